	.target	sm_90a

	.elftype	@"ET_EXEC"


//--------------------- .note.nv.tkinfo           --------------------------
	.section	.note.nv.tkinfo,"",@"SHT_NOTE"
	.sectionflags	@"SHF_NOTE_NV_TKINFO"
	.tkinfo
        /*0018*/ 	.word	0x00000002
        /*0030*/ 	.string	""
        /*0030*/ 	.string	"ptxas"
        /*0030*/ 	.string	"Cuda compilation tools, release 13.0, V13.0.88"
        /*0030*/ 	.string	"Build cuda_13.0.r13.0/compiler.36424714_0"
        /*0030*/ 	.string	"-arch sm_90a -m 64 "



//--------------------- .note.nv.cuinfo           --------------------------
	.section	.note.nv.cuinfo,"",@"SHT_NOTE"
	.sectionflags	@"SHF_NOTE_NV_CUINFO"
        /*0018*/ 	.short	0x0002
        /*001a*/ 	.short	0x005a
        /*001c*/ 	.short	0x0082
	.zero		2


//--------------------- .nv.info                  --------------------------
	.section	.nv.info,"",@"SHT_CUDA_INFO"
	.align	4


	//----- nvinfo : EIATTR_REGCOUNT
	.align		4
        /*0000*/ 	.byte	0x04, 0x2f
        /*0002*/ 	.short	(.L_29 - .L_28)
	.align		4
.L_28:
        /*0004*/ 	.word	index@(_Z25selective_scan_bwd_kernelI32Selective_Scan_bwd_kernel_traitsILi32ELi4ELb1ELb1ELb1ELb1ELb1EfN3c107complexIfEEEEv12SSMParamsBwd)
        /*0008*/ 	.word	0x000000a8


	//----- nvinfo : EIATTR_FRAME_SIZE
	.align		4
.L_29:
        /*000c*/ 	.byte	0x04, 0x11
        /*000e*/ 	.short	(.L_31 - .L_30)
	.align		4
.L_30:
        /*0010*/ 	.word	index@(_Z25selective_scan_bwd_kernelI32Selective_Scan_bwd_kernel_traitsILi32ELi4ELb1ELb1ELb1ELb1ELb1EfN3c107complexIfEEEEv12SSMParamsBwd)
        /*0014*/ 	.word	0x00000000


	//----- nvinfo : EIATTR_REGCOUNT
	.align		4
.L_31:
        /*0018*/ 	.byte	0x04, 0x2f
        /*001a*/ 	.short	(.L_33 - .L_32)
	.align		4
.L_32:
        /*001c*/ 	.word	index@(_Z25selective_scan_bwd_kernelI32Selective_Scan_bwd_kernel_traitsILi32ELi4ELb1ELb1ELb1ELb1ELb0EfN3c107complexIfEEEEv12SSMParamsBwd)
        /*0020*/ 	.word	0x000000a8


	//----- nvinfo : EIATTR_FRAME_SIZE
	.align		4
.L_33:
        /*0024*/ 	.byte	0x04, 0x11
        /*0026*/ 	.short	(.L_35 - .L_34)
	.align		4
.L_34:
        /*0028*/ 	.word	index@(_Z25selective_scan_bwd_kernelI32Selective_Scan_bwd_kernel_traitsILi32ELi4ELb1ELb1ELb1ELb1ELb0EfN3c107complexIfEEEEv12SSMParamsBwd)
        /*002c*/ 	.word	0x00000000


	//----- nvinfo : EIATTR_REGCOUNT
	.align		4
.L_35:
        /*0030*/ 	.byte	0x04, 0x2f
        /*0032*/ 	.short	(.L_37 - .L_36)
	.align		4
.L_36:
        /*0034*/ 	.word	index@(_Z25selective_scan_bwd_kernelI32Selective_Scan_bwd_kernel_traitsILi32ELi4ELb1ELb1ELb1ELb0ELb1EfN3c107complexIfEEEEv12SSMParamsBwd)
        /*0038*/ 	.word	0x000000b0


	//----- nvinfo : EIATTR_FRAME_SIZE
	.align		4
.L_37:
        /*003c*/ 	.byte	0x04, 0x11
        /*003e*/ 	.short	(.L_39 - .L_38)
	.align		4
.L_38:
        /*0040*/ 	.word	index@(_Z25selective_scan_bwd_kernelI32Selective_Scan_bwd_kernel_traitsILi32ELi4ELb1ELb1ELb1ELb0ELb1EfN3c107complexIfEEEEv12SSMParamsBwd)
        /*0044*/ 	.word	0x00000000


	//----- nvinfo : EIATTR_REGCOUNT
	.align		4
.L_39:
        /*0048*/ 	.byte	0x04, 0x2f
        /*004a*/ 	.short	(.L_41 - .L_40)
	.align		4
.L_40:
        /*004c*/ 	.word	index@(_Z25selective_scan_bwd_kernelI32Selective_Scan_bwd_kernel_traitsILi32ELi4ELb1ELb1ELb1ELb0ELb0EfN3c107complexIfEEEEv12SSMParamsBwd)
        /*0050*/ 	.word	0x000000a7


	//----- nvinfo : EIATTR_FRAME_SIZE
	.align		4
.L_41:
        /*0054*/ 	.byte	0x04, 0x11
        /*0056*/ 	.short	(.L_43 - .L_42)
	.align		4
.L_42:
        /*0058*/ 	.word	index@(_Z25selective_scan_bwd_kernelI32Selective_Scan_bwd_kernel_traitsILi32ELi4ELb1ELb1ELb1ELb0ELb0EfN3c107complexIfEEEEv12SSMParamsBwd)
        /*005c*/ 	.word	0x00000000


	//----- nvinfo : EIATTR_REGCOUNT
	.align		4
.L_43:
        /*0060*/ 	.byte	0x04, 0x2f
        /*0062*/ 	.short	(.L_45 - .L_44)
	.align		4
.L_44:
        /*0064*/ 	.word	index@(_Z25selective_scan_bwd_kernelI32Selective_Scan_bwd_kernel_traitsILi32ELi4ELb1ELb1ELb0ELb1ELb1EfN3c107complexIfEEEEv12SSMParamsBwd)
        /*0068*/ 	.word	0x0000009c


	//----- nvinfo : EIATTR_FRAME_SIZE
	.align		4
.L_45:
        /*006c*/ 	.byte	0x04, 0x11
        /*006e*/ 	.short	(.L_47 - .L_46)
	.align		4
.L_46:
        /*0070*/ 	.word	index@(_Z25selective_scan_bwd_kernelI32Selective_Scan_bwd_kernel_traitsILi32ELi4ELb1ELb1ELb0ELb1ELb1EfN3c107complexIfEEEEv12SSMParamsBwd)
        /*0074*/ 	.word	0x00000000


	//----- nvinfo : EIATTR_REGCOUNT
	.align		4
.L_47:
        /*0078*/ 	.byte	0x04, 0x2f
        /*007a*/ 	.short	(.L_49 - .L_48)
	.align		4
.L_48:
        /*007c*/ 	.word	index@(_Z25selective_scan_bwd_kernelI32Selective_Scan_bwd_kernel_traitsILi32ELi4ELb1ELb1ELb0ELb1ELb0EfN3c107complexIfEEEEv12SSMParamsBwd)
        /*0080*/ 	.word	0x0000009b


	//----- nvinfo : EIATTR_FRAME_SIZE
	.align		4
.L_49:
        /*0084*/ 	.byte	0x04, 0x11
        /*0086*/ 	.short	(.L_51 - .L_50)
	.align		4
.L_50:
        /*0088*/ 	.word	index@(_Z25selective_scan_bwd_kernelI32Selective_Scan_bwd_kernel_traitsILi32ELi4ELb1ELb1ELb0ELb1ELb0EfN3c107complexIfEEEEv12SSMParamsBwd)
        /*008c*/ 	.word	0x00000000


	//----- nvinfo : EIATTR_REGCOUNT
	.align		4
.L_51:
        /*0090*/ 	.byte	0x04, 0x2f
        /*0092*/ 	.short	(.L_53 - .L_52)
	.align		4
.L_52:
        /*0094*/ 	.word	index@(_Z25selective_scan_bwd_kernelI32Selective_Scan_bwd_kernel_traitsILi32ELi4ELb1ELb1ELb0ELb0ELb1EfN3c107complexIfEEEEv12SSMParamsBwd)
        /*0098*/ 	.word	0x0000009f


	//----- nvinfo : EIATTR_FRAME_SIZE
	.align		4
.L_53:
        /*009c*/ 	.byte	0x04, 0x11
        /*009e*/ 	.short	(.L_55 - .L_54)
	.align		4
.L_54:
        /*00a0*/ 	.word	index@(_Z25selective_scan_bwd_kernelI32Selective_Scan_bwd_kernel_traitsILi32ELi4ELb1ELb1ELb0ELb0ELb1EfN3c107complexIfEEEEv12SSMParamsBwd)
        /*00a4*/ 	.word	0x00000000


	//----- nvinfo : EIATTR_REGCOUNT
	.align		4
.L_55:
        /*00a8*/ 	.byte	0x04, 0x2f
        /*00aa*/ 	.short	(.L_57 - .L_56)
	.align		4
.L_56:
        /*00ac*/ 	.word	index@(_Z25selective_scan_bwd_kernelI32Selective_Scan_bwd_kernel_traitsILi32ELi4ELb1ELb1ELb0ELb0ELb0EfN3c107complexIfEEEEv12SSMParamsBwd)
        /*00b0*/ 	.word	0x0000009a


	//----- nvinfo : EIATTR_FRAME_SIZE
	.align		4
.L_57:
        /*00b4*/ 	.byte	0x04, 0x11
        /*00b6*/ 	.short	(.L_59 - .L_58)
	.align		4
.L_58:
        /*00b8*/ 	.word	index@(_Z25selective_scan_bwd_kernelI32Selective_Scan_bwd_kernel_traitsILi32ELi4ELb1ELb1ELb0ELb0ELb0EfN3c107complexIfEEEEv12SSMParamsBwd)
        /*00bc*/ 	.word	0x00000000


	//----- nvinfo : EIATTR_REGCOUNT
	.align		4
.L_59:
        /*00c0*/ 	.byte	0x04, 0x2f
        /*00c2*/ 	.short	(.L_61 - .L_60)
	.align		4
.L_60:
        /*00c4*/ 	.word	index@(_Z25selective_scan_bwd_kernelI32Selective_Scan_bwd_kernel_traitsILi32ELi4ELb1ELb0ELb1ELb1ELb1EfN3c107complexIfEEEEv12SSMParamsBwd)
        /*00c8*/ 	.word	0x00000094


	//----- nvinfo : EIATTR_FRAME_SIZE
	.align		4
.L_61:
        /*00cc*/ 	.byte	0x04, 0x11
        /*00ce*/ 	.short	(.L_63 - .L_62)
	.align		4
.L_62:
        /*00d0*/ 	.word	index@(_Z25selective_scan_bwd_kernelI32Selective_Scan_bwd_kernel_traitsILi32ELi4ELb1ELb0ELb1ELb1ELb1EfN3c107complexIfEEEEv12SSMParamsBwd)
        /*00d4*/ 	.word	0x00000000


	//----- nvinfo : EIATTR_REGCOUNT
	.align		4
.L_63:
        /*00d8*/ 	.byte	0x04, 0x2f
        /*00da*/ 	.short	(.L_65 - .L_64)
	.align		4
.L_64:
        /*00dc*/ 	.word	index@(_Z25selective_scan_bwd_kernelI32Selective_Scan_bwd_kernel_traitsILi32ELi4ELb1ELb0ELb1ELb1ELb0EfN3c107complexIfEEEEv12SSMParamsBwd)
        /*00e0*/ 	.word	0x00000090


	//----- nvinfo : EIATTR_FRAME_SIZE
	.align		4
.L_65:
        /*00e4*/ 	.byte	0x04, 0x11
        /*00e6*/ 	.short	(.L_67 - .L_66)
	.align		4
.L_66:
        /*00e8*/ 	.word	index@(_Z25selective_scan_bwd_kernelI32Selective_Scan_bwd_kernel_traitsILi32ELi4ELb1ELb0ELb1ELb1ELb0EfN3c107complexIfEEEEv12SSMParamsBwd)
        /*00ec*/ 	.word	0x00000000


	//----- nvinfo : EIATTR_REGCOUNT
	.align		4
.L_67:
        /*00f0*/ 	.byte	0x04, 0x2f
        /*00f2*/ 	.short	(.L_69 - .L_68)
	.align		4
.L_68:
        /*00f4*/ 	.word	index@(_Z25selective_scan_bwd_kernelI32Selective_Scan_bwd_kernel_traitsILi32ELi4ELb1ELb0ELb1ELb0ELb1EfN3c107complexIfEEEEv12SSMParamsBwd)
        /*00f8*/ 	.word	0x00000098


	//----- nvinfo : EIATTR_FRAME_SIZE
	.align		4
.L_69:
        /*00fc*/ 	.byte	0x04, 0x11
        /*00fe*/ 	.short	(.L_71 - .L_70)
	.align		4
.L_70:
        /*0100*/ 	.word	index@(_Z25selective_scan_bwd_kernelI32Selective_Scan_bwd_kernel_traitsILi32ELi4ELb1ELb0ELb1ELb0ELb1EfN3c107complexIfEEEEv12SSMParamsBwd)
        /*0104*/ 	.word	0x00000000


	//----- nvinfo : EIATTR_REGCOUNT
	.align		4
.L_71:
        /*0108*/ 	.byte	0x04, 0x2f
        /*010a*/ 	.short	(.L_73 - .L_72)
	.align		4
.L_72:
        /*010c*/ 	.word	index@(_Z25selective_scan_bwd_kernelI32Selective_Scan_bwd_kernel_traitsILi32ELi4ELb1ELb0ELb1ELb0ELb0EfN3c107complexIfEEEEv12SSMParamsBwd)
        /*0110*/ 	.word	0x0000009a


	//----- nvinfo : EIATTR_FRAME_SIZE
	.align		4
.L_73:
        /*0114*/ 	.byte	0x04, 0x11
        /*0116*/ 	.short	(.L_75 - .L_74)
	.align		4
.L_74:
        /*0118*/ 	.word	index@(_Z25selective_scan_bwd_kernelI32Selective_Scan_bwd_kernel_traitsILi32ELi4ELb1ELb0ELb1ELb0ELb0EfN3c107complexIfEEEEv12SSMParamsBwd)
        /*011c*/ 	.word	0x00000000


	//----- nvinfo : EIATTR_REGCOUNT
	.align		4
.L_75:
        /*0120*/ 	.byte	0x04, 0x2f
        /*0122*/ 	.short	(.L_77 - .L_76)
	.align		4
.L_76:
        /*0124*/ 	.word	index@(_Z25selective_scan_bwd_kernelI32Selective_Scan_bwd_kernel_traitsILi32ELi4ELb1ELb0ELb0ELb1ELb1EfN3c107complexIfEEEEv12SSMParamsBwd)
        /*0128*/ 	.word	0x00000074


	//----- nvinfo : EIATTR_FRAME_SIZE
	.align		4
.L_77:
        /*012c*/ 	.byte	0x04, 0x11
        /*012e*/ 	.short	(.L_79 - .L_78)
	.align		4
.L_78:
        /*0130*/ 	.word	index@(_Z25selective_scan_bwd_kernelI32Selective_Scan_bwd_kernel_traitsILi32ELi4ELb1ELb0ELb0ELb1ELb1EfN3c107complexIfEEEEv12SSMParamsBwd)
        /*0134*/ 	.word	0x00000000


	//----- nvinfo : EIATTR_REGCOUNT
	.align		4
.L_79:
        /*0138*/ 	.byte	0x04, 0x2f
        /*013a*/ 	.short	(.L_81 - .L_80)
	.align		4
.L_80:
        /*013c*/ 	.word	index@(_Z25selective_scan_bwd_kernelI32Selective_Scan_bwd_kernel_traitsILi32ELi4ELb1ELb0ELb0ELb1ELb0EfN3c107complexIfEEEEv12SSMParamsBwd)
        /*0140*/ 	.word	0x00000073


	//----- nvinfo : EIATTR_FRAME_SIZE
	.align		4
.L_81:
        /*0144*/ 	.byte	0x04, 0x11
        /*0146*/ 	.short	(.L_83 - .L_82)
	.align		4
.L_82:
        /*0148*/ 	.word	index@(_Z25selective_scan_bwd_kernelI32Selective_Scan_bwd_kernel_traitsILi32ELi4ELb1ELb0ELb0ELb1ELb0EfN3c107complexIfEEEEv12SSMParamsBwd)
        /*014c*/ 	.word	0x00000000


	//----- nvinfo : EIATTR_REGCOUNT
	.align		4
.L_83:
        /*0150*/ 	.byte	0x04, 0x2f
        /*0152*/ 	.short	(.L_85 - .L_84)
	.align		4
.L_84:
        /*0154*/ 	.word	index@(_Z25selective_scan_bwd_kernelI32Selective_Scan_bwd_kernel_traitsILi32ELi4ELb1ELb0ELb0ELb0ELb1EfN3c107complexIfEEEEv12SSMParamsBwd)
        /*0158*/ 	.word	0x0000007b


	//----- nvinfo : EIATTR_FRAME_SIZE
	.align		4
.L_85:
        /*015c*/ 	.byte	0x04, 0x11
        /*015e*/ 	.short	(.L_87 - .L_86)
	.align		4
.L_86:
        /*0160*/ 	.word	index@(_Z25selective_scan_bwd_kernelI32Selective_Scan_bwd_kernel_traitsILi32ELi4ELb1ELb0ELb0ELb0ELb1EfN3c107complexIfEEEEv12SSMParamsBwd)
        /*0164*/ 	.word	0x00000000


	//----- nvinfo : EIATTR_REGCOUNT
	.align		4
.L_87:
        /*0168*/ 	.byte	0x04, 0x2f
        /*016a*/ 	.short	(.L_89 - .L_88)
	.align		4
.L_88:
        /*016c*/ 	.word	index@(_Z25selective_scan_bwd_kernelI32Selective_Scan_bwd_kernel_traitsILi32ELi4ELb1ELb0ELb0ELb0ELb0EfN3c107complexIfEEEEv12SSMParamsBwd)
        /*0170*/ 	.word	0x00000077


	//----- nvinfo : EIATTR_FRAME_SIZE
	.align		4
.L_89:
        /*0174*/ 	.byte	0x04, 0x11
        /*0176*/ 	.short	(.L_91 - .L_90)
	.align		4
.L_90:
        /*0178*/ 	.word	index@(_Z25selective_scan_bwd_kernelI32Selective_Scan_bwd_kernel_traitsILi32ELi4ELb1ELb0ELb0ELb0ELb0EfN3c107complexIfEEEEv12SSMParamsBwd)
        /*017c*/ 	.word	0x00000000


	//----- nvinfo : EIATTR_REGCOUNT
	.align		4
.L_91:
        /*0180*/ 	.byte	0x04, 0x2f
        /*0182*/ 	.short	(.L_93 - .L_92)
	.align		4
.L_92:
        /*0184*/ 	.word	index@(_Z25selective_scan_bwd_kernelI32Selective_Scan_bwd_kernel_traitsILi32ELi4ELb0ELb1ELb1ELb1ELb1EfN3c107complexIfEEEEv12SSMParamsBwd)
        /*0188*/ 	.word	0x000000c8


	//----- nvinfo : EIATTR_FRAME_SIZE
	.align		4
.L_93:
        /*018c*/ 	.byte	0x04, 0x11
        /*018e*/ 	.short	(.L_95 - .L_94)
	.align		4
.L_94:
        /*0190*/ 	.word	index@(_Z25selective_scan_bwd_kernelI32Selective_Scan_bwd_kernel_traitsILi32ELi4ELb0ELb1ELb1ELb1ELb1EfN3c107complexIfEEEEv12SSMParamsBwd)
        /*0194*/ 	.word	0x00000000


	//----- nvinfo : EIATTR_REGCOUNT
	.align		4
.L_95:
        /*0198*/ 	.byte	0x04, 0x2f
        /*019a*/ 	.short	(.L_97 - .L_96)
	.align		4
.L_96:
        /*019c*/ 	.word	index@(_Z25selective_scan_bwd_kernelI32Selective_Scan_bwd_kernel_traitsILi32ELi4ELb0ELb1ELb1ELb1ELb0EfN3c107complexIfEEEEv12SSMParamsBwd)
        /*01a0*/ 	.word	0x000000bc


	//----- nvinfo : EIATTR_FRAME_SIZE
	.align		4
.L_97:
        /*01a4*/ 	.byte	0x04, 0x11
        /*01a6*/ 	.short	(.L_99 - .L_98)
	.align		4
.L_98:
        /*01a8*/ 	.word	index@(_Z25selective_scan_bwd_kernelI32Selective_Scan_bwd_kernel_traitsILi32ELi4ELb0ELb1ELb1ELb1ELb0EfN3c107complexIfEEEEv12SSMParamsBwd)
        /*01ac*/ 	.word	0x00000000


	//----- nvinfo : EIATTR_REGCOUNT
	.align		4
.L_99:
        /*01b0*/ 	.byte	0x04, 0x2f
        /*01b2*/ 	.short	(.L_101 - .L_100)
	.align		4
.L_100:
        /*01b4*/ 	.word	index@(_Z25selective_scan_bwd_kernelI32Selective_Scan_bwd_kernel_traitsILi32ELi4ELb0ELb1ELb1ELb0ELb1EfN3c107complexIfEEEEv12SSMParamsBwd)
        /*01b8*/ 	.word	0x000000c8


	//----- nvinfo : EIATTR_FRAME_SIZE
	.align		4
.L_101:
        /*01bc*/ 	.byte	0x04, 0x11
        /*01be*/ 	.short	(.L_103 - .L_102)
	.align		4
.L_102:
        /*01c0*/ 	.word	index@(_Z25selective_scan_bwd_kernelI32Selective_Scan_bwd_kernel_traitsILi32ELi4ELb0ELb1ELb1ELb0ELb1EfN3c107complexIfEEEEv12SSMParamsBwd)
        /*01c4*/ 	.word	0x00000000


	//----- nvinfo : EIATTR_REGCOUNT
	.align		4
.L_103:
        /*01c8*/ 	.byte	0x04, 0x2f
        /*01ca*/ 	.short	(.L_105 - .L_104)
	.align		4
.L_104:
        /*01cc*/ 	.word	index@(_Z25selective_scan_bwd_kernelI32Selective_Scan_bwd_kernel_traitsILi32ELi4ELb0ELb1ELb1ELb0ELb0EfN3c107complexIfEEEEv12SSMParamsBwd)
        /*01d0*/ 	.word	0x000000be


	//----- nvinfo : EIATTR_FRAME_SIZE
	.align		4
.L_105:
        /*01d4*/ 	.byte	0x04, 0x11
        /*01d6*/ 	.short	(.L_107 - .L_106)
	.align		4
.L_106:
        /*01d8*/ 	.word	index@(_Z25selective_scan_bwd_kernelI32Selective_Scan_bwd_kernel_traitsILi32ELi4ELb0ELb1ELb1ELb0ELb0EfN3c107complexIfEEEEv12SSMParamsBwd)
        /*01dc*/ 	.word	0x00000000


	//----- nvinfo : EIATTR_REGCOUNT
	.align		4
.L_107:
        /*01e0*/ 	.byte	0x04, 0x2f
        /*01e2*/ 	.short	(.L_109 - .L_108)
	.align		4
.L_108:
        /*01e4*/ 	.word	index@(_Z25selective_scan_bwd_kernelI32Selective_Scan_bwd_kernel_traitsILi32ELi4ELb0ELb1ELb0ELb1ELb1EfN3c107complexIfEEEEv12SSMParamsBwd)
        /*01e8*/ 	.word	0x000000ad


	//----- nvinfo : EIATTR_FRAME_SIZE
	.align		4
.L_109:
        /*01ec*/ 	.byte	0x04, 0x11
        /*01ee*/ 	.short	(.L_111 - .L_110)
	.align		4
.L_110:
        /*01f0*/ 	.word	index@(_Z25selective_scan_bwd_kernelI32Selective_Scan_bwd_kernel_traitsILi32ELi4ELb0ELb1ELb0ELb1ELb1EfN3c107complexIfEEEEv12SSMParamsBwd)
        /*01f4*/ 	.word	0x00000000


	//----- nvinfo : EIATTR_REGCOUNT
	.align		4
.L_111:
        /*01f8*/ 	.byte	0x04, 0x2f
        /*01fa*/ 	.short	(.L_113 - .L_112)
	.align		4
.L_112:
        /*01fc*/ 	.word	index@(_Z25selective_scan_bwd_kernelI32Selective_Scan_bwd_kernel_traitsILi32ELi4ELb0ELb1ELb0ELb1ELb0EfN3c107complexIfEEEEv12SSMParamsBwd)
        /*0200*/ 	.word	0x000000a1


	//----- nvinfo : EIATTR_FRAME_SIZE
	.align		4
.L_113:
        /*0204*/ 	.byte	0x04, 0x11
        /*0206*/ 	.short	(.L_115 - .L_114)
	.align		4
.L_114:
        /*0208*/ 	.word	index@(_Z25selective_scan_bwd_kernelI32Selective_Scan_bwd_kernel_traitsILi32ELi4ELb0ELb1ELb0ELb1ELb0EfN3c107complexIfEEEEv12SSMParamsBwd)
        /*020c*/ 	.word	0x00000000


	//----- nvinfo : EIATTR_REGCOUNT
	.align		4
.L_115:
        /*0210*/ 	.byte	0x04, 0x2f
        /*0212*/ 	.short	(.L_117 - .L_116)
	.align		4
.L_116:
        /*0214*/ 	.word	index@(_Z25selective_scan_bwd_kernelI32Selective_Scan_bwd_kernel_traitsILi32ELi4ELb0ELb1ELb0ELb0ELb1EfN3c107complexIfEEEEv12SSMParamsBwd)
        /*0218*/ 	.word	0x000000ad


	//----- nvinfo : EIATTR_FRAME_SIZE
	.align		4
.L_117:
        /*021c*/ 	.byte	0x04, 0x11
        /*021e*/ 	.short	(.L_119 - .L_118)
	.align		4
.L_118:
        /*0220*/ 	.word	index@(_Z25selective_scan_bwd_kernelI32Selective_Scan_bwd_kernel_traitsILi32ELi4ELb0ELb1ELb0ELb0ELb1EfN3c107complexIfEEEEv12SSMParamsBwd)
        /*0224*/ 	.word	0x00000000


	//----- nvinfo : EIATTR_REGCOUNT
	.align		4
.L_119:
        /*0228*/ 	.byte	0x04, 0x2f
        /*022a*/ 	.short	(.L_121 - .L_120)
	.align		4
.L_120:
        /*022c*/ 	.word	index@(_Z25selective_scan_bwd_kernelI32Selective_Scan_bwd_kernel_traitsILi32ELi4ELb0ELb1ELb0ELb0ELb0EfN3c107complexIfEEEEv12SSMParamsBwd)
        /*0230*/ 	.word	0x000000a3


	//----- nvinfo : EIATTR_FRAME_SIZE
	.align		4
.L_121:
        /*0234*/ 	.byte	0x04, 0x11
        /*0236*/ 	.short	(.L_123 - .L_122)
	.align		4
.L_122:
        /*0238*/ 	.word	index@(_Z25selective_scan_bwd_kernelI32Selective_Scan_bwd_kernel_traitsILi32ELi4ELb0ELb1ELb0ELb0ELb0EfN3c107complexIfEEEEv12SSMParamsBwd)
        /*023c*/ 	.word	0x00000000


	//----- nvinfo : EIATTR_REGCOUNT
	.align		4
.L_123:
        /*0240*/ 	.byte	0x04, 0x2f
        /*0242*/ 	.short	(.L_125 - .L_124)
	.align		4
.L_124:
        /*0244*/ 	.word	index@(_Z25selective_scan_bwd_kernelI32Selective_Scan_bwd_kernel_traitsILi32ELi4ELb0ELb0ELb1ELb1ELb1EfN3c107complexIfEEEEv12SSMParamsBwd)
        /*0248*/ 	.word	0x000000a8


	//----- nvinfo : EIATTR_FRAME_SIZE
	.align		4
.L_125:
        /*024c*/ 	.byte	0x04, 0x11
        /*024e*/ 	.short	(.L_127 - .L_126)
	.align		4
.L_126:
        /*0250*/ 	.word	index@(_Z25selective_scan_bwd_kernelI32Selective_Scan_bwd_kernel_traitsILi32ELi4ELb0ELb0ELb1ELb1ELb1EfN3c107complexIfEEEEv12SSMParamsBwd)
        /*0254*/ 	.word	0x00000000


	//----- nvinfo : EIATTR_REGCOUNT
	.align		4
.L_127:
        /*0258*/ 	.byte	0x04, 0x2f
        /*025a*/ 	.short	(.L_129 - .L_128)
	.align		4
.L_128:
        /*025c*/ 	.word	index@(_Z25selective_scan_bwd_kernelI32Selective_Scan_bwd_kernel_traitsILi32ELi4ELb0ELb0ELb1ELb1ELb0EfN3c107complexIfEEEEv12SSMParamsBwd)
        /*0260*/ 	.word	0x0000009f


	//----- nvinfo : EIATTR_FRAME_SIZE
	.align		4
.L_129:
        /*0264*/ 	.byte	0x04, 0x11
        /*0266*/ 	.short	(.L_131 - .L_130)
	.align		4
.L_130:
        /*0268*/ 	.word	index@(_Z25selective_scan_bwd_kernelI32Selective_Scan_bwd_kernel_traitsILi32ELi4ELb0ELb0ELb1ELb1ELb0EfN3c107complexIfEEEEv12SSMParamsBwd)
        /*026c*/ 	.word	0x00000000


	//----- nvinfo : EIATTR_REGCOUNT
	.align		4
.L_131:
        /*0270*/ 	.byte	0x04, 0x2f
        /*0272*/ 	.short	(.L_133 - .L_132)
	.align		4
.L_132:
        /*0274*/ 	.word	index@(_Z25selective_scan_bwd_kernelI32Selective_Scan_bwd_kernel_traitsILi32ELi4ELb0ELb0ELb1ELb0ELb1EfN3c107complexIfEEEEv12SSMParamsBwd)
        /*0278*/ 	.word	0x000000a7


	//----- nvinfo : EIATTR_FRAME_SIZE
	.align		4
.L_133:
        /*027c*/ 	.byte	0x04, 0x11
        /*027e*/ 	.short	(.L_135 - .L_134)
	.align		4
.L_134:
        /*0280*/ 	.word	index@(_Z25selective_scan_bwd_kernelI32Selective_Scan_bwd_kernel_traitsILi32ELi4ELb0ELb0ELb1ELb0ELb1EfN3c107complexIfEEEEv12SSMParamsBwd)
        /*0284*/ 	.word	0x00000000


	//----- nvinfo : EIATTR_REGCOUNT
	.align		4
.L_135:
        /*0288*/ 	.byte	0x04, 0x2f
        /*028a*/ 	.short	(.L_137 - .L_136)
	.align		4
.L_136:
        /*028c*/ 	.word	index@(_Z25selective_scan_bwd_kernelI32Selective_Scan_bwd_kernel_traitsILi32ELi4ELb0ELb0ELb1ELb0ELb0EfN3c107complexIfEEEEv12SSMParamsBwd)
        /*0290*/ 	.word	0x000000a5


	//----- nvinfo : EIATTR_FRAME_SIZE
	.align		4
.L_137:
        /*0294*/ 	.byte	0x04, 0x11
        /*0296*/ 	.short	(.L_139 - .L_138)
	.align		4
.L_138:
        /*0298*/ 	.word	index@(_Z25selective_scan_bwd_kernelI32Selective_Scan_bwd_kernel_traitsILi32ELi4ELb0ELb0ELb1ELb0ELb0EfN3c107complexIfEEEEv12SSMParamsBwd)
        /*029c*/ 	.word	0x00000000


	//----- nvinfo : EIATTR_REGCOUNT
	.align		4
.L_139:
        /*02a0*/ 	.byte	0x04, 0x2f
        /*02a2*/ 	.short	(.L_141 - .L_140)
	.align		4
.L_140:
        /*02a4*/ 	.word	index@(_Z25selective_scan_bwd_kernelI32Selective_Scan_bwd_kernel_traitsILi32ELi4ELb0ELb0ELb0ELb1ELb1EfN3c107complexIfEEEEv12SSMParamsBwd)
        /*02a8*/ 	.word	0x0000007c


	//----- nvinfo : EIATTR_FRAME_SIZE
	.align		4
.L_141:
        /*02ac*/ 	.byte	0x04, 0x11
        /*02ae*/ 	.short	(.L_143 - .L_142)
	.align		4
.L_142:
        /*02b0*/ 	.word	index@(_Z25selective_scan_bwd_kernelI32Selective_Scan_bwd_kernel_traitsILi32ELi4ELb0ELb0ELb0ELb1ELb1EfN3c107complexIfEEEEv12SSMParamsBwd)
        /*02b4*/ 	.word	0x00000000


	//----- nvinfo : EIATTR_REGCOUNT
	.align		4
.L_143:
        /*02b8*/ 	.byte	0x04, 0x2f
        /*02ba*/ 	.short	(.L_145 - .L_144)
	.align		4
.L_144:
        /*02bc*/ 	.word	index@(_Z25selective_scan_bwd_kernelI32Selective_Scan_bwd_kernel_traitsILi32ELi4ELb0ELb0ELb0ELb1ELb0EfN3c107complexIfEEEEv12SSMParamsBwd)
        /*02c0*/ 	.word	0x0000007e


	//----- nvinfo : EIATTR_FRAME_SIZE
	.align		4
.L_145:
        /*02c4*/ 	.byte	0x04, 0x11
        /*02c6*/ 	.short	(.L_147 - .L_146)
	.align		4
.L_146:
        /*02c8*/ 	.word	index@(_Z25selective_scan_bwd_kernelI32Selective_Scan_bwd_kernel_traitsILi32ELi4ELb0ELb0ELb0ELb1ELb0EfN3c107complexIfEEEEv12SSMParamsBwd)
        /*02cc*/ 	.word	0x00000000


	//----- nvinfo : EIATTR_REGCOUNT
	.align		4
.L_147:
        /*02d0*/ 	.byte	0x04, 0x2f
        /*02d2*/ 	.short	(.L_149 - .L_148)
	.align		4
.L_148:
        /*02d4*/ 	.word	index@(_Z25selective_scan_bwd_kernelI32Selective_Scan_bwd_kernel_traitsILi32ELi4ELb0ELb0ELb0ELb0ELb1EfN3c107complexIfEEEEv12SSMParamsBwd)
        /*02d8*/ 	.word	0x00000080


	//----- nvinfo : EIATTR_FRAME_SIZE
	.align		4
.L_149:
        /*02dc*/ 	.byte	0x04, 0x11
        /*02de*/ 	.short	(.L_151 - .L_150)
	.align		4
.L_150:
        /*02e0*/ 	.word	index@(_Z25selective_scan_bwd_kernelI32Selective_Scan_bwd_kernel_traitsILi32ELi4ELb0ELb0ELb0ELb0ELb1EfN3c107complexIfEEEEv12SSMParamsBwd)
        /*02e4*/ 	.word	0x00000000


	//----- nvinfo : EIATTR_REGCOUNT
	.align		4
.L_151:
        /*02e8*/ 	.byte	0x04, 0x2f
        /*02ea*/ 	.short	(.L_153 - .L_152)
	.align		4
.L_152:
        /*02ec*/ 	.word	index@(_Z25selective_scan_bwd_kernelI32Selective_Scan_bwd_kernel_traitsILi32ELi4ELb0ELb0ELb0ELb0ELb0EfN3c107complexIfEEEEv12SSMParamsBwd)
        /*02f0*/ 	.word	0x00000080


	//----- nvinfo : EIATTR_FRAME_SIZE
	.align		4
.L_153:
        /*02f4*/ 	.byte	0x04, 0x11
        /*02f6*/ 	.short	(.L_155 - .L_154)
	.align		4
.L_154:
        /*02f8*/ 	.word	index@(_Z25selective_scan_bwd_kernelI32Selective_Scan_bwd_kernel_traitsILi32ELi4ELb0ELb0ELb0ELb0ELb0EfN3c107complexIfEEEEv12SSMParamsBwd)
        /*02fc*/ 	.word	0x00000000


	//----- nvinfo : EIATTR_REGCOUNT
	.align		4
.L_155:
        /*0300*/ 	.byte	0x04, 0x2f
        /*0302*/ 	.short	(.L_157 - .L_156)
	.align		4
.L_156:
        /*0304*/ 	.word	index@(_Z25selective_scan_bwd_kernelI32Selective_Scan_bwd_kernel_traitsILi32ELi8ELb1ELb1ELb1ELb1ELb1EfN3c107complexIfEEEEv12SSMParamsBwd)
        /*0308*/ 	.word	0x000000e6


	//----- nvinfo : EIATTR_FRAME_SIZE
	.align		4
.L_157:
        /*030c*/ 	.byte	0x04, 0x11
        /*030e*/ 	.short	(.L_159 - .L_158)
	.align		4
.L_158:
        /*0310*/ 	.word	index@(_Z25selective_scan_bwd_kernelI32Selective_Scan_bwd_kernel_traitsILi32ELi8ELb1ELb1ELb1ELb1ELb1EfN3c107complexIfEEEEv12SSMParamsBwd)
        /*0314*/ 	.word	0x00000000


	//----- nvinfo : EIATTR_REGCOUNT
	.align		4
.L_159:
        /*0318*/ 	.byte	0x04, 0x2f
        /*031a*/ 	.short	(.L_161 - .L_160)
	.align		4
.L_160:
        /*031c*/ 	.word	index@(_Z25selective_scan_bwd_kernelI32Selective_Scan_bwd_kernel_traitsILi32ELi8ELb1ELb1ELb1ELb1ELb0EfN3c107complexIfEEEEv12SSMParamsBwd)
        /*0320*/ 	.word	0x000000e8


	//----- nvinfo : EIATTR_FRAME_SIZE
	.align		4
.L_161:
        /*0324*/ 	.byte	0x04, 0x11
        /*0326*/ 	.short	(.L_163 - .L_162)
	.align		4
.L_162:
        /*0328*/ 	.word	index@(_Z25selective_scan_bwd_kernelI32Selective_Scan_bwd_kernel_traitsILi32ELi8ELb1ELb1ELb1ELb1ELb0EfN3c107complexIfEEEEv12SSMParamsBwd)
        /*032c*/ 	.word	0x00000000


	//----- nvinfo : EIATTR_REGCOUNT
	.align		4
.L_163:
        /*0330*/ 	.byte	0x04, 0x2f
        /*0332*/ 	.short	(.L_165 - .L_164)
	.align		4
.L_164:
        /*0334*/ 	.word	index@(_Z25selective_scan_bwd_kernelI32Selective_Scan_bwd_kernel_traitsILi32ELi8ELb1ELb1ELb1ELb0ELb1EfN3c107complexIfEEEEv12SSMParamsBwd)
        /*0338*/ 	.word	0x000000ec


	//----- nvinfo : EIATTR_FRAME_SIZE
	.align		4
.L_165:
        /*033c*/ 	.byte	0x04, 0x11
        /*033e*/ 	.short	(.L_167 - .L_166)
	.align		4
.L_166:
        /*0340*/ 	.word	index@(_Z25selective_scan_bwd_kernelI32Selective_Scan_bwd_kernel_traitsILi32ELi8ELb1ELb1ELb1ELb0ELb1EfN3c107complexIfEEEEv12SSMParamsBwd)
        /*0344*/ 	.word	0x00000000


	//----- nvinfo : EIATTR_REGCOUNT
	.align		4
.L_167:
        /*0348*/ 	.byte	0x04, 0x2f
        /*034a*/ 	.short	(.L_169 - .L_168)
	.align		4
.L_168:
        /*034c*/ 	.word	index@(_Z25selective_scan_bwd_kernelI32Selective_Scan_bwd_kernel_traitsILi32ELi8ELb1ELb1ELb1ELb0ELb0EfN3c107complexIfEEEEv12SSMParamsBwd)
        /*0350*/ 	.word	0x000000e6


	//----- nvinfo : EIATTR_FRAME_SIZE
	.align		4
.L_169:
        /*0354*/ 	.byte	0x04, 0x11
        /*0356*/ 	.short	(.L_171 - .L_170)
	.align		4
.L_170:
        /*0358*/ 	.word	index@(_Z25selective_scan_bwd_kernelI32Selective_Scan_bwd_kernel_traitsILi32ELi8ELb1ELb1ELb1ELb0ELb0EfN3c107complexIfEEEEv12SSMParamsBwd)
        /*035c*/ 	.word	0x00000000


	//----- nvinfo : EIATTR_REGCOUNT
	.align		4
.L_171:
        /*0360*/ 	.byte	0x04, 0x2f
        /*0362*/ 	.short	(.L_173 - .L_172)
	.align		4
.L_172:
        /*0364*/ 	.word	index@(_Z25selective_scan_bwd_kernelI32Selective_Scan_bwd_kernel_traitsILi32ELi8ELb1ELb1ELb0ELb1ELb1EfN3c107complexIfEEEEv12SSMParamsBwd)
        /*0368*/ 	.word	0x000000b4


	//----- nvinfo : EIATTR_FRAME_SIZE
	.align		4
.L_173:
        /*036c*/ 	.byte	0x04, 0x11
        /*036e*/ 	.short	(.L_175 - .L_174)
	.align		4
.L_174:
        /*0370*/ 	.word	index@(_Z25selective_scan_bwd_kernelI32Selective_Scan_bwd_kernel_traitsILi32ELi8ELb1ELb1ELb0ELb1ELb1EfN3c107complexIfEEEEv12SSMParamsBwd)
        /*0374*/ 	.word	0x00000000


	//----- nvinfo : EIATTR_REGCOUNT
	.align		4
.L_175:
        /*0378*/ 	.byte	0x04, 0x2f
        /*037a*/ 	.short	(.L_177 - .L_176)
	.align		4
.L_176:
        /*037c*/ 	.word	index@(_Z25selective_scan_bwd_kernelI32Selective_Scan_bwd_kernel_traitsILi32ELi8ELb1ELb1ELb0ELb1ELb0EfN3c107complexIfEEEEv12SSMParamsBwd)
        /*0380*/ 	.word	0x000000bd


	//----- nvinfo : EIATTR_FRAME_SIZE
	.align		4
.L_177:
        /*0384*/ 	.byte	0x04, 0x11
        /*0386*/ 	.short	(.L_179 - .L_178)
	.align		4
.L_178:
        /*0388*/ 	.word	index@(_Z25selective_scan_bwd_kernelI32Selective_Scan_bwd_kernel_traitsILi32ELi8ELb1ELb1ELb0ELb1ELb0EfN3c107complexIfEEEEv12SSMParamsBwd)
        /*038c*/ 	.word	0x00000000


	//----- nvinfo : EIATTR_REGCOUNT
	.align		4
.L_179:
        /*0390*/ 	.byte	0x04, 0x2f
        /*0392*/ 	.short	(.L_181 - .L_180)
	.align		4
.L_180:
        /*0394*/ 	.word	index@(_Z25selective_scan_bwd_kernelI32Selective_Scan_bwd_kernel_traitsILi32ELi8ELb1ELb1ELb0ELb0ELb1EfN3c107complexIfEEEEv12SSMParamsBwd)
        /*0398*/ 	.word	0x000000c4


	//----- nvinfo : EIATTR_FRAME_SIZE
	.align		4
.L_181:
        /*039c*/ 	.byte	0x04, 0x11
        /*039e*/ 	.short	(.L_183 - .L_182)
	.align		4
.L_182:
        /*03a0*/ 	.word	index@(_Z25selective_scan_bwd_kernelI32Selective_Scan_bwd_kernel_traitsILi32ELi8ELb1ELb1ELb0ELb0ELb1EfN3c107complexIfEEEEv12SSMParamsBwd)
        /*03a4*/ 	.word	0x00000000


	//----- nvinfo : EIATTR_REGCOUNT
	.align		4
.L_183:
        /*03a8*/ 	.byte	0x04, 0x2f
        /*03aa*/ 	.short	(.L_185 - .L_184)
	.align		4
.L_184:
        /*03ac*/ 	.word	index@(_Z25selective_scan_bwd_kernelI32Selective_Scan_bwd_kernel_traitsILi32ELi8ELb1ELb1ELb0ELb0ELb0EfN3c107complexIfEEEEv12SSMParamsBwd)
        /*03b0*/ 	.word	0x000000bb


	//----- nvinfo : EIATTR_FRAME_SIZE
	.align		4
.L_185:
        /*03b4*/ 	.byte	0x04, 0x11
        /*03b6*/ 	.short	(.L_187 - .L_186)
	.align		4
.L_186:
        /*03b8*/ 	.word	index@(_Z25selective_scan_bwd_kernelI32Selective_Scan_bwd_kernel_traitsILi32ELi8ELb1ELb1ELb0ELb0ELb0EfN3c107complexIfEEEEv12SSMParamsBwd)
        /*03bc*/ 	.word	0x00000000


	//----- nvinfo : EIATTR_REGCOUNT
	.align		4
.L_187:
        /*03c0*/ 	.byte	0x04, 0x2f
        /*03c2*/ 	.short	(.L_189 - .L_188)
	.align		4
.L_188:
        /*03c4*/ 	.word	index@(_Z25selective_scan_bwd_kernelI32Selective_Scan_bwd_kernel_traitsILi32ELi8ELb1ELb0ELb1ELb1ELb1EfN3c107complexIfEEEEv12SSMParamsBwd)
        /*03c8*/ 	.word	0x000000b4


	//----- nvinfo : EIATTR_FRAME_SIZE
	.align		4
.L_189:
        /*03cc*/ 	.byte	0x04, 0x11
        /*03ce*/ 	.short	(.L_191 - .L_190)
	.align		4
.L_190:
        /*03d0*/ 	.word	index@(_Z25selective_scan_bwd_kernelI32Selective_Scan_bwd_kernel_traitsILi32ELi8ELb1ELb0ELb1ELb1ELb1EfN3c107complexIfEEEEv12SSMParamsBwd)
        /*03d4*/ 	.word	0x00000000


	//----- nvinfo : EIATTR_REGCOUNT
	.align		4
.L_191:
        /*03d8*/ 	.byte	0x04, 0x2f
        /*03da*/ 	.short	(.L_193 - .L_192)
	.align		4
.L_192:
        /*03dc*/ 	.word	index@(_Z25selective_scan_bwd_kernelI32Selective_Scan_bwd_kernel_traitsILi32ELi8ELb1ELb0ELb1ELb1ELb0EfN3c107complexIfEEEEv12SSMParamsBwd)
        /*03e0*/ 	.word	0x000000b2


	//----- nvinfo : EIATTR_FRAME_SIZE
	.align		4
.L_193:
        /*03e4*/ 	.byte	0x04, 0x11
        /*03e6*/ 	.short	(.L_195 - .L_194)
	.align		4
.L_194:
        /*03e8*/ 	.word	index@(_Z25selective_scan_bwd_kernelI32Selective_Scan_bwd_kernel_traitsILi32ELi8ELb1ELb0ELb1ELb1ELb0EfN3c107complexIfEEEEv12SSMParamsBwd)
        /*03ec*/ 	.word	0x00000000


	//----- nvinfo : EIATTR_REGCOUNT
	.align		4
.L_195:
        /*03f0*/ 	.byte	0x04, 0x2f
        /*03f2*/ 	.short	(.L_197 - .L_196)
	.align		4
.L_196:
        /*03f4*/ 	.word	index@(_Z25selective_scan_bwd_kernelI32Selective_Scan_bwd_kernel_traitsILi32ELi8ELb1ELb0ELb1ELb0ELb1EfN3c107complexIfEEEEv12SSMParamsBwd)
        /*03f8*/ 	.word	0x000000b9


	//----- nvinfo : EIATTR_FRAME_SIZE
	.align		4
.L_197:
        /*03fc*/ 	.byte	0x04, 0x11
        /*03fe*/ 	.short	(.L_199 - .L_198)
	.align		4
.L_198:
        /*0400*/ 	.word	index@(_Z25selective_scan_bwd_kernelI32Selective_Scan_bwd_kernel_traitsILi32ELi8ELb1ELb0ELb1ELb0ELb1EfN3c107complexIfEEEEv12SSMParamsBwd)
        /*0404*/ 	.word	0x00000000


	//----- nvinfo : EIATTR_REGCOUNT
	.align		4
.L_199:
        /*0408*/ 	.byte	0x04, 0x2f
        /*040a*/ 	.short	(.L_201 - .L_200)
	.align		4
.L_200:
        /*040c*/ 	.word	index@(_Z25selective_scan_bwd_kernelI32Selective_Scan_bwd_kernel_traitsILi32ELi8ELb1ELb0ELb1ELb0ELb0EfN3c107complexIfEEEEv12SSMParamsBwd)
        /*0410*/ 	.word	0x000000ba


	//----- nvinfo : EIATTR_FRAME_SIZE
	.align		4
.L_201:
        /*0414*/ 	.byte	0x04, 0x11
        /*0416*/ 	.short	(.L_203 - .L_202)
	.align		4
.L_202:
        /*0418*/ 	.word	index@(_Z25selective_scan_bwd_kernelI32Selective_Scan_bwd_kernel_traitsILi32ELi8ELb1ELb0ELb1ELb0ELb0EfN3c107complexIfEEEEv12SSMParamsBwd)
        /*041c*/ 	.word	0x00000000


	//----- nvinfo : EIATTR_REGCOUNT
	.align		4
.L_203:
        /*0420*/ 	.byte	0x04, 0x2f
        /*0422*/ 	.short	(.L_205 - .L_204)
	.align		4
.L_204:
        /*0424*/ 	.word	index@(_Z25selective_scan_bwd_kernelI32Selective_Scan_bwd_kernel_traitsILi32ELi8ELb1ELb0ELb0ELb1ELb1EfN3c107complexIfEEEEv12SSMParamsBwd)
        /*0428*/ 	.word	0x000000a1


	//----- nvinfo : EIATTR_FRAME_SIZE
	.align		4
.L_205:
        /*042c*/ 	.byte	0x04, 0x11
        /*042e*/ 	.short	(.L_207 - .L_206)
	.align		4
.L_206:
        /*0430*/ 	.word	index@(_Z25selective_scan_bwd_kernelI32Selective_Scan_bwd_kernel_traitsILi32ELi8ELb1ELb0ELb0ELb1ELb1EfN3c107complexIfEEEEv12SSMParamsBwd)
        /*0434*/ 	.word	0x00000000


	//----- nvinfo : EIATTR_REGCOUNT
	.align		4
.L_207:
        /*0438*/ 	.byte	0x04, 0x2f
        /*043a*/ 	.short	(.L_209 - .L_208)
	.align		4
.L_208:
        /*043c*/ 	.word	index@(_Z25selective_scan_bwd_kernelI32Selective_Scan_bwd_kernel_traitsILi32ELi8ELb1ELb0ELb0ELb1ELb0EfN3c107complexIfEEEEv12SSMParamsBwd)
        /*0440*/ 	.word	0x000000a1


	//----- nvinfo : EIATTR_FRAME_SIZE
	.align		4
.L_209:
        /*0444*/ 	.byte	0x04, 0x11
        /*0446*/ 	.short	(.L_211 - .L_210)
	.align		4
.L_210:
        /*0448*/ 	.word	index@(_Z25selective_scan_bwd_kernelI32Selective_Scan_bwd_kernel_traitsILi32ELi8ELb1ELb0ELb0ELb1ELb0EfN3c107complexIfEEEEv12SSMParamsBwd)
        /*044c*/ 	.word	0x00000000


	//----- nvinfo : EIATTR_REGCOUNT
	.align		4
.L_211:
        /*0450*/ 	.byte	0x04, 0x2f
        /*0452*/ 	.short	(.L_213 - .L_212)
	.align		4
.L_212:
        /*0454*/ 	.word	index@(_Z25selective_scan_bwd_kernelI32Selective_Scan_bwd_kernel_traitsILi32ELi8ELb1ELb0ELb0ELb0ELb1EfN3c107complexIfEEEEv12SSMParamsBwd)
        /*0458*/ 	.word	0x000000a1


	//----- nvinfo : EIATTR_FRAME_SIZE
	.align		4
.L_213:
        /*045c*/ 	.byte	0x04, 0x11
        /*045e*/ 	.short	(.L_215 - .L_214)
	.align		4
.L_214:
        /*0460*/ 	.word	index@(_Z25selective_scan_bwd_kernelI32Selective_Scan_bwd_kernel_traitsILi32ELi8ELb1ELb0ELb0ELb0ELb1EfN3c107complexIfEEEEv12SSMParamsBwd)
        /*0464*/ 	.word	0x00000000


	//----- nvinfo : EIATTR_REGCOUNT
	.align		4
.L_215:
        /*0468*/ 	.byte	0x04, 0x2f
        /*046a*/ 	.short	(.L_217 - .L_216)
	.align		4
.L_216:
        /*046c*/ 	.word	index@(_Z25selective_scan_bwd_kernelI32Selective_Scan_bwd_kernel_traitsILi32ELi8ELb1ELb0ELb0ELb0ELb0EfN3c107complexIfEEEEv12SSMParamsBwd)
        /*0470*/ 	.word	0x000000a3


	//----- nvinfo : EIATTR_FRAME_SIZE
	.align		4
.L_217:
        /*0474*/ 	.byte	0x04, 0x11
        /*0476*/ 	.short	(.L_219 - .L_218)
	.align		4
.L_218:
        /*0478*/ 	.word	index@(_Z25selective_scan_bwd_kernelI32Selective_Scan_bwd_kernel_traitsILi32ELi8ELb1ELb0ELb0ELb0ELb0EfN3c107complexIfEEEEv12SSMParamsBwd)
        /*047c*/ 	.word	0x00000000


	//----- nvinfo : EIATTR_REGCOUNT
	.align		4
.L_219:
        /*0480*/ 	.byte	0x04, 0x2f
        /*0482*/ 	.short	(.L_221 - .L_220)
	.align		4
.L_220:
        /*0484*/ 	.word	index@(_Z25selective_scan_bwd_kernelI32Selective_Scan_bwd_kernel_traitsILi32ELi8ELb0ELb1ELb1ELb1ELb1EfN3c107complexIfEEEEv12SSMParamsBwd)
        /*0488*/ 	.word	0x000000f1


	//----- nvinfo : EIATTR_FRAME_SIZE
	.align		4
.L_221:
        /*048c*/ 	.byte	0x04, 0x11
        /*048e*/ 	.short	(.L_223 - .L_222)
	.align		4
.L_222:
        /*0490*/ 	.word	index@(_Z25selective_scan_bwd_kernelI32Selective_Scan_bwd_kernel_traitsILi32ELi8ELb0ELb1ELb1ELb1ELb1EfN3c107complexIfEEEEv12SSMParamsBwd)
        /*0494*/ 	.word	0x00000000


	//----- nvinfo : EIATTR_REGCOUNT
	.align		4
.L_223:
        /*0498*/ 	.byte	0x04, 0x2f
        /*049a*/ 	.short	(.L_225 - .L_224)
	.align		4
.L_224:
        /*049c*/ 	.word	index@(_Z25selective_scan_bwd_kernelI32Selective_Scan_bwd_kernel_traitsILi32ELi8ELb0ELb1ELb1ELb1ELb0EfN3c107complexIfEEEEv12SSMParamsBwd)
        /*04a0*/ 	.word	0x000000ed


	//----- nvinfo : EIATTR_FRAME_SIZE
	.align		4
.L_225:
        /*04a4*/ 	.byte	0x04, 0x11
        /*04a6*/ 	.short	(.L_227 - .L_226)
	.align		4
.L_226:
        /*04a8*/ 	.word	index@(_Z25selective_scan_bwd_kernelI32Selective_Scan_bwd_kernel_traitsILi32ELi8ELb0ELb1ELb1ELb1ELb0EfN3c107complexIfEEEEv12SSMParamsBwd)
        /*04ac*/ 	.word	0x00000000


	//----- nvinfo : EIATTR_REGCOUNT
	.align		4
.L_227:
        /*04b0*/ 	.byte	0x04, 0x2f
        /*04b2*/ 	.short	(.L_229 - .L_228)
	.align		4
.L_228:
        /*04b4*/ 	.word	index@(_Z25selective_scan_bwd_kernelI32Selective_Scan_bwd_kernel_traitsILi32ELi8ELb0ELb1ELb1ELb0ELb1EfN3c107complexIfEEEEv12SSMParamsBwd)
        /*04b8*/ 	.word	0x000000fd


	//----- nvinfo : EIATTR_FRAME_SIZE
	.align		4
.L_229:
        /*04bc*/ 	.byte	0x04, 0x11
        /*04be*/ 	.short	(.L_231 - .L_230)
	.align		4
.L_230:
        /*04c0*/ 	.word	index@(_Z25selective_scan_bwd_kernelI32Selective_Scan_bwd_kernel_traitsILi32ELi8ELb0ELb1ELb1ELb0ELb1EfN3c107complexIfEEEEv12SSMParamsBwd)
        /*04c4*/ 	.word	0x00000000


	//----- nvinfo : EIATTR_REGCOUNT
	.align		4
.L_231:
        /*04c8*/ 	.byte	0x04, 0x2f
        /*04ca*/ 	.short	(.L_233 - .L_232)
	.align		4
.L_232:
        /*04cc*/ 	.word	index@(_Z25selective_scan_bwd_kernelI32Selective_Scan_bwd_kernel_traitsILi32ELi8ELb0ELb1ELb1ELb0ELb0EfN3c107complexIfEEEEv12SSMParamsBwd)
        /*04d0*/ 	.word	0x000000f9


	//----- nvinfo : EIATTR_FRAME_SIZE
	.align		4
.L_233:
        /*04d4*/ 	.byte	0x04, 0x11
        /*04d6*/ 	.short	(.L_235 - .L_234)
	.align		4
.L_234:
        /*04d8*/ 	.word	index@(_Z25selective_scan_bwd_kernelI32Selective_Scan_bwd_kernel_traitsILi32ELi8ELb0ELb1ELb1ELb0ELb0EfN3c107complexIfEEEEv12SSMParamsBwd)
        /*04dc*/ 	.word	0x00000000


	//----- nvinfo : EIATTR_REGCOUNT
	.align		4
.L_235:
        /*04e0*/ 	.byte	0x04, 0x2f
        /*04e2*/ 	.short	(.L_237 - .L_236)
	.align		4
.L_236:
        /*04e4*/ 	.word	index@(_Z25selective_scan_bwd_kernelI32Selective_Scan_bwd_kernel_traitsILi32ELi8ELb0ELb1ELb0ELb1ELb1EfN3c107complexIfEEEEv12SSMParamsBwd)
        /*04e8*/ 	.word	0x000000e0


	//----- nvinfo : EIATTR_FRAME_SIZE
	.align		4
.L_237:
        /*04ec*/ 	.byte	0x04, 0x11
        /*04ee*/ 	.short	(.L_239 - .L_238)
	.align		4
.L_238:
        /*04f0*/ 	.word	index@(_Z25selective_scan_bwd_kernelI32Selective_Scan_bwd_kernel_traitsILi32ELi8ELb0ELb1ELb0ELb1ELb1EfN3c107complexIfEEEEv12SSMParamsBwd)
        /*04f4*/ 	.word	0x00000000


	//----- nvinfo : EIATTR_REGCOUNT
	.align		4
.L_239:
        /*04f8*/ 	.byte	0x04, 0x2f
        /*04fa*/ 	.short	(.L_241 - .L_240)
	.align		4
.L_240:
        /*04fc*/ 	.word	index@(_Z25selective_scan_bwd_kernelI32Selective_Scan_bwd_kernel_traitsILi32ELi8ELb0ELb1ELb0ELb1ELb0EfN3c107complexIfEEEEv12SSMParamsBwd)
        /*0500*/ 	.word	0x000000c6


	//----- nvinfo : EIATTR_FRAME_SIZE
	.align		4
.L_241:
        /*0504*/ 	.byte	0x04, 0x11
        /*0506*/ 	.short	(.L_243 - .L_242)
	.align		4
.L_242:
        /*0508*/ 	.word	index@(_Z25selective_scan_bwd_kernelI32Selective_Scan_bwd_kernel_traitsILi32ELi8ELb0ELb1ELb0ELb1ELb0EfN3c107complexIfEEEEv12SSMParamsBwd)
        /*050c*/ 	.word	0x00000000


	//----- nvinfo : EIATTR_REGCOUNT
	.align		4
.L_243:
        /*0510*/ 	.byte	0x04, 0x2f
        /*0512*/ 	.short	(.L_245 - .L_244)
	.align		4
.L_244:
        /*0514*/ 	.word	index@(_Z25selective_scan_bwd_kernelI32Selective_Scan_bwd_kernel_traitsILi32ELi8ELb0ELb1ELb0ELb0ELb1EfN3c107complexIfEEEEv12SSMParamsBwd)
        /*0518*/ 	.word	0x000000d3


	//----- nvinfo : EIATTR_FRAME_SIZE
	.align		4
.L_245:
        /*051c*/ 	.byte	0x04, 0x11
        /*051e*/ 	.short	(.L_247 - .L_246)
	.align		4
.L_246:
        /*0520*/ 	.word	index@(_Z25selective_scan_bwd_kernelI32Selective_Scan_bwd_kernel_traitsILi32ELi8ELb0ELb1ELb0ELb0ELb1EfN3c107complexIfEEEEv12SSMParamsBwd)
        /*0524*/ 	.word	0x00000000


	//----- nvinfo : EIATTR_REGCOUNT
	.align		4
.L_247:
        /*0528*/ 	.byte	0x04, 0x2f
        /*052a*/ 	.short	(.L_249 - .L_248)
	.align		4
.L_248:
        /*052c*/ 	.word	index@(_Z25selective_scan_bwd_kernelI32Selective_Scan_bwd_kernel_traitsILi32ELi8ELb0ELb1ELb0ELb0ELb0EfN3c107complexIfEEEEv12SSMParamsBwd)
        /*0530*/ 	.word	0x000000cb


	//----- nvinfo : EIATTR_FRAME_SIZE
	.align		4
.L_249:
        /*0534*/ 	.byte	0x04, 0x11
        /*0536*/ 	.short	(.L_251 - .L_250)
	.align		4
.L_250:
        /*0538*/ 	.word	index@(_Z25selective_scan_bwd_kernelI32Selective_Scan_bwd_kernel_traitsILi32ELi8ELb0ELb1ELb0ELb0ELb0EfN3c107complexIfEEEEv12SSMParamsBwd)
        /*053c*/ 	.word	0x00000000


	//----- nvinfo : EIATTR_REGCOUNT
	.align		4
.L_251:
        /*0540*/ 	.byte	0x04, 0x2f
        /*0542*/ 	.short	(.L_253 - .L_252)
	.align		4
.L_252:
        /*0544*/ 	.word	index@(_Z25selective_scan_bwd_kernelI32Selective_Scan_bwd_kernel_traitsILi32ELi8ELb0ELb0ELb1ELb1ELb1EfN3c107complexIfEEEEv12SSMParamsBwd)
        /*0548*/ 	.word	0x000000d8


	//----- nvinfo : EIATTR_FRAME_SIZE
	.align		4
.L_253:
        /*054c*/ 	.byte	0x04, 0x11
        /*054e*/ 	.short	(.L_255 - .L_254)
	.align		4
.L_254:
        /*0550*/ 	.word	index@(_Z25selective_scan_bwd_kernelI32Selective_Scan_bwd_kernel_traitsILi32ELi8ELb0ELb0ELb1ELb1ELb1EfN3c107complexIfEEEEv12SSMParamsBwd)
        /*0554*/ 	.word	0x00000000


	//----- nvinfo : EIATTR_REGCOUNT
	.align		4
.L_255:
        /*0558*/ 	.byte	0x04, 0x2f
        /*055a*/ 	.short	(.L_257 - .L_256)
	.align		4
.L_256:
        /*055c*/ 	.word	index@(_Z25selective_scan_bwd_kernelI32Selective_Scan_bwd_kernel_traitsILi32ELi8ELb0ELb0ELb1ELb1ELb0EfN3c107complexIfEEEEv12SSMParamsBwd)
        /*0560*/ 	.word	0x000000c7


	//----- nvinfo : EIATTR_FRAME_SIZE
	.align		4
.L_257:
        /*0564*/ 	.byte	0x04, 0x11
        /*0566*/ 	.short	(.L_259 - .L_258)
	.align		4
.L_258:
        /*0568*/ 	.word	index@(_Z25selective_scan_bwd_kernelI32Selective_Scan_bwd_kernel_traitsILi32ELi8ELb0ELb0ELb1ELb1ELb0EfN3c107complexIfEEEEv12SSMParamsBwd)
        /*056c*/ 	.word	0x00000000


	//----- nvinfo : EIATTR_REGCOUNT
	.align		4
.L_259:
        /*0570*/ 	.byte	0x04, 0x2f
        /*0572*/ 	.short	(.L_261 - .L_260)
	.align		4
.L_260:
        /*0574*/ 	.word	index@(_Z25selective_scan_bwd_kernelI32Selective_Scan_bwd_kernel_traitsILi32ELi8ELb0ELb0ELb1ELb0ELb1EfN3c107complexIfEEEEv12SSMParamsBwd)
        /*0578*/ 	.word	0x000000dc


	//----- nvinfo : EIATTR_FRAME_SIZE
	.align		4
.L_261:
        /*057c*/ 	.byte	0x04, 0x11
        /*057e*/ 	.short	(.L_263 - .L_262)
	.align		4
.L_262:
        /*0580*/ 	.word	index@(_Z25selective_scan_bwd_kernelI32Selective_Scan_bwd_kernel_traitsILi32ELi8ELb0ELb0ELb1ELb0ELb1EfN3c107complexIfEEEEv12SSMParamsBwd)
        /*0584*/ 	.word	0x00000000


	//----- nvinfo : EIATTR_REGCOUNT
	.align		4
.L_263:
        /*0588*/ 	.byte	0x04, 0x2f
        /*058a*/ 	.short	(.L_265 - .L_264)
	.align		4
.L_264:
        /*058c*/ 	.word	index@(_Z25selective_scan_bwd_kernelI32Selective_Scan_bwd_kernel_traitsILi32ELi8ELb0ELb0ELb1ELb0ELb0EfN3c107complexIfEEEEv12SSMParamsBwd)
        /*0590*/ 	.word	0x000000d7


	//----- nvinfo : EIATTR_FRAME_SIZE
	.align		4
.L_265:
        /*0594*/ 	.byte	0x04, 0x11
        /*0596*/ 	.short	(.L_267 - .L_266)
	.align		4
.L_266:
        /*0598*/ 	.word	index@(_Z25selective_scan_bwd_kernelI32Selective_Scan_bwd_kernel_traitsILi32ELi8ELb0ELb0ELb1ELb0ELb0EfN3c107complexIfEEEEv12SSMParamsBwd)
        /*059c*/ 	.word	0x00000000


	//----- nvinfo : EIATTR_REGCOUNT
	.align		4
.L_267:
        /*05a0*/ 	.byte	0x04, 0x2f
        /*05a2*/ 	.short	(.L_269 - .L_268)
	.align		4
.L_268:
        /*05a4*/ 	.word	index@(_Z25selective_scan_bwd_kernelI32Selective_Scan_bwd_kernel_traitsILi32ELi8ELb0ELb0ELb0ELb1ELb1EfN3c107complexIfEEEEv12SSMParamsBwd)
        /*05a8*/ 	.word	0x000000a8


	//----- nvinfo : EIATTR_FRAME_SIZE
	.align		4
.L_269:
        /*05ac*/ 	.byte	0x04, 0x11
        /*05ae*/ 	.short	(.L_271 - .L_270)
	.align		4
.L_270:
        /*05b0*/ 	.word	index@(_Z25selective_scan_bwd_kernelI32Selective_Scan_bwd_kernel_traitsILi32ELi8ELb0ELb0ELb0ELb1ELb1EfN3c107complexIfEEEEv12SSMParamsBwd)
        /*05b4*/ 	.word	0x00000000


	//----- nvinfo : EIATTR_REGCOUNT
	.align		4
.L_271:
        /*05b8*/ 	.byte	0x04, 0x2f
        /*05ba*/ 	.short	(.L_273 - .L_272)
	.align		4
.L_272:
        /*05bc*/ 	.word	index@(_Z25selective_scan_bwd_kernelI32Selective_Scan_bwd_kernel_traitsILi32ELi8ELb0ELb0ELb0ELb1ELb0EfN3c107complexIfEEEEv12SSMParamsBwd)
        /*05c0*/ 	.word	0x000000a8


	//----- nvinfo : EIATTR_FRAME_SIZE
	.align		4
.L_273:
        /*05c4*/ 	.byte	0x04, 0x11
        /*05c6*/ 	.short	(.L_275 - .L_274)
	.align		4
.L_274:
        /*05c8*/ 	.word	index@(_Z25selective_scan_bwd_kernelI32Selective_Scan_bwd_kernel_traitsILi32ELi8ELb0ELb0ELb0ELb1ELb0EfN3c107complexIfEEEEv12SSMParamsBwd)
        /*05cc*/ 	.word	0x00000000


	//----- nvinfo : EIATTR_REGCOUNT
	.align		4
.L_275:
        /*05d0*/ 	.byte	0x04, 0x2f
        /*05d2*/ 	.short	(.L_277 - .L_276)
	.align		4
.L_276:
        /*05d4*/ 	.word	index@(_Z25selective_scan_bwd_kernelI32Selective_Scan_bwd_kernel_traitsILi32ELi8ELb0ELb0ELb0ELb0ELb1EfN3c107complexIfEEEEv12SSMParamsBwd)
        /*05d8*/ 	.word	0x000000ba


	//----- nvinfo : EIATTR_FRAME_SIZE
	.align		4
.L_277:
        /*05dc*/ 	.byte	0x04, 0x11
        /*05de*/ 	.short	(.L_279 - .L_278)
	.align		4
.L_278:
        /*05e0*/ 	.word	index@(_Z25selective_scan_bwd_kernelI32Selective_Scan_bwd_kernel_traitsILi32ELi8ELb0ELb0ELb0ELb0ELb1EfN3c107complexIfEEEEv12SSMParamsBwd)
        /*05e4*/ 	.word	0x00000000


	//----- nvinfo : EIATTR_REGCOUNT
	.align		4
.L_279:
        /*05e8*/ 	.byte	0x04, 0x2f
        /*05ea*/ 	.short	(.L_281 - .L_280)
	.align		4
.L_280:
        /*05ec*/ 	.word	index@(_Z25selective_scan_bwd_kernelI32Selective_Scan_bwd_kernel_traitsILi32ELi8ELb0ELb0ELb0ELb0ELb0EfN3c107complexIfEEEEv12SSMParamsBwd)
        /*05f0*/ 	.word	0x000000c5


	//----- nvinfo : EIATTR_FRAME_SIZE
	.align		4
.L_281:
        /*05f4*/ 	.byte	0x04, 0x11
        /*05f6*/ 	.short	(.L_283 - .L_282)
	.align		4
.L_282:
        /*05f8*/ 	.word	index@(_Z25selective_scan_bwd_kernelI32Selective_Scan_bwd_kernel_traitsILi32ELi8ELb0ELb0ELb0ELb0ELb0EfN3c107complexIfEEEEv12SSMParamsBwd)
        /*05fc*/ 	.word	0x00000000


	//----- nvinfo : EIATTR_REGCOUNT
	.align		4
.L_283:
        /*0600*/ 	.byte	0x04, 0x2f
        /*0602*/ 	.short	(.L_285 - .L_284)
	.align		4
.L_284:
        /*0604*/ 	.word	index@(_Z25selective_scan_bwd_kernelI32Selective_Scan_bwd_kernel_traitsILi32ELi16ELb1ELb1ELb1ELb1ELb1EfN3c107complexIfEEEEv12SSMParamsBwd)
        /*0608*/ 	.word	0x000000ff


	//----- nvinfo : EIATTR_FRAME_SIZE
	.align		4
.L_285:
        /*060c*/ 	.byte	0x04, 0x11
        /*060e*/ 	.short	(.L_287 - .L_286)
	.align		4
.L_286:
        /*0610*/ 	.word	index@(_Z25selective_scan_bwd_kernelI32Selective_Scan_bwd_kernel_traitsILi32ELi16ELb1ELb1ELb1ELb1ELb1EfN3c107complexIfEEEEv12SSMParamsBwd)
        /*0614*/ 	.word	0x00000000


	//----- nvinfo : EIATTR_REGCOUNT
	.align		4
.L_287:
        /*0618*/ 	.byte	0x04, 0x2f
        /*061a*/ 	.short	(.L_289 - .L_288)
	.align		4
.L_288:
        /*061c*/ 	.word	index@(_Z25selective_scan_bwd_kernelI32Selective_Scan_bwd_kernel_traitsILi32ELi16ELb1ELb1ELb1ELb1ELb0EfN3c107complexIfEEEEv12SSMParamsBwd)
        /*0620*/ 	.word	0x000000ff


	//----- nvinfo : EIATTR_FRAME_SIZE
	.align		4
.L_289:
        /*0624*/ 	.byte	0x04, 0x11
        /*0626*/ 	.short	(.L_291 - .L_290)
	.align		4
.L_290:
        /*0628*/ 	.word	index@(_Z25selective_scan_bwd_kernelI32Selective_Scan_bwd_kernel_traitsILi32ELi16ELb1ELb1ELb1ELb1ELb0EfN3c107complexIfEEEEv12SSMParamsBwd)
        /*062c*/ 	.word	0x00000000


	//----- nvinfo : EIATTR_REGCOUNT
	.align		4
.L_291:
        /*0630*/ 	.byte	0x04, 0x2f
        /*0632*/ 	.short	(.L_293 - .L_292)
	.align		4
.L_292:
        /*0634*/ 	.word	index@(_Z25selective_scan_bwd_kernelI32Selective_Scan_bwd_kernel_traitsILi32ELi16ELb1ELb1ELb1ELb0ELb1EfN3c107complexIfEEEEv12SSMParamsBwd)
        /*0638*/ 	.word	0x000000ff


	//----- nvinfo : EIATTR_FRAME_SIZE
	.align		4
.L_293:
        /*063c*/ 	.byte	0x04, 0x11
        /*063e*/ 	.short	(.L_295 - .L_294)
	.align		4
.L_294:
        /*0640*/ 	.word	index@(_Z25selective_scan_bwd_kernelI32Selective_Scan_bwd_kernel_traitsILi32ELi16ELb1ELb1ELb1ELb0ELb1EfN3c107complexIfEEEEv12SSMParamsBwd)
        /*0644*/ 	.word	0x00000000


	//----- nvinfo : EIATTR_REGCOUNT
	.align		4
.L_295:
        /*0648*/ 	.byte	0x04, 0x2f
        /*064a*/ 	.short	(.L_297 - .L_296)
	.align		4
.L_296:
        /*064c*/ 	.word	index@(_Z25selective_scan_bwd_kernelI32Selective_Scan_bwd_kernel_traitsILi32ELi16ELb1ELb1ELb1ELb0ELb0EfN3c107complexIfEEEEv12SSMParamsBwd)
        /*0650*/ 	.word	0x000000ff


	//----- nvinfo : EIATTR_FRAME_SIZE
	.align		4
.L_297:
        /*0654*/ 	.byte	0x04, 0x11
        /*0656*/ 	.short	(.L_299 - .L_298)
	.align		4
.L_298:
        /*0658*/ 	.word	index@(_Z25selective_scan_bwd_kernelI32Selective_Scan_bwd_kernel_traitsILi32ELi16ELb1ELb1ELb1ELb0ELb0EfN3c107complexIfEEEEv12SSMParamsBwd)
        /*065c*/ 	.word	0x00000000


	//----- nvinfo : EIATTR_REGCOUNT
	.align		4
.L_299:
        /*0660*/ 	.byte	0x04, 0x2f
        /*0662*/ 	.short	(.L_301 - .L_300)
	.align		4
.L_300:
        /*0664*/ 	.word	index@(_Z25selective_scan_bwd_kernelI32Selective_Scan_bwd_kernel_traitsILi32ELi16ELb1ELb1ELb0ELb1ELb1EfN3c107complexIfEEEEv12SSMParamsBwd)
        /*0668*/ 	.word	0x000000fc


	//----- nvinfo : EIATTR_FRAME_SIZE
	.align		4
.L_301:
        /*066c*/ 	.byte	0x04, 0x11
        /*066e*/ 	.short	(.L_303 - .L_302)
	.align		4
.L_302:
        /*0670*/ 	.word	index@(_Z25selective_scan_bwd_kernelI32Selective_Scan_bwd_kernel_traitsILi32ELi16ELb1ELb1ELb0ELb1ELb1EfN3c107complexIfEEEEv12SSMParamsBwd)
        /*0674*/ 	.word	0x00000000


	//----- nvinfo : EIATTR_REGCOUNT
	.align		4
.L_303:
        /*0678*/ 	.byte	0x04, 0x2f
        /*067a*/ 	.short	(.L_305 - .L_304)
	.align		4
.L_304:
        /*067c*/ 	.word	index@(_Z25selective_scan_bwd_kernelI32Selective_Scan_bwd_kernel_traitsILi32ELi16ELb1ELb1ELb0ELb1ELb0EfN3c107complexIfEEEEv12SSMParamsBwd)
        /*0680*/ 	.word	0x000000fa


	//----- nvinfo : EIATTR_FRAME_SIZE
	.align		4
.L_305:
        /*0684*/ 	.byte	0x04, 0x11
        /*0686*/ 	.short	(.L_307 - .L_306)
	.align		4
.L_306:
        /*0688*/ 	.word	index@(_Z25selective_scan_bwd_kernelI32Selective_Scan_bwd_kernel_traitsILi32ELi16ELb1ELb1ELb0ELb1ELb0EfN3c107complexIfEEEEv12SSMParamsBwd)
        /*068c*/ 	.word	0x00000000


	//----- nvinfo : EIATTR_REGCOUNT
	.align		4
.L_307:
        /*0690*/ 	.byte	0x04, 0x2f
        /*0692*/ 	.short	(.L_309 - .L_308)
	.align		4
.L_308:
        /*0694*/ 	.word	index@(_Z25selective_scan_bwd_kernelI32Selective_Scan_bwd_kernel_traitsILi32ELi16ELb1ELb1ELb0ELb0ELb1EfN3c107complexIfEEEEv12SSMParamsBwd)
        /*0698*/ 	.word	0x000000fa


	//----- nvinfo : EIATTR_FRAME_SIZE
	.align		4
.L_309:
        /*069c*/ 	.byte	0x04, 0x11
        /*069e*/ 	.short	(.L_311 - .L_310)
	.align		4
.L_310:
        /*06a0*/ 	.word	index@(_Z25selective_scan_bwd_kernelI32Selective_Scan_bwd_kernel_traitsILi32ELi16ELb1ELb1ELb0ELb0ELb1EfN3c107complexIfEEEEv12SSMParamsBwd)
        /*06a4*/ 	.word	0x00000000


	//----- nvinfo : EIATTR_REGCOUNT
	.align		4
.L_311:
        /*06a8*/ 	.byte	0x04, 0x2f
        /*06aa*/ 	.short	(.L_313 - .L_312)
	.align		4
.L_312:
        /*06ac*/ 	.word	index@(_Z25selective_scan_bwd_kernelI32Selective_Scan_bwd_kernel_traitsILi32ELi16ELb1ELb1ELb0ELb0ELb0EfN3c107complexIfEEEEv12SSMParamsBwd)
        /*06b0*/ 	.word	0x000000f9


	//----- nvinfo : EIATTR_FRAME_SIZE
	.align		4
.L_313:
        /*06b4*/ 	.byte	0x04, 0x11
        /*06b6*/ 	.short	(.L_315 - .L_314)
	.align		4
.L_314:
        /*06b8*/ 	.word	index@(_Z25selective_scan_bwd_kernelI32Selective_Scan_bwd_kernel_traitsILi32ELi16ELb1ELb1ELb0ELb0ELb0EfN3c107complexIfEEEEv12SSMParamsBwd)
        /*06bc*/ 	.word	0x00000000


	//----- nvinfo : EIATTR_REGCOUNT
	.align		4
.L_315:
        /*06c0*/ 	.byte	0x04, 0x2f
        /*06c2*/ 	.short	(.L_317 - .L_316)
	.align		4
.L_316:
        /*06c4*/ 	.word	index@(_Z25selective_scan_bwd_kernelI32Selective_Scan_bwd_kernel_traitsILi32ELi16ELb1ELb0ELb1ELb1ELb1EfN3c107complexIfEEEEv12SSMParamsBwd)
        /*06c8*/ 	.word	0x000000ed


	//----- nvinfo : EIATTR_FRAME_SIZE
	.align		4
.L_317:
        /*06cc*/ 	.byte	0x04, 0x11
        /*06ce*/ 	.short	(.L_319 - .L_318)
	.align		4
.L_318:
        /*06d0*/ 	.word	index@(_Z25selective_scan_bwd_kernelI32Selective_Scan_bwd_kernel_traitsILi32ELi16ELb1ELb0ELb1ELb1ELb1EfN3c107complexIfEEEEv12SSMParamsBwd)
        /*06d4*/ 	.word	0x00000000


	//----- nvinfo : EIATTR_REGCOUNT
	.align		4
.L_319:
        /*06d8*/ 	.byte	0x04, 0x2f
        /*06da*/ 	.short	(.L_321 - .L_320)
	.align		4
.L_320:
        /*06dc*/ 	.word	index@(_Z25selective_scan_bwd_kernelI32Selective_Scan_bwd_kernel_traitsILi32ELi16ELb1ELb0ELb1ELb1ELb0EfN3c107complexIfEEEEv12SSMParamsBwd)
        /*06e0*/ 	.word	0x000000eb


	//----- nvinfo : EIATTR_FRAME_SIZE
	.align		4
.L_321:
        /*06e4*/ 	.byte	0x04, 0x11
        /*06e6*/ 	.short	(.L_323 - .L_322)
	.align		4
.L_322:
        /*06e8*/ 	.word	index@(_Z25selective_scan_bwd_kernelI32Selective_Scan_bwd_kernel_traitsILi32ELi16ELb1ELb0ELb1ELb1ELb0EfN3c107complexIfEEEEv12SSMParamsBwd)
        /*06ec*/ 	.word	0x00000000


	//----- nvinfo : EIATTR_REGCOUNT
	.align		4
.L_323:
        /*06f0*/ 	.byte	0x04, 0x2f
        /*06f2*/ 	.short	(.L_325 - .L_324)
	.align		4
.L_324:
        /*06f4*/ 	.word	index@(_Z25selective_scan_bwd_kernelI32Selective_Scan_bwd_kernel_traitsILi32ELi16ELb1ELb0ELb1ELb0ELb1EfN3c107complexIfEEEEv12SSMParamsBwd)
        /*06f8*/ 	.word	0x000000f4


	//----- nvinfo : EIATTR_FRAME_SIZE
	.align		4
.L_325:
        /*06fc*/ 	.byte	0x04, 0x11
        /*06fe*/ 	.short	(.L_327 - .L_326)
	.align		4
.L_326:
        /*0700*/ 	.word	index@(_Z25selective_scan_bwd_kernelI32Selective_Scan_bwd_kernel_traitsILi32ELi16ELb1ELb0ELb1ELb0ELb1EfN3c107complexIfEEEEv12SSMParamsBwd)
        /*0704*/ 	.word	0x00000000


	//----- nvinfo : EIATTR_REGCOUNT
	.align		4
.L_327:
        /*0708*/ 	.byte	0x04, 0x2f
        /*070a*/ 	.short	(.L_329 - .L_328)
	.align		4
.L_328:
        /*070c*/ 	.word	index@(_Z25selective_scan_bwd_kernelI32Selective_Scan_bwd_kernel_traitsILi32ELi16ELb1ELb0ELb1ELb0ELb0EfN3c107complexIfEEEEv12SSMParamsBwd)
        /*0710*/ 	.word	0x000000f4


	//----- nvinfo : EIATTR_FRAME_SIZE
	.align		4
.L_329:
        /*0714*/ 	.byte	0x04, 0x11
        /*0716*/ 	.short	(.L_331 - .L_330)
	.align		4
.L_330:
        /*0718*/ 	.word	index@(_Z25selective_scan_bwd_kernelI32Selective_Scan_bwd_kernel_traitsILi32ELi16ELb1ELb0ELb1ELb0ELb0EfN3c107complexIfEEEEv12SSMParamsBwd)
        /*071c*/ 	.word	0x00000000


	//----- nvinfo : EIATTR_REGCOUNT
	.align		4
.L_331:
        /*0720*/ 	.byte	0x04, 0x2f
        /*0722*/ 	.short	(.L_333 - .L_332)
	.align		4
.L_332:
        /*0724*/ 	.word	index@(_Z25selective_scan_bwd_kernelI32Selective_Scan_bwd_kernel_traitsILi32ELi16ELb1ELb0ELb0ELb1ELb1EfN3c107complexIfEEEEv12SSMParamsBwd)
        /*0728*/ 	.word	0x000000c1


	//----- nvinfo : EIATTR_FRAME_SIZE
	.align		4
.L_333:
        /*072c*/ 	.byte	0x04, 0x11
        /*072e*/ 	.short	(.L_335 - .L_334)
	.align		4
.L_334:
        /*0730*/ 	.word	index@(_Z25selective_scan_bwd_kernelI32Selective_Scan_bwd_kernel_traitsILi32ELi16ELb1ELb0ELb0ELb1ELb1EfN3c107complexIfEEEEv12SSMParamsBwd)
        /*0734*/ 	.word	0x00000000


	//----- nvinfo : EIATTR_REGCOUNT
	.align		4
.L_335:
        /*0738*/ 	.byte	0x04, 0x2f
        /*073a*/ 	.short	(.L_337 - .L_336)
	.align		4
.L_336:
        /*073c*/ 	.word	index@(_Z25selective_scan_bwd_kernelI32Selective_Scan_bwd_kernel_traitsILi32ELi16ELb1ELb0ELb0ELb1ELb0EfN3c107complexIfEEEEv12SSMParamsBwd)
        /*0740*/ 	.word	0x000000c2


	//----- nvinfo : EIATTR_FRAME_SIZE
	.align		4
.L_337:
        /*0744*/ 	.byte	0x04, 0x11
        /*0746*/ 	.short	(.L_339 - .L_338)
	.align		4
.L_338:
        /*0748*/ 	.word	index@(_Z25selective_scan_bwd_kernelI32Selective_Scan_bwd_kernel_traitsILi32ELi16ELb1ELb0ELb0ELb1ELb0EfN3c107complexIfEEEEv12SSMParamsBwd)
        /*074c*/ 	.word	0x00000000


	//----- nvinfo : EIATTR_REGCOUNT
	.align		4
.L_339:
        /*0750*/ 	.byte	0x04, 0x2f
        /*0752*/ 	.short	(.L_341 - .L_340)
	.align		4
.L_340:
        /*0754*/ 	.word	index@(_Z25selective_scan_bwd_kernelI32Selective_Scan_bwd_kernel_traitsILi32ELi16ELb1ELb0ELb0ELb0ELb1EfN3c107complexIfEEEEv12SSMParamsBwd)
        /*0758*/ 	.word	0x000000cc


	//----- nvinfo : EIATTR_FRAME_SIZE
	.align		4
.L_341:
        /*075c*/ 	.byte	0x04, 0x11
        /*075e*/ 	.short	(.L_343 - .L_342)
	.align		4
.L_342:
        /*0760*/ 	.word	index@(_Z25selective_scan_bwd_kernelI32Selective_Scan_bwd_kernel_traitsILi32ELi16ELb1ELb0ELb0ELb0ELb1EfN3c107complexIfEEEEv12SSMParamsBwd)
        /*0764*/ 	.word	0x00000000


	//----- nvinfo : EIATTR_REGCOUNT
	.align		4
.L_343:
        /*0768*/ 	.byte	0x04, 0x2f
        /*076a*/ 	.short	(.L_345 - .L_344)
	.align		4
.L_344:
        /*076c*/ 	.word	index@(_Z25selective_scan_bwd_kernelI32Selective_Scan_bwd_kernel_traitsILi32ELi16ELb1ELb0ELb0ELb0ELb0EfN3c107complexIfEEEEv12SSMParamsBwd)
        /*0770*/ 	.word	0x000000d4


	//----- nvinfo : EIATTR_FRAME_SIZE
	.align		4
.L_345:
        /*0774*/ 	.byte	0x04, 0x11
        /*0776*/ 	.short	(.L_347 - .L_346)
	.align		4
.L_346:
        /*0778*/ 	.word	index@(_Z25selective_scan_bwd_kernelI32Selective_Scan_bwd_kernel_traitsILi32ELi16ELb1ELb0ELb0ELb0ELb0EfN3c107complexIfEEEEv12SSMParamsBwd)
        /*077c*/ 	.word	0x00000000


	//----- nvinfo : EIATTR_REGCOUNT
	.align		4
.L_347:
        /*0780*/ 	.byte	0x04, 0x2f
        /*0782*/ 	.short	(.L_349 - .L_348)
	.align		4
.L_348:
        /*0784*/ 	.word	index@(_Z25selective_scan_bwd_kernelI32Selective_Scan_bwd_kernel_traitsILi32ELi16ELb0ELb1ELb1ELb1ELb1EfN3c107complexIfEEEEv12SSMParamsBwd)
        /*0788*/ 	.word	0x000000ff


	//----- nvinfo : EIATTR_FRAME_SIZE
	.align		4
.L_349:
        /*078c*/ 	.byte	0x04, 0x11
        /*078e*/ 	.short	(.L_351 - .L_350)
	.align		4
.L_350:
        /*0790*/ 	.word	index@(_Z25selective_scan_bwd_kernelI32Selective_Scan_bwd_kernel_traitsILi32ELi16ELb0ELb1ELb1ELb1ELb1EfN3c107complexIfEEEEv12SSMParamsBwd)
        /*0794*/ 	.word	0x00000000


	//----- nvinfo : EIATTR_REGCOUNT
	.align		4
.L_351:
        /*0798*/ 	.byte	0x04, 0x2f
        /*079a*/ 	.short	(.L_353 - .L_352)
	.align		4
.L_352:
        /*079c*/ 	.word	index@(_Z25selective_scan_bwd_kernelI32Selective_Scan_bwd_kernel_traitsILi32ELi16ELb0ELb1ELb1ELb1ELb0EfN3c107complexIfEEEEv12SSMParamsBwd)
        /*07a0*/ 	.word	0x000000ff


	//----- nvinfo : EIATTR_FRAME_SIZE
	.align		4
.L_353:
        /*07a4*/ 	.byte	0x04, 0x11
        /*07a6*/ 	.short	(.L_355 - .L_354)
	.align		4
.L_354:
        /*07a8*/ 	.word	index@(_Z25selective_scan_bwd_kernelI32Selective_Scan_bwd_kernel_traitsILi32ELi16ELb0ELb1ELb1ELb1ELb0EfN3c107complexIfEEEEv12SSMParamsBwd)
        /*07ac*/ 	.word	0x00000000


	//----- nvinfo : EIATTR_REGCOUNT
	.align		4
.L_355:
        /*07b0*/ 	.byte	0x04, 0x2f
        /*07b2*/ 	.short	(.L_357 - .L_356)
	.align		4
.L_356:
        /*07b4*/ 	.word	index@(_Z25selective_scan_bwd_kernelI32Selective_Scan_bwd_kernel_traitsILi32ELi16ELb0ELb1ELb1ELb0ELb1EfN3c107complexIfEEEEv12SSMParamsBwd)
        /*07b8*/ 	.word	0x000000ff


	//----- nvinfo : EIATTR_FRAME_SIZE
	.align		4
.L_357:
        /*07bc*/ 	.byte	0x04, 0x11
        /*07be*/ 	.short	(.L_359 - .L_358)
	.align		4
.L_358:
        /*07c0*/ 	.word	index@(_Z25selective_scan_bwd_kernelI32Selective_Scan_bwd_kernel_traitsILi32ELi16ELb0ELb1ELb1ELb0ELb1EfN3c107complexIfEEEEv12SSMParamsBwd)
        /*07c4*/ 	.word	0x00000018


	//----- nvinfo : EIATTR_REGCOUNT
	.align		4
.L_359:
        /*07c8*/ 	.byte	0x04, 0x2f
        /*07ca*/ 	.short	(.L_361 - .L_360)
	.align		4
.L_360:
        /*07cc*/ 	.word	index@(_Z25selective_scan_bwd_kernelI32Selective_Scan_bwd_kernel_traitsILi32ELi16ELb0ELb1ELb1ELb0ELb0EfN3c107complexIfEEEEv12SSMParamsBwd)
        /*07d0*/ 	.word	0x000000ff


	//----- nvinfo : EIATTR_FRAME_SIZE
	.align		4
.L_361:
        /*07d4*/ 	.byte	0x04, 0x11
        /*07d6*/ 	.short	(.L_363 - .L_362)
	.align		4
.L_362:
        /*07d8*/ 	.word	index@(_Z25selective_scan_bwd_kernelI32Selective_Scan_bwd_kernel_traitsILi32ELi16ELb0ELb1ELb1ELb0ELb0EfN3c107complexIfEEEEv12SSMParamsBwd)
        /*07dc*/ 	.word	0x00000020


	//----- nvinfo : EIATTR_REGCOUNT
	.align		4
.L_363:
        /*07e0*/ 	.byte	0x04, 0x2f
        /*07e2*/ 	.short	(.L_365 - .L_364)
	.align		4
.L_364:
        /*07e4*/ 	.word	index@(_Z25selective_scan_bwd_kernelI32Selective_Scan_bwd_kernel_traitsILi32ELi16ELb0ELb1ELb0ELb1ELb1EfN3c107complexIfEEEEv12SSMParamsBwd)
        /*07e8*/ 	.word	0x000000fe


	//----- nvinfo : EIATTR_FRAME_SIZE
	.align		4
.L_365:
        /*07ec*/ 	.byte	0x04, 0x11
        /*07ee*/ 	.short	(.L_367 - .L_366)
	.align		4
.L_366:
        /*07f0*/ 	.word	index@(_Z25selective_scan_bwd_kernelI32Selective_Scan_bwd_kernel_traitsILi32ELi16ELb0ELb1ELb0ELb1ELb1EfN3c107complexIfEEEEv12SSMParamsBwd)
        /*07f4*/ 	.word	0x00000000


	//----- nvinfo : EIATTR_REGCOUNT
	.align		4
.L_367:
        /*07f8*/ 	.byte	0x04, 0x2f
        /*07fa*/ 	.short	(.L_369 - .L_368)
	.align		4
.L_368:
        /*07fc*/ 	.word	index@(_Z25selective_scan_bwd_kernelI32Selective_Scan_bwd_kernel_traitsILi32ELi16ELb0ELb1ELb0ELb1ELb0EfN3c107complexIfEEEEv12SSMParamsBwd)
        /*0800*/ 	.word	0x000000ff


	//----- nvinfo : EIATTR_FRAME_SIZE
	.align		4
.L_369:
        /*0804*/ 	.byte	0x04, 0x11
        /*0806*/ 	.short	(.L_371 - .L_370)
	.align		4
.L_370:
        /*0808*/ 	.word	index@(_Z25selective_scan_bwd_kernelI32Selective_Scan_bwd_kernel_traitsILi32ELi16ELb0ELb1ELb0ELb1ELb0EfN3c107complexIfEEEEv12SSMParamsBwd)
        /*080c*/ 	.word	0x00000000


	//----- nvinfo : EIATTR_REGCOUNT
	.align		4
.L_371:
        /*0810*/ 	.byte	0x04, 0x2f
        /*0812*/ 	.short	(.L_373 - .L_372)
	.align		4
.L_372:
        /*0814*/ 	.word	index@(_Z25selective_scan_bwd_kernelI32Selective_Scan_bwd_kernel_traitsILi32ELi16ELb0ELb1ELb0ELb0ELb1EfN3c107complexIfEEEEv12SSMParamsBwd)
        /*0818*/ 	.word	0x000000ff


	//----- nvinfo : EIATTR_FRAME_SIZE
	.align		4
.L_373:
        /*081c*/ 	.byte	0x04, 0x11
        /*081e*/ 	.short	(.L_375 - .L_374)
	.align		4
.L_374:
        /*0820*/ 	.word	index@(_Z25selective_scan_bwd_kernelI32Selective_Scan_bwd_kernel_traitsILi32ELi16ELb0ELb1ELb0ELb0ELb1EfN3c107complexIfEEEEv12SSMParamsBwd)
        /*0824*/ 	.word	0x00000018


	//----- nvinfo : EIATTR_REGCOUNT
	.align		4
.L_375:
        /*0828*/ 	.byte	0x04, 0x2f
        /*082a*/ 	.short	(.L_377 - .L_376)
	.align		4
.L_376:
        /*082c*/ 	.word	index@(_Z25selective_scan_bwd_kernelI32Selective_Scan_bwd_kernel_traitsILi32ELi16ELb0ELb1ELb0ELb0ELb0EfN3c107complexIfEEEEv12SSMParamsBwd)
        /*0830*/ 	.word	0x000000ff


	//----- nvinfo : EIATTR_FRAME_SIZE
	.align		4
.L_377:
        /*0834*/ 	.byte	0x04, 0x11
        /*0836*/ 	.short	(.L_379 - .L_378)
	.align		4
.L_378:
        /*0838*/ 	.word	index@(_Z25selective_scan_bwd_kernelI32Selective_Scan_bwd_kernel_traitsILi32ELi16ELb0ELb1ELb0ELb0ELb0EfN3c107complexIfEEEEv12SSMParamsBwd)
        /*083c*/ 	.word	0x00000020


	//----- nvinfo : EIATTR_REGCOUNT
	.align		4
.L_379:
        /*0840*/ 	.byte	0x04, 0x2f
        /*0842*/ 	.short	(.L_381 - .L_380)
	.align		4
.L_380:
        /*0844*/ 	.word	index@(_Z25selective_scan_bwd_kernelI32Selective_Scan_bwd_kernel_traitsILi32ELi16ELb0ELb0ELb1ELb1ELb1EfN3c107complexIfEEEEv12SSMParamsBwd)
        /*0848*/ 	.word	0x000000fe


	//----- nvinfo : EIATTR_FRAME_SIZE
	.align		4
.L_381:
        /*084c*/ 	.byte	0x04, 0x11
        /*084e*/ 	.short	(.L_383 - .L_382)
	.align		4
.L_382:
        /*0850*/ 	.word	index@(_Z25selective_scan_bwd_kernelI32Selective_Scan_bwd_kernel_traitsILi32ELi16ELb0ELb0ELb1ELb1ELb1EfN3c107complexIfEEEEv12SSMParamsBwd)
        /*0854*/ 	.word	0x00000000


	//----- nvinfo : EIATTR_REGCOUNT
	.align		4
.L_383:
        /*0858*/ 	.byte	0x04, 0x2f
        /*085a*/ 	.short	(.L_385 - .L_384)
	.align		4
.L_384:
        /*085c*/ 	.word	index@(_Z25selective_scan_bwd_kernelI32Selective_Scan_bwd_kernel_traitsILi32ELi16ELb0ELb0ELb1ELb1ELb0EfN3c107complexIfEEEEv12SSMParamsBwd)
        /*0860*/ 	.word	0x000000f6


	//----- nvinfo : EIATTR_FRAME_SIZE
	.align		4
.L_385:
        /*0864*/ 	.byte	0x04, 0x11
        /*0866*/ 	.short	(.L_387 - .L_386)
	.align		4
.L_386:
        /*0868*/ 	.word	index@(_Z25selective_scan_bwd_kernelI32Selective_Scan_bwd_kernel_traitsILi32ELi16ELb0ELb0ELb1ELb1ELb0EfN3c107complexIfEEEEv12SSMParamsBwd)
        /*086c*/ 	.word	0x00000000


	//----- nvinfo : EIATTR_REGCOUNT
	.align		4
.L_387:
        /*0870*/ 	.byte	0x04, 0x2f
        /*0872*/ 	.short	(.L_389 - .L_388)
	.align		4
.L_388:
        /*0874*/ 	.word	index@(_Z25selective_scan_bwd_kernelI32Selective_Scan_bwd_kernel_traitsILi32ELi16ELb0ELb0ELb1ELb0ELb1EfN3c107complexIfEEEEv12SSMParamsBwd)
        /*0878*/ 	.word	0x000000ff


	//----- nvinfo : EIATTR_FRAME_SIZE
	.align		4
.L_389:
        /*087c*/ 	.byte	0x04, 0x11
        /*087e*/ 	.short	(.L_391 - .L_390)
	.align		4
.L_390:
        /*0880*/ 	.word	index@(_Z25selective_scan_bwd_kernelI32Selective_Scan_bwd_kernel_traitsILi32ELi16ELb0ELb0ELb1ELb0ELb1EfN3c107complexIfEEEEv12SSMParamsBwd)
        /*0884*/ 	.word	0x00000050


	//----- nvinfo : EIATTR_REGCOUNT
	.align		4
.L_391:
        /*0888*/ 	.byte	0x04, 0x2f
        /*088a*/ 	.short	(.L_393 - .L_392)
	.align		4
.L_392:
        /*088c*/ 	.word	index@(_Z25selective_scan_bwd_kernelI32Selective_Scan_bwd_kernel_traitsILi32ELi16ELb0ELb0ELb1ELb0ELb0EfN3c107complexIfEEEEv12SSMParamsBwd)
        /*0890*/ 	.word	0x000000ff


	//----- nvinfo : EIATTR_FRAME_SIZE
	.align		4
.L_393:
        /*0894*/ 	.byte	0x04, 0x11
        /*0896*/ 	.short	(.L_395 - .L_394)
	.align		4
.L_394:
        /*0898*/ 	.word	index@(_Z25selective_scan_bwd_kernelI32Selective_Scan_bwd_kernel_traitsILi32ELi16ELb0ELb0ELb1ELb0ELb0EfN3c107complexIfEEEEv12SSMParamsBwd)
        /*089c*/ 	.word	0x00000058


	//----- nvinfo : EIATTR_REGCOUNT
	.align		4
.L_395:
        /*08a0*/ 	.byte	0x04, 0x2f
        /*08a2*/ 	.short	(.L_397 - .L_396)
	.align		4
.L_396:
        /*08a4*/ 	.word	index@(_Z25selective_scan_bwd_kernelI32Selective_Scan_bwd_kernel_traitsILi32ELi16ELb0ELb0ELb0ELb1ELb1EfN3c107complexIfEEEEv12SSMParamsBwd)
        /*08a8*/ 	.word	0x000000d8


	//----- nvinfo : EIATTR_FRAME_SIZE
	.align		4
.L_397:
        /*08ac*/ 	.byte	0x04, 0x11
        /*08ae*/ 	.short	(.L_399 - .L_398)
	.align		4
.L_398:
        /*08b0*/ 	.word	index@(_Z25selective_scan_bwd_kernelI32Selective_Scan_bwd_kernel_traitsILi32ELi16ELb0ELb0ELb0ELb1ELb1EfN3c107complexIfEEEEv12SSMParamsBwd)
        /*08b4*/ 	.word	0x00000000


	//----- nvinfo : EIATTR_REGCOUNT
	.align		4
.L_399:
        /*08b8*/ 	.byte	0x04, 0x2f
        /*08ba*/ 	.short	(.L_401 - .L_400)
	.align		4
.L_400:
        /*08bc*/ 	.word	index@(_Z25selective_scan_bwd_kernelI32Selective_Scan_bwd_kernel_traitsILi32ELi16ELb0ELb0ELb0ELb1ELb0EfN3c107complexIfEEEEv12SSMParamsBwd)
        /*08c0*/ 	.word	0x000000d3


	//----- nvinfo : EIATTR_FRAME_SIZE
	.align		4
.L_401:
        /*08c4*/ 	.byte	0x04, 0x11
        /*08c6*/ 	.short	(.L_403 - .L_402)
	.align		4
.L_402:
        /*08c8*/ 	.word	index@(_Z25selective_scan_bwd_kernelI32Selective_Scan_bwd_kernel_traitsILi32ELi16ELb0ELb0ELb0ELb1ELb0EfN3c107complexIfEEEEv12SSMParamsBwd)
        /*08cc*/ 	.word	0x00000000


	//----- nvinfo : EIATTR_REGCOUNT
	.align		4
.L_403:
        /*08d0*/ 	.byte	0x04, 0x2f
        /*08d2*/ 	.short	(.L_405 - .L_404)
	.align		4
.L_404:
        /*08d4*/ 	.word	index@(_Z25selective_scan_bwd_kernelI32Selective_Scan_bwd_kernel_traitsILi32ELi16ELb0ELb0ELb0ELb0ELb1EfN3c107complexIfEEEEv12SSMParamsBwd)
        /*08d8*/ 	.word	0x000000fb


	//----- nvinfo : EIATTR_FRAME_SIZE
	.align		4
.L_405:
        /*08dc*/ 	.byte	0x04, 0x11
        /*08de*/ 	.short	(.L_407 - .L_406)
	.align		4
.L_406:
        /*08e0*/ 	.word	index@(_Z25selective_scan_bwd_kernelI32Selective_Scan_bwd_kernel_traitsILi32ELi16ELb0ELb0ELb0ELb0ELb1EfN3c107complexIfEEEEv12SSMParamsBwd)
        /*08e4*/ 	.word	0x00000000


	//----- nvinfo : EIATTR_REGCOUNT
	.align		4
.L_407:
        /*08e8*/ 	.byte	0x04, 0x2f
        /*08ea*/ 	.short	(.L_409 - .L_408)
	.align		4
.L_408:
        /*08ec*/ 	.word	index@(_Z25selective_scan_bwd_kernelI32Selective_Scan_bwd_kernel_traitsILi32ELi16ELb0ELb0ELb0ELb0ELb0EfN3c107complexIfEEEEv12SSMParamsBwd)
        /*08f0*/ 	.word	0x000000ed


	//----- nvinfo : EIATTR_FRAME_SIZE
	.align		4
.L_409:
        /*08f4*/ 	.byte	0x04, 0x11
        /*08f6*/ 	.short	(.L_411 - .L_410)
	.align		4
.L_410:
        /*08f8*/ 	.word	index@(_Z25selective_scan_bwd_kernelI32Selective_Scan_bwd_kernel_traitsILi32ELi16ELb0ELb0ELb0ELb0ELb0EfN3c107complexIfEEEEv12SSMParamsBwd)
        /*08fc*/ 	.word	0x00000000


	//----- nvinfo : EIATTR_REGCOUNT
	.align		4
.L_411:
        /*0900*/ 	.byte	0x04, 0x2f
        /*0902*/ 	.short	(.L_413 - .L_412)
	.align		4
.L_412:
        /*0904*/ 	.word	index@(_Z25selective_scan_bwd_kernelI32Selective_Scan_bwd_kernel_traitsILi64ELi16ELb1ELb1ELb1ELb1ELb1EfN3c107complexIfEEEEv12SSMParamsBwd)
        /*0908*/ 	.word	0x000000ff


	//----- nvinfo : EIATTR_FRAME_SIZE
	.align		4
.L_413:
        /*090c*/ 	.byte	0x04, 0x11
        /*090e*/ 	.short	(.L_415 - .L_414)
	.align		4
.L_414:
        /*0910*/ 	.word	index@(_Z25selective_scan_bwd_kernelI32Selective_Scan_bwd_kernel_traitsILi64ELi16ELb1ELb1ELb1ELb1ELb1EfN3c107complexIfEEEEv12SSMParamsBwd)
        /*0914*/ 	.word	0x00000000


	//----- nvinfo : EIATTR_REGCOUNT
	.align		4
.L_415:
        /*0918*/ 	.byte	0x04, 0x2f
        /*091a*/ 	.short	(.L_417 - .L_416)
	.align		4
.L_416:
        /*091c*/ 	.word	index@(_Z25selective_scan_bwd_kernelI32Selective_Scan_bwd_kernel_traitsILi64ELi16ELb1ELb1ELb1ELb1ELb0EfN3c107complexIfEEEEv12SSMParamsBwd)
        /*0920*/ 	.word	0x000000ff


	//----- nvinfo : EIATTR_FRAME_SIZE
	.align		4
.L_417:
        /*0924*/ 	.byte	0x04, 0x11
        /*0926*/ 	.short	(.L_419 - .L_418)
	.align		4
.L_418:
        /*0928*/ 	.word	index@(_Z25selective_scan_bwd_kernelI32Selective_Scan_bwd_kernel_traitsILi64ELi16ELb1ELb1ELb1ELb1ELb0EfN3c107complexIfEEEEv12SSMParamsBwd)
        /*092c*/ 	.word	0x00000000


	//----- nvinfo : EIATTR_REGCOUNT
	.align		4
.L_419:
        /*0930*/ 	.byte	0x04, 0x2f
        /*0932*/ 	.short	(.L_421 - .L_420)
	.align		4
.L_420:
        /*0934*/ 	.word	index@(_Z25selective_scan_bwd_kernelI32Selective_Scan_bwd_kernel_traitsILi64ELi16ELb1ELb1ELb1ELb0ELb1EfN3c107complexIfEEEEv12SSMParamsBwd)
        /*0938*/ 	.word	0x000000ff


	//----- nvinfo : EIATTR_FRAME_SIZE
	.align		4
.L_421:
        /*093c*/ 	.byte	0x04, 0x11
        /*093e*/ 	.short	(.L_423 - .L_422)
	.align		4
.L_422:
        /*0940*/ 	.word	index@(_Z25selective_scan_bwd_kernelI32Selective_Scan_bwd_kernel_traitsILi64ELi16ELb1ELb1ELb1ELb0ELb1EfN3c107complexIfEEEEv12SSMParamsBwd)
        /*0944*/ 	.word	0x00000000


	//----- nvinfo : EIATTR_REGCOUNT
	.align		4
.L_423:
        /*0948*/ 	.byte	0x04, 0x2f
        /*094a*/ 	.short	(.L_425 - .L_424)
	.align		4
.L_424:
        /*094c*/ 	.word	index@(_Z25selective_scan_bwd_kernelI32Selective_Scan_bwd_kernel_traitsILi64ELi16ELb1ELb1ELb1ELb0ELb0EfN3c107complexIfEEEEv12SSMParamsBwd)
        /*0950*/ 	.word	0x000000ff


	//----- nvinfo : EIATTR_FRAME_SIZE
	.align		4
.L_425:
        /*0954*/ 	.byte	0x04, 0x11
        /*0956*/ 	.short	(.L_427 - .L_426)
	.align		4
.L_426:
        /*0958*/ 	.word	index@(_Z25selective_scan_bwd_kernelI32Selective_Scan_bwd_kernel_traitsILi64ELi16ELb1ELb1ELb1ELb0ELb0EfN3c107complexIfEEEEv12SSMParamsBwd)
        /*095c*/ 	.word	0x00000000


	//----- nvinfo : EIATTR_REGCOUNT
	.align		4
.L_427:
        /*0960*/ 	.byte	0x04, 0x2f
        /*0962*/ 	.short	(.L_429 - .L_428)
	.align		4
.L_428:
        /*0964*/ 	.word	index@(_Z25selective_scan_bwd_kernelI32Selective_Scan_bwd_kernel_traitsILi64ELi16ELb1ELb1ELb0ELb1ELb1EfN3c107complexIfEEEEv12SSMParamsBwd)
        /*0968*/ 	.word	0x000000ff


	//----- nvinfo : EIATTR_FRAME_SIZE
	.align		4
.L_429:
        /*096c*/ 	.byte	0x04, 0x11
        /*096e*/ 	.short	(.L_431 - .L_430)
	.align		4
.L_430:
        /*0970*/ 	.word	index@(_Z25selective_scan_bwd_kernelI32Selective_Scan_bwd_kernel_traitsILi64ELi16ELb1ELb1ELb0ELb1ELb1EfN3c107complexIfEEEEv12SSMParamsBwd)
        /*0974*/ 	.word	0x00000000


	//----- nvinfo : EIATTR_REGCOUNT
	.align		4
.L_431:
        /*0978*/ 	.byte	0x04, 0x2f
        /*097a*/ 	.short	(.L_433 - .L_432)
	.align		4
.L_432:
        /*097c*/ 	.word	index@(_Z25selective_scan_bwd_kernelI32Selective_Scan_bwd_kernel_traitsILi64ELi16ELb1ELb1ELb0ELb1ELb0EfN3c107complexIfEEEEv12SSMParamsBwd)
        /*0980*/ 	.word	0x000000fe


	//----- nvinfo : EIATTR_FRAME_SIZE
	.align		4
.L_433:
        /*0984*/ 	.byte	0x04, 0x11
        /*0986*/ 	.short	(.L_435 - .L_434)
	.align		4
.L_434:
        /*0988*/ 	.word	index@(_Z25selective_scan_bwd_kernelI32Selective_Scan_bwd_kernel_traitsILi64ELi16ELb1ELb1ELb0ELb1ELb0EfN3c107complexIfEEEEv12SSMParamsBwd)
        /*098c*/ 	.word	0x00000000


	//----- nvinfo : EIATTR_REGCOUNT
	.align		4
.L_435:
        /*0990*/ 	.byte	0x04, 0x2f
        /*0992*/ 	.short	(.L_437 - .L_436)
	.align		4
.L_436:
        /*0994*/ 	.word	index@(_Z25selective_scan_bwd_kernelI32Selective_Scan_bwd_kernel_traitsILi64ELi16ELb1ELb1ELb0ELb0ELb1EfN3c107complexIfEEEEv12SSMParamsBwd)
        /*0998*/ 	.word	0x000000ff


	//----- nvinfo : EIATTR_FRAME_SIZE
	.align		4
.L_437:
        /*099c*/ 	.byte	0x04, 0x11
        /*099e*/ 	.short	(.L_439 - .L_438)
	.align		4
.L_438:
        /*09a0*/ 	.word	index@(_Z25selective_scan_bwd_kernelI32Selective_Scan_bwd_kernel_traitsILi64ELi16ELb1ELb1ELb0ELb0ELb1EfN3c107complexIfEEEEv12SSMParamsBwd)
        /*09a4*/ 	.word	0x00000000


	//----- nvinfo : EIATTR_REGCOUNT
	.align		4
.L_439:
        /*09a8*/ 	.byte	0x04, 0x2f
        /*09aa*/ 	.short	(.L_441 - .L_440)
	.align		4
.L_440:
        /*09ac*/ 	.word	index@(_Z25selective_scan_bwd_kernelI32Selective_Scan_bwd_kernel_traitsILi64ELi16ELb1ELb1ELb0ELb0ELb0EfN3c107complexIfEEEEv12SSMParamsBwd)
        /*09b0*/ 	.word	0x000000ff


	//----- nvinfo : EIATTR_FRAME_SIZE
	.align		4
.L_441:
        /*09b4*/ 	.byte	0x04, 0x11
        /*09b6*/ 	.short	(.L_443 - .L_442)
	.align		4
.L_442:
        /*09b8*/ 	.word	index@(_Z25selective_scan_bwd_kernelI32Selective_Scan_bwd_kernel_traitsILi64ELi16ELb1ELb1ELb0ELb0ELb0EfN3c107complexIfEEEEv12SSMParamsBwd)
        /*09bc*/ 	.word	0x00000000


	//----- nvinfo : EIATTR_REGCOUNT
	.align		4
.L_443:
        /*09c0*/ 	.byte	0x04, 0x2f
        /*09c2*/ 	.short	(.L_445 - .L_444)
	.align		4
.L_444:
        /*09c4*/ 	.word	index@(_Z25selective_scan_bwd_kernelI32Selective_Scan_bwd_kernel_traitsILi64ELi16ELb1ELb0ELb1ELb1ELb1EfN3c107complexIfEEEEv12SSMParamsBwd)
        /*09c8*/ 	.word	0x000000ff


	//----- nvinfo : EIATTR_FRAME_SIZE
	.align		4
.L_445:
        /*09cc*/ 	.byte	0x04, 0x11
        /*09ce*/ 	.short	(.L_447 - .L_446)
	.align		4
.L_446:
        /*09d0*/ 	.word	index@(_Z25selective_scan_bwd_kernelI32Selective_Scan_bwd_kernel_traitsILi64ELi16ELb1ELb0ELb1ELb1ELb1EfN3c107complexIfEEEEv12SSMParamsBwd)
        /*09d4*/ 	.word	0x00000028


	//----- nvinfo : EIATTR_REGCOUNT
	.align		4
.L_447:
        /*09d8*/ 	.byte	0x04, 0x2f
        /*09da*/ 	.short	(.L_449 - .L_448)
	.align		4
.L_448:
        /*09dc*/ 	.word	index@(_Z25selective_scan_bwd_kernelI32Selective_Scan_bwd_kernel_traitsILi64ELi16ELb1ELb0ELb1ELb1ELb0EfN3c107complexIfEEEEv12SSMParamsBwd)
        /*09e0*/ 	.word	0x000000ff


	//----- nvinfo : EIATTR_FRAME_SIZE
	.align		4
.L_449:
        /*09e4*/ 	.byte	0x04, 0x11
        /*09e6*/ 	.short	(.L_451 - .L_450)
	.align		4
.L_450:
        /*09e8*/ 	.word	index@(_Z25selective_scan_bwd_kernelI32Selective_Scan_bwd_kernel_traitsILi64ELi16ELb1ELb0ELb1ELb1ELb0EfN3c107complexIfEEEEv12SSMParamsBwd)
        /*09ec*/ 	.word	0x00000020


	//----- nvinfo : EIATTR_REGCOUNT
	.align		4
.L_451:
        /*09f0*/ 	.byte	0x04, 0x2f
        /*09f2*/ 	.short	(.L_453 - .L_452)
	.align		4
.L_452:
        /*09f4*/ 	.word	index@(_Z25selective_scan_bwd_kernelI32Selective_Scan_bwd_kernel_traitsILi64ELi16ELb1ELb0ELb1ELb0ELb1EfN3c107complexIfEEEEv12SSMParamsBwd)
        /*09f8*/ 	.word	0x000000ff


	//----- nvinfo : EIATTR_FRAME_SIZE
	.align		4
.L_453:
        /*09fc*/ 	.byte	0x04, 0x11
        /*09fe*/ 	.short	(.L_455 - .L_454)
	.align		4
.L_454:
        /*0a00*/ 	.word	index@(_Z25selective_scan_bwd_kernelI32Selective_Scan_bwd_kernel_traitsILi64ELi16ELb1ELb0ELb1ELb0ELb1EfN3c107complexIfEEEEv12SSMParamsBwd)
        /*0a04*/ 	.word	0x00000020


	//----- nvinfo : EIATTR_REGCOUNT
	.align		4
.L_455:
        /*0a08*/ 	.byte	0x04, 0x2f
        /*0a0a*/ 	.short	(.L_457 - .L_456)
	.align		4
.L_456:
        /*0a0c*/ 	.word	index@(_Z25selective_scan_bwd_kernelI32Selective_Scan_bwd_kernel_traitsILi64ELi16ELb1ELb0ELb1ELb0ELb0EfN3c107complexIfEEEEv12SSMParamsBwd)
        /*0a10*/ 	.word	0x000000ff


	//----- nvinfo : EIATTR_FRAME_SIZE
	.align		4
.L_457:
        /*0a14*/ 	.byte	0x04, 0x11
        /*0a16*/ 	.short	(.L_459 - .L_458)
	.align		4
.L_458:
        /*0a18*/ 	.word	index@(_Z25selective_scan_bwd_kernelI32Selective_Scan_bwd_kernel_traitsILi64ELi16ELb1ELb0ELb1ELb0ELb0EfN3c107complexIfEEEEv12SSMParamsBwd)
        /*0a1c*/ 	.word	0x00000050


	//----- nvinfo : EIATTR_REGCOUNT
	.align		4
.L_459:
        /*0a20*/ 	.byte	0x04, 0x2f
        /*0a22*/ 	.short	(.L_461 - .L_460)
	.align		4
.L_460:
        /*0a24*/ 	.word	index@(_Z25selective_scan_bwd_kernelI32Selective_Scan_bwd_kernel_traitsILi64ELi16ELb1ELb0ELb0ELb1ELb1EfN3c107complexIfEEEEv12SSMParamsBwd)
        /*0a28*/ 	.word	0x000000fc


	//----- nvinfo : EIATTR_FRAME_SIZE
	.align		4
.L_461:
        /*0a2c*/ 	.byte	0x04, 0x11
        /*0a2e*/ 	.short	(.L_463 - .L_462)
	.align		4
.L_462:
        /*0a30*/ 	.word	index@(_Z25selective_scan_bwd_kernelI32Selective_Scan_bwd_kernel_traitsILi64ELi16ELb1ELb0ELb0ELb1ELb1EfN3c107complexIfEEEEv12SSMParamsBwd)
        /*0a34*/ 	.word	0x00000000


	//----- nvinfo : EIATTR_REGCOUNT
	.align		4
.L_463:
        /*0a38*/ 	.byte	0x04, 0x2f
        /*0a3a*/ 	.short	(.L_465 - .L_464)
	.align		4
.L_464:
        /*0a3c*/ 	.word	index@(_Z25selective_scan_bwd_kernelI32Selective_Scan_bwd_kernel_traitsILi64ELi16ELb1ELb0ELb0ELb1ELb0EfN3c107complexIfEEEEv12SSMParamsBwd)
        /*0a40*/ 	.word	0x000000fc


	//----- nvinfo : EIATTR_FRAME_SIZE
	.align		4
.L_465:
        /*0a44*/ 	.byte	0x04, 0x11
        /*0a46*/ 	.short	(.L_467 - .L_466)
	.align		4
.L_466:
        /*0a48*/ 	.word	index@(_Z25selective_scan_bwd_kernelI32Selective_Scan_bwd_kernel_traitsILi64ELi16ELb1ELb0ELb0ELb1ELb0EfN3c107complexIfEEEEv12SSMParamsBwd)
        /*0a4c*/ 	.word	0x00000000


	//----- nvinfo : EIATTR_REGCOUNT
	.align		4
.L_467:
        /*0a50*/ 	.byte	0x04, 0x2f
        /*0a52*/ 	.short	(.L_469 - .L_468)
	.align		4
.L_468:
        /*0a54*/ 	.word	index@(_Z25selective_scan_bwd_kernelI32Selective_Scan_bwd_kernel_traitsILi64ELi16ELb1ELb0ELb0ELb0ELb1EfN3c107complexIfEEEEv12SSMParamsBwd)
        /*0a58*/ 	.word	0x000000fd


	//----- nvinfo : EIATTR_FRAME_SIZE
	.align		4
.L_469:
        /*0a5c*/ 	.byte	0x04, 0x11
        /*0a5e*/ 	.short	(.L_471 - .L_470)
	.align		4
.L_470:
        /*0a60*/ 	.word	index@(_Z25selective_scan_bwd_kernelI32Selective_Scan_bwd_kernel_traitsILi64ELi16ELb1ELb0ELb0ELb0ELb1EfN3c107complexIfEEEEv12SSMParamsBwd)
        /*0a64*/ 	.word	0x00000000


	//----- nvinfo : EIATTR_REGCOUNT
	.align		4
.L_471:
        /*0a68*/ 	.byte	0x04, 0x2f
        /*0a6a*/ 	.short	(.L_473 - .L_472)
	.align		4
.L_472:
        /*0a6c*/ 	.word	index@(_Z25selective_scan_bwd_kernelI32Selective_Scan_bwd_kernel_traitsILi64ELi16ELb1ELb0ELb0ELb0ELb0EfN3c107complexIfEEEEv12SSMParamsBwd)
        /*0a70*/ 	.word	0x000000fb


	//----- nvinfo : EIATTR_FRAME_SIZE
	.align		4
.L_473:
        /*0a74*/ 	.byte	0x04, 0x11
        /*0a76*/ 	.short	(.L_475 - .L_474)
	.align		4
.L_474:
        /*0a78*/ 	.word	index@(_Z25selective_scan_bwd_kernelI32Selective_Scan_bwd_kernel_traitsILi64ELi16ELb1ELb0ELb0ELb0ELb0EfN3c107complexIfEEEEv12SSMParamsBwd)
        /*0a7c*/ 	.word	0x00000000


	//----- nvinfo : EIATTR_REGCOUNT
	.align		4
.L_475:
        /*0a80*/ 	.byte	0x04, 0x2f
        /*0a82*/ 	.short	(.L_477 - .L_476)
	.align		4
.L_476:
        /*0a84*/ 	.word	index@(_Z25selective_scan_bwd_kernelI32Selective_Scan_bwd_kernel_traitsILi64ELi16ELb0ELb1ELb1ELb1ELb1EfN3c107complexIfEEEEv12SSMParamsBwd)
        /*0a88*/ 	.word	0x000000ff


	//----- nvinfo : EIATTR_FRAME_SIZE
	.align		4
.L_477:
        /*0a8c*/ 	.byte	0x04, 0x11
        /*0a8e*/ 	.short	(.L_479 - .L_478)
	.align		4
.L_478:
        /*0a90*/ 	.word	index@(_Z25selective_scan_bwd_kernelI32Selective_Scan_bwd_kernel_traitsILi64ELi16ELb0ELb1ELb1ELb1ELb1EfN3c107complexIfEEEEv12SSMParamsBwd)
        /*0a94*/ 	.word	0x00000030


	//----- nvinfo : EIATTR_REGCOUNT
	.align		4
.L_479:
        /*0a98*/ 	.byte	0x04, 0x2f
        /*0a9a*/ 	.short	(.L_481 - .L_480)
	.align		4
.L_480:
        /*0a9c*/ 	.word	index@(_Z25selective_scan_bwd_kernelI32Selective_Scan_bwd_kernel_traitsILi64ELi16ELb0ELb1ELb1ELb1ELb0EfN3c107complexIfEEEEv12SSMParamsBwd)
        /*0aa0*/ 	.word	0x000000ff


	//----- nvinfo : EIATTR_FRAME_SIZE
	.align		4
.L_481:
        /*0aa4*/ 	.byte	0x04, 0x11
        /*0aa6*/ 	.short	(.L_483 - .L_482)
	.align		4
.L_482:
        /*0aa8*/ 	.word	index@(_Z25selective_scan_bwd_kernelI32Selective_Scan_bwd_kernel_traitsILi64ELi16ELb0ELb1ELb1ELb1ELb0EfN3c107complexIfEEEEv12SSMParamsBwd)
        /*0aac*/ 	.word	0x00000030


	//----- nvinfo : EIATTR_REGCOUNT
	.align		4
.L_483:
        /*0ab0*/ 	.byte	0x04, 0x2f
        /*0ab2*/ 	.short	(.L_485 - .L_484)
	.align		4
.L_484:
        /*0ab4*/ 	.word	index@(_Z25selective_scan_bwd_kernelI32Selective_Scan_bwd_kernel_traitsILi64ELi16ELb0ELb1ELb1ELb0ELb1EfN3c107complexIfEEEEv12SSMParamsBwd)
        /*0ab8*/ 	.word	0x000000ff


	//----- nvinfo : EIATTR_FRAME_SIZE
	.align		4
.L_485:
        /*0abc*/ 	.byte	0x04, 0x11
        /*0abe*/ 	.short	(.L_487 - .L_486)
	.align		4
.L_486:
        /*0ac0*/ 	.word	index@(_Z25selective_scan_bwd_kernelI32Selective_Scan_bwd_kernel_traitsILi64ELi16ELb0ELb1ELb1ELb0ELb1EfN3c107complexIfEEEEv12SSMParamsBwd)
        /*0ac4*/ 	.word	0x00000060


	//----- nvinfo : EIATTR_REGCOUNT
	.align		4
.L_487:
        /*0ac8*/ 	.byte	0x04, 0x2f
        /*0aca*/ 	.short	(.L_489 - .L_488)
	.align		4
.L_488:
        /*0acc*/ 	.word	index@(_Z25selective_scan_bwd_kernelI32Selective_Scan_bwd_kernel_traitsILi64ELi16ELb0ELb1ELb1ELb0ELb0EfN3c107complexIfEEEEv12SSMParamsBwd)
        /*0ad0*/ 	.word	0x000000ff


	//----- nvinfo : EIATTR_FRAME_SIZE
	.align		4
.L_489:
        /*0ad4*/ 	.byte	0x04, 0x11
        /*0ad6*/ 	.short	(.L_491 - .L_490)
	.align		4
.L_490:
        /*0ad8*/ 	.word	index@(_Z25selective_scan_bwd_kernelI32Selective_Scan_bwd_kernel_traitsILi64ELi16ELb0ELb1ELb1ELb0ELb0EfN3c107complexIfEEEEv12SSMParamsBwd)
        /*0adc*/ 	.word	0x00000068


	//----- nvinfo : EIATTR_REGCOUNT
	.align		4
.L_491:
        /*0ae0*/ 	.byte	0x04, 0x2f
        /*0ae2*/ 	.short	(.L_493 - .L_492)
	.align		4
.L_492:
        /*0ae4*/ 	.word	index@(_Z25selective_scan_bwd_kernelI32Selective_Scan_bwd_kernel_traitsILi64ELi16ELb0ELb1ELb0ELb1ELb1EfN3c107complexIfEEEEv12SSMParamsBwd)
        /*0ae8*/ 	.word	0x000000ff


	//----- nvinfo : EIATTR_FRAME_SIZE
	.align		4
.L_493:
        /*0aec*/ 	.byte	0x04, 0x11
        /*0aee*/ 	.short	(.L_495 - .L_494)
	.align		4
.L_494:
        /*0af0*/ 	.word	index@(_Z25selective_scan_bwd_kernelI32Selective_Scan_bwd_kernel_traitsILi64ELi16ELb0ELb1ELb0ELb1ELb1EfN3c107complexIfEEEEv12SSMParamsBwd)
        /*0af4*/ 	.word	0x00000028


	//----- nvinfo : EIATTR_REGCOUNT
	.align		4
.L_495:
        /*0af8*/ 	.byte	0x04, 0x2f
        /*0afa*/ 	.short	(.L_497 - .L_496)
	.align		4
.L_496:
        /*0afc*/ 	.word	index@(_Z25selective_scan_bwd_kernelI32Selective_Scan_bwd_kernel_traitsILi64ELi16ELb0ELb1ELb0ELb1ELb0EfN3c107complexIfEEEEv12SSMParamsBwd)
        /*0b00*/ 	.word	0x000000ff


	//----- nvinfo : EIATTR_FRAME_SIZE
	.align		4
.L_497:
        /*0b04*/ 	.byte	0x04, 0x11
        /*0b06*/ 	.short	(.L_499 - .L_498)
	.align		4
.L_498:
        /*0b08*/ 	.word	index@(_Z25selective_scan_bwd_kernelI32Selective_Scan_bwd_kernel_traitsILi64ELi16ELb0ELb1ELb0ELb1ELb0EfN3c107complexIfEEEEv12SSMParamsBwd)
        /*0b0c*/ 	.word	0x00000030


	//----- nvinfo : EIATTR_REGCOUNT
	.align		4
.L_499:
        /*0b10*/ 	.byte	0x04, 0x2f
        /*0b12*/ 	.short	(.L_501 - .L_500)
	.align		4
.L_500:
        /*0b14*/ 	.word	index@(_Z25selective_scan_bwd_kernelI32Selective_Scan_bwd_kernel_traitsILi64ELi16ELb0ELb1ELb0ELb0ELb1EfN3c107complexIfEEEEv12SSMParamsBwd)
        /*0b18*/ 	.word	0x000000ff


	//----- nvinfo : EIATTR_FRAME_SIZE
	.align		4
.L_501:
        /*0b1c*/ 	.byte	0x04, 0x11
        /*0b1e*/ 	.short	(.L_503 - .L_502)
	.align		4
.L_502:
        /*0b20*/ 	.word	index@(_Z25selective_scan_bwd_kernelI32Selective_Scan_bwd_kernel_traitsILi64ELi16ELb0ELb1ELb0ELb0ELb1EfN3c107complexIfEEEEv12SSMParamsBwd)
        /*0b24*/ 	.word	0x00000060


	//----- nvinfo : EIATTR_REGCOUNT
	.align		4
.L_503:
        /*0b28*/ 	.byte	0x04, 0x2f
        /*0b2a*/ 	.short	(.L_505 - .L_504)
	.align		4
.L_504:
        /*0b2c*/ 	.word	index@(_Z25selective_scan_bwd_kernelI32Selective_Scan_bwd_kernel_traitsILi64ELi16ELb0ELb1ELb0ELb0ELb0EfN3c107complexIfEEEEv12SSMParamsBwd)
        /*0b30*/ 	.word	0x000000ff


	//----- nvinfo : EIATTR_FRAME_SIZE
	.align		4
.L_505:
        /*0b34*/ 	.byte	0x04, 0x11
        /*0b36*/ 	.short	(.L_507 - .L_506)
	.align		4
.L_506:
        /*0b38*/ 	.word	index@(_Z25selective_scan_bwd_kernelI32Selective_Scan_bwd_kernel_traitsILi64ELi16ELb0ELb1ELb0ELb0ELb0EfN3c107complexIfEEEEv12SSMParamsBwd)
        /*0b3c*/ 	.word	0x00000068


	//----- nvinfo : EIATTR_REGCOUNT
	.align		4
.L_507:
        /*0b40*/ 	.byte	0x04, 0x2f
        /*0b42*/ 	.short	(.L_509 - .L_508)
	.align		4
.L_508:
        /*0b44*/ 	.word	index@(_Z25selective_scan_bwd_kernelI32Selective_Scan_bwd_kernel_traitsILi64ELi16ELb0ELb0ELb1ELb1ELb1EfN3c107complexIfEEEEv12SSMParamsBwd)
        /*0b48*/ 	.word	0x000000ff


	//----- nvinfo : EIATTR_FRAME_SIZE
	.align		4
.L_509:
        /*0b4c*/ 	.byte	0x04, 0x11
        /*0b4e*/ 	.short	(.L_511 - .L_510)
	.align		4
.L_510:
        /*0b50*/ 	.word	index@(_Z25selective_scan_bwd_kernelI32Selective_Scan_bwd_kernel_traitsILi64ELi16ELb0ELb0ELb1ELb1ELb1EfN3c107complexIfEEEEv12SSMParamsBwd)
        /*0b54*/ 	.word	0x00000048


	//----- nvinfo : EIATTR_REGCOUNT
	.align		4
.L_511:
        /*0b58*/ 	.byte	0x04, 0x2f
        /*0b5a*/ 	.short	(.L_513 - .L_512)
	.align		4
.L_512:
        /*0b5c*/ 	.word	index@(_Z25selective_scan_bwd_kernelI32Selective_Scan_bwd_kernel_traitsILi64ELi16ELb0ELb0ELb1ELb1ELb0EfN3c107complexIfEEEEv12SSMParamsBwd)
        /*0b60*/ 	.word	0x000000ff


	//----- nvinfo : EIATTR_FRAME_SIZE
	.align		4
.L_513:
        /*0b64*/ 	.byte	0x04, 0x11
        /*0b66*/ 	.short	(.L_515 - .L_514)
	.align		4
.L_514:
        /*0b68*/ 	.word	index@(_Z25selective_scan_bwd_kernelI32Selective_Scan_bwd_kernel_traitsILi64ELi16ELb0ELb0ELb1ELb1ELb0EfN3c107complexIfEEEEv12SSMParamsBwd)
        /*0b6c*/ 	.word	0x00000040


	//----- nvinfo : EIATTR_REGCOUNT
	.align		4
.L_515:
        /*0b70*/ 	.byte	0x04, 0x2f
        /*0b72*/ 	.short	(.L_517 - .L_516)
	.align		4
.L_516:
        /*0b74*/ 	.word	index@(_Z25selective_scan_bwd_kernelI32Selective_Scan_bwd_kernel_traitsILi64ELi16ELb0ELb0ELb1ELb0ELb1EfN3c107complexIfEEEEv12SSMParamsBwd)
        /*0b78*/ 	.word	0x000000ff


	//----- nvinfo : EIATTR_FRAME_SIZE
	.align		4
.L_517:
        /*0b7c*/ 	.byte	0x04, 0x11
        /*0b7e*/ 	.short	(.L_519 - .L_518)
	.align		4
.L_518:
        /*0b80*/ 	.word	index@(_Z25selective_scan_bwd_kernelI32Selective_Scan_bwd_kernel_traitsILi64ELi16ELb0ELb0ELb1ELb0ELb1EfN3c107complexIfEEEEv12SSMParamsBwd)
        /*0b84*/ 	.word	0x000000e0


	//----- nvinfo : EIATTR_REGCOUNT
	.align		4
.L_519:
        /*0b88*/ 	.byte	0x04, 0x2f
        /*0b8a*/ 	.short	(.L_521 - .L_520)
	.align		4
.L_520:
        /*0b8c*/ 	.word	index@(_Z25selective_scan_bwd_kernelI32Selective_Scan_bwd_kernel_traitsILi64ELi16ELb0ELb0ELb1ELb0ELb0EfN3c107complexIfEEEEv12SSMParamsBwd)
        /*0b90*/ 	.word	0x000000ff


	//----- nvinfo : EIATTR_FRAME_SIZE
	.align		4
.L_521:
        /*0b94*/ 	.byte	0x04, 0x11
        /*0b96*/ 	.short	(.L_523 - .L_522)
	.align		4
.L_522:
        /*0b98*/ 	.word	index@(_Z25selective_scan_bwd_kernelI32Selective_Scan_bwd_kernel_traitsILi64ELi16ELb0ELb0ELb1ELb0ELb0EfN3c107complexIfEEEEv12SSMParamsBwd)
        /*0b9c*/ 	.word	0x000000e0


	//----- nvinfo : EIATTR_REGCOUNT
	.align		4
.L_523:
        /*0ba0*/ 	.byte	0x04, 0x2f
        /*0ba2*/ 	.short	(.L_525 - .L_524)
	.align		4
.L_524:
        /*0ba4*/ 	.word	index@(_Z25selective_scan_bwd_kernelI32Selective_Scan_bwd_kernel_traitsILi64ELi16ELb0ELb0ELb0ELb1ELb1EfN3c107complexIfEEEEv12SSMParamsBwd)
        /*0ba8*/ 	.word	0x000000ff


	//----- nvinfo : EIATTR_FRAME_SIZE
	.align		4
.L_525:
        /*0bac*/ 	.byte	0x04, 0x11
        /*0bae*/ 	.short	(.L_527 - .L_526)
	.align		4
.L_526:
        /*0bb0*/ 	.word	index@(_Z25selective_scan_bwd_kernelI32Selective_Scan_bwd_kernel_traitsILi64ELi16ELb0ELb0ELb0ELb1ELb1EfN3c107complexIfEEEEv12SSMParamsBwd)
        /*0bb4*/ 	.word	0x00000000


	//----- nvinfo : EIATTR_REGCOUNT
	.align		4
.L_527:
        /*0bb8*/ 	.byte	0x04, 0x2f
        /*0bba*/ 	.short	(.L_529 - .L_528)
	.align		4
.L_528:
        /*0bbc*/ 	.word	index@(_Z25selective_scan_bwd_kernelI32Selective_Scan_bwd_kernel_traitsILi64ELi16ELb0ELb0ELb0ELb1ELb0EfN3c107complexIfEEEEv12SSMParamsBwd)
        /*0bc0*/ 	.word	0x000000f0


	//----- nvinfo : EIATTR_FRAME_SIZE
	.align		4
.L_529:
        /*0bc4*/ 	.byte	0x04, 0x11
        /*0bc6*/ 	.short	(.L_531 - .L_530)
	.align		4
.L_530:
        /*0bc8*/ 	.word	index@(_Z25selective_scan_bwd_kernelI32Selective_Scan_bwd_kernel_traitsILi64ELi16ELb0ELb0ELb0ELb1ELb0EfN3c107complexIfEEEEv12SSMParamsBwd)
        /*0bcc*/ 	.word	0x00000000


	//----- nvinfo : EIATTR_REGCOUNT
	.align		4
.L_531:
        /*0bd0*/ 	.byte	0x04, 0x2f
        /*0bd2*/ 	.short	(.L_533 - .L_532)
	.align		4
.L_532:
        /*0bd4*/ 	.word	index@(_Z25selective_scan_bwd_kernelI32Selective_Scan_bwd_kernel_traitsILi64ELi16ELb0ELb0ELb0ELb0ELb1EfN3c107complexIfEEEEv12SSMParamsBwd)
        /*0bd8*/ 	.word	0x000000ff


	//----- nvinfo : EIATTR_FRAME_SIZE
	.align		4
.L_533:
        /*0bdc*/ 	.byte	0x04, 0x11
        /*0bde*/ 	.short	(.L_535 - .L_534)
	.align		4
.L_534:
        /*0be0*/ 	.word	index@(_Z25selective_scan_bwd_kernelI32Selective_Scan_bwd_kernel_traitsILi64ELi16ELb0ELb0ELb0ELb0ELb1EfN3c107complexIfEEEEv12SSMParamsBwd)
        /*0be4*/ 	.word	0x00000000


	//----- nvinfo : EIATTR_REGCOUNT
	.align		4
.L_535:
        /*0be8*/ 	.byte	0x04, 0x2f
        /*0bea*/ 	.short	(.L_537 - .L_536)
	.align		4
.L_536:
        /*0bec*/ 	.word	index@(_Z25selective_scan_bwd_kernelI32Selective_Scan_bwd_kernel_traitsILi64ELi16ELb0ELb0ELb0ELb0ELb0EfN3c107complexIfEEEEv12SSMParamsBwd)
        /*0bf0*/ 	.word	0x000000ff


	//----- nvinfo : EIATTR_FRAME_SIZE
	.align		4
.L_537:
        /*0bf4*/ 	.byte	0x04, 0x11
        /*0bf6*/ 	.short	(.L_539 - .L_538)
	.align		4
.L_538:
        /*0bf8*/ 	.word	index@(_Z25selective_scan_bwd_kernelI32Selective_Scan_bwd_kernel_traitsILi64ELi16ELb0ELb0ELb0ELb0ELb0EfN3c107complexIfEEEEv12SSMParamsBwd)
        /*0bfc*/ 	.word	0x00000000


	//----- nvinfo : EIATTR_REGCOUNT
	.align		4
.L_539:
        /*0c00*/ 	.byte	0x04, 0x2f
        /*0c02*/ 	.short	(.L_541 - .L_540)
	.align		4
.L_540:
        /*0c04*/ 	.word	index@(_Z25selective_scan_bwd_kernelI32Selective_Scan_bwd_kernel_traitsILi128ELi16ELb1ELb1ELb1ELb1ELb1EfN3c107complexIfEEEEv12SSMParamsBwd)
        /*0c08*/ 	.word	0x000000ff


	//----- nvinfo : EIATTR_FRAME_SIZE
	.align		4
.L_541:
        /*0c0c*/ 	.byte	0x04, 0x11
        /*0c0e*/ 	.short	(.L_543 - .L_542)
	.align		4
.L_542:
        /*0c10*/ 	.word	index@(_Z25selective_scan_bwd_kernelI32Selective_Scan_bwd_kernel_traitsILi128ELi16ELb1ELb1ELb1ELb1ELb1EfN3c107complexIfEEEEv12SSMParamsBwd)
        /*0c14*/ 	.word	0x00000018


	//----- nvinfo : EIATTR_REGCOUNT
	.align		4
.L_543:
        /*0c18*/ 	.byte	0x04, 0x2f
        /*0c1a*/ 	.short	(.L_545 - .L_544)
	.align		4
.L_544:
        /*0c1c*/ 	.word	index@(_Z25selective_scan_bwd_kernelI32Selective_Scan_bwd_kernel_traitsILi128ELi16ELb1ELb1ELb1ELb1ELb0EfN3c107complexIfEEEEv12SSMParamsBwd)
        /*0c20*/ 	.word	0x000000ff


	//----- nvinfo : EIATTR_FRAME_SIZE
	.align		4
.L_545:
        /*0c24*/ 	.byte	0x04, 0x11
        /*0c26*/ 	.short	(.L_547 - .L_546)
	.align		4
.L_546:
        /*0c28*/ 	.word	index@(_Z25selective_scan_bwd_kernelI32Selective_Scan_bwd_kernel_traitsILi128ELi16ELb1ELb1ELb1ELb1ELb0EfN3c107complexIfEEEEv12SSMParamsBwd)
        /*0c2c*/ 	.word	0x00000010


	//----- nvinfo : EIATTR_REGCOUNT
	.align		4
.L_547:
        /*0c30*/ 	.byte	0x04, 0x2f
        /*0c32*/ 	.short	(.L_549 - .L_548)
	.align		4
.L_548:
        /*0c34*/ 	.word	index@(_Z25selective_scan_bwd_kernelI32Selective_Scan_bwd_kernel_traitsILi128ELi16ELb1ELb1ELb1ELb0ELb1EfN3c107complexIfEEEEv12SSMParamsBwd)
        /*0c38*/ 	.word	0x000000ff


	//----- nvinfo : EIATTR_FRAME_SIZE
	.align		4
.L_549:
        /*0c3c*/ 	.byte	0x04, 0x11
        /*0c3e*/ 	.short	(.L_551 - .L_550)
	.align		4
.L_550:
        /*0c40*/ 	.word	index@(_Z25selective_scan_bwd_kernelI32Selective_Scan_bwd_kernel_traitsILi128ELi16ELb1ELb1ELb1ELb0ELb1EfN3c107complexIfEEEEv12SSMParamsBwd)
        /*0c44*/ 	.word	0x00000010


	//----- nvinfo : EIATTR_REGCOUNT
	.align		4
.L_551:
        /*0c48*/ 	.byte	0x04, 0x2f
        /*0c4a*/ 	.short	(.L_553 - .L_552)
	.align		4
.L_552:
        /*0c4c*/ 	.word	index@(_Z25selective_scan_bwd_kernelI32Selective_Scan_bwd_kernel_traitsILi128ELi16ELb1ELb1ELb1ELb0ELb0EfN3c107complexIfEEEEv12SSMParamsBwd)
        /*0c50*/ 	.word	0x000000ff


	//----- nvinfo : EIATTR_FRAME_SIZE
	.align		4
.L_553:
        /*0c54*/ 	.byte	0x04, 0x11
        /*0c56*/ 	.short	(.L_555 - .L_554)
	.align		4
.L_554:
        /*0c58*/ 	.word	index@(_Z25selective_scan_bwd_kernelI32Selective_Scan_bwd_kernel_traitsILi128ELi16ELb1ELb1ELb1ELb0ELb0EfN3c107complexIfEEEEv12SSMParamsBwd)
        /*0c5c*/ 	.word	0x00000018


	//----- nvinfo : EIATTR_REGCOUNT
	.align		4
.L_555:
        /*0c60*/ 	.byte	0x04, 0x2f
        /*0c62*/ 	.short	(.L_557 - .L_556)
	.align		4
.L_556:
        /*0c64*/ 	.word	index@(_Z25selective_scan_bwd_kernelI32Selective_Scan_bwd_kernel_traitsILi128ELi16ELb1ELb1ELb0ELb1ELb1EfN3c107complexIfEEEEv12SSMParamsBwd)
        /*0c68*/ 	.word	0x000000ff


	//----- nvinfo : EIATTR_FRAME_SIZE
	.align		4
.L_557:
        /*0c6c*/ 	.byte	0x04, 0x11
        /*0c6e*/ 	.short	(.L_559 - .L_558)
	.align		4
.L_558:
        /*0c70*/ 	.word	index@(_Z25selective_scan_bwd_kernelI32Selective_Scan_bwd_kernel_traitsILi128ELi16ELb1ELb1ELb0ELb1ELb1EfN3c107complexIfEEEEv12SSMParamsBwd)
        /*0c74*/ 	.word	0x00000018


	//----- nvinfo : EIATTR_REGCOUNT
	.align		4
.L_559:
        /*0c78*/ 	.byte	0x04, 0x2f
        /*0c7a*/ 	.short	(.L_561 - .L_560)
	.align		4
.L_560:
        /*0c7c*/ 	.word	index@(_Z25selective_scan_bwd_kernelI32Selective_Scan_bwd_kernel_traitsILi128ELi16ELb1ELb1ELb0ELb1ELb0EfN3c107complexIfEEEEv12SSMParamsBwd)
        /*0c80*/ 	.word	0x000000ff


	//----- nvinfo : EIATTR_FRAME_SIZE
	.align		4
.L_561:
        /*0c84*/ 	.byte	0x04, 0x11
        /*0c86*/ 	.short	(.L_563 - .L_562)
	.align		4
.L_562:
        /*0c88*/ 	.word	index@(_Z25selective_scan_bwd_kernelI32Selective_Scan_bwd_kernel_traitsILi128ELi16ELb1ELb1ELb0ELb1ELb0EfN3c107complexIfEEEEv12SSMParamsBwd)
        /*0c8c*/ 	.word	0x00000008


	//----- nvinfo : EIATTR_REGCOUNT
	.align		4
.L_563:
        /*0c90*/ 	.byte	0x04, 0x2f
        /*0c92*/ 	.short	(.L_565 - .L_564)
	.align		4
.L_564:
        /*0c94*/ 	.word	index@(_Z25selective_scan_bwd_kernelI32Selective_Scan_bwd_kernel_traitsILi128ELi16ELb1ELb1ELb0ELb0ELb1EfN3c107complexIfEEEEv12SSMParamsBwd)
        /*0c98*/ 	.word	0x000000ff


	//----- nvinfo : EIATTR_FRAME_SIZE
	.align		4
.L_565:
        /*0c9c*/ 	.byte	0x04, 0x11
        /*0c9e*/ 	.short	(.L_567 - .L_566)
	.align		4
.L_566:
        /*0ca0*/ 	.word	index@(_Z25selective_scan_bwd_kernelI32Selective_Scan_bwd_kernel_traitsILi128ELi16ELb1ELb1ELb0ELb0ELb1EfN3c107complexIfEEEEv12SSMParamsBwd)
        /*0ca4*/ 	.word	0x00000008


	//----- nvinfo : EIATTR_REGCOUNT
	.align		4
.L_567:
        /*0ca8*/ 	.byte	0x04, 0x2f
        /*0caa*/ 	.short	(.L_569 - .L_568)
	.align		4
.L_568:
        /*0cac*/ 	.word	index@(_Z25selective_scan_bwd_kernelI32Selective_Scan_bwd_kernel_traitsILi128ELi16ELb1ELb1ELb0ELb0ELb0EfN3c107complexIfEEEEv12SSMParamsBwd)
        /*0cb0*/ 	.word	0x000000ff


	//----- nvinfo : EIATTR_FRAME_SIZE
	.align		4
.L_569:
        /*0cb4*/ 	.byte	0x04, 0x11
        /*0cb6*/ 	.short	(.L_571 - .L_570)
	.align		4
.L_570:
        /*0cb8*/ 	.word	index@(_Z25selective_scan_bwd_kernelI32Selective_Scan_bwd_kernel_traitsILi128ELi16ELb1ELb1ELb0ELb0ELb0EfN3c107complexIfEEEEv12SSMParamsBwd)
        /*0cbc*/ 	.word	0x00000008


	//----- nvinfo : EIATTR_REGCOUNT
	.align		4
.L_571:
        /*0cc0*/ 	.byte	0x04, 0x2f
        /*0cc2*/ 	.short	(.L_573 - .L_572)
	.align		4
.L_572:
        /*0cc4*/ 	.word	index@(_Z25selective_scan_bwd_kernelI32Selective_Scan_bwd_kernel_traitsILi128ELi16ELb1ELb0ELb1ELb1ELb1EfN3c107complexIfEEEEv12SSMParamsBwd)
        /*0cc8*/ 	.word	0x000000ff


	//----- nvinfo : EIATTR_FRAME_SIZE
	.align		4
.L_573:
        /*0ccc*/ 	.byte	0x04, 0x11
        /*0cce*/ 	.short	(.L_575 - .L_574)
	.align		4
.L_574:
        /*0cd0*/ 	.word	index@(_Z25selective_scan_bwd_kernelI32Selective_Scan_bwd_kernel_traitsILi128ELi16ELb1ELb0ELb1ELb1ELb1EfN3c107complexIfEEEEv12SSMParamsBwd)
        /*0cd4*/ 	.word	0x00000050


	//----- nvinfo : EIATTR_REGCOUNT
	.align		4
.L_575:
        /*0cd8*/ 	.byte	0x04, 0x2f
        /*0cda*/ 	.short	(.L_577 - .L_576)
	.align		4
.L_576:
        /*0cdc*/ 	.word	index@(_Z25selective_scan_bwd_kernelI32Selective_Scan_bwd_kernel_traitsILi128ELi16ELb1ELb0ELb1ELb1ELb0EfN3c107complexIfEEEEv12SSMParamsBwd)
        /*0ce0*/ 	.word	0x000000ff


	//----- nvinfo : EIATTR_FRAME_SIZE
	.align		4
.L_577:
        /*0ce4*/ 	.byte	0x04, 0x11
        /*0ce6*/ 	.short	(.L_579 - .L_578)
	.align		4
.L_578:
        /*0ce8*/ 	.word	index@(_Z25selective_scan_bwd_kernelI32Selective_Scan_bwd_kernel_traitsILi128ELi16ELb1ELb0ELb1ELb1ELb0EfN3c107complexIfEEEEv12SSMParamsBwd)
        /*0cec*/ 	.word	0x00000048


	//----- nvinfo : EIATTR_REGCOUNT
	.align		4
.L_579:
        /*0cf0*/ 	.byte	0x04, 0x2f
        /*0cf2*/ 	.short	(.L_581 - .L_580)
	.align		4
.L_580:
        /*0cf4*/ 	.word	index@(_Z25selective_scan_bwd_kernelI32Selective_Scan_bwd_kernel_traitsILi128ELi16ELb1ELb0ELb1ELb0ELb1EfN3c107complexIfEEEEv12SSMParamsBwd)
        /*0cf8*/ 	.word	0x000000ff


	//----- nvinfo : EIATTR_FRAME_SIZE
	.align		4
.L_581:
        /*0cfc*/ 	.byte	0x04, 0x11
        /*0cfe*/ 	.short	(.L_583 - .L_582)
	.align		4
.L_582:
        /*0d00*/ 	.word	index@(_Z25selective_scan_bwd_kernelI32Selective_Scan_bwd_kernel_traitsILi128ELi16ELb1ELb0ELb1ELb0ELb1EfN3c107complexIfEEEEv12SSMParamsBwd)
        /*0d04*/ 	.word	0x00000038


	//----- nvinfo : EIATTR_REGCOUNT
	.align		4
.L_583:
        /*0d08*/ 	.byte	0x04, 0x2f
        /*0d0a*/ 	.short	(.L_585 - .L_584)
	.align		4
.L_584:
        /*0d0c*/ 	.word	index@(_Z25selective_scan_bwd_kernelI32Selective_Scan_bwd_kernel_traitsILi128ELi16ELb1ELb0ELb1ELb0ELb0EfN3c107complexIfEEEEv12SSMParamsBwd)
        /*0d10*/ 	.word	0x000000ff


	//----- nvinfo : EIATTR_FRAME_SIZE
	.align		4
.L_585:
        /*0d14*/ 	.byte	0x04, 0x11
        /*0d16*/ 	.short	(.L_587 - .L_586)
	.align		4
.L_586:
        /*0d18*/ 	.word	index@(_Z25selective_scan_bwd_kernelI32Selective_Scan_bwd_kernel_traitsILi128ELi16ELb1ELb0ELb1ELb0ELb0EfN3c107complexIfEEEEv12SSMParamsBwd)
        /*0d1c*/ 	.word	0x00000078


	//----- nvinfo : EIATTR_REGCOUNT
	.align		4
.L_587:
        /*0d20*/ 	.byte	0x04, 0x2f
        /*0d22*/ 	.short	(.L_589 - .L_588)
	.align		4
.L_588:
        /*0d24*/ 	.word	index@(_Z25selective_scan_bwd_kernelI32Selective_Scan_bwd_kernel_traitsILi128ELi16ELb1ELb0ELb0ELb1ELb1EfN3c107complexIfEEEEv12SSMParamsBwd)
        /*0d28*/ 	.word	0x000000f6


	//----- nvinfo : EIATTR_FRAME_SIZE
	.align		4
.L_589:
        /*0d2c*/ 	.byte	0x04, 0x11
        /*0d2e*/ 	.short	(.L_591 - .L_590)
	.align		4
.L_590:
        /*0d30*/ 	.word	index@(_Z25selective_scan_bwd_kernelI32Selective_Scan_bwd_kernel_traitsILi128ELi16ELb1ELb0ELb0ELb1ELb1EfN3c107complexIfEEEEv12SSMParamsBwd)
        /*0d34*/ 	.word	0x00000000


	//----- nvinfo : EIATTR_REGCOUNT
	.align		4
.L_591:
        /*0d38*/ 	.byte	0x04, 0x2f
        /*0d3a*/ 	.short	(.L_593 - .L_592)
	.align		4
.L_592:
        /*0d3c*/ 	.word	index@(_Z25selective_scan_bwd_kernelI32Selective_Scan_bwd_kernel_traitsILi128ELi16ELb1ELb0ELb0ELb1ELb0EfN3c107complexIfEEEEv12SSMParamsBwd)
        /*0d40*/ 	.word	0x000000fd


	//----- nvinfo : EIATTR_FRAME_SIZE
	.align		4
.L_593:
        /*0d44*/ 	.byte	0x04, 0x11
        /*0d46*/ 	.short	(.L_595 - .L_594)
	.align		4
.L_594:
        /*0d48*/ 	.word	index@(_Z25selective_scan_bwd_kernelI32Selective_Scan_bwd_kernel_traitsILi128ELi16ELb1ELb0ELb0ELb1ELb0EfN3c107complexIfEEEEv12SSMParamsBwd)
        /*0d4c*/ 	.word	0x00000000


	//----- nvinfo : EIATTR_REGCOUNT
	.align		4
.L_595:
        /*0d50*/ 	.byte	0x04, 0x2f
        /*0d52*/ 	.short	(.L_597 - .L_596)
	.align		4
.L_596:
        /*0d54*/ 	.word	index@(_Z25selective_scan_bwd_kernelI32Selective_Scan_bwd_kernel_traitsILi128ELi16ELb1ELb0ELb0ELb0ELb1EfN3c107complexIfEEEEv12SSMParamsBwd)
        /*0d58*/ 	.word	0x000000f4


	//----- nvinfo : EIATTR_FRAME_SIZE
	.align		4
.L_597:
        /*0d5c*/ 	.byte	0x04, 0x11
        /*0d5e*/ 	.short	(.L_599 - .L_598)
	.align		4
.L_598:
        /*0d60*/ 	.word	index@(_Z25selective_scan_bwd_kernelI32Selective_Scan_bwd_kernel_traitsILi128ELi16ELb1ELb0ELb0ELb0ELb1EfN3c107complexIfEEEEv12SSMParamsBwd)
        /*0d64*/ 	.word	0x00000000


	//----- nvinfo : EIATTR_REGCOUNT
	.align		4
.L_599:
        /*0d68*/ 	.byte	0x04, 0x2f
        /*0d6a*/ 	.short	(.L_601 - .L_600)
	.align		4
.L_600:
        /*0d6c*/ 	.word	index@(_Z25selective_scan_bwd_kernelI32Selective_Scan_bwd_kernel_traitsILi128ELi16ELb1ELb0ELb0ELb0ELb0EfN3c107complexIfEEEEv12SSMParamsBwd)
        /*0d70*/ 	.word	0x000000ff


	//----- nvinfo : EIATTR_FRAME_SIZE
	.align		4
.L_601:
        /*0d74*/ 	.byte	0x04, 0x11
        /*0d76*/ 	.short	(.L_603 - .L_602)
	.align		4
.L_602:
        /*0d78*/ 	.word	index@(_Z25selective_scan_bwd_kernelI32Selective_Scan_bwd_kernel_traitsILi128ELi16ELb1ELb0ELb0ELb0ELb0EfN3c107complexIfEEEEv12SSMParamsBwd)
        /*0d7c*/ 	.word	0x00000000


	//----- nvinfo : EIATTR_REGCOUNT
	.align		4
.L_603:
        /*0d80*/ 	.byte	0x04, 0x2f
        /*0d82*/ 	.short	(.L_605 - .L_604)
	.align		4
.L_604:
        /*0d84*/ 	.word	index@(_Z25selective_scan_bwd_kernelI32Selective_Scan_bwd_kernel_traitsILi128ELi16ELb0ELb1ELb1ELb1ELb1EfN3c107complexIfEEEEv12SSMParamsBwd)
        /*0d88*/ 	.word	0x000000ff


	//----- nvinfo : EIATTR_FRAME_SIZE
	.align		4
.L_605:
        /*0d8c*/ 	.byte	0x04, 0x11
        /*0d8e*/ 	.short	(.L_607 - .L_606)
	.align		4
.L_606:
        /*0d90*/ 	.word	index@(_Z25selective_scan_bwd_kernelI32Selective_Scan_bwd_kernel_traitsILi128ELi16ELb0ELb1ELb1ELb1ELb1EfN3c107complexIfEEEEv12SSMParamsBwd)
        /*0d94*/ 	.word	0x00000050


	//----- nvinfo : EIATTR_REGCOUNT
	.align		4
.L_607:
        /*0d98*/ 	.byte	0x04, 0x2f
        /*0d9a*/ 	.short	(.L_609 - .L_608)
	.align		4
.L_608:
        /*0d9c*/ 	.word	index@(_Z25selective_scan_bwd_kernelI32Selective_Scan_bwd_kernel_traitsILi128ELi16ELb0ELb1ELb1ELb1ELb0EfN3c107complexIfEEEEv12SSMParamsBwd)
        /*0da0*/ 	.word	0x000000ff


	//----- nvinfo : EIATTR_FRAME_SIZE
	.align		4
.L_609:
        /*0da4*/ 	.byte	0x04, 0x11
        /*0da6*/ 	.short	(.L_611 - .L_610)
	.align		4
.L_610:
        /*0da8*/ 	.word	index@(_Z25selective_scan_bwd_kernelI32Selective_Scan_bwd_kernel_traitsILi128ELi16ELb0ELb1ELb1ELb1ELb0EfN3c107complexIfEEEEv12SSMParamsBwd)
        /*0dac*/ 	.word	0x00000050


	//----- nvinfo : EIATTR_REGCOUNT
	.align		4
.L_611:
        /*0db0*/ 	.byte	0x04, 0x2f
        /*0db2*/ 	.short	(.L_613 - .L_612)
	.align		4
.L_612:
        /*0db4*/ 	.word	index@(_Z25selective_scan_bwd_kernelI32Selective_Scan_bwd_kernel_traitsILi128ELi16ELb0ELb1ELb1ELb0ELb1EfN3c107complexIfEEEEv12SSMParamsBwd)
        /*0db8*/ 	.word	0x000000ff


	//----- nvinfo : EIATTR_FRAME_SIZE
	.align		4
.L_613:
        /*0dbc*/ 	.byte	0x04, 0x11
        /*0dbe*/ 	.short	(.L_615 - .L_614)
	.align		4
.L_614:
        /*0dc0*/ 	.word	index@(_Z25selective_scan_bwd_kernelI32Selective_Scan_bwd_kernel_traitsILi128ELi16ELb0ELb1ELb1ELb0ELb1EfN3c107complexIfEEEEv12SSMParamsBwd)
        /*0dc4*/ 	.word	0x00000080


	//----- nvinfo : EIATTR_REGCOUNT
	.align		4
.L_615:
        /*0dc8*/ 	.byte	0x04, 0x2f
        /*0dca*/ 	.short	(.L_617 - .L_616)
	.align		4
.L_616:
        /*0dcc*/ 	.word	index@(_Z25selective_scan_bwd_kernelI32Selective_Scan_bwd_kernel_traitsILi128ELi16ELb0ELb1ELb1ELb0ELb0EfN3c107complexIfEEEEv12SSMParamsBwd)
        /*0dd0*/ 	.word	0x000000ff


	//----- nvinfo : EIATTR_FRAME_SIZE
	.align		4
.L_617:
        /*0dd4*/ 	.byte	0x04, 0x11
        /*0dd6*/ 	.short	(.L_619 - .L_618)
	.align		4
.L_618:
        /*0dd8*/ 	.word	index@(_Z25selective_scan_bwd_kernelI32Selective_Scan_bwd_kernel_traitsILi128ELi16ELb0ELb1ELb1ELb0ELb0EfN3c107complexIfEEEEv12SSMParamsBwd)
        /*0ddc*/ 	.word	0x00000088


	//----- nvinfo : EIATTR_REGCOUNT
	.align		4
.L_619:
        /*0de0*/ 	.byte	0x04, 0x2f
        /*0de2*/ 	.short	(.L_621 - .L_620)
	.align		4
.L_620:
        /*0de4*/ 	.word	index@(_Z25selective_scan_bwd_kernelI32Selective_Scan_bwd_kernel_traitsILi128ELi16ELb0ELb1ELb0ELb1ELb1EfN3c107complexIfEEEEv12SSMParamsBwd)
        /*0de8*/ 	.word	0x000000ff


	//----- nvinfo : EIATTR_FRAME_SIZE
	.align		4
.L_621:
        /*0dec*/ 	.byte	0x04, 0x11
        /*0dee*/ 	.short	(.L_623 - .L_622)
	.align		4
.L_622:
        /*0df0*/ 	.word	index@(_Z25selective_scan_bwd_kernelI32Selective_Scan_bwd_kernel_traitsILi128ELi16ELb0ELb1ELb0ELb1ELb1EfN3c107complexIfEEEEv12SSMParamsBwd)
        /*0df4*/ 	.word	0x00000048


	//----- nvinfo : EIATTR_REGCOUNT
	.align		4
.L_623:
        /*0df8*/ 	.byte	0x04, 0x2f
        /*0dfa*/ 	.short	(.L_625 - .L_624)
	.align		4
.L_624:
        /*0dfc*/ 	.word	index@(_Z25selective_scan_bwd_kernelI32Selective_Scan_bwd_kernel_traitsILi128ELi16ELb0ELb1ELb0ELb1ELb0EfN3c107complexIfEEEEv12SSMParamsBwd)
        /*0e00*/ 	.word	0x000000ff


	//----- nvinfo : EIATTR_FRAME_SIZE
	.align		4
.L_625:
        /*0e04*/ 	.byte	0x04, 0x11
        /*0e06*/ 	.short	(.L_627 - .L_626)
	.align		4
.L_626:
        /*0e08*/ 	.word	index@(_Z25selective_scan_bwd_kernelI32Selective_Scan_bwd_kernel_traitsILi128ELi16ELb0ELb1ELb0ELb1ELb0EfN3c107complexIfEEEEv12SSMParamsBwd)
        /*0e0c*/ 	.word	0x00000048


	//----- nvinfo : EIATTR_REGCOUNT
	.align		4
.L_627:
        /*0e10*/ 	.byte	0x04, 0x2f
        /*0e12*/ 	.short	(.L_629 - .L_628)
	.align		4
.L_628:
        /*0e14*/ 	.word	index@(_Z25selective_scan_bwd_kernelI32Selective_Scan_bwd_kernel_traitsILi128ELi16ELb0ELb1ELb0ELb0ELb1EfN3c107complexIfEEEEv12SSMParamsBwd)
        /*0e18*/ 	.word	0x000000ff


	//----- nvinfo : EIATTR_FRAME_SIZE
	.align		4
.L_629:
        /*0e1c*/ 	.byte	0x04, 0x11
        /*0e1e*/ 	.short	(.L_631 - .L_630)
	.align		4
.L_630:
        /*0e20*/ 	.word	index@(_Z25selective_scan_bwd_kernelI32Selective_Scan_bwd_kernel_traitsILi128ELi16ELb0ELb1ELb0ELb0ELb1EfN3c107complexIfEEEEv12SSMParamsBwd)
        /*0e24*/ 	.word	0x00000080


	//----- nvinfo : EIATTR_REGCOUNT
	.align		4
.L_631:
        /*0e28*/ 	.byte	0x04, 0x2f
        /*0e2a*/ 	.short	(.L_633 - .L_632)
	.align		4
.L_632:
        /*0e2c*/ 	.word	index@(_Z25selective_scan_bwd_kernelI32Selective_Scan_bwd_kernel_traitsILi128ELi16ELb0ELb1ELb0ELb0ELb0EfN3c107complexIfEEEEv12SSMParamsBwd)
        /*0e30*/ 	.word	0x000000ff


	//----- nvinfo : EIATTR_FRAME_SIZE
	.align		4
.L_633:
        /*0e34*/ 	.byte	0x04, 0x11
        /*0e36*/ 	.short	(.L_635 - .L_634)
	.align		4
.L_634:
        /*0e38*/ 	.word	index@(_Z25selective_scan_bwd_kernelI32Selective_Scan_bwd_kernel_traitsILi128ELi16ELb0ELb1ELb0ELb0ELb0EfN3c107complexIfEEEEv12SSMParamsBwd)
        /*0e3c*/ 	.word	0x00000088


	//----- nvinfo : EIATTR_REGCOUNT
	.align		4
.L_635:
        /*0e40*/ 	.byte	0x04, 0x2f
        /*0e42*/ 	.short	(.L_637 - .L_636)
	.align		4
.L_636:
        /*0e44*/ 	.word	index@(_Z25selective_scan_bwd_kernelI32Selective_Scan_bwd_kernel_traitsILi128ELi16ELb0ELb0ELb1ELb1ELb1EfN3c107complexIfEEEEv12SSMParamsBwd)
        /*0e48*/ 	.word	0x000000ff


	//----- nvinfo : EIATTR_FRAME_SIZE
	.align		4
.L_637:
        /*0e4c*/ 	.byte	0x04, 0x11
        /*0e4e*/ 	.short	(.L_639 - .L_638)
	.align		4
.L_638:
        /*0e50*/ 	.word	index@(_Z25selective_scan_bwd_kernelI32Selective_Scan_bwd_kernel_traitsILi128ELi16ELb0ELb0ELb1ELb1ELb1EfN3c107complexIfEEEEv12SSMParamsBwd)
        /*0e54*/ 	.word	0x00000060


	//----- nvinfo : EIATTR_REGCOUNT
	.align		4
.L_639:
        /*0e58*/ 	.byte	0x04, 0x2f
        /*0e5a*/ 	.short	(.L_641 - .L_640)
	.align		4
.L_640:
        /*0e5c*/ 	.word	index@(_Z25selective_scan_bwd_kernelI32Selective_Scan_bwd_kernel_traitsILi128ELi16ELb0ELb0ELb1ELb1ELb0EfN3c107complexIfEEEEv12SSMParamsBwd)
        /*0e60*/ 	.word	0x000000ff


	//----- nvinfo : EIATTR_FRAME_SIZE
	.align		4
.L_641:
        /*0e64*/ 	.byte	0x04, 0x11
        /*0e66*/ 	.short	(.L_643 - .L_642)
	.align		4
.L_642:
        /*0e68*/ 	.word	index@(_Z25selective_scan_bwd_kernelI32Selective_Scan_bwd_kernel_traitsILi128ELi16ELb0ELb0ELb1ELb1ELb0EfN3c107complexIfEEEEv12SSMParamsBwd)
        /*0e6c*/ 	.word	0x00000058


	//----- nvinfo : EIATTR_REGCOUNT
	.align		4
.L_643:
        /*0e70*/ 	.byte	0x04, 0x2f
        /*0e72*/ 	.short	(.L_645 - .L_644)
	.align		4
.L_644:
        /*0e74*/ 	.word	index@(_Z25selective_scan_bwd_kernelI32Selective_Scan_bwd_kernel_traitsILi128ELi16ELb0ELb0ELb1ELb0ELb1EfN3c107complexIfEEEEv12SSMParamsBwd)
        /*0e78*/ 	.word	0x000000ff


	//----- nvinfo : EIATTR_FRAME_SIZE
	.align		4
.L_645:
        /*0e7c*/ 	.byte	0x04, 0x11
        /*0e7e*/ 	.short	(.L_647 - .L_646)
	.align		4
.L_646:
        /*0e80*/ 	.word	index@(_Z25selective_scan_bwd_kernelI32Selective_Scan_bwd_kernel_traitsILi128ELi16ELb0ELb0ELb1ELb0ELb1EfN3c107complexIfEEEEv12SSMParamsBwd)
        /*0e84*/ 	.word	0x00000100


	//----- nvinfo : EIATTR_REGCOUNT
	.align		4
.L_647:
        /*0e88*/ 	.byte	0x04, 0x2f
        /*0e8a*/ 	.short	(.L_649 - .L_648)
	.align		4
.L_648:
        /*0e8c*/ 	.word	index@(_Z25selective_scan_bwd_kernelI32Selective_Scan_bwd_kernel_traitsILi128ELi16ELb0ELb0ELb1ELb0ELb0EfN3c107complexIfEEEEv12SSMParamsBwd)
        /*0e90*/ 	.word	0x000000ff


	//----- nvinfo : EIATTR_FRAME_SIZE
	.align		4
.L_649:
        /*0e94*/ 	.byte	0x04, 0x11
        /*0e96*/ 	.short	(.L_651 - .L_650)
	.align		4
.L_650:
        /*0e98*/ 	.word	index@(_Z25selective_scan_bwd_kernelI32Selective_Scan_bwd_kernel_traitsILi128ELi16ELb0ELb0ELb1ELb0ELb0EfN3c107complexIfEEEEv12SSMParamsBwd)
        /*0e9c*/ 	.word	0x00000100


	//----- nvinfo : EIATTR_REGCOUNT
	.align		4
.L_651:
        /*0ea0*/ 	.byte	0x04, 0x2f
        /*0ea2*/ 	.short	(.L_653 - .L_652)
	.align		4
.L_652:
        /*0ea4*/ 	.word	index@(_Z25selective_scan_bwd_kernelI32Selective_Scan_bwd_kernel_traitsILi128ELi16ELb0ELb0ELb0ELb1ELb1EfN3c107complexIfEEEEv12SSMParamsBwd)
        /*0ea8*/ 	.word	0x000000ff


	//----- nvinfo : EIATTR_FRAME_SIZE
	.align		4
.L_653:
        /*0eac*/ 	.byte	0x04, 0x11
        /*0eae*/ 	.short	(.L_655 - .L_654)
	.align		4
.L_654:
        /*0eb0*/ 	.word	index@(_Z25selective_scan_bwd_kernelI32Selective_Scan_bwd_kernel_traitsILi128ELi16ELb0ELb0ELb0ELb1ELb1EfN3c107complexIfEEEEv12SSMParamsBwd)
        /*0eb4*/ 	.word	0x00000000


	//----- nvinfo : EIATTR_REGCOUNT
	.align		4
.L_655:
        /*0eb8*/ 	.byte	0x04, 0x2f
        /*0eba*/ 	.short	(.L_657 - .L_656)
	.align		4
.L_656:
        /*0ebc*/ 	.word	index@(_Z25selective_scan_bwd_kernelI32Selective_Scan_bwd_kernel_traitsILi128ELi16ELb0ELb0ELb0ELb1ELb0EfN3c107complexIfEEEEv12SSMParamsBwd)
        /*0ec0*/ 	.word	0x000000f4


	//----- nvinfo : EIATTR_FRAME_SIZE
	.align		4
.L_657:
        /*0ec4*/ 	.byte	0x04, 0x11
        /*0ec6*/ 	.short	(.L_659 - .L_658)
	.align		4
.L_658:
        /*0ec8*/ 	.word	index@(_Z25selective_scan_bwd_kernelI32Selective_Scan_bwd_kernel_traitsILi128ELi16ELb0ELb0ELb0ELb1ELb0EfN3c107complexIfEEEEv12SSMParamsBwd)
        /*0ecc*/ 	.word	0x00000000


	//----- nvinfo : EIATTR_REGCOUNT
	.align		4
.L_659:
        /*0ed0*/ 	.byte	0x04, 0x2f
        /*0ed2*/ 	.short	(.L_661 - .L_660)
	.align		4
.L_660:
        /*0ed4*/ 	.word	index@(_Z25selective_scan_bwd_kernelI32Selective_Scan_bwd_kernel_traitsILi128ELi16ELb0ELb0ELb0ELb0ELb1EfN3c107complexIfEEEEv12SSMParamsBwd)
        /*0ed8*/ 	.word	0x000000ff


	//----- nvinfo : EIATTR_FRAME_SIZE
	.align		4
.L_661:
        /*0edc*/ 	.byte	0x04, 0x11
        /*0ede*/ 	.short	(.L_663 - .L_662)
	.align		4
.L_662:
        /*0ee0*/ 	.word	index@(_Z25selective_scan_bwd_kernelI32Selective_Scan_bwd_kernel_traitsILi128ELi16ELb0ELb0ELb0ELb0ELb1EfN3c107complexIfEEEEv12SSMParamsBwd)
        /*0ee4*/ 	.word	0x00000008


	//----- nvinfo : EIATTR_REGCOUNT
	.align		4
.L_663:
        /*0ee8*/ 	.byte	0x04, 0x2f
        /*0eea*/ 	.short	(.L_665 - .L_664)
	.align		4
.L_664:
        /*0eec*/ 	.word	index@(_Z25selective_scan_bwd_kernelI32Selective_Scan_bwd_kernel_traitsILi128ELi16ELb0ELb0ELb0ELb0ELb0EfN3c107complexIfEEEEv12SSMParamsBwd)
        /*0ef0*/ 	.word	0x000000ff


	//----- nvinfo : EIATTR_FRAME_SIZE
	.align		4
.L_665:
        /*0ef4*/ 	.byte	0x04, 0x11
        /*0ef6*/ 	.short	(.L_667 - .L_666)
	.align		4
.L_666:
        /*0ef8*/ 	.word	index@(_Z25selective_scan_bwd_kernelI32Selective_Scan_bwd_kernel_traitsILi128ELi16ELb0ELb0ELb0ELb0ELb0EfN3c107complexIfEEEEv12SSMParamsBwd)
        /*0efc*/ 	.word	0x00000010


	//----- nvinfo : EIATTR_MIN_STACK_SIZE
	.align		4
.L_667:
        /*0f00*/ 	.byte	0x04, 0x12
        /*0f02*/ 	.short	(.L_669 - .L_668)
	.align		4
.L_668:
        /*0f04*/ 	.word	index@(_Z25selective_scan_bwd_kernelI32Selective_Scan_bwd_kernel_traitsILi128ELi16ELb0ELb0ELb0ELb0ELb0EfN3c107complexIfEEEEv12SSMParamsBwd)
        /*0f08*/ 	.word	0x00000010


	//----- nvinfo : EIATTR_MIN_STACK_SIZE
	.align		4
.L_669:
        /*0f0c*/ 	.byte	0x04, 0x12
        /*0f0e*/ 	.short	(.L_671 - .L_670)
	.align		4
.L_670:
        /*0f10*/ 	.word	index@(_Z25selective_scan_bwd_kernelI32Selective_Scan_bwd_kernel_traitsILi128ELi16ELb0ELb0ELb0ELb0ELb1EfN3c107complexIfEEEEv12SSMParamsBwd)
        /*0f14*/ 	.word	0x00000008


	//----- nvinfo : EIATTR_MIN_STACK_SIZE
	.align		4
.L_671:
        /*0f18*/ 	.byte	0x04, 0x12
        /*0f1a*/ 	.short	(.L_673 - .L_672)
	.align		4
.L_672:
        /*0f1c*/ 	.word	index@(_Z25selective_scan_bwd_kernelI32Selective_Scan_bwd_kernel_traitsILi128ELi16ELb0ELb0ELb0ELb1ELb0EfN3c107complexIfEEEEv12SSMParamsBwd)
        /*0f20*/ 	.word	0x00000000


	//----- nvinfo : EIATTR_MIN_STACK_SIZE
	.align		4
.L_673:
        /*0f24*/ 	.byte	0x04, 0x12
        /*0f26*/ 	.short	(.L_675 - .L_674)
	.align		4
.L_674:
        /*0f28*/ 	.word	index@(_Z25selective_scan_bwd_kernelI32Selective_Scan_bwd_kernel_traitsILi128ELi16ELb0ELb0ELb0ELb1ELb1EfN3c107complexIfEEEEv12SSMParamsBwd)
        /*0f2c*/ 	.word	0x00000000


	//----- nvinfo : EIATTR_MIN_STACK_SIZE
	.align		4
.L_675:
        /*0f30*/ 	.byte	0x04, 0x12
        /*0f32*/ 	.short	(.L_677 - .L_676)
	.align		4
.L_676:
        /*0f34*/ 	.word	index@(_Z25selective_scan_bwd_kernelI32Selective_Scan_bwd_kernel_traitsILi128ELi16ELb0ELb0ELb1ELb0ELb0EfN3c107complexIfEEEEv12SSMParamsBwd)
        /*0f38*/ 	.word	0x00000100


	//----- nvinfo : EIATTR_MIN_STACK_SIZE
	.align		4
.L_677:
        /*0f3c*/ 	.byte	0x04, 0x12
        /*0f3e*/ 	.short	(.L_679 - .L_678)
	.align		4
.L_678:
        /*0f40*/ 	.word	index@(_Z25selective_scan_bwd_kernelI32Selective_Scan_bwd_kernel_traitsILi128ELi16ELb0ELb0ELb1ELb0ELb1EfN3c107complexIfEEEEv12SSMParamsBwd)
        /*0f44*/ 	.word	0x00000100


	//----- nvinfo : EIATTR_MIN_STACK_SIZE
	.align		4
.L_679:
        /*0f48*/ 	.byte	0x04, 0x12
        /*0f4a*/ 	.short	(.L_681 - .L_680)
	.align		4
.L_680:
        /*0f4c*/ 	.word	index@(_Z25selective_scan_bwd_kernelI32Selective_Scan_bwd_kernel_traitsILi128ELi16ELb0ELb0ELb1ELb1ELb0EfN3c107complexIfEEEEv12SSMParamsBwd)
        /*0f50*/ 	.word	0x00000058


	//----- nvinfo : EIATTR_MIN_STACK_SIZE
	.align		4
.L_681:
        /*0f54*/ 	.byte	0x04, 0x12
        /*0f56*/ 	.short	(.L_683 - .L_682)
	.align		4
.L_682:
        /*0f58*/ 	.word	index@(_Z25selective_scan_bwd_kernelI32Selective_Scan_bwd_kernel_traitsILi128ELi16ELb0ELb0ELb1ELb1ELb1EfN3c107complexIfEEEEv12SSMParamsBwd)
        /*0f5c*/ 	.word	0x00000060


	//----- nvinfo : EIATTR_MIN_STACK_SIZE
	.align		4
.L_683:
        /*0f60*/ 	.byte	0x04, 0x12
        /*0f62*/ 	.short	(.L_685 - .L_684)
	.align		4
.L_684:
        /*0f64*/ 	.word	index@(_Z25selective_scan_bwd_kernelI32Selective_Scan_bwd_kernel_traitsILi128ELi16ELb0ELb1ELb0ELb0ELb0EfN3c107complexIfEEEEv12SSMParamsBwd)
        /*0f68*/ 	.word	0x00000088


	//----- nvinfo : EIATTR_MIN_STACK_SIZE
	.align		4
.L_685:
        /*0f6c*/ 	.byte	0x04, 0x12
        /*0f6e*/ 	.short	(.L_687 - .L_686)
	.align		4
.L_686:
        /*0f70*/ 	.word	index@(_Z25selective_scan_bwd_kernelI32Selective_Scan_bwd_kernel_traitsILi128ELi16ELb0ELb1ELb0ELb0ELb1EfN3c107complexIfEEEEv12SSMParamsBwd)
        /*0f74*/ 	.word	0x00000080


	//----- nvinfo : EIATTR_MIN_STACK_SIZE
	.align		4
.L_687:
        /*0f78*/ 	.byte	0x04, 0x12
        /*0f7a*/ 	.short	(.L_689 - .L_688)
	.align		4
.L_688:
        /*0f7c*/ 	.word	index@(_Z25selective_scan_bwd_kernelI32Selective_Scan_bwd_kernel_traitsILi128ELi16ELb0ELb1ELb0ELb1ELb0EfN3c107complexIfEEEEv12SSMParamsBwd)
        /*0f80*/ 	.word	0x00000048


	//----- nvinfo : EIATTR_MIN_STACK_SIZE
	.align		4
.L_689:
        /*0f84*/ 	.byte	0x04, 0x12
        /*0f86*/ 	.short	(.L_691 - .L_690)
	.align		4
.L_690:
        /*0f88*/ 	.word	index@(_Z25selective_scan_bwd_kernelI32Selective_Scan_bwd_kernel_traitsILi128ELi16ELb0ELb1ELb0ELb1ELb1EfN3c107complexIfEEEEv12SSMParamsBwd)
        /*0f8c*/ 	.word	0x00000048


	//----- nvinfo : EIATTR_MIN_STACK_SIZE
	.align		4
.L_691:
        /*0f90*/ 	.byte	0x04, 0x12
        /*0f92*/ 	.short	(.L_693 - .L_692)
	.align		4
.L_692:
        /*0f94*/ 	.word	index@(_Z25selective_scan_bwd_kernelI32Selective_Scan_bwd_kernel_traitsILi128ELi16ELb0ELb1ELb1ELb0ELb0EfN3c107complexIfEEEEv12SSMParamsBwd)
        /*0f98*/ 	.word	0x00000088


	//----- nvinfo : EIATTR_MIN_STACK_SIZE
	.align		4
.L_693:
        /*0f9c*/ 	.byte	0x04, 0x12
        /*0f9e*/ 	.short	(.L_695 - .L_694)
	.align		4
.L_694:
        /*0fa0*/ 	.word	index@(_Z25selective_scan_bwd_kernelI32Selective_Scan_bwd_kernel_traitsILi128ELi16ELb0ELb1ELb1ELb0ELb1EfN3c107complexIfEEEEv12SSMParamsBwd)
        /*0fa4*/ 	.word	0x00000080


	//----- nvinfo : EIATTR_MIN_STACK_SIZE
	.align		4
.L_695:
        /*0fa8*/ 	.byte	0x04, 0x12
        /*0faa*/ 	.short	(.L_697 - .L_696)
	.align		4
.L_696:
        /*0fac*/ 	.word	index@(_Z25selective_scan_bwd_kernelI32Selective_Scan_bwd_kernel_traitsILi128ELi16ELb0ELb1ELb1ELb1ELb0EfN3c107complexIfEEEEv12SSMParamsBwd)
        /*0fb0*/ 	.word	0x00000050


	//----- nvinfo : EIATTR_MIN_STACK_SIZE
	.align		4
.L_697:
        /*0fb4*/ 	.byte	0x04, 0x12
        /*0fb6*/ 	.short	(.L_699 - .L_698)
	.align		4
.L_698:
        /*0fb8*/ 	.word	index@(_Z25selective_scan_bwd_kernelI32Selective_Scan_bwd_kernel_traitsILi128ELi16ELb0ELb1ELb1ELb1ELb1EfN3c107complexIfEEEEv12SSMParamsBwd)
        /*0fbc*/ 	.word	0x00000050


	//----- nvinfo : EIATTR_MIN_STACK_SIZE
	.align		4
.L_699:
        /*0fc0*/ 	.byte	0x04, 0x12
        /*0fc2*/ 	.short	(.L_701 - .L_700)
	.align		4
.L_700:
        /*0fc4*/ 	.word	index@(_Z25selective_scan_bwd_kernelI32Selective_Scan_bwd_kernel_traitsILi128ELi16ELb1ELb0ELb0ELb0ELb0EfN3c107complexIfEEEEv12SSMParamsBwd)
        /*0fc8*/ 	.word	0x00000000


	//----- nvinfo : EIATTR_MIN_STACK_SIZE
	.align		4
.L_701:
        /*0fcc*/ 	.byte	0x04, 0x12
        /*0fce*/ 	.short	(.L_703 - .L_702)
	.align		4
.L_702:
        /*0fd0*/ 	.word	index@(_Z25selective_scan_bwd_kernelI32Selective_Scan_bwd_kernel_traitsILi128ELi16ELb1ELb0ELb0ELb0ELb1EfN3c107complexIfEEEEv12SSMParamsBwd)
        /*0fd4*/ 	.word	0x00000000


	//----- nvinfo : EIATTR_MIN_STACK_SIZE
	.align		4
.L_703:
        /*0fd8*/ 	.byte	0x04, 0x12
        /*0fda*/ 	.short	(.L_705 - .L_704)
	.align		4
.L_704:
        /*0fdc*/ 	.word	index@(_Z25selective_scan_bwd_kernelI32Selective_Scan_bwd_kernel_traitsILi128ELi16ELb1ELb0ELb0ELb1ELb0EfN3c107complexIfEEEEv12SSMParamsBwd)
        /*0fe0*/ 	.word	0x00000000


	//----- nvinfo : EIATTR_MIN_STACK_SIZE
	.align		4
.L_705:
        /*0fe4*/ 	.byte	0x04, 0x12
        /*0fe6*/ 	.short	(.L_707 - .L_706)
	.align		4
.L_706:
        /*0fe8*/ 	.word	index@(_Z25selective_scan_bwd_kernelI32Selective_Scan_bwd_kernel_traitsILi128ELi16ELb1ELb0ELb0ELb1ELb1EfN3c107complexIfEEEEv12SSMParamsBwd)
        /*0fec*/ 	.word	0x00000000


	//----- nvinfo : EIATTR_MIN_STACK_SIZE
	.align		4
.L_707:
        /*0ff0*/ 	.byte	0x04, 0x12
        /*0ff2*/ 	.short	(.L_709 - .L_708)
	.align		4
.L_708:
        /*0ff4*/ 	.word	index@(_Z25selective_scan_bwd_kernelI32Selective_Scan_bwd_kernel_traitsILi128ELi16ELb1ELb0ELb1ELb0ELb0EfN3c107complexIfEEEEv12SSMParamsBwd)
        /*0ff8*/ 	.word	0x00000078


	//----- nvinfo : EIATTR_MIN_STACK_SIZE
	.align		4
.L_709:
        /*0ffc*/ 	.byte	0x04, 0x12
        /*0ffe*/ 	.short	(.L_711 - .L_710)
	.align		4
.L_710:
        /*1000*/ 	.word	index@(_Z25selective_scan_bwd_kernelI32Selective_Scan_bwd_kernel_traitsILi128ELi16ELb1ELb0ELb1ELb0ELb1EfN3c107complexIfEEEEv12SSMParamsBwd)
        /*1004*/ 	.word	0x00000038


	//----- nvinfo : EIATTR_MIN_STACK_SIZE
	.align		4
.L_711:
        /*1008*/ 	.byte	0x04, 0x12
        /*100a*/ 	.short	(.L_713 - .L_712)
	.align		4
.L_712:
        /*100c*/ 	.word	index@(_Z25selective_scan_bwd_kernelI32Selective_Scan_bwd_kernel_traitsILi128ELi16ELb1ELb0ELb1ELb1ELb0EfN3c107complexIfEEEEv12SSMParamsBwd)
        /*1010*/ 	.word	0x00000048


	//----- nvinfo : EIATTR_MIN_STACK_SIZE
	.align		4
.L_713:
        /*1014*/ 	.byte	0x04, 0x12
        /*1016*/ 	.short	(.L_715 - .L_714)
	.align		4
.L_714:
        /*1018*/ 	.word	index@(_Z25selective_scan_bwd_kernelI32Selective_Scan_bwd_kernel_traitsILi128ELi16ELb1ELb0ELb1ELb1ELb1EfN3c107complexIfEEEEv12SSMParamsBwd)
        /*101c*/ 	.word	0x00000050


	//----- nvinfo : EIATTR_MIN_STACK_SIZE
	.align		4
.L_715:
        /*1020*/ 	.byte	0x04, 0x12
        /*1022*/ 	.short	(.L_717 - .L_716)
	.align		4
.L_716:
        /*1024*/ 	.word	index@(_Z25selective_scan_bwd_kernelI32Selective_Scan_bwd_kernel_traitsILi128ELi16ELb1ELb1ELb0ELb0ELb0EfN3c107complexIfEEEEv12SSMParamsBwd)
        /*1028*/ 	.word	0x00000008


	//----- nvinfo : EIATTR_MIN_STACK_SIZE
	.align		4
.L_717:
        /*102c*/ 	.byte	0x04, 0x12
        /*102e*/ 	.short	(.L_719 - .L_718)
	.align		4
.L_718:
        /*1030*/ 	.word	index@(_Z25selective_scan_bwd_kernelI32Selective_Scan_bwd_kernel_traitsILi128ELi16ELb1ELb1ELb0ELb0ELb1EfN3c107complexIfEEEEv12SSMParamsBwd)
        /*1034*/ 	.word	0x00000008


	//----- nvinfo : EIATTR_MIN_STACK_SIZE
	.align		4
.L_719:
        /*1038*/ 	.byte	0x04, 0x12
        /*103a*/ 	.short	(.L_721 - .L_720)
	.align		4
.L_720:
        /*103c*/ 	.word	index@(_Z25selective_scan_bwd_kernelI32Selective_Scan_bwd_kernel_traitsILi128ELi16ELb1ELb1ELb0ELb1ELb0EfN3c107complexIfEEEEv12SSMParamsBwd)
        /*1040*/ 	.word	0x00000008


	//----- nvinfo : EIATTR_MIN_STACK_SIZE
	.align		4
.L_721:
        /*1044*/ 	.byte	0x04, 0x12
        /*1046*/ 	.short	(.L_723 - .L_722)
	.align		4
.L_722:
        /*1048*/ 	.word	index@(_Z25selective_scan_bwd_kernelI32Selective_Scan_bwd_kernel_traitsILi128ELi16ELb1ELb1ELb0ELb1ELb1EfN3c107complexIfEEEEv12SSMParamsBwd)
        /*104c*/ 	.word	0x00000018


	//----- nvinfo : EIATTR_MIN_STACK_SIZE
	.align		4
.L_723:
        /*1050*/ 	.byte	0x04, 0x12
        /*1052*/ 	.short	(.L_725 - .L_724)
	.align		4
.L_724:
        /*1054*/ 	.word	index@(_Z25selective_scan_bwd_kernelI32Selective_Scan_bwd_kernel_traitsILi128ELi16ELb1ELb1ELb1ELb0ELb0EfN3c107complexIfEEEEv12SSMParamsBwd)
        /*1058*/ 	.word	0x00000018


	//----- nvinfo : EIATTR_MIN_STACK_SIZE
	.align		4
.L_725:
        /*105c*/ 	.byte	0x04, 0x12
        /*105e*/ 	.short	(.L_727 - .L_726)
	.align		4
.L_726:
        /*1060*/ 	.word	index@(_Z25selective_scan_bwd_kernelI32Selective_Scan_bwd_kernel_traitsILi128ELi16ELb1ELb1ELb1ELb0ELb1EfN3c107complexIfEEEEv12SSMParamsBwd)
        /*1064*/ 	.word	0x00000010


	//----- nvinfo : EIATTR_MIN_STACK_SIZE
	.align		4
.L_727:
        /*1068*/ 	.byte	0x04, 0x12
        /*106a*/ 	.short	(.L_729 - .L_728)
	.align		4
.L_728:
        /*106c*/ 	.word	index@(_Z25selective_scan_bwd_kernelI32Selective_Scan_bwd_kernel_traitsILi128ELi16ELb1ELb1ELb1ELb1ELb0EfN3c107complexIfEEEEv12SSMParamsBwd)
        /*1070*/ 	.word	0x00000010


	//----- nvinfo : EIATTR_MIN_STACK_SIZE
	.align		4
.L_729:
        /*1074*/ 	.byte	0x04, 0x12
        /*1076*/ 	.short	(.L_731 - .L_730)
	.align		4
.L_730:
        /*1078*/ 	.word	index@(_Z25selective_scan_bwd_kernelI32Selective_Scan_bwd_kernel_traitsILi128ELi16ELb1ELb1ELb1ELb1ELb1EfN3c107complexIfEEEEv12SSMParamsBwd)
        /*107c*/ 	.word	0x00000018


	//----- nvinfo : EIATTR_MIN_STACK_SIZE
	.align		4
.L_731:
        /*1080*/ 	.byte	0x04, 0x12
        /*1082*/ 	.short	(.L_733 - .L_732)
	.align		4
.L_732:
        /*1084*/ 	.word	index@(_Z25selective_scan_bwd_kernelI32Selective_Scan_bwd_kernel_traitsILi64ELi16ELb0ELb0ELb0ELb0ELb0EfN3c107complexIfEEEEv12SSMParamsBwd)
        /*1088*/ 	.word	0x00000000


	//----- nvinfo : EIATTR_MIN_STACK_SIZE
	.align		4
.L_733:
        /*108c*/ 	.byte	0x04, 0x12
        /*108e*/ 	.short	(.L_735 - .L_734)
	.align		4
.L_734:
        /*1090*/ 	.word	index@(_Z25selective_scan_bwd_kernelI32Selective_Scan_bwd_kernel_traitsILi64ELi16ELb0ELb0ELb0ELb0ELb1EfN3c107complexIfEEEEv12SSMParamsBwd)
        /*1094*/ 	.word	0x00000000


	//----- nvinfo : EIATTR_MIN_STACK_SIZE
	.align		4
.L_735:
        /*1098*/ 	.byte	0x04, 0x12
        /*109a*/ 	.short	(.L_737 - .L_736)
	.align		4
.L_736:
        /*109c*/ 	.word	index@(_Z25selective_scan_bwd_kernelI32Selective_Scan_bwd_kernel_traitsILi64ELi16ELb0ELb0ELb0ELb1ELb0EfN3c107complexIfEEEEv12SSMParamsBwd)
        /*10a0*/ 	.word	0x00000000


	//----- nvinfo : EIATTR_MIN_STACK_SIZE
	.align		4
.L_737:
        /*10a4*/ 	.byte	0x04, 0x12
        /*10a6*/ 	.short	(.L_739 - .L_738)
	.align		4
.L_738:
        /*10a8*/ 	.word	index@(_Z25selective_scan_bwd_kernelI32Selective_Scan_bwd_kernel_traitsILi64ELi16ELb0ELb0ELb0ELb1ELb1EfN3c107complexIfEEEEv12SSMParamsBwd)
        /*10ac*/ 	.word	0x00000000


	//----- nvinfo : EIATTR_MIN_STACK_SIZE
	.align		4
.L_739:
        /*10b0*/ 	.byte	0x04, 0x12
        /*10b2*/ 	.short	(.L_741 - .L_740)
	.align		4
.L_740:
        /*10b4*/ 	.word	index@(_Z25selective_scan_bwd_kernelI32Selective_Scan_bwd_kernel_traitsILi64ELi16ELb0ELb0ELb1ELb0ELb0EfN3c107complexIfEEEEv12SSMParamsBwd)
        /*10b8*/ 	.word	0x000000e0


	//----- nvinfo : EIATTR_MIN_STACK_SIZE
	.align		4
.L_741:
        /*10bc*/ 	.byte	0x04, 0x12
        /*10be*/ 	.short	(.L_743 - .L_742)
	.align		4
.L_742:
        /*10c0*/ 	.word	index@(_Z25selective_scan_bwd_kernelI32Selective_Scan_bwd_kernel_traitsILi64ELi16ELb0ELb0ELb1ELb0ELb1EfN3c107complexIfEEEEv12SSMParamsBwd)
        /*10c4*/ 	.word	0x000000e0


	//----- nvinfo : EIATTR_MIN_STACK_SIZE
	.align		4
.L_743:
        /*10c8*/ 	.byte	0x04, 0x12
        /*10ca*/ 	.short	(.L_745 - .L_744)
	.align		4
.L_744:
        /*10cc*/ 	.word	index@(_Z25selective_scan_bwd_kernelI32Selective_Scan_bwd_kernel_traitsILi64ELi16ELb0ELb0ELb1ELb1ELb0EfN3c107complexIfEEEEv12SSMParamsBwd)
        /*10d0*/ 	.word	0x00000040


	//----- nvinfo : EIATTR_MIN_STACK_SIZE
	.align		4
.L_745:
        /*10d4*/ 	.byte	0x04, 0x12
        /*10d6*/ 	.short	(.L_747 - .L_746)
	.align		4
.L_746:
        /*10d8*/ 	.word	index@(_Z25selective_scan_bwd_kernelI32Selective_Scan_bwd_kernel_traitsILi64ELi16ELb0ELb0ELb1ELb1ELb1EfN3c107complexIfEEEEv12SSMParamsBwd)
        /*10dc*/ 	.word	0x00000048


	//----- nvinfo : EIATTR_MIN_STACK_SIZE
	.align		4
.L_747:
        /*10e0*/ 	.byte	0x04, 0x12
        /*10e2*/ 	.short	(.L_749 - .L_748)
	.align		4
.L_748:
        /*10e4*/ 	.word	index@(_Z25selective_scan_bwd_kernelI32Selective_Scan_bwd_kernel_traitsILi64ELi16ELb0ELb1ELb0ELb0ELb0EfN3c107complexIfEEEEv12SSMParamsBwd)
        /*10e8*/ 	.word	0x00000068


	//----- nvinfo : EIATTR_MIN_STACK_SIZE
	.align		4
.L_749:
        /*10ec*/ 	.byte	0x04, 0x12
        /*10ee*/ 	.short	(.L_751 - .L_750)
	.align		4
.L_750:
        /*10f0*/ 	.word	index@(_Z25selective_scan_bwd_kernelI32Selective_Scan_bwd_kernel_traitsILi64ELi16ELb0ELb1ELb0ELb0ELb1EfN3c107complexIfEEEEv12SSMParamsBwd)
        /*10f4*/ 	.word	0x00000060


	//----- nvinfo : EIATTR_MIN_STACK_SIZE
	.align		4
.L_751:
        /*10f8*/ 	.byte	0x04, 0x12
        /*10fa*/ 	.short	(.L_753 - .L_752)
	.align		4
.L_752:
        /*10fc*/ 	.word	index@(_Z25selective_scan_bwd_kernelI32Selective_Scan_bwd_kernel_traitsILi64ELi16ELb0ELb1ELb0ELb1ELb0EfN3c107complexIfEEEEv12SSMParamsBwd)
        /*1100*/ 	.word	0x00000030


	//----- nvinfo : EIATTR_MIN_STACK_SIZE
	.align		4
.L_753:
        /*1104*/ 	.byte	0x04, 0x12
        /*1106*/ 	.short	(.L_755 - .L_754)
	.align		4
.L_754:
        /*1108*/ 	.word	index@(_Z25selective_scan_bwd_kernelI32Selective_Scan_bwd_kernel_traitsILi64ELi16ELb0ELb1ELb0ELb1ELb1EfN3c107complexIfEEEEv12SSMParamsBwd)
        /*110c*/ 	.word	0x00000028


	//----- nvinfo : EIATTR_MIN_STACK_SIZE
	.align		4
.L_755:
        /*1110*/ 	.byte	0x04, 0x12
        /*1112*/ 	.short	(.L_757 - .L_756)
	.align		4
.L_756:
        /*1114*/ 	.word	index@(_Z25selective_scan_bwd_kernelI32Selective_Scan_bwd_kernel_traitsILi64ELi16ELb0ELb1ELb1ELb0ELb0EfN3c107complexIfEEEEv12SSMParamsBwd)
        /*1118*/ 	.word	0x00000068


	//----- nvinfo : EIATTR_MIN_STACK_SIZE
	.align		4
.L_757:
        /*111c*/ 	.byte	0x04, 0x12
        /*111e*/ 	.short	(.L_759 - .L_758)
	.align		4
.L_758:
        /*1120*/ 	.word	index@(_Z25selective_scan_bwd_kernelI32Selective_Scan_bwd_kernel_traitsILi64ELi16ELb0ELb1ELb1ELb0ELb1EfN3c107complexIfEEEEv12SSMParamsBwd)
        /*1124*/ 	.word	0x00000060


	//----- nvinfo : EIATTR_MIN_STACK_SIZE
	.align		4
.L_759:
        /*1128*/ 	.byte	0x04, 0x12
        /*112a*/ 	.short	(.L_761 - .L_760)
	.align		4
.L_760:
        /*112c*/ 	.word	index@(_Z25selective_scan_bwd_kernelI32Selective_Scan_bwd_kernel_traitsILi64ELi16ELb0ELb1ELb1ELb1ELb0EfN3c107complexIfEEEEv12SSMParamsBwd)
        /*1130*/ 	.word	0x00000030


	//----- nvinfo : EIATTR_MIN_STACK_SIZE
	.align		4
.L_761:
        /*1134*/ 	.byte	0x04, 0x12
        /*1136*/ 	.short	(.L_763 - .L_762)
	.align		4
.L_762:
        /*1138*/ 	.word	index@(_Z25selective_scan_bwd_kernelI32Selective_Scan_bwd_kernel_traitsILi64ELi16ELb0ELb1ELb1ELb1ELb1EfN3c107complexIfEEEEv12SSMParamsBwd)
        /*113c*/ 	.word	0x00000030


	//----- nvinfo : EIATTR_MIN_STACK_SIZE
	.align		4
.L_763:
        /*1140*/ 	.byte	0x04, 0x12
        /*1142*/ 	.short	(.L_765 - .L_764)
	.align		4
.L_764:
        /*1144*/ 	.word	index@(_Z25selective_scan_bwd_kernelI32Selective_Scan_bwd_kernel_traitsILi64ELi16ELb1ELb0ELb0ELb0ELb0EfN3c107complexIfEEEEv12SSMParamsBwd)
        /*1148*/ 	.word	0x00000000


	//----- nvinfo : EIATTR_MIN_STACK_SIZE
	.align		4
.L_765:
        /*114c*/ 	.byte	0x04, 0x12
        /*114e*/ 	.short	(.L_767 - .L_766)
	.align		4
.L_766:
        /*1150*/ 	.word	index@(_Z25selective_scan_bwd_kernelI32Selective_Scan_bwd_kernel_traitsILi64ELi16ELb1ELb0ELb0ELb0ELb1EfN3c107complexIfEEEEv12SSMParamsBwd)
        /*1154*/ 	.word	0x00000000


	//----- nvinfo : EIATTR_MIN_STACK_SIZE
	.align		4
.L_767:
        /*1158*/ 	.byte	0x04, 0x12
        /*115a*/ 	.short	(.L_769 - .L_768)
	.align		4
.L_768:
        /*115c*/ 	.word	index@(_Z25selective_scan_bwd_kernelI32Selective_Scan_bwd_kernel_traitsILi64ELi16ELb1ELb0ELb0ELb1ELb0EfN3c107complexIfEEEEv12SSMParamsBwd)
        /*1160*/ 	.word	0x00000000


	//----- nvinfo : EIATTR_MIN_STACK_SIZE
	.align		4
.L_769:
        /*1164*/ 	.byte	0x04, 0x12
        /*1166*/ 	.short	(.L_771 - .L_770)
	.align		4
.L_770:
        /*1168*/ 	.word	index@(_Z25selective_scan_bwd_kernelI32Selective_Scan_bwd_kernel_traitsILi64ELi16ELb1ELb0ELb0ELb1ELb1EfN3c107complexIfEEEEv12SSMParamsBwd)
        /*116c*/ 	.word	0x00000000


	//----- nvinfo : EIATTR_MIN_STACK_SIZE
	.align		4
.L_771:
        /*1170*/ 	.byte	0x04, 0x12
        /*1172*/ 	.short	(.L_773 - .L_772)
	.align		4
.L_772:
        /*1174*/ 	.word	index@(_Z25selective_scan_bwd_kernelI32Selective_Scan_bwd_kernel_traitsILi64ELi16ELb1ELb0ELb1ELb0ELb0EfN3c107complexIfEEEEv12SSMParamsBwd)
        /*1178*/ 	.word	0x00000050


	//----- nvinfo : EIATTR_MIN_STACK_SIZE
	.align		4
.L_773:
        /*117c*/ 	.byte	0x04, 0x12
        /*117e*/ 	.short	(.L_775 - .L_774)
	.align		4
.L_774:
        /*1180*/ 	.word	index@(_Z25selective_scan_bwd_kernelI32Selective_Scan_bwd_kernel_traitsILi64ELi16ELb1ELb0ELb1ELb0ELb1EfN3c107complexIfEEEEv12SSMParamsBwd)
        /*1184*/ 	.word	0x00000020


	//----- nvinfo : EIATTR_MIN_STACK_SIZE
	.align		4
.L_775:
        /*1188*/ 	.byte	0x04, 0x12
        /*118a*/ 	.short	(.L_777 - .L_776)
	.align		4
.L_776:
        /*118c*/ 	.word	index@(_Z25selective_scan_bwd_kernelI32Selective_Scan_bwd_kernel_traitsILi64ELi16ELb1ELb0ELb1ELb1ELb0EfN3c107complexIfEEEEv12SSMParamsBwd)
        /*1190*/ 	.word	0x00000020


	//----- nvinfo : EIATTR_MIN_STACK_SIZE
	.align		4
.L_777:
        /*1194*/ 	.byte	0x04, 0x12
        /*1196*/ 	.short	(.L_779 - .L_778)
	.align		4
.L_778:
        /*1198*/ 	.word	index@(_Z25selective_scan_bwd_kernelI32Selective_Scan_bwd_kernel_traitsILi64ELi16ELb1ELb0ELb1ELb1ELb1EfN3c107complexIfEEEEv12SSMParamsBwd)
        /*119c*/ 	.word	0x00000028


	//----- nvinfo : EIATTR_MIN_STACK_SIZE
	.align		4
.L_779:
        /*11a0*/ 	.byte	0x04, 0x12
        /*11a2*/ 	.short	(.L_781 - .L_780)
	.align		4
.L_780:
        /*11a4*/ 	.word	index@(_Z25selective_scan_bwd_kernelI32Selective_Scan_bwd_kernel_traitsILi64ELi16ELb1ELb1ELb0ELb0ELb0EfN3c107complexIfEEEEv12SSMParamsBwd)
        /*11a8*/ 	.word	0x00000000


	//----- nvinfo : EIATTR_MIN_STACK_SIZE
	.align		4
.L_781:
        /*11ac*/ 	.byte	0x04, 0x12
        /*11ae*/ 	.short	(.L_783 - .L_782)
	.align		4
.L_782:
        /*11b0*/ 	.word	index@(_Z25selective_scan_bwd_kernelI32Selective_Scan_bwd_kernel_traitsILi64ELi16ELb1ELb1ELb0ELb0ELb1EfN3c107complexIfEEEEv12SSMParamsBwd)
        /*11b4*/ 	.word	0x00000000


	//----- nvinfo : EIATTR_MIN_STACK_SIZE
	.align		4
.L_783:
        /*11b8*/ 	.byte	0x04, 0x12
        /*11ba*/ 	.short	(.L_785 - .L_784)
	.align		4
.L_784:
        /*11bc*/ 	.word	index@(_Z25selective_scan_bwd_kernelI32Selective_Scan_bwd_kernel_traitsILi64ELi16ELb1ELb1ELb0ELb1ELb0EfN3c107complexIfEEEEv12SSMParamsBwd)
        /*11c0*/ 	.word	0x00000000


	//----- nvinfo : EIATTR_MIN_STACK_SIZE
	.align		4
.L_785:
        /*11c4*/ 	.byte	0x04, 0x12
        /*11c6*/ 	.short	(.L_787 - .L_786)
	.align		4
.L_786:
        /*11c8*/ 	.word	index@(_Z25selective_scan_bwd_kernelI32Selective_Scan_bwd_kernel_traitsILi64ELi16ELb1ELb1ELb0ELb1ELb1EfN3c107complexIfEEEEv12SSMParamsBwd)
        /*11cc*/ 	.word	0x00000000


	//----- nvinfo : EIATTR_MIN_STACK_SIZE
	.align		4
.L_787:
        /*11d0*/ 	.byte	0x04, 0x12
        /*11d2*/ 	.short	(.L_789 - .L_788)
	.align		4
.L_788:
        /*11d4*/ 	.word	index@(_Z25selective_scan_bwd_kernelI32Selective_Scan_bwd_kernel_traitsILi64ELi16ELb1ELb1ELb1ELb0ELb0EfN3c107complexIfEEEEv12SSMParamsBwd)
        /*11d8*/ 	.word	0x00000000


	//----- nvinfo : EIATTR_MIN_STACK_SIZE
	.align		4
.L_789:
        /*11dc*/ 	.byte	0x04, 0x12
        /*11de*/ 	.short	(.L_791 - .L_790)
	.align		4
.L_790:
        /*11e0*/ 	.word	index@(_Z25selective_scan_bwd_kernelI32Selective_Scan_bwd_kernel_traitsILi64ELi16ELb1ELb1ELb1ELb0ELb1EfN3c107complexIfEEEEv12SSMParamsBwd)
        /*11e4*/ 	.word	0x00000000


	//----- nvinfo : EIATTR_MIN_STACK_SIZE
	.align		4
.L_791:
        /*11e8*/ 	.byte	0x04, 0x12
        /*11ea*/ 	.short	(.L_793 - .L_792)
	.align		4
.L_792:
        /*11ec*/ 	.word	index@(_Z25selective_scan_bwd_kernelI32Selective_Scan_bwd_kernel_traitsILi64ELi16ELb1ELb1ELb1ELb1ELb0EfN3c107complexIfEEEEv12SSMParamsBwd)
        /*11f0*/ 	.word	0x00000000


	//----- nvinfo : EIATTR_MIN_STACK_SIZE
	.align		4
.L_793:
        /*11f4*/ 	.byte	0x04, 0x12
        /*11f6*/ 	.short	(.L_795 - .L_794)
	.align		4
.L_794:
        /*11f8*/ 	.word	index@(_Z25selective_scan_bwd_kernelI32Selective_Scan_bwd_kernel_traitsILi64ELi16ELb1ELb1ELb1ELb1ELb1EfN3c107complexIfEEEEv12SSMParamsBwd)
        /*11fc*/ 	.word	0x00000000


	//----- nvinfo : EIATTR_MIN_STACK_SIZE
	.align		4
.L_795:
        /*1200*/ 	.byte	0x04, 0x12
        /*1202*/ 	.short	(.L_797 - .L_796)
	.align		4
.L_796:
        /*1204*/ 	.word	index@(_Z25selective_scan_bwd_kernelI32Selective_Scan_bwd_kernel_traitsILi32ELi16ELb0ELb0ELb0ELb0ELb0EfN3c107complexIfEEEEv12SSMParamsBwd)
        /*1208*/ 	.word	0x00000000


	//----- nvinfo : EIATTR_MIN_STACK_SIZE
	.align		4
.L_797:
        /*120c*/ 	.byte	0x04, 0x12
        /*120e*/ 	.short	(.L_799 - .L_798)
	.align		4
.L_798:
        /*1210*/ 	.word	index@(_Z25selective_scan_bwd_kernelI32Selective_Scan_bwd_kernel_traitsILi32ELi16ELb0ELb0ELb0ELb0ELb1EfN3c107complexIfEEEEv12SSMParamsBwd)
        /*1214*/ 	.word	0x00000000


	//----- nvinfo : EIATTR_MIN_STACK_SIZE
	.align		4
.L_799:
        /*1218*/ 	.byte	0x04, 0x12
        /*121a*/ 	.short	(.L_801 - .L_800)
	.align		4
.L_800:
        /*121c*/ 	.word	index@(_Z25selective_scan_bwd_kernelI32Selective_Scan_bwd_kernel_traitsILi32ELi16ELb0ELb0ELb0ELb1ELb0EfN3c107complexIfEEEEv12SSMParamsBwd)
        /*1220*/ 	.word	0x00000000


	//----- nvinfo : EIATTR_MIN_STACK_SIZE
	.align		4
.L_801:
        /*1224*/ 	.byte	0x04, 0x12
        /*1226*/ 	.short	(.L_803 - .L_802)
	.align		4
.L_802:
        /*1228*/ 	.word	index@(_Z25selective_scan_bwd_kernelI32Selective_Scan_bwd_kernel_traitsILi32ELi16ELb0ELb0ELb0ELb1ELb1EfN3c107complexIfEEEEv12SSMParamsBwd)
        /*122c*/ 	.word	0x00000000


	//----- nvinfo : EIATTR_MIN_STACK_SIZE
	.align		4
.L_803:
        /*1230*/ 	.byte	0x04, 0x12
        /*1232*/ 	.short	(.L_805 - .L_804)
	.align		4
.L_804:
        /*1234*/ 	.word	index@(_Z25selective_scan_bwd_kernelI32Selective_Scan_bwd_kernel_traitsILi32ELi16ELb0ELb0ELb1ELb0ELb0EfN3c107complexIfEEEEv12SSMParamsBwd)
        /*1238*/ 	.word	0x00000058


	//----- nvinfo : EIATTR_MIN_STACK_SIZE
	.align		4
.L_805:
        /*123c*/ 	.byte	0x04, 0x12
        /*123e*/ 	.short	(.L_807 - .L_806)
	.align		4
.L_806:
        /*1240*/ 	.word	index@(_Z25selective_scan_bwd_kernelI32Selective_Scan_bwd_kernel_traitsILi32ELi16ELb0ELb0ELb1ELb0ELb1EfN3c107complexIfEEEEv12SSMParamsBwd)
        /*1244*/ 	.word	0x00000050


	//----- nvinfo : EIATTR_MIN_STACK_SIZE
	.align		4
.L_807:
        /*1248*/ 	.byte	0x04, 0x12
        /*124a*/ 	.short	(.L_809 - .L_808)
	.align		4
.L_808:
        /*124c*/ 	.word	index@(_Z25selective_scan_bwd_kernelI32Selective_Scan_bwd_kernel_traitsILi32ELi16ELb0ELb0ELb1ELb1ELb0EfN3c107complexIfEEEEv12SSMParamsBwd)
        /*1250*/ 	.word	0x00000000


	//----- nvinfo : EIATTR_MIN_STACK_SIZE
	.align		4
.L_809:
        /*1254*/ 	.byte	0x04, 0x12
        /*1256*/ 	.short	(.L_811 - .L_810)
	.align		4
.L_810:
        /*1258*/ 	.word	index@(_Z25selective_scan_bwd_kernelI32Selective_Scan_bwd_kernel_traitsILi32ELi16ELb0ELb0ELb1ELb1ELb1EfN3c107complexIfEEEEv12SSMParamsBwd)
        /*125c*/ 	.word	0x00000000


	//----- nvinfo : EIATTR_MIN_STACK_SIZE
	.align		4
.L_811:
        /*1260*/ 	.byte	0x04, 0x12
        /*1262*/ 	.short	(.L_813 - .L_812)
	.align		4
.L_812:
        /*1264*/ 	.word	index@(_Z25selective_scan_bwd_kernelI32Selective_Scan_bwd_kernel_traitsILi32ELi16ELb0ELb1ELb0ELb0ELb0EfN3c107complexIfEEEEv12SSMParamsBwd)
        /*1268*/ 	.word	0x00000020


	//----- nvinfo : EIATTR_MIN_STACK_SIZE
	.align		4
.L_813:
        /*126c*/ 	.byte	0x04, 0x12
        /*126e*/ 	.short	(.L_815 - .L_814)
	.align		4
.L_814:
        /*1270*/ 	.word	index@(_Z25selective_scan_bwd_kernelI32Selective_Scan_bwd_kernel_traitsILi32ELi16ELb0ELb1ELb0ELb0ELb1EfN3c107complexIfEEEEv12SSMParamsBwd)
        /*1274*/ 	.word	0x00000018


	//----- nvinfo : EIATTR_MIN_STACK_SIZE
	.align		4
.L_815:
        /*1278*/ 	.byte	0x04, 0x12
        /*127a*/ 	.short	(.L_817 - .L_816)
	.align		4
.L_816:
        /*127c*/ 	.word	index@(_Z25selective_scan_bwd_kernelI32Selective_Scan_bwd_kernel_traitsILi32ELi16ELb0ELb1ELb0ELb1ELb0EfN3c107complexIfEEEEv12SSMParamsBwd)
        /*1280*/ 	.word	0x00000000


	//----- nvinfo : EIATTR_MIN_STACK_SIZE
	.align		4
.L_817:
        /*1284*/ 	.byte	0x04, 0x12
        /*1286*/ 	.short	(.L_819 - .L_818)
	.align		4
.L_818:
        /*1288*/ 	.word	index@(_Z25selective_scan_bwd_kernelI32Selective_Scan_bwd_kernel_traitsILi32ELi16ELb0ELb1ELb0ELb1ELb1EfN3c107complexIfEEEEv12SSMParamsBwd)
        /*128c*/ 	.word	0x00000000


	//----- nvinfo : EIATTR_MIN_STACK_SIZE
	.align		4
.L_819:
        /*1290*/ 	.byte	0x04, 0x12
        /*1292*/ 	.short	(.L_821 - .L_820)
	.align		4
.L_820:
        /*1294*/ 	.word	index@(_Z25selective_scan_bwd_kernelI32Selective_Scan_bwd_kernel_traitsILi32ELi16ELb0ELb1ELb1ELb0ELb0EfN3c107complexIfEEEEv12SSMParamsBwd)
        /*1298*/ 	.word	0x00000020


	//----- nvinfo : EIATTR_MIN_STACK_SIZE
	.align		4
.L_821:
        /*129c*/ 	.byte	0x04, 0x12
        /*129e*/ 	.short	(.L_823 - .L_822)
	.align		4
.L_822:
        /*12a0*/ 	.word	index@(_Z25selective_scan_bwd_kernelI32Selective_Scan_bwd_kernel_traitsILi32ELi16ELb0ELb1ELb1ELb0ELb1EfN3c107complexIfEEEEv12SSMParamsBwd)
        /*12a4*/ 	.word	0x00000018


	//----- nvinfo : EIATTR_MIN_STACK_SIZE
	.align		4
.L_823:
        /*12a8*/ 	.byte	0x04, 0x12
        /*12aa*/ 	.short	(.L_825 - .L_824)
	.align		4
.L_824:
        /*12ac*/ 	.word	index@(_Z25selective_scan_bwd_kernelI32Selective_Scan_bwd_kernel_traitsILi32ELi16ELb0ELb1ELb1ELb1ELb0EfN3c107complexIfEEEEv12SSMParamsBwd)
        /*12b0*/ 	.word	0x00000000


	//----- nvinfo : EIATTR_MIN_STACK_SIZE
	.align		4
.L_825:
        /*12b4*/ 	.byte	0x04, 0x12
        /*12b6*/ 	.short	(.L_827 - .L_826)
	.align		4
.L_826:
        /*12b8*/ 	.word	index@(_Z25selective_scan_bwd_kernelI32Selective_Scan_bwd_kernel_traitsILi32ELi16ELb0ELb1ELb1ELb1ELb1EfN3c107complexIfEEEEv12SSMParamsBwd)
        /*12bc*/ 	.word	0x00000000


	//----- nvinfo : EIATTR_MIN_STACK_SIZE
	.align		4
.L_827:
        /*12c0*/ 	.byte	0x04, 0x12
        /*12c2*/ 	.short	(.L_829 - .L_828)
	.align		4
.L_828:
        /*12c4*/ 	.word	index@(_Z25selective_scan_bwd_kernelI32Selective_Scan_bwd_kernel_traitsILi32ELi16ELb1ELb0ELb0ELb0ELb0EfN3c107complexIfEEEEv12SSMParamsBwd)
        /*12c8*/ 	.word	0x00000000


	//----- nvinfo : EIATTR_MIN_STACK_SIZE
	.align		4
.L_829:
        /*12cc*/ 	.byte	0x04, 0x12
        /*12ce*/ 	.short	(.L_831 - .L_830)
	.align		4
.L_830:
        /*12d0*/ 	.word	index@(_Z25selective_scan_bwd_kernelI32Selective_Scan_bwd_kernel_traitsILi32ELi16ELb1ELb0ELb0ELb0ELb1EfN3c107complexIfEEEEv12SSMParamsBwd)
        /*12d4*/ 	.word	0x00000000


	//----- nvinfo : EIATTR_MIN_STACK_SIZE
	.align		4
.L_831:
        /*12d8*/ 	.byte	0x04, 0x12
        /*12da*/ 	.short	(.L_833 - .L_832)
	.align		4
.L_832:
        /*12dc*/ 	.word	index@(_Z25selective_scan_bwd_kernelI32Selective_Scan_bwd_kernel_traitsILi32ELi16ELb1ELb0ELb0ELb1ELb0EfN3c107complexIfEEEEv12SSMParamsBwd)
        /*12e0*/ 	.word	0x00000000


	//----- nvinfo : EIATTR_MIN_STACK_SIZE
	.align		4
.L_833:
        /*12e4*/ 	.byte	0x04, 0x12
        /*12e6*/ 	.short	(.L_835 - .L_834)
	.align		4
.L_834:
        /*12e8*/ 	.word	index@(_Z25selective_scan_bwd_kernelI32Selective_Scan_bwd_kernel_traitsILi32ELi16ELb1ELb0ELb0ELb1ELb1EfN3c107complexIfEEEEv12SSMParamsBwd)
        /*12ec*/ 	.word	0x00000000


	//----- nvinfo : EIATTR_MIN_STACK_SIZE
	.align		4
.L_835:
        /*12f0*/ 	.byte	0x04, 0x12
        /*12f2*/ 	.short	(.L_837 - .L_836)
	.align		4
.L_836:
        /*12f4*/ 	.word	index@(_Z25selective_scan_bwd_kernelI32Selective_Scan_bwd_kernel_traitsILi32ELi16ELb1ELb0ELb1ELb0ELb0EfN3c107complexIfEEEEv12SSMParamsBwd)
        /*12f8*/ 	.word	0x00000000


	//----- nvinfo : EIATTR_MIN_STACK_SIZE
	.align		4
.L_837:
        /*12fc*/ 	.byte	0x04, 0x12
        /*12fe*/ 	.short	(.L_839 - .L_838)
	.align		4
.L_838:
        /*1300*/ 	.word	index@(_Z25selective_scan_bwd_kernelI32Selective_Scan_bwd_kernel_traitsILi32ELi16ELb1ELb0ELb1ELb0ELb1EfN3c107complexIfEEEEv12SSMParamsBwd)
        /*1304*/ 	.word	0x00000000


	//----- nvinfo : EIATTR_MIN_STACK_SIZE
	.align		4
.L_839:
        /*1308*/ 	.byte	0x04, 0x12
        /*130a*/ 	.short	(.L_841 - .L_840)
	.align		4
.L_840:
        /*130c*/ 	.word	index@(_Z25selective_scan_bwd_kernelI32Selective_Scan_bwd_kernel_traitsILi32ELi16ELb1ELb0ELb1ELb1ELb0EfN3c107complexIfEEEEv12SSMParamsBwd)
        /*1310*/ 	.word	0x00000000


	//----- nvinfo : EIATTR_MIN_STACK_SIZE
	.align		4
.L_841:
        /*1314*/ 	.byte	0x04, 0x12
        /*1316*/ 	.short	(.L_843 - .L_842)
	.align		4
.L_842:
        /*1318*/ 	.word	index@(_Z25selective_scan_bwd_kernelI32Selective_Scan_bwd_kernel_traitsILi32ELi16ELb1ELb0ELb1ELb1ELb1EfN3c107complexIfEEEEv12SSMParamsBwd)
        /*131c*/ 	.word	0x00000000


	//----- nvinfo : EIATTR_MIN_STACK_SIZE
	.align		4
.L_843:
        /*1320*/ 	.byte	0x04, 0x12
        /*1322*/ 	.short	(.L_845 - .L_844)
	.align		4
.L_844:
        /*1324*/ 	.word	index@(_Z25selective_scan_bwd_kernelI32Selective_Scan_bwd_kernel_traitsILi32ELi16ELb1ELb1ELb0ELb0ELb0EfN3c107complexIfEEEEv12SSMParamsBwd)
        /*1328*/ 	.word	0x00000000


	//----- nvinfo : EIATTR_MIN_STACK_SIZE
	.align		4
.L_845:
        /*132c*/ 	.byte	0x04, 0x12
        /*132e*/ 	.short	(.L_847 - .L_846)
	.align		4
.L_846:
        /*1330*/ 	.word	index@(_Z25selective_scan_bwd_kernelI32Selective_Scan_bwd_kernel_traitsILi32ELi16ELb1ELb1ELb0ELb0ELb1EfN3c107complexIfEEEEv12SSMParamsBwd)
        /*1334*/ 	.word	0x00000000


	//----- nvinfo : EIATTR_MIN_STACK_SIZE
	.align		4
.L_847:
        /*1338*/ 	.byte	0x04, 0x12
        /*133a*/ 	.short	(.L_849 - .L_848)
	.align		4
.L_848:
        /*133c*/ 	.word	index@(_Z25selective_scan_bwd_kernelI32Selective_Scan_bwd_kernel_traitsILi32ELi16ELb1ELb1ELb0ELb1ELb0EfN3c107complexIfEEEEv12SSMParamsBwd)
        /*1340*/ 	.word	0x00000000


	//----- nvinfo : EIATTR_MIN_STACK_SIZE
	.align		4
.L_849:
        /*1344*/ 	.byte	0x04, 0x12
        /*1346*/ 	.short	(.L_851 - .L_850)
	.align		4
.L_850:
        /*1348*/ 	.word	index@(_Z25selective_scan_bwd_kernelI32Selective_Scan_bwd_kernel_traitsILi32ELi16ELb1ELb1ELb0ELb1ELb1EfN3c107complexIfEEEEv12SSMParamsBwd)
        /*134c*/ 	.word	0x00000000


	//----- nvinfo : EIATTR_MIN_STACK_SIZE
	.align		4
.L_851:
        /*1350*/ 	.byte	0x04, 0x12
        /*1352*/ 	.short	(.L_853 - .L_852)
	.align		4
.L_852:
        /*1354*/ 	.word	index@(_Z25selective_scan_bwd_kernelI32Selective_Scan_bwd_kernel_traitsILi32ELi16ELb1ELb1ELb1ELb0ELb0EfN3c107complexIfEEEEv12SSMParamsBwd)
        /*1358*/ 	.word	0x00000000


	//----- nvinfo : EIATTR_MIN_STACK_SIZE
	.align		4
.L_853:
        /*135c*/ 	.byte	0x04, 0x12
        /*135e*/ 	.short	(.L_855 - .L_854)
	.align		4
.L_854:
        /*1360*/ 	.word	index@(_Z25selective_scan_bwd_kernelI32Selective_Scan_bwd_kernel_traitsILi32ELi16ELb1ELb1ELb1ELb0ELb1EfN3c107complexIfEEEEv12SSMParamsBwd)
        /*1364*/ 	.word	0x00000000


	//----- nvinfo : EIATTR_MIN_STACK_SIZE
	.align		4
.L_855:
        /*1368*/ 	.byte	0x04, 0x12
        /*136a*/ 	.short	(.L_857 - .L_856)
	.align		4
.L_856:
        /*136c*/ 	.word	index@(_Z25selective_scan_bwd_kernelI32Selective_Scan_bwd_kernel_traitsILi32ELi16ELb1ELb1ELb1ELb1ELb0EfN3c107complexIfEEEEv12SSMParamsBwd)
        /*1370*/ 	.word	0x00000000


	//----- nvinfo : EIATTR_MIN_STACK_SIZE
	.align		4
.L_857:
        /*1374*/ 	.byte	0x04, 0x12
        /*1376*/ 	.short	(.L_859 - .L_858)
	.align		4
.L_858:
        /*1378*/ 	.word	index@(_Z25selective_scan_bwd_kernelI32Selective_Scan_bwd_kernel_traitsILi32ELi16ELb1ELb1ELb1ELb1ELb1EfN3c107complexIfEEEEv12SSMParamsBwd)
        /*137c*/ 	.word	0x00000000


	//----- nvinfo : EIATTR_MIN_STACK_SIZE
	.align		4
.L_859:
        /*1380*/ 	.byte	0x04, 0x12
        /*1382*/ 	.short	(.L_861 - .L_860)
	.align		4
.L_860:
        /*1384*/ 	.word	index@(_Z25selective_scan_bwd_kernelI32Selective_Scan_bwd_kernel_traitsILi32ELi8ELb0ELb0ELb0ELb0ELb0EfN3c107complexIfEEEEv12SSMParamsBwd)
        /*1388*/ 	.word	0x00000000


	//----- nvinfo : EIATTR_MIN_STACK_SIZE
	.align		4
.L_861:
        /*138c*/ 	.byte	0x04, 0x12
        /*138e*/ 	.short	(.L_863 - .L_862)
	.align		4
.L_862:
        /*1390*/ 	.word	index@(_Z25selective_scan_bwd_kernelI32Selective_Scan_bwd_kernel_traitsILi32ELi8ELb0ELb0ELb0ELb0ELb1EfN3c107complexIfEEEEv12SSMParamsBwd)
        /*1394*/ 	.word	0x00000000


	//----- nvinfo : EIATTR_MIN_STACK_SIZE
	.align		4
.L_863:
        /*1398*/ 	.byte	0x04, 0x12
        /*139a*/ 	.short	(.L_865 - .L_864)
	.align		4
.L_864:
        /*139c*/ 	.word	index@(_Z25selective_scan_bwd_kernelI32Selective_Scan_bwd_kernel_traitsILi32ELi8ELb0ELb0ELb0ELb1ELb0EfN3c107complexIfEEEEv12SSMParamsBwd)
        /*13a0*/ 	.word	0x00000000


	//----- nvinfo : EIATTR_MIN_STACK_SIZE
	.align		4
.L_865:
        /*13a4*/ 	.byte	0x04, 0x12
        /*13a6*/ 	.short	(.L_867 - .L_866)
	.align		4
.L_866:
        /*13a8*/ 	.word	index@(_Z25selective_scan_bwd_kernelI32Selective_Scan_bwd_kernel_traitsILi32ELi8ELb0ELb0ELb0ELb1ELb1EfN3c107complexIfEEEEv12SSMParamsBwd)
        /*13ac*/ 	.word	0x00000000


	//----- nvinfo : EIATTR_MIN_STACK_SIZE
	.align		4
.L_867:
        /*13b0*/ 	.byte	0x04, 0x12
        /*13b2*/ 	.short	(.L_869 - .L_868)
	.align		4
.L_868:
        /*13b4*/ 	.word	index@(_Z25selective_scan_bwd_kernelI32Selective_Scan_bwd_kernel_traitsILi32ELi8ELb0ELb0ELb1ELb0ELb0EfN3c107complexIfEEEEv12SSMParamsBwd)
        /*13b8*/ 	.word	0x00000000


	//----- nvinfo : EIATTR_MIN_STACK_SIZE
	.align		4
.L_869:
        /*13bc*/ 	.byte	0x04, 0x12
        /*13be*/ 	.short	(.L_871 - .L_870)
	.align		4
.L_870:
        /*13c0*/ 	.word	index@(_Z25selective_scan_bwd_kernelI32Selective_Scan_bwd_kernel_traitsILi32ELi8ELb0ELb0ELb1ELb0ELb1EfN3c107complexIfEEEEv12SSMParamsBwd)
        /*13c4*/ 	.word	0x00000000


	//----- nvinfo : EIATTR_MIN_STACK_SIZE
	.align		4
.L_871:
        /*13c8*/ 	.byte	0x04, 0x12
        /*13ca*/ 	.short	(.L_873 - .L_872)
	.align		4
.L_872:
        /*13cc*/ 	.word	index@(_Z25selective_scan_bwd_kernelI32Selective_Scan_bwd_kernel_traitsILi32ELi8ELb0ELb0ELb1ELb1ELb0EfN3c107complexIfEEEEv12SSMParamsBwd)
        /*13d0*/ 	.word	0x00000000


	//----- nvinfo : EIATTR_MIN_STACK_SIZE
	.align		4
.L_873:
        /*13d4*/ 	.byte	0x04, 0x12
        /*13d6*/ 	.short	(.L_875 - .L_874)
	.align		4
.L_874:
        /*13d8*/ 	.word	index@(_Z25selective_scan_bwd_kernelI32Selective_Scan_bwd_kernel_traitsILi32ELi8ELb0ELb0ELb1ELb1ELb1EfN3c107complexIfEEEEv12SSMParamsBwd)
        /*13dc*/ 	.word	0x00000000


	//----- nvinfo : EIATTR_MIN_STACK_SIZE
	.align		4
.L_875:
        /*13e0*/ 	.byte	0x04, 0x12
        /*13e2*/ 	.short	(.L_877 - .L_876)
	.align		4
.L_876:
        /*13e4*/ 	.word	index@(_Z25selective_scan_bwd_kernelI32Selective_Scan_bwd_kernel_traitsILi32ELi8ELb0ELb1ELb0ELb0ELb0EfN3c107complexIfEEEEv12SSMParamsBwd)
        /*13e8*/ 	.word	0x00000000


	//----- nvinfo : EIATTR_MIN_STACK_SIZE
	.align		4
.L_877:
        /*13ec*/ 	.byte	0x04, 0x12
        /*13ee*/ 	.short	(.L_879 - .L_878)
	.align		4
.L_878:
        /*13f0*/ 	.word	index@(_Z25selective_scan_bwd_kernelI32Selective_Scan_bwd_kernel_traitsILi32ELi8ELb0ELb1ELb0ELb0ELb1EfN3c107complexIfEEEEv12SSMParamsBwd)
        /*13f4*/ 	.word	0x00000000


	//----- nvinfo : EIATTR_MIN_STACK_SIZE
	.align		4
.L_879:
        /*13f8*/ 	.byte	0x04, 0x12
        /*13fa*/ 	.short	(.L_881 - .L_880)
	.align		4
.L_880:
        /*13fc*/ 	.word	index@(_Z25selective_scan_bwd_kernelI32Selective_Scan_bwd_kernel_traitsILi32ELi8ELb0ELb1ELb0ELb1ELb0EfN3c107complexIfEEEEv12SSMParamsBwd)
        /*1400*/ 	.word	0x00000000


	//----- nvinfo : EIATTR_MIN_STACK_SIZE
	.align		4
.L_881:
        /*1404*/ 	.byte	0x04, 0x12
        /*1406*/ 	.short	(.L_883 - .L_882)
	.align		4
.L_882:
        /*1408*/ 	.word	index@(_Z25selective_scan_bwd_kernelI32Selective_Scan_bwd_kernel_traitsILi32ELi8ELb0ELb1ELb0ELb1ELb1EfN3c107complexIfEEEEv12SSMParamsBwd)
        /*140c*/ 	.word	0x00000000


	//----- nvinfo : EIATTR_MIN_STACK_SIZE
	.align		4
.L_883:
        /*1410*/ 	.byte	0x04, 0x12
        /*1412*/ 	.short	(.L_885 - .L_884)
	.align		4
.L_884:
        /*1414*/ 	.word	index@(_Z25selective_scan_bwd_kernelI32Selective_Scan_bwd_kernel_traitsILi32ELi8ELb0ELb1ELb1ELb0ELb0EfN3c107complexIfEEEEv12SSMParamsBwd)
        /*1418*/ 	.word	0x00000000


	//----- nvinfo : EIATTR_MIN_STACK_SIZE
	.align		4
.L_885:
        /*141c*/ 	.byte	0x04, 0x12
        /*141e*/ 	.short	(.L_887 - .L_886)
	.align		4
.L_886:
        /*1420*/ 	.word	index@(_Z25selective_scan_bwd_kernelI32Selective_Scan_bwd_kernel_traitsILi32ELi8ELb0ELb1ELb1ELb0ELb1EfN3c107complexIfEEEEv12SSMParamsBwd)
        /*1424*/ 	.word	0x00000000


	//----- nvinfo : EIATTR_MIN_STACK_SIZE
	.align		4
.L_887:
        /*1428*/ 	.byte	0x04, 0x12
        /*142a*/ 	.short	(.L_889 - .L_888)
	.align		4
.L_888:
        /*142c*/ 	.word	index@(_Z25selective_scan_bwd_kernelI32Selective_Scan_bwd_kernel_traitsILi32ELi8ELb0ELb1ELb1ELb1ELb0EfN3c107complexIfEEEEv12SSMParamsBwd)
        /*1430*/ 	.word	0x00000000


	//----- nvinfo : EIATTR_MIN_STACK_SIZE
	.align		4
.L_889:
        /*1434*/ 	.byte	0x04, 0x12
        /*1436*/ 	.short	(.L_891 - .L_890)
	.align		4
.L_890:
        /*1438*/ 	.word	index@(_Z25selective_scan_bwd_kernelI32Selective_Scan_bwd_kernel_traitsILi32ELi8ELb0ELb1ELb1ELb1ELb1EfN3c107complexIfEEEEv12SSMParamsBwd)
        /*143c*/ 	.word	0x00000000


	//----- nvinfo : EIATTR_MIN_STACK_SIZE
	.align		4
.L_891:
        /*1440*/ 	.byte	0x04, 0x12
        /*1442*/ 	.short	(.L_893 - .L_892)
	.align		4
.L_892:
        /*1444*/ 	.word	index@(_Z25selective_scan_bwd_kernelI32Selective_Scan_bwd_kernel_traitsILi32ELi8ELb1ELb0ELb0ELb0ELb0EfN3c107complexIfEEEEv12SSMParamsBwd)
        /*1448*/ 	.word	0x00000000


	//----- nvinfo : EIATTR_MIN_STACK_SIZE
	.align		4
.L_893:
        /*144c*/ 	.byte	0x04, 0x12
        /*144e*/ 	.short	(.L_895 - .L_894)
	.align		4
.L_894:
        /*1450*/ 	.word	index@(_Z25selective_scan_bwd_kernelI32Selective_Scan_bwd_kernel_traitsILi32ELi8ELb1ELb0ELb0ELb0ELb1EfN3c107complexIfEEEEv12SSMParamsBwd)
        /*1454*/ 	.word	0x00000000


	//----- nvinfo : EIATTR_MIN_STACK_SIZE
	.align		4
.L_895:
        /*1458*/ 	.byte	0x04, 0x12
        /*145a*/ 	.short	(.L_897 - .L_896)
	.align		4
.L_896:
        /*145c*/ 	.word	index@(_Z25selective_scan_bwd_kernelI32Selective_Scan_bwd_kernel_traitsILi32ELi8ELb1ELb0ELb0ELb1ELb0EfN3c107complexIfEEEEv12SSMParamsBwd)
        /*1460*/ 	.word	0x00000000


	//----- nvinfo : EIATTR_MIN_STACK_SIZE
	.align		4
.L_897:
        /*1464*/ 	.byte	0x04, 0x12
        /*1466*/ 	.short	(.L_899 - .L_898)
	.align		4
.L_898:
        /*1468*/ 	.word	index@(_Z25selective_scan_bwd_kernelI32Selective_Scan_bwd_kernel_traitsILi32ELi8ELb1ELb0ELb0ELb1ELb1EfN3c107complexIfEEEEv12SSMParamsBwd)
        /*146c*/ 	.word	0x00000000


	//----- nvinfo : EIATTR_MIN_STACK_SIZE
	.align		4
.L_899:
        /*1470*/ 	.byte	0x04, 0x12
        /*1472*/ 	.short	(.L_901 - .L_900)
	.align		4
.L_900:
        /*1474*/ 	.word	index@(_Z25selective_scan_bwd_kernelI32Selective_Scan_bwd_kernel_traitsILi32ELi8ELb1ELb0ELb1ELb0ELb0EfN3c107complexIfEEEEv12SSMParamsBwd)
        /*1478*/ 	.word	0x00000000


	//----- nvinfo : EIATTR_MIN_STACK_SIZE
	.align		4
.L_901:
        /*147c*/ 	.byte	0x04, 0x12
        /*147e*/ 	.short	(.L_903 - .L_902)
	.align		4
.L_902:
        /*1480*/ 	.word	index@(_Z25selective_scan_bwd_kernelI32Selective_Scan_bwd_kernel_traitsILi32ELi8ELb1ELb0ELb1ELb0ELb1EfN3c107complexIfEEEEv12SSMParamsBwd)
        /*1484*/ 	.word	0x00000000


	//----- nvinfo : EIATTR_MIN_STACK_SIZE
	.align		4
.L_903:
        /*1488*/ 	.byte	0x04, 0x12
        /*148a*/ 	.short	(.L_905 - .L_904)
	.align		4
.L_904:
        /*148c*/ 	.word	index@(_Z25selective_scan_bwd_kernelI32Selective_Scan_bwd_kernel_traitsILi32ELi8ELb1ELb0ELb1ELb1ELb0EfN3c107complexIfEEEEv12SSMParamsBwd)
        /*1490*/ 	.word	0x00000000


	//----- nvinfo : EIATTR_MIN_STACK_SIZE
	.align		4
.L_905:
        /*1494*/ 	.byte	0x04, 0x12
        /*1496*/ 	.short	(.L_907 - .L_906)
	.align		4
.L_906:
        /*1498*/ 	.word	index@(_Z25selective_scan_bwd_kernelI32Selective_Scan_bwd_kernel_traitsILi32ELi8ELb1ELb0ELb1ELb1ELb1EfN3c107complexIfEEEEv12SSMParamsBwd)
        /*149c*/ 	.word	0x00000000


	//----- nvinfo : EIATTR_MIN_STACK_SIZE
	.align		4
.L_907:
        /*14a0*/ 	.byte	0x04, 0x12
        /*14a2*/ 	.short	(.L_909 - .L_908)
	.align		4
.L_908:
        /*14a4*/ 	.word	index@(_Z25selective_scan_bwd_kernelI32Selective_Scan_bwd_kernel_traitsILi32ELi8ELb1ELb1ELb0ELb0ELb0EfN3c107complexIfEEEEv12SSMParamsBwd)
        /*14a8*/ 	.word	0x00000000


	//----- nvinfo : EIATTR_MIN_STACK_SIZE
	.align		4
.L_909:
        /*14ac*/ 	.byte	0x04, 0x12
        /*14ae*/ 	.short	(.L_911 - .L_910)
	.align		4
.L_910:
        /*14b0*/ 	.word	index@(_Z25selective_scan_bwd_kernelI32Selective_Scan_bwd_kernel_traitsILi32ELi8ELb1ELb1ELb0ELb0ELb1EfN3c107complexIfEEEEv12SSMParamsBwd)
        /*14b4*/ 	.word	0x00000000


	//----- nvinfo : EIATTR_MIN_STACK_SIZE
	.align		4
.L_911:
        /*14b8*/ 	.byte	0x04, 0x12
        /*14ba*/ 	.short	(.L_913 - .L_912)
	.align		4
.L_912:
        /*14bc*/ 	.word	index@(_Z25selective_scan_bwd_kernelI32Selective_Scan_bwd_kernel_traitsILi32ELi8ELb1ELb1ELb0ELb1ELb0EfN3c107complexIfEEEEv12SSMParamsBwd)
        /*14c0*/ 	.word	0x00000000


	//----- nvinfo : EIATTR_MIN_STACK_SIZE
	.align		4
.L_913:
        /*14c4*/ 	.byte	0x04, 0x12
        /*14c6*/ 	.short	(.L_915 - .L_914)
	.align		4
.L_914:
        /*14c8*/ 	.word	index@(_Z25selective_scan_bwd_kernelI32Selective_Scan_bwd_kernel_traitsILi32ELi8ELb1ELb1ELb0ELb1ELb1EfN3c107complexIfEEEEv12SSMParamsBwd)
        /*14cc*/ 	.word	0x00000000


	//----- nvinfo : EIATTR_MIN_STACK_SIZE
	.align		4
.L_915:
        /*14d0*/ 	.byte	0x04, 0x12
        /*14d2*/ 	.short	(.L_917 - .L_916)
	.align		4
.L_916:
        /*14d4*/ 	.word	index@(_Z25selective_scan_bwd_kernelI32Selective_Scan_bwd_kernel_traitsILi32ELi8ELb1ELb1ELb1ELb0ELb0EfN3c107complexIfEEEEv12SSMParamsBwd)
        /*14d8*/ 	.word	0x00000000


	//----- nvinfo : EIATTR_MIN_STACK_SIZE
	.align		4
.L_917:
        /*14dc*/ 	.byte	0x04, 0x12
        /*14de*/ 	.short	(.L_919 - .L_918)
	.align		4
.L_918:
        /*14e0*/ 	.word	index@(_Z25selective_scan_bwd_kernelI32Selective_Scan_bwd_kernel_traitsILi32ELi8ELb1ELb1ELb1ELb0ELb1EfN3c107complexIfEEEEv12SSMParamsBwd)
        /*14e4*/ 	.word	0x00000000


	//----- nvinfo : EIATTR_MIN_STACK_SIZE
	.align		4
.L_919:
        /*14e8*/ 	.byte	0x04, 0x12
        /*14ea*/ 	.short	(.L_921 - .L_920)
	.align		4
.L_920:
        /*14ec*/ 	.word	index@(_Z25selective_scan_bwd_kernelI32Selective_Scan_bwd_kernel_traitsILi32ELi8ELb1ELb1ELb1ELb1ELb0EfN3c107complexIfEEEEv12SSMParamsBwd)
        /*14f0*/ 	.word	0x00000000


	//----- nvinfo : EIATTR_MIN_STACK_SIZE
	.align		4
.L_921:
        /*14f4*/ 	.byte	0x04, 0x12
        /*14f6*/ 	.short	(.L_923 - .L_922)
	.align		4
.L_922:
        /*14f8*/ 	.word	index@(_Z25selective_scan_bwd_kernelI32Selective_Scan_bwd_kernel_traitsILi32ELi8ELb1ELb1ELb1ELb1ELb1EfN3c107complexIfEEEEv12SSMParamsBwd)
        /*14fc*/ 	.word	0x00000000


	//----- nvinfo : EIATTR_MIN_STACK_SIZE
	.align		4
.L_923:
        /*1500*/ 	.byte	0x04, 0x12
        /*1502*/ 	.short	(.L_925 - .L_924)
	.align		4
.L_924:
        /*1504*/ 	.word	index@(_Z25selective_scan_bwd_kernelI32Selective_Scan_bwd_kernel_traitsILi32ELi4ELb0ELb0ELb0ELb0ELb0EfN3c107complexIfEEEEv12SSMParamsBwd)
        /*1508*/ 	.word	0x00000000


	//----- nvinfo : EIATTR_MIN_STACK_SIZE
	.align		4
.L_925:
        /*150c*/ 	.byte	0x04, 0x12
        /*150e*/ 	.short	(.L_927 - .L_926)
	.align		4
.L_926:
        /*1510*/ 	.word	index@(_Z25selective_scan_bwd_kernelI32Selective_Scan_bwd_kernel_traitsILi32ELi4ELb0ELb0ELb0ELb0ELb1EfN3c107complexIfEEEEv12SSMParamsBwd)
        /*1514*/ 	.word	0x00000000


	//----- nvinfo : EIATTR_MIN_STACK_SIZE
	.align		4
.L_927:
        /*1518*/ 	.byte	0x04, 0x12
        /*151a*/ 	.short	(.L_929 - .L_928)
	.align		4
.L_928:
        /*151c*/ 	.word	index@(_Z25selective_scan_bwd_kernelI32Selective_Scan_bwd_kernel_traitsILi32ELi4ELb0ELb0ELb0ELb1ELb0EfN3c107complexIfEEEEv12SSMParamsBwd)
        /*1520*/ 	.word	0x00000000


	//----- nvinfo : EIATTR_MIN_STACK_SIZE
	.align		4
.L_929:
        /*1524*/ 	.byte	0x04, 0x12
        /*1526*/ 	.short	(.L_931 - .L_930)
	.align		4
.L_930:
        /*1528*/ 	.word	index@(_Z25selective_scan_bwd_kernelI32Selective_Scan_bwd_kernel_traitsILi32ELi4ELb0ELb0ELb0ELb1ELb1EfN3c107complexIfEEEEv12SSMParamsBwd)
        /*152c*/ 	.word	0x00000000


	//----- nvinfo : EIATTR_MIN_STACK_SIZE
	.align		4
.L_931:
        /*1530*/ 	.byte	0x04, 0x12
        /*1532*/ 	.short	(.L_933 - .L_932)
	.align		4
.L_932:
        /*1534*/ 	.word	index@(_Z25selective_scan_bwd_kernelI32Selective_Scan_bwd_kernel_traitsILi32ELi4ELb0ELb0ELb1ELb0ELb0EfN3c107complexIfEEEEv12SSMParamsBwd)
        /*1538*/ 	.word	0x00000000


	//----- nvinfo : EIATTR_MIN_STACK_SIZE
	.align		4
.L_933:
        /*153c*/ 	.byte	0x04, 0x12
        /*153e*/ 	.short	(.L_935 - .L_934)
	.align		4
.L_934:
        /*1540*/ 	.word	index@(_Z25selective_scan_bwd_kernelI32Selective_Scan_bwd_kernel_traitsILi32ELi4ELb0ELb0ELb1ELb0ELb1EfN3c107complexIfEEEEv12SSMParamsBwd)
        /*1544*/ 	.word	0x00000000


	//----- nvinfo : EIATTR_MIN_STACK_SIZE
	.align		4
.L_935:
        /*1548*/ 	.byte	0x04, 0x12
        /*154a*/ 	.short	(.L_937 - .L_936)
	.align		4
.L_936:
        /*154c*/ 	.word	index@(_Z25selective_scan_bwd_kernelI32Selective_Scan_bwd_kernel_traitsILi32ELi4ELb0ELb0ELb1ELb1ELb0EfN3c107complexIfEEEEv12SSMParamsBwd)
        /*1550*/ 	.word	0x00000000


	//----- nvinfo : EIATTR_MIN_STACK_SIZE
	.align		4
.L_937:
        /*1554*/ 	.byte	0x04, 0x12
        /*1556*/ 	.short	(.L_939 - .L_938)
	.align		4
.L_938:
        /*1558*/ 	.word	index@(_Z25selective_scan_bwd_kernelI32Selective_Scan_bwd_kernel_traitsILi32ELi4ELb0ELb0ELb1ELb1ELb1EfN3c107complexIfEEEEv12SSMParamsBwd)
        /*155c*/ 	.word	0x00000000


	//----- nvinfo : EIATTR_MIN_STACK_SIZE
	.align		4
.L_939:
        /*1560*/ 	.byte	0x04, 0x12
        /*1562*/ 	.short	(.L_941 - .L_940)
	.align		4
.L_940:
        /*1564*/ 	.word	index@(_Z25selective_scan_bwd_kernelI32Selective_Scan_bwd_kernel_traitsILi32ELi4ELb0ELb1ELb0ELb0ELb0EfN3c107complexIfEEEEv12SSMParamsBwd)
        /*1568*/ 	.word	0x00000000


	//----- nvinfo : EIATTR_MIN_STACK_SIZE
	.align		4
.L_941:
        /*156c*/ 	.byte	0x04, 0x12
        /*156e*/ 	.short	(.L_943 - .L_942)
	.align		4
.L_942:
        /*1570*/ 	.word	index@(_Z25selective_scan_bwd_kernelI32Selective_Scan_bwd_kernel_traitsILi32ELi4ELb0ELb1ELb0ELb0ELb1EfN3c107complexIfEEEEv12SSMParamsBwd)
        /*1574*/ 	.word	0x00000000


	//----- nvinfo : EIATTR_MIN_STACK_SIZE
	.align		4
.L_943:
        /*1578*/ 	.byte	0x04, 0x12
        /*157a*/ 	.short	(.L_945 - .L_944)
	.align		4
.L_944:
        /*157c*/ 	.word	index@(_Z25selective_scan_bwd_kernelI32Selective_Scan_bwd_kernel_traitsILi32ELi4ELb0ELb1ELb0ELb1ELb0EfN3c107complexIfEEEEv12SSMParamsBwd)
        /*1580*/ 	.word	0x00000000


	//----- nvinfo : EIATTR_MIN_STACK_SIZE
	.align		4
.L_945:
        /*1584*/ 	.byte	0x04, 0x12
        /*1586*/ 	.short	(.L_947 - .L_946)
	.align		4
.L_946:
        /*1588*/ 	.word	index@(_Z25selective_scan_bwd_kernelI32Selective_Scan_bwd_kernel_traitsILi32ELi4ELb0ELb1ELb0ELb1ELb1EfN3c107complexIfEEEEv12SSMParamsBwd)
        /*158c*/ 	.word	0x00000000


	//----- nvinfo : EIATTR_MIN_STACK_SIZE
	.align		4
.L_947:
        /*1590*/ 	.byte	0x04, 0x12
        /*1592*/ 	.short	(.L_949 - .L_948)
	.align		4
.L_948:
        /*1594*/ 	.word	index@(_Z25selective_scan_bwd_kernelI32Selective_Scan_bwd_kernel_traitsILi32ELi4ELb0ELb1ELb1ELb0ELb0EfN3c107complexIfEEEEv12SSMParamsBwd)
        /*1598*/ 	.word	0x00000000


	//----- nvinfo : EIATTR_MIN_STACK_SIZE
	.align		4
.L_949:
        /*159c*/ 	.byte	0x04, 0x12
        /*159e*/ 	.short	(.L_951 - .L_950)
	.align		4
.L_950:
        /*15a0*/ 	.word	index@(_Z25selective_scan_bwd_kernelI32Selective_Scan_bwd_kernel_traitsILi32ELi4ELb0ELb1ELb1ELb0ELb1EfN3c107complexIfEEEEv12SSMParamsBwd)
        /*15a4*/ 	.word	0x00000000


	//----- nvinfo : EIATTR_MIN_STACK_SIZE
	.align		4
.L_951:
        /*15a8*/ 	.byte	0x04, 0x12
        /*15aa*/ 	.short	(.L_953 - .L_952)
	.align		4
.L_952:
        /*15ac*/ 	.word	index@(_Z25selective_scan_bwd_kernelI32Selective_Scan_bwd_kernel_traitsILi32ELi4ELb0ELb1ELb1ELb1ELb0EfN3c107complexIfEEEEv12SSMParamsBwd)
        /*15b0*/ 	.word	0x00000000


	//----- nvinfo : EIATTR_MIN_STACK_SIZE
	.align		4
.L_953:
        /*15b4*/ 	.byte	0x04, 0x12
        /*15b6*/ 	.short	(.L_955 - .L_954)
	.align		4
.L_954:
        /*15b8*/ 	.word	index@(_Z25selective_scan_bwd_kernelI32Selective_Scan_bwd_kernel_traitsILi32ELi4ELb0ELb1ELb1ELb1ELb1EfN3c107complexIfEEEEv12SSMParamsBwd)
        /*15bc*/ 	.word	0x00000000


	//----- nvinfo : EIATTR_MIN_STACK_SIZE
	.align		4
.L_955:
        /*15c0*/ 	.byte	0x04, 0x12
        /*15c2*/ 	.short	(.L_957 - .L_956)
	.align		4
.L_956:
        /*15c4*/ 	.word	index@(_Z25selective_scan_bwd_kernelI32Selective_Scan_bwd_kernel_traitsILi32ELi4ELb1ELb0ELb0ELb0ELb0EfN3c107complexIfEEEEv12SSMParamsBwd)
        /*15c8*/ 	.word	0x00000000


	//----- nvinfo : EIATTR_MIN_STACK_SIZE
	.align		4
.L_957:
        /*15cc*/ 	.byte	0x04, 0x12
        /*15ce*/ 	.short	(.L_959 - .L_958)
	.align		4
.L_958:
        /*15d0*/ 	.word	index@(_Z25selective_scan_bwd_kernelI32Selective_Scan_bwd_kernel_traitsILi32ELi4ELb1ELb0ELb0ELb0ELb1EfN3c107complexIfEEEEv12SSMParamsBwd)
        /*15d4*/ 	.word	0x00000000


	//----- nvinfo : EIATTR_MIN_STACK_SIZE
	.align		4
.L_959:
        /*15d8*/ 	.byte	0x04, 0x12
        /*15da*/ 	.short	(.L_961 - .L_960)
	.align		4
.L_960:
        /*15dc*/ 	.word	index@(_Z25selective_scan_bwd_kernelI32Selective_Scan_bwd_kernel_traitsILi32ELi4ELb1ELb0ELb0ELb1ELb0EfN3c107complexIfEEEEv12SSMParamsBwd)
        /*15e0*/ 	.word	0x00000000


	//----- nvinfo : EIATTR_MIN_STACK_SIZE
	.align		4
.L_961:
        /*15e4*/ 	.byte	0x04, 0x12
        /*15e6*/ 	.short	(.L_963 - .L_962)
	.align		4
.L_962:
        /*15e8*/ 	.word	index@(_Z25selective_scan_bwd_kernelI32Selective_Scan_bwd_kernel_traitsILi32ELi4ELb1ELb0ELb0ELb1ELb1EfN3c107complexIfEEEEv12SSMParamsBwd)
        /*15ec*/ 	.word	0x00000000


	//----- nvinfo : EIATTR_MIN_STACK_SIZE
	.align		4
.L_963:
        /*15f0*/ 	.byte	0x04, 0x12
        /*15f2*/ 	.short	(.L_965 - .L_964)
	.align		4
.L_964:
        /*15f4*/ 	.word	index@(_Z25selective_scan_bwd_kernelI32Selective_Scan_bwd_kernel_traitsILi32ELi4ELb1ELb0ELb1ELb0ELb0EfN3c107complexIfEEEEv12SSMParamsBwd)
        /*15f8*/ 	.word	0x00000000


	//----- nvinfo : EIATTR_MIN_STACK_SIZE
	.align		4
.L_965:
        /*15fc*/ 	.byte	0x04, 0x12
        /*15fe*/ 	.short	(.L_967 - .L_966)
	.align		4
.L_966:
        /*1600*/ 	.word	index@(_Z25selective_scan_bwd_kernelI32Selective_Scan_bwd_kernel_traitsILi32ELi4ELb1ELb0ELb1ELb0ELb1EfN3c107complexIfEEEEv12SSMParamsBwd)
        /*1604*/ 	.word	0x00000000


	//----- nvinfo : EIATTR_MIN_STACK_SIZE
	.align		4
.L_967:
        /*1608*/ 	.byte	0x04, 0x12
        /*160a*/ 	.short	(.L_969 - .L_968)
	.align		4
.L_968:
        /*160c*/ 	.word	index@(_Z25selective_scan_bwd_kernelI32Selective_Scan_bwd_kernel_traitsILi32ELi4ELb1ELb0ELb1ELb1ELb0EfN3c107complexIfEEEEv12SSMParamsBwd)
        /*1610*/ 	.word	0x00000000


	//----- nvinfo : EIATTR_MIN_STACK_SIZE
	.align		4
.L_969:
        /*1614*/ 	.byte	0x04, 0x12
        /*1616*/ 	.short	(.L_971 - .L_970)
	.align		4
.L_970:
        /*1618*/ 	.word	index@(_Z25selective_scan_bwd_kernelI32Selective_Scan_bwd_kernel_traitsILi32ELi4ELb1ELb0ELb1ELb1ELb1EfN3c107complexIfEEEEv12SSMParamsBwd)
        /*161c*/ 	.word	0x00000000


	//----- nvinfo : EIATTR_MIN_STACK_SIZE
	.align		4
.L_971:
        /*1620*/ 	.byte	0x04, 0x12
        /*1622*/ 	.short	(.L_973 - .L_972)
	.align		4
.L_972:
        /*1624*/ 	.word	index@(_Z25selective_scan_bwd_kernelI32Selective_Scan_bwd_kernel_traitsILi32ELi4ELb1ELb1ELb0ELb0ELb0EfN3c107complexIfEEEEv12SSMParamsBwd)
        /*1628*/ 	.word	0x00000000


	//----- nvinfo : EIATTR_MIN_STACK_SIZE
	.align		4
.L_973:
        /*162c*/ 	.byte	0x04, 0x12
        /*162e*/ 	.short	(.L_975 - .L_974)
	.align		4
.L_974:
        /*1630*/ 	.word	index@(_Z25selective_scan_bwd_kernelI32Selective_Scan_bwd_kernel_traitsILi32ELi4ELb1ELb1ELb0ELb0ELb1EfN3c107complexIfEEEEv12SSMParamsBwd)
        /*1634*/ 	.word	0x00000000


	//----- nvinfo : EIATTR_MIN_STACK_SIZE
	.align		4
.L_975:
        /*1638*/ 	.byte	0x04, 0x12
        /*163a*/ 	.short	(.L_977 - .L_976)
	.align		4
.L_976:
        /*163c*/ 	.word	index@(_Z25selective_scan_bwd_kernelI32Selective_Scan_bwd_kernel_traitsILi32ELi4ELb1ELb1ELb0ELb1ELb0EfN3c107complexIfEEEEv12SSMParamsBwd)
        /*1640*/ 	.word	0x00000000


	//----- nvinfo : EIATTR_MIN_STACK_SIZE
	.align		4
.L_977:
        /*1644*/ 	.byte	0x04, 0x12
        /*1646*/ 	.short	(.L_979 - .L_978)
	.align		4
.L_978:
        /*1648*/ 	.word	index@(_Z25selective_scan_bwd_kernelI32Selective_Scan_bwd_kernel_traitsILi32ELi4ELb1ELb1ELb0ELb1ELb1EfN3c107complexIfEEEEv12SSMParamsBwd)
        /*164c*/ 	.word	0x00000000


	//----- nvinfo : EIATTR_MIN_STACK_SIZE
	.align		4
.L_979:
        /*1650*/ 	.byte	0x04, 0x12
        /*1652*/ 	.short	(.L_981 - .L_980)
	.align		4
.L_980:
        /*1654*/ 	.word	index@(_Z25selective_scan_bwd_kernelI32Selective_Scan_bwd_kernel_traitsILi32ELi4ELb1ELb1ELb1ELb0ELb0EfN3c107complexIfEEEEv12SSMParamsBwd)
        /*1658*/ 	.word	0x00000000


	//----- nvinfo : EIATTR_MIN_STACK_SIZE
	.align		4
.L_981:
        /*165c*/ 	.byte	0x04, 0x12
        /*165e*/ 	.short	(.L_983 - .L_982)
	.align		4
.L_982:
        /*1660*/ 	.word	index@(_Z25selective_scan_bwd_kernelI32Selective_Scan_bwd_kernel_traitsILi32ELi4ELb1ELb1ELb1ELb0ELb1EfN3c107complexIfEEEEv12SSMParamsBwd)
        /*1664*/ 	.word	0x00000000


	//----- nvinfo : EIATTR_MIN_STACK_SIZE
	.align		4
.L_983:
        /*1668*/ 	.byte	0x04, 0x12
        /*166a*/ 	.short	(.L_985 - .L_984)
	.align		4
.L_984:
        /*166c*/ 	.word	index@(_Z25selective_scan_bwd_kernelI32Selective_Scan_bwd_kernel_traitsILi32ELi4ELb1ELb1ELb1ELb1ELb0EfN3c107complexIfEEEEv12SSMParamsBwd)
        /*1670*/ 	.word	0x00000000


	//----- nvinfo : EIATTR_MIN_STACK_SIZE
	.align		4
.L_985:
        /*1674*/ 	.byte	0x04, 0x12
        /*1676*/ 	.short	(.L_987 - .L_986)
	.align		4
.L_986:
        /*1678*/ 	.word	index@(_Z25selective_scan_bwd_kernelI32Selective_Scan_bwd_kernel_traitsILi32ELi4ELb1ELb1ELb1ELb1ELb1EfN3c107complexIfEEEEv12SSMParamsBwd)
        /*167c*/ 	.word	0x00000000
.L_987:


//--------------------- .nv.compat                --------------------------
	.section	.nv.compat,"",@"SHT_CUDA_COMPAT_INFO"
	.align	4
        /*0000*/ 	.byte	0x02, 0x09, 0x01, 0x00, 0x02, 0x02, 0x01, 0x00, 0x02, 0x05, 0x05, 0x00, 0x03, 0x07, 0x01, 0x01
        /*0010*/ 	.byte	0x02, 0x03, 0x00, 0x00, 0x02, 0x06, 0x01, 0x00, 0x04, 0x0b, 0x08, 0x00, 0x00, 0x00, 0x00, 0x00
        /*0020*/ 	.byte	0x00, 0x00, 0x00, 0x00


//--------------------- .nv.info._Z25selective_scan_bwd_kernelI32Selective_Scan_bwd_kernel_traitsILi128ELi16ELb0ELb0ELb0ELb0ELb0EfN3c107complexIfEEEEv12SSMParamsBwd --------------------------
	.section	.nv.info._Z25selective_scan_bwd_kernelI32Selective_Scan_bwd_kernel_traitsILi128ELi16ELb0ELb0ELb0ELb0ELb0EfN3c107complexIfEEEEv12SSMParamsBwd,"",@"SHT_CUDA_INFO"
	.sectionflags	@""
	.align	4


	//----- nvinfo : EIATTR_CUDA_API_VERSION
	.align		4
        /*0000*/ 	.byte	0x04, 0x37
        /*0002*/ 	.short	(.L_989 - .L_988)
.L_988:
        /*0004*/ 	.word	0x00000082


	//----- nvinfo : EIATTR_KPARAM_INFO
	.align		4
.L_989:
        /*0008*/ 	.byte	0x04, 0x17
        /*000a*/ 	.short	(.L_991 - .L_990)
.L_990:
        /*000c*/ 	.word	0x00000000
        /*0010*/ 	.short	0x0000
        /*0012*/ 	.short	0x0000
        /*0014*/ 	.byte	0x00, 0xf0, 0xc1, 0x07


	//----- nvinfo : EIATTR_SPARSE_MMA_MASK
	.align		4
.L_991:
        /*0018*/ 	.byte	0x03, 0x50
        /*001a*/ 	.short	0x0000


	//----- nvinfo : EIATTR_MAXREG_COUNT
	.align		4
        /*001c*/ 	.byte	0x03, 0x1b
        /*001e*/ 	.short	0x00ff


	//----- nvinfo : EIATTR_NUM_BARRIERS
	.align		4
        /*0020*/ 	.byte	0x02, 0x4c
        /*0022*/ 	.byte	0x01
	.zero		1


	//----- nvinfo : EIATTR_ANNOTATIONS
	.align		4
        /*0024*/ 	.byte	0x04, 0x55
        /*0026*/ 	.short	(.L_993 - .L_992)


	//   ....[0]....
.L_992:
        /*0028*/ 	.word	0x00000001
        /*002c*/ 	.byte	0x60, 0x02, 0x00, 0x00, 0x01, 0x00, 0x00, 0x00, 0x90, 0x02, 0x00, 0x00, 0x01, 0x00, 0x00, 0x00
        /*003c*/ 	.byte	0xd0, 0x06, 0x00, 0x00, 0x01, 0x00, 0x00, 0x00, 0xf0, 0x06, 0x00, 0x00, 0x01, 0x00, 0x00, 0x00
        /*004c*/ 	.byte	0xa0, 0x07, 0x00, 0x00, 0x01, 0x00, 0x00, 0x00, 0xd0, 0x18, 0x00, 0x00, 0x01, 0x00, 0x00, 0x00
        /*005c*/ 	.byte	0x80, 0x1c, 0x00, 0x00, 0x01, 0x00, 0x00, 0x00, 0x10, 0x86, 0x00, 0x00, 0x01, 0x00, 0x00, 0x00
        /*006c*/ 	.byte	0x20, 0x8b, 0x00, 0x00, 0x01, 0x00, 0x00, 0x00, 0x80, 0x95, 0x00, 0x00, 0x01, 0x00, 0x00, 0x00
        /*007c*/ 	.byte	0x40, 0x9a, 0x00, 0x00, 0x01, 0x00, 0x00, 0x00, 0xf0, 0x9c, 0x00, 0x00


	//----- nvinfo : EIATTR_MERCURY_ISA_VERSION
	.align		4
.L_993:
        /*0088*/ 	.byte	0x03, 0x5f
        /*008a*/ 	.short	0x0101


	//----- nvinfo : EIATTR_COOP_GROUP_MASK_REGIDS
	.align		4
        /*008c*/ 	.byte	0x04, 0x29
        /*008e*/ 	.short	(.L_995 - .L_994)


	//   ....[0]....
.L_994:
        /*0090*/ 	.word	0xffffffff


	//   ....[1]....
        /*0094*/ 	.word	0xffffffff


	//   ....[2]....
        /*0098*/ 	.word	0xffffffff


	//   ....[3]....
        /*009c*/ 	.word	0xffffffff


	//   ....[4]....
        /*00a0*/ 	.word	0xffffffff


	//   ....[5]....
        /*00a4*/ 	.word	0xffffffff


	//   ....[6]....
        /*00a8*/ 	.word	0xffffffff


	//   ....[7]....
        /*00ac*/ 	.word	0xffffffff


	//   ....[8]....
        /*00b0*/ 	.word	0xffffffff


	//   ....[9]....
        /*00b4*/ 	.word	0xffffffff


	//   ....[10]....
        /*00b8*/ 	.word	0xffffffff


	//   ....[11]....
        /*00bc*/ 	.word	0xffffffff


	//   ....[12]....
        /*00c0*/ 	.word	0xffffffff


	//   ....[13]....
        /*00c4*/ 	.word	0xffffffff


	//   ....[14]....
        /*00c8*/ 	.word	0xffffffff


	//   ....[15]....
        /*00cc*/ 	.word	0xffffffff


	//   ....[16]....
        /*00d0*/ 	.word	0xffffffff


	//   ....[17]....
        /*00d4*/ 	.word	0xffffffff


	//   ....[18]....
        /*00d8*/ 	.word	0xffffffff


	//   ....[19]....
        /*00dc*/ 	.word	0xffffffff


	//   ....[20]....
        /*00e0*/ 	.word	0xffffffff


	//   ....[21]....
        /*00e4*/ 	.word	0xffffffff


	//   ....[22]....
        /*00e8*/ 	.word	0xffffffff


	//   ....[23]....
        /*00ec*/ 	.word	0xffffffff


	//   ....[24]....
        /*00f0*/ 	.word	0xffffffff


	//   ....[25]....
        /*00f4*/ 	.word	0xffffffff


	//   ....[26]....
        /*00f8*/ 	.word	0xffffffff


	//   ....[27]....
        /*00fc*/ 	.word	0xffffffff


	//   ....[28]....
        /*0100*/ 	.word	0xffffffff


	//   ....[29]....
        /*0104*/ 	.word	0xffffffff


	//   ....[30]....
        /*0108*/ 	.word	0xffffffff


	//   ....[31]....
        /*010c*/ 	.word	0xffffffff


	//   ....[32]....
        /*0110*/ 	.word	0xffffffff


	//   ....[33]....
        /*0114*/ 	.word	0xffffffff


	//   ....[34]....
        /*0118*/ 	.word	0xffffffff


	//   ....[35]....
        /*011c*/ 	.word	0xffffffff


	//   ....[36]....
        /*0120*/ 	.word	0xffffffff


	//   ....[37]....
        /*0124*/ 	.word	0xffffffff


	//   ....[38]....
        /*0128*/ 	.word	0xffffffff


	//   ....[39]....
        /*012c*/ 	.word	0xffffffff


	//   ....[40]....
        /*0130*/ 	.word	0xffffffff


	//   ....[41]....
        /*0134*/ 	.word	0xffffffff


	//   ....[42]....
        /*0138*/ 	.word	0xffffffff


	//   ....[43]....
        /*013c*/ 	.word	0xffffffff


	//   ....[44]....
        /*0140*/ 	.word	0xffffffff


	//   ....[45]....
        /*0144*/ 	.word	0xffffffff


	//   ....[46]....
        /*0148*/ 	.word	0xffffffff


	//   ....[47]....
        /*014c*/ 	.word	0xffffffff


	//   ....[48]....
        /*0150*/ 	.word	0xffffffff


	//   ....[49]....
        /*0154*/ 	.word	0xffffffff


	//   ....[50]....
        /*0158*/ 	.word	0xffffffff


	//   ....[51]....
        /*015c*/ 	.word	0xffffffff


	//   ....[52]....
        /*0160*/ 	.word	0xffffffff


	//   ....[53]....
        /*0164*/ 	.word	0xffffffff


	//   ....[54]....
        /*0168*/ 	.word	0xffffffff


	//   ....[55]....
        /*016c*/ 	.word	0xffffffff


	//   ....[56]....
        /*0170*/ 	.word	0xffffffff


	//   ....[57]....
        /*0174*/ 	.word	0xffffffff


	//   ....[58]....
        /*0178*/ 	.word	0xffffffff


	//   ....[59]....
        /*017c*/ 	.word	0xffffffff


	//   ....[60]....
        /*0180*/ 	.word	0xffffffff


	//   ....[61]....
        /*0184*/ 	.word	0xffffffff


	//   ....[62]....
        /*0188*/ 	.word	0xffffffff


	//   ....[63]....
        /*018c*/ 	.word	0xffffffff


	//   ....[64]....
        /*0190*/ 	.word	0xffffffff


	//   ....[65]....
        /*0194*/ 	.word	0xffffffff


	//   ....[66]....
        /*0198*/ 	.word	0xffffffff


	//   ....[67]....
        /*019c*/ 	.word	0xffffffff


	//   ....[68]....
        /*01a0*/ 	.word	0xffffffff


	//   ....[69]....
        /*01a4*/ 	.word	0xffffffff


	//   ....[70]....
        /*01a8*/ 	.word	0xffffffff


	//   ....[71]....
        /*01ac*/ 	.word	0xffffffff


	//   ....[72]....
        /*01b0*/ 	.word	0xffffffff


	//   ....[73]....
        /*01b4*/ 	.word	0xffffffff


	//   ....[74]....
        /*01b8*/ 	.word	0xffffffff


	//   ....[75]....
        /*01bc*/ 	.word	0xffffffff


	//   ....[76]....
        /*01c0*/ 	.word	0xffffffff


	//   ....[77]....
        /*01c4*/ 	.word	0xffffffff


	//   ....[78]....
        /*01c8*/ 	.word	0xffffffff


	//   ....[79]....
        /*01cc*/ 	.word	0xffffffff


	//   ....[80]....
        /*01d0*/ 	.word	0xffffffff


	//   ....[81]....
        /*01d4*/ 	.word	0xffffffff


	//   ....[82]....
        /*01d8*/ 	.word	0xffffffff


	//   ....[83]....
        /*01dc*/ 	.word	0xffffffff


	//   ....[84]....
        /*01e0*/ 	.word	0xffffffff


	//   ....[85]....
        /*01e4*/ 	.word	0xffffffff


	//   ....[86]....
        /*01e8*/ 	.word	0xffffffff


	//   ....[87]....
        /*01ec*/ 	.word	0xffffffff


	//   ....[88]....
        /*01f0*/ 	.word	0xffffffff


	//   ....[89]....
        /*01f4*/ 	.word	0xffffffff


	//   ....[90]....
        /*01f8*/ 	.word	0xffffffff


	//   ....[91]....
        /*01fc*/ 	.word	0xffffffff


	//   ....[92]....
        /*0200*/ 	.word	0xffffffff


	//   ....[93]....
        /*0204*/ 	.word	0xffffffff


	//   ....[94]....
        /*0208*/ 	.word	0xffffffff


	//   ....[95]....
        /*020c*/ 	.word	0x0500004f


	//   ....[96]....
        /*0210*/ 	.word	0x0500004f


	//   ....[97]....
        /*0214*/ 	.word	0x0500004f


	//   ....[98]....
        /*0218*/ 	.word	0x0500004f


	//   ....[99]....
        /*021c*/ 	.word	0x0500004f


	//   ....[100]....
        /*0220*/ 	.word	0x0500004f


	//   ....[101]....
        /*0224*/ 	.word	0x0500004f


	//   ....[102]....
        /*0228*/ 	.word	0x0500004f


	//   ....[103]....
        /*022c*/ 	.word	0x0500004f


	//   ....[104]....
        /*0230*/ 	.word	0x0500004f


	//   ....[105]....
        /*0234*/ 	.word	0x0500004f


	//   ....[106]....
        /*0238*/ 	.word	0x0500004f


	//   ....[107]....
        /*023c*/ 	.word	0x0500004f


	//   ....[108]....
        /*0240*/ 	.word	0x0500004f


	//   ....[109]....
        /*0244*/ 	.word	0x0500004f


	//   ....[110]....
        /*0248*/ 	.word	0x0500004f


	//   ....[111]....
        /*024c*/ 	.word	0x0500004f


	//   ....[112]....
        /*0250*/ 	.word	0x0500004f


	//   ....[113]....
        /*0254*/ 	.word	0x0500004f


	//   ....[114]....
        /*0258*/ 	.word	0x0500004f


	//   ....[115]....
        /*025c*/ 	.word	0x0500004f


	//   ....[116]....
        /*0260*/ 	.word	0x0500004f


	//   ....[117]....
        /*0264*/ 	.word	0x0500004f


	//   ....[118]....
        /*0268*/ 	.word	0x0500004f


	//   ....[119]....
        /*026c*/ 	.word	0x0500004f


	//   ....[120]....
        /*0270*/ 	.word	0x0500004f


	//   ....[121]....
        /*0274*/ 	.word	0x0500004f


	//   ....[122]....
        /*0278*/ 	.word	0x0500004f


	//   ....[123]....
        /*027c*/ 	.word	0x0500004f


	//   ....[124]....
        /*0280*/ 	.word	0x0500004f


	//   ....[125]....
        /*0284*/ 	.word	0x0500004f


	//   ....[126]....
        /*0288*/ 	.word	0x0500004f


	//   ....[127]....
        /*028c*/ 	.word	0x0500004f


	//   ....[128]....
        /*0290*/ 	.word	0x0500004f


	//   ....[129]....
        /*0294*/ 	.word	0x0500004f


	//   ....[130]....
        /*0298*/ 	.word	0x0500004f


	//   ....[131]....
        /*029c*/ 	.word	0x0500004f


	//   ....[132]....
        /*02a0*/ 	.word	0x0500004f


	//   ....[133]....
        /*02a4*/ 	.word	0x0500004f


	//   ....[134]....
        /*02a8*/ 	.word	0x0500004f


	//   ....[135]....
        /*02ac*/ 	.word	0x0500004f


	//   ....[136]....
        /*02b0*/ 	.word	0x0500004f


	//   ....[137]....
        /*02b4*/ 	.word	0x0500004f


	//   ....[138]....
        /*02b8*/ 	.word	0x0500004f


	//   ....[139]....
        /*02bc*/ 	.word	0x0500004f


	//   ....[140]....
        /*02c0*/ 	.word	0x0500004f


	//   ....[141]....
        /*02c4*/ 	.word	0x0500004f


	//   ....[142]....
        /*02c8*/ 	.word	0x0500004f


	//   ....[143]....
        /*02cc*/ 	.word	0x0500004f


	//   ....[144]....
        /*02d0*/ 	.word	0x0500004f


	//   ....[145]....
        /*02d4*/ 	.word	0x0500004f


	//   ....[146]....
        /*02d8*/ 	.word	0x0500004f


	//   ....[147]....
        /*02dc*/ 	.word	0x0500004f


	//   ....[148]....
        /*02e0*/ 	.word	0x0500004f


	//   ....[149]....
        /*02e4*/ 	.word	0x0500004f


	//   ....[150]....
        /*02e8*/ 	.word	0x0500004f


	//   ....[151]....
        /*02ec*/ 	.word	0x0500004f


	//   ....[152]....
        /*02f0*/ 	.word	0x0500004f


	//   ....[153]....
        /*02f4*/ 	.word	0x0500004f


	//   ....[154]....
        /*02f8*/ 	.word	0x0500004f


	//   ....[155]....
        /*02fc*/ 	.word	0x0500004f


	//   ....[156]....
        /*0300*/ 	.word	0x0500004f


	//   ....[157]....
        /*0304*/ 	.word	0x0500004f


	//   ....[158]....
        /*0308*/ 	.word	0x0500004f


	//----- nvinfo : EIATTR_COOP_GROUP_INSTR_OFFSETS
	.align		4
.L_995:
        /*030c*/ 	.byte	0x04, 0x28
        /*030e*/ 	.short	(.L_997 - .L_996)


	//   ....[0]....
.L_996:
        /*0310*/ 	.word	0x00001090


	//   ....[1]....
        /*0314*/ 	.word	0x00001590


	//   ....[2]....
        /*0318*/ 	.word	0x00001a70


	//   ....[3]....
        /*031c*/ 	.word	0x00003ec0


	//   ....[4]....
        /*0320*/ 	.word	0x00003ee0


	//   ....[5]....
        /*0324*/ 	.word	0x00003ef0


	//   ....[6]....
        /*0328*/ 	.word	0x00003f00


	//   ....[7]....
        /*032c*/ 	.word	0x00003fa0


	//   ....[8]....
        /*0330*/ 	.word	0x00003fd0


	//   ....[9]....
        /*0334*/ 	.word	0x00003ff0


	//   ....[10]....
        /*0338*/ 	.word	0x00004000


	//   ....[11]....
        /*033c*/ 	.word	0x000040c0


	//   ....[12]....
        /*0340*/ 	.word	0x000040e0


	//   ....[13]....
        /*0344*/ 	.word	0x000040f0


	//   ....[14]....
        /*0348*/ 	.word	0x00004100


	//   ....[15]....
        /*034c*/ 	.word	0x000041a0


	//   ....[16]....
        /*0350*/ 	.word	0x000041d0


	//   ....[17]....
        /*0354*/ 	.word	0x000041f0


	//   ....[18]....
        /*0358*/ 	.word	0x00004200


	//   ....[19]....
        /*035c*/ 	.word	0x000042a0


	//   ....[20]....
        /*0360*/ 	.word	0x000042d0


	//   ....[21]....
        /*0364*/ 	.word	0x000042e0


	//   ....[22]....
        /*0368*/ 	.word	0x000042f0


	//   ....[23]....
        /*036c*/ 	.word	0x00004460


	//   ....[24]....
        /*0370*/ 	.word	0x00004470


	//   ....[25]....
        /*0374*/ 	.word	0x00004480


	//   ....[26]....
        /*0378*/ 	.word	0x00004490


	//   ....[27]....
        /*037c*/ 	.word	0x000044a0


	//   ....[28]....
        /*0380*/ 	.word	0x000044b0


	//   ....[29]....
        /*0384*/ 	.word	0x000044c0


	//   ....[30]....
        /*0388*/ 	.word	0x000044d0


	//   ....[31]....
        /*038c*/ 	.word	0x00005a20


	//   ....[32]....
        /*0390*/ 	.word	0x00005a40


	//   ....[33]....
        /*0394*/ 	.word	0x00005a50


	//   ....[34]....
        /*0398*/ 	.word	0x00005a60


	//   ....[35]....
        /*039c*/ 	.word	0x00005b80


	//   ....[36]....
        /*03a0*/ 	.word	0x00005b90


	//   ....[37]....
        /*03a4*/ 	.word	0x00005ba0


	//   ....[38]....
        /*03a8*/ 	.word	0x00005bb0


	//   ....[39]....
        /*03ac*/ 	.word	0x00005cd0


	//   ....[40]....
        /*03b0*/ 	.word	0x00005ce0


	//   ....[41]....
        /*03b4*/ 	.word	0x00005cf0


	//   ....[42]....
        /*03b8*/ 	.word	0x00005d00


	//   ....[43]....
        /*03bc*/ 	.word	0x00005e20


	//   ....[44]....
        /*03c0*/ 	.word	0x00005e30


	//   ....[45]....
        /*03c4*/ 	.word	0x00005e40


	//   ....[46]....
        /*03c8*/ 	.word	0x00005e50


	//   ....[47]....
        /*03cc*/ 	.word	0x00005f70


	//   ....[48]....
        /*03d0*/ 	.word	0x00005f80


	//   ....[49]....
        /*03d4*/ 	.word	0x00005f90


	//   ....[50]....
        /*03d8*/ 	.word	0x00005fa0


	//   ....[51]....
        /*03dc*/ 	.word	0x000060c0


	//   ....[52]....
        /*03e0*/ 	.word	0x000060d0


	//   ....[53]....
        /*03e4*/ 	.word	0x000060e0


	//   ....[54]....
        /*03e8*/ 	.word	0x000060f0


	//   ....[55]....
        /*03ec*/ 	.word	0x00006100


	//   ....[56]....
        /*03f0*/ 	.word	0x00006110


	//   ....[57]....
        /*03f4*/ 	.word	0x00006140


	//   ....[58]....
        /*03f8*/ 	.word	0x00006180


	//   ....[59]....
        /*03fc*/ 	.word	0x00006190


	//   ....[60]....
        /*0400*/ 	.word	0x000061a0


	//   ....[61]....
        /*0404*/ 	.word	0x000061b0


	//   ....[62]....
        /*0408*/ 	.word	0x000061c0


	//   ....[63]....
        /*040c*/ 	.word	0x00007900


	//   ....[64]....
        /*0410*/ 	.word	0x00007940


	//   ....[65]....
        /*0414*/ 	.word	0x00007980


	//   ....[66]....
        /*0418*/ 	.word	0x000079c0


	//   ....[67]....
        /*041c*/ 	.word	0x00007ad0


	//   ....[68]....
        /*0420*/ 	.word	0x00007b10


	//   ....[69]....
        /*0424*/ 	.word	0x00007b50


	//   ....[70]....
        /*0428*/ 	.word	0x00007b90


	//   ....[71]....
        /*042c*/ 	.word	0x00007ca0


	//   ....[72]....
        /*0430*/ 	.word	0x00007d20


	//   ....[73]....
        /*0434*/ 	.word	0x00007d60


	//   ....[74]....
        /*0438*/ 	.word	0x00007da0


	//   ....[75]....
        /*043c*/ 	.word	0x00007e70


	//   ....[76]....
        /*0440*/ 	.word	0x00007ef0


	//   ....[77]....
        /*0444*/ 	.word	0x00007f40


	//   ....[78]....
        /*0448*/ 	.word	0x00007f80


	//   ....[79]....
        /*044c*/ 	.word	0x00008080


	//   ....[80]....
        /*0450*/ 	.word	0x000080d0


	//   ....[81]....
        /*0454*/ 	.word	0x00008110


	//   ....[82]....
        /*0458*/ 	.word	0x00008150


	//   ....[83]....
        /*045c*/ 	.word	0x000088b0


	//   ....[84]....
        /*0460*/ 	.word	0x00009420


	//   ....[85]....
        /*0464*/ 	.word	0x00009ac0


	//   ....[86]....
        /*0468*/ 	.word	0x00009ae0


	//   ....[87]....
        /*046c*/ 	.word	0x00009b10


	//   ....[88]....
        /*0470*/ 	.word	0x00009b60


	//   ....[89]....
        /*0474*/ 	.word	0x00009b80


	//   ....[90]....
        /*0478*/ 	.word	0x00009d70


	//   ....[91]....
        /*047c*/ 	.word	0x00009d90


	//   ....[92]....
        /*0480*/ 	.word	0x00009dc0


	//   ....[93]....
        /*0484*/ 	.word	0x00009e10


	//   ....[94]....
        /*0488*/ 	.word	0x00009e30


	//   ....[95]....
        /*048c*/ 	.word	0x0000a730


	//   ....[96]....
        /*0490*/ 	.word	0x0000a780


	//   ....[97]....
        /*0494*/ 	.word	0x0000a7d0


	//   ....[98]....
        /*0498*/ 	.word	0x0000a820


	//   ....[99]....
        /*049c*/ 	.word	0x0000a930


	//   ....[100]....
        /*04a0*/ 	.word	0x0000a980


	//   ....[101]....
        /*04a4*/ 	.word	0x0000a9d0


	//   ....[102]....
        /*04a8*/ 	.word	0x0000aa20


	//   ....[103]....
        /*04ac*/ 	.word	0x0000ab30


	//   ....[104]....
        /*04b0*/ 	.word	0x0000ab80


	//   ....[105]....
        /*04b4*/ 	.word	0x0000abd0


	//   ....[106]....
        /*04b8*/ 	.word	0x0000ac20


	//   ....[107]....
        /*04bc*/ 	.word	0x0000ad30


	//   ....[108]....
        /*04c0*/ 	.word	0x0000ad80


	//   ....[109]....
        /*04c4*/ 	.word	0x0000add0


	//   ....[110]....
        /*04c8*/ 	.word	0x0000ae20


	//   ....[111]....
        /*04cc*/ 	.word	0x0000af30


	//   ....[112]....
        /*04d0*/ 	.word	0x0000af80


	//   ....[113]....
        /*04d4*/ 	.word	0x0000afd0


	//   ....[114]....
        /*04d8*/ 	.word	0x0000b020


	//   ....[115]....
        /*04dc*/ 	.word	0x0000b0b0


	//   ....[116]....
        /*04e0*/ 	.word	0x0000b150


	//   ....[117]....
        /*04e4*/ 	.word	0x0000b1f0


	//   ....[118]....
        /*04e8*/ 	.word	0x0000b290


	//   ....[119]....
        /*04ec*/ 	.word	0x0000b330


	//   ....[120]....
        /*04f0*/ 	.word	0x0000b3e0


	//   ....[121]....
        /*04f4*/ 	.word	0x0000b440


	//   ....[122]....
        /*04f8*/ 	.word	0x0000b490


	//   ....[123]....
        /*04fc*/ 	.word	0x0000b4c0


	//   ....[124]....
        /*0500*/ 	.word	0x0000b520


	//   ....[125]....
        /*0504*/ 	.word	0x0000b570


	//   ....[126]....
        /*0508*/ 	.word	0x0000b5c0


	//   ....[127]....
        /*050c*/ 	.word	0x0000b660


	//   ....[128]....
        /*0510*/ 	.word	0x0000b6b0


	//   ....[129]....
        /*0514*/ 	.word	0x0000b700


	//   ....[130]....
        /*0518*/ 	.word	0x0000b750


	//   ....[131]....
        /*051c*/ 	.word	0x0000b7e0


	//   ....[132]....
        /*0520*/ 	.word	0x0000b870


	//   ....[133]....
        /*0524*/ 	.word	0x0000b8c0


	//   ....[134]....
        /*0528*/ 	.word	0x0000b910


	//   ....[135]....
        /*052c*/ 	.word	0x0000b9a0


	//   ....[136]....
        /*0530*/ 	.word	0x0000ba30


	//   ....[137]....
        /*0534*/ 	.word	0x0000ba80


	//   ....[138]....
        /*0538*/ 	.word	0x0000bad0


	//   ....[139]....
        /*053c*/ 	.word	0x0000bb60


	//   ....[140]....
        /*0540*/ 	.word	0x0000bbf0


	//   ....[141]....
        /*0544*/ 	.word	0x0000bc40


	//   ....[142]....
        /*0548*/ 	.word	0x0000bc90


	//   ....[143]....
        /*054c*/ 	.word	0x0000bd20


	//   ....[144]....
        /*0550*/ 	.word	0x0000bdb0


	//   ....[145]....
        /*0554*/ 	.word	0x0000be00


	//   ....[146]....
        /*0558*/ 	.word	0x0000be50


	//   ....[147]....
        /*055c*/ 	.word	0x0000bee0


	//   ....[148]....
        /*0560*/ 	.word	0x0000bf90


	//   ....[149]....
        /*0564*/ 	.word	0x0000c020


	//   ....[150]....
        /*0568*/ 	.word	0x0000c070


	//   ....[151]....
        /*056c*/ 	.word	0x0000c0d0


	//   ....[152]....
        /*0570*/ 	.word	0x0000c120


	//   ....[153]....
        /*0574*/ 	.word	0x0000c170


	//   ....[154]....
        /*0578*/ 	.word	0x0000c1c0


	//   ....[155]....
        /*057c*/ 	.word	0x0000c1f0


	//   ....[156]....
        /*0580*/ 	.word	0x0000c250


	//   ....[157]....
        /*0584*/ 	.word	0x0000c2b0


	//   ....[158]....
        /*0588*/ 	.word	0x0000c300


	//----- nvinfo : EIATTR_EXIT_INSTR_OFFSETS
	.align		4
.L_997:
        /*058c*/ 	.byte	0x04, 0x1c
        /*058e*/ 	.short	(.L_999 - .L_998)


	//   ....[0]....
.L_998:
        /*0590*/ 	.word	0x00009fa0


	//   ....[1]....
        /*0594*/ 	.word	0x0000a6d0


	//----- nvinfo : EIATTR_MAX_THREADS
	.align		4
.L_999:
        /*0598*/ 	.byte	0x04, 0x05
        /*059a*/ 	.short	(.L_1001 - .L_1000)
.L_1000:
        /*059c*/ 	.word	0x00000080
        /*05a0*/ 	.word	0x00000001
        /*05a4*/ 	.word	0x00000001


	//----- nvinfo : EIATTR_CRS_STACK_SIZE
	.align		4
.L_1001:
        /*05a8*/ 	.byte	0x04, 0x1e
        /*05aa*/ 	.short	(.L_1003 - .L_1002)
.L_1002:
        /*05ac*/ 	.word	0x00000000


	//----- nvinfo : EIATTR_CBANK_PARAM_SIZE
	.align		4
.L_1003:
        /*05b0*/ 	.byte	0x03, 0x19
        /*05b2*/ 	.short	0x01f0


	//----- nvinfo : EIATTR_PARAM_CBANK
	.align		4
        /*05b4*/ 	.byte	0x04, 0x0a
        /*05b6*/ 	.short	(.L_1005 - .L_1004)
	.align		4
.L_1004:
        /*05b8*/ 	.word	index@(.nv.constant0._Z25selective_scan_bwd_kernelI32Selective_Scan_bwd_kernel_traitsILi128ELi16ELb0ELb0ELb0ELb0ELb0EfN3c107complexIfEEEEv12SSMParamsBwd)
        /*05bc*/ 	.short	0x0210
        /*05be*/ 	.short	0x01f0


	//----- nvinfo : EIATTR_SW_WAR
	.align		4
.L_1005:
        /*05c0*/ 	.byte	0x04, 0x36
        /*05c2*/ 	.short	(.L_1007 - .L_1006)
.L_1006:
        /*05c4*/ 	.word	0x00000008
.L_1007:


//--------------------- .nv.info._Z25selective_scan_bwd_kernelI32Selective_Scan_bwd_kernel_traitsILi128ELi16ELb0ELb0ELb0ELb0ELb1EfN3c107complexIfEEEEv12SSMParamsBwd --------------------------
	.section	.nv.info._Z25selective_scan_bwd_kernelI32Selective_Scan_bwd_kernel_traitsILi128ELi16ELb0ELb0ELb0ELb0ELb1EfN3c107complexIfEEEEv12SSMParamsBwd,"",@"SHT_CUDA_INFO"
	.sectionflags	@""
	.align	4


	//----- nvinfo : EIATTR_CUDA_API_VERSION
	.align		4
        /*0000*/ 	.byte	0x04, 0x37
        /*0002*/ 	.short	(.L_1009 - .L_1008)
.L_1008:
        /*0004*/ 	.word	0x00000082


	//----- nvinfo : EIATTR_KPARAM_INFO
	.align		4
.L_1009:
        /*0008*/ 	.byte	0x04, 0x17
        /*000a*/ 	.short	(.L_1011 - .L_1010)
.L_1010:
        /*000c*/ 	.word	0x00000000
        /*0010*/ 	.short	0x0000
        /*0012*/ 	.short	0x0000
        /*0014*/ 	.byte	0x00, 0xf0, 0xc1, 0x07


	//----- nvinfo : EIATTR_SPARSE_MMA_MASK
	.align		4
.L_1011:
        /*0018*/ 	.byte	0x03, 0x50
        /*001a*/ 	.short	0x0000


	//----- nvinfo : EIATTR_MAXREG_COUNT
	.align		4
        /*001c*/ 	.byte	0x03, 0x1b
        /*001e*/ 	.short	0x00ff


	//----- nvinfo : EIATTR_NUM_BARRIERS
	.align		4
        /*0020*/ 	.byte	0x02, 0x4c
        /*0022*/ 	.byte	0x01
	.zero		1


	//----- nvinfo : EIATTR_ANNOTATIONS
	.align		4
        /*0024*/ 	.byte	0x04, 0x55
        /*0026*/ 	.short	(.L_1013 - .L_1012)


	//   ....[0]....
.L_1012:
        /*0028*/ 	.word	0x00000001
        /*002c*/ 	.byte	0x80, 0x02, 0x00, 0x00, 0x01, 0x00, 0x00, 0x00, 0xc0, 0x02, 0x00, 0x00, 0x01, 0x00, 0x00, 0x00
        /*003c*/ 	.byte	0xd0, 0x06, 0x00, 0x00, 0x01, 0x00, 0x00, 0x00, 0x20, 0x07, 0x00, 0x00, 0x01, 0x00, 0x00, 0x00
        /*004c*/ 	.byte	0x70, 0x41, 0x00, 0x00, 0x01, 0x00, 0x00, 0x00, 0x40, 0x44, 0x00, 0x00, 0x01, 0x00, 0x00, 0x00
        /*005c*/ 	.byte	0x00, 0xb1, 0x00, 0x00, 0x01, 0x00, 0x00, 0x00, 0x60, 0xbb, 0x00, 0x00, 0x01, 0x00, 0x00, 0x00
        /*006c*/ 	.byte	0x10, 0xc0, 0x00, 0x00, 0x01, 0x00, 0x00, 0x00, 0xc0, 0xc2, 0x00, 0x00


	//----- nvinfo : EIATTR_MERCURY_ISA_VERSION
	.align		4
.L_1013:
        /*0078*/ 	.byte	0x03, 0x5f
        /*007a*/ 	.short	0x0101


	//----- nvinfo : EIATTR_COOP_GROUP_MASK_REGIDS
	.align		4
        /*007c*/ 	.byte	0x04, 0x29
        /*007e*/ 	.short	(.L_1015 - .L_1014)


	//   ....[0]....
.L_1014:
        /*0080*/ 	.word	0xffffffff


	//   ....[1]....
        /*0084*/ 	.word	0xffffffff


	//   ....[2]....
        /*0088*/ 	.word	0xffffffff


	//   ....[3]....
        /*008c*/ 	.word	0xffffffff


	//   ....[4]....
        /*0090*/ 	.word	0xffffffff


	//   ....[5]....
        /*0094*/ 	.word	0xffffffff


	//   ....[6]....
        /*0098*/ 	.word	0xffffffff


	//   ....[7]....
        /*009c*/ 	.word	0xffffffff


	//   ....[8]....
        /*00a0*/ 	.word	0xffffffff


	//   ....[9]....
        /*00a4*/ 	.word	0xffffffff


	//   ....[10]....
        /*00a8*/ 	.word	0xffffffff


	//   ....[11]....
        /*00ac*/ 	.word	0xffffffff


	//   ....[12]....
        /*00b0*/ 	.word	0xffffffff


	//   ....[13]....
        /*00b4*/ 	.word	0xffffffff


	//   ....[14]....
        /*00b8*/ 	.word	0xffffffff


	//   ....[15]....
        /*00bc*/ 	.word	0xffffffff


	//   ....[16]....
        /*00c0*/ 	.word	0xffffffff


	//   ....[17]....
        /*00c4*/ 	.word	0xffffffff


	//   ....[18]....
        /*00c8*/ 	.word	0xffffffff


	//   ....[19]....
        /*00cc*/ 	.word	0xffffffff


	//   ....[20]....
        /*00d0*/ 	.word	0xffffffff


	//   ....[21]....
        /*00d4*/ 	.word	0xffffffff


	//   ....[22]....
        /*00d8*/ 	.word	0xffffffff


	//   ....[23]....
        /*00dc*/ 	.word	0xffffffff


	//   ....[24]....
        /*00e0*/ 	.word	0xffffffff


	//   ....[25]....
        /*00e4*/ 	.word	0xffffffff


	//   ....[26]....
        /*00e8*/ 	.word	0xffffffff


	//   ....[27]....
        /*00ec*/ 	.word	0xffffffff


	//   ....[28]....
        /*00f0*/ 	.word	0xffffffff


	//   ....[29]....
        /*00f4*/ 	.word	0xffffffff


	//   ....[30]....
        /*00f8*/ 	.word	0xffffffff


	//   ....[31]....
        /*00fc*/ 	.word	0xffffffff


	//   ....[32]....
        /*0100*/ 	.word	0xffffffff


	//   ....[33]....
        /*0104*/ 	.word	0xffffffff


	//   ....[34]....
        /*0108*/ 	.word	0xffffffff


	//   ....[35]....
        /*010c*/ 	.word	0xffffffff


	//   ....[36]....
        /*0110*/ 	.word	0xffffffff


	//   ....[37]....
        /*0114*/ 	.word	0xffffffff


	//   ....[38]....
        /*0118*/ 	.word	0xffffffff


	//   ....[39]....
        /*011c*/ 	.word	0xffffffff


	//   ....[40]....
        /*0120*/ 	.word	0xffffffff


	//   ....[41]....
        /*0124*/ 	.word	0xffffffff


	//   ....[42]....
        /*0128*/ 	.word	0xffffffff


	//   ....[43]....
        /*012c*/ 	.word	0xffffffff


	//   ....[44]....
        /*0130*/ 	.word	0xffffffff


	//   ....[45]....
        /*0134*/ 	.word	0xffffffff


	//   ....[46]....
        /*0138*/ 	.word	0xffffffff


	//   ....[47]....
        /*013c*/ 	.word	0xffffffff


	//   ....[48]....
        /*0140*/ 	.word	0xffffffff


	//   ....[49]....
        /*0144*/ 	.word	0xffffffff


	//   ....[50]....
        /*0148*/ 	.word	0xffffffff


	//   ....[51]....
        /*014c*/ 	.word	0xffffffff


	//   ....[52]....
        /*0150*/ 	.word	0xffffffff


	//   ....[53]....
        /*0154*/ 	.word	0xffffffff


	//   ....[54]....
        /*0158*/ 	.word	0xffffffff


	//   ....[55]....
        /*015c*/ 	.word	0xffffffff


	//   ....[56]....
        /*0160*/ 	.word	0xffffffff


	//   ....[57]....
        /*0164*/ 	.word	0xffffffff


	//   ....[58]....
        /*0168*/ 	.word	0xffffffff


	//   ....[59]....
        /*016c*/ 	.word	0xffffffff


	//   ....[60]....
        /*0170*/ 	.word	0xffffffff


	//   ....[61]....
        /*0174*/ 	.word	0xffffffff


	//   ....[62]....
        /*0178*/ 	.word	0xffffffff


	//   ....[63]....
        /*017c*/ 	.word	0xffffffff


	//   ....[64]....
        /*0180*/ 	.word	0xffffffff


	//   ....[65]....
        /*0184*/ 	.word	0xffffffff


	//   ....[66]....
        /*0188*/ 	.word	0xffffffff


	//   ....[67]....
        /*018c*/ 	.word	0xffffffff


	//   ....[68]....
        /*0190*/ 	.word	0xffffffff


	//   ....[69]....
        /*0194*/ 	.word	0xffffffff


	//   ....[70]....
        /*0198*/ 	.word	0xffffffff


	//   ....[71]....
        /*019c*/ 	.word	0xffffffff


	//   ....[72]....
        /*01a0*/ 	.word	0xffffffff


	//   ....[73]....
        /*01a4*/ 	.word	0xffffffff


	//   ....[74]....
        /*01a8*/ 	.word	0xffffffff


	//   ....[75]....
        /*01ac*/ 	.word	0xffffffff


	//   ....[76]....
        /*01b0*/ 	.word	0xffffffff


	//   ....[77]....
        /*01b4*/ 	.word	0xffffffff


	//   ....[78]....
        /*01b8*/ 	.word	0xffffffff


	//   ....[79]....
        /*01bc*/ 	.word	0xffffffff


	//   ....[80]....
        /*01c0*/ 	.word	0xffffffff


	//   ....[81]....
        /*01c4*/ 	.word	0xffffffff


	//   ....[82]....
        /*01c8*/ 	.word	0xffffffff


	//   ....[83]....
        /*01cc*/ 	.word	0xffffffff


	//   ....[84]....
        /*01d0*/ 	.word	0xffffffff


	//   ....[85]....
        /*01d4*/ 	.word	0xffffffff


	//   ....[86]....
        /*01d8*/ 	.word	0xffffffff


	//   ....[87]....
        /*01dc*/ 	.word	0xffffffff


	//   ....[88]....
        /*01e0*/ 	.word	0xffffffff


	//   ....[89]....
        /*01e4*/ 	.word	0xffffffff


	//   ....[90]....
        /*01e8*/ 	.word	0xffffffff


	//   ....[91]....
        /*01ec*/ 	.word	0xffffffff


	//   ....[92]....
        /*01f0*/ 	.word	0xffffffff


	//   ....[93]....
        /*01f4*/ 	.word	0xffffffff


	//   ....[94]....
        /*01f8*/ 	.word	0xffffffff


	//   ....[95]....
        /*01fc*/ 	.word	0xffffffff


	//   ....[96]....
        /*0200*/ 	.word	0xffffffff


	//   ....[97]....
        /*0204*/ 	.word	0xffffffff


	//   ....[98]....
        /*0208*/ 	.word	0xffffffff


	//   ....[99]....
        /*020c*/ 	.word	0x0500004f


	//   ....[100]....
        /*0210*/ 	.word	0x0500004f


	//   ....[101]....
        /*0214*/ 	.word	0x0500004f


	//   ....[102]....
        /*0218*/ 	.word	0x0500004f


	//   ....[103]....
        /*021c*/ 	.word	0x0500004f


	//   ....[104]....
        /*0220*/ 	.word	0x0500004f


	//   ....[105]....
        /*0224*/ 	.word	0x0500004f


	//   ....[106]....
        /*0228*/ 	.word	0x0500004f


	//   ....[107]....
        /*022c*/ 	.word	0x0500004f


	//   ....[108]....
        /*0230*/ 	.word	0x0500004f


	//   ....[109]....
        /*0234*/ 	.word	0x0500004f


	//   ....[110]....
        /*0238*/ 	.word	0x0500004f


	//   ....[111]....
        /*023c*/ 	.word	0x0500004f


	//   ....[112]....
        /*0240*/ 	.word	0x0500004f


	//   ....[113]....
        /*0244*/ 	.word	0x0500004f


	//   ....[114]....
        /*0248*/ 	.word	0x0500004f


	//   ....[115]....
        /*024c*/ 	.word	0x0500004f


	//   ....[116]....
        /*0250*/ 	.word	0x0500004f


	//   ....[117]....
        /*0254*/ 	.word	0x0500004f


	//   ....[118]....
        /*0258*/ 	.word	0x0500004f


	//   ....[119]....
        /*025c*/ 	.word	0x0500004f


	//   ....[120]....
        /*0260*/ 	.word	0x0500004f


	//   ....[121]....
        /*0264*/ 	.word	0x0500004f


	//   ....[122]....
        /*0268*/ 	.word	0x0500004f


	//   ....[123]....
        /*026c*/ 	.word	0x0500004f


	//   ....[124]....
        /*0270*/ 	.word	0x0500004f


	//   ....[125]....
        /*0274*/ 	.word	0x0500004f


	//   ....[126]....
        /*0278*/ 	.word	0x0500004f


	//   ....[127]....
        /*027c*/ 	.word	0x0500004f


	//   ....[128]....
        /*0280*/ 	.word	0x0500004f


	//   ....[129]....
        /*0284*/ 	.word	0x0500004f


	//   ....[130]....
        /*0288*/ 	.word	0x0500004f


	//   ....[131]....
        /*028c*/ 	.word	0x0500004f


	//   ....[132]....
        /*0290*/ 	.word	0x0500004f


	//   ....[133]....
        /*0294*/ 	.word	0x0500004f


	//   ....[134]....
        /*0298*/ 	.word	0x0500004f


	//   ....[135]....
        /*029c*/ 	.word	0x0500004f


	//   ....[136]....
        /*02a0*/ 	.word	0x0500004f


	//   ....[137]....
        /*02a4*/ 	.word	0x0500004f


	//   ....[138]....
        /*02a8*/ 	.word	0x0500004f


	//   ....[139]....
        /*02ac*/ 	.word	0x0500004f


	//   ....[140]....
        /*02b0*/ 	.word	0x0500004f


	//   ....[141]....
        /*02b4*/ 	.word	0x0500004f


	//   ....[142]....
        /*02b8*/ 	.word	0x0500004f


	//   ....[143]....
        /*02bc*/ 	.word	0x0500004f


	//   ....[144]....
        /*02c0*/ 	.word	0x0500004f


	//   ....[145]....
        /*02c4*/ 	.word	0x0500004f


	//   ....[146]....
        /*02c8*/ 	.word	0x0500004f


	//   ....[147]....
        /*02cc*/ 	.word	0x0500004f


	//   ....[148]....
        /*02d0*/ 	.word	0x0500004f


	//   ....[149]....
        /*02d4*/ 	.word	0x0500004f


	//   ....[150]....
        /*02d8*/ 	.word	0x0500004f


	//   ....[151]....
        /*02dc*/ 	.word	0x0500004f


	//   ....[152]....
        /*02e0*/ 	.word	0x0500004f


	//   ....[153]....
        /*02e4*/ 	.word	0x0500004f


	//   ....[154]....
        /*02e8*/ 	.word	0x0500004f


	//   ....[155]....
        /*02ec*/ 	.word	0x0500004f


	//   ....[156]....
        /*02f0*/ 	.word	0x0500004f


	//   ....[157]....
        /*02f4*/ 	.word	0x0500004f


	//   ....[158]....
        /*02f8*/ 	.word	0x0500004f


	//   ....[159]....
        /*02fc*/ 	.word	0x0500004f


	//   ....[160]....
        /*0300*/ 	.word	0x0500004f


	//   ....[161]....
        /*0304*/ 	.word	0x0500004f


	//   ....[162]....
        /*0308*/ 	.word	0x0500004f


	//----- nvinfo : EIATTR_COOP_GROUP_INSTR_OFFSETS
	.align		4
.L_1015:
        /*030c*/ 	.byte	0x04, 0x28
        /*030e*/ 	.short	(.L_1017 - .L_1016)


	//   ....[0]....
.L_1016:
        /*0310*/ 	.word	0x000010f0


	//   ....[1]....
        /*0314*/ 	.word	0x000015b0


	//   ....[2]....
        /*0318*/ 	.word	0x00001f30


	//   ....[3]....
        /*031c*/ 	.word	0x00002340


	//   ....[4]....
        /*0320*/ 	.word	0x000029e0


	//   ....[5]....
        /*0324*/ 	.word	0x00003260


	//   ....[6]....
        /*0328*/ 	.word	0x00003c90


	//   ....[7]....
        /*032c*/ 	.word	0x000064f0


	//   ....[8]....
        /*0330*/ 	.word	0x00006510


	//   ....[9]....
        /*0334*/ 	.word	0x00006520


	//   ....[10]....
        /*0338*/ 	.word	0x00006530


	//   ....[11]....
        /*033c*/ 	.word	0x000065d0


	//   ....[12]....
        /*0340*/ 	.word	0x00006600


	//   ....[13]....
        /*0344*/ 	.word	0x00006620


	//   ....[14]....
        /*0348*/ 	.word	0x00006630


	//   ....[15]....
        /*034c*/ 	.word	0x000066f0


	//   ....[16]....
        /*0350*/ 	.word	0x00006710


	//   ....[17]....
        /*0354*/ 	.word	0x00006720


	//   ....[18]....
        /*0358*/ 	.word	0x00006730


	//   ....[19]....
        /*035c*/ 	.word	0x000067d0


	//   ....[20]....
        /*0360*/ 	.word	0x00006800


	//   ....[21]....
        /*0364*/ 	.word	0x00006820


	//   ....[22]....
        /*0368*/ 	.word	0x00006830


	//   ....[23]....
        /*036c*/ 	.word	0x000068d0


	//   ....[24]....
        /*0370*/ 	.word	0x00006900


	//   ....[25]....
        /*0374*/ 	.word	0x00006910


	//   ....[26]....
        /*0378*/ 	.word	0x00006920


	//   ....[27]....
        /*037c*/ 	.word	0x00006a90


	//   ....[28]....
        /*0380*/ 	.word	0x00006aa0


	//   ....[29]....
        /*0384*/ 	.word	0x00006ab0


	//   ....[30]....
        /*0388*/ 	.word	0x00006ac0


	//   ....[31]....
        /*038c*/ 	.word	0x00006ad0


	//   ....[32]....
        /*0390*/ 	.word	0x00006ae0


	//   ....[33]....
        /*0394*/ 	.word	0x00006af0


	//   ....[34]....
        /*0398*/ 	.word	0x00006b00


	//   ....[35]....
        /*039c*/ 	.word	0x00008070


	//   ....[36]....
        /*03a0*/ 	.word	0x00008080


	//   ....[37]....
        /*03a4*/ 	.word	0x00008090


	//   ....[38]....
        /*03a8*/ 	.word	0x000080a0


	//   ....[39]....
        /*03ac*/ 	.word	0x000081c0


	//   ....[40]....
        /*03b0*/ 	.word	0x000081d0


	//   ....[41]....
        /*03b4*/ 	.word	0x000081e0


	//   ....[42]....
        /*03b8*/ 	.word	0x000081f0


	//   ....[43]....
        /*03bc*/ 	.word	0x00008310


	//   ....[44]....
        /*03c0*/ 	.word	0x00008320


	//   ....[45]....
        /*03c4*/ 	.word	0x00008330


	//   ....[46]....
        /*03c8*/ 	.word	0x00008340


	//   ....[47]....
        /*03cc*/ 	.word	0x00008460


	//   ....[48]....
        /*03d0*/ 	.word	0x00008470


	//   ....[49]....
        /*03d4*/ 	.word	0x00008480


	//   ....[50]....
        /*03d8*/ 	.word	0x00008490


	//   ....[51]....
        /*03dc*/ 	.word	0x000085b0


	//   ....[52]....
        /*03e0*/ 	.word	0x000085c0


	//   ....[53]....
        /*03e4*/ 	.word	0x000085d0


	//   ....[54]....
        /*03e8*/ 	.word	0x000085e0


	//   ....[55]....
        /*03ec*/ 	.word	0x000086f0


	//   ....[56]....
        /*03f0*/ 	.word	0x00008700


	//   ....[57]....
        /*03f4*/ 	.word	0x00008710


	//   ....[58]....
        /*03f8*/ 	.word	0x00008720


	//   ....[59]....
        /*03fc*/ 	.word	0x00008730


	//   ....[60]....
        /*0400*/ 	.word	0x00008740


	//   ....[61]....
        /*0404*/ 	.word	0x00008750


	//   ....[62]....
        /*0408*/ 	.word	0x00008790


	//   ....[63]....
        /*040c*/ 	.word	0x000087d0


	//   ....[64]....
        /*0410*/ 	.word	0x000087e0


	//   ....[65]....
        /*0414*/ 	.word	0x000087f0


	//   ....[66]....
        /*0418*/ 	.word	0x00008800


	//   ....[67]....
        /*041c*/ 	.word	0x00009e70


	//   ....[68]....
        /*0420*/ 	.word	0x00009ef0


	//   ....[69]....
        /*0424*/ 	.word	0x00009f50


	//   ....[70]....
        /*0428*/ 	.word	0x00009f90


	//   ....[71]....
        /*042c*/ 	.word	0x0000a050


	//   ....[72]....
        /*0430*/ 	.word	0x0000a0c0


	//   ....[73]....
        /*0434*/ 	.word	0x0000a120


	//   ....[74]....
        /*0438*/ 	.word	0x0000a160


	//   ....[75]....
        /*043c*/ 	.word	0x0000a250


	//   ....[76]....
        /*0440*/ 	.word	0x0000a290


	//   ....[77]....
        /*0444*/ 	.word	0x0000a2f0


	//   ....[78]....
        /*0448*/ 	.word	0x0000a330


	//   ....[79]....
        /*044c*/ 	.word	0x0000a420


	//   ....[80]....
        /*0450*/ 	.word	0x0000a460


	//   ....[81]....
        /*0454*/ 	.word	0x0000a4c0


	//   ....[82]....
        /*0458*/ 	.word	0x0000a500


	//   ....[83]....
        /*045c*/ 	.word	0x0000a5f0


	//   ....[84]....
        /*0460*/ 	.word	0x0000a660


	//   ....[85]....
        /*0464*/ 	.word	0x0000a6a0


	//   ....[86]....
        /*0468*/ 	.word	0x0000a6e0


	//   ....[87]....
        /*046c*/ 	.word	0x0000aec0


	//   ....[88]....
        /*0470*/ 	.word	0x0000b900


	//   ....[89]....
        /*0474*/ 	.word	0x0000c090


	//   ....[90]....
        /*0478*/ 	.word	0x0000c0b0


	//   ....[91]....
        /*047c*/ 	.word	0x0000c0e0


	//   ....[92]....
        /*0480*/ 	.word	0x0000c130


	//   ....[93]....
        /*0484*/ 	.word	0x0000c150


	//   ....[94]....
        /*0488*/ 	.word	0x0000c340


	//   ....[95]....
        /*048c*/ 	.word	0x0000c360


	//   ....[96]....
        /*0490*/ 	.word	0x0000c390


	//   ....[97]....
        /*0494*/ 	.word	0x0000c3e0


	//   ....[98]....
        /*0498*/ 	.word	0x0000c400


	//   ....[99]....
        /*049c*/ 	.word	0x0000cd00


	//   ....[100]....
        /*04a0*/ 	.word	0x0000cd50


	//   ....[101]....
        /*04a4*/ 	.word	0x0000cda0


	//   ....[102]....
        /*04a8*/ 	.word	0x0000cdf0


	//   ....[103]....
        /*04ac*/ 	.word	0x0000cf00


	//   ....[104]....
        /*04b0*/ 	.word	0x0000cf50


	//   ....[105]....
        /*04b4*/ 	.word	0x0000cfa0


	//   ....[106]....
        /*04b8*/ 	.word	0x0000cff0


	//   ....[107]....
        /*04bc*/ 	.word	0x0000d100


	//   ....[108]....
        /*04c0*/ 	.word	0x0000d150


	//   ....[109]....
        /*04c4*/ 	.word	0x0000d1a0


	//   ....[110]....
        /*04c8*/ 	.word	0x0000d1f0


	//   ....[111]....
        /*04cc*/ 	.word	0x0000d300


	//   ....[112]....
        /*04d0*/ 	.word	0x0000d350


	//   ....[113]....
        /*04d4*/ 	.word	0x0000d3a0


	//   ....[114]....
        /*04d8*/ 	.word	0x0000d3f0


	//   ....[115]....
        /*04dc*/ 	.word	0x0000d500


	//   ....[116]....
        /*04e0*/ 	.word	0x0000d550


	//   ....[117]....
        /*04e4*/ 	.word	0x0000d5a0


	//   ....[118]....
        /*04e8*/ 	.word	0x0000d5f0


	//   ....[119]....
        /*04ec*/ 	.word	0x0000d680


	//   ....[120]....
        /*04f0*/ 	.word	0x0000d720


	//   ....[121]....
        /*04f4*/ 	.word	0x0000d7c0


	//   ....[122]....
        /*04f8*/ 	.word	0x0000d860


	//   ....[123]....
        /*04fc*/ 	.word	0x0000d900


	//   ....[124]....
        /*0500*/ 	.word	0x0000d9b0


	//   ....[125]....
        /*0504*/ 	.word	0x0000da10


	//   ....[126]....
        /*0508*/ 	.word	0x0000da60


	//   ....[127]....
        /*050c*/ 	.word	0x0000da90


	//   ....[128]....
        /*0510*/ 	.word	0x0000daf0


	//   ....[129]....
        /*0514*/ 	.word	0x0000db40


	//   ....[130]....
        /*0518*/ 	.word	0x0000db90


	//   ....[131]....
        /*051c*/ 	.word	0x0000dc20


	//   ....[132]....
        /*0520*/ 	.word	0x0000dc70


	//   ....[133]....
        /*0524*/ 	.word	0x0000dcc0


	//   ....[134]....
        /*0528*/ 	.word	0x0000dd10


	//   ....[135]....
        /*052c*/ 	.word	0x0000dda0


	//   ....[136]....
        /*0530*/ 	.word	0x0000de30


	//   ....[137]....
        /*0534*/ 	.word	0x0000de80


	//   ....[138]....
        /*0538*/ 	.word	0x0000ded0


	//   ....[139]....
        /*053c*/ 	.word	0x0000df60


	//   ....[140]....
        /*0540*/ 	.word	0x0000dff0


	//   ....[141]....
        /*0544*/ 	.word	0x0000e040


	//   ....[142]....
        /*0548*/ 	.word	0x0000e090


	//   ....[143]....
        /*054c*/ 	.word	0x0000e120


	//   ....[144]....
        /*0550*/ 	.word	0x0000e1b0


	//   ....[145]....
        /*0554*/ 	.word	0x0000e200


	//   ....[146]....
        /*0558*/ 	.word	0x0000e250


	//   ....[147]....
        /*055c*/ 	.word	0x0000e2e0


	//   ....[148]....
        /*0560*/ 	.word	0x0000e370


	//   ....[149]....
        /*0564*/ 	.word	0x0000e3c0


	//   ....[150]....
        /*0568*/ 	.word	0x0000e410


	//   ....[151]....
        /*056c*/ 	.word	0x0000e4a0


	//   ....[152]....
        /*0570*/ 	.word	0x0000e550


	//   ....[153]....
        /*0574*/ 	.word	0x0000e5a0


	//   ....[154]....
        /*0578*/ 	.word	0x0000e630


	//   ....[155]....
        /*057c*/ 	.word	0x0000e690


	//   ....[156]....
        /*0580*/ 	.word	0x0000e6e0


	//   ....[157]....
        /*0584*/ 	.word	0x0000e730


	//   ....[158]....
        /*0588*/ 	.word	0x0000e780


	//   ....[159]....
        /*058c*/ 	.word	0x0000e7b0


	//   ....[160]....
        /*0590*/ 	.word	0x0000e810


	//   ....[161]....
        /*0594*/ 	.word	0x0000e860


	//   ....[162]....
        /*0598*/ 	.word	0x0000e8b0


	//----- nvinfo : EIATTR_EXIT_INSTR_OFFSETS
	.align		4
.L_1017:
        /*059c*/ 	.byte	0x04, 0x1c
        /*059e*/ 	.short	(.L_1019 - .L_1018)


	//   ....[0]....
.L_1018:
        /*05a0*/ 	.word	0x0000c570


	//   ....[1]....
        /*05a4*/ 	.word	0x0000cca0


	//----- nvinfo : EIATTR_MAX_THREADS
	.align		4
.L_1019:
        /*05a8*/ 	.byte	0x04, 0x05
        /*05aa*/ 	.short	(.L_1021 - .L_1020)
.L_1020:
        /*05ac*/ 	.word	0x00000080
        /*05b0*/ 	.word	0x00000001
        /*05b4*/ 	.word	0x00000001


	//----- nvinfo : EIATTR_CRS_STACK_SIZE
	.align		4
.L_1021:
        /*05b8*/ 	.byte	0x04, 0x1e
        /*05ba*/ 	.short	(.L_1023 - .L_1022)
.L_1022:
        /*05bc*/ 	.word	0x00000000


	//----- nvinfo : EIATTR_CBANK_PARAM_SIZE
	.align		4
.L_1023:
        /*05c0*/ 	.byte	0x03, 0x19
        /*05c2*/ 	.short	0x01f0


	//----- nvinfo : EIATTR_PARAM_CBANK
	.align		4
        /*05c4*/ 	.byte	0x04, 0x0a
        /*05c6*/ 	.short	(.L_1025 - .L_1024)
	.align		4
.L_1024:
        /*05c8*/ 	.word	index@(.nv.constant0._Z25selective_scan_bwd_kernelI32Selective_Scan_bwd_kernel_traitsILi128ELi16ELb0ELb0ELb0ELb0ELb1EfN3c107complexIfEEEEv12SSMParamsBwd)
        /*05cc*/ 	.short	0x0210
        /*05ce*/ 	.short	0x01f0


	//----- nvinfo : EIATTR_SW_WAR
	.align		4
.L_1025:
        /*05d0*/ 	.byte	0x04, 0x36
        /*05d2*/ 	.short	(.L_1027 - .L_1026)
.L_1026:
        /*05d4*/ 	.word	0x00000008
.L_1027:


//--------------------- .nv.info._Z25selective_scan_bwd_kernelI32Selective_Scan_bwd_kernel_traitsILi128ELi16ELb0ELb0ELb0ELb1ELb0EfN3c107complexIfEEEEv12SSMParamsBwd --------------------------
	.section	.nv.info._Z25selective_scan_bwd_kernelI32Selective_Scan_bwd_kernel_traitsILi128ELi16ELb0ELb0ELb0ELb1ELb0EfN3c107complexIfEEEEv12SSMParamsBwd,"",@"SHT_CUDA_INFO"
	.sectionflags	@""
	.align	4


	//----- nvinfo : EIATTR_CUDA_API_VERSION
	.align		4
        /*0000*/ 	.byte	0x04, 0x37
        /*0002*/ 	.short	(.L_1029 - .L_1028)
.L_1028:
        /*0004*/ 	.word	0x00000082


	//----- nvinfo : EIATTR_KPARAM_INFO
	.align		4
.L_1029:
        /*0008*/ 	.byte	0x04, 0x17
        /*000a*/ 	.short	(.L_1031 - .L_1030)
.L_1030:
        /*000c*/ 	.word	0x00000000
        /*0010*/ 	.short	0x0000
        /*0012*/ 	.short	0x0000
        /*0014*/ 	.byte	0x00, 0xf0, 0xc1, 0x07


	//----- nvinfo : EIATTR_SPARSE_MMA_MASK
	.align		4
.L_1031:
        /*0018*/ 	.byte	0x03, 0x50
        /*001a*/ 	.short	0x0000


	//----- nvinfo : EIATTR_MAXREG_COUNT
	.align		4
        /*001c*/ 	.byte	0x03, 0x1b
        /*001e*/ 	.short	0x00ff


	//----- nvinfo : EIATTR_NUM_BARRIERS
	.align		4
        /*0020*/ 	.byte	0x02, 0x4c
        /*0022*/ 	.byte	0x01
	.zero		1


	//----- nvinfo : EIATTR_MERCURY_ISA_VERSION
	.align		4
        /*0024*/ 	.byte	0x03, 0x5f
        /*0026*/ 	.short	0x0101


	//----- nvinfo : EIATTR_COOP_GROUP_MASK_REGIDS
	.align		4
        /*0028*/ 	.byte	0x04, 0x29
        /*002a*/ 	.short	(.L_1033 - .L_1032)


	//   ....[0]....
.L_1032:
        /*002c*/ 	.word	0xffffffff


	//   ....[1]....
        /*0030*/ 	.word	0xffffffff


	//   ....[2]....
        /*0034*/ 	.word	0xffffffff


	//   ....[3]....
        /*0038*/ 	.word	0xffffffff


	//   ....[4]....
        /*003c*/ 	.word	0xffffffff


	//   ....[5]....
        /*0040*/ 	.word	0xffffffff


	//   ....[6]....
        /*0044*/ 	.word	0xffffffff


	//   ....[7]....
        /*0048*/ 	.word	0xffffffff


	//   ....[8]....
        /*004c*/ 	.word	0xffffffff


	//   ....[9]....
        /*0050*/ 	.word	0xffffffff


	//   ....[10]....
        /*0054*/ 	.word	0xffffffff


	//   ....[11]....
        /*0058*/ 	.word	0xffffffff


	//   ....[12]....
        /*005c*/ 	.word	0xffffffff


	//   ....[13]....
        /*0060*/ 	.word	0xffffffff


	//   ....[14]....
        /*0064*/ 	.word	0xffffffff


	//   ....[15]....
        /*0068*/ 	.word	0xffffffff


	//   ....[16]....
        /*006c*/ 	.word	0xffffffff


	//   ....[17]....
        /*0070*/ 	.word	0xffffffff


	//   ....[18]....
        /*0074*/ 	.word	0xffffffff


	//   ....[19]....
        /*0078*/ 	.word	0xffffffff


	//   ....[20]....
        /*007c*/ 	.word	0xffffffff


	//   ....[21]....
        /*0080*/ 	.word	0xffffffff


	//   ....[22]....
        /*0084*/ 	.word	0xffffffff


	//   ....[23]....
        /*0088*/ 	.word	0xffffffff


	//   ....[24]....
        /*008c*/ 	.word	0xffffffff


	//   ....[25]....
        /*0090*/ 	.word	0xffffffff


	//   ....[26]....
        /*0094*/ 	.word	0xffffffff


	//   ....[27]....
        /*0098*/ 	.word	0xffffffff


	//   ....[28]....
        /*009c*/ 	.word	0xffffffff


	//   ....[29]....
        /*00a0*/ 	.word	0xffffffff


	//   ....[30]....
        /*00a4*/ 	.word	0xffffffff


	//   ....[31]....
        /*00a8*/ 	.word	0xffffffff


	//   ....[32]....
        /*00ac*/ 	.word	0xffffffff


	//   ....[33]....
        /*00b0*/ 	.word	0xffffffff


	//   ....[34]....
        /*00b4*/ 	.word	0xffffffff


	//   ....[35]....
        /*00b8*/ 	.word	0xffffffff


	//   ....[36]....
        /*00bc*/ 	.word	0xffffffff


	//   ....[37]....
        /*00c0*/ 	.word	0xffffffff


	//   ....[38]....
        /*00c4*/ 	.word	0xffffffff


	//   ....[39]....
        /*00c8*/ 	.word	0xffffffff


	//   ....[40]....
        /*00cc*/ 	.word	0xffffffff


	//   ....[41]....
        /*00d0*/ 	.word	0xffffffff


	//   ....[42]....
        /*00d4*/ 	.word	0xffffffff


	//   ....[43]....
        /*00d8*/ 	.word	0xffffffff


	//   ....[44]....
        /*00dc*/ 	.word	0xffffffff


	//   ....[45]....
        /*00e0*/ 	.word	0xffffffff


	//   ....[46]....
        /*00e4*/ 	.word	0xffffffff


	//   ....[47]....
        /*00e8*/ 	.word	0xffffffff


	//   ....[48]....
        /*00ec*/ 	.word	0xffffffff


	//   ....[49]....
        /*00f0*/ 	.word	0xffffffff


	//   ....[50]....
        /*00f4*/ 	.word	0xffffffff


	//   ....[51]....
        /*00f8*/ 	.word	0xffffffff


	//   ....[52]....
        /*00fc*/ 	.word	0xffffffff


	//   ....[53]....
        /*0100*/ 	.word	0xffffffff


	//   ....[54]....
        /*0104*/ 	.word	0xffffffff


	//   ....[55]....
        /*0108*/ 	.word	0xffffffff


	//   ....[56]....
        /*010c*/ 	.word	0xffffffff


	//   ....[57]....
        /*0110*/ 	.word	0xffffffff


	//   ....[58]....
        /*0114*/ 	.word	0xffffffff


	//   ....[59]....
        /*0118*/ 	.word	0xffffffff


	//   ....[60]....
        /*011c*/ 	.word	0xffffffff


	//   ....[61]....
        /*0120*/ 	.word	0xffffffff


	//   ....[62]....
        /*0124*/ 	.word	0xffffffff


	//   ....[63]....
        /*0128*/ 	.word	0xffffffff


	//   ....[64]....
        /*012c*/ 	.word	0xffffffff


	//   ....[65]....
        /*0130*/ 	.word	0xffffffff


	//   ....[66]....
        /*0134*/ 	.word	0xffffffff


	//   ....[67]....
        /*0138*/ 	.word	0xffffffff


	//   ....[68]....
        /*013c*/ 	.word	0xffffffff


	//   ....[69]....
        /*0140*/ 	.word	0xffffffff


	//   ....[70]....
        /*0144*/ 	.word	0xffffffff


	//   ....[71]....
        /*0148*/ 	.word	0xffffffff


	//   ....[72]....
        /*014c*/ 	.word	0xffffffff


	//   ....[73]....
        /*0150*/ 	.word	0xffffffff


	//   ....[74]....
        /*0154*/ 	.word	0xffffffff


	//   ....[75]....
        /*0158*/ 	.word	0xffffffff


	//   ....[76]....
        /*015c*/ 	.word	0xffffffff


	//   ....[77]....
        /*0160*/ 	.word	0xffffffff


	//   ....[78]....
        /*0164*/ 	.word	0xffffffff


	//   ....[79]....
        /*0168*/ 	.word	0xffffffff


	//   ....[80]....
        /*016c*/ 	.word	0xffffffff


	//   ....[81]....
        /*0170*/ 	.word	0xffffffff


	//   ....[82]....
        /*0174*/ 	.word	0xffffffff


	//   ....[83]....
        /*0178*/ 	.word	0xffffffff


	//   ....[84]....
        /*017c*/ 	.word	0xffffffff


	//   ....[85]....
        /*0180*/ 	.word	0xffffffff


	//   ....[86]....
        /*0184*/ 	.word	0xffffffff


	//   ....[87]....
        /*0188*/ 	.word	0xffffffff


	//   ....[88]....
        /*018c*/ 	.word	0xffffffff


	//   ....[89]....
        /*0190*/ 	.word	0xffffffff


	//   ....[90]....
        /*0194*/ 	.word	0xffffffff


	//   ....[91]....
        /*0198*/ 	.word	0xffffffff


	//   ....[92]....
        /*019c*/ 	.word	0xffffffff


	//   ....[93]....
        /*01a0*/ 	.word	0xffffffff


	//   ....[94]....
        /*01a4*/ 	.word	0xffffffff


	//   ....[95]....
        /*01a8*/ 	.word	0xffffffff


	//   ....[96]....
        /*01ac*/ 	.word	0x050000eb


	//   ....[97]....
        /*01b0*/ 	.word	0x050000eb


	//   ....[98]....
        /*01b4*/ 	.word	0x050000eb


	//   ....[99]....
        /*01b8*/ 	.word	0x050000eb


	//   ....[100]....
        /*01bc*/ 	.word	0x050000eb


	//   ....[101]....
        /*01c0*/ 	.word	0x050000eb


	//   ....[102]....
        /*01c4*/ 	.word	0x050000eb


	//   ....[103]....
        /*01c8*/ 	.word	0x050000eb


	//   ....[104]....
        /*01cc*/ 	.word	0x050000eb


	//   ....[105]....
        /*01d0*/ 	.word	0x050000eb


	//   ....[106]....
        /*01d4*/ 	.word	0x050000eb


	//   ....[107]....
        /*01d8*/ 	.word	0x050000eb


	//   ....[108]....
        /*01dc*/ 	.word	0x050000eb


	//   ....[109]....
        /*01e0*/ 	.word	0x050000eb


	//   ....[110]....
        /*01e4*/ 	.word	0x050000eb


	//   ....[111]....
        /*01e8*/ 	.word	0x050000eb


	//   ....[112]....
        /*01ec*/ 	.word	0x050000eb


	//   ....[113]....
        /*01f0*/ 	.word	0x050000eb


	//   ....[114]....
        /*01f4*/ 	.word	0x050000eb


	//   ....[115]....
        /*01f8*/ 	.word	0x050000eb


	//   ....[116]....
        /*01fc*/ 	.word	0x050000eb


	//   ....[117]....
        /*0200*/ 	.word	0x050000eb


	//   ....[118]....
        /*0204*/ 	.word	0x050000eb


	//   ....[119]....
        /*0208*/ 	.word	0x050000eb


	//   ....[120]....
        /*020c*/ 	.word	0x050000eb


	//   ....[121]....
        /*0210*/ 	.word	0x050000eb


	//   ....[122]....
        /*0214*/ 	.word	0x050000eb


	//   ....[123]....
        /*0218*/ 	.word	0x050000eb


	//   ....[124]....
        /*021c*/ 	.word	0x050000eb


	//   ....[125]....
        /*0220*/ 	.word	0x050000eb


	//   ....[126]....
        /*0224*/ 	.word	0x050000eb


	//   ....[127]....
        /*0228*/ 	.word	0x050000eb


	//   ....[128]....
        /*022c*/ 	.word	0x050000eb


	//   ....[129]....
        /*0230*/ 	.word	0x050000eb


	//   ....[130]....
        /*0234*/ 	.word	0x050000eb


	//   ....[131]....
        /*0238*/ 	.word	0x050000eb


	//   ....[132]....
        /*023c*/ 	.word	0x050000eb


	//   ....[133]....
        /*0240*/ 	.word	0x050000eb


	//   ....[134]....
        /*0244*/ 	.word	0x050000eb


	//   ....[135]....
        /*0248*/ 	.word	0x050000eb


	//   ....[136]....
        /*024c*/ 	.word	0x050000eb


	//   ....[137]....
        /*0250*/ 	.word	0x050000eb


	//   ....[138]....
        /*0254*/ 	.word	0x050000eb


	//   ....[139]....
        /*0258*/ 	.word	0x050000eb


	//   ....[140]....
        /*025c*/ 	.word	0x050000eb


	//   ....[141]....
        /*0260*/ 	.word	0x050000eb


	//   ....[142]....
        /*0264*/ 	.word	0x050000eb


	//   ....[143]....
        /*0268*/ 	.word	0x050000eb


	//   ....[144]....
        /*026c*/ 	.word	0x050000eb


	//   ....[145]....
        /*0270*/ 	.word	0x050000eb


	//   ....[146]....
        /*0274*/ 	.word	0x050000eb


	//   ....[147]....
        /*0278*/ 	.word	0x050000eb


	//   ....[148]....
        /*027c*/ 	.word	0x050000eb


	//   ....[149]....
        /*0280*/ 	.word	0x050000eb


	//   ....[150]....
        /*0284*/ 	.word	0x050000eb


	//   ....[151]....
        /*0288*/ 	.word	0x050000eb


	//   ....[152]....
        /*028c*/ 	.word	0x050000eb


	//   ....[153]....
        /*0290*/ 	.word	0x050000eb


	//   ....[154]....
        /*0294*/ 	.word	0x050000eb


	//   ....[155]....
        /*0298*/ 	.word	0x050000eb


	//   ....[156]....
        /*029c*/ 	.word	0x050000eb


	//   ....[157]....
        /*02a0*/ 	.word	0x050000eb


	//   ....[158]....
        /*02a4*/ 	.word	0x050000eb


	//   ....[159]....
        /*02a8*/ 	.word	0x050000eb


	//----- nvinfo : EIATTR_COOP_GROUP_INSTR_OFFSETS
	.align		4
.L_1033:
        /*02ac*/ 	.byte	0x04, 0x28
        /*02ae*/ 	.short	(.L_1035 - .L_1034)


	//   ....[0]....
.L_1034:
        /*02b0*/ 	.word	0x000010e0


	//   ....[1]....
        /*02b4*/ 	.word	0x000016c0


	//   ....[2]....
        /*02b8*/ 	.word	0x00001be0


	//   ....[3]....
        /*02bc*/ 	.word	0x00006110


	//   ....[4]....
        /*02c0*/ 	.word	0x00006130


	//   ....[5]....
        /*02c4*/ 	.word	0x00006140


	//   ....[6]....
        /*02c8*/ 	.word	0x00006150


	//   ....[7]....
        /*02cc*/ 	.word	0x000061f0


	//   ....[8]....
        /*02d0*/ 	.word	0x00006210


	//   ....[9]....
        /*02d4*/ 	.word	0x00006240


	//   ....[10]....
        /*02d8*/ 	.word	0x00006250


	//   ....[11]....
        /*02dc*/ 	.word	0x000062f0


	//   ....[12]....
        /*02e0*/ 	.word	0x00006320


	//   ....[13]....
        /*02e4*/ 	.word	0x00006340


	//   ....[14]....
        /*02e8*/ 	.word	0x00006350


	//   ....[15]....
        /*02ec*/ 	.word	0x000063f0


	//   ....[16]....
        /*02f0*/ 	.word	0x00006420


	//   ....[17]....
        /*02f4*/ 	.word	0x00006440


	//   ....[18]....
        /*02f8*/ 	.word	0x00006450


	//   ....[19]....
        /*02fc*/ 	.word	0x000064f0


	//   ....[20]....
        /*0300*/ 	.word	0x00006520


	//   ....[21]....
        /*0304*/ 	.word	0x00006530


	//   ....[22]....
        /*0308*/ 	.word	0x00006540


	//   ....[23]....
        /*030c*/ 	.word	0x000066b0


	//   ....[24]....
        /*0310*/ 	.word	0x000066c0


	//   ....[25]....
        /*0314*/ 	.word	0x000066d0


	//   ....[26]....
        /*0318*/ 	.word	0x000066e0


	//   ....[27]....
        /*031c*/ 	.word	0x000066f0


	//   ....[28]....
        /*0320*/ 	.word	0x00006700


	//   ....[29]....
        /*0324*/ 	.word	0x00006710


	//   ....[30]....
        /*0328*/ 	.word	0x00006720


	//   ....[31]....
        /*032c*/ 	.word	0x00007c70


	//   ....[32]....
        /*0330*/ 	.word	0x00007ca0


	//   ....[33]....
        /*0334*/ 	.word	0x00007cb0


	//   ....[34]....
        /*0338*/ 	.word	0x00007cc0


	//   ....[35]....
        /*033c*/ 	.word	0x00007de0


	//   ....[36]....
        /*0340*/ 	.word	0x00007df0


	//   ....[37]....
        /*0344*/ 	.word	0x00007e00


	//   ....[38]....
        /*0348*/ 	.word	0x00007e10


	//   ....[39]....
        /*034c*/ 	.word	0x00007f30


	//   ....[40]....
        /*0350*/ 	.word	0x00007f40


	//   ....[41]....
        /*0354*/ 	.word	0x00007f50


	//   ....[42]....
        /*0358*/ 	.word	0x00007f60


	//   ....[43]....
        /*035c*/ 	.word	0x00008080


	//   ....[44]....
        /*0360*/ 	.word	0x00008090


	//   ....[45]....
        /*0364*/ 	.word	0x000080a0


	//   ....[46]....
        /*0368*/ 	.word	0x000080b0


	//   ....[47]....
        /*036c*/ 	.word	0x000081d0


	//   ....[48]....
        /*0370*/ 	.word	0x000081e0


	//   ....[49]....
        /*0374*/ 	.word	0x000081f0


	//   ....[50]....
        /*0378*/ 	.word	0x00008200


	//   ....[51]....
        /*037c*/ 	.word	0x00008320


	//   ....[52]....
        /*0380*/ 	.word	0x00008330


	//   ....[53]....
        /*0384*/ 	.word	0x00008340


	//   ....[54]....
        /*0388*/ 	.word	0x00008350


	//   ....[55]....
        /*038c*/ 	.word	0x00008360


	//   ....[56]....
        /*0390*/ 	.word	0x00008370


	//   ....[57]....
        /*0394*/ 	.word	0x00008380


	//   ....[58]....
        /*0398*/ 	.word	0x000083c0


	//   ....[59]....
        /*039c*/ 	.word	0x000083e0


	//   ....[60]....
        /*03a0*/ 	.word	0x000083f0


	//   ....[61]....
        /*03a4*/ 	.word	0x00008400


	//   ....[62]....
        /*03a8*/ 	.word	0x00008410


	//   ....[63]....
        /*03ac*/ 	.word	0x00009ab0


	//   ....[64]....
        /*03b0*/ 	.word	0x00009af0


	//   ....[65]....
        /*03b4*/ 	.word	0x00009b30


	//   ....[66]....
        /*03b8*/ 	.word	0x00009b70


	//   ....[67]....
        /*03bc*/ 	.word	0x00009cc0


	//   ....[68]....
        /*03c0*/ 	.word	0x00009d00


	//   ....[69]....
        /*03c4*/ 	.word	0x00009d40


	//   ....[70]....
        /*03c8*/ 	.word	0x00009d80


	//   ....[71]....
        /*03cc*/ 	.word	0x00009e90


	//   ....[72]....
        /*03d0*/ 	.word	0x00009ed0


	//   ....[73]....
        /*03d4*/ 	.word	0x00009f20


	//   ....[74]....
        /*03d8*/ 	.word	0x00009f60


	//   ....[75]....
        /*03dc*/ 	.word	0x0000a060


	//   ....[76]....
        /*03e0*/ 	.word	0x0000a0b0


	//   ....[77]....
        /*03e4*/ 	.word	0x0000a0f0


	//   ....[78]....
        /*03e8*/ 	.word	0x0000a130


	//   ....[79]....
        /*03ec*/ 	.word	0x0000a260


	//   ....[80]....
        /*03f0*/ 	.word	0x0000a2a0


	//   ....[81]....
        /*03f4*/ 	.word	0x0000a2e0


	//   ....[82]....
        /*03f8*/ 	.word	0x0000a320


	//   ....[83]....
        /*03fc*/ 	.word	0x0000ad60


	//   ....[84]....
        /*0400*/ 	.word	0x0000b710


	//   ....[85]....
        /*0404*/ 	.word	0x0000c1c0


	//   ....[86]....
        /*0408*/ 	.word	0x0000c7d0


	//   ....[87]....
        /*040c*/ 	.word	0x0000c810


	//   ....[88]....
        /*0410*/ 	.word	0x0000c870


	//   ....[89]....
        /*0414*/ 	.word	0x0000c8d0


	//   ....[90]....
        /*0418*/ 	.word	0x0000c900


	//   ....[91]....
        /*041c*/ 	.word	0x0000ca80


	//   ....[92]....
        /*0420*/ 	.word	0x0000cac0


	//   ....[93]....
        /*0424*/ 	.word	0x0000cb20


	//   ....[94]....
        /*0428*/ 	.word	0x0000cb80


	//   ....[95]....
        /*042c*/ 	.word	0x0000cba0


	//   ....[96]....
        /*0430*/ 	.word	0x0000d4b0


	//   ....[97]....
        /*0434*/ 	.word	0x0000d500


	//   ....[98]....
        /*0438*/ 	.word	0x0000d550


	//   ....[99]....
        /*043c*/ 	.word	0x0000d5a0


	//   ....[100]....
        /*0440*/ 	.word	0x0000d6c0


	//   ....[101]....
        /*0444*/ 	.word	0x0000d710


	//   ....[102]....
        /*0448*/ 	.word	0x0000d760


	//   ....[103]....
        /*044c*/ 	.word	0x0000d7b0


	//   ....[104]....
        /*0450*/ 	.word	0x0000d8d0


	//   ....[105]....
        /*0454*/ 	.word	0x0000d920


	//   ....[106]....
        /*0458*/ 	.word	0x0000d970


	//   ....[107]....
        /*045c*/ 	.word	0x0000d9c0


	//   ....[108]....
        /*0460*/ 	.word	0x0000dae0


	//   ....[109]....
        /*0464*/ 	.word	0x0000db30


	//   ....[110]....
        /*0468*/ 	.word	0x0000db80


	//   ....[111]....
        /*046c*/ 	.word	0x0000dbd0


	//   ....[112]....
        /*0470*/ 	.word	0x0000dce0


	//   ....[113]....
        /*0474*/ 	.word	0x0000dd30


	//   ....[114]....
        /*0478*/ 	.word	0x0000dd80


	//   ....[115]....
        /*047c*/ 	.word	0x0000ddd0


	//   ....[116]....
        /*0480*/ 	.word	0x0000de60


	//   ....[117]....
        /*0484*/ 	.word	0x0000df00


	//   ....[118]....
        /*0488*/ 	.word	0x0000dfa0


	//   ....[119]....
        /*048c*/ 	.word	0x0000e040


	//   ....[120]....
        /*0490*/ 	.word	0x0000e0e0


	//   ....[121]....
        /*0494*/ 	.word	0x0000e190


	//   ....[122]....
        /*0498*/ 	.word	0x0000e1f0


	//   ....[123]....
        /*049c*/ 	.word	0x0000e240


	//   ....[124]....
        /*04a0*/ 	.word	0x0000e270


	//   ....[125]....
        /*04a4*/ 	.word	0x0000e2d0


	//   ....[126]....
        /*04a8*/ 	.word	0x0000e320


	//   ....[127]....
        /*04ac*/ 	.word	0x0000e370


	//   ....[128]....
        /*04b0*/ 	.word	0x0000e420


	//   ....[129]....
        /*04b4*/ 	.word	0x0000e470


	//   ....[130]....
        /*04b8*/ 	.word	0x0000e4c0


	//   ....[131]....
        /*04bc*/ 	.word	0x0000e510


	//   ....[132]....
        /*04c0*/ 	.word	0x0000e5b0


	//   ....[133]....
        /*04c4*/ 	.word	0x0000e640


	//   ....[134]....
        /*04c8*/ 	.word	0x0000e690


	//   ....[135]....
        /*04cc*/ 	.word	0x0000e6e0


	//   ....[136]....
        /*04d0*/ 	.word	0x0000e780


	//   ....[137]....
        /*04d4*/ 	.word	0x0000e810


	//   ....[138]....
        /*04d8*/ 	.word	0x0000e860


	//   ....[139]....
        /*04dc*/ 	.word	0x0000e8b0


	//   ....[140]....
        /*04e0*/ 	.word	0x0000e950


	//   ....[141]....
        /*04e4*/ 	.word	0x0000e9e0


	//   ....[142]....
        /*04e8*/ 	.word	0x0000ea30


	//   ....[143]....
        /*04ec*/ 	.word	0x0000ea80


	//   ....[144]....
        /*04f0*/ 	.word	0x0000eb20


	//   ....[145]....
        /*04f4*/ 	.word	0x0000ebb0


	//   ....[146]....
        /*04f8*/ 	.word	0x0000ec00


	//   ....[147]....
        /*04fc*/ 	.word	0x0000ec50


	//   ....[148]....
        /*0500*/ 	.word	0x0000ecf0


	//   ....[149]....
        /*0504*/ 	.word	0x0000eda0


	//   ....[150]....
        /*0508*/ 	.word	0x0000edf0


	//   ....[151]....
        /*050c*/ 	.word	0x0000eea0


	//   ....[152]....
        /*0510*/ 	.word	0x0000eed0


	//   ....[153]....
        /*0514*/ 	.word	0x0000ef40


	//   ....[154]....
        /*0518*/ 	.word	0x0000ef90


	//   ....[155]....
        /*051c*/ 	.word	0x0000efe0


	//   ....[156]....
        /*0520*/ 	.word	0x0000f010


	//   ....[157]....
        /*0524*/ 	.word	0x0000f060


	//   ....[158]....
        /*0528*/ 	.word	0x0000f0b0


	//   ....[159]....
        /*052c*/ 	.word	0x0000f100


	//----- nvinfo : EIATTR_EXIT_INSTR_OFFSETS
	.align		4
.L_1035:
        /*0530*/ 	.byte	0x04, 0x1c
        /*0532*/ 	.short	(.L_1037 - .L_1036)


	//   ....[0]....
.L_1036:
        /*0534*/ 	.word	0x0000cd10


	//   ....[1]....
        /*0538*/ 	.word	0x0000d440


	//----- nvinfo : EIATTR_MAX_THREADS
	.align		4
.L_1037:
        /*053c*/ 	.byte	0x04, 0x05
        /*053e*/ 	.short	(.L_1039 - .L_1038)
.L_1038:
        /*0540*/ 	.word	0x00000080
        /*0544*/ 	.word	0x00000001
        /*0548*/ 	.word	0x00000001


	//----- nvinfo : EIATTR_CRS_STACK_SIZE
	.align		4
.L_1039:
        /*054c*/ 	.byte	0x04, 0x1e
        /*054e*/ 	.short	(.L_1041 - .L_1040)
.L_1040:
        /*0550*/ 	.word	0x00000000


	//----- nvinfo : EIATTR_CBANK_PARAM_SIZE
	.align		4
.L_1041:
        /*0554*/ 	.byte	0x03, 0x19
        /*0556*/ 	.short	0x01f0


	//----- nvinfo : EIATTR_PARAM_CBANK
	.align		4
        /*0558*/ 	.byte	0x04, 0x0a
        /*055a*/ 	.short	(.L_1043 - .L_1042)
	.align		4
.L_1042:
        /*055c*/ 	.word	index@(.nv.constant0._Z25selective_scan_bwd_kernelI32Selective_Scan_bwd_kernel_traitsILi128ELi16ELb0ELb0ELb0ELb1ELb0EfN3c107complexIfEEEEv12SSMParamsBwd)
        /*0560*/ 	.short	0x0210
        /*0562*/ 	.short	0x01f0


	//----- nvinfo : EIATTR_SW_WAR
	.align		4
.L_1043:
        /*0564*/ 	.byte	0x04, 0x36
        /*0566*/ 	.short	(.L_1045 - .L_1044)
.L_1044:
        /*0568*/ 	.word	0x00000008
.L_1045:


//--------------------- .nv.info._Z25selective_scan_bwd_kernelI32Selective_Scan_bwd_kernel_traitsILi128ELi16ELb0ELb0ELb0ELb1ELb1EfN3c107complexIfEEEEv12SSMParamsBwd --------------------------
	.section	.nv.info._Z25selective_scan_bwd_kernelI32Selective_Scan_bwd_kernel_traitsILi128ELi16ELb0ELb0ELb0ELb1ELb1EfN3c107complexIfEEEEv12SSMParamsBwd,"",@"SHT_CUDA_INFO"
	.sectionflags	@""
	.align	4


	//----- nvinfo : EIATTR_CUDA_API_VERSION
	.align		4
        /*0000*/ 	.byte	0x04, 0x37
        /*0002*/ 	.short	(.L_1047 - .L_1046)
.L_1046:
        /*0004*/ 	.word	0x00000082


	//----- nvinfo : EIATTR_KPARAM_INFO
	.align		4
.L_1047:
        /*0008*/ 	.byte	0x04, 0x17
        /*000a*/ 	.short	(.L_1049 - .L_1048)
.L_1048:
        /*000c*/ 	.word	0x00000000
        /*0010*/ 	.short	0x0000
        /*0012*/ 	.short	0x0000
        /*0014*/ 	.byte	0x00, 0xf0, 0xc1, 0x07


	//----- nvinfo : EIATTR_SPARSE_MMA_MASK
	.align		4
.L_1049:
        /*0018*/ 	.byte	0x03, 0x50
        /*001a*/ 	.short	0x0000


	//----- nvinfo : EIATTR_MAXREG_COUNT
	.align		4
        /*001c*/ 	.byte	0x03, 0x1b
        /*001e*/ 	.short	0x00ff


	//----- nvinfo : EIATTR_NUM_BARRIERS
	.align		4
        /*0020*/ 	.byte	0x02, 0x4c
        /*0022*/ 	.byte	0x01
	.zero		1


	//----- nvinfo : EIATTR_MERCURY_ISA_VERSION
	.align		4
        /*0024*/ 	.byte	0x03, 0x5f
        /*0026*/ 	.short	0x0101


	//----- nvinfo : EIATTR_COOP_GROUP_MASK_REGIDS
	.align		4
        /*0028*/ 	.byte	0x04, 0x29
        /*002a*/ 	.short	(.L_1051 - .L_1050)


	//   ....[0]....
.L_1050:
        /*002c*/ 	.word	0xffffffff


	//   ....[1]....
        /*0030*/ 	.word	0xffffffff


	//   ....[2]....
        /*0034*/ 	.word	0xffffffff


	//   ....[3]....
        /*0038*/ 	.word	0xffffffff


	//   ....[4]....
        /*003c*/ 	.word	0xffffffff


	//   ....[5]....
        /*0040*/ 	.word	0xffffffff


	//   ....[6]....
        /*0044*/ 	.word	0xffffffff


	//   ....[7]....
        /*0048*/ 	.word	0xffffffff


	//   ....[8]....
        /*004c*/ 	.word	0xffffffff


	//   ....[9]....
        /*0050*/ 	.word	0xffffffff


	//   ....[10]....
        /*0054*/ 	.word	0xffffffff


	//   ....[11]....
        /*0058*/ 	.word	0xffffffff


	//   ....[12]....
        /*005c*/ 	.word	0xffffffff


	//   ....[13]....
        /*0060*/ 	.word	0xffffffff


	//   ....[14]....
        /*0064*/ 	.word	0xffffffff


	//   ....[15]....
        /*0068*/ 	.word	0xffffffff


	//   ....[16]....
        /*006c*/ 	.word	0xffffffff


	//   ....[17]....
        /*0070*/ 	.word	0xffffffff


	//   ....[18]....
        /*0074*/ 	.word	0xffffffff


	//   ....[19]....
        /*0078*/ 	.word	0xffffffff


	//   ....[20]....
        /*007c*/ 	.word	0xffffffff


	//   ....[21]....
        /*0080*/ 	.word	0xffffffff


	//   ....[22]....
        /*0084*/ 	.word	0xffffffff


	//   ....[23]....
        /*0088*/ 	.word	0xffffffff


	//   ....[24]....
        /*008c*/ 	.word	0xffffffff


	//   ....[25]....
        /*0090*/ 	.word	0xffffffff


	//   ....[26]....
        /*0094*/ 	.word	0xffffffff


	//   ....[27]....
        /*0098*/ 	.word	0xffffffff


	//   ....[28]....
        /*009c*/ 	.word	0xffffffff


	//   ....[29]....
        /*00a0*/ 	.word	0xffffffff


	//   ....[30]....
        /*00a4*/ 	.word	0xffffffff


	//   ....[31]....
        /*00a8*/ 	.word	0xffffffff


	//   ....[32]....
        /*00ac*/ 	.word	0xffffffff


	//   ....[33]....
        /*00b0*/ 	.word	0xffffffff


	//   ....[34]....
        /*00b4*/ 	.word	0xffffffff


	//   ....[35]....
        /*00b8*/ 	.word	0xffffffff


	//   ....[36]....
        /*00bc*/ 	.word	0xffffffff


	//   ....[37]....
        /*00c0*/ 	.word	0xffffffff


	//   ....[38]....
        /*00c4*/ 	.word	0xffffffff


	//   ....[39]....
        /*00c8*/ 	.word	0xffffffff


	//   ....[40]....
        /*00cc*/ 	.word	0xffffffff


	//   ....[41]....
        /*00d0*/ 	.word	0xffffffff


	//   ....[42]....
        /*00d4*/ 	.word	0xffffffff


	//   ....[43]....
        /*00d8*/ 	.word	0xffffffff


	//   ....[44]....
        /*00dc*/ 	.word	0xffffffff


	//   ....[45]....
        /*00e0*/ 	.word	0xffffffff


	//   ....[46]....
        /*00e4*/ 	.word	0xffffffff


	//   ....[47]....
        /*00e8*/ 	.word	0xffffffff


	//   ....[48]....
        /*00ec*/ 	.word	0xffffffff


	//   ....[49]....
        /*00f0*/ 	.word	0xffffffff


	//   ....[50]....
        /*00f4*/ 	.word	0xffffffff


	//   ....[51]....
        /*00f8*/ 	.word	0xffffffff


	//   ....[52]....
        /*00fc*/ 	.word	0xffffffff


	//   ....[53]....
        /*0100*/ 	.word	0xffffffff


	//   ....[54]....
        /*0104*/ 	.word	0xffffffff


	//   ....[55]....
        /*0108*/ 	.word	0xffffffff


	//   ....[56]....
        /*010c*/ 	.word	0xffffffff


	//   ....[57]....
        /*0110*/ 	.word	0xffffffff


	//   ....[58]....
        /*0114*/ 	.word	0xffffffff


	//   ....[59]....
        /*0118*/ 	.word	0xffffffff


	//   ....[60]....
        /*011c*/ 	.word	0xffffffff


	//   ....[61]....
        /*0120*/ 	.word	0xffffffff


	//   ....[62]....
        /*0124*/ 	.word	0xffffffff


	//   ....[63]....
        /*0128*/ 	.word	0xffffffff


	//   ....[64]....
        /*012c*/ 	.word	0xffffffff


	//   ....[65]....
        /*0130*/ 	.word	0xffffffff


	//   ....[66]....
        /*0134*/ 	.word	0xffffffff


	//   ....[67]....
        /*0138*/ 	.word	0xffffffff


	//   ....[68]....
        /*013c*/ 	.word	0xffffffff


	//   ....[69]....
        /*0140*/ 	.word	0xffffffff


	//   ....[70]....
        /*0144*/ 	.word	0xffffffff


	//   ....[71]....
        /*0148*/ 	.word	0xffffffff


	//   ....[72]....
        /*014c*/ 	.word	0xffffffff


	//   ....[73]....
        /*0150*/ 	.word	0xffffffff


	//   ....[74]....
        /*0154*/ 	.word	0xffffffff


	//   ....[75]....
        /*0158*/ 	.word	0xffffffff


	//   ....[76]....
        /*015c*/ 	.word	0xffffffff


	//   ....[77]....
        /*0160*/ 	.word	0xffffffff


	//   ....[78]....
        /*0164*/ 	.word	0xffffffff


	//   ....[79]....
        /*0168*/ 	.word	0xffffffff


	//   ....[80]....
        /*016c*/ 	.word	0xffffffff


	//   ....[81]....
        /*0170*/ 	.word	0xffffffff


	//   ....[82]....
        /*0174*/ 	.word	0xffffffff


	//   ....[83]....
        /*0178*/ 	.word	0xffffffff


	//   ....[84]....
        /*017c*/ 	.word	0xffffffff


	//   ....[85]....
        /*0180*/ 	.word	0xffffffff


	//   ....[86]....
        /*0184*/ 	.word	0xffffffff


	//   ....[87]....
        /*0188*/ 	.word	0xffffffff


	//   ....[88]....
        /*018c*/ 	.word	0xffffffff


	//   ....[89]....
        /*0190*/ 	.word	0xffffffff


	//   ....[90]....
        /*0194*/ 	.word	0xffffffff


	//   ....[91]....
        /*0198*/ 	.word	0xffffffff


	//   ....[92]....
        /*019c*/ 	.word	0xffffffff


	//   ....[93]....
        /*01a0*/ 	.word	0xffffffff


	//   ....[94]....
        /*01a4*/ 	.word	0xffffffff


	//   ....[95]....
        /*01a8*/ 	.word	0xffffffff


	//   ....[96]....
        /*01ac*/ 	.word	0xffffffff


	//   ....[97]....
        /*01b0*/ 	.word	0xffffffff


	//   ....[98]....
        /*01b4*/ 	.word	0xffffffff


	//   ....[99]....
        /*01b8*/ 	.word	0xffffffff


	//   ....[100]....
        /*01bc*/ 	.word	0x0500004f


	//   ....[101]....
        /*01c0*/ 	.word	0x0500004f


	//   ....[102]....
        /*01c4*/ 	.word	0x0500004f


	//   ....[103]....
        /*01c8*/ 	.word	0x0500004f


	//   ....[104]....
        /*01cc*/ 	.word	0x0500004f


	//   ....[105]....
        /*01d0*/ 	.word	0x0500004f


	//   ....[106]....
        /*01d4*/ 	.word	0x0500004f


	//   ....[107]....
        /*01d8*/ 	.word	0x0500004f


	//   ....[108]....
        /*01dc*/ 	.word	0x0500004f


	//   ....[109]....
        /*01e0*/ 	.word	0x0500004f


	//   ....[110]....
        /*01e4*/ 	.word	0x0500004f


	//   ....[111]....
        /*01e8*/ 	.word	0x0500004f


	//   ....[112]....
        /*01ec*/ 	.word	0x0500004f


	//   ....[113]....
        /*01f0*/ 	.word	0x0500004f


	//   ....[114]....
        /*01f4*/ 	.word	0x0500004f


	//   ....[115]....
        /*01f8*/ 	.word	0x0500004f


	//   ....[116]....
        /*01fc*/ 	.word	0x0500004f


	//   ....[117]....
        /*0200*/ 	.word	0x0500004f


	//   ....[118]....
        /*0204*/ 	.word	0x0500004f


	//   ....[119]....
        /*0208*/ 	.word	0x0500004f


	//   ....[120]....
        /*020c*/ 	.word	0x0500004f


	//   ....[121]....
        /*0210*/ 	.word	0x0500004f


	//   ....[122]....
        /*0214*/ 	.word	0x0500004f


	//   ....[123]....
        /*0218*/ 	.word	0x0500004f


	//   ....[124]....
        /*021c*/ 	.word	0x0500004f


	//   ....[125]....
        /*0220*/ 	.word	0x0500004f


	//   ....[126]....
        /*0224*/ 	.word	0x0500004f


	//   ....[127]....
        /*0228*/ 	.word	0x0500004f


	//   ....[128]....
        /*022c*/ 	.word	0x0500004f


	//   ....[129]....
        /*0230*/ 	.word	0x0500004f


	//   ....[130]....
        /*0234*/ 	.word	0x0500004f


	//   ....[131]....
        /*0238*/ 	.word	0x0500004f


	//   ....[132]....
        /*023c*/ 	.word	0x0500004f


	//   ....[133]....
        /*0240*/ 	.word	0x0500004f


	//   ....[134]....
        /*0244*/ 	.word	0x0500004f


	//   ....[135]....
        /*0248*/ 	.word	0x0500004f


	//   ....[136]....
        /*024c*/ 	.word	0x0500004f


	//   ....[137]....
        /*0250*/ 	.word	0x0500004f


	//   ....[138]....
        /*0254*/ 	.word	0x0500004f


	//   ....[139]....
        /*0258*/ 	.word	0x0500004f


	//   ....[140]....
        /*025c*/ 	.word	0x0500004f


	//   ....[141]....
        /*0260*/ 	.word	0x0500004f


	//   ....[142]....
        /*0264*/ 	.word	0x0500004f


	//   ....[143]....
        /*0268*/ 	.word	0x0500004f


	//   ....[144]....
        /*026c*/ 	.word	0x0500004f


	//   ....[145]....
        /*0270*/ 	.word	0x0500004f


	//   ....[146]....
        /*0274*/ 	.word	0x0500004f


	//   ....[147]....
        /*0278*/ 	.word	0x0500004f


	//   ....[148]....
        /*027c*/ 	.word	0x0500004f


	//   ....[149]....
        /*0280*/ 	.word	0x0500004f


	//   ....[150]....
        /*0284*/ 	.word	0x0500004f


	//   ....[151]....
        /*0288*/ 	.word	0x0500004f


	//   ....[152]....
        /*028c*/ 	.word	0x0500004f


	//   ....[153]....
        /*0290*/ 	.word	0x0500004f


	//   ....[154]....
        /*0294*/ 	.word	0x0500004f


	//   ....[155]....
        /*0298*/ 	.word	0x0500004f


	//   ....[156]....
        /*029c*/ 	.word	0x0500004f


	//   ....[157]....
        /*02a0*/ 	.word	0x0500004f


	//   ....[158]....
        /*02a4*/ 	.word	0x0500004f


	//   ....[159]....
        /*02a8*/ 	.word	0x0500004f


	//   ....[160]....
        /*02ac*/ 	.word	0x0500004f


	//   ....[161]....
        /*02b0*/ 	.word	0x0500004f


	//   ....[162]....
        /*02b4*/ 	.word	0x0500004f


	//   ....[163]....
        /*02b8*/ 	.word	0x0500004f


	//----- nvinfo : EIATTR_COOP_GROUP_INSTR_OFFSETS
	.align		4
.L_1051:
        /*02bc*/ 	.byte	0x04, 0x28
        /*02be*/ 	.short	(.L_1053 - .L_1052)


	//   ....[0]....
.L_1052:
        /*02c0*/ 	.word	0x00001040


	//   ....[1]....
        /*02c4*/ 	.word	0x00001500


	//   ....[2]....
        /*02c8*/ 	.word	0x00001a50


	//   ....[3]....
        /*02cc*/ 	.word	0x00004600


	//   ....[4]....
        /*02d0*/ 	.word	0x00004ce0


	//   ....[5]....
        /*02d4*/ 	.word	0x00005560


	//   ....[6]....
        /*02d8*/ 	.word	0x00005f50


	//   ....[7]....
        /*02dc*/ 	.word	0x00008450


	//   ....[8]....
        /*02e0*/ 	.word	0x00008470


	//   ....[9]....
        /*02e4*/ 	.word	0x00008480


	//   ....[10]....
        /*02e8*/ 	.word	0x00008490


	//   ....[11]....
        /*02ec*/ 	.word	0x00008530


	//   ....[12]....
        /*02f0*/ 	.word	0x00008560


	//   ....[13]....
        /*02f4*/ 	.word	0x00008580


	//   ....[14]....
        /*02f8*/ 	.word	0x00008590


	//   ....[15]....
        /*02fc*/ 	.word	0x00008650


	//   ....[16]....
        /*0300*/ 	.word	0x00008670


	//   ....[17]....
        /*0304*/ 	.word	0x00008680


	//   ....[18]....
        /*0308*/ 	.word	0x00008690


	//   ....[19]....
        /*030c*/ 	.word	0x00008730


	//   ....[20]....
        /*0310*/ 	.word	0x00008760


	//   ....[21]....
        /*0314*/ 	.word	0x00008780


	//   ....[22]....
        /*0318*/ 	.word	0x00008790


	//   ....[23]....
        /*031c*/ 	.word	0x00008830


	//   ....[24]....
        /*0320*/ 	.word	0x00008860


	//   ....[25]....
        /*0324*/ 	.word	0x00008870


	//   ....[26]....
        /*0328*/ 	.word	0x00008880


	//   ....[27]....
        /*032c*/ 	.word	0x000089f0


	//   ....[28]....
        /*0330*/ 	.word	0x00008a00


	//   ....[29]....
        /*0334*/ 	.word	0x00008a10


	//   ....[30]....
        /*0338*/ 	.word	0x00008a20


	//   ....[31]....
        /*033c*/ 	.word	0x00008a30


	//   ....[32]....
        /*0340*/ 	.word	0x00008a40


	//   ....[33]....
        /*0344*/ 	.word	0x00008a50


	//   ....[34]....
        /*0348*/ 	.word	0x00008a60


	//   ....[35]....
        /*034c*/ 	.word	0x00009f90


	//   ....[36]....
        /*0350*/ 	.word	0x00009fa0


	//   ....[37]....
        /*0354*/ 	.word	0x00009fb0


	//   ....[38]....
        /*0358*/ 	.word	0x00009fc0


	//   ....[39]....
        /*035c*/ 	.word	0x0000a0e0


	//   ....[40]....
        /*0360*/ 	.word	0x0000a0f0


	//   ....[41]....
        /*0364*/ 	.word	0x0000a100


	//   ....[42]....
        /*0368*/ 	.word	0x0000a110


	//   ....[43]....
        /*036c*/ 	.word	0x0000a230


	//   ....[44]....
        /*0370*/ 	.word	0x0000a240


	//   ....[45]....
        /*0374*/ 	.word	0x0000a250


	//   ....[46]....
        /*0378*/ 	.word	0x0000a260


	//   ....[47]....
        /*037c*/ 	.word	0x0000a380


	//   ....[48]....
        /*0380*/ 	.word	0x0000a390


	//   ....[49]....
        /*0384*/ 	.word	0x0000a3a0


	//   ....[50]....
        /*0388*/ 	.word	0x0000a3b0


	//   ....[51]....
        /*038c*/ 	.word	0x0000a4d0


	//   ....[52]....
        /*0390*/ 	.word	0x0000a4e0


	//   ....[53]....
        /*0394*/ 	.word	0x0000a4f0


	//   ....[54]....
        /*0398*/ 	.word	0x0000a500


	//   ....[55]....
        /*039c*/ 	.word	0x0000a610


	//   ....[56]....
        /*03a0*/ 	.word	0x0000a620


	//   ....[57]....
        /*03a4*/ 	.word	0x0000a630


	//   ....[58]....
        /*03a8*/ 	.word	0x0000a640


	//   ....[59]....
        /*03ac*/ 	.word	0x0000a650


	//   ....[60]....
        /*03b0*/ 	.word	0x0000a660


	//   ....[61]....
        /*03b4*/ 	.word	0x0000a670


	//   ....[62]....
        /*03b8*/ 	.word	0x0000a6a0


	//   ....[63]....
        /*03bc*/ 	.word	0x0000a6d0


	//   ....[64]....
        /*03c0*/ 	.word	0x0000a6e0


	//   ....[65]....
        /*03c4*/ 	.word	0x0000a6f0


	//   ....[66]....
        /*03c8*/ 	.word	0x0000a700


	//   ....[67]....
        /*03cc*/ 	.word	0x0000bd80


	//   ....[68]....
        /*03d0*/ 	.word	0x0000bdc0


	//   ....[69]....
        /*03d4*/ 	.word	0x0000be00


	//   ....[70]....
        /*03d8*/ 	.word	0x0000be40


	//   ....[71]....
        /*03dc*/ 	.word	0x0000bf50


	//   ....[72]....
        /*03e0*/ 	.word	0x0000bf90


	//   ....[73]....
        /*03e4*/ 	.word	0x0000bfd0


	//   ....[74]....
        /*03e8*/ 	.word	0x0000c010


	//   ....[75]....
        /*03ec*/ 	.word	0x0000c120


	//   ....[76]....
        /*03f0*/ 	.word	0x0000c160


	//   ....[77]....
        /*03f4*/ 	.word	0x0000c1a0


	//   ....[78]....
        /*03f8*/ 	.word	0x0000c1e0


	//   ....[79]....
        /*03fc*/ 	.word	0x0000c2f0


	//   ....[80]....
        /*0400*/ 	.word	0x0000c330


	//   ....[81]....
        /*0404*/ 	.word	0x0000c370


	//   ....[82]....
        /*0408*/ 	.word	0x0000c3b0


	//   ....[83]....
        /*040c*/ 	.word	0x0000c4c0


	//   ....[84]....
        /*0410*/ 	.word	0x0000c500


	//   ....[85]....
        /*0414*/ 	.word	0x0000c540


	//   ....[86]....
        /*0418*/ 	.word	0x0000c580


	//   ....[87]....
        /*041c*/ 	.word	0x0000cfb0


	//   ....[88]....
        /*0420*/ 	.word	0x0000d950


	//   ....[89]....
        /*0424*/ 	.word	0x0000e390


	//   ....[90]....
        /*0428*/ 	.word	0x0000e980


	//   ....[91]....
        /*042c*/ 	.word	0x0000e9c0


	//   ....[92]....
        /*0430*/ 	.word	0x0000ea20


	//   ....[93]....
        /*0434*/ 	.word	0x0000ea80


	//   ....[94]....
        /*0438*/ 	.word	0x0000eab0


	//   ....[95]....
        /*043c*/ 	.word	0x0000ec10


	//   ....[96]....
        /*0440*/ 	.word	0x0000ec50


	//   ....[97]....
        /*0444*/ 	.word	0x0000ecc0


	//   ....[98]....
        /*0448*/ 	.word	0x0000ed10


	//   ....[99]....
        /*044c*/ 	.word	0x0000ed30


	//   ....[100]....
        /*0450*/ 	.word	0x0000f580


	//   ....[101]....
        /*0454*/ 	.word	0x0000f5d0


	//   ....[102]....
        /*0458*/ 	.word	0x0000f630


	//   ....[103]....
        /*045c*/ 	.word	0x0000f6a0


	//   ....[104]....
        /*0460*/ 	.word	0x0000f780


	//   ....[105]....
        /*0464*/ 	.word	0x0000f7d0


	//   ....[106]....
        /*0468*/ 	.word	0x0000f830


	//   ....[107]....
        /*046c*/ 	.word	0x0000f8a0


	//   ....[108]....
        /*0470*/ 	.word	0x0000f980


	//   ....[109]....
        /*0474*/ 	.word	0x0000f9d0


	//   ....[110]....
        /*0478*/ 	.word	0x0000fa30


	//   ....[111]....
        /*047c*/ 	.word	0x0000faa0


	//   ....[112]....
        /*0480*/ 	.word	0x0000fb80


	//   ....[113]....
        /*0484*/ 	.word	0x0000fbd0


	//   ....[114]....
        /*0488*/ 	.word	0x0000fc30


	//   ....[115]....
        /*048c*/ 	.word	0x0000fca0


	//   ....[116]....
        /*0490*/ 	.word	0x0000fd80


	//   ....[117]....
        /*0494*/ 	.word	0x0000fdd0


	//   ....[118]....
        /*0498*/ 	.word	0x0000fe20


	//   ....[119]....
        /*049c*/ 	.word	0x0000fe70


	//   ....[120]....
        /*04a0*/ 	.word	0x0000ff00


	//   ....[121]....
        /*04a4*/ 	.word	0x0000ffa0


	//   ....[122]....
        /*04a8*/ 	.word	0x00010040


	//   ....[123]....
        /*04ac*/ 	.word	0x000100e0


	//   ....[124]....
        /*04b0*/ 	.word	0x00010180


	//   ....[125]....
        /*04b4*/ 	.word	0x00010230


	//   ....[126]....
        /*04b8*/ 	.word	0x00010290


	//   ....[127]....
        /*04bc*/ 	.word	0x000102e0


	//   ....[128]....
        /*04c0*/ 	.word	0x00010310


	//   ....[129]....
        /*04c4*/ 	.word	0x00010370


	//   ....[130]....
        /*04c8*/ 	.word	0x000103c0


	//   ....[131]....
        /*04cc*/ 	.word	0x00010410


	//   ....[132]....
        /*04d0*/ 	.word	0x000104a0


	//   ....[133]....
        /*04d4*/ 	.word	0x000104f0


	//   ....[134]....
        /*04d8*/ 	.word	0x00010540


	//   ....[135]....
        /*04dc*/ 	.word	0x00010590


	//   ....[136]....
        /*04e0*/ 	.word	0x00010620


	//   ....[137]....
        /*04e4*/ 	.word	0x000106b0


	//   ....[138]....
        /*04e8*/ 	.word	0x00010700


	//   ....[139]....
        /*04ec*/ 	.word	0x00010750


	//   ....[140]....
        /*04f0*/ 	.word	0x000107e0


	//   ....[141]....
        /*04f4*/ 	.word	0x00010870


	//   ....[142]....
        /*04f8*/ 	.word	0x000108c0


	//   ....[143]....
        /*04fc*/ 	.word	0x00010910


	//   ....[144]....
        /*0500*/ 	.word	0x000109a0


	//   ....[145]....
        /*0504*/ 	.word	0x00010a30


	//   ....[146]....
        /*0508*/ 	.word	0x00010a80


	//   ....[147]....
        /*050c*/ 	.word	0x00010ad0


	//   ....[148]....
        /*0510*/ 	.word	0x00010b60


	//   ....[149]....
        /*0514*/ 	.word	0x00010bf0


	//   ....[150]....
        /*0518*/ 	.word	0x00010c40


	//   ....[151]....
        /*051c*/ 	.word	0x00010c90


	//   ....[152]....
        /*0520*/ 	.word	0x00010d20


	//   ....[153]....
        /*0524*/ 	.word	0x00010dd0


	//   ....[154]....
        /*0528*/ 	.word	0x00010e20


	//   ....[155]....
        /*052c*/ 	.word	0x00010eb0


	//   ....[156]....
        /*0530*/ 	.word	0x00010f10


	//   ....[157]....
        /*0534*/ 	.word	0x00010f60


	//   ....[158]....
        /*0538*/ 	.word	0x00010fd0


	//   ....[159]....
        /*053c*/ 	.word	0x00011020


	//   ....[160]....
        /*0540*/ 	.word	0x00011050


	//   ....[161]....
        /*0544*/ 	.word	0x000110a0


	//   ....[162]....
        /*0548*/ 	.word	0x000110f0


	//   ....[163]....
        /*054c*/ 	.word	0x00011140


	//----- nvinfo : EIATTR_EXIT_INSTR_OFFSETS
	.align		4
.L_1053:
        /*0550*/ 	.byte	0x04, 0x1c
        /*0552*/ 	.short	(.L_1055 - .L_1054)


	//   ....[0]....
.L_1054:
        /*0554*/ 	.word	0x0000ee80


	//   ....[1]....
        /*0558*/ 	.word	0x0000f520


	//----- nvinfo : EIATTR_MAX_THREADS
	.align		4
.L_1055:
        /*055c*/ 	.byte	0x04, 0x05
        /*055e*/ 	.short	(.L_1057 - .L_1056)
.L_1056:
        /*0560*/ 	.word	0x00000080
        /*0564*/ 	.word	0x00000001
        /*0568*/ 	.word	0x00000001


	//----- nvinfo : EIATTR_CRS_STACK_SIZE
	.align		4
.L_1057:
        /*056c*/ 	.byte	0x04, 0x1e
        /*056e*/ 	.short	(.L_1059 - .L_1058)
.L_1058:
        /*0570*/ 	.word	0x00000000


	//----- nvinfo : EIATTR_CBANK_PARAM_SIZE
	.align		4
.L_1059:
        /*0574*/ 	.byte	0x03, 0x19
        /*0576*/ 	.short	0x01f0


	//----- nvinfo : EIATTR_PARAM_CBANK
	.align		4
        /*0578*/ 	.byte	0x04, 0x0a
        /*057a*/ 	.short	(.L_1061 - .L_1060)
	.align		4
.L_1060:
        /*057c*/ 	.word	index@(.nv.constant0._Z25selective_scan_bwd_kernelI32Selective_Scan_bwd_kernel_traitsILi128ELi16ELb0ELb0ELb0ELb1ELb1EfN3c107complexIfEEEEv12SSMParamsBwd)
        /*0580*/ 	.short	0x0210
        /*0582*/ 	.short	0x01f0


	//----- nvinfo : EIATTR_SW_WAR
	.align		4
.L_1061:
        /*0584*/ 	.byte	0x04, 0x36
        /*0586*/ 	.short	(.L_1063 - .L_1062)
.L_1062:
        /*0588*/ 	.word	0x00000008
.L_1063:


//--------------------- .nv.info._Z25selective_scan_bwd_kernelI32Selective_Scan_bwd_kernel_traitsILi128ELi16ELb0ELb0ELb1ELb0ELb0EfN3c107complexIfEEEEv12SSMParamsBwd --------------------------
	.section	.nv.info._Z25selective_scan_bwd_kernelI32Selective_Scan_bwd_kernel_traitsILi128ELi16ELb0ELb0ELb1ELb0ELb0EfN3c107complexIfEEEEv12SSMParamsBwd,"",@"SHT_CUDA_INFO"
	.sectionflags	@""
	.align	4


	//----- nvinfo : EIATTR_CUDA_API_VERSION
	.align		4
        /*0000*/ 	.byte	0x04, 0x37
        /*0002*/ 	.short	(.L_1065 - .L_1064)
.L_1064:
        /*0004*/ 	.word	0x00000082


	//----- nvinfo : EIATTR_KPARAM_INFO
	.align		4
.L_1065:
        /*0008*/ 	.byte	0x04, 0x17
        /*000a*/ 	.short	(.L_1067 - .L_1066)
.L_1066:
        /*000c*/ 	.word	0x00000000
        /*0010*/ 	.short	0x0000
        /*0012*/ 	.short	0x0000
        /*0014*/ 	.byte	0x00, 0xf0, 0xc1, 0x07


	//----- nvinfo : EIATTR_SPARSE_MMA_MASK
	.align		4
.L_1067:
        /*0018*/ 	.byte	0x03, 0x50
        /*001a*/ 	.short	0x0000


	//----- nvinfo : EIATTR_MAXREG_COUNT
	.align		4
        /*001c*/ 	.byte	0x03, 0x1b
        /*001e*/ 	.short	0x00ff


	//----- nvinfo : EIATTR_NUM_BARRIERS
	.align		4
        /*0020*/ 	.byte	0x02, 0x4c
        /*0022*/ 	.byte	0x01
	.zero		1


	//----- nvinfo : EIATTR_ANNOTATIONS
	.align		4
        /*0024*/ 	.byte	0x04, 0x55
        /*0026*/ 	.short	(.L_1069 - .L_1068)


	//   ....[0]....
.L_1068:
        /*0028*/ 	.word	0x00000001
        /*002c*/ 	.byte	0xa0, 0x02, 0x00, 0x00, 0x01, 0x00, 0x00, 0x00, 0xd0, 0x02, 0x00, 0x00, 0x01, 0x00, 0x00, 0x00
        /* <DEDUP_REMOVED lines=65> */
        /*044c*/ 	.byte	0x40, 0xdd, 0x00, 0x00, 0x01, 0x00, 0x00, 0x00, 0xf0, 0xdf, 0x00, 0x00


	//----- nvinfo : EIATTR_MERCURY_ISA_VERSION
	.align		4
.L_1069:
        /*0458*/ 	.byte	0x03, 0x5f
        /*045a*/ 	.short	0x0101


	//----- nvinfo : EIATTR_COOP_GROUP_MASK_REGIDS
	.align		4
        /*045c*/ 	.byte	0x04, 0x29
        /*045e*/ 	.short	(.L_1071 - .L_1070)


	//   ....[0]....
.L_1070:
        /*0460*/ 	.word	0xffffffff


	//   ....[1]....
        /*0464*/ 	.word	0xffffffff


	//   ....[2]....
        /*0468*/ 	.word	0xffffffff


	//   ....[3]....
        /*046c*/ 	.word	0xffffffff


	//   ....[4]....
        /*0470*/ 	.word	0xffffffff


	//   ....[5]....
        /*0474*/ 	.word	0xffffffff


	//   ....[6]....
        /*0478*/ 	.word	0xffffffff


	//   ....[7]....
        /*047c*/ 	.word	0xffffffff


	//   ....[8]....
        /*0480*/ 	.word	0xffffffff


	//   ....[9]....
        /*0484*/ 	.word	0xffffffff


	//   ....[10]....
        /*0488*/ 	.word	0xffffffff


	//   ....[11]....
        /*048c*/ 	.word	0xffffffff


	//   ....[12]....
        /*0490*/ 	.word	0xffffffff


	//   ....[13]....
        /*0494*/ 	.word	0xffffffff


	//   ....[14]....
        /*0498*/ 	.word	0xffffffff


	//   ....[15]....
        /*049c*/ 	.word	0xffffffff


	//   ....[16]....
        /*04a0*/ 	.word	0xffffffff


	//   ....[17]....
        /*04a4*/ 	.word	0xffffffff


	//   ....[18]....
        /*04a8*/ 	.word	0xffffffff


	//   ....[19]....
        /*04ac*/ 	.word	0xffffffff


	//   ....[20]....
        /*04b0*/ 	.word	0xffffffff


	//   ....[21]....
        /*04b4*/ 	.word	0xffffffff


	//   ....[22]....
        /*04b8*/ 	.word	0xffffffff


	//   ....[23]....
        /*04bc*/ 	.word	0xffffffff


	//   ....[24]....
        /*04c0*/ 	.word	0xffffffff


	//   ....[25]....
        /*04c4*/ 	.word	0xffffffff


	//   ....[26]....
        /*04c8*/ 	.word	0xffffffff


	//   ....[27]....
        /*04cc*/ 	.word	0xffffffff


	//   ....[28]....
        /*04d0*/ 	.word	0xffffffff


	//   ....[29]....
        /*04d4*/ 	.word	0xffffffff


	//   ....[30]....
        /*04d8*/ 	.word	0xffffffff


	//   ....[31]....
        /*04dc*/ 	.word	0xffffffff


	//   ....[32]....
        /*04e0*/ 	.word	0xffffffff


	//   ....[33]....
        /*04e4*/ 	.word	0xffffffff


	//   ....[34]....
        /*04e8*/ 	.word	0xffffffff


	//   ....[35]....
        /*04ec*/ 	.word	0xffffffff


	//   ....[36]....
        /*04f0*/ 	.word	0xffffffff


	//   ....[37]....
        /*04f4*/ 	.word	0xffffffff


	//   ....[38]....
        /*04f8*/ 	.word	0xffffffff


	//   ....[39]....
        /*04fc*/ 	.word	0xffffffff


	//   ....[40]....
        /*0500*/ 	.word	0xffffffff


	//   ....[41]....
        /*0504*/ 	.word	0xffffffff


	//   ....[42]....
        /*0508*/ 	.word	0xffffffff


	//   ....[43]....
        /*050c*/ 	.word	0xffffffff


	//   ....[44]....
        /*0510*/ 	.word	0xffffffff


	//   ....[45]....
        /*0514*/ 	.word	0xffffffff


	//   ....[46]....
        /*0518*/ 	.word	0xffffffff


	//   ....[47]....
        /*051c*/ 	.word	0xffffffff


	//   ....[48]....
        /*0520*/ 	.word	0xffffffff


	//   ....[49]....
        /*0524*/ 	.word	0xffffffff


	//   ....[50]....
        /*0528*/ 	.word	0xffffffff


	//   ....[51]....
        /*052c*/ 	.word	0xffffffff


	//   ....[52]....
        /*0530*/ 	.word	0xffffffff


	//   ....[53]....
        /*0534*/ 	.word	0xffffffff


	//   ....[54]....
        /*0538*/ 	.word	0xffffffff


	//   ....[55]....
        /*053c*/ 	.word	0xffffffff


	//   ....[56]....
        /*0540*/ 	.word	0xffffffff


	//   ....[57]....
        /*0544*/ 	.word	0xffffffff


	//   ....[58]....
        /*0548*/ 	.word	0xffffffff


	//   ....[59]....
        /*054c*/ 	.word	0xffffffff


	//   ....[60]....
        /*0550*/ 	.word	0xffffffff


	//   ....[61]....
        /*0554*/ 	.word	0xffffffff


	//   ....[62]....
        /*0558*/ 	.word	0xffffffff


	//   ....[63]....
        /*055c*/ 	.word	0xffffffff


	//   ....[64]....
        /*0560*/ 	.word	0xffffffff


	//   ....[65]....
        /*0564*/ 	.word	0xffffffff


	//   ....[66]....
        /*0568*/ 	.word	0xffffffff


	//   ....[67]....
        /*056c*/ 	.word	0xffffffff


	//   ....[68]....
        /*0570*/ 	.word	0xffffffff


	//   ....[69]....
        /*0574*/ 	.word	0xffffffff


	//   ....[70]....
        /*0578*/ 	.word	0xffffffff


	//   ....[71]....
        /*057c*/ 	.word	0xffffffff


	//   ....[72]....
        /*0580*/ 	.word	0xffffffff


	//   ....[73]....
        /*0584*/ 	.word	0xffffffff


	//   ....[74]....
        /*0588*/ 	.word	0xffffffff


	//   ....[75]....
        /*058c*/ 	.word	0xffffffff


	//   ....[76]....
        /*0590*/ 	.word	0xffffffff


	//   ....[77]....
        /*0594*/ 	.word	0xffffffff


	//   ....[78]....
        /*0598*/ 	.word	0xffffffff


	//   ....[79]....
        /*059c*/ 	.word	0xffffffff


	//   ....[80]....
        /*05a0*/ 	.word	0xffffffff


	//   ....[81]....
        /*05a4*/ 	.word	0xffffffff


	//   ....[82]....
        /*05a8*/ 	.word	0xffffffff


	//   ....[83]....
        /*05ac*/ 	.word	0xffffffff


	//   ....[84]....
        /*05b0*/ 	.word	0xffffffff


	//   ....[85]....
        /*05b4*/ 	.word	0xffffffff


	//   ....[86]....
        /*05b8*/ 	.word	0xffffffff


	//   ....[87]....
        /*05bc*/ 	.word	0xffffffff


	//   ....[88]....
        /*05c0*/ 	.word	0xffffffff


	//   ....[89]....
        /*05c4*/ 	.word	0xffffffff


	//   ....[90]....
        /*05c8*/ 	.word	0xffffffff


	//   ....[91]....
        /*05cc*/ 	.word	0xffffffff


	//   ....[92]....
        /*05d0*/ 	.word	0xffffffff


	//   ....[93]....
        /*05d4*/ 	.word	0xffffffff


	//   ....[94]....
        /*05d8*/ 	.word	0xffffffff


	//   ....[95]....
        /*05dc*/ 	.word	0xffffffff


	//   ....[96]....
        /*05e0*/ 	.word	0x0500004f


	//   ....[97]....
        /*05e4*/ 	.word	0x0500004f


	//   ....[98]....
        /*05e8*/ 	.word	0x0500004f


	//   ....[99]....
        /*05ec*/ 	.word	0x0500004f


	//   ....[100]....
        /*05f0*/ 	.word	0x0500004f


	//   ....[101]....
        /*05f4*/ 	.word	0x0500004f


	//   ....[102]....
        /*05f8*/ 	.word	0x0500004f


	//   ....[103]....
        /*05fc*/ 	.word	0x0500004f


	//   ....[104]....
        /*0600*/ 	.word	0x0500004f


	//   ....[105]....
        /*0604*/ 	.word	0x0500004f


	//   ....[106]....
        /*0608*/ 	.word	0x0500004f


	//   ....[107]....
        /*060c*/ 	.word	0x0500004f


	//   ....[108]....
        /*0610*/ 	.word	0x0500004f


	//   ....[109]....
        /*0614*/ 	.word	0x0500004f


	//   ....[110]....
        /*0618*/ 	.word	0x0500004f


	//   ....[111]....
        /*061c*/ 	.word	0x0500004f


	//   ....[112]....
        /*0620*/ 	.word	0x0500004f


	//   ....[113]....
        /*0624*/ 	.word	0x0500004f


	//   ....[114]....
        /*0628*/ 	.word	0x0500004f


	//   ....[115]....
        /*062c*/ 	.word	0x0500004f


	//   ....[116]....
        /*0630*/ 	.word	0x0500004f


	//   ....[117]....
        /*0634*/ 	.word	0x0500004f


	//   ....[118]....
        /*0638*/ 	.word	0x0500004f


	//   ....[119]....
        /*063c*/ 	.word	0x0500004f


	//   ....[120]....
        /*0640*/ 	.word	0x0500004f


	//   ....[121]....
        /*0644*/ 	.word	0x0500004f


	//   ....[122]....
        /*0648*/ 	.word	0x0500004f


	//   ....[123]....
        /*064c*/ 	.word	0x0500004f


	//   ....[124]....
        /*0650*/ 	.word	0x0500004f


	//   ....[125]....
        /*0654*/ 	.word	0x0500004f


	//   ....[126]....
        /*0658*/ 	.word	0x0500004f


	//   ....[127]....
        /*065c*/ 	.word	0x0500004f


	//   ....[128]....
        /*0660*/ 	.word	0x0500004f


	//   ....[129]....
        /*0664*/ 	.word	0x0500004f


	//   ....[130]....
        /*0668*/ 	.word	0x0500004f


	//   ....[131]....
        /*066c*/ 	.word	0x0500004f


	//   ....[132]....
        /*0670*/ 	.word	0x0500004f


	//   ....[133]....
        /*0674*/ 	.word	0x0500004f


	//   ....[134]....
        /*0678*/ 	.word	0x0500004f


	//   ....[135]....
        /*067c*/ 	.word	0x0500004f


	//   ....[136]....
        /*0680*/ 	.word	0x0500004f


	//   ....[137]....
        /*0684*/ 	.word	0x0500004f


	//   ....[138]....
        /*0688*/ 	.word	0x0500004f


	//   ....[139]....
        /*068c*/ 	.word	0x0500004f


	//   ....[140]....
        /*0690*/ 	.word	0x0500004f


	//   ....[141]....
        /*0694*/ 	.word	0x0500004f


	//   ....[142]....
        /*0698*/ 	.word	0x0500004f


	//   ....[143]....
        /*069c*/ 	.word	0x0500004f


	//   ....[144]....
        /*06a0*/ 	.word	0x0500004f


	//   ....[145]....
        /*06a4*/ 	.word	0x0500004f


	//   ....[146]....
        /*06a8*/ 	.word	0x0500004f


	//   ....[147]....
        /*06ac*/ 	.word	0x0500004f


	//   ....[148]....
        /*06b0*/ 	.word	0x0500004f


	//   ....[149]....
        /*06b4*/ 	.word	0x0500004f


	//   ....[150]....
        /*06b8*/ 	.word	0x0500004f


	//   ....[151]....
        /*06bc*/ 	.word	0x0500004f


	//   ....[152]....
        /*06c0*/ 	.word	0x0500004f


	//   ....[153]....
        /*06c4*/ 	.word	0x0500004f


	//   ....[154]....
        /*06c8*/ 	.word	0x0500004f


	//   ....[155]....
        /*06cc*/ 	.word	0x0500004f


	//   ....[156]....
        /*06d0*/ 	.word	0x0500004f


	//   ....[157]....
        /*06d4*/ 	.word	0x0500004f


	//   ....[158]....
        /*06d8*/ 	.word	0x0500004f


	//   ....[159]....
        /*06dc*/ 	.word	0x0500004f


	//----- nvinfo : EIATTR_COOP_GROUP_INSTR_OFFSETS
	.align		4
.L_1071:
        /*06e0*/ 	.byte	0x04, 0x28
        /*06e2*/ 	.short	(.L_1073 - .L_1072)


	//   ....[0]....
.L_1072:
        /*06e4*/ 	.word	0x00001380


	//   ....[1]....
        /*06e8*/ 	.word	0x00001810


	//   ....[2]....
        /*06ec*/ 	.word	0x00001fe0


	//   ....[3]....
        /*06f0*/ 	.word	0x00004030


	//   ....[4]....
        /*06f4*/ 	.word	0x00005db0


	//   ....[5]....
        /*06f8*/ 	.word	0x00005dd0


	//   ....[6]....
        /*06fc*/ 	.word	0x00005de0


	//   ....[7]....
        /*0700*/ 	.word	0x00005df0


	//   ....[8]....
        /*0704*/ 	.word	0x00005e90


	//   ....[9]....
        /*0708*/ 	.word	0x00005ec0


	//   ....[10]....
        /*070c*/ 	.word	0x00005ee0


	//   ....[11]....
        /*0710*/ 	.word	0x00005ef0


	//   ....[12]....
        /*0714*/ 	.word	0x00005f90


	//   ....[13]....
        /*0718*/ 	.word	0x00005fb0


	//   ....[14]....
        /*071c*/ 	.word	0x00005fe0


	//   ....[15]....
        /*0720*/ 	.word	0x00005ff0


	//   ....[16]....
        /*0724*/ 	.word	0x00006090


	//   ....[17]....
        /*0728*/ 	.word	0x000060b0


	//   ....[18]....
        /*072c*/ 	.word	0x000060e0


	//   ....[19]....
        /*0730*/ 	.word	0x000060f0


	//   ....[20]....
        /*0734*/ 	.word	0x00006190


	//   ....[21]....
        /*0738*/ 	.word	0x000061c0


	//   ....[22]....
        /*073c*/ 	.word	0x000061d0


	//   ....[23]....
        /*0740*/ 	.word	0x000061e0


	//   ....[24]....
        /*0744*/ 	.word	0x00006350


	//   ....[25]....
        /*0748*/ 	.word	0x00006360


	//   ....[26]....
        /*074c*/ 	.word	0x00006370


	//   ....[27]....
        /*0750*/ 	.word	0x00006380


	//   ....[28]....
        /*0754*/ 	.word	0x00006390


	//   ....[29]....
        /*0758*/ 	.word	0x000063a0


	//   ....[30]....
        /*075c*/ 	.word	0x000063b0


	//   ....[31]....
        /*0760*/ 	.word	0x000063c0


	//   ....[32]....
        /*0764*/ 	.word	0x00007930


	//   ....[33]....
        /*0768*/ 	.word	0x00007940


	//   ....[34]....
        /*076c*/ 	.word	0x00007950


	//   ....[35]....
        /*0770*/ 	.word	0x00007960


	//   ....[36]....
        /*0774*/ 	.word	0x00007a80


	//   ....[37]....
        /*0778*/ 	.word	0x00007a90


	//   ....[38]....
        /*077c*/ 	.word	0x00007aa0


	//   ....[39]....
        /*0780*/ 	.word	0x00007ab0


	//   ....[40]....
        /*0784*/ 	.word	0x00007bd0


	//   ....[41]....
        /*0788*/ 	.word	0x00007be0


	//   ....[42]....
        /*078c*/ 	.word	0x00007bf0


	//   ....[43]....
        /*0790*/ 	.word	0x00007c00


	//   ....[44]....
        /*0794*/ 	.word	0x00007d20


	//   ....[45]....
        /*0798*/ 	.word	0x00007d30


	//   ....[46]....
        /*079c*/ 	.word	0x00007d40


	//   ....[47]....
        /*07a0*/ 	.word	0x00007d50


	//   ....[48]....
        /*07a4*/ 	.word	0x00007e70


	//   ....[49]....
        /*07a8*/ 	.word	0x00007e80


	//   ....[50]....
        /*07ac*/ 	.word	0x00007e90


	//   ....[51]....
        /*07b0*/ 	.word	0x00007ea0


	//   ....[52]....
        /*07b4*/ 	.word	0x00007fc0


	//   ....[53]....
        /*07b8*/ 	.word	0x00007fd0


	//   ....[54]....
        /*07bc*/ 	.word	0x00007fe0


	//   ....[55]....
        /*07c0*/ 	.word	0x00007ff0


	//   ....[56]....
        /*07c4*/ 	.word	0x00008000


	//   ....[57]....
        /*07c8*/ 	.word	0x00008010


	//   ....[58]....
        /*07cc*/ 	.word	0x00008020


	//   ....[59]....
        /*07d0*/ 	.word	0x00008050


	//   ....[60]....
        /*07d4*/ 	.word	0x00008080


	//   ....[61]....
        /*07d8*/ 	.word	0x00008090


	//   ....[62]....
        /*07dc*/ 	.word	0x000080a0


	//   ....[63]....
        /*07e0*/ 	.word	0x000080b0


	//   ....[64]....
        /*07e4*/ 	.word	0x0000bdf0


	//   ....[65]....
        /*07e8*/ 	.word	0x0000be00


	//   ....[66]....
        /*07ec*/ 	.word	0x0000be10


	//   ....[67]....
        /*07f0*/ 	.word	0x0000be20


	//   ....[68]....
        /*07f4*/ 	.word	0x0000beb0


	//   ....[69]....
        /*07f8*/ 	.word	0x0000bec0


	//   ....[70]....
        /*07fc*/ 	.word	0x0000bed0


	//   ....[71]....
        /*0800*/ 	.word	0x0000bee0


	//   ....[72]....
        /*0804*/ 	.word	0x0000c000


	//   ....[73]....
        /*0808*/ 	.word	0x0000c010


	//   ....[74]....
        /*080c*/ 	.word	0x0000c020


	//   ....[75]....
        /*0810*/ 	.word	0x0000c030


	//   ....[76]....
        /*0814*/ 	.word	0x0000c0a0


	//   ....[77]....
        /*0818*/ 	.word	0x0000c0b0


	//   ....[78]....
        /*081c*/ 	.word	0x0000c0c0


	//   ....[79]....
        /*0820*/ 	.word	0x0000c0d0


	//   ....[80]....
        /*0824*/ 	.word	0x0000c130


	//   ....[81]....
        /*0828*/ 	.word	0x0000c140


	//   ....[82]....
        /*082c*/ 	.word	0x0000c150


	//   ....[83]....
        /*0830*/ 	.word	0x0000c160


	//   ....[84]....
        /*0834*/ 	.word	0x0000cb50


	//   ....[85]....
        /*0838*/ 	.word	0x0000d700


	//   ....[86]....
        /*083c*/ 	.word	0x0000ddc0


	//   ....[87]....
        /*0840*/ 	.word	0x0000dde0


	//   ....[88]....
        /*0844*/ 	.word	0x0000de10


	//   ....[89]....
        /*0848*/ 	.word	0x0000de60


	//   ....[90]....
        /*084c*/ 	.word	0x0000de80


	//   ....[91]....
        /*0850*/ 	.word	0x0000e070


	//   ....[92]....
        /*0854*/ 	.word	0x0000e090


	//   ....[93]....
        /*0858*/ 	.word	0x0000e0c0


	//   ....[94]....
        /*085c*/ 	.word	0x0000e110


	//   ....[95]....
        /*0860*/ 	.word	0x0000e130


	//   ....[96]....
        /*0864*/ 	.word	0x0000e650


	//   ....[97]....
        /*0868*/ 	.word	0x0000e6a0


	//   ....[98]....
        /*086c*/ 	.word	0x0000e6f0


	//   ....[99]....
        /*0870*/ 	.word	0x0000e740


	//   ....[100]....
        /*0874*/ 	.word	0x0000e870


	//   ....[101]....
        /*0878*/ 	.word	0x0000e8c0


	//   ....[102]....
        /*087c*/ 	.word	0x0000e910


	//   ....[103]....
        /*0880*/ 	.word	0x0000e960


	//   ....[104]....
        /*0884*/ 	.word	0x0000ea90


	//   ....[105]....
        /*0888*/ 	.word	0x0000eae0


	//   ....[106]....
        /*088c*/ 	.word	0x0000eb30


	//   ....[107]....
        /*0890*/ 	.word	0x0000eb80


	//   ....[108]....
        /*0894*/ 	.word	0x0000ecb0


	//   ....[109]....
        /*0898*/ 	.word	0x0000ed00


	//   ....[110]....
        /*089c*/ 	.word	0x0000ed50


	//   ....[111]....
        /*08a0*/ 	.word	0x0000eda0


	//   ....[112]....
        /*08a4*/ 	.word	0x0000eed0


	//   ....[113]....
        /*08a8*/ 	.word	0x0000ef20


	//   ....[114]....
        /*08ac*/ 	.word	0x0000ef70


	//   ....[115]....
        /*08b0*/ 	.word	0x0000efc0


	//   ....[116]....
        /*08b4*/ 	.word	0x0000f060


	//   ....[117]....
        /*08b8*/ 	.word	0x0000f100


	//   ....[118]....
        /*08bc*/ 	.word	0x0000f1a0


	//   ....[119]....
        /*08c0*/ 	.word	0x0000f240


	//   ....[120]....
        /*08c4*/ 	.word	0x0000f2e0


	//   ....[121]....
        /*08c8*/ 	.word	0x0000f370


	//   ....[122]....
        /*08cc*/ 	.word	0x0000f3c0


	//   ....[123]....
        /*08d0*/ 	.word	0x0000f410


	//   ....[124]....
        /*08d4*/ 	.word	0x0000f480


	//   ....[125]....
        /*08d8*/ 	.word	0x0000f4d0


	//   ....[126]....
        /*08dc*/ 	.word	0x0000f520


	//   ....[127]....
        /*08e0*/ 	.word	0x0000f570


	//   ....[128]....
        /*08e4*/ 	.word	0x0000f600


	//   ....[129]....
        /*08e8*/ 	.word	0x0000f650


	//   ....[130]....
        /*08ec*/ 	.word	0x0000f6a0


	//   ....[131]....
        /*08f0*/ 	.word	0x0000f6f0


	//   ....[132]....
        /*08f4*/ 	.word	0x0000f790


	//   ....[133]....
        /*08f8*/ 	.word	0x0000f820


	//   ....[134]....
        /*08fc*/ 	.word	0x0000f870


	//   ....[135]....
        /*0900*/ 	.word	0x0000f8c0


	//   ....[136]....
        /*0904*/ 	.word	0x0000f960


	//   ....[137]....
        /*0908*/ 	.word	0x0000f9f0


	//   ....[138]....
        /*090c*/ 	.word	0x0000fa40


	//   ....[139]....
        /*0910*/ 	.word	0x0000fa90


	//   ....[140]....
        /*0914*/ 	.word	0x0000fb30


	//   ....[141]....
        /*0918*/ 	.word	0x0000fbc0


	//   ....[142]....
        /*091c*/ 	.word	0x0000fc10


	//   ....[143]....
        /*0920*/ 	.word	0x0000fc60


	//   ....[144]....
        /*0924*/ 	.word	0x0000fd00


	//   ....[145]....
        /*0928*/ 	.word	0x0000fd90


	//   ....[146]....
        /*092c*/ 	.word	0x0000fde0


	//   ....[147]....
        /*0930*/ 	.word	0x0000fe30


	//   ....[148]....
        /*0934*/ 	.word	0x0000fed0


	//   ....[149]....
        /*0938*/ 	.word	0x0000ff80


	//   ....[150]....
        /*093c*/ 	.word	0x0000ffe0


	//   ....[151]....
        /*0940*/ 	.word	0x00010070


	//   ....[152]....
        /*0944*/ 	.word	0x000100c0


	//   ....[153]....
        /*0948*/ 	.word	0x00010110


	//   ....[154]....
        /*094c*/ 	.word	0x00010160


	//   ....[155]....
        /*0950*/ 	.word	0x000101b0


	//   ....[156]....
        /*0954*/ 	.word	0x000101f0


	//   ....[157]....
        /*0958*/ 	.word	0x00010240


	//   ....[158]....
        /*095c*/ 	.word	0x000102b0


	//   ....[159]....
        /*0960*/ 	.word	0x00010300


	//----- nvinfo : EIATTR_EXIT_INSTR_OFFSETS
	.align		4
.L_1073:
        /*0964*/ 	.byte	0x04, 0x1c
        /*0966*/ 	.short	(.L_1075 - .L_1074)


	//   ....[0]....
.L_1074:
        /*0968*/ 	.word	0x0000e2a0


	//   ....[1]....
        /*096c*/ 	.word	0x0000e5f0


	//----- nvinfo : EIATTR_MAX_THREADS
	.align		4
.L_1075:
        /*0970*/ 	.byte	0x04, 0x05
        /*0972*/ 	.short	(.L_1077 - .L_1076)
.L_1076:
        /*0974*/ 	.word	0x00000080
        /*0978*/ 	.word	0x00000001
        /*097c*/ 	.word	0x00000001


	//----- nvinfo : EIATTR_CRS_STACK_SIZE
	.align		4
.L_1077:
        /*0980*/ 	.byte	0x04, 0x1e
        /*0982*/ 	.short	(.L_1079 - .L_1078)
.L_1078:
        /*0984*/ 	.word	0x00000000


	//----- nvinfo : EIATTR_CBANK_PARAM_SIZE
	.align		4
.L_1079:
        /*0988*/ 	.byte	0x03, 0x19
        /*098a*/ 	.short	0x01f0


	//----- nvinfo : EIATTR_PARAM_CBANK
	.align		4
        /*098c*/ 	.byte	0x04, 0x0a
        /*098e*/ 	.short	(.L_1081 - .L_1080)
	.align		4
.L_1080:
        /*0990*/ 	.word	index@(.nv.constant0._Z25selective_scan_bwd_kernelI32Selective_Scan_bwd_kernel_traitsILi128ELi16ELb0ELb0ELb1ELb0ELb0EfN3c107complexIfEEEEv12SSMParamsBwd)
        /*0994*/ 	.short	0x0210
        /*0996*/ 	.short	0x01f0


	//----- nvinfo : EIATTR_SW_WAR
	.align		4
.L_1081:
        /*0998*/ 	.byte	0x04, 0x36
        /*099a*/ 	.short	(.L_1083 - .L_1082)
.L_1082:
        /*099c*/ 	.word	0x00000008
.L_1083:


//--------------------- .nv.info._Z25selective_scan_bwd_kernelI32Selective_Scan_bwd_kernel_traitsILi128ELi16ELb0ELb0ELb1ELb0ELb1EfN3c107complexIfEEEEv12SSMParamsBwd --------------------------
	.section	.nv.info._Z25selective_scan_bwd_kernelI32Selective_Scan_bwd_kernel_traitsILi128ELi16ELb0ELb0ELb1ELb0ELb1EfN3c107complexIfEEEEv12SSMParamsBwd,"",@"SHT_CUDA_INFO"
	.sectionflags	@""
	.align	4


	//----- nvinfo : EIATTR_CUDA_API_VERSION
	.align		4
        /*0000*/ 	.byte	0x04, 0x37
        /*0002*/ 	.short	(.L_1085 - .L_1084)
.L_1084:
        /*0004*/ 	.word	0x00000082


	//----- nvinfo : EIATTR_KPARAM_INFO
	.align		4
.L_1085:
        /*0008*/ 	.byte	0x04, 0x17
        /*000a*/ 	.short	(.L_1087 - .L_1086)
.L_1086:
        /*000c*/ 	.word	0x00000000
        /*0010*/ 	.short	0x0000
        /*0012*/ 	.short	0x0000
        /*0014*/ 	.byte	0x00, 0xf0, 0xc1, 0x07


	//----- nvinfo : EIATTR_SPARSE_MMA_MASK
	.align		4
.L_1087:
        /*0018*/ 	.byte	0x03, 0x50
        /*001a*/ 	.short	0x0000


	//----- nvinfo : EIATTR_MAXREG_COUNT
	.align		4
        /*001c*/ 	.byte	0x03, 0x1b
        /*001e*/ 	.short	0x00ff


	//----- nvinfo : EIATTR_NUM_BARRIERS
	.align		4
        /*0020*/ 	.byte	0x02, 0x4c
        /*0022*/ 	.byte	0x01
	.zero		1


	//----- nvinfo : EIATTR_ANNOTATIONS
	.align		4
        /*0024*/ 	.byte	0x04, 0x55
        /*0026*/ 	.short	(.L_1089 - .L_1088)


	//   ....[0]....
.L_1088:
        /* <DEDUP_REMOVED lines=67> */


	//----- nvinfo : EIATTR_MERCURY_ISA_VERSION
	.align		4
.L_1089:
        /*0448*/ 	.byte	0x03, 0x5f
        /*044a*/ 	.short	0x0101


	//----- nvinfo : EIATTR_COOP_GROUP_MASK_REGIDS
	.align		4
        /*044c*/ 	.byte	0x04, 0x29
        /*044e*/ 	.short	(.L_1091 - .L_1090)


	//   ....[0]....
.L_1090:
        /*0450*/ 	.word	0xffffffff


	//   ....[1]....
        /*0454*/ 	.word	0xffffffff


	//   ....[2]....
        /*0458*/ 	.word	0xffffffff


	//   ....[3]....
        /*045c*/ 	.word	0xffffffff


	//   ....[4]....
        /*0460*/ 	.word	0xffffffff


	//   ....[5]....
        /*0464*/ 	.word	0xffffffff


	//   ....[6]....
        /*0468*/ 	.word	0xffffffff


	//   ....[7]....
        /*046c*/ 	.word	0xffffffff


	//   ....[8]....
        /*0470*/ 	.word	0xffffffff


	//   ....[9]....
        /*0474*/ 	.word	0xffffffff


	//   ....[10]....
        /*0478*/ 	.word	0xffffffff


	//   ....[11]....
        /*047c*/ 	.word	0xffffffff


	//   ....[12]....
        /*0480*/ 	.word	0xffffffff


	//   ....[13]....
        /*0484*/ 	.word	0xffffffff


	//   ....[14]....
        /*0488*/ 	.word	0xffffffff


	//   ....[15]....
        /*048c*/ 	.word	0xffffffff


	//   ....[16]....
        /*0490*/ 	.word	0xffffffff


	//   ....[17]....
        /*0494*/ 	.word	0xffffffff


	//   ....[18]....
        /*0498*/ 	.word	0xffffffff


	//   ....[19]....
        /*049c*/ 	.word	0xffffffff


	//   ....[20]....
        /*04a0*/ 	.word	0xffffffff


	//   ....[21]....
        /*04a4*/ 	.word	0xffffffff


	//   ....[22]....
        /*04a8*/ 	.word	0xffffffff


	//   ....[23]....
        /*04ac*/ 	.word	0xffffffff


	//   ....[24]....
        /*04b0*/ 	.word	0xffffffff


	//   ....[25]....
        /*04b4*/ 	.word	0xffffffff


	//   ....[26]....
        /*04b8*/ 	.word	0xffffffff


	//   ....[27]....
        /*04bc*/ 	.word	0xffffffff


	//   ....[28]....
        /*04c0*/ 	.word	0xffffffff


	//   ....[29]....
        /*04c4*/ 	.word	0xffffffff


	//   ....[30]....
        /*04c8*/ 	.word	0xffffffff


	//   ....[31]....
        /*04cc*/ 	.word	0xffffffff


	//   ....[32]....
        /*04d0*/ 	.word	0xffffffff


	//   ....[33]....
        /*04d4*/ 	.word	0xffffffff


	//   ....[34]....
        /*04d8*/ 	.word	0xffffffff


	//   ....[35]....
        /*04dc*/ 	.word	0xffffffff


	//   ....[36]....
        /*04e0*/ 	.word	0xffffffff


	//   ....[37]....
        /*04e4*/ 	.word	0xffffffff


	//   ....[38]....
        /*04e8*/ 	.word	0xffffffff


	//   ....[39]....
        /*04ec*/ 	.word	0xffffffff


	//   ....[40]....
        /*04f0*/ 	.word	0xffffffff


	//   ....[41]....
        /*04f4*/ 	.word	0xffffffff


	//   ....[42]....
        /*04f8*/ 	.word	0xffffffff


	//   ....[43]....
        /*04fc*/ 	.word	0xffffffff


	//   ....[44]....
        /*0500*/ 	.word	0xffffffff


	//   ....[45]....
        /*0504*/ 	.word	0xffffffff


	//   ....[46]....
        /*0508*/ 	.word	0xffffffff


	//   ....[47]....
        /*050c*/ 	.word	0xffffffff


	//   ....[48]....
        /*0510*/ 	.word	0xffffffff


	//   ....[49]....
        /*0514*/ 	.word	0xffffffff


	//   ....[50]....
        /*0518*/ 	.word	0xffffffff


	//   ....[51]....
        /*051c*/ 	.word	0xffffffff


	//   ....[52]....
        /*0520*/ 	.word	0xffffffff


	//   ....[53]....
        /*0524*/ 	.word	0xffffffff


	//   ....[54]....
        /*0528*/ 	.word	0xffffffff


	//   ....[55]....
        /*052c*/ 	.word	0xffffffff


	//   ....[56]....
        /*0530*/ 	.word	0xffffffff


	//   ....[57]....
        /*0534*/ 	.word	0xffffffff


	//   ....[58]....
        /*0538*/ 	.word	0xffffffff


	//   ....[59]....
        /*053c*/ 	.word	0xffffffff


	//   ....[60]....
        /*0540*/ 	.word	0xffffffff


	//   ....[61]....
        /*0544*/ 	.word	0xffffffff


	//   ....[62]....
        /*0548*/ 	.word	0xffffffff


	//   ....[63]....
        /*054c*/ 	.word	0xffffffff


	//   ....[64]....
        /*0550*/ 	.word	0xffffffff


	//   ....[65]....
        /*0554*/ 	.word	0xffffffff


	//   ....[66]....
        /*0558*/ 	.word	0xffffffff


	//   ....[67]....
        /*055c*/ 	.word	0xffffffff


	//   ....[68]....
        /*0560*/ 	.word	0xffffffff


	//   ....[69]....
        /*0564*/ 	.word	0xffffffff


	//   ....[70]....
        /*0568*/ 	.word	0xffffffff


	//   ....[71]....
        /*056c*/ 	.word	0xffffffff


	//   ....[72]....
        /*0570*/ 	.word	0xffffffff


	//   ....[73]....
        /*0574*/ 	.word	0xffffffff


	//   ....[74]....
        /*0578*/ 	.word	0xffffffff


	//   ....[75]....
        /*057c*/ 	.word	0xffffffff


	//   ....[76]....
        /*0580*/ 	.word	0xffffffff


	//   ....[77]....
        /*0584*/ 	.word	0xffffffff


	//   ....[78]....
        /*0588*/ 	.word	0xffffffff


	//   ....[79]....
        /*058c*/ 	.word	0xffffffff


	//   ....[80]....
        /*0590*/ 	.word	0xffffffff


	//   ....[81]....
        /*0594*/ 	.word	0xffffffff


	//   ....[82]....
        /*0598*/ 	.word	0xffffffff


	//   ....[83]....
        /*059c*/ 	.word	0xffffffff


	//   ....[84]....
        /*05a0*/ 	.word	0xffffffff


	//   ....[85]....
        /*05a4*/ 	.word	0xffffffff


	//   ....[86]....
        /*05a8*/ 	.word	0xffffffff


	//   ....[87]....
        /*05ac*/ 	.word	0xffffffff


	//   ....[88]....
        /*05b0*/ 	.word	0xffffffff


	//   ....[89]....
        /*05b4*/ 	.word	0xffffffff


	//   ....[90]....
        /*05b8*/ 	.word	0xffffffff


	//   ....[91]....
        /*05bc*/ 	.word	0xffffffff


	//   ....[92]....
        /*05c0*/ 	.word	0xffffffff


	//   ....[93]....
        /*05c4*/ 	.word	0xffffffff


	//   ....[94]....
        /*05c8*/ 	.word	0xffffffff


	//   ....[95]....
        /*05cc*/ 	.word	0xffffffff


	//   ....[96]....
        /*05d0*/ 	.word	0xffffffff


	//   ....[97]....
        /*05d4*/ 	.word	0xffffffff


	//   ....[98]....
        /*05d8*/ 	.word	0xffffffff


	//   ....[99]....
        /*05dc*/ 	.word	0xffffffff


	//   ....[100]....
        /*05e0*/ 	.word	0x0500004f


	//   ....[101]....
        /*05e4*/ 	.word	0x0500004f


	//   ....[102]....
        /*05e8*/ 	.word	0x0500004f


	//   ....[103]....
        /*05ec*/ 	.word	0x0500004f


	//   ....[104]....
        /*05f0*/ 	.word	0x0500004f


	//   ....[105]....
        /*05f4*/ 	.word	0x0500004f


	//   ....[106]....
        /*05f8*/ 	.word	0x0500004f


	//   ....[107]....
        /*05fc*/ 	.word	0x0500004f


	//   ....[108]....
        /*0600*/ 	.word	0x0500004f


	//   ....[109]....
        /*0604*/ 	.word	0x0500004f


	//   ....[110]....
        /*0608*/ 	.word	0x0500004f


	//   ....[111]....
        /*060c*/ 	.word	0x0500004f


	//   ....[112]....
        /*0610*/ 	.word	0x0500004f


	//   ....[113]....
        /*0614*/ 	.word	0x0500004f


	//   ....[114]....
        /*0618*/ 	.word	0x0500004f


	//   ....[115]....
        /*061c*/ 	.word	0x0500004f


	//   ....[116]....
        /*0620*/ 	.word	0x0500004f


	//   ....[117]....
        /*0624*/ 	.word	0x0500004f


	//   ....[118]....
        /*0628*/ 	.word	0x0500004f


	//   ....[119]....
        /*062c*/ 	.word	0x0500004f


	//   ....[120]....
        /*0630*/ 	.word	0x0500004f


	//   ....[121]....
        /*0634*/ 	.word	0x0500004f


	//   ....[122]....
        /*0638*/ 	.word	0x0500004f


	//   ....[123]....
        /*063c*/ 	.word	0x0500004f


	//   ....[124]....
        /*0640*/ 	.word	0x0500004f


	//   ....[125]....
        /*0644*/ 	.word	0x0500004f


	//   ....[126]....
        /*0648*/ 	.word	0x0500004f


	//   ....[127]....
        /*064c*/ 	.word	0x0500004f


	//   ....[128]....
        /*0650*/ 	.word	0x0500004f


	//   ....[129]....
        /*0654*/ 	.word	0x0500004f


	//   ....[130]....
        /*0658*/ 	.word	0x0500004f


	//   ....[131]....
        /*065c*/ 	.word	0x0500004f


	//   ....[132]....
        /*0660*/ 	.word	0x0500004f


	//   ....[133]....
        /*0664*/ 	.word	0x0500004f


	//   ....[134]....
        /*0668*/ 	.word	0x0500004f


	//   ....[135]....
        /*066c*/ 	.word	0x0500004f


	//   ....[136]....
        /*0670*/ 	.word	0x0500004f


	//   ....[137]....
        /*0674*/ 	.word	0x0500004f


	//   ....[138]....
        /*0678*/ 	.word	0x0500004f


	//   ....[139]....
        /*067c*/ 	.word	0x0500004f


	//   ....[140]....
        /*0680*/ 	.word	0x0500004f


	//   ....[141]....
        /*0684*/ 	.word	0x0500004f


	//   ....[142]....
        /*0688*/ 	.word	0x0500004f


	//   ....[143]....
        /*068c*/ 	.word	0x0500004f


	//   ....[144]....
        /*0690*/ 	.word	0x0500004f


	//   ....[145]....
        /*0694*/ 	.word	0x0500004f


	//   ....[146]....
        /*0698*/ 	.word	0x0500004f


	//   ....[147]....
        /*069c*/ 	.word	0x0500004f


	//   ....[148]....
        /*06a0*/ 	.word	0x0500004f


	//   ....[149]....
        /*06a4*/ 	.word	0x0500004f


	//   ....[150]....
        /*06a8*/ 	.word	0x0500004f


	//   ....[151]....
        /*06ac*/ 	.word	0x0500004f


	//   ....[152]....
        /*06b0*/ 	.word	0x0500004f


	//   ....[153]....
        /*06b4*/ 	.word	0x0500004f


	//   ....[154]....
        /*06b8*/ 	.word	0x0500004f


	//   ....[155]....
        /*06bc*/ 	.word	0x0500004f


	//   ....[156]....
        /*06c0*/ 	.word	0x0500004f


	//   ....[157]....
        /*06c4*/ 	.word	0x0500004f


	//   ....[158]....
        /*06c8*/ 	.word	0x0500004f


	//   ....[159]....
        /*06cc*/ 	.word	0x0500004f


	//   ....[160]....
        /*06d0*/ 	.word	0x0500004f


	//   ....[161]....
        /*06d4*/ 	.word	0x0500004f


	//   ....[162]....
        /*06d8*/ 	.word	0x0500004f


	//   ....[163]....
        /*06dc*/ 	.word	0x0500004f


	//----- nvinfo : EIATTR_COOP_GROUP_INSTR_OFFSETS
	.align		4
.L_1091:
        /*06e0*/ 	.byte	0x04, 0x28
        /*06e2*/ 	.short	(.L_1093 - .L_1092)


	//   ....[0]....
.L_1092:
        /*06e4*/ 	.word	0x000013b0


	//   ....[1]....
        /*06e8*/ 	.word	0x00001880


	//   ....[2]....
        /*06ec*/ 	.word	0x00002160


	//   ....[3]....
        /*06f0*/ 	.word	0x000025f0


	//   ....[4]....
        /*06f4*/ 	.word	0x00002ca0


	//   ....[5]....
        /*06f8*/ 	.word	0x00003520


	//   ....[6]....
        /*06fc*/ 	.word	0x00004320


	//   ....[7]....
        /*0700*/ 	.word	0x00006740


	//   ....[8]....
        /*0704*/ 	.word	0x00008390


	//   ....[9]....
        /*0708*/ 	.word	0x000083b0


	//   ....[10]....
        /*070c*/ 	.word	0x000083c0


	//   ....[11]....
        /*0710*/ 	.word	0x000083d0


	//   ....[12]....
        /*0714*/ 	.word	0x00008470


	//   ....[13]....
        /*0718*/ 	.word	0x000084a0


	//   ....[14]....
        /*071c*/ 	.word	0x000084c0


	//   ....[15]....
        /*0720*/ 	.word	0x000084d0


	//   ....[16]....
        /*0724*/ 	.word	0x00008570


	//   ....[17]....
        /*0728*/ 	.word	0x00008590


	//   ....[18]....
        /*072c*/ 	.word	0x000085c0


	//   ....[19]....
        /*0730*/ 	.word	0x000085d0


	//   ....[20]....
        /*0734*/ 	.word	0x00008670


	//   ....[21]....
        /*0738*/ 	.word	0x00008690


	//   ....[22]....
        /*073c*/ 	.word	0x000086c0


	//   ....[23]....
        /*0740*/ 	.word	0x000086d0


	//   ....[24]....
        /*0744*/ 	.word	0x00008770


	//   ....[25]....
        /*0748*/ 	.word	0x000087a0


	//   ....[26]....
        /*074c*/ 	.word	0x000087b0


	//   ....[27]....
        /*0750*/ 	.word	0x000087c0


	//   ....[28]....
        /*0754*/ 	.word	0x00008930


	//   ....[29]....
        /*0758*/ 	.word	0x00008940


	//   ....[30]....
        /*075c*/ 	.word	0x00008950


	//   ....[31]....
        /*0760*/ 	.word	0x00008960


	//   ....[32]....
        /*0764*/ 	.word	0x00008970


	//   ....[33]....
        /*0768*/ 	.word	0x00008980


	//   ....[34]....
        /*076c*/ 	.word	0x00008990


	//   ....[35]....
        /*0770*/ 	.word	0x000089a0


	//   ....[36]....
        /*0774*/ 	.word	0x00009f10


	//   ....[37]....
        /*0778*/ 	.word	0x00009f20


	//   ....[38]....
        /*077c*/ 	.word	0x00009f30


	//   ....[39]....
        /*0780*/ 	.word	0x00009f40


	//   ....[40]....
        /*0784*/ 	.word	0x0000a060


	//   ....[41]....
        /*0788*/ 	.word	0x0000a070


	//   ....[42]....
        /*078c*/ 	.word	0x0000a080


	//   ....[43]....
        /*0790*/ 	.word	0x0000a090


	//   ....[44]....
        /*0794*/ 	.word	0x0000a1b0


	//   ....[45]....
        /*0798*/ 	.word	0x0000a1c0


	//   ....[46]....
        /*079c*/ 	.word	0x0000a1d0


	//   ....[47]....
        /*07a0*/ 	.word	0x0000a1e0


	//   ....[48]....
        /*07a4*/ 	.word	0x0000a300


	//   ....[49]....
        /*07a8*/ 	.word	0x0000a310


	//   ....[50]....
        /*07ac*/ 	.word	0x0000a320


	//   ....[51]....
        /*07b0*/ 	.word	0x0000a330


	//   ....[52]....
        /*07b4*/ 	.word	0x0000a450


	//   ....[53]....
        /*07b8*/ 	.word	0x0000a460


	//   ....[54]....
        /*07bc*/ 	.word	0x0000a470


	//   ....[55]....
        /*07c0*/ 	.word	0x0000a480


	//   ....[56]....
        /*07c4*/ 	.word	0x0000a5a0


	//   ....[57]....
        /*07c8*/ 	.word	0x0000a5b0


	//   ....[58]....
        /*07cc*/ 	.word	0x0000a5c0


	//   ....[59]....
        /*07d0*/ 	.word	0x0000a5d0


	//   ....[60]....
        /*07d4*/ 	.word	0x0000a5e0


	//   ....[61]....
        /*07d8*/ 	.word	0x0000a5f0


	//   ....[62]....
        /*07dc*/ 	.word	0x0000a600


	//   ....[63]....
        /*07e0*/ 	.word	0x0000a630


	//   ....[64]....
        /*07e4*/ 	.word	0x0000a660


	//   ....[65]....
        /*07e8*/ 	.word	0x0000a670


	//   ....[66]....
        /*07ec*/ 	.word	0x0000a680


	//   ....[67]....
        /*07f0*/ 	.word	0x0000a690


	//   ....[68]....
        /*07f4*/ 	.word	0x0000e200


	//   ....[69]....
        /*07f8*/ 	.word	0x0000e220


	//   ....[70]....
        /*07fc*/ 	.word	0x0000e230


	//   ....[71]....
        /*0800*/ 	.word	0x0000e240


	//   ....[72]....
        /*0804*/ 	.word	0x0000e2b0


	//   ....[73]....
        /*0808*/ 	.word	0x0000e4a0


	//   ....[74]....
        /*080c*/ 	.word	0x0000e4b0


	//   ....[75]....
        /*0810*/ 	.word	0x0000e4c0


	//   ....[76]....
        /*0814*/ 	.word	0x0000e580


	//   ....[77]....
        /*0818*/ 	.word	0x0000e590


	//   ....[78]....
        /*081c*/ 	.word	0x0000e5a0


	//   ....[79]....
        /*0820*/ 	.word	0x0000e5b0


	//   ....[80]....
        /*0824*/ 	.word	0x0000e630


	//   ....[81]....
        /*0828*/ 	.word	0x0000e640


	//   ....[82]....
        /*082c*/ 	.word	0x0000e650


	//   ....[83]....
        /*0830*/ 	.word	0x0000e660


	//   ....[84]....
        /*0834*/ 	.word	0x0000e6c0


	//   ....[85]....
        /*0838*/ 	.word	0x0000e6d0


	//   ....[86]....
        /*083c*/ 	.word	0x0000e6e0


	//   ....[87]....
        /*0840*/ 	.word	0x0000e6f0


	//   ....[88]....
        /*0844*/ 	.word	0x0000f150


	//   ....[89]....
        /*0848*/ 	.word	0x0000fc10


	//   ....[90]....
        /*084c*/ 	.word	0x000103a0


	//   ....[91]....
        /*0850*/ 	.word	0x000103c0


	//   ....[92]....
        /*0854*/ 	.word	0x000103f0


	//   ....[93]....
        /*0858*/ 	.word	0x00010440


	//   ....[94]....
        /*085c*/ 	.word	0x00010460


	//   ....[95]....
        /*0860*/ 	.word	0x00010650


	//   ....[96]....
        /*0864*/ 	.word	0x00010670


	//   ....[97]....
        /*0868*/ 	.word	0x000106a0


	//   ....[98]....
        /*086c*/ 	.word	0x000106f0


	//   ....[99]....
        /*0870*/ 	.word	0x00010710


	//   ....[100]....
        /*0874*/ 	.word	0x00010c30


	//   ....[101]....
        /*0878*/ 	.word	0x00010c80


	//   ....[102]....
        /*087c*/ 	.word	0x00010cd0


	//   ....[103]....
        /*0880*/ 	.word	0x00010d20


	//   ....[104]....
        /*0884*/ 	.word	0x00010e50


	//   ....[105]....
        /*0888*/ 	.word	0x00010ea0


	//   ....[106]....
        /*088c*/ 	.word	0x00010ef0


	//   ....[107]....
        /*0890*/ 	.word	0x00010f40


	//   ....[108]....
        /*0894*/ 	.word	0x00011070


	//   ....[109]....
        /*0898*/ 	.word	0x000110c0


	//   ....[110]....
        /*089c*/ 	.word	0x00011110


	//   ....[111]....
        /*08a0*/ 	.word	0x00011160


	//   ....[112]....
        /*08a4*/ 	.word	0x00011290


	//   ....[113]....
        /*08a8*/ 	.word	0x000112e0


	//   ....[114]....
        /*08ac*/ 	.word	0x00011330


	//   ....[115]....
        /*08b0*/ 	.word	0x00011380


	//   ....[116]....
        /*08b4*/ 	.word	0x000114b0


	//   ....[117]....
        /*08b8*/ 	.word	0x00011500


	//   ....[118]....
        /*08bc*/ 	.word	0x00011550


	//   ....[119]....
        /*08c0*/ 	.word	0x000115a0


	//   ....[120]....
        /*08c4*/ 	.word	0x00011640


	//   ....[121]....
        /*08c8*/ 	.word	0x000116e0


	//   ....[122]....
        /*08cc*/ 	.word	0x00011780


	//   ....[123]....
        /*08d0*/ 	.word	0x00011820


	//   ....[124]....
        /*08d4*/ 	.word	0x000118c0


	//   ....[125]....
        /*08d8*/ 	.word	0x00011950


	//   ....[126]....
        /*08dc*/ 	.word	0x000119a0


	//   ....[127]....
        /*08e0*/ 	.word	0x000119f0


	//   ....[128]....
        /*08e4*/ 	.word	0x00011a60


	//   ....[129]....
        /*08e8*/ 	.word	0x00011ab0


	//   ....[130]....
        /*08ec*/ 	.word	0x00011b00


	//   ....[131]....
        /*08f0*/ 	.word	0x00011b50


	//   ....[132]....
        /*08f4*/ 	.word	0x00011be0


	//   ....[133]....
        /*08f8*/ 	.word	0x00011c30


	//   ....[134]....
        /*08fc*/ 	.word	0x00011c80


	//   ....[135]....
        /*0900*/ 	.word	0x00011cd0


	//   ....[136]....
        /*0904*/ 	.word	0x00011d70


	//   ....[137]....
        /*0908*/ 	.word	0x00011e00


	//   ....[138]....
        /*090c*/ 	.word	0x00011e50


	//   ....[139]....
        /*0910*/ 	.word	0x00011ea0


	//   ....[140]....
        /*0914*/ 	.word	0x00011f40


	//   ....[141]....
        /*0918*/ 	.word	0x00011fd0


	//   ....[142]....
        /*091c*/ 	.word	0x00012020


	//   ....[143]....
        /*0920*/ 	.word	0x00012070


	//   ....[144]....
        /*0924*/ 	.word	0x00012110


	//   ....[145]....
        /*0928*/ 	.word	0x000121a0


	//   ....[146]....
        /*092c*/ 	.word	0x000121f0


	//   ....[147]....
        /*0930*/ 	.word	0x00012240


	//   ....[148]....
        /*0934*/ 	.word	0x000122e0


	//   ....[149]....
        /*0938*/ 	.word	0x00012370


	//   ....[150]....
        /*093c*/ 	.word	0x000123c0


	//   ....[151]....
        /*0940*/ 	.word	0x00012410


	//   ....[152]....
        /*0944*/ 	.word	0x000124b0


	//   ....[153]....
        /*0948*/ 	.word	0x00012560


	//   ....[154]....
        /*094c*/ 	.word	0x000125c0


	//   ....[155]....
        /*0950*/ 	.word	0x00012650


	//   ....[156]....
        /*0954*/ 	.word	0x000126a0


	//   ....[157]....
        /*0958*/ 	.word	0x000126f0


	//   ....[158]....
        /*095c*/ 	.word	0x00012740


	//   ....[159]....
        /*0960*/ 	.word	0x00012790


	//   ....[160]....
        /*0964*/ 	.word	0x000127d0


	//   ....[161]....
        /*0968*/ 	.word	0x00012820


	//   ....[162]....
        /*096c*/ 	.word	0x00012890


	//   ....[163]....
        /*0970*/ 	.word	0x000128e0


	//----- nvinfo : EIATTR_EXIT_INSTR_OFFSETS
	.align		4
.L_1093:
        /*0974*/ 	.byte	0x04, 0x1c
        /*0976*/ 	.short	(.L_1095 - .L_1094)


	//   ....[0]....
.L_1094:
        /*0978*/ 	.word	0x00010880


	//   ....[1]....
        /*097c*/ 	.word	0x00010bd0


	//----- nvinfo : EIATTR_MAX_THREADS
	.align		4
.L_1095:
        /*0980*/ 	.byte	0x04, 0x05
        /*0982*/ 	.short	(.L_1097 - .L_1096)
.L_1096:
        /*0984*/ 	.word	0x00000080
        /*0988*/ 	.word	0x00000001
        /*098c*/ 	.word	0x00000001


	//----- nvinfo : EIATTR_CRS_STACK_SIZE
	.align		4
.L_1097:
        /*0990*/ 	.byte	0x04, 0x1e
        /*0992*/ 	.short	(.L_1099 - .L_1098)
.L_1098:
        /*0994*/ 	.word	0x00000000


	//----- nvinfo : EIATTR_CBANK_PARAM_SIZE
	.align		4
.L_1099:
        /*0998*/ 	.byte	0x03, 0x19
        /*099a*/ 	.short	0x01f0


	//----- nvinfo : EIATTR_PARAM_CBANK
	.align		4
        /*099c*/ 	.byte	0x04, 0x0a
        /*099e*/ 	.short	(.L_1101 - .L_1100)
	.align		4
.L_1100:
        /*09a0*/ 	.word	index@(.nv.constant0._Z25selective_scan_bwd_kernelI32Selective_Scan_bwd_kernel_traitsILi128ELi16ELb0ELb0ELb1ELb0ELb1EfN3c107complexIfEEEEv12SSMParamsBwd)
        /*09a4*/ 	.short	0x0210
        /*09a6*/ 	.short	0x01f0


	//----- nvinfo : EIATTR_SW_WAR
	.align		4
.L_1101:
        /*09a8*/ 	.byte	0x04, 0x36
        /*09aa*/ 	.short	(.L_1103 - .L_1102)
.L_1102:
        /*09ac*/ 	.word	0x00000008
.L_1103:


//--------------------- .nv.info._Z25selective_scan_bwd_kernelI32Selective_Scan_bwd_kernel_traitsILi128ELi16ELb0ELb0ELb1ELb1ELb0EfN3c107complexIfEEEEv12SSMParamsBwd --------------------------
	.section	.nv.info._Z25selective_scan_bwd_kernelI32Selective_Scan_bwd_kernel_traitsILi128ELi16ELb0ELb0ELb1ELb1ELb0EfN3c107complexIfEEEEv12SSMParamsBwd,"",@"SHT_CUDA_INFO"
	.sectionflags	@""
	.align	4


	//----- nvinfo : EIATTR_CUDA_API_VERSION
	.align		4
        /*0000*/ 	.byte	0x04, 0x37
        /*0002*/ 	.short	(.L_1105 - .L_1104)
.L_1104:
        /*0004*/ 	.word	0x00000082


	//----- nvinfo : EIATTR_KPARAM_INFO
	.align		4
.L_1105:
        /*0008*/ 	.byte	0x04, 0x17
        /*000a*/ 	.short	(.L_1107 - .L_1106)
.L_1106:
        /*000c*/ 	.word	0x00000000
        /*0010*/ 	.short	0x0000
        /*0012*/ 	.short	0x0000
        /*0014*/ 	.byte	0x00, 0xf0, 0xc1, 0x07


	//----- nvinfo : EIATTR_SPARSE_MMA_MASK
	.align		4
.L_1107:
        /*0018*/ 	.byte	0x03, 0x50
        /*001a*/ 	.short	0x0000


	//----- nvinfo : EIATTR_MAXREG_COUNT
	.align		4
        /*001c*/ 	.byte	0x03, 0x1b
        /*001e*/ 	.short	0x00ff


	//----- nvinfo : EIATTR_NUM_BARRIERS
	.align		4
        /*0020*/ 	.byte	0x02, 0x4c
        /*0022*/ 	.byte	0x01
	.zero		1


	//----- nvinfo : EIATTR_ANNOTATIONS
	.align		4
        /*0024*/ 	.byte	0x04, 0x55
        /*0026*/ 	.short	(.L_1109 - .L_1108)


	//   ....[0]....
.L_1108:
        /* <DEDUP_REMOVED lines=26> */
        /*01bc*/ 	.byte	0x50, 0x08, 0x01, 0x00


	//----- nvinfo : EIATTR_MERCURY_ISA_VERSION
	.align		4
.L_1109:
        /*01c0*/ 	.byte	0x03, 0x5f
        /*01c2*/ 	.short	0x0101


	//----- nvinfo : EIATTR_COOP_GROUP_MASK_REGIDS
	.align		4
        /*01c4*/ 	.byte	0x04, 0x29
        /*01c6*/ 	.short	(.L_1111 - .L_1110)


	//   ....[0]....
.L_1110:
        /*01c8*/ 	.word	0xffffffff


	//   ....[1]....
        /*01cc*/ 	.word	0xffffffff


	//   ....[2]....
        /*01d0*/ 	.word	0xffffffff


	//   ....[3]....
        /*01d4*/ 	.word	0xffffffff


	//   ....[4]....
        /*01d8*/ 	.word	0xffffffff


	//   ....[5]....
        /*01dc*/ 	.word	0xffffffff


	//   ....[6]....
        /*01e0*/ 	.word	0xffffffff


	//   ....[7]....
        /*01e4*/ 	.word	0xffffffff


	//   ....[8]....
        /*01e8*/ 	.word	0xffffffff


	//   ....[9]....
        /*01ec*/ 	.word	0xffffffff


	//   ....[10]....
        /*01f0*/ 	.word	0xffffffff


	//   ....[11]....
        /*01f4*/ 	.word	0xffffffff


	//   ....[12]....
        /*01f8*/ 	.word	0xffffffff


	//   ....[13]....
        /*01fc*/ 	.word	0xffffffff


	//   ....[14]....
        /*0200*/ 	.word	0xffffffff


	//   ....[15]....
        /*0204*/ 	.word	0xffffffff


	//   ....[16]....
        /*0208*/ 	.word	0xffffffff


	//   ....[17]....
        /*020c*/ 	.word	0xffffffff


	//   ....[18]....
        /*0210*/ 	.word	0xffffffff


	//   ....[19]....
        /*0214*/ 	.word	0xffffffff


	//   ....[20]....
        /*0218*/ 	.word	0xffffffff


	//   ....[21]....
        /*021c*/ 	.word	0xffffffff


	//   ....[22]....
        /*0220*/ 	.word	0xffffffff


	//   ....[23]....
        /*0224*/ 	.word	0xffffffff


	//   ....[24]....
        /*0228*/ 	.word	0xffffffff


	//   ....[25]....
        /*022c*/ 	.word	0xffffffff


	//   ....[26]....
        /*0230*/ 	.word	0xffffffff


	//   ....[27]....
        /*0234*/ 	.word	0xffffffff


	//   ....[28]....
        /*0238*/ 	.word	0xffffffff


	//   ....[29]....
        /*023c*/ 	.word	0xffffffff


	//   ....[30]....
        /*0240*/ 	.word	0xffffffff


	//   ....[31]....
        /*0244*/ 	.word	0xffffffff


	//   ....[32]....
        /*0248*/ 	.word	0xffffffff


	//   ....[33]....
        /*024c*/ 	.word	0xffffffff


	//   ....[34]....
        /*0250*/ 	.word	0xffffffff


	//   ....[35]....
        /*0254*/ 	.word	0xffffffff


	//   ....[36]....
        /*0258*/ 	.word	0xffffffff


	//   ....[37]....
        /*025c*/ 	.word	0xffffffff


	//   ....[38]....
        /*0260*/ 	.word	0xffffffff


	//   ....[39]....
        /*0264*/ 	.word	0xffffffff


	//   ....[40]....
        /*0268*/ 	.word	0xffffffff


	//   ....[41]....
        /*026c*/ 	.word	0xffffffff


	//   ....[42]....
        /*0270*/ 	.word	0xffffffff


	//   ....[43]....
        /*0274*/ 	.word	0xffffffff


	//   ....[44]....
        /*0278*/ 	.word	0xffffffff


	//   ....[45]....
        /*027c*/ 	.word	0xffffffff


	//   ....[46]....
        /*0280*/ 	.word	0xffffffff


	//   ....[47]....
        /*0284*/ 	.word	0xffffffff


	//   ....[48]....
        /*0288*/ 	.word	0xffffffff


	//   ....[49]....
        /*028c*/ 	.word	0xffffffff


	//   ....[50]....
        /*0290*/ 	.word	0xffffffff


	//   ....[51]....
        /*0294*/ 	.word	0xffffffff


	//   ....[52]....
        /*0298*/ 	.word	0xffffffff


	//   ....[53]....
        /*029c*/ 	.word	0xffffffff


	//   ....[54]....
        /*02a0*/ 	.word	0xffffffff


	//   ....[55]....
        /*02a4*/ 	.word	0xffffffff


	//   ....[56]....
        /*02a8*/ 	.word	0xffffffff


	//   ....[57]....
        /*02ac*/ 	.word	0xffffffff


	//   ....[58]....
        /*02b0*/ 	.word	0xffffffff


	//   ....[59]....
        /*02b4*/ 	.word	0xffffffff


	//   ....[60]....
        /*02b8*/ 	.word	0xffffffff


	//   ....[61]....
        /*02bc*/ 	.word	0xffffffff


	//   ....[62]....
        /*02c0*/ 	.word	0xffffffff


	//   ....[63]....
        /*02c4*/ 	.word	0xffffffff


	//   ....[64]....
        /*02c8*/ 	.word	0xffffffff


	//   ....[65]....
        /*02cc*/ 	.word	0xffffffff


	//   ....[66]....
        /*02d0*/ 	.word	0xffffffff


	//   ....[67]....
        /*02d4*/ 	.word	0xffffffff


	//   ....[68]....
        /*02d8*/ 	.word	0xffffffff


	//   ....[69]....
        /*02dc*/ 	.word	0xffffffff


	//   ....[70]....
        /*02e0*/ 	.word	0xffffffff


	//   ....[71]....
        /*02e4*/ 	.word	0xffffffff


	//   ....[72]....
        /*02e8*/ 	.word	0xffffffff


	//   ....[73]....
        /*02ec*/ 	.word	0xffffffff


	//   ....[74]....
        /*02f0*/ 	.word	0xffffffff


	//   ....[75]....
        /*02f4*/ 	.word	0xffffffff


	//   ....[76]....
        /*02f8*/ 	.word	0xffffffff


	//   ....[77]....
        /*02fc*/ 	.word	0xffffffff


	//   ....[78]....
        /*0300*/ 	.word	0xffffffff


	//   ....[79]....
        /*0304*/ 	.word	0xffffffff


	//   ....[80]....
        /*0308*/ 	.word	0xffffffff


	//   ....[81]....
        /*030c*/ 	.word	0xffffffff


	//   ....[82]....
        /*0310*/ 	.word	0xffffffff


	//   ....[83]....
        /*0314*/ 	.word	0xffffffff


	//   ....[84]....
        /*0318*/ 	.word	0xffffffff


	//   ....[85]....
        /*031c*/ 	.word	0xffffffff


	//   ....[86]....
        /*0320*/ 	.word	0xffffffff


	//   ....[87]....
        /*0324*/ 	.word	0xffffffff


	//   ....[88]....
        /*0328*/ 	.word	0xffffffff


	//   ....[89]....
        /*032c*/ 	.word	0xffffffff


	//   ....[90]....
        /*0330*/ 	.word	0xffffffff


	//   ....[91]....
        /*0334*/ 	.word	0xffffffff


	//   ....[92]....
        /*0338*/ 	.word	0xffffffff


	//   ....[93]....
        /*033c*/ 	.word	0xffffffff


	//   ....[94]....
        /*0340*/ 	.word	0xffffffff


	//   ....[95]....
        /*0344*/ 	.word	0xffffffff


	//   ....[96]....
        /*0348*/ 	.word	0xffffffff


	//   ....[97]....
        /*034c*/ 	.word	0x0500004f


	//   ....[98]....
        /*0350*/ 	.word	0x0500004f


	//   ....[99]....
        /*0354*/ 	.word	0x0500004f


	//   ....[100]....
        /*0358*/ 	.word	0x0500004f


	//   ....[101]....
        /*035c*/ 	.word	0x0500004f


	//   ....[102]....
        /*0360*/ 	.word	0x0500004f


	//   ....[103]....
        /*0364*/ 	.word	0x0500004f


	//   ....[104]....
        /*0368*/ 	.word	0x0500004f


	//   ....[105]....
        /*036c*/ 	.word	0x0500004f


	//   ....[106]....
        /*0370*/ 	.word	0x0500004f


	//   ....[107]....
        /*0374*/ 	.word	0x0500004f


	//   ....[108]....
        /*0378*/ 	.word	0x0500004f


	//   ....[109]....
        /*037c*/ 	.word	0x0500004f


	//   ....[110]....
        /*0380*/ 	.word	0x0500004f


	//   ....[111]....
        /*0384*/ 	.word	0x0500004f


	//   ....[112]....
        /*0388*/ 	.word	0x0500004f


	//   ....[113]....
        /*038c*/ 	.word	0x0500004f


	//   ....[114]....
        /*0390*/ 	.word	0x0500004f


	//   ....[115]....
        /*0394*/ 	.word	0x0500004f


	//   ....[116]....
        /*0398*/ 	.word	0x0500004f


	//   ....[117]....
        /*039c*/ 	.word	0x0500004f


	//   ....[118]....
        /*03a0*/ 	.word	0x0500004f


	//   ....[119]....
        /*03a4*/ 	.word	0x0500004f


	//   ....[120]....
        /*03a8*/ 	.word	0x0500004f


	//   ....[121]....
        /*03ac*/ 	.word	0x0500004f


	//   ....[122]....
        /*03b0*/ 	.word	0x0500004f


	//   ....[123]....
        /*03b4*/ 	.word	0x0500004f


	//   ....[124]....
        /*03b8*/ 	.word	0x0500004f


	//   ....[125]....
        /*03bc*/ 	.word	0x0500004f


	//   ....[126]....
        /*03c0*/ 	.word	0x0500004f


	//   ....[127]....
        /*03c4*/ 	.word	0x0500004f


	//   ....[128]....
        /*03c8*/ 	.word	0x0500004f


	//   ....[129]....
        /*03cc*/ 	.word	0x0500004f


	//   ....[130]....
        /*03d0*/ 	.word	0x0500004f


	//   ....[131]....
        /*03d4*/ 	.word	0x0500004f


	//   ....[132]....
        /*03d8*/ 	.word	0x0500004f


	//   ....[133]....
        /*03dc*/ 	.word	0x0500004f


	//   ....[134]....
        /*03e0*/ 	.word	0x0500004f


	//   ....[135]....
        /*03e4*/ 	.word	0x0500004f


	//   ....[136]....
        /*03e8*/ 	.word	0x0500004f


	//   ....[137]....
        /*03ec*/ 	.word	0x0500004f


	//   ....[138]....
        /*03f0*/ 	.word	0x0500004f


	//   ....[139]....
        /*03f4*/ 	.word	0x0500004f


	//   ....[140]....
        /*03f8*/ 	.word	0x0500004f


	//   ....[141]....
        /*03fc*/ 	.word	0x0500004f


	//   ....[142]....
        /*0400*/ 	.word	0x0500004f


	//   ....[143]....
        /*0404*/ 	.word	0x0500004f


	//   ....[144]....
        /*0408*/ 	.word	0x0500004f


	//   ....[145]....
        /*040c*/ 	.word	0x0500004f


	//   ....[146]....
        /*0410*/ 	.word	0x0500004f


	//   ....[147]....
        /*0414*/ 	.word	0x0500004f


	//   ....[148]....
        /*0418*/ 	.word	0x0500004f


	//   ....[149]....
        /*041c*/ 	.word	0x0500004f


	//   ....[150]....
        /*0420*/ 	.word	0x0500004f


	//   ....[151]....
        /*0424*/ 	.word	0x0500004f


	//   ....[152]....
        /*0428*/ 	.word	0x0500004f


	//   ....[153]....
        /*042c*/ 	.word	0x0500004f


	//   ....[154]....
        /*0430*/ 	.word	0x0500004f


	//   ....[155]....
        /*0434*/ 	.word	0x0500004f


	//   ....[156]....
        /*0438*/ 	.word	0x0500004f


	//   ....[157]....
        /*043c*/ 	.word	0x0500004f


	//   ....[158]....
        /*0440*/ 	.word	0x0500004f


	//   ....[159]....
        /*0444*/ 	.word	0x0500004f


	//   ....[160]....
        /*0448*/ 	.word	0x0500004f


	//----- nvinfo : EIATTR_COOP_GROUP_INSTR_OFFSETS
	.align		4
.L_1111:
        /*044c*/ 	.byte	0x04, 0x28
        /*044e*/ 	.short	(.L_1113 - .L_1112)


	//   ....[0]....
.L_1112:
        /*0450*/ 	.word	0x00001370


	//   ....[1]....
        /*0454*/ 	.word	0x00001820


	//   ....[2]....
        /*0458*/ 	.word	0x00001e60


	//   ....[3]....
        /*045c*/ 	.word	0x00005ed0


	//   ....[4]....
        /*0460*/ 	.word	0x00007a80


	//   ....[5]....
        /*0464*/ 	.word	0x00007aa0


	//   ....[6]....
        /*0468*/ 	.word	0x00007ab0


	//   ....[7]....
        /*046c*/ 	.word	0x00007ac0


	//   ....[8]....
        /*0470*/ 	.word	0x00007b60


	//   ....[9]....
        /*0474*/ 	.word	0x00007b80


	//   ....[10]....
        /*0478*/ 	.word	0x00007bb0


	//   ....[11]....
        /*047c*/ 	.word	0x00007bc0


	//   ....[12]....
        /*0480*/ 	.word	0x00007c70


	//   ....[13]....
        /*0484*/ 	.word	0x00007ca0


	//   ....[14]....
        /*0488*/ 	.word	0x00007cb0


	//   ....[15]....
        /*048c*/ 	.word	0x00007cc0


	//   ....[16]....
        /*0490*/ 	.word	0x00007d60


	//   ....[17]....
        /*0494*/ 	.word	0x00007d90


	//   ....[18]....
        /*0498*/ 	.word	0x00007db0


	//   ....[19]....
        /*049c*/ 	.word	0x00007dc0


	//   ....[20]....
        /*04a0*/ 	.word	0x00007e80


	//   ....[21]....
        /*04a4*/ 	.word	0x00007e90


	//   ....[22]....
        /*04a8*/ 	.word	0x00007ea0


	//   ....[23]....
        /*04ac*/ 	.word	0x00007eb0


	//   ....[24]....
        /*04b0*/ 	.word	0x00008020


	//   ....[25]....
        /*04b4*/ 	.word	0x00008030


	//   ....[26]....
        /*04b8*/ 	.word	0x00008040


	//   ....[27]....
        /*04bc*/ 	.word	0x00008050


	//   ....[28]....
        /*04c0*/ 	.word	0x00008060


	//   ....[29]....
        /*04c4*/ 	.word	0x00008070


	//   ....[30]....
        /*04c8*/ 	.word	0x00008080


	//   ....[31]....
        /*04cc*/ 	.word	0x00008090


	//   ....[32]....
        /*04d0*/ 	.word	0x000095e0


	//   ....[33]....
        /*04d4*/ 	.word	0x000095f0


	//   ....[34]....
        /*04d8*/ 	.word	0x00009600


	//   ....[35]....
        /*04dc*/ 	.word	0x00009610


	//   ....[36]....
        /*04e0*/ 	.word	0x00009730


	//   ....[37]....
        /*04e4*/ 	.word	0x00009740


	//   ....[38]....
        /*04e8*/ 	.word	0x00009750


	//   ....[39]....
        /*04ec*/ 	.word	0x00009760


	//   ....[40]....
        /*04f0*/ 	.word	0x00009880


	//   ....[41]....
        /*04f4*/ 	.word	0x00009890


	//   ....[42]....
        /*04f8*/ 	.word	0x000098a0


	//   ....[43]....
        /*04fc*/ 	.word	0x000098b0


	//   ....[44]....
        /*0500*/ 	.word	0x000099d0


	//   ....[45]....
        /*0504*/ 	.word	0x000099e0


	//   ....[46]....
        /*0508*/ 	.word	0x000099f0


	//   ....[47]....
        /*050c*/ 	.word	0x00009a00


	//   ....[48]....
        /*0510*/ 	.word	0x00009b20


	//   ....[49]....
        /*0514*/ 	.word	0x00009b30


	//   ....[50]....
        /*0518*/ 	.word	0x00009b40


	//   ....[51]....
        /*051c*/ 	.word	0x00009b50


	//   ....[52]....
        /*0520*/ 	.word	0x00009c70


	//   ....[53]....
        /*0524*/ 	.word	0x00009c80


	//   ....[54]....
        /*0528*/ 	.word	0x00009c90


	//   ....[55]....
        /*052c*/ 	.word	0x00009ca0


	//   ....[56]....
        /*0530*/ 	.word	0x00009cb0


	//   ....[57]....
        /*0534*/ 	.word	0x00009cc0


	//   ....[58]....
        /*0538*/ 	.word	0x00009cd0


	//   ....[59]....
        /*053c*/ 	.word	0x00009d00


	//   ....[60]....
        /*0540*/ 	.word	0x00009d30


	//   ....[61]....
        /*0544*/ 	.word	0x00009d40


	//   ....[62]....
        /*0548*/ 	.word	0x00009d50


	//   ....[63]....
        /*054c*/ 	.word	0x00009d60


	//   ....[64]....
        /*0550*/ 	.word	0x0000d9d0


	//   ....[65]....
        /*0554*/ 	.word	0x0000da10


	//   ....[66]....
        /*0558*/ 	.word	0x0000da50


	//   ....[67]....
        /*055c*/ 	.word	0x0000da90


	//   ....[68]....
        /*0560*/ 	.word	0x0000dba0


	//   ....[69]....
        /*0564*/ 	.word	0x0000dbe0


	//   ....[70]....
        /*0568*/ 	.word	0x0000dc20


	//   ....[71]....
        /*056c*/ 	.word	0x0000dc60


	//   ....[72]....
        /*0570*/ 	.word	0x0000dd70


	//   ....[73]....
        /*0574*/ 	.word	0x0000ddb0


	//   ....[74]....
        /*0578*/ 	.word	0x0000ddf0


	//   ....[75]....
        /*057c*/ 	.word	0x0000de30


	//   ....[76]....
        /*0580*/ 	.word	0x0000df40


	//   ....[77]....
        /*0584*/ 	.word	0x0000df80


	//   ....[78]....
        /*0588*/ 	.word	0x0000dfc0


	//   ....[79]....
        /*058c*/ 	.word	0x0000e000


	//   ....[80]....
        /*0590*/ 	.word	0x0000e110


	//   ....[81]....
        /*0594*/ 	.word	0x0000e130


	//   ....[82]....
        /*0598*/ 	.word	0x0000e150


	//   ....[83]....
        /*059c*/ 	.word	0x0000e170


	//   ....[84]....
        /*05a0*/ 	.word	0x0000eac0


	//   ....[85]....
        /*05a4*/ 	.word	0x0000f490


	//   ....[86]....
        /*05a8*/ 	.word	0x0000fe70


	//   ....[87]....
        /*05ac*/ 	.word	0x00010620


	//   ....[88]....
        /*05b0*/ 	.word	0x00010640


	//   ....[89]....
        /*05b4*/ 	.word	0x00010670


	//   ....[90]....
        /*05b8*/ 	.word	0x000106c0


	//   ....[91]....
        /*05bc*/ 	.word	0x000106e0


	//   ....[92]....
        /*05c0*/ 	.word	0x000108d0


	//   ....[93]....
        /*05c4*/ 	.word	0x000108f0


	//   ....[94]....
        /*05c8*/ 	.word	0x00010920


	//   ....[95]....
        /*05cc*/ 	.word	0x00010970


	//   ....[96]....
        /*05d0*/ 	.word	0x00010990


	//   ....[97]....
        /*05d4*/ 	.word	0x00010eb0


	//   ....[98]....
        /*05d8*/ 	.word	0x00010f00


	//   ....[99]....
        /*05dc*/ 	.word	0x00010f50


	//   ....[100]....
        /*05e0*/ 	.word	0x00010fa0


	//   ....[101]....
        /*05e4*/ 	.word	0x000110b0


	//   ....[102]....
        /*05e8*/ 	.word	0x00011100


	//   ....[103]....
        /*05ec*/ 	.word	0x00011150


	//   ....[104]....
        /*05f0*/ 	.word	0x000111a0


	//   ....[105]....
        /*05f4*/ 	.word	0x000112c0


	//   ....[106]....
        /*05f8*/ 	.word	0x00011310


	//   ....[107]....
        /*05fc*/ 	.word	0x00011360


	//   ....[108]....
        /*0600*/ 	.word	0x000113b0


	//   ....[109]....
        /*0604*/ 	.word	0x000114c0


	//   ....[110]....
        /*0608*/ 	.word	0x00011510


	//   ....[111]....
        /*060c*/ 	.word	0x00011560


	//   ....[112]....
        /*0610*/ 	.word	0x000115b0


	//   ....[113]....
        /*0614*/ 	.word	0x000116c0


	//   ....[114]....
        /*0618*/ 	.word	0x00011710


	//   ....[115]....
        /*061c*/ 	.word	0x00011760


	//   ....[116]....
        /*0620*/ 	.word	0x000117b0


	//   ....[117]....
        /*0624*/ 	.word	0x00011840


	//   ....[118]....
        /*0628*/ 	.word	0x000118e0


	//   ....[119]....
        /*062c*/ 	.word	0x00011980


	//   ....[120]....
        /*0630*/ 	.word	0x00011a20


	//   ....[121]....
        /*0634*/ 	.word	0x00011ac0


	//   ....[122]....
        /*0638*/ 	.word	0x00011b60


	//   ....[123]....
        /*063c*/ 	.word	0x00011bc0


	//   ....[124]....
        /*0640*/ 	.word	0x00011c10


	//   ....[125]....
        /*0644*/ 	.word	0x00011c60


	//   ....[126]....
        /*0648*/ 	.word	0x00011cb0


	//   ....[127]....
        /*064c*/ 	.word	0x00011d00


	//   ....[128]....
        /*0650*/ 	.word	0x00011d50


	//   ....[129]....
        /*0654*/ 	.word	0x00011de0


	//   ....[130]....
        /*0658*/ 	.word	0x00011e30


	//   ....[131]....
        /*065c*/ 	.word	0x00011e80


	//   ....[132]....
        /*0660*/ 	.word	0x00011ed0


	//   ....[133]....
        /*0664*/ 	.word	0x00011f70


	//   ....[134]....
        /*0668*/ 	.word	0x00012000


	//   ....[135]....
        /*066c*/ 	.word	0x00012050


	//   ....[136]....
        /*0670*/ 	.word	0x000120a0


	//   ....[137]....
        /*0674*/ 	.word	0x00012140


	//   ....[138]....
        /*0678*/ 	.word	0x000121d0


	//   ....[139]....
        /*067c*/ 	.word	0x00012220


	//   ....[140]....
        /*0680*/ 	.word	0x00012270


	//   ....[141]....
        /*0684*/ 	.word	0x00012310


	//   ....[142]....
        /*0688*/ 	.word	0x000123a0


	//   ....[143]....
        /*068c*/ 	.word	0x000123f0


	//   ....[144]....
        /*0690*/ 	.word	0x00012440


	//   ....[145]....
        /*0694*/ 	.word	0x000124e0


	//   ....[146]....
        /*0698*/ 	.word	0x00012570


	//   ....[147]....
        /*069c*/ 	.word	0x000125c0


	//   ....[148]....
        /*06a0*/ 	.word	0x00012610


	//   ....[149]....
        /*06a4*/ 	.word	0x000126b0


	//   ....[150]....
        /*06a8*/ 	.word	0x00012760


	//   ....[151]....
        /*06ac*/ 	.word	0x000127c0


	//   ....[152]....
        /*06b0*/ 	.word	0x00012850


	//   ....[153]....
        /*06b4*/ 	.word	0x000128a0


	//   ....[154]....
        /*06b8*/ 	.word	0x000128f0


	//   ....[155]....
        /*06bc*/ 	.word	0x00012940


	//   ....[156]....
        /*06c0*/ 	.word	0x00012990


	//   ....[157]....
        /*06c4*/ 	.word	0x000129d0


	//   ....[158]....
        /*06c8*/ 	.word	0x00012a20


	//   ....[159]....
        /*06cc*/ 	.word	0x00012a90


	//   ....[160]....
        /*06d0*/ 	.word	0x00012ae0


	//----- nvinfo : EIATTR_EXIT_INSTR_OFFSETS
	.align		4
.L_1113:
        /*06d4*/ 	.byte	0x04, 0x1c
        /*06d6*/ 	.short	(.L_1115 - .L_1114)


	//   ....[0]....
.L_1114:
        /*06d8*/ 	.word	0x00010b00


	//   ....[1]....
        /*06dc*/ 	.word	0x00010e50


	//----- nvinfo : EIATTR_MAX_THREADS
	.align		4
.L_1115:
        /*06e0*/ 	.byte	0x04, 0x05
        /*06e2*/ 	.short	(.L_1117 - .L_1116)
.L_1116:
        /*06e4*/ 	.word	0x00000080
        /*06e8*/ 	.word	0x00000001
        /*06ec*/ 	.word	0x00000001


	//----- nvinfo : EIATTR_CRS_STACK_SIZE
	.align		4
.L_1117:
        /*06f0*/ 	.byte	0x04, 0x1e
        /*06f2*/ 	.short	(.L_1119 - .L_1118)
.L_1118:
        /*06f4*/ 	.word	0x00000000


	//----- nvinfo : EIATTR_CBANK_PARAM_SIZE
	.align		4
.L_1119:
        /*06f8*/ 	.byte	0x03, 0x19
        /*06fa*/ 	.short	0x01f0


	//----- nvinfo : EIATTR_PARAM_CBANK
	.align		4
        /*06fc*/ 	.byte	0x04, 0x0a
        /*06fe*/ 	.short	(.L_1121 - .L_1120)
	.align		4
.L_1120:
        /*0700*/ 	.word	index@(.nv.constant0._Z25selective_scan_bwd_kernelI32Selective_Scan_bwd_kernel_traitsILi128ELi16ELb0ELb0ELb1ELb1ELb0EfN3c107complexIfEEEEv12SSMParamsBwd)
        /*0704*/ 	.short	0x0210
        /*0706*/ 	.short	0x01f0


	//----- nvinfo : EIATTR_SW_WAR
	.align		4
.L_1121:
        /*0708*/ 	.byte	0x04, 0x36
        /*070a*/ 	.short	(.L_1123 - .L_1122)
.L_1122:
        /*070c*/ 	.word	0x00000008
.L_1123:


//--------------------- .nv.info._Z25selective_scan_bwd_kernelI32Selective_Scan_bwd_kernel_traitsILi128ELi16ELb0ELb0ELb1ELb1ELb1EfN3c107complexIfEEEEv12SSMParamsBwd --------------------------
	.section	.nv.info._Z25selective_scan_bwd_kernelI32Selective_Scan_bwd_kernel_traitsILi128ELi16ELb0ELb0ELb1ELb1ELb1EfN3c107complexIfEEEEv12SSMParamsBwd,"",@"SHT_CUDA_INFO"
	.sectionflags	@""
	.align	4


	//----- nvinfo : EIATTR_CUDA_API_VERSION
	.align		4
        /*0000*/ 	.byte	0x04, 0x37
        /*0002*/ 	.short	(.L_1125 - .L_1124)
.L_1124:
        /*0004*/ 	.word	0x00000082


	//----- nvinfo : EIATTR_KPARAM_INFO
	.align		4
.L_1125:
        /*0008*/ 	.byte	0x04, 0x17
        /*000a*/ 	.short	(.L_1127 - .L_1126)
.L_1126:
        /*000c*/ 	.word	0x00000000
        /*0010*/ 	.short	0x0000
        /*0012*/ 	.short	0x0000
        /*0014*/ 	.byte	0x00, 0xf0, 0xc1, 0x07


	//----- nvinfo : EIATTR_SPARSE_MMA_MASK
	.align		4
.L_1127:
        /*0018*/ 	.byte	0x03, 0x50
        /*001a*/ 	.short	0x0000


	//----- nvinfo : EIATTR_MAXREG_COUNT
	.align		4
        /*001c*/ 	.byte	0x03, 0x1b
        /*001e*/ 	.short	0x00ff


	//----- nvinfo : EIATTR_NUM_BARRIERS
	.align		4
        /*0020*/ 	.byte	0x02, 0x4c
        /*0022*/ 	.byte	0x01
	.zero		1


	//----- nvinfo : EIATTR_ANNOTATIONS
	.align		4
        /*0024*/ 	.byte	0x04, 0x55
        /*0026*/ 	.short	(.L_1129 - .L_1128)


	//   ....[0]....
.L_1128:
        /* <DEDUP_REMOVED lines=29> */


	//----- nvinfo : EIATTR_MERCURY_ISA_VERSION
	.align		4
.L_1129:
        /*01e0*/ 	.byte	0x03, 0x5f
        /*01e2*/ 	.short	0x0101


	//----- nvinfo : EIATTR_COOP_GROUP_MASK_REGIDS
	.align		4
        /*01e4*/ 	.byte	0x04, 0x29
        /*01e6*/ 	.short	(.L_1131 - .L_1130)


	//   ....[0]....
.L_1130:
        /*01e8*/ 	.word	0xffffffff


	//   ....[1]....
        /*01ec*/ 	.word	0xffffffff


	//   ....[2]....
        /*01f0*/ 	.word	0xffffffff


	//   ....[3]....
        /*01f4*/ 	.word	0xffffffff


	//   ....[4]....
        /*01f8*/ 	.word	0xffffffff


	//   ....[5]....
        /*01fc*/ 	.word	0xffffffff


	//   ....[6]....
        /*0200*/ 	.word	0xffffffff


	//   ....[7]....
        /*0204*/ 	.word	0xffffffff


	//   ....[8]....
        /*0208*/ 	.word	0xffffffff


	//   ....[9]....
        /*020c*/ 	.word	0xffffffff


	//   ....[10]....
        /*0210*/ 	.word	0xffffffff


	//   ....[11]....
        /*0214*/ 	.word	0xffffffff


	//   ....[12]....
        /*0218*/ 	.word	0xffffffff


	//   ....[13]....
        /*021c*/ 	.word	0xffffffff


	//   ....[14]....
        /*0220*/ 	.word	0xffffffff


	//   ....[15]....
        /*0224*/ 	.word	0xffffffff


	//   ....[16]....
        /*0228*/ 	.word	0xffffffff


	//   ....[17]....
        /*022c*/ 	.word	0xffffffff


	//   ....[18]....
        /*0230*/ 	.word	0xffffffff


	//   ....[19]....
        /*0234*/ 	.word	0xffffffff


	//   ....[20]....
        /*0238*/ 	.word	0xffffffff


	//   ....[21]....
        /*023c*/ 	.word	0xffffffff


	//   ....[22]....
        /*0240*/ 	.word	0xffffffff


	//   ....[23]....
        /*0244*/ 	.word	0xffffffff


	//   ....[24]....
        /*0248*/ 	.word	0xffffffff


	//   ....[25]....
        /*024c*/ 	.word	0xffffffff


	//   ....[26]....
        /*0250*/ 	.word	0xffffffff


	//   ....[27]....
        /*0254*/ 	.word	0xffffffff


	//   ....[28]....
        /*0258*/ 	.word	0xffffffff


	//   ....[29]....
        /*025c*/ 	.word	0xffffffff


	//   ....[30]....
        /*0260*/ 	.word	0xffffffff


	//   ....[31]....
        /*0264*/ 	.word	0xffffffff


	//   ....[32]....
        /*0268*/ 	.word	0xffffffff


	//   ....[33]....
        /*026c*/ 	.word	0xffffffff


	//   ....[34]....
        /*0270*/ 	.word	0xffffffff


	//   ....[35]....
        /*0274*/ 	.word	0xffffffff


	//   ....[36]....
        /*0278*/ 	.word	0xffffffff


	//   ....[37]....
        /*027c*/ 	.word	0xffffffff


	//   ....[38]....
        /*0280*/ 	.word	0xffffffff


	//   ....[39]....
        /*0284*/ 	.word	0xffffffff


	//   ....[40]....
        /*0288*/ 	.word	0xffffffff


	//   ....[41]....
        /*028c*/ 	.word	0xffffffff


	//   ....[42]....
        /*0290*/ 	.word	0xffffffff


	//   ....[43]....
        /*0294*/ 	.word	0xffffffff


	//   ....[44]....
        /*0298*/ 	.word	0xffffffff


	//   ....[45]....
        /*029c*/ 	.word	0xffffffff


	//   ....[46]....
        /*02a0*/ 	.word	0xffffffff


	//   ....[47]....
        /*02a4*/ 	.word	0xffffffff


	//   ....[48]....
        /*02a8*/ 	.word	0xffffffff


	//   ....[49]....
        /*02ac*/ 	.word	0xffffffff


	//   ....[50]....
        /*02b0*/ 	.word	0xffffffff


	//   ....[51]....
        /*02b4*/ 	.word	0xffffffff


	//   ....[52]....
        /*02b8*/ 	.word	0xffffffff


	//   ....[53]....
        /*02bc*/ 	.word	0xffffffff


	//   ....[54]....
        /*02c0*/ 	.word	0xffffffff


	//   ....[55]....
        /*02c4*/ 	.word	0xffffffff


	//   ....[56]....
        /*02c8*/ 	.word	0xffffffff


	//   ....[57]....
        /*02cc*/ 	.word	0xffffffff


	//   ....[58]....
        /*02d0*/ 	.word	0xffffffff


	//   ....[59]....
        /*02d4*/ 	.word	0xffffffff


	//   ....[60]....
        /*02d8*/ 	.word	0xffffffff


	//   ....[61]....
        /*02dc*/ 	.word	0xffffffff


	//   ....[62]....
        /*02e0*/ 	.word	0xffffffff


	//   ....[63]....
        /*02e4*/ 	.word	0xffffffff


	//   ....[64]....
        /*02e8*/ 	.word	0xffffffff


	//   ....[65]....
        /*02ec*/ 	.word	0xffffffff


	//   ....[66]....
        /*02f0*/ 	.word	0xffffffff


	//   ....[67]....
        /*02f4*/ 	.word	0xffffffff


	//   ....[68]....
        /*02f8*/ 	.word	0xffffffff


	//   ....[69]....
        /*02fc*/ 	.word	0xffffffff


	//   ....[70]....
        /*0300*/ 	.word	0xffffffff


	//   ....[71]....
        /*0304*/ 	.word	0xffffffff


	//   ....[72]....
        /*0308*/ 	.word	0xffffffff


	//   ....[73]....
        /*030c*/ 	.word	0xffffffff


	//   ....[74]....
        /*0310*/ 	.word	0xffffffff


	//   ....[75]....
        /*0314*/ 	.word	0xffffffff


	//   ....[76]....
        /*0318*/ 	.word	0xffffffff


	//   ....[77]....
        /*031c*/ 	.word	0xffffffff


	//   ....[78]....
        /*0320*/ 	.word	0xffffffff


	//   ....[79]....
        /*0324*/ 	.word	0xffffffff


	//   ....[80]....
        /*0328*/ 	.word	0xffffffff


	//   ....[81]....
        /*032c*/ 	.word	0xffffffff


	//   ....[82]....
        /*0330*/ 	.word	0xffffffff


	//   ....[83]....
        /*0334*/ 	.word	0xffffffff


	//   ....[84]....
        /*0338*/ 	.word	0xffffffff


	//   ....[85]....
        /*033c*/ 	.word	0xffffffff


	//   ....[86]....
        /*0340*/ 	.word	0xffffffff


	//   ....[87]....
        /*0344*/ 	.word	0xffffffff


	//   ....[88]....
        /*0348*/ 	.word	0xffffffff


	//   ....[89]....
        /*034c*/ 	.word	0xffffffff


	//   ....[90]....
        /*0350*/ 	.word	0xffffffff


	//   ....[91]....
        /*0354*/ 	.word	0xffffffff


	//   ....[92]....
        /*0358*/ 	.word	0xffffffff


	//   ....[93]....
        /*035c*/ 	.word	0xffffffff


	//   ....[94]....
        /*0360*/ 	.word	0xffffffff


	//   ....[95]....
        /*0364*/ 	.word	0xffffffff


	//   ....[96]....
        /*0368*/ 	.word	0xffffffff


	//   ....[97]....
        /*036c*/ 	.word	0xffffffff


	//   ....[98]....
        /*0370*/ 	.word	0xffffffff


	//   ....[99]....
        /*0374*/ 	.word	0xffffffff


	//   ....[100]....
        /*0378*/ 	.word	0xffffffff


	//   ....[101]....
        /*037c*/ 	.word	0x0500004f


	//   ....[102]....
        /*0380*/ 	.word	0x0500004f


	//   ....[103]....
        /*0384*/ 	.word	0x0500004f


	//   ....[104]....
        /*0388*/ 	.word	0x0500004f


	//   ....[105]....
        /*038c*/ 	.word	0x0500004f


	//   ....[106]....
        /*0390*/ 	.word	0x0500004f


	//   ....[107]....
        /*0394*/ 	.word	0x0500004f


	//   ....[108]....
        /*0398*/ 	.word	0x0500004f


	//   ....[109]....
        /*039c*/ 	.word	0x0500004f


	//   ....[110]....
        /*03a0*/ 	.word	0x0500004f


	//   ....[111]....
        /*03a4*/ 	.word	0x0500004f


	//   ....[112]....
        /*03a8*/ 	.word	0x0500004f


	//   ....[113]....
        /*03ac*/ 	.word	0x0500004f


	//   ....[114]....
        /*03b0*/ 	.word	0x0500004f


	//   ....[115]....
        /*03b4*/ 	.word	0x0500004f


	//   ....[116]....
        /*03b8*/ 	.word	0x0500004f


	//   ....[117]....
        /*03bc*/ 	.word	0x0500004f


	//   ....[118]....
        /*03c0*/ 	.word	0x0500004f


	//   ....[119]....
        /*03c4*/ 	.word	0x0500004f


	//   ....[120]....
        /*03c8*/ 	.word	0x0500004f


	//   ....[121]....
        /*03cc*/ 	.word	0x0500004f


	//   ....[122]....
        /*03d0*/ 	.word	0x0500004f


	//   ....[123]....
        /*03d4*/ 	.word	0x0500004f


	//   ....[124]....
        /*03d8*/ 	.word	0x0500004f


	//   ....[125]....
        /*03dc*/ 	.word	0x0500004f


	//   ....[126]....
        /*03e0*/ 	.word	0x0500004f


	//   ....[127]....
        /*03e4*/ 	.word	0x0500004f


	//   ....[128]....
        /*03e8*/ 	.word	0x0500004f


	//   ....[129]....
        /*03ec*/ 	.word	0x0500004f


	//   ....[130]....
        /*03f0*/ 	.word	0x0500004f


	//   ....[131]....
        /*03f4*/ 	.word	0x0500004f


	//   ....[132]....
        /*03f8*/ 	.word	0x0500004f


	//   ....[133]....
        /*03fc*/ 	.word	0x0500004f


	//   ....[134]....
        /*0400*/ 	.word	0x0500004f


	//   ....[135]....
        /*0404*/ 	.word	0x0500004f


	//   ....[136]....
        /*0408*/ 	.word	0x0500004f


	//   ....[137]....
        /*040c*/ 	.word	0x0500004f


	//   ....[138]....
        /*0410*/ 	.word	0x0500004f


	//   ....[139]....
        /*0414*/ 	.word	0x0500004f


	//   ....[140]....
        /*0418*/ 	.word	0x0500004f


	//   ....[141]....
        /*041c*/ 	.word	0x0500004f


	//   ....[142]....
        /*0420*/ 	.word	0x0500004f


	//   ....[143]....
        /*0424*/ 	.word	0x0500004f


	//   ....[144]....
        /*0428*/ 	.word	0x0500004f


	//   ....[145]....
        /*042c*/ 	.word	0x0500004f


	//   ....[146]....
        /*0430*/ 	.word	0x0500004f


	//   ....[147]....
        /*0434*/ 	.word	0x0500004f


	//   ....[148]....
        /*0438*/ 	.word	0x0500004f


	//   ....[149]....
        /*043c*/ 	.word	0x0500004f


	//   ....[150]....
        /*0440*/ 	.word	0x0500004f


	//   ....[151]....
        /*0444*/ 	.word	0x0500004f


	//   ....[152]....
        /*0448*/ 	.word	0x0500004f


	//   ....[153]....
        /*044c*/ 	.word	0x0500004f


	//   ....[154]....
        /*0450*/ 	.word	0x0500004f


	//   ....[155]....
        /*0454*/ 	.word	0x0500004f


	//   ....[156]....
        /*0458*/ 	.word	0x0500004f


	//   ....[157]....
        /*045c*/ 	.word	0x0500004f


	//   ....[158]....
        /*0460*/ 	.word	0x0500004f


	//   ....[159]....
        /*0464*/ 	.word	0x0500004f


	//   ....[160]....
        /*0468*/ 	.word	0x0500004f


	//   ....[161]....
        /*046c*/ 	.word	0x0500004f


	//   ....[162]....
        /*0470*/ 	.word	0x0500004f


	//   ....[163]....
        /*0474*/ 	.word	0x0500004f


	//   ....[164]....
        /*0478*/ 	.word	0x0500004f


	//----- nvinfo : EIATTR_COOP_GROUP_INSTR_OFFSETS
	.align		4
.L_1131:
        /*047c*/ 	.byte	0x04, 0x28
        /*047e*/ 	.short	(.L_1133 - .L_1132)


	//   ....[0]....
.L_1132:
        /*0480*/ 	.word	0x00001360


	//   ....[1]....
        /*0484*/ 	.word	0x00001800


	//   ....[2]....
        /*0488*/ 	.word	0x00001e10


	//   ....[3]....
        /*048c*/ 	.word	0x00004a70


	//   ....[4]....
        /*0490*/ 	.word	0x00005140


	//   ....[5]....
        /*0494*/ 	.word	0x000059d0


	//   ....[6]....
        /*0498*/ 	.word	0x00006450


	//   ....[7]....
        /*049c*/ 	.word	0x00008430


	//   ....[8]....
        /*04a0*/ 	.word	0x0000a0b0


	//   ....[9]....
        /*04a4*/ 	.word	0x0000a0d0


	//   ....[10]....
        /*04a8*/ 	.word	0x0000a0e0


	//   ....[11]....
        /*04ac*/ 	.word	0x0000a0f0


	//   ....[12]....
        /*04b0*/ 	.word	0x0000a1a0


	//   ....[13]....
        /*04b4*/ 	.word	0x0000a1d0


	//   ....[14]....
        /*04b8*/ 	.word	0x0000a1e0


	//   ....[15]....
        /*04bc*/ 	.word	0x0000a1f0


	//   ....[16]....
        /*04c0*/ 	.word	0x0000a290


	//   ....[17]....
        /*04c4*/ 	.word	0x0000a2d0


	//   ....[18]....
        /*04c8*/ 	.word	0x0000a2e0


	//   ....[19]....
        /*04cc*/ 	.word	0x0000a2f0


	//   ....[20]....
        /*04d0*/ 	.word	0x0000a3b0


	//   ....[21]....
        /*04d4*/ 	.word	0x0000a3d0


	//   ....[22]....
        /*04d8*/ 	.word	0x0000a3e0


	//   ....[23]....
        /*04dc*/ 	.word	0x0000a3f0


	//   ....[24]....
        /*04e0*/ 	.word	0x0000a4a0


	//   ....[25]....
        /*04e4*/ 	.word	0x0000a4c0


	//   ....[26]....
        /*04e8*/ 	.word	0x0000a4d0


	//   ....[27]....
        /*04ec*/ 	.word	0x0000a4e0


	//   ....[28]....
        /*04f0*/ 	.word	0x0000a650


	//   ....[29]....
        /*04f4*/ 	.word	0x0000a660


	//   ....[30]....
        /*04f8*/ 	.word	0x0000a670


	//   ....[31]....
        /*04fc*/ 	.word	0x0000a680


	//   ....[32]....
        /*0500*/ 	.word	0x0000a690


	//   ....[33]....
        /*0504*/ 	.word	0x0000a6a0


	//   ....[34]....
        /*0508*/ 	.word	0x0000a6b0


	//   ....[35]....
        /*050c*/ 	.word	0x0000a6c0


	//   ....[36]....
        /*0510*/ 	.word	0x0000bc10


	//   ....[37]....
        /*0514*/ 	.word	0x0000bc20


	//   ....[38]....
        /*0518*/ 	.word	0x0000bc30


	//   ....[39]....
        /*051c*/ 	.word	0x0000bc40


	//   ....[40]....
        /*0520*/ 	.word	0x0000bd60


	//   ....[41]....
        /*0524*/ 	.word	0x0000bd70


	//   ....[42]....
        /*0528*/ 	.word	0x0000bd80


	//   ....[43]....
        /*052c*/ 	.word	0x0000bd90


	//   ....[44]....
        /*0530*/ 	.word	0x0000beb0


	//   ....[45]....
        /*0534*/ 	.word	0x0000bec0


	//   ....[46]....
        /*0538*/ 	.word	0x0000bed0


	//   ....[47]....
        /*053c*/ 	.word	0x0000bee0


	//   ....[48]....
        /*0540*/ 	.word	0x0000c000


	//   ....[49]....
        /*0544*/ 	.word	0x0000c010


	//   ....[50]....
        /*0548*/ 	.word	0x0000c020


	//   ....[51]....
        /*054c*/ 	.word	0x0000c030


	//   ....[52]....
        /*0550*/ 	.word	0x0000c150


	//   ....[53]....
        /*0554*/ 	.word	0x0000c160


	//   ....[54]....
        /*0558*/ 	.word	0x0000c170


	//   ....[55]....
        /*055c*/ 	.word	0x0000c180


	//   ....[56]....
        /*0560*/ 	.word	0x0000c2a0


	//   ....[57]....
        /*0564*/ 	.word	0x0000c2b0


	//   ....[58]....
        /*0568*/ 	.word	0x0000c2c0


	//   ....[59]....
        /*056c*/ 	.word	0x0000c2d0


	//   ....[60]....
        /*0570*/ 	.word	0x0000c2e0


	//   ....[61]....
        /*0574*/ 	.word	0x0000c2f0


	//   ....[62]....
        /*0578*/ 	.word	0x0000c300


	//   ....[63]....
        /*057c*/ 	.word	0x0000c330


	//   ....[64]....
        /*0580*/ 	.word	0x0000c360


	//   ....[65]....
        /*0584*/ 	.word	0x0000c370


	//   ....[66]....
        /*0588*/ 	.word	0x0000c380


	//   ....[67]....
        /*058c*/ 	.word	0x0000c390


	//   ....[68]....
        /*0590*/ 	.word	0x0000ffc0


	//   ....[69]....
        /*0594*/ 	.word	0x00010000


	//   ....[70]....
        /*0598*/ 	.word	0x00010040


	//   ....[71]....
        /*059c*/ 	.word	0x00010080


	//   ....[72]....
        /*05a0*/ 	.word	0x00010190


	//   ....[73]....
        /*05a4*/ 	.word	0x000101d0


	//   ....[74]....
        /*05a8*/ 	.word	0x00010210


	//   ....[75]....
        /*05ac*/ 	.word	0x00010250


	//   ....[76]....
        /*05b0*/ 	.word	0x00010360


	//   ....[77]....
        /*05b4*/ 	.word	0x000103a0


	//   ....[78]....
        /*05b8*/ 	.word	0x000103e0


	//   ....[79]....
        /*05bc*/ 	.word	0x00010420


	//   ....[80]....
        /*05c0*/ 	.word	0x00010530


	//   ....[81]....
        /*05c4*/ 	.word	0x00010570


	//   ....[82]....
        /*05c8*/ 	.word	0x000105b0


	//   ....[83]....
        /*05cc*/ 	.word	0x000105f0


	//   ....[84]....
        /*05d0*/ 	.word	0x00010700


	//   ....[85]....
        /*05d4*/ 	.word	0x00010730


	//   ....[86]....
        /*05d8*/ 	.word	0x00010750


	//   ....[87]....
        /*05dc*/ 	.word	0x00010770


	//   ....[88]....
        /*05e0*/ 	.word	0x000110e0


	//   ....[89]....
        /*05e4*/ 	.word	0x00011a90


	//   ....[90]....
        /*05e8*/ 	.word	0x00012460


	//   ....[91]....
        /*05ec*/ 	.word	0x00012c40


	//   ....[92]....
        /*05f0*/ 	.word	0x00012c60


	//   ....[93]....
        /*05f4*/ 	.word	0x00012c90


	//   ....[94]....
        /*05f8*/ 	.word	0x00012ce0


	//   ....[95]....
        /*05fc*/ 	.word	0x00012d00


	//   ....[96]....
        /*0600*/ 	.word	0x00012ef0


	//   ....[97]....
        /*0604*/ 	.word	0x00012f10


	//   ....[98]....
        /*0608*/ 	.word	0x00012f40


	//   ....[99]....
        /*060c*/ 	.word	0x00012f90


	//   ....[100]....
        /*0610*/ 	.word	0x00012fb0


	//   ....[101]....
        /*0614*/ 	.word	0x000134d0


	//   ....[102]....
        /*0618*/ 	.word	0x00013520


	//   ....[103]....
        /*061c*/ 	.word	0x00013570


	//   ....[104]....
        /*0620*/ 	.word	0x000135c0


	//   ....[105]....
        /*0624*/ 	.word	0x000136d0


	//   ....[106]....
        /*0628*/ 	.word	0x00013720


	//   ....[107]....
        /*062c*/ 	.word	0x00013770


	//   ....[108]....
        /*0630*/ 	.word	0x000137c0


	//   ....[109]....
        /*0634*/ 	.word	0x000138d0


	//   ....[110]....
        /*0638*/ 	.word	0x00013920


	//   ....[111]....
        /*063c*/ 	.word	0x00013970


	//   ....[112]....
        /*0640*/ 	.word	0x000139c0


	//   ....[113]....
        /*0644*/ 	.word	0x00013ad0


	//   ....[114]....
        /*0648*/ 	.word	0x00013b20


	//   ....[115]....
        /*064c*/ 	.word	0x00013b70


	//   ....[116]....
        /*0650*/ 	.word	0x00013bc0


	//   ....[117]....
        /*0654*/ 	.word	0x00013cd0


	//   ....[118]....
        /*0658*/ 	.word	0x00013d20


	//   ....[119]....
        /*065c*/ 	.word	0x00013d70


	//   ....[120]....
        /*0660*/ 	.word	0x00013dc0


	//   ....[121]....
        /*0664*/ 	.word	0x00013e50


	//   ....[122]....
        /*0668*/ 	.word	0x00013ef0


	//   ....[123]....
        /*066c*/ 	.word	0x00013f90


	//   ....[124]....
        /*0670*/ 	.word	0x00014030


	//   ....[125]....
        /*0674*/ 	.word	0x000140d0


	//   ....[126]....
        /*0678*/ 	.word	0x00014170


	//   ....[127]....
        /*067c*/ 	.word	0x000141d0


	//   ....[128]....
        /*0680*/ 	.word	0x00014220


	//   ....[129]....
        /*0684*/ 	.word	0x00014270


	//   ....[130]....
        /*0688*/ 	.word	0x000142c0


	//   ....[131]....
        /*068c*/ 	.word	0x00014310


	//   ....[132]....
        /*0690*/ 	.word	0x00014360


	//   ....[133]....
        /*0694*/ 	.word	0x000143f0


	//   ....[134]....
        /*0698*/ 	.word	0x00014440


	//   ....[135]....
        /*069c*/ 	.word	0x00014490


	//   ....[136]....
        /*06a0*/ 	.word	0x000144e0


	//   ....[137]....
        /*06a4*/ 	.word	0x00014580


	//   ....[138]....
        /*06a8*/ 	.word	0x00014610


	//   ....[139]....
        /*06ac*/ 	.word	0x00014660


	//   ....[140]....
        /*06b0*/ 	.word	0x000146b0


	//   ....[141]....
        /*06b4*/ 	.word	0x00014750


	//   ....[142]....
        /*06b8*/ 	.word	0x000147e0


	//   ....[143]....
        /*06bc*/ 	.word	0x00014830


	//   ....[144]....
        /*06c0*/ 	.word	0x00014880


	//   ....[145]....
        /*06c4*/ 	.word	0x00014920


	//   ....[146]....
        /*06c8*/ 	.word	0x000149b0


	//   ....[147]....
        /*06cc*/ 	.word	0x00014a00


	//   ....[148]....
        /*06d0*/ 	.word	0x00014a50


	//   ....[149]....
        /*06d4*/ 	.word	0x00014af0


	//   ....[150]....
        /*06d8*/ 	.word	0x00014b80


	//   ....[151]....
        /*06dc*/ 	.word	0x00014bd0


	//   ....[152]....
        /*06e0*/ 	.word	0x00014c20


	//   ....[153]....
        /*06e4*/ 	.word	0x00014cc0


	//   ....[154]....
        /*06e8*/ 	.word	0x00014d70


	//   ....[155]....
        /*06ec*/ 	.word	0x00014dd0


	//   ....[156]....
        /*06f0*/ 	.word	0x00014e60


	//   ....[157]....
        /*06f4*/ 	.word	0x00014eb0


	//   ....[158]....
        /*06f8*/ 	.word	0x00014f00


	//   ....[159]....
        /*06fc*/ 	.word	0x00014f50


	//   ....[160]....
        /*0700*/ 	.word	0x00014fa0


	//   ....[161]....
        /*0704*/ 	.word	0x00014fe0


	//   ....[162]....
        /*0708*/ 	.word	0x00015030


	//   ....[163]....
        /*070c*/ 	.word	0x000150a0


	//   ....[164]....
        /*0710*/ 	.word	0x000150f0


	//----- nvinfo : EIATTR_EXIT_INSTR_OFFSETS
	.align		4
.L_1133:
        /*0714*/ 	.byte	0x04, 0x1c
        /*0716*/ 	.short	(.L_1135 - .L_1134)


	//   ....[0]....
.L_1134:
        /*0718*/ 	.word	0x00013120


	//   ....[1]....
        /*071c*/ 	.word	0x00013470


	//----- nvinfo : EIATTR_MAX_THREADS
	.align		4
.L_1135:
        /*0720*/ 	.byte	0x04, 0x05
        /*0722*/ 	.short	(.L_1137 - .L_1136)
.L_1136:
        /*0724*/ 	.word	0x00000080
        /*0728*/ 	.word	0x00000001
        /*072c*/ 	.word	0x00000001


	//----- nvinfo : EIATTR_CRS_STACK_SIZE
	.align		4
.L_1137:
        /*0730*/ 	.byte	0x04, 0x1e
        /*0732*/ 	.short	(.L_1139 - .L_1138)
.L_1138:
        /*0734*/ 	.word	0x00000000


	//----- nvinfo : EIATTR_CBANK_PARAM_SIZE
	.align		4
.L_1139:
        /*0738*/ 	.byte	0x03, 0x19
        /*073a*/ 	.short	0x01f0


	//----- nvinfo : EIATTR_PARAM_CBANK
	.align		4
        /*073c*/ 	.byte	0x04, 0x0a
        /*073e*/ 	.short	(.L_1141 - .L_1140)
	.align		4
.L_1140:
        /*0740*/ 	.word	index@(.nv.constant0._Z25selective_scan_bwd_kernelI32Selective_Scan_bwd_kernel_traitsILi128ELi16ELb0ELb0ELb1ELb1ELb1EfN3c107complexIfEEEEv12SSMParamsBwd)
        /*0744*/ 	.short	0x0210
        /*0746*/ 	.short	0x01f0


	//----- nvinfo : EIATTR_SW_WAR
	.align		4
.L_1141:
        /*0748*/ 	.byte	0x04, 0x36
        /*074a*/ 	.short	(.L_1143 - .L_1142)
.L_1142:
        /*074c*/ 	.word	0x00000008
.L_1143:


//--------------------- .nv.info._Z25selective_scan_bwd_kernelI32Selective_Scan_bwd_kernel_traitsILi128ELi16ELb0ELb1ELb0ELb0ELb0EfN3c107complexIfEEEEv12SSMParamsBwd --------------------------
	.section	.nv.info._Z25selective_scan_bwd_kernelI32Selective_Scan_bwd_kernel_traitsILi128ELi16ELb0ELb1ELb0ELb0ELb0EfN3c107complexIfEEEEv12SSMParamsBwd,"",@"SHT_CUDA_INFO"
	.sectionflags	@""
	.align	4


	//----- nvinfo : EIATTR_CUDA_API_VERSION
	.align		4
        /*0000*/ 	.byte	0x04, 0x37
        /*0002*/ 	.short	(.L_1145 - .L_1144)
.L_1144:
        /*0004*/ 	.word	0x00000082


	//----- nvinfo : EIATTR_KPARAM_INFO
	.align		4
.L_1145:
        /*0008*/ 	.byte	0x04, 0x17
        /*000a*/ 	.short	(.L_1147 - .L_1146)
.L_1146:
        /*000c*/ 	.word	0x00000000
        /*0010*/ 	.short	0x0000
        /*0012*/ 	.short	0x0000
        /*0014*/ 	.byte	0x00, 0xf0, 0xc1, 0x07


	//----- nvinfo : EIATTR_SPARSE_MMA_MASK
	.align		4
.L_1147:
        /*0018*/ 	.byte	0x03, 0x50
        /*001a*/ 	.short	0x0000


	//----- nvinfo : EIATTR_MAXREG_COUNT
	.align		4
        /*001c*/ 	.byte	0x03, 0x1b
        /*001e*/ 	.short	0x00ff


	//----- nvinfo : EIATTR_NUM_BARRIERS
	.align		4
        /*0020*/ 	.byte	0x02, 0x4c
        /*0022*/ 	.byte	0x01
	.zero		1


	//----- nvinfo : EIATTR_ANNOTATIONS
	.align		4
        /*0024*/ 	.byte	0x04, 0x55
        /*0026*/ 	.short	(.L_1149 - .L_1148)


	//   ....[0]....
.L_1148:
        /* <DEDUP_REMOVED lines=37> */


	//----- nvinfo : EIATTR_MERCURY_ISA_VERSION
	.align		4
.L_1149:
        /*0268*/ 	.byte	0x03, 0x5f
        /*026a*/ 	.short	0x0101


	//----- nvinfo : EIATTR_COOP_GROUP_MASK_REGIDS
	.align		4
        /*026c*/ 	.byte	0x04, 0x29
        /*026e*/ 	.short	(.L_1151 - .L_1150)


	//   ....[0]....
.L_1150:
        /*0270*/ 	.word	0xffffffff


	//   ....[1]....
        /*0274*/ 	.word	0xffffffff


	//   ....[2]....
        /*0278*/ 	.word	0xffffffff


	//   ....[3]....
        /*027c*/ 	.word	0xffffffff


	//   ....[4]....
        /*0280*/ 	.word	0xffffffff


	//   ....[5]....
        /*0284*/ 	.word	0xffffffff


	//   ....[6]....
        /*0288*/ 	.word	0xffffffff


	//   ....[7]....
        /*028c*/ 	.word	0xffffffff


	//   ....[8]....
        /*0290*/ 	.word	0xffffffff


	//   ....[9]....
        /*0294*/ 	.word	0xffffffff


	//   ....[10]....
        /*0298*/ 	.word	0xffffffff


	//   ....[11]....
        /*029c*/ 	.word	0xffffffff


	//   ....[12]....
        /*02a0*/ 	.word	0xffffffff


	//   ....[13]....
        /*02a4*/ 	.word	0xffffffff


	//   ....[14]....
        /*02a8*/ 	.word	0xffffffff


	//   ....[15]....
        /*02ac*/ 	.word	0xffffffff


	//   ....[16]....
        /*02b0*/ 	.word	0xffffffff


	//   ....[17]....
        /*02b4*/ 	.word	0xffffffff


	//   ....[18]....
        /*02b8*/ 	.word	0xffffffff


	//   ....[19]....
        /*02bc*/ 	.word	0xffffffff


	//   ....[20]....
        /*02c0*/ 	.word	0xffffffff


	//   ....[21]....
        /*02c4*/ 	.word	0xffffffff


	//   ....[22]....
        /*02c8*/ 	.word	0xffffffff


	//   ....[23]....
        /*02cc*/ 	.word	0xffffffff


	//   ....[24]....
        /*02d0*/ 	.word	0xffffffff


	//   ....[25]....
        /*02d4*/ 	.word	0xffffffff


	//   ....[26]....
        /*02d8*/ 	.word	0xffffffff


	//   ....[27]....
        /*02dc*/ 	.word	0xffffffff


	//   ....[28]....
        /*02e0*/ 	.word	0xffffffff


	//   ....[29]....
        /*02e4*/ 	.word	0xffffffff


	//   ....[30]....
        /*02e8*/ 	.word	0xffffffff


	//   ....[31]....
        /*02ec*/ 	.word	0xffffffff


	//   ....[32]....
        /*02f0*/ 	.word	0xffffffff


	//   ....[33]....
        /*02f4*/ 	.word	0xffffffff


	//   ....[34]....
        /*02f8*/ 	.word	0xffffffff


	//   ....[35]....
        /*02fc*/ 	.word	0xffffffff


	//   ....[36]....
        /*0300*/ 	.word	0xffffffff


	//   ....[37]....
        /*0304*/ 	.word	0xffffffff


	//   ....[38]....
        /*0308*/ 	.word	0xffffffff


	//   ....[39]....
        /*030c*/ 	.word	0xffffffff


	//   ....[40]....
        /*0310*/ 	.word	0xffffffff


	//   ....[41]....
        /*0314*/ 	.word	0xffffffff


	//   ....[42]....
        /*0318*/ 	.word	0xffffffff


	//   ....[43]....
        /*031c*/ 	.word	0xffffffff


	//   ....[44]....
        /*0320*/ 	.word	0xffffffff


	//   ....[45]....
        /*0324*/ 	.word	0xffffffff


	//   ....[46]....
        /*0328*/ 	.word	0xffffffff


	//   ....[47]....
        /*032c*/ 	.word	0xffffffff


	//   ....[48]....
        /*0330*/ 	.word	0xffffffff


	//   ....[49]....
        /*0334*/ 	.word	0xffffffff


	//   ....[50]....
        /*0338*/ 	.word	0xffffffff


	//   ....[51]....
        /*033c*/ 	.word	0xffffffff


	//   ....[52]....
        /*0340*/ 	.word	0xffffffff


	//   ....[53]....
        /*0344*/ 	.word	0xffffffff


	//   ....[54]....
        /*0348*/ 	.word	0xffffffff


	//   ....[55]....
        /*034c*/ 	.word	0xffffffff


	//   ....[56]....
        /*0350*/ 	.word	0xffffffff


	//   ....[57]....
        /*0354*/ 	.word	0xffffffff


	//   ....[58]....
        /*0358*/ 	.word	0xffffffff


	//   ....[59]....
        /*035c*/ 	.word	0xffffffff


	//   ....[60]....
        /*0360*/ 	.word	0xffffffff


	//   ....[61]....
        /*0364*/ 	.word	0xffffffff


	//   ....[62]....
        /*0368*/ 	.word	0xffffffff


	//   ....[63]....
        /*036c*/ 	.word	0xffffffff


	//   ....[64]....
        /*0370*/ 	.word	0xffffffff


	//   ....[65]....
        /*0374*/ 	.word	0xffffffff


	//   ....[66]....
        /*0378*/ 	.word	0xffffffff


	//   ....[67]....
        /*037c*/ 	.word	0xffffffff


	//   ....[68]....
        /*0380*/ 	.word	0xffffffff


	//   ....[69]....
        /*0384*/ 	.word	0xffffffff


	//   ....[70]....
        /*0388*/ 	.word	0xffffffff


	//   ....[71]....
        /*038c*/ 	.word	0xffffffff


	//   ....[72]....
        /*0390*/ 	.word	0xffffffff


	//   ....[73]....
        /*0394*/ 	.word	0xffffffff


	//   ....[74]....
        /*0398*/ 	.word	0xffffffff


	//   ....[75]....
        /*039c*/ 	.word	0xffffffff


	//   ....[76]....
        /*03a0*/ 	.word	0xffffffff


	//   ....[77]....
        /*03a4*/ 	.word	0xffffffff


	//   ....[78]....
        /*03a8*/ 	.word	0xffffffff


	//   ....[79]....
        /*03ac*/ 	.word	0xffffffff


	//   ....[80]....
        /*03b0*/ 	.word	0xffffffff


	//   ....[81]....
        /*03b4*/ 	.word	0xffffffff


	//   ....[82]....
        /*03b8*/ 	.word	0xffffffff


	//   ....[83]....
        /*03bc*/ 	.word	0xffffffff


	//   ....[84]....
        /*03c0*/ 	.word	0xffffffff


	//   ....[85]....
        /*03c4*/ 	.word	0xffffffff


	//   ....[86]....
        /*03c8*/ 	.word	0xffffffff


	//   ....[87]....
        /*03cc*/ 	.word	0xffffffff


	//   ....[88]....
        /*03d0*/ 	.word	0xffffffff


	//   ....[89]....
        /*03d4*/ 	.word	0xffffffff


	//   ....[90]....
        /*03d8*/ 	.word	0xffffffff


	//   ....[91]....
        /*03dc*/ 	.word	0xffffffff


	//   ....[92]....
        /*03e0*/ 	.word	0xffffffff


	//   ....[93]....
        /*03e4*/ 	.word	0xffffffff


	//   ....[94]....
        /*03e8*/ 	.word	0xffffffff


	//   ....[95]....
        /*03ec*/ 	.word	0xffffffff


	//   ....[96]....
        /*03f0*/ 	.word	0x0500004f


	//   ....[97]....
        /*03f4*/ 	.word	0x0500004f


	//   ....[98]....
        /*03f8*/ 	.word	0x0500004f


	//   ....[99]....
        /*03fc*/ 	.word	0x0500004f


	//   ....[100]....
        /*0400*/ 	.word	0x0500004f


	//   ....[101]....
        /*0404*/ 	.word	0x0500004f


	//   ....[102]....
        /*0408*/ 	.word	0x0500004f


	//   ....[103]....
        /*040c*/ 	.word	0x0500004f


	//   ....[104]....
        /*0410*/ 	.word	0x0500004f


	//   ....[105]....
        /*0414*/ 	.word	0x0500004f


	//   ....[106]....
        /*0418*/ 	.word	0x0500004f


	//   ....[107]....
        /*041c*/ 	.word	0x0500004f


	//   ....[108]....
        /*0420*/ 	.word	0x0500004f


	//   ....[109]....
        /*0424*/ 	.word	0x0500004f


	//   ....[110]....
        /*0428*/ 	.word	0x0500004f


	//   ....[111]....
        /*042c*/ 	.word	0x0500004f


	//   ....[112]....
        /*0430*/ 	.word	0x0500004f


	//   ....[113]....
        /*0434*/ 	.word	0x0500004f


	//   ....[114]....
        /*0438*/ 	.word	0x0500004f


	//   ....[115]....
        /*043c*/ 	.word	0x0500004f


	//   ....[116]....
        /*0440*/ 	.word	0x0500004f


	//   ....[117]....
        /*0444*/ 	.word	0x0500004f


	//   ....[118]....
        /*0448*/ 	.word	0x0500004f


	//   ....[119]....
        /*044c*/ 	.word	0x0500004f


	//   ....[120]....
        /*0450*/ 	.word	0x0500004f


	//   ....[121]....
        /*0454*/ 	.word	0x0500004f


	//   ....[122]....
        /*0458*/ 	.word	0x0500004f


	//   ....[123]....
        /*045c*/ 	.word	0x0500004f


	//   ....[124]....
        /*0460*/ 	.word	0x0500004f


	//   ....[125]....
        /*0464*/ 	.word	0x0500004f


	//   ....[126]....
        /*0468*/ 	.word	0x0500004f


	//   ....[127]....
        /*046c*/ 	.word	0x0500004f


	//   ....[128]....
        /*0470*/ 	.word	0x0500004f


	//   ....[129]....
        /*0474*/ 	.word	0x0500004f


	//   ....[130]....
        /*0478*/ 	.word	0x0500004f


	//   ....[131]....
        /*047c*/ 	.word	0x0500004f


	//   ....[132]....
        /*0480*/ 	.word	0x0500004f


	//   ....[133]....
        /*0484*/ 	.word	0x0500004f


	//   ....[134]....
        /*0488*/ 	.word	0x0500004f


	//   ....[135]....
        /*048c*/ 	.word	0x0500004f


	//   ....[136]....
        /*0490*/ 	.word	0x0500004f


	//   ....[137]....
        /*0494*/ 	.word	0x0500004f


	//   ....[138]....
        /*0498*/ 	.word	0x0500004f


	//   ....[139]....
        /*049c*/ 	.word	0x0500004f


	//   ....[140]....
        /*04a0*/ 	.word	0x0500004f


	//   ....[141]....
        /*04a4*/ 	.word	0x0500004f


	//   ....[142]....
        /*04a8*/ 	.word	0x0500004f


	//   ....[143]....
        /*04ac*/ 	.word	0x0500004f


	//   ....[144]....
        /*04b0*/ 	.word	0x0500004f


	//   ....[145]....
        /*04b4*/ 	.word	0x0500004f


	//   ....[146]....
        /*04b8*/ 	.word	0x0500004f


	//   ....[147]....
        /*04bc*/ 	.word	0x0500004f


	//   ....[148]....
        /*04c0*/ 	.word	0x0500004f


	//   ....[149]....
        /*04c4*/ 	.word	0x0500004f


	//   ....[150]....
        /*04c8*/ 	.word	0x0500004f


	//   ....[151]....
        /*04cc*/ 	.word	0x0500004f


	//   ....[152]....
        /*04d0*/ 	.word	0x0500004f


	//   ....[153]....
        /*04d4*/ 	.word	0x0500004f


	//   ....[154]....
        /*04d8*/ 	.word	0x0500004f


	//   ....[155]....
        /*04dc*/ 	.word	0x0500004f


	//   ....[156]....
        /*04e0*/ 	.word	0x0500004f


	//   ....[157]....
        /*04e4*/ 	.word	0x0500004f


	//   ....[158]....
        /*04e8*/ 	.word	0x0500004f


	//   ....[159]....
        /*04ec*/ 	.word	0x0500004f


	//----- nvinfo : EIATTR_COOP_GROUP_INSTR_OFFSETS
	.align		4
.L_1151:
        /*04f0*/ 	.byte	0x04, 0x28
        /*04f2*/ 	.short	(.L_1153 - .L_1152)


	//   ....[0]....
.L_1152:
        /*04f4*/ 	.word	0x00001390


	//   ....[1]....
        /*04f8*/ 	.word	0x000018e0


	//   ....[2]....
        /*04fc*/ 	.word	0x00001ef0


	//   ....[3]....
        /*0500*/ 	.word	0x00003e00


	//   ....[4]....
        /*0504*/ 	.word	0x00005890


	//   ....[5]....
        /*0508*/ 	.word	0x000058b0


	//   ....[6]....
        /*050c*/ 	.word	0x000058c0


	//   ....[7]....
        /*0510*/ 	.word	0x000058d0


	//   ....[8]....
        /*0514*/ 	.word	0x00005970


	//   ....[9]....
        /*0518*/ 	.word	0x000059a0


	//   ....[10]....
        /*051c*/ 	.word	0x000059c0


	//   ....[11]....
        /*0520*/ 	.word	0x000059d0


	//   ....[12]....
        /*0524*/ 	.word	0x00005a70


	//   ....[13]....
        /*0528*/ 	.word	0x00005a90


	//   ....[14]....
        /*052c*/ 	.word	0x00005ac0


	//   ....[15]....
        /*0530*/ 	.word	0x00005ad0


	//   ....[16]....
        /*0534*/ 	.word	0x00005b70


	//   ....[17]....
        /*0538*/ 	.word	0x00005b90


	//   ....[18]....
        /*053c*/ 	.word	0x00005bc0


	//   ....[19]....
        /*0540*/ 	.word	0x00005bd0


	//   ....[20]....
        /*0544*/ 	.word	0x00005c70


	//   ....[21]....
        /*0548*/ 	.word	0x00005ca0


	//   ....[22]....
        /*054c*/ 	.word	0x00005cb0


	//   ....[23]....
        /*0550*/ 	.word	0x00005cc0


	//   ....[24]....
        /*0554*/ 	.word	0x00005e30


	//   ....[25]....
        /*0558*/ 	.word	0x00005e40


	//   ....[26]....
        /*055c*/ 	.word	0x00005e50


	//   ....[27]....
        /*0560*/ 	.word	0x00005e60


	//   ....[28]....
        /*0564*/ 	.word	0x00005e70


	//   ....[29]....
        /*0568*/ 	.word	0x00005e80


	//   ....[30]....
        /*056c*/ 	.word	0x00005e90


	//   ....[31]....
        /*0570*/ 	.word	0x00005ea0


	//   ....[32]....
        /*0574*/ 	.word	0x00007420


	//   ....[33]....
        /*0578*/ 	.word	0x00007430


	//   ....[34]....
        /*057c*/ 	.word	0x00007440


	//   ....[35]....
        /*0580*/ 	.word	0x00007450


	//   ....[36]....
        /*0584*/ 	.word	0x00007570


	//   ....[37]....
        /*0588*/ 	.word	0x00007580


	//   ....[38]....
        /*058c*/ 	.word	0x00007590


	//   ....[39]....
        /*0590*/ 	.word	0x000075a0


	//   ....[40]....
        /*0594*/ 	.word	0x000076c0


	//   ....[41]....
        /*0598*/ 	.word	0x000076d0


	//   ....[42]....
        /*059c*/ 	.word	0x000076e0


	//   ....[43]....
        /*05a0*/ 	.word	0x000076f0


	//   ....[44]....
        /*05a4*/ 	.word	0x00007810


	//   ....[45]....
        /*05a8*/ 	.word	0x00007820


	//   ....[46]....
        /*05ac*/ 	.word	0x00007830


	//   ....[47]....
        /*05b0*/ 	.word	0x00007840


	//   ....[48]....
        /*05b4*/ 	.word	0x00007960


	//   ....[49]....
        /*05b8*/ 	.word	0x00007970


	//   ....[50]....
        /*05bc*/ 	.word	0x00007980


	//   ....[51]....
        /*05c0*/ 	.word	0x00007990


	//   ....[52]....
        /*05c4*/ 	.word	0x00007ab0


	//   ....[53]....
        /*05c8*/ 	.word	0x00007ac0


	//   ....[54]....
        /*05cc*/ 	.word	0x00007ad0


	//   ....[55]....
        /*05d0*/ 	.word	0x00007ae0


	//   ....[56]....
        /*05d4*/ 	.word	0x00007af0


	//   ....[57]....
        /*05d8*/ 	.word	0x00007b00


	//   ....[58]....
        /*05dc*/ 	.word	0x00007b10


	//   ....[59]....
        /*05e0*/ 	.word	0x00007b40


	//   ....[60]....
        /*05e4*/ 	.word	0x00007b70


	//   ....[61]....
        /*05e8*/ 	.word	0x00007b80


	//   ....[62]....
        /*05ec*/ 	.word	0x00007b90


	//   ....[63]....
        /*05f0*/ 	.word	0x00007ba0


	//   ....[64]....
        /*05f4*/ 	.word	0x0000b2f0


	//   ....[65]....
        /*05f8*/ 	.word	0x0000b330


	//   ....[66]....
        /*05fc*/ 	.word	0x0000b370


	//   ....[67]....
        /*0600*/ 	.word	0x0000b3b0


	//   ....[68]....
        /*0604*/ 	.word	0x0000b4c0


	//   ....[69]....
        /*0608*/ 	.word	0x0000b500


	//   ....[70]....
        /*060c*/ 	.word	0x0000b540


	//   ....[71]....
        /*0610*/ 	.word	0x0000b580


	//   ....[72]....
        /*0614*/ 	.word	0x0000b690


	//   ....[73]....
        /*0618*/ 	.word	0x0000b6d0


	//   ....[74]....
        /*061c*/ 	.word	0x0000b710


	//   ....[75]....
        /*0620*/ 	.word	0x0000b750


	//   ....[76]....
        /*0624*/ 	.word	0x0000b860


	//   ....[77]....
        /*0628*/ 	.word	0x0000b8a0


	//   ....[78]....
        /*062c*/ 	.word	0x0000b8e0


	//   ....[79]....
        /*0630*/ 	.word	0x0000b920


	//   ....[80]....
        /*0634*/ 	.word	0x0000ba30


	//   ....[81]....
        /*0638*/ 	.word	0x0000ba90


	//   ....[82]....
        /*063c*/ 	.word	0x0000bab0


	//   ....[83]....
        /*0640*/ 	.word	0x0000bac0


	//   ....[84]....
        /*0644*/ 	.word	0x0000c110


	//   ....[85]....
        /*0648*/ 	.word	0x0000ccb0


	//   ....[86]....
        /*064c*/ 	.word	0x0000d370


	//   ....[87]....
        /*0650*/ 	.word	0x0000d390


	//   ....[88]....
        /*0654*/ 	.word	0x0000d3c0


	//   ....[89]....
        /*0658*/ 	.word	0x0000d410


	//   ....[90]....
        /*065c*/ 	.word	0x0000d430


	//   ....[91]....
        /*0660*/ 	.word	0x0000d620


	//   ....[92]....
        /*0664*/ 	.word	0x0000d640


	//   ....[93]....
        /*0668*/ 	.word	0x0000d670


	//   ....[94]....
        /*066c*/ 	.word	0x0000d6c0


	//   ....[95]....
        /*0670*/ 	.word	0x0000d6e0


	//   ....[96]....
        /*0674*/ 	.word	0x0000dc00


	//   ....[97]....
        /*0678*/ 	.word	0x0000dc50


	//   ....[98]....
        /*067c*/ 	.word	0x0000dca0


	//   ....[99]....
        /*0680*/ 	.word	0x0000dcf0


	//   ....[100]....
        /*0684*/ 	.word	0x0000de20


	//   ....[101]....
        /*0688*/ 	.word	0x0000de70


	//   ....[102]....
        /*068c*/ 	.word	0x0000dec0


	//   ....[103]....
        /*0690*/ 	.word	0x0000df10


	//   ....[104]....
        /*0694*/ 	.word	0x0000e040


	//   ....[105]....
        /*0698*/ 	.word	0x0000e090


	//   ....[106]....
        /*069c*/ 	.word	0x0000e0e0


	//   ....[107]....
        /*06a0*/ 	.word	0x0000e130


	//   ....[108]....
        /*06a4*/ 	.word	0x0000e260


	//   ....[109]....
        /*06a8*/ 	.word	0x0000e2b0


	//   ....[110]....
        /*06ac*/ 	.word	0x0000e300


	//   ....[111]....
        /*06b0*/ 	.word	0x0000e350


	//   ....[112]....
        /*06b4*/ 	.word	0x0000e480


	//   ....[113]....
        /*06b8*/ 	.word	0x0000e4d0


	//   ....[114]....
        /*06bc*/ 	.word	0x0000e520


	//   ....[115]....
        /*06c0*/ 	.word	0x0000e570


	//   ....[116]....
        /*06c4*/ 	.word	0x0000e610


	//   ....[117]....
        /*06c8*/ 	.word	0x0000e6b0


	//   ....[118]....
        /*06cc*/ 	.word	0x0000e750


	//   ....[119]....
        /*06d0*/ 	.word	0x0000e7f0


	//   ....[120]....
        /*06d4*/ 	.word	0x0000e890


	//   ....[121]....
        /*06d8*/ 	.word	0x0000e920


	//   ....[122]....
        /*06dc*/ 	.word	0x0000e970


	//   ....[123]....
        /*06e0*/ 	.word	0x0000e9c0


	//   ....[124]....
        /*06e4*/ 	.word	0x0000ea30


	//   ....[125]....
        /*06e8*/ 	.word	0x0000ea80


	//   ....[126]....
        /*06ec*/ 	.word	0x0000ead0


	//   ....[127]....
        /*06f0*/ 	.word	0x0000eb20


	//   ....[128]....
        /*06f4*/ 	.word	0x0000ebb0


	//   ....[129]....
        /*06f8*/ 	.word	0x0000ec00


	//   ....[130]....
        /*06fc*/ 	.word	0x0000ec50


	//   ....[131]....
        /*0700*/ 	.word	0x0000eca0


	//   ....[132]....
        /*0704*/ 	.word	0x0000ed40


	//   ....[133]....
        /*0708*/ 	.word	0x0000edd0


	//   ....[134]....
        /*070c*/ 	.word	0x0000ee20


	//   ....[135]....
        /*0710*/ 	.word	0x0000ee70


	//   ....[136]....
        /*0714*/ 	.word	0x0000ef10


	//   ....[137]....
        /*0718*/ 	.word	0x0000efa0


	//   ....[138]....
        /*071c*/ 	.word	0x0000eff0


	//   ....[139]....
        /*0720*/ 	.word	0x0000f040


	//   ....[140]....
        /*0724*/ 	.word	0x0000f0e0


	//   ....[141]....
        /*0728*/ 	.word	0x0000f170


	//   ....[142]....
        /*072c*/ 	.word	0x0000f1c0


	//   ....[143]....
        /*0730*/ 	.word	0x0000f210


	//   ....[144]....
        /*0734*/ 	.word	0x0000f2b0


	//   ....[145]....
        /*0738*/ 	.word	0x0000f340


	//   ....[146]....
        /*073c*/ 	.word	0x0000f390


	//   ....[147]....
        /*0740*/ 	.word	0x0000f3e0


	//   ....[148]....
        /*0744*/ 	.word	0x0000f480


	//   ....[149]....
        /*0748*/ 	.word	0x0000f530


	//   ....[150]....
        /*074c*/ 	.word	0x0000f590


	//   ....[151]....
        /*0750*/ 	.word	0x0000f620


	//   ....[152]....
        /*0754*/ 	.word	0x0000f670


	//   ....[153]....
        /*0758*/ 	.word	0x0000f6c0


	//   ....[154]....
        /*075c*/ 	.word	0x0000f710


	//   ....[155]....
        /*0760*/ 	.word	0x0000f760


	//   ....[156]....
        /*0764*/ 	.word	0x0000f7a0


	//   ....[157]....
        /*0768*/ 	.word	0x0000f7f0


	//   ....[158]....
        /*076c*/ 	.word	0x0000f860


	//   ....[159]....
        /*0770*/ 	.word	0x0000f8b0


	//----- nvinfo : EIATTR_EXIT_INSTR_OFFSETS
	.align		4
.L_1153:
        /*0774*/ 	.byte	0x04, 0x1c
        /*0776*/ 	.short	(.L_1155 - .L_1154)


	//   ....[0]....
.L_1154:
        /*0778*/ 	.word	0x0000d850


	//   ....[1]....
        /*077c*/ 	.word	0x0000dba0


	//----- nvinfo : EIATTR_MAX_THREADS
	.align		4
.L_1155:
        /*0780*/ 	.byte	0x04, 0x05
        /*0782*/ 	.short	(.L_1157 - .L_1156)
.L_1156:
        /*0784*/ 	.word	0x00000080
        /*0788*/ 	.word	0x00000001
        /*078c*/ 	.word	0x00000001


	//----- nvinfo : EIATTR_CRS_STACK_SIZE
	.align		4
.L_1157:
        /*0790*/ 	.byte	0x04, 0x1e
        /*0792*/ 	.short	(.L_1159 - .L_1158)
.L_1158:
        /*0794*/ 	.word	0x00000000


	//----- nvinfo : EIATTR_CBANK_PARAM_SIZE
	.align		4
.L_1159:
        /*0798*/ 	.byte	0x03, 0x19
        /*079a*/ 	.short	0x01f0


	//----- nvinfo : EIATTR_PARAM_CBANK
	.align		4
        /*079c*/ 	.byte	0x04, 0x0a
        /*079e*/ 	.short	(.L_1161 - .L_1160)
	.align		4
.L_1160:
        /*07a0*/ 	.word	index@(.nv.constant0._Z25selective_scan_bwd_kernelI32Selective_Scan_bwd_kernel_traitsILi128ELi16ELb0ELb1ELb0ELb0ELb0EfN3c107complexIfEEEEv12SSMParamsBwd)
        /*07a4*/ 	.short	0x0210
        /*07a6*/ 	.short	0x01f0


	//----- nvinfo : EIATTR_SW_WAR
	.align		4
.L_1161:
        /*07a8*/ 	.byte	0x04, 0x36
        /*07aa*/ 	.short	(.L_1163 - .L_1162)
.L_1162:
        /*07ac*/ 	.word	0x00000008
.L_1163:


//--------------------- .nv.info._Z25selective_scan_bwd_kernelI32Selective_Scan_bwd_kernel_traitsILi128ELi16ELb0ELb1ELb0ELb0ELb1EfN3c107complexIfEEEEv12SSMParamsBwd --------------------------
	.section	.nv.info._Z25selective_scan_bwd_kernelI32Selective_Scan_bwd_kernel_traitsILi128ELi16ELb0ELb1ELb0ELb0ELb1EfN3c107complexIfEEEEv12SSMParamsBwd,"",@"SHT_CUDA_INFO"
	.sectionflags	@""
	.align	4


	//----- nvinfo : EIATTR_CUDA_API_VERSION
	.align		4
        /*0000*/ 	.byte	0x04, 0x37
        /*0002*/ 	.short	(.L_1165 - .L_1164)
.L_1164:
        /*0004*/ 	.word	0x00000082


	//----- nvinfo : EIATTR_KPARAM_INFO
	.align		4
.L_1165:
        /*0008*/ 	.byte	0x04, 0x17
        /*000a*/ 	.short	(.L_1167 - .L_1166)
.L_1166:
        /*000c*/ 	.word	0x00000000
        /*0010*/ 	.short	0x0000
        /*0012*/ 	.short	0x0000
        /*0014*/ 	.byte	0x00, 0xf0, 0xc1, 0x07


	//----- nvinfo : EIATTR_SPARSE_MMA_MASK
	.align		4
.L_1167:
        /*0018*/ 	.byte	0x03, 0x50
        /*001a*/ 	.short	0x0000


	//----- nvinfo : EIATTR_MAXREG_COUNT
	.align		4
        /*001c*/ 	.byte	0x03, 0x1b
        /*001e*/ 	.short	0x00ff


	//----- nvinfo : EIATTR_NUM_BARRIERS
	.align		4
        /*0020*/ 	.byte	0x02, 0x4c
        /*0022*/ 	.byte	0x01
	.zero		1


	//----- nvinfo : EIATTR_ANNOTATIONS
	.align		4
        /*0024*/ 	.byte	0x04, 0x55
        /*0026*/ 	.short	(.L_1169 - .L_1168)


	//   ....[0]....
.L_1168:
        /* <DEDUP_REMOVED lines=36> */


	//----- nvinfo : EIATTR_MERCURY_ISA_VERSION
	.align		4
.L_1169:
        /*0258*/ 	.byte	0x03, 0x5f
        /*025a*/ 	.short	0x0101


	//----- nvinfo : EIATTR_COOP_GROUP_MASK_REGIDS
	.align		4
        /*025c*/ 	.byte	0x04, 0x29
        /*025e*/ 	.short	(.L_1171 - .L_1170)


	//   ....[0]....
.L_1170:
        /*0260*/ 	.word	0xffffffff


	//   ....[1]....
        /*0264*/ 	.word	0xffffffff


	//   ....[2]....
        /*0268*/ 	.word	0xffffffff


	//   ....[3]....
        /*026c*/ 	.word	0xffffffff


	//   ....[4]....
        /*0270*/ 	.word	0xffffffff


	//   ....[5]....
        /*0274*/ 	.word	0xffffffff


	//   ....[6]....
        /*0278*/ 	.word	0xffffffff


	//   ....[7]....
        /*027c*/ 	.word	0xffffffff


	//   ....[8]....
        /*0280*/ 	.word	0xffffffff


	//   ....[9]....
        /*0284*/ 	.word	0xffffffff


	//   ....[10]....
        /*0288*/ 	.word	0xffffffff


	//   ....[11]....
        /*028c*/ 	.word	0xffffffff


	//   ....[12]....
        /*0290*/ 	.word	0xffffffff


	//   ....[13]....
        /*0294*/ 	.word	0xffffffff


	//   ....[14]....
        /*0298*/ 	.word	0xffffffff


	//   ....[15]....
        /*029c*/ 	.word	0xffffffff


	//   ....[16]....
        /*02a0*/ 	.word	0xffffffff


	//   ....[17]....
        /*02a4*/ 	.word	0xffffffff


	//   ....[18]....
        /*02a8*/ 	.word	0xffffffff


	//   ....[19]....
        /*02ac*/ 	.word	0xffffffff


	//   ....[20]....
        /*02b0*/ 	.word	0xffffffff


	//   ....[21]....
        /*02b4*/ 	.word	0xffffffff


	//   ....[22]....
        /*02b8*/ 	.word	0xffffffff


	//   ....[23]....
        /*02bc*/ 	.word	0xffffffff


	//   ....[24]....
        /*02c0*/ 	.word	0xffffffff


	//   ....[25]....
        /*02c4*/ 	.word	0xffffffff


	//   ....[26]....
        /*02c8*/ 	.word	0xffffffff


	//   ....[27]....
        /*02cc*/ 	.word	0xffffffff


	//   ....[28]....
        /*02d0*/ 	.word	0xffffffff


	//   ....[29]....
        /*02d4*/ 	.word	0xffffffff


	//   ....[30]....
        /*02d8*/ 	.word	0xffffffff


	//   ....[31]....
        /*02dc*/ 	.word	0xffffffff


	//   ....[32]....
        /*02e0*/ 	.word	0xffffffff


	//   ....[33]....
        /*02e4*/ 	.word	0xffffffff


	//   ....[34]....
        /*02e8*/ 	.word	0xffffffff


	//   ....[35]....
        /*02ec*/ 	.word	0xffffffff


	//   ....[36]....
        /*02f0*/ 	.word	0xffffffff


	//   ....[37]....
        /*02f4*/ 	.word	0xffffffff


	//   ....[38]....
        /*02f8*/ 	.word	0xffffffff


	//   ....[39]....
        /*02fc*/ 	.word	0xffffffff


	//   ....[40]....
        /*0300*/ 	.word	0xffffffff


	//   ....[41]....
        /*0304*/ 	.word	0xffffffff


	//   ....[42]....
        /*0308*/ 	.word	0xffffffff


	//   ....[43]....
        /*030c*/ 	.word	0xffffffff


	//   ....[44]....
        /*0310*/ 	.word	0xffffffff


	//   ....[45]....
        /*0314*/ 	.word	0xffffffff


	//   ....[46]....
        /*0318*/ 	.word	0xffffffff


	//   ....[47]....
        /*031c*/ 	.word	0xffffffff


	//   ....[48]....
        /*0320*/ 	.word	0xffffffff


	//   ....[49]....
        /*0324*/ 	.word	0xffffffff


	//   ....[50]....
        /*0328*/ 	.word	0xffffffff


	//   ....[51]....
        /*032c*/ 	.word	0xffffffff


	//   ....[52]....
        /*0330*/ 	.word	0xffffffff


	//   ....[53]....
        /*0334*/ 	.word	0xffffffff


	//   ....[54]....
        /*0338*/ 	.word	0xffffffff


	//   ....[55]....
        /*033c*/ 	.word	0xffffffff


	//   ....[56]....
        /*0340*/ 	.word	0xffffffff


	//   ....[57]....
        /*0344*/ 	.word	0xffffffff


	//   ....[58]....
        /*0348*/ 	.word	0xffffffff


	//   ....[59]....
        /*034c*/ 	.word	0xffffffff


	//   ....[60]....
        /*0350*/ 	.word	0xffffffff


	//   ....[61]....
        /*0354*/ 	.word	0xffffffff


	//   ....[62]....
        /*0358*/ 	.word	0xffffffff


	//   ....[63]....
        /*035c*/ 	.word	0xffffffff


	//   ....[64]....
        /*0360*/ 	.word	0xffffffff


	//   ....[65]....
        /*0364*/ 	.word	0xffffffff


	//   ....[66]....
        /*0368*/ 	.word	0xffffffff


	//   ....[67]....
        /*036c*/ 	.word	0xffffffff


	//   ....[68]....
        /*0370*/ 	.word	0xffffffff


	//   ....[69]....
        /*0374*/ 	.word	0xffffffff


	//   ....[70]....
        /*0378*/ 	.word	0xffffffff


	//   ....[71]....
        /*037c*/ 	.word	0xffffffff


	//   ....[72]....
        /*0380*/ 	.word	0xffffffff


	//   ....[73]....
        /*0384*/ 	.word	0xffffffff


	//   ....[74]....
        /*0388*/ 	.word	0xffffffff


	//   ....[75]....
        /*038c*/ 	.word	0xffffffff


	//   ....[76]....
        /*0390*/ 	.word	0xffffffff


	//   ....[77]....
        /*0394*/ 	.word	0xffffffff


	//   ....[78]....
        /*0398*/ 	.word	0xffffffff


	//   ....[79]....
        /*039c*/ 	.word	0xffffffff


	//   ....[80]....
        /*03a0*/ 	.word	0xffffffff


	//   ....[81]....
        /*03a4*/ 	.word	0xffffffff


	//   ....[82]....
        /*03a8*/ 	.word	0xffffffff


	//   ....[83]....
        /*03ac*/ 	.word	0xffffffff


	//   ....[84]....
        /*03b0*/ 	.word	0xffffffff


	//   ....[85]....
        /*03b4*/ 	.word	0xffffffff


	//   ....[86]....
        /*03b8*/ 	.word	0xffffffff


	//   ....[87]....
        /*03bc*/ 	.word	0xffffffff


	//   ....[88]....
        /*03c0*/ 	.word	0xffffffff


	//   ....[89]....
        /*03c4*/ 	.word	0xffffffff


	//   ....[90]....
        /*03c8*/ 	.word	0xffffffff


	//   ....[91]....
        /*03cc*/ 	.word	0xffffffff


	//   ....[92]....
        /*03d0*/ 	.word	0xffffffff


	//   ....[93]....
        /*03d4*/ 	.word	0xffffffff


	//   ....[94]....
        /*03d8*/ 	.word	0xffffffff


	//   ....[95]....
        /*03dc*/ 	.word	0xffffffff


	//   ....[96]....
        /*03e0*/ 	.word	0xffffffff


	//   ....[97]....
        /*03e4*/ 	.word	0xffffffff


	//   ....[98]....
        /*03e8*/ 	.word	0xffffffff


	//   ....[99]....
        /*03ec*/ 	.word	0xffffffff


	//   ....[100]....
        /*03f0*/ 	.word	0x0500004f


	//   ....[101]....
        /*03f4*/ 	.word	0x0500004f


	//   ....[102]....
        /*03f8*/ 	.word	0x0500004f


	//   ....[103]....
        /*03fc*/ 	.word	0x0500004f


	//   ....[104]....
        /*0400*/ 	.word	0x0500004f


	//   ....[105]....
        /*0404*/ 	.word	0x0500004f


	//   ....[106]....
        /*0408*/ 	.word	0x0500004f


	//   ....[107]....
        /*040c*/ 	.word	0x0500004f


	//   ....[108]....
        /*0410*/ 	.word	0x0500004f


	//   ....[109]....
        /*0414*/ 	.word	0x0500004f


	//   ....[110]....
        /*0418*/ 	.word	0x0500004f


	//   ....[111]....
        /*041c*/ 	.word	0x0500004f


	//   ....[112]....
        /*0420*/ 	.word	0x0500004f


	//   ....[113]....
        /*0424*/ 	.word	0x0500004f


	//   ....[114]....
        /*0428*/ 	.word	0x0500004f


	//   ....[115]....
        /*042c*/ 	.word	0x0500004f


	//   ....[116]....
        /*0430*/ 	.word	0x0500004f


	//   ....[117]....
        /*0434*/ 	.word	0x0500004f


	//   ....[118]....
        /*0438*/ 	.word	0x0500004f


	//   ....[119]....
        /*043c*/ 	.word	0x0500004f


	//   ....[120]....
        /*0440*/ 	.word	0x0500004f


	//   ....[121]....
        /*0444*/ 	.word	0x0500004f


	//   ....[122]....
        /*0448*/ 	.word	0x0500004f


	//   ....[123]....
        /*044c*/ 	.word	0x0500004f


	//   ....[124]....
        /*0450*/ 	.word	0x0500004f


	//   ....[125]....
        /*0454*/ 	.word	0x0500004f


	//   ....[126]....
        /*0458*/ 	.word	0x0500004f


	//   ....[127]....
        /*045c*/ 	.word	0x0500004f


	//   ....[128]....
        /*0460*/ 	.word	0x0500004f


	//   ....[129]....
        /*0464*/ 	.word	0x0500004f


	//   ....[130]....
        /*0468*/ 	.word	0x0500004f


	//   ....[131]....
        /*046c*/ 	.word	0x0500004f


	//   ....[132]....
        /*0470*/ 	.word	0x0500004f


	//   ....[133]....
        /*0474*/ 	.word	0x0500004f


	//   ....[134]....
        /*0478*/ 	.word	0x0500004f


	//   ....[135]....
        /*047c*/ 	.word	0x0500004f


	//   ....[136]....
        /*0480*/ 	.word	0x0500004f


	//   ....[137]....
        /*0484*/ 	.word	0x0500004f


	//   ....[138]....
        /*0488*/ 	.word	0x0500004f


	//   ....[139]....
        /*048c*/ 	.word	0x0500004f


	//   ....[140]....
        /*0490*/ 	.word	0x0500004f


	//   ....[141]....
        /*0494*/ 	.word	0x0500004f


	//   ....[142]....
        /*0498*/ 	.word	0x0500004f


	//   ....[143]....
        /*049c*/ 	.word	0x0500004f


	//   ....[144]....
        /*04a0*/ 	.word	0x0500004f


	//   ....[145]....
        /*04a4*/ 	.word	0x0500004f


	//   ....[146]....
        /*04a8*/ 	.word	0x0500004f


	//   ....[147]....
        /*04ac*/ 	.word	0x0500004f


	//   ....[148]....
        /*04b0*/ 	.word	0x0500004f


	//   ....[149]....
        /*04b4*/ 	.word	0x0500004f


	//   ....[150]....
        /*04b8*/ 	.word	0x0500004f


	//   ....[151]....
        /*04bc*/ 	.word	0x0500004f


	//   ....[152]....
        /*04c0*/ 	.word	0x0500004f


	//   ....[153]....
        /*04c4*/ 	.word	0x0500004f


	//   ....[154]....
        /*04c8*/ 	.word	0x0500004f


	//   ....[155]....
        /*04cc*/ 	.word	0x0500004f


	//   ....[156]....
        /*04d0*/ 	.word	0x0500004f


	//   ....[157]....
        /*04d4*/ 	.word	0x0500004f


	//   ....[158]....
        /*04d8*/ 	.word	0x0500004f


	//   ....[159]....
        /*04dc*/ 	.word	0x0500004f


	//   ....[160]....
        /*04e0*/ 	.word	0x0500004f


	//   ....[161]....
        /*04e4*/ 	.word	0x0500004f


	//   ....[162]....
        /*04e8*/ 	.word	0x0500004f


	//   ....[163]....
        /*04ec*/ 	.word	0x0500004f


	//----- nvinfo : EIATTR_COOP_GROUP_INSTR_OFFSETS
	.align		4
.L_1171:
        /*04f0*/ 	.byte	0x04, 0x28
        /*04f2*/ 	.short	(.L_1173 - .L_1172)


	//   ....[0]....
.L_1172:
        /*04f4*/ 	.word	0x00001390


	//   ....[1]....
        /*04f8*/ 	.word	0x000018c0


	//   ....[2]....
        /*04fc*/ 	.word	0x00002320


	//   ....[3]....
        /*0500*/ 	.word	0x000027a0


	//   ....[4]....
        /*0504*/ 	.word	0x00002e60


	//   ....[5]....
        /*0508*/ 	.word	0x000036d0


	//   ....[6]....
        /*050c*/ 	.word	0x00004110


	//   ....[7]....
        /*0510*/ 	.word	0x00006390


	//   ....[8]....
        /*0514*/ 	.word	0x00007e60


	//   ....[9]....
        /*0518*/ 	.word	0x00007e80


	//   ....[10]....
        /*051c*/ 	.word	0x00007e90


	//   ....[11]....
        /*0520*/ 	.word	0x00007ea0


	//   ....[12]....
        /*0524*/ 	.word	0x00007f40


	//   ....[13]....
        /*0528*/ 	.word	0x00007f70


	//   ....[14]....
        /*052c*/ 	.word	0x00007f90


	//   ....[15]....
        /*0530*/ 	.word	0x00007fa0


	//   ....[16]....
        /*0534*/ 	.word	0x00008040


	//   ....[17]....
        /*0538*/ 	.word	0x00008060


	//   ....[18]....
        /*053c*/ 	.word	0x00008090


	//   ....[19]....
        /*0540*/ 	.word	0x000080a0


	//   ....[20]....
        /*0544*/ 	.word	0x00008140


	//   ....[21]....
        /*0548*/ 	.word	0x00008160


	//   ....[22]....
        /*054c*/ 	.word	0x00008190


	//   ....[23]....
        /*0550*/ 	.word	0x000081a0


	//   ....[24]....
        /*0554*/ 	.word	0x00008240


	//   ....[25]....
        /*0558*/ 	.word	0x00008270


	//   ....[26]....
        /*055c*/ 	.word	0x00008280


	//   ....[27]....
        /*0560*/ 	.word	0x00008290


	//   ....[28]....
        /*0564*/ 	.word	0x00008400


	//   ....[29]....
        /*0568*/ 	.word	0x00008410


	//   ....[30]....
        /*056c*/ 	.word	0x00008420


	//   ....[31]....
        /*0570*/ 	.word	0x00008430


	//   ....[32]....
        /*0574*/ 	.word	0x00008440


	//   ....[33]....
        /*0578*/ 	.word	0x00008450


	//   ....[34]....
        /*057c*/ 	.word	0x00008460


	//   ....[35]....
        /*0580*/ 	.word	0x00008470


	//   ....[36]....
        /*0584*/ 	.word	0x000099f0


	//   ....[37]....
        /*0588*/ 	.word	0x00009a00


	//   ....[38]....
        /*058c*/ 	.word	0x00009a10


	//   ....[39]....
        /*0590*/ 	.word	0x00009a20


	//   ....[40]....
        /*0594*/ 	.word	0x00009b40


	//   ....[41]....
        /*0598*/ 	.word	0x00009b50


	//   ....[42]....
        /*059c*/ 	.word	0x00009b60


	//   ....[43]....
        /*05a0*/ 	.word	0x00009b70


	//   ....[44]....
        /*05a4*/ 	.word	0x00009c90


	//   ....[45]....
        /*05a8*/ 	.word	0x00009ca0


	//   ....[46]....
        /*05ac*/ 	.word	0x00009cb0


	//   ....[47]....
        /*05b0*/ 	.word	0x00009cc0


	//   ....[48]....
        /*05b4*/ 	.word	0x00009de0


	//   ....[49]....
        /*05b8*/ 	.word	0x00009df0


	//   ....[50]....
        /*05bc*/ 	.word	0x00009e00


	//   ....[51]....
        /*05c0*/ 	.word	0x00009e10


	//   ....[52]....
        /*05c4*/ 	.word	0x00009f30


	//   ....[53]....
        /*05c8*/ 	.word	0x00009f40


	//   ....[54]....
        /*05cc*/ 	.word	0x00009f50


	//   ....[55]....
        /*05d0*/ 	.word	0x00009f60


	//   ....[56]....
        /*05d4*/ 	.word	0x0000a080


	//   ....[57]....
        /*05d8*/ 	.word	0x0000a090


	//   ....[58]....
        /*05dc*/ 	.word	0x0000a0a0


	//   ....[59]....
        /*05e0*/ 	.word	0x0000a0b0


	//   ....[60]....
        /*05e4*/ 	.word	0x0000a0c0


	//   ....[61]....
        /*05e8*/ 	.word	0x0000a0d0


	//   ....[62]....
        /*05ec*/ 	.word	0x0000a0e0


	//   ....[63]....
        /*05f0*/ 	.word	0x0000a110


	//   ....[64]....
        /*05f4*/ 	.word	0x0000a140


	//   ....[65]....
        /*05f8*/ 	.word	0x0000a150


	//   ....[66]....
        /*05fc*/ 	.word	0x0000a160


	//   ....[67]....
        /*0600*/ 	.word	0x0000a170


	//   ....[68]....
        /*0604*/ 	.word	0x0000d8b0


	//   ....[69]....
        /*0608*/ 	.word	0x0000d8f0


	//   ....[70]....
        /*060c*/ 	.word	0x0000d930


	//   ....[71]....
        /*0610*/ 	.word	0x0000d970


	//   ....[72]....
        /*0614*/ 	.word	0x0000da80


	//   ....[73]....
        /*0618*/ 	.word	0x0000dac0


	//   ....[74]....
        /*061c*/ 	.word	0x0000db00


	//   ....[75]....
        /*0620*/ 	.word	0x0000db40


	//   ....[76]....
        /*0624*/ 	.word	0x0000dc50


	//   ....[77]....
        /*0628*/ 	.word	0x0000dc90


	//   ....[78]....
        /*062c*/ 	.word	0x0000dcd0


	//   ....[79]....
        /*0630*/ 	.word	0x0000dd10


	//   ....[80]....
        /*0634*/ 	.word	0x0000de20


	//   ....[81]....
        /*0638*/ 	.word	0x0000de60


	//   ....[82]....
        /*063c*/ 	.word	0x0000dea0


	//   ....[83]....
        /*0640*/ 	.word	0x0000dee0


	//   ....[84]....
        /*0644*/ 	.word	0x0000dff0


	//   ....[85]....
        /*0648*/ 	.word	0x0000e040


	//   ....[86]....
        /*064c*/ 	.word	0x0000e060


	//   ....[87]....
        /*0650*/ 	.word	0x0000e070


	//   ....[88]....
        /*0654*/ 	.word	0x0000e6f0


	//   ....[89]....
        /*0658*/ 	.word	0x0000f1b0


	//   ....[90]....
        /*065c*/ 	.word	0x0000f940


	//   ....[91]....
        /*0660*/ 	.word	0x0000f960


	//   ....[92]....
        /*0664*/ 	.word	0x0000f990


	//   ....[93]....
        /*0668*/ 	.word	0x0000f9e0


	//   ....[94]....
        /*066c*/ 	.word	0x0000fa00


	//   ....[95]....
        /*0670*/ 	.word	0x0000fbf0


	//   ....[96]....
        /*0674*/ 	.word	0x0000fc10


	//   ....[97]....
        /*0678*/ 	.word	0x0000fc40


	//   ....[98]....
        /*067c*/ 	.word	0x0000fc90


	//   ....[99]....
        /*0680*/ 	.word	0x0000fcb0


	//   ....[100]....
        /*0684*/ 	.word	0x000101d0


	//   ....[101]....
        /*0688*/ 	.word	0x00010220


	//   ....[102]....
        /*068c*/ 	.word	0x00010270


	//   ....[103]....
        /*0690*/ 	.word	0x000102c0


	//   ....[104]....
        /*0694*/ 	.word	0x000103f0


	//   ....[105]....
        /*0698*/ 	.word	0x00010440


	//   ....[106]....
        /*069c*/ 	.word	0x00010490


	//   ....[107]....
        /*06a0*/ 	.word	0x000104e0


	//   ....[108]....
        /*06a4*/ 	.word	0x00010610


	//   ....[109]....
        /*06a8*/ 	.word	0x00010660


	//   ....[110]....
        /*06ac*/ 	.word	0x000106b0


	//   ....[111]....
        /*06b0*/ 	.word	0x00010700


	//   ....[112]....
        /*06b4*/ 	.word	0x00010830


	//   ....[113]....
        /*06b8*/ 	.word	0x00010880


	//   ....[114]....
        /*06bc*/ 	.word	0x000108d0


	//   ....[115]....
        /*06c0*/ 	.word	0x00010920


	//   ....[116]....
        /*06c4*/ 	.word	0x00010a50


	//   ....[117]....
        /*06c8*/ 	.word	0x00010aa0


	//   ....[118]....
        /*06cc*/ 	.word	0x00010af0


	//   ....[119]....
        /*06d0*/ 	.word	0x00010b40


	//   ....[120]....
        /*06d4*/ 	.word	0x00010be0


	//   ....[121]....
        /*06d8*/ 	.word	0x00010c80


	//   ....[122]....
        /*06dc*/ 	.word	0x00010d20


	//   ....[123]....
        /*06e0*/ 	.word	0x00010dc0


	//   ....[124]....
        /*06e4*/ 	.word	0x00010e60


	//   ....[125]....
        /*06e8*/ 	.word	0x00010ef0


	//   ....[126]....
        /*06ec*/ 	.word	0x00010f40


	//   ....[127]....
        /*06f0*/ 	.word	0x00010f90


	//   ....[128]....
        /*06f4*/ 	.word	0x00011000


	//   ....[129]....
        /*06f8*/ 	.word	0x00011050


	//   ....[130]....
        /*06fc*/ 	.word	0x000110a0


	//   ....[131]....
        /*0700*/ 	.word	0x000110f0


	//   ....[132]....
        /*0704*/ 	.word	0x00011180


	//   ....[133]....
        /*0708*/ 	.word	0x000111d0


	//   ....[134]....
        /*070c*/ 	.word	0x00011220


	//   ....[135]....
        /*0710*/ 	.word	0x00011270


	//   ....[136]....
        /*0714*/ 	.word	0x00011310


	//   ....[137]....
        /*0718*/ 	.word	0x000113a0


	//   ....[138]....
        /*071c*/ 	.word	0x000113f0


	//   ....[139]....
        /*0720*/ 	.word	0x00011440


	//   ....[140]....
        /*0724*/ 	.word	0x000114e0


	//   ....[141]....
        /*0728*/ 	.word	0x00011570


	//   ....[142]....
        /*072c*/ 	.word	0x000115c0


	//   ....[143]....
        /*0730*/ 	.word	0x00011610


	//   ....[144]....
        /*0734*/ 	.word	0x000116b0


	//   ....[145]....
        /*0738*/ 	.word	0x00011740


	//   ....[146]....
        /*073c*/ 	.word	0x00011790


	//   ....[147]....
        /*0740*/ 	.word	0x000117e0


	//   ....[148]....
        /*0744*/ 	.word	0x00011880


	//   ....[149]....
        /*0748*/ 	.word	0x00011910


	//   ....[150]....
        /*074c*/ 	.word	0x00011960


	//   ....[151]....
        /*0750*/ 	.word	0x000119b0


	//   ....[152]....
        /*0754*/ 	.word	0x00011a50


	//   ....[153]....
        /*0758*/ 	.word	0x00011b00


	//   ....[154]....
        /*075c*/ 	.word	0x00011b60


	//   ....[155]....
        /*0760*/ 	.word	0x00011bf0


	//   ....[156]....
        /*0764*/ 	.word	0x00011c40


	//   ....[157]....
        /*0768*/ 	.word	0x00011c90


	//   ....[158]....
        /*076c*/ 	.word	0x00011ce0


	//   ....[159]....
        /*0770*/ 	.word	0x00011d30


	//   ....[160]....
        /*0774*/ 	.word	0x00011d70


	//   ....[161]....
        /*0778*/ 	.word	0x00011dc0


	//   ....[162]....
        /*077c*/ 	.word	0x00011e30


	//   ....[163]....
        /*0780*/ 	.word	0x00011e80


	//----- nvinfo : EIATTR_EXIT_INSTR_OFFSETS
	.align		4
.L_1173:
        /*0784*/ 	.byte	0x04, 0x1c
        /*0786*/ 	.short	(.L_1175 - .L_1174)


	//   ....[0]....
.L_1174:
        /*0788*/ 	.word	0x0000fe20


	//   ....[1]....
        /*078c*/ 	.word	0x00010170


	//----- nvinfo : EIATTR_MAX_THREADS
	.align		4
.L_1175:
        /*0790*/ 	.byte	0x04, 0x05
        /*0792*/ 	.short	(.L_1177 - .L_1176)
.L_1176:
        /*0794*/ 	.word	0x00000080
        /*0798*/ 	.word	0x00000001
        /*079c*/ 	.word	0x00000001


	//----- nvinfo : EIATTR_CRS_STACK_SIZE
	.align		4
.L_1177:
        /*07a0*/ 	.byte	0x04, 0x1e
        /*07a2*/ 	.short	(.L_1179 - .L_1178)
.L_1178:
        /*07a4*/ 	.word	0x00000000


	//----- nvinfo : EIATTR_CBANK_PARAM_SIZE
	.align		4
.L_1179:
        /*07a8*/ 	.byte	0x03, 0x19
        /*07aa*/ 	.short	0x01f0


	//----- nvinfo : EIATTR_PARAM_CBANK
	.align		4
        /*07ac*/ 	.byte	0x04, 0x0a
        /*07ae*/ 	.short	(.L_1181 - .L_1180)
	.align		4
.L_1180:
        /*07b0*/ 	.word	index@(.nv.constant0._Z25selective_scan_bwd_kernelI32Selective_Scan_bwd_kernel_traitsILi128ELi16ELb0ELb1ELb0ELb0ELb1EfN3c107complexIfEEEEv12SSMParamsBwd)
        /*07b4*/ 	.short	0x0210
        /*07b6*/ 	.short	0x01f0


	//----- nvinfo : EIATTR_SW_WAR
	.align		4
.L_1181:
        /*07b8*/ 	.byte	0x04, 0x36
        /*07ba*/ 	.short	(.L_1183 - .L_1182)
.L_1182:
        /*07bc*/ 	.word	0x00000008
.L_1183:


//--------------------- .nv.info._Z25selective_scan_bwd_kernelI32Selective_Scan_bwd_kernel_traitsILi128ELi16ELb0ELb1ELb0ELb1ELb0EfN3c107complexIfEEEEv12SSMParamsBwd --------------------------
	.section	.nv.info._Z25selective_scan_bwd_kernelI32Selective_Scan_bwd_kernel_traitsILi128ELi16ELb0ELb1ELb0ELb1ELb0EfN3c107complexIfEEEEv12SSMParamsBwd,"",@"SHT_CUDA_INFO"
	.sectionflags	@""
	.align	4


	//----- nvinfo : EIATTR_CUDA_API_VERSION
	.align		4
        /*0000*/ 	.byte	0x04, 0x37
        /*0002*/ 	.short	(.L_1185 - .L_1184)
.L_1184:
        /*0004*/ 	.word	0x00000082


	//----- nvinfo : EIATTR_KPARAM_INFO
	.align		4
.L_1185:
        /*0008*/ 	.byte	0x04, 0x17
        /*000a*/ 	.short	(.L_1187 - .L_1186)
.L_1186:
        /*000c*/ 	.word	0x00000000
        /*0010*/ 	.short	0x0000
        /*0012*/ 	.short	0x0000
        /*0014*/ 	.byte	0x00, 0xf0, 0xc1, 0x07


	//----- nvinfo : EIATTR_SPARSE_MMA_MASK
	.align		4
.L_1187:
        /*0018*/ 	.byte	0x03, 0x50
        /*001a*/ 	.short	0x0000


	//----- nvinfo : EIATTR_MAXREG_COUNT
	.align		4
        /*001c*/ 	.byte	0x03, 0x1b
        /*001e*/ 	.short	0x00ff


	//----- nvinfo : EIATTR_NUM_BARRIERS
	.align		4
        /*0020*/ 	.byte	0x02, 0x4c
        /*0022*/ 	.byte	0x01
	.zero		1


	//----- nvinfo : EIATTR_ANNOTATIONS
	.align		4
        /*0024*/ 	.byte	0x04, 0x55
        /*0026*/ 	.short	(.L_1189 - .L_1188)


	//   ....[0]....
.L_1188:
        /* <DEDUP_REMOVED lines=23> */


	//----- nvinfo : EIATTR_MERCURY_ISA_VERSION
	.align		4
.L_1189:
        /*0180*/ 	.byte	0x03, 0x5f
        /*0182*/ 	.short	0x0101


	//----- nvinfo : EIATTR_COOP_GROUP_MASK_REGIDS
	.align		4
        /*0184*/ 	.byte	0x04, 0x29
        /*0186*/ 	.short	(.L_1191 - .L_1190)


	//   ....[0]....
.L_1190:
        /*0188*/ 	.word	0xffffffff


	//   ....[1]....
        /*018c*/ 	.word	0xffffffff


	//   ....[2]....
        /*0190*/ 	.word	0xffffffff


	//   ....[3]....
        /*0194*/ 	.word	0xffffffff


	//   ....[4]....
        /*0198*/ 	.word	0xffffffff


	//   ....[5]....
        /*019c*/ 	.word	0xffffffff


	//   ....[6]....
        /*01a0*/ 	.word	0xffffffff


	//   ....[7]....
        /*01a4*/ 	.word	0xffffffff


	//   ....[8]....
        /*01a8*/ 	.word	0xffffffff


	//   ....[9]....
        /*01ac*/ 	.word	0xffffffff


	//   ....[10]....
        /*01b0*/ 	.word	0xffffffff


	//   ....[11]....
        /*01b4*/ 	.word	0xffffffff


	//   ....[12]....
        /*01b8*/ 	.word	0xffffffff


	//   ....[13]....
        /*01bc*/ 	.word	0xffffffff


	//   ....[14]....
        /*01c0*/ 	.word	0xffffffff


	//   ....[15]....
        /*01c4*/ 	.word	0xffffffff


	//   ....[16]....
        /*01c8*/ 	.word	0xffffffff


	//   ....[17]....
        /*01cc*/ 	.word	0xffffffff


	//   ....[18]....
        /*01d0*/ 	.word	0xffffffff


	//   ....[19]....
        /*01d4*/ 	.word	0xffffffff


	//   ....[20]....
        /*01d8*/ 	.word	0xffffffff


	//   ....[21]....
        /*01dc*/ 	.word	0xffffffff


	//   ....[22]....
        /*01e0*/ 	.word	0xffffffff


	//   ....[23]....
        /*01e4*/ 	.word	0xffffffff


	//   ....[24]....
        /*01e8*/ 	.word	0xffffffff


	//   ....[25]....
        /*01ec*/ 	.word	0xffffffff


	//   ....[26]....
        /*01f0*/ 	.word	0xffffffff


	//   ....[27]....
        /*01f4*/ 	.word	0xffffffff


	//   ....[28]....
        /*01f8*/ 	.word	0xffffffff


	//   ....[29]....
        /*01fc*/ 	.word	0xffffffff


	//   ....[30]....
        /*0200*/ 	.word	0xffffffff


	//   ....[31]....
        /*0204*/ 	.word	0xffffffff


	//   ....[32]....
        /*0208*/ 	.word	0xffffffff


	//   ....[33]....
        /*020c*/ 	.word	0xffffffff


	//   ....[34]....
        /*0210*/ 	.word	0xffffffff


	//   ....[35]....
        /*0214*/ 	.word	0xffffffff


	//   ....[36]....
        /*0218*/ 	.word	0xffffffff


	//   ....[37]....
        /*021c*/ 	.word	0xffffffff


	//   ....[38]....
        /*0220*/ 	.word	0xffffffff


	//   ....[39]....
        /*0224*/ 	.word	0xffffffff


	//   ....[40]....
        /*0228*/ 	.word	0xffffffff


	//   ....[41]....
        /*022c*/ 	.word	0xffffffff


	//   ....[42]....
        /*0230*/ 	.word	0xffffffff


	//   ....[43]....
        /*0234*/ 	.word	0xffffffff


	//   ....[44]....
        /*0238*/ 	.word	0xffffffff


	//   ....[45]....
        /*023c*/ 	.word	0xffffffff


	//   ....[46]....
        /*0240*/ 	.word	0xffffffff


	//   ....[47]....
        /*0244*/ 	.word	0xffffffff


	//   ....[48]....
        /*0248*/ 	.word	0xffffffff


	//   ....[49]....
        /*024c*/ 	.word	0xffffffff


	//   ....[50]....
        /*0250*/ 	.word	0xffffffff


	//   ....[51]....
        /*0254*/ 	.word	0xffffffff


	//   ....[52]....
        /*0258*/ 	.word	0xffffffff


	//   ....[53]....
        /*025c*/ 	.word	0xffffffff


	//   ....[54]....
        /*0260*/ 	.word	0xffffffff


	//   ....[55]....
        /*0264*/ 	.word	0xffffffff


	//   ....[56]....
        /*0268*/ 	.word	0xffffffff


	//   ....[57]....
        /*026c*/ 	.word	0xffffffff


	//   ....[58]....
        /*0270*/ 	.word	0xffffffff


	//   ....[59]....
        /*0274*/ 	.word	0xffffffff


	//   ....[60]....
        /*0278*/ 	.word	0xffffffff


	//   ....[61]....
        /*027c*/ 	.word	0xffffffff


	//   ....[62]....
        /*0280*/ 	.word	0xffffffff


	//   ....[63]....
        /*0284*/ 	.word	0xffffffff


	//   ....[64]....
        /*0288*/ 	.word	0xffffffff


	//   ....[65]....
        /*028c*/ 	.word	0xffffffff


	//   ....[66]....
        /*0290*/ 	.word	0xffffffff


	//   ....[67]....
        /*0294*/ 	.word	0xffffffff


	//   ....[68]....
        /*0298*/ 	.word	0xffffffff


	//   ....[69]....
        /*029c*/ 	.word	0xffffffff


	//   ....[70]....
        /*02a0*/ 	.word	0xffffffff


	//   ....[71]....
        /*02a4*/ 	.word	0xffffffff


	//   ....[72]....
        /*02a8*/ 	.word	0xffffffff


	//   ....[73]....
        /*02ac*/ 	.word	0xffffffff


	//   ....[74]....
        /*02b0*/ 	.word	0xffffffff


	//   ....[75]....
        /*02b4*/ 	.word	0xffffffff


	//   ....[76]....
        /*02b8*/ 	.word	0xffffffff


	//   ....[77]....
        /*02bc*/ 	.word	0xffffffff


	//   ....[78]....
        /*02c0*/ 	.word	0xffffffff


	//   ....[79]....
        /*02c4*/ 	.word	0xffffffff


	//   ....[80]....
        /*02c8*/ 	.word	0xffffffff


	//   ....[81]....
        /*02cc*/ 	.word	0xffffffff


	//   ....[82]....
        /*02d0*/ 	.word	0xffffffff


	//   ....[83]....
        /*02d4*/ 	.word	0xffffffff


	//   ....[84]....
        /*02d8*/ 	.word	0xffffffff


	//   ....[85]....
        /*02dc*/ 	.word	0xffffffff


	//   ....[86]....
        /*02e0*/ 	.word	0xffffffff


	//   ....[87]....
        /*02e4*/ 	.word	0xffffffff


	//   ....[88]....
        /*02e8*/ 	.word	0xffffffff


	//   ....[89]....
        /*02ec*/ 	.word	0xffffffff


	//   ....[90]....
        /*02f0*/ 	.word	0xffffffff


	//   ....[91]....
        /*02f4*/ 	.word	0xffffffff


	//   ....[92]....
        /*02f8*/ 	.word	0xffffffff


	//   ....[93]....
        /*02fc*/ 	.word	0xffffffff


	//   ....[94]....
        /*0300*/ 	.word	0xffffffff


	//   ....[95]....
        /*0304*/ 	.word	0xffffffff


	//   ....[96]....
        /*0308*/ 	.word	0xffffffff


	//   ....[97]....
        /*030c*/ 	.word	0x0500004f


	//   ....[98]....
        /*0310*/ 	.word	0x0500004f


	//   ....[99]....
        /*0314*/ 	.word	0x0500004f


	//   ....[100]....
        /*0318*/ 	.word	0x0500004f


	//   ....[101]....
        /*031c*/ 	.word	0x0500004f


	//   ....[102]....
        /*0320*/ 	.word	0x0500004f


	//   ....[103]....
        /*0324*/ 	.word	0x0500004f


	//   ....[104]....
        /*0328*/ 	.word	0x0500004f


	//   ....[105]....
        /*032c*/ 	.word	0x0500004f


	//   ....[106]....
        /*0330*/ 	.word	0x0500004f


	//   ....[107]....
        /*0334*/ 	.word	0x0500004f


	//   ....[108]....
        /*0338*/ 	.word	0x0500004f


	//   ....[109]....
        /*033c*/ 	.word	0x0500004f


	//   ....[110]....
        /*0340*/ 	.word	0x0500004f


	//   ....[111]....
        /*0344*/ 	.word	0x0500004f


	//   ....[112]....
        /*0348*/ 	.word	0x0500004f


	//   ....[113]....
        /*034c*/ 	.word	0x0500004f


	//   ....[114]....
        /*0350*/ 	.word	0x0500004f


	//   ....[115]....
        /*0354*/ 	.word	0x0500004f


	//   ....[116]....
        /*0358*/ 	.word	0x0500004f


	//   ....[117]....
        /*035c*/ 	.word	0x0500004f


	//   ....[118]....
        /*0360*/ 	.word	0x0500004f


	//   ....[119]....
        /*0364*/ 	.word	0x0500004f


	//   ....[120]....
        /*0368*/ 	.word	0x0500004f


	//   ....[121]....
        /*036c*/ 	.word	0x0500004f


	//   ....[122]....
        /*0370*/ 	.word	0x0500004f


	//   ....[123]....
        /*0374*/ 	.word	0x0500004f


	//   ....[124]....
        /*0378*/ 	.word	0x0500004f


	//   ....[125]....
        /*037c*/ 	.word	0x0500004f


	//   ....[126]....
        /*0380*/ 	.word	0x0500004f


	//   ....[127]....
        /*0384*/ 	.word	0x0500004f


	//   ....[128]....
        /*0388*/ 	.word	0x0500004f


	//   ....[129]....
        /*038c*/ 	.word	0x0500004f


	//   ....[130]....
        /*0390*/ 	.word	0x0500004f


	//   ....[131]....
        /*0394*/ 	.word	0x0500004f


	//   ....[132]....
        /*0398*/ 	.word	0x0500004f


	//   ....[133]....
        /*039c*/ 	.word	0x0500004f


	//   ....[134]....
        /*03a0*/ 	.word	0x0500004f


	//   ....[135]....
        /*03a4*/ 	.word	0x0500004f


	//   ....[136]....
        /*03a8*/ 	.word	0x0500004f


	//   ....[137]....
        /*03ac*/ 	.word	0x0500004f


	//   ....[138]....
        /*03b0*/ 	.word	0x0500004f


	//   ....[139]....
        /*03b4*/ 	.word	0x0500004f


	//   ....[140]....
        /*03b8*/ 	.word	0x0500004f


	//   ....[141]....
        /*03bc*/ 	.word	0x0500004f


	//   ....[142]....
        /*03c0*/ 	.word	0x0500004f


	//   ....[143]....
        /*03c4*/ 	.word	0x0500004f


	//   ....[144]....
        /*03c8*/ 	.word	0x0500004f


	//   ....[145]....
        /*03cc*/ 	.word	0x0500004f


	//   ....[146]....
        /*03d0*/ 	.word	0x0500004f


	//   ....[147]....
        /*03d4*/ 	.word	0x0500004f


	//   ....[148]....
        /*03d8*/ 	.word	0x0500004f


	//   ....[149]....
        /*03dc*/ 	.word	0x0500004f


	//   ....[150]....
        /*03e0*/ 	.word	0x0500004f


	//   ....[151]....
        /*03e4*/ 	.word	0x0500004f


	//   ....[152]....
        /*03e8*/ 	.word	0x0500004f


	//   ....[153]....
        /*03ec*/ 	.word	0x0500004f


	//   ....[154]....
        /*03f0*/ 	.word	0x0500004f


	//   ....[155]....
        /*03f4*/ 	.word	0x0500004f


	//   ....[156]....
        /*03f8*/ 	.word	0x0500004f


	//   ....[157]....
        /*03fc*/ 	.word	0x0500004f


	//   ....[158]....
        /*0400*/ 	.word	0x0500004f


	//   ....[159]....
        /*0404*/ 	.word	0x0500004f


	//   ....[160]....
        /*0408*/ 	.word	0x0500004f


	//----- nvinfo : EIATTR_COOP_GROUP_INSTR_OFFSETS
	.align		4
.L_1191:
        /*040c*/ 	.byte	0x04, 0x28
        /*040e*/ 	.short	(.L_1193 - .L_1192)


	//   ....[0]....
.L_1192:
        /*0410*/ 	.word	0x00001380


	//   ....[1]....
        /*0414*/ 	.word	0x00001850


	//   ....[2]....
        /*0418*/ 	.word	0x00001ea0


	//   ....[3]....
        /*041c*/ 	.word	0x00005f30


	//   ....[4]....
        /*0420*/ 	.word	0x000079e0


	//   ....[5]....
        /*0424*/ 	.word	0x00007a00


	//   ....[6]....
        /*0428*/ 	.word	0x00007a10


	//   ....[7]....
        /*042c*/ 	.word	0x00007a20


	//   ....[8]....
        /*0430*/ 	.word	0x00007ac0


	//   ....[9]....
        /*0434*/ 	.word	0x00007af0


	//   ....[10]....
        /*0438*/ 	.word	0x00007b10


	//   ....[11]....
        /*043c*/ 	.word	0x00007b20


	//   ....[12]....
        /*0440*/ 	.word	0x00007bc0


	//   ....[13]....
        /*0444*/ 	.word	0x00007be0


	//   ....[14]....
        /*0448*/ 	.word	0x00007c10


	//   ....[15]....
        /*044c*/ 	.word	0x00007c20


	//   ....[16]....
        /*0450*/ 	.word	0x00007cc0


	//   ....[17]....
        /*0454*/ 	.word	0x00007ce0


	//   ....[18]....
        /*0458*/ 	.word	0x00007d10


	//   ....[19]....
        /*045c*/ 	.word	0x00007d20


	//   ....[20]....
        /*0460*/ 	.word	0x00007dc0


	//   ....[21]....
        /*0464*/ 	.word	0x00007df0


	//   ....[22]....
        /*0468*/ 	.word	0x00007e00


	//   ....[23]....
        /*046c*/ 	.word	0x00007e10


	//   ....[24]....
        /*0470*/ 	.word	0x00007f80


	//   ....[25]....
        /*0474*/ 	.word	0x00007f90


	//   ....[26]....
        /*0478*/ 	.word	0x00007fa0


	//   ....[27]....
        /*047c*/ 	.word	0x00007fb0


	//   ....[28]....
        /*0480*/ 	.word	0x00007fc0


	//   ....[29]....
        /*0484*/ 	.word	0x00007fd0


	//   ....[30]....
        /*0488*/ 	.word	0x00007fe0


	//   ....[31]....
        /*048c*/ 	.word	0x00007ff0


	//   ....[32]....
        /*0490*/ 	.word	0x00009570


	//   ....[33]....
        /*0494*/ 	.word	0x00009580


	//   ....[34]....
        /*0498*/ 	.word	0x00009590


	//   ....[35]....
        /*049c*/ 	.word	0x000095a0


	//   ....[36]....
        /*04a0*/ 	.word	0x000096c0


	//   ....[37]....
        /*04a4*/ 	.word	0x000096d0


	//   ....[38]....
        /*04a8*/ 	.word	0x000096e0


	//   ....[39]....
        /*04ac*/ 	.word	0x000096f0


	//   ....[40]....
        /*04b0*/ 	.word	0x00009810


	//   ....[41]....
        /*04b4*/ 	.word	0x00009820


	//   ....[42]....
        /*04b8*/ 	.word	0x00009830


	//   ....[43]....
        /*04bc*/ 	.word	0x00009840


	//   ....[44]....
        /*04c0*/ 	.word	0x00009960


	//   ....[45]....
        /*04c4*/ 	.word	0x00009970


	//   ....[46]....
        /*04c8*/ 	.word	0x00009980


	//   ....[47]....
        /*04cc*/ 	.word	0x00009990


	//   ....[48]....
        /*04d0*/ 	.word	0x00009ab0


	//   ....[49]....
        /*04d4*/ 	.word	0x00009ac0


	//   ....[50]....
        /*04d8*/ 	.word	0x00009ad0


	//   ....[51]....
        /*04dc*/ 	.word	0x00009ae0


	//   ....[52]....
        /*04e0*/ 	.word	0x00009c00


	//   ....[53]....
        /*04e4*/ 	.word	0x00009c10


	//   ....[54]....
        /*04e8*/ 	.word	0x00009c20


	//   ....[55]....
        /*04ec*/ 	.word	0x00009c30


	//   ....[56]....
        /*04f0*/ 	.word	0x00009c40


	//   ....[57]....
        /*04f4*/ 	.word	0x00009c50


	//   ....[58]....
        /*04f8*/ 	.word	0x00009c60


	//   ....[59]....
        /*04fc*/ 	.word	0x00009c90


	//   ....[60]....
        /*0500*/ 	.word	0x00009cc0


	//   ....[61]....
        /*0504*/ 	.word	0x00009cd0


	//   ....[62]....
        /*0508*/ 	.word	0x00009ce0


	//   ....[63]....
        /*050c*/ 	.word	0x00009cf0


	//   ....[64]....
        /*0510*/ 	.word	0x0000d360


	//   ....[65]....
        /*0514*/ 	.word	0x0000d3a0


	//   ....[66]....
        /*0518*/ 	.word	0x0000d3e0


	//   ....[67]....
        /*051c*/ 	.word	0x0000d420


	//   ....[68]....
        /*0520*/ 	.word	0x0000d530


	//   ....[69]....
        /*0524*/ 	.word	0x0000d5b0


	//   ....[70]....
        /*0528*/ 	.word	0x0000d5f0


	//   ....[71]....
        /*052c*/ 	.word	0x0000d630


	//   ....[72]....
        /*0530*/ 	.word	0x0000d700


	//   ....[73]....
        /*0534*/ 	.word	0x0000d780


	//   ....[74]....
        /*0538*/ 	.word	0x0000d7c0


	//   ....[75]....
        /*053c*/ 	.word	0x0000d800


	//   ....[76]....
        /*0540*/ 	.word	0x0000d8f0


	//   ....[77]....
        /*0544*/ 	.word	0x0000d950


	//   ....[78]....
        /*0548*/ 	.word	0x0000d990


	//   ....[79]....
        /*054c*/ 	.word	0x0000d9d0


	//   ....[80]....
        /*0550*/ 	.word	0x0000dac0


	//   ....[81]....
        /*0554*/ 	.word	0x0000db20


	//   ....[82]....
        /*0558*/ 	.word	0x0000db60


	//   ....[83]....
        /*055c*/ 	.word	0x0000dba0


	//   ....[84]....
        /*0560*/ 	.word	0x0000e560


	//   ....[85]....
        /*0564*/ 	.word	0x0000eec0


	//   ....[86]....
        /*0568*/ 	.word	0x0000f900


	//   ....[87]....
        /*056c*/ 	.word	0x000100c0


	//   ....[88]....
        /*0570*/ 	.word	0x000100e0


	//   ....[89]....
        /*0574*/ 	.word	0x00010110


	//   ....[90]....
        /*0578*/ 	.word	0x00010160


	//   ....[91]....
        /*057c*/ 	.word	0x00010180


	//   ....[92]....
        /*0580*/ 	.word	0x00010370


	//   ....[93]....
        /*0584*/ 	.word	0x00010390


	//   ....[94]....
        /*0588*/ 	.word	0x000103c0


	//   ....[95]....
        /*058c*/ 	.word	0x00010410


	//   ....[96]....
        /*0590*/ 	.word	0x00010430


	//   ....[97]....
        /*0594*/ 	.word	0x00010950


	//   ....[98]....
        /*0598*/ 	.word	0x000109a0


	//   ....[99]....
        /*059c*/ 	.word	0x000109f0


	//   ....[100]....
        /*05a0*/ 	.word	0x00010a40


	//   ....[101]....
        /*05a4*/ 	.word	0x00010b70


	//   ....[102]....
        /*05a8*/ 	.word	0x00010bc0


	//   ....[103]....
        /*05ac*/ 	.word	0x00010c10


	//   ....[104]....
        /*05b0*/ 	.word	0x00010c60


	//   ....[105]....
        /*05b4*/ 	.word	0x00010d90


	//   ....[106]....
        /*05b8*/ 	.word	0x00010de0


	//   ....[107]....
        /*05bc*/ 	.word	0x00010e30


	//   ....[108]....
        /*05c0*/ 	.word	0x00010e80


	//   ....[109]....
        /*05c4*/ 	.word	0x00010fb0


	//   ....[110]....
        /*05c8*/ 	.word	0x00011000


	//   ....[111]....
        /*05cc*/ 	.word	0x00011050


	//   ....[112]....
        /*05d0*/ 	.word	0x000110a0


	//   ....[113]....
        /*05d4*/ 	.word	0x000111d0


	//   ....[114]....
        /*05d8*/ 	.word	0x00011220


	//   ....[115]....
        /*05dc*/ 	.word	0x00011270


	//   ....[116]....
        /*05e0*/ 	.word	0x000112c0


	//   ....[117]....
        /*05e4*/ 	.word	0x00011360


	//   ....[118]....
        /*05e8*/ 	.word	0x00011400


	//   ....[119]....
        /*05ec*/ 	.word	0x000114a0


	//   ....[120]....
        /*05f0*/ 	.word	0x00011540


	//   ....[121]....
        /*05f4*/ 	.word	0x000115e0


	//   ....[122]....
        /*05f8*/ 	.word	0x00011670


	//   ....[123]....
        /*05fc*/ 	.word	0x000116c0


	//   ....[124]....
        /*0600*/ 	.word	0x00011710


	//   ....[125]....
        /*0604*/ 	.word	0x00011780


	//   ....[126]....
        /*0608*/ 	.word	0x000117d0


	//   ....[127]....
        /*060c*/ 	.word	0x00011820


	//   ....[128]....
        /*0610*/ 	.word	0x00011870


	//   ....[129]....
        /*0614*/ 	.word	0x00011900


	//   ....[130]....
        /*0618*/ 	.word	0x00011950


	//   ....[131]....
        /*061c*/ 	.word	0x000119a0


	//   ....[132]....
        /*0620*/ 	.word	0x000119f0


	//   ....[133]....
        /*0624*/ 	.word	0x00011a90


	//   ....[134]....
        /*0628*/ 	.word	0x00011b20


	//   ....[135]....
        /*062c*/ 	.word	0x00011b70


	//   ....[136]....
        /*0630*/ 	.word	0x00011bc0


	//   ....[137]....
        /*0634*/ 	.word	0x00011c60


	//   ....[138]....
        /*0638*/ 	.word	0x00011cf0


	//   ....[139]....
        /*063c*/ 	.word	0x00011d40


	//   ....[140]....
        /*0640*/ 	.word	0x00011d90


	//   ....[141]....
        /*0644*/ 	.word	0x00011e30


	//   ....[142]....
        /*0648*/ 	.word	0x00011ec0


	//   ....[143]....
        /*064c*/ 	.word	0x00011f10


	//   ....[144]....
        /*0650*/ 	.word	0x00011f60


	//   ....[145]....
        /*0654*/ 	.word	0x00012000


	//   ....[146]....
        /*0658*/ 	.word	0x00012090


	//   ....[147]....
        /*065c*/ 	.word	0x000120e0


	//   ....[148]....
        /*0660*/ 	.word	0x00012130


	//   ....[149]....
        /*0664*/ 	.word	0x000121d0


	//   ....[150]....
        /*0668*/ 	.word	0x00012280


	//   ....[151]....
        /*066c*/ 	.word	0x000122d0


	//   ....[152]....
        /*0670*/ 	.word	0x00012360


	//   ....[153]....
        /*0674*/ 	.word	0x000123c0


	//   ....[154]....
        /*0678*/ 	.word	0x00012410


	//   ....[155]....
        /*067c*/ 	.word	0x00012460


	//   ....[156]....
        /*0680*/ 	.word	0x000124b0


	//   ....[157]....
        /*0684*/ 	.word	0x000124e0


	//   ....[158]....
        /*0688*/ 	.word	0x00012540


	//   ....[159]....
        /*068c*/ 	.word	0x000125b0


	//   ....[160]....
        /*0690*/ 	.word	0x00012600


	//----- nvinfo : EIATTR_EXIT_INSTR_OFFSETS
	.align		4
.L_1193:
        /*0694*/ 	.byte	0x04, 0x1c
        /*0696*/ 	.short	(.L_1195 - .L_1194)


	//   ....[0]....
.L_1194:
        /*0698*/ 	.word	0x000105a0


	//   ....[1]....
        /*069c*/ 	.word	0x000108f0


	//----- nvinfo : EIATTR_MAX_THREADS
	.align		4
.L_1195:
        /*06a0*/ 	.byte	0x04, 0x05
        /*06a2*/ 	.short	(.L_1197 - .L_1196)
.L_1196:
        /*06a4*/ 	.word	0x00000080
        /*06a8*/ 	.word	0x00000001
        /*06ac*/ 	.word	0x00000001


	//----- nvinfo : EIATTR_CRS_STACK_SIZE
	.align		4
.L_1197:
        /*06b0*/ 	.byte	0x04, 0x1e
        /*06b2*/ 	.short	(.L_1199 - .L_1198)
.L_1198:
        /*06b4*/ 	.word	0x00000000


	//----- nvinfo : EIATTR_CBANK_PARAM_SIZE
	.align		4
.L_1199:
        /*06b8*/ 	.byte	0x03, 0x19
        /*06ba*/ 	.short	0x01f0


	//----- nvinfo : EIATTR_PARAM_CBANK
	.align		4
        /*06bc*/ 	.byte	0x04, 0x0a
        /*06be*/ 	.short	(.L_1201 - .L_1200)
	.align		4
.L_1200:
        /*06c0*/ 	.word	index@(.nv.constant0._Z25selective_scan_bwd_kernelI32Selective_Scan_bwd_kernel_traitsILi128ELi16ELb0ELb1ELb0ELb1ELb0EfN3c107complexIfEEEEv12SSMParamsBwd)
        /*06c4*/ 	.short	0x0210
        /*06c6*/ 	.short	0x01f0


	//----- nvinfo : EIATTR_SW_WAR
	.align		4
.L_1201:
        /*06c8*/ 	.byte	0x04, 0x36
        /*06ca*/ 	.short	(.L_1203 - .L_1202)
.L_1202:
        /*06cc*/ 	.word	0x00000008
.L_1203:


//--------------------- .nv.info._Z25selective_scan_bwd_kernelI32Selective_Scan_bwd_kernel_traitsILi128ELi16ELb0ELb1ELb0ELb1ELb1EfN3c107complexIfEEEEv12SSMParamsBwd --------------------------
	.section	.nv.info._Z25selective_scan_bwd_kernelI32Selective_Scan_bwd_kernel_traitsILi128ELi16ELb0ELb1ELb0ELb1ELb1EfN3c107complexIfEEEEv12SSMParamsBwd,"",@"SHT_CUDA_INFO"
	.sectionflags	@""
	.align	4


	//----- nvinfo : EIATTR_CUDA_API_VERSION
	.align		4
        /*0000*/ 	.byte	0x04, 0x37
        /*0002*/ 	.short	(.L_1205 - .L_1204)
.L_1204:
        /*0004*/ 	.word	0x00000082


	//----- nvinfo : EIATTR_KPARAM_INFO
	.align		4
.L_1205:
        /*0008*/ 	.byte	0x04, 0x17
        /*000a*/ 	.short	(.L_1207 - .L_1206)
.L_1206:
        /*000c*/ 	.word	0x00000000
        /*0010*/ 	.short	0x0000
        /*0012*/ 	.short	0x0000
        /*0014*/ 	.byte	0x00, 0xf0, 0xc1, 0x07


	//----- nvinfo : EIATTR_SPARSE_MMA_MASK
	.align		4
.L_1207:
        /*0018*/ 	.byte	0x03, 0x50
        /*001a*/ 	.short	0x0000


	//----- nvinfo : EIATTR_MAXREG_COUNT
	.align		4
        /*001c*/ 	.byte	0x03, 0x1b
        /*001e*/ 	.short	0x00ff


	//----- nvinfo : EIATTR_NUM_BARRIERS
	.align		4
        /*0020*/ 	.byte	0x02, 0x4c
        /*0022*/ 	.byte	0x01
	.zero		1


	//----- nvinfo : EIATTR_ANNOTATIONS
	.align		4
        /*0024*/ 	.byte	0x04, 0x55
        /*0026*/ 	.short	(.L_1209 - .L_1208)


	//   ....[0]....
.L_1208:
        /* <DEDUP_REMOVED lines=23> */


	//----- nvinfo : EIATTR_MERCURY_ISA_VERSION
	.align		4
.L_1209:
        /*0180*/ 	.byte	0x03, 0x5f
        /*0182*/ 	.short	0x0101


	//----- nvinfo : EIATTR_COOP_GROUP_MASK_REGIDS
	.align		4
        /*0184*/ 	.byte	0x04, 0x29
        /*0186*/ 	.short	(.L_1211 - .L_1210)


	//   ....[0]....
.L_1210:
        /*0188*/ 	.word	0xffffffff


	//   ....[1]....
        /*018c*/ 	.word	0xffffffff


	//   ....[2]....
        /*0190*/ 	.word	0xffffffff


	//   ....[3]....
        /*0194*/ 	.word	0xffffffff


	//   ....[4]....
        /*0198*/ 	.word	0xffffffff


	//   ....[5]....
        /*019c*/ 	.word	0xffffffff


	//   ....[6]....
        /*01a0*/ 	.word	0xffffffff


	//   ....[7]....
        /*01a4*/ 	.word	0xffffffff


	//   ....[8]....
        /*01a8*/ 	.word	0xffffffff


	//   ....[9]....
        /*01ac*/ 	.word	0xffffffff


	//   ....[10]....
        /*01b0*/ 	.word	0xffffffff


	//   ....[11]....
        /*01b4*/ 	.word	0xffffffff


	//   ....[12]....
        /*01b8*/ 	.word	0xffffffff


	//   ....[13]....
        /*01bc*/ 	.word	0xffffffff


	//   ....[14]....
        /*01c0*/ 	.word	0xffffffff


	//   ....[15]....
        /*01c4*/ 	.word	0xffffffff


	//   ....[16]....
        /*01c8*/ 	.word	0xffffffff


	//   ....[17]....
        /*01cc*/ 	.word	0xffffffff


	//   ....[18]....
        /*01d0*/ 	.word	0xffffffff


	//   ....[19]....
        /*01d4*/ 	.word	0xffffffff


	//   ....[20]....
        /*01d8*/ 	.word	0xffffffff


	//   ....[21]....
        /*01dc*/ 	.word	0xffffffff


	//   ....[22]....
        /*01e0*/ 	.word	0xffffffff


	//   ....[23]....
        /*01e4*/ 	.word	0xffffffff


	//   ....[24]....
        /*01e8*/ 	.word	0xffffffff


	//   ....[25]....
        /*01ec*/ 	.word	0xffffffff


	//   ....[26]....
        /*01f0*/ 	.word	0xffffffff


	//   ....[27]....
        /*01f4*/ 	.word	0xffffffff


	//   ....[28]....
        /*01f8*/ 	.word	0xffffffff


	//   ....[29]....
        /*01fc*/ 	.word	0xffffffff


	//   ....[30]....
        /*0200*/ 	.word	0xffffffff


	//   ....[31]....
        /*0204*/ 	.word	0xffffffff


	//   ....[32]....
        /*0208*/ 	.word	0xffffffff


	//   ....[33]....
        /*020c*/ 	.word	0xffffffff


	//   ....[34]....
        /*0210*/ 	.word	0xffffffff


	//   ....[35]....
        /*0214*/ 	.word	0xffffffff


	//   ....[36]....
        /*0218*/ 	.word	0xffffffff


	//   ....[37]....
        /*021c*/ 	.word	0xffffffff


	//   ....[38]....
        /*0220*/ 	.word	0xffffffff


	//   ....[39]....
        /*0224*/ 	.word	0xffffffff


	//   ....[40]....
        /*0228*/ 	.word	0xffffffff


	//   ....[41]....
        /*022c*/ 	.word	0xffffffff


	//   ....[42]....
        /*0230*/ 	.word	0xffffffff


	//   ....[43]....
        /*0234*/ 	.word	0xffffffff


	//   ....[44]....
        /*0238*/ 	.word	0xffffffff


	//   ....[45]....
        /*023c*/ 	.word	0xffffffff


	//   ....[46]....
        /*0240*/ 	.word	0xffffffff


	//   ....[47]....
        /*0244*/ 	.word	0xffffffff


	//   ....[48]....
        /*0248*/ 	.word	0xffffffff


	//   ....[49]....
        /*024c*/ 	.word	0xffffffff


	//   ....[50]....
        /*0250*/ 	.word	0xffffffff


	//   ....[51]....
        /*0254*/ 	.word	0xffffffff


	//   ....[52]....
        /*0258*/ 	.word	0xffffffff


	//   ....[53]....
        /*025c*/ 	.word	0xffffffff


	//   ....[54]....
        /*0260*/ 	.word	0xffffffff


	//   ....[55]....
        /*0264*/ 	.word	0xffffffff


	//   ....[56]....
        /*0268*/ 	.word	0xffffffff


	//   ....[57]....
        /*026c*/ 	.word	0xffffffff


	//   ....[58]....
        /*0270*/ 	.word	0xffffffff


	//   ....[59]....
        /*0274*/ 	.word	0xffffffff


	//   ....[60]....
        /*0278*/ 	.word	0xffffffff


	//   ....[61]....
        /*027c*/ 	.word	0xffffffff


	//   ....[62]....
        /*0280*/ 	.word	0xffffffff


	//   ....[63]....
        /*0284*/ 	.word	0xffffffff


	//   ....[64]....
        /*0288*/ 	.word	0xffffffff


	//   ....[65]....
        /*028c*/ 	.word	0xffffffff


	//   ....[66]....
        /*0290*/ 	.word	0xffffffff


	//   ....[67]....
        /*0294*/ 	.word	0xffffffff


	//   ....[68]....
        /*0298*/ 	.word	0xffffffff


	//   ....[69]....
        /*029c*/ 	.word	0xffffffff


	//   ....[70]....
        /*02a0*/ 	.word	0xffffffff


	//   ....[71]....
        /*02a4*/ 	.word	0xffffffff


	//   ....[72]....
        /*02a8*/ 	.word	0xffffffff


	//   ....[73]....
        /*02ac*/ 	.word	0xffffffff


	//   ....[74]....
        /*02b0*/ 	.word	0xffffffff


	//   ....[75]....
        /*02b4*/ 	.word	0xffffffff


	//   ....[76]....
        /*02b8*/ 	.word	0xffffffff


	//   ....[77]....
        /*02bc*/ 	.word	0xffffffff


	//   ....[78]....
        /*02c0*/ 	.word	0xffffffff


	//   ....[79]....
        /*02c4*/ 	.word	0xffffffff


	//   ....[80]....
        /*02c8*/ 	.word	0xffffffff


	//   ....[81]....
        /*02cc*/ 	.word	0xffffffff


	//   ....[82]....
        /*02d0*/ 	.word	0xffffffff


	//   ....[83]....
        /*02d4*/ 	.word	0xffffffff


	//   ....[84]....
        /*02d8*/ 	.word	0xffffffff


	//   ....[85]....
        /*02dc*/ 	.word	0xffffffff


	//   ....[86]....
        /*02e0*/ 	.word	0xffffffff


	//   ....[87]....
        /*02e4*/ 	.word	0xffffffff


	//   ....[88]....
        /*02e8*/ 	.word	0xffffffff


	//   ....[89]....
        /*02ec*/ 	.word	0xffffffff


	//   ....[90]....
        /*02f0*/ 	.word	0xffffffff


	//   ....[91]....
        /*02f4*/ 	.word	0xffffffff


	//   ....[92]....
        /*02f8*/ 	.word	0xffffffff


	//   ....[93]....
        /*02fc*/ 	.word	0xffffffff


	//   ....[94]....
        /*0300*/ 	.word	0xffffffff


	//   ....[95]....
        /*0304*/ 	.word	0xffffffff


	//   ....[96]....
        /*0308*/ 	.word	0xffffffff


	//   ....[97]....
        /*030c*/ 	.word	0xffffffff


	//   ....[98]....
        /*0310*/ 	.word	0xffffffff


	//   ....[99]....
        /*0314*/ 	.word	0xffffffff


	//   ....[100]....
        /*0318*/ 	.word	0xffffffff


	//   ....[101]....
        /*031c*/ 	.word	0x0500004f


	//   ....[102]....
        /*0320*/ 	.word	0x0500004f


	//   ....[103]....
        /*0324*/ 	.word	0x0500004f


	//   ....[104]....
        /*0328*/ 	.word	0x0500004f


	//   ....[105]....
        /*032c*/ 	.word	0x0500004f


	//   ....[106]....
        /*0330*/ 	.word	0x0500004f


	//   ....[107]....
        /*0334*/ 	.word	0x0500004f


	//   ....[108]....
        /*0338*/ 	.word	0x0500004f


	//   ....[109]....
        /*033c*/ 	.word	0x0500004f


	//   ....[110]....
        /*0340*/ 	.word	0x0500004f


	//   ....[111]....
        /*0344*/ 	.word	0x0500004f


	//   ....[112]....
        /*0348*/ 	.word	0x0500004f


	//   ....[113]....
        /*034c*/ 	.word	0x0500004f


	//   ....[114]....
        /*0350*/ 	.word	0x0500004f


	//   ....[115]....
        /*0354*/ 	.word	0x0500004f


	//   ....[116]....
        /*0358*/ 	.word	0x0500004f


	//   ....[117]....
        /*035c*/ 	.word	0x0500004f


	//   ....[118]....
        /*0360*/ 	.word	0x0500004f


	//   ....[119]....
        /*0364*/ 	.word	0x0500004f


	//   ....[120]....
        /*0368*/ 	.word	0x0500004f


	//   ....[121]....
        /*036c*/ 	.word	0x0500004f


	//   ....[122]....
        /*0370*/ 	.word	0x0500004f


	//   ....[123]....
        /*0374*/ 	.word	0x0500004f


	//   ....[124]....
        /*0378*/ 	.word	0x0500004f


	//   ....[125]....
        /*037c*/ 	.word	0x0500004f


	//   ....[126]....
        /*0380*/ 	.word	0x0500004f


	//   ....[127]....
        /*0384*/ 	.word	0x0500004f


	//   ....[128]....
        /*0388*/ 	.word	0x0500004f


	//   ....[129]....
        /*038c*/ 	.word	0x0500004f


	//   ....[130]....
        /*0390*/ 	.word	0x0500004f


	//   ....[131]....
        /*0394*/ 	.word	0x0500004f


	//   ....[132]....
        /*0398*/ 	.word	0x0500004f


	//   ....[133]....
        /*039c*/ 	.word	0x0500004f


	//   ....[134]....
        /*03a0*/ 	.word	0x0500004f


	//   ....[135]....
        /*03a4*/ 	.word	0x0500004f


	//   ....[136]....
        /*03a8*/ 	.word	0x0500004f


	//   ....[137]....
        /*03ac*/ 	.word	0x0500004f


	//   ....[138]....
        /*03b0*/ 	.word	0x0500004f


	//   ....[139]....
        /*03b4*/ 	.word	0x0500004f


	//   ....[140]....
        /*03b8*/ 	.word	0x0500004f


	//   ....[141]....
        /*03bc*/ 	.word	0x0500004f


	//   ....[142]....
        /*03c0*/ 	.word	0x0500004f


	//   ....[143]....
        /*03c4*/ 	.word	0x0500004f


	//   ....[144]....
        /*03c8*/ 	.word	0x0500004f


	//   ....[145]....
        /*03cc*/ 	.word	0x0500004f


	//   ....[146]....
        /*03d0*/ 	.word	0x0500004f


	//   ....[147]....
        /*03d4*/ 	.word	0x0500004f


	//   ....[148]....
        /*03d8*/ 	.word	0x0500004f


	//   ....[149]....
        /*03dc*/ 	.word	0x0500004f


	//   ....[150]....
        /*03e0*/ 	.word	0x0500004f


	//   ....[151]....
        /*03e4*/ 	.word	0x0500004f


	//   ....[152]....
        /*03e8*/ 	.word	0x0500004f


	//   ....[153]....
        /*03ec*/ 	.word	0x0500004f


	//   ....[154]....
        /*03f0*/ 	.word	0x0500004f


	//   ....[155]....
        /*03f4*/ 	.word	0x0500004f


	//   ....[156]....
        /*03f8*/ 	.word	0x0500004f


	//   ....[157]....
        /*03fc*/ 	.word	0x0500004f


	//   ....[158]....
        /*0400*/ 	.word	0x0500004f


	//   ....[159]....
        /*0404*/ 	.word	0x0500004f


	//   ....[160]....
        /*0408*/ 	.word	0x0500004f


	//   ....[161]....
        /*040c*/ 	.word	0x0500004f


	//   ....[162]....
        /*0410*/ 	.word	0x0500004f


	//   ....[163]....
        /*0414*/ 	.word	0x0500004f


	//   ....[164]....
        /*0418*/ 	.word	0x0500004f


	//----- nvinfo : EIATTR_COOP_GROUP_INSTR_OFFSETS
	.align		4
.L_1211:
        /*041c*/ 	.byte	0x04, 0x28
        /*041e*/ 	.short	(.L_1213 - .L_1212)


	//   ....[0]....
.L_1212:
        /*0420*/ 	.word	0x00001370


	//   ....[1]....
        /*0424*/ 	.word	0x00001810


	//   ....[2]....
        /*0428*/ 	.word	0x00001e20


	//   ....[3]....
        /*042c*/ 	.word	0x00004a90


	//   ....[4]....
        /*0430*/ 	.word	0x00005180


	//   ....[5]....
        /*0434*/ 	.word	0x000059e0


	//   ....[6]....
        /*0438*/ 	.word	0x00006420


	//   ....[7]....
        /*043c*/ 	.word	0x000084e0


	//   ....[8]....
        /*0440*/ 	.word	0x0000a020


	//   ....[9]....
        /*0444*/ 	.word	0x0000a040


	//   ....[10]....
        /*0448*/ 	.word	0x0000a050


	//   ....[11]....
        /*044c*/ 	.word	0x0000a060


	//   ....[12]....
        /*0450*/ 	.word	0x0000a100


	//   ....[13]....
        /*0454*/ 	.word	0x0000a130


	//   ....[14]....
        /*0458*/ 	.word	0x0000a150


	//   ....[15]....
        /*045c*/ 	.word	0x0000a160


	//   ....[16]....
        /*0460*/ 	.word	0x0000a200


	//   ....[17]....
        /*0464*/ 	.word	0x0000a220


	//   ....[18]....
        /*0468*/ 	.word	0x0000a250


	//   ....[19]....
        /*046c*/ 	.word	0x0000a260


	//   ....[20]....
        /*0470*/ 	.word	0x0000a300


	//   ....[21]....
        /*0474*/ 	.word	0x0000a320


	//   ....[22]....
        /*0478*/ 	.word	0x0000a350


	//   ....[23]....
        /*047c*/ 	.word	0x0000a360


	//   ....[24]....
        /*0480*/ 	.word	0x0000a400


	//   ....[25]....
        /*0484*/ 	.word	0x0000a430


	//   ....[26]....
        /*0488*/ 	.word	0x0000a440


	//   ....[27]....
        /*048c*/ 	.word	0x0000a450


	//   ....[28]....
        /*0490*/ 	.word	0x0000a5c0


	//   ....[29]....
        /*0494*/ 	.word	0x0000a5d0


	//   ....[30]....
        /*0498*/ 	.word	0x0000a5e0


	//   ....[31]....
        /*049c*/ 	.word	0x0000a5f0


	//   ....[32]....
        /*04a0*/ 	.word	0x0000a600


	//   ....[33]....
        /*04a4*/ 	.word	0x0000a610


	//   ....[34]....
        /*04a8*/ 	.word	0x0000a620


	//   ....[35]....
        /*04ac*/ 	.word	0x0000a630


	//   ....[36]....
        /*04b0*/ 	.word	0x0000bbb0


	//   ....[37]....
        /*04b4*/ 	.word	0x0000bbc0


	//   ....[38]....
        /*04b8*/ 	.word	0x0000bbd0


	//   ....[39]....
        /*04bc*/ 	.word	0x0000bbe0


	//   ....[40]....
        /*04c0*/ 	.word	0x0000bd00


	//   ....[41]....
        /*04c4*/ 	.word	0x0000bd10


	//   ....[42]....
        /*04c8*/ 	.word	0x0000bd20


	//   ....[43]....
        /*04cc*/ 	.word	0x0000bd30


	//   ....[44]....
        /*04d0*/ 	.word	0x0000be50


	//   ....[45]....
        /*04d4*/ 	.word	0x0000be60


	//   ....[46]....
        /*04d8*/ 	.word	0x0000be70


	//   ....[47]....
        /*04dc*/ 	.word	0x0000be80


	//   ....[48]....
        /*04e0*/ 	.word	0x0000bfa0


	//   ....[49]....
        /*04e4*/ 	.word	0x0000bfb0


	//   ....[50]....
        /*04e8*/ 	.word	0x0000bfc0


	//   ....[51]....
        /*04ec*/ 	.word	0x0000bfd0


	//   ....[52]....
        /*04f0*/ 	.word	0x0000c0f0


	//   ....[53]....
        /*04f4*/ 	.word	0x0000c100


	//   ....[54]....
        /*04f8*/ 	.word	0x0000c110


	//   ....[55]....
        /*04fc*/ 	.word	0x0000c120


	//   ....[56]....
        /*0500*/ 	.word	0x0000c240


	//   ....[57]....
        /*0504*/ 	.word	0x0000c250


	//   ....[58]....
        /*0508*/ 	.word	0x0000c260


	//   ....[59]....
        /*050c*/ 	.word	0x0000c270


	//   ....[60]....
        /*0510*/ 	.word	0x0000c280


	//   ....[61]....
        /*0514*/ 	.word	0x0000c290


	//   ....[62]....
        /*0518*/ 	.word	0x0000c2a0


	//   ....[63]....
        /*051c*/ 	.word	0x0000c2d0


	//   ....[64]....
        /*0520*/ 	.word	0x0000c300


	//   ....[65]....
        /*0524*/ 	.word	0x0000c310


	//   ....[66]....
        /*0528*/ 	.word	0x0000c320


	//   ....[67]....
        /*052c*/ 	.word	0x0000c330


	//   ....[68]....
        /*0530*/ 	.word	0x0000f9a0


	//   ....[69]....
        /*0534*/ 	.word	0x0000f9e0


	//   ....[70]....
        /*0538*/ 	.word	0x0000fa20


	//   ....[71]....
        /*053c*/ 	.word	0x0000fa60


	//   ....[72]....
        /*0540*/ 	.word	0x0000fb70


	//   ....[73]....
        /*0544*/ 	.word	0x0000fbb0


	//   ....[74]....
        /*0548*/ 	.word	0x0000fbf0


	//   ....[75]....
        /*054c*/ 	.word	0x0000fc30


	//   ....[76]....
        /*0550*/ 	.word	0x0000fd40


	//   ....[77]....
        /*0554*/ 	.word	0x0000fd80


	//   ....[78]....
        /*0558*/ 	.word	0x0000fdc0


	//   ....[79]....
        /*055c*/ 	.word	0x0000fe00


	//   ....[80]....
        /*0560*/ 	.word	0x0000ff10


	//   ....[81]....
        /*0564*/ 	.word	0x0000ff90


	//   ....[82]....
        /*0568*/ 	.word	0x0000ffd0


	//   ....[83]....
        /*056c*/ 	.word	0x00010010


	//   ....[84]....
        /*0570*/ 	.word	0x000100e0


	//   ....[85]....
        /*0574*/ 	.word	0x00010160


	//   ....[86]....
        /*0578*/ 	.word	0x000101b0


	//   ....[87]....
        /*057c*/ 	.word	0x000101f0


	//   ....[88]....
        /*0580*/ 	.word	0x00010ba0


	//   ....[89]....
        /*0584*/ 	.word	0x00011550


	//   ....[90]....
        /*0588*/ 	.word	0x00011f10


	//   ....[91]....
        /*058c*/ 	.word	0x000126d0


	//   ....[92]....
        /*0590*/ 	.word	0x000126f0


	//   ....[93]....
        /*0594*/ 	.word	0x00012720


	//   ....[94]....
        /*0598*/ 	.word	0x00012770


	//   ....[95]....
        /*059c*/ 	.word	0x00012790


	//   ....[96]....
        /*05a0*/ 	.word	0x00012980


	//   ....[97]....
        /*05a4*/ 	.word	0x000129a0


	//   ....[98]....
        /*05a8*/ 	.word	0x000129d0


	//   ....[99]....
        /*05ac*/ 	.word	0x00012a20


	//   ....[100]....
        /*05b0*/ 	.word	0x00012a40


	//   ....[101]....
        /*05b4*/ 	.word	0x00012f60


	//   ....[102]....
        /*05b8*/ 	.word	0x00012fb0


	//   ....[103]....
        /*05bc*/ 	.word	0x00013000


	//   ....[104]....
        /*05c0*/ 	.word	0x00013050


	//   ....[105]....
        /*05c4*/ 	.word	0x00013180


	//   ....[106]....
        /*05c8*/ 	.word	0x000131d0


	//   ....[107]....
        /*05cc*/ 	.word	0x00013220


	//   ....[108]....
        /*05d0*/ 	.word	0x00013270


	//   ....[109]....
        /*05d4*/ 	.word	0x000133a0


	//   ....[110]....
        /*05d8*/ 	.word	0x000133f0


	//   ....[111]....
        /*05dc*/ 	.word	0x00013440


	//   ....[112]....
        /*05e0*/ 	.word	0x00013490


	//   ....[113]....
        /*05e4*/ 	.word	0x000135c0


	//   ....[114]....
        /*05e8*/ 	.word	0x00013610


	//   ....[115]....
        /*05ec*/ 	.word	0x00013660


	//   ....[116]....
        /*05f0*/ 	.word	0x000136b0


	//   ....[117]....
        /*05f4*/ 	.word	0x000137e0


	//   ....[118]....
        /*05f8*/ 	.word	0x00013830


	//   ....[119]....
        /*05fc*/ 	.word	0x00013880


	//   ....[120]....
        /*0600*/ 	.word	0x000138d0


	//   ....[121]....
        /*0604*/ 	.word	0x00013970


	//   ....[122]....
        /*0608*/ 	.word	0x00013a10


	//   ....[123]....
        /*060c*/ 	.word	0x00013ab0


	//   ....[124]....
        /*0610*/ 	.word	0x00013b50


	//   ....[125]....
        /*0614*/ 	.word	0x00013bf0


	//   ....[126]....
        /*0618*/ 	.word	0x00013c80


	//   ....[127]....
        /*061c*/ 	.word	0x00013cd0


	//   ....[128]....
        /*0620*/ 	.word	0x00013d20


	//   ....[129]....
        /*0624*/ 	.word	0x00013d90


	//   ....[130]....
        /*0628*/ 	.word	0x00013de0


	//   ....[131]....
        /*062c*/ 	.word	0x00013e30


	//   ....[132]....
        /*0630*/ 	.word	0x00013e80


	//   ....[133]....
        /*0634*/ 	.word	0x00013f10


	//   ....[134]....
        /*0638*/ 	.word	0x00013f60


	//   ....[135]....
        /*063c*/ 	.word	0x00013fb0


	//   ....[136]....
        /*0640*/ 	.word	0x00014000


	//   ....[137]....
        /*0644*/ 	.word	0x000140a0


	//   ....[138]....
        /*0648*/ 	.word	0x00014130


	//   ....[139]....
        /*064c*/ 	.word	0x00014180


	//   ....[140]....
        /*0650*/ 	.word	0x000141d0


	//   ....[141]....
        /*0654*/ 	.word	0x00014270


	//   ....[142]....
        /*0658*/ 	.word	0x00014300


	//   ....[143]....
        /*065c*/ 	.word	0x00014350


	//   ....[144]....
        /*0660*/ 	.word	0x000143a0


	//   ....[145]....
        /*0664*/ 	.word	0x00014440


	//   ....[146]....
        /*0668*/ 	.word	0x000144d0


	//   ....[147]....
        /*066c*/ 	.word	0x00014520


	//   ....[148]....
        /*0670*/ 	.word	0x00014570


	//   ....[149]....
        /*0674*/ 	.word	0x00014610


	//   ....[150]....
        /*0678*/ 	.word	0x000146a0


	//   ....[151]....
        /*067c*/ 	.word	0x000146f0


	//   ....[152]....
        /*0680*/ 	.word	0x00014740


	//   ....[153]....
        /*0684*/ 	.word	0x000147e0


	//   ....[154]....
        /*0688*/ 	.word	0x00014890


	//   ....[155]....
        /*068c*/ 	.word	0x000148e0


	//   ....[156]....
        /*0690*/ 	.word	0x00014970


	//   ....[157]....
        /*0694*/ 	.word	0x000149d0


	//   ....[158]....
        /*0698*/ 	.word	0x00014a20


	//   ....[159]....
        /*069c*/ 	.word	0x00014a70


	//   ....[160]....
        /*06a0*/ 	.word	0x00014ac0


	//   ....[161]....
        /*06a4*/ 	.word	0x00014af0


	//   ....[162]....
        /*06a8*/ 	.word	0x00014b50


	//   ....[163]....
        /*06ac*/ 	.word	0x00014bc0


	//   ....[164]....
        /*06b0*/ 	.word	0x00014c10


	//----- nvinfo : EIATTR_EXIT_INSTR_OFFSETS
	.align		4
.L_1213:
        /*06b4*/ 	.byte	0x04, 0x1c
        /*06b6*/ 	.short	(.L_1215 - .L_1214)


	//   ....[0]....
.L_1214:
        /*06b8*/ 	.word	0x00012bb0


	//   ....[1]....
        /*06bc*/ 	.word	0x00012f00


	//----- nvinfo : EIATTR_MAX_THREADS
	.align		4
.L_1215:
        /*06c0*/ 	.byte	0x04, 0x05
        /*06c2*/ 	.short	(.L_1217 - .L_1216)
.L_1216:
        /*06c4*/ 	.word	0x00000080
        /*06c8*/ 	.word	0x00000001
        /*06cc*/ 	.word	0x00000001


	//----- nvinfo : EIATTR_CRS_STACK_SIZE
	.align		4
.L_1217:
        /*06d0*/ 	.byte	0x04, 0x1e
        /*06d2*/ 	.short	(.L_1219 - .L_1218)
.L_1218:
        /*06d4*/ 	.word	0x00000000


	//----- nvinfo : EIATTR_CBANK_PARAM_SIZE
	.align		4
.L_1219:
        /*06d8*/ 	.byte	0x03, 0x19
        /*06da*/ 	.short	0x01f0


	//----- nvinfo : EIATTR_PARAM_CBANK
	.align		4
        /*06dc*/ 	.byte	0x04, 0x0a
        /*06de*/ 	.short	(.L_1221 - .L_1220)
	.align		4
.L_1220:
        /*06e0*/ 	.word	index@(.nv.constant0._Z25selective_scan_bwd_kernelI32Selective_Scan_bwd_kernel_traitsILi128ELi16ELb0ELb1ELb0ELb1ELb1EfN3c107complexIfEEEEv12SSMParamsBwd)
        /*06e4*/ 	.short	0x0210
        /*06e6*/ 	.short	0x01f0


	//----- nvinfo : EIATTR_SW_WAR
	.align		4
.L_1221:
        /*06e8*/ 	.byte	0x04, 0x36
        /*06ea*/ 	.short	(.L_1223 - .L_1222)
.L_1222:
        /*06ec*/ 	.word	0x00000008
.L_1223:


//--------------------- .nv.info._Z25selective_scan_bwd_kernelI32Selective_Scan_bwd_kernel_traitsILi128ELi16ELb0ELb1ELb1ELb0ELb0EfN3c107complexIfEEEEv12SSMParamsBwd --------------------------
	.section	.nv.info._Z25selective_scan_bwd_kernelI32Selective_Scan_bwd_kernel_traitsILi128ELi16ELb0ELb1ELb1ELb0ELb0EfN3c107complexIfEEEEv12SSMParamsBwd,"",@"SHT_CUDA_INFO"
	.sectionflags	@""
	.align	4


	//----- nvinfo : EIATTR_CUDA_API_VERSION
	.align		4
        /*0000*/ 	.byte	0x04, 0x37
        /*0002*/ 	.short	(.L_1225 - .L_1224)
.L_1224:
        /*0004*/ 	.word	0x00000082


	//----- nvinfo : EIATTR_KPARAM_INFO
	.align		4
.L_1225:
        /*0008*/ 	.byte	0x04, 0x17
        /*000a*/ 	.short	(.L_1227 - .L_1226)
.L_1226:
        /*000c*/ 	.word	0x00000000
        /*0010*/ 	.short	0x0000
        /*0012*/ 	.short	0x0000
        /*0014*/ 	.byte	0x00, 0xf0, 0xc1, 0x07


	//----- nvinfo : EIATTR_SPARSE_MMA_MASK
	.align		4
.L_1227:
        /*0018*/ 	.byte	0x03, 0x50
        /*001a*/ 	.short	0x0000


	//----- nvinfo : EIATTR_MAXREG_COUNT
	.align		4
        /*001c*/ 	.byte	0x03, 0x1b
        /*001e*/ 	.short	0x00ff


	//----- nvinfo : EIATTR_NUM_BARRIERS
	.align		4
        /*0020*/ 	.byte	0x02, 0x4c
        /*0022*/ 	.byte	0x01
	.zero		1


	//----- nvinfo : EIATTR_ANNOTATIONS
	.align		4
        /*0024*/ 	.byte	0x04, 0x55
        /*0026*/ 	.short	(.L_1229 - .L_1228)


	//   ....[0]....
.L_1228:
        /* <DEDUP_REMOVED lines=37> */


	//----- nvinfo : EIATTR_MERCURY_ISA_VERSION
	.align		4
.L_1229:
        /*0268*/ 	.byte	0x03, 0x5f
        /*026a*/ 	.short	0x0101


	//----- nvinfo : EIATTR_COOP_GROUP_MASK_REGIDS
	.align		4
        /*026c*/ 	.byte	0x04, 0x29
        /*026e*/ 	.short	(.L_1231 - .L_1230)


	//   ....[0]....
.L_1230:
        /*0270*/ 	.word	0xffffffff


	//   ....[1]....
        /*0274*/ 	.word	0xffffffff


	//   ....[2]....
        /*0278*/ 	.word	0xffffffff


	//   ....[3]....
        /*027c*/ 	.word	0xffffffff


	//   ....[4]....
        /*0280*/ 	.word	0xffffffff


	//   ....[5]....
        /*0284*/ 	.word	0xffffffff


	//   ....[6]....
        /*0288*/ 	.word	0xffffffff


	//   ....[7]....
        /*028c*/ 	.word	0xffffffff


	//   ....[8]....
        /*0290*/ 	.word	0xffffffff


	//   ....[9]....
        /*0294*/ 	.word	0xffffffff


	//   ....[10]....
        /*0298*/ 	.word	0xffffffff


	//   ....[11]....
        /*029c*/ 	.word	0xffffffff


	//   ....[12]....
        /*02a0*/ 	.word	0xffffffff


	//   ....[13]....
        /*02a4*/ 	.word	0xffffffff


	//   ....[14]....
        /*02a8*/ 	.word	0xffffffff


	//   ....[15]....
        /*02ac*/ 	.word	0xffffffff


	//   ....[16]....
        /*02b0*/ 	.word	0xffffffff


	//   ....[17]....
        /*02b4*/ 	.word	0xffffffff


	//   ....[18]....
        /*02b8*/ 	.word	0xffffffff


	//   ....[19]....
        /*02bc*/ 	.word	0xffffffff


	//   ....[20]....
        /*02c0*/ 	.word	0xffffffff


	//   ....[21]....
        /*02c4*/ 	.word	0xffffffff


	//   ....[22]....
        /*02c8*/ 	.word	0xffffffff


	//   ....[23]....
        /*02cc*/ 	.word	0xffffffff


	//   ....[24]....
        /*02d0*/ 	.word	0xffffffff


	//   ....[25]....
        /*02d4*/ 	.word	0xffffffff


	//   ....[26]....
        /*02d8*/ 	.word	0xffffffff


	//   ....[27]....
        /*02dc*/ 	.word	0xffffffff


	//   ....[28]....
        /*02e0*/ 	.word	0xffffffff


	//   ....[29]....
        /*02e4*/ 	.word	0xffffffff


	//   ....[30]....
        /*02e8*/ 	.word	0xffffffff


	//   ....[31]....
        /*02ec*/ 	.word	0xffffffff


	//   ....[32]....
        /*02f0*/ 	.word	0xffffffff


	//   ....[33]....
        /*02f4*/ 	.word	0xffffffff


	//   ....[34]....
        /*02f8*/ 	.word	0xffffffff


	//   ....[35]....
        /*02fc*/ 	.word	0xffffffff


	//   ....[36]....
        /*0300*/ 	.word	0xffffffff


	//   ....[37]....
        /*0304*/ 	.word	0xffffffff


	//   ....[38]....
        /*0308*/ 	.word	0xffffffff


	//   ....[39]....
        /*030c*/ 	.word	0xffffffff


	//   ....[40]....
        /*0310*/ 	.word	0xffffffff


	//   ....[41]....
        /*0314*/ 	.word	0xffffffff


	//   ....[42]....
        /*0318*/ 	.word	0xffffffff


	//   ....[43]....
        /*031c*/ 	.word	0xffffffff


	//   ....[44]....
        /*0320*/ 	.word	0xffffffff


	//   ....[45]....
        /*0324*/ 	.word	0xffffffff


	//   ....[46]....
        /*0328*/ 	.word	0xffffffff


	//   ....[47]....
        /*032c*/ 	.word	0xffffffff


	//   ....[48]....
        /*0330*/ 	.word	0xffffffff


	//   ....[49]....
        /*0334*/ 	.word	0xffffffff


	//   ....[50]....
        /*0338*/ 	.word	0xffffffff


	//   ....[51]....
        /*033c*/ 	.word	0xffffffff


	//   ....[52]....
        /*0340*/ 	.word	0xffffffff


	//   ....[53]....
        /*0344*/ 	.word	0xffffffff


	//   ....[54]....
        /*0348*/ 	.word	0xffffffff


	//   ....[55]....
        /*034c*/ 	.word	0xffffffff


	//   ....[56]....
        /*0350*/ 	.word	0xffffffff


	//   ....[57]....
        /*0354*/ 	.word	0xffffffff


	//   ....[58]....
        /*0358*/ 	.word	0xffffffff


	//   ....[59]....
        /*035c*/ 	.word	0xffffffff


	//   ....[60]....
        /*0360*/ 	.word	0xffffffff


	//   ....[61]....
        /*0364*/ 	.word	0xffffffff


	//   ....[62]....
        /*0368*/ 	.word	0xffffffff


	//   ....[63]....
        /*036c*/ 	.word	0xffffffff


	//   ....[64]....
        /*0370*/ 	.word	0xffffffff


	//   ....[65]....
        /*0374*/ 	.word	0xffffffff


	//   ....[66]....
        /*0378*/ 	.word	0xffffffff


	//   ....[67]....
        /*037c*/ 	.word	0xffffffff


	//   ....[68]....
        /*0380*/ 	.word	0xffffffff


	//   ....[69]....
        /*0384*/ 	.word	0xffffffff


	//   ....[70]....
        /*0388*/ 	.word	0xffffffff


	//   ....[71]....
        /*038c*/ 	.word	0xffffffff


	//   ....[72]....
        /*0390*/ 	.word	0xffffffff


	//   ....[73]....
        /*0394*/ 	.word	0xffffffff


	//   ....[74]....
        /*0398*/ 	.word	0xffffffff


	//   ....[75]....
        /*039c*/ 	.word	0xffffffff


	//   ....[76]....
        /*03a0*/ 	.word	0xffffffff


	//   ....[77]....
        /*03a4*/ 	.word	0xffffffff


	//   ....[78]....
        /*03a8*/ 	.word	0xffffffff


	//   ....[79]....
        /*03ac*/ 	.word	0xffffffff


	//   ....[80]....
        /*03b0*/ 	.word	0xffffffff


	//   ....[81]....
        /*03b4*/ 	.word	0xffffffff


	//   ....[82]....
        /*03b8*/ 	.word	0xffffffff


	//   ....[83]....
        /*03bc*/ 	.word	0xffffffff


	//   ....[84]....
        /*03c0*/ 	.word	0xffffffff


	//   ....[85]....
        /*03c4*/ 	.word	0xffffffff


	//   ....[86]....
        /*03c8*/ 	.word	0xffffffff


	//   ....[87]....
        /*03cc*/ 	.word	0x0500004f


	//   ....[88]....
        /*03d0*/ 	.word	0x0500004f


	//   ....[89]....
        /*03d4*/ 	.word	0x0500004f


	//   ....[90]....
        /*03d8*/ 	.word	0x0500004f


	//   ....[91]....
        /*03dc*/ 	.word	0x0500004f


	//   ....[92]....
        /*03e0*/ 	.word	0x0500004f


	//   ....[93]....
        /*03e4*/ 	.word	0x0500004f


	//   ....[94]....
        /*03e8*/ 	.word	0x0500004f


	//   ....[95]....
        /*03ec*/ 	.word	0x0500004f


	//   ....[96]....
        /*03f0*/ 	.word	0x0500004f


	//   ....[97]....
        /*03f4*/ 	.word	0x0500004f


	//   ....[98]....
        /*03f8*/ 	.word	0x0500004f


	//   ....[99]....
        /*03fc*/ 	.word	0x0500004f


	//   ....[100]....
        /*0400*/ 	.word	0x0500004f


	//   ....[101]....
        /*0404*/ 	.word	0x0500004f


	//   ....[102]....
        /*0408*/ 	.word	0x0500004f


	//   ....[103]....
        /*040c*/ 	.word	0x0500004f


	//   ....[104]....
        /*0410*/ 	.word	0x0500004f


	//   ....[105]....
        /*0414*/ 	.word	0x0500004f


	//   ....[106]....
        /*0418*/ 	.word	0x0500004f


	//   ....[107]....
        /*041c*/ 	.word	0x0500004f


	//   ....[108]....
        /*0420*/ 	.word	0x0500004f


	//   ....[109]....
        /*0424*/ 	.word	0x0500004f


	//   ....[110]....
        /*0428*/ 	.word	0x0500004f


	//   ....[111]....
        /*042c*/ 	.word	0x0500004f


	//   ....[112]....
        /*0430*/ 	.word	0x0500004f


	//   ....[113]....
        /*0434*/ 	.word	0x0500004f


	//   ....[114]....
        /*0438*/ 	.word	0x0500004f


	//   ....[115]....
        /*043c*/ 	.word	0x0500004f


	//   ....[116]....
        /*0440*/ 	.word	0x0500004f


	//   ....[117]....
        /*0444*/ 	.word	0x0500004f


	//   ....[118]....
        /*0448*/ 	.word	0x0500004f


	//   ....[119]....
        /*044c*/ 	.word	0x0500004f


	//   ....[120]....
        /*0450*/ 	.word	0x0500004f


	//   ....[121]....
        /*0454*/ 	.word	0x0500004f


	//   ....[122]....
        /*0458*/ 	.word	0x0500004f


	//   ....[123]....
        /*045c*/ 	.word	0x0500004f


	//   ....[124]....
        /*0460*/ 	.word	0x0500004f


	//   ....[125]....
        /*0464*/ 	.word	0x0500004f


	//   ....[126]....
        /*0468*/ 	.word	0x0500004f


	//   ....[127]....
        /*046c*/ 	.word	0x0500004f


	//   ....[128]....
        /*0470*/ 	.word	0x0500004f


	//   ....[129]....
        /*0474*/ 	.word	0x0500004f


	//   ....[130]....
        /*0478*/ 	.word	0x0500004f


	//   ....[131]....
        /*047c*/ 	.word	0x0500004f


	//   ....[132]....
        /*0480*/ 	.word	0x0500004f


	//   ....[133]....
        /*0484*/ 	.word	0x0500004f


	//   ....[134]....
        /*0488*/ 	.word	0x0500004f


	//   ....[135]....
        /*048c*/ 	.word	0x0500004f


	//   ....[136]....
        /*0490*/ 	.word	0x0500004f


	//   ....[137]....
        /*0494*/ 	.word	0x0500004f


	//   ....[138]....
        /*0498*/ 	.word	0x0500004f


	//   ....[139]....
        /*049c*/ 	.word	0x0500004f


	//   ....[140]....
        /*04a0*/ 	.word	0x0500004f


	//   ....[141]....
        /*04a4*/ 	.word	0x0500004f


	//   ....[142]....
        /*04a8*/ 	.word	0x0500004f


	//   ....[143]....
        /*04ac*/ 	.word	0x0500004f


	//   ....[144]....
        /*04b0*/ 	.word	0x0500004f


	//   ....[145]....
        /*04b4*/ 	.word	0x0500004f


	//   ....[146]....
        /*04b8*/ 	.word	0x0500004f


	//   ....[147]....
        /*04bc*/ 	.word	0x0500004f


	//   ....[148]....
        /*04c0*/ 	.word	0x0500004f


	//   ....[149]....
        /*04c4*/ 	.word	0x0500004f


	//   ....[150]....
        /*04c8*/ 	.word	0x0500004f


	//----- nvinfo : EIATTR_COOP_GROUP_INSTR_OFFSETS
	.align		4
.L_1231:
        /*04cc*/ 	.byte	0x04, 0x28
        /*04ce*/ 	.short	(.L_1233 - .L_1232)


	//   ....[0]....
.L_1232:
        /*04d0*/ 	.word	0x000014a0


	//   ....[1]....
        /*04d4*/ 	.word	0x00001a30


	//   ....[2]....
        /*04d8*/ 	.word	0x00002030


	//   ....[3]....
        /*04dc*/ 	.word	0x000039f0


	//   ....[4]....
        /*04e0*/ 	.word	0x00005970


	//   ....[5]....
        /*04e4*/ 	.word	0x00006380


	//   ....[6]....
        /*04e8*/ 	.word	0x000063a0


	//   ....[7]....
        /*04ec*/ 	.word	0x000063b0


	//   ....[8]....
        /*04f0*/ 	.word	0x000063c0


	//   ....[9]....
        /*04f4*/ 	.word	0x00006460


	//   ....[10]....
        /*04f8*/ 	.word	0x00006490


	//   ....[11]....
        /*04fc*/ 	.word	0x000064b0


	//   ....[12]....
        /*0500*/ 	.word	0x000064c0


	//   ....[13]....
        /*0504*/ 	.word	0x00006560


	//   ....[14]....
        /*0508*/ 	.word	0x00006580


	//   ....[15]....
        /*050c*/ 	.word	0x000065b0


	//   ....[16]....
        /*0510*/ 	.word	0x000065c0


	//   ....[17]....
        /*0514*/ 	.word	0x00006660


	//   ....[18]....
        /*0518*/ 	.word	0x00006680


	//   ....[19]....
        /*051c*/ 	.word	0x000066b0


	//   ....[20]....
        /*0520*/ 	.word	0x000066c0


	//   ....[21]....
        /*0524*/ 	.word	0x00006760


	//   ....[22]....
        /*0528*/ 	.word	0x00006790


	//   ....[23]....
        /*052c*/ 	.word	0x000067a0


	//   ....[24]....
        /*0530*/ 	.word	0x000067b0


	//   ....[25]....
        /*0534*/ 	.word	0x00006920


	//   ....[26]....
        /*0538*/ 	.word	0x00006930


	//   ....[27]....
        /*053c*/ 	.word	0x00006940


	//   ....[28]....
        /*0540*/ 	.word	0x00006950


	//   ....[29]....
        /*0544*/ 	.word	0x00006960


	//   ....[30]....
        /*0548*/ 	.word	0x00006970


	//   ....[31]....
        /*054c*/ 	.word	0x00006980


	//   ....[32]....
        /*0550*/ 	.word	0x00006990


	//   ....[33]....
        /*0554*/ 	.word	0x00007f00


	//   ....[34]....
        /*0558*/ 	.word	0x00007f10


	//   ....[35]....
        /*055c*/ 	.word	0x00007f20


	//   ....[36]....
        /*0560*/ 	.word	0x00007f30


	//   ....[37]....
        /*0564*/ 	.word	0x00008050


	//   ....[38]....
        /*0568*/ 	.word	0x00008060


	//   ....[39]....
        /*056c*/ 	.word	0x00008070


	//   ....[40]....
        /*0570*/ 	.word	0x00008080


	//   ....[41]....
        /*0574*/ 	.word	0x000081a0


	//   ....[42]....
        /*0578*/ 	.word	0x000081b0


	//   ....[43]....
        /*057c*/ 	.word	0x000081c0


	//   ....[44]....
        /*0580*/ 	.word	0x000081d0


	//   ....[45]....
        /*0584*/ 	.word	0x000082f0


	//   ....[46]....
        /*0588*/ 	.word	0x00008300


	//   ....[47]....
        /*058c*/ 	.word	0x00008310


	//   ....[48]....
        /*0590*/ 	.word	0x00008320


	//   ....[49]....
        /*0594*/ 	.word	0x00008440


	//   ....[50]....
        /*0598*/ 	.word	0x00008450


	//   ....[51]....
        /*059c*/ 	.word	0x00008460


	//   ....[52]....
        /*05a0*/ 	.word	0x00008470


	//   ....[53]....
        /*05a4*/ 	.word	0x00008590


	//   ....[54]....
        /*05a8*/ 	.word	0x000085a0


	//   ....[55]....
        /*05ac*/ 	.word	0x000085b0


	//   ....[56]....
        /*05b0*/ 	.word	0x000085c0


	//   ....[57]....
        /*05b4*/ 	.word	0x000085d0


	//   ....[58]....
        /*05b8*/ 	.word	0x000085e0


	//   ....[59]....
        /*05bc*/ 	.word	0x000085f0


	//   ....[60]....
        /*05c0*/ 	.word	0x00008620


	//   ....[61]....
        /*05c4*/ 	.word	0x00008650


	//   ....[62]....
        /*05c8*/ 	.word	0x00008660


	//   ....[63]....
        /*05cc*/ 	.word	0x00008670


	//   ....[64]....
        /*05d0*/ 	.word	0x00008680


	//   ....[65]....
        /*05d4*/ 	.word	0x0000c930


	//   ....[66]....
        /*05d8*/ 	.word	0x0000c970


	//   ....[67]....
        /*05dc*/ 	.word	0x0000cb00


	//   ....[68]....
        /*05e0*/ 	.word	0x0000cb40


	//   ....[69]....
        /*05e4*/ 	.word	0x0000cb80


	//   ....[70]....
        /*05e8*/ 	.word	0x0000cba0


	//   ....[71]....
        /*05ec*/ 	.word	0x0000cbd0


	//   ....[72]....
        /*05f0*/ 	.word	0x0000cbf0


	//   ....[73]....
        /*05f4*/ 	.word	0x0000cc20


	//   ....[74]....
        /*05f8*/ 	.word	0x0000cc40


	//   ....[75]....
        /*05fc*/ 	.word	0x0000d1f0


	//   ....[76]....
        /*0600*/ 	.word	0x0000ddf0


	//   ....[77]....
        /*0604*/ 	.word	0x0000e4d0


	//   ....[78]....
        /*0608*/ 	.word	0x0000e4f0


	//   ....[79]....
        /*060c*/ 	.word	0x0000e520


	//   ....[80]....
        /*0610*/ 	.word	0x0000e570


	//   ....[81]....
        /*0614*/ 	.word	0x0000e590


	//   ....[82]....
        /*0618*/ 	.word	0x0000e780


	//   ....[83]....
        /*061c*/ 	.word	0x0000e7a0


	//   ....[84]....
        /*0620*/ 	.word	0x0000e7d0


	//   ....[85]....
        /*0624*/ 	.word	0x0000e820


	//   ....[86]....
        /*0628*/ 	.word	0x0000e840


	//   ....[87]....
        /*062c*/ 	.word	0x0000ec00


	//   ....[88]....
        /*0630*/ 	.word	0x0000ec50


	//   ....[89]....
        /*0634*/ 	.word	0x0000eca0


	//   ....[90]....
        /*0638*/ 	.word	0x0000ecf0


	//   ....[91]....
        /*063c*/ 	.word	0x0000ee20


	//   ....[92]....
        /*0640*/ 	.word	0x0000ee70


	//   ....[93]....
        /*0644*/ 	.word	0x0000eec0


	//   ....[94]....
        /*0648*/ 	.word	0x0000ef10


	//   ....[95]....
        /*064c*/ 	.word	0x0000f040


	//   ....[96]....
        /*0650*/ 	.word	0x0000f090


	//   ....[97]....
        /*0654*/ 	.word	0x0000f0e0


	//   ....[98]....
        /*0658*/ 	.word	0x0000f130


	//   ....[99]....
        /*065c*/ 	.word	0x0000f260


	//   ....[100]....
        /*0660*/ 	.word	0x0000f2b0


	//   ....[101]....
        /*0664*/ 	.word	0x0000f300


	//   ....[102]....
        /*0668*/ 	.word	0x0000f350


	//   ....[103]....
        /*066c*/ 	.word	0x0000f480


	//   ....[104]....
        /*0670*/ 	.word	0x0000f4d0


	//   ....[105]....
        /*0674*/ 	.word	0x0000f520


	//   ....[106]....
        /*0678*/ 	.word	0x0000f570


	//   ....[107]....
        /*067c*/ 	.word	0x0000f610


	//   ....[108]....
        /*0680*/ 	.word	0x0000f6b0


	//   ....[109]....
        /*0684*/ 	.word	0x0000f750


	//   ....[110]....
        /*0688*/ 	.word	0x0000f7f0


	//   ....[111]....
        /*068c*/ 	.word	0x0000f890


	//   ....[112]....
        /*0690*/ 	.word	0x0000f920


	//   ....[113]....
        /*0694*/ 	.word	0x0000f970


	//   ....[114]....
        /*0698*/ 	.word	0x0000f9c0


	//   ....[115]....
        /*069c*/ 	.word	0x0000fa30


	//   ....[116]....
        /*06a0*/ 	.word	0x0000fa80


	//   ....[117]....
        /*06a4*/ 	.word	0x0000fad0


	//   ....[118]....
        /*06a8*/ 	.word	0x0000fb20


	//   ....[119]....
        /*06ac*/ 	.word	0x0000fbb0


	//   ....[120]....
        /*06b0*/ 	.word	0x0000fc00


	//   ....[121]....
        /*06b4*/ 	.word	0x0000fc50


	//   ....[122]....
        /*06b8*/ 	.word	0x0000fca0


	//   ....[123]....
        /*06bc*/ 	.word	0x0000fd40


	//   ....[124]....
        /*06c0*/ 	.word	0x0000fdd0


	//   ....[125]....
        /*06c4*/ 	.word	0x0000fe20


	//   ....[126]....
        /*06c8*/ 	.word	0x0000fe70


	//   ....[127]....
        /*06cc*/ 	.word	0x0000ff10


	//   ....[128]....
        /*06d0*/ 	.word	0x0000ffa0


	//   ....[129]....
        /*06d4*/ 	.word	0x0000fff0


	//   ....[130]....
        /*06d8*/ 	.word	0x00010040


	//   ....[131]....
        /*06dc*/ 	.word	0x000100e0


	//   ....[132]....
        /*06e0*/ 	.word	0x00010170


	//   ....[133]....
        /*06e4*/ 	.word	0x000101c0


	//   ....[134]....
        /*06e8*/ 	.word	0x00010210


	//   ....[135]....
        /*06ec*/ 	.word	0x000102b0


	//   ....[136]....
        /*06f0*/ 	.word	0x00010340


	//   ....[137]....
        /*06f4*/ 	.word	0x00010390


	//   ....[138]....
        /*06f8*/ 	.word	0x000103e0


	//   ....[139]....
        /*06fc*/ 	.word	0x00010480


	//   ....[140]....
        /*0700*/ 	.word	0x00010530


	//   ....[141]....
        /*0704*/ 	.word	0x00010590


	//   ....[142]....
        /*0708*/ 	.word	0x00010620


	//   ....[143]....
        /*070c*/ 	.word	0x00010670


	//   ....[144]....
        /*0710*/ 	.word	0x000106c0


	//   ....[145]....
        /*0714*/ 	.word	0x00010710


	//   ....[146]....
        /*0718*/ 	.word	0x00010760


	//   ....[147]....
        /*071c*/ 	.word	0x000107a0


	//   ....[148]....
        /*0720*/ 	.word	0x000107f0


	//   ....[149]....
        /*0724*/ 	.word	0x00010860


	//   ....[150]....
        /*0728*/ 	.word	0x000108b0


	//----- nvinfo : EIATTR_EXIT_INSTR_OFFSETS
	.align		4
.L_1233:
        /*072c*/ 	.byte	0x04, 0x1c
        /*072e*/ 	.short	(.L_1235 - .L_1234)


	//   ....[0]....
.L_1234:
        /*0730*/ 	.word	0x0000e9b0


	//   ....[1]....
        /*0734*/ 	.word	0x0000eba0


	//----- nvinfo : EIATTR_MAX_THREADS
	.align		4
.L_1235:
        /*0738*/ 	.byte	0x04, 0x05
        /*073a*/ 	.short	(.L_1237 - .L_1236)
.L_1236:
        /*073c*/ 	.word	0x00000080
        /*0740*/ 	.word	0x00000001
        /*0744*/ 	.word	0x00000001


	//----- nvinfo : EIATTR_CRS_STACK_SIZE
	.align		4
.L_1237:
        /*0748*/ 	.byte	0x04, 0x1e
        /*074a*/ 	.short	(.L_1239 - .L_1238)
.L_1238:
        /*074c*/ 	.word	0x00000000


	//----- nvinfo : EIATTR_CBANK_PARAM_SIZE
	.align		4
.L_1239:
        /*0750*/ 	.byte	0x03, 0x19
        /*0752*/ 	.short	0x01f0


	//----- nvinfo : EIATTR_PARAM_CBANK
	.align		4
        /*0754*/ 	.byte	0x04, 0x0a
        /*0756*/ 	.short	(.L_1241 - .L_1240)
	.align		4
.L_1240:
        /*0758*/ 	.word	index@(.nv.constant0._Z25selective_scan_bwd_kernelI32Selective_Scan_bwd_kernel_traitsILi128ELi16ELb0ELb1ELb1ELb0ELb0EfN3c107complexIfEEEEv12SSMParamsBwd)
        /*075c*/ 	.short	0x0210
        /*075e*/ 	.short	0x01f0


	//----- nvinfo : EIATTR_SW_WAR
	.align		4
.L_1241:
        /*0760*/ 	.byte	0x04, 0x36
        /*0762*/ 	.short	(.L_1243 - .L_1242)
.L_1242:
        /*0764*/ 	.word	0x00000008
.L_1243:


//--------------------- .nv.info._Z25selective_scan_bwd_kernelI32Selective_Scan_bwd_kernel_traitsILi128ELi16ELb0ELb1ELb1ELb0ELb1EfN3c107complexIfEEEEv12SSMParamsBwd --------------------------
	.section	.nv.info._Z25selective_scan_bwd_kernelI32Selective_Scan_bwd_kernel_traitsILi128ELi16ELb0ELb1ELb1ELb0ELb1EfN3c107complexIfEEEEv12SSMParamsBwd,"",@"SHT_CUDA_INFO"
	.sectionflags	@""
	.align	4


	//----- nvinfo : EIATTR_CUDA_API_VERSION
	.align		4
        /*0000*/ 	.byte	0x04, 0x37
        /*0002*/ 	.short	(.L_1245 - .L_1244)
.L_1244:
        /*0004*/ 	.word	0x00000082


	//----- nvinfo : EIATTR_KPARAM_INFO
	.align		4
.L_1245:
        /*0008*/ 	.byte	0x04, 0x17
        /*000a*/ 	.short	(.L_1247 - .L_1246)
.L_1246:
        /*000c*/ 	.word	0x00000000
        /*0010*/ 	.short	0x0000
        /*0012*/ 	.short	0x0000
        /*0014*/ 	.byte	0x00, 0xf0, 0xc1, 0x07


	//----- nvinfo : EIATTR_SPARSE_MMA_MASK
	.align		4
.L_1247:
        /*0018*/ 	.byte	0x03, 0x50
        /*001a*/ 	.short	0x0000


	//----- nvinfo : EIATTR_MAXREG_COUNT
	.align		4
        /*001c*/ 	.byte	0x03, 0x1b
        /*001e*/ 	.short	0x00ff


	//----- nvinfo : EIATTR_NUM_BARRIERS
	.align		4
        /*0020*/ 	.byte	0x02, 0x4c
        /*0022*/ 	.byte	0x01
	.zero		1


	//----- nvinfo : EIATTR_ANNOTATIONS
	.align		4
        /*0024*/ 	.byte	0x04, 0x55
        /*0026*/ 	.short	(.L_1249 - .L_1248)


	//   ....[0]....
.L_1248:
        /* <DEDUP_REMOVED lines=36> */


	//----- nvinfo : EIATTR_MERCURY_ISA_VERSION
	.align		4
.L_1249:
        /*0258*/ 	.byte	0x03, 0x5f
        /*025a*/ 	.short	0x0101


	//----- nvinfo : EIATTR_COOP_GROUP_MASK_REGIDS
	.align		4
        /*025c*/ 	.byte	0x04, 0x29
        /*025e*/ 	.short	(.L_1251 - .L_1250)


	//   ....[0]....
.L_1250:
        /*0260*/ 	.word	0xffffffff


	//   ....[1]....
        /*0264*/ 	.word	0xffffffff


	//   ....[2]....
        /*0268*/ 	.word	0xffffffff


	//   ....[3]....
        /*026c*/ 	.word	0xffffffff


	//   ....[4]....
        /*0270*/ 	.word	0xffffffff


	//   ....[5]....
        /*0274*/ 	.word	0xffffffff


	//   ....[6]....
        /*0278*/ 	.word	0xffffffff


	//   ....[7]....
        /*027c*/ 	.word	0xffffffff


	//   ....[8]....
        /*0280*/ 	.word	0xffffffff


	//   ....[9]....
        /*0284*/ 	.word	0xffffffff


	//   ....[10]....
        /*0288*/ 	.word	0xffffffff


	//   ....[11]....
        /*028c*/ 	.word	0xffffffff


	//   ....[12]....
        /*0290*/ 	.word	0xffffffff


	//   ....[13]....
        /*0294*/ 	.word	0xffffffff


	//   ....[14]....
        /*0298*/ 	.word	0xffffffff


	//   ....[15]....
        /*029c*/ 	.word	0xffffffff


	//   ....[16]....
        /*02a0*/ 	.word	0xffffffff


	//   ....[17]....
        /*02a4*/ 	.word	0xffffffff


	//   ....[18]....
        /*02a8*/ 	.word	0xffffffff


	//   ....[19]....
        /*02ac*/ 	.word	0xffffffff


	//   ....[20]....
        /*02b0*/ 	.word	0xffffffff


	//   ....[21]....
        /*02b4*/ 	.word	0xffffffff


	//   ....[22]....
        /*02b8*/ 	.word	0xffffffff


	//   ....[23]....
        /*02bc*/ 	.word	0xffffffff


	//   ....[24]....
        /*02c0*/ 	.word	0xffffffff


	//   ....[25]....
        /*02c4*/ 	.word	0xffffffff


	//   ....[26]....
        /*02c8*/ 	.word	0xffffffff


	//   ....[27]....
        /*02cc*/ 	.word	0xffffffff


	//   ....[28]....
        /*02d0*/ 	.word	0xffffffff


	//   ....[29]....
        /*02d4*/ 	.word	0xffffffff


	//   ....[30]....
        /*02d8*/ 	.word	0xffffffff


	//   ....[31]....
        /*02dc*/ 	.word	0xffffffff


	//   ....[32]....
        /*02e0*/ 	.word	0xffffffff


	//   ....[33]....
        /*02e4*/ 	.word	0xffffffff


	//   ....[34]....
        /*02e8*/ 	.word	0xffffffff


	//   ....[35]....
        /*02ec*/ 	.word	0xffffffff


	//   ....[36]....
        /*02f0*/ 	.word	0xffffffff


	//   ....[37]....
        /*02f4*/ 	.word	0xffffffff


	//   ....[38]....
        /*02f8*/ 	.word	0xffffffff


	//   ....[39]....
        /*02fc*/ 	.word	0xffffffff


	//   ....[40]....
        /*0300*/ 	.word	0xffffffff


	//   ....[41]....
        /*0304*/ 	.word	0xffffffff


	//   ....[42]....
        /*0308*/ 	.word	0xffffffff


	//   ....[43]....
        /*030c*/ 	.word	0xffffffff


	//   ....[44]....
        /*0310*/ 	.word	0xffffffff


	//   ....[45]....
        /*0314*/ 	.word	0xffffffff


	//   ....[46]....
        /*0318*/ 	.word	0xffffffff


	//   ....[47]....
        /*031c*/ 	.word	0xffffffff


	//   ....[48]....
        /*0320*/ 	.word	0xffffffff


	//   ....[49]....
        /*0324*/ 	.word	0xffffffff


	//   ....[50]....
        /*0328*/ 	.word	0xffffffff


	//   ....[51]....
        /*032c*/ 	.word	0xffffffff


	//   ....[52]....
        /*0330*/ 	.word	0xffffffff


	//   ....[53]....
        /*0334*/ 	.word	0xffffffff


	//   ....[54]....
        /*0338*/ 	.word	0xffffffff


	//   ....[55]....
        /*033c*/ 	.word	0xffffffff


	//   ....[56]....
        /*0340*/ 	.word	0xffffffff


	//   ....[57]....
        /*0344*/ 	.word	0xffffffff


	//   ....[58]....
        /*0348*/ 	.word	0xffffffff


	//   ....[59]....
        /*034c*/ 	.word	0xffffffff


	//   ....[60]....
        /*0350*/ 	.word	0xffffffff


	//   ....[61]....
        /*0354*/ 	.word	0xffffffff


	//   ....[62]....
        /*0358*/ 	.word	0xffffffff


	//   ....[63]....
        /*035c*/ 	.word	0xffffffff


	//   ....[64]....
        /*0360*/ 	.word	0xffffffff


	//   ....[65]....
        /*0364*/ 	.word	0xffffffff


	//   ....[66]....
        /*0368*/ 	.word	0xffffffff


	//   ....[67]....
        /*036c*/ 	.word	0xffffffff


	//   ....[68]....
        /*0370*/ 	.word	0xffffffff


	//   ....[69]....
        /*0374*/ 	.word	0xffffffff


	//   ....[70]....
        /*0378*/ 	.word	0xffffffff


	//   ....[71]....
        /*037c*/ 	.word	0xffffffff


	//   ....[72]....
        /*0380*/ 	.word	0xffffffff


	//   ....[73]....
        /*0384*/ 	.word	0xffffffff


	//   ....[74]....
        /*0388*/ 	.word	0xffffffff


	//   ....[75]....
        /*038c*/ 	.word	0xffffffff


	//   ....[76]....
        /*0390*/ 	.word	0xffffffff


	//   ....[77]....
        /*0394*/ 	.word	0xffffffff


	//   ....[78]....
        /*0398*/ 	.word	0xffffffff


	//   ....[79]....
        /*039c*/ 	.word	0xffffffff


	//   ....[80]....
        /*03a0*/ 	.word	0xffffffff


	//   ....[81]....
        /*03a4*/ 	.word	0xffffffff


	//   ....[82]....
        /*03a8*/ 	.word	0xffffffff


	//   ....[83]....
        /*03ac*/ 	.word	0xffffffff


	//   ....[84]....
        /*03b0*/ 	.word	0xffffffff


	//   ....[85]....
        /*03b4*/ 	.word	0xffffffff


	//   ....[86]....
        /*03b8*/ 	.word	0xffffffff


	//   ....[87]....
        /*03bc*/ 	.word	0xffffffff


	//   ....[88]....
        /*03c0*/ 	.word	0xffffffff


	//   ....[89]....
        /*03c4*/ 	.word	0xffffffff


	//   ....[90]....
        /*03c8*/ 	.word	0xffffffff


	//   ....[91]....
        /*03cc*/ 	.word	0x0500004f


	//   ....[92]....
        /*03d0*/ 	.word	0x0500004f


	//   ....[93]....
        /*03d4*/ 	.word	0x0500004f


	//   ....[94]....
        /*03d8*/ 	.word	0x0500004f


	//   ....[95]....
        /*03dc*/ 	.word	0x0500004f


	//   ....[96]....
        /*03e0*/ 	.word	0x0500004f


	//   ....[97]....
        /*03e4*/ 	.word	0x0500004f


	//   ....[98]....
        /*03e8*/ 	.word	0x0500004f


	//   ....[99]....
        /*03ec*/ 	.word	0x0500004f


	//   ....[100]....
        /*03f0*/ 	.word	0x0500004f


	//   ....[101]....
        /*03f4*/ 	.word	0x0500004f


	//   ....[102]....
        /*03f8*/ 	.word	0x0500004f


	//   ....[103]....
        /*03fc*/ 	.word	0x0500004f


	//   ....[104]....
        /*0400*/ 	.word	0x0500004f


	//   ....[105]....
        /*0404*/ 	.word	0x0500004f


	//   ....[106]....
        /*0408*/ 	.word	0x0500004f


	//   ....[107]....
        /*040c*/ 	.word	0x0500004f


	//   ....[108]....
        /*0410*/ 	.word	0x0500004f


	//   ....[109]....
        /*0414*/ 	.word	0x0500004f


	//   ....[110]....
        /*0418*/ 	.word	0x0500004f


	//   ....[111]....
        /*041c*/ 	.word	0x0500004f


	//   ....[112]....
        /*0420*/ 	.word	0x0500004f


	//   ....[113]....
        /*0424*/ 	.word	0x0500004f


	//   ....[114]....
        /*0428*/ 	.word	0x0500004f


	//   ....[115]....
        /*042c*/ 	.word	0x0500004f


	//   ....[116]....
        /*0430*/ 	.word	0x0500004f


	//   ....[117]....
        /*0434*/ 	.word	0x0500004f


	//   ....[118]....
        /*0438*/ 	.word	0x0500004f


	//   ....[119]....
        /*043c*/ 	.word	0x0500004f


	//   ....[120]....
        /*0440*/ 	.word	0x0500004f


	//   ....[121]....
        /*0444*/ 	.word	0x0500004f


	//   ....[122]....
        /*0448*/ 	.word	0x0500004f


	//   ....[123]....
        /*044c*/ 	.word	0x0500004f


	//   ....[124]....
        /*0450*/ 	.word	0x0500004f


	//   ....[125]....
        /*0454*/ 	.word	0x0500004f


	//   ....[126]....
        /*0458*/ 	.word	0x0500004f


	//   ....[127]....
        /*045c*/ 	.word	0x0500004f


	//   ....[128]....
        /*0460*/ 	.word	0x0500004f


	//   ....[129]....
        /*0464*/ 	.word	0x0500004f


	//   ....[130]....
        /*0468*/ 	.word	0x0500004f


	//   ....[131]....
        /*046c*/ 	.word	0x0500004f


	//   ....[132]....
        /*0470*/ 	.word	0x0500004f


	//   ....[133]....
        /*0474*/ 	.word	0x0500004f


	//   ....[134]....
        /*0478*/ 	.word	0x0500004f


	//   ....[135]....
        /*047c*/ 	.word	0x0500004f


	//   ....[136]....
        /*0480*/ 	.word	0x0500004f


	//   ....[137]....
        /*0484*/ 	.word	0x0500004f


	//   ....[138]....
        /*0488*/ 	.word	0x0500004f


	//   ....[139]....
        /*048c*/ 	.word	0x0500004f


	//   ....[140]....
        /*0490*/ 	.word	0x0500004f


	//   ....[141]....
        /*0494*/ 	.word	0x0500004f


	//   ....[142]....
        /*0498*/ 	.word	0x0500004f


	//   ....[143]....
        /*049c*/ 	.word	0x0500004f


	//   ....[144]....
        /*04a0*/ 	.word	0x0500004f


	//   ....[145]....
        /*04a4*/ 	.word	0x0500004f


	//   ....[146]....
        /*04a8*/ 	.word	0x0500004f


	//   ....[147]....
        /*04ac*/ 	.word	0x0500004f


	//   ....[148]....
        /*04b0*/ 	.word	0x0500004f


	//   ....[149]....
        /*04b4*/ 	.word	0x0500004f


	//   ....[150]....
        /*04b8*/ 	.word	0x0500004f


	//   ....[151]....
        /*04bc*/ 	.word	0x0500004f


	//   ....[152]....
        /*04c0*/ 	.word	0x0500004f


	//   ....[153]....
        /*04c4*/ 	.word	0x0500004f


	//   ....[154]....
        /*04c8*/ 	.word	0x0500004f


	//----- nvinfo : EIATTR_COOP_GROUP_INSTR_OFFSETS
	.align		4
.L_1251:
        /*04cc*/ 	.byte	0x04, 0x28
        /*04ce*/ 	.short	(.L_1253 - .L_1252)


	//   ....[0]....
.L_1252:
        /*04d0*/ 	.word	0x00001520


	//   ....[1]....
        /*04d4*/ 	.word	0x00001a50


	//   ....[2]....
        /*04d8*/ 	.word	0x000024b0


	//   ....[3]....
        /*04dc*/ 	.word	0x000028f0


	//   ....[4]....
        /*04e0*/ 	.word	0x00002fb0


	//   ....[5]....
        /*04e4*/ 	.word	0x00003840


	//   ....[6]....
        /*04e8*/ 	.word	0x00004280


	//   ....[7]....
        /*04ec*/ 	.word	0x00005fa0


	//   ....[8]....
        /*04f0*/ 	.word	0x00007fa0


	//   ....[9]....
        /*04f4*/ 	.word	0x000089b0


	//   ....[10]....
        /*04f8*/ 	.word	0x000089d0


	//   ....[11]....
        /*04fc*/ 	.word	0x000089e0


	//   ....[12]....
        /*0500*/ 	.word	0x000089f0


	//   ....[13]....
        /*0504*/ 	.word	0x00008a90


	//   ....[14]....
        /*0508*/ 	.word	0x00008ac0


	//   ....[15]....
        /*050c*/ 	.word	0x00008ae0


	//   ....[16]....
        /*0510*/ 	.word	0x00008af0


	//   ....[17]....
        /*0514*/ 	.word	0x00008b90


	//   ....[18]....
        /*0518*/ 	.word	0x00008bb0


	//   ....[19]....
        /*051c*/ 	.word	0x00008be0


	//   ....[20]....
        /*0520*/ 	.word	0x00008bf0


	//   ....[21]....
        /*0524*/ 	.word	0x00008c90


	//   ....[22]....
        /*0528*/ 	.word	0x00008cb0


	//   ....[23]....
        /*052c*/ 	.word	0x00008ce0


	//   ....[24]....
        /*0530*/ 	.word	0x00008cf0


	//   ....[25]....
        /*0534*/ 	.word	0x00008d90


	//   ....[26]....
        /*0538*/ 	.word	0x00008dc0


	//   ....[27]....
        /*053c*/ 	.word	0x00008dd0


	//   ....[28]....
        /*0540*/ 	.word	0x00008de0


	//   ....[29]....
        /*0544*/ 	.word	0x00008f50


	//   ....[30]....
        /*0548*/ 	.word	0x00008f60


	//   ....[31]....
        /*054c*/ 	.word	0x00008f70


	//   ....[32]....
        /*0550*/ 	.word	0x00008f80


	//   ....[33]....
        /*0554*/ 	.word	0x00008f90


	//   ....[34]....
        /*0558*/ 	.word	0x00008fa0


	//   ....[35]....
        /*055c*/ 	.word	0x00008fb0


	//   ....[36]....
        /*0560*/ 	.word	0x00008fc0


	//   ....[37]....
        /*0564*/ 	.word	0x0000a540


	//   ....[38]....
        /*0568*/ 	.word	0x0000a550


	//   ....[39]....
        /*056c*/ 	.word	0x0000a560


	//   ....[40]....
        /*0570*/ 	.word	0x0000a570


	//   ....[41]....
        /*0574*/ 	.word	0x0000a690


	//   ....[42]....
        /*0578*/ 	.word	0x0000a6a0


	//   ....[43]....
        /*057c*/ 	.word	0x0000a6b0


	//   ....[44]....
        /*0580*/ 	.word	0x0000a6c0


	//   ....[45]....
        /*0584*/ 	.word	0x0000a7e0


	//   ....[46]....
        /*0588*/ 	.word	0x0000a7f0


	//   ....[47]....
        /*058c*/ 	.word	0x0000a800


	//   ....[48]....
        /*0590*/ 	.word	0x0000a810


	//   ....[49]....
        /*0594*/ 	.word	0x0000a930


	//   ....[50]....
        /*0598*/ 	.word	0x0000a940


	//   ....[51]....
        /*059c*/ 	.word	0x0000a950


	//   ....[52]....
        /*05a0*/ 	.word	0x0000a960


	//   ....[53]....
        /*05a4*/ 	.word	0x0000aa80


	//   ....[54]....
        /*05a8*/ 	.word	0x0000aa90


	//   ....[55]....
        /*05ac*/ 	.word	0x0000aaa0


	//   ....[56]....
        /*05b0*/ 	.word	0x0000aab0


	//   ....[57]....
        /*05b4*/ 	.word	0x0000abd0


	//   ....[58]....
        /*05b8*/ 	.word	0x0000abe0


	//   ....[59]....
        /*05bc*/ 	.word	0x0000abf0


	//   ....[60]....
        /*05c0*/ 	.word	0x0000ac00


	//   ....[61]....
        /*05c4*/ 	.word	0x0000ac10


	//   ....[62]....
        /*05c8*/ 	.word	0x0000ac20


	//   ....[63]....
        /*05cc*/ 	.word	0x0000ac30


	//   ....[64]....
        /*05d0*/ 	.word	0x0000ac60


	//   ....[65]....
        /*05d4*/ 	.word	0x0000ac90


	//   ....[66]....
        /*05d8*/ 	.word	0x0000aca0


	//   ....[67]....
        /*05dc*/ 	.word	0x0000acb0


	//   ....[68]....
        /*05e0*/ 	.word	0x0000acc0


	//   ....[69]....
        /*05e4*/ 	.word	0x0000ef90


	//   ....[70]....
        /*05e8*/ 	.word	0x0000efd0


	//   ....[71]....
        /*05ec*/ 	.word	0x0000f160


	//   ....[72]....
        /*05f0*/ 	.word	0x0000f1a0


	//   ....[73]....
        /*05f4*/ 	.word	0x0000f230


	//   ....[74]....
        /*05f8*/ 	.word	0x0000f250


	//   ....[75]....
        /*05fc*/ 	.word	0x0000f280


	//   ....[76]....
        /*0600*/ 	.word	0x0000f2a0


	//   ....[77]....
        /*0604*/ 	.word	0x0000f2e0


	//   ....[78]....
        /*0608*/ 	.word	0x0000f320


	//   ....[79]....
        /*060c*/ 	.word	0x0000f8d0


	//   ....[80]....
        /*0610*/ 	.word	0x00010390


	//   ....[81]....
        /*0614*/ 	.word	0x00010b40


	//   ....[82]....
        /*0618*/ 	.word	0x00010b60


	//   ....[83]....
        /*061c*/ 	.word	0x00010b90


	//   ....[84]....
        /*0620*/ 	.word	0x00010be0


	//   ....[85]....
        /*0624*/ 	.word	0x00010c00


	//   ....[86]....
        /*0628*/ 	.word	0x00010df0


	//   ....[87]....
        /*062c*/ 	.word	0x00010e10


	//   ....[88]....
        /*0630*/ 	.word	0x00010e40


	//   ....[89]....
        /*0634*/ 	.word	0x00010e90


	//   ....[90]....
        /*0638*/ 	.word	0x00010eb0


	//   ....[91]....
        /*063c*/ 	.word	0x00011270


	//   ....[92]....
        /*0640*/ 	.word	0x000112c0


	//   ....[93]....
        /*0644*/ 	.word	0x00011310


	//   ....[94]....
        /*0648*/ 	.word	0x00011360


	//   ....[95]....
        /*064c*/ 	.word	0x00011490


	//   ....[96]....
        /*0650*/ 	.word	0x000114e0


	//   ....[97]....
        /*0654*/ 	.word	0x00011530


	//   ....[98]....
        /*0658*/ 	.word	0x00011580


	//   ....[99]....
        /*065c*/ 	.word	0x000116b0


	//   ....[100]....
        /*0660*/ 	.word	0x00011700


	//   ....[101]....
        /*0664*/ 	.word	0x00011750


	//   ....[102]....
        /*0668*/ 	.word	0x000117a0


	//   ....[103]....
        /*066c*/ 	.word	0x000118d0


	//   ....[104]....
        /*0670*/ 	.word	0x00011920


	//   ....[105]....
        /*0674*/ 	.word	0x00011970


	//   ....[106]....
        /*0678*/ 	.word	0x000119c0


	//   ....[107]....
        /*067c*/ 	.word	0x00011af0


	//   ....[108]....
        /*0680*/ 	.word	0x00011b40


	//   ....[109]....
        /*0684*/ 	.word	0x00011b90


	//   ....[110]....
        /*0688*/ 	.word	0x00011be0


	//   ....[111]....
        /*068c*/ 	.word	0x00011c80


	//   ....[112]....
        /*0690*/ 	.word	0x00011d20


	//   ....[113]....
        /*0694*/ 	.word	0x00011dc0


	//   ....[114]....
        /*0698*/ 	.word	0x00011e60


	//   ....[115]....
        /*069c*/ 	.word	0x00011f00


	//   ....[116]....
        /*06a0*/ 	.word	0x00011f90


	//   ....[117]....
        /*06a4*/ 	.word	0x00011fe0


	//   ....[118]....
        /*06a8*/ 	.word	0x00012030


	//   ....[119]....
        /*06ac*/ 	.word	0x000120a0


	//   ....[120]....
        /*06b0*/ 	.word	0x000120f0


	//   ....[121]....
        /*06b4*/ 	.word	0x00012140


	//   ....[122]....
        /*06b8*/ 	.word	0x00012190


	//   ....[123]....
        /*06bc*/ 	.word	0x00012220


	//   ....[124]....
        /*06c0*/ 	.word	0x00012270


	//   ....[125]....
        /*06c4*/ 	.word	0x000122c0


	//   ....[126]....
        /*06c8*/ 	.word	0x00012310


	//   ....[127]....
        /*06cc*/ 	.word	0x000123b0


	//   ....[128]....
        /*06d0*/ 	.word	0x00012440


	//   ....[129]....
        /*06d4*/ 	.word	0x00012490


	//   ....[130]....
        /*06d8*/ 	.word	0x000124e0


	//   ....[131]....
        /*06dc*/ 	.word	0x00012580


	//   ....[132]....
        /*06e0*/ 	.word	0x00012610


	//   ....[133]....
        /*06e4*/ 	.word	0x00012660


	//   ....[134]....
        /*06e8*/ 	.word	0x000126b0


	//   ....[135]....
        /*06ec*/ 	.word	0x00012750


	//   ....[136]....
        /*06f0*/ 	.word	0x000127e0


	//   ....[137]....
        /*06f4*/ 	.word	0x00012830


	//   ....[138]....
        /*06f8*/ 	.word	0x00012880


	//   ....[139]....
        /*06fc*/ 	.word	0x00012920


	//   ....[140]....
        /*0700*/ 	.word	0x000129b0


	//   ....[141]....
        /*0704*/ 	.word	0x00012a00


	//   ....[142]....
        /*0708*/ 	.word	0x00012a50


	//   ....[143]....
        /*070c*/ 	.word	0x00012af0


	//   ....[144]....
        /*0710*/ 	.word	0x00012ba0


	//   ....[145]....
        /*0714*/ 	.word	0x00012c00


	//   ....[146]....
        /*0718*/ 	.word	0x00012c90


	//   ....[147]....
        /*071c*/ 	.word	0x00012ce0


	//   ....[148]....
        /*0720*/ 	.word	0x00012d30


	//   ....[149]....
        /*0724*/ 	.word	0x00012d80


	//   ....[150]....
        /*0728*/ 	.word	0x00012dd0


	//   ....[151]....
        /*072c*/ 	.word	0x00012e10


	//   ....[152]....
        /*0730*/ 	.word	0x00012e60


	//   ....[153]....
        /*0734*/ 	.word	0x00012ed0


	//   ....[154]....
        /*0738*/ 	.word	0x00012f20


	//----- nvinfo : EIATTR_EXIT_INSTR_OFFSETS
	.align		4
.L_1253:
        /*073c*/ 	.byte	0x04, 0x1c
        /*073e*/ 	.short	(.L_1255 - .L_1254)


	//   ....[0]....
.L_1254:
        /*0740*/ 	.word	0x00011020


	//   ....[1]....
        /*0744*/ 	.word	0x00011210


	//----- nvinfo : EIATTR_MAX_THREADS
	.align		4
.L_1255:
        /*0748*/ 	.byte	0x04, 0x05
        /*074a*/ 	.short	(.L_1257 - .L_1256)
.L_1256:
        /*074c*/ 	.word	0x00000080
        /*0750*/ 	.word	0x00000001
        /*0754*/ 	.word	0x00000001


	//----- nvinfo : EIATTR_CRS_STACK_SIZE
	.align		4
.L_1257:
        /*0758*/ 	.byte	0x04, 0x1e
        /*075a*/ 	.short	(.L_1259 - .L_1258)
.L_1258:
        /*075c*/ 	.word	0x00000000


	//----- nvinfo : EIATTR_CBANK_PARAM_SIZE
	.align		4
.L_1259:
        /*0760*/ 	.byte	0x03, 0x19
        /*0762*/ 	.short	0x01f0


	//----- nvinfo : EIATTR_PARAM_CBANK
	.align		4
        /*0764*/ 	.byte	0x04, 0x0a
        /*0766*/ 	.short	(.L_1261 - .L_1260)
	.align		4
.L_1260:
        /*0768*/ 	.word	index@(.nv.constant0._Z25selective_scan_bwd_kernelI32Selective_Scan_bwd_kernel_traitsILi128ELi16ELb0ELb1ELb1ELb0ELb1EfN3c107complexIfEEEEv12SSMParamsBwd)
        /*076c*/ 	.short	0x0210
        /*076e*/ 	.short	0x01f0


	//----- nvinfo : EIATTR_SW_WAR
	.align		4
.L_1261:
        /*0770*/ 	.byte	0x04, 0x36
        /*0772*/ 	.short	(.L_1263 - .L_1262)
.L_1262:
        /*0774*/ 	.word	0x00000008
.L_1263:


//--------------------- .nv.info._Z25selective_scan_bwd_kernelI32Selective_Scan_bwd_kernel_traitsILi128ELi16ELb0ELb1ELb1ELb1ELb0EfN3c107complexIfEEEEv12SSMParamsBwd --------------------------
	.section	.nv.info._Z25selective_scan_bwd_kernelI32Selective_Scan_bwd_kernel_traitsILi128ELi16ELb0ELb1ELb1ELb1ELb0EfN3c107complexIfEEEEv12SSMParamsBwd,"",@"SHT_CUDA_INFO"
	.sectionflags	@""
	.align	4


	//----- nvinfo : EIATTR_CUDA_API_VERSION
	.align		4
        /*0000*/ 	.byte	0x04, 0x37
        /*0002*/ 	.short	(.L_1265 - .L_1264)
.L_1264:
        /*0004*/ 	.word	0x00000082


	//----- nvinfo : EIATTR_KPARAM_INFO
	.align		4
.L_1265:
        /*0008*/ 	.byte	0x04, 0x17
        /*000a*/ 	.short	(.L_1267 - .L_1266)
.L_1266:
        /*000c*/ 	.word	0x00000000
        /*0010*/ 	.short	0x0000
        /*0012*/ 	.short	0x0000
        /*0014*/ 	.byte	0x00, 0xf0, 0xc1, 0x07


	//----- nvinfo : EIATTR_SPARSE_MMA_MASK
	.align		4
.L_1267:
        /*0018*/ 	.byte	0x03, 0x50
        /*001a*/ 	.short	0x0000


	//----- nvinfo : EIATTR_MAXREG_COUNT
	.align		4
        /*001c*/ 	.byte	0x03, 0x1b
        /*001e*/ 	.short	0x00ff


	//----- nvinfo : EIATTR_NUM_BARRIERS
	.align		4
        /*0020*/ 	.byte	0x02, 0x4c
        /*0022*/ 	.byte	0x01
	.zero		1


	//----- nvinfo : EIATTR_ANNOTATIONS
	.align		4
        /*0024*/ 	.byte	0x04, 0x55
        /*0026*/ 	.short	(.L_1269 - .L_1268)


	//   ....[0]....
.L_1268:
        /* <DEDUP_REMOVED lines=24> */


	//----- nvinfo : EIATTR_MERCURY_ISA_VERSION
	.align		4
.L_1269:
        /*0190*/ 	.byte	0x03, 0x5f
        /*0192*/ 	.short	0x0101


	//----- nvinfo : EIATTR_COOP_GROUP_MASK_REGIDS
	.align		4
        /*0194*/ 	.byte	0x04, 0x29
        /*0196*/ 	.short	(.L_1271 - .L_1270)


	//   ....[0]....
.L_1270:
        /*0198*/ 	.word	0xffffffff


	//   ....[1]....
        /*019c*/ 	.word	0xffffffff


	//   ....[2]....
        /*01a0*/ 	.word	0xffffffff


	//   ....[3]....
        /*01a4*/ 	.word	0xffffffff


	//   ....[4]....
        /*01a8*/ 	.word	0xffffffff


	//   ....[5]....
        /*01ac*/ 	.word	0xffffffff


	//   ....[6]....
        /*01b0*/ 	.word	0xffffffff


	//   ....[7]....
        /*01b4*/ 	.word	0xffffffff


	//   ....[8]....
        /*01b8*/ 	.word	0xffffffff


	//   ....[9]....
        /*01bc*/ 	.word	0xffffffff


	//   ....[10]....
        /*01c0*/ 	.word	0xffffffff


	//   ....[11]....
        /*01c4*/ 	.word	0xffffffff


	//   ....[12]....
        /*01c8*/ 	.word	0xffffffff


	//   ....[13]....
        /*01cc*/ 	.word	0xffffffff


	//   ....[14]....
        /*01d0*/ 	.word	0xffffffff


	//   ....[15]....
        /*01d4*/ 	.word	0xffffffff


	//   ....[16]....
        /*01d8*/ 	.word	0xffffffff


	//   ....[17]....
        /*01dc*/ 	.word	0xffffffff


	//   ....[18]....
        /*01e0*/ 	.word	0xffffffff


	//   ....[19]....
        /*01e4*/ 	.word	0xffffffff


	//   ....[20]....
        /*01e8*/ 	.word	0xffffffff


	//   ....[21]....
        /*01ec*/ 	.word	0xffffffff


	//   ....[22]....
        /*01f0*/ 	.word	0xffffffff


	//   ....[23]....
        /*01f4*/ 	.word	0xffffffff


	//   ....[24]....
        /*01f8*/ 	.word	0xffffffff


	//   ....[25]....
        /*01fc*/ 	.word	0xffffffff


	//   ....[26]....
        /*0200*/ 	.word	0xffffffff


	//   ....[27]....
        /*0204*/ 	.word	0xffffffff


	//   ....[28]....
        /*0208*/ 	.word	0xffffffff


	//   ....[29]....
        /*020c*/ 	.word	0xffffffff


	//   ....[30]....
        /*0210*/ 	.word	0xffffffff


	//   ....[31]....
        /*0214*/ 	.word	0xffffffff


	//   ....[32]....
        /*0218*/ 	.word	0xffffffff


	//   ....[33]....
        /*021c*/ 	.word	0xffffffff


	//   ....[34]....
        /*0220*/ 	.word	0xffffffff


	//   ....[35]....
        /*0224*/ 	.word	0xffffffff


	//   ....[36]....
        /*0228*/ 	.word	0xffffffff


	//   ....[37]....
        /*022c*/ 	.word	0xffffffff


	//   ....[38]....
        /*0230*/ 	.word	0xffffffff


	//   ....[39]....
        /*0234*/ 	.word	0xffffffff


	//   ....[40]....
        /*0238*/ 	.word	0xffffffff


	//   ....[41]....
        /*023c*/ 	.word	0xffffffff


	//   ....[42]....
        /*0240*/ 	.word	0xffffffff


	//   ....[43]....
        /*0244*/ 	.word	0xffffffff


	//   ....[44]....
        /*0248*/ 	.word	0xffffffff


	//   ....[45]....
        /*024c*/ 	.word	0xffffffff


	//   ....[46]....
        /*0250*/ 	.word	0xffffffff


	//   ....[47]....
        /*0254*/ 	.word	0xffffffff


	//   ....[48]....
        /*0258*/ 	.word	0xffffffff


	//   ....[49]....
        /*025c*/ 	.word	0xffffffff


	//   ....[50]....
        /*0260*/ 	.word	0xffffffff


	//   ....[51]....
        /*0264*/ 	.word	0xffffffff


	//   ....[52]....
        /*0268*/ 	.word	0xffffffff


	//   ....[53]....
        /*026c*/ 	.word	0xffffffff


	//   ....[54]....
        /*0270*/ 	.word	0xffffffff


	//   ....[55]....
        /*0274*/ 	.word	0xffffffff


	//   ....[56]....
        /*0278*/ 	.word	0xffffffff


	//   ....[57]....
        /*027c*/ 	.word	0xffffffff


	//   ....[58]....
        /*0280*/ 	.word	0xffffffff


	//   ....[59]....
        /*0284*/ 	.word	0xffffffff


	//   ....[60]....
        /*0288*/ 	.word	0xffffffff


	//   ....[61]....
        /*028c*/ 	.word	0xffffffff


	//   ....[62]....
        /*0290*/ 	.word	0xffffffff


	//   ....[63]....
        /*0294*/ 	.word	0xffffffff


	//   ....[64]....
        /*0298*/ 	.word	0xffffffff


	//   ....[65]....
        /*029c*/ 	.word	0xffffffff


	//   ....[66]....
        /*02a0*/ 	.word	0xffffffff


	//   ....[67]....
        /*02a4*/ 	.word	0xffffffff


	//   ....[68]....
        /*02a8*/ 	.word	0xffffffff


	//   ....[69]....
        /*02ac*/ 	.word	0xffffffff


	//   ....[70]....
        /*02b0*/ 	.word	0xffffffff


	//   ....[71]....
        /*02b4*/ 	.word	0xffffffff


	//   ....[72]....
        /*02b8*/ 	.word	0xffffffff


	//   ....[73]....
        /*02bc*/ 	.word	0xffffffff


	//   ....[74]....
        /*02c0*/ 	.word	0xffffffff


	//   ....[75]....
        /*02c4*/ 	.word	0xffffffff


	//   ....[76]....
        /*02c8*/ 	.word	0xffffffff


	//   ....[77]....
        /*02cc*/ 	.word	0xffffffff


	//   ....[78]....
        /*02d0*/ 	.word	0xffffffff


	//   ....[79]....
        /*02d4*/ 	.word	0xffffffff


	//   ....[80]....
        /*02d8*/ 	.word	0xffffffff


	//   ....[81]....
        /*02dc*/ 	.word	0xffffffff


	//   ....[82]....
        /*02e0*/ 	.word	0xffffffff


	//   ....[83]....
        /*02e4*/ 	.word	0xffffffff


	//   ....[84]....
        /*02e8*/ 	.word	0xffffffff


	//   ....[85]....
        /*02ec*/ 	.word	0xffffffff


	//   ....[86]....
        /*02f0*/ 	.word	0xffffffff


	//   ....[87]....
        /*02f4*/ 	.word	0xffffffff


	//   ....[88]....
        /*02f8*/ 	.word	0x0500004f


	//   ....[89]....
        /*02fc*/ 	.word	0x0500004f


	//   ....[90]....
        /*0300*/ 	.word	0x0500004f


	//   ....[91]....
        /*0304*/ 	.word	0x0500004f


	//   ....[92]....
        /*0308*/ 	.word	0x0500004f


	//   ....[93]....
        /*030c*/ 	.word	0x0500004f


	//   ....[94]....
        /*0310*/ 	.word	0x0500004f


	//   ....[95]....
        /*0314*/ 	.word	0x0500004f


	//   ....[96]....
        /*0318*/ 	.word	0x0500004f


	//   ....[97]....
        /*031c*/ 	.word	0x0500004f


	//   ....[98]....
        /*0320*/ 	.word	0x0500004f


	//   ....[99]....
        /*0324*/ 	.word	0x0500004f


	//   ....[100]....
        /*0328*/ 	.word	0x0500004f


	//   ....[101]....
        /*032c*/ 	.word	0x0500004f


	//   ....[102]....
        /*0330*/ 	.word	0x0500004f


	//   ....[103]....
        /*0334*/ 	.word	0x0500004f


	//   ....[104]....
        /*0338*/ 	.word	0x0500004f


	//   ....[105]....
        /*033c*/ 	.word	0x0500004f


	//   ....[106]....
        /*0340*/ 	.word	0x0500004f


	//   ....[107]....
        /*0344*/ 	.word	0x0500004f


	//   ....[108]....
        /*0348*/ 	.word	0x0500004f


	//   ....[109]....
        /*034c*/ 	.word	0x0500004f


	//   ....[110]....
        /*0350*/ 	.word	0x0500004f


	//   ....[111]....
        /*0354*/ 	.word	0x0500004f


	//   ....[112]....
        /*0358*/ 	.word	0x0500004f


	//   ....[113]....
        /*035c*/ 	.word	0x0500004f


	//   ....[114]....
        /*0360*/ 	.word	0x0500004f


	//   ....[115]....
        /*0364*/ 	.word	0x0500004f


	//   ....[116]....
        /*0368*/ 	.word	0x0500004f


	//   ....[117]....
        /*036c*/ 	.word	0x0500004f


	//   ....[118]....
        /*0370*/ 	.word	0x0500004f


	//   ....[119]....
        /*0374*/ 	.word	0x0500004f


	//   ....[120]....
        /*0378*/ 	.word	0x0500004f


	//   ....[121]....
        /*037c*/ 	.word	0x0500004f


	//   ....[122]....
        /*0380*/ 	.word	0x0500004f


	//   ....[123]....
        /*0384*/ 	.word	0x0500004f


	//   ....[124]....
        /*0388*/ 	.word	0x0500004f


	//   ....[125]....
        /*038c*/ 	.word	0x0500004f


	//   ....[126]....
        /*0390*/ 	.word	0x0500004f


	//   ....[127]....
        /*0394*/ 	.word	0x0500004f


	//   ....[128]....
        /*0398*/ 	.word	0x0500004f


	//   ....[129]....
        /*039c*/ 	.word	0x0500004f


	//   ....[130]....
        /*03a0*/ 	.word	0x0500004f


	//   ....[131]....
        /*03a4*/ 	.word	0x0500004f


	//   ....[132]....
        /*03a8*/ 	.word	0x0500004f


	//   ....[133]....
        /*03ac*/ 	.word	0x0500004f


	//   ....[134]....
        /*03b0*/ 	.word	0x0500004f


	//   ....[135]....
        /*03b4*/ 	.word	0x0500004f


	//   ....[136]....
        /*03b8*/ 	.word	0x0500004f


	//   ....[137]....
        /*03bc*/ 	.word	0x0500004f


	//   ....[138]....
        /*03c0*/ 	.word	0x0500004f


	//   ....[139]....
        /*03c4*/ 	.word	0x0500004f


	//   ....[140]....
        /*03c8*/ 	.word	0x0500004f


	//   ....[141]....
        /*03cc*/ 	.word	0x0500004f


	//   ....[142]....
        /*03d0*/ 	.word	0x0500004f


	//   ....[143]....
        /*03d4*/ 	.word	0x0500004f


	//   ....[144]....
        /*03d8*/ 	.word	0x0500004f


	//   ....[145]....
        /*03dc*/ 	.word	0x0500004f


	//   ....[146]....
        /*03e0*/ 	.word	0x0500004f


	//   ....[147]....
        /*03e4*/ 	.word	0x0500004f


	//   ....[148]....
        /*03e8*/ 	.word	0x0500004f


	//   ....[149]....
        /*03ec*/ 	.word	0x0500004f


	//   ....[150]....
        /*03f0*/ 	.word	0x0500004f


	//   ....[151]....
        /*03f4*/ 	.word	0x0500004f


	//----- nvinfo : EIATTR_COOP_GROUP_INSTR_OFFSETS
	.align		4
.L_1271:
        /*03f8*/ 	.byte	0x04, 0x28
        /*03fa*/ 	.short	(.L_1273 - .L_1272)


	//   ....[0]....
.L_1272:
        /*03fc*/ 	.word	0x00001510


	//   ....[1]....
        /*0400*/ 	.word	0x000019e0


	//   ....[2]....
        /*0404*/ 	.word	0x00002010


	//   ....[3]....
        /*0408*/ 	.word	0x00005ca0


	//   ....[4]....
        /*040c*/ 	.word	0x00006b50


	//   ....[5]....
        /*0410*/ 	.word	0x00008470


	//   ....[6]....
        /*0414*/ 	.word	0x00008490


	//   ....[7]....
        /*0418*/ 	.word	0x000084a0


	//   ....[8]....
        /*041c*/ 	.word	0x000084b0


	//   ....[9]....
        /*0420*/ 	.word	0x00008550


	//   ....[10]....
        /*0424*/ 	.word	0x00008580


	//   ....[11]....
        /*0428*/ 	.word	0x000085a0


	//   ....[12]....
        /*042c*/ 	.word	0x000085b0


	//   ....[13]....
        /*0430*/ 	.word	0x00008650


	//   ....[14]....
        /*0434*/ 	.word	0x00008670


	//   ....[15]....
        /*0438*/ 	.word	0x000086a0


	//   ....[16]....
        /*043c*/ 	.word	0x000086b0


	//   ....[17]....
        /*0440*/ 	.word	0x00008750


	//   ....[18]....
        /*0444*/ 	.word	0x00008770


	//   ....[19]....
        /*0448*/ 	.word	0x000087a0


	//   ....[20]....
        /*044c*/ 	.word	0x000087b0


	//   ....[21]....
        /*0450*/ 	.word	0x00008850


	//   ....[22]....
        /*0454*/ 	.word	0x00008880


	//   ....[23]....
        /*0458*/ 	.word	0x00008890


	//   ....[24]....
        /*045c*/ 	.word	0x000088a0


	//   ....[25]....
        /*0460*/ 	.word	0x00008a10


	//   ....[26]....
        /*0464*/ 	.word	0x00008a20


	//   ....[27]....
        /*0468*/ 	.word	0x00008a30


	//   ....[28]....
        /*046c*/ 	.word	0x00008a40


	//   ....[29]....
        /*0470*/ 	.word	0x00008a50


	//   ....[30]....
        /*0474*/ 	.word	0x00008a60


	//   ....[31]....
        /*0478*/ 	.word	0x00008a70


	//   ....[32]....
        /*047c*/ 	.word	0x00008a80


	//   ....[33]....
        /*0480*/ 	.word	0x00009ff0


	//   ....[34]....
        /*0484*/ 	.word	0x0000a000


	//   ....[35]....
        /*0488*/ 	.word	0x0000a010


	//   ....[36]....
        /*048c*/ 	.word	0x0000a020


	//   ....[37]....
        /*0490*/ 	.word	0x0000a140


	//   ....[38]....
        /*0494*/ 	.word	0x0000a150


	//   ....[39]....
        /*0498*/ 	.word	0x0000a160


	//   ....[40]....
        /*049c*/ 	.word	0x0000a170


	//   ....[41]....
        /*04a0*/ 	.word	0x0000a290


	//   ....[42]....
        /*04a4*/ 	.word	0x0000a2a0


	//   ....[43]....
        /*04a8*/ 	.word	0x0000a2b0


	//   ....[44]....
        /*04ac*/ 	.word	0x0000a2c0


	//   ....[45]....
        /*04b0*/ 	.word	0x0000a3e0


	//   ....[46]....
        /*04b4*/ 	.word	0x0000a3f0


	//   ....[47]....
        /*04b8*/ 	.word	0x0000a400


	//   ....[48]....
        /*04bc*/ 	.word	0x0000a410


	//   ....[49]....
        /*04c0*/ 	.word	0x0000a530


	//   ....[50]....
        /*04c4*/ 	.word	0x0000a540


	//   ....[51]....
        /*04c8*/ 	.word	0x0000a550


	//   ....[52]....
        /*04cc*/ 	.word	0x0000a560


	//   ....[53]....
        /*04d0*/ 	.word	0x0000a680


	//   ....[54]....
        /*04d4*/ 	.word	0x0000a690


	//   ....[55]....
        /*04d8*/ 	.word	0x0000a6a0


	//   ....[56]....
        /*04dc*/ 	.word	0x0000a6b0


	//   ....[57]....
        /*04e0*/ 	.word	0x0000a6c0


	//   ....[58]....
        /*04e4*/ 	.word	0x0000a6d0


	//   ....[59]....
        /*04e8*/ 	.word	0x0000a6e0


	//   ....[60]....
        /*04ec*/ 	.word	0x0000a710


	//   ....[61]....
        /*04f0*/ 	.word	0x0000a740


	//   ....[62]....
        /*04f4*/ 	.word	0x0000a750


	//   ....[63]....
        /*04f8*/ 	.word	0x0000a760


	//   ....[64]....
        /*04fc*/ 	.word	0x0000a770


	//   ....[65]....
        /*0500*/ 	.word	0x0000ea30


	//   ....[66]....
        /*0504*/ 	.word	0x0000ea70


	//   ....[67]....
        /*0508*/ 	.word	0x0000ec00


	//   ....[68]....
        /*050c*/ 	.word	0x0000ec40


	//   ....[69]....
        /*0510*/ 	.word	0x0000ece0


	//   ....[70]....
        /*0514*/ 	.word	0x0000ed00


	//   ....[71]....
        /*0518*/ 	.word	0x0000ed30


	//   ....[72]....
        /*051c*/ 	.word	0x0000ed50


	//   ....[73]....
        /*0520*/ 	.word	0x0000ed90


	//   ....[74]....
        /*0524*/ 	.word	0x0000edc0


	//   ....[75]....
        /*0528*/ 	.word	0x0000f670


	//   ....[76]....
        /*052c*/ 	.word	0x0000fff0


	//   ....[77]....
        /*0530*/ 	.word	0x00010a30


	//   ....[78]....
        /*0534*/ 	.word	0x00011200


	//   ....[79]....
        /*0538*/ 	.word	0x00011220


	//   ....[80]....
        /*053c*/ 	.word	0x00011250


	//   ....[81]....
        /*0540*/ 	.word	0x000112a0


	//   ....[82]....
        /*0544*/ 	.word	0x000112c0


	//   ....[83]....
        /*0548*/ 	.word	0x000114b0


	//   ....[84]....
        /*054c*/ 	.word	0x000114d0


	//   ....[85]....
        /*0550*/ 	.word	0x00011500


	//   ....[86]....
        /*0554*/ 	.word	0x00011550


	//   ....[87]....
        /*0558*/ 	.word	0x00011570


	//   ....[88]....
        /*055c*/ 	.word	0x00011930


	//   ....[89]....
        /*0560*/ 	.word	0x00011980


	//   ....[90]....
        /*0564*/ 	.word	0x000119d0


	//   ....[91]....
        /*0568*/ 	.word	0x00011a20


	//   ....[92]....
        /*056c*/ 	.word	0x00011b50


	//   ....[93]....
        /*0570*/ 	.word	0x00011ba0


	//   ....[94]....
        /*0574*/ 	.word	0x00011bf0


	//   ....[95]....
        /*0578*/ 	.word	0x00011c40


	//   ....[96]....
        /*057c*/ 	.word	0x00011d70


	//   ....[97]....
        /*0580*/ 	.word	0x00011dc0


	//   ....[98]....
        /*0584*/ 	.word	0x00011e10


	//   ....[99]....
        /*0588*/ 	.word	0x00011e60


	//   ....[100]....
        /*058c*/ 	.word	0x00011f90


	//   ....[101]....
        /*0590*/ 	.word	0x00011fe0


	//   ....[102]....
        /*0594*/ 	.word	0x00012030


	//   ....[103]....
        /*0598*/ 	.word	0x00012080


	//   ....[104]....
        /*059c*/ 	.word	0x000121b0


	//   ....[105]....
        /*05a0*/ 	.word	0x00012200


	//   ....[106]....
        /*05a4*/ 	.word	0x00012250


	//   ....[107]....
        /*05a8*/ 	.word	0x000122a0


	//   ....[108]....
        /*05ac*/ 	.word	0x00012340


	//   ....[109]....
        /*05b0*/ 	.word	0x000123e0


	//   ....[110]....
        /*05b4*/ 	.word	0x00012480


	//   ....[111]....
        /*05b8*/ 	.word	0x00012520


	//   ....[112]....
        /*05bc*/ 	.word	0x000125c0


	//   ....[113]....
        /*05c0*/ 	.word	0x00012650


	//   ....[114]....
        /*05c4*/ 	.word	0x000126a0


	//   ....[115]....
        /*05c8*/ 	.word	0x000126f0


	//   ....[116]....
        /*05cc*/ 	.word	0x00012760


	//   ....[117]....
        /*05d0*/ 	.word	0x000127b0


	//   ....[118]....
        /*05d4*/ 	.word	0x00012800


	//   ....[119]....
        /*05d8*/ 	.word	0x00012850


	//   ....[120]....
        /*05dc*/ 	.word	0x000128e0


	//   ....[121]....
        /*05e0*/ 	.word	0x00012930


	//   ....[122]....
        /*05e4*/ 	.word	0x00012980


	//   ....[123]....
        /*05e8*/ 	.word	0x000129d0


	//   ....[124]....
        /*05ec*/ 	.word	0x00012a70


	//   ....[125]....
        /*05f0*/ 	.word	0x00012b00


	//   ....[126]....
        /*05f4*/ 	.word	0x00012b50


	//   ....[127]....
        /*05f8*/ 	.word	0x00012ba0


	//   ....[128]....
        /*05fc*/ 	.word	0x00012c40


	//   ....[129]....
        /*0600*/ 	.word	0x00012cd0


	//   ....[130]....
        /*0604*/ 	.word	0x00012d20


	//   ....[131]....
        /*0608*/ 	.word	0x00012d70


	//   ....[132]....
        /*060c*/ 	.word	0x00012e10


	//   ....[133]....
        /*0610*/ 	.word	0x00012ea0


	//   ....[134]....
        /*0614*/ 	.word	0x00012ef0


	//   ....[135]....
        /*0618*/ 	.word	0x00012f40


	//   ....[136]....
        /*061c*/ 	.word	0x00012fe0


	//   ....[137]....
        /*0620*/ 	.word	0x00013070


	//   ....[138]....
        /*0624*/ 	.word	0x000130c0


	//   ....[139]....
        /*0628*/ 	.word	0x00013110


	//   ....[140]....
        /*062c*/ 	.word	0x000131b0


	//   ....[141]....
        /*0630*/ 	.word	0x00013260


	//   ....[142]....
        /*0634*/ 	.word	0x000132b0


	//   ....[143]....
        /*0638*/ 	.word	0x00013340


	//   ....[144]....
        /*063c*/ 	.word	0x000133a0


	//   ....[145]....
        /*0640*/ 	.word	0x000133f0


	//   ....[146]....
        /*0644*/ 	.word	0x00013440


	//   ....[147]....
        /*0648*/ 	.word	0x00013490


	//   ....[148]....
        /*064c*/ 	.word	0x000134c0


	//   ....[149]....
        /*0650*/ 	.word	0x00013520


	//   ....[150]....
        /*0654*/ 	.word	0x00013590


	//   ....[151]....
        /*0658*/ 	.word	0x000135e0


	//----- nvinfo : EIATTR_EXIT_INSTR_OFFSETS
	.align		4
.L_1273:
        /*065c*/ 	.byte	0x04, 0x1c
        /*065e*/ 	.short	(.L_1275 - .L_1274)


	//   ....[0]....
.L_1274:
        /*0660*/ 	.word	0x000116e0


	//   ....[1]....
        /*0664*/ 	.word	0x000118d0


	//----- nvinfo : EIATTR_MAX_THREADS
	.align		4
.L_1275:
        /*0668*/ 	.byte	0x04, 0x05
        /*066a*/ 	.short	(.L_1277 - .L_1276)
.L_1276:
        /*066c*/ 	.word	0x00000080
        /*0670*/ 	.word	0x00000001
        /*0674*/ 	.word	0x00000001


	//----- nvinfo : EIATTR_CRS_STACK_SIZE
	.align		4
.L_1277:
        /*0678*/ 	.byte	0x04, 0x1e
        /*067a*/ 	.short	(.L_1279 - .L_1278)
.L_1278:
        /*067c*/ 	.word	0x00000000


	//----- nvinfo : EIATTR_CBANK_PARAM_SIZE
	.align		4
.L_1279:
        /*0680*/ 	.byte	0x03, 0x19
        /*0682*/ 	.short	0x01f0


	//----- nvinfo : EIATTR_PARAM_CBANK
	.align		4
        /*0684*/ 	.byte	0x04, 0x0a
        /*0686*/ 	.short	(.L_1281 - .L_1280)
	.align		4
.L_1280:
        /*0688*/ 	.word	index@(.nv.constant0._Z25selective_scan_bwd_kernelI32Selective_Scan_bwd_kernel_traitsILi128ELi16ELb0ELb1ELb1ELb1ELb0EfN3c107complexIfEEEEv12SSMParamsBwd)
        /*068c*/ 	.short	0x0210
        /*068e*/ 	.short	0x01f0


	//----- nvinfo : EIATTR_SW_WAR
	.align		4
.L_1281:
        /*0690*/ 	.byte	0x04, 0x36
        /*0692*/ 	.short	(.L_1283 - .L_1282)
.L_1282:
        /*0694*/ 	.word	0x00000008
.L_1283:


//--------------------- .nv.info._Z25selective_scan_bwd_kernelI32Selective_Scan_bwd_kernel_traitsILi128ELi16ELb0ELb1ELb1ELb1ELb1EfN3c107complexIfEEEEv12SSMParamsBwd --------------------------
	.section	.nv.info._Z25selective_scan_bwd_kernelI32Selective_Scan_bwd_kernel_traitsILi128ELi16ELb0ELb1ELb1ELb1ELb1EfN3c107complexIfEEEEv12SSMParamsBwd,"",@"SHT_CUDA_INFO"
	.sectionflags	@""
	.align	4


	//----- nvinfo : EIATTR_CUDA_API_VERSION
	.align		4
        /*0000*/ 	.byte	0x04, 0x37
        /*0002*/ 	.short	(.L_1285 - .L_1284)
.L_1284:
        /*0004*/ 	.word	0x00000082


	//----- nvinfo : EIATTR_KPARAM_INFO
	.align		4
.L_1285:
        /*0008*/ 	.byte	0x04, 0x17
        /*000a*/ 	.short	(.L_1287 - .L_1286)
.L_1286:
        /*000c*/ 	.word	0x00000000
        /*0010*/ 	.short	0x0000
        /*0012*/ 	.short	0x0000
        /*0014*/ 	.byte	0x00, 0xf0, 0xc1, 0x07


	//----- nvinfo : EIATTR_SPARSE_MMA_MASK
	.align		4
.L_1287:
        /*0018*/ 	.byte	0x03, 0x50
        /*001a*/ 	.short	0x0000


	//----- nvinfo : EIATTR_MAXREG_COUNT
	.align		4
        /*001c*/ 	.byte	0x03, 0x1b
        /*001e*/ 	.short	0x00ff


	//----- nvinfo : EIATTR_NUM_BARRIERS
	.align		4
        /*0020*/ 	.byte	0x02, 0x4c
        /*0022*/ 	.byte	0x01
	.zero		1


	//----- nvinfo : EIATTR_ANNOTATIONS
	.align		4
        /*0024*/ 	.byte	0x04, 0x55
        /*0026*/ 	.short	(.L_1289 - .L_1288)


	//   ....[0]....
.L_1288:
        /* <DEDUP_REMOVED lines=24> */


	//----- nvinfo : EIATTR_MERCURY_ISA_VERSION
	.align		4
.L_1289:
        /*0190*/ 	.byte	0x03, 0x5f
        /*0192*/ 	.short	0x0101


	//----- nvinfo : EIATTR_COOP_GROUP_MASK_REGIDS
	.align		4
        /*0194*/ 	.byte	0x04, 0x29
        /*0196*/ 	.short	(.L_1291 - .L_1290)


	//   ....[0]....
.L_1290:
        /*0198*/ 	.word	0xffffffff


	//   ....[1]....
        /*019c*/ 	.word	0xffffffff


	//   ....[2]....
        /*01a0*/ 	.word	0xffffffff


	//   ....[3]....
        /*01a4*/ 	.word	0xffffffff


	//   ....[4]....
        /*01a8*/ 	.word	0xffffffff


	//   ....[5]....
        /*01ac*/ 	.word	0xffffffff


	//   ....[6]....
        /*01b0*/ 	.word	0xffffffff


	//   ....[7]....
        /*01b4*/ 	.word	0xffffffff


	//   ....[8]....
        /*01b8*/ 	.word	0xffffffff


	//   ....[9]....
        /*01bc*/ 	.word	0xffffffff


	//   ....[10]....
        /*01c0*/ 	.word	0xffffffff


	//   ....[11]....
        /*01c4*/ 	.word	0xffffffff


	//   ....[12]....
        /*01c8*/ 	.word	0xffffffff


	//   ....[13]....
        /*01cc*/ 	.word	0xffffffff


	//   ....[14]....
        /*01d0*/ 	.word	0xffffffff


	//   ....[15]....
        /*01d4*/ 	.word	0xffffffff


	//   ....[16]....
        /*01d8*/ 	.word	0xffffffff


	//   ....[17]....
        /*01dc*/ 	.word	0xffffffff


	//   ....[18]....
        /*01e0*/ 	.word	0xffffffff


	//   ....[19]....
        /*01e4*/ 	.word	0xffffffff


	//   ....[20]....
        /*01e8*/ 	.word	0xffffffff


	//   ....[21]....
        /*01ec*/ 	.word	0xffffffff


	//   ....[22]....
        /*01f0*/ 	.word	0xffffffff


	//   ....[23]....
        /*01f4*/ 	.word	0xffffffff


	//   ....[24]....
        /*01f8*/ 	.word	0xffffffff


	//   ....[25]....
        /*01fc*/ 	.word	0xffffffff


	//   ....[26]....
        /*0200*/ 	.word	0xffffffff


	//   ....[27]....
        /*0204*/ 	.word	0xffffffff


	//   ....[28]....
        /*0208*/ 	.word	0xffffffff


	//   ....[29]....
        /*020c*/ 	.word	0xffffffff


	//   ....[30]....
        /*0210*/ 	.word	0xffffffff


	//   ....[31]....
        /*0214*/ 	.word	0xffffffff


	//   ....[32]....
        /*0218*/ 	.word	0xffffffff


	//   ....[33]....
        /*021c*/ 	.word	0xffffffff


	//   ....[34]....
        /*0220*/ 	.word	0xffffffff


	//   ....[35]....
        /*0224*/ 	.word	0xffffffff


	//   ....[36]....
        /*0228*/ 	.word	0xffffffff


	//   ....[37]....
        /*022c*/ 	.word	0xffffffff


	//   ....[38]....
        /*0230*/ 	.word	0xffffffff


	//   ....[39]....
        /*0234*/ 	.word	0xffffffff


	//   ....[40]....
        /*0238*/ 	.word	0xffffffff


	//   ....[41]....
        /*023c*/ 	.word	0xffffffff


	//   ....[42]....
        /*0240*/ 	.word	0xffffffff


	//   ....[43]....
        /*0244*/ 	.word	0xffffffff


	//   ....[44]....
        /*0248*/ 	.word	0xffffffff


	//   ....[45]....
        /*024c*/ 	.word	0xffffffff


	//   ....[46]....
        /*0250*/ 	.word	0xffffffff


	//   ....[47]....
        /*0254*/ 	.word	0xffffffff


	//   ....[48]....
        /*0258*/ 	.word	0xffffffff


	//   ....[49]....
        /*025c*/ 	.word	0xffffffff


	//   ....[50]....
        /*0260*/ 	.word	0xffffffff


	//   ....[51]....
        /*0264*/ 	.word	0xffffffff


	//   ....[52]....
        /*0268*/ 	.word	0xffffffff


	//   ....[53]....
        /*026c*/ 	.word	0xffffffff


	//   ....[54]....
        /*0270*/ 	.word	0xffffffff


	//   ....[55]....
        /*0274*/ 	.word	0xffffffff


	//   ....[56]....
        /*0278*/ 	.word	0xffffffff


	//   ....[57]....
        /*027c*/ 	.word	0xffffffff


	//   ....[58]....
        /*0280*/ 	.word	0xffffffff


	//   ....[59]....
        /*0284*/ 	.word	0xffffffff


	//   ....[60]....
        /*0288*/ 	.word	0xffffffff


	//   ....[61]....
        /*028c*/ 	.word	0xffffffff


	//   ....[62]....
        /*0290*/ 	.word	0xffffffff


	//   ....[63]....
        /*0294*/ 	.word	0xffffffff


	//   ....[64]....
        /*0298*/ 	.word	0xffffffff


	//   ....[65]....
        /*029c*/ 	.word	0xffffffff


	//   ....[66]....
        /*02a0*/ 	.word	0xffffffff


	//   ....[67]....
        /*02a4*/ 	.word	0xffffffff


	//   ....[68]....
        /*02a8*/ 	.word	0xffffffff


	//   ....[69]....
        /*02ac*/ 	.word	0xffffffff


	//   ....[70]....
        /*02b0*/ 	.word	0xffffffff


	//   ....[71]....
        /*02b4*/ 	.word	0xffffffff


	//   ....[72]....
        /*02b8*/ 	.word	0xffffffff


	//   ....[73]....
        /*02bc*/ 	.word	0xffffffff


	//   ....[74]....
        /*02c0*/ 	.word	0xffffffff


	//   ....[75]....
        /*02c4*/ 	.word	0xffffffff


	//   ....[76]....
        /*02c8*/ 	.word	0xffffffff


	//   ....[77]....
        /*02cc*/ 	.word	0xffffffff


	//   ....[78]....
        /*02d0*/ 	.word	0xffffffff


	//   ....[79]....
        /*02d4*/ 	.word	0xffffffff


	//   ....[80]....
        /*02d8*/ 	.word	0xffffffff


	//   ....[81]....
        /*02dc*/ 	.word	0xffffffff


	//   ....[82]....
        /*02e0*/ 	.word	0xffffffff


	//   ....[83]....
        /*02e4*/ 	.word	0xffffffff


	//   ....[84]....
        /*02e8*/ 	.word	0xffffffff


	//   ....[85]....
        /*02ec*/ 	.word	0xffffffff


	//   ....[86]....
        /*02f0*/ 	.word	0xffffffff


	//   ....[87]....
        /*02f4*/ 	.word	0xffffffff


	//   ....[88]....
        /*02f8*/ 	.word	0xffffffff


	//   ....[89]....
        /*02fc*/ 	.word	0xffffffff


	//   ....[90]....
        /*0300*/ 	.word	0xffffffff


	//   ....[91]....
        /*0304*/ 	.word	0xffffffff


	//   ....[92]....
        /*0308*/ 	.word	0x0500004f


	//   ....[93]....
        /*030c*/ 	.word	0x0500004f


	//   ....[94]....
        /*0310*/ 	.word	0x0500004f


	//   ....[95]....
        /*0314*/ 	.word	0x0500004f


	//   ....[96]....
        /*0318*/ 	.word	0x0500004f


	//   ....[97]....
        /*031c*/ 	.word	0x0500004f


	//   ....[98]....
        /*0320*/ 	.word	0x0500004f


	//   ....[99]....
        /*0324*/ 	.word	0x0500004f


	//   ....[100]....
        /*0328*/ 	.word	0x0500004f


	//   ....[101]....
        /*032c*/ 	.word	0x0500004f


	//   ....[102]....
        /*0330*/ 	.word	0x0500004f


	//   ....[103]....
        /*0334*/ 	.word	0x0500004f


	//   ....[104]....
        /*0338*/ 	.word	0x0500004f


	//   ....[105]....
        /*033c*/ 	.word	0x0500004f


	//   ....[106]....
        /*0340*/ 	.word	0x0500004f


	//   ....[107]....
        /*0344*/ 	.word	0x0500004f


	//   ....[108]....
        /*0348*/ 	.word	0x0500004f


	//   ....[109]....
        /*034c*/ 	.word	0x0500004f


	//   ....[110]....
        /*0350*/ 	.word	0x0500004f


	//   ....[111]....
        /*0354*/ 	.word	0x0500004f


	//   ....[112]....
        /*0358*/ 	.word	0x0500004f


	//   ....[113]....
        /*035c*/ 	.word	0x0500004f


	//   ....[114]....
        /*0360*/ 	.word	0x0500004f


	//   ....[115]....
        /*0364*/ 	.word	0x0500004f


	//   ....[116]....
        /*0368*/ 	.word	0x0500004f


	//   ....[117]....
        /*036c*/ 	.word	0x0500004f


	//   ....[118]....
        /*0370*/ 	.word	0x0500004f


	//   ....[119]....
        /*0374*/ 	.word	0x0500004f


	//   ....[120]....
        /*0378*/ 	.word	0x0500004f


	//   ....[121]....
        /*037c*/ 	.word	0x0500004f


	//   ....[122]....
        /*0380*/ 	.word	0x0500004f


	//   ....[123]....
        /*0384*/ 	.word	0x0500004f


	//   ....[124]....
        /*0388*/ 	.word	0x0500004f


	//   ....[125]....
        /*038c*/ 	.word	0x0500004f


	//   ....[126]....
        /*0390*/ 	.word	0x0500004f


	//   ....[127]....
        /*0394*/ 	.word	0x0500004f


	//   ....[128]....
        /*0398*/ 	.word	0x0500004f


	//   ....[129]....
        /*039c*/ 	.word	0x0500004f


	//   ....[130]....
        /*03a0*/ 	.word	0x0500004f


	//   ....[131]....
        /*03a4*/ 	.word	0x0500004f


	//   ....[132]....
        /*03a8*/ 	.word	0x0500004f


	//   ....[133]....
        /*03ac*/ 	.word	0x0500004f


	//   ....[134]....
        /*03b0*/ 	.word	0x0500004f


	//   ....[135]....
        /*03b4*/ 	.word	0x0500004f


	//   ....[136]....
        /*03b8*/ 	.word	0x0500004f


	//   ....[137]....
        /*03bc*/ 	.word	0x0500004f


	//   ....[138]....
        /*03c0*/ 	.word	0x0500004f


	//   ....[139]....
        /*03c4*/ 	.word	0x0500004f


	//   ....[140]....
        /*03c8*/ 	.word	0x0500004f


	//   ....[141]....
        /*03cc*/ 	.word	0x0500004f


	//   ....[142]....
        /*03d0*/ 	.word	0x0500004f


	//   ....[143]....
        /*03d4*/ 	.word	0x0500004f


	//   ....[144]....
        /*03d8*/ 	.word	0x0500004f


	//   ....[145]....
        /*03dc*/ 	.word	0x0500004f


	//   ....[146]....
        /*03e0*/ 	.word	0x0500004f


	//   ....[147]....
        /*03e4*/ 	.word	0x0500004f


	//   ....[148]....
        /*03e8*/ 	.word	0x0500004f


	//   ....[149]....
        /*03ec*/ 	.word	0x0500004f


	//   ....[150]....
        /*03f0*/ 	.word	0x0500004f


	//   ....[151]....
        /*03f4*/ 	.word	0x0500004f


	//   ....[152]....
        /*03f8*/ 	.word	0x0500004f


	//   ....[153]....
        /*03fc*/ 	.word	0x0500004f


	//   ....[154]....
        /*0400*/ 	.word	0x0500004f


	//   ....[155]....
        /*0404*/ 	.word	0x0500004f


	//----- nvinfo : EIATTR_COOP_GROUP_INSTR_OFFSETS
	.align		4
.L_1291:
        /*0408*/ 	.byte	0x04, 0x28
        /*040a*/ 	.short	(.L_1293 - .L_1292)


	//   ....[0]....
.L_1292:
        /*040c*/ 	.word	0x000014d0


	//   ....[1]....
        /*0410*/ 	.word	0x00001970


	//   ....[2]....
        /*0414*/ 	.word	0x00001f70


	//   ....[3]....
        /*0418*/ 	.word	0x00004bc0


	//   ....[4]....
        /*041c*/ 	.word	0x000052a0


	//   ....[5]....
        /*0420*/ 	.word	0x00005b30


	//   ....[6]....
        /*0424*/ 	.word	0x00006570


	//   ....[7]....
        /*0428*/ 	.word	0x00008250


	//   ....[8]....
        /*042c*/ 	.word	0x00008fd0


	//   ....[9]....
        /*0430*/ 	.word	0x0000aa60


	//   ....[10]....
        /*0434*/ 	.word	0x0000aa80


	//   ....[11]....
        /*0438*/ 	.word	0x0000aa90


	//   ....[12]....
        /*043c*/ 	.word	0x0000aaa0


	//   ....[13]....
        /*0440*/ 	.word	0x0000ab40


	//   ....[14]....
        /*0444*/ 	.word	0x0000ab70


	//   ....[15]....
        /*0448*/ 	.word	0x0000ab90


	//   ....[16]....
        /*044c*/ 	.word	0x0000aba0


	//   ....[17]....
        /*0450*/ 	.word	0x0000ac40


	//   ....[18]....
        /*0454*/ 	.word	0x0000ac60


	//   ....[19]....
        /*0458*/ 	.word	0x0000ac90


	//   ....[20]....
        /*045c*/ 	.word	0x0000aca0


	//   ....[21]....
        /*0460*/ 	.word	0x0000ad40


	//   ....[22]....
        /*0464*/ 	.word	0x0000ad60


	//   ....[23]....
        /*0468*/ 	.word	0x0000ad90


	//   ....[24]....
        /*046c*/ 	.word	0x0000ada0


	//   ....[25]....
        /*0470*/ 	.word	0x0000ae40


	//   ....[26]....
        /*0474*/ 	.word	0x0000ae70


	//   ....[27]....
        /*0478*/ 	.word	0x0000ae80


	//   ....[28]....
        /*047c*/ 	.word	0x0000ae90


	//   ....[29]....
        /*0480*/ 	.word	0x0000b000


	//   ....[30]....
        /*0484*/ 	.word	0x0000b010


	//   ....[31]....
        /*0488*/ 	.word	0x0000b020


	//   ....[32]....
        /*048c*/ 	.word	0x0000b030


	//   ....[33]....
        /*0490*/ 	.word	0x0000b040


	//   ....[34]....
        /*0494*/ 	.word	0x0000b050


	//   ....[35]....
        /*0498*/ 	.word	0x0000b060


	//   ....[36]....
        /*049c*/ 	.word	0x0000b070


	//   ....[37]....
        /*04a0*/ 	.word	0x0000c5f0


	//   ....[38]....
        /*04a4*/ 	.word	0x0000c600


	//   ....[39]....
        /*04a8*/ 	.word	0x0000c610


	//   ....[40]....
        /*04ac*/ 	.word	0x0000c620


	//   ....[41]....
        /*04b0*/ 	.word	0x0000c740


	//   ....[42]....
        /*04b4*/ 	.word	0x0000c750


	//   ....[43]....
        /*04b8*/ 	.word	0x0000c760


	//   ....[44]....
        /*04bc*/ 	.word	0x0000c770


	//   ....[45]....
        /*04c0*/ 	.word	0x0000c890


	//   ....[46]....
        /*04c4*/ 	.word	0x0000c8a0


	//   ....[47]....
        /*04c8*/ 	.word	0x0000c8b0


	//   ....[48]....
        /*04cc*/ 	.word	0x0000c8c0


	//   ....[49]....
        /*04d0*/ 	.word	0x0000c9e0


	//   ....[50]....
        /*04d4*/ 	.word	0x0000c9f0


	//   ....[51]....
        /*04d8*/ 	.word	0x0000ca00


	//   ....[52]....
        /*04dc*/ 	.word	0x0000ca10


	//   ....[53]....
        /*04e0*/ 	.word	0x0000cb30


	//   ....[54]....
        /*04e4*/ 	.word	0x0000cb40


	//   ....[55]....
        /*04e8*/ 	.word	0x0000cb50


	//   ....[56]....
        /*04ec*/ 	.word	0x0000cb60


	//   ....[57]....
        /*04f0*/ 	.word	0x0000cc80


	//   ....[58]....
        /*04f4*/ 	.word	0x0000cc90


	//   ....[59]....
        /*04f8*/ 	.word	0x0000cca0


	//   ....[60]....
        /*04fc*/ 	.word	0x0000ccb0


	//   ....[61]....
        /*0500*/ 	.word	0x0000ccc0


	//   ....[62]....
        /*0504*/ 	.word	0x0000ccd0


	//   ....[63]....
        /*0508*/ 	.word	0x0000cce0


	//   ....[64]....
        /*050c*/ 	.word	0x0000cd10


	//   ....[65]....
        /*0510*/ 	.word	0x0000cd40


	//   ....[66]....
        /*0514*/ 	.word	0x0000cd50


	//   ....[67]....
        /*0518*/ 	.word	0x0000cd60


	//   ....[68]....
        /*051c*/ 	.word	0x0000cd70


	//   ....[69]....
        /*0520*/ 	.word	0x00010ff0


	//   ....[70]....
        /*0524*/ 	.word	0x00011030


	//   ....[71]....
        /*0528*/ 	.word	0x000111c0


	//   ....[72]....
        /*052c*/ 	.word	0x00011200


	//   ....[73]....
        /*0530*/ 	.word	0x000112d0


	//   ....[74]....
        /*0534*/ 	.word	0x000112f0


	//   ....[75]....
        /*0538*/ 	.word	0x00011320


	//   ....[76]....
        /*053c*/ 	.word	0x00011340


	//   ....[77]....
        /*0540*/ 	.word	0x00011370


	//   ....[78]....
        /*0544*/ 	.word	0x00011390


	//   ....[79]....
        /*0548*/ 	.word	0x00011c20


	//   ....[80]....
        /*054c*/ 	.word	0x000125a0


	//   ....[81]....
        /*0550*/ 	.word	0x00012fa0


	//   ....[82]....
        /*0554*/ 	.word	0x00013790


	//   ....[83]....
        /*0558*/ 	.word	0x000137b0


	//   ....[84]....
        /*055c*/ 	.word	0x000137e0


	//   ....[85]....
        /*0560*/ 	.word	0x00013830


	//   ....[86]....
        /*0564*/ 	.word	0x00013850


	//   ....[87]....
        /*0568*/ 	.word	0x00013a70


	//   ....[88]....
        /*056c*/ 	.word	0x00013a90


	//   ....[89]....
        /*0570*/ 	.word	0x00013ac0


	//   ....[90]....
        /*0574*/ 	.word	0x00013b10


	//   ....[91]....
        /*0578*/ 	.word	0x00013b30


	//   ....[92]....
        /*057c*/ 	.word	0x00013ef0


	//   ....[93]....
        /*0580*/ 	.word	0x00013f40


	//   ....[94]....
        /*0584*/ 	.word	0x00013f90


	//   ....[95]....
        /*0588*/ 	.word	0x00013fe0


	//   ....[96]....
        /*058c*/ 	.word	0x00014110


	//   ....[97]....
        /*0590*/ 	.word	0x00014160


	//   ....[98]....
        /*0594*/ 	.word	0x000141b0


	//   ....[99]....
        /*0598*/ 	.word	0x00014200


	//   ....[100]....
        /*059c*/ 	.word	0x00014330


	//   ....[101]....
        /*05a0*/ 	.word	0x00014380


	//   ....[102]....
        /*05a4*/ 	.word	0x000143d0


	//   ....[103]....
        /*05a8*/ 	.word	0x00014420


	//   ....[104]....
        /*05ac*/ 	.word	0x00014550


	//   ....[105]....
        /*05b0*/ 	.word	0x000145a0


	//   ....[106]....
        /*05b4*/ 	.word	0x000145f0


	//   ....[107]....
        /*05b8*/ 	.word	0x00014640


	//   ....[108]....
        /*05bc*/ 	.word	0x00014770


	//   ....[109]....
        /*05c0*/ 	.word	0x000147c0


	//   ....[110]....
        /*05c4*/ 	.word	0x00014810


	//   ....[111]....
        /*05c8*/ 	.word	0x00014860


	//   ....[112]....
        /*05cc*/ 	.word	0x00014900


	//   ....[113]....
        /*05d0*/ 	.word	0x000149a0


	//   ....[114]....
        /*05d4*/ 	.word	0x00014a40


	//   ....[115]....
        /*05d8*/ 	.word	0x00014ae0


	//   ....[116]....
        /*05dc*/ 	.word	0x00014b80


	//   ....[117]....
        /*05e0*/ 	.word	0x00014c10


	//   ....[118]....
        /*05e4*/ 	.word	0x00014c60


	//   ....[119]....
        /*05e8*/ 	.word	0x00014cb0


	//   ....[120]....
        /*05ec*/ 	.word	0x00014d20


	//   ....[121]....
        /*05f0*/ 	.word	0x00014d70


	//   ....[122]....
        /*05f4*/ 	.word	0x00014dc0


	//   ....[123]....
        /*05f8*/ 	.word	0x00014e10


	//   ....[124]....
        /*05fc*/ 	.word	0x00014ea0


	//   ....[125]....
        /*0600*/ 	.word	0x00014ef0


	//   ....[126]....
        /*0604*/ 	.word	0x00014f40


	//   ....[127]....
        /*0608*/ 	.word	0x00014f90


	//   ....[128]....
        /*060c*/ 	.word	0x00015030


	//   ....[129]....
        /*0610*/ 	.word	0x000150c0


	//   ....[130]....
        /*0614*/ 	.word	0x00015110


	//   ....[131]....
        /*0618*/ 	.word	0x00015160


	//   ....[132]....
        /*061c*/ 	.word	0x00015200


	//   ....[133]....
        /*0620*/ 	.word	0x00015290


	//   ....[134]....
        /*0624*/ 	.word	0x000152e0


	//   ....[135]....
        /*0628*/ 	.word	0x00015330


	//   ....[136]....
        /*062c*/ 	.word	0x000153d0


	//   ....[137]....
        /*0630*/ 	.word	0x00015460


	//   ....[138]....
        /*0634*/ 	.word	0x000154b0


	//   ....[139]....
        /*0638*/ 	.word	0x00015500


	//   ....[140]....
        /*063c*/ 	.word	0x000155a0


	//   ....[141]....
        /*0640*/ 	.word	0x00015630


	//   ....[142]....
        /*0644*/ 	.word	0x00015680


	//   ....[143]....
        /*0648*/ 	.word	0x000156d0


	//   ....[144]....
        /*064c*/ 	.word	0x00015770


	//   ....[145]....
        /*0650*/ 	.word	0x00015820


	//   ....[146]....
        /*0654*/ 	.word	0x00015870


	//   ....[147]....
        /*0658*/ 	.word	0x00015900


	//   ....[148]....
        /*065c*/ 	.word	0x00015960


	//   ....[149]....
        /*0660*/ 	.word	0x000159b0


	//   ....[150]....
        /*0664*/ 	.word	0x00015a00


	//   ....[151]....
        /*0668*/ 	.word	0x00015a50


	//   ....[152]....
        /*066c*/ 	.word	0x00015a80


	//   ....[153]....
        /*0670*/ 	.word	0x00015ae0


	//   ....[154]....
        /*0674*/ 	.word	0x00015b50


	//   ....[155]....
        /*0678*/ 	.word	0x00015ba0


	//----- nvinfo : EIATTR_EXIT_INSTR_OFFSETS
	.align		4
.L_1293:
        /*067c*/ 	.byte	0x04, 0x1c
        /*067e*/ 	.short	(.L_1295 - .L_1294)


	//   ....[0]....
.L_1294:
        /*0680*/ 	.word	0x00013ca0


	//   ....[1]....
        /*0684*/ 	.word	0x00013e90


	//----- nvinfo : EIATTR_MAX_THREADS
	.align		4
.L_1295:
        /*0688*/ 	.byte	0x04, 0x05
        /*068a*/ 	.short	(.L_1297 - .L_1296)
.L_1296:
        /*068c*/ 	.word	0x00000080
        /*0690*/ 	.word	0x00000001
        /*0694*/ 	.word	0x00000001


	//----- nvinfo : EIATTR_CRS_STACK_SIZE
	.align		4
.L_1297:
        /*0698*/ 	.byte	0x04, 0x1e
        /*069a*/ 	.short	(.L_1299 - .L_1298)
.L_1298:
        /*069c*/ 	.word	0x00000000


	//----- nvinfo : EIATTR_CBANK_PARAM_SIZE
	.align		4
.L_1299:
        /*06a0*/ 	.byte	0x03, 0x19
        /*06a2*/ 	.short	0x01f0


	//----- nvinfo : EIATTR_PARAM_CBANK
	.align		4
        /*06a4*/ 	.byte	0x04, 0x0a
        /*06a6*/ 	.short	(.L_1301 - .L_1300)
	.align		4
.L_1300:
        /*06a8*/ 	.word	index@(.nv.constant0._Z25selective_scan_bwd_kernelI32Selective_Scan_bwd_kernel_traitsILi128ELi16ELb0ELb1ELb1ELb1ELb1EfN3c107complexIfEEEEv12SSMParamsBwd)
        /*06ac*/ 	.short	0x0210
        /*06ae*/ 	.short	0x01f0


	//----- nvinfo : EIATTR_SW_WAR
	.align		4
.L_1301:
        /*06b0*/ 	.byte	0x04, 0x36
        /*06b2*/ 	.short	(.L_1303 - .L_1302)
.L_1302:
        /*06b4*/ 	.word	0x00000008
.L_1303:


//--------------------- .nv.info._Z25selective_scan_bwd_kernelI32Selective_Scan_bwd_kernel_traitsILi128ELi16ELb1ELb0ELb0ELb0ELb0EfN3c107complexIfEEEEv12SSMParamsBwd --------------------------
	.section	.nv.info._Z25selective_scan_bwd_kernelI32Selective_Scan_bwd_kernel_traitsILi128ELi16ELb1ELb0ELb0ELb0ELb0EfN3c107complexIfEEEEv12SSMParamsBwd,"",@"SHT_CUDA_INFO"
	.sectionflags	@""
	.align	4


	//----- nvinfo : EIATTR_CUDA_API_VERSION
	.align		4
        /*0000*/ 	.byte	0x04, 0x37
        /*0002*/ 	.short	(.L_1305 - .L_1304)
.L_1304:
        /*0004*/ 	.word	0x00000082


	//----- nvinfo : EIATTR_KPARAM_INFO
	.align		4
.L_1305:
        /*0008*/ 	.byte	0x04, 0x17
        /*000a*/ 	.short	(.L_1307 - .L_1306)
.L_1306:
        /*000c*/ 	.word	0x00000000
        /*0010*/ 	.short	0x0000
        /*0012*/ 	.short	0x0000
        /*0014*/ 	.byte	0x00, 0xf0, 0xc1, 0x07


	//----- nvinfo : EIATTR_SPARSE_MMA_MASK
	.align		4
.L_1307:
        /*0018*/ 	.byte	0x03, 0x50
        /*001a*/ 	.short	0x0000


	//----- nvinfo : EIATTR_MAXREG_COUNT
	.align		4
        /*001c*/ 	.byte	0x03, 0x1b
        /*001e*/ 	.short	0x00ff


	//----- nvinfo : EIATTR_NUM_BARRIERS
	.align		4
        /*0020*/ 	.byte	0x02, 0x4c
        /*0022*/ 	.byte	0x01
	.zero		1


	//----- nvinfo : EIATTR_MERCURY_ISA_VERSION
	.align		4
        /*0024*/ 	.byte	0x03, 0x5f
        /*0026*/ 	.short	0x0101


	//----- nvinfo : EIATTR_COOP_GROUP_MASK_REGIDS
	.align		4
        /*0028*/ 	.byte	0x04, 0x29
        /*002a*/ 	.short	(.L_1309 - .L_1308)


	//   ....[0]....
.L_1308:
        /*002c*/ 	.word	0xffffffff


	//   ....[1]....
        /*0030*/ 	.word	0xffffffff


	//   ....[2]....
        /*0034*/ 	.word	0xffffffff


	//   ....[3]....
        /*0038*/ 	.word	0xffffffff


	//   ....[4]....
        /*003c*/ 	.word	0xffffffff


	//   ....[5]....
        /*0040*/ 	.word	0xffffffff


	//   ....[6]....
        /*0044*/ 	.word	0xffffffff


	//   ....[7]....
        /*0048*/ 	.word	0xffffffff


	//   ....[8]....
        /*004c*/ 	.word	0xffffffff


	//   ....[9]....
        /*0050*/ 	.word	0xffffffff


	//   ....[10]....
        /*0054*/ 	.word	0xffffffff


	//   ....[11]....
        /*0058*/ 	.word	0xffffffff


	//   ....[12]....
        /*005c*/ 	.word	0xffffffff


	//   ....[13]....
        /*0060*/ 	.word	0xffffffff


	//   ....[14]....
        /*0064*/ 	.word	0xffffffff


	//   ....[15]....
        /*0068*/ 	.word	0xffffffff


	//   ....[16]....
        /*006c*/ 	.word	0xffffffff


	//   ....[17]....
        /*0070*/ 	.word	0xffffffff


	//   ....[18]....
        /*0074*/ 	.word	0xffffffff


	//   ....[19]....
        /*0078*/ 	.word	0xffffffff


	//   ....[20]....
        /*007c*/ 	.word	0xffffffff


	//   ....[21]....
        /*0080*/ 	.word	0xffffffff


	//   ....[22]....
        /*0084*/ 	.word	0xffffffff


	//   ....[23]....
        /*0088*/ 	.word	0xffffffff


	//   ....[24]....
        /*008c*/ 	.word	0xffffffff


	//   ....[25]....
        /*0090*/ 	.word	0xffffffff


	//   ....[26]....
        /*0094*/ 	.word	0xffffffff


	//   ....[27]....
        /*0098*/ 	.word	0xffffffff


	//   ....[28]....
        /*009c*/ 	.word	0xffffffff


	//   ....[29]....
        /*00a0*/ 	.word	0xffffffff


	//   ....[30]....
        /*00a4*/ 	.word	0xffffffff


	//   ....[31]....
        /*00a8*/ 	.word	0xffffffff


	//   ....[32]....
        /*00ac*/ 	.word	0xffffffff


	//   ....[33]....
        /*00b0*/ 	.word	0xffffffff


	//   ....[34]....
        /*00b4*/ 	.word	0xffffffff


	//   ....[35]....
        /*00b8*/ 	.word	0xffffffff


	//   ....[36]....
        /*00bc*/ 	.word	0xffffffff


	//   ....[37]....
        /*00c0*/ 	.word	0xffffffff


	//   ....[38]....
        /*00c4*/ 	.word	0xffffffff


	//   ....[39]....
        /*00c8*/ 	.word	0xffffffff


	//   ....[40]....
        /*00cc*/ 	.word	0xffffffff


	//   ....[41]....
        /*00d0*/ 	.word	0xffffffff


	//   ....[42]....
        /*00d4*/ 	.word	0xffffffff


	//   ....[43]....
        /*00d8*/ 	.word	0xffffffff


	//   ....[44]....
        /*00dc*/ 	.word	0xffffffff


	//   ....[45]....
        /*00e0*/ 	.word	0xffffffff


	//   ....[46]....
        /*00e4*/ 	.word	0xffffffff


	//   ....[47]....
        /*00e8*/ 	.word	0xffffffff


	//   ....[48]....
        /*00ec*/ 	.word	0xffffffff


	//   ....[49]....
        /*00f0*/ 	.word	0xffffffff


	//   ....[50]....
        /*00f4*/ 	.word	0xffffffff


	//   ....[51]....
        /*00f8*/ 	.word	0xffffffff


	//   ....[52]....
        /*00fc*/ 	.word	0xffffffff


	//   ....[53]....
        /*0100*/ 	.word	0xffffffff


	//   ....[54]....
        /*0104*/ 	.word	0xffffffff


	//   ....[55]....
        /*0108*/ 	.word	0xffffffff


	//   ....[56]....
        /*010c*/ 	.word	0xffffffff


	//   ....[57]....
        /*0110*/ 	.word	0xffffffff


	//   ....[58]....
        /*0114*/ 	.word	0xffffffff


	//   ....[59]....
        /*0118*/ 	.word	0xffffffff


	//   ....[60]....
        /*011c*/ 	.word	0xffffffff


	//   ....[61]....
        /*0120*/ 	.word	0xffffffff


	//   ....[62]....
        /*0124*/ 	.word	0xffffffff


	//   ....[63]....
        /*0128*/ 	.word	0xffffffff


	//   ....[64]....
        /*012c*/ 	.word	0xffffffff


	//   ....[65]....
        /*0130*/ 	.word	0xffffffff


	//   ....[66]....
        /*0134*/ 	.word	0xffffffff


	//   ....[67]....
        /*0138*/ 	.word	0xffffffff


	//   ....[68]....
        /*013c*/ 	.word	0xffffffff


	//   ....[69]....
        /*0140*/ 	.word	0xffffffff


	//   ....[70]....
        /*0144*/ 	.word	0xffffffff


	//   ....[71]....
        /*0148*/ 	.word	0xffffffff


	//   ....[72]....
        /*014c*/ 	.word	0xffffffff


	//   ....[73]....
        /*0150*/ 	.word	0xffffffff


	//   ....[74]....
        /*0154*/ 	.word	0xffffffff


	//   ....[75]....
        /*0158*/ 	.word	0xffffffff


	//   ....[76]....
        /*015c*/ 	.word	0xffffffff


	//   ....[77]....
        /*0160*/ 	.word	0xffffffff


	//   ....[78]....
        /*0164*/ 	.word	0xffffffff


	//   ....[79]....
        /*0168*/ 	.word	0xffffffff


	//   ....[80]....
        /*016c*/ 	.word	0xffffffff


	//   ....[81]....
        /*0170*/ 	.word	0xffffffff


	//   ....[82]....
        /*0174*/ 	.word	0xffffffff


	//   ....[83]....
        /*0178*/ 	.word	0xffffffff


	//   ....[84]....
        /*017c*/ 	.word	0xffffffff


	//   ....[85]....
        /*0180*/ 	.word	0xffffffff


	//   ....[86]....
        /*0184*/ 	.word	0xffffffff


	//   ....[87]....
        /*0188*/ 	.word	0xffffffff


	//   ....[88]....
        /*018c*/ 	.word	0xffffffff


	//   ....[89]....
        /*0190*/ 	.word	0xffffffff


	//   ....[90]....
        /*0194*/ 	.word	0xffffffff


	//   ....[91]....
        /*0198*/ 	.word	0xffffffff


	//   ....[92]....
        /*019c*/ 	.word	0xffffffff


	//   ....[93]....
        /*01a0*/ 	.word	0xffffffff


	//   ....[94]....
        /*01a4*/ 	.word	0xffffffff


	//   ....[95]....
        /*01a8*/ 	.word	0x0500007f


	//   ....[96]....
        /*01ac*/ 	.word	0x0500007f


	//   ....[97]....
        /*01b0*/ 	.word	0x0500007f


	//   ....[98]....
        /*01b4*/ 	.word	0x0500007f


	//   ....[99]....
        /*01b8*/ 	.word	0x0500007f


	//   ....[100]....
        /*01bc*/ 	.word	0x0500007f


	//   ....[101]....
        /*01c0*/ 	.word	0x0500007f


	//   ....[102]....
        /*01c4*/ 	.word	0x0500007f


	//   ....[103]....
        /*01c8*/ 	.word	0x0500007f


	//   ....[104]....
        /*01cc*/ 	.word	0x0500007f


	//   ....[105]....
        /*01d0*/ 	.word	0x0500007f


	//   ....[106]....
        /*01d4*/ 	.word	0x0500007f


	//   ....[107]....
        /*01d8*/ 	.word	0x0500007f


	//   ....[108]....
        /*01dc*/ 	.word	0x0500007f


	//   ....[109]....
        /*01e0*/ 	.word	0x0500007f


	//   ....[110]....
        /*01e4*/ 	.word	0x0500007f


	//   ....[111]....
        /*01e8*/ 	.word	0x0500007f


	//   ....[112]....
        /*01ec*/ 	.word	0x0500007f


	//   ....[113]....
        /*01f0*/ 	.word	0x0500007f


	//   ....[114]....
        /*01f4*/ 	.word	0x0500007f


	//   ....[115]....
        /*01f8*/ 	.word	0x0500007f


	//   ....[116]....
        /*01fc*/ 	.word	0x0500007f


	//   ....[117]....
        /*0200*/ 	.word	0x0500007f


	//   ....[118]....
        /*0204*/ 	.word	0x0500007f


	//   ....[119]....
        /*0208*/ 	.word	0x0500007f


	//   ....[120]....
        /*020c*/ 	.word	0x0500007f


	//   ....[121]....
        /*0210*/ 	.word	0x0500007f


	//   ....[122]....
        /*0214*/ 	.word	0x0500007f


	//   ....[123]....
        /*0218*/ 	.word	0x0500007f


	//   ....[124]....
        /*021c*/ 	.word	0x0500007f


	//   ....[125]....
        /*0220*/ 	.word	0x0500007f


	//   ....[126]....
        /*0224*/ 	.word	0x0500007f


	//   ....[127]....
        /*0228*/ 	.word	0x0500007f


	//   ....[128]....
        /*022c*/ 	.word	0x0500007f


	//   ....[129]....
        /*0230*/ 	.word	0x0500007f


	//   ....[130]....
        /*0234*/ 	.word	0x0500007f


	//   ....[131]....
        /*0238*/ 	.word	0x0500007f


	//   ....[132]....
        /*023c*/ 	.word	0x0500007f


	//   ....[133]....
        /*0240*/ 	.word	0x0500007f


	//   ....[134]....
        /*0244*/ 	.word	0x0500007f


	//   ....[135]....
        /*0248*/ 	.word	0x0500007f


	//   ....[136]....
        /*024c*/ 	.word	0x0500007f


	//   ....[137]....
        /*0250*/ 	.word	0x0500007f


	//   ....[138]....
        /*0254*/ 	.word	0x0500007f


	//   ....[139]....
        /*0258*/ 	.word	0x0500007f


	//   ....[140]....
        /*025c*/ 	.word	0x0500007f


	//   ....[141]....
        /*0260*/ 	.word	0x0500007f


	//   ....[142]....
        /*0264*/ 	.word	0x0500007f


	//   ....[143]....
        /*0268*/ 	.word	0x0500007f


	//   ....[144]....
        /*026c*/ 	.word	0x0500007f


	//   ....[145]....
        /*0270*/ 	.word	0x0500007f


	//   ....[146]....
        /*0274*/ 	.word	0x0500007f


	//   ....[147]....
        /*0278*/ 	.word	0x0500007f


	//   ....[148]....
        /*027c*/ 	.word	0x0500007f


	//   ....[149]....
        /*0280*/ 	.word	0x0500007f


	//   ....[150]....
        /*0284*/ 	.word	0x0500007f


	//   ....[151]....
        /*0288*/ 	.word	0x0500007f


	//   ....[152]....
        /*028c*/ 	.word	0x0500007f


	//   ....[153]....
        /*0290*/ 	.word	0x0500007f


	//   ....[154]....
        /*0294*/ 	.word	0x0500007f


	//   ....[155]....
        /*0298*/ 	.word	0x0500007f


	//   ....[156]....
        /*029c*/ 	.word	0x0500007f


	//   ....[157]....
        /*02a0*/ 	.word	0x0500007f


	//   ....[158]....
        /*02a4*/ 	.word	0x0500007f


	//----- nvinfo : EIATTR_COOP_GROUP_INSTR_OFFSETS
	.align		4
.L_1309:
        /*02a8*/ 	.byte	0x04, 0x28
        /*02aa*/ 	.short	(.L_1311 - .L_1310)


	//   ....[0]....
.L_1310:
        /*02ac*/ 	.word	0x00000900


	//   ....[1]....
        /*02b0*/ 	.word	0x00000a10


	//   ....[2]....
        /*02b4*/ 	.word	0x00000b80


	//   ....[3]....
        /*02b8*/ 	.word	0x00002ee0


	//   ....[4]....
        /*02bc*/ 	.word	0x00002f00


	//   ....[5]....
        /*02c0*/ 	.word	0x00002f10


	//   ....[6]....
        /*02c4*/ 	.word	0x00002f20


	//   ....[7]....
        /*02c8*/ 	.word	0x00002fd0


	//   ....[8]....
        /*02cc*/ 	.word	0x00003000


	//   ....[9]....
        /*02d0*/ 	.word	0x00003010


	//   ....[10]....
        /*02d4*/ 	.word	0x00003020


	//   ....[11]....
        /*02d8*/ 	.word	0x000030c0


	//   ....[12]....
        /*02dc*/ 	.word	0x000030f0


	//   ....[13]....
        /*02e0*/ 	.word	0x00003110


	//   ....[14]....
        /*02e4*/ 	.word	0x00003120


	//   ....[15]....
        /*02e8*/ 	.word	0x000031c0


	//   ....[16]....
        /*02ec*/ 	.word	0x000031f0


	//   ....[17]....
        /*02f0*/ 	.word	0x00003210


	//   ....[18]....
        /*02f4*/ 	.word	0x00003220


	//   ....[19]....
        /*02f8*/ 	.word	0x000032c0


	//   ....[20]....
        /*02fc*/ 	.word	0x000032f0


	//   ....[21]....
        /*0300*/ 	.word	0x00003300


	//   ....[22]....
        /*0304*/ 	.word	0x00003310


	//   ....[23]....
        /*0308*/ 	.word	0x00003480


	//   ....[24]....
        /*030c*/ 	.word	0x00003490


	//   ....[25]....
        /*0310*/ 	.word	0x000034a0


	//   ....[26]....
        /*0314*/ 	.word	0x000034b0


	//   ....[27]....
        /*0318*/ 	.word	0x000034c0


	//   ....[28]....
        /*031c*/ 	.word	0x000034d0


	//   ....[29]....
        /*0320*/ 	.word	0x000034e0


	//   ....[30]....
        /*0324*/ 	.word	0x000034f0


	//   ....[31]....
        /*0328*/ 	.word	0x00004a40


	//   ....[32]....
        /*032c*/ 	.word	0x00004a50


	//   ....[33]....
        /*0330*/ 	.word	0x00004a60


	//   ....[34]....
        /*0334*/ 	.word	0x00004a70


	//   ....[35]....
        /*0338*/ 	.word	0x00004b90


	//   ....[36]....
        /*033c*/ 	.word	0x00004ba0


	//   ....[37]....
        /*0340*/ 	.word	0x00004bb0


	//   ....[38]....
        /*0344*/ 	.word	0x00004bc0


	//   ....[39]....
        /*0348*/ 	.word	0x00004ce0


	//   ....[40]....
        /*034c*/ 	.word	0x00004cf0


	//   ....[41]....
        /*0350*/ 	.word	0x00004d00


	//   ....[42]....
        /*0354*/ 	.word	0x00004d10


	//   ....[43]....
        /*0358*/ 	.word	0x00004e30


	//   ....[44]....
        /*035c*/ 	.word	0x00004e40


	//   ....[45]....
        /*0360*/ 	.word	0x00004e50


	//   ....[46]....
        /*0364*/ 	.word	0x00004e60


	//   ....[47]....
        /*0368*/ 	.word	0x00004f80


	//   ....[48]....
        /*036c*/ 	.word	0x00004f90


	//   ....[49]....
        /*0370*/ 	.word	0x00004fa0


	//   ....[50]....
        /*0374*/ 	.word	0x00004fb0


	//   ....[51]....
        /*0378*/ 	.word	0x000050d0


	//   ....[52]....
        /*037c*/ 	.word	0x000050e0


	//   ....[53]....
        /*0380*/ 	.word	0x000050f0


	//   ....[54]....
        /*0384*/ 	.word	0x00005100


	//   ....[55]....
        /*0388*/ 	.word	0x00005110


	//   ....[56]....
        /*038c*/ 	.word	0x00005120


	//   ....[57]....
        /*0390*/ 	.word	0x00005130


	//   ....[58]....
        /*0394*/ 	.word	0x00005160


	//   ....[59]....
        /*0398*/ 	.word	0x00005190


	//   ....[60]....
        /*039c*/ 	.word	0x000051a0


	//   ....[61]....
        /*03a0*/ 	.word	0x000051b0


	//   ....[62]....
        /*03a4*/ 	.word	0x000051c0


	//   ....[63]....
        /*03a8*/ 	.word	0x000067a0


	//   ....[64]....
        /*03ac*/ 	.word	0x000067e0


	//   ....[65]....
        /*03b0*/ 	.word	0x00006820


	//   ....[66]....
        /*03b4*/ 	.word	0x00006860


	//   ....[67]....
        /*03b8*/ 	.word	0x00006970


	//   ....[68]....
        /*03bc*/ 	.word	0x000069b0


	//   ....[69]....
        /*03c0*/ 	.word	0x000069f0


	//   ....[70]....
        /*03c4*/ 	.word	0x00006a30


	//   ....[71]....
        /*03c8*/ 	.word	0x00006b40


	//   ....[72]....
        /*03cc*/ 	.word	0x00006b80


	//   ....[73]....
        /*03d0*/ 	.word	0x00006bc0


	//   ....[74]....
        /*03d4*/ 	.word	0x00006c00


	//   ....[75]....
        /*03d8*/ 	.word	0x00006d10


	//   ....[76]....
        /*03dc*/ 	.word	0x00006d60


	//   ....[77]....
        /*03e0*/ 	.word	0x00006da0


	//   ....[78]....
        /*03e4*/ 	.word	0x00006de0


	//   ....[79]....
        /*03e8*/ 	.word	0x00006ef0


	//   ....[80]....
        /*03ec*/ 	.word	0x00006f30


	//   ....[81]....
        /*03f0*/ 	.word	0x00006f70


	//   ....[82]....
        /*03f4*/ 	.word	0x00006fb0


	//   ....[83]....
        /*03f8*/ 	.word	0x00007780


	//   ....[84]....
        /*03fc*/ 	.word	0x00007a10


	//   ....[85]....
        /*0400*/ 	.word	0x00007bc0


	//   ....[86]....
        /*0404*/ 	.word	0x00007c00


	//   ....[87]....
        /*0408*/ 	.word	0x00007c60


	//   ....[88]....
        /*040c*/ 	.word	0x00007cc0


	//   ....[89]....
        /*0410*/ 	.word	0x00007cf0


	//   ....[90]....
        /*0414*/ 	.word	0x00007e70


	//   ....[91]....
        /*0418*/ 	.word	0x00007eb0


	//   ....[92]....
        /*041c*/ 	.word	0x00007f10


	//   ....[93]....
        /*0420*/ 	.word	0x00007f70


	//   ....[94]....
        /*0424*/ 	.word	0x00007f90


	//   ....[95]....
        /*0428*/ 	.word	0x00008890


	//   ....[96]....
        /*042c*/ 	.word	0x000088e0


	//   ....[97]....
        /*0430*/ 	.word	0x00008940


	//   ....[98]....
        /*0434*/ 	.word	0x000089b0


	//   ....[99]....
        /*0438*/ 	.word	0x00008a90


	//   ....[100]....
        /*043c*/ 	.word	0x00008ae0


	//   ....[101]....
        /*0440*/ 	.word	0x00008b40


	//   ....[102]....
        /*0444*/ 	.word	0x00008bb0


	//   ....[103]....
        /*0448*/ 	.word	0x00008c90


	//   ....[104]....
        /*044c*/ 	.word	0x00008ce0


	//   ....[105]....
        /*0450*/ 	.word	0x00008d40


	//   ....[106]....
        /*0454*/ 	.word	0x00008db0


	//   ....[107]....
        /*0458*/ 	.word	0x00008e90


	//   ....[108]....
        /*045c*/ 	.word	0x00008ee0


	//   ....[109]....
        /*0460*/ 	.word	0x00008f40


	//   ....[110]....
        /*0464*/ 	.word	0x00008fb0


	//   ....[111]....
        /*0468*/ 	.word	0x00009090


	//   ....[112]....
        /*046c*/ 	.word	0x000090e0


	//   ....[113]....
        /*0470*/ 	.word	0x00009130


	//   ....[114]....
        /*0474*/ 	.word	0x00009180


	//   ....[115]....
        /*0478*/ 	.word	0x00009210


	//   ....[116]....
        /*047c*/ 	.word	0x000092b0


	//   ....[117]....
        /*0480*/ 	.word	0x00009350


	//   ....[118]....
        /*0484*/ 	.word	0x000093f0


	//   ....[119]....
        /*0488*/ 	.word	0x00009490


	//   ....[120]....
        /*048c*/ 	.word	0x00009540


	//   ....[121]....
        /*0490*/ 	.word	0x000095a0


	//   ....[122]....
        /*0494*/ 	.word	0x000095f0


	//   ....[123]....
        /*0498*/ 	.word	0x00009620


	//   ....[124]....
        /*049c*/ 	.word	0x00009680


	//   ....[125]....
        /*04a0*/ 	.word	0x000096d0


	//   ....[126]....
        /*04a4*/ 	.word	0x00009720


	//   ....[127]....
        /*04a8*/ 	.word	0x000097b0


	//   ....[128]....
        /*04ac*/ 	.word	0x00009800


	//   ....[129]....
        /*04b0*/ 	.word	0x00009850


	//   ....[130]....
        /*04b4*/ 	.word	0x000098a0


	//   ....[131]....
        /*04b8*/ 	.word	0x00009930


	//   ....[132]....
        /*04bc*/ 	.word	0x000099c0


	//   ....[133]....
        /*04c0*/ 	.word	0x00009a10


	//   ....[134]....
        /*04c4*/ 	.word	0x00009a60


	//   ....[135]....
        /*04c8*/ 	.word	0x00009af0


	//   ....[136]....
        /*04cc*/ 	.word	0x00009b80


	//   ....[137]....
        /*04d0*/ 	.word	0x00009bd0


	//   ....[138]....
        /*04d4*/ 	.word	0x00009c20


	//   ....[139]....
        /*04d8*/ 	.word	0x00009cb0


	//   ....[140]....
        /*04dc*/ 	.word	0x00009d40


	//   ....[141]....
        /*04e0*/ 	.word	0x00009d90


	//   ....[142]....
        /*04e4*/ 	.word	0x00009de0


	//   ....[143]....
        /*04e8*/ 	.word	0x00009e70


	//   ....[144]....
        /*04ec*/ 	.word	0x00009f00


	//   ....[145]....
        /*04f0*/ 	.word	0x00009f50


	//   ....[146]....
        /*04f4*/ 	.word	0x00009fa0


	//   ....[147]....
        /*04f8*/ 	.word	0x0000a030


	//   ....[148]....
        /*04fc*/ 	.word	0x0000a0d0


	//   ....[149]....
        /*0500*/ 	.word	0x0000a120


	//   ....[150]....
        /*0504*/ 	.word	0x0000a1c0


	//   ....[151]....
        /*0508*/ 	.word	0x0000a220


	//   ....[152]....
        /*050c*/ 	.word	0x0000a270


	//   ....[153]....
        /*0510*/ 	.word	0x0000a2e0


	//   ....[154]....
        /*0514*/ 	.word	0x0000a330


	//   ....[155]....
        /*0518*/ 	.word	0x0000a360


	//   ....[156]....
        /*051c*/ 	.word	0x0000a3c0


	//   ....[157]....
        /*0520*/ 	.word	0x0000a410


	//   ....[158]....
        /*0524*/ 	.word	0x0000a460


	//----- nvinfo : EIATTR_EXIT_INSTR_OFFSETS
	.align		4
.L_1311:
        /*0528*/ 	.byte	0x04, 0x1c
        /*052a*/ 	.short	(.L_1313 - .L_1312)


	//   ....[0]....
.L_1312:
        /*052c*/ 	.word	0x00008100


	//   ....[1]....
        /*0530*/ 	.word	0x00008830


	//----- nvinfo : EIATTR_MAX_THREADS
	.align		4
.L_1313:
        /*0534*/ 	.byte	0x04, 0x05
        /*0536*/ 	.short	(.L_1315 - .L_1314)
.L_1314:
        /*0538*/ 	.word	0x00000080
        /*053c*/ 	.word	0x00000001
        /*0540*/ 	.word	0x00000001


	//----- nvinfo : EIATTR_CRS_STACK_SIZE
	.align		4
.L_1315:
        /*0544*/ 	.byte	0x04, 0x1e
        /*0546*/ 	.short	(.L_1317 - .L_1316)
.L_1316:
        /*0548*/ 	.word	0x00000000


	//----- nvinfo : EIATTR_CBANK_PARAM_SIZE
	.align		4
.L_1317:
        /*054c*/ 	.byte	0x03, 0x19
        /*054e*/ 	.short	0x01f0


	//----- nvinfo : EIATTR_PARAM_CBANK
	.align		4
        /*0550*/ 	.byte	0x04, 0x0a
        /*0552*/ 	.short	(.L_1319 - .L_1318)
	.align		4
.L_1318:
        /*0554*/ 	.word	index@(.nv.constant0._Z25selective_scan_bwd_kernelI32Selective_Scan_bwd_kernel_traitsILi128ELi16ELb1ELb0ELb0ELb0ELb0EfN3c107complexIfEEEEv12SSMParamsBwd)
        /*0558*/ 	.short	0x0210
        /*055a*/ 	.short	0x01f0


	//----- nvinfo : EIATTR_SW_WAR
	.align		4
.L_1319:
        /*055c*/ 	.byte	0x04, 0x36
        /*055e*/ 	.short	(.L_1321 - .L_1320)
.L_1320:
        /*0560*/ 	.word	0x00000008
.L_1321:


//--------------------- .nv.info._Z25selective_scan_bwd_kernelI32Selective_Scan_bwd_kernel_traitsILi128ELi16ELb1ELb0ELb0ELb0ELb1EfN3c107complexIfEEEEv12SSMParamsBwd --------------------------
	.section	.nv.info._Z25selective_scan_bwd_kernelI32Selective_Scan_bwd_kernel_traitsILi128ELi16ELb1ELb0ELb0ELb0ELb1EfN3c107complexIfEEEEv12SSMParamsBwd,"",@"SHT_CUDA_INFO"
	.sectionflags	@""
	.align	4


	//----- nvinfo : EIATTR_CUDA_API_VERSION
	.align		4
        /*0000*/ 	.byte	0x04, 0x37
        /*0002*/ 	.short	(.L_1323 - .L_1322)
.L_1322:
        /*0004*/ 	.word	0x00000082


	//----- nvinfo : EIATTR_KPARAM_INFO
	.align		4
.L_1323:
        /*0008*/ 	.byte	0x04, 0x17
        /*000a*/ 	.short	(.L_1325 - .L_1324)
.L_1324:
        /*000c*/ 	.word	0x00000000
        /*0010*/ 	.short	0x0000
        /*0012*/ 	.short	0x0000
        /*0014*/ 	.byte	0x00, 0xf0, 0xc1, 0x07


	//----- nvinfo : EIATTR_SPARSE_MMA_MASK
	.align		4
.L_1325:
        /*0018*/ 	.byte	0x03, 0x50
        /*001a*/ 	.short	0x0000


	//----- nvinfo : EIATTR_MAXREG_COUNT
	.align		4
        /*001c*/ 	.byte	0x03, 0x1b
        /*001e*/ 	.short	0x00ff


	//----- nvinfo : EIATTR_NUM_BARRIERS
	.align		4
        /*0020*/ 	.byte	0x02, 0x4c
        /*0022*/ 	.byte	0x01
	.zero		1


	//----- nvinfo : EIATTR_MERCURY_ISA_VERSION
	.align		4
        /*0024*/ 	.byte	0x03, 0x5f
        /*0026*/ 	.short	0x0101


	//----- nvinfo : EIATTR_COOP_GROUP_MASK_REGIDS
	.align		4
        /*0028*/ 	.byte	0x04, 0x29
        /*002a*/ 	.short	(.L_1327 - .L_1326)


	//   ....[0]....
.L_1326:
        /*002c*/ 	.word	0xffffffff


	//   ....[1]....
        /*0030*/ 	.word	0xffffffff


	//   ....[2]....
        /*0034*/ 	.word	0xffffffff


	//   ....[3]....
        /*0038*/ 	.word	0xffffffff


	//   ....[4]....
        /*003c*/ 	.word	0xffffffff


	//   ....[5]....
        /*0040*/ 	.word	0xffffffff


	//   ....[6]....
        /*0044*/ 	.word	0xffffffff


	//   ....[7]....
        /*0048*/ 	.word	0xffffffff


	//   ....[8]....
        /*004c*/ 	.word	0xffffffff


	//   ....[9]....
        /*0050*/ 	.word	0xffffffff


	//   ....[10]....
        /*0054*/ 	.word	0xffffffff


	//   ....[11]....
        /*0058*/ 	.word	0xffffffff


	//   ....[12]....
        /*005c*/ 	.word	0xffffffff


	//   ....[13]....
        /*0060*/ 	.word	0xffffffff


	//   ....[14]....
        /*0064*/ 	.word	0xffffffff


	//   ....[15]....
        /*0068*/ 	.word	0xffffffff


	//   ....[16]....
        /*006c*/ 	.word	0xffffffff


	//   ....[17]....
        /*0070*/ 	.word	0xffffffff


	//   ....[18]....
        /*0074*/ 	.word	0xffffffff


	//   ....[19]....
        /*0078*/ 	.word	0xffffffff


	//   ....[20]....
        /*007c*/ 	.word	0xffffffff


	//   ....[21]....
        /*0080*/ 	.word	0xffffffff


	//   ....[22]....
        /*0084*/ 	.word	0xffffffff


	//   ....[23]....
        /*0088*/ 	.word	0xffffffff


	//   ....[24]....
        /*008c*/ 	.word	0xffffffff


	//   ....[25]....
        /*0090*/ 	.word	0xffffffff


	//   ....[26]....
        /*0094*/ 	.word	0xffffffff


	//   ....[27]....
        /*0098*/ 	.word	0xffffffff


	//   ....[28]....
        /*009c*/ 	.word	0xffffffff


	//   ....[29]....
        /*00a0*/ 	.word	0xffffffff


	//   ....[30]....
        /*00a4*/ 	.word	0xffffffff


	//   ....[31]....
        /*00a8*/ 	.word	0xffffffff


	//   ....[32]....
        /*00ac*/ 	.word	0xffffffff


	//   ....[33]....
        /*00b0*/ 	.word	0xffffffff


	//   ....[34]....
        /*00b4*/ 	.word	0xffffffff


	//   ....[35]....
        /*00b8*/ 	.word	0xffffffff


	//   ....[36]....
        /*00bc*/ 	.word	0xffffffff


	//   ....[37]....
        /*00c0*/ 	.word	0xffffffff


	//   ....[38]....
        /*00c4*/ 	.word	0xffffffff


	//   ....[39]....
        /*00c8*/ 	.word	0xffffffff


	//   ....[40]....
        /*00cc*/ 	.word	0xffffffff


	//   ....[41]....
        /*00d0*/ 	.word	0xffffffff


	//   ....[42]....
        /*00d4*/ 	.word	0xffffffff


	//   ....[43]....
        /*00d8*/ 	.word	0xffffffff


	//   ....[44]....
        /*00dc*/ 	.word	0xffffffff


	//   ....[45]....
        /*00e0*/ 	.word	0xffffffff


	//   ....[46]....
        /*00e4*/ 	.word	0xffffffff


	//   ....[47]....
        /*00e8*/ 	.word	0xffffffff


	//   ....[48]....
        /*00ec*/ 	.word	0xffffffff


	//   ....[49]....
        /*00f0*/ 	.word	0xffffffff


	//   ....[50]....
        /*00f4*/ 	.word	0xffffffff


	//   ....[51]....
        /*00f8*/ 	.word	0xffffffff


	//   ....[52]....
        /*00fc*/ 	.word	0xffffffff


	//   ....[53]....
        /*0100*/ 	.word	0xffffffff


	//   ....[54]....
        /*0104*/ 	.word	0xffffffff


	//   ....[55]....
        /*0108*/ 	.word	0xffffffff


	//   ....[56]....
        /*010c*/ 	.word	0xffffffff


	//   ....[57]....
        /*0110*/ 	.word	0xffffffff


	//   ....[58]....
        /*0114*/ 	.word	0xffffffff


	//   ....[59]....
        /*0118*/ 	.word	0xffffffff


	//   ....[60]....
        /*011c*/ 	.word	0xffffffff


	//   ....[61]....
        /*0120*/ 	.word	0xffffffff


	//   ....[62]....
        /*0124*/ 	.word	0xffffffff


	//   ....[63]....
        /*0128*/ 	.word	0xffffffff


	//   ....[64]....
        /*012c*/ 	.word	0xffffffff


	//   ....[65]....
        /*0130*/ 	.word	0xffffffff


	//   ....[66]....
        /*0134*/ 	.word	0xffffffff


	//   ....[67]....
        /*0138*/ 	.word	0xffffffff


	//   ....[68]....
        /*013c*/ 	.word	0xffffffff


	//   ....[69]....
        /*0140*/ 	.word	0xffffffff


	//   ....[70]....
        /*0144*/ 	.word	0xffffffff


	//   ....[71]....
        /*0148*/ 	.word	0xffffffff


	//   ....[72]....
        /*014c*/ 	.word	0xffffffff


	//   ....[73]....
        /*0150*/ 	.word	0xffffffff


	//   ....[74]....
        /*0154*/ 	.word	0xffffffff


	//   ....[75]....
        /*0158*/ 	.word	0xffffffff


	//   ....[76]....
        /*015c*/ 	.word	0xffffffff


	//   ....[77]....
        /*0160*/ 	.word	0xffffffff


	//   ....[78]....
        /*0164*/ 	.word	0xffffffff


	//   ....[79]....
        /*0168*/ 	.word	0xffffffff


	//   ....[80]....
        /*016c*/ 	.word	0xffffffff


	//   ....[81]....
        /*0170*/ 	.word	0xffffffff


	//   ....[82]....
        /*0174*/ 	.word	0xffffffff


	//   ....[83]....
        /*0178*/ 	.word	0xffffffff


	//   ....[84]....
        /*017c*/ 	.word	0xffffffff


	//   ....[85]....
        /*0180*/ 	.word	0xffffffff


	//   ....[86]....
        /*0184*/ 	.word	0xffffffff


	//   ....[87]....
        /*0188*/ 	.word	0xffffffff


	//   ....[88]....
        /*018c*/ 	.word	0xffffffff


	//   ....[89]....
        /*0190*/ 	.word	0xffffffff


	//   ....[90]....
        /*0194*/ 	.word	0xffffffff


	//   ....[91]....
        /*0198*/ 	.word	0xffffffff


	//   ....[92]....
        /*019c*/ 	.word	0xffffffff


	//   ....[93]....
        /*01a0*/ 	.word	0xffffffff


	//   ....[94]....
        /*01a4*/ 	.word	0xffffffff


	//   ....[95]....
        /*01a8*/ 	.word	0xffffffff


	//   ....[96]....
        /*01ac*/ 	.word	0xffffffff


	//   ....[97]....
        /*01b0*/ 	.word	0xffffffff


	//   ....[98]....
        /*01b4*/ 	.word	0xffffffff


	//   ....[99]....
        /*01b8*/ 	.word	0x0500004b


	//   ....[100]....
        /*01bc*/ 	.word	0x0500004b


	//   ....[101]....
        /*01c0*/ 	.word	0x0500004b


	//   ....[102]....
        /*01c4*/ 	.word	0x0500004b


	//   ....[103]....
        /*01c8*/ 	.word	0x0500004b


	//   ....[104]....
        /*01cc*/ 	.word	0x0500004b


	//   ....[105]....
        /*01d0*/ 	.word	0x0500004b


	//   ....[106]....
        /*01d4*/ 	.word	0x0500004b


	//   ....[107]....
        /*01d8*/ 	.word	0x0500004b


	//   ....[108]....
        /*01dc*/ 	.word	0x0500004b


	//   ....[109]....
        /*01e0*/ 	.word	0x0500004b


	//   ....[110]....
        /*01e4*/ 	.word	0x0500004b


	//   ....[111]....
        /*01e8*/ 	.word	0x0500004b


	//   ....[112]....
        /*01ec*/ 	.word	0x0500004b


	//   ....[113]....
        /*01f0*/ 	.word	0x0500004b


	//   ....[114]....
        /*01f4*/ 	.word	0x0500004b


	//   ....[115]....
        /*01f8*/ 	.word	0x0500004b


	//   ....[116]....
        /*01fc*/ 	.word	0x0500004b


	//   ....[117]....
        /*0200*/ 	.word	0x0500004b


	//   ....[118]....
        /*0204*/ 	.word	0x0500004b


	//   ....[119]....
        /*0208*/ 	.word	0x0500004b


	//   ....[120]....
        /*020c*/ 	.word	0x0500004b


	//   ....[121]....
        /*0210*/ 	.word	0x0500004b


	//   ....[122]....
        /*0214*/ 	.word	0x0500004b


	//   ....[123]....
        /*0218*/ 	.word	0x0500004b


	//   ....[124]....
        /*021c*/ 	.word	0x0500004b


	//   ....[125]....
        /*0220*/ 	.word	0x0500004b


	//   ....[126]....
        /*0224*/ 	.word	0x0500004b


	//   ....[127]....
        /*0228*/ 	.word	0x0500004b


	//   ....[128]....
        /*022c*/ 	.word	0x0500004b


	//   ....[129]....
        /*0230*/ 	.word	0x0500004b


	//   ....[130]....
        /*0234*/ 	.word	0x0500004b


	//   ....[131]....
        /*0238*/ 	.word	0x0500004b


	//   ....[132]....
        /*023c*/ 	.word	0x0500004b


	//   ....[133]....
        /*0240*/ 	.word	0x0500004b


	//   ....[134]....
        /*0244*/ 	.word	0x0500004b


	//   ....[135]....
        /*0248*/ 	.word	0x0500004b


	//   ....[136]....
        /*024c*/ 	.word	0x0500004b


	//   ....[137]....
        /*0250*/ 	.word	0x0500004b


	//   ....[138]....
        /*0254*/ 	.word	0x0500004b


	//   ....[139]....
        /*0258*/ 	.word	0x0500004b


	//   ....[140]....
        /*025c*/ 	.word	0x0500004b


	//   ....[141]....
        /*0260*/ 	.word	0x0500004b


	//   ....[142]....
        /*0264*/ 	.word	0x0500004b


	//   ....[143]....
        /*0268*/ 	.word	0x0500004b


	//   ....[144]....
        /*026c*/ 	.word	0x0500004b


	//   ....[145]....
        /*0270*/ 	.word	0x0500004b


	//   ....[146]....
        /*0274*/ 	.word	0x0500004b


	//   ....[147]....
        /*0278*/ 	.word	0x0500004b


	//   ....[148]....
        /*027c*/ 	.word	0x0500004b


	//   ....[149]....
        /*0280*/ 	.word	0x0500004b


	//   ....[150]....
        /*0284*/ 	.word	0x0500004b


	//   ....[151]....
        /*0288*/ 	.word	0x0500004b


	//   ....[152]....
        /*028c*/ 	.word	0x0500004b


	//   ....[153]....
        /*0290*/ 	.word	0x0500004b


	//   ....[154]....
        /*0294*/ 	.word	0x0500004b


	//   ....[155]....
        /*0298*/ 	.word	0x0500004b


	//   ....[156]....
        /*029c*/ 	.word	0x0500004b


	//   ....[157]....
        /*02a0*/ 	.word	0x0500004b


	//   ....[158]....
        /*02a4*/ 	.word	0x0500004b


	//   ....[159]....
        /*02a8*/ 	.word	0x0500004b


	//   ....[160]....
        /*02ac*/ 	.word	0x0500004b


	//   ....[161]....
        /*02b0*/ 	.word	0x0500004b


	//   ....[162]....
        /*02b4*/ 	.word	0x0500004b


	//----- nvinfo : EIATTR_COOP_GROUP_INSTR_OFFSETS
	.align		4
.L_1327:
        /*02b8*/ 	.byte	0x04, 0x28
        /*02ba*/ 	.short	(.L_1329 - .L_1328)


	//   ....[0]....
.L_1328:
        /*02bc*/ 	.word	0x00000910


	//   ....[1]....
        /*02c0*/ 	.word	0x00000a20


	//   ....[2]....
        /*02c4*/ 	.word	0x00000c10


	//   ....[3]....
        /*02c8*/ 	.word	0x00000de0


	//   ....[4]....
        /*02cc*/ 	.word	0x000013c0


	//   ....[5]....
        /*02d0*/ 	.word	0x00001ad0


	//   ....[6]....
        /*02d4*/ 	.word	0x00001e70


	//   ....[7]....
        /*02d8*/ 	.word	0x00004150


	//   ....[8]....
        /*02dc*/ 	.word	0x00004170


	//   ....[9]....
        /*02e0*/ 	.word	0x00004180


	//   ....[10]....
        /*02e4*/ 	.word	0x00004190


	//   ....[11]....
        /*02e8*/ 	.word	0x00004230


	//   ....[12]....
        /*02ec*/ 	.word	0x00004260


	//   ....[13]....
        /*02f0*/ 	.word	0x00004280


	//   ....[14]....
        /*02f4*/ 	.word	0x00004290


	//   ....[15]....
        /*02f8*/ 	.word	0x00004330


	//   ....[16]....
        /*02fc*/ 	.word	0x00004360


	//   ....[17]....
        /*0300*/ 	.word	0x00004380


	//   ....[18]....
        /*0304*/ 	.word	0x00004390


	//   ....[19]....
        /*0308*/ 	.word	0x00004430


	//   ....[20]....
        /*030c*/ 	.word	0x00004460


	//   ....[21]....
        /*0310*/ 	.word	0x00004480


	//   ....[22]....
        /*0314*/ 	.word	0x00004490


	//   ....[23]....
        /*0318*/ 	.word	0x00004530


	//   ....[24]....
        /*031c*/ 	.word	0x00004560


	//   ....[25]....
        /*0320*/ 	.word	0x00004570


	//   ....[26]....
        /*0324*/ 	.word	0x00004580


	//   ....[27]....
        /*0328*/ 	.word	0x000046f0


	//   ....[28]....
        /*032c*/ 	.word	0x00004700


	//   ....[29]....
        /*0330*/ 	.word	0x00004710


	//   ....[30]....
        /*0334*/ 	.word	0x00004720


	//   ....[31]....
        /*0338*/ 	.word	0x00004730


	//   ....[32]....
        /*033c*/ 	.word	0x00004740


	//   ....[33]....
        /*0340*/ 	.word	0x00004750


	//   ....[34]....
        /*0344*/ 	.word	0x00004760


	//   ....[35]....
        /*0348*/ 	.word	0x00005c80


	//   ....[36]....
        /*034c*/ 	.word	0x00005cb0


	//   ....[37]....
        /*0350*/ 	.word	0x00005cc0


	//   ....[38]....
        /*0354*/ 	.word	0x00005cd0


	//   ....[39]....
        /*0358*/ 	.word	0x00005df0


	//   ....[40]....
        /*035c*/ 	.word	0x00005e00


	//   ....[41]....
        /*0360*/ 	.word	0x00005e10


	//   ....[42]....
        /*0364*/ 	.word	0x00005e20


	//   ....[43]....
        /*0368*/ 	.word	0x00005f40


	//   ....[44]....
        /*036c*/ 	.word	0x00005f50


	//   ....[45]....
        /*0370*/ 	.word	0x00005f60


	//   ....[46]....
        /*0374*/ 	.word	0x00005f70


	//   ....[47]....
        /*0378*/ 	.word	0x00006090


	//   ....[48]....
        /*037c*/ 	.word	0x000060a0


	//   ....[49]....
        /*0380*/ 	.word	0x000060b0


	//   ....[50]....
        /*0384*/ 	.word	0x000060c0


	//   ....[51]....
        /*0388*/ 	.word	0x000061e0


	//   ....[52]....
        /*038c*/ 	.word	0x000061f0


	//   ....[53]....
        /*0390*/ 	.word	0x00006200


	//   ....[54]....
        /*0394*/ 	.word	0x00006210


	//   ....[55]....
        /*0398*/ 	.word	0x00006330


	//   ....[56]....
        /*039c*/ 	.word	0x00006340


	//   ....[57]....
        /*03a0*/ 	.word	0x00006350


	//   ....[58]....
        /*03a4*/ 	.word	0x00006360


	//   ....[59]....
        /*03a8*/ 	.word	0x00006370


	//   ....[60]....
        /*03ac*/ 	.word	0x00006380


	//   ....[61]....
        /*03b0*/ 	.word	0x00006390


	//   ....[62]....
        /*03b4*/ 	.word	0x000063d0


	//   ....[63]....
        /*03b8*/ 	.word	0x00006410


	//   ....[64]....
        /*03bc*/ 	.word	0x00006420


	//   ....[65]....
        /*03c0*/ 	.word	0x00006430


	//   ....[66]....
        /*03c4*/ 	.word	0x00006440


	//   ....[67]....
        /*03c8*/ 	.word	0x00007a30


	//   ....[68]....
        /*03cc*/ 	.word	0x00007a80


	//   ....[69]....
        /*03d0*/ 	.word	0x00007ac0


	//   ....[70]....
        /*03d4*/ 	.word	0x00007b00


	//   ....[71]....
        /*03d8*/ 	.word	0x00007c20


	//   ....[72]....
        /*03dc*/ 	.word	0x00007c60


	//   ....[73]....
        /*03e0*/ 	.word	0x00007ca0


	//   ....[74]....
        /*03e4*/ 	.word	0x00007ce0


	//   ....[75]....
        /*03e8*/ 	.word	0x00007e00


	//   ....[76]....
        /*03ec*/ 	.word	0x00007e40


	//   ....[77]....
        /*03f0*/ 	.word	0x00007e80


	//   ....[78]....
        /*03f4*/ 	.word	0x00007ec0


	//   ....[79]....
        /*03f8*/ 	.word	0x00007fd0


	//   ....[80]....
        /*03fc*/ 	.word	0x00008010


	//   ....[81]....
        /*0400*/ 	.word	0x00008050


	//   ....[82]....
        /*0404*/ 	.word	0x00008090


	//   ....[83]....
        /*0408*/ 	.word	0x00008220


	//   ....[84]....
        /*040c*/ 	.word	0x00008260


	//   ....[85]....
        /*0410*/ 	.word	0x000082a0


	//   ....[86]....
        /*0414*/ 	.word	0x000082e0


	//   ....[87]....
        /*0418*/ 	.word	0x000089b0


	//   ....[88]....
        /*041c*/ 	.word	0x00008c40


	//   ....[89]....
        /*0420*/ 	.word	0x00008df0


	//   ....[90]....
        /*0424*/ 	.word	0x00008e30


	//   ....[91]....
        /*0428*/ 	.word	0x00008e90


	//   ....[92]....
        /*042c*/ 	.word	0x00008ef0


	//   ....[93]....
        /*0430*/ 	.word	0x00008f20


	//   ....[94]....
        /*0434*/ 	.word	0x000090a0


	//   ....[95]....
        /*0438*/ 	.word	0x000090e0


	//   ....[96]....
        /*043c*/ 	.word	0x00009140


	//   ....[97]....
        /*0440*/ 	.word	0x000091a0


	//   ....[98]....
        /*0444*/ 	.word	0x000091c0


	//   ....[99]....
        /*0448*/ 	.word	0x00009ad0


	//   ....[100]....
        /*044c*/ 	.word	0x00009b20


	//   ....[101]....
        /*0450*/ 	.word	0x00009b80


	//   ....[102]....
        /*0454*/ 	.word	0x00009bf0


	//   ....[103]....
        /*0458*/ 	.word	0x00009cd0


	//   ....[104]....
        /*045c*/ 	.word	0x00009d20


	//   ....[105]....
        /*0460*/ 	.word	0x00009d70


	//   ....[106]....
        /*0464*/ 	.word	0x00009dc0


	//   ....[107]....
        /*0468*/ 	.word	0x00009ed0


	//   ....[108]....
        /*046c*/ 	.word	0x00009f20


	//   ....[109]....
        /*0470*/ 	.word	0x00009f80


	//   ....[110]....
        /*0474*/ 	.word	0x00009ff0


	//   ....[111]....
        /*0478*/ 	.word	0x0000a0c0


	//   ....[112]....
        /*047c*/ 	.word	0x0000a110


	//   ....[113]....
        /*0480*/ 	.word	0x0000a170


	//   ....[114]....
        /*0484*/ 	.word	0x0000a1e0


	//   ....[115]....
        /*0488*/ 	.word	0x0000a2c0


	//   ....[116]....
        /*048c*/ 	.word	0x0000a310


	//   ....[117]....
        /*0490*/ 	.word	0x0000a360


	//   ....[118]....
        /*0494*/ 	.word	0x0000a3b0


	//   ....[119]....
        /*0498*/ 	.word	0x0000a440


	//   ....[120]....
        /*049c*/ 	.word	0x0000a4e0


	//   ....[121]....
        /*04a0*/ 	.word	0x0000a580


	//   ....[122]....
        /*04a4*/ 	.word	0x0000a620


	//   ....[123]....
        /*04a8*/ 	.word	0x0000a6c0


	//   ....[124]....
        /*04ac*/ 	.word	0x0000a770


	//   ....[125]....
        /*04b0*/ 	.word	0x0000a7d0


	//   ....[126]....
        /*04b4*/ 	.word	0x0000a820


	//   ....[127]....
        /*04b8*/ 	.word	0x0000a850


	//   ....[128]....
        /*04bc*/ 	.word	0x0000a8b0


	//   ....[129]....
        /*04c0*/ 	.word	0x0000a900


	//   ....[130]....
        /*04c4*/ 	.word	0x0000a950


	//   ....[131]....
        /*04c8*/ 	.word	0x0000aa00


	//   ....[132]....
        /*04cc*/ 	.word	0x0000aa50


	//   ....[133]....
        /*04d0*/ 	.word	0x0000aaa0


	//   ....[134]....
        /*04d4*/ 	.word	0x0000aaf0


	//   ....[135]....
        /*04d8*/ 	.word	0x0000ab90


	//   ....[136]....
        /*04dc*/ 	.word	0x0000ac20


	//   ....[137]....
        /*04e0*/ 	.word	0x0000ac70


	//   ....[138]....
        /*04e4*/ 	.word	0x0000acc0


	//   ....[139]....
        /*04e8*/ 	.word	0x0000ad60


	//   ....[140]....
        /*04ec*/ 	.word	0x0000adf0


	//   ....[141]....
        /*04f0*/ 	.word	0x0000ae40


	//   ....[142]....
        /*04f4*/ 	.word	0x0000ae90


	//   ....[143]....
        /*04f8*/ 	.word	0x0000af30


	//   ....[144]....
        /*04fc*/ 	.word	0x0000afc0


	//   ....[145]....
        /*0500*/ 	.word	0x0000b010


	//   ....[146]....
        /*0504*/ 	.word	0x0000b060


	//   ....[147]....
        /*0508*/ 	.word	0x0000b100


	//   ....[148]....
        /*050c*/ 	.word	0x0000b190


	//   ....[149]....
        /*0510*/ 	.word	0x0000b1e0


	//   ....[150]....
        /*0514*/ 	.word	0x0000b230


	//   ....[151]....
        /*0518*/ 	.word	0x0000b2d0


	//   ....[152]....
        /*051c*/ 	.word	0x0000b380


	//   ....[153]....
        /*0520*/ 	.word	0x0000b3e0


	//   ....[154]....
        /*0524*/ 	.word	0x0000b480


	//   ....[155]....
        /*0528*/ 	.word	0x0000b4b0


	//   ....[156]....
        /*052c*/ 	.word	0x0000b520


	//   ....[157]....
        /*0530*/ 	.word	0x0000b570


	//   ....[158]....
        /*0534*/ 	.word	0x0000b5c0


	//   ....[159]....
        /*0538*/ 	.word	0x0000b5f0


	//   ....[160]....
        /*053c*/ 	.word	0x0000b640


	//   ....[161]....
        /*0540*/ 	.word	0x0000b690


	//   ....[162]....
        /*0544*/ 	.word	0x0000b6e0


	//----- nvinfo : EIATTR_EXIT_INSTR_OFFSETS
	.align		4
.L_1329:
        /*0548*/ 	.byte	0x04, 0x1c
        /*054a*/ 	.short	(.L_1331 - .L_1330)


	//   ....[0]....
.L_1330:
        /*054c*/ 	.word	0x00009330


	//   ....[1]....
        /*0550*/ 	.word	0x00009a60


	//----- nvinfo : EIATTR_MAX_THREADS
	.align		4
.L_1331:
        /*0554*/ 	.byte	0x04, 0x05
        /*0556*/ 	.short	(.L_1333 - .L_1332)
.L_1332:
        /*0558*/ 	.word	0x00000080
        /*055c*/ 	.word	0x00000001
        /*0560*/ 	.word	0x00000001


	//----- nvinfo : EIATTR_CRS_STACK_SIZE
	.align		4
.L_1333:
        /*0564*/ 	.byte	0x04, 0x1e
        /*0566*/ 	.short	(.L_1335 - .L_1334)
.L_1334:
        /*0568*/ 	.word	0x00000000


	//----- nvinfo : EIATTR_CBANK_PARAM_SIZE
	.align		4
.L_1335:
        /*056c*/ 	.byte	0x03, 0x19
        /*056e*/ 	.short	0x01f0


	//----- nvinfo : EIATTR_PARAM_CBANK
	.align		4
        /*0570*/ 	.byte	0x04, 0x0a
        /*0572*/ 	.short	(.L_1337 - .L_1336)
	.align		4
.L_1336:
        /*0574*/ 	.word	index@(.nv.constant0._Z25selective_scan_bwd_kernelI32Selective_Scan_bwd_kernel_traitsILi128ELi16ELb1ELb0ELb0ELb0ELb1EfN3c107complexIfEEEEv12SSMParamsBwd)
        /*0578*/ 	.short	0x0210
        /*057a*/ 	.short	0x01f0


	//----- nvinfo : EIATTR_SW_WAR
	.align		4
.L_1337:
        /*057c*/ 	.byte	0x04, 0x36
        /*057e*/ 	.short	(.L_1339 - .L_1338)
.L_1338:
        /*0580*/ 	.word	0x00000008
.L_1339:


//--------------------- .nv.info._Z25selective_scan_bwd_kernelI32Selective_Scan_bwd_kernel_traitsILi128ELi16ELb1ELb0ELb0ELb1ELb0EfN3c107complexIfEEEEv12SSMParamsBwd --------------------------
	.section	.nv.info._Z25selective_scan_bwd_kernelI32Selective_Scan_bwd_kernel_traitsILi128ELi16ELb1ELb0ELb0ELb1ELb0EfN3c107complexIfEEEEv12SSMParamsBwd,"",@"SHT_CUDA_INFO"
	.sectionflags	@""
	.align	4


	//----- nvinfo : EIATTR_CUDA_API_VERSION
	.align		4
        /*0000*/ 	.byte	0x04, 0x37
        /*0002*/ 	.short	(.L_1341 - .L_1340)
.L_1340:
        /*0004*/ 	.word	0x00000082


	//----- nvinfo : EIATTR_KPARAM_INFO
	.align		4
.L_1341:
        /*0008*/ 	.byte	0x04, 0x17
        /*000a*/ 	.short	(.L_1343 - .L_1342)
.L_1342:
        /*000c*/ 	.word	0x00000000
        /*0010*/ 	.short	0x0000
        /*0012*/ 	.short	0x0000
        /*0014*/ 	.byte	0x00, 0xf0, 0xc1, 0x07


	//----- nvinfo : EIATTR_SPARSE_MMA_MASK
	.align		4
.L_1343:
        /*0018*/ 	.byte	0x03, 0x50
        /*001a*/ 	.short	0x0000


	//----- nvinfo : EIATTR_MAXREG_COUNT
	.align		4
        /*001c*/ 	.byte	0x03, 0x1b
        /*001e*/ 	.short	0x00ff


	//----- nvinfo : EIATTR_NUM_BARRIERS
	.align		4
        /*0020*/ 	.byte	0x02, 0x4c
        /*0022*/ 	.byte	0x01
	.zero		1


	//----- nvinfo : EIATTR_MERCURY_ISA_VERSION
	.align		4
        /*0024*/ 	.byte	0x03, 0x5f
        /*0026*/ 	.short	0x0101


	//----- nvinfo : EIATTR_COOP_GROUP_MASK_REGIDS
	.align		4
        /*0028*/ 	.byte	0x04, 0x29
        /*002a*/ 	.short	(.L_1345 - .L_1344)


	//   ....[0]....
.L_1344:
        /*002c*/ 	.word	0xffffffff


	//   ....[1]....
        /*0030*/ 	.word	0xffffffff


	//   ....[2]....
        /*0034*/ 	.word	0xffffffff


	//   ....[3]....
        /*0038*/ 	.word	0xffffffff


	//   ....[4]....
        /*003c*/ 	.word	0xffffffff


	//   ....[5]....
        /*0040*/ 	.word	0xffffffff


	//   ....[6]....
        /*0044*/ 	.word	0xffffffff


	//   ....[7]....
        /*0048*/ 	.word	0xffffffff


	//   ....[8]....
        /*004c*/ 	.word	0xffffffff


	//   ....[9]....
        /*0050*/ 	.word	0xffffffff


	//   ....[10]....
        /*0054*/ 	.word	0xffffffff


	//   ....[11]....
        /*0058*/ 	.word	0xffffffff


	//   ....[12]....
        /*005c*/ 	.word	0xffffffff


	//   ....[13]....
        /*0060*/ 	.word	0xffffffff


	//   ....[14]....
        /*0064*/ 	.word	0xffffffff


	//   ....[15]....
        /*0068*/ 	.word	0xffffffff


	//   ....[16]....
        /*006c*/ 	.word	0xffffffff


	//   ....[17]....
        /*0070*/ 	.word	0xffffffff


	//   ....[18]....
        /*0074*/ 	.word	0xffffffff


	//   ....[19]....
        /*0078*/ 	.word	0xffffffff


	//   ....[20]....
        /*007c*/ 	.word	0xffffffff


	//   ....[21]....
        /*0080*/ 	.word	0xffffffff


	//   ....[22]....
        /*0084*/ 	.word	0xffffffff


	//   ....[23]....
        /*0088*/ 	.word	0xffffffff


	//   ....[24]....
        /*008c*/ 	.word	0xffffffff


	//   ....[25]....
        /*0090*/ 	.word	0xffffffff


	//   ....[26]....
        /*0094*/ 	.word	0xffffffff


	//   ....[27]....
        /*0098*/ 	.word	0xffffffff


	//   ....[28]....
        /*009c*/ 	.word	0xffffffff


	//   ....[29]....
        /*00a0*/ 	.word	0xffffffff


	//   ....[30]....
        /*00a4*/ 	.word	0xffffffff


	//   ....[31]....
        /*00a8*/ 	.word	0xffffffff


	//   ....[32]....
        /*00ac*/ 	.word	0xffffffff


	//   ....[33]....
        /*00b0*/ 	.word	0xffffffff


	//   ....[34]....
        /*00b4*/ 	.word	0xffffffff


	//   ....[35]....
        /*00b8*/ 	.word	0xffffffff


	//   ....[36]....
        /*00bc*/ 	.word	0xffffffff


	//   ....[37]....
        /*00c0*/ 	.word	0xffffffff


	//   ....[38]....
        /*00c4*/ 	.word	0xffffffff


	//   ....[39]....
        /*00c8*/ 	.word	0xffffffff


	//   ....[40]....
        /*00cc*/ 	.word	0xffffffff


	//   ....[41]....
        /*00d0*/ 	.word	0xffffffff


	//   ....[42]....
        /*00d4*/ 	.word	0xffffffff


	//   ....[43]....
        /*00d8*/ 	.word	0xffffffff


	//   ....[44]....
        /*00dc*/ 	.word	0xffffffff


	//   ....[45]....
        /*00e0*/ 	.word	0xffffffff


	//   ....[46]....
        /*00e4*/ 	.word	0xffffffff


	//   ....[47]....
        /*00e8*/ 	.word	0xffffffff


	//   ....[48]....
        /*00ec*/ 	.word	0xffffffff


	//   ....[49]....
        /*00f0*/ 	.word	0xffffffff


	//   ....[50]....
        /*00f4*/ 	.word	0xffffffff


	//   ....[51]....
        /*00f8*/ 	.word	0xffffffff


	//   ....[52]....
        /*00fc*/ 	.word	0xffffffff


	//   ....[53]....
        /*0100*/ 	.word	0xffffffff


	//   ....[54]....
        /*0104*/ 	.word	0xffffffff


	//   ....[55]....
        /*0108*/ 	.word	0xffffffff


	//   ....[56]....
        /*010c*/ 	.word	0xffffffff


	//   ....[57]....
        /*0110*/ 	.word	0xffffffff


	//   ....[58]....
        /*0114*/ 	.word	0xffffffff


	//   ....[59]....
        /*0118*/ 	.word	0xffffffff


	//   ....[60]....
        /*011c*/ 	.word	0xffffffff


	//   ....[61]....
        /*0120*/ 	.word	0xffffffff


	//   ....[62]....
        /*0124*/ 	.word	0xffffffff


	//   ....[63]....
        /*0128*/ 	.word	0xffffffff


	//   ....[64]....
        /*012c*/ 	.word	0xffffffff


	//   ....[65]....
        /*0130*/ 	.word	0xffffffff


	//   ....[66]....
        /*0134*/ 	.word	0xffffffff


	//   ....[67]....
        /*0138*/ 	.word	0xffffffff


	//   ....[68]....
        /*013c*/ 	.word	0xffffffff


	//   ....[69]....
        /*0140*/ 	.word	0xffffffff


	//   ....[70]....
        /*0144*/ 	.word	0xffffffff


	//   ....[71]....
        /*0148*/ 	.word	0xffffffff


	//   ....[72]....
        /*014c*/ 	.word	0xffffffff


	//   ....[73]....
        /*0150*/ 	.word	0xffffffff


	//   ....[74]....
        /*0154*/ 	.word	0xffffffff


	//   ....[75]....
        /*0158*/ 	.word	0xffffffff


	//   ....[76]....
        /*015c*/ 	.word	0xffffffff


	//   ....[77]....
        /*0160*/ 	.word	0xffffffff


	//   ....[78]....
        /*0164*/ 	.word	0xffffffff


	//   ....[79]....
        /*0168*/ 	.word	0xffffffff


	//   ....[80]....
        /*016c*/ 	.word	0xffffffff


	//   ....[81]....
        /*0170*/ 	.word	0xffffffff


	//   ....[82]....
        /*0174*/ 	.word	0xffffffff


	//   ....[83]....
        /*0178*/ 	.word	0xffffffff


	//   ....[84]....
        /*017c*/ 	.word	0xffffffff


	//   ....[85]....
        /*0180*/ 	.word	0xffffffff


	//   ....[86]....
        /*0184*/ 	.word	0xffffffff


	//   ....[87]....
        /*0188*/ 	.word	0xffffffff


	//   ....[88]....
        /*018c*/ 	.word	0xffffffff


	//   ....[89]....
        /*0190*/ 	.word	0xffffffff


	//   ....[90]....
        /*0194*/ 	.word	0xffffffff


	//   ....[91]....
        /*0198*/ 	.word	0xffffffff


	//   ....[92]....
        /*019c*/ 	.word	0xffffffff


	//   ....[93]....
        /*01a0*/ 	.word	0xffffffff


	//   ....[94]....
        /*01a4*/ 	.word	0xffffffff


	//   ....[95]....
        /*01a8*/ 	.word	0xffffffff


	//   ....[96]....
        /*01ac*/ 	.word	0x05000076


	//   ....[97]....
        /*01b0*/ 	.word	0x05000076


	//   ....[98]....
        /*01b4*/ 	.word	0x05000076


	//   ....[99]....
        /*01b8*/ 	.word	0x05000076


	//   ....[100]....
        /*01bc*/ 	.word	0x05000076


	//   ....[101]....
        /*01c0*/ 	.word	0x05000076


	//   ....[102]....
        /*01c4*/ 	.word	0x05000076


	//   ....[103]....
        /*01c8*/ 	.word	0x05000076


	//   ....[104]....
        /*01cc*/ 	.word	0x05000076


	//   ....[105]....
        /*01d0*/ 	.word	0x05000076


	//   ....[106]....
        /*01d4*/ 	.word	0x05000076


	//   ....[107]....
        /*01d8*/ 	.word	0x05000076


	//   ....[108]....
        /*01dc*/ 	.word	0x05000076


	//   ....[109]....
        /*01e0*/ 	.word	0x05000076


	//   ....[110]....
        /*01e4*/ 	.word	0x05000076


	//   ....[111]....
        /*01e8*/ 	.word	0x05000076


	//   ....[112]....
        /*01ec*/ 	.word	0x05000076


	//   ....[113]....
        /*01f0*/ 	.word	0x05000076


	//   ....[114]....
        /*01f4*/ 	.word	0x05000076


	//   ....[115]....
        /*01f8*/ 	.word	0x05000076


	//   ....[116]....
        /*01fc*/ 	.word	0x05000076


	//   ....[117]....
        /*0200*/ 	.word	0x05000076


	//   ....[118]....
        /*0204*/ 	.word	0x05000076


	//   ....[119]....
        /*0208*/ 	.word	0x05000076


	//   ....[120]....
        /*020c*/ 	.word	0x05000076


	//   ....[121]....
        /*0210*/ 	.word	0x05000076


	//   ....[122]....
        /*0214*/ 	.word	0x05000076


	//   ....[123]....
        /*0218*/ 	.word	0x05000076


	//   ....[124]....
        /*021c*/ 	.word	0x05000076


	//   ....[125]....
        /*0220*/ 	.word	0x05000076


	//   ....[126]....
        /*0224*/ 	.word	0x05000076


	//   ....[127]....
        /*0228*/ 	.word	0x05000076


	//   ....[128]....
        /*022c*/ 	.word	0x05000076


	//   ....[129]....
        /*0230*/ 	.word	0x05000076


	//   ....[130]....
        /*0234*/ 	.word	0x05000076


	//   ....[131]....
        /*0238*/ 	.word	0x05000076


	//   ....[132]....
        /*023c*/ 	.word	0x05000076


	//   ....[133]....
        /*0240*/ 	.word	0x05000076


	//   ....[134]....
        /*0244*/ 	.word	0x05000076


	//   ....[135]....
        /*0248*/ 	.word	0x05000076


	//   ....[136]....
        /*024c*/ 	.word	0x05000076


	//   ....[137]....
        /*0250*/ 	.word	0x05000076


	//   ....[138]....
        /*0254*/ 	.word	0x05000076


	//   ....[139]....
        /*0258*/ 	.word	0x05000076


	//   ....[140]....
        /*025c*/ 	.word	0x05000076


	//   ....[141]....
        /*0260*/ 	.word	0x05000076


	//   ....[142]....
        /*0264*/ 	.word	0x05000076


	//   ....[143]....
        /*0268*/ 	.word	0x05000076


	//   ....[144]....
        /*026c*/ 	.word	0x05000076


	//   ....[145]....
        /*0270*/ 	.word	0x05000076


	//   ....[146]....
        /*0274*/ 	.word	0x05000076


	//   ....[147]....
        /*0278*/ 	.word	0x05000076


	//   ....[148]....
        /*027c*/ 	.word	0x05000076


	//   ....[149]....
        /*0280*/ 	.word	0x05000076


	//   ....[150]....
        /*0284*/ 	.word	0x05000076


	//   ....[151]....
        /*0288*/ 	.word	0x05000076


	//   ....[152]....
        /*028c*/ 	.word	0x05000076


	//   ....[153]....
        /*0290*/ 	.word	0x05000076


	//   ....[154]....
        /*0294*/ 	.word	0x05000076


	//   ....[155]....
        /*0298*/ 	.word	0x05000076


	//   ....[156]....
        /*029c*/ 	.word	0x05000076


	//   ....[157]....
        /*02a0*/ 	.word	0x05000076


	//   ....[158]....
        /*02a4*/ 	.word	0x05000076


	//   ....[159]....
        /*02a8*/ 	.word	0x05000076


	//----- nvinfo : EIATTR_COOP_GROUP_INSTR_OFFSETS
	.align		4
.L_1345:
        /*02ac*/ 	.byte	0x04, 0x28
        /*02ae*/ 	.short	(.L_1347 - .L_1346)


	//   ....[0]....
.L_1346:
        /*02b0*/ 	.word	0x000008a0


	//   ....[1]....
        /*02b4*/ 	.word	0x000009b0


	//   ....[2]....
        /*02b8*/ 	.word	0x00000b20


	//   ....[3]....
        /*02bc*/ 	.word	0x00004f70


	//   ....[4]....
        /*02c0*/ 	.word	0x00004f90


	//   ....[5]....
        /*02c4*/ 	.word	0x00004fa0


	//   ....[6]....
        /*02c8*/ 	.word	0x00004fb0


	//   ....[7]....
        /*02cc*/ 	.word	0x00005050


	//   ....[8]....
        /*02d0*/ 	.word	0x00005080


	//   ....[9]....
        /*02d4*/ 	.word	0x000050a0


	//   ....[10]....
        /*02d8*/ 	.word	0x000050b0


	//   ....[11]....
        /*02dc*/ 	.word	0x00005170


	//   ....[12]....
        /*02e0*/ 	.word	0x00005190


	//   ....[13]....
        /*02e4*/ 	.word	0x000051a0


	//   ....[14]....
        /*02e8*/ 	.word	0x000051b0


	//   ....[15]....
        /*02ec*/ 	.word	0x00005250


	//   ....[16]....
        /*02f0*/ 	.word	0x00005280


	//   ....[17]....
        /*02f4*/ 	.word	0x000052a0


	//   ....[18]....
        /*02f8*/ 	.word	0x000052b0


	//   ....[19]....
        /*02fc*/ 	.word	0x00005350


	//   ....[20]....
        /*0300*/ 	.word	0x00005380


	//   ....[21]....
        /*0304*/ 	.word	0x00005390


	//   ....[22]....
        /*0308*/ 	.word	0x000053a0


	//   ....[23]....
        /*030c*/ 	.word	0x00005510


	//   ....[24]....
        /*0310*/ 	.word	0x00005520


	//   ....[25]....
        /*0314*/ 	.word	0x00005530


	//   ....[26]....
        /*0318*/ 	.word	0x00005540


	//   ....[27]....
        /*031c*/ 	.word	0x00005550


	//   ....[28]....
        /*0320*/ 	.word	0x00005560


	//   ....[29]....
        /*0324*/ 	.word	0x00005570


	//   ....[30]....
        /*0328*/ 	.word	0x00005580


	//   ....[31]....
        /*032c*/ 	.word	0x00006ab0


	//   ....[32]....
        /*0330*/ 	.word	0x00006ac0


	//   ....[33]....
        /*0334*/ 	.word	0x00006ad0


	//   ....[34]....
        /*0338*/ 	.word	0x00006ae0


	//   ....[35]....
        /*033c*/ 	.word	0x00006c00


	//   ....[36]....
        /*0340*/ 	.word	0x00006c10


	//   ....[37]....
        /*0344*/ 	.word	0x00006c20


	//   ....[38]....
        /*0348*/ 	.word	0x00006c30


	//   ....[39]....
        /*034c*/ 	.word	0x00006d50


	//   ....[40]....
        /*0350*/ 	.word	0x00006d60


	//   ....[41]....
        /*0354*/ 	.word	0x00006d70


	//   ....[42]....
        /*0358*/ 	.word	0x00006d80


	//   ....[43]....
        /*035c*/ 	.word	0x00006ea0


	//   ....[44]....
        /*0360*/ 	.word	0x00006eb0


	//   ....[45]....
        /*0364*/ 	.word	0x00006ec0


	//   ....[46]....
        /*0368*/ 	.word	0x00006ed0


	//   ....[47]....
        /*036c*/ 	.word	0x00006ff0


	//   ....[48]....
        /*0370*/ 	.word	0x00007000


	//   ....[49]....
        /*0374*/ 	.word	0x00007010


	//   ....[50]....
        /*0378*/ 	.word	0x00007020


	//   ....[51]....
        /*037c*/ 	.word	0x00007140


	//   ....[52]....
        /*0380*/ 	.word	0x00007150


	//   ....[53]....
        /*0384*/ 	.word	0x00007160


	//   ....[54]....
        /*0388*/ 	.word	0x00007170


	//   ....[55]....
        /*038c*/ 	.word	0x00007180


	//   ....[56]....
        /*0390*/ 	.word	0x00007190


	//   ....[57]....
        /*0394*/ 	.word	0x000071a0


	//   ....[58]....
        /*0398*/ 	.word	0x000071e0


	//   ....[59]....
        /*039c*/ 	.word	0x00007220


	//   ....[60]....
        /*03a0*/ 	.word	0x00007230


	//   ....[61]....
        /*03a4*/ 	.word	0x00007240


	//   ....[62]....
        /*03a8*/ 	.word	0x00007250


	//   ....[63]....
        /*03ac*/ 	.word	0x00008810


	//   ....[64]....
        /*03b0*/ 	.word	0x00008850


	//   ....[65]....
        /*03b4*/ 	.word	0x00008890


	//   ....[66]....
        /*03b8*/ 	.word	0x000088d0


	//   ....[67]....
        /*03bc*/ 	.word	0x00008a00


	//   ....[68]....
        /*03c0*/ 	.word	0x00008a40


	//   ....[69]....
        /*03c4*/ 	.word	0x00008a80


	//   ....[70]....
        /*03c8*/ 	.word	0x00008ac0


	//   ....[71]....
        /*03cc*/ 	.word	0x00008bd0


	//   ....[72]....
        /*03d0*/ 	.word	0x00008c10


	//   ....[73]....
        /*03d4*/ 	.word	0x00008c50


	//   ....[74]....
        /*03d8*/ 	.word	0x00008c90


	//   ....[75]....
        /*03dc*/ 	.word	0x00008da0


	//   ....[76]....
        /*03e0*/ 	.word	0x00008df0


	//   ....[77]....
        /*03e4*/ 	.word	0x00008e30


	//   ....[78]....
        /*03e8*/ 	.word	0x00008e70


	//   ....[79]....
        /*03ec*/ 	.word	0x00008f80


	//   ....[80]....
        /*03f0*/ 	.word	0x00008fc0


	//   ....[81]....
        /*03f4*/ 	.word	0x00009000


	//   ....[82]....
        /*03f8*/ 	.word	0x00009040


	//   ....[83]....
        /*03fc*/ 	.word	0x00009720


	//   ....[84]....
        /*0400*/ 	.word	0x00009df0


	//   ....[85]....
        /*0404*/ 	.word	0x0000a150


	//   ....[86]....
        /*0408*/ 	.word	0x0000a3a0


	//   ....[87]....
        /*040c*/ 	.word	0x0000a3e0


	//   ....[88]....
        /*0410*/ 	.word	0x0000a440


	//   ....[89]....
        /*0414*/ 	.word	0x0000a4a0


	//   ....[90]....
        /*0418*/ 	.word	0x0000a4d0


	//   ....[91]....
        /*041c*/ 	.word	0x0000a630


	//   ....[92]....
        /*0420*/ 	.word	0x0000a670


	//   ....[93]....
        /*0424*/ 	.word	0x0000a6d0


	//   ....[94]....
        /*0428*/ 	.word	0x0000a730


	//   ....[95]....
        /*042c*/ 	.word	0x0000a750


	//   ....[96]....
        /*0430*/ 	.word	0x0000af90


	//   ....[97]....
        /*0434*/ 	.word	0x0000afe0


	//   ....[98]....
        /*0438*/ 	.word	0x0000b040


	//   ....[99]....
        /*043c*/ 	.word	0x0000b0b0


	//   ....[100]....
        /*0440*/ 	.word	0x0000b190


	//   ....[101]....
        /*0444*/ 	.word	0x0000b1e0


	//   ....[102]....
        /*0448*/ 	.word	0x0000b240


	//   ....[103]....
        /*044c*/ 	.word	0x0000b2b0


	//   ....[104]....
        /*0450*/ 	.word	0x0000b390


	//   ....[105]....
        /*0454*/ 	.word	0x0000b3e0


	//   ....[106]....
        /*0458*/ 	.word	0x0000b440


	//   ....[107]....
        /*045c*/ 	.word	0x0000b4b0


	//   ....[108]....
        /*0460*/ 	.word	0x0000b590


	//   ....[109]....
        /*0464*/ 	.word	0x0000b5e0


	//   ....[110]....
        /*0468*/ 	.word	0x0000b640


	//   ....[111]....
        /*046c*/ 	.word	0x0000b6b0


	//   ....[112]....
        /*0470*/ 	.word	0x0000b790


	//   ....[113]....
        /*0474*/ 	.word	0x0000b7e0


	//   ....[114]....
        /*0478*/ 	.word	0x0000b830


	//   ....[115]....
        /*047c*/ 	.word	0x0000b880


	//   ....[116]....
        /*0480*/ 	.word	0x0000b920


	//   ....[117]....
        /*0484*/ 	.word	0x0000b9c0


	//   ....[118]....
        /*0488*/ 	.word	0x0000ba60


	//   ....[119]....
        /*048c*/ 	.word	0x0000bb00


	//   ....[120]....
        /*0490*/ 	.word	0x0000bba0


	//   ....[121]....
        /*0494*/ 	.word	0x0000bc50


	//   ....[122]....
        /*0498*/ 	.word	0x0000bcb0


	//   ....[123]....
        /*049c*/ 	.word	0x0000bd00


	//   ....[124]....
        /*04a0*/ 	.word	0x0000bd30


	//   ....[125]....
        /*04a4*/ 	.word	0x0000bd90


	//   ....[126]....
        /*04a8*/ 	.word	0x0000bde0


	//   ....[127]....
        /*04ac*/ 	.word	0x0000be30


	//   ....[128]....
        /*04b0*/ 	.word	0x0000bec0


	//   ....[129]....
        /*04b4*/ 	.word	0x0000bf10


	//   ....[130]....
        /*04b8*/ 	.word	0x0000bf60


	//   ....[131]....
        /*04bc*/ 	.word	0x0000bfb0


	//   ....[132]....
        /*04c0*/ 	.word	0x0000c040


	//   ....[133]....
        /*04c4*/ 	.word	0x0000c0d0


	//   ....[134]....
        /*04c8*/ 	.word	0x0000c120


	//   ....[135]....
        /*04cc*/ 	.word	0x0000c170


	//   ....[136]....
        /*04d0*/ 	.word	0x0000c200


	//   ....[137]....
        /*04d4*/ 	.word	0x0000c290


	//   ....[138]....
        /*04d8*/ 	.word	0x0000c2e0


	//   ....[139]....
        /*04dc*/ 	.word	0x0000c330


	//   ....[140]....
        /*04e0*/ 	.word	0x0000c3c0


	//   ....[141]....
        /*04e4*/ 	.word	0x0000c450


	//   ....[142]....
        /*04e8*/ 	.word	0x0000c4a0


	//   ....[143]....
        /*04ec*/ 	.word	0x0000c4f0


	//   ....[144]....
        /*04f0*/ 	.word	0x0000c580


	//   ....[145]....
        /*04f4*/ 	.word	0x0000c610


	//   ....[146]....
        /*04f8*/ 	.word	0x0000c660


	//   ....[147]....
        /*04fc*/ 	.word	0x0000c6b0


	//   ....[148]....
        /*0500*/ 	.word	0x0000c740


	//   ....[149]....
        /*0504*/ 	.word	0x0000c7f0


	//   ....[150]....
        /*0508*/ 	.word	0x0000c850


	//   ....[151]....
        /*050c*/ 	.word	0x0000c8e0


	//   ....[152]....
        /*0510*/ 	.word	0x0000c930


	//   ....[153]....
        /*0514*/ 	.word	0x0000c980


	//   ....[154]....
        /*0518*/ 	.word	0x0000c9d0


	//   ....[155]....
        /*051c*/ 	.word	0x0000ca20


	//   ....[156]....
        /*0520*/ 	.word	0x0000ca80


	//   ....[157]....
        /*0524*/ 	.word	0x0000cad0


	//   ....[158]....
        /*0528*/ 	.word	0x0000cb20


	//   ....[159]....
        /*052c*/ 	.word	0x0000cb70


	//----- nvinfo : EIATTR_EXIT_INSTR_OFFSETS
	.align		4
.L_1347:
        /*0530*/ 	.byte	0x04, 0x1c
        /*0532*/ 	.short	(.L_1349 - .L_1348)


	//   ....[0]....
.L_1348:
        /*0534*/ 	.word	0x0000a8a0


	//   ....[1]....
        /*0538*/ 	.word	0x0000af30


	//----- nvinfo : EIATTR_MAX_THREADS
	.align		4
.L_1349:
        /*053c*/ 	.byte	0x04, 0x05
        /*053e*/ 	.short	(.L_1351 - .L_1350)
.L_1350:
        /*0540*/ 	.word	0x00000080
        /*0544*/ 	.word	0x00000001
        /*0548*/ 	.word	0x00000001


	//----- nvinfo : EIATTR_CRS_STACK_SIZE
	.align		4
.L_1351:
        /*054c*/ 	.byte	0x04, 0x1e
        /*054e*/ 	.short	(.L_1353 - .L_1352)
.L_1352:
        /*0550*/ 	.word	0x00000000


	//----- nvinfo : EIATTR_CBANK_PARAM_SIZE
	.align		4
.L_1353:
        /*0554*/ 	.byte	0x03, 0x19
        /*0556*/ 	.short	0x01f0


	//----- nvinfo : EIATTR_PARAM_CBANK
	.align		4
        /*0558*/ 	.byte	0x04, 0x0a
        /*055a*/ 	.short	(.L_1355 - .L_1354)
	.align		4
.L_1354:
        /*055c*/ 	.word	index@(.nv.constant0._Z25selective_scan_bwd_kernelI32Selective_Scan_bwd_kernel_traitsILi128ELi16ELb1ELb0ELb0ELb1ELb0EfN3c107complexIfEEEEv12SSMParamsBwd)
        /*0560*/ 	.short	0x0210
        /*0562*/ 	.short	0x01f0


	//----- nvinfo : EIATTR_SW_WAR
	.align		4
.L_1355:
        /*0564*/ 	.byte	0x04, 0x36
        /*0566*/ 	.short	(.L_1357 - .L_1356)
.L_1356:
        /*0568*/ 	.word	0x00000008
.L_1357:


//--------------------- .nv.info._Z25selective_scan_bwd_kernelI32Selective_Scan_bwd_kernel_traitsILi128ELi16ELb1ELb0ELb0ELb1ELb1EfN3c107complexIfEEEEv12SSMParamsBwd --------------------------
	.section	.nv.info._Z25selective_scan_bwd_kernelI32Selective_Scan_bwd_kernel_traitsILi128ELi16ELb1ELb0ELb0ELb1ELb1EfN3c107complexIfEEEEv12SSMParamsBwd,"",@"SHT_CUDA_INFO"
	.sectionflags	@""
	.align	4


	//----- nvinfo : EIATTR_CUDA_API_VERSION
	.align		4
        /*0000*/ 	.byte	0x04, 0x37
        /*0002*/ 	.short	(.L_1359 - .L_1358)
.L_1358:
        /*0004*/ 	.word	0x00000082


	//----- nvinfo : EIATTR_KPARAM_INFO
	.align		4
.L_1359:
        /*0008*/ 	.byte	0x04, 0x17
        /*000a*/ 	.short	(.L_1361 - .L_1360)
.L_1360:
        /*000c*/ 	.word	0x00000000
        /*0010*/ 	.short	0x0000
        /*0012*/ 	.short	0x0000
        /*0014*/ 	.byte	0x00, 0xf0, 0xc1, 0x07


	//----- nvinfo : EIATTR_SPARSE_MMA_MASK
	.align		4
.L_1361:
        /*0018*/ 	.byte	0x03, 0x50
        /*001a*/ 	.short	0x0000


	//----- nvinfo : EIATTR_MAXREG_COUNT
	.align		4
        /*001c*/ 	.byte	0x03, 0x1b
        /*001e*/ 	.short	0x00ff


	//----- nvinfo : EIATTR_NUM_BARRIERS
	.align		4
        /*0020*/ 	.byte	0x02, 0x4c
        /*0022*/ 	.byte	0x01
	.zero		1


	//----- nvinfo : EIATTR_MERCURY_ISA_VERSION
	.align		4
        /*0024*/ 	.byte	0x03, 0x5f
        /*0026*/ 	.short	0x0101


	//----- nvinfo : EIATTR_COOP_GROUP_MASK_REGIDS
	.align		4
        /*0028*/ 	.byte	0x04, 0x29
        /*002a*/ 	.short	(.L_1363 - .L_1362)


	//   ....[0]....
.L_1362:
        /*002c*/ 	.word	0xffffffff


	//   ....[1]....
        /*0030*/ 	.word	0xffffffff


	//   ....[2]....
        /*0034*/ 	.word	0xffffffff


	//   ....[3]....
        /*0038*/ 	.word	0xffffffff


	//   ....[4]....
        /*003c*/ 	.word	0xffffffff


	//   ....[5]....
        /*0040*/ 	.word	0xffffffff


	//   ....[6]....
        /*0044*/ 	.word	0xffffffff


	//   ....[7]....
        /*0048*/ 	.word	0xffffffff


	//   ....[8]....
        /*004c*/ 	.word	0xffffffff


	//   ....[9]....
        /*0050*/ 	.word	0xffffffff


	//   ....[10]....
        /*0054*/ 	.word	0xffffffff


	//   ....[11]....
        /*0058*/ 	.word	0xffffffff


	//   ....[12]....
        /*005c*/ 	.word	0xffffffff


	//   ....[13]....
        /*0060*/ 	.word	0xffffffff


	//   ....[14]....
        /*0064*/ 	.word	0xffffffff


	//   ....[15]....
        /*0068*/ 	.word	0xffffffff


	//   ....[16]....
        /*006c*/ 	.word	0xffffffff


	//   ....[17]....
        /*0070*/ 	.word	0xffffffff


	//   ....[18]....
        /*0074*/ 	.word	0xffffffff


	//   ....[19]....
        /*0078*/ 	.word	0xffffffff


	//   ....[20]....
        /*007c*/ 	.word	0xffffffff


	//   ....[21]....
        /*0080*/ 	.word	0xffffffff


	//   ....[22]....
        /*0084*/ 	.word	0xffffffff


	//   ....[23]....
        /*0088*/ 	.word	0xffffffff


	//   ....[24]....
        /*008c*/ 	.word	0xffffffff


	//   ....[25]....
        /*0090*/ 	.word	0xffffffff


	//   ....[26]....
        /*0094*/ 	.word	0xffffffff


	//   ....[27]....
        /*0098*/ 	.word	0xffffffff


	//   ....[28]....
        /*009c*/ 	.word	0xffffffff


	//   ....[29]....
        /*00a0*/ 	.word	0xffffffff


	//   ....[30]....
        /*00a4*/ 	.word	0xffffffff


	//   ....[31]....
        /*00a8*/ 	.word	0xffffffff


	//   ....[32]....
        /*00ac*/ 	.word	0xffffffff


	//   ....[33]....
        /*00b0*/ 	.word	0xffffffff


	//   ....[34]....
        /*00b4*/ 	.word	0xffffffff


	//   ....[35]....
        /*00b8*/ 	.word	0xffffffff


	//   ....[36]....
        /*00bc*/ 	.word	0xffffffff


	//   ....[37]....
        /*00c0*/ 	.word	0xffffffff


	//   ....[38]....
        /*00c4*/ 	.word	0xffffffff


	//   ....[39]....
        /*00c8*/ 	.word	0xffffffff


	//   ....[40]....
        /*00cc*/ 	.word	0xffffffff


	//   ....[41]....
        /*00d0*/ 	.word	0xffffffff


	//   ....[42]....
        /*00d4*/ 	.word	0xffffffff


	//   ....[43]....
        /*00d8*/ 	.word	0xffffffff


	//   ....[44]....
        /*00dc*/ 	.word	0xffffffff


	//   ....[45]....
        /*00e0*/ 	.word	0xffffffff


	//   ....[46]....
        /*00e4*/ 	.word	0xffffffff


	//   ....[47]....
        /*00e8*/ 	.word	0xffffffff


	//   ....[48]....
        /*00ec*/ 	.word	0xffffffff


	//   ....[49]....
        /*00f0*/ 	.word	0xffffffff


	//   ....[50]....
        /*00f4*/ 	.word	0xffffffff


	//   ....[51]....
        /*00f8*/ 	.word	0xffffffff


	//   ....[52]....
        /*00fc*/ 	.word	0xffffffff


	//   ....[53]....
        /*0100*/ 	.word	0xffffffff


	//   ....[54]....
        /*0104*/ 	.word	0xffffffff


	//   ....[55]....
        /*0108*/ 	.word	0xffffffff


	//   ....[56]....
        /*010c*/ 	.word	0xffffffff


	//   ....[57]....
        /*0110*/ 	.word	0xffffffff


	//   ....[58]....
        /*0114*/ 	.word	0xffffffff


	//   ....[59]....
        /*0118*/ 	.word	0xffffffff


	//   ....[60]....
        /*011c*/ 	.word	0xffffffff


	//   ....[61]....
        /*0120*/ 	.word	0xffffffff


	//   ....[62]....
        /*0124*/ 	.word	0xffffffff


	//   ....[63]....
        /*0128*/ 	.word	0xffffffff


	//   ....[64]....
        /*012c*/ 	.word	0xffffffff


	//   ....[65]....
        /*0130*/ 	.word	0xffffffff


	//   ....[66]....
        /*0134*/ 	.word	0xffffffff


	//   ....[67]....
        /*0138*/ 	.word	0xffffffff


	//   ....[68]....
        /*013c*/ 	.word	0xffffffff


	//   ....[69]....
        /*0140*/ 	.word	0xffffffff


	//   ....[70]....
        /*0144*/ 	.word	0xffffffff


	//   ....[71]....
        /*0148*/ 	.word	0xffffffff


	//   ....[72]....
        /*014c*/ 	.word	0xffffffff


	//   ....[73]....
        /*0150*/ 	.word	0xffffffff


	//   ....[74]....
        /*0154*/ 	.word	0xffffffff


	//   ....[75]....
        /*0158*/ 	.word	0xffffffff


	//   ....[76]....
        /*015c*/ 	.word	0xffffffff


	//   ....[77]....
        /*0160*/ 	.word	0xffffffff


	//   ....[78]....
        /*0164*/ 	.word	0xffffffff


	//   ....[79]....
        /*0168*/ 	.word	0xffffffff


	//   ....[80]....
        /*016c*/ 	.word	0xffffffff


	//   ....[81]....
        /*0170*/ 	.word	0xffffffff


	//   ....[82]....
        /*0174*/ 	.word	0xffffffff


	//   ....[83]....
        /*0178*/ 	.word	0xffffffff


	//   ....[84]....
        /*017c*/ 	.word	0xffffffff


	//   ....[85]....
        /*0180*/ 	.word	0xffffffff


	//   ....[86]....
        /*0184*/ 	.word	0xffffffff


	//   ....[87]....
        /*0188*/ 	.word	0xffffffff


	//   ....[88]....
        /*018c*/ 	.word	0xffffffff


	//   ....[89]....
        /*0190*/ 	.word	0xffffffff


	//   ....[90]....
        /*0194*/ 	.word	0xffffffff


	//   ....[91]....
        /*0198*/ 	.word	0xffffffff


	//   ....[92]....
        /*019c*/ 	.word	0xffffffff


	//   ....[93]....
        /*01a0*/ 	.word	0xffffffff


	//   ....[94]....
        /*01a4*/ 	.word	0xffffffff


	//   ....[95]....
        /*01a8*/ 	.word	0xffffffff


	//   ....[96]....
        /*01ac*/ 	.word	0xffffffff


	//   ....[97]....
        /*01b0*/ 	.word	0xffffffff


	//   ....[98]....
        /*01b4*/ 	.word	0xffffffff


	//   ....[99]....
        /*01b8*/ 	.word	0xffffffff


	//   ....[100]....
        /*01bc*/ 	.word	0x050000e5


	//   ....[101]....
        /*01c0*/ 	.word	0x050000e5


	//   ....[102]....
        /*01c4*/ 	.word	0x050000e5


	//   ....[103]....
        /*01c8*/ 	.word	0x050000e5


	//   ....[104]....
        /*01cc*/ 	.word	0x050000e5


	//   ....[105]....
        /*01d0*/ 	.word	0x050000e5


	//   ....[106]....
        /*01d4*/ 	.word	0x050000e5


	//   ....[107]....
        /*01d8*/ 	.word	0x050000e5


	//   ....[108]....
        /*01dc*/ 	.word	0x050000e5


	//   ....[109]....
        /*01e0*/ 	.word	0x050000e5


	//   ....[110]....
        /*01e4*/ 	.word	0x050000e5


	//   ....[111]....
        /*01e8*/ 	.word	0x050000e5


	//   ....[112]....
        /*01ec*/ 	.word	0x050000e5


	//   ....[113]....
        /*01f0*/ 	.word	0x050000e5


	//   ....[114]....
        /*01f4*/ 	.word	0x050000e5


	//   ....[115]....
        /*01f8*/ 	.word	0x050000e5


	//   ....[116]....
        /*01fc*/ 	.word	0x050000e5


	//   ....[117]....
        /*0200*/ 	.word	0x050000e5


	//   ....[118]....
        /*0204*/ 	.word	0x050000e5


	//   ....[119]....
        /*0208*/ 	.word	0x050000e5


	//   ....[120]....
        /*020c*/ 	.word	0x050000e5


	//   ....[121]....
        /*0210*/ 	.word	0x050000e5


	//   ....[122]....
        /*0214*/ 	.word	0x050000e5


	//   ....[123]....
        /*0218*/ 	.word	0x050000e5


	//   ....[124]....
        /*021c*/ 	.word	0x050000e5


	//   ....[125]....
        /*0220*/ 	.word	0x050000e5


	//   ....[126]....
        /*0224*/ 	.word	0x050000e5


	//   ....[127]....
        /*0228*/ 	.word	0x050000e5


	//   ....[128]....
        /*022c*/ 	.word	0x050000e5


	//   ....[129]....
        /*0230*/ 	.word	0x050000e5


	//   ....[130]....
        /*0234*/ 	.word	0x050000e5


	//   ....[131]....
        /*0238*/ 	.word	0x050000e5


	//   ....[132]....
        /*023c*/ 	.word	0x050000e5


	//   ....[133]....
        /*0240*/ 	.word	0x050000e5


	//   ....[134]....
        /*0244*/ 	.word	0x050000e5


	//   ....[135]....
        /*0248*/ 	.word	0x050000e5


	//   ....[136]....
        /*024c*/ 	.word	0x050000e5


	//   ....[137]....
        /*0250*/ 	.word	0x050000e5


	//   ....[138]....
        /*0254*/ 	.word	0x050000e5


	//   ....[139]....
        /*0258*/ 	.word	0x050000e5


	//   ....[140]....
        /*025c*/ 	.word	0x050000e5


	//   ....[141]....
        /*0260*/ 	.word	0x050000e5


	//   ....[142]....
        /*0264*/ 	.word	0x050000e5


	//   ....[143]....
        /*0268*/ 	.word	0x050000e5


	//   ....[144]....
        /*026c*/ 	.word	0x050000e5


	//   ....[145]....
        /*0270*/ 	.word	0x050000e5


	//   ....[146]....
        /*0274*/ 	.word	0x050000e5


	//   ....[147]....
        /*0278*/ 	.word	0x050000e5


	//   ....[148]....
        /*027c*/ 	.word	0x050000e5


	//   ....[149]....
        /*0280*/ 	.word	0x050000e5


	//   ....[150]....
        /*0284*/ 	.word	0x050000e5


	//   ....[151]....
        /*0288*/ 	.word	0x050000e5


	//   ....[152]....
        /*028c*/ 	.word	0x050000e5


	//   ....[153]....
        /*0290*/ 	.word	0x050000e5


	//   ....[154]....
        /*0294*/ 	.word	0x050000e5


	//   ....[155]....
        /*0298*/ 	.word	0x050000e5


	//   ....[156]....
        /*029c*/ 	.word	0x050000e5


	//   ....[157]....
        /*02a0*/ 	.word	0x050000e5


	//   ....[158]....
        /*02a4*/ 	.word	0x050000e5


	//   ....[159]....
        /*02a8*/ 	.word	0x050000e5


	//   ....[160]....
        /*02ac*/ 	.word	0x050000e5


	//   ....[161]....
        /*02b0*/ 	.word	0x050000e5


	//   ....[162]....
        /*02b4*/ 	.word	0x050000e5


	//   ....[163]....
        /*02b8*/ 	.word	0x050000e5


	//----- nvinfo : EIATTR_COOP_GROUP_INSTR_OFFSETS
	.align		4
.L_1363:
        /*02bc*/ 	.byte	0x04, 0x28
        /*02be*/ 	.short	(.L_1365 - .L_1364)


	//   ....[0]....
.L_1364:
        /*02c0*/ 	.word	0x00000900


	//   ....[1]....
        /*02c4*/ 	.word	0x00000a10


	//   ....[2]....
        /*02c8*/ 	.word	0x00000bf0


	//   ....[3]....
        /*02cc*/ 	.word	0x00003210


	//   ....[4]....
        /*02d0*/ 	.word	0x00003810


	//   ....[5]....
        /*02d4*/ 	.word	0x00003f20


	//   ....[6]....
        /*02d8*/ 	.word	0x000042a0


	//   ....[7]....
        /*02dc*/ 	.word	0x00006470


	//   ....[8]....
        /*02e0*/ 	.word	0x00006490


	//   ....[9]....
        /*02e4*/ 	.word	0x000064a0


	//   ....[10]....
        /*02e8*/ 	.word	0x000064b0


	//   ....[11]....
        /*02ec*/ 	.word	0x00006560


	//   ....[12]....
        /*02f0*/ 	.word	0x00006590


	//   ....[13]....
        /*02f4*/ 	.word	0x000065a0


	//   ....[14]....
        /*02f8*/ 	.word	0x000065b0


	//   ....[15]....
        /*02fc*/ 	.word	0x00006670


	//   ....[16]....
        /*0300*/ 	.word	0x00006690


	//   ....[17]....
        /*0304*/ 	.word	0x000066a0


	//   ....[18]....
        /*0308*/ 	.word	0x000066b0


	//   ....[19]....
        /*030c*/ 	.word	0x00006750


	//   ....[20]....
        /*0310*/ 	.word	0x00006780


	//   ....[21]....
        /*0314*/ 	.word	0x000067a0


	//   ....[22]....
        /*0318*/ 	.word	0x000067b0


	//   ....[23]....
        /*031c*/ 	.word	0x00006850


	//   ....[24]....
        /*0320*/ 	.word	0x00006880


	//   ....[25]....
        /*0324*/ 	.word	0x00006890


	//   ....[26]....
        /*0328*/ 	.word	0x000068a0


	//   ....[27]....
        /*032c*/ 	.word	0x00006a10


	//   ....[28]....
        /*0330*/ 	.word	0x00006a20


	//   ....[29]....
        /*0334*/ 	.word	0x00006a30


	//   ....[30]....
        /*0338*/ 	.word	0x00006a40


	//   ....[31]....
        /*033c*/ 	.word	0x00006a50


	//   ....[32]....
        /*0340*/ 	.word	0x00006a60


	//   ....[33]....
        /*0344*/ 	.word	0x00006a70


	//   ....[34]....
        /*0348*/ 	.word	0x00006a80


	//   ....[35]....
        /*034c*/ 	.word	0x00007fd0


	//   ....[36]....
        /*0350*/ 	.word	0x00008000


	//   ....[37]....
        /*0354*/ 	.word	0x00008010


	//   ....[38]....
        /*0358*/ 	.word	0x00008020


	//   ....[39]....
        /*035c*/ 	.word	0x00008140


	//   ....[40]....
        /*0360*/ 	.word	0x00008150


	//   ....[41]....
        /*0364*/ 	.word	0x00008160


	//   ....[42]....
        /*0368*/ 	.word	0x00008170


	//   ....[43]....
        /*036c*/ 	.word	0x00008290


	//   ....[44]....
        /*0370*/ 	.word	0x000082a0


	//   ....[45]....
        /*0374*/ 	.word	0x000082b0


	//   ....[46]....
        /*0378*/ 	.word	0x000082c0


	//   ....[47]....
        /*037c*/ 	.word	0x000083e0


	//   ....[48]....
        /*0380*/ 	.word	0x000083f0


	//   ....[49]....
        /*0384*/ 	.word	0x00008400


	//   ....[50]....
        /*0388*/ 	.word	0x00008410


	//   ....[51]....
        /*038c*/ 	.word	0x00008530


	//   ....[52]....
        /*0390*/ 	.word	0x00008540


	//   ....[53]....
        /*0394*/ 	.word	0x00008550


	//   ....[54]....
        /*0398*/ 	.word	0x00008560


	//   ....[55]....
        /*039c*/ 	.word	0x00008680


	//   ....[56]....
        /*03a0*/ 	.word	0x00008690


	//   ....[57]....
        /*03a4*/ 	.word	0x000086a0


	//   ....[58]....
        /*03a8*/ 	.word	0x000086b0


	//   ....[59]....
        /*03ac*/ 	.word	0x000086c0


	//   ....[60]....
        /*03b0*/ 	.word	0x000086d0


	//   ....[61]....
        /*03b4*/ 	.word	0x000086e0


	//   ....[62]....
        /*03b8*/ 	.word	0x00008720


	//   ....[63]....
        /*03bc*/ 	.word	0x00008740


	//   ....[64]....
        /*03c0*/ 	.word	0x00008750


	//   ....[65]....
        /*03c4*/ 	.word	0x00008760


	//   ....[66]....
        /*03c8*/ 	.word	0x00008770


	//   ....[67]....
        /*03cc*/ 	.word	0x00009d90


	//   ....[68]....
        /*03d0*/ 	.word	0x00009dd0


	//   ....[69]....
        /*03d4*/ 	.word	0x00009e10


	//   ....[70]....
        /*03d8*/ 	.word	0x00009e50


	//   ....[71]....
        /*03dc*/ 	.word	0x00009f60


	//   ....[72]....
        /*03e0*/ 	.word	0x00009fa0


	//   ....[73]....
        /*03e4*/ 	.word	0x00009fe0


	//   ....[74]....
        /*03e8*/ 	.word	0x0000a020


	//   ....[75]....
        /*03ec*/ 	.word	0x0000a130


	//   ....[76]....
        /*03f0*/ 	.word	0x0000a170


	//   ....[77]....
        /*03f4*/ 	.word	0x0000a1b0


	//   ....[78]....
        /*03f8*/ 	.word	0x0000a1f0


	//   ....[79]....
        /*03fc*/ 	.word	0x0000a300


	//   ....[80]....
        /*0400*/ 	.word	0x0000a340


	//   ....[81]....
        /*0404*/ 	.word	0x0000a380


	//   ....[82]....
        /*0408*/ 	.word	0x0000a3c0


	//   ....[83]....
        /*040c*/ 	.word	0x0000a4d0


	//   ....[84]....
        /*0410*/ 	.word	0x0000a550


	//   ....[85]....
        /*0414*/ 	.word	0x0000a590


	//   ....[86]....
        /*0418*/ 	.word	0x0000a5d0


	//   ....[87]....
        /*041c*/ 	.word	0x0000ad60


	//   ....[88]....
        /*0420*/ 	.word	0x0000b360


	//   ....[89]....
        /*0424*/ 	.word	0x0000b740


	//   ....[90]....
        /*0428*/ 	.word	0x0000b920


	//   ....[91]....
        /*042c*/ 	.word	0x0000b960


	//   ....[92]....
        /*0430*/ 	.word	0x0000b9c0


	//   ....[93]....
        /*0434*/ 	.word	0x0000ba20


	//   ....[94]....
        /*0438*/ 	.word	0x0000ba50


	//   ....[95]....
        /*043c*/ 	.word	0x0000bbd0


	//   ....[96]....
        /*0440*/ 	.word	0x0000bc10


	//   ....[97]....
        /*0444*/ 	.word	0x0000bc70


	//   ....[98]....
        /*0448*/ 	.word	0x0000bcd0


	//   ....[99]....
        /*044c*/ 	.word	0x0000bcf0


	//   ....[100]....
        /*0450*/ 	.word	0x0000c600


	//   ....[101]....
        /*0454*/ 	.word	0x0000c650


	//   ....[102]....
        /*0458*/ 	.word	0x0000c6b0


	//   ....[103]....
        /*045c*/ 	.word	0x0000c720


	//   ....[104]....
        /*0460*/ 	.word	0x0000c800


	//   ....[105]....
        /*0464*/ 	.word	0x0000c850


	//   ....[106]....
        /*0468*/ 	.word	0x0000c8a0


	//   ....[107]....
        /*046c*/ 	.word	0x0000c8f0


	//   ....[108]....
        /*0470*/ 	.word	0x0000ca00


	//   ....[109]....
        /*0474*/ 	.word	0x0000ca50


	//   ....[110]....
        /*0478*/ 	.word	0x0000cab0


	//   ....[111]....
        /*047c*/ 	.word	0x0000cb20


	//   ....[112]....
        /*0480*/ 	.word	0x0000cc00


	//   ....[113]....
        /*0484*/ 	.word	0x0000cc50


	//   ....[114]....
        /*0488*/ 	.word	0x0000ccb0


	//   ....[115]....
        /*048c*/ 	.word	0x0000cd30


	//   ....[116]....
        /*0490*/ 	.word	0x0000cdf0


	//   ....[117]....
        /*0494*/ 	.word	0x0000ce40


	//   ....[118]....
        /*0498*/ 	.word	0x0000ce90


	//   ....[119]....
        /*049c*/ 	.word	0x0000cee0


	//   ....[120]....
        /*04a0*/ 	.word	0x0000cf80


	//   ....[121]....
        /*04a4*/ 	.word	0x0000d020


	//   ....[122]....
        /*04a8*/ 	.word	0x0000d0c0


	//   ....[123]....
        /*04ac*/ 	.word	0x0000d160


	//   ....[124]....
        /*04b0*/ 	.word	0x0000d200


	//   ....[125]....
        /*04b4*/ 	.word	0x0000d2b0


	//   ....[126]....
        /*04b8*/ 	.word	0x0000d310


	//   ....[127]....
        /*04bc*/ 	.word	0x0000d360


	//   ....[128]....
        /*04c0*/ 	.word	0x0000d390


	//   ....[129]....
        /*04c4*/ 	.word	0x0000d3f0


	//   ....[130]....
        /*04c8*/ 	.word	0x0000d440


	//   ....[131]....
        /*04cc*/ 	.word	0x0000d490


	//   ....[132]....
        /*04d0*/ 	.word	0x0000d540


	//   ....[133]....
        /*04d4*/ 	.word	0x0000d590


	//   ....[134]....
        /*04d8*/ 	.word	0x0000d5e0


	//   ....[135]....
        /*04dc*/ 	.word	0x0000d630


	//   ....[136]....
        /*04e0*/ 	.word	0x0000d6d0


	//   ....[137]....
        /*04e4*/ 	.word	0x0000d760


	//   ....[138]....
        /*04e8*/ 	.word	0x0000d7b0


	//   ....[139]....
        /*04ec*/ 	.word	0x0000d800


	//   ....[140]....
        /*04f0*/ 	.word	0x0000d8a0


	//   ....[141]....
        /*04f4*/ 	.word	0x0000d930


	//   ....[142]....
        /*04f8*/ 	.word	0x0000d980


	//   ....[143]....
        /*04fc*/ 	.word	0x0000d9d0


	//   ....[144]....
        /*0500*/ 	.word	0x0000da70


	//   ....[145]....
        /*0504*/ 	.word	0x0000db00


	//   ....[146]....
        /*0508*/ 	.word	0x0000db50


	//   ....[147]....
        /*050c*/ 	.word	0x0000dba0


	//   ....[148]....
        /*0510*/ 	.word	0x0000dc40


	//   ....[149]....
        /*0514*/ 	.word	0x0000dcd0


	//   ....[150]....
        /*0518*/ 	.word	0x0000dd20


	//   ....[151]....
        /*051c*/ 	.word	0x0000dd70


	//   ....[152]....
        /*0520*/ 	.word	0x0000de10


	//   ....[153]....
        /*0524*/ 	.word	0x0000deb0


	//   ....[154]....
        /*0528*/ 	.word	0x0000df00


	//   ....[155]....
        /*052c*/ 	.word	0x0000dfc0


	//   ....[156]....
        /*0530*/ 	.word	0x0000dff0


	//   ....[157]....
        /*0534*/ 	.word	0x0000e060


	//   ....[158]....
        /*0538*/ 	.word	0x0000e0b0


	//   ....[159]....
        /*053c*/ 	.word	0x0000e100


	//   ....[160]....
        /*0540*/ 	.word	0x0000e130


	//   ....[161]....
        /*0544*/ 	.word	0x0000e180


	//   ....[162]....
        /*0548*/ 	.word	0x0000e1d0


	//   ....[163]....
        /*054c*/ 	.word	0x0000e220


	//----- nvinfo : EIATTR_EXIT_INSTR_OFFSETS
	.align		4
.L_1365:
        /*0550*/ 	.byte	0x04, 0x1c
        /*0552*/ 	.short	(.L_1367 - .L_1366)


	//   ....[0]....
.L_1366:
        /*0554*/ 	.word	0x0000be60


	//   ....[1]....
        /*0558*/ 	.word	0x0000c590


	//----- nvinfo : EIATTR_MAX_THREADS
	.align		4
.L_1367:
        /*055c*/ 	.byte	0x04, 0x05
        /*055e*/ 	.short	(.L_1369 - .L_1368)
.L_1368:
        /*0560*/ 	.word	0x00000080
        /*0564*/ 	.word	0x00000001
        /*0568*/ 	.word	0x00000001


	//----- nvinfo : EIATTR_CRS_STACK_SIZE
	.align		4
.L_1369:
        /*056c*/ 	.byte	0x04, 0x1e
        /*056e*/ 	.short	(.L_1371 - .L_1370)
.L_1370:
        /*0570*/ 	.word	0x00000000


	//----- nvinfo : EIATTR_CBANK_PARAM_SIZE
	.align		4
.L_1371:
        /*0574*/ 	.byte	0x03, 0x19
        /*0576*/ 	.short	0x01f0


	//----- nvinfo : EIATTR_PARAM_CBANK
	.align		4
        /*0578*/ 	.byte	0x04, 0x0a
        /*057a*/ 	.short	(.L_1373 - .L_1372)
	.align		4
.L_1372:
        /*057c*/ 	.word	index@(.nv.constant0._Z25selective_scan_bwd_kernelI32Selective_Scan_bwd_kernel_traitsILi128ELi16ELb1ELb0ELb0ELb1ELb1EfN3c107complexIfEEEEv12SSMParamsBwd)
        /*0580*/ 	.short	0x0210
        /*0582*/ 	.short	0x01f0


	//----- nvinfo : EIATTR_SW_WAR
	.align		4
.L_1373:
        /*0584*/ 	.byte	0x04, 0x36
        /*0586*/ 	.short	(.L_1375 - .L_1374)
.L_1374:
        /*0588*/ 	.word	0x00000008
.L_1375:


//--------------------- .nv.info._Z25selective_scan_bwd_kernelI32Selective_Scan_bwd_kernel_traitsILi128ELi16ELb1ELb0ELb1ELb0ELb0EfN3c107complexIfEEEEv12SSMParamsBwd --------------------------
	.section	.nv.info._Z25selective_scan_bwd_kernelI32Selective_Scan_bwd_kernel_traitsILi128ELi16ELb1ELb0ELb1ELb0ELb0EfN3c107complexIfEEEEv12SSMParamsBwd,"",@"SHT_CUDA_INFO"
	.sectionflags	@""
	.align	4


	//----- nvinfo : EIATTR_CUDA_API_VERSION
	.align		4
        /*0000*/ 	.byte	0x04, 0x37
        /*0002*/ 	.short	(.L_1377 - .L_1376)
.L_1376:
        /*0004*/ 	.word	0x00000082


	//----- nvinfo : EIATTR_KPARAM_INFO
	.align		4
.L_1377:
        /*0008*/ 	.byte	0x04, 0x17
        /*000a*/ 	.short	(.L_1379 - .L_1378)
.L_1378:
        /*000c*/ 	.word	0x00000000
        /*0010*/ 	.short	0x0000
        /*0012*/ 	.short	0x0000
        /*0014*/ 	.byte	0x00, 0xf0, 0xc1, 0x07


	//----- nvinfo : EIATTR_SPARSE_MMA_MASK
	.align		4
.L_1379:
        /*0018*/ 	.byte	0x03, 0x50
        /*001a*/ 	.short	0x0000


	//----- nvinfo : EIATTR_MAXREG_COUNT
	.align		4
        /*001c*/ 	.byte	0x03, 0x1b
        /*001e*/ 	.short	0x00ff


	//----- nvinfo : EIATTR_NUM_BARRIERS
	.align		4
        /*0020*/ 	.byte	0x02, 0x4c
        /*0022*/ 	.byte	0x01
	.zero		1


	//----- nvinfo : EIATTR_ANNOTATIONS
	.align		4
        /*0024*/ 	.byte	0x04, 0x55
        /*0026*/ 	.short	(.L_1381 - .L_1380)


	//   ....[0]....
.L_1380:
        /* <DEDUP_REMOVED lines=34> */


	//----- nvinfo : EIATTR_MERCURY_ISA_VERSION
	.align		4
.L_1381:
        /*0230*/ 	.byte	0x03, 0x5f
        /*0232*/ 	.short	0x0101


	//----- nvinfo : EIATTR_COOP_GROUP_MASK_REGIDS
	.align		4
        /*0234*/ 	.byte	0x04, 0x29
        /*0236*/ 	.short	(.L_1383 - .L_1382)


	//   ....[0]....
.L_1382:
        /*0238*/ 	.word	0xffffffff


	//   ....[1]....
        /*023c*/ 	.word	0xffffffff


	//   ....[2]....
        /*0240*/ 	.word	0xffffffff


	//   ....[3]....
        /*0244*/ 	.word	0xffffffff


	//   ....[4]....
        /*0248*/ 	.word	0xffffffff


	//   ....[5]....
        /*024c*/ 	.word	0xffffffff


	//   ....[6]....
        /*0250*/ 	.word	0xffffffff


	//   ....[7]....
        /*0254*/ 	.word	0xffffffff


	//   ....[8]....
        /*0258*/ 	.word	0xffffffff


	//   ....[9]....
        /*025c*/ 	.word	0xffffffff


	//   ....[10]....
        /*0260*/ 	.word	0xffffffff


	//   ....[11]....
        /*0264*/ 	.word	0xffffffff


	//   ....[12]....
        /*0268*/ 	.word	0xffffffff


	//   ....[13]....
        /*026c*/ 	.word	0xffffffff


	//   ....[14]....
        /*0270*/ 	.word	0xffffffff


	//   ....[15]....
        /*0274*/ 	.word	0xffffffff


	//   ....[16]....
        /*0278*/ 	.word	0xffffffff


	//   ....[17]....
        /*027c*/ 	.word	0xffffffff


	//   ....[18]....
        /*0280*/ 	.word	0xffffffff


	//   ....[19]....
        /*0284*/ 	.word	0xffffffff


	//   ....[20]....
        /*0288*/ 	.word	0xffffffff


	//   ....[21]....
        /*028c*/ 	.word	0xffffffff


	//   ....[22]....
        /*0290*/ 	.word	0xffffffff


	//   ....[23]....
        /*0294*/ 	.word	0xffffffff


	//   ....[24]....
        /*0298*/ 	.word	0xffffffff


	//   ....[25]....
        /*029c*/ 	.word	0xffffffff


	//   ....[26]....
        /*02a0*/ 	.word	0xffffffff


	//   ....[27]....
        /*02a4*/ 	.word	0xffffffff


	//   ....[28]....
        /*02a8*/ 	.word	0xffffffff


	//   ....[29]....
        /*02ac*/ 	.word	0xffffffff


	//   ....[30]....
        /*02b0*/ 	.word	0xffffffff


	//   ....[31]....
        /*02b4*/ 	.word	0xffffffff


	//   ....[32]....
        /*02b8*/ 	.word	0xffffffff


	//   ....[33]....
        /*02bc*/ 	.word	0xffffffff


	//   ....[34]....
        /*02c0*/ 	.word	0xffffffff


	//   ....[35]....
        /*02c4*/ 	.word	0xffffffff


	//   ....[36]....
        /*02c8*/ 	.word	0xffffffff


	//   ....[37]....
        /*02cc*/ 	.word	0xffffffff


	//   ....[38]....
        /*02d0*/ 	.word	0xffffffff


	//   ....[39]....
        /*02d4*/ 	.word	0xffffffff


	//   ....[40]....
        /*02d8*/ 	.word	0xffffffff


	//   ....[41]....
        /*02dc*/ 	.word	0xffffffff


	//   ....[42]....
        /*02e0*/ 	.word	0xffffffff


	//   ....[43]....
        /*02e4*/ 	.word	0xffffffff


	//   ....[44]....
        /*02e8*/ 	.word	0xffffffff


	//   ....[45]....
        /*02ec*/ 	.word	0xffffffff


	//   ....[46]....
        /*02f0*/ 	.word	0xffffffff


	//   ....[47]....
        /*02f4*/ 	.word	0xffffffff


	//   ....[48]....
        /*02f8*/ 	.word	0xffffffff


	//   ....[49]....
        /*02fc*/ 	.word	0xffffffff


	//   ....[50]....
        /*0300*/ 	.word	0xffffffff


	//   ....[51]....
        /*0304*/ 	.word	0xffffffff


	//   ....[52]....
        /*0308*/ 	.word	0xffffffff


	//   ....[53]....
        /*030c*/ 	.word	0xffffffff


	//   ....[54]....
        /*0310*/ 	.word	0xffffffff


	//   ....[55]....
        /*0314*/ 	.word	0xffffffff


	//   ....[56]....
        /*0318*/ 	.word	0xffffffff


	//   ....[57]....
        /*031c*/ 	.word	0xffffffff


	//   ....[58]....
        /*0320*/ 	.word	0xffffffff


	//   ....[59]....
        /*0324*/ 	.word	0xffffffff


	//   ....[60]....
        /*0328*/ 	.word	0xffffffff


	//   ....[61]....
        /*032c*/ 	.word	0xffffffff


	//   ....[62]....
        /*0330*/ 	.word	0xffffffff


	//   ....[63]....
        /*0334*/ 	.word	0xffffffff


	//   ....[64]....
        /*0338*/ 	.word	0xffffffff


	//   ....[65]....
        /*033c*/ 	.word	0xffffffff


	//   ....[66]....
        /*0340*/ 	.word	0xffffffff


	//   ....[67]....
        /*0344*/ 	.word	0xffffffff


	//   ....[68]....
        /*0348*/ 	.word	0xffffffff


	//   ....[69]....
        /*034c*/ 	.word	0xffffffff


	//   ....[70]....
        /*0350*/ 	.word	0xffffffff


	//   ....[71]....
        /*0354*/ 	.word	0xffffffff


	//   ....[72]....
        /*0358*/ 	.word	0xffffffff


	//   ....[73]....
        /*035c*/ 	.word	0xffffffff


	//   ....[74]....
        /*0360*/ 	.word	0xffffffff


	//   ....[75]....
        /*0364*/ 	.word	0xffffffff


	//   ....[76]....
        /*0368*/ 	.word	0xffffffff


	//   ....[77]....
        /*036c*/ 	.word	0xffffffff


	//   ....[78]....
        /*0370*/ 	.word	0xffffffff


	//   ....[79]....
        /*0374*/ 	.word	0xffffffff


	//   ....[80]....
        /*0378*/ 	.word	0xffffffff


	//   ....[81]....
        /*037c*/ 	.word	0xffffffff


	//   ....[82]....
        /*0380*/ 	.word	0xffffffff


	//   ....[83]....
        /*0384*/ 	.word	0xffffffff


	//   ....[84]....
        /*0388*/ 	.word	0xffffffff


	//   ....[85]....
        /*038c*/ 	.word	0xffffffff


	//   ....[86]....
        /*0390*/ 	.word	0xffffffff


	//   ....[87]....
        /*0394*/ 	.word	0xffffffff


	//   ....[88]....
        /*0398*/ 	.word	0xffffffff


	//   ....[89]....
        /*039c*/ 	.word	0xffffffff


	//   ....[90]....
        /*03a0*/ 	.word	0xffffffff


	//   ....[91]....
        /*03a4*/ 	.word	0xffffffff


	//   ....[92]....
        /*03a8*/ 	.word	0xffffffff


	//   ....[93]....
        /*03ac*/ 	.word	0xffffffff


	//   ....[94]....
        /*03b0*/ 	.word	0xffffffff


	//   ....[95]....
        /*03b4*/ 	.word	0xffffffff


	//   ....[96]....
        /*03b8*/ 	.word	0x0500008b


	//   ....[97]....
        /*03bc*/ 	.word	0x0500008b


	//   ....[98]....
        /*03c0*/ 	.word	0x0500008b


	//   ....[99]....
        /*03c4*/ 	.word	0x0500008b


	//   ....[100]....
        /*03c8*/ 	.word	0x0500008b


	//   ....[101]....
        /*03cc*/ 	.word	0x0500008b


	//   ....[102]....
        /*03d0*/ 	.word	0x0500008b


	//   ....[103]....
        /*03d4*/ 	.word	0x0500008b


	//   ....[104]....
        /*03d8*/ 	.word	0x0500008b


	//   ....[105]....
        /*03dc*/ 	.word	0x0500008b


	//   ....[106]....
        /*03e0*/ 	.word	0x0500008b


	//   ....[107]....
        /*03e4*/ 	.word	0x0500008b


	//   ....[108]....
        /*03e8*/ 	.word	0x0500008b


	//   ....[109]....
        /*03ec*/ 	.word	0x0500008b


	//   ....[110]....
        /*03f0*/ 	.word	0x0500008b


	//   ....[111]....
        /*03f4*/ 	.word	0x0500008b


	//   ....[112]....
        /*03f8*/ 	.word	0x0500008b


	//   ....[113]....
        /*03fc*/ 	.word	0x0500008b


	//   ....[114]....
        /*0400*/ 	.word	0x0500008b


	//   ....[115]....
        /*0404*/ 	.word	0x0500008b


	//   ....[116]....
        /*0408*/ 	.word	0x0500008b


	//   ....[117]....
        /*040c*/ 	.word	0x0500008b


	//   ....[118]....
        /*0410*/ 	.word	0x0500008b


	//   ....[119]....
        /*0414*/ 	.word	0x0500008b


	//   ....[120]....
        /*0418*/ 	.word	0x0500008b


	//   ....[121]....
        /*041c*/ 	.word	0x0500008b


	//   ....[122]....
        /*0420*/ 	.word	0x0500008b


	//   ....[123]....
        /*0424*/ 	.word	0x0500008b


	//   ....[124]....
        /*0428*/ 	.word	0x0500008b


	//   ....[125]....
        /*042c*/ 	.word	0x0500008b


	//   ....[126]....
        /*0430*/ 	.word	0x0500008b


	//   ....[127]....
        /*0434*/ 	.word	0x0500008b


	//   ....[128]....
        /*0438*/ 	.word	0x0500008b


	//   ....[129]....
        /*043c*/ 	.word	0x0500008b


	//   ....[130]....
        /*0440*/ 	.word	0x0500008b


	//   ....[131]....
        /*0444*/ 	.word	0x0500008b


	//   ....[132]....
        /*0448*/ 	.word	0x0500008b


	//   ....[133]....
        /*044c*/ 	.word	0x0500008b


	//   ....[134]....
        /*0450*/ 	.word	0x0500008b


	//   ....[135]....
        /*0454*/ 	.word	0x0500008b


	//   ....[136]....
        /*0458*/ 	.word	0x0500008b


	//   ....[137]....
        /*045c*/ 	.word	0x0500008b


	//   ....[138]....
        /*0460*/ 	.word	0x0500008b


	//   ....[139]....
        /*0464*/ 	.word	0x0500008b


	//   ....[140]....
        /*0468*/ 	.word	0x0500008b


	//   ....[141]....
        /*046c*/ 	.word	0x0500008b


	//   ....[142]....
        /*0470*/ 	.word	0x0500008b


	//   ....[143]....
        /*0474*/ 	.word	0x0500008b


	//   ....[144]....
        /*0478*/ 	.word	0x0500008b


	//   ....[145]....
        /*047c*/ 	.word	0x0500008b


	//   ....[146]....
        /*0480*/ 	.word	0x0500008b


	//   ....[147]....
        /*0484*/ 	.word	0x0500008b


	//   ....[148]....
        /*0488*/ 	.word	0x0500008b


	//   ....[149]....
        /*048c*/ 	.word	0x0500008b


	//   ....[150]....
        /*0490*/ 	.word	0x0500008b


	//   ....[151]....
        /*0494*/ 	.word	0x0500008b


	//   ....[152]....
        /*0498*/ 	.word	0x0500008b


	//   ....[153]....
        /*049c*/ 	.word	0x0500008b


	//   ....[154]....
        /*04a0*/ 	.word	0x0500008b


	//   ....[155]....
        /*04a4*/ 	.word	0x0500008b


	//   ....[156]....
        /*04a8*/ 	.word	0x0500008b


	//   ....[157]....
        /*04ac*/ 	.word	0x0500008b


	//   ....[158]....
        /*04b0*/ 	.word	0x0500008b


	//   ....[159]....
        /*04b4*/ 	.word	0x0500008b


	//----- nvinfo : EIATTR_COOP_GROUP_INSTR_OFFSETS
	.align		4
.L_1383:
        /*04b8*/ 	.byte	0x04, 0x28
        /*04ba*/ 	.short	(.L_1385 - .L_1384)


	//   ....[0]....
.L_1384:
        /*04bc*/ 	.word	0x00000c00


	//   ....[1]....
        /*04c0*/ 	.word	0x00000d10


	//   ....[2]....
        /*04c4*/ 	.word	0x00000e00


	//   ....[3]....
        /*04c8*/ 	.word	0x00002140


	//   ....[4]....
        /*04cc*/ 	.word	0x00003ca0


	//   ....[5]....
        /*04d0*/ 	.word	0x00003cc0


	//   ....[6]....
        /*04d4*/ 	.word	0x00003cd0


	//   ....[7]....
        /*04d8*/ 	.word	0x00003ce0


	//   ....[8]....
        /*04dc*/ 	.word	0x00003d80


	//   ....[9]....
        /*04e0*/ 	.word	0x00003da0


	//   ....[10]....
        /*04e4*/ 	.word	0x00003dd0


	//   ....[11]....
        /*04e8*/ 	.word	0x00003de0


	//   ....[12]....
        /*04ec*/ 	.word	0x00003ea0


	//   ....[13]....
        /*04f0*/ 	.word	0x00003ec0


	//   ....[14]....
        /*04f4*/ 	.word	0x00003ed0


	//   ....[15]....
        /*04f8*/ 	.word	0x00003ee0


	//   ....[16]....
        /*04fc*/ 	.word	0x00003fa0


	//   ....[17]....
        /*0500*/ 	.word	0x00003fc0


	//   ....[18]....
        /*0504*/ 	.word	0x00003fd0


	//   ....[19]....
        /*0508*/ 	.word	0x00003fe0


	//   ....[20]....
        /*050c*/ 	.word	0x00004090


	//   ....[21]....
        /*0510*/ 	.word	0x000040b0


	//   ....[22]....
        /*0514*/ 	.word	0x000040c0


	//   ....[23]....
        /*0518*/ 	.word	0x000040d0


	//   ....[24]....
        /*051c*/ 	.word	0x00004240


	//   ....[25]....
        /*0520*/ 	.word	0x00004250


	//   ....[26]....
        /*0524*/ 	.word	0x00004260


	//   ....[27]....
        /*0528*/ 	.word	0x00004270


	//   ....[28]....
        /*052c*/ 	.word	0x00004280


	//   ....[29]....
        /*0530*/ 	.word	0x00004290


	//   ....[30]....
        /*0534*/ 	.word	0x000042a0


	//   ....[31]....
        /*0538*/ 	.word	0x000042b0


	//   ....[32]....
        /*053c*/ 	.word	0x00005820


	//   ....[33]....
        /*0540*/ 	.word	0x00005830


	//   ....[34]....
        /*0544*/ 	.word	0x00005840


	//   ....[35]....
        /*0548*/ 	.word	0x00005850


	//   ....[36]....
        /*054c*/ 	.word	0x00005970


	//   ....[37]....
        /*0550*/ 	.word	0x00005980


	//   ....[38]....
        /*0554*/ 	.word	0x00005990


	//   ....[39]....
        /*0558*/ 	.word	0x000059a0


	//   ....[40]....
        /*055c*/ 	.word	0x00005ac0


	//   ....[41]....
        /*0560*/ 	.word	0x00005ad0


	//   ....[42]....
        /*0564*/ 	.word	0x00005ae0


	//   ....[43]....
        /*0568*/ 	.word	0x00005af0


	//   ....[44]....
        /*056c*/ 	.word	0x00005c10


	//   ....[45]....
        /*0570*/ 	.word	0x00005c20


	//   ....[46]....
        /*0574*/ 	.word	0x00005c30


	//   ....[47]....
        /*0578*/ 	.word	0x00005c40


	//   ....[48]....
        /*057c*/ 	.word	0x00005d60


	//   ....[49]....
        /*0580*/ 	.word	0x00005d70


	//   ....[50]....
        /*0584*/ 	.word	0x00005d80


	//   ....[51]....
        /*0588*/ 	.word	0x00005d90


	//   ....[52]....
        /*058c*/ 	.word	0x00005eb0


	//   ....[53]....
        /*0590*/ 	.word	0x00005ec0


	//   ....[54]....
        /*0594*/ 	.word	0x00005ed0


	//   ....[55]....
        /*0598*/ 	.word	0x00005ee0


	//   ....[56]....
        /*059c*/ 	.word	0x00005ef0


	//   ....[57]....
        /*05a0*/ 	.word	0x00005f00


	//   ....[58]....
        /*05a4*/ 	.word	0x00005f10


	//   ....[59]....
        /*05a8*/ 	.word	0x00005f40


	//   ....[60]....
        /*05ac*/ 	.word	0x00005f70


	//   ....[61]....
        /*05b0*/ 	.word	0x00005f80


	//   ....[62]....
        /*05b4*/ 	.word	0x00005f90


	//   ....[63]....
        /*05b8*/ 	.word	0x00005fa0


	//   ....[64]....
        /*05bc*/ 	.word	0x00009e10


	//   ....[65]....
        /*05c0*/ 	.word	0x00009e50


	//   ....[66]....
        /*05c4*/ 	.word	0x00009e90


	//   ....[67]....
        /*05c8*/ 	.word	0x00009ed0


	//   ....[68]....
        /*05cc*/ 	.word	0x00009fe0


	//   ....[69]....
        /*05d0*/ 	.word	0x0000a020


	//   ....[70]....
        /*05d4*/ 	.word	0x0000a060


	//   ....[71]....
        /*05d8*/ 	.word	0x0000a0a0


	//   ....[72]....
        /*05dc*/ 	.word	0x0000a1b0


	//   ....[73]....
        /*05e0*/ 	.word	0x0000a1f0


	//   ....[74]....
        /*05e4*/ 	.word	0x0000a230


	//   ....[75]....
        /*05e8*/ 	.word	0x0000a270


	//   ....[76]....
        /*05ec*/ 	.word	0x0000a380


	//   ....[77]....
        /*05f0*/ 	.word	0x0000a3c0


	//   ....[78]....
        /*05f4*/ 	.word	0x0000a400


	//   ....[79]....
        /*05f8*/ 	.word	0x0000a440


	//   ....[80]....
        /*05fc*/ 	.word	0x0000a550


	//   ....[81]....
        /*0600*/ 	.word	0x0000a580


	//   ....[82]....
        /*0604*/ 	.word	0x0000a5a0


	//   ....[83]....
        /*0608*/ 	.word	0x0000a5c0


	//   ....[84]....
        /*060c*/ 	.word	0x0000aa90


	//   ....[85]....
        /*0610*/ 	.word	0x0000ad70


	//   ....[86]....
        /*0614*/ 	.word	0x0000afb0


	//   ....[87]....
        /*0618*/ 	.word	0x0000afd0


	//   ....[88]....
        /*061c*/ 	.word	0x0000b000


	//   ....[89]....
        /*0620*/ 	.word	0x0000b050


	//   ....[90]....
        /*0624*/ 	.word	0x0000b070


	//   ....[91]....
        /*0628*/ 	.word	0x0000b260


	//   ....[92]....
        /*062c*/ 	.word	0x0000b280


	//   ....[93]....
        /*0630*/ 	.word	0x0000b2b0


	//   ....[94]....
        /*0634*/ 	.word	0x0000b300


	//   ....[95]....
        /*0638*/ 	.word	0x0000b320


	//   ....[96]....
        /*063c*/ 	.word	0x0000b840


	//   ....[97]....
        /*0640*/ 	.word	0x0000b890


	//   ....[98]....
        /*0644*/ 	.word	0x0000b8e0


	//   ....[99]....
        /*0648*/ 	.word	0x0000b930


	//   ....[100]....
        /*064c*/ 	.word	0x0000ba40


	//   ....[101]....
        /*0650*/ 	.word	0x0000ba90


	//   ....[102]....
        /*0654*/ 	.word	0x0000bae0


	//   ....[103]....
        /*0658*/ 	.word	0x0000bb30


	//   ....[104]....
        /*065c*/ 	.word	0x0000bc40


	//   ....[105]....
        /*0660*/ 	.word	0x0000bc90


	//   ....[106]....
        /*0664*/ 	.word	0x0000bce0


	//   ....[107]....
        /*0668*/ 	.word	0x0000bd30


	//   ....[108]....
        /*066c*/ 	.word	0x0000be40


	//   ....[109]....
        /*0670*/ 	.word	0x0000be90


	//   ....[110]....
        /*0674*/ 	.word	0x0000bee0


	//   ....[111]....
        /*0678*/ 	.word	0x0000bf30


	//   ....[112]....
        /*067c*/ 	.word	0x0000c040


	//   ....[113]....
        /*0680*/ 	.word	0x0000c090


	//   ....[114]....
        /*0684*/ 	.word	0x0000c0e0


	//   ....[115]....
        /*0688*/ 	.word	0x0000c130


	//   ....[116]....
        /*068c*/ 	.word	0x0000c1c0


	//   ....[117]....
        /*0690*/ 	.word	0x0000c260


	//   ....[118]....
        /*0694*/ 	.word	0x0000c300


	//   ....[119]....
        /*0698*/ 	.word	0x0000c3a0


	//   ....[120]....
        /*069c*/ 	.word	0x0000c440


	//   ....[121]....
        /*06a0*/ 	.word	0x0000c4f0


	//   ....[122]....
        /*06a4*/ 	.word	0x0000c540


	//   ....[123]....
        /*06a8*/ 	.word	0x0000c590


	//   ....[124]....
        /*06ac*/ 	.word	0x0000c5e0


	//   ....[125]....
        /*06b0*/ 	.word	0x0000c630


	//   ....[126]....
        /*06b4*/ 	.word	0x0000c680


	//   ....[127]....
        /*06b8*/ 	.word	0x0000c6d0


	//   ....[128]....
        /*06bc*/ 	.word	0x0000c760


	//   ....[129]....
        /*06c0*/ 	.word	0x0000c7b0


	//   ....[130]....
        /*06c4*/ 	.word	0x0000c800


	//   ....[131]....
        /*06c8*/ 	.word	0x0000c850


	//   ....[132]....
        /*06cc*/ 	.word	0x0000c8f0


	//   ....[133]....
        /*06d0*/ 	.word	0x0000c980


	//   ....[134]....
        /*06d4*/ 	.word	0x0000c9d0


	//   ....[135]....
        /*06d8*/ 	.word	0x0000ca20


	//   ....[136]....
        /*06dc*/ 	.word	0x0000cac0


	//   ....[137]....
        /*06e0*/ 	.word	0x0000cb50


	//   ....[138]....
        /*06e4*/ 	.word	0x0000cba0


	//   ....[139]....
        /*06e8*/ 	.word	0x0000cbf0


	//   ....[140]....
        /*06ec*/ 	.word	0x0000cc90


	//   ....[141]....
        /*06f0*/ 	.word	0x0000cd20


	//   ....[142]....
        /*06f4*/ 	.word	0x0000cd70


	//   ....[143]....
        /*06f8*/ 	.word	0x0000cdc0


	//   ....[144]....
        /*06fc*/ 	.word	0x0000ce60


	//   ....[145]....
        /*0700*/ 	.word	0x0000cef0


	//   ....[146]....
        /*0704*/ 	.word	0x0000cf40


	//   ....[147]....
        /*0708*/ 	.word	0x0000cf90


	//   ....[148]....
        /*070c*/ 	.word	0x0000d030


	//   ....[149]....
        /*0710*/ 	.word	0x0000d0e0


	//   ....[150]....
        /*0714*/ 	.word	0x0000d140


	//   ....[151]....
        /*0718*/ 	.word	0x0000d1d0


	//   ....[152]....
        /*071c*/ 	.word	0x0000d220


	//   ....[153]....
        /*0720*/ 	.word	0x0000d270


	//   ....[154]....
        /*0724*/ 	.word	0x0000d2c0


	//   ....[155]....
        /*0728*/ 	.word	0x0000d310


	//   ....[156]....
        /*072c*/ 	.word	0x0000d350


	//   ....[157]....
        /*0730*/ 	.word	0x0000d3a0


	//   ....[158]....
        /*0734*/ 	.word	0x0000d410


	//   ....[159]....
        /*0738*/ 	.word	0x0000d460


	//----- nvinfo : EIATTR_EXIT_INSTR_OFFSETS
	.align		4
.L_1385:
        /*073c*/ 	.byte	0x04, 0x1c
        /*073e*/ 	.short	(.L_1387 - .L_1386)


	//   ....[0]....
.L_1386:
        /*0740*/ 	.word	0x0000b490


	//   ....[1]....
        /*0744*/ 	.word	0x0000b7e0


	//----- nvinfo : EIATTR_MAX_THREADS
	.align		4
.L_1387:
        /*0748*/ 	.byte	0x04, 0x05
        /*074a*/ 	.short	(.L_1389 - .L_1388)
.L_1388:
        /*074c*/ 	.word	0x00000080
        /*0750*/ 	.word	0x00000001
        /*0754*/ 	.word	0x00000001


	//----- nvinfo : EIATTR_CRS_STACK_SIZE
	.align		4
.L_1389:
        /*0758*/ 	.byte	0x04, 0x1e
        /*075a*/ 	.short	(.L_1391 - .L_1390)
.L_1390:
        /*075c*/ 	.word	0x00000000


	//----- nvinfo : EIATTR_CBANK_PARAM_SIZE
	.align		4
.L_1391:
        /*0760*/ 	.byte	0x03, 0x19
        /*0762*/ 	.short	0x01f0


	//----- nvinfo : EIATTR_PARAM_CBANK
	.align		4
        /*0764*/ 	.byte	0x04, 0x0a
        /*0766*/ 	.short	(.L_1393 - .L_1392)
	.align		4
.L_1392:
        /*0768*/ 	.word	index@(.nv.constant0._Z25selective_scan_bwd_kernelI32Selective_Scan_bwd_kernel_traitsILi128ELi16ELb1ELb0ELb1ELb0ELb0EfN3c107complexIfEEEEv12SSMParamsBwd)
        /*076c*/ 	.short	0x0210
        /*076e*/ 	.short	0x01f0


	//----- nvinfo : EIATTR_SW_WAR
	.align		4
.L_1393:
        /*0770*/ 	.byte	0x04, 0x36
        /*0772*/ 	.short	(.L_1395 - .L_1394)
.L_1394:
        /*0774*/ 	.word	0x00000008
.L_1395:


//--------------------- .nv.info._Z25selective_scan_bwd_kernelI32Selective_Scan_bwd_kernel_traitsILi128ELi16ELb1ELb0ELb1ELb0ELb1EfN3c107complexIfEEEEv12SSMParamsBwd --------------------------
	.section	.nv.info._Z25selective_scan_bwd_kernelI32Selective_Scan_bwd_kernel_traitsILi128ELi16ELb1ELb0ELb1ELb0ELb1EfN3c107complexIfEEEEv12SSMParamsBwd,"",@"SHT_CUDA_INFO"
	.sectionflags	@""
	.align	4


	//----- nvinfo : EIATTR_CUDA_API_VERSION
	.align		4
        /*0000*/ 	.byte	0x04, 0x37
        /*0002*/ 	.short	(.L_1397 - .L_1396)
.L_1396:
        /*0004*/ 	.word	0x00000082


	//----- nvinfo : EIATTR_KPARAM_INFO
	.align		4
.L_1397:
        /*0008*/ 	.byte	0x04, 0x17
        /*000a*/ 	.short	(.L_1399 - .L_1398)
.L_1398:
        /*000c*/ 	.word	0x00000000
        /*0010*/ 	.short	0x0000
        /*0012*/ 	.short	0x0000
        /*0014*/ 	.byte	0x00, 0xf0, 0xc1, 0x07


	//----- nvinfo : EIATTR_SPARSE_MMA_MASK
	.align		4
.L_1399:
        /*0018*/ 	.byte	0x03, 0x50
        /*001a*/ 	.short	0x0000


	//----- nvinfo : EIATTR_MAXREG_COUNT
	.align		4
        /*001c*/ 	.byte	0x03, 0x1b
        /*001e*/ 	.short	0x00ff


	//----- nvinfo : EIATTR_NUM_BARRIERS
	.align		4
        /*0020*/ 	.byte	0x02, 0x4c
        /*0022*/ 	.byte	0x01
	.zero		1


	//----- nvinfo : EIATTR_ANNOTATIONS
	.align		4
        /*0024*/ 	.byte	0x04, 0x55
        /*0026*/ 	.short	(.L_1401 - .L_1400)


	//   ....[0]....
.L_1400:
        /* <DEDUP_REMOVED lines=23> */


	//----- nvinfo : EIATTR_MERCURY_ISA_VERSION
	.align		4
.L_1401:
        /*0180*/ 	.byte	0x03, 0x5f
        /*0182*/ 	.short	0x0101


	//----- nvinfo : EIATTR_COOP_GROUP_MASK_REGIDS
	.align		4
        /*0184*/ 	.byte	0x04, 0x29
        /*0186*/ 	.short	(.L_1403 - .L_1402)


	//   ....[0]....
.L_1402:
        /*0188*/ 	.word	0xffffffff


	//   ....[1]....
        /*018c*/ 	.word	0xffffffff


	//   ....[2]....
        /*0190*/ 	.word	0xffffffff


	//   ....[3]....
        /*0194*/ 	.word	0xffffffff


	//   ....[4]....
        /*0198*/ 	.word	0xffffffff


	//   ....[5]....
        /*019c*/ 	.word	0xffffffff


	//   ....[6]....
        /*01a0*/ 	.word	0xffffffff


	//   ....[7]....
        /*01a4*/ 	.word	0xffffffff


	//   ....[8]....
        /*01a8*/ 	.word	0xffffffff


	//   ....[9]....
        /*01ac*/ 	.word	0xffffffff


	//   ....[10]....
        /*01b0*/ 	.word	0xffffffff


	//   ....[11]....
        /*01b4*/ 	.word	0xffffffff


	//   ....[12]....
        /*01b8*/ 	.word	0xffffffff


	//   ....[13]....
        /*01bc*/ 	.word	0xffffffff


	//   ....[14]....
        /*01c0*/ 	.word	0xffffffff


	//   ....[15]....
        /*01c4*/ 	.word	0xffffffff


	//   ....[16]....
        /*01c8*/ 	.word	0xffffffff


	//   ....[17]....
        /*01cc*/ 	.word	0xffffffff


	//   ....[18]....
        /*01d0*/ 	.word	0xffffffff


	//   ....[19]....
        /*01d4*/ 	.word	0xffffffff


	//   ....[20]....
        /*01d8*/ 	.word	0xffffffff


	//   ....[21]....
        /*01dc*/ 	.word	0xffffffff


	//   ....[22]....
        /*01e0*/ 	.word	0xffffffff


	//   ....[23]....
        /*01e4*/ 	.word	0xffffffff


	//   ....[24]....
        /*01e8*/ 	.word	0xffffffff


	//   ....[25]....
        /*01ec*/ 	.word	0xffffffff


	//   ....[26]....
        /*01f0*/ 	.word	0xffffffff


	//   ....[27]....
        /*01f4*/ 	.word	0xffffffff


	//   ....[28]....
        /*01f8*/ 	.word	0xffffffff


	//   ....[29]....
        /*01fc*/ 	.word	0xffffffff


	//   ....[30]....
        /*0200*/ 	.word	0xffffffff


	//   ....[31]....
        /*0204*/ 	.word	0xffffffff


	//   ....[32]....
        /*0208*/ 	.word	0xffffffff


	//   ....[33]....
        /*020c*/ 	.word	0xffffffff


	//   ....[34]....
        /*0210*/ 	.word	0xffffffff


	//   ....[35]....
        /*0214*/ 	.word	0xffffffff


	//   ....[36]....
        /*0218*/ 	.word	0xffffffff


	//   ....[37]....
        /*021c*/ 	.word	0xffffffff


	//   ....[38]....
        /*0220*/ 	.word	0xffffffff


	//   ....[39]....
        /*0224*/ 	.word	0xffffffff


	//   ....[40]....
        /*0228*/ 	.word	0xffffffff


	//   ....[41]....
        /*022c*/ 	.word	0xffffffff


	//   ....[42]....
        /*0230*/ 	.word	0xffffffff


	//   ....[43]....
        /*0234*/ 	.word	0xffffffff


	//   ....[44]....
        /*0238*/ 	.word	0xffffffff


	//   ....[45]....
        /*023c*/ 	.word	0xffffffff


	//   ....[46]....
        /*0240*/ 	.word	0xffffffff


	//   ....[47]....
        /*0244*/ 	.word	0xffffffff


	//   ....[48]....
        /*0248*/ 	.word	0xffffffff


	//   ....[49]....
        /*024c*/ 	.word	0xffffffff


	//   ....[50]....
        /*0250*/ 	.word	0xffffffff


	//   ....[51]....
        /*0254*/ 	.word	0xffffffff


	//   ....[52]....
        /*0258*/ 	.word	0xffffffff


	//   ....[53]....
        /*025c*/ 	.word	0xffffffff


	//   ....[54]....
        /*0260*/ 	.word	0xffffffff


	//   ....[55]....
        /*0264*/ 	.word	0xffffffff


	//   ....[56]....
        /*0268*/ 	.word	0xffffffff


	//   ....[57]....
        /*026c*/ 	.word	0xffffffff


	//   ....[58]....
        /*0270*/ 	.word	0xffffffff


	//   ....[59]....
        /*0274*/ 	.word	0xffffffff


	//   ....[60]....
        /*0278*/ 	.word	0xffffffff


	//   ....[61]....
        /*027c*/ 	.word	0xffffffff


	//   ....[62]....
        /*0280*/ 	.word	0xffffffff


	//   ....[63]....
        /*0284*/ 	.word	0xffffffff


	//   ....[64]....
        /*0288*/ 	.word	0xffffffff


	//   ....[65]....
        /*028c*/ 	.word	0xffffffff


	//   ....[66]....
        /*0290*/ 	.word	0xffffffff


	//   ....[67]....
        /*0294*/ 	.word	0xffffffff


	//   ....[68]....
        /*0298*/ 	.word	0xffffffff


	//   ....[69]....
        /*029c*/ 	.word	0xffffffff


	//   ....[70]....
        /*02a0*/ 	.word	0xffffffff


	//   ....[71]....
        /*02a4*/ 	.word	0xffffffff


	//   ....[72]....
        /*02a8*/ 	.word	0xffffffff


	//   ....[73]....
        /*02ac*/ 	.word	0xffffffff


	//   ....[74]....
        /*02b0*/ 	.word	0xffffffff


	//   ....[75]....
        /*02b4*/ 	.word	0xffffffff


	//   ....[76]....
        /*02b8*/ 	.word	0xffffffff


	//   ....[77]....
        /*02bc*/ 	.word	0xffffffff


	//   ....[78]....
        /*02c0*/ 	.word	0xffffffff


	//   ....[79]....
        /*02c4*/ 	.word	0xffffffff


	//   ....[80]....
        /*02c8*/ 	.word	0xffffffff


	//   ....[81]....
        /*02cc*/ 	.word	0xffffffff


	//   ....[82]....
        /*02d0*/ 	.word	0xffffffff


	//   ....[83]....
        /*02d4*/ 	.word	0xffffffff


	//   ....[84]....
        /*02d8*/ 	.word	0xffffffff


	//   ....[85]....
        /*02dc*/ 	.word	0xffffffff


	//   ....[86]....
        /*02e0*/ 	.word	0xffffffff


	//   ....[87]....
        /*02e4*/ 	.word	0xffffffff


	//   ....[88]....
        /*02e8*/ 	.word	0xffffffff


	//   ....[89]....
        /*02ec*/ 	.word	0xffffffff


	//   ....[90]....
        /*02f0*/ 	.word	0xffffffff


	//   ....[91]....
        /*02f4*/ 	.word	0xffffffff


	//   ....[92]....
        /*02f8*/ 	.word	0xffffffff


	//   ....[93]....
        /*02fc*/ 	.word	0xffffffff


	//   ....[94]....
        /*0300*/ 	.word	0xffffffff


	//   ....[95]....
        /*0304*/ 	.word	0xffffffff


	//   ....[96]....
        /*0308*/ 	.word	0xffffffff


	//   ....[97]....
        /*030c*/ 	.word	0xffffffff


	//   ....[98]....
        /*0310*/ 	.word	0xffffffff


	//   ....[99]....
        /*0314*/ 	.word	0xffffffff


	//   ....[100]....
        /*0318*/ 	.word	0x0500008b


	//   ....[101]....
        /*031c*/ 	.word	0x0500008b


	//   ....[102]....
        /*0320*/ 	.word	0x0500008b


	//   ....[103]....
        /*0324*/ 	.word	0x0500008b


	//   ....[104]....
        /*0328*/ 	.word	0x0500008b


	//   ....[105]....
        /*032c*/ 	.word	0x0500008b


	//   ....[106]....
        /*0330*/ 	.word	0x0500008b


	//   ....[107]....
        /*0334*/ 	.word	0x0500008b


	//   ....[108]....
        /*0338*/ 	.word	0x0500008b


	//   ....[109]....
        /*033c*/ 	.word	0x0500008b


	//   ....[110]....
        /*0340*/ 	.word	0x0500008b


	//   ....[111]....
        /*0344*/ 	.word	0x0500008b


	//   ....[112]....
        /*0348*/ 	.word	0x0500008b


	//   ....[113]....
        /*034c*/ 	.word	0x0500008b


	//   ....[114]....
        /*0350*/ 	.word	0x0500008b


	//   ....[115]....
        /*0354*/ 	.word	0x0500008b


	//   ....[116]....
        /*0358*/ 	.word	0x0500008b


	//   ....[117]....
        /*035c*/ 	.word	0x0500008b


	//   ....[118]....
        /*0360*/ 	.word	0x0500008b


	//   ....[119]....
        /*0364*/ 	.word	0x0500008b


	//   ....[120]....
        /*0368*/ 	.word	0x0500008b


	//   ....[121]....
        /*036c*/ 	.word	0x0500008b


	//   ....[122]....
        /*0370*/ 	.word	0x0500008b


	//   ....[123]....
        /*0374*/ 	.word	0x0500008b


	//   ....[124]....
        /*0378*/ 	.word	0x0500008b


	//   ....[125]....
        /*037c*/ 	.word	0x0500008b


	//   ....[126]....
        /*0380*/ 	.word	0x0500008b


	//   ....[127]....
        /*0384*/ 	.word	0x0500008b


	//   ....[128]....
        /*0388*/ 	.word	0x0500008b


	//   ....[129]....
        /*038c*/ 	.word	0x0500008b


	//   ....[130]....
        /*0390*/ 	.word	0x0500008b


	//   ....[131]....
        /*0394*/ 	.word	0x0500008b


	//   ....[132]....
        /*0398*/ 	.word	0x0500008b


	//   ....[133]....
        /*039c*/ 	.word	0x0500008b


	//   ....[134]....
        /*03a0*/ 	.word	0x0500008b


	//   ....[135]....
        /*03a4*/ 	.word	0x0500008b


	//   ....[136]....
        /*03a8*/ 	.word	0x0500008b


	//   ....[137]....
        /*03ac*/ 	.word	0x0500008b


	//   ....[138]....
        /*03b0*/ 	.word	0x0500008b


	//   ....[139]....
        /*03b4*/ 	.word	0x0500008b


	//   ....[140]....
        /*03b8*/ 	.word	0x0500008b


	//   ....[141]....
        /*03bc*/ 	.word	0x0500008b


	//   ....[142]....
        /*03c0*/ 	.word	0x0500008b


	//   ....[143]....
        /*03c4*/ 	.word	0x0500008b


	//   ....[144]....
        /*03c8*/ 	.word	0x0500008b


	//   ....[145]....
        /*03cc*/ 	.word	0x0500008b


	//   ....[146]....
        /*03d0*/ 	.word	0x0500008b


	//   ....[147]....
        /*03d4*/ 	.word	0x0500008b


	//   ....[148]....
        /*03d8*/ 	.word	0x0500008b


	//   ....[149]....
        /*03dc*/ 	.word	0x0500008b


	//   ....[150]....
        /*03e0*/ 	.word	0x0500008b


	//   ....[151]....
        /*03e4*/ 	.word	0x0500008b


	//   ....[152]....
        /*03e8*/ 	.word	0x0500008b


	//   ....[153]....
        /*03ec*/ 	.word	0x0500008b


	//   ....[154]....
        /*03f0*/ 	.word	0x0500008b


	//   ....[155]....
        /*03f4*/ 	.word	0x0500008b


	//   ....[156]....
        /*03f8*/ 	.word	0x0500008b


	//   ....[157]....
        /*03fc*/ 	.word	0x0500008b


	//   ....[158]....
        /*0400*/ 	.word	0x0500008b


	//   ....[159]....
        /*0404*/ 	.word	0x0500008b


	//   ....[160]....
        /*0408*/ 	.word	0x0500008b


	//   ....[161]....
        /*040c*/ 	.word	0x0500008b


	//   ....[162]....
        /*0410*/ 	.word	0x0500008b


	//   ....[163]....
        /*0414*/ 	.word	0x0500008b


	//----- nvinfo : EIATTR_COOP_GROUP_INSTR_OFFSETS
	.align		4
.L_1403:
        /*0418*/ 	.byte	0x04, 0x28
        /*041a*/ 	.short	(.L_1405 - .L_1404)


	//   ....[0]....
.L_1404:
        /*041c*/ 	.word	0x00000c90


	//   ....[1]....
        /*0420*/ 	.word	0x00000da0


	//   ....[2]....
        /*0424*/ 	.word	0x00000fa0


	//   ....[3]....
        /*0428*/ 	.word	0x00001170


	//   ....[4]....
        /*042c*/ 	.word	0x00001700


	//   ....[5]....
        /*0430*/ 	.word	0x00001f20


	//   ....[6]....
        /*0434*/ 	.word	0x00002290


	//   ....[7]....
        /*0438*/ 	.word	0x00003580


	//   ....[8]....
        /*043c*/ 	.word	0x00004f10


	//   ....[9]....
        /*0440*/ 	.word	0x00004f30


	//   ....[10]....
        /*0444*/ 	.word	0x00004f40


	//   ....[11]....
        /*0448*/ 	.word	0x00004f50


	//   ....[12]....
        /*044c*/ 	.word	0x00004ff0


	//   ....[13]....
        /*0450*/ 	.word	0x00005010


	//   ....[14]....
        /*0454*/ 	.word	0x00005040


	//   ....[15]....
        /*0458*/ 	.word	0x00005050


	//   ....[16]....
        /*045c*/ 	.word	0x00005110


	//   ....[17]....
        /*0460*/ 	.word	0x00005130


	//   ....[18]....
        /*0464*/ 	.word	0x00005140


	//   ....[19]....
        /*0468*/ 	.word	0x00005150


	//   ....[20]....
        /*046c*/ 	.word	0x000051f0


	//   ....[21]....
        /*0470*/ 	.word	0x00005220


	//   ....[22]....
        /*0474*/ 	.word	0x00005240


	//   ....[23]....
        /*0478*/ 	.word	0x00005250


	//   ....[24]....
        /*047c*/ 	.word	0x000052f0


	//   ....[25]....
        /*0480*/ 	.word	0x00005320


	//   ....[26]....
        /*0484*/ 	.word	0x00005330


	//   ....[27]....
        /*0488*/ 	.word	0x00005340


	//   ....[28]....
        /*048c*/ 	.word	0x000054b0


	//   ....[29]....
        /*0490*/ 	.word	0x000054c0


	//   ....[30]....
        /*0494*/ 	.word	0x000054d0


	//   ....[31]....
        /*0498*/ 	.word	0x000054e0


	//   ....[32]....
        /*049c*/ 	.word	0x000054f0


	//   ....[33]....
        /*04a0*/ 	.word	0x00005500


	//   ....[34]....
        /*04a4*/ 	.word	0x00005510


	//   ....[35]....
        /*04a8*/ 	.word	0x00005520


	//   ....[36]....
        /*04ac*/ 	.word	0x00006a30


	//   ....[37]....
        /*04b0*/ 	.word	0x00006a40


	//   ....[38]....
        /*04b4*/ 	.word	0x00006a50


	//   ....[39]....
        /*04b8*/ 	.word	0x00006a60


	//   ....[40]....
        /*04bc*/ 	.word	0x00006b80


	//   ....[41]....
        /*04c0*/ 	.word	0x00006b90


	//   ....[42]....
        /*04c4*/ 	.word	0x00006ba0


	//   ....[43]....
        /*04c8*/ 	.word	0x00006bb0


	//   ....[44]....
        /*04cc*/ 	.word	0x00006cd0


	//   ....[45]....
        /*04d0*/ 	.word	0x00006ce0


	//   ....[46]....
        /*04d4*/ 	.word	0x00006cf0


	//   ....[47]....
        /*04d8*/ 	.word	0x00006d00


	//   ....[48]....
        /*04dc*/ 	.word	0x00006e20


	//   ....[49]....
        /*04e0*/ 	.word	0x00006e30


	//   ....[50]....
        /*04e4*/ 	.word	0x00006e40


	//   ....[51]....
        /*04e8*/ 	.word	0x00006e50


	//   ....[52]....
        /*04ec*/ 	.word	0x00006f70


	//   ....[53]....
        /*04f0*/ 	.word	0x00006f80


	//   ....[54]....
        /*04f4*/ 	.word	0x00006f90


	//   ....[55]....
        /*04f8*/ 	.word	0x00006fa0


	//   ....[56]....
        /*04fc*/ 	.word	0x000070c0


	//   ....[57]....
        /*0500*/ 	.word	0x000070d0


	//   ....[58]....
        /*0504*/ 	.word	0x000070e0


	//   ....[59]....
        /*0508*/ 	.word	0x000070f0


	//   ....[60]....
        /*050c*/ 	.word	0x00007100


	//   ....[61]....
        /*0510*/ 	.word	0x00007110


	//   ....[62]....
        /*0514*/ 	.word	0x00007120


	//   ....[63]....
        /*0518*/ 	.word	0x00007150


	//   ....[64]....
        /*051c*/ 	.word	0x00007180


	//   ....[65]....
        /*0520*/ 	.word	0x00007190


	//   ....[66]....
        /*0524*/ 	.word	0x000071a0


	//   ....[67]....
        /*0528*/ 	.word	0x000071b0


	//   ....[68]....
        /*052c*/ 	.word	0x0000af30


	//   ....[69]....
        /*0530*/ 	.word	0x0000af70


	//   ....[70]....
        /*0534*/ 	.word	0x0000afb0


	//   ....[71]....
        /*0538*/ 	.word	0x0000aff0


	//   ....[72]....
        /*053c*/ 	.word	0x0000b100


	//   ....[73]....
        /*0540*/ 	.word	0x0000b140


	//   ....[74]....
        /*0544*/ 	.word	0x0000b180


	//   ....[75]....
        /*0548*/ 	.word	0x0000b1c0


	//   ....[76]....
        /*054c*/ 	.word	0x0000b2d0


	//   ....[77]....
        /*0550*/ 	.word	0x0000b310


	//   ....[78]....
        /*0554*/ 	.word	0x0000b350


	//   ....[79]....
        /*0558*/ 	.word	0x0000b390


	//   ....[80]....
        /*055c*/ 	.word	0x0000b4a0


	//   ....[81]....
        /*0560*/ 	.word	0x0000b4e0


	//   ....[82]....
        /*0564*/ 	.word	0x0000b520


	//   ....[83]....
        /*0568*/ 	.word	0x0000b560


	//   ....[84]....
        /*056c*/ 	.word	0x0000b670


	//   ....[85]....
        /*0570*/ 	.word	0x0000b6a0


	//   ....[86]....
        /*0574*/ 	.word	0x0000b6c0


	//   ....[87]....
        /*0578*/ 	.word	0x0000b6e0


	//   ....[88]....
        /*057c*/ 	.word	0x0000bd30


	//   ....[89]....
        /*0580*/ 	.word	0x0000be50


	//   ....[90]....
        /*0584*/ 	.word	0x0000c090


	//   ....[91]....
        /*0588*/ 	.word	0x0000c0b0


	//   ....[92]....
        /*058c*/ 	.word	0x0000c0e0


	//   ....[93]....
        /*0590*/ 	.word	0x0000c130


	//   ....[94]....
        /*0594*/ 	.word	0x0000c150


	//   ....[95]....
        /*0598*/ 	.word	0x0000c340


	//   ....[96]....
        /*059c*/ 	.word	0x0000c360


	//   ....[97]....
        /*05a0*/ 	.word	0x0000c390


	//   ....[98]....
        /*05a4*/ 	.word	0x0000c3e0


	//   ....[99]....
        /*05a8*/ 	.word	0x0000c400


	//   ....[100]....
        /*05ac*/ 	.word	0x0000c920


	//   ....[101]....
        /*05b0*/ 	.word	0x0000c970


	//   ....[102]....
        /*05b4*/ 	.word	0x0000c9c0


	//   ....[103]....
        /*05b8*/ 	.word	0x0000ca10


	//   ....[104]....
        /*05bc*/ 	.word	0x0000cb20


	//   ....[105]....
        /*05c0*/ 	.word	0x0000cb70


	//   ....[106]....
        /*05c4*/ 	.word	0x0000cbc0


	//   ....[107]....
        /*05c8*/ 	.word	0x0000cc10


	//   ....[108]....
        /*05cc*/ 	.word	0x0000cd20


	//   ....[109]....
        /*05d0*/ 	.word	0x0000cd70


	//   ....[110]....
        /*05d4*/ 	.word	0x0000cdc0


	//   ....[111]....
        /*05d8*/ 	.word	0x0000ce10


	//   ....[112]....
        /*05dc*/ 	.word	0x0000cf20


	//   ....[113]....
        /*05e0*/ 	.word	0x0000cf70


	//   ....[114]....
        /*05e4*/ 	.word	0x0000cfc0


	//   ....[115]....
        /*05e8*/ 	.word	0x0000d010


	//   ....[116]....
        /*05ec*/ 	.word	0x0000d120


	//   ....[117]....
        /*05f0*/ 	.word	0x0000d170


	//   ....[118]....
        /*05f4*/ 	.word	0x0000d1c0


	//   ....[119]....
        /*05f8*/ 	.word	0x0000d210


	//   ....[120]....
        /*05fc*/ 	.word	0x0000d2b0


	//   ....[121]....
        /*0600*/ 	.word	0x0000d350


	//   ....[122]....
        /*0604*/ 	.word	0x0000d3f0


	//   ....[123]....
        /*0608*/ 	.word	0x0000d490


	//   ....[124]....
        /*060c*/ 	.word	0x0000d530


	//   ....[125]....
        /*0610*/ 	.word	0x0000d5e0


	//   ....[126]....
        /*0614*/ 	.word	0x0000d640


	//   ....[127]....
        /*0618*/ 	.word	0x0000d690


	//   ....[128]....
        /*061c*/ 	.word	0x0000d6c0


	//   ....[129]....
        /*0620*/ 	.word	0x0000d720


	//   ....[130]....
        /*0624*/ 	.word	0x0000d770


	//   ....[131]....
        /*0628*/ 	.word	0x0000d7c0


	//   ....[132]....
        /*062c*/ 	.word	0x0000d850


	//   ....[133]....
        /*0630*/ 	.word	0x0000d8a0


	//   ....[134]....
        /*0634*/ 	.word	0x0000d8f0


	//   ....[135]....
        /*0638*/ 	.word	0x0000d940


	//   ....[136]....
        /*063c*/ 	.word	0x0000d9e0


	//   ....[137]....
        /*0640*/ 	.word	0x0000da70


	//   ....[138]....
        /*0644*/ 	.word	0x0000dac0


	//   ....[139]....
        /*0648*/ 	.word	0x0000db10


	//   ....[140]....
        /*064c*/ 	.word	0x0000dbb0


	//   ....[141]....
        /*0650*/ 	.word	0x0000dc40


	//   ....[142]....
        /*0654*/ 	.word	0x0000dc90


	//   ....[143]....
        /*0658*/ 	.word	0x0000dce0


	//   ....[144]....
        /*065c*/ 	.word	0x0000dd80


	//   ....[145]....
        /*0660*/ 	.word	0x0000de10


	//   ....[146]....
        /*0664*/ 	.word	0x0000de60


	//   ....[147]....
        /*0668*/ 	.word	0x0000deb0


	//   ....[148]....
        /*066c*/ 	.word	0x0000df50


	//   ....[149]....
        /*0670*/ 	.word	0x0000dfe0


	//   ....[150]....
        /*0674*/ 	.word	0x0000e030


	//   ....[151]....
        /*0678*/ 	.word	0x0000e080


	//   ....[152]....
        /*067c*/ 	.word	0x0000e120


	//   ....[153]....
        /*0680*/ 	.word	0x0000e1d0


	//   ....[154]....
        /*0684*/ 	.word	0x0000e230


	//   ....[155]....
        /*0688*/ 	.word	0x0000e2c0


	//   ....[156]....
        /*068c*/ 	.word	0x0000e310


	//   ....[157]....
        /*0690*/ 	.word	0x0000e360


	//   ....[158]....
        /*0694*/ 	.word	0x0000e3b0


	//   ....[159]....
        /*0698*/ 	.word	0x0000e400


	//   ....[160]....
        /*069c*/ 	.word	0x0000e440


	//   ....[161]....
        /*06a0*/ 	.word	0x0000e490


	//   ....[162]....
        /*06a4*/ 	.word	0x0000e500


	//   ....[163]....
        /*06a8*/ 	.word	0x0000e550


	//----- nvinfo : EIATTR_EXIT_INSTR_OFFSETS
	.align		4
.L_1405:
        /*06ac*/ 	.byte	0x04, 0x1c
        /*06ae*/ 	.short	(.L_1407 - .L_1406)


	//   ....[0]....
.L_1406:
        /*06b0*/ 	.word	0x0000c570


	//   ....[1]....
        /*06b4*/ 	.word	0x0000c8c0


	//----- nvinfo : EIATTR_MAX_THREADS
	.align		4
.L_1407:
        /*06b8*/ 	.byte	0x04, 0x05
        /*06ba*/ 	.short	(.L_1409 - .L_1408)
.L_1408:
        /*06bc*/ 	.word	0x00000080
        /*06c0*/ 	.word	0x00000001
        /*06c4*/ 	.word	0x00000001


	//----- nvinfo : EIATTR_CRS_STACK_SIZE
	.align		4
.L_1409:
        /*06c8*/ 	.byte	0x04, 0x1e
        /*06ca*/ 	.short	(.L_1411 - .L_1410)
.L_1410:
        /*06cc*/ 	.word	0x00000000


	//----- nvinfo : EIATTR_CBANK_PARAM_SIZE
	.align		4
.L_1411:
        /*06d0*/ 	.byte	0x03, 0x19
        /*06d2*/ 	.short	0x01f0


	//----- nvinfo : EIATTR_PARAM_CBANK
	.align		4
        /*06d4*/ 	.byte	0x04, 0x0a
        /*06d6*/ 	.short	(.L_1413 - .L_1412)
	.align		4
.L_1412:
        /*06d8*/ 	.word	index@(.nv.constant0._Z25selective_scan_bwd_kernelI32Selective_Scan_bwd_kernel_traitsILi128ELi16ELb1ELb0ELb1ELb0ELb1EfN3c107complexIfEEEEv12SSMParamsBwd)
        /*06dc*/ 	.short	0x0210
        /*06de*/ 	.short	0x01f0


	//----- nvinfo : EIATTR_SW_WAR
	.align		4
.L_1413:
        /*06e0*/ 	.byte	0x04, 0x36
        /*06e2*/ 	.short	(.L_1415 - .L_1414)
.L_1414:
        /*06e4*/ 	.word	0x00000008
.L_1415:


//--------------------- .nv.info._Z25selective_scan_bwd_kernelI32Selective_Scan_bwd_kernel_traitsILi128ELi16ELb1ELb0ELb1ELb1ELb0EfN3c107complexIfEEEEv12SSMParamsBwd --------------------------
	.section	.nv.info._Z25selective_scan_bwd_kernelI32Selective_Scan_bwd_kernel_traitsILi128ELi16ELb1ELb0ELb1ELb1ELb0EfN3c107complexIfEEEEv12SSMParamsBwd,"",@"SHT_CUDA_INFO"
	.sectionflags	@""
	.align	4


	//----- nvinfo : EIATTR_CUDA_API_VERSION
	.align		4
        /*0000*/ 	.byte	0x04, 0x37
        /*0002*/ 	.short	(.L_1417 - .L_1416)
.L_1416:
        /*0004*/ 	.word	0x00000082


	//----- nvinfo : EIATTR_KPARAM_INFO
	.align		4
.L_1417:
        /*0008*/ 	.byte	0x04, 0x17
        /*000a*/ 	.short	(.L_1419 - .L_1418)
.L_1418:
        /*000c*/ 	.word	0x00000000
        /*0010*/ 	.short	0x0000
        /*0012*/ 	.short	0x0000
        /*0014*/ 	.byte	0x00, 0xf0, 0xc1, 0x07


	//----- nvinfo : EIATTR_SPARSE_MMA_MASK
	.align		4
.L_1419:
        /*0018*/ 	.byte	0x03, 0x50
        /*001a*/ 	.short	0x0000


	//----- nvinfo : EIATTR_MAXREG_COUNT
	.align		4
        /*001c*/ 	.byte	0x03, 0x1b
        /*001e*/ 	.short	0x00ff


	//----- nvinfo : EIATTR_NUM_BARRIERS
	.align		4
        /*0020*/ 	.byte	0x02, 0x4c
        /*0022*/ 	.byte	0x01
	.zero		1


	//----- nvinfo : EIATTR_ANNOTATIONS
	.align		4
        /*0024*/ 	.byte	0x04, 0x55
        /*0026*/ 	.short	(.L_1421 - .L_1420)


	//   ....[0]....
.L_1420:
        /* <DEDUP_REMOVED lines=22> */


	//----- nvinfo : EIATTR_MERCURY_ISA_VERSION
	.align		4
.L_1421:
        /*0170*/ 	.byte	0x03, 0x5f
        /*0172*/ 	.short	0x0101


	//----- nvinfo : EIATTR_COOP_GROUP_MASK_REGIDS
	.align		4
        /*0174*/ 	.byte	0x04, 0x29
        /*0176*/ 	.short	(.L_1423 - .L_1422)


	//   ....[0]....
.L_1422:
        /*0178*/ 	.word	0xffffffff


	//   ....[1]....
        /*017c*/ 	.word	0xffffffff


	//   ....[2]....
        /*0180*/ 	.word	0xffffffff


	//   ....[3]....
        /*0184*/ 	.word	0xffffffff


	//   ....[4]....
        /*0188*/ 	.word	0xffffffff


	//   ....[5]....
        /*018c*/ 	.word	0xffffffff


	//   ....[6]....
        /*0190*/ 	.word	0xffffffff


	//   ....[7]....
        /*0194*/ 	.word	0xffffffff


	//   ....[8]....
        /*0198*/ 	.word	0xffffffff


	//   ....[9]....
        /*019c*/ 	.word	0xffffffff


	//   ....[10]....
        /*01a0*/ 	.word	0xffffffff


	//   ....[11]....
        /*01a4*/ 	.word	0xffffffff


	//   ....[12]....
        /*01a8*/ 	.word	0xffffffff


	//   ....[13]....
        /*01ac*/ 	.word	0xffffffff


	//   ....[14]....
        /*01b0*/ 	.word	0xffffffff


	//   ....[15]....
        /*01b4*/ 	.word	0xffffffff


	//   ....[16]....
        /*01b8*/ 	.word	0xffffffff


	//   ....[17]....
        /*01bc*/ 	.word	0xffffffff


	//   ....[18]....
        /*01c0*/ 	.word	0xffffffff


	//   ....[19]....
        /*01c4*/ 	.word	0xffffffff


	//   ....[20]....
        /*01c8*/ 	.word	0xffffffff


	//   ....[21]....
        /*01cc*/ 	.word	0xffffffff


	//   ....[22]....
        /*01d0*/ 	.word	0xffffffff


	//   ....[23]....
        /*01d4*/ 	.word	0xffffffff


	//   ....[24]....
        /*01d8*/ 	.word	0xffffffff


	//   ....[25]....
        /*01dc*/ 	.word	0xffffffff


	//   ....[26]....
        /*01e0*/ 	.word	0xffffffff


	//   ....[27]....
        /*01e4*/ 	.word	0xffffffff


	//   ....[28]....
        /*01e8*/ 	.word	0xffffffff


	//   ....[29]....
        /*01ec*/ 	.word	0xffffffff


	//   ....[30]....
        /*01f0*/ 	.word	0xffffffff


	//   ....[31]....
        /*01f4*/ 	.word	0xffffffff


	//   ....[32]....
        /*01f8*/ 	.word	0xffffffff


	//   ....[33]....
        /*01fc*/ 	.word	0xffffffff


	//   ....[34]....
        /*0200*/ 	.word	0xffffffff


	//   ....[35]....
        /*0204*/ 	.word	0xffffffff


	//   ....[36]....
        /*0208*/ 	.word	0xffffffff


	//   ....[37]....
        /*020c*/ 	.word	0xffffffff


	//   ....[38]....
        /*0210*/ 	.word	0xffffffff


	//   ....[39]....
        /*0214*/ 	.word	0xffffffff


	//   ....[40]....
        /*0218*/ 	.word	0xffffffff


	//   ....[41]....
        /*021c*/ 	.word	0xffffffff


	//   ....[42]....
        /*0220*/ 	.word	0xffffffff


	//   ....[43]....
        /*0224*/ 	.word	0xffffffff


	//   ....[44]....
        /*0228*/ 	.word	0xffffffff


	//   ....[45]....
        /*022c*/ 	.word	0xffffffff


	//   ....[46]....
        /*0230*/ 	.word	0xffffffff


	//   ....[47]....
        /*0234*/ 	.word	0xffffffff


	//   ....[48]....
        /*0238*/ 	.word	0xffffffff


	//   ....[49]....
        /*023c*/ 	.word	0xffffffff


	//   ....[50]....
        /*0240*/ 	.word	0xffffffff


	//   ....[51]....
        /*0244*/ 	.word	0xffffffff


	//   ....[52]....
        /*0248*/ 	.word	0xffffffff


	//   ....[53]....
        /*024c*/ 	.word	0xffffffff


	//   ....[54]....
        /*0250*/ 	.word	0xffffffff


	//   ....[55]....
        /*0254*/ 	.word	0xffffffff


	//   ....[56]....
        /*0258*/ 	.word	0xffffffff


	//   ....[57]....
        /*025c*/ 	.word	0xffffffff


	//   ....[58]....
        /*0260*/ 	.word	0xffffffff


	//   ....[59]....
        /*0264*/ 	.word	0xffffffff


	//   ....[60]....
        /*0268*/ 	.word	0xffffffff


	//   ....[61]....
        /*026c*/ 	.word	0xffffffff


	//   ....[62]....
        /*0270*/ 	.word	0xffffffff


	//   ....[63]....
        /*0274*/ 	.word	0xffffffff


	//   ....[64]....
        /*0278*/ 	.word	0xffffffff


	//   ....[65]....
        /*027c*/ 	.word	0xffffffff


	//   ....[66]....
        /*0280*/ 	.word	0xffffffff


	//   ....[67]....
        /*0284*/ 	.word	0xffffffff


	//   ....[68]....
        /*0288*/ 	.word	0xffffffff


	//   ....[69]....
        /*028c*/ 	.word	0xffffffff


	//   ....[70]....
        /*0290*/ 	.word	0xffffffff


	//   ....[71]....
        /*0294*/ 	.word	0xffffffff


	//   ....[72]....
        /*0298*/ 	.word	0xffffffff


	//   ....[73]....
        /*029c*/ 	.word	0xffffffff


	//   ....[74]....
        /*02a0*/ 	.word	0xffffffff


	//   ....[75]....
        /*02a4*/ 	.word	0xffffffff


	//   ....[76]....
        /*02a8*/ 	.word	0xffffffff


	//   ....[77]....
        /*02ac*/ 	.word	0xffffffff


	//   ....[78]....
        /*02b0*/ 	.word	0xffffffff


	//   ....[79]....
        /*02b4*/ 	.word	0xffffffff


	//   ....[80]....
        /*02b8*/ 	.word	0xffffffff


	//   ....[81]....
        /*02bc*/ 	.word	0xffffffff


	//   ....[82]....
        /*02c0*/ 	.word	0xffffffff


	//   ....[83]....
        /*02c4*/ 	.word	0xffffffff


	//   ....[84]....
        /*02c8*/ 	.word	0xffffffff


	//   ....[85]....
        /*02cc*/ 	.word	0xffffffff


	//   ....[86]....
        /*02d0*/ 	.word	0xffffffff


	//   ....[87]....
        /*02d4*/ 	.word	0xffffffff


	//   ....[88]....
        /*02d8*/ 	.word	0xffffffff


	//   ....[89]....
        /*02dc*/ 	.word	0xffffffff


	//   ....[90]....
        /*02e0*/ 	.word	0xffffffff


	//   ....[91]....
        /*02e4*/ 	.word	0xffffffff


	//   ....[92]....
        /*02e8*/ 	.word	0xffffffff


	//   ....[93]....
        /*02ec*/ 	.word	0xffffffff


	//   ....[94]....
        /*02f0*/ 	.word	0xffffffff


	//   ....[95]....
        /*02f4*/ 	.word	0xffffffff


	//   ....[96]....
        /*02f8*/ 	.word	0xffffffff


	//   ....[97]....
        /*02fc*/ 	.word	0x05000097


	//   ....[98]....
        /*0300*/ 	.word	0x05000097


	//   ....[99]....
        /*0304*/ 	.word	0x05000097


	//   ....[100]....
        /*0308*/ 	.word	0x05000097


	//   ....[101]....
        /*030c*/ 	.word	0x05000097


	//   ....[102]....
        /*0310*/ 	.word	0x05000097


	//   ....[103]....
        /*0314*/ 	.word	0x05000097


	//   ....[104]....
        /*0318*/ 	.word	0x05000097


	//   ....[105]....
        /*031c*/ 	.word	0x05000097


	//   ....[106]....
        /*0320*/ 	.word	0x05000097


	//   ....[107]....
        /*0324*/ 	.word	0x05000097


	//   ....[108]....
        /*0328*/ 	.word	0x05000097


	//   ....[109]....
        /*032c*/ 	.word	0x05000097


	//   ....[110]....
        /*0330*/ 	.word	0x05000097


	//   ....[111]....
        /*0334*/ 	.word	0x05000097


	//   ....[112]....
        /*0338*/ 	.word	0x05000097


	//   ....[113]....
        /*033c*/ 	.word	0x05000097


	//   ....[114]....
        /*0340*/ 	.word	0x05000097


	//   ....[115]....
        /*0344*/ 	.word	0x05000097


	//   ....[116]....
        /*0348*/ 	.word	0x05000097


	//   ....[117]....
        /*034c*/ 	.word	0x05000097


	//   ....[118]....
        /*0350*/ 	.word	0x05000097


	//   ....[119]....
        /*0354*/ 	.word	0x05000097


	//   ....[120]....
        /*0358*/ 	.word	0x05000097


	//   ....[121]....
        /*035c*/ 	.word	0x05000097


	//   ....[122]....
        /*0360*/ 	.word	0x05000097


	//   ....[123]....
        /*0364*/ 	.word	0x05000097


	//   ....[124]....
        /*0368*/ 	.word	0x05000097


	//   ....[125]....
        /*036c*/ 	.word	0x05000097


	//   ....[126]....
        /*0370*/ 	.word	0x05000097


	//   ....[127]....
        /*0374*/ 	.word	0x05000097


	//   ....[128]....
        /*0378*/ 	.word	0x05000097


	//   ....[129]....
        /*037c*/ 	.word	0x05000097


	//   ....[130]....
        /*0380*/ 	.word	0x05000097


	//   ....[131]....
        /*0384*/ 	.word	0x05000097


	//   ....[132]....
        /*0388*/ 	.word	0x05000097


	//   ....[133]....
        /*038c*/ 	.word	0x05000097


	//   ....[134]....
        /*0390*/ 	.word	0x05000097


	//   ....[135]....
        /*0394*/ 	.word	0x05000097


	//   ....[136]....
        /*0398*/ 	.word	0x05000097


	//   ....[137]....
        /*039c*/ 	.word	0x05000097


	//   ....[138]....
        /*03a0*/ 	.word	0x05000097


	//   ....[139]....
        /*03a4*/ 	.word	0x05000097


	//   ....[140]....
        /*03a8*/ 	.word	0x05000097


	//   ....[141]....
        /*03ac*/ 	.word	0x05000097


	//   ....[142]....
        /*03b0*/ 	.word	0x05000097


	//   ....[143]....
        /*03b4*/ 	.word	0x05000097


	//   ....[144]....
        /*03b8*/ 	.word	0x05000097


	//   ....[145]....
        /*03bc*/ 	.word	0x05000097


	//   ....[146]....
        /*03c0*/ 	.word	0x05000097


	//   ....[147]....
        /*03c4*/ 	.word	0x05000097


	//   ....[148]....
        /*03c8*/ 	.word	0x05000097


	//   ....[149]....
        /*03cc*/ 	.word	0x05000097


	//   ....[150]....
        /*03d0*/ 	.word	0x05000097


	//   ....[151]....
        /*03d4*/ 	.word	0x05000097


	//   ....[152]....
        /*03d8*/ 	.word	0x05000097


	//   ....[153]....
        /*03dc*/ 	.word	0x05000097


	//   ....[154]....
        /*03e0*/ 	.word	0x05000097


	//   ....[155]....
        /*03e4*/ 	.word	0x05000097


	//   ....[156]....
        /*03e8*/ 	.word	0x05000097


	//   ....[157]....
        /*03ec*/ 	.word	0x05000097


	//   ....[158]....
        /*03f0*/ 	.word	0x05000097


	//   ....[159]....
        /*03f4*/ 	.word	0x05000097


	//   ....[160]....
        /*03f8*/ 	.word	0x05000097


	//----- nvinfo : EIATTR_COOP_GROUP_INSTR_OFFSETS
	.align		4
.L_1423:
        /*03fc*/ 	.byte	0x04, 0x28
        /*03fe*/ 	.short	(.L_1425 - .L_1424)


	//   ....[0]....
.L_1424:
        /*0400*/ 	.word	0x00000bf0


	//   ....[1]....
        /*0404*/ 	.word	0x00000d00


	//   ....[2]....
        /*0408*/ 	.word	0x00000ed0


	//   ....[3]....
        /*040c*/ 	.word	0x00004380


	//   ....[4]....
        /*0410*/ 	.word	0x00005d50


	//   ....[5]....
        /*0414*/ 	.word	0x00005d70


	//   ....[6]....
        /*0418*/ 	.word	0x00005d80


	//   ....[7]....
        /*041c*/ 	.word	0x00005d90


	//   ....[8]....
        /*0420*/ 	.word	0x00005e30


	//   ....[9]....
        /*0424*/ 	.word	0x00005e60


	//   ....[10]....
        /*0428*/ 	.word	0x00005e80


	//   ....[11]....
        /*042c*/ 	.word	0x00005e90


	//   ....[12]....
        /*0430*/ 	.word	0x00005f30


	//   ....[13]....
        /*0434*/ 	.word	0x00005f60


	//   ....[14]....
        /*0438*/ 	.word	0x00005f80


	//   ....[15]....
        /*043c*/ 	.word	0x00005f90


	//   ....[16]....
        /*0440*/ 	.word	0x00006030


	//   ....[17]....
        /*0444*/ 	.word	0x00006060


	//   ....[18]....
        /*0448*/ 	.word	0x00006080


	//   ....[19]....
        /*044c*/ 	.word	0x00006090


	//   ....[20]....
        /*0450*/ 	.word	0x00006130


	//   ....[21]....
        /*0454*/ 	.word	0x00006160


	//   ....[22]....
        /*0458*/ 	.word	0x00006170


	//   ....[23]....
        /*045c*/ 	.word	0x00006180


	//   ....[24]....
        /*0460*/ 	.word	0x000062f0


	//   ....[25]....
        /*0464*/ 	.word	0x00006300


	//   ....[26]....
        /*0468*/ 	.word	0x00006310


	//   ....[27]....
        /*046c*/ 	.word	0x00006320


	//   ....[28]....
        /*0470*/ 	.word	0x00006330


	//   ....[29]....
        /*0474*/ 	.word	0x00006340


	//   ....[30]....
        /*0478*/ 	.word	0x00006350


	//   ....[31]....
        /*047c*/ 	.word	0x00006360


	//   ....[32]....
        /*0480*/ 	.word	0x000078d0


	//   ....[33]....
        /*0484*/ 	.word	0x000078e0


	//   ....[34]....
        /*0488*/ 	.word	0x000078f0


	//   ....[35]....
        /*048c*/ 	.word	0x00007900


	//   ....[36]....
        /*0490*/ 	.word	0x00007a20


	//   ....[37]....
        /*0494*/ 	.word	0x00007a30


	//   ....[38]....
        /*0498*/ 	.word	0x00007a40


	//   ....[39]....
        /*049c*/ 	.word	0x00007a50


	//   ....[40]....
        /*04a0*/ 	.word	0x00007b70


	//   ....[41]....
        /*04a4*/ 	.word	0x00007b80


	//   ....[42]....
        /*04a8*/ 	.word	0x00007b90


	//   ....[43]....
        /*04ac*/ 	.word	0x00007ba0


	//   ....[44]....
        /*04b0*/ 	.word	0x00007cc0


	//   ....[45]....
        /*04b4*/ 	.word	0x00007cd0


	//   ....[46]....
        /*04b8*/ 	.word	0x00007ce0


	//   ....[47]....
        /*04bc*/ 	.word	0x00007cf0


	//   ....[48]....
        /*04c0*/ 	.word	0x00007e10


	//   ....[49]....
        /*04c4*/ 	.word	0x00007e20


	//   ....[50]....
        /*04c8*/ 	.word	0x00007e30


	//   ....[51]....
        /*04cc*/ 	.word	0x00007e40


	//   ....[52]....
        /*04d0*/ 	.word	0x00007f60


	//   ....[53]....
        /*04d4*/ 	.word	0x00007f70


	//   ....[54]....
        /*04d8*/ 	.word	0x00007f80


	//   ....[55]....
        /*04dc*/ 	.word	0x00007f90


	//   ....[56]....
        /*04e0*/ 	.word	0x00007fa0


	//   ....[57]....
        /*04e4*/ 	.word	0x00007fb0


	//   ....[58]....
        /*04e8*/ 	.word	0x00007fc0


	//   ....[59]....
        /*04ec*/ 	.word	0x00007ff0


	//   ....[60]....
        /*04f0*/ 	.word	0x00008020


	//   ....[61]....
        /*04f4*/ 	.word	0x00008030


	//   ....[62]....
        /*04f8*/ 	.word	0x00008040


	//   ....[63]....
        /*04fc*/ 	.word	0x00008050


	//   ....[64]....
        /*0500*/ 	.word	0x0000bdc0


	//   ....[65]....
        /*0504*/ 	.word	0x0000be00


	//   ....[66]....
        /*0508*/ 	.word	0x0000be40


	//   ....[67]....
        /*050c*/ 	.word	0x0000be80


	//   ....[68]....
        /*0510*/ 	.word	0x0000bf90


	//   ....[69]....
        /*0514*/ 	.word	0x0000bfd0


	//   ....[70]....
        /*0518*/ 	.word	0x0000c010


	//   ....[71]....
        /*051c*/ 	.word	0x0000c050


	//   ....[72]....
        /*0520*/ 	.word	0x0000c160


	//   ....[73]....
        /*0524*/ 	.word	0x0000c1a0


	//   ....[74]....
        /*0528*/ 	.word	0x0000c1e0


	//   ....[75]....
        /*052c*/ 	.word	0x0000c220


	//   ....[76]....
        /*0530*/ 	.word	0x0000c330


	//   ....[77]....
        /*0534*/ 	.word	0x0000c370


	//   ....[78]....
        /*0538*/ 	.word	0x0000c3b0


	//   ....[79]....
        /*053c*/ 	.word	0x0000c3f0


	//   ....[80]....
        /*0540*/ 	.word	0x0000c500


	//   ....[81]....
        /*0544*/ 	.word	0x0000c530


	//   ....[82]....
        /*0548*/ 	.word	0x0000c550


	//   ....[83]....
        /*054c*/ 	.word	0x0000c570


	//   ....[84]....
        /*0550*/ 	.word	0x0000cb50


	//   ....[85]....
        /*0554*/ 	.word	0x0000d010


	//   ....[86]....
        /*0558*/ 	.word	0x0000d510


	//   ....[87]....
        /*055c*/ 	.word	0x0000d780


	//   ....[88]....
        /*0560*/ 	.word	0x0000d7a0


	//   ....[89]....
        /*0564*/ 	.word	0x0000d7d0


	//   ....[90]....
        /*0568*/ 	.word	0x0000d820


	//   ....[91]....
        /*056c*/ 	.word	0x0000d840


	//   ....[92]....
        /*0570*/ 	.word	0x0000da30


	//   ....[93]....
        /*0574*/ 	.word	0x0000da50


	//   ....[94]....
        /*0578*/ 	.word	0x0000da80


	//   ....[95]....
        /*057c*/ 	.word	0x0000dad0


	//   ....[96]....
        /*0580*/ 	.word	0x0000daf0


	//   ....[97]....
        /*0584*/ 	.word	0x0000e010


	//   ....[98]....
        /*0588*/ 	.word	0x0000e060


	//   ....[99]....
        /*058c*/ 	.word	0x0000e0b0


	//   ....[100]....
        /*0590*/ 	.word	0x0000e100


	//   ....[101]....
        /*0594*/ 	.word	0x0000e210


	//   ....[102]....
        /*0598*/ 	.word	0x0000e260


	//   ....[103]....
        /*059c*/ 	.word	0x0000e2b0


	//   ....[104]....
        /*05a0*/ 	.word	0x0000e300


	//   ....[105]....
        /*05a4*/ 	.word	0x0000e410


	//   ....[106]....
        /*05a8*/ 	.word	0x0000e460


	//   ....[107]....
        /*05ac*/ 	.word	0x0000e4b0


	//   ....[108]....
        /*05b0*/ 	.word	0x0000e500


	//   ....[109]....
        /*05b4*/ 	.word	0x0000e610


	//   ....[110]....
        /*05b8*/ 	.word	0x0000e660


	//   ....[111]....
        /*05bc*/ 	.word	0x0000e6b0


	//   ....[112]....
        /*05c0*/ 	.word	0x0000e700


	//   ....[113]....
        /*05c4*/ 	.word	0x0000e810


	//   ....[114]....
        /*05c8*/ 	.word	0x0000e860


	//   ....[115]....
        /*05cc*/ 	.word	0x0000e8b0


	//   ....[116]....
        /*05d0*/ 	.word	0x0000e900


	//   ....[117]....
        /*05d4*/ 	.word	0x0000e9a0


	//   ....[118]....
        /*05d8*/ 	.word	0x0000ea40


	//   ....[119]....
        /*05dc*/ 	.word	0x0000eae0


	//   ....[120]....
        /*05e0*/ 	.word	0x0000eb80


	//   ....[121]....
        /*05e4*/ 	.word	0x0000ec20


	//   ....[122]....
        /*05e8*/ 	.word	0x0000ecd0


	//   ....[123]....
        /*05ec*/ 	.word	0x0000ed30


	//   ....[124]....
        /*05f0*/ 	.word	0x0000ed80


	//   ....[125]....
        /*05f4*/ 	.word	0x0000edb0


	//   ....[126]....
        /*05f8*/ 	.word	0x0000ee10


	//   ....[127]....
        /*05fc*/ 	.word	0x0000ee60


	//   ....[128]....
        /*0600*/ 	.word	0x0000eeb0


	//   ....[129]....
        /*0604*/ 	.word	0x0000ef40


	//   ....[130]....
        /*0608*/ 	.word	0x0000ef90


	//   ....[131]....
        /*060c*/ 	.word	0x0000efe0


	//   ....[132]....
        /*0610*/ 	.word	0x0000f030


	//   ....[133]....
        /*0614*/ 	.word	0x0000f0d0


	//   ....[134]....
        /*0618*/ 	.word	0x0000f160


	//   ....[135]....
        /*061c*/ 	.word	0x0000f1b0


	//   ....[136]....
        /*0620*/ 	.word	0x0000f200


	//   ....[137]....
        /*0624*/ 	.word	0x0000f2a0


	//   ....[138]....
        /*0628*/ 	.word	0x0000f330


	//   ....[139]....
        /*062c*/ 	.word	0x0000f380


	//   ....[140]....
        /*0630*/ 	.word	0x0000f3d0


	//   ....[141]....
        /*0634*/ 	.word	0x0000f470


	//   ....[142]....
        /*0638*/ 	.word	0x0000f500


	//   ....[143]....
        /*063c*/ 	.word	0x0000f550


	//   ....[144]....
        /*0640*/ 	.word	0x0000f5a0


	//   ....[145]....
        /*0644*/ 	.word	0x0000f640


	//   ....[146]....
        /*0648*/ 	.word	0x0000f6d0


	//   ....[147]....
        /*064c*/ 	.word	0x0000f720


	//   ....[148]....
        /*0650*/ 	.word	0x0000f770


	//   ....[149]....
        /*0654*/ 	.word	0x0000f810


	//   ....[150]....
        /*0658*/ 	.word	0x0000f8c0


	//   ....[151]....
        /*065c*/ 	.word	0x0000f920


	//   ....[152]....
        /*0660*/ 	.word	0x0000f9b0


	//   ....[153]....
        /*0664*/ 	.word	0x0000fa00


	//   ....[154]....
        /*0668*/ 	.word	0x0000fa50


	//   ....[155]....
        /*066c*/ 	.word	0x0000faa0


	//   ....[156]....
        /*0670*/ 	.word	0x0000faf0


	//   ....[157]....
        /*0674*/ 	.word	0x0000fb30


	//   ....[158]....
        /*0678*/ 	.word	0x0000fb80


	//   ....[159]....
        /*067c*/ 	.word	0x0000fbf0


	//   ....[160]....
        /*0680*/ 	.word	0x0000fc40


	//----- nvinfo : EIATTR_EXIT_INSTR_OFFSETS
	.align		4
.L_1425:
        /*0684*/ 	.byte	0x04, 0x1c
        /*0686*/ 	.short	(.L_1427 - .L_1426)


	//   ....[0]....
.L_1426:
        /*0688*/ 	.word	0x0000dc60


	//   ....[1]....
        /*068c*/ 	.word	0x0000dfb0


	//----- nvinfo : EIATTR_MAX_THREADS
	.align		4
.L_1427:
        /*0690*/ 	.byte	0x04, 0x05
        /*0692*/ 	.short	(.L_1429 - .L_1428)
.L_1428:
        /*0694*/ 	.word	0x00000080
        /*0698*/ 	.word	0x00000001
        /*069c*/ 	.word	0x00000001


	//----- nvinfo : EIATTR_CRS_STACK_SIZE
	.align		4
.L_1429:
        /*06a0*/ 	.byte	0x04, 0x1e
        /*06a2*/ 	.short	(.L_1431 - .L_1430)
.L_1430:
        /*06a4*/ 	.word	0x00000000


	//----- nvinfo : EIATTR_CBANK_PARAM_SIZE
	.align		4
.L_1431:
        /*06a8*/ 	.byte	0x03, 0x19
        /*06aa*/ 	.short	0x01f0


	//----- nvinfo : EIATTR_PARAM_CBANK
	.align		4
        /*06ac*/ 	.byte	0x04, 0x0a
        /*06ae*/ 	.short	(.L_1433 - .L_1432)
	.align		4
.L_1432:
        /*06b0*/ 	.word	index@(.nv.constant0._Z25selective_scan_bwd_kernelI32Selective_Scan_bwd_kernel_traitsILi128ELi16ELb1ELb0ELb1ELb1ELb0EfN3c107complexIfEEEEv12SSMParamsBwd)
        /*06b4*/ 	.short	0x0210
        /*06b6*/ 	.short	0x01f0


	//----- nvinfo : EIATTR_SW_WAR
	.align		4
.L_1433:
        /*06b8*/ 	.byte	0x04, 0x36
        /*06ba*/ 	.short	(.L_1435 - .L_1434)
.L_1434:
        /*06bc*/ 	.word	0x00000008
.L_1435:


//--------------------- .nv.info._Z25selective_scan_bwd_kernelI32Selective_Scan_bwd_kernel_traitsILi128ELi16ELb1ELb0ELb1ELb1ELb1EfN3c107complexIfEEEEv12SSMParamsBwd --------------------------
	.section	.nv.info._Z25selective_scan_bwd_kernelI32Selective_Scan_bwd_kernel_traitsILi128ELi16ELb1ELb0ELb1ELb1ELb1EfN3c107complexIfEEEEv12SSMParamsBwd,"",@"SHT_CUDA_INFO"
	.sectionflags	@""
	.align	4


	//----- nvinfo : EIATTR_CUDA_API_VERSION
	.align		4
        /*0000*/ 	.byte	0x04, 0x37
        /*0002*/ 	.short	(.L_1437 - .L_1436)
.L_1436:
        /*0004*/ 	.word	0x00000082


	//----- nvinfo : EIATTR_KPARAM_INFO
	.align		4
.L_1437:
        /*0008*/ 	.byte	0x04, 0x17
        /*000a*/ 	.short	(.L_1439 - .L_1438)
.L_1438:
        /*000c*/ 	.word	0x00000000
        /*0010*/ 	.short	0x0000
        /*0012*/ 	.short	0x0000
        /*0014*/ 	.byte	0x00, 0xf0, 0xc1, 0x07


	//----- nvinfo : EIATTR_SPARSE_MMA_MASK
	.align		4
.L_1439:
        /*0018*/ 	.byte	0x03, 0x50
        /*001a*/ 	.short	0x0000


	//----- nvinfo : EIATTR_MAXREG_COUNT
	.align		4
        /*001c*/ 	.byte	0x03, 0x1b
        /*001e*/ 	.short	0x00ff


	//----- nvinfo : EIATTR_NUM_BARRIERS
	.align		4
        /*0020*/ 	.byte	0x02, 0x4c
        /*0022*/ 	.byte	0x01
	.zero		1


	//----- nvinfo : EIATTR_ANNOTATIONS
	.align		4
        /*0024*/ 	.byte	0x04, 0x55
        /*0026*/ 	.short	(.L_1441 - .L_1440)


	//   ....[0]....
.L_1440:
        /* <DEDUP_REMOVED lines=29> */


	//----- nvinfo : EIATTR_MERCURY_ISA_VERSION
	.align		4
.L_1441:
        /*01e0*/ 	.byte	0x03, 0x5f
        /*01e2*/ 	.short	0x0101


	//----- nvinfo : EIATTR_COOP_GROUP_MASK_REGIDS
	.align		4
        /*01e4*/ 	.byte	0x04, 0x29
        /*01e6*/ 	.short	(.L_1443 - .L_1442)


	//   ....[0]....
.L_1442:
        /*01e8*/ 	.word	0xffffffff


	//   ....[1]....
        /*01ec*/ 	.word	0xffffffff


	//   ....[2]....
        /*01f0*/ 	.word	0xffffffff


	//   ....[3]....
        /*01f4*/ 	.word	0xffffffff


	//   ....[4]....
        /*01f8*/ 	.word	0xffffffff


	//   ....[5]....
        /*01fc*/ 	.word	0xffffffff


	//   ....[6]....
        /*0200*/ 	.word	0xffffffff


	//   ....[7]....
        /*0204*/ 	.word	0xffffffff


	//   ....[8]....
        /*0208*/ 	.word	0xffffffff


	//   ....[9]....
        /*020c*/ 	.word	0xffffffff


	//   ....[10]....
        /*0210*/ 	.word	0xffffffff


	//   ....[11]....
        /*0214*/ 	.word	0xffffffff


	//   ....[12]....
        /*0218*/ 	.word	0xffffffff


	//   ....[13]....
        /*021c*/ 	.word	0xffffffff


	//   ....[14]....
        /*0220*/ 	.word	0xffffffff


	//   ....[15]....
        /*0224*/ 	.word	0xffffffff


	//   ....[16]....
        /*0228*/ 	.word	0xffffffff


	//   ....[17]....
        /*022c*/ 	.word	0xffffffff


	//   ....[18]....
        /*0230*/ 	.word	0xffffffff


	//   ....[19]....
        /*0234*/ 	.word	0xffffffff


	//   ....[20]....
        /*0238*/ 	.word	0xffffffff


	//   ....[21]....
        /*023c*/ 	.word	0xffffffff


	//   ....[22]....
        /*0240*/ 	.word	0xffffffff


	//   ....[23]....
        /*0244*/ 	.word	0xffffffff


	//   ....[24]....
        /*0248*/ 	.word	0xffffffff


	//   ....[25]....
        /*024c*/ 	.word	0xffffffff


	//   ....[26]....
        /*0250*/ 	.word	0xffffffff


	//   ....[27]....
        /*0254*/ 	.word	0xffffffff


	//   ....[28]....
        /*0258*/ 	.word	0xffffffff


	//   ....[29]....
        /*025c*/ 	.word	0xffffffff


	//   ....[30]....
        /*0260*/ 	.word	0xffffffff


	//   ....[31]....
        /*0264*/ 	.word	0xffffffff


	//   ....[32]....
        /*0268*/ 	.word	0xffffffff


	//   ....[33]....
        /*026c*/ 	.word	0xffffffff


	//   ....[34]....
        /*0270*/ 	.word	0xffffffff


	//   ....[35]....
        /*0274*/ 	.word	0xffffffff


	//   ....[36]....
        /*0278*/ 	.word	0xffffffff


	//   ....[37]....
        /*027c*/ 	.word	0xffffffff


	//   ....[38]....
        /*0280*/ 	.word	0xffffffff


	//   ....[39]....
        /*0284*/ 	.word	0xffffffff


	//   ....[40]....
        /*0288*/ 	.word	0xffffffff


	//   ....[41]....
        /*028c*/ 	.word	0xffffffff


	//   ....[42]....
        /*0290*/ 	.word	0xffffffff


	//   ....[43]....
        /*0294*/ 	.word	0xffffffff


	//   ....[44]....
        /*0298*/ 	.word	0xffffffff


	//   ....[45]....
        /*029c*/ 	.word	0xffffffff


	//   ....[46]....
        /*02a0*/ 	.word	0xffffffff


	//   ....[47]....
        /*02a4*/ 	.word	0xffffffff


	//   ....[48]....
        /*02a8*/ 	.word	0xffffffff


	//   ....[49]....
        /*02ac*/ 	.word	0xffffffff


	//   ....[50]....
        /*02b0*/ 	.word	0xffffffff


	//   ....[51]....
        /*02b4*/ 	.word	0xffffffff


	//   ....[52]....
        /*02b8*/ 	.word	0xffffffff


	//   ....[53]....
        /*02bc*/ 	.word	0xffffffff


	//   ....[54]....
        /*02c0*/ 	.word	0xffffffff


	//   ....[55]....
        /*02c4*/ 	.word	0xffffffff


	//   ....[56]....
        /*02c8*/ 	.word	0xffffffff


	//   ....[57]....
        /*02cc*/ 	.word	0xffffffff


	//   ....[58]....
        /*02d0*/ 	.word	0xffffffff


	//   ....[59]....
        /*02d4*/ 	.word	0xffffffff


	//   ....[60]....
        /*02d8*/ 	.word	0xffffffff


	//   ....[61]....
        /*02dc*/ 	.word	0xffffffff


	//   ....[62]....
        /*02e0*/ 	.word	0xffffffff


	//   ....[63]....
        /*02e4*/ 	.word	0xffffffff


	//   ....[64]....
        /*02e8*/ 	.word	0xffffffff


	//   ....[65]....
        /*02ec*/ 	.word	0xffffffff


	//   ....[66]....
        /*02f0*/ 	.word	0xffffffff


	//   ....[67]....
        /*02f4*/ 	.word	0xffffffff


	//   ....[68]....
        /*02f8*/ 	.word	0xffffffff


	//   ....[69]....
        /*02fc*/ 	.word	0xffffffff


	//   ....[70]....
        /*0300*/ 	.word	0xffffffff


	//   ....[71]....
        /*0304*/ 	.word	0xffffffff


	//   ....[72]....
        /*0308*/ 	.word	0xffffffff


	//   ....[73]....
        /*030c*/ 	.word	0xffffffff


	//   ....[74]....
        /*0310*/ 	.word	0xffffffff


	//   ....[75]....
        /*0314*/ 	.word	0xffffffff


	//   ....[76]....
        /*0318*/ 	.word	0xffffffff


	//   ....[77]....
        /*031c*/ 	.word	0xffffffff


	//   ....[78]....
        /*0320*/ 	.word	0xffffffff


	//   ....[79]....
        /*0324*/ 	.word	0xffffffff


	//   ....[80]....
        /*0328*/ 	.word	0xffffffff


	//   ....[81]....
        /*032c*/ 	.word	0xffffffff


	//   ....[82]....
        /*0330*/ 	.word	0xffffffff


	//   ....[83]....
        /*0334*/ 	.word	0xffffffff


	//   ....[84]....
        /*0338*/ 	.word	0xffffffff


	//   ....[85]....
        /*033c*/ 	.word	0xffffffff


	//   ....[86]....
        /*0340*/ 	.word	0xffffffff


	//   ....[87]....
        /*0344*/ 	.word	0xffffffff


	//   ....[88]....
        /*0348*/ 	.word	0xffffffff


	//   ....[89]....
        /*034c*/ 	.word	0xffffffff


	//   ....[90]....
        /*0350*/ 	.word	0xffffffff


	//   ....[91]....
        /*0354*/ 	.word	0xffffffff


	//   ....[92]....
        /*0358*/ 	.word	0xffffffff


	//   ....[93]....
        /*035c*/ 	.word	0xffffffff


	//   ....[94]....
        /*0360*/ 	.word	0xffffffff


	//   ....[95]....
        /*0364*/ 	.word	0xffffffff


	//   ....[96]....
        /*0368*/ 	.word	0xffffffff


	//   ....[97]....
        /*036c*/ 	.word	0xffffffff


	//   ....[98]....
        /*0370*/ 	.word	0xffffffff


	//   ....[99]....
        /*0374*/ 	.word	0xffffffff


	//   ....[100]....
        /*0378*/ 	.word	0xffffffff


	//   ....[101]....
        /*037c*/ 	.word	0x0500008b


	//   ....[102]....
        /*0380*/ 	.word	0x0500008b


	//   ....[103]....
        /*0384*/ 	.word	0x0500008b


	//   ....[104]....
        /*0388*/ 	.word	0x0500008b


	//   ....[105]....
        /*038c*/ 	.word	0x0500008b


	//   ....[106]....
        /*0390*/ 	.word	0x0500008b


	//   ....[107]....
        /*0394*/ 	.word	0x0500008b


	//   ....[108]....
        /*0398*/ 	.word	0x0500008b


	//   ....[109]....
        /*039c*/ 	.word	0x0500008b


	//   ....[110]....
        /*03a0*/ 	.word	0x0500008b


	//   ....[111]....
        /*03a4*/ 	.word	0x0500008b


	//   ....[112]....
        /*03a8*/ 	.word	0x0500008b


	//   ....[113]....
        /*03ac*/ 	.word	0x0500008b


	//   ....[114]....
        /*03b0*/ 	.word	0x0500008b


	//   ....[115]....
        /*03b4*/ 	.word	0x0500008b


	//   ....[116]....
        /*03b8*/ 	.word	0x0500008b


	//   ....[117]....
        /*03bc*/ 	.word	0x0500008b


	//   ....[118]....
        /*03c0*/ 	.word	0x0500008b


	//   ....[119]....
        /*03c4*/ 	.word	0x0500008b


	//   ....[120]....
        /*03c8*/ 	.word	0x0500008b


	//   ....[121]....
        /*03cc*/ 	.word	0x0500008b


	//   ....[122]....
        /*03d0*/ 	.word	0x0500008b


	//   ....[123]....
        /*03d4*/ 	.word	0x0500008b


	//   ....[124]....
        /*03d8*/ 	.word	0x0500008b


	//   ....[125]....
        /*03dc*/ 	.word	0x0500008b


	//   ....[126]....
        /*03e0*/ 	.word	0x0500008b


	//   ....[127]....
        /*03e4*/ 	.word	0x0500008b


	//   ....[128]....
        /*03e8*/ 	.word	0x0500008b


	//   ....[129]....
        /*03ec*/ 	.word	0x0500008b


	//   ....[130]....
        /*03f0*/ 	.word	0x0500008b


	//   ....[131]....
        /*03f4*/ 	.word	0x0500008b


	//   ....[132]....
        /*03f8*/ 	.word	0x0500008b


	//   ....[133]....
        /*03fc*/ 	.word	0x0500008b


	//   ....[134]....
        /*0400*/ 	.word	0x0500008b


	//   ....[135]....
        /*0404*/ 	.word	0x0500008b


	//   ....[136]....
        /*0408*/ 	.word	0x0500008b


	//   ....[137]....
        /*040c*/ 	.word	0x0500008b


	//   ....[138]....
        /*0410*/ 	.word	0x0500008b


	//   ....[139]....
        /*0414*/ 	.word	0x0500008b


	//   ....[140]....
        /*0418*/ 	.word	0x0500008b


	//   ....[141]....
        /*041c*/ 	.word	0x0500008b


	//   ....[142]....
        /*0420*/ 	.word	0x0500008b


	//   ....[143]....
        /*0424*/ 	.word	0x0500008b


	//   ....[144]....
        /*0428*/ 	.word	0x0500008b


	//   ....[145]....
        /*042c*/ 	.word	0x0500008b


	//   ....[146]....
        /*0430*/ 	.word	0x0500008b


	//   ....[147]....
        /*0434*/ 	.word	0x0500008b


	//   ....[148]....
        /*0438*/ 	.word	0x0500008b


	//   ....[149]....
        /*043c*/ 	.word	0x0500008b


	//   ....[150]....
        /*0440*/ 	.word	0x0500008b


	//   ....[151]....
        /*0444*/ 	.word	0x0500008b


	//   ....[152]....
        /*0448*/ 	.word	0x0500008b


	//   ....[153]....
        /*044c*/ 	.word	0x0500008b


	//   ....[154]....
        /*0450*/ 	.word	0x0500008b


	//   ....[155]....
        /*0454*/ 	.word	0x0500008b


	//   ....[156]....
        /*0458*/ 	.word	0x0500008b


	//   ....[157]....
        /*045c*/ 	.word	0x0500008b


	//   ....[158]....
        /*0460*/ 	.word	0x0500008b


	//   ....[159]....
        /*0464*/ 	.word	0x0500008b


	//   ....[160]....
        /*0468*/ 	.word	0x0500008b


	//   ....[161]....
        /*046c*/ 	.word	0x0500008b


	//   ....[162]....
        /*0470*/ 	.word	0x0500008b


	//   ....[163]....
        /*0474*/ 	.word	0x0500008b


	//   ....[164]....
        /*0478*/ 	.word	0x0500008b


	//----- nvinfo : EIATTR_COOP_GROUP_INSTR_OFFSETS
	.align		4
.L_1443:
        /*047c*/ 	.byte	0x04, 0x28
        /*047e*/ 	.short	(.L_1445 - .L_1444)


	//   ....[0]....
.L_1444:
        /*0480*/ 	.word	0x00000c70


	//   ....[1]....
        /*0484*/ 	.word	0x00000d80


	//   ....[2]....
        /*0488*/ 	.word	0x00000f70


	//   ....[3]....
        /*048c*/ 	.word	0x000035b0


	//   ....[4]....
        /*0490*/ 	.word	0x00003a80


	//   ....[5]....
        /*0494*/ 	.word	0x000041c0


	//   ....[6]....
        /*0498*/ 	.word	0x00004710


	//   ....[7]....
        /*049c*/ 	.word	0x00005910


	//   ....[8]....
        /*04a0*/ 	.word	0x000072c0


	//   ....[9]....
        /*04a4*/ 	.word	0x000072e0


	//   ....[10]....
        /*04a8*/ 	.word	0x000072f0


	//   ....[11]....
        /*04ac*/ 	.word	0x00007300


	//   ....[12]....
        /*04b0*/ 	.word	0x000073a0


	//   ....[13]....
        /*04b4*/ 	.word	0x000073c0


	//   ....[14]....
        /*04b8*/ 	.word	0x000073f0


	//   ....[15]....
        /*04bc*/ 	.word	0x00007400


	//   ....[16]....
        /*04c0*/ 	.word	0x000074b0


	//   ....[17]....
        /*04c4*/ 	.word	0x000074e0


	//   ....[18]....
        /*04c8*/ 	.word	0x000074f0


	//   ....[19]....
        /*04cc*/ 	.word	0x00007500


	//   ....[20]....
        /*04d0*/ 	.word	0x000075a0


	//   ....[21]....
        /*04d4*/ 	.word	0x000075d0


	//   ....[22]....
        /*04d8*/ 	.word	0x000075f0


	//   ....[23]....
        /*04dc*/ 	.word	0x00007600


	//   ....[24]....
        /*04e0*/ 	.word	0x00007680


	//   ....[25]....
        /*04e4*/ 	.word	0x000076d0


	//   ....[26]....
        /*04e8*/ 	.word	0x000076e0


	//   ....[27]....
        /*04ec*/ 	.word	0x000076f0


	//   ....[28]....
        /*04f0*/ 	.word	0x00007860


	//   ....[29]....
        /*04f4*/ 	.word	0x00007870


	//   ....[30]....
        /*04f8*/ 	.word	0x00007880


	//   ....[31]....
        /*04fc*/ 	.word	0x00007890


	//   ....[32]....
        /*0500*/ 	.word	0x000078a0


	//   ....[33]....
        /*0504*/ 	.word	0x000078b0


	//   ....[34]....
        /*0508*/ 	.word	0x000078c0


	//   ....[35]....
        /*050c*/ 	.word	0x000078d0


	//   ....[36]....
        /*0510*/ 	.word	0x00008e40


	//   ....[37]....
        /*0514*/ 	.word	0x00008e50


	//   ....[38]....
        /*0518*/ 	.word	0x00008e60


	//   ....[39]....
        /*051c*/ 	.word	0x00008e70


	//   ....[40]....
        /*0520*/ 	.word	0x00008f90


	//   ....[41]....
        /*0524*/ 	.word	0x00008fa0


	//   ....[42]....
        /*0528*/ 	.word	0x00008fb0


	//   ....[43]....
        /*052c*/ 	.word	0x00008fc0


	//   ....[44]....
        /*0530*/ 	.word	0x000090e0


	//   ....[45]....
        /*0534*/ 	.word	0x000090f0


	//   ....[46]....
        /*0538*/ 	.word	0x00009100


	//   ....[47]....
        /*053c*/ 	.word	0x00009110


	//   ....[48]....
        /*0540*/ 	.word	0x00009230


	//   ....[49]....
        /*0544*/ 	.word	0x00009240


	//   ....[50]....
        /*0548*/ 	.word	0x00009250


	//   ....[51]....
        /*054c*/ 	.word	0x00009260


	//   ....[52]....
        /*0550*/ 	.word	0x00009380


	//   ....[53]....
        /*0554*/ 	.word	0x00009390


	//   ....[54]....
        /*0558*/ 	.word	0x000093a0


	//   ....[55]....
        /*055c*/ 	.word	0x000093b0


	//   ....[56]....
        /*0560*/ 	.word	0x000094d0


	//   ....[57]....
        /*0564*/ 	.word	0x000094e0


	//   ....[58]....
        /*0568*/ 	.word	0x000094f0


	//   ....[59]....
        /*056c*/ 	.word	0x00009500


	//   ....[60]....
        /*0570*/ 	.word	0x00009510


	//   ....[61]....
        /*0574*/ 	.word	0x00009520


	//   ....[62]....
        /*0578*/ 	.word	0x00009530


	//   ....[63]....
        /*057c*/ 	.word	0x00009560


	//   ....[64]....
        /*0580*/ 	.word	0x00009590


	//   ....[65]....
        /*0584*/ 	.word	0x000095a0


	//   ....[66]....
        /*0588*/ 	.word	0x000095b0


	//   ....[67]....
        /*058c*/ 	.word	0x000095c0


	//   ....[68]....
        /*0590*/ 	.word	0x0000d320


	//   ....[69]....
        /*0594*/ 	.word	0x0000d360


	//   ....[70]....
        /*0598*/ 	.word	0x0000d3a0


	//   ....[71]....
        /*059c*/ 	.word	0x0000d3e0


	//   ....[72]....
        /*05a0*/ 	.word	0x0000d4f0


	//   ....[73]....
        /*05a4*/ 	.word	0x0000d530


	//   ....[74]....
        /*05a8*/ 	.word	0x0000d570


	//   ....[75]....
        /*05ac*/ 	.word	0x0000d5b0


	//   ....[76]....
        /*05b0*/ 	.word	0x0000d6c0


	//   ....[77]....
        /*05b4*/ 	.word	0x0000d700


	//   ....[78]....
        /*05b8*/ 	.word	0x0000d740


	//   ....[79]....
        /*05bc*/ 	.word	0x0000d780


	//   ....[80]....
        /*05c0*/ 	.word	0x0000d890


	//   ....[81]....
        /*05c4*/ 	.word	0x0000d8d0


	//   ....[82]....
        /*05c8*/ 	.word	0x0000d910


	//   ....[83]....
        /*05cc*/ 	.word	0x0000d950


	//   ....[84]....
        /*05d0*/ 	.word	0x0000da60


	//   ....[85]....
        /*05d4*/ 	.word	0x0000da90


	//   ....[86]....
        /*05d8*/ 	.word	0x0000dab0


	//   ....[87]....
        /*05dc*/ 	.word	0x0000dad0


	//   ....[88]....
        /*05e0*/ 	.word	0x0000def0


	//   ....[89]....
        /*05e4*/ 	.word	0x0000e790


	//   ....[90]....
        /*05e8*/ 	.word	0x0000e8e0


	//   ....[91]....
        /*05ec*/ 	.word	0x0000ec90


	//   ....[92]....
        /*05f0*/ 	.word	0x0000ecb0


	//   ....[93]....
        /*05f4*/ 	.word	0x0000ece0


	//   ....[94]....
        /*05f8*/ 	.word	0x0000ed30


	//   ....[95]....
        /*05fc*/ 	.word	0x0000ed50


	//   ....[96]....
        /*0600*/ 	.word	0x0000ef40


	//   ....[97]....
        /*0604*/ 	.word	0x0000ef60


	//   ....[98]....
        /*0608*/ 	.word	0x0000ef90


	//   ....[99]....
        /*060c*/ 	.word	0x0000efe0


	//   ....[100]....
        /*0610*/ 	.word	0x0000f000


	//   ....[101]....
        /*0614*/ 	.word	0x0000f520


	//   ....[102]....
        /*0618*/ 	.word	0x0000f570


	//   ....[103]....
        /*061c*/ 	.word	0x0000f5c0


	//   ....[104]....
        /*0620*/ 	.word	0x0000f610


	//   ....[105]....
        /*0624*/ 	.word	0x0000f720


	//   ....[106]....
        /*0628*/ 	.word	0x0000f770


	//   ....[107]....
        /*062c*/ 	.word	0x0000f7c0


	//   ....[108]....
        /*0630*/ 	.word	0x0000f810


	//   ....[109]....
        /*0634*/ 	.word	0x0000f920


	//   ....[110]....
        /*0638*/ 	.word	0x0000f970


	//   ....[111]....
        /*063c*/ 	.word	0x0000f9c0


	//   ....[112]....
        /*0640*/ 	.word	0x0000fa10


	//   ....[113]....
        /*0644*/ 	.word	0x0000fb40


	//   ....[114]....
        /*0648*/ 	.word	0x0000fb90


	//   ....[115]....
        /*064c*/ 	.word	0x0000fbe0


	//   ....[116]....
        /*0650*/ 	.word	0x0000fc30


	//   ....[117]....
        /*0654*/ 	.word	0x0000fd40


	//   ....[118]....
        /*0658*/ 	.word	0x0000fd90


	//   ....[119]....
        /*065c*/ 	.word	0x0000fde0


	//   ....[120]....
        /*0660*/ 	.word	0x0000fe30


	//   ....[121]....
        /*0664*/ 	.word	0x0000fec0


	//   ....[122]....
        /*0668*/ 	.word	0x0000ff60


	//   ....[123]....
        /*066c*/ 	.word	0x00010000


	//   ....[124]....
        /*0670*/ 	.word	0x000100a0


	//   ....[125]....
        /*0674*/ 	.word	0x00010140


	//   ....[126]....
        /*0678*/ 	.word	0x000101f0


	//   ....[127]....
        /*067c*/ 	.word	0x00010250


	//   ....[128]....
        /*0680*/ 	.word	0x000102a0


	//   ....[129]....
        /*0684*/ 	.word	0x000102d0


	//   ....[130]....
        /*0688*/ 	.word	0x00010330


	//   ....[131]....
        /*068c*/ 	.word	0x00010380


	//   ....[132]....
        /*0690*/ 	.word	0x000103d0


	//   ....[133]....
        /*0694*/ 	.word	0x00010460


	//   ....[134]....
        /*0698*/ 	.word	0x000104b0


	//   ....[135]....
        /*069c*/ 	.word	0x00010500


	//   ....[136]....
        /*06a0*/ 	.word	0x00010550


	//   ....[137]....
        /*06a4*/ 	.word	0x000105f0


	//   ....[138]....
        /*06a8*/ 	.word	0x00010680


	//   ....[139]....
        /*06ac*/ 	.word	0x000106d0


	//   ....[140]....
        /*06b0*/ 	.word	0x00010720


	//   ....[141]....
        /*06b4*/ 	.word	0x000107c0


	//   ....[142]....
        /*06b8*/ 	.word	0x00010850


	//   ....[143]....
        /*06bc*/ 	.word	0x000108a0


	//   ....[144]....
        /*06c0*/ 	.word	0x000108f0


	//   ....[145]....
        /*06c4*/ 	.word	0x00010990


	//   ....[146]....
        /*06c8*/ 	.word	0x00010a20


	//   ....[147]....
        /*06cc*/ 	.word	0x00010a70


	//   ....[148]....
        /*06d0*/ 	.word	0x00010ac0


	//   ....[149]....
        /*06d4*/ 	.word	0x00010b60


	//   ....[150]....
        /*06d8*/ 	.word	0x00010bf0


	//   ....[151]....
        /*06dc*/ 	.word	0x00010c40


	//   ....[152]....
        /*06e0*/ 	.word	0x00010c90


	//   ....[153]....
        /*06e4*/ 	.word	0x00010d30


	//   ....[154]....
        /*06e8*/ 	.word	0x00010de0


	//   ....[155]....
        /*06ec*/ 	.word	0x00010e40


	//   ....[156]....
        /*06f0*/ 	.word	0x00010ed0


	//   ....[157]....
        /*06f4*/ 	.word	0x00010f20


	//   ....[158]....
        /*06f8*/ 	.word	0x00010f70


	//   ....[159]....
        /*06fc*/ 	.word	0x00010fc0


	//   ....[160]....
        /*0700*/ 	.word	0x00011010


	//   ....[161]....
        /*0704*/ 	.word	0x00011050


	//   ....[162]....
        /*0708*/ 	.word	0x000110a0


	//   ....[163]....
        /*070c*/ 	.word	0x00011110


	//   ....[164]....
        /*0710*/ 	.word	0x00011160


	//----- nvinfo : EIATTR_EXIT_INSTR_OFFSETS
	.align		4
.L_1445:
        /*0714*/ 	.byte	0x04, 0x1c
        /*0716*/ 	.short	(.L_1447 - .L_1446)


	//   ....[0]....
.L_1446:
        /*0718*/ 	.word	0x0000f170


	//   ....[1]....
        /*071c*/ 	.word	0x0000f4c0


	//----- nvinfo : EIATTR_MAX_THREADS
	.align		4
.L_1447:
        /*0720*/ 	.byte	0x04, 0x05
        /*0722*/ 	.short	(.L_1449 - .L_1448)
.L_1448:
        /*0724*/ 	.word	0x00000080
        /*0728*/ 	.word	0x00000001
        /*072c*/ 	.word	0x00000001


	//----- nvinfo : EIATTR_CRS_STACK_SIZE
	.align		4
.L_1449:
        /*0730*/ 	.byte	0x04, 0x1e
        /*0732*/ 	.short	(.L_1451 - .L_1450)
.L_1450:
        /*0734*/ 	.word	0x00000000


	//----- nvinfo : EIATTR_CBANK_PARAM_SIZE
	.align		4
.L_1451:
        /*0738*/ 	.byte	0x03, 0x19
        /*073a*/ 	.short	0x01f0


	//----- nvinfo : EIATTR_PARAM_CBANK
	.align		4
        /*073c*/ 	.byte	0x04, 0x0a
        /*073e*/ 	.short	(.L_1453 - .L_1452)
	.align		4
.L_1452:
        /*0740*/ 	.word	index@(.nv.constant0._Z25selective_scan_bwd_kernelI32Selective_Scan_bwd_kernel_traitsILi128ELi16ELb1ELb0ELb1ELb1ELb1EfN3c107complexIfEEEEv12SSMParamsBwd)
        /*0744*/ 	.short	0x0210
        /*0746*/ 	.short	0x01f0


	//----- nvinfo : EIATTR_SW_WAR
	.align		4
.L_1453:
        /*0748*/ 	.byte	0x04, 0x36
        /*074a*/ 	.short	(.L_1455 - .L_1454)
.L_1454:
        /*074c*/ 	.word	0x00000008
.L_1455:


//--------------------- .nv.info._Z25selective_scan_bwd_kernelI32Selective_Scan_bwd_kernel_traitsILi128ELi16ELb1ELb1ELb0ELb0ELb0EfN3c107complexIfEEEEv12SSMParamsBwd --------------------------
	.section	.nv.info._Z25selective_scan_bwd_kernelI32Selective_Scan_bwd_kernel_traitsILi128ELi16ELb1ELb1ELb0ELb0ELb0EfN3c107complexIfEEEEv12SSMParamsBwd,"",@"SHT_CUDA_INFO"
	.sectionflags	@""
	.align	4


	//----- nvinfo : EIATTR_CUDA_API_VERSION
	.align		4
        /*0000*/ 	.byte	0x04, 0x37
        /*0002*/ 	.short	(.L_1457 - .L_1456)
.L_1456:
        /*0004*/ 	.word	0x00000082


	//----- nvinfo : EIATTR_KPARAM_INFO
	.align		4
.L_1457:
        /*0008*/ 	.byte	0x04, 0x17
        /*000a*/ 	.short	(.L_1459 - .L_1458)
.L_1458:
        /*000c*/ 	.word	0x00000000
        /*0010*/ 	.short	0x0000
        /*0012*/ 	.short	0x0000
        /*0014*/ 	.byte	0x00, 0xf0, 0xc1, 0x07


	//----- nvinfo : EIATTR_SPARSE_MMA_MASK
	.align		4
.L_1459:
        /*0018*/ 	.byte	0x03, 0x50
        /*001a*/ 	.short	0x0000


	//----- nvinfo : EIATTR_MAXREG_COUNT
	.align		4
        /*001c*/ 	.byte	0x03, 0x1b
        /*001e*/ 	.short	0x00ff


	//----- nvinfo : EIATTR_NUM_BARRIERS
	.align		4
        /*0020*/ 	.byte	0x02, 0x4c
        /*0022*/ 	.byte	0x01
	.zero		1


	//----- nvinfo : EIATTR_ANNOTATIONS
	.align		4
        /*0024*/ 	.byte	0x04, 0x55
        /*0026*/ 	.short	(.L_1461 - .L_1460)


	//   ....[0]....
.L_1460:
        /*0028*/ 	.word	0x00000001
        /*002c*/ 	.byte	0x60, 0x02, 0x00, 0x00, 0x01, 0x00, 0x00, 0x00, 0x90, 0x02, 0x00, 0x00, 0x01, 0x00, 0x00, 0x00
        /*003c*/ 	.byte	0xc0, 0x09, 0x00, 0x00, 0x01, 0x00, 0x00, 0x00, 0xd0, 0x09, 0x00, 0x00, 0x01, 0x00, 0x00, 0x00
        /*004c*/ 	.byte	0x70, 0x0b, 0x00, 0x00, 0x01, 0x00, 0x00, 0x00, 0x30, 0x0f, 0x00, 0x00, 0x01, 0x00, 0x00, 0x00
        /*005c*/ 	.byte	0xf0, 0x9e, 0x00, 0x00, 0x01, 0x00, 0x00, 0x00, 0x70, 0xa4, 0x00, 0x00, 0x01, 0x00, 0x00, 0x00
        /*006c*/ 	.byte	0x80, 0xa5, 0x00, 0x00, 0x01, 0x00, 0x00, 0x00, 0x30, 0xa8, 0x00, 0x00


	//----- nvinfo : EIATTR_MERCURY_ISA_VERSION
	.align		4
.L_1461:
        /*0078*/ 	.byte	0x03, 0x5f
        /*007a*/ 	.short	0x0101


	//----- nvinfo : EIATTR_COOP_GROUP_MASK_REGIDS
	.align		4
        /*007c*/ 	.byte	0x04, 0x29
        /*007e*/ 	.short	(.L_1463 - .L_1462)


	//   ....[0]....
.L_1462:
        /*0080*/ 	.word	0xffffffff


	//   ....[1]....
        /*0084*/ 	.word	0xffffffff


	//   ....[2]....
        /*0088*/ 	.word	0xffffffff


	//   ....[3]....
        /*008c*/ 	.word	0xffffffff


	//   ....[4]....
        /*0090*/ 	.word	0xffffffff


	//   ....[5]....
        /*0094*/ 	.word	0xffffffff


	//   ....[6]....
        /*0098*/ 	.word	0xffffffff


	//   ....[7]....
        /*009c*/ 	.word	0xffffffff


	//   ....[8]....
        /*00a0*/ 	.word	0xffffffff


	//   ....[9]....
        /*00a4*/ 	.word	0xffffffff


	//   ....[10]....
        /*00a8*/ 	.word	0xffffffff


	//   ....[11]....
        /*00ac*/ 	.word	0xffffffff


	//   ....[12]....
        /*00b0*/ 	.word	0xffffffff


	//   ....[13]....
        /*00b4*/ 	.word	0xffffffff


	//   ....[14]....
        /*00b8*/ 	.word	0xffffffff


	//   ....[15]....
        /*00bc*/ 	.word	0xffffffff


	//   ....[16]....
        /*00c0*/ 	.word	0xffffffff


	//   ....[17]....
        /*00c4*/ 	.word	0xffffffff


	//   ....[18]....
        /*00c8*/ 	.word	0xffffffff


	//   ....[19]....
        /*00cc*/ 	.word	0xffffffff


	//   ....[20]....
        /*00d0*/ 	.word	0xffffffff


	//   ....[21]....
        /*00d4*/ 	.word	0xffffffff


	//   ....[22]....
        /*00d8*/ 	.word	0xffffffff


	//   ....[23]....
        /*00dc*/ 	.word	0xffffffff


	//   ....[24]....
        /*00e0*/ 	.word	0xffffffff


	//   ....[25]....
        /*00e4*/ 	.word	0xffffffff


	//   ....[26]....
        /*00e8*/ 	.word	0xffffffff


	//   ....[27]....
        /*00ec*/ 	.word	0xffffffff


	//   ....[28]....
        /*00f0*/ 	.word	0xffffffff


	//   ....[29]....
        /*00f4*/ 	.word	0xffffffff


	//   ....[30]....
        /*00f8*/ 	.word	0xffffffff


	//   ....[31]....
        /*00fc*/ 	.word	0xffffffff


	//   ....[32]....
        /*0100*/ 	.word	0xffffffff


	//   ....[33]....
        /*0104*/ 	.word	0xffffffff


	//   ....[34]....
        /*0108*/ 	.word	0xffffffff


	//   ....[35]....
        /*010c*/ 	.word	0xffffffff


	//   ....[36]....
        /*0110*/ 	.word	0xffffffff


	//   ....[37]....
        /*0114*/ 	.word	0xffffffff


	//   ....[38]....
        /*0118*/ 	.word	0xffffffff


	//   ....[39]....
        /*011c*/ 	.word	0xffffffff


	//   ....[40]....
        /*0120*/ 	.word	0xffffffff


	//   ....[41]....
        /*0124*/ 	.word	0xffffffff


	//   ....[42]....
        /*0128*/ 	.word	0xffffffff


	//   ....[43]....
        /*012c*/ 	.word	0xffffffff


	//   ....[44]....
        /*0130*/ 	.word	0xffffffff


	//   ....[45]....
        /*0134*/ 	.word	0xffffffff


	//   ....[46]....
        /*0138*/ 	.word	0xffffffff


	//   ....[47]....
        /*013c*/ 	.word	0xffffffff


	//   ....[48]....
        /*0140*/ 	.word	0xffffffff


	//   ....[49]....
        /*0144*/ 	.word	0xffffffff


	//   ....[50]....
        /*0148*/ 	.word	0xffffffff


	//   ....[51]....
        /*014c*/ 	.word	0xffffffff


	//   ....[52]....
        /*0150*/ 	.word	0xffffffff


	//   ....[53]....
        /*0154*/ 	.word	0xffffffff


	//   ....[54]....
        /*0158*/ 	.word	0xffffffff


	//   ....[55]....
        /*015c*/ 	.word	0xffffffff


	//   ....[56]....
        /*0160*/ 	.word	0xffffffff


	//   ....[57]....
        /*0164*/ 	.word	0xffffffff


	//   ....[58]....
        /*0168*/ 	.word	0xffffffff


	//   ....[59]....
        /*016c*/ 	.word	0xffffffff


	//   ....[60]....
        /*0170*/ 	.word	0xffffffff


	//   ....[61]....
        /*0174*/ 	.word	0xffffffff


	//   ....[62]....
        /*0178*/ 	.word	0xffffffff


	//   ....[63]....
        /*017c*/ 	.word	0xffffffff


	//   ....[64]....
        /*0180*/ 	.word	0xffffffff


	//   ....[65]....
        /*0184*/ 	.word	0xffffffff


	//   ....[66]....
        /*0188*/ 	.word	0xffffffff


	//   ....[67]....
        /*018c*/ 	.word	0xffffffff


	//   ....[68]....
        /*0190*/ 	.word	0xffffffff


	//   ....[69]....
        /*0194*/ 	.word	0xffffffff


	//   ....[70]....
        /*0198*/ 	.word	0xffffffff


	//   ....[71]....
        /*019c*/ 	.word	0xffffffff


	//   ....[72]....
        /*01a0*/ 	.word	0xffffffff


	//   ....[73]....
        /*01a4*/ 	.word	0xffffffff


	//   ....[74]....
        /*01a8*/ 	.word	0xffffffff


	//   ....[75]....
        /*01ac*/ 	.word	0xffffffff


	//   ....[76]....
        /*01b0*/ 	.word	0xffffffff


	//   ....[77]....
        /*01b4*/ 	.word	0xffffffff


	//   ....[78]....
        /*01b8*/ 	.word	0xffffffff


	//   ....[79]....
        /*01bc*/ 	.word	0xffffffff


	//   ....[80]....
        /*01c0*/ 	.word	0xffffffff


	//   ....[81]....
        /*01c4*/ 	.word	0xffffffff


	//   ....[82]....
        /*01c8*/ 	.word	0xffffffff


	//   ....[83]....
        /*01cc*/ 	.word	0xffffffff


	//   ....[84]....
        /*01d0*/ 	.word	0xffffffff


	//   ....[85]....
        /*01d4*/ 	.word	0xffffffff


	//   ....[86]....
        /*01d8*/ 	.word	0xffffffff


	//   ....[87]....
        /*01dc*/ 	.word	0xffffffff


	//   ....[88]....
        /*01e0*/ 	.word	0xffffffff


	//   ....[89]....
        /*01e4*/ 	.word	0xffffffff


	//   ....[90]....
        /*01e8*/ 	.word	0xffffffff


	//   ....[91]....
        /*01ec*/ 	.word	0xffffffff


	//   ....[92]....
        /*01f0*/ 	.word	0xffffffff


	//   ....[93]....
        /*01f4*/ 	.word	0xffffffff


	//   ....[94]....
        /*01f8*/ 	.word	0xffffffff


	//   ....[95]....
        /*01fc*/ 	.word	0xffffffff


	//   ....[96]....
        /*0200*/ 	.word	0x05000097


	//   ....[97]....
        /*0204*/ 	.word	0x05000097


	//   ....[98]....
        /*0208*/ 	.word	0x05000097


	//   ....[99]....
        /*020c*/ 	.word	0x05000097


	//   ....[100]....
        /*0210*/ 	.word	0x05000097


	//   ....[101]....
        /*0214*/ 	.word	0x05000097


	//   ....[102]....
        /*0218*/ 	.word	0x05000097


	//   ....[103]....
        /*021c*/ 	.word	0x05000097


	//   ....[104]....
        /*0220*/ 	.word	0x05000097


	//   ....[105]....
        /*0224*/ 	.word	0x05000097


	//   ....[106]....
        /*0228*/ 	.word	0x05000097


	//   ....[107]....
        /*022c*/ 	.word	0x05000097


	//   ....[108]....
        /*0230*/ 	.word	0x05000097


	//   ....[109]....
        /*0234*/ 	.word	0x05000097


	//   ....[110]....
        /*0238*/ 	.word	0x05000097


	//   ....[111]....
        /*023c*/ 	.word	0x05000097


	//   ....[112]....
        /*0240*/ 	.word	0x05000097


	//   ....[113]....
        /*0244*/ 	.word	0x05000097


	//   ....[114]....
        /*0248*/ 	.word	0x05000097


	//   ....[115]....
        /*024c*/ 	.word	0x05000097


	//   ....[116]....
        /*0250*/ 	.word	0x05000097


	//   ....[117]....
        /*0254*/ 	.word	0x05000097


	//   ....[118]....
        /*0258*/ 	.word	0x05000097


	//   ....[119]....
        /*025c*/ 	.word	0x05000097


	//   ....[120]....
        /*0260*/ 	.word	0x05000097


	//   ....[121]....
        /*0264*/ 	.word	0x05000097


	//   ....[122]....
        /*0268*/ 	.word	0x05000097


	//   ....[123]....
        /*026c*/ 	.word	0x05000097


	//   ....[124]....
        /*0270*/ 	.word	0x05000097


	//   ....[125]....
        /*0274*/ 	.word	0x05000097


	//   ....[126]....
        /*0278*/ 	.word	0x05000097


	//   ....[127]....
        /*027c*/ 	.word	0x05000097


	//   ....[128]....
        /*0280*/ 	.word	0x05000097


	//   ....[129]....
        /*0284*/ 	.word	0x05000097


	//   ....[130]....
        /*0288*/ 	.word	0x05000097


	//   ....[131]....
        /*028c*/ 	.word	0x05000097


	//   ....[132]....
        /*0290*/ 	.word	0x05000097


	//   ....[133]....
        /*0294*/ 	.word	0x05000097


	//   ....[134]....
        /*0298*/ 	.word	0x05000097


	//   ....[135]....
        /*029c*/ 	.word	0x05000097


	//   ....[136]....
        /*02a0*/ 	.word	0x05000097


	//   ....[137]....
        /*02a4*/ 	.word	0x05000097


	//   ....[138]....
        /*02a8*/ 	.word	0x05000097


	//   ....[139]....
        /*02ac*/ 	.word	0x05000097


	//   ....[140]....
        /*02b0*/ 	.word	0x05000097


	//   ....[141]....
        /*02b4*/ 	.word	0x05000097


	//   ....[142]....
        /*02b8*/ 	.word	0x05000097


	//   ....[143]....
        /*02bc*/ 	.word	0x05000097


	//   ....[144]....
        /*02c0*/ 	.word	0x05000097


	//   ....[145]....
        /*02c4*/ 	.word	0x05000097


	//   ....[146]....
        /*02c8*/ 	.word	0x05000097


	//   ....[147]....
        /*02cc*/ 	.word	0x05000097


	//   ....[148]....
        /*02d0*/ 	.word	0x05000097


	//   ....[149]....
        /*02d4*/ 	.word	0x05000097


	//   ....[150]....
        /*02d8*/ 	.word	0x05000097


	//   ....[151]....
        /*02dc*/ 	.word	0x05000097


	//   ....[152]....
        /*02e0*/ 	.word	0x05000097


	//   ....[153]....
        /*02e4*/ 	.word	0x05000097


	//   ....[154]....
        /*02e8*/ 	.word	0x05000097


	//   ....[155]....
        /*02ec*/ 	.word	0x05000097


	//   ....[156]....
        /*02f0*/ 	.word	0x05000097


	//   ....[157]....
        /*02f4*/ 	.word	0x05000097


	//   ....[158]....
        /*02f8*/ 	.word	0x05000097


	//   ....[159]....
        /*02fc*/ 	.word	0x05000097


	//----- nvinfo : EIATTR_COOP_GROUP_INSTR_OFFSETS
	.align		4
.L_1463:
        /*0300*/ 	.byte	0x04, 0x28
        /*0302*/ 	.short	(.L_1465 - .L_1464)


	//   ....[0]....
.L_1464:
        /*0304*/ 	.word	0x00000be0


	//   ....[1]....
        /*0308*/ 	.word	0x00000cf0


	//   ....[2]....
        /*030c*/ 	.word	0x00000de0


	//   ....[3]....
        /*0310*/ 	.word	0x00001fc0


	//   ....[4]....
        /*0314*/ 	.word	0x000038e0


	//   ....[5]....
        /*0318*/ 	.word	0x00003900


	//   ....[6]....
        /*031c*/ 	.word	0x00003910


	//   ....[7]....
        /*0320*/ 	.word	0x00003920


	//   ....[8]....
        /*0324*/ 	.word	0x000039e0


	//   ....[9]....
        /*0328*/ 	.word	0x00003a00


	//   ....[10]....
        /*032c*/ 	.word	0x00003a10


	//   ....[11]....
        /*0330*/ 	.word	0x00003a20


	//   ....[12]....
        /*0334*/ 	.word	0x00003ad0


	//   ....[13]....
        /*0338*/ 	.word	0x00003b00


	//   ....[14]....
        /*033c*/ 	.word	0x00003b10


	//   ....[15]....
        /*0340*/ 	.word	0x00003b20


	//   ....[16]....
        /*0344*/ 	.word	0x00003bc0


	//   ....[17]....
        /*0348*/ 	.word	0x00003bf0


	//   ....[18]....
        /*034c*/ 	.word	0x00003c10


	//   ....[19]....
        /*0350*/ 	.word	0x00003c20


	//   ....[20]....
        /*0354*/ 	.word	0x00003cc0


	//   ....[21]....
        /*0358*/ 	.word	0x00003cf0


	//   ....[22]....
        /*035c*/ 	.word	0x00003d00


	//   ....[23]....
        /*0360*/ 	.word	0x00003d10


	//   ....[24]....
        /*0364*/ 	.word	0x00003e80


	//   ....[25]....
        /*0368*/ 	.word	0x00003e90


	//   ....[26]....
        /*036c*/ 	.word	0x00003ea0


	//   ....[27]....
        /*0370*/ 	.word	0x00003eb0


	//   ....[28]....
        /*0374*/ 	.word	0x00003ec0


	//   ....[29]....
        /*0378*/ 	.word	0x00003ed0


	//   ....[30]....
        /*037c*/ 	.word	0x00003ee0


	//   ....[31]....
        /*0380*/ 	.word	0x00003ef0


	//   ....[32]....
        /*0384*/ 	.word	0x00005460


	//   ....[33]....
        /*0388*/ 	.word	0x00005480


	//   ....[34]....
        /*038c*/ 	.word	0x00005490


	//   ....[35]....
        /*0390*/ 	.word	0x000054a0


	//   ....[36]....
        /*0394*/ 	.word	0x000055c0


	//   ....[37]....
        /*0398*/ 	.word	0x000055d0


	//   ....[38]....
        /*039c*/ 	.word	0x000055e0


	//   ....[39]....
        /*03a0*/ 	.word	0x000055f0


	//   ....[40]....
        /*03a4*/ 	.word	0x00005710


	//   ....[41]....
        /*03a8*/ 	.word	0x00005720


	//   ....[42]....
        /*03ac*/ 	.word	0x00005730


	//   ....[43]....
        /*03b0*/ 	.word	0x00005740


	//   ....[44]....
        /*03b4*/ 	.word	0x00005860


	//   ....[45]....
        /*03b8*/ 	.word	0x00005870


	//   ....[46]....
        /*03bc*/ 	.word	0x00005880


	//   ....[47]....
        /*03c0*/ 	.word	0x00005890


	//   ....[48]....
        /*03c4*/ 	.word	0x000059b0


	//   ....[49]....
        /*03c8*/ 	.word	0x000059c0


	//   ....[50]....
        /*03cc*/ 	.word	0x000059d0


	//   ....[51]....
        /*03d0*/ 	.word	0x000059e0


	//   ....[52]....
        /*03d4*/ 	.word	0x00005b00


	//   ....[53]....
        /*03d8*/ 	.word	0x00005b10


	//   ....[54]....
        /*03dc*/ 	.word	0x00005b20


	//   ....[55]....
        /*03e0*/ 	.word	0x00005b30


	//   ....[56]....
        /*03e4*/ 	.word	0x00005b40


	//   ....[57]....
        /*03e8*/ 	.word	0x00005b50


	//   ....[58]....
        /*03ec*/ 	.word	0x00005b80


	//   ....[59]....
        /*03f0*/ 	.word	0x00005bc0


	//   ....[60]....
        /*03f4*/ 	.word	0x00005bd0


	//   ....[61]....
        /*03f8*/ 	.word	0x00005be0


	//   ....[62]....
        /*03fc*/ 	.word	0x00005bf0


	//   ....[63]....
        /*0400*/ 	.word	0x00005c00


	//   ....[64]....
        /*0404*/ 	.word	0x00009390


	//   ....[65]....
        /*0408*/ 	.word	0x000093d0


	//   ....[66]....
        /*040c*/ 	.word	0x00009410


	//   ....[67]....
        /*0410*/ 	.word	0x00009450


	//   ....[68]....
        /*0414*/ 	.word	0x00009670


	//   ....[69]....
        /*0418*/ 	.word	0x000096b0


	//   ....[70]....
        /*041c*/ 	.word	0x000096f0


	//   ....[71]....
        /*0420*/ 	.word	0x00009730


	//   ....[72]....
        /*0424*/ 	.word	0x00009840


	//   ....[73]....
        /*0428*/ 	.word	0x00009880


	//   ....[74]....
        /*042c*/ 	.word	0x000098c0


	//   ....[75]....
        /*0430*/ 	.word	0x00009900


	//   ....[76]....
        /*0434*/ 	.word	0x00009a10


	//   ....[77]....
        /*0438*/ 	.word	0x00009a90


	//   ....[78]....
        /*043c*/ 	.word	0x00009ad0


	//   ....[79]....
        /*0440*/ 	.word	0x00009b10


	//   ....[80]....
        /*0444*/ 	.word	0x00009ba0


	//   ....[81]....
        /*0448*/ 	.word	0x00009bd0


	//   ....[82]....
        /*044c*/ 	.word	0x00009bf0


	//   ....[83]....
        /*0450*/ 	.word	0x00009c10


	//   ....[84]....
        /*0454*/ 	.word	0x0000a070


	//   ....[85]....
        /*0458*/ 	.word	0x0000a200


	//   ....[86]....
        /*045c*/ 	.word	0x0000a600


	//   ....[87]....
        /*0460*/ 	.word	0x0000a620


	//   ....[88]....
        /*0464*/ 	.word	0x0000a650


	//   ....[89]....
        /*0468*/ 	.word	0x0000a6a0


	//   ....[90]....
        /*046c*/ 	.word	0x0000a6c0


	//   ....[91]....
        /*0470*/ 	.word	0x0000a8b0


	//   ....[92]....
        /*0474*/ 	.word	0x0000a8d0


	//   ....[93]....
        /*0478*/ 	.word	0x0000a900


	//   ....[94]....
        /*047c*/ 	.word	0x0000a950


	//   ....[95]....
        /*0480*/ 	.word	0x0000a970


	//   ....[96]....
        /*0484*/ 	.word	0x0000ae90


	//   ....[97]....
        /*0488*/ 	.word	0x0000aee0


	//   ....[98]....
        /*048c*/ 	.word	0x0000af30


	//   ....[99]....
        /*0490*/ 	.word	0x0000af80


	//   ....[100]....
        /*0494*/ 	.word	0x0000b090


	//   ....[101]....
        /*0498*/ 	.word	0x0000b0e0


	//   ....[102]....
        /*049c*/ 	.word	0x0000b130


	//   ....[103]....
        /*04a0*/ 	.word	0x0000b180


	//   ....[104]....
        /*04a4*/ 	.word	0x0000b290


	//   ....[105]....
        /*04a8*/ 	.word	0x0000b2e0


	//   ....[106]....
        /*04ac*/ 	.word	0x0000b330


	//   ....[107]....
        /*04b0*/ 	.word	0x0000b380


	//   ....[108]....
        /*04b4*/ 	.word	0x0000b490


	//   ....[109]....
        /*04b8*/ 	.word	0x0000b4e0


	//   ....[110]....
        /*04bc*/ 	.word	0x0000b530


	//   ....[111]....
        /*04c0*/ 	.word	0x0000b580


	//   ....[112]....
        /*04c4*/ 	.word	0x0000b6a0


	//   ....[113]....
        /*04c8*/ 	.word	0x0000b6f0


	//   ....[114]....
        /*04cc*/ 	.word	0x0000b740


	//   ....[115]....
        /*04d0*/ 	.word	0x0000b790


	//   ....[116]....
        /*04d4*/ 	.word	0x0000b820


	//   ....[117]....
        /*04d8*/ 	.word	0x0000b8c0


	//   ....[118]....
        /*04dc*/ 	.word	0x0000b960


	//   ....[119]....
        /*04e0*/ 	.word	0x0000ba00


	//   ....[120]....
        /*04e4*/ 	.word	0x0000baa0


	//   ....[121]....
        /*04e8*/ 	.word	0x0000bb50


	//   ....[122]....
        /*04ec*/ 	.word	0x0000bba0


	//   ....[123]....
        /*04f0*/ 	.word	0x0000bbf0


	//   ....[124]....
        /*04f4*/ 	.word	0x0000bc40


	//   ....[125]....
        /*04f8*/ 	.word	0x0000bc90


	//   ....[126]....
        /*04fc*/ 	.word	0x0000bce0


	//   ....[127]....
        /*0500*/ 	.word	0x0000bd30


	//   ....[128]....
        /*0504*/ 	.word	0x0000bdd0


	//   ....[129]....
        /*0508*/ 	.word	0x0000be20


	//   ....[130]....
        /*050c*/ 	.word	0x0000be70


	//   ....[131]....
        /*0510*/ 	.word	0x0000bec0


	//   ....[132]....
        /*0514*/ 	.word	0x0000bf50


	//   ....[133]....
        /*0518*/ 	.word	0x0000bfe0


	//   ....[134]....
        /*051c*/ 	.word	0x0000c030


	//   ....[135]....
        /*0520*/ 	.word	0x0000c080


	//   ....[136]....
        /*0524*/ 	.word	0x0000c110


	//   ....[137]....
        /*0528*/ 	.word	0x0000c1a0


	//   ....[138]....
        /*052c*/ 	.word	0x0000c1f0


	//   ....[139]....
        /*0530*/ 	.word	0x0000c240


	//   ....[140]....
        /*0534*/ 	.word	0x0000c2d0


	//   ....[141]....
        /*0538*/ 	.word	0x0000c360


	//   ....[142]....
        /*053c*/ 	.word	0x0000c3b0


	//   ....[143]....
        /*0540*/ 	.word	0x0000c400


	//   ....[144]....
        /*0544*/ 	.word	0x0000c490


	//   ....[145]....
        /*0548*/ 	.word	0x0000c520


	//   ....[146]....
        /*054c*/ 	.word	0x0000c570


	//   ....[147]....
        /*0550*/ 	.word	0x0000c5c0


	//   ....[148]....
        /*0554*/ 	.word	0x0000c650


	//   ....[149]....
        /*0558*/ 	.word	0x0000c700


	//   ....[150]....
        /*055c*/ 	.word	0x0000c7a0


	//   ....[151]....
        /*0560*/ 	.word	0x0000c7f0


	//   ....[152]....
        /*0564*/ 	.word	0x0000c840


	//   ....[153]....
        /*0568*/ 	.word	0x0000c890


	//   ....[154]....
        /*056c*/ 	.word	0x0000c8e0


	//   ....[155]....
        /*0570*/ 	.word	0x0000c930


	//   ....[156]....
        /*0574*/ 	.word	0x0000c970


	//   ....[157]....
        /*0578*/ 	.word	0x0000c9c0


	//   ....[158]....
        /*057c*/ 	.word	0x0000ca20


	//   ....[159]....
        /*0580*/ 	.word	0x0000ca70


	//----- nvinfo : EIATTR_EXIT_INSTR_OFFSETS
	.align		4
.L_1465:
        /*0584*/ 	.byte	0x04, 0x1c
        /*0586*/ 	.short	(.L_1467 - .L_1466)


	//   ....[0]....
.L_1466:
        /*0588*/ 	.word	0x0000aae0


	//   ....[1]....
        /*058c*/ 	.word	0x0000ae30


	//----- nvinfo : EIATTR_MAX_THREADS
	.align		4
.L_1467:
        /*0590*/ 	.byte	0x04, 0x05
        /*0592*/ 	.short	(.L_1469 - .L_1468)
.L_1468:
        /*0594*/ 	.word	0x00000080
        /*0598*/ 	.word	0x00000001
        /*059c*/ 	.word	0x00000001


	//----- nvinfo : EIATTR_CRS_STACK_SIZE
	.align		4
.L_1469:
        /*05a0*/ 	.byte	0x04, 0x1e
        /*05a2*/ 	.short	(.L_1471 - .L_1470)
.L_1470:
        /*05a4*/ 	.word	0x00000000


	//----- nvinfo : EIATTR_CBANK_PARAM_SIZE
	.align		4
.L_1471:
        /*05a8*/ 	.byte	0x03, 0x19
        /*05aa*/ 	.short	0x01f0


	//----- nvinfo : EIATTR_PARAM_CBANK
	.align		4
        /*05ac*/ 	.byte	0x04, 0x0a
        /*05ae*/ 	.short	(.L_1473 - .L_1472)
	.align		4
.L_1472:
        /*05b0*/ 	.word	index@(.nv.constant0._Z25selective_scan_bwd_kernelI32Selective_Scan_bwd_kernel_traitsILi128ELi16ELb1ELb1ELb0ELb0ELb0EfN3c107complexIfEEEEv12SSMParamsBwd)
        /*05b4*/ 	.short	0x0210
        /*05b6*/ 	.short	0x01f0


	//----- nvinfo : EIATTR_SW_WAR
	.align		4
.L_1473:
        /*05b8*/ 	.byte	0x04, 0x36
        /*05ba*/ 	.short	(.L_1475 - .L_1474)
.L_1474:
        /*05bc*/ 	.word	0x00000008
.L_1475:


//--------------------- .nv.info._Z25selective_scan_bwd_kernelI32Selective_Scan_bwd_kernel_traitsILi128ELi16ELb1ELb1ELb0ELb0ELb1EfN3c107complexIfEEEEv12SSMParamsBwd --------------------------
	.section	.nv.info._Z25selective_scan_bwd_kernelI32Selective_Scan_bwd_kernel_traitsILi128ELi16ELb1ELb1ELb0ELb0ELb1EfN3c107complexIfEEEEv12SSMParamsBwd,"",@"SHT_CUDA_INFO"
	.sectionflags	@""
	.align	4


	//----- nvinfo : EIATTR_CUDA_API_VERSION
	.align		4
        /*0000*/ 	.byte	0x04, 0x37
        /*0002*/ 	.short	(.L_1477 - .L_1476)
.L_1476:
        /*0004*/ 	.word	0x00000082


	//----- nvinfo : EIATTR_KPARAM_INFO
	.align		4
.L_1477:
        /*0008*/ 	.byte	0x04, 0x17
        /*000a*/ 	.short	(.L_1479 - .L_1478)
.L_1478:
        /*000c*/ 	.word	0x00000000
        /*0010*/ 	.short	0x0000
        /*0012*/ 	.short	0x0000
        /*0014*/ 	.byte	0x00, 0xf0, 0xc1, 0x07


	//----- nvinfo : EIATTR_SPARSE_MMA_MASK
	.align		4
.L_1479:
        /*0018*/ 	.byte	0x03, 0x50
        /*001a*/ 	.short	0x0000


	//----- nvinfo : EIATTR_MAXREG_COUNT
	.align		4
        /*001c*/ 	.byte	0x03, 0x1b
        /*001e*/ 	.short	0x00ff


	//----- nvinfo : EIATTR_NUM_BARRIERS
	.align		4
        /*0020*/ 	.byte	0x02, 0x4c
        /*0022*/ 	.byte	0x01
	.zero		1


	//----- nvinfo : EIATTR_ANNOTATIONS
	.align		4
        /*0024*/ 	.byte	0x04, 0x55
        /*0026*/ 	.short	(.L_1481 - .L_1480)


	//   ....[0]....
.L_1480:
        /*0028*/ 	.word	0x00000001
        /*002c*/ 	.byte	0x60, 0x02, 0x00, 0x00, 0x01, 0x00, 0x00, 0x00, 0x90, 0x02, 0x00, 0x00, 0x01, 0x00, 0x00, 0x00
        /*003c*/ 	.byte	0xc0, 0x09, 0x00, 0x00, 0x01, 0x00, 0x00, 0x00, 0x00, 0x0a, 0x00, 0x00, 0x01, 0x00, 0x00, 0x00
        /*004c*/ 	.byte	0xd0, 0x0a, 0x00, 0x00, 0x01, 0x00, 0x00, 0x00, 0x10, 0x25, 0x00, 0x00, 0x01, 0x00, 0x00, 0x00
        /*005c*/ 	.byte	0x80, 0xb1, 0x00, 0x00, 0x01, 0x00, 0x00, 0x00, 0x40, 0xb7, 0x00, 0x00, 0x01, 0x00, 0x00, 0x00
        /*006c*/ 	.byte	0xa0, 0xb7, 0x00, 0x00, 0x01, 0x00, 0x00, 0x00, 0x50, 0xba, 0x00, 0x00


	//----- nvinfo : EIATTR_MERCURY_ISA_VERSION
	.align		4
.L_1481:
        /*0078*/ 	.byte	0x03, 0x5f
        /*007a*/ 	.short	0x0101


	//----- nvinfo : EIATTR_COOP_GROUP_MASK_REGIDS
	.align		4
        /*007c*/ 	.byte	0x04, 0x29
        /*007e*/ 	.short	(.L_1483 - .L_1482)


	//   ....[0]....
.L_1482:
        /*0080*/ 	.word	0xffffffff


	//   ....[1]....
        /*0084*/ 	.word	0xffffffff


	//   ....[2]....
        /*0088*/ 	.word	0xffffffff


	//   ....[3]....
        /*008c*/ 	.word	0xffffffff


	//   ....[4]....
        /*0090*/ 	.word	0xffffffff


	//   ....[5]....
        /*0094*/ 	.word	0xffffffff


	//   ....[6]....
        /*0098*/ 	.word	0xffffffff


	//   ....[7]....
        /*009c*/ 	.word	0xffffffff


	//   ....[8]....
        /*00a0*/ 	.word	0xffffffff


	//   ....[9]....
        /*00a4*/ 	.word	0xffffffff


	//   ....[10]....
        /*00a8*/ 	.word	0xffffffff


	//   ....[11]....
        /*00ac*/ 	.word	0xffffffff


	//   ....[12]....
        /*00b0*/ 	.word	0xffffffff


	//   ....[13]....
        /*00b4*/ 	.word	0xffffffff


	//   ....[14]....
        /*00b8*/ 	.word	0xffffffff


	//   ....[15]....
        /*00bc*/ 	.word	0xffffffff


	//   ....[16]....
        /*00c0*/ 	.word	0xffffffff


	//   ....[17]....
        /*00c4*/ 	.word	0xffffffff


	//   ....[18]....
        /*00c8*/ 	.word	0xffffffff


	//   ....[19]....
        /*00cc*/ 	.word	0xffffffff


	//   ....[20]....
        /*00d0*/ 	.word	0xffffffff


	//   ....[21]....
        /*00d4*/ 	.word	0xffffffff


	//   ....[22]....
        /*00d8*/ 	.word	0xffffffff


	//   ....[23]....
        /*00dc*/ 	.word	0xffffffff


	//   ....[24]....
        /*00e0*/ 	.word	0xffffffff


	//   ....[25]....
        /*00e4*/ 	.word	0xffffffff


	//   ....[26]....
        /*00e8*/ 	.word	0xffffffff


	//   ....[27]....
        /*00ec*/ 	.word	0xffffffff


	//   ....[28]....
        /*00f0*/ 	.word	0xffffffff


	//   ....[29]....
        /*00f4*/ 	.word	0xffffffff


	//   ....[30]....
        /*00f8*/ 	.word	0xffffffff


	//   ....[31]....
        /*00fc*/ 	.word	0xffffffff


	//   ....[32]....
        /*0100*/ 	.word	0xffffffff


	//   ....[33]....
        /*0104*/ 	.word	0xffffffff


	//   ....[34]....
        /*0108*/ 	.word	0xffffffff


	//   ....[35]....
        /*010c*/ 	.word	0xffffffff


	//   ....[36]....
        /*0110*/ 	.word	0xffffffff


	//   ....[37]....
        /*0114*/ 	.word	0xffffffff


	//   ....[38]....
        /*0118*/ 	.word	0xffffffff


	//   ....[39]....
        /*011c*/ 	.word	0xffffffff


	//   ....[40]....
        /*0120*/ 	.word	0xffffffff


	//   ....[41]....
        /*0124*/ 	.word	0xffffffff


	//   ....[42]....
        /*0128*/ 	.word	0xffffffff


	//   ....[43]....
        /*012c*/ 	.word	0xffffffff


	//   ....[44]....
        /*0130*/ 	.word	0xffffffff


	//   ....[45]....
        /*0134*/ 	.word	0xffffffff


	//   ....[46]....
        /*0138*/ 	.word	0xffffffff


	//   ....[47]....
        /*013c*/ 	.word	0xffffffff


	//   ....[48]....
        /*0140*/ 	.word	0xffffffff


	//   ....[49]....
        /*0144*/ 	.word	0xffffffff


	//   ....[50]....
        /*0148*/ 	.word	0xffffffff


	//   ....[51]....
        /*014c*/ 	.word	0xffffffff


	//   ....[52]....
        /*0150*/ 	.word	0xffffffff


	//   ....[53]....
        /*0154*/ 	.word	0xffffffff


	//   ....[54]....
        /*0158*/ 	.word	0xffffffff


	//   ....[55]....
        /*015c*/ 	.word	0xffffffff


	//   ....[56]....
        /*0160*/ 	.word	0xffffffff


	//   ....[57]....
        /*0164*/ 	.word	0xffffffff


	//   ....[58]....
        /*0168*/ 	.word	0xffffffff


	//   ....[59]....
        /*016c*/ 	.word	0xffffffff


	//   ....[60]....
        /*0170*/ 	.word	0xffffffff


	//   ....[61]....
        /*0174*/ 	.word	0xffffffff


	//   ....[62]....
        /*0178*/ 	.word	0xffffffff


	//   ....[63]....
        /*017c*/ 	.word	0xffffffff


	//   ....[64]....
        /*0180*/ 	.word	0xffffffff


	//   ....[65]....
        /*0184*/ 	.word	0xffffffff


	//   ....[66]....
        /*0188*/ 	.word	0xffffffff


	//   ....[67]....
        /*018c*/ 	.word	0xffffffff


	//   ....[68]....
        /*0190*/ 	.word	0xffffffff


	//   ....[69]....
        /*0194*/ 	.word	0xffffffff


	//   ....[70]....
        /*0198*/ 	.word	0xffffffff


	//   ....[71]....
        /*019c*/ 	.word	0xffffffff


	//   ....[72]....
        /*01a0*/ 	.word	0xffffffff


	//   ....[73]....
        /*01a4*/ 	.word	0xffffffff


	//   ....[74]....
        /*01a8*/ 	.word	0xffffffff


	//   ....[75]....
        /*01ac*/ 	.word	0xffffffff


	//   ....[76]....
        /*01b0*/ 	.word	0xffffffff


	//   ....[77]....
        /*01b4*/ 	.word	0xffffffff


	//   ....[78]....
        /*01b8*/ 	.word	0xffffffff


	//   ....[79]....
        /*01bc*/ 	.word	0xffffffff


	//   ....[80]....
        /*01c0*/ 	.word	0xffffffff


	//   ....[81]....
        /*01c4*/ 	.word	0xffffffff


	//   ....[82]....
        /*01c8*/ 	.word	0xffffffff


	//   ....[83]....
        /*01cc*/ 	.word	0xffffffff


	//   ....[84]....
        /*01d0*/ 	.word	0xffffffff


	//   ....[85]....
        /*01d4*/ 	.word	0xffffffff


	//   ....[86]....
        /*01d8*/ 	.word	0xffffffff


	//   ....[87]....
        /*01dc*/ 	.word	0xffffffff


	//   ....[88]....
        /*01e0*/ 	.word	0xffffffff


	//   ....[89]....
        /*01e4*/ 	.word	0xffffffff


	//   ....[90]....
        /*01e8*/ 	.word	0xffffffff


	//   ....[91]....
        /*01ec*/ 	.word	0xffffffff


	//   ....[92]....
        /*01f0*/ 	.word	0xffffffff


	//   ....[93]....
        /*01f4*/ 	.word	0xffffffff


	//   ....[94]....
        /*01f8*/ 	.word	0xffffffff


	//   ....[95]....
        /*01fc*/ 	.word	0xffffffff


	//   ....[96]....
        /*0200*/ 	.word	0xffffffff


	//   ....[97]....
        /*0204*/ 	.word	0xffffffff


	//   ....[98]....
        /*0208*/ 	.word	0xffffffff


	//   ....[99]....
        /*020c*/ 	.word	0xffffffff


	//   ....[100]....
        /*0210*/ 	.word	0x0500008b


	//   ....[101]....
        /*0214*/ 	.word	0x0500008b


	//   ....[102]....
        /*0218*/ 	.word	0x0500008b


	//   ....[103]....
        /*021c*/ 	.word	0x0500008b


	//   ....[104]....
        /*0220*/ 	.word	0x0500008b


	//   ....[105]....
        /*0224*/ 	.word	0x0500008b


	//   ....[106]....
        /*0228*/ 	.word	0x0500008b


	//   ....[107]....
        /*022c*/ 	.word	0x0500008b


	//   ....[108]....
        /*0230*/ 	.word	0x0500008b


	//   ....[109]....
        /*0234*/ 	.word	0x0500008b


	//   ....[110]....
        /*0238*/ 	.word	0x0500008b


	//   ....[111]....
        /*023c*/ 	.word	0x0500008b


	//   ....[112]....
        /*0240*/ 	.word	0x0500008b


	//   ....[113]....
        /*0244*/ 	.word	0x0500008b


	//   ....[114]....
        /*0248*/ 	.word	0x0500008b


	//   ....[115]....
        /*024c*/ 	.word	0x0500008b


	//   ....[116]....
        /*0250*/ 	.word	0x0500008b


	//   ....[117]....
        /*0254*/ 	.word	0x0500008b


	//   ....[118]....
        /*0258*/ 	.word	0x0500008b


	//   ....[119]....
        /*025c*/ 	.word	0x0500008b


	//   ....[120]....
        /*0260*/ 	.word	0x0500008b


	//   ....[121]....
        /*0264*/ 	.word	0x0500008b


	//   ....[122]....
        /*0268*/ 	.word	0x0500008b


	//   ....[123]....
        /*026c*/ 	.word	0x0500008b


	//   ....[124]....
        /*0270*/ 	.word	0x0500008b


	//   ....[125]....
        /*0274*/ 	.word	0x0500008b


	//   ....[126]....
        /*0278*/ 	.word	0x0500008b


	//   ....[127]....
        /*027c*/ 	.word	0x0500008b


	//   ....[128]....
        /*0280*/ 	.word	0x0500008b


	//   ....[129]....
        /*0284*/ 	.word	0x0500008b


	//   ....[130]....
        /*0288*/ 	.word	0x0500008b


	//   ....[131]....
        /*028c*/ 	.word	0x0500008b


	//   ....[132]....
        /*0290*/ 	.word	0x0500008b


	//   ....[133]....
        /*0294*/ 	.word	0x0500008b


	//   ....[134]....
        /*0298*/ 	.word	0x0500008b


	//   ....[135]....
        /*029c*/ 	.word	0x0500008b


	//   ....[136]....
        /*02a0*/ 	.word	0x0500008b


	//   ....[137]....
        /*02a4*/ 	.word	0x0500008b


	//   ....[138]....
        /*02a8*/ 	.word	0x0500008b


	//   ....[139]....
        /*02ac*/ 	.word	0x0500008b


	//   ....[140]....
        /*02b0*/ 	.word	0x0500008b


	//   ....[141]....
        /*02b4*/ 	.word	0x0500008b


	//   ....[142]....
        /*02b8*/ 	.word	0x0500008b


	//   ....[143]....
        /*02bc*/ 	.word	0x0500008b


	//   ....[144]....
        /*02c0*/ 	.word	0x0500008b


	//   ....[145]....
        /*02c4*/ 	.word	0x0500008b


	//   ....[146]....
        /*02c8*/ 	.word	0x0500008b


	//   ....[147]....
        /*02cc*/ 	.word	0x0500008b


	//   ....[148]....
        /*02d0*/ 	.word	0x0500008b


	//   ....[149]....
        /*02d4*/ 	.word	0x0500008b


	//   ....[150]....
        /*02d8*/ 	.word	0x0500008b


	//   ....[151]....
        /*02dc*/ 	.word	0x0500008b


	//   ....[152]....
        /*02e0*/ 	.word	0x0500008b


	//   ....[153]....
        /*02e4*/ 	.word	0x0500008b


	//   ....[154]....
        /*02e8*/ 	.word	0x0500008b


	//   ....[155]....
        /*02ec*/ 	.word	0x0500008b


	//   ....[156]....
        /*02f0*/ 	.word	0x0500008b


	//   ....[157]....
        /*02f4*/ 	.word	0x0500008b


	//   ....[158]....
        /*02f8*/ 	.word	0x0500008b


	//   ....[159]....
        /*02fc*/ 	.word	0x0500008b


	//   ....[160]....
        /*0300*/ 	.word	0x0500008b


	//   ....[161]....
        /*0304*/ 	.word	0x0500008b


	//   ....[162]....
        /*0308*/ 	.word	0x0500008b


	//   ....[163]....
        /*030c*/ 	.word	0x0500008b


	//----- nvinfo : EIATTR_COOP_GROUP_INSTR_OFFSETS
	.align		4
.L_1483:
        /*0310*/ 	.byte	0x04, 0x28
        /*0312*/ 	.short	(.L_1485 - .L_1484)


	//   ....[0]....
.L_1484:
        /*0314*/ 	.word	0x00000c40


	//   ....[1]....
        /*0318*/ 	.word	0x00000d50


	//   ....[2]....
        /*031c*/ 	.word	0x00000f70


	//   ....[3]....
        /*0320*/ 	.word	0x00001150


	//   ....[4]....
        /*0324*/ 	.word	0x00001770


	//   ....[5]....
        /*0328*/ 	.word	0x00001e40


	//   ....[6]....
        /*032c*/ 	.word	0x000021d0


	//   ....[7]....
        /*0330*/ 	.word	0x000033a0


	//   ....[8]....
        /*0334*/ 	.word	0x00004ca0


	//   ....[9]....
        /*0338*/ 	.word	0x00004cc0


	//   ....[10]....
        /*033c*/ 	.word	0x00004cd0


	//   ....[11]....
        /*0340*/ 	.word	0x00004ce0


	//   ....[12]....
        /*0344*/ 	.word	0x00004d80


	//   ....[13]....
        /*0348*/ 	.word	0x00004dc0


	//   ....[14]....
        /*034c*/ 	.word	0x00004dd0


	//   ....[15]....
        /*0350*/ 	.word	0x00004de0


	//   ....[16]....
        /*0354*/ 	.word	0x00004e90


	//   ....[17]....
        /*0358*/ 	.word	0x00004eb0


	//   ....[18]....
        /*035c*/ 	.word	0x00004ed0


	//   ....[19]....
        /*0360*/ 	.word	0x00004ee0


	//   ....[20]....
        /*0364*/ 	.word	0x00004f80


	//   ....[21]....
        /*0368*/ 	.word	0x00004fb0


	//   ....[22]....
        /*036c*/ 	.word	0x00004fd0


	//   ....[23]....
        /*0370*/ 	.word	0x00004fe0


	//   ....[24]....
        /*0374*/ 	.word	0x00005080


	//   ....[25]....
        /*0378*/ 	.word	0x000050b0


	//   ....[26]....
        /*037c*/ 	.word	0x000050c0


	//   ....[27]....
        /*0380*/ 	.word	0x000050d0


	//   ....[28]....
        /*0384*/ 	.word	0x00005240


	//   ....[29]....
        /*0388*/ 	.word	0x00005250


	//   ....[30]....
        /*038c*/ 	.word	0x00005260


	//   ....[31]....
        /*0390*/ 	.word	0x00005270


	//   ....[32]....
        /*0394*/ 	.word	0x00005280


	//   ....[33]....
        /*0398*/ 	.word	0x00005290


	//   ....[34]....
        /*039c*/ 	.word	0x000052a0


	//   ....[35]....
        /*03a0*/ 	.word	0x000052b0


	//   ....[36]....
        /*03a4*/ 	.word	0x00006820


	//   ....[37]....
        /*03a8*/ 	.word	0x00006830


	//   ....[38]....
        /*03ac*/ 	.word	0x00006840


	//   ....[39]....
        /*03b0*/ 	.word	0x00006850


	//   ....[40]....
        /*03b4*/ 	.word	0x00006970


	//   ....[41]....
        /*03b8*/ 	.word	0x00006980


	//   ....[42]....
        /*03bc*/ 	.word	0x00006990


	//   ....[43]....
        /*03c0*/ 	.word	0x000069a0


	//   ....[44]....
        /*03c4*/ 	.word	0x00006ac0


	//   ....[45]....
        /*03c8*/ 	.word	0x00006ad0


	//   ....[46]....
        /*03cc*/ 	.word	0x00006ae0


	//   ....[47]....
        /*03d0*/ 	.word	0x00006af0


	//   ....[48]....
        /*03d4*/ 	.word	0x00006c10


	//   ....[49]....
        /*03d8*/ 	.word	0x00006c20


	//   ....[50]....
        /*03dc*/ 	.word	0x00006c30


	//   ....[51]....
        /*03e0*/ 	.word	0x00006c40


	//   ....[52]....
        /*03e4*/ 	.word	0x00006d60


	//   ....[53]....
        /*03e8*/ 	.word	0x00006d70


	//   ....[54]....
        /*03ec*/ 	.word	0x00006d80


	//   ....[55]....
        /*03f0*/ 	.word	0x00006d90


	//   ....[56]....
        /*03f4*/ 	.word	0x00006eb0


	//   ....[57]....
        /*03f8*/ 	.word	0x00006ec0


	//   ....[58]....
        /*03fc*/ 	.word	0x00006ed0


	//   ....[59]....
        /*0400*/ 	.word	0x00006ee0


	//   ....[60]....
        /*0404*/ 	.word	0x00006ef0


	//   ....[61]....
        /*0408*/ 	.word	0x00006f00


	//   ....[62]....
        /*040c*/ 	.word	0x00006f10


	//   ....[63]....
        /*0410*/ 	.word	0x00006f50


	//   ....[64]....
        /*0414*/ 	.word	0x00006f90


	//   ....[65]....
        /*0418*/ 	.word	0x00006fa0


	//   ....[66]....
        /*041c*/ 	.word	0x00006fb0


	//   ....[67]....
        /*0420*/ 	.word	0x00006fc0


	//   ....[68]....
        /*0424*/ 	.word	0x0000a550


	//   ....[69]....
        /*0428*/ 	.word	0x0000a590


	//   ....[70]....
        /*042c*/ 	.word	0x0000a5d0


	//   ....[71]....
        /*0430*/ 	.word	0x0000a610


	//   ....[72]....
        /*0434*/ 	.word	0x0000a720


	//   ....[73]....
        /*0438*/ 	.word	0x0000a7a0


	//   ....[74]....
        /*043c*/ 	.word	0x0000a7e0


	//   ....[75]....
        /*0440*/ 	.word	0x0000a820


	//   ....[76]....
        /*0444*/ 	.word	0x0000a8f0


	//   ....[77]....
        /*0448*/ 	.word	0x0000a970


	//   ....[78]....
        /*044c*/ 	.word	0x0000a9b0


	//   ....[79]....
        /*0450*/ 	.word	0x0000a9f0


	//   ....[80]....
        /*0454*/ 	.word	0x0000aae0


	//   ....[81]....
        /*0458*/ 	.word	0x0000ab40


	//   ....[82]....
        /*045c*/ 	.word	0x0000ab80


	//   ....[83]....
        /*0460*/ 	.word	0x0000abc0


	//   ....[84]....
        /*0464*/ 	.word	0x0000acb0


	//   ....[85]....
        /*0468*/ 	.word	0x0000ad10


	//   ....[86]....
        /*046c*/ 	.word	0x0000ad50


	//   ....[87]....
        /*0470*/ 	.word	0x0000ad90


	//   ....[88]....
        /*0474*/ 	.word	0x0000b330


	//   ....[89]....
        /*0478*/ 	.word	0x0000b5b0


	//   ....[90]....
        /*047c*/ 	.word	0x0000b820


	//   ....[91]....
        /*0480*/ 	.word	0x0000b840


	//   ....[92]....
        /*0484*/ 	.word	0x0000b870


	//   ....[93]....
        /*0488*/ 	.word	0x0000b8c0


	//   ....[94]....
        /*048c*/ 	.word	0x0000b8e0


	//   ....[95]....
        /*0490*/ 	.word	0x0000bad0


	//   ....[96]....
        /*0494*/ 	.word	0x0000baf0


	//   ....[97]....
        /*0498*/ 	.word	0x0000bb20


	//   ....[98]....
        /*049c*/ 	.word	0x0000bb70


	//   ....[99]....
        /*04a0*/ 	.word	0x0000bb90


	//   ....[100]....
        /*04a4*/ 	.word	0x0000c0b0


	//   ....[101]....
        /*04a8*/ 	.word	0x0000c100


	//   ....[102]....
        /*04ac*/ 	.word	0x0000c150


	//   ....[103]....
        /*04b0*/ 	.word	0x0000c1a0


	//   ....[104]....
        /*04b4*/ 	.word	0x0000c2b0


	//   ....[105]....
        /*04b8*/ 	.word	0x0000c300


	//   ....[106]....
        /*04bc*/ 	.word	0x0000c350


	//   ....[107]....
        /*04c0*/ 	.word	0x0000c3a0


	//   ....[108]....
        /*04c4*/ 	.word	0x0000c4b0


	//   ....[109]....
        /*04c8*/ 	.word	0x0000c500


	//   ....[110]....
        /*04cc*/ 	.word	0x0000c550


	//   ....[111]....
        /*04d0*/ 	.word	0x0000c5a0


	//   ....[112]....
        /*04d4*/ 	.word	0x0000c6b0


	//   ....[113]....
        /*04d8*/ 	.word	0x0000c700


	//   ....[114]....
        /*04dc*/ 	.word	0x0000c750


	//   ....[115]....
        /*04e0*/ 	.word	0x0000c7a0


	//   ....[116]....
        /*04e4*/ 	.word	0x0000c8c0


	//   ....[117]....
        /*04e8*/ 	.word	0x0000c910


	//   ....[118]....
        /*04ec*/ 	.word	0x0000c960


	//   ....[119]....
        /*04f0*/ 	.word	0x0000c9b0


	//   ....[120]....
        /*04f4*/ 	.word	0x0000ca40


	//   ....[121]....
        /*04f8*/ 	.word	0x0000cae0


	//   ....[122]....
        /*04fc*/ 	.word	0x0000cb80


	//   ....[123]....
        /*0500*/ 	.word	0x0000cc20


	//   ....[124]....
        /*0504*/ 	.word	0x0000ccc0


	//   ....[125]....
        /*0508*/ 	.word	0x0000cd60


	//   ....[126]....
        /*050c*/ 	.word	0x0000cdc0


	//   ....[127]....
        /*0510*/ 	.word	0x0000ce10


	//   ....[128]....
        /*0514*/ 	.word	0x0000ce60


	//   ....[129]....
        /*0518*/ 	.word	0x0000ceb0


	//   ....[130]....
        /*051c*/ 	.word	0x0000cf00


	//   ....[131]....
        /*0520*/ 	.word	0x0000cf50


	//   ....[132]....
        /*0524*/ 	.word	0x0000cfe0


	//   ....[133]....
        /*0528*/ 	.word	0x0000d030


	//   ....[134]....
        /*052c*/ 	.word	0x0000d080


	//   ....[135]....
        /*0530*/ 	.word	0x0000d0d0


	//   ....[136]....
        /*0534*/ 	.word	0x0000d160


	//   ....[137]....
        /*0538*/ 	.word	0x0000d1f0


	//   ....[138]....
        /*053c*/ 	.word	0x0000d240


	//   ....[139]....
        /*0540*/ 	.word	0x0000d290


	//   ....[140]....
        /*0544*/ 	.word	0x0000d320


	//   ....[141]....
        /*0548*/ 	.word	0x0000d3b0


	//   ....[142]....
        /*054c*/ 	.word	0x0000d400


	//   ....[143]....
        /*0550*/ 	.word	0x0000d450


	//   ....[144]....
        /*0554*/ 	.word	0x0000d4e0


	//   ....[145]....
        /*0558*/ 	.word	0x0000d570


	//   ....[146]....
        /*055c*/ 	.word	0x0000d5c0


	//   ....[147]....
        /*0560*/ 	.word	0x0000d610


	//   ....[148]....
        /*0564*/ 	.word	0x0000d6a0


	//   ....[149]....
        /*0568*/ 	.word	0x0000d730


	//   ....[150]....
        /*056c*/ 	.word	0x0000d780


	//   ....[151]....
        /*0570*/ 	.word	0x0000d7d0


	//   ....[152]....
        /*0574*/ 	.word	0x0000d860


	//   ....[153]....
        /*0578*/ 	.word	0x0000d910


	//   ....[154]....
        /*057c*/ 	.word	0x0000d9b0


	//   ....[155]....
        /*0580*/ 	.word	0x0000da00


	//   ....[156]....
        /*0584*/ 	.word	0x0000da50


	//   ....[157]....
        /*0588*/ 	.word	0x0000daa0


	//   ....[158]....
        /*058c*/ 	.word	0x0000daf0


	//   ....[159]....
        /*0590*/ 	.word	0x0000db40


	//   ....[160]....
        /*0594*/ 	.word	0x0000db80


	//   ....[161]....
        /*0598*/ 	.word	0x0000dbd0


	//   ....[162]....
        /*059c*/ 	.word	0x0000dc20


	//   ....[163]....
        /*05a0*/ 	.word	0x0000dc70


	//----- nvinfo : EIATTR_EXIT_INSTR_OFFSETS
	.align		4
.L_1485:
        /*05a4*/ 	.byte	0x04, 0x1c
        /*05a6*/ 	.short	(.L_1487 - .L_1486)


	//   ....[0]....
.L_1486:
        /*05a8*/ 	.word	0x0000bd00


	//   ....[1]....
        /*05ac*/ 	.word	0x0000c050


	//----- nvinfo : EIATTR_MAX_THREADS
	.align		4
.L_1487:
        /*05b0*/ 	.byte	0x04, 0x05
        /*05b2*/ 	.short	(.L_1489 - .L_1488)
.L_1488:
        /*05b4*/ 	.word	0x00000080
        /*05b8*/ 	.word	0x00000001
        /*05bc*/ 	.word	0x00000001


	//----- nvinfo : EIATTR_CRS_STACK_SIZE
	.align		4
.L_1489:
        /*05c0*/ 	.byte	0x04, 0x1e
        /*05c2*/ 	.short	(.L_1491 - .L_1490)
.L_1490:
        /*05c4*/ 	.word	0x00000000


	//----- nvinfo : EIATTR_CBANK_PARAM_SIZE
	.align		4
.L_1491:
        /*05c8*/ 	.byte	0x03, 0x19
        /*05ca*/ 	.short	0x01f0


	//----- nvinfo : EIATTR_PARAM_CBANK
	.align		4
        /*05cc*/ 	.byte	0x04, 0x0a
        /*05ce*/ 	.short	(.L_1493 - .L_1492)
	.align		4
.L_1492:
        /*05d0*/ 	.word	index@(.nv.constant0._Z25selective_scan_bwd_kernelI32Selective_Scan_bwd_kernel_traitsILi128ELi16ELb1ELb1ELb0ELb0ELb1EfN3c107complexIfEEEEv12SSMParamsBwd)
        /*05d4*/ 	.short	0x0210
        /*05d6*/ 	.short	0x01f0


	//----- nvinfo : EIATTR_SW_WAR
	.align		4
.L_1493:
        /*05d8*/ 	.byte	0x04, 0x36
        /*05da*/ 	.short	(.L_1495 - .L_1494)
.L_1494:
        /*05dc*/ 	.word	0x00000008
.L_1495:


//--------------------- .nv.info._Z25selective_scan_bwd_kernelI32Selective_Scan_bwd_kernel_traitsILi128ELi16ELb1ELb1ELb0ELb1ELb0EfN3c107complexIfEEEEv12SSMParamsBwd --------------------------
	.section	.nv.info._Z25selective_scan_bwd_kernelI32Selective_Scan_bwd_kernel_traitsILi128ELi16ELb1ELb1ELb0ELb1ELb0EfN3c107complexIfEEEEv12SSMParamsBwd,"",@"SHT_CUDA_INFO"
	.sectionflags	@""
	.align	4


	//----- nvinfo : EIATTR_CUDA_API_VERSION
	.align		4
        /*0000*/ 	.byte	0x04, 0x37
        /*0002*/ 	.short	(.L_1497 - .L_1496)
.L_1496:
        /*0004*/ 	.word	0x00000082


	//----- nvinfo : EIATTR_KPARAM_INFO
	.align		4
.L_1497:
        /*0008*/ 	.byte	0x04, 0x17
        /*000a*/ 	.short	(.L_1499 - .L_1498)
.L_1498:
        /*000c*/ 	.word	0x00000000
        /*0010*/ 	.short	0x0000
        /*0012*/ 	.short	0x0000
        /*0014*/ 	.byte	0x00, 0xf0, 0xc1, 0x07


	//----- nvinfo : EIATTR_SPARSE_MMA_MASK
	.align		4
.L_1499:
        /*0018*/ 	.byte	0x03, 0x50
        /*001a*/ 	.short	0x0000


	//----- nvinfo : EIATTR_MAXREG_COUNT
	.align		4
        /*001c*/ 	.byte	0x03, 0x1b
        /*001e*/ 	.short	0x00ff


	//----- nvinfo : EIATTR_NUM_BARRIERS
	.align		4
        /*0020*/ 	.byte	0x02, 0x4c
        /*0022*/ 	.byte	0x01
	.zero		1


	//----- nvinfo : EIATTR_ANNOTATIONS
	.align		4
        /*0024*/ 	.byte	0x04, 0x55
        /*0026*/ 	.short	(.L_1501 - .L_1500)


	//   ....[0]....
.L_1500:
        /*0028*/ 	.word	0x00000001
        /*002c*/ 	.byte	0x60, 0x02, 0x00, 0x00, 0x01, 0x00, 0x00, 0x00, 0x90, 0x02, 0x00, 0x00, 0x01, 0x00, 0x00, 0x00
        /*003c*/ 	.byte	0xc0, 0x09, 0x00, 0x00, 0x01, 0x00, 0x00, 0x00, 0xe0, 0x09, 0x00, 0x00, 0x01, 0x00, 0x00, 0x00
        /*004c*/ 	.byte	0x00, 0x1a, 0x00, 0x00, 0x01, 0x00, 0x00, 0x00, 0xb0, 0x34, 0x00, 0x00, 0x01, 0x00, 0x00, 0x00
        /*005c*/ 	.byte	0xa0, 0xc0, 0x00, 0x00, 0x01, 0x00, 0x00, 0x00, 0xb0, 0xce, 0x00, 0x00, 0x01, 0x00, 0x00, 0x00
        /*006c*/ 	.byte	0x10, 0xcf, 0x00, 0x00, 0x01, 0x00, 0x00, 0x00, 0xc0, 0xd1, 0x00, 0x00


	//----- nvinfo : EIATTR_MERCURY_ISA_VERSION
	.align		4
.L_1501:
        /*0078*/ 	.byte	0x03, 0x5f
        /*007a*/ 	.short	0x0101


	//----- nvinfo : EIATTR_COOP_GROUP_MASK_REGIDS
	.align		4
        /*007c*/ 	.byte	0x04, 0x29
        /*007e*/ 	.short	(.L_1503 - .L_1502)


	//   ....[0]....
.L_1502:
        /*0080*/ 	.word	0xffffffff


	//   ....[1]....
        /*0084*/ 	.word	0xffffffff


	//   ....[2]....
        /*0088*/ 	.word	0xffffffff


	//   ....[3]....
        /*008c*/ 	.word	0xffffffff


	//   ....[4]....
        /*0090*/ 	.word	0xffffffff


	//   ....[5]....
        /*0094*/ 	.word	0xffffffff


	//   ....[6]....
        /*0098*/ 	.word	0xffffffff


	//   ....[7]....
        /*009c*/ 	.word	0xffffffff


	//   ....[8]....
        /*00a0*/ 	.word	0xffffffff


	//   ....[9]....
        /*00a4*/ 	.word	0xffffffff


	//   ....[10]....
        /*00a8*/ 	.word	0xffffffff


	//   ....[11]....
        /*00ac*/ 	.word	0xffffffff


	//   ....[12]....
        /*00b0*/ 	.word	0xffffffff


	//   ....[13]....
        /*00b4*/ 	.word	0xffffffff


	//   ....[14]....
        /*00b8*/ 	.word	0xffffffff


	//   ....[15]....
        /*00bc*/ 	.word	0xffffffff


	//   ....[16]....
        /*00c0*/ 	.word	0xffffffff


	//   ....[17]....
        /*00c4*/ 	.word	0xffffffff


	//   ....[18]....
        /*00c8*/ 	.word	0xffffffff


	//   ....[19]....
        /*00cc*/ 	.word	0xffffffff


	//   ....[20]....
        /*00d0*/ 	.word	0xffffffff


	//   ....[21]....
        /*00d4*/ 	.word	0xffffffff


	//   ....[22]....
        /*00d8*/ 	.word	0xffffffff


	//   ....[23]....
        /*00dc*/ 	.word	0xffffffff


	//   ....[24]....
        /*00e0*/ 	.word	0xffffffff


	//   ....[25]....
        /*00e4*/ 	.word	0xffffffff


	//   ....[26]....
        /*00e8*/ 	.word	0xffffffff


	//   ....[27]....
        /*00ec*/ 	.word	0xffffffff


	//   ....[28]....
        /*00f0*/ 	.word	0xffffffff


	//   ....[29]....
        /*00f4*/ 	.word	0xffffffff


	//   ....[30]....
        /*00f8*/ 	.word	0xffffffff


	//   ....[31]....
        /*00fc*/ 	.word	0xffffffff


	//   ....[32]....
        /*0100*/ 	.word	0xffffffff


	//   ....[33]....
        /*0104*/ 	.word	0xffffffff


	//   ....[34]....
        /*0108*/ 	.word	0xffffffff


	//   ....[35]....
        /*010c*/ 	.word	0xffffffff


	//   ....[36]....
        /*0110*/ 	.word	0xffffffff


	//   ....[37]....
        /*0114*/ 	.word	0xffffffff


	//   ....[38]....
        /*0118*/ 	.word	0xffffffff


	//   ....[39]....
        /*011c*/ 	.word	0xffffffff


	//   ....[40]....
        /*0120*/ 	.word	0xffffffff


	//   ....[41]....
        /*0124*/ 	.word	0xffffffff


	//   ....[42]....
        /*0128*/ 	.word	0xffffffff


	//   ....[43]....
        /*012c*/ 	.word	0xffffffff


	//   ....[44]....
        /*0130*/ 	.word	0xffffffff


	//   ....[45]....
        /*0134*/ 	.word	0xffffffff


	//   ....[46]....
        /*0138*/ 	.word	0xffffffff


	//   ....[47]....
        /*013c*/ 	.word	0xffffffff


	//   ....[48]....
        /*0140*/ 	.word	0xffffffff


	//   ....[49]....
        /*0144*/ 	.word	0xffffffff


	//   ....[50]....
        /*0148*/ 	.word	0xffffffff


	//   ....[51]....
        /*014c*/ 	.word	0xffffffff


	//   ....[52]....
        /*0150*/ 	.word	0xffffffff


	//   ....[53]....
        /*0154*/ 	.word	0xffffffff


	//   ....[54]....
        /*0158*/ 	.word	0xffffffff


	//   ....[55]....
        /*015c*/ 	.word	0xffffffff


	//   ....[56]....
        /*0160*/ 	.word	0xffffffff


	//   ....[57]....
        /*0164*/ 	.word	0xffffffff


	//   ....[58]....
        /*0168*/ 	.word	0xffffffff


	//   ....[59]....
        /*016c*/ 	.word	0xffffffff


	//   ....[60]....
        /*0170*/ 	.word	0xffffffff


	//   ....[61]....
        /*0174*/ 	.word	0xffffffff


	//   ....[62]....
        /*0178*/ 	.word	0xffffffff


	//   ....[63]....
        /*017c*/ 	.word	0xffffffff


	//   ....[64]....
        /*0180*/ 	.word	0xffffffff


	//   ....[65]....
        /*0184*/ 	.word	0xffffffff


	//   ....[66]....
        /*0188*/ 	.word	0xffffffff


	//   ....[67]....
        /*018c*/ 	.word	0xffffffff


	//   ....[68]....
        /*0190*/ 	.word	0xffffffff


	//   ....[69]....
        /*0194*/ 	.word	0xffffffff


	//   ....[70]....
        /*0198*/ 	.word	0xffffffff


	//   ....[71]....
        /*019c*/ 	.word	0xffffffff


	//   ....[72]....
        /*01a0*/ 	.word	0xffffffff


	//   ....[73]....
        /*01a4*/ 	.word	0xffffffff


	//   ....[74]....
        /*01a8*/ 	.word	0xffffffff


	//   ....[75]....
        /*01ac*/ 	.word	0xffffffff


	//   ....[76]....
        /*01b0*/ 	.word	0xffffffff


	//   ....[77]....
        /*01b4*/ 	.word	0xffffffff


	//   ....[78]....
        /*01b8*/ 	.word	0xffffffff


	//   ....[79]....
        /*01bc*/ 	.word	0xffffffff


	//   ....[80]....
        /*01c0*/ 	.word	0xffffffff


	//   ....[81]....
        /*01c4*/ 	.word	0xffffffff


	//   ....[82]....
        /*01c8*/ 	.word	0xffffffff


	//   ....[83]....
        /*01cc*/ 	.word	0xffffffff


	//   ....[84]....
        /*01d0*/ 	.word	0xffffffff


	//   ....[85]....
        /*01d4*/ 	.word	0xffffffff


	//   ....[86]....
        /*01d8*/ 	.word	0xffffffff


	//   ....[87]....
        /*01dc*/ 	.word	0xffffffff


	//   ....[88]....
        /*01e0*/ 	.word	0xffffffff


	//   ....[89]....
        /*01e4*/ 	.word	0xffffffff


	//   ....[90]....
        /*01e8*/ 	.word	0xffffffff


	//   ....[91]....
        /*01ec*/ 	.word	0xffffffff


	//   ....[92]....
        /*01f0*/ 	.word	0xffffffff


	//   ....[93]....
        /*01f4*/ 	.word	0xffffffff


	//   ....[94]....
        /*01f8*/ 	.word	0xffffffff


	//   ....[95]....
        /*01fc*/ 	.word	0xffffffff


	//   ....[96]....
        /*0200*/ 	.word	0xffffffff


	//   ....[97]....
        /*0204*/ 	.word	0x0500008b


	//   ....[98]....
        /*0208*/ 	.word	0x0500008b


	//   ....[99]....
        /*020c*/ 	.word	0x0500008b


	//   ....[100]....
        /*0210*/ 	.word	0x0500008b


	//   ....[101]....
        /*0214*/ 	.word	0x0500008b


	//   ....[102]....
        /*0218*/ 	.word	0x0500008b


	//   ....[103]....
        /*021c*/ 	.word	0x0500008b


	//   ....[104]....
        /*0220*/ 	.word	0x0500008b


	//   ....[105]....
        /*0224*/ 	.word	0x0500008b


	//   ....[106]....
        /*0228*/ 	.word	0x0500008b


	//   ....[107]....
        /*022c*/ 	.word	0x0500008b


	//   ....[108]....
        /*0230*/ 	.word	0x0500008b


	//   ....[109]....
        /*0234*/ 	.word	0x0500008b


	//   ....[110]....
        /*0238*/ 	.word	0x0500008b


	//   ....[111]....
        /*023c*/ 	.word	0x0500008b


	//   ....[112]....
        /*0240*/ 	.word	0x0500008b


	//   ....[113]....
        /*0244*/ 	.word	0x0500008b


	//   ....[114]....
        /*0248*/ 	.word	0x0500008b


	//   ....[115]....
        /*024c*/ 	.word	0x0500008b


	//   ....[116]....
        /*0250*/ 	.word	0x0500008b


	//   ....[117]....
        /*0254*/ 	.word	0x0500008b


	//   ....[118]....
        /*0258*/ 	.word	0x0500008b


	//   ....[119]....
        /*025c*/ 	.word	0x0500008b


	//   ....[120]....
        /*0260*/ 	.word	0x0500008b


	//   ....[121]....
        /*0264*/ 	.word	0x0500008b


	//   ....[122]....
        /*0268*/ 	.word	0x0500008b


	//   ....[123]....
        /*026c*/ 	.word	0x0500008b


	//   ....[124]....
        /*0270*/ 	.word	0x0500008b


	//   ....[125]....
        /*0274*/ 	.word	0x0500008b


	//   ....[126]....
        /*0278*/ 	.word	0x0500008b


	//   ....[127]....
        /*027c*/ 	.word	0x0500008b


	//   ....[128]....
        /*0280*/ 	.word	0x0500008b


	//   ....[129]....
        /*0284*/ 	.word	0x0500008b


	//   ....[130]....
        /*0288*/ 	.word	0x0500008b


	//   ....[131]....
        /*028c*/ 	.word	0x0500008b


	//   ....[132]....
        /*0290*/ 	.word	0x0500008b


	//   ....[133]....
        /*0294*/ 	.word	0x0500008b


	//   ....[134]....
        /*0298*/ 	.word	0x0500008b


	//   ....[135]....
        /*029c*/ 	.word	0x0500008b


	//   ....[136]....
        /*02a0*/ 	.word	0x0500008b


	//   ....[137]....
        /*02a4*/ 	.word	0x0500008b


	//   ....[138]....
        /*02a8*/ 	.word	0x0500008b


	//   ....[139]....
        /*02ac*/ 	.word	0x0500008b


	//   ....[140]....
        /*02b0*/ 	.word	0x0500008b


	//   ....[141]....
        /*02b4*/ 	.word	0x0500008b


	//   ....[142]....
        /*02b8*/ 	.word	0x0500008b


	//   ....[143]....
        /*02bc*/ 	.word	0x0500008b


	//   ....[144]....
        /*02c0*/ 	.word	0x0500008b


	//   ....[145]....
        /*02c4*/ 	.word	0x0500008b


	//   ....[146]....
        /*02c8*/ 	.word	0x0500008b


	//   ....[147]....
        /*02cc*/ 	.word	0x0500008b


	//   ....[148]....
        /*02d0*/ 	.word	0x0500008b


	//   ....[149]....
        /*02d4*/ 	.word	0x0500008b


	//   ....[150]....
        /*02d8*/ 	.word	0x0500008b


	//   ....[151]....
        /*02dc*/ 	.word	0x0500008b


	//   ....[152]....
        /*02e0*/ 	.word	0x0500008b


	//   ....[153]....
        /*02e4*/ 	.word	0x0500008b


	//   ....[154]....
        /*02e8*/ 	.word	0x0500008b


	//   ....[155]....
        /*02ec*/ 	.word	0x0500008b


	//   ....[156]....
        /*02f0*/ 	.word	0x0500008b


	//   ....[157]....
        /*02f4*/ 	.word	0x0500008b


	//   ....[158]....
        /*02f8*/ 	.word	0x0500008b


	//   ....[159]....
        /*02fc*/ 	.word	0x0500008b


	//   ....[160]....
        /*0300*/ 	.word	0x0500008b


	//----- nvinfo : EIATTR_COOP_GROUP_INSTR_OFFSETS
	.align		4
.L_1503:
        /*0304*/ 	.byte	0x04, 0x28
        /*0306*/ 	.short	(.L_1505 - .L_1504)


	//   ....[0]....
.L_1504:
        /*0308*/ 	.word	0x00000bc0


	//   ....[1]....
        /*030c*/ 	.word	0x00000cd0


	//   ....[2]....
        /*0310*/ 	.word	0x00000ea0


	//   ....[3]....
        /*0314*/ 	.word	0x00004250


	//   ....[4]....
        /*0318*/ 	.word	0x00005b40


	//   ....[5]....
        /*031c*/ 	.word	0x00005b60


	//   ....[6]....
        /*0320*/ 	.word	0x00005b70


	//   ....[7]....
        /*0324*/ 	.word	0x00005b80


	//   ....[8]....
        /*0328*/ 	.word	0x00005c20


	//   ....[9]....
        /*032c*/ 	.word	0x00005c60


	//   ....[10]....
        /*0330*/ 	.word	0x00005c70


	//   ....[11]....
        /*0334*/ 	.word	0x00005c80


	//   ....[12]....
        /*0338*/ 	.word	0x00005d30


	//   ....[13]....
        /*033c*/ 	.word	0x00005d50


	//   ....[14]....
        /*0340*/ 	.word	0x00005d70


	//   ....[15]....
        /*0344*/ 	.word	0x00005d80


	//   ....[16]....
        /*0348*/ 	.word	0x00005e20


	//   ....[17]....
        /*034c*/ 	.word	0x00005e50


	//   ....[18]....
        /*0350*/ 	.word	0x00005e70


	//   ....[19]....
        /*0354*/ 	.word	0x00005e80


	//   ....[20]....
        /*0358*/ 	.word	0x00005f20


	//   ....[21]....
        /*035c*/ 	.word	0x00005f50


	//   ....[22]....
        /*0360*/ 	.word	0x00005f60


	//   ....[23]....
        /*0364*/ 	.word	0x00005f70


	//   ....[24]....
        /*0368*/ 	.word	0x000060e0


	//   ....[25]....
        /*036c*/ 	.word	0x000060f0


	//   ....[26]....
        /*0370*/ 	.word	0x00006100


	//   ....[27]....
        /*0374*/ 	.word	0x00006110


	//   ....[28]....
        /*0378*/ 	.word	0x00006120


	//   ....[29]....
        /*037c*/ 	.word	0x00006130


	//   ....[30]....
        /*0380*/ 	.word	0x00006140


	//   ....[31]....
        /*0384*/ 	.word	0x00006150


	//   ....[32]....
        /*0388*/ 	.word	0x000076c0


	//   ....[33]....
        /*038c*/ 	.word	0x000076d0


	//   ....[34]....
        /*0390*/ 	.word	0x000076e0


	//   ....[35]....
        /*0394*/ 	.word	0x000076f0


	//   ....[36]....
        /*0398*/ 	.word	0x00007810


	//   ....[37]....
        /*039c*/ 	.word	0x00007820


	//   ....[38]....
        /*03a0*/ 	.word	0x00007830


	//   ....[39]....
        /*03a4*/ 	.word	0x00007840


	//   ....[40]....
        /*03a8*/ 	.word	0x00007960


	//   ....[41]....
        /*03ac*/ 	.word	0x00007970


	//   ....[42]....
        /*03b0*/ 	.word	0x00007980


	//   ....[43]....
        /*03b4*/ 	.word	0x00007990


	//   ....[44]....
        /*03b8*/ 	.word	0x00007ab0


	//   ....[45]....
        /*03bc*/ 	.word	0x00007ac0


	//   ....[46]....
        /*03c0*/ 	.word	0x00007ad0


	//   ....[47]....
        /*03c4*/ 	.word	0x00007ae0


	//   ....[48]....
        /*03c8*/ 	.word	0x00007c00


	//   ....[49]....
        /*03cc*/ 	.word	0x00007c10


	//   ....[50]....
        /*03d0*/ 	.word	0x00007c20


	//   ....[51]....
        /*03d4*/ 	.word	0x00007c30


	//   ....[52]....
        /*03d8*/ 	.word	0x00007d50


	//   ....[53]....
        /*03dc*/ 	.word	0x00007d60


	//   ....[54]....
        /*03e0*/ 	.word	0x00007d70


	//   ....[55]....
        /*03e4*/ 	.word	0x00007d80


	//   ....[56]....
        /*03e8*/ 	.word	0x00007d90


	//   ....[57]....
        /*03ec*/ 	.word	0x00007da0


	//   ....[58]....
        /*03f0*/ 	.word	0x00007db0


	//   ....[59]....
        /*03f4*/ 	.word	0x00007df0


	//   ....[60]....
        /*03f8*/ 	.word	0x00007e30


	//   ....[61]....
        /*03fc*/ 	.word	0x00007e40


	//   ....[62]....
        /*0400*/ 	.word	0x00007e50


	//   ....[63]....
        /*0404*/ 	.word	0x00007e60


	//   ....[64]....
        /*0408*/ 	.word	0x0000b450


	//   ....[65]....
        /*040c*/ 	.word	0x0000b490


	//   ....[66]....
        /*0410*/ 	.word	0x0000b4d0


	//   ....[67]....
        /*0414*/ 	.word	0x0000b510


	//   ....[68]....
        /*0418*/ 	.word	0x0000b620


	//   ....[69]....
        /*041c*/ 	.word	0x0000b6a0


	//   ....[70]....
        /*0420*/ 	.word	0x0000b6e0


	//   ....[71]....
        /*0424*/ 	.word	0x0000b720


	//   ....[72]....
        /*0428*/ 	.word	0x0000b7f0


	//   ....[73]....
        /*042c*/ 	.word	0x0000b870


	//   ....[74]....
        /*0430*/ 	.word	0x0000b8b0


	//   ....[75]....
        /*0434*/ 	.word	0x0000b8f0


	//   ....[76]....
        /*0438*/ 	.word	0x0000b9e0


	//   ....[77]....
        /*043c*/ 	.word	0x0000ba40


	//   ....[78]....
        /*0440*/ 	.word	0x0000ba80


	//   ....[79]....
        /*0444*/ 	.word	0x0000bac0


	//   ....[80]....
        /*0448*/ 	.word	0x0000bbb0


	//   ....[81]....
        /*044c*/ 	.word	0x0000bc10


	//   ....[82]....
        /*0450*/ 	.word	0x0000bc50


	//   ....[83]....
        /*0454*/ 	.word	0x0000bc90


	//   ....[84]....
        /*0458*/ 	.word	0x0000c360


	//   ....[85]....
        /*045c*/ 	.word	0x0000c820


	//   ....[86]....
        /*0460*/ 	.word	0x0000cd20


	//   ....[87]....
        /*0464*/ 	.word	0x0000cf90


	//   ....[88]....
        /*0468*/ 	.word	0x0000cfb0


	//   ....[89]....
        /*046c*/ 	.word	0x0000cfe0


	//   ....[90]....
        /*0470*/ 	.word	0x0000d030


	//   ....[91]....
        /*0474*/ 	.word	0x0000d050


	//   ....[92]....
        /*0478*/ 	.word	0x0000d240


	//   ....[93]....
        /*047c*/ 	.word	0x0000d260


	//   ....[94]....
        /*0480*/ 	.word	0x0000d290


	//   ....[95]....
        /*0484*/ 	.word	0x0000d2e0


	//   ....[96]....
        /*0488*/ 	.word	0x0000d300


	//   ....[97]....
        /*048c*/ 	.word	0x0000d820


	//   ....[98]....
        /*0490*/ 	.word	0x0000d870


	//   ....[99]....
        /*0494*/ 	.word	0x0000d8c0


	//   ....[100]....
        /*0498*/ 	.word	0x0000d910


	//   ....[101]....
        /*049c*/ 	.word	0x0000da20


	//   ....[102]....
        /*04a0*/ 	.word	0x0000da70


	//   ....[103]....
        /*04a4*/ 	.word	0x0000dac0


	//   ....[104]....
        /*04a8*/ 	.word	0x0000db10


	//   ....[105]....
        /*04ac*/ 	.word	0x0000dc20


	//   ....[106]....
        /*04b0*/ 	.word	0x0000dc70


	//   ....[107]....
        /*04b4*/ 	.word	0x0000dcc0


	//   ....[108]....
        /*04b8*/ 	.word	0x0000dd10


	//   ....[109]....
        /*04bc*/ 	.word	0x0000de20


	//   ....[110]....
        /*04c0*/ 	.word	0x0000de70


	//   ....[111]....
        /*04c4*/ 	.word	0x0000dec0


	//   ....[112]....
        /*04c8*/ 	.word	0x0000df10


	//   ....[113]....
        /*04cc*/ 	.word	0x0000e030


	//   ....[114]....
        /*04d0*/ 	.word	0x0000e080


	//   ....[115]....
        /*04d4*/ 	.word	0x0000e0d0


	//   ....[116]....
        /*04d8*/ 	.word	0x0000e120


	//   ....[117]....
        /*04dc*/ 	.word	0x0000e1b0


	//   ....[118]....
        /*04e0*/ 	.word	0x0000e250


	//   ....[119]....
        /*04e4*/ 	.word	0x0000e2f0


	//   ....[120]....
        /*04e8*/ 	.word	0x0000e390


	//   ....[121]....
        /*04ec*/ 	.word	0x0000e430


	//   ....[122]....
        /*04f0*/ 	.word	0x0000e4d0


	//   ....[123]....
        /*04f4*/ 	.word	0x0000e530


	//   ....[124]....
        /*04f8*/ 	.word	0x0000e580


	//   ....[125]....
        /*04fc*/ 	.word	0x0000e5d0


	//   ....[126]....
        /*0500*/ 	.word	0x0000e620


	//   ....[127]....
        /*0504*/ 	.word	0x0000e670


	//   ....[128]....
        /*0508*/ 	.word	0x0000e6c0


	//   ....[129]....
        /*050c*/ 	.word	0x0000e750


	//   ....[130]....
        /*0510*/ 	.word	0x0000e7a0


	//   ....[131]....
        /*0514*/ 	.word	0x0000e7f0


	//   ....[132]....
        /*0518*/ 	.word	0x0000e840


	//   ....[133]....
        /*051c*/ 	.word	0x0000e8d0


	//   ....[134]....
        /*0520*/ 	.word	0x0000e960


	//   ....[135]....
        /*0524*/ 	.word	0x0000e9b0


	//   ....[136]....
        /*0528*/ 	.word	0x0000ea00


	//   ....[137]....
        /*052c*/ 	.word	0x0000ea90


	//   ....[138]....
        /*0530*/ 	.word	0x0000eb20


	//   ....[139]....
        /*0534*/ 	.word	0x0000eb70


	//   ....[140]....
        /*0538*/ 	.word	0x0000ebc0


	//   ....[141]....
        /*053c*/ 	.word	0x0000ec50


	//   ....[142]....
        /*0540*/ 	.word	0x0000ece0


	//   ....[143]....
        /*0544*/ 	.word	0x0000ed30


	//   ....[144]....
        /*0548*/ 	.word	0x0000ed80


	//   ....[145]....
        /*054c*/ 	.word	0x0000ee10


	//   ....[146]....
        /*0550*/ 	.word	0x0000eea0


	//   ....[147]....
        /*0554*/ 	.word	0x0000eef0


	//   ....[148]....
        /*0558*/ 	.word	0x0000ef40


	//   ....[149]....
        /*055c*/ 	.word	0x0000efd0


	//   ....[150]....
        /*0560*/ 	.word	0x0000f080


	//   ....[151]....
        /*0564*/ 	.word	0x0000f120


	//   ....[152]....
        /*0568*/ 	.word	0x0000f170


	//   ....[153]....
        /*056c*/ 	.word	0x0000f1c0


	//   ....[154]....
        /*0570*/ 	.word	0x0000f210


	//   ....[155]....
        /*0574*/ 	.word	0x0000f260


	//   ....[156]....
        /*0578*/ 	.word	0x0000f2b0


	//   ....[157]....
        /*057c*/ 	.word	0x0000f2f0


	//   ....[158]....
        /*0580*/ 	.word	0x0000f340


	//   ....[159]....
        /*0584*/ 	.word	0x0000f390


	//   ....[160]....
        /*0588*/ 	.word	0x0000f3e0


	//----- nvinfo : EIATTR_EXIT_INSTR_OFFSETS
	.align		4
.L_1505:
        /*058c*/ 	.byte	0x04, 0x1c
        /*058e*/ 	.short	(.L_1507 - .L_1506)


	//   ....[0]....
.L_1506:
        /*0590*/ 	.word	0x0000d470


	//   ....[1]....
        /*0594*/ 	.word	0x0000d7c0


	//----- nvinfo : EIATTR_MAX_THREADS
	.align		4
.L_1507:
        /*0598*/ 	.byte	0x04, 0x05
        /*059a*/ 	.short	(.L_1509 - .L_1508)
.L_1508:
        /*059c*/ 	.word	0x00000080
        /*05a0*/ 	.word	0x00000001
        /*05a4*/ 	.word	0x00000001


	//----- nvinfo : EIATTR_CRS_STACK_SIZE
	.align		4
.L_1509:
        /*05a8*/ 	.byte	0x04, 0x1e
        /*05aa*/ 	.short	(.L_1511 - .L_1510)
.L_1510:
        /*05ac*/ 	.word	0x00000000


	//----- nvinfo : EIATTR_CBANK_PARAM_SIZE
	.align		4
.L_1511:
        /*05b0*/ 	.byte	0x03, 0x19
        /*05b2*/ 	.short	0x01f0


	//----- nvinfo : EIATTR_PARAM_CBANK
	.align		4
        /*05b4*/ 	.byte	0x04, 0x0a
        /*05b6*/ 	.short	(.L_1513 - .L_1512)
	.align		4
.L_1512:
        /*05b8*/ 	.word	index@(.nv.constant0._Z25selective_scan_bwd_kernelI32Selective_Scan_bwd_kernel_traitsILi128ELi16ELb1ELb1ELb0ELb1ELb0EfN3c107complexIfEEEEv12SSMParamsBwd)
        /*05bc*/ 	.short	0x0210
        /*05be*/ 	.short	0x01f0


	//----- nvinfo : EIATTR_SW_WAR
	.align		4
.L_1513:
        /*05c0*/ 	.byte	0x04, 0x36
        /*05c2*/ 	.short	(.L_1515 - .L_1514)
.L_1514:
        /*05c4*/ 	.word	0x00000008
.L_1515:


//--------------------- .nv.info._Z25selective_scan_bwd_kernelI32Selective_Scan_bwd_kernel_traitsILi128ELi16ELb1ELb1ELb0ELb1ELb1EfN3c107complexIfEEEEv12SSMParamsBwd --------------------------
	.section	.nv.info._Z25selective_scan_bwd_kernelI32Selective_Scan_bwd_kernel_traitsILi128ELi16ELb1ELb1ELb0ELb1ELb1EfN3c107complexIfEEEEv12SSMParamsBwd,"",@"SHT_CUDA_INFO"
	.sectionflags	@""
	.align	4


	//----- nvinfo : EIATTR_CUDA_API_VERSION
	.align		4
        /*0000*/ 	.byte	0x04, 0x37
        /*0002*/ 	.short	(.L_1517 - .L_1516)
.L_1516:
        /*0004*/ 	.word	0x00000082


	//----- nvinfo : EIATTR_KPARAM_INFO
	.align		4
.L_1517:
        /*0008*/ 	.byte	0x04, 0x17
        /*000a*/ 	.short	(.L_1519 - .L_1518)
.L_1518:
        /*000c*/ 	.word	0x00000000
        /*0010*/ 	.short	0x0000
        /*0012*/ 	.short	0x0000
        /*0014*/ 	.byte	0x00, 0xf0, 0xc1, 0x07


	//----- nvinfo : EIATTR_SPARSE_MMA_MASK
	.align		4
.L_1519:
        /*0018*/ 	.byte	0x03, 0x50
        /*001a*/ 	.short	0x0000


	//----- nvinfo : EIATTR_MAXREG_COUNT
	.align		4
        /*001c*/ 	.byte	0x03, 0x1b
        /*001e*/ 	.short	0x00ff


	//----- nvinfo : EIATTR_NUM_BARRIERS
	.align		4
        /*0020*/ 	.byte	0x02, 0x4c
        /*0022*/ 	.byte	0x01
	.zero		1


	//----- nvinfo : EIATTR_ANNOTATIONS
	.align		4
        /*0024*/ 	.byte	0x04, 0x55
        /*0026*/ 	.short	(.L_1521 - .L_1520)


	//   ....[0]....
.L_1520:
        /*0028*/ 	.word	0x00000001
        /*002c*/ 	.byte	0x90, 0x02, 0x00, 0x00, 0x01, 0x00, 0x00, 0x00, 0xc0, 0x02, 0x00, 0x00, 0x01, 0x00, 0x00, 0x00
        /*003c*/ 	.byte	0x90, 0x09, 0x00, 0x00, 0x01, 0x00, 0x00, 0x00, 0xf0, 0x09, 0x00, 0x00, 0x01, 0x00, 0x00, 0x00
        /*004c*/ 	.byte	0x30, 0x0a, 0x00, 0x00, 0x01, 0x00, 0x00, 0x00, 0xc0, 0x0a, 0x00, 0x00, 0x01, 0x00, 0x00, 0x00
        /*005c*/ 	.byte	0x30, 0x33, 0x00, 0x00, 0x01, 0x00, 0x00, 0x00, 0x50, 0x49, 0x00, 0x00, 0x01, 0x00, 0x00, 0x00
        /*006c*/ 	.byte	0xc0, 0xc8, 0x00, 0x00, 0x01, 0x00, 0x00, 0x00, 0x20, 0xd5, 0x00, 0x00, 0x01, 0x00, 0x00, 0x00
        /*007c*/ 	.byte	0xc0, 0xe2, 0x00, 0x00, 0x01, 0x00, 0x00, 0x00, 0x20, 0xe3, 0x00, 0x00, 0x01, 0x00, 0x00, 0x00
        /*008c*/ 	.byte	0xc0, 0xe4, 0x00, 0x00, 0x01, 0x00, 0x00, 0x00, 0x00, 0xe6, 0x00, 0x00


	//----- nvinfo : EIATTR_MERCURY_ISA_VERSION
	.align		4
.L_1521:
        /*0098*/ 	.byte	0x03, 0x5f
        /*009a*/ 	.short	0x0101


	//----- nvinfo : EIATTR_COOP_GROUP_MASK_REGIDS
	.align		4
        /*009c*/ 	.byte	0x04, 0x29
        /*009e*/ 	.short	(.L_1523 - .L_1522)


	//   ....[0]....
.L_1522:
        /*00a0*/ 	.word	0xffffffff


	//   ....[1]....
        /*00a4*/ 	.word	0xffffffff


	//   ....[2]....
        /*00a8*/ 	.word	0xffffffff


	//   ....[3]....
        /*00ac*/ 	.word	0xffffffff


	//   ....[4]....
        /*00b0*/ 	.word	0xffffffff


	//   ....[5]....
        /*00b4*/ 	.word	0xffffffff


	//   ....[6]....
        /*00b8*/ 	.word	0xffffffff


	//   ....[7]....
        /*00bc*/ 	.word	0xffffffff


	//   ....[8]....
        /*00c0*/ 	.word	0xffffffff


	//   ....[9]....
        /*00c4*/ 	.word	0xffffffff


	//   ....[10]....
        /*00c8*/ 	.word	0xffffffff


	//   ....[11]....
        /*00cc*/ 	.word	0xffffffff


	//   ....[12]....
        /*00d0*/ 	.word	0xffffffff


	//   ....[13]....
        /*00d4*/ 	.word	0xffffffff


	//   ....[14]....
        /*00d8*/ 	.word	0xffffffff


	//   ....[15]....
        /*00dc*/ 	.word	0xffffffff


	//   ....[16]....
        /*00e0*/ 	.word	0xffffffff


	//   ....[17]....
        /*00e4*/ 	.word	0xffffffff


	//   ....[18]....
        /*00e8*/ 	.word	0xffffffff


	//   ....[19]....
        /*00ec*/ 	.word	0xffffffff


	//   ....[20]....
        /*00f0*/ 	.word	0xffffffff


	//   ....[21]....
        /*00f4*/ 	.word	0xffffffff


	//   ....[22]....
        /*00f8*/ 	.word	0xffffffff


	//   ....[23]....
        /*00fc*/ 	.word	0xffffffff


	//   ....[24]....
        /*0100*/ 	.word	0xffffffff


	//   ....[25]....
        /*0104*/ 	.word	0xffffffff


	//   ....[26]....
        /*0108*/ 	.word	0xffffffff


	//   ....[27]....
        /*010c*/ 	.word	0xffffffff


	//   ....[28]....
        /*0110*/ 	.word	0xffffffff


	//   ....[29]....
        /*0114*/ 	.word	0xffffffff


	//   ....[30]....
        /*0118*/ 	.word	0xffffffff


	//   ....[31]....
        /*011c*/ 	.word	0xffffffff


	//   ....[32]....
        /*0120*/ 	.word	0xffffffff


	//   ....[33]....
        /*0124*/ 	.word	0xffffffff


	//   ....[34]....
        /*0128*/ 	.word	0xffffffff


	//   ....[35]....
        /*012c*/ 	.word	0xffffffff


	//   ....[36]....
        /*0130*/ 	.word	0xffffffff


	//   ....[37]....
        /*0134*/ 	.word	0xffffffff


	//   ....[38]....
        /*0138*/ 	.word	0xffffffff


	//   ....[39]....
        /*013c*/ 	.word	0xffffffff


	//   ....[40]....
        /*0140*/ 	.word	0xffffffff


	//   ....[41]....
        /*0144*/ 	.word	0xffffffff


	//   ....[42]....
        /*0148*/ 	.word	0xffffffff


	//   ....[43]....
        /*014c*/ 	.word	0xffffffff


	//   ....[44]....
        /*0150*/ 	.word	0xffffffff


	//   ....[45]....
        /*0154*/ 	.word	0xffffffff


	//   ....[46]....
        /*0158*/ 	.word	0xffffffff


	//   ....[47]....
        /*015c*/ 	.word	0xffffffff


	//   ....[48]....
        /*0160*/ 	.word	0xffffffff


	//   ....[49]....
        /*0164*/ 	.word	0xffffffff


	//   ....[50]....
        /*0168*/ 	.word	0xffffffff


	//   ....[51]....
        /*016c*/ 	.word	0xffffffff


	//   ....[52]....
        /*0170*/ 	.word	0xffffffff


	//   ....[53]....
        /*0174*/ 	.word	0xffffffff


	//   ....[54]....
        /*0178*/ 	.word	0xffffffff


	//   ....[55]....
        /*017c*/ 	.word	0xffffffff


	//   ....[56]....
        /*0180*/ 	.word	0xffffffff


	//   ....[57]....
        /*0184*/ 	.word	0xffffffff


	//   ....[58]....
        /*0188*/ 	.word	0xffffffff


	//   ....[59]....
        /*018c*/ 	.word	0xffffffff


	//   ....[60]....
        /*0190*/ 	.word	0xffffffff


	//   ....[61]....
        /*0194*/ 	.word	0xffffffff


	//   ....[62]....
        /*0198*/ 	.word	0xffffffff


	//   ....[63]....
        /*019c*/ 	.word	0xffffffff


	//   ....[64]....
        /*01a0*/ 	.word	0xffffffff


	//   ....[65]....
        /*01a4*/ 	.word	0xffffffff


	//   ....[66]....
        /*01a8*/ 	.word	0xffffffff


	//   ....[67]....
        /*01ac*/ 	.word	0xffffffff


	//   ....[68]....
        /*01b0*/ 	.word	0xffffffff


	//   ....[69]....
        /*01b4*/ 	.word	0xffffffff


	//   ....[70]....
        /*01b8*/ 	.word	0xffffffff


	//   ....[71]....
        /*01bc*/ 	.word	0xffffffff


	//   ....[72]....
        /*01c0*/ 	.word	0xffffffff


	//   ....[73]....
        /*01c4*/ 	.word	0xffffffff


	//   ....[74]....
        /*01c8*/ 	.word	0xffffffff


	//   ....[75]....
        /*01cc*/ 	.word	0xffffffff


	//   ....[76]....
        /*01d0*/ 	.word	0xffffffff


	//   ....[77]....
        /*01d4*/ 	.word	0xffffffff


	//   ....[78]....
        /*01d8*/ 	.word	0xffffffff


	//   ....[79]....
        /*01dc*/ 	.word	0xffffffff


	//   ....[80]....
        /*01e0*/ 	.word	0xffffffff


	//   ....[81]....
        /*01e4*/ 	.word	0xffffffff


	//   ....[82]....
        /*01e8*/ 	.word	0xffffffff


	//   ....[83]....
        /*01ec*/ 	.word	0xffffffff


	//   ....[84]....
        /*01f0*/ 	.word	0xffffffff


	//   ....[85]....
        /*01f4*/ 	.word	0xffffffff


	//   ....[86]....
        /*01f8*/ 	.word	0xffffffff


	//   ....[87]....
        /*01fc*/ 	.word	0xffffffff


	//   ....[88]....
        /*0200*/ 	.word	0xffffffff


	//   ....[89]....
        /*0204*/ 	.word	0xffffffff


	//   ....[90]....
        /*0208*/ 	.word	0xffffffff


	//   ....[91]....
        /*020c*/ 	.word	0xffffffff


	//   ....[92]....
        /*0210*/ 	.word	0xffffffff


	//   ....[93]....
        /*0214*/ 	.word	0xffffffff


	//   ....[94]....
        /*0218*/ 	.word	0xffffffff


	//   ....[95]....
        /*021c*/ 	.word	0xffffffff


	//   ....[96]....
        /*0220*/ 	.word	0xffffffff


	//   ....[97]....
        /*0224*/ 	.word	0xffffffff


	//   ....[98]....
        /*0228*/ 	.word	0xffffffff


	//   ....[99]....
        /*022c*/ 	.word	0xffffffff


	//   ....[100]....
        /*0230*/ 	.word	0xffffffff


	//   ....[101]....
        /*0234*/ 	.word	0x0500008b


	//   ....[102]....
        /*0238*/ 	.word	0x0500008b


	//   ....[103]....
        /*023c*/ 	.word	0x0500008b


	//   ....[104]....
        /*0240*/ 	.word	0x0500008b


	//   ....[105]....
        /*0244*/ 	.word	0x0500008b


	//   ....[106]....
        /*0248*/ 	.word	0x0500008b


	//   ....[107]....
        /*024c*/ 	.word	0x0500008b


	//   ....[108]....
        /*0250*/ 	.word	0x0500008b


	//   ....[109]....
        /*0254*/ 	.word	0x0500008b


	//   ....[110]....
        /*0258*/ 	.word	0x0500008b


	//   ....[111]....
        /*025c*/ 	.word	0x0500008b


	//   ....[112]....
        /*0260*/ 	.word	0x0500008b


	//   ....[113]....
        /*0264*/ 	.word	0x0500008b


	//   ....[114]....
        /*0268*/ 	.word	0x0500008b


	//   ....[115]....
        /*026c*/ 	.word	0x0500008b


	//   ....[116]....
        /*0270*/ 	.word	0x0500008b


	//   ....[117]....
        /*0274*/ 	.word	0x0500008b


	//   ....[118]....
        /*0278*/ 	.word	0x0500008b


	//   ....[119]....
        /*027c*/ 	.word	0x0500008b


	//   ....[120]....
        /*0280*/ 	.word	0x0500008b


	//   ....[121]....
        /*0284*/ 	.word	0x0500008b


	//   ....[122]....
        /*0288*/ 	.word	0x0500008b


	//   ....[123]....
        /*028c*/ 	.word	0x0500008b


	//   ....[124]....
        /*0290*/ 	.word	0x0500008b


	//   ....[125]....
        /*0294*/ 	.word	0x0500008b


	//   ....[126]....
        /*0298*/ 	.word	0x0500008b


	//   ....[127]....
        /*029c*/ 	.word	0x0500008b


	//   ....[128]....
        /*02a0*/ 	.word	0x0500008b


	//   ....[129]....
        /*02a4*/ 	.word	0x0500008b


	//   ....[130]....
        /*02a8*/ 	.word	0x0500008b


	//   ....[131]....
        /*02ac*/ 	.word	0x0500008b


	//   ....[132]....
        /*02b0*/ 	.word	0x0500008b


	//   ....[133]....
        /*02b4*/ 	.word	0x0500008b


	//   ....[134]....
        /*02b8*/ 	.word	0x0500008b


	//   ....[135]....
        /*02bc*/ 	.word	0x0500008b


	//   ....[136]....
        /*02c0*/ 	.word	0x0500008b


	//   ....[137]....
        /*02c4*/ 	.word	0x0500008b


	//   ....[138]....
        /*02c8*/ 	.word	0x0500008b


	//   ....[139]....
        /*02cc*/ 	.word	0x0500008b


	//   ....[140]....
        /*02d0*/ 	.word	0x0500008b


	//   ....[141]....
        /*02d4*/ 	.word	0x0500008b


	//   ....[142]....
        /*02d8*/ 	.word	0x0500008b


	//   ....[143]....
        /*02dc*/ 	.word	0x0500008b


	//   ....[144]....
        /*02e0*/ 	.word	0x0500008b


	//   ....[145]....
        /*02e4*/ 	.word	0x0500008b


	//   ....[146]....
        /*02e8*/ 	.word	0x0500008b


	//   ....[147]....
        /*02ec*/ 	.word	0x0500008b


	//   ....[148]....
        /*02f0*/ 	.word	0x0500008b


	//   ....[149]....
        /*02f4*/ 	.word	0x0500008b


	//   ....[150]....
        /*02f8*/ 	.word	0x0500008b


	//   ....[151]....
        /*02fc*/ 	.word	0x0500008b


	//   ....[152]....
        /*0300*/ 	.word	0x0500008b


	//   ....[153]....
        /*0304*/ 	.word	0x0500008b


	//   ....[154]....
        /*0308*/ 	.word	0x0500008b


	//   ....[155]....
        /*030c*/ 	.word	0x0500008b


	//   ....[156]....
        /*0310*/ 	.word	0x0500008b


	//   ....[157]....
        /*0314*/ 	.word	0x0500008b


	//   ....[158]....
        /*0318*/ 	.word	0x0500008b


	//   ....[159]....
        /*031c*/ 	.word	0x0500008b


	//   ....[160]....
        /*0320*/ 	.word	0x0500008b


	//   ....[161]....
        /*0324*/ 	.word	0x0500008b


	//   ....[162]....
        /*0328*/ 	.word	0x0500008b


	//   ....[163]....
        /*032c*/ 	.word	0x0500008b


	//   ....[164]....
        /*0330*/ 	.word	0x0500008b


	//----- nvinfo : EIATTR_COOP_GROUP_INSTR_OFFSETS
	.align		4
.L_1523:
        /*0334*/ 	.byte	0x04, 0x28
        /*0336*/ 	.short	(.L_1525 - .L_1524)


	//   ....[0]....
.L_1524:
        /*0338*/ 	.word	0x00000c30


	//   ....[1]....
        /*033c*/ 	.word	0x00000d40


	//   ....[2]....
        /*0340*/ 	.word	0x00000f30


	//   ....[3]....
        /*0344*/ 	.word	0x00003580


	//   ....[4]....
        /*0348*/ 	.word	0x00003b90


	//   ....[5]....
        /*034c*/ 	.word	0x00004260


	//   ....[6]....
        /*0350*/ 	.word	0x00004610


	//   ....[7]....
        /*0354*/ 	.word	0x000056f0


	//   ....[8]....
        /*0358*/ 	.word	0x00006fe0


	//   ....[9]....
        /*035c*/ 	.word	0x00007000


	//   ....[10]....
        /*0360*/ 	.word	0x00007010


	//   ....[11]....
        /*0364*/ 	.word	0x00007020


	//   ....[12]....
        /*0368*/ 	.word	0x000070c0


	//   ....[13]....
        /*036c*/ 	.word	0x000070e0


	//   ....[14]....
        /*0370*/ 	.word	0x00007110


	//   ....[15]....
        /*0374*/ 	.word	0x00007120


	//   ....[16]....
        /*0378*/ 	.word	0x000071c0


	//   ....[17]....
        /*037c*/ 	.word	0x000071e0


	//   ....[18]....
        /*0380*/ 	.word	0x00007210


	//   ....[19]....
        /*0384*/ 	.word	0x00007220


	//   ....[20]....
        /*0388*/ 	.word	0x000072c0


	//   ....[21]....
        /*038c*/ 	.word	0x000072f0


	//   ....[22]....
        /*0390*/ 	.word	0x00007310


	//   ....[23]....
        /*0394*/ 	.word	0x00007320


	//   ....[24]....
        /*0398*/ 	.word	0x000073c0


	//   ....[25]....
        /*039c*/ 	.word	0x000073f0


	//   ....[26]....
        /*03a0*/ 	.word	0x00007400


	//   ....[27]....
        /*03a4*/ 	.word	0x00007410


	//   ....[28]....
        /*03a8*/ 	.word	0x00007580


	//   ....[29]....
        /*03ac*/ 	.word	0x00007590


	//   ....[30]....
        /*03b0*/ 	.word	0x000075a0


	//   ....[31]....
        /*03b4*/ 	.word	0x000075b0


	//   ....[32]....
        /*03b8*/ 	.word	0x000075c0


	//   ....[33]....
        /*03bc*/ 	.word	0x000075d0


	//   ....[34]....
        /*03c0*/ 	.word	0x000075e0


	//   ....[35]....
        /*03c4*/ 	.word	0x000075f0


	//   ....[36]....
        /*03c8*/ 	.word	0x00008b60


	//   ....[37]....
        /*03cc*/ 	.word	0x00008b70


	//   ....[38]....
        /*03d0*/ 	.word	0x00008b80


	//   ....[39]....
        /*03d4*/ 	.word	0x00008b90


	//   ....[40]....
        /*03d8*/ 	.word	0x00008cb0


	//   ....[41]....
        /*03dc*/ 	.word	0x00008cc0


	//   ....[42]....
        /*03e0*/ 	.word	0x00008cd0


	//   ....[43]....
        /*03e4*/ 	.word	0x00008ce0


	//   ....[44]....
        /*03e8*/ 	.word	0x00008e00


	//   ....[45]....
        /*03ec*/ 	.word	0x00008e10


	//   ....[46]....
        /*03f0*/ 	.word	0x00008e20


	//   ....[47]....
        /*03f4*/ 	.word	0x00008e30


	//   ....[48]....
        /*03f8*/ 	.word	0x00008f50


	//   ....[49]....
        /*03fc*/ 	.word	0x00008f60


	//   ....[50]....
        /*0400*/ 	.word	0x00008f70


	//   ....[51]....
        /*0404*/ 	.word	0x00008f80


	//   ....[52]....
        /*0408*/ 	.word	0x000090a0


	//   ....[53]....
        /*040c*/ 	.word	0x000090b0


	//   ....[54]....
        /*0410*/ 	.word	0x000090c0


	//   ....[55]....
        /*0414*/ 	.word	0x000090d0


	//   ....[56]....
        /*0418*/ 	.word	0x000091f0


	//   ....[57]....
        /*041c*/ 	.word	0x00009200


	//   ....[58]....
        /*0420*/ 	.word	0x00009210


	//   ....[59]....
        /*0424*/ 	.word	0x00009220


	//   ....[60]....
        /*0428*/ 	.word	0x00009230


	//   ....[61]....
        /*042c*/ 	.word	0x00009240


	//   ....[62]....
        /*0430*/ 	.word	0x00009270


	//   ....[63]....
        /*0434*/ 	.word	0x000092b0


	//   ....[64]....
        /*0438*/ 	.word	0x000092c0


	//   ....[65]....
        /*043c*/ 	.word	0x000092d0


	//   ....[66]....
        /*0440*/ 	.word	0x000092e0


	//   ....[67]....
        /*0444*/ 	.word	0x000092f0


	//   ....[68]....
        /*0448*/ 	.word	0x0000c900


	//   ....[69]....
        /*044c*/ 	.word	0x0000c940


	//   ....[70]....
        /*0450*/ 	.word	0x0000c980


	//   ....[71]....
        /*0454*/ 	.word	0x0000c9c0


	//   ....[72]....
        /*0458*/ 	.word	0x0000cad0


	//   ....[73]....
        /*045c*/ 	.word	0x0000cb50


	//   ....[74]....
        /*0460*/ 	.word	0x0000cb90


	//   ....[75]....
        /*0464*/ 	.word	0x0000cbd0


	//   ....[76]....
        /*0468*/ 	.word	0x0000cca0


	//   ....[77]....
        /*046c*/ 	.word	0x0000cd20


	//   ....[78]....
        /*0470*/ 	.word	0x0000cd60


	//   ....[79]....
        /*0474*/ 	.word	0x0000cda0


	//   ....[80]....
        /*0478*/ 	.word	0x0000ce90


	//   ....[81]....
        /*047c*/ 	.word	0x0000cef0


	//   ....[82]....
        /*0480*/ 	.word	0x0000cf30


	//   ....[83]....
        /*0484*/ 	.word	0x0000cf70


	//   ....[84]....
        /*0488*/ 	.word	0x0000d060


	//   ....[85]....
        /*048c*/ 	.word	0x0000d0c0


	//   ....[86]....
        /*0490*/ 	.word	0x0000d100


	//   ....[87]....
        /*0494*/ 	.word	0x0000d140


	//   ....[88]....
        /*0498*/ 	.word	0x0000d760


	//   ....[89]....
        /*049c*/ 	.word	0x0000dc20


	//   ....[90]....
        /*04a0*/ 	.word	0x0000e130


	//   ....[91]....
        /*04a4*/ 	.word	0x0000e3a0


	//   ....[92]....
        /*04a8*/ 	.word	0x0000e3c0


	//   ....[93]....
        /*04ac*/ 	.word	0x0000e3f0


	//   ....[94]....
        /*04b0*/ 	.word	0x0000e440


	//   ....[95]....
        /*04b4*/ 	.word	0x0000e460


	//   ....[96]....
        /*04b8*/ 	.word	0x0000e680


	//   ....[97]....
        /*04bc*/ 	.word	0x0000e6a0


	//   ....[98]....
        /*04c0*/ 	.word	0x0000e6d0


	//   ....[99]....
        /*04c4*/ 	.word	0x0000e720


	//   ....[100]....
        /*04c8*/ 	.word	0x0000e740


	//   ....[101]....
        /*04cc*/ 	.word	0x0000ec60


	//   ....[102]....
        /*04d0*/ 	.word	0x0000ecb0


	//   ....[103]....
        /*04d4*/ 	.word	0x0000ed00


	//   ....[104]....
        /*04d8*/ 	.word	0x0000ed50


	//   ....[105]....
        /*04dc*/ 	.word	0x0000ee60


	//   ....[106]....
        /*04e0*/ 	.word	0x0000eeb0


	//   ....[107]....
        /*04e4*/ 	.word	0x0000ef00


	//   ....[108]....
        /*04e8*/ 	.word	0x0000ef50


	//   ....[109]....
        /*04ec*/ 	.word	0x0000f070


	//   ....[110]....
        /*04f0*/ 	.word	0x0000f0c0


	//   ....[111]....
        /*04f4*/ 	.word	0x0000f110


	//   ....[112]....
        /*04f8*/ 	.word	0x0000f160


	//   ....[113]....
        /*04fc*/ 	.word	0x0000f280


	//   ....[114]....
        /*0500*/ 	.word	0x0000f2d0


	//   ....[115]....
        /*0504*/ 	.word	0x0000f320


	//   ....[116]....
        /*0508*/ 	.word	0x0000f370


	//   ....[117]....
        /*050c*/ 	.word	0x0000f490


	//   ....[118]....
        /*0510*/ 	.word	0x0000f4e0


	//   ....[119]....
        /*0514*/ 	.word	0x0000f530


	//   ....[120]....
        /*0518*/ 	.word	0x0000f580


	//   ....[121]....
        /*051c*/ 	.word	0x0000f610


	//   ....[122]....
        /*0520*/ 	.word	0x0000f6b0


	//   ....[123]....
        /*0524*/ 	.word	0x0000f750


	//   ....[124]....
        /*0528*/ 	.word	0x0000f7f0


	//   ....[125]....
        /*052c*/ 	.word	0x0000f890


	//   ....[126]....
        /*0530*/ 	.word	0x0000f940


	//   ....[127]....
        /*0534*/ 	.word	0x0000f990


	//   ....[128]....
        /*0538*/ 	.word	0x0000f9e0


	//   ....[129]....
        /*053c*/ 	.word	0x0000fa20


	//   ....[130]....
        /*0540*/ 	.word	0x0000fa80


	//   ....[131]....
        /*0544*/ 	.word	0x0000fad0


	//   ....[132]....
        /*0548*/ 	.word	0x0000fb20


	//   ....[133]....
        /*054c*/ 	.word	0x0000fbb0


	//   ....[134]....
        /*0550*/ 	.word	0x0000fc00


	//   ....[135]....
        /*0554*/ 	.word	0x0000fc50


	//   ....[136]....
        /*0558*/ 	.word	0x0000fca0


	//   ....[137]....
        /*055c*/ 	.word	0x0000fd30


	//   ....[138]....
        /*0560*/ 	.word	0x0000fdc0


	//   ....[139]....
        /*0564*/ 	.word	0x0000fe10


	//   ....[140]....
        /*0568*/ 	.word	0x0000fe60


	//   ....[141]....
        /*056c*/ 	.word	0x0000fef0


	//   ....[142]....
        /*0570*/ 	.word	0x0000ff80


	//   ....[143]....
        /*0574*/ 	.word	0x0000ffd0


	//   ....[144]....
        /*0578*/ 	.word	0x00010020


	//   ....[145]....
        /*057c*/ 	.word	0x000100b0


	//   ....[146]....
        /*0580*/ 	.word	0x00010140


	//   ....[147]....
        /*0584*/ 	.word	0x00010190


	//   ....[148]....
        /*0588*/ 	.word	0x000101e0


	//   ....[149]....
        /*058c*/ 	.word	0x00010270


	//   ....[150]....
        /*0590*/ 	.word	0x00010300


	//   ....[151]....
        /*0594*/ 	.word	0x00010350


	//   ....[152]....
        /*0598*/ 	.word	0x000103a0


	//   ....[153]....
        /*059c*/ 	.word	0x00010430


	//   ....[154]....
        /*05a0*/ 	.word	0x000104e0


	//   ....[155]....
        /*05a4*/ 	.word	0x00010580


	//   ....[156]....
        /*05a8*/ 	.word	0x000105d0


	//   ....[157]....
        /*05ac*/ 	.word	0x00010620


	//   ....[158]....
        /*05b0*/ 	.word	0x00010670


	//   ....[159]....
        /*05b4*/ 	.word	0x000106c0


	//   ....[160]....
        /*05b8*/ 	.word	0x00010710


	//   ....[161]....
        /*05bc*/ 	.word	0x00010750


	//   ....[162]....
        /*05c0*/ 	.word	0x000107a0


	//   ....[163]....
        /*05c4*/ 	.word	0x00010800


	//   ....[164]....
        /*05c8*/ 	.word	0x00010850


	//----- nvinfo : EIATTR_EXIT_INSTR_OFFSETS
	.align		4
.L_1525:
        /*05cc*/ 	.byte	0x04, 0x1c
        /*05ce*/ 	.short	(.L_1527 - .L_1526)


	//   ....[0]....
.L_1526:
        /*05d0*/ 	.word	0x0000e8b0


	//   ....[1]....
        /*05d4*/ 	.word	0x0000ec00


	//----- nvinfo : EIATTR_MAX_THREADS
	.align		4
.L_1527:
        /*05d8*/ 	.byte	0x04, 0x05
        /*05da*/ 	.short	(.L_1529 - .L_1528)
.L_1528:
        /*05dc*/ 	.word	0x00000080
        /*05e0*/ 	.word	0x00000001
        /*05e4*/ 	.word	0x00000001


	//----- nvinfo : EIATTR_CRS_STACK_SIZE
	.align		4
.L_1529:
        /*05e8*/ 	.byte	0x04, 0x1e
        /*05ea*/ 	.short	(.L_1531 - .L_1530)
.L_1530:
        /*05ec*/ 	.word	0x00000000


	//----- nvinfo : EIATTR_CBANK_PARAM_SIZE
	.align		4
.L_1531:
        /*05f0*/ 	.byte	0x03, 0x19
        /*05f2*/ 	.short	0x01f0


	//----- nvinfo : EIATTR_PARAM_CBANK
	.align		4
        /*05f4*/ 	.byte	0x04, 0x0a
        /*05f6*/ 	.short	(.L_1533 - .L_1532)
	.align		4
.L_1532:
        /*05f8*/ 	.word	index@(.nv.constant0._Z25selective_scan_bwd_kernelI32Selective_Scan_bwd_kernel_traitsILi128ELi16ELb1ELb1ELb0ELb1ELb1EfN3c107complexIfEEEEv12SSMParamsBwd)
        /*05fc*/ 	.short	0x0210
        /*05fe*/ 	.short	0x01f0


	//----- nvinfo : EIATTR_SW_WAR
	.align		4
.L_1533:
        /*0600*/ 	.byte	0x04, 0x36
        /*0602*/ 	.short	(.L_1535 - .L_1534)
.L_1534:
        /*0604*/ 	.word	0x00000008
.L_1535:


//--------------------- .nv.info._Z25selective_scan_bwd_kernelI32Selective_Scan_bwd_kernel_traitsILi128ELi16ELb1ELb1ELb1ELb0ELb0EfN3c107complexIfEEEEv12SSMParamsBwd --------------------------
	.section	.nv.info._Z25selective_scan_bwd_kernelI32Selective_Scan_bwd_kernel_traitsILi128ELi16ELb1ELb1ELb1ELb0ELb0EfN3c107complexIfEEEEv12SSMParamsBwd,"",@"SHT_CUDA_INFO"
	.sectionflags	@""
	.align	4


	//----- nvinfo : EIATTR_CUDA_API_VERSION
	.align		4
        /*0000*/ 	.byte	0x04, 0x37
        /*0002*/ 	.short	(.L_1537 - .L_1536)
.L_1536:
        /*0004*/ 	.word	0x00000082


	//----- nvinfo : EIATTR_KPARAM_INFO
	.align		4
.L_1537:
        /*0008*/ 	.byte	0x04, 0x17
        /*000a*/ 	.short	(.L_1539 - .L_1538)
.L_1538:
        /*000c*/ 	.word	0x00000000
        /*0010*/ 	.short	0x0000
        /*0012*/ 	.short	0x0000
        /*0014*/ 	.byte	0x00, 0xf0, 0xc1, 0x07


	//----- nvinfo : EIATTR_SPARSE_MMA_MASK
	.align		4
.L_1539:
        /*0018*/ 	.byte	0x03, 0x50
        /*001a*/ 	.short	0x0000


	//----- nvinfo : EIATTR_MAXREG_COUNT
	.align		4
        /*001c*/ 	.byte	0x03, 0x1b
        /*001e*/ 	.short	0x00ff


	//----- nvinfo : EIATTR_NUM_BARRIERS
	.align		4
        /*0020*/ 	.byte	0x02, 0x4c
        /*0022*/ 	.byte	0x01
	.zero		1


	//----- nvinfo : EIATTR_ANNOTATIONS
	.align		4
        /*0024*/ 	.byte	0x04, 0x55
        /*0026*/ 	.short	(.L_1541 - .L_1540)


	//   ....[0]....
.L_1540:
        /* <DEDUP_REMOVED lines=10> */


	//----- nvinfo : EIATTR_MERCURY_ISA_VERSION
	.align		4
.L_1541:
        /*00b0*/ 	.byte	0x03, 0x5f
        /*00b2*/ 	.short	0x0101


	//----- nvinfo : EIATTR_COOP_GROUP_MASK_REGIDS
	.align		4
        /*00b4*/ 	.byte	0x04, 0x29
        /*00b6*/ 	.short	(.L_1543 - .L_1542)


	//   ....[0]....
.L_1542:
        /*00b8*/ 	.word	0xffffffff


	//   ....[1]....
        /*00bc*/ 	.word	0xffffffff


	//   ....[2]....
        /*00c0*/ 	.word	0xffffffff


	//   ....[3]....
        /*00c4*/ 	.word	0xffffffff


	//   ....[4]....
        /*00c8*/ 	.word	0xffffffff


	//   ....[5]....
        /*00cc*/ 	.word	0xffffffff


	//   ....[6]....
        /*00d0*/ 	.word	0xffffffff


	//   ....[7]....
        /*00d4*/ 	.word	0xffffffff


	//   ....[8]....
        /*00d8*/ 	.word	0xffffffff


	//   ....[9]....
        /*00dc*/ 	.word	0xffffffff


	//   ....[10]....
        /*00e0*/ 	.word	0xffffffff


	//   ....[11]....
        /*00e4*/ 	.word	0xffffffff


	//   ....[12]....
        /*00e8*/ 	.word	0xffffffff


	//   ....[13]....
        /*00ec*/ 	.word	0xffffffff


	//   ....[14]....
        /*00f0*/ 	.word	0xffffffff


	//   ....[15]....
        /*00f4*/ 	.word	0xffffffff


	//   ....[16]....
        /*00f8*/ 	.word	0xffffffff


	//   ....[17]....
        /*00fc*/ 	.word	0xffffffff


	//   ....[18]....
        /*0100*/ 	.word	0xffffffff


	//   ....[19]....
        /*0104*/ 	.word	0xffffffff


	//   ....[20]....
        /*0108*/ 	.word	0xffffffff


	//   ....[21]....
        /*010c*/ 	.word	0xffffffff


	//   ....[22]....
        /*0110*/ 	.word	0xffffffff


	//   ....[23]....
        /*0114*/ 	.word	0xffffffff


	//   ....[24]....
        /*0118*/ 	.word	0xffffffff


	//   ....[25]....
        /*011c*/ 	.word	0xffffffff


	//   ....[26]....
        /*0120*/ 	.word	0xffffffff


	//   ....[27]....
        /*0124*/ 	.word	0xffffffff


	//   ....[28]....
        /*0128*/ 	.word	0xffffffff


	//   ....[29]....
        /*012c*/ 	.word	0xffffffff


	//   ....[30]....
        /*0130*/ 	.word	0xffffffff


	//   ....[31]....
        /*0134*/ 	.word	0xffffffff


	//   ....[32]....
        /*0138*/ 	.word	0xffffffff


	//   ....[33]....
        /*013c*/ 	.word	0xffffffff


	//   ....[34]....
        /*0140*/ 	.word	0xffffffff


	//   ....[35]....
        /*0144*/ 	.word	0xffffffff


	//   ....[36]....
        /*0148*/ 	.word	0xffffffff


	//   ....[37]....
        /*014c*/ 	.word	0xffffffff


	//   ....[38]....
        /*0150*/ 	.word	0xffffffff


	//   ....[39]....
        /*0154*/ 	.word	0xffffffff


	//   ....[40]....
        /*0158*/ 	.word	0xffffffff


	//   ....[41]....
        /*015c*/ 	.word	0xffffffff


	//   ....[42]....
        /*0160*/ 	.word	0xffffffff


	//   ....[43]....
        /*0164*/ 	.word	0xffffffff


	//   ....[44]....
        /*0168*/ 	.word	0xffffffff


	//   ....[45]....
        /*016c*/ 	.word	0xffffffff


	//   ....[46]....
        /*0170*/ 	.word	0xffffffff


	//   ....[47]....
        /*0174*/ 	.word	0xffffffff


	//   ....[48]....
        /*0178*/ 	.word	0xffffffff


	//   ....[49]....
        /*017c*/ 	.word	0xffffffff


	//   ....[50]....
        /*0180*/ 	.word	0xffffffff


	//   ....[51]....
        /*0184*/ 	.word	0xffffffff


	//   ....[52]....
        /*0188*/ 	.word	0xffffffff


	//   ....[53]....
        /*018c*/ 	.word	0xffffffff


	//   ....[54]....
        /*0190*/ 	.word	0xffffffff


	//   ....[55]....
        /*0194*/ 	.word	0xffffffff


	//   ....[56]....
        /*0198*/ 	.word	0xffffffff


	//   ....[57]....
        /*019c*/ 	.word	0xffffffff


	//   ....[58]....
        /*01a0*/ 	.word	0xffffffff


	//   ....[59]....
        /*01a4*/ 	.word	0xffffffff


	//   ....[60]....
        /*01a8*/ 	.word	0xffffffff


	//   ....[61]....
        /*01ac*/ 	.word	0xffffffff


	//   ....[62]....
        /*01b0*/ 	.word	0xffffffff


	//   ....[63]....
        /*01b4*/ 	.word	0xffffffff


	//   ....[64]....
        /*01b8*/ 	.word	0xffffffff


	//   ....[65]....
        /*01bc*/ 	.word	0xffffffff


	//   ....[66]....
        /*01c0*/ 	.word	0xffffffff


	//   ....[67]....
        /*01c4*/ 	.word	0xffffffff


	//   ....[68]....
        /*01c8*/ 	.word	0xffffffff


	//   ....[69]....
        /*01cc*/ 	.word	0xffffffff


	//   ....[70]....
        /*01d0*/ 	.word	0xffffffff


	//   ....[71]....
        /*01d4*/ 	.word	0xffffffff


	//   ....[72]....
        /*01d8*/ 	.word	0xffffffff


	//   ....[73]....
        /*01dc*/ 	.word	0xffffffff


	//   ....[74]....
        /*01e0*/ 	.word	0xffffffff


	//   ....[75]....
        /*01e4*/ 	.word	0xffffffff


	//   ....[76]....
        /*01e8*/ 	.word	0xffffffff


	//   ....[77]....
        /*01ec*/ 	.word	0xffffffff


	//   ....[78]....
        /*01f0*/ 	.word	0xffffffff


	//   ....[79]....
        /*01f4*/ 	.word	0xffffffff


	//   ....[80]....
        /*01f8*/ 	.word	0xffffffff


	//   ....[81]....
        /*01fc*/ 	.word	0xffffffff


	//   ....[82]....
        /*0200*/ 	.word	0xffffffff


	//   ....[83]....
        /*0204*/ 	.word	0xffffffff


	//   ....[84]....
        /*0208*/ 	.word	0xffffffff


	//   ....[85]....
        /*020c*/ 	.word	0xffffffff


	//   ....[86]....
        /*0210*/ 	.word	0xffffffff


	//   ....[87]....
        /*0214*/ 	.word	0x050000e6


	//   ....[88]....
        /*0218*/ 	.word	0x050000e6


	//   ....[89]....
        /*021c*/ 	.word	0x050000e6


	//   ....[90]....
        /*0220*/ 	.word	0x050000e6


	//   ....[91]....
        /*0224*/ 	.word	0x050000e6


	//   ....[92]....
        /*0228*/ 	.word	0x050000e6


	//   ....[93]....
        /*022c*/ 	.word	0x050000e6


	//   ....[94]....
        /*0230*/ 	.word	0x050000e6


	//   ....[95]....
        /*0234*/ 	.word	0x050000e6


	//   ....[96]....
        /*0238*/ 	.word	0x050000e6


	//   ....[97]....
        /*023c*/ 	.word	0x050000e6


	//   ....[98]....
        /*0240*/ 	.word	0x050000e6


	//   ....[99]....
        /*0244*/ 	.word	0x050000e6


	//   ....[100]....
        /*0248*/ 	.word	0x050000e6


	//   ....[101]....
        /*024c*/ 	.word	0x050000e6


	//   ....[102]....
        /*0250*/ 	.word	0x050000e6


	//   ....[103]....
        /*0254*/ 	.word	0x050000e6


	//   ....[104]....
        /*0258*/ 	.word	0x050000e6


	//   ....[105]....
        /*025c*/ 	.word	0x050000e6


	//   ....[106]....
        /*0260*/ 	.word	0x050000e6


	//   ....[107]....
        /*0264*/ 	.word	0x050000e6


	//   ....[108]....
        /*0268*/ 	.word	0x050000e6


	//   ....[109]....
        /*026c*/ 	.word	0x050000e6


	//   ....[110]....
        /*0270*/ 	.word	0x050000e6


	//   ....[111]....
        /*0274*/ 	.word	0x050000e6


	//   ....[112]....
        /*0278*/ 	.word	0x050000e6


	//   ....[113]....
        /*027c*/ 	.word	0x050000e6


	//   ....[114]....
        /*0280*/ 	.word	0x050000e6


	//   ....[115]....
        /*0284*/ 	.word	0x050000e6


	//   ....[116]....
        /*0288*/ 	.word	0x050000e6


	//   ....[117]....
        /*028c*/ 	.word	0x050000e6


	//   ....[118]....
        /*0290*/ 	.word	0x050000e6


	//   ....[119]....
        /*0294*/ 	.word	0x050000e6


	//   ....[120]....
        /*0298*/ 	.word	0x050000e6


	//   ....[121]....
        /*029c*/ 	.word	0x050000e6


	//   ....[122]....
        /*02a0*/ 	.word	0x050000e6


	//   ....[123]....
        /*02a4*/ 	.word	0x050000e6


	//   ....[124]....
        /*02a8*/ 	.word	0x050000e6


	//   ....[125]....
        /*02ac*/ 	.word	0x050000e6


	//   ....[126]....
        /*02b0*/ 	.word	0x050000e6


	//   ....[127]....
        /*02b4*/ 	.word	0x050000e6


	//   ....[128]....
        /*02b8*/ 	.word	0x050000e6


	//   ....[129]....
        /*02bc*/ 	.word	0x050000e6


	//   ....[130]....
        /*02c0*/ 	.word	0x050000e6


	//   ....[131]....
        /*02c4*/ 	.word	0x050000e6


	//   ....[132]....
        /*02c8*/ 	.word	0x050000e6


	//   ....[133]....
        /*02cc*/ 	.word	0x050000e6


	//   ....[134]....
        /*02d0*/ 	.word	0x050000e6


	//   ....[135]....
        /*02d4*/ 	.word	0x050000e6


	//   ....[136]....
        /*02d8*/ 	.word	0x050000e6


	//   ....[137]....
        /*02dc*/ 	.word	0x050000e6


	//   ....[138]....
        /*02e0*/ 	.word	0x050000e6


	//   ....[139]....
        /*02e4*/ 	.word	0x050000e6


	//   ....[140]....
        /*02e8*/ 	.word	0x050000e6


	//   ....[141]....
        /*02ec*/ 	.word	0x050000e6


	//   ....[142]....
        /*02f0*/ 	.word	0x050000e6


	//   ....[143]....
        /*02f4*/ 	.word	0x050000e6


	//   ....[144]....
        /*02f8*/ 	.word	0x050000e6


	//   ....[145]....
        /*02fc*/ 	.word	0x050000e6


	//   ....[146]....
        /*0300*/ 	.word	0x050000e6


	//   ....[147]....
        /*0304*/ 	.word	0x050000e6


	//   ....[148]....
        /*0308*/ 	.word	0x050000e6


	//   ....[149]....
        /*030c*/ 	.word	0x050000e6


	//   ....[150]....
        /*0310*/ 	.word	0x050000e6


	//----- nvinfo : EIATTR_COOP_GROUP_INSTR_OFFSETS
	.align		4
.L_1543:
        /*0314*/ 	.byte	0x04, 0x28
        /*0316*/ 	.short	(.L_1545 - .L_1544)


	//   ....[0]....
.L_1544:
        /*0318*/ 	.word	0x00000d40


	//   ....[1]....
        /*031c*/ 	.word	0x00000e40


	//   ....[2]....
        /*0320*/ 	.word	0x00000f30


	//   ....[3]....
        /*0324*/ 	.word	0x00001a00


	//   ....[4]....
        /*0328*/ 	.word	0x00002360


	//   ....[5]....
        /*032c*/ 	.word	0x00003ba0


	//   ....[6]....
        /*0330*/ 	.word	0x00003bc0


	//   ....[7]....
        /*0334*/ 	.word	0x00003bd0


	//   ....[8]....
        /*0338*/ 	.word	0x00003be0


	//   ....[9]....
        /*033c*/ 	.word	0x00003c60


	//   ....[10]....
        /*0340*/ 	.word	0x00003c90


	//   ....[11]....
        /*0344*/ 	.word	0x00003cd0


	//   ....[12]....
        /*0348*/ 	.word	0x00003d10


	//   ....[13]....
        /*034c*/ 	.word	0x00003d50


	//   ....[14]....
        /*0350*/ 	.word	0x00003d60


	//   ....[15]....
        /*0354*/ 	.word	0x00003df0


	//   ....[16]....
        /*0358*/ 	.word	0x00003e20


	//   ....[17]....
        /*035c*/ 	.word	0x00003e50


	//   ....[18]....
        /*0360*/ 	.word	0x00003e60


	//   ....[19]....
        /*0364*/ 	.word	0x00003ef0


	//   ....[20]....
        /*0368*/ 	.word	0x00003f20


	//   ....[21]....
        /*036c*/ 	.word	0x00003f50


	//   ....[22]....
        /*0370*/ 	.word	0x00003fb0


	//   ....[23]....
        /*0374*/ 	.word	0x00003fc0


	//   ....[24]....
        /*0378*/ 	.word	0x00003fd0


	//   ....[25]....
        /*037c*/ 	.word	0x00004140


	//   ....[26]....
        /*0380*/ 	.word	0x00004150


	//   ....[27]....
        /*0384*/ 	.word	0x00004160


	//   ....[28]....
        /*0388*/ 	.word	0x00004170


	//   ....[29]....
        /*038c*/ 	.word	0x00004180


	//   ....[30]....
        /*0390*/ 	.word	0x00004190


	//   ....[31]....
        /*0394*/ 	.word	0x000041a0


	//   ....[32]....
        /*0398*/ 	.word	0x000041b0


	//   ....[33]....
        /*039c*/ 	.word	0x00005720


	//   ....[34]....
        /*03a0*/ 	.word	0x00005730


	//   ....[35]....
        /*03a4*/ 	.word	0x00005740


	//   ....[36]....
        /*03a8*/ 	.word	0x00005750


	//   ....[37]....
        /*03ac*/ 	.word	0x00005870


	//   ....[38]....
        /*03b0*/ 	.word	0x00005880


	//   ....[39]....
        /*03b4*/ 	.word	0x00005890


	//   ....[40]....
        /*03b8*/ 	.word	0x000058a0


	//   ....[41]....
        /*03bc*/ 	.word	0x000059c0


	//   ....[42]....
        /*03c0*/ 	.word	0x000059d0


	//   ....[43]....
        /*03c4*/ 	.word	0x000059e0


	//   ....[44]....
        /*03c8*/ 	.word	0x000059f0


	//   ....[45]....
        /*03cc*/ 	.word	0x00005b10


	//   ....[46]....
        /*03d0*/ 	.word	0x00005b20


	//   ....[47]....
        /*03d4*/ 	.word	0x00005b30


	//   ....[48]....
        /*03d8*/ 	.word	0x00005b40


	//   ....[49]....
        /*03dc*/ 	.word	0x00005c60


	//   ....[50]....
        /*03e0*/ 	.word	0x00005c70


	//   ....[51]....
        /*03e4*/ 	.word	0x00005c80


	//   ....[52]....
        /*03e8*/ 	.word	0x00005c90


	//   ....[53]....
        /*03ec*/ 	.word	0x00005db0


	//   ....[54]....
        /*03f0*/ 	.word	0x00005dc0


	//   ....[55]....
        /*03f4*/ 	.word	0x00005dd0


	//   ....[56]....
        /*03f8*/ 	.word	0x00005de0


	//   ....[57]....
        /*03fc*/ 	.word	0x00005df0


	//   ....[58]....
        /*0400*/ 	.word	0x00005e00


	//   ....[59]....
        /*0404*/ 	.word	0x00005e20


	//   ....[60]....
        /*0408*/ 	.word	0x00005e50


	//   ....[61]....
        /*040c*/ 	.word	0x00005e70


	//   ....[62]....
        /*0410*/ 	.word	0x00005e80


	//   ....[63]....
        /*0414*/ 	.word	0x00005e90


	//   ....[64]....
        /*0418*/ 	.word	0x00005ea0


	//   ....[65]....
        /*041c*/ 	.word	0x0000a0d0


	//   ....[66]....
        /*0420*/ 	.word	0x0000a0e0


	//   ....[67]....
        /*0424*/ 	.word	0x0000a120


	//   ....[68]....
        /*0428*/ 	.word	0x0000a130


	//   ....[69]....
        /*042c*/ 	.word	0x0000a170


	//   ....[70]....
        /*0430*/ 	.word	0x0000a180


	//   ....[71]....
        /*0434*/ 	.word	0x0000a1c0


	//   ....[72]....
        /*0438*/ 	.word	0x0000a1d0


	//   ....[73]....
        /*043c*/ 	.word	0x0000a210


	//   ....[74]....
        /*0440*/ 	.word	0x0000a220


	//   ....[75]....
        /*0444*/ 	.word	0x0000a950


	//   ....[76]....
        /*0448*/ 	.word	0x0000acc0


	//   ....[77]....
        /*044c*/ 	.word	0x0000af10


	//   ....[78]....
        /*0450*/ 	.word	0x0000af30


	//   ....[79]....
        /*0454*/ 	.word	0x0000af60


	//   ....[80]....
        /*0458*/ 	.word	0x0000afb0


	//   ....[81]....
        /*045c*/ 	.word	0x0000afd0


	//   ....[82]....
        /*0460*/ 	.word	0x0000b1f0


	//   ....[83]....
        /*0464*/ 	.word	0x0000b210


	//   ....[84]....
        /*0468*/ 	.word	0x0000b240


	//   ....[85]....
        /*046c*/ 	.word	0x0000b290


	//   ....[86]....
        /*0470*/ 	.word	0x0000b2b0


	//   ....[87]....
        /*0474*/ 	.word	0x0000b670


	//   ....[88]....
        /*0478*/ 	.word	0x0000b6c0


	//   ....[89]....
        /*047c*/ 	.word	0x0000b710


	//   ....[90]....
        /*0480*/ 	.word	0x0000b760


	//   ....[91]....
        /*0484*/ 	.word	0x0000b870


	//   ....[92]....
        /*0488*/ 	.word	0x0000b8c0


	//   ....[93]....
        /*048c*/ 	.word	0x0000b910


	//   ....[94]....
        /*0490*/ 	.word	0x0000b960


	//   ....[95]....
        /*0494*/ 	.word	0x0000ba70


	//   ....[96]....
        /*0498*/ 	.word	0x0000bac0


	//   ....[97]....
        /*049c*/ 	.word	0x0000bb10


	//   ....[98]....
        /*04a0*/ 	.word	0x0000bb60


	//   ....[99]....
        /*04a4*/ 	.word	0x0000bc70


	//   ....[100]....
        /*04a8*/ 	.word	0x0000bcc0


	//   ....[101]....
        /*04ac*/ 	.word	0x0000bd10


	//   ....[102]....
        /*04b0*/ 	.word	0x0000bd60


	//   ....[103]....
        /*04b4*/ 	.word	0x0000be70


	//   ....[104]....
        /*04b8*/ 	.word	0x0000bec0


	//   ....[105]....
        /*04bc*/ 	.word	0x0000bf10


	//   ....[106]....
        /*04c0*/ 	.word	0x0000bf60


	//   ....[107]....
        /*04c4*/ 	.word	0x0000bff0


	//   ....[108]....
        /*04c8*/ 	.word	0x0000c090


	//   ....[109]....
        /*04cc*/ 	.word	0x0000c130


	//   ....[110]....
        /*04d0*/ 	.word	0x0000c1d0


	//   ....[111]....
        /*04d4*/ 	.word	0x0000c270


	//   ....[112]....
        /*04d8*/ 	.word	0x0000c310


	//   ....[113]....
        /*04dc*/ 	.word	0x0000c360


	//   ....[114]....
        /*04e0*/ 	.word	0x0000c3b0


	//   ....[115]....
        /*04e4*/ 	.word	0x0000c410


	//   ....[116]....
        /*04e8*/ 	.word	0x0000c460


	//   ....[117]....
        /*04ec*/ 	.word	0x0000c4b0


	//   ....[118]....
        /*04f0*/ 	.word	0x0000c500


	//   ....[119]....
        /*04f4*/ 	.word	0x0000c590


	//   ....[120]....
        /*04f8*/ 	.word	0x0000c5e0


	//   ....[121]....
        /*04fc*/ 	.word	0x0000c630


	//   ....[122]....
        /*0500*/ 	.word	0x0000c680


	//   ....[123]....
        /*0504*/ 	.word	0x0000c720


	//   ....[124]....
        /*0508*/ 	.word	0x0000c7b0


	//   ....[125]....
        /*050c*/ 	.word	0x0000c800


	//   ....[126]....
        /*0510*/ 	.word	0x0000c850


	//   ....[127]....
        /*0514*/ 	.word	0x0000c8e0


	//   ....[128]....
        /*0518*/ 	.word	0x0000c970


	//   ....[129]....
        /*051c*/ 	.word	0x0000c9c0


	//   ....[130]....
        /*0520*/ 	.word	0x0000ca10


	//   ....[131]....
        /*0524*/ 	.word	0x0000caa0


	//   ....[132]....
        /*0528*/ 	.word	0x0000cb30


	//   ....[133]....
        /*052c*/ 	.word	0x0000cb80


	//   ....[134]....
        /*0530*/ 	.word	0x0000cbd0


	//   ....[135]....
        /*0534*/ 	.word	0x0000cc60


	//   ....[136]....
        /*0538*/ 	.word	0x0000ccf0


	//   ....[137]....
        /*053c*/ 	.word	0x0000cd40


	//   ....[138]....
        /*0540*/ 	.word	0x0000cd90


	//   ....[139]....
        /*0544*/ 	.word	0x0000ce20


	//   ....[140]....
        /*0548*/ 	.word	0x0000ceb0


	//   ....[141]....
        /*054c*/ 	.word	0x0000cf00


	//   ....[142]....
        /*0550*/ 	.word	0x0000cfb0


	//   ....[143]....
        /*0554*/ 	.word	0x0000d010


	//   ....[144]....
        /*0558*/ 	.word	0x0000d060


	//   ....[145]....
        /*055c*/ 	.word	0x0000d0b0


	//   ....[146]....
        /*0560*/ 	.word	0x0000d100


	//   ....[147]....
        /*0564*/ 	.word	0x0000d130


	//   ....[148]....
        /*0568*/ 	.word	0x0000d190


	//   ....[149]....
        /*056c*/ 	.word	0x0000d200


	//   ....[150]....
        /*0570*/ 	.word	0x0000d250


	//----- nvinfo : EIATTR_EXIT_INSTR_OFFSETS
	.align		4
.L_1545:
        /*0574*/ 	.byte	0x04, 0x1c
        /*0576*/ 	.short	(.L_1547 - .L_1546)


	//   ....[0]....
.L_1546:
        /*0578*/ 	.word	0x0000b420


	//   ....[1]....
        /*057c*/ 	.word	0x0000b610


	//----- nvinfo : EIATTR_MAX_THREADS
	.align		4
.L_1547:
        /*0580*/ 	.byte	0x04, 0x05
        /*0582*/ 	.short	(.L_1549 - .L_1548)
.L_1548:
        /*0584*/ 	.word	0x00000080
        /*0588*/ 	.word	0x00000001
        /*058c*/ 	.word	0x00000001


	//----- nvinfo : EIATTR_CRS_STACK_SIZE
	.align		4
.L_1549:
        /*0590*/ 	.byte	0x04, 0x1e
        /*0592*/ 	.short	(.L_1551 - .L_1550)
.L_1550:
        /*0594*/ 	.word	0x00000000


	//----- nvinfo : EIATTR_CBANK_PARAM_SIZE
	.align		4
.L_1551:
        /*0598*/ 	.byte	0x03, 0x19
        /*059a*/ 	.short	0x01f0


	//----- nvinfo : EIATTR_PARAM_CBANK
	.align		4
        /*059c*/ 	.byte	0x04, 0x0a
        /*059e*/ 	.short	(.L_1553 - .L_1552)
	.align		4
.L_1552:
        /*05a0*/ 	.word	index@(.nv.constant0._Z25selective_scan_bwd_kernelI32Selective_Scan_bwd_kernel_traitsILi128ELi16ELb1ELb1ELb1ELb0ELb0EfN3c107complexIfEEEEv12SSMParamsBwd)
        /*05a4*/ 	.short	0x0210
        /*05a6*/ 	.short	0x01f0


	//----- nvinfo : EIATTR_SW_WAR
	.align		4
.L_1553:
        /*05a8*/ 	.byte	0x04, 0x36
        /*05aa*/ 	.short	(.L_1555 - .L_1554)
.L_1554:
        /*05ac*/ 	.word	0x00000008
.L_1555:


//--------------------- .nv.info._Z25selective_scan_bwd_kernelI32Selective_Scan_bwd_kernel_traitsILi128ELi16ELb1ELb1ELb1ELb0ELb1EfN3c107complexIfEEEEv12SSMParamsBwd --------------------------
	.section	.nv.info._Z25selective_scan_bwd_kernelI32Selective_Scan_bwd_kernel_traitsILi128ELi16ELb1ELb1ELb1ELb0ELb1EfN3c107complexIfEEEEv12SSMParamsBwd,"",@"SHT_CUDA_INFO"
	.sectionflags	@""
	.align	4


	//----- nvinfo : EIATTR_CUDA_API_VERSION
	.align		4
        /*0000*/ 	.byte	0x04, 0x37
        /*0002*/ 	.short	(.L_1557 - .L_1556)
.L_1556:
        /*0004*/ 	.word	0x00000082


	//----- nvinfo : EIATTR_KPARAM_INFO
	.align		4
.L_1557:
        /*0008*/ 	.byte	0x04, 0x17
        /*000a*/ 	.short	(.L_1559 - .L_1558)
.L_1558:
        /*000c*/ 	.word	0x00000000
        /*0010*/ 	.short	0x0000
        /*0012*/ 	.short	0x0000
        /*0014*/ 	.byte	0x00, 0xf0, 0xc1, 0x07


	//----- nvinfo : EIATTR_SPARSE_MMA_MASK
	.align		4
.L_1559:
        /*0018*/ 	.byte	0x03, 0x50
        /*001a*/ 	.short	0x0000


	//----- nvinfo : EIATTR_MAXREG_COUNT
	.align		4
        /*001c*/ 	.byte	0x03, 0x1b
        /*001e*/ 	.short	0x00ff


	//----- nvinfo : EIATTR_NUM_BARRIERS
	.align		4
        /*0020*/ 	.byte	0x02, 0x4c
        /*0022*/ 	.byte	0x01
	.zero		1


	//----- nvinfo : EIATTR_ANNOTATIONS
	.align		4
        /*0024*/ 	.byte	0x04, 0x55
        /*0026*/ 	.short	(.L_1561 - .L_1560)


	//   ....[0]....
.L_1560:
        /*0028*/ 	.word	0x00000001
        /*002c*/ 	.byte	0x70, 0x02, 0x00, 0x00, 0x01, 0x00, 0x00, 0x00, 0xc0, 0x02, 0x00, 0x00, 0x01, 0x00, 0x00, 0x00
        /*003c*/ 	.byte	0xa0, 0x0a, 0x00, 0x00, 0x01, 0x00, 0x00, 0x00, 0x00, 0x0b, 0x00, 0x00, 0x01, 0x00, 0x00, 0x00
        /*004c*/ 	.byte	0x40, 0x0b, 0x00, 0x00, 0x01, 0x00, 0x00, 0x00, 0x10, 0x0c, 0x00, 0x00, 0x01, 0x00, 0x00, 0x00
        /*005c*/ 	.byte	0x50, 0x26, 0x00, 0x00, 0x01, 0x00, 0x00, 0x00, 0xa0, 0xba, 0x00, 0x00, 0x01, 0x00, 0x00, 0x00
        /*006c*/ 	.byte	0x80, 0xc0, 0x00, 0x00, 0x01, 0x00, 0x00, 0x00, 0xe0, 0xc0, 0x00, 0x00, 0x01, 0x00, 0x00, 0x00
        /*007c*/ 	.byte	0x80, 0xc2, 0x00, 0x00, 0x01, 0x00, 0x00, 0x00, 0xc0, 0xc3, 0x00, 0x00


	//----- nvinfo : EIATTR_MERCURY_ISA_VERSION
	.align		4
.L_1561:
        /*0088*/ 	.byte	0x03, 0x5f
        /*008a*/ 	.short	0x0101


	//----- nvinfo : EIATTR_COOP_GROUP_MASK_REGIDS
	.align		4
        /*008c*/ 	.byte	0x04, 0x29
        /*008e*/ 	.short	(.L_1563 - .L_1562)


	//   ....[0]....
.L_1562:
        /*0090*/ 	.word	0xffffffff


	//   ....[1]....
        /*0094*/ 	.word	0xffffffff


	//   ....[2]....
        /*0098*/ 	.word	0xffffffff


	//   ....[3]....
        /*009c*/ 	.word	0xffffffff


	//   ....[4]....
        /*00a0*/ 	.word	0xffffffff


	//   ....[5]....
        /*00a4*/ 	.word	0xffffffff


	//   ....[6]....
        /*00a8*/ 	.word	0xffffffff


	//   ....[7]....
        /*00ac*/ 	.word	0xffffffff


	//   ....[8]....
        /*00b0*/ 	.word	0xffffffff


	//   ....[9]....
        /*00b4*/ 	.word	0xffffffff


	//   ....[10]....
        /*00b8*/ 	.word	0xffffffff


	//   ....[11]....
        /*00bc*/ 	.word	0xffffffff


	//   ....[12]....
        /*00c0*/ 	.word	0xffffffff


	//   ....[13]....
        /*00c4*/ 	.word	0xffffffff


	//   ....[14]....
        /*00c8*/ 	.word	0xffffffff


	//   ....[15]....
        /*00cc*/ 	.word	0xffffffff


	//   ....[16]....
        /*00d0*/ 	.word	0xffffffff


	//   ....[17]....
        /*00d4*/ 	.word	0xffffffff


	//   ....[18]....
        /*00d8*/ 	.word	0xffffffff


	//   ....[19]....
        /*00dc*/ 	.word	0xffffffff


	//   ....[20]....
        /*00e0*/ 	.word	0xffffffff


	//   ....[21]....
        /*00e4*/ 	.word	0xffffffff


	//   ....[22]....
        /*00e8*/ 	.word	0xffffffff


	//   ....[23]....
        /*00ec*/ 	.word	0xffffffff


	//   ....[24]....
        /*00f0*/ 	.word	0xffffffff


	//   ....[25]....
        /*00f4*/ 	.word	0xffffffff


	//   ....[26]....
        /*00f8*/ 	.word	0xffffffff


	//   ....[27]....
        /*00fc*/ 	.word	0xffffffff


	//   ....[28]....
        /*0100*/ 	.word	0xffffffff


	//   ....[29]....
        /*0104*/ 	.word	0xffffffff


	//   ....[30]....
        /*0108*/ 	.word	0xffffffff


	//   ....[31]....
        /*010c*/ 	.word	0xffffffff


	//   ....[32]....
        /*0110*/ 	.word	0xffffffff


	//   ....[33]....
        /*0114*/ 	.word	0xffffffff


	//   ....[34]....
        /*0118*/ 	.word	0xffffffff


	//   ....[35]....
        /*011c*/ 	.word	0xffffffff


	//   ....[36]....
        /*0120*/ 	.word	0xffffffff


	//   ....[37]....
        /*0124*/ 	.word	0xffffffff


	//   ....[38]....
        /*0128*/ 	.word	0xffffffff


	//   ....[39]....
        /*012c*/ 	.word	0xffffffff


	//   ....[40]....
        /*0130*/ 	.word	0xffffffff


	//   ....[41]....
        /*0134*/ 	.word	0xffffffff


	//   ....[42]....
        /*0138*/ 	.word	0xffffffff


	//   ....[43]....
        /*013c*/ 	.word	0xffffffff


	//   ....[44]....
        /*0140*/ 	.word	0xffffffff


	//   ....[45]....
        /*0144*/ 	.word	0xffffffff


	//   ....[46]....
        /*0148*/ 	.word	0xffffffff


	//   ....[47]....
        /*014c*/ 	.word	0xffffffff


	//   ....[48]....
        /*0150*/ 	.word	0xffffffff


	//   ....[49]....
        /*0154*/ 	.word	0xffffffff


	//   ....[50]....
        /*0158*/ 	.word	0xffffffff


	//   ....[51]....
        /*015c*/ 	.word	0xffffffff


	//   ....[52]....
        /*0160*/ 	.word	0xffffffff


	//   ....[53]....
        /*0164*/ 	.word	0xffffffff


	//   ....[54]....
        /*0168*/ 	.word	0xffffffff


	//   ....[55]....
        /*016c*/ 	.word	0xffffffff


	//   ....[56]....
        /*0170*/ 	.word	0xffffffff


	//   ....[57]....
        /*0174*/ 	.word	0xffffffff


	//   ....[58]....
        /*0178*/ 	.word	0xffffffff


	//   ....[59]....
        /*017c*/ 	.word	0xffffffff


	//   ....[60]....
        /*0180*/ 	.word	0xffffffff


	//   ....[61]....
        /*0184*/ 	.word	0xffffffff


	//   ....[62]....
        /*0188*/ 	.word	0xffffffff


	//   ....[63]....
        /*018c*/ 	.word	0xffffffff


	//   ....[64]....
        /*0190*/ 	.word	0xffffffff


	//   ....[65]....
        /*0194*/ 	.word	0xffffffff


	//   ....[66]....
        /*0198*/ 	.word	0xffffffff


	//   ....[67]....
        /*019c*/ 	.word	0xffffffff


	//   ....[68]....
        /*01a0*/ 	.word	0xffffffff


	//   ....[69]....
        /*01a4*/ 	.word	0xffffffff


	//   ....[70]....
        /*01a8*/ 	.word	0xffffffff


	//   ....[71]....
        /*01ac*/ 	.word	0xffffffff


	//   ....[72]....
        /*01b0*/ 	.word	0xffffffff


	//   ....[73]....
        /*01b4*/ 	.word	0xffffffff


	//   ....[74]....
        /*01b8*/ 	.word	0xffffffff


	//   ....[75]....
        /*01bc*/ 	.word	0xffffffff


	//   ....[76]....
        /*01c0*/ 	.word	0xffffffff


	//   ....[77]....
        /*01c4*/ 	.word	0xffffffff


	//   ....[78]....
        /*01c8*/ 	.word	0xffffffff


	//   ....[79]....
        /*01cc*/ 	.word	0xffffffff


	//   ....[80]....
        /*01d0*/ 	.word	0xffffffff


	//   ....[81]....
        /*01d4*/ 	.word	0xffffffff


	//   ....[82]....
        /*01d8*/ 	.word	0xffffffff


	//   ....[83]....
        /*01dc*/ 	.word	0xffffffff


	//   ....[84]....
        /*01e0*/ 	.word	0xffffffff


	//   ....[85]....
        /*01e4*/ 	.word	0xffffffff


	//   ....[86]....
        /*01e8*/ 	.word	0xffffffff


	//   ....[87]....
        /*01ec*/ 	.word	0xffffffff


	//   ....[88]....
        /*01f0*/ 	.word	0xffffffff


	//   ....[89]....
        /*01f4*/ 	.word	0xffffffff


	//   ....[90]....
        /*01f8*/ 	.word	0xffffffff


	//   ....[91]....
        /*01fc*/ 	.word	0x050000e6


	//   ....[92]....
        /*0200*/ 	.word	0x050000e6


	//   ....[93]....
        /*0204*/ 	.word	0x050000e6


	//   ....[94]....
        /*0208*/ 	.word	0x050000e6


	//   ....[95]....
        /*020c*/ 	.word	0x050000e6


	//   ....[96]....
        /*0210*/ 	.word	0x050000e6


	//   ....[97]....
        /*0214*/ 	.word	0x050000e6


	//   ....[98]....
        /*0218*/ 	.word	0x050000e6


	//   ....[99]....
        /*021c*/ 	.word	0x050000e6


	//   ....[100]....
        /*0220*/ 	.word	0x050000e6


	//   ....[101]....
        /*0224*/ 	.word	0x050000e6


	//   ....[102]....
        /*0228*/ 	.word	0x050000e6


	//   ....[103]....
        /*022c*/ 	.word	0x050000e6


	//   ....[104]....
        /*0230*/ 	.word	0x050000e6


	//   ....[105]....
        /*0234*/ 	.word	0x050000e6


	//   ....[106]....
        /*0238*/ 	.word	0x050000e6


	//   ....[107]....
        /*023c*/ 	.word	0x050000e6


	//   ....[108]....
        /*0240*/ 	.word	0x050000e6


	//   ....[109]....
        /*0244*/ 	.word	0x050000e6


	//   ....[110]....
        /*0248*/ 	.word	0x050000e6


	//   ....[111]....
        /*024c*/ 	.word	0x050000e6


	//   ....[112]....
        /*0250*/ 	.word	0x050000e6


	//   ....[113]....
        /*0254*/ 	.word	0x050000e6


	//   ....[114]....
        /*0258*/ 	.word	0x050000e6


	//   ....[115]....
        /*025c*/ 	.word	0x050000e6


	//   ....[116]....
        /*0260*/ 	.word	0x050000e6


	//   ....[117]....
        /*0264*/ 	.word	0x050000e6


	//   ....[118]....
        /*0268*/ 	.word	0x050000e6


	//   ....[119]....
        /*026c*/ 	.word	0x050000e6


	//   ....[120]....
        /*0270*/ 	.word	0x050000e6


	//   ....[121]....
        /*0274*/ 	.word	0x050000e6


	//   ....[122]....
        /*0278*/ 	.word	0x050000e6


	//   ....[123]....
        /*027c*/ 	.word	0x050000e6


	//   ....[124]....
        /*0280*/ 	.word	0x050000e6


	//   ....[125]....
        /*0284*/ 	.word	0x050000e6


	//   ....[126]....
        /*0288*/ 	.word	0x050000e6


	//   ....[127]....
        /*028c*/ 	.word	0x050000e6


	//   ....[128]....
        /*0290*/ 	.word	0x050000e6


	//   ....[129]....
        /*0294*/ 	.word	0x050000e6


	//   ....[130]....
        /*0298*/ 	.word	0x050000e6


	//   ....[131]....
        /*029c*/ 	.word	0x050000e6


	//   ....[132]....
        /*02a0*/ 	.word	0x050000e6


	//   ....[133]....
        /*02a4*/ 	.word	0x050000e6


	//   ....[134]....
        /*02a8*/ 	.word	0x050000e6


	//   ....[135]....
        /*02ac*/ 	.word	0x050000e6


	//   ....[136]....
        /*02b0*/ 	.word	0x050000e6


	//   ....[137]....
        /*02b4*/ 	.word	0x050000e6


	//   ....[138]....
        /*02b8*/ 	.word	0x050000e6


	//   ....[139]....
        /*02bc*/ 	.word	0x050000e6


	//   ....[140]....
        /*02c0*/ 	.word	0x050000e6


	//   ....[141]....
        /*02c4*/ 	.word	0x050000e6


	//   ....[142]....
        /*02c8*/ 	.word	0x050000e6


	//   ....[143]....
        /*02cc*/ 	.word	0x050000e6


	//   ....[144]....
        /*02d0*/ 	.word	0x050000e6


	//   ....[145]....
        /*02d4*/ 	.word	0x050000e6


	//   ....[146]....
        /*02d8*/ 	.word	0x050000e6


	//   ....[147]....
        /*02dc*/ 	.word	0x050000e6


	//   ....[148]....
        /*02e0*/ 	.word	0x050000e6


	//   ....[149]....
        /*02e4*/ 	.word	0x050000e6


	//   ....[150]....
        /*02e8*/ 	.word	0x050000e6


	//   ....[151]....
        /*02ec*/ 	.word	0x050000e6


	//   ....[152]....
        /*02f0*/ 	.word	0x050000e6


	//   ....[153]....
        /*02f4*/ 	.word	0x050000e6


	//   ....[154]....
        /*02f8*/ 	.word	0x050000e6


	//----- nvinfo : EIATTR_COOP_GROUP_INSTR_OFFSETS
	.align		4
.L_1563:
        /*02fc*/ 	.byte	0x04, 0x28
        /*02fe*/ 	.short	(.L_1565 - .L_1564)


	//   ....[0]....
.L_1564:
        /*0300*/ 	.word	0x00000d80


	//   ....[1]....
        /*0304*/ 	.word	0x00000e90


	//   ....[2]....
        /*0308*/ 	.word	0x000010b0


	//   ....[3]....
        /*030c*/ 	.word	0x00001290


	//   ....[4]....
        /*0310*/ 	.word	0x000018c0


	//   ....[5]....
        /*0314*/ 	.word	0x00001f80


	//   ....[6]....
        /*0318*/ 	.word	0x00002310


	//   ....[7]....
        /*031c*/ 	.word	0x00002e90


	//   ....[8]....
        /*0320*/ 	.word	0x00003770


	//   ....[9]....
        /*0324*/ 	.word	0x00004f50


	//   ....[10]....
        /*0328*/ 	.word	0x00004f70


	//   ....[11]....
        /*032c*/ 	.word	0x00004f80


	//   ....[12]....
        /*0330*/ 	.word	0x00004f90


	//   ....[13]....
        /*0334*/ 	.word	0x00005030


	//   ....[14]....
        /*0338*/ 	.word	0x00005060


	//   ....[15]....
        /*033c*/ 	.word	0x00005080


	//   ....[16]....
        /*0340*/ 	.word	0x00005090


	//   ....[17]....
        /*0344*/ 	.word	0x00005140


	//   ....[18]....
        /*0348*/ 	.word	0x00005170


	//   ....[19]....
        /*034c*/ 	.word	0x00005180


	//   ....[20]....
        /*0350*/ 	.word	0x00005190


	//   ....[21]....
        /*0354*/ 	.word	0x00005230


	//   ....[22]....
        /*0358*/ 	.word	0x00005260


	//   ....[23]....
        /*035c*/ 	.word	0x00005280


	//   ....[24]....
        /*0360*/ 	.word	0x00005290


	//   ....[25]....
        /*0364*/ 	.word	0x00005330


	//   ....[26]....
        /*0368*/ 	.word	0x00005360


	//   ....[27]....
        /*036c*/ 	.word	0x00005370


	//   ....[28]....
        /*0370*/ 	.word	0x00005380


	//   ....[29]....
        /*0374*/ 	.word	0x000054f0


	//   ....[30]....
        /*0378*/ 	.word	0x00005500


	//   ....[31]....
        /*037c*/ 	.word	0x00005510


	//   ....[32]....
        /*0380*/ 	.word	0x00005520


	//   ....[33]....
        /*0384*/ 	.word	0x00005530


	//   ....[34]....
        /*0388*/ 	.word	0x00005540


	//   ....[35]....
        /*038c*/ 	.word	0x00005550


	//   ....[36]....
        /*0390*/ 	.word	0x00005560


	//   ....[37]....
        /*0394*/ 	.word	0x00006ad0


	//   ....[38]....
        /*0398*/ 	.word	0x00006ae0


	//   ....[39]....
        /*039c*/ 	.word	0x00006af0


	//   ....[40]....
        /*03a0*/ 	.word	0x00006b00


	//   ....[41]....
        /*03a4*/ 	.word	0x00006c20


	//   ....[42]....
        /*03a8*/ 	.word	0x00006c30


	//   ....[43]....
        /*03ac*/ 	.word	0x00006c40


	//   ....[44]....
        /*03b0*/ 	.word	0x00006c50


	//   ....[45]....
        /*03b4*/ 	.word	0x00006d70


	//   ....[46]....
        /*03b8*/ 	.word	0x00006d80


	//   ....[47]....
        /*03bc*/ 	.word	0x00006d90


	//   ....[48]....
        /*03c0*/ 	.word	0x00006da0


	//   ....[49]....
        /*03c4*/ 	.word	0x00006ec0


	//   ....[50]....
        /*03c8*/ 	.word	0x00006ed0


	//   ....[51]....
        /*03cc*/ 	.word	0x00006ee0


	//   ....[52]....
        /*03d0*/ 	.word	0x00006ef0


	//   ....[53]....
        /*03d4*/ 	.word	0x00007010


	//   ....[54]....
        /*03d8*/ 	.word	0x00007020


	//   ....[55]....
        /*03dc*/ 	.word	0x00007030


	//   ....[56]....
        /*03e0*/ 	.word	0x00007040


	//   ....[57]....
        /*03e4*/ 	.word	0x00007160


	//   ....[58]....
        /*03e8*/ 	.word	0x00007170


	//   ....[59]....
        /*03ec*/ 	.word	0x00007180


	//   ....[60]....
        /*03f0*/ 	.word	0x00007190


	//   ....[61]....
        /*03f4*/ 	.word	0x000071a0


	//   ....[62]....
        /*03f8*/ 	.word	0x000071b0


	//   ....[63]....
        /*03fc*/ 	.word	0x000071c0


	//   ....[64]....
        /*0400*/ 	.word	0x00007200


	//   ....[65]....
        /*0404*/ 	.word	0x00007240


	//   ....[66]....
        /*0408*/ 	.word	0x00007250


	//   ....[67]....
        /*040c*/ 	.word	0x00007260


	//   ....[68]....
        /*0410*/ 	.word	0x00007270


	//   ....[69]....
        /*0414*/ 	.word	0x0000b2f0


	//   ....[70]....
        /*0418*/ 	.word	0x0000b330


	//   ....[71]....
        /*041c*/ 	.word	0x0000b4c0


	//   ....[72]....
        /*0420*/ 	.word	0x0000b500


	//   ....[73]....
        /*0424*/ 	.word	0x0000b690


	//   ....[74]....
        /*0428*/ 	.word	0x0000b6d0


	//   ....[75]....
        /*042c*/ 	.word	0x0000b800


	//   ....[76]....
        /*0430*/ 	.word	0x0000b820


	//   ....[77]....
        /*0434*/ 	.word	0x0000b850


	//   ....[78]....
        /*0438*/ 	.word	0x0000b870


	//   ....[79]....
        /*043c*/ 	.word	0x0000bc50


	//   ....[80]....
        /*0440*/ 	.word	0x0000bee0


	//   ....[81]....
        /*0444*/ 	.word	0x0000c160


	//   ....[82]....
        /*0448*/ 	.word	0x0000c180


	//   ....[83]....
        /*044c*/ 	.word	0x0000c1b0


	//   ....[84]....
        /*0450*/ 	.word	0x0000c200


	//   ....[85]....
        /*0454*/ 	.word	0x0000c220


	//   ....[86]....
        /*0458*/ 	.word	0x0000c440


	//   ....[87]....
        /*045c*/ 	.word	0x0000c460


	//   ....[88]....
        /*0460*/ 	.word	0x0000c490


	//   ....[89]....
        /*0464*/ 	.word	0x0000c4e0


	//   ....[90]....
        /*0468*/ 	.word	0x0000c500


	//   ....[91]....
        /*046c*/ 	.word	0x0000c8c0


	//   ....[92]....
        /*0470*/ 	.word	0x0000c910


	//   ....[93]....
        /*0474*/ 	.word	0x0000c960


	//   ....[94]....
        /*0478*/ 	.word	0x0000c9b0


	//   ....[95]....
        /*047c*/ 	.word	0x0000cac0


	//   ....[96]....
        /*0480*/ 	.word	0x0000cb10


	//   ....[97]....
        /*0484*/ 	.word	0x0000cb60


	//   ....[98]....
        /*0488*/ 	.word	0x0000cbb0


	//   ....[99]....
        /*048c*/ 	.word	0x0000ccc0


	//   ....[100]....
        /*0490*/ 	.word	0x0000cd10


	//   ....[101]....
        /*0494*/ 	.word	0x0000cd60


	//   ....[102]....
        /*0498*/ 	.word	0x0000cdb0


	//   ....[103]....
        /*049c*/ 	.word	0x0000cec0


	//   ....[104]....
        /*04a0*/ 	.word	0x0000cf10


	//   ....[105]....
        /*04a4*/ 	.word	0x0000cf60


	//   ....[106]....
        /*04a8*/ 	.word	0x0000cfb0


	//   ....[107]....
        /*04ac*/ 	.word	0x0000d0d0


	//   ....[108]....
        /*04b0*/ 	.word	0x0000d120


	//   ....[109]....
        /*04b4*/ 	.word	0x0000d170


	//   ....[110]....
        /*04b8*/ 	.word	0x0000d1c0


	//   ....[111]....
        /*04bc*/ 	.word	0x0000d250


	//   ....[112]....
        /*04c0*/ 	.word	0x0000d2f0


	//   ....[113]....
        /*04c4*/ 	.word	0x0000d390


	//   ....[114]....
        /*04c8*/ 	.word	0x0000d430


	//   ....[115]....
        /*04cc*/ 	.word	0x0000d4d0


	//   ....[116]....
        /*04d0*/ 	.word	0x0000d580


	//   ....[117]....
        /*04d4*/ 	.word	0x0000d5d0


	//   ....[118]....
        /*04d8*/ 	.word	0x0000d620


	//   ....[119]....
        /*04dc*/ 	.word	0x0000d670


	//   ....[120]....
        /*04e0*/ 	.word	0x0000d6c0


	//   ....[121]....
        /*04e4*/ 	.word	0x0000d710


	//   ....[122]....
        /*04e8*/ 	.word	0x0000d760


	//   ....[123]....
        /*04ec*/ 	.word	0x0000d7f0


	//   ....[124]....
        /*04f0*/ 	.word	0x0000d840


	//   ....[125]....
        /*04f4*/ 	.word	0x0000d890


	//   ....[126]....
        /*04f8*/ 	.word	0x0000d8e0


	//   ....[127]....
        /*04fc*/ 	.word	0x0000d970


	//   ....[128]....
        /*0500*/ 	.word	0x0000da00


	//   ....[129]....
        /*0504*/ 	.word	0x0000da50


	//   ....[130]....
        /*0508*/ 	.word	0x0000daa0


	//   ....[131]....
        /*050c*/ 	.word	0x0000db30


	//   ....[132]....
        /*0510*/ 	.word	0x0000dbc0


	//   ....[133]....
        /*0514*/ 	.word	0x0000dc10


	//   ....[134]....
        /*0518*/ 	.word	0x0000dc60


	//   ....[135]....
        /*051c*/ 	.word	0x0000dcf0


	//   ....[136]....
        /*0520*/ 	.word	0x0000dd80


	//   ....[137]....
        /*0524*/ 	.word	0x0000ddd0


	//   ....[138]....
        /*0528*/ 	.word	0x0000de20


	//   ....[139]....
        /*052c*/ 	.word	0x0000deb0


	//   ....[140]....
        /*0530*/ 	.word	0x0000df40


	//   ....[141]....
        /*0534*/ 	.word	0x0000df90


	//   ....[142]....
        /*0538*/ 	.word	0x0000dfe0


	//   ....[143]....
        /*053c*/ 	.word	0x0000e070


	//   ....[144]....
        /*0540*/ 	.word	0x0000e110


	//   ....[145]....
        /*0544*/ 	.word	0x0000e160


	//   ....[146]....
        /*0548*/ 	.word	0x0000e200


	//   ....[147]....
        /*054c*/ 	.word	0x0000e260


	//   ....[148]....
        /*0550*/ 	.word	0x0000e2b0


	//   ....[149]....
        /*0554*/ 	.word	0x0000e300


	//   ....[150]....
        /*0558*/ 	.word	0x0000e350


	//   ....[151]....
        /*055c*/ 	.word	0x0000e380


	//   ....[152]....
        /*0560*/ 	.word	0x0000e3e0


	//   ....[153]....
        /*0564*/ 	.word	0x0000e430


	//   ....[154]....
        /*0568*/ 	.word	0x0000e480


	//----- nvinfo : EIATTR_EXIT_INSTR_OFFSETS
	.align		4
.L_1565:
        /*056c*/ 	.byte	0x04, 0x1c
        /*056e*/ 	.short	(.L_1567 - .L_1566)


	//   ....[0]....
.L_1566:
        /*0570*/ 	.word	0x0000c670


	//   ....[1]....
        /*0574*/ 	.word	0x0000c860


	//----- nvinfo : EIATTR_MAX_THREADS
	.align		4
.L_1567:
        /*0578*/ 	.byte	0x04, 0x05
        /*057a*/ 	.short	(.L_1569 - .L_1568)
.L_1568:
        /*057c*/ 	.word	0x00000080
        /*0580*/ 	.word	0x00000001
        /*0584*/ 	.word	0x00000001


	//----- nvinfo : EIATTR_CRS_STACK_SIZE
	.align		4
.L_1569:
        /*0588*/ 	.byte	0x04, 0x1e
        /*058a*/ 	.short	(.L_1571 - .L_1570)
.L_1570:
        /*058c*/ 	.word	0x00000000


	//----- nvinfo : EIATTR_CBANK_PARAM_SIZE
	.align		4
.L_1571:
        /*0590*/ 	.byte	0x03, 0x19
        /*0592*/ 	.short	0x01f0


	//----- nvinfo : EIATTR_PARAM_CBANK
	.align		4
        /*0594*/ 	.byte	0x04, 0x0a
        /*0596*/ 	.short	(.L_1573 - .L_1572)
	.align		4
.L_1572:
        /*0598*/ 	.word	index@(.nv.constant0._Z25selective_scan_bwd_kernelI32Selective_Scan_bwd_kernel_traitsILi128ELi16ELb1ELb1ELb1ELb0ELb1EfN3c107complexIfEEEEv12SSMParamsBwd)
        /*059c*/ 	.short	0x0210
        /*059e*/ 	.short	0x01f0


	//----- nvinfo : EIATTR_SW_WAR
	.align		4
.L_1573:
        /*05a0*/ 	.byte	0x04, 0x36
        /*05a2*/ 	.short	(.L_1575 - .L_1574)
.L_1574:
        /*05a4*/ 	.word	0x00000008
.L_1575:


//--------------------- .nv.info._Z25selective_scan_bwd_kernelI32Selective_Scan_bwd_kernel_traitsILi128ELi16ELb1ELb1ELb1ELb1ELb0EfN3c107complexIfEEEEv12SSMParamsBwd --------------------------
	.section	.nv.info._Z25selective_scan_bwd_kernelI32Selective_Scan_bwd_kernel_traitsILi128ELi16ELb1ELb1ELb1ELb1ELb0EfN3c107complexIfEEEEv12SSMParamsBwd,"",@"SHT_CUDA_INFO"
	.sectionflags	@""
	.align	4


	//----- nvinfo : EIATTR_CUDA_API_VERSION
	.align		4
        /*0000*/ 	.byte	0x04, 0x37
        /*0002*/ 	.short	(.L_1577 - .L_1576)
.L_1576:
        /*0004*/ 	.word	0x00000082


	//----- nvinfo : EIATTR_KPARAM_INFO
	.align		4
.L_1577:
        /*0008*/ 	.byte	0x04, 0x17
        /*000a*/ 	.short	(.L_1579 - .L_1578)
.L_1578:
        /*000c*/ 	.word	0x00000000
        /*0010*/ 	.short	0x0000
        /*0012*/ 	.short	0x0000
        /*0014*/ 	.byte	0x00, 0xf0, 0xc1, 0x07


	//----- nvinfo : EIATTR_SPARSE_MMA_MASK
	.align		4
.L_1579:
        /*0018*/ 	.byte	0x03, 0x50
        /*001a*/ 	.short	0x0000


	//----- nvinfo : EIATTR_MAXREG_COUNT
	.align		4
        /*001c*/ 	.byte	0x03, 0x1b
        /*001e*/ 	.short	0x00ff


	//----- nvinfo : EIATTR_NUM_BARRIERS
	.align		4
        /*0020*/ 	.byte	0x02, 0x4c
        /*0022*/ 	.byte	0x01
	.zero		1


	//----- nvinfo : EIATTR_ANNOTATIONS
	.align		4
        /*0024*/ 	.byte	0x04, 0x55
        /*0026*/ 	.short	(.L_1581 - .L_1580)


	//   ....[0]....
.L_1580:
        /*0028*/ 	.word	0x00000001
        /*002c*/ 	.byte	0x30, 0x02, 0x00, 0x00, 0x01, 0x00, 0x00, 0x00, 0x80, 0x02, 0x00, 0x00, 0x01, 0x00, 0x00, 0x00
        /*003c*/ 	.byte	0x90, 0x0a, 0x00, 0x00, 0x01, 0x00, 0x00, 0x00, 0xf0, 0x0a, 0x00, 0x00, 0x01, 0x00, 0x00, 0x00
        /*004c*/ 	.byte	0x30, 0x0b, 0x00, 0x00, 0x01, 0x00, 0x00, 0x00, 0x50, 0x1b, 0x00, 0x00, 0x01, 0x00, 0x00, 0x00
        /*005c*/ 	.byte	0x00, 0x36, 0x00, 0x00, 0x01, 0x00, 0x00, 0x00, 0x70, 0xc9, 0x00, 0x00, 0x01, 0x00, 0x00, 0x00
        /*006c*/ 	.byte	0xa0, 0xd7, 0x00, 0x00, 0x01, 0x00, 0x00, 0x00, 0x00, 0xd8, 0x00, 0x00, 0x01, 0x00, 0x00, 0x00
        /*007c*/ 	.byte	0xa0, 0xd9, 0x00, 0x00, 0x01, 0x00, 0x00, 0x00, 0xe0, 0xda, 0x00, 0x00


	//----- nvinfo : EIATTR_MERCURY_ISA_VERSION
	.align		4
.L_1581:
        /*0088*/ 	.byte	0x03, 0x5f
        /*008a*/ 	.short	0x0101


	//----- nvinfo : EIATTR_COOP_GROUP_MASK_REGIDS
	.align		4
        /*008c*/ 	.byte	0x04, 0x29
        /*008e*/ 	.short	(.L_1583 - .L_1582)


	//   ....[0]....
.L_1582:
        /*0090*/ 	.word	0xffffffff


	//   ....[1]....
        /*0094*/ 	.word	0xffffffff


	//   ....[2]....
        /*0098*/ 	.word	0xffffffff


	//   ....[3]....
        /*009c*/ 	.word	0xffffffff


	//   ....[4]....
        /*00a0*/ 	.word	0xffffffff


	//   ....[5]....
        /*00a4*/ 	.word	0xffffffff


	//   ....[6]....
        /*00a8*/ 	.word	0xffffffff


	//   ....[7]....
        /*00ac*/ 	.word	0xffffffff


	//   ....[8]....
        /*00b0*/ 	.word	0xffffffff


	//   ....[9]....
        /*00b4*/ 	.word	0xffffffff


	//   ....[10]....
        /*00b8*/ 	.word	0xffffffff


	//   ....[11]....
        /*00bc*/ 	.word	0xffffffff


	//   ....[12]....
        /*00c0*/ 	.word	0xffffffff


	//   ....[13]....
        /*00c4*/ 	.word	0xffffffff


	//   ....[14]....
        /*00c8*/ 	.word	0xffffffff


	//   ....[15]....
        /*00cc*/ 	.word	0xffffffff


	//   ....[16]....
        /*00d0*/ 	.word	0xffffffff


	//   ....[17]....
        /*00d4*/ 	.word	0xffffffff


	//   ....[18]....
        /*00d8*/ 	.word	0xffffffff


	//   ....[19]....
        /*00dc*/ 	.word	0xffffffff


	//   ....[20]....
        /*00e0*/ 	.word	0xffffffff


	//   ....[21]....
        /*00e4*/ 	.word	0xffffffff


	//   ....[22]....
        /*00e8*/ 	.word	0xffffffff


	//   ....[23]....
        /*00ec*/ 	.word	0xffffffff


	//   ....[24]....
        /*00f0*/ 	.word	0xffffffff


	//   ....[25]....
        /*00f4*/ 	.word	0xffffffff


	//   ....[26]....
        /*00f8*/ 	.word	0xffffffff


	//   ....[27]....
        /*00fc*/ 	.word	0xffffffff


	//   ....[28]....
        /*0100*/ 	.word	0xffffffff


	//   ....[29]....
        /*0104*/ 	.word	0xffffffff


	//   ....[30]....
        /*0108*/ 	.word	0xffffffff


	//   ....[31]....
        /*010c*/ 	.word	0xffffffff


	//   ....[32]....
        /*0110*/ 	.word	0xffffffff


	//   ....[33]....
        /*0114*/ 	.word	0xffffffff


	//   ....[34]....
        /*0118*/ 	.word	0xffffffff


	//   ....[35]....
        /*011c*/ 	.word	0xffffffff


	//   ....[36]....
        /*0120*/ 	.word	0xffffffff


	//   ....[37]....
        /*0124*/ 	.word	0xffffffff


	//   ....[38]....
        /*0128*/ 	.word	0xffffffff


	//   ....[39]....
        /*012c*/ 	.word	0xffffffff


	//   ....[40]....
        /*0130*/ 	.word	0xffffffff


	//   ....[41]....
        /*0134*/ 	.word	0xffffffff


	//   ....[42]....
        /*0138*/ 	.word	0xffffffff


	//   ....[43]....
        /*013c*/ 	.word	0xffffffff


	//   ....[44]....
        /*0140*/ 	.word	0xffffffff


	//   ....[45]....
        /*0144*/ 	.word	0xffffffff


	//   ....[46]....
        /*0148*/ 	.word	0xffffffff


	//   ....[47]....
        /*014c*/ 	.word	0xffffffff


	//   ....[48]....
        /*0150*/ 	.word	0xffffffff


	//   ....[49]....
        /*0154*/ 	.word	0xffffffff


	//   ....[50]....
        /*0158*/ 	.word	0xffffffff


	//   ....[51]....
        /*015c*/ 	.word	0xffffffff


	//   ....[52]....
        /*0160*/ 	.word	0xffffffff


	//   ....[53]....
        /*0164*/ 	.word	0xffffffff


	//   ....[54]....
        /*0168*/ 	.word	0xffffffff


	//   ....[55]....
        /*016c*/ 	.word	0xffffffff


	//   ....[56]....
        /*0170*/ 	.word	0xffffffff


	//   ....[57]....
        /*0174*/ 	.word	0xffffffff


	//   ....[58]....
        /*0178*/ 	.word	0xffffffff


	//   ....[59]....
        /*017c*/ 	.word	0xffffffff


	//   ....[60]....
        /*0180*/ 	.word	0xffffffff


	//   ....[61]....
        /*0184*/ 	.word	0xffffffff


	//   ....[62]....
        /*0188*/ 	.word	0xffffffff


	//   ....[63]....
        /*018c*/ 	.word	0xffffffff


	//   ....[64]....
        /*0190*/ 	.word	0xffffffff


	//   ....[65]....
        /*0194*/ 	.word	0xffffffff


	//   ....[66]....
        /*0198*/ 	.word	0xffffffff


	//   ....[67]....
        /*019c*/ 	.word	0xffffffff


	//   ....[68]....
        /*01a0*/ 	.word	0xffffffff


	//   ....[69]....
        /*01a4*/ 	.word	0xffffffff


	//   ....[70]....
        /*01a8*/ 	.word	0xffffffff


	//   ....[71]....
        /*01ac*/ 	.word	0xffffffff


	//   ....[72]....
        /*01b0*/ 	.word	0xffffffff


	//   ....[73]....
        /*01b4*/ 	.word	0xffffffff


	//   ....[74]....
        /*01b8*/ 	.word	0xffffffff


	//   ....[75]....
        /*01bc*/ 	.word	0xffffffff


	//   ....[76]....
        /*01c0*/ 	.word	0xffffffff


	//   ....[77]....
        /*01c4*/ 	.word	0xffffffff


	//   ....[78]....
        /*01c8*/ 	.word	0xffffffff


	//   ....[79]....
        /*01cc*/ 	.word	0xffffffff


	//   ....[80]....
        /*01d0*/ 	.word	0xffffffff


	//   ....[81]....
        /*01d4*/ 	.word	0xffffffff


	//   ....[82]....
        /*01d8*/ 	.word	0xffffffff


	//   ....[83]....
        /*01dc*/ 	.word	0xffffffff


	//   ....[84]....
        /*01e0*/ 	.word	0xffffffff


	//   ....[85]....
        /*01e4*/ 	.word	0xffffffff


	//   ....[86]....
        /*01e8*/ 	.word	0xffffffff


	//   ....[87]....
        /*01ec*/ 	.word	0xffffffff


	//   ....[88]....
        /*01f0*/ 	.word	0x050000e6


	//   ....[89]....
        /*01f4*/ 	.word	0x050000e6


	//   ....[90]....
        /*01f8*/ 	.word	0x050000e6


	//   ....[91]....
        /*01fc*/ 	.word	0x050000e6


	//   ....[92]....
        /*0200*/ 	.word	0x050000e6


	//   ....[93]....
        /*0204*/ 	.word	0x050000e6


	//   ....[94]....
        /*0208*/ 	.word	0x050000e6


	//   ....[95]....
        /*020c*/ 	.word	0x050000e6


	//   ....[96]....
        /*0210*/ 	.word	0x050000e6


	//   ....[97]....
        /*0214*/ 	.word	0x050000e6


	//   ....[98]....
        /*0218*/ 	.word	0x050000e6


	//   ....[99]....
        /*021c*/ 	.word	0x050000e6


	//   ....[100]....
        /*0220*/ 	.word	0x050000e6


	//   ....[101]....
        /*0224*/ 	.word	0x050000e6


	//   ....[102]....
        /*0228*/ 	.word	0x050000e6


	//   ....[103]....
        /*022c*/ 	.word	0x050000e6


	//   ....[104]....
        /*0230*/ 	.word	0x050000e6


	//   ....[105]....
        /*0234*/ 	.word	0x050000e6


	//   ....[106]....
        /*0238*/ 	.word	0x050000e6


	//   ....[107]....
        /*023c*/ 	.word	0x050000e6


	//   ....[108]....
        /*0240*/ 	.word	0x050000e6


	//   ....[109]....
        /*0244*/ 	.word	0x050000e6


	//   ....[110]....
        /*0248*/ 	.word	0x050000e6


	//   ....[111]....
        /*024c*/ 	.word	0x050000e6


	//   ....[112]....
        /*0250*/ 	.word	0x050000e6


	//   ....[113]....
        /*0254*/ 	.word	0x050000e6


	//   ....[114]....
        /*0258*/ 	.word	0x050000e6


	//   ....[115]....
        /*025c*/ 	.word	0x050000e6


	//   ....[116]....
        /*0260*/ 	.word	0x050000e6


	//   ....[117]....
        /*0264*/ 	.word	0x050000e6


	//   ....[118]....
        /*0268*/ 	.word	0x050000e6


	//   ....[119]....
        /*026c*/ 	.word	0x050000e6


	//   ....[120]....
        /*0270*/ 	.word	0x050000e6


	//   ....[121]....
        /*0274*/ 	.word	0x050000e6


	//   ....[122]....
        /*0278*/ 	.word	0x050000e6


	//   ....[123]....
        /*027c*/ 	.word	0x050000e6


	//   ....[124]....
        /*0280*/ 	.word	0x050000e6


	//   ....[125]....
        /*0284*/ 	.word	0x050000e6


	//   ....[126]....
        /*0288*/ 	.word	0x050000e6


	//   ....[127]....
        /*028c*/ 	.word	0x050000e6


	//   ....[128]....
        /*0290*/ 	.word	0x050000e6


	//   ....[129]....
        /*0294*/ 	.word	0x050000e6


	//   ....[130]....
        /*0298*/ 	.word	0x050000e6


	//   ....[131]....
        /*029c*/ 	.word	0x050000e6


	//   ....[132]....
        /*02a0*/ 	.word	0x050000e6


	//   ....[133]....
        /*02a4*/ 	.word	0x050000e6


	//   ....[134]....
        /*02a8*/ 	.word	0x050000e6


	//   ....[135]....
        /*02ac*/ 	.word	0x050000e6


	//   ....[136]....
        /*02b0*/ 	.word	0x050000e6


	//   ....[137]....
        /*02b4*/ 	.word	0x050000e6


	//   ....[138]....
        /*02b8*/ 	.word	0x050000e6


	//   ....[139]....
        /*02bc*/ 	.word	0x050000e6


	//   ....[140]....
        /*02c0*/ 	.word	0x050000e6


	//   ....[141]....
        /*02c4*/ 	.word	0x050000e6


	//   ....[142]....
        /*02c8*/ 	.word	0x050000e6


	//   ....[143]....
        /*02cc*/ 	.word	0x050000e6


	//   ....[144]....
        /*02d0*/ 	.word	0x050000e6


	//   ....[145]....
        /*02d4*/ 	.word	0x050000e6


	//   ....[146]....
        /*02d8*/ 	.word	0x050000e6


	//   ....[147]....
        /*02dc*/ 	.word	0x050000e6


	//   ....[148]....
        /*02e0*/ 	.word	0x050000e6


	//   ....[149]....
        /*02e4*/ 	.word	0x050000e6


	//   ....[150]....
        /*02e8*/ 	.word	0x050000e6


	//   ....[151]....
        /*02ec*/ 	.word	0x050000e6


	//----- nvinfo : EIATTR_COOP_GROUP_INSTR_OFFSETS
	.align		4
.L_1583:
        /*02f0*/ 	.byte	0x04, 0x28
        /*02f2*/ 	.short	(.L_1585 - .L_1584)


	//   ....[0]....
.L_1584:
        /*02f4*/ 	.word	0x00000d00


	//   ....[1]....
        /*02f8*/ 	.word	0x00000e10


	//   ....[2]....
        /*02fc*/ 	.word	0x00000fc0


	//   ....[3]....
        /*0300*/ 	.word	0x00003d50


	//   ....[4]....
        /*0304*/ 	.word	0x00004630


	//   ....[5]....
        /*0308*/ 	.word	0x00005e00


	//   ....[6]....
        /*030c*/ 	.word	0x00005e20


	//   ....[7]....
        /*0310*/ 	.word	0x00005e30


	//   ....[8]....
        /*0314*/ 	.word	0x00005e40


	//   ....[9]....
        /*0318*/ 	.word	0x00005ee0


	//   ....[10]....
        /*031c*/ 	.word	0x00005f10


	//   ....[11]....
        /*0320*/ 	.word	0x00005f30


	//   ....[12]....
        /*0324*/ 	.word	0x00005f40


	//   ....[13]....
        /*0328*/ 	.word	0x00005ff0


	//   ....[14]....
        /*032c*/ 	.word	0x00006020


	//   ....[15]....
        /*0330*/ 	.word	0x00006030


	//   ....[16]....
        /*0334*/ 	.word	0x00006040


	//   ....[17]....
        /*0338*/ 	.word	0x000060e0


	//   ....[18]....
        /*033c*/ 	.word	0x00006110


	//   ....[19]....
        /*0340*/ 	.word	0x00006130


	//   ....[20]....
        /*0344*/ 	.word	0x00006140


	//   ....[21]....
        /*0348*/ 	.word	0x000061e0


	//   ....[22]....
        /*034c*/ 	.word	0x00006210


	//   ....[23]....
        /*0350*/ 	.word	0x00006220


	//   ....[24]....
        /*0354*/ 	.word	0x00006230


	//   ....[25]....
        /*0358*/ 	.word	0x000063a0


	//   ....[26]....
        /*035c*/ 	.word	0x000063b0


	//   ....[27]....
        /*0360*/ 	.word	0x000063c0


	//   ....[28]....
        /*0364*/ 	.word	0x000063d0


	//   ....[29]....
        /*0368*/ 	.word	0x000063e0


	//   ....[30]....
        /*036c*/ 	.word	0x000063f0


	//   ....[31]....
        /*0370*/ 	.word	0x00006400


	//   ....[32]....
        /*0374*/ 	.word	0x00006410


	//   ....[33]....
        /*0378*/ 	.word	0x00007980


	//   ....[34]....
        /*037c*/ 	.word	0x00007990


	//   ....[35]....
        /*0380*/ 	.word	0x000079a0


	//   ....[36]....
        /*0384*/ 	.word	0x000079b0


	//   ....[37]....
        /*0388*/ 	.word	0x00007ad0


	//   ....[38]....
        /*038c*/ 	.word	0x00007ae0


	//   ....[39]....
        /*0390*/ 	.word	0x00007af0


	//   ....[40]....
        /*0394*/ 	.word	0x00007b00


	//   ....[41]....
        /*0398*/ 	.word	0x00007c20


	//   ....[42]....
        /*039c*/ 	.word	0x00007c30


	//   ....[43]....
        /*03a0*/ 	.word	0x00007c40


	//   ....[44]....
        /*03a4*/ 	.word	0x00007c50


	//   ....[45]....
        /*03a8*/ 	.word	0x00007d70


	//   ....[46]....
        /*03ac*/ 	.word	0x00007d80


	//   ....[47]....
        /*03b0*/ 	.word	0x00007d90


	//   ....[48]....
        /*03b4*/ 	.word	0x00007da0


	//   ....[49]....
        /*03b8*/ 	.word	0x00007ec0


	//   ....[50]....
        /*03bc*/ 	.word	0x00007ed0


	//   ....[51]....
        /*03c0*/ 	.word	0x00007ee0


	//   ....[52]....
        /*03c4*/ 	.word	0x00007ef0


	//   ....[53]....
        /*03c8*/ 	.word	0x00008010


	//   ....[54]....
        /*03cc*/ 	.word	0x00008020


	//   ....[55]....
        /*03d0*/ 	.word	0x00008030


	//   ....[56]....
        /*03d4*/ 	.word	0x00008040


	//   ....[57]....
        /*03d8*/ 	.word	0x00008050


	//   ....[58]....
        /*03dc*/ 	.word	0x00008060


	//   ....[59]....
        /*03e0*/ 	.word	0x00008070


	//   ....[60]....
        /*03e4*/ 	.word	0x000080b0


	//   ....[61]....
        /*03e8*/ 	.word	0x000080f0


	//   ....[62]....
        /*03ec*/ 	.word	0x00008100


	//   ....[63]....
        /*03f0*/ 	.word	0x00008110


	//   ....[64]....
        /*03f4*/ 	.word	0x00008120


	//   ....[65]....
        /*03f8*/ 	.word	0x0000c1a0


	//   ....[66]....
        /*03fc*/ 	.word	0x0000c1e0


	//   ....[67]....
        /*0400*/ 	.word	0x0000c370


	//   ....[68]....
        /*0404*/ 	.word	0x0000c3b0


	//   ....[69]....
        /*0408*/ 	.word	0x0000c540


	//   ....[70]....
        /*040c*/ 	.word	0x0000c580


	//   ....[71]....
        /*0410*/ 	.word	0x0000c6b0


	//   ....[72]....
        /*0414*/ 	.word	0x0000c6d0


	//   ....[73]....
        /*0418*/ 	.word	0x0000c700


	//   ....[74]....
        /*041c*/ 	.word	0x0000c720


	//   ....[75]....
        /*0420*/ 	.word	0x0000cc30


	//   ....[76]....
        /*0424*/ 	.word	0x0000d250


	//   ....[77]....
        /*0428*/ 	.word	0x0000d640


	//   ....[78]....
        /*042c*/ 	.word	0x0000d880


	//   ....[79]....
        /*0430*/ 	.word	0x0000d8a0


	//   ....[80]....
        /*0434*/ 	.word	0x0000d8d0


	//   ....[81]....
        /*0438*/ 	.word	0x0000d920


	//   ....[82]....
        /*043c*/ 	.word	0x0000d940


	//   ....[83]....
        /*0440*/ 	.word	0x0000db60


	//   ....[84]....
        /*0444*/ 	.word	0x0000db80


	//   ....[85]....
        /*0448*/ 	.word	0x0000dbb0


	//   ....[86]....
        /*044c*/ 	.word	0x0000dc00


	//   ....[87]....
        /*0450*/ 	.word	0x0000dc20


	//   ....[88]....
        /*0454*/ 	.word	0x0000dfe0


	//   ....[89]....
        /*0458*/ 	.word	0x0000e030


	//   ....[90]....
        /*045c*/ 	.word	0x0000e080


	//   ....[91]....
        /*0460*/ 	.word	0x0000e0d0


	//   ....[92]....
        /*0464*/ 	.word	0x0000e1e0


	//   ....[93]....
        /*0468*/ 	.word	0x0000e230


	//   ....[94]....
        /*046c*/ 	.word	0x0000e280


	//   ....[95]....
        /*0470*/ 	.word	0x0000e2d0


	//   ....[96]....
        /*0474*/ 	.word	0x0000e3e0


	//   ....[97]....
        /*0478*/ 	.word	0x0000e430


	//   ....[98]....
        /*047c*/ 	.word	0x0000e480


	//   ....[99]....
        /*0480*/ 	.word	0x0000e4d0


	//   ....[100]....
        /*0484*/ 	.word	0x0000e5e0


	//   ....[101]....
        /*0488*/ 	.word	0x0000e630


	//   ....[102]....
        /*048c*/ 	.word	0x0000e680


	//   ....[103]....
        /*0490*/ 	.word	0x0000e6d0


	//   ....[104]....
        /*0494*/ 	.word	0x0000e7f0


	//   ....[105]....
        /*0498*/ 	.word	0x0000e840


	//   ....[106]....
        /*049c*/ 	.word	0x0000e890


	//   ....[107]....
        /*04a0*/ 	.word	0x0000e8e0


	//   ....[108]....
        /*04a4*/ 	.word	0x0000e970


	//   ....[109]....
        /*04a8*/ 	.word	0x0000ea10


	//   ....[110]....
        /*04ac*/ 	.word	0x0000eab0


	//   ....[111]....
        /*04b0*/ 	.word	0x0000eb50


	//   ....[112]....
        /*04b4*/ 	.word	0x0000ebf0


	//   ....[113]....
        /*04b8*/ 	.word	0x0000eca0


	//   ....[114]....
        /*04bc*/ 	.word	0x0000ecf0


	//   ....[115]....
        /*04c0*/ 	.word	0x0000ed40


	//   ....[116]....
        /*04c4*/ 	.word	0x0000ed90


	//   ....[117]....
        /*04c8*/ 	.word	0x0000ede0


	//   ....[118]....
        /*04cc*/ 	.word	0x0000ee30


	//   ....[119]....
        /*04d0*/ 	.word	0x0000ee80


	//   ....[120]....
        /*04d4*/ 	.word	0x0000ef10


	//   ....[121]....
        /*04d8*/ 	.word	0x0000ef60


	//   ....[122]....
        /*04dc*/ 	.word	0x0000efb0


	//   ....[123]....
        /*04e0*/ 	.word	0x0000f000


	//   ....[124]....
        /*04e4*/ 	.word	0x0000f090


	//   ....[125]....
        /*04e8*/ 	.word	0x0000f120


	//   ....[126]....
        /*04ec*/ 	.word	0x0000f170


	//   ....[127]....
        /*04f0*/ 	.word	0x0000f1c0


	//   ....[128]....
        /*04f4*/ 	.word	0x0000f250


	//   ....[129]....
        /*04f8*/ 	.word	0x0000f2e0


	//   ....[130]....
        /*04fc*/ 	.word	0x0000f330


	//   ....[131]....
        /*0500*/ 	.word	0x0000f380


	//   ....[132]....
        /*0504*/ 	.word	0x0000f410


	//   ....[133]....
        /*0508*/ 	.word	0x0000f4a0


	//   ....[134]....
        /*050c*/ 	.word	0x0000f4f0


	//   ....[135]....
        /*0510*/ 	.word	0x0000f540


	//   ....[136]....
        /*0514*/ 	.word	0x0000f5d0


	//   ....[137]....
        /*0518*/ 	.word	0x0000f660


	//   ....[138]....
        /*051c*/ 	.word	0x0000f6b0


	//   ....[139]....
        /*0520*/ 	.word	0x0000f700


	//   ....[140]....
        /*0524*/ 	.word	0x0000f790


	//   ....[141]....
        /*0528*/ 	.word	0x0000f830


	//   ....[142]....
        /*052c*/ 	.word	0x0000f880


	//   ....[143]....
        /*0530*/ 	.word	0x0000f920


	//   ....[144]....
        /*0534*/ 	.word	0x0000f980


	//   ....[145]....
        /*0538*/ 	.word	0x0000f9d0


	//   ....[146]....
        /*053c*/ 	.word	0x0000fa20


	//   ....[147]....
        /*0540*/ 	.word	0x0000fa70


	//   ....[148]....
        /*0544*/ 	.word	0x0000faa0


	//   ....[149]....
        /*0548*/ 	.word	0x0000fb00


	//   ....[150]....
        /*054c*/ 	.word	0x0000fb50


	//   ....[151]....
        /*0550*/ 	.word	0x0000fba0


	//----- nvinfo : EIATTR_EXIT_INSTR_OFFSETS
	.align		4
.L_1585:
        /*0554*/ 	.byte	0x04, 0x1c
        /*0556*/ 	.short	(.L_1587 - .L_1586)


	//   ....[0]....
.L_1586:
        /*0558*/ 	.word	0x0000dd90


	//   ....[1]....
        /*055c*/ 	.word	0x0000df80


	//----- nvinfo : EIATTR_MAX_THREADS
	.align		4
.L_1587:
        /*0560*/ 	.byte	0x04, 0x05
        /*0562*/ 	.short	(.L_1589 - .L_1588)
.L_1588:
        /*0564*/ 	.word	0x00000080
        /*0568*/ 	.word	0x00000001
        /*056c*/ 	.word	0x00000001


	//----- nvinfo : EIATTR_CRS_STACK_SIZE
	.align		4
.L_1589:
        /*0570*/ 	.byte	0x04, 0x1e
        /*0572*/ 	.short	(.L_1591 - .L_1590)
.L_1590:
        /*0574*/ 	.word	0x00000000


	//----- nvinfo : EIATTR_CBANK_PARAM_SIZE
	.align		4
.L_1591:
        /*0578*/ 	.byte	0x03, 0x19
        /*057a*/ 	.short	0x01f0


	//----- nvinfo : EIATTR_PARAM_CBANK
	.align		4
        /*057c*/ 	.byte	0x04, 0x0a
        /*057e*/ 	.short	(.L_1593 - .L_1592)
	.align		4
.L_1592:
        /*0580*/ 	.word	index@(.nv.constant0._Z25selective_scan_bwd_kernelI32Selective_Scan_bwd_kernel_traitsILi128ELi16ELb1ELb1ELb1ELb1ELb0EfN3c107complexIfEEEEv12SSMParamsBwd)
        /*0584*/ 	.short	0x0210
        /*0586*/ 	.short	0x01f0


	//----- nvinfo : EIATTR_SW_WAR
	.align		4
.L_1593:
        /*0588*/ 	.byte	0x04, 0x36
        /*058a*/ 	.short	(.L_1595 - .L_1594)
.L_1594:
        /*058c*/ 	.word	0x00000008
.L_1595:


//--------------------- .nv.info._Z25selective_scan_bwd_kernelI32Selective_Scan_bwd_kernel_traitsILi128ELi16ELb1ELb1ELb1ELb1ELb1EfN3c107complexIfEEEEv12SSMParamsBwd --------------------------
	.section	.nv.info._Z25selective_scan_bwd_kernelI32Selective_Scan_bwd_kernel_traitsILi128ELi16ELb1ELb1ELb1ELb1ELb1EfN3c107complexIfEEEEv12SSMParamsBwd,"",@"SHT_CUDA_INFO"
	.sectionflags	@""
	.align	4


	//----- nvinfo : EIATTR_CUDA_API_VERSION
	.align		4
        /*0000*/ 	.byte	0x04, 0x37
        /*0002*/ 	.short	(.L_1597 - .L_1596)
.L_1596:
        /*0004*/ 	.word	0x00000082


	//----- nvinfo : EIATTR_KPARAM_INFO
	.align		4
.L_1597:
        /*0008*/ 	.byte	0x04, 0x17
        /*000a*/ 	.short	(.L_1599 - .L_1598)
.L_1598:
        /*000c*/ 	.word	0x00000000
        /*0010*/ 	.short	0x0000
        /*0012*/ 	.short	0x0000
        /*0014*/ 	.byte	0x00, 0xf0, 0xc1, 0x07


	//----- nvinfo : EIATTR_SPARSE_MMA_MASK
	.align		4
.L_1599:
        /*0018*/ 	.byte	0x03, 0x50
        /*001a*/ 	.short	0x0000


	//----- nvinfo : EIATTR_MAXREG_COUNT
	.align		4
        /*001c*/ 	.byte	0x03, 0x1b
        /*001e*/ 	.short	0x00ff


	//----- nvinfo : EIATTR_NUM_BARRIERS
	.align		4
        /*0020*/ 	.byte	0x02, 0x4c
        /*0022*/ 	.byte	0x01
	.zero		1


	//----- nvinfo : EIATTR_ANNOTATIONS
	.align		4
        /*0024*/ 	.byte	0x04, 0x55
        /*0026*/ 	.short	(.L_1601 - .L_1600)


	//   ....[0]....
.L_1600:
        /* <DEDUP_REMOVED lines=8> */


	//----- nvinfo : EIATTR_MERCURY_ISA_VERSION
	.align		4
.L_1601:
        /*0098*/ 	.byte	0x03, 0x5f
        /*009a*/ 	.short	0x0101


	//----- nvinfo : EIATTR_COOP_GROUP_MASK_REGIDS
	.align		4
        /*009c*/ 	.byte	0x04, 0x29
        /*009e*/ 	.short	(.L_1603 - .L_1602)


	//   ....[0]....
.L_1602:
        /*00a0*/ 	.word	0xffffffff


	//   ....[1]....
        /*00a4*/ 	.word	0xffffffff


	//   ....[2]....
        /*00a8*/ 	.word	0xffffffff


	//   ....[3]....
        /*00ac*/ 	.word	0xffffffff


	//   ....[4]....
        /*00b0*/ 	.word	0xffffffff


	//   ....[5]....
        /*00b4*/ 	.word	0xffffffff


	//   ....[6]....
        /*00b8*/ 	.word	0xffffffff


	//   ....[7]....
        /*00bc*/ 	.word	0xffffffff


	//   ....[8]....
        /*00c0*/ 	.word	0xffffffff


	//   ....[9]....
        /*00c4*/ 	.word	0xffffffff


	//   ....[10]....
        /*00c8*/ 	.word	0xffffffff


	//   ....[11]....
        /*00cc*/ 	.word	0xffffffff


	//   ....[12]....
        /*00d0*/ 	.word	0xffffffff


	//   ....[13]....
        /*00d4*/ 	.word	0xffffffff


	//   ....[14]....
        /*00d8*/ 	.word	0xffffffff


	//   ....[15]....
        /*00dc*/ 	.word	0xffffffff


	//   ....[16]....
        /*00e0*/ 	.word	0xffffffff


	//   ....[17]....
        /*00e4*/ 	.word	0xffffffff


	//   ....[18]....
        /*00e8*/ 	.word	0xffffffff


	//   ....[19]....
        /*00ec*/ 	.word	0xffffffff


	//   ....[20]....
        /*00f0*/ 	.word	0xffffffff


	//   ....[21]....
        /*00f4*/ 	.word	0xffffffff


	//   ....[22]....
        /*00f8*/ 	.word	0xffffffff


	//   ....[23]....
        /*00fc*/ 	.word	0xffffffff


	//   ....[24]....
        /*0100*/ 	.word	0xffffffff


	//   ....[25]....
        /*0104*/ 	.word	0xffffffff


	//   ....[26]....
        /*0108*/ 	.word	0xffffffff


	//   ....[27]....
        /*010c*/ 	.word	0xffffffff


	//   ....[28]....
        /*0110*/ 	.word	0xffffffff


	//   ....[29]....
        /*0114*/ 	.word	0xffffffff


	//   ....[30]....
        /*0118*/ 	.word	0xffffffff


	//   ....[31]....
        /*011c*/ 	.word	0xffffffff


	//   ....[32]....
        /*0120*/ 	.word	0xffffffff


	//   ....[33]....
        /*0124*/ 	.word	0xffffffff


	//   ....[34]....
        /*0128*/ 	.word	0xffffffff


	//   ....[35]....
        /*012c*/ 	.word	0xffffffff


	//   ....[36]....
        /*0130*/ 	.word	0xffffffff


	//   ....[37]....
        /*0134*/ 	.word	0xffffffff


	//   ....[38]....
        /*0138*/ 	.word	0xffffffff


	//   ....[39]....
        /*013c*/ 	.word	0xffffffff


	//   ....[40]....
        /*0140*/ 	.word	0xffffffff


	//   ....[41]....
        /*0144*/ 	.word	0xffffffff


	//   ....[42]....
        /*0148*/ 	.word	0xffffffff


	//   ....[43]....
        /*014c*/ 	.word	0xffffffff


	//   ....[44]....
        /*0150*/ 	.word	0xffffffff


	//   ....[45]....
        /*0154*/ 	.word	0xffffffff


	//   ....[46]....
        /*0158*/ 	.word	0xffffffff


	//   ....[47]....
        /*015c*/ 	.word	0xffffffff


	//   ....[48]....
        /*0160*/ 	.word	0xffffffff


	//   ....[49]....
        /*0164*/ 	.word	0xffffffff


	//   ....[50]....
        /*0168*/ 	.word	0xffffffff


	//   ....[51]....
        /*016c*/ 	.word	0xffffffff


	//   ....[52]....
        /*0170*/ 	.word	0xffffffff


	//   ....[53]....
        /*0174*/ 	.word	0xffffffff


	//   ....[54]....
        /*0178*/ 	.word	0xffffffff


	//   ....[55]....
        /*017c*/ 	.word	0xffffffff


	//   ....[56]....
        /*0180*/ 	.word	0xffffffff


	//   ....[57]....
        /*0184*/ 	.word	0xffffffff


	//   ....[58]....
        /*0188*/ 	.word	0xffffffff


	//   ....[59]....
        /*018c*/ 	.word	0xffffffff


	//   ....[60]....
        /*0190*/ 	.word	0xffffffff


	//   ....[61]....
        /*0194*/ 	.word	0xffffffff


	//   ....[62]....
        /*0198*/ 	.word	0xffffffff


	//   ....[63]....
        /*019c*/ 	.word	0xffffffff


	//   ....[64]....
        /*01a0*/ 	.word	0xffffffff


	//   ....[65]....
        /*01a4*/ 	.word	0xffffffff


	//   ....[66]....
        /*01a8*/ 	.word	0xffffffff


	//   ....[67]....
        /*01ac*/ 	.word	0xffffffff


	//   ....[68]....
        /*01b0*/ 	.word	0xffffffff


	//   ....[69]....
        /*01b4*/ 	.word	0xffffffff


	//   ....[70]....
        /*01b8*/ 	.word	0xffffffff


	//   ....[71]....
        /*01bc*/ 	.word	0xffffffff


	//   ....[72]....
        /*01c0*/ 	.word	0xffffffff


	//   ....[73]....
        /*01c4*/ 	.word	0xffffffff


	//   ....[74]....
        /*01c8*/ 	.word	0xffffffff


	//   ....[75]....
        /*01cc*/ 	.word	0xffffffff


	//   ....[76]....
        /*01d0*/ 	.word	0xffffffff


	//   ....[77]....
        /*01d4*/ 	.word	0xffffffff


	//   ....[78]....
        /*01d8*/ 	.word	0xffffffff


	//   ....[79]....
        /*01dc*/ 	.word	0xffffffff


	//   ....[80]....
        /*01e0*/ 	.word	0xffffffff


	//   ....[81]....
        /*01e4*/ 	.word	0xffffffff


	//   ....[82]....
        /*01e8*/ 	.word	0xffffffff


	//   ....[83]....
        /*01ec*/ 	.word	0xffffffff


	//   ....[84]....
        /*01f0*/ 	.word	0xffffffff


	//   ....[85]....
        /*01f4*/ 	.word	0xffffffff


	//   ....[86]....
        /*01f8*/ 	.word	0xffffffff


	//   ....[87]....
        /*01fc*/ 	.word	0xffffffff


	//   ....[88]....
        /*0200*/ 	.word	0xffffffff


	//   ....[89]....
        /*0204*/ 	.word	0xffffffff


	//   ....[90]....
        /*0208*/ 	.word	0xffffffff


	//   ....[91]....
        /*020c*/ 	.word	0xffffffff


	//   ....[92]....
        /*0210*/ 	.word	0x050000e6


	//   ....[93]....
        /*0214*/ 	.word	0x050000e6


	//   ....[94]....
        /*0218*/ 	.word	0x050000e6


	//   ....[95]....
        /*021c*/ 	.word	0x050000e6


	//   ....[96]....
        /*0220*/ 	.word	0x050000e6


	//   ....[97]....
        /*0224*/ 	.word	0x050000e6


	//   ....[98]....
        /*0228*/ 	.word	0x050000e6


	//   ....[99]....
        /*022c*/ 	.word	0x050000e6


	//   ....[100]....
        /*0230*/ 	.word	0x050000e6


	//   ....[101]....
        /*0234*/ 	.word	0x050000e6


	//   ....[102]....
        /*0238*/ 	.word	0x050000e6


	//   ....[103]....
        /*023c*/ 	.word	0x050000e6


	//   ....[104]....
        /*0240*/ 	.word	0x050000e6


	//   ....[105]....
        /*0244*/ 	.word	0x050000e6


	//   ....[106]....
        /*0248*/ 	.word	0x050000e6


	//   ....[107]....
        /*024c*/ 	.word	0x050000e6


	//   ....[108]....
        /*0250*/ 	.word	0x050000e6


	//   ....[109]....
        /*0254*/ 	.word	0x050000e6


	//   ....[110]....
        /*0258*/ 	.word	0x050000e6


	//   ....[111]....
        /*025c*/ 	.word	0x050000e6


	//   ....[112]....
        /*0260*/ 	.word	0x050000e6


	//   ....[113]....
        /*0264*/ 	.word	0x050000e6


	//   ....[114]....
        /*0268*/ 	.word	0x050000e6


	//   ....[115]....
        /*026c*/ 	.word	0x050000e6


	//   ....[116]....
        /*0270*/ 	.word	0x050000e6


	//   ....[117]....
        /*0274*/ 	.word	0x050000e6


	//   ....[118]....
        /*0278*/ 	.word	0x050000e6


	//   ....[119]....
        /*027c*/ 	.word	0x050000e6


	//   ....[120]....
        /*0280*/ 	.word	0x050000e6


	//   ....[121]....
        /*0284*/ 	.word	0x050000e6


	//   ....[122]....
        /*0288*/ 	.word	0x050000e6


	//   ....[123]....
        /*028c*/ 	.word	0x050000e6


	//   ....[124]....
        /*0290*/ 	.word	0x050000e6


	//   ....[125]....
        /*0294*/ 	.word	0x050000e6


	//   ....[126]....
        /*0298*/ 	.word	0x050000e6


	//   ....[127]....
        /*029c*/ 	.word	0x050000e6


	//   ....[128]....
        /*02a0*/ 	.word	0x050000e6


	//   ....[129]....
        /*02a4*/ 	.word	0x050000e6


	//   ....[130]....
        /*02a8*/ 	.word	0x050000e6


	//   ....[131]....
        /*02ac*/ 	.word	0x050000e6


	//   ....[132]....
        /*02b0*/ 	.word	0x050000e6


	//   ....[133]....
        /*02b4*/ 	.word	0x050000e6


	//   ....[134]....
        /*02b8*/ 	.word	0x050000e6


	//   ....[135]....
        /*02bc*/ 	.word	0x050000e6


	//   ....[136]....
        /*02c0*/ 	.word	0x050000e6


	//   ....[137]....
        /*02c4*/ 	.word	0x050000e6


	//   ....[138]....
        /*02c8*/ 	.word	0x050000e6


	//   ....[139]....
        /*02cc*/ 	.word	0x050000e6


	//   ....[140]....
        /*02d0*/ 	.word	0x050000e6


	//   ....[141]....
        /*02d4*/ 	.word	0x050000e6


	//   ....[142]....
        /*02d8*/ 	.word	0x050000e6


	//   ....[143]....
        /*02dc*/ 	.word	0x050000e6


	//   ....[144]....
        /*02e0*/ 	.word	0x050000e6


	//   ....[145]....
        /*02e4*/ 	.word	0x050000e6


	//   ....[146]....
        /*02e8*/ 	.word	0x050000e6


	//   ....[147]....
        /*02ec*/ 	.word	0x050000e6


	//   ....[148]....
        /*02f0*/ 	.word	0x050000e6


	//   ....[149]....
        /*02f4*/ 	.word	0x050000e6


	//   ....[150]....
        /*02f8*/ 	.word	0x050000e6


	//   ....[151]....
        /*02fc*/ 	.word	0x050000e6


	//   ....[152]....
        /*0300*/ 	.word	0x050000e6


	//   ....[153]....
        /*0304*/ 	.word	0x050000e6


	//   ....[154]....
        /*0308*/ 	.word	0x050000e6


	//   ....[155]....
        /*030c*/ 	.word	0x050000e6


	//----- nvinfo : EIATTR_COOP_GROUP_INSTR_OFFSETS
	.align		4
.L_1603:
        /*0310*/ 	.byte	0x04, 0x28
        /*0312*/ 	.short	(.L_1605 - .L_1604)


	//   ....[0]....
.L_1604:
        /*0314*/ 	.word	0x00000d30


	//   ....[1]....
        /*0318*/ 	.word	0x00000e40


	//   ....[2]....
        /*031c*/ 	.word	0x00001030


	//   ....[3]....
        /*0320*/ 	.word	0x00003680


	//   ....[4]....
        /*0324*/ 	.word	0x00003ca0


	//   ....[5]....
        /*0328*/ 	.word	0x00004330


	//   ....[6]....
        /*032c*/ 	.word	0x00004710


	//   ....[7]....
        /*0330*/ 	.word	0x00005190


	//   ....[8]....
        /*0334*/ 	.word	0x00005a70


	//   ....[9]....
        /*0338*/ 	.word	0x00007250


	//   ....[10]....
        /*033c*/ 	.word	0x00007270


	//   ....[11]....
        /*0340*/ 	.word	0x00007280


	//   ....[12]....
        /*0344*/ 	.word	0x00007290


	//   ....[13]....
        /*0348*/ 	.word	0x00007330


	//   ....[14]....
        /*034c*/ 	.word	0x00007350


	//   ....[15]....
        /*0350*/ 	.word	0x00007380


	//   ....[16]....
        /*0354*/ 	.word	0x00007390


	//   ....[17]....
        /*0358*/ 	.word	0x00007430


	//   ....[18]....
        /*035c*/ 	.word	0x00007450


	//   ....[19]....
        /*0360*/ 	.word	0x00007480


	//   ....[20]....
        /*0364*/ 	.word	0x00007490


	//   ....[21]....
        /*0368*/ 	.word	0x00007530


	//   ....[22]....
        /*036c*/ 	.word	0x00007560


	//   ....[23]....
        /*0370*/ 	.word	0x00007580


	//   ....[24]....
        /*0374*/ 	.word	0x00007590


	//   ....[25]....
        /*0378*/ 	.word	0x00007650


	//   ....[26]....
        /*037c*/ 	.word	0x00007660


	//   ....[27]....
        /*0380*/ 	.word	0x00007670


	//   ....[28]....
        /*0384*/ 	.word	0x00007680


	//   ....[29]....
        /*0388*/ 	.word	0x000077f0


	//   ....[30]....
        /*038c*/ 	.word	0x00007800


	//   ....[31]....
        /*0390*/ 	.word	0x00007810


	//   ....[32]....
        /*0394*/ 	.word	0x00007820


	//   ....[33]....
        /*0398*/ 	.word	0x00007830


	//   ....[34]....
        /*039c*/ 	.word	0x00007840


	//   ....[35]....
        /*03a0*/ 	.word	0x00007850


	//   ....[36]....
        /*03a4*/ 	.word	0x00007860


	//   ....[37]....
        /*03a8*/ 	.word	0x00008dd0


	//   ....[38]....
        /*03ac*/ 	.word	0x00008de0


	//   ....[39]....
        /*03b0*/ 	.word	0x00008df0


	//   ....[40]....
        /*03b4*/ 	.word	0x00008e00


	//   ....[41]....
        /*03b8*/ 	.word	0x00008f20


	//   ....[42]....
        /*03bc*/ 	.word	0x00008f30


	//   ....[43]....
        /*03c0*/ 	.word	0x00008f40


	//   ....[44]....
        /*03c4*/ 	.word	0x00008f50


	//   ....[45]....
        /*03c8*/ 	.word	0x00009070


	//   ....[46]....
        /*03cc*/ 	.word	0x00009080


	//   ....[47]....
        /*03d0*/ 	.word	0x00009090


	//   ....[48]....
        /*03d4*/ 	.word	0x000090a0


	//   ....[49]....
        /*03d8*/ 	.word	0x000091c0


	//   ....[50]....
        /*03dc*/ 	.word	0x000091d0


	//   ....[51]....
        /*03e0*/ 	.word	0x000091e0


	//   ....[52]....
        /*03e4*/ 	.word	0x000091f0


	//   ....[53]....
        /*03e8*/ 	.word	0x00009310


	//   ....[54]....
        /*03ec*/ 	.word	0x00009320


	//   ....[55]....
        /*03f0*/ 	.word	0x00009330


	//   ....[56]....
        /*03f4*/ 	.word	0x00009340


	//   ....[57]....
        /*03f8*/ 	.word	0x00009460


	//   ....[58]....
        /*03fc*/ 	.word	0x00009470


	//   ....[59]....
        /*0400*/ 	.word	0x00009480


	//   ....[60]....
        /*0404*/ 	.word	0x00009490


	//   ....[61]....
        /*0408*/ 	.word	0x000094a0


	//   ....[62]....
        /*040c*/ 	.word	0x000094b0


	//   ....[63]....
        /*0410*/ 	.word	0x000094e0


	//   ....[64]....
        /*0414*/ 	.word	0x00009520


	//   ....[65]....
        /*0418*/ 	.word	0x00009530


	//   ....[66]....
        /*041c*/ 	.word	0x00009540


	//   ....[67]....
        /*0420*/ 	.word	0x00009550


	//   ....[68]....
        /*0424*/ 	.word	0x00009560


	//   ....[69]....
        /*0428*/ 	.word	0x0000d650


	//   ....[70]....
        /*042c*/ 	.word	0x0000d690


	//   ....[71]....
        /*0430*/ 	.word	0x0000d820


	//   ....[72]....
        /*0434*/ 	.word	0x0000d860


	//   ....[73]....
        /*0438*/ 	.word	0x0000d9f0


	//   ....[74]....
        /*043c*/ 	.word	0x0000da30


	//   ....[75]....
        /*0440*/ 	.word	0x0000db20


	//   ....[76]....
        /*0444*/ 	.word	0x0000db40


	//   ....[77]....
        /*0448*/ 	.word	0x0000db70


	//   ....[78]....
        /*044c*/ 	.word	0x0000db90


	//   ....[79]....
        /*0450*/ 	.word	0x0000e040


	//   ....[80]....
        /*0454*/ 	.word	0x0000e4b0


	//   ....[81]....
        /*0458*/ 	.word	0x0000ea70


	//   ....[82]....
        /*045c*/ 	.word	0x0000ec80


	//   ....[83]....
        /*0460*/ 	.word	0x0000eca0


	//   ....[84]....
        /*0464*/ 	.word	0x0000ecd0


	//   ....[85]....
        /*0468*/ 	.word	0x0000ed20


	//   ....[86]....
        /*046c*/ 	.word	0x0000ed40


	//   ....[87]....
        /*0470*/ 	.word	0x0000ef60


	//   ....[88]....
        /*0474*/ 	.word	0x0000ef80


	//   ....[89]....
        /*0478*/ 	.word	0x0000efb0


	//   ....[90]....
        /*047c*/ 	.word	0x0000f000


	//   ....[91]....
        /*0480*/ 	.word	0x0000f020


	//   ....[92]....
        /*0484*/ 	.word	0x0000f3e0


	//   ....[93]....
        /*0488*/ 	.word	0x0000f430


	//   ....[94]....
        /*048c*/ 	.word	0x0000f480


	//   ....[95]....
        /*0490*/ 	.word	0x0000f4d0


	//   ....[96]....
        /*0494*/ 	.word	0x0000f5e0


	//   ....[97]....
        /*0498*/ 	.word	0x0000f630


	//   ....[98]....
        /*049c*/ 	.word	0x0000f680


	//   ....[99]....
        /*04a0*/ 	.word	0x0000f6d0


	//   ....[100]....
        /*04a4*/ 	.word	0x0000f7e0


	//   ....[101]....
        /*04a8*/ 	.word	0x0000f830


	//   ....[102]....
        /*04ac*/ 	.word	0x0000f880


	//   ....[103]....
        /*04b0*/ 	.word	0x0000f8d0


	//   ....[104]....
        /*04b4*/ 	.word	0x0000f9e0


	//   ....[105]....
        /*04b8*/ 	.word	0x0000fa30


	//   ....[106]....
        /*04bc*/ 	.word	0x0000fa80


	//   ....[107]....
        /*04c0*/ 	.word	0x0000fad0


	//   ....[108]....
        /*04c4*/ 	.word	0x0000fbe0


	//   ....[109]....
        /*04c8*/ 	.word	0x0000fc30


	//   ....[110]....
        /*04cc*/ 	.word	0x0000fc80


	//   ....[111]....
        /*04d0*/ 	.word	0x0000fcd0


	//   ....[112]....
        /*04d4*/ 	.word	0x0000fd60


	//   ....[113]....
        /*04d8*/ 	.word	0x0000fe00


	//   ....[114]....
        /*04dc*/ 	.word	0x0000fea0


	//   ....[115]....
        /*04e0*/ 	.word	0x0000ff40


	//   ....[116]....
        /*04e4*/ 	.word	0x0000ffe0


	//   ....[117]....
        /*04e8*/ 	.word	0x00010080


	//   ....[118]....
        /*04ec*/ 	.word	0x000100d0


	//   ....[119]....
        /*04f0*/ 	.word	0x00010120


	//   ....[120]....
        /*04f4*/ 	.word	0x00010170


	//   ....[121]....
        /*04f8*/ 	.word	0x000101d0


	//   ....[122]....
        /*04fc*/ 	.word	0x00010220


	//   ....[123]....
        /*0500*/ 	.word	0x00010270


	//   ....[124]....
        /*0504*/ 	.word	0x00010300


	//   ....[125]....
        /*0508*/ 	.word	0x00010350


	//   ....[126]....
        /*050c*/ 	.word	0x000103a0


	//   ....[127]....
        /*0510*/ 	.word	0x000103f0


	//   ....[128]....
        /*0514*/ 	.word	0x00010480


	//   ....[129]....
        /*0518*/ 	.word	0x00010510


	//   ....[130]....
        /*051c*/ 	.word	0x00010560


	//   ....[131]....
        /*0520*/ 	.word	0x000105b0


	//   ....[132]....
        /*0524*/ 	.word	0x00010640


	//   ....[133]....
        /*0528*/ 	.word	0x000106d0


	//   ....[134]....
        /*052c*/ 	.word	0x00010720


	//   ....[135]....
        /*0530*/ 	.word	0x00010770


	//   ....[136]....
        /*0534*/ 	.word	0x00010800


	//   ....[137]....
        /*0538*/ 	.word	0x00010890


	//   ....[138]....
        /*053c*/ 	.word	0x000108e0


	//   ....[139]....
        /*0540*/ 	.word	0x00010930


	//   ....[140]....
        /*0544*/ 	.word	0x000109c0


	//   ....[141]....
        /*0548*/ 	.word	0x00010a50


	//   ....[142]....
        /*054c*/ 	.word	0x00010aa0


	//   ....[143]....
        /*0550*/ 	.word	0x00010af0


	//   ....[144]....
        /*0554*/ 	.word	0x00010b80


	//   ....[145]....
        /*0558*/ 	.word	0x00010c20


	//   ....[146]....
        /*055c*/ 	.word	0x00010c70


	//   ....[147]....
        /*0560*/ 	.word	0x00010d10


	//   ....[148]....
        /*0564*/ 	.word	0x00010d70


	//   ....[149]....
        /*0568*/ 	.word	0x00010dc0


	//   ....[150]....
        /*056c*/ 	.word	0x00010e10


	//   ....[151]....
        /*0570*/ 	.word	0x00010e60


	//   ....[152]....
        /*0574*/ 	.word	0x00010e90


	//   ....[153]....
        /*0578*/ 	.word	0x00010ef0


	//   ....[154]....
        /*057c*/ 	.word	0x00010f50


	//   ....[155]....
        /*0580*/ 	.word	0x00010fa0


	//----- nvinfo : EIATTR_EXIT_INSTR_OFFSETS
	.align		4
.L_1605:
        /*0584*/ 	.byte	0x04, 0x1c
        /*0586*/ 	.short	(.L_1607 - .L_1606)


	//   ....[0]....
.L_1606:
        /*0588*/ 	.word	0x0000f190


	//   ....[1]....
        /*058c*/ 	.word	0x0000f380


	//----- nvinfo : EIATTR_MAX_THREADS
	.align		4
.L_1607:
        /*0590*/ 	.byte	0x04, 0x05
        /*0592*/ 	.short	(.L_1609 - .L_1608)
.L_1608:
        /*0594*/ 	.word	0x00000080
        /*0598*/ 	.word	0x00000001
        /*059c*/ 	.word	0x00000001


	//----- nvinfo : EIATTR_CRS_STACK_SIZE
	.align		4
.L_1609:
        /*05a0*/ 	.byte	0x04, 0x1e
        /*05a2*/ 	.short	(.L_1611 - .L_1610)
.L_1610:
        /*05a4*/ 	.word	0x00000000


	//----- nvinfo : EIATTR_CBANK_PARAM_SIZE
	.align		4
.L_1611:
        /*05a8*/ 	.byte	0x03, 0x19
        /*05aa*/ 	.short	0x01f0


	//----- nvinfo : EIATTR_PARAM_CBANK
	.align		4
        /*05ac*/ 	.byte	0x04, 0x0a
        /*05ae*/ 	.short	(.L_1613 - .L_1612)
	.align		4
.L_1612:
        /*05b0*/ 	.word	index@(.nv.constant0._Z25selective_scan_bwd_kernelI32Selective_Scan_bwd_kernel_traitsILi128ELi16ELb1ELb1ELb1ELb1ELb1EfN3c107complexIfEEEEv12SSMParamsBwd)
        /*05b4*/ 	.short	0x0210
        /*05b6*/ 	.short	0x01f0


	//----- nvinfo : EIATTR_SW_WAR
	.align		4
.L_1613:
        /*05b8*/ 	.byte	0x04, 0x36
        /*05ba*/ 	.short	(.L_1615 - .L_1614)
.L_1614:
        /*05bc*/ 	.word	0x00000008
.L_1615:


//--------------------- .nv.info._Z25selective_scan_bwd_kernelI32Selective_Scan_bwd_kernel_traitsILi64ELi16ELb0ELb0ELb0ELb0ELb0EfN3c107complexIfEEEEv12SSMParamsBwd --------------------------
	.section	.nv.info._Z25selective_scan_bwd_kernelI32Selective_Scan_bwd_kernel_traitsILi64ELi16ELb0ELb0ELb0ELb0ELb0EfN3c107complexIfEEEEv12SSMParamsBwd,"",@"SHT_CUDA_INFO"
	.sectionflags	@""
	.align	4


	//----- nvinfo : EIATTR_CUDA_API_VERSION
	.align		4
        /*0000*/ 	.byte	0x04, 0x37
        /*0002*/ 	.short	(.L_1617 - .L_1616)
.L_1616:
        /*0004*/ 	.word	0x00000082


	//----- nvinfo : EIATTR_KPARAM_INFO
	.align		4
.L_1617:
        /*0008*/ 	.byte	0x04, 0x17
        /*000a*/ 	.short	(.L_1619 - .L_1618)
.L_1618:
        /*000c*/ 	.word	0x00000000
        /*0010*/ 	.short	0x0000
        /*0012*/ 	.short	0x0000
        /*0014*/ 	.byte	0x00, 0xf0, 0xc1, 0x07


	//----- nvinfo : EIATTR_SPARSE_MMA_MASK
	.align		4
.L_1619:
        /*0018*/ 	.byte	0x03, 0x50
        /*001a*/ 	.short	0x0000


	//----- nvinfo : EIATTR_MAXREG_COUNT
	.align		4
        /*001c*/ 	.byte	0x03, 0x1b
        /*001e*/ 	.short	0x00ff


	//----- nvinfo : EIATTR_NUM_BARRIERS
	.align		4
        /*0020*/ 	.byte	0x02, 0x4c
        /*0022*/ 	.byte	0x01
	.zero		1


	//----- nvinfo : EIATTR_MERCURY_ISA_VERSION
	.align		4
        /*0024*/ 	.byte	0x03, 0x5f
        /*0026*/ 	.short	0x0101


	//----- nvinfo : EIATTR_COOP_GROUP_MASK_REGIDS
	.align		4
        /*0028*/ 	.byte	0x04, 0x29
        /*002a*/ 	.short	(.L_1621 - .L_1620)


	//   ....[0]....
.L_1620:
        /*002c*/ 	.word	0xffffffff


	//   ....[1]....
        /*0030*/ 	.word	0xffffffff


	//   ....[2]....
        /*0034*/ 	.word	0xffffffff


	//   ....[3]....
        /*0038*/ 	.word	0xffffffff


	//   ....[4]....
        /*003c*/ 	.word	0xffffffff


	//   ....[5]....
        /*0040*/ 	.word	0xffffffff


	//   ....[6]....
        /*0044*/ 	.word	0xffffffff


	//   ....[7]....
        /*0048*/ 	.word	0xffffffff


	//   ....[8]....
        /*004c*/ 	.word	0xffffffff


	//   ....[9]....
        /*0050*/ 	.word	0xffffffff


	//   ....[10]....
        /*0054*/ 	.word	0xffffffff


	//   ....[11]....
        /*0058*/ 	.word	0xffffffff


	//   ....[12]....
        /*005c*/ 	.word	0xffffffff


	//   ....[13]....
        /*0060*/ 	.word	0xffffffff


	//   ....[14]....
        /*0064*/ 	.word	0xffffffff


	//   ....[15]....
        /*0068*/ 	.word	0xffffffff


	//   ....[16]....
        /*006c*/ 	.word	0xffffffff


	//   ....[17]....
        /*0070*/ 	.word	0xffffffff


	//   ....[18]....
        /*0074*/ 	.word	0xffffffff


	//   ....[19]....
        /*0078*/ 	.word	0xffffffff


	//   ....[20]....
        /*007c*/ 	.word	0xffffffff


	//   ....[21]....
        /*0080*/ 	.word	0xffffffff


	//   ....[22]....
        /*0084*/ 	.word	0xffffffff


	//   ....[23]....
        /*0088*/ 	.word	0xffffffff


	//   ....[24]....
        /*008c*/ 	.word	0xffffffff


	//   ....[25]....
        /*0090*/ 	.word	0xffffffff


	//   ....[26]....
        /*0094*/ 	.word	0xffffffff


	//   ....[27]....
        /*0098*/ 	.word	0xffffffff


	//   ....[28]....
        /*009c*/ 	.word	0xffffffff


	//   ....[29]....
        /*00a0*/ 	.word	0xffffffff


	//   ....[30]....
        /*00a4*/ 	.word	0xffffffff


	//   ....[31]....
        /*00a8*/ 	.word	0xffffffff


	//   ....[32]....
        /*00ac*/ 	.word	0xffffffff


	//   ....[33]....
        /*00b0*/ 	.word	0xffffffff


	//   ....[34]....
        /*00b4*/ 	.word	0xffffffff


	//   ....[35]....
        /*00b8*/ 	.word	0xffffffff


	//   ....[36]....
        /*00bc*/ 	.word	0xffffffff


	//   ....[37]....
        /*00c0*/ 	.word	0xffffffff


	//   ....[38]....
        /*00c4*/ 	.word	0xffffffff


	//   ....[39]....
        /*00c8*/ 	.word	0xffffffff


	//   ....[40]....
        /*00cc*/ 	.word	0xffffffff


	//   ....[41]....
        /*00d0*/ 	.word	0xffffffff


	//   ....[42]....
        /*00d4*/ 	.word	0xffffffff


	//   ....[43]....
        /*00d8*/ 	.word	0xffffffff


	//   ....[44]....
        /*00dc*/ 	.word	0xffffffff


	//   ....[45]....
        /*00e0*/ 	.word	0xffffffff


	//   ....[46]....
        /*00e4*/ 	.word	0xffffffff


	//   ....[47]....
        /*00e8*/ 	.word	0xffffffff


	//   ....[48]....
        /*00ec*/ 	.word	0xffffffff


	//   ....[49]....
        /*00f0*/ 	.word	0xffffffff


	//   ....[50]....
        /*00f4*/ 	.word	0xffffffff


	//   ....[51]....
        /*00f8*/ 	.word	0xffffffff


	//   ....[52]....
        /*00fc*/ 	.word	0xffffffff


	//   ....[53]....
        /*0100*/ 	.word	0xffffffff


	//   ....[54]....
        /*0104*/ 	.word	0xffffffff


	//   ....[55]....
        /*0108*/ 	.word	0xffffffff


	//   ....[56]....
        /*010c*/ 	.word	0xffffffff


	//   ....[57]....
        /*0110*/ 	.word	0xffffffff


	//   ....[58]....
        /*0114*/ 	.word	0xffffffff


	//   ....[59]....
        /*0118*/ 	.word	0xffffffff


	//   ....[60]....
        /*011c*/ 	.word	0xffffffff


	//   ....[61]....
        /*0120*/ 	.word	0xffffffff


	//   ....[62]....
        /*0124*/ 	.word	0xffffffff


	//   ....[63]....
        /*0128*/ 	.word	0xffffffff


	//   ....[64]....
        /*012c*/ 	.word	0xffffffff


	//   ....[65]....
        /*0130*/ 	.word	0xffffffff


	//   ....[66]....
        /*0134*/ 	.word	0xffffffff


	//   ....[67]....
        /*0138*/ 	.word	0xffffffff


	//   ....[68]....
        /*013c*/ 	.word	0xffffffff


	//   ....[69]....
        /*0140*/ 	.word	0xffffffff


	//   ....[70]....
        /*0144*/ 	.word	0xffffffff


	//   ....[71]....
        /*0148*/ 	.word	0xffffffff


	//   ....[72]....
        /*014c*/ 	.word	0xffffffff


	//   ....[73]....
        /*0150*/ 	.word	0xffffffff


	//   ....[74]....
        /*0154*/ 	.word	0xffffffff


	//   ....[75]....
        /*0158*/ 	.word	0xffffffff


	//   ....[76]....
        /*015c*/ 	.word	0xffffffff


	//   ....[77]....
        /*0160*/ 	.word	0xffffffff


	//   ....[78]....
        /*0164*/ 	.word	0xffffffff


	//   ....[79]....
        /*0168*/ 	.word	0xffffffff


	//   ....[80]....
        /*016c*/ 	.word	0xffffffff


	//   ....[81]....
        /*0170*/ 	.word	0xffffffff


	//   ....[82]....
        /*0174*/ 	.word	0xffffffff


	//   ....[83]....
        /*0178*/ 	.word	0xffffffff


	//   ....[84]....
        /*017c*/ 	.word	0xffffffff


	//   ....[85]....
        /*0180*/ 	.word	0xffffffff


	//   ....[86]....
        /*0184*/ 	.word	0xffffffff


	//   ....[87]....
        /*0188*/ 	.word	0xffffffff


	//   ....[88]....
        /*018c*/ 	.word	0xffffffff


	//   ....[89]....
        /*0190*/ 	.word	0xffffffff


	//   ....[90]....
        /*0194*/ 	.word	0xffffffff


	//   ....[91]....
        /*0198*/ 	.word	0xffffffff


	//   ....[92]....
        /*019c*/ 	.word	0xffffffff


	//   ....[93]....
        /*01a0*/ 	.word	0xffffffff


	//   ....[94]....
        /*01a4*/ 	.word	0xffffffff


	//   ....[95]....
        /*01a8*/ 	.word	0x0500000e


	//   ....[96]....
        /*01ac*/ 	.word	0x0500000e


	//   ....[97]....
        /*01b0*/ 	.word	0x0500000e


	//   ....[98]....
        /*01b4*/ 	.word	0x0500000e


	//   ....[99]....
        /*01b8*/ 	.word	0x0500000e


	//   ....[100]....
        /*01bc*/ 	.word	0x0500000e


	//   ....[101]....
        /*01c0*/ 	.word	0x0500000e


	//   ....[102]....
        /*01c4*/ 	.word	0x0500000e


	//   ....[103]....
        /*01c8*/ 	.word	0x0500000e


	//   ....[104]....
        /*01cc*/ 	.word	0x0500000e


	//   ....[105]....
        /*01d0*/ 	.word	0x0500000e


	//   ....[106]....
        /*01d4*/ 	.word	0x0500000e


	//   ....[107]....
        /*01d8*/ 	.word	0x0500000e


	//   ....[108]....
        /*01dc*/ 	.word	0x0500000e


	//   ....[109]....
        /*01e0*/ 	.word	0x0500000e


	//   ....[110]....
        /*01e4*/ 	.word	0x0500000e


	//   ....[111]....
        /*01e8*/ 	.word	0x0500000e


	//   ....[112]....
        /*01ec*/ 	.word	0x0500000e


	//   ....[113]....
        /*01f0*/ 	.word	0x0500000e


	//   ....[114]....
        /*01f4*/ 	.word	0x0500000e


	//   ....[115]....
        /*01f8*/ 	.word	0x0500000e


	//   ....[116]....
        /*01fc*/ 	.word	0x0500000e


	//   ....[117]....
        /*0200*/ 	.word	0x0500000e


	//   ....[118]....
        /*0204*/ 	.word	0x0500000e


	//   ....[119]....
        /*0208*/ 	.word	0x0500000e


	//   ....[120]....
        /*020c*/ 	.word	0x0500000e


	//   ....[121]....
        /*0210*/ 	.word	0x0500000e


	//   ....[122]....
        /*0214*/ 	.word	0x0500000e


	//   ....[123]....
        /*0218*/ 	.word	0x0500000e


	//   ....[124]....
        /*021c*/ 	.word	0x0500000e


	//   ....[125]....
        /*0220*/ 	.word	0x0500000e


	//   ....[126]....
        /*0224*/ 	.word	0x0500000e


	//   ....[127]....
        /*0228*/ 	.word	0x0500000e


	//   ....[128]....
        /*022c*/ 	.word	0x0500000e


	//   ....[129]....
        /*0230*/ 	.word	0x0500000e


	//   ....[130]....
        /*0234*/ 	.word	0x0500000e


	//   ....[131]....
        /*0238*/ 	.word	0x0500000e


	//   ....[132]....
        /*023c*/ 	.word	0x0500000e


	//   ....[133]....
        /*0240*/ 	.word	0x0500000e


	//   ....[134]....
        /*0244*/ 	.word	0x0500000e


	//   ....[135]....
        /*0248*/ 	.word	0x0500000e


	//   ....[136]....
        /*024c*/ 	.word	0x0500000e


	//   ....[137]....
        /*0250*/ 	.word	0x0500000e


	//   ....[138]....
        /*0254*/ 	.word	0x0500000e


	//   ....[139]....
        /*0258*/ 	.word	0x0500000e


	//   ....[140]....
        /*025c*/ 	.word	0x0500000e


	//   ....[141]....
        /*0260*/ 	.word	0x0500000e


	//   ....[142]....
        /*0264*/ 	.word	0x0500000e


	//   ....[143]....
        /*0268*/ 	.word	0x0500000e


	//   ....[144]....
        /*026c*/ 	.word	0x0500000e


	//   ....[145]....
        /*0270*/ 	.word	0x0500000e


	//   ....[146]....
        /*0274*/ 	.word	0x0500000e


	//   ....[147]....
        /*0278*/ 	.word	0x0500000e


	//   ....[148]....
        /*027c*/ 	.word	0x0500000e


	//   ....[149]....
        /*0280*/ 	.word	0x0500000e


	//   ....[150]....
        /*0284*/ 	.word	0x0500000e


	//   ....[151]....
        /*0288*/ 	.word	0x0500000e


	//   ....[152]....
        /*028c*/ 	.word	0x0500000e


	//   ....[153]....
        /*0290*/ 	.word	0x0500000e


	//   ....[154]....
        /*0294*/ 	.word	0x0500000e


	//   ....[155]....
        /*0298*/ 	.word	0x0500000e


	//   ....[156]....
        /*029c*/ 	.word	0x0500000e


	//   ....[157]....
        /*02a0*/ 	.word	0x0500000e


	//   ....[158]....
        /*02a4*/ 	.word	0x0500000e


	//----- nvinfo : EIATTR_COOP_GROUP_INSTR_OFFSETS
	.align		4
.L_1621:
        /*02a8*/ 	.byte	0x04, 0x28
        /*02aa*/ 	.short	(.L_1623 - .L_1622)


	//   ....[0]....
.L_1622:
        /*02ac*/ 	.word	0x00001070


	//   ....[1]....
        /*02b0*/ 	.word	0x00001570


	//   ....[2]....
        /*02b4*/ 	.word	0x00001a40


	//   ....[3]....
        /*02b8*/ 	.word	0x00003d20


	//   ....[4]....
        /*02bc*/ 	.word	0x00003d40


	//   ....[5]....
        /*02c0*/ 	.word	0x00003d50


	//   ....[6]....
        /*02c4*/ 	.word	0x00003d60


	//   ....[7]....
        /*02c8*/ 	.word	0x00003e00


	//   ....[8]....
        /*02cc*/ 	.word	0x00003e30


	//   ....[9]....
        /*02d0*/ 	.word	0x00003e50


	//   ....[10]....
        /*02d4*/ 	.word	0x00003e60


	//   ....[11]....
        /*02d8*/ 	.word	0x00003f20


	//   ....[12]....
        /*02dc*/ 	.word	0x00003f40


	//   ....[13]....
        /*02e0*/ 	.word	0x00003f50


	//   ....[14]....
        /*02e4*/ 	.word	0x00003f60


	//   ....[15]....
        /*02e8*/ 	.word	0x00004000


	//   ....[16]....
        /*02ec*/ 	.word	0x00004030


	//   ....[17]....
        /*02f0*/ 	.word	0x00004050


	//   ....[18]....
        /*02f4*/ 	.word	0x00004060


	//   ....[19]....
        /*02f8*/ 	.word	0x00004100


	//   ....[20]....
        /*02fc*/ 	.word	0x00004130


	//   ....[21]....
        /*0300*/ 	.word	0x00004140


	//   ....[22]....
        /*0304*/ 	.word	0x00004150


	//   ....[23]....
        /*0308*/ 	.word	0x000042c0


	//   ....[24]....
        /*030c*/ 	.word	0x000042d0


	//   ....[25]....
        /*0310*/ 	.word	0x000042e0


	//   ....[26]....
        /*0314*/ 	.word	0x000042f0


	//   ....[27]....
        /*0318*/ 	.word	0x00004300


	//   ....[28]....
        /*031c*/ 	.word	0x00004310


	//   ....[29]....
        /*0320*/ 	.word	0x00004320


	//   ....[30]....
        /*0324*/ 	.word	0x00004330


	//   ....[31]....
        /*0328*/ 	.word	0x000055c0


	//   ....[32]....
        /*032c*/ 	.word	0x000055d0


	//   ....[33]....
        /*0330*/ 	.word	0x000055e0


	//   ....[34]....
        /*0334*/ 	.word	0x000055f0


	//   ....[35]....
        /*0338*/ 	.word	0x00005710


	//   ....[36]....
        /*033c*/ 	.word	0x00005720


	//   ....[37]....
        /*0340*/ 	.word	0x00005730


	//   ....[38]....
        /*0344*/ 	.word	0x00005740


	//   ....[39]....
        /*0348*/ 	.word	0x00005860


	//   ....[40]....
        /*034c*/ 	.word	0x00005870


	//   ....[41]....
        /*0350*/ 	.word	0x00005880


	//   ....[42]....
        /*0354*/ 	.word	0x00005890


	//   ....[43]....
        /*0358*/ 	.word	0x000059b0


	//   ....[44]....
        /*035c*/ 	.word	0x000059c0


	//   ....[45]....
        /*0360*/ 	.word	0x000059d0


	//   ....[46]....
        /*0364*/ 	.word	0x000059e0


	//   ....[47]....
        /*0368*/ 	.word	0x00005b00


	//   ....[48]....
        /*036c*/ 	.word	0x00005b10


	//   ....[49]....
        /*0370*/ 	.word	0x00005b20


	//   ....[50]....
        /*0374*/ 	.word	0x00005b30


	//   ....[51]....
        /*0378*/ 	.word	0x00005c50


	//   ....[52]....
        /*037c*/ 	.word	0x00005c60


	//   ....[53]....
        /*0380*/ 	.word	0x00005c70


	//   ....[54]....
        /*0384*/ 	.word	0x00005c80


	//   ....[55]....
        /*0388*/ 	.word	0x00005c90


	//   ....[56]....
        /*038c*/ 	.word	0x00005ca0


	//   ....[57]....
        /*0390*/ 	.word	0x00005cb0


	//   ....[58]....
        /*0394*/ 	.word	0x00005ce0


	//   ....[59]....
        /*0398*/ 	.word	0x00005d10


	//   ....[60]....
        /*039c*/ 	.word	0x00005d20


	//   ....[61]....
        /*03a0*/ 	.word	0x00005d30


	//   ....[62]....
        /*03a4*/ 	.word	0x00005d40


	//   ....[63]....
        /*03a8*/ 	.word	0x000072d0


	//   ....[64]....
        /*03ac*/ 	.word	0x00007310


	//   ....[65]....
        /*03b0*/ 	.word	0x00007350


	//   ....[66]....
        /*03b4*/ 	.word	0x00007390


	//   ....[67]....
        /*03b8*/ 	.word	0x000074a0


	//   ....[68]....
        /*03bc*/ 	.word	0x000074f0


	//   ....[69]....
        /*03c0*/ 	.word	0x00007530


	//   ....[70]....
        /*03c4*/ 	.word	0x00007570


	//   ....[71]....
        /*03c8*/ 	.word	0x00007680


	//   ....[72]....
        /*03cc*/ 	.word	0x000076c0


	//   ....[73]....
        /*03d0*/ 	.word	0x00007700


	//   ....[74]....
        /*03d4*/ 	.word	0x00007740


	//   ....[75]....
        /*03d8*/ 	.word	0x00007860


	//   ....[76]....
        /*03dc*/ 	.word	0x000078a0


	//   ....[77]....
        /*03e0*/ 	.word	0x000078e0


	//   ....[78]....
        /*03e4*/ 	.word	0x00007920


	//   ....[79]....
        /*03e8*/ 	.word	0x00007ad0


	//   ....[80]....
        /*03ec*/ 	.word	0x00007b10


	//   ....[81]....
        /*03f0*/ 	.word	0x00007b50


	//   ....[82]....
        /*03f4*/ 	.word	0x00007b90


	//   ....[83]....
        /*03f8*/ 	.word	0x00008220


	//   ....[84]....
        /*03fc*/ 	.word	0x00008d70


	//   ....[85]....
        /*0400*/ 	.word	0x00009380


	//   ....[86]....
        /*0404*/ 	.word	0x000093d0


	//   ....[87]....
        /*0408*/ 	.word	0x00009440


	//   ....[88]....
        /*040c*/ 	.word	0x00009480


	//   ....[89]....
        /*0410*/ 	.word	0x000094b0


	//   ....[90]....
        /*0414*/ 	.word	0x00009600


	//   ....[91]....
        /*0418*/ 	.word	0x00009640


	//   ....[92]....
        /*041c*/ 	.word	0x000096b0


	//   ....[93]....
        /*0420*/ 	.word	0x00009700


	//   ....[94]....
        /*0424*/ 	.word	0x00009720


	//   ....[95]....
        /*0428*/ 	.word	0x00009ff0


	//   ....[96]....
        /*042c*/ 	.word	0x0000a040


	//   ....[97]....
        /*0430*/ 	.word	0x0000a0a0


	//   ....[98]....
        /*0434*/ 	.word	0x0000a110


	//   ....[99]....
        /*0438*/ 	.word	0x0000a1f0


	//   ....[100]....
        /*043c*/ 	.word	0x0000a240


	//   ....[101]....
        /*0440*/ 	.word	0x0000a2a0


	//   ....[102]....
        /*0444*/ 	.word	0x0000a310


	//   ....[103]....
        /*0448*/ 	.word	0x0000a3f0


	//   ....[104]....
        /*044c*/ 	.word	0x0000a440


	//   ....[105]....
        /*0450*/ 	.word	0x0000a4a0


	//   ....[106]....
        /*0454*/ 	.word	0x0000a510


	//   ....[107]....
        /*0458*/ 	.word	0x0000a5f0


	//   ....[108]....
        /*045c*/ 	.word	0x0000a640


	//   ....[109]....
        /*0460*/ 	.word	0x0000a6a0


	//   ....[110]....
        /*0464*/ 	.word	0x0000a710


	//   ....[111]....
        /*0468*/ 	.word	0x0000a7f0


	//   ....[112]....
        /*046c*/ 	.word	0x0000a840


	//   ....[113]....
        /*0470*/ 	.word	0x0000a890


	//   ....[114]....
        /*0474*/ 	.word	0x0000a8e0


	//   ....[115]....
        /*0478*/ 	.word	0x0000a980


	//   ....[116]....
        /*047c*/ 	.word	0x0000aa20


	//   ....[117]....
        /*0480*/ 	.word	0x0000aac0


	//   ....[118]....
        /*0484*/ 	.word	0x0000ab60


	//   ....[119]....
        /*0488*/ 	.word	0x0000ac00


	//   ....[120]....
        /*048c*/ 	.word	0x0000acb0


	//   ....[121]....
        /*0490*/ 	.word	0x0000ad10


	//   ....[122]....
        /*0494*/ 	.word	0x0000ad60


	//   ....[123]....
        /*0498*/ 	.word	0x0000ad90


	//   ....[124]....
        /*049c*/ 	.word	0x0000adf0


	//   ....[125]....
        /*04a0*/ 	.word	0x0000ae40


	//   ....[126]....
        /*04a4*/ 	.word	0x0000ae90


	//   ....[127]....
        /*04a8*/ 	.word	0x0000af20


	//   ....[128]....
        /*04ac*/ 	.word	0x0000af70


	//   ....[129]....
        /*04b0*/ 	.word	0x0000afc0


	//   ....[130]....
        /*04b4*/ 	.word	0x0000b010


	//   ....[131]....
        /*04b8*/ 	.word	0x0000b0a0


	//   ....[132]....
        /*04bc*/ 	.word	0x0000b130


	//   ....[133]....
        /*04c0*/ 	.word	0x0000b180


	//   ....[134]....
        /*04c4*/ 	.word	0x0000b1d0


	//   ....[135]....
        /*04c8*/ 	.word	0x0000b260


	//   ....[136]....
        /*04cc*/ 	.word	0x0000b2f0


	//   ....[137]....
        /*04d0*/ 	.word	0x0000b340


	//   ....[138]....
        /*04d4*/ 	.word	0x0000b390


	//   ....[139]....
        /*04d8*/ 	.word	0x0000b420


	//   ....[140]....
        /*04dc*/ 	.word	0x0000b4b0


	//   ....[141]....
        /*04e0*/ 	.word	0x0000b500


	//   ....[142]....
        /*04e4*/ 	.word	0x0000b550


	//   ....[143]....
        /*04e8*/ 	.word	0x0000b5e0


	//   ....[144]....
        /*04ec*/ 	.word	0x0000b670


	//   ....[145]....
        /*04f0*/ 	.word	0x0000b6c0


	//   ....[146]....
        /*04f4*/ 	.word	0x0000b710


	//   ....[147]....
        /*04f8*/ 	.word	0x0000b7a0


	//   ....[148]....
        /*04fc*/ 	.word	0x0000b850


	//   ....[149]....
        /*0500*/ 	.word	0x0000b8e0


	//   ....[150]....
        /*0504*/ 	.word	0x0000b930


	//   ....[151]....
        /*0508*/ 	.word	0x0000b990


	//   ....[152]....
        /*050c*/ 	.word	0x0000b9f0


	//   ....[153]....
        /*0510*/ 	.word	0x0000ba50


	//   ....[154]....
        /*0514*/ 	.word	0x0000baa0


	//   ....[155]....
        /*0518*/ 	.word	0x0000bad0


	//   ....[156]....
        /*051c*/ 	.word	0x0000bb30


	//   ....[157]....
        /*0520*/ 	.word	0x0000bb80


	//   ....[158]....
        /*0524*/ 	.word	0x0000bbd0


	//----- nvinfo : EIATTR_EXIT_INSTR_OFFSETS
	.align		4
.L_1623:
        /*0528*/ 	.byte	0x04, 0x1c
        /*052a*/ 	.short	(.L_1625 - .L_1624)


	//   ....[0]....
.L_1624:
        /*052c*/ 	.word	0x00009860


	//   ....[1]....
        /*0530*/ 	.word	0x00009f90


	//----- nvinfo : EIATTR_MAX_THREADS
	.align		4
.L_1625:
        /*0534*/ 	.byte	0x04, 0x05
        /*0536*/ 	.short	(.L_1627 - .L_1626)
.L_1626:
        /*0538*/ 	.word	0x00000040
        /*053c*/ 	.word	0x00000001
        /*0540*/ 	.word	0x00000001


	//----- nvinfo : EIATTR_CRS_STACK_SIZE
	.align		4
.L_1627:
        /*0544*/ 	.byte	0x04, 0x1e
        /*0546*/ 	.short	(.L_1629 - .L_1628)
.L_1628:
        /*0548*/ 	.word	0x00000000


	//----- nvinfo : EIATTR_CBANK_PARAM_SIZE
	.align		4
.L_1629:
        /*054c*/ 	.byte	0x03, 0x19
        /*054e*/ 	.short	0x01f0


	//----- nvinfo : EIATTR_PARAM_CBANK
	.align		4
        /*0550*/ 	.byte	0x04, 0x0a
        /*0552*/ 	.short	(.L_1631 - .L_1630)
	.align		4
.L_1630:
        /*0554*/ 	.word	index@(.nv.constant0._Z25selective_scan_bwd_kernelI32Selective_Scan_bwd_kernel_traitsILi64ELi16ELb0ELb0ELb0ELb0ELb0EfN3c107complexIfEEEEv12SSMParamsBwd)
        /*0558*/ 	.short	0x0210
        /*055a*/ 	.short	0x01f0


	//----- nvinfo : EIATTR_SW_WAR
	.align		4
.L_1631:
        /*055c*/ 	.byte	0x04, 0x36
        /*055e*/ 	.short	(.L_1633 - .L_1632)
.L_1632:
        /*0560*/ 	.word	0x00000008
.L_1633:


//--------------------- .nv.info._Z25selective_scan_bwd_kernelI32Selective_Scan_bwd_kernel_traitsILi64ELi16ELb0ELb0ELb0ELb0ELb1EfN3c107complexIfEEEEv12SSMParamsBwd --------------------------
	.section	.nv.info._Z25selective_scan_bwd_kernelI32Selective_Scan_bwd_kernel_traitsILi64ELi16ELb0ELb0ELb0ELb0ELb1EfN3c107complexIfEEEEv12SSMParamsBwd,"",@"SHT_CUDA_INFO"
	.sectionflags	@""
	.align	4


	//----- nvinfo : EIATTR_CUDA_API_VERSION
	.align		4
        /*0000*/ 	.byte	0x04, 0x37
        /*0002*/ 	.short	(.L_1635 - .L_1634)
.L_1634:
        /*0004*/ 	.word	0x00000082


	//----- nvinfo : EIATTR_KPARAM_INFO
	.align		4
.L_1635:
        /*0008*/ 	.byte	0x04, 0x17
        /*000a*/ 	.short	(.L_1637 - .L_1636)
.L_1636:
        /*000c*/ 	.word	0x00000000
        /*0010*/ 	.short	0x0000
        /*0012*/ 	.short	0x0000
        /*0014*/ 	.byte	0x00, 0xf0, 0xc1, 0x07


	//----- nvinfo : EIATTR_SPARSE_MMA_MASK
	.align		4
.L_1637:
        /*0018*/ 	.byte	0x03, 0x50
        /*001a*/ 	.short	0x0000


	//----- nvinfo : EIATTR_MAXREG_COUNT
	.align		4
        /*001c*/ 	.byte	0x03, 0x1b
        /*001e*/ 	.short	0x00ff


	//----- nvinfo : EIATTR_NUM_BARRIERS
	.align		4
        /*0020*/ 	.byte	0x02, 0x4c
        /*0022*/ 	.byte	0x01
	.zero		1


	//----- nvinfo : EIATTR_MERCURY_ISA_VERSION
	.align		4
        /*0024*/ 	.byte	0x03, 0x5f
        /*0026*/ 	.short	0x0101


	//----- nvinfo : EIATTR_COOP_GROUP_MASK_REGIDS
	.align		4
        /*0028*/ 	.byte	0x04, 0x29
        /*002a*/ 	.short	(.L_1639 - .L_1638)


	//   ....[0]....
.L_1638:
        /*002c*/ 	.word	0xffffffff


	//   ....[1]....
        /*0030*/ 	.word	0xffffffff


	//   ....[2]....
        /*0034*/ 	.word	0xffffffff


	//   ....[3]....
        /*0038*/ 	.word	0xffffffff


	//   ....[4]....
        /*003c*/ 	.word	0xffffffff


	//   ....[5]....
        /*0040*/ 	.word	0xffffffff


	//   ....[6]....
        /*0044*/ 	.word	0xffffffff


	//   ....[7]....
        /*0048*/ 	.word	0xffffffff


	//   ....[8]....
        /*004c*/ 	.word	0xffffffff


	//   ....[9]....
        /*0050*/ 	.word	0xffffffff


	//   ....[10]....
        /*0054*/ 	.word	0xffffffff


	//   ....[11]....
        /*0058*/ 	.word	0xffffffff


	//   ....[12]....
        /*005c*/ 	.word	0xffffffff


	//   ....[13]....
        /*0060*/ 	.word	0xffffffff


	//   ....[14]....
        /*0064*/ 	.word	0xffffffff


	//   ....[15]....
        /*0068*/ 	.word	0xffffffff


	//   ....[16]....
        /*006c*/ 	.word	0xffffffff


	//   ....[17]....
        /*0070*/ 	.word	0xffffffff


	//   ....[18]....
        /*0074*/ 	.word	0xffffffff


	//   ....[19]....
        /*0078*/ 	.word	0xffffffff


	//   ....[20]....
        /*007c*/ 	.word	0xffffffff


	//   ....[21]....
        /*0080*/ 	.word	0xffffffff


	//   ....[22]....
        /*0084*/ 	.word	0xffffffff


	//   ....[23]....
        /*0088*/ 	.word	0xffffffff


	//   ....[24]....
        /*008c*/ 	.word	0xffffffff


	//   ....[25]....
        /*0090*/ 	.word	0xffffffff


	//   ....[26]....
        /*0094*/ 	.word	0xffffffff


	//   ....[27]....
        /*0098*/ 	.word	0xffffffff


	//   ....[28]....
        /*009c*/ 	.word	0xffffffff


	//   ....[29]....
        /*00a0*/ 	.word	0xffffffff


	//   ....[30]....
        /*00a4*/ 	.word	0xffffffff


	//   ....[31]....
        /*00a8*/ 	.word	0xffffffff


	//   ....[32]....
        /*00ac*/ 	.word	0xffffffff


	//   ....[33]....
        /*00b0*/ 	.word	0xffffffff


	//   ....[34]....
        /*00b4*/ 	.word	0xffffffff


	//   ....[35]....
        /*00b8*/ 	.word	0xffffffff


	//   ....[36]....
        /*00bc*/ 	.word	0xffffffff


	//   ....[37]....
        /*00c0*/ 	.word	0xffffffff


	//   ....[38]....
        /*00c4*/ 	.word	0xffffffff


	//   ....[39]....
        /*00c8*/ 	.word	0xffffffff


	//   ....[40]....
        /*00cc*/ 	.word	0xffffffff


	//   ....[41]....
        /*00d0*/ 	.word	0xffffffff


	//   ....[42]....
        /*00d4*/ 	.word	0xffffffff


	//   ....[43]....
        /*00d8*/ 	.word	0xffffffff


	//   ....[44]....
        /*00dc*/ 	.word	0xffffffff


	//   ....[45]....
        /*00e0*/ 	.word	0xffffffff


	//   ....[46]....
        /*00e4*/ 	.word	0xffffffff


	//   ....[47]....
        /*00e8*/ 	.word	0xffffffff


	//   ....[48]....
        /*00ec*/ 	.word	0xffffffff


	//   ....[49]....
        /*00f0*/ 	.word	0xffffffff


	//   ....[50]....
        /*00f4*/ 	.word	0xffffffff


	//   ....[51]....
        /*00f8*/ 	.word	0xffffffff


	//   ....[52]....
        /*00fc*/ 	.word	0xffffffff


	//   ....[53]....
        /*0100*/ 	.word	0xffffffff


	//   ....[54]....
        /*0104*/ 	.word	0xffffffff


	//   ....[55]....
        /*0108*/ 	.word	0xffffffff


	//   ....[56]....
        /*010c*/ 	.word	0xffffffff


	//   ....[57]....
        /*0110*/ 	.word	0xffffffff


	//   ....[58]....
        /*0114*/ 	.word	0xffffffff


	//   ....[59]....
        /*0118*/ 	.word	0xffffffff


	//   ....[60]....
        /*011c*/ 	.word	0xffffffff


	//   ....[61]....
        /*0120*/ 	.word	0xffffffff


	//   ....[62]....
        /*0124*/ 	.word	0xffffffff


	//   ....[63]....
        /*0128*/ 	.word	0xffffffff


	//   ....[64]....
        /*012c*/ 	.word	0xffffffff


	//   ....[65]....
        /*0130*/ 	.word	0xffffffff


	//   ....[66]....
        /*0134*/ 	.word	0xffffffff


	//   ....[67]....
        /*0138*/ 	.word	0xffffffff


	//   ....[68]....
        /*013c*/ 	.word	0xffffffff


	//   ....[69]....
        /*0140*/ 	.word	0xffffffff


	//   ....[70]....
        /*0144*/ 	.word	0xffffffff


	//   ....[71]....
        /*0148*/ 	.word	0xffffffff


	//   ....[72]....
        /*014c*/ 	.word	0xffffffff


	//   ....[73]....
        /*0150*/ 	.word	0xffffffff


	//   ....[74]....
        /*0154*/ 	.word	0xffffffff


	//   ....[75]....
        /*0158*/ 	.word	0xffffffff


	//   ....[76]....
        /*015c*/ 	.word	0xffffffff


	//   ....[77]....
        /*0160*/ 	.word	0xffffffff


	//   ....[78]....
        /*0164*/ 	.word	0xffffffff


	//   ....[79]....
        /*0168*/ 	.word	0xffffffff


	//   ....[80]....
        /*016c*/ 	.word	0xffffffff


	//   ....[81]....
        /*0170*/ 	.word	0xffffffff


	//   ....[82]....
        /*0174*/ 	.word	0xffffffff


	//   ....[83]....
        /*0178*/ 	.word	0xffffffff


	//   ....[84]....
        /*017c*/ 	.word	0xffffffff


	//   ....[85]....
        /*0180*/ 	.word	0xffffffff


	//   ....[86]....
        /*0184*/ 	.word	0xffffffff


	//   ....[87]....
        /*0188*/ 	.word	0xffffffff


	//   ....[88]....
        /*018c*/ 	.word	0xffffffff


	//   ....[89]....
        /*0190*/ 	.word	0xffffffff


	//   ....[90]....
        /*0194*/ 	.word	0xffffffff


	//   ....[91]....
        /*0198*/ 	.word	0xffffffff


	//   ....[92]....
        /*019c*/ 	.word	0xffffffff


	//   ....[93]....
        /*01a0*/ 	.word	0xffffffff


	//   ....[94]....
        /*01a4*/ 	.word	0xffffffff


	//   ....[95]....
        /*01a8*/ 	.word	0xffffffff


	//   ....[96]....
        /*01ac*/ 	.word	0xffffffff


	//   ....[97]....
        /*01b0*/ 	.word	0xffffffff


	//   ....[98]....
        /*01b4*/ 	.word	0xffffffff


	//   ....[99]....
        /*01b8*/ 	.word	0x0500000e


	//   ....[100]....
        /*01bc*/ 	.word	0x0500000e


	//   ....[101]....
        /*01c0*/ 	.word	0x0500000e


	//   ....[102]....
        /*01c4*/ 	.word	0x0500000e


	//   ....[103]....
        /*01c8*/ 	.word	0x0500000e


	//   ....[104]....
        /*01cc*/ 	.word	0x0500000e


	//   ....[105]....
        /*01d0*/ 	.word	0x0500000e


	//   ....[106]....
        /*01d4*/ 	.word	0x0500000e


	//   ....[107]....
        /*01d8*/ 	.word	0x0500000e


	//   ....[108]....
        /*01dc*/ 	.word	0x0500000e


	//   ....[109]....
        /*01e0*/ 	.word	0x0500000e


	//   ....[110]....
        /*01e4*/ 	.word	0x0500000e


	//   ....[111]....
        /*01e8*/ 	.word	0x0500000e


	//   ....[112]....
        /*01ec*/ 	.word	0x0500000e


	//   ....[113]....
        /*01f0*/ 	.word	0x0500000e


	//   ....[114]....
        /*01f4*/ 	.word	0x0500000e


	//   ....[115]....
        /*01f8*/ 	.word	0x0500000e


	//   ....[116]....
        /*01fc*/ 	.word	0x0500000e


	//   ....[117]....
        /*0200*/ 	.word	0x0500000e


	//   ....[118]....
        /*0204*/ 	.word	0x0500000e


	//   ....[119]....
        /*0208*/ 	.word	0x0500000e


	//   ....[120]....
        /*020c*/ 	.word	0x0500000e


	//   ....[121]....
        /*0210*/ 	.word	0x0500000e


	//   ....[122]....
        /*0214*/ 	.word	0x0500000e


	//   ....[123]....
        /*0218*/ 	.word	0x0500000e


	//   ....[124]....
        /*021c*/ 	.word	0x0500000e


	//   ....[125]....
        /*0220*/ 	.word	0x0500000e


	//   ....[126]....
        /*0224*/ 	.word	0x0500000e


	//   ....[127]....
        /*0228*/ 	.word	0x0500000e


	//   ....[128]....
        /*022c*/ 	.word	0x0500000e


	//   ....[129]....
        /*0230*/ 	.word	0x0500000e


	//   ....[130]....
        /*0234*/ 	.word	0x0500000e


	//   ....[131]....
        /*0238*/ 	.word	0x0500000e


	//   ....[132]....
        /*023c*/ 	.word	0x0500000e


	//   ....[133]....
        /*0240*/ 	.word	0x0500000e


	//   ....[134]....
        /*0244*/ 	.word	0x0500000e


	//   ....[135]....
        /*0248*/ 	.word	0x0500000e


	//   ....[136]....
        /*024c*/ 	.word	0x0500000e


	//   ....[137]....
        /*0250*/ 	.word	0x0500000e


	//   ....[138]....
        /*0254*/ 	.word	0x0500000e


	//   ....[139]....
        /*0258*/ 	.word	0x0500000e


	//   ....[140]....
        /*025c*/ 	.word	0x0500000e


	//   ....[141]....
        /*0260*/ 	.word	0x0500000e


	//   ....[142]....
        /*0264*/ 	.word	0x0500000e


	//   ....[143]....
        /*0268*/ 	.word	0x0500000e


	//   ....[144]....
        /*026c*/ 	.word	0x0500000e


	//   ....[145]....
        /*0270*/ 	.word	0x0500000e


	//   ....[146]....
        /*0274*/ 	.word	0x0500000e


	//   ....[147]....
        /*0278*/ 	.word	0x0500000e


	//   ....[148]....
        /*027c*/ 	.word	0x0500000e


	//   ....[149]....
        /*0280*/ 	.word	0x0500000e


	//   ....[150]....
        /*0284*/ 	.word	0x0500000e


	//   ....[151]....
        /*0288*/ 	.word	0x0500000e


	//   ....[152]....
        /*028c*/ 	.word	0x0500000e


	//   ....[153]....
        /*0290*/ 	.word	0x0500000e


	//   ....[154]....
        /*0294*/ 	.word	0x0500000e


	//   ....[155]....
        /*0298*/ 	.word	0x0500000e


	//   ....[156]....
        /*029c*/ 	.word	0x0500000e


	//   ....[157]....
        /*02a0*/ 	.word	0x0500000e


	//   ....[158]....
        /*02a4*/ 	.word	0x0500000e


	//   ....[159]....
        /*02a8*/ 	.word	0x0500000e


	//   ....[160]....
        /*02ac*/ 	.word	0x0500000e


	//   ....[161]....
        /*02b0*/ 	.word	0x0500000e


	//   ....[162]....
        /*02b4*/ 	.word	0x0500000e


	//----- nvinfo : EIATTR_COOP_GROUP_INSTR_OFFSETS
	.align		4
.L_1639:
        /*02b8*/ 	.byte	0x04, 0x28
        /*02ba*/ 	.short	(.L_1641 - .L_1640)


	//   ....[0]....
.L_1640:
        /*02bc*/ 	.word	0x000010e0


	//   ....[1]....
        /*02c0*/ 	.word	0x000015a0


	//   ....[2]....
        /*02c4*/ 	.word	0x00001f10


	//   ....[3]....
        /*02c8*/ 	.word	0x00002320


	//   ....[4]....
        /*02cc*/ 	.word	0x000029c0


	//   ....[5]....
        /*02d0*/ 	.word	0x00003250


	//   ....[6]....
        /*02d4*/ 	.word	0x00003c80


	//   ....[7]....
        /*02d8*/ 	.word	0x00006350


	//   ....[8]....
        /*02dc*/ 	.word	0x00006370


	//   ....[9]....
        /*02e0*/ 	.word	0x00006380


	//   ....[10]....
        /*02e4*/ 	.word	0x00006390


	//   ....[11]....
        /*02e8*/ 	.word	0x00006430


	//   ....[12]....
        /*02ec*/ 	.word	0x00006460


	//   ....[13]....
        /*02f0*/ 	.word	0x00006480


	//   ....[14]....
        /*02f4*/ 	.word	0x00006490


	//   ....[15]....
        /*02f8*/ 	.word	0x00006550


	//   ....[16]....
        /*02fc*/ 	.word	0x00006570


	//   ....[17]....
        /*0300*/ 	.word	0x00006580


	//   ....[18]....
        /*0304*/ 	.word	0x00006590


	//   ....[19]....
        /*0308*/ 	.word	0x00006630


	//   ....[20]....
        /*030c*/ 	.word	0x00006660


	//   ....[21]....
        /*0310*/ 	.word	0x00006680


	//   ....[22]....
        /*0314*/ 	.word	0x00006690


	//   ....[23]....
        /*0318*/ 	.word	0x00006730


	//   ....[24]....
        /*031c*/ 	.word	0x00006760


	//   ....[25]....
        /*0320*/ 	.word	0x00006770


	//   ....[26]....
        /*0324*/ 	.word	0x00006780


	//   ....[27]....
        /*0328*/ 	.word	0x000068f0


	//   ....[28]....
        /*032c*/ 	.word	0x00006900


	//   ....[29]....
        /*0330*/ 	.word	0x00006910


	//   ....[30]....
        /*0334*/ 	.word	0x00006920


	//   ....[31]....
        /*0338*/ 	.word	0x00006930


	//   ....[32]....
        /*033c*/ 	.word	0x00006940


	//   ....[33]....
        /*0340*/ 	.word	0x00006950


	//   ....[34]....
        /*0344*/ 	.word	0x00006960


	//   ....[35]....
        /*0348*/ 	.word	0x00007c10


	//   ....[36]....
        /*034c*/ 	.word	0x00007c20


	//   ....[37]....
        /*0350*/ 	.word	0x00007c30


	//   ....[38]....
        /*0354*/ 	.word	0x00007c40


	//   ....[39]....
        /*0358*/ 	.word	0x00007d60


	//   ....[40]....
        /*035c*/ 	.word	0x00007d70


	//   ....[41]....
        /*0360*/ 	.word	0x00007d80


	//   ....[42]....
        /*0364*/ 	.word	0x00007d90


	//   ....[43]....
        /*0368*/ 	.word	0x00007eb0


	//   ....[44]....
        /*036c*/ 	.word	0x00007ec0


	//   ....[45]....
        /*0370*/ 	.word	0x00007ed0


	//   ....[46]....
        /*0374*/ 	.word	0x00007ee0


	//   ....[47]....
        /*0378*/ 	.word	0x00008000


	//   ....[48]....
        /*037c*/ 	.word	0x00008010


	//   ....[49]....
        /*0380*/ 	.word	0x00008020


	//   ....[50]....
        /*0384*/ 	.word	0x00008030


	//   ....[51]....
        /*0388*/ 	.word	0x00008150


	//   ....[52]....
        /*038c*/ 	.word	0x00008160


	//   ....[53]....
        /*0390*/ 	.word	0x00008170


	//   ....[54]....
        /*0394*/ 	.word	0x00008180


	//   ....[55]....
        /*0398*/ 	.word	0x00008290


	//   ....[56]....
        /*039c*/ 	.word	0x000082a0


	//   ....[57]....
        /*03a0*/ 	.word	0x000082b0


	//   ....[58]....
        /*03a4*/ 	.word	0x000082c0


	//   ....[59]....
        /*03a8*/ 	.word	0x000082d0


	//   ....[60]....
        /*03ac*/ 	.word	0x000082e0


	//   ....[61]....
        /*03b0*/ 	.word	0x000082f0


	//   ....[62]....
        /*03b4*/ 	.word	0x00008320


	//   ....[63]....
        /*03b8*/ 	.word	0x00008350


	//   ....[64]....
        /*03bc*/ 	.word	0x00008360


	//   ....[65]....
        /*03c0*/ 	.word	0x00008370


	//   ....[66]....
        /*03c4*/ 	.word	0x00008380


	//   ....[67]....
        /*03c8*/ 	.word	0x00009950


	//   ....[68]....
        /*03cc*/ 	.word	0x00009990


	//   ....[69]....
        /*03d0*/ 	.word	0x000099d0


	//   ....[70]....
        /*03d4*/ 	.word	0x00009a10


	//   ....[71]....
        /*03d8*/ 	.word	0x00009b20


	//   ....[72]....
        /*03dc*/ 	.word	0x00009b70


	//   ....[73]....
        /*03e0*/ 	.word	0x00009bb0


	//   ....[74]....
        /*03e4*/ 	.word	0x00009bf0


	//   ....[75]....
        /*03e8*/ 	.word	0x00009d00


	//   ....[76]....
        /*03ec*/ 	.word	0x00009d50


	//   ....[77]....
        /*03f0*/ 	.word	0x00009d90


	//   ....[78]....
        /*03f4*/ 	.word	0x00009dd0


	//   ....[79]....
        /*03f8*/ 	.word	0x00009f30


	//   ....[80]....
        /*03fc*/ 	.word	0x00009f70


	//   ....[81]....
        /*0400*/ 	.word	0x00009fb0


	//   ....[82]....
        /*0404*/ 	.word	0x00009ff0


	//   ....[83]....
        /*0408*/ 	.word	0x0000a150


	//   ....[84]....
        /*040c*/ 	.word	0x0000a190


	//   ....[85]....
        /*0410*/ 	.word	0x0000a1d0


	//   ....[86]....
        /*0414*/ 	.word	0x0000a210


	//   ....[87]....
        /*0418*/ 	.word	0x0000a850


	//   ....[88]....
        /*041c*/ 	.word	0x0000b350


	//   ....[89]....
        /*0420*/ 	.word	0x0000b980


	//   ....[90]....
        /*0424*/ 	.word	0x0000b9d0


	//   ....[91]....
        /*0428*/ 	.word	0x0000ba40


	//   ....[92]....
        /*042c*/ 	.word	0x0000ba80


	//   ....[93]....
        /*0430*/ 	.word	0x0000bab0


	//   ....[94]....
        /*0434*/ 	.word	0x0000bc00


	//   ....[95]....
        /*0438*/ 	.word	0x0000bc40


	//   ....[96]....
        /*043c*/ 	.word	0x0000bcb0


	//   ....[97]....
        /*0440*/ 	.word	0x0000bd00


	//   ....[98]....
        /*0444*/ 	.word	0x0000bd20


	//   ....[99]....
        /*0448*/ 	.word	0x0000c5f0


	//   ....[100]....
        /*044c*/ 	.word	0x0000c640


	//   ....[101]....
        /*0450*/ 	.word	0x0000c6a0


	//   ....[102]....
        /*0454*/ 	.word	0x0000c710


	//   ....[103]....
        /*0458*/ 	.word	0x0000c7f0


	//   ....[104]....
        /*045c*/ 	.word	0x0000c840


	//   ....[105]....
        /*0460*/ 	.word	0x0000c8a0


	//   ....[106]....
        /*0464*/ 	.word	0x0000c910


	//   ....[107]....
        /*0468*/ 	.word	0x0000c9f0


	//   ....[108]....
        /*046c*/ 	.word	0x0000ca40


	//   ....[109]....
        /*0470*/ 	.word	0x0000caa0


	//   ....[110]....
        /*0474*/ 	.word	0x0000cb10


	//   ....[111]....
        /*0478*/ 	.word	0x0000cbf0


	//   ....[112]....
        /*047c*/ 	.word	0x0000cc40


	//   ....[113]....
        /*0480*/ 	.word	0x0000cca0


	//   ....[114]....
        /*0484*/ 	.word	0x0000cd10


	//   ....[115]....
        /*0488*/ 	.word	0x0000cdf0


	//   ....[116]....
        /*048c*/ 	.word	0x0000ce40


	//   ....[117]....
        /*0490*/ 	.word	0x0000ce90


	//   ....[118]....
        /*0494*/ 	.word	0x0000cee0


	//   ....[119]....
        /*0498*/ 	.word	0x0000cf80


	//   ....[120]....
        /*049c*/ 	.word	0x0000d020


	//   ....[121]....
        /*04a0*/ 	.word	0x0000d0c0


	//   ....[122]....
        /*04a4*/ 	.word	0x0000d160


	//   ....[123]....
        /*04a8*/ 	.word	0x0000d200


	//   ....[124]....
        /*04ac*/ 	.word	0x0000d2b0


	//   ....[125]....
        /*04b0*/ 	.word	0x0000d310


	//   ....[126]....
        /*04b4*/ 	.word	0x0000d360


	//   ....[127]....
        /*04b8*/ 	.word	0x0000d390


	//   ....[128]....
        /*04bc*/ 	.word	0x0000d3f0


	//   ....[129]....
        /*04c0*/ 	.word	0x0000d440


	//   ....[130]....
        /*04c4*/ 	.word	0x0000d490


	//   ....[131]....
        /*04c8*/ 	.word	0x0000d520


	//   ....[132]....
        /*04cc*/ 	.word	0x0000d570


	//   ....[133]....
        /*04d0*/ 	.word	0x0000d5c0


	//   ....[134]....
        /*04d4*/ 	.word	0x0000d610


	//   ....[135]....
        /*04d8*/ 	.word	0x0000d6a0


	//   ....[136]....
        /*04dc*/ 	.word	0x0000d730


	//   ....[137]....
        /*04e0*/ 	.word	0x0000d780


	//   ....[138]....
        /*04e4*/ 	.word	0x0000d7d0


	//   ....[139]....
        /*04e8*/ 	.word	0x0000d860


	//   ....[140]....
        /*04ec*/ 	.word	0x0000d8f0


	//   ....[141]....
        /*04f0*/ 	.word	0x0000d940


	//   ....[142]....
        /*04f4*/ 	.word	0x0000d990


	//   ....[143]....
        /*04f8*/ 	.word	0x0000da20


	//   ....[144]....
        /*04fc*/ 	.word	0x0000dab0


	//   ....[145]....
        /*0500*/ 	.word	0x0000db00


	//   ....[146]....
        /*0504*/ 	.word	0x0000db50


	//   ....[147]....
        /*0508*/ 	.word	0x0000dbe0


	//   ....[148]....
        /*050c*/ 	.word	0x0000dc70


	//   ....[149]....
        /*0510*/ 	.word	0x0000dcc0


	//   ....[150]....
        /*0514*/ 	.word	0x0000dd10


	//   ....[151]....
        /*0518*/ 	.word	0x0000dda0


	//   ....[152]....
        /*051c*/ 	.word	0x0000de50


	//   ....[153]....
        /*0520*/ 	.word	0x0000dee0


	//   ....[154]....
        /*0524*/ 	.word	0x0000df30


	//   ....[155]....
        /*0528*/ 	.word	0x0000df90


	//   ....[156]....
        /*052c*/ 	.word	0x0000dfe0


	//   ....[157]....
        /*0530*/ 	.word	0x0000e050


	//   ....[158]....
        /*0534*/ 	.word	0x0000e0a0


	//   ....[159]....
        /*0538*/ 	.word	0x0000e0d0


	//   ....[160]....
        /*053c*/ 	.word	0x0000e120


	//   ....[161]....
        /*0540*/ 	.word	0x0000e170


	//   ....[162]....
        /*0544*/ 	.word	0x0000e1c0


	//----- nvinfo : EIATTR_EXIT_INSTR_OFFSETS
	.align		4
.L_1641:
        /*0548*/ 	.byte	0x04, 0x1c
        /*054a*/ 	.short	(.L_1643 - .L_1642)


	//   ....[0]....
.L_1642:
        /*054c*/ 	.word	0x0000be60


	//   ....[1]....
        /*0550*/ 	.word	0x0000c590


	//----- nvinfo : EIATTR_MAX_THREADS
	.align		4
.L_1643:
        /*0554*/ 	.byte	0x04, 0x05
        /*0556*/ 	.short	(.L_1645 - .L_1644)
.L_1644:
        /*0558*/ 	.word	0x00000040
        /*055c*/ 	.word	0x00000001
        /*0560*/ 	.word	0x00000001


	//----- nvinfo : EIATTR_CRS_STACK_SIZE
	.align		4
.L_1645:
        /*0564*/ 	.byte	0x04, 0x1e
        /*0566*/ 	.short	(.L_1647 - .L_1646)
.L_1646:
        /*0568*/ 	.word	0x00000000


	//----- nvinfo : EIATTR_CBANK_PARAM_SIZE
	.align		4
.L_1647:
        /*056c*/ 	.byte	0x03, 0x19
        /*056e*/ 	.short	0x01f0


	//----- nvinfo : EIATTR_PARAM_CBANK
	.align		4
        /*0570*/ 	.byte	0x04, 0x0a
        /*0572*/ 	.short	(.L_1649 - .L_1648)
	.align		4
.L_1648:
        /*0574*/ 	.word	index@(.nv.constant0._Z25selective_scan_bwd_kernelI32Selective_Scan_bwd_kernel_traitsILi64ELi16ELb0ELb0ELb0ELb0ELb1EfN3c107complexIfEEEEv12SSMParamsBwd)
        /*0578*/ 	.short	0x0210
        /*057a*/ 	.short	0x01f0


	//----- nvinfo : EIATTR_SW_WAR
	.align		4
.L_1649:
        /*057c*/ 	.byte	0x04, 0x36
        /*057e*/ 	.short	(.L_1651 - .L_1650)
.L_1650:
        /*0580*/ 	.word	0x00000008
.L_1651:


//--------------------- .nv.info._Z25selective_scan_bwd_kernelI32Selective_Scan_bwd_kernel_traitsILi64ELi16ELb0ELb0ELb0ELb1ELb0EfN3c107complexIfEEEEv12SSMParamsBwd --------------------------
	.section	.nv.info._Z25selective_scan_bwd_kernelI32Selective_Scan_bwd_kernel_traitsILi64ELi16ELb0ELb0ELb0ELb1ELb0EfN3c107complexIfEEEEv12SSMParamsBwd,"",@"SHT_CUDA_INFO"
	.sectionflags	@""
	.align	4


	//----- nvinfo : EIATTR_CUDA_API_VERSION
	.align		4
        /*0000*/ 	.byte	0x04, 0x37
        /*0002*/ 	.short	(.L_1653 - .L_1652)
.L_1652:
        /*0004*/ 	.word	0x00000082


	//----- nvinfo : EIATTR_KPARAM_INFO
	.align		4
.L_1653:
        /*0008*/ 	.byte	0x04, 0x17
        /*000a*/ 	.short	(.L_1655 - .L_1654)
.L_1654:
        /*000c*/ 	.word	0x00000000
        /*0010*/ 	.short	0x0000
        /*0012*/ 	.short	0x0000
        /*0014*/ 	.byte	0x00, 0xf0, 0xc1, 0x07


	//----- nvinfo : EIATTR_SPARSE_MMA_MASK
	.align		4
.L_1655:
        /*0018*/ 	.byte	0x03, 0x50
        /*001a*/ 	.short	0x0000


	//----- nvinfo : EIATTR_MAXREG_COUNT
	.align		4
        /*001c*/ 	.byte	0x03, 0x1b
        /*001e*/ 	.short	0x00ff


	//----- nvinfo : EIATTR_NUM_BARRIERS
	.align		4
        /*0020*/ 	.byte	0x02, 0x4c
        /*0022*/ 	.byte	0x01
	.zero		1


	//----- nvinfo : EIATTR_MERCURY_ISA_VERSION
	.align		4
        /*0024*/ 	.byte	0x03, 0x5f
        /*0026*/ 	.short	0x0101


	//----- nvinfo : EIATTR_COOP_GROUP_MASK_REGIDS
	.align		4
        /*0028*/ 	.byte	0x04, 0x29
        /*002a*/ 	.short	(.L_1657 - .L_1656)


	//   ....[0]....
.L_1656:
        /*002c*/ 	.word	0xffffffff


	//   ....[1]....
        /*0030*/ 	.word	0xffffffff


	//   ....[2]....
        /*0034*/ 	.word	0xffffffff


	//   ....[3]....
        /*0038*/ 	.word	0xffffffff


	//   ....[4]....
        /*003c*/ 	.word	0xffffffff


	//   ....[5]....
        /*0040*/ 	.word	0xffffffff


	//   ....[6]....
        /*0044*/ 	.word	0xffffffff


	//   ....[7]....
        /*0048*/ 	.word	0xffffffff


	//   ....[8]....
        /*004c*/ 	.word	0xffffffff


	//   ....[9]....
        /*0050*/ 	.word	0xffffffff


	//   ....[10]....
        /*0054*/ 	.word	0xffffffff


	//   ....[11]....
        /*0058*/ 	.word	0xffffffff


	//   ....[12]....
        /*005c*/ 	.word	0xffffffff


	//   ....[13]....
        /*0060*/ 	.word	0xffffffff


	//   ....[14]....
        /*0064*/ 	.word	0xffffffff


	//   ....[15]....
        /*0068*/ 	.word	0xffffffff


	//   ....[16]....
        /*006c*/ 	.word	0xffffffff


	//   ....[17]....
        /*0070*/ 	.word	0xffffffff


	//   ....[18]....
        /*0074*/ 	.word	0xffffffff


	//   ....[19]....
        /*0078*/ 	.word	0xffffffff


	//   ....[20]....
        /*007c*/ 	.word	0xffffffff


	//   ....[21]....
        /*0080*/ 	.word	0xffffffff


	//   ....[22]....
        /*0084*/ 	.word	0xffffffff


	//   ....[23]....
        /*0088*/ 	.word	0xffffffff


	//   ....[24]....
        /*008c*/ 	.word	0xffffffff


	//   ....[25]....
        /*0090*/ 	.word	0xffffffff


	//   ....[26]....
        /*0094*/ 	.word	0xffffffff


	//   ....[27]....
        /*0098*/ 	.word	0xffffffff


	//   ....[28]....
        /*009c*/ 	.word	0xffffffff


	//   ....[29]....
        /*00a0*/ 	.word	0xffffffff


	//   ....[30]....
        /*00a4*/ 	.word	0xffffffff


	//   ....[31]....
        /*00a8*/ 	.word	0xffffffff


	//   ....[32]....
        /*00ac*/ 	.word	0xffffffff


	//   ....[33]....
        /*00b0*/ 	.word	0xffffffff


	//   ....[34]....
        /*00b4*/ 	.word	0xffffffff


	//   ....[35]....
        /*00b8*/ 	.word	0xffffffff


	//   ....[36]....
        /*00bc*/ 	.word	0xffffffff


	//   ....[37]....
        /*00c0*/ 	.word	0xffffffff


	//   ....[38]....
        /*00c4*/ 	.word	0xffffffff


	//   ....[39]....
        /*00c8*/ 	.word	0xffffffff


	//   ....[40]....
        /*00cc*/ 	.word	0xffffffff


	//   ....[41]....
        /*00d0*/ 	.word	0xffffffff


	//   ....[42]....
        /*00d4*/ 	.word	0xffffffff


	//   ....[43]....
        /*00d8*/ 	.word	0xffffffff


	//   ....[44]....
        /*00dc*/ 	.word	0xffffffff


	//   ....[45]....
        /*00e0*/ 	.word	0xffffffff


	//   ....[46]....
        /*00e4*/ 	.word	0xffffffff


	//   ....[47]....
        /*00e8*/ 	.word	0xffffffff


	//   ....[48]....
        /*00ec*/ 	.word	0xffffffff


	//   ....[49]....
        /*00f0*/ 	.word	0xffffffff


	//   ....[50]....
        /*00f4*/ 	.word	0xffffffff


	//   ....[51]....
        /*00f8*/ 	.word	0xffffffff


	//   ....[52]....
        /*00fc*/ 	.word	0xffffffff


	//   ....[53]....
        /*0100*/ 	.word	0xffffffff


	//   ....[54]....
        /*0104*/ 	.word	0xffffffff


	//   ....[55]....
        /*0108*/ 	.word	0xffffffff


	//   ....[56]....
        /*010c*/ 	.word	0xffffffff


	//   ....[57]....
        /*0110*/ 	.word	0xffffffff


	//   ....[58]....
        /*0114*/ 	.word	0xffffffff


	//   ....[59]....
        /*0118*/ 	.word	0xffffffff


	//   ....[60]....
        /*011c*/ 	.word	0xffffffff


	//   ....[61]....
        /*0120*/ 	.word	0xffffffff


	//   ....[62]....
        /*0124*/ 	.word	0xffffffff


	//   ....[63]....
        /*0128*/ 	.word	0xffffffff


	//   ....[64]....
        /*012c*/ 	.word	0xffffffff


	//   ....[65]....
        /*0130*/ 	.word	0xffffffff


	//   ....[66]....
        /*0134*/ 	.word	0xffffffff


	//   ....[67]....
        /*0138*/ 	.word	0xffffffff


	//   ....[68]....
        /*013c*/ 	.word	0xffffffff


	//   ....[69]....
        /*0140*/ 	.word	0xffffffff


	//   ....[70]....
        /*0144*/ 	.word	0xffffffff


	//   ....[71]....
        /*0148*/ 	.word	0xffffffff


	//   ....[72]....
        /*014c*/ 	.word	0xffffffff


	//   ....[73]....
        /*0150*/ 	.word	0xffffffff


	//   ....[74]....
        /*0154*/ 	.word	0xffffffff


	//   ....[75]....
        /*0158*/ 	.word	0xffffffff


	//   ....[76]....
        /*015c*/ 	.word	0xffffffff


	//   ....[77]....
        /*0160*/ 	.word	0xffffffff


	//   ....[78]....
        /*0164*/ 	.word	0xffffffff


	//   ....[79]....
        /*0168*/ 	.word	0xffffffff


	//   ....[80]....
        /*016c*/ 	.word	0xffffffff


	//   ....[81]....
        /*0170*/ 	.word	0xffffffff


	//   ....[82]....
        /*0174*/ 	.word	0xffffffff


	//   ....[83]....
        /*0178*/ 	.word	0xffffffff


	//   ....[84]....
        /*017c*/ 	.word	0xffffffff


	//   ....[85]....
        /*0180*/ 	.word	0xffffffff


	//   ....[86]....
        /*0184*/ 	.word	0xffffffff


	//   ....[87]....
        /*0188*/ 	.word	0xffffffff


	//   ....[88]....
        /*018c*/ 	.word	0xffffffff


	//   ....[89]....
        /*0190*/ 	.word	0xffffffff


	//   ....[90]....
        /*0194*/ 	.word	0xffffffff


	//   ....[91]....
        /*0198*/ 	.word	0xffffffff


	//   ....[92]....
        /*019c*/ 	.word	0xffffffff


	//   ....[93]....
        /*01a0*/ 	.word	0xffffffff


	//   ....[94]....
        /*01a4*/ 	.word	0xffffffff


	//   ....[95]....
        /*01a8*/ 	.word	0xffffffff


	//   ....[96]....
        /*01ac*/ 	.word	0x05000002


	//   ....[97]....
        /*01b0*/ 	.word	0x05000002


	//   ....[98]....
        /*01b4*/ 	.word	0x05000002


	//   ....[99]....
        /*01b8*/ 	.word	0x05000002


	//   ....[100]....
        /*01bc*/ 	.word	0x05000002


	//   ....[101]....
        /*01c0*/ 	.word	0x05000002


	//   ....[102]....
        /*01c4*/ 	.word	0x05000002


	//   ....[103]....
        /*01c8*/ 	.word	0x05000002


	//   ....[104]....
        /*01cc*/ 	.word	0x05000002


	//   ....[105]....
        /*01d0*/ 	.word	0x05000002


	//   ....[106]....
        /*01d4*/ 	.word	0x05000002


	//   ....[107]....
        /*01d8*/ 	.word	0x05000002


	//   ....[108]....
        /*01dc*/ 	.word	0x05000002


	//   ....[109]....
        /*01e0*/ 	.word	0x05000002


	//   ....[110]....
        /*01e4*/ 	.word	0x05000002


	//   ....[111]....
        /*01e8*/ 	.word	0x05000002


	//   ....[112]....
        /*01ec*/ 	.word	0x05000002


	//   ....[113]....
        /*01f0*/ 	.word	0x05000002


	//   ....[114]....
        /*01f4*/ 	.word	0x05000002


	//   ....[115]....
        /*01f8*/ 	.word	0x05000002


	//   ....[116]....
        /*01fc*/ 	.word	0x05000002


	//   ....[117]....
        /*0200*/ 	.word	0x05000002


	//   ....[118]....
        /*0204*/ 	.word	0x05000002


	//   ....[119]....
        /*0208*/ 	.word	0x05000002


	//   ....[120]....
        /*020c*/ 	.word	0x05000002


	//   ....[121]....
        /*0210*/ 	.word	0x05000002


	//   ....[122]....
        /*0214*/ 	.word	0x05000002


	//   ....[123]....
        /*0218*/ 	.word	0x05000002


	//   ....[124]....
        /*021c*/ 	.word	0x05000002


	//   ....[125]....
        /*0220*/ 	.word	0x05000002


	//   ....[126]....
        /*0224*/ 	.word	0x05000002


	//   ....[127]....
        /*0228*/ 	.word	0x05000002


	//   ....[128]....
        /*022c*/ 	.word	0x05000002


	//   ....[129]....
        /*0230*/ 	.word	0x05000002


	//   ....[130]....
        /*0234*/ 	.word	0x05000002


	//   ....[131]....
        /*0238*/ 	.word	0x05000002


	//   ....[132]....
        /*023c*/ 	.word	0x05000002


	//   ....[133]....
        /*0240*/ 	.word	0x05000002


	//   ....[134]....
        /*0244*/ 	.word	0x05000002


	//   ....[135]....
        /*0248*/ 	.word	0x05000002


	//   ....[136]....
        /*024c*/ 	.word	0x05000002


	//   ....[137]....
        /*0250*/ 	.word	0x05000002


	//   ....[138]....
        /*0254*/ 	.word	0x05000002


	//   ....[139]....
        /*0258*/ 	.word	0x05000002


	//   ....[140]....
        /*025c*/ 	.word	0x05000002


	//   ....[141]....
        /*0260*/ 	.word	0x05000002


	//   ....[142]....
        /*0264*/ 	.word	0x05000002


	//   ....[143]....
        /*0268*/ 	.word	0x05000002


	//   ....[144]....
        /*026c*/ 	.word	0x05000002


	//   ....[145]....
        /*0270*/ 	.word	0x05000002


	//   ....[146]....
        /*0274*/ 	.word	0x05000002


	//   ....[147]....
        /*0278*/ 	.word	0x05000002


	//   ....[148]....
        /*027c*/ 	.word	0x05000002


	//   ....[149]....
        /*0280*/ 	.word	0x05000002


	//   ....[150]....
        /*0284*/ 	.word	0x05000002


	//   ....[151]....
        /*0288*/ 	.word	0x05000002


	//   ....[152]....
        /*028c*/ 	.word	0x05000002


	//   ....[153]....
        /*0290*/ 	.word	0x05000002


	//   ....[154]....
        /*0294*/ 	.word	0x05000002


	//   ....[155]....
        /*0298*/ 	.word	0x05000002


	//   ....[156]....
        /*029c*/ 	.word	0x05000002


	//   ....[157]....
        /*02a0*/ 	.word	0x05000002


	//   ....[158]....
        /*02a4*/ 	.word	0x05000002


	//   ....[159]....
        /*02a8*/ 	.word	0x05000002


	//----- nvinfo : EIATTR_COOP_GROUP_INSTR_OFFSETS
	.align		4
.L_1657:
        /*02ac*/ 	.byte	0x04, 0x28
        /*02ae*/ 	.short	(.L_1659 - .L_1658)


	//   ....[0]....
.L_1658:
        /*02b0*/ 	.word	0x000010e0


	//   ....[1]....
        /*02b4*/ 	.word	0x00001690


	//   ....[2]....
        /*02b8*/ 	.word	0x00001bf0


	//   ....[3]....
        /*02bc*/ 	.word	0x00005fc0


	//   ....[4]....
        /*02c0*/ 	.word	0x00005fe0


	//   ....[5]....
        /*02c4*/ 	.word	0x00005ff0


	//   ....[6]....
        /*02c8*/ 	.word	0x00006000


	//   ....[7]....
        /*02cc*/ 	.word	0x000060c0


	//   ....[8]....
        /*02d0*/ 	.word	0x000060e0


	//   ....[9]....
        /*02d4*/ 	.word	0x000060f0


	//   ....[10]....
        /*02d8*/ 	.word	0x00006100


	//   ....[11]....
        /*02dc*/ 	.word	0x000061a0


	//   ....[12]....
        /*02e0*/ 	.word	0x000061d0


	//   ....[13]....
        /*02e4*/ 	.word	0x000061f0


	//   ....[14]....
        /*02e8*/ 	.word	0x00006200


	//   ....[15]....
        /*02ec*/ 	.word	0x000062a0


	//   ....[16]....
        /*02f0*/ 	.word	0x000062d0


	//   ....[17]....
        /*02f4*/ 	.word	0x000062f0


	//   ....[18]....
        /*02f8*/ 	.word	0x00006300


	//   ....[19]....
        /*02fc*/ 	.word	0x000063a0


	//   ....[20]....
        /*0300*/ 	.word	0x000063d0


	//   ....[21]....
        /*0304*/ 	.word	0x000063e0


	//   ....[22]....
        /*0308*/ 	.word	0x000063f0


	//   ....[23]....
        /*030c*/ 	.word	0x00006560


	//   ....[24]....
        /*0310*/ 	.word	0x00006570


	//   ....[25]....
        /*0314*/ 	.word	0x00006580


	//   ....[26]....
        /*0318*/ 	.word	0x00006590


	//   ....[27]....
        /*031c*/ 	.word	0x000065a0


	//   ....[28]....
        /*0320*/ 	.word	0x000065b0


	//   ....[29]....
        /*0324*/ 	.word	0x000065c0


	//   ....[30]....
        /*0328*/ 	.word	0x000065d0


	//   ....[31]....
        /*032c*/ 	.word	0x00007860


	//   ....[32]....
        /*0330*/ 	.word	0x00007890


	//   ....[33]....
        /*0334*/ 	.word	0x000078a0


	//   ....[34]....
        /*0338*/ 	.word	0x000078b0


	//   ....[35]....
        /*033c*/ 	.word	0x000079d0


	//   ....[36]....
        /*0340*/ 	.word	0x000079e0


	//   ....[37]....
        /*0344*/ 	.word	0x000079f0


	//   ....[38]....
        /*0348*/ 	.word	0x00007a00


	//   ....[39]....
        /*034c*/ 	.word	0x00007b20


	//   ....[40]....
        /*0350*/ 	.word	0x00007b30


	//   ....[41]....
        /*0354*/ 	.word	0x00007b40


	//   ....[42]....
        /*0358*/ 	.word	0x00007b50


	//   ....[43]....
        /*035c*/ 	.word	0x00007c70


	//   ....[44]....
        /*0360*/ 	.word	0x00007c80


	//   ....[45]....
        /*0364*/ 	.word	0x00007c90


	//   ....[46]....
        /*0368*/ 	.word	0x00007ca0


	//   ....[47]....
        /*036c*/ 	.word	0x00007dc0


	//   ....[48]....
        /*0370*/ 	.word	0x00007dd0


	//   ....[49]....
        /*0374*/ 	.word	0x00007de0


	//   ....[50]....
        /*0378*/ 	.word	0x00007df0


	//   ....[51]....
        /*037c*/ 	.word	0x00007f10


	//   ....[52]....
        /*0380*/ 	.word	0x00007f20


	//   ....[53]....
        /*0384*/ 	.word	0x00007f30


	//   ....[54]....
        /*0388*/ 	.word	0x00007f40


	//   ....[55]....
        /*038c*/ 	.word	0x00007f50


	//   ....[56]....
        /*0390*/ 	.word	0x00007f60


	//   ....[57]....
        /*0394*/ 	.word	0x00007f70


	//   ....[58]....
        /*0398*/ 	.word	0x00007fb0


	//   ....[59]....
        /*039c*/ 	.word	0x00007ff0


	//   ....[60]....
        /*03a0*/ 	.word	0x00008000


	//   ....[61]....
        /*03a4*/ 	.word	0x00008010


	//   ....[62]....
        /*03a8*/ 	.word	0x00008020


	//   ....[63]....
        /*03ac*/ 	.word	0x00009540


	//   ....[64]....
        /*03b0*/ 	.word	0x00009580


	//   ....[65]....
        /*03b4*/ 	.word	0x000095c0


	//   ....[66]....
        /*03b8*/ 	.word	0x00009600


	//   ....[67]....
        /*03bc*/ 	.word	0x00009710


	//   ....[68]....
        /*03c0*/ 	.word	0x00009750


	//   ....[69]....
        /*03c4*/ 	.word	0x00009790


	//   ....[70]....
        /*03c8*/ 	.word	0x000097d0


	//   ....[71]....
        /*03cc*/ 	.word	0x000098e0


	//   ....[72]....
        /*03d0*/ 	.word	0x00009920


	//   ....[73]....
        /*03d4*/ 	.word	0x00009960


	//   ....[74]....
        /*03d8*/ 	.word	0x000099a0


	//   ....[75]....
        /*03dc*/ 	.word	0x00009ab0


	//   ....[76]....
        /*03e0*/ 	.word	0x00009af0


	//   ....[77]....
        /*03e4*/ 	.word	0x00009b30


	//   ....[78]....
        /*03e8*/ 	.word	0x00009b70


	//   ....[79]....
        /*03ec*/ 	.word	0x00009cd0


	//   ....[80]....
        /*03f0*/ 	.word	0x00009d10


	//   ....[81]....
        /*03f4*/ 	.word	0x00009d50


	//   ....[82]....
        /*03f8*/ 	.word	0x00009d90


	//   ....[83]....
        /*03fc*/ 	.word	0x0000a6b0


	//   ....[84]....
        /*0400*/ 	.word	0x0000b0f0


	//   ....[85]....
        /*0404*/ 	.word	0x0000bb00


	//   ....[86]....
        /*0408*/ 	.word	0x0000c130


	//   ....[87]....
        /*040c*/ 	.word	0x0000c180


	//   ....[88]....
        /*0410*/ 	.word	0x0000c1f0


	//   ....[89]....
        /*0414*/ 	.word	0x0000c230


	//   ....[90]....
        /*0418*/ 	.word	0x0000c260


	//   ....[91]....
        /*041c*/ 	.word	0x0000c3b0


	//   ....[92]....
        /*0420*/ 	.word	0x0000c3f0


	//   ....[93]....
        /*0424*/ 	.word	0x0000c450


	//   ....[94]....
        /*0428*/ 	.word	0x0000c4a0


	//   ....[95]....
        /*042c*/ 	.word	0x0000c4d0


	//   ....[96]....
        /*0430*/ 	.word	0x0000cda0


	//   ....[97]....
        /*0434*/ 	.word	0x0000cdf0


	//   ....[98]....
        /*0438*/ 	.word	0x0000ce50


	//   ....[99]....
        /*043c*/ 	.word	0x0000cec0


	//   ....[100]....
        /*0440*/ 	.word	0x0000cfa0


	//   ....[101]....
        /*0444*/ 	.word	0x0000cff0


	//   ....[102]....
        /*0448*/ 	.word	0x0000d050


	//   ....[103]....
        /*044c*/ 	.word	0x0000d0c0


	//   ....[104]....
        /*0450*/ 	.word	0x0000d1a0


	//   ....[105]....
        /*0454*/ 	.word	0x0000d1f0


	//   ....[106]....
        /*0458*/ 	.word	0x0000d250


	//   ....[107]....
        /*045c*/ 	.word	0x0000d2c0


	//   ....[108]....
        /*0460*/ 	.word	0x0000d3a0


	//   ....[109]....
        /*0464*/ 	.word	0x0000d3f0


	//   ....[110]....
        /*0468*/ 	.word	0x0000d450


	//   ....[111]....
        /*046c*/ 	.word	0x0000d4c0


	//   ....[112]....
        /*0470*/ 	.word	0x0000d5a0


	//   ....[113]....
        /*0474*/ 	.word	0x0000d5f0


	//   ....[114]....
        /*0478*/ 	.word	0x0000d640


	//   ....[115]....
        /*047c*/ 	.word	0x0000d690


	//   ....[116]....
        /*0480*/ 	.word	0x0000d730


	//   ....[117]....
        /*0484*/ 	.word	0x0000d7d0


	//   ....[118]....
        /*0488*/ 	.word	0x0000d870


	//   ....[119]....
        /*048c*/ 	.word	0x0000d910


	//   ....[120]....
        /*0490*/ 	.word	0x0000d9b0


	//   ....[121]....
        /*0494*/ 	.word	0x0000da60


	//   ....[122]....
        /*0498*/ 	.word	0x0000dac0


	//   ....[123]....
        /*049c*/ 	.word	0x0000db10


	//   ....[124]....
        /*04a0*/ 	.word	0x0000db40


	//   ....[125]....
        /*04a4*/ 	.word	0x0000dba0


	//   ....[126]....
        /*04a8*/ 	.word	0x0000dbf0


	//   ....[127]....
        /*04ac*/ 	.word	0x0000dc40


	//   ....[128]....
        /*04b0*/ 	.word	0x0000dcf0


	//   ....[129]....
        /*04b4*/ 	.word	0x0000dd40


	//   ....[130]....
        /*04b8*/ 	.word	0x0000dd90


	//   ....[131]....
        /*04bc*/ 	.word	0x0000dde0


	//   ....[132]....
        /*04c0*/ 	.word	0x0000de80


	//   ....[133]....
        /*04c4*/ 	.word	0x0000df10


	//   ....[134]....
        /*04c8*/ 	.word	0x0000df60


	//   ....[135]....
        /*04cc*/ 	.word	0x0000dfb0


	//   ....[136]....
        /*04d0*/ 	.word	0x0000e050


	//   ....[137]....
        /*04d4*/ 	.word	0x0000e0e0


	//   ....[138]....
        /*04d8*/ 	.word	0x0000e130


	//   ....[139]....
        /*04dc*/ 	.word	0x0000e180


	//   ....[140]....
        /*04e0*/ 	.word	0x0000e220


	//   ....[141]....
        /*04e4*/ 	.word	0x0000e2b0


	//   ....[142]....
        /*04e8*/ 	.word	0x0000e300


	//   ....[143]....
        /*04ec*/ 	.word	0x0000e350


	//   ....[144]....
        /*04f0*/ 	.word	0x0000e3f0


	//   ....[145]....
        /*04f4*/ 	.word	0x0000e480


	//   ....[146]....
        /*04f8*/ 	.word	0x0000e4d0


	//   ....[147]....
        /*04fc*/ 	.word	0x0000e520


	//   ....[148]....
        /*0500*/ 	.word	0x0000e5c0


	//   ....[149]....
        /*0504*/ 	.word	0x0000e670


	//   ....[150]....
        /*0508*/ 	.word	0x0000e710


	//   ....[151]....
        /*050c*/ 	.word	0x0000e760


	//   ....[152]....
        /*0510*/ 	.word	0x0000e790


	//   ....[153]....
        /*0514*/ 	.word	0x0000e800


	//   ....[154]....
        /*0518*/ 	.word	0x0000e850


	//   ....[155]....
        /*051c*/ 	.word	0x0000e8a0


	//   ....[156]....
        /*0520*/ 	.word	0x0000e8d0


	//   ....[157]....
        /*0524*/ 	.word	0x0000e940


	//   ....[158]....
        /*0528*/ 	.word	0x0000e990


	//   ....[159]....
        /*052c*/ 	.word	0x0000e9e0


	//----- nvinfo : EIATTR_EXIT_INSTR_OFFSETS
	.align		4
.L_1659:
        /*0530*/ 	.byte	0x04, 0x1c
        /*0532*/ 	.short	(.L_1661 - .L_1660)


	//   ....[0]....
.L_1660:
        /*0534*/ 	.word	0x0000c610


	//   ....[1]....
        /*0538*/ 	.word	0x0000cd40


	//----- nvinfo : EIATTR_MAX_THREADS
	.align		4
.L_1661:
        /*053c*/ 	.byte	0x04, 0x05
        /*053e*/ 	.short	(.L_1663 - .L_1662)
.L_1662:
        /*0540*/ 	.word	0x00000040
        /*0544*/ 	.word	0x00000001
        /*0548*/ 	.word	0x00000001


	//----- nvinfo : EIATTR_CRS_STACK_SIZE
	.align		4
.L_1663:
        /*054c*/ 	.byte	0x04, 0x1e
        /*054e*/ 	.short	(.L_1665 - .L_1664)
.L_1664:
        /*0550*/ 	.word	0x00000000


	//----- nvinfo : EIATTR_CBANK_PARAM_SIZE
	.align		4
.L_1665:
        /*0554*/ 	.byte	0x03, 0x19
        /*0556*/ 	.short	0x01f0


	//----- nvinfo : EIATTR_PARAM_CBANK
	.align		4
        /*0558*/ 	.byte	0x04, 0x0a
        /*055a*/ 	.short	(.L_1667 - .L_1666)
	.align		4
.L_1666:
        /*055c*/ 	.word	index@(.nv.constant0._Z25selective_scan_bwd_kernelI32Selective_Scan_bwd_kernel_traitsILi64ELi16ELb0ELb0ELb0ELb1ELb0EfN3c107complexIfEEEEv12SSMParamsBwd)
        /*0560*/ 	.short	0x0210
        /*0562*/ 	.short	0x01f0


	//----- nvinfo : EIATTR_SW_WAR
	.align		4
.L_1667:
        /*0564*/ 	.byte	0x04, 0x36
        /*0566*/ 	.short	(.L_1669 - .L_1668)
.L_1668:
        /*0568*/ 	.word	0x00000008
.L_1669:


//--------------------- .nv.info._Z25selective_scan_bwd_kernelI32Selective_Scan_bwd_kernel_traitsILi64ELi16ELb0ELb0ELb0ELb1ELb1EfN3c107complexIfEEEEv12SSMParamsBwd --------------------------
	.section	.nv.info._Z25selective_scan_bwd_kernelI32Selective_Scan_bwd_kernel_traitsILi64ELi16ELb0ELb0ELb0ELb1ELb1EfN3c107complexIfEEEEv12SSMParamsBwd,"",@"SHT_CUDA_INFO"
	.sectionflags	@""
	.align	4


	//----- nvinfo : EIATTR_CUDA_API_VERSION
	.align		4
        /*0000*/ 	.byte	0x04, 0x37
        /*0002*/ 	.short	(.L_1671 - .L_1670)
.L_1670:
        /*0004*/ 	.word	0x00000082


	//----- nvinfo : EIATTR_KPARAM_INFO
	.align		4
.L_1671:
        /*0008*/ 	.byte	0x04, 0x17
        /*000a*/ 	.short	(.L_1673 - .L_1672)
.L_1672:
        /*000c*/ 	.word	0x00000000
        /*0010*/ 	.short	0x0000
        /*0012*/ 	.short	0x0000
        /*0014*/ 	.byte	0x00, 0xf0, 0xc1, 0x07


	//----- nvinfo : EIATTR_SPARSE_MMA_MASK
	.align		4
.L_1673:
        /*0018*/ 	.byte	0x03, 0x50
        /*001a*/ 	.short	0x0000


	//----- nvinfo : EIATTR_MAXREG_COUNT
	.align		4
        /*001c*/ 	.byte	0x03, 0x1b
        /*001e*/ 	.short	0x00ff


	//----- nvinfo : EIATTR_NUM_BARRIERS
	.align		4
        /*0020*/ 	.byte	0x02, 0x4c
        /*0022*/ 	.byte	0x01
	.zero		1


	//----- nvinfo : EIATTR_MERCURY_ISA_VERSION
	.align		4
        /*0024*/ 	.byte	0x03, 0x5f
        /*0026*/ 	.short	0x0101


	//----- nvinfo : EIATTR_COOP_GROUP_MASK_REGIDS
	.align		4
        /*0028*/ 	.byte	0x04, 0x29
        /*002a*/ 	.short	(.L_1675 - .L_1674)


	//   ....[0]....
.L_1674:
        /*002c*/ 	.word	0xffffffff


	//   ....[1]....
        /*0030*/ 	.word	0xffffffff


	//   ....[2]....
        /*0034*/ 	.word	0xffffffff


	//   ....[3]....
        /*0038*/ 	.word	0xffffffff


	//   ....[4]....
        /*003c*/ 	.word	0xffffffff


	//   ....[5]....
        /*0040*/ 	.word	0xffffffff


	//   ....[6]....
        /*0044*/ 	.word	0xffffffff


	//   ....[7]....
        /*0048*/ 	.word	0xffffffff


	//   ....[8]....
        /*004c*/ 	.word	0xffffffff


	//   ....[9]....
        /*0050*/ 	.word	0xffffffff


	//   ....[10]....
        /*0054*/ 	.word	0xffffffff


	//   ....[11]....
        /*0058*/ 	.word	0xffffffff


	//   ....[12]....
        /*005c*/ 	.word	0xffffffff


	//   ....[13]....
        /*0060*/ 	.word	0xffffffff


	//   ....[14]....
        /*0064*/ 	.word	0xffffffff


	//   ....[15]....
        /*0068*/ 	.word	0xffffffff


	//   ....[16]....
        /*006c*/ 	.word	0xffffffff


	//   ....[17]....
        /*0070*/ 	.word	0xffffffff


	//   ....[18]....
        /*0074*/ 	.word	0xffffffff


	//   ....[19]....
        /*0078*/ 	.word	0xffffffff


	//   ....[20]....
        /*007c*/ 	.word	0xffffffff


	//   ....[21]....
        /*0080*/ 	.word	0xffffffff


	//   ....[22]....
        /*0084*/ 	.word	0xffffffff


	//   ....[23]....
        /*0088*/ 	.word	0xffffffff


	//   ....[24]....
        /*008c*/ 	.word	0xffffffff


	//   ....[25]....
        /*0090*/ 	.word	0xffffffff


	//   ....[26]....
        /*0094*/ 	.word	0xffffffff


	//   ....[27]....
        /*0098*/ 	.word	0xffffffff


	//   ....[28]....
        /*009c*/ 	.word	0xffffffff


	//   ....[29]....
        /*00a0*/ 	.word	0xffffffff


	//   ....[30]....
        /*00a4*/ 	.word	0xffffffff


	//   ....[31]....
        /*00a8*/ 	.word	0xffffffff


	//   ....[32]....
        /*00ac*/ 	.word	0xffffffff


	//   ....[33]....
        /*00b0*/ 	.word	0xffffffff


	//   ....[34]....
        /*00b4*/ 	.word	0xffffffff


	//   ....[35]....
        /*00b8*/ 	.word	0xffffffff


	//   ....[36]....
        /*00bc*/ 	.word	0xffffffff


	//   ....[37]....
        /*00c0*/ 	.word	0xffffffff


	//   ....[38]....
        /*00c4*/ 	.word	0xffffffff


	//   ....[39]....
        /*00c8*/ 	.word	0xffffffff


	//   ....[40]....
        /*00cc*/ 	.word	0xffffffff


	//   ....[41]....
        /*00d0*/ 	.word	0xffffffff


	//   ....[42]....
        /*00d4*/ 	.word	0xffffffff


	//   ....[43]....
        /*00d8*/ 	.word	0xffffffff


	//   ....[44]....
        /*00dc*/ 	.word	0xffffffff


	//   ....[45]....
        /*00e0*/ 	.word	0xffffffff


	//   ....[46]....
        /*00e4*/ 	.word	0xffffffff


	//   ....[47]....
        /*00e8*/ 	.word	0xffffffff


	//   ....[48]....
        /*00ec*/ 	.word	0xffffffff


	//   ....[49]....
        /*00f0*/ 	.word	0xffffffff


	//   ....[50]....
        /*00f4*/ 	.word	0xffffffff


	//   ....[51]....
        /*00f8*/ 	.word	0xffffffff


	//   ....[52]....
        /*00fc*/ 	.word	0xffffffff


	//   ....[53]....
        /*0100*/ 	.word	0xffffffff


	//   ....[54]....
        /*0104*/ 	.word	0xffffffff


	//   ....[55]....
        /*0108*/ 	.word	0xffffffff


	//   ....[56]....
        /*010c*/ 	.word	0xffffffff


	//   ....[57]....
        /*0110*/ 	.word	0xffffffff


	//   ....[58]....
        /*0114*/ 	.word	0xffffffff


	//   ....[59]....
        /*0118*/ 	.word	0xffffffff


	//   ....[60]....
        /*011c*/ 	.word	0xffffffff


	//   ....[61]....
        /*0120*/ 	.word	0xffffffff


	//   ....[62]....
        /*0124*/ 	.word	0xffffffff


	//   ....[63]....
        /*0128*/ 	.word	0xffffffff


	//   ....[64]....
        /*012c*/ 	.word	0xffffffff


	//   ....[65]....
        /*0130*/ 	.word	0xffffffff


	//   ....[66]....
        /*0134*/ 	.word	0xffffffff


	//   ....[67]....
        /*0138*/ 	.word	0xffffffff


	//   ....[68]....
        /*013c*/ 	.word	0xffffffff


	//   ....[69]....
        /*0140*/ 	.word	0xffffffff


	//   ....[70]....
        /*0144*/ 	.word	0xffffffff


	//   ....[71]....
        /*0148*/ 	.word	0xffffffff


	//   ....[72]....
        /*014c*/ 	.word	0xffffffff


	//   ....[73]....
        /*0150*/ 	.word	0xffffffff


	//   ....[74]....
        /*0154*/ 	.word	0xffffffff


	//   ....[75]....
        /*0158*/ 	.word	0xffffffff


	//   ....[76]....
        /*015c*/ 	.word	0xffffffff


	//   ....[77]....
        /*0160*/ 	.word	0xffffffff


	//   ....[78]....
        /*0164*/ 	.word	0xffffffff


	//   ....[79]....
        /*0168*/ 	.word	0xffffffff


	//   ....[80]....
        /*016c*/ 	.word	0xffffffff


	//   ....[81]....
        /*0170*/ 	.word	0xffffffff


	//   ....[82]....
        /*0174*/ 	.word	0xffffffff


	//   ....[83]....
        /*0178*/ 	.word	0xffffffff


	//   ....[84]....
        /*017c*/ 	.word	0xffffffff


	//   ....[85]....
        /*0180*/ 	.word	0xffffffff


	//   ....[86]....
        /*0184*/ 	.word	0xffffffff


	//   ....[87]....
        /*0188*/ 	.word	0xffffffff


	//   ....[88]....
        /*018c*/ 	.word	0xffffffff


	//   ....[89]....
        /*0190*/ 	.word	0xffffffff


	//   ....[90]....
        /*0194*/ 	.word	0xffffffff


	//   ....[91]....
        /*0198*/ 	.word	0xffffffff


	//   ....[92]....
        /*019c*/ 	.word	0xffffffff


	//   ....[93]....
        /*01a0*/ 	.word	0xffffffff


	//   ....[94]....
        /*01a4*/ 	.word	0xffffffff


	//   ....[95]....
        /*01a8*/ 	.word	0xffffffff


	//   ....[96]....
        /*01ac*/ 	.word	0xffffffff


	//   ....[97]....
        /*01b0*/ 	.word	0xffffffff


	//   ....[98]....
        /*01b4*/ 	.word	0xffffffff


	//   ....[99]....
        /*01b8*/ 	.word	0xffffffff


	//   ....[100]....
        /*01bc*/ 	.word	0x0500000f


	//   ....[101]....
        /*01c0*/ 	.word	0x0500000f


	//   ....[102]....
        /*01c4*/ 	.word	0x0500000f


	//   ....[103]....
        /*01c8*/ 	.word	0x0500000f


	//   ....[104]....
        /*01cc*/ 	.word	0x0500000f


	//   ....[105]....
        /*01d0*/ 	.word	0x0500000f


	//   ....[106]....
        /*01d4*/ 	.word	0x0500000f


	//   ....[107]....
        /*01d8*/ 	.word	0x0500000f


	//   ....[108]....
        /*01dc*/ 	.word	0x0500000f


	//   ....[109]....
        /*01e0*/ 	.word	0x0500000f


	//   ....[110]....
        /*01e4*/ 	.word	0x0500000f


	//   ....[111]....
        /*01e8*/ 	.word	0x0500000f


	//   ....[112]....
        /*01ec*/ 	.word	0x0500000f


	//   ....[113]....
        /*01f0*/ 	.word	0x0500000f


	//   ....[114]....
        /*01f4*/ 	.word	0x0500000f


	//   ....[115]....
        /*01f8*/ 	.word	0x0500000f


	//   ....[116]....
        /*01fc*/ 	.word	0x0500000f


	//   ....[117]....
        /*0200*/ 	.word	0x0500000f


	//   ....[118]....
        /*0204*/ 	.word	0x0500000f


	//   ....[119]....
        /*0208*/ 	.word	0x0500000f


	//   ....[120]....
        /*020c*/ 	.word	0x0500000f


	//   ....[121]....
        /*0210*/ 	.word	0x0500000f


	//   ....[122]....
        /*0214*/ 	.word	0x0500000f


	//   ....[123]....
        /*0218*/ 	.word	0x0500000f


	//   ....[124]....
        /*021c*/ 	.word	0x0500000f


	//   ....[125]....
        /*0220*/ 	.word	0x0500000f


	//   ....[126]....
        /*0224*/ 	.word	0x0500000f


	//   ....[127]....
        /*0228*/ 	.word	0x0500000f


	//   ....[128]....
        /*022c*/ 	.word	0x0500000f


	//   ....[129]....
        /*0230*/ 	.word	0x0500000f


	//   ....[130]....
        /*0234*/ 	.word	0x0500000f


	//   ....[131]....
        /*0238*/ 	.word	0x0500000f


	//   ....[132]....
        /*023c*/ 	.word	0x0500000f


	//   ....[133]....
        /*0240*/ 	.word	0x0500000f


	//   ....[134]....
        /*0244*/ 	.word	0x0500000f


	//   ....[135]....
        /*0248*/ 	.word	0x0500000f


	//   ....[136]....
        /*024c*/ 	.word	0x0500000f


	//   ....[137]....
        /*0250*/ 	.word	0x0500000f


	//   ....[138]....
        /*0254*/ 	.word	0x0500000f


	//   ....[139]....
        /*0258*/ 	.word	0x0500000f


	//   ....[140]....
        /*025c*/ 	.word	0x0500000f


	//   ....[141]....
        /*0260*/ 	.word	0x0500000f


	//   ....[142]....
        /*0264*/ 	.word	0x0500000f


	//   ....[143]....
        /*0268*/ 	.word	0x0500000f


	//   ....[144]....
        /*026c*/ 	.word	0x0500000f


	//   ....[145]....
        /*0270*/ 	.word	0x0500000f


	//   ....[146]....
        /*0274*/ 	.word	0x0500000f


	//   ....[147]....
        /*0278*/ 	.word	0x0500000f


	//   ....[148]....
        /*027c*/ 	.word	0x0500000f


	//   ....[149]....
        /*0280*/ 	.word	0x0500000f


	//   ....[150]....
        /*0284*/ 	.word	0x0500000f


	//   ....[151]....
        /*0288*/ 	.word	0x0500000f


	//   ....[152]....
        /*028c*/ 	.word	0x0500000f


	//   ....[153]....
        /*0290*/ 	.word	0x0500000f


	//   ....[154]....
        /*0294*/ 	.word	0x0500000f


	//   ....[155]....
        /*0298*/ 	.word	0x0500000f


	//   ....[156]....
        /*029c*/ 	.word	0x0500000f


	//   ....[157]....
        /*02a0*/ 	.word	0x0500000f


	//   ....[158]....
        /*02a4*/ 	.word	0x0500000f


	//   ....[159]....
        /*02a8*/ 	.word	0x0500000f


	//   ....[160]....
        /*02ac*/ 	.word	0x0500000f


	//   ....[161]....
        /*02b0*/ 	.word	0x0500000f


	//   ....[162]....
        /*02b4*/ 	.word	0x0500000f


	//   ....[163]....
        /*02b8*/ 	.word	0x0500000f


	//----- nvinfo : EIATTR_COOP_GROUP_INSTR_OFFSETS
	.align		4
.L_1675:
        /*02bc*/ 	.byte	0x04, 0x28
        /*02be*/ 	.short	(.L_1677 - .L_1676)


	//   ....[0]....
.L_1676:
        /*02c0*/ 	.word	0x000010c0


	//   ....[1]....
        /*02c4*/ 	.word	0x000014d0


	//   ....[2]....
        /*02c8*/ 	.word	0x00001a20


	//   ....[3]....
        /*02cc*/ 	.word	0x000045d0


	//   ....[4]....
        /*02d0*/ 	.word	0x00004cb0


	//   ....[5]....
        /*02d4*/ 	.word	0x00005530


	//   ....[6]....
        /*02d8*/ 	.word	0x00005f20


	//   ....[7]....
        /*02dc*/ 	.word	0x000082c0


	//   ....[8]....
        /*02e0*/ 	.word	0x000082e0


	//   ....[9]....
        /*02e4*/ 	.word	0x000082f0


	//   ....[10]....
        /*02e8*/ 	.word	0x00008300


	//   ....[11]....
        /*02ec*/ 	.word	0x000083a0


	//   ....[12]....
        /*02f0*/ 	.word	0x000083d0


	//   ....[13]....
        /*02f4*/ 	.word	0x000083f0


	//   ....[14]....
        /*02f8*/ 	.word	0x00008400


	//   ....[15]....
        /*02fc*/ 	.word	0x000084a0


	//   ....[16]....
        /*0300*/ 	.word	0x000084d0


	//   ....[17]....
        /*0304*/ 	.word	0x000084f0


	//   ....[18]....
        /*0308*/ 	.word	0x00008500


	//   ....[19]....
        /*030c*/ 	.word	0x000085a0


	//   ....[20]....
        /*0310*/ 	.word	0x000085d0


	//   ....[21]....
        /*0314*/ 	.word	0x000085f0


	//   ....[22]....
        /*0318*/ 	.word	0x00008600


	//   ....[23]....
        /*031c*/ 	.word	0x000086a0


	//   ....[24]....
        /*0320*/ 	.word	0x000086d0


	//   ....[25]....
        /*0324*/ 	.word	0x000086e0


	//   ....[26]....
        /*0328*/ 	.word	0x000086f0


	//   ....[27]....
        /*032c*/ 	.word	0x00008860


	//   ....[28]....
        /*0330*/ 	.word	0x00008870


	//   ....[29]....
        /*0334*/ 	.word	0x00008880


	//   ....[30]....
        /*0338*/ 	.word	0x00008890


	//   ....[31]....
        /*033c*/ 	.word	0x000088a0


	//   ....[32]....
        /*0340*/ 	.word	0x000088b0


	//   ....[33]....
        /*0344*/ 	.word	0x000088c0


	//   ....[34]....
        /*0348*/ 	.word	0x000088d0


	//   ....[35]....
        /*034c*/ 	.word	0x00009b40


	//   ....[36]....
        /*0350*/ 	.word	0x00009b50


	//   ....[37]....
        /*0354*/ 	.word	0x00009b60


	//   ....[38]....
        /*0358*/ 	.word	0x00009b70


	//   ....[39]....
        /*035c*/ 	.word	0x00009c90


	//   ....[40]....
        /*0360*/ 	.word	0x00009ca0


	//   ....[41]....
        /*0364*/ 	.word	0x00009cb0


	//   ....[42]....
        /*0368*/ 	.word	0x00009cc0


	//   ....[43]....
        /*036c*/ 	.word	0x00009de0


	//   ....[44]....
        /*0370*/ 	.word	0x00009df0


	//   ....[45]....
        /*0374*/ 	.word	0x00009e00


	//   ....[46]....
        /*0378*/ 	.word	0x00009e10


	//   ....[47]....
        /*037c*/ 	.word	0x00009f30


	//   ....[48]....
        /*0380*/ 	.word	0x00009f40


	//   ....[49]....
        /*0384*/ 	.word	0x00009f50


	//   ....[50]....
        /*0388*/ 	.word	0x00009f60


	//   ....[51]....
        /*038c*/ 	.word	0x0000a080


	//   ....[52]....
        /*0390*/ 	.word	0x0000a090


	//   ....[53]....
        /*0394*/ 	.word	0x0000a0a0


	//   ....[54]....
        /*0398*/ 	.word	0x0000a0b0


	//   ....[55]....
        /*039c*/ 	.word	0x0000a1c0


	//   ....[56]....
        /*03a0*/ 	.word	0x0000a1d0


	//   ....[57]....
        /*03a4*/ 	.word	0x0000a1e0


	//   ....[58]....
        /*03a8*/ 	.word	0x0000a1f0


	//   ....[59]....
        /*03ac*/ 	.word	0x0000a200


	//   ....[60]....
        /*03b0*/ 	.word	0x0000a210


	//   ....[61]....
        /*03b4*/ 	.word	0x0000a220


	//   ....[62]....
        /*03b8*/ 	.word	0x0000a260


	//   ....[63]....
        /*03bc*/ 	.word	0x0000a290


	//   ....[64]....
        /*03c0*/ 	.word	0x0000a2a0


	//   ....[65]....
        /*03c4*/ 	.word	0x0000a2b0


	//   ....[66]....
        /*03c8*/ 	.word	0x0000a2c0


	//   ....[67]....
        /*03cc*/ 	.word	0x0000b750


	//   ....[68]....
        /*03d0*/ 	.word	0x0000b7e0


	//   ....[69]....
        /*03d4*/ 	.word	0x0000b820


	//   ....[70]....
        /*03d8*/ 	.word	0x0000b860


	//   ....[71]....
        /*03dc*/ 	.word	0x0000b9b0


	//   ....[72]....
        /*03e0*/ 	.word	0x0000b9f0


	//   ....[73]....
        /*03e4*/ 	.word	0x0000ba30


	//   ....[74]....
        /*03e8*/ 	.word	0x0000ba70


	//   ....[75]....
        /*03ec*/ 	.word	0x0000bb80


	//   ....[76]....
        /*03f0*/ 	.word	0x0000bbc0


	//   ....[77]....
        /*03f4*/ 	.word	0x0000bc00


	//   ....[78]....
        /*03f8*/ 	.word	0x0000bc40


	//   ....[79]....
        /*03fc*/ 	.word	0x0000bd50


	//   ....[80]....
        /*0400*/ 	.word	0x0000bd90


	//   ....[81]....
        /*0404*/ 	.word	0x0000bdd0


	//   ....[82]....
        /*0408*/ 	.word	0x0000be10


	//   ....[83]....
        /*040c*/ 	.word	0x0000bf40


	//   ....[84]....
        /*0410*/ 	.word	0x0000bf80


	//   ....[85]....
        /*0414*/ 	.word	0x0000bfc0


	//   ....[86]....
        /*0418*/ 	.word	0x0000c000


	//   ....[87]....
        /*041c*/ 	.word	0x0000c8e0


	//   ....[88]....
        /*0420*/ 	.word	0x0000d230


	//   ....[89]....
        /*0424*/ 	.word	0x0000dc60


	//   ....[90]....
        /*0428*/ 	.word	0x0000e270


	//   ....[91]....
        /*042c*/ 	.word	0x0000e2b0


	//   ....[92]....
        /*0430*/ 	.word	0x0000e310


	//   ....[93]....
        /*0434*/ 	.word	0x0000e370


	//   ....[94]....
        /*0438*/ 	.word	0x0000e3a0


	//   ....[95]....
        /*043c*/ 	.word	0x0000e4d0


	//   ....[96]....
        /*0440*/ 	.word	0x0000e510


	//   ....[97]....
        /*0444*/ 	.word	0x0000e580


	//   ....[98]....
        /*0448*/ 	.word	0x0000e5d0


	//   ....[99]....
        /*044c*/ 	.word	0x0000e5f0


	//   ....[100]....
        /*0450*/ 	.word	0x0000ee00


	//   ....[101]....
        /*0454*/ 	.word	0x0000ee50


	//   ....[102]....
        /*0458*/ 	.word	0x0000eeb0


	//   ....[103]....
        /*045c*/ 	.word	0x0000ef20


	//   ....[104]....
        /*0460*/ 	.word	0x0000f000


	//   ....[105]....
        /*0464*/ 	.word	0x0000f050


	//   ....[106]....
        /*0468*/ 	.word	0x0000f0b0


	//   ....[107]....
        /*046c*/ 	.word	0x0000f120


	//   ....[108]....
        /*0470*/ 	.word	0x0000f200


	//   ....[109]....
        /*0474*/ 	.word	0x0000f250


	//   ....[110]....
        /*0478*/ 	.word	0x0000f2b0


	//   ....[111]....
        /*047c*/ 	.word	0x0000f320


	//   ....[112]....
        /*0480*/ 	.word	0x0000f400


	//   ....[113]....
        /*0484*/ 	.word	0x0000f450


	//   ....[114]....
        /*0488*/ 	.word	0x0000f4b0


	//   ....[115]....
        /*048c*/ 	.word	0x0000f520


	//   ....[116]....
        /*0490*/ 	.word	0x0000f600


	//   ....[117]....
        /*0494*/ 	.word	0x0000f650


	//   ....[118]....
        /*0498*/ 	.word	0x0000f6a0


	//   ....[119]....
        /*049c*/ 	.word	0x0000f6f0


	//   ....[120]....
        /*04a0*/ 	.word	0x0000f790


	//   ....[121]....
        /*04a4*/ 	.word	0x0000f830


	//   ....[122]....
        /*04a8*/ 	.word	0x0000f8d0


	//   ....[123]....
        /*04ac*/ 	.word	0x0000f970


	//   ....[124]....
        /*04b0*/ 	.word	0x0000fa10


	//   ....[125]....
        /*04b4*/ 	.word	0x0000fac0


	//   ....[126]....
        /*04b8*/ 	.word	0x0000fb20


	//   ....[127]....
        /*04bc*/ 	.word	0x0000fb70


	//   ....[128]....
        /*04c0*/ 	.word	0x0000fba0


	//   ....[129]....
        /*04c4*/ 	.word	0x0000fc00


	//   ....[130]....
        /*04c8*/ 	.word	0x0000fc50


	//   ....[131]....
        /*04cc*/ 	.word	0x0000fca0


	//   ....[132]....
        /*04d0*/ 	.word	0x0000fd30


	//   ....[133]....
        /*04d4*/ 	.word	0x0000fd80


	//   ....[134]....
        /*04d8*/ 	.word	0x0000fdd0


	//   ....[135]....
        /*04dc*/ 	.word	0x0000fe20


	//   ....[136]....
        /*04e0*/ 	.word	0x0000feb0


	//   ....[137]....
        /*04e4*/ 	.word	0x0000ff40


	//   ....[138]....
        /*04e8*/ 	.word	0x0000ff90


	//   ....[139]....
        /*04ec*/ 	.word	0x0000ffe0


	//   ....[140]....
        /*04f0*/ 	.word	0x00010070


	//   ....[141]....
        /*04f4*/ 	.word	0x00010100


	//   ....[142]....
        /*04f8*/ 	.word	0x00010150


	//   ....[143]....
        /*04fc*/ 	.word	0x000101a0


	//   ....[144]....
        /*0500*/ 	.word	0x00010230


	//   ....[145]....
        /*0504*/ 	.word	0x000102c0


	//   ....[146]....
        /*0508*/ 	.word	0x00010310


	//   ....[147]....
        /*050c*/ 	.word	0x00010360


	//   ....[148]....
        /*0510*/ 	.word	0x000103f0


	//   ....[149]....
        /*0514*/ 	.word	0x00010480


	//   ....[150]....
        /*0518*/ 	.word	0x000104d0


	//   ....[151]....
        /*051c*/ 	.word	0x00010520


	//   ....[152]....
        /*0520*/ 	.word	0x000105b0


	//   ....[153]....
        /*0524*/ 	.word	0x00010660


	//   ....[154]....
        /*0528*/ 	.word	0x00010700


	//   ....[155]....
        /*052c*/ 	.word	0x00010750


	//   ....[156]....
        /*0530*/ 	.word	0x000107a0


	//   ....[157]....
        /*0534*/ 	.word	0x000107f0


	//   ....[158]....
        /*0538*/ 	.word	0x00010850


	//   ....[159]....
        /*053c*/ 	.word	0x000108a0


	//   ....[160]....
        /*0540*/ 	.word	0x000108e0


	//   ....[161]....
        /*0544*/ 	.word	0x00010930


	//   ....[162]....
        /*0548*/ 	.word	0x00010980


	//   ....[163]....
        /*054c*/ 	.word	0x000109d0


	//----- nvinfo : EIATTR_EXIT_INSTR_OFFSETS
	.align		4
.L_1677:
        /*0550*/ 	.byte	0x04, 0x1c
        /*0552*/ 	.short	(.L_1679 - .L_1678)


	//   ....[0]....
.L_1678:
        /*0554*/ 	.word	0x0000e710


	//   ....[1]....
        /*0558*/ 	.word	0x0000eda0


	//----- nvinfo : EIATTR_MAX_THREADS
	.align		4
.L_1679:
        /*055c*/ 	.byte	0x04, 0x05
        /*055e*/ 	.short	(.L_1681 - .L_1680)
.L_1680:
        /*0560*/ 	.word	0x00000040
        /*0564*/ 	.word	0x00000001
        /*0568*/ 	.word	0x00000001


	//----- nvinfo : EIATTR_CRS_STACK_SIZE
	.align		4
.L_1681:
        /*056c*/ 	.byte	0x04, 0x1e
        /*056e*/ 	.short	(.L_1683 - .L_1682)
.L_1682:
        /*0570*/ 	.word	0x00000000


	//----- nvinfo : EIATTR_CBANK_PARAM_SIZE
	.align		4
.L_1683:
        /*0574*/ 	.byte	0x03, 0x19
        /*0576*/ 	.short	0x01f0


	//----- nvinfo : EIATTR_PARAM_CBANK
	.align		4
        /*0578*/ 	.byte	0x04, 0x0a
        /*057a*/ 	.short	(.L_1685 - .L_1684)
	.align		4
.L_1684:
        /*057c*/ 	.word	index@(.nv.constant0._Z25selective_scan_bwd_kernelI32Selective_Scan_bwd_kernel_traitsILi64ELi16ELb0ELb0ELb0ELb1ELb1EfN3c107complexIfEEEEv12SSMParamsBwd)
        /*0580*/ 	.short	0x0210
        /*0582*/ 	.short	0x01f0


	//----- nvinfo : EIATTR_SW_WAR
	.align		4
.L_1685:
        /*0584*/ 	.byte	0x04, 0x36
        /*0586*/ 	.short	(.L_1687 - .L_1686)
.L_1686:
        /*0588*/ 	.word	0x00000008
.L_1687:


//--------------------- .nv.info._Z25selective_scan_bwd_kernelI32Selective_Scan_bwd_kernel_traitsILi64ELi16ELb0ELb0ELb1ELb0ELb0EfN3c107complexIfEEEEv12SSMParamsBwd --------------------------
	.section	.nv.info._Z25selective_scan_bwd_kernelI32Selective_Scan_bwd_kernel_traitsILi64ELi16ELb0ELb0ELb1ELb0ELb0EfN3c107complexIfEEEEv12SSMParamsBwd,"",@"SHT_CUDA_INFO"
	.sectionflags	@""
	.align	4


	//----- nvinfo : EIATTR_CUDA_API_VERSION
	.align		4
        /*0000*/ 	.byte	0x04, 0x37
        /*0002*/ 	.short	(.L_1689 - .L_1688)
.L_1688:
        /*0004*/ 	.word	0x00000082


	//----- nvinfo : EIATTR_KPARAM_INFO
	.align		4
.L_1689:
        /*0008*/ 	.byte	0x04, 0x17
        /*000a*/ 	.short	(.L_1691 - .L_1690)
.L_1690:
        /*000c*/ 	.word	0x00000000
        /*0010*/ 	.short	0x0000
        /*0012*/ 	.short	0x0000
        /*0014*/ 	.byte	0x00, 0xf0, 0xc1, 0x07


	//----- nvinfo : EIATTR_SPARSE_MMA_MASK
	.align		4
.L_1691:
        /*0018*/ 	.byte	0x03, 0x50
        /*001a*/ 	.short	0x0000


	//----- nvinfo : EIATTR_MAXREG_COUNT
	.align		4
        /*001c*/ 	.byte	0x03, 0x1b
        /*001e*/ 	.short	0x00ff


	//----- nvinfo : EIATTR_NUM_BARRIERS
	.align		4
        /*0020*/ 	.byte	0x02, 0x4c
        /*0022*/ 	.byte	0x01
	.zero		1


	//----- nvinfo : EIATTR_ANNOTATIONS
	.align		4
        /*0024*/ 	.byte	0x04, 0x55
        /*0026*/ 	.short	(.L_1693 - .L_1692)


	//   ....[0]....
.L_1692:
        /* <DEDUP_REMOVED lines=60> */


	//----- nvinfo : EIATTR_MERCURY_ISA_VERSION
	.align		4
.L_1693:
        /*03d8*/ 	.byte	0x03, 0x5f
        /*03da*/ 	.short	0x0101


	//----- nvinfo : EIATTR_COOP_GROUP_MASK_REGIDS
	.align		4
        /*03dc*/ 	.byte	0x04, 0x29
        /*03de*/ 	.short	(.L_1695 - .L_1694)


	//   ....[0]....
.L_1694:
        /*03e0*/ 	.word	0xffffffff


	//   ....[1]....
        /*03e4*/ 	.word	0xffffffff


	//   ....[2]....
        /*03e8*/ 	.word	0xffffffff


	//   ....[3]....
        /*03ec*/ 	.word	0xffffffff


	//   ....[4]....
        /*03f0*/ 	.word	0xffffffff


	//   ....[5]....
        /*03f4*/ 	.word	0xffffffff


	//   ....[6]....
        /*03f8*/ 	.word	0xffffffff


	//   ....[7]....
        /*03fc*/ 	.word	0xffffffff


	//   ....[8]....
        /*0400*/ 	.word	0xffffffff


	//   ....[9]....
        /*0404*/ 	.word	0xffffffff


	//   ....[10]....
        /*0408*/ 	.word	0xffffffff


	//   ....[11]....
        /*040c*/ 	.word	0xffffffff


	//   ....[12]....
        /*0410*/ 	.word	0xffffffff


	//   ....[13]....
        /*0414*/ 	.word	0xffffffff


	//   ....[14]....
        /*0418*/ 	.word	0xffffffff


	//   ....[15]....
        /*041c*/ 	.word	0xffffffff


	//   ....[16]....
        /*0420*/ 	.word	0xffffffff


	//   ....[17]....
        /*0424*/ 	.word	0xffffffff


	//   ....[18]....
        /*0428*/ 	.word	0xffffffff


	//   ....[19]....
        /*042c*/ 	.word	0xffffffff


	//   ....[20]....
        /*0430*/ 	.word	0xffffffff


	//   ....[21]....
        /*0434*/ 	.word	0xffffffff


	//   ....[22]....
        /*0438*/ 	.word	0xffffffff


	//   ....[23]....
        /*043c*/ 	.word	0xffffffff


	//   ....[24]....
        /*0440*/ 	.word	0xffffffff


	//   ....[25]....
        /*0444*/ 	.word	0xffffffff


	//   ....[26]....
        /*0448*/ 	.word	0xffffffff


	//   ....[27]....
        /*044c*/ 	.word	0xffffffff


	//   ....[28]....
        /*0450*/ 	.word	0xffffffff


	//   ....[29]....
        /*0454*/ 	.word	0xffffffff


	//   ....[30]....
        /*0458*/ 	.word	0xffffffff


	//   ....[31]....
        /*045c*/ 	.word	0xffffffff


	//   ....[32]....
        /*0460*/ 	.word	0xffffffff


	//   ....[33]....
        /*0464*/ 	.word	0xffffffff


	//   ....[34]....
        /*0468*/ 	.word	0xffffffff


	//   ....[35]....
        /*046c*/ 	.word	0xffffffff


	//   ....[36]....
        /*0470*/ 	.word	0xffffffff


	//   ....[37]....
        /*0474*/ 	.word	0xffffffff


	//   ....[38]....
        /*0478*/ 	.word	0xffffffff


	//   ....[39]....
        /*047c*/ 	.word	0xffffffff


	//   ....[40]....
        /*0480*/ 	.word	0xffffffff


	//   ....[41]....
        /*0484*/ 	.word	0xffffffff


	//   ....[42]....
        /*0488*/ 	.word	0xffffffff


	//   ....[43]....
        /*048c*/ 	.word	0xffffffff


	//   ....[44]....
        /*0490*/ 	.word	0xffffffff


	//   ....[45]....
        /*0494*/ 	.word	0xffffffff


	//   ....[46]....
        /*0498*/ 	.word	0xffffffff


	//   ....[47]....
        /*049c*/ 	.word	0xffffffff


	//   ....[48]....
        /*04a0*/ 	.word	0xffffffff


	//   ....[49]....
        /*04a4*/ 	.word	0xffffffff


	//   ....[50]....
        /*04a8*/ 	.word	0xffffffff


	//   ....[51]....
        /*04ac*/ 	.word	0xffffffff


	//   ....[52]....
        /*04b0*/ 	.word	0xffffffff


	//   ....[53]....
        /*04b4*/ 	.word	0xffffffff


	//   ....[54]....
        /*04b8*/ 	.word	0xffffffff


	//   ....[55]....
        /*04bc*/ 	.word	0xffffffff


	//   ....[56]....
        /*04c0*/ 	.word	0xffffffff


	//   ....[57]....
        /*04c4*/ 	.word	0xffffffff


	//   ....[58]....
        /*04c8*/ 	.word	0xffffffff


	//   ....[59]....
        /*04cc*/ 	.word	0xffffffff


	//   ....[60]....
        /*04d0*/ 	.word	0xffffffff


	//   ....[61]....
        /*04d4*/ 	.word	0xffffffff


	//   ....[62]....
        /*04d8*/ 	.word	0xffffffff


	//   ....[63]....
        /*04dc*/ 	.word	0xffffffff


	//   ....[64]....
        /*04e0*/ 	.word	0xffffffff


	//   ....[65]....
        /*04e4*/ 	.word	0xffffffff


	//   ....[66]....
        /*04e8*/ 	.word	0xffffffff


	//   ....[67]....
        /*04ec*/ 	.word	0xffffffff


	//   ....[68]....
        /*04f0*/ 	.word	0xffffffff


	//   ....[69]....
        /*04f4*/ 	.word	0xffffffff


	//   ....[70]....
        /*04f8*/ 	.word	0xffffffff


	//   ....[71]....
        /*04fc*/ 	.word	0xffffffff


	//   ....[72]....
        /*0500*/ 	.word	0xffffffff


	//   ....[73]....
        /*0504*/ 	.word	0xffffffff


	//   ....[74]....
        /*0508*/ 	.word	0xffffffff


	//   ....[75]....
        /*050c*/ 	.word	0xffffffff


	//   ....[76]....
        /*0510*/ 	.word	0xffffffff


	//   ....[77]....
        /*0514*/ 	.word	0xffffffff


	//   ....[78]....
        /*0518*/ 	.word	0xffffffff


	//   ....[79]....
        /*051c*/ 	.word	0xffffffff


	//   ....[80]....
        /*0520*/ 	.word	0xffffffff


	//   ....[81]....
        /*0524*/ 	.word	0xffffffff


	//   ....[82]....
        /*0528*/ 	.word	0xffffffff


	//   ....[83]....
        /*052c*/ 	.word	0xffffffff


	//   ....[84]....
        /*0530*/ 	.word	0xffffffff


	//   ....[85]....
        /*0534*/ 	.word	0xffffffff


	//   ....[86]....
        /*0538*/ 	.word	0xffffffff


	//   ....[87]....
        /*053c*/ 	.word	0xffffffff


	//   ....[88]....
        /*0540*/ 	.word	0xffffffff


	//   ....[89]....
        /*0544*/ 	.word	0xffffffff


	//   ....[90]....
        /*0548*/ 	.word	0xffffffff


	//   ....[91]....
        /*054c*/ 	.word	0xffffffff


	//   ....[92]....
        /*0550*/ 	.word	0xffffffff


	//   ....[93]....
        /*0554*/ 	.word	0xffffffff


	//   ....[94]....
        /*0558*/ 	.word	0xffffffff


	//   ....[95]....
        /*055c*/ 	.word	0xffffffff


	//   ....[96]....
        /*0560*/ 	.word	0x05000047


	//   ....[97]....
        /*0564*/ 	.word	0x05000047


	//   ....[98]....
        /*0568*/ 	.word	0x05000047


	//   ....[99]....
        /*056c*/ 	.word	0x05000047


	//   ....[100]....
        /*0570*/ 	.word	0x05000047


	//   ....[101]....
        /*0574*/ 	.word	0x05000047


	//   ....[102]....
        /*0578*/ 	.word	0x05000047


	//   ....[103]....
        /*057c*/ 	.word	0x05000047


	//   ....[104]....
        /*0580*/ 	.word	0x05000047


	//   ....[105]....
        /*0584*/ 	.word	0x05000047


	//   ....[106]....
        /*0588*/ 	.word	0x05000047


	//   ....[107]....
        /*058c*/ 	.word	0x05000047


	//   ....[108]....
        /*0590*/ 	.word	0x05000047


	//   ....[109]....
        /*0594*/ 	.word	0x05000047


	//   ....[110]....
        /*0598*/ 	.word	0x05000047


	//   ....[111]....
        /*059c*/ 	.word	0x05000047


	//   ....[112]....
        /*05a0*/ 	.word	0x05000047


	//   ....[113]....
        /*05a4*/ 	.word	0x05000047


	//   ....[114]....
        /*05a8*/ 	.word	0x05000047


	//   ....[115]....
        /*05ac*/ 	.word	0x05000047


	//   ....[116]....
        /*05b0*/ 	.word	0x05000047


	//   ....[117]....
        /*05b4*/ 	.word	0x05000047


	//   ....[118]....
        /*05b8*/ 	.word	0x05000047


	//   ....[119]....
        /*05bc*/ 	.word	0x05000047


	//   ....[120]....
        /*05c0*/ 	.word	0x05000047


	//   ....[121]....
        /*05c4*/ 	.word	0x05000047


	//   ....[122]....
        /*05c8*/ 	.word	0x05000047


	//   ....[123]....
        /*05cc*/ 	.word	0x05000047


	//   ....[124]....
        /*05d0*/ 	.word	0x05000047


	//   ....[125]....
        /*05d4*/ 	.word	0x05000047


	//   ....[126]....
        /*05d8*/ 	.word	0x05000047


	//   ....[127]....
        /*05dc*/ 	.word	0x05000047


	//   ....[128]....
        /*05e0*/ 	.word	0x05000047


	//   ....[129]....
        /*05e4*/ 	.word	0x05000047


	//   ....[130]....
        /*05e8*/ 	.word	0x05000047


	//   ....[131]....
        /*05ec*/ 	.word	0x05000047


	//   ....[132]....
        /*05f0*/ 	.word	0x05000047


	//   ....[133]....
        /*05f4*/ 	.word	0x05000047


	//   ....[134]....
        /*05f8*/ 	.word	0x05000047


	//   ....[135]....
        /*05fc*/ 	.word	0x05000047


	//   ....[136]....
        /*0600*/ 	.word	0x05000047


	//   ....[137]....
        /*0604*/ 	.word	0x05000047


	//   ....[138]....
        /*0608*/ 	.word	0x05000047


	//   ....[139]....
        /*060c*/ 	.word	0x05000047


	//   ....[140]....
        /*0610*/ 	.word	0x05000047


	//   ....[141]....
        /*0614*/ 	.word	0x05000047


	//   ....[142]....
        /*0618*/ 	.word	0x05000047


	//   ....[143]....
        /*061c*/ 	.word	0x05000047


	//   ....[144]....
        /*0620*/ 	.word	0x05000047


	//   ....[145]....
        /*0624*/ 	.word	0x05000047


	//   ....[146]....
        /*0628*/ 	.word	0x05000047


	//   ....[147]....
        /*062c*/ 	.word	0x05000047


	//   ....[148]....
        /*0630*/ 	.word	0x05000047


	//   ....[149]....
        /*0634*/ 	.word	0x05000047


	//   ....[150]....
        /*0638*/ 	.word	0x05000047


	//   ....[151]....
        /*063c*/ 	.word	0x05000047


	//   ....[152]....
        /*0640*/ 	.word	0x05000047


	//   ....[153]....
        /*0644*/ 	.word	0x05000047


	//   ....[154]....
        /*0648*/ 	.word	0x05000047


	//   ....[155]....
        /*064c*/ 	.word	0x05000047


	//   ....[156]....
        /*0650*/ 	.word	0x05000047


	//   ....[157]....
        /*0654*/ 	.word	0x05000047


	//   ....[158]....
        /*0658*/ 	.word	0x05000047


	//   ....[159]....
        /*065c*/ 	.word	0x05000047


	//----- nvinfo : EIATTR_COOP_GROUP_INSTR_OFFSETS
	.align		4
.L_1695:
        /*0660*/ 	.byte	0x04, 0x28
        /*0662*/ 	.short	(.L_1697 - .L_1696)


	//   ....[0]....
.L_1696:
        /*0664*/ 	.word	0x00001370


	//   ....[1]....
        /*0668*/ 	.word	0x00001810


	//   ....[2]....
        /*066c*/ 	.word	0x00001fb0


	//   ....[3]....
        /*0670*/ 	.word	0x000041a0


	//   ....[4]....
        /*0674*/ 	.word	0x00005b80


	//   ....[5]....
        /*0678*/ 	.word	0x00005ba0


	//   ....[6]....
        /*067c*/ 	.word	0x00005bb0


	//   ....[7]....
        /*0680*/ 	.word	0x00005bc0


	//   ....[8]....
        /*0684*/ 	.word	0x00005c60


	//   ....[9]....
        /*0688*/ 	.word	0x00005c90


	//   ....[10]....
        /*068c*/ 	.word	0x00005cb0


	//   ....[11]....
        /*0690*/ 	.word	0x00005cc0


	//   ....[12]....
        /*0694*/ 	.word	0x00005d60


	//   ....[13]....
        /*0698*/ 	.word	0x00005d80


	//   ....[14]....
        /*069c*/ 	.word	0x00005db0


	//   ....[15]....
        /*06a0*/ 	.word	0x00005dc0


	//   ....[16]....
        /*06a4*/ 	.word	0x00005e70


	//   ....[17]....
        /*06a8*/ 	.word	0x00005e90


	//   ....[18]....
        /*06ac*/ 	.word	0x00005eb0


	//   ....[19]....
        /*06b0*/ 	.word	0x00005ec0


	//   ....[20]....
        /*06b4*/ 	.word	0x00005f60


	//   ....[21]....
        /*06b8*/ 	.word	0x00005f90


	//   ....[22]....
        /*06bc*/ 	.word	0x00005fa0


	//   ....[23]....
        /*06c0*/ 	.word	0x00005fb0


	//   ....[24]....
        /*06c4*/ 	.word	0x00006120


	//   ....[25]....
        /*06c8*/ 	.word	0x00006130


	//   ....[26]....
        /*06cc*/ 	.word	0x00006140


	//   ....[27]....
        /*06d0*/ 	.word	0x00006150


	//   ....[28]....
        /*06d4*/ 	.word	0x00006160


	//   ....[29]....
        /*06d8*/ 	.word	0x00006170


	//   ....[30]....
        /*06dc*/ 	.word	0x00006180


	//   ....[31]....
        /*06e0*/ 	.word	0x00006190


	//   ....[32]....
        /*06e4*/ 	.word	0x00007440


	//   ....[33]....
        /*06e8*/ 	.word	0x00007460


	//   ....[34]....
        /*06ec*/ 	.word	0x00007470


	//   ....[35]....
        /*06f0*/ 	.word	0x00007480


	//   ....[36]....
        /*06f4*/ 	.word	0x000075a0


	//   ....[37]....
        /*06f8*/ 	.word	0x000075b0


	//   ....[38]....
        /*06fc*/ 	.word	0x000075c0


	//   ....[39]....
        /*0700*/ 	.word	0x000075d0


	//   ....[40]....
        /*0704*/ 	.word	0x000076f0


	//   ....[41]....
        /*0708*/ 	.word	0x00007700


	//   ....[42]....
        /*070c*/ 	.word	0x00007710


	//   ....[43]....
        /*0710*/ 	.word	0x00007720


	//   ....[44]....
        /*0714*/ 	.word	0x00007840


	//   ....[45]....
        /*0718*/ 	.word	0x00007850


	//   ....[46]....
        /*071c*/ 	.word	0x00007860


	//   ....[47]....
        /*0720*/ 	.word	0x00007870


	//   ....[48]....
        /*0724*/ 	.word	0x00007990


	//   ....[49]....
        /*0728*/ 	.word	0x000079a0


	//   ....[50]....
        /*072c*/ 	.word	0x000079b0


	//   ....[51]....
        /*0730*/ 	.word	0x000079c0


	//   ....[52]....
        /*0734*/ 	.word	0x00007ae0


	//   ....[53]....
        /*0738*/ 	.word	0x00007af0


	//   ....[54]....
        /*073c*/ 	.word	0x00007b00


	//   ....[55]....
        /*0740*/ 	.word	0x00007b10


	//   ....[56]....
        /*0744*/ 	.word	0x00007b20


	//   ....[57]....
        /*0748*/ 	.word	0x00007b30


	//   ....[58]....
        /*074c*/ 	.word	0x00007b40


	//   ....[59]....
        /*0750*/ 	.word	0x00007b70


	//   ....[60]....
        /*0754*/ 	.word	0x00007ba0


	//   ....[61]....
        /*0758*/ 	.word	0x00007bb0


	//   ....[62]....
        /*075c*/ 	.word	0x00007bc0


	//   ....[63]....
        /*0760*/ 	.word	0x00007bd0


	//   ....[64]....
        /*0764*/ 	.word	0x0000b610


	//   ....[65]....
        /*0768*/ 	.word	0x0000b650


	//   ....[66]....
        /*076c*/ 	.word	0x0000b660


	//   ....[67]....
        /*0770*/ 	.word	0x0000b670


	//   ....[68]....
        /*0774*/ 	.word	0x0000b890


	//   ....[69]....
        /*0778*/ 	.word	0x0000b8a0


	//   ....[70]....
        /*077c*/ 	.word	0x0000b8b0


	//   ....[71]....
        /*0780*/ 	.word	0x0000b8c0


	//   ....[72]....
        /*0784*/ 	.word	0x0000b8f0


	//   ....[73]....
        /*0788*/ 	.word	0x0000b910


	//   ....[74]....
        /*078c*/ 	.word	0x0000b930


	//   ....[75]....
        /*0790*/ 	.word	0x0000b940


	//   ....[76]....
        /*0794*/ 	.word	0x0000b9e0


	//   ....[77]....
        /*0798*/ 	.word	0x0000b9f0


	//   ....[78]....
        /*079c*/ 	.word	0x0000ba00


	//   ....[79]....
        /*07a0*/ 	.word	0x0000ba10


	//   ....[80]....
        /*07a4*/ 	.word	0x0000ba70


	//   ....[81]....
        /*07a8*/ 	.word	0x0000ba80


	//   ....[82]....
        /*07ac*/ 	.word	0x0000ba90


	//   ....[83]....
        /*07b0*/ 	.word	0x0000baa0


	//   ....[84]....
        /*07b4*/ 	.word	0x0000c400


	//   ....[85]....
        /*07b8*/ 	.word	0x0000cf80


	//   ....[86]....
        /*07bc*/ 	.word	0x0000d650


	//   ....[87]....
        /*07c0*/ 	.word	0x0000d670


	//   ....[88]....
        /*07c4*/ 	.word	0x0000d6a0


	//   ....[89]....
        /*07c8*/ 	.word	0x0000d6e0


	//   ....[90]....
        /*07cc*/ 	.word	0x0000d710


	//   ....[91]....
        /*07d0*/ 	.word	0x0000d8c0


	//   ....[92]....
        /*07d4*/ 	.word	0x0000d8e0


	//   ....[93]....
        /*07d8*/ 	.word	0x0000d910


	//   ....[94]....
        /*07dc*/ 	.word	0x0000d960


	//   ....[95]....
        /*07e0*/ 	.word	0x0000d990


	//   ....[96]....
        /*07e4*/ 	.word	0x0000de80


	//   ....[97]....
        /*07e8*/ 	.word	0x0000ded0


	//   ....[98]....
        /*07ec*/ 	.word	0x0000df20


	//   ....[99]....
        /*07f0*/ 	.word	0x0000df70


	//   ....[100]....
        /*07f4*/ 	.word	0x0000e0a0


	//   ....[101]....
        /*07f8*/ 	.word	0x0000e0f0


	//   ....[102]....
        /*07fc*/ 	.word	0x0000e140


	//   ....[103]....
        /*0800*/ 	.word	0x0000e190


	//   ....[104]....
        /*0804*/ 	.word	0x0000e2c0


	//   ....[105]....
        /*0808*/ 	.word	0x0000e310


	//   ....[106]....
        /*080c*/ 	.word	0x0000e360


	//   ....[107]....
        /*0810*/ 	.word	0x0000e3b0


	//   ....[108]....
        /*0814*/ 	.word	0x0000e4e0


	//   ....[109]....
        /*0818*/ 	.word	0x0000e530


	//   ....[110]....
        /*081c*/ 	.word	0x0000e580


	//   ....[111]....
        /*0820*/ 	.word	0x0000e5d0


	//   ....[112]....
        /*0824*/ 	.word	0x0000e700


	//   ....[113]....
        /*0828*/ 	.word	0x0000e750


	//   ....[114]....
        /*082c*/ 	.word	0x0000e7a0


	//   ....[115]....
        /*0830*/ 	.word	0x0000e7f0


	//   ....[116]....
        /*0834*/ 	.word	0x0000e890


	//   ....[117]....
        /*0838*/ 	.word	0x0000e930


	//   ....[118]....
        /*083c*/ 	.word	0x0000e9d0


	//   ....[119]....
        /*0840*/ 	.word	0x0000ea70


	//   ....[120]....
        /*0844*/ 	.word	0x0000eb10


	//   ....[121]....
        /*0848*/ 	.word	0x0000eba0


	//   ....[122]....
        /*084c*/ 	.word	0x0000ebf0


	//   ....[123]....
        /*0850*/ 	.word	0x0000ec40


	//   ....[124]....
        /*0854*/ 	.word	0x0000ecb0


	//   ....[125]....
        /*0858*/ 	.word	0x0000ed00


	//   ....[126]....
        /*085c*/ 	.word	0x0000ed50


	//   ....[127]....
        /*0860*/ 	.word	0x0000eda0


	//   ....[128]....
        /*0864*/ 	.word	0x0000ee40


	//   ....[129]....
        /*0868*/ 	.word	0x0000ee90


	//   ....[130]....
        /*086c*/ 	.word	0x0000eee0


	//   ....[131]....
        /*0870*/ 	.word	0x0000ef30


	//   ....[132]....
        /*0874*/ 	.word	0x0000efd0


	//   ....[133]....
        /*0878*/ 	.word	0x0000f060


	//   ....[134]....
        /*087c*/ 	.word	0x0000f0b0


	//   ....[135]....
        /*0880*/ 	.word	0x0000f100


	//   ....[136]....
        /*0884*/ 	.word	0x0000f1a0


	//   ....[137]....
        /*0888*/ 	.word	0x0000f230


	//   ....[138]....
        /*088c*/ 	.word	0x0000f280


	//   ....[139]....
        /*0890*/ 	.word	0x0000f2d0


	//   ....[140]....
        /*0894*/ 	.word	0x0000f370


	//   ....[141]....
        /*0898*/ 	.word	0x0000f400


	//   ....[142]....
        /*089c*/ 	.word	0x0000f450


	//   ....[143]....
        /*08a0*/ 	.word	0x0000f4a0


	//   ....[144]....
        /*08a4*/ 	.word	0x0000f540


	//   ....[145]....
        /*08a8*/ 	.word	0x0000f5d0


	//   ....[146]....
        /*08ac*/ 	.word	0x0000f620


	//   ....[147]....
        /*08b0*/ 	.word	0x0000f670


	//   ....[148]....
        /*08b4*/ 	.word	0x0000f710


	//   ....[149]....
        /*08b8*/ 	.word	0x0000f7c0


	//   ....[150]....
        /*08bc*/ 	.word	0x0000f820


	//   ....[151]....
        /*08c0*/ 	.word	0x0000f8b0


	//   ....[152]....
        /*08c4*/ 	.word	0x0000f900


	//   ....[153]....
        /*08c8*/ 	.word	0x0000f950


	//   ....[154]....
        /*08cc*/ 	.word	0x0000f9a0


	//   ....[155]....
        /*08d0*/ 	.word	0x0000f9f0


	//   ....[156]....
        /*08d4*/ 	.word	0x0000fa30


	//   ....[157]....
        /*08d8*/ 	.word	0x0000fa80


	//   ....[158]....
        /*08dc*/ 	.word	0x0000faf0


	//   ....[159]....
        /*08e0*/ 	.word	0x0000fb40


	//----- nvinfo : EIATTR_EXIT_INSTR_OFFSETS
	.align		4
.L_1697:
        /*08e4*/ 	.byte	0x04, 0x1c
        /*08e6*/ 	.short	(.L_1699 - .L_1698)


	//   ....[0]....
.L_1698:
        /*08e8*/ 	.word	0x0000dad0


	//   ....[1]....
        /*08ec*/ 	.word	0x0000de20


	//----- nvinfo : EIATTR_MAX_THREADS
	.align		4
.L_1699:
        /*08f0*/ 	.byte	0x04, 0x05
        /*08f2*/ 	.short	(.L_1701 - .L_1700)
.L_1700:
        /*08f4*/ 	.word	0x00000040
        /*08f8*/ 	.word	0x00000001
        /*08fc*/ 	.word	0x00000001


	//----- nvinfo : EIATTR_CRS_STACK_SIZE
	.align		4
.L_1701:
        /*0900*/ 	.byte	0x04, 0x1e
        /*0902*/ 	.short	(.L_1703 - .L_1702)
.L_1702:
        /*0904*/ 	.word	0x00000000


	//----- nvinfo : EIATTR_CBANK_PARAM_SIZE
	.align		4
.L_1703:
        /*0908*/ 	.byte	0x03, 0x19
        /*090a*/ 	.short	0x01f0


	//----- nvinfo : EIATTR_PARAM_CBANK
	.align		4
        /*090c*/ 	.byte	0x04, 0x0a
        /*090e*/ 	.short	(.L_1705 - .L_1704)
	.align		4
.L_1704:
        /*0910*/ 	.word	index@(.nv.constant0._Z25selective_scan_bwd_kernelI32Selective_Scan_bwd_kernel_traitsILi64ELi16ELb0ELb0ELb1ELb0ELb0EfN3c107complexIfEEEEv12SSMParamsBwd)
        /*0914*/ 	.short	0x0210
        /*0916*/ 	.short	0x01f0


	//----- nvinfo : EIATTR_SW_WAR
	.align		4
.L_1705:
        /*0918*/ 	.byte	0x04, 0x36
        /*091a*/ 	.short	(.L_1707 - .L_1706)
.L_1706:
        /*091c*/ 	.word	0x00000008
.L_1707:


//--------------------- .nv.info._Z25selective_scan_bwd_kernelI32Selective_Scan_bwd_kernel_traitsILi64ELi16ELb0ELb0ELb1ELb0ELb1EfN3c107complexIfEEEEv12SSMParamsBwd --------------------------
	.section	.nv.info._Z25selective_scan_bwd_kernelI32Selective_Scan_bwd_kernel_traitsILi64ELi16ELb0ELb0ELb1ELb0ELb1EfN3c107complexIfEEEEv12SSMParamsBwd,"",@"SHT_CUDA_INFO"
	.sectionflags	@""
	.align	4


	//----- nvinfo : EIATTR_CUDA_API_VERSION
	.align		4
        /*0000*/ 	.byte	0x04, 0x37
        /*0002*/ 	.short	(.L_1709 - .L_1708)
.L_1708:
        /*0004*/ 	.word	0x00000082


	//----- nvinfo : EIATTR_KPARAM_INFO
	.align		4
.L_1709:
        /*0008*/ 	.byte	0x04, 0x17
        /*000a*/ 	.short	(.L_1711 - .L_1710)
.L_1710:
        /*000c*/ 	.word	0x00000000
        /*0010*/ 	.short	0x0000
        /*0012*/ 	.short	0x0000
        /*0014*/ 	.byte	0x00, 0xf0, 0xc1, 0x07


	//----- nvinfo : EIATTR_SPARSE_MMA_MASK
	.align		4
.L_1711:
        /*0018*/ 	.byte	0x03, 0x50
        /*001a*/ 	.short	0x0000


	//----- nvinfo : EIATTR_MAXREG_COUNT
	.align		4
        /*001c*/ 	.byte	0x03, 0x1b
        /*001e*/ 	.short	0x00ff


	//----- nvinfo : EIATTR_NUM_BARRIERS
	.align		4
        /*0020*/ 	.byte	0x02, 0x4c
        /*0022*/ 	.byte	0x01
	.zero		1


	//----- nvinfo : EIATTR_ANNOTATIONS
	.align		4
        /*0024*/ 	.byte	0x04, 0x55
        /*0026*/ 	.short	(.L_1713 - .L_1712)


	//   ....[0]....
.L_1712:
        /* <DEDUP_REMOVED lines=59> */


	//----- nvinfo : EIATTR_MERCURY_ISA_VERSION
	.align		4
.L_1713:
        /*03c8*/ 	.byte	0x03, 0x5f
        /*03ca*/ 	.short	0x0101


	//----- nvinfo : EIATTR_COOP_GROUP_MASK_REGIDS
	.align		4
        /*03cc*/ 	.byte	0x04, 0x29
        /*03ce*/ 	.short	(.L_1715 - .L_1714)


	//   ....[0]....
.L_1714:
        /*03d0*/ 	.word	0xffffffff


	//   ....[1]....
        /*03d4*/ 	.word	0xffffffff


	//   ....[2]....
        /*03d8*/ 	.word	0xffffffff


	//   ....[3]....
        /*03dc*/ 	.word	0xffffffff


	//   ....[4]....
        /*03e0*/ 	.word	0xffffffff


	//   ....[5]....
        /*03e4*/ 	.word	0xffffffff


	//   ....[6]....
        /*03e8*/ 	.word	0xffffffff


	//   ....[7]....
        /*03ec*/ 	.word	0xffffffff


	//   ....[8]....
        /*03f0*/ 	.word	0xffffffff


	//   ....[9]....
        /*03f4*/ 	.word	0xffffffff


	//   ....[10]....
        /*03f8*/ 	.word	0xffffffff


	//   ....[11]....
        /*03fc*/ 	.word	0xffffffff


	//   ....[12]....
        /*0400*/ 	.word	0xffffffff


	//   ....[13]....
        /*0404*/ 	.word	0xffffffff


	//   ....[14]....
        /*0408*/ 	.word	0xffffffff


	//   ....[15]....
        /*040c*/ 	.word	0xffffffff


	//   ....[16]....
        /*0410*/ 	.word	0xffffffff


	//   ....[17]....
        /*0414*/ 	.word	0xffffffff


	//   ....[18]....
        /*0418*/ 	.word	0xffffffff


	//   ....[19]....
        /*041c*/ 	.word	0xffffffff


	//   ....[20]....
        /*0420*/ 	.word	0xffffffff


	//   ....[21]....
        /*0424*/ 	.word	0xffffffff


	//   ....[22]....
        /*0428*/ 	.word	0xffffffff


	//   ....[23]....
        /*042c*/ 	.word	0xffffffff


	//   ....[24]....
        /*0430*/ 	.word	0xffffffff


	//   ....[25]....
        /*0434*/ 	.word	0xffffffff


	//   ....[26]....
        /*0438*/ 	.word	0xffffffff


	//   ....[27]....
        /*043c*/ 	.word	0xffffffff


	//   ....[28]....
        /*0440*/ 	.word	0xffffffff


	//   ....[29]....
        /*0444*/ 	.word	0xffffffff


	//   ....[30]....
        /*0448*/ 	.word	0xffffffff


	//   ....[31]....
        /*044c*/ 	.word	0xffffffff


	//   ....[32]....
        /*0450*/ 	.word	0xffffffff


	//   ....[33]....
        /*0454*/ 	.word	0xffffffff


	//   ....[34]....
        /*0458*/ 	.word	0xffffffff


	//   ....[35]....
        /*045c*/ 	.word	0xffffffff


	//   ....[36]....
        /*0460*/ 	.word	0xffffffff


	//   ....[37]....
        /*0464*/ 	.word	0xffffffff


	//   ....[38]....
        /*0468*/ 	.word	0xffffffff


	//   ....[39]....
        /*046c*/ 	.word	0xffffffff


	//   ....[40]....
        /*0470*/ 	.word	0xffffffff


	//   ....[41]....
        /*0474*/ 	.word	0xffffffff


	//   ....[42]....
        /*0478*/ 	.word	0xffffffff


	//   ....[43]....
        /*047c*/ 	.word	0xffffffff


	//   ....[44]....
        /*0480*/ 	.word	0xffffffff


	//   ....[45]....
        /*0484*/ 	.word	0xffffffff


	//   ....[46]....
        /*0488*/ 	.word	0xffffffff


	//   ....[47]....
        /*048c*/ 	.word	0xffffffff


	//   ....[48]....
        /*0490*/ 	.word	0xffffffff


	//   ....[49]....
        /*0494*/ 	.word	0xffffffff


	//   ....[50]....
        /*0498*/ 	.word	0xffffffff


	//   ....[51]....
        /*049c*/ 	.word	0xffffffff


	//   ....[52]....
        /*04a0*/ 	.word	0xffffffff


	//   ....[53]....
        /*04a4*/ 	.word	0xffffffff


	//   ....[54]....
        /*04a8*/ 	.word	0xffffffff


	//   ....[55]....
        /*04ac*/ 	.word	0xffffffff


	//   ....[56]....
        /*04b0*/ 	.word	0xffffffff


	//   ....[57]....
        /*04b4*/ 	.word	0xffffffff


	//   ....[58]....
        /*04b8*/ 	.word	0xffffffff


	//   ....[59]....
        /*04bc*/ 	.word	0xffffffff


	//   ....[60]....
        /*04c0*/ 	.word	0xffffffff


	//   ....[61]....
        /*04c4*/ 	.word	0xffffffff


	//   ....[62]....
        /*04c8*/ 	.word	0xffffffff


	//   ....[63]....
        /*04cc*/ 	.word	0xffffffff


	//   ....[64]....
        /*04d0*/ 	.word	0xffffffff


	//   ....[65]....
        /*04d4*/ 	.word	0xffffffff


	//   ....[66]....
        /*04d8*/ 	.word	0xffffffff


	//   ....[67]....
        /*04dc*/ 	.word	0xffffffff


	//   ....[68]....
        /*04e0*/ 	.word	0xffffffff


	//   ....[69]....
        /*04e4*/ 	.word	0xffffffff


	//   ....[70]....
        /*04e8*/ 	.word	0xffffffff


	//   ....[71]....
        /*04ec*/ 	.word	0xffffffff


	//   ....[72]....
        /*04f0*/ 	.word	0xffffffff


	//   ....[73]....
        /*04f4*/ 	.word	0xffffffff


	//   ....[74]....
        /*04f8*/ 	.word	0xffffffff


	//   ....[75]....
        /*04fc*/ 	.word	0xffffffff


	//   ....[76]....
        /*0500*/ 	.word	0xffffffff


	//   ....[77]....
        /*0504*/ 	.word	0xffffffff


	//   ....[78]....
        /*0508*/ 	.word	0xffffffff


	//   ....[79]....
        /*050c*/ 	.word	0xffffffff


	//   ....[80]....
        /*0510*/ 	.word	0xffffffff


	//   ....[81]....
        /*0514*/ 	.word	0xffffffff


	//   ....[82]....
        /*0518*/ 	.word	0xffffffff


	//   ....[83]....
        /*051c*/ 	.word	0xffffffff


	//   ....[84]....
        /*0520*/ 	.word	0xffffffff


	//   ....[85]....
        /*0524*/ 	.word	0xffffffff


	//   ....[86]....
        /*0528*/ 	.word	0xffffffff


	//   ....[87]....
        /*052c*/ 	.word	0xffffffff


	//   ....[88]....
        /*0530*/ 	.word	0xffffffff


	//   ....[89]....
        /*0534*/ 	.word	0xffffffff


	//   ....[90]....
        /*0538*/ 	.word	0xffffffff


	//   ....[91]....
        /*053c*/ 	.word	0xffffffff


	//   ....[92]....
        /*0540*/ 	.word	0xffffffff


	//   ....[93]....
        /*0544*/ 	.word	0xffffffff


	//   ....[94]....
        /*0548*/ 	.word	0xffffffff


	//   ....[95]....
        /*054c*/ 	.word	0xffffffff


	//   ....[96]....
        /*0550*/ 	.word	0xffffffff


	//   ....[97]....
        /*0554*/ 	.word	0xffffffff


	//   ....[98]....
        /*0558*/ 	.word	0xffffffff


	//   ....[99]....
        /*055c*/ 	.word	0xffffffff


	//   ....[100]....
        /*0560*/ 	.word	0x05000047


	//   ....[101]....
        /*0564*/ 	.word	0x05000047


	//   ....[102]....
        /*0568*/ 	.word	0x05000047


	//   ....[103]....
        /*056c*/ 	.word	0x05000047


	//   ....[104]....
        /*0570*/ 	.word	0x05000047


	//   ....[105]....
        /*0574*/ 	.word	0x05000047


	//   ....[106]....
        /*0578*/ 	.word	0x05000047


	//   ....[107]....
        /*057c*/ 	.word	0x05000047


	//   ....[108]....
        /*0580*/ 	.word	0x05000047


	//   ....[109]....
        /*0584*/ 	.word	0x05000047


	//   ....[110]....
        /*0588*/ 	.word	0x05000047


	//   ....[111]....
        /*058c*/ 	.word	0x05000047


	//   ....[112]....
        /*0590*/ 	.word	0x05000047


	//   ....[113]....
        /*0594*/ 	.word	0x05000047


	//   ....[114]....
        /*0598*/ 	.word	0x05000047


	//   ....[115]....
        /*059c*/ 	.word	0x05000047


	//   ....[116]....
        /*05a0*/ 	.word	0x05000047


	//   ....[117]....
        /*05a4*/ 	.word	0x05000047


	//   ....[118]....
        /*05a8*/ 	.word	0x05000047


	//   ....[119]....
        /*05ac*/ 	.word	0x05000047


	//   ....[120]....
        /*05b0*/ 	.word	0x05000047


	//   ....[121]....
        /*05b4*/ 	.word	0x05000047


	//   ....[122]....
        /*05b8*/ 	.word	0x05000047


	//   ....[123]....
        /*05bc*/ 	.word	0x05000047


	//   ....[124]....
        /*05c0*/ 	.word	0x05000047


	//   ....[125]....
        /*05c4*/ 	.word	0x05000047


	//   ....[126]....
        /*05c8*/ 	.word	0x05000047


	//   ....[127]....
        /*05cc*/ 	.word	0x05000047


	//   ....[128]....
        /*05d0*/ 	.word	0x05000047


	//   ....[129]....
        /*05d4*/ 	.word	0x05000047


	//   ....[130]....
        /*05d8*/ 	.word	0x05000047


	//   ....[131]....
        /*05dc*/ 	.word	0x05000047


	//   ....[132]....
        /*05e0*/ 	.word	0x05000047


	//   ....[133]....
        /*05e4*/ 	.word	0x05000047


	//   ....[134]....
        /*05e8*/ 	.word	0x05000047


	//   ....[135]....
        /*05ec*/ 	.word	0x05000047


	//   ....[136]....
        /*05f0*/ 	.word	0x05000047


	//   ....[137]....
        /*05f4*/ 	.word	0x05000047


	//   ....[138]....
        /*05f8*/ 	.word	0x05000047


	//   ....[139]....
        /*05fc*/ 	.word	0x05000047


	//   ....[140]....
        /*0600*/ 	.word	0x05000047


	//   ....[141]....
        /*0604*/ 	.word	0x05000047


	//   ....[142]....
        /*0608*/ 	.word	0x05000047


	//   ....[143]....
        /*060c*/ 	.word	0x05000047


	//   ....[144]....
        /*0610*/ 	.word	0x05000047


	//   ....[145]....
        /*0614*/ 	.word	0x05000047


	//   ....[146]....
        /*0618*/ 	.word	0x05000047


	//   ....[147]....
        /*061c*/ 	.word	0x05000047


	//   ....[148]....
        /*0620*/ 	.word	0x05000047


	//   ....[149]....
        /*0624*/ 	.word	0x05000047


	//   ....[150]....
        /*0628*/ 	.word	0x05000047


	//   ....[151]....
        /*062c*/ 	.word	0x05000047


	//   ....[152]....
        /*0630*/ 	.word	0x05000047


	//   ....[153]....
        /*0634*/ 	.word	0x05000047


	//   ....[154]....
        /*0638*/ 	.word	0x05000047


	//   ....[155]....
        /*063c*/ 	.word	0x05000047


	//   ....[156]....
        /*0640*/ 	.word	0x05000047


	//   ....[157]....
        /*0644*/ 	.word	0x05000047


	//   ....[158]....
        /*0648*/ 	.word	0x05000047


	//   ....[159]....
        /*064c*/ 	.word	0x05000047


	//   ....[160]....
        /*0650*/ 	.word	0x05000047


	//   ....[161]....
        /*0654*/ 	.word	0x05000047


	//   ....[162]....
        /*0658*/ 	.word	0x05000047


	//   ....[163]....
        /*065c*/ 	.word	0x05000047


	//----- nvinfo : EIATTR_COOP_GROUP_INSTR_OFFSETS
	.align		4
.L_1715:
        /*0660*/ 	.byte	0x04, 0x28
        /*0662*/ 	.short	(.L_1717 - .L_1716)


	//   ....[0]....
.L_1716:
        /*0664*/ 	.word	0x00001390


	//   ....[1]....
        /*0668*/ 	.word	0x00001850


	//   ....[2]....
        /*066c*/ 	.word	0x00002130


	//   ....[3]....
        /*0670*/ 	.word	0x000025c0


	//   ....[4]....
        /*0674*/ 	.word	0x00002c60


	//   ....[5]....
        /*0678*/ 	.word	0x000034e0


	//   ....[6]....
        /*067c*/ 	.word	0x00004260


	//   ....[7]....
        /*0680*/ 	.word	0x00006700


	//   ....[8]....
        /*0684*/ 	.word	0x00008130


	//   ....[9]....
        /*0688*/ 	.word	0x00008150


	//   ....[10]....
        /*068c*/ 	.word	0x00008160


	//   ....[11]....
        /*0690*/ 	.word	0x00008170


	//   ....[12]....
        /*0694*/ 	.word	0x00008210


	//   ....[13]....
        /*0698*/ 	.word	0x00008240


	//   ....[14]....
        /*069c*/ 	.word	0x00008260


	//   ....[15]....
        /*06a0*/ 	.word	0x00008270


	//   ....[16]....
        /*06a4*/ 	.word	0x00008310


	//   ....[17]....
        /*06a8*/ 	.word	0x00008330


	//   ....[18]....
        /*06ac*/ 	.word	0x00008360


	//   ....[19]....
        /*06b0*/ 	.word	0x00008370


	//   ....[20]....
        /*06b4*/ 	.word	0x00008420


	//   ....[21]....
        /*06b8*/ 	.word	0x00008440


	//   ....[22]....
        /*06bc*/ 	.word	0x00008460


	//   ....[23]....
        /*06c0*/ 	.word	0x00008470


	//   ....[24]....
        /*06c4*/ 	.word	0x00008510


	//   ....[25]....
        /*06c8*/ 	.word	0x00008540


	//   ....[26]....
        /*06cc*/ 	.word	0x00008550


	//   ....[27]....
        /*06d0*/ 	.word	0x00008560


	//   ....[28]....
        /*06d4*/ 	.word	0x000086d0


	//   ....[29]....
        /*06d8*/ 	.word	0x000086e0


	//   ....[30]....
        /*06dc*/ 	.word	0x000086f0


	//   ....[31]....
        /*06e0*/ 	.word	0x00008700


	//   ....[32]....
        /*06e4*/ 	.word	0x00008710


	//   ....[33]....
        /*06e8*/ 	.word	0x00008720


	//   ....[34]....
        /*06ec*/ 	.word	0x00008730


	//   ....[35]....
        /*06f0*/ 	.word	0x00008740


	//   ....[36]....
        /*06f4*/ 	.word	0x000099f0


	//   ....[37]....
        /*06f8*/ 	.word	0x00009a10


	//   ....[38]....
        /*06fc*/ 	.word	0x00009a20


	//   ....[39]....
        /*0700*/ 	.word	0x00009a30


	//   ....[40]....
        /*0704*/ 	.word	0x00009b50


	//   ....[41]....
        /*0708*/ 	.word	0x00009b60


	//   ....[42]....
        /*070c*/ 	.word	0x00009b70


	//   ....[43]....
        /*0710*/ 	.word	0x00009b80


	//   ....[44]....
        /*0714*/ 	.word	0x00009ca0


	//   ....[45]....
        /*0718*/ 	.word	0x00009cb0


	//   ....[46]....
        /*071c*/ 	.word	0x00009cc0


	//   ....[47]....
        /*0720*/ 	.word	0x00009cd0


	//   ....[48]....
        /*0724*/ 	.word	0x00009df0


	//   ....[49]....
        /*0728*/ 	.word	0x00009e00


	//   ....[50]....
        /*072c*/ 	.word	0x00009e10


	//   ....[51]....
        /*0730*/ 	.word	0x00009e20


	//   ....[52]....
        /*0734*/ 	.word	0x00009f40


	//   ....[53]....
        /*0738*/ 	.word	0x00009f50


	//   ....[54]....
        /*073c*/ 	.word	0x00009f60


	//   ....[55]....
        /*0740*/ 	.word	0x00009f70


	//   ....[56]....
        /*0744*/ 	.word	0x0000a090


	//   ....[57]....
        /*0748*/ 	.word	0x0000a0a0


	//   ....[58]....
        /*074c*/ 	.word	0x0000a0b0


	//   ....[59]....
        /*0750*/ 	.word	0x0000a0c0


	//   ....[60]....
        /*0754*/ 	.word	0x0000a0d0


	//   ....[61]....
        /*0758*/ 	.word	0x0000a0e0


	//   ....[62]....
        /*075c*/ 	.word	0x0000a0f0


	//   ....[63]....
        /*0760*/ 	.word	0x0000a120


	//   ....[64]....
        /*0764*/ 	.word	0x0000a150


	//   ....[65]....
        /*0768*/ 	.word	0x0000a160


	//   ....[66]....
        /*076c*/ 	.word	0x0000a170


	//   ....[67]....
        /*0770*/ 	.word	0x0000a180


	//   ....[68]....
        /*0774*/ 	.word	0x0000dba0


	//   ....[69]....
        /*0778*/ 	.word	0x0000dbe0


	//   ....[70]....
        /*077c*/ 	.word	0x0000dc00


	//   ....[71]....
        /*0780*/ 	.word	0x0000dc10


	//   ....[72]....
        /*0784*/ 	.word	0x0000de10


	//   ....[73]....
        /*0788*/ 	.word	0x0000de20


	//   ....[74]....
        /*078c*/ 	.word	0x0000de30


	//   ....[75]....
        /*0790*/ 	.word	0x0000de40


	//   ....[76]....
        /*0794*/ 	.word	0x0000de70


	//   ....[77]....
        /*0798*/ 	.word	0x0000de90


	//   ....[78]....
        /*079c*/ 	.word	0x0000deb0


	//   ....[79]....
        /*07a0*/ 	.word	0x0000dec0


	//   ....[80]....
        /*07a4*/ 	.word	0x0000df50


	//   ....[81]....
        /*07a8*/ 	.word	0x0000df60


	//   ....[82]....
        /*07ac*/ 	.word	0x0000df70


	//   ....[83]....
        /*07b0*/ 	.word	0x0000df80


	//   ....[84]....
        /*07b4*/ 	.word	0x0000dfe0


	//   ....[85]....
        /*07b8*/ 	.word	0x0000dff0


	//   ....[86]....
        /*07bc*/ 	.word	0x0000e000


	//   ....[87]....
        /*07c0*/ 	.word	0x0000e010


	//   ....[88]....
        /*07c4*/ 	.word	0x0000e9c0


	//   ....[89]....
        /*07c8*/ 	.word	0x0000f460


	//   ....[90]....
        /*07cc*/ 	.word	0x0000fc00


	//   ....[91]....
        /*07d0*/ 	.word	0x0000fc20


	//   ....[92]....
        /*07d4*/ 	.word	0x0000fc50


	//   ....[93]....
        /*07d8*/ 	.word	0x0000fc90


	//   ....[94]....
        /*07dc*/ 	.word	0x0000fcc0


	//   ....[95]....
        /*07e0*/ 	.word	0x0000fe70


	//   ....[96]....
        /*07e4*/ 	.word	0x0000fe90


	//   ....[97]....
        /*07e8*/ 	.word	0x0000fec0


	//   ....[98]....
        /*07ec*/ 	.word	0x0000ff10


	//   ....[99]....
        /*07f0*/ 	.word	0x0000ff40


	//   ....[100]....
        /*07f4*/ 	.word	0x00010430


	//   ....[101]....
        /*07f8*/ 	.word	0x00010480


	//   ....[102]....
        /*07fc*/ 	.word	0x000104d0


	//   ....[103]....
        /*0800*/ 	.word	0x00010520


	//   ....[104]....
        /*0804*/ 	.word	0x00010650


	//   ....[105]....
        /*0808*/ 	.word	0x000106a0


	//   ....[106]....
        /*080c*/ 	.word	0x000106f0


	//   ....[107]....
        /*0810*/ 	.word	0x00010740


	//   ....[108]....
        /*0814*/ 	.word	0x00010870


	//   ....[109]....
        /*0818*/ 	.word	0x000108c0


	//   ....[110]....
        /*081c*/ 	.word	0x00010910


	//   ....[111]....
        /*0820*/ 	.word	0x00010960


	//   ....[112]....
        /*0824*/ 	.word	0x00010a90


	//   ....[113]....
        /*0828*/ 	.word	0x00010ae0


	//   ....[114]....
        /*082c*/ 	.word	0x00010b30


	//   ....[115]....
        /*0830*/ 	.word	0x00010b80


	//   ....[116]....
        /*0834*/ 	.word	0x00010cb0


	//   ....[117]....
        /*0838*/ 	.word	0x00010d00


	//   ....[118]....
        /*083c*/ 	.word	0x00010d50


	//   ....[119]....
        /*0840*/ 	.word	0x00010da0


	//   ....[120]....
        /*0844*/ 	.word	0x00010e40


	//   ....[121]....
        /*0848*/ 	.word	0x00010ee0


	//   ....[122]....
        /*084c*/ 	.word	0x00010f80


	//   ....[123]....
        /*0850*/ 	.word	0x00011020


	//   ....[124]....
        /*0854*/ 	.word	0x000110c0


	//   ....[125]....
        /*0858*/ 	.word	0x00011150


	//   ....[126]....
        /*085c*/ 	.word	0x000111a0


	//   ....[127]....
        /*0860*/ 	.word	0x000111f0


	//   ....[128]....
        /*0864*/ 	.word	0x00011260


	//   ....[129]....
        /*0868*/ 	.word	0x000112b0


	//   ....[130]....
        /*086c*/ 	.word	0x00011300


	//   ....[131]....
        /*0870*/ 	.word	0x00011350


	//   ....[132]....
        /*0874*/ 	.word	0x000113f0


	//   ....[133]....
        /*0878*/ 	.word	0x00011440


	//   ....[134]....
        /*087c*/ 	.word	0x00011490


	//   ....[135]....
        /*0880*/ 	.word	0x000114e0


	//   ....[136]....
        /*0884*/ 	.word	0x00011580


	//   ....[137]....
        /*0888*/ 	.word	0x00011610


	//   ....[138]....
        /*088c*/ 	.word	0x00011660


	//   ....[139]....
        /*0890*/ 	.word	0x000116b0


	//   ....[140]....
        /*0894*/ 	.word	0x00011750


	//   ....[141]....
        /*0898*/ 	.word	0x000117e0


	//   ....[142]....
        /*089c*/ 	.word	0x00011830


	//   ....[143]....
        /*08a0*/ 	.word	0x00011880


	//   ....[144]....
        /*08a4*/ 	.word	0x00011920


	//   ....[145]....
        /*08a8*/ 	.word	0x000119b0


	//   ....[146]....
        /*08ac*/ 	.word	0x00011a00


	//   ....[147]....
        /*08b0*/ 	.word	0x00011a50


	//   ....[148]....
        /*08b4*/ 	.word	0x00011af0


	//   ....[149]....
        /*08b8*/ 	.word	0x00011b80


	//   ....[150]....
        /*08bc*/ 	.word	0x00011bd0


	//   ....[151]....
        /*08c0*/ 	.word	0x00011c20


	//   ....[152]....
        /*08c4*/ 	.word	0x00011cc0


	//   ....[153]....
        /*08c8*/ 	.word	0x00011d70


	//   ....[154]....
        /*08cc*/ 	.word	0x00011dd0


	//   ....[155]....
        /*08d0*/ 	.word	0x00011e60


	//   ....[156]....
        /*08d4*/ 	.word	0x00011eb0


	//   ....[157]....
        /*08d8*/ 	.word	0x00011f00


	//   ....[158]....
        /*08dc*/ 	.word	0x00011f50


	//   ....[159]....
        /*08e0*/ 	.word	0x00011fa0


	//   ....[160]....
        /*08e4*/ 	.word	0x00011fe0


	//   ....[161]....
        /*08e8*/ 	.word	0x00012030


	//   ....[162]....
        /*08ec*/ 	.word	0x000120a0


	//   ....[163]....
        /*08f0*/ 	.word	0x000120f0


	//----- nvinfo : EIATTR_EXIT_INSTR_OFFSETS
	.align		4
.L_1717:
        /*08f4*/ 	.byte	0x04, 0x1c
        /*08f6*/ 	.short	(.L_1719 - .L_1718)


	//   ....[0]....
.L_1718:
        /*08f8*/ 	.word	0x00010080


	//   ....[1]....
        /*08fc*/ 	.word	0x000103d0


	//----- nvinfo : EIATTR_MAX_THREADS
	.align		4
.L_1719:
        /*0900*/ 	.byte	0x04, 0x05
        /*0902*/ 	.short	(.L_1721 - .L_1720)
.L_1720:
        /*0904*/ 	.word	0x00000040
        /*0908*/ 	.word	0x00000001
        /*090c*/ 	.word	0x00000001


	//----- nvinfo : EIATTR_CRS_STACK_SIZE
	.align		4
.L_1721:
        /*0910*/ 	.byte	0x04, 0x1e
        /*0912*/ 	.short	(.L_1723 - .L_1722)
.L_1722:
        /*0914*/ 	.word	0x00000000


	//----- nvinfo : EIATTR_CBANK_PARAM_SIZE
	.align		4
.L_1723:
        /*0918*/ 	.byte	0x03, 0x19
        /*091a*/ 	.short	0x01f0


	//----- nvinfo : EIATTR_PARAM_CBANK
	.align		4
        /*091c*/ 	.byte	0x04, 0x0a
        /*091e*/ 	.short	(.L_1725 - .L_1724)
	.align		4
.L_1724:
        /*0920*/ 	.word	index@(.nv.constant0._Z25selective_scan_bwd_kernelI32Selective_Scan_bwd_kernel_traitsILi64ELi16ELb0ELb0ELb1ELb0ELb1EfN3c107complexIfEEEEv12SSMParamsBwd)
        /*0924*/ 	.short	0x0210
        /*0926*/ 	.short	0x01f0


	//----- nvinfo : EIATTR_SW_WAR
	.align		4
.L_1725:
        /*0928*/ 	.byte	0x04, 0x36
        /*092a*/ 	.short	(.L_1727 - .L_1726)
.L_1726:
        /*092c*/ 	.word	0x00000008
.L_1727:


//--------------------- .nv.info._Z25selective_scan_bwd_kernelI32Selective_Scan_bwd_kernel_traitsILi64ELi16ELb0ELb0ELb1ELb1ELb0EfN3c107complexIfEEEEv12SSMParamsBwd --------------------------
	.section	.nv.info._Z25selective_scan_bwd_kernelI32Selective_Scan_bwd_kernel_traitsILi64ELi16ELb0ELb0ELb1ELb1ELb0EfN3c107complexIfEEEEv12SSMParamsBwd,"",@"SHT_CUDA_INFO"
	.sectionflags	@""
	.align	4


	//----- nvinfo : EIATTR_CUDA_API_VERSION
	.align		4
        /*0000*/ 	.byte	0x04, 0x37
        /*0002*/ 	.short	(.L_1729 - .L_1728)
.L_1728:
        /*0004*/ 	.word	0x00000082


	//----- nvinfo : EIATTR_KPARAM_INFO
	.align		4
.L_1729:
        /*0008*/ 	.byte	0x04, 0x17
        /*000a*/ 	.short	(.L_1731 - .L_1730)
.L_1730:
        /*000c*/ 	.word	0x00000000
        /*0010*/ 	.short	0x0000
        /*0012*/ 	.short	0x0000
        /*0014*/ 	.byte	0x00, 0xf0, 0xc1, 0x07


	//----- nvinfo : EIATTR_SPARSE_MMA_MASK
	.align		4
.L_1731:
        /*0018*/ 	.byte	0x03, 0x50
        /*001a*/ 	.short	0x0000


	//----- nvinfo : EIATTR_MAXREG_COUNT
	.align		4
        /*001c*/ 	.byte	0x03, 0x1b
        /*001e*/ 	.short	0x00ff


	//----- nvinfo : EIATTR_NUM_BARRIERS
	.align		4
        /*0020*/ 	.byte	0x02, 0x4c
        /*0022*/ 	.byte	0x01
	.zero		1


	//----- nvinfo : EIATTR_ANNOTATIONS
	.align		4
        /*0024*/ 	.byte	0x04, 0x55
        /*0026*/ 	.short	(.L_1733 - .L_1732)


	//   ....[0]....
.L_1732:
        /* <DEDUP_REMOVED lines=20> */


	//----- nvinfo : EIATTR_MERCURY_ISA_VERSION
	.align		4
.L_1733:
        /*0150*/ 	.byte	0x03, 0x5f
        /*0152*/ 	.short	0x0101


	//----- nvinfo : EIATTR_COOP_GROUP_MASK_REGIDS
	.align		4
        /*0154*/ 	.byte	0x04, 0x29
        /*0156*/ 	.short	(.L_1735 - .L_1734)


	//   ....[0]....
.L_1734:
        /*0158*/ 	.word	0xffffffff


	//   ....[1]....
        /*015c*/ 	.word	0xffffffff


	//   ....[2]....
        /*0160*/ 	.word	0xffffffff


	//   ....[3]....
        /*0164*/ 	.word	0xffffffff


	//   ....[4]....
        /*0168*/ 	.word	0xffffffff


	//   ....[5]....
        /*016c*/ 	.word	0xffffffff


	//   ....[6]....
        /*0170*/ 	.word	0xffffffff


	//   ....[7]....
        /*0174*/ 	.word	0xffffffff


	//   ....[8]....
        /*0178*/ 	.word	0xffffffff


	//   ....[9]....
        /*017c*/ 	.word	0xffffffff


	//   ....[10]....
        /*0180*/ 	.word	0xffffffff


	//   ....[11]....
        /*0184*/ 	.word	0xffffffff


	//   ....[12]....
        /*0188*/ 	.word	0xffffffff


	//   ....[13]....
        /*018c*/ 	.word	0xffffffff


	//   ....[14]....
        /*0190*/ 	.word	0xffffffff


	//   ....[15]....
        /*0194*/ 	.word	0xffffffff


	//   ....[16]....
        /*0198*/ 	.word	0xffffffff


	//   ....[17]....
        /*019c*/ 	.word	0xffffffff


	//   ....[18]....
        /*01a0*/ 	.word	0xffffffff


	//   ....[19]....
        /*01a4*/ 	.word	0xffffffff


	//   ....[20]....
        /*01a8*/ 	.word	0xffffffff


	//   ....[21]....
        /*01ac*/ 	.word	0xffffffff


	//   ....[22]....
        /*01b0*/ 	.word	0xffffffff


	//   ....[23]....
        /*01b4*/ 	.word	0xffffffff


	//   ....[24]....
        /*01b8*/ 	.word	0xffffffff


	//   ....[25]....
        /*01bc*/ 	.word	0xffffffff


	//   ....[26]....
        /*01c0*/ 	.word	0xffffffff


	//   ....[27]....
        /*01c4*/ 	.word	0xffffffff


	//   ....[28]....
        /*01c8*/ 	.word	0xffffffff


	//   ....[29]....
        /*01cc*/ 	.word	0xffffffff


	//   ....[30]....
        /*01d0*/ 	.word	0xffffffff


	//   ....[31]....
        /*01d4*/ 	.word	0xffffffff


	//   ....[32]....
        /*01d8*/ 	.word	0xffffffff


	//   ....[33]....
        /*01dc*/ 	.word	0xffffffff


	//   ....[34]....
        /*01e0*/ 	.word	0xffffffff


	//   ....[35]....
        /*01e4*/ 	.word	0xffffffff


	//   ....[36]....
        /*01e8*/ 	.word	0xffffffff


	//   ....[37]....
        /*01ec*/ 	.word	0xffffffff


	//   ....[38]....
        /*01f0*/ 	.word	0xffffffff


	//   ....[39]....
        /*01f4*/ 	.word	0xffffffff


	//   ....[40]....
        /*01f8*/ 	.word	0xffffffff


	//   ....[41]....
        /*01fc*/ 	.word	0xffffffff


	//   ....[42]....
        /*0200*/ 	.word	0xffffffff


	//   ....[43]....
        /*0204*/ 	.word	0xffffffff


	//   ....[44]....
        /*0208*/ 	.word	0xffffffff


	//   ....[45]....
        /*020c*/ 	.word	0xffffffff


	//   ....[46]....
        /*0210*/ 	.word	0xffffffff


	//   ....[47]....
        /*0214*/ 	.word	0xffffffff


	//   ....[48]....
        /*0218*/ 	.word	0xffffffff


	//   ....[49]....
        /*021c*/ 	.word	0xffffffff


	//   ....[50]....
        /*0220*/ 	.word	0xffffffff


	//   ....[51]....
        /*0224*/ 	.word	0xffffffff


	//   ....[52]....
        /*0228*/ 	.word	0xffffffff


	//   ....[53]....
        /*022c*/ 	.word	0xffffffff


	//   ....[54]....
        /*0230*/ 	.word	0xffffffff


	//   ....[55]....
        /*0234*/ 	.word	0xffffffff


	//   ....[56]....
        /*0238*/ 	.word	0xffffffff


	//   ....[57]....
        /*023c*/ 	.word	0xffffffff


	//   ....[58]....
        /*0240*/ 	.word	0xffffffff


	//   ....[59]....
        /*0244*/ 	.word	0xffffffff


	//   ....[60]....
        /*0248*/ 	.word	0xffffffff


	//   ....[61]....
        /*024c*/ 	.word	0xffffffff


	//   ....[62]....
        /*0250*/ 	.word	0xffffffff


	//   ....[63]....
        /*0254*/ 	.word	0xffffffff


	//   ....[64]....
        /*0258*/ 	.word	0xffffffff


	//   ....[65]....
        /*025c*/ 	.word	0xffffffff


	//   ....[66]....
        /*0260*/ 	.word	0xffffffff


	//   ....[67]....
        /*0264*/ 	.word	0xffffffff


	//   ....[68]....
        /*0268*/ 	.word	0xffffffff


	//   ....[69]....
        /*026c*/ 	.word	0xffffffff


	//   ....[70]....
        /*0270*/ 	.word	0xffffffff


	//   ....[71]....
        /*0274*/ 	.word	0xffffffff


	//   ....[72]....
        /*0278*/ 	.word	0xffffffff


	//   ....[73]....
        /*027c*/ 	.word	0xffffffff


	//   ....[74]....
        /*0280*/ 	.word	0xffffffff


	//   ....[75]....
        /*0284*/ 	.word	0xffffffff


	//   ....[76]....
        /*0288*/ 	.word	0xffffffff


	//   ....[77]....
        /*028c*/ 	.word	0xffffffff


	//   ....[78]....
        /*0290*/ 	.word	0xffffffff


	//   ....[79]....
        /*0294*/ 	.word	0xffffffff


	//   ....[80]....
        /*0298*/ 	.word	0xffffffff


	//   ....[81]....
        /*029c*/ 	.word	0xffffffff


	//   ....[82]....
        /*02a0*/ 	.word	0xffffffff


	//   ....[83]....
        /*02a4*/ 	.word	0xffffffff


	//   ....[84]....
        /*02a8*/ 	.word	0xffffffff


	//   ....[85]....
        /*02ac*/ 	.word	0xffffffff


	//   ....[86]....
        /*02b0*/ 	.word	0xffffffff


	//   ....[87]....
        /*02b4*/ 	.word	0xffffffff


	//   ....[88]....
        /*02b8*/ 	.word	0xffffffff


	//   ....[89]....
        /*02bc*/ 	.word	0xffffffff


	//   ....[90]....
        /*02c0*/ 	.word	0xffffffff


	//   ....[91]....
        /*02c4*/ 	.word	0xffffffff


	//   ....[92]....
        /*02c8*/ 	.word	0xffffffff


	//   ....[93]....
        /*02cc*/ 	.word	0xffffffff


	//   ....[94]....
        /*02d0*/ 	.word	0xffffffff


	//   ....[95]....
        /*02d4*/ 	.word	0xffffffff


	//   ....[96]....
        /*02d8*/ 	.word	0xffffffff


	//   ....[97]....
        /*02dc*/ 	.word	0x05000047


	//   ....[98]....
        /*02e0*/ 	.word	0x05000047


	//   ....[99]....
        /*02e4*/ 	.word	0x05000047


	//   ....[100]....
        /*02e8*/ 	.word	0x05000047


	//   ....[101]....
        /*02ec*/ 	.word	0x05000047


	//   ....[102]....
        /*02f0*/ 	.word	0x05000047


	//   ....[103]....
        /*02f4*/ 	.word	0x05000047


	//   ....[104]....
        /*02f8*/ 	.word	0x05000047


	//   ....[105]....
        /*02fc*/ 	.word	0x05000047


	//   ....[106]....
        /*0300*/ 	.word	0x05000047


	//   ....[107]....
        /*0304*/ 	.word	0x05000047


	//   ....[108]....
        /*0308*/ 	.word	0x05000047


	//   ....[109]....
        /*030c*/ 	.word	0x05000047


	//   ....[110]....
        /*0310*/ 	.word	0x05000047


	//   ....[111]....
        /*0314*/ 	.word	0x05000047


	//   ....[112]....
        /*0318*/ 	.word	0x05000047


	//   ....[113]....
        /*031c*/ 	.word	0x05000047


	//   ....[114]....
        /*0320*/ 	.word	0x05000047


	//   ....[115]....
        /*0324*/ 	.word	0x05000047


	//   ....[116]....
        /*0328*/ 	.word	0x05000047


	//   ....[117]....
        /*032c*/ 	.word	0x05000047


	//   ....[118]....
        /*0330*/ 	.word	0x05000047


	//   ....[119]....
        /*0334*/ 	.word	0x05000047


	//   ....[120]....
        /*0338*/ 	.word	0x05000047


	//   ....[121]....
        /*033c*/ 	.word	0x05000047


	//   ....[122]....
        /*0340*/ 	.word	0x05000047


	//   ....[123]....
        /*0344*/ 	.word	0x05000047


	//   ....[124]....
        /*0348*/ 	.word	0x05000047


	//   ....[125]....
        /*034c*/ 	.word	0x05000047


	//   ....[126]....
        /*0350*/ 	.word	0x05000047


	//   ....[127]....
        /*0354*/ 	.word	0x05000047


	//   ....[128]....
        /*0358*/ 	.word	0x05000047


	//   ....[129]....
        /*035c*/ 	.word	0x05000047


	//   ....[130]....
        /*0360*/ 	.word	0x05000047


	//   ....[131]....
        /*0364*/ 	.word	0x05000047


	//   ....[132]....
        /*0368*/ 	.word	0x05000047


	//   ....[133]....
        /*036c*/ 	.word	0x05000047


	//   ....[134]....
        /*0370*/ 	.word	0x05000047


	//   ....[135]....
        /*0374*/ 	.word	0x05000047


	//   ....[136]....
        /*0378*/ 	.word	0x05000047


	//   ....[137]....
        /*037c*/ 	.word	0x05000047


	//   ....[138]....
        /*0380*/ 	.word	0x05000047


	//   ....[139]....
        /*0384*/ 	.word	0x05000047


	//   ....[140]....
        /*0388*/ 	.word	0x05000047


	//   ....[141]....
        /*038c*/ 	.word	0x05000047


	//   ....[142]....
        /*0390*/ 	.word	0x05000047


	//   ....[143]....
        /*0394*/ 	.word	0x05000047


	//   ....[144]....
        /*0398*/ 	.word	0x05000047


	//   ....[145]....
        /*039c*/ 	.word	0x05000047


	//   ....[146]....
        /*03a0*/ 	.word	0x05000047


	//   ....[147]....
        /*03a4*/ 	.word	0x05000047


	//   ....[148]....
        /*03a8*/ 	.word	0x05000047


	//   ....[149]....
        /*03ac*/ 	.word	0x05000047


	//   ....[150]....
        /*03b0*/ 	.word	0x05000047


	//   ....[151]....
        /*03b4*/ 	.word	0x05000047


	//   ....[152]....
        /*03b8*/ 	.word	0x05000047


	//   ....[153]....
        /*03bc*/ 	.word	0x05000047


	//   ....[154]....
        /*03c0*/ 	.word	0x05000047


	//   ....[155]....
        /*03c4*/ 	.word	0x05000047


	//   ....[156]....
        /*03c8*/ 	.word	0x05000047


	//   ....[157]....
        /*03cc*/ 	.word	0x05000047


	//   ....[158]....
        /*03d0*/ 	.word	0x05000047


	//   ....[159]....
        /*03d4*/ 	.word	0x05000047


	//   ....[160]....
        /*03d8*/ 	.word	0x05000047


	//----- nvinfo : EIATTR_COOP_GROUP_INSTR_OFFSETS
	.align		4
.L_1735:
        /*03dc*/ 	.byte	0x04, 0x28
        /*03de*/ 	.short	(.L_1737 - .L_1736)


	//   ....[0]....
.L_1736:
        /*03e0*/ 	.word	0x00001370


	//   ....[1]....
        /*03e4*/ 	.word	0x00001840


	//   ....[2]....
        /*03e8*/ 	.word	0x00001e10


	//   ....[3]....
        /*03ec*/ 	.word	0x00005dd0


	//   ....[4]....
        /*03f0*/ 	.word	0x000078a0


	//   ....[5]....
        /*03f4*/ 	.word	0x000078c0


	//   ....[6]....
        /*03f8*/ 	.word	0x000078d0


	//   ....[7]....
        /*03fc*/ 	.word	0x000078e0


	//   ....[8]....
        /*0400*/ 	.word	0x00007980


	//   ....[9]....
        /*0404*/ 	.word	0x000079b0


	//   ....[10]....
        /*0408*/ 	.word	0x000079d0


	//   ....[11]....
        /*040c*/ 	.word	0x000079e0


	//   ....[12]....
        /*0410*/ 	.word	0x00007a80


	//   ....[13]....
        /*0414*/ 	.word	0x00007ab0


	//   ....[14]....
        /*0418*/ 	.word	0x00007ad0


	//   ....[15]....
        /*041c*/ 	.word	0x00007ae0


	//   ....[16]....
        /*0420*/ 	.word	0x00007b80


	//   ....[17]....
        /*0424*/ 	.word	0x00007bb0


	//   ....[18]....
        /*0428*/ 	.word	0x00007bd0


	//   ....[19]....
        /*042c*/ 	.word	0x00007be0


	//   ....[20]....
        /*0430*/ 	.word	0x00007c80


	//   ....[21]....
        /*0434*/ 	.word	0x00007cb0


	//   ....[22]....
        /*0438*/ 	.word	0x00007cc0


	//   ....[23]....
        /*043c*/ 	.word	0x00007cd0


	//   ....[24]....
        /*0440*/ 	.word	0x00007e40


	//   ....[25]....
        /*0444*/ 	.word	0x00007e50


	//   ....[26]....
        /*0448*/ 	.word	0x00007e60


	//   ....[27]....
        /*044c*/ 	.word	0x00007e70


	//   ....[28]....
        /*0450*/ 	.word	0x00007e80


	//   ....[29]....
        /*0454*/ 	.word	0x00007e90


	//   ....[30]....
        /*0458*/ 	.word	0x00007ea0


	//   ....[31]....
        /*045c*/ 	.word	0x00007eb0


	//   ....[32]....
        /*0460*/ 	.word	0x00009140


	//   ....[33]....
        /*0464*/ 	.word	0x00009160


	//   ....[34]....
        /*0468*/ 	.word	0x00009170


	//   ....[35]....
        /*046c*/ 	.word	0x00009180


	//   ....[36]....
        /*0470*/ 	.word	0x000092a0


	//   ....[37]....
        /*0474*/ 	.word	0x000092b0


	//   ....[38]....
        /*0478*/ 	.word	0x000092c0


	//   ....[39]....
        /*047c*/ 	.word	0x000092d0


	//   ....[40]....
        /*0480*/ 	.word	0x000093f0


	//   ....[41]....
        /*0484*/ 	.word	0x00009400


	//   ....[42]....
        /*0488*/ 	.word	0x00009410


	//   ....[43]....
        /*048c*/ 	.word	0x00009420


	//   ....[44]....
        /*0490*/ 	.word	0x00009540


	//   ....[45]....
        /*0494*/ 	.word	0x00009550


	//   ....[46]....
        /*0498*/ 	.word	0x00009560


	//   ....[47]....
        /*049c*/ 	.word	0x00009570


	//   ....[48]....
        /*04a0*/ 	.word	0x00009690


	//   ....[49]....
        /*04a4*/ 	.word	0x000096a0


	//   ....[50]....
        /*04a8*/ 	.word	0x000096b0


	//   ....[51]....
        /*04ac*/ 	.word	0x000096c0


	//   ....[52]....
        /*04b0*/ 	.word	0x000097e0


	//   ....[53]....
        /*04b4*/ 	.word	0x000097f0


	//   ....[54]....
        /*04b8*/ 	.word	0x00009800


	//   ....[55]....
        /*04bc*/ 	.word	0x00009810


	//   ....[56]....
        /*04c0*/ 	.word	0x00009820


	//   ....[57]....
        /*04c4*/ 	.word	0x00009830


	//   ....[58]....
        /*04c8*/ 	.word	0x00009840


	//   ....[59]....
        /*04cc*/ 	.word	0x00009870


	//   ....[60]....
        /*04d0*/ 	.word	0x000098a0


	//   ....[61]....
        /*04d4*/ 	.word	0x000098b0


	//   ....[62]....
        /*04d8*/ 	.word	0x000098c0


	//   ....[63]....
        /*04dc*/ 	.word	0x000098d0


	//   ....[64]....
        /*04e0*/ 	.word	0x0000d310


	//   ....[65]....
        /*04e4*/ 	.word	0x0000d350


	//   ....[66]....
        /*04e8*/ 	.word	0x0000d390


	//   ....[67]....
        /*04ec*/ 	.word	0x0000d3d0


	//   ....[68]....
        /*04f0*/ 	.word	0x0000d4e0


	//   ....[69]....
        /*04f4*/ 	.word	0x0000d520


	//   ....[70]....
        /*04f8*/ 	.word	0x0000d560


	//   ....[71]....
        /*04fc*/ 	.word	0x0000d5a0


	//   ....[72]....
        /*0500*/ 	.word	0x0000d6f0


	//   ....[73]....
        /*0504*/ 	.word	0x0000d730


	//   ....[74]....
        /*0508*/ 	.word	0x0000d770


	//   ....[75]....
        /*050c*/ 	.word	0x0000d7b0


	//   ....[76]....
        /*0510*/ 	.word	0x0000d8c0


	//   ....[77]....
        /*0514*/ 	.word	0x0000d900


	//   ....[78]....
        /*0518*/ 	.word	0x0000d940


	//   ....[79]....
        /*051c*/ 	.word	0x0000d980


	//   ....[80]....
        /*0520*/ 	.word	0x0000da00


	//   ....[81]....
        /*0524*/ 	.word	0x0000da20


	//   ....[82]....
        /*0528*/ 	.word	0x0000da40


	//   ....[83]....
        /*052c*/ 	.word	0x0000da80


	//   ....[84]....
        /*0530*/ 	.word	0x0000e350


	//   ....[85]....
        /*0534*/ 	.word	0x0000ecf0


	//   ....[86]....
        /*0538*/ 	.word	0x0000f700


	//   ....[87]....
        /*053c*/ 	.word	0x0000feb0


	//   ....[88]....
        /*0540*/ 	.word	0x0000fed0


	//   ....[89]....
        /*0544*/ 	.word	0x0000ff00


	//   ....[90]....
        /*0548*/ 	.word	0x0000ff40


	//   ....[91]....
        /*054c*/ 	.word	0x0000ff70


	//   ....[92]....
        /*0550*/ 	.word	0x00010120


	//   ....[93]....
        /*0554*/ 	.word	0x00010140


	//   ....[94]....
        /*0558*/ 	.word	0x00010170


	//   ....[95]....
        /*055c*/ 	.word	0x000101c0


	//   ....[96]....
        /*0560*/ 	.word	0x000101f0


	//   ....[97]....
        /*0564*/ 	.word	0x000106e0


	//   ....[98]....
        /*0568*/ 	.word	0x00010730


	//   ....[99]....
        /*056c*/ 	.word	0x00010780


	//   ....[100]....
        /*0570*/ 	.word	0x000107d0


	//   ....[101]....
        /*0574*/ 	.word	0x000108e0


	//   ....[102]....
        /*0578*/ 	.word	0x00010930


	//   ....[103]....
        /*057c*/ 	.word	0x00010980


	//   ....[104]....
        /*0580*/ 	.word	0x000109d0


	//   ....[105]....
        /*0584*/ 	.word	0x00010ae0


	//   ....[106]....
        /*0588*/ 	.word	0x00010b30


	//   ....[107]....
        /*058c*/ 	.word	0x00010b80


	//   ....[108]....
        /*0590*/ 	.word	0x00010bd0


	//   ....[109]....
        /*0594*/ 	.word	0x00010ce0


	//   ....[110]....
        /*0598*/ 	.word	0x00010d30


	//   ....[111]....
        /*059c*/ 	.word	0x00010d80


	//   ....[112]....
        /*05a0*/ 	.word	0x00010dd0


	//   ....[113]....
        /*05a4*/ 	.word	0x00010ee0


	//   ....[114]....
        /*05a8*/ 	.word	0x00010f30


	//   ....[115]....
        /*05ac*/ 	.word	0x00010f80


	//   ....[116]....
        /*05b0*/ 	.word	0x00010fd0


	//   ....[117]....
        /*05b4*/ 	.word	0x00011070


	//   ....[118]....
        /*05b8*/ 	.word	0x00011110


	//   ....[119]....
        /*05bc*/ 	.word	0x000111b0


	//   ....[120]....
        /*05c0*/ 	.word	0x00011250


	//   ....[121]....
        /*05c4*/ 	.word	0x000112f0


	//   ....[122]....
        /*05c8*/ 	.word	0x000113a0


	//   ....[123]....
        /*05cc*/ 	.word	0x00011400


	//   ....[124]....
        /*05d0*/ 	.word	0x00011450


	//   ....[125]....
        /*05d4*/ 	.word	0x00011480


	//   ....[126]....
        /*05d8*/ 	.word	0x000114e0


	//   ....[127]....
        /*05dc*/ 	.word	0x00011530


	//   ....[128]....
        /*05e0*/ 	.word	0x00011580


	//   ....[129]....
        /*05e4*/ 	.word	0x00011620


	//   ....[130]....
        /*05e8*/ 	.word	0x00011670


	//   ....[131]....
        /*05ec*/ 	.word	0x000116c0


	//   ....[132]....
        /*05f0*/ 	.word	0x00011710


	//   ....[133]....
        /*05f4*/ 	.word	0x000117b0


	//   ....[134]....
        /*05f8*/ 	.word	0x00011840


	//   ....[135]....
        /*05fc*/ 	.word	0x00011890


	//   ....[136]....
        /*0600*/ 	.word	0x000118e0


	//   ....[137]....
        /*0604*/ 	.word	0x00011980


	//   ....[138]....
        /*0608*/ 	.word	0x00011a10


	//   ....[139]....
        /*060c*/ 	.word	0x00011a60


	//   ....[140]....
        /*0610*/ 	.word	0x00011ab0


	//   ....[141]....
        /*0614*/ 	.word	0x00011b50


	//   ....[142]....
        /*0618*/ 	.word	0x00011be0


	//   ....[143]....
        /*061c*/ 	.word	0x00011c30


	//   ....[144]....
        /*0620*/ 	.word	0x00011c80


	//   ....[145]....
        /*0624*/ 	.word	0x00011d20


	//   ....[146]....
        /*0628*/ 	.word	0x00011db0


	//   ....[147]....
        /*062c*/ 	.word	0x00011e00


	//   ....[148]....
        /*0630*/ 	.word	0x00011e50


	//   ....[149]....
        /*0634*/ 	.word	0x00011ef0


	//   ....[150]....
        /*0638*/ 	.word	0x00011fa0


	//   ....[151]....
        /*063c*/ 	.word	0x00012000


	//   ....[152]....
        /*0640*/ 	.word	0x00012090


	//   ....[153]....
        /*0644*/ 	.word	0x000120e0


	//   ....[154]....
        /*0648*/ 	.word	0x00012130


	//   ....[155]....
        /*064c*/ 	.word	0x00012180


	//   ....[156]....
        /*0650*/ 	.word	0x000121d0


	//   ....[157]....
        /*0654*/ 	.word	0x00012210


	//   ....[158]....
        /*0658*/ 	.word	0x00012260


	//   ....[159]....
        /*065c*/ 	.word	0x000122d0


	//   ....[160]....
        /*0660*/ 	.word	0x00012320


	//----- nvinfo : EIATTR_EXIT_INSTR_OFFSETS
	.align		4
.L_1737:
        /*0664*/ 	.byte	0x04, 0x1c
        /*0666*/ 	.short	(.L_1739 - .L_1738)


	//   ....[0]....
.L_1738:
        /*0668*/ 	.word	0x00010330


	//   ....[1]....
        /*066c*/ 	.word	0x00010680


	//----- nvinfo : EIATTR_MAX_THREADS
	.align		4
.L_1739:
        /*0670*/ 	.byte	0x04, 0x05
        /*0672*/ 	.short	(.L_1741 - .L_1740)
.L_1740:
        /*0674*/ 	.word	0x00000040
        /*0678*/ 	.word	0x00000001
        /*067c*/ 	.word	0x00000001


	//----- nvinfo : EIATTR_CRS_STACK_SIZE
	.align		4
.L_1741:
        /*0680*/ 	.byte	0x04, 0x1e
        /*0682*/ 	.short	(.L_1743 - .L_1742)
.L_1742:
        /*0684*/ 	.word	0x00000000


	//----- nvinfo : EIATTR_CBANK_PARAM_SIZE
	.align		4
.L_1743:
        /*0688*/ 	.byte	0x03, 0x19
        /*068a*/ 	.short	0x01f0


	//----- nvinfo : EIATTR_PARAM_CBANK
	.align		4
        /*068c*/ 	.byte	0x04, 0x0a
        /*068e*/ 	.short	(.L_1745 - .L_1744)
	.align		4
.L_1744:
        /*0690*/ 	.word	index@(.nv.constant0._Z25selective_scan_bwd_kernelI32Selective_Scan_bwd_kernel_traitsILi64ELi16ELb0ELb0ELb1ELb1ELb0EfN3c107complexIfEEEEv12SSMParamsBwd)
        /*0694*/ 	.short	0x0210
        /*0696*/ 	.short	0x01f0


	//----- nvinfo : EIATTR_SW_WAR
	.align		4
.L_1745:
        /*0698*/ 	.byte	0x04, 0x36
        /*069a*/ 	.short	(.L_1747 - .L_1746)
.L_1746:
        /*069c*/ 	.word	0x00000008
.L_1747:


//--------------------- .nv.info._Z25selective_scan_bwd_kernelI32Selective_Scan_bwd_kernel_traitsILi64ELi16ELb0ELb0ELb1ELb1ELb1EfN3c107complexIfEEEEv12SSMParamsBwd --------------------------
	.section	.nv.info._Z25selective_scan_bwd_kernelI32Selective_Scan_bwd_kernel_traitsILi64ELi16ELb0ELb0ELb1ELb1ELb1EfN3c107complexIfEEEEv12SSMParamsBwd,"",@"SHT_CUDA_INFO"
	.sectionflags	@""
	.align	4


	//----- nvinfo : EIATTR_CUDA_API_VERSION
	.align		4
        /*0000*/ 	.byte	0x04, 0x37
        /*0002*/ 	.short	(.L_1749 - .L_1748)
.L_1748:
        /*0004*/ 	.word	0x00000082


	//----- nvinfo : EIATTR_KPARAM_INFO
	.align		4
.L_1749:
        /*0008*/ 	.byte	0x04, 0x17
        /*000a*/ 	.short	(.L_1751 - .L_1750)
.L_1750:
        /*000c*/ 	.word	0x00000000
        /*0010*/ 	.short	0x0000
        /*0012*/ 	.short	0x0000
        /*0014*/ 	.byte	0x00, 0xf0, 0xc1, 0x07


	//----- nvinfo : EIATTR_SPARSE_MMA_MASK
	.align		4
.L_1751:
        /*0018*/ 	.byte	0x03, 0x50
        /*001a*/ 	.short	0x0000


	//----- nvinfo : EIATTR_MAXREG_COUNT
	.align		4
        /*001c*/ 	.byte	0x03, 0x1b
        /*001e*/ 	.short	0x00ff


	//----- nvinfo : EIATTR_NUM_BARRIERS
	.align		4
        /*0020*/ 	.byte	0x02, 0x4c
        /*0022*/ 	.byte	0x01
	.zero		1


	//----- nvinfo : EIATTR_ANNOTATIONS
	.align		4
        /*0024*/ 	.byte	0x04, 0x55
        /*0026*/ 	.short	(.L_1753 - .L_1752)


	//   ....[0]....
.L_1752:
        /* <DEDUP_REMOVED lines=22> */


	//----- nvinfo : EIATTR_MERCURY_ISA_VERSION
	.align		4
.L_1753:
        /*0170*/ 	.byte	0x03, 0x5f
        /*0172*/ 	.short	0x0101


	//----- nvinfo : EIATTR_COOP_GROUP_MASK_REGIDS
	.align		4
        /*0174*/ 	.byte	0x04, 0x29
        /*0176*/ 	.short	(.L_1755 - .L_1754)


	//   ....[0]....
.L_1754:
        /*0178*/ 	.word	0xffffffff


	//   ....[1]....
        /*017c*/ 	.word	0xffffffff


	//   ....[2]....
        /*0180*/ 	.word	0xffffffff


	//   ....[3]....
        /*0184*/ 	.word	0xffffffff


	//   ....[4]....
        /*0188*/ 	.word	0xffffffff


	//   ....[5]....
        /*018c*/ 	.word	0xffffffff


	//   ....[6]....
        /*0190*/ 	.word	0xffffffff


	//   ....[7]....
        /*0194*/ 	.word	0xffffffff


	//   ....[8]....
        /*0198*/ 	.word	0xffffffff


	//   ....[9]....
        /*019c*/ 	.word	0xffffffff


	//   ....[10]....
        /*01a0*/ 	.word	0xffffffff


	//   ....[11]....
        /*01a4*/ 	.word	0xffffffff


	//   ....[12]....
        /*01a8*/ 	.word	0xffffffff


	//   ....[13]....
        /*01ac*/ 	.word	0xffffffff


	//   ....[14]....
        /*01b0*/ 	.word	0xffffffff


	//   ....[15]....
        /*01b4*/ 	.word	0xffffffff


	//   ....[16]....
        /*01b8*/ 	.word	0xffffffff


	//   ....[17]....
        /*01bc*/ 	.word	0xffffffff


	//   ....[18]....
        /*01c0*/ 	.word	0xffffffff


	//   ....[19]....
        /*01c4*/ 	.word	0xffffffff


	//   ....[20]....
        /*01c8*/ 	.word	0xffffffff


	//   ....[21]....
        /*01cc*/ 	.word	0xffffffff


	//   ....[22]....
        /*01d0*/ 	.word	0xffffffff


	//   ....[23]....
        /*01d4*/ 	.word	0xffffffff


	//   ....[24]....
        /*01d8*/ 	.word	0xffffffff


	//   ....[25]....
        /*01dc*/ 	.word	0xffffffff


	//   ....[26]....
        /*01e0*/ 	.word	0xffffffff


	//   ....[27]....
        /*01e4*/ 	.word	0xffffffff


	//   ....[28]....
        /*01e8*/ 	.word	0xffffffff


	//   ....[29]....
        /*01ec*/ 	.word	0xffffffff


	//   ....[30]....
        /*01f0*/ 	.word	0xffffffff


	//   ....[31]....
        /*01f4*/ 	.word	0xffffffff


	//   ....[32]....
        /*01f8*/ 	.word	0xffffffff


	//   ....[33]....
        /*01fc*/ 	.word	0xffffffff


	//   ....[34]....
        /*0200*/ 	.word	0xffffffff


	//   ....[35]....
        /*0204*/ 	.word	0xffffffff


	//   ....[36]....
        /*0208*/ 	.word	0xffffffff


	//   ....[37]....
        /*020c*/ 	.word	0xffffffff


	//   ....[38]....
        /*0210*/ 	.word	0xffffffff


	//   ....[39]....
        /*0214*/ 	.word	0xffffffff


	//   ....[40]....
        /*0218*/ 	.word	0xffffffff


	//   ....[41]....
        /*021c*/ 	.word	0xffffffff


	//   ....[42]....
        /*0220*/ 	.word	0xffffffff


	//   ....[43]....
        /*0224*/ 	.word	0xffffffff


	//   ....[44]....
        /*0228*/ 	.word	0xffffffff


	//   ....[45]....
        /*022c*/ 	.word	0xffffffff


	//   ....[46]....
        /*0230*/ 	.word	0xffffffff


	//   ....[47]....
        /*0234*/ 	.word	0xffffffff


	//   ....[48]....
        /*0238*/ 	.word	0xffffffff


	//   ....[49]....
        /*023c*/ 	.word	0xffffffff


	//   ....[50]....
        /*0240*/ 	.word	0xffffffff


	//   ....[51]....
        /*0244*/ 	.word	0xffffffff


	//   ....[52]....
        /*0248*/ 	.word	0xffffffff


	//   ....[53]....
        /*024c*/ 	.word	0xffffffff


	//   ....[54]....
        /*0250*/ 	.word	0xffffffff


	//   ....[55]....
        /*0254*/ 	.word	0xffffffff


	//   ....[56]....
        /*0258*/ 	.word	0xffffffff


	//   ....[57]....
        /*025c*/ 	.word	0xffffffff


	//   ....[58]....
        /*0260*/ 	.word	0xffffffff


	//   ....[59]....
        /*0264*/ 	.word	0xffffffff


	//   ....[60]....
        /*0268*/ 	.word	0xffffffff


	//   ....[61]....
        /*026c*/ 	.word	0xffffffff


	//   ....[62]....
        /*0270*/ 	.word	0xffffffff


	//   ....[63]....
        /*0274*/ 	.word	0xffffffff


	//   ....[64]....
        /*0278*/ 	.word	0xffffffff


	//   ....[65]....
        /*027c*/ 	.word	0xffffffff


	//   ....[66]....
        /*0280*/ 	.word	0xffffffff


	//   ....[67]....
        /*0284*/ 	.word	0xffffffff


	//   ....[68]....
        /*0288*/ 	.word	0xffffffff


	//   ....[69]....
        /*028c*/ 	.word	0xffffffff


	//   ....[70]....
        /*0290*/ 	.word	0xffffffff


	//   ....[71]....
        /*0294*/ 	.word	0xffffffff


	//   ....[72]....
        /*0298*/ 	.word	0xffffffff


	//   ....[73]....
        /*029c*/ 	.word	0xffffffff


	//   ....[74]....
        /*02a0*/ 	.word	0xffffffff


	//   ....[75]....
        /*02a4*/ 	.word	0xffffffff


	//   ....[76]....
        /*02a8*/ 	.word	0xffffffff


	//   ....[77]....
        /*02ac*/ 	.word	0xffffffff


	//   ....[78]....
        /*02b0*/ 	.word	0xffffffff


	//   ....[79]....
        /*02b4*/ 	.word	0xffffffff


	//   ....[80]....
        /*02b8*/ 	.word	0xffffffff


	//   ....[81]....
        /*02bc*/ 	.word	0xffffffff


	//   ....[82]....
        /*02c0*/ 	.word	0xffffffff


	//   ....[83]....
        /*02c4*/ 	.word	0xffffffff


	//   ....[84]....
        /*02c8*/ 	.word	0xffffffff


	//   ....[85]....
        /*02cc*/ 	.word	0xffffffff


	//   ....[86]....
        /*02d0*/ 	.word	0xffffffff


	//   ....[87]....
        /*02d4*/ 	.word	0xffffffff


	//   ....[88]....
        /*02d8*/ 	.word	0xffffffff


	//   ....[89]....
        /*02dc*/ 	.word	0xffffffff


	//   ....[90]....
        /*02e0*/ 	.word	0xffffffff


	//   ....[91]....
        /*02e4*/ 	.word	0xffffffff


	//   ....[92]....
        /*02e8*/ 	.word	0xffffffff


	//   ....[93]....
        /*02ec*/ 	.word	0xffffffff


	//   ....[94]....
        /*02f0*/ 	.word	0xffffffff


	//   ....[95]....
        /*02f4*/ 	.word	0xffffffff


	//   ....[96]....
        /*02f8*/ 	.word	0xffffffff


	//   ....[97]....
        /*02fc*/ 	.word	0xffffffff


	//   ....[98]....
        /*0300*/ 	.word	0xffffffff


	//   ....[99]....
        /*0304*/ 	.word	0xffffffff


	//   ....[100]....
        /*0308*/ 	.word	0xffffffff


	//   ....[101]....
        /*030c*/ 	.word	0x05000047


	//   ....[102]....
        /*0310*/ 	.word	0x05000047


	//   ....[103]....
        /*0314*/ 	.word	0x05000047


	//   ....[104]....
        /*0318*/ 	.word	0x05000047


	//   ....[105]....
        /*031c*/ 	.word	0x05000047


	//   ....[106]....
        /*0320*/ 	.word	0x05000047


	//   ....[107]....
        /*0324*/ 	.word	0x05000047


	//   ....[108]....
        /*0328*/ 	.word	0x05000047


	//   ....[109]....
        /*032c*/ 	.word	0x05000047


	//   ....[110]....
        /*0330*/ 	.word	0x05000047


	//   ....[111]....
        /*0334*/ 	.word	0x05000047


	//   ....[112]....
        /*0338*/ 	.word	0x05000047


	//   ....[113]....
        /*033c*/ 	.word	0x05000047


	//   ....[114]....
        /*0340*/ 	.word	0x05000047


	//   ....[115]....
        /*0344*/ 	.word	0x05000047


	//   ....[116]....
        /*0348*/ 	.word	0x05000047


	//   ....[117]....
        /*034c*/ 	.word	0x05000047


	//   ....[118]....
        /*0350*/ 	.word	0x05000047


	//   ....[119]....
        /*0354*/ 	.word	0x05000047


	//   ....[120]....
        /*0358*/ 	.word	0x05000047


	//   ....[121]....
        /*035c*/ 	.word	0x05000047


	//   ....[122]....
        /*0360*/ 	.word	0x05000047


	//   ....[123]....
        /*0364*/ 	.word	0x05000047


	//   ....[124]....
        /*0368*/ 	.word	0x05000047


	//   ....[125]....
        /*036c*/ 	.word	0x05000047


	//   ....[126]....
        /*0370*/ 	.word	0x05000047


	//   ....[127]....
        /*0374*/ 	.word	0x05000047


	//   ....[128]....
        /*0378*/ 	.word	0x05000047


	//   ....[129]....
        /*037c*/ 	.word	0x05000047


	//   ....[130]....
        /*0380*/ 	.word	0x05000047


	//   ....[131]....
        /*0384*/ 	.word	0x05000047


	//   ....[132]....
        /*0388*/ 	.word	0x05000047


	//   ....[133]....
        /*038c*/ 	.word	0x05000047


	//   ....[134]....
        /*0390*/ 	.word	0x05000047


	//   ....[135]....
        /*0394*/ 	.word	0x05000047


	//   ....[136]....
        /*0398*/ 	.word	0x05000047


	//   ....[137]....
        /*039c*/ 	.word	0x05000047


	//   ....[138]....
        /*03a0*/ 	.word	0x05000047


	//   ....[139]....
        /*03a4*/ 	.word	0x05000047


	//   ....[140]....
        /*03a8*/ 	.word	0x05000047


	//   ....[141]....
        /*03ac*/ 	.word	0x05000047


	//   ....[142]....
        /*03b0*/ 	.word	0x05000047


	//   ....[143]....
        /*03b4*/ 	.word	0x05000047


	//   ....[144]....
        /*03b8*/ 	.word	0x05000047


	//   ....[145]....
        /*03bc*/ 	.word	0x05000047


	//   ....[146]....
        /*03c0*/ 	.word	0x05000047


	//   ....[147]....
        /*03c4*/ 	.word	0x05000047


	//   ....[148]....
        /*03c8*/ 	.word	0x05000047


	//   ....[149]....
        /*03cc*/ 	.word	0x05000047


	//   ....[150]....
        /*03d0*/ 	.word	0x05000047


	//   ....[151]....
        /*03d4*/ 	.word	0x05000047


	//   ....[152]....
        /*03d8*/ 	.word	0x05000047


	//   ....[153]....
        /*03dc*/ 	.word	0x05000047


	//   ....[154]....
        /*03e0*/ 	.word	0x05000047


	//   ....[155]....
        /*03e4*/ 	.word	0x05000047


	//   ....[156]....
        /*03e8*/ 	.word	0x05000047


	//   ....[157]....
        /*03ec*/ 	.word	0x05000047


	//   ....[158]....
        /*03f0*/ 	.word	0x05000047


	//   ....[159]....
        /*03f4*/ 	.word	0x05000047


	//   ....[160]....
        /*03f8*/ 	.word	0x05000047


	//   ....[161]....
        /*03fc*/ 	.word	0x05000047


	//   ....[162]....
        /*0400*/ 	.word	0x05000047


	//   ....[163]....
        /*0404*/ 	.word	0x05000047


	//   ....[164]....
        /*0408*/ 	.word	0x05000047


	//----- nvinfo : EIATTR_COOP_GROUP_INSTR_OFFSETS
	.align		4
.L_1755:
        /*040c*/ 	.byte	0x04, 0x28
        /*040e*/ 	.short	(.L_1757 - .L_1756)


	//   ....[0]....
.L_1756:
        /*0410*/ 	.word	0x00001360


	//   ....[1]....
        /*0414*/ 	.word	0x00001800


	//   ....[2]....
        /*0418*/ 	.word	0x00001df0


	//   ....[3]....
        /*041c*/ 	.word	0x00004a60


	//   ....[4]....
        /*0420*/ 	.word	0x00005150


	//   ....[5]....
        /*0424*/ 	.word	0x000059a0


	//   ....[6]....
        /*0428*/ 	.word	0x000063e0


	//   ....[7]....
        /*042c*/ 	.word	0x000083c0


	//   ....[8]....
        /*0430*/ 	.word	0x00009e70


	//   ....[9]....
        /*0434*/ 	.word	0x00009e90


	//   ....[10]....
        /*0438*/ 	.word	0x00009ea0


	//   ....[11]....
        /*043c*/ 	.word	0x00009eb0


	//   ....[12]....
        /*0440*/ 	.word	0x00009f50


	//   ....[13]....
        /*0444*/ 	.word	0x00009f80


	//   ....[14]....
        /*0448*/ 	.word	0x00009fa0


	//   ....[15]....
        /*044c*/ 	.word	0x00009fb0


	//   ....[16]....
        /*0450*/ 	.word	0x0000a050


	//   ....[17]....
        /*0454*/ 	.word	0x0000a080


	//   ....[18]....
        /*0458*/ 	.word	0x0000a0a0


	//   ....[19]....
        /*045c*/ 	.word	0x0000a0b0


	//   ....[20]....
        /*0460*/ 	.word	0x0000a150


	//   ....[21]....
        /*0464*/ 	.word	0x0000a180


	//   ....[22]....
        /*0468*/ 	.word	0x0000a1a0


	//   ....[23]....
        /*046c*/ 	.word	0x0000a1b0


	//   ....[24]....
        /*0470*/ 	.word	0x0000a250


	//   ....[25]....
        /*0474*/ 	.word	0x0000a280


	//   ....[26]....
        /*0478*/ 	.word	0x0000a290


	//   ....[27]....
        /*047c*/ 	.word	0x0000a2a0


	//   ....[28]....
        /*0480*/ 	.word	0x0000a410


	//   ....[29]....
        /*0484*/ 	.word	0x0000a420


	//   ....[30]....
        /*0488*/ 	.word	0x0000a430


	//   ....[31]....
        /*048c*/ 	.word	0x0000a440


	//   ....[32]....
        /*0490*/ 	.word	0x0000a450


	//   ....[33]....
        /*0494*/ 	.word	0x0000a460


	//   ....[34]....
        /*0498*/ 	.word	0x0000a470


	//   ....[35]....
        /*049c*/ 	.word	0x0000a480


	//   ....[36]....
        /*04a0*/ 	.word	0x0000b710


	//   ....[37]....
        /*04a4*/ 	.word	0x0000b730


	//   ....[38]....
        /*04a8*/ 	.word	0x0000b740


	//   ....[39]....
        /*04ac*/ 	.word	0x0000b750


	//   ....[40]....
        /*04b0*/ 	.word	0x0000b870


	//   ....[41]....
        /*04b4*/ 	.word	0x0000b880


	//   ....[42]....
        /*04b8*/ 	.word	0x0000b890


	//   ....[43]....
        /*04bc*/ 	.word	0x0000b8a0


	//   ....[44]....
        /*04c0*/ 	.word	0x0000b9c0


	//   ....[45]....
        /*04c4*/ 	.word	0x0000b9d0


	//   ....[46]....
        /*04c8*/ 	.word	0x0000b9e0


	//   ....[47]....
        /*04cc*/ 	.word	0x0000b9f0


	//   ....[48]....
        /*04d0*/ 	.word	0x0000bb10


	//   ....[49]....
        /*04d4*/ 	.word	0x0000bb20


	//   ....[50]....
        /*04d8*/ 	.word	0x0000bb30


	//   ....[51]....
        /*04dc*/ 	.word	0x0000bb40


	//   ....[52]....
        /*04e0*/ 	.word	0x0000bc60


	//   ....[53]....
        /*04e4*/ 	.word	0x0000bc70


	//   ....[54]....
        /*04e8*/ 	.word	0x0000bc80


	//   ....[55]....
        /*04ec*/ 	.word	0x0000bc90


	//   ....[56]....
        /*04f0*/ 	.word	0x0000bdb0


	//   ....[57]....
        /*04f4*/ 	.word	0x0000bdc0


	//   ....[58]....
        /*04f8*/ 	.word	0x0000bdd0


	//   ....[59]....
        /*04fc*/ 	.word	0x0000bde0


	//   ....[60]....
        /*0500*/ 	.word	0x0000bdf0


	//   ....[61]....
        /*0504*/ 	.word	0x0000be00


	//   ....[62]....
        /*0508*/ 	.word	0x0000be10


	//   ....[63]....
        /*050c*/ 	.word	0x0000be40


	//   ....[64]....
        /*0510*/ 	.word	0x0000be70


	//   ....[65]....
        /*0514*/ 	.word	0x0000be80


	//   ....[66]....
        /*0518*/ 	.word	0x0000be90


	//   ....[67]....
        /*051c*/ 	.word	0x0000bea0


	//   ....[68]....
        /*0520*/ 	.word	0x0000f8a0


	//   ....[69]....
        /*0524*/ 	.word	0x0000f8e0


	//   ....[70]....
        /*0528*/ 	.word	0x0000f920


	//   ....[71]....
        /*052c*/ 	.word	0x0000f960


	//   ....[72]....
        /*0530*/ 	.word	0x0000fa70


	//   ....[73]....
        /*0534*/ 	.word	0x0000fab0


	//   ....[74]....
        /*0538*/ 	.word	0x0000faf0


	//   ....[75]....
        /*053c*/ 	.word	0x0000fb30


	//   ....[76]....
        /*0540*/ 	.word	0x0000fc40


	//   ....[77]....
        /*0544*/ 	.word	0x0000fc80


	//   ....[78]....
        /*0548*/ 	.word	0x0000fcc0


	//   ....[79]....
        /*054c*/ 	.word	0x0000fd00


	//   ....[80]....
        /*0550*/ 	.word	0x0000fe10


	//   ....[81]....
        /*0554*/ 	.word	0x0000fe50


	//   ....[82]....
        /*0558*/ 	.word	0x0000fe90


	//   ....[83]....
        /*055c*/ 	.word	0x0000fed0


	//   ....[84]....
        /*0560*/ 	.word	0x0000ffe0


	//   ....[85]....
        /*0564*/ 	.word	0x00010020


	//   ....[86]....
        /*0568*/ 	.word	0x00010060


	//   ....[87]....
        /*056c*/ 	.word	0x00010080


	//   ....[88]....
        /*0570*/ 	.word	0x00010920


	//   ....[89]....
        /*0574*/ 	.word	0x000112c0


	//   ....[90]....
        /*0578*/ 	.word	0x00011ca0


	//   ....[91]....
        /*057c*/ 	.word	0x00012480


	//   ....[92]....
        /*0580*/ 	.word	0x000124a0


	//   ....[93]....
        /*0584*/ 	.word	0x000124d0


	//   ....[94]....
        /*0588*/ 	.word	0x00012510


	//   ....[95]....
        /*058c*/ 	.word	0x00012540


	//   ....[96]....
        /*0590*/ 	.word	0x000126f0


	//   ....[97]....
        /*0594*/ 	.word	0x00012710


	//   ....[98]....
        /*0598*/ 	.word	0x00012740


	//   ....[99]....
        /*059c*/ 	.word	0x00012790


	//   ....[100]....
        /*05a0*/ 	.word	0x000127c0


	//   ....[101]....
        /*05a4*/ 	.word	0x00012cb0


	//   ....[102]....
        /*05a8*/ 	.word	0x00012d00


	//   ....[103]....
        /*05ac*/ 	.word	0x00012d50


	//   ....[104]....
        /*05b0*/ 	.word	0x00012da0


	//   ....[105]....
        /*05b4*/ 	.word	0x00012eb0


	//   ....[106]....
        /*05b8*/ 	.word	0x00012f00


	//   ....[107]....
        /*05bc*/ 	.word	0x00012f50


	//   ....[108]....
        /*05c0*/ 	.word	0x00012fa0


	//   ....[109]....
        /*05c4*/ 	.word	0x000130b0


	//   ....[110]....
        /*05c8*/ 	.word	0x00013100


	//   ....[111]....
        /*05cc*/ 	.word	0x00013150


	//   ....[112]....
        /*05d0*/ 	.word	0x000131a0


	//   ....[113]....
        /*05d4*/ 	.word	0x000132b0


	//   ....[114]....
        /*05d8*/ 	.word	0x00013300


	//   ....[115]....
        /*05dc*/ 	.word	0x00013350


	//   ....[116]....
        /*05e0*/ 	.word	0x000133a0


	//   ....[117]....
        /*05e4*/ 	.word	0x000134b0


	//   ....[118]....
        /*05e8*/ 	.word	0x00013500


	//   ....[119]....
        /*05ec*/ 	.word	0x00013550


	//   ....[120]....
        /*05f0*/ 	.word	0x000135a0


	//   ....[121]....
        /*05f4*/ 	.word	0x00013640


	//   ....[122]....
        /*05f8*/ 	.word	0x000136e0


	//   ....[123]....
        /*05fc*/ 	.word	0x00013780


	//   ....[124]....
        /*0600*/ 	.word	0x00013820


	//   ....[125]....
        /*0604*/ 	.word	0x000138c0


	//   ....[126]....
        /*0608*/ 	.word	0x00013970


	//   ....[127]....
        /*060c*/ 	.word	0x000139d0


	//   ....[128]....
        /*0610*/ 	.word	0x00013a20


	//   ....[129]....
        /*0614*/ 	.word	0x00013a50


	//   ....[130]....
        /*0618*/ 	.word	0x00013ab0


	//   ....[131]....
        /*061c*/ 	.word	0x00013b00


	//   ....[132]....
        /*0620*/ 	.word	0x00013b50


	//   ....[133]....
        /*0624*/ 	.word	0x00013bf0


	//   ....[134]....
        /*0628*/ 	.word	0x00013c40


	//   ....[135]....
        /*062c*/ 	.word	0x00013c90


	//   ....[136]....
        /*0630*/ 	.word	0x00013ce0


	//   ....[137]....
        /*0634*/ 	.word	0x00013d80


	//   ....[138]....
        /*0638*/ 	.word	0x00013e10


	//   ....[139]....
        /*063c*/ 	.word	0x00013e60


	//   ....[140]....
        /*0640*/ 	.word	0x00013eb0


	//   ....[141]....
        /*0644*/ 	.word	0x00013f50


	//   ....[142]....
        /*0648*/ 	.word	0x00013fe0


	//   ....[143]....
        /*064c*/ 	.word	0x00014030


	//   ....[144]....
        /*0650*/ 	.word	0x00014080


	//   ....[145]....
        /*0654*/ 	.word	0x00014120


	//   ....[146]....
        /*0658*/ 	.word	0x000141b0


	//   ....[147]....
        /*065c*/ 	.word	0x00014200


	//   ....[148]....
        /*0660*/ 	.word	0x00014250


	//   ....[149]....
        /*0664*/ 	.word	0x000142f0


	//   ....[150]....
        /*0668*/ 	.word	0x00014380


	//   ....[151]....
        /*066c*/ 	.word	0x000143d0


	//   ....[152]....
        /*0670*/ 	.word	0x00014420


	//   ....[153]....
        /*0674*/ 	.word	0x000144c0


	//   ....[154]....
        /*0678*/ 	.word	0x00014570


	//   ....[155]....
        /*067c*/ 	.word	0x000145d0


	//   ....[156]....
        /*0680*/ 	.word	0x00014660


	//   ....[157]....
        /*0684*/ 	.word	0x000146b0


	//   ....[158]....
        /*0688*/ 	.word	0x00014700


	//   ....[159]....
        /*068c*/ 	.word	0x00014750


	//   ....[160]....
        /*0690*/ 	.word	0x000147a0


	//   ....[161]....
        /*0694*/ 	.word	0x000147e0


	//   ....[162]....
        /*0698*/ 	.word	0x00014830


	//   ....[163]....
        /*069c*/ 	.word	0x000148a0


	//   ....[164]....
        /*06a0*/ 	.word	0x000148f0


	//----- nvinfo : EIATTR_EXIT_INSTR_OFFSETS
	.align		4
.L_1757:
        /*06a4*/ 	.byte	0x04, 0x1c
        /*06a6*/ 	.short	(.L_1759 - .L_1758)


	//   ....[0]....
.L_1758:
        /*06a8*/ 	.word	0x00012900


	//   ....[1]....
        /*06ac*/ 	.word	0x00012c50


	//----- nvinfo : EIATTR_MAX_THREADS
	.align		4
.L_1759:
        /*06b0*/ 	.byte	0x04, 0x05
        /*06b2*/ 	.short	(.L_1761 - .L_1760)
.L_1760:
        /*06b4*/ 	.word	0x00000040
        /*06b8*/ 	.word	0x00000001
        /*06bc*/ 	.word	0x00000001


	//----- nvinfo : EIATTR_CRS_STACK_SIZE
	.align		4
.L_1761:
        /*06c0*/ 	.byte	0x04, 0x1e
        /*06c2*/ 	.short	(.L_1763 - .L_1762)
.L_1762:
        /*06c4*/ 	.word	0x00000000


	//----- nvinfo : EIATTR_CBANK_PARAM_SIZE
	.align		4
.L_1763:
        /*06c8*/ 	.byte	0x03, 0x19
        /*06ca*/ 	.short	0x01f0


	//----- nvinfo : EIATTR_PARAM_CBANK
	.align		4
        /*06cc*/ 	.byte	0x04, 0x0a
        /*06ce*/ 	.short	(.L_1765 - .L_1764)
	.align		4
.L_1764:
        /*06d0*/ 	.word	index@(.nv.constant0._Z25selective_scan_bwd_kernelI32Selective_Scan_bwd_kernel_traitsILi64ELi16ELb0ELb0ELb1ELb1ELb1EfN3c107complexIfEEEEv12SSMParamsBwd)
        /*06d4*/ 	.short	0x0210
        /*06d6*/ 	.short	0x01f0


	//----- nvinfo : EIATTR_SW_WAR
	.align		4
.L_1765:
        /*06d8*/ 	.byte	0x04, 0x36
        /*06da*/ 	.short	(.L_1767 - .L_1766)
.L_1766:
        /*06dc*/ 	.word	0x00000008
.L_1767:


//--------------------- .nv.info._Z25selective_scan_bwd_kernelI32Selective_Scan_bwd_kernel_traitsILi64ELi16ELb0ELb1ELb0ELb0ELb0EfN3c107complexIfEEEEv12SSMParamsBwd --------------------------
	.section	.nv.info._Z25selective_scan_bwd_kernelI32Selective_Scan_bwd_kernel_traitsILi64ELi16ELb0ELb1ELb0ELb0ELb0EfN3c107complexIfEEEEv12SSMParamsBwd,"",@"SHT_CUDA_INFO"
	.sectionflags	@""
	.align	4


	//----- nvinfo : EIATTR_CUDA_API_VERSION
	.align		4
        /*0000*/ 	.byte	0x04, 0x37
        /*0002*/ 	.short	(.L_1769 - .L_1768)
.L_1768:
        /*0004*/ 	.word	0x00000082


	//----- nvinfo : EIATTR_KPARAM_INFO
	.align		4
.L_1769:
        /*0008*/ 	.byte	0x04, 0x17
        /*000a*/ 	.short	(.L_1771 - .L_1770)
.L_1770:
        /*000c*/ 	.word	0x00000000
        /*0010*/ 	.short	0x0000
        /*0012*/ 	.short	0x0000
        /*0014*/ 	.byte	0x00, 0xf0, 0xc1, 0x07


	//----- nvinfo : EIATTR_SPARSE_MMA_MASK
	.align		4
.L_1771:
        /*0018*/ 	.byte	0x03, 0x50
        /*001a*/ 	.short	0x0000


	//----- nvinfo : EIATTR_MAXREG_COUNT
	.align		4
        /*001c*/ 	.byte	0x03, 0x1b
        /*001e*/ 	.short	0x00ff


	//----- nvinfo : EIATTR_NUM_BARRIERS
	.align		4
        /*0020*/ 	.byte	0x02, 0x4c
        /*0022*/ 	.byte	0x01
	.zero		1


	//----- nvinfo : EIATTR_ANNOTATIONS
	.align		4
        /*0024*/ 	.byte	0x04, 0x55
        /*0026*/ 	.short	(.L_1773 - .L_1772)


	//   ....[0]....
.L_1772:
        /* <DEDUP_REMOVED lines=29> */


	//----- nvinfo : EIATTR_MERCURY_ISA_VERSION
	.align		4
.L_1773:
        /*01e8*/ 	.byte	0x03, 0x5f
        /*01ea*/ 	.short	0x0101


	//----- nvinfo : EIATTR_COOP_GROUP_MASK_REGIDS
	.align		4
        /*01ec*/ 	.byte	0x04, 0x29
        /*01ee*/ 	.short	(.L_1775 - .L_1774)


	//   ....[0]....
.L_1774:
        /*01f0*/ 	.word	0xffffffff


	//   ....[1]....
        /*01f4*/ 	.word	0xffffffff


	//   ....[2]....
        /*01f8*/ 	.word	0xffffffff


	//   ....[3]....
        /*01fc*/ 	.word	0xffffffff


	//   ....[4]....
        /*0200*/ 	.word	0xffffffff


	//   ....[5]....
        /*0204*/ 	.word	0xffffffff


	//   ....[6]....
        /*0208*/ 	.word	0xffffffff


	//   ....[7]....
        /*020c*/ 	.word	0xffffffff


	//   ....[8]....
        /*0210*/ 	.word	0xffffffff


	//   ....[9]....
        /*0214*/ 	.word	0xffffffff


	//   ....[10]....
        /*0218*/ 	.word	0xffffffff


	//   ....[11]....
        /*021c*/ 	.word	0xffffffff


	//   ....[12]....
        /*0220*/ 	.word	0xffffffff


	//   ....[13]....
        /*0224*/ 	.word	0xffffffff


	//   ....[14]....
        /*0228*/ 	.word	0xffffffff


	//   ....[15]....
        /*022c*/ 	.word	0xffffffff


	//   ....[16]....
        /*0230*/ 	.word	0xffffffff


	//   ....[17]....
        /*0234*/ 	.word	0xffffffff


	//   ....[18]....
        /*0238*/ 	.word	0xffffffff


	//   ....[19]....
        /*023c*/ 	.word	0xffffffff


	//   ....[20]....
        /*0240*/ 	.word	0xffffffff


	//   ....[21]....
        /*0244*/ 	.word	0xffffffff


	//   ....[22]....
        /*0248*/ 	.word	0xffffffff


	//   ....[23]....
        /*024c*/ 	.word	0xffffffff


	//   ....[24]....
        /*0250*/ 	.word	0xffffffff


	//   ....[25]....
        /*0254*/ 	.word	0xffffffff


	//   ....[26]....
        /*0258*/ 	.word	0xffffffff


	//   ....[27]....
        /*025c*/ 	.word	0xffffffff


	//   ....[28]....
        /*0260*/ 	.word	0xffffffff


	//   ....[29]....
        /*0264*/ 	.word	0xffffffff


	//   ....[30]....
        /*0268*/ 	.word	0xffffffff


	//   ....[31]....
        /*026c*/ 	.word	0xffffffff


	//   ....[32]....
        /*0270*/ 	.word	0xffffffff


	//   ....[33]....
        /*0274*/ 	.word	0xffffffff


	//   ....[34]....
        /*0278*/ 	.word	0xffffffff


	//   ....[35]....
        /*027c*/ 	.word	0xffffffff


	//   ....[36]....
        /*0280*/ 	.word	0xffffffff


	//   ....[37]....
        /*0284*/ 	.word	0xffffffff


	//   ....[38]....
        /*0288*/ 	.word	0xffffffff


	//   ....[39]....
        /*028c*/ 	.word	0xffffffff


	//   ....[40]....
        /*0290*/ 	.word	0xffffffff


	//   ....[41]....
        /*0294*/ 	.word	0xffffffff


	//   ....[42]....
        /*0298*/ 	.word	0xffffffff


	//   ....[43]....
        /*029c*/ 	.word	0xffffffff


	//   ....[44]....
        /*02a0*/ 	.word	0xffffffff


	//   ....[45]....
        /*02a4*/ 	.word	0xffffffff


	//   ....[46]....
        /*02a8*/ 	.word	0xffffffff


	//   ....[47]....
        /*02ac*/ 	.word	0xffffffff


	//   ....[48]....
        /*02b0*/ 	.word	0xffffffff


	//   ....[49]....
        /*02b4*/ 	.word	0xffffffff


	//   ....[50]....
        /*02b8*/ 	.word	0xffffffff


	//   ....[51]....
        /*02bc*/ 	.word	0xffffffff


	//   ....[52]....
        /*02c0*/ 	.word	0xffffffff


	//   ....[53]....
        /*02c4*/ 	.word	0xffffffff


	//   ....[54]....
        /*02c8*/ 	.word	0xffffffff


	//   ....[55]....
        /*02cc*/ 	.word	0xffffffff


	//   ....[56]....
        /*02d0*/ 	.word	0xffffffff


	//   ....[57]....
        /*02d4*/ 	.word	0xffffffff


	//   ....[58]....
        /*02d8*/ 	.word	0xffffffff


	//   ....[59]....
        /*02dc*/ 	.word	0xffffffff


	//   ....[60]....
        /*02e0*/ 	.word	0xffffffff


	//   ....[61]....
        /*02e4*/ 	.word	0xffffffff


	//   ....[62]....
        /*02e8*/ 	.word	0xffffffff


	//   ....[63]....
        /*02ec*/ 	.word	0xffffffff


	//   ....[64]....
        /*02f0*/ 	.word	0xffffffff


	//   ....[65]....
        /*02f4*/ 	.word	0xffffffff


	//   ....[66]....
        /*02f8*/ 	.word	0xffffffff


	//   ....[67]....
        /*02fc*/ 	.word	0xffffffff


	//   ....[68]....
        /*0300*/ 	.word	0xffffffff


	//   ....[69]....
        /*0304*/ 	.word	0xffffffff


	//   ....[70]....
        /*0308*/ 	.word	0xffffffff


	//   ....[71]....
        /*030c*/ 	.word	0xffffffff


	//   ....[72]....
        /*0310*/ 	.word	0xffffffff


	//   ....[73]....
        /*0314*/ 	.word	0xffffffff


	//   ....[74]....
        /*0318*/ 	.word	0xffffffff


	//   ....[75]....
        /*031c*/ 	.word	0xffffffff


	//   ....[76]....
        /*0320*/ 	.word	0xffffffff


	//   ....[77]....
        /*0324*/ 	.word	0xffffffff


	//   ....[78]....
        /*0328*/ 	.word	0xffffffff


	//   ....[79]....
        /*032c*/ 	.word	0xffffffff


	//   ....[80]....
        /*0330*/ 	.word	0xffffffff


	//   ....[81]....
        /*0334*/ 	.word	0xffffffff


	//   ....[82]....
        /*0338*/ 	.word	0xffffffff


	//   ....[83]....
        /*033c*/ 	.word	0xffffffff


	//   ....[84]....
        /*0340*/ 	.word	0xffffffff


	//   ....[85]....
        /*0344*/ 	.word	0xffffffff


	//   ....[86]....
        /*0348*/ 	.word	0xffffffff


	//   ....[87]....
        /*034c*/ 	.word	0xffffffff


	//   ....[88]....
        /*0350*/ 	.word	0xffffffff


	//   ....[89]....
        /*0354*/ 	.word	0xffffffff


	//   ....[90]....
        /*0358*/ 	.word	0xffffffff


	//   ....[91]....
        /*035c*/ 	.word	0xffffffff


	//   ....[92]....
        /*0360*/ 	.word	0xffffffff


	//   ....[93]....
        /*0364*/ 	.word	0xffffffff


	//   ....[94]....
        /*0368*/ 	.word	0xffffffff


	//   ....[95]....
        /*036c*/ 	.word	0xffffffff


	//   ....[96]....
        /*0370*/ 	.word	0x05000047


	//   ....[97]....
        /*0374*/ 	.word	0x05000047


	//   ....[98]....
        /*0378*/ 	.word	0x05000047


	//   ....[99]....
        /*037c*/ 	.word	0x05000047


	//   ....[100]....
        /*0380*/ 	.word	0x05000047


	//   ....[101]....
        /*0384*/ 	.word	0x05000047


	//   ....[102]....
        /*0388*/ 	.word	0x05000047


	//   ....[103]....
        /*038c*/ 	.word	0x05000047


	//   ....[104]....
        /*0390*/ 	.word	0x05000047


	//   ....[105]....
        /*0394*/ 	.word	0x05000047


	//   ....[106]....
        /*0398*/ 	.word	0x05000047


	//   ....[107]....
        /*039c*/ 	.word	0x05000047


	//   ....[108]....
        /*03a0*/ 	.word	0x05000047


	//   ....[109]....
        /*03a4*/ 	.word	0x05000047


	//   ....[110]....
        /*03a8*/ 	.word	0x05000047


	//   ....[111]....
        /*03ac*/ 	.word	0x05000047


	//   ....[112]....
        /*03b0*/ 	.word	0x05000047


	//   ....[113]....
        /*03b4*/ 	.word	0x05000047


	//   ....[114]....
        /*03b8*/ 	.word	0x05000047


	//   ....[115]....
        /*03bc*/ 	.word	0x05000047


	//   ....[116]....
        /*03c0*/ 	.word	0x05000047


	//   ....[117]....
        /*03c4*/ 	.word	0x05000047


	//   ....[118]....
        /*03c8*/ 	.word	0x05000047


	//   ....[119]....
        /*03cc*/ 	.word	0x05000047


	//   ....[120]....
        /*03d0*/ 	.word	0x05000047


	//   ....[121]....
        /*03d4*/ 	.word	0x05000047


	//   ....[122]....
        /*03d8*/ 	.word	0x05000047


	//   ....[123]....
        /*03dc*/ 	.word	0x05000047


	//   ....[124]....
        /*03e0*/ 	.word	0x05000047


	//   ....[125]....
        /*03e4*/ 	.word	0x05000047


	//   ....[126]....
        /*03e8*/ 	.word	0x05000047


	//   ....[127]....
        /*03ec*/ 	.word	0x05000047


	//   ....[128]....
        /*03f0*/ 	.word	0x05000047


	//   ....[129]....
        /*03f4*/ 	.word	0x05000047


	//   ....[130]....
        /*03f8*/ 	.word	0x05000047


	//   ....[131]....
        /*03fc*/ 	.word	0x05000047


	//   ....[132]....
        /*0400*/ 	.word	0x05000047


	//   ....[133]....
        /*0404*/ 	.word	0x05000047


	//   ....[134]....
        /*0408*/ 	.word	0x05000047


	//   ....[135]....
        /*040c*/ 	.word	0x05000047


	//   ....[136]....
        /*0410*/ 	.word	0x05000047


	//   ....[137]....
        /*0414*/ 	.word	0x05000047


	//   ....[138]....
        /*0418*/ 	.word	0x05000047


	//   ....[139]....
        /*041c*/ 	.word	0x05000047


	//   ....[140]....
        /*0420*/ 	.word	0x05000047


	//   ....[141]....
        /*0424*/ 	.word	0x05000047


	//   ....[142]....
        /*0428*/ 	.word	0x05000047


	//   ....[143]....
        /*042c*/ 	.word	0x05000047


	//   ....[144]....
        /*0430*/ 	.word	0x05000047


	//   ....[145]....
        /*0434*/ 	.word	0x05000047


	//   ....[146]....
        /*0438*/ 	.word	0x05000047


	//   ....[147]....
        /*043c*/ 	.word	0x05000047


	//   ....[148]....
        /*0440*/ 	.word	0x05000047


	//   ....[149]....
        /*0444*/ 	.word	0x05000047


	//   ....[150]....
        /*0448*/ 	.word	0x05000047


	//   ....[151]....
        /*044c*/ 	.word	0x05000047


	//   ....[152]....
        /*0450*/ 	.word	0x05000047


	//   ....[153]....
        /*0454*/ 	.word	0x05000047


	//   ....[154]....
        /*0458*/ 	.word	0x05000047


	//   ....[155]....
        /*045c*/ 	.word	0x05000047


	//   ....[156]....
        /*0460*/ 	.word	0x05000047


	//   ....[157]....
        /*0464*/ 	.word	0x05000047


	//   ....[158]....
        /*0468*/ 	.word	0x05000047


	//   ....[159]....
        /*046c*/ 	.word	0x05000047


	//----- nvinfo : EIATTR_COOP_GROUP_INSTR_OFFSETS
	.align		4
.L_1775:
        /*0470*/ 	.byte	0x04, 0x28
        /*0472*/ 	.short	(.L_1777 - .L_1776)


	//   ....[0]....
.L_1776:
        /*0474*/ 	.word	0x00001380


	//   ....[1]....
        /*0478*/ 	.word	0x00001970


	//   ....[2]....
        /*047c*/ 	.word	0x00001eb0


	//   ....[3]....
        /*0480*/ 	.word	0x00003da0


	//   ....[4]....
        /*0484*/ 	.word	0x00005680


	//   ....[5]....
        /*0488*/ 	.word	0x000056a0


	//   ....[6]....
        /*048c*/ 	.word	0x000056b0


	//   ....[7]....
        /*0490*/ 	.word	0x000056c0


	//   ....[8]....
        /*0494*/ 	.word	0x00005760


	//   ....[9]....
        /*0498*/ 	.word	0x00005790


	//   ....[10]....
        /*049c*/ 	.word	0x000057b0


	//   ....[11]....
        /*04a0*/ 	.word	0x000057c0


	//   ....[12]....
        /*04a4*/ 	.word	0x00005860


	//   ....[13]....
        /*04a8*/ 	.word	0x00005880


	//   ....[14]....
        /*04ac*/ 	.word	0x000058b0


	//   ....[15]....
        /*04b0*/ 	.word	0x000058c0


	//   ....[16]....
        /*04b4*/ 	.word	0x00005970


	//   ....[17]....
        /*04b8*/ 	.word	0x00005990


	//   ....[18]....
        /*04bc*/ 	.word	0x000059b0


	//   ....[19]....
        /*04c0*/ 	.word	0x000059c0


	//   ....[20]....
        /*04c4*/ 	.word	0x00005a60


	//   ....[21]....
        /*04c8*/ 	.word	0x00005a90


	//   ....[22]....
        /*04cc*/ 	.word	0x00005aa0


	//   ....[23]....
        /*04d0*/ 	.word	0x00005ab0


	//   ....[24]....
        /*04d4*/ 	.word	0x00005c20


	//   ....[25]....
        /*04d8*/ 	.word	0x00005c30


	//   ....[26]....
        /*04dc*/ 	.word	0x00005c40


	//   ....[27]....
        /*04e0*/ 	.word	0x00005c50


	//   ....[28]....
        /*04e4*/ 	.word	0x00005c60


	//   ....[29]....
        /*04e8*/ 	.word	0x00005c70


	//   ....[30]....
        /*04ec*/ 	.word	0x00005c80


	//   ....[31]....
        /*04f0*/ 	.word	0x00005c90


	//   ....[32]....
        /*04f4*/ 	.word	0x00006f40


	//   ....[33]....
        /*04f8*/ 	.word	0x00006f60


	//   ....[34]....
        /*04fc*/ 	.word	0x00006f70


	//   ....[35]....
        /*0500*/ 	.word	0x00006f80


	//   ....[36]....
        /*0504*/ 	.word	0x000070a0


	//   ....[37]....
        /*0508*/ 	.word	0x000070b0


	//   ....[38]....
        /*050c*/ 	.word	0x000070c0


	//   ....[39]....
        /*0510*/ 	.word	0x000070d0


	//   ....[40]....
        /*0514*/ 	.word	0x000071f0


	//   ....[41]....
        /*0518*/ 	.word	0x00007200


	//   ....[42]....
        /*051c*/ 	.word	0x00007210


	//   ....[43]....
        /*0520*/ 	.word	0x00007220


	//   ....[44]....
        /*0524*/ 	.word	0x00007340


	//   ....[45]....
        /*0528*/ 	.word	0x00007350


	//   ....[46]....
        /*052c*/ 	.word	0x00007360


	//   ....[47]....
        /*0530*/ 	.word	0x00007370


	//   ....[48]....
        /*0534*/ 	.word	0x00007490


	//   ....[49]....
        /*0538*/ 	.word	0x000074a0


	//   ....[50]....
        /*053c*/ 	.word	0x000074b0


	//   ....[51]....
        /*0540*/ 	.word	0x000074c0


	//   ....[52]....
        /*0544*/ 	.word	0x000075e0


	//   ....[53]....
        /*0548*/ 	.word	0x000075f0


	//   ....[54]....
        /*054c*/ 	.word	0x00007600


	//   ....[55]....
        /*0550*/ 	.word	0x00007610


	//   ....[56]....
        /*0554*/ 	.word	0x00007620


	//   ....[57]....
        /*0558*/ 	.word	0x00007630


	//   ....[58]....
        /*055c*/ 	.word	0x00007640


	//   ....[59]....
        /*0560*/ 	.word	0x00007670


	//   ....[60]....
        /*0564*/ 	.word	0x000076a0


	//   ....[61]....
        /*0568*/ 	.word	0x000076b0


	//   ....[62]....
        /*056c*/ 	.word	0x000076c0


	//   ....[63]....
        /*0570*/ 	.word	0x000076d0


	//   ....[64]....
        /*0574*/ 	.word	0x0000ac30


	//   ....[65]....
        /*0578*/ 	.word	0x0000ac70


	//   ....[66]....
        /*057c*/ 	.word	0x0000acb0


	//   ....[67]....
        /*0580*/ 	.word	0x0000acf0


	//   ....[68]....
        /*0584*/ 	.word	0x0000ae50


	//   ....[69]....
        /*0588*/ 	.word	0x0000ae90


	//   ....[70]....
        /*058c*/ 	.word	0x0000aed0


	//   ....[71]....
        /*0590*/ 	.word	0x0000af10


	//   ....[72]....
        /*0594*/ 	.word	0x0000b020


	//   ....[73]....
        /*0598*/ 	.word	0x0000b0a0


	//   ....[74]....
        /*059c*/ 	.word	0x0000b0e0


	//   ....[75]....
        /*05a0*/ 	.word	0x0000b120


	//   ....[76]....
        /*05a4*/ 	.word	0x0000b1f0


	//   ....[77]....
        /*05a8*/ 	.word	0x0000b270


	//   ....[78]....
        /*05ac*/ 	.word	0x0000b2b0


	//   ....[79]....
        /*05b0*/ 	.word	0x0000b2f0


	//   ....[80]....
        /*05b4*/ 	.word	0x0000b390


	//   ....[81]....
        /*05b8*/ 	.word	0x0000b3c0


	//   ....[82]....
        /*05bc*/ 	.word	0x0000b3e0


	//   ....[83]....
        /*05c0*/ 	.word	0x0000b400


	//   ....[84]....
        /*05c4*/ 	.word	0x0000b9b0


	//   ....[85]....
        /*05c8*/ 	.word	0x0000c550


	//   ....[86]....
        /*05cc*/ 	.word	0x0000cc10


	//   ....[87]....
        /*05d0*/ 	.word	0x0000cc30


	//   ....[88]....
        /*05d4*/ 	.word	0x0000cc60


	//   ....[89]....
        /*05d8*/ 	.word	0x0000cca0


	//   ....[90]....
        /*05dc*/ 	.word	0x0000ccd0


	//   ....[91]....
        /*05e0*/ 	.word	0x0000ce80


	//   ....[92]....
        /*05e4*/ 	.word	0x0000cea0


	//   ....[93]....
        /*05e8*/ 	.word	0x0000ced0


	//   ....[94]....
        /*05ec*/ 	.word	0x0000cf20


	//   ....[95]....
        /*05f0*/ 	.word	0x0000cf50


	//   ....[96]....
        /*05f4*/ 	.word	0x0000d440


	//   ....[97]....
        /*05f8*/ 	.word	0x0000d490


	//   ....[98]....
        /*05fc*/ 	.word	0x0000d4e0


	//   ....[99]....
        /*0600*/ 	.word	0x0000d530


	//   ....[100]....
        /*0604*/ 	.word	0x0000d660


	//   ....[101]....
        /*0608*/ 	.word	0x0000d6b0


	//   ....[102]....
        /*060c*/ 	.word	0x0000d700


	//   ....[103]....
        /*0610*/ 	.word	0x0000d750


	//   ....[104]....
        /*0614*/ 	.word	0x0000d880


	//   ....[105]....
        /*0618*/ 	.word	0x0000d8d0


	//   ....[106]....
        /*061c*/ 	.word	0x0000d920


	//   ....[107]....
        /*0620*/ 	.word	0x0000d970


	//   ....[108]....
        /*0624*/ 	.word	0x0000daa0


	//   ....[109]....
        /*0628*/ 	.word	0x0000daf0


	//   ....[110]....
        /*062c*/ 	.word	0x0000db40


	//   ....[111]....
        /*0630*/ 	.word	0x0000db90


	//   ....[112]....
        /*0634*/ 	.word	0x0000dcc0


	//   ....[113]....
        /*0638*/ 	.word	0x0000dd10


	//   ....[114]....
        /*063c*/ 	.word	0x0000dd60


	//   ....[115]....
        /*0640*/ 	.word	0x0000ddb0


	//   ....[116]....
        /*0644*/ 	.word	0x0000de50


	//   ....[117]....
        /*0648*/ 	.word	0x0000def0


	//   ....[118]....
        /*064c*/ 	.word	0x0000df90


	//   ....[119]....
        /*0650*/ 	.word	0x0000e030


	//   ....[120]....
        /*0654*/ 	.word	0x0000e0d0


	//   ....[121]....
        /*0658*/ 	.word	0x0000e160


	//   ....[122]....
        /*065c*/ 	.word	0x0000e1b0


	//   ....[123]....
        /*0660*/ 	.word	0x0000e200


	//   ....[124]....
        /*0664*/ 	.word	0x0000e270


	//   ....[125]....
        /*0668*/ 	.word	0x0000e2c0


	//   ....[126]....
        /*066c*/ 	.word	0x0000e310


	//   ....[127]....
        /*0670*/ 	.word	0x0000e360


	//   ....[128]....
        /*0674*/ 	.word	0x0000e400


	//   ....[129]....
        /*0678*/ 	.word	0x0000e450


	//   ....[130]....
        /*067c*/ 	.word	0x0000e4a0


	//   ....[131]....
        /*0680*/ 	.word	0x0000e4f0


	//   ....[132]....
        /*0684*/ 	.word	0x0000e590


	//   ....[133]....
        /*0688*/ 	.word	0x0000e620


	//   ....[134]....
        /*068c*/ 	.word	0x0000e670


	//   ....[135]....
        /*0690*/ 	.word	0x0000e6c0


	//   ....[136]....
        /*0694*/ 	.word	0x0000e760


	//   ....[137]....
        /*0698*/ 	.word	0x0000e7f0


	//   ....[138]....
        /*069c*/ 	.word	0x0000e840


	//   ....[139]....
        /*06a0*/ 	.word	0x0000e890


	//   ....[140]....
        /*06a4*/ 	.word	0x0000e930


	//   ....[141]....
        /*06a8*/ 	.word	0x0000e9c0


	//   ....[142]....
        /*06ac*/ 	.word	0x0000ea10


	//   ....[143]....
        /*06b0*/ 	.word	0x0000ea60


	//   ....[144]....
        /*06b4*/ 	.word	0x0000eb00


	//   ....[145]....
        /*06b8*/ 	.word	0x0000eb90


	//   ....[146]....
        /*06bc*/ 	.word	0x0000ebe0


	//   ....[147]....
        /*06c0*/ 	.word	0x0000ec30


	//   ....[148]....
        /*06c4*/ 	.word	0x0000ecd0


	//   ....[149]....
        /*06c8*/ 	.word	0x0000ed80


	//   ....[150]....
        /*06cc*/ 	.word	0x0000ede0


	//   ....[151]....
        /*06d0*/ 	.word	0x0000ee70


	//   ....[152]....
        /*06d4*/ 	.word	0x0000eec0


	//   ....[153]....
        /*06d8*/ 	.word	0x0000ef10


	//   ....[154]....
        /*06dc*/ 	.word	0x0000ef60


	//   ....[155]....
        /*06e0*/ 	.word	0x0000efb0


	//   ....[156]....
        /*06e4*/ 	.word	0x0000eff0


	//   ....[157]....
        /*06e8*/ 	.word	0x0000f040


	//   ....[158]....
        /*06ec*/ 	.word	0x0000f0b0


	//   ....[159]....
        /*06f0*/ 	.word	0x0000f100


	//----- nvinfo : EIATTR_EXIT_INSTR_OFFSETS
	.align		4
.L_1777:
        /*06f4*/ 	.byte	0x04, 0x1c
        /*06f6*/ 	.short	(.L_1779 - .L_1778)


	//   ....[0]....
.L_1778:
        /*06f8*/ 	.word	0x0000d090


	//   ....[1]....
        /*06fc*/ 	.word	0x0000d3e0


	//----- nvinfo : EIATTR_MAX_THREADS
	.align		4
.L_1779:
        /*0700*/ 	.byte	0x04, 0x05
        /*0702*/ 	.short	(.L_1781 - .L_1780)
.L_1780:
        /*0704*/ 	.word	0x00000040
        /*0708*/ 	.word	0x00000001
        /*070c*/ 	.word	0x00000001


	//----- nvinfo : EIATTR_CRS_STACK_SIZE
	.align		4
.L_1781:
        /*0710*/ 	.byte	0x04, 0x1e
        /*0712*/ 	.short	(.L_1783 - .L_1782)
.L_1782:
        /*0714*/ 	.word	0x00000000


	//----- nvinfo : EIATTR_CBANK_PARAM_SIZE
	.align		4
.L_1783:
        /*0718*/ 	.byte	0x03, 0x19
        /*071a*/ 	.short	0x01f0


	//----- nvinfo : EIATTR_PARAM_CBANK
	.align		4
        /*071c*/ 	.byte	0x04, 0x0a
        /*071e*/ 	.short	(.L_1785 - .L_1784)
	.align		4
.L_1784:
        /*0720*/ 	.word	index@(.nv.constant0._Z25selective_scan_bwd_kernelI32Selective_Scan_bwd_kernel_traitsILi64ELi16ELb0ELb1ELb0ELb0ELb0EfN3c107complexIfEEEEv12SSMParamsBwd)
        /*0724*/ 	.short	0x0210
        /*0726*/ 	.short	0x01f0


	//----- nvinfo : EIATTR_SW_WAR
	.align		4
.L_1785:
        /*0728*/ 	.byte	0x04, 0x36
        /*072a*/ 	.short	(.L_1787 - .L_1786)
.L_1786:
        /*072c*/ 	.word	0x00000008
.L_1787:


//--------------------- .nv.info._Z25selective_scan_bwd_kernelI32Selective_Scan_bwd_kernel_traitsILi64ELi16ELb0ELb1ELb0ELb0ELb1EfN3c107complexIfEEEEv12SSMParamsBwd --------------------------
	.section	.nv.info._Z25selective_scan_bwd_kernelI32Selective_Scan_bwd_kernel_traitsILi64ELi16ELb0ELb1ELb0ELb0ELb1EfN3c107complexIfEEEEv12SSMParamsBwd,"",@"SHT_CUDA_INFO"
	.sectionflags	@""
	.align	4


	//----- nvinfo : EIATTR_CUDA_API_VERSION
	.align		4
        /*0000*/ 	.byte	0x04, 0x37
        /*0002*/ 	.short	(.L_1789 - .L_1788)
.L_1788:
        /*0004*/ 	.word	0x00000082


	//----- nvinfo : EIATTR_KPARAM_INFO
	.align		4
.L_1789:
        /*0008*/ 	.byte	0x04, 0x17
        /*000a*/ 	.short	(.L_1791 - .L_1790)
.L_1790:
        /*000c*/ 	.word	0x00000000
        /*0010*/ 	.short	0x0000
        /*0012*/ 	.short	0x0000
        /*0014*/ 	.byte	0x00, 0xf0, 0xc1, 0x07


	//----- nvinfo : EIATTR_SPARSE_MMA_MASK
	.align		4
.L_1791:
        /*0018*/ 	.byte	0x03, 0x50
        /*001a*/ 	.short	0x0000


	//----- nvinfo : EIATTR_MAXREG_COUNT
	.align		4
        /*001c*/ 	.byte	0x03, 0x1b
        /*001e*/ 	.short	0x00ff


	//----- nvinfo : EIATTR_NUM_BARRIERS
	.align		4
        /*0020*/ 	.byte	0x02, 0x4c
        /*0022*/ 	.byte	0x01
	.zero		1


	//----- nvinfo : EIATTR_ANNOTATIONS
	.align		4
        /*0024*/ 	.byte	0x04, 0x55
        /*0026*/ 	.short	(.L_1793 - .L_1792)


	//   ....[0]....
.L_1792:
        /* <DEDUP_REMOVED lines=28> */


	//----- nvinfo : EIATTR_MERCURY_ISA_VERSION
	.align		4
.L_1793:
        /*01d8*/ 	.byte	0x03, 0x5f
        /*01da*/ 	.short	0x0101


	//----- nvinfo : EIATTR_COOP_GROUP_MASK_REGIDS
	.align		4
        /*01dc*/ 	.byte	0x04, 0x29
        /*01de*/ 	.short	(.L_1795 - .L_1794)


	//   ....[0]....
.L_1794:
        /*01e0*/ 	.word	0xffffffff


	//   ....[1]....
        /*01e4*/ 	.word	0xffffffff


	//   ....[2]....
        /*01e8*/ 	.word	0xffffffff


	//   ....[3]....
        /*01ec*/ 	.word	0xffffffff


	//   ....[4]....
        /*01f0*/ 	.word	0xffffffff


	//   ....[5]....
        /*01f4*/ 	.word	0xffffffff


	//   ....[6]....
        /*01f8*/ 	.word	0xffffffff


	//   ....[7]....
        /*01fc*/ 	.word	0xffffffff


	//   ....[8]....
        /*0200*/ 	.word	0xffffffff


	//   ....[9]....
        /*0204*/ 	.word	0xffffffff


	//   ....[10]....
        /*0208*/ 	.word	0xffffffff


	//   ....[11]....
        /*020c*/ 	.word	0xffffffff


	//   ....[12]....
        /*0210*/ 	.word	0xffffffff


	//   ....[13]....
        /*0214*/ 	.word	0xffffffff


	//   ....[14]....
        /*0218*/ 	.word	0xffffffff


	//   ....[15]....
        /*021c*/ 	.word	0xffffffff


	//   ....[16]....
        /*0220*/ 	.word	0xffffffff


	//   ....[17]....
        /*0224*/ 	.word	0xffffffff


	//   ....[18]....
        /*0228*/ 	.word	0xffffffff


	//   ....[19]....
        /*022c*/ 	.word	0xffffffff


	//   ....[20]....
        /*0230*/ 	.word	0xffffffff


	//   ....[21]....
        /*0234*/ 	.word	0xffffffff


	//   ....[22]....
        /*0238*/ 	.word	0xffffffff


	//   ....[23]....
        /*023c*/ 	.word	0xffffffff


	//   ....[24]....
        /*0240*/ 	.word	0xffffffff


	//   ....[25]....
        /*0244*/ 	.word	0xffffffff


	//   ....[26]....
        /*0248*/ 	.word	0xffffffff


	//   ....[27]....
        /*024c*/ 	.word	0xffffffff


	//   ....[28]....
        /*0250*/ 	.word	0xffffffff


	//   ....[29]....
        /*0254*/ 	.word	0xffffffff


	//   ....[30]....
        /*0258*/ 	.word	0xffffffff


	//   ....[31]....
        /*025c*/ 	.word	0xffffffff


	//   ....[32]....
        /*0260*/ 	.word	0xffffffff


	//   ....[33]....
        /*0264*/ 	.word	0xffffffff


	//   ....[34]....
        /*0268*/ 	.word	0xffffffff


	//   ....[35]....
        /*026c*/ 	.word	0xffffffff


	//   ....[36]....
        /*0270*/ 	.word	0xffffffff


	//   ....[37]....
        /*0274*/ 	.word	0xffffffff


	//   ....[38]....
        /*0278*/ 	.word	0xffffffff


	//   ....[39]....
        /*027c*/ 	.word	0xffffffff


	//   ....[40]....
        /*0280*/ 	.word	0xffffffff


	//   ....[41]....
        /*0284*/ 	.word	0xffffffff


	//   ....[42]....
        /*0288*/ 	.word	0xffffffff


	//   ....[43]....
        /*028c*/ 	.word	0xffffffff


	//   ....[44]....
        /*0290*/ 	.word	0xffffffff


	//   ....[45]....
        /*0294*/ 	.word	0xffffffff


	//   ....[46]....
        /*0298*/ 	.word	0xffffffff


	//   ....[47]....
        /*029c*/ 	.word	0xffffffff


	//   ....[48]....
        /*02a0*/ 	.word	0xffffffff


	//   ....[49]....
        /*02a4*/ 	.word	0xffffffff


	//   ....[50]....
        /*02a8*/ 	.word	0xffffffff


	//   ....[51]....
        /*02ac*/ 	.word	0xffffffff


	//   ....[52]....
        /*02b0*/ 	.word	0xffffffff


	//   ....[53]....
        /*02b4*/ 	.word	0xffffffff


	//   ....[54]....
        /*02b8*/ 	.word	0xffffffff


	//   ....[55]....
        /*02bc*/ 	.word	0xffffffff


	//   ....[56]....
        /*02c0*/ 	.word	0xffffffff


	//   ....[57]....
        /*02c4*/ 	.word	0xffffffff


	//   ....[58]....
        /*02c8*/ 	.word	0xffffffff


	//   ....[59]....
        /*02cc*/ 	.word	0xffffffff


	//   ....[60]....
        /*02d0*/ 	.word	0xffffffff


	//   ....[61]....
        /*02d4*/ 	.word	0xffffffff


	//   ....[62]....
        /*02d8*/ 	.word	0xffffffff


	//   ....[63]....
        /*02dc*/ 	.word	0xffffffff


	//   ....[64]....
        /*02e0*/ 	.word	0xffffffff


	//   ....[65]....
        /*02e4*/ 	.word	0xffffffff


	//   ....[66]....
        /*02e8*/ 	.word	0xffffffff


	//   ....[67]....
        /*02ec*/ 	.word	0xffffffff


	//   ....[68]....
        /*02f0*/ 	.word	0xffffffff


	//   ....[69]....
        /*02f4*/ 	.word	0xffffffff


	//   ....[70]....
        /*02f8*/ 	.word	0xffffffff


	//   ....[71]....
        /*02fc*/ 	.word	0xffffffff


	//   ....[72]....
        /*0300*/ 	.word	0xffffffff


	//   ....[73]....
        /*0304*/ 	.word	0xffffffff


	//   ....[74]....
        /*0308*/ 	.word	0xffffffff


	//   ....[75]....
        /*030c*/ 	.word	0xffffffff


	//   ....[76]....
        /*0310*/ 	.word	0xffffffff


	//   ....[77]....
        /*0314*/ 	.word	0xffffffff


	//   ....[78]....
        /*0318*/ 	.word	0xffffffff


	//   ....[79]....
        /*031c*/ 	.word	0xffffffff


	//   ....[80]....
        /*0320*/ 	.word	0xffffffff


	//   ....[81]....
        /*0324*/ 	.word	0xffffffff


	//   ....[82]....
        /*0328*/ 	.word	0xffffffff


	//   ....[83]....
        /*032c*/ 	.word	0xffffffff


	//   ....[84]....
        /*0330*/ 	.word	0xffffffff


	//   ....[85]....
        /*0334*/ 	.word	0xffffffff


	//   ....[86]....
        /*0338*/ 	.word	0xffffffff


	//   ....[87]....
        /*033c*/ 	.word	0xffffffff


	//   ....[88]....
        /*0340*/ 	.word	0xffffffff


	//   ....[89]....
        /*0344*/ 	.word	0xffffffff


	//   ....[90]....
        /*0348*/ 	.word	0xffffffff


	//   ....[91]....
        /*034c*/ 	.word	0xffffffff


	//   ....[92]....
        /*0350*/ 	.word	0xffffffff


	//   ....[93]....
        /*0354*/ 	.word	0xffffffff


	//   ....[94]....
        /*0358*/ 	.word	0xffffffff


	//   ....[95]....
        /*035c*/ 	.word	0xffffffff


	//   ....[96]....
        /*0360*/ 	.word	0xffffffff


	//   ....[97]....
        /*0364*/ 	.word	0xffffffff


	//   ....[98]....
        /*0368*/ 	.word	0xffffffff


	//   ....[99]....
        /*036c*/ 	.word	0xffffffff


	//   ....[100]....
        /*0370*/ 	.word	0x05000047


	//   ....[101]....
        /*0374*/ 	.word	0x05000047


	//   ....[102]....
        /*0378*/ 	.word	0x05000047


	//   ....[103]....
        /*037c*/ 	.word	0x05000047


	//   ....[104]....
        /*0380*/ 	.word	0x05000047


	//   ....[105]....
        /*0384*/ 	.word	0x05000047


	//   ....[106]....
        /*0388*/ 	.word	0x05000047


	//   ....[107]....
        /*038c*/ 	.word	0x05000047


	//   ....[108]....
        /*0390*/ 	.word	0x05000047


	//   ....[109]....
        /*0394*/ 	.word	0x05000047


	//   ....[110]....
        /*0398*/ 	.word	0x05000047


	//   ....[111]....
        /*039c*/ 	.word	0x05000047


	//   ....[112]....
        /*03a0*/ 	.word	0x05000047


	//   ....[113]....
        /*03a4*/ 	.word	0x05000047


	//   ....[114]....
        /*03a8*/ 	.word	0x05000047


	//   ....[115]....
        /*03ac*/ 	.word	0x05000047


	//   ....[116]....
        /*03b0*/ 	.word	0x05000047


	//   ....[117]....
        /*03b4*/ 	.word	0x05000047


	//   ....[118]....
        /*03b8*/ 	.word	0x05000047


	//   ....[119]....
        /*03bc*/ 	.word	0x05000047


	//   ....[120]....
        /*03c0*/ 	.word	0x05000047


	//   ....[121]....
        /*03c4*/ 	.word	0x05000047


	//   ....[122]....
        /*03c8*/ 	.word	0x05000047


	//   ....[123]....
        /*03cc*/ 	.word	0x05000047


	//   ....[124]....
        /*03d0*/ 	.word	0x05000047


	//   ....[125]....
        /*03d4*/ 	.word	0x05000047


	//   ....[126]....
        /*03d8*/ 	.word	0x05000047


	//   ....[127]....
        /*03dc*/ 	.word	0x05000047


	//   ....[128]....
        /*03e0*/ 	.word	0x05000047


	//   ....[129]....
        /*03e4*/ 	.word	0x05000047


	//   ....[130]....
        /*03e8*/ 	.word	0x05000047


	//   ....[131]....
        /*03ec*/ 	.word	0x05000047


	//   ....[132]....
        /*03f0*/ 	.word	0x05000047


	//   ....[133]....
        /*03f4*/ 	.word	0x05000047


	//   ....[134]....
        /*03f8*/ 	.word	0x05000047


	//   ....[135]....
        /*03fc*/ 	.word	0x05000047


	//   ....[136]....
        /*0400*/ 	.word	0x05000047


	//   ....[137]....
        /*0404*/ 	.word	0x05000047


	//   ....[138]....
        /*0408*/ 	.word	0x05000047


	//   ....[139]....
        /*040c*/ 	.word	0x05000047


	//   ....[140]....
        /*0410*/ 	.word	0x05000047


	//   ....[141]....
        /*0414*/ 	.word	0x05000047


	//   ....[142]....
        /*0418*/ 	.word	0x05000047


	//   ....[143]....
        /*041c*/ 	.word	0x05000047


	//   ....[144]....
        /*0420*/ 	.word	0x05000047


	//   ....[145]....
        /*0424*/ 	.word	0x05000047


	//   ....[146]....
        /*0428*/ 	.word	0x05000047


	//   ....[147]....
        /*042c*/ 	.word	0x05000047


	//   ....[148]....
        /*0430*/ 	.word	0x05000047


	//   ....[149]....
        /*0434*/ 	.word	0x05000047


	//   ....[150]....
        /*0438*/ 	.word	0x05000047


	//   ....[151]....
        /*043c*/ 	.word	0x05000047


	//   ....[152]....
        /*0440*/ 	.word	0x05000047


	//   ....[153]....
        /*0444*/ 	.word	0x05000047


	//   ....[154]....
        /*0448*/ 	.word	0x05000047


	//   ....[155]....
        /*044c*/ 	.word	0x05000047


	//   ....[156]....
        /*0450*/ 	.word	0x05000047


	//   ....[157]....
        /*0454*/ 	.word	0x05000047


	//   ....[158]....
        /*0458*/ 	.word	0x05000047


	//   ....[159]....
        /*045c*/ 	.word	0x05000047


	//   ....[160]....
        /*0460*/ 	.word	0x05000047


	//   ....[161]....
        /*0464*/ 	.word	0x05000047


	//   ....[162]....
        /*0468*/ 	.word	0x05000047


	//   ....[163]....
        /*046c*/ 	.word	0x05000047


	//----- nvinfo : EIATTR_COOP_GROUP_INSTR_OFFSETS
	.align		4
.L_1795:
        /*0470*/ 	.byte	0x04, 0x28
        /*0472*/ 	.short	(.L_1797 - .L_1796)


	//   ....[0]....
.L_1796:
        /*0474*/ 	.word	0x00001390


	//   ....[1]....
        /*0478*/ 	.word	0x00001940


	//   ....[2]....
        /*047c*/ 	.word	0x000022b0


	//   ....[3]....
        /*0480*/ 	.word	0x00002730


	//   ....[4]....
        /*0484*/ 	.word	0x00002dd0


	//   ....[5]....
        /*0488*/ 	.word	0x00003670


	//   ....[6]....
        /*048c*/ 	.word	0x000040b0


	//   ....[7]....
        /*0490*/ 	.word	0x00006100


	//   ....[8]....
        /*0494*/ 	.word	0x00007c00


	//   ....[9]....
        /*0498*/ 	.word	0x00007c20


	//   ....[10]....
        /*049c*/ 	.word	0x00007c30


	//   ....[11]....
        /*04a0*/ 	.word	0x00007c40


	//   ....[12]....
        /*04a4*/ 	.word	0x00007ce0


	//   ....[13]....
        /*04a8*/ 	.word	0x00007d10


	//   ....[14]....
        /*04ac*/ 	.word	0x00007d30


	//   ....[15]....
        /*04b0*/ 	.word	0x00007d40


	//   ....[16]....
        /*04b4*/ 	.word	0x00007de0


	//   ....[17]....
        /*04b8*/ 	.word	0x00007e00


	//   ....[18]....
        /*04bc*/ 	.word	0x00007e30


	//   ....[19]....
        /*04c0*/ 	.word	0x00007e40


	//   ....[20]....
        /*04c4*/ 	.word	0x00007ef0


	//   ....[21]....
        /*04c8*/ 	.word	0x00007f10


	//   ....[22]....
        /*04cc*/ 	.word	0x00007f30


	//   ....[23]....
        /*04d0*/ 	.word	0x00007f40


	//   ....[24]....
        /*04d4*/ 	.word	0x00007fe0


	//   ....[25]....
        /*04d8*/ 	.word	0x00008010


	//   ....[26]....
        /*04dc*/ 	.word	0x00008020


	//   ....[27]....
        /*04e0*/ 	.word	0x00008030


	//   ....[28]....
        /*04e4*/ 	.word	0x000081a0


	//   ....[29]....
        /*04e8*/ 	.word	0x000081b0


	//   ....[30]....
        /*04ec*/ 	.word	0x000081c0


	//   ....[31]....
        /*04f0*/ 	.word	0x000081d0


	//   ....[32]....
        /*04f4*/ 	.word	0x000081e0


	//   ....[33]....
        /*04f8*/ 	.word	0x000081f0


	//   ....[34]....
        /*04fc*/ 	.word	0x00008200


	//   ....[35]....
        /*0500*/ 	.word	0x00008210


	//   ....[36]....
        /*0504*/ 	.word	0x000094d0


	//   ....[37]....
        /*0508*/ 	.word	0x000094f0


	//   ....[38]....
        /*050c*/ 	.word	0x00009500


	//   ....[39]....
        /*0510*/ 	.word	0x00009510


	//   ....[40]....
        /*0514*/ 	.word	0x00009630


	//   ....[41]....
        /*0518*/ 	.word	0x00009640


	//   ....[42]....
        /*051c*/ 	.word	0x00009650


	//   ....[43]....
        /*0520*/ 	.word	0x00009660


	//   ....[44]....
        /*0524*/ 	.word	0x00009780


	//   ....[45]....
        /*0528*/ 	.word	0x00009790


	//   ....[46]....
        /*052c*/ 	.word	0x000097a0


	//   ....[47]....
        /*0530*/ 	.word	0x000097b0


	//   ....[48]....
        /*0534*/ 	.word	0x000098d0


	//   ....[49]....
        /*0538*/ 	.word	0x000098e0


	//   ....[50]....
        /*053c*/ 	.word	0x000098f0


	//   ....[51]....
        /*0540*/ 	.word	0x00009900


	//   ....[52]....
        /*0544*/ 	.word	0x00009a20


	//   ....[53]....
        /*0548*/ 	.word	0x00009a30


	//   ....[54]....
        /*054c*/ 	.word	0x00009a40


	//   ....[55]....
        /*0550*/ 	.word	0x00009a50


	//   ....[56]....
        /*0554*/ 	.word	0x00009b70


	//   ....[57]....
        /*0558*/ 	.word	0x00009b80


	//   ....[58]....
        /*055c*/ 	.word	0x00009b90


	//   ....[59]....
        /*0560*/ 	.word	0x00009ba0


	//   ....[60]....
        /*0564*/ 	.word	0x00009bb0


	//   ....[61]....
        /*0568*/ 	.word	0x00009bc0


	//   ....[62]....
        /*056c*/ 	.word	0x00009bd0


	//   ....[63]....
        /*0570*/ 	.word	0x00009c00


	//   ....[64]....
        /*0574*/ 	.word	0x00009c30


	//   ....[65]....
        /*0578*/ 	.word	0x00009c40


	//   ....[66]....
        /*057c*/ 	.word	0x00009c50


	//   ....[67]....
        /*0580*/ 	.word	0x00009c60


	//   ....[68]....
        /*0584*/ 	.word	0x0000d1b0


	//   ....[69]....
        /*0588*/ 	.word	0x0000d1f0


	//   ....[70]....
        /*058c*/ 	.word	0x0000d230


	//   ....[71]....
        /*0590*/ 	.word	0x0000d270


	//   ....[72]....
        /*0594*/ 	.word	0x0000d380


	//   ....[73]....
        /*0598*/ 	.word	0x0000d400


	//   ....[74]....
        /*059c*/ 	.word	0x0000d440


	//   ....[75]....
        /*05a0*/ 	.word	0x0000d480


	//   ....[76]....
        /*05a4*/ 	.word	0x0000d550


	//   ....[77]....
        /*05a8*/ 	.word	0x0000d5d0


	//   ....[78]....
        /*05ac*/ 	.word	0x0000d610


	//   ....[79]....
        /*05b0*/ 	.word	0x0000d650


	//   ....[80]....
        /*05b4*/ 	.word	0x0000d740


	//   ....[81]....
        /*05b8*/ 	.word	0x0000d7a0


	//   ....[82]....
        /*05bc*/ 	.word	0x0000d7e0


	//   ....[83]....
        /*05c0*/ 	.word	0x0000d820


	//   ....[84]....
        /*05c4*/ 	.word	0x0000d910


	//   ....[85]....
        /*05c8*/ 	.word	0x0000d950


	//   ....[86]....
        /*05cc*/ 	.word	0x0000d970


	//   ....[87]....
        /*05d0*/ 	.word	0x0000d990


	//   ....[88]....
        /*05d4*/ 	.word	0x0000df50


	//   ....[89]....
        /*05d8*/ 	.word	0x0000ea00


	//   ....[90]....
        /*05dc*/ 	.word	0x0000f1a0


	//   ....[91]....
        /*05e0*/ 	.word	0x0000f1c0


	//   ....[92]....
        /*05e4*/ 	.word	0x0000f1f0


	//   ....[93]....
        /*05e8*/ 	.word	0x0000f230


	//   ....[94]....
        /*05ec*/ 	.word	0x0000f260


	//   ....[95]....
        /*05f0*/ 	.word	0x0000f410


	//   ....[96]....
        /*05f4*/ 	.word	0x0000f430


	//   ....[97]....
        /*05f8*/ 	.word	0x0000f460


	//   ....[98]....
        /*05fc*/ 	.word	0x0000f4b0


	//   ....[99]....
        /*0600*/ 	.word	0x0000f4e0


	//   ....[100]....
        /*0604*/ 	.word	0x0000f9d0


	//   ....[101]....
        /*0608*/ 	.word	0x0000fa20


	//   ....[102]....
        /*060c*/ 	.word	0x0000fa70


	//   ....[103]....
        /*0610*/ 	.word	0x0000fac0


	//   ....[104]....
        /*0614*/ 	.word	0x0000fbf0


	//   ....[105]....
        /*0618*/ 	.word	0x0000fc40


	//   ....[106]....
        /*061c*/ 	.word	0x0000fc90


	//   ....[107]....
        /*0620*/ 	.word	0x0000fce0


	//   ....[108]....
        /*0624*/ 	.word	0x0000fe10


	//   ....[109]....
        /*0628*/ 	.word	0x0000fe60


	//   ....[110]....
        /*062c*/ 	.word	0x0000feb0


	//   ....[111]....
        /*0630*/ 	.word	0x0000ff00


	//   ....[112]....
        /*0634*/ 	.word	0x00010030


	//   ....[113]....
        /*0638*/ 	.word	0x00010080


	//   ....[114]....
        /*063c*/ 	.word	0x000100d0


	//   ....[115]....
        /*0640*/ 	.word	0x00010120


	//   ....[116]....
        /*0644*/ 	.word	0x00010250


	//   ....[117]....
        /*0648*/ 	.word	0x000102a0


	//   ....[118]....
        /*064c*/ 	.word	0x000102f0


	//   ....[119]....
        /*0650*/ 	.word	0x00010340


	//   ....[120]....
        /*0654*/ 	.word	0x000103e0


	//   ....[121]....
        /*0658*/ 	.word	0x00010480


	//   ....[122]....
        /*065c*/ 	.word	0x00010520


	//   ....[123]....
        /*0660*/ 	.word	0x000105c0


	//   ....[124]....
        /*0664*/ 	.word	0x00010660


	//   ....[125]....
        /*0668*/ 	.word	0x000106f0


	//   ....[126]....
        /*066c*/ 	.word	0x00010740


	//   ....[127]....
        /*0670*/ 	.word	0x00010790


	//   ....[128]....
        /*0674*/ 	.word	0x00010800


	//   ....[129]....
        /*0678*/ 	.word	0x00010850


	//   ....[130]....
        /*067c*/ 	.word	0x000108a0


	//   ....[131]....
        /*0680*/ 	.word	0x000108f0


	//   ....[132]....
        /*0684*/ 	.word	0x00010990


	//   ....[133]....
        /*0688*/ 	.word	0x000109e0


	//   ....[134]....
        /*068c*/ 	.word	0x00010a30


	//   ....[135]....
        /*0690*/ 	.word	0x00010a80


	//   ....[136]....
        /*0694*/ 	.word	0x00010b20


	//   ....[137]....
        /*0698*/ 	.word	0x00010bb0


	//   ....[138]....
        /*069c*/ 	.word	0x00010c00


	//   ....[139]....
        /*06a0*/ 	.word	0x00010c50


	//   ....[140]....
        /*06a4*/ 	.word	0x00010cf0


	//   ....[141]....
        /*06a8*/ 	.word	0x00010d80


	//   ....[142]....
        /*06ac*/ 	.word	0x00010dd0


	//   ....[143]....
        /*06b0*/ 	.word	0x00010e20


	//   ....[144]....
        /*06b4*/ 	.word	0x00010ec0


	//   ....[145]....
        /*06b8*/ 	.word	0x00010f50


	//   ....[146]....
        /*06bc*/ 	.word	0x00010fa0


	//   ....[147]....
        /*06c0*/ 	.word	0x00010ff0


	//   ....[148]....
        /*06c4*/ 	.word	0x00011090


	//   ....[149]....
        /*06c8*/ 	.word	0x00011120


	//   ....[150]....
        /*06cc*/ 	.word	0x00011170


	//   ....[151]....
        /*06d0*/ 	.word	0x000111c0


	//   ....[152]....
        /*06d4*/ 	.word	0x00011260


	//   ....[153]....
        /*06d8*/ 	.word	0x00011310


	//   ....[154]....
        /*06dc*/ 	.word	0x00011370


	//   ....[155]....
        /*06e0*/ 	.word	0x00011400


	//   ....[156]....
        /*06e4*/ 	.word	0x00011450


	//   ....[157]....
        /*06e8*/ 	.word	0x000114a0


	//   ....[158]....
        /*06ec*/ 	.word	0x000114f0


	//   ....[159]....
        /*06f0*/ 	.word	0x00011540


	//   ....[160]....
        /*06f4*/ 	.word	0x00011580


	//   ....[161]....
        /*06f8*/ 	.word	0x000115d0


	//   ....[162]....
        /*06fc*/ 	.word	0x00011640


	//   ....[163]....
        /*0700*/ 	.word	0x00011690


	//----- nvinfo : EIATTR_EXIT_INSTR_OFFSETS
	.align		4
.L_1797:
        /*0704*/ 	.byte	0x04, 0x1c
        /*0706*/ 	.short	(.L_1799 - .L_1798)


	//   ....[0]....
.L_1798:
        /*0708*/ 	.word	0x0000f620


	//   ....[1]....
        /*070c*/ 	.word	0x0000f970


	//----- nvinfo : EIATTR_MAX_THREADS
	.align		4
.L_1799:
        /*0710*/ 	.byte	0x04, 0x05
        /*0712*/ 	.short	(.L_1801 - .L_1800)
.L_1800:
        /*0714*/ 	.word	0x00000040
        /*0718*/ 	.word	0x00000001
        /*071c*/ 	.word	0x00000001


	//----- nvinfo : EIATTR_CRS_STACK_SIZE
	.align		4
.L_1801:
        /*0720*/ 	.byte	0x04, 0x1e
        /*0722*/ 	.short	(.L_1803 - .L_1802)
.L_1802:
        /*0724*/ 	.word	0x00000000


	//----- nvinfo : EIATTR_CBANK_PARAM_SIZE
	.align		4
.L_1803:
        /*0728*/ 	.byte	0x03, 0x19
        /*072a*/ 	.short	0x01f0


	//----- nvinfo : EIATTR_PARAM_CBANK
	.align		4
        /*072c*/ 	.byte	0x04, 0x0a
        /*072e*/ 	.short	(.L_1805 - .L_1804)
	.align		4
.L_1804:
        /*0730*/ 	.word	index@(.nv.constant0._Z25selective_scan_bwd_kernelI32Selective_Scan_bwd_kernel_traitsILi64ELi16ELb0ELb1ELb0ELb0ELb1EfN3c107complexIfEEEEv12SSMParamsBwd)
        /*0734*/ 	.short	0x0210
        /*0736*/ 	.short	0x01f0


	//----- nvinfo : EIATTR_SW_WAR
	.align		4
.L_1805:
        /*0738*/ 	.byte	0x04, 0x36
        /*073a*/ 	.short	(.L_1807 - .L_1806)
.L_1806:
        /*073c*/ 	.word	0x00000008
.L_1807:


//--------------------- .nv.info._Z25selective_scan_bwd_kernelI32Selective_Scan_bwd_kernel_traitsILi64ELi16ELb0ELb1ELb0ELb1ELb0EfN3c107complexIfEEEEv12SSMParamsBwd --------------------------
	.section	.nv.info._Z25selective_scan_bwd_kernelI32Selective_Scan_bwd_kernel_traitsILi64ELi16ELb0ELb1ELb0ELb1ELb0EfN3c107complexIfEEEEv12SSMParamsBwd,"",@"SHT_CUDA_INFO"
	.sectionflags	@""
	.align	4


	//----- nvinfo : EIATTR_CUDA_API_VERSION
	.align		4
        /*0000*/ 	.byte	0x04, 0x37
        /*0002*/ 	.short	(.L_1809 - .L_1808)
.L_1808:
        /*0004*/ 	.word	0x00000082


	//----- nvinfo : EIATTR_KPARAM_INFO
	.align		4
.L_1809:
        /*0008*/ 	.byte	0x04, 0x17
        /*000a*/ 	.short	(.L_1811 - .L_1810)
.L_1810:
        /*000c*/ 	.word	0x00000000
        /*0010*/ 	.short	0x0000
        /*0012*/ 	.short	0x0000
        /*0014*/ 	.byte	0x00, 0xf0, 0xc1, 0x07


	//----- nvinfo : EIATTR_SPARSE_MMA_MASK
	.align		4
.L_1811:
        /*0018*/ 	.byte	0x03, 0x50
        /*001a*/ 	.short	0x0000


	//----- nvinfo : EIATTR_MAXREG_COUNT
	.align		4
        /*001c*/ 	.byte	0x03, 0x1b
        /*001e*/ 	.short	0x00ff


	//----- nvinfo : EIATTR_NUM_BARRIERS
	.align		4
        /*0020*/ 	.byte	0x02, 0x4c
        /*0022*/ 	.byte	0x01
	.zero		1


	//----- nvinfo : EIATTR_ANNOTATIONS
	.align		4
        /*0024*/ 	.byte	0x04, 0x55
        /*0026*/ 	.short	(.L_1813 - .L_1812)


	//   ....[0]....
.L_1812:
        /* <DEDUP_REMOVED lines=16> */


	//----- nvinfo : EIATTR_MERCURY_ISA_VERSION
	.align		4
.L_1813:
        /*0110*/ 	.byte	0x03, 0x5f
        /*0112*/ 	.short	0x0101


	//----- nvinfo : EIATTR_COOP_GROUP_MASK_REGIDS
	.align		4
        /*0114*/ 	.byte	0x04, 0x29
        /*0116*/ 	.short	(.L_1815 - .L_1814)


	//   ....[0]....
.L_1814:
        /*0118*/ 	.word	0xffffffff


	//   ....[1]....
        /*011c*/ 	.word	0xffffffff


	//   ....[2]....
        /*0120*/ 	.word	0xffffffff


	//   ....[3]....
        /*0124*/ 	.word	0xffffffff


	//   ....[4]....
        /*0128*/ 	.word	0xffffffff


	//   ....[5]....
        /*012c*/ 	.word	0xffffffff


	//   ....[6]....
        /*0130*/ 	.word	0xffffffff


	//   ....[7]....
        /*0134*/ 	.word	0xffffffff


	//   ....[8]....
        /*0138*/ 	.word	0xffffffff


	//   ....[9]....
        /*013c*/ 	.word	0xffffffff


	//   ....[10]....
        /*0140*/ 	.word	0xffffffff


	//   ....[11]....
        /*0144*/ 	.word	0xffffffff


	//   ....[12]....
        /*0148*/ 	.word	0xffffffff


	//   ....[13]....
        /*014c*/ 	.word	0xffffffff


	//   ....[14]....
        /*0150*/ 	.word	0xffffffff


	//   ....[15]....
        /*0154*/ 	.word	0xffffffff


	//   ....[16]....
        /*0158*/ 	.word	0xffffffff


	//   ....[17]....
        /*015c*/ 	.word	0xffffffff


	//   ....[18]....
        /*0160*/ 	.word	0xffffffff


	//   ....[19]....
        /*0164*/ 	.word	0xffffffff


	//   ....[20]....
        /*0168*/ 	.word	0xffffffff


	//   ....[21]....
        /*016c*/ 	.word	0xffffffff


	//   ....[22]....
        /*0170*/ 	.word	0xffffffff


	//   ....[23]....
        /*0174*/ 	.word	0xffffffff


	//   ....[24]....
        /*0178*/ 	.word	0xffffffff


	//   ....[25]....
        /*017c*/ 	.word	0xffffffff


	//   ....[26]....
        /*0180*/ 	.word	0xffffffff


	//   ....[27]....
        /*0184*/ 	.word	0xffffffff


	//   ....[28]....
        /*0188*/ 	.word	0xffffffff


	//   ....[29]....
        /*018c*/ 	.word	0xffffffff


	//   ....[30]....
        /*0190*/ 	.word	0xffffffff


	//   ....[31]....
        /*0194*/ 	.word	0xffffffff


	//   ....[32]....
        /*0198*/ 	.word	0xffffffff


	//   ....[33]....
        /*019c*/ 	.word	0xffffffff


	//   ....[34]....
        /*01a0*/ 	.word	0xffffffff


	//   ....[35]....
        /*01a4*/ 	.word	0xffffffff


	//   ....[36]....
        /*01a8*/ 	.word	0xffffffff


	//   ....[37]....
        /*01ac*/ 	.word	0xffffffff


	//   ....[38]....
        /*01b0*/ 	.word	0xffffffff


	//   ....[39]....
        /*01b4*/ 	.word	0xffffffff


	//   ....[40]....
        /*01b8*/ 	.word	0xffffffff


	//   ....[41]....
        /*01bc*/ 	.word	0xffffffff


	//   ....[42]....
        /*01c0*/ 	.word	0xffffffff


	//   ....[43]....
        /*01c4*/ 	.word	0xffffffff


	//   ....[44]....
        /*01c8*/ 	.word	0xffffffff


	//   ....[45]....
        /*01cc*/ 	.word	0xffffffff


	//   ....[46]....
        /*01d0*/ 	.word	0xffffffff


	//   ....[47]....
        /*01d4*/ 	.word	0xffffffff


	//   ....[48]....
        /*01d8*/ 	.word	0xffffffff


	//   ....[49]....
        /*01dc*/ 	.word	0xffffffff


	//   ....[50]....
        /*01e0*/ 	.word	0xffffffff


	//   ....[51]....
        /*01e4*/ 	.word	0xffffffff


	//   ....[52]....
        /*01e8*/ 	.word	0xffffffff


	//   ....[53]....
        /*01ec*/ 	.word	0xffffffff


	//   ....[54]....
        /*01f0*/ 	.word	0xffffffff


	//   ....[55]....
        /*01f4*/ 	.word	0xffffffff


	//   ....[56]....
        /*01f8*/ 	.word	0xffffffff


	//   ....[57]....
        /*01fc*/ 	.word	0xffffffff


	//   ....[58]....
        /*0200*/ 	.word	0xffffffff


	//   ....[59]....
        /*0204*/ 	.word	0xffffffff


	//   ....[60]....
        /*0208*/ 	.word	0xffffffff


	//   ....[61]....
        /*020c*/ 	.word	0xffffffff


	//   ....[62]....
        /*0210*/ 	.word	0xffffffff


	//   ....[63]....
        /*0214*/ 	.word	0xffffffff


	//   ....[64]....
        /*0218*/ 	.word	0xffffffff


	//   ....[65]....
        /*021c*/ 	.word	0xffffffff


	//   ....[66]....
        /*0220*/ 	.word	0xffffffff


	//   ....[67]....
        /*0224*/ 	.word	0xffffffff


	//   ....[68]....
        /*0228*/ 	.word	0xffffffff


	//   ....[69]....
        /*022c*/ 	.word	0xffffffff


	//   ....[70]....
        /*0230*/ 	.word	0xffffffff


	//   ....[71]....
        /*0234*/ 	.word	0xffffffff


	//   ....[72]....
        /*0238*/ 	.word	0xffffffff


	//   ....[73]....
        /*023c*/ 	.word	0xffffffff


	//   ....[74]....
        /*0240*/ 	.word	0xffffffff


	//   ....[75]....
        /*0244*/ 	.word	0xffffffff


	//   ....[76]....
        /*0248*/ 	.word	0xffffffff


	//   ....[77]....
        /*024c*/ 	.word	0xffffffff


	//   ....[78]....
        /*0250*/ 	.word	0xffffffff


	//   ....[79]....
        /*0254*/ 	.word	0xffffffff


	//   ....[80]....
        /*0258*/ 	.word	0xffffffff


	//   ....[81]....
        /*025c*/ 	.word	0xffffffff


	//   ....[82]....
        /*0260*/ 	.word	0xffffffff


	//   ....[83]....
        /*0264*/ 	.word	0xffffffff


	//   ....[84]....
        /*0268*/ 	.word	0xffffffff


	//   ....[85]....
        /*026c*/ 	.word	0xffffffff


	//   ....[86]....
        /*0270*/ 	.word	0xffffffff


	//   ....[87]....
        /*0274*/ 	.word	0xffffffff


	//   ....[88]....
        /*0278*/ 	.word	0xffffffff


	//   ....[89]....
        /*027c*/ 	.word	0xffffffff


	//   ....[90]....
        /*0280*/ 	.word	0xffffffff


	//   ....[91]....
        /*0284*/ 	.word	0xffffffff


	//   ....[92]....
        /*0288*/ 	.word	0xffffffff


	//   ....[93]....
        /*028c*/ 	.word	0xffffffff


	//   ....[94]....
        /*0290*/ 	.word	0xffffffff


	//   ....[95]....
        /*0294*/ 	.word	0xffffffff


	//   ....[96]....
        /*0298*/ 	.word	0xffffffff


	//   ....[97]....
        /*029c*/ 	.word	0x05000047


	//   ....[98]....
        /*02a0*/ 	.word	0x05000047


	//   ....[99]....
        /*02a4*/ 	.word	0x05000047


	//   ....[100]....
        /*02a8*/ 	.word	0x05000047


	//   ....[101]....
        /*02ac*/ 	.word	0x05000047


	//   ....[102]....
        /*02b0*/ 	.word	0x05000047


	//   ....[103]....
        /*02b4*/ 	.word	0x05000047


	//   ....[104]....
        /*02b8*/ 	.word	0x05000047


	//   ....[105]....
        /*02bc*/ 	.word	0x05000047


	//   ....[106]....
        /*02c0*/ 	.word	0x05000047


	//   ....[107]....
        /*02c4*/ 	.word	0x05000047


	//   ....[108]....
        /*02c8*/ 	.word	0x05000047


	//   ....[109]....
        /*02cc*/ 	.word	0x05000047


	//   ....[110]....
        /*02d0*/ 	.word	0x05000047


	//   ....[111]....
        /*02d4*/ 	.word	0x05000047


	//   ....[112]....
        /*02d8*/ 	.word	0x05000047


	//   ....[113]....
        /*02dc*/ 	.word	0x05000047


	//   ....[114]....
        /*02e0*/ 	.word	0x05000047


	//   ....[115]....
        /*02e4*/ 	.word	0x05000047


	//   ....[116]....
        /*02e8*/ 	.word	0x05000047


	//   ....[117]....
        /*02ec*/ 	.word	0x05000047


	//   ....[118]....
        /*02f0*/ 	.word	0x05000047


	//   ....[119]....
        /*02f4*/ 	.word	0x05000047


	//   ....[120]....
        /*02f8*/ 	.word	0x05000047


	//   ....[121]....
        /*02fc*/ 	.word	0x05000047


	//   ....[122]....
        /*0300*/ 	.word	0x05000047


	//   ....[123]....
        /*0304*/ 	.word	0x05000047


	//   ....[124]....
        /*0308*/ 	.word	0x05000047


	//   ....[125]....
        /*030c*/ 	.word	0x05000047


	//   ....[126]....
        /*0310*/ 	.word	0x05000047


	//   ....[127]....
        /*0314*/ 	.word	0x05000047


	//   ....[128]....
        /*0318*/ 	.word	0x05000047


	//   ....[129]....
        /*031c*/ 	.word	0x05000047


	//   ....[130]....
        /*0320*/ 	.word	0x05000047


	//   ....[131]....
        /*0324*/ 	.word	0x05000047


	//   ....[132]....
        /*0328*/ 	.word	0x05000047


	//   ....[133]....
        /*032c*/ 	.word	0x05000047


	//   ....[134]....
        /*0330*/ 	.word	0x05000047


	//   ....[135]....
        /*0334*/ 	.word	0x05000047


	//   ....[136]....
        /*0338*/ 	.word	0x05000047


	//   ....[137]....
        /*033c*/ 	.word	0x05000047


	//   ....[138]....
        /*0340*/ 	.word	0x05000047


	//   ....[139]....
        /*0344*/ 	.word	0x05000047


	//   ....[140]....
        /*0348*/ 	.word	0x05000047


	//   ....[141]....
        /*034c*/ 	.word	0x05000047


	//   ....[142]....
        /*0350*/ 	.word	0x05000047


	//   ....[143]....
        /*0354*/ 	.word	0x05000047


	//   ....[144]....
        /*0358*/ 	.word	0x05000047


	//   ....[145]....
        /*035c*/ 	.word	0x05000047


	//   ....[146]....
        /*0360*/ 	.word	0x05000047


	//   ....[147]....
        /*0364*/ 	.word	0x05000047


	//   ....[148]....
        /*0368*/ 	.word	0x05000047


	//   ....[149]....
        /*036c*/ 	.word	0x05000047


	//   ....[150]....
        /*0370*/ 	.word	0x05000047


	//   ....[151]....
        /*0374*/ 	.word	0x05000047


	//   ....[152]....
        /*0378*/ 	.word	0x05000047


	//   ....[153]....
        /*037c*/ 	.word	0x05000047


	//   ....[154]....
        /*0380*/ 	.word	0x05000047


	//   ....[155]....
        /*0384*/ 	.word	0x05000047


	//   ....[156]....
        /*0388*/ 	.word	0x05000047


	//   ....[157]....
        /*038c*/ 	.word	0x05000047


	//   ....[158]....
        /*0390*/ 	.word	0x05000047


	//   ....[159]....
        /*0394*/ 	.word	0x05000047


	//   ....[160]....
        /*0398*/ 	.word	0x05000047


	//----- nvinfo : EIATTR_COOP_GROUP_INSTR_OFFSETS
	.align		4
.L_1815:
        /*039c*/ 	.byte	0x04, 0x28
        /*039e*/ 	.short	(.L_1817 - .L_1816)


	//   ....[0]....
.L_1816:
        /*03a0*/ 	.word	0x00001380


	//   ....[1]....
        /*03a4*/ 	.word	0x00001850


	//   ....[2]....
        /*03a8*/ 	.word	0x00001e10


	//   ....[3]....
        /*03ac*/ 	.word	0x00005f40


	//   ....[4]....
        /*03b0*/ 	.word	0x00007800


	//   ....[5]....
        /*03b4*/ 	.word	0x00007820


	//   ....[6]....
        /*03b8*/ 	.word	0x00007830


	//   ....[7]....
        /*03bc*/ 	.word	0x00007840


	//   ....[8]....
        /*03c0*/ 	.word	0x000078e0


	//   ....[9]....
        /*03c4*/ 	.word	0x00007910


	//   ....[10]....
        /*03c8*/ 	.word	0x00007930


	//   ....[11]....
        /*03cc*/ 	.word	0x00007940


	//   ....[12]....
        /*03d0*/ 	.word	0x000079e0


	//   ....[13]....
        /*03d4*/ 	.word	0x00007a00


	//   ....[14]....
        /*03d8*/ 	.word	0x00007a30


	//   ....[15]....
        /*03dc*/ 	.word	0x00007a40


	//   ....[16]....
        /*03e0*/ 	.word	0x00007af0


	//   ....[17]....
        /*03e4*/ 	.word	0x00007b10


	//   ....[18]....
        /*03e8*/ 	.word	0x00007b30


	//   ....[19]....
        /*03ec*/ 	.word	0x00007b40


	//   ....[20]....
        /*03f0*/ 	.word	0x00007be0


	//   ....[21]....
        /*03f4*/ 	.word	0x00007c10


	//   ....[22]....
        /*03f8*/ 	.word	0x00007c20


	//   ....[23]....
        /*03fc*/ 	.word	0x00007c30


	//   ....[24]....
        /*0400*/ 	.word	0x00007da0


	//   ....[25]....
        /*0404*/ 	.word	0x00007db0


	//   ....[26]....
        /*0408*/ 	.word	0x00007dc0


	//   ....[27]....
        /*040c*/ 	.word	0x00007dd0


	//   ....[28]....
        /*0410*/ 	.word	0x00007de0


	//   ....[29]....
        /*0414*/ 	.word	0x00007df0


	//   ....[30]....
        /*0418*/ 	.word	0x00007e00


	//   ....[31]....
        /*041c*/ 	.word	0x00007e10


	//   ....[32]....
        /*0420*/ 	.word	0x000090c0


	//   ....[33]....
        /*0424*/ 	.word	0x000090e0


	//   ....[34]....
        /*0428*/ 	.word	0x000090f0


	//   ....[35]....
        /*042c*/ 	.word	0x00009100


	//   ....[36]....
        /*0430*/ 	.word	0x00009220


	//   ....[37]....
        /*0434*/ 	.word	0x00009230


	//   ....[38]....
        /*0438*/ 	.word	0x00009240


	//   ....[39]....
        /*043c*/ 	.word	0x00009250


	//   ....[40]....
        /*0440*/ 	.word	0x00009370


	//   ....[41]....
        /*0444*/ 	.word	0x00009380


	//   ....[42]....
        /*0448*/ 	.word	0x00009390


	//   ....[43]....
        /*044c*/ 	.word	0x000093a0


	//   ....[44]....
        /*0450*/ 	.word	0x000094c0


	//   ....[45]....
        /*0454*/ 	.word	0x000094d0


	//   ....[46]....
        /*0458*/ 	.word	0x000094e0


	//   ....[47]....
        /*045c*/ 	.word	0x000094f0


	//   ....[48]....
        /*0460*/ 	.word	0x00009610


	//   ....[49]....
        /*0464*/ 	.word	0x00009620


	//   ....[50]....
        /*0468*/ 	.word	0x00009630


	//   ....[51]....
        /*046c*/ 	.word	0x00009640


	//   ....[52]....
        /*0470*/ 	.word	0x00009760


	//   ....[53]....
        /*0474*/ 	.word	0x00009770


	//   ....[54]....
        /*0478*/ 	.word	0x00009780


	//   ....[55]....
        /*047c*/ 	.word	0x00009790


	//   ....[56]....
        /*0480*/ 	.word	0x000097a0


	//   ....[57]....
        /*0484*/ 	.word	0x000097b0


	//   ....[58]....
        /*0488*/ 	.word	0x000097c0


	//   ....[59]....
        /*048c*/ 	.word	0x000097f0


	//   ....[60]....
        /*0490*/ 	.word	0x00009820


	//   ....[61]....
        /*0494*/ 	.word	0x00009830


	//   ....[62]....
        /*0498*/ 	.word	0x00009840


	//   ....[63]....
        /*049c*/ 	.word	0x00009850


	//   ....[64]....
        /*04a0*/ 	.word	0x0000cce0


	//   ....[65]....
        /*04a4*/ 	.word	0x0000cd20


	//   ....[66]....
        /*04a8*/ 	.word	0x0000cd60


	//   ....[67]....
        /*04ac*/ 	.word	0x0000cda0


	//   ....[68]....
        /*04b0*/ 	.word	0x0000ceb0


	//   ....[69]....
        /*04b4*/ 	.word	0x0000cef0


	//   ....[70]....
        /*04b8*/ 	.word	0x0000cf30


	//   ....[71]....
        /*04bc*/ 	.word	0x0000cf70


	//   ....[72]....
        /*04c0*/ 	.word	0x0000d080


	//   ....[73]....
        /*04c4*/ 	.word	0x0000d100


	//   ....[74]....
        /*04c8*/ 	.word	0x0000d140


	//   ....[75]....
        /*04cc*/ 	.word	0x0000d180


	//   ....[76]....
        /*04d0*/ 	.word	0x0000d250


	//   ....[77]....
        /*04d4*/ 	.word	0x0000d2d0


	//   ....[78]....
        /*04d8*/ 	.word	0x0000d310


	//   ....[79]....
        /*04dc*/ 	.word	0x0000d350


	//   ....[80]....
        /*04e0*/ 	.word	0x0000d440


	//   ....[81]....
        /*04e4*/ 	.word	0x0000d4a0


	//   ....[82]....
        /*04e8*/ 	.word	0x0000d4f0


	//   ....[83]....
        /*04ec*/ 	.word	0x0000d530


	//   ....[84]....
        /*04f0*/ 	.word	0x0000ddd0


	//   ....[85]....
        /*04f4*/ 	.word	0x0000e730


	//   ....[86]....
        /*04f8*/ 	.word	0x0000f180


	//   ....[87]....
        /*04fc*/ 	.word	0x0000f930


	//   ....[88]....
        /*0500*/ 	.word	0x0000f950


	//   ....[89]....
        /*0504*/ 	.word	0x0000f980


	//   ....[90]....
        /*0508*/ 	.word	0x0000f9c0


	//   ....[91]....
        /*050c*/ 	.word	0x0000f9f0


	//   ....[92]....
        /*0510*/ 	.word	0x0000fba0


	//   ....[93]....
        /*0514*/ 	.word	0x0000fbc0


	//   ....[94]....
        /*0518*/ 	.word	0x0000fbf0


	//   ....[95]....
        /*051c*/ 	.word	0x0000fc40


	//   ....[96]....
        /*0520*/ 	.word	0x0000fc70


	//   ....[97]....
        /*0524*/ 	.word	0x00010160


	//   ....[98]....
        /*0528*/ 	.word	0x000101b0


	//   ....[99]....
        /*052c*/ 	.word	0x00010200


	//   ....[100]....
        /*0530*/ 	.word	0x00010250


	//   ....[101]....
        /*0534*/ 	.word	0x00010380


	//   ....[102]....
        /*0538*/ 	.word	0x000103d0


	//   ....[103]....
        /*053c*/ 	.word	0x00010420


	//   ....[104]....
        /*0540*/ 	.word	0x00010470


	//   ....[105]....
        /*0544*/ 	.word	0x000105a0


	//   ....[106]....
        /*0548*/ 	.word	0x000105f0


	//   ....[107]....
        /*054c*/ 	.word	0x00010640


	//   ....[108]....
        /*0550*/ 	.word	0x00010690


	//   ....[109]....
        /*0554*/ 	.word	0x000107c0


	//   ....[110]....
        /*0558*/ 	.word	0x00010810


	//   ....[111]....
        /*055c*/ 	.word	0x00010860


	//   ....[112]....
        /*0560*/ 	.word	0x000108b0


	//   ....[113]....
        /*0564*/ 	.word	0x000109e0


	//   ....[114]....
        /*0568*/ 	.word	0x00010a30


	//   ....[115]....
        /*056c*/ 	.word	0x00010a80


	//   ....[116]....
        /*0570*/ 	.word	0x00010ad0


	//   ....[117]....
        /*0574*/ 	.word	0x00010b70


	//   ....[118]....
        /*0578*/ 	.word	0x00010c10


	//   ....[119]....
        /*057c*/ 	.word	0x00010cb0


	//   ....[120]....
        /*0580*/ 	.word	0x00010d50


	//   ....[121]....
        /*0584*/ 	.word	0x00010df0


	//   ....[122]....
        /*0588*/ 	.word	0x00010e80


	//   ....[123]....
        /*058c*/ 	.word	0x00010ed0


	//   ....[124]....
        /*0590*/ 	.word	0x00010f20


	//   ....[125]....
        /*0594*/ 	.word	0x00010f90


	//   ....[126]....
        /*0598*/ 	.word	0x00010fe0


	//   ....[127]....
        /*059c*/ 	.word	0x00011030


	//   ....[128]....
        /*05a0*/ 	.word	0x00011080


	//   ....[129]....
        /*05a4*/ 	.word	0x00011120


	//   ....[130]....
        /*05a8*/ 	.word	0x00011170


	//   ....[131]....
        /*05ac*/ 	.word	0x000111c0


	//   ....[132]....
        /*05b0*/ 	.word	0x00011210


	//   ....[133]....
        /*05b4*/ 	.word	0x000112b0


	//   ....[134]....
        /*05b8*/ 	.word	0x00011340


	//   ....[135]....
        /*05bc*/ 	.word	0x00011390


	//   ....[136]....
        /*05c0*/ 	.word	0x000113e0


	//   ....[137]....
        /*05c4*/ 	.word	0x00011480


	//   ....[138]....
        /*05c8*/ 	.word	0x00011510


	//   ....[139]....
        /*05cc*/ 	.word	0x00011560


	//   ....[140]....
        /*05d0*/ 	.word	0x000115b0


	//   ....[141]....
        /*05d4*/ 	.word	0x00011650


	//   ....[142]....
        /*05d8*/ 	.word	0x000116e0


	//   ....[143]....
        /*05dc*/ 	.word	0x00011730


	//   ....[144]....
        /*05e0*/ 	.word	0x00011780


	//   ....[145]....
        /*05e4*/ 	.word	0x00011820


	//   ....[146]....
        /*05e8*/ 	.word	0x000118b0


	//   ....[147]....
        /*05ec*/ 	.word	0x00011900


	//   ....[148]....
        /*05f0*/ 	.word	0x00011950


	//   ....[149]....
        /*05f4*/ 	.word	0x000119f0


	//   ....[150]....
        /*05f8*/ 	.word	0x00011aa0


	//   ....[151]....
        /*05fc*/ 	.word	0x00011af0


	//   ....[152]....
        /*0600*/ 	.word	0x00011b80


	//   ....[153]....
        /*0604*/ 	.word	0x00011be0


	//   ....[154]....
        /*0608*/ 	.word	0x00011c30


	//   ....[155]....
        /*060c*/ 	.word	0x00011c80


	//   ....[156]....
        /*0610*/ 	.word	0x00011cd0


	//   ....[157]....
        /*0614*/ 	.word	0x00011d00


	//   ....[158]....
        /*0618*/ 	.word	0x00011d60


	//   ....[159]....
        /*061c*/ 	.word	0x00011dd0


	//   ....[160]....
        /*0620*/ 	.word	0x00011e20


	//----- nvinfo : EIATTR_EXIT_INSTR_OFFSETS
	.align		4
.L_1817:
        /*0624*/ 	.byte	0x04, 0x1c
        /*0626*/ 	.short	(.L_1819 - .L_1818)


	//   ....[0]....
.L_1818:
        /*0628*/ 	.word	0x0000fdb0


	//   ....[1]....
        /*062c*/ 	.word	0x00010100


	//----- nvinfo : EIATTR_MAX_THREADS
	.align		4
.L_1819:
        /*0630*/ 	.byte	0x04, 0x05
        /*0632*/ 	.short	(.L_1821 - .L_1820)
.L_1820:
        /*0634*/ 	.word	0x00000040
        /*0638*/ 	.word	0x00000001
        /*063c*/ 	.word	0x00000001


	//----- nvinfo : EIATTR_CRS_STACK_SIZE
	.align		4
.L_1821:
        /*0640*/ 	.byte	0x04, 0x1e
        /*0642*/ 	.short	(.L_1823 - .L_1822)
.L_1822:
        /*0644*/ 	.word	0x00000000


	//----- nvinfo : EIATTR_CBANK_PARAM_SIZE
	.align		4
.L_1823:
        /*0648*/ 	.byte	0x03, 0x19
        /*064a*/ 	.short	0x01f0


	//----- nvinfo : EIATTR_PARAM_CBANK
	.align		4
        /*064c*/ 	.byte	0x04, 0x0a
        /*064e*/ 	.short	(.L_1825 - .L_1824)
	.align		4
.L_1824:
        /*0650*/ 	.word	index@(.nv.constant0._Z25selective_scan_bwd_kernelI32Selective_Scan_bwd_kernel_traitsILi64ELi16ELb0ELb1ELb0ELb1ELb0EfN3c107complexIfEEEEv12SSMParamsBwd)
        /*0654*/ 	.short	0x0210
        /*0656*/ 	.short	0x01f0


	//----- nvinfo : EIATTR_SW_WAR
	.align		4
.L_1825:
        /*0658*/ 	.byte	0x04, 0x36
        /*065a*/ 	.short	(.L_1827 - .L_1826)
.L_1826:
        /*065c*/ 	.word	0x00000008
.L_1827:


//--------------------- .nv.info._Z25selective_scan_bwd_kernelI32Selective_Scan_bwd_kernel_traitsILi64ELi16ELb0ELb1ELb0ELb1ELb1EfN3c107complexIfEEEEv12SSMParamsBwd --------------------------
	.section	.nv.info._Z25selective_scan_bwd_kernelI32Selective_Scan_bwd_kernel_traitsILi64ELi16ELb0ELb1ELb0ELb1ELb1EfN3c107complexIfEEEEv12SSMParamsBwd,"",@"SHT_CUDA_INFO"
	.sectionflags	@""
	.align	4


	//----- nvinfo : EIATTR_CUDA_API_VERSION
	.align		4
        /*0000*/ 	.byte	0x04, 0x37
        /*0002*/ 	.short	(.L_1829 - .L_1828)
.L_1828:
        /*0004*/ 	.word	0x00000082


	//----- nvinfo : EIATTR_KPARAM_INFO
	.align		4
.L_1829:
        /*0008*/ 	.byte	0x04, 0x17
        /*000a*/ 	.short	(.L_1831 - .L_1830)
.L_1830:
        /*000c*/ 	.word	0x00000000
        /*0010*/ 	.short	0x0000
        /*0012*/ 	.short	0x0000
        /*0014*/ 	.byte	0x00, 0xf0, 0xc1, 0x07


	//----- nvinfo : EIATTR_SPARSE_MMA_MASK
	.align		4
.L_1831:
        /*0018*/ 	.byte	0x03, 0x50
        /*001a*/ 	.short	0x0000


	//----- nvinfo : EIATTR_MAXREG_COUNT
	.align		4
        /*001c*/ 	.byte	0x03, 0x1b
        /*001e*/ 	.short	0x00ff


	//----- nvinfo : EIATTR_NUM_BARRIERS
	.align		4
        /*0020*/ 	.byte	0x02, 0x4c
        /*0022*/ 	.byte	0x01
	.zero		1


	//----- nvinfo : EIATTR_ANNOTATIONS
	.align		4
        /*0024*/ 	.byte	0x04, 0x55
        /*0026*/ 	.short	(.L_1833 - .L_1832)


	//   ....[0]....
.L_1832:
        /* <DEDUP_REMOVED lines=15> */


	//----- nvinfo : EIATTR_MERCURY_ISA_VERSION
	.align		4
.L_1833:
        /*0100*/ 	.byte	0x03, 0x5f
        /*0102*/ 	.short	0x0101


	//----- nvinfo : EIATTR_COOP_GROUP_MASK_REGIDS
	.align		4
        /*0104*/ 	.byte	0x04, 0x29
        /*0106*/ 	.short	(.L_1835 - .L_1834)


	//   ....[0]....
.L_1834:
        /*0108*/ 	.word	0xffffffff


	//   ....[1]....
        /*010c*/ 	.word	0xffffffff


	//   ....[2]....
        /*0110*/ 	.word	0xffffffff


	//   ....[3]....
        /*0114*/ 	.word	0xffffffff


	//   ....[4]....
        /*0118*/ 	.word	0xffffffff


	//   ....[5]....
        /*011c*/ 	.word	0xffffffff


	//   ....[6]....
        /*0120*/ 	.word	0xffffffff


	//   ....[7]....
        /*0124*/ 	.word	0xffffffff


	//   ....[8]....
        /*0128*/ 	.word	0xffffffff


	//   ....[9]....
        /*012c*/ 	.word	0xffffffff


	//   ....[10]....
        /*0130*/ 	.word	0xffffffff


	//   ....[11]....
        /*0134*/ 	.word	0xffffffff


	//   ....[12]....
        /*0138*/ 	.word	0xffffffff


	//   ....[13]....
        /*013c*/ 	.word	0xffffffff


	//   ....[14]....
        /*0140*/ 	.word	0xffffffff


	//   ....[15]....
        /*0144*/ 	.word	0xffffffff


	//   ....[16]....
        /*0148*/ 	.word	0xffffffff


	//   ....[17]....
        /*014c*/ 	.word	0xffffffff


	//   ....[18]....
        /*0150*/ 	.word	0xffffffff


	//   ....[19]....
        /*0154*/ 	.word	0xffffffff


	//   ....[20]....
        /*0158*/ 	.word	0xffffffff


	//   ....[21]....
        /*015c*/ 	.word	0xffffffff


	//   ....[22]....
        /*0160*/ 	.word	0xffffffff


	//   ....[23]....
        /*0164*/ 	.word	0xffffffff


	//   ....[24]....
        /*0168*/ 	.word	0xffffffff


	//   ....[25]....
        /*016c*/ 	.word	0xffffffff


	//   ....[26]....
        /*0170*/ 	.word	0xffffffff


	//   ....[27]....
        /*0174*/ 	.word	0xffffffff


	//   ....[28]....
        /*0178*/ 	.word	0xffffffff


	//   ....[29]....
        /*017c*/ 	.word	0xffffffff


	//   ....[30]....
        /*0180*/ 	.word	0xffffffff


	//   ....[31]....
        /*0184*/ 	.word	0xffffffff


	//   ....[32]....
        /*0188*/ 	.word	0xffffffff


	//   ....[33]....
        /*018c*/ 	.word	0xffffffff


	//   ....[34]....
        /*0190*/ 	.word	0xffffffff


	//   ....[35]....
        /*0194*/ 	.word	0xffffffff


	//   ....[36]....
        /*0198*/ 	.word	0xffffffff


	//   ....[37]....
        /*019c*/ 	.word	0xffffffff


	//   ....[38]....
        /*01a0*/ 	.word	0xffffffff


	//   ....[39]....
        /*01a4*/ 	.word	0xffffffff


	//   ....[40]....
        /*01a8*/ 	.word	0xffffffff


	//   ....[41]....
        /*01ac*/ 	.word	0xffffffff


	//   ....[42]....
        /*01b0*/ 	.word	0xffffffff


	//   ....[43]....
        /*01b4*/ 	.word	0xffffffff


	//   ....[44]....
        /*01b8*/ 	.word	0xffffffff


	//   ....[45]....
        /*01bc*/ 	.word	0xffffffff


	//   ....[46]....
        /*01c0*/ 	.word	0xffffffff


	//   ....[47]....
        /*01c4*/ 	.word	0xffffffff


	//   ....[48]....
        /*01c8*/ 	.word	0xffffffff


	//   ....[49]....
        /*01cc*/ 	.word	0xffffffff


	//   ....[50]....
        /*01d0*/ 	.word	0xffffffff


	//   ....[51]....
        /*01d4*/ 	.word	0xffffffff


	//   ....[52]....
        /*01d8*/ 	.word	0xffffffff


	//   ....[53]....
        /*01dc*/ 	.word	0xffffffff


	//   ....[54]....
        /*01e0*/ 	.word	0xffffffff


	//   ....[55]....
        /*01e4*/ 	.word	0xffffffff


	//   ....[56]....
        /*01e8*/ 	.word	0xffffffff


	//   ....[57]....
        /*01ec*/ 	.word	0xffffffff


	//   ....[58]....
        /*01f0*/ 	.word	0xffffffff


	//   ....[59]....
        /*01f4*/ 	.word	0xffffffff


	//   ....[60]....
        /*01f8*/ 	.word	0xffffffff


	//   ....[61]....
        /*01fc*/ 	.word	0xffffffff


	//   ....[62]....
        /*0200*/ 	.word	0xffffffff


	//   ....[63]....
        /*0204*/ 	.word	0xffffffff


	//   ....[64]....
        /*0208*/ 	.word	0xffffffff


	//   ....[65]....
        /*020c*/ 	.word	0xffffffff


	//   ....[66]....
        /*0210*/ 	.word	0xffffffff


	//   ....[67]....
        /*0214*/ 	.word	0xffffffff


	//   ....[68]....
        /*0218*/ 	.word	0xffffffff


	//   ....[69]....
        /*021c*/ 	.word	0xffffffff


	//   ....[70]....
        /*0220*/ 	.word	0xffffffff


	//   ....[71]....
        /*0224*/ 	.word	0xffffffff


	//   ....[72]....
        /*0228*/ 	.word	0xffffffff


	//   ....[73]....
        /*022c*/ 	.word	0xffffffff


	//   ....[74]....
        /*0230*/ 	.word	0xffffffff


	//   ....[75]....
        /*0234*/ 	.word	0xffffffff


	//   ....[76]....
        /*0238*/ 	.word	0xffffffff


	//   ....[77]....
        /*023c*/ 	.word	0xffffffff


	//   ....[78]....
        /*0240*/ 	.word	0xffffffff


	//   ....[79]....
        /*0244*/ 	.word	0xffffffff


	//   ....[80]....
        /*0248*/ 	.word	0xffffffff


	//   ....[81]....
        /*024c*/ 	.word	0xffffffff


	//   ....[82]....
        /*0250*/ 	.word	0xffffffff


	//   ....[83]....
        /*0254*/ 	.word	0xffffffff


	//   ....[84]....
        /*0258*/ 	.word	0xffffffff


	//   ....[85]....
        /*025c*/ 	.word	0xffffffff


	//   ....[86]....
        /*0260*/ 	.word	0xffffffff


	//   ....[87]....
        /*0264*/ 	.word	0xffffffff


	//   ....[88]....
        /*0268*/ 	.word	0xffffffff


	//   ....[89]....
        /*026c*/ 	.word	0xffffffff


	//   ....[90]....
        /*0270*/ 	.word	0xffffffff


	//   ....[91]....
        /*0274*/ 	.word	0xffffffff


	//   ....[92]....
        /*0278*/ 	.word	0xffffffff


	//   ....[93]....
        /*027c*/ 	.word	0xffffffff


	//   ....[94]....
        /*0280*/ 	.word	0xffffffff


	//   ....[95]....
        /*0284*/ 	.word	0xffffffff


	//   ....[96]....
        /*0288*/ 	.word	0xffffffff


	//   ....[97]....
        /*028c*/ 	.word	0xffffffff


	//   ....[98]....
        /*0290*/ 	.word	0xffffffff


	//   ....[99]....
        /*0294*/ 	.word	0xffffffff


	//   ....[100]....
        /*0298*/ 	.word	0xffffffff


	//   ....[101]....
        /*029c*/ 	.word	0x05000047


	//   ....[102]....
        /*02a0*/ 	.word	0x05000047


	//   ....[103]....
        /*02a4*/ 	.word	0x05000047


	//   ....[104]....
        /*02a8*/ 	.word	0x05000047


	//   ....[105]....
        /*02ac*/ 	.word	0x05000047


	//   ....[106]....
        /*02b0*/ 	.word	0x05000047


	//   ....[107]....
        /*02b4*/ 	.word	0x05000047


	//   ....[108]....
        /*02b8*/ 	.word	0x05000047


	//   ....[109]....
        /*02bc*/ 	.word	0x05000047


	//   ....[110]....
        /*02c0*/ 	.word	0x05000047


	//   ....[111]....
        /*02c4*/ 	.word	0x05000047


	//   ....[112]....
        /*02c8*/ 	.word	0x05000047


	//   ....[113]....
        /*02cc*/ 	.word	0x05000047


	//   ....[114]....
        /*02d0*/ 	.word	0x05000047


	//   ....[115]....
        /*02d4*/ 	.word	0x05000047


	//   ....[116]....
        /*02d8*/ 	.word	0x05000047


	//   ....[117]....
        /*02dc*/ 	.word	0x05000047


	//   ....[118]....
        /*02e0*/ 	.word	0x05000047


	//   ....[119]....
        /*02e4*/ 	.word	0x05000047


	//   ....[120]....
        /*02e8*/ 	.word	0x05000047


	//   ....[121]....
        /*02ec*/ 	.word	0x05000047


	//   ....[122]....
        /*02f0*/ 	.word	0x05000047


	//   ....[123]....
        /*02f4*/ 	.word	0x05000047


	//   ....[124]....
        /*02f8*/ 	.word	0x05000047


	//   ....[125]....
        /*02fc*/ 	.word	0x05000047


	//   ....[126]....
        /*0300*/ 	.word	0x05000047


	//   ....[127]....
        /*0304*/ 	.word	0x05000047


	//   ....[128]....
        /*0308*/ 	.word	0x05000047


	//   ....[129]....
        /*030c*/ 	.word	0x05000047


	//   ....[130]....
        /*0310*/ 	.word	0x05000047


	//   ....[131]....
        /*0314*/ 	.word	0x05000047


	//   ....[132]....
        /*0318*/ 	.word	0x05000047


	//   ....[133]....
        /*031c*/ 	.word	0x05000047


	//   ....[134]....
        /*0320*/ 	.word	0x05000047


	//   ....[135]....
        /*0324*/ 	.word	0x05000047


	//   ....[136]....
        /*0328*/ 	.word	0x05000047


	//   ....[137]....
        /*032c*/ 	.word	0x05000047


	//   ....[138]....
        /*0330*/ 	.word	0x05000047


	//   ....[139]....
        /*0334*/ 	.word	0x05000047


	//   ....[140]....
        /*0338*/ 	.word	0x05000047


	//   ....[141]....
        /*033c*/ 	.word	0x05000047


	//   ....[142]....
        /*0340*/ 	.word	0x05000047


	//   ....[143]....
        /*0344*/ 	.word	0x05000047


	//   ....[144]....
        /*0348*/ 	.word	0x05000047


	//   ....[145]....
        /*034c*/ 	.word	0x05000047


	//   ....[146]....
        /*0350*/ 	.word	0x05000047


	//   ....[147]....
        /*0354*/ 	.word	0x05000047


	//   ....[148]....
        /*0358*/ 	.word	0x05000047


	//   ....[149]....
        /*035c*/ 	.word	0x05000047


	//   ....[150]....
        /*0360*/ 	.word	0x05000047


	//   ....[151]....
        /*0364*/ 	.word	0x05000047


	//   ....[152]....
        /*0368*/ 	.word	0x05000047


	//   ....[153]....
        /*036c*/ 	.word	0x05000047


	//   ....[154]....
        /*0370*/ 	.word	0x05000047


	//   ....[155]....
        /*0374*/ 	.word	0x05000047


	//   ....[156]....
        /*0378*/ 	.word	0x05000047


	//   ....[157]....
        /*037c*/ 	.word	0x05000047


	//   ....[158]....
        /*0380*/ 	.word	0x05000047


	//   ....[159]....
        /*0384*/ 	.word	0x05000047


	//   ....[160]....
        /*0388*/ 	.word	0x05000047


	//   ....[161]....
        /*038c*/ 	.word	0x05000047


	//   ....[162]....
        /*0390*/ 	.word	0x05000047


	//   ....[163]....
        /*0394*/ 	.word	0x05000047


	//   ....[164]....
        /*0398*/ 	.word	0x05000047


	//----- nvinfo : EIATTR_COOP_GROUP_INSTR_OFFSETS
	.align		4
.L_1835:
        /*039c*/ 	.byte	0x04, 0x28
        /*039e*/ 	.short	(.L_1837 - .L_1836)


	//   ....[0]....
.L_1836:
        /*03a0*/ 	.word	0x00001380


	//   ....[1]....
        /*03a4*/ 	.word	0x00001830


	//   ....[2]....
        /*03a8*/ 	.word	0x00001dc0


	//   ....[3]....
        /*03ac*/ 	.word	0x00004a10


	//   ....[4]....
        /*03b0*/ 	.word	0x000050f0


	//   ....[5]....
        /*03b4*/ 	.word	0x00005970


	//   ....[6]....
        /*03b8*/ 	.word	0x000063b0


	//   ....[7]....
        /*03bc*/ 	.word	0x000083d0


	//   ....[8]....
        /*03c0*/ 	.word	0x00009e40


	//   ....[9]....
        /*03c4*/ 	.word	0x00009e60


	//   ....[10]....
        /*03c8*/ 	.word	0x00009e70


	//   ....[11]....
        /*03cc*/ 	.word	0x00009e80


	//   ....[12]....
        /*03d0*/ 	.word	0x00009f20


	//   ....[13]....
        /*03d4*/ 	.word	0x00009f50


	//   ....[14]....
        /*03d8*/ 	.word	0x00009f70


	//   ....[15]....
        /*03dc*/ 	.word	0x00009f80


	//   ....[16]....
        /*03e0*/ 	.word	0x0000a020


	//   ....[17]....
        /*03e4*/ 	.word	0x0000a040


	//   ....[18]....
        /*03e8*/ 	.word	0x0000a070


	//   ....[19]....
        /*03ec*/ 	.word	0x0000a080


	//   ....[20]....
        /*03f0*/ 	.word	0x0000a110


	//   ....[21]....
        /*03f4*/ 	.word	0x0000a140


	//   ....[22]....
        /*03f8*/ 	.word	0x0000a160


	//   ....[23]....
        /*03fc*/ 	.word	0x0000a180


	//   ....[24]....
        /*0400*/ 	.word	0x0000a220


	//   ....[25]....
        /*0404*/ 	.word	0x0000a250


	//   ....[26]....
        /*0408*/ 	.word	0x0000a260


	//   ....[27]....
        /*040c*/ 	.word	0x0000a270


	//   ....[28]....
        /*0410*/ 	.word	0x0000a3e0


	//   ....[29]....
        /*0414*/ 	.word	0x0000a3f0


	//   ....[30]....
        /*0418*/ 	.word	0x0000a400


	//   ....[31]....
        /*041c*/ 	.word	0x0000a410


	//   ....[32]....
        /*0420*/ 	.word	0x0000a420


	//   ....[33]....
        /*0424*/ 	.word	0x0000a430


	//   ....[34]....
        /*0428*/ 	.word	0x0000a440


	//   ....[35]....
        /*042c*/ 	.word	0x0000a450


	//   ....[36]....
        /*0430*/ 	.word	0x0000b710


	//   ....[37]....
        /*0434*/ 	.word	0x0000b730


	//   ....[38]....
        /*0438*/ 	.word	0x0000b740


	//   ....[39]....
        /*043c*/ 	.word	0x0000b750


	//   ....[40]....
        /*0440*/ 	.word	0x0000b870


	//   ....[41]....
        /*0444*/ 	.word	0x0000b880


	//   ....[42]....
        /*0448*/ 	.word	0x0000b890


	//   ....[43]....
        /*044c*/ 	.word	0x0000b8a0


	//   ....[44]....
        /*0450*/ 	.word	0x0000b9c0


	//   ....[45]....
        /*0454*/ 	.word	0x0000b9d0


	//   ....[46]....
        /*0458*/ 	.word	0x0000b9e0


	//   ....[47]....
        /*045c*/ 	.word	0x0000b9f0


	//   ....[48]....
        /*0460*/ 	.word	0x0000bb10


	//   ....[49]....
        /*0464*/ 	.word	0x0000bb20


	//   ....[50]....
        /*0468*/ 	.word	0x0000bb30


	//   ....[51]....
        /*046c*/ 	.word	0x0000bb40


	//   ....[52]....
        /*0470*/ 	.word	0x0000bc60


	//   ....[53]....
        /*0474*/ 	.word	0x0000bc70


	//   ....[54]....
        /*0478*/ 	.word	0x0000bc80


	//   ....[55]....
        /*047c*/ 	.word	0x0000bc90


	//   ....[56]....
        /*0480*/ 	.word	0x0000bdb0


	//   ....[57]....
        /*0484*/ 	.word	0x0000bdc0


	//   ....[58]....
        /*0488*/ 	.word	0x0000bdd0


	//   ....[59]....
        /*048c*/ 	.word	0x0000bde0


	//   ....[60]....
        /*0490*/ 	.word	0x0000bdf0


	//   ....[61]....
        /*0494*/ 	.word	0x0000be00


	//   ....[62]....
        /*0498*/ 	.word	0x0000be10


	//   ....[63]....
        /*049c*/ 	.word	0x0000be40


	//   ....[64]....
        /*04a0*/ 	.word	0x0000be70


	//   ....[65]....
        /*04a4*/ 	.word	0x0000be80


	//   ....[66]....
        /*04a8*/ 	.word	0x0000be90


	//   ....[67]....
        /*04ac*/ 	.word	0x0000bea0


	//   ....[68]....
        /*04b0*/ 	.word	0x0000f320


	//   ....[69]....
        /*04b4*/ 	.word	0x0000f360


	//   ....[70]....
        /*04b8*/ 	.word	0x0000f3a0


	//   ....[71]....
        /*04bc*/ 	.word	0x0000f3e0


	//   ....[72]....
        /*04c0*/ 	.word	0x0000f4f0


	//   ....[73]....
        /*04c4*/ 	.word	0x0000f530


	//   ....[74]....
        /*04c8*/ 	.word	0x0000f570


	//   ....[75]....
        /*04cc*/ 	.word	0x0000f5b0


	//   ....[76]....
        /*04d0*/ 	.word	0x0000f6c0


	//   ....[77]....
        /*04d4*/ 	.word	0x0000f740


	//   ....[78]....
        /*04d8*/ 	.word	0x0000f780


	//   ....[79]....
        /*04dc*/ 	.word	0x0000f7c0


	//   ....[80]....
        /*04e0*/ 	.word	0x0000f890


	//   ....[81]....
        /*04e4*/ 	.word	0x0000f910


	//   ....[82]....
        /*04e8*/ 	.word	0x0000f950


	//   ....[83]....
        /*04ec*/ 	.word	0x0000f990


	//   ....[84]....
        /*04f0*/ 	.word	0x0000fa80


	//   ....[85]....
        /*04f4*/ 	.word	0x0000fae0


	//   ....[86]....
        /*04f8*/ 	.word	0x0000fb30


	//   ....[87]....
        /*04fc*/ 	.word	0x0000fb70


	//   ....[88]....
        /*0500*/ 	.word	0x00010410


	//   ....[89]....
        /*0504*/ 	.word	0x00010d90


	//   ....[90]....
        /*0508*/ 	.word	0x00011780


	//   ....[91]....
        /*050c*/ 	.word	0x00011f40


	//   ....[92]....
        /*0510*/ 	.word	0x00011f60


	//   ....[93]....
        /*0514*/ 	.word	0x00011f90


	//   ....[94]....
        /*0518*/ 	.word	0x00011fd0


	//   ....[95]....
        /*051c*/ 	.word	0x00012000


	//   ....[96]....
        /*0520*/ 	.word	0x000121b0


	//   ....[97]....
        /*0524*/ 	.word	0x000121d0


	//   ....[98]....
        /*0528*/ 	.word	0x00012200


	//   ....[99]....
        /*052c*/ 	.word	0x00012250


	//   ....[100]....
        /*0530*/ 	.word	0x00012280


	//   ....[101]....
        /*0534*/ 	.word	0x00012770


	//   ....[102]....
        /*0538*/ 	.word	0x000127c0


	//   ....[103]....
        /*053c*/ 	.word	0x00012810


	//   ....[104]....
        /*0540*/ 	.word	0x00012860


	//   ....[105]....
        /*0544*/ 	.word	0x00012990


	//   ....[106]....
        /*0548*/ 	.word	0x000129e0


	//   ....[107]....
        /*054c*/ 	.word	0x00012a30


	//   ....[108]....
        /*0550*/ 	.word	0x00012a80


	//   ....[109]....
        /*0554*/ 	.word	0x00012bb0


	//   ....[110]....
        /*0558*/ 	.word	0x00012c00


	//   ....[111]....
        /*055c*/ 	.word	0x00012c50


	//   ....[112]....
        /*0560*/ 	.word	0x00012ca0


	//   ....[113]....
        /*0564*/ 	.word	0x00012dd0


	//   ....[114]....
        /*0568*/ 	.word	0x00012e20


	//   ....[115]....
        /*056c*/ 	.word	0x00012e70


	//   ....[116]....
        /*0570*/ 	.word	0x00012ec0


	//   ....[117]....
        /*0574*/ 	.word	0x00012ff0


	//   ....[118]....
        /*0578*/ 	.word	0x00013040


	//   ....[119]....
        /*057c*/ 	.word	0x00013090


	//   ....[120]....
        /*0580*/ 	.word	0x000130e0


	//   ....[121]....
        /*0584*/ 	.word	0x00013180


	//   ....[122]....
        /*0588*/ 	.word	0x00013220


	//   ....[123]....
        /*058c*/ 	.word	0x000132c0


	//   ....[124]....
        /*0590*/ 	.word	0x00013360


	//   ....[125]....
        /*0594*/ 	.word	0x00013400


	//   ....[126]....
        /*0598*/ 	.word	0x00013490


	//   ....[127]....
        /*059c*/ 	.word	0x000134e0


	//   ....[128]....
        /*05a0*/ 	.word	0x00013530


	//   ....[129]....
        /*05a4*/ 	.word	0x000135a0


	//   ....[130]....
        /*05a8*/ 	.word	0x000135f0


	//   ....[131]....
        /*05ac*/ 	.word	0x00013640


	//   ....[132]....
        /*05b0*/ 	.word	0x00013690


	//   ....[133]....
        /*05b4*/ 	.word	0x00013730


	//   ....[134]....
        /*05b8*/ 	.word	0x00013780


	//   ....[135]....
        /*05bc*/ 	.word	0x000137d0


	//   ....[136]....
        /*05c0*/ 	.word	0x00013820


	//   ....[137]....
        /*05c4*/ 	.word	0x000138c0


	//   ....[138]....
        /*05c8*/ 	.word	0x00013950


	//   ....[139]....
        /*05cc*/ 	.word	0x000139a0


	//   ....[140]....
        /*05d0*/ 	.word	0x000139f0


	//   ....[141]....
        /*05d4*/ 	.word	0x00013a90


	//   ....[142]....
        /*05d8*/ 	.word	0x00013b20


	//   ....[143]....
        /*05dc*/ 	.word	0x00013b70


	//   ....[144]....
        /*05e0*/ 	.word	0x00013bc0


	//   ....[145]....
        /*05e4*/ 	.word	0x00013c60


	//   ....[146]....
        /*05e8*/ 	.word	0x00013cf0


	//   ....[147]....
        /*05ec*/ 	.word	0x00013d40


	//   ....[148]....
        /*05f0*/ 	.word	0x00013d90


	//   ....[149]....
        /*05f4*/ 	.word	0x00013e30


	//   ....[150]....
        /*05f8*/ 	.word	0x00013ec0


	//   ....[151]....
        /*05fc*/ 	.word	0x00013f10


	//   ....[152]....
        /*0600*/ 	.word	0x00013f60


	//   ....[153]....
        /*0604*/ 	.word	0x00014000


	//   ....[154]....
        /*0608*/ 	.word	0x000140a0


	//   ....[155]....
        /*060c*/ 	.word	0x00014130


	//   ....[156]....
        /*0610*/ 	.word	0x00014190


	//   ....[157]....
        /*0614*/ 	.word	0x000141f0


	//   ....[158]....
        /*0618*/ 	.word	0x00014240


	//   ....[159]....
        /*061c*/ 	.word	0x00014290


	//   ....[160]....
        /*0620*/ 	.word	0x000142e0


	//   ....[161]....
        /*0624*/ 	.word	0x00014310


	//   ....[162]....
        /*0628*/ 	.word	0x00014370


	//   ....[163]....
        /*062c*/ 	.word	0x000143e0


	//   ....[164]....
        /*0630*/ 	.word	0x00014430


	//----- nvinfo : EIATTR_EXIT_INSTR_OFFSETS
	.align		4
.L_1837:
        /*0634*/ 	.byte	0x04, 0x1c
        /*0636*/ 	.short	(.L_1839 - .L_1838)


	//   ....[0]....
.L_1838:
        /*0638*/ 	.word	0x000123c0


	//   ....[1]....
        /*063c*/ 	.word	0x00012710


	//----- nvinfo : EIATTR_MAX_THREADS
	.align		4
.L_1839:
        /*0640*/ 	.byte	0x04, 0x05
        /*0642*/ 	.short	(.L_1841 - .L_1840)
.L_1840:
        /*0644*/ 	.word	0x00000040
        /*0648*/ 	.word	0x00000001
        /*064c*/ 	.word	0x00000001


	//----- nvinfo : EIATTR_CRS_STACK_SIZE
	.align		4
.L_1841:
        /*0650*/ 	.byte	0x04, 0x1e
        /*0652*/ 	.short	(.L_1843 - .L_1842)
.L_1842:
        /*0654*/ 	.word	0x00000000


	//----- nvinfo : EIATTR_CBANK_PARAM_SIZE
	.align		4
.L_1843:
        /*0658*/ 	.byte	0x03, 0x19
        /*065a*/ 	.short	0x01f0


	//----- nvinfo : EIATTR_PARAM_CBANK
	.align		4
        /*065c*/ 	.byte	0x04, 0x0a
        /*065e*/ 	.short	(.L_1845 - .L_1844)
	.align		4
.L_1844:
        /*0660*/ 	.word	index@(.nv.constant0._Z25selective_scan_bwd_kernelI32Selective_Scan_bwd_kernel_traitsILi64ELi16ELb0ELb1ELb0ELb1ELb1EfN3c107complexIfEEEEv12SSMParamsBwd)
        /*0664*/ 	.short	0x0210
        /*0666*/ 	.short	0x01f0


	//----- nvinfo : EIATTR_SW_WAR
	.align		4
.L_1845:
        /*0668*/ 	.byte	0x04, 0x36
        /*066a*/ 	.short	(.L_1847 - .L_1846)
.L_1846:
        /*066c*/ 	.word	0x00000008
.L_1847:


//--------------------- .nv.info._Z25selective_scan_bwd_kernelI32Selective_Scan_bwd_kernel_traitsILi64ELi16ELb0ELb1ELb1ELb0ELb0EfN3c107complexIfEEEEv12SSMParamsBwd --------------------------
	.section	.nv.info._Z25selective_scan_bwd_kernelI32Selective_Scan_bwd_kernel_traitsILi64ELi16ELb0ELb1ELb1ELb0ELb0EfN3c107complexIfEEEEv12SSMParamsBwd,"",@"SHT_CUDA_INFO"
	.sectionflags	@""
	.align	4


	//----- nvinfo : EIATTR_CUDA_API_VERSION
	.align		4
        /*0000*/ 	.byte	0x04, 0x37
        /*0002*/ 	.short	(.L_1849 - .L_1848)
.L_1848:
        /*0004*/ 	.word	0x00000082


	//----- nvinfo : EIATTR_KPARAM_INFO
	.align		4
.L_1849:
        /*0008*/ 	.byte	0x04, 0x17
        /*000a*/ 	.short	(.L_1851 - .L_1850)
.L_1850:
        /*000c*/ 	.word	0x00000000
        /*0010*/ 	.short	0x0000
        /*0012*/ 	.short	0x0000
        /*0014*/ 	.byte	0x00, 0xf0, 0xc1, 0x07


	//----- nvinfo : EIATTR_SPARSE_MMA_MASK
	.align		4
.L_1851:
        /*0018*/ 	.byte	0x03, 0x50
        /*001a*/ 	.short	0x0000


	//----- nvinfo : EIATTR_MAXREG_COUNT
	.align		4
        /*001c*/ 	.byte	0x03, 0x1b
        /*001e*/ 	.short	0x00ff


	//----- nvinfo : EIATTR_NUM_BARRIERS
	.align		4
        /*0020*/ 	.byte	0x02, 0x4c
        /*0022*/ 	.byte	0x01
	.zero		1


	//----- nvinfo : EIATTR_ANNOTATIONS
	.align		4
        /*0024*/ 	.byte	0x04, 0x55
        /*0026*/ 	.short	(.L_1853 - .L_1852)


	//   ....[0]....
.L_1852:
        /* <DEDUP_REMOVED lines=29> */


	//----- nvinfo : EIATTR_MERCURY_ISA_VERSION
	.align		4
.L_1853:
        /*01e8*/ 	.byte	0x03, 0x5f
        /*01ea*/ 	.short	0x0101


	//----- nvinfo : EIATTR_COOP_GROUP_MASK_REGIDS
	.align		4
        /*01ec*/ 	.byte	0x04, 0x29
        /*01ee*/ 	.short	(.L_1855 - .L_1854)


	//   ....[0]....
.L_1854:
        /*01f0*/ 	.word	0xffffffff


	//   ....[1]....
        /*01f4*/ 	.word	0xffffffff


	//   ....[2]....
        /*01f8*/ 	.word	0xffffffff


	//   ....[3]....
        /*01fc*/ 	.word	0xffffffff


	//   ....[4]....
        /*0200*/ 	.word	0xffffffff


	//   ....[5]....
        /*0204*/ 	.word	0xffffffff


	//   ....[6]....
        /*0208*/ 	.word	0xffffffff


	//   ....[7]....
        /*020c*/ 	.word	0xffffffff


	//   ....[8]....
        /*0210*/ 	.word	0xffffffff


	//   ....[9]....
        /*0214*/ 	.word	0xffffffff


	//   ....[10]....
        /*0218*/ 	.word	0xffffffff


	//   ....[11]....
        /*021c*/ 	.word	0xffffffff


	//   ....[12]....
        /*0220*/ 	.word	0xffffffff


	//   ....[13]....
        /*0224*/ 	.word	0xffffffff


	//   ....[14]....
        /*0228*/ 	.word	0xffffffff


	//   ....[15]....
        /*022c*/ 	.word	0xffffffff


	//   ....[16]....
        /*0230*/ 	.word	0xffffffff


	//   ....[17]....
        /*0234*/ 	.word	0xffffffff


	//   ....[18]....
        /*0238*/ 	.word	0xffffffff


	//   ....[19]....
        /*023c*/ 	.word	0xffffffff


	//   ....[20]....
        /*0240*/ 	.word	0xffffffff


	//   ....[21]....
        /*0244*/ 	.word	0xffffffff


	//   ....[22]....
        /*0248*/ 	.word	0xffffffff


	//   ....[23]....
        /*024c*/ 	.word	0xffffffff


	//   ....[24]....
        /*0250*/ 	.word	0xffffffff


	//   ....[25]....
        /*0254*/ 	.word	0xffffffff


	//   ....[26]....
        /*0258*/ 	.word	0xffffffff


	//   ....[27]....
        /*025c*/ 	.word	0xffffffff


	//   ....[28]....
        /*0260*/ 	.word	0xffffffff


	//   ....[29]....
        /*0264*/ 	.word	0xffffffff


	//   ....[30]....
        /*0268*/ 	.word	0xffffffff


	//   ....[31]....
        /*026c*/ 	.word	0xffffffff


	//   ....[32]....
        /*0270*/ 	.word	0xffffffff


	//   ....[33]....
        /*0274*/ 	.word	0xffffffff


	//   ....[34]....
        /*0278*/ 	.word	0xffffffff


	//   ....[35]....
        /*027c*/ 	.word	0xffffffff


	//   ....[36]....
        /*0280*/ 	.word	0xffffffff


	//   ....[37]....
        /*0284*/ 	.word	0xffffffff


	//   ....[38]....
        /*0288*/ 	.word	0xffffffff


	//   ....[39]....
        /*028c*/ 	.word	0xffffffff


	//   ....[40]....
        /*0290*/ 	.word	0xffffffff


	//   ....[41]....
        /*0294*/ 	.word	0xffffffff


	//   ....[42]....
        /*0298*/ 	.word	0xffffffff


	//   ....[43]....
        /*029c*/ 	.word	0xffffffff


	//   ....[44]....
        /*02a0*/ 	.word	0xffffffff


	//   ....[45]....
        /*02a4*/ 	.word	0xffffffff


	//   ....[46]....
        /*02a8*/ 	.word	0xffffffff


	//   ....[47]....
        /*02ac*/ 	.word	0xffffffff


	//   ....[48]....
        /*02b0*/ 	.word	0xffffffff


	//   ....[49]....
        /*02b4*/ 	.word	0xffffffff


	//   ....[50]....
        /*02b8*/ 	.word	0xffffffff


	//   ....[51]....
        /*02bc*/ 	.word	0xffffffff


	//   ....[52]....
        /*02c0*/ 	.word	0xffffffff


	//   ....[53]....
        /*02c4*/ 	.word	0xffffffff


	//   ....[54]....
        /*02c8*/ 	.word	0xffffffff


	//   ....[55]....
        /*02cc*/ 	.word	0xffffffff


	//   ....[56]....
        /*02d0*/ 	.word	0xffffffff


	//   ....[57]....
        /*02d4*/ 	.word	0xffffffff


	//   ....[58]....
        /*02d8*/ 	.word	0xffffffff


	//   ....[59]....
        /*02dc*/ 	.word	0xffffffff


	//   ....[60]....
        /*02e0*/ 	.word	0xffffffff


	//   ....[61]....
        /*02e4*/ 	.word	0xffffffff


	//   ....[62]....
        /*02e8*/ 	.word	0xffffffff


	//   ....[63]....
        /*02ec*/ 	.word	0xffffffff


	//   ....[64]....
        /*02f0*/ 	.word	0xffffffff


	//   ....[65]....
        /*02f4*/ 	.word	0xffffffff


	//   ....[66]....
        /*02f8*/ 	.word	0xffffffff


	//   ....[67]....
        /*02fc*/ 	.word	0xffffffff


	//   ....[68]....
        /*0300*/ 	.word	0xffffffff


	//   ....[69]....
        /*0304*/ 	.word	0xffffffff


	//   ....[70]....
        /*0308*/ 	.word	0xffffffff


	//   ....[71]....
        /*030c*/ 	.word	0xffffffff


	//   ....[72]....
        /*0310*/ 	.word	0xffffffff


	//   ....[73]....
        /*0314*/ 	.word	0xffffffff


	//   ....[74]....
        /*0318*/ 	.word	0xffffffff


	//   ....[75]....
        /*031c*/ 	.word	0xffffffff


	//   ....[76]....
        /*0320*/ 	.word	0xffffffff


	//   ....[77]....
        /*0324*/ 	.word	0xffffffff


	//   ....[78]....
        /*0328*/ 	.word	0xffffffff


	//   ....[79]....
        /*032c*/ 	.word	0xffffffff


	//   ....[80]....
        /*0330*/ 	.word	0xffffffff


	//   ....[81]....
        /*0334*/ 	.word	0xffffffff


	//   ....[82]....
        /*0338*/ 	.word	0xffffffff


	//   ....[83]....
        /*033c*/ 	.word	0xffffffff


	//   ....[84]....
        /*0340*/ 	.word	0xffffffff


	//   ....[85]....
        /*0344*/ 	.word	0xffffffff


	//   ....[86]....
        /*0348*/ 	.word	0xffffffff


	//   ....[87]....
        /*034c*/ 	.word	0x05000047


	//   ....[88]....
        /*0350*/ 	.word	0x05000047


	//   ....[89]....
        /*0354*/ 	.word	0x05000047


	//   ....[90]....
        /*0358*/ 	.word	0x05000047


	//   ....[91]....
        /*035c*/ 	.word	0x05000047


	//   ....[92]....
        /*0360*/ 	.word	0x05000047


	//   ....[93]....
        /*0364*/ 	.word	0x05000047


	//   ....[94]....
        /*0368*/ 	.word	0x05000047


	//   ....[95]....
        /*036c*/ 	.word	0x05000047


	//   ....[96]....
        /*0370*/ 	.word	0x05000047


	//   ....[97]....
        /*0374*/ 	.word	0x05000047


	//   ....[98]....
        /*0378*/ 	.word	0x05000047


	//   ....[99]....
        /*037c*/ 	.word	0x05000047


	//   ....[100]....
        /*0380*/ 	.word	0x05000047


	//   ....[101]....
        /*0384*/ 	.word	0x05000047


	//   ....[102]....
        /*0388*/ 	.word	0x05000047


	//   ....[103]....
        /*038c*/ 	.word	0x05000047


	//   ....[104]....
        /*0390*/ 	.word	0x05000047


	//   ....[105]....
        /*0394*/ 	.word	0x05000047


	//   ....[106]....
        /*0398*/ 	.word	0x05000047


	//   ....[107]....
        /*039c*/ 	.word	0x05000047


	//   ....[108]....
        /*03a0*/ 	.word	0x05000047


	//   ....[109]....
        /*03a4*/ 	.word	0x05000047


	//   ....[110]....
        /*03a8*/ 	.word	0x05000047


	//   ....[111]....
        /*03ac*/ 	.word	0x05000047


	//   ....[112]....
        /*03b0*/ 	.word	0x05000047


	//   ....[113]....
        /*03b4*/ 	.word	0x05000047


	//   ....[114]....
        /*03b8*/ 	.word	0x05000047


	//   ....[115]....
        /*03bc*/ 	.word	0x05000047


	//   ....[116]....
        /*03c0*/ 	.word	0x05000047


	//   ....[117]....
        /*03c4*/ 	.word	0x05000047


	//   ....[118]....
        /*03c8*/ 	.word	0x05000047


	//   ....[119]....
        /*03cc*/ 	.word	0x05000047


	//   ....[120]....
        /*03d0*/ 	.word	0x05000047


	//   ....[121]....
        /*03d4*/ 	.word	0x05000047


	//   ....[122]....
        /*03d8*/ 	.word	0x05000047


	//   ....[123]....
        /*03dc*/ 	.word	0x05000047


	//   ....[124]....
        /*03e0*/ 	.word	0x05000047


	//   ....[125]....
        /*03e4*/ 	.word	0x05000047


	//   ....[126]....
        /*03e8*/ 	.word	0x05000047


	//   ....[127]....
        /*03ec*/ 	.word	0x05000047


	//   ....[128]....
        /*03f0*/ 	.word	0x05000047


	//   ....[129]....
        /*03f4*/ 	.word	0x05000047


	//   ....[130]....
        /*03f8*/ 	.word	0x05000047


	//   ....[131]....
        /*03fc*/ 	.word	0x05000047


	//   ....[132]....
        /*0400*/ 	.word	0x05000047


	//   ....[133]....
        /*0404*/ 	.word	0x05000047


	//   ....[134]....
        /*0408*/ 	.word	0x05000047


	//   ....[135]....
        /*040c*/ 	.word	0x05000047


	//   ....[136]....
        /*0410*/ 	.word	0x05000047


	//   ....[137]....
        /*0414*/ 	.word	0x05000047


	//   ....[138]....
        /*0418*/ 	.word	0x05000047


	//   ....[139]....
        /*041c*/ 	.word	0x05000047


	//   ....[140]....
        /*0420*/ 	.word	0x05000047


	//   ....[141]....
        /*0424*/ 	.word	0x05000047


	//   ....[142]....
        /*0428*/ 	.word	0x05000047


	//   ....[143]....
        /*042c*/ 	.word	0x05000047


	//   ....[144]....
        /*0430*/ 	.word	0x05000047


	//   ....[145]....
        /*0434*/ 	.word	0x05000047


	//   ....[146]....
        /*0438*/ 	.word	0x05000047


	//   ....[147]....
        /*043c*/ 	.word	0x05000047


	//   ....[148]....
        /*0440*/ 	.word	0x05000047


	//   ....[149]....
        /*0444*/ 	.word	0x05000047


	//   ....[150]....
        /*0448*/ 	.word	0x05000047


	//----- nvinfo : EIATTR_COOP_GROUP_INSTR_OFFSETS
	.align		4
.L_1855:
        /*044c*/ 	.byte	0x04, 0x28
        /*044e*/ 	.short	(.L_1857 - .L_1856)


	//   ....[0]....
.L_1856:
        /*0450*/ 	.word	0x000014a0


	//   ....[1]....
        /*0454*/ 	.word	0x00001a90


	//   ....[2]....
        /*0458*/ 	.word	0x00001fc0


	//   ....[3]....
        /*045c*/ 	.word	0x00003930


	//   ....[4]....
        /*0460*/ 	.word	0x00005890


	//   ....[5]....
        /*0464*/ 	.word	0x00006130


	//   ....[6]....
        /*0468*/ 	.word	0x00006150


	//   ....[7]....
        /*046c*/ 	.word	0x00006160


	//   ....[8]....
        /*0470*/ 	.word	0x00006170


	//   ....[9]....
        /*0474*/ 	.word	0x00006210


	//   ....[10]....
        /*0478*/ 	.word	0x00006240


	//   ....[11]....
        /*047c*/ 	.word	0x00006260


	//   ....[12]....
        /*0480*/ 	.word	0x00006270


	//   ....[13]....
        /*0484*/ 	.word	0x00006310


	//   ....[14]....
        /*0488*/ 	.word	0x00006330


	//   ....[15]....
        /*048c*/ 	.word	0x00006360


	//   ....[16]....
        /*0490*/ 	.word	0x00006370


	//   ....[17]....
        /*0494*/ 	.word	0x00006420


	//   ....[18]....
        /*0498*/ 	.word	0x00006440


	//   ....[19]....
        /*049c*/ 	.word	0x00006460


	//   ....[20]....
        /*04a0*/ 	.word	0x00006470


	//   ....[21]....
        /*04a4*/ 	.word	0x00006510


	//   ....[22]....
        /*04a8*/ 	.word	0x00006540


	//   ....[23]....
        /*04ac*/ 	.word	0x00006550


	//   ....[24]....
        /*04b0*/ 	.word	0x00006560


	//   ....[25]....
        /*04b4*/ 	.word	0x000066d0


	//   ....[26]....
        /*04b8*/ 	.word	0x000066e0


	//   ....[27]....
        /*04bc*/ 	.word	0x000066f0


	//   ....[28]....
        /*04c0*/ 	.word	0x00006700


	//   ....[29]....
        /*04c4*/ 	.word	0x00006710


	//   ....[30]....
        /*04c8*/ 	.word	0x00006720


	//   ....[31]....
        /*04cc*/ 	.word	0x00006730


	//   ....[32]....
        /*04d0*/ 	.word	0x00006740


	//   ....[33]....
        /*04d4*/ 	.word	0x000079f0


	//   ....[34]....
        /*04d8*/ 	.word	0x00007a10


	//   ....[35]....
        /*04dc*/ 	.word	0x00007a20


	//   ....[36]....
        /*04e0*/ 	.word	0x00007a30


	//   ....[37]....
        /*04e4*/ 	.word	0x00007b50


	//   ....[38]....
        /*04e8*/ 	.word	0x00007b60


	//   ....[39]....
        /*04ec*/ 	.word	0x00007b70


	//   ....[40]....
        /*04f0*/ 	.word	0x00007b80


	//   ....[41]....
        /*04f4*/ 	.word	0x00007ca0


	//   ....[42]....
        /*04f8*/ 	.word	0x00007cb0


	//   ....[43]....
        /*04fc*/ 	.word	0x00007cc0


	//   ....[44]....
        /*0500*/ 	.word	0x00007cd0


	//   ....[45]....
        /*0504*/ 	.word	0x00007df0


	//   ....[46]....
        /*0508*/ 	.word	0x00007e00


	//   ....[47]....
        /*050c*/ 	.word	0x00007e10


	//   ....[48]....
        /*0510*/ 	.word	0x00007e20


	//   ....[49]....
        /*0514*/ 	.word	0x00007f40


	//   ....[50]....
        /*0518*/ 	.word	0x00007f50


	//   ....[51]....
        /*051c*/ 	.word	0x00007f60


	//   ....[52]....
        /*0520*/ 	.word	0x00007f70


	//   ....[53]....
        /*0524*/ 	.word	0x00008090


	//   ....[54]....
        /*0528*/ 	.word	0x000080a0


	//   ....[55]....
        /*052c*/ 	.word	0x000080b0


	//   ....[56]....
        /*0530*/ 	.word	0x000080c0


	//   ....[57]....
        /*0534*/ 	.word	0x000080d0


	//   ....[58]....
        /*0538*/ 	.word	0x000080e0


	//   ....[59]....
        /*053c*/ 	.word	0x000080f0


	//   ....[60]....
        /*0540*/ 	.word	0x00008120


	//   ....[61]....
        /*0544*/ 	.word	0x00008150


	//   ....[62]....
        /*0548*/ 	.word	0x00008160


	//   ....[63]....
        /*054c*/ 	.word	0x00008170


	//   ....[64]....
        /*0550*/ 	.word	0x00008180


	//   ....[65]....
        /*0554*/ 	.word	0x0000c230


	//   ....[66]....
        /*0558*/ 	.word	0x0000c270


	//   ....[67]....
        /*055c*/ 	.word	0x0000c400


	//   ....[68]....
        /*0560*/ 	.word	0x0000c440


	//   ....[69]....
        /*0564*/ 	.word	0x0000c510


	//   ....[70]....
        /*0568*/ 	.word	0x0000c530


	//   ....[71]....
        /*056c*/ 	.word	0x0000c560


	//   ....[72]....
        /*0570*/ 	.word	0x0000c580


	//   ....[73]....
        /*0574*/ 	.word	0x0000c5b0


	//   ....[74]....
        /*0578*/ 	.word	0x0000c5d0


	//   ....[75]....
        /*057c*/ 	.word	0x0000cab0


	//   ....[76]....
        /*0580*/ 	.word	0x0000d6b0


	//   ....[77]....
        /*0584*/ 	.word	0x0000dd90


	//   ....[78]....
        /*0588*/ 	.word	0x0000ddb0


	//   ....[79]....
        /*058c*/ 	.word	0x0000dde0


	//   ....[80]....
        /*0590*/ 	.word	0x0000de20


	//   ....[81]....
        /*0594*/ 	.word	0x0000de50


	//   ....[82]....
        /*0598*/ 	.word	0x0000e000


	//   ....[83]....
        /*059c*/ 	.word	0x0000e020


	//   ....[84]....
        /*05a0*/ 	.word	0x0000e050


	//   ....[85]....
        /*05a4*/ 	.word	0x0000e0a0


	//   ....[86]....
        /*05a8*/ 	.word	0x0000e0d0


	//   ....[87]....
        /*05ac*/ 	.word	0x0000e460


	//   ....[88]....
        /*05b0*/ 	.word	0x0000e4b0


	//   ....[89]....
        /*05b4*/ 	.word	0x0000e500


	//   ....[90]....
        /*05b8*/ 	.word	0x0000e550


	//   ....[91]....
        /*05bc*/ 	.word	0x0000e680


	//   ....[92]....
        /*05c0*/ 	.word	0x0000e6d0


	//   ....[93]....
        /*05c4*/ 	.word	0x0000e720


	//   ....[94]....
        /*05c8*/ 	.word	0x0000e770


	//   ....[95]....
        /*05cc*/ 	.word	0x0000e8a0


	//   ....[96]....
        /*05d0*/ 	.word	0x0000e8f0


	//   ....[97]....
        /*05d4*/ 	.word	0x0000e940


	//   ....[98]....
        /*05d8*/ 	.word	0x0000e990


	//   ....[99]....
        /*05dc*/ 	.word	0x0000eac0


	//   ....[100]....
        /*05e0*/ 	.word	0x0000eb10


	//   ....[101]....
        /*05e4*/ 	.word	0x0000eb60


	//   ....[102]....
        /*05e8*/ 	.word	0x0000ebb0


	//   ....[103]....
        /*05ec*/ 	.word	0x0000ece0


	//   ....[104]....
        /*05f0*/ 	.word	0x0000ed30


	//   ....[105]....
        /*05f4*/ 	.word	0x0000ed80


	//   ....[106]....
        /*05f8*/ 	.word	0x0000edd0


	//   ....[107]....
        /*05fc*/ 	.word	0x0000ee70


	//   ....[108]....
        /*0600*/ 	.word	0x0000ef10


	//   ....[109]....
        /*0604*/ 	.word	0x0000efb0


	//   ....[110]....
        /*0608*/ 	.word	0x0000f050


	//   ....[111]....
        /*060c*/ 	.word	0x0000f0f0


	//   ....[112]....
        /*0610*/ 	.word	0x0000f180


	//   ....[113]....
        /*0614*/ 	.word	0x0000f1d0


	//   ....[114]....
        /*0618*/ 	.word	0x0000f220


	//   ....[115]....
        /*061c*/ 	.word	0x0000f290


	//   ....[116]....
        /*0620*/ 	.word	0x0000f2e0


	//   ....[117]....
        /*0624*/ 	.word	0x0000f330


	//   ....[118]....
        /*0628*/ 	.word	0x0000f380


	//   ....[119]....
        /*062c*/ 	.word	0x0000f420


	//   ....[120]....
        /*0630*/ 	.word	0x0000f470


	//   ....[121]....
        /*0634*/ 	.word	0x0000f4c0


	//   ....[122]....
        /*0638*/ 	.word	0x0000f510


	//   ....[123]....
        /*063c*/ 	.word	0x0000f5b0


	//   ....[124]....
        /*0640*/ 	.word	0x0000f640


	//   ....[125]....
        /*0644*/ 	.word	0x0000f690


	//   ....[126]....
        /*0648*/ 	.word	0x0000f6e0


	//   ....[127]....
        /*064c*/ 	.word	0x0000f780


	//   ....[128]....
        /*0650*/ 	.word	0x0000f810


	//   ....[129]....
        /*0654*/ 	.word	0x0000f860


	//   ....[130]....
        /*0658*/ 	.word	0x0000f8b0


	//   ....[131]....
        /*065c*/ 	.word	0x0000f950


	//   ....[132]....
        /*0660*/ 	.word	0x0000f9e0


	//   ....[133]....
        /*0664*/ 	.word	0x0000fa30


	//   ....[134]....
        /*0668*/ 	.word	0x0000fa80


	//   ....[135]....
        /*066c*/ 	.word	0x0000fb20


	//   ....[136]....
        /*0670*/ 	.word	0x0000fbb0


	//   ....[137]....
        /*0674*/ 	.word	0x0000fc00


	//   ....[138]....
        /*0678*/ 	.word	0x0000fc50


	//   ....[139]....
        /*067c*/ 	.word	0x0000fcf0


	//   ....[140]....
        /*0680*/ 	.word	0x0000fda0


	//   ....[141]....
        /*0684*/ 	.word	0x0000fe00


	//   ....[142]....
        /*0688*/ 	.word	0x0000fe90


	//   ....[143]....
        /*068c*/ 	.word	0x0000fee0


	//   ....[144]....
        /*0690*/ 	.word	0x0000ff30


	//   ....[145]....
        /*0694*/ 	.word	0x0000ff80


	//   ....[146]....
        /*0698*/ 	.word	0x0000ffd0


	//   ....[147]....
        /*069c*/ 	.word	0x00010010


	//   ....[148]....
        /*06a0*/ 	.word	0x00010060


	//   ....[149]....
        /*06a4*/ 	.word	0x000100d0


	//   ....[150]....
        /*06a8*/ 	.word	0x00010120


	//----- nvinfo : EIATTR_EXIT_INSTR_OFFSETS
	.align		4
.L_1857:
        /*06ac*/ 	.byte	0x04, 0x1c
        /*06ae*/ 	.short	(.L_1859 - .L_1858)


	//   ....[0]....
.L_1858:
        /*06b0*/ 	.word	0x0000e210


	//   ....[1]....
        /*06b4*/ 	.word	0x0000e400


	//----- nvinfo : EIATTR_MAX_THREADS
	.align		4
.L_1859:
        /*06b8*/ 	.byte	0x04, 0x05
        /*06ba*/ 	.short	(.L_1861 - .L_1860)
.L_1860:
        /*06bc*/ 	.word	0x00000040
        /*06c0*/ 	.word	0x00000001
        /*06c4*/ 	.word	0x00000001


	//----- nvinfo : EIATTR_CRS_STACK_SIZE
	.align		4
.L_1861:
        /*06c8*/ 	.byte	0x04, 0x1e
        /*06ca*/ 	.short	(.L_1863 - .L_1862)
.L_1862:
        /*06cc*/ 	.word	0x00000000


	//----- nvinfo : EIATTR_CBANK_PARAM_SIZE
	.align		4
.L_1863:
        /*06d0*/ 	.byte	0x03, 0x19
        /*06d2*/ 	.short	0x01f0


	//----- nvinfo : EIATTR_PARAM_CBANK
	.align		4
        /*06d4*/ 	.byte	0x04, 0x0a
        /*06d6*/ 	.short	(.L_1865 - .L_1864)
	.align		4
.L_1864:
        /*06d8*/ 	.word	index@(.nv.constant0._Z25selective_scan_bwd_kernelI32Selective_Scan_bwd_kernel_traitsILi64ELi16ELb0ELb1ELb1ELb0ELb0EfN3c107complexIfEEEEv12SSMParamsBwd)
        /*06dc*/ 	.short	0x0210
        /*06de*/ 	.short	0x01f0


	//----- nvinfo : EIATTR_SW_WAR
	.align		4
.L_1865:
        /*06e0*/ 	.byte	0x04, 0x36
        /*06e2*/ 	.short	(.L_1867 - .L_1866)
.L_1866:
        /*06e4*/ 	.word	0x00000008
.L_1867:


//--------------------- .nv.info._Z25selective_scan_bwd_kernelI32Selective_Scan_bwd_kernel_traitsILi64ELi16ELb0ELb1ELb1ELb0ELb1EfN3c107complexIfEEEEv12SSMParamsBwd --------------------------
	.section	.nv.info._Z25selective_scan_bwd_kernelI32Selective_Scan_bwd_kernel_traitsILi64ELi16ELb0ELb1ELb1ELb0ELb1EfN3c107complexIfEEEEv12SSMParamsBwd,"",@"SHT_CUDA_INFO"
	.sectionflags	@""
	.align	4


	//----- nvinfo : EIATTR_CUDA_API_VERSION
	.align		4
        /*0000*/ 	.byte	0x04, 0x37
        /*0002*/ 	.short	(.L_1869 - .L_1868)
.L_1868:
        /*0004*/ 	.word	0x00000082


	//----- nvinfo : EIATTR_KPARAM_INFO
	.align		4
.L_1869:
        /*0008*/ 	.byte	0x04, 0x17
        /*000a*/ 	.short	(.L_1871 - .L_1870)
.L_1870:
        /*000c*/ 	.word	0x00000000
        /*0010*/ 	.short	0x0000
        /*0012*/ 	.short	0x0000
        /*0014*/ 	.byte	0x00, 0xf0, 0xc1, 0x07


	//----- nvinfo : EIATTR_SPARSE_MMA_MASK
	.align		4
.L_1871:
        /*0018*/ 	.byte	0x03, 0x50
        /*001a*/ 	.short	0x0000


	//----- nvinfo : EIATTR_MAXREG_COUNT
	.align		4
        /*001c*/ 	.byte	0x03, 0x1b
        /*001e*/ 	.short	0x00ff


	//----- nvinfo : EIATTR_NUM_BARRIERS
	.align		4
        /*0020*/ 	.byte	0x02, 0x4c
        /*0022*/ 	.byte	0x01
	.zero		1


	//----- nvinfo : EIATTR_ANNOTATIONS
	.align		4
        /*0024*/ 	.byte	0x04, 0x55
        /*0026*/ 	.short	(.L_1873 - .L_1872)


	//   ....[0]....
.L_1872:
        /* <DEDUP_REMOVED lines=28> */


	//----- nvinfo : EIATTR_MERCURY_ISA_VERSION
	.align		4
.L_1873:
        /*01d8*/ 	.byte	0x03, 0x5f
        /*01da*/ 	.short	0x0101


	//----- nvinfo : EIATTR_COOP_GROUP_MASK_REGIDS
	.align		4
        /*01dc*/ 	.byte	0x04, 0x29
        /*01de*/ 	.short	(.L_1875 - .L_1874)


	//   ....[0]....
.L_1874:
        /*01e0*/ 	.word	0xffffffff


	//   ....[1]....
        /*01e4*/ 	.word	0xffffffff


	//   ....[2]....
        /*01e8*/ 	.word	0xffffffff


	//   ....[3]....
        /*01ec*/ 	.word	0xffffffff


	//   ....[4]....
        /*01f0*/ 	.word	0xffffffff


	//   ....[5]....
        /*01f4*/ 	.word	0xffffffff


	//   ....[6]....
        /*01f8*/ 	.word	0xffffffff


	//   ....[7]....
        /*01fc*/ 	.word	0xffffffff


	//   ....[8]....
        /*0200*/ 	.word	0xffffffff


	//   ....[9]....
        /*0204*/ 	.word	0xffffffff


	//   ....[10]....
        /*0208*/ 	.word	0xffffffff


	//   ....[11]....
        /*020c*/ 	.word	0xffffffff


	//   ....[12]....
        /*0210*/ 	.word	0xffffffff


	//   ....[13]....
        /*0214*/ 	.word	0xffffffff


	//   ....[14]....
        /*0218*/ 	.word	0xffffffff


	//   ....[15]....
        /*021c*/ 	.word	0xffffffff


	//   ....[16]....
        /*0220*/ 	.word	0xffffffff


	//   ....[17]....
        /*0224*/ 	.word	0xffffffff


	//   ....[18]....
        /*0228*/ 	.word	0xffffffff


	//   ....[19]....
        /*022c*/ 	.word	0xffffffff


	//   ....[20]....
        /*0230*/ 	.word	0xffffffff


	//   ....[21]....
        /*0234*/ 	.word	0xffffffff


	//   ....[22]....
        /*0238*/ 	.word	0xffffffff


	//   ....[23]....
        /*023c*/ 	.word	0xffffffff


	//   ....[24]....
        /*0240*/ 	.word	0xffffffff


	//   ....[25]....
        /*0244*/ 	.word	0xffffffff


	//   ....[26]....
        /*0248*/ 	.word	0xffffffff


	//   ....[27]....
        /*024c*/ 	.word	0xffffffff


	//   ....[28]....
        /*0250*/ 	.word	0xffffffff


	//   ....[29]....
        /*0254*/ 	.word	0xffffffff


	//   ....[30]....
        /*0258*/ 	.word	0xffffffff


	//   ....[31]....
        /*025c*/ 	.word	0xffffffff


	//   ....[32]....
        /*0260*/ 	.word	0xffffffff


	//   ....[33]....
        /*0264*/ 	.word	0xffffffff


	//   ....[34]....
        /*0268*/ 	.word	0xffffffff


	//   ....[35]....
        /*026c*/ 	.word	0xffffffff


	//   ....[36]....
        /*0270*/ 	.word	0xffffffff


	//   ....[37]....
        /*0274*/ 	.word	0xffffffff


	//   ....[38]....
        /*0278*/ 	.word	0xffffffff


	//   ....[39]....
        /*027c*/ 	.word	0xffffffff


	//   ....[40]....
        /*0280*/ 	.word	0xffffffff


	//   ....[41]....
        /*0284*/ 	.word	0xffffffff


	//   ....[42]....
        /*0288*/ 	.word	0xffffffff


	//   ....[43]....
        /*028c*/ 	.word	0xffffffff


	//   ....[44]....
        /*0290*/ 	.word	0xffffffff


	//   ....[45]....
        /*0294*/ 	.word	0xffffffff


	//   ....[46]....
        /*0298*/ 	.word	0xffffffff


	//   ....[47]....
        /*029c*/ 	.word	0xffffffff


	//   ....[48]....
        /*02a0*/ 	.word	0xffffffff


	//   ....[49]....
        /*02a4*/ 	.word	0xffffffff


	//   ....[50]....
        /*02a8*/ 	.word	0xffffffff


	//   ....[51]....
        /*02ac*/ 	.word	0xffffffff


	//   ....[52]....
        /*02b0*/ 	.word	0xffffffff


	//   ....[53]....
        /*02b4*/ 	.word	0xffffffff


	//   ....[54]....
        /*02b8*/ 	.word	0xffffffff


	//   ....[55]....
        /*02bc*/ 	.word	0xffffffff


	//   ....[56]....
        /*02c0*/ 	.word	0xffffffff


	//   ....[57]....
        /*02c4*/ 	.word	0xffffffff


	//   ....[58]....
        /*02c8*/ 	.word	0xffffffff


	//   ....[59]....
        /*02cc*/ 	.word	0xffffffff


	//   ....[60]....
        /*02d0*/ 	.word	0xffffffff


	//   ....[61]....
        /*02d4*/ 	.word	0xffffffff


	//   ....[62]....
        /*02d8*/ 	.word	0xffffffff


	//   ....[63]....
        /*02dc*/ 	.word	0xffffffff


	//   ....[64]....
        /*02e0*/ 	.word	0xffffffff


	//   ....[65]....
        /*02e4*/ 	.word	0xffffffff


	//   ....[66]....
        /*02e8*/ 	.word	0xffffffff


	//   ....[67]....
        /*02ec*/ 	.word	0xffffffff


	//   ....[68]....
        /*02f0*/ 	.word	0xffffffff


	//   ....[69]....
        /*02f4*/ 	.word	0xffffffff


	//   ....[70]....
        /*02f8*/ 	.word	0xffffffff


	//   ....[71]....
        /*02fc*/ 	.word	0xffffffff


	//   ....[72]....
        /*0300*/ 	.word	0xffffffff


	//   ....[73]....
        /*0304*/ 	.word	0xffffffff


	//   ....[74]....
        /*0308*/ 	.word	0xffffffff


	//   ....[75]....
        /*030c*/ 	.word	0xffffffff


	//   ....[76]....
        /*0310*/ 	.word	0xffffffff


	//   ....[77]....
        /*0314*/ 	.word	0xffffffff


	//   ....[78]....
        /*0318*/ 	.word	0xffffffff


	//   ....[79]....
        /*031c*/ 	.word	0xffffffff


	//   ....[80]....
        /*0320*/ 	.word	0xffffffff


	//   ....[81]....
        /*0324*/ 	.word	0xffffffff


	//   ....[82]....
        /*0328*/ 	.word	0xffffffff


	//   ....[83]....
        /*032c*/ 	.word	0xffffffff


	//   ....[84]....
        /*0330*/ 	.word	0xffffffff


	//   ....[85]....
        /*0334*/ 	.word	0xffffffff


	//   ....[86]....
        /*0338*/ 	.word	0xffffffff


	//   ....[87]....
        /*033c*/ 	.word	0xffffffff


	//   ....[88]....
        /*0340*/ 	.word	0xffffffff


	//   ....[89]....
        /*0344*/ 	.word	0xffffffff


	//   ....[90]....
        /*0348*/ 	.word	0xffffffff


	//   ....[91]....
        /*034c*/ 	.word	0x05000047


	//   ....[92]....
        /*0350*/ 	.word	0x05000047


	//   ....[93]....
        /*0354*/ 	.word	0x05000047


	//   ....[94]....
        /*0358*/ 	.word	0x05000047


	//   ....[95]....
        /*035c*/ 	.word	0x05000047


	//   ....[96]....
        /*0360*/ 	.word	0x05000047


	//   ....[97]....
        /*0364*/ 	.word	0x05000047


	//   ....[98]....
        /*0368*/ 	.word	0x05000047


	//   ....[99]....
        /*036c*/ 	.word	0x05000047


	//   ....[100]....
        /*0370*/ 	.word	0x05000047


	//   ....[101]....
        /*0374*/ 	.word	0x05000047


	//   ....[102]....
        /*0378*/ 	.word	0x05000047


	//   ....[103]....
        /*037c*/ 	.word	0x05000047


	//   ....[104]....
        /*0380*/ 	.word	0x05000047


	//   ....[105]....
        /*0384*/ 	.word	0x05000047


	//   ....[106]....
        /*0388*/ 	.word	0x05000047


	//   ....[107]....
        /*038c*/ 	.word	0x05000047


	//   ....[108]....
        /*0390*/ 	.word	0x05000047


	//   ....[109]....
        /*0394*/ 	.word	0x05000047


	//   ....[110]....
        /*0398*/ 	.word	0x05000047


	//   ....[111]....
        /*039c*/ 	.word	0x05000047


	//   ....[112]....
        /*03a0*/ 	.word	0x05000047


	//   ....[113]....
        /*03a4*/ 	.word	0x05000047


	//   ....[114]....
        /*03a8*/ 	.word	0x05000047


	//   ....[115]....
        /*03ac*/ 	.word	0x05000047


	//   ....[116]....
        /*03b0*/ 	.word	0x05000047


	//   ....[117]....
        /*03b4*/ 	.word	0x05000047


	//   ....[118]....
        /*03b8*/ 	.word	0x05000047


	//   ....[119]....
        /*03bc*/ 	.word	0x05000047


	//   ....[120]....
        /*03c0*/ 	.word	0x05000047


	//   ....[121]....
        /*03c4*/ 	.word	0x05000047


	//   ....[122]....
        /*03c8*/ 	.word	0x05000047


	//   ....[123]....
        /*03cc*/ 	.word	0x05000047


	//   ....[124]....
        /*03d0*/ 	.word	0x05000047


	//   ....[125]....
        /*03d4*/ 	.word	0x05000047


	//   ....[126]....
        /*03d8*/ 	.word	0x05000047


	//   ....[127]....
        /*03dc*/ 	.word	0x05000047


	//   ....[128]....
        /*03e0*/ 	.word	0x05000047


	//   ....[129]....
        /*03e4*/ 	.word	0x05000047


	//   ....[130]....
        /*03e8*/ 	.word	0x05000047


	//   ....[131]....
        /*03ec*/ 	.word	0x05000047


	//   ....[132]....
        /*03f0*/ 	.word	0x05000047


	//   ....[133]....
        /*03f4*/ 	.word	0x05000047


	//   ....[134]....
        /*03f8*/ 	.word	0x05000047


	//   ....[135]....
        /*03fc*/ 	.word	0x05000047


	//   ....[136]....
        /*0400*/ 	.word	0x05000047


	//   ....[137]....
        /*0404*/ 	.word	0x05000047


	//   ....[138]....
        /*0408*/ 	.word	0x05000047


	//   ....[139]....
        /*040c*/ 	.word	0x05000047


	//   ....[140]....
        /*0410*/ 	.word	0x05000047


	//   ....[141]....
        /*0414*/ 	.word	0x05000047


	//   ....[142]....
        /*0418*/ 	.word	0x05000047


	//   ....[143]....
        /*041c*/ 	.word	0x05000047


	//   ....[144]....
        /*0420*/ 	.word	0x05000047


	//   ....[145]....
        /*0424*/ 	.word	0x05000047


	//   ....[146]....
        /*0428*/ 	.word	0x05000047


	//   ....[147]....
        /*042c*/ 	.word	0x05000047


	//   ....[148]....
        /*0430*/ 	.word	0x05000047


	//   ....[149]....
        /*0434*/ 	.word	0x05000047


	//   ....[150]....
        /*0438*/ 	.word	0x05000047


	//   ....[151]....
        /*043c*/ 	.word	0x05000047


	//   ....[152]....
        /*0440*/ 	.word	0x05000047


	//   ....[153]....
        /*0444*/ 	.word	0x05000047


	//   ....[154]....
        /*0448*/ 	.word	0x05000047


	//----- nvinfo : EIATTR_COOP_GROUP_INSTR_OFFSETS
	.align		4
.L_1875:
        /*044c*/ 	.byte	0x04, 0x28
        /*044e*/ 	.short	(.L_1877 - .L_1876)


	//   ....[0]....
.L_1876:
        /*0450*/ 	.word	0x00001520


	//   ....[1]....
        /*0454*/ 	.word	0x00001ad0


	//   ....[2]....
        /*0458*/ 	.word	0x00002430


	//   ....[3]....
        /*045c*/ 	.word	0x00002870


	//   ....[4]....
        /*0460*/ 	.word	0x00002f30


	//   ....[5]....
        /*0464*/ 	.word	0x000037c0


	//   ....[6]....
        /*0468*/ 	.word	0x00004200


	//   ....[7]....
        /*046c*/ 	.word	0x00005f30


	//   ....[8]....
        /*0470*/ 	.word	0x00007e90


	//   ....[9]....
        /*0474*/ 	.word	0x00008730


	//   ....[10]....
        /*0478*/ 	.word	0x00008750


	//   ....[11]....
        /*047c*/ 	.word	0x00008760


	//   ....[12]....
        /*0480*/ 	.word	0x00008770


	//   ....[13]....
        /*0484*/ 	.word	0x00008810


	//   ....[14]....
        /*0488*/ 	.word	0x00008840


	//   ....[15]....
        /*048c*/ 	.word	0x00008860


	//   ....[16]....
        /*0490*/ 	.word	0x00008870


	//   ....[17]....
        /*0494*/ 	.word	0x00008910


	//   ....[18]....
        /*0498*/ 	.word	0x00008930


	//   ....[19]....
        /*049c*/ 	.word	0x00008960


	//   ....[20]....
        /*04a0*/ 	.word	0x00008970


	//   ....[21]....
        /*04a4*/ 	.word	0x00008a20


	//   ....[22]....
        /*04a8*/ 	.word	0x00008a40


	//   ....[23]....
        /*04ac*/ 	.word	0x00008a60


	//   ....[24]....
        /*04b0*/ 	.word	0x00008a70


	//   ....[25]....
        /*04b4*/ 	.word	0x00008b10


	//   ....[26]....
        /*04b8*/ 	.word	0x00008b40


	//   ....[27]....
        /*04bc*/ 	.word	0x00008b50


	//   ....[28]....
        /*04c0*/ 	.word	0x00008b60


	//   ....[29]....
        /*04c4*/ 	.word	0x00008cd0


	//   ....[30]....
        /*04c8*/ 	.word	0x00008ce0


	//   ....[31]....
        /*04cc*/ 	.word	0x00008cf0


	//   ....[32]....
        /*04d0*/ 	.word	0x00008d00


	//   ....[33]....
        /*04d4*/ 	.word	0x00008d10


	//   ....[34]....
        /*04d8*/ 	.word	0x00008d20


	//   ....[35]....
        /*04dc*/ 	.word	0x00008d30


	//   ....[36]....
        /*04e0*/ 	.word	0x00008d40


	//   ....[37]....
        /*04e4*/ 	.word	0x0000a000


	//   ....[38]....
        /*04e8*/ 	.word	0x0000a020


	//   ....[39]....
        /*04ec*/ 	.word	0x0000a030


	//   ....[40]....
        /*04f0*/ 	.word	0x0000a040


	//   ....[41]....
        /*04f4*/ 	.word	0x0000a160


	//   ....[42]....
        /*04f8*/ 	.word	0x0000a170


	//   ....[43]....
        /*04fc*/ 	.word	0x0000a180


	//   ....[44]....
        /*0500*/ 	.word	0x0000a190


	//   ....[45]....
        /*0504*/ 	.word	0x0000a2b0


	//   ....[46]....
        /*0508*/ 	.word	0x0000a2c0


	//   ....[47]....
        /*050c*/ 	.word	0x0000a2d0


	//   ....[48]....
        /*0510*/ 	.word	0x0000a2e0


	//   ....[49]....
        /*0514*/ 	.word	0x0000a400


	//   ....[50]....
        /*0518*/ 	.word	0x0000a410


	//   ....[51]....
        /*051c*/ 	.word	0x0000a420


	//   ....[52]....
        /*0520*/ 	.word	0x0000a430


	//   ....[53]....
        /*0524*/ 	.word	0x0000a550


	//   ....[54]....
        /*0528*/ 	.word	0x0000a560


	//   ....[55]....
        /*052c*/ 	.word	0x0000a570


	//   ....[56]....
        /*0530*/ 	.word	0x0000a580


	//   ....[57]....
        /*0534*/ 	.word	0x0000a6a0


	//   ....[58]....
        /*0538*/ 	.word	0x0000a6b0


	//   ....[59]....
        /*053c*/ 	.word	0x0000a6c0


	//   ....[60]....
        /*0540*/ 	.word	0x0000a6d0


	//   ....[61]....
        /*0544*/ 	.word	0x0000a6e0


	//   ....[62]....
        /*0548*/ 	.word	0x0000a6f0


	//   ....[63]....
        /*054c*/ 	.word	0x0000a700


	//   ....[64]....
        /*0550*/ 	.word	0x0000a730


	//   ....[65]....
        /*0554*/ 	.word	0x0000a760


	//   ....[66]....
        /*0558*/ 	.word	0x0000a770


	//   ....[67]....
        /*055c*/ 	.word	0x0000a780


	//   ....[68]....
        /*0560*/ 	.word	0x0000a790


	//   ....[69]....
        /*0564*/ 	.word	0x0000e860


	//   ....[70]....
        /*0568*/ 	.word	0x0000e8a0


	//   ....[71]....
        /*056c*/ 	.word	0x0000ea30


	//   ....[72]....
        /*0570*/ 	.word	0x0000ea70


	//   ....[73]....
        /*0574*/ 	.word	0x0000eb10


	//   ....[74]....
        /*0578*/ 	.word	0x0000eb30


	//   ....[75]....
        /*057c*/ 	.word	0x0000eb60


	//   ....[76]....
        /*0580*/ 	.word	0x0000eb80


	//   ....[77]....
        /*0584*/ 	.word	0x0000ebb0


	//   ....[78]....
        /*0588*/ 	.word	0x0000ebd0


	//   ....[79]....
        /*058c*/ 	.word	0x0000f160


	//   ....[80]....
        /*0590*/ 	.word	0x0000fc20


	//   ....[81]....
        /*0594*/ 	.word	0x000103d0


	//   ....[82]....
        /*0598*/ 	.word	0x000103f0


	//   ....[83]....
        /*059c*/ 	.word	0x00010420


	//   ....[84]....
        /*05a0*/ 	.word	0x00010460


	//   ....[85]....
        /*05a4*/ 	.word	0x00010490


	//   ....[86]....
        /*05a8*/ 	.word	0x00010640


	//   ....[87]....
        /*05ac*/ 	.word	0x00010660


	//   ....[88]....
        /*05b0*/ 	.word	0x00010690


	//   ....[89]....
        /*05b4*/ 	.word	0x000106e0


	//   ....[90]....
        /*05b8*/ 	.word	0x00010710


	//   ....[91]....
        /*05bc*/ 	.word	0x00010aa0


	//   ....[92]....
        /*05c0*/ 	.word	0x00010af0


	//   ....[93]....
        /*05c4*/ 	.word	0x00010b40


	//   ....[94]....
        /*05c8*/ 	.word	0x00010b90


	//   ....[95]....
        /*05cc*/ 	.word	0x00010cc0


	//   ....[96]....
        /*05d0*/ 	.word	0x00010d10


	//   ....[97]....
        /*05d4*/ 	.word	0x00010d60


	//   ....[98]....
        /*05d8*/ 	.word	0x00010db0


	//   ....[99]....
        /*05dc*/ 	.word	0x00010ee0


	//   ....[100]....
        /*05e0*/ 	.word	0x00010f30


	//   ....[101]....
        /*05e4*/ 	.word	0x00010f80


	//   ....[102]....
        /*05e8*/ 	.word	0x00010fd0


	//   ....[103]....
        /*05ec*/ 	.word	0x00011100


	//   ....[104]....
        /*05f0*/ 	.word	0x00011150


	//   ....[105]....
        /*05f4*/ 	.word	0x000111a0


	//   ....[106]....
        /*05f8*/ 	.word	0x000111f0


	//   ....[107]....
        /*05fc*/ 	.word	0x00011320


	//   ....[108]....
        /*0600*/ 	.word	0x00011370


	//   ....[109]....
        /*0604*/ 	.word	0x000113c0


	//   ....[110]....
        /*0608*/ 	.word	0x00011410


	//   ....[111]....
        /*060c*/ 	.word	0x000114b0


	//   ....[112]....
        /*0610*/ 	.word	0x00011550


	//   ....[113]....
        /*0614*/ 	.word	0x000115f0


	//   ....[114]....
        /*0618*/ 	.word	0x00011690


	//   ....[115]....
        /*061c*/ 	.word	0x00011730


	//   ....[116]....
        /*0620*/ 	.word	0x000117c0


	//   ....[117]....
        /*0624*/ 	.word	0x00011810


	//   ....[118]....
        /*0628*/ 	.word	0x00011860


	//   ....[119]....
        /*062c*/ 	.word	0x000118d0


	//   ....[120]....
        /*0630*/ 	.word	0x00011920


	//   ....[121]....
        /*0634*/ 	.word	0x00011970


	//   ....[122]....
        /*0638*/ 	.word	0x000119c0


	//   ....[123]....
        /*063c*/ 	.word	0x00011a60


	//   ....[124]....
        /*0640*/ 	.word	0x00011ab0


	//   ....[125]....
        /*0644*/ 	.word	0x00011b00


	//   ....[126]....
        /*0648*/ 	.word	0x00011b50


	//   ....[127]....
        /*064c*/ 	.word	0x00011bf0


	//   ....[128]....
        /*0650*/ 	.word	0x00011c80


	//   ....[129]....
        /*0654*/ 	.word	0x00011cd0


	//   ....[130]....
        /*0658*/ 	.word	0x00011d20


	//   ....[131]....
        /*065c*/ 	.word	0x00011dc0


	//   ....[132]....
        /*0660*/ 	.word	0x00011e50


	//   ....[133]....
        /*0664*/ 	.word	0x00011ea0


	//   ....[134]....
        /*0668*/ 	.word	0x00011ef0


	//   ....[135]....
        /*066c*/ 	.word	0x00011f90


	//   ....[136]....
        /*0670*/ 	.word	0x00012020


	//   ....[137]....
        /*0674*/ 	.word	0x00012070


	//   ....[138]....
        /*0678*/ 	.word	0x000120c0


	//   ....[139]....
        /*067c*/ 	.word	0x00012160


	//   ....[140]....
        /*0680*/ 	.word	0x000121f0


	//   ....[141]....
        /*0684*/ 	.word	0x00012240


	//   ....[142]....
        /*0688*/ 	.word	0x00012290


	//   ....[143]....
        /*068c*/ 	.word	0x00012330


	//   ....[144]....
        /*0690*/ 	.word	0x000123e0


	//   ....[145]....
        /*0694*/ 	.word	0x00012440


	//   ....[146]....
        /*0698*/ 	.word	0x000124d0


	//   ....[147]....
        /*069c*/ 	.word	0x00012520


	//   ....[148]....
        /*06a0*/ 	.word	0x00012570


	//   ....[149]....
        /*06a4*/ 	.word	0x000125c0


	//   ....[150]....
        /*06a8*/ 	.word	0x00012610


	//   ....[151]....
        /*06ac*/ 	.word	0x00012650


	//   ....[152]....
        /*06b0*/ 	.word	0x000126a0


	//   ....[153]....
        /*06b4*/ 	.word	0x00012710


	//   ....[154]....
        /*06b8*/ 	.word	0x00012760


	//----- nvinfo : EIATTR_EXIT_INSTR_OFFSETS
	.align		4
.L_1877:
        /*06bc*/ 	.byte	0x04, 0x1c
        /*06be*/ 	.short	(.L_1879 - .L_1878)


	//   ....[0]....
.L_1878:
        /*06c0*/ 	.word	0x00010850


	//   ....[1]....
        /*06c4*/ 	.word	0x00010a40


	//----- nvinfo : EIATTR_MAX_THREADS
	.align		4
.L_1879:
        /*06c8*/ 	.byte	0x04, 0x05
        /*06ca*/ 	.short	(.L_1881 - .L_1880)
.L_1880:
        /*06cc*/ 	.word	0x00000040
        /*06d0*/ 	.word	0x00000001
        /*06d4*/ 	.word	0x00000001


	//----- nvinfo : EIATTR_CRS_STACK_SIZE
	.align		4
.L_1881:
        /*06d8*/ 	.byte	0x04, 0x1e
        /*06da*/ 	.short	(.L_1883 - .L_1882)
.L_1882:
        /*06dc*/ 	.word	0x00000000


	//----- nvinfo : EIATTR_CBANK_PARAM_SIZE
	.align		4
.L_1883:
        /*06e0*/ 	.byte	0x03, 0x19
        /*06e2*/ 	.short	0x01f0


	//----- nvinfo : EIATTR_PARAM_CBANK
	.align		4
        /*06e4*/ 	.byte	0x04, 0x0a
        /*06e6*/ 	.short	(.L_1885 - .L_1884)
	.align		4
.L_1884:
        /*06e8*/ 	.word	index@(.nv.constant0._Z25selective_scan_bwd_kernelI32Selective_Scan_bwd_kernel_traitsILi64ELi16ELb0ELb1ELb1ELb0ELb1EfN3c107complexIfEEEEv12SSMParamsBwd)
        /*06ec*/ 	.short	0x0210
        /*06ee*/ 	.short	0x01f0


	//----- nvinfo : EIATTR_SW_WAR
	.align		4
.L_1885:
        /*06f0*/ 	.byte	0x04, 0x36
        /*06f2*/ 	.short	(.L_1887 - .L_1886)
.L_1886:
        /*06f4*/ 	.word	0x00000008
.L_1887:


//--------------------- .nv.info._Z25selective_scan_bwd_kernelI32Selective_Scan_bwd_kernel_traitsILi64ELi16ELb0ELb1ELb1ELb1ELb0EfN3c107complexIfEEEEv12SSMParamsBwd --------------------------
	.section	.nv.info._Z25selective_scan_bwd_kernelI32Selective_Scan_bwd_kernel_traitsILi64ELi16ELb0ELb1ELb1ELb1ELb0EfN3c107complexIfEEEEv12SSMParamsBwd,"",@"SHT_CUDA_INFO"
	.sectionflags	@""
	.align	4


	//----- nvinfo : EIATTR_CUDA_API_VERSION
	.align		4
        /*0000*/ 	.byte	0x04, 0x37
        /*0002*/ 	.short	(.L_1889 - .L_1888)
.L_1888:
        /*0004*/ 	.word	0x00000082


	//----- nvinfo : EIATTR_KPARAM_INFO
	.align		4
.L_1889:
        /*0008*/ 	.byte	0x04, 0x17
        /*000a*/ 	.short	(.L_1891 - .L_1890)
.L_1890:
        /*000c*/ 	.word	0x00000000
        /*0010*/ 	.short	0x0000
        /*0012*/ 	.short	0x0000
        /*0014*/ 	.byte	0x00, 0xf0, 0xc1, 0x07


	//----- nvinfo : EIATTR_SPARSE_MMA_MASK
	.align		4
.L_1891:
        /*0018*/ 	.byte	0x03, 0x50
        /*001a*/ 	.short	0x0000


	//----- nvinfo : EIATTR_MAXREG_COUNT
	.align		4
        /*001c*/ 	.byte	0x03, 0x1b
        /*001e*/ 	.short	0x00ff


	//----- nvinfo : EIATTR_NUM_BARRIERS
	.align		4
        /*0020*/ 	.byte	0x02, 0x4c
        /*0022*/ 	.byte	0x01
	.zero		1


	//----- nvinfo : EIATTR_ANNOTATIONS
	.align		4
        /*0024*/ 	.byte	0x04, 0x55
        /*0026*/ 	.short	(.L_1893 - .L_1892)


	//   ....[0]....
.L_1892:
        /* <DEDUP_REMOVED lines=16> */


	//----- nvinfo : EIATTR_MERCURY_ISA_VERSION
	.align		4
.L_1893:
        /*0110*/ 	.byte	0x03, 0x5f
        /*0112*/ 	.short	0x0101


	//----- nvinfo : EIATTR_COOP_GROUP_MASK_REGIDS
	.align		4
        /*0114*/ 	.byte	0x04, 0x29
        /*0116*/ 	.short	(.L_1895 - .L_1894)


	//   ....[0]....
.L_1894:
        /*0118*/ 	.word	0xffffffff


	//   ....[1]....
        /*011c*/ 	.word	0xffffffff


	//   ....[2]....
        /*0120*/ 	.word	0xffffffff


	//   ....[3]....
        /*0124*/ 	.word	0xffffffff


	//   ....[4]....
        /*0128*/ 	.word	0xffffffff


	//   ....[5]....
        /*012c*/ 	.word	0xffffffff


	//   ....[6]....
        /*0130*/ 	.word	0xffffffff


	//   ....[7]....
        /*0134*/ 	.word	0xffffffff


	//   ....[8]....
        /*0138*/ 	.word	0xffffffff


	//   ....[9]....
        /*013c*/ 	.word	0xffffffff


	//   ....[10]....
        /*0140*/ 	.word	0xffffffff


	//   ....[11]....
        /*0144*/ 	.word	0xffffffff


	//   ....[12]....
        /*0148*/ 	.word	0xffffffff


	//   ....[13]....
        /*014c*/ 	.word	0xffffffff


	//   ....[14]....
        /*0150*/ 	.word	0xffffffff


	//   ....[15]....
        /*0154*/ 	.word	0xffffffff


	//   ....[16]....
        /*0158*/ 	.word	0xffffffff


	//   ....[17]....
        /*015c*/ 	.word	0xffffffff


	//   ....[18]....
        /*0160*/ 	.word	0xffffffff


	//   ....[19]....
        /*0164*/ 	.word	0xffffffff


	//   ....[20]....
        /*0168*/ 	.word	0xffffffff


	//   ....[21]....
        /*016c*/ 	.word	0xffffffff


	//   ....[22]....
        /*0170*/ 	.word	0xffffffff


	//   ....[23]....
        /*0174*/ 	.word	0xffffffff


	//   ....[24]....
        /*0178*/ 	.word	0xffffffff


	//   ....[25]....
        /*017c*/ 	.word	0xffffffff


	//   ....[26]....
        /*0180*/ 	.word	0xffffffff


	//   ....[27]....
        /*0184*/ 	.word	0xffffffff


	//   ....[28]....
        /*0188*/ 	.word	0xffffffff


	//   ....[29]....
        /*018c*/ 	.word	0xffffffff


	//   ....[30]....
        /*0190*/ 	.word	0xffffffff


	//   ....[31]....
        /*0194*/ 	.word	0xffffffff


	//   ....[32]....
        /*0198*/ 	.word	0xffffffff


	//   ....[33]....
        /*019c*/ 	.word	0xffffffff


	//   ....[34]....
        /*01a0*/ 	.word	0xffffffff


	//   ....[35]....
        /*01a4*/ 	.word	0xffffffff


	//   ....[36]....
        /*01a8*/ 	.word	0xffffffff


	//   ....[37]....
        /*01ac*/ 	.word	0xffffffff


	//   ....[38]....
        /*01b0*/ 	.word	0xffffffff


	//   ....[39]....
        /*01b4*/ 	.word	0xffffffff


	//   ....[40]....
        /*01b8*/ 	.word	0xffffffff


	//   ....[41]....
        /*01bc*/ 	.word	0xffffffff


	//   ....[42]....
        /*01c0*/ 	.word	0xffffffff


	//   ....[43]....
        /*01c4*/ 	.word	0xffffffff


	//   ....[44]....
        /*01c8*/ 	.word	0xffffffff


	//   ....[45]....
        /*01cc*/ 	.word	0xffffffff


	//   ....[46]....
        /*01d0*/ 	.word	0xffffffff


	//   ....[47]....
        /*01d4*/ 	.word	0xffffffff


	//   ....[48]....
        /*01d8*/ 	.word	0xffffffff


	//   ....[49]....
        /*01dc*/ 	.word	0xffffffff


	//   ....[50]....
        /*01e0*/ 	.word	0xffffffff


	//   ....[51]....
        /*01e4*/ 	.word	0xffffffff


	//   ....[52]....
        /*01e8*/ 	.word	0xffffffff


	//   ....[53]....
        /*01ec*/ 	.word	0xffffffff


	//   ....[54]....
        /*01f0*/ 	.word	0xffffffff


	//   ....[55]....
        /*01f4*/ 	.word	0xffffffff


	//   ....[56]....
        /*01f8*/ 	.word	0xffffffff


	//   ....[57]....
        /*01fc*/ 	.word	0xffffffff


	//   ....[58]....
        /*0200*/ 	.word	0xffffffff


	//   ....[59]....
        /*0204*/ 	.word	0xffffffff


	//   ....[60]....
        /*0208*/ 	.word	0xffffffff


	//   ....[61]....
        /*020c*/ 	.word	0xffffffff


	//   ....[62]....
        /*0210*/ 	.word	0xffffffff


	//   ....[63]....
        /*0214*/ 	.word	0xffffffff


	//   ....[64]....
        /*0218*/ 	.word	0xffffffff


	//   ....[65]....
        /*021c*/ 	.word	0xffffffff


	//   ....[66]....
        /*0220*/ 	.word	0xffffffff


	//   ....[67]....
        /*0224*/ 	.word	0xffffffff


	//   ....[68]....
        /*0228*/ 	.word	0xffffffff


	//   ....[69]....
        /*022c*/ 	.word	0xffffffff


	//   ....[70]....
        /*0230*/ 	.word	0xffffffff


	//   ....[71]....
        /*0234*/ 	.word	0xffffffff


	//   ....[72]....
        /*0238*/ 	.word	0xffffffff


	//   ....[73]....
        /*023c*/ 	.word	0xffffffff


	//   ....[74]....
        /*0240*/ 	.word	0xffffffff


	//   ....[75]....
        /*0244*/ 	.word	0xffffffff


	//   ....[76]....
        /*0248*/ 	.word	0xffffffff


	//   ....[77]....
        /*024c*/ 	.word	0xffffffff


	//   ....[78]....
        /*0250*/ 	.word	0xffffffff


	//   ....[79]....
        /*0254*/ 	.word	0xffffffff


	//   ....[80]....
        /*0258*/ 	.word	0xffffffff


	//   ....[81]....
        /*025c*/ 	.word	0xffffffff


	//   ....[82]....
        /*0260*/ 	.word	0xffffffff


	//   ....[83]....
        /*0264*/ 	.word	0xffffffff


	//   ....[84]....
        /*0268*/ 	.word	0xffffffff


	//   ....[85]....
        /*026c*/ 	.word	0xffffffff


	//   ....[86]....
        /*0270*/ 	.word	0xffffffff


	//   ....[87]....
        /*0274*/ 	.word	0xffffffff


	//   ....[88]....
        /*0278*/ 	.word	0x05000047


	//   ....[89]....
        /*027c*/ 	.word	0x05000047


	//   ....[90]....
        /*0280*/ 	.word	0x05000047


	//   ....[91]....
        /*0284*/ 	.word	0x05000047


	//   ....[92]....
        /*0288*/ 	.word	0x05000047


	//   ....[93]....
        /*028c*/ 	.word	0x05000047


	//   ....[94]....
        /*0290*/ 	.word	0x05000047


	//   ....[95]....
        /*0294*/ 	.word	0x05000047


	//   ....[96]....
        /*0298*/ 	.word	0x05000047


	//   ....[97]....
        /*029c*/ 	.word	0x05000047


	//   ....[98]....
        /*02a0*/ 	.word	0x05000047


	//   ....[99]....
        /*02a4*/ 	.word	0x05000047


	//   ....[100]....
        /*02a8*/ 	.word	0x05000047


	//   ....[101]....
        /*02ac*/ 	.word	0x05000047


	//   ....[102]....
        /*02b0*/ 	.word	0x05000047


	//   ....[103]....
        /*02b4*/ 	.word	0x05000047


	//   ....[104]....
        /*02b8*/ 	.word	0x05000047


	//   ....[105]....
        /*02bc*/ 	.word	0x05000047


	//   ....[106]....
        /*02c0*/ 	.word	0x05000047


	//   ....[107]....
        /*02c4*/ 	.word	0x05000047


	//   ....[108]....
        /*02c8*/ 	.word	0x05000047


	//   ....[109]....
        /*02cc*/ 	.word	0x05000047


	//   ....[110]....
        /*02d0*/ 	.word	0x05000047


	//   ....[111]....
        /*02d4*/ 	.word	0x05000047


	//   ....[112]....
        /*02d8*/ 	.word	0x05000047


	//   ....[113]....
        /*02dc*/ 	.word	0x05000047


	//   ....[114]....
        /*02e0*/ 	.word	0x05000047


	//   ....[115]....
        /*02e4*/ 	.word	0x05000047


	//   ....[116]....
        /*02e8*/ 	.word	0x05000047


	//   ....[117]....
        /*02ec*/ 	.word	0x05000047


	//   ....[118]....
        /*02f0*/ 	.word	0x05000047


	//   ....[119]....
        /*02f4*/ 	.word	0x05000047


	//   ....[120]....
        /*02f8*/ 	.word	0x05000047


	//   ....[121]....
        /*02fc*/ 	.word	0x05000047


	//   ....[122]....
        /*0300*/ 	.word	0x05000047


	//   ....[123]....
        /*0304*/ 	.word	0x05000047


	//   ....[124]....
        /*0308*/ 	.word	0x05000047


	//   ....[125]....
        /*030c*/ 	.word	0x05000047


	//   ....[126]....
        /*0310*/ 	.word	0x05000047


	//   ....[127]....
        /*0314*/ 	.word	0x05000047


	//   ....[128]....
        /*0318*/ 	.word	0x05000047


	//   ....[129]....
        /*031c*/ 	.word	0x05000047


	//   ....[130]....
        /*0320*/ 	.word	0x05000047


	//   ....[131]....
        /*0324*/ 	.word	0x05000047


	//   ....[132]....
        /*0328*/ 	.word	0x05000047


	//   ....[133]....
        /*032c*/ 	.word	0x05000047


	//   ....[134]....
        /*0330*/ 	.word	0x05000047


	//   ....[135]....
        /*0334*/ 	.word	0x05000047


	//   ....[136]....
        /*0338*/ 	.word	0x05000047


	//   ....[137]....
        /*033c*/ 	.word	0x05000047


	//   ....[138]....
        /*0340*/ 	.word	0x05000047


	//   ....[139]....
        /*0344*/ 	.word	0x05000047


	//   ....[140]....
        /*0348*/ 	.word	0x05000047


	//   ....[141]....
        /*034c*/ 	.word	0x05000047


	//   ....[142]....
        /*0350*/ 	.word	0x05000047


	//   ....[143]....
        /*0354*/ 	.word	0x05000047


	//   ....[144]....
        /*0358*/ 	.word	0x05000047


	//   ....[145]....
        /*035c*/ 	.word	0x05000047


	//   ....[146]....
        /*0360*/ 	.word	0x05000047


	//   ....[147]....
        /*0364*/ 	.word	0x05000047


	//   ....[148]....
        /*0368*/ 	.word	0x05000047


	//   ....[149]....
        /*036c*/ 	.word	0x05000047


	//   ....[150]....
        /*0370*/ 	.word	0x05000047


	//   ....[151]....
        /*0374*/ 	.word	0x05000047


	//----- nvinfo : EIATTR_COOP_GROUP_INSTR_OFFSETS
	.align		4
.L_1895:
        /*0378*/ 	.byte	0x04, 0x28
        /*037a*/ 	.short	(.L_1897 - .L_1896)


	//   ....[0]....
.L_1896:
        /*037c*/ 	.word	0x00001520


	//   ....[1]....
        /*0380*/ 	.word	0x000019f0


	//   ....[2]....
        /*0384*/ 	.word	0x00001f90


	//   ....[3]....
        /*0388*/ 	.word	0x00005c10


	//   ....[4]....
        /*038c*/ 	.word	0x00006b30


	//   ....[5]....
        /*0390*/ 	.word	0x000082b0


	//   ....[6]....
        /*0394*/ 	.word	0x000082d0


	//   ....[7]....
        /*0398*/ 	.word	0x000082e0


	//   ....[8]....
        /*039c*/ 	.word	0x000082f0


	//   ....[9]....
        /*03a0*/ 	.word	0x00008390


	//   ....[10]....
        /*03a4*/ 	.word	0x000083c0


	//   ....[11]....
        /*03a8*/ 	.word	0x000083e0


	//   ....[12]....
        /*03ac*/ 	.word	0x000083f0


	//   ....[13]....
        /*03b0*/ 	.word	0x00008490


	//   ....[14]....
        /*03b4*/ 	.word	0x000084b0


	//   ....[15]....
        /*03b8*/ 	.word	0x000084e0


	//   ....[16]....
        /*03bc*/ 	.word	0x000084f0


	//   ....[17]....
        /*03c0*/ 	.word	0x000085a0


	//   ....[18]....
        /*03c4*/ 	.word	0x000085c0


	//   ....[19]....
        /*03c8*/ 	.word	0x000085e0


	//   ....[20]....
        /*03cc*/ 	.word	0x000085f0


	//   ....[21]....
        /*03d0*/ 	.word	0x00008690


	//   ....[22]....
        /*03d4*/ 	.word	0x000086c0


	//   ....[23]....
        /*03d8*/ 	.word	0x000086d0


	//   ....[24]....
        /*03dc*/ 	.word	0x000086e0


	//   ....[25]....
        /*03e0*/ 	.word	0x00008850


	//   ....[26]....
        /*03e4*/ 	.word	0x00008860


	//   ....[27]....
        /*03e8*/ 	.word	0x00008870


	//   ....[28]....
        /*03ec*/ 	.word	0x00008880


	//   ....[29]....
        /*03f0*/ 	.word	0x00008890


	//   ....[30]....
        /*03f4*/ 	.word	0x000088a0


	//   ....[31]....
        /*03f8*/ 	.word	0x000088b0


	//   ....[32]....
        /*03fc*/ 	.word	0x000088c0


	//   ....[33]....
        /*0400*/ 	.word	0x00009b70


	//   ....[34]....
        /*0404*/ 	.word	0x00009b90


	//   ....[35]....
        /*0408*/ 	.word	0x00009ba0


	//   ....[36]....
        /*040c*/ 	.word	0x00009bb0


	//   ....[37]....
        /*0410*/ 	.word	0x00009cd0


	//   ....[38]....
        /*0414*/ 	.word	0x00009ce0


	//   ....[39]....
        /*0418*/ 	.word	0x00009cf0


	//   ....[40]....
        /*041c*/ 	.word	0x00009d00


	//   ....[41]....
        /*0420*/ 	.word	0x00009e20


	//   ....[42]....
        /*0424*/ 	.word	0x00009e30


	//   ....[43]....
        /*0428*/ 	.word	0x00009e40


	//   ....[44]....
        /*042c*/ 	.word	0x00009e50


	//   ....[45]....
        /*0430*/ 	.word	0x00009f70


	//   ....[46]....
        /*0434*/ 	.word	0x00009f80


	//   ....[47]....
        /*0438*/ 	.word	0x00009f90


	//   ....[48]....
        /*043c*/ 	.word	0x00009fa0


	//   ....[49]....
        /*0440*/ 	.word	0x0000a0c0


	//   ....[50]....
        /*0444*/ 	.word	0x0000a0d0


	//   ....[51]....
        /*0448*/ 	.word	0x0000a0e0


	//   ....[52]....
        /*044c*/ 	.word	0x0000a0f0


	//   ....[53]....
        /*0450*/ 	.word	0x0000a210


	//   ....[54]....
        /*0454*/ 	.word	0x0000a220


	//   ....[55]....
        /*0458*/ 	.word	0x0000a230


	//   ....[56]....
        /*045c*/ 	.word	0x0000a240


	//   ....[57]....
        /*0460*/ 	.word	0x0000a250


	//   ....[58]....
        /*0464*/ 	.word	0x0000a260


	//   ....[59]....
        /*0468*/ 	.word	0x0000a270


	//   ....[60]....
        /*046c*/ 	.word	0x0000a2a0


	//   ....[61]....
        /*0470*/ 	.word	0x0000a2d0


	//   ....[62]....
        /*0474*/ 	.word	0x0000a2e0


	//   ....[63]....
        /*0478*/ 	.word	0x0000a2f0


	//   ....[64]....
        /*047c*/ 	.word	0x0000a300


	//   ....[65]....
        /*0480*/ 	.word	0x0000e390


	//   ....[66]....
        /*0484*/ 	.word	0x0000e3d0


	//   ....[67]....
        /*0488*/ 	.word	0x0000e560


	//   ....[68]....
        /*048c*/ 	.word	0x0000e5a0


	//   ....[69]....
        /*0490*/ 	.word	0x0000e640


	//   ....[70]....
        /*0494*/ 	.word	0x0000e660


	//   ....[71]....
        /*0498*/ 	.word	0x0000e690


	//   ....[72]....
        /*049c*/ 	.word	0x0000e6b0


	//   ....[73]....
        /*04a0*/ 	.word	0x0000e6f0


	//   ....[74]....
        /*04a4*/ 	.word	0x0000e720


	//   ....[75]....
        /*04a8*/ 	.word	0x0000ef40


	//   ....[76]....
        /*04ac*/ 	.word	0x0000f900


	//   ....[77]....
        /*04b0*/ 	.word	0x00010300


	//   ....[78]....
        /*04b4*/ 	.word	0x00010ad0


	//   ....[79]....
        /*04b8*/ 	.word	0x00010af0


	//   ....[80]....
        /*04bc*/ 	.word	0x00010b20


	//   ....[81]....
        /*04c0*/ 	.word	0x00010b60


	//   ....[82]....
        /*04c4*/ 	.word	0x00010b90


	//   ....[83]....
        /*04c8*/ 	.word	0x00010d40


	//   ....[84]....
        /*04cc*/ 	.word	0x00010d60


	//   ....[85]....
        /*04d0*/ 	.word	0x00010d90


	//   ....[86]....
        /*04d4*/ 	.word	0x00010de0


	//   ....[87]....
        /*04d8*/ 	.word	0x00010e10


	//   ....[88]....
        /*04dc*/ 	.word	0x000111a0


	//   ....[89]....
        /*04e0*/ 	.word	0x000111f0


	//   ....[90]....
        /*04e4*/ 	.word	0x00011240


	//   ....[91]....
        /*04e8*/ 	.word	0x00011290


	//   ....[92]....
        /*04ec*/ 	.word	0x000113c0


	//   ....[93]....
        /*04f0*/ 	.word	0x00011410


	//   ....[94]....
        /*04f4*/ 	.word	0x00011460


	//   ....[95]....
        /*04f8*/ 	.word	0x000114b0


	//   ....[96]....
        /*04fc*/ 	.word	0x000115e0


	//   ....[97]....
        /*0500*/ 	.word	0x00011630


	//   ....[98]....
        /*0504*/ 	.word	0x00011680


	//   ....[99]....
        /*0508*/ 	.word	0x000116d0


	//   ....[100]....
        /*050c*/ 	.word	0x00011800


	//   ....[101]....
        /*0510*/ 	.word	0x00011850


	//   ....[102]....
        /*0514*/ 	.word	0x000118a0


	//   ....[103]....
        /*0518*/ 	.word	0x000118f0


	//   ....[104]....
        /*051c*/ 	.word	0x00011a20


	//   ....[105]....
        /*0520*/ 	.word	0x00011a70


	//   ....[106]....
        /*0524*/ 	.word	0x00011ac0


	//   ....[107]....
        /*0528*/ 	.word	0x00011b10


	//   ....[108]....
        /*052c*/ 	.word	0x00011bb0


	//   ....[109]....
        /*0530*/ 	.word	0x00011c50


	//   ....[110]....
        /*0534*/ 	.word	0x00011cf0


	//   ....[111]....
        /*0538*/ 	.word	0x00011d90


	//   ....[112]....
        /*053c*/ 	.word	0x00011e30


	//   ....[113]....
        /*0540*/ 	.word	0x00011ec0


	//   ....[114]....
        /*0544*/ 	.word	0x00011f10


	//   ....[115]....
        /*0548*/ 	.word	0x00011f60


	//   ....[116]....
        /*054c*/ 	.word	0x00011fd0


	//   ....[117]....
        /*0550*/ 	.word	0x00012020


	//   ....[118]....
        /*0554*/ 	.word	0x00012070


	//   ....[119]....
        /*0558*/ 	.word	0x000120c0


	//   ....[120]....
        /*055c*/ 	.word	0x00012160


	//   ....[121]....
        /*0560*/ 	.word	0x000121b0


	//   ....[122]....
        /*0564*/ 	.word	0x00012200


	//   ....[123]....
        /*0568*/ 	.word	0x00012250


	//   ....[124]....
        /*056c*/ 	.word	0x000122f0


	//   ....[125]....
        /*0570*/ 	.word	0x00012380


	//   ....[126]....
        /*0574*/ 	.word	0x000123d0


	//   ....[127]....
        /*0578*/ 	.word	0x00012420


	//   ....[128]....
        /*057c*/ 	.word	0x000124c0


	//   ....[129]....
        /*0580*/ 	.word	0x00012550


	//   ....[130]....
        /*0584*/ 	.word	0x000125a0


	//   ....[131]....
        /*0588*/ 	.word	0x000125f0


	//   ....[132]....
        /*058c*/ 	.word	0x00012690


	//   ....[133]....
        /*0590*/ 	.word	0x00012720


	//   ....[134]....
        /*0594*/ 	.word	0x00012770


	//   ....[135]....
        /*0598*/ 	.word	0x000127c0


	//   ....[136]....
        /*059c*/ 	.word	0x00012860


	//   ....[137]....
        /*05a0*/ 	.word	0x000128f0


	//   ....[138]....
        /*05a4*/ 	.word	0x00012940


	//   ....[139]....
        /*05a8*/ 	.word	0x00012990


	//   ....[140]....
        /*05ac*/ 	.word	0x00012a30


	//   ....[141]....
        /*05b0*/ 	.word	0x00012ae0


	//   ....[142]....
        /*05b4*/ 	.word	0x00012b40


	//   ....[143]....
        /*05b8*/ 	.word	0x00012bd0


	//   ....[144]....
        /*05bc*/ 	.word	0x00012c20


	//   ....[145]....
        /*05c0*/ 	.word	0x00012c70


	//   ....[146]....
        /*05c4*/ 	.word	0x00012cc0


	//   ....[147]....
        /*05c8*/ 	.word	0x00012d10


	//   ....[148]....
        /*05cc*/ 	.word	0x00012d50


	//   ....[149]....
        /*05d0*/ 	.word	0x00012da0


	//   ....[150]....
        /*05d4*/ 	.word	0x00012e10


	//   ....[151]....
        /*05d8*/ 	.word	0x00012e60


	//----- nvinfo : EIATTR_EXIT_INSTR_OFFSETS
	.align		4
.L_1897:
        /*05dc*/ 	.byte	0x04, 0x1c
        /*05de*/ 	.short	(.L_1899 - .L_1898)


	//   ....[0]....
.L_1898:
        /*05e0*/ 	.word	0x00010f50


	//   ....[1]....
        /*05e4*/ 	.word	0x00011140


	//----- nvinfo : EIATTR_MAX_THREADS
	.align		4
.L_1899:
        /*05e8*/ 	.byte	0x04, 0x05
        /*05ea*/ 	.short	(.L_1901 - .L_1900)
.L_1900:
        /*05ec*/ 	.word	0x00000040
        /*05f0*/ 	.word	0x00000001
        /*05f4*/ 	.word	0x00000001


	//----- nvinfo : EIATTR_CRS_STACK_SIZE
	.align		4
.L_1901:
        /*05f8*/ 	.byte	0x04, 0x1e
        /*05fa*/ 	.short	(.L_1903 - .L_1902)
.L_1902:
        /*05fc*/ 	.word	0x00000000


	//----- nvinfo : EIATTR_CBANK_PARAM_SIZE
	.align		4
.L_1903:
        /*0600*/ 	.byte	0x03, 0x19
        /*0602*/ 	.short	0x01f0


	//----- nvinfo : EIATTR_PARAM_CBANK
	.align		4
        /*0604*/ 	.byte	0x04, 0x0a
        /*0606*/ 	.short	(.L_1905 - .L_1904)
	.align		4
.L_1904:
        /*0608*/ 	.word	index@(.nv.constant0._Z25selective_scan_bwd_kernelI32Selective_Scan_bwd_kernel_traitsILi64ELi16ELb0ELb1ELb1ELb1ELb0EfN3c107complexIfEEEEv12SSMParamsBwd)
        /*060c*/ 	.short	0x0210
        /*060e*/ 	.short	0x01f0


	//----- nvinfo : EIATTR_SW_WAR
	.align		4
.L_1905:
        /*0610*/ 	.byte	0x04, 0x36
        /*0612*/ 	.short	(.L_1907 - .L_1906)
.L_1906:
        /*0614*/ 	.word	0x00000008
.L_1907:


//--------------------- .nv.info._Z25selective_scan_bwd_kernelI32Selective_Scan_bwd_kernel_traitsILi64ELi16ELb0ELb1ELb1ELb1ELb1EfN3c107complexIfEEEEv12SSMParamsBwd --------------------------
	.section	.nv.info._Z25selective_scan_bwd_kernelI32Selective_Scan_bwd_kernel_traitsILi64ELi16ELb0ELb1ELb1ELb1ELb1EfN3c107complexIfEEEEv12SSMParamsBwd,"",@"SHT_CUDA_INFO"
	.sectionflags	@""
	.align	4


	//----- nvinfo : EIATTR_CUDA_API_VERSION
	.align		4
        /*0000*/ 	.byte	0x04, 0x37
        /*0002*/ 	.short	(.L_1909 - .L_1908)
.L_1908:
        /*0004*/ 	.word	0x00000082


	//----- nvinfo : EIATTR_KPARAM_INFO
	.align		4
.L_1909:
        /*0008*/ 	.byte	0x04, 0x17
        /*000a*/ 	.short	(.L_1911 - .L_1910)
.L_1910:
        /*000c*/ 	.word	0x00000000
        /*0010*/ 	.short	0x0000
        /*0012*/ 	.short	0x0000
        /*0014*/ 	.byte	0x00, 0xf0, 0xc1, 0x07


	//----- nvinfo : EIATTR_SPARSE_MMA_MASK
	.align		4
.L_1911:
        /*0018*/ 	.byte	0x03, 0x50
        /*001a*/ 	.short	0x0000


	//----- nvinfo : EIATTR_MAXREG_COUNT
	.align		4
        /*001c*/ 	.byte	0x03, 0x1b
        /*001e*/ 	.short	0x00ff


	//----- nvinfo : EIATTR_NUM_BARRIERS
	.align		4
        /*0020*/ 	.byte	0x02, 0x4c
        /*0022*/ 	.byte	0x01
	.zero		1


	//----- nvinfo : EIATTR_ANNOTATIONS
	.align		4
        /*0024*/ 	.byte	0x04, 0x55
        /*0026*/ 	.short	(.L_1913 - .L_1912)


	//   ....[0]....
.L_1912:
        /* <DEDUP_REMOVED lines=16> */


	//----- nvinfo : EIATTR_MERCURY_ISA_VERSION
	.align		4
.L_1913:
        /*0110*/ 	.byte	0x03, 0x5f
        /*0112*/ 	.short	0x0101


	//----- nvinfo : EIATTR_COOP_GROUP_MASK_REGIDS
	.align		4
        /*0114*/ 	.byte	0x04, 0x29
        /*0116*/ 	.short	(.L_1915 - .L_1914)


	//   ....[0]....
.L_1914:
        /*0118*/ 	.word	0xffffffff


	//   ....[1]....
        /*011c*/ 	.word	0xffffffff


	//   ....[2]....
        /*0120*/ 	.word	0xffffffff


	//   ....[3]....
        /*0124*/ 	.word	0xffffffff


	//   ....[4]....
        /*0128*/ 	.word	0xffffffff


	//   ....[5]....
        /*012c*/ 	.word	0xffffffff


	//   ....[6]....
        /*0130*/ 	.word	0xffffffff


	//   ....[7]....
        /*0134*/ 	.word	0xffffffff


	//   ....[8]....
        /*0138*/ 	.word	0xffffffff


	//   ....[9]....
        /*013c*/ 	.word	0xffffffff


	//   ....[10]....
        /*0140*/ 	.word	0xffffffff


	//   ....[11]....
        /*0144*/ 	.word	0xffffffff


	//   ....[12]....
        /*0148*/ 	.word	0xffffffff


	//   ....[13]....
        /*014c*/ 	.word	0xffffffff


	//   ....[14]....
        /*0150*/ 	.word	0xffffffff


	//   ....[15]....
        /*0154*/ 	.word	0xffffffff


	//   ....[16]....
        /*0158*/ 	.word	0xffffffff


	//   ....[17]....
        /*015c*/ 	.word	0xffffffff


	//   ....[18]....
        /*0160*/ 	.word	0xffffffff


	//   ....[19]....
        /*0164*/ 	.word	0xffffffff


	//   ....[20]....
        /*0168*/ 	.word	0xffffffff


	//   ....[21]....
        /*016c*/ 	.word	0xffffffff


	//   ....[22]....
        /*0170*/ 	.word	0xffffffff


	//   ....[23]....
        /*0174*/ 	.word	0xffffffff


	//   ....[24]....
        /*0178*/ 	.word	0xffffffff


	//   ....[25]....
        /*017c*/ 	.word	0xffffffff


	//   ....[26]....
        /*0180*/ 	.word	0xffffffff


	//   ....[27]....
        /*0184*/ 	.word	0xffffffff


	//   ....[28]....
        /*0188*/ 	.word	0xffffffff


	//   ....[29]....
        /*018c*/ 	.word	0xffffffff


	//   ....[30]....
        /*0190*/ 	.word	0xffffffff


	//   ....[31]....
        /*0194*/ 	.word	0xffffffff


	//   ....[32]....
        /*0198*/ 	.word	0xffffffff


	//   ....[33]....
        /*019c*/ 	.word	0xffffffff


	//   ....[34]....
        /*01a0*/ 	.word	0xffffffff


	//   ....[35]....
        /*01a4*/ 	.word	0xffffffff


	//   ....[36]....
        /*01a8*/ 	.word	0xffffffff


	//   ....[37]....
        /*01ac*/ 	.word	0xffffffff


	//   ....[38]....
        /*01b0*/ 	.word	0xffffffff


	//   ....[39]....
        /*01b4*/ 	.word	0xffffffff


	//   ....[40]....
        /*01b8*/ 	.word	0xffffffff


	//   ....[41]....
        /*01bc*/ 	.word	0xffffffff


	//   ....[42]....
        /*01c0*/ 	.word	0xffffffff


	//   ....[43]....
        /*01c4*/ 	.word	0xffffffff


	//   ....[44]....
        /*01c8*/ 	.word	0xffffffff


	//   ....[45]....
        /*01cc*/ 	.word	0xffffffff


	//   ....[46]....
        /*01d0*/ 	.word	0xffffffff


	//   ....[47]....
        /*01d4*/ 	.word	0xffffffff


	//   ....[48]....
        /*01d8*/ 	.word	0xffffffff


	//   ....[49]....
        /*01dc*/ 	.word	0xffffffff


	//   ....[50]....
        /*01e0*/ 	.word	0xffffffff


	//   ....[51]....
        /*01e4*/ 	.word	0xffffffff


	//   ....[52]....
        /*01e8*/ 	.word	0xffffffff


	//   ....[53]....
        /*01ec*/ 	.word	0xffffffff


	//   ....[54]....
        /*01f0*/ 	.word	0xffffffff


	//   ....[55]....
        /*01f4*/ 	.word	0xffffffff


	//   ....[56]....
        /*01f8*/ 	.word	0xffffffff


	//   ....[57]....
        /*01fc*/ 	.word	0xffffffff


	//   ....[58]....
        /*0200*/ 	.word	0xffffffff


	//   ....[59]....
        /*0204*/ 	.word	0xffffffff


	//   ....[60]....
        /*0208*/ 	.word	0xffffffff


	//   ....[61]....
        /*020c*/ 	.word	0xffffffff


	//   ....[62]....
        /*0210*/ 	.word	0xffffffff


	//   ....[63]....
        /*0214*/ 	.word	0xffffffff


	//   ....[64]....
        /*0218*/ 	.word	0xffffffff


	//   ....[65]....
        /*021c*/ 	.word	0xffffffff


	//   ....[66]....
        /*0220*/ 	.word	0xffffffff


	//   ....[67]....
        /*0224*/ 	.word	0xffffffff


	//   ....[68]....
        /*0228*/ 	.word	0xffffffff


	//   ....[69]....
        /*022c*/ 	.word	0xffffffff


	//   ....[70]....
        /*0230*/ 	.word	0xffffffff


	//   ....[71]....
        /*0234*/ 	.word	0xffffffff


	//   ....[72]....
        /*0238*/ 	.word	0xffffffff


	//   ....[73]....
        /*023c*/ 	.word	0xffffffff


	//   ....[74]....
        /*0240*/ 	.word	0xffffffff


	//   ....[75]....
        /*0244*/ 	.word	0xffffffff


	//   ....[76]....
        /*0248*/ 	.word	0xffffffff


	//   ....[77]....
        /*024c*/ 	.word	0xffffffff


	//   ....[78]....
        /*0250*/ 	.word	0xffffffff


	//   ....[79]....
        /*0254*/ 	.word	0xffffffff


	//   ....[80]....
        /*0258*/ 	.word	0xffffffff


	//   ....[81]....
        /*025c*/ 	.word	0xffffffff


	//   ....[82]....
        /*0260*/ 	.word	0xffffffff


	//   ....[83]....
        /*0264*/ 	.word	0xffffffff


	//   ....[84]....
        /*0268*/ 	.word	0xffffffff


	//   ....[85]....
        /*026c*/ 	.word	0xffffffff


	//   ....[86]....
        /*0270*/ 	.word	0xffffffff


	//   ....[87]....
        /*0274*/ 	.word	0xffffffff


	//   ....[88]....
        /*0278*/ 	.word	0xffffffff


	//   ....[89]....
        /*027c*/ 	.word	0xffffffff


	//   ....[90]....
        /*0280*/ 	.word	0xffffffff


	//   ....[91]....
        /*0284*/ 	.word	0xffffffff


	//   ....[92]....
        /*0288*/ 	.word	0x05000047


	//   ....[93]....
        /*028c*/ 	.word	0x05000047


	//   ....[94]....
        /*0290*/ 	.word	0x05000047


	//   ....[95]....
        /*0294*/ 	.word	0x05000047


	//   ....[96]....
        /*0298*/ 	.word	0x05000047


	//   ....[97]....
        /*029c*/ 	.word	0x05000047


	//   ....[98]....
        /*02a0*/ 	.word	0x05000047


	//   ....[99]....
        /*02a4*/ 	.word	0x05000047


	//   ....[100]....
        /*02a8*/ 	.word	0x05000047


	//   ....[101]....
        /*02ac*/ 	.word	0x05000047


	//   ....[102]....
        /*02b0*/ 	.word	0x05000047


	//   ....[103]....
        /*02b4*/ 	.word	0x05000047


	//   ....[104]....
        /*02b8*/ 	.word	0x05000047


	//   ....[105]....
        /*02bc*/ 	.word	0x05000047


	//   ....[106]....
        /*02c0*/ 	.word	0x05000047


	//   ....[107]....
        /*02c4*/ 	.word	0x05000047


	//   ....[108]....
        /*02c8*/ 	.word	0x05000047


	//   ....[109]....
        /*02cc*/ 	.word	0x05000047


	//   ....[110]....
        /*02d0*/ 	.word	0x05000047


	//   ....[111]....
        /*02d4*/ 	.word	0x05000047


	//   ....[112]....
        /*02d8*/ 	.word	0x05000047


	//   ....[113]....
        /*02dc*/ 	.word	0x05000047


	//   ....[114]....
        /*02e0*/ 	.word	0x05000047


	//   ....[115]....
        /*02e4*/ 	.word	0x05000047


	//   ....[116]....
        /*02e8*/ 	.word	0x05000047


	//   ....[117]....
        /*02ec*/ 	.word	0x05000047


	//   ....[118]....
        /*02f0*/ 	.word	0x05000047


	//   ....[119]....
        /*02f4*/ 	.word	0x05000047


	//   ....[120]....
        /*02f8*/ 	.word	0x05000047


	//   ....[121]....
        /*02fc*/ 	.word	0x05000047


	//   ....[122]....
        /*0300*/ 	.word	0x05000047


	//   ....[123]....
        /*0304*/ 	.word	0x05000047


	//   ....[124]....
        /*0308*/ 	.word	0x05000047


	//   ....[125]....
        /*030c*/ 	.word	0x05000047


	//   ....[126]....
        /*0310*/ 	.word	0x05000047


	//   ....[127]....
        /*0314*/ 	.word	0x05000047


	//   ....[128]....
        /*0318*/ 	.word	0x05000047


	//   ....[129]....
        /*031c*/ 	.word	0x05000047


	//   ....[130]....
        /*0320*/ 	.word	0x05000047


	//   ....[131]....
        /*0324*/ 	.word	0x05000047


	//   ....[132]....
        /*0328*/ 	.word	0x05000047


	//   ....[133]....
        /*032c*/ 	.word	0x05000047


	//   ....[134]....
        /*0330*/ 	.word	0x05000047


	//   ....[135]....
        /*0334*/ 	.word	0x05000047


	//   ....[136]....
        /*0338*/ 	.word	0x05000047


	//   ....[137]....
        /*033c*/ 	.word	0x05000047


	//   ....[138]....
        /*0340*/ 	.word	0x05000047


	//   ....[139]....
        /*0344*/ 	.word	0x05000047


	//   ....[140]....
        /*0348*/ 	.word	0x05000047


	//   ....[141]....
        /*034c*/ 	.word	0x05000047


	//   ....[142]....
        /*0350*/ 	.word	0x05000047


	//   ....[143]....
        /*0354*/ 	.word	0x05000047


	//   ....[144]....
        /*0358*/ 	.word	0x05000047


	//   ....[145]....
        /*035c*/ 	.word	0x05000047


	//   ....[146]....
        /*0360*/ 	.word	0x05000047


	//   ....[147]....
        /*0364*/ 	.word	0x05000047


	//   ....[148]....
        /*0368*/ 	.word	0x05000047


	//   ....[149]....
        /*036c*/ 	.word	0x05000047


	//   ....[150]....
        /*0370*/ 	.word	0x05000047


	//   ....[151]....
        /*0374*/ 	.word	0x05000047


	//   ....[152]....
        /*0378*/ 	.word	0x05000047


	//   ....[153]....
        /*037c*/ 	.word	0x05000047


	//   ....[154]....
        /*0380*/ 	.word	0x05000047


	//   ....[155]....
        /*0384*/ 	.word	0x05000047


	//----- nvinfo : EIATTR_COOP_GROUP_INSTR_OFFSETS
	.align		4
.L_1915:
        /*0388*/ 	.byte	0x04, 0x28
        /*038a*/ 	.short	(.L_1917 - .L_1916)


	//   ....[0]....
.L_1916:
        /*038c*/ 	.word	0x000014e0


	//   ....[1]....
        /*0390*/ 	.word	0x00001990


	//   ....[2]....
        /*0394*/ 	.word	0x00001f20


	//   ....[3]....
        /*0398*/ 	.word	0x00004b70


	//   ....[4]....
        /*039c*/ 	.word	0x00005230


	//   ....[5]....
        /*03a0*/ 	.word	0x00005ad0


	//   ....[6]....
        /*03a4*/ 	.word	0x00006510


	//   ....[7]....
        /*03a8*/ 	.word	0x000081f0


	//   ....[8]....
        /*03ac*/ 	.word	0x00008fb0


	//   ....[9]....
        /*03b0*/ 	.word	0x0000a870


	//   ....[10]....
        /*03b4*/ 	.word	0x0000a890


	//   ....[11]....
        /*03b8*/ 	.word	0x0000a8a0


	//   ....[12]....
        /*03bc*/ 	.word	0x0000a8b0


	//   ....[13]....
        /*03c0*/ 	.word	0x0000a950


	//   ....[14]....
        /*03c4*/ 	.word	0x0000a980


	//   ....[15]....
        /*03c8*/ 	.word	0x0000a9a0


	//   ....[16]....
        /*03cc*/ 	.word	0x0000a9b0


	//   ....[17]....
        /*03d0*/ 	.word	0x0000aa50


	//   ....[18]....
        /*03d4*/ 	.word	0x0000aa70


	//   ....[19]....
        /*03d8*/ 	.word	0x0000aaa0


	//   ....[20]....
        /*03dc*/ 	.word	0x0000aab0


	//   ....[21]....
        /*03e0*/ 	.word	0x0000ab60


	//   ....[22]....
        /*03e4*/ 	.word	0x0000ab80


	//   ....[23]....
        /*03e8*/ 	.word	0x0000aba0


	//   ....[24]....
        /*03ec*/ 	.word	0x0000abb0


	//   ....[25]....
        /*03f0*/ 	.word	0x0000ac50


	//   ....[26]....
        /*03f4*/ 	.word	0x0000ac80


	//   ....[27]....
        /*03f8*/ 	.word	0x0000ac90


	//   ....[28]....
        /*03fc*/ 	.word	0x0000aca0


	//   ....[29]....
        /*0400*/ 	.word	0x0000ae10


	//   ....[30]....
        /*0404*/ 	.word	0x0000ae20


	//   ....[31]....
        /*0408*/ 	.word	0x0000ae30


	//   ....[32]....
        /*040c*/ 	.word	0x0000ae40


	//   ....[33]....
        /*0410*/ 	.word	0x0000ae50


	//   ....[34]....
        /*0414*/ 	.word	0x0000ae60


	//   ....[35]....
        /*0418*/ 	.word	0x0000ae70


	//   ....[36]....
        /*041c*/ 	.word	0x0000ae80


	//   ....[37]....
        /*0420*/ 	.word	0x0000c140


	//   ....[38]....
        /*0424*/ 	.word	0x0000c160


	//   ....[39]....
        /*0428*/ 	.word	0x0000c170


	//   ....[40]....
        /*042c*/ 	.word	0x0000c180


	//   ....[41]....
        /*0430*/ 	.word	0x0000c2a0


	//   ....[42]....
        /*0434*/ 	.word	0x0000c2b0


	//   ....[43]....
        /*0438*/ 	.word	0x0000c2c0


	//   ....[44]....
        /*043c*/ 	.word	0x0000c2d0


	//   ....[45]....
        /*0440*/ 	.word	0x0000c3f0


	//   ....[46]....
        /*0444*/ 	.word	0x0000c400


	//   ....[47]....
        /*0448*/ 	.word	0x0000c410


	//   ....[48]....
        /*044c*/ 	.word	0x0000c420


	//   ....[49]....
        /*0450*/ 	.word	0x0000c540


	//   ....[50]....
        /*0454*/ 	.word	0x0000c550


	//   ....[51]....
        /*0458*/ 	.word	0x0000c560


	//   ....[52]....
        /*045c*/ 	.word	0x0000c570


	//   ....[53]....
        /*0460*/ 	.word	0x0000c690


	//   ....[54]....
        /*0464*/ 	.word	0x0000c6a0


	//   ....[55]....
        /*0468*/ 	.word	0x0000c6b0


	//   ....[56]....
        /*046c*/ 	.word	0x0000c6c0


	//   ....[57]....
        /*0470*/ 	.word	0x0000c7e0


	//   ....[58]....
        /*0474*/ 	.word	0x0000c7f0


	//   ....[59]....
        /*0478*/ 	.word	0x0000c800


	//   ....[60]....
        /*047c*/ 	.word	0x0000c810


	//   ....[61]....
        /*0480*/ 	.word	0x0000c820


	//   ....[62]....
        /*0484*/ 	.word	0x0000c830


	//   ....[63]....
        /*0488*/ 	.word	0x0000c840


	//   ....[64]....
        /*048c*/ 	.word	0x0000c870


	//   ....[65]....
        /*0490*/ 	.word	0x0000c8a0


	//   ....[66]....
        /*0494*/ 	.word	0x0000c8b0


	//   ....[67]....
        /*0498*/ 	.word	0x0000c8c0


	//   ....[68]....
        /*049c*/ 	.word	0x0000c8d0


	//   ....[69]....
        /*04a0*/ 	.word	0x00010920


	//   ....[70]....
        /*04a4*/ 	.word	0x00010960


	//   ....[71]....
        /*04a8*/ 	.word	0x00010af0


	//   ....[72]....
        /*04ac*/ 	.word	0x00010b30


	//   ....[73]....
        /*04b0*/ 	.word	0x00010c60


	//   ....[74]....
        /*04b4*/ 	.word	0x00010c80


	//   ....[75]....
        /*04b8*/ 	.word	0x00010cb0


	//   ....[76]....
        /*04bc*/ 	.word	0x00010cd0


	//   ....[77]....
        /*04c0*/ 	.word	0x00010d00


	//   ....[78]....
        /*04c4*/ 	.word	0x00010d20


	//   ....[79]....
        /*04c8*/ 	.word	0x000114d0


	//   ....[80]....
        /*04cc*/ 	.word	0x00011ed0


	//   ....[81]....
        /*04d0*/ 	.word	0x00012840


	//   ....[82]....
        /*04d4*/ 	.word	0x00013030


	//   ....[83]....
        /*04d8*/ 	.word	0x00013050


	//   ....[84]....
        /*04dc*/ 	.word	0x00013080


	//   ....[85]....
        /*04e0*/ 	.word	0x000130c0


	//   ....[86]....
        /*04e4*/ 	.word	0x000130f0


	//   ....[87]....
        /*04e8*/ 	.word	0x000132d0


	//   ....[88]....
        /*04ec*/ 	.word	0x000132f0


	//   ....[89]....
        /*04f0*/ 	.word	0x00013320


	//   ....[90]....
        /*04f4*/ 	.word	0x00013370


	//   ....[91]....
        /*04f8*/ 	.word	0x000133a0


	//   ....[92]....
        /*04fc*/ 	.word	0x00013730


	//   ....[93]....
        /*0500*/ 	.word	0x00013780


	//   ....[94]....
        /*0504*/ 	.word	0x000137d0


	//   ....[95]....
        /*0508*/ 	.word	0x00013820


	//   ....[96]....
        /*050c*/ 	.word	0x00013950


	//   ....[97]....
        /*0510*/ 	.word	0x000139a0


	//   ....[98]....
        /*0514*/ 	.word	0x000139f0


	//   ....[99]....
        /*0518*/ 	.word	0x00013a40


	//   ....[100]....
        /*051c*/ 	.word	0x00013b70


	//   ....[101]....
        /*0520*/ 	.word	0x00013bc0


	//   ....[102]....
        /*0524*/ 	.word	0x00013c10


	//   ....[103]....
        /*0528*/ 	.word	0x00013c60


	//   ....[104]....
        /*052c*/ 	.word	0x00013d90


	//   ....[105]....
        /*0530*/ 	.word	0x00013de0


	//   ....[106]....
        /*0534*/ 	.word	0x00013e30


	//   ....[107]....
        /*0538*/ 	.word	0x00013e80


	//   ....[108]....
        /*053c*/ 	.word	0x00013fb0


	//   ....[109]....
        /*0540*/ 	.word	0x00014000


	//   ....[110]....
        /*0544*/ 	.word	0x00014050


	//   ....[111]....
        /*0548*/ 	.word	0x000140a0


	//   ....[112]....
        /*054c*/ 	.word	0x00014140


	//   ....[113]....
        /*0550*/ 	.word	0x000141e0


	//   ....[114]....
        /*0554*/ 	.word	0x00014280


	//   ....[115]....
        /*0558*/ 	.word	0x00014320


	//   ....[116]....
        /*055c*/ 	.word	0x000143c0


	//   ....[117]....
        /*0560*/ 	.word	0x00014450


	//   ....[118]....
        /*0564*/ 	.word	0x000144a0


	//   ....[119]....
        /*0568*/ 	.word	0x000144f0


	//   ....[120]....
        /*056c*/ 	.word	0x00014560


	//   ....[121]....
        /*0570*/ 	.word	0x000145b0


	//   ....[122]....
        /*0574*/ 	.word	0x00014600


	//   ....[123]....
        /*0578*/ 	.word	0x00014650


	//   ....[124]....
        /*057c*/ 	.word	0x000146f0


	//   ....[125]....
        /*0580*/ 	.word	0x00014740


	//   ....[126]....
        /*0584*/ 	.word	0x00014790


	//   ....[127]....
        /*0588*/ 	.word	0x000147e0


	//   ....[128]....
        /*058c*/ 	.word	0x00014880


	//   ....[129]....
        /*0590*/ 	.word	0x00014910


	//   ....[130]....
        /*0594*/ 	.word	0x00014960


	//   ....[131]....
        /*0598*/ 	.word	0x000149b0


	//   ....[132]....
        /*059c*/ 	.word	0x00014a50


	//   ....[133]....
        /*05a0*/ 	.word	0x00014ae0


	//   ....[134]....
        /*05a4*/ 	.word	0x00014b30


	//   ....[135]....
        /*05a8*/ 	.word	0x00014b80


	//   ....[136]....
        /*05ac*/ 	.word	0x00014c20


	//   ....[137]....
        /*05b0*/ 	.word	0x00014cb0


	//   ....[138]....
        /*05b4*/ 	.word	0x00014d00


	//   ....[139]....
        /*05b8*/ 	.word	0x00014d50


	//   ....[140]....
        /*05bc*/ 	.word	0x00014df0


	//   ....[141]....
        /*05c0*/ 	.word	0x00014e80


	//   ....[142]....
        /*05c4*/ 	.word	0x00014ed0


	//   ....[143]....
        /*05c8*/ 	.word	0x00014f20


	//   ....[144]....
        /*05cc*/ 	.word	0x00014fc0


	//   ....[145]....
        /*05d0*/ 	.word	0x00015070


	//   ....[146]....
        /*05d4*/ 	.word	0x000150d0


	//   ....[147]....
        /*05d8*/ 	.word	0x00015160


	//   ....[148]....
        /*05dc*/ 	.word	0x000151b0


	//   ....[149]....
        /*05e0*/ 	.word	0x00015200


	//   ....[150]....
        /*05e4*/ 	.word	0x00015250


	//   ....[151]....
        /*05e8*/ 	.word	0x000152a0


	//   ....[152]....
        /*05ec*/ 	.word	0x000152e0


	//   ....[153]....
        /*05f0*/ 	.word	0x00015330


	//   ....[154]....
        /*05f4*/ 	.word	0x000153a0


	//   ....[155]....
        /*05f8*/ 	.word	0x000153f0


	//----- nvinfo : EIATTR_EXIT_INSTR_OFFSETS
	.align		4
.L_1917:
        /*05fc*/ 	.byte	0x04, 0x1c
        /*05fe*/ 	.short	(.L_1919 - .L_1918)


	//   ....[0]....
.L_1918:
        /*0600*/ 	.word	0x000134e0


	//   ....[1]....
        /*0604*/ 	.word	0x000136d0


	//----- nvinfo : EIATTR_MAX_THREADS
	.align		4
.L_1919:
        /*0608*/ 	.byte	0x04, 0x05
        /*060a*/ 	.short	(.L_1921 - .L_1920)
.L_1920:
        /*060c*/ 	.word	0x00000040
        /*0610*/ 	.word	0x00000001
        /*0614*/ 	.word	0x00000001


	//----- nvinfo : EIATTR_CRS_STACK_SIZE
	.align		4
.L_1921:
        /*0618*/ 	.byte	0x04, 0x1e
        /*061a*/ 	.short	(.L_1923 - .L_1922)
.L_1922:
        /*061c*/ 	.word	0x00000000


	//----- nvinfo : EIATTR_CBANK_PARAM_SIZE
	.align		4
.L_1923:
        /*0620*/ 	.byte	0x03, 0x19
        /*0622*/ 	.short	0x01f0


	//----- nvinfo : EIATTR_PARAM_CBANK
	.align		4
        /*0624*/ 	.byte	0x04, 0x0a
        /*0626*/ 	.short	(.L_1925 - .L_1924)
	.align		4
.L_1924:
        /*0628*/ 	.word	index@(.nv.constant0._Z25selective_scan_bwd_kernelI32Selective_Scan_bwd_kernel_traitsILi64ELi16ELb0ELb1ELb1ELb1ELb1EfN3c107complexIfEEEEv12SSMParamsBwd)
        /*062c*/ 	.short	0x0210
        /*062e*/ 	.short	0x01f0


	//----- nvinfo : EIATTR_SW_WAR
	.align		4
.L_1925:
        /*0630*/ 	.byte	0x04, 0x36
        /*0632*/ 	.short	(.L_1927 - .L_1926)
.L_1926:
        /*0634*/ 	.word	0x00000008
.L_1927:


//--------------------- .nv.info._Z25selective_scan_bwd_kernelI32Selective_Scan_bwd_kernel_traitsILi64ELi16ELb1ELb0ELb0ELb0ELb0EfN3c107complexIfEEEEv12SSMParamsBwd --------------------------
	.section	.nv.info._Z25selective_scan_bwd_kernelI32Selective_Scan_bwd_kernel_traitsILi64ELi16ELb1ELb0ELb0ELb0ELb0EfN3c107complexIfEEEEv12SSMParamsBwd,"",@"SHT_CUDA_INFO"
	.sectionflags	@""
	.align	4


	//----- nvinfo : EIATTR_CUDA_API_VERSION
	.align		4
        /*0000*/ 	.byte	0x04, 0x37
        /*0002*/ 	.short	(.L_1929 - .L_1928)
.L_1928:
        /*0004*/ 	.word	0x00000082


	//----- nvinfo : EIATTR_KPARAM_INFO
	.align		4
.L_1929:
        /*0008*/ 	.byte	0x04, 0x17
        /*000a*/ 	.short	(.L_1931 - .L_1930)
.L_1930:
        /*000c*/ 	.word	0x00000000
        /*0010*/ 	.short	0x0000
        /*0012*/ 	.short	0x0000
        /*0014*/ 	.byte	0x00, 0xf0, 0xc1, 0x07


	//----- nvinfo : EIATTR_SPARSE_MMA_MASK
	.align		4
.L_1931:
        /*0018*/ 	.byte	0x03, 0x50
        /*001a*/ 	.short	0x0000


	//----- nvinfo : EIATTR_MAXREG_COUNT
	.align		4
        /*001c*/ 	.byte	0x03, 0x1b
        /*001e*/ 	.short	0x00ff


	//----- nvinfo : EIATTR_NUM_BARRIERS
	.align		4
        /*0020*/ 	.byte	0x02, 0x4c
        /*0022*/ 	.byte	0x01
	.zero		1


	//----- nvinfo : EIATTR_MERCURY_ISA_VERSION
	.align		4
        /*0024*/ 	.byte	0x03, 0x5f
        /*0026*/ 	.short	0x0101


	//----- nvinfo : EIATTR_COOP_GROUP_MASK_REGIDS
	.align		4
        /*0028*/ 	.byte	0x04, 0x29
        /*002a*/ 	.short	(.L_1933 - .L_1932)


	//   ....[0]....
.L_1932:
        /*002c*/ 	.word	0xffffffff


	//   ....[1]....
        /*0030*/ 	.word	0xffffffff


	//   ....[2]....
        /*0034*/ 	.word	0xffffffff


	//   ....[3]....
        /*0038*/ 	.word	0xffffffff


	//   ....[4]....
        /*003c*/ 	.word	0xffffffff


	//   ....[5]....
        /*0040*/ 	.word	0xffffffff


	//   ....[6]....
        /*0044*/ 	.word	0xffffffff


	//   ....[7]....
        /*0048*/ 	.word	0xffffffff


	//   ....[8]....
        /*004c*/ 	.word	0xffffffff


	//   ....[9]....
        /*0050*/ 	.word	0xffffffff


	//   ....[10]....
        /*0054*/ 	.word	0xffffffff


	//   ....[11]....
        /*0058*/ 	.word	0xffffffff


	//   ....[12]....
        /*005c*/ 	.word	0xffffffff


	//   ....[13]....
        /*0060*/ 	.word	0xffffffff


	//   ....[14]....
        /*0064*/ 	.word	0xffffffff


	//   ....[15]....
        /*0068*/ 	.word	0xffffffff


	//   ....[16]....
        /*006c*/ 	.word	0xffffffff


	//   ....[17]....
        /*0070*/ 	.word	0xffffffff


	//   ....[18]....
        /*0074*/ 	.word	0xffffffff


	//   ....[19]....
        /*0078*/ 	.word	0xffffffff


	//   ....[20]....
        /*007c*/ 	.word	0xffffffff


	//   ....[21]....
        /*0080*/ 	.word	0xffffffff


	//   ....[22]....
        /*0084*/ 	.word	0xffffffff


	//   ....[23]....
        /*0088*/ 	.word	0xffffffff


	//   ....[24]....
        /*008c*/ 	.word	0xffffffff


	//   ....[25]....
        /*0090*/ 	.word	0xffffffff


	//   ....[26]....
        /*0094*/ 	.word	0xffffffff


	//   ....[27]....
        /*0098*/ 	.word	0xffffffff


	//   ....[28]....
        /*009c*/ 	.word	0xffffffff


	//   ....[29]....
        /*00a0*/ 	.word	0xffffffff


	//   ....[30]....
        /*00a4*/ 	.word	0xffffffff


	//   ....[31]....
        /*00a8*/ 	.word	0xffffffff


	//   ....[32]....
        /*00ac*/ 	.word	0xffffffff


	//   ....[33]....
        /*00b0*/ 	.word	0xffffffff


	//   ....[34]....
        /*00b4*/ 	.word	0xffffffff


	//   ....[35]....
        /*00b8*/ 	.word	0xffffffff


	//   ....[36]....
        /*00bc*/ 	.word	0xffffffff


	//   ....[37]....
        /*00c0*/ 	.word	0xffffffff


	//   ....[38]....
        /*00c4*/ 	.word	0xffffffff


	//   ....[39]....
        /*00c8*/ 	.word	0xffffffff


	//   ....[40]....
        /*00cc*/ 	.word	0xffffffff


	//   ....[41]....
        /*00d0*/ 	.word	0xffffffff


	//   ....[42]....
        /*00d4*/ 	.word	0xffffffff


	//   ....[43]....
        /*00d8*/ 	.word	0xffffffff


	//   ....[44]....
        /*00dc*/ 	.word	0xffffffff


	//   ....[45]....
        /*00e0*/ 	.word	0xffffffff


	//   ....[46]....
        /*00e4*/ 	.word	0xffffffff


	//   ....[47]....
        /*00e8*/ 	.word	0xffffffff


	//   ....[48]....
        /*00ec*/ 	.word	0xffffffff


	//   ....[49]....
        /*00f0*/ 	.word	0xffffffff


	//   ....[50]....
        /*00f4*/ 	.word	0xffffffff


	//   ....[51]....
        /*00f8*/ 	.word	0xffffffff


	//   ....[52]....
        /*00fc*/ 	.word	0xffffffff


	//   ....[53]....
        /*0100*/ 	.word	0xffffffff


	//   ....[54]....
        /*0104*/ 	.word	0xffffffff


	//   ....[55]....
        /*0108*/ 	.word	0xffffffff


	//   ....[56]....
        /*010c*/ 	.word	0xffffffff


	//   ....[57]....
        /*0110*/ 	.word	0xffffffff


	//   ....[58]....
        /*0114*/ 	.word	0xffffffff


	//   ....[59]....
        /*0118*/ 	.word	0xffffffff


	//   ....[60]....
        /*011c*/ 	.word	0xffffffff


	//   ....[61]....
        /*0120*/ 	.word	0xffffffff


	//   ....[62]....
        /*0124*/ 	.word	0xffffffff


	//   ....[63]....
        /*0128*/ 	.word	0xffffffff


	//   ....[64]....
        /*012c*/ 	.word	0xffffffff


	//   ....[65]....
        /*0130*/ 	.word	0xffffffff


	//   ....[66]....
        /*0134*/ 	.word	0xffffffff


	//   ....[67]....
        /*0138*/ 	.word	0xffffffff


	//   ....[68]....
        /*013c*/ 	.word	0xffffffff


	//   ....[69]....
        /*0140*/ 	.word	0xffffffff


	//   ....[70]....
        /*0144*/ 	.word	0xffffffff


	//   ....[71]....
        /*0148*/ 	.word	0xffffffff


	//   ....[72]....
        /*014c*/ 	.word	0xffffffff


	//   ....[73]....
        /*0150*/ 	.word	0xffffffff


	//   ....[74]....
        /*0154*/ 	.word	0xffffffff


	//   ....[75]....
        /*0158*/ 	.word	0xffffffff


	//   ....[76]....
        /*015c*/ 	.word	0xffffffff


	//   ....[77]....
        /*0160*/ 	.word	0xffffffff


	//   ....[78]....
        /*0164*/ 	.word	0xffffffff


	//   ....[79]....
        /*0168*/ 	.word	0xffffffff


	//   ....[80]....
        /*016c*/ 	.word	0xffffffff


	//   ....[81]....
        /*0170*/ 	.word	0xffffffff


	//   ....[82]....
        /*0174*/ 	.word	0xffffffff


	//   ....[83]....
        /*0178*/ 	.word	0xffffffff


	//   ....[84]....
        /*017c*/ 	.word	0xffffffff


	//   ....[85]....
        /*0180*/ 	.word	0xffffffff


	//   ....[86]....
        /*0184*/ 	.word	0xffffffff


	//   ....[87]....
        /*0188*/ 	.word	0xffffffff


	//   ....[88]....
        /*018c*/ 	.word	0xffffffff


	//   ....[89]....
        /*0190*/ 	.word	0xffffffff


	//   ....[90]....
        /*0194*/ 	.word	0xffffffff


	//   ....[91]....
        /*0198*/ 	.word	0xffffffff


	//   ....[92]....
        /*019c*/ 	.word	0xffffffff


	//   ....[93]....
        /*01a0*/ 	.word	0xffffffff


	//   ....[94]....
        /*01a4*/ 	.word	0xffffffff


	//   ....[95]....
        /*01a8*/ 	.word	0x0500004d


	//   ....[96]....
        /*01ac*/ 	.word	0x0500004d


	//   ....[97]....
        /*01b0*/ 	.word	0x0500004d


	//   ....[98]....
        /*01b4*/ 	.word	0x0500004d


	//   ....[99]....
        /*01b8*/ 	.word	0x0500004d


	//   ....[100]....
        /*01bc*/ 	.word	0x0500004d


	//   ....[101]....
        /*01c0*/ 	.word	0x0500004d


	//   ....[102]....
        /*01c4*/ 	.word	0x0500004d


	//   ....[103]....
        /*01c8*/ 	.word	0x0500004d


	//   ....[104]....
        /*01cc*/ 	.word	0x0500004d


	//   ....[105]....
        /*01d0*/ 	.word	0x0500004d


	//   ....[106]....
        /*01d4*/ 	.word	0x0500004d


	//   ....[107]....
        /*01d8*/ 	.word	0x0500004d


	//   ....[108]....
        /*01dc*/ 	.word	0x0500004d


	//   ....[109]....
        /*01e0*/ 	.word	0x0500004d


	//   ....[110]....
        /*01e4*/ 	.word	0x0500004d


	//   ....[111]....
        /*01e8*/ 	.word	0x0500004d


	//   ....[112]....
        /*01ec*/ 	.word	0x0500004d


	//   ....[113]....
        /*01f0*/ 	.word	0x0500004d


	//   ....[114]....
        /*01f4*/ 	.word	0x0500004d


	//   ....[115]....
        /*01f8*/ 	.word	0x0500004d


	//   ....[116]....
        /*01fc*/ 	.word	0x0500004d


	//   ....[117]....
        /*0200*/ 	.word	0x0500004d


	//   ....[118]....
        /*0204*/ 	.word	0x0500004d


	//   ....[119]....
        /*0208*/ 	.word	0x0500004d


	//   ....[120]....
        /*020c*/ 	.word	0x0500004d


	//   ....[121]....
        /*0210*/ 	.word	0x0500004d


	//   ....[122]....
        /*0214*/ 	.word	0x0500004d


	//   ....[123]....
        /*0218*/ 	.word	0x0500004d


	//   ....[124]....
        /*021c*/ 	.word	0x0500004d


	//   ....[125]....
        /*0220*/ 	.word	0x0500004d


	//   ....[126]....
        /*0224*/ 	.word	0x0500004d


	//   ....[127]....
        /*0228*/ 	.word	0x0500004d


	//   ....[128]....
        /*022c*/ 	.word	0x0500004d


	//   ....[129]....
        /*0230*/ 	.word	0x0500004d


	//   ....[130]....
        /*0234*/ 	.word	0x0500004d


	//   ....[131]....
        /*0238*/ 	.word	0x0500004d


	//   ....[132]....
        /*023c*/ 	.word	0x0500004d


	//   ....[133]....
        /*0240*/ 	.word	0x0500004d


	//   ....[134]....
        /*0244*/ 	.word	0x0500004d


	//   ....[135]....
        /*0248*/ 	.word	0x0500004d


	//   ....[136]....
        /*024c*/ 	.word	0x0500004d


	//   ....[137]....
        /*0250*/ 	.word	0x0500004d


	//   ....[138]....
        /*0254*/ 	.word	0x0500004d


	//   ....[139]....
        /*0258*/ 	.word	0x0500004d


	//   ....[140]....
        /*025c*/ 	.word	0x0500004d


	//   ....[141]....
        /*0260*/ 	.word	0x0500004d


	//   ....[142]....
        /*0264*/ 	.word	0x0500004d


	//   ....[143]....
        /*0268*/ 	.word	0x0500004d


	//   ....[144]....
        /*026c*/ 	.word	0x0500004d


	//   ....[145]....
        /*0270*/ 	.word	0x0500004d


	//   ....[146]....
        /*0274*/ 	.word	0x0500004d


	//   ....[147]....
        /*0278*/ 	.word	0x0500004d


	//   ....[148]....
        /*027c*/ 	.word	0x0500004d


	//   ....[149]....
        /*0280*/ 	.word	0x0500004d


	//   ....[150]....
        /*0284*/ 	.word	0x0500004d


	//   ....[151]....
        /*0288*/ 	.word	0x0500004d


	//   ....[152]....
        /*028c*/ 	.word	0x0500004d


	//   ....[153]....
        /*0290*/ 	.word	0x0500004d


	//   ....[154]....
        /*0294*/ 	.word	0x0500004d


	//   ....[155]....
        /*0298*/ 	.word	0x0500004d


	//   ....[156]....
        /*029c*/ 	.word	0x0500004d


	//   ....[157]....
        /*02a0*/ 	.word	0x0500004d


	//   ....[158]....
        /*02a4*/ 	.word	0x0500004d


	//----- nvinfo : EIATTR_COOP_GROUP_INSTR_OFFSETS
	.align		4
.L_1933:
        /*02a8*/ 	.byte	0x04, 0x28
        /*02aa*/ 	.short	(.L_1935 - .L_1934)


	//   ....[0]....
.L_1934:
        /*02ac*/ 	.word	0x000008f0


	//   ....[1]....
        /*02b0*/ 	.word	0x00000a00


	//   ....[2]....
        /*02b4*/ 	.word	0x00000b70


	//   ....[3]....
        /*02b8*/ 	.word	0x00002d80


	//   ....[4]....
        /*02bc*/ 	.word	0x00002da0


	//   ....[5]....
        /*02c0*/ 	.word	0x00002db0


	//   ....[6]....
        /*02c4*/ 	.word	0x00002dc0


	//   ....[7]....
        /*02c8*/ 	.word	0x00002e60


	//   ....[8]....
        /*02cc*/ 	.word	0x00002e90


	//   ....[9]....
        /*02d0*/ 	.word	0x00002eb0


	//   ....[10]....
        /*02d4*/ 	.word	0x00002ec0


	//   ....[11]....
        /*02d8*/ 	.word	0x00002f80


	//   ....[12]....
        /*02dc*/ 	.word	0x00002fa0


	//   ....[13]....
        /*02e0*/ 	.word	0x00002fb0


	//   ....[14]....
        /*02e4*/ 	.word	0x00002fc0


	//   ....[15]....
        /*02e8*/ 	.word	0x00003060


	//   ....[16]....
        /*02ec*/ 	.word	0x00003090


	//   ....[17]....
        /*02f0*/ 	.word	0x000030b0


	//   ....[18]....
        /*02f4*/ 	.word	0x000030c0


	//   ....[19]....
        /*02f8*/ 	.word	0x00003160


	//   ....[20]....
        /*02fc*/ 	.word	0x00003190


	//   ....[21]....
        /*0300*/ 	.word	0x000031a0


	//   ....[22]....
        /*0304*/ 	.word	0x000031b0


	//   ....[23]....
        /*0308*/ 	.word	0x00003320


	//   ....[24]....
        /*030c*/ 	.word	0x00003330


	//   ....[25]....
        /*0310*/ 	.word	0x00003340


	//   ....[26]....
        /*0314*/ 	.word	0x00003350


	//   ....[27]....
        /*0318*/ 	.word	0x00003360


	//   ....[28]....
        /*031c*/ 	.word	0x00003370


	//   ....[29]....
        /*0320*/ 	.word	0x00003380


	//   ....[30]....
        /*0324*/ 	.word	0x00003390


	//   ....[31]....
        /*0328*/ 	.word	0x00004620


	//   ....[32]....
        /*032c*/ 	.word	0x00004630


	//   ....[33]....
        /*0330*/ 	.word	0x00004640


	//   ....[34]....
        /*0334*/ 	.word	0x00004650


	//   ....[35]....
        /*0338*/ 	.word	0x00004770


	//   ....[36]....
        /*033c*/ 	.word	0x00004780


	//   ....[37]....
        /*0340*/ 	.word	0x00004790


	//   ....[38]....
        /*0344*/ 	.word	0x000047a0


	//   ....[39]....
        /*0348*/ 	.word	0x000048c0


	//   ....[40]....
        /*034c*/ 	.word	0x000048d0


	//   ....[41]....
        /*0350*/ 	.word	0x000048e0


	//   ....[42]....
        /*0354*/ 	.word	0x000048f0


	//   ....[43]....
        /*0358*/ 	.word	0x00004a10


	//   ....[44]....
        /*035c*/ 	.word	0x00004a20


	//   ....[45]....
        /*0360*/ 	.word	0x00004a30


	//   ....[46]....
        /*0364*/ 	.word	0x00004a40


	//   ....[47]....
        /*0368*/ 	.word	0x00004b60


	//   ....[48]....
        /*036c*/ 	.word	0x00004b70


	//   ....[49]....
        /*0370*/ 	.word	0x00004b80


	//   ....[50]....
        /*0374*/ 	.word	0x00004b90


	//   ....[51]....
        /*0378*/ 	.word	0x00004cb0


	//   ....[52]....
        /*037c*/ 	.word	0x00004cc0


	//   ....[53]....
        /*0380*/ 	.word	0x00004cd0


	//   ....[54]....
        /*0384*/ 	.word	0x00004ce0


	//   ....[55]....
        /*0388*/ 	.word	0x00004cf0


	//   ....[56]....
        /*038c*/ 	.word	0x00004d00


	//   ....[57]....
        /*0390*/ 	.word	0x00004d10


	//   ....[58]....
        /*0394*/ 	.word	0x00004d40


	//   ....[59]....
        /*0398*/ 	.word	0x00004d70


	//   ....[60]....
        /*039c*/ 	.word	0x00004d80


	//   ....[61]....
        /*03a0*/ 	.word	0x00004d90


	//   ....[62]....
        /*03a4*/ 	.word	0x00004da0


	//   ....[63]....
        /*03a8*/ 	.word	0x00006250


	//   ....[64]....
        /*03ac*/ 	.word	0x00006290


	//   ....[65]....
        /*03b0*/ 	.word	0x000062d0


	//   ....[66]....
        /*03b4*/ 	.word	0x00006310


	//   ....[67]....
        /*03b8*/ 	.word	0x00006420


	//   ....[68]....
        /*03bc*/ 	.word	0x00006460


	//   ....[69]....
        /*03c0*/ 	.word	0x000064a0


	//   ....[70]....
        /*03c4*/ 	.word	0x000064e0


	//   ....[71]....
        /*03c8*/ 	.word	0x000065f0


	//   ....[72]....
        /*03cc*/ 	.word	0x00006630


	//   ....[73]....
        /*03d0*/ 	.word	0x00006670


	//   ....[74]....
        /*03d4*/ 	.word	0x000066b0


	//   ....[75]....
        /*03d8*/ 	.word	0x000067c0


	//   ....[76]....
        /*03dc*/ 	.word	0x00006800


	//   ....[77]....
        /*03e0*/ 	.word	0x00006840


	//   ....[78]....
        /*03e4*/ 	.word	0x00006880


	//   ....[79]....
        /*03e8*/ 	.word	0x00006990


	//   ....[80]....
        /*03ec*/ 	.word	0x000069d0


	//   ....[81]....
        /*03f0*/ 	.word	0x00006a10


	//   ....[82]....
        /*03f4*/ 	.word	0x00006a50


	//   ....[83]....
        /*03f8*/ 	.word	0x00007120


	//   ....[84]....
        /*03fc*/ 	.word	0x000073d0


	//   ....[85]....
        /*0400*/ 	.word	0x00007580


	//   ....[86]....
        /*0404*/ 	.word	0x000075d0


	//   ....[87]....
        /*0408*/ 	.word	0x00007640


	//   ....[88]....
        /*040c*/ 	.word	0x00007680


	//   ....[89]....
        /*0410*/ 	.word	0x000076b0


	//   ....[90]....
        /*0414*/ 	.word	0x00007800


	//   ....[91]....
        /*0418*/ 	.word	0x00007840


	//   ....[92]....
        /*041c*/ 	.word	0x000078a0


	//   ....[93]....
        /*0420*/ 	.word	0x000078f0


	//   ....[94]....
        /*0424*/ 	.word	0x00007920


	//   ....[95]....
        /*0428*/ 	.word	0x000081f0


	//   ....[96]....
        /*042c*/ 	.word	0x00008240


	//   ....[97]....
        /*0430*/ 	.word	0x000082a0


	//   ....[98]....
        /*0434*/ 	.word	0x00008310


	//   ....[99]....
        /*0438*/ 	.word	0x000083f0


	//   ....[100]....
        /*043c*/ 	.word	0x00008440


	//   ....[101]....
        /*0440*/ 	.word	0x000084a0


	//   ....[102]....
        /*0444*/ 	.word	0x00008510


	//   ....[103]....
        /*0448*/ 	.word	0x000085f0


	//   ....[104]....
        /*044c*/ 	.word	0x00008640


	//   ....[105]....
        /*0450*/ 	.word	0x000086a0


	//   ....[106]....
        /*0454*/ 	.word	0x00008710


	//   ....[107]....
        /*0458*/ 	.word	0x000087f0


	//   ....[108]....
        /*045c*/ 	.word	0x00008840


	//   ....[109]....
        /*0460*/ 	.word	0x000088a0


	//   ....[110]....
        /*0464*/ 	.word	0x00008910


	//   ....[111]....
        /*0468*/ 	.word	0x000089f0


	//   ....[112]....
        /*046c*/ 	.word	0x00008a40


	//   ....[113]....
        /*0470*/ 	.word	0x00008a90


	//   ....[114]....
        /*0474*/ 	.word	0x00008ae0


	//   ....[115]....
        /*0478*/ 	.word	0x00008b80


	//   ....[116]....
        /*047c*/ 	.word	0x00008c20


	//   ....[117]....
        /*0480*/ 	.word	0x00008cc0


	//   ....[118]....
        /*0484*/ 	.word	0x00008d60


	//   ....[119]....
        /*0488*/ 	.word	0x00008e00


	//   ....[120]....
        /*048c*/ 	.word	0x00008eb0


	//   ....[121]....
        /*0490*/ 	.word	0x00008f10


	//   ....[122]....
        /*0494*/ 	.word	0x00008f60


	//   ....[123]....
        /*0498*/ 	.word	0x00008f90


	//   ....[124]....
        /*049c*/ 	.word	0x00008ff0


	//   ....[125]....
        /*04a0*/ 	.word	0x00009040


	//   ....[126]....
        /*04a4*/ 	.word	0x00009090


	//   ....[127]....
        /*04a8*/ 	.word	0x00009120


	//   ....[128]....
        /*04ac*/ 	.word	0x00009170


	//   ....[129]....
        /*04b0*/ 	.word	0x000091c0


	//   ....[130]....
        /*04b4*/ 	.word	0x00009210


	//   ....[131]....
        /*04b8*/ 	.word	0x000092a0


	//   ....[132]....
        /*04bc*/ 	.word	0x00009330


	//   ....[133]....
        /*04c0*/ 	.word	0x00009380


	//   ....[134]....
        /*04c4*/ 	.word	0x000093d0


	//   ....[135]....
        /*04c8*/ 	.word	0x00009460


	//   ....[136]....
        /*04cc*/ 	.word	0x000094f0


	//   ....[137]....
        /*04d0*/ 	.word	0x00009540


	//   ....[138]....
        /*04d4*/ 	.word	0x00009590


	//   ....[139]....
        /*04d8*/ 	.word	0x00009620


	//   ....[140]....
        /*04dc*/ 	.word	0x000096b0


	//   ....[141]....
        /*04e0*/ 	.word	0x00009700


	//   ....[142]....
        /*04e4*/ 	.word	0x00009750


	//   ....[143]....
        /*04e8*/ 	.word	0x000097e0


	//   ....[144]....
        /*04ec*/ 	.word	0x00009870


	//   ....[145]....
        /*04f0*/ 	.word	0x000098c0


	//   ....[146]....
        /*04f4*/ 	.word	0x00009910


	//   ....[147]....
        /*04f8*/ 	.word	0x000099a0


	//   ....[148]....
        /*04fc*/ 	.word	0x00009a50


	//   ....[149]....
        /*0500*/ 	.word	0x00009b10


	//   ....[150]....
        /*0504*/ 	.word	0x00009b60


	//   ....[151]....
        /*0508*/ 	.word	0x00009bb0


	//   ....[152]....
        /*050c*/ 	.word	0x00009c00


	//   ....[153]....
        /*0510*/ 	.word	0x00009c50


	//   ....[154]....
        /*0514*/ 	.word	0x00009ca0


	//   ....[155]....
        /*0518*/ 	.word	0x00009ce0


	//   ....[156]....
        /*051c*/ 	.word	0x00009d30


	//   ....[157]....
        /*0520*/ 	.word	0x00009d80


	//   ....[158]....
        /*0524*/ 	.word	0x00009dd0


	//----- nvinfo : EIATTR_EXIT_INSTR_OFFSETS
	.align		4
.L_1935:
        /*0528*/ 	.byte	0x04, 0x1c
        /*052a*/ 	.short	(.L_1937 - .L_1936)


	//   ....[0]....
.L_1936:
        /*052c*/ 	.word	0x00007a60


	//   ....[1]....
        /*0530*/ 	.word	0x00008190


	//----- nvinfo : EIATTR_MAX_THREADS
	.align		4
.L_1937:
        /*0534*/ 	.byte	0x04, 0x05
        /*0536*/ 	.short	(.L_1939 - .L_1938)
.L_1938:
        /*0538*/ 	.word	0x00000040
        /*053c*/ 	.word	0x00000001
        /*0540*/ 	.word	0x00000001


	//----- nvinfo : EIATTR_CRS_STACK_SIZE
	.align		4
.L_1939:
        /*0544*/ 	.byte	0x04, 0x1e
        /*0546*/ 	.short	(.L_1941 - .L_1940)
.L_1940:
        /*0548*/ 	.word	0x00000000


	//----- nvinfo : EIATTR_CBANK_PARAM_SIZE
	.align		4
.L_1941:
        /*054c*/ 	.byte	0x03, 0x19
        /*054e*/ 	.short	0x01f0


	//----- nvinfo : EIATTR_PARAM_CBANK
	.align		4
        /*0550*/ 	.byte	0x04, 0x0a
        /*0552*/ 	.short	(.L_1943 - .L_1942)
	.align		4
.L_1942:
        /*0554*/ 	.word	index@(.nv.constant0._Z25selective_scan_bwd_kernelI32Selective_Scan_bwd_kernel_traitsILi64ELi16ELb1ELb0ELb0ELb0ELb0EfN3c107complexIfEEEEv12SSMParamsBwd)
        /*0558*/ 	.short	0x0210
        /*055a*/ 	.short	0x01f0


	//----- nvinfo : EIATTR_SW_WAR
	.align		4
.L_1943:
        /*055c*/ 	.byte	0x04, 0x36
        /*055e*/ 	.short	(.L_1945 - .L_1944)
.L_1944:
        /*0560*/ 	.word	0x00000008
.L_1945:


//--------------------- .nv.info._Z25selective_scan_bwd_kernelI32Selective_Scan_bwd_kernel_traitsILi64ELi16ELb1ELb0ELb0ELb0ELb1EfN3c107complexIfEEEEv12SSMParamsBwd --------------------------
	.section	.nv.info._Z25selective_scan_bwd_kernelI32Selective_Scan_bwd_kernel_traitsILi64ELi16ELb1ELb0ELb0ELb0ELb1EfN3c107complexIfEEEEv12SSMParamsBwd,"",@"SHT_CUDA_INFO"
	.sectionflags	@""
	.align	4


	//----- nvinfo : EIATTR_CUDA_API_VERSION
	.align		4
        /*0000*/ 	.byte	0x04, 0x37
        /*0002*/ 	.short	(.L_1947 - .L_1946)
.L_1946:
        /*0004*/ 	.word	0x00000082


	//----- nvinfo : EIATTR_KPARAM_INFO
	.align		4
.L_1947:
        /*0008*/ 	.byte	0x04, 0x17
        /*000a*/ 	.short	(.L_1949 - .L_1948)
.L_1948:
        /*000c*/ 	.word	0x00000000
        /*0010*/ 	.short	0x0000
        /*0012*/ 	.short	0x0000
        /*0014*/ 	.byte	0x00, 0xf0, 0xc1, 0x07


	//----- nvinfo : EIATTR_SPARSE_MMA_MASK
	.align		4
.L_1949:
        /*0018*/ 	.byte	0x03, 0x50
        /*001a*/ 	.short	0x0000


	//----- nvinfo : EIATTR_MAXREG_COUNT
	.align		4
        /*001c*/ 	.byte	0x03, 0x1b
        /*001e*/ 	.short	0x00ff


	//----- nvinfo : EIATTR_NUM_BARRIERS
	.align		4
        /*0020*/ 	.byte	0x02, 0x4c
        /*0022*/ 	.byte	0x01
	.zero		1


	//----- nvinfo : EIATTR_MERCURY_ISA_VERSION
	.align		4
        /*0024*/ 	.byte	0x03, 0x5f
        /*0026*/ 	.short	0x0101


	//----- nvinfo : EIATTR_COOP_GROUP_MASK_REGIDS
	.align		4
        /*0028*/ 	.byte	0x04, 0x29
        /*002a*/ 	.short	(.L_1951 - .L_1950)


	//   ....[0]....
.L_1950:
        /*002c*/ 	.word	0xffffffff


	//   ....[1]....
        /*0030*/ 	.word	0xffffffff


	//   ....[2]....
        /*0034*/ 	.word	0xffffffff


	//   ....[3]....
        /*0038*/ 	.word	0xffffffff


	//   ....[4]....
        /*003c*/ 	.word	0xffffffff


	//   ....[5]....
        /*0040*/ 	.word	0xffffffff


	//   ....[6]....
        /*0044*/ 	.word	0xffffffff


	//   ....[7]....
        /*0048*/ 	.word	0xffffffff


	//   ....[8]....
        /*004c*/ 	.word	0xffffffff


	//   ....[9]....
        /*0050*/ 	.word	0xffffffff


	//   ....[10]....
        /*0054*/ 	.word	0xffffffff


	//   ....[11]....
        /*0058*/ 	.word	0xffffffff


	//   ....[12]....
        /*005c*/ 	.word	0xffffffff


	//   ....[13]....
        /*0060*/ 	.word	0xffffffff


	//   ....[14]....
        /*0064*/ 	.word	0xffffffff


	//   ....[15]....
        /*0068*/ 	.word	0xffffffff


	//   ....[16]....
        /*006c*/ 	.word	0xffffffff


	//   ....[17]....
        /*0070*/ 	.word	0xffffffff


	//   ....[18]....
        /*0074*/ 	.word	0xffffffff


	//   ....[19]....
        /*0078*/ 	.word	0xffffffff


	//   ....[20]....
        /*007c*/ 	.word	0xffffffff


	//   ....[21]....
        /*0080*/ 	.word	0xffffffff


	//   ....[22]....
        /*0084*/ 	.word	0xffffffff


	//   ....[23]....
        /*0088*/ 	.word	0xffffffff


	//   ....[24]....
        /*008c*/ 	.word	0xffffffff


	//   ....[25]....
        /*0090*/ 	.word	0xffffffff


	//   ....[26]....
        /*0094*/ 	.word	0xffffffff


	//   ....[27]....
        /*0098*/ 	.word	0xffffffff


	//   ....[28]....
        /*009c*/ 	.word	0xffffffff


	//   ....[29]....
        /*00a0*/ 	.word	0xffffffff


	//   ....[30]....
        /*00a4*/ 	.word	0xffffffff


	//   ....[31]....
        /*00a8*/ 	.word	0xffffffff


	//   ....[32]....
        /*00ac*/ 	.word	0xffffffff


	//   ....[33]....
        /*00b0*/ 	.word	0xffffffff


	//   ....[34]....
        /*00b4*/ 	.word	0xffffffff


	//   ....[35]....
        /*00b8*/ 	.word	0xffffffff


	//   ....[36]....
        /*00bc*/ 	.word	0xffffffff


	//   ....[37]....
        /*00c0*/ 	.word	0xffffffff


	//   ....[38]....
        /*00c4*/ 	.word	0xffffffff


	//   ....[39]....
        /*00c8*/ 	.word	0xffffffff


	//   ....[40]....
        /*00cc*/ 	.word	0xffffffff


	//   ....[41]....
        /*00d0*/ 	.word	0xffffffff


	//   ....[42]....
        /*00d4*/ 	.word	0xffffffff


	//   ....[43]....
        /*00d8*/ 	.word	0xffffffff


	//   ....[44]....
        /*00dc*/ 	.word	0xffffffff


	//   ....[45]....
        /*00e0*/ 	.word	0xffffffff


	//   ....[46]....
        /*00e4*/ 	.word	0xffffffff


	//   ....[47]....
        /*00e8*/ 	.word	0xffffffff


	//   ....[48]....
        /*00ec*/ 	.word	0xffffffff


	//   ....[49]....
        /*00f0*/ 	.word	0xffffffff


	//   ....[50]....
        /*00f4*/ 	.word	0xffffffff


	//   ....[51]....
        /*00f8*/ 	.word	0xffffffff


	//   ....[52]....
        /*00fc*/ 	.word	0xffffffff


	//   ....[53]....
        /*0100*/ 	.word	0xffffffff


	//   ....[54]....
        /*0104*/ 	.word	0xffffffff


	//   ....[55]....
        /*0108*/ 	.word	0xffffffff


	//   ....[56]....
        /*010c*/ 	.word	0xffffffff


	//   ....[57]....
        /*0110*/ 	.word	0xffffffff


	//   ....[58]....
        /*0114*/ 	.word	0xffffffff


	//   ....[59]....
        /*0118*/ 	.word	0xffffffff


	//   ....[60]....
        /*011c*/ 	.word	0xffffffff


	//   ....[61]....
        /*0120*/ 	.word	0xffffffff


	//   ....[62]....
        /*0124*/ 	.word	0xffffffff


	//   ....[63]....
        /*0128*/ 	.word	0xffffffff


	//   ....[64]....
        /*012c*/ 	.word	0xffffffff


	//   ....[65]....
        /*0130*/ 	.word	0xffffffff


	//   ....[66]....
        /*0134*/ 	.word	0xffffffff


	//   ....[67]....
        /*0138*/ 	.word	0xffffffff


	//   ....[68]....
        /*013c*/ 	.word	0xffffffff


	//   ....[69]....
        /*0140*/ 	.word	0xffffffff


	//   ....[70]....
        /*0144*/ 	.word	0xffffffff


	//   ....[71]....
        /*0148*/ 	.word	0xffffffff


	//   ....[72]....
        /*014c*/ 	.word	0xffffffff


	//   ....[73]....
        /*0150*/ 	.word	0xffffffff


	//   ....[74]....
        /*0154*/ 	.word	0xffffffff


	//   ....[75]....
        /*0158*/ 	.word	0xffffffff


	//   ....[76]....
        /*015c*/ 	.word	0xffffffff


	//   ....[77]....
        /*0160*/ 	.word	0xffffffff


	//   ....[78]....
        /*0164*/ 	.word	0xffffffff


	//   ....[79]....
        /*0168*/ 	.word	0xffffffff


	//   ....[80]....
        /*016c*/ 	.word	0xffffffff


	//   ....[81]....
        /*0170*/ 	.word	0xffffffff


	//   ....[82]....
        /*0174*/ 	.word	0xffffffff


	//   ....[83]....
        /*0178*/ 	.word	0xffffffff


	//   ....[84]....
        /*017c*/ 	.word	0xffffffff


	//   ....[85]....
        /*0180*/ 	.word	0xffffffff


	//   ....[86]....
        /*0184*/ 	.word	0xffffffff


	//   ....[87]....
        /*0188*/ 	.word	0xffffffff


	//   ....[88]....
        /*018c*/ 	.word	0xffffffff


	//   ....[89]....
        /*0190*/ 	.word	0xffffffff


	//   ....[90]....
        /*0194*/ 	.word	0xffffffff


	//   ....[91]....
        /*0198*/ 	.word	0xffffffff


	//   ....[92]....
        /*019c*/ 	.word	0xffffffff


	//   ....[93]....
        /*01a0*/ 	.word	0xffffffff


	//   ....[94]....
        /*01a4*/ 	.word	0xffffffff


	//   ....[95]....
        /*01a8*/ 	.word	0xffffffff


	//   ....[96]....
        /*01ac*/ 	.word	0xffffffff


	//   ....[97]....
        /*01b0*/ 	.word	0xffffffff


	//   ....[98]....
        /*01b4*/ 	.word	0xffffffff


	//   ....[99]....
        /*01b8*/ 	.word	0x0500003c


	//   ....[100]....
        /*01bc*/ 	.word	0x0500003c


	//   ....[101]....
        /*01c0*/ 	.word	0x0500003c


	//   ....[102]....
        /*01c4*/ 	.word	0x0500003c


	//   ....[103]....
        /*01c8*/ 	.word	0x0500003c


	//   ....[104]....
        /*01cc*/ 	.word	0x0500003c


	//   ....[105]....
        /*01d0*/ 	.word	0x0500003c


	//   ....[106]....
        /*01d4*/ 	.word	0x0500003c


	//   ....[107]....
        /*01d8*/ 	.word	0x0500003c


	//   ....[108]....
        /*01dc*/ 	.word	0x0500003c


	//   ....[109]....
        /*01e0*/ 	.word	0x0500003c


	//   ....[110]....
        /*01e4*/ 	.word	0x0500003c


	//   ....[111]....
        /*01e8*/ 	.word	0x0500003c


	//   ....[112]....
        /*01ec*/ 	.word	0x0500003c


	//   ....[113]....
        /*01f0*/ 	.word	0x0500003c


	//   ....[114]....
        /*01f4*/ 	.word	0x0500003c


	//   ....[115]....
        /*01f8*/ 	.word	0x0500003c


	//   ....[116]....
        /*01fc*/ 	.word	0x0500003c


	//   ....[117]....
        /*0200*/ 	.word	0x0500003c


	//   ....[118]....
        /*0204*/ 	.word	0x0500003c


	//   ....[119]....
        /*0208*/ 	.word	0x0500003c


	//   ....[120]....
        /*020c*/ 	.word	0x0500003c


	//   ....[121]....
        /*0210*/ 	.word	0x0500003c


	//   ....[122]....
        /*0214*/ 	.word	0x0500003c


	//   ....[123]....
        /*0218*/ 	.word	0x0500003c


	//   ....[124]....
        /*021c*/ 	.word	0x0500003c


	//   ....[125]....
        /*0220*/ 	.word	0x0500003c


	//   ....[126]....
        /*0224*/ 	.word	0x0500003c


	//   ....[127]....
        /*0228*/ 	.word	0x0500003c


	//   ....[128]....
        /*022c*/ 	.word	0x0500003c


	//   ....[129]....
        /*0230*/ 	.word	0x0500003c


	//   ....[130]....
        /*0234*/ 	.word	0x0500003c


	//   ....[131]....
        /*0238*/ 	.word	0x0500003c


	//   ....[132]....
        /*023c*/ 	.word	0x0500003c


	//   ....[133]....
        /*0240*/ 	.word	0x0500003c


	//   ....[134]....
        /*0244*/ 	.word	0x0500003c


	//   ....[135]....
        /*0248*/ 	.word	0x0500003c


	//   ....[136]....
        /*024c*/ 	.word	0x0500003c


	//   ....[137]....
        /*0250*/ 	.word	0x0500003c


	//   ....[138]....
        /*0254*/ 	.word	0x0500003c


	//   ....[139]....
        /*0258*/ 	.word	0x0500003c


	//   ....[140]....
        /*025c*/ 	.word	0x0500003c


	//   ....[141]....
        /*0260*/ 	.word	0x0500003c


	//   ....[142]....
        /*0264*/ 	.word	0x0500003c


	//   ....[143]....
        /*0268*/ 	.word	0x0500003c


	//   ....[144]....
        /*026c*/ 	.word	0x0500003c


	//   ....[145]....
        /*0270*/ 	.word	0x0500003c


	//   ....[146]....
        /*0274*/ 	.word	0x0500003c


	//   ....[147]....
        /*0278*/ 	.word	0x0500003c


	//   ....[148]....
        /*027c*/ 	.word	0x0500003c


	//   ....[149]....
        /*0280*/ 	.word	0x0500003c


	//   ....[150]....
        /*0284*/ 	.word	0x0500003c


	//   ....[151]....
        /*0288*/ 	.word	0x0500003c


	//   ....[152]....
        /*028c*/ 	.word	0x0500003c


	//   ....[153]....
        /*0290*/ 	.word	0x0500003c


	//   ....[154]....
        /*0294*/ 	.word	0x0500003c


	//   ....[155]....
        /*0298*/ 	.word	0x0500003c


	//   ....[156]....
        /*029c*/ 	.word	0x0500003c


	//   ....[157]....
        /*02a0*/ 	.word	0x0500003c


	//   ....[158]....
        /*02a4*/ 	.word	0x0500003c


	//   ....[159]....
        /*02a8*/ 	.word	0x0500003c


	//   ....[160]....
        /*02ac*/ 	.word	0x0500003c


	//   ....[161]....
        /*02b0*/ 	.word	0x0500003c


	//   ....[162]....
        /*02b4*/ 	.word	0x0500003c


	//----- nvinfo : EIATTR_COOP_GROUP_INSTR_OFFSETS
	.align		4
.L_1951:
        /*02b8*/ 	.byte	0x04, 0x28
        /*02ba*/ 	.short	(.L_1953 - .L_1952)


	//   ....[0]....
.L_1952:
        /*02bc*/ 	.word	0x000008a0


	//   ....[1]....
        /*02c0*/ 	.word	0x000009b0


	//   ....[2]....
        /*02c4*/ 	.word	0x00000b90


	//   ....[3]....
        /*02c8*/ 	.word	0x00000d50


	//   ....[4]....
        /*02cc*/ 	.word	0x000012d0


	//   ....[5]....
        /*02d0*/ 	.word	0x00001aa0


	//   ....[6]....
        /*02d4*/ 	.word	0x00001d60


	//   ....[7]....
        /*02d8*/ 	.word	0x00003e40


	//   ....[8]....
        /*02dc*/ 	.word	0x00003e60


	//   ....[9]....
        /*02e0*/ 	.word	0x00003e70


	//   ....[10]....
        /*02e4*/ 	.word	0x00003e80


	//   ....[11]....
        /*02e8*/ 	.word	0x00003f20


	//   ....[12]....
        /*02ec*/ 	.word	0x00003f50


	//   ....[13]....
        /*02f0*/ 	.word	0x00003f70


	//   ....[14]....
        /*02f4*/ 	.word	0x00003f80


	//   ....[15]....
        /*02f8*/ 	.word	0x00004020


	//   ....[16]....
        /*02fc*/ 	.word	0x00004050


	//   ....[17]....
        /*0300*/ 	.word	0x00004070


	//   ....[18]....
        /*0304*/ 	.word	0x00004080


	//   ....[19]....
        /*0308*/ 	.word	0x00004120


	//   ....[20]....
        /*030c*/ 	.word	0x00004150


	//   ....[21]....
        /*0310*/ 	.word	0x00004170


	//   ....[22]....
        /*0314*/ 	.word	0x00004180


	//   ....[23]....
        /*0318*/ 	.word	0x00004220


	//   ....[24]....
        /*031c*/ 	.word	0x00004250


	//   ....[25]....
        /*0320*/ 	.word	0x00004260


	//   ....[26]....
        /*0324*/ 	.word	0x00004270


	//   ....[27]....
        /*0328*/ 	.word	0x000043e0


	//   ....[28]....
        /*032c*/ 	.word	0x000043f0


	//   ....[29]....
        /*0330*/ 	.word	0x00004400


	//   ....[30]....
        /*0334*/ 	.word	0x00004410


	//   ....[31]....
        /*0338*/ 	.word	0x00004420


	//   ....[32]....
        /*033c*/ 	.word	0x00004430


	//   ....[33]....
        /*0340*/ 	.word	0x00004440


	//   ....[34]....
        /*0344*/ 	.word	0x00004450


	//   ....[35]....
        /*0348*/ 	.word	0x00005690


	//   ....[36]....
        /*034c*/ 	.word	0x000056a0


	//   ....[37]....
        /*0350*/ 	.word	0x000056b0


	//   ....[38]....
        /*0354*/ 	.word	0x000056c0


	//   ....[39]....
        /*0358*/ 	.word	0x000057e0


	//   ....[40]....
        /*035c*/ 	.word	0x000057f0


	//   ....[41]....
        /*0360*/ 	.word	0x00005800


	//   ....[42]....
        /*0364*/ 	.word	0x00005810


	//   ....[43]....
        /*0368*/ 	.word	0x00005930


	//   ....[44]....
        /*036c*/ 	.word	0x00005940


	//   ....[45]....
        /*0370*/ 	.word	0x00005950


	//   ....[46]....
        /*0374*/ 	.word	0x00005960


	//   ....[47]....
        /*0378*/ 	.word	0x00005a80


	//   ....[48]....
        /*037c*/ 	.word	0x00005a90


	//   ....[49]....
        /*0380*/ 	.word	0x00005aa0


	//   ....[50]....
        /*0384*/ 	.word	0x00005ab0


	//   ....[51]....
        /*0388*/ 	.word	0x00005bd0


	//   ....[52]....
        /*038c*/ 	.word	0x00005be0


	//   ....[53]....
        /*0390*/ 	.word	0x00005bf0


	//   ....[54]....
        /*0394*/ 	.word	0x00005c00


	//   ....[55]....
        /*0398*/ 	.word	0x00005d20


	//   ....[56]....
        /*039c*/ 	.word	0x00005d30


	//   ....[57]....
        /*03a0*/ 	.word	0x00005d40


	//   ....[58]....
        /*03a4*/ 	.word	0x00005d50


	//   ....[59]....
        /*03a8*/ 	.word	0x00005d60


	//   ....[60]....
        /*03ac*/ 	.word	0x00005d70


	//   ....[61]....
        /*03b0*/ 	.word	0x00005d80


	//   ....[62]....
        /*03b4*/ 	.word	0x00005dc0


	//   ....[63]....
        /*03b8*/ 	.word	0x00005df0


	//   ....[64]....
        /*03bc*/ 	.word	0x00005e00


	//   ....[65]....
        /*03c0*/ 	.word	0x00005e10


	//   ....[66]....
        /*03c4*/ 	.word	0x00005e20


	//   ....[67]....
        /*03c8*/ 	.word	0x00007340


	//   ....[68]....
        /*03cc*/ 	.word	0x00007380


	//   ....[69]....
        /*03d0*/ 	.word	0x000073c0


	//   ....[70]....
        /*03d4*/ 	.word	0x00007400


	//   ....[71]....
        /*03d8*/ 	.word	0x00007510


	//   ....[72]....
        /*03dc*/ 	.word	0x00007550


	//   ....[73]....
        /*03e0*/ 	.word	0x00007590


	//   ....[74]....
        /*03e4*/ 	.word	0x000075d0


	//   ....[75]....
        /*03e8*/ 	.word	0x000076e0


	//   ....[76]....
        /*03ec*/ 	.word	0x00007720


	//   ....[77]....
        /*03f0*/ 	.word	0x00007760


	//   ....[78]....
        /*03f4*/ 	.word	0x000077a0


	//   ....[79]....
        /*03f8*/ 	.word	0x000078b0


	//   ....[80]....
        /*03fc*/ 	.word	0x000078f0


	//   ....[81]....
        /*0400*/ 	.word	0x00007930


	//   ....[82]....
        /*0404*/ 	.word	0x00007970


	//   ....[83]....
        /*0408*/ 	.word	0x00007a80


	//   ....[84]....
        /*040c*/ 	.word	0x00007b00


	//   ....[85]....
        /*0410*/ 	.word	0x00007b40


	//   ....[86]....
        /*0414*/ 	.word	0x00007b80


	//   ....[87]....
        /*0418*/ 	.word	0x000080f0


	//   ....[88]....
        /*041c*/ 	.word	0x00008360


	//   ....[89]....
        /*0420*/ 	.word	0x00008540


	//   ....[90]....
        /*0424*/ 	.word	0x00008590


	//   ....[91]....
        /*0428*/ 	.word	0x00008600


	//   ....[92]....
        /*042c*/ 	.word	0x00008640


	//   ....[93]....
        /*0430*/ 	.word	0x00008670


	//   ....[94]....
        /*0434*/ 	.word	0x000087a0


	//   ....[95]....
        /*0438*/ 	.word	0x000087e0


	//   ....[96]....
        /*043c*/ 	.word	0x00008840


	//   ....[97]....
        /*0440*/ 	.word	0x00008890


	//   ....[98]....
        /*0444*/ 	.word	0x000088c0


	//   ....[99]....
        /*0448*/ 	.word	0x000090d0


	//   ....[100]....
        /*044c*/ 	.word	0x00009120


	//   ....[101]....
        /*0450*/ 	.word	0x00009180


	//   ....[102]....
        /*0454*/ 	.word	0x000091f0


	//   ....[103]....
        /*0458*/ 	.word	0x000092d0


	//   ....[104]....
        /*045c*/ 	.word	0x00009320


	//   ....[105]....
        /*0460*/ 	.word	0x00009380


	//   ....[106]....
        /*0464*/ 	.word	0x000093f0


	//   ....[107]....
        /*0468*/ 	.word	0x000094d0


	//   ....[108]....
        /*046c*/ 	.word	0x00009520


	//   ....[109]....
        /*0470*/ 	.word	0x00009580


	//   ....[110]....
        /*0474*/ 	.word	0x000095f0


	//   ....[111]....
        /*0478*/ 	.word	0x000096d0


	//   ....[112]....
        /*047c*/ 	.word	0x00009720


	//   ....[113]....
        /*0480*/ 	.word	0x00009780


	//   ....[114]....
        /*0484*/ 	.word	0x000097f0


	//   ....[115]....
        /*0488*/ 	.word	0x000098d0


	//   ....[116]....
        /*048c*/ 	.word	0x00009920


	//   ....[117]....
        /*0490*/ 	.word	0x00009970


	//   ....[118]....
        /*0494*/ 	.word	0x000099c0


	//   ....[119]....
        /*0498*/ 	.word	0x00009a60


	//   ....[120]....
        /*049c*/ 	.word	0x00009b00


	//   ....[121]....
        /*04a0*/ 	.word	0x00009ba0


	//   ....[122]....
        /*04a4*/ 	.word	0x00009c40


	//   ....[123]....
        /*04a8*/ 	.word	0x00009ce0


	//   ....[124]....
        /*04ac*/ 	.word	0x00009d90


	//   ....[125]....
        /*04b0*/ 	.word	0x00009df0


	//   ....[126]....
        /*04b4*/ 	.word	0x00009e40


	//   ....[127]....
        /*04b8*/ 	.word	0x00009e70


	//   ....[128]....
        /*04bc*/ 	.word	0x00009ed0


	//   ....[129]....
        /*04c0*/ 	.word	0x00009f20


	//   ....[130]....
        /*04c4*/ 	.word	0x00009f70


	//   ....[131]....
        /*04c8*/ 	.word	0x0000a000


	//   ....[132]....
        /*04cc*/ 	.word	0x0000a050


	//   ....[133]....
        /*04d0*/ 	.word	0x0000a0a0


	//   ....[134]....
        /*04d4*/ 	.word	0x0000a0f0


	//   ....[135]....
        /*04d8*/ 	.word	0x0000a180


	//   ....[136]....
        /*04dc*/ 	.word	0x0000a210


	//   ....[137]....
        /*04e0*/ 	.word	0x0000a260


	//   ....[138]....
        /*04e4*/ 	.word	0x0000a2b0


	//   ....[139]....
        /*04e8*/ 	.word	0x0000a340


	//   ....[140]....
        /*04ec*/ 	.word	0x0000a3d0


	//   ....[141]....
        /*04f0*/ 	.word	0x0000a420


	//   ....[142]....
        /*04f4*/ 	.word	0x0000a470


	//   ....[143]....
        /*04f8*/ 	.word	0x0000a500


	//   ....[144]....
        /*04fc*/ 	.word	0x0000a590


	//   ....[145]....
        /*0500*/ 	.word	0x0000a5e0


	//   ....[146]....
        /*0504*/ 	.word	0x0000a630


	//   ....[147]....
        /*0508*/ 	.word	0x0000a6c0


	//   ....[148]....
        /*050c*/ 	.word	0x0000a750


	//   ....[149]....
        /*0510*/ 	.word	0x0000a7a0


	//   ....[150]....
        /*0514*/ 	.word	0x0000a7f0


	//   ....[151]....
        /*0518*/ 	.word	0x0000a880


	//   ....[152]....
        /*051c*/ 	.word	0x0000a930


	//   ....[153]....
        /*0520*/ 	.word	0x0000a9e0


	//   ....[154]....
        /*0524*/ 	.word	0x0000aa30


	//   ....[155]....
        /*0528*/ 	.word	0x0000aa60


	//   ....[156]....
        /*052c*/ 	.word	0x0000aad0


	//   ....[157]....
        /*0530*/ 	.word	0x0000ab20


	//   ....[158]....
        /*0534*/ 	.word	0x0000ab70


	//   ....[159]....
        /*0538*/ 	.word	0x0000aba0


	//   ....[160]....
        /*053c*/ 	.word	0x0000abf0


	//   ....[161]....
        /*0540*/ 	.word	0x0000ac40


	//   ....[162]....
        /*0544*/ 	.word	0x0000ac90


	//----- nvinfo : EIATTR_EXIT_INSTR_OFFSETS
	.align		4
.L_1953:
        /*0548*/ 	.byte	0x04, 0x1c
        /*054a*/ 	.short	(.L_1955 - .L_1954)


	//   ....[0]....
.L_1954:
        /*054c*/ 	.word	0x000089e0


	//   ....[1]....
        /*0550*/ 	.word	0x00009070


	//----- nvinfo : EIATTR_MAX_THREADS
	.align		4
.L_1955:
        /*0554*/ 	.byte	0x04, 0x05
        /*0556*/ 	.short	(.L_1957 - .L_1956)
.L_1956:
        /*0558*/ 	.word	0x00000040
        /*055c*/ 	.word	0x00000001
        /*0560*/ 	.word	0x00000001


	//----- nvinfo : EIATTR_CRS_STACK_SIZE
	.align		4
.L_1957:
        /*0564*/ 	.byte	0x04, 0x1e
        /*0566*/ 	.short	(.L_1959 - .L_1958)
.L_1958:
        /*0568*/ 	.word	0x00000000


	//----- nvinfo : EIATTR_CBANK_PARAM_SIZE
	.align		4
.L_1959:
        /*056c*/ 	.byte	0x03, 0x19
        /*056e*/ 	.short	0x01f0


	//----- nvinfo : EIATTR_PARAM_CBANK
	.align		4
        /*0570*/ 	.byte	0x04, 0x0a
        /*0572*/ 	.short	(.L_1961 - .L_1960)
	.align		4
.L_1960:
        /*0574*/ 	.word	index@(.nv.constant0._Z25selective_scan_bwd_kernelI32Selective_Scan_bwd_kernel_traitsILi64ELi16ELb1ELb0ELb0ELb0ELb1EfN3c107complexIfEEEEv12SSMParamsBwd)
        /*0578*/ 	.short	0x0210
        /*057a*/ 	.short	0x01f0


	//----- nvinfo : EIATTR_SW_WAR
	.align		4
.L_1961:
        /*057c*/ 	.byte	0x04, 0x36
        /*057e*/ 	.short	(.L_1963 - .L_1962)
.L_1962:
        /*0580*/ 	.word	0x00000008
.L_1963:


//--------------------- .nv.info._Z25selective_scan_bwd_kernelI32Selective_Scan_bwd_kernel_traitsILi64ELi16ELb1ELb0ELb0ELb1ELb0EfN3c107complexIfEEEEv12SSMParamsBwd --------------------------
	.section	.nv.info._Z25selective_scan_bwd_kernelI32Selective_Scan_bwd_kernel_traitsILi64ELi16ELb1ELb0ELb0ELb1ELb0EfN3c107complexIfEEEEv12SSMParamsBwd,"",@"SHT_CUDA_INFO"
	.sectionflags	@""
	.align	4


	//----- nvinfo : EIATTR_CUDA_API_VERSION
	.align		4
        /*0000*/ 	.byte	0x04, 0x37
        /*0002*/ 	.short	(.L_1965 - .L_1964)
.L_1964:
        /*0004*/ 	.word	0x00000082


	//----- nvinfo : EIATTR_KPARAM_INFO
	.align		4
.L_1965:
        /*0008*/ 	.byte	0x04, 0x17
        /*000a*/ 	.short	(.L_1967 - .L_1966)
.L_1966:
        /*000c*/ 	.word	0x00000000
        /*0010*/ 	.short	0x0000
        /*0012*/ 	.short	0x0000
        /*0014*/ 	.byte	0x00, 0xf0, 0xc1, 0x07


	//----- nvinfo : EIATTR_SPARSE_MMA_MASK
	.align		4
.L_1967:
        /*0018*/ 	.byte	0x03, 0x50
        /*001a*/ 	.short	0x0000


	//----- nvinfo : EIATTR_MAXREG_COUNT
	.align		4
        /*001c*/ 	.byte	0x03, 0x1b
        /*001e*/ 	.short	0x00ff


	//----- nvinfo : EIATTR_NUM_BARRIERS
	.align		4
        /*0020*/ 	.byte	0x02, 0x4c
        /*0022*/ 	.byte	0x01
	.zero		1


	//----- nvinfo : EIATTR_MERCURY_ISA_VERSION
	.align		4
        /*0024*/ 	.byte	0x03, 0x5f
        /*0026*/ 	.short	0x0101


	//----- nvinfo : EIATTR_COOP_GROUP_MASK_REGIDS
	.align		4
        /*0028*/ 	.byte	0x04, 0x29
        /*002a*/ 	.short	(.L_1969 - .L_1968)


	//   ....[0]....
.L_1968:
        /*002c*/ 	.word	0xffffffff


	//   ....[1]....
        /*0030*/ 	.word	0xffffffff


	//   ....[2]....
        /*0034*/ 	.word	0xffffffff


	//   ....[3]....
        /*0038*/ 	.word	0xffffffff


	//   ....[4]....
        /*003c*/ 	.word	0xffffffff


	//   ....[5]....
        /*0040*/ 	.word	0xffffffff


	//   ....[6]....
        /*0044*/ 	.word	0xffffffff


	//   ....[7]....
        /*0048*/ 	.word	0xffffffff


	//   ....[8]....
        /*004c*/ 	.word	0xffffffff


	//   ....[9]....
        /*0050*/ 	.word	0xffffffff


	//   ....[10]....
        /*0054*/ 	.word	0xffffffff


	//   ....[11]....
        /*0058*/ 	.word	0xffffffff


	//   ....[12]....
        /*005c*/ 	.word	0xffffffff


	//   ....[13]....
        /*0060*/ 	.word	0xffffffff


	//   ....[14]....
        /*0064*/ 	.word	0xffffffff


	//   ....[15]....
        /*0068*/ 	.word	0xffffffff


	//   ....[16]....
        /*006c*/ 	.word	0xffffffff


	//   ....[17]....
        /*0070*/ 	.word	0xffffffff


	//   ....[18]....
        /*0074*/ 	.word	0xffffffff


	//   ....[19]....
        /*0078*/ 	.word	0xffffffff


	//   ....[20]....
        /*007c*/ 	.word	0xffffffff


	//   ....[21]....
        /*0080*/ 	.word	0xffffffff


	//   ....[22]....
        /*0084*/ 	.word	0xffffffff


	//   ....[23]....
        /*0088*/ 	.word	0xffffffff


	//   ....[24]....
        /*008c*/ 	.word	0xffffffff


	//   ....[25]....
        /*0090*/ 	.word	0xffffffff


	//   ....[26]....
        /*0094*/ 	.word	0xffffffff


	//   ....[27]....
        /*0098*/ 	.word	0xffffffff


	//   ....[28]....
        /*009c*/ 	.word	0xffffffff


	//   ....[29]....
        /*00a0*/ 	.word	0xffffffff


	//   ....[30]....
        /*00a4*/ 	.word	0xffffffff


	//   ....[31]....
        /*00a8*/ 	.word	0xffffffff


	//   ....[32]....
        /*00ac*/ 	.word	0xffffffff


	//   ....[33]....
        /*00b0*/ 	.word	0xffffffff


	//   ....[34]....
        /*00b4*/ 	.word	0xffffffff


	//   ....[35]....
        /*00b8*/ 	.word	0xffffffff


	//   ....[36]....
        /*00bc*/ 	.word	0xffffffff


	//   ....[37]....
        /*00c0*/ 	.word	0xffffffff


	//   ....[38]....
        /*00c4*/ 	.word	0xffffffff


	//   ....[39]....
        /*00c8*/ 	.word	0xffffffff


	//   ....[40]....
        /*00cc*/ 	.word	0xffffffff


	//   ....[41]....
        /*00d0*/ 	.word	0xffffffff


	//   ....[42]....
        /*00d4*/ 	.word	0xffffffff


	//   ....[43]....
        /*00d8*/ 	.word	0xffffffff


	//   ....[44]....
        /*00dc*/ 	.word	0xffffffff


	//   ....[45]....
        /*00e0*/ 	.word	0xffffffff


	//   ....[46]....
        /*00e4*/ 	.word	0xffffffff


	//   ....[47]....
        /*00e8*/ 	.word	0xffffffff


	//   ....[48]....
        /*00ec*/ 	.word	0xffffffff


	//   ....[49]....
        /*00f0*/ 	.word	0xffffffff


	//   ....[50]....
        /*00f4*/ 	.word	0xffffffff


	//   ....[51]....
        /*00f8*/ 	.word	0xffffffff


	//   ....[52]....
        /*00fc*/ 	.word	0xffffffff


	//   ....[53]....
        /*0100*/ 	.word	0xffffffff


	//   ....[54]....
        /*0104*/ 	.word	0xffffffff


	//   ....[55]....
        /*0108*/ 	.word	0xffffffff


	//   ....[56]....
        /*010c*/ 	.word	0xffffffff


	//   ....[57]....
        /*0110*/ 	.word	0xffffffff


	//   ....[58]....
        /*0114*/ 	.word	0xffffffff


	//   ....[59]....
        /*0118*/ 	.word	0xffffffff


	//   ....[60]....
        /*011c*/ 	.word	0xffffffff


	//   ....[61]....
        /*0120*/ 	.word	0xffffffff


	//   ....[62]....
        /*0124*/ 	.word	0xffffffff


	//   ....[63]....
        /*0128*/ 	.word	0xffffffff


	//   ....[64]....
        /*012c*/ 	.word	0xffffffff


	//   ....[65]....
        /*0130*/ 	.word	0xffffffff


	//   ....[66]....
        /*0134*/ 	.word	0xffffffff


	//   ....[67]....
        /*0138*/ 	.word	0xffffffff


	//   ....[68]....
        /*013c*/ 	.word	0xffffffff


	//   ....[69]....
        /*0140*/ 	.word	0xffffffff


	//   ....[70]....
        /*0144*/ 	.word	0xffffffff


	//   ....[71]....
        /*0148*/ 	.word	0xffffffff


	//   ....[72]....
        /*014c*/ 	.word	0xffffffff


	//   ....[73]....
        /*0150*/ 	.word	0xffffffff


	//   ....[74]....
        /*0154*/ 	.word	0xffffffff


	//   ....[75]....
        /*0158*/ 	.word	0xffffffff


	//   ....[76]....
        /*015c*/ 	.word	0xffffffff


	//   ....[77]....
        /*0160*/ 	.word	0xffffffff


	//   ....[78]....
        /*0164*/ 	.word	0xffffffff


	//   ....[79]....
        /*0168*/ 	.word	0xffffffff


	//   ....[80]....
        /*016c*/ 	.word	0xffffffff


	//   ....[81]....
        /*0170*/ 	.word	0xffffffff


	//   ....[82]....
        /*0174*/ 	.word	0xffffffff


	//   ....[83]....
        /*0178*/ 	.word	0xffffffff


	//   ....[84]....
        /*017c*/ 	.word	0xffffffff


	//   ....[85]....
        /*0180*/ 	.word	0xffffffff


	//   ....[86]....
        /*0184*/ 	.word	0xffffffff


	//   ....[87]....
        /*0188*/ 	.word	0xffffffff


	//   ....[88]....
        /*018c*/ 	.word	0xffffffff


	//   ....[89]....
        /*0190*/ 	.word	0xffffffff


	//   ....[90]....
        /*0194*/ 	.word	0xffffffff


	//   ....[91]....
        /*0198*/ 	.word	0xffffffff


	//   ....[92]....
        /*019c*/ 	.word	0xffffffff


	//   ....[93]....
        /*01a0*/ 	.word	0xffffffff


	//   ....[94]....
        /*01a4*/ 	.word	0xffffffff


	//   ....[95]....
        /*01a8*/ 	.word	0xffffffff


	//   ....[96]....
        /*01ac*/ 	.word	0x0500003c


	//   ....[97]....
        /*01b0*/ 	.word	0x0500003c


	//   ....[98]....
        /*01b4*/ 	.word	0x0500003c


	//   ....[99]....
        /*01b8*/ 	.word	0x0500003c


	//   ....[100]....
        /*01bc*/ 	.word	0x0500003c


	//   ....[101]....
        /*01c0*/ 	.word	0x0500003c


	//   ....[102]....
        /*01c4*/ 	.word	0x0500003c


	//   ....[103]....
        /*01c8*/ 	.word	0x0500003c


	//   ....[104]....
        /*01cc*/ 	.word	0x0500003c


	//   ....[105]....
        /*01d0*/ 	.word	0x0500003c


	//   ....[106]....
        /*01d4*/ 	.word	0x0500003c


	//   ....[107]....
        /*01d8*/ 	.word	0x0500003c


	//   ....[108]....
        /*01dc*/ 	.word	0x0500003c


	//   ....[109]....
        /*01e0*/ 	.word	0x0500003c


	//   ....[110]....
        /*01e4*/ 	.word	0x0500003c


	//   ....[111]....
        /*01e8*/ 	.word	0x0500003c


	//   ....[112]....
        /*01ec*/ 	.word	0x0500003c


	//   ....[113]....
        /*01f0*/ 	.word	0x0500003c


	//   ....[114]....
        /*01f4*/ 	.word	0x0500003c


	//   ....[115]....
        /*01f8*/ 	.word	0x0500003c


	//   ....[116]....
        /*01fc*/ 	.word	0x0500003c


	//   ....[117]....
        /*0200*/ 	.word	0x0500003c


	//   ....[118]....
        /*0204*/ 	.word	0x0500003c


	//   ....[119]....
        /*0208*/ 	.word	0x0500003c


	//   ....[120]....
        /*020c*/ 	.word	0x0500003c


	//   ....[121]....
        /*0210*/ 	.word	0x0500003c


	//   ....[122]....
        /*0214*/ 	.word	0x0500003c


	//   ....[123]....
        /*0218*/ 	.word	0x0500003c


	//   ....[124]....
        /*021c*/ 	.word	0x0500003c


	//   ....[125]....
        /*0220*/ 	.word	0x0500003c


	//   ....[126]....
        /*0224*/ 	.word	0x0500003c


	//   ....[127]....
        /*0228*/ 	.word	0x0500003c


	//   ....[128]....
        /*022c*/ 	.word	0x0500003c


	//   ....[129]....
        /*0230*/ 	.word	0x0500003c


	//   ....[130]....
        /*0234*/ 	.word	0x0500003c


	//   ....[131]....
        /*0238*/ 	.word	0x0500003c


	//   ....[132]....
        /*023c*/ 	.word	0x0500003c


	//   ....[133]....
        /*0240*/ 	.word	0x0500003c


	//   ....[134]....
        /*0244*/ 	.word	0x0500003c


	//   ....[135]....
        /*0248*/ 	.word	0x0500003c


	//   ....[136]....
        /*024c*/ 	.word	0x0500003c


	//   ....[137]....
        /*0250*/ 	.word	0x0500003c


	//   ....[138]....
        /*0254*/ 	.word	0x0500003c


	//   ....[139]....
        /*0258*/ 	.word	0x0500003c


	//   ....[140]....
        /*025c*/ 	.word	0x0500003c


	//   ....[141]....
        /*0260*/ 	.word	0x0500003c


	//   ....[142]....
        /*0264*/ 	.word	0x0500003c


	//   ....[143]....
        /*0268*/ 	.word	0x0500003c


	//   ....[144]....
        /*026c*/ 	.word	0x0500003c


	//   ....[145]....
        /*0270*/ 	.word	0x0500003c


	//   ....[146]....
        /*0274*/ 	.word	0x0500003c


	//   ....[147]....
        /*0278*/ 	.word	0x0500003c


	//   ....[148]....
        /*027c*/ 	.word	0x0500003c


	//   ....[149]....
        /*0280*/ 	.word	0x0500003c


	//   ....[150]....
        /*0284*/ 	.word	0x0500003c


	//   ....[151]....
        /*0288*/ 	.word	0x0500003c


	//   ....[152]....
        /*028c*/ 	.word	0x0500003c


	//   ....[153]....
        /*0290*/ 	.word	0x0500003c


	//   ....[154]....
        /*0294*/ 	.word	0x0500003c


	//   ....[155]....
        /*0298*/ 	.word	0x0500003c


	//   ....[156]....
        /*029c*/ 	.word	0x0500003c


	//   ....[157]....
        /*02a0*/ 	.word	0x0500003c


	//   ....[158]....
        /*02a4*/ 	.word	0x0500003c


	//   ....[159]....
        /*02a8*/ 	.word	0x0500003c


	//----- nvinfo : EIATTR_COOP_GROUP_INSTR_OFFSETS
	.align		4
.L_1969:
        /*02ac*/ 	.byte	0x04, 0x28
        /*02ae*/ 	.short	(.L_1971 - .L_1970)


	//   ....[0]....
.L_1970:
        /*02b0*/ 	.word	0x000008a0


	//   ....[1]....
        /*02b4*/ 	.word	0x000009b0


	//   ....[2]....
        /*02b8*/ 	.word	0x00000b80


	//   ....[3]....
        /*02bc*/ 	.word	0x00004df0


	//   ....[4]....
        /*02c0*/ 	.word	0x00004e10


	//   ....[5]....
        /*02c4*/ 	.word	0x00004e20


	//   ....[6]....
        /*02c8*/ 	.word	0x00004e30


	//   ....[7]....
        /*02cc*/ 	.word	0x00004ed0


	//   ....[8]....
        /*02d0*/ 	.word	0x00004f00


	//   ....[9]....
        /*02d4*/ 	.word	0x00004f20


	//   ....[10]....
        /*02d8*/ 	.word	0x00004f30


	//   ....[11]....
        /*02dc*/ 	.word	0x00004fd0


	//   ....[12]....
        /*02e0*/ 	.word	0x00005000


	//   ....[13]....
        /*02e4*/ 	.word	0x00005020


	//   ....[14]....
        /*02e8*/ 	.word	0x00005030


	//   ....[15]....
        /*02ec*/ 	.word	0x000050d0


	//   ....[16]....
        /*02f0*/ 	.word	0x00005100


	//   ....[17]....
        /*02f4*/ 	.word	0x00005120


	//   ....[18]....
        /*02f8*/ 	.word	0x00005130


	//   ....[19]....
        /*02fc*/ 	.word	0x000051d0


	//   ....[20]....
        /*0300*/ 	.word	0x00005200


	//   ....[21]....
        /*0304*/ 	.word	0x00005210


	//   ....[22]....
        /*0308*/ 	.word	0x00005220


	//   ....[23]....
        /*030c*/ 	.word	0x00005390


	//   ....[24]....
        /*0310*/ 	.word	0x000053a0


	//   ....[25]....
        /*0314*/ 	.word	0x000053b0


	//   ....[26]....
        /*0318*/ 	.word	0x000053c0


	//   ....[27]....
        /*031c*/ 	.word	0x000053d0


	//   ....[28]....
        /*0320*/ 	.word	0x000053e0


	//   ....[29]....
        /*0324*/ 	.word	0x000053f0


	//   ....[30]....
        /*0328*/ 	.word	0x00005400


	//   ....[31]....
        /*032c*/ 	.word	0x00006670


	//   ....[32]....
        /*0330*/ 	.word	0x00006680


	//   ....[33]....
        /*0334*/ 	.word	0x00006690


	//   ....[34]....
        /*0338*/ 	.word	0x000066a0


	//   ....[35]....
        /*033c*/ 	.word	0x000067c0


	//   ....[36]....
        /*0340*/ 	.word	0x000067d0


	//   ....[37]....
        /*0344*/ 	.word	0x000067e0


	//   ....[38]....
        /*0348*/ 	.word	0x000067f0


	//   ....[39]....
        /*034c*/ 	.word	0x00006910


	//   ....[40]....
        /*0350*/ 	.word	0x00006920


	//   ....[41]....
        /*0354*/ 	.word	0x00006930


	//   ....[42]....
        /*0358*/ 	.word	0x00006940


	//   ....[43]....
        /*035c*/ 	.word	0x00006a60


	//   ....[44]....
        /*0360*/ 	.word	0x00006a70


	//   ....[45]....
        /*0364*/ 	.word	0x00006a80


	//   ....[46]....
        /*0368*/ 	.word	0x00006a90


	//   ....[47]....
        /*036c*/ 	.word	0x00006bb0


	//   ....[48]....
        /*0370*/ 	.word	0x00006bc0


	//   ....[49]....
        /*0374*/ 	.word	0x00006bd0


	//   ....[50]....
        /*0378*/ 	.word	0x00006be0


	//   ....[51]....
        /*037c*/ 	.word	0x00006d00


	//   ....[52]....
        /*0380*/ 	.word	0x00006d10


	//   ....[53]....
        /*0384*/ 	.word	0x00006d20


	//   ....[54]....
        /*0388*/ 	.word	0x00006d30


	//   ....[55]....
        /*038c*/ 	.word	0x00006d40


	//   ....[56]....
        /*0390*/ 	.word	0x00006d50


	//   ....[57]....
        /*0394*/ 	.word	0x00006d60


	//   ....[58]....
        /*0398*/ 	.word	0x00006da0


	//   ....[59]....
        /*039c*/ 	.word	0x00006dd0


	//   ....[60]....
        /*03a0*/ 	.word	0x00006de0


	//   ....[61]....
        /*03a4*/ 	.word	0x00006df0


	//   ....[62]....
        /*03a8*/ 	.word	0x00006e00


	//   ....[63]....
        /*03ac*/ 	.word	0x000082e0


	//   ....[64]....
        /*03b0*/ 	.word	0x00008320


	//   ....[65]....
        /*03b4*/ 	.word	0x00008360


	//   ....[66]....
        /*03b8*/ 	.word	0x000083a0


	//   ....[67]....
        /*03bc*/ 	.word	0x000084b0


	//   ....[68]....
        /*03c0*/ 	.word	0x00008500


	//   ....[69]....
        /*03c4*/ 	.word	0x00008540


	//   ....[70]....
        /*03c8*/ 	.word	0x00008580


	//   ....[71]....
        /*03cc*/ 	.word	0x00008690


	//   ....[72]....
        /*03d0*/ 	.word	0x000086d0


	//   ....[73]....
        /*03d4*/ 	.word	0x00008710


	//   ....[74]....
        /*03d8*/ 	.word	0x00008750


	//   ....[75]....
        /*03dc*/ 	.word	0x00008860


	//   ....[76]....
        /*03e0*/ 	.word	0x000088a0


	//   ....[77]....
        /*03e4*/ 	.word	0x000088e0


	//   ....[78]....
        /*03e8*/ 	.word	0x00008920


	//   ....[79]....
        /*03ec*/ 	.word	0x00008ab0


	//   ....[80]....
        /*03f0*/ 	.word	0x00008af0


	//   ....[81]....
        /*03f4*/ 	.word	0x00008b30


	//   ....[82]....
        /*03f8*/ 	.word	0x00008b70


	//   ....[83]....
        /*03fc*/ 	.word	0x000090c0


	//   ....[84]....
        /*0400*/ 	.word	0x00009780


	//   ....[85]....
        /*0404*/ 	.word	0x00009b00


	//   ....[86]....
        /*0408*/ 	.word	0x00009d50


	//   ....[87]....
        /*040c*/ 	.word	0x00009da0


	//   ....[88]....
        /*0410*/ 	.word	0x00009e10


	//   ....[89]....
        /*0414*/ 	.word	0x00009e50


	//   ....[90]....
        /*0418*/ 	.word	0x00009e80


	//   ....[91]....
        /*041c*/ 	.word	0x00009fb0


	//   ....[92]....
        /*0420*/ 	.word	0x00009ff0


	//   ....[93]....
        /*0424*/ 	.word	0x0000a050


	//   ....[94]....
        /*0428*/ 	.word	0x0000a0a0


	//   ....[95]....
        /*042c*/ 	.word	0x0000a0d0


	//   ....[96]....
        /*0430*/ 	.word	0x0000a8e0


	//   ....[97]....
        /*0434*/ 	.word	0x0000a930


	//   ....[98]....
        /*0438*/ 	.word	0x0000a990


	//   ....[99]....
        /*043c*/ 	.word	0x0000aa00


	//   ....[100]....
        /*0440*/ 	.word	0x0000aae0


	//   ....[101]....
        /*0444*/ 	.word	0x0000ab30


	//   ....[102]....
        /*0448*/ 	.word	0x0000ab90


	//   ....[103]....
        /*044c*/ 	.word	0x0000ac00


	//   ....[104]....
        /*0450*/ 	.word	0x0000ace0


	//   ....[105]....
        /*0454*/ 	.word	0x0000ad30


	//   ....[106]....
        /*0458*/ 	.word	0x0000ad90


	//   ....[107]....
        /*045c*/ 	.word	0x0000ae00


	//   ....[108]....
        /*0460*/ 	.word	0x0000aee0


	//   ....[109]....
        /*0464*/ 	.word	0x0000af30


	//   ....[110]....
        /*0468*/ 	.word	0x0000af90


	//   ....[111]....
        /*046c*/ 	.word	0x0000b000


	//   ....[112]....
        /*0470*/ 	.word	0x0000b0e0


	//   ....[113]....
        /*0474*/ 	.word	0x0000b130


	//   ....[114]....
        /*0478*/ 	.word	0x0000b180


	//   ....[115]....
        /*047c*/ 	.word	0x0000b1d0


	//   ....[116]....
        /*0480*/ 	.word	0x0000b270


	//   ....[117]....
        /*0484*/ 	.word	0x0000b310


	//   ....[118]....
        /*0488*/ 	.word	0x0000b3b0


	//   ....[119]....
        /*048c*/ 	.word	0x0000b450


	//   ....[120]....
        /*0490*/ 	.word	0x0000b4f0


	//   ....[121]....
        /*0494*/ 	.word	0x0000b5a0


	//   ....[122]....
        /*0498*/ 	.word	0x0000b600


	//   ....[123]....
        /*049c*/ 	.word	0x0000b650


	//   ....[124]....
        /*04a0*/ 	.word	0x0000b680


	//   ....[125]....
        /*04a4*/ 	.word	0x0000b6e0


	//   ....[126]....
        /*04a8*/ 	.word	0x0000b730


	//   ....[127]....
        /*04ac*/ 	.word	0x0000b780


	//   ....[128]....
        /*04b0*/ 	.word	0x0000b810


	//   ....[129]....
        /*04b4*/ 	.word	0x0000b860


	//   ....[130]....
        /*04b8*/ 	.word	0x0000b8b0


	//   ....[131]....
        /*04bc*/ 	.word	0x0000b900


	//   ....[132]....
        /*04c0*/ 	.word	0x0000b990


	//   ....[133]....
        /*04c4*/ 	.word	0x0000ba20


	//   ....[134]....
        /*04c8*/ 	.word	0x0000ba70


	//   ....[135]....
        /*04cc*/ 	.word	0x0000bac0


	//   ....[136]....
        /*04d0*/ 	.word	0x0000bb50


	//   ....[137]....
        /*04d4*/ 	.word	0x0000bbe0


	//   ....[138]....
        /*04d8*/ 	.word	0x0000bc30


	//   ....[139]....
        /*04dc*/ 	.word	0x0000bc80


	//   ....[140]....
        /*04e0*/ 	.word	0x0000bd10


	//   ....[141]....
        /*04e4*/ 	.word	0x0000bda0


	//   ....[142]....
        /*04e8*/ 	.word	0x0000bdf0


	//   ....[143]....
        /*04ec*/ 	.word	0x0000be40


	//   ....[144]....
        /*04f0*/ 	.word	0x0000bed0


	//   ....[145]....
        /*04f4*/ 	.word	0x0000bf60


	//   ....[146]....
        /*04f8*/ 	.word	0x0000bfb0


	//   ....[147]....
        /*04fc*/ 	.word	0x0000c000


	//   ....[148]....
        /*0500*/ 	.word	0x0000c090


	//   ....[149]....
        /*0504*/ 	.word	0x0000c140


	//   ....[150]....
        /*0508*/ 	.word	0x0000c1a0


	//   ....[151]....
        /*050c*/ 	.word	0x0000c240


	//   ....[152]....
        /*0510*/ 	.word	0x0000c290


	//   ....[153]....
        /*0514*/ 	.word	0x0000c2e0


	//   ....[154]....
        /*0518*/ 	.word	0x0000c330


	//   ....[155]....
        /*051c*/ 	.word	0x0000c380


	//   ....[156]....
        /*0520*/ 	.word	0x0000c3c0


	//   ....[157]....
        /*0524*/ 	.word	0x0000c410


	//   ....[158]....
        /*0528*/ 	.word	0x0000c460


	//   ....[159]....
        /*052c*/ 	.word	0x0000c4b0


	//----- nvinfo : EIATTR_EXIT_INSTR_OFFSETS
	.align		4
.L_1971:
        /*0530*/ 	.byte	0x04, 0x1c
        /*0532*/ 	.short	(.L_1973 - .L_1972)


	//   ....[0]....
.L_1972:
        /*0534*/ 	.word	0x0000a1f0


	//   ....[1]....
        /*0538*/ 	.word	0x0000a880


	//----- nvinfo : EIATTR_MAX_THREADS
	.align		4
.L_1973:
        /*053c*/ 	.byte	0x04, 0x05
        /*053e*/ 	.short	(.L_1975 - .L_1974)
.L_1974:
        /*0540*/ 	.word	0x00000040
        /*0544*/ 	.word	0x00000001
        /*0548*/ 	.word	0x00000001


	//----- nvinfo : EIATTR_CRS_STACK_SIZE
	.align		4
.L_1975:
        /*054c*/ 	.byte	0x04, 0x1e
        /*054e*/ 	.short	(.L_1977 - .L_1976)
.L_1976:
        /*0550*/ 	.word	0x00000000


	//----- nvinfo : EIATTR_CBANK_PARAM_SIZE
	.align		4
.L_1977:
        /*0554*/ 	.byte	0x03, 0x19
        /*0556*/ 	.short	0x01f0


	//----- nvinfo : EIATTR_PARAM_CBANK
	.align		4
        /*0558*/ 	.byte	0x04, 0x0a
        /*055a*/ 	.short	(.L_1979 - .L_1978)
	.align		4
.L_1978:
        /*055c*/ 	.word	index@(.nv.constant0._Z25selective_scan_bwd_kernelI32Selective_Scan_bwd_kernel_traitsILi64ELi16ELb1ELb0ELb0ELb1ELb0EfN3c107complexIfEEEEv12SSMParamsBwd)
        /*0560*/ 	.short	0x0210
        /*0562*/ 	.short	0x01f0


	//----- nvinfo : EIATTR_SW_WAR
	.align		4
.L_1979:
        /*0564*/ 	.byte	0x04, 0x36
        /*0566*/ 	.short	(.L_1981 - .L_1980)
.L_1980:
        /*0568*/ 	.word	0x00000008
.L_1981:


//--------------------- .nv.info._Z25selective_scan_bwd_kernelI32Selective_Scan_bwd_kernel_traitsILi64ELi16ELb1ELb0ELb0ELb1ELb1EfN3c107complexIfEEEEv12SSMParamsBwd --------------------------
	.section	.nv.info._Z25selective_scan_bwd_kernelI32Selective_Scan_bwd_kernel_traitsILi64ELi16ELb1ELb0ELb0ELb1ELb1EfN3c107complexIfEEEEv12SSMParamsBwd,"",@"SHT_CUDA_INFO"
	.sectionflags	@""
	.align	4


	//----- nvinfo : EIATTR_CUDA_API_VERSION
	.align		4
        /*0000*/ 	.byte	0x04, 0x37
        /*0002*/ 	.short	(.L_1983 - .L_1982)
.L_1982:
        /*0004*/ 	.word	0x00000082


	//----- nvinfo : EIATTR_KPARAM_INFO
	.align		4
.L_1983:
        /*0008*/ 	.byte	0x04, 0x17
        /*000a*/ 	.short	(.L_1985 - .L_1984)
.L_1984:
        /*000c*/ 	.word	0x00000000
        /*0010*/ 	.short	0x0000
        /*0012*/ 	.short	0x0000
        /*0014*/ 	.byte	0x00, 0xf0, 0xc1, 0x07


	//----- nvinfo : EIATTR_SPARSE_MMA_MASK
	.align		4
.L_1985:
        /*0018*/ 	.byte	0x03, 0x50
        /*001a*/ 	.short	0x0000


	//----- nvinfo : EIATTR_MAXREG_COUNT
	.align		4
        /*001c*/ 	.byte	0x03, 0x1b
        /*001e*/ 	.short	0x00ff


	//----- nvinfo : EIATTR_NUM_BARRIERS
	.align		4
        /*0020*/ 	.byte	0x02, 0x4c
        /*0022*/ 	.byte	0x01
	.zero		1


	//----- nvinfo : EIATTR_MERCURY_ISA_VERSION
	.align		4
        /*0024*/ 	.byte	0x03, 0x5f
        /*0026*/ 	.short	0x0101


	//----- nvinfo : EIATTR_COOP_GROUP_MASK_REGIDS
	.align		4
        /*0028*/ 	.byte	0x04, 0x29
        /*002a*/ 	.short	(.L_1987 - .L_1986)


	//   ....[0]....
.L_1986:
        /*002c*/ 	.word	0xffffffff


	//   ....[1]....
        /*0030*/ 	.word	0xffffffff


	//   ....[2]....
        /*0034*/ 	.word	0xffffffff


	//   ....[3]....
        /*0038*/ 	.word	0xffffffff


	//   ....[4]....
        /*003c*/ 	.word	0xffffffff


	//   ....[5]....
        /*0040*/ 	.word	0xffffffff


	//   ....[6]....
        /*0044*/ 	.word	0xffffffff


	//   ....[7]....
        /*0048*/ 	.word	0xffffffff


	//   ....[8]....
        /*004c*/ 	.word	0xffffffff


	//   ....[9]....
        /*0050*/ 	.word	0xffffffff


	//   ....[10]....
        /*0054*/ 	.word	0xffffffff


	//   ....[11]....
        /*0058*/ 	.word	0xffffffff


	//   ....[12]....
        /*005c*/ 	.word	0xffffffff


	//   ....[13]....
        /*0060*/ 	.word	0xffffffff


	//   ....[14]....
        /*0064*/ 	.word	0xffffffff


	//   ....[15]....
        /*0068*/ 	.word	0xffffffff


	//   ....[16]....
        /*006c*/ 	.word	0xffffffff


	//   ....[17]....
        /*0070*/ 	.word	0xffffffff


	//   ....[18]....
        /*0074*/ 	.word	0xffffffff


	//   ....[19]....
        /*0078*/ 	.word	0xffffffff


	//   ....[20]....
        /*007c*/ 	.word	0xffffffff


	//   ....[21]....
        /*0080*/ 	.word	0xffffffff


	//   ....[22]....
        /*0084*/ 	.word	0xffffffff


	//   ....[23]....
        /*0088*/ 	.word	0xffffffff


	//   ....[24]....
        /*008c*/ 	.word	0xffffffff


	//   ....[25]....
        /*0090*/ 	.word	0xffffffff


	//   ....[26]....
        /*0094*/ 	.word	0xffffffff


	//   ....[27]....
        /*0098*/ 	.word	0xffffffff


	//   ....[28]....
        /*009c*/ 	.word	0xffffffff


	//   ....[29]....
        /*00a0*/ 	.word	0xffffffff


	//   ....[30]....
        /*00a4*/ 	.word	0xffffffff


	//   ....[31]....
        /*00a8*/ 	.word	0xffffffff


	//   ....[32]....
        /*00ac*/ 	.word	0xffffffff


	//   ....[33]....
        /*00b0*/ 	.word	0xffffffff


	//   ....[34]....
        /*00b4*/ 	.word	0xffffffff


	//   ....[35]....
        /*00b8*/ 	.word	0xffffffff


	//   ....[36]....
        /*00bc*/ 	.word	0xffffffff


	//   ....[37]....
        /*00c0*/ 	.word	0xffffffff


	//   ....[38]....
        /*00c4*/ 	.word	0xffffffff


	//   ....[39]....
        /*00c8*/ 	.word	0xffffffff


	//   ....[40]....
        /*00cc*/ 	.word	0xffffffff


	//   ....[41]....
        /*00d0*/ 	.word	0xffffffff


	//   ....[42]....
        /*00d4*/ 	.word	0xffffffff


	//   ....[43]....
        /*00d8*/ 	.word	0xffffffff


	//   ....[44]....
        /*00dc*/ 	.word	0xffffffff


	//   ....[45]....
        /*00e0*/ 	.word	0xffffffff


	//   ....[46]....
        /*00e4*/ 	.word	0xffffffff


	//   ....[47]....
        /*00e8*/ 	.word	0xffffffff


	//   ....[48]....
        /*00ec*/ 	.word	0xffffffff


	//   ....[49]....
        /*00f0*/ 	.word	0xffffffff


	//   ....[50]....
        /*00f4*/ 	.word	0xffffffff


	//   ....[51]....
        /*00f8*/ 	.word	0xffffffff


	//   ....[52]....
        /*00fc*/ 	.word	0xffffffff


	//   ....[53]....
        /*0100*/ 	.word	0xffffffff


	//   ....[54]....
        /*0104*/ 	.word	0xffffffff


	//   ....[55]....
        /*0108*/ 	.word	0xffffffff


	//   ....[56]....
        /*010c*/ 	.word	0xffffffff


	//   ....[57]....
        /*0110*/ 	.word	0xffffffff


	//   ....[58]....
        /*0114*/ 	.word	0xffffffff


	//   ....[59]....
        /*0118*/ 	.word	0xffffffff


	//   ....[60]....
        /*011c*/ 	.word	0xffffffff


	//   ....[61]....
        /*0120*/ 	.word	0xffffffff


	//   ....[62]....
        /*0124*/ 	.word	0xffffffff


	//   ....[63]....
        /*0128*/ 	.word	0xffffffff


	//   ....[64]....
        /*012c*/ 	.word	0xffffffff


	//   ....[65]....
        /*0130*/ 	.word	0xffffffff


	//   ....[66]....
        /*0134*/ 	.word	0xffffffff


	//   ....[67]....
        /*0138*/ 	.word	0xffffffff


	//   ....[68]....
        /*013c*/ 	.word	0xffffffff


	//   ....[69]....
        /*0140*/ 	.word	0xffffffff


	//   ....[70]....
        /*0144*/ 	.word	0xffffffff


	//   ....[71]....
        /*0148*/ 	.word	0xffffffff


	//   ....[72]....
        /*014c*/ 	.word	0xffffffff


	//   ....[73]....
        /*0150*/ 	.word	0xffffffff


	//   ....[74]....
        /*0154*/ 	.word	0xffffffff


	//   ....[75]....
        /*0158*/ 	.word	0xffffffff


	//   ....[76]....
        /*015c*/ 	.word	0xffffffff


	//   ....[77]....
        /*0160*/ 	.word	0xffffffff


	//   ....[78]....
        /*0164*/ 	.word	0xffffffff


	//   ....[79]....
        /*0168*/ 	.word	0xffffffff


	//   ....[80]....
        /*016c*/ 	.word	0xffffffff


	//   ....[81]....
        /*0170*/ 	.word	0xffffffff


	//   ....[82]....
        /*0174*/ 	.word	0xffffffff


	//   ....[83]....
        /*0178*/ 	.word	0xffffffff


	//   ....[84]....
        /*017c*/ 	.word	0xffffffff


	//   ....[85]....
        /*0180*/ 	.word	0xffffffff


	//   ....[86]....
        /*0184*/ 	.word	0xffffffff


	//   ....[87]....
        /*0188*/ 	.word	0xffffffff


	//   ....[88]....
        /*018c*/ 	.word	0xffffffff


	//   ....[89]....
        /*0190*/ 	.word	0xffffffff


	//   ....[90]....
        /*0194*/ 	.word	0xffffffff


	//   ....[91]....
        /*0198*/ 	.word	0xffffffff


	//   ....[92]....
        /*019c*/ 	.word	0xffffffff


	//   ....[93]....
        /*01a0*/ 	.word	0xffffffff


	//   ....[94]....
        /*01a4*/ 	.word	0xffffffff


	//   ....[95]....
        /*01a8*/ 	.word	0xffffffff


	//   ....[96]....
        /*01ac*/ 	.word	0xffffffff


	//   ....[97]....
        /*01b0*/ 	.word	0xffffffff


	//   ....[98]....
        /*01b4*/ 	.word	0xffffffff


	//   ....[99]....
        /*01b8*/ 	.word	0xffffffff


	//   ....[100]....
        /*01bc*/ 	.word	0x0500003c


	//   ....[101]....
        /*01c0*/ 	.word	0x0500003c


	//   ....[102]....
        /*01c4*/ 	.word	0x0500003c


	//   ....[103]....
        /*01c8*/ 	.word	0x0500003c


	//   ....[104]....
        /*01cc*/ 	.word	0x0500003c


	//   ....[105]....
        /*01d0*/ 	.word	0x0500003c


	//   ....[106]....
        /*01d4*/ 	.word	0x0500003c


	//   ....[107]....
        /*01d8*/ 	.word	0x0500003c


	//   ....[108]....
        /*01dc*/ 	.word	0x0500003c


	//   ....[109]....
        /*01e0*/ 	.word	0x0500003c


	//   ....[110]....
        /*01e4*/ 	.word	0x0500003c


	//   ....[111]....
        /*01e8*/ 	.word	0x0500003c


	//   ....[112]....
        /*01ec*/ 	.word	0x0500003c


	//   ....[113]....
        /*01f0*/ 	.word	0x0500003c


	//   ....[114]....
        /*01f4*/ 	.word	0x0500003c


	//   ....[115]....
        /*01f8*/ 	.word	0x0500003c


	//   ....[116]....
        /*01fc*/ 	.word	0x0500003c


	//   ....[117]....
        /*0200*/ 	.word	0x0500003c


	//   ....[118]....
        /*0204*/ 	.word	0x0500003c


	//   ....[119]....
        /*0208*/ 	.word	0x0500003c


	//   ....[120]....
        /*020c*/ 	.word	0x0500003c


	//   ....[121]....
        /*0210*/ 	.word	0x0500003c


	//   ....[122]....
        /*0214*/ 	.word	0x0500003c


	//   ....[123]....
        /*0218*/ 	.word	0x0500003c


	//   ....[124]....
        /*021c*/ 	.word	0x0500003c


	//   ....[125]....
        /*0220*/ 	.word	0x0500003c


	//   ....[126]....
        /*0224*/ 	.word	0x0500003c


	//   ....[127]....
        /*0228*/ 	.word	0x0500003c


	//   ....[128]....
        /*022c*/ 	.word	0x0500003c


	//   ....[129]....
        /*0230*/ 	.word	0x0500003c


	//   ....[130]....
        /*0234*/ 	.word	0x0500003c


	//   ....[131]....
        /*0238*/ 	.word	0x0500003c


	//   ....[132]....
        /*023c*/ 	.word	0x0500003c


	//   ....[133]....
        /*0240*/ 	.word	0x0500003c


	//   ....[134]....
        /*0244*/ 	.word	0x0500003c


	//   ....[135]....
        /*0248*/ 	.word	0x0500003c


	//   ....[136]....
        /*024c*/ 	.word	0x0500003c


	//   ....[137]....
        /*0250*/ 	.word	0x0500003c


	//   ....[138]....
        /*0254*/ 	.word	0x0500003c


	//   ....[139]....
        /*0258*/ 	.word	0x0500003c


	//   ....[140]....
        /*025c*/ 	.word	0x0500003c


	//   ....[141]....
        /*0260*/ 	.word	0x0500003c


	//   ....[142]....
        /*0264*/ 	.word	0x0500003c


	//   ....[143]....
        /*0268*/ 	.word	0x0500003c


	//   ....[144]....
        /*026c*/ 	.word	0x0500003c


	//   ....[145]....
        /*0270*/ 	.word	0x0500003c


	//   ....[146]....
        /*0274*/ 	.word	0x0500003c


	//   ....[147]....
        /*0278*/ 	.word	0x0500003c


	//   ....[148]....
        /*027c*/ 	.word	0x0500003c


	//   ....[149]....
        /*0280*/ 	.word	0x0500003c


	//   ....[150]....
        /*0284*/ 	.word	0x0500003c


	//   ....[151]....
        /*0288*/ 	.word	0x0500003c


	//   ....[152]....
        /*028c*/ 	.word	0x0500003c


	//   ....[153]....
        /*0290*/ 	.word	0x0500003c


	//   ....[154]....
        /*0294*/ 	.word	0x0500003c


	//   ....[155]....
        /*0298*/ 	.word	0x0500003c


	//   ....[156]....
        /*029c*/ 	.word	0x0500003c


	//   ....[157]....
        /*02a0*/ 	.word	0x0500003c


	//   ....[158]....
        /*02a4*/ 	.word	0x0500003c


	//   ....[159]....
        /*02a8*/ 	.word	0x0500003c


	//   ....[160]....
        /*02ac*/ 	.word	0x0500003c


	//   ....[161]....
        /*02b0*/ 	.word	0x0500003c


	//   ....[162]....
        /*02b4*/ 	.word	0x0500003c


	//   ....[163]....
        /*02b8*/ 	.word	0x0500003c


	//----- nvinfo : EIATTR_COOP_GROUP_INSTR_OFFSETS
	.align		4
.L_1987:
        /*02bc*/ 	.byte	0x04, 0x28
        /*02be*/ 	.short	(.L_1989 - .L_1988)


	//   ....[0]....
.L_1988:
        /*02c0*/ 	.word	0x00000890


	//   ....[1]....
        /*02c4*/ 	.word	0x000009a0


	//   ....[2]....
        /*02c8*/ 	.word	0x00000ba0


	//   ....[3]....
        /*02cc*/ 	.word	0x00003180


	//   ....[4]....
        /*02d0*/ 	.word	0x00003740


	//   ....[5]....
        /*02d4*/ 	.word	0x00003d70


	//   ....[6]....
        /*02d8*/ 	.word	0x00004190


	//   ....[7]....
        /*02dc*/ 	.word	0x00006180


	//   ....[8]....
        /*02e0*/ 	.word	0x000061a0


	//   ....[9]....
        /*02e4*/ 	.word	0x000061b0


	//   ....[10]....
        /*02e8*/ 	.word	0x000061c0


	//   ....[11]....
        /*02ec*/ 	.word	0x00006260


	//   ....[12]....
        /*02f0*/ 	.word	0x00006290


	//   ....[13]....
        /*02f4*/ 	.word	0x000062b0


	//   ....[14]....
        /*02f8*/ 	.word	0x000062c0


	//   ....[15]....
        /*02fc*/ 	.word	0x00006360


	//   ....[16]....
        /*0300*/ 	.word	0x00006390


	//   ....[17]....
        /*0304*/ 	.word	0x000063b0


	//   ....[18]....
        /*0308*/ 	.word	0x000063c0


	//   ....[19]....
        /*030c*/ 	.word	0x00006460


	//   ....[20]....
        /*0310*/ 	.word	0x00006490


	//   ....[21]....
        /*0314*/ 	.word	0x000064b0


	//   ....[22]....
        /*0318*/ 	.word	0x000064c0


	//   ....[23]....
        /*031c*/ 	.word	0x00006560


	//   ....[24]....
        /*0320*/ 	.word	0x00006590


	//   ....[25]....
        /*0324*/ 	.word	0x000065a0


	//   ....[26]....
        /*0328*/ 	.word	0x000065b0


	//   ....[27]....
        /*032c*/ 	.word	0x00006720


	//   ....[28]....
        /*0330*/ 	.word	0x00006730


	//   ....[29]....
        /*0334*/ 	.word	0x00006740


	//   ....[30]....
        /*0338*/ 	.word	0x00006750


	//   ....[31]....
        /*033c*/ 	.word	0x00006760


	//   ....[32]....
        /*0340*/ 	.word	0x00006770


	//   ....[33]....
        /*0344*/ 	.word	0x00006780


	//   ....[34]....
        /*0348*/ 	.word	0x00006790


	//   ....[35]....
        /*034c*/ 	.word	0x00007a00


	//   ....[36]....
        /*0350*/ 	.word	0x00007a10


	//   ....[37]....
        /*0354*/ 	.word	0x00007a20


	//   ....[38]....
        /*0358*/ 	.word	0x00007a30


	//   ....[39]....
        /*035c*/ 	.word	0x00007b50


	//   ....[40]....
        /*0360*/ 	.word	0x00007b60


	//   ....[41]....
        /*0364*/ 	.word	0x00007b70


	//   ....[42]....
        /*0368*/ 	.word	0x00007b80


	//   ....[43]....
        /*036c*/ 	.word	0x00007ca0


	//   ....[44]....
        /*0370*/ 	.word	0x00007cb0


	//   ....[45]....
        /*0374*/ 	.word	0x00007cc0


	//   ....[46]....
        /*0378*/ 	.word	0x00007cd0


	//   ....[47]....
        /*037c*/ 	.word	0x00007df0


	//   ....[48]....
        /*0380*/ 	.word	0x00007e00


	//   ....[49]....
        /*0384*/ 	.word	0x00007e10


	//   ....[50]....
        /*0388*/ 	.word	0x00007e20


	//   ....[51]....
        /*038c*/ 	.word	0x00007f40


	//   ....[52]....
        /*0390*/ 	.word	0x00007f50


	//   ....[53]....
        /*0394*/ 	.word	0x00007f60


	//   ....[54]....
        /*0398*/ 	.word	0x00007f70


	//   ....[55]....
        /*039c*/ 	.word	0x00008090


	//   ....[56]....
        /*03a0*/ 	.word	0x000080a0


	//   ....[57]....
        /*03a4*/ 	.word	0x000080b0


	//   ....[58]....
        /*03a8*/ 	.word	0x000080c0


	//   ....[59]....
        /*03ac*/ 	.word	0x000080d0


	//   ....[60]....
        /*03b0*/ 	.word	0x000080e0


	//   ....[61]....
        /*03b4*/ 	.word	0x000080f0


	//   ....[62]....
        /*03b8*/ 	.word	0x00008130


	//   ....[63]....
        /*03bc*/ 	.word	0x00008160


	//   ....[64]....
        /*03c0*/ 	.word	0x00008170


	//   ....[65]....
        /*03c4*/ 	.word	0x00008180


	//   ....[66]....
        /*03c8*/ 	.word	0x00008190


	//   ....[67]....
        /*03cc*/ 	.word	0x00009670


	//   ....[68]....
        /*03d0*/ 	.word	0x000096b0


	//   ....[69]....
        /*03d4*/ 	.word	0x000096f0


	//   ....[70]....
        /*03d8*/ 	.word	0x00009730


	//   ....[71]....
        /*03dc*/ 	.word	0x00009840


	//   ....[72]....
        /*03e0*/ 	.word	0x00009890


	//   ....[73]....
        /*03e4*/ 	.word	0x000098d0


	//   ....[74]....
        /*03e8*/ 	.word	0x00009910


	//   ....[75]....
        /*03ec*/ 	.word	0x00009a20


	//   ....[76]....
        /*03f0*/ 	.word	0x00009a60


	//   ....[77]....
        /*03f4*/ 	.word	0x00009aa0


	//   ....[78]....
        /*03f8*/ 	.word	0x00009ae0


	//   ....[79]....
        /*03fc*/ 	.word	0x00009bf0


	//   ....[80]....
        /*0400*/ 	.word	0x00009c30


	//   ....[81]....
        /*0404*/ 	.word	0x00009c70


	//   ....[82]....
        /*0408*/ 	.word	0x00009cb0


	//   ....[83]....
        /*040c*/ 	.word	0x00009e40


	//   ....[84]....
        /*0410*/ 	.word	0x00009e80


	//   ....[85]....
        /*0414*/ 	.word	0x00009ec0


	//   ....[86]....
        /*0418*/ 	.word	0x00009f00


	//   ....[87]....
        /*041c*/ 	.word	0x0000a410


	//   ....[88]....
        /*0420*/ 	.word	0x0000aaf0


	//   ....[89]....
        /*0424*/ 	.word	0x0000ae50


	//   ....[90]....
        /*0428*/ 	.word	0x0000b0a0


	//   ....[91]....
        /*042c*/ 	.word	0x0000b0f0


	//   ....[92]....
        /*0430*/ 	.word	0x0000b160


	//   ....[93]....
        /*0434*/ 	.word	0x0000b1a0


	//   ....[94]....
        /*0438*/ 	.word	0x0000b1d0


	//   ....[95]....
        /*043c*/ 	.word	0x0000b300


	//   ....[96]....
        /*0440*/ 	.word	0x0000b340


	//   ....[97]....
        /*0444*/ 	.word	0x0000b3a0


	//   ....[98]....
        /*0448*/ 	.word	0x0000b3f0


	//   ....[99]....
        /*044c*/ 	.word	0x0000b420


	//   ....[100]....
        /*0450*/ 	.word	0x0000bc30


	//   ....[101]....
        /*0454*/ 	.word	0x0000bc80


	//   ....[102]....
        /*0458*/ 	.word	0x0000bce0


	//   ....[103]....
        /*045c*/ 	.word	0x0000bd50


	//   ....[104]....
        /*0460*/ 	.word	0x0000be30


	//   ....[105]....
        /*0464*/ 	.word	0x0000be80


	//   ....[106]....
        /*0468*/ 	.word	0x0000bee0


	//   ....[107]....
        /*046c*/ 	.word	0x0000bf50


	//   ....[108]....
        /*0470*/ 	.word	0x0000c030


	//   ....[109]....
        /*0474*/ 	.word	0x0000c080


	//   ....[110]....
        /*0478*/ 	.word	0x0000c0e0


	//   ....[111]....
        /*047c*/ 	.word	0x0000c150


	//   ....[112]....
        /*0480*/ 	.word	0x0000c230


	//   ....[113]....
        /*0484*/ 	.word	0x0000c280


	//   ....[114]....
        /*0488*/ 	.word	0x0000c2e0


	//   ....[115]....
        /*048c*/ 	.word	0x0000c350


	//   ....[116]....
        /*0490*/ 	.word	0x0000c430


	//   ....[117]....
        /*0494*/ 	.word	0x0000c480


	//   ....[118]....
        /*0498*/ 	.word	0x0000c4d0


	//   ....[119]....
        /*049c*/ 	.word	0x0000c520


	//   ....[120]....
        /*04a0*/ 	.word	0x0000c5c0


	//   ....[121]....
        /*04a4*/ 	.word	0x0000c660


	//   ....[122]....
        /*04a8*/ 	.word	0x0000c700


	//   ....[123]....
        /*04ac*/ 	.word	0x0000c7a0


	//   ....[124]....
        /*04b0*/ 	.word	0x0000c840


	//   ....[125]....
        /*04b4*/ 	.word	0x0000c8f0


	//   ....[126]....
        /*04b8*/ 	.word	0x0000c950


	//   ....[127]....
        /*04bc*/ 	.word	0x0000c9a0


	//   ....[128]....
        /*04c0*/ 	.word	0x0000c9d0


	//   ....[129]....
        /*04c4*/ 	.word	0x0000ca30


	//   ....[130]....
        /*04c8*/ 	.word	0x0000ca80


	//   ....[131]....
        /*04cc*/ 	.word	0x0000cad0


	//   ....[132]....
        /*04d0*/ 	.word	0x0000cb60


	//   ....[133]....
        /*04d4*/ 	.word	0x0000cbb0


	//   ....[134]....
        /*04d8*/ 	.word	0x0000cc00


	//   ....[135]....
        /*04dc*/ 	.word	0x0000cc50


	//   ....[136]....
        /*04e0*/ 	.word	0x0000cce0


	//   ....[137]....
        /*04e4*/ 	.word	0x0000cd70


	//   ....[138]....
        /*04e8*/ 	.word	0x0000cdc0


	//   ....[139]....
        /*04ec*/ 	.word	0x0000ce10


	//   ....[140]....
        /*04f0*/ 	.word	0x0000cea0


	//   ....[141]....
        /*04f4*/ 	.word	0x0000cf30


	//   ....[142]....
        /*04f8*/ 	.word	0x0000cf80


	//   ....[143]....
        /*04fc*/ 	.word	0x0000cfd0


	//   ....[144]....
        /*0500*/ 	.word	0x0000d060


	//   ....[145]....
        /*0504*/ 	.word	0x0000d0f0


	//   ....[146]....
        /*0508*/ 	.word	0x0000d140


	//   ....[147]....
        /*050c*/ 	.word	0x0000d190


	//   ....[148]....
        /*0510*/ 	.word	0x0000d220


	//   ....[149]....
        /*0514*/ 	.word	0x0000d2b0


	//   ....[150]....
        /*0518*/ 	.word	0x0000d300


	//   ....[151]....
        /*051c*/ 	.word	0x0000d350


	//   ....[152]....
        /*0520*/ 	.word	0x0000d3e0


	//   ....[153]....
        /*0524*/ 	.word	0x0000d490


	//   ....[154]....
        /*0528*/ 	.word	0x0000d4f0


	//   ....[155]....
        /*052c*/ 	.word	0x0000d590


	//   ....[156]....
        /*0530*/ 	.word	0x0000d5e0


	//   ....[157]....
        /*0534*/ 	.word	0x0000d630


	//   ....[158]....
        /*0538*/ 	.word	0x0000d680


	//   ....[159]....
        /*053c*/ 	.word	0x0000d6d0


	//   ....[160]....
        /*0540*/ 	.word	0x0000d710


	//   ....[161]....
        /*0544*/ 	.word	0x0000d760


	//   ....[162]....
        /*0548*/ 	.word	0x0000d7b0


	//   ....[163]....
        /*054c*/ 	.word	0x0000d800


	//----- nvinfo : EIATTR_EXIT_INSTR_OFFSETS
	.align		4
.L_1989:
        /*0550*/ 	.byte	0x04, 0x1c
        /*0552*/ 	.short	(.L_1991 - .L_1990)


	//   ....[0]....
.L_1990:
        /*0554*/ 	.word	0x0000b540


	//   ....[1]....
        /*0558*/ 	.word	0x0000bbd0


	//----- nvinfo : EIATTR_MAX_THREADS
	.align		4
.L_1991:
        /*055c*/ 	.byte	0x04, 0x05
        /*055e*/ 	.short	(.L_1993 - .L_1992)
.L_1992:
        /*0560*/ 	.word	0x00000040
        /*0564*/ 	.word	0x00000001
        /*0568*/ 	.word	0x00000001


	//----- nvinfo : EIATTR_CRS_STACK_SIZE
	.align		4
.L_1993:
        /*056c*/ 	.byte	0x04, 0x1e
        /*056e*/ 	.short	(.L_1995 - .L_1994)
.L_1994:
        /*0570*/ 	.word	0x00000000


	//----- nvinfo : EIATTR_CBANK_PARAM_SIZE
	.align		4
.L_1995:
        /*0574*/ 	.byte	0x03, 0x19
        /*0576*/ 	.short	0x01f0


	//----- nvinfo : EIATTR_PARAM_CBANK
	.align		4
        /*0578*/ 	.byte	0x04, 0x0a
        /*057a*/ 	.short	(.L_1997 - .L_1996)
	.align		4
.L_1996:
        /*057c*/ 	.word	index@(.nv.constant0._Z25selective_scan_bwd_kernelI32Selective_Scan_bwd_kernel_traitsILi64ELi16ELb1ELb0ELb0ELb1ELb1EfN3c107complexIfEEEEv12SSMParamsBwd)
        /*0580*/ 	.short	0x0210
        /*0582*/ 	.short	0x01f0


	//----- nvinfo : EIATTR_SW_WAR
	.align		4
.L_1997:
        /*0584*/ 	.byte	0x04, 0x36
        /*0586*/ 	.short	(.L_1999 - .L_1998)
.L_1998:
        /*0588*/ 	.word	0x00000008
.L_1999:


//--------------------- .nv.info._Z25selective_scan_bwd_kernelI32Selective_Scan_bwd_kernel_traitsILi64ELi16ELb1ELb0ELb1ELb0ELb0EfN3c107complexIfEEEEv12SSMParamsBwd --------------------------
	.section	.nv.info._Z25selective_scan_bwd_kernelI32Selective_Scan_bwd_kernel_traitsILi64ELi16ELb1ELb0ELb1ELb0ELb0EfN3c107complexIfEEEEv12SSMParamsBwd,"",@"SHT_CUDA_INFO"
	.sectionflags	@""
	.align	4


	//----- nvinfo : EIATTR_CUDA_API_VERSION
	.align		4
        /*0000*/ 	.byte	0x04, 0x37
        /*0002*/ 	.short	(.L_2001 - .L_2000)
.L_2000:
        /*0004*/ 	.word	0x00000082


	//----- nvinfo : EIATTR_KPARAM_INFO
	.align		4
.L_2001:
        /*0008*/ 	.byte	0x04, 0x17
        /*000a*/ 	.short	(.L_2003 - .L_2002)
.L_2002:
        /*000c*/ 	.word	0x00000000
        /*0010*/ 	.short	0x0000
        /*0012*/ 	.short	0x0000
        /*0014*/ 	.byte	0x00, 0xf0, 0xc1, 0x07


	//----- nvinfo : EIATTR_SPARSE_MMA_MASK
	.align		4
.L_2003:
        /*0018*/ 	.byte	0x03, 0x50
        /*001a*/ 	.short	0x0000


	//----- nvinfo : EIATTR_MAXREG_COUNT
	.align		4
        /*001c*/ 	.byte	0x03, 0x1b
        /*001e*/ 	.short	0x00ff


	//----- nvinfo : EIATTR_NUM_BARRIERS
	.align		4
        /*0020*/ 	.byte	0x02, 0x4c
        /*0022*/ 	.byte	0x01
	.zero		1


	//----- nvinfo : EIATTR_ANNOTATIONS
	.align		4
        /*0024*/ 	.byte	0x04, 0x55
        /*0026*/ 	.short	(.L_2005 - .L_2004)


	//   ....[0]....
.L_2004:
        /* <DEDUP_REMOVED lines=25> */


	//----- nvinfo : EIATTR_MERCURY_ISA_VERSION
	.align		4
.L_2005:
        /*01a0*/ 	.byte	0x03, 0x5f
        /*01a2*/ 	.short	0x0101


	//----- nvinfo : EIATTR_COOP_GROUP_MASK_REGIDS
	.align		4
        /*01a4*/ 	.byte	0x04, 0x29
        /*01a6*/ 	.short	(.L_2007 - .L_2006)


	//   ....[0]....
.L_2006:
        /*01a8*/ 	.word	0xffffffff


	//   ....[1]....
        /*01ac*/ 	.word	0xffffffff


	//   ....[2]....
        /*01b0*/ 	.word	0xffffffff


	//   ....[3]....
        /*01b4*/ 	.word	0xffffffff


	//   ....[4]....
        /*01b8*/ 	.word	0xffffffff


	//   ....[5]....
        /*01bc*/ 	.word	0xffffffff


	//   ....[6]....
        /*01c0*/ 	.word	0xffffffff


	//   ....[7]....
        /*01c4*/ 	.word	0xffffffff


	//   ....[8]....
        /*01c8*/ 	.word	0xffffffff


	//   ....[9]....
        /*01cc*/ 	.word	0xffffffff


	//   ....[10]....
        /*01d0*/ 	.word	0xffffffff


	//   ....[11]....
        /*01d4*/ 	.word	0xffffffff


	//   ....[12]....
        /*01d8*/ 	.word	0xffffffff


	//   ....[13]....
        /*01dc*/ 	.word	0xffffffff


	//   ....[14]....
        /*01e0*/ 	.word	0xffffffff


	//   ....[15]....
        /*01e4*/ 	.word	0xffffffff


	//   ....[16]....
        /*01e8*/ 	.word	0xffffffff


	//   ....[17]....
        /*01ec*/ 	.word	0xffffffff


	//   ....[18]....
        /*01f0*/ 	.word	0xffffffff


	//   ....[19]....
        /*01f4*/ 	.word	0xffffffff


	//   ....[20]....
        /*01f8*/ 	.word	0xffffffff


	//   ....[21]....
        /*01fc*/ 	.word	0xffffffff


	//   ....[22]....
        /*0200*/ 	.word	0xffffffff


	//   ....[23]....
        /*0204*/ 	.word	0xffffffff


	//   ....[24]....
        /*0208*/ 	.word	0xffffffff


	//   ....[25]....
        /*020c*/ 	.word	0xffffffff


	//   ....[26]....
        /*0210*/ 	.word	0xffffffff


	//   ....[27]....
        /*0214*/ 	.word	0xffffffff


	//   ....[28]....
        /*0218*/ 	.word	0xffffffff


	//   ....[29]....
        /*021c*/ 	.word	0xffffffff


	//   ....[30]....
        /*0220*/ 	.word	0xffffffff


	//   ....[31]....
        /*0224*/ 	.word	0xffffffff


	//   ....[32]....
        /*0228*/ 	.word	0xffffffff


	//   ....[33]....
        /*022c*/ 	.word	0xffffffff


	//   ....[34]....
        /*0230*/ 	.word	0xffffffff


	//   ....[35]....
        /*0234*/ 	.word	0xffffffff


	//   ....[36]....
        /*0238*/ 	.word	0xffffffff


	//   ....[37]....
        /*023c*/ 	.word	0xffffffff


	//   ....[38]....
        /*0240*/ 	.word	0xffffffff


	//   ....[39]....
        /*0244*/ 	.word	0xffffffff


	//   ....[40]....
        /*0248*/ 	.word	0xffffffff


	//   ....[41]....
        /*024c*/ 	.word	0xffffffff


	//   ....[42]....
        /*0250*/ 	.word	0xffffffff


	//   ....[43]....
        /*0254*/ 	.word	0xffffffff


	//   ....[44]....
        /*0258*/ 	.word	0xffffffff


	//   ....[45]....
        /*025c*/ 	.word	0xffffffff


	//   ....[46]....
        /*0260*/ 	.word	0xffffffff


	//   ....[47]....
        /*0264*/ 	.word	0xffffffff


	//   ....[48]....
        /*0268*/ 	.word	0xffffffff


	//   ....[49]....
        /*026c*/ 	.word	0xffffffff


	//   ....[50]....
        /*0270*/ 	.word	0xffffffff


	//   ....[51]....
        /*0274*/ 	.word	0xffffffff


	//   ....[52]....
        /*0278*/ 	.word	0xffffffff


	//   ....[53]....
        /*027c*/ 	.word	0xffffffff


	//   ....[54]....
        /*0280*/ 	.word	0xffffffff


	//   ....[55]....
        /*0284*/ 	.word	0xffffffff


	//   ....[56]....
        /*0288*/ 	.word	0xffffffff


	//   ....[57]....
        /*028c*/ 	.word	0xffffffff


	//   ....[58]....
        /*0290*/ 	.word	0xffffffff


	//   ....[59]....
        /*0294*/ 	.word	0xffffffff


	//   ....[60]....
        /*0298*/ 	.word	0xffffffff


	//   ....[61]....
        /*029c*/ 	.word	0xffffffff


	//   ....[62]....
        /*02a0*/ 	.word	0xffffffff


	//   ....[63]....
        /*02a4*/ 	.word	0xffffffff


	//   ....[64]....
        /*02a8*/ 	.word	0xffffffff


	//   ....[65]....
        /*02ac*/ 	.word	0xffffffff


	//   ....[66]....
        /*02b0*/ 	.word	0xffffffff


	//   ....[67]....
        /*02b4*/ 	.word	0xffffffff


	//   ....[68]....
        /*02b8*/ 	.word	0xffffffff


	//   ....[69]....
        /*02bc*/ 	.word	0xffffffff


	//   ....[70]....
        /*02c0*/ 	.word	0xffffffff


	//   ....[71]....
        /*02c4*/ 	.word	0xffffffff


	//   ....[72]....
        /*02c8*/ 	.word	0xffffffff


	//   ....[73]....
        /*02cc*/ 	.word	0xffffffff


	//   ....[74]....
        /*02d0*/ 	.word	0xffffffff


	//   ....[75]....
        /*02d4*/ 	.word	0xffffffff


	//   ....[76]....
        /*02d8*/ 	.word	0xffffffff


	//   ....[77]....
        /*02dc*/ 	.word	0xffffffff


	//   ....[78]....
        /*02e0*/ 	.word	0xffffffff


	//   ....[79]....
        /*02e4*/ 	.word	0xffffffff


	//   ....[80]....
        /*02e8*/ 	.word	0xffffffff


	//   ....[81]....
        /*02ec*/ 	.word	0xffffffff


	//   ....[82]....
        /*02f0*/ 	.word	0xffffffff


	//   ....[83]....
        /*02f4*/ 	.word	0xffffffff


	//   ....[84]....
        /*02f8*/ 	.word	0xffffffff


	//   ....[85]....
        /*02fc*/ 	.word	0xffffffff


	//   ....[86]....
        /*0300*/ 	.word	0xffffffff


	//   ....[87]....
        /*0304*/ 	.word	0xffffffff


	//   ....[88]....
        /*0308*/ 	.word	0xffffffff


	//   ....[89]....
        /*030c*/ 	.word	0xffffffff


	//   ....[90]....
        /*0310*/ 	.word	0xffffffff


	//   ....[91]....
        /*0314*/ 	.word	0xffffffff


	//   ....[92]....
        /*0318*/ 	.word	0xffffffff


	//   ....[93]....
        /*031c*/ 	.word	0xffffffff


	//   ....[94]....
        /*0320*/ 	.word	0xffffffff


	//   ....[95]....
        /*0324*/ 	.word	0xffffffff


	//   ....[96]....
        /*0328*/ 	.word	0x0500009b


	//   ....[97]....
        /*032c*/ 	.word	0x0500009b


	//   ....[98]....
        /*0330*/ 	.word	0x0500009b


	//   ....[99]....
        /*0334*/ 	.word	0x0500009b


	//   ....[100]....
        /*0338*/ 	.word	0x0500009b


	//   ....[101]....
        /*033c*/ 	.word	0x0500009b


	//   ....[102]....
        /*0340*/ 	.word	0x0500009b


	//   ....[103]....
        /*0344*/ 	.word	0x0500009b


	//   ....[104]....
        /*0348*/ 	.word	0x0500009b


	//   ....[105]....
        /*034c*/ 	.word	0x0500009b


	//   ....[106]....
        /*0350*/ 	.word	0x0500009b


	//   ....[107]....
        /*0354*/ 	.word	0x0500009b


	//   ....[108]....
        /*0358*/ 	.word	0x0500009b


	//   ....[109]....
        /*035c*/ 	.word	0x0500009b


	//   ....[110]....
        /*0360*/ 	.word	0x0500009b


	//   ....[111]....
        /*0364*/ 	.word	0x0500009b


	//   ....[112]....
        /*0368*/ 	.word	0x0500009b


	//   ....[113]....
        /*036c*/ 	.word	0x0500009b


	//   ....[114]....
        /*0370*/ 	.word	0x0500009b


	//   ....[115]....
        /*0374*/ 	.word	0x0500009b


	//   ....[116]....
        /*0378*/ 	.word	0x0500009b


	//   ....[117]....
        /*037c*/ 	.word	0x0500009b


	//   ....[118]....
        /*0380*/ 	.word	0x0500009b


	//   ....[119]....
        /*0384*/ 	.word	0x0500009b


	//   ....[120]....
        /*0388*/ 	.word	0x0500009b


	//   ....[121]....
        /*038c*/ 	.word	0x0500009b


	//   ....[122]....
        /*0390*/ 	.word	0x0500009b


	//   ....[123]....
        /*0394*/ 	.word	0x0500009b


	//   ....[124]....
        /*0398*/ 	.word	0x0500009b


	//   ....[125]....
        /*039c*/ 	.word	0x0500009b


	//   ....[126]....
        /*03a0*/ 	.word	0x0500009b


	//   ....[127]....
        /*03a4*/ 	.word	0x0500009b


	//   ....[128]....
        /*03a8*/ 	.word	0x0500009b


	//   ....[129]....
        /*03ac*/ 	.word	0x0500009b


	//   ....[130]....
        /*03b0*/ 	.word	0x0500009b


	//   ....[131]....
        /*03b4*/ 	.word	0x0500009b


	//   ....[132]....
        /*03b8*/ 	.word	0x0500009b


	//   ....[133]....
        /*03bc*/ 	.word	0x0500009b


	//   ....[134]....
        /*03c0*/ 	.word	0x0500009b


	//   ....[135]....
        /*03c4*/ 	.word	0x0500009b


	//   ....[136]....
        /*03c8*/ 	.word	0x0500009b


	//   ....[137]....
        /*03cc*/ 	.word	0x0500009b


	//   ....[138]....
        /*03d0*/ 	.word	0x0500009b


	//   ....[139]....
        /*03d4*/ 	.word	0x0500009b


	//   ....[140]....
        /*03d8*/ 	.word	0x0500009b


	//   ....[141]....
        /*03dc*/ 	.word	0x0500009b


	//   ....[142]....
        /*03e0*/ 	.word	0x0500009b


	//   ....[143]....
        /*03e4*/ 	.word	0x0500009b


	//   ....[144]....
        /*03e8*/ 	.word	0x0500009b


	//   ....[145]....
        /*03ec*/ 	.word	0x0500009b


	//   ....[146]....
        /*03f0*/ 	.word	0x0500009b


	//   ....[147]....
        /*03f4*/ 	.word	0x0500009b


	//   ....[148]....
        /*03f8*/ 	.word	0x0500009b


	//   ....[149]....
        /*03fc*/ 	.word	0x0500009b


	//   ....[150]....
        /*0400*/ 	.word	0x0500009b


	//   ....[151]....
        /*0404*/ 	.word	0x0500009b


	//   ....[152]....
        /*0408*/ 	.word	0x0500009b


	//   ....[153]....
        /*040c*/ 	.word	0x0500009b


	//   ....[154]....
        /*0410*/ 	.word	0x0500009b


	//   ....[155]....
        /*0414*/ 	.word	0x0500009b


	//   ....[156]....
        /*0418*/ 	.word	0x0500009b


	//   ....[157]....
        /*041c*/ 	.word	0x0500009b


	//   ....[158]....
        /*0420*/ 	.word	0x0500009b


	//   ....[159]....
        /*0424*/ 	.word	0x0500009b


	//----- nvinfo : EIATTR_COOP_GROUP_INSTR_OFFSETS
	.align		4
.L_2007:
        /*0428*/ 	.byte	0x04, 0x28
        /*042a*/ 	.short	(.L_2009 - .L_2008)


	//   ....[0]....
.L_2008:
        /*042c*/ 	.word	0x00000c10


	//   ....[1]....
        /*0430*/ 	.word	0x00000d10


	//   ....[2]....
        /*0434*/ 	.word	0x00000e00


	//   ....[3]....
        /*0438*/ 	.word	0x00002140


	//   ....[4]....
        /*043c*/ 	.word	0x00003ab0


	//   ....[5]....
        /*0440*/ 	.word	0x00003ad0


	//   ....[6]....
        /*0444*/ 	.word	0x00003ae0


	//   ....[7]....
        /*0448*/ 	.word	0x00003af0


	//   ....[8]....
        /*044c*/ 	.word	0x00003b90


	//   ....[9]....
        /*0450*/ 	.word	0x00003bb0


	//   ....[10]....
        /*0454*/ 	.word	0x00003be0


	//   ....[11]....
        /*0458*/ 	.word	0x00003bf0


	//   ....[12]....
        /*045c*/ 	.word	0x00003c80


	//   ....[13]....
        /*0460*/ 	.word	0x00003cb0


	//   ....[14]....
        /*0464*/ 	.word	0x00003cd0


	//   ....[15]....
        /*0468*/ 	.word	0x00003cf0


	//   ....[16]....
        /*046c*/ 	.word	0x00003db0


	//   ....[17]....
        /*0470*/ 	.word	0x00003dd0


	//   ....[18]....
        /*0474*/ 	.word	0x00003de0


	//   ....[19]....
        /*0478*/ 	.word	0x00003df0


	//   ....[20]....
        /*047c*/ 	.word	0x00003ea0


	//   ....[21]....
        /*0480*/ 	.word	0x00003ec0


	//   ....[22]....
        /*0484*/ 	.word	0x00003ed0


	//   ....[23]....
        /*0488*/ 	.word	0x00003ee0


	//   ....[24]....
        /*048c*/ 	.word	0x00004050


	//   ....[25]....
        /*0490*/ 	.word	0x00004060


	//   ....[26]....
        /*0494*/ 	.word	0x00004070


	//   ....[27]....
        /*0498*/ 	.word	0x00004080


	//   ....[28]....
        /*049c*/ 	.word	0x00004090


	//   ....[29]....
        /*04a0*/ 	.word	0x000040a0


	//   ....[30]....
        /*04a4*/ 	.word	0x000040b0


	//   ....[31]....
        /*04a8*/ 	.word	0x000040c0


	//   ....[32]....
        /*04ac*/ 	.word	0x00005380


	//   ....[33]....
        /*04b0*/ 	.word	0x000053a0


	//   ....[34]....
        /*04b4*/ 	.word	0x000053b0


	//   ....[35]....
        /*04b8*/ 	.word	0x000053c0


	//   ....[36]....
        /*04bc*/ 	.word	0x000054e0


	//   ....[37]....
        /*04c0*/ 	.word	0x000054f0


	//   ....[38]....
        /*04c4*/ 	.word	0x00005500


	//   ....[39]....
        /*04c8*/ 	.word	0x00005510


	//   ....[40]....
        /*04cc*/ 	.word	0x00005630


	//   ....[41]....
        /*04d0*/ 	.word	0x00005640


	//   ....[42]....
        /*04d4*/ 	.word	0x00005650


	//   ....[43]....
        /*04d8*/ 	.word	0x00005660


	//   ....[44]....
        /*04dc*/ 	.word	0x00005780


	//   ....[45]....
        /*04e0*/ 	.word	0x00005790


	//   ....[46]....
        /*04e4*/ 	.word	0x000057a0


	//   ....[47]....
        /*04e8*/ 	.word	0x000057b0


	//   ....[48]....
        /*04ec*/ 	.word	0x000058d0


	//   ....[49]....
        /*04f0*/ 	.word	0x000058e0


	//   ....[50]....
        /*04f4*/ 	.word	0x000058f0


	//   ....[51]....
        /*04f8*/ 	.word	0x00005900


	//   ....[52]....
        /*04fc*/ 	.word	0x00005a20


	//   ....[53]....
        /*0500*/ 	.word	0x00005a30


	//   ....[54]....
        /*0504*/ 	.word	0x00005a40


	//   ....[55]....
        /*0508*/ 	.word	0x00005a50


	//   ....[56]....
        /*050c*/ 	.word	0x00005a60


	//   ....[57]....
        /*0510*/ 	.word	0x00005a70


	//   ....[58]....
        /*0514*/ 	.word	0x00005a80


	//   ....[59]....
        /*0518*/ 	.word	0x00005ab0


	//   ....[60]....
        /*051c*/ 	.word	0x00005ae0


	//   ....[61]....
        /*0520*/ 	.word	0x00005af0


	//   ....[62]....
        /*0524*/ 	.word	0x00005b00


	//   ....[63]....
        /*0528*/ 	.word	0x00005b10


	//   ....[64]....
        /*052c*/ 	.word	0x00009740


	//   ....[65]....
        /*0530*/ 	.word	0x00009780


	//   ....[66]....
        /*0534*/ 	.word	0x000097c0


	//   ....[67]....
        /*0538*/ 	.word	0x00009800


	//   ....[68]....
        /*053c*/ 	.word	0x00009a20


	//   ....[69]....
        /*0540*/ 	.word	0x00009a60


	//   ....[70]....
        /*0544*/ 	.word	0x00009aa0


	//   ....[71]....
        /*0548*/ 	.word	0x00009ae0


	//   ....[72]....
        /*054c*/ 	.word	0x00009c30


	//   ....[73]....
        /*0550*/ 	.word	0x00009c70


	//   ....[74]....
        /*0554*/ 	.word	0x00009cb0


	//   ....[75]....
        /*0558*/ 	.word	0x00009cf0


	//   ....[76]....
        /*055c*/ 	.word	0x00009dd0


	//   ....[77]....
        /*0560*/ 	.word	0x00009df0


	//   ....[78]....
        /*0564*/ 	.word	0x00009e10


	//   ....[79]....
        /*0568*/ 	.word	0x00009e30


	//   ....[80]....
        /*056c*/ 	.word	0x00009e60


	//   ....[81]....
        /*0570*/ 	.word	0x00009e80


	//   ....[82]....
        /*0574*/ 	.word	0x00009ea0


	//   ....[83]....
        /*0578*/ 	.word	0x00009ec0


	//   ....[84]....
        /*057c*/ 	.word	0x0000a290


	//   ....[85]....
        /*0580*/ 	.word	0x0000a5e0


	//   ....[86]....
        /*0584*/ 	.word	0x0000a820


	//   ....[87]....
        /*0588*/ 	.word	0x0000a840


	//   ....[88]....
        /*058c*/ 	.word	0x0000a870


	//   ....[89]....
        /*0590*/ 	.word	0x0000a8b0


	//   ....[90]....
        /*0594*/ 	.word	0x0000a8e0


	//   ....[91]....
        /*0598*/ 	.word	0x0000aa90


	//   ....[92]....
        /*059c*/ 	.word	0x0000aab0


	//   ....[93]....
        /*05a0*/ 	.word	0x0000aae0


	//   ....[94]....
        /*05a4*/ 	.word	0x0000ab30


	//   ....[95]....
        /*05a8*/ 	.word	0x0000ab60


	//   ....[96]....
        /*05ac*/ 	.word	0x0000b050


	//   ....[97]....
        /*05b0*/ 	.word	0x0000b0a0


	//   ....[98]....
        /*05b4*/ 	.word	0x0000b0f0


	//   ....[99]....
        /*05b8*/ 	.word	0x0000b140


	//   ....[100]....
        /*05bc*/ 	.word	0x0000b250


	//   ....[101]....
        /*05c0*/ 	.word	0x0000b2a0


	//   ....[102]....
        /*05c4*/ 	.word	0x0000b2f0


	//   ....[103]....
        /*05c8*/ 	.word	0x0000b340


	//   ....[104]....
        /*05cc*/ 	.word	0x0000b460


	//   ....[105]....
        /*05d0*/ 	.word	0x0000b4b0


	//   ....[106]....
        /*05d4*/ 	.word	0x0000b500


	//   ....[107]....
        /*05d8*/ 	.word	0x0000b550


	//   ....[108]....
        /*05dc*/ 	.word	0x0000b670


	//   ....[109]....
        /*05e0*/ 	.word	0x0000b6c0


	//   ....[110]....
        /*05e4*/ 	.word	0x0000b710


	//   ....[111]....
        /*05e8*/ 	.word	0x0000b760


	//   ....[112]....
        /*05ec*/ 	.word	0x0000b870


	//   ....[113]....
        /*05f0*/ 	.word	0x0000b8c0


	//   ....[114]....
        /*05f4*/ 	.word	0x0000b910


	//   ....[115]....
        /*05f8*/ 	.word	0x0000b960


	//   ....[116]....
        /*05fc*/ 	.word	0x0000b9f0


	//   ....[117]....
        /*0600*/ 	.word	0x0000ba90


	//   ....[118]....
        /*0604*/ 	.word	0x0000bb30


	//   ....[119]....
        /*0608*/ 	.word	0x0000bbd0


	//   ....[120]....
        /*060c*/ 	.word	0x0000bc70


	//   ....[121]....
        /*0610*/ 	.word	0x0000bd20


	//   ....[122]....
        /*0614*/ 	.word	0x0000bd70


	//   ....[123]....
        /*0618*/ 	.word	0x0000bdc0


	//   ....[124]....
        /*061c*/ 	.word	0x0000be10


	//   ....[125]....
        /*0620*/ 	.word	0x0000be60


	//   ....[126]....
        /*0624*/ 	.word	0x0000beb0


	//   ....[127]....
        /*0628*/ 	.word	0x0000bf00


	//   ....[128]....
        /*062c*/ 	.word	0x0000bfa0


	//   ....[129]....
        /*0630*/ 	.word	0x0000bff0


	//   ....[130]....
        /*0634*/ 	.word	0x0000c040


	//   ....[131]....
        /*0638*/ 	.word	0x0000c090


	//   ....[132]....
        /*063c*/ 	.word	0x0000c130


	//   ....[133]....
        /*0640*/ 	.word	0x0000c1c0


	//   ....[134]....
        /*0644*/ 	.word	0x0000c210


	//   ....[135]....
        /*0648*/ 	.word	0x0000c260


	//   ....[136]....
        /*064c*/ 	.word	0x0000c300


	//   ....[137]....
        /*0650*/ 	.word	0x0000c390


	//   ....[138]....
        /*0654*/ 	.word	0x0000c3e0


	//   ....[139]....
        /*0658*/ 	.word	0x0000c430


	//   ....[140]....
        /*065c*/ 	.word	0x0000c4d0


	//   ....[141]....
        /*0660*/ 	.word	0x0000c560


	//   ....[142]....
        /*0664*/ 	.word	0x0000c5b0


	//   ....[143]....
        /*0668*/ 	.word	0x0000c600


	//   ....[144]....
        /*066c*/ 	.word	0x0000c6a0


	//   ....[145]....
        /*0670*/ 	.word	0x0000c730


	//   ....[146]....
        /*0674*/ 	.word	0x0000c780


	//   ....[147]....
        /*0678*/ 	.word	0x0000c7d0


	//   ....[148]....
        /*067c*/ 	.word	0x0000c870


	//   ....[149]....
        /*0680*/ 	.word	0x0000c920


	//   ....[150]....
        /*0684*/ 	.word	0x0000c980


	//   ....[151]....
        /*0688*/ 	.word	0x0000ca10


	//   ....[152]....
        /*068c*/ 	.word	0x0000ca60


	//   ....[153]....
        /*0690*/ 	.word	0x0000cab0


	//   ....[154]....
        /*0694*/ 	.word	0x0000cb00


	//   ....[155]....
        /*0698*/ 	.word	0x0000cb50


	//   ....[156]....
        /*069c*/ 	.word	0x0000cb90


	//   ....[157]....
        /*06a0*/ 	.word	0x0000cbe0


	//   ....[158]....
        /*06a4*/ 	.word	0x0000cc50


	//   ....[159]....
        /*06a8*/ 	.word	0x0000cca0


	//----- nvinfo : EIATTR_EXIT_INSTR_OFFSETS
	.align		4
.L_2009:
        /*06ac*/ 	.byte	0x04, 0x1c
        /*06ae*/ 	.short	(.L_2011 - .L_2010)


	//   ....[0]....
.L_2010:
        /*06b0*/ 	.word	0x0000aca0


	//   ....[1]....
        /*06b4*/ 	.word	0x0000aff0


	//----- nvinfo : EIATTR_MAX_THREADS
	.align		4
.L_2011:
        /*06b8*/ 	.byte	0x04, 0x05
        /*06ba*/ 	.short	(.L_2013 - .L_2012)
.L_2012:
        /*06bc*/ 	.word	0x00000040
        /*06c0*/ 	.word	0x00000001
        /*06c4*/ 	.word	0x00000001


	//----- nvinfo : EIATTR_CRS_STACK_SIZE
	.align		4
.L_2013:
        /*06c8*/ 	.byte	0x04, 0x1e
        /*06ca*/ 	.short	(.L_2015 - .L_2014)
.L_2014:
        /*06cc*/ 	.word	0x00000000


	//----- nvinfo : EIATTR_CBANK_PARAM_SIZE
	.align		4
.L_2015:
        /*06d0*/ 	.byte	0x03, 0x19
        /*06d2*/ 	.short	0x01f0


	//----- nvinfo : EIATTR_PARAM_CBANK
	.align		4
        /*06d4*/ 	.byte	0x04, 0x0a
        /*06d6*/ 	.short	(.L_2017 - .L_2016)
	.align		4
.L_2016:
        /*06d8*/ 	.word	index@(.nv.constant0._Z25selective_scan_bwd_kernelI32Selective_Scan_bwd_kernel_traitsILi64ELi16ELb1ELb0ELb1ELb0ELb0EfN3c107complexIfEEEEv12SSMParamsBwd)
        /*06dc*/ 	.short	0x0210
        /*06de*/ 	.short	0x01f0


	//----- nvinfo : EIATTR_SW_WAR
	.align		4
.L_2017:
        /*06e0*/ 	.byte	0x04, 0x36
        /*06e2*/ 	.short	(.L_2019 - .L_2018)
.L_2018:
        /*06e4*/ 	.word	0x00000008
.L_2019:


//--------------------- .nv.info._Z25selective_scan_bwd_kernelI32Selective_Scan_bwd_kernel_traitsILi64ELi16ELb1ELb0ELb1ELb0ELb1EfN3c107complexIfEEEEv12SSMParamsBwd --------------------------
	.section	.nv.info._Z25selective_scan_bwd_kernelI32Selective_Scan_bwd_kernel_traitsILi64ELi16ELb1ELb0ELb1ELb0ELb1EfN3c107complexIfEEEEv12SSMParamsBwd,"",@"SHT_CUDA_INFO"
	.sectionflags	@""
	.align	4


	//----- nvinfo : EIATTR_CUDA_API_VERSION
	.align		4
        /*0000*/ 	.byte	0x04, 0x37
        /*0002*/ 	.short	(.L_2021 - .L_2020)
.L_2020:
        /*0004*/ 	.word	0x00000082


	//----- nvinfo : EIATTR_KPARAM_INFO
	.align		4
.L_2021:
        /*0008*/ 	.byte	0x04, 0x17
        /*000a*/ 	.short	(.L_2023 - .L_2022)
.L_2022:
        /*000c*/ 	.word	0x00000000
        /*0010*/ 	.short	0x0000
        /*0012*/ 	.short	0x0000
        /*0014*/ 	.byte	0x00, 0xf0, 0xc1, 0x07


	//----- nvinfo : EIATTR_SPARSE_MMA_MASK
	.align		4
.L_2023:
        /*0018*/ 	.byte	0x03, 0x50
        /*001a*/ 	.short	0x0000


	//----- nvinfo : EIATTR_MAXREG_COUNT
	.align		4
        /*001c*/ 	.byte	0x03, 0x1b
        /*001e*/ 	.short	0x00ff


	//----- nvinfo : EIATTR_NUM_BARRIERS
	.align		4
        /*0020*/ 	.byte	0x02, 0x4c
        /*0022*/ 	.byte	0x01
	.zero		1


	//----- nvinfo : EIATTR_ANNOTATIONS
	.align		4
        /*0024*/ 	.byte	0x04, 0x55
        /*0026*/ 	.short	(.L_2025 - .L_2024)


	//   ....[0]....
.L_2024:
        /* <DEDUP_REMOVED lines=10> */


	//----- nvinfo : EIATTR_MERCURY_ISA_VERSION
	.align		4
.L_2025:
        /*00b8*/ 	.byte	0x03, 0x5f
        /*00ba*/ 	.short	0x0101


	//----- nvinfo : EIATTR_COOP_GROUP_MASK_REGIDS
	.align		4
        /*00bc*/ 	.byte	0x04, 0x29
        /*00be*/ 	.short	(.L_2027 - .L_2026)


	//   ....[0]....
.L_2026:
        /*00c0*/ 	.word	0xffffffff


	//   ....[1]....
        /*00c4*/ 	.word	0xffffffff


	//   ....[2]....
        /*00c8*/ 	.word	0xffffffff


	//   ....[3]....
        /*00cc*/ 	.word	0xffffffff


	//   ....[4]....
        /*00d0*/ 	.word	0xffffffff


	//   ....[5]....
        /*00d4*/ 	.word	0xffffffff


	//   ....[6]....
        /*00d8*/ 	.word	0xffffffff


	//   ....[7]....
        /*00dc*/ 	.word	0xffffffff


	//   ....[8]....
        /*00e0*/ 	.word	0xffffffff


	//   ....[9]....
        /*00e4*/ 	.word	0xffffffff


	//   ....[10]....
        /*00e8*/ 	.word	0xffffffff


	//   ....[11]....
        /*00ec*/ 	.word	0xffffffff


	//   ....[12]....
        /*00f0*/ 	.word	0xffffffff


	//   ....[13]....
        /*00f4*/ 	.word	0xffffffff


	//   ....[14]....
        /*00f8*/ 	.word	0xffffffff


	//   ....[15]....
        /*00fc*/ 	.word	0xffffffff


	//   ....[16]....
        /*0100*/ 	.word	0xffffffff


	//   ....[17]....
        /*0104*/ 	.word	0xffffffff


	//   ....[18]....
        /*0108*/ 	.word	0xffffffff


	//   ....[19]....
        /*010c*/ 	.word	0xffffffff


	//   ....[20]....
        /*0110*/ 	.word	0xffffffff


	//   ....[21]....
        /*0114*/ 	.word	0xffffffff


	//   ....[22]....
        /*0118*/ 	.word	0xffffffff


	//   ....[23]....
        /*011c*/ 	.word	0xffffffff


	//   ....[24]....
        /*0120*/ 	.word	0xffffffff


	//   ....[25]....
        /*0124*/ 	.word	0xffffffff


	//   ....[26]....
        /*0128*/ 	.word	0xffffffff


	//   ....[27]....
        /*012c*/ 	.word	0xffffffff


	//   ....[28]....
        /*0130*/ 	.word	0xffffffff


	//   ....[29]....
        /*0134*/ 	.word	0xffffffff


	//   ....[30]....
        /*0138*/ 	.word	0xffffffff


	//   ....[31]....
        /*013c*/ 	.word	0xffffffff


	//   ....[32]....
        /*0140*/ 	.word	0xffffffff


	//   ....[33]....
        /*0144*/ 	.word	0xffffffff


	//   ....[34]....
        /*0148*/ 	.word	0xffffffff


	//   ....[35]....
        /*014c*/ 	.word	0xffffffff


	//   ....[36]....
        /*0150*/ 	.word	0xffffffff


	//   ....[37]....
        /*0154*/ 	.word	0xffffffff


	//   ....[38]....
        /*0158*/ 	.word	0xffffffff


	//   ....[39]....
        /*015c*/ 	.word	0xffffffff


	//   ....[40]....
        /*0160*/ 	.word	0xffffffff


	//   ....[41]....
        /*0164*/ 	.word	0xffffffff


	//   ....[42]....
        /*0168*/ 	.word	0xffffffff


	//   ....[43]....
        /*016c*/ 	.word	0xffffffff


	//   ....[44]....
        /*0170*/ 	.word	0xffffffff


	//   ....[45]....
        /*0174*/ 	.word	0xffffffff


	//   ....[46]....
        /*0178*/ 	.word	0xffffffff


	//   ....[47]....
        /*017c*/ 	.word	0xffffffff


	//   ....[48]....
        /*0180*/ 	.word	0xffffffff


	//   ....[49]....
        /*0184*/ 	.word	0xffffffff


	//   ....[50]....
        /*0188*/ 	.word	0xffffffff


	//   ....[51]....
        /*018c*/ 	.word	0xffffffff


	//   ....[52]....
        /*0190*/ 	.word	0xffffffff


	//   ....[53]....
        /*0194*/ 	.word	0xffffffff


	//   ....[54]....
        /*0198*/ 	.word	0xffffffff


	//   ....[55]....
        /*019c*/ 	.word	0xffffffff


	//   ....[56]....
        /*01a0*/ 	.word	0xffffffff


	//   ....[57]....
        /*01a4*/ 	.word	0xffffffff


	//   ....[58]....
        /*01a8*/ 	.word	0xffffffff


	//   ....[59]....
        /*01ac*/ 	.word	0xffffffff


	//   ....[60]....
        /*01b0*/ 	.word	0xffffffff


	//   ....[61]....
        /*01b4*/ 	.word	0xffffffff


	//   ....[62]....
        /*01b8*/ 	.word	0xffffffff


	//   ....[63]....
        /*01bc*/ 	.word	0xffffffff


	//   ....[64]....
        /*01c0*/ 	.word	0xffffffff


	//   ....[65]....
        /*01c4*/ 	.word	0xffffffff


	//   ....[66]....
        /*01c8*/ 	.word	0xffffffff


	//   ....[67]....
        /*01cc*/ 	.word	0xffffffff


	//   ....[68]....
        /*01d0*/ 	.word	0xffffffff


	//   ....[69]....
        /*01d4*/ 	.word	0xffffffff


	//   ....[70]....
        /*01d8*/ 	.word	0xffffffff


	//   ....[71]....
        /*01dc*/ 	.word	0xffffffff


	//   ....[72]....
        /*01e0*/ 	.word	0xffffffff


	//   ....[73]....
        /*01e4*/ 	.word	0xffffffff


	//   ....[74]....
        /*01e8*/ 	.word	0xffffffff


	//   ....[75]....
        /*01ec*/ 	.word	0xffffffff


	//   ....[76]....
        /*01f0*/ 	.word	0xffffffff


	//   ....[77]....
        /*01f4*/ 	.word	0xffffffff


	//   ....[78]....
        /*01f8*/ 	.word	0xffffffff


	//   ....[79]....
        /*01fc*/ 	.word	0xffffffff


	//   ....[80]....
        /*0200*/ 	.word	0xffffffff


	//   ....[81]....
        /*0204*/ 	.word	0xffffffff


	//   ....[82]....
        /*0208*/ 	.word	0xffffffff


	//   ....[83]....
        /*020c*/ 	.word	0xffffffff


	//   ....[84]....
        /*0210*/ 	.word	0xffffffff


	//   ....[85]....
        /*0214*/ 	.word	0xffffffff


	//   ....[86]....
        /*0218*/ 	.word	0xffffffff


	//   ....[87]....
        /*021c*/ 	.word	0xffffffff


	//   ....[88]....
        /*0220*/ 	.word	0xffffffff


	//   ....[89]....
        /*0224*/ 	.word	0xffffffff


	//   ....[90]....
        /*0228*/ 	.word	0xffffffff


	//   ....[91]....
        /*022c*/ 	.word	0xffffffff


	//   ....[92]....
        /*0230*/ 	.word	0xffffffff


	//   ....[93]....
        /*0234*/ 	.word	0xffffffff


	//   ....[94]....
        /*0238*/ 	.word	0xffffffff


	//   ....[95]....
        /*023c*/ 	.word	0xffffffff


	//   ....[96]....
        /*0240*/ 	.word	0xffffffff


	//   ....[97]....
        /*0244*/ 	.word	0xffffffff


	//   ....[98]....
        /*0248*/ 	.word	0xffffffff


	//   ....[99]....
        /*024c*/ 	.word	0xffffffff


	//   ....[100]....
        /*0250*/ 	.word	0x05000083


	//   ....[101]....
        /*0254*/ 	.word	0x05000083


	//   ....[102]....
        /*0258*/ 	.word	0x05000083


	//   ....[103]....
        /*025c*/ 	.word	0x05000083


	//   ....[104]....
        /*0260*/ 	.word	0x05000083


	//   ....[105]....
        /*0264*/ 	.word	0x05000083


	//   ....[106]....
        /*0268*/ 	.word	0x05000083


	//   ....[107]....
        /*026c*/ 	.word	0x05000083


	//   ....[108]....
        /*0270*/ 	.word	0x05000083


	//   ....[109]....
        /*0274*/ 	.word	0x05000083


	//   ....[110]....
        /*0278*/ 	.word	0x05000083


	//   ....[111]....
        /*027c*/ 	.word	0x05000083


	//   ....[112]....
        /*0280*/ 	.word	0x05000083


	//   ....[113]....
        /*0284*/ 	.word	0x05000083


	//   ....[114]....
        /*0288*/ 	.word	0x05000083


	//   ....[115]....
        /*028c*/ 	.word	0x05000083


	//   ....[116]....
        /*0290*/ 	.word	0x05000083


	//   ....[117]....
        /*0294*/ 	.word	0x05000083


	//   ....[118]....
        /*0298*/ 	.word	0x05000083


	//   ....[119]....
        /*029c*/ 	.word	0x05000083


	//   ....[120]....
        /*02a0*/ 	.word	0x05000083


	//   ....[121]....
        /*02a4*/ 	.word	0x05000083


	//   ....[122]....
        /*02a8*/ 	.word	0x05000083


	//   ....[123]....
        /*02ac*/ 	.word	0x05000083


	//   ....[124]....
        /*02b0*/ 	.word	0x05000083


	//   ....[125]....
        /*02b4*/ 	.word	0x05000083


	//   ....[126]....
        /*02b8*/ 	.word	0x05000083


	//   ....[127]....
        /*02bc*/ 	.word	0x05000083


	//   ....[128]....
        /*02c0*/ 	.word	0x05000083


	//   ....[129]....
        /*02c4*/ 	.word	0x05000083


	//   ....[130]....
        /*02c8*/ 	.word	0x05000083


	//   ....[131]....
        /*02cc*/ 	.word	0x05000083


	//   ....[132]....
        /*02d0*/ 	.word	0x05000083


	//   ....[133]....
        /*02d4*/ 	.word	0x05000083


	//   ....[134]....
        /*02d8*/ 	.word	0x05000083


	//   ....[135]....
        /*02dc*/ 	.word	0x05000083


	//   ....[136]....
        /*02e0*/ 	.word	0x05000083


	//   ....[137]....
        /*02e4*/ 	.word	0x05000083


	//   ....[138]....
        /*02e8*/ 	.word	0x05000083


	//   ....[139]....
        /*02ec*/ 	.word	0x05000083


	//   ....[140]....
        /*02f0*/ 	.word	0x05000083


	//   ....[141]....
        /*02f4*/ 	.word	0x05000083


	//   ....[142]....
        /*02f8*/ 	.word	0x05000083


	//   ....[143]....
        /*02fc*/ 	.word	0x05000083


	//   ....[144]....
        /*0300*/ 	.word	0x05000083


	//   ....[145]....
        /*0304*/ 	.word	0x05000083


	//   ....[146]....
        /*0308*/ 	.word	0x05000083


	//   ....[147]....
        /*030c*/ 	.word	0x05000083


	//   ....[148]....
        /*0310*/ 	.word	0x05000083


	//   ....[149]....
        /*0314*/ 	.word	0x05000083


	//   ....[150]....
        /*0318*/ 	.word	0x05000083


	//   ....[151]....
        /*031c*/ 	.word	0x05000083


	//   ....[152]....
        /*0320*/ 	.word	0x05000083


	//   ....[153]....
        /*0324*/ 	.word	0x05000083


	//   ....[154]....
        /*0328*/ 	.word	0x05000083


	//   ....[155]....
        /*032c*/ 	.word	0x05000083


	//   ....[156]....
        /*0330*/ 	.word	0x05000083


	//   ....[157]....
        /*0334*/ 	.word	0x05000083


	//   ....[158]....
        /*0338*/ 	.word	0x05000083


	//   ....[159]....
        /*033c*/ 	.word	0x05000083


	//   ....[160]....
        /*0340*/ 	.word	0x05000083


	//   ....[161]....
        /*0344*/ 	.word	0x05000083


	//   ....[162]....
        /*0348*/ 	.word	0x05000083


	//   ....[163]....
        /*034c*/ 	.word	0x05000083


	//----- nvinfo : EIATTR_COOP_GROUP_INSTR_OFFSETS
	.align		4
.L_2027:
        /*0350*/ 	.byte	0x04, 0x28
        /*0352*/ 	.short	(.L_2029 - .L_2028)


	//   ....[0]....
.L_2028:
        /*0354*/ 	.word	0x00000c90


	//   ....[1]....
        /*0358*/ 	.word	0x00000dd0


	//   ....[2]....
        /*035c*/ 	.word	0x00000fb0


	//   ....[3]....
        /*0360*/ 	.word	0x00001180


	//   ....[4]....
        /*0364*/ 	.word	0x00001640


	//   ....[5]....
        /*0368*/ 	.word	0x00001d50


	//   ....[6]....
        /*036c*/ 	.word	0x00002220


	//   ....[7]....
        /*0370*/ 	.word	0x00003460


	//   ....[8]....
        /*0374*/ 	.word	0x00004cb0


	//   ....[9]....
        /*0378*/ 	.word	0x00004cd0


	//   ....[10]....
        /*037c*/ 	.word	0x00004ce0


	//   ....[11]....
        /*0380*/ 	.word	0x00004cf0


	//   ....[12]....
        /*0384*/ 	.word	0x00004d90


	//   ....[13]....
        /*0388*/ 	.word	0x00004dc0


	//   ....[14]....
        /*038c*/ 	.word	0x00004de0


	//   ....[15]....
        /*0390*/ 	.word	0x00004df0


	//   ....[16]....
        /*0394*/ 	.word	0x00004e90


	//   ....[17]....
        /*0398*/ 	.word	0x00004ec0


	//   ....[18]....
        /*039c*/ 	.word	0x00004ee0


	//   ....[19]....
        /*03a0*/ 	.word	0x00004ef0


	//   ....[20]....
        /*03a4*/ 	.word	0x00004f90


	//   ....[21]....
        /*03a8*/ 	.word	0x00004fc0


	//   ....[22]....
        /*03ac*/ 	.word	0x00004fe0


	//   ....[23]....
        /*03b0*/ 	.word	0x00004ff0


	//   ....[24]....
        /*03b4*/ 	.word	0x00005090


	//   ....[25]....
        /*03b8*/ 	.word	0x000050c0


	//   ....[26]....
        /*03bc*/ 	.word	0x000050d0


	//   ....[27]....
        /*03c0*/ 	.word	0x000050e0


	//   ....[28]....
        /*03c4*/ 	.word	0x00005250


	//   ....[29]....
        /*03c8*/ 	.word	0x00005260


	//   ....[30]....
        /*03cc*/ 	.word	0x00005270


	//   ....[31]....
        /*03d0*/ 	.word	0x00005280


	//   ....[32]....
        /*03d4*/ 	.word	0x00005290


	//   ....[33]....
        /*03d8*/ 	.word	0x000052a0


	//   ....[34]....
        /*03dc*/ 	.word	0x000052b0


	//   ....[35]....
        /*03e0*/ 	.word	0x000052c0


	//   ....[36]....
        /*03e4*/ 	.word	0x00006520


	//   ....[37]....
        /*03e8*/ 	.word	0x00006530


	//   ....[38]....
        /*03ec*/ 	.word	0x00006540


	//   ....[39]....
        /*03f0*/ 	.word	0x00006550


	//   ....[40]....
        /*03f4*/ 	.word	0x00006670


	//   ....[41]....
        /*03f8*/ 	.word	0x00006680


	//   ....[42]....
        /*03fc*/ 	.word	0x00006690


	//   ....[43]....
        /*0400*/ 	.word	0x000066a0


	//   ....[44]....
        /*0404*/ 	.word	0x000067c0


	//   ....[45]....
        /*0408*/ 	.word	0x000067d0


	//   ....[46]....
        /*040c*/ 	.word	0x000067e0


	//   ....[47]....
        /*0410*/ 	.word	0x000067f0


	//   ....[48]....
        /*0414*/ 	.word	0x00006910


	//   ....[49]....
        /*0418*/ 	.word	0x00006920


	//   ....[50]....
        /*041c*/ 	.word	0x00006930


	//   ....[51]....
        /*0420*/ 	.word	0x00006940


	//   ....[52]....
        /*0424*/ 	.word	0x00006a60


	//   ....[53]....
        /*0428*/ 	.word	0x00006a70


	//   ....[54]....
        /*042c*/ 	.word	0x00006a80


	//   ....[55]....
        /*0430*/ 	.word	0x00006a90


	//   ....[56]....
        /*0434*/ 	.word	0x00006bb0


	//   ....[57]....
        /*0438*/ 	.word	0x00006bc0


	//   ....[58]....
        /*043c*/ 	.word	0x00006bd0


	//   ....[59]....
        /*0440*/ 	.word	0x00006be0


	//   ....[60]....
        /*0444*/ 	.word	0x00006bf0


	//   ....[61]....
        /*0448*/ 	.word	0x00006c00


	//   ....[62]....
        /*044c*/ 	.word	0x00006c10


	//   ....[63]....
        /*0450*/ 	.word	0x00006c40


	//   ....[64]....
        /*0454*/ 	.word	0x00006c70


	//   ....[65]....
        /*0458*/ 	.word	0x00006c80


	//   ....[66]....
        /*045c*/ 	.word	0x00006c90


	//   ....[67]....
        /*0460*/ 	.word	0x00006ca0


	//   ....[68]....
        /*0464*/ 	.word	0x0000a7f0


	//   ....[69]....
        /*0468*/ 	.word	0x0000a830


	//   ....[70]....
        /*046c*/ 	.word	0x0000a870


	//   ....[71]....
        /*0470*/ 	.word	0x0000a8b0


	//   ....[72]....
        /*0474*/ 	.word	0x0000aad0


	//   ....[73]....
        /*0478*/ 	.word	0x0000ab10


	//   ....[74]....
        /*047c*/ 	.word	0x0000ab50


	//   ....[75]....
        /*0480*/ 	.word	0x0000ab90


	//   ....[76]....
        /*0484*/ 	.word	0x0000aca0


	//   ....[77]....
        /*0488*/ 	.word	0x0000ace0


	//   ....[78]....
        /*048c*/ 	.word	0x0000ad20


	//   ....[79]....
        /*0490*/ 	.word	0x0000ad60


	//   ....[80]....
        /*0494*/ 	.word	0x0000ae70


	//   ....[81]....
        /*0498*/ 	.word	0x0000aea0


	//   ....[82]....
        /*049c*/ 	.word	0x0000aec0


	//   ....[83]....
        /*04a0*/ 	.word	0x0000aee0


	//   ....[84]....
        /*04a4*/ 	.word	0x0000af10


	//   ....[85]....
        /*04a8*/ 	.word	0x0000af30


	//   ....[86]....
        /*04ac*/ 	.word	0x0000af50


	//   ....[87]....
        /*04b0*/ 	.word	0x0000af70


	//   ....[88]....
        /*04b4*/ 	.word	0x0000b520


	//   ....[89]....
        /*04b8*/ 	.word	0x0000b630


	//   ....[90]....
        /*04bc*/ 	.word	0x0000b870


	//   ....[91]....
        /*04c0*/ 	.word	0x0000b890


	//   ....[92]....
        /*04c4*/ 	.word	0x0000b8c0


	//   ....[93]....
        /*04c8*/ 	.word	0x0000b900


	//   ....[94]....
        /*04cc*/ 	.word	0x0000b930


	//   ....[95]....
        /*04d0*/ 	.word	0x0000bb10


	//   ....[96]....
        /*04d4*/ 	.word	0x0000bb30


	//   ....[97]....
        /*04d8*/ 	.word	0x0000bb60


	//   ....[98]....
        /*04dc*/ 	.word	0x0000bbb0


	//   ....[99]....
        /*04e0*/ 	.word	0x0000bbe0


	//   ....[100]....
        /*04e4*/ 	.word	0x0000c0d0


	//   ....[101]....
        /*04e8*/ 	.word	0x0000c120


	//   ....[102]....
        /*04ec*/ 	.word	0x0000c170


	//   ....[103]....
        /*04f0*/ 	.word	0x0000c1c0


	//   ....[104]....
        /*04f4*/ 	.word	0x0000c2d0


	//   ....[105]....
        /*04f8*/ 	.word	0x0000c320


	//   ....[106]....
        /*04fc*/ 	.word	0x0000c370


	//   ....[107]....
        /*0500*/ 	.word	0x0000c3c0


	//   ....[108]....
        /*0504*/ 	.word	0x0000c4d0


	//   ....[109]....
        /*0508*/ 	.word	0x0000c520


	//   ....[110]....
        /*050c*/ 	.word	0x0000c570


	//   ....[111]....
        /*0510*/ 	.word	0x0000c5c0


	//   ....[112]....
        /*0514*/ 	.word	0x0000c6d0


	//   ....[113]....
        /*0518*/ 	.word	0x0000c720


	//   ....[114]....
        /*051c*/ 	.word	0x0000c770


	//   ....[115]....
        /*0520*/ 	.word	0x0000c7c0


	//   ....[116]....
        /*0524*/ 	.word	0x0000c8d0


	//   ....[117]....
        /*0528*/ 	.word	0x0000c920


	//   ....[118]....
        /*052c*/ 	.word	0x0000c970


	//   ....[119]....
        /*0530*/ 	.word	0x0000c9c0


	//   ....[120]....
        /*0534*/ 	.word	0x0000ca60


	//   ....[121]....
        /*0538*/ 	.word	0x0000cb00


	//   ....[122]....
        /*053c*/ 	.word	0x0000cba0


	//   ....[123]....
        /*0540*/ 	.word	0x0000cc40


	//   ....[124]....
        /*0544*/ 	.word	0x0000cce0


	//   ....[125]....
        /*0548*/ 	.word	0x0000cd90


	//   ....[126]....
        /*054c*/ 	.word	0x0000cdf0


	//   ....[127]....
        /*0550*/ 	.word	0x0000ce40


	//   ....[128]....
        /*0554*/ 	.word	0x0000ce70


	//   ....[129]....
        /*0558*/ 	.word	0x0000ced0


	//   ....[130]....
        /*055c*/ 	.word	0x0000cf20


	//   ....[131]....
        /*0560*/ 	.word	0x0000cf70


	//   ....[132]....
        /*0564*/ 	.word	0x0000d000


	//   ....[133]....
        /*0568*/ 	.word	0x0000d050


	//   ....[134]....
        /*056c*/ 	.word	0x0000d0a0


	//   ....[135]....
        /*0570*/ 	.word	0x0000d0f0


	//   ....[136]....
        /*0574*/ 	.word	0x0000d190


	//   ....[137]....
        /*0578*/ 	.word	0x0000d220


	//   ....[138]....
        /*057c*/ 	.word	0x0000d270


	//   ....[139]....
        /*0580*/ 	.word	0x0000d2c0


	//   ....[140]....
        /*0584*/ 	.word	0x0000d350


	//   ....[141]....
        /*0588*/ 	.word	0x0000d3e0


	//   ....[142]....
        /*058c*/ 	.word	0x0000d430


	//   ....[143]....
        /*0590*/ 	.word	0x0000d480


	//   ....[144]....
        /*0594*/ 	.word	0x0000d510


	//   ....[145]....
        /*0598*/ 	.word	0x0000d5a0


	//   ....[146]....
        /*059c*/ 	.word	0x0000d5f0


	//   ....[147]....
        /*05a0*/ 	.word	0x0000d640


	//   ....[148]....
        /*05a4*/ 	.word	0x0000d6d0


	//   ....[149]....
        /*05a8*/ 	.word	0x0000d760


	//   ....[150]....
        /*05ac*/ 	.word	0x0000d7b0


	//   ....[151]....
        /*05b0*/ 	.word	0x0000d800


	//   ....[152]....
        /*05b4*/ 	.word	0x0000d890


	//   ....[153]....
        /*05b8*/ 	.word	0x0000d940


	//   ....[154]....
        /*05bc*/ 	.word	0x0000d9d0


	//   ....[155]....
        /*05c0*/ 	.word	0x0000da30


	//   ....[156]....
        /*05c4*/ 	.word	0x0000da80


	//   ....[157]....
        /*05c8*/ 	.word	0x0000dad0


	//   ....[158]....
        /*05cc*/ 	.word	0x0000db20


	//   ....[159]....
        /*05d0*/ 	.word	0x0000db70


	//   ....[160]....
        /*05d4*/ 	.word	0x0000dbb0


	//   ....[161]....
        /*05d8*/ 	.word	0x0000dc00


	//   ....[162]....
        /*05dc*/ 	.word	0x0000dc70


	//   ....[163]....
        /*05e0*/ 	.word	0x0000dcc0


	//----- nvinfo : EIATTR_EXIT_INSTR_OFFSETS
	.align		4
.L_2029:
        /*05e4*/ 	.byte	0x04, 0x1c
        /*05e6*/ 	.short	(.L_2031 - .L_2030)


	//   ....[0]....
.L_2030:
        /*05e8*/ 	.word	0x0000bd20


	//   ....[1]....
        /*05ec*/ 	.word	0x0000c070


	//----- nvinfo : EIATTR_MAX_THREADS
	.align		4
.L_2031:
        /*05f0*/ 	.byte	0x04, 0x05
        /*05f2*/ 	.short	(.L_2033 - .L_2032)
.L_2032:
        /*05f4*/ 	.word	0x00000040
        /*05f8*/ 	.word	0x00000001
        /*05fc*/ 	.word	0x00000001


	//----- nvinfo : EIATTR_CRS_STACK_SIZE
	.align		4
.L_2033:
        /*0600*/ 	.byte	0x04, 0x1e
        /*0602*/ 	.short	(.L_2035 - .L_2034)
.L_2034:
        /*0604*/ 	.word	0x00000000


	//----- nvinfo : EIATTR_CBANK_PARAM_SIZE
	.align		4
.L_2035:
        /*0608*/ 	.byte	0x03, 0x19
        /*060a*/ 	.short	0x01f0


	//----- nvinfo : EIATTR_PARAM_CBANK
	.align		4
        /*060c*/ 	.byte	0x04, 0x0a
        /*060e*/ 	.short	(.L_2037 - .L_2036)
	.align		4
.L_2036:
        /*0610*/ 	.word	index@(.nv.constant0._Z25selective_scan_bwd_kernelI32Selective_Scan_bwd_kernel_traitsILi64ELi16ELb1ELb0ELb1ELb0ELb1EfN3c107complexIfEEEEv12SSMParamsBwd)
        /*0614*/ 	.short	0x0210
        /*0616*/ 	.short	0x01f0


	//----- nvinfo : EIATTR_SW_WAR
	.align		4
.L_2037:
        /*0618*/ 	.byte	0x04, 0x36
        /*061a*/ 	.short	(.L_2039 - .L_2038)
.L_2038:
        /*061c*/ 	.word	0x00000008
.L_2039:


//--------------------- .nv.info._Z25selective_scan_bwd_kernelI32Selective_Scan_bwd_kernel_traitsILi64ELi16ELb1ELb0ELb1ELb1ELb0EfN3c107complexIfEEEEv12SSMParamsBwd --------------------------
	.section	.nv.info._Z25selective_scan_bwd_kernelI32Selective_Scan_bwd_kernel_traitsILi64ELi16ELb1ELb0ELb1ELb1ELb0EfN3c107complexIfEEEEv12SSMParamsBwd,"",@"SHT_CUDA_INFO"
	.sectionflags	@""
	.align	4


	//----- nvinfo : EIATTR_CUDA_API_VERSION
	.align		4
        /*0000*/ 	.byte	0x04, 0x37
        /*0002*/ 	.short	(.L_2041 - .L_2040)
.L_2040:
        /*0004*/ 	.word	0x00000082


	//----- nvinfo : EIATTR_KPARAM_INFO
	.align		4
.L_2041:
        /*0008*/ 	.byte	0x04, 0x17
        /*000a*/ 	.short	(.L_2043 - .L_2042)
.L_2042:
        /*000c*/ 	.word	0x00000000
        /*0010*/ 	.short	0x0000
        /*0012*/ 	.short	0x0000
        /*0014*/ 	.byte	0x00, 0xf0, 0xc1, 0x07


	//----- nvinfo : EIATTR_SPARSE_MMA_MASK
	.align		4
.L_2043:
        /*0018*/ 	.byte	0x03, 0x50
        /*001a*/ 	.short	0x0000


	//----- nvinfo : EIATTR_MAXREG_COUNT
	.align		4
        /*001c*/ 	.byte	0x03, 0x1b
        /*001e*/ 	.short	0x00ff


	//----- nvinfo : EIATTR_NUM_BARRIERS
	.align		4
        /*0020*/ 	.byte	0x02, 0x4c
        /*0022*/ 	.byte	0x01
	.zero		1


	//----- nvinfo : EIATTR_ANNOTATIONS
	.align		4
        /*0024*/ 	.byte	0x04, 0x55
        /*0026*/ 	.short	(.L_2045 - .L_2044)


	//   ....[0]....
.L_2044:
        /* <DEDUP_REMOVED lines=13> */


	//----- nvinfo : EIATTR_MERCURY_ISA_VERSION
	.align		4
.L_2045:
        /*00e0*/ 	.byte	0x03, 0x5f
        /*00e2*/ 	.short	0x0101


	//----- nvinfo : EIATTR_COOP_GROUP_MASK_REGIDS
	.align		4
        /*00e4*/ 	.byte	0x04, 0x29
        /*00e6*/ 	.short	(.L_2047 - .L_2046)


	//   ....[0]....
.L_2046:
        /*00e8*/ 	.word	0xffffffff


	//   ....[1]....
        /*00ec*/ 	.word	0xffffffff


	//   ....[2]....
        /*00f0*/ 	.word	0xffffffff


	//   ....[3]....
        /*00f4*/ 	.word	0xffffffff


	//   ....[4]....
        /*00f8*/ 	.word	0xffffffff


	//   ....[5]....
        /*00fc*/ 	.word	0xffffffff


	//   ....[6]....
        /*0100*/ 	.word	0xffffffff


	//   ....[7]....
        /*0104*/ 	.word	0xffffffff


	//   ....[8]....
        /*0108*/ 	.word	0xffffffff


	//   ....[9]....
        /*010c*/ 	.word	0xffffffff


	//   ....[10]....
        /*0110*/ 	.word	0xffffffff


	//   ....[11]....
        /*0114*/ 	.word	0xffffffff


	//   ....[12]....
        /*0118*/ 	.word	0xffffffff


	//   ....[13]....
        /*011c*/ 	.word	0xffffffff


	//   ....[14]....
        /*0120*/ 	.word	0xffffffff


	//   ....[15]....
        /*0124*/ 	.word	0xffffffff


	//   ....[16]....
        /*0128*/ 	.word	0xffffffff


	//   ....[17]....
        /*012c*/ 	.word	0xffffffff


	//   ....[18]....
        /*0130*/ 	.word	0xffffffff


	//   ....[19]....
        /*0134*/ 	.word	0xffffffff


	//   ....[20]....
        /*0138*/ 	.word	0xffffffff


	//   ....[21]....
        /*013c*/ 	.word	0xffffffff


	//   ....[22]....
        /*0140*/ 	.word	0xffffffff


	//   ....[23]....
        /*0144*/ 	.word	0xffffffff


	//   ....[24]....
        /*0148*/ 	.word	0xffffffff


	//   ....[25]....
        /*014c*/ 	.word	0xffffffff


	//   ....[26]....
        /*0150*/ 	.word	0xffffffff


	//   ....[27]....
        /*0154*/ 	.word	0xffffffff


	//   ....[28]....
        /*0158*/ 	.word	0xffffffff


	//   ....[29]....
        /*015c*/ 	.word	0xffffffff


	//   ....[30]....
        /*0160*/ 	.word	0xffffffff


	//   ....[31]....
        /*0164*/ 	.word	0xffffffff


	//   ....[32]....
        /*0168*/ 	.word	0xffffffff


	//   ....[33]....
        /*016c*/ 	.word	0xffffffff


	//   ....[34]....
        /*0170*/ 	.word	0xffffffff


	//   ....[35]....
        /*0174*/ 	.word	0xffffffff


	//   ....[36]....
        /*0178*/ 	.word	0xffffffff


	//   ....[37]....
        /*017c*/ 	.word	0xffffffff


	//   ....[38]....
        /*0180*/ 	.word	0xffffffff


	//   ....[39]....
        /*0184*/ 	.word	0xffffffff


	//   ....[40]....
        /*0188*/ 	.word	0xffffffff


	//   ....[41]....
        /*018c*/ 	.word	0xffffffff


	//   ....[42]....
        /*0190*/ 	.word	0xffffffff


	//   ....[43]....
        /*0194*/ 	.word	0xffffffff


	//   ....[44]....
        /*0198*/ 	.word	0xffffffff


	//   ....[45]....
        /*019c*/ 	.word	0xffffffff


	//   ....[46]....
        /*01a0*/ 	.word	0xffffffff


	//   ....[47]....
        /*01a4*/ 	.word	0xffffffff


	//   ....[48]....
        /*01a8*/ 	.word	0xffffffff


	//   ....[49]....
        /*01ac*/ 	.word	0xffffffff


	//   ....[50]....
        /*01b0*/ 	.word	0xffffffff


	//   ....[51]....
        /*01b4*/ 	.word	0xffffffff


	//   ....[52]....
        /*01b8*/ 	.word	0xffffffff


	//   ....[53]....
        /*01bc*/ 	.word	0xffffffff


	//   ....[54]....
        /*01c0*/ 	.word	0xffffffff


	//   ....[55]....
        /*01c4*/ 	.word	0xffffffff


	//   ....[56]....
        /*01c8*/ 	.word	0xffffffff


	//   ....[57]....
        /*01cc*/ 	.word	0xffffffff


	//   ....[58]....
        /*01d0*/ 	.word	0xffffffff


	//   ....[59]....
        /*01d4*/ 	.word	0xffffffff


	//   ....[60]....
        /*01d8*/ 	.word	0xffffffff


	//   ....[61]....
        /*01dc*/ 	.word	0xffffffff


	//   ....[62]....
        /*01e0*/ 	.word	0xffffffff


	//   ....[63]....
        /*01e4*/ 	.word	0xffffffff


	//   ....[64]....
        /*01e8*/ 	.word	0xffffffff


	//   ....[65]....
        /*01ec*/ 	.word	0xffffffff


	//   ....[66]....
        /*01f0*/ 	.word	0xffffffff


	//   ....[67]....
        /*01f4*/ 	.word	0xffffffff


	//   ....[68]....
        /*01f8*/ 	.word	0xffffffff


	//   ....[69]....
        /*01fc*/ 	.word	0xffffffff


	//   ....[70]....
        /*0200*/ 	.word	0xffffffff


	//   ....[71]....
        /*0204*/ 	.word	0xffffffff


	//   ....[72]....
        /*0208*/ 	.word	0xffffffff


	//   ....[73]....
        /*020c*/ 	.word	0xffffffff


	//   ....[74]....
        /*0210*/ 	.word	0xffffffff


	//   ....[75]....
        /*0214*/ 	.word	0xffffffff


	//   ....[76]....
        /*0218*/ 	.word	0xffffffff


	//   ....[77]....
        /*021c*/ 	.word	0xffffffff


	//   ....[78]....
        /*0220*/ 	.word	0xffffffff


	//   ....[79]....
        /*0224*/ 	.word	0xffffffff


	//   ....[80]....
        /*0228*/ 	.word	0xffffffff


	//   ....[81]....
        /*022c*/ 	.word	0xffffffff


	//   ....[82]....
        /*0230*/ 	.word	0xffffffff


	//   ....[83]....
        /*0234*/ 	.word	0xffffffff


	//   ....[84]....
        /*0238*/ 	.word	0xffffffff


	//   ....[85]....
        /*023c*/ 	.word	0xffffffff


	//   ....[86]....
        /*0240*/ 	.word	0xffffffff


	//   ....[87]....
        /*0244*/ 	.word	0xffffffff


	//   ....[88]....
        /*0248*/ 	.word	0xffffffff


	//   ....[89]....
        /*024c*/ 	.word	0xffffffff


	//   ....[90]....
        /*0250*/ 	.word	0xffffffff


	//   ....[91]....
        /*0254*/ 	.word	0xffffffff


	//   ....[92]....
        /*0258*/ 	.word	0xffffffff


	//   ....[93]....
        /*025c*/ 	.word	0xffffffff


	//   ....[94]....
        /*0260*/ 	.word	0xffffffff


	//   ....[95]....
        /*0264*/ 	.word	0xffffffff


	//   ....[96]....
        /*0268*/ 	.word	0xffffffff


	//   ....[97]....
        /*026c*/ 	.word	0x0500008f


	//   ....[98]....
        /*0270*/ 	.word	0x0500008f


	//   ....[99]....
        /*0274*/ 	.word	0x0500008f


	//   ....[100]....
        /*0278*/ 	.word	0x0500008f


	//   ....[101]....
        /*027c*/ 	.word	0x0500008f


	//   ....[102]....
        /*0280*/ 	.word	0x0500008f


	//   ....[103]....
        /*0284*/ 	.word	0x0500008f


	//   ....[104]....
        /*0288*/ 	.word	0x0500008f


	//   ....[105]....
        /*028c*/ 	.word	0x0500008f


	//   ....[106]....
        /*0290*/ 	.word	0x0500008f


	//   ....[107]....
        /*0294*/ 	.word	0x0500008f


	//   ....[108]....
        /*0298*/ 	.word	0x0500008f


	//   ....[109]....
        /*029c*/ 	.word	0x0500008f


	//   ....[110]....
        /*02a0*/ 	.word	0x0500008f


	//   ....[111]....
        /*02a4*/ 	.word	0x0500008f


	//   ....[112]....
        /*02a8*/ 	.word	0x0500008f


	//   ....[113]....
        /*02ac*/ 	.word	0x0500008f


	//   ....[114]....
        /*02b0*/ 	.word	0x0500008f


	//   ....[115]....
        /*02b4*/ 	.word	0x0500008f


	//   ....[116]....
        /*02b8*/ 	.word	0x0500008f


	//   ....[117]....
        /*02bc*/ 	.word	0x0500008f


	//   ....[118]....
        /*02c0*/ 	.word	0x0500008f


	//   ....[119]....
        /*02c4*/ 	.word	0x0500008f


	//   ....[120]....
        /*02c8*/ 	.word	0x0500008f


	//   ....[121]....
        /*02cc*/ 	.word	0x0500008f


	//   ....[122]....
        /*02d0*/ 	.word	0x0500008f


	//   ....[123]....
        /*02d4*/ 	.word	0x0500008f


	//   ....[124]....
        /*02d8*/ 	.word	0x0500008f


	//   ....[125]....
        /*02dc*/ 	.word	0x0500008f


	//   ....[126]....
        /*02e0*/ 	.word	0x0500008f


	//   ....[127]....
        /*02e4*/ 	.word	0x0500008f


	//   ....[128]....
        /*02e8*/ 	.word	0x0500008f


	//   ....[129]....
        /*02ec*/ 	.word	0x0500008f


	//   ....[130]....
        /*02f0*/ 	.word	0x0500008f


	//   ....[131]....
        /*02f4*/ 	.word	0x0500008f


	//   ....[132]....
        /*02f8*/ 	.word	0x0500008f


	//   ....[133]....
        /*02fc*/ 	.word	0x0500008f


	//   ....[134]....
        /*0300*/ 	.word	0x0500008f


	//   ....[135]....
        /*0304*/ 	.word	0x0500008f


	//   ....[136]....
        /*0308*/ 	.word	0x0500008f


	//   ....[137]....
        /*030c*/ 	.word	0x0500008f


	//   ....[138]....
        /*0310*/ 	.word	0x0500008f


	//   ....[139]....
        /*0314*/ 	.word	0x0500008f


	//   ....[140]....
        /*0318*/ 	.word	0x0500008f


	//   ....[141]....
        /*031c*/ 	.word	0x0500008f


	//   ....[142]....
        /*0320*/ 	.word	0x0500008f


	//   ....[143]....
        /*0324*/ 	.word	0x0500008f


	//   ....[144]....
        /*0328*/ 	.word	0x0500008f


	//   ....[145]....
        /*032c*/ 	.word	0x0500008f


	//   ....[146]....
        /*0330*/ 	.word	0x0500008f


	//   ....[147]....
        /*0334*/ 	.word	0x0500008f


	//   ....[148]....
        /*0338*/ 	.word	0x0500008f


	//   ....[149]....
        /*033c*/ 	.word	0x0500008f


	//   ....[150]....
        /*0340*/ 	.word	0x0500008f


	//   ....[151]....
        /*0344*/ 	.word	0x0500008f


	//   ....[152]....
        /*0348*/ 	.word	0x0500008f


	//   ....[153]....
        /*034c*/ 	.word	0x0500008f


	//   ....[154]....
        /*0350*/ 	.word	0x0500008f


	//   ....[155]....
        /*0354*/ 	.word	0x0500008f


	//   ....[156]....
        /*0358*/ 	.word	0x0500008f


	//   ....[157]....
        /*035c*/ 	.word	0x0500008f


	//   ....[158]....
        /*0360*/ 	.word	0x0500008f


	//   ....[159]....
        /*0364*/ 	.word	0x0500008f


	//   ....[160]....
        /*0368*/ 	.word	0x0500008f


	//----- nvinfo : EIATTR_COOP_GROUP_INSTR_OFFSETS
	.align		4
.L_2047:
        /*036c*/ 	.byte	0x04, 0x28
        /*036e*/ 	.short	(.L_2049 - .L_2048)


	//   ....[0]....
.L_2048:
        /*0370*/ 	.word	0x00000bf0


	//   ....[1]....
        /*0374*/ 	.word	0x00000cf0


	//   ....[2]....
        /*0378*/ 	.word	0x00000eb0


	//   ....[3]....
        /*037c*/ 	.word	0x000042b0


	//   ....[4]....
        /*0380*/ 	.word	0x00005b60


	//   ....[5]....
        /*0384*/ 	.word	0x00005b80


	//   ....[6]....
        /*0388*/ 	.word	0x00005b90


	//   ....[7]....
        /*038c*/ 	.word	0x00005ba0


	//   ....[8]....
        /*0390*/ 	.word	0x00005c40


	//   ....[9]....
        /*0394*/ 	.word	0x00005c70


	//   ....[10]....
        /*0398*/ 	.word	0x00005c90


	//   ....[11]....
        /*039c*/ 	.word	0x00005ca0


	//   ....[12]....
        /*03a0*/ 	.word	0x00005d40


	//   ....[13]....
        /*03a4*/ 	.word	0x00005d70


	//   ....[14]....
        /*03a8*/ 	.word	0x00005d90


	//   ....[15]....
        /*03ac*/ 	.word	0x00005da0


	//   ....[16]....
        /*03b0*/ 	.word	0x00005e40


	//   ....[17]....
        /*03b4*/ 	.word	0x00005e70


	//   ....[18]....
        /*03b8*/ 	.word	0x00005e90


	//   ....[19]....
        /*03bc*/ 	.word	0x00005ea0


	//   ....[20]....
        /*03c0*/ 	.word	0x00005f40


	//   ....[21]....
        /*03c4*/ 	.word	0x00005f70


	//   ....[22]....
        /*03c8*/ 	.word	0x00005f80


	//   ....[23]....
        /*03cc*/ 	.word	0x00005f90


	//   ....[24]....
        /*03d0*/ 	.word	0x00006100


	//   ....[25]....
        /*03d4*/ 	.word	0x00006110


	//   ....[26]....
        /*03d8*/ 	.word	0x00006120


	//   ....[27]....
        /*03dc*/ 	.word	0x00006130


	//   ....[28]....
        /*03e0*/ 	.word	0x00006140


	//   ....[29]....
        /*03e4*/ 	.word	0x00006150


	//   ....[30]....
        /*03e8*/ 	.word	0x00006160


	//   ....[31]....
        /*03ec*/ 	.word	0x00006170


	//   ....[32]....
        /*03f0*/ 	.word	0x00007430


	//   ....[33]....
        /*03f4*/ 	.word	0x00007450


	//   ....[34]....
        /*03f8*/ 	.word	0x00007460


	//   ....[35]....
        /*03fc*/ 	.word	0x00007470


	//   ....[36]....
        /*0400*/ 	.word	0x00007590


	//   ....[37]....
        /*0404*/ 	.word	0x000075a0


	//   ....[38]....
        /*0408*/ 	.word	0x000075b0


	//   ....[39]....
        /*040c*/ 	.word	0x000075c0


	//   ....[40]....
        /*0410*/ 	.word	0x000076e0


	//   ....[41]....
        /*0414*/ 	.word	0x000076f0


	//   ....[42]....
        /*0418*/ 	.word	0x00007700


	//   ....[43]....
        /*041c*/ 	.word	0x00007710


	//   ....[44]....
        /*0420*/ 	.word	0x00007830


	//   ....[45]....
        /*0424*/ 	.word	0x00007840


	//   ....[46]....
        /*0428*/ 	.word	0x00007850


	//   ....[47]....
        /*042c*/ 	.word	0x00007860


	//   ....[48]....
        /*0430*/ 	.word	0x00007980


	//   ....[49]....
        /*0434*/ 	.word	0x00007990


	//   ....[50]....
        /*0438*/ 	.word	0x000079a0


	//   ....[51]....
        /*043c*/ 	.word	0x000079b0


	//   ....[52]....
        /*0440*/ 	.word	0x00007ad0


	//   ....[53]....
        /*0444*/ 	.word	0x00007ae0


	//   ....[54]....
        /*0448*/ 	.word	0x00007af0


	//   ....[55]....
        /*044c*/ 	.word	0x00007b00


	//   ....[56]....
        /*0450*/ 	.word	0x00007b10


	//   ....[57]....
        /*0454*/ 	.word	0x00007b20


	//   ....[58]....
        /*0458*/ 	.word	0x00007b30


	//   ....[59]....
        /*045c*/ 	.word	0x00007b60


	//   ....[60]....
        /*0460*/ 	.word	0x00007b90


	//   ....[61]....
        /*0464*/ 	.word	0x00007ba0


	//   ....[62]....
        /*0468*/ 	.word	0x00007bb0


	//   ....[63]....
        /*046c*/ 	.word	0x00007bc0


	//   ....[64]....
        /*0470*/ 	.word	0x0000b6e0


	//   ....[65]....
        /*0474*/ 	.word	0x0000b720


	//   ....[66]....
        /*0478*/ 	.word	0x0000b760


	//   ....[67]....
        /*047c*/ 	.word	0x0000b7a0


	//   ....[68]....
        /*0480*/ 	.word	0x0000b9c0


	//   ....[69]....
        /*0484*/ 	.word	0x0000ba00


	//   ....[70]....
        /*0488*/ 	.word	0x0000ba40


	//   ....[71]....
        /*048c*/ 	.word	0x0000ba80


	//   ....[72]....
        /*0490*/ 	.word	0x0000bb90


	//   ....[73]....
        /*0494*/ 	.word	0x0000bc10


	//   ....[74]....
        /*0498*/ 	.word	0x0000bc50


	//   ....[75]....
        /*049c*/ 	.word	0x0000bc90


	//   ....[76]....
        /*04a0*/ 	.word	0x0000bd60


	//   ....[77]....
        /*04a4*/ 	.word	0x0000bd90


	//   ....[78]....
        /*04a8*/ 	.word	0x0000bdb0


	//   ....[79]....
        /*04ac*/ 	.word	0x0000bdd0


	//   ....[80]....
        /*04b0*/ 	.word	0x0000bdf0


	//   ....[81]....
        /*04b4*/ 	.word	0x0000be20


	//   ....[82]....
        /*04b8*/ 	.word	0x0000be40


	//   ....[83]....
        /*04bc*/ 	.word	0x0000be60


	//   ....[84]....
        /*04c0*/ 	.word	0x0000c1f0


	//   ....[85]....
        /*04c4*/ 	.word	0x0000c7a0


	//   ....[86]....
        /*04c8*/ 	.word	0x0000cbc0


	//   ....[87]....
        /*04cc*/ 	.word	0x0000cfe0


	//   ....[88]....
        /*04d0*/ 	.word	0x0000d000


	//   ....[89]....
        /*04d4*/ 	.word	0x0000d030


	//   ....[90]....
        /*04d8*/ 	.word	0x0000d070


	//   ....[91]....
        /*04dc*/ 	.word	0x0000d0a0


	//   ....[92]....
        /*04e0*/ 	.word	0x0000d250


	//   ....[93]....
        /*04e4*/ 	.word	0x0000d270


	//   ....[94]....
        /*04e8*/ 	.word	0x0000d2a0


	//   ....[95]....
        /*04ec*/ 	.word	0x0000d2f0


	//   ....[96]....
        /*04f0*/ 	.word	0x0000d320


	//   ....[97]....
        /*04f4*/ 	.word	0x0000d810


	//   ....[98]....
        /*04f8*/ 	.word	0x0000d860


	//   ....[99]....
        /*04fc*/ 	.word	0x0000d8b0


	//   ....[100]....
        /*0500*/ 	.word	0x0000d900


	//   ....[101]....
        /*0504*/ 	.word	0x0000da10


	//   ....[102]....
        /*0508*/ 	.word	0x0000da60


	//   ....[103]....
        /*050c*/ 	.word	0x0000dab0


	//   ....[104]....
        /*0510*/ 	.word	0x0000db00


	//   ....[105]....
        /*0514*/ 	.word	0x0000dc10


	//   ....[106]....
        /*0518*/ 	.word	0x0000dc60


	//   ....[107]....
        /*051c*/ 	.word	0x0000dcb0


	//   ....[108]....
        /*0520*/ 	.word	0x0000dd00


	//   ....[109]....
        /*0524*/ 	.word	0x0000de10


	//   ....[110]....
        /*0528*/ 	.word	0x0000de60


	//   ....[111]....
        /*052c*/ 	.word	0x0000deb0


	//   ....[112]....
        /*0530*/ 	.word	0x0000df00


	//   ....[113]....
        /*0534*/ 	.word	0x0000e010


	//   ....[114]....
        /*0538*/ 	.word	0x0000e060


	//   ....[115]....
        /*053c*/ 	.word	0x0000e0b0


	//   ....[116]....
        /*0540*/ 	.word	0x0000e100


	//   ....[117]....
        /*0544*/ 	.word	0x0000e1a0


	//   ....[118]....
        /*0548*/ 	.word	0x0000e240


	//   ....[119]....
        /*054c*/ 	.word	0x0000e2e0


	//   ....[120]....
        /*0550*/ 	.word	0x0000e380


	//   ....[121]....
        /*0554*/ 	.word	0x0000e420


	//   ....[122]....
        /*0558*/ 	.word	0x0000e4d0


	//   ....[123]....
        /*055c*/ 	.word	0x0000e530


	//   ....[124]....
        /*0560*/ 	.word	0x0000e580


	//   ....[125]....
        /*0564*/ 	.word	0x0000e5b0


	//   ....[126]....
        /*0568*/ 	.word	0x0000e610


	//   ....[127]....
        /*056c*/ 	.word	0x0000e660


	//   ....[128]....
        /*0570*/ 	.word	0x0000e6b0


	//   ....[129]....
        /*0574*/ 	.word	0x0000e750


	//   ....[130]....
        /*0578*/ 	.word	0x0000e7a0


	//   ....[131]....
        /*057c*/ 	.word	0x0000e7f0


	//   ....[132]....
        /*0580*/ 	.word	0x0000e840


	//   ....[133]....
        /*0584*/ 	.word	0x0000e8e0


	//   ....[134]....
        /*0588*/ 	.word	0x0000e970


	//   ....[135]....
        /*058c*/ 	.word	0x0000e9c0


	//   ....[136]....
        /*0590*/ 	.word	0x0000ea10


	//   ....[137]....
        /*0594*/ 	.word	0x0000eaa0


	//   ....[138]....
        /*0598*/ 	.word	0x0000eb30


	//   ....[139]....
        /*059c*/ 	.word	0x0000eb80


	//   ....[140]....
        /*05a0*/ 	.word	0x0000ebd0


	//   ....[141]....
        /*05a4*/ 	.word	0x0000ec60


	//   ....[142]....
        /*05a8*/ 	.word	0x0000ecf0


	//   ....[143]....
        /*05ac*/ 	.word	0x0000ed40


	//   ....[144]....
        /*05b0*/ 	.word	0x0000ed90


	//   ....[145]....
        /*05b4*/ 	.word	0x0000ee20


	//   ....[146]....
        /*05b8*/ 	.word	0x0000eeb0


	//   ....[147]....
        /*05bc*/ 	.word	0x0000ef00


	//   ....[148]....
        /*05c0*/ 	.word	0x0000ef50


	//   ....[149]....
        /*05c4*/ 	.word	0x0000efe0


	//   ....[150]....
        /*05c8*/ 	.word	0x0000f090


	//   ....[151]....
        /*05cc*/ 	.word	0x0000f120


	//   ....[152]....
        /*05d0*/ 	.word	0x0000f180


	//   ....[153]....
        /*05d4*/ 	.word	0x0000f1d0


	//   ....[154]....
        /*05d8*/ 	.word	0x0000f220


	//   ....[155]....
        /*05dc*/ 	.word	0x0000f270


	//   ....[156]....
        /*05e0*/ 	.word	0x0000f2c0


	//   ....[157]....
        /*05e4*/ 	.word	0x0000f300


	//   ....[158]....
        /*05e8*/ 	.word	0x0000f350


	//   ....[159]....
        /*05ec*/ 	.word	0x0000f3c0


	//   ....[160]....
        /*05f0*/ 	.word	0x0000f410


	//----- nvinfo : EIATTR_EXIT_INSTR_OFFSETS
	.align		4
.L_2049:
        /*05f4*/ 	.byte	0x04, 0x1c
        /*05f6*/ 	.short	(.L_2051 - .L_2050)


	//   ....[0]....
.L_2050:
        /*05f8*/ 	.word	0x0000d460


	//   ....[1]....
        /*05fc*/ 	.word	0x0000d7b0


	//----- nvinfo : EIATTR_MAX_THREADS
	.align		4
.L_2051:
        /*0600*/ 	.byte	0x04, 0x05
        /*0602*/ 	.short	(.L_2053 - .L_2052)
.L_2052:
        /*0604*/ 	.word	0x00000040
        /*0608*/ 	.word	0x00000001
        /*060c*/ 	.word	0x00000001


	//----- nvinfo : EIATTR_CRS_STACK_SIZE
	.align		4
.L_2053:
        /*0610*/ 	.byte	0x04, 0x1e
        /*0612*/ 	.short	(.L_2055 - .L_2054)
.L_2054:
        /*0614*/ 	.word	0x00000000


	//----- nvinfo : EIATTR_CBANK_PARAM_SIZE
	.align		4
.L_2055:
        /*0618*/ 	.byte	0x03, 0x19
        /*061a*/ 	.short	0x01f0


	//----- nvinfo : EIATTR_PARAM_CBANK
	.align		4
        /*061c*/ 	.byte	0x04, 0x0a
        /*061e*/ 	.short	(.L_2057 - .L_2056)
	.align		4
.L_2056:
        /*0620*/ 	.word	index@(.nv.constant0._Z25selective_scan_bwd_kernelI32Selective_Scan_bwd_kernel_traitsILi64ELi16ELb1ELb0ELb1ELb1ELb0EfN3c107complexIfEEEEv12SSMParamsBwd)
        /*0624*/ 	.short	0x0210
        /*0626*/ 	.short	0x01f0


	//----- nvinfo : EIATTR_SW_WAR
	.align		4
.L_2057:
        /*0628*/ 	.byte	0x04, 0x36
        /*062a*/ 	.short	(.L_2059 - .L_2058)
.L_2058:
        /*062c*/ 	.word	0x00000008
.L_2059:


//--------------------- .nv.info._Z25selective_scan_bwd_kernelI32Selective_Scan_bwd_kernel_traitsILi64ELi16ELb1ELb0ELb1ELb1ELb1EfN3c107complexIfEEEEv12SSMParamsBwd --------------------------
	.section	.nv.info._Z25selective_scan_bwd_kernelI32Selective_Scan_bwd_kernel_traitsILi64ELi16ELb1ELb0ELb1ELb1ELb1EfN3c107complexIfEEEEv12SSMParamsBwd,"",@"SHT_CUDA_INFO"
	.sectionflags	@""
	.align	4


	//----- nvinfo : EIATTR_CUDA_API_VERSION
	.align		4
        /*0000*/ 	.byte	0x04, 0x37
        /*0002*/ 	.short	(.L_2061 - .L_2060)
.L_2060:
        /*0004*/ 	.word	0x00000082


	//----- nvinfo : EIATTR_KPARAM_INFO
	.align		4
.L_2061:
        /*0008*/ 	.byte	0x04, 0x17
        /*000a*/ 	.short	(.L_2063 - .L_2062)
.L_2062:
        /*000c*/ 	.word	0x00000000
        /*0010*/ 	.short	0x0000
        /*0012*/ 	.short	0x0000
        /*0014*/ 	.byte	0x00, 0xf0, 0xc1, 0x07


	//----- nvinfo : EIATTR_SPARSE_MMA_MASK
	.align		4
.L_2063:
        /*0018*/ 	.byte	0x03, 0x50
        /*001a*/ 	.short	0x0000


	//----- nvinfo : EIATTR_MAXREG_COUNT
	.align		4
        /*001c*/ 	.byte	0x03, 0x1b
        /*001e*/ 	.short	0x00ff


	//----- nvinfo : EIATTR_NUM_BARRIERS
	.align		4
        /*0020*/ 	.byte	0x02, 0x4c
        /*0022*/ 	.byte	0x01
	.zero		1


	//----- nvinfo : EIATTR_ANNOTATIONS
	.align		4
        /*0024*/ 	.byte	0x04, 0x55
        /*0026*/ 	.short	(.L_2065 - .L_2064)


	//   ....[0]....
.L_2064:
        /* <DEDUP_REMOVED lines=15> */


	//----- nvinfo : EIATTR_MERCURY_ISA_VERSION
	.align		4
.L_2065:
        /*0108*/ 	.byte	0x03, 0x5f
        /*010a*/ 	.short	0x0101


	//----- nvinfo : EIATTR_COOP_GROUP_MASK_REGIDS
	.align		4
        /*010c*/ 	.byte	0x04, 0x29
        /*010e*/ 	.short	(.L_2067 - .L_2066)


	//   ....[0]....
.L_2066:
        /*0110*/ 	.word	0xffffffff


	//   ....[1]....
        /*0114*/ 	.word	0xffffffff


	//   ....[2]....
        /*0118*/ 	.word	0xffffffff


	//   ....[3]....
        /*011c*/ 	.word	0xffffffff


	//   ....[4]....
        /*0120*/ 	.word	0xffffffff


	//   ....[5]....
        /*0124*/ 	.word	0xffffffff


	//   ....[6]....
        /*0128*/ 	.word	0xffffffff


	//   ....[7]....
        /*012c*/ 	.word	0xffffffff


	//   ....[8]....
        /*0130*/ 	.word	0xffffffff


	//   ....[9]....
        /*0134*/ 	.word	0xffffffff


	//   ....[10]....
        /*0138*/ 	.word	0xffffffff


	//   ....[11]....
        /*013c*/ 	.word	0xffffffff


	//   ....[12]....
        /*0140*/ 	.word	0xffffffff


	//   ....[13]....
        /*0144*/ 	.word	0xffffffff


	//   ....[14]....
        /*0148*/ 	.word	0xffffffff


	//   ....[15]....
        /*014c*/ 	.word	0xffffffff


	//   ....[16]....
        /*0150*/ 	.word	0xffffffff


	//   ....[17]....
        /*0154*/ 	.word	0xffffffff


	//   ....[18]....
        /*0158*/ 	.word	0xffffffff


	//   ....[19]....
        /*015c*/ 	.word	0xffffffff


	//   ....[20]....
        /*0160*/ 	.word	0xffffffff


	//   ....[21]....
        /*0164*/ 	.word	0xffffffff


	//   ....[22]....
        /*0168*/ 	.word	0xffffffff


	//   ....[23]....
        /*016c*/ 	.word	0xffffffff


	//   ....[24]....
        /*0170*/ 	.word	0xffffffff


	//   ....[25]....
        /*0174*/ 	.word	0xffffffff


	//   ....[26]....
        /*0178*/ 	.word	0xffffffff


	//   ....[27]....
        /*017c*/ 	.word	0xffffffff


	//   ....[28]....
        /*0180*/ 	.word	0xffffffff


	//   ....[29]....
        /*0184*/ 	.word	0xffffffff


	//   ....[30]....
        /*0188*/ 	.word	0xffffffff


	//   ....[31]....
        /*018c*/ 	.word	0xffffffff


	//   ....[32]....
        /*0190*/ 	.word	0xffffffff


	//   ....[33]....
        /*0194*/ 	.word	0xffffffff


	//   ....[34]....
        /*0198*/ 	.word	0xffffffff


	//   ....[35]....
        /*019c*/ 	.word	0xffffffff


	//   ....[36]....
        /*01a0*/ 	.word	0xffffffff


	//   ....[37]....
        /*01a4*/ 	.word	0xffffffff


	//   ....[38]....
        /*01a8*/ 	.word	0xffffffff


	//   ....[39]....
        /*01ac*/ 	.word	0xffffffff


	//   ....[40]....
        /*01b0*/ 	.word	0xffffffff


	//   ....[41]....
        /*01b4*/ 	.word	0xffffffff


	//   ....[42]....
        /*01b8*/ 	.word	0xffffffff


	//   ....[43]....
        /*01bc*/ 	.word	0xffffffff


	//   ....[44]....
        /*01c0*/ 	.word	0xffffffff


	//   ....[45]....
        /*01c4*/ 	.word	0xffffffff


	//   ....[46]....
        /*01c8*/ 	.word	0xffffffff


	//   ....[47]....
        /*01cc*/ 	.word	0xffffffff


	//   ....[48]....
        /*01d0*/ 	.word	0xffffffff


	//   ....[49]....
        /*01d4*/ 	.word	0xffffffff


	//   ....[50]....
        /*01d8*/ 	.word	0xffffffff


	//   ....[51]....
        /*01dc*/ 	.word	0xffffffff


	//   ....[52]....
        /*01e0*/ 	.word	0xffffffff


	//   ....[53]....
        /*01e4*/ 	.word	0xffffffff


	//   ....[54]....
        /*01e8*/ 	.word	0xffffffff


	//   ....[55]....
        /*01ec*/ 	.word	0xffffffff


	//   ....[56]....
        /*01f0*/ 	.word	0xffffffff


	//   ....[57]....
        /*01f4*/ 	.word	0xffffffff


	//   ....[58]....
        /*01f8*/ 	.word	0xffffffff


	//   ....[59]....
        /*01fc*/ 	.word	0xffffffff


	//   ....[60]....
        /*0200*/ 	.word	0xffffffff


	//   ....[61]....
        /*0204*/ 	.word	0xffffffff


	//   ....[62]....
        /*0208*/ 	.word	0xffffffff


	//   ....[63]....
        /*020c*/ 	.word	0xffffffff


	//   ....[64]....
        /*0210*/ 	.word	0xffffffff


	//   ....[65]....
        /*0214*/ 	.word	0xffffffff


	//   ....[66]....
        /*0218*/ 	.word	0xffffffff


	//   ....[67]....
        /*021c*/ 	.word	0xffffffff


	//   ....[68]....
        /*0220*/ 	.word	0xffffffff


	//   ....[69]....
        /*0224*/ 	.word	0xffffffff


	//   ....[70]....
        /*0228*/ 	.word	0xffffffff


	//   ....[71]....
        /*022c*/ 	.word	0xffffffff


	//   ....[72]....
        /*0230*/ 	.word	0xffffffff


	//   ....[73]....
        /*0234*/ 	.word	0xffffffff


	//   ....[74]....
        /*0238*/ 	.word	0xffffffff


	//   ....[75]....
        /*023c*/ 	.word	0xffffffff


	//   ....[76]....
        /*0240*/ 	.word	0xffffffff


	//   ....[77]....
        /*0244*/ 	.word	0xffffffff


	//   ....[78]....
        /*0248*/ 	.word	0xffffffff


	//   ....[79]....
        /*024c*/ 	.word	0xffffffff


	//   ....[80]....
        /*0250*/ 	.word	0xffffffff


	//   ....[81]....
        /*0254*/ 	.word	0xffffffff


	//   ....[82]....
        /*0258*/ 	.word	0xffffffff


	//   ....[83]....
        /*025c*/ 	.word	0xffffffff


	//   ....[84]....
        /*0260*/ 	.word	0xffffffff


	//   ....[85]....
        /*0264*/ 	.word	0xffffffff


	//   ....[86]....
        /*0268*/ 	.word	0xffffffff


	//   ....[87]....
        /*026c*/ 	.word	0xffffffff


	//   ....[88]....
        /*0270*/ 	.word	0xffffffff


	//   ....[89]....
        /*0274*/ 	.word	0xffffffff


	//   ....[90]....
        /*0278*/ 	.word	0xffffffff


	//   ....[91]....
        /*027c*/ 	.word	0xffffffff


	//   ....[92]....
        /*0280*/ 	.word	0xffffffff


	//   ....[93]....
        /*0284*/ 	.word	0xffffffff


	//   ....[94]....
        /*0288*/ 	.word	0xffffffff


	//   ....[95]....
        /*028c*/ 	.word	0xffffffff


	//   ....[96]....
        /*0290*/ 	.word	0xffffffff


	//   ....[97]....
        /*0294*/ 	.word	0xffffffff


	//   ....[98]....
        /*0298*/ 	.word	0xffffffff


	//   ....[99]....
        /*029c*/ 	.word	0xffffffff


	//   ....[100]....
        /*02a0*/ 	.word	0xffffffff


	//   ....[101]....
        /*02a4*/ 	.word	0x05000083


	//   ....[102]....
        /*02a8*/ 	.word	0x05000083


	//   ....[103]....
        /*02ac*/ 	.word	0x05000083


	//   ....[104]....
        /*02b0*/ 	.word	0x05000083


	//   ....[105]....
        /*02b4*/ 	.word	0x05000083


	//   ....[106]....
        /*02b8*/ 	.word	0x05000083


	//   ....[107]....
        /*02bc*/ 	.word	0x05000083


	//   ....[108]....
        /*02c0*/ 	.word	0x05000083


	//   ....[109]....
        /*02c4*/ 	.word	0x05000083


	//   ....[110]....
        /*02c8*/ 	.word	0x05000083


	//   ....[111]....
        /*02cc*/ 	.word	0x05000083


	//   ....[112]....
        /*02d0*/ 	.word	0x05000083


	//   ....[113]....
        /*02d4*/ 	.word	0x05000083


	//   ....[114]....
        /*02d8*/ 	.word	0x05000083


	//   ....[115]....
        /*02dc*/ 	.word	0x05000083


	//   ....[116]....
        /*02e0*/ 	.word	0x05000083


	//   ....[117]....
        /*02e4*/ 	.word	0x05000083


	//   ....[118]....
        /*02e8*/ 	.word	0x05000083


	//   ....[119]....
        /*02ec*/ 	.word	0x05000083


	//   ....[120]....
        /*02f0*/ 	.word	0x05000083


	//   ....[121]....
        /*02f4*/ 	.word	0x05000083


	//   ....[122]....
        /*02f8*/ 	.word	0x05000083


	//   ....[123]....
        /*02fc*/ 	.word	0x05000083


	//   ....[124]....
        /*0300*/ 	.word	0x05000083


	//   ....[125]....
        /*0304*/ 	.word	0x05000083


	//   ....[126]....
        /*0308*/ 	.word	0x05000083


	//   ....[127]....
        /*030c*/ 	.word	0x05000083


	//   ....[128]....
        /*0310*/ 	.word	0x05000083


	//   ....[129]....
        /*0314*/ 	.word	0x05000083


	//   ....[130]....
        /*0318*/ 	.word	0x05000083


	//   ....[131]....
        /*031c*/ 	.word	0x05000083


	//   ....[132]....
        /*0320*/ 	.word	0x05000083


	//   ....[133]....
        /*0324*/ 	.word	0x05000083


	//   ....[134]....
        /*0328*/ 	.word	0x05000083


	//   ....[135]....
        /*032c*/ 	.word	0x05000083


	//   ....[136]....
        /*0330*/ 	.word	0x05000083


	//   ....[137]....
        /*0334*/ 	.word	0x05000083


	//   ....[138]....
        /*0338*/ 	.word	0x05000083


	//   ....[139]....
        /*033c*/ 	.word	0x05000083


	//   ....[140]....
        /*0340*/ 	.word	0x05000083


	//   ....[141]....
        /*0344*/ 	.word	0x05000083


	//   ....[142]....
        /*0348*/ 	.word	0x05000083


	//   ....[143]....
        /*034c*/ 	.word	0x05000083


	//   ....[144]....
        /*0350*/ 	.word	0x05000083


	//   ....[145]....
        /*0354*/ 	.word	0x05000083


	//   ....[146]....
        /*0358*/ 	.word	0x05000083


	//   ....[147]....
        /*035c*/ 	.word	0x05000083


	//   ....[148]....
        /*0360*/ 	.word	0x05000083


	//   ....[149]....
        /*0364*/ 	.word	0x05000083


	//   ....[150]....
        /*0368*/ 	.word	0x05000083


	//   ....[151]....
        /*036c*/ 	.word	0x05000083


	//   ....[152]....
        /*0370*/ 	.word	0x05000083


	//   ....[153]....
        /*0374*/ 	.word	0x05000083


	//   ....[154]....
        /*0378*/ 	.word	0x05000083


	//   ....[155]....
        /*037c*/ 	.word	0x05000083


	//   ....[156]....
        /*0380*/ 	.word	0x05000083


	//   ....[157]....
        /*0384*/ 	.word	0x05000083


	//   ....[158]....
        /*0388*/ 	.word	0x05000083


	//   ....[159]....
        /*038c*/ 	.word	0x05000083


	//   ....[160]....
        /*0390*/ 	.word	0x05000083


	//   ....[161]....
        /*0394*/ 	.word	0x05000083


	//   ....[162]....
        /*0398*/ 	.word	0x05000083


	//   ....[163]....
        /*039c*/ 	.word	0x05000083


	//   ....[164]....
        /*03a0*/ 	.word	0x05000083


	//----- nvinfo : EIATTR_COOP_GROUP_INSTR_OFFSETS
	.align		4
.L_2067:
        /*03a4*/ 	.byte	0x04, 0x28
        /*03a6*/ 	.short	(.L_2069 - .L_2068)


	//   ....[0]....
.L_2068:
        /*03a8*/ 	.word	0x00000c90


	//   ....[1]....
        /*03ac*/ 	.word	0x00000d80


	//   ....[2]....
        /*03b0*/ 	.word	0x00000f70


	//   ....[3]....
        /*03b4*/ 	.word	0x000035c0


	//   ....[4]....
        /*03b8*/ 	.word	0x00003ac0


	//   ....[5]....
        /*03bc*/ 	.word	0x00004130


	//   ....[6]....
        /*03c0*/ 	.word	0x00004680


	//   ....[7]....
        /*03c4*/ 	.word	0x00005790


	//   ....[8]....
        /*03c8*/ 	.word	0x00007040


	//   ....[9]....
        /*03cc*/ 	.word	0x00007060


	//   ....[10]....
        /*03d0*/ 	.word	0x00007070


	//   ....[11]....
        /*03d4*/ 	.word	0x00007080


	//   ....[12]....
        /*03d8*/ 	.word	0x00007120


	//   ....[13]....
        /*03dc*/ 	.word	0x00007150


	//   ....[14]....
        /*03e0*/ 	.word	0x00007170


	//   ....[15]....
        /*03e4*/ 	.word	0x00007180


	//   ....[16]....
        /*03e8*/ 	.word	0x00007220


	//   ....[17]....
        /*03ec*/ 	.word	0x00007250


	//   ....[18]....
        /*03f0*/ 	.word	0x00007270


	//   ....[19]....
        /*03f4*/ 	.word	0x00007280


	//   ....[20]....
        /*03f8*/ 	.word	0x00007320


	//   ....[21]....
        /*03fc*/ 	.word	0x00007350


	//   ....[22]....
        /*0400*/ 	.word	0x00007370


	//   ....[23]....
        /*0404*/ 	.word	0x00007380


	//   ....[24]....
        /*0408*/ 	.word	0x00007420


	//   ....[25]....
        /*040c*/ 	.word	0x00007450


	//   ....[26]....
        /*0410*/ 	.word	0x00007460


	//   ....[27]....
        /*0414*/ 	.word	0x00007470


	//   ....[28]....
        /*0418*/ 	.word	0x000075e0


	//   ....[29]....
        /*041c*/ 	.word	0x000075f0


	//   ....[30]....
        /*0420*/ 	.word	0x00007600


	//   ....[31]....
        /*0424*/ 	.word	0x00007610


	//   ....[32]....
        /*0428*/ 	.word	0x00007620


	//   ....[33]....
        /*042c*/ 	.word	0x00007630


	//   ....[34]....
        /*0430*/ 	.word	0x00007640


	//   ....[35]....
        /*0434*/ 	.word	0x00007650


	//   ....[36]....
        /*0438*/ 	.word	0x00008910


	//   ....[37]....
        /*043c*/ 	.word	0x00008930


	//   ....[38]....
        /*0440*/ 	.word	0x00008940


	//   ....[39]....
        /*0444*/ 	.word	0x00008950


	//   ....[40]....
        /*0448*/ 	.word	0x00008a70


	//   ....[41]....
        /*044c*/ 	.word	0x00008a80


	//   ....[42]....
        /*0450*/ 	.word	0x00008a90


	//   ....[43]....
        /*0454*/ 	.word	0x00008aa0


	//   ....[44]....
        /*0458*/ 	.word	0x00008bc0


	//   ....[45]....
        /*045c*/ 	.word	0x00008bd0


	//   ....[46]....
        /*0460*/ 	.word	0x00008be0


	//   ....[47]....
        /*0464*/ 	.word	0x00008bf0


	//   ....[48]....
        /*0468*/ 	.word	0x00008d10


	//   ....[49]....
        /*046c*/ 	.word	0x00008d20


	//   ....[50]....
        /*0470*/ 	.word	0x00008d30


	//   ....[51]....
        /*0474*/ 	.word	0x00008d40


	//   ....[52]....
        /*0478*/ 	.word	0x00008e60


	//   ....[53]....
        /*047c*/ 	.word	0x00008e70


	//   ....[54]....
        /*0480*/ 	.word	0x00008e80


	//   ....[55]....
        /*0484*/ 	.word	0x00008e90


	//   ....[56]....
        /*0488*/ 	.word	0x00008fb0


	//   ....[57]....
        /*048c*/ 	.word	0x00008fc0


	//   ....[58]....
        /*0490*/ 	.word	0x00008fd0


	//   ....[59]....
        /*0494*/ 	.word	0x00008fe0


	//   ....[60]....
        /*0498*/ 	.word	0x00008ff0


	//   ....[61]....
        /*049c*/ 	.word	0x00009000


	//   ....[62]....
        /*04a0*/ 	.word	0x00009010


	//   ....[63]....
        /*04a4*/ 	.word	0x00009040


	//   ....[64]....
        /*04a8*/ 	.word	0x00009070


	//   ....[65]....
        /*04ac*/ 	.word	0x00009080


	//   ....[66]....
        /*04b0*/ 	.word	0x00009090


	//   ....[67]....
        /*04b4*/ 	.word	0x000090a0


	//   ....[68]....
        /*04b8*/ 	.word	0x0000cbb0


	//   ....[69]....
        /*04bc*/ 	.word	0x0000cbf0


	//   ....[70]....
        /*04c0*/ 	.word	0x0000cc30


	//   ....[71]....
        /*04c4*/ 	.word	0x0000cc70


	//   ....[72]....
        /*04c8*/ 	.word	0x0000ce90


	//   ....[73]....
        /*04cc*/ 	.word	0x0000ced0


	//   ....[74]....
        /*04d0*/ 	.word	0x0000cf10


	//   ....[75]....
        /*04d4*/ 	.word	0x0000cf50


	//   ....[76]....
        /*04d8*/ 	.word	0x0000d060


	//   ....[77]....
        /*04dc*/ 	.word	0x0000d0a0


	//   ....[78]....
        /*04e0*/ 	.word	0x0000d0e0


	//   ....[79]....
        /*04e4*/ 	.word	0x0000d120


	//   ....[80]....
        /*04e8*/ 	.word	0x0000d230


	//   ....[81]....
        /*04ec*/ 	.word	0x0000d260


	//   ....[82]....
        /*04f0*/ 	.word	0x0000d280


	//   ....[83]....
        /*04f4*/ 	.word	0x0000d2a0


	//   ....[84]....
        /*04f8*/ 	.word	0x0000d2d0


	//   ....[85]....
        /*04fc*/ 	.word	0x0000d300


	//   ....[86]....
        /*0500*/ 	.word	0x0000d320


	//   ....[87]....
        /*0504*/ 	.word	0x0000d330


	//   ....[88]....
        /*0508*/ 	.word	0x0000d780


	//   ....[89]....
        /*050c*/ 	.word	0x0000dd20


	//   ....[90]....
        /*0510*/ 	.word	0x0000e0a0


	//   ....[91]....
        /*0514*/ 	.word	0x0000e450


	//   ....[92]....
        /*0518*/ 	.word	0x0000e470


	//   ....[93]....
        /*051c*/ 	.word	0x0000e4a0


	//   ....[94]....
        /*0520*/ 	.word	0x0000e4e0


	//   ....[95]....
        /*0524*/ 	.word	0x0000e510


	//   ....[96]....
        /*0528*/ 	.word	0x0000e6c0


	//   ....[97]....
        /*052c*/ 	.word	0x0000e6e0


	//   ....[98]....
        /*0530*/ 	.word	0x0000e710


	//   ....[99]....
        /*0534*/ 	.word	0x0000e760


	//   ....[100]....
        /*0538*/ 	.word	0x0000e790


	//   ....[101]....
        /*053c*/ 	.word	0x0000ec80


	//   ....[102]....
        /*0540*/ 	.word	0x0000ecd0


	//   ....[103]....
        /*0544*/ 	.word	0x0000ed20


	//   ....[104]....
        /*0548*/ 	.word	0x0000ed70


	//   ....[105]....
        /*054c*/ 	.word	0x0000ee80


	//   ....[106]....
        /*0550*/ 	.word	0x0000eed0


	//   ....[107]....
        /*0554*/ 	.word	0x0000ef20


	//   ....[108]....
        /*0558*/ 	.word	0x0000ef70


	//   ....[109]....
        /*055c*/ 	.word	0x0000f080


	//   ....[110]....
        /*0560*/ 	.word	0x0000f0d0


	//   ....[111]....
        /*0564*/ 	.word	0x0000f120


	//   ....[112]....
        /*0568*/ 	.word	0x0000f170


	//   ....[113]....
        /*056c*/ 	.word	0x0000f280


	//   ....[114]....
        /*0570*/ 	.word	0x0000f2d0


	//   ....[115]....
        /*0574*/ 	.word	0x0000f320


	//   ....[116]....
        /*0578*/ 	.word	0x0000f370


	//   ....[117]....
        /*057c*/ 	.word	0x0000f480


	//   ....[118]....
        /*0580*/ 	.word	0x0000f4d0


	//   ....[119]....
        /*0584*/ 	.word	0x0000f520


	//   ....[120]....
        /*0588*/ 	.word	0x0000f570


	//   ....[121]....
        /*058c*/ 	.word	0x0000f610


	//   ....[122]....
        /*0590*/ 	.word	0x0000f6b0


	//   ....[123]....
        /*0594*/ 	.word	0x0000f750


	//   ....[124]....
        /*0598*/ 	.word	0x0000f7f0


	//   ....[125]....
        /*059c*/ 	.word	0x0000f890


	//   ....[126]....
        /*05a0*/ 	.word	0x0000f940


	//   ....[127]....
        /*05a4*/ 	.word	0x0000f9a0


	//   ....[128]....
        /*05a8*/ 	.word	0x0000f9f0


	//   ....[129]....
        /*05ac*/ 	.word	0x0000fa20


	//   ....[130]....
        /*05b0*/ 	.word	0x0000fa80


	//   ....[131]....
        /*05b4*/ 	.word	0x0000fad0


	//   ....[132]....
        /*05b8*/ 	.word	0x0000fb20


	//   ....[133]....
        /*05bc*/ 	.word	0x0000fbc0


	//   ....[134]....
        /*05c0*/ 	.word	0x0000fc10


	//   ....[135]....
        /*05c4*/ 	.word	0x0000fc60


	//   ....[136]....
        /*05c8*/ 	.word	0x0000fcb0


	//   ....[137]....
        /*05cc*/ 	.word	0x0000fd50


	//   ....[138]....
        /*05d0*/ 	.word	0x0000fde0


	//   ....[139]....
        /*05d4*/ 	.word	0x0000fe30


	//   ....[140]....
        /*05d8*/ 	.word	0x0000fe80


	//   ....[141]....
        /*05dc*/ 	.word	0x0000ff20


	//   ....[142]....
        /*05e0*/ 	.word	0x0000ffb0


	//   ....[143]....
        /*05e4*/ 	.word	0x00010000


	//   ....[144]....
        /*05e8*/ 	.word	0x00010050


	//   ....[145]....
        /*05ec*/ 	.word	0x000100f0


	//   ....[146]....
        /*05f0*/ 	.word	0x00010180


	//   ....[147]....
        /*05f4*/ 	.word	0x000101d0


	//   ....[148]....
        /*05f8*/ 	.word	0x00010220


	//   ....[149]....
        /*05fc*/ 	.word	0x000102c0


	//   ....[150]....
        /*0600*/ 	.word	0x00010350


	//   ....[151]....
        /*0604*/ 	.word	0x000103a0


	//   ....[152]....
        /*0608*/ 	.word	0x000103f0


	//   ....[153]....
        /*060c*/ 	.word	0x00010490


	//   ....[154]....
        /*0610*/ 	.word	0x00010540


	//   ....[155]....
        /*0614*/ 	.word	0x000105a0


	//   ....[156]....
        /*0618*/ 	.word	0x00010630


	//   ....[157]....
        /*061c*/ 	.word	0x00010680


	//   ....[158]....
        /*0620*/ 	.word	0x000106d0


	//   ....[159]....
        /*0624*/ 	.word	0x00010720


	//   ....[160]....
        /*0628*/ 	.word	0x00010770


	//   ....[161]....
        /*062c*/ 	.word	0x000107b0


	//   ....[162]....
        /*0630*/ 	.word	0x00010800


	//   ....[163]....
        /*0634*/ 	.word	0x00010870


	//   ....[164]....
        /*0638*/ 	.word	0x000108c0


	//----- nvinfo : EIATTR_EXIT_INSTR_OFFSETS
	.align		4
.L_2069:
        /*063c*/ 	.byte	0x04, 0x1c
        /*063e*/ 	.short	(.L_2071 - .L_2070)


	//   ....[0]....
.L_2070:
        /*0640*/ 	.word	0x0000e8d0


	//   ....[1]....
        /*0644*/ 	.word	0x0000ec20


	//----- nvinfo : EIATTR_MAX_THREADS
	.align		4
.L_2071:
        /*0648*/ 	.byte	0x04, 0x05
        /*064a*/ 	.short	(.L_2073 - .L_2072)
.L_2072:
        /*064c*/ 	.word	0x00000040
        /*0650*/ 	.word	0x00000001
        /*0654*/ 	.word	0x00000001


	//----- nvinfo : EIATTR_CRS_STACK_SIZE
	.align		4
.L_2073:
        /*0658*/ 	.byte	0x04, 0x1e
        /*065a*/ 	.short	(.L_2075 - .L_2074)
.L_2074:
        /*065c*/ 	.word	0x00000000


	//----- nvinfo : EIATTR_CBANK_PARAM_SIZE
	.align		4
.L_2075:
        /*0660*/ 	.byte	0x03, 0x19
        /*0662*/ 	.short	0x01f0


	//----- nvinfo : EIATTR_PARAM_CBANK
	.align		4
        /*0664*/ 	.byte	0x04, 0x0a
        /*0666*/ 	.short	(.L_2077 - .L_2076)
	.align		4
.L_2076:
        /*0668*/ 	.word	index@(.nv.constant0._Z25selective_scan_bwd_kernelI32Selective_Scan_bwd_kernel_traitsILi64ELi16ELb1ELb0ELb1ELb1ELb1EfN3c107complexIfEEEEv12SSMParamsBwd)
        /*066c*/ 	.short	0x0210
        /*066e*/ 	.short	0x01f0


	//----- nvinfo : EIATTR_SW_WAR
	.align		4
.L_2077:
        /*0670*/ 	.byte	0x04, 0x36
        /*0672*/ 	.short	(.L_2079 - .L_2078)
.L_2078:
        /*0674*/ 	.word	0x00000008
.L_2079:


//--------------------- .nv.info._Z25selective_scan_bwd_kernelI32Selective_Scan_bwd_kernel_traitsILi64ELi16ELb1ELb1ELb0ELb0ELb0EfN3c107complexIfEEEEv12SSMParamsBwd --------------------------
	.section	.nv.info._Z25selective_scan_bwd_kernelI32Selective_Scan_bwd_kernel_traitsILi64ELi16ELb1ELb1ELb0ELb0ELb0EfN3c107complexIfEEEEv12SSMParamsBwd,"",@"SHT_CUDA_INFO"
	.sectionflags	@""
	.align	4


	//----- nvinfo : EIATTR_CUDA_API_VERSION
	.align		4
        /*0000*/ 	.byte	0x04, 0x37
        /*0002*/ 	.short	(.L_2081 - .L_2080)
.L_2080:
        /*0004*/ 	.word	0x00000082


	//----- nvinfo : EIATTR_KPARAM_INFO
	.align		4
.L_2081:
        /*0008*/ 	.byte	0x04, 0x17
        /*000a*/ 	.short	(.L_2083 - .L_2082)
.L_2082:
        /*000c*/ 	.word	0x00000000
        /*0010*/ 	.short	0x0000
        /*0012*/ 	.short	0x0000
        /*0014*/ 	.byte	0x00, 0xf0, 0xc1, 0x07


	//----- nvinfo : EIATTR_SPARSE_MMA_MASK
	.align		4
.L_2083:
        /*0018*/ 	.byte	0x03, 0x50
        /*001a*/ 	.short	0x0000


	//----- nvinfo : EIATTR_MAXREG_COUNT
	.align		4
        /*001c*/ 	.byte	0x03, 0x1b
        /*001e*/ 	.short	0x00ff


	//----- nvinfo : EIATTR_NUM_BARRIERS
	.align		4
        /*0020*/ 	.byte	0x02, 0x4c
        /*0022*/ 	.byte	0x01
	.zero		1


	//----- nvinfo : EIATTR_MERCURY_ISA_VERSION
	.align		4
        /*0024*/ 	.byte	0x03, 0x5f
        /*0026*/ 	.short	0x0101


	//----- nvinfo : EIATTR_COOP_GROUP_MASK_REGIDS
	.align		4
        /*0028*/ 	.byte	0x04, 0x29
        /*002a*/ 	.short	(.L_2085 - .L_2084)


	//   ....[0]....
.L_2084:
        /*002c*/ 	.word	0xffffffff


	//   ....[1]....
        /*0030*/ 	.word	0xffffffff


	//   ....[2]....
        /*0034*/ 	.word	0xffffffff


	//   ....[3]....
        /*0038*/ 	.word	0xffffffff


	//   ....[4]....
        /*003c*/ 	.word	0xffffffff


	//   ....[5]....
        /*0040*/ 	.word	0xffffffff


	//   ....[6]....
        /*0044*/ 	.word	0xffffffff


	//   ....[7]....
        /*0048*/ 	.word	0xffffffff


	//   ....[8]....
        /*004c*/ 	.word	0xffffffff


	//   ....[9]....
        /*0050*/ 	.word	0xffffffff


	//   ....[10]....
        /*0054*/ 	.word	0xffffffff


	//   ....[11]....
        /*0058*/ 	.word	0xffffffff


	//   ....[12]....
        /*005c*/ 	.word	0xffffffff


	//   ....[13]....
        /*0060*/ 	.word	0xffffffff


	//   ....[14]....
        /*0064*/ 	.word	0xffffffff


	//   ....[15]....
        /*0068*/ 	.word	0xffffffff


	//   ....[16]....
        /*006c*/ 	.word	0xffffffff


	//   ....[17]....
        /*0070*/ 	.word	0xffffffff


	//   ....[18]....
        /*0074*/ 	.word	0xffffffff


	//   ....[19]....
        /*0078*/ 	.word	0xffffffff


	//   ....[20]....
        /*007c*/ 	.word	0xffffffff


	//   ....[21]....
        /*0080*/ 	.word	0xffffffff


	//   ....[22]....
        /*0084*/ 	.word	0xffffffff


	//   ....[23]....
        /*0088*/ 	.word	0xffffffff


	//   ....[24]....
        /*008c*/ 	.word	0xffffffff


	//   ....[25]....
        /*0090*/ 	.word	0xffffffff


	//   ....[26]....
        /*0094*/ 	.word	0xffffffff


	//   ....[27]....
        /*0098*/ 	.word	0xffffffff


	//   ....[28]....
        /*009c*/ 	.word	0xffffffff


	//   ....[29]....
        /*00a0*/ 	.word	0xffffffff


	//   ....[30]....
        /*00a4*/ 	.word	0xffffffff


	//   ....[31]....
        /*00a8*/ 	.word	0xffffffff


	//   ....[32]....
        /*00ac*/ 	.word	0xffffffff


	//   ....[33]....
        /*00b0*/ 	.word	0xffffffff


	//   ....[34]....
        /*00b4*/ 	.word	0xffffffff


	//   ....[35]....
        /*00b8*/ 	.word	0xffffffff


	//   ....[36]....
        /*00bc*/ 	.word	0xffffffff


	//   ....[37]....
        /*00c0*/ 	.word	0xffffffff


	//   ....[38]....
        /*00c4*/ 	.word	0xffffffff


	//   ....[39]....
        /*00c8*/ 	.word	0xffffffff


	//   ....[40]....
        /*00cc*/ 	.word	0xffffffff


	//   ....[41]....
        /*00d0*/ 	.word	0xffffffff


	//   ....[42]....
        /*00d4*/ 	.word	0xffffffff


	//   ....[43]....
        /*00d8*/ 	.word	0xffffffff


	//   ....[44]....
        /*00dc*/ 	.word	0xffffffff


	//   ....[45]....
        /*00e0*/ 	.word	0xffffffff


	//   ....[46]....
        /*00e4*/ 	.word	0xffffffff


	//   ....[47]....
        /*00e8*/ 	.word	0xffffffff


	//   ....[48]....
        /*00ec*/ 	.word	0xffffffff


	//   ....[49]....
        /*00f0*/ 	.word	0xffffffff


	//   ....[50]....
        /*00f4*/ 	.word	0xffffffff


	//   ....[51]....
        /*00f8*/ 	.word	0xffffffff


	//   ....[52]....
        /*00fc*/ 	.word	0xffffffff


	//   ....[53]....
        /*0100*/ 	.word	0xffffffff


	//   ....[54]....
        /*0104*/ 	.word	0xffffffff


	//   ....[55]....
        /*0108*/ 	.word	0xffffffff


	//   ....[56]....
        /*010c*/ 	.word	0xffffffff


	//   ....[57]....
        /*0110*/ 	.word	0xffffffff


	//   ....[58]....
        /*0114*/ 	.word	0xffffffff


	//   ....[59]....
        /*0118*/ 	.word	0xffffffff


	//   ....[60]....
        /*011c*/ 	.word	0xffffffff


	//   ....[61]....
        /*0120*/ 	.word	0xffffffff


	//   ....[62]....
        /*0124*/ 	.word	0xffffffff


	//   ....[63]....
        /*0128*/ 	.word	0xffffffff


	//   ....[64]....
        /*012c*/ 	.word	0xffffffff


	//   ....[65]....
        /*0130*/ 	.word	0xffffffff


	//   ....[66]....
        /*0134*/ 	.word	0xffffffff


	//   ....[67]....
        /*0138*/ 	.word	0xffffffff


	//   ....[68]....
        /*013c*/ 	.word	0xffffffff


	//   ....[69]....
        /*0140*/ 	.word	0xffffffff


	//   ....[70]....
        /*0144*/ 	.word	0xffffffff


	//   ....[71]....
        /*0148*/ 	.word	0xffffffff


	//   ....[72]....
        /*014c*/ 	.word	0xffffffff


	//   ....[73]....
        /*0150*/ 	.word	0xffffffff


	//   ....[74]....
        /*0154*/ 	.word	0xffffffff


	//   ....[75]....
        /*0158*/ 	.word	0xffffffff


	//   ....[76]....
        /*015c*/ 	.word	0xffffffff


	//   ....[77]....
        /*0160*/ 	.word	0xffffffff


	//   ....[78]....
        /*0164*/ 	.word	0xffffffff


	//   ....[79]....
        /*0168*/ 	.word	0xffffffff


	//   ....[80]....
        /*016c*/ 	.word	0xffffffff


	//   ....[81]....
        /*0170*/ 	.word	0xffffffff


	//   ....[82]....
        /*0174*/ 	.word	0xffffffff


	//   ....[83]....
        /*0178*/ 	.word	0xffffffff


	//   ....[84]....
        /*017c*/ 	.word	0xffffffff


	//   ....[85]....
        /*0180*/ 	.word	0xffffffff


	//   ....[86]....
        /*0184*/ 	.word	0xffffffff


	//   ....[87]....
        /*0188*/ 	.word	0xffffffff


	//   ....[88]....
        /*018c*/ 	.word	0xffffffff


	//   ....[89]....
        /*0190*/ 	.word	0xffffffff


	//   ....[90]....
        /*0194*/ 	.word	0xffffffff


	//   ....[91]....
        /*0198*/ 	.word	0xffffffff


	//   ....[92]....
        /*019c*/ 	.word	0xffffffff


	//   ....[93]....
        /*01a0*/ 	.word	0xffffffff


	//   ....[94]....
        /*01a4*/ 	.word	0xffffffff


	//   ....[95]....
        /*01a8*/ 	.word	0xffffffff


	//   ....[96]....
        /*01ac*/ 	.word	0x0500006f


	//   ....[97]....
        /*01b0*/ 	.word	0x0500006f


	//   ....[98]....
        /*01b4*/ 	.word	0x0500006f


	//   ....[99]....
        /*01b8*/ 	.word	0x0500006f


	//   ....[100]....
        /*01bc*/ 	.word	0x0500006f


	//   ....[101]....
        /*01c0*/ 	.word	0x0500006f


	//   ....[102]....
        /*01c4*/ 	.word	0x0500006f


	//   ....[103]....
        /*01c8*/ 	.word	0x0500006f


	//   ....[104]....
        /*01cc*/ 	.word	0x0500006f


	//   ....[105]....
        /*01d0*/ 	.word	0x0500006f


	//   ....[106]....
        /*01d4*/ 	.word	0x0500006f


	//   ....[107]....
        /*01d8*/ 	.word	0x0500006f


	//   ....[108]....
        /*01dc*/ 	.word	0x0500006f


	//   ....[109]....
        /*01e0*/ 	.word	0x0500006f


	//   ....[110]....
        /*01e4*/ 	.word	0x0500006f


	//   ....[111]....
        /*01e8*/ 	.word	0x0500006f


	//   ....[112]....
        /*01ec*/ 	.word	0x0500006f


	//   ....[113]....
        /*01f0*/ 	.word	0x0500006f


	//   ....[114]....
        /*01f4*/ 	.word	0x0500006f


	//   ....[115]....
        /*01f8*/ 	.word	0x0500006f


	//   ....[116]....
        /*01fc*/ 	.word	0x0500006f


	//   ....[117]....
        /*0200*/ 	.word	0x0500006f


	//   ....[118]....
        /*0204*/ 	.word	0x0500006f


	//   ....[119]....
        /*0208*/ 	.word	0x0500006f


	//   ....[120]....
        /*020c*/ 	.word	0x0500006f


	//   ....[121]....
        /*0210*/ 	.word	0x0500006f


	//   ....[122]....
        /*0214*/ 	.word	0x0500006f


	//   ....[123]....
        /*0218*/ 	.word	0x0500006f


	//   ....[124]....
        /*021c*/ 	.word	0x0500006f


	//   ....[125]....
        /*0220*/ 	.word	0x0500006f


	//   ....[126]....
        /*0224*/ 	.word	0x0500006f


	//   ....[127]....
        /*0228*/ 	.word	0x0500006f


	//   ....[128]....
        /*022c*/ 	.word	0x0500006f


	//   ....[129]....
        /*0230*/ 	.word	0x0500006f


	//   ....[130]....
        /*0234*/ 	.word	0x0500006f


	//   ....[131]....
        /*0238*/ 	.word	0x0500006f


	//   ....[132]....
        /*023c*/ 	.word	0x0500006f


	//   ....[133]....
        /*0240*/ 	.word	0x0500006f


	//   ....[134]....
        /*0244*/ 	.word	0x0500006f


	//   ....[135]....
        /*0248*/ 	.word	0x0500006f


	//   ....[136]....
        /*024c*/ 	.word	0x0500006f


	//   ....[137]....
        /*0250*/ 	.word	0x0500006f


	//   ....[138]....
        /*0254*/ 	.word	0x0500006f


	//   ....[139]....
        /*0258*/ 	.word	0x0500006f


	//   ....[140]....
        /*025c*/ 	.word	0x0500006f


	//   ....[141]....
        /*0260*/ 	.word	0x0500006f


	//   ....[142]....
        /*0264*/ 	.word	0x0500006f


	//   ....[143]....
        /*0268*/ 	.word	0x0500006f


	//   ....[144]....
        /*026c*/ 	.word	0x0500006f


	//   ....[145]....
        /*0270*/ 	.word	0x0500006f


	//   ....[146]....
        /*0274*/ 	.word	0x0500006f


	//   ....[147]....
        /*0278*/ 	.word	0x0500006f


	//   ....[148]....
        /*027c*/ 	.word	0x0500006f


	//   ....[149]....
        /*0280*/ 	.word	0x0500006f


	//   ....[150]....
        /*0284*/ 	.word	0x0500006f


	//   ....[151]....
        /*0288*/ 	.word	0x0500006f


	//   ....[152]....
        /*028c*/ 	.word	0x0500006f


	//   ....[153]....
        /*0290*/ 	.word	0x0500006f


	//   ....[154]....
        /*0294*/ 	.word	0x0500006f


	//   ....[155]....
        /*0298*/ 	.word	0x0500006f


	//   ....[156]....
        /*029c*/ 	.word	0x0500006f


	//   ....[157]....
        /*02a0*/ 	.word	0x0500006f


	//   ....[158]....
        /*02a4*/ 	.word	0x0500006f


	//   ....[159]....
        /*02a8*/ 	.word	0x0500006f


	//----- nvinfo : EIATTR_COOP_GROUP_INSTR_OFFSETS
	.align		4
.L_2085:
        /*02ac*/ 	.byte	0x04, 0x28
        /*02ae*/ 	.short	(.L_2087 - .L_2086)


	//   ....[0]....
.L_2086:
        /*02b0*/ 	.word	0x00000bc0


	//   ....[1]....
        /*02b4*/ 	.word	0x00000cd0


	//   ....[2]....
        /*02b8*/ 	.word	0x00000dc0


	//   ....[3]....
        /*02bc*/ 	.word	0x00001f20


	//   ....[4]....
        /*02c0*/ 	.word	0x00003730


	//   ....[5]....
        /*02c4*/ 	.word	0x00003750


	//   ....[6]....
        /*02c8*/ 	.word	0x00003760


	//   ....[7]....
        /*02cc*/ 	.word	0x00003770


	//   ....[8]....
        /*02d0*/ 	.word	0x00003810


	//   ....[9]....
        /*02d4*/ 	.word	0x00003830


	//   ....[10]....
        /*02d8*/ 	.word	0x00003860


	//   ....[11]....
        /*02dc*/ 	.word	0x00003870


	//   ....[12]....
        /*02e0*/ 	.word	0x00003910


	//   ....[13]....
        /*02e4*/ 	.word	0x00003940


	//   ....[14]....
        /*02e8*/ 	.word	0x00003960


	//   ....[15]....
        /*02ec*/ 	.word	0x00003970


	//   ....[16]....
        /*02f0*/ 	.word	0x00003a10


	//   ....[17]....
        /*02f4*/ 	.word	0x00003a40


	//   ....[18]....
        /*02f8*/ 	.word	0x00003a60


	//   ....[19]....
        /*02fc*/ 	.word	0x00003a70


	//   ....[20]....
        /*0300*/ 	.word	0x00003b20


	//   ....[21]....
        /*0304*/ 	.word	0x00003b40


	//   ....[22]....
        /*0308*/ 	.word	0x00003b50


	//   ....[23]....
        /*030c*/ 	.word	0x00003b60


	//   ....[24]....
        /*0310*/ 	.word	0x00003cd0


	//   ....[25]....
        /*0314*/ 	.word	0x00003ce0


	//   ....[26]....
        /*0318*/ 	.word	0x00003cf0


	//   ....[27]....
        /*031c*/ 	.word	0x00003d00


	//   ....[28]....
        /*0320*/ 	.word	0x00003d10


	//   ....[29]....
        /*0324*/ 	.word	0x00003d20


	//   ....[30]....
        /*0328*/ 	.word	0x00003d30


	//   ....[31]....
        /*032c*/ 	.word	0x00003d40


	//   ....[32]....
        /*0330*/ 	.word	0x00004ff0


	//   ....[33]....
        /*0334*/ 	.word	0x00005000


	//   ....[34]....
        /*0338*/ 	.word	0x00005010


	//   ....[35]....
        /*033c*/ 	.word	0x00005020


	//   ....[36]....
        /*0340*/ 	.word	0x00005140


	//   ....[37]....
        /*0344*/ 	.word	0x00005150


	//   ....[38]....
        /*0348*/ 	.word	0x00005160


	//   ....[39]....
        /*034c*/ 	.word	0x00005170


	//   ....[40]....
        /*0350*/ 	.word	0x00005290


	//   ....[41]....
        /*0354*/ 	.word	0x000052a0


	//   ....[42]....
        /*0358*/ 	.word	0x000052b0


	//   ....[43]....
        /*035c*/ 	.word	0x000052c0


	//   ....[44]....
        /*0360*/ 	.word	0x000053e0


	//   ....[45]....
        /*0364*/ 	.word	0x000053f0


	//   ....[46]....
        /*0368*/ 	.word	0x00005400


	//   ....[47]....
        /*036c*/ 	.word	0x00005410


	//   ....[48]....
        /*0370*/ 	.word	0x00005530


	//   ....[49]....
        /*0374*/ 	.word	0x00005540


	//   ....[50]....
        /*0378*/ 	.word	0x00005550


	//   ....[51]....
        /*037c*/ 	.word	0x00005560


	//   ....[52]....
        /*0380*/ 	.word	0x00005680


	//   ....[53]....
        /*0384*/ 	.word	0x00005690


	//   ....[54]....
        /*0388*/ 	.word	0x000056a0


	//   ....[55]....
        /*038c*/ 	.word	0x000056b0


	//   ....[56]....
        /*0390*/ 	.word	0x000056c0


	//   ....[57]....
        /*0394*/ 	.word	0x000056d0


	//   ....[58]....
        /*0398*/ 	.word	0x000056e0


	//   ....[59]....
        /*039c*/ 	.word	0x00005720


	//   ....[60]....
        /*03a0*/ 	.word	0x00005750


	//   ....[61]....
        /*03a4*/ 	.word	0x00005760


	//   ....[62]....
        /*03a8*/ 	.word	0x00005770


	//   ....[63]....
        /*03ac*/ 	.word	0x00005780


	//   ....[64]....
        /*03b0*/ 	.word	0x00008cf0


	//   ....[65]....
        /*03b4*/ 	.word	0x00008d30


	//   ....[66]....
        /*03b8*/ 	.word	0x00008d70


	//   ....[67]....
        /*03bc*/ 	.word	0x00008db0


	//   ....[68]....
        /*03c0*/ 	.word	0x00008ec0


	//   ....[69]....
        /*03c4*/ 	.word	0x00008f00


	//   ....[70]....
        /*03c8*/ 	.word	0x00008f40


	//   ....[71]....
        /*03cc*/ 	.word	0x00008f80


	//   ....[72]....
        /*03d0*/ 	.word	0x00009090


	//   ....[73]....
        /*03d4*/ 	.word	0x000090d0


	//   ....[74]....
        /*03d8*/ 	.word	0x00009110


	//   ....[75]....
        /*03dc*/ 	.word	0x00009150


	//   ....[76]....
        /*03e0*/ 	.word	0x00009260


	//   ....[77]....
        /*03e4*/ 	.word	0x000092a0


	//   ....[78]....
        /*03e8*/ 	.word	0x000092e0


	//   ....[79]....
        /*03ec*/ 	.word	0x00009320


	//   ....[80]....
        /*03f0*/ 	.word	0x00009430


	//   ....[81]....
        /*03f4*/ 	.word	0x00009470


	//   ....[82]....
        /*03f8*/ 	.word	0x000094b0


	//   ....[83]....
        /*03fc*/ 	.word	0x000094f0


	//   ....[84]....
        /*0400*/ 	.word	0x000099c0


	//   ....[85]....
        /*0404*/ 	.word	0x00009c90


	//   ....[86]....
        /*0408*/ 	.word	0x00009e40


	//   ....[87]....
        /*040c*/ 	.word	0x00009e90


	//   ....[88]....
        /*0410*/ 	.word	0x00009f00


	//   ....[89]....
        /*0414*/ 	.word	0x00009f40


	//   ....[90]....
        /*0418*/ 	.word	0x00009f70


	//   ....[91]....
        /*041c*/ 	.word	0x0000a0c0


	//   ....[92]....
        /*0420*/ 	.word	0x0000a100


	//   ....[93]....
        /*0424*/ 	.word	0x0000a160


	//   ....[94]....
        /*0428*/ 	.word	0x0000a1b0


	//   ....[95]....
        /*042c*/ 	.word	0x0000a1e0


	//   ....[96]....
        /*0430*/ 	.word	0x0000a6d0


	//   ....[97]....
        /*0434*/ 	.word	0x0000a720


	//   ....[98]....
        /*0438*/ 	.word	0x0000a770


	//   ....[99]....
        /*043c*/ 	.word	0x0000a7c0


	//   ....[100]....
        /*0440*/ 	.word	0x0000a8d0


	//   ....[101]....
        /*0444*/ 	.word	0x0000a920


	//   ....[102]....
        /*0448*/ 	.word	0x0000a970


	//   ....[103]....
        /*044c*/ 	.word	0x0000a9c0


	//   ....[104]....
        /*0450*/ 	.word	0x0000aae0


	//   ....[105]....
        /*0454*/ 	.word	0x0000ab30


	//   ....[106]....
        /*0458*/ 	.word	0x0000ab80


	//   ....[107]....
        /*045c*/ 	.word	0x0000abd0


	//   ....[108]....
        /*0460*/ 	.word	0x0000ace0


	//   ....[109]....
        /*0464*/ 	.word	0x0000ad30


	//   ....[110]....
        /*0468*/ 	.word	0x0000ad80


	//   ....[111]....
        /*046c*/ 	.word	0x0000add0


	//   ....[112]....
        /*0470*/ 	.word	0x0000aee0


	//   ....[113]....
        /*0474*/ 	.word	0x0000af30


	//   ....[114]....
        /*0478*/ 	.word	0x0000af80


	//   ....[115]....
        /*047c*/ 	.word	0x0000afd0


	//   ....[116]....
        /*0480*/ 	.word	0x0000b060


	//   ....[117]....
        /*0484*/ 	.word	0x0000b100


	//   ....[118]....
        /*0488*/ 	.word	0x0000b1a0


	//   ....[119]....
        /*048c*/ 	.word	0x0000b240


	//   ....[120]....
        /*0490*/ 	.word	0x0000b2e0


	//   ....[121]....
        /*0494*/ 	.word	0x0000b380


	//   ....[122]....
        /*0498*/ 	.word	0x0000b3e0


	//   ....[123]....
        /*049c*/ 	.word	0x0000b430


	//   ....[124]....
        /*04a0*/ 	.word	0x0000b480


	//   ....[125]....
        /*04a4*/ 	.word	0x0000b4d0


	//   ....[126]....
        /*04a8*/ 	.word	0x0000b520


	//   ....[127]....
        /*04ac*/ 	.word	0x0000b570


	//   ....[128]....
        /*04b0*/ 	.word	0x0000b600


	//   ....[129]....
        /*04b4*/ 	.word	0x0000b650


	//   ....[130]....
        /*04b8*/ 	.word	0x0000b6a0


	//   ....[131]....
        /*04bc*/ 	.word	0x0000b6f0


	//   ....[132]....
        /*04c0*/ 	.word	0x0000b780


	//   ....[133]....
        /*04c4*/ 	.word	0x0000b810


	//   ....[134]....
        /*04c8*/ 	.word	0x0000b860


	//   ....[135]....
        /*04cc*/ 	.word	0x0000b8b0


	//   ....[136]....
        /*04d0*/ 	.word	0x0000b940


	//   ....[137]....
        /*04d4*/ 	.word	0x0000b9d0


	//   ....[138]....
        /*04d8*/ 	.word	0x0000ba20


	//   ....[139]....
        /*04dc*/ 	.word	0x0000ba70


	//   ....[140]....
        /*04e0*/ 	.word	0x0000bb00


	//   ....[141]....
        /*04e4*/ 	.word	0x0000bb90


	//   ....[142]....
        /*04e8*/ 	.word	0x0000bbe0


	//   ....[143]....
        /*04ec*/ 	.word	0x0000bc30


	//   ....[144]....
        /*04f0*/ 	.word	0x0000bcc0


	//   ....[145]....
        /*04f4*/ 	.word	0x0000bd50


	//   ....[146]....
        /*04f8*/ 	.word	0x0000bda0


	//   ....[147]....
        /*04fc*/ 	.word	0x0000bdf0


	//   ....[148]....
        /*0500*/ 	.word	0x0000be80


	//   ....[149]....
        /*0504*/ 	.word	0x0000bf30


	//   ....[150]....
        /*0508*/ 	.word	0x0000bfd0


	//   ....[151]....
        /*050c*/ 	.word	0x0000c020


	//   ....[152]....
        /*0510*/ 	.word	0x0000c070


	//   ....[153]....
        /*0514*/ 	.word	0x0000c0c0


	//   ....[154]....
        /*0518*/ 	.word	0x0000c120


	//   ....[155]....
        /*051c*/ 	.word	0x0000c170


	//   ....[156]....
        /*0520*/ 	.word	0x0000c1b0


	//   ....[157]....
        /*0524*/ 	.word	0x0000c200


	//   ....[158]....
        /*0528*/ 	.word	0x0000c250


	//   ....[159]....
        /*052c*/ 	.word	0x0000c2a0


	//----- nvinfo : EIATTR_EXIT_INSTR_OFFSETS
	.align		4
.L_2087:
        /*0530*/ 	.byte	0x04, 0x1c
        /*0532*/ 	.short	(.L_2089 - .L_2088)


	//   ....[0]....
.L_2088:
        /*0534*/ 	.word	0x0000a320


	//   ....[1]....
        /*0538*/ 	.word	0x0000a670


	//----- nvinfo : EIATTR_MAX_THREADS
	.align		4
.L_2089:
        /*053c*/ 	.byte	0x04, 0x05
        /*053e*/ 	.short	(.L_2091 - .L_2090)
.L_2090:
        /*0540*/ 	.word	0x00000040
        /*0544*/ 	.word	0x00000001
        /*0548*/ 	.word	0x00000001


	//----- nvinfo : EIATTR_CRS_STACK_SIZE
	.align		4
.L_2091:
        /*054c*/ 	.byte	0x04, 0x1e
        /*054e*/ 	.short	(.L_2093 - .L_2092)
.L_2092:
        /*0550*/ 	.word	0x00000000


	//----- nvinfo : EIATTR_CBANK_PARAM_SIZE
	.align		4
.L_2093:
        /*0554*/ 	.byte	0x03, 0x19
        /*0556*/ 	.short	0x01f0


	//----- nvinfo : EIATTR_PARAM_CBANK
	.align		4
        /*0558*/ 	.byte	0x04, 0x0a
        /*055a*/ 	.short	(.L_2095 - .L_2094)
	.align		4
.L_2094:
        /*055c*/ 	.word	index@(.nv.constant0._Z25selective_scan_bwd_kernelI32Selective_Scan_bwd_kernel_traitsILi64ELi16ELb1ELb1ELb0ELb0ELb0EfN3c107complexIfEEEEv12SSMParamsBwd)
        /*0560*/ 	.short	0x0210
        /*0562*/ 	.short	0x01f0


	//----- nvinfo : EIATTR_SW_WAR
	.align		4
.L_2095:
        /*0564*/ 	.byte	0x04, 0x36
        /*0566*/ 	.short	(.L_2097 - .L_2096)
.L_2096:
        /*0568*/ 	.word	0x00000008
.L_2097:


//--------------------- .nv.info._Z25selective_scan_bwd_kernelI32Selective_Scan_bwd_kernel_traitsILi64ELi16ELb1ELb1ELb0ELb0ELb1EfN3c107complexIfEEEEv12SSMParamsBwd --------------------------
	.section	.nv.info._Z25selective_scan_bwd_kernelI32Selective_Scan_bwd_kernel_traitsILi64ELi16ELb1ELb1ELb0ELb0ELb1EfN3c107complexIfEEEEv12SSMParamsBwd,"",@"SHT_CUDA_INFO"
	.sectionflags	@""
	.align	4


	//----- nvinfo : EIATTR_CUDA_API_VERSION
	.align		4
        /*0000*/ 	.byte	0x04, 0x37
        /*0002*/ 	.short	(.L_2099 - .L_2098)
.L_2098:
        /*0004*/ 	.word	0x00000082


	//----- nvinfo : EIATTR_KPARAM_INFO
	.align		4
.L_2099:
        /*0008*/ 	.byte	0x04, 0x17
        /*000a*/ 	.short	(.L_2101 - .L_2100)
.L_2100:
        /*000c*/ 	.word	0x00000000
        /*0010*/ 	.short	0x0000
        /*0012*/ 	.short	0x0000
        /*0014*/ 	.byte	0x00, 0xf0, 0xc1, 0x07


	//----- nvinfo : EIATTR_SPARSE_MMA_MASK
	.align		4
.L_2101:
        /*0018*/ 	.byte	0x03, 0x50
        /*001a*/ 	.short	0x0000


	//----- nvinfo : EIATTR_MAXREG_COUNT
	.align		4
        /*001c*/ 	.byte	0x03, 0x1b
        /*001e*/ 	.short	0x00ff


	//----- nvinfo : EIATTR_NUM_BARRIERS
	.align		4
        /*0020*/ 	.byte	0x02, 0x4c
        /*0022*/ 	.byte	0x01
	.zero		1


	//----- nvinfo : EIATTR_MERCURY_ISA_VERSION
	.align		4
        /*0024*/ 	.byte	0x03, 0x5f
        /*0026*/ 	.short	0x0101


	//----- nvinfo : EIATTR_COOP_GROUP_MASK_REGIDS
	.align		4
        /*0028*/ 	.byte	0x04, 0x29
        /*002a*/ 	.short	(.L_2103 - .L_2102)


	//   ....[0]....
.L_2102:
        /*002c*/ 	.word	0xffffffff


	//   ....[1]....
        /*0030*/ 	.word	0xffffffff


	//   ....[2]....
        /*0034*/ 	.word	0xffffffff


	//   ....[3]....
        /*0038*/ 	.word	0xffffffff


	//   ....[4]....
        /*003c*/ 	.word	0xffffffff


	//   ....[5]....
        /*0040*/ 	.word	0xffffffff


	//   ....[6]....
        /*0044*/ 	.word	0xffffffff


	//   ....[7]....
        /*0048*/ 	.word	0xffffffff


	//   ....[8]....
        /*004c*/ 	.word	0xffffffff


	//   ....[9]....
        /*0050*/ 	.word	0xffffffff


	//   ....[10]....
        /*0054*/ 	.word	0xffffffff


	//   ....[11]....
        /*0058*/ 	.word	0xffffffff


	//   ....[12]....
        /*005c*/ 	.word	0xffffffff


	//   ....[13]....
        /*0060*/ 	.word	0xffffffff


	//   ....[14]....
        /*0064*/ 	.word	0xffffffff


	//   ....[15]....
        /*0068*/ 	.word	0xffffffff


	//   ....[16]....
        /*006c*/ 	.word	0xffffffff


	//   ....[17]....
        /*0070*/ 	.word	0xffffffff


	//   ....[18]....
        /*0074*/ 	.word	0xffffffff


	//   ....[19]....
        /*0078*/ 	.word	0xffffffff


	//   ....[20]....
        /*007c*/ 	.word	0xffffffff


	//   ....[21]....
        /*0080*/ 	.word	0xffffffff


	//   ....[22]....
        /*0084*/ 	.word	0xffffffff


	//   ....[23]....
        /*0088*/ 	.word	0xffffffff


	//   ....[24]....
        /*008c*/ 	.word	0xffffffff


	//   ....[25]....
        /*0090*/ 	.word	0xffffffff


	//   ....[26]....
        /*0094*/ 	.word	0xffffffff


	//   ....[27]....
        /*0098*/ 	.word	0xffffffff


	//   ....[28]....
        /*009c*/ 	.word	0xffffffff


	//   ....[29]....
        /*00a0*/ 	.word	0xffffffff


	//   ....[30]....
        /*00a4*/ 	.word	0xffffffff


	//   ....[31]....
        /*00a8*/ 	.word	0xffffffff


	//   ....[32]....
        /*00ac*/ 	.word	0xffffffff


	//   ....[33]....
        /*00b0*/ 	.word	0xffffffff


	//   ....[34]....
        /*00b4*/ 	.word	0xffffffff


	//   ....[35]....
        /*00b8*/ 	.word	0xffffffff


	//   ....[36]....
        /*00bc*/ 	.word	0xffffffff


	//   ....[37]....
        /*00c0*/ 	.word	0xffffffff


	//   ....[38]....
        /*00c4*/ 	.word	0xffffffff


	//   ....[39]....
        /*00c8*/ 	.word	0xffffffff


	//   ....[40]....
        /*00cc*/ 	.word	0xffffffff


	//   ....[41]....
        /*00d0*/ 	.word	0xffffffff


	//   ....[42]....
        /*00d4*/ 	.word	0xffffffff


	//   ....[43]....
        /*00d8*/ 	.word	0xffffffff


	//   ....[44]....
        /*00dc*/ 	.word	0xffffffff


	//   ....[45]....
        /*00e0*/ 	.word	0xffffffff


	//   ....[46]....
        /*00e4*/ 	.word	0xffffffff


	//   ....[47]....
        /*00e8*/ 	.word	0xffffffff


	//   ....[48]....
        /*00ec*/ 	.word	0xffffffff


	//   ....[49]....
        /*00f0*/ 	.word	0xffffffff


	//   ....[50]....
        /*00f4*/ 	.word	0xffffffff


	//   ....[51]....
        /*00f8*/ 	.word	0xffffffff


	//   ....[52]....
        /*00fc*/ 	.word	0xffffffff


	//   ....[53]....
        /*0100*/ 	.word	0xffffffff


	//   ....[54]....
        /*0104*/ 	.word	0xffffffff


	//   ....[55]....
        /*0108*/ 	.word	0xffffffff


	//   ....[56]....
        /*010c*/ 	.word	0xffffffff


	//   ....[57]....
        /*0110*/ 	.word	0xffffffff


	//   ....[58]....
        /*0114*/ 	.word	0xffffffff


	//   ....[59]....
        /*0118*/ 	.word	0xffffffff


	//   ....[60]....
        /*011c*/ 	.word	0xffffffff


	//   ....[61]....
        /*0120*/ 	.word	0xffffffff


	//   ....[62]....
        /*0124*/ 	.word	0xffffffff


	//   ....[63]....
        /*0128*/ 	.word	0xffffffff


	//   ....[64]....
        /*012c*/ 	.word	0xffffffff


	//   ....[65]....
        /*0130*/ 	.word	0xffffffff


	//   ....[66]....
        /*0134*/ 	.word	0xffffffff


	//   ....[67]....
        /*0138*/ 	.word	0xffffffff


	//   ....[68]....
        /*013c*/ 	.word	0xffffffff


	//   ....[69]....
        /*0140*/ 	.word	0xffffffff


	//   ....[70]....
        /*0144*/ 	.word	0xffffffff


	//   ....[71]....
        /*0148*/ 	.word	0xffffffff


	//   ....[72]....
        /*014c*/ 	.word	0xffffffff


	//   ....[73]....
        /*0150*/ 	.word	0xffffffff


	//   ....[74]....
        /*0154*/ 	.word	0xffffffff


	//   ....[75]....
        /*0158*/ 	.word	0xffffffff


	//   ....[76]....
        /*015c*/ 	.word	0xffffffff


	//   ....[77]....
        /*0160*/ 	.word	0xffffffff


	//   ....[78]....
        /*0164*/ 	.word	0xffffffff


	//   ....[79]....
        /*0168*/ 	.word	0xffffffff


	//   ....[80]....
        /*016c*/ 	.word	0xffffffff


	//   ....[81]....
        /*0170*/ 	.word	0xffffffff


	//   ....[82]....
        /*0174*/ 	.word	0xffffffff


	//   ....[83]....
        /*0178*/ 	.word	0xffffffff


	//   ....[84]....
        /*017c*/ 	.word	0xffffffff


	//   ....[85]....
        /*0180*/ 	.word	0xffffffff


	//   ....[86]....
        /*0184*/ 	.word	0xffffffff


	//   ....[87]....
        /*0188*/ 	.word	0xffffffff


	//   ....[88]....
        /*018c*/ 	.word	0xffffffff


	//   ....[89]....
        /*0190*/ 	.word	0xffffffff


	//   ....[90]....
        /*0194*/ 	.word	0xffffffff


	//   ....[91]....
        /*0198*/ 	.word	0xffffffff


	//   ....[92]....
        /*019c*/ 	.word	0xffffffff


	//   ....[93]....
        /*01a0*/ 	.word	0xffffffff


	//   ....[94]....
        /*01a4*/ 	.word	0xffffffff


	//   ....[95]....
        /*01a8*/ 	.word	0xffffffff


	//   ....[96]....
        /*01ac*/ 	.word	0xffffffff


	//   ....[97]....
        /*01b0*/ 	.word	0xffffffff


	//   ....[98]....
        /*01b4*/ 	.word	0xffffffff


	//   ....[99]....
        /*01b8*/ 	.word	0xffffffff


	//   ....[100]....
        /*01bc*/ 	.word	0x0500005f


	//   ....[101]....
        /*01c0*/ 	.word	0x0500005f


	//   ....[102]....
        /*01c4*/ 	.word	0x0500005f


	//   ....[103]....
        /*01c8*/ 	.word	0x0500005f


	//   ....[104]....
        /*01cc*/ 	.word	0x0500005f


	//   ....[105]....
        /*01d0*/ 	.word	0x0500005f


	//   ....[106]....
        /*01d4*/ 	.word	0x0500005f


	//   ....[107]....
        /*01d8*/ 	.word	0x0500005f


	//   ....[108]....
        /*01dc*/ 	.word	0x0500005f


	//   ....[109]....
        /*01e0*/ 	.word	0x0500005f


	//   ....[110]....
        /*01e4*/ 	.word	0x0500005f


	//   ....[111]....
        /*01e8*/ 	.word	0x0500005f


	//   ....[112]....
        /*01ec*/ 	.word	0x0500005f


	//   ....[113]....
        /*01f0*/ 	.word	0x0500005f


	//   ....[114]....
        /*01f4*/ 	.word	0x0500005f


	//   ....[115]....
        /*01f8*/ 	.word	0x0500005f


	//   ....[116]....
        /*01fc*/ 	.word	0x0500005f


	//   ....[117]....
        /*0200*/ 	.word	0x0500005f


	//   ....[118]....
        /*0204*/ 	.word	0x0500005f


	//   ....[119]....
        /*0208*/ 	.word	0x0500005f


	//   ....[120]....
        /*020c*/ 	.word	0x0500005f


	//   ....[121]....
        /*0210*/ 	.word	0x0500005f


	//   ....[122]....
        /*0214*/ 	.word	0x0500005f


	//   ....[123]....
        /*0218*/ 	.word	0x0500005f


	//   ....[124]....
        /*021c*/ 	.word	0x0500005f


	//   ....[125]....
        /*0220*/ 	.word	0x0500005f


	//   ....[126]....
        /*0224*/ 	.word	0x0500005f


	//   ....[127]....
        /*0228*/ 	.word	0x0500005f


	//   ....[128]....
        /*022c*/ 	.word	0x0500005f


	//   ....[129]....
        /*0230*/ 	.word	0x0500005f


	//   ....[130]....
        /*0234*/ 	.word	0x0500005f


	//   ....[131]....
        /*0238*/ 	.word	0x0500005f


	//   ....[132]....
        /*023c*/ 	.word	0x0500005f


	//   ....[133]....
        /*0240*/ 	.word	0x0500005f


	//   ....[134]....
        /*0244*/ 	.word	0x0500005f


	//   ....[135]....
        /*0248*/ 	.word	0x0500005f


	//   ....[136]....
        /*024c*/ 	.word	0x0500005f


	//   ....[137]....
        /*0250*/ 	.word	0x0500005f


	//   ....[138]....
        /*0254*/ 	.word	0x0500005f


	//   ....[139]....
        /*0258*/ 	.word	0x0500005f


	//   ....[140]....
        /*025c*/ 	.word	0x0500005f


	//   ....[141]....
        /*0260*/ 	.word	0x0500005f


	//   ....[142]....
        /*0264*/ 	.word	0x0500005f


	//   ....[143]....
        /*0268*/ 	.word	0x0500005f


	//   ....[144]....
        /*026c*/ 	.word	0x0500005f


	//   ....[145]....
        /*0270*/ 	.word	0x0500005f


	//   ....[146]....
        /*0274*/ 	.word	0x0500005f


	//   ....[147]....
        /*0278*/ 	.word	0x0500005f


	//   ....[148]....
        /*027c*/ 	.word	0x0500005f


	//   ....[149]....
        /*0280*/ 	.word	0x0500005f


	//   ....[150]....
        /*0284*/ 	.word	0x0500005f


	//   ....[151]....
        /*0288*/ 	.word	0x0500005f


	//   ....[152]....
        /*028c*/ 	.word	0x0500005f


	//   ....[153]....
        /*0290*/ 	.word	0x0500005f


	//   ....[154]....
        /*0294*/ 	.word	0x0500005f


	//   ....[155]....
        /*0298*/ 	.word	0x0500005f


	//   ....[156]....
        /*029c*/ 	.word	0x0500005f


	//   ....[157]....
        /*02a0*/ 	.word	0x0500005f


	//   ....[158]....
        /*02a4*/ 	.word	0x0500005f


	//   ....[159]....
        /*02a8*/ 	.word	0x0500005f


	//   ....[160]....
        /*02ac*/ 	.word	0x0500005f


	//   ....[161]....
        /*02b0*/ 	.word	0x0500005f


	//   ....[162]....
        /*02b4*/ 	.word	0x0500005f


	//   ....[163]....
        /*02b8*/ 	.word	0x0500005f


	//----- nvinfo : EIATTR_COOP_GROUP_INSTR_OFFSETS
	.align		4
.L_2103:
        /*02bc*/ 	.byte	0x04, 0x28
        /*02be*/ 	.short	(.L_2105 - .L_2104)


	//   ....[0]....
.L_2104:
        /*02c0*/ 	.word	0x00000c20


	//   ....[1]....
        /*02c4*/ 	.word	0x00000d30


	//   ....[2]....
        /*02c8*/ 	.word	0x00000f50


	//   ....[3]....
        /*02cc*/ 	.word	0x00001130


	//   ....[4]....
        /*02d0*/ 	.word	0x00001730


	//   ....[5]....
        /*02d4*/ 	.word	0x00001e60


	//   ....[6]....
        /*02d8*/ 	.word	0x000021b0


	//   ....[7]....
        /*02dc*/ 	.word	0x000032d0


	//   ....[8]....
        /*02e0*/ 	.word	0x00004b00


	//   ....[9]....
        /*02e4*/ 	.word	0x00004b20


	//   ....[10]....
        /*02e8*/ 	.word	0x00004b30


	//   ....[11]....
        /*02ec*/ 	.word	0x00004b40


	//   ....[12]....
        /*02f0*/ 	.word	0x00004bf0


	//   ....[13]....
        /*02f4*/ 	.word	0x00004c20


	//   ....[14]....
        /*02f8*/ 	.word	0x00004c30


	//   ....[15]....
        /*02fc*/ 	.word	0x00004c40


	//   ....[16]....
        /*0300*/ 	.word	0x00004ce0


	//   ....[17]....
        /*0304*/ 	.word	0x00004d10


	//   ....[18]....
        /*0308*/ 	.word	0x00004d30


	//   ....[19]....
        /*030c*/ 	.word	0x00004d40


	//   ....[20]....
        /*0310*/ 	.word	0x00004e00


	//   ....[21]....
        /*0314*/ 	.word	0x00004e20


	//   ....[22]....
        /*0318*/ 	.word	0x00004e30


	//   ....[23]....
        /*031c*/ 	.word	0x00004e40


	//   ....[24]....
        /*0320*/ 	.word	0x00004ef0


	//   ....[25]....
        /*0324*/ 	.word	0x00004f10


	//   ....[26]....
        /*0328*/ 	.word	0x00004f20


	//   ....[27]....
        /*032c*/ 	.word	0x00004f30


	//   ....[28]....
        /*0330*/ 	.word	0x000050a0


	//   ....[29]....
        /*0334*/ 	.word	0x000050b0


	//   ....[30]....
        /*0338*/ 	.word	0x000050c0


	//   ....[31]....
        /*033c*/ 	.word	0x000050d0


	//   ....[32]....
        /*0340*/ 	.word	0x000050e0


	//   ....[33]....
        /*0344*/ 	.word	0x000050f0


	//   ....[34]....
        /*0348*/ 	.word	0x00005100


	//   ....[35]....
        /*034c*/ 	.word	0x00005110


	//   ....[36]....
        /*0350*/ 	.word	0x000063c0


	//   ....[37]....
        /*0354*/ 	.word	0x000063d0


	//   ....[38]....
        /*0358*/ 	.word	0x000063e0


	//   ....[39]....
        /*035c*/ 	.word	0x000063f0


	//   ....[40]....
        /*0360*/ 	.word	0x00006510


	//   ....[41]....
        /*0364*/ 	.word	0x00006520


	//   ....[42]....
        /*0368*/ 	.word	0x00006530


	//   ....[43]....
        /*036c*/ 	.word	0x00006540


	//   ....[44]....
        /*0370*/ 	.word	0x00006660


	//   ....[45]....
        /*0374*/ 	.word	0x00006670


	//   ....[46]....
        /*0378*/ 	.word	0x00006680


	//   ....[47]....
        /*037c*/ 	.word	0x00006690


	//   ....[48]....
        /*0380*/ 	.word	0x000067b0


	//   ....[49]....
        /*0384*/ 	.word	0x000067c0


	//   ....[50]....
        /*0388*/ 	.word	0x000067d0


	//   ....[51]....
        /*038c*/ 	.word	0x000067e0


	//   ....[52]....
        /*0390*/ 	.word	0x00006900


	//   ....[53]....
        /*0394*/ 	.word	0x00006910


	//   ....[54]....
        /*0398*/ 	.word	0x00006920


	//   ....[55]....
        /*039c*/ 	.word	0x00006930


	//   ....[56]....
        /*03a0*/ 	.word	0x00006a50


	//   ....[57]....
        /*03a4*/ 	.word	0x00006a60


	//   ....[58]....
        /*03a8*/ 	.word	0x00006a70


	//   ....[59]....
        /*03ac*/ 	.word	0x00006a80


	//   ....[60]....
        /*03b0*/ 	.word	0x00006a90


	//   ....[61]....
        /*03b4*/ 	.word	0x00006aa0


	//   ....[62]....
        /*03b8*/ 	.word	0x00006ab0


	//   ....[63]....
        /*03bc*/ 	.word	0x00006af0


	//   ....[64]....
        /*03c0*/ 	.word	0x00006b30


	//   ....[65]....
        /*03c4*/ 	.word	0x00006b40


	//   ....[66]....
        /*03c8*/ 	.word	0x00006b50


	//   ....[67]....
        /*03cc*/ 	.word	0x00006b60


	//   ....[68]....
        /*03d0*/ 	.word	0x00009f20


	//   ....[69]....
        /*03d4*/ 	.word	0x00009f60


	//   ....[70]....
        /*03d8*/ 	.word	0x00009fa0


	//   ....[71]....
        /*03dc*/ 	.word	0x00009fe0


	//   ....[72]....
        /*03e0*/ 	.word	0x0000a0f0


	//   ....[73]....
        /*03e4*/ 	.word	0x0000a170


	//   ....[74]....
        /*03e8*/ 	.word	0x0000a1b0


	//   ....[75]....
        /*03ec*/ 	.word	0x0000a1f0


	//   ....[76]....
        /*03f0*/ 	.word	0x0000a2c0


	//   ....[77]....
        /*03f4*/ 	.word	0x0000a340


	//   ....[78]....
        /*03f8*/ 	.word	0x0000a380


	//   ....[79]....
        /*03fc*/ 	.word	0x0000a3c0


	//   ....[80]....
        /*0400*/ 	.word	0x0000a4b0


	//   ....[81]....
        /*0404*/ 	.word	0x0000a510


	//   ....[82]....
        /*0408*/ 	.word	0x0000a550


	//   ....[83]....
        /*040c*/ 	.word	0x0000a590


	//   ....[84]....
        /*0410*/ 	.word	0x0000a680


	//   ....[85]....
        /*0414*/ 	.word	0x0000a6e0


	//   ....[86]....
        /*0418*/ 	.word	0x0000a720


	//   ....[87]....
        /*041c*/ 	.word	0x0000a760


	//   ....[88]....
        /*0420*/ 	.word	0x0000ac60


	//   ....[89]....
        /*0424*/ 	.word	0x0000af00


	//   ....[90]....
        /*0428*/ 	.word	0x0000b0b0


	//   ....[91]....
        /*042c*/ 	.word	0x0000b100


	//   ....[92]....
        /*0430*/ 	.word	0x0000b170


	//   ....[93]....
        /*0434*/ 	.word	0x0000b1b0


	//   ....[94]....
        /*0438*/ 	.word	0x0000b1e0


	//   ....[95]....
        /*043c*/ 	.word	0x0000b330


	//   ....[96]....
        /*0440*/ 	.word	0x0000b370


	//   ....[97]....
        /*0444*/ 	.word	0x0000b3d0


	//   ....[98]....
        /*0448*/ 	.word	0x0000b420


	//   ....[99]....
        /*044c*/ 	.word	0x0000b450


	//   ....[100]....
        /*0450*/ 	.word	0x0000b940


	//   ....[101]....
        /*0454*/ 	.word	0x0000b990


	//   ....[102]....
        /*0458*/ 	.word	0x0000b9e0


	//   ....[103]....
        /*045c*/ 	.word	0x0000ba30


	//   ....[104]....
        /*0460*/ 	.word	0x0000bb40


	//   ....[105]....
        /*0464*/ 	.word	0x0000bb90


	//   ....[106]....
        /*0468*/ 	.word	0x0000bbe0


	//   ....[107]....
        /*046c*/ 	.word	0x0000bc30


	//   ....[108]....
        /*0470*/ 	.word	0x0000bd40


	//   ....[109]....
        /*0474*/ 	.word	0x0000bd90


	//   ....[110]....
        /*0478*/ 	.word	0x0000bde0


	//   ....[111]....
        /*047c*/ 	.word	0x0000be30


	//   ....[112]....
        /*0480*/ 	.word	0x0000bf40


	//   ....[113]....
        /*0484*/ 	.word	0x0000bf90


	//   ....[114]....
        /*0488*/ 	.word	0x0000bfe0


	//   ....[115]....
        /*048c*/ 	.word	0x0000c030


	//   ....[116]....
        /*0490*/ 	.word	0x0000c140


	//   ....[117]....
        /*0494*/ 	.word	0x0000c190


	//   ....[118]....
        /*0498*/ 	.word	0x0000c1e0


	//   ....[119]....
        /*049c*/ 	.word	0x0000c230


	//   ....[120]....
        /*04a0*/ 	.word	0x0000c2c0


	//   ....[121]....
        /*04a4*/ 	.word	0x0000c360


	//   ....[122]....
        /*04a8*/ 	.word	0x0000c400


	//   ....[123]....
        /*04ac*/ 	.word	0x0000c4a0


	//   ....[124]....
        /*04b0*/ 	.word	0x0000c540


	//   ....[125]....
        /*04b4*/ 	.word	0x0000c5e0


	//   ....[126]....
        /*04b8*/ 	.word	0x0000c640


	//   ....[127]....
        /*04bc*/ 	.word	0x0000c690


	//   ....[128]....
        /*04c0*/ 	.word	0x0000c6e0


	//   ....[129]....
        /*04c4*/ 	.word	0x0000c730


	//   ....[130]....
        /*04c8*/ 	.word	0x0000c780


	//   ....[131]....
        /*04cc*/ 	.word	0x0000c7d0


	//   ....[132]....
        /*04d0*/ 	.word	0x0000c860


	//   ....[133]....
        /*04d4*/ 	.word	0x0000c8b0


	//   ....[134]....
        /*04d8*/ 	.word	0x0000c900


	//   ....[135]....
        /*04dc*/ 	.word	0x0000c950


	//   ....[136]....
        /*04e0*/ 	.word	0x0000c9e0


	//   ....[137]....
        /*04e4*/ 	.word	0x0000ca70


	//   ....[138]....
        /*04e8*/ 	.word	0x0000cac0


	//   ....[139]....
        /*04ec*/ 	.word	0x0000cb10


	//   ....[140]....
        /*04f0*/ 	.word	0x0000cba0


	//   ....[141]....
        /*04f4*/ 	.word	0x0000cc30


	//   ....[142]....
        /*04f8*/ 	.word	0x0000cc80


	//   ....[143]....
        /*04fc*/ 	.word	0x0000ccd0


	//   ....[144]....
        /*0500*/ 	.word	0x0000cd60


	//   ....[145]....
        /*0504*/ 	.word	0x0000cdf0


	//   ....[146]....
        /*0508*/ 	.word	0x0000ce40


	//   ....[147]....
        /*050c*/ 	.word	0x0000ce90


	//   ....[148]....
        /*0510*/ 	.word	0x0000cf20


	//   ....[149]....
        /*0514*/ 	.word	0x0000cfb0


	//   ....[150]....
        /*0518*/ 	.word	0x0000d000


	//   ....[151]....
        /*051c*/ 	.word	0x0000d050


	//   ....[152]....
        /*0520*/ 	.word	0x0000d0e0


	//   ....[153]....
        /*0524*/ 	.word	0x0000d190


	//   ....[154]....
        /*0528*/ 	.word	0x0000d1f0


	//   ....[155]....
        /*052c*/ 	.word	0x0000d280


	//   ....[156]....
        /*0530*/ 	.word	0x0000d2d0


	//   ....[157]....
        /*0534*/ 	.word	0x0000d320


	//   ....[158]....
        /*0538*/ 	.word	0x0000d370


	//   ....[159]....
        /*053c*/ 	.word	0x0000d3c0


	//   ....[160]....
        /*0540*/ 	.word	0x0000d410


	//   ....[161]....
        /*0544*/ 	.word	0x0000d460


	//   ....[162]....
        /*0548*/ 	.word	0x0000d4b0


	//   ....[163]....
        /*054c*/ 	.word	0x0000d500


	//----- nvinfo : EIATTR_EXIT_INSTR_OFFSETS
	.align		4
.L_2105:
        /*0550*/ 	.byte	0x04, 0x1c
        /*0552*/ 	.short	(.L_2107 - .L_2106)


	//   ....[0]....
.L_2106:
        /*0554*/ 	.word	0x0000b590


	//   ....[1]....
        /*0558*/ 	.word	0x0000b8e0


	//----- nvinfo : EIATTR_MAX_THREADS
	.align		4
.L_2107:
        /*055c*/ 	.byte	0x04, 0x05
        /*055e*/ 	.short	(.L_2109 - .L_2108)
.L_2108:
        /*0560*/ 	.word	0x00000040
        /*0564*/ 	.word	0x00000001
        /*0568*/ 	.word	0x00000001


	//----- nvinfo : EIATTR_CRS_STACK_SIZE
	.align		4
.L_2109:
        /*056c*/ 	.byte	0x04, 0x1e
        /*056e*/ 	.short	(.L_2111 - .L_2110)
.L_2110:
        /*0570*/ 	.word	0x00000000


	//----- nvinfo : EIATTR_CBANK_PARAM_SIZE
	.align		4
.L_2111:
        /*0574*/ 	.byte	0x03, 0x19
        /*0576*/ 	.short	0x01f0


	//----- nvinfo : EIATTR_PARAM_CBANK
	.align		4
        /*0578*/ 	.byte	0x04, 0x0a
        /*057a*/ 	.short	(.L_2113 - .L_2112)
	.align		4
.L_2112:
        /*057c*/ 	.word	index@(.nv.constant0._Z25selective_scan_bwd_kernelI32Selective_Scan_bwd_kernel_traitsILi64ELi16ELb1ELb1ELb0ELb0ELb1EfN3c107complexIfEEEEv12SSMParamsBwd)
        /*0580*/ 	.short	0x0210
        /*0582*/ 	.short	0x01f0


	//----- nvinfo : EIATTR_SW_WAR
	.align		4
.L_2113:
        /*0584*/ 	.byte	0x04, 0x36
        /*0586*/ 	.short	(.L_2115 - .L_2114)
.L_2114:
        /*0588*/ 	.word	0x00000008
.L_2115:


//--------------------- .nv.info._Z25selective_scan_bwd_kernelI32Selective_Scan_bwd_kernel_traitsILi64ELi16ELb1ELb1ELb0ELb1ELb0EfN3c107complexIfEEEEv12SSMParamsBwd --------------------------
	.section	.nv.info._Z25selective_scan_bwd_kernelI32Selective_Scan_bwd_kernel_traitsILi64ELi16ELb1ELb1ELb0ELb1ELb0EfN3c107complexIfEEEEv12SSMParamsBwd,"",@"SHT_CUDA_INFO"
	.sectionflags	@""
	.align	4


	//----- nvinfo : EIATTR_CUDA_API_VERSION
	.align		4
        /*0000*/ 	.byte	0x04, 0x37
        /*0002*/ 	.short	(.L_2117 - .L_2116)
.L_2116:
        /*0004*/ 	.word	0x00000082


	//----- nvinfo : EIATTR_KPARAM_INFO
	.align		4
.L_2117:
        /*0008*/ 	.byte	0x04, 0x17
        /*000a*/ 	.short	(.L_2119 - .L_2118)
.L_2118:
        /*000c*/ 	.word	0x00000000
        /*0010*/ 	.short	0x0000
        /*0012*/ 	.short	0x0000
        /*0014*/ 	.byte	0x00, 0xf0, 0xc1, 0x07


	//----- nvinfo : EIATTR_SPARSE_MMA_MASK
	.align		4
.L_2119:
        /*0018*/ 	.byte	0x03, 0x50
        /*001a*/ 	.short	0x0000


	//----- nvinfo : EIATTR_MAXREG_COUNT
	.align		4
        /*001c*/ 	.byte	0x03, 0x1b
        /*001e*/ 	.short	0x00ff


	//----- nvinfo : EIATTR_NUM_BARRIERS
	.align		4
        /*0020*/ 	.byte	0x02, 0x4c
        /*0022*/ 	.byte	0x01
	.zero		1


	//----- nvinfo : EIATTR_MERCURY_ISA_VERSION
	.align		4
        /*0024*/ 	.byte	0x03, 0x5f
        /*0026*/ 	.short	0x0101


	//----- nvinfo : EIATTR_COOP_GROUP_MASK_REGIDS
	.align		4
        /*0028*/ 	.byte	0x04, 0x29
        /*002a*/ 	.short	(.L_2121 - .L_2120)


	//   ....[0]....
.L_2120:
        /*002c*/ 	.word	0xffffffff


	//   ....[1]....
        /*0030*/ 	.word	0xffffffff


	//   ....[2]....
        /*0034*/ 	.word	0xffffffff


	//   ....[3]....
        /*0038*/ 	.word	0xffffffff


	//   ....[4]....
        /*003c*/ 	.word	0xffffffff


	//   ....[5]....
        /*0040*/ 	.word	0xffffffff


	//   ....[6]....
        /*0044*/ 	.word	0xffffffff


	//   ....[7]....
        /*0048*/ 	.word	0xffffffff


	//   ....[8]....
        /*004c*/ 	.word	0xffffffff


	//   ....[9]....
        /*0050*/ 	.word	0xffffffff


	//   ....[10]....
        /*0054*/ 	.word	0xffffffff


	//   ....[11]....
        /*0058*/ 	.word	0xffffffff


	//   ....[12]....
        /*005c*/ 	.word	0xffffffff


	//   ....[13]....
        /*0060*/ 	.word	0xffffffff


	//   ....[14]....
        /*0064*/ 	.word	0xffffffff


	//   ....[15]....
        /*0068*/ 	.word	0xffffffff


	//   ....[16]....
        /*006c*/ 	.word	0xffffffff


	//   ....[17]....
        /*0070*/ 	.word	0xffffffff


	//   ....[18]....
        /*0074*/ 	.word	0xffffffff


	//   ....[19]....
        /*0078*/ 	.word	0xffffffff


	//   ....[20]....
        /*007c*/ 	.word	0xffffffff


	//   ....[21]....
        /*0080*/ 	.word	0xffffffff


	//   ....[22]....
        /*0084*/ 	.word	0xffffffff


	//   ....[23]....
        /*0088*/ 	.word	0xffffffff


	//   ....[24]....
        /*008c*/ 	.word	0xffffffff


	//   ....[25]....
        /*0090*/ 	.word	0xffffffff


	//   ....[26]....
        /*0094*/ 	.word	0xffffffff


	//   ....[27]....
        /*0098*/ 	.word	0xffffffff


	//   ....[28]....
        /*009c*/ 	.word	0xffffffff


	//   ....[29]....
        /*00a0*/ 	.word	0xffffffff


	//   ....[30]....
        /*00a4*/ 	.word	0xffffffff


	//   ....[31]....
        /*00a8*/ 	.word	0xffffffff


	//   ....[32]....
        /*00ac*/ 	.word	0xffffffff


	//   ....[33]....
        /*00b0*/ 	.word	0xffffffff


	//   ....[34]....
        /*00b4*/ 	.word	0xffffffff


	//   ....[35]....
        /*00b8*/ 	.word	0xffffffff


	//   ....[36]....
        /*00bc*/ 	.word	0xffffffff


	//   ....[37]....
        /*00c0*/ 	.word	0xffffffff


	//   ....[38]....
        /*00c4*/ 	.word	0xffffffff


	//   ....[39]....
        /*00c8*/ 	.word	0xffffffff


	//   ....[40]....
        /*00cc*/ 	.word	0xffffffff


	//   ....[41]....
        /*00d0*/ 	.word	0xffffffff


	//   ....[42]....
        /*00d4*/ 	.word	0xffffffff


	//   ....[43]....
        /*00d8*/ 	.word	0xffffffff


	//   ....[44]....
        /*00dc*/ 	.word	0xffffffff


	//   ....[45]....
        /*00e0*/ 	.word	0xffffffff


	//   ....[46]....
        /*00e4*/ 	.word	0xffffffff


	//   ....[47]....
        /*00e8*/ 	.word	0xffffffff


	//   ....[48]....
        /*00ec*/ 	.word	0xffffffff


	//   ....[49]....
        /*00f0*/ 	.word	0xffffffff


	//   ....[50]....
        /*00f4*/ 	.word	0xffffffff


	//   ....[51]....
        /*00f8*/ 	.word	0xffffffff


	//   ....[52]....
        /*00fc*/ 	.word	0xffffffff


	//   ....[53]....
        /*0100*/ 	.word	0xffffffff


	//   ....[54]....
        /*0104*/ 	.word	0xffffffff


	//   ....[55]....
        /*0108*/ 	.word	0xffffffff


	//   ....[56]....
        /*010c*/ 	.word	0xffffffff


	//   ....[57]....
        /*0110*/ 	.word	0xffffffff


	//   ....[58]....
        /*0114*/ 	.word	0xffffffff


	//   ....[59]....
        /*0118*/ 	.word	0xffffffff


	//   ....[60]....
        /*011c*/ 	.word	0xffffffff


	//   ....[61]....
        /*0120*/ 	.word	0xffffffff


	//   ....[62]....
        /*0124*/ 	.word	0xffffffff


	//   ....[63]....
        /*0128*/ 	.word	0xffffffff


	//   ....[64]....
        /*012c*/ 	.word	0xffffffff


	//   ....[65]....
        /*0130*/ 	.word	0xffffffff


	//   ....[66]....
        /*0134*/ 	.word	0xffffffff


	//   ....[67]....
        /*0138*/ 	.word	0xffffffff


	//   ....[68]....
        /*013c*/ 	.word	0xffffffff


	//   ....[69]....
        /*0140*/ 	.word	0xffffffff


	//   ....[70]....
        /*0144*/ 	.word	0xffffffff


	//   ....[71]....
        /*0148*/ 	.word	0xffffffff


	//   ....[72]....
        /*014c*/ 	.word	0xffffffff


	//   ....[73]....
        /*0150*/ 	.word	0xffffffff


	//   ....[74]....
        /*0154*/ 	.word	0xffffffff


	//   ....[75]....
        /*0158*/ 	.word	0xffffffff


	//   ....[76]....
        /*015c*/ 	.word	0xffffffff


	//   ....[77]....
        /*0160*/ 	.word	0xffffffff


	//   ....[78]....
        /*0164*/ 	.word	0xffffffff


	//   ....[79]....
        /*0168*/ 	.word	0xffffffff


	//   ....[80]....
        /*016c*/ 	.word	0xffffffff


	//   ....[81]....
        /*0170*/ 	.word	0xffffffff


	//   ....[82]....
        /*0174*/ 	.word	0xffffffff


	//   ....[83]....
        /*0178*/ 	.word	0xffffffff


	//   ....[84]....
        /*017c*/ 	.word	0xffffffff


	//   ....[85]....
        /*0180*/ 	.word	0xffffffff


	//   ....[86]....
        /*0184*/ 	.word	0xffffffff


	//   ....[87]....
        /*0188*/ 	.word	0xffffffff


	//   ....[88]....
        /*018c*/ 	.word	0xffffffff


	//   ....[89]....
        /*0190*/ 	.word	0xffffffff


	//   ....[90]....
        /*0194*/ 	.word	0xffffffff


	//   ....[91]....
        /*0198*/ 	.word	0xffffffff


	//   ....[92]....
        /*019c*/ 	.word	0xffffffff


	//   ....[93]....
        /*01a0*/ 	.word	0xffffffff


	//   ....[94]....
        /*01a4*/ 	.word	0xffffffff


	//   ....[95]....
        /*01a8*/ 	.word	0xffffffff


	//   ....[96]....
        /*01ac*/ 	.word	0xffffffff


	//   ....[97]....
        /*01b0*/ 	.word	0x0500005f


	//   ....[98]....
        /*01b4*/ 	.word	0x0500005f


	//   ....[99]....
        /*01b8*/ 	.word	0x0500005f


	//   ....[100]....
        /*01bc*/ 	.word	0x0500005f


	//   ....[101]....
        /*01c0*/ 	.word	0x0500005f


	//   ....[102]....
        /*01c4*/ 	.word	0x0500005f


	//   ....[103]....
        /*01c8*/ 	.word	0x0500005f


	//   ....[104]....
        /*01cc*/ 	.word	0x0500005f


	//   ....[105]....
        /*01d0*/ 	.word	0x0500005f


	//   ....[106]....
        /*01d4*/ 	.word	0x0500005f


	//   ....[107]....
        /*01d8*/ 	.word	0x0500005f


	//   ....[108]....
        /*01dc*/ 	.word	0x0500005f


	//   ....[109]....
        /*01e0*/ 	.word	0x0500005f


	//   ....[110]....
        /*01e4*/ 	.word	0x0500005f


	//   ....[111]....
        /*01e8*/ 	.word	0x0500005f


	//   ....[112]....
        /*01ec*/ 	.word	0x0500005f


	//   ....[113]....
        /*01f0*/ 	.word	0x0500005f


	//   ....[114]....
        /*01f4*/ 	.word	0x0500005f


	//   ....[115]....
        /*01f8*/ 	.word	0x0500005f


	//   ....[116]....
        /*01fc*/ 	.word	0x0500005f


	//   ....[117]....
        /*0200*/ 	.word	0x0500005f


	//   ....[118]....
        /*0204*/ 	.word	0x0500005f


	//   ....[119]....
        /*0208*/ 	.word	0x0500005f


	//   ....[120]....
        /*020c*/ 	.word	0x0500005f


	//   ....[121]....
        /*0210*/ 	.word	0x0500005f


	//   ....[122]....
        /*0214*/ 	.word	0x0500005f


	//   ....[123]....
        /*0218*/ 	.word	0x0500005f


	//   ....[124]....
        /*021c*/ 	.word	0x0500005f


	//   ....[125]....
        /*0220*/ 	.word	0x0500005f


	//   ....[126]....
        /*0224*/ 	.word	0x0500005f


	//   ....[127]....
        /*0228*/ 	.word	0x0500005f


	//   ....[128]....
        /*022c*/ 	.word	0x0500005f


	//   ....[129]....
        /*0230*/ 	.word	0x0500005f


	//   ....[130]....
        /*0234*/ 	.word	0x0500005f


	//   ....[131]....
        /*0238*/ 	.word	0x0500005f


	//   ....[132]....
        /*023c*/ 	.word	0x0500005f


	//   ....[133]....
        /*0240*/ 	.word	0x0500005f


	//   ....[134]....
        /*0244*/ 	.word	0x0500005f


	//   ....[135]....
        /*0248*/ 	.word	0x0500005f


	//   ....[136]....
        /*024c*/ 	.word	0x0500005f


	//   ....[137]....
        /*0250*/ 	.word	0x0500005f


	//   ....[138]....
        /*0254*/ 	.word	0x0500005f


	//   ....[139]....
        /*0258*/ 	.word	0x0500005f


	//   ....[140]....
        /*025c*/ 	.word	0x0500005f


	//   ....[141]....
        /*0260*/ 	.word	0x0500005f


	//   ....[142]....
        /*0264*/ 	.word	0x0500005f


	//   ....[143]....
        /*0268*/ 	.word	0x0500005f


	//   ....[144]....
        /*026c*/ 	.word	0x0500005f


	//   ....[145]....
        /*0270*/ 	.word	0x0500005f


	//   ....[146]....
        /*0274*/ 	.word	0x0500005f


	//   ....[147]....
        /*0278*/ 	.word	0x0500005f


	//   ....[148]....
        /*027c*/ 	.word	0x0500005f


	//   ....[149]....
        /*0280*/ 	.word	0x0500005f


	//   ....[150]....
        /*0284*/ 	.word	0x0500005f


	//   ....[151]....
        /*0288*/ 	.word	0x0500005f


	//   ....[152]....
        /*028c*/ 	.word	0x0500005f


	//   ....[153]....
        /*0290*/ 	.word	0x0500005f


	//   ....[154]....
        /*0294*/ 	.word	0x0500005f


	//   ....[155]....
        /*0298*/ 	.word	0x0500005f


	//   ....[156]....
        /*029c*/ 	.word	0x0500005f


	//   ....[157]....
        /*02a0*/ 	.word	0x0500005f


	//   ....[158]....
        /*02a4*/ 	.word	0x0500005f


	//   ....[159]....
        /*02a8*/ 	.word	0x0500005f


	//   ....[160]....
        /*02ac*/ 	.word	0x0500005f


	//----- nvinfo : EIATTR_COOP_GROUP_INSTR_OFFSETS
	.align		4
.L_2121:
        /*02b0*/ 	.byte	0x04, 0x28
        /*02b2*/ 	.short	(.L_2123 - .L_2122)


	//   ....[0]....
.L_2122:
        /*02b4*/ 	.word	0x00000bb0


	//   ....[1]....
        /*02b8*/ 	.word	0x00000cc0


	//   ....[2]....
        /*02bc*/ 	.word	0x00000e90


	//   ....[3]....
        /*02c0*/ 	.word	0x00004220


	//   ....[4]....
        /*02c4*/ 	.word	0x000059a0


	//   ....[5]....
        /*02c8*/ 	.word	0x000059c0


	//   ....[6]....
        /*02cc*/ 	.word	0x000059d0


	//   ....[7]....
        /*02d0*/ 	.word	0x000059e0


	//   ....[8]....
        /*02d4*/ 	.word	0x00005a90


	//   ....[9]....
        /*02d8*/ 	.word	0x00005ac0


	//   ....[10]....
        /*02dc*/ 	.word	0x00005ad0


	//   ....[11]....
        /*02e0*/ 	.word	0x00005ae0


	//   ....[12]....
        /*02e4*/ 	.word	0x00005b80


	//   ....[13]....
        /*02e8*/ 	.word	0x00005bb0


	//   ....[14]....
        /*02ec*/ 	.word	0x00005bd0


	//   ....[15]....
        /*02f0*/ 	.word	0x00005be0


	//   ....[16]....
        /*02f4*/ 	.word	0x00005ca0


	//   ....[17]....
        /*02f8*/ 	.word	0x00005cc0


	//   ....[18]....
        /*02fc*/ 	.word	0x00005cd0


	//   ....[19]....
        /*0300*/ 	.word	0x00005ce0


	//   ....[20]....
        /*0304*/ 	.word	0x00005d90


	//   ....[21]....
        /*0308*/ 	.word	0x00005db0


	//   ....[22]....
        /*030c*/ 	.word	0x00005dc0


	//   ....[23]....
        /*0310*/ 	.word	0x00005dd0


	//   ....[24]....
        /*0314*/ 	.word	0x00005f40


	//   ....[25]....
        /*0318*/ 	.word	0x00005f50


	//   ....[26]....
        /*031c*/ 	.word	0x00005f60


	//   ....[27]....
        /*0320*/ 	.word	0x00005f70


	//   ....[28]....
        /*0324*/ 	.word	0x00005f80


	//   ....[29]....
        /*0328*/ 	.word	0x00005f90


	//   ....[30]....
        /*032c*/ 	.word	0x00005fa0


	//   ....[31]....
        /*0330*/ 	.word	0x00005fb0


	//   ....[32]....
        /*0334*/ 	.word	0x00007270


	//   ....[33]....
        /*0338*/ 	.word	0x00007280


	//   ....[34]....
        /*033c*/ 	.word	0x00007290


	//   ....[35]....
        /*0340*/ 	.word	0x000072a0


	//   ....[36]....
        /*0344*/ 	.word	0x000073c0


	//   ....[37]....
        /*0348*/ 	.word	0x000073d0


	//   ....[38]....
        /*034c*/ 	.word	0x000073e0


	//   ....[39]....
        /*0350*/ 	.word	0x000073f0


	//   ....[40]....
        /*0354*/ 	.word	0x00007510


	//   ....[41]....
        /*0358*/ 	.word	0x00007520


	//   ....[42]....
        /*035c*/ 	.word	0x00007530


	//   ....[43]....
        /*0360*/ 	.word	0x00007540


	//   ....[44]....
        /*0364*/ 	.word	0x00007660


	//   ....[45]....
        /*0368*/ 	.word	0x00007670


	//   ....[46]....
        /*036c*/ 	.word	0x00007680


	//   ....[47]....
        /*0370*/ 	.word	0x00007690


	//   ....[48]....
        /*0374*/ 	.word	0x000077b0


	//   ....[49]....
        /*0378*/ 	.word	0x000077c0


	//   ....[50]....
        /*037c*/ 	.word	0x000077d0


	//   ....[51]....
        /*0380*/ 	.word	0x000077e0


	//   ....[52]....
        /*0384*/ 	.word	0x00007900


	//   ....[53]....
        /*0388*/ 	.word	0x00007910


	//   ....[54]....
        /*038c*/ 	.word	0x00007920


	//   ....[55]....
        /*0390*/ 	.word	0x00007930


	//   ....[56]....
        /*0394*/ 	.word	0x00007940


	//   ....[57]....
        /*0398*/ 	.word	0x00007950


	//   ....[58]....
        /*039c*/ 	.word	0x00007960


	//   ....[59]....
        /*03a0*/ 	.word	0x000079a0


	//   ....[60]....
        /*03a4*/ 	.word	0x000079e0


	//   ....[61]....
        /*03a8*/ 	.word	0x000079f0


	//   ....[62]....
        /*03ac*/ 	.word	0x00007a00


	//   ....[63]....
        /*03b0*/ 	.word	0x00007a10


	//   ....[64]....
        /*03b4*/ 	.word	0x0000ae40


	//   ....[65]....
        /*03b8*/ 	.word	0x0000ae80


	//   ....[66]....
        /*03bc*/ 	.word	0x0000aec0


	//   ....[67]....
        /*03c0*/ 	.word	0x0000af00


	//   ....[68]....
        /*03c4*/ 	.word	0x0000b010


	//   ....[69]....
        /*03c8*/ 	.word	0x0000b090


	//   ....[70]....
        /*03cc*/ 	.word	0x0000b0d0


	//   ....[71]....
        /*03d0*/ 	.word	0x0000b110


	//   ....[72]....
        /*03d4*/ 	.word	0x0000b1e0


	//   ....[73]....
        /*03d8*/ 	.word	0x0000b260


	//   ....[74]....
        /*03dc*/ 	.word	0x0000b2a0


	//   ....[75]....
        /*03e0*/ 	.word	0x0000b2e0


	//   ....[76]....
        /*03e4*/ 	.word	0x0000b3d0


	//   ....[77]....
        /*03e8*/ 	.word	0x0000b430


	//   ....[78]....
        /*03ec*/ 	.word	0x0000b470


	//   ....[79]....
        /*03f0*/ 	.word	0x0000b4b0


	//   ....[80]....
        /*03f4*/ 	.word	0x0000b5a0


	//   ....[81]....
        /*03f8*/ 	.word	0x0000b600


	//   ....[82]....
        /*03fc*/ 	.word	0x0000b640


	//   ....[83]....
        /*0400*/ 	.word	0x0000b680


	//   ....[84]....
        /*0404*/ 	.word	0x0000bc80


	//   ....[85]....
        /*0408*/ 	.word	0x0000c2b0


	//   ....[86]....
        /*040c*/ 	.word	0x0000c660


	//   ....[87]....
        /*0410*/ 	.word	0x0000c840


	//   ....[88]....
        /*0414*/ 	.word	0x0000c890


	//   ....[89]....
        /*0418*/ 	.word	0x0000c900


	//   ....[90]....
        /*041c*/ 	.word	0x0000c940


	//   ....[91]....
        /*0420*/ 	.word	0x0000c970


	//   ....[92]....
        /*0424*/ 	.word	0x0000cac0


	//   ....[93]....
        /*0428*/ 	.word	0x0000cb00


	//   ....[94]....
        /*042c*/ 	.word	0x0000cb60


	//   ....[95]....
        /*0430*/ 	.word	0x0000cbb0


	//   ....[96]....
        /*0434*/ 	.word	0x0000cbe0


	//   ....[97]....
        /*0438*/ 	.word	0x0000d0d0


	//   ....[98]....
        /*043c*/ 	.word	0x0000d120


	//   ....[99]....
        /*0440*/ 	.word	0x0000d170


	//   ....[100]....
        /*0444*/ 	.word	0x0000d1c0


	//   ....[101]....
        /*0448*/ 	.word	0x0000d2d0


	//   ....[102]....
        /*044c*/ 	.word	0x0000d320


	//   ....[103]....
        /*0450*/ 	.word	0x0000d370


	//   ....[104]....
        /*0454*/ 	.word	0x0000d3c0


	//   ....[105]....
        /*0458*/ 	.word	0x0000d4d0


	//   ....[106]....
        /*045c*/ 	.word	0x0000d520


	//   ....[107]....
        /*0460*/ 	.word	0x0000d570


	//   ....[108]....
        /*0464*/ 	.word	0x0000d5c0


	//   ....[109]....
        /*0468*/ 	.word	0x0000d6d0


	//   ....[110]....
        /*046c*/ 	.word	0x0000d720


	//   ....[111]....
        /*0470*/ 	.word	0x0000d770


	//   ....[112]....
        /*0474*/ 	.word	0x0000d7c0


	//   ....[113]....
        /*0478*/ 	.word	0x0000d8d0


	//   ....[114]....
        /*047c*/ 	.word	0x0000d920


	//   ....[115]....
        /*0480*/ 	.word	0x0000d970


	//   ....[116]....
        /*0484*/ 	.word	0x0000d9c0


	//   ....[117]....
        /*0488*/ 	.word	0x0000da50


	//   ....[118]....
        /*048c*/ 	.word	0x0000daf0


	//   ....[119]....
        /*0490*/ 	.word	0x0000db90


	//   ....[120]....
        /*0494*/ 	.word	0x0000dc30


	//   ....[121]....
        /*0498*/ 	.word	0x0000dcd0


	//   ....[122]....
        /*049c*/ 	.word	0x0000dd70


	//   ....[123]....
        /*04a0*/ 	.word	0x0000ddd0


	//   ....[124]....
        /*04a4*/ 	.word	0x0000de20


	//   ....[125]....
        /*04a8*/ 	.word	0x0000de70


	//   ....[126]....
        /*04ac*/ 	.word	0x0000dec0


	//   ....[127]....
        /*04b0*/ 	.word	0x0000df10


	//   ....[128]....
        /*04b4*/ 	.word	0x0000df60


	//   ....[129]....
        /*04b8*/ 	.word	0x0000dff0


	//   ....[130]....
        /*04bc*/ 	.word	0x0000e040


	//   ....[131]....
        /*04c0*/ 	.word	0x0000e090


	//   ....[132]....
        /*04c4*/ 	.word	0x0000e0e0


	//   ....[133]....
        /*04c8*/ 	.word	0x0000e170


	//   ....[134]....
        /*04cc*/ 	.word	0x0000e200


	//   ....[135]....
        /*04d0*/ 	.word	0x0000e250


	//   ....[136]....
        /*04d4*/ 	.word	0x0000e2a0


	//   ....[137]....
        /*04d8*/ 	.word	0x0000e330


	//   ....[138]....
        /*04dc*/ 	.word	0x0000e3c0


	//   ....[139]....
        /*04e0*/ 	.word	0x0000e410


	//   ....[140]....
        /*04e4*/ 	.word	0x0000e460


	//   ....[141]....
        /*04e8*/ 	.word	0x0000e4f0


	//   ....[142]....
        /*04ec*/ 	.word	0x0000e580


	//   ....[143]....
        /*04f0*/ 	.word	0x0000e5d0


	//   ....[144]....
        /*04f4*/ 	.word	0x0000e620


	//   ....[145]....
        /*04f8*/ 	.word	0x0000e6b0


	//   ....[146]....
        /*04fc*/ 	.word	0x0000e740


	//   ....[147]....
        /*0500*/ 	.word	0x0000e790


	//   ....[148]....
        /*0504*/ 	.word	0x0000e7e0


	//   ....[149]....
        /*0508*/ 	.word	0x0000e870


	//   ....[150]....
        /*050c*/ 	.word	0x0000e920


	//   ....[151]....
        /*0510*/ 	.word	0x0000e980


	//   ....[152]....
        /*0514*/ 	.word	0x0000ea10


	//   ....[153]....
        /*0518*/ 	.word	0x0000ea60


	//   ....[154]....
        /*051c*/ 	.word	0x0000eab0


	//   ....[155]....
        /*0520*/ 	.word	0x0000eb00


	//   ....[156]....
        /*0524*/ 	.word	0x0000eb50


	//   ....[157]....
        /*0528*/ 	.word	0x0000eb90


	//   ....[158]....
        /*052c*/ 	.word	0x0000ebe0


	//   ....[159]....
        /*0530*/ 	.word	0x0000ec30


	//   ....[160]....
        /*0534*/ 	.word	0x0000ec80


	//----- nvinfo : EIATTR_EXIT_INSTR_OFFSETS
	.align		4
.L_2123:
        /*0538*/ 	.byte	0x04, 0x1c
        /*053a*/ 	.short	(.L_2125 - .L_2124)


	//   ....[0]....
.L_2124:
        /*053c*/ 	.word	0x0000cd20


	//   ....[1]....
        /*0540*/ 	.word	0x0000d070


	//----- nvinfo : EIATTR_MAX_THREADS
	.align		4
.L_2125:
        /*0544*/ 	.byte	0x04, 0x05
        /*0546*/ 	.short	(.L_2127 - .L_2126)
.L_2126:
        /*0548*/ 	.word	0x00000040
        /*054c*/ 	.word	0x00000001
        /*0550*/ 	.word	0x00000001


	//----- nvinfo : EIATTR_CRS_STACK_SIZE
	.align		4
.L_2127:
        /*0554*/ 	.byte	0x04, 0x1e
        /*0556*/ 	.short	(.L_2129 - .L_2128)
.L_2128:
        /*0558*/ 	.word	0x00000000


	//----- nvinfo : EIATTR_CBANK_PARAM_SIZE
	.align		4
.L_2129:
        /*055c*/ 	.byte	0x03, 0x19
        /*055e*/ 	.short	0x01f0


	//----- nvinfo : EIATTR_PARAM_CBANK
	.align		4
        /*0560*/ 	.byte	0x04, 0x0a
        /*0562*/ 	.short	(.L_2131 - .L_2130)
	.align		4
.L_2130:
        /*0564*/ 	.word	index@(.nv.constant0._Z25selective_scan_bwd_kernelI32Selective_Scan_bwd_kernel_traitsILi64ELi16ELb1ELb1ELb0ELb1ELb0EfN3c107complexIfEEEEv12SSMParamsBwd)
        /*0568*/ 	.short	0x0210
        /*056a*/ 	.short	0x01f0


	//----- nvinfo : EIATTR_SW_WAR
	.align		4
.L_2131:
        /*056c*/ 	.byte	0x04, 0x36
        /*056e*/ 	.short	(.L_2133 - .L_2132)
.L_2132:
        /*0570*/ 	.word	0x00000008
.L_2133:


//--------------------- .nv.info._Z25selective_scan_bwd_kernelI32Selective_Scan_bwd_kernel_traitsILi64ELi16ELb1ELb1ELb0ELb1ELb1EfN3c107complexIfEEEEv12SSMParamsBwd --------------------------
	.section	.nv.info._Z25selective_scan_bwd_kernelI32Selective_Scan_bwd_kernel_traitsILi64ELi16ELb1ELb1ELb0ELb1ELb1EfN3c107complexIfEEEEv12SSMParamsBwd,"",@"SHT_CUDA_INFO"
	.sectionflags	@""
	.align	4


	//----- nvinfo : EIATTR_CUDA_API_VERSION
	.align		4
        /*0000*/ 	.byte	0x04, 0x37
        /*0002*/ 	.short	(.L_2135 - .L_2134)
.L_2134:
        /*0004*/ 	.word	0x00000082


	//----- nvinfo : EIATTR_KPARAM_INFO
	.align		4
.L_2135:
        /*0008*/ 	.byte	0x04, 0x17
        /*000a*/ 	.short	(.L_2137 - .L_2136)
.L_2136:
        /*000c*/ 	.word	0x00000000
        /*0010*/ 	.short	0x0000
        /*0012*/ 	.short	0x0000
        /*0014*/ 	.byte	0x00, 0xf0, 0xc1, 0x07


	//----- nvinfo : EIATTR_SPARSE_MMA_MASK
	.align		4
.L_2137:
        /*0018*/ 	.byte	0x03, 0x50
        /*001a*/ 	.short	0x0000


	//----- nvinfo : EIATTR_MAXREG_COUNT
	.align		4
        /*001c*/ 	.byte	0x03, 0x1b
        /*001e*/ 	.short	0x00ff


	//----- nvinfo : EIATTR_NUM_BARRIERS
	.align		4
        /*0020*/ 	.byte	0x02, 0x4c
        /*0022*/ 	.byte	0x01
	.zero		1


	//----- nvinfo : EIATTR_MERCURY_ISA_VERSION
	.align		4
        /*0024*/ 	.byte	0x03, 0x5f
        /*0026*/ 	.short	0x0101


	//----- nvinfo : EIATTR_COOP_GROUP_MASK_REGIDS
	.align		4
        /*0028*/ 	.byte	0x04, 0x29
        /*002a*/ 	.short	(.L_2139 - .L_2138)


	//   ....[0]....
.L_2138:
        /*002c*/ 	.word	0xffffffff


	//   ....[1]....
        /*0030*/ 	.word	0xffffffff


	//   ....[2]....
        /*0034*/ 	.word	0xffffffff


	//   ....[3]....
        /*0038*/ 	.word	0xffffffff


	//   ....[4]....
        /*003c*/ 	.word	0xffffffff


	//   ....[5]....
        /*0040*/ 	.word	0xffffffff


	//   ....[6]....
        /*0044*/ 	.word	0xffffffff


	//   ....[7]....
        /*0048*/ 	.word	0xffffffff


	//   ....[8]....
        /*004c*/ 	.word	0xffffffff


	//   ....[9]....
        /*0050*/ 	.word	0xffffffff


	//   ....[10]....
        /*0054*/ 	.word	0xffffffff


	//   ....[11]....
        /*0058*/ 	.word	0xffffffff


	//   ....[12]....
        /*005c*/ 	.word	0xffffffff


	//   ....[13]....
        /*0060*/ 	.word	0xffffffff


	//   ....[14]....
        /*0064*/ 	.word	0xffffffff


	//   ....[15]....
        /*0068*/ 	.word	0xffffffff


	//   ....[16]....
        /*006c*/ 	.word	0xffffffff


	//   ....[17]....
        /*0070*/ 	.word	0xffffffff


	//   ....[18]....
        /*0074*/ 	.word	0xffffffff


	//   ....[19]....
        /*0078*/ 	.word	0xffffffff


	//   ....[20]....
        /*007c*/ 	.word	0xffffffff


	//   ....[21]....
        /*0080*/ 	.word	0xffffffff


	//   ....[22]....
        /*0084*/ 	.word	0xffffffff


	//   ....[23]....
        /*0088*/ 	.word	0xffffffff


	//   ....[24]....
        /*008c*/ 	.word	0xffffffff


	//   ....[25]....
        /*0090*/ 	.word	0xffffffff


	//   ....[26]....
        /*0094*/ 	.word	0xffffffff


	//   ....[27]....
        /*0098*/ 	.word	0xffffffff


	//   ....[28]....
        /*009c*/ 	.word	0xffffffff


	//   ....[29]....
        /*00a0*/ 	.word	0xffffffff


	//   ....[30]....
        /*00a4*/ 	.word	0xffffffff


	//   ....[31]....
        /*00a8*/ 	.word	0xffffffff


	//   ....[32]....
        /*00ac*/ 	.word	0xffffffff


	//   ....[33]....
        /*00b0*/ 	.word	0xffffffff


	//   ....[34]....
        /*00b4*/ 	.word	0xffffffff


	//   ....[35]....
        /*00b8*/ 	.word	0xffffffff


	//   ....[36]....
        /*00bc*/ 	.word	0xffffffff


	//   ....[37]....
        /*00c0*/ 	.word	0xffffffff


	//   ....[38]....
        /*00c4*/ 	.word	0xffffffff


	//   ....[39]....
        /*00c8*/ 	.word	0xffffffff


	//   ....[40]....
        /*00cc*/ 	.word	0xffffffff


	//   ....[41]....
        /*00d0*/ 	.word	0xffffffff


	//   ....[42]....
        /*00d4*/ 	.word	0xffffffff


	//   ....[43]....
        /*00d8*/ 	.word	0xffffffff


	//   ....[44]....
        /*00dc*/ 	.word	0xffffffff


	//   ....[45]....
        /*00e0*/ 	.word	0xffffffff


	//   ....[46]....
        /*00e4*/ 	.word	0xffffffff


	//   ....[47]....
        /*00e8*/ 	.word	0xffffffff


	//   ....[48]....
        /*00ec*/ 	.word	0xffffffff


	//   ....[49]....
        /*00f0*/ 	.word	0xffffffff


	//   ....[50]....
        /*00f4*/ 	.word	0xffffffff


	//   ....[51]....
        /*00f8*/ 	.word	0xffffffff


	//   ....[52]....
        /*00fc*/ 	.word	0xffffffff


	//   ....[53]....
        /*0100*/ 	.word	0xffffffff


	//   ....[54]....
        /*0104*/ 	.word	0xffffffff


	//   ....[55]....
        /*0108*/ 	.word	0xffffffff


	//   ....[56]....
        /*010c*/ 	.word	0xffffffff


	//   ....[57]....
        /*0110*/ 	.word	0xffffffff


	//   ....[58]....
        /*0114*/ 	.word	0xffffffff


	//   ....[59]....
        /*0118*/ 	.word	0xffffffff


	//   ....[60]....
        /*011c*/ 	.word	0xffffffff


	//   ....[61]....
        /*0120*/ 	.word	0xffffffff


	//   ....[62]....
        /*0124*/ 	.word	0xffffffff


	//   ....[63]....
        /*0128*/ 	.word	0xffffffff


	//   ....[64]....
        /*012c*/ 	.word	0xffffffff


	//   ....[65]....
        /*0130*/ 	.word	0xffffffff


	//   ....[66]....
        /*0134*/ 	.word	0xffffffff


	//   ....[67]....
        /*0138*/ 	.word	0xffffffff


	//   ....[68]....
        /*013c*/ 	.word	0xffffffff


	//   ....[69]....
        /*0140*/ 	.word	0xffffffff


	//   ....[70]....
        /*0144*/ 	.word	0xffffffff


	//   ....[71]....
        /*0148*/ 	.word	0xffffffff


	//   ....[72]....
        /*014c*/ 	.word	0xffffffff


	//   ....[73]....
        /*0150*/ 	.word	0xffffffff


	//   ....[74]....
        /*0154*/ 	.word	0xffffffff


	//   ....[75]....
        /*0158*/ 	.word	0xffffffff


	//   ....[76]....
        /*015c*/ 	.word	0xffffffff


	//   ....[77]....
        /*0160*/ 	.word	0xffffffff


	//   ....[78]....
        /*0164*/ 	.word	0xffffffff


	//   ....[79]....
        /*0168*/ 	.word	0xffffffff


	//   ....[80]....
        /*016c*/ 	.word	0xffffffff


	//   ....[81]....
        /*0170*/ 	.word	0xffffffff


	//   ....[82]....
        /*0174*/ 	.word	0xffffffff


	//   ....[83]....
        /*0178*/ 	.word	0xffffffff


	//   ....[84]....
        /*017c*/ 	.word	0xffffffff


	//   ....[85]....
        /*0180*/ 	.word	0xffffffff


	//   ....[86]....
        /*0184*/ 	.word	0xffffffff


	//   ....[87]....
        /*0188*/ 	.word	0xffffffff


	//   ....[88]....
        /*018c*/ 	.word	0xffffffff


	//   ....[89]....
        /*0190*/ 	.word	0xffffffff


	//   ....[90]....
        /*0194*/ 	.word	0xffffffff


	//   ....[91]....
        /*0198*/ 	.word	0xffffffff


	//   ....[92]....
        /*019c*/ 	.word	0xffffffff


	//   ....[93]....
        /*01a0*/ 	.word	0xffffffff


	//   ....[94]....
        /*01a4*/ 	.word	0xffffffff


	//   ....[95]....
        /*01a8*/ 	.word	0xffffffff


	//   ....[96]....
        /*01ac*/ 	.word	0xffffffff


	//   ....[97]....
        /*01b0*/ 	.word	0xffffffff


	//   ....[98]....
        /*01b4*/ 	.word	0xffffffff


	//   ....[99]....
        /*01b8*/ 	.word	0xffffffff


	//   ....[100]....
        /*01bc*/ 	.word	0xffffffff


	//   ....[101]....
        /*01c0*/ 	.word	0x05000083


	//   ....[102]....
        /*01c4*/ 	.word	0x05000083


	//   ....[103]....
        /*01c8*/ 	.word	0x05000083


	//   ....[104]....
        /*01cc*/ 	.word	0x05000083


	//   ....[105]....
        /*01d0*/ 	.word	0x05000083


	//   ....[106]....
        /*01d4*/ 	.word	0x05000083


	//   ....[107]....
        /*01d8*/ 	.word	0x05000083


	//   ....[108]....
        /*01dc*/ 	.word	0x05000083


	//   ....[109]....
        /*01e0*/ 	.word	0x05000083


	//   ....[110]....
        /*01e4*/ 	.word	0x05000083


	//   ....[111]....
        /*01e8*/ 	.word	0x05000083


	//   ....[112]....
        /*01ec*/ 	.word	0x05000083


	//   ....[113]....
        /*01f0*/ 	.word	0x05000083


	//   ....[114]....
        /*01f4*/ 	.word	0x05000083


	//   ....[115]....
        /*01f8*/ 	.word	0x05000083


	//   ....[116]....
        /*01fc*/ 	.word	0x05000083


	//   ....[117]....
        /*0200*/ 	.word	0x05000083


	//   ....[118]....
        /*0204*/ 	.word	0x05000083


	//   ....[119]....
        /*0208*/ 	.word	0x05000083


	//   ....[120]....
        /*020c*/ 	.word	0x05000083


	//   ....[121]....
        /*0210*/ 	.word	0x05000083


	//   ....[122]....
        /*0214*/ 	.word	0x05000083


	//   ....[123]....
        /*0218*/ 	.word	0x05000083


	//   ....[124]....
        /*021c*/ 	.word	0x05000083


	//   ....[125]....
        /*0220*/ 	.word	0x05000083


	//   ....[126]....
        /*0224*/ 	.word	0x05000083


	//   ....[127]....
        /*0228*/ 	.word	0x05000083


	//   ....[128]....
        /*022c*/ 	.word	0x05000083


	//   ....[129]....
        /*0230*/ 	.word	0x05000083


	//   ....[130]....
        /*0234*/ 	.word	0x05000083


	//   ....[131]....
        /*0238*/ 	.word	0x05000083


	//   ....[132]....
        /*023c*/ 	.word	0x05000083


	//   ....[133]....
        /*0240*/ 	.word	0x05000083


	//   ....[134]....
        /*0244*/ 	.word	0x05000083


	//   ....[135]....
        /*0248*/ 	.word	0x05000083


	//   ....[136]....
        /*024c*/ 	.word	0x05000083


	//   ....[137]....
        /*0250*/ 	.word	0x05000083


	//   ....[138]....
        /*0254*/ 	.word	0x05000083


	//   ....[139]....
        /*0258*/ 	.word	0x05000083


	//   ....[140]....
        /*025c*/ 	.word	0x05000083


	//   ....[141]....
        /*0260*/ 	.word	0x05000083


	//   ....[142]....
        /*0264*/ 	.word	0x05000083


	//   ....[143]....
        /*0268*/ 	.word	0x05000083


	//   ....[144]....
        /*026c*/ 	.word	0x05000083


	//   ....[145]....
        /*0270*/ 	.word	0x05000083


	//   ....[146]....
        /*0274*/ 	.word	0x05000083


	//   ....[147]....
        /*0278*/ 	.word	0x05000083


	//   ....[148]....
        /*027c*/ 	.word	0x05000083


	//   ....[149]....
        /*0280*/ 	.word	0x05000083


	//   ....[150]....
        /*0284*/ 	.word	0x05000083


	//   ....[151]....
        /*0288*/ 	.word	0x05000083


	//   ....[152]....
        /*028c*/ 	.word	0x05000083


	//   ....[153]....
        /*0290*/ 	.word	0x05000083


	//   ....[154]....
        /*0294*/ 	.word	0x05000083


	//   ....[155]....
        /*0298*/ 	.word	0x05000083


	//   ....[156]....
        /*029c*/ 	.word	0x05000083


	//   ....[157]....
        /*02a0*/ 	.word	0x05000083


	//   ....[158]....
        /*02a4*/ 	.word	0x05000083


	//   ....[159]....
        /*02a8*/ 	.word	0x05000083


	//   ....[160]....
        /*02ac*/ 	.word	0x05000083


	//   ....[161]....
        /*02b0*/ 	.word	0x05000083


	//   ....[162]....
        /*02b4*/ 	.word	0x05000083


	//   ....[163]....
        /*02b8*/ 	.word	0x05000083


	//   ....[164]....
        /*02bc*/ 	.word	0x05000083


	//----- nvinfo : EIATTR_COOP_GROUP_INSTR_OFFSETS
	.align		4
.L_2139:
        /*02c0*/ 	.byte	0x04, 0x28
        /*02c2*/ 	.short	(.L_2141 - .L_2140)


	//   ....[0]....
.L_2140:
        /*02c4*/ 	.word	0x00000c00


	//   ....[1]....
        /*02c8*/ 	.word	0x00000d10


	//   ....[2]....
        /*02cc*/ 	.word	0x00000f00


	//   ....[3]....
        /*02d0*/ 	.word	0x00003550


	//   ....[4]....
        /*02d4*/ 	.word	0x00003b70


	//   ....[5]....
        /*02d8*/ 	.word	0x00004200


	//   ....[6]....
        /*02dc*/ 	.word	0x000045d0


	//   ....[7]....
        /*02e0*/ 	.word	0x000056a0


	//   ....[8]....
        /*02e4*/ 	.word	0x00006e20


	//   ....[9]....
        /*02e8*/ 	.word	0x00006e40


	//   ....[10]....
        /*02ec*/ 	.word	0x00006e50


	//   ....[11]....
        /*02f0*/ 	.word	0x00006e60


	//   ....[12]....
        /*02f4*/ 	.word	0x00006f00


	//   ....[13]....
        /*02f8*/ 	.word	0x00006f20


	//   ....[14]....
        /*02fc*/ 	.word	0x00006f50


	//   ....[15]....
        /*0300*/ 	.word	0x00006f60


	//   ....[16]....
        /*0304*/ 	.word	0x00007000


	//   ....[17]....
        /*0308*/ 	.word	0x00007030


	//   ....[18]....
        /*030c*/ 	.word	0x00007050


	//   ....[19]....
        /*0310*/ 	.word	0x00007060


	//   ....[20]....
        /*0314*/ 	.word	0x00007100


	//   ....[21]....
        /*0318*/ 	.word	0x00007130


	//   ....[22]....
        /*031c*/ 	.word	0x00007150


	//   ....[23]....
        /*0320*/ 	.word	0x00007160


	//   ....[24]....
        /*0324*/ 	.word	0x00007220


	//   ....[25]....
        /*0328*/ 	.word	0x00007230


	//   ....[26]....
        /*032c*/ 	.word	0x00007240


	//   ....[27]....
        /*0330*/ 	.word	0x00007250


	//   ....[28]....
        /*0334*/ 	.word	0x000073c0


	//   ....[29]....
        /*0338*/ 	.word	0x000073d0


	//   ....[30]....
        /*033c*/ 	.word	0x000073e0


	//   ....[31]....
        /*0340*/ 	.word	0x000073f0


	//   ....[32]....
        /*0344*/ 	.word	0x00007400


	//   ....[33]....
        /*0348*/ 	.word	0x00007410


	//   ....[34]....
        /*034c*/ 	.word	0x00007420


	//   ....[35]....
        /*0350*/ 	.word	0x00007430


	//   ....[36]....
        /*0354*/ 	.word	0x000086e0


	//   ....[37]....
        /*0358*/ 	.word	0x000086f0


	//   ....[38]....
        /*035c*/ 	.word	0x00008700


	//   ....[39]....
        /*0360*/ 	.word	0x00008710


	//   ....[40]....
        /*0364*/ 	.word	0x00008830


	//   ....[41]....
        /*0368*/ 	.word	0x00008840


	//   ....[42]....
        /*036c*/ 	.word	0x00008850


	//   ....[43]....
        /*0370*/ 	.word	0x00008860


	//   ....[44]....
        /*0374*/ 	.word	0x00008980


	//   ....[45]....
        /*0378*/ 	.word	0x00008990


	//   ....[46]....
        /*037c*/ 	.word	0x000089a0


	//   ....[47]....
        /*0380*/ 	.word	0x000089b0


	//   ....[48]....
        /*0384*/ 	.word	0x00008ad0


	//   ....[49]....
        /*0388*/ 	.word	0x00008ae0


	//   ....[50]....
        /*038c*/ 	.word	0x00008af0


	//   ....[51]....
        /*0390*/ 	.word	0x00008b00


	//   ....[52]....
        /*0394*/ 	.word	0x00008c20


	//   ....[53]....
        /*0398*/ 	.word	0x00008c30


	//   ....[54]....
        /*039c*/ 	.word	0x00008c40


	//   ....[55]....
        /*03a0*/ 	.word	0x00008c50


	//   ....[56]....
        /*03a4*/ 	.word	0x00008d70


	//   ....[57]....
        /*03a8*/ 	.word	0x00008d80


	//   ....[58]....
        /*03ac*/ 	.word	0x00008d90


	//   ....[59]....
        /*03b0*/ 	.word	0x00008da0


	//   ....[60]....
        /*03b4*/ 	.word	0x00008db0


	//   ....[61]....
        /*03b8*/ 	.word	0x00008dc0


	//   ....[62]....
        /*03bc*/ 	.word	0x00008dd0


	//   ....[63]....
        /*03c0*/ 	.word	0x00008e10


	//   ....[64]....
        /*03c4*/ 	.word	0x00008e40


	//   ....[65]....
        /*03c8*/ 	.word	0x00008e50


	//   ....[66]....
        /*03cc*/ 	.word	0x00008e60


	//   ....[67]....
        /*03d0*/ 	.word	0x00008e70


	//   ....[68]....
        /*03d4*/ 	.word	0x0000c250


	//   ....[69]....
        /*03d8*/ 	.word	0x0000c290


	//   ....[70]....
        /*03dc*/ 	.word	0x0000c2d0


	//   ....[71]....
        /*03e0*/ 	.word	0x0000c310


	//   ....[72]....
        /*03e4*/ 	.word	0x0000c420


	//   ....[73]....
        /*03e8*/ 	.word	0x0000c4a0


	//   ....[74]....
        /*03ec*/ 	.word	0x0000c4e0


	//   ....[75]....
        /*03f0*/ 	.word	0x0000c520


	//   ....[76]....
        /*03f4*/ 	.word	0x0000c5f0


	//   ....[77]....
        /*03f8*/ 	.word	0x0000c670


	//   ....[78]....
        /*03fc*/ 	.word	0x0000c6b0


	//   ....[79]....
        /*0400*/ 	.word	0x0000c6f0


	//   ....[80]....
        /*0404*/ 	.word	0x0000c7e0


	//   ....[81]....
        /*0408*/ 	.word	0x0000c840


	//   ....[82]....
        /*040c*/ 	.word	0x0000c880


	//   ....[83]....
        /*0410*/ 	.word	0x0000c8c0


	//   ....[84]....
        /*0414*/ 	.word	0x0000c9b0


	//   ....[85]....
        /*0418*/ 	.word	0x0000ca10


	//   ....[86]....
        /*041c*/ 	.word	0x0000ca50


	//   ....[87]....
        /*0420*/ 	.word	0x0000ca90


	//   ....[88]....
        /*0424*/ 	.word	0x0000d030


	//   ....[89]....
        /*0428*/ 	.word	0x0000d2d0


	//   ....[90]....
        /*042c*/ 	.word	0x0000da00


	//   ....[91]....
        /*0430*/ 	.word	0x0000dbe0


	//   ....[92]....
        /*0434*/ 	.word	0x0000dc30


	//   ....[93]....
        /*0438*/ 	.word	0x0000dca0


	//   ....[94]....
        /*043c*/ 	.word	0x0000dce0


	//   ....[95]....
        /*0440*/ 	.word	0x0000dd10


	//   ....[96]....
        /*0444*/ 	.word	0x0000de80


	//   ....[97]....
        /*0448*/ 	.word	0x0000dec0


	//   ....[98]....
        /*044c*/ 	.word	0x0000df20


	//   ....[99]....
        /*0450*/ 	.word	0x0000df70


	//   ....[100]....
        /*0454*/ 	.word	0x0000dfa0


	//   ....[101]....
        /*0458*/ 	.word	0x0000e490


	//   ....[102]....
        /*045c*/ 	.word	0x0000e4e0


	//   ....[103]....
        /*0460*/ 	.word	0x0000e530


	//   ....[104]....
        /*0464*/ 	.word	0x0000e580


	//   ....[105]....
        /*0468*/ 	.word	0x0000e6a0


	//   ....[106]....
        /*046c*/ 	.word	0x0000e6f0


	//   ....[107]....
        /*0470*/ 	.word	0x0000e740


	//   ....[108]....
        /*0474*/ 	.word	0x0000e790


	//   ....[109]....
        /*0478*/ 	.word	0x0000e8c0


	//   ....[110]....
        /*047c*/ 	.word	0x0000e910


	//   ....[111]....
        /*0480*/ 	.word	0x0000e960


	//   ....[112]....
        /*0484*/ 	.word	0x0000e9b0


	//   ....[113]....
        /*0488*/ 	.word	0x0000ead0


	//   ....[114]....
        /*048c*/ 	.word	0x0000eb20


	//   ....[115]....
        /*0490*/ 	.word	0x0000eb70


	//   ....[116]....
        /*0494*/ 	.word	0x0000ebc0


	//   ....[117]....
        /*0498*/ 	.word	0x0000ece0


	//   ....[118]....
        /*049c*/ 	.word	0x0000ed30


	//   ....[119]....
        /*04a0*/ 	.word	0x0000ed80


	//   ....[120]....
        /*04a4*/ 	.word	0x0000edd0


	//   ....[121]....
        /*04a8*/ 	.word	0x0000ee60


	//   ....[122]....
        /*04ac*/ 	.word	0x0000ef00


	//   ....[123]....
        /*04b0*/ 	.word	0x0000efa0


	//   ....[124]....
        /*04b4*/ 	.word	0x0000f040


	//   ....[125]....
        /*04b8*/ 	.word	0x0000f0e0


	//   ....[126]....
        /*04bc*/ 	.word	0x0000f190


	//   ....[127]....
        /*04c0*/ 	.word	0x0000f1e0


	//   ....[128]....
        /*04c4*/ 	.word	0x0000f230


	//   ....[129]....
        /*04c8*/ 	.word	0x0000f280


	//   ....[130]....
        /*04cc*/ 	.word	0x0000f2d0


	//   ....[131]....
        /*04d0*/ 	.word	0x0000f320


	//   ....[132]....
        /*04d4*/ 	.word	0x0000f370


	//   ....[133]....
        /*04d8*/ 	.word	0x0000f400


	//   ....[134]....
        /*04dc*/ 	.word	0x0000f450


	//   ....[135]....
        /*04e0*/ 	.word	0x0000f4a0


	//   ....[136]....
        /*04e4*/ 	.word	0x0000f4f0


	//   ....[137]....
        /*04e8*/ 	.word	0x0000f580


	//   ....[138]....
        /*04ec*/ 	.word	0x0000f610


	//   ....[139]....
        /*04f0*/ 	.word	0x0000f660


	//   ....[140]....
        /*04f4*/ 	.word	0x0000f6b0


	//   ....[141]....
        /*04f8*/ 	.word	0x0000f740


	//   ....[142]....
        /*04fc*/ 	.word	0x0000f7d0


	//   ....[143]....
        /*0500*/ 	.word	0x0000f820


	//   ....[144]....
        /*0504*/ 	.word	0x0000f870


	//   ....[145]....
        /*0508*/ 	.word	0x0000f900


	//   ....[146]....
        /*050c*/ 	.word	0x0000f990


	//   ....[147]....
        /*0510*/ 	.word	0x0000f9e0


	//   ....[148]....
        /*0514*/ 	.word	0x0000fa30


	//   ....[149]....
        /*0518*/ 	.word	0x0000fac0


	//   ....[150]....
        /*051c*/ 	.word	0x0000fb50


	//   ....[151]....
        /*0520*/ 	.word	0x0000fba0


	//   ....[152]....
        /*0524*/ 	.word	0x0000fbf0


	//   ....[153]....
        /*0528*/ 	.word	0x0000fc80


	//   ....[154]....
        /*052c*/ 	.word	0x0000fd30


	//   ....[155]....
        /*0530*/ 	.word	0x0000fdc0


	//   ....[156]....
        /*0534*/ 	.word	0x0000fe10


	//   ....[157]....
        /*0538*/ 	.word	0x0000fe70


	//   ....[158]....
        /*053c*/ 	.word	0x0000fec0


	//   ....[159]....
        /*0540*/ 	.word	0x0000ff20


	//   ....[160]....
        /*0544*/ 	.word	0x0000ff70


	//   ....[161]....
        /*0548*/ 	.word	0x0000ffa0


	//   ....[162]....
        /*054c*/ 	.word	0x0000fff0


	//   ....[163]....
        /*0550*/ 	.word	0x00010040


	//   ....[164]....
        /*0554*/ 	.word	0x00010090


	//----- nvinfo : EIATTR_EXIT_INSTR_OFFSETS
	.align		4
.L_2141:
        /*0558*/ 	.byte	0x04, 0x1c
        /*055a*/ 	.short	(.L_2143 - .L_2142)


	//   ....[0]....
.L_2142:
        /*055c*/ 	.word	0x0000e0e0


	//   ....[1]....
        /*0560*/ 	.word	0x0000e430


	//----- nvinfo : EIATTR_MAX_THREADS
	.align		4
.L_2143:
        /*0564*/ 	.byte	0x04, 0x05
        /*0566*/ 	.short	(.L_2145 - .L_2144)
.L_2144:
        /*0568*/ 	.word	0x00000040
        /*056c*/ 	.word	0x00000001
        /*0570*/ 	.word	0x00000001


	//----- nvinfo : EIATTR_CRS_STACK_SIZE
	.align		4
.L_2145:
        /*0574*/ 	.byte	0x04, 0x1e
        /*0576*/ 	.short	(.L_2147 - .L_2146)
.L_2146:
        /*0578*/ 	.word	0x00000000


	//----- nvinfo : EIATTR_CBANK_PARAM_SIZE
	.align		4
.L_2147:
        /*057c*/ 	.byte	0x03, 0x19
        /*057e*/ 	.short	0x01f0


	//----- nvinfo : EIATTR_PARAM_CBANK
	.align		4
        /*0580*/ 	.byte	0x04, 0x0a
        /*0582*/ 	.short	(.L_2149 - .L_2148)
	.align		4
.L_2148:
        /*0584*/ 	.word	index@(.nv.constant0._Z25selective_scan_bwd_kernelI32Selective_Scan_bwd_kernel_traitsILi64ELi16ELb1ELb1ELb0ELb1ELb1EfN3c107complexIfEEEEv12SSMParamsBwd)
        /*0588*/ 	.short	0x0210
        /*058a*/ 	.short	0x01f0


	//----- nvinfo : EIATTR_SW_WAR
	.align		4
.L_2149:
        /*058c*/ 	.byte	0x04, 0x36
        /*058e*/ 	.short	(.L_2151 - .L_2150)
.L_2150:
        /*0590*/ 	.word	0x00000008
.L_2151:


//--------------------- .nv.info._Z25selective_scan_bwd_kernelI32Selective_Scan_bwd_kernel_traitsILi64ELi16ELb1ELb1ELb1ELb0ELb0EfN3c107complexIfEEEEv12SSMParamsBwd --------------------------
	.section	.nv.info._Z25selective_scan_bwd_kernelI32Selective_Scan_bwd_kernel_traitsILi64ELi16ELb1ELb1ELb1ELb0ELb0EfN3c107complexIfEEEEv12SSMParamsBwd,"",@"SHT_CUDA_INFO"
	.sectionflags	@""
	.align	4


	//----- nvinfo : EIATTR_CUDA_API_VERSION
	.align		4
        /*0000*/ 	.byte	0x04, 0x37
        /*0002*/ 	.short	(.L_2153 - .L_2152)
.L_2152:
        /*0004*/ 	.word	0x00000082


	//----- nvinfo : EIATTR_KPARAM_INFO
	.align		4
.L_2153:
        /*0008*/ 	.byte	0x04, 0x17
        /*000a*/ 	.short	(.L_2155 - .L_2154)
.L_2154:
        /*000c*/ 	.word	0x00000000
        /*0010*/ 	.short	0x0000
        /*0012*/ 	.short	0x0000
        /*0014*/ 	.byte	0x00, 0xf0, 0xc1, 0x07


	//----- nvinfo : EIATTR_SPARSE_MMA_MASK
	.align		4
.L_2155:
        /*0018*/ 	.byte	0x03, 0x50
        /*001a*/ 	.short	0x0000


	//----- nvinfo : EIATTR_MAXREG_COUNT
	.align		4
        /*001c*/ 	.byte	0x03, 0x1b
        /*001e*/ 	.short	0x00ff


	//----- nvinfo : EIATTR_NUM_BARRIERS
	.align		4
        /*0020*/ 	.byte	0x02, 0x4c
        /*0022*/ 	.byte	0x01
	.zero		1


	//----- nvinfo : EIATTR_MERCURY_ISA_VERSION
	.align		4
        /*0024*/ 	.byte	0x03, 0x5f
        /*0026*/ 	.short	0x0101


	//----- nvinfo : EIATTR_COOP_GROUP_MASK_REGIDS
	.align		4
        /*0028*/ 	.byte	0x04, 0x29
        /*002a*/ 	.short	(.L_2157 - .L_2156)


	//   ....[0]....
.L_2156:
        /*002c*/ 	.word	0xffffffff


	//   ....[1]....
        /*0030*/ 	.word	0xffffffff


	//   ....[2]....
        /*0034*/ 	.word	0xffffffff


	//   ....[3]....
        /*0038*/ 	.word	0xffffffff


	//   ....[4]....
        /*003c*/ 	.word	0xffffffff


	//   ....[5]....
        /*0040*/ 	.word	0xffffffff


	//   ....[6]....
        /*0044*/ 	.word	0xffffffff


	//   ....[7]....
        /*0048*/ 	.word	0xffffffff


	//   ....[8]....
        /*004c*/ 	.word	0xffffffff


	//   ....[9]....
        /*0050*/ 	.word	0xffffffff


	//   ....[10]....
        /*0054*/ 	.word	0xffffffff


	//   ....[11]....
        /*0058*/ 	.word	0xffffffff


	//   ....[12]....
        /*005c*/ 	.word	0xffffffff


	//   ....[13]....
        /*0060*/ 	.word	0xffffffff


	//   ....[14]....
        /*0064*/ 	.word	0xffffffff


	//   ....[15]....
        /*0068*/ 	.word	0xffffffff


	//   ....[16]....
        /*006c*/ 	.word	0xffffffff


	//   ....[17]....
        /*0070*/ 	.word	0xffffffff


	//   ....[18]....
        /*0074*/ 	.word	0xffffffff


	//   ....[19]....
        /*0078*/ 	.word	0xffffffff


	//   ....[20]....
        /*007c*/ 	.word	0xffffffff


	//   ....[21]....
        /*0080*/ 	.word	0xffffffff


	//   ....[22]....
        /*0084*/ 	.word	0xffffffff


	//   ....[23]....
        /*0088*/ 	.word	0xffffffff


	//   ....[24]....
        /*008c*/ 	.word	0xffffffff


	//   ....[25]....
        /*0090*/ 	.word	0xffffffff


	//   ....[26]....
        /*0094*/ 	.word	0xffffffff


	//   ....[27]....
        /*0098*/ 	.word	0xffffffff


	//   ....[28]....
        /*009c*/ 	.word	0xffffffff


	//   ....[29]....
        /*00a0*/ 	.word	0xffffffff


	//   ....[30]....
        /*00a4*/ 	.word	0xffffffff


	//   ....[31]....
        /*00a8*/ 	.word	0xffffffff


	//   ....[32]....
        /*00ac*/ 	.word	0xffffffff


	//   ....[33]....
        /*00b0*/ 	.word	0xffffffff


	//   ....[34]....
        /*00b4*/ 	.word	0xffffffff


	//   ....[35]....
        /*00b8*/ 	.word	0xffffffff


	//   ....[36]....
        /*00bc*/ 	.word	0xffffffff


	//   ....[37]....
        /*00c0*/ 	.word	0xffffffff


	//   ....[38]....
        /*00c4*/ 	.word	0xffffffff


	//   ....[39]....
        /*00c8*/ 	.word	0xffffffff


	//   ....[40]....
        /*00cc*/ 	.word	0xffffffff


	//   ....[41]....
        /*00d0*/ 	.word	0xffffffff


	//   ....[42]....
        /*00d4*/ 	.word	0xffffffff


	//   ....[43]....
        /*00d8*/ 	.word	0xffffffff


	//   ....[44]....
        /*00dc*/ 	.word	0xffffffff


	//   ....[45]....
        /*00e0*/ 	.word	0xffffffff


	//   ....[46]....
        /*00e4*/ 	.word	0xffffffff


	//   ....[47]....
        /*00e8*/ 	.word	0xffffffff


	//   ....[48]....
        /*00ec*/ 	.word	0xffffffff


	//   ....[49]....
        /*00f0*/ 	.word	0xffffffff


	//   ....[50]....
        /*00f4*/ 	.word	0xffffffff


	//   ....[51]....
        /*00f8*/ 	.word	0xffffffff


	//   ....[52]....
        /*00fc*/ 	.word	0xffffffff


	//   ....[53]....
        /*0100*/ 	.word	0xffffffff


	//   ....[54]....
        /*0104*/ 	.word	0xffffffff


	//   ....[55]....
        /*0108*/ 	.word	0xffffffff


	//   ....[56]....
        /*010c*/ 	.word	0xffffffff


	//   ....[57]....
        /*0110*/ 	.word	0xffffffff


	//   ....[58]....
        /*0114*/ 	.word	0xffffffff


	//   ....[59]....
        /*0118*/ 	.word	0xffffffff


	//   ....[60]....
        /*011c*/ 	.word	0xffffffff


	//   ....[61]....
        /*0120*/ 	.word	0xffffffff


	//   ....[62]....
        /*0124*/ 	.word	0xffffffff


	//   ....[63]....
        /*0128*/ 	.word	0xffffffff


	//   ....[64]....
        /*012c*/ 	.word	0xffffffff


	//   ....[65]....
        /*0130*/ 	.word	0xffffffff


	//   ....[66]....
        /*0134*/ 	.word	0xffffffff


	//   ....[67]....
        /*0138*/ 	.word	0xffffffff


	//   ....[68]....
        /*013c*/ 	.word	0xffffffff


	//   ....[69]....
        /*0140*/ 	.word	0xffffffff


	//   ....[70]....
        /*0144*/ 	.word	0xffffffff


	//   ....[71]....
        /*0148*/ 	.word	0xffffffff


	//   ....[72]....
        /*014c*/ 	.word	0xffffffff


	//   ....[73]....
        /*0150*/ 	.word	0xffffffff


	//   ....[74]....
        /*0154*/ 	.word	0xffffffff


	//   ....[75]....
        /*0158*/ 	.word	0xffffffff


	//   ....[76]....
        /*015c*/ 	.word	0xffffffff


	//   ....[77]....
        /*0160*/ 	.word	0xffffffff


	//   ....[78]....
        /*0164*/ 	.word	0xffffffff


	//   ....[79]....
        /*0168*/ 	.word	0xffffffff


	//   ....[80]....
        /*016c*/ 	.word	0xffffffff


	//   ....[81]....
        /*0170*/ 	.word	0xffffffff


	//   ....[82]....
        /*0174*/ 	.word	0xffffffff


	//   ....[83]....
        /*0178*/ 	.word	0xffffffff


	//   ....[84]....
        /*017c*/ 	.word	0xffffffff


	//   ....[85]....
        /*0180*/ 	.word	0xffffffff


	//   ....[86]....
        /*0184*/ 	.word	0xffffffff


	//   ....[87]....
        /*0188*/ 	.word	0x0500002b


	//   ....[88]....
        /*018c*/ 	.word	0x0500002b


	//   ....[89]....
        /*0190*/ 	.word	0x0500002b


	//   ....[90]....
        /*0194*/ 	.word	0x0500002b


	//   ....[91]....
        /*0198*/ 	.word	0x0500002b


	//   ....[92]....
        /*019c*/ 	.word	0x0500002b


	//   ....[93]....
        /*01a0*/ 	.word	0x0500002b


	//   ....[94]....
        /*01a4*/ 	.word	0x0500002b


	//   ....[95]....
        /*01a8*/ 	.word	0x0500002b


	//   ....[96]....
        /*01ac*/ 	.word	0x0500002b


	//   ....[97]....
        /*01b0*/ 	.word	0x0500002b


	//   ....[98]....
        /*01b4*/ 	.word	0x0500002b


	//   ....[99]....
        /*01b8*/ 	.word	0x0500002b


	//   ....[100]....
        /*01bc*/ 	.word	0x0500002b


	//   ....[101]....
        /*01c0*/ 	.word	0x0500002b


	//   ....[102]....
        /*01c4*/ 	.word	0x0500002b


	//   ....[103]....
        /*01c8*/ 	.word	0x0500002b


	//   ....[104]....
        /*01cc*/ 	.word	0x0500002b


	//   ....[105]....
        /*01d0*/ 	.word	0x0500002b


	//   ....[106]....
        /*01d4*/ 	.word	0x0500002b


	//   ....[107]....
        /*01d8*/ 	.word	0x0500002b


	//   ....[108]....
        /*01dc*/ 	.word	0x0500002b


	//   ....[109]....
        /*01e0*/ 	.word	0x0500002b


	//   ....[110]....
        /*01e4*/ 	.word	0x0500002b


	//   ....[111]....
        /*01e8*/ 	.word	0x0500002b


	//   ....[112]....
        /*01ec*/ 	.word	0x0500002b


	//   ....[113]....
        /*01f0*/ 	.word	0x0500002b


	//   ....[114]....
        /*01f4*/ 	.word	0x0500002b


	//   ....[115]....
        /*01f8*/ 	.word	0x0500002b


	//   ....[116]....
        /*01fc*/ 	.word	0x0500002b


	//   ....[117]....
        /*0200*/ 	.word	0x0500002b


	//   ....[118]....
        /*0204*/ 	.word	0x0500002b


	//   ....[119]....
        /*0208*/ 	.word	0x0500002b


	//   ....[120]....
        /*020c*/ 	.word	0x0500002b


	//   ....[121]....
        /*0210*/ 	.word	0x0500002b


	//   ....[122]....
        /*0214*/ 	.word	0x0500002b


	//   ....[123]....
        /*0218*/ 	.word	0x0500002b


	//   ....[124]....
        /*021c*/ 	.word	0x0500002b


	//   ....[125]....
        /*0220*/ 	.word	0x0500002b


	//   ....[126]....
        /*0224*/ 	.word	0x0500002b


	//   ....[127]....
        /*0228*/ 	.word	0x0500002b


	//   ....[128]....
        /*022c*/ 	.word	0x0500002b


	//   ....[129]....
        /*0230*/ 	.word	0x0500002b


	//   ....[130]....
        /*0234*/ 	.word	0x0500002b


	//   ....[131]....
        /*0238*/ 	.word	0x0500002b


	//   ....[132]....
        /*023c*/ 	.word	0x0500002b


	//   ....[133]....
        /*0240*/ 	.word	0x0500002b


	//   ....[134]....
        /*0244*/ 	.word	0x0500002b


	//   ....[135]....
        /*0248*/ 	.word	0x0500002b


	//   ....[136]....
        /*024c*/ 	.word	0x0500002b


	//   ....[137]....
        /*0250*/ 	.word	0x0500002b


	//   ....[138]....
        /*0254*/ 	.word	0x0500002b


	//   ....[139]....
        /*0258*/ 	.word	0x0500002b


	//   ....[140]....
        /*025c*/ 	.word	0x0500002b


	//   ....[141]....
        /*0260*/ 	.word	0x0500002b


	//   ....[142]....
        /*0264*/ 	.word	0x0500002b


	//   ....[143]....
        /*0268*/ 	.word	0x0500002b


	//   ....[144]....
        /*026c*/ 	.word	0x0500002b


	//   ....[145]....
        /*0270*/ 	.word	0x0500002b


	//   ....[146]....
        /*0274*/ 	.word	0x0500002b


	//   ....[147]....
        /*0278*/ 	.word	0x0500002b


	//   ....[148]....
        /*027c*/ 	.word	0x0500002b


	//   ....[149]....
        /*0280*/ 	.word	0x0500002b


	//   ....[150]....
        /*0284*/ 	.word	0x0500002b


	//----- nvinfo : EIATTR_COOP_GROUP_INSTR_OFFSETS
	.align		4
.L_2157:
        /*0288*/ 	.byte	0x04, 0x28
        /*028a*/ 	.short	(.L_2159 - .L_2158)


	//   ....[0]....
.L_2158:
        /*028c*/ 	.word	0x00000ce0


	//   ....[1]....
        /*0290*/ 	.word	0x00000df0


	//   ....[2]....
        /*0294*/ 	.word	0x00000ee0


	//   ....[3]....
        /*0298*/ 	.word	0x00001980


	//   ....[4]....
        /*029c*/ 	.word	0x000022d0


	//   ....[5]....
        /*02a0*/ 	.word	0x000039b0


	//   ....[6]....
        /*02a4*/ 	.word	0x000039d0


	//   ....[7]....
        /*02a8*/ 	.word	0x000039e0


	//   ....[8]....
        /*02ac*/ 	.word	0x000039f0


	//   ....[9]....
        /*02b0*/ 	.word	0x00003a80


	//   ....[10]....
        /*02b4*/ 	.word	0x00003ab0


	//   ....[11]....
        /*02b8*/ 	.word	0x00003ad0


	//   ....[12]....
        /*02bc*/ 	.word	0x00003af0


	//   ....[13]....
        /*02c0*/ 	.word	0x00003b90


	//   ....[14]....
        /*02c4*/ 	.word	0x00003bb0


	//   ....[15]....
        /*02c8*/ 	.word	0x00003be0


	//   ....[16]....
        /*02cc*/ 	.word	0x00003bf0


	//   ....[17]....
        /*02d0*/ 	.word	0x00003cb0


	//   ....[18]....
        /*02d4*/ 	.word	0x00003cd0


	//   ....[19]....
        /*02d8*/ 	.word	0x00003ce0


	//   ....[20]....
        /*02dc*/ 	.word	0x00003cf0


	//   ....[21]....
        /*02e0*/ 	.word	0x00003da0


	//   ....[22]....
        /*02e4*/ 	.word	0x00003dc0


	//   ....[23]....
        /*02e8*/ 	.word	0x00003dd0


	//   ....[24]....
        /*02ec*/ 	.word	0x00003de0


	//   ....[25]....
        /*02f0*/ 	.word	0x00003f50


	//   ....[26]....
        /*02f4*/ 	.word	0x00003f60


	//   ....[27]....
        /*02f8*/ 	.word	0x00003f70


	//   ....[28]....
        /*02fc*/ 	.word	0x00003f80


	//   ....[29]....
        /*0300*/ 	.word	0x00003f90


	//   ....[30]....
        /*0304*/ 	.word	0x00003fa0


	//   ....[31]....
        /*0308*/ 	.word	0x00003fb0


	//   ....[32]....
        /*030c*/ 	.word	0x00003fc0


	//   ....[33]....
        /*0310*/ 	.word	0x00005270


	//   ....[34]....
        /*0314*/ 	.word	0x00005280


	//   ....[35]....
        /*0318*/ 	.word	0x00005290


	//   ....[36]....
        /*031c*/ 	.word	0x000052a0


	//   ....[37]....
        /*0320*/ 	.word	0x000053c0


	//   ....[38]....
        /*0324*/ 	.word	0x000053d0


	//   ....[39]....
        /*0328*/ 	.word	0x000053e0


	//   ....[40]....
        /*032c*/ 	.word	0x000053f0


	//   ....[41]....
        /*0330*/ 	.word	0x00005510


	//   ....[42]....
        /*0334*/ 	.word	0x00005520


	//   ....[43]....
        /*0338*/ 	.word	0x00005530


	//   ....[44]....
        /*033c*/ 	.word	0x00005540


	//   ....[45]....
        /*0340*/ 	.word	0x00005660


	//   ....[46]....
        /*0344*/ 	.word	0x00005670


	//   ....[47]....
        /*0348*/ 	.word	0x00005680


	//   ....[48]....
        /*034c*/ 	.word	0x00005690


	//   ....[49]....
        /*0350*/ 	.word	0x000057b0


	//   ....[50]....
        /*0354*/ 	.word	0x000057c0


	//   ....[51]....
        /*0358*/ 	.word	0x000057d0


	//   ....[52]....
        /*035c*/ 	.word	0x000057e0


	//   ....[53]....
        /*0360*/ 	.word	0x00005900


	//   ....[54]....
        /*0364*/ 	.word	0x00005910


	//   ....[55]....
        /*0368*/ 	.word	0x00005920


	//   ....[56]....
        /*036c*/ 	.word	0x00005930


	//   ....[57]....
        /*0370*/ 	.word	0x00005940


	//   ....[58]....
        /*0374*/ 	.word	0x00005950


	//   ....[59]....
        /*0378*/ 	.word	0x00005960


	//   ....[60]....
        /*037c*/ 	.word	0x000059a0


	//   ....[61]....
        /*0380*/ 	.word	0x000059e0


	//   ....[62]....
        /*0384*/ 	.word	0x000059f0


	//   ....[63]....
        /*0388*/ 	.word	0x00005a00


	//   ....[64]....
        /*038c*/ 	.word	0x00005a10


	//   ....[65]....
        /*0390*/ 	.word	0x00009a00


	//   ....[66]....
        /*0394*/ 	.word	0x00009a40


	//   ....[67]....
        /*0398*/ 	.word	0x00009bd0


	//   ....[68]....
        /*039c*/ 	.word	0x00009c10


	//   ....[69]....
        /*03a0*/ 	.word	0x00009da0


	//   ....[70]....
        /*03a4*/ 	.word	0x00009de0


	//   ....[71]....
        /*03a8*/ 	.word	0x00009e90


	//   ....[72]....
        /*03ac*/ 	.word	0x00009eb0


	//   ....[73]....
        /*03b0*/ 	.word	0x00009ee0


	//   ....[74]....
        /*03b4*/ 	.word	0x00009f00


	//   ....[75]....
        /*03b8*/ 	.word	0x0000a2d0


	//   ....[76]....
        /*03bc*/ 	.word	0x0000a5c0


	//   ....[77]....
        /*03c0*/ 	.word	0x0000a760


	//   ....[78]....
        /*03c4*/ 	.word	0x0000a7b0


	//   ....[79]....
        /*03c8*/ 	.word	0x0000a820


	//   ....[80]....
        /*03cc*/ 	.word	0x0000a860


	//   ....[81]....
        /*03d0*/ 	.word	0x0000a890


	//   ....[82]....
        /*03d4*/ 	.word	0x0000aa00


	//   ....[83]....
        /*03d8*/ 	.word	0x0000aa40


	//   ....[84]....
        /*03dc*/ 	.word	0x0000aaa0


	//   ....[85]....
        /*03e0*/ 	.word	0x0000aaf0


	//   ....[86]....
        /*03e4*/ 	.word	0x0000ab20


	//   ....[87]....
        /*03e8*/ 	.word	0x0000aeb0


	//   ....[88]....
        /*03ec*/ 	.word	0x0000af00


	//   ....[89]....
        /*03f0*/ 	.word	0x0000af50


	//   ....[90]....
        /*03f4*/ 	.word	0x0000afa0


	//   ....[91]....
        /*03f8*/ 	.word	0x0000b0b0


	//   ....[92]....
        /*03fc*/ 	.word	0x0000b100


	//   ....[93]....
        /*0400*/ 	.word	0x0000b150


	//   ....[94]....
        /*0404*/ 	.word	0x0000b1a0


	//   ....[95]....
        /*0408*/ 	.word	0x0000b2b0


	//   ....[96]....
        /*040c*/ 	.word	0x0000b300


	//   ....[97]....
        /*0410*/ 	.word	0x0000b350


	//   ....[98]....
        /*0414*/ 	.word	0x0000b3a0


	//   ....[99]....
        /*0418*/ 	.word	0x0000b4b0


	//   ....[100]....
        /*041c*/ 	.word	0x0000b500


	//   ....[101]....
        /*0420*/ 	.word	0x0000b550


	//   ....[102]....
        /*0424*/ 	.word	0x0000b5a0


	//   ....[103]....
        /*0428*/ 	.word	0x0000b6b0


	//   ....[104]....
        /*042c*/ 	.word	0x0000b700


	//   ....[105]....
        /*0430*/ 	.word	0x0000b750


	//   ....[106]....
        /*0434*/ 	.word	0x0000b7a0


	//   ....[107]....
        /*0438*/ 	.word	0x0000b830


	//   ....[108]....
        /*043c*/ 	.word	0x0000b8d0


	//   ....[109]....
        /*0440*/ 	.word	0x0000b970


	//   ....[110]....
        /*0444*/ 	.word	0x0000ba10


	//   ....[111]....
        /*0448*/ 	.word	0x0000bab0


	//   ....[112]....
        /*044c*/ 	.word	0x0000bb60


	//   ....[113]....
        /*0450*/ 	.word	0x0000bbb0


	//   ....[114]....
        /*0454*/ 	.word	0x0000bc00


	//   ....[115]....
        /*0458*/ 	.word	0x0000bc50


	//   ....[116]....
        /*045c*/ 	.word	0x0000bca0


	//   ....[117]....
        /*0460*/ 	.word	0x0000bcf0


	//   ....[118]....
        /*0464*/ 	.word	0x0000bd40


	//   ....[119]....
        /*0468*/ 	.word	0x0000bdd0


	//   ....[120]....
        /*046c*/ 	.word	0x0000be20


	//   ....[121]....
        /*0470*/ 	.word	0x0000be70


	//   ....[122]....
        /*0474*/ 	.word	0x0000bec0


	//   ....[123]....
        /*0478*/ 	.word	0x0000bf50


	//   ....[124]....
        /*047c*/ 	.word	0x0000bfe0


	//   ....[125]....
        /*0480*/ 	.word	0x0000c030


	//   ....[126]....
        /*0484*/ 	.word	0x0000c080


	//   ....[127]....
        /*0488*/ 	.word	0x0000c110


	//   ....[128]....
        /*048c*/ 	.word	0x0000c1a0


	//   ....[129]....
        /*0490*/ 	.word	0x0000c1f0


	//   ....[130]....
        /*0494*/ 	.word	0x0000c240


	//   ....[131]....
        /*0498*/ 	.word	0x0000c2d0


	//   ....[132]....
        /*049c*/ 	.word	0x0000c360


	//   ....[133]....
        /*04a0*/ 	.word	0x0000c3b0


	//   ....[134]....
        /*04a4*/ 	.word	0x0000c400


	//   ....[135]....
        /*04a8*/ 	.word	0x0000c490


	//   ....[136]....
        /*04ac*/ 	.word	0x0000c520


	//   ....[137]....
        /*04b0*/ 	.word	0x0000c570


	//   ....[138]....
        /*04b4*/ 	.word	0x0000c5c0


	//   ....[139]....
        /*04b8*/ 	.word	0x0000c650


	//   ....[140]....
        /*04bc*/ 	.word	0x0000c700


	//   ....[141]....
        /*04c0*/ 	.word	0x0000c760


	//   ....[142]....
        /*04c4*/ 	.word	0x0000c7f0


	//   ....[143]....
        /*04c8*/ 	.word	0x0000c840


	//   ....[144]....
        /*04cc*/ 	.word	0x0000c890


	//   ....[145]....
        /*04d0*/ 	.word	0x0000c8e0


	//   ....[146]....
        /*04d4*/ 	.word	0x0000c930


	//   ....[147]....
        /*04d8*/ 	.word	0x0000c970


	//   ....[148]....
        /*04dc*/ 	.word	0x0000c9c0


	//   ....[149]....
        /*04e0*/ 	.word	0x0000ca10


	//   ....[150]....
        /*04e4*/ 	.word	0x0000ca60


	//----- nvinfo : EIATTR_EXIT_INSTR_OFFSETS
	.align		4
.L_2159:
        /*04e8*/ 	.byte	0x04, 0x1c
        /*04ea*/ 	.short	(.L_2161 - .L_2160)


	//   ....[0]....
.L_2160:
        /*04ec*/ 	.word	0x0000ac60


	//   ....[1]....
        /*04f0*/ 	.word	0x0000ae50


	//----- nvinfo : EIATTR_MAX_THREADS
	.align		4
.L_2161:
        /*04f4*/ 	.byte	0x04, 0x05
        /*04f6*/ 	.short	(.L_2163 - .L_2162)
.L_2162:
        /*04f8*/ 	.word	0x00000040
        /*04fc*/ 	.word	0x00000001
        /*0500*/ 	.word	0x00000001


	//----- nvinfo : EIATTR_CRS_STACK_SIZE
	.align		4
.L_2163:
        /*0504*/ 	.byte	0x04, 0x1e
        /*0506*/ 	.short	(.L_2165 - .L_2164)
.L_2164:
        /*0508*/ 	.word	0x00000000


	//----- nvinfo : EIATTR_CBANK_PARAM_SIZE
	.align		4
.L_2165:
        /*050c*/ 	.byte	0x03, 0x19
        /*050e*/ 	.short	0x01f0


	//----- nvinfo : EIATTR_PARAM_CBANK
	.align		4
        /*0510*/ 	.byte	0x04, 0x0a
        /*0512*/ 	.short	(.L_2167 - .L_2166)
	.align		4
.L_2166:
        /*0514*/ 	.word	index@(.nv.constant0._Z25selective_scan_bwd_kernelI32Selective_Scan_bwd_kernel_traitsILi64ELi16ELb1ELb1ELb1ELb0ELb0EfN3c107complexIfEEEEv12SSMParamsBwd)
        /*0518*/ 	.short	0x0210
        /*051a*/ 	.short	0x01f0


	//----- nvinfo : EIATTR_SW_WAR
	.align		4
.L_2167:
        /*051c*/ 	.byte	0x04, 0x36
        /*051e*/ 	.short	(.L_2169 - .L_2168)
.L_2168:
        /*0520*/ 	.word	0x00000008
.L_2169:


//--------------------- .nv.info._Z25selective_scan_bwd_kernelI32Selective_Scan_bwd_kernel_traitsILi64ELi16ELb1ELb1ELb1ELb0ELb1EfN3c107complexIfEEEEv12SSMParamsBwd --------------------------
	.section	.nv.info._Z25selective_scan_bwd_kernelI32Selective_Scan_bwd_kernel_traitsILi64ELi16ELb1ELb1ELb1ELb0ELb1EfN3c107complexIfEEEEv12SSMParamsBwd,"",@"SHT_CUDA_INFO"
	.sectionflags	@""
	.align	4


	//----- nvinfo : EIATTR_CUDA_API_VERSION
	.align		4
        /*0000*/ 	.byte	0x04, 0x37
        /*0002*/ 	.short	(.L_2171 - .L_2170)
.L_2170:
        /*0004*/ 	.word	0x00000082


	//----- nvinfo : EIATTR_KPARAM_INFO
	.align		4
.L_2171:
        /*0008*/ 	.byte	0x04, 0x17
        /*000a*/ 	.short	(.L_2173 - .L_2172)
.L_2172:
        /*000c*/ 	.word	0x00000000
        /*0010*/ 	.short	0x0000
        /*0012*/ 	.short	0x0000
        /*0014*/ 	.byte	0x00, 0xf0, 0xc1, 0x07


	//----- nvinfo : EIATTR_SPARSE_MMA_MASK
	.align		4
.L_2173:
        /*0018*/ 	.byte	0x03, 0x50
        /*001a*/ 	.short	0x0000


	//----- nvinfo : EIATTR_MAXREG_COUNT
	.align		4
        /*001c*/ 	.byte	0x03, 0x1b
        /*001e*/ 	.short	0x00ff


	//----- nvinfo : EIATTR_NUM_BARRIERS
	.align		4
        /*0020*/ 	.byte	0x02, 0x4c
        /*0022*/ 	.byte	0x01
	.zero		1


	//----- nvinfo : EIATTR_MERCURY_ISA_VERSION
	.align		4
        /*0024*/ 	.byte	0x03, 0x5f
        /*0026*/ 	.short	0x0101


	//----- nvinfo : EIATTR_COOP_GROUP_MASK_REGIDS
	.align		4
        /*0028*/ 	.byte	0x04, 0x29
        /*002a*/ 	.short	(.L_2175 - .L_2174)


	//   ....[0]....
.L_2174:
        /*002c*/ 	.word	0xffffffff


	//   ....[1]....
        /*0030*/ 	.word	0xffffffff


	//   ....[2]....
        /*0034*/ 	.word	0xffffffff


	//   ....[3]....
        /*0038*/ 	.word	0xffffffff


	//   ....[4]....
        /*003c*/ 	.word	0xffffffff


	//   ....[5]....
        /*0040*/ 	.word	0xffffffff


	//   ....[6]....
        /*0044*/ 	.word	0xffffffff


	//   ....[7]....
        /*0048*/ 	.word	0xffffffff


	//   ....[8]....
        /*004c*/ 	.word	0xffffffff


	//   ....[9]....
        /*0050*/ 	.word	0xffffffff


	//   ....[10]....
        /*0054*/ 	.word	0xffffffff


	//   ....[11]....
        /*0058*/ 	.word	0xffffffff


	//   ....[12]....
        /*005c*/ 	.word	0xffffffff


	//   ....[13]....
        /*0060*/ 	.word	0xffffffff


	//   ....[14]....
        /*0064*/ 	.word	0xffffffff


	//   ....[15]....
        /*0068*/ 	.word	0xffffffff


	//   ....[16]....
        /*006c*/ 	.word	0xffffffff


	//   ....[17]....
        /*0070*/ 	.word	0xffffffff


	//   ....[18]....
        /*0074*/ 	.word	0xffffffff


	//   ....[19]....
        /*0078*/ 	.word	0xffffffff


	//   ....[20]....
        /*007c*/ 	.word	0xffffffff


	//   ....[21]....
        /*0080*/ 	.word	0xffffffff


	//   ....[22]....
        /*0084*/ 	.word	0xffffffff


	//   ....[23]....
        /*0088*/ 	.word	0xffffffff


	//   ....[24]....
        /*008c*/ 	.word	0xffffffff


	//   ....[25]....
        /*0090*/ 	.word	0xffffffff


	//   ....[26]....
        /*0094*/ 	.word	0xffffffff


	//   ....[27]....
        /*0098*/ 	.word	0xffffffff


	//   ....[28]....
        /*009c*/ 	.word	0xffffffff


	//   ....[29]....
        /*00a0*/ 	.word	0xffffffff


	//   ....[30]....
        /*00a4*/ 	.word	0xffffffff


	//   ....[31]....
        /*00a8*/ 	.word	0xffffffff


	//   ....[32]....
        /*00ac*/ 	.word	0xffffffff


	//   ....[33]....
        /*00b0*/ 	.word	0xffffffff


	//   ....[34]....
        /*00b4*/ 	.word	0xffffffff


	//   ....[35]....
        /*00b8*/ 	.word	0xffffffff


	//   ....[36]....
        /*00bc*/ 	.word	0xffffffff


	//   ....[37]....
        /*00c0*/ 	.word	0xffffffff


	//   ....[38]....
        /*00c4*/ 	.word	0xffffffff


	//   ....[39]....
        /*00c8*/ 	.word	0xffffffff


	//   ....[40]....
        /*00cc*/ 	.word	0xffffffff


	//   ....[41]....
        /*00d0*/ 	.word	0xffffffff


	//   ....[42]....
        /*00d4*/ 	.word	0xffffffff


	//   ....[43]....
        /*00d8*/ 	.word	0xffffffff


	//   ....[44]....
        /*00dc*/ 	.word	0xffffffff


	//   ....[45]....
        /*00e0*/ 	.word	0xffffffff


	//   ....[46]....
        /*00e4*/ 	.word	0xffffffff


	//   ....[47]....
        /*00e8*/ 	.word	0xffffffff


	//   ....[48]....
        /*00ec*/ 	.word	0xffffffff


	//   ....[49]....
        /*00f0*/ 	.word	0xffffffff


	//   ....[50]....
        /*00f4*/ 	.word	0xffffffff


	//   ....[51]....
        /*00f8*/ 	.word	0xffffffff


	//   ....[52]....
        /*00fc*/ 	.word	0xffffffff


	//   ....[53]....
        /*0100*/ 	.word	0xffffffff


	//   ....[54]....
        /*0104*/ 	.word	0xffffffff


	//   ....[55]....
        /*0108*/ 	.word	0xffffffff


	//   ....[56]....
        /*010c*/ 	.word	0xffffffff


	//   ....[57]....
        /*0110*/ 	.word	0xffffffff


	//   ....[58]....
        /*0114*/ 	.word	0xffffffff


	//   ....[59]....
        /*0118*/ 	.word	0xffffffff


	//   ....[60]....
        /*011c*/ 	.word	0xffffffff


	//   ....[61]....
        /*0120*/ 	.word	0xffffffff


	//   ....[62]....
        /*0124*/ 	.word	0xffffffff


	//   ....[63]....
        /*0128*/ 	.word	0xffffffff


	//   ....[64]....
        /*012c*/ 	.word	0xffffffff


	//   ....[65]....
        /*0130*/ 	.word	0xffffffff


	//   ....[66]....
        /*0134*/ 	.word	0xffffffff


	//   ....[67]....
        /*0138*/ 	.word	0xffffffff


	//   ....[68]....
        /*013c*/ 	.word	0xffffffff


	//   ....[69]....
        /*0140*/ 	.word	0xffffffff


	//   ....[70]....
        /*0144*/ 	.word	0xffffffff


	//   ....[71]....
        /*0148*/ 	.word	0xffffffff


	//   ....[72]....
        /*014c*/ 	.word	0xffffffff


	//   ....[73]....
        /*0150*/ 	.word	0xffffffff


	//   ....[74]....
        /*0154*/ 	.word	0xffffffff


	//   ....[75]....
        /*0158*/ 	.word	0xffffffff


	//   ....[76]....
        /*015c*/ 	.word	0xffffffff


	//   ....[77]....
        /*0160*/ 	.word	0xffffffff


	//   ....[78]....
        /*0164*/ 	.word	0xffffffff


	//   ....[79]....
        /*0168*/ 	.word	0xffffffff


	//   ....[80]....
        /*016c*/ 	.word	0xffffffff


	//   ....[81]....
        /*0170*/ 	.word	0xffffffff


	//   ....[82]....
        /*0174*/ 	.word	0xffffffff


	//   ....[83]....
        /*0178*/ 	.word	0xffffffff


	//   ....[84]....
        /*017c*/ 	.word	0xffffffff


	//   ....[85]....
        /*0180*/ 	.word	0xffffffff


	//   ....[86]....
        /*0184*/ 	.word	0xffffffff


	//   ....[87]....
        /*0188*/ 	.word	0xffffffff


	//   ....[88]....
        /*018c*/ 	.word	0xffffffff


	//   ....[89]....
        /*0190*/ 	.word	0xffffffff


	//   ....[90]....
        /*0194*/ 	.word	0xffffffff


	//   ....[91]....
        /*0198*/ 	.word	0x0500007f


	//   ....[92]....
        /*019c*/ 	.word	0x0500007f


	//   ....[93]....
        /*01a0*/ 	.word	0x0500007f


	//   ....[94]....
        /*01a4*/ 	.word	0x0500007f


	//   ....[95]....
        /*01a8*/ 	.word	0x0500007f


	//   ....[96]....
        /*01ac*/ 	.word	0x0500007f


	//   ....[97]....
        /*01b0*/ 	.word	0x0500007f


	//   ....[98]....
        /*01b4*/ 	.word	0x0500007f


	//   ....[99]....
        /*01b8*/ 	.word	0x0500007f


	//   ....[100]....
        /*01bc*/ 	.word	0x0500007f


	//   ....[101]....
        /*01c0*/ 	.word	0x0500007f


	//   ....[102]....
        /*01c4*/ 	.word	0x0500007f


	//   ....[103]....
        /*01c8*/ 	.word	0x0500007f


	//   ....[104]....
        /*01cc*/ 	.word	0x0500007f


	//   ....[105]....
        /*01d0*/ 	.word	0x0500007f


	//   ....[106]....
        /*01d4*/ 	.word	0x0500007f


	//   ....[107]....
        /*01d8*/ 	.word	0x0500007f


	//   ....[108]....
        /*01dc*/ 	.word	0x0500007f


	//   ....[109]....
        /*01e0*/ 	.word	0x0500007f


	//   ....[110]....
        /*01e4*/ 	.word	0x0500007f


	//   ....[111]....
        /*01e8*/ 	.word	0x0500007f


	//   ....[112]....
        /*01ec*/ 	.word	0x0500007f


	//   ....[113]....
        /*01f0*/ 	.word	0x0500007f


	//   ....[114]....
        /*01f4*/ 	.word	0x0500007f


	//   ....[115]....
        /*01f8*/ 	.word	0x0500007f


	//   ....[116]....
        /*01fc*/ 	.word	0x0500007f


	//   ....[117]....
        /*0200*/ 	.word	0x0500007f


	//   ....[118]....
        /*0204*/ 	.word	0x0500007f


	//   ....[119]....
        /*0208*/ 	.word	0x0500007f


	//   ....[120]....
        /*020c*/ 	.word	0x0500007f


	//   ....[121]....
        /*0210*/ 	.word	0x0500007f


	//   ....[122]....
        /*0214*/ 	.word	0x0500007f


	//   ....[123]....
        /*0218*/ 	.word	0x0500007f


	//   ....[124]....
        /*021c*/ 	.word	0x0500007f


	//   ....[125]....
        /*0220*/ 	.word	0x0500007f


	//   ....[126]....
        /*0224*/ 	.word	0x0500007f


	//   ....[127]....
        /*0228*/ 	.word	0x0500007f


	//   ....[128]....
        /*022c*/ 	.word	0x0500007f


	//   ....[129]....
        /*0230*/ 	.word	0x0500007f


	//   ....[130]....
        /*0234*/ 	.word	0x0500007f


	//   ....[131]....
        /*0238*/ 	.word	0x0500007f


	//   ....[132]....
        /*023c*/ 	.word	0x0500007f


	//   ....[133]....
        /*0240*/ 	.word	0x0500007f


	//   ....[134]....
        /*0244*/ 	.word	0x0500007f


	//   ....[135]....
        /*0248*/ 	.word	0x0500007f


	//   ....[136]....
        /*024c*/ 	.word	0x0500007f


	//   ....[137]....
        /*0250*/ 	.word	0x0500007f


	//   ....[138]....
        /*0254*/ 	.word	0x0500007f


	//   ....[139]....
        /*0258*/ 	.word	0x0500007f


	//   ....[140]....
        /*025c*/ 	.word	0x0500007f


	//   ....[141]....
        /*0260*/ 	.word	0x0500007f


	//   ....[142]....
        /*0264*/ 	.word	0x0500007f


	//   ....[143]....
        /*0268*/ 	.word	0x0500007f


	//   ....[144]....
        /*026c*/ 	.word	0x0500007f


	//   ....[145]....
        /*0270*/ 	.word	0x0500007f


	//   ....[146]....
        /*0274*/ 	.word	0x0500007f


	//   ....[147]....
        /*0278*/ 	.word	0x0500007f


	//   ....[148]....
        /*027c*/ 	.word	0x0500007f


	//   ....[149]....
        /*0280*/ 	.word	0x0500007f


	//   ....[150]....
        /*0284*/ 	.word	0x0500007f


	//   ....[151]....
        /*0288*/ 	.word	0x0500007f


	//   ....[152]....
        /*028c*/ 	.word	0x0500007f


	//   ....[153]....
        /*0290*/ 	.word	0x0500007f


	//   ....[154]....
        /*0294*/ 	.word	0x0500007f


	//----- nvinfo : EIATTR_COOP_GROUP_INSTR_OFFSETS
	.align		4
.L_2175:
        /*0298*/ 	.byte	0x04, 0x28
        /*029a*/ 	.short	(.L_2177 - .L_2176)


	//   ....[0]....
.L_2176:
        /*029c*/ 	.word	0x00000d50


	//   ....[1]....
        /*02a0*/ 	.word	0x00000e60


	//   ....[2]....
        /*02a4*/ 	.word	0x00001080


	//   ....[3]....
        /*02a8*/ 	.word	0x00001260


	//   ....[4]....
        /*02ac*/ 	.word	0x000018d0


	//   ....[5]....
        /*02b0*/ 	.word	0x00001f80


	//   ....[6]....
        /*02b4*/ 	.word	0x000022e0


	//   ....[7]....
        /*02b8*/ 	.word	0x00002e50


	//   ....[8]....
        /*02bc*/ 	.word	0x00003720


	//   ....[9]....
        /*02c0*/ 	.word	0x00004da0


	//   ....[10]....
        /*02c4*/ 	.word	0x00004dc0


	//   ....[11]....
        /*02c8*/ 	.word	0x00004dd0


	//   ....[12]....
        /*02cc*/ 	.word	0x00004de0


	//   ....[13]....
        /*02d0*/ 	.word	0x00004e70


	//   ....[14]....
        /*02d4*/ 	.word	0x00004ea0


	//   ....[15]....
        /*02d8*/ 	.word	0x00004ec0


	//   ....[16]....
        /*02dc*/ 	.word	0x00004ee0


	//   ....[17]....
        /*02e0*/ 	.word	0x00004f80


	//   ....[18]....
        /*02e4*/ 	.word	0x00004fb0


	//   ....[19]....
        /*02e8*/ 	.word	0x00004fd0


	//   ....[20]....
        /*02ec*/ 	.word	0x00004fe0


	//   ....[21]....
        /*02f0*/ 	.word	0x00005080


	//   ....[22]....
        /*02f4*/ 	.word	0x000050b0


	//   ....[23]....
        /*02f8*/ 	.word	0x000050d0


	//   ....[24]....
        /*02fc*/ 	.word	0x000050e0


	//   ....[25]....
        /*0300*/ 	.word	0x00005190


	//   ....[26]....
        /*0304*/ 	.word	0x000051b0


	//   ....[27]....
        /*0308*/ 	.word	0x000051c0


	//   ....[28]....
        /*030c*/ 	.word	0x000051d0


	//   ....[29]....
        /*0310*/ 	.word	0x00005340


	//   ....[30]....
        /*0314*/ 	.word	0x00005350


	//   ....[31]....
        /*0318*/ 	.word	0x00005360


	//   ....[32]....
        /*031c*/ 	.word	0x00005370


	//   ....[33]....
        /*0320*/ 	.word	0x00005380


	//   ....[34]....
        /*0324*/ 	.word	0x00005390


	//   ....[35]....
        /*0328*/ 	.word	0x000053a0


	//   ....[36]....
        /*032c*/ 	.word	0x000053b0


	//   ....[37]....
        /*0330*/ 	.word	0x00006660


	//   ....[38]....
        /*0334*/ 	.word	0x00006670


	//   ....[39]....
        /*0338*/ 	.word	0x00006680


	//   ....[40]....
        /*033c*/ 	.word	0x00006690


	//   ....[41]....
        /*0340*/ 	.word	0x000067b0


	//   ....[42]....
        /*0344*/ 	.word	0x000067c0


	//   ....[43]....
        /*0348*/ 	.word	0x000067d0


	//   ....[44]....
        /*034c*/ 	.word	0x000067e0


	//   ....[45]....
        /*0350*/ 	.word	0x00006900


	//   ....[46]....
        /*0354*/ 	.word	0x00006910


	//   ....[47]....
        /*0358*/ 	.word	0x00006920


	//   ....[48]....
        /*035c*/ 	.word	0x00006930


	//   ....[49]....
        /*0360*/ 	.word	0x00006a50


	//   ....[50]....
        /*0364*/ 	.word	0x00006a60


	//   ....[51]....
        /*0368*/ 	.word	0x00006a70


	//   ....[52]....
        /*036c*/ 	.word	0x00006a80


	//   ....[53]....
        /*0370*/ 	.word	0x00006ba0


	//   ....[54]....
        /*0374*/ 	.word	0x00006bb0


	//   ....[55]....
        /*0378*/ 	.word	0x00006bc0


	//   ....[56]....
        /*037c*/ 	.word	0x00006bd0


	//   ....[57]....
        /*0380*/ 	.word	0x00006cf0


	//   ....[58]....
        /*0384*/ 	.word	0x00006d00


	//   ....[59]....
        /*0388*/ 	.word	0x00006d10


	//   ....[60]....
        /*038c*/ 	.word	0x00006d20


	//   ....[61]....
        /*0390*/ 	.word	0x00006d30


	//   ....[62]....
        /*0394*/ 	.word	0x00006d40


	//   ....[63]....
        /*0398*/ 	.word	0x00006d50


	//   ....[64]....
        /*039c*/ 	.word	0x00006d90


	//   ....[65]....
        /*03a0*/ 	.word	0x00006dc0


	//   ....[66]....
        /*03a4*/ 	.word	0x00006dd0


	//   ....[67]....
        /*03a8*/ 	.word	0x00006de0


	//   ....[68]....
        /*03ac*/ 	.word	0x00006df0


	//   ....[69]....
        /*03b0*/ 	.word	0x0000aca0


	//   ....[70]....
        /*03b4*/ 	.word	0x0000ace0


	//   ....[71]....
        /*03b8*/ 	.word	0x0000ae70


	//   ....[72]....
        /*03bc*/ 	.word	0x0000aeb0


	//   ....[73]....
        /*03c0*/ 	.word	0x0000b040


	//   ....[74]....
        /*03c4*/ 	.word	0x0000b080


	//   ....[75]....
        /*03c8*/ 	.word	0x0000b1d0


	//   ....[76]....
        /*03cc*/ 	.word	0x0000b1f0


	//   ....[77]....
        /*03d0*/ 	.word	0x0000b220


	//   ....[78]....
        /*03d4*/ 	.word	0x0000b240


	//   ....[79]....
        /*03d8*/ 	.word	0x0000b5f0


	//   ....[80]....
        /*03dc*/ 	.word	0x0000b8b0


	//   ....[81]....
        /*03e0*/ 	.word	0x0000ba50


	//   ....[82]....
        /*03e4*/ 	.word	0x0000baa0


	//   ....[83]....
        /*03e8*/ 	.word	0x0000bb10


	//   ....[84]....
        /*03ec*/ 	.word	0x0000bb50


	//   ....[85]....
        /*03f0*/ 	.word	0x0000bb80


	//   ....[86]....
        /*03f4*/ 	.word	0x0000bcf0


	//   ....[87]....
        /*03f8*/ 	.word	0x0000bd30


	//   ....[88]....
        /*03fc*/ 	.word	0x0000bd90


	//   ....[89]....
        /*0400*/ 	.word	0x0000bde0


	//   ....[90]....
        /*0404*/ 	.word	0x0000be10


	//   ....[91]....
        /*0408*/ 	.word	0x0000c1a0


	//   ....[92]....
        /*040c*/ 	.word	0x0000c1f0


	//   ....[93]....
        /*0410*/ 	.word	0x0000c240


	//   ....[94]....
        /*0414*/ 	.word	0x0000c290


	//   ....[95]....
        /*0418*/ 	.word	0x0000c3b0


	//   ....[96]....
        /*041c*/ 	.word	0x0000c400


	//   ....[97]....
        /*0420*/ 	.word	0x0000c450


	//   ....[98]....
        /*0424*/ 	.word	0x0000c4a0


	//   ....[99]....
        /*0428*/ 	.word	0x0000c5d0


	//   ....[100]....
        /*042c*/ 	.word	0x0000c620


	//   ....[101]....
        /*0430*/ 	.word	0x0000c670


	//   ....[102]....
        /*0434*/ 	.word	0x0000c6c0


	//   ....[103]....
        /*0438*/ 	.word	0x0000c7e0


	//   ....[104]....
        /*043c*/ 	.word	0x0000c830


	//   ....[105]....
        /*0440*/ 	.word	0x0000c880


	//   ....[106]....
        /*0444*/ 	.word	0x0000c8d0


	//   ....[107]....
        /*0448*/ 	.word	0x0000c9f0


	//   ....[108]....
        /*044c*/ 	.word	0x0000ca40


	//   ....[109]....
        /*0450*/ 	.word	0x0000ca90


	//   ....[110]....
        /*0454*/ 	.word	0x0000cae0


	//   ....[111]....
        /*0458*/ 	.word	0x0000cb70


	//   ....[112]....
        /*045c*/ 	.word	0x0000cc10


	//   ....[113]....
        /*0460*/ 	.word	0x0000ccb0


	//   ....[114]....
        /*0464*/ 	.word	0x0000cd50


	//   ....[115]....
        /*0468*/ 	.word	0x0000cdf0


	//   ....[116]....
        /*046c*/ 	.word	0x0000cea0


	//   ....[117]....
        /*0470*/ 	.word	0x0000cef0


	//   ....[118]....
        /*0474*/ 	.word	0x0000cf40


	//   ....[119]....
        /*0478*/ 	.word	0x0000cf90


	//   ....[120]....
        /*047c*/ 	.word	0x0000cfe0


	//   ....[121]....
        /*0480*/ 	.word	0x0000d030


	//   ....[122]....
        /*0484*/ 	.word	0x0000d080


	//   ....[123]....
        /*0488*/ 	.word	0x0000d110


	//   ....[124]....
        /*048c*/ 	.word	0x0000d160


	//   ....[125]....
        /*0490*/ 	.word	0x0000d1b0


	//   ....[126]....
        /*0494*/ 	.word	0x0000d200


	//   ....[127]....
        /*0498*/ 	.word	0x0000d290


	//   ....[128]....
        /*049c*/ 	.word	0x0000d320


	//   ....[129]....
        /*04a0*/ 	.word	0x0000d370


	//   ....[130]....
        /*04a4*/ 	.word	0x0000d3c0


	//   ....[131]....
        /*04a8*/ 	.word	0x0000d450


	//   ....[132]....
        /*04ac*/ 	.word	0x0000d4e0


	//   ....[133]....
        /*04b0*/ 	.word	0x0000d530


	//   ....[134]....
        /*04b4*/ 	.word	0x0000d580


	//   ....[135]....
        /*04b8*/ 	.word	0x0000d610


	//   ....[136]....
        /*04bc*/ 	.word	0x0000d6a0


	//   ....[137]....
        /*04c0*/ 	.word	0x0000d6f0


	//   ....[138]....
        /*04c4*/ 	.word	0x0000d740


	//   ....[139]....
        /*04c8*/ 	.word	0x0000d7d0


	//   ....[140]....
        /*04cc*/ 	.word	0x0000d860


	//   ....[141]....
        /*04d0*/ 	.word	0x0000d8b0


	//   ....[142]....
        /*04d4*/ 	.word	0x0000d900


	//   ....[143]....
        /*04d8*/ 	.word	0x0000d990


	//   ....[144]....
        /*04dc*/ 	.word	0x0000da40


	//   ....[145]....
        /*04e0*/ 	.word	0x0000dae0


	//   ....[146]....
        /*04e4*/ 	.word	0x0000db30


	//   ....[147]....
        /*04e8*/ 	.word	0x0000db60


	//   ....[148]....
        /*04ec*/ 	.word	0x0000dbd0


	//   ....[149]....
        /*04f0*/ 	.word	0x0000dc30


	//   ....[150]....
        /*04f4*/ 	.word	0x0000dc80


	//   ....[151]....
        /*04f8*/ 	.word	0x0000dcb0


	//   ....[152]....
        /*04fc*/ 	.word	0x0000dd00


	//   ....[153]....
        /*0500*/ 	.word	0x0000dd50


	//   ....[154]....
        /*0504*/ 	.word	0x0000dda0


	//----- nvinfo : EIATTR_EXIT_INSTR_OFFSETS
	.align		4
.L_2177:
        /*0508*/ 	.byte	0x04, 0x1c
        /*050a*/ 	.short	(.L_2179 - .L_2178)


	//   ....[0]....
.L_2178:
        /*050c*/ 	.word	0x0000bf50


	//   ....[1]....
        /*0510*/ 	.word	0x0000c140


	//----- nvinfo : EIATTR_MAX_THREADS
	.align		4
.L_2179:
        /*0514*/ 	.byte	0x04, 0x05
        /*0516*/ 	.short	(.L_2181 - .L_2180)
.L_2180:
        /*0518*/ 	.word	0x00000040
        /*051c*/ 	.word	0x00000001
        /*0520*/ 	.word	0x00000001


	//----- nvinfo : EIATTR_CRS_STACK_SIZE
	.align		4
.L_2181:
        /*0524*/ 	.byte	0x04, 0x1e
        /*0526*/ 	.short	(.L_2183 - .L_2182)
.L_2182:
        /*0528*/ 	.word	0x00000000


	//----- nvinfo : EIATTR_CBANK_PARAM_SIZE
	.align		4
.L_2183:
        /*052c*/ 	.byte	0x03, 0x19
        /*052e*/ 	.short	0x01f0


	//----- nvinfo : EIATTR_PARAM_CBANK
	.align		4
        /*0530*/ 	.byte	0x04, 0x0a
        /*0532*/ 	.short	(.L_2185 - .L_2184)
	.align		4
.L_2184:
        /*0534*/ 	.word	index@(.nv.constant0._Z25selective_scan_bwd_kernelI32Selective_Scan_bwd_kernel_traitsILi64ELi16ELb1ELb1ELb1ELb0ELb1EfN3c107complexIfEEEEv12SSMParamsBwd)
        /*0538*/ 	.short	0x0210
        /*053a*/ 	.short	0x01f0


	//----- nvinfo : EIATTR_SW_WAR
	.align		4
.L_2185:
        /*053c*/ 	.byte	0x04, 0x36
        /*053e*/ 	.short	(.L_2187 - .L_2186)
.L_2186:
        /*0540*/ 	.word	0x00000008
.L_2187:


//--------------------- .nv.info._Z25selective_scan_bwd_kernelI32Selective_Scan_bwd_kernel_traitsILi64ELi16ELb1ELb1ELb1ELb1ELb0EfN3c107complexIfEEEEv12SSMParamsBwd --------------------------
	.section	.nv.info._Z25selective_scan_bwd_kernelI32Selective_Scan_bwd_kernel_traitsILi64ELi16ELb1ELb1ELb1ELb1ELb0EfN3c107complexIfEEEEv12SSMParamsBwd,"",@"SHT_CUDA_INFO"
	.sectionflags	@""
	.align	4


	//----- nvinfo : EIATTR_CUDA_API_VERSION
	.align		4
        /*0000*/ 	.byte	0x04, 0x37
        /*0002*/ 	.short	(.L_2189 - .L_2188)
.L_2188:
        /*0004*/ 	.word	0x00000082


	//----- nvinfo : EIATTR_KPARAM_INFO
	.align		4
.L_2189:
        /*0008*/ 	.byte	0x04, 0x17
        /*000a*/ 	.short	(.L_2191 - .L_2190)
.L_2190:
        /*000c*/ 	.word	0x00000000
        /*0010*/ 	.short	0x0000
        /*0012*/ 	.short	0x0000
        /*0014*/ 	.byte	0x00, 0xf0, 0xc1, 0x07


	//----- nvinfo : EIATTR_SPARSE_MMA_MASK
	.align		4
.L_2191:
        /*0018*/ 	.byte	0x03, 0x50
        /*001a*/ 	.short	0x0000


	//----- nvinfo : EIATTR_MAXREG_COUNT
	.align		4
        /*001c*/ 	.byte	0x03, 0x1b
        /*001e*/ 	.short	0x00ff


	//----- nvinfo : EIATTR_NUM_BARRIERS
	.align		4
        /*0020*/ 	.byte	0x02, 0x4c
        /*0022*/ 	.byte	0x01
	.zero		1


	//----- nvinfo : EIATTR_MERCURY_ISA_VERSION
	.align		4
        /*0024*/ 	.byte	0x03, 0x5f
        /*0026*/ 	.short	0x0101


	//----- nvinfo : EIATTR_COOP_GROUP_MASK_REGIDS
	.align		4
        /*0028*/ 	.byte	0x04, 0x29
        /*002a*/ 	.short	(.L_2193 - .L_2192)


	//   ....[0]....
.L_2192:
        /*002c*/ 	.word	0xffffffff


	//   ....[1]....
        /*0030*/ 	.word	0xffffffff


	//   ....[2]....
        /*0034*/ 	.word	0xffffffff


	//   ....[3]....
        /*0038*/ 	.word	0xffffffff


	//   ....[4]....
        /*003c*/ 	.word	0xffffffff


	//   ....[5]....
        /*0040*/ 	.word	0xffffffff


	//   ....[6]....
        /*0044*/ 	.word	0xffffffff


	//   ....[7]....
        /*0048*/ 	.word	0xffffffff


	//   ....[8]....
        /*004c*/ 	.word	0xffffffff


	//   ....[9]....
        /*0050*/ 	.word	0xffffffff


	//   ....[10]....
        /*0054*/ 	.word	0xffffffff


	//   ....[11]....
        /*0058*/ 	.word	0xffffffff


	//   ....[12]....
        /*005c*/ 	.word	0xffffffff


	//   ....[13]....
        /*0060*/ 	.word	0xffffffff


	//   ....[14]....
        /*0064*/ 	.word	0xffffffff


	//   ....[15]....
        /*0068*/ 	.word	0xffffffff


	//   ....[16]....
        /*006c*/ 	.word	0xffffffff


	//   ....[17]....
        /*0070*/ 	.word	0xffffffff


	//   ....[18]....
        /*0074*/ 	.word	0xffffffff


	//   ....[19]....
        /*0078*/ 	.word	0xffffffff


	//   ....[20]....
        /*007c*/ 	.word	0xffffffff


	//   ....[21]....
        /*0080*/ 	.word	0xffffffff


	//   ....[22]....
        /*0084*/ 	.word	0xffffffff


	//   ....[23]....
        /*0088*/ 	.word	0xffffffff


	//   ....[24]....
        /*008c*/ 	.word	0xffffffff


	//   ....[25]....
        /*0090*/ 	.word	0xffffffff


	//   ....[26]....
        /*0094*/ 	.word	0xffffffff


	//   ....[27]....
        /*0098*/ 	.word	0xffffffff


	//   ....[28]....
        /*009c*/ 	.word	0xffffffff


	//   ....[29]....
        /*00a0*/ 	.word	0xffffffff


	//   ....[30]....
        /*00a4*/ 	.word	0xffffffff


	//   ....[31]....
        /*00a8*/ 	.word	0xffffffff


	//   ....[32]....
        /*00ac*/ 	.word	0xffffffff


	//   ....[33]....
        /*00b0*/ 	.word	0xffffffff


	//   ....[34]....
        /*00b4*/ 	.word	0xffffffff


	//   ....[35]....
        /*00b8*/ 	.word	0xffffffff


	//   ....[36]....
        /*00bc*/ 	.word	0xffffffff


	//   ....[37]....
        /*00c0*/ 	.word	0xffffffff


	//   ....[38]....
        /*00c4*/ 	.word	0xffffffff


	//   ....[39]....
        /*00c8*/ 	.word	0xffffffff


	//   ....[40]....
        /*00cc*/ 	.word	0xffffffff


	//   ....[41]....
        /*00d0*/ 	.word	0xffffffff


	//   ....[42]....
        /*00d4*/ 	.word	0xffffffff


	//   ....[43]....
        /*00d8*/ 	.word	0xffffffff


	//   ....[44]....
        /*00dc*/ 	.word	0xffffffff


	//   ....[45]....
        /*00e0*/ 	.word	0xffffffff


	//   ....[46]....
        /*00e4*/ 	.word	0xffffffff


	//   ....[47]....
        /*00e8*/ 	.word	0xffffffff


	//   ....[48]....
        /*00ec*/ 	.word	0xffffffff


	//   ....[49]....
        /*00f0*/ 	.word	0xffffffff


	//   ....[50]....
        /*00f4*/ 	.word	0xffffffff


	//   ....[51]....
        /*00f8*/ 	.word	0xffffffff


	//   ....[52]....
        /*00fc*/ 	.word	0xffffffff


	//   ....[53]....
        /*0100*/ 	.word	0xffffffff


	//   ....[54]....
        /*0104*/ 	.word	0xffffffff


	//   ....[55]....
        /*0108*/ 	.word	0xffffffff


	//   ....[56]....
        /*010c*/ 	.word	0xffffffff


	//   ....[57]....
        /*0110*/ 	.word	0xffffffff


	//   ....[58]....
        /*0114*/ 	.word	0xffffffff


	//   ....[59]....
        /*0118*/ 	.word	0xffffffff


	//   ....[60]....
        /*011c*/ 	.word	0xffffffff


	//   ....[61]....
        /*0120*/ 	.word	0xffffffff


	//   ....[62]....
        /*0124*/ 	.word	0xffffffff


	//   ....[63]....
        /*0128*/ 	.word	0xffffffff


	//   ....[64]....
        /*012c*/ 	.word	0xffffffff


	//   ....[65]....
        /*0130*/ 	.word	0xffffffff


	//   ....[66]....
        /*0134*/ 	.word	0xffffffff


	//   ....[67]....
        /*0138*/ 	.word	0xffffffff


	//   ....[68]....
        /*013c*/ 	.word	0xffffffff


	//   ....[69]....
        /*0140*/ 	.word	0xffffffff


	//   ....[70]....
        /*0144*/ 	.word	0xffffffff


	//   ....[71]....
        /*0148*/ 	.word	0xffffffff


	//   ....[72]....
        /*014c*/ 	.word	0xffffffff


	//   ....[73]....
        /*0150*/ 	.word	0xffffffff


	//   ....[74]....
        /*0154*/ 	.word	0xffffffff


	//   ....[75]....
        /*0158*/ 	.word	0xffffffff


	//   ....[76]....
        /*015c*/ 	.word	0xffffffff


	//   ....[77]....
        /*0160*/ 	.word	0xffffffff


	//   ....[78]....
        /*0164*/ 	.word	0xffffffff


	//   ....[79]....
        /*0168*/ 	.word	0xffffffff


	//   ....[80]....
        /*016c*/ 	.word	0xffffffff


	//   ....[81]....
        /*0170*/ 	.word	0xffffffff


	//   ....[82]....
        /*0174*/ 	.word	0xffffffff


	//   ....[83]....
        /*0178*/ 	.word	0xffffffff


	//   ....[84]....
        /*017c*/ 	.word	0xffffffff


	//   ....[85]....
        /*0180*/ 	.word	0xffffffff


	//   ....[86]....
        /*0184*/ 	.word	0xffffffff


	//   ....[87]....
        /*0188*/ 	.word	0xffffffff


	//   ....[88]....
        /*018c*/ 	.word	0x0500007f


	//   ....[89]....
        /*0190*/ 	.word	0x0500007f


	//   ....[90]....
        /*0194*/ 	.word	0x0500007f


	//   ....[91]....
        /*0198*/ 	.word	0x0500007f


	//   ....[92]....
        /*019c*/ 	.word	0x0500007f


	//   ....[93]....
        /*01a0*/ 	.word	0x0500007f


	//   ....[94]....
        /*01a4*/ 	.word	0x0500007f


	//   ....[95]....
        /*01a8*/ 	.word	0x0500007f


	//   ....[96]....
        /*01ac*/ 	.word	0x0500007f


	//   ....[97]....
        /*01b0*/ 	.word	0x0500007f


	//   ....[98]....
        /*01b4*/ 	.word	0x0500007f


	//   ....[99]....
        /*01b8*/ 	.word	0x0500007f


	//   ....[100]....
        /*01bc*/ 	.word	0x0500007f


	//   ....[101]....
        /*01c0*/ 	.word	0x0500007f


	//   ....[102]....
        /*01c4*/ 	.word	0x0500007f


	//   ....[103]....
        /*01c8*/ 	.word	0x0500007f


	//   ....[104]....
        /*01cc*/ 	.word	0x0500007f


	//   ....[105]....
        /*01d0*/ 	.word	0x0500007f


	//   ....[106]....
        /*01d4*/ 	.word	0x0500007f


	//   ....[107]....
        /*01d8*/ 	.word	0x0500007f


	//   ....[108]....
        /*01dc*/ 	.word	0x0500007f


	//   ....[109]....
        /*01e0*/ 	.word	0x0500007f


	//   ....[110]....
        /*01e4*/ 	.word	0x0500007f


	//   ....[111]....
        /*01e8*/ 	.word	0x0500007f


	//   ....[112]....
        /*01ec*/ 	.word	0x0500007f


	//   ....[113]....
        /*01f0*/ 	.word	0x0500007f


	//   ....[114]....
        /*01f4*/ 	.word	0x0500007f


	//   ....[115]....
        /*01f8*/ 	.word	0x0500007f


	//   ....[116]....
        /*01fc*/ 	.word	0x0500007f


	//   ....[117]....
        /*0200*/ 	.word	0x0500007f


	//   ....[118]....
        /*0204*/ 	.word	0x0500007f


	//   ....[119]....
        /*0208*/ 	.word	0x0500007f


	//   ....[120]....
        /*020c*/ 	.word	0x0500007f


	//   ....[121]....
        /*0210*/ 	.word	0x0500007f


	//   ....[122]....
        /*0214*/ 	.word	0x0500007f


	//   ....[123]....
        /*0218*/ 	.word	0x0500007f


	//   ....[124]....
        /*021c*/ 	.word	0x0500007f


	//   ....[125]....
        /*0220*/ 	.word	0x0500007f


	//   ....[126]....
        /*0224*/ 	.word	0x0500007f


	//   ....[127]....
        /*0228*/ 	.word	0x0500007f


	//   ....[128]....
        /*022c*/ 	.word	0x0500007f


	//   ....[129]....
        /*0230*/ 	.word	0x0500007f


	//   ....[130]....
        /*0234*/ 	.word	0x0500007f


	//   ....[131]....
        /*0238*/ 	.word	0x0500007f


	//   ....[132]....
        /*023c*/ 	.word	0x0500007f


	//   ....[133]....
        /*0240*/ 	.word	0x0500007f


	//   ....[134]....
        /*0244*/ 	.word	0x0500007f


	//   ....[135]....
        /*0248*/ 	.word	0x0500007f


	//   ....[136]....
        /*024c*/ 	.word	0x0500007f


	//   ....[137]....
        /*0250*/ 	.word	0x0500007f


	//   ....[138]....
        /*0254*/ 	.word	0x0500007f


	//   ....[139]....
        /*0258*/ 	.word	0x0500007f


	//   ....[140]....
        /*025c*/ 	.word	0x0500007f


	//   ....[141]....
        /*0260*/ 	.word	0x0500007f


	//   ....[142]....
        /*0264*/ 	.word	0x0500007f


	//   ....[143]....
        /*0268*/ 	.word	0x0500007f


	//   ....[144]....
        /*026c*/ 	.word	0x0500007f


	//   ....[145]....
        /*0270*/ 	.word	0x0500007f


	//   ....[146]....
        /*0274*/ 	.word	0x0500007f


	//   ....[147]....
        /*0278*/ 	.word	0x0500007f


	//   ....[148]....
        /*027c*/ 	.word	0x0500007f


	//   ....[149]....
        /*0280*/ 	.word	0x0500007f


	//   ....[150]....
        /*0284*/ 	.word	0x0500007f


	//   ....[151]....
        /*0288*/ 	.word	0x0500007f


	//----- nvinfo : EIATTR_COOP_GROUP_INSTR_OFFSETS
	.align		4
.L_2193:
        /*028c*/ 	.byte	0x04, 0x28
        /*028e*/ 	.short	(.L_2195 - .L_2194)


	//   ....[0]....
.L_2194:
        /*0290*/ 	.word	0x00000ce0


	//   ....[1]....
        /*0294*/ 	.word	0x00000df0


	//   ....[2]....
        /*0298*/ 	.word	0x00000fa0


	//   ....[3]....
        /*029c*/ 	.word	0x00003d10


	//   ....[4]....
        /*02a0*/ 	.word	0x000045e0


	//   ....[5]....
        /*02a4*/ 	.word	0x00005c50


	//   ....[6]....
        /*02a8*/ 	.word	0x00005c70


	//   ....[7]....
        /*02ac*/ 	.word	0x00005c80


	//   ....[8]....
        /*02b0*/ 	.word	0x00005c90


	//   ....[9]....
        /*02b4*/ 	.word	0x00005d20


	//   ....[10]....
        /*02b8*/ 	.word	0x00005d50


	//   ....[11]....
        /*02bc*/ 	.word	0x00005d70


	//   ....[12]....
        /*02c0*/ 	.word	0x00005d90


	//   ....[13]....
        /*02c4*/ 	.word	0x00005e30


	//   ....[14]....
        /*02c8*/ 	.word	0x00005e60


	//   ....[15]....
        /*02cc*/ 	.word	0x00005e80


	//   ....[16]....
        /*02d0*/ 	.word	0x00005e90


	//   ....[17]....
        /*02d4*/ 	.word	0x00005f30


	//   ....[18]....
        /*02d8*/ 	.word	0x00005f60


	//   ....[19]....
        /*02dc*/ 	.word	0x00005f80


	//   ....[20]....
        /*02e0*/ 	.word	0x00005f90


	//   ....[21]....
        /*02e4*/ 	.word	0x00006040


	//   ....[22]....
        /*02e8*/ 	.word	0x00006060


	//   ....[23]....
        /*02ec*/ 	.word	0x00006070


	//   ....[24]....
        /*02f0*/ 	.word	0x00006080


	//   ....[25]....
        /*02f4*/ 	.word	0x000061f0


	//   ....[26]....
        /*02f8*/ 	.word	0x00006200


	//   ....[27]....
        /*02fc*/ 	.word	0x00006210


	//   ....[28]....
        /*0300*/ 	.word	0x00006220


	//   ....[29]....
        /*0304*/ 	.word	0x00006230


	//   ....[30]....
        /*0308*/ 	.word	0x00006240


	//   ....[31]....
        /*030c*/ 	.word	0x00006250


	//   ....[32]....
        /*0310*/ 	.word	0x00006260


	//   ....[33]....
        /*0314*/ 	.word	0x00007510


	//   ....[34]....
        /*0318*/ 	.word	0x00007520


	//   ....[35]....
        /*031c*/ 	.word	0x00007530


	//   ....[36]....
        /*0320*/ 	.word	0x00007540


	//   ....[37]....
        /*0324*/ 	.word	0x00007660


	//   ....[38]....
        /*0328*/ 	.word	0x00007670


	//   ....[39]....
        /*032c*/ 	.word	0x00007680


	//   ....[40]....
        /*0330*/ 	.word	0x00007690


	//   ....[41]....
        /*0334*/ 	.word	0x000077b0


	//   ....[42]....
        /*0338*/ 	.word	0x000077c0


	//   ....[43]....
        /*033c*/ 	.word	0x000077d0


	//   ....[44]....
        /*0340*/ 	.word	0x000077e0


	//   ....[45]....
        /*0344*/ 	.word	0x00007900


	//   ....[46]....
        /*0348*/ 	.word	0x00007910


	//   ....[47]....
        /*034c*/ 	.word	0x00007920


	//   ....[48]....
        /*0350*/ 	.word	0x00007930


	//   ....[49]....
        /*0354*/ 	.word	0x00007a50


	//   ....[50]....
        /*0358*/ 	.word	0x00007a60


	//   ....[51]....
        /*035c*/ 	.word	0x00007a70


	//   ....[52]....
        /*0360*/ 	.word	0x00007a80


	//   ....[53]....
        /*0364*/ 	.word	0x00007ba0


	//   ....[54]....
        /*0368*/ 	.word	0x00007bb0


	//   ....[55]....
        /*036c*/ 	.word	0x00007bc0


	//   ....[56]....
        /*0370*/ 	.word	0x00007bd0


	//   ....[57]....
        /*0374*/ 	.word	0x00007be0


	//   ....[58]....
        /*0378*/ 	.word	0x00007bf0


	//   ....[59]....
        /*037c*/ 	.word	0x00007c00


	//   ....[60]....
        /*0380*/ 	.word	0x00007c40


	//   ....[61]....
        /*0384*/ 	.word	0x00007c70


	//   ....[62]....
        /*0388*/ 	.word	0x00007c80


	//   ....[63]....
        /*038c*/ 	.word	0x00007c90


	//   ....[64]....
        /*0390*/ 	.word	0x00007ca0


	//   ....[65]....
        /*0394*/ 	.word	0x0000bb50


	//   ....[66]....
        /*0398*/ 	.word	0x0000bb90


	//   ....[67]....
        /*039c*/ 	.word	0x0000bd20


	//   ....[68]....
        /*03a0*/ 	.word	0x0000bd60


	//   ....[69]....
        /*03a4*/ 	.word	0x0000bef0


	//   ....[70]....
        /*03a8*/ 	.word	0x0000bf30


	//   ....[71]....
        /*03ac*/ 	.word	0x0000c080


	//   ....[72]....
        /*03b0*/ 	.word	0x0000c0a0


	//   ....[73]....
        /*03b4*/ 	.word	0x0000c0d0


	//   ....[74]....
        /*03b8*/ 	.word	0x0000c0f0


	//   ....[75]....
        /*03bc*/ 	.word	0x0000c5b0


	//   ....[76]....
        /*03c0*/ 	.word	0x0000cbe0


	//   ....[77]....
        /*03c4*/ 	.word	0x0000cfc0


	//   ....[78]....
        /*03c8*/ 	.word	0x0000d170


	//   ....[79]....
        /*03cc*/ 	.word	0x0000d1c0


	//   ....[80]....
        /*03d0*/ 	.word	0x0000d230


	//   ....[81]....
        /*03d4*/ 	.word	0x0000d270


	//   ....[82]....
        /*03d8*/ 	.word	0x0000d2a0


	//   ....[83]....
        /*03dc*/ 	.word	0x0000d410


	//   ....[84]....
        /*03e0*/ 	.word	0x0000d450


	//   ....[85]....
        /*03e4*/ 	.word	0x0000d4b0


	//   ....[86]....
        /*03e8*/ 	.word	0x0000d500


	//   ....[87]....
        /*03ec*/ 	.word	0x0000d530


	//   ....[88]....
        /*03f0*/ 	.word	0x0000d8c0


	//   ....[89]....
        /*03f4*/ 	.word	0x0000d910


	//   ....[90]....
        /*03f8*/ 	.word	0x0000d960


	//   ....[91]....
        /*03fc*/ 	.word	0x0000d9b0


	//   ....[92]....
        /*0400*/ 	.word	0x0000dad0


	//   ....[93]....
        /*0404*/ 	.word	0x0000db20


	//   ....[94]....
        /*0408*/ 	.word	0x0000db70


	//   ....[95]....
        /*040c*/ 	.word	0x0000dbc0


	//   ....[96]....
        /*0410*/ 	.word	0x0000dcf0


	//   ....[97]....
        /*0414*/ 	.word	0x0000dd40


	//   ....[98]....
        /*0418*/ 	.word	0x0000dd90


	//   ....[99]....
        /*041c*/ 	.word	0x0000dde0


	//   ....[100]....
        /*0420*/ 	.word	0x0000df00


	//   ....[101]....
        /*0424*/ 	.word	0x0000df50


	//   ....[102]....
        /*0428*/ 	.word	0x0000dfa0


	//   ....[103]....
        /*042c*/ 	.word	0x0000dff0


	//   ....[104]....
        /*0430*/ 	.word	0x0000e110


	//   ....[105]....
        /*0434*/ 	.word	0x0000e160


	//   ....[106]....
        /*0438*/ 	.word	0x0000e1b0


	//   ....[107]....
        /*043c*/ 	.word	0x0000e200


	//   ....[108]....
        /*0440*/ 	.word	0x0000e290


	//   ....[109]....
        /*0444*/ 	.word	0x0000e330


	//   ....[110]....
        /*0448*/ 	.word	0x0000e3d0


	//   ....[111]....
        /*044c*/ 	.word	0x0000e470


	//   ....[112]....
        /*0450*/ 	.word	0x0000e510


	//   ....[113]....
        /*0454*/ 	.word	0x0000e5c0


	//   ....[114]....
        /*0458*/ 	.word	0x0000e610


	//   ....[115]....
        /*045c*/ 	.word	0x0000e660


	//   ....[116]....
        /*0460*/ 	.word	0x0000e6b0


	//   ....[117]....
        /*0464*/ 	.word	0x0000e700


	//   ....[118]....
        /*0468*/ 	.word	0x0000e750


	//   ....[119]....
        /*046c*/ 	.word	0x0000e7a0


	//   ....[120]....
        /*0470*/ 	.word	0x0000e830


	//   ....[121]....
        /*0474*/ 	.word	0x0000e880


	//   ....[122]....
        /*0478*/ 	.word	0x0000e8d0


	//   ....[123]....
        /*047c*/ 	.word	0x0000e920


	//   ....[124]....
        /*0480*/ 	.word	0x0000e9b0


	//   ....[125]....
        /*0484*/ 	.word	0x0000ea40


	//   ....[126]....
        /*0488*/ 	.word	0x0000ea90


	//   ....[127]....
        /*048c*/ 	.word	0x0000eae0


	//   ....[128]....
        /*0490*/ 	.word	0x0000eb70


	//   ....[129]....
        /*0494*/ 	.word	0x0000ec00


	//   ....[130]....
        /*0498*/ 	.word	0x0000ec50


	//   ....[131]....
        /*049c*/ 	.word	0x0000eca0


	//   ....[132]....
        /*04a0*/ 	.word	0x0000ed30


	//   ....[133]....
        /*04a4*/ 	.word	0x0000edc0


	//   ....[134]....
        /*04a8*/ 	.word	0x0000ee10


	//   ....[135]....
        /*04ac*/ 	.word	0x0000ee60


	//   ....[136]....
        /*04b0*/ 	.word	0x0000eef0


	//   ....[137]....
        /*04b4*/ 	.word	0x0000ef80


	//   ....[138]....
        /*04b8*/ 	.word	0x0000efd0


	//   ....[139]....
        /*04bc*/ 	.word	0x0000f020


	//   ....[140]....
        /*04c0*/ 	.word	0x0000f0b0


	//   ....[141]....
        /*04c4*/ 	.word	0x0000f160


	//   ....[142]....
        /*04c8*/ 	.word	0x0000f1c0


	//   ....[143]....
        /*04cc*/ 	.word	0x0000f250


	//   ....[144]....
        /*04d0*/ 	.word	0x0000f280


	//   ....[145]....
        /*04d4*/ 	.word	0x0000f300


	//   ....[146]....
        /*04d8*/ 	.word	0x0000f350


	//   ....[147]....
        /*04dc*/ 	.word	0x0000f3a0


	//   ....[148]....
        /*04e0*/ 	.word	0x0000f3d0


	//   ....[149]....
        /*04e4*/ 	.word	0x0000f420


	//   ....[150]....
        /*04e8*/ 	.word	0x0000f470


	//   ....[151]....
        /*04ec*/ 	.word	0x0000f4c0


	//----- nvinfo : EIATTR_EXIT_INSTR_OFFSETS
	.align		4
.L_2195:
        /*04f0*/ 	.byte	0x04, 0x1c
        /*04f2*/ 	.short	(.L_2197 - .L_2196)


	//   ....[0]....
.L_2196:
        /*04f4*/ 	.word	0x0000d670


	//   ....[1]....
        /*04f8*/ 	.word	0x0000d860


	//----- nvinfo : EIATTR_MAX_THREADS
	.align		4
.L_2197:
        /*04fc*/ 	.byte	0x04, 0x05
        /*04fe*/ 	.short	(.L_2199 - .L_2198)
.L_2198:
        /*0500*/ 	.word	0x00000040
        /*0504*/ 	.word	0x00000001
        /*0508*/ 	.word	0x00000001


	//----- nvinfo : EIATTR_CRS_STACK_SIZE
	.align		4
.L_2199:
        /*050c*/ 	.byte	0x04, 0x1e
        /*050e*/ 	.short	(.L_2201 - .L_2200)
.L_2200:
        /*0510*/ 	.word	0x00000000


	//----- nvinfo : EIATTR_CBANK_PARAM_SIZE
	.align		4
.L_2201:
        /*0514*/ 	.byte	0x03, 0x19
        /*0516*/ 	.short	0x01f0


	//----- nvinfo : EIATTR_PARAM_CBANK
	.align		4
        /*0518*/ 	.byte	0x04, 0x0a
        /*051a*/ 	.short	(.L_2203 - .L_2202)
	.align		4
.L_2202:
        /*051c*/ 	.word	index@(.nv.constant0._Z25selective_scan_bwd_kernelI32Selective_Scan_bwd_kernel_traitsILi64ELi16ELb1ELb1ELb1ELb1ELb0EfN3c107complexIfEEEEv12SSMParamsBwd)
        /*0520*/ 	.short	0x0210
        /*0522*/ 	.short	0x01f0


	//----- nvinfo : EIATTR_SW_WAR
	.align		4
.L_2203:
        /*0524*/ 	.byte	0x04, 0x36
        /*0526*/ 	.short	(.L_2205 - .L_2204)
.L_2204:
        /*0528*/ 	.word	0x00000008
.L_2205:


//--------------------- .nv.info._Z25selective_scan_bwd_kernelI32Selective_Scan_bwd_kernel_traitsILi64ELi16ELb1ELb1ELb1ELb1ELb1EfN3c107complexIfEEEEv12SSMParamsBwd --------------------------
	.section	.nv.info._Z25selective_scan_bwd_kernelI32Selective_Scan_bwd_kernel_traitsILi64ELi16ELb1ELb1ELb1ELb1ELb1EfN3c107complexIfEEEEv12SSMParamsBwd,"",@"SHT_CUDA_INFO"
	.sectionflags	@""
	.align	4


	//----- nvinfo : EIATTR_CUDA_API_VERSION
	.align		4
        /*0000*/ 	.byte	0x04, 0x37
        /*0002*/ 	.short	(.L_2207 - .L_2206)
.L_2206:
        /*0004*/ 	.word	0x00000082


	//----- nvinfo : EIATTR_KPARAM_INFO
	.align		4
.L_2207:
        /*0008*/ 	.byte	0x04, 0x17
        /*000a*/ 	.short	(.L_2209 - .L_2208)
.L_2208:
        /*000c*/ 	.word	0x00000000
        /*0010*/ 	.short	0x0000
        /*0012*/ 	.short	0x0000
        /*0014*/ 	.byte	0x00, 0xf0, 0xc1, 0x07


	//----- nvinfo : EIATTR_SPARSE_MMA_MASK
	.align		4
.L_2209:
        /*0018*/ 	.byte	0x03, 0x50
        /*001a*/ 	.short	0x0000


	//----- nvinfo : EIATTR_MAXREG_COUNT
	.align		4
        /*001c*/ 	.byte	0x03, 0x1b
        /*001e*/ 	.short	0x00ff


	//----- nvinfo : EIATTR_NUM_BARRIERS
	.align		4
        /*0020*/ 	.byte	0x02, 0x4c
        /*0022*/ 	.byte	0x01
	.zero		1


	//----- nvinfo : EIATTR_MERCURY_ISA_VERSION
	.align		4
        /*0024*/ 	.byte	0x03, 0x5f
        /*0026*/ 	.short	0x0101


	//----- nvinfo : EIATTR_COOP_GROUP_MASK_REGIDS
	.align		4
        /*0028*/ 	.byte	0x04, 0x29
        /*002a*/ 	.short	(.L_2211 - .L_2210)


	//   ....[0]....
.L_2210:
        /*002c*/ 	.word	0xffffffff


	//   ....[1]....
        /*0030*/ 	.word	0xffffffff


	//   ....[2]....
        /*0034*/ 	.word	0xffffffff


	//   ....[3]....
        /*0038*/ 	.word	0xffffffff


	//   ....[4]....
        /*003c*/ 	.word	0xffffffff


	//   ....[5]....
        /*0040*/ 	.word	0xffffffff


	//   ....[6]....
        /*0044*/ 	.word	0xffffffff


	//   ....[7]....
        /*0048*/ 	.word	0xffffffff


	//   ....[8]....
        /*004c*/ 	.word	0xffffffff


	//   ....[9]....
        /*0050*/ 	.word	0xffffffff


	//   ....[10]....
        /*0054*/ 	.word	0xffffffff


	//   ....[11]....
        /*0058*/ 	.word	0xffffffff


	//   ....[12]....
        /*005c*/ 	.word	0xffffffff


	//   ....[13]....
        /*0060*/ 	.word	0xffffffff


	//   ....[14]....
        /*0064*/ 	.word	0xffffffff


	//   ....[15]....
        /*0068*/ 	.word	0xffffffff


	//   ....[16]....
        /*006c*/ 	.word	0xffffffff


	//   ....[17]....
        /*0070*/ 	.word	0xffffffff


	//   ....[18]....
        /*0074*/ 	.word	0xffffffff


	//   ....[19]....
        /*0078*/ 	.word	0xffffffff


	//   ....[20]....
        /*007c*/ 	.word	0xffffffff


	//   ....[21]....
        /*0080*/ 	.word	0xffffffff


	//   ....[22]....
        /*0084*/ 	.word	0xffffffff


	//   ....[23]....
        /*0088*/ 	.word	0xffffffff


	//   ....[24]....
        /*008c*/ 	.word	0xffffffff


	//   ....[25]....
        /*0090*/ 	.word	0xffffffff


	//   ....[26]....
        /*0094*/ 	.word	0xffffffff


	//   ....[27]....
        /*0098*/ 	.word	0xffffffff


	//   ....[28]....
        /*009c*/ 	.word	0xffffffff


	//   ....[29]....
        /*00a0*/ 	.word	0xffffffff


	//   ....[30]....
        /*00a4*/ 	.word	0xffffffff


	//   ....[31]....
        /*00a8*/ 	.word	0xffffffff


	//   ....[32]....
        /*00ac*/ 	.word	0xffffffff


	//   ....[33]....
        /*00b0*/ 	.word	0xffffffff


	//   ....[34]....
        /*00b4*/ 	.word	0xffffffff


	//   ....[35]....
        /*00b8*/ 	.word	0xffffffff


	//   ....[36]....
        /*00bc*/ 	.word	0xffffffff


	//   ....[37]....
        /*00c0*/ 	.word	0xffffffff


	//   ....[38]....
        /*00c4*/ 	.word	0xffffffff


	//   ....[39]....
        /*00c8*/ 	.word	0xffffffff


	//   ....[40]....
        /*00cc*/ 	.word	0xffffffff


	//   ....[41]....
        /*00d0*/ 	.word	0xffffffff


	//   ....[42]....
        /*00d4*/ 	.word	0xffffffff


	//   ....[43]....
        /*00d8*/ 	.word	0xffffffff


	//   ....[44]....
        /*00dc*/ 	.word	0xffffffff


	//   ....[45]....
        /*00e0*/ 	.word	0xffffffff


	//   ....[46]....
        /*00e4*/ 	.word	0xffffffff


	//   ....[47]....
        /*00e8*/ 	.word	0xffffffff


	//   ....[48]....
        /*00ec*/ 	.word	0xffffffff


	//   ....[49]....
        /*00f0*/ 	.word	0xffffffff


	//   ....[50]....
        /*00f4*/ 	.word	0xffffffff


	//   ....[51]....
        /*00f8*/ 	.word	0xffffffff


	//   ....[52]....
        /*00fc*/ 	.word	0xffffffff


	//   ....[53]....
        /*0100*/ 	.word	0xffffffff


	//   ....[54]....
        /*0104*/ 	.word	0xffffffff


	//   ....[55]....
        /*0108*/ 	.word	0xffffffff


	//   ....[56]....
        /*010c*/ 	.word	0xffffffff


	//   ....[57]....
        /*0110*/ 	.word	0xffffffff


	//   ....[58]....
        /*0114*/ 	.word	0xffffffff


	//   ....[59]....
        /*0118*/ 	.word	0xffffffff


	//   ....[60]....
        /*011c*/ 	.word	0xffffffff


	//   ....[61]....
        /*0120*/ 	.word	0xffffffff


	//   ....[62]....
        /*0124*/ 	.word	0xffffffff


	//   ....[63]....
        /*0128*/ 	.word	0xffffffff


	//   ....[64]....
        /*012c*/ 	.word	0xffffffff


	//   ....[65]....
        /*0130*/ 	.word	0xffffffff


	//   ....[66]....
        /*0134*/ 	.word	0xffffffff


	//   ....[67]....
        /*0138*/ 	.word	0xffffffff


	//   ....[68]....
        /*013c*/ 	.word	0xffffffff


	//   ....[69]....
        /*0140*/ 	.word	0xffffffff


	//   ....[70]....
        /*0144*/ 	.word	0xffffffff


	//   ....[71]....
        /*0148*/ 	.word	0xffffffff


	//   ....[72]....
        /*014c*/ 	.word	0xffffffff


	//   ....[73]....
        /*0150*/ 	.word	0xffffffff


	//   ....[74]....
        /*0154*/ 	.word	0xffffffff


	//   ....[75]....
        /*0158*/ 	.word	0xffffffff


	//   ....[76]....
        /*015c*/ 	.word	0xffffffff


	//   ....[77]....
        /*0160*/ 	.word	0xffffffff


	//   ....[78]....
        /*0164*/ 	.word	0xffffffff


	//   ....[79]....
        /*0168*/ 	.word	0xffffffff


	//   ....[80]....
        /*016c*/ 	.word	0xffffffff


	//   ....[81]....
        /*0170*/ 	.word	0xffffffff


	//   ....[82]....
        /*0174*/ 	.word	0xffffffff


	//   ....[83]....
        /*0178*/ 	.word	0xffffffff


	//   ....[84]....
        /*017c*/ 	.word	0xffffffff


	//   ....[85]....
        /*0180*/ 	.word	0xffffffff


	//   ....[86]....
        /*0184*/ 	.word	0xffffffff


	//   ....[87]....
        /*0188*/ 	.word	0xffffffff


	//   ....[88]....
        /*018c*/ 	.word	0xffffffff


	//   ....[89]....
        /*0190*/ 	.word	0xffffffff


	//   ....[90]....
        /*0194*/ 	.word	0xffffffff


	//   ....[91]....
        /*0198*/ 	.word	0xffffffff


	//   ....[92]....
        /*019c*/ 	.word	0x0500007f


	//   ....[93]....
        /*01a0*/ 	.word	0x0500007f


	//   ....[94]....
        /*01a4*/ 	.word	0x0500007f


	//   ....[95]....
        /*01a8*/ 	.word	0x0500007f


	//   ....[96]....
        /*01ac*/ 	.word	0x0500007f


	//   ....[97]....
        /*01b0*/ 	.word	0x0500007f


	//   ....[98]....
        /*01b4*/ 	.word	0x0500007f


	//   ....[99]....
        /*01b8*/ 	.word	0x0500007f


	//   ....[100]....
        /*01bc*/ 	.word	0x0500007f


	//   ....[101]....
        /*01c0*/ 	.word	0x0500007f


	//   ....[102]....
        /*01c4*/ 	.word	0x0500007f


	//   ....[103]....
        /*01c8*/ 	.word	0x0500007f


	//   ....[104]....
        /*01cc*/ 	.word	0x0500007f


	//   ....[105]....
        /*01d0*/ 	.word	0x0500007f


	//   ....[106]....
        /*01d4*/ 	.word	0x0500007f


	//   ....[107]....
        /*01d8*/ 	.word	0x0500007f


	//   ....[108]....
        /*01dc*/ 	.word	0x0500007f


	//   ....[109]....
        /*01e0*/ 	.word	0x0500007f


	//   ....[110]....
        /*01e4*/ 	.word	0x0500007f


	//   ....[111]....
        /*01e8*/ 	.word	0x0500007f


	//   ....[112]....
        /*01ec*/ 	.word	0x0500007f


	//   ....[113]....
        /*01f0*/ 	.word	0x0500007f


	//   ....[114]....
        /*01f4*/ 	.word	0x0500007f


	//   ....[115]....
        /*01f8*/ 	.word	0x0500007f


	//   ....[116]....
        /*01fc*/ 	.word	0x0500007f


	//   ....[117]....
        /*0200*/ 	.word	0x0500007f


	//   ....[118]....
        /*0204*/ 	.word	0x0500007f


	//   ....[119]....
        /*0208*/ 	.word	0x0500007f


	//   ....[120]....
        /*020c*/ 	.word	0x0500007f


	//   ....[121]....
        /*0210*/ 	.word	0x0500007f


	//   ....[122]....
        /*0214*/ 	.word	0x0500007f


	//   ....[123]....
        /*0218*/ 	.word	0x0500007f


	//   ....[124]....
        /*021c*/ 	.word	0x0500007f


	//   ....[125]....
        /*0220*/ 	.word	0x0500007f


	//   ....[126]....
        /*0224*/ 	.word	0x0500007f


	//   ....[127]....
        /*0228*/ 	.word	0x0500007f


	//   ....[128]....
        /*022c*/ 	.word	0x0500007f


	//   ....[129]....
        /*0230*/ 	.word	0x0500007f


	//   ....[130]....
        /*0234*/ 	.word	0x0500007f


	//   ....[131]....
        /*0238*/ 	.word	0x0500007f


	//   ....[132]....
        /*023c*/ 	.word	0x0500007f


	//   ....[133]....
        /*0240*/ 	.word	0x0500007f


	//   ....[134]....
        /*0244*/ 	.word	0x0500007f


	//   ....[135]....
        /*0248*/ 	.word	0x0500007f


	//   ....[136]....
        /*024c*/ 	.word	0x0500007f


	//   ....[137]....
        /*0250*/ 	.word	0x0500007f


	//   ....[138]....
        /*0254*/ 	.word	0x0500007f


	//   ....[139]....
        /*0258*/ 	.word	0x0500007f


	//   ....[140]....
        /*025c*/ 	.word	0x0500007f


	//   ....[141]....
        /*0260*/ 	.word	0x0500007f


	//   ....[142]....
        /*0264*/ 	.word	0x0500007f


	//   ....[143]....
        /*0268*/ 	.word	0x0500007f


	//   ....[144]....
        /*026c*/ 	.word	0x0500007f


	//   ....[145]....
        /*0270*/ 	.word	0x0500007f


	//   ....[146]....
        /*0274*/ 	.word	0x0500007f


	//   ....[147]....
        /*0278*/ 	.word	0x0500007f


	//   ....[148]....
        /*027c*/ 	.word	0x0500007f


	//   ....[149]....
        /*0280*/ 	.word	0x0500007f


	//   ....[150]....
        /*0284*/ 	.word	0x0500007f


	//   ....[151]....
        /*0288*/ 	.word	0x0500007f


	//   ....[152]....
        /*028c*/ 	.word	0x0500007f


	//   ....[153]....
        /*0290*/ 	.word	0x0500007f


	//   ....[154]....
        /*0294*/ 	.word	0x0500007f


	//   ....[155]....
        /*0298*/ 	.word	0x0500007f


	//----- nvinfo : EIATTR_COOP_GROUP_INSTR_OFFSETS
	.align		4
.L_2211:
        /*029c*/ 	.byte	0x04, 0x28
        /*029e*/ 	.short	(.L_2213 - .L_2212)


	//   ....[0]....
.L_2212:
        /*02a0*/ 	.word	0x00000cf0


	//   ....[1]....
        /*02a4*/ 	.word	0x00000e00


	//   ....[2]....
        /*02a8*/ 	.word	0x00000ff0


	//   ....[3]....
        /*02ac*/ 	.word	0x00003630


	//   ....[4]....
        /*02b0*/ 	.word	0x00003c30


	//   ....[5]....
        /*02b4*/ 	.word	0x000042d0


	//   ....[6]....
        /*02b8*/ 	.word	0x000046c0


	//   ....[7]....
        /*02bc*/ 	.word	0x00005130


	//   ....[8]....
        /*02c0*/ 	.word	0x00005a10


	//   ....[9]....
        /*02c4*/ 	.word	0x00007080


	//   ....[10]....
        /*02c8*/ 	.word	0x000070a0


	//   ....[11]....
        /*02cc*/ 	.word	0x000070b0


	//   ....[12]....
        /*02d0*/ 	.word	0x000070c0


	//   ....[13]....
        /*02d4*/ 	.word	0x00007160


	//   ....[14]....
        /*02d8*/ 	.word	0x00007180


	//   ....[15]....
        /*02dc*/ 	.word	0x000071b0


	//   ....[16]....
        /*02e0*/ 	.word	0x000071c0


	//   ....[17]....
        /*02e4*/ 	.word	0x00007260


	//   ....[18]....
        /*02e8*/ 	.word	0x00007290


	//   ....[19]....
        /*02ec*/ 	.word	0x000072b0


	//   ....[20]....
        /*02f0*/ 	.word	0x000072c0


	//   ....[21]....
        /*02f4*/ 	.word	0x00007360


	//   ....[22]....
        /*02f8*/ 	.word	0x00007390


	//   ....[23]....
        /*02fc*/ 	.word	0x000073b0


	//   ....[24]....
        /*0300*/ 	.word	0x000073c0


	//   ....[25]....
        /*0304*/ 	.word	0x00007480


	//   ....[26]....
        /*0308*/ 	.word	0x00007490


	//   ....[27]....
        /*030c*/ 	.word	0x000074a0


	//   ....[28]....
        /*0310*/ 	.word	0x000074b0


	//   ....[29]....
        /*0314*/ 	.word	0x00007620


	//   ....[30]....
        /*0318*/ 	.word	0x00007630


	//   ....[31]....
        /*031c*/ 	.word	0x00007640


	//   ....[32]....
        /*0320*/ 	.word	0x00007650


	//   ....[33]....
        /*0324*/ 	.word	0x00007660


	//   ....[34]....
        /*0328*/ 	.word	0x00007670


	//   ....[35]....
        /*032c*/ 	.word	0x00007680


	//   ....[36]....
        /*0330*/ 	.word	0x00007690


	//   ....[37]....
        /*0334*/ 	.word	0x00008940


	//   ....[38]....
        /*0338*/ 	.word	0x00008950


	//   ....[39]....
        /*033c*/ 	.word	0x00008960


	//   ....[40]....
        /*0340*/ 	.word	0x00008970


	//   ....[41]....
        /*0344*/ 	.word	0x00008a90


	//   ....[42]....
        /*0348*/ 	.word	0x00008aa0


	//   ....[43]....
        /*034c*/ 	.word	0x00008ab0


	//   ....[44]....
        /*0350*/ 	.word	0x00008ac0


	//   ....[45]....
        /*0354*/ 	.word	0x00008be0


	//   ....[46]....
        /*0358*/ 	.word	0x00008bf0


	//   ....[47]....
        /*035c*/ 	.word	0x00008c00


	//   ....[48]....
        /*0360*/ 	.word	0x00008c10


	//   ....[49]....
        /*0364*/ 	.word	0x00008d30


	//   ....[50]....
        /*0368*/ 	.word	0x00008d40


	//   ....[51]....
        /*036c*/ 	.word	0x00008d50


	//   ....[52]....
        /*0370*/ 	.word	0x00008d60


	//   ....[53]....
        /*0374*/ 	.word	0x00008e80


	//   ....[54]....
        /*0378*/ 	.word	0x00008e90


	//   ....[55]....
        /*037c*/ 	.word	0x00008ea0


	//   ....[56]....
        /*0380*/ 	.word	0x00008eb0


	//   ....[57]....
        /*0384*/ 	.word	0x00008fd0


	//   ....[58]....
        /*0388*/ 	.word	0x00008fe0


	//   ....[59]....
        /*038c*/ 	.word	0x00008ff0


	//   ....[60]....
        /*0390*/ 	.word	0x00009000


	//   ....[61]....
        /*0394*/ 	.word	0x00009010


	//   ....[62]....
        /*0398*/ 	.word	0x00009020


	//   ....[63]....
        /*039c*/ 	.word	0x00009030


	//   ....[64]....
        /*03a0*/ 	.word	0x00009070


	//   ....[65]....
        /*03a4*/ 	.word	0x000090a0


	//   ....[66]....
        /*03a8*/ 	.word	0x000090b0


	//   ....[67]....
        /*03ac*/ 	.word	0x000090c0


	//   ....[68]....
        /*03b0*/ 	.word	0x000090d0


	//   ....[69]....
        /*03b4*/ 	.word	0x0000cfa0


	//   ....[70]....
        /*03b8*/ 	.word	0x0000cfe0


	//   ....[71]....
        /*03bc*/ 	.word	0x0000d170


	//   ....[72]....
        /*03c0*/ 	.word	0x0000d1b0


	//   ....[73]....
        /*03c4*/ 	.word	0x0000d340


	//   ....[74]....
        /*03c8*/ 	.word	0x0000d380


	//   ....[75]....
        /*03cc*/ 	.word	0x0000d4c0


	//   ....[76]....
        /*03d0*/ 	.word	0x0000d4e0


	//   ....[77]....
        /*03d4*/ 	.word	0x0000d510


	//   ....[78]....
        /*03d8*/ 	.word	0x0000d530


	//   ....[79]....
        /*03dc*/ 	.word	0x0000d990


	//   ....[80]....
        /*03e0*/ 	.word	0x0000de00


	//   ....[81]....
        /*03e4*/ 	.word	0x0000e390


	//   ....[82]....
        /*03e8*/ 	.word	0x0000e540


	//   ....[83]....
        /*03ec*/ 	.word	0x0000e590


	//   ....[84]....
        /*03f0*/ 	.word	0x0000e600


	//   ....[85]....
        /*03f4*/ 	.word	0x0000e640


	//   ....[86]....
        /*03f8*/ 	.word	0x0000e670


	//   ....[87]....
        /*03fc*/ 	.word	0x0000e7e0


	//   ....[88]....
        /*0400*/ 	.word	0x0000e820


	//   ....[89]....
        /*0404*/ 	.word	0x0000e880


	//   ....[90]....
        /*0408*/ 	.word	0x0000e8d0


	//   ....[91]....
        /*040c*/ 	.word	0x0000e900


	//   ....[92]....
        /*0410*/ 	.word	0x0000ec90


	//   ....[93]....
        /*0414*/ 	.word	0x0000ece0


	//   ....[94]....
        /*0418*/ 	.word	0x0000ed30


	//   ....[95]....
        /*041c*/ 	.word	0x0000ed80


	//   ....[96]....
        /*0420*/ 	.word	0x0000eea0


	//   ....[97]....
        /*0424*/ 	.word	0x0000eef0


	//   ....[98]....
        /*0428*/ 	.word	0x0000ef40


	//   ....[99]....
        /*042c*/ 	.word	0x0000ef90


	//   ....[100]....
        /*0430*/ 	.word	0x0000f0c0


	//   ....[101]....
        /*0434*/ 	.word	0x0000f110


	//   ....[102]....
        /*0438*/ 	.word	0x0000f160


	//   ....[103]....
        /*043c*/ 	.word	0x0000f1b0


	//   ....[104]....
        /*0440*/ 	.word	0x0000f2d0


	//   ....[105]....
        /*0444*/ 	.word	0x0000f320


	//   ....[106]....
        /*0448*/ 	.word	0x0000f370


	//   ....[107]....
        /*044c*/ 	.word	0x0000f3c0


	//   ....[108]....
        /*0450*/ 	.word	0x0000f4e0


	//   ....[109]....
        /*0454*/ 	.word	0x0000f530


	//   ....[110]....
        /*0458*/ 	.word	0x0000f580


	//   ....[111]....
        /*045c*/ 	.word	0x0000f5d0


	//   ....[112]....
        /*0460*/ 	.word	0x0000f660


	//   ....[113]....
        /*0464*/ 	.word	0x0000f700


	//   ....[114]....
        /*0468*/ 	.word	0x0000f7a0


	//   ....[115]....
        /*046c*/ 	.word	0x0000f840


	//   ....[116]....
        /*0470*/ 	.word	0x0000f8e0


	//   ....[117]....
        /*0474*/ 	.word	0x0000f990


	//   ....[118]....
        /*0478*/ 	.word	0x0000f9e0


	//   ....[119]....
        /*047c*/ 	.word	0x0000fa30


	//   ....[120]....
        /*0480*/ 	.word	0x0000fa80


	//   ....[121]....
        /*0484*/ 	.word	0x0000fad0


	//   ....[122]....
        /*0488*/ 	.word	0x0000fb20


	//   ....[123]....
        /*048c*/ 	.word	0x0000fb70


	//   ....[124]....
        /*0490*/ 	.word	0x0000fc00


	//   ....[125]....
        /*0494*/ 	.word	0x0000fc50


	//   ....[126]....
        /*0498*/ 	.word	0x0000fca0


	//   ....[127]....
        /*049c*/ 	.word	0x0000fcf0


	//   ....[128]....
        /*04a0*/ 	.word	0x0000fd80


	//   ....[129]....
        /*04a4*/ 	.word	0x0000fe10


	//   ....[130]....
        /*04a8*/ 	.word	0x0000fe60


	//   ....[131]....
        /*04ac*/ 	.word	0x0000feb0


	//   ....[132]....
        /*04b0*/ 	.word	0x0000ff40


	//   ....[133]....
        /*04b4*/ 	.word	0x0000ffd0


	//   ....[134]....
        /*04b8*/ 	.word	0x00010020


	//   ....[135]....
        /*04bc*/ 	.word	0x00010070


	//   ....[136]....
        /*04c0*/ 	.word	0x00010100


	//   ....[137]....
        /*04c4*/ 	.word	0x00010190


	//   ....[138]....
        /*04c8*/ 	.word	0x000101e0


	//   ....[139]....
        /*04cc*/ 	.word	0x00010230


	//   ....[140]....
        /*04d0*/ 	.word	0x000102c0


	//   ....[141]....
        /*04d4*/ 	.word	0x00010350


	//   ....[142]....
        /*04d8*/ 	.word	0x000103a0


	//   ....[143]....
        /*04dc*/ 	.word	0x000103f0


	//   ....[144]....
        /*04e0*/ 	.word	0x00010480


	//   ....[145]....
        /*04e4*/ 	.word	0x00010530


	//   ....[146]....
        /*04e8*/ 	.word	0x000105d0


	//   ....[147]....
        /*04ec*/ 	.word	0x00010620


	//   ....[148]....
        /*04f0*/ 	.word	0x00010670


	//   ....[149]....
        /*04f4*/ 	.word	0x000106d0


	//   ....[150]....
        /*04f8*/ 	.word	0x00010720


	//   ....[151]....
        /*04fc*/ 	.word	0x00010770


	//   ....[152]....
        /*0500*/ 	.word	0x000107b0


	//   ....[153]....
        /*0504*/ 	.word	0x00010800


	//   ....[154]....
        /*0508*/ 	.word	0x00010850


	//   ....[155]....
        /*050c*/ 	.word	0x000108a0


	//----- nvinfo : EIATTR_EXIT_INSTR_OFFSETS
	.align		4
.L_2213:
        /*0510*/ 	.byte	0x04, 0x1c
        /*0512*/ 	.short	(.L_2215 - .L_2214)


	//   ....[0]....
.L_2214:
        /*0514*/ 	.word	0x0000ea40


	//   ....[1]....
        /*0518*/ 	.word	0x0000ec30


	//----- nvinfo : EIATTR_MAX_THREADS
	.align		4
.L_2215:
        /*051c*/ 	.byte	0x04, 0x05
        /*051e*/ 	.short	(.L_2217 - .L_2216)
.L_2216:
        /*0520*/ 	.word	0x00000040
        /*0524*/ 	.word	0x00000001
        /*0528*/ 	.word	0x00000001


	//----- nvinfo : EIATTR_CRS_STACK_SIZE
	.align		4
.L_2217:
        /*052c*/ 	.byte	0x04, 0x1e
        /*052e*/ 	.short	(.L_2219 - .L_2218)
.L_2218:
        /*0530*/ 	.word	0x00000000


	//----- nvinfo : EIATTR_CBANK_PARAM_SIZE
	.align		4
.L_2219:
        /*0534*/ 	.byte	0x03, 0x19
        /*0536*/ 	.short	0x01f0


	//----- nvinfo : EIATTR_PARAM_CBANK
	.align		4
        /*0538*/ 	.byte	0x04, 0x0a
        /*053a*/ 	.short	(.L_2221 - .L_2220)
	.align		4
.L_2220:
        /*053c*/ 	.word	index@(.nv.constant0._Z25selective_scan_bwd_kernelI32Selective_Scan_bwd_kernel_traitsILi64ELi16ELb1ELb1ELb1ELb1ELb1EfN3c107complexIfEEEEv12SSMParamsBwd)
        /*0540*/ 	.short	0x0210
        /*0542*/ 	.short	0x01f0


	//----- nvinfo : EIATTR_SW_WAR
	.align		4
.L_2221:
        /*0544*/ 	.byte	0x04, 0x36
        /*0546*/ 	.short	(.L_2223 - .L_2222)
.L_2222:
        /*0548*/ 	.word	0x00000008
.L_2223:


//--------------------- .nv.info._Z25selective_scan_bwd_kernelI32Selective_Scan_bwd_kernel_traitsILi32ELi16ELb0ELb0ELb0ELb0ELb0EfN3c107complexIfEEEEv12SSMParamsBwd --------------------------
	.section	.nv.info._Z25selective_scan_bwd_kernelI32Selective_Scan_bwd_kernel_traitsILi32ELi16ELb0ELb0ELb0ELb0ELb0EfN3c107complexIfEEEEv12SSMParamsBwd,"",@"SHT_CUDA_INFO"
	.sectionflags	@""
	.align	4


	//----- nvinfo : EIATTR_CUDA_API_VERSION
	.align		4
        /*0000*/ 	.byte	0x04, 0x37
        /*0002*/ 	.short	(.L_2225 - .L_2224)
.L_2224:
        /*0004*/ 	.word	0x00000082


	//----- nvinfo : EIATTR_KPARAM_INFO
	.align		4
.L_2225:
        /*0008*/ 	.byte	0x04, 0x17
        /*000a*/ 	.short	(.L_2227 - .L_2226)
.L_2226:
        /*000c*/ 	.word	0x00000000
        /*0010*/ 	.short	0x0000
        /*0012*/ 	.short	0x0000
        /*0014*/ 	.byte	0x00, 0xf0, 0xc1, 0x07


	//----- nvinfo : EIATTR_SPARSE_MMA_MASK
	.align		4
.L_2227:
        /*0018*/ 	.byte	0x03, 0x50
        /*001a*/ 	.short	0x0000


	//----- nvinfo : EIATTR_MAXREG_COUNT
	.align		4
        /*001c*/ 	.byte	0x03, 0x1b
        /*001e*/ 	.short	0x00ff


	//----- nvinfo : EIATTR_NUM_BARRIERS
	.align		4
        /*0020*/ 	.byte	0x02, 0x4c
        /*0022*/ 	.byte	0x01
	.zero		1


	//----- nvinfo : EIATTR_MERCURY_ISA_VERSION
	.align		4
        /*0024*/ 	.byte	0x03, 0x5f
        /*0026*/ 	.short	0x0101


	//----- nvinfo : EIATTR_COOP_GROUP_MASK_REGIDS
	.align		4
        /*0028*/ 	.byte	0x04, 0x29
        /*002a*/ 	.short	(.L_2229 - .L_2228)


	//   ....[0]....
.L_2228:
        /*002c*/ 	.word	0xffffffff


	//   ....[1]....
        /*0030*/ 	.word	0xffffffff


	//   ....[2]....
        /*0034*/ 	.word	0xffffffff


	//   ....[3]....
        /*0038*/ 	.word	0xffffffff


	//   ....[4]....
        /*003c*/ 	.word	0xffffffff


	//   ....[5]....
        /*0040*/ 	.word	0xffffffff


	//   ....[6]....
        /*0044*/ 	.word	0xffffffff


	//   ....[7]....
        /*0048*/ 	.word	0xffffffff


	//   ....[8]....
        /*004c*/ 	.word	0xffffffff


	//   ....[9]....
        /*0050*/ 	.word	0xffffffff


	//   ....[10]....
        /*0054*/ 	.word	0xffffffff


	//   ....[11]....
        /*0058*/ 	.word	0xffffffff


	//   ....[12]....
        /*005c*/ 	.word	0xffffffff


	//   ....[13]....
        /*0060*/ 	.word	0xffffffff


	//   ....[14]....
        /*0064*/ 	.word	0xffffffff


	//   ....[15]....
        /*0068*/ 	.word	0xffffffff


	//   ....[16]....
        /*006c*/ 	.word	0xffffffff


	//   ....[17]....
        /*0070*/ 	.word	0xffffffff


	//   ....[18]....
        /*0074*/ 	.word	0xffffffff


	//   ....[19]....
        /*0078*/ 	.word	0xffffffff


	//   ....[20]....
        /*007c*/ 	.word	0xffffffff


	//   ....[21]....
        /*0080*/ 	.word	0xffffffff


	//   ....[22]....
        /*0084*/ 	.word	0xffffffff


	//   ....[23]....
        /*0088*/ 	.word	0xffffffff


	//   ....[24]....
        /*008c*/ 	.word	0xffffffff


	//   ....[25]....
        /*0090*/ 	.word	0xffffffff


	//   ....[26]....
        /*0094*/ 	.word	0xffffffff


	//   ....[27]....
        /*0098*/ 	.word	0xffffffff


	//   ....[28]....
        /*009c*/ 	.word	0xffffffff


	//   ....[29]....
        /*00a0*/ 	.word	0xffffffff


	//   ....[30]....
        /*00a4*/ 	.word	0xffffffff


	//   ....[31]....
        /*00a8*/ 	.word	0xffffffff


	//   ....[32]....
        /*00ac*/ 	.word	0xffffffff


	//   ....[33]....
        /*00b0*/ 	.word	0xffffffff


	//   ....[34]....
        /*00b4*/ 	.word	0xffffffff


	//   ....[35]....
        /*00b8*/ 	.word	0xffffffff


	//   ....[36]....
        /*00bc*/ 	.word	0xffffffff


	//   ....[37]....
        /*00c0*/ 	.word	0xffffffff


	//   ....[38]....
        /*00c4*/ 	.word	0xffffffff


	//   ....[39]....
        /*00c8*/ 	.word	0xffffffff


	//   ....[40]....
        /*00cc*/ 	.word	0xffffffff


	//   ....[41]....
        /*00d0*/ 	.word	0xffffffff


	//   ....[42]....
        /*00d4*/ 	.word	0xffffffff


	//   ....[43]....
        /*00d8*/ 	.word	0xffffffff


	//   ....[44]....
        /*00dc*/ 	.word	0xffffffff


	//   ....[45]....
        /*00e0*/ 	.word	0xffffffff


	//   ....[46]....
        /*00e4*/ 	.word	0xffffffff


	//   ....[47]....
        /*00e8*/ 	.word	0xffffffff


	//   ....[48]....
        /*00ec*/ 	.word	0xffffffff


	//   ....[49]....
        /*00f0*/ 	.word	0xffffffff


	//   ....[50]....
        /*00f4*/ 	.word	0xffffffff


	//   ....[51]....
        /*00f8*/ 	.word	0xffffffff


	//   ....[52]....
        /*00fc*/ 	.word	0xffffffff


	//   ....[53]....
        /*0100*/ 	.word	0xffffffff


	//   ....[54]....
        /*0104*/ 	.word	0xffffffff


	//   ....[55]....
        /*0108*/ 	.word	0xffffffff


	//   ....[56]....
        /*010c*/ 	.word	0xffffffff


	//   ....[57]....
        /*0110*/ 	.word	0xffffffff


	//   ....[58]....
        /*0114*/ 	.word	0xffffffff


	//   ....[59]....
        /*0118*/ 	.word	0xffffffff


	//   ....[60]....
        /*011c*/ 	.word	0xffffffff


	//   ....[61]....
        /*0120*/ 	.word	0xffffffff


	//   ....[62]....
        /*0124*/ 	.word	0xffffffff


	//   ....[63]....
        /*0128*/ 	.word	0xffffffff


	//   ....[64]....
        /*012c*/ 	.word	0xffffffff


	//   ....[65]....
        /*0130*/ 	.word	0xffffffff


	//   ....[66]....
        /*0134*/ 	.word	0xffffffff


	//   ....[67]....
        /*0138*/ 	.word	0xffffffff


	//   ....[68]....
        /*013c*/ 	.word	0xffffffff


	//   ....[69]....
        /*0140*/ 	.word	0xffffffff


	//   ....[70]....
        /*0144*/ 	.word	0xffffffff


	//   ....[71]....
        /*0148*/ 	.word	0xffffffff


	//   ....[72]....
        /*014c*/ 	.word	0xffffffff


	//   ....[73]....
        /*0150*/ 	.word	0xffffffff


	//   ....[74]....
        /*0154*/ 	.word	0xffffffff


	//   ....[75]....
        /*0158*/ 	.word	0xffffffff


	//   ....[76]....
        /*015c*/ 	.word	0xffffffff


	//   ....[77]....
        /*0160*/ 	.word	0xffffffff


	//   ....[78]....
        /*0164*/ 	.word	0xffffffff


	//   ....[79]....
        /*0168*/ 	.word	0xffffffff


	//   ....[80]....
        /*016c*/ 	.word	0xffffffff


	//   ....[81]....
        /*0170*/ 	.word	0xffffffff


	//   ....[82]....
        /*0174*/ 	.word	0xffffffff


	//   ....[83]....
        /*0178*/ 	.word	0xffffffff


	//   ....[84]....
        /*017c*/ 	.word	0xffffffff


	//   ....[85]....
        /*0180*/ 	.word	0xffffffff


	//   ....[86]....
        /*0184*/ 	.word	0xffffffff


	//   ....[87]....
        /*0188*/ 	.word	0xffffffff


	//   ....[88]....
        /*018c*/ 	.word	0xffffffff


	//   ....[89]....
        /*0190*/ 	.word	0xffffffff


	//   ....[90]....
        /*0194*/ 	.word	0xffffffff


	//----- nvinfo : EIATTR_COOP_GROUP_INSTR_OFFSETS
	.align		4
.L_2229:
        /*0198*/ 	.byte	0x04, 0x28
        /*019a*/ 	.short	(.L_2231 - .L_2230)


	//   ....[0]....
.L_2230:
        /*019c*/ 	.word	0x00001090


	//   ....[1]....
        /*01a0*/ 	.word	0x00001590


	//   ....[2]....
        /*01a4*/ 	.word	0x00001ab0


	//   ....[3]....
        /*01a8*/ 	.word	0x00003ae0


	//   ....[4]....
        /*01ac*/ 	.word	0x00003b20


	//   ....[5]....
        /*01b0*/ 	.word	0x00003b60


	//   ....[6]....
        /*01b4*/ 	.word	0x00003ba0


	//   ....[7]....
        /*01b8*/ 	.word	0x00003dc0


	//   ....[8]....
        /*01bc*/ 	.word	0x00003e00


	//   ....[9]....
        /*01c0*/ 	.word	0x00003e40


	//   ....[10]....
        /*01c4*/ 	.word	0x00003e80


	//   ....[11]....
        /*01c8*/ 	.word	0x00003fb0


	//   ....[12]....
        /*01cc*/ 	.word	0x00004070


	//   ....[13]....
        /*01d0*/ 	.word	0x000040b0


	//   ....[14]....
        /*01d4*/ 	.word	0x000040f0


	//   ....[15]....
        /*01d8*/ 	.word	0x00004130


	//   ....[16]....
        /*01dc*/ 	.word	0x00004220


	//   ....[17]....
        /*01e0*/ 	.word	0x00004320


	//   ....[18]....
        /*01e4*/ 	.word	0x00004360


	//   ....[19]....
        /*01e8*/ 	.word	0x000043a0


	//   ....[20]....
        /*01ec*/ 	.word	0x000043e0


	//   ....[21]....
        /*01f0*/ 	.word	0x000045f0


	//   ....[22]....
        /*01f4*/ 	.word	0x00004630


	//   ....[23]....
        /*01f8*/ 	.word	0x00004670


	//   ....[24]....
        /*01fc*/ 	.word	0x000046b0


	//   ....[25]....
        /*0200*/ 	.word	0x00004830


	//   ....[26]....
        /*0204*/ 	.word	0x000048b0


	//   ....[27]....
        /*0208*/ 	.word	0x000048f0


	//   ....[28]....
        /*020c*/ 	.word	0x00004930


	//   ....[29]....
        /*0210*/ 	.word	0x00004af0


	//   ....[30]....
        /*0214*/ 	.word	0x00004b10


	//   ....[31]....
        /*0218*/ 	.word	0x00004b20


	//   ....[32]....
        /*021c*/ 	.word	0x00004b30


	//   ....[33]....
        /*0220*/ 	.word	0x00004c40


	//   ....[34]....
        /*0224*/ 	.word	0x00004c80


	//   ....[35]....
        /*0228*/ 	.word	0x00004c90


	//   ....[36]....
        /*022c*/ 	.word	0x00004ca0


	//   ....[37]....
        /*0230*/ 	.word	0x00004db0


	//   ....[38]....
        /*0234*/ 	.word	0x00004df0


	//   ....[39]....
        /*0238*/ 	.word	0x00004e20


	//   ....[40]....
        /*023c*/ 	.word	0x00004e30


	//   ....[41]....
        /*0240*/ 	.word	0x00004f40


	//   ....[42]....
        /*0244*/ 	.word	0x00004f80


	//   ....[43]....
        /*0248*/ 	.word	0x00004fc0


	//   ....[44]....
        /*024c*/ 	.word	0x00004fd0


	//   ....[45]....
        /*0250*/ 	.word	0x000050b0


	//   ....[46]....
        /*0254*/ 	.word	0x000050f0


	//   ....[47]....
        /*0258*/ 	.word	0x00005100


	//   ....[48]....
        /*025c*/ 	.word	0x00005110


	//   ....[49]....
        /*0260*/ 	.word	0x00005210


	//   ....[50]....
        /*0264*/ 	.word	0x00005250


	//   ....[51]....
        /*0268*/ 	.word	0x00005290


	//   ....[52]....
        /*026c*/ 	.word	0x000052d0


	//   ....[53]....
        /*0270*/ 	.word	0x00005300


	//   ....[54]....
        /*0274*/ 	.word	0x00005330


	//   ....[55]....
        /*0278*/ 	.word	0x00005360


	//   ....[56]....
        /*027c*/ 	.word	0x000053a0


	//   ....[57]....
        /*0280*/ 	.word	0x000053c0


	//   ....[58]....
        /*0284*/ 	.word	0x000058c0


	//   ....[59]....
        /*0288*/ 	.word	0x00006af0


	//   ....[60]....
        /*028c*/ 	.word	0x00006b30


	//   ....[61]....
        /*0290*/ 	.word	0x00006b70


	//   ....[62]....
        /*0294*/ 	.word	0x00006bb0


	//   ....[63]....
        /*0298*/ 	.word	0x00006cc0


	//   ....[64]....
        /*029c*/ 	.word	0x00006d00


	//   ....[65]....
        /*02a0*/ 	.word	0x00006d40


	//   ....[66]....
        /*02a4*/ 	.word	0x00006d80


	//   ....[67]....
        /*02a8*/ 	.word	0x00006e90


	//   ....[68]....
        /*02ac*/ 	.word	0x00006ed0


	//   ....[69]....
        /*02b0*/ 	.word	0x00006f10


	//   ....[70]....
        /*02b4*/ 	.word	0x00006f50


	//   ....[71]....
        /*02b8*/ 	.word	0x00007060


	//   ....[72]....
        /*02bc*/ 	.word	0x000070a0


	//   ....[73]....
        /*02c0*/ 	.word	0x000070e0


	//   ....[74]....
        /*02c4*/ 	.word	0x00007120


	//   ....[75]....
        /*02c8*/ 	.word	0x00007280


	//   ....[76]....
        /*02cc*/ 	.word	0x000072c0


	//   ....[77]....
        /*02d0*/ 	.word	0x00007300


	//   ....[78]....
        /*02d4*/ 	.word	0x00007340


	//   ....[79]....
        /*02d8*/ 	.word	0x000079d0


	//   ....[80]....
        /*02dc*/ 	.word	0x000081f0


	//   ....[81]....
        /*02e0*/ 	.word	0x00008830


	//   ....[82]....
        /*02e4*/ 	.word	0x00008880


	//   ....[83]....
        /*02e8*/ 	.word	0x000088d0


	//   ....[84]....
        /*02ec*/ 	.word	0x00008900


	//   ....[85]....
        /*02f0*/ 	.word	0x00008920


	//   ....[86]....
        /*02f4*/ 	.word	0x00008a20


	//   ....[87]....
        /*02f8*/ 	.word	0x00008a60


	//   ....[88]....
        /*02fc*/ 	.word	0x00008ab0


	//   ....[89]....
        /*0300*/ 	.word	0x00008ae0


	//   ....[90]....
        /*0304*/ 	.word	0x00008b00


	//----- nvinfo : EIATTR_EXIT_INSTR_OFFSETS
	.align		4
.L_2231:
        /*0308*/ 	.byte	0x04, 0x1c
        /*030a*/ 	.short	(.L_2233 - .L_2232)


	//   ....[0]....
.L_2232:
        /*030c*/ 	.word	0x00008bf0


	//   ....[1]....
        /*0310*/ 	.word	0x00009330


	//----- nvinfo : EIATTR_MAX_THREADS
	.align		4
.L_2233:
        /*0314*/ 	.byte	0x04, 0x05
        /*0316*/ 	.short	(.L_2235 - .L_2234)
.L_2234:
        /*0318*/ 	.word	0x00000020
        /*031c*/ 	.word	0x00000001
        /*0320*/ 	.word	0x00000001


	//----- nvinfo : EIATTR_CRS_STACK_SIZE
	.align		4
.L_2235:
        /*0324*/ 	.byte	0x04, 0x1e
        /*0326*/ 	.short	(.L_2237 - .L_2236)
.L_2236:
        /*0328*/ 	.word	0x00000000


	//----- nvinfo : EIATTR_CBANK_PARAM_SIZE
	.align		4
.L_2237:
        /*032c*/ 	.byte	0x03, 0x19
        /*032e*/ 	.short	0x01f0


	//----- nvinfo : EIATTR_PARAM_CBANK
	.align		4
        /*0330*/ 	.byte	0x04, 0x0a
        /*0332*/ 	.short	(.L_2239 - .L_2238)
	.align		4
.L_2238:
        /*0334*/ 	.word	index@(.nv.constant0._Z25selective_scan_bwd_kernelI32Selective_Scan_bwd_kernel_traitsILi32ELi16ELb0ELb0ELb0ELb0ELb0EfN3c107complexIfEEEEv12SSMParamsBwd)
        /*0338*/ 	.short	0x0210
        /*033a*/ 	.short	0x01f0


	//----- nvinfo : EIATTR_SW_WAR
	.align		4
.L_2239:
        /*033c*/ 	.byte	0x04, 0x36
        /*033e*/ 	.short	(.L_2241 - .L_2240)
.L_2240:
        /*0340*/ 	.word	0x00000008
.L_2241:


//--------------------- .nv.info._Z25selective_scan_bwd_kernelI32Selective_Scan_bwd_kernel_traitsILi32ELi16ELb0ELb0ELb0ELb0ELb1EfN3c107complexIfEEEEv12SSMParamsBwd --------------------------
	.section	.nv.info._Z25selective_scan_bwd_kernelI32Selective_Scan_bwd_kernel_traitsILi32ELi16ELb0ELb0ELb0ELb0ELb1EfN3c107complexIfEEEEv12SSMParamsBwd,"",@"SHT_CUDA_INFO"
	.sectionflags	@""
	.align	4


	//----- nvinfo : EIATTR_CUDA_API_VERSION
	.align		4
        /*0000*/ 	.byte	0x04, 0x37
        /*0002*/ 	.short	(.L_2243 - .L_2242)
.L_2242:
        /*0004*/ 	.word	0x00000082


	//----- nvinfo : EIATTR_KPARAM_INFO
	.align		4
.L_2243:
        /*0008*/ 	.byte	0x04, 0x17
        /*000a*/ 	.short	(.L_2245 - .L_2244)
.L_2244:
        /*000c*/ 	.word	0x00000000
        /*0010*/ 	.short	0x0000
        /*0012*/ 	.short	0x0000
        /*0014*/ 	.byte	0x00, 0xf0, 0xc1, 0x07


	//----- nvinfo : EIATTR_SPARSE_MMA_MASK
	.align		4
.L_2245:
        /*0018*/ 	.byte	0x03, 0x50
        /*001a*/ 	.short	0x0000


	//----- nvinfo : EIATTR_MAXREG_COUNT
	.align		4
        /*001c*/ 	.byte	0x03, 0x1b
        /*001e*/ 	.short	0x00ff


	//----- nvinfo : EIATTR_NUM_BARRIERS
	.align		4
        /*0020*/ 	.byte	0x02, 0x4c
        /*0022*/ 	.byte	0x01
	.zero		1


	//----- nvinfo : EIATTR_MERCURY_ISA_VERSION
	.align		4
        /*0024*/ 	.byte	0x03, 0x5f
        /*0026*/ 	.short	0x0101


	//----- nvinfo : EIATTR_COOP_GROUP_MASK_REGIDS
	.align		4
        /*0028*/ 	.byte	0x04, 0x29
        /*002a*/ 	.short	(.L_2247 - .L_2246)


	//   ....[0]....
.L_2246:
        /*002c*/ 	.word	0xffffffff


	//   ....[1]....
        /*0030*/ 	.word	0xffffffff


	//   ....[2]....
        /*0034*/ 	.word	0xffffffff


	//   ....[3]....
        /*0038*/ 	.word	0xffffffff


	//   ....[4]....
        /*003c*/ 	.word	0xffffffff


	//   ....[5]....
        /*0040*/ 	.word	0xffffffff


	//   ....[6]....
        /*0044*/ 	.word	0xffffffff


	//   ....[7]....
        /*0048*/ 	.word	0xffffffff


	//   ....[8]....
        /*004c*/ 	.word	0xffffffff


	//   ....[9]....
        /*0050*/ 	.word	0xffffffff


	//   ....[10]....
        /*0054*/ 	.word	0xffffffff


	//   ....[11]....
        /*0058*/ 	.word	0xffffffff


	//   ....[12]....
        /*005c*/ 	.word	0xffffffff


	//   ....[13]....
        /*0060*/ 	.word	0xffffffff


	//   ....[14]....
        /*0064*/ 	.word	0xffffffff


	//   ....[15]....
        /*0068*/ 	.word	0xffffffff


	//   ....[16]....
        /*006c*/ 	.word	0xffffffff


	//   ....[17]....
        /*0070*/ 	.word	0xffffffff


	//   ....[18]....
        /*0074*/ 	.word	0xffffffff


	//   ....[19]....
        /*0078*/ 	.word	0xffffffff


	//   ....[20]....
        /*007c*/ 	.word	0xffffffff


	//   ....[21]....
        /*0080*/ 	.word	0xffffffff


	//   ....[22]....
        /*0084*/ 	.word	0xffffffff


	//   ....[23]....
        /*0088*/ 	.word	0xffffffff


	//   ....[24]....
        /*008c*/ 	.word	0xffffffff


	//   ....[25]....
        /*0090*/ 	.word	0xffffffff


	//   ....[26]....
        /*0094*/ 	.word	0xffffffff


	//   ....[27]....
        /*0098*/ 	.word	0xffffffff


	//   ....[28]....
        /*009c*/ 	.word	0xffffffff


	//   ....[29]....
        /*00a0*/ 	.word	0xffffffff


	//   ....[30]....
        /*00a4*/ 	.word	0xffffffff


	//   ....[31]....
        /*00a8*/ 	.word	0xffffffff


	//   ....[32]....
        /*00ac*/ 	.word	0xffffffff


	//   ....[33]....
        /*00b0*/ 	.word	0xffffffff


	//   ....[34]....
        /*00b4*/ 	.word	0xffffffff


	//   ....[35]....
        /*00b8*/ 	.word	0xffffffff


	//   ....[36]....
        /*00bc*/ 	.word	0xffffffff


	//   ....[37]....
        /*00c0*/ 	.word	0xffffffff


	//   ....[38]....
        /*00c4*/ 	.word	0xffffffff


	//   ....[39]....
        /*00c8*/ 	.word	0xffffffff


	//   ....[40]....
        /*00cc*/ 	.word	0xffffffff


	//   ....[41]....
        /*00d0*/ 	.word	0xffffffff


	//   ....[42]....
        /*00d4*/ 	.word	0xffffffff


	//   ....[43]....
        /*00d8*/ 	.word	0xffffffff


	//   ....[44]....
        /*00dc*/ 	.word	0xffffffff


	//   ....[45]....
        /*00e0*/ 	.word	0xffffffff


	//   ....[46]....
        /*00e4*/ 	.word	0xffffffff


	//   ....[47]....
        /*00e8*/ 	.word	0xffffffff


	//   ....[48]....
        /*00ec*/ 	.word	0xffffffff


	//   ....[49]....
        /*00f0*/ 	.word	0xffffffff


	//   ....[50]....
        /*00f4*/ 	.word	0xffffffff


	//   ....[51]....
        /*00f8*/ 	.word	0xffffffff


	//   ....[52]....
        /*00fc*/ 	.word	0xffffffff


	//   ....[53]....
        /*0100*/ 	.word	0xffffffff


	//   ....[54]....
        /*0104*/ 	.word	0xffffffff


	//   ....[55]....
        /*0108*/ 	.word	0xffffffff


	//   ....[56]....
        /*010c*/ 	.word	0xffffffff


	//   ....[57]....
        /*0110*/ 	.word	0xffffffff


	//   ....[58]....
        /*0114*/ 	.word	0xffffffff


	//   ....[59]....
        /*0118*/ 	.word	0xffffffff


	//   ....[60]....
        /*011c*/ 	.word	0xffffffff


	//   ....[61]....
        /*0120*/ 	.word	0xffffffff


	//   ....[62]....
        /*0124*/ 	.word	0xffffffff


	//   ....[63]....
        /*0128*/ 	.word	0xffffffff


	//   ....[64]....
        /*012c*/ 	.word	0xffffffff


	//   ....[65]....
        /*0130*/ 	.word	0xffffffff


	//   ....[66]....
        /*0134*/ 	.word	0xffffffff


	//   ....[67]....
        /*0138*/ 	.word	0xffffffff


	//   ....[68]....
        /*013c*/ 	.word	0xffffffff


	//   ....[69]....
        /*0140*/ 	.word	0xffffffff


	//   ....[70]....
        /*0144*/ 	.word	0xffffffff


	//   ....[71]....
        /*0148*/ 	.word	0xffffffff


	//   ....[72]....
        /*014c*/ 	.word	0xffffffff


	//   ....[73]....
        /*0150*/ 	.word	0xffffffff


	//   ....[74]....
        /*0154*/ 	.word	0xffffffff


	//   ....[75]....
        /*0158*/ 	.word	0xffffffff


	//   ....[76]....
        /*015c*/ 	.word	0xffffffff


	//   ....[77]....
        /*0160*/ 	.word	0xffffffff


	//   ....[78]....
        /*0164*/ 	.word	0xffffffff


	//   ....[79]....
        /*0168*/ 	.word	0xffffffff


	//   ....[80]....
        /*016c*/ 	.word	0xffffffff


	//   ....[81]....
        /*0170*/ 	.word	0xffffffff


	//   ....[82]....
        /*0174*/ 	.word	0xffffffff


	//   ....[83]....
        /*0178*/ 	.word	0xffffffff


	//   ....[84]....
        /*017c*/ 	.word	0xffffffff


	//   ....[85]....
        /*0180*/ 	.word	0xffffffff


	//   ....[86]....
        /*0184*/ 	.word	0xffffffff


	//   ....[87]....
        /*0188*/ 	.word	0xffffffff


	//   ....[88]....
        /*018c*/ 	.word	0xffffffff


	//   ....[89]....
        /*0190*/ 	.word	0xffffffff


	//   ....[90]....
        /*0194*/ 	.word	0xffffffff


	//   ....[91]....
        /*0198*/ 	.word	0xffffffff


	//   ....[92]....
        /*019c*/ 	.word	0xffffffff


	//   ....[93]....
        /*01a0*/ 	.word	0xffffffff


	//   ....[94]....
        /*01a4*/ 	.word	0xffffffff


	//----- nvinfo : EIATTR_COOP_GROUP_INSTR_OFFSETS
	.align		4
.L_2247:
        /*01a8*/ 	.byte	0x04, 0x28
        /*01aa*/ 	.short	(.L_2249 - .L_2248)


	//   ....[0]....
.L_2248:
        /*01ac*/ 	.word	0x000010a0


	//   ....[1]....
        /*01b0*/ 	.word	0x00001530


	//   ....[2]....
        /*01b4*/ 	.word	0x00001e20


	//   ....[3]....
        /*01b8*/ 	.word	0x00002230


	//   ....[4]....
        /*01bc*/ 	.word	0x000028e0


	//   ....[5]....
        /*01c0*/ 	.word	0x00003150


	//   ....[6]....
        /*01c4*/ 	.word	0x00003b70


	//   ....[7]....
        /*01c8*/ 	.word	0x00005f90


	//   ....[8]....
        /*01cc*/ 	.word	0x00005fe0


	//   ....[9]....
        /*01d0*/ 	.word	0x00006020


	//   ....[10]....
        /*01d4*/ 	.word	0x00006060


	//   ....[11]....
        /*01d8*/ 	.word	0x00006200


	//   ....[12]....
        /*01dc*/ 	.word	0x00006280


	//   ....[13]....
        /*01e0*/ 	.word	0x000062c0


	//   ....[14]....
        /*01e4*/ 	.word	0x00006300


	//   ....[15]....
        /*01e8*/ 	.word	0x00006500


	//   ....[16]....
        /*01ec*/ 	.word	0x00006540


	//   ....[17]....
        /*01f0*/ 	.word	0x00006580


	//   ....[18]....
        /*01f4*/ 	.word	0x000065c0


	//   ....[19]....
        /*01f8*/ 	.word	0x000067b0


	//   ....[20]....
        /*01fc*/ 	.word	0x000067f0


	//   ....[21]....
        /*0200*/ 	.word	0x00006830


	//   ....[22]....
        /*0204*/ 	.word	0x00006870


	//   ....[23]....
        /*0208*/ 	.word	0x000069a0


	//   ....[24]....
        /*020c*/ 	.word	0x00006a70


	//   ....[25]....
        /*0210*/ 	.word	0x00006ab0


	//   ....[26]....
        /*0214*/ 	.word	0x00006af0


	//   ....[27]....
        /*0218*/ 	.word	0x00006b30


	//   ....[28]....
        /*021c*/ 	.word	0x00006d00


	//   ....[29]....
        /*0220*/ 	.word	0x00006d40


	//   ....[30]....
        /*0224*/ 	.word	0x00006d80


	//   ....[31]....
        /*0228*/ 	.word	0x00006dc0


	//   ....[32]....
        /*022c*/ 	.word	0x00006e00


	//   ....[33]....
        /*0230*/ 	.word	0x00006f20


	//   ....[34]....
        /*0234*/ 	.word	0x00006f60


	//   ....[35]....
        /*0238*/ 	.word	0x00006fa0


	//   ....[36]....
        /*023c*/ 	.word	0x00006fe0


	//   ....[37]....
        /*0240*/ 	.word	0x000070d0


	//   ....[38]....
        /*0244*/ 	.word	0x00007110


	//   ....[39]....
        /*0248*/ 	.word	0x00007120


	//   ....[40]....
        /*024c*/ 	.word	0x00007130


	//   ....[41]....
        /*0250*/ 	.word	0x00007240


	//   ....[42]....
        /*0254*/ 	.word	0x00007280


	//   ....[43]....
        /*0258*/ 	.word	0x000072c0


	//   ....[44]....
        /*025c*/ 	.word	0x000072e0


	//   ....[45]....
        /*0260*/ 	.word	0x000073c0


	//   ....[46]....
        /*0264*/ 	.word	0x00007400


	//   ....[47]....
        /*0268*/ 	.word	0x00007410


	//   ....[48]....
        /*026c*/ 	.word	0x00007420


	//   ....[49]....
        /*0270*/ 	.word	0x00007500


	//   ....[50]....
        /*0274*/ 	.word	0x00007540


	//   ....[51]....
        /*0278*/ 	.word	0x00007550


	//   ....[52]....
        /*027c*/ 	.word	0x00007560


	//   ....[53]....
        /*0280*/ 	.word	0x00007660


	//   ....[54]....
        /*0284*/ 	.word	0x000076a0


	//   ....[55]....
        /*0288*/ 	.word	0x000076e0


	//   ....[56]....
        /*028c*/ 	.word	0x00007720


	//   ....[57]....
        /*0290*/ 	.word	0x00007750


	//   ....[58]....
        /*0294*/ 	.word	0x00007780


	//   ....[59]....
        /*0298*/ 	.word	0x000077b0


	//   ....[60]....
        /*029c*/ 	.word	0x000077f0


	//   ....[61]....
        /*02a0*/ 	.word	0x00007830


	//   ....[62]....
        /*02a4*/ 	.word	0x00007eb0


	//   ....[63]....
        /*02a8*/ 	.word	0x00008f60


	//   ....[64]....
        /*02ac*/ 	.word	0x00008fa0


	//   ....[65]....
        /*02b0*/ 	.word	0x00008fe0


	//   ....[66]....
        /*02b4*/ 	.word	0x00009020


	//   ....[67]....
        /*02b8*/ 	.word	0x00009130


	//   ....[68]....
        /*02bc*/ 	.word	0x00009170


	//   ....[69]....
        /*02c0*/ 	.word	0x000091b0


	//   ....[70]....
        /*02c4*/ 	.word	0x000091f0


	//   ....[71]....
        /*02c8*/ 	.word	0x00009300


	//   ....[72]....
        /*02cc*/ 	.word	0x00009340


	//   ....[73]....
        /*02d0*/ 	.word	0x00009380


	//   ....[74]....
        /*02d4*/ 	.word	0x000093c0


	//   ....[75]....
        /*02d8*/ 	.word	0x000094d0


	//   ....[76]....
        /*02dc*/ 	.word	0x00009520


	//   ....[77]....
        /*02e0*/ 	.word	0x00009560


	//   ....[78]....
        /*02e4*/ 	.word	0x000095a0


	//   ....[79]....
        /*02e8*/ 	.word	0x00009700


	//   ....[80]....
        /*02ec*/ 	.word	0x00009740


	//   ....[81]....
        /*02f0*/ 	.word	0x00009780


	//   ....[82]....
        /*02f4*/ 	.word	0x000097c0


	//   ....[83]....
        /*02f8*/ 	.word	0x00009e50


	//   ....[84]....
        /*02fc*/ 	.word	0x0000a680


	//   ....[85]....
        /*0300*/ 	.word	0x0000aca0


	//   ....[86]....
        /*0304*/ 	.word	0x0000acf0


	//   ....[87]....
        /*0308*/ 	.word	0x0000ad40


	//   ....[88]....
        /*030c*/ 	.word	0x0000ad70


	//   ....[89]....
        /*0310*/ 	.word	0x0000ad90


	//   ....[90]....
        /*0314*/ 	.word	0x0000ae90


	//   ....[91]....
        /*0318*/ 	.word	0x0000aed0


	//   ....[92]....
        /*031c*/ 	.word	0x0000af20


	//   ....[93]....
        /*0320*/ 	.word	0x0000af50


	//   ....[94]....
        /*0324*/ 	.word	0x0000af70


	//----- nvinfo : EIATTR_EXIT_INSTR_OFFSETS
	.align		4
.L_2249:
        /*0328*/ 	.byte	0x04, 0x1c
        /*032a*/ 	.short	(.L_2251 - .L_2250)


	//   ....[0]....
.L_2250:
        /*032c*/ 	.word	0x0000b060


	//   ....[1]....
        /*0330*/ 	.word	0x0000b7a0


	//----- nvinfo : EIATTR_MAX_THREADS
	.align		4
.L_2251:
        /*0334*/ 	.byte	0x04, 0x05
        /*0336*/ 	.short	(.L_2253 - .L_2252)
.L_2252:
        /*0338*/ 	.word	0x00000020
        /*033c*/ 	.word	0x00000001
        /*0340*/ 	.word	0x00000001


	//----- nvinfo : EIATTR_CRS_STACK_SIZE
	.align		4
.L_2253:
        /*0344*/ 	.byte	0x04, 0x1e
        /*0346*/ 	.short	(.L_2255 - .L_2254)
.L_2254:
        /*0348*/ 	.word	0x00000000


	//----- nvinfo : EIATTR_CBANK_PARAM_SIZE
	.align		4
.L_2255:
        /*034c*/ 	.byte	0x03, 0x19
        /*034e*/ 	.short	0x01f0


	//----- nvinfo : EIATTR_PARAM_CBANK
	.align		4
        /*0350*/ 	.byte	0x04, 0x0a
        /*0352*/ 	.short	(.L_2257 - .L_2256)
	.align		4
.L_2256:
        /*0354*/ 	.word	index@(.nv.constant0._Z25selective_scan_bwd_kernelI32Selective_Scan_bwd_kernel_traitsILi32ELi16ELb0ELb0ELb0ELb0ELb1EfN3c107complexIfEEEEv12SSMParamsBwd)
        /*0358*/ 	.short	0x0210
        /*035a*/ 	.short	0x01f0


	//----- nvinfo : EIATTR_SW_WAR
	.align		4
.L_2257:
        /*035c*/ 	.byte	0x04, 0x36
        /*035e*/ 	.short	(.L_2259 - .L_2258)
.L_2258:
        /*0360*/ 	.word	0x00000008
.L_2259:


//--------------------- .nv.info._Z25selective_scan_bwd_kernelI32Selective_Scan_bwd_kernel_traitsILi32ELi16ELb0ELb0ELb0ELb1ELb0EfN3c107complexIfEEEEv12SSMParamsBwd --------------------------
	.section	.nv.info._Z25selective_scan_bwd_kernelI32Selective_Scan_bwd_kernel_traitsILi32ELi16ELb0ELb0ELb0ELb1ELb0EfN3c107complexIfEEEEv12SSMParamsBwd,"",@"SHT_CUDA_INFO"
	.sectionflags	@""
	.align	4


	//----- nvinfo : EIATTR_CUDA_API_VERSION
	.align		4
        /*0000*/ 	.byte	0x04, 0x37
        /*0002*/ 	.short	(.L_2261 - .L_2260)
.L_2260:
        /*0004*/ 	.word	0x00000082


	//----- nvinfo : EIATTR_KPARAM_INFO
	.align		4
.L_2261:
        /*0008*/ 	.byte	0x04, 0x17
        /*000a*/ 	.short	(.L_2263 - .L_2262)
.L_2262:
        /*000c*/ 	.word	0x00000000
        /*0010*/ 	.short	0x0000
        /*0012*/ 	.short	0x0000
        /*0014*/ 	.byte	0x00, 0xf0, 0xc1, 0x07


	//----- nvinfo : EIATTR_SPARSE_MMA_MASK
	.align		4
.L_2263:
        /*0018*/ 	.byte	0x03, 0x50
        /*001a*/ 	.short	0x0000


	//----- nvinfo : EIATTR_MAXREG_COUNT
	.align		4
        /*001c*/ 	.byte	0x03, 0x1b
        /*001e*/ 	.short	0x00ff


	//----- nvinfo : EIATTR_NUM_BARRIERS
	.align		4
        /*0020*/ 	.byte	0x02, 0x4c
        /*0022*/ 	.byte	0x01
	.zero		1


	//----- nvinfo : EIATTR_MERCURY_ISA_VERSION
	.align		4
        /*0024*/ 	.byte	0x03, 0x5f
        /*0026*/ 	.short	0x0101


	//----- nvinfo : EIATTR_COOP_GROUP_MASK_REGIDS
	.align		4
        /*0028*/ 	.byte	0x04, 0x29
        /*002a*/ 	.short	(.L_2265 - .L_2264)


	//   ....[0]....
.L_2264:
        /*002c*/ 	.word	0xffffffff


	//   ....[1]....
        /*0030*/ 	.word	0xffffffff


	//   ....[2]....
        /*0034*/ 	.word	0xffffffff


	//   ....[3]....
        /*0038*/ 	.word	0xffffffff


	//   ....[4]....
        /*003c*/ 	.word	0xffffffff


	//   ....[5]....
        /*0040*/ 	.word	0xffffffff


	//   ....[6]....
        /*0044*/ 	.word	0xffffffff


	//   ....[7]....
        /*0048*/ 	.word	0xffffffff


	//   ....[8]....
        /*004c*/ 	.word	0xffffffff


	//   ....[9]....
        /*0050*/ 	.word	0xffffffff


	//   ....[10]....
        /*0054*/ 	.word	0xffffffff


	//   ....[11]....
        /*0058*/ 	.word	0xffffffff


	//   ....[12]....
        /*005c*/ 	.word	0xffffffff


	//   ....[13]....
        /*0060*/ 	.word	0xffffffff


	//   ....[14]....
        /*0064*/ 	.word	0xffffffff


	//   ....[15]....
        /*0068*/ 	.word	0xffffffff


	//   ....[16]....
        /*006c*/ 	.word	0xffffffff


	//   ....[17]....
        /*0070*/ 	.word	0xffffffff


	//   ....[18]....
        /*0074*/ 	.word	0xffffffff


	//   ....[19]....
        /*0078*/ 	.word	0xffffffff


	//   ....[20]....
        /*007c*/ 	.word	0xffffffff


	//   ....[21]....
        /*0080*/ 	.word	0xffffffff


	//   ....[22]....
        /*0084*/ 	.word	0xffffffff


	//   ....[23]....
        /*0088*/ 	.word	0xffffffff


	//   ....[24]....
        /*008c*/ 	.word	0xffffffff


	//   ....[25]....
        /*0090*/ 	.word	0xffffffff


	//   ....[26]....
        /*0094*/ 	.word	0xffffffff


	//   ....[27]....
        /*0098*/ 	.word	0xffffffff


	//   ....[28]....
        /*009c*/ 	.word	0xffffffff


	//   ....[29]....
        /*00a0*/ 	.word	0xffffffff


	//   ....[30]....
        /*00a4*/ 	.word	0xffffffff


	//   ....[31]....
        /*00a8*/ 	.word	0xffffffff


	//   ....[32]....
        /*00ac*/ 	.word	0xffffffff


	//   ....[33]....
        /*00b0*/ 	.word	0xffffffff


	//   ....[34]....
        /*00b4*/ 	.word	0xffffffff


	//   ....[35]....
        /*00b8*/ 	.word	0xffffffff


	//   ....[36]....
        /*00bc*/ 	.word	0xffffffff


	//   ....[37]....
        /*00c0*/ 	.word	0xffffffff


	//   ....[38]....
        /*00c4*/ 	.word	0xffffffff


	//   ....[39]....
        /*00c8*/ 	.word	0xffffffff


	//   ....[40]....
        /*00cc*/ 	.word	0xffffffff


	//   ....[41]....
        /*00d0*/ 	.word	0xffffffff


	//   ....[42]....
        /*00d4*/ 	.word	0xffffffff


	//   ....[43]....
        /*00d8*/ 	.word	0xffffffff


	//   ....[44]....
        /*00dc*/ 	.word	0xffffffff


	//   ....[45]....
        /*00e0*/ 	.word	0xffffffff


	//   ....[46]....
        /*00e4*/ 	.word	0xffffffff


	//   ....[47]....
        /*00e8*/ 	.word	0xffffffff


	//   ....[48]....
        /*00ec*/ 	.word	0xffffffff


	//   ....[49]....
        /*00f0*/ 	.word	0xffffffff


	//   ....[50]....
        /*00f4*/ 	.word	0xffffffff


	//   ....[51]....
        /*00f8*/ 	.word	0xffffffff


	//   ....[52]....
        /*00fc*/ 	.word	0xffffffff


	//   ....[53]....
        /*0100*/ 	.word	0xffffffff


	//   ....[54]....
        /*0104*/ 	.word	0xffffffff


	//   ....[55]....
        /*0108*/ 	.word	0xffffffff


	//   ....[56]....
        /*010c*/ 	.word	0xffffffff


	//   ....[57]....
        /*0110*/ 	.word	0xffffffff


	//   ....[58]....
        /*0114*/ 	.word	0xffffffff


	//   ....[59]....
        /*0118*/ 	.word	0xffffffff


	//   ....[60]....
        /*011c*/ 	.word	0xffffffff


	//   ....[61]....
        /*0120*/ 	.word	0xffffffff


	//   ....[62]....
        /*0124*/ 	.word	0xffffffff


	//   ....[63]....
        /*0128*/ 	.word	0xffffffff


	//   ....[64]....
        /*012c*/ 	.word	0xffffffff


	//   ....[65]....
        /*0130*/ 	.word	0xffffffff


	//   ....[66]....
        /*0134*/ 	.word	0xffffffff


	//   ....[67]....
        /*0138*/ 	.word	0xffffffff


	//   ....[68]....
        /*013c*/ 	.word	0xffffffff


	//   ....[69]....
        /*0140*/ 	.word	0xffffffff


	//   ....[70]....
        /*0144*/ 	.word	0xffffffff


	//   ....[71]....
        /*0148*/ 	.word	0xffffffff


	//   ....[72]....
        /*014c*/ 	.word	0xffffffff


	//   ....[73]....
        /*0150*/ 	.word	0xffffffff


	//   ....[74]....
        /*0154*/ 	.word	0xffffffff


	//   ....[75]....
        /*0158*/ 	.word	0xffffffff


	//   ....[76]....
        /*015c*/ 	.word	0xffffffff


	//   ....[77]....
        /*0160*/ 	.word	0xffffffff


	//   ....[78]....
        /*0164*/ 	.word	0xffffffff


	//   ....[79]....
        /*0168*/ 	.word	0xffffffff


	//   ....[80]....
        /*016c*/ 	.word	0xffffffff


	//   ....[81]....
        /*0170*/ 	.word	0xffffffff


	//   ....[82]....
        /*0174*/ 	.word	0xffffffff


	//   ....[83]....
        /*0178*/ 	.word	0xffffffff


	//   ....[84]....
        /*017c*/ 	.word	0xffffffff


	//   ....[85]....
        /*0180*/ 	.word	0xffffffff


	//   ....[86]....
        /*0184*/ 	.word	0xffffffff


	//   ....[87]....
        /*0188*/ 	.word	0xffffffff


	//   ....[88]....
        /*018c*/ 	.word	0xffffffff


	//   ....[89]....
        /*0190*/ 	.word	0xffffffff


	//   ....[90]....
        /*0194*/ 	.word	0xffffffff


	//   ....[91]....
        /*0198*/ 	.word	0xffffffff


	//----- nvinfo : EIATTR_COOP_GROUP_INSTR_OFFSETS
	.align		4
.L_2265:
        /*019c*/ 	.byte	0x04, 0x28
        /*019e*/ 	.short	(.L_2267 - .L_2266)


	//   ....[0]....
.L_2266:
        /*01a0*/ 	.word	0x00001110


	//   ....[1]....
        /*01a4*/ 	.word	0x000016f0


	//   ....[2]....
        /*01a8*/ 	.word	0x00001c50


	//   ....[3]....
        /*01ac*/ 	.word	0x00005e30


	//   ....[4]....
        /*01b0*/ 	.word	0x00005e70


	//   ....[5]....
        /*01b4*/ 	.word	0x00005eb0


	//   ....[6]....
        /*01b8*/ 	.word	0x00005ef0


	//   ....[7]....
        /*01bc*/ 	.word	0x000060a0


	//   ....[8]....
        /*01c0*/ 	.word	0x00006110


	//   ....[9]....
        /*01c4*/ 	.word	0x00006150


	//   ....[10]....
        /*01c8*/ 	.word	0x00006190


	//   ....[11]....
        /*01cc*/ 	.word	0x00006390


	//   ....[12]....
        /*01d0*/ 	.word	0x000063d0


	//   ....[13]....
        /*01d4*/ 	.word	0x00006410


	//   ....[14]....
        /*01d8*/ 	.word	0x00006450


	//   ....[15]....
        /*01dc*/ 	.word	0x00006640


	//   ....[16]....
        /*01e0*/ 	.word	0x00006680


	//   ....[17]....
        /*01e4*/ 	.word	0x000066c0


	//   ....[18]....
        /*01e8*/ 	.word	0x00006700


	//   ....[19]....
        /*01ec*/ 	.word	0x00006910


	//   ....[20]....
        /*01f0*/ 	.word	0x00006950


	//   ....[21]....
        /*01f4*/ 	.word	0x00006990


	//   ....[22]....
        /*01f8*/ 	.word	0x000069d0


	//   ....[23]....
        /*01fc*/ 	.word	0x00006ab0


	//   ....[24]....
        /*0200*/ 	.word	0x00006b00


	//   ....[25]....
        /*0204*/ 	.word	0x00006b80


	//   ....[26]....
        /*0208*/ 	.word	0x00006c00


	//   ....[27]....
        /*020c*/ 	.word	0x00006c40


	//   ....[28]....
        /*0210*/ 	.word	0x00006c80


	//   ....[29]....
        /*0214*/ 	.word	0x00006e20


	//   ....[30]....
        /*0218*/ 	.word	0x00006e60


	//   ....[31]....
        /*021c*/ 	.word	0x00006e70


	//   ....[32]....
        /*0220*/ 	.word	0x00006e80


	//   ....[33]....
        /*0224*/ 	.word	0x00006f70


	//   ....[34]....
        /*0228*/ 	.word	0x00006fb0


	//   ....[35]....
        /*022c*/ 	.word	0x00006fc0


	//   ....[36]....
        /*0230*/ 	.word	0x00006fd0


	//   ....[37]....
        /*0234*/ 	.word	0x000070e0


	//   ....[38]....
        /*0238*/ 	.word	0x00007120


	//   ....[39]....
        /*023c*/ 	.word	0x00007160


	//   ....[40]....
        /*0240*/ 	.word	0x00007190


	//   ....[41]....
        /*0244*/ 	.word	0x00007270


	//   ....[42]....
        /*0248*/ 	.word	0x000072b0


	//   ....[43]....
        /*024c*/ 	.word	0x000072c0


	//   ....[44]....
        /*0250*/ 	.word	0x000072d0


	//   ....[45]....
        /*0254*/ 	.word	0x000073b0


	//   ....[46]....
        /*0258*/ 	.word	0x000073f0


	//   ....[47]....
        /*025c*/ 	.word	0x00007400


	//   ....[48]....
        /*0260*/ 	.word	0x00007410


	//   ....[49]....
        /*0264*/ 	.word	0x00007510


	//   ....[50]....
        /*0268*/ 	.word	0x00007550


	//   ....[51]....
        /*026c*/ 	.word	0x00007590


	//   ....[52]....
        /*0270*/ 	.word	0x000075d0


	//   ....[53]....
        /*0274*/ 	.word	0x00007600


	//   ....[54]....
        /*0278*/ 	.word	0x00007630


	//   ....[55]....
        /*027c*/ 	.word	0x00007660


	//   ....[56]....
        /*0280*/ 	.word	0x000076a0


	//   ....[57]....
        /*0284*/ 	.word	0x000076c0


	//   ....[58]....
        /*0288*/ 	.word	0x00007730


	//   ....[59]....
        /*028c*/ 	.word	0x00008e60


	//   ....[60]....
        /*0290*/ 	.word	0x00008ea0


	//   ....[61]....
        /*0294*/ 	.word	0x00008ee0


	//   ....[62]....
        /*0298*/ 	.word	0x00008f20


	//   ....[63]....
        /*029c*/ 	.word	0x00009030


	//   ....[64]....
        /*02a0*/ 	.word	0x00009070


	//   ....[65]....
        /*02a4*/ 	.word	0x000090b0


	//   ....[66]....
        /*02a8*/ 	.word	0x000090f0


	//   ....[67]....
        /*02ac*/ 	.word	0x00009200


	//   ....[68]....
        /*02b0*/ 	.word	0x00009250


	//   ....[69]....
        /*02b4*/ 	.word	0x00009290


	//   ....[70]....
        /*02b8*/ 	.word	0x000092d0


	//   ....[71]....
        /*02bc*/ 	.word	0x000093e0


	//   ....[72]....
        /*02c0*/ 	.word	0x00009420


	//   ....[73]....
        /*02c4*/ 	.word	0x00009460


	//   ....[74]....
        /*02c8*/ 	.word	0x000094a0


	//   ....[75]....
        /*02cc*/ 	.word	0x000095f0


	//   ....[76]....
        /*02d0*/ 	.word	0x00009630


	//   ....[77]....
        /*02d4*/ 	.word	0x00009670


	//   ....[78]....
        /*02d8*/ 	.word	0x000096b0


	//   ....[79]....
        /*02dc*/ 	.word	0x00009fd0


	//   ....[80]....
        /*02e0*/ 	.word	0x0000a670


	//   ....[81]....
        /*02e4*/ 	.word	0x0000b120


	//   ....[82]....
        /*02e8*/ 	.word	0x0000b750


	//   ....[83]....
        /*02ec*/ 	.word	0x0000b7a0


	//   ....[84]....
        /*02f0*/ 	.word	0x0000b7f0


	//   ....[85]....
        /*02f4*/ 	.word	0x0000b820


	//   ....[86]....
        /*02f8*/ 	.word	0x0000b840


	//   ....[87]....
        /*02fc*/ 	.word	0x0000b940


	//   ....[88]....
        /*0300*/ 	.word	0x0000b980


	//   ....[89]....
        /*0304*/ 	.word	0x0000b9d0


	//   ....[90]....
        /*0308*/ 	.word	0x0000ba00


	//   ....[91]....
        /*030c*/ 	.word	0x0000ba20


	//----- nvinfo : EIATTR_EXIT_INSTR_OFFSETS
	.align		4
.L_2267:
        /*0310*/ 	.byte	0x04, 0x1c
        /*0312*/ 	.short	(.L_2269 - .L_2268)


	//   ....[0]....
.L_2268:
        /*0314*/ 	.word	0x0000bb10


	//   ....[1]....
        /*0318*/ 	.word	0x0000c250


	//----- nvinfo : EIATTR_MAX_THREADS
	.align		4
.L_2269:
        /*031c*/ 	.byte	0x04, 0x05
        /*031e*/ 	.short	(.L_2271 - .L_2270)
.L_2270:
        /*0320*/ 	.word	0x00000020
        /*0324*/ 	.word	0x00000001
        /*0328*/ 	.word	0x00000001


	//----- nvinfo : EIATTR_CRS_STACK_SIZE
	.align		4
.L_2271:
        /*032c*/ 	.byte	0x04, 0x1e
        /*032e*/ 	.short	(.L_2273 - .L_2272)
.L_2272:
        /*0330*/ 	.word	0x00000000


	//----- nvinfo : EIATTR_CBANK_PARAM_SIZE
	.align		4
.L_2273:
        /*0334*/ 	.byte	0x03, 0x19
        /*0336*/ 	.short	0x01f0


	//----- nvinfo : EIATTR_PARAM_CBANK
	.align		4
        /*0338*/ 	.byte	0x04, 0x0a
        /*033a*/ 	.short	(.L_2275 - .L_2274)
	.align		4
.L_2274:
        /*033c*/ 	.word	index@(.nv.constant0._Z25selective_scan_bwd_kernelI32Selective_Scan_bwd_kernel_traitsILi32ELi16ELb0ELb0ELb0ELb1ELb0EfN3c107complexIfEEEEv12SSMParamsBwd)
        /*0340*/ 	.short	0x0210
        /*0342*/ 	.short	0x01f0


	//----- nvinfo : EIATTR_SW_WAR
	.align		4
.L_2275:
        /*0344*/ 	.byte	0x04, 0x36
        /*0346*/ 	.short	(.L_2277 - .L_2276)
.L_2276:
        /*0348*/ 	.word	0x00000008
.L_2277:


//--------------------- .nv.info._Z25selective_scan_bwd_kernelI32Selective_Scan_bwd_kernel_traitsILi32ELi16ELb0ELb0ELb0ELb1ELb1EfN3c107complexIfEEEEv12SSMParamsBwd --------------------------
	.section	.nv.info._Z25selective_scan_bwd_kernelI32Selective_Scan_bwd_kernel_traitsILi32ELi16ELb0ELb0ELb0ELb1ELb1EfN3c107complexIfEEEEv12SSMParamsBwd,"",@"SHT_CUDA_INFO"
	.sectionflags	@""
	.align	4


	//----- nvinfo : EIATTR_CUDA_API_VERSION
	.align		4
        /*0000*/ 	.byte	0x04, 0x37
        /*0002*/ 	.short	(.L_2279 - .L_2278)
.L_2278:
        /*0004*/ 	.word	0x00000082


	//----- nvinfo : EIATTR_KPARAM_INFO
	.align		4
.L_2279:
        /*0008*/ 	.byte	0x04, 0x17
        /*000a*/ 	.short	(.L_2281 - .L_2280)
.L_2280:
        /*000c*/ 	.word	0x00000000
        /*0010*/ 	.short	0x0000
        /*0012*/ 	.short	0x0000
        /*0014*/ 	.byte	0x00, 0xf0, 0xc1, 0x07


	//----- nvinfo : EIATTR_SPARSE_MMA_MASK
	.align		4
.L_2281:
        /*0018*/ 	.byte	0x03, 0x50
        /*001a*/ 	.short	0x0000


	//----- nvinfo : EIATTR_MAXREG_COUNT
	.align		4
        /*001c*/ 	.byte	0x03, 0x1b
        /*001e*/ 	.short	0x00ff


	//----- nvinfo : EIATTR_NUM_BARRIERS
	.align		4
        /*0020*/ 	.byte	0x02, 0x4c
        /*0022*/ 	.byte	0x01
	.zero		1


	//----- nvinfo : EIATTR_MERCURY_ISA_VERSION
	.align		4
        /*0024*/ 	.byte	0x03, 0x5f
        /*0026*/ 	.short	0x0101


	//----- nvinfo : EIATTR_COOP_GROUP_MASK_REGIDS
	.align		4
        /*0028*/ 	.byte	0x04, 0x29
        /*002a*/ 	.short	(.L_2283 - .L_2282)


	//   ....[0]....
.L_2282:
        /*002c*/ 	.word	0xffffffff


	//   ....[1]....
        /*0030*/ 	.word	0xffffffff


	//   ....[2]....
        /*0034*/ 	.word	0xffffffff


	//   ....[3]....
        /*0038*/ 	.word	0xffffffff


	//   ....[4]....
        /*003c*/ 	.word	0xffffffff


	//   ....[5]....
        /*0040*/ 	.word	0xffffffff


	//   ....[6]....
        /*0044*/ 	.word	0xffffffff


	//   ....[7]....
        /*0048*/ 	.word	0xffffffff


	//   ....[8]....
        /*004c*/ 	.word	0xffffffff


	//   ....[9]....
        /*0050*/ 	.word	0xffffffff


	//   ....[10]....
        /*0054*/ 	.word	0xffffffff


	//   ....[11]....
        /*0058*/ 	.word	0xffffffff


	//   ....[12]....
        /*005c*/ 	.word	0xffffffff


	//   ....[13]....
        /*0060*/ 	.word	0xffffffff


	//   ....[14]....
        /*0064*/ 	.word	0xffffffff


	//   ....[15]....
        /*0068*/ 	.word	0xffffffff


	//   ....[16]....
        /*006c*/ 	.word	0xffffffff


	//   ....[17]....
        /*0070*/ 	.word	0xffffffff


	//   ....[18]....
        /*0074*/ 	.word	0xffffffff


	//   ....[19]....
        /*0078*/ 	.word	0xffffffff


	//   ....[20]....
        /*007c*/ 	.word	0xffffffff


	//   ....[21]....
        /*0080*/ 	.word	0xffffffff


	//   ....[22]....
        /*0084*/ 	.word	0xffffffff


	//   ....[23]....
        /*0088*/ 	.word	0xffffffff


	//   ....[24]....
        /*008c*/ 	.word	0xffffffff


	//   ....[25]....
        /*0090*/ 	.word	0xffffffff


	//   ....[26]....
        /*0094*/ 	.word	0xffffffff


	//   ....[27]....
        /*0098*/ 	.word	0xffffffff


	//   ....[28]....
        /*009c*/ 	.word	0xffffffff


	//   ....[29]....
        /*00a0*/ 	.word	0xffffffff


	//   ....[30]....
        /*00a4*/ 	.word	0xffffffff


	//   ....[31]....
        /*00a8*/ 	.word	0xffffffff


	//   ....[32]....
        /*00ac*/ 	.word	0xffffffff


	//   ....[33]....
        /*00b0*/ 	.word	0xffffffff


	//   ....[34]....
        /*00b4*/ 	.word	0xffffffff


	//   ....[35]....
        /*00b8*/ 	.word	0xffffffff


	//   ....[36]....
        /*00bc*/ 	.word	0xffffffff


	//   ....[37]....
        /*00c0*/ 	.word	0xffffffff


	//   ....[38]....
        /*00c4*/ 	.word	0xffffffff


	//   ....[39]....
        /*00c8*/ 	.word	0xffffffff


	//   ....[40]....
        /*00cc*/ 	.word	0xffffffff


	//   ....[41]....
        /*00d0*/ 	.word	0xffffffff


	//   ....[42]....
        /*00d4*/ 	.word	0xffffffff


	//   ....[43]....
        /*00d8*/ 	.word	0xffffffff


	//   ....[44]....
        /*00dc*/ 	.word	0xffffffff


	//   ....[45]....
        /*00e0*/ 	.word	0xffffffff


	//   ....[46]....
        /*00e4*/ 	.word	0xffffffff


	//   ....[47]....
        /*00e8*/ 	.word	0xffffffff


	//   ....[48]....
        /*00ec*/ 	.word	0xffffffff


	//   ....[49]....
        /*00f0*/ 	.word	0xffffffff


	//   ....[50]....
        /*00f4*/ 	.word	0xffffffff


	//   ....[51]....
        /*00f8*/ 	.word	0xffffffff


	//   ....[52]....
        /*00fc*/ 	.word	0xffffffff


	//   ....[53]....
        /*0100*/ 	.word	0xffffffff


	//   ....[54]....
        /*0104*/ 	.word	0xffffffff


	//   ....[55]....
        /*0108*/ 	.word	0xffffffff


	//   ....[56]....
        /*010c*/ 	.word	0xffffffff


	//   ....[57]....
        /*0110*/ 	.word	0xffffffff


	//   ....[58]....
        /*0114*/ 	.word	0xffffffff


	//   ....[59]....
        /*0118*/ 	.word	0xffffffff


	//   ....[60]....
        /*011c*/ 	.word	0xffffffff


	//   ....[61]....
        /*0120*/ 	.word	0xffffffff


	//   ....[62]....
        /*0124*/ 	.word	0xffffffff


	//   ....[63]....
        /*0128*/ 	.word	0xffffffff


	//   ....[64]....
        /*012c*/ 	.word	0xffffffff


	//   ....[65]....
        /*0130*/ 	.word	0xffffffff


	//   ....[66]....
        /*0134*/ 	.word	0xffffffff


	//   ....[67]....
        /*0138*/ 	.word	0xffffffff


	//   ....[68]....
        /*013c*/ 	.word	0xffffffff


	//   ....[69]....
        /*0140*/ 	.word	0xffffffff


	//   ....[70]....
        /*0144*/ 	.word	0xffffffff


	//   ....[71]....
        /*0148*/ 	.word	0xffffffff


	//   ....[72]....
        /*014c*/ 	.word	0xffffffff


	//   ....[73]....
        /*0150*/ 	.word	0xffffffff


	//   ....[74]....
        /*0154*/ 	.word	0xffffffff


	//   ....[75]....
        /*0158*/ 	.word	0xffffffff


	//   ....[76]....
        /*015c*/ 	.word	0xffffffff


	//   ....[77]....
        /*0160*/ 	.word	0xffffffff


	//   ....[78]....
        /*0164*/ 	.word	0xffffffff


	//   ....[79]....
        /*0168*/ 	.word	0xffffffff


	//   ....[80]....
        /*016c*/ 	.word	0xffffffff


	//   ....[81]....
        /*0170*/ 	.word	0xffffffff


	//   ....[82]....
        /*0174*/ 	.word	0xffffffff


	//   ....[83]....
        /*0178*/ 	.word	0xffffffff


	//   ....[84]....
        /*017c*/ 	.word	0xffffffff


	//   ....[85]....
        /*0180*/ 	.word	0xffffffff


	//   ....[86]....
        /*0184*/ 	.word	0xffffffff


	//   ....[87]....
        /*0188*/ 	.word	0xffffffff


	//   ....[88]....
        /*018c*/ 	.word	0xffffffff


	//   ....[89]....
        /*0190*/ 	.word	0xffffffff


	//   ....[90]....
        /*0194*/ 	.word	0xffffffff


	//   ....[91]....
        /*0198*/ 	.word	0xffffffff


	//   ....[92]....
        /*019c*/ 	.word	0xffffffff


	//   ....[93]....
        /*01a0*/ 	.word	0xffffffff


	//   ....[94]....
        /*01a4*/ 	.word	0xffffffff


	//   ....[95]....
        /*01a8*/ 	.word	0xffffffff


	//----- nvinfo : EIATTR_COOP_GROUP_INSTR_OFFSETS
	.align		4
.L_2283:
        /*01ac*/ 	.byte	0x04, 0x28
        /*01ae*/ 	.short	(.L_2285 - .L_2284)


	//   ....[0]....
.L_2284:
        /*01b0*/ 	.word	0x000010b0


	//   ....[1]....
        /*01b4*/ 	.word	0x00001540


	//   ....[2]....
        /*01b8*/ 	.word	0x00001a80


	//   ....[3]....
        /*01bc*/ 	.word	0x000046d0


	//   ....[4]....
        /*01c0*/ 	.word	0x00004da0


	//   ....[5]....
        /*01c4*/ 	.word	0x00005600


	//   ....[6]....
        /*01c8*/ 	.word	0x00006020


	//   ....[7]....
        /*01cc*/ 	.word	0x00008320


	//   ....[8]....
        /*01d0*/ 	.word	0x00008370


	//   ....[9]....
        /*01d4*/ 	.word	0x000083b0


	//   ....[10]....
        /*01d8*/ 	.word	0x000083f0


	//   ....[11]....
        /*01dc*/ 	.word	0x00008610


	//   ....[12]....
        /*01e0*/ 	.word	0x00008650


	//   ....[13]....
        /*01e4*/ 	.word	0x00008690


	//   ....[14]....
        /*01e8*/ 	.word	0x000086d0


	//   ....[15]....
        /*01ec*/ 	.word	0x000088c0


	//   ....[16]....
        /*01f0*/ 	.word	0x00008900


	//   ....[17]....
        /*01f4*/ 	.word	0x00008940


	//   ....[18]....
        /*01f8*/ 	.word	0x00008980


	//   ....[19]....
        /*01fc*/ 	.word	0x00008b70


	//   ....[20]....
        /*0200*/ 	.word	0x00008bb0


	//   ....[21]....
        /*0204*/ 	.word	0x00008bf0


	//   ....[22]....
        /*0208*/ 	.word	0x00008c30


	//   ....[23]....
        /*020c*/ 	.word	0x00008d40


	//   ....[24]....
        /*0210*/ 	.word	0x00008da0


	//   ....[25]....
        /*0214*/ 	.word	0x00008e40


	//   ....[26]....
        /*0218*/ 	.word	0x00008e80


	//   ....[27]....
        /*021c*/ 	.word	0x00008ec0


	//   ....[28]....
        /*0220*/ 	.word	0x00008f00


	//   ....[29]....
        /*0224*/ 	.word	0x00009070


	//   ....[30]....
        /*0228*/ 	.word	0x000090f0


	//   ....[31]....
        /*022c*/ 	.word	0x00009130


	//   ....[32]....
        /*0230*/ 	.word	0x00009170


	//   ....[33]....
        /*0234*/ 	.word	0x00009310


	//   ....[34]....
        /*0238*/ 	.word	0x00009350


	//   ....[35]....
        /*023c*/ 	.word	0x00009360


	//   ....[36]....
        /*0240*/ 	.word	0x00009370


	//   ....[37]....
        /*0244*/ 	.word	0x00009470


	//   ....[38]....
        /*0248*/ 	.word	0x000094a0


	//   ....[39]....
        /*024c*/ 	.word	0x000094b0


	//   ....[40]....
        /*0250*/ 	.word	0x000094c0


	//   ....[41]....
        /*0254*/ 	.word	0x000095d0


	//   ....[42]....
        /*0258*/ 	.word	0x00009610


	//   ....[43]....
        /*025c*/ 	.word	0x00009650


	//   ....[44]....
        /*0260*/ 	.word	0x00009670


	//   ....[45]....
        /*0264*/ 	.word	0x00009750


	//   ....[46]....
        /*0268*/ 	.word	0x00009790


	//   ....[47]....
        /*026c*/ 	.word	0x000097a0


	//   ....[48]....
        /*0270*/ 	.word	0x000097b0


	//   ....[49]....
        /*0274*/ 	.word	0x00009890


	//   ....[50]....
        /*0278*/ 	.word	0x000098d0


	//   ....[51]....
        /*027c*/ 	.word	0x000098e0


	//   ....[52]....
        /*0280*/ 	.word	0x000098f0


	//   ....[53]....
        /*0284*/ 	.word	0x000099f0


	//   ....[54]....
        /*0288*/ 	.word	0x00009a30


	//   ....[55]....
        /*028c*/ 	.word	0x00009a70


	//   ....[56]....
        /*0290*/ 	.word	0x00009ab0


	//   ....[57]....
        /*0294*/ 	.word	0x00009ae0


	//   ....[58]....
        /*0298*/ 	.word	0x00009b10


	//   ....[59]....
        /*029c*/ 	.word	0x00009b40


	//   ....[60]....
        /*02a0*/ 	.word	0x00009b80


	//   ....[61]....
        /*02a4*/ 	.word	0x00009bb0


	//   ....[62]....
        /*02a8*/ 	.word	0x00009c20


	//   ....[63]....
        /*02ac*/ 	.word	0x0000b330


	//   ....[64]....
        /*02b0*/ 	.word	0x0000b370


	//   ....[65]....
        /*02b4*/ 	.word	0x0000b3b0


	//   ....[66]....
        /*02b8*/ 	.word	0x0000b3f0


	//   ....[67]....
        /*02bc*/ 	.word	0x0000b500


	//   ....[68]....
        /*02c0*/ 	.word	0x0000b540


	//   ....[69]....
        /*02c4*/ 	.word	0x0000b580


	//   ....[70]....
        /*02c8*/ 	.word	0x0000b5c0


	//   ....[71]....
        /*02cc*/ 	.word	0x0000b6d0


	//   ....[72]....
        /*02d0*/ 	.word	0x0000b710


	//   ....[73]....
        /*02d4*/ 	.word	0x0000b750


	//   ....[74]....
        /*02d8*/ 	.word	0x0000b790


	//   ....[75]....
        /*02dc*/ 	.word	0x0000b8a0


	//   ....[76]....
        /*02e0*/ 	.word	0x0000b8e0


	//   ....[77]....
        /*02e4*/ 	.word	0x0000b920


	//   ....[78]....
        /*02e8*/ 	.word	0x0000b960


	//   ....[79]....
        /*02ec*/ 	.word	0x0000ba70


	//   ....[80]....
        /*02f0*/ 	.word	0x0000bab0


	//   ....[81]....
        /*02f4*/ 	.word	0x0000baf0


	//   ....[82]....
        /*02f8*/ 	.word	0x0000bb30


	//   ....[83]....
        /*02fc*/ 	.word	0x0000c4b0


	//   ....[84]....
        /*0300*/ 	.word	0x0000cb00


	//   ....[85]....
        /*0304*/ 	.word	0x0000d600


	//   ....[86]....
        /*0308*/ 	.word	0x0000dbe0


	//   ....[87]....
        /*030c*/ 	.word	0x0000dc30


	//   ....[88]....
        /*0310*/ 	.word	0x0000dc80


	//   ....[89]....
        /*0314*/ 	.word	0x0000dcb0


	//   ....[90]....
        /*0318*/ 	.word	0x0000dcd0


	//   ....[91]....
        /*031c*/ 	.word	0x0000ddd0


	//   ....[92]....
        /*0320*/ 	.word	0x0000de10


	//   ....[93]....
        /*0324*/ 	.word	0x0000de60


	//   ....[94]....
        /*0328*/ 	.word	0x0000de90


	//   ....[95]....
        /*032c*/ 	.word	0x0000deb0


	//----- nvinfo : EIATTR_EXIT_INSTR_OFFSETS
	.align		4
.L_2285:
        /*0330*/ 	.byte	0x04, 0x1c
        /*0332*/ 	.short	(.L_2287 - .L_2286)


	//   ....[0]....
.L_2286:
        /*0334*/ 	.word	0x0000dfa0


	//   ....[1]....
        /*0338*/ 	.word	0x0000e6e0


	//----- nvinfo : EIATTR_MAX_THREADS
	.align		4
.L_2287:
        /*033c*/ 	.byte	0x04, 0x05
        /*033e*/ 	.short	(.L_2289 - .L_2288)
.L_2288:
        /*0340*/ 	.word	0x00000020
        /*0344*/ 	.word	0x00000001
        /*0348*/ 	.word	0x00000001


	//----- nvinfo : EIATTR_CRS_STACK_SIZE
	.align		4
.L_2289:
        /*034c*/ 	.byte	0x04, 0x1e
        /*034e*/ 	.short	(.L_2291 - .L_2290)
.L_2290:
        /*0350*/ 	.word	0x00000000


	//----- nvinfo : EIATTR_CBANK_PARAM_SIZE
	.align		4
.L_2291:
        /*0354*/ 	.byte	0x03, 0x19
        /*0356*/ 	.short	0x01f0


	//----- nvinfo : EIATTR_PARAM_CBANK
	.align		4
        /*0358*/ 	.byte	0x04, 0x0a
        /*035a*/ 	.short	(.L_2293 - .L_2292)
	.align		4
.L_2292:
        /*035c*/ 	.word	index@(.nv.constant0._Z25selective_scan_bwd_kernelI32Selective_Scan_bwd_kernel_traitsILi32ELi16ELb0ELb0ELb0ELb1ELb1EfN3c107complexIfEEEEv12SSMParamsBwd)
        /*0360*/ 	.short	0x0210
        /*0362*/ 	.short	0x01f0


	//----- nvinfo : EIATTR_SW_WAR
	.align		4
.L_2293:
        /*0364*/ 	.byte	0x04, 0x36
        /*0366*/ 	.short	(.L_2295 - .L_2294)
.L_2294:
        /*0368*/ 	.word	0x00000008
.L_2295:


//--------------------- .nv.info._Z25selective_scan_bwd_kernelI32Selective_Scan_bwd_kernel_traitsILi32ELi16ELb0ELb0ELb1ELb0ELb0EfN3c107complexIfEEEEv12SSMParamsBwd --------------------------
	.section	.nv.info._Z25selective_scan_bwd_kernelI32Selective_Scan_bwd_kernel_traitsILi32ELi16ELb0ELb0ELb1ELb0ELb0EfN3c107complexIfEEEEv12SSMParamsBwd,"",@"SHT_CUDA_INFO"
	.sectionflags	@""
	.align	4


	//----- nvinfo : EIATTR_CUDA_API_VERSION
	.align		4
        /*0000*/ 	.byte	0x04, 0x37
        /*0002*/ 	.short	(.L_2297 - .L_2296)
.L_2296:
        /*0004*/ 	.word	0x00000082


	//----- nvinfo : EIATTR_KPARAM_INFO
	.align		4
.L_2297:
        /*0008*/ 	.byte	0x04, 0x17
        /*000a*/ 	.short	(.L_2299 - .L_2298)
.L_2298:
        /*000c*/ 	.word	0x00000000
        /*0010*/ 	.short	0x0000
        /*0012*/ 	.short	0x0000
        /*0014*/ 	.byte	0x00, 0xf0, 0xc1, 0x07


	//----- nvinfo : EIATTR_SPARSE_MMA_MASK
	.align		4
.L_2299:
        /*0018*/ 	.byte	0x03, 0x50
        /*001a*/ 	.short	0x0000


	//----- nvinfo : EIATTR_MAXREG_COUNT
	.align		4
        /*001c*/ 	.byte	0x03, 0x1b
        /*001e*/ 	.short	0x00ff


	//----- nvinfo : EIATTR_NUM_BARRIERS
	.align		4
        /*0020*/ 	.byte	0x02, 0x4c
        /*0022*/ 	.byte	0x01
	.zero		1


	//----- nvinfo : EIATTR_ANNOTATIONS
	.align		4
        /*0024*/ 	.byte	0x04, 0x55
        /*0026*/ 	.short	(.L_2301 - .L_2300)


	//   ....[0]....
.L_2300:
        /* <DEDUP_REMOVED lines=25> */


	//----- nvinfo : EIATTR_MERCURY_ISA_VERSION
	.align		4
.L_2301:
        /*01a8*/ 	.byte	0x03, 0x5f
        /*01aa*/ 	.short	0x0101


	//----- nvinfo : EIATTR_INT_WARP_WIDE_INSTR_OFFSETS
	.align		4
        /*01ac*/ 	.byte	0x04, 0x31
        /*01ae*/ 	.short	(.L_2303 - .L_2302)


	//   ....[0]....
.L_2302:
        /*01b0*/ 	.word	0x00005640


	//   ....[1]....
        /*01b4*/ 	.word	0x00007360


	//----- nvinfo : EIATTR_COOP_GROUP_MASK_REGIDS
	.align		4
.L_2303:
        /*01b8*/ 	.byte	0x04, 0x29
        /*01ba*/ 	.short	(.L_2305 - .L_2304)


	//   ....[0]....
.L_2304:
        /*01bc*/ 	.word	0xffffffff


	//   ....[1]....
        /*01c0*/ 	.word	0xffffffff


	//   ....[2]....
        /*01c4*/ 	.word	0xffffffff


	//   ....[3]....
        /*01c8*/ 	.word	0xffffffff


	//   ....[4]....
        /*01cc*/ 	.word	0xffffffff


	//   ....[5]....
        /*01d0*/ 	.word	0xffffffff


	//   ....[6]....
        /*01d4*/ 	.word	0xffffffff


	//   ....[7]....
        /*01d8*/ 	.word	0xffffffff


	//   ....[8]....
        /*01dc*/ 	.word	0xffffffff


	//   ....[9]....
        /*01e0*/ 	.word	0xffffffff


	//   ....[10]....
        /*01e4*/ 	.word	0xffffffff


	//   ....[11]....
        /*01e8*/ 	.word	0xffffffff


	//   ....[12]....
        /*01ec*/ 	.word	0xffffffff


	//   ....[13]....
        /*01f0*/ 	.word	0xffffffff


	//   ....[14]....
        /*01f4*/ 	.word	0xffffffff


	//   ....[15]....
        /*01f8*/ 	.word	0xffffffff


	//   ....[16]....
        /*01fc*/ 	.word	0xffffffff


	//   ....[17]....
        /*0200*/ 	.word	0xffffffff


	//   ....[18]....
        /*0204*/ 	.word	0xffffffff


	//   ....[19]....
        /*0208*/ 	.word	0xffffffff


	//   ....[20]....
        /*020c*/ 	.word	0xffffffff


	//   ....[21]....
        /*0210*/ 	.word	0xffffffff


	//   ....[22]....
        /*0214*/ 	.word	0xffffffff


	//   ....[23]....
        /*0218*/ 	.word	0xffffffff


	//   ....[24]....
        /*021c*/ 	.word	0xffffffff


	//   ....[25]....
        /*0220*/ 	.word	0xffffffff


	//   ....[26]....
        /*0224*/ 	.word	0xffffffff


	//   ....[27]....
        /*0228*/ 	.word	0xffffffff


	//   ....[28]....
        /*022c*/ 	.word	0xffffffff


	//   ....[29]....
        /*0230*/ 	.word	0xffffffff


	//   ....[30]....
        /*0234*/ 	.word	0xffffffff


	//   ....[31]....
        /*0238*/ 	.word	0xffffffff


	//   ....[32]....
        /*023c*/ 	.word	0xffffffff


	//   ....[33]....
        /*0240*/ 	.word	0xffffffff


	//   ....[34]....
        /*0244*/ 	.word	0xffffffff


	//   ....[35]....
        /*0248*/ 	.word	0xffffffff


	//   ....[36]....
        /*024c*/ 	.word	0xffffffff


	//   ....[37]....
        /*0250*/ 	.word	0xffffffff


	//   ....[38]....
        /*0254*/ 	.word	0xffffffff


	//   ....[39]....
        /*0258*/ 	.word	0xffffffff


	//   ....[40]....
        /*025c*/ 	.word	0xffffffff


	//   ....[41]....
        /*0260*/ 	.word	0xffffffff


	//   ....[42]....
        /*0264*/ 	.word	0xffffffff


	//   ....[43]....
        /*0268*/ 	.word	0xffffffff


	//   ....[44]....
        /*026c*/ 	.word	0xffffffff


	//   ....[45]....
        /*0270*/ 	.word	0xffffffff


	//   ....[46]....
        /*0274*/ 	.word	0xffffffff


	//   ....[47]....
        /*0278*/ 	.word	0xffffffff


	//   ....[48]....
        /*027c*/ 	.word	0xffffffff


	//   ....[49]....
        /*0280*/ 	.word	0xffffffff


	//   ....[50]....
        /*0284*/ 	.word	0xffffffff


	//   ....[51]....
        /*0288*/ 	.word	0xffffffff


	//   ....[52]....
        /*028c*/ 	.word	0xffffffff


	//   ....[53]....
        /*0290*/ 	.word	0xffffffff


	//   ....[54]....
        /*0294*/ 	.word	0xffffffff


	//   ....[55]....
        /*0298*/ 	.word	0xffffffff


	//   ....[56]....
        /*029c*/ 	.word	0xffffffff


	//   ....[57]....
        /*02a0*/ 	.word	0xffffffff


	//   ....[58]....
        /*02a4*/ 	.word	0xffffffff


	//   ....[59]....
        /*02a8*/ 	.word	0xffffffff


	//   ....[60]....
        /*02ac*/ 	.word	0xffffffff


	//   ....[61]....
        /*02b0*/ 	.word	0xffffffff


	//   ....[62]....
        /*02b4*/ 	.word	0xffffffff


	//   ....[63]....
        /*02b8*/ 	.word	0xffffffff


	//   ....[64]....
        /*02bc*/ 	.word	0xffffffff


	//   ....[65]....
        /*02c0*/ 	.word	0xffffffff


	//   ....[66]....
        /*02c4*/ 	.word	0xffffffff


	//   ....[67]....
        /*02c8*/ 	.word	0xffffffff


	//   ....[68]....
        /*02cc*/ 	.word	0xffffffff


	//   ....[69]....
        /*02d0*/ 	.word	0xffffffff


	//   ....[70]....
        /*02d4*/ 	.word	0xffffffff


	//   ....[71]....
        /*02d8*/ 	.word	0xffffffff


	//   ....[72]....
        /*02dc*/ 	.word	0xffffffff


	//   ....[73]....
        /*02e0*/ 	.word	0xffffffff


	//   ....[74]....
        /*02e4*/ 	.word	0xffffffff


	//   ....[75]....
        /*02e8*/ 	.word	0xffffffff


	//   ....[76]....
        /*02ec*/ 	.word	0xffffffff


	//   ....[77]....
        /*02f0*/ 	.word	0xffffffff


	//   ....[78]....
        /*02f4*/ 	.word	0xffffffff


	//   ....[79]....
        /*02f8*/ 	.word	0xffffffff


	//   ....[80]....
        /*02fc*/ 	.word	0xffffffff


	//   ....[81]....
        /*0300*/ 	.word	0xffffffff


	//   ....[82]....
        /*0304*/ 	.word	0xffffffff


	//   ....[83]....
        /*0308*/ 	.word	0xffffffff


	//   ....[84]....
        /*030c*/ 	.word	0xffffffff


	//   ....[85]....
        /*0310*/ 	.word	0xffffffff


	//   ....[86]....
        /*0314*/ 	.word	0xffffffff


	//   ....[87]....
        /*0318*/ 	.word	0xffffffff


	//   ....[88]....
        /*031c*/ 	.word	0xffffffff


	//   ....[89]....
        /*0320*/ 	.word	0xffffffff


	//   ....[90]....
        /*0324*/ 	.word	0xffffffff


	//   ....[91]....
        /*0328*/ 	.word	0xffffffff


	//----- nvinfo : EIATTR_COOP_GROUP_INSTR_OFFSETS
	.align		4
.L_2305:
        /*032c*/ 	.byte	0x04, 0x28
        /*032e*/ 	.short	(.L_2307 - .L_2306)


	//   ....[0]....
.L_2306:
        /*0330*/ 	.word	0x00001370


	//   ....[1]....
        /*0334*/ 	.word	0x00001820


	//   ....[2]....
        /*0338*/ 	.word	0x00001e30


	//   ....[3]....
        /*033c*/ 	.word	0x00003c20


	//   ....[4]....
        /*0340*/ 	.word	0x00005300


	//   ....[5]....
        /*0344*/ 	.word	0x00005340


	//   ....[6]....
        /*0348*/ 	.word	0x00005380


	//   ....[7]....
        /*034c*/ 	.word	0x000053c0


	//   ....[8]....
        /*0350*/ 	.word	0x00005440


	//   ....[9]....
        /*0354*/ 	.word	0x000054a0


	//   ....[10]....
        /*0358*/ 	.word	0x000055b0


	//   ....[11]....
        /*035c*/ 	.word	0x000055f0


	//   ....[12]....
        /*0360*/ 	.word	0x000056b0


	//   ....[13]....
        /*0364*/ 	.word	0x000056e0


	//   ....[14]....
        /*0368*/ 	.word	0x00005890


	//   ....[15]....
        /*036c*/ 	.word	0x000058d0


	//   ....[16]....
        /*0370*/ 	.word	0x00005910


	//   ....[17]....
        /*0374*/ 	.word	0x00005950


	//   ....[18]....
        /*0378*/ 	.word	0x00005b20


	//   ....[19]....
        /*037c*/ 	.word	0x00005b60


	//   ....[20]....
        /*0380*/ 	.word	0x00005ba0


	//   ....[21]....
        /*0384*/ 	.word	0x00005be0


	//   ....[22]....
        /*0388*/ 	.word	0x00005db0


	//   ....[23]....
        /*038c*/ 	.word	0x00005df0


	//   ....[24]....
        /*0390*/ 	.word	0x00005e30


	//   ....[25]....
        /*0394*/ 	.word	0x00005e70


	//   ....[26]....
        /*0398*/ 	.word	0x00006040


	//   ....[27]....
        /*039c*/ 	.word	0x00006080


	//   ....[28]....
        /*03a0*/ 	.word	0x000060c0


	//   ....[29]....
        /*03a4*/ 	.word	0x00006110


	//   ....[30]....
        /*03a8*/ 	.word	0x00006b30


	//   ....[31]....
        /*03ac*/ 	.word	0x00006b50


	//   ....[32]....
        /*03b0*/ 	.word	0x00006b60


	//   ....[33]....
        /*03b4*/ 	.word	0x00006b70


	//   ....[34]....
        /*03b8*/ 	.word	0x00006c50


	//   ....[35]....
        /*03bc*/ 	.word	0x00006c70


	//   ....[36]....
        /*03c0*/ 	.word	0x00006c80


	//   ....[37]....
        /*03c4*/ 	.word	0x00006c90


	//   ....[38]....
        /*03c8*/ 	.word	0x00006d70


	//   ....[39]....
        /*03cc*/ 	.word	0x00006d90


	//   ....[40]....
        /*03d0*/ 	.word	0x00006da0


	//   ....[41]....
        /*03d4*/ 	.word	0x00006db0


	//   ....[42]....
        /*03d8*/ 	.word	0x00006ed0


	//   ....[43]....
        /*03dc*/ 	.word	0x00006f10


	//   ....[44]....
        /*03e0*/ 	.word	0x00006f20


	//   ....[45]....
        /*03e4*/ 	.word	0x00006f30


	//   ....[46]....
        /*03e8*/ 	.word	0x00007020


	//   ....[47]....
        /*03ec*/ 	.word	0x00007050


	//   ....[48]....
        /*03f0*/ 	.word	0x00007060


	//   ....[49]....
        /*03f4*/ 	.word	0x00007070


	//   ....[50]....
        /*03f8*/ 	.word	0x00007150


	//   ....[51]....
        /*03fc*/ 	.word	0x00007190


	//   ....[52]....
        /*0400*/ 	.word	0x000071d0


	//   ....[53]....
        /*0404*/ 	.word	0x00007210


	//   ....[54]....
        /*0408*/ 	.word	0x00007250


	//   ....[55]....
        /*040c*/ 	.word	0x00007290


	//   ....[56]....
        /*0410*/ 	.word	0x000072d0


	//   ....[57]....
        /*0414*/ 	.word	0x00007310


	//   ....[58]....
        /*0418*/ 	.word	0x00007540


	//   ....[59]....
        /*041c*/ 	.word	0x00007840


	//   ....[60]....
        /*0420*/ 	.word	0x0000a820


	//   ....[61]....
        /*0424*/ 	.word	0x0000a860


	//   ....[62]....
        /*0428*/ 	.word	0x0000a8a0


	//   ....[63]....
        /*042c*/ 	.word	0x0000a8e0


	//   ....[64]....
        /*0430*/ 	.word	0x0000a9f0


	//   ....[65]....
        /*0434*/ 	.word	0x0000aa30


	//   ....[66]....
        /*0438*/ 	.word	0x0000aa70


	//   ....[67]....
        /*043c*/ 	.word	0x0000aab0


	//   ....[68]....
        /*0440*/ 	.word	0x0000ac00


	//   ....[69]....
        /*0444*/ 	.word	0x0000ac40


	//   ....[70]....
        /*0448*/ 	.word	0x0000ac80


	//   ....[71]....
        /*044c*/ 	.word	0x0000acc0


	//   ....[72]....
        /*0450*/ 	.word	0x0000add0


	//   ....[73]....
        /*0454*/ 	.word	0x0000ae10


	//   ....[74]....
        /*0458*/ 	.word	0x0000ae50


	//   ....[75]....
        /*045c*/ 	.word	0x0000ae90


	//   ....[76]....
        /*0460*/ 	.word	0x0000af90


	//   ....[77]....
        /*0464*/ 	.word	0x0000afb0


	//   ....[78]....
        /*0468*/ 	.word	0x0000afd0


	//   ....[79]....
        /*046c*/ 	.word	0x0000aff0


	//   ....[80]....
        /*0470*/ 	.word	0x0000b3d0


	//   ....[81]....
        /*0474*/ 	.word	0x0000bb70


	//   ....[82]....
        /*0478*/ 	.word	0x0000c320


	//   ....[83]....
        /*047c*/ 	.word	0x0000c340


	//   ....[84]....
        /*0480*/ 	.word	0x0000c370


	//   ....[85]....
        /*0484*/ 	.word	0x0000c3a0


	//   ....[86]....
        /*0488*/ 	.word	0x0000c3c0


	//   ....[87]....
        /*048c*/ 	.word	0x0000c510


	//   ....[88]....
        /*0490*/ 	.word	0x0000c530


	//   ....[89]....
        /*0494*/ 	.word	0x0000c560


	//   ....[90]....
        /*0498*/ 	.word	0x0000c590


	//   ....[91]....
        /*049c*/ 	.word	0x0000c5b0


	//----- nvinfo : EIATTR_EXIT_INSTR_OFFSETS
	.align		4
.L_2307:
        /*04a0*/ 	.byte	0x04, 0x1c
        /*04a2*/ 	.short	(.L_2309 - .L_2308)


	//   ....[0]....
.L_2308:
        /*04a4*/ 	.word	0x0000c6a0


	//   ....[1]....
        /*04a8*/ 	.word	0x0000c9f0


	//----- nvinfo : EIATTR_MAX_THREADS
	.align		4
.L_2309:
        /*04ac*/ 	.byte	0x04, 0x05
        /*04ae*/ 	.short	(.L_2311 - .L_2310)
.L_2310:
        /*04b0*/ 	.word	0x00000020
        /*04b4*/ 	.word	0x00000001
        /*04b8*/ 	.word	0x00000001


	//----- nvinfo : EIATTR_CRS_STACK_SIZE
	.align		4
.L_2311:
        /*04bc*/ 	.byte	0x04, 0x1e
        /*04be*/ 	.short	(.L_2313 - .L_2312)
.L_2312:
        /*04c0*/ 	.word	0x00000000


	//----- nvinfo : EIATTR_CBANK_PARAM_SIZE
	.align		4
.L_2313:
        /*04c4*/ 	.byte	0x03, 0x19
        /*04c6*/ 	.short	0x01f0


	//----- nvinfo : EIATTR_PARAM_CBANK
	.align		4
        /*04c8*/ 	.byte	0x04, 0x0a
        /*04ca*/ 	.short	(.L_2315 - .L_2314)
	.align		4
.L_2314:
        /*04cc*/ 	.word	index@(.nv.constant0._Z25selective_scan_bwd_kernelI32Selective_Scan_bwd_kernel_traitsILi32ELi16ELb0ELb0ELb1ELb0ELb0EfN3c107complexIfEEEEv12SSMParamsBwd)
        /*04d0*/ 	.short	0x0210
        /*04d2*/ 	.short	0x01f0


	//----- nvinfo : EIATTR_SW_WAR
	.align		4
.L_2315:
        /*04d4*/ 	.byte	0x04, 0x36
        /*04d6*/ 	.short	(.L_2317 - .L_2316)
.L_2316:
        /*04d8*/ 	.word	0x00000008
.L_2317:


//--------------------- .nv.info._Z25selective_scan_bwd_kernelI32Selective_Scan_bwd_kernel_traitsILi32ELi16ELb0ELb0ELb1ELb0ELb1EfN3c107complexIfEEEEv12SSMParamsBwd --------------------------
	.section	.nv.info._Z25selective_scan_bwd_kernelI32Selective_Scan_bwd_kernel_traitsILi32ELi16ELb0ELb0ELb1ELb0ELb1EfN3c107complexIfEEEEv12SSMParamsBwd,"",@"SHT_CUDA_INFO"
	.sectionflags	@""
	.align	4


	//----- nvinfo : EIATTR_CUDA_API_VERSION
	.align		4
        /*0000*/ 	.byte	0x04, 0x37
        /*0002*/ 	.short	(.L_2319 - .L_2318)
.L_2318:
        /*0004*/ 	.word	0x00000082


	//----- nvinfo : EIATTR_KPARAM_INFO
	.align		4
.L_2319:
        /*0008*/ 	.byte	0x04, 0x17
        /*000a*/ 	.short	(.L_2321 - .L_2320)
.L_2320:
        /*000c*/ 	.word	0x00000000
        /*0010*/ 	.short	0x0000
        /*0012*/ 	.short	0x0000
        /*0014*/ 	.byte	0x00, 0xf0, 0xc1, 0x07


	//----- nvinfo : EIATTR_SPARSE_MMA_MASK
	.align		4
.L_2321:
        /*0018*/ 	.byte	0x03, 0x50
        /*001a*/ 	.short	0x0000


	//----- nvinfo : EIATTR_MAXREG_COUNT
	.align		4
        /*001c*/ 	.byte	0x03, 0x1b
        /*001e*/ 	.short	0x00ff


	//----- nvinfo : EIATTR_NUM_BARRIERS
	.align		4
        /*0020*/ 	.byte	0x02, 0x4c
        /*0022*/ 	.byte	0x01
	.zero		1


	//----- nvinfo : EIATTR_ANNOTATIONS
	.align		4
        /*0024*/ 	.byte	0x04, 0x55
        /*0026*/ 	.short	(.L_2323 - .L_2322)


	//   ....[0]....
.L_2322:
        /* <DEDUP_REMOVED lines=23> */


	//----- nvinfo : EIATTR_MERCURY_ISA_VERSION
	.align		4
.L_2323:
        /*0188*/ 	.byte	0x03, 0x5f
        /*018a*/ 	.short	0x0101


	//----- nvinfo : EIATTR_INT_WARP_WIDE_INSTR_OFFSETS
	.align		4
        /*018c*/ 	.byte	0x04, 0x31
        /*018e*/ 	.short	(.L_2325 - .L_2324)


	//   ....[0]....
.L_2324:
        /*0190*/ 	.word	0x00007f80


	//   ....[1]....
        /*0194*/ 	.word	0x0000a590


	//----- nvinfo : EIATTR_COOP_GROUP_MASK_REGIDS
	.align		4
.L_2325:
        /*0198*/ 	.byte	0x04, 0x29
        /*019a*/ 	.short	(.L_2327 - .L_2326)


	//   ....[0]....
.L_2326:
        /*019c*/ 	.word	0xffffffff


	//   ....[1]....
        /*01a0*/ 	.word	0xffffffff


	//   ....[2]....
        /*01a4*/ 	.word	0xffffffff


	//   ....[3]....
        /*01a8*/ 	.word	0xffffffff


	//   ....[4]....
        /*01ac*/ 	.word	0xffffffff


	//   ....[5]....
        /*01b0*/ 	.word	0xffffffff


	//   ....[6]....
        /*01b4*/ 	.word	0xffffffff


	//   ....[7]....
        /*01b8*/ 	.word	0xffffffff


	//   ....[8]....
        /*01bc*/ 	.word	0xffffffff


	//   ....[9]....
        /*01c0*/ 	.word	0xffffffff


	//   ....[10]....
        /*01c4*/ 	.word	0xffffffff


	//   ....[11]....
        /*01c8*/ 	.word	0xffffffff


	//   ....[12]....
        /*01cc*/ 	.word	0xffffffff


	//   ....[13]....
        /*01d0*/ 	.word	0xffffffff


	//   ....[14]....
        /*01d4*/ 	.word	0xffffffff


	//   ....[15]....
        /*01d8*/ 	.word	0xffffffff


	//   ....[16]....
        /*01dc*/ 	.word	0xffffffff


	//   ....[17]....
        /*01e0*/ 	.word	0xffffffff


	//   ....[18]....
        /*01e4*/ 	.word	0xffffffff


	//   ....[19]....
        /*01e8*/ 	.word	0xffffffff


	//   ....[20]....
        /*01ec*/ 	.word	0xffffffff


	//   ....[21]....
        /*01f0*/ 	.word	0xffffffff


	//   ....[22]....
        /*01f4*/ 	.word	0xffffffff


	//   ....[23]....
        /*01f8*/ 	.word	0xffffffff


	//   ....[24]....
        /*01fc*/ 	.word	0xffffffff


	//   ....[25]....
        /*0200*/ 	.word	0xffffffff


	//   ....[26]....
        /*0204*/ 	.word	0xffffffff


	//   ....[27]....
        /*0208*/ 	.word	0xffffffff


	//   ....[28]....
        /*020c*/ 	.word	0xffffffff


	//   ....[29]....
        /*0210*/ 	.word	0xffffffff


	//   ....[30]....
        /*0214*/ 	.word	0xffffffff


	//   ....[31]....
        /*0218*/ 	.word	0xffffffff


	//   ....[32]....
        /*021c*/ 	.word	0xffffffff


	//   ....[33]....
        /*0220*/ 	.word	0xffffffff


	//   ....[34]....
        /*0224*/ 	.word	0xffffffff


	//   ....[35]....
        /*0228*/ 	.word	0xffffffff


	//   ....[36]....
        /*022c*/ 	.word	0xffffffff


	//   ....[37]....
        /*0230*/ 	.word	0xffffffff


	//   ....[38]....
        /*0234*/ 	.word	0xffffffff


	//   ....[39]....
        /*0238*/ 	.word	0xffffffff


	//   ....[40]....
        /*023c*/ 	.word	0xffffffff


	//   ....[41]....
        /*0240*/ 	.word	0xffffffff


	//   ....[42]....
        /*0244*/ 	.word	0xffffffff


	//   ....[43]....
        /*0248*/ 	.word	0xffffffff


	//   ....[44]....
        /*024c*/ 	.word	0xffffffff


	//   ....[45]....
        /*0250*/ 	.word	0xffffffff


	//   ....[46]....
        /*0254*/ 	.word	0xffffffff


	//   ....[47]....
        /*0258*/ 	.word	0xffffffff


	//   ....[48]....
        /*025c*/ 	.word	0xffffffff


	//   ....[49]....
        /*0260*/ 	.word	0xffffffff


	//   ....[50]....
        /*0264*/ 	.word	0xffffffff


	//   ....[51]....
        /*0268*/ 	.word	0xffffffff


	//   ....[52]....
        /*026c*/ 	.word	0xffffffff


	//   ....[53]....
        /*0270*/ 	.word	0xffffffff


	//   ....[54]....
        /*0274*/ 	.word	0xffffffff


	//   ....[55]....
        /*0278*/ 	.word	0xffffffff


	//   ....[56]....
        /*027c*/ 	.word	0xffffffff


	//   ....[57]....
        /*0280*/ 	.word	0xffffffff


	//   ....[58]....
        /*0284*/ 	.word	0xffffffff


	//   ....[59]....
        /*0288*/ 	.word	0xffffffff


	//   ....[60]....
        /*028c*/ 	.word	0xffffffff


	//   ....[61]....
        /*0290*/ 	.word	0xffffffff


	//   ....[62]....
        /*0294*/ 	.word	0xffffffff


	//   ....[63]....
        /*0298*/ 	.word	0xffffffff


	//   ....[64]....
        /*029c*/ 	.word	0xffffffff


	//   ....[65]....
        /*02a0*/ 	.word	0xffffffff


	//   ....[66]....
        /*02a4*/ 	.word	0xffffffff


	//   ....[67]....
        /*02a8*/ 	.word	0xffffffff


	//   ....[68]....
        /*02ac*/ 	.word	0xffffffff


	//   ....[69]....
        /*02b0*/ 	.word	0xffffffff


	//   ....[70]....
        /*02b4*/ 	.word	0xffffffff


	//   ....[71]....
        /*02b8*/ 	.word	0xffffffff


	//   ....[72]....
        /*02bc*/ 	.word	0xffffffff


	//   ....[73]....
        /*02c0*/ 	.word	0xffffffff


	//   ....[74]....
        /*02c4*/ 	.word	0xffffffff


	//   ....[75]....
        /*02c8*/ 	.word	0xffffffff


	//   ....[76]....
        /*02cc*/ 	.word	0xffffffff


	//   ....[77]....
        /*02d0*/ 	.word	0xffffffff


	//   ....[78]....
        /*02d4*/ 	.word	0xffffffff


	//   ....[79]....
        /*02d8*/ 	.word	0xffffffff


	//   ....[80]....
        /*02dc*/ 	.word	0xffffffff


	//   ....[81]....
        /*02e0*/ 	.word	0xffffffff


	//   ....[82]....
        /*02e4*/ 	.word	0xffffffff


	//   ....[83]....
        /*02e8*/ 	.word	0xffffffff


	//   ....[84]....
        /*02ec*/ 	.word	0xffffffff


	//   ....[85]....
        /*02f0*/ 	.word	0xffffffff


	//   ....[86]....
        /*02f4*/ 	.word	0xffffffff


	//   ....[87]....
        /*02f8*/ 	.word	0xffffffff


	//   ....[88]....
        /*02fc*/ 	.word	0xffffffff


	//   ....[89]....
        /*0300*/ 	.word	0xffffffff


	//   ....[90]....
        /*0304*/ 	.word	0xffffffff


	//   ....[91]....
        /*0308*/ 	.word	0xffffffff


	//   ....[92]....
        /*030c*/ 	.word	0xffffffff


	//   ....[93]....
        /*0310*/ 	.word	0xffffffff


	//   ....[94]....
        /*0314*/ 	.word	0xffffffff


	//   ....[95]....
        /*0318*/ 	.word	0xffffffff


	//----- nvinfo : EIATTR_COOP_GROUP_INSTR_OFFSETS
	.align		4
.L_2327:
        /*031c*/ 	.byte	0x04, 0x28
        /*031e*/ 	.short	(.L_2329 - .L_2328)


	//   ....[0]....
.L_2328:
        /*0320*/ 	.word	0x00001340


	//   ....[1]....
        /*0324*/ 	.word	0x00001800


	//   ....[2]....
        /*0328*/ 	.word	0x000020a0


	//   ....[3]....
        /*032c*/ 	.word	0x00002550


	//   ....[4]....
        /*0330*/ 	.word	0x00002c00


	//   ....[5]....
        /*0334*/ 	.word	0x00003470


	//   ....[6]....
        /*0338*/ 	.word	0x00003fa0


	//   ....[7]....
        /*033c*/ 	.word	0x00006160


	//   ....[8]....
        /*0340*/ 	.word	0x00007850


	//   ....[9]....
        /*0344*/ 	.word	0x00007890


	//   ....[10]....
        /*0348*/ 	.word	0x000078d0


	//   ....[11]....
        /*034c*/ 	.word	0x00007910


	//   ....[12]....
        /*0350*/ 	.word	0x000079e0


	//   ....[13]....
        /*0354*/ 	.word	0x00007b40


	//   ....[14]....
        /*0358*/ 	.word	0x00007b80


	//   ....[15]....
        /*035c*/ 	.word	0x00007bc0


	//   ....[16]....
        /*0360*/ 	.word	0x00007c00


	//   ....[17]....
        /*0364*/ 	.word	0x00007dd0


	//   ....[18]....
        /*0368*/ 	.word	0x00007e10


	//   ....[19]....
        /*036c*/ 	.word	0x00007e50


	//   ....[20]....
        /*0370*/ 	.word	0x00007e90


	//   ....[21]....
        /*0374*/ 	.word	0x00008090


	//   ....[22]....
        /*0378*/ 	.word	0x000080d0


	//   ....[23]....
        /*037c*/ 	.word	0x00008110


	//   ....[24]....
        /*0380*/ 	.word	0x00008150


	//   ....[25]....
        /*0384*/ 	.word	0x00008320


	//   ....[26]....
        /*0388*/ 	.word	0x00008360


	//   ....[27]....
        /*038c*/ 	.word	0x000083a0


	//   ....[28]....
        /*0390*/ 	.word	0x000083e0


	//   ....[29]....
        /*0394*/ 	.word	0x00008590


	//   ....[30]....
        /*0398*/ 	.word	0x000085d0


	//   ....[31]....
        /*039c*/ 	.word	0x00008610


	//   ....[32]....
        /*03a0*/ 	.word	0x00008640


	//   ....[33]....
        /*03a4*/ 	.word	0x00008660


	//   ....[34]....
        /*03a8*/ 	.word	0x00008fe0


	//   ....[35]....
        /*03ac*/ 	.word	0x00009020


	//   ....[36]....
        /*03b0*/ 	.word	0x00009030


	//   ....[37]....
        /*03b4*/ 	.word	0x00009040


	//   ....[38]....
        /*03b8*/ 	.word	0x00009120


	//   ....[39]....
        /*03bc*/ 	.word	0x00009140


	//   ....[40]....
        /*03c0*/ 	.word	0x00009150


	//   ....[41]....
        /*03c4*/ 	.word	0x00009160


	//   ....[42]....
        /*03c8*/ 	.word	0x00009240


	//   ....[43]....
        /*03cc*/ 	.word	0x00009280


	//   ....[44]....
        /*03d0*/ 	.word	0x00009290


	//   ....[45]....
        /*03d4*/ 	.word	0x000092a0


	//   ....[46]....
        /*03d8*/ 	.word	0x00009390


	//   ....[47]....
        /*03dc*/ 	.word	0x000093c0


	//   ....[48]....
        /*03e0*/ 	.word	0x000093d0


	//   ....[49]....
        /*03e4*/ 	.word	0x000093e0


	//   ....[50]....
        /*03e8*/ 	.word	0x000094c0


	//   ....[51]....
        /*03ec*/ 	.word	0x00009500


	//   ....[52]....
        /*03f0*/ 	.word	0x00009510


	//   ....[53]....
        /*03f4*/ 	.word	0x00009520


	//   ....[54]....
        /*03f8*/ 	.word	0x00009600


	//   ....[55]....
        /*03fc*/ 	.word	0x00009640


	//   ....[56]....
        /*0400*/ 	.word	0x00009800


	//   ....[57]....
        /*0404*/ 	.word	0x00009840


	//   ....[58]....
        /*0408*/ 	.word	0x00009880


	//   ....[59]....
        /*040c*/ 	.word	0x000098d0


	//   ....[60]....
        /*0410*/ 	.word	0x00009910


	//   ....[61]....
        /*0414*/ 	.word	0x000099e0


	//   ....[62]....
        /*0418*/ 	.word	0x00009b50


	//   ....[63]....
        /*041c*/ 	.word	0x00009ec0


	//   ....[64]....
        /*0420*/ 	.word	0x0000cda0


	//   ....[65]....
        /*0424*/ 	.word	0x0000cde0


	//   ....[66]....
        /*0428*/ 	.word	0x0000ce20


	//   ....[67]....
        /*042c*/ 	.word	0x0000ce60


	//   ....[68]....
        /*0430*/ 	.word	0x0000cf70


	//   ....[69]....
        /*0434*/ 	.word	0x0000cfb0


	//   ....[70]....
        /*0438*/ 	.word	0x0000cff0


	//   ....[71]....
        /*043c*/ 	.word	0x0000d030


	//   ....[72]....
        /*0440*/ 	.word	0x0000d180


	//   ....[73]....
        /*0444*/ 	.word	0x0000d1c0


	//   ....[74]....
        /*0448*/ 	.word	0x0000d200


	//   ....[75]....
        /*044c*/ 	.word	0x0000d240


	//   ....[76]....
        /*0450*/ 	.word	0x0000d390


	//   ....[77]....
        /*0454*/ 	.word	0x0000d3d0


	//   ....[78]....
        /*0458*/ 	.word	0x0000d410


	//   ....[79]....
        /*045c*/ 	.word	0x0000d450


	//   ....[80]....
        /*0460*/ 	.word	0x0000d510


	//   ....[81]....
        /*0464*/ 	.word	0x0000d530


	//   ....[82]....
        /*0468*/ 	.word	0x0000d550


	//   ....[83]....
        /*046c*/ 	.word	0x0000d570


	//   ....[84]....
        /*0470*/ 	.word	0x0000d990


	//   ....[85]....
        /*0474*/ 	.word	0x0000e120


	//   ....[86]....
        /*0478*/ 	.word	0x0000e8d0


	//   ....[87]....
        /*047c*/ 	.word	0x0000e8f0


	//   ....[88]....
        /*0480*/ 	.word	0x0000e920


	//   ....[89]....
        /*0484*/ 	.word	0x0000e950


	//   ....[90]....
        /*0488*/ 	.word	0x0000e970


	//   ....[91]....
        /*048c*/ 	.word	0x0000eac0


	//   ....[92]....
        /*0490*/ 	.word	0x0000eae0


	//   ....[93]....
        /*0494*/ 	.word	0x0000eb10


	//   ....[94]....
        /*0498*/ 	.word	0x0000eb40


	//   ....[95]....
        /*049c*/ 	.word	0x0000eb60


	//----- nvinfo : EIATTR_EXIT_INSTR_OFFSETS
	.align		4
.L_2329:
        /*04a0*/ 	.byte	0x04, 0x1c
        /*04a2*/ 	.short	(.L_2331 - .L_2330)


	//   ....[0]....
.L_2330:
        /*04a4*/ 	.word	0x0000ec50


	//   ....[1]....
        /*04a8*/ 	.word	0x0000efa0


	//----- nvinfo : EIATTR_MAX_THREADS
	.align		4
.L_2331:
        /*04ac*/ 	.byte	0x04, 0x05
        /*04ae*/ 	.short	(.L_2333 - .L_2332)
.L_2332:
        /*04b0*/ 	.word	0x00000020
        /*04b4*/ 	.word	0x00000001
        /*04b8*/ 	.word	0x00000001


	//----- nvinfo : EIATTR_CRS_STACK_SIZE
	.align		4
.L_2333:
        /*04bc*/ 	.byte	0x04, 0x1e
        /*04be*/ 	.short	(.L_2335 - .L_2334)
.L_2334:
        /*04c0*/ 	.word	0x00000000


	//----- nvinfo : EIATTR_CBANK_PARAM_SIZE
	.align		4
.L_2335:
        /*04c4*/ 	.byte	0x03, 0x19
        /*04c6*/ 	.short	0x01f0


	//----- nvinfo : EIATTR_PARAM_CBANK
	.align		4
        /*04c8*/ 	.byte	0x04, 0x0a
        /*04ca*/ 	.short	(.L_2337 - .L_2336)
	.align		4
.L_2336:
        /*04cc*/ 	.word	index@(.nv.constant0._Z25selective_scan_bwd_kernelI32Selective_Scan_bwd_kernel_traitsILi32ELi16ELb0ELb0ELb1ELb0ELb1EfN3c107complexIfEEEEv12SSMParamsBwd)
        /*04d0*/ 	.short	0x0210
        /*04d2*/ 	.short	0x01f0


	//----- nvinfo : EIATTR_SW_WAR
	.align		4
.L_2337:
        /*04d4*/ 	.byte	0x04, 0x36
        /*04d6*/ 	.short	(.L_2339 - .L_2338)
.L_2338:
        /*04d8*/ 	.word	0x00000008
.L_2339:


//--------------------- .nv.info._Z25selective_scan_bwd_kernelI32Selective_Scan_bwd_kernel_traitsILi32ELi16ELb0ELb0ELb1ELb1ELb0EfN3c107complexIfEEEEv12SSMParamsBwd --------------------------
	.section	.nv.info._Z25selective_scan_bwd_kernelI32Selective_Scan_bwd_kernel_traitsILi32ELi16ELb0ELb0ELb1ELb1ELb0EfN3c107complexIfEEEEv12SSMParamsBwd,"",@"SHT_CUDA_INFO"
	.sectionflags	@""
	.align	4


	//----- nvinfo : EIATTR_CUDA_API_VERSION
	.align		4
        /*0000*/ 	.byte	0x04, 0x37
        /*0002*/ 	.short	(.L_2341 - .L_2340)
.L_2340:
        /*0004*/ 	.word	0x00000082


	//----- nvinfo : EIATTR_KPARAM_INFO
	.align		4
.L_2341:
        /*0008*/ 	.byte	0x04, 0x17
        /*000a*/ 	.short	(.L_2343 - .L_2342)
.L_2342:
        /*000c*/ 	.word	0x00000000
        /*0010*/ 	.short	0x0000
        /*0012*/ 	.short	0x0000
        /*0014*/ 	.byte	0x00, 0xf0, 0xc1, 0x07


	//----- nvinfo : EIATTR_SPARSE_MMA_MASK
	.align		4
.L_2343:
        /*0018*/ 	.byte	0x03, 0x50
        /*001a*/ 	.short	0x0000


	//----- nvinfo : EIATTR_MAXREG_COUNT
	.align		4
        /*001c*/ 	.byte	0x03, 0x1b
        /*001e*/ 	.short	0x00ff


	//----- nvinfo : EIATTR_NUM_BARRIERS
	.align		4
        /*0020*/ 	.byte	0x02, 0x4c
        /*0022*/ 	.byte	0x01
	.zero		1


	//----- nvinfo : EIATTR_MERCURY_ISA_VERSION
	.align		4
        /*0024*/ 	.byte	0x03, 0x5f
        /*0026*/ 	.short	0x0101


	//----- nvinfo : EIATTR_INT_WARP_WIDE_INSTR_OFFSETS
	.align		4
        /*0028*/ 	.byte	0x04, 0x31
        /*002a*/ 	.short	(.L_2345 - .L_2344)


	//   ....[0]....
.L_2344:
        /*002c*/ 	.word	0x00007430


	//   ....[1]....
        /*0030*/ 	.word	0x00009270


	//----- nvinfo : EIATTR_COOP_GROUP_MASK_REGIDS
	.align		4
.L_2345:
        /*0034*/ 	.byte	0x04, 0x29
        /*0036*/ 	.short	(.L_2347 - .L_2346)


	//   ....[0]....
.L_2346:
        /*0038*/ 	.word	0xffffffff


	//   ....[1]....
        /*003c*/ 	.word	0xffffffff


	//   ....[2]....
        /*0040*/ 	.word	0xffffffff


	//   ....[3]....
        /*0044*/ 	.word	0xffffffff


	//   ....[4]....
        /*0048*/ 	.word	0xffffffff


	//   ....[5]....
        /*004c*/ 	.word	0xffffffff


	//   ....[6]....
        /*0050*/ 	.word	0xffffffff


	//   ....[7]....
        /*0054*/ 	.word	0xffffffff


	//   ....[8]....
        /*0058*/ 	.word	0xffffffff


	//   ....[9]....
        /*005c*/ 	.word	0xffffffff


	//   ....[10]....
        /*0060*/ 	.word	0xffffffff


	//   ....[11]....
        /*0064*/ 	.word	0xffffffff


	//   ....[12]....
        /*0068*/ 	.word	0xffffffff


	//   ....[13]....
        /*006c*/ 	.word	0xffffffff


	//   ....[14]....
        /*0070*/ 	.word	0xffffffff


	//   ....[15]....
        /*0074*/ 	.word	0xffffffff


	//   ....[16]....
        /*0078*/ 	.word	0xffffffff


	//   ....[17]....
        /*007c*/ 	.word	0xffffffff


	//   ....[18]....
        /*0080*/ 	.word	0xffffffff


	//   ....[19]....
        /*0084*/ 	.word	0xffffffff


	//   ....[20]....
        /*0088*/ 	.word	0xffffffff


	//   ....[21]....
        /*008c*/ 	.word	0xffffffff


	//   ....[22]....
        /*0090*/ 	.word	0xffffffff


	//   ....[23]....
        /*0094*/ 	.word	0xffffffff


	//   ....[24]....
        /*0098*/ 	.word	0xffffffff


	//   ....[25]....
        /*009c*/ 	.word	0xffffffff


	//   ....[26]....
        /*00a0*/ 	.word	0xffffffff


	//   ....[27]....
        /*00a4*/ 	.word	0xffffffff


	//   ....[28]....
        /*00a8*/ 	.word	0xffffffff


	//   ....[29]....
        /*00ac*/ 	.word	0xffffffff


	//   ....[30]....
        /*00b0*/ 	.word	0xffffffff


	//   ....[31]....
        /*00b4*/ 	.word	0xffffffff


	//   ....[32]....
        /*00b8*/ 	.word	0xffffffff


	//   ....[33]....
        /*00bc*/ 	.word	0xffffffff


	//   ....[34]....
        /*00c0*/ 	.word	0xffffffff


	//   ....[35]....
        /*00c4*/ 	.word	0xffffffff


	//   ....[36]....
        /*00c8*/ 	.word	0xffffffff


	//   ....[37]....
        /*00cc*/ 	.word	0xffffffff


	//   ....[38]....
        /*00d0*/ 	.word	0xffffffff


	//   ....[39]....
        /*00d4*/ 	.word	0xffffffff


	//   ....[40]....
        /*00d8*/ 	.word	0xffffffff


	//   ....[41]....
        /*00dc*/ 	.word	0xffffffff


	//   ....[42]....
        /*00e0*/ 	.word	0xffffffff


	//   ....[43]....
        /*00e4*/ 	.word	0xffffffff


	//   ....[44]....
        /*00e8*/ 	.word	0xffffffff


	//   ....[45]....
        /*00ec*/ 	.word	0xffffffff


	//   ....[46]....
        /*00f0*/ 	.word	0xffffffff


	//   ....[47]....
        /*00f4*/ 	.word	0xffffffff


	//   ....[48]....
        /*00f8*/ 	.word	0xffffffff


	//   ....[49]....
        /*00fc*/ 	.word	0xffffffff


	//   ....[50]....
        /*0100*/ 	.word	0xffffffff


	//   ....[51]....
        /*0104*/ 	.word	0xffffffff


	//   ....[52]....
        /*0108*/ 	.word	0xffffffff


	//   ....[53]....
        /*010c*/ 	.word	0xffffffff


	//   ....[54]....
        /*0110*/ 	.word	0xffffffff


	//   ....[55]....
        /*0114*/ 	.word	0xffffffff


	//   ....[56]....
        /*0118*/ 	.word	0xffffffff


	//   ....[57]....
        /*011c*/ 	.word	0xffffffff


	//   ....[58]....
        /*0120*/ 	.word	0xffffffff


	//   ....[59]....
        /*0124*/ 	.word	0xffffffff


	//   ....[60]....
        /*0128*/ 	.word	0xffffffff


	//   ....[61]....
        /*012c*/ 	.word	0xffffffff


	//   ....[62]....
        /*0130*/ 	.word	0xffffffff


	//   ....[63]....
        /*0134*/ 	.word	0xffffffff


	//   ....[64]....
        /*0138*/ 	.word	0xffffffff


	//   ....[65]....
        /*013c*/ 	.word	0xffffffff


	//   ....[66]....
        /*0140*/ 	.word	0xffffffff


	//   ....[67]....
        /*0144*/ 	.word	0xffffffff


	//   ....[68]....
        /*0148*/ 	.word	0xffffffff


	//   ....[69]....
        /*014c*/ 	.word	0xffffffff


	//   ....[70]....
        /*0150*/ 	.word	0xffffffff


	//   ....[71]....
        /*0154*/ 	.word	0xffffffff


	//   ....[72]....
        /*0158*/ 	.word	0xffffffff


	//   ....[73]....
        /*015c*/ 	.word	0xffffffff


	//   ....[74]....
        /*0160*/ 	.word	0xffffffff


	//   ....[75]....
        /*0164*/ 	.word	0xffffffff


	//   ....[76]....
        /*0168*/ 	.word	0xffffffff


	//   ....[77]....
        /*016c*/ 	.word	0xffffffff


	//   ....[78]....
        /*0170*/ 	.word	0xffffffff


	//   ....[79]....
        /*0174*/ 	.word	0xffffffff


	//   ....[80]....
        /*0178*/ 	.word	0xffffffff


	//   ....[81]....
        /*017c*/ 	.word	0xffffffff


	//   ....[82]....
        /*0180*/ 	.word	0xffffffff


	//   ....[83]....
        /*0184*/ 	.word	0xffffffff


	//   ....[84]....
        /*0188*/ 	.word	0xffffffff


	//   ....[85]....
        /*018c*/ 	.word	0xffffffff


	//   ....[86]....
        /*0190*/ 	.word	0xffffffff


	//   ....[87]....
        /*0194*/ 	.word	0xffffffff


	//   ....[88]....
        /*0198*/ 	.word	0xffffffff


	//   ....[89]....
        /*019c*/ 	.word	0xffffffff


	//   ....[90]....
        /*01a0*/ 	.word	0xffffffff


	//   ....[91]....
        /*01a4*/ 	.word	0xffffffff


	//   ....[92]....
        /*01a8*/ 	.word	0xffffffff


	//----- nvinfo : EIATTR_COOP_GROUP_INSTR_OFFSETS
	.align		4
.L_2347:
        /*01ac*/ 	.byte	0x04, 0x28
        /*01ae*/ 	.short	(.L_2349 - .L_2348)


	//   ....[0]....
.L_2348:
        /*01b0*/ 	.word	0x00001330


	//   ....[1]....
        /*01b4*/ 	.word	0x00001810


	//   ....[2]....
        /*01b8*/ 	.word	0x00001d60


	//   ....[3]....
        /*01bc*/ 	.word	0x00005bf0


	//   ....[4]....
        /*01c0*/ 	.word	0x00007260


	//   ....[5]....
        /*01c4*/ 	.word	0x000072a0


	//   ....[6]....
        /*01c8*/ 	.word	0x000072e0


	//   ....[7]....
        /*01cc*/ 	.word	0x00007320


	//   ....[8]....
        /*01d0*/ 	.word	0x00007410


	//   ....[9]....
        /*01d4*/ 	.word	0x00007450


	//   ....[10]....
        /*01d8*/ 	.word	0x00007530


	//   ....[11]....
        /*01dc*/ 	.word	0x00007570


	//   ....[12]....
        /*01e0*/ 	.word	0x000075b0


	//   ....[13]....
        /*01e4*/ 	.word	0x000075f0


	//   ....[14]....
        /*01e8*/ 	.word	0x000077f0


	//   ....[15]....
        /*01ec*/ 	.word	0x00007830


	//   ....[16]....
        /*01f0*/ 	.word	0x00007870


	//   ....[17]....
        /*01f4*/ 	.word	0x000078b0


	//   ....[18]....
        /*01f8*/ 	.word	0x00007ab0


	//   ....[19]....
        /*01fc*/ 	.word	0x00007af0


	//   ....[20]....
        /*0200*/ 	.word	0x00007b30


	//   ....[21]....
        /*0204*/ 	.word	0x00007b70


	//   ....[22]....
        /*0208*/ 	.word	0x00007d40


	//   ....[23]....
        /*020c*/ 	.word	0x00007d80


	//   ....[24]....
        /*0210*/ 	.word	0x00007dc0


	//   ....[25]....
        /*0214*/ 	.word	0x00007e00


	//   ....[26]....
        /*0218*/ 	.word	0x00007f90


	//   ....[27]....
        /*021c*/ 	.word	0x00007fd0


	//   ....[28]....
        /*0220*/ 	.word	0x00008010


	//   ....[29]....
        /*0224*/ 	.word	0x00008050


	//   ....[30]....
        /*0228*/ 	.word	0x00008970


	//   ....[31]....
        /*022c*/ 	.word	0x000089d0


	//   ....[32]....
        /*0230*/ 	.word	0x000089e0


	//   ....[33]....
        /*0234*/ 	.word	0x000089f0


	//   ....[34]....
        /*0238*/ 	.word	0x00008ad0


	//   ....[35]....
        /*023c*/ 	.word	0x00008af0


	//   ....[36]....
        /*0240*/ 	.word	0x00008b00


	//   ....[37]....
        /*0244*/ 	.word	0x00008b10


	//   ....[38]....
        /*0248*/ 	.word	0x00008bf0


	//   ....[39]....
        /*024c*/ 	.word	0x00008c10


	//   ....[40]....
        /*0250*/ 	.word	0x00008c20


	//   ....[41]....
        /*0254*/ 	.word	0x00008c30


	//   ....[42]....
        /*0258*/ 	.word	0x00008d10


	//   ....[43]....
        /*025c*/ 	.word	0x00008d30


	//   ....[44]....
        /*0260*/ 	.word	0x00008d40


	//   ....[45]....
        /*0264*/ 	.word	0x00008d50


	//   ....[46]....
        /*0268*/ 	.word	0x00008e30


	//   ....[47]....
        /*026c*/ 	.word	0x00008e70


	//   ....[48]....
        /*0270*/ 	.word	0x00008e80


	//   ....[49]....
        /*0274*/ 	.word	0x00008e90


	//   ....[50]....
        /*0278*/ 	.word	0x00008f70


	//   ....[51]....
        /*027c*/ 	.word	0x00008fb0


	//   ....[52]....
        /*0280*/ 	.word	0x00008ff0


	//   ....[53]....
        /*0284*/ 	.word	0x00009030


	//   ....[54]....
        /*0288*/ 	.word	0x00009070


	//   ....[55]....
        /*028c*/ 	.word	0x00009110


	//   ....[56]....
        /*0290*/ 	.word	0x00009150


	//   ....[57]....
        /*0294*/ 	.word	0x00009190


	//   ....[58]....
        /*0298*/ 	.word	0x00009210


	//   ....[59]....
        /*029c*/ 	.word	0x00009260


	//   ....[60]....
        /*02a0*/ 	.word	0x0000c810


	//   ....[61]....
        /*02a4*/ 	.word	0x0000c850


	//   ....[62]....
        /*02a8*/ 	.word	0x0000c890


	//   ....[63]....
        /*02ac*/ 	.word	0x0000c8d0


	//   ....[64]....
        /*02b0*/ 	.word	0x0000c9e0


	//   ....[65]....
        /*02b4*/ 	.word	0x0000ca20


	//   ....[66]....
        /*02b8*/ 	.word	0x0000ca60


	//   ....[67]....
        /*02bc*/ 	.word	0x0000caa0


	//   ....[68]....
        /*02c0*/ 	.word	0x0000cbb0


	//   ....[69]....
        /*02c4*/ 	.word	0x0000cbf0


	//   ....[70]....
        /*02c8*/ 	.word	0x0000cc30


	//   ....[71]....
        /*02cc*/ 	.word	0x0000cc70


	//   ....[72]....
        /*02d0*/ 	.word	0x0000cd80


	//   ....[73]....
        /*02d4*/ 	.word	0x0000cdc0


	//   ....[74]....
        /*02d8*/ 	.word	0x0000ce00


	//   ....[75]....
        /*02dc*/ 	.word	0x0000ce40


	//   ....[76]....
        /*02e0*/ 	.word	0x0000cf80


	//   ....[77]....
        /*02e4*/ 	.word	0x0000cfb0


	//   ....[78]....
        /*02e8*/ 	.word	0x0000cfd0


	//   ....[79]....
        /*02ec*/ 	.word	0x0000cfe0


	//   ....[80]....
        /*02f0*/ 	.word	0x0000d6b0


	//   ....[81]....
        /*02f4*/ 	.word	0x0000dd90


	//   ....[82]....
        /*02f8*/ 	.word	0x0000e820


	//   ....[83]....
        /*02fc*/ 	.word	0x0000ee70


	//   ....[84]....
        /*0300*/ 	.word	0x0000eec0


	//   ....[85]....
        /*0304*/ 	.word	0x0000ef10


	//   ....[86]....
        /*0308*/ 	.word	0x0000ef40


	//   ....[87]....
        /*030c*/ 	.word	0x0000ef60


	//   ....[88]....
        /*0310*/ 	.word	0x0000f060


	//   ....[89]....
        /*0314*/ 	.word	0x0000f0a0


	//   ....[90]....
        /*0318*/ 	.word	0x0000f0f0


	//   ....[91]....
        /*031c*/ 	.word	0x0000f120


	//   ....[92]....
        /*0320*/ 	.word	0x0000f140


	//----- nvinfo : EIATTR_EXIT_INSTR_OFFSETS
	.align		4
.L_2349:
        /*0324*/ 	.byte	0x04, 0x1c
        /*0326*/ 	.short	(.L_2351 - .L_2350)


	//   ....[0]....
.L_2350:
        /*0328*/ 	.word	0x0000f230


	//   ....[1]....
        /*032c*/ 	.word	0x0000f580


	//----- nvinfo : EIATTR_MAX_THREADS
	.align		4
.L_2351:
        /*0330*/ 	.byte	0x04, 0x05
        /*0332*/ 	.short	(.L_2353 - .L_2352)
.L_2352:
        /*0334*/ 	.word	0x00000020
        /*0338*/ 	.word	0x00000001
        /*033c*/ 	.word	0x00000001


	//----- nvinfo : EIATTR_CRS_STACK_SIZE
	.align		4
.L_2353:
        /*0340*/ 	.byte	0x04, 0x1e
        /*0342*/ 	.short	(.L_2355 - .L_2354)
.L_2354:
        /*0344*/ 	.word	0x00000000


	//----- nvinfo : EIATTR_CBANK_PARAM_SIZE
	.align		4
.L_2355:
        /*0348*/ 	.byte	0x03, 0x19
        /*034a*/ 	.short	0x01f0


	//----- nvinfo : EIATTR_PARAM_CBANK
	.align		4
        /*034c*/ 	.byte	0x04, 0x0a
        /*034e*/ 	.short	(.L_2357 - .L_2356)
	.align		4
.L_2356:
        /*0350*/ 	.word	index@(.nv.constant0._Z25selective_scan_bwd_kernelI32Selective_Scan_bwd_kernel_traitsILi32ELi16ELb0ELb0ELb1ELb1ELb0EfN3c107complexIfEEEEv12SSMParamsBwd)
        /*0354*/ 	.short	0x0210
        /*0356*/ 	.short	0x01f0


	//----- nvinfo : EIATTR_SW_WAR
	.align		4
.L_2357:
        /*0358*/ 	.byte	0x04, 0x36
        /*035a*/ 	.short	(.L_2359 - .L_2358)
.L_2358:
        /*035c*/ 	.word	0x00000008
.L_2359:


//--------------------- .nv.info._Z25selective_scan_bwd_kernelI32Selective_Scan_bwd_kernel_traitsILi32ELi16ELb0ELb0ELb1ELb1ELb1EfN3c107complexIfEEEEv12SSMParamsBwd --------------------------
	.section	.nv.info._Z25selective_scan_bwd_kernelI32Selective_Scan_bwd_kernel_traitsILi32ELi16ELb0ELb0ELb1ELb1ELb1EfN3c107complexIfEEEEv12SSMParamsBwd,"",@"SHT_CUDA_INFO"
	.sectionflags	@""
	.align	4


	//----- nvinfo : EIATTR_CUDA_API_VERSION
	.align		4
        /*0000*/ 	.byte	0x04, 0x37
        /*0002*/ 	.short	(.L_2361 - .L_2360)
.L_2360:
        /*0004*/ 	.word	0x00000082


	//----- nvinfo : EIATTR_KPARAM_INFO
	.align		4
.L_2361:
        /*0008*/ 	.byte	0x04, 0x17
        /*000a*/ 	.short	(.L_2363 - .L_2362)
.L_2362:
        /*000c*/ 	.word	0x00000000
        /*0010*/ 	.short	0x0000
        /*0012*/ 	.short	0x0000
        /*0014*/ 	.byte	0x00, 0xf0, 0xc1, 0x07


	//----- nvinfo : EIATTR_SPARSE_MMA_MASK
	.align		4
.L_2363:
        /*0018*/ 	.byte	0x03, 0x50
        /*001a*/ 	.short	0x0000


	//----- nvinfo : EIATTR_MAXREG_COUNT
	.align		4
        /*001c*/ 	.byte	0x03, 0x1b
        /*001e*/ 	.short	0x00ff


	//----- nvinfo : EIATTR_NUM_BARRIERS
	.align		4
        /*0020*/ 	.byte	0x02, 0x4c
        /*0022*/ 	.byte	0x01
	.zero		1


	//----- nvinfo : EIATTR_MERCURY_ISA_VERSION
	.align		4
        /*0024*/ 	.byte	0x03, 0x5f
        /*0026*/ 	.short	0x0101


	//----- nvinfo : EIATTR_INT_WARP_WIDE_INSTR_OFFSETS
	.align		4
        /*0028*/ 	.byte	0x04, 0x31
        /*002a*/ 	.short	(.L_2365 - .L_2364)


	//   ....[0]....
.L_2364:
        /*002c*/ 	.word	0x000099c0


	//   ....[1]....
        /*0030*/ 	.word	0x0000b890


	//----- nvinfo : EIATTR_COOP_GROUP_MASK_REGIDS
	.align		4
.L_2365:
        /*0034*/ 	.byte	0x04, 0x29
        /*0036*/ 	.short	(.L_2367 - .L_2366)


	//   ....[0]....
.L_2366:
        /*0038*/ 	.word	0xffffffff


	//   ....[1]....
        /*003c*/ 	.word	0xffffffff


	//   ....[2]....
        /*0040*/ 	.word	0xffffffff


	//   ....[3]....
        /*0044*/ 	.word	0xffffffff


	//   ....[4]....
        /*0048*/ 	.word	0xffffffff


	//   ....[5]....
        /*004c*/ 	.word	0xffffffff


	//   ....[6]....
        /*0050*/ 	.word	0xffffffff


	//   ....[7]....
        /*0054*/ 	.word	0xffffffff


	//   ....[8]....
        /*0058*/ 	.word	0xffffffff


	//   ....[9]....
        /*005c*/ 	.word	0xffffffff


	//   ....[10]....
        /*0060*/ 	.word	0xffffffff


	//   ....[11]....
        /*0064*/ 	.word	0xffffffff


	//   ....[12]....
        /*0068*/ 	.word	0xffffffff


	//   ....[13]....
        /*006c*/ 	.word	0xffffffff


	//   ....[14]....
        /*0070*/ 	.word	0xffffffff


	//   ....[15]....
        /*0074*/ 	.word	0xffffffff


	//   ....[16]....
        /*0078*/ 	.word	0xffffffff


	//   ....[17]....
        /*007c*/ 	.word	0xffffffff


	//   ....[18]....
        /*0080*/ 	.word	0xffffffff


	//   ....[19]....
        /*0084*/ 	.word	0xffffffff


	//   ....[20]....
        /*0088*/ 	.word	0xffffffff


	//   ....[21]....
        /*008c*/ 	.word	0xffffffff


	//   ....[22]....
        /*0090*/ 	.word	0xffffffff


	//   ....[23]....
        /*0094*/ 	.word	0xffffffff


	//   ....[24]....
        /*0098*/ 	.word	0xffffffff


	//   ....[25]....
        /*009c*/ 	.word	0xffffffff


	//   ....[26]....
        /*00a0*/ 	.word	0xffffffff


	//   ....[27]....
        /*00a4*/ 	.word	0xffffffff


	//   ....[28]....
        /*00a8*/ 	.word	0xffffffff


	//   ....[29]....
        /*00ac*/ 	.word	0xffffffff


	//   ....[30]....
        /*00b0*/ 	.word	0xffffffff


	//   ....[31]....
        /*00b4*/ 	.word	0xffffffff


	//   ....[32]....
        /*00b8*/ 	.word	0xffffffff


	//   ....[33]....
        /*00bc*/ 	.word	0xffffffff


	//   ....[34]....
        /*00c0*/ 	.word	0xffffffff


	//   ....[35]....
        /*00c4*/ 	.word	0xffffffff


	//   ....[36]....
        /*00c8*/ 	.word	0xffffffff


	//   ....[37]....
        /*00cc*/ 	.word	0xffffffff


	//   ....[38]....
        /*00d0*/ 	.word	0xffffffff


	//   ....[39]....
        /*00d4*/ 	.word	0xffffffff


	//   ....[40]....
        /*00d8*/ 	.word	0xffffffff


	//   ....[41]....
        /*00dc*/ 	.word	0xffffffff


	//   ....[42]....
        /*00e0*/ 	.word	0xffffffff


	//   ....[43]....
        /*00e4*/ 	.word	0xffffffff


	//   ....[44]....
        /*00e8*/ 	.word	0xffffffff


	//   ....[45]....
        /*00ec*/ 	.word	0xffffffff


	//   ....[46]....
        /*00f0*/ 	.word	0xffffffff


	//   ....[47]....
        /*00f4*/ 	.word	0xffffffff


	//   ....[48]....
        /*00f8*/ 	.word	0xffffffff


	//   ....[49]....
        /*00fc*/ 	.word	0xffffffff


	//   ....[50]....
        /*0100*/ 	.word	0xffffffff


	//   ....[51]....
        /*0104*/ 	.word	0xffffffff


	//   ....[52]....
        /*0108*/ 	.word	0xffffffff


	//   ....[53]....
        /*010c*/ 	.word	0xffffffff


	//   ....[54]....
        /*0110*/ 	.word	0xffffffff


	//   ....[55]....
        /*0114*/ 	.word	0xffffffff


	//   ....[56]....
        /*0118*/ 	.word	0xffffffff


	//   ....[57]....
        /*011c*/ 	.word	0xffffffff


	//   ....[58]....
        /*0120*/ 	.word	0xffffffff


	//   ....[59]....
        /*0124*/ 	.word	0xffffffff


	//   ....[60]....
        /*0128*/ 	.word	0xffffffff


	//   ....[61]....
        /*012c*/ 	.word	0xffffffff


	//   ....[62]....
        /*0130*/ 	.word	0xffffffff


	//   ....[63]....
        /*0134*/ 	.word	0xffffffff


	//   ....[64]....
        /*0138*/ 	.word	0xffffffff


	//   ....[65]....
        /*013c*/ 	.word	0xffffffff


	//   ....[66]....
        /*0140*/ 	.word	0xffffffff


	//   ....[67]....
        /*0144*/ 	.word	0xffffffff


	//   ....[68]....
        /*0148*/ 	.word	0xffffffff


	//   ....[69]....
        /*014c*/ 	.word	0xffffffff


	//   ....[70]....
        /*0150*/ 	.word	0xffffffff


	//   ....[71]....
        /*0154*/ 	.word	0xffffffff


	//   ....[72]....
        /*0158*/ 	.word	0xffffffff


	//   ....[73]....
        /*015c*/ 	.word	0xffffffff


	//   ....[74]....
        /*0160*/ 	.word	0xffffffff


	//   ....[75]....
        /*0164*/ 	.word	0xffffffff


	//   ....[76]....
        /*0168*/ 	.word	0xffffffff


	//   ....[77]....
        /*016c*/ 	.word	0xffffffff


	//   ....[78]....
        /*0170*/ 	.word	0xffffffff


	//   ....[79]....
        /*0174*/ 	.word	0xffffffff


	//   ....[80]....
        /*0178*/ 	.word	0xffffffff


	//   ....[81]....
        /*017c*/ 	.word	0xffffffff


	//   ....[82]....
        /*0180*/ 	.word	0xffffffff


	//   ....[83]....
        /*0184*/ 	.word	0xffffffff


	//   ....[84]....
        /*0188*/ 	.word	0xffffffff


	//   ....[85]....
        /*018c*/ 	.word	0xffffffff


	//   ....[86]....
        /*0190*/ 	.word	0xffffffff


	//   ....[87]....
        /*0194*/ 	.word	0xffffffff


	//   ....[88]....
        /*0198*/ 	.word	0xffffffff


	//   ....[89]....
        /*019c*/ 	.word	0xffffffff


	//   ....[90]....
        /*01a0*/ 	.word	0xffffffff


	//   ....[91]....
        /*01a4*/ 	.word	0xffffffff


	//   ....[92]....
        /*01a8*/ 	.word	0xffffffff


	//   ....[93]....
        /*01ac*/ 	.word	0xffffffff


	//   ....[94]....
        /*01b0*/ 	.word	0xffffffff


	//   ....[95]....
        /*01b4*/ 	.word	0xffffffff


	//   ....[96]....
        /*01b8*/ 	.word	0xffffffff


	//----- nvinfo : EIATTR_COOP_GROUP_INSTR_OFFSETS
	.align		4
.L_2367:
        /*01bc*/ 	.byte	0x04, 0x28
        /*01be*/ 	.short	(.L_2369 - .L_2368)


	//   ....[0]....
.L_2368:
        /*01c0*/ 	.word	0x00001310


	//   ....[1]....
        /*01c4*/ 	.word	0x000017b0


	//   ....[2]....
        /*01c8*/ 	.word	0x00001cc0


	//   ....[3]....
        /*01cc*/ 	.word	0x00004910


	//   ....[4]....
        /*01d0*/ 	.word	0x00004fc0


	//   ....[5]....
        /*01d4*/ 	.word	0x00005830


	//   ....[6]....
        /*01d8*/ 	.word	0x00006270


	//   ....[7]....
        /*01dc*/ 	.word	0x00008180


	//   ....[8]....
        /*01e0*/ 	.word	0x000097d0


	//   ....[9]....
        /*01e4*/ 	.word	0x00009810


	//   ....[10]....
        /*01e8*/ 	.word	0x00009850


	//   ....[11]....
        /*01ec*/ 	.word	0x00009890


	//   ....[12]....
        /*01f0*/ 	.word	0x00009940


	//   ....[13]....
        /*01f4*/ 	.word	0x00009980


	//   ....[14]....
        /*01f8*/ 	.word	0x00009a90


	//   ....[15]....
        /*01fc*/ 	.word	0x00009ad0


	//   ....[16]....
        /*0200*/ 	.word	0x00009b10


	//   ....[17]....
        /*0204*/ 	.word	0x00009b50


	//   ....[18]....
        /*0208*/ 	.word	0x00009d60


	//   ....[19]....
        /*020c*/ 	.word	0x00009da0


	//   ....[20]....
        /*0210*/ 	.word	0x00009de0


	//   ....[21]....
        /*0214*/ 	.word	0x00009e20


	//   ....[22]....
        /*0218*/ 	.word	0x0000a000


	//   ....[23]....
        /*021c*/ 	.word	0x0000a040


	//   ....[24]....
        /*0220*/ 	.word	0x0000a080


	//   ....[25]....
        /*0224*/ 	.word	0x0000a0c0


	//   ....[26]....
        /*0228*/ 	.word	0x0000a2a0


	//   ....[27]....
        /*022c*/ 	.word	0x0000a2e0


	//   ....[28]....
        /*0230*/ 	.word	0x0000a320


	//   ....[29]....
        /*0234*/ 	.word	0x0000a360


	//   ....[30]....
        /*0238*/ 	.word	0x0000a4e0


	//   ....[31]....
        /*023c*/ 	.word	0x0000a560


	//   ....[32]....
        /*0240*/ 	.word	0x0000a5a0


	//   ....[33]....
        /*0244*/ 	.word	0x0000a5e0


	//   ....[34]....
        /*0248*/ 	.word	0x0000b030


	//   ....[35]....
        /*024c*/ 	.word	0x0000b080


	//   ....[36]....
        /*0250*/ 	.word	0x0000b090


	//   ....[37]....
        /*0254*/ 	.word	0x0000b0a0


	//   ....[38]....
        /*0258*/ 	.word	0x0000b180


	//   ....[39]....
        /*025c*/ 	.word	0x0000b1a0


	//   ....[40]....
        /*0260*/ 	.word	0x0000b1b0


	//   ....[41]....
        /*0264*/ 	.word	0x0000b1c0


	//   ....[42]....
        /*0268*/ 	.word	0x0000b2a0


	//   ....[43]....
        /*026c*/ 	.word	0x0000b2c0


	//   ....[44]....
        /*0270*/ 	.word	0x0000b2d0


	//   ....[45]....
        /*0274*/ 	.word	0x0000b2e0


	//   ....[46]....
        /*0278*/ 	.word	0x0000b3c0


	//   ....[47]....
        /*027c*/ 	.word	0x0000b3e0


	//   ....[48]....
        /*0280*/ 	.word	0x0000b3f0


	//   ....[49]....
        /*0284*/ 	.word	0x0000b400


	//   ....[50]....
        /*0288*/ 	.word	0x0000b4e0


	//   ....[51]....
        /*028c*/ 	.word	0x0000b500


	//   ....[52]....
        /*0290*/ 	.word	0x0000b510


	//   ....[53]....
        /*0294*/ 	.word	0x0000b520


	//   ....[54]....
        /*0298*/ 	.word	0x0000b650


	//   ....[55]....
        /*029c*/ 	.word	0x0000b6a0


	//   ....[56]....
        /*02a0*/ 	.word	0x0000b6e0


	//   ....[57]....
        /*02a4*/ 	.word	0x0000b720


	//   ....[58]....
        /*02a8*/ 	.word	0x0000b760


	//   ....[59]....
        /*02ac*/ 	.word	0x0000b7a0


	//   ....[60]....
        /*02b0*/ 	.word	0x0000b7e0


	//   ....[61]....
        /*02b4*/ 	.word	0x0000b8e0


	//   ....[62]....
        /*02b8*/ 	.word	0x0000b940


	//   ....[63]....
        /*02bc*/ 	.word	0x0000bd30


	//   ....[64]....
        /*02c0*/ 	.word	0x0000ed80


	//   ....[65]....
        /*02c4*/ 	.word	0x0000edc0


	//   ....[66]....
        /*02c8*/ 	.word	0x0000ee00


	//   ....[67]....
        /*02cc*/ 	.word	0x0000ee40


	//   ....[68]....
        /*02d0*/ 	.word	0x0000ef50


	//   ....[69]....
        /*02d4*/ 	.word	0x0000ef90


	//   ....[70]....
        /*02d8*/ 	.word	0x0000efd0


	//   ....[71]....
        /*02dc*/ 	.word	0x0000f010


	//   ....[72]....
        /*02e0*/ 	.word	0x0000f120


	//   ....[73]....
        /*02e4*/ 	.word	0x0000f160


	//   ....[74]....
        /*02e8*/ 	.word	0x0000f1a0


	//   ....[75]....
        /*02ec*/ 	.word	0x0000f1e0


	//   ....[76]....
        /*02f0*/ 	.word	0x0000f330


	//   ....[77]....
        /*02f4*/ 	.word	0x0000f370


	//   ....[78]....
        /*02f8*/ 	.word	0x0000f3b0


	//   ....[79]....
        /*02fc*/ 	.word	0x0000f3f0


	//   ....[80]....
        /*0300*/ 	.word	0x0000f510


	//   ....[81]....
        /*0304*/ 	.word	0x0000f530


	//   ....[82]....
        /*0308*/ 	.word	0x0000f550


	//   ....[83]....
        /*030c*/ 	.word	0x0000f560


	//   ....[84]....
        /*0310*/ 	.word	0x0000fc40


	//   ....[85]....
        /*0314*/ 	.word	0x000102e0


	//   ....[86]....
        /*0318*/ 	.word	0x00010d80


	//   ....[87]....
        /*031c*/ 	.word	0x000113e0


	//   ....[88]....
        /*0320*/ 	.word	0x00011430


	//   ....[89]....
        /*0324*/ 	.word	0x00011480


	//   ....[90]....
        /*0328*/ 	.word	0x000114b0


	//   ....[91]....
        /*032c*/ 	.word	0x000114d0


	//   ....[92]....
        /*0330*/ 	.word	0x000115d0


	//   ....[93]....
        /*0334*/ 	.word	0x00011610


	//   ....[94]....
        /*0338*/ 	.word	0x00011660


	//   ....[95]....
        /*033c*/ 	.word	0x00011690


	//   ....[96]....
        /*0340*/ 	.word	0x000116b0


	//----- nvinfo : EIATTR_EXIT_INSTR_OFFSETS
	.align		4
.L_2369:
        /*0344*/ 	.byte	0x04, 0x1c
        /*0346*/ 	.short	(.L_2371 - .L_2370)


	//   ....[0]....
.L_2370:
        /*0348*/ 	.word	0x000117a0


	//   ....[1]....
        /*034c*/ 	.word	0x00011af0


	//----- nvinfo : EIATTR_MAX_THREADS
	.align		4
.L_2371:
        /*0350*/ 	.byte	0x04, 0x05
        /*0352*/ 	.short	(.L_2373 - .L_2372)
.L_2372:
        /*0354*/ 	.word	0x00000020
        /*0358*/ 	.word	0x00000001
        /*035c*/ 	.word	0x00000001


	//----- nvinfo : EIATTR_CRS_STACK_SIZE
	.align		4
.L_2373:
        /*0360*/ 	.byte	0x04, 0x1e
        /*0362*/ 	.short	(.L_2375 - .L_2374)
.L_2374:
        /*0364*/ 	.word	0x00000000


	//----- nvinfo : EIATTR_CBANK_PARAM_SIZE
	.align		4
.L_2375:
        /*0368*/ 	.byte	0x03, 0x19
        /*036a*/ 	.short	0x01f0


	//----- nvinfo : EIATTR_PARAM_CBANK
	.align		4
        /*036c*/ 	.byte	0x04, 0x0a
        /*036e*/ 	.short	(.L_2377 - .L_2376)
	.align		4
.L_2376:
        /*0370*/ 	.word	index@(.nv.constant0._Z25selective_scan_bwd_kernelI32Selective_Scan_bwd_kernel_traitsILi32ELi16ELb0ELb0ELb1ELb1ELb1EfN3c107complexIfEEEEv12SSMParamsBwd)
        /*0374*/ 	.short	0x0210
        /*0376*/ 	.short	0x01f0


	//----- nvinfo : EIATTR_SW_WAR
	.align		4
.L_2377:
        /*0378*/ 	.byte	0x04, 0x36
        /*037a*/ 	.short	(.L_2379 - .L_2378)
.L_2378:
        /*037c*/ 	.word	0x00000008
.L_2379:


//--------------------- .nv.info._Z25selective_scan_bwd_kernelI32Selective_Scan_bwd_kernel_traitsILi32ELi16ELb0ELb1ELb0ELb0ELb0EfN3c107complexIfEEEEv12SSMParamsBwd --------------------------
	.section	.nv.info._Z25selective_scan_bwd_kernelI32Selective_Scan_bwd_kernel_traitsILi32ELi16ELb0ELb1ELb0ELb0ELb0EfN3c107complexIfEEEEv12SSMParamsBwd,"",@"SHT_CUDA_INFO"
	.sectionflags	@""
	.align	4


	//----- nvinfo : EIATTR_CUDA_API_VERSION
	.align		4
        /*0000*/ 	.byte	0x04, 0x37
        /*0002*/ 	.short	(.L_2381 - .L_2380)
.L_2380:
        /*0004*/ 	.word	0x00000082


	//----- nvinfo : EIATTR_KPARAM_INFO
	.align		4
.L_2381:
        /*0008*/ 	.byte	0x04, 0x17
        /*000a*/ 	.short	(.L_2383 - .L_2382)
.L_2382:
        /*000c*/ 	.word	0x00000000
        /*0010*/ 	.short	0x0000
        /*0012*/ 	.short	0x0000
        /*0014*/ 	.byte	0x00, 0xf0, 0xc1, 0x07


	//----- nvinfo : EIATTR_SPARSE_MMA_MASK
	.align		4
.L_2383:
        /*0018*/ 	.byte	0x03, 0x50
        /*001a*/ 	.short	0x0000


	//----- nvinfo : EIATTR_MAXREG_COUNT
	.align		4
        /*001c*/ 	.byte	0x03, 0x1b
        /*001e*/ 	.short	0x00ff


	//----- nvinfo : EIATTR_NUM_BARRIERS
	.align		4
        /*0020*/ 	.byte	0x02, 0x4c
        /*0022*/ 	.byte	0x01
	.zero		1


	//----- nvinfo : EIATTR_ANNOTATIONS
	.align		4
        /*0024*/ 	.byte	0x04, 0x55
        /*0026*/ 	.short	(.L_2385 - .L_2384)


	//   ....[0]....
.L_2384:
        /* <DEDUP_REMOVED lines=11> */


	//----- nvinfo : EIATTR_MERCURY_ISA_VERSION
	.align		4
.L_2385:
        /*00c8*/ 	.byte	0x03, 0x5f
        /*00ca*/ 	.short	0x0101


	//----- nvinfo : EIATTR_COOP_GROUP_MASK_REGIDS
	.align		4
        /*00cc*/ 	.byte	0x04, 0x29
        /*00ce*/ 	.short	(.L_2387 - .L_2386)


	//   ....[0]....
.L_2386:
        /*00d0*/ 	.word	0xffffffff


	//   ....[1]....
        /*00d4*/ 	.word	0xffffffff


	//   ....[2]....
        /*00d8*/ 	.word	0xffffffff


	//   ....[3]....
        /*00dc*/ 	.word	0xffffffff


	//   ....[4]....
        /*00e0*/ 	.word	0xffffffff


	//   ....[5]....
        /*00e4*/ 	.word	0xffffffff


	//   ....[6]....
        /*00e8*/ 	.word	0xffffffff


	//   ....[7]....
        /*00ec*/ 	.word	0xffffffff


	//   ....[8]....
        /*00f0*/ 	.word	0xffffffff


	//   ....[9]....
        /*00f4*/ 	.word	0xffffffff


	//   ....[10]....
        /*00f8*/ 	.word	0xffffffff


	//   ....[11]....
        /*00fc*/ 	.word	0xffffffff


	//   ....[12]....
        /*0100*/ 	.word	0xffffffff


	//   ....[13]....
        /*0104*/ 	.word	0xffffffff


	//   ....[14]....
        /*0108*/ 	.word	0xffffffff


	//   ....[15]....
        /*010c*/ 	.word	0xffffffff


	//   ....[16]....
        /*0110*/ 	.word	0xffffffff


	//   ....[17]....
        /*0114*/ 	.word	0xffffffff


	//   ....[18]....
        /*0118*/ 	.word	0xffffffff


	//   ....[19]....
        /*011c*/ 	.word	0xffffffff


	//   ....[20]....
        /*0120*/ 	.word	0xffffffff


	//   ....[21]....
        /*0124*/ 	.word	0xffffffff


	//   ....[22]....
        /*0128*/ 	.word	0xffffffff


	//   ....[23]....
        /*012c*/ 	.word	0xffffffff


	//   ....[24]....
        /*0130*/ 	.word	0xffffffff


	//   ....[25]....
        /*0134*/ 	.word	0xffffffff


	//   ....[26]....
        /*0138*/ 	.word	0xffffffff


	//   ....[27]....
        /*013c*/ 	.word	0xffffffff


	//   ....[28]....
        /*0140*/ 	.word	0xffffffff


	//   ....[29]....
        /*0144*/ 	.word	0xffffffff


	//   ....[30]....
        /*0148*/ 	.word	0xffffffff


	//   ....[31]....
        /*014c*/ 	.word	0xffffffff


	//   ....[32]....
        /*0150*/ 	.word	0xffffffff


	//   ....[33]....
        /*0154*/ 	.word	0xffffffff


	//   ....[34]....
        /*0158*/ 	.word	0xffffffff


	//   ....[35]....
        /*015c*/ 	.word	0xffffffff


	//   ....[36]....
        /*0160*/ 	.word	0xffffffff


	//   ....[37]....
        /*0164*/ 	.word	0xffffffff


	//   ....[38]....
        /*0168*/ 	.word	0xffffffff


	//   ....[39]....
        /*016c*/ 	.word	0xffffffff


	//   ....[40]....
        /*0170*/ 	.word	0xffffffff


	//   ....[41]....
        /*0174*/ 	.word	0xffffffff


	//   ....[42]....
        /*0178*/ 	.word	0xffffffff


	//   ....[43]....
        /*017c*/ 	.word	0xffffffff


	//   ....[44]....
        /*0180*/ 	.word	0xffffffff


	//   ....[45]....
        /*0184*/ 	.word	0xffffffff


	//   ....[46]....
        /*0188*/ 	.word	0xffffffff


	//   ....[47]....
        /*018c*/ 	.word	0xffffffff


	//   ....[48]....
        /*0190*/ 	.word	0xffffffff


	//   ....[49]....
        /*0194*/ 	.word	0xffffffff


	//   ....[50]....
        /*0198*/ 	.word	0xffffffff


	//   ....[51]....
        /*019c*/ 	.word	0xffffffff


	//   ....[52]....
        /*01a0*/ 	.word	0xffffffff


	//   ....[53]....
        /*01a4*/ 	.word	0xffffffff


	//   ....[54]....
        /*01a8*/ 	.word	0xffffffff


	//   ....[55]....
        /*01ac*/ 	.word	0xffffffff


	//   ....[56]....
        /*01b0*/ 	.word	0xffffffff


	//   ....[57]....
        /*01b4*/ 	.word	0xffffffff


	//   ....[58]....
        /*01b8*/ 	.word	0xffffffff


	//   ....[59]....
        /*01bc*/ 	.word	0xffffffff


	//   ....[60]....
        /*01c0*/ 	.word	0xffffffff


	//   ....[61]....
        /*01c4*/ 	.word	0xffffffff


	//   ....[62]....
        /*01c8*/ 	.word	0xffffffff


	//   ....[63]....
        /*01cc*/ 	.word	0xffffffff


	//   ....[64]....
        /*01d0*/ 	.word	0xffffffff


	//   ....[65]....
        /*01d4*/ 	.word	0xffffffff


	//   ....[66]....
        /*01d8*/ 	.word	0xffffffff


	//   ....[67]....
        /*01dc*/ 	.word	0xffffffff


	//   ....[68]....
        /*01e0*/ 	.word	0xffffffff


	//   ....[69]....
        /*01e4*/ 	.word	0xffffffff


	//   ....[70]....
        /*01e8*/ 	.word	0xffffffff


	//   ....[71]....
        /*01ec*/ 	.word	0xffffffff


	//   ....[72]....
        /*01f0*/ 	.word	0xffffffff


	//   ....[73]....
        /*01f4*/ 	.word	0xffffffff


	//   ....[74]....
        /*01f8*/ 	.word	0xffffffff


	//   ....[75]....
        /*01fc*/ 	.word	0xffffffff


	//   ....[76]....
        /*0200*/ 	.word	0xffffffff


	//   ....[77]....
        /*0204*/ 	.word	0xffffffff


	//   ....[78]....
        /*0208*/ 	.word	0xffffffff


	//   ....[79]....
        /*020c*/ 	.word	0xffffffff


	//   ....[80]....
        /*0210*/ 	.word	0xffffffff


	//   ....[81]....
        /*0214*/ 	.word	0xffffffff


	//   ....[82]....
        /*0218*/ 	.word	0xffffffff


	//   ....[83]....
        /*021c*/ 	.word	0xffffffff


	//   ....[84]....
        /*0220*/ 	.word	0xffffffff


	//   ....[85]....
        /*0224*/ 	.word	0xffffffff


	//   ....[86]....
        /*0228*/ 	.word	0xffffffff


	//   ....[87]....
        /*022c*/ 	.word	0xffffffff


	//   ....[88]....
        /*0230*/ 	.word	0xffffffff


	//   ....[89]....
        /*0234*/ 	.word	0xffffffff


	//   ....[90]....
        /*0238*/ 	.word	0xffffffff


	//   ....[91]....
        /*023c*/ 	.word	0xffffffff


	//----- nvinfo : EIATTR_COOP_GROUP_INSTR_OFFSETS
	.align		4
.L_2387:
        /*0240*/ 	.byte	0x04, 0x28
        /*0242*/ 	.short	(.L_2389 - .L_2388)


	//   ....[0]....
.L_2388:
        /*0244*/ 	.word	0x00001330


	//   ....[1]....
        /*0248*/ 	.word	0x00001840


	//   ....[2]....
        /*024c*/ 	.word	0x00001da0


	//   ....[3]....
        /*0250*/ 	.word	0x000038c0


	//   ....[4]....
        /*0254*/ 	.word	0x00004cf0


	//   ....[5]....
        /*0258*/ 	.word	0x00004d30


	//   ....[6]....
        /*025c*/ 	.word	0x00004d70


	//   ....[7]....
        /*0260*/ 	.word	0x00004db0


	//   ....[8]....
        /*0264*/ 	.word	0x00004df0


	//   ....[9]....
        /*0268*/ 	.word	0x00004e10


	//   ....[10]....
        /*026c*/ 	.word	0x00004eb0


	//   ....[11]....
        /*0270*/ 	.word	0x00004ee0


	//   ....[12]....
        /*0274*/ 	.word	0x00004f00


	//   ....[13]....
        /*0278*/ 	.word	0x00004f10


	//   ....[14]....
        /*027c*/ 	.word	0x00004fc0


	//   ....[15]....
        /*0280*/ 	.word	0x00005000


	//   ....[16]....
        /*0284*/ 	.word	0x00005020


	//   ....[17]....
        /*0288*/ 	.word	0x00005030


	//   ....[18]....
        /*028c*/ 	.word	0x000050f0


	//   ....[19]....
        /*0290*/ 	.word	0x00005130


	//   ....[20]....
        /*0294*/ 	.word	0x00005170


	//   ....[21]....
        /*0298*/ 	.word	0x000051b0


	//   ....[22]....
        /*029c*/ 	.word	0x000052f0


	//   ....[23]....
        /*02a0*/ 	.word	0x00005330


	//   ....[24]....
        /*02a4*/ 	.word	0x00005370


	//   ....[25]....
        /*02a8*/ 	.word	0x000053b0


	//   ....[26]....
        /*02ac*/ 	.word	0x000054e0


	//   ....[27]....
        /*02b0*/ 	.word	0x00005520


	//   ....[28]....
        /*02b4*/ 	.word	0x00005560


	//   ....[29]....
        /*02b8*/ 	.word	0x000055a0


	//   ....[30]....
        /*02bc*/ 	.word	0x00005b70


	//   ....[31]....
        /*02c0*/ 	.word	0x00006430


	//   ....[32]....
        /*02c4*/ 	.word	0x00006470


	//   ....[33]....
        /*02c8*/ 	.word	0x00006490


	//   ....[34]....
        /*02cc*/ 	.word	0x000065b0


	//   ....[35]....
        /*02d0*/ 	.word	0x000065d0


	//   ....[36]....
        /*02d4*/ 	.word	0x000065f0


	//   ....[37]....
        /*02d8*/ 	.word	0x00006600


	//   ....[38]....
        /*02dc*/ 	.word	0x000066f0


	//   ....[39]....
        /*02e0*/ 	.word	0x00006720


	//   ....[40]....
        /*02e4*/ 	.word	0x00006730


	//   ....[41]....
        /*02e8*/ 	.word	0x00006740


	//   ....[42]....
        /*02ec*/ 	.word	0x00006830


	//   ....[43]....
        /*02f0*/ 	.word	0x00006860


	//   ....[44]....
        /*02f4*/ 	.word	0x00006870


	//   ....[45]....
        /*02f8*/ 	.word	0x00006880


	//   ....[46]....
        /*02fc*/ 	.word	0x00006970


	//   ....[47]....
        /*0300*/ 	.word	0x000069a0


	//   ....[48]....
        /*0304*/ 	.word	0x000069b0


	//   ....[49]....
        /*0308*/ 	.word	0x000069c0


	//   ....[50]....
        /*030c*/ 	.word	0x00006aa0


	//   ....[51]....
        /*0310*/ 	.word	0x00006ae0


	//   ....[52]....
        /*0314*/ 	.word	0x00006b10


	//   ....[53]....
        /*0318*/ 	.word	0x00006bb0


	//   ....[54]....
        /*031c*/ 	.word	0x00006bc0


	//   ....[55]....
        /*0320*/ 	.word	0x00006bd0


	//   ....[56]....
        /*0324*/ 	.word	0x00006be0


	//   ....[57]....
        /*0328*/ 	.word	0x00006bf0


	//   ....[58]....
        /*032c*/ 	.word	0x00006c10


	//   ....[59]....
        /*0330*/ 	.word	0x00006c20


	//   ....[60]....
        /*0334*/ 	.word	0x00009eb0


	//   ....[61]....
        /*0338*/ 	.word	0x00009ef0


	//   ....[62]....
        /*033c*/ 	.word	0x00009f30


	//   ....[63]....
        /*0340*/ 	.word	0x00009f70


	//   ....[64]....
        /*0344*/ 	.word	0x0000a080


	//   ....[65]....
        /*0348*/ 	.word	0x0000a100


	//   ....[66]....
        /*034c*/ 	.word	0x0000a140


	//   ....[67]....
        /*0350*/ 	.word	0x0000a180


	//   ....[68]....
        /*0354*/ 	.word	0x0000a250


	//   ....[69]....
        /*0358*/ 	.word	0x0000a2d0


	//   ....[70]....
        /*035c*/ 	.word	0x0000a310


	//   ....[71]....
        /*0360*/ 	.word	0x0000a350


	//   ....[72]....
        /*0364*/ 	.word	0x0000a440


	//   ....[73]....
        /*0368*/ 	.word	0x0000a4a0


	//   ....[74]....
        /*036c*/ 	.word	0x0000a4e0


	//   ....[75]....
        /*0370*/ 	.word	0x0000a520


	//   ....[76]....
        /*0374*/ 	.word	0x0000a610


	//   ....[77]....
        /*0378*/ 	.word	0x0000a670


	//   ....[78]....
        /*037c*/ 	.word	0x0000a6b0


	//   ....[79]....
        /*0380*/ 	.word	0x0000a6f0


	//   ....[80]....
        /*0384*/ 	.word	0x0000aad0


	//   ....[81]....
        /*0388*/ 	.word	0x0000b280


	//   ....[82]....
        /*038c*/ 	.word	0x0000ba20


	//   ....[83]....
        /*0390*/ 	.word	0x0000ba40


	//   ....[84]....
        /*0394*/ 	.word	0x0000ba70


	//   ....[85]....
        /*0398*/ 	.word	0x0000baa0


	//   ....[86]....
        /*039c*/ 	.word	0x0000bac0


	//   ....[87]....
        /*03a0*/ 	.word	0x0000bc10


	//   ....[88]....
        /*03a4*/ 	.word	0x0000bc30


	//   ....[89]....
        /*03a8*/ 	.word	0x0000bc60


	//   ....[90]....
        /*03ac*/ 	.word	0x0000bc90


	//   ....[91]....
        /*03b0*/ 	.word	0x0000bcb0


	//----- nvinfo : EIATTR_EXIT_INSTR_OFFSETS
	.align		4
.L_2389:
        /*03b4*/ 	.byte	0x04, 0x1c
        /*03b6*/ 	.short	(.L_2391 - .L_2390)


	//   ....[0]....
.L_2390:
        /*03b8*/ 	.word	0x0000bda0


	//   ....[1]....
        /*03bc*/ 	.word	0x0000c0f0


	//----- nvinfo : EIATTR_MAX_THREADS
	.align		4
.L_2391:
        /*03c0*/ 	.byte	0x04, 0x05
        /*03c2*/ 	.short	(.L_2393 - .L_2392)
.L_2392:
        /*03c4*/ 	.word	0x00000020
        /*03c8*/ 	.word	0x00000001
        /*03cc*/ 	.word	0x00000001


	//----- nvinfo : EIATTR_CRS_STACK_SIZE
	.align		4
.L_2393:
        /*03d0*/ 	.byte	0x04, 0x1e
        /*03d2*/ 	.short	(.L_2395 - .L_2394)
.L_2394:
        /*03d4*/ 	.word	0x00000000


	//----- nvinfo : EIATTR_CBANK_PARAM_SIZE
	.align		4
.L_2395:
        /*03d8*/ 	.byte	0x03, 0x19
        /*03da*/ 	.short	0x01f0


	//----- nvinfo : EIATTR_PARAM_CBANK
	.align		4
        /*03dc*/ 	.byte	0x04, 0x0a
        /*03de*/ 	.short	(.L_2397 - .L_2396)
	.align		4
.L_2396:
        /*03e0*/ 	.word	index@(.nv.constant0._Z25selective_scan_bwd_kernelI32Selective_Scan_bwd_kernel_traitsILi32ELi16ELb0ELb1ELb0ELb0ELb0EfN3c107complexIfEEEEv12SSMParamsBwd)
        /*03e4*/ 	.short	0x0210
        /*03e6*/ 	.short	0x01f0


	//----- nvinfo : EIATTR_SW_WAR
	.align		4
.L_2397:
        /*03e8*/ 	.byte	0x04, 0x36
        /*03ea*/ 	.short	(.L_2399 - .L_2398)
.L_2398:
        /*03ec*/ 	.word	0x00000008
.L_2399:


//--------------------- .nv.info._Z25selective_scan_bwd_kernelI32Selective_Scan_bwd_kernel_traitsILi32ELi16ELb0ELb1ELb0ELb0ELb1EfN3c107complexIfEEEEv12SSMParamsBwd --------------------------
	.section	.nv.info._Z25selective_scan_bwd_kernelI32Selective_Scan_bwd_kernel_traitsILi32ELi16ELb0ELb1ELb0ELb0ELb1EfN3c107complexIfEEEEv12SSMParamsBwd,"",@"SHT_CUDA_INFO"
	.sectionflags	@""
	.align	4


	//----- nvinfo : EIATTR_CUDA_API_VERSION
	.align		4
        /*0000*/ 	.byte	0x04, 0x37
        /*0002*/ 	.short	(.L_2401 - .L_2400)
.L_2400:
        /*0004*/ 	.word	0x00000082


	//----- nvinfo : EIATTR_KPARAM_INFO
	.align		4
.L_2401:
        /*0008*/ 	.byte	0x04, 0x17
        /*000a*/ 	.short	(.L_2403 - .L_2402)
.L_2402:
        /*000c*/ 	.word	0x00000000
        /*0010*/ 	.short	0x0000
        /*0012*/ 	.short	0x0000
        /*0014*/ 	.byte	0x00, 0xf0, 0xc1, 0x07


	//----- nvinfo : EIATTR_SPARSE_MMA_MASK
	.align		4
.L_2403:
        /*0018*/ 	.byte	0x03, 0x50
        /*001a*/ 	.short	0x0000


	//----- nvinfo : EIATTR_MAXREG_COUNT
	.align		4
        /*001c*/ 	.byte	0x03, 0x1b
        /*001e*/ 	.short	0x00ff


	//----- nvinfo : EIATTR_NUM_BARRIERS
	.align		4
        /*0020*/ 	.byte	0x02, 0x4c
        /*0022*/ 	.byte	0x01
	.zero		1


	//----- nvinfo : EIATTR_ANNOTATIONS
	.align		4
        /*0024*/ 	.byte	0x04, 0x55
        /*0026*/ 	.short	(.L_2405 - .L_2404)


	//   ....[0]....
.L_2404:
        /* <DEDUP_REMOVED lines=10> */


	//----- nvinfo : EIATTR_MERCURY_ISA_VERSION
	.align		4
.L_2405:
        /*00b8*/ 	.byte	0x03, 0x5f
        /*00ba*/ 	.short	0x0101


	//----- nvinfo : EIATTR_COOP_GROUP_MASK_REGIDS
	.align		4
        /*00bc*/ 	.byte	0x04, 0x29
        /*00be*/ 	.short	(.L_2407 - .L_2406)


	//   ....[0]....
.L_2406:
        /*00c0*/ 	.word	0xffffffff


	//   ....[1]....
        /*00c4*/ 	.word	0xffffffff


	//   ....[2]....
        /*00c8*/ 	.word	0xffffffff


	//   ....[3]....
        /*00cc*/ 	.word	0xffffffff


	//   ....[4]....
        /*00d0*/ 	.word	0xffffffff


	//   ....[5]....
        /*00d4*/ 	.word	0xffffffff


	//   ....[6]....
        /*00d8*/ 	.word	0xffffffff


	//   ....[7]....
        /*00dc*/ 	.word	0xffffffff


	//   ....[8]....
        /*00e0*/ 	.word	0xffffffff


	//   ....[9]....
        /*00e4*/ 	.word	0xffffffff


	//   ....[10]....
        /*00e8*/ 	.word	0xffffffff


	//   ....[11]....
        /*00ec*/ 	.word	0xffffffff


	//   ....[12]....
        /*00f0*/ 	.word	0xffffffff


	//   ....[13]....
        /*00f4*/ 	.word	0xffffffff


	//   ....[14]....
        /*00f8*/ 	.word	0xffffffff


	//   ....[15]....
        /*00fc*/ 	.word	0xffffffff


	//   ....[16]....
        /*0100*/ 	.word	0xffffffff


	//   ....[17]....
        /*0104*/ 	.word	0xffffffff


	//   ....[18]....
        /*0108*/ 	.word	0xffffffff


	//   ....[19]....
        /*010c*/ 	.word	0xffffffff


	//   ....[20]....
        /*0110*/ 	.word	0xffffffff


	//   ....[21]....
        /*0114*/ 	.word	0xffffffff


	//   ....[22]....
        /*0118*/ 	.word	0xffffffff


	//   ....[23]....
        /*011c*/ 	.word	0xffffffff


	//   ....[24]....
        /*0120*/ 	.word	0xffffffff


	//   ....[25]....
        /*0124*/ 	.word	0xffffffff


	//   ....[26]....
        /*0128*/ 	.word	0xffffffff


	//   ....[27]....
        /*012c*/ 	.word	0xffffffff


	//   ....[28]....
        /*0130*/ 	.word	0xffffffff


	//   ....[29]....
        /*0134*/ 	.word	0xffffffff


	//   ....[30]....
        /*0138*/ 	.word	0xffffffff


	//   ....[31]....
        /*013c*/ 	.word	0xffffffff


	//   ....[32]....
        /*0140*/ 	.word	0xffffffff


	//   ....[33]....
        /*0144*/ 	.word	0xffffffff


	//   ....[34]....
        /*0148*/ 	.word	0xffffffff


	//   ....[35]....
        /*014c*/ 	.word	0xffffffff


	//   ....[36]....
        /*0150*/ 	.word	0xffffffff


	//   ....[37]....
        /*0154*/ 	.word	0xffffffff


	//   ....[38]....
        /*0158*/ 	.word	0xffffffff


	//   ....[39]....
        /*015c*/ 	.word	0xffffffff


	//   ....[40]....
        /*0160*/ 	.word	0xffffffff


	//   ....[41]....
        /*0164*/ 	.word	0xffffffff


	//   ....[42]....
        /*0168*/ 	.word	0xffffffff


	//   ....[43]....
        /*016c*/ 	.word	0xffffffff


	//   ....[44]....
        /*0170*/ 	.word	0xffffffff


	//   ....[45]....
        /*0174*/ 	.word	0xffffffff


	//   ....[46]....
        /*0178*/ 	.word	0xffffffff


	//   ....[47]....
        /*017c*/ 	.word	0xffffffff


	//   ....[48]....
        /*0180*/ 	.word	0xffffffff


	//   ....[49]....
        /*0184*/ 	.word	0xffffffff


	//   ....[50]....
        /*0188*/ 	.word	0xffffffff


	//   ....[51]....
        /*018c*/ 	.word	0xffffffff


	//   ....[52]....
        /*0190*/ 	.word	0xffffffff


	//   ....[53]....
        /*0194*/ 	.word	0xffffffff


	//   ....[54]....
        /*0198*/ 	.word	0xffffffff


	//   ....[55]....
        /*019c*/ 	.word	0xffffffff


	//   ....[56]....
        /*01a0*/ 	.word	0xffffffff


	//   ....[57]....
        /*01a4*/ 	.word	0xffffffff


	//   ....[58]....
        /*01a8*/ 	.word	0xffffffff


	//   ....[59]....
        /*01ac*/ 	.word	0xffffffff


	//   ....[60]....
        /*01b0*/ 	.word	0xffffffff


	//   ....[61]....
        /*01b4*/ 	.word	0xffffffff


	//   ....[62]....
        /*01b8*/ 	.word	0xffffffff


	//   ....[63]....
        /*01bc*/ 	.word	0xffffffff


	//   ....[64]....
        /*01c0*/ 	.word	0xffffffff


	//   ....[65]....
        /*01c4*/ 	.word	0xffffffff


	//   ....[66]....
        /*01c8*/ 	.word	0xffffffff


	//   ....[67]....
        /*01cc*/ 	.word	0xffffffff


	//   ....[68]....
        /*01d0*/ 	.word	0xffffffff


	//   ....[69]....
        /*01d4*/ 	.word	0xffffffff


	//   ....[70]....
        /*01d8*/ 	.word	0xffffffff


	//   ....[71]....
        /*01dc*/ 	.word	0xffffffff


	//   ....[72]....
        /*01e0*/ 	.word	0xffffffff


	//   ....[73]....
        /*01e4*/ 	.word	0xffffffff


	//   ....[74]....
        /*01e8*/ 	.word	0xffffffff


	//   ....[75]....
        /*01ec*/ 	.word	0xffffffff


	//   ....[76]....
        /*01f0*/ 	.word	0xffffffff


	//   ....[77]....
        /*01f4*/ 	.word	0xffffffff


	//   ....[78]....
        /*01f8*/ 	.word	0xffffffff


	//   ....[79]....
        /*01fc*/ 	.word	0xffffffff


	//   ....[80]....
        /*0200*/ 	.word	0xffffffff


	//   ....[81]....
        /*0204*/ 	.word	0xffffffff


	//   ....[82]....
        /*0208*/ 	.word	0xffffffff


	//   ....[83]....
        /*020c*/ 	.word	0xffffffff


	//   ....[84]....
        /*0210*/ 	.word	0xffffffff


	//   ....[85]....
        /*0214*/ 	.word	0xffffffff


	//   ....[86]....
        /*0218*/ 	.word	0xffffffff


	//   ....[87]....
        /*021c*/ 	.word	0xffffffff


	//   ....[88]....
        /*0220*/ 	.word	0xffffffff


	//   ....[89]....
        /*0224*/ 	.word	0xffffffff


	//   ....[90]....
        /*0228*/ 	.word	0xffffffff


	//   ....[91]....
        /*022c*/ 	.word	0xffffffff


	//   ....[92]....
        /*0230*/ 	.word	0xffffffff


	//   ....[93]....
        /*0234*/ 	.word	0xffffffff


	//   ....[94]....
        /*0238*/ 	.word	0xffffffff


	//   ....[95]....
        /*023c*/ 	.word	0xffffffff


	//----- nvinfo : EIATTR_COOP_GROUP_INSTR_OFFSETS
	.align		4
.L_2407:
        /*0240*/ 	.byte	0x04, 0x28
        /*0242*/ 	.short	(.L_2409 - .L_2408)


	//   ....[0]....
.L_2408:
        /*0244*/ 	.word	0x00001340


	//   ....[1]....
        /*0248*/ 	.word	0x000017e0


	//   ....[2]....
        /*024c*/ 	.word	0x00002170


	//   ....[3]....
        /*0250*/ 	.word	0x000025a0


	//   ....[4]....
        /*0254*/ 	.word	0x00002c50


	//   ....[5]....
        /*0258*/ 	.word	0x000034c0


	//   ....[6]....
        /*025c*/ 	.word	0x00003ef0


	//   ....[7]....
        /*0260*/ 	.word	0x00005e00


	//   ....[8]....
        /*0264*/ 	.word	0x00007260


	//   ....[9]....
        /*0268*/ 	.word	0x000072a0


	//   ....[10]....
        /*026c*/ 	.word	0x000072e0


	//   ....[11]....
        /*0270*/ 	.word	0x00007320


	//   ....[12]....
        /*0274*/ 	.word	0x00007360


	//   ....[13]....
        /*0278*/ 	.word	0x00007370


	//   ....[14]....
        /*027c*/ 	.word	0x00007410


	//   ....[15]....
        /*0280*/ 	.word	0x00007440


	//   ....[16]....
        /*0284*/ 	.word	0x00007460


	//   ....[17]....
        /*0288*/ 	.word	0x00007470


	//   ....[18]....
        /*028c*/ 	.word	0x00007530


	//   ....[19]....
        /*0290*/ 	.word	0x00007570


	//   ....[20]....
        /*0294*/ 	.word	0x000075a0


	//   ....[21]....
        /*0298*/ 	.word	0x000075b0


	//   ....[22]....
        /*029c*/ 	.word	0x00007670


	//   ....[23]....
        /*02a0*/ 	.word	0x000076b0


	//   ....[24]....
        /*02a4*/ 	.word	0x000076f0


	//   ....[25]....
        /*02a8*/ 	.word	0x00007720


	//   ....[26]....
        /*02ac*/ 	.word	0x00007840


	//   ....[27]....
        /*02b0*/ 	.word	0x00007880


	//   ....[28]....
        /*02b4*/ 	.word	0x000078c0


	//   ....[29]....
        /*02b8*/ 	.word	0x00007900


	//   ....[30]....
        /*02bc*/ 	.word	0x00007a20


	//   ....[31]....
        /*02c0*/ 	.word	0x00007a60


	//   ....[32]....
        /*02c4*/ 	.word	0x00007aa0


	//   ....[33]....
        /*02c8*/ 	.word	0x00007b00


	//   ....[34]....
        /*02cc*/ 	.word	0x000080d0


	//   ....[35]....
        /*02d0*/ 	.word	0x000089b0


	//   ....[36]....
        /*02d4*/ 	.word	0x000089e0


	//   ....[37]....
        /*02d8*/ 	.word	0x00008a00


	//   ....[38]....
        /*02dc*/ 	.word	0x00008b20


	//   ....[39]....
        /*02e0*/ 	.word	0x00008b40


	//   ....[40]....
        /*02e4*/ 	.word	0x00008b60


	//   ....[41]....
        /*02e8*/ 	.word	0x00008b70


	//   ....[42]....
        /*02ec*/ 	.word	0x00008c60


	//   ....[43]....
        /*02f0*/ 	.word	0x00008c90


	//   ....[44]....
        /*02f4*/ 	.word	0x00008ca0


	//   ....[45]....
        /*02f8*/ 	.word	0x00008cb0


	//   ....[46]....
        /*02fc*/ 	.word	0x00008da0


	//   ....[47]....
        /*0300*/ 	.word	0x00008dd0


	//   ....[48]....
        /*0304*/ 	.word	0x00008de0


	//   ....[49]....
        /*0308*/ 	.word	0x00008df0


	//   ....[50]....
        /*030c*/ 	.word	0x00008ee0


	//   ....[51]....
        /*0310*/ 	.word	0x00008f10


	//   ....[52]....
        /*0314*/ 	.word	0x00008f20


	//   ....[53]....
        /*0318*/ 	.word	0x00008f30


	//   ....[54]....
        /*031c*/ 	.word	0x00009010


	//   ....[55]....
        /*0320*/ 	.word	0x00009050


	//   ....[56]....
        /*0324*/ 	.word	0x00009080


	//   ....[57]....
        /*0328*/ 	.word	0x00009120


	//   ....[58]....
        /*032c*/ 	.word	0x00009130


	//   ....[59]....
        /*0330*/ 	.word	0x00009140


	//   ....[60]....
        /*0334*/ 	.word	0x00009150


	//   ....[61]....
        /*0338*/ 	.word	0x00009160


	//   ....[62]....
        /*033c*/ 	.word	0x00009180


	//   ....[63]....
        /*0340*/ 	.word	0x00009190


	//   ....[64]....
        /*0344*/ 	.word	0x0000c420


	//   ....[65]....
        /*0348*/ 	.word	0x0000c460


	//   ....[66]....
        /*034c*/ 	.word	0x0000c4a0


	//   ....[67]....
        /*0350*/ 	.word	0x0000c4e0


	//   ....[68]....
        /*0354*/ 	.word	0x0000c5f0


	//   ....[69]....
        /*0358*/ 	.word	0x0000c630


	//   ....[70]....
        /*035c*/ 	.word	0x0000c670


	//   ....[71]....
        /*0360*/ 	.word	0x0000c6b0


	//   ....[72]....
        /*0364*/ 	.word	0x0000c7c0


	//   ....[73]....
        /*0368*/ 	.word	0x0000c800


	//   ....[74]....
        /*036c*/ 	.word	0x0000c840


	//   ....[75]....
        /*0370*/ 	.word	0x0000c880


	//   ....[76]....
        /*0374*/ 	.word	0x0000c990


	//   ....[77]....
        /*0378*/ 	.word	0x0000c9d0


	//   ....[78]....
        /*037c*/ 	.word	0x0000ca10


	//   ....[79]....
        /*0380*/ 	.word	0x0000ca50


	//   ....[80]....
        /*0384*/ 	.word	0x0000cb60


	//   ....[81]....
        /*0388*/ 	.word	0x0000cba0


	//   ....[82]....
        /*038c*/ 	.word	0x0000cbe0


	//   ....[83]....
        /*0390*/ 	.word	0x0000cc20


	//   ....[84]....
        /*0394*/ 	.word	0x0000d070


	//   ....[85]....
        /*0398*/ 	.word	0x0000d7f0


	//   ....[86]....
        /*039c*/ 	.word	0x0000dfb0


	//   ....[87]....
        /*03a0*/ 	.word	0x0000dfd0


	//   ....[88]....
        /*03a4*/ 	.word	0x0000e000


	//   ....[89]....
        /*03a8*/ 	.word	0x0000e030


	//   ....[90]....
        /*03ac*/ 	.word	0x0000e050


	//   ....[91]....
        /*03b0*/ 	.word	0x0000e1a0


	//   ....[92]....
        /*03b4*/ 	.word	0x0000e1c0


	//   ....[93]....
        /*03b8*/ 	.word	0x0000e1f0


	//   ....[94]....
        /*03bc*/ 	.word	0x0000e220


	//   ....[95]....
        /*03c0*/ 	.word	0x0000e240


	//----- nvinfo : EIATTR_EXIT_INSTR_OFFSETS
	.align		4
.L_2409:
        /*03c4*/ 	.byte	0x04, 0x1c
        /*03c6*/ 	.short	(.L_2411 - .L_2410)


	//   ....[0]....
.L_2410:
        /*03c8*/ 	.word	0x0000e330


	//   ....[1]....
        /*03cc*/ 	.word	0x0000e680


	//----- nvinfo : EIATTR_MAX_THREADS
	.align		4
.L_2411:
        /*03d0*/ 	.byte	0x04, 0x05
        /*03d2*/ 	.short	(.L_2413 - .L_2412)
.L_2412:
        /*03d4*/ 	.word	0x00000020
        /*03d8*/ 	.word	0x00000001
        /*03dc*/ 	.word	0x00000001


	//----- nvinfo : EIATTR_CRS_STACK_SIZE
	.align		4
.L_2413:
        /*03e0*/ 	.byte	0x04, 0x1e
        /*03e2*/ 	.short	(.L_2415 - .L_2414)
.L_2414:
        /*03e4*/ 	.word	0x00000000


	//----- nvinfo : EIATTR_CBANK_PARAM_SIZE
	.align		4
.L_2415:
        /*03e8*/ 	.byte	0x03, 0x19
        /*03ea*/ 	.short	0x01f0


	//----- nvinfo : EIATTR_PARAM_CBANK
	.align		4
        /*03ec*/ 	.byte	0x04, 0x0a
        /*03ee*/ 	.short	(.L_2417 - .L_2416)
	.align		4
.L_2416:
        /*03f0*/ 	.word	index@(.nv.constant0._Z25selective_scan_bwd_kernelI32Selective_Scan_bwd_kernel_traitsILi32ELi16ELb0ELb1ELb0ELb0ELb1EfN3c107complexIfEEEEv12SSMParamsBwd)
        /*03f4*/ 	.short	0x0210
        /*03f6*/ 	.short	0x01f0


	//----- nvinfo : EIATTR_SW_WAR
	.align		4
.L_2417:
        /*03f8*/ 	.byte	0x04, 0x36
        /*03fa*/ 	.short	(.L_2419 - .L_2418)
.L_2418:
        /*03fc*/ 	.word	0x00000008
.L_2419:


//--------------------- .nv.info._Z25selective_scan_bwd_kernelI32Selective_Scan_bwd_kernel_traitsILi32ELi16ELb0ELb1ELb0ELb1ELb0EfN3c107complexIfEEEEv12SSMParamsBwd --------------------------
	.section	.nv.info._Z25selective_scan_bwd_kernelI32Selective_Scan_bwd_kernel_traitsILi32ELi16ELb0ELb1ELb0ELb1ELb0EfN3c107complexIfEEEEv12SSMParamsBwd,"",@"SHT_CUDA_INFO"
	.sectionflags	@""
	.align	4


	//----- nvinfo : EIATTR_CUDA_API_VERSION
	.align		4
        /*0000*/ 	.byte	0x04, 0x37
        /*0002*/ 	.short	(.L_2421 - .L_2420)
.L_2420:
        /*0004*/ 	.word	0x00000082


	//----- nvinfo : EIATTR_KPARAM_INFO
	.align		4
.L_2421:
        /*0008*/ 	.byte	0x04, 0x17
        /*000a*/ 	.short	(.L_2423 - .L_2422)
.L_2422:
        /*000c*/ 	.word	0x00000000
        /*0010*/ 	.short	0x0000
        /*0012*/ 	.short	0x0000
        /*0014*/ 	.byte	0x00, 0xf0, 0xc1, 0x07


	//----- nvinfo : EIATTR_SPARSE_MMA_MASK
	.align		4
.L_2423:
        /*0018*/ 	.byte	0x03, 0x50
        /*001a*/ 	.short	0x0000


	//----- nvinfo : EIATTR_MAXREG_COUNT
	.align		4
        /*001c*/ 	.byte	0x03, 0x1b
        /*001e*/ 	.short	0x00ff


	//----- nvinfo : EIATTR_NUM_BARRIERS
	.align		4
        /*0020*/ 	.byte	0x02, 0x4c
        /*0022*/ 	.byte	0x01
	.zero		1


	//----- nvinfo : EIATTR_MERCURY_ISA_VERSION
	.align		4
        /*0024*/ 	.byte	0x03, 0x5f
        /*0026*/ 	.short	0x0101


	//----- nvinfo : EIATTR_COOP_GROUP_MASK_REGIDS
	.align		4
        /*0028*/ 	.byte	0x04, 0x29
        /*002a*/ 	.short	(.L_2425 - .L_2424)


	//   ....[0]....
.L_2424:
        /*002c*/ 	.word	0xffffffff


	//   ....[1]....
        /*0030*/ 	.word	0xffffffff


	//   ....[2]....
        /*0034*/ 	.word	0xffffffff


	//   ....[3]....
        /*0038*/ 	.word	0xffffffff


	//   ....[4]....
        /*003c*/ 	.word	0xffffffff


	//   ....[5]....
        /*0040*/ 	.word	0xffffffff


	//   ....[6]....
        /*0044*/ 	.word	0xffffffff


	//   ....[7]....
        /*0048*/ 	.word	0xffffffff


	//   ....[8]....
        /*004c*/ 	.word	0xffffffff


	//   ....[9]....
        /*0050*/ 	.word	0xffffffff


	//   ....[10]....
        /*0054*/ 	.word	0xffffffff


	//   ....[11]....
        /*0058*/ 	.word	0xffffffff


	//   ....[12]....
        /*005c*/ 	.word	0xffffffff


	//   ....[13]....
        /*0060*/ 	.word	0xffffffff


	//   ....[14]....
        /*0064*/ 	.word	0xffffffff


	//   ....[15]....
        /*0068*/ 	.word	0xffffffff


	//   ....[16]....
        /*006c*/ 	.word	0xffffffff


	//   ....[17]....
        /*0070*/ 	.word	0xffffffff


	//   ....[18]....
        /*0074*/ 	.word	0xffffffff


	//   ....[19]....
        /*0078*/ 	.word	0xffffffff


	//   ....[20]....
        /*007c*/ 	.word	0xffffffff


	//   ....[21]....
        /*0080*/ 	.word	0xffffffff


	//   ....[22]....
        /*0084*/ 	.word	0xffffffff


	//   ....[23]....
        /*0088*/ 	.word	0xffffffff


	//   ....[24]....
        /*008c*/ 	.word	0xffffffff


	//   ....[25]....
        /*0090*/ 	.word	0xffffffff


	//   ....[26]....
        /*0094*/ 	.word	0xffffffff


	//   ....[27]....
        /*0098*/ 	.word	0xffffffff


	//   ....[28]....
        /*009c*/ 	.word	0xffffffff


	//   ....[29]....
        /*00a0*/ 	.word	0xffffffff


	//   ....[30]....
        /*00a4*/ 	.word	0xffffffff


	//   ....[31]....
        /*00a8*/ 	.word	0xffffffff


	//   ....[32]....
        /*00ac*/ 	.word	0xffffffff


	//   ....[33]....
        /*00b0*/ 	.word	0xffffffff


	//   ....[34]....
        /*00b4*/ 	.word	0xffffffff


	//   ....[35]....
        /*00b8*/ 	.word	0xffffffff


	//   ....[36]....
        /*00bc*/ 	.word	0xffffffff


	//   ....[37]....
        /*00c0*/ 	.word	0xffffffff


	//   ....[38]....
        /*00c4*/ 	.word	0xffffffff


	//   ....[39]....
        /*00c8*/ 	.word	0xffffffff


	//   ....[40]....
        /*00cc*/ 	.word	0xffffffff


	//   ....[41]....
        /*00d0*/ 	.word	0xffffffff


	//   ....[42]....
        /*00d4*/ 	.word	0xffffffff


	//   ....[43]....
        /*00d8*/ 	.word	0xffffffff


	//   ....[44]....
        /*00dc*/ 	.word	0xffffffff


	//   ....[45]....
        /*00e0*/ 	.word	0xffffffff


	//   ....[46]....
        /*00e4*/ 	.word	0xffffffff


	//   ....[47]....
        /*00e8*/ 	.word	0xffffffff


	//   ....[48]....
        /*00ec*/ 	.word	0xffffffff


	//   ....[49]....
        /*00f0*/ 	.word	0xffffffff


	//   ....[50]....
        /*00f4*/ 	.word	0xffffffff


	//   ....[51]....
        /*00f8*/ 	.word	0xffffffff


	//   ....[52]....
        /*00fc*/ 	.word	0xffffffff


	//   ....[53]....
        /*0100*/ 	.word	0xffffffff


	//   ....[54]....
        /*0104*/ 	.word	0xffffffff


	//   ....[55]....
        /*0108*/ 	.word	0xffffffff


	//   ....[56]....
        /*010c*/ 	.word	0xffffffff


	//   ....[57]....
        /*0110*/ 	.word	0xffffffff


	//   ....[58]....
        /*0114*/ 	.word	0xffffffff


	//   ....[59]....
        /*0118*/ 	.word	0xffffffff


	//   ....[60]....
        /*011c*/ 	.word	0xffffffff


	//   ....[61]....
        /*0120*/ 	.word	0xffffffff


	//   ....[62]....
        /*0124*/ 	.word	0xffffffff


	//   ....[63]....
        /*0128*/ 	.word	0xffffffff


	//   ....[64]....
        /*012c*/ 	.word	0xffffffff


	//   ....[65]....
        /*0130*/ 	.word	0xffffffff


	//   ....[66]....
        /*0134*/ 	.word	0xffffffff


	//   ....[67]....
        /*0138*/ 	.word	0xffffffff


	//   ....[68]....
        /*013c*/ 	.word	0xffffffff


	//   ....[69]....
        /*0140*/ 	.word	0xffffffff


	//   ....[70]....
        /*0144*/ 	.word	0xffffffff


	//   ....[71]....
        /*0148*/ 	.word	0xffffffff


	//   ....[72]....
        /*014c*/ 	.word	0xffffffff


	//   ....[73]....
        /*0150*/ 	.word	0xffffffff


	//   ....[74]....
        /*0154*/ 	.word	0xffffffff


	//   ....[75]....
        /*0158*/ 	.word	0xffffffff


	//   ....[76]....
        /*015c*/ 	.word	0xffffffff


	//   ....[77]....
        /*0160*/ 	.word	0xffffffff


	//   ....[78]....
        /*0164*/ 	.word	0xffffffff


	//   ....[79]....
        /*0168*/ 	.word	0xffffffff


	//   ....[80]....
        /*016c*/ 	.word	0xffffffff


	//   ....[81]....
        /*0170*/ 	.word	0xffffffff


	//   ....[82]....
        /*0174*/ 	.word	0xffffffff


	//   ....[83]....
        /*0178*/ 	.word	0xffffffff


	//   ....[84]....
        /*017c*/ 	.word	0xffffffff


	//   ....[85]....
        /*0180*/ 	.word	0xffffffff


	//   ....[86]....
        /*0184*/ 	.word	0xffffffff


	//   ....[87]....
        /*0188*/ 	.word	0xffffffff


	//   ....[88]....
        /*018c*/ 	.word	0xffffffff


	//   ....[89]....
        /*0190*/ 	.word	0xffffffff


	//   ....[90]....
        /*0194*/ 	.word	0xffffffff


	//   ....[91]....
        /*0198*/ 	.word	0xffffffff


	//   ....[92]....
        /*019c*/ 	.word	0xffffffff


	//----- nvinfo : EIATTR_COOP_GROUP_INSTR_OFFSETS
	.align		4
.L_2425:
        /*01a0*/ 	.byte	0x04, 0x28
        /*01a2*/ 	.short	(.L_2427 - .L_2426)


	//   ....[0]....
.L_2426:
        /*01a4*/ 	.word	0x00001300


	//   ....[1]....
        /*01a8*/ 	.word	0x000017e0


	//   ....[2]....
        /*01ac*/ 	.word	0x00001d30


	//   ....[3]....
        /*01b0*/ 	.word	0x00005a90


	//   ....[4]....
        /*01b4*/ 	.word	0x00006e60


	//   ....[5]....
        /*01b8*/ 	.word	0x00006e90


	//   ....[6]....
        /*01bc*/ 	.word	0x00006eb0


	//   ....[7]....
        /*01c0*/ 	.word	0x00006ec0


	//   ....[8]....
        /*01c4*/ 	.word	0x00006fa0


	//   ....[9]....
        /*01c8*/ 	.word	0x00006fd0


	//   ....[10]....
        /*01cc*/ 	.word	0x00006ff0


	//   ....[11]....
        /*01d0*/ 	.word	0x00007010


	//   ....[12]....
        /*01d4*/ 	.word	0x00007150


	//   ....[13]....
        /*01d8*/ 	.word	0x00007190


	//   ....[14]....
        /*01dc*/ 	.word	0x000071a0


	//   ....[15]....
        /*01e0*/ 	.word	0x000071c0


	//   ....[16]....
        /*01e4*/ 	.word	0x00007330


	//   ....[17]....
        /*01e8*/ 	.word	0x00007360


	//   ....[18]....
        /*01ec*/ 	.word	0x00007370


	//   ....[19]....
        /*01f0*/ 	.word	0x000073a0


	//   ....[20]....
        /*01f4*/ 	.word	0x00007550


	//   ....[21]....
        /*01f8*/ 	.word	0x00007580


	//   ....[22]....
        /*01fc*/ 	.word	0x00007590


	//   ....[23]....
        /*0200*/ 	.word	0x000075c0


	//   ....[24]....
        /*0204*/ 	.word	0x00007dc0


	//   ....[25]....
        /*0208*/ 	.word	0x00007df0


	//   ....[26]....
        /*020c*/ 	.word	0x00007e10


	//   ....[27]....
        /*0210*/ 	.word	0x00007e40


	//   ....[28]....
        /*0214*/ 	.word	0x00007fd0


	//   ....[29]....
        /*0218*/ 	.word	0x00008000


	//   ....[30]....
        /*021c*/ 	.word	0x00008010


	//   ....[31]....
        /*0220*/ 	.word	0x00008020


	//   ....[32]....
        /*0224*/ 	.word	0x00008030


	//   ....[33]....
        /*0228*/ 	.word	0x00008040


	//   ....[34]....
        /*022c*/ 	.word	0x00008160


	//   ....[35]....
        /*0230*/ 	.word	0x000081b0


	//   ....[36]....
        /*0234*/ 	.word	0x000081f0


	//   ....[37]....
        /*0238*/ 	.word	0x00008210


	//   ....[38]....
        /*023c*/ 	.word	0x00008310


	//   ....[39]....
        /*0240*/ 	.word	0x00008330


	//   ....[40]....
        /*0244*/ 	.word	0x00008340


	//   ....[41]....
        /*0248*/ 	.word	0x00008350


	//   ....[42]....
        /*024c*/ 	.word	0x00008440


	//   ....[43]....
        /*0250*/ 	.word	0x00008460


	//   ....[44]....
        /*0254*/ 	.word	0x00008470


	//   ....[45]....
        /*0258*/ 	.word	0x00008480


	//   ....[46]....
        /*025c*/ 	.word	0x00008570


	//   ....[47]....
        /*0260*/ 	.word	0x00008590


	//   ....[48]....
        /*0264*/ 	.word	0x000085a0


	//   ....[49]....
        /*0268*/ 	.word	0x000085b0


	//   ....[50]....
        /*026c*/ 	.word	0x00008690


	//   ....[51]....
        /*0270*/ 	.word	0x000086d0


	//   ....[52]....
        /*0274*/ 	.word	0x00008710


	//   ....[53]....
        /*0278*/ 	.word	0x00008740


	//   ....[54]....
        /*027c*/ 	.word	0x00008750


	//   ....[55]....
        /*0280*/ 	.word	0x00008760


	//   ....[56]....
        /*0284*/ 	.word	0x000087d0


	//   ....[57]....
        /*0288*/ 	.word	0x00008800


	//   ....[58]....
        /*028c*/ 	.word	0x00008820


	//   ....[59]....
        /*0290*/ 	.word	0x00008830


	//   ....[60]....
        /*0294*/ 	.word	0x0000c020


	//   ....[61]....
        /*0298*/ 	.word	0x0000c060


	//   ....[62]....
        /*029c*/ 	.word	0x0000c0a0


	//   ....[63]....
        /*02a0*/ 	.word	0x0000c0e0


	//   ....[64]....
        /*02a4*/ 	.word	0x0000c230


	//   ....[65]....
        /*02a8*/ 	.word	0x0000c270


	//   ....[66]....
        /*02ac*/ 	.word	0x0000c2b0


	//   ....[67]....
        /*02b0*/ 	.word	0x0000c2f0


	//   ....[68]....
        /*02b4*/ 	.word	0x0000c400


	//   ....[69]....
        /*02b8*/ 	.word	0x0000c440


	//   ....[70]....
        /*02bc*/ 	.word	0x0000c4a0


	//   ....[71]....
        /*02c0*/ 	.word	0x0000c4e0


	//   ....[72]....
        /*02c4*/ 	.word	0x0000c610


	//   ....[73]....
        /*02c8*/ 	.word	0x0000c670


	//   ....[74]....
        /*02cc*/ 	.word	0x0000c6b0


	//   ....[75]....
        /*02d0*/ 	.word	0x0000c6f0


	//   ....[76]....
        /*02d4*/ 	.word	0x0000c7e0


	//   ....[77]....
        /*02d8*/ 	.word	0x0000c840


	//   ....[78]....
        /*02dc*/ 	.word	0x0000c870


	//   ....[79]....
        /*02e0*/ 	.word	0x0000c8a0


	//   ....[80]....
        /*02e4*/ 	.word	0x0000cf80


	//   ....[81]....
        /*02e8*/ 	.word	0x0000d640


	//   ....[82]....
        /*02ec*/ 	.word	0x0000e0f0


	//   ....[83]....
        /*02f0*/ 	.word	0x0000e740


	//   ....[84]....
        /*02f4*/ 	.word	0x0000e790


	//   ....[85]....
        /*02f8*/ 	.word	0x0000e7e0


	//   ....[86]....
        /*02fc*/ 	.word	0x0000e810


	//   ....[87]....
        /*0300*/ 	.word	0x0000e830


	//   ....[88]....
        /*0304*/ 	.word	0x0000e930


	//   ....[89]....
        /*0308*/ 	.word	0x0000e970


	//   ....[90]....
        /*030c*/ 	.word	0x0000e9c0


	//   ....[91]....
        /*0310*/ 	.word	0x0000e9f0


	//   ....[92]....
        /*0314*/ 	.word	0x0000ea10


	//----- nvinfo : EIATTR_EXIT_INSTR_OFFSETS
	.align		4
.L_2427:
        /*0318*/ 	.byte	0x04, 0x1c
        /*031a*/ 	.short	(.L_2429 - .L_2428)


	//   ....[0]....
.L_2428:
        /*031c*/ 	.word	0x0000eb00


	//   ....[1]....
        /*0320*/ 	.word	0x0000ee50


	//----- nvinfo : EIATTR_MAX_THREADS
	.align		4
.L_2429:
        /*0324*/ 	.byte	0x04, 0x05
        /*0326*/ 	.short	(.L_2431 - .L_2430)
.L_2430:
        /*0328*/ 	.word	0x00000020
        /*032c*/ 	.word	0x00000001
        /*0330*/ 	.word	0x00000001


	//----- nvinfo : EIATTR_CRS_STACK_SIZE
	.align		4
.L_2431:
        /*0334*/ 	.byte	0x04, 0x1e
        /*0336*/ 	.short	(.L_2433 - .L_2432)
.L_2432:
        /*0338*/ 	.word	0x00000000


	//----- nvinfo : EIATTR_CBANK_PARAM_SIZE
	.align		4
.L_2433:
        /*033c*/ 	.byte	0x03, 0x19
        /*033e*/ 	.short	0x01f0


	//----- nvinfo : EIATTR_PARAM_CBANK
	.align		4
        /*0340*/ 	.byte	0x04, 0x0a
        /*0342*/ 	.short	(.L_2435 - .L_2434)
	.align		4
.L_2434:
        /*0344*/ 	.word	index@(.nv.constant0._Z25selective_scan_bwd_kernelI32Selective_Scan_bwd_kernel_traitsILi32ELi16ELb0ELb1ELb0ELb1ELb0EfN3c107complexIfEEEEv12SSMParamsBwd)
        /*0348*/ 	.short	0x0210
        /*034a*/ 	.short	0x01f0


	//----- nvinfo : EIATTR_SW_WAR
	.align		4
.L_2435:
        /*034c*/ 	.byte	0x04, 0x36
        /*034e*/ 	.short	(.L_2437 - .L_2436)
.L_2436:
        /*0350*/ 	.word	0x00000008
.L_2437:


//--------------------- .nv.info._Z25selective_scan_bwd_kernelI32Selective_Scan_bwd_kernel_traitsILi32ELi16ELb0ELb1ELb0ELb1ELb1EfN3c107complexIfEEEEv12SSMParamsBwd --------------------------
	.section	.nv.info._Z25selective_scan_bwd_kernelI32Selective_Scan_bwd_kernel_traitsILi32ELi16ELb0ELb1ELb0ELb1ELb1EfN3c107complexIfEEEEv12SSMParamsBwd,"",@"SHT_CUDA_INFO"
	.sectionflags	@""
	.align	4


	//----- nvinfo : EIATTR_CUDA_API_VERSION
	.align		4
        /*0000*/ 	.byte	0x04, 0x37
        /*0002*/ 	.short	(.L_2439 - .L_2438)
.L_2438:
        /*0004*/ 	.word	0x00000082


	//----- nvinfo : EIATTR_KPARAM_INFO
	.align		4
.L_2439:
        /*0008*/ 	.byte	0x04, 0x17
        /*000a*/ 	.short	(.L_2441 - .L_2440)
.L_2440:
        /*000c*/ 	.word	0x00000000
        /*0010*/ 	.short	0x0000
        /*0012*/ 	.short	0x0000
        /*0014*/ 	.byte	0x00, 0xf0, 0xc1, 0x07


	//----- nvinfo : EIATTR_SPARSE_MMA_MASK
	.align		4
.L_2441:
        /*0018*/ 	.byte	0x03, 0x50
        /*001a*/ 	.short	0x0000


	//----- nvinfo : EIATTR_MAXREG_COUNT
	.align		4
        /*001c*/ 	.byte	0x03, 0x1b
        /*001e*/ 	.short	0x00ff


	//----- nvinfo : EIATTR_NUM_BARRIERS
	.align		4
        /*0020*/ 	.byte	0x02, 0x4c
        /*0022*/ 	.byte	0x01
	.zero		1


	//----- nvinfo : EIATTR_MERCURY_ISA_VERSION
	.align		4
        /*0024*/ 	.byte	0x03, 0x5f
        /*0026*/ 	.short	0x0101


	//----- nvinfo : EIATTR_COOP_GROUP_MASK_REGIDS
	.align		4
        /*0028*/ 	.byte	0x04, 0x29
        /*002a*/ 	.short	(.L_2443 - .L_2442)


	//   ....[0]....
.L_2442:
        /*002c*/ 	.word	0xffffffff


	//   ....[1]....
        /*0030*/ 	.word	0xffffffff


	//   ....[2]....
        /*0034*/ 	.word	0xffffffff


	//   ....[3]....
        /*0038*/ 	.word	0xffffffff


	//   ....[4]....
        /*003c*/ 	.word	0xffffffff


	//   ....[5]....
        /*0040*/ 	.word	0xffffffff


	//   ....[6]....
        /*0044*/ 	.word	0xffffffff


	//   ....[7]....
        /*0048*/ 	.word	0xffffffff


	//   ....[8]....
        /*004c*/ 	.word	0xffffffff


	//   ....[9]....
        /*0050*/ 	.word	0xffffffff


	//   ....[10]....
        /*0054*/ 	.word	0xffffffff


	//   ....[11]....
        /*0058*/ 	.word	0xffffffff


	//   ....[12]....
        /*005c*/ 	.word	0xffffffff


	//   ....[13]....
        /*0060*/ 	.word	0xffffffff


	//   ....[14]....
        /*0064*/ 	.word	0xffffffff


	//   ....[15]....
        /*0068*/ 	.word	0xffffffff


	//   ....[16]....
        /*006c*/ 	.word	0xffffffff


	//   ....[17]....
        /*0070*/ 	.word	0xffffffff


	//   ....[18]....
        /*0074*/ 	.word	0xffffffff


	//   ....[19]....
        /*0078*/ 	.word	0xffffffff


	//   ....[20]....
        /*007c*/ 	.word	0xffffffff


	//   ....[21]....
        /*0080*/ 	.word	0xffffffff


	//   ....[22]....
        /*0084*/ 	.word	0xffffffff


	//   ....[23]....
        /*0088*/ 	.word	0xffffffff


	//   ....[24]....
        /*008c*/ 	.word	0xffffffff


	//   ....[25]....
        /*0090*/ 	.word	0xffffffff


	//   ....[26]....
        /*0094*/ 	.word	0xffffffff


	//   ....[27]....
        /*0098*/ 	.word	0xffffffff


	//   ....[28]....
        /*009c*/ 	.word	0xffffffff


	//   ....[29]....
        /*00a0*/ 	.word	0xffffffff


	//   ....[30]....
        /*00a4*/ 	.word	0xffffffff


	//   ....[31]....
        /*00a8*/ 	.word	0xffffffff


	//   ....[32]....
        /*00ac*/ 	.word	0xffffffff


	//   ....[33]....
        /*00b0*/ 	.word	0xffffffff


	//   ....[34]....
        /*00b4*/ 	.word	0xffffffff


	//   ....[35]....
        /*00b8*/ 	.word	0xffffffff


	//   ....[36]....
        /*00bc*/ 	.word	0xffffffff


	//   ....[37]....
        /*00c0*/ 	.word	0xffffffff


	//   ....[38]....
        /*00c4*/ 	.word	0xffffffff


	//   ....[39]....
        /*00c8*/ 	.word	0xffffffff


	//   ....[40]....
        /*00cc*/ 	.word	0xffffffff


	//   ....[41]....
        /*00d0*/ 	.word	0xffffffff


	//   ....[42]....
        /*00d4*/ 	.word	0xffffffff


	//   ....[43]....
        /*00d8*/ 	.word	0xffffffff


	//   ....[44]....
        /*00dc*/ 	.word	0xffffffff


	//   ....[45]....
        /*00e0*/ 	.word	0xffffffff


	//   ....[46]....
        /*00e4*/ 	.word	0xffffffff


	//   ....[47]....
        /*00e8*/ 	.word	0xffffffff


	//   ....[48]....
        /*00ec*/ 	.word	0xffffffff


	//   ....[49]....
        /*00f0*/ 	.word	0xffffffff


	//   ....[50]....
        /*00f4*/ 	.word	0xffffffff


	//   ....[51]....
        /*00f8*/ 	.word	0xffffffff


	//   ....[52]....
        /*00fc*/ 	.word	0xffffffff


	//   ....[53]....
        /*0100*/ 	.word	0xffffffff


	//   ....[54]....
        /*0104*/ 	.word	0xffffffff


	//   ....[55]....
        /*0108*/ 	.word	0xffffffff


	//   ....[56]....
        /*010c*/ 	.word	0xffffffff


	//   ....[57]....
        /*0110*/ 	.word	0xffffffff


	//   ....[58]....
        /*0114*/ 	.word	0xffffffff


	//   ....[59]....
        /*0118*/ 	.word	0xffffffff


	//   ....[60]....
        /*011c*/ 	.word	0xffffffff


	//   ....[61]....
        /*0120*/ 	.word	0xffffffff


	//   ....[62]....
        /*0124*/ 	.word	0xffffffff


	//   ....[63]....
        /*0128*/ 	.word	0xffffffff


	//   ....[64]....
        /*012c*/ 	.word	0xffffffff


	//   ....[65]....
        /*0130*/ 	.word	0xffffffff


	//   ....[66]....
        /*0134*/ 	.word	0xffffffff


	//   ....[67]....
        /*0138*/ 	.word	0xffffffff


	//   ....[68]....
        /*013c*/ 	.word	0xffffffff


	//   ....[69]....
        /*0140*/ 	.word	0xffffffff


	//   ....[70]....
        /*0144*/ 	.word	0xffffffff


	//   ....[71]....
        /*0148*/ 	.word	0xffffffff


	//   ....[72]....
        /*014c*/ 	.word	0xffffffff


	//   ....[73]....
        /*0150*/ 	.word	0xffffffff


	//   ....[74]....
        /*0154*/ 	.word	0xffffffff


	//   ....[75]....
        /*0158*/ 	.word	0xffffffff


	//   ....[76]....
        /*015c*/ 	.word	0xffffffff


	//   ....[77]....
        /*0160*/ 	.word	0xffffffff


	//   ....[78]....
        /*0164*/ 	.word	0xffffffff


	//   ....[79]....
        /*0168*/ 	.word	0xffffffff


	//   ....[80]....
        /*016c*/ 	.word	0xffffffff


	//   ....[81]....
        /*0170*/ 	.word	0xffffffff


	//   ....[82]....
        /*0174*/ 	.word	0xffffffff


	//   ....[83]....
        /*0178*/ 	.word	0xffffffff


	//   ....[84]....
        /*017c*/ 	.word	0xffffffff


	//   ....[85]....
        /*0180*/ 	.word	0xffffffff


	//   ....[86]....
        /*0184*/ 	.word	0xffffffff


	//   ....[87]....
        /*0188*/ 	.word	0xffffffff


	//   ....[88]....
        /*018c*/ 	.word	0xffffffff


	//   ....[89]....
        /*0190*/ 	.word	0xffffffff


	//   ....[90]....
        /*0194*/ 	.word	0xffffffff


	//   ....[91]....
        /*0198*/ 	.word	0xffffffff


	//   ....[92]....
        /*019c*/ 	.word	0xffffffff


	//   ....[93]....
        /*01a0*/ 	.word	0xffffffff


	//   ....[94]....
        /*01a4*/ 	.word	0xffffffff


	//   ....[95]....
        /*01a8*/ 	.word	0xffffffff


	//   ....[96]....
        /*01ac*/ 	.word	0xffffffff


	//----- nvinfo : EIATTR_COOP_GROUP_INSTR_OFFSETS
	.align		4
.L_2443:
        /*01b0*/ 	.byte	0x04, 0x28
        /*01b2*/ 	.short	(.L_2445 - .L_2444)


	//   ....[0]....
.L_2444:
        /*01b4*/ 	.word	0x00001310


	//   ....[1]....
        /*01b8*/ 	.word	0x000017b0


	//   ....[2]....
        /*01bc*/ 	.word	0x00001cc0


	//   ....[3]....
        /*01c0*/ 	.word	0x00004900


	//   ....[4]....
        /*01c4*/ 	.word	0x00004fd0


	//   ....[5]....
        /*01c8*/ 	.word	0x00005830


	//   ....[6]....
        /*01cc*/ 	.word	0x00006270


	//   ....[7]....
        /*01d0*/ 	.word	0x00007ff0


	//   ....[8]....
        /*01d4*/ 	.word	0x000093f0


	//   ....[9]....
        /*01d8*/ 	.word	0x00009430


	//   ....[10]....
        /*01dc*/ 	.word	0x00009470


	//   ....[11]....
        /*01e0*/ 	.word	0x00009490


	//   ....[12]....
        /*01e4*/ 	.word	0x000095b0


	//   ....[13]....
        /*01e8*/ 	.word	0x000095f0


	//   ....[14]....
        /*01ec*/ 	.word	0x00009630


	//   ....[15]....
        /*01f0*/ 	.word	0x00009640


	//   ....[16]....
        /*01f4*/ 	.word	0x00009770


	//   ....[17]....
        /*01f8*/ 	.word	0x00009790


	//   ....[18]....
        /*01fc*/ 	.word	0x000097b0


	//   ....[19]....
        /*0200*/ 	.word	0x000097c0


	//   ....[20]....
        /*0204*/ 	.word	0x00009950


	//   ....[21]....
        /*0208*/ 	.word	0x00009990


	//   ....[22]....
        /*020c*/ 	.word	0x000099b0


	//   ....[23]....
        /*0210*/ 	.word	0x000099d0


	//   ....[24]....
        /*0214*/ 	.word	0x00009c00


	//   ....[25]....
        /*0218*/ 	.word	0x00009c30


	//   ....[26]....
        /*021c*/ 	.word	0x00009c50


	//   ....[27]....
        /*0220*/ 	.word	0x00009c70


	//   ....[28]....
        /*0224*/ 	.word	0x0000a4e0


	//   ....[29]....
        /*0228*/ 	.word	0x0000a510


	//   ....[30]....
        /*022c*/ 	.word	0x0000a520


	//   ....[31]....
        /*0230*/ 	.word	0x0000a530


	//   ....[32]....
        /*0234*/ 	.word	0x0000a540


	//   ....[33]....
        /*0238*/ 	.word	0x0000a550


	//   ....[34]....
        /*023c*/ 	.word	0x0000a560


	//   ....[35]....
        /*0240*/ 	.word	0x0000a570


	//   ....[36]....
        /*0244*/ 	.word	0x0000a580


	//   ....[37]....
        /*0248*/ 	.word	0x0000a590


	//   ....[38]....
        /*024c*/ 	.word	0x0000a6d0


	//   ....[39]....
        /*0250*/ 	.word	0x0000a730


	//   ....[40]....
        /*0254*/ 	.word	0x0000a760


	//   ....[41]....
        /*0258*/ 	.word	0x0000a770


	//   ....[42]....
        /*025c*/ 	.word	0x0000a870


	//   ....[43]....
        /*0260*/ 	.word	0x0000a890


	//   ....[44]....
        /*0264*/ 	.word	0x0000a8a0


	//   ....[45]....
        /*0268*/ 	.word	0x0000a8b0


	//   ....[46]....
        /*026c*/ 	.word	0x0000a9a0


	//   ....[47]....
        /*0270*/ 	.word	0x0000a9c0


	//   ....[48]....
        /*0274*/ 	.word	0x0000a9d0


	//   ....[49]....
        /*0278*/ 	.word	0x0000a9e0


	//   ....[50]....
        /*027c*/ 	.word	0x0000aad0


	//   ....[51]....
        /*0280*/ 	.word	0x0000aaf0


	//   ....[52]....
        /*0284*/ 	.word	0x0000ab00


	//   ....[53]....
        /*0288*/ 	.word	0x0000ab10


	//   ....[54]....
        /*028c*/ 	.word	0x0000abf0


	//   ....[55]....
        /*0290*/ 	.word	0x0000ac30


	//   ....[56]....
        /*0294*/ 	.word	0x0000ac60


	//   ....[57]....
        /*0298*/ 	.word	0x0000ac80


	//   ....[58]....
        /*029c*/ 	.word	0x0000ac90


	//   ....[59]....
        /*02a0*/ 	.word	0x0000aca0


	//   ....[60]....
        /*02a4*/ 	.word	0x0000acd0


	//   ....[61]....
        /*02a8*/ 	.word	0x0000ad20


	//   ....[62]....
        /*02ac*/ 	.word	0x0000ad50


	//   ....[63]....
        /*02b0*/ 	.word	0x0000ad90


	//   ....[64]....
        /*02b4*/ 	.word	0x0000e5b0


	//   ....[65]....
        /*02b8*/ 	.word	0x0000e5f0


	//   ....[66]....
        /*02bc*/ 	.word	0x0000e630


	//   ....[67]....
        /*02c0*/ 	.word	0x0000e670


	//   ....[68]....
        /*02c4*/ 	.word	0x0000e780


	//   ....[69]....
        /*02c8*/ 	.word	0x0000e7c0


	//   ....[70]....
        /*02cc*/ 	.word	0x0000e800


	//   ....[71]....
        /*02d0*/ 	.word	0x0000e840


	//   ....[72]....
        /*02d4*/ 	.word	0x0000e950


	//   ....[73]....
        /*02d8*/ 	.word	0x0000e990


	//   ....[74]....
        /*02dc*/ 	.word	0x0000e9d0


	//   ....[75]....
        /*02e0*/ 	.word	0x0000ea10


	//   ....[76]....
        /*02e4*/ 	.word	0x0000eb20


	//   ....[77]....
        /*02e8*/ 	.word	0x0000eb60


	//   ....[78]....
        /*02ec*/ 	.word	0x0000eba0


	//   ....[79]....
        /*02f0*/ 	.word	0x0000ebe0


	//   ....[80]....
        /*02f4*/ 	.word	0x0000ecf0


	//   ....[81]....
        /*02f8*/ 	.word	0x0000ed30


	//   ....[82]....
        /*02fc*/ 	.word	0x0000ed70


	//   ....[83]....
        /*0300*/ 	.word	0x0000edb0


	//   ....[84]....
        /*0304*/ 	.word	0x0000f540


	//   ....[85]....
        /*0308*/ 	.word	0x0000fc20


	//   ....[86]....
        /*030c*/ 	.word	0x00010680


	//   ....[87]....
        /*0310*/ 	.word	0x00010ce0


	//   ....[88]....
        /*0314*/ 	.word	0x00010d30


	//   ....[89]....
        /*0318*/ 	.word	0x00010d80


	//   ....[90]....
        /*031c*/ 	.word	0x00010db0


	//   ....[91]....
        /*0320*/ 	.word	0x00010dd0


	//   ....[92]....
        /*0324*/ 	.word	0x00010ed0


	//   ....[93]....
        /*0328*/ 	.word	0x00010f10


	//   ....[94]....
        /*032c*/ 	.word	0x00010f60


	//   ....[95]....
        /*0330*/ 	.word	0x00010f90


	//   ....[96]....
        /*0334*/ 	.word	0x00010fb0


	//----- nvinfo : EIATTR_EXIT_INSTR_OFFSETS
	.align		4
.L_2445:
        /*0338*/ 	.byte	0x04, 0x1c
        /*033a*/ 	.short	(.L_2447 - .L_2446)


	//   ....[0]....
.L_2446:
        /*033c*/ 	.word	0x000110a0


	//   ....[1]....
        /*0340*/ 	.word	0x000113f0


	//----- nvinfo : EIATTR_MAX_THREADS
	.align		4
.L_2447:
        /*0344*/ 	.byte	0x04, 0x05
        /*0346*/ 	.short	(.L_2449 - .L_2448)
.L_2448:
        /*0348*/ 	.word	0x00000020
        /*034c*/ 	.word	0x00000001
        /*0350*/ 	.word	0x00000001


	//----- nvinfo : EIATTR_CRS_STACK_SIZE
	.align		4
.L_2449:
        /*0354*/ 	.byte	0x04, 0x1e
        /*0356*/ 	.short	(.L_2451 - .L_2450)
.L_2450:
        /*0358*/ 	.word	0x00000000


	//----- nvinfo : EIATTR_CBANK_PARAM_SIZE
	.align		4
.L_2451:
        /*035c*/ 	.byte	0x03, 0x19
        /*035e*/ 	.short	0x01f0


	//----- nvinfo : EIATTR_PARAM_CBANK
	.align		4
        /*0360*/ 	.byte	0x04, 0x0a
        /*0362*/ 	.short	(.L_2453 - .L_2452)
	.align		4
.L_2452:
        /*0364*/ 	.word	index@(.nv.constant0._Z25selective_scan_bwd_kernelI32Selective_Scan_bwd_kernel_traitsILi32ELi16ELb0ELb1ELb0ELb1ELb1EfN3c107complexIfEEEEv12SSMParamsBwd)
        /*0368*/ 	.short	0x0210
        /*036a*/ 	.short	0x01f0


	//----- nvinfo : EIATTR_SW_WAR
	.align		4
.L_2453:
        /*036c*/ 	.byte	0x04, 0x36
        /*036e*/ 	.short	(.L_2455 - .L_2454)
.L_2454:
        /*0370*/ 	.word	0x00000008
.L_2455:


//--------------------- .nv.info._Z25selective_scan_bwd_kernelI32Selective_Scan_bwd_kernel_traitsILi32ELi16ELb0ELb1ELb1ELb0ELb0EfN3c107complexIfEEEEv12SSMParamsBwd --------------------------
	.section	.nv.info._Z25selective_scan_bwd_kernelI32Selective_Scan_bwd_kernel_traitsILi32ELi16ELb0ELb1ELb1ELb0ELb0EfN3c107complexIfEEEEv12SSMParamsBwd,"",@"SHT_CUDA_INFO"
	.sectionflags	@""
	.align	4


	//----- nvinfo : EIATTR_CUDA_API_VERSION
	.align		4
        /*0000*/ 	.byte	0x04, 0x37
        /*0002*/ 	.short	(.L_2457 - .L_2456)
.L_2456:
        /*0004*/ 	.word	0x00000082


	//----- nvinfo : EIATTR_KPARAM_INFO
	.align		4
.L_2457:
        /*0008*/ 	.byte	0x04, 0x17
        /*000a*/ 	.short	(.L_2459 - .L_2458)
.L_2458:
        /*000c*/ 	.word	0x00000000
        /*0010*/ 	.short	0x0000
        /*0012*/ 	.short	0x0000
        /*0014*/ 	.byte	0x00, 0xf0, 0xc1, 0x07


	//----- nvinfo : EIATTR_SPARSE_MMA_MASK
	.align		4
.L_2459:
        /*0018*/ 	.byte	0x03, 0x50
        /*001a*/ 	.short	0x0000


	//----- nvinfo : EIATTR_MAXREG_COUNT
	.align		4
        /*001c*/ 	.byte	0x03, 0x1b
        /*001e*/ 	.short	0x00ff


	//----- nvinfo : EIATTR_NUM_BARRIERS
	.align		4
        /*0020*/ 	.byte	0x02, 0x4c
        /*0022*/ 	.byte	0x01
	.zero		1


	//----- nvinfo : EIATTR_ANNOTATIONS
	.align		4
        /*0024*/ 	.byte	0x04, 0x55
        /*0026*/ 	.short	(.L_2461 - .L_2460)


	//   ....[0]....
.L_2460:
        /* <DEDUP_REMOVED lines=11> */


	//----- nvinfo : EIATTR_MERCURY_ISA_VERSION
	.align		4
.L_2461:
        /*00c8*/ 	.byte	0x03, 0x5f
        /*00ca*/ 	.short	0x0101


	//----- nvinfo : EIATTR_COOP_GROUP_MASK_REGIDS
	.align		4
        /*00cc*/ 	.byte	0x04, 0x29
        /*00ce*/ 	.short	(.L_2463 - .L_2462)


	//   ....[0]....
.L_2462:
        /*00d0*/ 	.word	0xffffffff


	//   ....[1]....
        /*00d4*/ 	.word	0xffffffff


	//   ....[2]....
        /*00d8*/ 	.word	0xffffffff


	//   ....[3]....
        /*00dc*/ 	.word	0xffffffff


	//   ....[4]....
        /*00e0*/ 	.word	0xffffffff


	//   ....[5]....
        /*00e4*/ 	.word	0xffffffff


	//   ....[6]....
        /*00e8*/ 	.word	0xffffffff


	//   ....[7]....
        /*00ec*/ 	.word	0xffffffff


	//   ....[8]....
        /*00f0*/ 	.word	0xffffffff


	//   ....[9]....
        /*00f4*/ 	.word	0xffffffff


	//   ....[10]....
        /*00f8*/ 	.word	0xffffffff


	//   ....[11]....
        /*00fc*/ 	.word	0xffffffff


	//   ....[12]....
        /*0100*/ 	.word	0xffffffff


	//   ....[13]....
        /*0104*/ 	.word	0xffffffff


	//   ....[14]....
        /*0108*/ 	.word	0xffffffff


	//   ....[15]....
        /*010c*/ 	.word	0xffffffff


	//   ....[16]....
        /*0110*/ 	.word	0xffffffff


	//   ....[17]....
        /*0114*/ 	.word	0xffffffff


	//   ....[18]....
        /*0118*/ 	.word	0xffffffff


	//   ....[19]....
        /*011c*/ 	.word	0xffffffff


	//   ....[20]....
        /*0120*/ 	.word	0xffffffff


	//   ....[21]....
        /*0124*/ 	.word	0xffffffff


	//   ....[22]....
        /*0128*/ 	.word	0xffffffff


	//   ....[23]....
        /*012c*/ 	.word	0xffffffff


	//   ....[24]....
        /*0130*/ 	.word	0xffffffff


	//   ....[25]....
        /*0134*/ 	.word	0xffffffff


	//   ....[26]....
        /*0138*/ 	.word	0xffffffff


	//   ....[27]....
        /*013c*/ 	.word	0xffffffff


	//   ....[28]....
        /*0140*/ 	.word	0xffffffff


	//   ....[29]....
        /*0144*/ 	.word	0xffffffff


	//   ....[30]....
        /*0148*/ 	.word	0xffffffff


	//   ....[31]....
        /*014c*/ 	.word	0xffffffff


	//   ....[32]....
        /*0150*/ 	.word	0xffffffff


	//   ....[33]....
        /*0154*/ 	.word	0xffffffff


	//   ....[34]....
        /*0158*/ 	.word	0xffffffff


	//   ....[35]....
        /*015c*/ 	.word	0xffffffff


	//   ....[36]....
        /*0160*/ 	.word	0xffffffff


	//   ....[37]....
        /*0164*/ 	.word	0xffffffff


	//   ....[38]....
        /*0168*/ 	.word	0xffffffff


	//   ....[39]....
        /*016c*/ 	.word	0xffffffff


	//   ....[40]....
        /*0170*/ 	.word	0xffffffff


	//   ....[41]....
        /*0174*/ 	.word	0xffffffff


	//   ....[42]....
        /*0178*/ 	.word	0xffffffff


	//   ....[43]....
        /*017c*/ 	.word	0xffffffff


	//   ....[44]....
        /*0180*/ 	.word	0xffffffff


	//   ....[45]....
        /*0184*/ 	.word	0xffffffff


	//   ....[46]....
        /*0188*/ 	.word	0xffffffff


	//   ....[47]....
        /*018c*/ 	.word	0xffffffff


	//   ....[48]....
        /*0190*/ 	.word	0xffffffff


	//   ....[49]....
        /*0194*/ 	.word	0xffffffff


	//   ....[50]....
        /*0198*/ 	.word	0xffffffff


	//   ....[51]....
        /*019c*/ 	.word	0xffffffff


	//   ....[52]....
        /*01a0*/ 	.word	0xffffffff


	//   ....[53]....
        /*01a4*/ 	.word	0xffffffff


	//   ....[54]....
        /*01a8*/ 	.word	0xffffffff


	//   ....[55]....
        /*01ac*/ 	.word	0xffffffff


	//   ....[56]....
        /*01b0*/ 	.word	0xffffffff


	//   ....[57]....
        /*01b4*/ 	.word	0xffffffff


	//   ....[58]....
        /*01b8*/ 	.word	0xffffffff


	//   ....[59]....
        /*01bc*/ 	.word	0xffffffff


	//   ....[60]....
        /*01c0*/ 	.word	0xffffffff


	//   ....[61]....
        /*01c4*/ 	.word	0xffffffff


	//   ....[62]....
        /*01c8*/ 	.word	0xffffffff


	//   ....[63]....
        /*01cc*/ 	.word	0xffffffff


	//   ....[64]....
        /*01d0*/ 	.word	0xffffffff


	//   ....[65]....
        /*01d4*/ 	.word	0xffffffff


	//   ....[66]....
        /*01d8*/ 	.word	0xffffffff


	//   ....[67]....
        /*01dc*/ 	.word	0xffffffff


	//   ....[68]....
        /*01e0*/ 	.word	0xffffffff


	//   ....[69]....
        /*01e4*/ 	.word	0xffffffff


	//   ....[70]....
        /*01e8*/ 	.word	0xffffffff


	//   ....[71]....
        /*01ec*/ 	.word	0xffffffff


	//   ....[72]....
        /*01f0*/ 	.word	0xffffffff


	//   ....[73]....
        /*01f4*/ 	.word	0xffffffff


	//   ....[74]....
        /*01f8*/ 	.word	0xffffffff


	//   ....[75]....
        /*01fc*/ 	.word	0xffffffff


	//   ....[76]....
        /*0200*/ 	.word	0xffffffff


	//   ....[77]....
        /*0204*/ 	.word	0xffffffff


	//   ....[78]....
        /*0208*/ 	.word	0xffffffff


	//   ....[79]....
        /*020c*/ 	.word	0xffffffff


	//   ....[80]....
        /*0210*/ 	.word	0xffffffff


	//   ....[81]....
        /*0214*/ 	.word	0xffffffff


	//   ....[82]....
        /*0218*/ 	.word	0xffffffff


	//----- nvinfo : EIATTR_COOP_GROUP_INSTR_OFFSETS
	.align		4
.L_2463:
        /*021c*/ 	.byte	0x04, 0x28
        /*021e*/ 	.short	(.L_2465 - .L_2464)


	//   ....[0]....
.L_2464:
        /*0220*/ 	.word	0x00001460


	//   ....[1]....
        /*0224*/ 	.word	0x00001970


	//   ....[2]....
        /*0228*/ 	.word	0x00001ec0


	//   ....[3]....
        /*022c*/ 	.word	0x000037e0


	//   ....[4]....
        /*0230*/ 	.word	0x00005540


	//   ....[5]....
        /*0234*/ 	.word	0x000058d0


	//   ....[6]....
        /*0238*/ 	.word	0x00005900


	//   ....[7]....
        /*023c*/ 	.word	0x000059d0


	//   ....[8]....
        /*0240*/ 	.word	0x00005a00


	//   ....[9]....
        /*0244*/ 	.word	0x00005a20


	//   ....[10]....
        /*0248*/ 	.word	0x00005a80


	//   ....[11]....
        /*024c*/ 	.word	0x00005ad0


	//   ....[12]....
        /*0250*/ 	.word	0x00005b00


	//   ....[13]....
        /*0254*/ 	.word	0x00005b20


	//   ....[14]....
        /*0258*/ 	.word	0x00005b60


	//   ....[15]....
        /*025c*/ 	.word	0x00005ba0


	//   ....[16]....
        /*0260*/ 	.word	0x00005bb0


	//   ....[17]....
        /*0264*/ 	.word	0x00005c50


	//   ....[18]....
        /*0268*/ 	.word	0x00005c90


	//   ....[19]....
        /*026c*/ 	.word	0x00005ca0


	//   ....[20]....
        /*0270*/ 	.word	0x00005ce0


	//   ....[21]....
        /*0274*/ 	.word	0x00005d30


	//   ....[22]....
        /*0278*/ 	.word	0x00005d80


	//   ....[23]....
        /*027c*/ 	.word	0x00005da0


	//   ....[24]....
        /*0280*/ 	.word	0x00005dc0


	//   ....[25]....
        /*0284*/ 	.word	0x00005f40


	//   ....[26]....
        /*0288*/ 	.word	0x00005f80


	//   ....[27]....
        /*028c*/ 	.word	0x00005fc0


	//   ....[28]....
        /*0290*/ 	.word	0x00006000


	//   ....[29]....
        /*0294*/ 	.word	0x00006170


	//   ....[30]....
        /*0298*/ 	.word	0x00006180


	//   ....[31]....
        /*029c*/ 	.word	0x00006890


	//   ....[32]....
        /*02a0*/ 	.word	0x00007150


	//   ....[33]....
        /*02a4*/ 	.word	0x00007190


	//   ....[34]....
        /*02a8*/ 	.word	0x000071b0


	//   ....[35]....
        /*02ac*/ 	.word	0x000072d0


	//   ....[36]....
        /*02b0*/ 	.word	0x000072f0


	//   ....[37]....
        /*02b4*/ 	.word	0x00007310


	//   ....[38]....
        /*02b8*/ 	.word	0x00007320


	//   ....[39]....
        /*02bc*/ 	.word	0x00007410


	//   ....[40]....
        /*02c0*/ 	.word	0x00007440


	//   ....[41]....
        /*02c4*/ 	.word	0x00007450


	//   ....[42]....
        /*02c8*/ 	.word	0x00007460


	//   ....[43]....
        /*02cc*/ 	.word	0x00007550


	//   ....[44]....
        /*02d0*/ 	.word	0x00007580


	//   ....[45]....
        /*02d4*/ 	.word	0x00007590


	//   ....[46]....
        /*02d8*/ 	.word	0x000075a0


	//   ....[47]....
        /*02dc*/ 	.word	0x00007690


	//   ....[48]....
        /*02e0*/ 	.word	0x000076c0


	//   ....[49]....
        /*02e4*/ 	.word	0x000076d0


	//   ....[50]....
        /*02e8*/ 	.word	0x000076e0


	//   ....[51]....
        /*02ec*/ 	.word	0x000077c0


	//   ....[52]....
        /*02f0*/ 	.word	0x00007800


	//   ....[53]....
        /*02f4*/ 	.word	0x00007810


	//   ....[54]....
        /*02f8*/ 	.word	0x000078a0


	//   ....[55]....
        /*02fc*/ 	.word	0x000078b0


	//   ....[56]....
        /*0300*/ 	.word	0x000078c0


	//   ....[57]....
        /*0304*/ 	.word	0x000078d0


	//   ....[58]....
        /*0308*/ 	.word	0x000078e0


	//   ....[59]....
        /*030c*/ 	.word	0x00007900


	//   ....[60]....
        /*0310*/ 	.word	0x00007910


	//   ....[61]....
        /*0314*/ 	.word	0x0000b760


	//   ....[62]....
        /*0318*/ 	.word	0x0000b7a0


	//   ....[63]....
        /*031c*/ 	.word	0x0000b930


	//   ....[64]....
        /*0320*/ 	.word	0x0000b970


	//   ....[65]....
        /*0324*/ 	.word	0x0000bac0


	//   ....[66]....
        /*0328*/ 	.word	0x0000bae0


	//   ....[67]....
        /*032c*/ 	.word	0x0000bb10


	//   ....[68]....
        /*0330*/ 	.word	0x0000bb30


	//   ....[69]....
        /*0334*/ 	.word	0x0000bb60


	//   ....[70]....
        /*0338*/ 	.word	0x0000bb80


	//   ....[71]....
        /*033c*/ 	.word	0x0000bf20


	//   ....[72]....
        /*0340*/ 	.word	0x0000c6b0


	//   ....[73]....
        /*0344*/ 	.word	0x0000ce90


	//   ....[74]....
        /*0348*/ 	.word	0x0000ceb0


	//   ....[75]....
        /*034c*/ 	.word	0x0000cee0


	//   ....[76]....
        /*0350*/ 	.word	0x0000cf10


	//   ....[77]....
        /*0354*/ 	.word	0x0000cf30


	//   ....[78]....
        /*0358*/ 	.word	0x0000d080


	//   ....[79]....
        /*035c*/ 	.word	0x0000d0a0


	//   ....[80]....
        /*0360*/ 	.word	0x0000d0d0


	//   ....[81]....
        /*0364*/ 	.word	0x0000d100


	//   ....[82]....
        /*0368*/ 	.word	0x0000d120


	//----- nvinfo : EIATTR_EXIT_INSTR_OFFSETS
	.align		4
.L_2465:
        /*036c*/ 	.byte	0x04, 0x1c
        /*036e*/ 	.short	(.L_2467 - .L_2466)


	//   ....[0]....
.L_2466:
        /*0370*/ 	.word	0x0000d210


	//   ....[1]....
        /*0374*/ 	.word	0x0000d400


	//----- nvinfo : EIATTR_MAX_THREADS
	.align		4
.L_2467:
        /*0378*/ 	.byte	0x04, 0x05
        /*037a*/ 	.short	(.L_2469 - .L_2468)
.L_2468:
        /*037c*/ 	.word	0x00000020
        /*0380*/ 	.word	0x00000001
        /*0384*/ 	.word	0x00000001


	//----- nvinfo : EIATTR_CRS_STACK_SIZE
	.align		4
.L_2469:
        /*0388*/ 	.byte	0x04, 0x1e
        /*038a*/ 	.short	(.L_2471 - .L_2470)
.L_2470:
        /*038c*/ 	.word	0x00000000


	//----- nvinfo : EIATTR_CBANK_PARAM_SIZE
	.align		4
.L_2471:
        /*0390*/ 	.byte	0x03, 0x19
        /*0392*/ 	.short	0x01f0


	//----- nvinfo : EIATTR_PARAM_CBANK
	.align		4
        /*0394*/ 	.byte	0x04, 0x0a
        /*0396*/ 	.short	(.L_2473 - .L_2472)
	.align		4
.L_2472:
        /*0398*/ 	.word	index@(.nv.constant0._Z25selective_scan_bwd_kernelI32Selective_Scan_bwd_kernel_traitsILi32ELi16ELb0ELb1ELb1ELb0ELb0EfN3c107complexIfEEEEv12SSMParamsBwd)
        /*039c*/ 	.short	0x0210
        /*039e*/ 	.short	0x01f0


	//----- nvinfo : EIATTR_SW_WAR
	.align		4
.L_2473:
        /*03a0*/ 	.byte	0x04, 0x36
        /*03a2*/ 	.short	(.L_2475 - .L_2474)
.L_2474:
        /*03a4*/ 	.word	0x00000008
.L_2475:


//--------------------- .nv.info._Z25selective_scan_bwd_kernelI32Selective_Scan_bwd_kernel_traitsILi32ELi16ELb0ELb1ELb1ELb0ELb1EfN3c107complexIfEEEEv12SSMParamsBwd --------------------------
	.section	.nv.info._Z25selective_scan_bwd_kernelI32Selective_Scan_bwd_kernel_traitsILi32ELi16ELb0ELb1ELb1ELb0ELb1EfN3c107complexIfEEEEv12SSMParamsBwd,"",@"SHT_CUDA_INFO"
	.sectionflags	@""
	.align	4


	//----- nvinfo : EIATTR_CUDA_API_VERSION
	.align		4
        /*0000*/ 	.byte	0x04, 0x37
        /*0002*/ 	.short	(.L_2477 - .L_2476)
.L_2476:
        /*0004*/ 	.word	0x00000082


	//----- nvinfo : EIATTR_KPARAM_INFO
	.align		4
.L_2477:
        /*0008*/ 	.byte	0x04, 0x17
        /*000a*/ 	.short	(.L_2479 - .L_2478)
.L_2478:
        /*000c*/ 	.word	0x00000000
        /*0010*/ 	.short	0x0000
        /*0012*/ 	.short	0x0000
        /*0014*/ 	.byte	0x00, 0xf0, 0xc1, 0x07


	//----- nvinfo : EIATTR_SPARSE_MMA_MASK
	.align		4
.L_2479:
        /*0018*/ 	.byte	0x03, 0x50
        /*001a*/ 	.short	0x0000


	//----- nvinfo : EIATTR_MAXREG_COUNT
	.align		4
        /*001c*/ 	.byte	0x03, 0x1b
        /*001e*/ 	.short	0x00ff


	//----- nvinfo : EIATTR_NUM_BARRIERS
	.align		4
        /*0020*/ 	.byte	0x02, 0x4c
        /*0022*/ 	.byte	0x01
	.zero		1


	//----- nvinfo : EIATTR_ANNOTATIONS
	.align		4
        /*0024*/ 	.byte	0x04, 0x55
        /*0026*/ 	.short	(.L_2481 - .L_2480)


	//   ....[0]....
.L_2480:
        /* <DEDUP_REMOVED lines=9> */


	//----- nvinfo : EIATTR_MERCURY_ISA_VERSION
	.align		4
.L_2481:
        /*00a8*/ 	.byte	0x03, 0x5f
        /*00aa*/ 	.short	0x0101


	//----- nvinfo : EIATTR_COOP_GROUP_MASK_REGIDS
	.align		4
        /*00ac*/ 	.byte	0x04, 0x29
        /*00ae*/ 	.short	(.L_2483 - .L_2482)


	//   ....[0]....
.L_2482:
        /*00b0*/ 	.word	0xffffffff


	//   ....[1]....
        /*00b4*/ 	.word	0xffffffff


	//   ....[2]....
        /*00b8*/ 	.word	0xffffffff


	//   ....[3]....
        /*00bc*/ 	.word	0xffffffff


	//   ....[4]....
        /*00c0*/ 	.word	0xffffffff


	//   ....[5]....
        /*00c4*/ 	.word	0xffffffff


	//   ....[6]....
        /*00c8*/ 	.word	0xffffffff


	//   ....[7]....
        /*00cc*/ 	.word	0xffffffff


	//   ....[8]....
        /*00d0*/ 	.word	0xffffffff


	//   ....[9]....
        /*00d4*/ 	.word	0xffffffff


	//   ....[10]....
        /*00d8*/ 	.word	0xffffffff


	//   ....[11]....
        /*00dc*/ 	.word	0xffffffff


	//   ....[12]....
        /*00e0*/ 	.word	0xffffffff


	//   ....[13]....
        /*00e4*/ 	.word	0xffffffff


	//   ....[14]....
        /*00e8*/ 	.word	0xffffffff


	//   ....[15]....
        /*00ec*/ 	.word	0xffffffff


	//   ....[16]....
        /*00f0*/ 	.word	0xffffffff


	//   ....[17]....
        /*00f4*/ 	.word	0xffffffff


	//   ....[18]....
        /*00f8*/ 	.word	0xffffffff


	//   ....[19]....
        /*00fc*/ 	.word	0xffffffff


	//   ....[20]....
        /*0100*/ 	.word	0xffffffff


	//   ....[21]....
        /*0104*/ 	.word	0xffffffff


	//   ....[22]....
        /*0108*/ 	.word	0xffffffff


	//   ....[23]....
        /*010c*/ 	.word	0xffffffff


	//   ....[24]....
        /*0110*/ 	.word	0xffffffff


	//   ....[25]....
        /*0114*/ 	.word	0xffffffff


	//   ....[26]....
        /*0118*/ 	.word	0xffffffff


	//   ....[27]....
        /*011c*/ 	.word	0xffffffff


	//   ....[28]....
        /*0120*/ 	.word	0xffffffff


	//   ....[29]....
        /*0124*/ 	.word	0xffffffff


	//   ....[30]....
        /*0128*/ 	.word	0xffffffff


	//   ....[31]....
        /*012c*/ 	.word	0xffffffff


	//   ....[32]....
        /*0130*/ 	.word	0xffffffff


	//   ....[33]....
        /*0134*/ 	.word	0xffffffff


	//   ....[34]....
        /*0138*/ 	.word	0xffffffff


	//   ....[35]....
        /*013c*/ 	.word	0xffffffff


	//   ....[36]....
        /*0140*/ 	.word	0xffffffff


	//   ....[37]....
        /*0144*/ 	.word	0xffffffff


	//   ....[38]....
        /*0148*/ 	.word	0xffffffff


	//   ....[39]....
        /*014c*/ 	.word	0xffffffff


	//   ....[40]....
        /*0150*/ 	.word	0xffffffff


	//   ....[41]....
        /*0154*/ 	.word	0xffffffff


	//   ....[42]....
        /*0158*/ 	.word	0xffffffff


	//   ....[43]....
        /*015c*/ 	.word	0xffffffff


	//   ....[44]....
        /*0160*/ 	.word	0xffffffff


	//   ....[45]....
        /*0164*/ 	.word	0xffffffff


	//   ....[46]....
        /*0168*/ 	.word	0xffffffff


	//   ....[47]....
        /*016c*/ 	.word	0xffffffff


	//   ....[48]....
        /*0170*/ 	.word	0xffffffff


	//   ....[49]....
        /*0174*/ 	.word	0xffffffff


	//   ....[50]....
        /*0178*/ 	.word	0xffffffff


	//   ....[51]....
        /*017c*/ 	.word	0xffffffff


	//   ....[52]....
        /*0180*/ 	.word	0xffffffff


	//   ....[53]....
        /*0184*/ 	.word	0xffffffff


	//   ....[54]....
        /*0188*/ 	.word	0xffffffff


	//   ....[55]....
        /*018c*/ 	.word	0xffffffff


	//   ....[56]....
        /*0190*/ 	.word	0xffffffff


	//   ....[57]....
        /*0194*/ 	.word	0xffffffff


	//   ....[58]....
        /*0198*/ 	.word	0xffffffff


	//   ....[59]....
        /*019c*/ 	.word	0xffffffff


	//   ....[60]....
        /*01a0*/ 	.word	0xffffffff


	//   ....[61]....
        /*01a4*/ 	.word	0xffffffff


	//   ....[62]....
        /*01a8*/ 	.word	0xffffffff


	//   ....[63]....
        /*01ac*/ 	.word	0xffffffff


	//   ....[64]....
        /*01b0*/ 	.word	0xffffffff


	//   ....[65]....
        /*01b4*/ 	.word	0xffffffff


	//   ....[66]....
        /*01b8*/ 	.word	0xffffffff


	//   ....[67]....
        /*01bc*/ 	.word	0xffffffff


	//   ....[68]....
        /*01c0*/ 	.word	0xffffffff


	//   ....[69]....
        /*01c4*/ 	.word	0xffffffff


	//   ....[70]....
        /*01c8*/ 	.word	0xffffffff


	//   ....[71]....
        /*01cc*/ 	.word	0xffffffff


	//   ....[72]....
        /*01d0*/ 	.word	0xffffffff


	//   ....[73]....
        /*01d4*/ 	.word	0xffffffff


	//   ....[74]....
        /*01d8*/ 	.word	0xffffffff


	//   ....[75]....
        /*01dc*/ 	.word	0xffffffff


	//   ....[76]....
        /*01e0*/ 	.word	0xffffffff


	//   ....[77]....
        /*01e4*/ 	.word	0xffffffff


	//   ....[78]....
        /*01e8*/ 	.word	0xffffffff


	//   ....[79]....
        /*01ec*/ 	.word	0xffffffff


	//   ....[80]....
        /*01f0*/ 	.word	0xffffffff


	//   ....[81]....
        /*01f4*/ 	.word	0xffffffff


	//   ....[82]....
        /*01f8*/ 	.word	0xffffffff


	//   ....[83]....
        /*01fc*/ 	.word	0xffffffff


	//   ....[84]....
        /*0200*/ 	.word	0xffffffff


	//   ....[85]....
        /*0204*/ 	.word	0xffffffff


	//   ....[86]....
        /*0208*/ 	.word	0xffffffff


	//----- nvinfo : EIATTR_COOP_GROUP_INSTR_OFFSETS
	.align		4
.L_2483:
        /*020c*/ 	.byte	0x04, 0x28
        /*020e*/ 	.short	(.L_2485 - .L_2484)


	//   ....[0]....
.L_2484:
        /*0210*/ 	.word	0x00001450


	//   ....[1]....
        /*0214*/ 	.word	0x000018f0


	//   ....[2]....
        /*0218*/ 	.word	0x00002250


	//   ....[3]....
        /*021c*/ 	.word	0x00002680


	//   ....[4]....
        /*0220*/ 	.word	0x00002d20


	//   ....[5]....
        /*0224*/ 	.word	0x000035a0


	//   ....[6]....
        /*0228*/ 	.word	0x00003fd0


	//   ....[7]....
        /*022c*/ 	.word	0x00005bc0


	//   ....[8]....
        /*0230*/ 	.word	0x00007a60


	//   ....[9]....
        /*0234*/ 	.word	0x00007df0


	//   ....[10]....
        /*0238*/ 	.word	0x00007e20


	//   ....[11]....
        /*023c*/ 	.word	0x00007ee0


	//   ....[12]....
        /*0240*/ 	.word	0x00007f10


	//   ....[13]....
        /*0244*/ 	.word	0x00007f30


	//   ....[14]....
        /*0248*/ 	.word	0x00007f90


	//   ....[15]....
        /*024c*/ 	.word	0x00007fe0


	//   ....[16]....
        /*0250*/ 	.word	0x00008010


	//   ....[17]....
        /*0254*/ 	.word	0x00008030


	//   ....[18]....
        /*0258*/ 	.word	0x00008070


	//   ....[19]....
        /*025c*/ 	.word	0x000080b0


	//   ....[20]....
        /*0260*/ 	.word	0x000080c0


	//   ....[21]....
        /*0264*/ 	.word	0x00008160


	//   ....[22]....
        /*0268*/ 	.word	0x000081a0


	//   ....[23]....
        /*026c*/ 	.word	0x000081b0


	//   ....[24]....
        /*0270*/ 	.word	0x000081f0


	//   ....[25]....
        /*0274*/ 	.word	0x00008240


	//   ....[26]....
        /*0278*/ 	.word	0x00008290


	//   ....[27]....
        /*027c*/ 	.word	0x000082b0


	//   ....[28]....
        /*0280*/ 	.word	0x000082d0


	//   ....[29]....
        /*0284*/ 	.word	0x00008450


	//   ....[30]....
        /*0288*/ 	.word	0x00008490


	//   ....[31]....
        /*028c*/ 	.word	0x000084d0


	//   ....[32]....
        /*0290*/ 	.word	0x00008510


	//   ....[33]....
        /*0294*/ 	.word	0x00008680


	//   ....[34]....
        /*0298*/ 	.word	0x00008690


	//   ....[35]....
        /*029c*/ 	.word	0x00009020


	//   ....[36]....
        /*02a0*/ 	.word	0x00009660


	//   ....[37]....
        /*02a4*/ 	.word	0x000096a0


	//   ....[38]....
        /*02a8*/ 	.word	0x000096c0


	//   ....[39]....
        /*02ac*/ 	.word	0x000097e0


	//   ....[40]....
        /*02b0*/ 	.word	0x00009800


	//   ....[41]....
        /*02b4*/ 	.word	0x00009820


	//   ....[42]....
        /*02b8*/ 	.word	0x00009830


	//   ....[43]....
        /*02bc*/ 	.word	0x00009930


	//   ....[44]....
        /*02c0*/ 	.word	0x00009940


	//   ....[45]....
        /*02c4*/ 	.word	0x00009950


	//   ....[46]....
        /*02c8*/ 	.word	0x00009980


	//   ....[47]....
        /*02cc*/ 	.word	0x00009a80


	//   ....[48]....
        /*02d0*/ 	.word	0x00009a90


	//   ....[49]....
        /*02d4*/ 	.word	0x00009aa0


	//   ....[50]....
        /*02d8*/ 	.word	0x00009ad0


	//   ....[51]....
        /*02dc*/ 	.word	0x00009bd0


	//   ....[52]....
        /*02e0*/ 	.word	0x00009be0


	//   ....[53]....
        /*02e4*/ 	.word	0x00009bf0


	//   ....[54]....
        /*02e8*/ 	.word	0x00009c20


	//   ....[55]....
        /*02ec*/ 	.word	0x00009d00


	//   ....[56]....
        /*02f0*/ 	.word	0x00009d40


	//   ....[57]....
        /*02f4*/ 	.word	0x00009d50


	//   ....[58]....
        /*02f8*/ 	.word	0x00009df0


	//   ....[59]....
        /*02fc*/ 	.word	0x00009e00


	//   ....[60]....
        /*0300*/ 	.word	0x00009e10


	//   ....[61]....
        /*0304*/ 	.word	0x00009e20


	//   ....[62]....
        /*0308*/ 	.word	0x00009e30


	//   ....[63]....
        /*030c*/ 	.word	0x00009e50


	//   ....[64]....
        /*0310*/ 	.word	0x00009e70


	//   ....[65]....
        /*0314*/ 	.word	0x0000dcd0


	//   ....[66]....
        /*0318*/ 	.word	0x0000dd10


	//   ....[67]....
        /*031c*/ 	.word	0x0000dea0


	//   ....[68]....
        /*0320*/ 	.word	0x0000dee0


	//   ....[69]....
        /*0324*/ 	.word	0x0000e030


	//   ....[70]....
        /*0328*/ 	.word	0x0000e050


	//   ....[71]....
        /*032c*/ 	.word	0x0000e080


	//   ....[72]....
        /*0330*/ 	.word	0x0000e0a0


	//   ....[73]....
        /*0334*/ 	.word	0x0000e0d0


	//   ....[74]....
        /*0338*/ 	.word	0x0000e0f0


	//   ....[75]....
        /*033c*/ 	.word	0x0000e4d0


	//   ....[76]....
        /*0340*/ 	.word	0x0000ec60


	//   ....[77]....
        /*0344*/ 	.word	0x0000f430


	//   ....[78]....
        /*0348*/ 	.word	0x0000f450


	//   ....[79]....
        /*034c*/ 	.word	0x0000f480


	//   ....[80]....
        /*0350*/ 	.word	0x0000f4b0


	//   ....[81]....
        /*0354*/ 	.word	0x0000f4d0


	//   ....[82]....
        /*0358*/ 	.word	0x0000f620


	//   ....[83]....
        /*035c*/ 	.word	0x0000f640


	//   ....[84]....
        /*0360*/ 	.word	0x0000f670


	//   ....[85]....
        /*0364*/ 	.word	0x0000f6a0


	//   ....[86]....
        /*0368*/ 	.word	0x0000f6c0


	//----- nvinfo : EIATTR_EXIT_INSTR_OFFSETS
	.align		4
.L_2485:
        /*036c*/ 	.byte	0x04, 0x1c
        /*036e*/ 	.short	(.L_2487 - .L_2486)


	//   ....[0]....
.L_2486:
        /*0370*/ 	.word	0x0000f7b0


	//   ....[1]....
        /*0374*/ 	.word	0x0000f9a0


	//----- nvinfo : EIATTR_MAX_THREADS
	.align		4
.L_2487:
        /*0378*/ 	.byte	0x04, 0x05
        /*037a*/ 	.short	(.L_2489 - .L_2488)
.L_2488:
        /*037c*/ 	.word	0x00000020
        /*0380*/ 	.word	0x00000001
        /*0384*/ 	.word	0x00000001


	//----- nvinfo : EIATTR_CRS_STACK_SIZE
	.align		4
.L_2489:
        /*0388*/ 	.byte	0x04, 0x1e
        /*038a*/ 	.short	(.L_2491 - .L_2490)
.L_2490:
        /*038c*/ 	.word	0x00000000


	//----- nvinfo : EIATTR_CBANK_PARAM_SIZE
	.align		4
.L_2491:
        /*0390*/ 	.byte	0x03, 0x19
        /*0392*/ 	.short	0x01f0


	//----- nvinfo : EIATTR_PARAM_CBANK
	.align		4
        /*0394*/ 	.byte	0x04, 0x0a
        /*0396*/ 	.short	(.L_2493 - .L_2492)
	.align		4
.L_2492:
        /*0398*/ 	.word	index@(.nv.constant0._Z25selective_scan_bwd_kernelI32Selective_Scan_bwd_kernel_traitsILi32ELi16ELb0ELb1ELb1ELb0ELb1EfN3c107complexIfEEEEv12SSMParamsBwd)
        /*039c*/ 	.short	0x0210
        /*039e*/ 	.short	0x01f0


	//----- nvinfo : EIATTR_SW_WAR
	.align		4
.L_2493:
        /*03a0*/ 	.byte	0x04, 0x36
        /*03a2*/ 	.short	(.L_2495 - .L_2494)
.L_2494:
        /*03a4*/ 	.word	0x00000008
.L_2495:


//--------------------- .nv.info._Z25selective_scan_bwd_kernelI32Selective_Scan_bwd_kernel_traitsILi32ELi16ELb0ELb1ELb1ELb1ELb0EfN3c107complexIfEEEEv12SSMParamsBwd --------------------------
	.section	.nv.info._Z25selective_scan_bwd_kernelI32Selective_Scan_bwd_kernel_traitsILi32ELi16ELb0ELb1ELb1ELb1ELb0EfN3c107complexIfEEEEv12SSMParamsBwd,"",@"SHT_CUDA_INFO"
	.sectionflags	@""
	.align	4


	//----- nvinfo : EIATTR_CUDA_API_VERSION
	.align		4
        /*0000*/ 	.byte	0x04, 0x37
        /*0002*/ 	.short	(.L_2497 - .L_2496)
.L_2496:
        /*0004*/ 	.word	0x00000082


	//----- nvinfo : EIATTR_KPARAM_INFO
	.align		4
.L_2497:
        /*0008*/ 	.byte	0x04, 0x17
        /*000a*/ 	.short	(.L_2499 - .L_2498)
.L_2498:
        /*000c*/ 	.word	0x00000000
        /*0010*/ 	.short	0x0000
        /*0012*/ 	.short	0x0000
        /*0014*/ 	.byte	0x00, 0xf0, 0xc1, 0x07


	//----- nvinfo : EIATTR_SPARSE_MMA_MASK
	.align		4
.L_2499:
        /*0018*/ 	.byte	0x03, 0x50
        /*001a*/ 	.short	0x0000


	//----- nvinfo : EIATTR_MAXREG_COUNT
	.align		4
        /*001c*/ 	.byte	0x03, 0x1b
        /*001e*/ 	.short	0x00ff


	//----- nvinfo : EIATTR_NUM_BARRIERS
	.align		4
        /*0020*/ 	.byte	0x02, 0x4c
        /*0022*/ 	.byte	0x01
	.zero		1


	//----- nvinfo : EIATTR_MERCURY_ISA_VERSION
	.align		4
        /*0024*/ 	.byte	0x03, 0x5f
        /*0026*/ 	.short	0x0101


	//----- nvinfo : EIATTR_COOP_GROUP_MASK_REGIDS
	.align		4
        /*0028*/ 	.byte	0x04, 0x29
        /*002a*/ 	.short	(.L_2501 - .L_2500)


	//   ....[0]....
.L_2500:
        /*002c*/ 	.word	0xffffffff


	//   ....[1]....
        /*0030*/ 	.word	0xffffffff


	//   ....[2]....
        /*0034*/ 	.word	0xffffffff


	//   ....[3]....
        /*0038*/ 	.word	0xffffffff


	//   ....[4]....
        /*003c*/ 	.word	0xffffffff


	//   ....[5]....
        /*0040*/ 	.word	0xffffffff


	//   ....[6]....
        /*0044*/ 	.word	0xffffffff


	//   ....[7]....
        /*0048*/ 	.word	0xffffffff


	//   ....[8]....
        /*004c*/ 	.word	0xffffffff


	//   ....[9]....
        /*0050*/ 	.word	0xffffffff


	//   ....[10]....
        /*0054*/ 	.word	0xffffffff


	//   ....[11]....
        /*0058*/ 	.word	0xffffffff


	//   ....[12]....
        /*005c*/ 	.word	0xffffffff


	//   ....[13]....
        /*0060*/ 	.word	0xffffffff


	//   ....[14]....
        /*0064*/ 	.word	0xffffffff


	//   ....[15]....
        /*0068*/ 	.word	0xffffffff


	//   ....[16]....
        /*006c*/ 	.word	0xffffffff


	//   ....[17]....
        /*0070*/ 	.word	0xffffffff


	//   ....[18]....
        /*0074*/ 	.word	0xffffffff


	//   ....[19]....
        /*0078*/ 	.word	0xffffffff


	//   ....[20]....
        /*007c*/ 	.word	0xffffffff


	//   ....[21]....
        /*0080*/ 	.word	0xffffffff


	//   ....[22]....
        /*0084*/ 	.word	0xffffffff


	//   ....[23]....
        /*0088*/ 	.word	0xffffffff


	//   ....[24]....
        /*008c*/ 	.word	0xffffffff


	//   ....[25]....
        /*0090*/ 	.word	0xffffffff


	//   ....[26]....
        /*0094*/ 	.word	0xffffffff


	//   ....[27]....
        /*0098*/ 	.word	0xffffffff


	//   ....[28]....
        /*009c*/ 	.word	0xffffffff


	//   ....[29]....
        /*00a0*/ 	.word	0xffffffff


	//   ....[30]....
        /*00a4*/ 	.word	0xffffffff


	//   ....[31]....
        /*00a8*/ 	.word	0xffffffff


	//   ....[32]....
        /*00ac*/ 	.word	0xffffffff


	//   ....[33]....
        /*00b0*/ 	.word	0xffffffff


	//   ....[34]....
        /*00b4*/ 	.word	0xffffffff


	//   ....[35]....
        /*00b8*/ 	.word	0xffffffff


	//   ....[36]....
        /*00bc*/ 	.word	0xffffffff


	//   ....[37]....
        /*00c0*/ 	.word	0xffffffff


	//   ....[38]....
        /*00c4*/ 	.word	0xffffffff


	//   ....[39]....
        /*00c8*/ 	.word	0xffffffff


	//   ....[40]....
        /*00cc*/ 	.word	0xffffffff


	//   ....[41]....
        /*00d0*/ 	.word	0xffffffff


	//   ....[42]....
        /*00d4*/ 	.word	0xffffffff


	//   ....[43]....
        /*00d8*/ 	.word	0xffffffff


	//   ....[44]....
        /*00dc*/ 	.word	0xffffffff


	//   ....[45]....
        /*00e0*/ 	.word	0xffffffff


	//   ....[46]....
        /*00e4*/ 	.word	0xffffffff


	//   ....[47]....
        /*00e8*/ 	.word	0xffffffff


	//   ....[48]....
        /*00ec*/ 	.word	0xffffffff


	//   ....[49]....
        /*00f0*/ 	.word	0xffffffff


	//   ....[50]....
        /*00f4*/ 	.word	0xffffffff


	//   ....[51]....
        /*00f8*/ 	.word	0xffffffff


	//   ....[52]....
        /*00fc*/ 	.word	0xffffffff


	//   ....[53]....
        /*0100*/ 	.word	0xffffffff


	//   ....[54]....
        /*0104*/ 	.word	0xffffffff


	//   ....[55]....
        /*0108*/ 	.word	0xffffffff


	//   ....[56]....
        /*010c*/ 	.word	0xffffffff


	//   ....[57]....
        /*0110*/ 	.word	0xffffffff


	//   ....[58]....
        /*0114*/ 	.word	0xffffffff


	//   ....[59]....
        /*0118*/ 	.word	0xffffffff


	//   ....[60]....
        /*011c*/ 	.word	0xffffffff


	//   ....[61]....
        /*0120*/ 	.word	0xffffffff


	//   ....[62]....
        /*0124*/ 	.word	0xffffffff


	//   ....[63]....
        /*0128*/ 	.word	0xffffffff


	//   ....[64]....
        /*012c*/ 	.word	0xffffffff


	//   ....[65]....
        /*0130*/ 	.word	0xffffffff


	//   ....[66]....
        /*0134*/ 	.word	0xffffffff


	//   ....[67]....
        /*0138*/ 	.word	0xffffffff


	//   ....[68]....
        /*013c*/ 	.word	0xffffffff


	//   ....[69]....
        /*0140*/ 	.word	0xffffffff


	//   ....[70]....
        /*0144*/ 	.word	0xffffffff


	//   ....[71]....
        /*0148*/ 	.word	0xffffffff


	//   ....[72]....
        /*014c*/ 	.word	0xffffffff


	//   ....[73]....
        /*0150*/ 	.word	0xffffffff


	//   ....[74]....
        /*0154*/ 	.word	0xffffffff


	//   ....[75]....
        /*0158*/ 	.word	0xffffffff


	//   ....[76]....
        /*015c*/ 	.word	0xffffffff


	//   ....[77]....
        /*0160*/ 	.word	0xffffffff


	//   ....[78]....
        /*0164*/ 	.word	0xffffffff


	//   ....[79]....
        /*0168*/ 	.word	0xffffffff


	//   ....[80]....
        /*016c*/ 	.word	0xffffffff


	//   ....[81]....
        /*0170*/ 	.word	0xffffffff


	//   ....[82]....
        /*0174*/ 	.word	0xffffffff


	//   ....[83]....
        /*0178*/ 	.word	0xffffffff


	//----- nvinfo : EIATTR_COOP_GROUP_INSTR_OFFSETS
	.align		4
.L_2501:
        /*017c*/ 	.byte	0x04, 0x28
        /*017e*/ 	.short	(.L_2503 - .L_2502)


	//   ....[0]....
.L_2502:
        /*0180*/ 	.word	0x00001450


	//   ....[1]....
        /*0184*/ 	.word	0x00001990


	//   ....[2]....
        /*0188*/ 	.word	0x00001e90


	//   ....[3]....
        /*018c*/ 	.word	0x00005aa0


	//   ....[4]....
        /*0190*/ 	.word	0x00007880


	//   ....[5]....
        /*0194*/ 	.word	0x00007d30


	//   ....[6]....
        /*0198*/ 	.word	0x00007d70


	//   ....[7]....
        /*019c*/ 	.word	0x00007e30


	//   ....[8]....
        /*01a0*/ 	.word	0x00007e60


	//   ....[9]....
        /*01a4*/ 	.word	0x00007e80


	//   ....[10]....
        /*01a8*/ 	.word	0x00007e90


	//   ....[11]....
        /*01ac*/ 	.word	0x00007f10


	//   ....[12]....
        /*01b0*/ 	.word	0x00007f40


	//   ....[13]....
        /*01b4*/ 	.word	0x00007f80


	//   ....[14]....
        /*01b8*/ 	.word	0x00007f90


	//   ....[15]....
        /*01bc*/ 	.word	0x00008010


	//   ....[16]....
        /*01c0*/ 	.word	0x00008050


	//   ....[17]....
        /*01c4*/ 	.word	0x000080a0


	//   ....[18]....
        /*01c8*/ 	.word	0x000080b0


	//   ....[19]....
        /*01cc*/ 	.word	0x00008170


	//   ....[20]....
        /*01d0*/ 	.word	0x000081d0


	//   ....[21]....
        /*01d4*/ 	.word	0x000082e0


	//   ....[22]....
        /*01d8*/ 	.word	0x00008320


	//   ....[23]....
        /*01dc*/ 	.word	0x00008360


	//   ....[24]....
        /*01e0*/ 	.word	0x000083a0


	//   ....[25]....
        /*01e4*/ 	.word	0x00008500


	//   ....[26]....
        /*01e8*/ 	.word	0x00008530


	//   ....[27]....
        /*01ec*/ 	.word	0x00008d80


	//   ....[28]....
        /*01f0*/ 	.word	0x00008e60


	//   ....[29]....
        /*01f4*/ 	.word	0x00008f40


	//   ....[30]....
        /*01f8*/ 	.word	0x00008f50


	//   ....[31]....
        /*01fc*/ 	.word	0x00008f60


	//   ....[32]....
        /*0200*/ 	.word	0x00008f70


	//   ....[33]....
        /*0204*/ 	.word	0x00008fc0


	//   ....[34]....
        /*0208*/ 	.word	0x00008fd0


	//   ....[35]....
        /*020c*/ 	.word	0x00009140


	//   ....[36]....
        /*0210*/ 	.word	0x00009180


	//   ....[37]....
        /*0214*/ 	.word	0x00009190


	//   ....[38]....
        /*0218*/ 	.word	0x000091b0


	//   ....[39]....
        /*021c*/ 	.word	0x000092a0


	//   ....[40]....
        /*0220*/ 	.word	0x000092c0


	//   ....[41]....
        /*0224*/ 	.word	0x000092d0


	//   ....[42]....
        /*0228*/ 	.word	0x000092e0


	//   ....[43]....
        /*022c*/ 	.word	0x000093d0


	//   ....[44]....
        /*0230*/ 	.word	0x000093f0


	//   ....[45]....
        /*0234*/ 	.word	0x00009400


	//   ....[46]....
        /*0238*/ 	.word	0x00009410


	//   ....[47]....
        /*023c*/ 	.word	0x00009500


	//   ....[48]....
        /*0240*/ 	.word	0x00009520


	//   ....[49]....
        /*0244*/ 	.word	0x00009530


	//   ....[50]....
        /*0248*/ 	.word	0x00009540


	//   ....[51]....
        /*024c*/ 	.word	0x00009640


	//   ....[52]....
        /*0250*/ 	.word	0x00009680


	//   ....[53]....
        /*0254*/ 	.word	0x000098c0


	//   ....[54]....
        /*0258*/ 	.word	0x000098f0


	//   ....[55]....
        /*025c*/ 	.word	0x00009920


	//   ....[56]....
        /*0260*/ 	.word	0x00009940


	//   ....[57]....
        /*0264*/ 	.word	0x00009a00


	//   ....[58]....
        /*0268*/ 	.word	0x00009a20


	//   ....[59]....
        /*026c*/ 	.word	0x00009b10


	//   ....[60]....
        /*0270*/ 	.word	0x00009cf0


	//   ....[61]....
        /*0274*/ 	.word	0x0000dc30


	//   ....[62]....
        /*0278*/ 	.word	0x0000dc70


	//   ....[63]....
        /*027c*/ 	.word	0x0000de00


	//   ....[64]....
        /*0280*/ 	.word	0x0000de40


	//   ....[65]....
        /*0284*/ 	.word	0x0000de90


	//   ....[66]....
        /*0288*/ 	.word	0x0000deb0


	//   ....[67]....
        /*028c*/ 	.word	0x0000dee0


	//   ....[68]....
        /*0290*/ 	.word	0x0000df00


	//   ....[69]....
        /*0294*/ 	.word	0x0000df30


	//   ....[70]....
        /*0298*/ 	.word	0x0000df60


	//   ....[71]....
        /*029c*/ 	.word	0x0000e6a0


	//   ....[72]....
        /*02a0*/ 	.word	0x0000ed30


	//   ....[73]....
        /*02a4*/ 	.word	0x0000f7f0


	//   ....[74]....
        /*02a8*/ 	.word	0x0000fe80


	//   ....[75]....
        /*02ac*/ 	.word	0x0000fed0


	//   ....[76]....
        /*02b0*/ 	.word	0x0000ff20


	//   ....[77]....
        /*02b4*/ 	.word	0x0000ff50


	//   ....[78]....
        /*02b8*/ 	.word	0x0000ff70


	//   ....[79]....
        /*02bc*/ 	.word	0x00010070


	//   ....[80]....
        /*02c0*/ 	.word	0x000100b0


	//   ....[81]....
        /*02c4*/ 	.word	0x00010100


	//   ....[82]....
        /*02c8*/ 	.word	0x00010130


	//   ....[83]....
        /*02cc*/ 	.word	0x00010150


	//----- nvinfo : EIATTR_EXIT_INSTR_OFFSETS
	.align		4
.L_2503:
        /*02d0*/ 	.byte	0x04, 0x1c
        /*02d2*/ 	.short	(.L_2505 - .L_2504)


	//   ....[0]....
.L_2504:
        /*02d4*/ 	.word	0x00010240


	//   ....[1]....
        /*02d8*/ 	.word	0x00010430


	//----- nvinfo : EIATTR_MAX_THREADS
	.align		4
.L_2505:
        /*02dc*/ 	.byte	0x04, 0x05
        /*02de*/ 	.short	(.L_2507 - .L_2506)
.L_2506:
        /*02e0*/ 	.word	0x00000020
        /*02e4*/ 	.word	0x00000001
        /*02e8*/ 	.word	0x00000001


	//----- nvinfo : EIATTR_CRS_STACK_SIZE
	.align		4
.L_2507:
        /*02ec*/ 	.byte	0x04, 0x1e
        /*02ee*/ 	.short	(.L_2509 - .L_2508)
.L_2508:
        /*02f0*/ 	.word	0x00000000


	//----- nvinfo : EIATTR_CBANK_PARAM_SIZE
	.align		4
.L_2509:
        /*02f4*/ 	.byte	0x03, 0x19
        /*02f6*/ 	.short	0x01f0


	//----- nvinfo : EIATTR_PARAM_CBANK
	.align		4
        /*02f8*/ 	.byte	0x04, 0x0a
        /*02fa*/ 	.short	(.L_2511 - .L_2510)
	.align		4
.L_2510:
        /*02fc*/ 	.word	index@(.nv.constant0._Z25selective_scan_bwd_kernelI32Selective_Scan_bwd_kernel_traitsILi32ELi16ELb0ELb1ELb1ELb1ELb0EfN3c107complexIfEEEEv12SSMParamsBwd)
        /*0300*/ 	.short	0x0210
        /*0302*/ 	.short	0x01f0


	//----- nvinfo : EIATTR_SW_WAR
	.align		4
.L_2511:
        /*0304*/ 	.byte	0x04, 0x36
        /*0306*/ 	.short	(.L_2513 - .L_2512)
.L_2512:
        /*0308*/ 	.word	0x00000008
.L_2513:


//--------------------- .nv.info._Z25selective_scan_bwd_kernelI32Selective_Scan_bwd_kernel_traitsILi32ELi16ELb0ELb1ELb1ELb1ELb1EfN3c107complexIfEEEEv12SSMParamsBwd --------------------------
	.section	.nv.info._Z25selective_scan_bwd_kernelI32Selective_Scan_bwd_kernel_traitsILi32ELi16ELb0ELb1ELb1ELb1ELb1EfN3c107complexIfEEEEv12SSMParamsBwd,"",@"SHT_CUDA_INFO"
	.sectionflags	@""
	.align	4


	//----- nvinfo : EIATTR_CUDA_API_VERSION
	.align		4
        /*0000*/ 	.byte	0x04, 0x37
        /*0002*/ 	.short	(.L_2515 - .L_2514)
.L_2514:
        /*0004*/ 	.word	0x00000082


	//----- nvinfo : EIATTR_KPARAM_INFO
	.align		4
.L_2515:
        /*0008*/ 	.byte	0x04, 0x17
        /*000a*/ 	.short	(.L_2517 - .L_2516)
.L_2516:
        /*000c*/ 	.word	0x00000000
        /*0010*/ 	.short	0x0000
        /*0012*/ 	.short	0x0000
        /*0014*/ 	.byte	0x00, 0xf0, 0xc1, 0x07


	//----- nvinfo : EIATTR_SPARSE_MMA_MASK
	.align		4
.L_2517:
        /*0018*/ 	.byte	0x03, 0x50
        /*001a*/ 	.short	0x0000


	//----- nvinfo : EIATTR_MAXREG_COUNT
	.align		4
        /*001c*/ 	.byte	0x03, 0x1b
        /*001e*/ 	.short	0x00ff


	//----- nvinfo : EIATTR_NUM_BARRIERS
	.align		4
        /*0020*/ 	.byte	0x02, 0x4c
        /*0022*/ 	.byte	0x01
	.zero		1


	//----- nvinfo : EIATTR_MERCURY_ISA_VERSION
	.align		4
        /*0024*/ 	.byte	0x03, 0x5f
        /*0026*/ 	.short	0x0101


	//----- nvinfo : EIATTR_COOP_GROUP_MASK_REGIDS
	.align		4
        /*0028*/ 	.byte	0x04, 0x29
        /*002a*/ 	.short	(.L_2519 - .L_2518)


	//   ....[0]....
.L_2518:
        /*002c*/ 	.word	0xffffffff


	//   ....[1]....
        /*0030*/ 	.word	0xffffffff


	//   ....[2]....
        /*0034*/ 	.word	0xffffffff


	//   ....[3]....
        /*0038*/ 	.word	0xffffffff


	//   ....[4]....
        /*003c*/ 	.word	0xffffffff


	//   ....[5]....
        /*0040*/ 	.word	0xffffffff


	//   ....[6]....
        /*0044*/ 	.word	0xffffffff


	//   ....[7]....
        /*0048*/ 	.word	0xffffffff


	//   ....[8]....
        /*004c*/ 	.word	0xffffffff


	//   ....[9]....
        /*0050*/ 	.word	0xffffffff


	//   ....[10]....
        /*0054*/ 	.word	0xffffffff


	//   ....[11]....
        /*0058*/ 	.word	0xffffffff


	//   ....[12]....
        /*005c*/ 	.word	0xffffffff


	//   ....[13]....
        /*0060*/ 	.word	0xffffffff


	//   ....[14]....
        /*0064*/ 	.word	0xffffffff


	//   ....[15]....
        /*0068*/ 	.word	0xffffffff


	//   ....[16]....
        /*006c*/ 	.word	0xffffffff


	//   ....[17]....
        /*0070*/ 	.word	0xffffffff


	//   ....[18]....
        /*0074*/ 	.word	0xffffffff


	//   ....[19]....
        /*0078*/ 	.word	0xffffffff


	//   ....[20]....
        /*007c*/ 	.word	0xffffffff


	//   ....[21]....
        /*0080*/ 	.word	0xffffffff


	//   ....[22]....
        /*0084*/ 	.word	0xffffffff


	//   ....[23]....
        /*0088*/ 	.word	0xffffffff


	//   ....[24]....
        /*008c*/ 	.word	0xffffffff


	//   ....[25]....
        /*0090*/ 	.word	0xffffffff


	//   ....[26]....
        /*0094*/ 	.word	0xffffffff


	//   ....[27]....
        /*0098*/ 	.word	0xffffffff


	//   ....[28]....
        /*009c*/ 	.word	0xffffffff


	//   ....[29]....
        /*00a0*/ 	.word	0xffffffff


	//   ....[30]....
        /*00a4*/ 	.word	0xffffffff


	//   ....[31]....
        /*00a8*/ 	.word	0xffffffff


	//   ....[32]....
        /*00ac*/ 	.word	0xffffffff


	//   ....[33]....
        /*00b0*/ 	.word	0xffffffff


	//   ....[34]....
        /*00b4*/ 	.word	0xffffffff


	//   ....[35]....
        /*00b8*/ 	.word	0xffffffff


	//   ....[36]....
        /*00bc*/ 	.word	0xffffffff


	//   ....[37]....
        /*00c0*/ 	.word	0xffffffff


	//   ....[38]....
        /*00c4*/ 	.word	0xffffffff


	//   ....[39]....
        /*00c8*/ 	.word	0xffffffff


	//   ....[40]....
        /*00cc*/ 	.word	0xffffffff


	//   ....[41]....
        /*00d0*/ 	.word	0xffffffff


	//   ....[42]....
        /*00d4*/ 	.word	0xffffffff


	//   ....[43]....
        /*00d8*/ 	.word	0xffffffff


	//   ....[44]....
        /*00dc*/ 	.word	0xffffffff


	//   ....[45]....
        /*00e0*/ 	.word	0xffffffff


	//   ....[46]....
        /*00e4*/ 	.word	0xffffffff


	//   ....[47]....
        /*00e8*/ 	.word	0xffffffff


	//   ....[48]....
        /*00ec*/ 	.word	0xffffffff


	//   ....[49]....
        /*00f0*/ 	.word	0xffffffff


	//   ....[50]....
        /*00f4*/ 	.word	0xffffffff


	//   ....[51]....
        /*00f8*/ 	.word	0xffffffff


	//   ....[52]....
        /*00fc*/ 	.word	0xffffffff


	//   ....[53]....
        /*0100*/ 	.word	0xffffffff


	//   ....[54]....
        /*0104*/ 	.word	0xffffffff


	//   ....[55]....
        /*0108*/ 	.word	0xffffffff


	//   ....[56]....
        /*010c*/ 	.word	0xffffffff


	//   ....[57]....
        /*0110*/ 	.word	0xffffffff


	//   ....[58]....
        /*0114*/ 	.word	0xffffffff


	//   ....[59]....
        /*0118*/ 	.word	0xffffffff


	//   ....[60]....
        /*011c*/ 	.word	0xffffffff


	//   ....[61]....
        /*0120*/ 	.word	0xffffffff


	//   ....[62]....
        /*0124*/ 	.word	0xffffffff


	//   ....[63]....
        /*0128*/ 	.word	0xffffffff


	//   ....[64]....
        /*012c*/ 	.word	0xffffffff


	//   ....[65]....
        /*0130*/ 	.word	0xffffffff


	//   ....[66]....
        /*0134*/ 	.word	0xffffffff


	//   ....[67]....
        /*0138*/ 	.word	0xffffffff


	//   ....[68]....
        /*013c*/ 	.word	0xffffffff


	//   ....[69]....
        /*0140*/ 	.word	0xffffffff


	//   ....[70]....
        /*0144*/ 	.word	0xffffffff


	//   ....[71]....
        /*0148*/ 	.word	0xffffffff


	//   ....[72]....
        /*014c*/ 	.word	0xffffffff


	//   ....[73]....
        /*0150*/ 	.word	0xffffffff


	//   ....[74]....
        /*0154*/ 	.word	0xffffffff


	//   ....[75]....
        /*0158*/ 	.word	0xffffffff


	//   ....[76]....
        /*015c*/ 	.word	0xffffffff


	//   ....[77]....
        /*0160*/ 	.word	0xffffffff


	//   ....[78]....
        /*0164*/ 	.word	0xffffffff


	//   ....[79]....
        /*0168*/ 	.word	0xffffffff


	//   ....[80]....
        /*016c*/ 	.word	0xffffffff


	//   ....[81]....
        /*0170*/ 	.word	0xffffffff


	//   ....[82]....
        /*0174*/ 	.word	0xffffffff


	//   ....[83]....
        /*0178*/ 	.word	0xffffffff


	//   ....[84]....
        /*017c*/ 	.word	0xffffffff


	//   ....[85]....
        /*0180*/ 	.word	0xffffffff


	//   ....[86]....
        /*0184*/ 	.word	0xffffffff


	//   ....[87]....
        /*0188*/ 	.word	0xffffffff


	//----- nvinfo : EIATTR_COOP_GROUP_INSTR_OFFSETS
	.align		4
.L_2519:
        /*018c*/ 	.byte	0x04, 0x28
        /*018e*/ 	.short	(.L_2521 - .L_2520)


	//   ....[0]....
.L_2520:
        /*0190*/ 	.word	0x00001410


	//   ....[1]....
        /*0194*/ 	.word	0x000018b0


	//   ....[2]....
        /*0198*/ 	.word	0x00001dc0


	//   ....[3]....
        /*019c*/ 	.word	0x00004a20


	//   ....[4]....
        /*01a0*/ 	.word	0x000050f0


	//   ....[5]....
        /*01a4*/ 	.word	0x00005950


	//   ....[6]....
        /*01a8*/ 	.word	0x00006390


	//   ....[7]....
        /*01ac*/ 	.word	0x000081a0


	//   ....[8]....
        /*01b0*/ 	.word	0x00009ef0


	//   ....[9]....
        /*01b4*/ 	.word	0x0000a290


	//   ....[10]....
        /*01b8*/ 	.word	0x0000a2d0


	//   ....[11]....
        /*01bc*/ 	.word	0x0000a300


	//   ....[12]....
        /*01c0*/ 	.word	0x0000a310


	//   ....[13]....
        /*01c4*/ 	.word	0x0000a3b0


	//   ....[14]....
        /*01c8*/ 	.word	0x0000a3e0


	//   ....[15]....
        /*01cc*/ 	.word	0x0000a400


	//   ....[16]....
        /*01d0*/ 	.word	0x0000a410


	//   ....[17]....
        /*01d4*/ 	.word	0x0000a4b0


	//   ....[18]....
        /*01d8*/ 	.word	0x0000a4d0


	//   ....[19]....
        /*01dc*/ 	.word	0x0000a500


	//   ....[20]....
        /*01e0*/ 	.word	0x0000a510


	//   ....[21]....
        /*01e4*/ 	.word	0x0000a5b0


	//   ....[22]....
        /*01e8*/ 	.word	0x0000a5d0


	//   ....[23]....
        /*01ec*/ 	.word	0x0000a600


	//   ....[24]....
        /*01f0*/ 	.word	0x0000a620


	//   ....[25]....
        /*01f4*/ 	.word	0x0000a6e0


	//   ....[26]....
        /*01f8*/ 	.word	0x0000a750


	//   ....[27]....
        /*01fc*/ 	.word	0x0000a770


	//   ....[28]....
        /*0200*/ 	.word	0x0000a790


	//   ....[29]....
        /*0204*/ 	.word	0x0000aa90


	//   ....[30]....
        /*0208*/ 	.word	0x0000aae0


	//   ....[31]....
        /*020c*/ 	.word	0x0000ab30


	//   ....[32]....
        /*0210*/ 	.word	0x0000b3f0


	//   ....[33]....
        /*0214*/ 	.word	0x0000b440


	//   ....[34]....
        /*0218*/ 	.word	0x0000b450


	//   ....[35]....
        /*021c*/ 	.word	0x0000b460


	//   ....[36]....
        /*0220*/ 	.word	0x0000b470


	//   ....[37]....
        /*0224*/ 	.word	0x0000b480


	//   ....[38]....
        /*0228*/ 	.word	0x0000b490


	//   ....[39]....
        /*022c*/ 	.word	0x0000b590


	//   ....[40]....
        /*0230*/ 	.word	0x0000b5e0


	//   ....[41]....
        /*0234*/ 	.word	0x0000b660


	//   ....[42]....
        /*0238*/ 	.word	0x0000b670


	//   ....[43]....
        /*023c*/ 	.word	0x0000b770


	//   ....[44]....
        /*0240*/ 	.word	0x0000b790


	//   ....[45]....
        /*0244*/ 	.word	0x0000b7a0


	//   ....[46]....
        /*0248*/ 	.word	0x0000b7b0


	//   ....[47]....
        /*024c*/ 	.word	0x0000b8a0


	//   ....[48]....
        /*0250*/ 	.word	0x0000b8c0


	//   ....[49]....
        /*0254*/ 	.word	0x0000b8d0


	//   ....[50]....
        /*0258*/ 	.word	0x0000b8e0


	//   ....[51]....
        /*025c*/ 	.word	0x0000b9d0


	//   ....[52]....
        /*0260*/ 	.word	0x0000b9f0


	//   ....[53]....
        /*0264*/ 	.word	0x0000ba00


	//   ....[54]....
        /*0268*/ 	.word	0x0000ba10


	//   ....[55]....
        /*026c*/ 	.word	0x0000bb10


	//   ....[56]....
        /*0270*/ 	.word	0x0000bb50


	//   ....[57]....
        /*0274*/ 	.word	0x0000be60


	//   ....[58]....
        /*0278*/ 	.word	0x0000be90


	//   ....[59]....
        /*027c*/ 	.word	0x0000bf50


	//   ....[60]....
        /*0280*/ 	.word	0x0000bf70


	//   ....[61]....
        /*0284*/ 	.word	0x0000bf90


	//   ....[62]....
        /*0288*/ 	.word	0x0000c070


	//   ....[63]....
        /*028c*/ 	.word	0x0000c180


	//   ....[64]....
        /*0290*/ 	.word	0x0000c270


	//   ....[65]....
        /*0294*/ 	.word	0x000100d0


	//   ....[66]....
        /*0298*/ 	.word	0x00010110


	//   ....[67]....
        /*029c*/ 	.word	0x000102a0


	//   ....[68]....
        /*02a0*/ 	.word	0x000102e0


	//   ....[69]....
        /*02a4*/ 	.word	0x00010310


	//   ....[70]....
        /*02a8*/ 	.word	0x00010330


	//   ....[71]....
        /*02ac*/ 	.word	0x00010360


	//   ....[72]....
        /*02b0*/ 	.word	0x00010380


	//   ....[73]....
        /*02b4*/ 	.word	0x000103b0


	//   ....[74]....
        /*02b8*/ 	.word	0x000103e0


	//   ....[75]....
        /*02bc*/ 	.word	0x00010b80


	//   ....[76]....
        /*02c0*/ 	.word	0x00011240


	//   ....[77]....
        /*02c4*/ 	.word	0x00011d00


	//   ....[78]....
        /*02c8*/ 	.word	0x00012350


	//   ....[79]....
        /*02cc*/ 	.word	0x000123a0


	//   ....[80]....
        /*02d0*/ 	.word	0x000123f0


	//   ....[81]....
        /*02d4*/ 	.word	0x00012420


	//   ....[82]....
        /*02d8*/ 	.word	0x00012440


	//   ....[83]....
        /*02dc*/ 	.word	0x00012540


	//   ....[84]....
        /*02e0*/ 	.word	0x00012580


	//   ....[85]....
        /*02e4*/ 	.word	0x000125d0


	//   ....[86]....
        /*02e8*/ 	.word	0x00012600


	//   ....[87]....
        /*02ec*/ 	.word	0x00012620


	//----- nvinfo : EIATTR_EXIT_INSTR_OFFSETS
	.align		4
.L_2521:
        /*02f0*/ 	.byte	0x04, 0x1c
        /*02f2*/ 	.short	(.L_2523 - .L_2522)


	//   ....[0]....
.L_2522:
        /*02f4*/ 	.word	0x00012710


	//   ....[1]....
        /*02f8*/ 	.word	0x00012900


	//----- nvinfo : EIATTR_MAX_THREADS
	.align		4
.L_2523:
        /*02fc*/ 	.byte	0x04, 0x05
        /*02fe*/ 	.short	(.L_2525 - .L_2524)
.L_2524:
        /*0300*/ 	.word	0x00000020
        /*0304*/ 	.word	0x00000001
        /*0308*/ 	.word	0x00000001


	//----- nvinfo : EIATTR_CRS_STACK_SIZE
	.align		4
.L_2525:
        /*030c*/ 	.byte	0x04, 0x1e
        /*030e*/ 	.short	(.L_2527 - .L_2526)
.L_2526:
        /*0310*/ 	.word	0x00000000


	//----- nvinfo : EIATTR_CBANK_PARAM_SIZE
	.align		4
.L_2527:
        /*0314*/ 	.byte	0x03, 0x19
        /*0316*/ 	.short	0x01f0


	//----- nvinfo : EIATTR_PARAM_CBANK
	.align		4
        /*0318*/ 	.byte	0x04, 0x0a
        /*031a*/ 	.short	(.L_2529 - .L_2528)
	.align		4
.L_2528:
        /*031c*/ 	.word	index@(.nv.constant0._Z25selective_scan_bwd_kernelI32Selective_Scan_bwd_kernel_traitsILi32ELi16ELb0ELb1ELb1ELb1ELb1EfN3c107complexIfEEEEv12SSMParamsBwd)
        /*0320*/ 	.short	0x0210
        /*0322*/ 	.short	0x01f0


	//----- nvinfo : EIATTR_SW_WAR
	.align		4
.L_2529:
        /*0324*/ 	.byte	0x04, 0x36
        /*0326*/ 	.short	(.L_2531 - .L_2530)
.L_2530:
        /*0328*/ 	.word	0x00000008
.L_2531:


//--------------------- .nv.info._Z25selective_scan_bwd_kernelI32Selective_Scan_bwd_kernel_traitsILi32ELi16ELb1ELb0ELb0ELb0ELb0EfN3c107complexIfEEEEv12SSMParamsBwd --------------------------
	.section	.nv.info._Z25selective_scan_bwd_kernelI32Selective_Scan_bwd_kernel_traitsILi32ELi16ELb1ELb0ELb0ELb0ELb0EfN3c107complexIfEEEEv12SSMParamsBwd,"",@"SHT_CUDA_INFO"
	.sectionflags	@""
	.align	4


	//----- nvinfo : EIATTR_CUDA_API_VERSION
	.align		4
        /*0000*/ 	.byte	0x04, 0x37
        /*0002*/ 	.short	(.L_2533 - .L_2532)
.L_2532:
        /*0004*/ 	.word	0x00000082


	//----- nvinfo : EIATTR_KPARAM_INFO
	.align		4
.L_2533:
        /*0008*/ 	.byte	0x04, 0x17
        /*000a*/ 	.short	(.L_2535 - .L_2534)
.L_2534:
        /*000c*/ 	.word	0x00000000
        /*0010*/ 	.short	0x0000
        /*0012*/ 	.short	0x0000
        /*0014*/ 	.byte	0x00, 0xf0, 0xc1, 0x07


	//----- nvinfo : EIATTR_SPARSE_MMA_MASK
	.align		4
.L_2535:
        /*0018*/ 	.byte	0x03, 0x50
        /*001a*/ 	.short	0x0000


	//----- nvinfo : EIATTR_MAXREG_COUNT
	.align		4
        /*001c*/ 	.byte	0x03, 0x1b
        /*001e*/ 	.short	0x00ff


	//----- nvinfo : EIATTR_NUM_BARRIERS
	.align		4
        /*0020*/ 	.byte	0x02, 0x4c
        /*0022*/ 	.byte	0x01
	.zero		1


	//----- nvinfo : EIATTR_MERCURY_ISA_VERSION
	.align		4
        /*0024*/ 	.byte	0x03, 0x5f
        /*0026*/ 	.short	0x0101


	//----- nvinfo : EIATTR_COOP_GROUP_MASK_REGIDS
	.align		4
        /*0028*/ 	.byte	0x04, 0x29
        /*002a*/ 	.short	(.L_2537 - .L_2536)


	//   ....[0]....
.L_2536:
        /*002c*/ 	.word	0xffffffff


	//   ....[1]....
        /*0030*/ 	.word	0xffffffff


	//   ....[2]....
        /*0034*/ 	.word	0xffffffff


	//   ....[3]....
        /*0038*/ 	.word	0xffffffff


	//   ....[4]....
        /*003c*/ 	.word	0xffffffff


	//   ....[5]....
        /*0040*/ 	.word	0xffffffff


	//   ....[6]....
        /*0044*/ 	.word	0xffffffff


	//   ....[7]....
        /*0048*/ 	.word	0xffffffff


	//   ....[8]....
        /*004c*/ 	.word	0xffffffff


	//   ....[9]....
        /*0050*/ 	.word	0xffffffff


	//   ....[10]....
        /*0054*/ 	.word	0xffffffff


	//   ....[11]....
        /*0058*/ 	.word	0xffffffff


	//   ....[12]....
        /*005c*/ 	.word	0xffffffff


	//   ....[13]....
        /*0060*/ 	.word	0xffffffff


	//   ....[14]....
        /*0064*/ 	.word	0xffffffff


	//   ....[15]....
        /*0068*/ 	.word	0xffffffff


	//   ....[16]....
        /*006c*/ 	.word	0xffffffff


	//   ....[17]....
        /*0070*/ 	.word	0xffffffff


	//   ....[18]....
        /*0074*/ 	.word	0xffffffff


	//   ....[19]....
        /*0078*/ 	.word	0xffffffff


	//   ....[20]....
        /*007c*/ 	.word	0xffffffff


	//   ....[21]....
        /*0080*/ 	.word	0xffffffff


	//   ....[22]....
        /*0084*/ 	.word	0xffffffff


	//   ....[23]....
        /*0088*/ 	.word	0xffffffff


	//   ....[24]....
        /*008c*/ 	.word	0xffffffff


	//   ....[25]....
        /*0090*/ 	.word	0xffffffff


	//   ....[26]....
        /*0094*/ 	.word	0xffffffff


	//   ....[27]....
        /*0098*/ 	.word	0xffffffff


	//   ....[28]....
        /*009c*/ 	.word	0xffffffff


	//   ....[29]....
        /*00a0*/ 	.word	0xffffffff


	//   ....[30]....
        /*00a4*/ 	.word	0xffffffff


	//   ....[31]....
        /*00a8*/ 	.word	0xffffffff


	//   ....[32]....
        /*00ac*/ 	.word	0xffffffff


	//   ....[33]....
        /*00b0*/ 	.word	0xffffffff


	//   ....[34]....
        /*00b4*/ 	.word	0xffffffff


	//   ....[35]....
        /*00b8*/ 	.word	0xffffffff


	//   ....[36]....
        /*00bc*/ 	.word	0xffffffff


	//   ....[37]....
        /*00c0*/ 	.word	0xffffffff


	//   ....[38]....
        /*00c4*/ 	.word	0xffffffff


	//   ....[39]....
        /*00c8*/ 	.word	0xffffffff


	//   ....[40]....
        /*00cc*/ 	.word	0xffffffff


	//   ....[41]....
        /*00d0*/ 	.word	0xffffffff


	//   ....[42]....
        /*00d4*/ 	.word	0xffffffff


	//   ....[43]....
        /*00d8*/ 	.word	0xffffffff


	//   ....[44]....
        /*00dc*/ 	.word	0xffffffff


	//   ....[45]....
        /*00e0*/ 	.word	0xffffffff


	//   ....[46]....
        /*00e4*/ 	.word	0xffffffff


	//   ....[47]....
        /*00e8*/ 	.word	0xffffffff


	//   ....[48]....
        /*00ec*/ 	.word	0xffffffff


	//   ....[49]....
        /*00f0*/ 	.word	0xffffffff


	//   ....[50]....
        /*00f4*/ 	.word	0xffffffff


	//   ....[51]....
        /*00f8*/ 	.word	0xffffffff


	//   ....[52]....
        /*00fc*/ 	.word	0xffffffff


	//   ....[53]....
        /*0100*/ 	.word	0xffffffff


	//   ....[54]....
        /*0104*/ 	.word	0xffffffff


	//   ....[55]....
        /*0108*/ 	.word	0xffffffff


	//   ....[56]....
        /*010c*/ 	.word	0xffffffff


	//   ....[57]....
        /*0110*/ 	.word	0xffffffff


	//   ....[58]....
        /*0114*/ 	.word	0xffffffff


	//   ....[59]....
        /*0118*/ 	.word	0xffffffff


	//   ....[60]....
        /*011c*/ 	.word	0xffffffff


	//   ....[61]....
        /*0120*/ 	.word	0xffffffff


	//   ....[62]....
        /*0124*/ 	.word	0xffffffff


	//   ....[63]....
        /*0128*/ 	.word	0xffffffff


	//   ....[64]....
        /*012c*/ 	.word	0xffffffff


	//   ....[65]....
        /*0130*/ 	.word	0xffffffff


	//   ....[66]....
        /*0134*/ 	.word	0xffffffff


	//   ....[67]....
        /*0138*/ 	.word	0xffffffff


	//   ....[68]....
        /*013c*/ 	.word	0xffffffff


	//   ....[69]....
        /*0140*/ 	.word	0xffffffff


	//   ....[70]....
        /*0144*/ 	.word	0xffffffff


	//   ....[71]....
        /*0148*/ 	.word	0xffffffff


	//   ....[72]....
        /*014c*/ 	.word	0xffffffff


	//   ....[73]....
        /*0150*/ 	.word	0xffffffff


	//   ....[74]....
        /*0154*/ 	.word	0xffffffff


	//   ....[75]....
        /*0158*/ 	.word	0xffffffff


	//   ....[76]....
        /*015c*/ 	.word	0xffffffff


	//   ....[77]....
        /*0160*/ 	.word	0xffffffff


	//   ....[78]....
        /*0164*/ 	.word	0xffffffff


	//   ....[79]....
        /*0168*/ 	.word	0xffffffff


	//   ....[80]....
        /*016c*/ 	.word	0xffffffff


	//   ....[81]....
        /*0170*/ 	.word	0xffffffff


	//   ....[82]....
        /*0174*/ 	.word	0xffffffff


	//   ....[83]....
        /*0178*/ 	.word	0xffffffff


	//   ....[84]....
        /*017c*/ 	.word	0xffffffff


	//   ....[85]....
        /*0180*/ 	.word	0xffffffff


	//   ....[86]....
        /*0184*/ 	.word	0xffffffff


	//   ....[87]....
        /*0188*/ 	.word	0xffffffff


	//   ....[88]....
        /*018c*/ 	.word	0xffffffff


	//   ....[89]....
        /*0190*/ 	.word	0xffffffff


	//   ....[90]....
        /*0194*/ 	.word	0xffffffff


	//----- nvinfo : EIATTR_COOP_GROUP_INSTR_OFFSETS
	.align		4
.L_2537:
        /*0198*/ 	.byte	0x04, 0x28
        /*019a*/ 	.short	(.L_2539 - .L_2538)


	//   ....[0]....
.L_2538:
        /*019c*/ 	.word	0x00000870


	//   ....[1]....
        /*01a0*/ 	.word	0x00000980


	//   ....[2]....
        /*01a4*/ 	.word	0x00000ae0


	//   ....[3]....
        /*01a8*/ 	.word	0x00002b80


	//   ....[4]....
        /*01ac*/ 	.word	0x00002bc0


	//   ....[5]....
        /*01b0*/ 	.word	0x00002c00


	//   ....[6]....
        /*01b4*/ 	.word	0x00002c40


	//   ....[7]....
        /*01b8*/ 	.word	0x00002e60


	//   ....[8]....
        /*01bc*/ 	.word	0x00002ea0


	//   ....[9]....
        /*01c0*/ 	.word	0x00002ee0


	//   ....[10]....
        /*01c4*/ 	.word	0x00002f20


	//   ....[11]....
        /*01c8*/ 	.word	0x000030d0


	//   ....[12]....
        /*01cc*/ 	.word	0x00003110


	//   ....[13]....
        /*01d0*/ 	.word	0x00003150


	//   ....[14]....
        /*01d4*/ 	.word	0x00003190


	//   ....[15]....
        /*01d8*/ 	.word	0x000033c0


	//   ....[16]....
        /*01dc*/ 	.word	0x00003400


	//   ....[17]....
        /*01e0*/ 	.word	0x00003440


	//   ....[18]....
        /*01e4*/ 	.word	0x00003480


	//   ....[19]....
        /*01e8*/ 	.word	0x00003540


	//   ....[20]....
        /*01ec*/ 	.word	0x00003670


	//   ....[21]....
        /*01f0*/ 	.word	0x000036b0


	//   ....[22]....
        /*01f4*/ 	.word	0x000036f0


	//   ....[23]....
        /*01f8*/ 	.word	0x00003730


	//   ....[24]....
        /*01fc*/ 	.word	0x00003820


	//   ....[25]....
        /*0200*/ 	.word	0x000038e0


	//   ....[26]....
        /*0204*/ 	.word	0x00003930


	//   ....[27]....
        /*0208*/ 	.word	0x00003960


	//   ....[28]....
        /*020c*/ 	.word	0x00003980


	//   ....[29]....
        /*0210*/ 	.word	0x00003990


	//   ....[30]....
        /*0214*/ 	.word	0x000039a0


	//   ....[31]....
        /*0218*/ 	.word	0x000039b0


	//   ....[32]....
        /*021c*/ 	.word	0x000039c0


	//   ....[33]....
        /*0220*/ 	.word	0x00003aa0


	//   ....[34]....
        /*0224*/ 	.word	0x00003ac0


	//   ....[35]....
        /*0228*/ 	.word	0x00003ad0


	//   ....[36]....
        /*022c*/ 	.word	0x00003ae0


	//   ....[37]....
        /*0230*/ 	.word	0x00003bc0


	//   ....[38]....
        /*0234*/ 	.word	0x00003be0


	//   ....[39]....
        /*0238*/ 	.word	0x00003bf0


	//   ....[40]....
        /*023c*/ 	.word	0x00003c00


	//   ....[41]....
        /*0240*/ 	.word	0x00003ce0


	//   ....[42]....
        /*0244*/ 	.word	0x00003d00


	//   ....[43]....
        /*0248*/ 	.word	0x00003d10


	//   ....[44]....
        /*024c*/ 	.word	0x00003d20


	//   ....[45]....
        /*0250*/ 	.word	0x00003e00


	//   ....[46]....
        /*0254*/ 	.word	0x00003e20


	//   ....[47]....
        /*0258*/ 	.word	0x00003e30


	//   ....[48]....
        /*025c*/ 	.word	0x00003e40


	//   ....[49]....
        /*0260*/ 	.word	0x00003f20


	//   ....[50]....
        /*0264*/ 	.word	0x00003f60


	//   ....[51]....
        /*0268*/ 	.word	0x00003fa0


	//   ....[52]....
        /*026c*/ 	.word	0x00003fe0


	//   ....[53]....
        /*0270*/ 	.word	0x00004010


	//   ....[54]....
        /*0274*/ 	.word	0x00004040


	//   ....[55]....
        /*0278*/ 	.word	0x00004070


	//   ....[56]....
        /*027c*/ 	.word	0x000040d0


	//   ....[57]....
        /*0280*/ 	.word	0x00004110


	//   ....[58]....
        /*0284*/ 	.word	0x00004b10


	//   ....[59]....
        /*0288*/ 	.word	0x00005970


	//   ....[60]....
        /*028c*/ 	.word	0x000059b0


	//   ....[61]....
        /*0290*/ 	.word	0x000059f0


	//   ....[62]....
        /*0294*/ 	.word	0x00005a30


	//   ....[63]....
        /*0298*/ 	.word	0x00005b40


	//   ....[64]....
        /*029c*/ 	.word	0x00005b80


	//   ....[65]....
        /*02a0*/ 	.word	0x00005bc0


	//   ....[66]....
        /*02a4*/ 	.word	0x00005c00


	//   ....[67]....
        /*02a8*/ 	.word	0x00005d10


	//   ....[68]....
        /*02ac*/ 	.word	0x00005d50


	//   ....[69]....
        /*02b0*/ 	.word	0x00005d90


	//   ....[70]....
        /*02b4*/ 	.word	0x00005dd0


	//   ....[71]....
        /*02b8*/ 	.word	0x00005ee0


	//   ....[72]....
        /*02bc*/ 	.word	0x00005f20


	//   ....[73]....
        /*02c0*/ 	.word	0x00005f60


	//   ....[74]....
        /*02c4*/ 	.word	0x00005fa0


	//   ....[75]....
        /*02c8*/ 	.word	0x000060d0


	//   ....[76]....
        /*02cc*/ 	.word	0x00006110


	//   ....[77]....
        /*02d0*/ 	.word	0x00006150


	//   ....[78]....
        /*02d4*/ 	.word	0x00006190


	//   ....[79]....
        /*02d8*/ 	.word	0x000067b0


	//   ....[80]....
        /*02dc*/ 	.word	0x00006a90


	//   ....[81]....
        /*02e0*/ 	.word	0x00006c40


	//   ....[82]....
        /*02e4*/ 	.word	0x00006c90


	//   ....[83]....
        /*02e8*/ 	.word	0x00006ce0


	//   ....[84]....
        /*02ec*/ 	.word	0x00006d10


	//   ....[85]....
        /*02f0*/ 	.word	0x00006d30


	//   ....[86]....
        /*02f4*/ 	.word	0x00006e30


	//   ....[87]....
        /*02f8*/ 	.word	0x00006e70


	//   ....[88]....
        /*02fc*/ 	.word	0x00006ec0


	//   ....[89]....
        /*0300*/ 	.word	0x00006ef0


	//   ....[90]....
        /*0304*/ 	.word	0x00006f10


	//----- nvinfo : EIATTR_EXIT_INSTR_OFFSETS
	.align		4
.L_2539:
        /*0308*/ 	.byte	0x04, 0x1c
        /*030a*/ 	.short	(.L_2541 - .L_2540)


	//   ....[0]....
.L_2540:
        /*030c*/ 	.word	0x00007000


	//   ....[1]....
        /*0310*/ 	.word	0x00007740


	//----- nvinfo : EIATTR_MAX_THREADS
	.align		4
.L_2541:
        /*0314*/ 	.byte	0x04, 0x05
        /*0316*/ 	.short	(.L_2543 - .L_2542)
.L_2542:
        /*0318*/ 	.word	0x00000020
        /*031c*/ 	.word	0x00000001
        /*0320*/ 	.word	0x00000001


	//----- nvinfo : EIATTR_CRS_STACK_SIZE
	.align		4
.L_2543:
        /*0324*/ 	.byte	0x04, 0x1e
        /*0326*/ 	.short	(.L_2545 - .L_2544)
.L_2544:
        /*0328*/ 	.word	0x00000000


	//----- nvinfo : EIATTR_CBANK_PARAM_SIZE
	.align		4
.L_2545:
        /*032c*/ 	.byte	0x03, 0x19
        /*032e*/ 	.short	0x01f0


	//----- nvinfo : EIATTR_PARAM_CBANK
	.align		4
        /*0330*/ 	.byte	0x04, 0x0a
        /*0332*/ 	.short	(.L_2547 - .L_2546)
	.align		4
.L_2546:
        /*0334*/ 	.word	index@(.nv.constant0._Z25selective_scan_bwd_kernelI32Selective_Scan_bwd_kernel_traitsILi32ELi16ELb1ELb0ELb0ELb0ELb0EfN3c107complexIfEEEEv12SSMParamsBwd)
        /*0338*/ 	.short	0x0210
        /*033a*/ 	.short	0x01f0


	//----- nvinfo : EIATTR_SW_WAR
	.align		4
.L_2547:
        /*033c*/ 	.byte	0x04, 0x36
        /*033e*/ 	.short	(.L_2549 - .L_2548)
.L_2548:
        /*0340*/ 	.word	0x00000008
.L_2549:


//--------------------- .nv.info._Z25selective_scan_bwd_kernelI32Selective_Scan_bwd_kernel_traitsILi32ELi16ELb1ELb0ELb0ELb0ELb1EfN3c107complexIfEEEEv12SSMParamsBwd --------------------------
	.section	.nv.info._Z25selective_scan_bwd_kernelI32Selective_Scan_bwd_kernel_traitsILi32ELi16ELb1ELb0ELb0ELb0ELb1EfN3c107complexIfEEEEv12SSMParamsBwd,"",@"SHT_CUDA_INFO"
	.sectionflags	@""
	.align	4


	//----- nvinfo : EIATTR_CUDA_API_VERSION
	.align		4
        /*0000*/ 	.byte	0x04, 0x37
        /*0002*/ 	.short	(.L_2551 - .L_2550)
.L_2550:
        /*0004*/ 	.word	0x00000082


	//----- nvinfo : EIATTR_KPARAM_INFO
	.align		4
.L_2551:
        /*0008*/ 	.byte	0x04, 0x17
        /*000a*/ 	.short	(.L_2553 - .L_2552)
.L_2552:
        /*000c*/ 	.word	0x00000000
        /*0010*/ 	.short	0x0000
        /*0012*/ 	.short	0x0000
        /*0014*/ 	.byte	0x00, 0xf0, 0xc1, 0x07


	//----- nvinfo : EIATTR_SPARSE_MMA_MASK
	.align		4
.L_2553:
        /*0018*/ 	.byte	0x03, 0x50
        /*001a*/ 	.short	0x0000


	//----- nvinfo : EIATTR_MAXREG_COUNT
	.align		4
        /*001c*/ 	.byte	0x03, 0x1b
        /*001e*/ 	.short	0x00ff


	//----- nvinfo : EIATTR_NUM_BARRIERS
	.align		4
        /*0020*/ 	.byte	0x02, 0x4c
        /*0022*/ 	.byte	0x01
	.zero		1


	//----- nvinfo : EIATTR_MERCURY_ISA_VERSION
	.align		4
        /*0024*/ 	.byte	0x03, 0x5f
        /*0026*/ 	.short	0x0101


	//----- nvinfo : EIATTR_COOP_GROUP_MASK_REGIDS
	.align		4
        /*0028*/ 	.byte	0x04, 0x29
        /*002a*/ 	.short	(.L_2555 - .L_2554)


	//   ....[0]....
.L_2554:
        /*002c*/ 	.word	0xffffffff


	//   ....[1]....
        /*0030*/ 	.word	0xffffffff


	//   ....[2]....
        /*0034*/ 	.word	0xffffffff


	//   ....[3]....
        /*0038*/ 	.word	0xffffffff


	//   ....[4]....
        /*003c*/ 	.word	0xffffffff


	//   ....[5]....
        /*0040*/ 	.word	0xffffffff


	//   ....[6]....
        /*0044*/ 	.word	0xffffffff


	//   ....[7]....
        /*0048*/ 	.word	0xffffffff


	//   ....[8]....
        /*004c*/ 	.word	0xffffffff


	//   ....[9]....
        /*0050*/ 	.word	0xffffffff


	//   ....[10]....
        /*0054*/ 	.word	0xffffffff


	//   ....[11]....
        /*0058*/ 	.word	0xffffffff


	//   ....[12]....
        /*005c*/ 	.word	0xffffffff


	//   ....[13]....
        /*0060*/ 	.word	0xffffffff


	//   ....[14]....
        /*0064*/ 	.word	0xffffffff


	//   ....[15]....
        /*0068*/ 	.word	0xffffffff


	//   ....[16]....
        /*006c*/ 	.word	0xffffffff


	//   ....[17]....
        /*0070*/ 	.word	0xffffffff


	//   ....[18]....
        /*0074*/ 	.word	0xffffffff


	//   ....[19]....
        /*0078*/ 	.word	0xffffffff


	//   ....[20]....
        /*007c*/ 	.word	0xffffffff


	//   ....[21]....
        /*0080*/ 	.word	0xffffffff


	//   ....[22]....
        /*0084*/ 	.word	0xffffffff


	//   ....[23]....
        /*0088*/ 	.word	0xffffffff


	//   ....[24]....
        /*008c*/ 	.word	0xffffffff


	//   ....[25]....
        /*0090*/ 	.word	0xffffffff


	//   ....[26]....
        /*0094*/ 	.word	0xffffffff


	//   ....[27]....
        /*0098*/ 	.word	0xffffffff


	//   ....[28]....
        /*009c*/ 	.word	0xffffffff


	//   ....[29]....
        /*00a0*/ 	.word	0xffffffff


	//   ....[30]....
        /*00a4*/ 	.word	0xffffffff


	//   ....[31]....
        /*00a8*/ 	.word	0xffffffff


	//   ....[32]....
        /*00ac*/ 	.word	0xffffffff


	//   ....[33]....
        /*00b0*/ 	.word	0xffffffff


	//   ....[34]....
        /*00b4*/ 	.word	0xffffffff


	//   ....[35]....
        /*00b8*/ 	.word	0xffffffff


	//   ....[36]....
        /*00bc*/ 	.word	0xffffffff


	//   ....[37]....
        /*00c0*/ 	.word	0xffffffff


	//   ....[38]....
        /*00c4*/ 	.word	0xffffffff


	//   ....[39]....
        /*00c8*/ 	.word	0xffffffff


	//   ....[40]....
        /*00cc*/ 	.word	0xffffffff


	//   ....[41]....
        /*00d0*/ 	.word	0xffffffff


	//   ....[42]....
        /*00d4*/ 	.word	0xffffffff


	//   ....[43]....
        /*00d8*/ 	.word	0xffffffff


	//   ....[44]....
        /*00dc*/ 	.word	0xffffffff


	//   ....[45]....
        /*00e0*/ 	.word	0xffffffff


	//   ....[46]....
        /*00e4*/ 	.word	0xffffffff


	//   ....[47]....
        /*00e8*/ 	.word	0xffffffff


	//   ....[48]....
        /*00ec*/ 	.word	0xffffffff


	//   ....[49]....
        /*00f0*/ 	.word	0xffffffff


	//   ....[50]....
        /*00f4*/ 	.word	0xffffffff


	//   ....[51]....
        /*00f8*/ 	.word	0xffffffff


	//   ....[52]....
        /*00fc*/ 	.word	0xffffffff


	//   ....[53]....
        /*0100*/ 	.word	0xffffffff


	//   ....[54]....
        /*0104*/ 	.word	0xffffffff


	//   ....[55]....
        /*0108*/ 	.word	0xffffffff


	//   ....[56]....
        /*010c*/ 	.word	0xffffffff


	//   ....[57]....
        /*0110*/ 	.word	0xffffffff


	//   ....[58]....
        /*0114*/ 	.word	0xffffffff


	//   ....[59]....
        /*0118*/ 	.word	0xffffffff


	//   ....[60]....
        /*011c*/ 	.word	0xffffffff


	//   ....[61]....
        /*0120*/ 	.word	0xffffffff


	//   ....[62]....
        /*0124*/ 	.word	0xffffffff


	//   ....[63]....
        /*0128*/ 	.word	0xffffffff


	//   ....[64]....
        /*012c*/ 	.word	0xffffffff


	//   ....[65]....
        /*0130*/ 	.word	0xffffffff


	//   ....[66]....
        /*0134*/ 	.word	0xffffffff


	//   ....[67]....
        /*0138*/ 	.word	0xffffffff


	//   ....[68]....
        /*013c*/ 	.word	0xffffffff


	//   ....[69]....
        /*0140*/ 	.word	0xffffffff


	//   ....[70]....
        /*0144*/ 	.word	0xffffffff


	//   ....[71]....
        /*0148*/ 	.word	0xffffffff


	//   ....[72]....
        /*014c*/ 	.word	0xffffffff


	//   ....[73]....
        /*0150*/ 	.word	0xffffffff


	//   ....[74]....
        /*0154*/ 	.word	0xffffffff


	//   ....[75]....
        /*0158*/ 	.word	0xffffffff


	//   ....[76]....
        /*015c*/ 	.word	0xffffffff


	//   ....[77]....
        /*0160*/ 	.word	0xffffffff


	//   ....[78]....
        /*0164*/ 	.word	0xffffffff


	//   ....[79]....
        /*0168*/ 	.word	0xffffffff


	//   ....[80]....
        /*016c*/ 	.word	0xffffffff


	//   ....[81]....
        /*0170*/ 	.word	0xffffffff


	//   ....[82]....
        /*0174*/ 	.word	0xffffffff


	//   ....[83]....
        /*0178*/ 	.word	0xffffffff


	//   ....[84]....
        /*017c*/ 	.word	0xffffffff


	//   ....[85]....
        /*0180*/ 	.word	0xffffffff


	//   ....[86]....
        /*0184*/ 	.word	0xffffffff


	//   ....[87]....
        /*0188*/ 	.word	0xffffffff


	//   ....[88]....
        /*018c*/ 	.word	0xffffffff


	//   ....[89]....
        /*0190*/ 	.word	0xffffffff


	//   ....[90]....
        /*0194*/ 	.word	0xffffffff


	//   ....[91]....
        /*0198*/ 	.word	0xffffffff


	//   ....[92]....
        /*019c*/ 	.word	0xffffffff


	//   ....[93]....
        /*01a0*/ 	.word	0xffffffff


	//   ....[94]....
        /*01a4*/ 	.word	0xffffffff


	//----- nvinfo : EIATTR_COOP_GROUP_INSTR_OFFSETS
	.align		4
.L_2555:
        /*01a8*/ 	.byte	0x04, 0x28
        /*01aa*/ 	.short	(.L_2557 - .L_2556)


	//   ....[0]....
.L_2556:
        /*01ac*/ 	.word	0x000008d0


	//   ....[1]....
        /*01b0*/ 	.word	0x000009c0


	//   ....[2]....
        /*01b4*/ 	.word	0x00000bb0


	//   ....[3]....
        /*01b8*/ 	.word	0x00000d90


	//   ....[4]....
        /*01bc*/ 	.word	0x000013c0


	//   ....[5]....
        /*01c0*/ 	.word	0x00001a00


	//   ....[6]....
        /*01c4*/ 	.word	0x00001de0


	//   ....[7]....
        /*01c8*/ 	.word	0x00003f00


	//   ....[8]....
        /*01cc*/ 	.word	0x00003f40


	//   ....[9]....
        /*01d0*/ 	.word	0x00003f80


	//   ....[10]....
        /*01d4*/ 	.word	0x00003fc0


	//   ....[11]....
        /*01d8*/ 	.word	0x00004060


	//   ....[12]....
        /*01dc*/ 	.word	0x00004130


	//   ....[13]....
        /*01e0*/ 	.word	0x000041f0


	//   ....[14]....
        /*01e4*/ 	.word	0x00004230


	//   ....[15]....
        /*01e8*/ 	.word	0x00004270


	//   ....[16]....
        /*01ec*/ 	.word	0x000042b0


	//   ....[17]....
        /*01f0*/ 	.word	0x000044a0


	//   ....[18]....
        /*01f4*/ 	.word	0x000044e0


	//   ....[19]....
        /*01f8*/ 	.word	0x00004520


	//   ....[20]....
        /*01fc*/ 	.word	0x00004560


	//   ....[21]....
        /*0200*/ 	.word	0x00004760


	//   ....[22]....
        /*0204*/ 	.word	0x000047a0


	//   ....[23]....
        /*0208*/ 	.word	0x000047e0


	//   ....[24]....
        /*020c*/ 	.word	0x00004820


	//   ....[25]....
        /*0210*/ 	.word	0x00004a20


	//   ....[26]....
        /*0214*/ 	.word	0x00004a60


	//   ....[27]....
        /*0218*/ 	.word	0x00004aa0


	//   ....[28]....
        /*021c*/ 	.word	0x00004ae0


	//   ....[29]....
        /*0220*/ 	.word	0x00004c10


	//   ....[30]....
        /*0224*/ 	.word	0x00004cc0


	//   ....[31]....
        /*0228*/ 	.word	0x00004ce0


	//   ....[32]....
        /*022c*/ 	.word	0x00004cf0


	//   ....[33]....
        /*0230*/ 	.word	0x00004d00


	//   ....[34]....
        /*0234*/ 	.word	0x00004d10


	//   ....[35]....
        /*0238*/ 	.word	0x00004d20


	//   ....[36]....
        /*023c*/ 	.word	0x00004d30


	//   ....[37]....
        /*0240*/ 	.word	0x00004e10


	//   ....[38]....
        /*0244*/ 	.word	0x00004e30


	//   ....[39]....
        /*0248*/ 	.word	0x00004e40


	//   ....[40]....
        /*024c*/ 	.word	0x00004e50


	//   ....[41]....
        /*0250*/ 	.word	0x00004f30


	//   ....[42]....
        /*0254*/ 	.word	0x00004f50


	//   ....[43]....
        /*0258*/ 	.word	0x00004f60


	//   ....[44]....
        /*025c*/ 	.word	0x00004f70


	//   ....[45]....
        /*0260*/ 	.word	0x00005050


	//   ....[46]....
        /*0264*/ 	.word	0x00005070


	//   ....[47]....
        /*0268*/ 	.word	0x00005080


	//   ....[48]....
        /*026c*/ 	.word	0x00005090


	//   ....[49]....
        /*0270*/ 	.word	0x00005170


	//   ....[50]....
        /*0274*/ 	.word	0x00005190


	//   ....[51]....
        /*0278*/ 	.word	0x000051a0


	//   ....[52]....
        /*027c*/ 	.word	0x000051b0


	//   ....[53]....
        /*0280*/ 	.word	0x00005290


	//   ....[54]....
        /*0284*/ 	.word	0x000052d0


	//   ....[55]....
        /*0288*/ 	.word	0x00005310


	//   ....[56]....
        /*028c*/ 	.word	0x00005350


	//   ....[57]....
        /*0290*/ 	.word	0x00005380


	//   ....[58]....
        /*0294*/ 	.word	0x000053b0


	//   ....[59]....
        /*0298*/ 	.word	0x000053d0


	//   ....[60]....
        /*029c*/ 	.word	0x00005400


	//   ....[61]....
        /*02a0*/ 	.word	0x00005420


	//   ....[62]....
        /*02a4*/ 	.word	0x00005450


	//   ....[63]....
        /*02a8*/ 	.word	0x00006ce0


	//   ....[64]....
        /*02ac*/ 	.word	0x00006d20


	//   ....[65]....
        /*02b0*/ 	.word	0x00006d60


	//   ....[66]....
        /*02b4*/ 	.word	0x00006da0


	//   ....[67]....
        /*02b8*/ 	.word	0x00006eb0


	//   ....[68]....
        /*02bc*/ 	.word	0x00006f00


	//   ....[69]....
        /*02c0*/ 	.word	0x00006f40


	//   ....[70]....
        /*02c4*/ 	.word	0x00006f80


	//   ....[71]....
        /*02c8*/ 	.word	0x00007090


	//   ....[72]....
        /*02cc*/ 	.word	0x000070e0


	//   ....[73]....
        /*02d0*/ 	.word	0x00007120


	//   ....[74]....
        /*02d4*/ 	.word	0x00007160


	//   ....[75]....
        /*02d8*/ 	.word	0x00007270


	//   ....[76]....
        /*02dc*/ 	.word	0x000072c0


	//   ....[77]....
        /*02e0*/ 	.word	0x00007300


	//   ....[78]....
        /*02e4*/ 	.word	0x00007340


	//   ....[79]....
        /*02e8*/ 	.word	0x000074f0


	//   ....[80]....
        /*02ec*/ 	.word	0x00007530


	//   ....[81]....
        /*02f0*/ 	.word	0x00007570


	//   ....[82]....
        /*02f4*/ 	.word	0x000075b0


	//   ....[83]....
        /*02f8*/ 	.word	0x00007b30


	//   ....[84]....
        /*02fc*/ 	.word	0x00007dc0


	//   ....[85]....
        /*0300*/ 	.word	0x00007f70


	//   ....[86]....
        /*0304*/ 	.word	0x00007fc0


	//   ....[87]....
        /*0308*/ 	.word	0x00008010


	//   ....[88]....
        /*030c*/ 	.word	0x00008040


	//   ....[89]....
        /*0310*/ 	.word	0x00008060


	//   ....[90]....
        /*0314*/ 	.word	0x00008160


	//   ....[91]....
        /*0318*/ 	.word	0x000081a0


	//   ....[92]....
        /*031c*/ 	.word	0x000081f0


	//   ....[93]....
        /*0320*/ 	.word	0x00008220


	//   ....[94]....
        /*0324*/ 	.word	0x00008240


	//----- nvinfo : EIATTR_EXIT_INSTR_OFFSETS
	.align		4
.L_2557:
        /*0328*/ 	.byte	0x04, 0x1c
        /*032a*/ 	.short	(.L_2559 - .L_2558)


	//   ....[0]....
.L_2558:
        /*032c*/ 	.word	0x00008330


	//   ....[1]....
        /*0330*/ 	.word	0x00008a60


	//----- nvinfo : EIATTR_MAX_THREADS
	.align		4
.L_2559:
        /*0334*/ 	.byte	0x04, 0x05
        /*0336*/ 	.short	(.L_2561 - .L_2560)
.L_2560:
        /*0338*/ 	.word	0x00000020
        /*033c*/ 	.word	0x00000001
        /*0340*/ 	.word	0x00000001


	//----- nvinfo : EIATTR_CRS_STACK_SIZE
	.align		4
.L_2561:
        /*0344*/ 	.byte	0x04, 0x1e
        /*0346*/ 	.short	(.L_2563 - .L_2562)
.L_2562:
        /*0348*/ 	.word	0x00000000


	//----- nvinfo : EIATTR_CBANK_PARAM_SIZE
	.align		4
.L_2563:
        /*034c*/ 	.byte	0x03, 0x19
        /*034e*/ 	.short	0x01f0


	//----- nvinfo : EIATTR_PARAM_CBANK
	.align		4
        /*0350*/ 	.byte	0x04, 0x0a
        /*0352*/ 	.short	(.L_2565 - .L_2564)
	.align		4
.L_2564:
        /*0354*/ 	.word	index@(.nv.constant0._Z25selective_scan_bwd_kernelI32Selective_Scan_bwd_kernel_traitsILi32ELi16ELb1ELb0ELb0ELb0ELb1EfN3c107complexIfEEEEv12SSMParamsBwd)
        /*0358*/ 	.short	0x0210
        /*035a*/ 	.short	0x01f0


	//----- nvinfo : EIATTR_SW_WAR
	.align		4
.L_2565:
        /*035c*/ 	.byte	0x04, 0x36
        /*035e*/ 	.short	(.L_2567 - .L_2566)
.L_2566:
        /*0360*/ 	.word	0x00000008
.L_2567:


//--------------------- .nv.info._Z25selective_scan_bwd_kernelI32Selective_Scan_bwd_kernel_traitsILi32ELi16ELb1ELb0ELb0ELb1ELb0EfN3c107complexIfEEEEv12SSMParamsBwd --------------------------
	.section	.nv.info._Z25selective_scan_bwd_kernelI32Selective_Scan_bwd_kernel_traitsILi32ELi16ELb1ELb0ELb0ELb1ELb0EfN3c107complexIfEEEEv12SSMParamsBwd,"",@"SHT_CUDA_INFO"
	.sectionflags	@""
	.align	4


	//----- nvinfo : EIATTR_CUDA_API_VERSION
	.align		4
        /*0000*/ 	.byte	0x04, 0x37
        /*0002*/ 	.short	(.L_2569 - .L_2568)
.L_2568:
        /*0004*/ 	.word	0x00000082


	//----- nvinfo : EIATTR_KPARAM_INFO
	.align		4
.L_2569:
        /*0008*/ 	.byte	0x04, 0x17
        /*000a*/ 	.short	(.L_2571 - .L_2570)
.L_2570:
        /*000c*/ 	.word	0x00000000
        /*0010*/ 	.short	0x0000
        /*0012*/ 	.short	0x0000
        /*0014*/ 	.byte	0x00, 0xf0, 0xc1, 0x07


	//----- nvinfo : EIATTR_SPARSE_MMA_MASK
	.align		4
.L_2571:
        /*0018*/ 	.byte	0x03, 0x50
        /*001a*/ 	.short	0x0000


	//----- nvinfo : EIATTR_MAXREG_COUNT
	.align		4
        /*001c*/ 	.byte	0x03, 0x1b
        /*001e*/ 	.short	0x00ff


	//----- nvinfo : EIATTR_NUM_BARRIERS
	.align		4
        /*0020*/ 	.byte	0x02, 0x4c
        /*0022*/ 	.byte	0x01
	.zero		1


	//----- nvinfo : EIATTR_MERCURY_ISA_VERSION
	.align		4
        /*0024*/ 	.byte	0x03, 0x5f
        /*0026*/ 	.short	0x0101


	//----- nvinfo : EIATTR_COOP_GROUP_MASK_REGIDS
	.align		4
        /*0028*/ 	.byte	0x04, 0x29
        /*002a*/ 	.short	(.L_2573 - .L_2572)


	//   ....[0]....
.L_2572:
        /*002c*/ 	.word	0xffffffff


	//   ....[1]....
        /*0030*/ 	.word	0xffffffff


	//   ....[2]....
        /*0034*/ 	.word	0xffffffff


	//   ....[3]....
        /*0038*/ 	.word	0xffffffff


	//   ....[4]....
        /*003c*/ 	.word	0xffffffff


	//   ....[5]....
        /*0040*/ 	.word	0xffffffff


	//   ....[6]....
        /*0044*/ 	.word	0xffffffff


	//   ....[7]....
        /*0048*/ 	.word	0xffffffff


	//   ....[8]....
        /*004c*/ 	.word	0xffffffff


	//   ....[9]....
        /*0050*/ 	.word	0xffffffff


	//   ....[10]....
        /*0054*/ 	.word	0xffffffff


	//   ....[11]....
        /*0058*/ 	.word	0xffffffff


	//   ....[12]....
        /*005c*/ 	.word	0xffffffff


	//   ....[13]....
        /*0060*/ 	.word	0xffffffff


	//   ....[14]....
        /*0064*/ 	.word	0xffffffff


	//   ....[15]....
        /*0068*/ 	.word	0xffffffff


	//   ....[16]....
        /*006c*/ 	.word	0xffffffff


	//   ....[17]....
        /*0070*/ 	.word	0xffffffff


	//   ....[18]....
        /*0074*/ 	.word	0xffffffff


	//   ....[19]....
        /*0078*/ 	.word	0xffffffff


	//   ....[20]....
        /*007c*/ 	.word	0xffffffff


	//   ....[21]....
        /*0080*/ 	.word	0xffffffff


	//   ....[22]....
        /*0084*/ 	.word	0xffffffff


	//   ....[23]....
        /*0088*/ 	.word	0xffffffff


	//   ....[24]....
        /*008c*/ 	.word	0xffffffff


	//   ....[25]....
        /*0090*/ 	.word	0xffffffff


	//   ....[26]....
        /*0094*/ 	.word	0xffffffff


	//   ....[27]....
        /*0098*/ 	.word	0xffffffff


	//   ....[28]....
        /*009c*/ 	.word	0xffffffff


	//   ....[29]....
        /*00a0*/ 	.word	0xffffffff


	//   ....[30]....
        /*00a4*/ 	.word	0xffffffff


	//   ....[31]....
        /*00a8*/ 	.word	0xffffffff


	//   ....[32]....
        /*00ac*/ 	.word	0xffffffff


	//   ....[33]....
        /*00b0*/ 	.word	0xffffffff


	//   ....[34]....
        /*00b4*/ 	.word	0xffffffff


	//   ....[35]....
        /*00b8*/ 	.word	0xffffffff


	//   ....[36]....
        /*00bc*/ 	.word	0xffffffff


	//   ....[37]....
        /*00c0*/ 	.word	0xffffffff


	//   ....[38]....
        /*00c4*/ 	.word	0xffffffff


	//   ....[39]....
        /*00c8*/ 	.word	0xffffffff


	//   ....[40]....
        /*00cc*/ 	.word	0xffffffff


	//   ....[41]....
        /*00d0*/ 	.word	0xffffffff


	//   ....[42]....
        /*00d4*/ 	.word	0xffffffff


	//   ....[43]....
        /*00d8*/ 	.word	0xffffffff


	//   ....[44]....
        /*00dc*/ 	.word	0xffffffff


	//   ....[45]....
        /*00e0*/ 	.word	0xffffffff


	//   ....[46]....
        /*00e4*/ 	.word	0xffffffff


	//   ....[47]....
        /*00e8*/ 	.word	0xffffffff


	//   ....[48]....
        /*00ec*/ 	.word	0xffffffff


	//   ....[49]....
        /*00f0*/ 	.word	0xffffffff


	//   ....[50]....
        /*00f4*/ 	.word	0xffffffff


	//   ....[51]....
        /*00f8*/ 	.word	0xffffffff


	//   ....[52]....
        /*00fc*/ 	.word	0xffffffff


	//   ....[53]....
        /*0100*/ 	.word	0xffffffff


	//   ....[54]....
        /*0104*/ 	.word	0xffffffff


	//   ....[55]....
        /*0108*/ 	.word	0xffffffff


	//   ....[56]....
        /*010c*/ 	.word	0xffffffff


	//   ....[57]....
        /*0110*/ 	.word	0xffffffff


	//   ....[58]....
        /*0114*/ 	.word	0xffffffff


	//   ....[59]....
        /*0118*/ 	.word	0xffffffff


	//   ....[60]....
        /*011c*/ 	.word	0xffffffff


	//   ....[61]....
        /*0120*/ 	.word	0xffffffff


	//   ....[62]....
        /*0124*/ 	.word	0xffffffff


	//   ....[63]....
        /*0128*/ 	.word	0xffffffff


	//   ....[64]....
        /*012c*/ 	.word	0xffffffff


	//   ....[65]....
        /*0130*/ 	.word	0xffffffff


	//   ....[66]....
        /*0134*/ 	.word	0xffffffff


	//   ....[67]....
        /*0138*/ 	.word	0xffffffff


	//   ....[68]....
        /*013c*/ 	.word	0xffffffff


	//   ....[69]....
        /*0140*/ 	.word	0xffffffff


	//   ....[70]....
        /*0144*/ 	.word	0xffffffff


	//   ....[71]....
        /*0148*/ 	.word	0xffffffff


	//   ....[72]....
        /*014c*/ 	.word	0xffffffff


	//   ....[73]....
        /*0150*/ 	.word	0xffffffff


	//   ....[74]....
        /*0154*/ 	.word	0xffffffff


	//   ....[75]....
        /*0158*/ 	.word	0xffffffff


	//   ....[76]....
        /*015c*/ 	.word	0xffffffff


	//   ....[77]....
        /*0160*/ 	.word	0xffffffff


	//   ....[78]....
        /*0164*/ 	.word	0xffffffff


	//   ....[79]....
        /*0168*/ 	.word	0xffffffff


	//   ....[80]....
        /*016c*/ 	.word	0xffffffff


	//   ....[81]....
        /*0170*/ 	.word	0xffffffff


	//   ....[82]....
        /*0174*/ 	.word	0xffffffff


	//   ....[83]....
        /*0178*/ 	.word	0xffffffff


	//   ....[84]....
        /*017c*/ 	.word	0xffffffff


	//   ....[85]....
        /*0180*/ 	.word	0xffffffff


	//   ....[86]....
        /*0184*/ 	.word	0xffffffff


	//   ....[87]....
        /*0188*/ 	.word	0xffffffff


	//   ....[88]....
        /*018c*/ 	.word	0xffffffff


	//   ....[89]....
        /*0190*/ 	.word	0xffffffff


	//   ....[90]....
        /*0194*/ 	.word	0xffffffff


	//   ....[91]....
        /*0198*/ 	.word	0xffffffff


	//----- nvinfo : EIATTR_COOP_GROUP_INSTR_OFFSETS
	.align		4
.L_2573:
        /*019c*/ 	.byte	0x04, 0x28
        /*019e*/ 	.short	(.L_2575 - .L_2574)


	//   ....[0]....
.L_2574:
        /*01a0*/ 	.word	0x00000840


	//   ....[1]....
        /*01a4*/ 	.word	0x00000950


	//   ....[2]....
        /*01a8*/ 	.word	0x00000b30


	//   ....[3]....
        /*01ac*/ 	.word	0x00004d40


	//   ....[4]....
        /*01b0*/ 	.word	0x00004d80


	//   ....[5]....
        /*01b4*/ 	.word	0x00004dc0


	//   ....[6]....
        /*01b8*/ 	.word	0x00004e00


	//   ....[7]....
        /*01bc*/ 	.word	0x00005030


	//   ....[8]....
        /*01c0*/ 	.word	0x00005070


	//   ....[9]....
        /*01c4*/ 	.word	0x000050b0


	//   ....[10]....
        /*01c8*/ 	.word	0x000050f0


	//   ....[11]....
        /*01cc*/ 	.word	0x00005210


	//   ....[12]....
        /*01d0*/ 	.word	0x00005260


	//   ....[13]....
        /*01d4*/ 	.word	0x00005310


	//   ....[14]....
        /*01d8*/ 	.word	0x00005350


	//   ....[15]....
        /*01dc*/ 	.word	0x00005390


	//   ....[16]....
        /*01e0*/ 	.word	0x000053d0


	//   ....[17]....
        /*01e4*/ 	.word	0x000055e0


	//   ....[18]....
        /*01e8*/ 	.word	0x00005620


	//   ....[19]....
        /*01ec*/ 	.word	0x00005660


	//   ....[20]....
        /*01f0*/ 	.word	0x000056a0


	//   ....[21]....
        /*01f4*/ 	.word	0x00005890


	//   ....[22]....
        /*01f8*/ 	.word	0x000058d0


	//   ....[23]....
        /*01fc*/ 	.word	0x00005910


	//   ....[24]....
        /*0200*/ 	.word	0x00005950


	//   ....[25]....
        /*0204*/ 	.word	0x00005af0


	//   ....[26]....
        /*0208*/ 	.word	0x00005b30


	//   ....[27]....
        /*020c*/ 	.word	0x00005b40


	//   ....[28]....
        /*0210*/ 	.word	0x00005b50


	//   ....[29]....
        /*0214*/ 	.word	0x00005b60


	//   ....[30]....
        /*0218*/ 	.word	0x00005b70


	//   ....[31]....
        /*021c*/ 	.word	0x00005b80


	//   ....[32]....
        /*0220*/ 	.word	0x00005b90


	//   ....[33]....
        /*0224*/ 	.word	0x00005c70


	//   ....[34]....
        /*0228*/ 	.word	0x00005c90


	//   ....[35]....
        /*022c*/ 	.word	0x00005ca0


	//   ....[36]....
        /*0230*/ 	.word	0x00005cb0


	//   ....[37]....
        /*0234*/ 	.word	0x00005d90


	//   ....[38]....
        /*0238*/ 	.word	0x00005db0


	//   ....[39]....
        /*023c*/ 	.word	0x00005dc0


	//   ....[40]....
        /*0240*/ 	.word	0x00005dd0


	//   ....[41]....
        /*0244*/ 	.word	0x00005eb0


	//   ....[42]....
        /*0248*/ 	.word	0x00005ed0


	//   ....[43]....
        /*024c*/ 	.word	0x00005ee0


	//   ....[44]....
        /*0250*/ 	.word	0x00005ef0


	//   ....[45]....
        /*0254*/ 	.word	0x00005fd0


	//   ....[46]....
        /*0258*/ 	.word	0x00005ff0


	//   ....[47]....
        /*025c*/ 	.word	0x00006000


	//   ....[48]....
        /*0260*/ 	.word	0x00006010


	//   ....[49]....
        /*0264*/ 	.word	0x000060f0


	//   ....[50]....
        /*0268*/ 	.word	0x00006130


	//   ....[51]....
        /*026c*/ 	.word	0x00006170


	//   ....[52]....
        /*0270*/ 	.word	0x000061b0


	//   ....[53]....
        /*0274*/ 	.word	0x000061e0


	//   ....[54]....
        /*0278*/ 	.word	0x00006210


	//   ....[55]....
        /*027c*/ 	.word	0x00006240


	//   ....[56]....
        /*0280*/ 	.word	0x00006280


	//   ....[57]....
        /*0284*/ 	.word	0x000062a0


	//   ....[58]....
        /*0288*/ 	.word	0x000062d0


	//   ....[59]....
        /*028c*/ 	.word	0x00007b70


	//   ....[60]....
        /*0290*/ 	.word	0x00007bb0


	//   ....[61]....
        /*0294*/ 	.word	0x00007bf0


	//   ....[62]....
        /*0298*/ 	.word	0x00007c30


	//   ....[63]....
        /*029c*/ 	.word	0x00007d40


	//   ....[64]....
        /*02a0*/ 	.word	0x00007d80


	//   ....[65]....
        /*02a4*/ 	.word	0x00007dc0


	//   ....[66]....
        /*02a8*/ 	.word	0x00007e00


	//   ....[67]....
        /*02ac*/ 	.word	0x00007f10


	//   ....[68]....
        /*02b0*/ 	.word	0x00007f50


	//   ....[69]....
        /*02b4*/ 	.word	0x00007f90


	//   ....[70]....
        /*02b8*/ 	.word	0x00007fd0


	//   ....[71]....
        /*02bc*/ 	.word	0x000080e0


	//   ....[72]....
        /*02c0*/ 	.word	0x00008120


	//   ....[73]....
        /*02c4*/ 	.word	0x00008160


	//   ....[74]....
        /*02c8*/ 	.word	0x000081a0


	//   ....[75]....
        /*02cc*/ 	.word	0x00008300


	//   ....[76]....
        /*02d0*/ 	.word	0x00008340


	//   ....[77]....
        /*02d4*/ 	.word	0x00008380


	//   ....[78]....
        /*02d8*/ 	.word	0x000083c0


	//   ....[79]....
        /*02dc*/ 	.word	0x00008a20


	//   ....[80]....
        /*02e0*/ 	.word	0x00008ea0


	//   ....[81]....
        /*02e4*/ 	.word	0x00009450


	//   ....[82]....
        /*02e8*/ 	.word	0x00009600


	//   ....[83]....
        /*02ec*/ 	.word	0x00009650


	//   ....[84]....
        /*02f0*/ 	.word	0x000096a0


	//   ....[85]....
        /*02f4*/ 	.word	0x000096d0


	//   ....[86]....
        /*02f8*/ 	.word	0x000096f0


	//   ....[87]....
        /*02fc*/ 	.word	0x000097f0


	//   ....[88]....
        /*0300*/ 	.word	0x00009830


	//   ....[89]....
        /*0304*/ 	.word	0x00009880


	//   ....[90]....
        /*0308*/ 	.word	0x000098b0


	//   ....[91]....
        /*030c*/ 	.word	0x000098d0


	//----- nvinfo : EIATTR_EXIT_INSTR_OFFSETS
	.align		4
.L_2575:
        /*0310*/ 	.byte	0x04, 0x1c
        /*0312*/ 	.short	(.L_2577 - .L_2576)


	//   ....[0]....
.L_2576:
        /*0314*/ 	.word	0x000099c0


	//   ....[1]....
        /*0318*/ 	.word	0x0000a0f0


	//----- nvinfo : EIATTR_MAX_THREADS
	.align		4
.L_2577:
        /*031c*/ 	.byte	0x04, 0x05
        /*031e*/ 	.short	(.L_2579 - .L_2578)
.L_2578:
        /*0320*/ 	.word	0x00000020
        /*0324*/ 	.word	0x00000001
        /*0328*/ 	.word	0x00000001


	//----- nvinfo : EIATTR_CRS_STACK_SIZE
	.align		4
.L_2579:
        /*032c*/ 	.byte	0x04, 0x1e
        /*032e*/ 	.short	(.L_2581 - .L_2580)
.L_2580:
        /*0330*/ 	.word	0x00000000


	//----- nvinfo : EIATTR_CBANK_PARAM_SIZE
	.align		4
.L_2581:
        /*0334*/ 	.byte	0x03, 0x19
        /*0336*/ 	.short	0x01f0


	//----- nvinfo : EIATTR_PARAM_CBANK
	.align		4
        /*0338*/ 	.byte	0x04, 0x0a
        /*033a*/ 	.short	(.L_2583 - .L_2582)
	.align		4
.L_2582:
        /*033c*/ 	.word	index@(.nv.constant0._Z25selective_scan_bwd_kernelI32Selective_Scan_bwd_kernel_traitsILi32ELi16ELb1ELb0ELb0ELb1ELb0EfN3c107complexIfEEEEv12SSMParamsBwd)
        /*0340*/ 	.short	0x0210
        /*0342*/ 	.short	0x01f0


	//----- nvinfo : EIATTR_SW_WAR
	.align		4
.L_2583:
        /*0344*/ 	.byte	0x04, 0x36
        /*0346*/ 	.short	(.L_2585 - .L_2584)
.L_2584:
        /*0348*/ 	.word	0x00000008
.L_2585:


//--------------------- .nv.info._Z25selective_scan_bwd_kernelI32Selective_Scan_bwd_kernel_traitsILi32ELi16ELb1ELb0ELb0ELb1ELb1EfN3c107complexIfEEEEv12SSMParamsBwd --------------------------
	.section	.nv.info._Z25selective_scan_bwd_kernelI32Selective_Scan_bwd_kernel_traitsILi32ELi16ELb1ELb0ELb0ELb1ELb1EfN3c107complexIfEEEEv12SSMParamsBwd,"",@"SHT_CUDA_INFO"
	.sectionflags	@""
	.align	4


	//----- nvinfo : EIATTR_CUDA_API_VERSION
	.align		4
        /*0000*/ 	.byte	0x04, 0x37
        /*0002*/ 	.short	(.L_2587 - .L_2586)
.L_2586:
        /*0004*/ 	.word	0x00000082


	//----- nvinfo : EIATTR_KPARAM_INFO
	.align		4
.L_2587:
        /*0008*/ 	.byte	0x04, 0x17
        /*000a*/ 	.short	(.L_2589 - .L_2588)
.L_2588:
        /*000c*/ 	.word	0x00000000
        /*0010*/ 	.short	0x0000
        /*0012*/ 	.short	0x0000
        /*0014*/ 	.byte	0x00, 0xf0, 0xc1, 0x07


	//----- nvinfo : EIATTR_SPARSE_MMA_MASK
	.align		4
.L_2589:
        /*0018*/ 	.byte	0x03, 0x50
        /*001a*/ 	.short	0x0000


	//----- nvinfo : EIATTR_MAXREG_COUNT
	.align		4
        /*001c*/ 	.byte	0x03, 0x1b
        /*001e*/ 	.short	0x00ff


	//----- nvinfo : EIATTR_NUM_BARRIERS
	.align		4
        /*0020*/ 	.byte	0x02, 0x4c
        /*0022*/ 	.byte	0x01
	.zero		1


	//----- nvinfo : EIATTR_MERCURY_ISA_VERSION
	.align		4
        /*0024*/ 	.byte	0x03, 0x5f
        /*0026*/ 	.short	0x0101


	//----- nvinfo : EIATTR_COOP_GROUP_MASK_REGIDS
	.align		4
        /*0028*/ 	.byte	0x04, 0x29
        /*002a*/ 	.short	(.L_2591 - .L_2590)


	//   ....[0]....
.L_2590:
        /*002c*/ 	.word	0xffffffff


	//   ....[1]....
        /*0030*/ 	.word	0xffffffff


	//   ....[2]....
        /*0034*/ 	.word	0xffffffff


	//   ....[3]....
        /*0038*/ 	.word	0xffffffff


	//   ....[4]....
        /*003c*/ 	.word	0xffffffff


	//   ....[5]....
        /*0040*/ 	.word	0xffffffff


	//   ....[6]....
        /*0044*/ 	.word	0xffffffff


	//   ....[7]....
        /*0048*/ 	.word	0xffffffff


	//   ....[8]....
        /*004c*/ 	.word	0xffffffff


	//   ....[9]....
        /*0050*/ 	.word	0xffffffff


	//   ....[10]....
        /*0054*/ 	.word	0xffffffff


	//   ....[11]....
        /*0058*/ 	.word	0xffffffff


	//   ....[12]....
        /*005c*/ 	.word	0xffffffff


	//   ....[13]....
        /*0060*/ 	.word	0xffffffff


	//   ....[14]....
        /*0064*/ 	.word	0xffffffff


	//   ....[15]....
        /*0068*/ 	.word	0xffffffff


	//   ....[16]....
        /*006c*/ 	.word	0xffffffff


	//   ....[17]....
        /*0070*/ 	.word	0xffffffff


	//   ....[18]....
        /*0074*/ 	.word	0xffffffff


	//   ....[19]....
        /*0078*/ 	.word	0xffffffff


	//   ....[20]....
        /*007c*/ 	.word	0xffffffff


	//   ....[21]....
        /*0080*/ 	.word	0xffffffff


	//   ....[22]....
        /*0084*/ 	.word	0xffffffff


	//   ....[23]....
        /*0088*/ 	.word	0xffffffff


	//   ....[24]....
        /*008c*/ 	.word	0xffffffff


	//   ....[25]....
        /*0090*/ 	.word	0xffffffff


	//   ....[26]....
        /*0094*/ 	.word	0xffffffff


	//   ....[27]....
        /*0098*/ 	.word	0xffffffff


	//   ....[28]....
        /*009c*/ 	.word	0xffffffff


	//   ....[29]....
        /*00a0*/ 	.word	0xffffffff


	//   ....[30]....
        /*00a4*/ 	.word	0xffffffff


	//   ....[31]....
        /*00a8*/ 	.word	0xffffffff


	//   ....[32]....
        /*00ac*/ 	.word	0xffffffff


	//   ....[33]....
        /*00b0*/ 	.word	0xffffffff


	//   ....[34]....
        /*00b4*/ 	.word	0xffffffff


	//   ....[35]....
        /*00b8*/ 	.word	0xffffffff


	//   ....[36]....
        /*00bc*/ 	.word	0xffffffff


	//   ....[37]....
        /*00c0*/ 	.word	0xffffffff


	//   ....[38]....
        /*00c4*/ 	.word	0xffffffff


	//   ....[39]....
        /*00c8*/ 	.word	0xffffffff


	//   ....[40]....
        /*00cc*/ 	.word	0xffffffff


	//   ....[41]....
        /*00d0*/ 	.word	0xffffffff


	//   ....[42]....
        /*00d4*/ 	.word	0xffffffff


	//   ....[43]....
        /*00d8*/ 	.word	0xffffffff


	//   ....[44]....
        /*00dc*/ 	.word	0xffffffff


	//   ....[45]....
        /*00e0*/ 	.word	0xffffffff


	//   ....[46]....
        /*00e4*/ 	.word	0xffffffff


	//   ....[47]....
        /*00e8*/ 	.word	0xffffffff


	//   ....[48]....
        /*00ec*/ 	.word	0xffffffff


	//   ....[49]....
        /*00f0*/ 	.word	0xffffffff


	//   ....[50]....
        /*00f4*/ 	.word	0xffffffff


	//   ....[51]....
        /*00f8*/ 	.word	0xffffffff


	//   ....[52]....
        /*00fc*/ 	.word	0xffffffff


	//   ....[53]....
        /*0100*/ 	.word	0xffffffff


	//   ....[54]....
        /*0104*/ 	.word	0xffffffff


	//   ....[55]....
        /*0108*/ 	.word	0xffffffff


	//   ....[56]....
        /*010c*/ 	.word	0xffffffff


	//   ....[57]....
        /*0110*/ 	.word	0xffffffff


	//   ....[58]....
        /*0114*/ 	.word	0xffffffff


	//   ....[59]....
        /*0118*/ 	.word	0xffffffff


	//   ....[60]....
        /*011c*/ 	.word	0xffffffff


	//   ....[61]....
        /*0120*/ 	.word	0xffffffff


	//   ....[62]....
        /*0124*/ 	.word	0xffffffff


	//   ....[63]....
        /*0128*/ 	.word	0xffffffff


	//   ....[64]....
        /*012c*/ 	.word	0xffffffff


	//   ....[65]....
        /*0130*/ 	.word	0xffffffff


	//   ....[66]....
        /*0134*/ 	.word	0xffffffff


	//   ....[67]....
        /*0138*/ 	.word	0xffffffff


	//   ....[68]....
        /*013c*/ 	.word	0xffffffff


	//   ....[69]....
        /*0140*/ 	.word	0xffffffff


	//   ....[70]....
        /*0144*/ 	.word	0xffffffff


	//   ....[71]....
        /*0148*/ 	.word	0xffffffff


	//   ....[72]....
        /*014c*/ 	.word	0xffffffff


	//   ....[73]....
        /*0150*/ 	.word	0xffffffff


	//   ....[74]....
        /*0154*/ 	.word	0xffffffff


	//   ....[75]....
        /*0158*/ 	.word	0xffffffff


	//   ....[76]....
        /*015c*/ 	.word	0xffffffff


	//   ....[77]....
        /*0160*/ 	.word	0xffffffff


	//   ....[78]....
        /*0164*/ 	.word	0xffffffff


	//   ....[79]....
        /*0168*/ 	.word	0xffffffff


	//   ....[80]....
        /*016c*/ 	.word	0xffffffff


	//   ....[81]....
        /*0170*/ 	.word	0xffffffff


	//   ....[82]....
        /*0174*/ 	.word	0xffffffff


	//   ....[83]....
        /*0178*/ 	.word	0xffffffff


	//   ....[84]....
        /*017c*/ 	.word	0xffffffff


	//   ....[85]....
        /*0180*/ 	.word	0xffffffff


	//   ....[86]....
        /*0184*/ 	.word	0xffffffff


	//   ....[87]....
        /*0188*/ 	.word	0xffffffff


	//   ....[88]....
        /*018c*/ 	.word	0xffffffff


	//   ....[89]....
        /*0190*/ 	.word	0xffffffff


	//   ....[90]....
        /*0194*/ 	.word	0xffffffff


	//   ....[91]....
        /*0198*/ 	.word	0xffffffff


	//   ....[92]....
        /*019c*/ 	.word	0xffffffff


	//   ....[93]....
        /*01a0*/ 	.word	0xffffffff


	//   ....[94]....
        /*01a4*/ 	.word	0xffffffff


	//   ....[95]....
        /*01a8*/ 	.word	0xffffffff


	//----- nvinfo : EIATTR_COOP_GROUP_INSTR_OFFSETS
	.align		4
.L_2591:
        /*01ac*/ 	.byte	0x04, 0x28
        /*01ae*/ 	.short	(.L_2593 - .L_2592)


	//   ....[0]....
.L_2592:
        /*01b0*/ 	.word	0x00000840


	//   ....[1]....
        /*01b4*/ 	.word	0x00000950


	//   ....[2]....
        /*01b8*/ 	.word	0x00000b30


	//   ....[3]....
        /*01bc*/ 	.word	0x00003150


	//   ....[4]....
        /*01c0*/ 	.word	0x00003750


	//   ....[5]....
        /*01c4*/ 	.word	0x00003dc0


	//   ....[6]....
        /*01c8*/ 	.word	0x00004190


	//   ....[7]....
        /*01cc*/ 	.word	0x00006110


	//   ....[8]....
        /*01d0*/ 	.word	0x00006160


	//   ....[9]....
        /*01d4*/ 	.word	0x000061a0


	//   ....[10]....
        /*01d8*/ 	.word	0x000061e0


	//   ....[11]....
        /*01dc*/ 	.word	0x000062d0


	//   ....[12]....
        /*01e0*/ 	.word	0x00006330


	//   ....[13]....
        /*01e4*/ 	.word	0x00006410


	//   ....[14]....
        /*01e8*/ 	.word	0x00006450


	//   ....[15]....
        /*01ec*/ 	.word	0x00006490


	//   ....[16]....
        /*01f0*/ 	.word	0x000064d0


	//   ....[17]....
        /*01f4*/ 	.word	0x000066f0


	//   ....[18]....
        /*01f8*/ 	.word	0x00006730


	//   ....[19]....
        /*01fc*/ 	.word	0x00006770


	//   ....[20]....
        /*0200*/ 	.word	0x000067b0


	//   ....[21]....
        /*0204*/ 	.word	0x000069a0


	//   ....[22]....
        /*0208*/ 	.word	0x000069e0


	//   ....[23]....
        /*020c*/ 	.word	0x00006a20


	//   ....[24]....
        /*0210*/ 	.word	0x00006a60


	//   ....[25]....
        /*0214*/ 	.word	0x00006c30


	//   ....[26]....
        /*0218*/ 	.word	0x00006c70


	//   ....[27]....
        /*021c*/ 	.word	0x00006cb0


	//   ....[28]....
        /*0220*/ 	.word	0x00006cf0


	//   ....[29]....
        /*0224*/ 	.word	0x00006ea0


	//   ....[30]....
        /*0228*/ 	.word	0x00006ee0


	//   ....[31]....
        /*022c*/ 	.word	0x00006ef0


	//   ....[32]....
        /*0230*/ 	.word	0x00006f00


	//   ....[33]....
        /*0234*/ 	.word	0x00006f10


	//   ....[34]....
        /*0238*/ 	.word	0x00006f20


	//   ....[35]....
        /*023c*/ 	.word	0x00006f30


	//   ....[36]....
        /*0240*/ 	.word	0x00006f40


	//   ....[37]....
        /*0244*/ 	.word	0x00007020


	//   ....[38]....
        /*0248*/ 	.word	0x00007040


	//   ....[39]....
        /*024c*/ 	.word	0x00007050


	//   ....[40]....
        /*0250*/ 	.word	0x00007060


	//   ....[41]....
        /*0254*/ 	.word	0x00007140


	//   ....[42]....
        /*0258*/ 	.word	0x00007160


	//   ....[43]....
        /*025c*/ 	.word	0x00007170


	//   ....[44]....
        /*0260*/ 	.word	0x00007180


	//   ....[45]....
        /*0264*/ 	.word	0x00007260


	//   ....[46]....
        /*0268*/ 	.word	0x00007280


	//   ....[47]....
        /*026c*/ 	.word	0x00007290


	//   ....[48]....
        /*0270*/ 	.word	0x000072a0


	//   ....[49]....
        /*0274*/ 	.word	0x00007380


	//   ....[50]....
        /*0278*/ 	.word	0x000073a0


	//   ....[51]....
        /*027c*/ 	.word	0x000073b0


	//   ....[52]....
        /*0280*/ 	.word	0x000073c0


	//   ....[53]....
        /*0284*/ 	.word	0x000074a0


	//   ....[54]....
        /*0288*/ 	.word	0x000074e0


	//   ....[55]....
        /*028c*/ 	.word	0x00007520


	//   ....[56]....
        /*0290*/ 	.word	0x00007560


	//   ....[57]....
        /*0294*/ 	.word	0x00007590


	//   ....[58]....
        /*0298*/ 	.word	0x000075c0


	//   ....[59]....
        /*029c*/ 	.word	0x000075f0


	//   ....[60]....
        /*02a0*/ 	.word	0x00007640


	//   ....[61]....
        /*02a4*/ 	.word	0x00007660


	//   ....[62]....
        /*02a8*/ 	.word	0x00007690


	//   ....[63]....
        /*02ac*/ 	.word	0x00008f00


	//   ....[64]....
        /*02b0*/ 	.word	0x00008f40


	//   ....[65]....
        /*02b4*/ 	.word	0x00008f80


	//   ....[66]....
        /*02b8*/ 	.word	0x00008fc0


	//   ....[67]....
        /*02bc*/ 	.word	0x000090e0


	//   ....[68]....
        /*02c0*/ 	.word	0x00009120


	//   ....[69]....
        /*02c4*/ 	.word	0x00009160


	//   ....[70]....
        /*02c8*/ 	.word	0x000091a0


	//   ....[71]....
        /*02cc*/ 	.word	0x000092b0


	//   ....[72]....
        /*02d0*/ 	.word	0x000092f0


	//   ....[73]....
        /*02d4*/ 	.word	0x00009330


	//   ....[74]....
        /*02d8*/ 	.word	0x00009370


	//   ....[75]....
        /*02dc*/ 	.word	0x00009480


	//   ....[76]....
        /*02e0*/ 	.word	0x000094d0


	//   ....[77]....
        /*02e4*/ 	.word	0x00009510


	//   ....[78]....
        /*02e8*/ 	.word	0x00009550


	//   ....[79]....
        /*02ec*/ 	.word	0x000096e0


	//   ....[80]....
        /*02f0*/ 	.word	0x00009720


	//   ....[81]....
        /*02f4*/ 	.word	0x00009760


	//   ....[82]....
        /*02f8*/ 	.word	0x000097a0


	//   ....[83]....
        /*02fc*/ 	.word	0x00009dd0


	//   ....[84]....
        /*0300*/ 	.word	0x00009fd0


	//   ....[85]....
        /*0304*/ 	.word	0x0000a800


	//   ....[86]....
        /*0308*/ 	.word	0x0000a9b0


	//   ....[87]....
        /*030c*/ 	.word	0x0000aa00


	//   ....[88]....
        /*0310*/ 	.word	0x0000aa50


	//   ....[89]....
        /*0314*/ 	.word	0x0000aa80


	//   ....[90]....
        /*0318*/ 	.word	0x0000aaa0


	//   ....[91]....
        /*031c*/ 	.word	0x0000aba0


	//   ....[92]....
        /*0320*/ 	.word	0x0000abe0


	//   ....[93]....
        /*0324*/ 	.word	0x0000ac30


	//   ....[94]....
        /*0328*/ 	.word	0x0000ac60


	//   ....[95]....
        /*032c*/ 	.word	0x0000ac80


	//----- nvinfo : EIATTR_EXIT_INSTR_OFFSETS
	.align		4
.L_2593:
        /*0330*/ 	.byte	0x04, 0x1c
        /*0332*/ 	.short	(.L_2595 - .L_2594)


	//   ....[0]....
.L_2594:
        /*0334*/ 	.word	0x0000ad70


	//   ....[1]....
        /*0338*/ 	.word	0x0000b4a0


	//----- nvinfo : EIATTR_MAX_THREADS
	.align		4
.L_2595:
        /*033c*/ 	.byte	0x04, 0x05
        /*033e*/ 	.short	(.L_2597 - .L_2596)
.L_2596:
        /*0340*/ 	.word	0x00000020
        /*0344*/ 	.word	0x00000001
        /*0348*/ 	.word	0x00000001


	//----- nvinfo : EIATTR_CRS_STACK_SIZE
	.align		4
.L_2597:
        /*034c*/ 	.byte	0x04, 0x1e
        /*034e*/ 	.short	(.L_2599 - .L_2598)
.L_2598:
        /*0350*/ 	.word	0x00000000


	//----- nvinfo : EIATTR_CBANK_PARAM_SIZE
	.align		4
.L_2599:
        /*0354*/ 	.byte	0x03, 0x19
        /*0356*/ 	.short	0x01f0


	//----- nvinfo : EIATTR_PARAM_CBANK
	.align		4
        /*0358*/ 	.byte	0x04, 0x0a
        /*035a*/ 	.short	(.L_2601 - .L_2600)
	.align		4
.L_2600:
        /*035c*/ 	.word	index@(.nv.constant0._Z25selective_scan_bwd_kernelI32Selective_Scan_bwd_kernel_traitsILi32ELi16ELb1ELb0ELb0ELb1ELb1EfN3c107complexIfEEEEv12SSMParamsBwd)
        /*0360*/ 	.short	0x0210
        /*0362*/ 	.short	0x01f0


	//----- nvinfo : EIATTR_SW_WAR
	.align		4
.L_2601:
        /*0364*/ 	.byte	0x04, 0x36
        /*0366*/ 	.short	(.L_2603 - .L_2602)
.L_2602:
        /*0368*/ 	.word	0x00000008
.L_2603:


//--------------------- .nv.info._Z25selective_scan_bwd_kernelI32Selective_Scan_bwd_kernel_traitsILi32ELi16ELb1ELb0ELb1ELb0ELb0EfN3c107complexIfEEEEv12SSMParamsBwd --------------------------
	.section	.nv.info._Z25selective_scan_bwd_kernelI32Selective_Scan_bwd_kernel_traitsILi32ELi16ELb1ELb0ELb1ELb0ELb0EfN3c107complexIfEEEEv12SSMParamsBwd,"",@"SHT_CUDA_INFO"
	.sectionflags	@""
	.align	4


	//----- nvinfo : EIATTR_CUDA_API_VERSION
	.align		4
        /*0000*/ 	.byte	0x04, 0x37
        /*0002*/ 	.short	(.L_2605 - .L_2604)
.L_2604:
        /*0004*/ 	.word	0x00000082


	//----- nvinfo : EIATTR_KPARAM_INFO
	.align		4
.L_2605:
        /*0008*/ 	.byte	0x04, 0x17
        /*000a*/ 	.short	(.L_2607 - .L_2606)
.L_2606:
        /*000c*/ 	.word	0x00000000
        /*0010*/ 	.short	0x0000
        /*0012*/ 	.short	0x0000
        /*0014*/ 	.byte	0x00, 0xf0, 0xc1, 0x07


	//----- nvinfo : EIATTR_SPARSE_MMA_MASK
	.align		4
.L_2607:
        /*0018*/ 	.byte	0x03, 0x50
        /*001a*/ 	.short	0x0000


	//----- nvinfo : EIATTR_MAXREG_COUNT
	.align		4
        /*001c*/ 	.byte	0x03, 0x1b
        /*001e*/ 	.short	0x00ff


	//----- nvinfo : EIATTR_NUM_BARRIERS
	.align		4
        /*0020*/ 	.byte	0x02, 0x4c
        /*0022*/ 	.byte	0x01
	.zero		1


	//----- nvinfo : EIATTR_MERCURY_ISA_VERSION
	.align		4
        /*0024*/ 	.byte	0x03, 0x5f
        /*0026*/ 	.short	0x0101


	//----- nvinfo : EIATTR_INT_WARP_WIDE_INSTR_OFFSETS
	.align		4
        /*0028*/ 	.byte	0x04, 0x31
        /*002a*/ 	.short	(.L_2609 - .L_2608)


	//   ....[0]....
.L_2608:
        /*002c*/ 	.word	0x00003460


	//   ....[1]....
        /*0030*/ 	.word	0x00005af0


	//----- nvinfo : EIATTR_COOP_GROUP_MASK_REGIDS
	.align		4
.L_2609:
        /*0034*/ 	.byte	0x04, 0x29
        /*0036*/ 	.short	(.L_2611 - .L_2610)


	//   ....[0]....
.L_2610:
        /*0038*/ 	.word	0xffffffff


	//   ....[1]....
        /*003c*/ 	.word	0xffffffff


	//   ....[2]....
        /*0040*/ 	.word	0xffffffff


	//   ....[3]....
        /*0044*/ 	.word	0xffffffff


	//   ....[4]....
        /*0048*/ 	.word	0xffffffff


	//   ....[5]....
        /*004c*/ 	.word	0xffffffff


	//   ....[6]....
        /*0050*/ 	.word	0xffffffff


	//   ....[7]....
        /*0054*/ 	.word	0xffffffff


	//   ....[8]....
        /*0058*/ 	.word	0xffffffff


	//   ....[9]....
        /*005c*/ 	.word	0xffffffff


	//   ....[10]....
        /*0060*/ 	.word	0xffffffff


	//   ....[11]....
        /*0064*/ 	.word	0xffffffff


	//   ....[12]....
        /*0068*/ 	.word	0xffffffff


	//   ....[13]....
        /*006c*/ 	.word	0xffffffff


	//   ....[14]....
        /*0070*/ 	.word	0xffffffff


	//   ....[15]....
        /*0074*/ 	.word	0xffffffff


	//   ....[16]....
        /*0078*/ 	.word	0xffffffff


	//   ....[17]....
        /*007c*/ 	.word	0xffffffff


	//   ....[18]....
        /*0080*/ 	.word	0xffffffff


	//   ....[19]....
        /*0084*/ 	.word	0xffffffff


	//   ....[20]....
        /*0088*/ 	.word	0xffffffff


	//   ....[21]....
        /*008c*/ 	.word	0xffffffff


	//   ....[22]....
        /*0090*/ 	.word	0xffffffff


	//   ....[23]....
        /*0094*/ 	.word	0xffffffff


	//   ....[24]....
        /*0098*/ 	.word	0xffffffff


	//   ....[25]....
        /*009c*/ 	.word	0xffffffff


	//   ....[26]....
        /*00a0*/ 	.word	0xffffffff


	//   ....[27]....
        /*00a4*/ 	.word	0xffffffff


	//   ....[28]....
        /*00a8*/ 	.word	0xffffffff


	//   ....[29]....
        /*00ac*/ 	.word	0xffffffff


	//   ....[30]....
        /*00b0*/ 	.word	0xffffffff


	//   ....[31]....
        /*00b4*/ 	.word	0xffffffff


	//   ....[32]....
        /*00b8*/ 	.word	0xffffffff


	//   ....[33]....
        /*00bc*/ 	.word	0xffffffff


	//   ....[34]....
        /*00c0*/ 	.word	0xffffffff


	//   ....[35]....
        /*00c4*/ 	.word	0xffffffff


	//   ....[36]....
        /*00c8*/ 	.word	0xffffffff


	//   ....[37]....
        /*00cc*/ 	.word	0xffffffff


	//   ....[38]....
        /*00d0*/ 	.word	0xffffffff


	//   ....[39]....
        /*00d4*/ 	.word	0xffffffff


	//   ....[40]....
        /*00d8*/ 	.word	0xffffffff


	//   ....[41]....
        /*00dc*/ 	.word	0xffffffff


	//   ....[42]....
        /*00e0*/ 	.word	0xffffffff


	//   ....[43]....
        /*00e4*/ 	.word	0xffffffff


	//   ....[44]....
        /*00e8*/ 	.word	0xffffffff


	//   ....[45]....
        /*00ec*/ 	.word	0xffffffff


	//   ....[46]....
        /*00f0*/ 	.word	0xffffffff


	//   ....[47]....
        /*00f4*/ 	.word	0xffffffff


	//   ....[48]....
        /*00f8*/ 	.word	0xffffffff


	//   ....[49]....
        /*00fc*/ 	.word	0xffffffff


	//   ....[50]....
        /*0100*/ 	.word	0xffffffff


	//   ....[51]....
        /*0104*/ 	.word	0xffffffff


	//   ....[52]....
        /*0108*/ 	.word	0xffffffff


	//   ....[53]....
        /*010c*/ 	.word	0xffffffff


	//   ....[54]....
        /*0110*/ 	.word	0xffffffff


	//   ....[55]....
        /*0114*/ 	.word	0xffffffff


	//   ....[56]....
        /*0118*/ 	.word	0xffffffff


	//   ....[57]....
        /*011c*/ 	.word	0xffffffff


	//   ....[58]....
        /*0120*/ 	.word	0xffffffff


	//   ....[59]....
        /*0124*/ 	.word	0xffffffff


	//   ....[60]....
        /*0128*/ 	.word	0xffffffff


	//   ....[61]....
        /*012c*/ 	.word	0xffffffff


	//   ....[62]....
        /*0130*/ 	.word	0xffffffff


	//   ....[63]....
        /*0134*/ 	.word	0xffffffff


	//   ....[64]....
        /*0138*/ 	.word	0xffffffff


	//   ....[65]....
        /*013c*/ 	.word	0xffffffff


	//   ....[66]....
        /*0140*/ 	.word	0xffffffff


	//   ....[67]....
        /*0144*/ 	.word	0xffffffff


	//   ....[68]....
        /*0148*/ 	.word	0xffffffff


	//   ....[69]....
        /*014c*/ 	.word	0xffffffff


	//   ....[70]....
        /*0150*/ 	.word	0xffffffff


	//   ....[71]....
        /*0154*/ 	.word	0xffffffff


	//   ....[72]....
        /*0158*/ 	.word	0xffffffff


	//   ....[73]....
        /*015c*/ 	.word	0xffffffff


	//   ....[74]....
        /*0160*/ 	.word	0xffffffff


	//   ....[75]....
        /*0164*/ 	.word	0xffffffff


	//   ....[76]....
        /*0168*/ 	.word	0xffffffff


	//   ....[77]....
        /*016c*/ 	.word	0xffffffff


	//   ....[78]....
        /*0170*/ 	.word	0xffffffff


	//   ....[79]....
        /*0174*/ 	.word	0xffffffff


	//   ....[80]....
        /*0178*/ 	.word	0xffffffff


	//   ....[81]....
        /*017c*/ 	.word	0xffffffff


	//   ....[82]....
        /*0180*/ 	.word	0xffffffff


	//   ....[83]....
        /*0184*/ 	.word	0xffffffff


	//   ....[84]....
        /*0188*/ 	.word	0xffffffff


	//   ....[85]....
        /*018c*/ 	.word	0xffffffff


	//   ....[86]....
        /*0190*/ 	.word	0xffffffff


	//   ....[87]....
        /*0194*/ 	.word	0xffffffff


	//   ....[88]....
        /*0198*/ 	.word	0xffffffff


	//   ....[89]....
        /*019c*/ 	.word	0xffffffff


	//   ....[90]....
        /*01a0*/ 	.word	0xffffffff


	//   ....[91]....
        /*01a4*/ 	.word	0xffffffff


	//----- nvinfo : EIATTR_COOP_GROUP_INSTR_OFFSETS
	.align		4
.L_2611:
        /*01a8*/ 	.byte	0x04, 0x28
        /*01aa*/ 	.short	(.L_2613 - .L_2612)


	//   ....[0]....
.L_2612:
        /*01ac*/ 	.word	0x00000b80


	//   ....[1]....
        /*01b0*/ 	.word	0x00000c70


	//   ....[2]....
        /*01b4*/ 	.word	0x00000d60


	//   ....[3]....
        /*01b8*/ 	.word	0x00001c80


	//   ....[4]....
        /*01bc*/ 	.word	0x00002cf0


	//   ....[5]....
        /*01c0*/ 	.word	0x00002d30


	//   ....[6]....
        /*01c4*/ 	.word	0x00002d70


	//   ....[7]....
        /*01c8*/ 	.word	0x00002db0


	//   ....[8]....
        /*01cc*/ 	.word	0x00002f00


	//   ....[9]....
        /*01d0*/ 	.word	0x00002f20


	//   ....[10]....
        /*01d4*/ 	.word	0x00002f30


	//   ....[11]....
        /*01d8*/ 	.word	0x00002f40


	//   ....[12]....
        /*01dc*/ 	.word	0x00002ff0


	//   ....[13]....
        /*01e0*/ 	.word	0x00003030


	//   ....[14]....
        /*01e4*/ 	.word	0x00003050


	//   ....[15]....
        /*01e8*/ 	.word	0x00003060


	//   ....[16]....
        /*01ec*/ 	.word	0x00003100


	//   ....[17]....
        /*01f0*/ 	.word	0x00003130


	//   ....[18]....
        /*01f4*/ 	.word	0x00003150


	//   ....[19]....
        /*01f8*/ 	.word	0x00003160


	//   ....[20]....
        /*01fc*/ 	.word	0x00003200


	//   ....[21]....
        /*0200*/ 	.word	0x00003230


	//   ....[22]....
        /*0204*/ 	.word	0x00003260


	//   ....[23]....
        /*0208*/ 	.word	0x00003280


	//   ....[24]....
        /*020c*/ 	.word	0x00003310


	//   ....[25]....
        /*0210*/ 	.word	0x00003350


	//   ....[26]....
        /*0214*/ 	.word	0x00003390


	//   ....[27]....
        /*0218*/ 	.word	0x000033d0


	//   ....[28]....
        /*021c*/ 	.word	0x000033f0


	//   ....[29]....
        /*0220*/ 	.word	0x00003400


	//   ....[30]....
        /*0224*/ 	.word	0x00004c30


	//   ....[31]....
        /*0228*/ 	.word	0x00004c70


	//   ....[32]....
        /*022c*/ 	.word	0x00004c80


	//   ....[33]....
        /*0230*/ 	.word	0x00004c90


	//   ....[34]....
        /*0234*/ 	.word	0x00004d70


	//   ....[35]....
        /*0238*/ 	.word	0x00004d90


	//   ....[36]....
        /*023c*/ 	.word	0x00004da0


	//   ....[37]....
        /*0240*/ 	.word	0x00004db0


	//   ....[38]....
        /*0244*/ 	.word	0x00004e90


	//   ....[39]....
        /*0248*/ 	.word	0x00004eb0


	//   ....[40]....
        /*024c*/ 	.word	0x00004ec0


	//   ....[41]....
        /*0250*/ 	.word	0x00004ed0


	//   ....[42]....
        /*0254*/ 	.word	0x00004fb0


	//   ....[43]....
        /*0258*/ 	.word	0x00004fd0


	//   ....[44]....
        /*025c*/ 	.word	0x00004fe0


	//   ....[45]....
        /*0260*/ 	.word	0x00004ff0


	//   ....[46]....
        /*0264*/ 	.word	0x000050d0


	//   ....[47]....
        /*0268*/ 	.word	0x000050f0


	//   ....[48]....
        /*026c*/ 	.word	0x00005100


	//   ....[49]....
        /*0270*/ 	.word	0x00005110


	//   ....[50]....
        /*0274*/ 	.word	0x00005210


	//   ....[51]....
        /*0278*/ 	.word	0x00005250


	//   ....[52]....
        /*027c*/ 	.word	0x00005290


	//   ....[53]....
        /*0280*/ 	.word	0x000052d0


	//   ....[54]....
        /*0284*/ 	.word	0x00005310


	//   ....[55]....
        /*0288*/ 	.word	0x00005440


	//   ....[56]....
        /*028c*/ 	.word	0x000054b0


	//   ....[57]....
        /*0290*/ 	.word	0x00005610


	//   ....[58]....
        /*0294*/ 	.word	0x00005950


	//   ....[59]....
        /*0298*/ 	.word	0x000059c0


	//   ....[60]....
        /*029c*/ 	.word	0x00008950


	//   ....[61]....
        /*02a0*/ 	.word	0x00008990


	//   ....[62]....
        /*02a4*/ 	.word	0x000089d0


	//   ....[63]....
        /*02a8*/ 	.word	0x00008a10


	//   ....[64]....
        /*02ac*/ 	.word	0x00008b20


	//   ....[65]....
        /*02b0*/ 	.word	0x00008b60


	//   ....[66]....
        /*02b4*/ 	.word	0x00008ba0


	//   ....[67]....
        /*02b8*/ 	.word	0x00008be0


	//   ....[68]....
        /*02bc*/ 	.word	0x00008cf0


	//   ....[69]....
        /*02c0*/ 	.word	0x00008d30


	//   ....[70]....
        /*02c4*/ 	.word	0x00008d70


	//   ....[71]....
        /*02c8*/ 	.word	0x00008db0


	//   ....[72]....
        /*02cc*/ 	.word	0x00008ec0


	//   ....[73]....
        /*02d0*/ 	.word	0x00008f00


	//   ....[74]....
        /*02d4*/ 	.word	0x00008f40


	//   ....[75]....
        /*02d8*/ 	.word	0x00008f80


	//   ....[76]....
        /*02dc*/ 	.word	0x00009090


	//   ....[77]....
        /*02e0*/ 	.word	0x000090d0


	//   ....[78]....
        /*02e4*/ 	.word	0x00009110


	//   ....[79]....
        /*02e8*/ 	.word	0x00009130


	//   ....[80]....
        /*02ec*/ 	.word	0x00009470


	//   ....[81]....
        /*02f0*/ 	.word	0x00009760


	//   ....[82]....
        /*02f4*/ 	.word	0x00009910


	//   ....[83]....
        /*02f8*/ 	.word	0x00009960


	//   ....[84]....
        /*02fc*/ 	.word	0x000099b0


	//   ....[85]....
        /*0300*/ 	.word	0x000099e0


	//   ....[86]....
        /*0304*/ 	.word	0x00009a00


	//   ....[87]....
        /*0308*/ 	.word	0x00009b00


	//   ....[88]....
        /*030c*/ 	.word	0x00009b40


	//   ....[89]....
        /*0310*/ 	.word	0x00009b90


	//   ....[90]....
        /*0314*/ 	.word	0x00009bc0


	//   ....[91]....
        /*0318*/ 	.word	0x00009be0


	//----- nvinfo : EIATTR_EXIT_INSTR_OFFSETS
	.align		4
.L_2613:
        /*031c*/ 	.byte	0x04, 0x1c
        /*031e*/ 	.short	(.L_2615 - .L_2614)


	//   ....[0]....
.L_2614:
        /*0320*/ 	.word	0x00009cd0


	//   ....[1]....
        /*0324*/ 	.word	0x0000a020


	//----- nvinfo : EIATTR_MAX_THREADS
	.align		4
.L_2615:
        /*0328*/ 	.byte	0x04, 0x05
        /*032a*/ 	.short	(.L_2617 - .L_2616)
.L_2616:
        /*032c*/ 	.word	0x00000020
        /*0330*/ 	.word	0x00000001
        /*0334*/ 	.word	0x00000001


	//----- nvinfo : EIATTR_CRS_STACK_SIZE
	.align		4
.L_2617:
        /*0338*/ 	.byte	0x04, 0x1e
        /*033a*/ 	.short	(.L_2619 - .L_2618)
.L_2618:
        /*033c*/ 	.word	0x00000000


	//----- nvinfo : EIATTR_CBANK_PARAM_SIZE
	.align		4
.L_2619:
        /*0340*/ 	.byte	0x03, 0x19
        /*0342*/ 	.short	0x01f0


	//----- nvinfo : EIATTR_PARAM_CBANK
	.align		4
        /*0344*/ 	.byte	0x04, 0x0a
        /*0346*/ 	.short	(.L_2621 - .L_2620)
	.align		4
.L_2620:
        /*0348*/ 	.word	index@(.nv.constant0._Z25selective_scan_bwd_kernelI32Selective_Scan_bwd_kernel_traitsILi32ELi16ELb1ELb0ELb1ELb0ELb0EfN3c107complexIfEEEEv12SSMParamsBwd)
        /*034c*/ 	.short	0x0210
        /*034e*/ 	.short	0x01f0


	//----- nvinfo : EIATTR_SW_WAR
	.align		4
.L_2621:
        /*0350*/ 	.byte	0x04, 0x36
        /*0352*/ 	.short	(.L_2623 - .L_2622)
.L_2622:
        /*0354*/ 	.word	0x00000008
.L_2623:


//--------------------- .nv.info._Z25selective_scan_bwd_kernelI32Selective_Scan_bwd_kernel_traitsILi32ELi16ELb1ELb0ELb1ELb0ELb1EfN3c107complexIfEEEEv12SSMParamsBwd --------------------------
	.section	.nv.info._Z25selective_scan_bwd_kernelI32Selective_Scan_bwd_kernel_traitsILi32ELi16ELb1ELb0ELb1ELb0ELb1EfN3c107complexIfEEEEv12SSMParamsBwd,"",@"SHT_CUDA_INFO"
	.sectionflags	@""
	.align	4


	//----- nvinfo : EIATTR_CUDA_API_VERSION
	.align		4
        /*0000*/ 	.byte	0x04, 0x37
        /*0002*/ 	.short	(.L_2625 - .L_2624)
.L_2624:
        /*0004*/ 	.word	0x00000082


	//----- nvinfo : EIATTR_KPARAM_INFO
	.align		4
.L_2625:
        /*0008*/ 	.byte	0x04, 0x17
        /*000a*/ 	.short	(.L_2627 - .L_2626)
.L_2626:
        /*000c*/ 	.word	0x00000000
        /*0010*/ 	.short	0x0000
        /*0012*/ 	.short	0x0000
        /*0014*/ 	.byte	0x00, 0xf0, 0xc1, 0x07


	//----- nvinfo : EIATTR_SPARSE_MMA_MASK
	.align		4
.L_2627:
        /*0018*/ 	.byte	0x03, 0x50
        /*001a*/ 	.short	0x0000


	//----- nvinfo : EIATTR_MAXREG_COUNT
	.align		4
        /*001c*/ 	.byte	0x03, 0x1b
        /*001e*/ 	.short	0x00ff


	//----- nvinfo : EIATTR_NUM_BARRIERS
	.align		4
        /*0020*/ 	.byte	0x02, 0x4c
        /*0022*/ 	.byte	0x01
	.zero		1


	//----- nvinfo : EIATTR_MERCURY_ISA_VERSION
	.align		4
        /*0024*/ 	.byte	0x03, 0x5f
        /*0026*/ 	.short	0x0101


	//----- nvinfo : EIATTR_INT_WARP_WIDE_INSTR_OFFSETS
	.align		4
        /*0028*/ 	.byte	0x04, 0x31
        /*002a*/ 	.short	(.L_2629 - .L_2628)


	//   ....[0]....
.L_2628:
        /*002c*/ 	.word	0x000043a0


	//   ....[1]....
        /*0030*/ 	.word	0x00006ac0


	//----- nvinfo : EIATTR_COOP_GROUP_MASK_REGIDS
	.align		4
.L_2629:
        /*0034*/ 	.byte	0x04, 0x29
        /*0036*/ 	.short	(.L_2631 - .L_2630)


	//   ....[0]....
.L_2630:
        /*0038*/ 	.word	0xffffffff


	//   ....[1]....
        /*003c*/ 	.word	0xffffffff


	//   ....[2]....
        /*0040*/ 	.word	0xffffffff


	//   ....[3]....
        /*0044*/ 	.word	0xffffffff


	//   ....[4]....
        /*0048*/ 	.word	0xffffffff


	//   ....[5]....
        /*004c*/ 	.word	0xffffffff


	//   ....[6]....
        /*0050*/ 	.word	0xffffffff


	//   ....[7]....
        /*0054*/ 	.word	0xffffffff


	//   ....[8]....
        /*0058*/ 	.word	0xffffffff


	//   ....[9]....
        /*005c*/ 	.word	0xffffffff


	//   ....[10]....
        /*0060*/ 	.word	0xffffffff


	//   ....[11]....
        /*0064*/ 	.word	0xffffffff


	//   ....[12]....
        /*0068*/ 	.word	0xffffffff


	//   ....[13]....
        /*006c*/ 	.word	0xffffffff


	//   ....[14]....
        /*0070*/ 	.word	0xffffffff


	//   ....[15]....
        /*0074*/ 	.word	0xffffffff


	//   ....[16]....
        /*0078*/ 	.word	0xffffffff


	//   ....[17]....
        /*007c*/ 	.word	0xffffffff


	//   ....[18]....
        /*0080*/ 	.word	0xffffffff


	//   ....[19]....
        /*0084*/ 	.word	0xffffffff


	//   ....[20]....
        /*0088*/ 	.word	0xffffffff


	//   ....[21]....
        /*008c*/ 	.word	0xffffffff


	//   ....[22]....
        /*0090*/ 	.word	0xffffffff


	//   ....[23]....
        /*0094*/ 	.word	0xffffffff


	//   ....[24]....
        /*0098*/ 	.word	0xffffffff


	//   ....[25]....
        /*009c*/ 	.word	0xffffffff


	//   ....[26]....
        /*00a0*/ 	.word	0xffffffff


	//   ....[27]....
        /*00a4*/ 	.word	0xffffffff


	//   ....[28]....
        /*00a8*/ 	.word	0xffffffff


	//   ....[29]....
        /*00ac*/ 	.word	0xffffffff


	//   ....[30]....
        /*00b0*/ 	.word	0xffffffff


	//   ....[31]....
        /*00b4*/ 	.word	0xffffffff


	//   ....[32]....
        /*00b8*/ 	.word	0xffffffff


	//   ....[33]....
        /*00bc*/ 	.word	0xffffffff


	//   ....[34]....
        /*00c0*/ 	.word	0xffffffff


	//   ....[35]....
        /*00c4*/ 	.word	0xffffffff


	//   ....[36]....
        /*00c8*/ 	.word	0xffffffff


	//   ....[37]....
        /*00cc*/ 	.word	0xffffffff


	//   ....[38]....
        /*00d0*/ 	.word	0xffffffff


	//   ....[39]....
        /*00d4*/ 	.word	0xffffffff


	//   ....[40]....
        /*00d8*/ 	.word	0xffffffff


	//   ....[41]....
        /*00dc*/ 	.word	0xffffffff


	//   ....[42]....
        /*00e0*/ 	.word	0xffffffff


	//   ....[43]....
        /*00e4*/ 	.word	0xffffffff


	//   ....[44]....
        /*00e8*/ 	.word	0xffffffff


	//   ....[45]....
        /*00ec*/ 	.word	0xffffffff


	//   ....[46]....
        /*00f0*/ 	.word	0xffffffff


	//   ....[47]....
        /*00f4*/ 	.word	0xffffffff


	//   ....[48]....
        /*00f8*/ 	.word	0xffffffff


	//   ....[49]....
        /*00fc*/ 	.word	0xffffffff


	//   ....[50]....
        /*0100*/ 	.word	0xffffffff


	//   ....[51]....
        /*0104*/ 	.word	0xffffffff


	//   ....[52]....
        /*0108*/ 	.word	0xffffffff


	//   ....[53]....
        /*010c*/ 	.word	0xffffffff


	//   ....[54]....
        /*0110*/ 	.word	0xffffffff


	//   ....[55]....
        /*0114*/ 	.word	0xffffffff


	//   ....[56]....
        /*0118*/ 	.word	0xffffffff


	//   ....[57]....
        /*011c*/ 	.word	0xffffffff


	//   ....[58]....
        /*0120*/ 	.word	0xffffffff


	//   ....[59]....
        /*0124*/ 	.word	0xffffffff


	//   ....[60]....
        /*0128*/ 	.word	0xffffffff


	//   ....[61]....
        /*012c*/ 	.word	0xffffffff


	//   ....[62]....
        /*0130*/ 	.word	0xffffffff


	//   ....[63]....
        /*0134*/ 	.word	0xffffffff


	//   ....[64]....
        /*0138*/ 	.word	0xffffffff


	//   ....[65]....
        /*013c*/ 	.word	0xffffffff


	//   ....[66]....
        /*0140*/ 	.word	0xffffffff


	//   ....[67]....
        /*0144*/ 	.word	0xffffffff


	//   ....[68]....
        /*0148*/ 	.word	0xffffffff


	//   ....[69]....
        /*014c*/ 	.word	0xffffffff


	//   ....[70]....
        /*0150*/ 	.word	0xffffffff


	//   ....[71]....
        /*0154*/ 	.word	0xffffffff


	//   ....[72]....
        /*0158*/ 	.word	0xffffffff


	//   ....[73]....
        /*015c*/ 	.word	0xffffffff


	//   ....[74]....
        /*0160*/ 	.word	0xffffffff


	//   ....[75]....
        /*0164*/ 	.word	0xffffffff


	//   ....[76]....
        /*0168*/ 	.word	0xffffffff


	//   ....[77]....
        /*016c*/ 	.word	0xffffffff


	//   ....[78]....
        /*0170*/ 	.word	0xffffffff


	//   ....[79]....
        /*0174*/ 	.word	0xffffffff


	//   ....[80]....
        /*0178*/ 	.word	0xffffffff


	//   ....[81]....
        /*017c*/ 	.word	0xffffffff


	//   ....[82]....
        /*0180*/ 	.word	0xffffffff


	//   ....[83]....
        /*0184*/ 	.word	0xffffffff


	//   ....[84]....
        /*0188*/ 	.word	0xffffffff


	//   ....[85]....
        /*018c*/ 	.word	0xffffffff


	//   ....[86]....
        /*0190*/ 	.word	0xffffffff


	//   ....[87]....
        /*0194*/ 	.word	0xffffffff


	//   ....[88]....
        /*0198*/ 	.word	0xffffffff


	//   ....[89]....
        /*019c*/ 	.word	0xffffffff


	//   ....[90]....
        /*01a0*/ 	.word	0xffffffff


	//   ....[91]....
        /*01a4*/ 	.word	0xffffffff


	//   ....[92]....
        /*01a8*/ 	.word	0xffffffff


	//   ....[93]....
        /*01ac*/ 	.word	0xffffffff


	//   ....[94]....
        /*01b0*/ 	.word	0xffffffff


	//   ....[95]....
        /*01b4*/ 	.word	0xffffffff


	//----- nvinfo : EIATTR_COOP_GROUP_INSTR_OFFSETS
	.align		4
.L_2631:
        /*01b8*/ 	.byte	0x04, 0x28
        /*01ba*/ 	.short	(.L_2633 - .L_2632)


	//   ....[0]....
.L_2632:
        /*01bc*/ 	.word	0x00000ba0


	//   ....[1]....
        /*01c0*/ 	.word	0x00000cb0


	//   ....[2]....
        /*01c4*/ 	.word	0x00000ee0


	//   ....[3]....
        /*01c8*/ 	.word	0x000010c0


	//   ....[4]....
        /*01cc*/ 	.word	0x000016f0


	//   ....[5]....
        /*01d0*/ 	.word	0x00001db0


	//   ....[6]....
        /*01d4*/ 	.word	0x00002140


	//   ....[7]....
        /*01d8*/ 	.word	0x000030f0


	//   ....[8]....
        /*01dc*/ 	.word	0x000041b0


	//   ....[9]....
        /*01e0*/ 	.word	0x000041f0


	//   ....[10]....
        /*01e4*/ 	.word	0x00004230


	//   ....[11]....
        /*01e8*/ 	.word	0x00004270


	//   ....[12]....
        /*01ec*/ 	.word	0x00004420


	//   ....[13]....
        /*01f0*/ 	.word	0x00004460


	//   ....[14]....
        /*01f4*/ 	.word	0x00004480


	//   ....[15]....
        /*01f8*/ 	.word	0x00004490


	//   ....[16]....
        /*01fc*/ 	.word	0x00004530


	//   ....[17]....
        /*0200*/ 	.word	0x00004560


	//   ....[18]....
        /*0204*/ 	.word	0x00004580


	//   ....[19]....
        /*0208*/ 	.word	0x00004590


	//   ....[20]....
        /*020c*/ 	.word	0x00004630


	//   ....[21]....
        /*0210*/ 	.word	0x00004660


	//   ....[22]....
        /*0214*/ 	.word	0x00004680


	//   ....[23]....
        /*0218*/ 	.word	0x00004690


	//   ....[24]....
        /*021c*/ 	.word	0x00004750


	//   ....[25]....
        /*0220*/ 	.word	0x00004780


	//   ....[26]....
        /*0224*/ 	.word	0x00004790


	//   ....[27]....
        /*0228*/ 	.word	0x000047a0


	//   ....[28]....
        /*022c*/ 	.word	0x000047f0


	//   ....[29]....
        /*0230*/ 	.word	0x00004860


	//   ....[30]....
        /*0234*/ 	.word	0x000048a0


	//   ....[31]....
        /*0238*/ 	.word	0x000048e0


	//   ....[32]....
        /*023c*/ 	.word	0x00004920


	//   ....[33]....
        /*0240*/ 	.word	0x00004940


	//   ....[34]....
        /*0244*/ 	.word	0x000062f0


	//   ....[35]....
        /*0248*/ 	.word	0x00006320


	//   ....[36]....
        /*024c*/ 	.word	0x00006330


	//   ....[37]....
        /*0250*/ 	.word	0x00006340


	//   ....[38]....
        /*0254*/ 	.word	0x00006420


	//   ....[39]....
        /*0258*/ 	.word	0x00006440


	//   ....[40]....
        /*025c*/ 	.word	0x00006450


	//   ....[41]....
        /*0260*/ 	.word	0x00006460


	//   ....[42]....
        /*0264*/ 	.word	0x00006540


	//   ....[43]....
        /*0268*/ 	.word	0x00006560


	//   ....[44]....
        /*026c*/ 	.word	0x00006570


	//   ....[45]....
        /*0270*/ 	.word	0x00006580


	//   ....[46]....
        /*0274*/ 	.word	0x00006660


	//   ....[47]....
        /*0278*/ 	.word	0x00006680


	//   ....[48]....
        /*027c*/ 	.word	0x00006690


	//   ....[49]....
        /*0280*/ 	.word	0x000066a0


	//   ....[50]....
        /*0284*/ 	.word	0x00006780


	//   ....[51]....
        /*0288*/ 	.word	0x000067a0


	//   ....[52]....
        /*028c*/ 	.word	0x000067b0


	//   ....[53]....
        /*0290*/ 	.word	0x000067c0


	//   ....[54]....
        /*0294*/ 	.word	0x000068c0


	//   ....[55]....
        /*0298*/ 	.word	0x00006900


	//   ....[56]....
        /*029c*/ 	.word	0x00006940


	//   ....[57]....
        /*02a0*/ 	.word	0x00006980


	//   ....[58]....
        /*02a4*/ 	.word	0x000069c0


	//   ....[59]....
        /*02a8*/ 	.word	0x00006a00


	//   ....[60]....
        /*02ac*/ 	.word	0x00006a90


	//   ....[61]....
        /*02b0*/ 	.word	0x00006ad0


	//   ....[62]....
        /*02b4*/ 	.word	0x00006b30


	//   ....[63]....
        /*02b8*/ 	.word	0x00006b80


	//   ....[64]....
        /*02bc*/ 	.word	0x00009e30


	//   ....[65]....
        /*02c0*/ 	.word	0x00009e70


	//   ....[66]....
        /*02c4*/ 	.word	0x00009eb0


	//   ....[67]....
        /*02c8*/ 	.word	0x00009ef0


	//   ....[68]....
        /*02cc*/ 	.word	0x0000a000


	//   ....[69]....
        /*02d0*/ 	.word	0x0000a080


	//   ....[70]....
        /*02d4*/ 	.word	0x0000a0c0


	//   ....[71]....
        /*02d8*/ 	.word	0x0000a100


	//   ....[72]....
        /*02dc*/ 	.word	0x0000a1d0


	//   ....[73]....
        /*02e0*/ 	.word	0x0000a250


	//   ....[74]....
        /*02e4*/ 	.word	0x0000a290


	//   ....[75]....
        /*02e8*/ 	.word	0x0000a2d0


	//   ....[76]....
        /*02ec*/ 	.word	0x0000a3c0


	//   ....[77]....
        /*02f0*/ 	.word	0x0000a420


	//   ....[78]....
        /*02f4*/ 	.word	0x0000a460


	//   ....[79]....
        /*02f8*/ 	.word	0x0000a4a0


	//   ....[80]....
        /*02fc*/ 	.word	0x0000a590


	//   ....[81]....
        /*0300*/ 	.word	0x0000a5d0


	//   ....[82]....
        /*0304*/ 	.word	0x0000a5f0


	//   ....[83]....
        /*0308*/ 	.word	0x0000a610


	//   ....[84]....
        /*030c*/ 	.word	0x0000a970


	//   ....[85]....
        /*0310*/ 	.word	0x0000ac20


	//   ....[86]....
        /*0314*/ 	.word	0x0000add0


	//   ....[87]....
        /*0318*/ 	.word	0x0000ae20


	//   ....[88]....
        /*031c*/ 	.word	0x0000ae70


	//   ....[89]....
        /*0320*/ 	.word	0x0000aea0


	//   ....[90]....
        /*0324*/ 	.word	0x0000aec0


	//   ....[91]....
        /*0328*/ 	.word	0x0000afc0


	//   ....[92]....
        /*032c*/ 	.word	0x0000b000


	//   ....[93]....
        /*0330*/ 	.word	0x0000b050


	//   ....[94]....
        /*0334*/ 	.word	0x0000b080


	//   ....[95]....
        /*0338*/ 	.word	0x0000b0a0


	//----- nvinfo : EIATTR_EXIT_INSTR_OFFSETS
	.align		4
.L_2633:
        /*033c*/ 	.byte	0x04, 0x1c
        /*033e*/ 	.short	(.L_2635 - .L_2634)


	//   ....[0]....
.L_2634:
        /*0340*/ 	.word	0x0000b190


	//   ....[1]....
        /*0344*/ 	.word	0x0000b4e0


	//----- nvinfo : EIATTR_MAX_THREADS
	.align		4
.L_2635:
        /*0348*/ 	.byte	0x04, 0x05
        /*034a*/ 	.short	(.L_2637 - .L_2636)
.L_2636:
        /*034c*/ 	.word	0x00000020
        /*0350*/ 	.word	0x00000001
        /*0354*/ 	.word	0x00000001


	//----- nvinfo : EIATTR_CRS_STACK_SIZE
	.align		4
.L_2637:
        /*0358*/ 	.byte	0x04, 0x1e
        /*035a*/ 	.short	(.L_2639 - .L_2638)
.L_2638:
        /*035c*/ 	.word	0x00000000


	//----- nvinfo : EIATTR_CBANK_PARAM_SIZE
	.align		4
.L_2639:
        /*0360*/ 	.byte	0x03, 0x19
        /*0362*/ 	.short	0x01f0


	//----- nvinfo : EIATTR_PARAM_CBANK
	.align		4
        /*0364*/ 	.byte	0x04, 0x0a
        /*0366*/ 	.short	(.L_2641 - .L_2640)
	.align		4
.L_2640:
        /*0368*/ 	.word	index@(.nv.constant0._Z25selective_scan_bwd_kernelI32Selective_Scan_bwd_kernel_traitsILi32ELi16ELb1ELb0ELb1ELb0ELb1EfN3c107complexIfEEEEv12SSMParamsBwd)
        /*036c*/ 	.short	0x0210
        /*036e*/ 	.short	0x01f0


	//----- nvinfo : EIATTR_SW_WAR
	.align		4
.L_2641:
        /*0370*/ 	.byte	0x04, 0x36
        /*0372*/ 	.short	(.L_2643 - .L_2642)
.L_2642:
        /*0374*/ 	.word	0x00000008
.L_2643:


//--------------------- .nv.info._Z25selective_scan_bwd_kernelI32Selective_Scan_bwd_kernel_traitsILi32ELi16ELb1ELb0ELb1ELb1ELb0EfN3c107complexIfEEEEv12SSMParamsBwd --------------------------
	.section	.nv.info._Z25selective_scan_bwd_kernelI32Selective_Scan_bwd_kernel_traitsILi32ELi16ELb1ELb0ELb1ELb1ELb0EfN3c107complexIfEEEEv12SSMParamsBwd,"",@"SHT_CUDA_INFO"
	.sectionflags	@""
	.align	4


	//----- nvinfo : EIATTR_CUDA_API_VERSION
	.align		4
        /*0000*/ 	.byte	0x04, 0x37
        /*0002*/ 	.short	(.L_2645 - .L_2644)
.L_2644:
        /*0004*/ 	.word	0x00000082


	//----- nvinfo : EIATTR_KPARAM_INFO
	.align		4
.L_2645:
        /*0008*/ 	.byte	0x04, 0x17
        /*000a*/ 	.short	(.L_2647 - .L_2646)
.L_2646:
        /*000c*/ 	.word	0x00000000
        /*0010*/ 	.short	0x0000
        /*0012*/ 	.short	0x0000
        /*0014*/ 	.byte	0x00, 0xf0, 0xc1, 0x07


	//----- nvinfo : EIATTR_SPARSE_MMA_MASK
	.align		4
.L_2647:
        /*0018*/ 	.byte	0x03, 0x50
        /*001a*/ 	.short	0x0000


	//----- nvinfo : EIATTR_MAXREG_COUNT
	.align		4
        /*001c*/ 	.byte	0x03, 0x1b
        /*001e*/ 	.short	0x00ff


	//----- nvinfo : EIATTR_NUM_BARRIERS
	.align		4
        /*0020*/ 	.byte	0x02, 0x4c
        /*0022*/ 	.byte	0x01
	.zero		1


	//----- nvinfo : EIATTR_MERCURY_ISA_VERSION
	.align		4
        /*0024*/ 	.byte	0x03, 0x5f
        /*0026*/ 	.short	0x0101


	//----- nvinfo : EIATTR_INT_WARP_WIDE_INSTR_OFFSETS
	.align		4
        /*0028*/ 	.byte	0x04, 0x31
        /*002a*/ 	.short	(.L_2649 - .L_2648)


	//   ....[0]....
.L_2648:
        /*002c*/ 	.word	0x000056f0


	//   ....[1]....
        /*0030*/ 	.word	0x000084d0


	//----- nvinfo : EIATTR_COOP_GROUP_MASK_REGIDS
	.align		4
.L_2649:
        /*0034*/ 	.byte	0x04, 0x29
        /*0036*/ 	.short	(.L_2651 - .L_2650)


	//   ....[0]....
.L_2650:
        /*0038*/ 	.word	0xffffffff


	//   ....[1]....
        /*003c*/ 	.word	0xffffffff


	//   ....[2]....
        /*0040*/ 	.word	0xffffffff


	//   ....[3]....
        /*0044*/ 	.word	0xffffffff


	//   ....[4]....
        /*0048*/ 	.word	0xffffffff


	//   ....[5]....
        /*004c*/ 	.word	0xffffffff


	//   ....[6]....
        /*0050*/ 	.word	0xffffffff


	//   ....[7]....
        /*0054*/ 	.word	0xffffffff


	//   ....[8]....
        /*0058*/ 	.word	0xffffffff


	//   ....[9]....
        /*005c*/ 	.word	0xffffffff


	//   ....[10]....
        /*0060*/ 	.word	0xffffffff


	//   ....[11]....
        /*0064*/ 	.word	0xffffffff


	//   ....[12]....
        /*0068*/ 	.word	0xffffffff


	//   ....[13]....
        /*006c*/ 	.word	0xffffffff


	//   ....[14]....
        /*0070*/ 	.word	0xffffffff


	//   ....[15]....
        /*0074*/ 	.word	0xffffffff


	//   ....[16]....
        /*0078*/ 	.word	0xffffffff


	//   ....[17]....
        /*007c*/ 	.word	0xffffffff


	//   ....[18]....
        /*0080*/ 	.word	0xffffffff


	//   ....[19]....
        /*0084*/ 	.word	0xffffffff


	//   ....[20]....
        /*0088*/ 	.word	0xffffffff


	//   ....[21]....
        /*008c*/ 	.word	0xffffffff


	//   ....[22]....
        /*0090*/ 	.word	0xffffffff


	//   ....[23]....
        /*0094*/ 	.word	0xffffffff


	//   ....[24]....
        /*0098*/ 	.word	0xffffffff


	//   ....[25]....
        /*009c*/ 	.word	0xffffffff


	//   ....[26]....
        /*00a0*/ 	.word	0xffffffff


	//   ....[27]....
        /*00a4*/ 	.word	0xffffffff


	//   ....[28]....
        /*00a8*/ 	.word	0xffffffff


	//   ....[29]....
        /*00ac*/ 	.word	0xffffffff


	//   ....[30]....
        /*00b0*/ 	.word	0xffffffff


	//   ....[31]....
        /*00b4*/ 	.word	0xffffffff


	//   ....[32]....
        /*00b8*/ 	.word	0xffffffff


	//   ....[33]....
        /*00bc*/ 	.word	0xffffffff


	//   ....[34]....
        /*00c0*/ 	.word	0xffffffff


	//   ....[35]....
        /*00c4*/ 	.word	0xffffffff


	//   ....[36]....
        /*00c8*/ 	.word	0xffffffff


	//   ....[37]....
        /*00cc*/ 	.word	0xffffffff


	//   ....[38]....
        /*00d0*/ 	.word	0xffffffff


	//   ....[39]....
        /*00d4*/ 	.word	0xffffffff


	//   ....[40]....
        /*00d8*/ 	.word	0xffffffff


	//   ....[41]....
        /*00dc*/ 	.word	0xffffffff


	//   ....[42]....
        /*00e0*/ 	.word	0xffffffff


	//   ....[43]....
        /*00e4*/ 	.word	0xffffffff


	//   ....[44]....
        /*00e8*/ 	.word	0xffffffff


	//   ....[45]....
        /*00ec*/ 	.word	0xffffffff


	//   ....[46]....
        /*00f0*/ 	.word	0xffffffff


	//   ....[47]....
        /*00f4*/ 	.word	0xffffffff


	//   ....[48]....
        /*00f8*/ 	.word	0xffffffff


	//   ....[49]....
        /*00fc*/ 	.word	0xffffffff


	//   ....[50]....
        /*0100*/ 	.word	0xffffffff


	//   ....[51]....
        /*0104*/ 	.word	0xffffffff


	//   ....[52]....
        /*0108*/ 	.word	0xffffffff


	//   ....[53]....
        /*010c*/ 	.word	0xffffffff


	//   ....[54]....
        /*0110*/ 	.word	0xffffffff


	//   ....[55]....
        /*0114*/ 	.word	0xffffffff


	//   ....[56]....
        /*0118*/ 	.word	0xffffffff


	//   ....[57]....
        /*011c*/ 	.word	0xffffffff


	//   ....[58]....
        /*0120*/ 	.word	0xffffffff


	//   ....[59]....
        /*0124*/ 	.word	0xffffffff


	//   ....[60]....
        /*0128*/ 	.word	0xffffffff


	//   ....[61]....
        /*012c*/ 	.word	0xffffffff


	//   ....[62]....
        /*0130*/ 	.word	0xffffffff


	//   ....[63]....
        /*0134*/ 	.word	0xffffffff


	//   ....[64]....
        /*0138*/ 	.word	0xffffffff


	//   ....[65]....
        /*013c*/ 	.word	0xffffffff


	//   ....[66]....
        /*0140*/ 	.word	0xffffffff


	//   ....[67]....
        /*0144*/ 	.word	0xffffffff


	//   ....[68]....
        /*0148*/ 	.word	0xffffffff


	//   ....[69]....
        /*014c*/ 	.word	0xffffffff


	//   ....[70]....
        /*0150*/ 	.word	0xffffffff


	//   ....[71]....
        /*0154*/ 	.word	0xffffffff


	//   ....[72]....
        /*0158*/ 	.word	0xffffffff


	//   ....[73]....
        /*015c*/ 	.word	0xffffffff


	//   ....[74]....
        /*0160*/ 	.word	0xffffffff


	//   ....[75]....
        /*0164*/ 	.word	0xffffffff


	//   ....[76]....
        /*0168*/ 	.word	0xffffffff


	//   ....[77]....
        /*016c*/ 	.word	0xffffffff


	//   ....[78]....
        /*0170*/ 	.word	0xffffffff


	//   ....[79]....
        /*0174*/ 	.word	0xffffffff


	//   ....[80]....
        /*0178*/ 	.word	0xffffffff


	//   ....[81]....
        /*017c*/ 	.word	0xffffffff


	//   ....[82]....
        /*0180*/ 	.word	0xffffffff


	//   ....[83]....
        /*0184*/ 	.word	0xffffffff


	//   ....[84]....
        /*0188*/ 	.word	0xffffffff


	//   ....[85]....
        /*018c*/ 	.word	0xffffffff


	//   ....[86]....
        /*0190*/ 	.word	0xffffffff


	//   ....[87]....
        /*0194*/ 	.word	0xffffffff


	//   ....[88]....
        /*0198*/ 	.word	0xffffffff


	//   ....[89]....
        /*019c*/ 	.word	0xffffffff


	//   ....[90]....
        /*01a0*/ 	.word	0xffffffff


	//   ....[91]....
        /*01a4*/ 	.word	0xffffffff


	//   ....[92]....
        /*01a8*/ 	.word	0xffffffff


	//----- nvinfo : EIATTR_COOP_GROUP_INSTR_OFFSETS
	.align		4
.L_2651:
        /*01ac*/ 	.byte	0x04, 0x28
        /*01ae*/ 	.short	(.L_2653 - .L_2652)


	//   ....[0]....
.L_2652:
        /*01b0*/ 	.word	0x00000b70


	//   ....[1]....
        /*01b4*/ 	.word	0x00000c90


	//   ....[2]....
        /*01b8*/ 	.word	0x00000e60


	//   ....[3]....
        /*01bc*/ 	.word	0x00003e80


	//   ....[4]....
        /*01c0*/ 	.word	0x00004fa0


	//   ....[5]....
        /*01c4*/ 	.word	0x00004fe0


	//   ....[6]....
        /*01c8*/ 	.word	0x00005020


	//   ....[7]....
        /*01cc*/ 	.word	0x00005060


	//   ....[8]....
        /*01d0*/ 	.word	0x000051d0


	//   ....[9]....
        /*01d4*/ 	.word	0x000051f0


	//   ....[10]....
        /*01d8*/ 	.word	0x00005200


	//   ....[11]....
        /*01dc*/ 	.word	0x00005210


	//   ....[12]....
        /*01e0*/ 	.word	0x000052c0


	//   ....[13]....
        /*01e4*/ 	.word	0x00005300


	//   ....[14]....
        /*01e8*/ 	.word	0x00005320


	//   ....[15]....
        /*01ec*/ 	.word	0x00005330


	//   ....[16]....
        /*01f0*/ 	.word	0x000053d0


	//   ....[17]....
        /*01f4*/ 	.word	0x00005400


	//   ....[18]....
        /*01f8*/ 	.word	0x00005420


	//   ....[19]....
        /*01fc*/ 	.word	0x00005430


	//   ....[20]....
        /*0200*/ 	.word	0x000054f0


	//   ....[21]....
        /*0204*/ 	.word	0x00005510


	//   ....[22]....
        /*0208*/ 	.word	0x00005520


	//   ....[23]....
        /*020c*/ 	.word	0x00005530


	//   ....[24]....
        /*0210*/ 	.word	0x000055b0


	//   ....[25]....
        /*0214*/ 	.word	0x000055f0


	//   ....[26]....
        /*0218*/ 	.word	0x00005630


	//   ....[27]....
        /*021c*/ 	.word	0x00005660


	//   ....[28]....
        /*0220*/ 	.word	0x00005670


	//   ....[29]....
        /*0224*/ 	.word	0x00005690


	//   ....[30]....
        /*0228*/ 	.word	0x00007470


	//   ....[31]....
        /*022c*/ 	.word	0x00007480


	//   ....[32]....
        /*0230*/ 	.word	0x00007490


	//   ....[33]....
        /*0234*/ 	.word	0x000074a0


	//   ....[34]....
        /*0238*/ 	.word	0x00007580


	//   ....[35]....
        /*023c*/ 	.word	0x000075a0


	//   ....[36]....
        /*0240*/ 	.word	0x000075b0


	//   ....[37]....
        /*0244*/ 	.word	0x000075c0


	//   ....[38]....
        /*0248*/ 	.word	0x000076a0


	//   ....[39]....
        /*024c*/ 	.word	0x000076c0


	//   ....[40]....
        /*0250*/ 	.word	0x000076d0


	//   ....[41]....
        /*0254*/ 	.word	0x000076e0


	//   ....[42]....
        /*0258*/ 	.word	0x000077c0


	//   ....[43]....
        /*025c*/ 	.word	0x000077e0


	//   ....[44]....
        /*0260*/ 	.word	0x000077f0


	//   ....[45]....
        /*0264*/ 	.word	0x00007800


	//   ....[46]....
        /*0268*/ 	.word	0x000078e0


	//   ....[47]....
        /*026c*/ 	.word	0x00007900


	//   ....[48]....
        /*0270*/ 	.word	0x00007910


	//   ....[49]....
        /*0274*/ 	.word	0x00007920


	//   ....[50]....
        /*0278*/ 	.word	0x00007a00


	//   ....[51]....
        /*027c*/ 	.word	0x00007a40


	//   ....[52]....
        /*0280*/ 	.word	0x00007a80


	//   ....[53]....
        /*0284*/ 	.word	0x00007ac0


	//   ....[54]....
        /*0288*/ 	.word	0x00007b00


	//   ....[55]....
        /*028c*/ 	.word	0x00007b40


	//   ....[56]....
        /*0290*/ 	.word	0x00007ba0


	//   ....[57]....
        /*0294*/ 	.word	0x00007c20


	//   ....[58]....
        /*0298*/ 	.word	0x00007c60


	//   ....[59]....
        /*029c*/ 	.word	0x00007ca0


	//   ....[60]....
        /*02a0*/ 	.word	0x0000ac00


	//   ....[61]....
        /*02a4*/ 	.word	0x0000ac40


	//   ....[62]....
        /*02a8*/ 	.word	0x0000ac80


	//   ....[63]....
        /*02ac*/ 	.word	0x0000acc0


	//   ....[64]....
        /*02b0*/ 	.word	0x0000add0


	//   ....[65]....
        /*02b4*/ 	.word	0x0000ae10


	//   ....[66]....
        /*02b8*/ 	.word	0x0000ae50


	//   ....[67]....
        /*02bc*/ 	.word	0x0000ae90


	//   ....[68]....
        /*02c0*/ 	.word	0x0000afa0


	//   ....[69]....
        /*02c4*/ 	.word	0x0000afe0


	//   ....[70]....
        /*02c8*/ 	.word	0x0000b020


	//   ....[71]....
        /*02cc*/ 	.word	0x0000b060


	//   ....[72]....
        /*02d0*/ 	.word	0x0000b170


	//   ....[73]....
        /*02d4*/ 	.word	0x0000b1b0


	//   ....[74]....
        /*02d8*/ 	.word	0x0000b1f0


	//   ....[75]....
        /*02dc*/ 	.word	0x0000b230


	//   ....[76]....
        /*02e0*/ 	.word	0x0000b340


	//   ....[77]....
        /*02e4*/ 	.word	0x0000b3b0


	//   ....[78]....
        /*02e8*/ 	.word	0x0000b3d0


	//   ....[79]....
        /*02ec*/ 	.word	0x0000b3e0


	//   ....[80]....
        /*02f0*/ 	.word	0x0000b800


	//   ....[81]....
        /*02f4*/ 	.word	0x0000bcc0


	//   ....[82]....
        /*02f8*/ 	.word	0x0000c1e0


	//   ....[83]....
        /*02fc*/ 	.word	0x0000c3c0


	//   ....[84]....
        /*0300*/ 	.word	0x0000c410


	//   ....[85]....
        /*0304*/ 	.word	0x0000c460


	//   ....[86]....
        /*0308*/ 	.word	0x0000c490


	//   ....[87]....
        /*030c*/ 	.word	0x0000c4b0


	//   ....[88]....
        /*0310*/ 	.word	0x0000c5b0


	//   ....[89]....
        /*0314*/ 	.word	0x0000c5f0


	//   ....[90]....
        /*0318*/ 	.word	0x0000c640


	//   ....[91]....
        /*031c*/ 	.word	0x0000c670


	//   ....[92]....
        /*0320*/ 	.word	0x0000c690


	//----- nvinfo : EIATTR_EXIT_INSTR_OFFSETS
	.align		4
.L_2653:
        /*0324*/ 	.byte	0x04, 0x1c
        /*0326*/ 	.short	(.L_2655 - .L_2654)


	//   ....[0]....
.L_2654:
        /*0328*/ 	.word	0x0000c780


	//   ....[1]....
        /*032c*/ 	.word	0x0000cad0


	//----- nvinfo : EIATTR_MAX_THREADS
	.align		4
.L_2655:
        /*0330*/ 	.byte	0x04, 0x05
        /*0332*/ 	.short	(.L_2657 - .L_2656)
.L_2656:
        /*0334*/ 	.word	0x00000020
        /*0338*/ 	.word	0x00000001
        /*033c*/ 	.word	0x00000001


	//----- nvinfo : EIATTR_CRS_STACK_SIZE
	.align		4
.L_2657:
        /*0340*/ 	.byte	0x04, 0x1e
        /*0342*/ 	.short	(.L_2659 - .L_2658)
.L_2658:
        /*0344*/ 	.word	0x00000000


	//----- nvinfo : EIATTR_CBANK_PARAM_SIZE
	.align		4
.L_2659:
        /*0348*/ 	.byte	0x03, 0x19
        /*034a*/ 	.short	0x01f0


	//----- nvinfo : EIATTR_PARAM_CBANK
	.align		4
        /*034c*/ 	.byte	0x04, 0x0a
        /*034e*/ 	.short	(.L_2661 - .L_2660)
	.align		4
.L_2660:
        /*0350*/ 	.word	index@(.nv.constant0._Z25selective_scan_bwd_kernelI32Selective_Scan_bwd_kernel_traitsILi32ELi16ELb1ELb0ELb1ELb1ELb0EfN3c107complexIfEEEEv12SSMParamsBwd)
        /*0354*/ 	.short	0x0210
        /*0356*/ 	.short	0x01f0


	//----- nvinfo : EIATTR_SW_WAR
	.align		4
.L_2661:
        /*0358*/ 	.byte	0x04, 0x36
        /*035a*/ 	.short	(.L_2663 - .L_2662)
.L_2662:
        /*035c*/ 	.word	0x00000008
.L_2663:


//--------------------- .nv.info._Z25selective_scan_bwd_kernelI32Selective_Scan_bwd_kernel_traitsILi32ELi16ELb1ELb0ELb1ELb1ELb1EfN3c107complexIfEEEEv12SSMParamsBwd --------------------------
	.section	.nv.info._Z25selective_scan_bwd_kernelI32Selective_Scan_bwd_kernel_traitsILi32ELi16ELb1ELb0ELb1ELb1ELb1EfN3c107complexIfEEEEv12SSMParamsBwd,"",@"SHT_CUDA_INFO"
	.sectionflags	@""
	.align	4


	//----- nvinfo : EIATTR_CUDA_API_VERSION
	.align		4
        /*0000*/ 	.byte	0x04, 0x37
        /*0002*/ 	.short	(.L_2665 - .L_2664)
.L_2664:
        /*0004*/ 	.word	0x00000082


	//----- nvinfo : EIATTR_KPARAM_INFO
	.align		4
.L_2665:
        /*0008*/ 	.byte	0x04, 0x17
        /*000a*/ 	.short	(.L_2667 - .L_2666)
.L_2666:
        /*000c*/ 	.word	0x00000000
        /*0010*/ 	.short	0x0000
        /*0012*/ 	.short	0x0000
        /*0014*/ 	.byte	0x00, 0xf0, 0xc1, 0x07


	//----- nvinfo : EIATTR_SPARSE_MMA_MASK
	.align		4
.L_2667:
        /*0018*/ 	.byte	0x03, 0x50
        /*001a*/ 	.short	0x0000


	//----- nvinfo : EIATTR_MAXREG_COUNT
	.align		4
        /*001c*/ 	.byte	0x03, 0x1b
        /*001e*/ 	.short	0x00ff


	//----- nvinfo : EIATTR_NUM_BARRIERS
	.align		4
        /*0020*/ 	.byte	0x02, 0x4c
        /*0022*/ 	.byte	0x01
	.zero		1


	//----- nvinfo : EIATTR_MERCURY_ISA_VERSION
	.align		4
        /*0024*/ 	.byte	0x03, 0x5f
        /*0026*/ 	.short	0x0101


	//----- nvinfo : EIATTR_INT_WARP_WIDE_INSTR_OFFSETS
	.align		4
        /*0028*/ 	.byte	0x04, 0x31
        /*002a*/ 	.short	(.L_2669 - .L_2668)


	//   ....[0]....
.L_2668:
        /*002c*/ 	.word	0x00006550


	//   ....[1]....
        /*0030*/ 	.word	0x000098e0


	//----- nvinfo : EIATTR_COOP_GROUP_MASK_REGIDS
	.align		4
.L_2669:
        /*0034*/ 	.byte	0x04, 0x29
        /*0036*/ 	.short	(.L_2671 - .L_2670)


	//   ....[0]....
.L_2670:
        /*0038*/ 	.word	0xffffffff


	//   ....[1]....
        /*003c*/ 	.word	0xffffffff


	//   ....[2]....
        /*0040*/ 	.word	0xffffffff


	//   ....[3]....
        /*0044*/ 	.word	0xffffffff


	//   ....[4]....
        /*0048*/ 	.word	0xffffffff


	//   ....[5]....
        /*004c*/ 	.word	0xffffffff


	//   ....[6]....
        /*0050*/ 	.word	0xffffffff


	//   ....[7]....
        /*0054*/ 	.word	0xffffffff


	//   ....[8]....
        /*0058*/ 	.word	0xffffffff


	//   ....[9]....
        /*005c*/ 	.word	0xffffffff


	//   ....[10]....
        /*0060*/ 	.word	0xffffffff


	//   ....[11]....
        /*0064*/ 	.word	0xffffffff


	//   ....[12]....
        /*0068*/ 	.word	0xffffffff


	//   ....[13]....
        /*006c*/ 	.word	0xffffffff


	//   ....[14]....
        /*0070*/ 	.word	0xffffffff


	//   ....[15]....
        /*0074*/ 	.word	0xffffffff


	//   ....[16]....
        /*0078*/ 	.word	0xffffffff


	//   ....[17]....
        /*007c*/ 	.word	0xffffffff


	//   ....[18]....
        /*0080*/ 	.word	0xffffffff


	//   ....[19]....
        /*0084*/ 	.word	0xffffffff


	//   ....[20]....
        /*0088*/ 	.word	0xffffffff


	//   ....[21]....
        /*008c*/ 	.word	0xffffffff


	//   ....[22]....
        /*0090*/ 	.word	0xffffffff


	//   ....[23]....
        /*0094*/ 	.word	0xffffffff


	//   ....[24]....
        /*0098*/ 	.word	0xffffffff


	//   ....[25]....
        /*009c*/ 	.word	0xffffffff


	//   ....[26]....
        /*00a0*/ 	.word	0xffffffff


	//   ....[27]....
        /*00a4*/ 	.word	0xffffffff


	//   ....[28]....
        /*00a8*/ 	.word	0xffffffff


	//   ....[29]....
        /*00ac*/ 	.word	0xffffffff


	//   ....[30]....
        /*00b0*/ 	.word	0xffffffff


	//   ....[31]....
        /*00b4*/ 	.word	0xffffffff


	//   ....[32]....
        /*00b8*/ 	.word	0xffffffff


	//   ....[33]....
        /*00bc*/ 	.word	0xffffffff


	//   ....[34]....
        /*00c0*/ 	.word	0xffffffff


	//   ....[35]....
        /*00c4*/ 	.word	0xffffffff


	//   ....[36]....
        /*00c8*/ 	.word	0xffffffff


	//   ....[37]....
        /*00cc*/ 	.word	0xffffffff


	//   ....[38]....
        /*00d0*/ 	.word	0xffffffff


	//   ....[39]....
        /*00d4*/ 	.word	0xffffffff


	//   ....[40]....
        /*00d8*/ 	.word	0xffffffff


	//   ....[41]....
        /*00dc*/ 	.word	0xffffffff


	//   ....[42]....
        /*00e0*/ 	.word	0xffffffff


	//   ....[43]....
        /*00e4*/ 	.word	0xffffffff


	//   ....[44]....
        /*00e8*/ 	.word	0xffffffff


	//   ....[45]....
        /*00ec*/ 	.word	0xffffffff


	//   ....[46]....
        /*00f0*/ 	.word	0xffffffff


	//   ....[47]....
        /*00f4*/ 	.word	0xffffffff


	//   ....[48]....
        /*00f8*/ 	.word	0xffffffff


	//   ....[49]....
        /*00fc*/ 	.word	0xffffffff


	//   ....[50]....
        /*0100*/ 	.word	0xffffffff


	//   ....[51]....
        /*0104*/ 	.word	0xffffffff


	//   ....[52]....
        /*0108*/ 	.word	0xffffffff


	//   ....[53]....
        /*010c*/ 	.word	0xffffffff


	//   ....[54]....
        /*0110*/ 	.word	0xffffffff


	//   ....[55]....
        /*0114*/ 	.word	0xffffffff


	//   ....[56]....
        /*0118*/ 	.word	0xffffffff


	//   ....[57]....
        /*011c*/ 	.word	0xffffffff


	//   ....[58]....
        /*0120*/ 	.word	0xffffffff


	//   ....[59]....
        /*0124*/ 	.word	0xffffffff


	//   ....[60]....
        /*0128*/ 	.word	0xffffffff


	//   ....[61]....
        /*012c*/ 	.word	0xffffffff


	//   ....[62]....
        /*0130*/ 	.word	0xffffffff


	//   ....[63]....
        /*0134*/ 	.word	0xffffffff


	//   ....[64]....
        /*0138*/ 	.word	0xffffffff


	//   ....[65]....
        /*013c*/ 	.word	0xffffffff


	//   ....[66]....
        /*0140*/ 	.word	0xffffffff


	//   ....[67]....
        /*0144*/ 	.word	0xffffffff


	//   ....[68]....
        /*0148*/ 	.word	0xffffffff


	//   ....[69]....
        /*014c*/ 	.word	0xffffffff


	//   ....[70]....
        /*0150*/ 	.word	0xffffffff


	//   ....[71]....
        /*0154*/ 	.word	0xffffffff


	//   ....[72]....
        /*0158*/ 	.word	0xffffffff


	//   ....[73]....
        /*015c*/ 	.word	0xffffffff


	//   ....[74]....
        /*0160*/ 	.word	0xffffffff


	//   ....[75]....
        /*0164*/ 	.word	0xffffffff


	//   ....[76]....
        /*0168*/ 	.word	0xffffffff


	//   ....[77]....
        /*016c*/ 	.word	0xffffffff


	//   ....[78]....
        /*0170*/ 	.word	0xffffffff


	//   ....[79]....
        /*0174*/ 	.word	0xffffffff


	//   ....[80]....
        /*0178*/ 	.word	0xffffffff


	//   ....[81]....
        /*017c*/ 	.word	0xffffffff


	//   ....[82]....
        /*0180*/ 	.word	0xffffffff


	//   ....[83]....
        /*0184*/ 	.word	0xffffffff


	//   ....[84]....
        /*0188*/ 	.word	0xffffffff


	//   ....[85]....
        /*018c*/ 	.word	0xffffffff


	//   ....[86]....
        /*0190*/ 	.word	0xffffffff


	//   ....[87]....
        /*0194*/ 	.word	0xffffffff


	//   ....[88]....
        /*0198*/ 	.word	0xffffffff


	//   ....[89]....
        /*019c*/ 	.word	0xffffffff


	//   ....[90]....
        /*01a0*/ 	.word	0xffffffff


	//   ....[91]....
        /*01a4*/ 	.word	0xffffffff


	//   ....[92]....
        /*01a8*/ 	.word	0xffffffff


	//   ....[93]....
        /*01ac*/ 	.word	0xffffffff


	//   ....[94]....
        /*01b0*/ 	.word	0xffffffff


	//   ....[95]....
        /*01b4*/ 	.word	0xffffffff


	//   ....[96]....
        /*01b8*/ 	.word	0xffffffff


	//----- nvinfo : EIATTR_COOP_GROUP_INSTR_OFFSETS
	.align		4
.L_2671:
        /*01bc*/ 	.byte	0x04, 0x28
        /*01be*/ 	.short	(.L_2673 - .L_2672)


	//   ....[0]....
.L_2672:
        /*01c0*/ 	.word	0x00000b70


	//   ....[1]....
        /*01c4*/ 	.word	0x00000c80


	//   ....[2]....
        /*01c8*/ 	.word	0x00000e70


	//   ....[3]....
        /*01cc*/ 	.word	0x000034b0


	//   ....[4]....
        /*01d0*/ 	.word	0x00003ac0


	//   ....[5]....
        /*01d4*/ 	.word	0x00004150


	//   ....[6]....
        /*01d8*/ 	.word	0x00004520


	//   ....[7]....
        /*01dc*/ 	.word	0x000052f0


	//   ....[8]....
        /*01e0*/ 	.word	0x000063b0


	//   ....[9]....
        /*01e4*/ 	.word	0x000063f0


	//   ....[10]....
        /*01e8*/ 	.word	0x00006430


	//   ....[11]....
        /*01ec*/ 	.word	0x00006470


	//   ....[12]....
        /*01f0*/ 	.word	0x00006600


	//   ....[13]....
        /*01f4*/ 	.word	0x00006620


	//   ....[14]....
        /*01f8*/ 	.word	0x00006630


	//   ....[15]....
        /*01fc*/ 	.word	0x00006640


	//   ....[16]....
        /*0200*/ 	.word	0x000066f0


	//   ....[17]....
        /*0204*/ 	.word	0x00006730


	//   ....[18]....
        /*0208*/ 	.word	0x00006750


	//   ....[19]....
        /*020c*/ 	.word	0x00006760


	//   ....[20]....
        /*0210*/ 	.word	0x00006800


	//   ....[21]....
        /*0214*/ 	.word	0x00006830


	//   ....[22]....
        /*0218*/ 	.word	0x00006850


	//   ....[23]....
        /*021c*/ 	.word	0x00006860


	//   ....[24]....
        /*0220*/ 	.word	0x00006920


	//   ....[25]....
        /*0224*/ 	.word	0x00006940


	//   ....[26]....
        /*0228*/ 	.word	0x00006950


	//   ....[27]....
        /*022c*/ 	.word	0x00006960


	//   ....[28]....
        /*0230*/ 	.word	0x000069e0


	//   ....[29]....
        /*0234*/ 	.word	0x00006a20


	//   ....[30]....
        /*0238*/ 	.word	0x00006a60


	//   ....[31]....
        /*023c*/ 	.word	0x00006aa0


	//   ....[32]....
        /*0240*/ 	.word	0x00006ac0


	//   ....[33]....
        /*0244*/ 	.word	0x00006ae0


	//   ....[34]....
        /*0248*/ 	.word	0x00008870


	//   ....[35]....
        /*024c*/ 	.word	0x00008890


	//   ....[36]....
        /*0250*/ 	.word	0x000088a0


	//   ....[37]....
        /*0254*/ 	.word	0x000088b0


	//   ....[38]....
        /*0258*/ 	.word	0x00008990


	//   ....[39]....
        /*025c*/ 	.word	0x000089b0


	//   ....[40]....
        /*0260*/ 	.word	0x000089c0


	//   ....[41]....
        /*0264*/ 	.word	0x000089d0


	//   ....[42]....
        /*0268*/ 	.word	0x00008ab0


	//   ....[43]....
        /*026c*/ 	.word	0x00008ad0


	//   ....[44]....
        /*0270*/ 	.word	0x00008ae0


	//   ....[45]....
        /*0274*/ 	.word	0x00008af0


	//   ....[46]....
        /*0278*/ 	.word	0x00008bd0


	//   ....[47]....
        /*027c*/ 	.word	0x00008bf0


	//   ....[48]....
        /*0280*/ 	.word	0x00008c00


	//   ....[49]....
        /*0284*/ 	.word	0x00008c10


	//   ....[50]....
        /*0288*/ 	.word	0x00008cf0


	//   ....[51]....
        /*028c*/ 	.word	0x00008d10


	//   ....[52]....
        /*0290*/ 	.word	0x00008d20


	//   ....[53]....
        /*0294*/ 	.word	0x00008d30


	//   ....[54]....
        /*0298*/ 	.word	0x00008e10


	//   ....[55]....
        /*029c*/ 	.word	0x00008e50


	//   ....[56]....
        /*02a0*/ 	.word	0x00008e90


	//   ....[57]....
        /*02a4*/ 	.word	0x00008ed0


	//   ....[58]....
        /*02a8*/ 	.word	0x00008f10


	//   ....[59]....
        /*02ac*/ 	.word	0x00008f50


	//   ....[60]....
        /*02b0*/ 	.word	0x00008fb0


	//   ....[61]....
        /*02b4*/ 	.word	0x00009030


	//   ....[62]....
        /*02b8*/ 	.word	0x00009070


	//   ....[63]....
        /*02bc*/ 	.word	0x000090b0


	//   ....[64]....
        /*02c0*/ 	.word	0x0000c020


	//   ....[65]....
        /*02c4*/ 	.word	0x0000c060


	//   ....[66]....
        /*02c8*/ 	.word	0x0000c0a0


	//   ....[67]....
        /*02cc*/ 	.word	0x0000c0e0


	//   ....[68]....
        /*02d0*/ 	.word	0x0000c1f0


	//   ....[69]....
        /*02d4*/ 	.word	0x0000c230


	//   ....[70]....
        /*02d8*/ 	.word	0x0000c270


	//   ....[71]....
        /*02dc*/ 	.word	0x0000c2b0


	//   ....[72]....
        /*02e0*/ 	.word	0x0000c3c0


	//   ....[73]....
        /*02e4*/ 	.word	0x0000c400


	//   ....[74]....
        /*02e8*/ 	.word	0x0000c440


	//   ....[75]....
        /*02ec*/ 	.word	0x0000c480


	//   ....[76]....
        /*02f0*/ 	.word	0x0000c590


	//   ....[77]....
        /*02f4*/ 	.word	0x0000c5d0


	//   ....[78]....
        /*02f8*/ 	.word	0x0000c610


	//   ....[79]....
        /*02fc*/ 	.word	0x0000c650


	//   ....[80]....
        /*0300*/ 	.word	0x0000c760


	//   ....[81]....
        /*0304*/ 	.word	0x0000c7d0


	//   ....[82]....
        /*0308*/ 	.word	0x0000c7f0


	//   ....[83]....
        /*030c*/ 	.word	0x0000c800


	//   ....[84]....
        /*0310*/ 	.word	0x0000cc40


	//   ....[85]....
        /*0314*/ 	.word	0x0000d100


	//   ....[86]....
        /*0318*/ 	.word	0x0000d610


	//   ....[87]....
        /*031c*/ 	.word	0x0000d7f0


	//   ....[88]....
        /*0320*/ 	.word	0x0000d840


	//   ....[89]....
        /*0324*/ 	.word	0x0000d890


	//   ....[90]....
        /*0328*/ 	.word	0x0000d8c0


	//   ....[91]....
        /*032c*/ 	.word	0x0000d8e0


	//   ....[92]....
        /*0330*/ 	.word	0x0000d9e0


	//   ....[93]....
        /*0334*/ 	.word	0x0000da20


	//   ....[94]....
        /*0338*/ 	.word	0x0000da70


	//   ....[95]....
        /*033c*/ 	.word	0x0000daa0


	//   ....[96]....
        /*0340*/ 	.word	0x0000dac0


	//----- nvinfo : EIATTR_EXIT_INSTR_OFFSETS
	.align		4
.L_2673:
        /*0344*/ 	.byte	0x04, 0x1c
        /*0346*/ 	.short	(.L_2675 - .L_2674)


	//   ....[0]....
.L_2674:
        /*0348*/ 	.word	0x0000dbb0


	//   ....[1]....
        /*034c*/ 	.word	0x0000df00


	//----- nvinfo : EIATTR_MAX_THREADS
	.align		4
.L_2675:
        /*0350*/ 	.byte	0x04, 0x05
        /*0352*/ 	.short	(.L_2677 - .L_2676)
.L_2676:
        /*0354*/ 	.word	0x00000020
        /*0358*/ 	.word	0x00000001
        /*035c*/ 	.word	0x00000001


	//----- nvinfo : EIATTR_CRS_STACK_SIZE
	.align		4
.L_2677:
        /*0360*/ 	.byte	0x04, 0x1e
        /*0362*/ 	.short	(.L_2679 - .L_2678)
.L_2678:
        /*0364*/ 	.word	0x00000000


	//----- nvinfo : EIATTR_CBANK_PARAM_SIZE
	.align		4
.L_2679:
        /*0368*/ 	.byte	0x03, 0x19
        /*036a*/ 	.short	0x01f0


	//----- nvinfo : EIATTR_PARAM_CBANK
	.align		4
        /*036c*/ 	.byte	0x04, 0x0a
        /*036e*/ 	.short	(.L_2681 - .L_2680)
	.align		4
.L_2680:
        /*0370*/ 	.word	index@(.nv.constant0._Z25selective_scan_bwd_kernelI32Selective_Scan_bwd_kernel_traitsILi32ELi16ELb1ELb0ELb1ELb1ELb1EfN3c107complexIfEEEEv12SSMParamsBwd)
        /*0374*/ 	.short	0x0210
        /*0376*/ 	.short	0x01f0


	//----- nvinfo : EIATTR_SW_WAR
	.align		4
.L_2681:
        /*0378*/ 	.byte	0x04, 0x36
        /*037a*/ 	.short	(.L_2683 - .L_2682)
.L_2682:
        /*037c*/ 	.word	0x00000008
.L_2683:


//--------------------- .nv.info._Z25selective_scan_bwd_kernelI32Selective_Scan_bwd_kernel_traitsILi32ELi16ELb1ELb1ELb0ELb0ELb0EfN3c107complexIfEEEEv12SSMParamsBwd --------------------------
	.section	.nv.info._Z25selective_scan_bwd_kernelI32Selective_Scan_bwd_kernel_traitsILi32ELi16ELb1ELb1ELb0ELb0ELb0EfN3c107complexIfEEEEv12SSMParamsBwd,"",@"SHT_CUDA_INFO"
	.sectionflags	@""
	.align	4


	//----- nvinfo : EIATTR_CUDA_API_VERSION
	.align		4
        /*0000*/ 	.byte	0x04, 0x37
        /*0002*/ 	.short	(.L_2685 - .L_2684)
.L_2684:
        /*0004*/ 	.word	0x00000082


	//----- nvinfo : EIATTR_KPARAM_INFO
	.align		4
.L_2685:
        /*0008*/ 	.byte	0x04, 0x17
        /*000a*/ 	.short	(.L_2687 - .L_2686)
.L_2686:
        /*000c*/ 	.word	0x00000000
        /*0010*/ 	.short	0x0000
        /*0012*/ 	.short	0x0000
        /*0014*/ 	.byte	0x00, 0xf0, 0xc1, 0x07


	//----- nvinfo : EIATTR_SPARSE_MMA_MASK
	.align		4
.L_2687:
        /*0018*/ 	.byte	0x03, 0x50
        /*001a*/ 	.short	0x0000


	//----- nvinfo : EIATTR_MAXREG_COUNT
	.align		4
        /*001c*/ 	.byte	0x03, 0x1b
        /*001e*/ 	.short	0x00ff


	//----- nvinfo : EIATTR_NUM_BARRIERS
	.align		4
        /*0020*/ 	.byte	0x02, 0x4c
        /*0022*/ 	.byte	0x01
	.zero		1


	//----- nvinfo : EIATTR_MERCURY_ISA_VERSION
	.align		4
        /*0024*/ 	.byte	0x03, 0x5f
        /*0026*/ 	.short	0x0101


	//----- nvinfo : EIATTR_COOP_GROUP_MASK_REGIDS
	.align		4
        /*0028*/ 	.byte	0x04, 0x29
        /*002a*/ 	.short	(.L_2689 - .L_2688)


	//   ....[0]....
.L_2688:
        /*002c*/ 	.word	0xffffffff


	//   ....[1]....
        /*0030*/ 	.word	0xffffffff


	//   ....[2]....
        /*0034*/ 	.word	0xffffffff


	//   ....[3]....
        /*0038*/ 	.word	0xffffffff


	//   ....[4]....
        /*003c*/ 	.word	0xffffffff


	//   ....[5]....
        /*0040*/ 	.word	0xffffffff


	//   ....[6]....
        /*0044*/ 	.word	0xffffffff


	//   ....[7]....
        /*0048*/ 	.word	0xffffffff


	//   ....[8]....
        /*004c*/ 	.word	0xffffffff


	//   ....[9]....
        /*0050*/ 	.word	0xffffffff


	//   ....[10]....
        /*0054*/ 	.word	0xffffffff


	//   ....[11]....
        /*0058*/ 	.word	0xffffffff


	//   ....[12]....
        /*005c*/ 	.word	0xffffffff


	//   ....[13]....
        /*0060*/ 	.word	0xffffffff


	//   ....[14]....
        /*0064*/ 	.word	0xffffffff


	//   ....[15]....
        /*0068*/ 	.word	0xffffffff


	//   ....[16]....
        /*006c*/ 	.word	0xffffffff


	//   ....[17]....
        /*0070*/ 	.word	0xffffffff


	//   ....[18]....
        /*0074*/ 	.word	0xffffffff


	//   ....[19]....
        /*0078*/ 	.word	0xffffffff


	//   ....[20]....
        /*007c*/ 	.word	0xffffffff


	//   ....[21]....
        /*0080*/ 	.word	0xffffffff


	//   ....[22]....
        /*0084*/ 	.word	0xffffffff


	//   ....[23]....
        /*0088*/ 	.word	0xffffffff


	//   ....[24]....
        /*008c*/ 	.word	0xffffffff


	//   ....[25]....
        /*0090*/ 	.word	0xffffffff


	//   ....[26]....
        /*0094*/ 	.word	0xffffffff


	//   ....[27]....
        /*0098*/ 	.word	0xffffffff


	//   ....[28]....
        /*009c*/ 	.word	0xffffffff


	//   ....[29]....
        /*00a0*/ 	.word	0xffffffff


	//   ....[30]....
        /*00a4*/ 	.word	0xffffffff


	//   ....[31]....
        /*00a8*/ 	.word	0xffffffff


	//   ....[32]....
        /*00ac*/ 	.word	0xffffffff


	//   ....[33]....
        /*00b0*/ 	.word	0xffffffff


	//   ....[34]....
        /*00b4*/ 	.word	0xffffffff


	//   ....[35]....
        /*00b8*/ 	.word	0xffffffff


	//   ....[36]....
        /*00bc*/ 	.word	0xffffffff


	//   ....[37]....
        /*00c0*/ 	.word	0xffffffff


	//   ....[38]....
        /*00c4*/ 	.word	0xffffffff


	//   ....[39]....
        /*00c8*/ 	.word	0xffffffff


	//   ....[40]....
        /*00cc*/ 	.word	0xffffffff


	//   ....[41]....
        /*00d0*/ 	.word	0xffffffff


	//   ....[42]....
        /*00d4*/ 	.word	0xffffffff


	//   ....[43]....
        /*00d8*/ 	.word	0xffffffff


	//   ....[44]....
        /*00dc*/ 	.word	0xffffffff


	//   ....[45]....
        /*00e0*/ 	.word	0xffffffff


	//   ....[46]....
        /*00e4*/ 	.word	0xffffffff


	//   ....[47]....
        /*00e8*/ 	.word	0xffffffff


	//   ....[48]....
        /*00ec*/ 	.word	0xffffffff


	//   ....[49]....
        /*00f0*/ 	.word	0xffffffff


	//   ....[50]....
        /*00f4*/ 	.word	0xffffffff


	//   ....[51]....
        /*00f8*/ 	.word	0xffffffff


	//   ....[52]....
        /*00fc*/ 	.word	0xffffffff


	//   ....[53]....
        /*0100*/ 	.word	0xffffffff


	//   ....[54]....
        /*0104*/ 	.word	0xffffffff


	//   ....[55]....
        /*0108*/ 	.word	0xffffffff


	//   ....[56]....
        /*010c*/ 	.word	0xffffffff


	//   ....[57]....
        /*0110*/ 	.word	0xffffffff


	//   ....[58]....
        /*0114*/ 	.word	0xffffffff


	//   ....[59]....
        /*0118*/ 	.word	0xffffffff


	//   ....[60]....
        /*011c*/ 	.word	0xffffffff


	//   ....[61]....
        /*0120*/ 	.word	0xffffffff


	//   ....[62]....
        /*0124*/ 	.word	0xffffffff


	//   ....[63]....
        /*0128*/ 	.word	0xffffffff


	//   ....[64]....
        /*012c*/ 	.word	0xffffffff


	//   ....[65]....
        /*0130*/ 	.word	0xffffffff


	//   ....[66]....
        /*0134*/ 	.word	0xffffffff


	//   ....[67]....
        /*0138*/ 	.word	0xffffffff


	//   ....[68]....
        /*013c*/ 	.word	0xffffffff


	//   ....[69]....
        /*0140*/ 	.word	0xffffffff


	//   ....[70]....
        /*0144*/ 	.word	0xffffffff


	//   ....[71]....
        /*0148*/ 	.word	0xffffffff


	//   ....[72]....
        /*014c*/ 	.word	0xffffffff


	//   ....[73]....
        /*0150*/ 	.word	0xffffffff


	//   ....[74]....
        /*0154*/ 	.word	0xffffffff


	//   ....[75]....
        /*0158*/ 	.word	0xffffffff


	//   ....[76]....
        /*015c*/ 	.word	0xffffffff


	//   ....[77]....
        /*0160*/ 	.word	0xffffffff


	//   ....[78]....
        /*0164*/ 	.word	0xffffffff


	//   ....[79]....
        /*0168*/ 	.word	0xffffffff


	//   ....[80]....
        /*016c*/ 	.word	0xffffffff


	//   ....[81]....
        /*0170*/ 	.word	0xffffffff


	//   ....[82]....
        /*0174*/ 	.word	0xffffffff


	//   ....[83]....
        /*0178*/ 	.word	0xffffffff


	//   ....[84]....
        /*017c*/ 	.word	0xffffffff


	//   ....[85]....
        /*0180*/ 	.word	0xffffffff


	//   ....[86]....
        /*0184*/ 	.word	0xffffffff


	//   ....[87]....
        /*0188*/ 	.word	0xffffffff


	//   ....[88]....
        /*018c*/ 	.word	0xffffffff


	//   ....[89]....
        /*0190*/ 	.word	0xffffffff


	//   ....[90]....
        /*0194*/ 	.word	0xffffffff


	//   ....[91]....
        /*0198*/ 	.word	0xffffffff


	//----- nvinfo : EIATTR_COOP_GROUP_INSTR_OFFSETS
	.align		4
.L_2689:
        /*019c*/ 	.byte	0x04, 0x28
        /*019e*/ 	.short	(.L_2691 - .L_2690)


	//   ....[0]....
.L_2690:
        /*01a0*/ 	.word	0x00000b80


	//   ....[1]....
        /*01a4*/ 	.word	0x00000c70


	//   ....[2]....
        /*01a8*/ 	.word	0x00000d60


	//   ....[3]....
        /*01ac*/ 	.word	0x00001c00


	//   ....[4]....
        /*01b0*/ 	.word	0x000030f0


	//   ....[5]....
        /*01b4*/ 	.word	0x00003130


	//   ....[6]....
        /*01b8*/ 	.word	0x00003170


	//   ....[7]....
        /*01bc*/ 	.word	0x000031b0


	//   ....[8]....
        /*01c0*/ 	.word	0x000033b0


	//   ....[9]....
        /*01c4*/ 	.word	0x000033f0


	//   ....[10]....
        /*01c8*/ 	.word	0x00003420


	//   ....[11]....
        /*01cc*/ 	.word	0x00003450


	//   ....[12]....
        /*01d0*/ 	.word	0x000035c0


	//   ....[13]....
        /*01d4*/ 	.word	0x00003600


	//   ....[14]....
        /*01d8*/ 	.word	0x00003640


	//   ....[15]....
        /*01dc*/ 	.word	0x00003680


	//   ....[16]....
        /*01e0*/ 	.word	0x00003870


	//   ....[17]....
        /*01e4*/ 	.word	0x000038b0


	//   ....[18]....
        /*01e8*/ 	.word	0x000038f0


	//   ....[19]....
        /*01ec*/ 	.word	0x00003930


	//   ....[20]....
        /*01f0*/ 	.word	0x00003ae0


	//   ....[21]....
        /*01f4*/ 	.word	0x00003b20


	//   ....[22]....
        /*01f8*/ 	.word	0x00003b60


	//   ....[23]....
        /*01fc*/ 	.word	0x00003ba0


	//   ....[24]....
        /*0200*/ 	.word	0x00003f00


	//   ....[25]....
        /*0204*/ 	.word	0x00003f40


	//   ....[26]....
        /*0208*/ 	.word	0x00003fe0


	//   ....[27]....
        /*020c*/ 	.word	0x00004010


	//   ....[28]....
        /*0210*/ 	.word	0x000040c0


	//   ....[29]....
        /*0214*/ 	.word	0x000040e0


	//   ....[30]....
        /*0218*/ 	.word	0x000040f0


	//   ....[31]....
        /*021c*/ 	.word	0x00004100


	//   ....[32]....
        /*0220*/ 	.word	0x00004110


	//   ....[33]....
        /*0224*/ 	.word	0x00004120


	//   ....[34]....
        /*0228*/ 	.word	0x00004240


	//   ....[35]....
        /*022c*/ 	.word	0x00004280


	//   ....[36]....
        /*0230*/ 	.word	0x00004290


	//   ....[37]....
        /*0234*/ 	.word	0x000042a0


	//   ....[38]....
        /*0238*/ 	.word	0x000043a0


	//   ....[39]....
        /*023c*/ 	.word	0x000043c0


	//   ....[40]....
        /*0240*/ 	.word	0x000043d0


	//   ....[41]....
        /*0244*/ 	.word	0x000043e0


	//   ....[42]....
        /*0248*/ 	.word	0x000044d0


	//   ....[43]....
        /*024c*/ 	.word	0x000044f0


	//   ....[44]....
        /*0250*/ 	.word	0x00004500


	//   ....[45]....
        /*0254*/ 	.word	0x00004510


	//   ....[46]....
        /*0258*/ 	.word	0x00004600


	//   ....[47]....
        /*025c*/ 	.word	0x00004620


	//   ....[48]....
        /*0260*/ 	.word	0x00004630


	//   ....[49]....
        /*0264*/ 	.word	0x00004640


	//   ....[50]....
        /*0268*/ 	.word	0x000047c0


	//   ....[51]....
        /*026c*/ 	.word	0x000047f0


	//   ....[52]....
        /*0270*/ 	.word	0x00004820


	//   ....[53]....
        /*0274*/ 	.word	0x00004850


	//   ....[54]....
        /*0278*/ 	.word	0x00004890


	//   ....[55]....
        /*027c*/ 	.word	0x00004930


	//   ....[56]....
        /*0280*/ 	.word	0x00004960


	//   ....[57]....
        /*0284*/ 	.word	0x00004990


	//   ....[58]....
        /*0288*/ 	.word	0x000049b0


	//   ....[59]....
        /*028c*/ 	.word	0x00004c50


	//   ....[60]....
        /*0290*/ 	.word	0x000081a0


	//   ....[61]....
        /*0294*/ 	.word	0x000081e0


	//   ....[62]....
        /*0298*/ 	.word	0x00008220


	//   ....[63]....
        /*029c*/ 	.word	0x00008260


	//   ....[64]....
        /*02a0*/ 	.word	0x00008370


	//   ....[65]....
        /*02a4*/ 	.word	0x000083b0


	//   ....[66]....
        /*02a8*/ 	.word	0x000083f0


	//   ....[67]....
        /*02ac*/ 	.word	0x00008430


	//   ....[68]....
        /*02b0*/ 	.word	0x00008540


	//   ....[69]....
        /*02b4*/ 	.word	0x00008580


	//   ....[70]....
        /*02b8*/ 	.word	0x000085c0


	//   ....[71]....
        /*02bc*/ 	.word	0x00008600


	//   ....[72]....
        /*02c0*/ 	.word	0x00008710


	//   ....[73]....
        /*02c4*/ 	.word	0x00008750


	//   ....[74]....
        /*02c8*/ 	.word	0x00008790


	//   ....[75]....
        /*02cc*/ 	.word	0x000087d0


	//   ....[76]....
        /*02d0*/ 	.word	0x000088e0


	//   ....[77]....
        /*02d4*/ 	.word	0x00008920


	//   ....[78]....
        /*02d8*/ 	.word	0x00008960


	//   ....[79]....
        /*02dc*/ 	.word	0x000089a0


	//   ....[80]....
        /*02e0*/ 	.word	0x00008dd0


	//   ....[81]....
        /*02e4*/ 	.word	0x000090a0


	//   ....[82]....
        /*02e8*/ 	.word	0x00009250


	//   ....[83]....
        /*02ec*/ 	.word	0x000092a0


	//   ....[84]....
        /*02f0*/ 	.word	0x000092f0


	//   ....[85]....
        /*02f4*/ 	.word	0x00009320


	//   ....[86]....
        /*02f8*/ 	.word	0x00009340


	//   ....[87]....
        /*02fc*/ 	.word	0x00009440


	//   ....[88]....
        /*0300*/ 	.word	0x00009480


	//   ....[89]....
        /*0304*/ 	.word	0x000094d0


	//   ....[90]....
        /*0308*/ 	.word	0x00009500


	//   ....[91]....
        /*030c*/ 	.word	0x00009520


	//----- nvinfo : EIATTR_EXIT_INSTR_OFFSETS
	.align		4
.L_2691:
        /*0310*/ 	.byte	0x04, 0x1c
        /*0312*/ 	.short	(.L_2693 - .L_2692)


	//   ....[0]....
.L_2692:
        /*0314*/ 	.word	0x00009610


	//   ....[1]....
        /*0318*/ 	.word	0x00009960


	//----- nvinfo : EIATTR_MAX_THREADS
	.align		4
.L_2693:
        /*031c*/ 	.byte	0x04, 0x05
        /*031e*/ 	.short	(.L_2695 - .L_2694)
.L_2694:
        /*0320*/ 	.word	0x00000020
        /*0324*/ 	.word	0x00000001
        /*0328*/ 	.word	0x00000001


	//----- nvinfo : EIATTR_CRS_STACK_SIZE
	.align		4
.L_2695:
        /*032c*/ 	.byte	0x04, 0x1e
        /*032e*/ 	.short	(.L_2697 - .L_2696)
.L_2696:
        /*0330*/ 	.word	0x00000000


	//----- nvinfo : EIATTR_CBANK_PARAM_SIZE
	.align		4
.L_2697:
        /*0334*/ 	.byte	0x03, 0x19
        /*0336*/ 	.short	0x01f0


	//----- nvinfo : EIATTR_PARAM_CBANK
	.align		4
        /*0338*/ 	.byte	0x04, 0x0a
        /*033a*/ 	.short	(.L_2699 - .L_2698)
	.align		4
.L_2698:
        /*033c*/ 	.word	index@(.nv.constant0._Z25selective_scan_bwd_kernelI32Selective_Scan_bwd_kernel_traitsILi32ELi16ELb1ELb1ELb0ELb0ELb0EfN3c107complexIfEEEEv12SSMParamsBwd)
        /*0340*/ 	.short	0x0210
        /*0342*/ 	.short	0x01f0


	//----- nvinfo : EIATTR_SW_WAR
	.align		4
.L_2699:
        /*0344*/ 	.byte	0x04, 0x36
        /*0346*/ 	.short	(.L_2701 - .L_2700)
.L_2700:
        /*0348*/ 	.word	0x00000008
.L_2701:


//--------------------- .nv.info._Z25selective_scan_bwd_kernelI32Selective_Scan_bwd_kernel_traitsILi32ELi16ELb1ELb1ELb0ELb0ELb1EfN3c107complexIfEEEEv12SSMParamsBwd --------------------------
	.section	.nv.info._Z25selective_scan_bwd_kernelI32Selective_Scan_bwd_kernel_traitsILi32ELi16ELb1ELb1ELb0ELb0ELb1EfN3c107complexIfEEEEv12SSMParamsBwd,"",@"SHT_CUDA_INFO"
	.sectionflags	@""
	.align	4


	//----- nvinfo : EIATTR_CUDA_API_VERSION
	.align		4
        /*0000*/ 	.byte	0x04, 0x37
        /*0002*/ 	.short	(.L_2703 - .L_2702)
.L_2702:
        /*0004*/ 	.word	0x00000082


	//----- nvinfo : EIATTR_KPARAM_INFO
	.align		4
.L_2703:
        /*0008*/ 	.byte	0x04, 0x17
        /*000a*/ 	.short	(.L_2705 - .L_2704)
.L_2704:
        /*000c*/ 	.word	0x00000000
        /*0010*/ 	.short	0x0000
        /*0012*/ 	.short	0x0000
        /*0014*/ 	.byte	0x00, 0xf0, 0xc1, 0x07


	//----- nvinfo : EIATTR_SPARSE_MMA_MASK
	.align		4
.L_2705:
        /*0018*/ 	.byte	0x03, 0x50
        /*001a*/ 	.short	0x0000


	//----- nvinfo : EIATTR_MAXREG_COUNT
	.align		4
        /*001c*/ 	.byte	0x03, 0x1b
        /*001e*/ 	.short	0x00ff


	//----- nvinfo : EIATTR_NUM_BARRIERS
	.align		4
        /*0020*/ 	.byte	0x02, 0x4c
        /*0022*/ 	.byte	0x01
	.zero		1


	//----- nvinfo : EIATTR_MERCURY_ISA_VERSION
	.align		4
        /*0024*/ 	.byte	0x03, 0x5f
        /*0026*/ 	.short	0x0101


	//----- nvinfo : EIATTR_COOP_GROUP_MASK_REGIDS
	.align		4
        /*0028*/ 	.byte	0x04, 0x29
        /*002a*/ 	.short	(.L_2707 - .L_2706)


	//   ....[0]....
.L_2706:
        /*002c*/ 	.word	0xffffffff


	//   ....[1]....
        /*0030*/ 	.word	0xffffffff


	//   ....[2]....
        /*0034*/ 	.word	0xffffffff


	//   ....[3]....
        /*0038*/ 	.word	0xffffffff


	//   ....[4]....
        /*003c*/ 	.word	0xffffffff


	//   ....[5]....
        /*0040*/ 	.word	0xffffffff


	//   ....[6]....
        /*0044*/ 	.word	0xffffffff


	//   ....[7]....
        /*0048*/ 	.word	0xffffffff


	//   ....[8]....
        /*004c*/ 	.word	0xffffffff


	//   ....[9]....
        /*0050*/ 	.word	0xffffffff


	//   ....[10]....
        /*0054*/ 	.word	0xffffffff


	//   ....[11]....
        /*0058*/ 	.word	0xffffffff


	//   ....[12]....
        /*005c*/ 	.word	0xffffffff


	//   ....[13]....
        /*0060*/ 	.word	0xffffffff


	//   ....[14]....
        /*0064*/ 	.word	0xffffffff


	//   ....[15]....
        /*0068*/ 	.word	0xffffffff


	//   ....[16]....
        /*006c*/ 	.word	0xffffffff


	//   ....[17]....
        /*0070*/ 	.word	0xffffffff


	//   ....[18]....
        /*0074*/ 	.word	0xffffffff


	//   ....[19]....
        /*0078*/ 	.word	0xffffffff


	//   ....[20]....
        /*007c*/ 	.word	0xffffffff


	//   ....[21]....
        /*0080*/ 	.word	0xffffffff


	//   ....[22]....
        /*0084*/ 	.word	0xffffffff


	//   ....[23]....
        /*0088*/ 	.word	0xffffffff


	//   ....[24]....
        /*008c*/ 	.word	0xffffffff


	//   ....[25]....
        /*0090*/ 	.word	0xffffffff


	//   ....[26]....
        /*0094*/ 	.word	0xffffffff


	//   ....[27]....
        /*0098*/ 	.word	0xffffffff


	//   ....[28]....
        /*009c*/ 	.word	0xffffffff


	//   ....[29]....
        /*00a0*/ 	.word	0xffffffff


	//   ....[30]....
        /*00a4*/ 	.word	0xffffffff


	//   ....[31]....
        /*00a8*/ 	.word	0xffffffff


	//   ....[32]....
        /*00ac*/ 	.word	0xffffffff


	//   ....[33]....
        /*00b0*/ 	.word	0xffffffff


	//   ....[34]....
        /*00b4*/ 	.word	0xffffffff


	//   ....[35]....
        /*00b8*/ 	.word	0xffffffff


	//   ....[36]....
        /*00bc*/ 	.word	0xffffffff


	//   ....[37]....
        /*00c0*/ 	.word	0xffffffff


	//   ....[38]....
        /*00c4*/ 	.word	0xffffffff


	//   ....[39]....
        /*00c8*/ 	.word	0xffffffff


	//   ....[40]....
        /*00cc*/ 	.word	0xffffffff


	//   ....[41]....
        /*00d0*/ 	.word	0xffffffff


	//   ....[42]....
        /*00d4*/ 	.word	0xffffffff


	//   ....[43]....
        /*00d8*/ 	.word	0xffffffff


	//   ....[44]....
        /*00dc*/ 	.word	0xffffffff


	//   ....[45]....
        /*00e0*/ 	.word	0xffffffff


	//   ....[46]....
        /*00e4*/ 	.word	0xffffffff


	//   ....[47]....
        /*00e8*/ 	.word	0xffffffff


	//   ....[48]....
        /*00ec*/ 	.word	0xffffffff


	//   ....[49]....
        /*00f0*/ 	.word	0xffffffff


	//   ....[50]....
        /*00f4*/ 	.word	0xffffffff


	//   ....[51]....
        /*00f8*/ 	.word	0xffffffff


	//   ....[52]....
        /*00fc*/ 	.word	0xffffffff


	//   ....[53]....
        /*0100*/ 	.word	0xffffffff


	//   ....[54]....
        /*0104*/ 	.word	0xffffffff


	//   ....[55]....
        /*0108*/ 	.word	0xffffffff


	//   ....[56]....
        /*010c*/ 	.word	0xffffffff


	//   ....[57]....
        /*0110*/ 	.word	0xffffffff


	//   ....[58]....
        /*0114*/ 	.word	0xffffffff


	//   ....[59]....
        /*0118*/ 	.word	0xffffffff


	//   ....[60]....
        /*011c*/ 	.word	0xffffffff


	//   ....[61]....
        /*0120*/ 	.word	0xffffffff


	//   ....[62]....
        /*0124*/ 	.word	0xffffffff


	//   ....[63]....
        /*0128*/ 	.word	0xffffffff


	//   ....[64]....
        /*012c*/ 	.word	0xffffffff


	//   ....[65]....
        /*0130*/ 	.word	0xffffffff


	//   ....[66]....
        /*0134*/ 	.word	0xffffffff


	//   ....[67]....
        /*0138*/ 	.word	0xffffffff


	//   ....[68]....
        /*013c*/ 	.word	0xffffffff


	//   ....[69]....
        /*0140*/ 	.word	0xffffffff


	//   ....[70]....
        /*0144*/ 	.word	0xffffffff


	//   ....[71]....
        /*0148*/ 	.word	0xffffffff


	//   ....[72]....
        /*014c*/ 	.word	0xffffffff


	//   ....[73]....
        /*0150*/ 	.word	0xffffffff


	//   ....[74]....
        /*0154*/ 	.word	0xffffffff


	//   ....[75]....
        /*0158*/ 	.word	0xffffffff


	//   ....[76]....
        /*015c*/ 	.word	0xffffffff


	//   ....[77]....
        /*0160*/ 	.word	0xffffffff


	//   ....[78]....
        /*0164*/ 	.word	0xffffffff


	//   ....[79]....
        /*0168*/ 	.word	0xffffffff


	//   ....[80]....
        /*016c*/ 	.word	0xffffffff


	//   ....[81]....
        /*0170*/ 	.word	0xffffffff


	//   ....[82]....
        /*0174*/ 	.word	0xffffffff


	//   ....[83]....
        /*0178*/ 	.word	0xffffffff


	//   ....[84]....
        /*017c*/ 	.word	0xffffffff


	//   ....[85]....
        /*0180*/ 	.word	0xffffffff


	//   ....[86]....
        /*0184*/ 	.word	0xffffffff


	//   ....[87]....
        /*0188*/ 	.word	0xffffffff


	//   ....[88]....
        /*018c*/ 	.word	0xffffffff


	//   ....[89]....
        /*0190*/ 	.word	0xffffffff


	//   ....[90]....
        /*0194*/ 	.word	0xffffffff


	//   ....[91]....
        /*0198*/ 	.word	0xffffffff


	//   ....[92]....
        /*019c*/ 	.word	0xffffffff


	//   ....[93]....
        /*01a0*/ 	.word	0xffffffff


	//   ....[94]....
        /*01a4*/ 	.word	0xffffffff


	//   ....[95]....
        /*01a8*/ 	.word	0xffffffff


	//----- nvinfo : EIATTR_COOP_GROUP_INSTR_OFFSETS
	.align		4
.L_2707:
        /*01ac*/ 	.byte	0x04, 0x28
        /*01ae*/ 	.short	(.L_2709 - .L_2708)


	//   ....[0]....
.L_2708:
        /*01b0*/ 	.word	0x00000b80


	//   ....[1]....
        /*01b4*/ 	.word	0x00000c90


	//   ....[2]....
        /*01b8*/ 	.word	0x00000ea0


	//   ....[3]....
        /*01bc*/ 	.word	0x00001080


	//   ....[4]....
        /*01c0*/ 	.word	0x00001620


	//   ....[5]....
        /*01c4*/ 	.word	0x00001d30


	//   ....[6]....
        /*01c8*/ 	.word	0x000020f0


	//   ....[7]....
        /*01cc*/ 	.word	0x00002e80


	//   ....[8]....
        /*01d0*/ 	.word	0x00004590


	//   ....[9]....
        /*01d4*/ 	.word	0x000045d0


	//   ....[10]....
        /*01d8*/ 	.word	0x00004610


	//   ....[11]....
        /*01dc*/ 	.word	0x00004650


	//   ....[12]....
        /*01e0*/ 	.word	0x00004800


	//   ....[13]....
        /*01e4*/ 	.word	0x00004840


	//   ....[14]....
        /*01e8*/ 	.word	0x00004880


	//   ....[15]....
        /*01ec*/ 	.word	0x000048c0


	//   ....[16]....
        /*01f0*/ 	.word	0x000049f0


	//   ....[17]....
        /*01f4*/ 	.word	0x00004a40


	//   ....[18]....
        /*01f8*/ 	.word	0x00004a90


	//   ....[19]....
        /*01fc*/ 	.word	0x00004ad0


	//   ....[20]....
        /*0200*/ 	.word	0x00004c70


	//   ....[21]....
        /*0204*/ 	.word	0x00004cc0


	//   ....[22]....
        /*0208*/ 	.word	0x00004d00


	//   ....[23]....
        /*020c*/ 	.word	0x00004d40


	//   ....[24]....
        /*0210*/ 	.word	0x00004ee0


	//   ....[25]....
        /*0214*/ 	.word	0x00004f20


	//   ....[26]....
        /*0218*/ 	.word	0x00004f60


	//   ....[27]....
        /*021c*/ 	.word	0x00004fa0


	//   ....[28]....
        /*0220*/ 	.word	0x000052f0


	//   ....[29]....
        /*0224*/ 	.word	0x00005330


	//   ....[30]....
        /*0228*/ 	.word	0x000054c0


	//   ....[31]....
        /*022c*/ 	.word	0x00005500


	//   ....[32]....
        /*0230*/ 	.word	0x00005510


	//   ....[33]....
        /*0234*/ 	.word	0x00005520


	//   ....[34]....
        /*0238*/ 	.word	0x00005530


	//   ....[35]....
        /*023c*/ 	.word	0x00005540


	//   ....[36]....
        /*0240*/ 	.word	0x00005550


	//   ....[37]....
        /*0244*/ 	.word	0x00005560


	//   ....[38]....
        /*0248*/ 	.word	0x00005680


	//   ....[39]....
        /*024c*/ 	.word	0x000056c0


	//   ....[40]....
        /*0250*/ 	.word	0x000056d0


	//   ....[41]....
        /*0254*/ 	.word	0x000056e0


	//   ....[42]....
        /*0258*/ 	.word	0x000057e0


	//   ....[43]....
        /*025c*/ 	.word	0x00005800


	//   ....[44]....
        /*0260*/ 	.word	0x00005810


	//   ....[45]....
        /*0264*/ 	.word	0x00005820


	//   ....[46]....
        /*0268*/ 	.word	0x00005910


	//   ....[47]....
        /*026c*/ 	.word	0x00005930


	//   ....[48]....
        /*0270*/ 	.word	0x00005940


	//   ....[49]....
        /*0274*/ 	.word	0x00005950


	//   ....[50]....
        /*0278*/ 	.word	0x00005a40


	//   ....[51]....
        /*027c*/ 	.word	0x00005a60


	//   ....[52]....
        /*0280*/ 	.word	0x00005a70


	//   ....[53]....
        /*0284*/ 	.word	0x00005a80


	//   ....[54]....
        /*0288*/ 	.word	0x00005b80


	//   ....[55]....
        /*028c*/ 	.word	0x00005bc0


	//   ....[56]....
        /*0290*/ 	.word	0x00005c10


	//   ....[57]....
        /*0294*/ 	.word	0x00005c80


	//   ....[58]....
        /*0298*/ 	.word	0x00005ca0


	//   ....[59]....
        /*029c*/ 	.word	0x00005cb0


	//   ....[60]....
        /*02a0*/ 	.word	0x00005cc0


	//   ....[61]....
        /*02a4*/ 	.word	0x00005d70


	//   ....[62]....
        /*02a8*/ 	.word	0x00005db0


	//   ....[63]....
        /*02ac*/ 	.word	0x000066e0


	//   ....[64]....
        /*02b0*/ 	.word	0x00009520


	//   ....[65]....
        /*02b4*/ 	.word	0x00009560


	//   ....[66]....
        /*02b8*/ 	.word	0x000095a0


	//   ....[67]....
        /*02bc*/ 	.word	0x000095e0


	//   ....[68]....
        /*02c0*/ 	.word	0x000096f0


	//   ....[69]....
        /*02c4*/ 	.word	0x00009730


	//   ....[70]....
        /*02c8*/ 	.word	0x00009770


	//   ....[71]....
        /*02cc*/ 	.word	0x000097b0


	//   ....[72]....
        /*02d0*/ 	.word	0x000098c0


	//   ....[73]....
        /*02d4*/ 	.word	0x00009940


	//   ....[74]....
        /*02d8*/ 	.word	0x00009980


	//   ....[75]....
        /*02dc*/ 	.word	0x000099c0


	//   ....[76]....
        /*02e0*/ 	.word	0x00009a90


	//   ....[77]....
        /*02e4*/ 	.word	0x00009b10


	//   ....[78]....
        /*02e8*/ 	.word	0x00009b50


	//   ....[79]....
        /*02ec*/ 	.word	0x00009b90


	//   ....[80]....
        /*02f0*/ 	.word	0x00009c80


	//   ....[81]....
        /*02f4*/ 	.word	0x00009ce0


	//   ....[82]....
        /*02f8*/ 	.word	0x00009d30


	//   ....[83]....
        /*02fc*/ 	.word	0x00009d70


	//   ....[84]....
        /*0300*/ 	.word	0x0000a190


	//   ....[85]....
        /*0304*/ 	.word	0x0000a460


	//   ....[86]....
        /*0308*/ 	.word	0x0000a610


	//   ....[87]....
        /*030c*/ 	.word	0x0000a660


	//   ....[88]....
        /*0310*/ 	.word	0x0000a6b0


	//   ....[89]....
        /*0314*/ 	.word	0x0000a6e0


	//   ....[90]....
        /*0318*/ 	.word	0x0000a700


	//   ....[91]....
        /*031c*/ 	.word	0x0000a800


	//   ....[92]....
        /*0320*/ 	.word	0x0000a840


	//   ....[93]....
        /*0324*/ 	.word	0x0000a890


	//   ....[94]....
        /*0328*/ 	.word	0x0000a8c0


	//   ....[95]....
        /*032c*/ 	.word	0x0000a8e0


	//----- nvinfo : EIATTR_EXIT_INSTR_OFFSETS
	.align		4
.L_2709:
        /*0330*/ 	.byte	0x04, 0x1c
        /*0332*/ 	.short	(.L_2711 - .L_2710)


	//   ....[0]....
.L_2710:
        /*0334*/ 	.word	0x0000a9d0


	//   ....[1]....
        /*0338*/ 	.word	0x0000ad20


	//----- nvinfo : EIATTR_MAX_THREADS
	.align		4
.L_2711:
        /*033c*/ 	.byte	0x04, 0x05
        /*033e*/ 	.short	(.L_2713 - .L_2712)
.L_2712:
        /*0340*/ 	.word	0x00000020
        /*0344*/ 	.word	0x00000001
        /*0348*/ 	.word	0x00000001


	//----- nvinfo : EIATTR_CRS_STACK_SIZE
	.align		4
.L_2713:
        /*034c*/ 	.byte	0x04, 0x1e
        /*034e*/ 	.short	(.L_2715 - .L_2714)
.L_2714:
        /*0350*/ 	.word	0x00000000


	//----- nvinfo : EIATTR_CBANK_PARAM_SIZE
	.align		4
.L_2715:
        /*0354*/ 	.byte	0x03, 0x19
        /*0356*/ 	.short	0x01f0


	//----- nvinfo : EIATTR_PARAM_CBANK
	.align		4
        /*0358*/ 	.byte	0x04, 0x0a
        /*035a*/ 	.short	(.L_2717 - .L_2716)
	.align		4
.L_2716:
        /*035c*/ 	.word	index@(.nv.constant0._Z25selective_scan_bwd_kernelI32Selective_Scan_bwd_kernel_traitsILi32ELi16ELb1ELb1ELb0ELb0ELb1EfN3c107complexIfEEEEv12SSMParamsBwd)
        /*0360*/ 	.short	0x0210
        /*0362*/ 	.short	0x01f0


	//----- nvinfo : EIATTR_SW_WAR
	.align		4
.L_2717:
        /*0364*/ 	.byte	0x04, 0x36
        /*0366*/ 	.short	(.L_2719 - .L_2718)
.L_2718:
        /*0368*/ 	.word	0x00000008
.L_2719:


//--------------------- .nv.info._Z25selective_scan_bwd_kernelI32Selective_Scan_bwd_kernel_traitsILi32ELi16ELb1ELb1ELb0ELb1ELb0EfN3c107complexIfEEEEv12SSMParamsBwd --------------------------
	.section	.nv.info._Z25selective_scan_bwd_kernelI32Selective_Scan_bwd_kernel_traitsILi32ELi16ELb1ELb1ELb0ELb1ELb0EfN3c107complexIfEEEEv12SSMParamsBwd,"",@"SHT_CUDA_INFO"
	.sectionflags	@""
	.align	4


	//----- nvinfo : EIATTR_CUDA_API_VERSION
	.align		4
        /*0000*/ 	.byte	0x04, 0x37
        /*0002*/ 	.short	(.L_2721 - .L_2720)
.L_2720:
        /*0004*/ 	.word	0x00000082


	//----- nvinfo : EIATTR_KPARAM_INFO
	.align		4
.L_2721:
        /*0008*/ 	.byte	0x04, 0x17
        /*000a*/ 	.short	(.L_2723 - .L_2722)
.L_2722:
        /*000c*/ 	.word	0x00000000
        /*0010*/ 	.short	0x0000
        /*0012*/ 	.short	0x0000
        /*0014*/ 	.byte	0x00, 0xf0, 0xc1, 0x07


	//----- nvinfo : EIATTR_SPARSE_MMA_MASK
	.align		4
.L_2723:
        /*0018*/ 	.byte	0x03, 0x50
        /*001a*/ 	.short	0x0000


	//----- nvinfo : EIATTR_MAXREG_COUNT
	.align		4
        /*001c*/ 	.byte	0x03, 0x1b
        /*001e*/ 	.short	0x00ff


	//----- nvinfo : EIATTR_NUM_BARRIERS
	.align		4
        /*0020*/ 	.byte	0x02, 0x4c
        /*0022*/ 	.byte	0x01
	.zero		1


	//----- nvinfo : EIATTR_MERCURY_ISA_VERSION
	.align		4
        /*0024*/ 	.byte	0x03, 0x5f
        /*0026*/ 	.short	0x0101


	//----- nvinfo : EIATTR_COOP_GROUP_MASK_REGIDS
	.align		4
        /*0028*/ 	.byte	0x04, 0x29
        /*002a*/ 	.short	(.L_2725 - .L_2724)


	//   ....[0]....
.L_2724:
        /*002c*/ 	.word	0xffffffff


	//   ....[1]....
        /*0030*/ 	.word	0xffffffff


	//   ....[2]....
        /*0034*/ 	.word	0xffffffff


	//   ....[3]....
        /*0038*/ 	.word	0xffffffff


	//   ....[4]....
        /*003c*/ 	.word	0xffffffff


	//   ....[5]....
        /*0040*/ 	.word	0xffffffff


	//   ....[6]....
        /*0044*/ 	.word	0xffffffff


	//   ....[7]....
        /*0048*/ 	.word	0xffffffff


	//   ....[8]....
        /*004c*/ 	.word	0xffffffff


	//   ....[9]....
        /*0050*/ 	.word	0xffffffff


	//   ....[10]....
        /*0054*/ 	.word	0xffffffff


	//   ....[11]....
        /*0058*/ 	.word	0xffffffff


	//   ....[12]....
        /*005c*/ 	.word	0xffffffff


	//   ....[13]....
        /*0060*/ 	.word	0xffffffff


	//   ....[14]....
        /*0064*/ 	.word	0xffffffff


	//   ....[15]....
        /*0068*/ 	.word	0xffffffff


	//   ....[16]....
        /*006c*/ 	.word	0xffffffff


	//   ....[17]....
        /*0070*/ 	.word	0xffffffff


	//   ....[18]....
        /*0074*/ 	.word	0xffffffff


	//   ....[19]....
        /*0078*/ 	.word	0xffffffff


	//   ....[20]....
        /*007c*/ 	.word	0xffffffff


	//   ....[21]....
        /*0080*/ 	.word	0xffffffff


	//   ....[22]....
        /*0084*/ 	.word	0xffffffff


	//   ....[23]....
        /*0088*/ 	.word	0xffffffff


	//   ....[24]....
        /*008c*/ 	.word	0xffffffff


	//   ....[25]....
        /*0090*/ 	.word	0xffffffff


	//   ....[26]....
        /*0094*/ 	.word	0xffffffff


	//   ....[27]....
        /*0098*/ 	.word	0xffffffff


	//   ....[28]....
        /*009c*/ 	.word	0xffffffff


	//   ....[29]....
        /*00a0*/ 	.word	0xffffffff


	//   ....[30]....
        /*00a4*/ 	.word	0xffffffff


	//   ....[31]....
        /*00a8*/ 	.word	0xffffffff


	//   ....[32]....
        /*00ac*/ 	.word	0xffffffff


	//   ....[33]....
        /*00b0*/ 	.word	0xffffffff


	//   ....[34]....
        /*00b4*/ 	.word	0xffffffff


	//   ....[35]....
        /*00b8*/ 	.word	0xffffffff


	//   ....[36]....
        /*00bc*/ 	.word	0xffffffff


	//   ....[37]....
        /*00c0*/ 	.word	0xffffffff


	//   ....[38]....
        /*00c4*/ 	.word	0xffffffff


	//   ....[39]....
        /*00c8*/ 	.word	0xffffffff


	//   ....[40]....
        /*00cc*/ 	.word	0xffffffff


	//   ....[41]....
        /*00d0*/ 	.word	0xffffffff


	//   ....[42]....
        /*00d4*/ 	.word	0xffffffff


	//   ....[43]....
        /*00d8*/ 	.word	0xffffffff


	//   ....[44]....
        /*00dc*/ 	.word	0xffffffff


	//   ....[45]....
        /*00e0*/ 	.word	0xffffffff


	//   ....[46]....
        /*00e4*/ 	.word	0xffffffff


	//   ....[47]....
        /*00e8*/ 	.word	0xffffffff


	//   ....[48]....
        /*00ec*/ 	.word	0xffffffff


	//   ....[49]....
        /*00f0*/ 	.word	0xffffffff


	//   ....[50]....
        /*00f4*/ 	.word	0xffffffff


	//   ....[51]....
        /*00f8*/ 	.word	0xffffffff


	//   ....[52]....
        /*00fc*/ 	.word	0xffffffff


	//   ....[53]....
        /*0100*/ 	.word	0xffffffff


	//   ....[54]....
        /*0104*/ 	.word	0xffffffff


	//   ....[55]....
        /*0108*/ 	.word	0xffffffff


	//   ....[56]....
        /*010c*/ 	.word	0xffffffff


	//   ....[57]....
        /*0110*/ 	.word	0xffffffff


	//   ....[58]....
        /*0114*/ 	.word	0xffffffff


	//   ....[59]....
        /*0118*/ 	.word	0xffffffff


	//   ....[60]....
        /*011c*/ 	.word	0xffffffff


	//   ....[61]....
        /*0120*/ 	.word	0xffffffff


	//   ....[62]....
        /*0124*/ 	.word	0xffffffff


	//   ....[63]....
        /*0128*/ 	.word	0xffffffff


	//   ....[64]....
        /*012c*/ 	.word	0xffffffff


	//   ....[65]....
        /*0130*/ 	.word	0xffffffff


	//   ....[66]....
        /*0134*/ 	.word	0xffffffff


	//   ....[67]....
        /*0138*/ 	.word	0xffffffff


	//   ....[68]....
        /*013c*/ 	.word	0xffffffff


	//   ....[69]....
        /*0140*/ 	.word	0xffffffff


	//   ....[70]....
        /*0144*/ 	.word	0xffffffff


	//   ....[71]....
        /*0148*/ 	.word	0xffffffff


	//   ....[72]....
        /*014c*/ 	.word	0xffffffff


	//   ....[73]....
        /*0150*/ 	.word	0xffffffff


	//   ....[74]....
        /*0154*/ 	.word	0xffffffff


	//   ....[75]....
        /*0158*/ 	.word	0xffffffff


	//   ....[76]....
        /*015c*/ 	.word	0xffffffff


	//   ....[77]....
        /*0160*/ 	.word	0xffffffff


	//   ....[78]....
        /*0164*/ 	.word	0xffffffff


	//   ....[79]....
        /*0168*/ 	.word	0xffffffff


	//   ....[80]....
        /*016c*/ 	.word	0xffffffff


	//   ....[81]....
        /*0170*/ 	.word	0xffffffff


	//   ....[82]....
        /*0174*/ 	.word	0xffffffff


	//   ....[83]....
        /*0178*/ 	.word	0xffffffff


	//   ....[84]....
        /*017c*/ 	.word	0xffffffff


	//   ....[85]....
        /*0180*/ 	.word	0xffffffff


	//   ....[86]....
        /*0184*/ 	.word	0xffffffff


	//   ....[87]....
        /*0188*/ 	.word	0xffffffff


	//   ....[88]....
        /*018c*/ 	.word	0xffffffff


	//   ....[89]....
        /*0190*/ 	.word	0xffffffff


	//   ....[90]....
        /*0194*/ 	.word	0xffffffff


	//   ....[91]....
        /*0198*/ 	.word	0xffffffff


	//   ....[92]....
        /*019c*/ 	.word	0xffffffff


	//----- nvinfo : EIATTR_COOP_GROUP_INSTR_OFFSETS
	.align		4
.L_2725:
        /*01a0*/ 	.byte	0x04, 0x28
        /*01a2*/ 	.short	(.L_2727 - .L_2726)


	//   ....[0]....
.L_2726:
        /*01a4*/ 	.word	0x00000b50


	//   ....[1]....
        /*01a8*/ 	.word	0x00000c70


	//   ....[2]....
        /*01ac*/ 	.word	0x00000e40


	//   ....[3]....
        /*01b0*/ 	.word	0x00003da0


	//   ....[4]....
        /*01b4*/ 	.word	0x000054a0


	//   ....[5]....
        /*01b8*/ 	.word	0x000054e0


	//   ....[6]....
        /*01bc*/ 	.word	0x00005520


	//   ....[7]....
        /*01c0*/ 	.word	0x00005560


	//   ....[8]....
        /*01c4*/ 	.word	0x00005710


	//   ....[9]....
        /*01c8*/ 	.word	0x00005750


	//   ....[10]....
        /*01cc*/ 	.word	0x00005790


	//   ....[11]....
        /*01d0*/ 	.word	0x000057d0


	//   ....[12]....
        /*01d4*/ 	.word	0x00005900


	//   ....[13]....
        /*01d8*/ 	.word	0x00005950


	//   ....[14]....
        /*01dc*/ 	.word	0x000059a0


	//   ....[15]....
        /*01e0*/ 	.word	0x000059e0


	//   ....[16]....
        /*01e4*/ 	.word	0x00005b80


	//   ....[17]....
        /*01e8*/ 	.word	0x00005bd0


	//   ....[18]....
        /*01ec*/ 	.word	0x00005c10


	//   ....[19]....
        /*01f0*/ 	.word	0x00005c50


	//   ....[20]....
        /*01f4*/ 	.word	0x00005df0


	//   ....[21]....
        /*01f8*/ 	.word	0x00005e30


	//   ....[22]....
        /*01fc*/ 	.word	0x00005e70


	//   ....[23]....
        /*0200*/ 	.word	0x00005eb0


	//   ....[24]....
        /*0204*/ 	.word	0x00006200


	//   ....[25]....
        /*0208*/ 	.word	0x00006240


	//   ....[26]....
        /*020c*/ 	.word	0x000063d0


	//   ....[27]....
        /*0210*/ 	.word	0x00006410


	//   ....[28]....
        /*0214*/ 	.word	0x00006420


	//   ....[29]....
        /*0218*/ 	.word	0x00006430


	//   ....[30]....
        /*021c*/ 	.word	0x00006440


	//   ....[31]....
        /*0220*/ 	.word	0x00006450


	//   ....[32]....
        /*0224*/ 	.word	0x00006460


	//   ....[33]....
        /*0228*/ 	.word	0x00006470


	//   ....[34]....
        /*022c*/ 	.word	0x00006590


	//   ....[35]....
        /*0230*/ 	.word	0x000065d0


	//   ....[36]....
        /*0234*/ 	.word	0x000065e0


	//   ....[37]....
        /*0238*/ 	.word	0x000065f0


	//   ....[38]....
        /*023c*/ 	.word	0x000066f0


	//   ....[39]....
        /*0240*/ 	.word	0x00006710


	//   ....[40]....
        /*0244*/ 	.word	0x00006720


	//   ....[41]....
        /*0248*/ 	.word	0x00006730


	//   ....[42]....
        /*024c*/ 	.word	0x00006820


	//   ....[43]....
        /*0250*/ 	.word	0x00006840


	//   ....[44]....
        /*0254*/ 	.word	0x00006850


	//   ....[45]....
        /*0258*/ 	.word	0x00006860


	//   ....[46]....
        /*025c*/ 	.word	0x00006950


	//   ....[47]....
        /*0260*/ 	.word	0x00006970


	//   ....[48]....
        /*0264*/ 	.word	0x00006980


	//   ....[49]....
        /*0268*/ 	.word	0x00006990


	//   ....[50]....
        /*026c*/ 	.word	0x00006a90


	//   ....[51]....
        /*0270*/ 	.word	0x00006ad0


	//   ....[52]....
        /*0274*/ 	.word	0x00006b20


	//   ....[53]....
        /*0278*/ 	.word	0x00006b90


	//   ....[54]....
        /*027c*/ 	.word	0x00006bb0


	//   ....[55]....
        /*0280*/ 	.word	0x00006bc0


	//   ....[56]....
        /*0284*/ 	.word	0x00006bd0


	//   ....[57]....
        /*0288*/ 	.word	0x00006c80


	//   ....[58]....
        /*028c*/ 	.word	0x00006cc0


	//   ....[59]....
        /*0290*/ 	.word	0x000075f0


	//   ....[60]....
        /*0294*/ 	.word	0x0000a430


	//   ....[61]....
        /*0298*/ 	.word	0x0000a470


	//   ....[62]....
        /*029c*/ 	.word	0x0000a4b0


	//   ....[63]....
        /*02a0*/ 	.word	0x0000a4f0


	//   ....[64]....
        /*02a4*/ 	.word	0x0000a600


	//   ....[65]....
        /*02a8*/ 	.word	0x0000a640


	//   ....[66]....
        /*02ac*/ 	.word	0x0000a680


	//   ....[67]....
        /*02b0*/ 	.word	0x0000a6c0


	//   ....[68]....
        /*02b4*/ 	.word	0x0000a7d0


	//   ....[69]....
        /*02b8*/ 	.word	0x0000a850


	//   ....[70]....
        /*02bc*/ 	.word	0x0000a890


	//   ....[71]....
        /*02c0*/ 	.word	0x0000a8d0


	//   ....[72]....
        /*02c4*/ 	.word	0x0000a9a0


	//   ....[73]....
        /*02c8*/ 	.word	0x0000aa20


	//   ....[74]....
        /*02cc*/ 	.word	0x0000aa60


	//   ....[75]....
        /*02d0*/ 	.word	0x0000aaa0


	//   ....[76]....
        /*02d4*/ 	.word	0x0000ab90


	//   ....[77]....
        /*02d8*/ 	.word	0x0000abf0


	//   ....[78]....
        /*02dc*/ 	.word	0x0000ac40


	//   ....[79]....
        /*02e0*/ 	.word	0x0000ac80


	//   ....[80]....
        /*02e4*/ 	.word	0x0000b1a0


	//   ....[81]....
        /*02e8*/ 	.word	0x0000b660


	//   ....[82]....
        /*02ec*/ 	.word	0x0000bb60


	//   ....[83]....
        /*02f0*/ 	.word	0x0000bd40


	//   ....[84]....
        /*02f4*/ 	.word	0x0000bd90


	//   ....[85]....
        /*02f8*/ 	.word	0x0000bde0


	//   ....[86]....
        /*02fc*/ 	.word	0x0000be10


	//   ....[87]....
        /*0300*/ 	.word	0x0000be30


	//   ....[88]....
        /*0304*/ 	.word	0x0000bf30


	//   ....[89]....
        /*0308*/ 	.word	0x0000bf70


	//   ....[90]....
        /*030c*/ 	.word	0x0000bfc0


	//   ....[91]....
        /*0310*/ 	.word	0x0000bff0


	//   ....[92]....
        /*0314*/ 	.word	0x0000c010


	//----- nvinfo : EIATTR_EXIT_INSTR_OFFSETS
	.align		4
.L_2727:
        /*0318*/ 	.byte	0x04, 0x1c
        /*031a*/ 	.short	(.L_2729 - .L_2728)


	//   ....[0]....
.L_2728:
        /*031c*/ 	.word	0x0000c100


	//   ....[1]....
        /*0320*/ 	.word	0x0000c450


	//----- nvinfo : EIATTR_MAX_THREADS
	.align		4
.L_2729:
        /*0324*/ 	.byte	0x04, 0x05
        /*0326*/ 	.short	(.L_2731 - .L_2730)
.L_2730:
        /*0328*/ 	.word	0x00000020
        /*032c*/ 	.word	0x00000001
        /*0330*/ 	.word	0x00000001


	//----- nvinfo : EIATTR_CRS_STACK_SIZE
	.align		4
.L_2731:
        /*0334*/ 	.byte	0x04, 0x1e
        /*0336*/ 	.short	(.L_2733 - .L_2732)
.L_2732:
        /*0338*/ 	.word	0x00000000


	//----- nvinfo : EIATTR_CBANK_PARAM_SIZE
	.align		4
.L_2733:
        /*033c*/ 	.byte	0x03, 0x19
        /*033e*/ 	.short	0x01f0


	//----- nvinfo : EIATTR_PARAM_CBANK
	.align		4
        /*0340*/ 	.byte	0x04, 0x0a
        /*0342*/ 	.short	(.L_2735 - .L_2734)
	.align		4
.L_2734:
        /*0344*/ 	.word	index@(.nv.constant0._Z25selective_scan_bwd_kernelI32Selective_Scan_bwd_kernel_traitsILi32ELi16ELb1ELb1ELb0ELb1ELb0EfN3c107complexIfEEEEv12SSMParamsBwd)
        /*0348*/ 	.short	0x0210
        /*034a*/ 	.short	0x01f0


	//----- nvinfo : EIATTR_SW_WAR
	.align		4
.L_2735:
        /*034c*/ 	.byte	0x04, 0x36
        /*034e*/ 	.short	(.L_2737 - .L_2736)
.L_2736:
        /*0350*/ 	.word	0x00000008
.L_2737:


//--------------------- .nv.info._Z25selective_scan_bwd_kernelI32Selective_Scan_bwd_kernel_traitsILi32ELi16ELb1ELb1ELb0ELb1ELb1EfN3c107complexIfEEEEv12SSMParamsBwd --------------------------
	.section	.nv.info._Z25selective_scan_bwd_kernelI32Selective_Scan_bwd_kernel_traitsILi32ELi16ELb1ELb1ELb0ELb1ELb1EfN3c107complexIfEEEEv12SSMParamsBwd,"",@"SHT_CUDA_INFO"
	.sectionflags	@""
	.align	4


	//----- nvinfo : EIATTR_CUDA_API_VERSION
	.align		4
        /*0000*/ 	.byte	0x04, 0x37
        /*0002*/ 	.short	(.L_2739 - .L_2738)
.L_2738:
        /*0004*/ 	.word	0x00000082


	//----- nvinfo : EIATTR_KPARAM_INFO
	.align		4
.L_2739:
        /*0008*/ 	.byte	0x04, 0x17
        /*000a*/ 	.short	(.L_2741 - .L_2740)
.L_2740:
        /*000c*/ 	.word	0x00000000
        /*0010*/ 	.short	0x0000
        /*0012*/ 	.short	0x0000
        /*0014*/ 	.byte	0x00, 0xf0, 0xc1, 0x07


	//----- nvinfo : EIATTR_SPARSE_MMA_MASK
	.align		4
.L_2741:
        /*0018*/ 	.byte	0x03, 0x50
        /*001a*/ 	.short	0x0000


	//----- nvinfo : EIATTR_MAXREG_COUNT
	.align		4
        /*001c*/ 	.byte	0x03, 0x1b
        /*001e*/ 	.short	0x00ff


	//----- nvinfo : EIATTR_NUM_BARRIERS
	.align		4
        /*0020*/ 	.byte	0x02, 0x4c
        /*0022*/ 	.byte	0x01
	.zero		1


	//----- nvinfo : EIATTR_MERCURY_ISA_VERSION
	.align		4
        /*0024*/ 	.byte	0x03, 0x5f
        /*0026*/ 	.short	0x0101


	//----- nvinfo : EIATTR_COOP_GROUP_MASK_REGIDS
	.align		4
        /*0028*/ 	.byte	0x04, 0x29
        /*002a*/ 	.short	(.L_2743 - .L_2742)


	//   ....[0]....
.L_2742:
        /*002c*/ 	.word	0xffffffff


	//   ....[1]....
        /*0030*/ 	.word	0xffffffff


	//   ....[2]....
        /*0034*/ 	.word	0xffffffff


	//   ....[3]....
        /*0038*/ 	.word	0xffffffff


	//   ....[4]....
        /*003c*/ 	.word	0xffffffff


	//   ....[5]....
        /*0040*/ 	.word	0xffffffff


	//   ....[6]....
        /*0044*/ 	.word	0xffffffff


	//   ....[7]....
        /*0048*/ 	.word	0xffffffff


	//   ....[8]....
        /*004c*/ 	.word	0xffffffff


	//   ....[9]....
        /*0050*/ 	.word	0xffffffff


	//   ....[10]....
        /*0054*/ 	.word	0xffffffff


	//   ....[11]....
        /*0058*/ 	.word	0xffffffff


	//   ....[12]....
        /*005c*/ 	.word	0xffffffff


	//   ....[13]....
        /*0060*/ 	.word	0xffffffff


	//   ....[14]....
        /*0064*/ 	.word	0xffffffff


	//   ....[15]....
        /*0068*/ 	.word	0xffffffff


	//   ....[16]....
        /*006c*/ 	.word	0xffffffff


	//   ....[17]....
        /*0070*/ 	.word	0xffffffff


	//   ....[18]....
        /*0074*/ 	.word	0xffffffff


	//   ....[19]....
        /*0078*/ 	.word	0xffffffff


	//   ....[20]....
        /*007c*/ 	.word	0xffffffff


	//   ....[21]....
        /*0080*/ 	.word	0xffffffff


	//   ....[22]....
        /*0084*/ 	.word	0xffffffff


	//   ....[23]....
        /*0088*/ 	.word	0xffffffff


	//   ....[24]....
        /*008c*/ 	.word	0xffffffff


	//   ....[25]....
        /*0090*/ 	.word	0xffffffff


	//   ....[26]....
        /*0094*/ 	.word	0xffffffff


	//   ....[27]....
        /*0098*/ 	.word	0xffffffff


	//   ....[28]....
        /*009c*/ 	.word	0xffffffff


	//   ....[29]....
        /*00a0*/ 	.word	0xffffffff


	//   ....[30]....
        /*00a4*/ 	.word	0xffffffff


	//   ....[31]....
        /*00a8*/ 	.word	0xffffffff


	//   ....[32]....
        /*00ac*/ 	.word	0xffffffff


	//   ....[33]....
        /*00b0*/ 	.word	0xffffffff


	//   ....[34]....
        /*00b4*/ 	.word	0xffffffff


	//   ....[35]....
        /*00b8*/ 	.word	0xffffffff


	//   ....[36]....
        /*00bc*/ 	.word	0xffffffff


	//   ....[37]....
        /*00c0*/ 	.word	0xffffffff


	//   ....[38]....
        /*00c4*/ 	.word	0xffffffff


	//   ....[39]....
        /*00c8*/ 	.word	0xffffffff


	//   ....[40]....
        /*00cc*/ 	.word	0xffffffff


	//   ....[41]....
        /*00d0*/ 	.word	0xffffffff


	//   ....[42]....
        /*00d4*/ 	.word	0xffffffff


	//   ....[43]....
        /*00d8*/ 	.word	0xffffffff


	//   ....[44]....
        /*00dc*/ 	.word	0xffffffff


	//   ....[45]....
        /*00e0*/ 	.word	0xffffffff


	//   ....[46]....
        /*00e4*/ 	.word	0xffffffff


	//   ....[47]....
        /*00e8*/ 	.word	0xffffffff


	//   ....[48]....
        /*00ec*/ 	.word	0xffffffff


	//   ....[49]....
        /*00f0*/ 	.word	0xffffffff


	//   ....[50]....
        /*00f4*/ 	.word	0xffffffff


	//   ....[51]....
        /*00f8*/ 	.word	0xffffffff


	//   ....[52]....
        /*00fc*/ 	.word	0xffffffff


	//   ....[53]....
        /*0100*/ 	.word	0xffffffff


	//   ....[54]....
        /*0104*/ 	.word	0xffffffff


	//   ....[55]....
        /*0108*/ 	.word	0xffffffff


	//   ....[56]....
        /*010c*/ 	.word	0xffffffff


	//   ....[57]....
        /*0110*/ 	.word	0xffffffff


	//   ....[58]....
        /*0114*/ 	.word	0xffffffff


	//   ....[59]....
        /*0118*/ 	.word	0xffffffff


	//   ....[60]....
        /*011c*/ 	.word	0xffffffff


	//   ....[61]....
        /*0120*/ 	.word	0xffffffff


	//   ....[62]....
        /*0124*/ 	.word	0xffffffff


	//   ....[63]....
        /*0128*/ 	.word	0xffffffff


	//   ....[64]....
        /*012c*/ 	.word	0xffffffff


	//   ....[65]....
        /*0130*/ 	.word	0xffffffff


	//   ....[66]....
        /*0134*/ 	.word	0xffffffff


	//   ....[67]....
        /*0138*/ 	.word	0xffffffff


	//   ....[68]....
        /*013c*/ 	.word	0xffffffff


	//   ....[69]....
        /*0140*/ 	.word	0xffffffff


	//   ....[70]....
        /*0144*/ 	.word	0xffffffff


	//   ....[71]....
        /*0148*/ 	.word	0xffffffff


	//   ....[72]....
        /*014c*/ 	.word	0xffffffff


	//   ....[73]....
        /*0150*/ 	.word	0xffffffff


	//   ....[74]....
        /*0154*/ 	.word	0xffffffff


	//   ....[75]....
        /*0158*/ 	.word	0xffffffff


	//   ....[76]....
        /*015c*/ 	.word	0xffffffff


	//   ....[77]....
        /*0160*/ 	.word	0xffffffff


	//   ....[78]....
        /*0164*/ 	.word	0xffffffff


	//   ....[79]....
        /*0168*/ 	.word	0xffffffff


	//   ....[80]....
        /*016c*/ 	.word	0xffffffff


	//   ....[81]....
        /*0170*/ 	.word	0xffffffff


	//   ....[82]....
        /*0174*/ 	.word	0xffffffff


	//   ....[83]....
        /*0178*/ 	.word	0xffffffff


	//   ....[84]....
        /*017c*/ 	.word	0xffffffff


	//   ....[85]....
        /*0180*/ 	.word	0xffffffff


	//   ....[86]....
        /*0184*/ 	.word	0xffffffff


	//   ....[87]....
        /*0188*/ 	.word	0xffffffff


	//   ....[88]....
        /*018c*/ 	.word	0xffffffff


	//   ....[89]....
        /*0190*/ 	.word	0xffffffff


	//   ....[90]....
        /*0194*/ 	.word	0xffffffff


	//   ....[91]....
        /*0198*/ 	.word	0xffffffff


	//   ....[92]....
        /*019c*/ 	.word	0xffffffff


	//   ....[93]....
        /*01a0*/ 	.word	0xffffffff


	//   ....[94]....
        /*01a4*/ 	.word	0xffffffff


	//   ....[95]....
        /*01a8*/ 	.word	0xffffffff


	//   ....[96]....
        /*01ac*/ 	.word	0xffffffff


	//----- nvinfo : EIATTR_COOP_GROUP_INSTR_OFFSETS
	.align		4
.L_2743:
        /*01b0*/ 	.byte	0x04, 0x28
        /*01b2*/ 	.short	(.L_2745 - .L_2744)


	//   ....[0]....
.L_2744:
        /*01b4*/ 	.word	0x00000b50


	//   ....[1]....
        /*01b8*/ 	.word	0x00000c60


	//   ....[2]....
        /*01bc*/ 	.word	0x00000e50


	//   ....[3]....
        /*01c0*/ 	.word	0x000034a0


	//   ....[4]....
        /*01c4*/ 	.word	0x00003aa0


	//   ....[5]....
        /*01c8*/ 	.word	0x00004110


	//   ....[6]....
        /*01cc*/ 	.word	0x00004500


	//   ....[7]....
        /*01d0*/ 	.word	0x00005220


	//   ....[8]....
        /*01d4*/ 	.word	0x00006830


	//   ....[9]....
        /*01d8*/ 	.word	0x00006870


	//   ....[10]....
        /*01dc*/ 	.word	0x000068b0


	//   ....[11]....
        /*01e0*/ 	.word	0x000068f0


	//   ....[12]....
        /*01e4*/ 	.word	0x00006a70


	//   ....[13]....
        /*01e8*/ 	.word	0x00006ab0


	//   ....[14]....
        /*01ec*/ 	.word	0x00006af0


	//   ....[15]....
        /*01f0*/ 	.word	0x00006b30


	//   ....[16]....
        /*01f4*/ 	.word	0x00006c70


	//   ....[17]....
        /*01f8*/ 	.word	0x00006cb0


	//   ....[18]....
        /*01fc*/ 	.word	0x00006cf0


	//   ....[19]....
        /*0200*/ 	.word	0x00006d30


	//   ....[20]....
        /*0204*/ 	.word	0x00006ec0


	//   ....[21]....
        /*0208*/ 	.word	0x00006f10


	//   ....[22]....
        /*020c*/ 	.word	0x00006f50


	//   ....[23]....
        /*0210*/ 	.word	0x00006f90


	//   ....[24]....
        /*0214*/ 	.word	0x00007160


	//   ....[25]....
        /*0218*/ 	.word	0x000071a0


	//   ....[26]....
        /*021c*/ 	.word	0x000071e0


	//   ....[27]....
        /*0220*/ 	.word	0x00007220


	//   ....[28]....
        /*0224*/ 	.word	0x000074f0


	//   ....[29]....
        /*0228*/ 	.word	0x00007540


	//   ....[30]....
        /*022c*/ 	.word	0x00007580


	//   ....[31]....
        /*0230*/ 	.word	0x00007780


	//   ....[32]....
        /*0234*/ 	.word	0x00007820


	//   ....[33]....
        /*0238*/ 	.word	0x00007830


	//   ....[34]....
        /*023c*/ 	.word	0x00007840


	//   ....[35]....
        /*0240*/ 	.word	0x00007850


	//   ....[36]....
        /*0244*/ 	.word	0x00007860


	//   ....[37]....
        /*0248*/ 	.word	0x00007870


	//   ....[38]....
        /*024c*/ 	.word	0x00007990


	//   ....[39]....
        /*0250*/ 	.word	0x000079d0


	//   ....[40]....
        /*0254*/ 	.word	0x000079e0


	//   ....[41]....
        /*0258*/ 	.word	0x000079f0


	//   ....[42]....
        /*025c*/ 	.word	0x00007af0


	//   ....[43]....
        /*0260*/ 	.word	0x00007b10


	//   ....[44]....
        /*0264*/ 	.word	0x00007b20


	//   ....[45]....
        /*0268*/ 	.word	0x00007b30


	//   ....[46]....
        /*026c*/ 	.word	0x00007c20


	//   ....[47]....
        /*0270*/ 	.word	0x00007c40


	//   ....[48]....
        /*0274*/ 	.word	0x00007c50


	//   ....[49]....
        /*0278*/ 	.word	0x00007c60


	//   ....[50]....
        /*027c*/ 	.word	0x00007d50


	//   ....[51]....
        /*0280*/ 	.word	0x00007d70


	//   ....[52]....
        /*0284*/ 	.word	0x00007d80


	//   ....[53]....
        /*0288*/ 	.word	0x00007d90


	//   ....[54]....
        /*028c*/ 	.word	0x00007e90


	//   ....[55]....
        /*0290*/ 	.word	0x00007ed0


	//   ....[56]....
        /*0294*/ 	.word	0x00007f10


	//   ....[57]....
        /*0298*/ 	.word	0x00007f50


	//   ....[58]....
        /*029c*/ 	.word	0x00007f90


	//   ....[59]....
        /*02a0*/ 	.word	0x00007fc0


	//   ....[60]....
        /*02a4*/ 	.word	0x00007fd0


	//   ....[61]....
        /*02a8*/ 	.word	0x00007fe0


	//   ....[62]....
        /*02ac*/ 	.word	0x000089f0


	//   ....[63]....
        /*02b0*/ 	.word	0x00008a30


	//   ....[64]....
        /*02b4*/ 	.word	0x0000b860


	//   ....[65]....
        /*02b8*/ 	.word	0x0000b8a0


	//   ....[66]....
        /*02bc*/ 	.word	0x0000b8e0


	//   ....[67]....
        /*02c0*/ 	.word	0x0000b920


	//   ....[68]....
        /*02c4*/ 	.word	0x0000ba30


	//   ....[69]....
        /*02c8*/ 	.word	0x0000ba70


	//   ....[70]....
        /*02cc*/ 	.word	0x0000bab0


	//   ....[71]....
        /*02d0*/ 	.word	0x0000baf0


	//   ....[72]....
        /*02d4*/ 	.word	0x0000bc00


	//   ....[73]....
        /*02d8*/ 	.word	0x0000bc80


	//   ....[74]....
        /*02dc*/ 	.word	0x0000bcc0


	//   ....[75]....
        /*02e0*/ 	.word	0x0000bd00


	//   ....[76]....
        /*02e4*/ 	.word	0x0000bdd0


	//   ....[77]....
        /*02e8*/ 	.word	0x0000be50


	//   ....[78]....
        /*02ec*/ 	.word	0x0000be90


	//   ....[79]....
        /*02f0*/ 	.word	0x0000bed0


	//   ....[80]....
        /*02f4*/ 	.word	0x0000bfc0


	//   ....[81]....
        /*02f8*/ 	.word	0x0000c020


	//   ....[82]....
        /*02fc*/ 	.word	0x0000c070


	//   ....[83]....
        /*0300*/ 	.word	0x0000c0b0


	//   ....[84]....
        /*0304*/ 	.word	0x0000c560


	//   ....[85]....
        /*0308*/ 	.word	0x0000ca20


	//   ....[86]....
        /*030c*/ 	.word	0x0000cf30


	//   ....[87]....
        /*0310*/ 	.word	0x0000d110


	//   ....[88]....
        /*0314*/ 	.word	0x0000d160


	//   ....[89]....
        /*0318*/ 	.word	0x0000d1b0


	//   ....[90]....
        /*031c*/ 	.word	0x0000d1e0


	//   ....[91]....
        /*0320*/ 	.word	0x0000d200


	//   ....[92]....
        /*0324*/ 	.word	0x0000d300


	//   ....[93]....
        /*0328*/ 	.word	0x0000d340


	//   ....[94]....
        /*032c*/ 	.word	0x0000d390


	//   ....[95]....
        /*0330*/ 	.word	0x0000d3c0


	//   ....[96]....
        /*0334*/ 	.word	0x0000d3e0


	//----- nvinfo : EIATTR_EXIT_INSTR_OFFSETS
	.align		4
.L_2745:
        /*0338*/ 	.byte	0x04, 0x1c
        /*033a*/ 	.short	(.L_2747 - .L_2746)


	//   ....[0]....
.L_2746:
        /*033c*/ 	.word	0x0000d4d0


	//   ....[1]....
        /*0340*/ 	.word	0x0000d820


	//----- nvinfo : EIATTR_MAX_THREADS
	.align		4
.L_2747:
        /*0344*/ 	.byte	0x04, 0x05
        /*0346*/ 	.short	(.L_2749 - .L_2748)
.L_2748:
        /*0348*/ 	.word	0x00000020
        /*034c*/ 	.word	0x00000001
        /*0350*/ 	.word	0x00000001


	//----- nvinfo : EIATTR_CRS_STACK_SIZE
	.align		4
.L_2749:
        /*0354*/ 	.byte	0x04, 0x1e
        /*0356*/ 	.short	(.L_2751 - .L_2750)
.L_2750:
        /*0358*/ 	.word	0x00000000


	//----- nvinfo : EIATTR_CBANK_PARAM_SIZE
	.align		4
.L_2751:
        /*035c*/ 	.byte	0x03, 0x19
        /*035e*/ 	.short	0x01f0


	//----- nvinfo : EIATTR_PARAM_CBANK
	.align		4
        /*0360*/ 	.byte	0x04, 0x0a
        /*0362*/ 	.short	(.L_2753 - .L_2752)
	.align		4
.L_2752:
        /*0364*/ 	.word	index@(.nv.constant0._Z25selective_scan_bwd_kernelI32Selective_Scan_bwd_kernel_traitsILi32ELi16ELb1ELb1ELb0ELb1ELb1EfN3c107complexIfEEEEv12SSMParamsBwd)
        /*0368*/ 	.short	0x0210
        /*036a*/ 	.short	0x01f0


	//----- nvinfo : EIATTR_SW_WAR
	.align		4
.L_2753:
        /*036c*/ 	.byte	0x04, 0x36
        /*036e*/ 	.short	(.L_2755 - .L_2754)
.L_2754:
        /*0370*/ 	.word	0x00000008
.L_2755:


//--------------------- .nv.info._Z25selective_scan_bwd_kernelI32Selective_Scan_bwd_kernel_traitsILi32ELi16ELb1ELb1ELb1ELb0ELb0EfN3c107complexIfEEEEv12SSMParamsBwd --------------------------
	.section	.nv.info._Z25selective_scan_bwd_kernelI32Selective_Scan_bwd_kernel_traitsILi32ELi16ELb1ELb1ELb1ELb0ELb0EfN3c107complexIfEEEEv12SSMParamsBwd,"",@"SHT_CUDA_INFO"
	.sectionflags	@""
	.align	4


	//----- nvinfo : EIATTR_CUDA_API_VERSION
	.align		4
        /*0000*/ 	.byte	0x04, 0x37
        /*0002*/ 	.short	(.L_2757 - .L_2756)
.L_2756:
        /*0004*/ 	.word	0x00000082


	//----- nvinfo : EIATTR_KPARAM_INFO
	.align		4
.L_2757:
        /*0008*/ 	.byte	0x04, 0x17
        /*000a*/ 	.short	(.L_2759 - .L_2758)
.L_2758:
        /*000c*/ 	.word	0x00000000
        /*0010*/ 	.short	0x0000
        /*0012*/ 	.short	0x0000
        /*0014*/ 	.byte	0x00, 0xf0, 0xc1, 0x07


	//----- nvinfo : EIATTR_SPARSE_MMA_MASK
	.align		4
.L_2759:
        /*0018*/ 	.byte	0x03, 0x50
        /*001a*/ 	.short	0x0000


	//----- nvinfo : EIATTR_MAXREG_COUNT
	.align		4
        /*001c*/ 	.byte	0x03, 0x1b
        /*001e*/ 	.short	0x00ff


	//----- nvinfo : EIATTR_NUM_BARRIERS
	.align		4
        /*0020*/ 	.byte	0x02, 0x4c
        /*0022*/ 	.byte	0x01
	.zero		1


	//----- nvinfo : EIATTR_MERCURY_ISA_VERSION
	.align		4
        /*0024*/ 	.byte	0x03, 0x5f
        /*0026*/ 	.short	0x0101


	//----- nvinfo : EIATTR_COOP_GROUP_MASK_REGIDS
	.align		4
        /*0028*/ 	.byte	0x04, 0x29
        /*002a*/ 	.short	(.L_2761 - .L_2760)


	//   ....[0]....
.L_2760:
        /*002c*/ 	.word	0xffffffff


	//   ....[1]....
        /*0030*/ 	.word	0xffffffff


	//   ....[2]....
        /*0034*/ 	.word	0xffffffff


	//   ....[3]....
        /*0038*/ 	.word	0xffffffff


	//   ....[4]....
        /*003c*/ 	.word	0xffffffff


	//   ....[5]....
        /*0040*/ 	.word	0xffffffff


	//   ....[6]....
        /*0044*/ 	.word	0xffffffff


	//   ....[7]....
        /*0048*/ 	.word	0xffffffff


	//   ....[8]....
        /*004c*/ 	.word	0xffffffff


	//   ....[9]....
        /*0050*/ 	.word	0xffffffff


	//   ....[10]....
        /*0054*/ 	.word	0xffffffff


	//   ....[11]....
        /*0058*/ 	.word	0xffffffff


	//   ....[12]....
        /*005c*/ 	.word	0xffffffff


	//   ....[13]....
        /*0060*/ 	.word	0xffffffff


	//   ....[14]....
        /*0064*/ 	.word	0xffffffff


	//   ....[15]....
        /*0068*/ 	.word	0xffffffff


	//   ....[16]....
        /*006c*/ 	.word	0xffffffff


	//   ....[17]....
        /*0070*/ 	.word	0xffffffff


	//   ....[18]....
        /*0074*/ 	.word	0xffffffff


	//   ....[19]....
        /*0078*/ 	.word	0xffffffff


	//   ....[20]....
        /*007c*/ 	.word	0xffffffff


	//   ....[21]....
        /*0080*/ 	.word	0xffffffff


	//   ....[22]....
        /*0084*/ 	.word	0xffffffff


	//   ....[23]....
        /*0088*/ 	.word	0xffffffff


	//   ....[24]....
        /*008c*/ 	.word	0xffffffff


	//   ....[25]....
        /*0090*/ 	.word	0xffffffff


	//   ....[26]....
        /*0094*/ 	.word	0xffffffff


	//   ....[27]....
        /*0098*/ 	.word	0xffffffff


	//   ....[28]....
        /*009c*/ 	.word	0xffffffff


	//   ....[29]....
        /*00a0*/ 	.word	0xffffffff


	//   ....[30]....
        /*00a4*/ 	.word	0xffffffff


	//   ....[31]....
        /*00a8*/ 	.word	0xffffffff


	//   ....[32]....
        /*00ac*/ 	.word	0xffffffff


	//   ....[33]....
        /*00b0*/ 	.word	0xffffffff


	//   ....[34]....
        /*00b4*/ 	.word	0xffffffff


	//   ....[35]....
        /*00b8*/ 	.word	0xffffffff


	//   ....[36]....
        /*00bc*/ 	.word	0xffffffff


	//   ....[37]....
        /*00c0*/ 	.word	0xffffffff


	//   ....[38]....
        /*00c4*/ 	.word	0xffffffff


	//   ....[39]....
        /*00c8*/ 	.word	0xffffffff


	//   ....[40]....
        /*00cc*/ 	.word	0xffffffff


	//   ....[41]....
        /*00d0*/ 	.word	0xffffffff


	//   ....[42]....
        /*00d4*/ 	.word	0xffffffff


	//   ....[43]....
        /*00d8*/ 	.word	0xffffffff


	//   ....[44]....
        /*00dc*/ 	.word	0xffffffff


	//   ....[45]....
        /*00e0*/ 	.word	0xffffffff


	//   ....[46]....
        /*00e4*/ 	.word	0xffffffff


	//   ....[47]....
        /*00e8*/ 	.word	0xffffffff


	//   ....[48]....
        /*00ec*/ 	.word	0xffffffff


	//   ....[49]....
        /*00f0*/ 	.word	0xffffffff


	//   ....[50]....
        /*00f4*/ 	.word	0xffffffff


	//   ....[51]....
        /*00f8*/ 	.word	0xffffffff


	//   ....[52]....
        /*00fc*/ 	.word	0xffffffff


	//   ....[53]....
        /*0100*/ 	.word	0xffffffff


	//   ....[54]....
        /*0104*/ 	.word	0xffffffff


	//   ....[55]....
        /*0108*/ 	.word	0xffffffff


	//   ....[56]....
        /*010c*/ 	.word	0xffffffff


	//   ....[57]....
        /*0110*/ 	.word	0xffffffff


	//   ....[58]....
        /*0114*/ 	.word	0xffffffff


	//   ....[59]....
        /*0118*/ 	.word	0xffffffff


	//   ....[60]....
        /*011c*/ 	.word	0xffffffff


	//   ....[61]....
        /*0120*/ 	.word	0xffffffff


	//   ....[62]....
        /*0124*/ 	.word	0xffffffff


	//   ....[63]....
        /*0128*/ 	.word	0xffffffff


	//   ....[64]....
        /*012c*/ 	.word	0xffffffff


	//   ....[65]....
        /*0130*/ 	.word	0xffffffff


	//   ....[66]....
        /*0134*/ 	.word	0xffffffff


	//   ....[67]....
        /*0138*/ 	.word	0xffffffff


	//   ....[68]....
        /*013c*/ 	.word	0xffffffff


	//   ....[69]....
        /*0140*/ 	.word	0xffffffff


	//   ....[70]....
        /*0144*/ 	.word	0xffffffff


	//   ....[71]....
        /*0148*/ 	.word	0xffffffff


	//   ....[72]....
        /*014c*/ 	.word	0xffffffff


	//   ....[73]....
        /*0150*/ 	.word	0xffffffff


	//   ....[74]....
        /*0154*/ 	.word	0xffffffff


	//   ....[75]....
        /*0158*/ 	.word	0xffffffff


	//   ....[76]....
        /*015c*/ 	.word	0xffffffff


	//   ....[77]....
        /*0160*/ 	.word	0xffffffff


	//   ....[78]....
        /*0164*/ 	.word	0xffffffff


	//   ....[79]....
        /*0168*/ 	.word	0xffffffff


	//   ....[80]....
        /*016c*/ 	.word	0xffffffff


	//   ....[81]....
        /*0170*/ 	.word	0xffffffff


	//   ....[82]....
        /*0174*/ 	.word	0xffffffff


	//----- nvinfo : EIATTR_COOP_GROUP_INSTR_OFFSETS
	.align		4
.L_2761:
        /*0178*/ 	.byte	0x04, 0x28
        /*017a*/ 	.short	(.L_2763 - .L_2762)


	//   ....[0]....
.L_2762:
        /*017c*/ 	.word	0x00000cc0


	//   ....[1]....
        /*0180*/ 	.word	0x00000db0


	//   ....[2]....
        /*0184*/ 	.word	0x00000ea0


	//   ....[3]....
        /*0188*/ 	.word	0x00001ce0


	//   ....[4]....
        /*018c*/ 	.word	0x00002f50


	//   ....[5]....
        /*0190*/ 	.word	0x00003190


	//   ....[6]....
        /*0194*/ 	.word	0x000031d0


	//   ....[7]....
        /*0198*/ 	.word	0x00003220


	//   ....[8]....
        /*019c*/ 	.word	0x00003230


	//   ....[9]....
        /*01a0*/ 	.word	0x000032b0


	//   ....[10]....
        /*01a4*/ 	.word	0x000032e0


	//   ....[11]....
        /*01a8*/ 	.word	0x00003320


	//   ....[12]....
        /*01ac*/ 	.word	0x00003330


	//   ....[13]....
        /*01b0*/ 	.word	0x000033d0


	//   ....[14]....
        /*01b4*/ 	.word	0x000033f0


	//   ....[15]....
        /*01b8*/ 	.word	0x00003420


	//   ....[16]....
        /*01bc*/ 	.word	0x00003430


	//   ....[17]....
        /*01c0*/ 	.word	0x000034f0


	//   ....[18]....
        /*01c4*/ 	.word	0x00003520


	//   ....[19]....
        /*01c8*/ 	.word	0x00003540


	//   ....[20]....
        /*01cc*/ 	.word	0x00003560


	//   ....[21]....
        /*01d0*/ 	.word	0x00003610


	//   ....[22]....
        /*01d4*/ 	.word	0x00003650


	//   ....[23]....
        /*01d8*/ 	.word	0x00003670


	//   ....[24]....
        /*01dc*/ 	.word	0x000036a0


	//   ....[25]....
        /*01e0*/ 	.word	0x00004260


	//   ....[26]....
        /*01e4*/ 	.word	0x00004330


	//   ....[27]....
        /*01e8*/ 	.word	0x00004350


	//   ....[28]....
        /*01ec*/ 	.word	0x00004360


	//   ....[29]....
        /*01f0*/ 	.word	0x00004370


	//   ....[30]....
        /*01f4*/ 	.word	0x00004380


	//   ....[31]....
        /*01f8*/ 	.word	0x00004390


	//   ....[32]....
        /*01fc*/ 	.word	0x000043a0


	//   ....[33]....
        /*0200*/ 	.word	0x000043b0


	//   ....[34]....
        /*0204*/ 	.word	0x000043c0


	//   ....[35]....
        /*0208*/ 	.word	0x000044d0


	//   ....[36]....
        /*020c*/ 	.word	0x00004510


	//   ....[37]....
        /*0210*/ 	.word	0x00004530


	//   ....[38]....
        /*0214*/ 	.word	0x00004540


	//   ....[39]....
        /*0218*/ 	.word	0x00004640


	//   ....[40]....
        /*021c*/ 	.word	0x00004660


	//   ....[41]....
        /*0220*/ 	.word	0x00004670


	//   ....[42]....
        /*0224*/ 	.word	0x00004680


	//   ....[43]....
        /*0228*/ 	.word	0x00004770


	//   ....[44]....
        /*022c*/ 	.word	0x00004790


	//   ....[45]....
        /*0230*/ 	.word	0x000047a0


	//   ....[46]....
        /*0234*/ 	.word	0x000047b0


	//   ....[47]....
        /*0238*/ 	.word	0x000048a0


	//   ....[48]....
        /*023c*/ 	.word	0x000048c0


	//   ....[49]....
        /*0240*/ 	.word	0x000048d0


	//   ....[50]....
        /*0244*/ 	.word	0x000048e0


	//   ....[51]....
        /*0248*/ 	.word	0x000049e0


	//   ....[52]....
        /*024c*/ 	.word	0x00004a20


	//   ....[53]....
        /*0250*/ 	.word	0x00004a60


	//   ....[54]....
        /*0254*/ 	.word	0x00004aa0


	//   ....[55]....
        /*0258*/ 	.word	0x00004ae0


	//   ....[56]....
        /*025c*/ 	.word	0x00004b20


	//   ....[57]....
        /*0260*/ 	.word	0x00004b50


	//   ....[58]....
        /*0264*/ 	.word	0x00004b60


	//   ....[59]....
        /*0268*/ 	.word	0x00004b70


	//   ....[60]....
        /*026c*/ 	.word	0x00004ba0


	//   ....[61]....
        /*0270*/ 	.word	0x00008f10


	//   ....[62]....
        /*0274*/ 	.word	0x00008f50


	//   ....[63]....
        /*0278*/ 	.word	0x000090e0


	//   ....[64]....
        /*027c*/ 	.word	0x00009120


	//   ....[65]....
        /*0280*/ 	.word	0x000092b0


	//   ....[66]....
        /*0284*/ 	.word	0x000092f0


	//   ....[67]....
        /*0288*/ 	.word	0x000093b0


	//   ....[68]....
        /*028c*/ 	.word	0x000093d0


	//   ....[69]....
        /*0290*/ 	.word	0x00009400


	//   ....[70]....
        /*0294*/ 	.word	0x00009420


	//   ....[71]....
        /*0298*/ 	.word	0x00009750


	//   ....[72]....
        /*029c*/ 	.word	0x00009a40


	//   ....[73]....
        /*02a0*/ 	.word	0x00009be0


	//   ....[74]....
        /*02a4*/ 	.word	0x00009c30


	//   ....[75]....
        /*02a8*/ 	.word	0x00009c80


	//   ....[76]....
        /*02ac*/ 	.word	0x00009cb0


	//   ....[77]....
        /*02b0*/ 	.word	0x00009cd0


	//   ....[78]....
        /*02b4*/ 	.word	0x00009df0


	//   ....[79]....
        /*02b8*/ 	.word	0x00009e30


	//   ....[80]....
        /*02bc*/ 	.word	0x00009e80


	//   ....[81]....
        /*02c0*/ 	.word	0x00009eb0


	//   ....[82]....
        /*02c4*/ 	.word	0x00009ed0


	//----- nvinfo : EIATTR_EXIT_INSTR_OFFSETS
	.align		4
.L_2763:
        /*02c8*/ 	.byte	0x04, 0x1c
        /*02ca*/ 	.short	(.L_2765 - .L_2764)


	//   ....[0]....
.L_2764:
        /*02cc*/ 	.word	0x00009fc0


	//   ....[1]....
        /*02d0*/ 	.word	0x0000a1b0


	//----- nvinfo : EIATTR_MAX_THREADS
	.align		4
.L_2765:
        /*02d4*/ 	.byte	0x04, 0x05
        /*02d6*/ 	.short	(.L_2767 - .L_2766)
.L_2766:
        /*02d8*/ 	.word	0x00000020
        /*02dc*/ 	.word	0x00000001
        /*02e0*/ 	.word	0x00000001


	//----- nvinfo : EIATTR_CRS_STACK_SIZE
	.align		4
.L_2767:
        /*02e4*/ 	.byte	0x04, 0x1e
        /*02e6*/ 	.short	(.L_2769 - .L_2768)
.L_2768:
        /*02e8*/ 	.word	0x00000000


	//----- nvinfo : EIATTR_CBANK_PARAM_SIZE
	.align		4
.L_2769:
        /*02ec*/ 	.byte	0x03, 0x19
        /*02ee*/ 	.short	0x01f0


	//----- nvinfo : EIATTR_PARAM_CBANK
	.align		4
        /*02f0*/ 	.byte	0x04, 0x0a
        /*02f2*/ 	.short	(.L_2771 - .L_2770)
	.align		4
.L_2770:
        /*02f4*/ 	.word	index@(.nv.constant0._Z25selective_scan_bwd_kernelI32Selective_Scan_bwd_kernel_traitsILi32ELi16ELb1ELb1ELb1ELb0ELb0EfN3c107complexIfEEEEv12SSMParamsBwd)
        /*02f8*/ 	.short	0x0210
        /*02fa*/ 	.short	0x01f0


	//----- nvinfo : EIATTR_SW_WAR
	.align		4
.L_2771:
        /*02fc*/ 	.byte	0x04, 0x36
        /*02fe*/ 	.short	(.L_2773 - .L_2772)
.L_2772:
        /*0300*/ 	.word	0x00000008
.L_2773:


//--------------------- .nv.info._Z25selective_scan_bwd_kernelI32Selective_Scan_bwd_kernel_traitsILi32ELi16ELb1ELb1ELb1ELb0ELb1EfN3c107complexIfEEEEv12SSMParamsBwd --------------------------
	.section	.nv.info._Z25selective_scan_bwd_kernelI32Selective_Scan_bwd_kernel_traitsILi32ELi16ELb1ELb1ELb1ELb0ELb1EfN3c107complexIfEEEEv12SSMParamsBwd,"",@"SHT_CUDA_INFO"
	.sectionflags	@""
	.align	4


	//----- nvinfo : EIATTR_CUDA_API_VERSION
	.align		4
        /*0000*/ 	.byte	0x04, 0x37
        /*0002*/ 	.short	(.L_2775 - .L_2774)
.L_2774:
        /*0004*/ 	.word	0x00000082


	//----- nvinfo : EIATTR_KPARAM_INFO
	.align		4
.L_2775:
        /*0008*/ 	.byte	0x04, 0x17
        /*000a*/ 	.short	(.L_2777 - .L_2776)
.L_2776:
        /*000c*/ 	.word	0x00000000
        /*0010*/ 	.short	0x0000
        /*0012*/ 	.short	0x0000
        /*0014*/ 	.byte	0x00, 0xf0, 0xc1, 0x07


	//----- nvinfo : EIATTR_SPARSE_MMA_MASK
	.align		4
.L_2777:
        /*0018*/ 	.byte	0x03, 0x50
        /*001a*/ 	.short	0x0000


	//----- nvinfo : EIATTR_MAXREG_COUNT
	.align		4
        /*001c*/ 	.byte	0x03, 0x1b
        /*001e*/ 	.short	0x00ff


	//----- nvinfo : EIATTR_NUM_BARRIERS
	.align		4
        /*0020*/ 	.byte	0x02, 0x4c
        /*0022*/ 	.byte	0x01
	.zero		1


	//----- nvinfo : EIATTR_MERCURY_ISA_VERSION
	.align		4
        /*0024*/ 	.byte	0x03, 0x5f
        /*0026*/ 	.short	0x0101


	//----- nvinfo : EIATTR_COOP_GROUP_MASK_REGIDS
	.align		4
        /*0028*/ 	.byte	0x04, 0x29
        /*002a*/ 	.short	(.L_2779 - .L_2778)


	//   ....[0]....
.L_2778:
        /*002c*/ 	.word	0xffffffff


	//   ....[1]....
        /*0030*/ 	.word	0xffffffff


	//   ....[2]....
        /*0034*/ 	.word	0xffffffff


	//   ....[3]....
        /*0038*/ 	.word	0xffffffff


	//   ....[4]....
        /*003c*/ 	.word	0xffffffff


	//   ....[5]....
        /*0040*/ 	.word	0xffffffff


	//   ....[6]....
        /*0044*/ 	.word	0xffffffff


	//   ....[7]....
        /*0048*/ 	.word	0xffffffff


	//   ....[8]....
        /*004c*/ 	.word	0xffffffff


	//   ....[9]....
        /*0050*/ 	.word	0xffffffff


	//   ....[10]....
        /*0054*/ 	.word	0xffffffff


	//   ....[11]....
        /*0058*/ 	.word	0xffffffff


	//   ....[12]....
        /*005c*/ 	.word	0xffffffff


	//   ....[13]....
        /*0060*/ 	.word	0xffffffff


	//   ....[14]....
        /*0064*/ 	.word	0xffffffff


	//   ....[15]....
        /*0068*/ 	.word	0xffffffff


	//   ....[16]....
        /*006c*/ 	.word	0xffffffff


	//   ....[17]....
        /*0070*/ 	.word	0xffffffff


	//   ....[18]....
        /*0074*/ 	.word	0xffffffff


	//   ....[19]....
        /*0078*/ 	.word	0xffffffff


	//   ....[20]....
        /*007c*/ 	.word	0xffffffff


	//   ....[21]....
        /*0080*/ 	.word	0xffffffff


	//   ....[22]....
        /*0084*/ 	.word	0xffffffff


	//   ....[23]....
        /*0088*/ 	.word	0xffffffff


	//   ....[24]....
        /*008c*/ 	.word	0xffffffff


	//   ....[25]....
        /*0090*/ 	.word	0xffffffff


	//   ....[26]....
        /*0094*/ 	.word	0xffffffff


	//   ....[27]....
        /*0098*/ 	.word	0xffffffff


	//   ....[28]....
        /*009c*/ 	.word	0xffffffff


	//   ....[29]....
        /*00a0*/ 	.word	0xffffffff


	//   ....[30]....
        /*00a4*/ 	.word	0xffffffff


	//   ....[31]....
        /*00a8*/ 	.word	0xffffffff


	//   ....[32]....
        /*00ac*/ 	.word	0xffffffff


	//   ....[33]....
        /*00b0*/ 	.word	0xffffffff


	//   ....[34]....
        /*00b4*/ 	.word	0xffffffff


	//   ....[35]....
        /*00b8*/ 	.word	0xffffffff


	//   ....[36]....
        /*00bc*/ 	.word	0xffffffff


	//   ....[37]....
        /*00c0*/ 	.word	0xffffffff


	//   ....[38]....
        /*00c4*/ 	.word	0xffffffff


	//   ....[39]....
        /*00c8*/ 	.word	0xffffffff


	//   ....[40]....
        /*00cc*/ 	.word	0xffffffff


	//   ....[41]....
        /*00d0*/ 	.word	0xffffffff


	//   ....[42]....
        /*00d4*/ 	.word	0xffffffff


	//   ....[43]....
        /*00d8*/ 	.word	0xffffffff


	//   ....[44]....
        /*00dc*/ 	.word	0xffffffff


	//   ....[45]....
        /*00e0*/ 	.word	0xffffffff


	//   ....[46]....
        /*00e4*/ 	.word	0xffffffff


	//   ....[47]....
        /*00e8*/ 	.word	0xffffffff


	//   ....[48]....
        /*00ec*/ 	.word	0xffffffff


	//   ....[49]....
        /*00f0*/ 	.word	0xffffffff


	//   ....[50]....
        /*00f4*/ 	.word	0xffffffff


	//   ....[51]....
        /*00f8*/ 	.word	0xffffffff


	//   ....[52]....
        /*00fc*/ 	.word	0xffffffff


	//   ....[53]....
        /*0100*/ 	.word	0xffffffff


	//   ....[54]....
        /*0104*/ 	.word	0xffffffff


	//   ....[55]....
        /*0108*/ 	.word	0xffffffff


	//   ....[56]....
        /*010c*/ 	.word	0xffffffff


	//   ....[57]....
        /*0110*/ 	.word	0xffffffff


	//   ....[58]....
        /*0114*/ 	.word	0xffffffff


	//   ....[59]....
        /*0118*/ 	.word	0xffffffff


	//   ....[60]....
        /*011c*/ 	.word	0xffffffff


	//   ....[61]....
        /*0120*/ 	.word	0xffffffff


	//   ....[62]....
        /*0124*/ 	.word	0xffffffff


	//   ....[63]....
        /*0128*/ 	.word	0xffffffff


	//   ....[64]....
        /*012c*/ 	.word	0xffffffff


	//   ....[65]....
        /*0130*/ 	.word	0xffffffff


	//   ....[66]....
        /*0134*/ 	.word	0xffffffff


	//   ....[67]....
        /*0138*/ 	.word	0xffffffff


	//   ....[68]....
        /*013c*/ 	.word	0xffffffff


	//   ....[69]....
        /*0140*/ 	.word	0xffffffff


	//   ....[70]....
        /*0144*/ 	.word	0xffffffff


	//   ....[71]....
        /*0148*/ 	.word	0xffffffff


	//   ....[72]....
        /*014c*/ 	.word	0xffffffff


	//   ....[73]....
        /*0150*/ 	.word	0xffffffff


	//   ....[74]....
        /*0154*/ 	.word	0xffffffff


	//   ....[75]....
        /*0158*/ 	.word	0xffffffff


	//   ....[76]....
        /*015c*/ 	.word	0xffffffff


	//   ....[77]....
        /*0160*/ 	.word	0xffffffff


	//   ....[78]....
        /*0164*/ 	.word	0xffffffff


	//   ....[79]....
        /*0168*/ 	.word	0xffffffff


	//   ....[80]....
        /*016c*/ 	.word	0xffffffff


	//   ....[81]....
        /*0170*/ 	.word	0xffffffff


	//   ....[82]....
        /*0174*/ 	.word	0xffffffff


	//   ....[83]....
        /*0178*/ 	.word	0xffffffff


	//   ....[84]....
        /*017c*/ 	.word	0xffffffff


	//   ....[85]....
        /*0180*/ 	.word	0xffffffff


	//   ....[86]....
        /*0184*/ 	.word	0xffffffff


	//----- nvinfo : EIATTR_COOP_GROUP_INSTR_OFFSETS
	.align		4
.L_2779:
        /*0188*/ 	.byte	0x04, 0x28
        /*018a*/ 	.short	(.L_2781 - .L_2780)


	//   ....[0]....
.L_2780:
        /*018c*/ 	.word	0x00000ce0


	//   ....[1]....
        /*0190*/ 	.word	0x00000df0


	//   ....[2]....
        /*0194*/ 	.word	0x00001010


	//   ....[3]....
        /*0198*/ 	.word	0x000011f0


	//   ....[4]....
        /*019c*/ 	.word	0x00001810


	//   ....[5]....
        /*01a0*/ 	.word	0x00001e70


	//   ....[6]....
        /*01a4*/ 	.word	0x00002250


	//   ....[7]....
        /*01a8*/ 	.word	0x00002fa0


	//   ....[8]....
        /*01ac*/ 	.word	0x00004380


	//   ....[9]....
        /*01b0*/ 	.word	0x000045c0


	//   ....[10]....
        /*01b4*/ 	.word	0x000045f0


	//   ....[11]....
        /*01b8*/ 	.word	0x00004640


	//   ....[12]....
        /*01bc*/ 	.word	0x00004650


	//   ....[13]....
        /*01c0*/ 	.word	0x000046d0


	//   ....[14]....
        /*01c4*/ 	.word	0x00004700


	//   ....[15]....
        /*01c8*/ 	.word	0x00004740


	//   ....[16]....
        /*01cc*/ 	.word	0x00004750


	//   ....[17]....
        /*01d0*/ 	.word	0x000047d0


	//   ....[18]....
        /*01d4*/ 	.word	0x00004800


	//   ....[19]....
        /*01d8*/ 	.word	0x00004840


	//   ....[20]....
        /*01dc*/ 	.word	0x00004850


	//   ....[21]....
        /*01e0*/ 	.word	0x000048f0


	//   ....[22]....
        /*01e4*/ 	.word	0x00004910


	//   ....[23]....
        /*01e8*/ 	.word	0x00004940


	//   ....[24]....
        /*01ec*/ 	.word	0x00004960


	//   ....[25]....
        /*01f0*/ 	.word	0x00004a20


	//   ....[26]....
        /*01f4*/ 	.word	0x00004a60


	//   ....[27]....
        /*01f8*/ 	.word	0x00004a80


	//   ....[28]....
        /*01fc*/ 	.word	0x00004ab0


	//   ....[29]....
        /*0200*/ 	.word	0x00005410


	//   ....[30]....
        /*0204*/ 	.word	0x000054b0


	//   ....[31]....
        /*0208*/ 	.word	0x00005570


	//   ....[32]....
        /*020c*/ 	.word	0x000057a0


	//   ....[33]....
        /*0210*/ 	.word	0x000057b0


	//   ....[34]....
        /*0214*/ 	.word	0x000057c0


	//   ....[35]....
        /*0218*/ 	.word	0x000057d0


	//   ....[36]....
        /*021c*/ 	.word	0x000057e0


	//   ....[37]....
        /*0220*/ 	.word	0x000057f0


	//   ....[38]....
        /*0224*/ 	.word	0x00005800


	//   ....[39]....
        /*0228*/ 	.word	0x00005920


	//   ....[40]....
        /*022c*/ 	.word	0x00005960


	//   ....[41]....
        /*0230*/ 	.word	0x00005970


	//   ....[42]....
        /*0234*/ 	.word	0x00005980


	//   ....[43]....
        /*0238*/ 	.word	0x00005a80


	//   ....[44]....
        /*023c*/ 	.word	0x00005aa0


	//   ....[45]....
        /*0240*/ 	.word	0x00005ab0


	//   ....[46]....
        /*0244*/ 	.word	0x00005ac0


	//   ....[47]....
        /*0248*/ 	.word	0x00005bb0


	//   ....[48]....
        /*024c*/ 	.word	0x00005bd0


	//   ....[49]....
        /*0250*/ 	.word	0x00005be0


	//   ....[50]....
        /*0254*/ 	.word	0x00005bf0


	//   ....[51]....
        /*0258*/ 	.word	0x00005ce0


	//   ....[52]....
        /*025c*/ 	.word	0x00005d00


	//   ....[53]....
        /*0260*/ 	.word	0x00005d10


	//   ....[54]....
        /*0264*/ 	.word	0x00005d20


	//   ....[55]....
        /*0268*/ 	.word	0x00005e20


	//   ....[56]....
        /*026c*/ 	.word	0x00005e60


	//   ....[57]....
        /*0270*/ 	.word	0x00005ea0


	//   ....[58]....
        /*0274*/ 	.word	0x00005ee0


	//   ....[59]....
        /*0278*/ 	.word	0x00005f20


	//   ....[60]....
        /*027c*/ 	.word	0x00005f60


	//   ....[61]....
        /*0280*/ 	.word	0x00005fa0


	//   ....[62]....
        /*0284*/ 	.word	0x00005fe0


	//   ....[63]....
        /*0288*/ 	.word	0x00006020


	//   ....[64]....
        /*028c*/ 	.word	0x00006050


	//   ....[65]....
        /*0290*/ 	.word	0x0000a2d0


	//   ....[66]....
        /*0294*/ 	.word	0x0000a310


	//   ....[67]....
        /*0298*/ 	.word	0x0000a4a0


	//   ....[68]....
        /*029c*/ 	.word	0x0000a4e0


	//   ....[69]....
        /*02a0*/ 	.word	0x0000a670


	//   ....[70]....
        /*02a4*/ 	.word	0x0000a6b0


	//   ....[71]....
        /*02a8*/ 	.word	0x0000a790


	//   ....[72]....
        /*02ac*/ 	.word	0x0000a7b0


	//   ....[73]....
        /*02b0*/ 	.word	0x0000a7e0


	//   ....[74]....
        /*02b4*/ 	.word	0x0000a800


	//   ....[75]....
        /*02b8*/ 	.word	0x0000ab60


	//   ....[76]....
        /*02bc*/ 	.word	0x0000ae40


	//   ....[77]....
        /*02c0*/ 	.word	0x0000afe0


	//   ....[78]....
        /*02c4*/ 	.word	0x0000b030


	//   ....[79]....
        /*02c8*/ 	.word	0x0000b080


	//   ....[80]....
        /*02cc*/ 	.word	0x0000b0b0


	//   ....[81]....
        /*02d0*/ 	.word	0x0000b0d0


	//   ....[82]....
        /*02d4*/ 	.word	0x0000b1f0


	//   ....[83]....
        /*02d8*/ 	.word	0x0000b230


	//   ....[84]....
        /*02dc*/ 	.word	0x0000b280


	//   ....[85]....
        /*02e0*/ 	.word	0x0000b2b0


	//   ....[86]....
        /*02e4*/ 	.word	0x0000b2d0


	//----- nvinfo : EIATTR_EXIT_INSTR_OFFSETS
	.align		4
.L_2781:
        /*02e8*/ 	.byte	0x04, 0x1c
        /*02ea*/ 	.short	(.L_2783 - .L_2782)


	//   ....[0]....
.L_2782:
        /*02ec*/ 	.word	0x0000b3c0


	//   ....[1]....
        /*02f0*/ 	.word	0x0000b5b0


	//----- nvinfo : EIATTR_MAX_THREADS
	.align		4
.L_2783:
        /*02f4*/ 	.byte	0x04, 0x05
        /*02f6*/ 	.short	(.L_2785 - .L_2784)
.L_2784:
        /*02f8*/ 	.word	0x00000020
        /*02fc*/ 	.word	0x00000001
        /*0300*/ 	.word	0x00000001


	//----- nvinfo : EIATTR_CRS_STACK_SIZE
	.align		4
.L_2785:
        /*0304*/ 	.byte	0x04, 0x1e
        /*0306*/ 	.short	(.L_2787 - .L_2786)
.L_2786:
        /*0308*/ 	.word	0x00000000


	//----- nvinfo : EIATTR_CBANK_PARAM_SIZE
	.align		4
.L_2787:
        /*030c*/ 	.byte	0x03, 0x19
        /*030e*/ 	.short	0x01f0


	//----- nvinfo : EIATTR_PARAM_CBANK
	.align		4
        /*0310*/ 	.byte	0x04, 0x0a
        /*0312*/ 	.short	(.L_2789 - .L_2788)
	.align		4
.L_2788:
        /*0314*/ 	.word	index@(.nv.constant0._Z25selective_scan_bwd_kernelI32Selective_Scan_bwd_kernel_traitsILi32ELi16ELb1ELb1ELb1ELb0ELb1EfN3c107complexIfEEEEv12SSMParamsBwd)
        /*0318*/ 	.short	0x0210
        /*031a*/ 	.short	0x01f0


	//----- nvinfo : EIATTR_SW_WAR
	.align		4
.L_2789:
        /*031c*/ 	.byte	0x04, 0x36
        /*031e*/ 	.short	(.L_2791 - .L_2790)
.L_2790:
        /*0320*/ 	.word	0x00000008
.L_2791:


//--------------------- .nv.info._Z25selective_scan_bwd_kernelI32Selective_Scan_bwd_kernel_traitsILi32ELi16ELb1ELb1ELb1ELb1ELb0EfN3c107complexIfEEEEv12SSMParamsBwd --------------------------
	.section	.nv.info._Z25selective_scan_bwd_kernelI32Selective_Scan_bwd_kernel_traitsILi32ELi16ELb1ELb1ELb1ELb1ELb0EfN3c107complexIfEEEEv12SSMParamsBwd,"",@"SHT_CUDA_INFO"
	.sectionflags	@""
	.align	4


	//----- nvinfo : EIATTR_CUDA_API_VERSION
	.align		4
        /*0000*/ 	.byte	0x04, 0x37
        /*0002*/ 	.short	(.L_2793 - .L_2792)
.L_2792:
        /*0004*/ 	.word	0x00000082


	//----- nvinfo : EIATTR_KPARAM_INFO
	.align		4
.L_2793:
        /*0008*/ 	.byte	0x04, 0x17
        /*000a*/ 	.short	(.L_2795 - .L_2794)
.L_2794:
        /*000c*/ 	.word	0x00000000
        /*0010*/ 	.short	0x0000
        /*0012*/ 	.short	0x0000
        /*0014*/ 	.byte	0x00, 0xf0, 0xc1, 0x07


	//----- nvinfo : EIATTR_SPARSE_MMA_MASK
	.align		4
.L_2795:
        /*0018*/ 	.byte	0x03, 0x50
        /*001a*/ 	.short	0x0000


	//----- nvinfo : EIATTR_MAXREG_COUNT
	.align		4
        /*001c*/ 	.byte	0x03, 0x1b
        /*001e*/ 	.short	0x00ff


	//----- nvinfo : EIATTR_NUM_BARRIERS
	.align		4
        /*0020*/ 	.byte	0x02, 0x4c
        /*0022*/ 	.byte	0x01
	.zero		1


	//----- nvinfo : EIATTR_MERCURY_ISA_VERSION
	.align		4
        /*0024*/ 	.byte	0x03, 0x5f
        /*0026*/ 	.short	0x0101


	//----- nvinfo : EIATTR_COOP_GROUP_MASK_REGIDS
	.align		4
        /*0028*/ 	.byte	0x04, 0x29
        /*002a*/ 	.short	(.L_2797 - .L_2796)


	//   ....[0]....
.L_2796:
        /*002c*/ 	.word	0xffffffff


	//   ....[1]....
        /*0030*/ 	.word	0xffffffff


	//   ....[2]....
        /*0034*/ 	.word	0xffffffff


	//   ....[3]....
        /*0038*/ 	.word	0xffffffff


	//   ....[4]....
        /*003c*/ 	.word	0xffffffff


	//   ....[5]....
        /*0040*/ 	.word	0xffffffff


	//   ....[6]....
        /*0044*/ 	.word	0xffffffff


	//   ....[7]....
        /*0048*/ 	.word	0xffffffff


	//   ....[8]....
        /*004c*/ 	.word	0xffffffff


	//   ....[9]....
        /*0050*/ 	.word	0xffffffff


	//   ....[10]....
        /*0054*/ 	.word	0xffffffff


	//   ....[11]....
        /*0058*/ 	.word	0xffffffff


	//   ....[12]....
        /*005c*/ 	.word	0xffffffff


	//   ....[13]....
        /*0060*/ 	.word	0xffffffff


	//   ....[14]....
        /*0064*/ 	.word	0xffffffff


	//   ....[15]....
        /*0068*/ 	.word	0xffffffff


	//   ....[16]....
        /*006c*/ 	.word	0xffffffff


	//   ....[17]....
        /*0070*/ 	.word	0xffffffff


	//   ....[18]....
        /*0074*/ 	.word	0xffffffff


	//   ....[19]....
        /*0078*/ 	.word	0xffffffff


	//   ....[20]....
        /*007c*/ 	.word	0xffffffff


	//   ....[21]....
        /*0080*/ 	.word	0xffffffff


	//   ....[22]....
        /*0084*/ 	.word	0xffffffff


	//   ....[23]....
        /*0088*/ 	.word	0xffffffff


	//   ....[24]....
        /*008c*/ 	.word	0xffffffff


	//   ....[25]....
        /*0090*/ 	.word	0xffffffff


	//   ....[26]....
        /*0094*/ 	.word	0xffffffff


	//   ....[27]....
        /*0098*/ 	.word	0xffffffff


	//   ....[28]....
        /*009c*/ 	.word	0xffffffff


	//   ....[29]....
        /*00a0*/ 	.word	0xffffffff


	//   ....[30]....
        /*00a4*/ 	.word	0xffffffff


	//   ....[31]....
        /*00a8*/ 	.word	0xffffffff


	//   ....[32]....
        /*00ac*/ 	.word	0xffffffff


	//   ....[33]....
        /*00b0*/ 	.word	0xffffffff


	//   ....[34]....
        /*00b4*/ 	.word	0xffffffff


	//   ....[35]....
        /*00b8*/ 	.word	0xffffffff


	//   ....[36]....
        /*00bc*/ 	.word	0xffffffff


	//   ....[37]....
        /*00c0*/ 	.word	0xffffffff


	//   ....[38]....
        /*00c4*/ 	.word	0xffffffff


	//   ....[39]....
        /*00c8*/ 	.word	0xffffffff


	//   ....[40]....
        /*00cc*/ 	.word	0xffffffff


	//   ....[41]....
        /*00d0*/ 	.word	0xffffffff


	//   ....[42]....
        /*00d4*/ 	.word	0xffffffff


	//   ....[43]....
        /*00d8*/ 	.word	0xffffffff


	//   ....[44]....
        /*00dc*/ 	.word	0xffffffff


	//   ....[45]....
        /*00e0*/ 	.word	0xffffffff


	//   ....[46]....
        /*00e4*/ 	.word	0xffffffff


	//   ....[47]....
        /*00e8*/ 	.word	0xffffffff


	//   ....[48]....
        /*00ec*/ 	.word	0xffffffff


	//   ....[49]....
        /*00f0*/ 	.word	0xffffffff


	//   ....[50]....
        /*00f4*/ 	.word	0xffffffff


	//   ....[51]....
        /*00f8*/ 	.word	0xffffffff


	//   ....[52]....
        /*00fc*/ 	.word	0xffffffff


	//   ....[53]....
        /*0100*/ 	.word	0xffffffff


	//   ....[54]....
        /*0104*/ 	.word	0xffffffff


	//   ....[55]....
        /*0108*/ 	.word	0xffffffff


	//   ....[56]....
        /*010c*/ 	.word	0xffffffff


	//   ....[57]....
        /*0110*/ 	.word	0xffffffff


	//   ....[58]....
        /*0114*/ 	.word	0xffffffff


	//   ....[59]....
        /*0118*/ 	.word	0xffffffff


	//   ....[60]....
        /*011c*/ 	.word	0xffffffff


	//   ....[61]....
        /*0120*/ 	.word	0xffffffff


	//   ....[62]....
        /*0124*/ 	.word	0xffffffff


	//   ....[63]....
        /*0128*/ 	.word	0xffffffff


	//   ....[64]....
        /*012c*/ 	.word	0xffffffff


	//   ....[65]....
        /*0130*/ 	.word	0xffffffff


	//   ....[66]....
        /*0134*/ 	.word	0xffffffff


	//   ....[67]....
        /*0138*/ 	.word	0xffffffff


	//   ....[68]....
        /*013c*/ 	.word	0xffffffff


	//   ....[69]....
        /*0140*/ 	.word	0xffffffff


	//   ....[70]....
        /*0144*/ 	.word	0xffffffff


	//   ....[71]....
        /*0148*/ 	.word	0xffffffff


	//   ....[72]....
        /*014c*/ 	.word	0xffffffff


	//   ....[73]....
        /*0150*/ 	.word	0xffffffff


	//   ....[74]....
        /*0154*/ 	.word	0xffffffff


	//   ....[75]....
        /*0158*/ 	.word	0xffffffff


	//   ....[76]....
        /*015c*/ 	.word	0xffffffff


	//   ....[77]....
        /*0160*/ 	.word	0xffffffff


	//   ....[78]....
        /*0164*/ 	.word	0xffffffff


	//   ....[79]....
        /*0168*/ 	.word	0xffffffff


	//   ....[80]....
        /*016c*/ 	.word	0xffffffff


	//   ....[81]....
        /*0170*/ 	.word	0xffffffff


	//   ....[82]....
        /*0174*/ 	.word	0xffffffff


	//   ....[83]....
        /*0178*/ 	.word	0xffffffff


	//----- nvinfo : EIATTR_COOP_GROUP_INSTR_OFFSETS
	.align		4
.L_2797:
        /*017c*/ 	.byte	0x04, 0x28
        /*017e*/ 	.short	(.L_2799 - .L_2798)


	//   ....[0]....
.L_2798:
        /*0180*/ 	.word	0x00000ca0


	//   ....[1]....
        /*0184*/ 	.word	0x00000dc0


	//   ....[2]....
        /*0188*/ 	.word	0x00000f90


	//   ....[3]....
        /*018c*/ 	.word	0x00003eb0


	//   ....[4]....
        /*0190*/ 	.word	0x00005290


	//   ....[5]....
        /*0194*/ 	.word	0x000054c0


	//   ....[6]....
        /*0198*/ 	.word	0x000054f0


	//   ....[7]....
        /*019c*/ 	.word	0x00005540


	//   ....[8]....
        /*01a0*/ 	.word	0x00005550


	//   ....[9]....
        /*01a4*/ 	.word	0x000055d0


	//   ....[10]....
        /*01a8*/ 	.word	0x00005600


	//   ....[11]....
        /*01ac*/ 	.word	0x00005640


	//   ....[12]....
        /*01b0*/ 	.word	0x00005650


	//   ....[13]....
        /*01b4*/ 	.word	0x000056d0


	//   ....[14]....
        /*01b8*/ 	.word	0x00005700


	//   ....[15]....
        /*01bc*/ 	.word	0x00005740


	//   ....[16]....
        /*01c0*/ 	.word	0x00005750


	//   ....[17]....
        /*01c4*/ 	.word	0x000057f0


	//   ....[18]....
        /*01c8*/ 	.word	0x00005810


	//   ....[19]....
        /*01cc*/ 	.word	0x00005840


	//   ....[20]....
        /*01d0*/ 	.word	0x00005860


	//   ....[21]....
        /*01d4*/ 	.word	0x00005920


	//   ....[22]....
        /*01d8*/ 	.word	0x00005960


	//   ....[23]....
        /*01dc*/ 	.word	0x00005980


	//   ....[24]....
        /*01e0*/ 	.word	0x000059b0


	//   ....[25]....
        /*01e4*/ 	.word	0x00006310


	//   ....[26]....
        /*01e8*/ 	.word	0x000063b0


	//   ....[27]....
        /*01ec*/ 	.word	0x00006470


	//   ....[28]....
        /*01f0*/ 	.word	0x000066a0


	//   ....[29]....
        /*01f4*/ 	.word	0x000066b0


	//   ....[30]....
        /*01f8*/ 	.word	0x000066c0


	//   ....[31]....
        /*01fc*/ 	.word	0x000066d0


	//   ....[32]....
        /*0200*/ 	.word	0x000066e0


	//   ....[33]....
        /*0204*/ 	.word	0x000066f0


	//   ....[34]....
        /*0208*/ 	.word	0x00006700


	//   ....[35]....
        /*020c*/ 	.word	0x00006820


	//   ....[36]....
        /*0210*/ 	.word	0x00006860


	//   ....[37]....
        /*0214*/ 	.word	0x00006870


	//   ....[38]....
        /*0218*/ 	.word	0x00006880


	//   ....[39]....
        /*021c*/ 	.word	0x00006980


	//   ....[40]....
        /*0220*/ 	.word	0x000069a0


	//   ....[41]....
        /*0224*/ 	.word	0x000069b0


	//   ....[42]....
        /*0228*/ 	.word	0x000069c0


	//   ....[43]....
        /*022c*/ 	.word	0x00006ab0


	//   ....[44]....
        /*0230*/ 	.word	0x00006ad0


	//   ....[45]....
        /*0234*/ 	.word	0x00006ae0


	//   ....[46]....
        /*0238*/ 	.word	0x00006af0


	//   ....[47]....
        /*023c*/ 	.word	0x00006be0


	//   ....[48]....
        /*0240*/ 	.word	0x00006c00


	//   ....[49]....
        /*0244*/ 	.word	0x00006c10


	//   ....[50]....
        /*0248*/ 	.word	0x00006c20


	//   ....[51]....
        /*024c*/ 	.word	0x00006d20


	//   ....[52]....
        /*0250*/ 	.word	0x00006d60


	//   ....[53]....
        /*0254*/ 	.word	0x00006da0


	//   ....[54]....
        /*0258*/ 	.word	0x00006de0


	//   ....[55]....
        /*025c*/ 	.word	0x00006e20


	//   ....[56]....
        /*0260*/ 	.word	0x00006e60


	//   ....[57]....
        /*0264*/ 	.word	0x00006ea0


	//   ....[58]....
        /*0268*/ 	.word	0x00006ec0


	//   ....[59]....
        /*026c*/ 	.word	0x00006ee0


	//   ....[60]....
        /*0270*/ 	.word	0x00006f10


	//   ....[61]....
        /*0274*/ 	.word	0x0000b1c0


	//   ....[62]....
        /*0278*/ 	.word	0x0000b200


	//   ....[63]....
        /*027c*/ 	.word	0x0000b390


	//   ....[64]....
        /*0280*/ 	.word	0x0000b3d0


	//   ....[65]....
        /*0284*/ 	.word	0x0000b560


	//   ....[66]....
        /*0288*/ 	.word	0x0000b5a0


	//   ....[67]....
        /*028c*/ 	.word	0x0000b680


	//   ....[68]....
        /*0290*/ 	.word	0x0000b6a0


	//   ....[69]....
        /*0294*/ 	.word	0x0000b6d0


	//   ....[70]....
        /*0298*/ 	.word	0x0000b6f0


	//   ....[71]....
        /*029c*/ 	.word	0x0000bb40


	//   ....[72]....
        /*02a0*/ 	.word	0x0000c000


	//   ....[73]....
        /*02a4*/ 	.word	0x0000c540


	//   ....[74]....
        /*02a8*/ 	.word	0x0000c6f0


	//   ....[75]....
        /*02ac*/ 	.word	0x0000c740


	//   ....[76]....
        /*02b0*/ 	.word	0x0000c790


	//   ....[77]....
        /*02b4*/ 	.word	0x0000c7c0


	//   ....[78]....
        /*02b8*/ 	.word	0x0000c7e0


	//   ....[79]....
        /*02bc*/ 	.word	0x0000c900


	//   ....[80]....
        /*02c0*/ 	.word	0x0000c940


	//   ....[81]....
        /*02c4*/ 	.word	0x0000c990


	//   ....[82]....
        /*02c8*/ 	.word	0x0000c9c0


	//   ....[83]....
        /*02cc*/ 	.word	0x0000c9e0


	//----- nvinfo : EIATTR_EXIT_INSTR_OFFSETS
	.align		4
.L_2799:
        /*02d0*/ 	.byte	0x04, 0x1c
        /*02d2*/ 	.short	(.L_2801 - .L_2800)


	//   ....[0]....
.L_2800:
        /*02d4*/ 	.word	0x0000cad0


	//   ....[1]....
        /*02d8*/ 	.word	0x0000ccc0


	//----- nvinfo : EIATTR_MAX_THREADS
	.align		4
.L_2801:
        /*02dc*/ 	.byte	0x04, 0x05
        /*02de*/ 	.short	(.L_2803 - .L_2802)
.L_2802:
        /*02e0*/ 	.word	0x00000020
        /*02e4*/ 	.word	0x00000001
        /*02e8*/ 	.word	0x00000001


	//----- nvinfo : EIATTR_CRS_STACK_SIZE
	.align		4
.L_2803:
        /*02ec*/ 	.byte	0x04, 0x1e
        /*02ee*/ 	.short	(.L_2805 - .L_2804)
.L_2804:
        /*02f0*/ 	.word	0x00000000


	//----- nvinfo : EIATTR_CBANK_PARAM_SIZE
	.align		4
.L_2805:
        /*02f4*/ 	.byte	0x03, 0x19
        /*02f6*/ 	.short	0x01f0


	//----- nvinfo : EIATTR_PARAM_CBANK
	.align		4
        /*02f8*/ 	.byte	0x04, 0x0a
        /*02fa*/ 	.short	(.L_2807 - .L_2806)
	.align		4
.L_2806:
        /*02fc*/ 	.word	index@(.nv.constant0._Z25selective_scan_bwd_kernelI32Selective_Scan_bwd_kernel_traitsILi32ELi16ELb1ELb1ELb1ELb1ELb0EfN3c107complexIfEEEEv12SSMParamsBwd)
        /*0300*/ 	.short	0x0210
        /*0302*/ 	.short	0x01f0


	//----- nvinfo : EIATTR_SW_WAR
	.align		4
.L_2807:
        /*0304*/ 	.byte	0x04, 0x36
        /*0306*/ 	.short	(.L_2809 - .L_2808)
.L_2808:
        /*0308*/ 	.word	0x00000008
.L_2809:


//--------------------- .nv.info._Z25selective_scan_bwd_kernelI32Selective_Scan_bwd_kernel_traitsILi32ELi16ELb1ELb1ELb1ELb1ELb1EfN3c107complexIfEEEEv12SSMParamsBwd --------------------------
	.section	.nv.info._Z25selective_scan_bwd_kernelI32Selective_Scan_bwd_kernel_traitsILi32ELi16ELb1ELb1ELb1ELb1ELb1EfN3c107complexIfEEEEv12SSMParamsBwd,"",@"SHT_CUDA_INFO"
	.sectionflags	@""
	.align	4


	//----- nvinfo : EIATTR_CUDA_API_VERSION
	.align		4
        /*0000*/ 	.byte	0x04, 0x37
        /*0002*/ 	.short	(.L_2811 - .L_2810)
.L_2810:
        /*0004*/ 	.word	0x00000082


	//----- nvinfo : EIATTR_KPARAM_INFO
	.align		4
.L_2811:
        /*0008*/ 	.byte	0x04, 0x17
        /*000a*/ 	.short	(.L_2813 - .L_2812)
.L_2812:
        /*000c*/ 	.word	0x00000000
        /*0010*/ 	.short	0x0000
        /*0012*/ 	.short	0x0000
        /*0014*/ 	.byte	0x00, 0xf0, 0xc1, 0x07


	//----- nvinfo : EIATTR_SPARSE_MMA_MASK
	.align		4
.L_2813:
        /*0018*/ 	.byte	0x03, 0x50
        /*001a*/ 	.short	0x0000


	//----- nvinfo : EIATTR_MAXREG_COUNT
	.align		4
        /*001c*/ 	.byte	0x03, 0x1b
        /*001e*/ 	.short	0x00ff


	//----- nvinfo : EIATTR_NUM_BARRIERS
	.align		4
        /*0020*/ 	.byte	0x02, 0x4c
        /*0022*/ 	.byte	0x01
	.zero		1


	//----- nvinfo : EIATTR_MERCURY_ISA_VERSION
	.align		4
        /*0024*/ 	.byte	0x03, 0x5f
        /*0026*/ 	.short	0x0101


	//----- nvinfo : EIATTR_COOP_GROUP_MASK_REGIDS
	.align		4
        /*0028*/ 	.byte	0x04, 0x29
        /*002a*/ 	.short	(.L_2815 - .L_2814)


	//   ....[0]....
.L_2814:
        /*002c*/ 	.word	0xffffffff


	//   ....[1]....
        /*0030*/ 	.word	0xffffffff


	//   ....[2]....
        /*0034*/ 	.word	0xffffffff


	//   ....[3]....
        /*0038*/ 	.word	0xffffffff


	//   ....[4]....
        /*003c*/ 	.word	0xffffffff


	//   ....[5]....
        /*0040*/ 	.word	0xffffffff


	//   ....[6]....
        /*0044*/ 	.word	0xffffffff


	//   ....[7]....
        /*0048*/ 	.word	0xffffffff


	//   ....[8]....
        /*004c*/ 	.word	0xffffffff


	//   ....[9]....
        /*0050*/ 	.word	0xffffffff


	//   ....[10]....
        /*0054*/ 	.word	0xffffffff


	//   ....[11]....
        /*0058*/ 	.word	0xffffffff


	//   ....[12]....
        /*005c*/ 	.word	0xffffffff


	//   ....[13]....
        /*0060*/ 	.word	0xffffffff


	//   ....[14]....
        /*0064*/ 	.word	0xffffffff


	//   ....[15]....
        /*0068*/ 	.word	0xffffffff


	//   ....[16]....
        /*006c*/ 	.word	0xffffffff


	//   ....[17]....
        /*0070*/ 	.word	0xffffffff


	//   ....[18]....
        /*0074*/ 	.word	0xffffffff


	//   ....[19]....
        /*0078*/ 	.word	0xffffffff


	//   ....[20]....
        /*007c*/ 	.word	0xffffffff


	//   ....[21]....
        /*0080*/ 	.word	0xffffffff


	//   ....[22]....
        /*0084*/ 	.word	0xffffffff


	//   ....[23]....
        /*0088*/ 	.word	0xffffffff


	//   ....[24]....
        /*008c*/ 	.word	0xffffffff


	//   ....[25]....
        /*0090*/ 	.word	0xffffffff


	//   ....[26]....
        /*0094*/ 	.word	0xffffffff


	//   ....[27]....
        /*0098*/ 	.word	0xffffffff


	//   ....[28]....
        /*009c*/ 	.word	0xffffffff


	//   ....[29]....
        /*00a0*/ 	.word	0xffffffff


	//   ....[30]....
        /*00a4*/ 	.word	0xffffffff


	//   ....[31]....
        /*00a8*/ 	.word	0xffffffff


	//   ....[32]....
        /*00ac*/ 	.word	0xffffffff


	//   ....[33]....
        /*00b0*/ 	.word	0xffffffff


	//   ....[34]....
        /*00b4*/ 	.word	0xffffffff


	//   ....[35]....
        /*00b8*/ 	.word	0xffffffff


	//   ....[36]....
        /*00bc*/ 	.word	0xffffffff


	//   ....[37]....
        /*00c0*/ 	.word	0xffffffff


	//   ....[38]....
        /*00c4*/ 	.word	0xffffffff


	//   ....[39]....
        /*00c8*/ 	.word	0xffffffff


	//   ....[40]....
        /*00cc*/ 	.word	0xffffffff


	//   ....[41]....
        /*00d0*/ 	.word	0xffffffff


	//   ....[42]....
        /*00d4*/ 	.word	0xffffffff


	//   ....[43]....
        /*00d8*/ 	.word	0xffffffff


	//   ....[44]....
        /*00dc*/ 	.word	0xffffffff


	//   ....[45]....
        /*00e0*/ 	.word	0xffffffff


	//   ....[46]....
        /*00e4*/ 	.word	0xffffffff


	//   ....[47]....
        /*00e8*/ 	.word	0xffffffff


	//   ....[48]....
        /*00ec*/ 	.word	0xffffffff


	//   ....[49]....
        /*00f0*/ 	.word	0xffffffff


	//   ....[50]....
        /*00f4*/ 	.word	0xffffffff


	//   ....[51]....
        /*00f8*/ 	.word	0xffffffff


	//   ....[52]....
        /*00fc*/ 	.word	0xffffffff


	//   ....[53]....
        /*0100*/ 	.word	0xffffffff


	//   ....[54]....
        /*0104*/ 	.word	0xffffffff


	//   ....[55]....
        /*0108*/ 	.word	0xffffffff


	//   ....[56]....
        /*010c*/ 	.word	0xffffffff


	//   ....[57]....
        /*0110*/ 	.word	0xffffffff


	//   ....[58]....
        /*0114*/ 	.word	0xffffffff


	//   ....[59]....
        /*0118*/ 	.word	0xffffffff


	//   ....[60]....
        /*011c*/ 	.word	0xffffffff


	//   ....[61]....
        /*0120*/ 	.word	0xffffffff


	//   ....[62]....
        /*0124*/ 	.word	0xffffffff


	//   ....[63]....
        /*0128*/ 	.word	0xffffffff


	//   ....[64]....
        /*012c*/ 	.word	0xffffffff


	//   ....[65]....
        /*0130*/ 	.word	0xffffffff


	//   ....[66]....
        /*0134*/ 	.word	0xffffffff


	//   ....[67]....
        /*0138*/ 	.word	0xffffffff


	//   ....[68]....
        /*013c*/ 	.word	0xffffffff


	//   ....[69]....
        /*0140*/ 	.word	0xffffffff


	//   ....[70]....
        /*0144*/ 	.word	0xffffffff


	//   ....[71]....
        /*0148*/ 	.word	0xffffffff


	//   ....[72]....
        /*014c*/ 	.word	0xffffffff


	//   ....[73]....
        /*0150*/ 	.word	0xffffffff


	//   ....[74]....
        /*0154*/ 	.word	0xffffffff


	//   ....[75]....
        /*0158*/ 	.word	0xffffffff


	//   ....[76]....
        /*015c*/ 	.word	0xffffffff


	//   ....[77]....
        /*0160*/ 	.word	0xffffffff


	//   ....[78]....
        /*0164*/ 	.word	0xffffffff


	//   ....[79]....
        /*0168*/ 	.word	0xffffffff


	//   ....[80]....
        /*016c*/ 	.word	0xffffffff


	//   ....[81]....
        /*0170*/ 	.word	0xffffffff


	//   ....[82]....
        /*0174*/ 	.word	0xffffffff


	//   ....[83]....
        /*0178*/ 	.word	0xffffffff


	//   ....[84]....
        /*017c*/ 	.word	0xffffffff


	//   ....[85]....
        /*0180*/ 	.word	0xffffffff


	//   ....[86]....
        /*0184*/ 	.word	0xffffffff


	//   ....[87]....
        /*0188*/ 	.word	0xffffffff


	//----- nvinfo : EIATTR_COOP_GROUP_INSTR_OFFSETS
	.align		4
.L_2815:
        /*018c*/ 	.byte	0x04, 0x28
        /*018e*/ 	.short	(.L_2817 - .L_2816)


	//   ....[0]....
.L_2816:
        /*0190*/ 	.word	0x00000cc0


	//   ....[1]....
        /*0194*/ 	.word	0x00000dd0


	//   ....[2]....
        /*0198*/ 	.word	0x00000fc0


	//   ....[3]....
        /*019c*/ 	.word	0x00003600


	//   ....[4]....
        /*01a0*/ 	.word	0x00003c50


	//   ....[5]....
        /*01a4*/ 	.word	0x00004290


	//   ....[6]....
        /*01a8*/ 	.word	0x00004670


	//   ....[7]....
        /*01ac*/ 	.word	0x000052d0


	//   ....[8]....
        /*01b0*/ 	.word	0x00006690


	//   ....[9]....
        /*01b4*/ 	.word	0x000068f0


	//   ....[10]....
        /*01b8*/ 	.word	0x00006930


	//   ....[11]....
        /*01bc*/ 	.word	0x00006960


	//   ....[12]....
        /*01c0*/ 	.word	0x00006970


	//   ....[13]....
        /*01c4*/ 	.word	0x00006a10


	//   ....[14]....
        /*01c8*/ 	.word	0x00006a40


	//   ....[15]....
        /*01cc*/ 	.word	0x00006a60


	//   ....[16]....
        /*01d0*/ 	.word	0x00006a70


	//   ....[17]....
        /*01d4*/ 	.word	0x00006b10


	//   ....[18]....
        /*01d8*/ 	.word	0x00006b40


	//   ....[19]....
        /*01dc*/ 	.word	0x00006b60


	//   ....[20]....
        /*01e0*/ 	.word	0x00006b70


	//   ....[21]....
        /*01e4*/ 	.word	0x00006c30


	//   ....[22]....
        /*01e8*/ 	.word	0x00006c60


	//   ....[23]....
        /*01ec*/ 	.word	0x00006c80


	//   ....[24]....
        /*01f0*/ 	.word	0x00006c90


	//   ....[25]....
        /*01f4*/ 	.word	0x00006d50


	//   ....[26]....
        /*01f8*/ 	.word	0x00006da0


	//   ....[27]....
        /*01fc*/ 	.word	0x00006dc0


	//   ....[28]....
        /*0200*/ 	.word	0x00006df0


	//   ....[29]....
        /*0204*/ 	.word	0x000074a0


	//   ....[30]....
        /*0208*/ 	.word	0x00007560


	//   ....[31]....
        /*020c*/ 	.word	0x00007610


	//   ....[32]....
        /*0210*/ 	.word	0x00007aa0


	//   ....[33]....
        /*0214*/ 	.word	0x00007ad0


	//   ....[34]....
        /*0218*/ 	.word	0x00007ae0


	//   ....[35]....
        /*021c*/ 	.word	0x00007af0


	//   ....[36]....
        /*0220*/ 	.word	0x00007b00


	//   ....[37]....
        /*0224*/ 	.word	0x00007b10


	//   ....[38]....
        /*0228*/ 	.word	0x00007b20


	//   ....[39]....
        /*022c*/ 	.word	0x00007c40


	//   ....[40]....
        /*0230*/ 	.word	0x00007c80


	//   ....[41]....
        /*0234*/ 	.word	0x00007c90


	//   ....[42]....
        /*0238*/ 	.word	0x00007ca0


	//   ....[43]....
        /*023c*/ 	.word	0x00007da0


	//   ....[44]....
        /*0240*/ 	.word	0x00007dc0


	//   ....[45]....
        /*0244*/ 	.word	0x00007dd0


	//   ....[46]....
        /*0248*/ 	.word	0x00007de0


	//   ....[47]....
        /*024c*/ 	.word	0x00007ed0


	//   ....[48]....
        /*0250*/ 	.word	0x00007ef0


	//   ....[49]....
        /*0254*/ 	.word	0x00007f00


	//   ....[50]....
        /*0258*/ 	.word	0x00007f10


	//   ....[51]....
        /*025c*/ 	.word	0x00008000


	//   ....[52]....
        /*0260*/ 	.word	0x00008020


	//   ....[53]....
        /*0264*/ 	.word	0x00008030


	//   ....[54]....
        /*0268*/ 	.word	0x00008040


	//   ....[55]....
        /*026c*/ 	.word	0x000081d0


	//   ....[56]....
        /*0270*/ 	.word	0x00008210


	//   ....[57]....
        /*0274*/ 	.word	0x00008250


	//   ....[58]....
        /*0278*/ 	.word	0x000082f0


	//   ....[59]....
        /*027c*/ 	.word	0x00008320


	//   ....[60]....
        /*0280*/ 	.word	0x000085e0


	//   ....[61]....
        /*0284*/ 	.word	0x00008610


	//   ....[62]....
        /*0288*/ 	.word	0x00008630


	//   ....[63]....
        /*028c*/ 	.word	0x00008720


	//   ....[64]....
        /*0290*/ 	.word	0x00008760


	//   ....[65]....
        /*0294*/ 	.word	0x0000c600


	//   ....[66]....
        /*0298*/ 	.word	0x0000c640


	//   ....[67]....
        /*029c*/ 	.word	0x0000c7d0


	//   ....[68]....
        /*02a0*/ 	.word	0x0000c810


	//   ....[69]....
        /*02a4*/ 	.word	0x0000c9a0


	//   ....[70]....
        /*02a8*/ 	.word	0x0000c9e0


	//   ....[71]....
        /*02ac*/ 	.word	0x0000cab0


	//   ....[72]....
        /*02b0*/ 	.word	0x0000cad0


	//   ....[73]....
        /*02b4*/ 	.word	0x0000cb00


	//   ....[74]....
        /*02b8*/ 	.word	0x0000cb20


	//   ....[75]....
        /*02bc*/ 	.word	0x0000cf20


	//   ....[76]....
        /*02c0*/ 	.word	0x0000d390


	//   ....[77]....
        /*02c4*/ 	.word	0x0000d920


	//   ....[78]....
        /*02c8*/ 	.word	0x0000dad0


	//   ....[79]....
        /*02cc*/ 	.word	0x0000db20


	//   ....[80]....
        /*02d0*/ 	.word	0x0000db70


	//   ....[81]....
        /*02d4*/ 	.word	0x0000dba0


	//   ....[82]....
        /*02d8*/ 	.word	0x0000dbc0


	//   ....[83]....
        /*02dc*/ 	.word	0x0000dce0


	//   ....[84]....
        /*02e0*/ 	.word	0x0000dd20


	//   ....[85]....
        /*02e4*/ 	.word	0x0000dd70


	//   ....[86]....
        /*02e8*/ 	.word	0x0000dda0


	//   ....[87]....
        /*02ec*/ 	.word	0x0000ddc0


	//----- nvinfo : EIATTR_EXIT_INSTR_OFFSETS
	.align		4
.L_2817:
        /*02f0*/ 	.byte	0x04, 0x1c
        /*02f2*/ 	.short	(.L_2819 - .L_2818)


	//   ....[0]....
.L_2818:
        /*02f4*/ 	.word	0x0000deb0


	//   ....[1]....
        /*02f8*/ 	.word	0x0000e0a0


	//----- nvinfo : EIATTR_MAX_THREADS
	.align		4
.L_2819:
        /*02fc*/ 	.byte	0x04, 0x05
        /*02fe*/ 	.short	(.L_2821 - .L_2820)
.L_2820:
        /*0300*/ 	.word	0x00000020
        /*0304*/ 	.word	0x00000001
        /*0308*/ 	.word	0x00000001


	//----- nvinfo : EIATTR_CRS_STACK_SIZE
	.align		4
.L_2821:
        /*030c*/ 	.byte	0x04, 0x1e
        /*030e*/ 	.short	(.L_2823 - .L_2822)
.L_2822:
        /*0310*/ 	.word	0x00000000


	//----- nvinfo : EIATTR_CBANK_PARAM_SIZE
	.align		4
.L_2823:
        /*0314*/ 	.byte	0x03, 0x19
        /*0316*/ 	.short	0x01f0


	//----- nvinfo : EIATTR_PARAM_CBANK
	.align		4
        /*0318*/ 	.byte	0x04, 0x0a
        /*031a*/ 	.short	(.L_2825 - .L_2824)
	.align		4
.L_2824:
        /*031c*/ 	.word	index@(.nv.constant0._Z25selective_scan_bwd_kernelI32Selective_Scan_bwd_kernel_traitsILi32ELi16ELb1ELb1ELb1ELb1ELb1EfN3c107complexIfEEEEv12SSMParamsBwd)
        /*0320*/ 	.short	0x0210
        /*0322*/ 	.short	0x01f0


	//----- nvinfo : EIATTR_SW_WAR
	.align		4
.L_2825:
        /*0324*/ 	.byte	0x04, 0x36
        /*0326*/ 	.short	(.L_2827 - .L_2826)
.L_2826:
        /*0328*/ 	.word	0x00000008
.L_2827:


//--------------------- .nv.info._Z25selective_scan_bwd_kernelI32Selective_Scan_bwd_kernel_traitsILi32ELi8ELb0ELb0ELb0ELb0ELb0EfN3c107complexIfEEEEv12SSMParamsBwd --------------------------
	.section	.nv.info._Z25selective_scan_bwd_kernelI32Selective_Scan_bwd_kernel_traitsILi32ELi8ELb0ELb0ELb0ELb0ELb0EfN3c107complexIfEEEEv12SSMParamsBwd,"",@"SHT_CUDA_INFO"
	.sectionflags	@""
	.align	4


	//----- nvinfo : EIATTR_CUDA_API_VERSION
	.align		4
        /*0000*/ 	.byte	0x04, 0x37
        /*0002*/ 	.short	(.L_2829 - .L_2828)
.L_2828:
        /*0004*/ 	.word	0x00000082


	//----- nvinfo : EIATTR_KPARAM_INFO
	.align		4
.L_2829:
        /*0008*/ 	.byte	0x04, 0x17
        /*000a*/ 	.short	(.L_2831 - .L_2830)
.L_2830:
        /*000c*/ 	.word	0x00000000
        /*0010*/ 	.short	0x0000
        /*0012*/ 	.short	0x0000
        /*0014*/ 	.byte	0x00, 0xf0, 0xc1, 0x07


	//----- nvinfo : EIATTR_SPARSE_MMA_MASK
	.align		4
.L_2831:
        /*0018*/ 	.byte	0x03, 0x50
        /*001a*/ 	.short	0x0000


	//----- nvinfo : EIATTR_MAXREG_COUNT
	.align		4
        /*001c*/ 	.byte	0x03, 0x1b
        /*001e*/ 	.short	0x00ff


	//----- nvinfo : EIATTR_NUM_BARRIERS
	.align		4
        /*0020*/ 	.byte	0x02, 0x4c
        /*0022*/ 	.byte	0x01
	.zero		1


	//----- nvinfo : EIATTR_MERCURY_ISA_VERSION
	.align		4
        /*0024*/ 	.byte	0x03, 0x5f
        /*0026*/ 	.short	0x0101


	//----- nvinfo : EIATTR_COOP_GROUP_MASK_REGIDS
	.align		4
        /*0028*/ 	.byte	0x04, 0x29
        /*002a*/ 	.short	(.L_2833 - .L_2832)


	//   ....[0]....
.L_2832:
        /*002c*/ 	.word	0xffffffff


	//   ....[1]....
        /*0030*/ 	.word	0xffffffff


	//   ....[2]....
        /*0034*/ 	.word	0xffffffff


	//   ....[3]....
        /*0038*/ 	.word	0xffffffff


	//   ....[4]....
        /*003c*/ 	.word	0xffffffff


	//   ....[5]....
        /*0040*/ 	.word	0xffffffff


	//   ....[6]....
        /*0044*/ 	.word	0xffffffff


	//   ....[7]....
        /*0048*/ 	.word	0xffffffff


	//   ....[8]....
        /*004c*/ 	.word	0xffffffff


	//   ....[9]....
        /*0050*/ 	.word	0xffffffff


	//   ....[10]....
        /*0054*/ 	.word	0xffffffff


	//   ....[11]....
        /*0058*/ 	.word	0xffffffff


	//   ....[12]....
        /*005c*/ 	.word	0xffffffff


	//   ....[13]....
        /*0060*/ 	.word	0xffffffff


	//   ....[14]....
        /*0064*/ 	.word	0xffffffff


	//   ....[15]....
        /*0068*/ 	.word	0xffffffff


	//   ....[16]....
        /*006c*/ 	.word	0xffffffff


	//   ....[17]....
        /*0070*/ 	.word	0xffffffff


	//   ....[18]....
        /*0074*/ 	.word	0xffffffff


	//   ....[19]....
        /*0078*/ 	.word	0xffffffff


	//   ....[20]....
        /*007c*/ 	.word	0xffffffff


	//   ....[21]....
        /*0080*/ 	.word	0xffffffff


	//   ....[22]....
        /*0084*/ 	.word	0xffffffff


	//   ....[23]....
        /*0088*/ 	.word	0xffffffff


	//   ....[24]....
        /*008c*/ 	.word	0xffffffff


	//   ....[25]....
        /*0090*/ 	.word	0xffffffff


	//   ....[26]....
        /*0094*/ 	.word	0xffffffff


	//   ....[27]....
        /*0098*/ 	.word	0xffffffff


	//   ....[28]....
        /*009c*/ 	.word	0xffffffff


	//   ....[29]....
        /*00a0*/ 	.word	0xffffffff


	//   ....[30]....
        /*00a4*/ 	.word	0xffffffff


	//   ....[31]....
        /*00a8*/ 	.word	0xffffffff


	//   ....[32]....
        /*00ac*/ 	.word	0xffffffff


	//   ....[33]....
        /*00b0*/ 	.word	0xffffffff


	//   ....[34]....
        /*00b4*/ 	.word	0xffffffff


	//   ....[35]....
        /*00b8*/ 	.word	0xffffffff


	//   ....[36]....
        /*00bc*/ 	.word	0xffffffff


	//   ....[37]....
        /*00c0*/ 	.word	0xffffffff


	//   ....[38]....
        /*00c4*/ 	.word	0xffffffff


	//   ....[39]....
        /*00c8*/ 	.word	0xffffffff


	//   ....[40]....
        /*00cc*/ 	.word	0xffffffff


	//   ....[41]....
        /*00d0*/ 	.word	0xffffffff


	//   ....[42]....
        /*00d4*/ 	.word	0xffffffff


	//   ....[43]....
        /*00d8*/ 	.word	0xffffffff


	//   ....[44]....
        /*00dc*/ 	.word	0xffffffff


	//   ....[45]....
        /*00e0*/ 	.word	0xffffffff


	//   ....[46]....
        /*00e4*/ 	.word	0xffffffff


	//   ....[47]....
        /*00e8*/ 	.word	0xffffffff


	//   ....[48]....
        /*00ec*/ 	.word	0xffffffff


	//   ....[49]....
        /*00f0*/ 	.word	0xffffffff


	//   ....[50]....
        /*00f4*/ 	.word	0xffffffff


	//   ....[51]....
        /*00f8*/ 	.word	0xffffffff


	//   ....[52]....
        /*00fc*/ 	.word	0xffffffff


	//   ....[53]....
        /*0100*/ 	.word	0xffffffff


	//   ....[54]....
        /*0104*/ 	.word	0xffffffff


	//   ....[55]....
        /*0108*/ 	.word	0xffffffff


	//   ....[56]....
        /*010c*/ 	.word	0xffffffff


	//   ....[57]....
        /*0110*/ 	.word	0xffffffff


	//   ....[58]....
        /*0114*/ 	.word	0xffffffff


	//   ....[59]....
        /*0118*/ 	.word	0xffffffff


	//   ....[60]....
        /*011c*/ 	.word	0xffffffff


	//   ....[61]....
        /*0120*/ 	.word	0xffffffff


	//   ....[62]....
        /*0124*/ 	.word	0xffffffff


	//   ....[63]....
        /*0128*/ 	.word	0xffffffff


	//   ....[64]....
        /*012c*/ 	.word	0xffffffff


	//   ....[65]....
        /*0130*/ 	.word	0xffffffff


	//   ....[66]....
        /*0134*/ 	.word	0xffffffff


	//   ....[67]....
        /*0138*/ 	.word	0xffffffff


	//   ....[68]....
        /*013c*/ 	.word	0xffffffff


	//   ....[69]....
        /*0140*/ 	.word	0xffffffff


	//   ....[70]....
        /*0144*/ 	.word	0xffffffff


	//   ....[71]....
        /*0148*/ 	.word	0xffffffff


	//   ....[72]....
        /*014c*/ 	.word	0xffffffff


	//   ....[73]....
        /*0150*/ 	.word	0xffffffff


	//   ....[74]....
        /*0154*/ 	.word	0xffffffff


	//   ....[75]....
        /*0158*/ 	.word	0xffffffff


	//   ....[76]....
        /*015c*/ 	.word	0xffffffff


	//   ....[77]....
        /*0160*/ 	.word	0xffffffff


	//   ....[78]....
        /*0164*/ 	.word	0xffffffff


	//   ....[79]....
        /*0168*/ 	.word	0xffffffff


	//   ....[80]....
        /*016c*/ 	.word	0xffffffff


	//   ....[81]....
        /*0170*/ 	.word	0xffffffff


	//   ....[82]....
        /*0174*/ 	.word	0xffffffff


	//   ....[83]....
        /*0178*/ 	.word	0xffffffff


	//   ....[84]....
        /*017c*/ 	.word	0xffffffff


	//   ....[85]....
        /*0180*/ 	.word	0xffffffff


	//   ....[86]....
        /*0184*/ 	.word	0xffffffff


	//   ....[87]....
        /*0188*/ 	.word	0xffffffff


	//   ....[88]....
        /*018c*/ 	.word	0xffffffff


	//   ....[89]....
        /*0190*/ 	.word	0xffffffff


	//   ....[90]....
        /*0194*/ 	.word	0xffffffff


	//----- nvinfo : EIATTR_COOP_GROUP_INSTR_OFFSETS
	.align		4
.L_2833:
        /*0198*/ 	.byte	0x04, 0x28
        /*019a*/ 	.short	(.L_2835 - .L_2834)


	//   ....[0]....
.L_2834:
        /*019c*/ 	.word	0x00000b70


	//   ....[1]....
        /*01a0*/ 	.word	0x00000df0


	//   ....[2]....
        /*01a4*/ 	.word	0x00001060


	//   ....[3]....
        /*01a8*/ 	.word	0x00002190


	//   ....[4]....
        /*01ac*/ 	.word	0x000021d0


	//   ....[5]....
        /*01b0*/ 	.word	0x00002210


	//   ....[6]....
        /*01b4*/ 	.word	0x00002250


	//   ....[7]....
        /*01b8*/ 	.word	0x00002280


	//   ....[8]....
        /*01bc*/ 	.word	0x000022a0


	//   ....[9]....
        /*01c0*/ 	.word	0x00002350


	//   ....[10]....
        /*01c4*/ 	.word	0x00002390


	//   ....[11]....
        /*01c8*/ 	.word	0x000023d0


	//   ....[12]....
        /*01cc*/ 	.word	0x00002410


	//   ....[13]....
        /*01d0*/ 	.word	0x000025a0


	//   ....[14]....
        /*01d4*/ 	.word	0x000025e0


	//   ....[15]....
        /*01d8*/ 	.word	0x00002620


	//   ....[16]....
        /*01dc*/ 	.word	0x00002660


	//   ....[17]....
        /*01e0*/ 	.word	0x000027f0


	//   ....[18]....
        /*01e4*/ 	.word	0x00002830


	//   ....[19]....
        /*01e8*/ 	.word	0x00002870


	//   ....[20]....
        /*01ec*/ 	.word	0x000028b0


	//   ....[21]....
        /*01f0*/ 	.word	0x00002a70


	//   ....[22]....
        /*01f4*/ 	.word	0x00002ab0


	//   ....[23]....
        /*01f8*/ 	.word	0x00002af0


	//   ....[24]....
        /*01fc*/ 	.word	0x00002b30


	//   ....[25]....
        /*0200*/ 	.word	0x00002c30


	//   ....[26]....
        /*0204*/ 	.word	0x00002ce0


	//   ....[27]....
        /*0208*/ 	.word	0x00002d20


	//   ....[28]....
        /*020c*/ 	.word	0x00002d30


	//   ....[29]....
        /*0210*/ 	.word	0x00002d40


	//   ....[30]....
        /*0214*/ 	.word	0x00002d50


	//   ....[31]....
        /*0218*/ 	.word	0x00002d60


	//   ....[32]....
        /*021c*/ 	.word	0x00002d70


	//   ....[33]....
        /*0220*/ 	.word	0x00002e50


	//   ....[34]....
        /*0224*/ 	.word	0x00002e70


	//   ....[35]....
        /*0228*/ 	.word	0x00002e80


	//   ....[36]....
        /*022c*/ 	.word	0x00002e90


	//   ....[37]....
        /*0230*/ 	.word	0x00002f70


	//   ....[38]....
        /*0234*/ 	.word	0x00002f90


	//   ....[39]....
        /*0238*/ 	.word	0x00002fa0


	//   ....[40]....
        /*023c*/ 	.word	0x00002fb0


	//   ....[41]....
        /*0240*/ 	.word	0x00003090


	//   ....[42]....
        /*0244*/ 	.word	0x000030b0


	//   ....[43]....
        /*0248*/ 	.word	0x000030c0


	//   ....[44]....
        /*024c*/ 	.word	0x000030d0


	//   ....[45]....
        /*0250*/ 	.word	0x000031b0


	//   ....[46]....
        /*0254*/ 	.word	0x000031d0


	//   ....[47]....
        /*0258*/ 	.word	0x000031e0


	//   ....[48]....
        /*025c*/ 	.word	0x000031f0


	//   ....[49]....
        /*0260*/ 	.word	0x000032d0


	//   ....[50]....
        /*0264*/ 	.word	0x00003300


	//   ....[51]....
        /*0268*/ 	.word	0x00003310


	//   ....[52]....
        /*026c*/ 	.word	0x00003320


	//   ....[53]....
        /*0270*/ 	.word	0x00003330


	//   ....[54]....
        /*0274*/ 	.word	0x00003340


	//   ....[55]....
        /*0278*/ 	.word	0x00003350


	//   ....[56]....
        /*027c*/ 	.word	0x00003370


	//   ....[57]....
        /*0280*/ 	.word	0x00003390


	//   ....[58]....
        /*0284*/ 	.word	0x000033c0


	//   ....[59]....
        /*0288*/ 	.word	0x00004000


	//   ....[60]....
        /*028c*/ 	.word	0x00004040


	//   ....[61]....
        /*0290*/ 	.word	0x00004080


	//   ....[62]....
        /*0294*/ 	.word	0x000040c0


	//   ....[63]....
        /*0298*/ 	.word	0x00004120


	//   ....[64]....
        /*029c*/ 	.word	0x00004140


	//   ....[65]....
        /*02a0*/ 	.word	0x00004180


	//   ....[66]....
        /*02a4*/ 	.word	0x000041c0


	//   ....[67]....
        /*02a8*/ 	.word	0x00004290


	//   ....[68]....
        /*02ac*/ 	.word	0x000042c0


	//   ....[69]....
        /*02b0*/ 	.word	0x00004300


	//   ....[70]....
        /*02b4*/ 	.word	0x00004330


	//   ....[71]....
        /*02b8*/ 	.word	0x000043c0


	//   ....[72]....
        /*02bc*/ 	.word	0x000043f0


	//   ....[73]....
        /*02c0*/ 	.word	0x00004420


	//   ....[74]....
        /*02c4*/ 	.word	0x00004460


	//   ....[75]....
        /*02c8*/ 	.word	0x00004540


	//   ....[76]....
        /*02cc*/ 	.word	0x000045a0


	//   ....[77]....
        /*02d0*/ 	.word	0x000045e0


	//   ....[78]....
        /*02d4*/ 	.word	0x00004620


	//   ....[79]....
        /*02d8*/ 	.word	0x00004b10


	//   ....[80]....
        /*02dc*/ 	.word	0x00004fc0


	//   ....[81]....
        /*02e0*/ 	.word	0x00005430


	//   ....[82]....
        /*02e4*/ 	.word	0x00005480


	//   ....[83]....
        /*02e8*/ 	.word	0x000054d0


	//   ....[84]....
        /*02ec*/ 	.word	0x00005500


	//   ....[85]....
        /*02f0*/ 	.word	0x00005520


	//   ....[86]....
        /*02f4*/ 	.word	0x00005600


	//   ....[87]....
        /*02f8*/ 	.word	0x00005640


	//   ....[88]....
        /*02fc*/ 	.word	0x00005690


	//   ....[89]....
        /*0300*/ 	.word	0x000056c0


	//   ....[90]....
        /*0304*/ 	.word	0x000056e0


	//----- nvinfo : EIATTR_EXIT_INSTR_OFFSETS
	.align		4
.L_2835:
        /*0308*/ 	.byte	0x04, 0x1c
        /*030a*/ 	.short	(.L_2837 - .L_2836)


	//   ....[0]....
.L_2836:
        /*030c*/ 	.word	0x000057b0


	//   ....[1]....
        /*0310*/ 	.word	0x00005e40


	//----- nvinfo : EIATTR_MAX_THREADS
	.align		4
.L_2837:
        /*0314*/ 	.byte	0x04, 0x05
        /*0316*/ 	.short	(.L_2839 - .L_2838)
.L_2838:
        /*0318*/ 	.word	0x00000020
        /*031c*/ 	.word	0x00000001
        /*0320*/ 	.word	0x00000001


	//----- nvinfo : EIATTR_CRS_STACK_SIZE
	.align		4
.L_2839:
        /*0324*/ 	.byte	0x04, 0x1e
        /*0326*/ 	.short	(.L_2841 - .L_2840)
.L_2840:
        /*0328*/ 	.word	0x00000000


	//----- nvinfo : EIATTR_CBANK_PARAM_SIZE
	.align		4
.L_2841:
        /*032c*/ 	.byte	0x03, 0x19
        /*032e*/ 	.short	0x01f0


	//----- nvinfo : EIATTR_PARAM_CBANK
	.align		4
        /*0330*/ 	.byte	0x04, 0x0a
        /*0332*/ 	.short	(.L_2843 - .L_2842)
	.align		4
.L_2842:
        /*0334*/ 	.word	index@(.nv.constant0._Z25selective_scan_bwd_kernelI32Selective_Scan_bwd_kernel_traitsILi32ELi8ELb0ELb0ELb0ELb0ELb0EfN3c107complexIfEEEEv12SSMParamsBwd)
        /*0338*/ 	.short	0x0210
        /*033a*/ 	.short	0x01f0


	//----- nvinfo : EIATTR_SW_WAR
	.align		4
.L_2843:
        /*033c*/ 	.byte	0x04, 0x36
        /*033e*/ 	.short	(.L_2845 - .L_2844)
.L_2844:
        /*0340*/ 	.word	0x00000008
.L_2845:


//--------------------- .nv.info._Z25selective_scan_bwd_kernelI32Selective_Scan_bwd_kernel_traitsILi32ELi8ELb0ELb0ELb0ELb0ELb1EfN3c107complexIfEEEEv12SSMParamsBwd --------------------------
	.section	.nv.info._Z25selective_scan_bwd_kernelI32Selective_Scan_bwd_kernel_traitsILi32ELi8ELb0ELb0ELb0ELb0ELb1EfN3c107complexIfEEEEv12SSMParamsBwd,"",@"SHT_CUDA_INFO"
	.sectionflags	@""
	.align	4


	//----- nvinfo : EIATTR_CUDA_API_VERSION
	.align		4
        /*0000*/ 	.byte	0x04, 0x37
        /*0002*/ 	.short	(.L_2847 - .L_2846)
.L_2846:
        /*0004*/ 	.word	0x00000082


	//----- nvinfo : EIATTR_KPARAM_INFO
	.align		4
.L_2847:
        /*0008*/ 	.byte	0x04, 0x17
        /*000a*/ 	.short	(.L_2849 - .L_2848)
.L_2848:
        /*000c*/ 	.word	0x00000000
        /*0010*/ 	.short	0x0000
        /*0012*/ 	.short	0x0000
        /*0014*/ 	.byte	0x00, 0xf0, 0xc1, 0x07


	//----- nvinfo : EIATTR_SPARSE_MMA_MASK
	.align		4
.L_2849:
        /*0018*/ 	.byte	0x03, 0x50
        /*001a*/ 	.short	0x0000


	//----- nvinfo : EIATTR_MAXREG_COUNT
	.align		4
        /*001c*/ 	.byte	0x03, 0x1b
        /*001e*/ 	.short	0x00ff


	//----- nvinfo : EIATTR_NUM_BARRIERS
	.align		4
        /*0020*/ 	.byte	0x02, 0x4c
        /*0022*/ 	.byte	0x01
	.zero		1


	//----- nvinfo : EIATTR_MERCURY_ISA_VERSION
	.align		4
        /*0024*/ 	.byte	0x03, 0x5f
        /*0026*/ 	.short	0x0101


	//----- nvinfo : EIATTR_COOP_GROUP_MASK_REGIDS
	.align		4
        /*0028*/ 	.byte	0x04, 0x29
        /*002a*/ 	.short	(.L_2851 - .L_2850)


	//   ....[0]....
.L_2850:
        /*002c*/ 	.word	0xffffffff


	//   ....[1]....
        /*0030*/ 	.word	0xffffffff


	//   ....[2]....
        /*0034*/ 	.word	0xffffffff


	//   ....[3]....
        /*0038*/ 	.word	0xffffffff


	//   ....[4]....
        /*003c*/ 	.word	0xffffffff


	//   ....[5]....
        /*0040*/ 	.word	0xffffffff


	//   ....[6]....
        /*0044*/ 	.word	0xffffffff


	//   ....[7]....
        /*0048*/ 	.word	0xffffffff


	//   ....[8]....
        /*004c*/ 	.word	0xffffffff


	//   ....[9]....
        /*0050*/ 	.word	0xffffffff


	//   ....[10]....
        /*0054*/ 	.word	0xffffffff


	//   ....[11]....
        /*0058*/ 	.word	0xffffffff


	//   ....[12]....
        /*005c*/ 	.word	0xffffffff


	//   ....[13]....
        /*0060*/ 	.word	0xffffffff


	//   ....[14]....
        /*0064*/ 	.word	0xffffffff


	//   ....[15]....
        /*0068*/ 	.word	0xffffffff


	//   ....[16]....
        /*006c*/ 	.word	0xffffffff


	//   ....[17]....
        /*0070*/ 	.word	0xffffffff


	//   ....[18]....
        /*0074*/ 	.word	0xffffffff


	//   ....[19]....
        /*0078*/ 	.word	0xffffffff


	//   ....[20]....
        /*007c*/ 	.word	0xffffffff


	//   ....[21]....
        /*0080*/ 	.word	0xffffffff


	//   ....[22]....
        /*0084*/ 	.word	0xffffffff


	//   ....[23]....
        /*0088*/ 	.word	0xffffffff


	//   ....[24]....
        /*008c*/ 	.word	0xffffffff


	//   ....[25]....
        /*0090*/ 	.word	0xffffffff


	//   ....[26]....
        /*0094*/ 	.word	0xffffffff


	//   ....[27]....
        /*0098*/ 	.word	0xffffffff


	//   ....[28]....
        /*009c*/ 	.word	0xffffffff


	//   ....[29]....
        /*00a0*/ 	.word	0xffffffff


	//   ....[30]....
        /*00a4*/ 	.word	0xffffffff


	//   ....[31]....
        /*00a8*/ 	.word	0xffffffff


	//   ....[32]....
        /*00ac*/ 	.word	0xffffffff


	//   ....[33]....
        /*00b0*/ 	.word	0xffffffff


	//   ....[34]....
        /*00b4*/ 	.word	0xffffffff


	//   ....[35]....
        /*00b8*/ 	.word	0xffffffff


	//   ....[36]....
        /*00bc*/ 	.word	0xffffffff


	//   ....[37]....
        /*00c0*/ 	.word	0xffffffff


	//   ....[38]....
        /*00c4*/ 	.word	0xffffffff


	//   ....[39]....
        /*00c8*/ 	.word	0xffffffff


	//   ....[40]....
        /*00cc*/ 	.word	0xffffffff


	//   ....[41]....
        /*00d0*/ 	.word	0xffffffff


	//   ....[42]....
        /*00d4*/ 	.word	0xffffffff


	//   ....[43]....
        /*00d8*/ 	.word	0xffffffff


	//   ....[44]....
        /*00dc*/ 	.word	0xffffffff


	//   ....[45]....
        /*00e0*/ 	.word	0xffffffff


	//   ....[46]....
        /*00e4*/ 	.word	0xffffffff


	//   ....[47]....
        /*00e8*/ 	.word	0xffffffff


	//   ....[48]....
        /*00ec*/ 	.word	0xffffffff


	//   ....[49]....
        /*00f0*/ 	.word	0xffffffff


	//   ....[50]....
        /*00f4*/ 	.word	0xffffffff


	//   ....[51]....
        /*00f8*/ 	.word	0xffffffff


	//   ....[52]....
        /*00fc*/ 	.word	0xffffffff


	//   ....[53]....
        /*0100*/ 	.word	0xffffffff


	//   ....[54]....
        /*0104*/ 	.word	0xffffffff


	//   ....[55]....
        /*0108*/ 	.word	0xffffffff


	//   ....[56]....
        /*010c*/ 	.word	0xffffffff


	//   ....[57]....
        /*0110*/ 	.word	0xffffffff


	//   ....[58]....
        /*0114*/ 	.word	0xffffffff


	//   ....[59]....
        /*0118*/ 	.word	0xffffffff


	//   ....[60]....
        /*011c*/ 	.word	0xffffffff


	//   ....[61]....
        /*0120*/ 	.word	0xffffffff


	//   ....[62]....
        /*0124*/ 	.word	0xffffffff


	//   ....[63]....
        /*0128*/ 	.word	0xffffffff


	//   ....[64]....
        /*012c*/ 	.word	0xffffffff


	//   ....[65]....
        /*0130*/ 	.word	0xffffffff


	//   ....[66]....
        /*0134*/ 	.word	0xffffffff


	//   ....[67]....
        /*0138*/ 	.word	0xffffffff


	//   ....[68]....
        /*013c*/ 	.word	0xffffffff


	//   ....[69]....
        /*0140*/ 	.word	0xffffffff


	//   ....[70]....
        /*0144*/ 	.word	0xffffffff


	//   ....[71]....
        /*0148*/ 	.word	0xffffffff


	//   ....[72]....
        /*014c*/ 	.word	0xffffffff


	//   ....[73]....
        /*0150*/ 	.word	0xffffffff


	//   ....[74]....
        /*0154*/ 	.word	0xffffffff


	//   ....[75]....
        /*0158*/ 	.word	0xffffffff


	//   ....[76]....
        /*015c*/ 	.word	0xffffffff


	//   ....[77]....
        /*0160*/ 	.word	0xffffffff


	//   ....[78]....
        /*0164*/ 	.word	0xffffffff


	//   ....[79]....
        /*0168*/ 	.word	0xffffffff


	//   ....[80]....
        /*016c*/ 	.word	0xffffffff


	//   ....[81]....
        /*0170*/ 	.word	0xffffffff


	//   ....[82]....
        /*0174*/ 	.word	0xffffffff


	//   ....[83]....
        /*0178*/ 	.word	0xffffffff


	//   ....[84]....
        /*017c*/ 	.word	0xffffffff


	//   ....[85]....
        /*0180*/ 	.word	0xffffffff


	//   ....[86]....
        /*0184*/ 	.word	0xffffffff


	//   ....[87]....
        /*0188*/ 	.word	0xffffffff


	//   ....[88]....
        /*018c*/ 	.word	0xffffffff


	//   ....[89]....
        /*0190*/ 	.word	0xffffffff


	//   ....[90]....
        /*0194*/ 	.word	0xffffffff


	//   ....[91]....
        /*0198*/ 	.word	0xffffffff


	//   ....[92]....
        /*019c*/ 	.word	0xffffffff


	//   ....[93]....
        /*01a0*/ 	.word	0xffffffff


	//   ....[94]....
        /*01a4*/ 	.word	0xffffffff


	//----- nvinfo : EIATTR_COOP_GROUP_INSTR_OFFSETS
	.align		4
.L_2851:
        /*01a8*/ 	.byte	0x04, 0x28
        /*01aa*/ 	.short	(.L_2853 - .L_2852)


	//   ....[0]....
.L_2852:
        /*01ac*/ 	.word	0x00000bb0


	//   ....[1]....
        /*01b0*/ 	.word	0x00000e30


	//   ....[2]....
        /*01b4*/ 	.word	0x000012a0


	//   ....[3]....
        /*01b8*/ 	.word	0x000015d0


	//   ....[4]....
        /*01bc*/ 	.word	0x000019f0


	//   ....[5]....
        /*01c0*/ 	.word	0x00001d70


	//   ....[6]....
        /*01c4*/ 	.word	0x00002390


	//   ....[7]....
        /*01c8*/ 	.word	0x00003810


	//   ....[8]....
        /*01cc*/ 	.word	0x00003850


	//   ....[9]....
        /*01d0*/ 	.word	0x00003890


	//   ....[10]....
        /*01d4*/ 	.word	0x000038d0


	//   ....[11]....
        /*01d8*/ 	.word	0x000038f0


	//   ....[12]....
        /*01dc*/ 	.word	0x00003900


	//   ....[13]....
        /*01e0*/ 	.word	0x00003a00


	//   ....[14]....
        /*01e4*/ 	.word	0x00003a40


	//   ....[15]....
        /*01e8*/ 	.word	0x00003a70


	//   ....[16]....
        /*01ec*/ 	.word	0x00003aa0


	//   ....[17]....
        /*01f0*/ 	.word	0x00003c00


	//   ....[18]....
        /*01f4*/ 	.word	0x00003c40


	//   ....[19]....
        /*01f8*/ 	.word	0x00003c80


	//   ....[20]....
        /*01fc*/ 	.word	0x00003cc0


	//   ....[21]....
        /*0200*/ 	.word	0x00003e70


	//   ....[22]....
        /*0204*/ 	.word	0x00003eb0


	//   ....[23]....
        /*0208*/ 	.word	0x00003ef0


	//   ....[24]....
        /*020c*/ 	.word	0x00003f30


	//   ....[25]....
        /*0210*/ 	.word	0x00004100


	//   ....[26]....
        /*0214*/ 	.word	0x00004140


	//   ....[27]....
        /*0218*/ 	.word	0x00004180


	//   ....[28]....
        /*021c*/ 	.word	0x000041c0


	//   ....[29]....
        /*0220*/ 	.word	0x00004350


	//   ....[30]....
        /*0224*/ 	.word	0x00004390


	//   ....[31]....
        /*0228*/ 	.word	0x000043a0


	//   ....[32]....
        /*022c*/ 	.word	0x000043b0


	//   ....[33]....
        /*0230*/ 	.word	0x000043c0


	//   ....[34]....
        /*0234*/ 	.word	0x000043d0


	//   ....[35]....
        /*0238*/ 	.word	0x000043e0


	//   ....[36]....
        /*023c*/ 	.word	0x000043f0


	//   ....[37]....
        /*0240*/ 	.word	0x000044d0


	//   ....[38]....
        /*0244*/ 	.word	0x000044f0


	//   ....[39]....
        /*0248*/ 	.word	0x00004500


	//   ....[40]....
        /*024c*/ 	.word	0x00004510


	//   ....[41]....
        /*0250*/ 	.word	0x000045f0


	//   ....[42]....
        /*0254*/ 	.word	0x00004610


	//   ....[43]....
        /*0258*/ 	.word	0x00004620


	//   ....[44]....
        /*025c*/ 	.word	0x00004630


	//   ....[45]....
        /*0260*/ 	.word	0x00004710


	//   ....[46]....
        /*0264*/ 	.word	0x00004730


	//   ....[47]....
        /*0268*/ 	.word	0x00004740


	//   ....[48]....
        /*026c*/ 	.word	0x00004750


	//   ....[49]....
        /*0270*/ 	.word	0x00004830


	//   ....[50]....
        /*0274*/ 	.word	0x00004850


	//   ....[51]....
        /*0278*/ 	.word	0x00004860


	//   ....[52]....
        /*027c*/ 	.word	0x00004870


	//   ....[53]....
        /*0280*/ 	.word	0x00004950


	//   ....[54]....
        /*0284*/ 	.word	0x00004980


	//   ....[55]....
        /*0288*/ 	.word	0x00004990


	//   ....[56]....
        /*028c*/ 	.word	0x000049a0


	//   ....[57]....
        /*0290*/ 	.word	0x000049b0


	//   ....[58]....
        /*0294*/ 	.word	0x000049c0


	//   ....[59]....
        /*0298*/ 	.word	0x000049d0


	//   ....[60]....
        /*029c*/ 	.word	0x000049f0


	//   ....[61]....
        /*02a0*/ 	.word	0x00004a10


	//   ....[62]....
        /*02a4*/ 	.word	0x00004a40


	//   ....[63]....
        /*02a8*/ 	.word	0x00005680


	//   ....[64]....
        /*02ac*/ 	.word	0x000056c0


	//   ....[65]....
        /*02b0*/ 	.word	0x00005700


	//   ....[66]....
        /*02b4*/ 	.word	0x00005740


	//   ....[67]....
        /*02b8*/ 	.word	0x000057c0


	//   ....[68]....
        /*02bc*/ 	.word	0x000057f0


	//   ....[69]....
        /*02c0*/ 	.word	0x00005800


	//   ....[70]....
        /*02c4*/ 	.word	0x00005810


	//   ....[71]....
        /*02c8*/ 	.word	0x00005840


	//   ....[72]....
        /*02cc*/ 	.word	0x00005870


	//   ....[73]....
        /*02d0*/ 	.word	0x000058b0


	//   ....[74]....
        /*02d4*/ 	.word	0x000058f0


	//   ....[75]....
        /*02d8*/ 	.word	0x000059d0


	//   ....[76]....
        /*02dc*/ 	.word	0x00005a10


	//   ....[77]....
        /*02e0*/ 	.word	0x00005a50


	//   ....[78]....
        /*02e4*/ 	.word	0x00005a90


	//   ....[79]....
        /*02e8*/ 	.word	0x00005bd0


	//   ....[80]....
        /*02ec*/ 	.word	0x00005c10


	//   ....[81]....
        /*02f0*/ 	.word	0x00005c50


	//   ....[82]....
        /*02f4*/ 	.word	0x00005c90


	//   ....[83]....
        /*02f8*/ 	.word	0x00006160


	//   ....[84]....
        /*02fc*/ 	.word	0x00006690


	//   ....[85]....
        /*0300*/ 	.word	0x00006af0


	//   ....[86]....
        /*0304*/ 	.word	0x00006b40


	//   ....[87]....
        /*0308*/ 	.word	0x00006b90


	//   ....[88]....
        /*030c*/ 	.word	0x00006bc0


	//   ....[89]....
        /*0310*/ 	.word	0x00006be0


	//   ....[90]....
        /*0314*/ 	.word	0x00006cc0


	//   ....[91]....
        /*0318*/ 	.word	0x00006d00


	//   ....[92]....
        /*031c*/ 	.word	0x00006d50


	//   ....[93]....
        /*0320*/ 	.word	0x00006d80


	//   ....[94]....
        /*0324*/ 	.word	0x00006da0


	//----- nvinfo : EIATTR_EXIT_INSTR_OFFSETS
	.align		4
.L_2853:
        /*0328*/ 	.byte	0x04, 0x1c
        /*032a*/ 	.short	(.L_2855 - .L_2854)


	//   ....[0]....
.L_2854:
        /*032c*/ 	.word	0x00006e70


	//   ....[1]....
        /*0330*/ 	.word	0x00007500


	//----- nvinfo : EIATTR_MAX_THREADS
	.align		4
.L_2855:
        /*0334*/ 	.byte	0x04, 0x05
        /*0336*/ 	.short	(.L_2857 - .L_2856)
.L_2856:
        /*0338*/ 	.word	0x00000020
        /*033c*/ 	.word	0x00000001
        /*0340*/ 	.word	0x00000001


	//----- nvinfo : EIATTR_CRS_STACK_SIZE
	.align		4
.L_2857:
        /*0344*/ 	.byte	0x04, 0x1e
        /*0346*/ 	.short	(.L_2859 - .L_2858)
.L_2858:
        /*0348*/ 	.word	0x00000000


	//----- nvinfo : EIATTR_CBANK_PARAM_SIZE
	.align		4
.L_2859:
        /*034c*/ 	.byte	0x03, 0x19
        /*034e*/ 	.short	0x01f0


	//----- nvinfo : EIATTR_PARAM_CBANK
	.align		4
        /*0350*/ 	.byte	0x04, 0x0a
        /*0352*/ 	.short	(.L_2861 - .L_2860)
	.align		4
.L_2860:
        /*0354*/ 	.word	index@(.nv.constant0._Z25selective_scan_bwd_kernelI32Selective_Scan_bwd_kernel_traitsILi32ELi8ELb0ELb0ELb0ELb0ELb1EfN3c107complexIfEEEEv12SSMParamsBwd)
        /*0358*/ 	.short	0x0210
        /*035a*/ 	.short	0x01f0


	//----- nvinfo : EIATTR_SW_WAR
	.align		4
.L_2861:
        /*035c*/ 	.byte	0x04, 0x36
        /*035e*/ 	.short	(.L_2863 - .L_2862)
.L_2862:
        /*0360*/ 	.word	0x00000008
.L_2863:


//--------------------- .nv.info._Z25selective_scan_bwd_kernelI32Selective_Scan_bwd_kernel_traitsILi32ELi8ELb0ELb0ELb0ELb1ELb0EfN3c107complexIfEEEEv12SSMParamsBwd --------------------------
	.section	.nv.info._Z25selective_scan_bwd_kernelI32Selective_Scan_bwd_kernel_traitsILi32ELi8ELb0ELb0ELb0ELb1ELb0EfN3c107complexIfEEEEv12SSMParamsBwd,"",@"SHT_CUDA_INFO"
	.sectionflags	@""
	.align	4


	//----- nvinfo : EIATTR_CUDA_API_VERSION
	.align		4
        /*0000*/ 	.byte	0x04, 0x37
        /*0002*/ 	.short	(.L_2865 - .L_2864)
.L_2864:
        /*0004*/ 	.word	0x00000082


	//----- nvinfo : EIATTR_KPARAM_INFO
	.align		4
.L_2865:
        /*0008*/ 	.byte	0x04, 0x17
        /*000a*/ 	.short	(.L_2867 - .L_2866)
.L_2866:
        /*000c*/ 	.word	0x00000000
        /*0010*/ 	.short	0x0000
        /*0012*/ 	.short	0x0000
        /*0014*/ 	.byte	0x00, 0xf0, 0xc1, 0x07


	//----- nvinfo : EIATTR_SPARSE_MMA_MASK
	.align		4
.L_2867:
        /*0018*/ 	.byte	0x03, 0x50
        /*001a*/ 	.short	0x0000


	//----- nvinfo : EIATTR_MAXREG_COUNT
	.align		4
        /*001c*/ 	.byte	0x03, 0x1b
        /*001e*/ 	.short	0x00ff


	//----- nvinfo : EIATTR_NUM_BARRIERS
	.align		4
        /*0020*/ 	.byte	0x02, 0x4c
        /*0022*/ 	.byte	0x01
	.zero		1


	//----- nvinfo : EIATTR_MERCURY_ISA_VERSION
	.align		4
        /*0024*/ 	.byte	0x03, 0x5f
        /*0026*/ 	.short	0x0101


	//----- nvinfo : EIATTR_COOP_GROUP_MASK_REGIDS
	.align		4
        /*0028*/ 	.byte	0x04, 0x29
        /*002a*/ 	.short	(.L_2869 - .L_2868)


	//   ....[0]....
.L_2868:
        /*002c*/ 	.word	0xffffffff


	//   ....[1]....
        /*0030*/ 	.word	0xffffffff


	//   ....[2]....
        /*0034*/ 	.word	0xffffffff


	//   ....[3]....
        /*0038*/ 	.word	0xffffffff


	//   ....[4]....
        /*003c*/ 	.word	0xffffffff


	//   ....[5]....
        /*0040*/ 	.word	0xffffffff


	//   ....[6]....
        /*0044*/ 	.word	0xffffffff


	//   ....[7]....
        /*0048*/ 	.word	0xffffffff


	//   ....[8]....
        /*004c*/ 	.word	0xffffffff


	//   ....[9]....
        /*0050*/ 	.word	0xffffffff


	//   ....[10]....
        /*0054*/ 	.word	0xffffffff


	//   ....[11]....
        /*0058*/ 	.word	0xffffffff


	//   ....[12]....
        /*005c*/ 	.word	0xffffffff


	//   ....[13]....
        /*0060*/ 	.word	0xffffffff


	//   ....[14]....
        /*0064*/ 	.word	0xffffffff


	//   ....[15]....
        /*0068*/ 	.word	0xffffffff


	//   ....[16]....
        /*006c*/ 	.word	0xffffffff


	//   ....[17]....
        /*0070*/ 	.word	0xffffffff


	//   ....[18]....
        /*0074*/ 	.word	0xffffffff


	//   ....[19]....
        /*0078*/ 	.word	0xffffffff


	//   ....[20]....
        /*007c*/ 	.word	0xffffffff


	//   ....[21]....
        /*0080*/ 	.word	0xffffffff


	//   ....[22]....
        /*0084*/ 	.word	0xffffffff


	//   ....[23]....
        /*0088*/ 	.word	0xffffffff


	//   ....[24]....
        /*008c*/ 	.word	0xffffffff


	//   ....[25]....
        /*0090*/ 	.word	0xffffffff


	//   ....[26]....
        /*0094*/ 	.word	0xffffffff


	//   ....[27]....
        /*0098*/ 	.word	0xffffffff


	//   ....[28]....
        /*009c*/ 	.word	0xffffffff


	//   ....[29]....
        /*00a0*/ 	.word	0xffffffff


	//   ....[30]....
        /*00a4*/ 	.word	0xffffffff


	//   ....[31]....
        /*00a8*/ 	.word	0xffffffff


	//   ....[32]....
        /*00ac*/ 	.word	0xffffffff


	//   ....[33]....
        /*00b0*/ 	.word	0xffffffff


	//   ....[34]....
        /*00b4*/ 	.word	0xffffffff


	//   ....[35]....
        /*00b8*/ 	.word	0xffffffff


	//   ....[36]....
        /*00bc*/ 	.word	0xffffffff


	//   ....[37]....
        /*00c0*/ 	.word	0xffffffff


	//   ....[38]....
        /*00c4*/ 	.word	0xffffffff


	//   ....[39]....
        /*00c8*/ 	.word	0xffffffff


	//   ....[40]....
        /*00cc*/ 	.word	0xffffffff


	//   ....[41]....
        /*00d0*/ 	.word	0xffffffff


	//   ....[42]....
        /*00d4*/ 	.word	0xffffffff


	//   ....[43]....
        /*00d8*/ 	.word	0xffffffff


	//   ....[44]....
        /*00dc*/ 	.word	0xffffffff


	//   ....[45]....
        /*00e0*/ 	.word	0xffffffff


	//   ....[46]....
        /*00e4*/ 	.word	0xffffffff


	//   ....[47]....
        /*00e8*/ 	.word	0xffffffff


	//   ....[48]....
        /*00ec*/ 	.word	0xffffffff


	//   ....[49]....
        /*00f0*/ 	.word	0xffffffff


	//   ....[50]....
        /*00f4*/ 	.word	0xffffffff


	//   ....[51]....
        /*00f8*/ 	.word	0xffffffff


	//   ....[52]....
        /*00fc*/ 	.word	0xffffffff


	//   ....[53]....
        /*0100*/ 	.word	0xffffffff


	//   ....[54]....
        /*0104*/ 	.word	0xffffffff


	//   ....[55]....
        /*0108*/ 	.word	0xffffffff


	//   ....[56]....
        /*010c*/ 	.word	0xffffffff


	//   ....[57]....
        /*0110*/ 	.word	0xffffffff


	//   ....[58]....
        /*0114*/ 	.word	0xffffffff


	//   ....[59]....
        /*0118*/ 	.word	0xffffffff


	//   ....[60]....
        /*011c*/ 	.word	0xffffffff


	//   ....[61]....
        /*0120*/ 	.word	0xffffffff


	//   ....[62]....
        /*0124*/ 	.word	0xffffffff


	//   ....[63]....
        /*0128*/ 	.word	0xffffffff


	//   ....[64]....
        /*012c*/ 	.word	0xffffffff


	//   ....[65]....
        /*0130*/ 	.word	0xffffffff


	//   ....[66]....
        /*0134*/ 	.word	0xffffffff


	//   ....[67]....
        /*0138*/ 	.word	0xffffffff


	//   ....[68]....
        /*013c*/ 	.word	0xffffffff


	//   ....[69]....
        /*0140*/ 	.word	0xffffffff


	//   ....[70]....
        /*0144*/ 	.word	0xffffffff


	//   ....[71]....
        /*0148*/ 	.word	0xffffffff


	//   ....[72]....
        /*014c*/ 	.word	0xffffffff


	//   ....[73]....
        /*0150*/ 	.word	0xffffffff


	//   ....[74]....
        /*0154*/ 	.word	0xffffffff


	//   ....[75]....
        /*0158*/ 	.word	0xffffffff


	//   ....[76]....
        /*015c*/ 	.word	0xffffffff


	//   ....[77]....
        /*0160*/ 	.word	0xffffffff


	//   ....[78]....
        /*0164*/ 	.word	0xffffffff


	//   ....[79]....
        /*0168*/ 	.word	0xffffffff


	//   ....[80]....
        /*016c*/ 	.word	0xffffffff


	//   ....[81]....
        /*0170*/ 	.word	0xffffffff


	//   ....[82]....
        /*0174*/ 	.word	0xffffffff


	//   ....[83]....
        /*0178*/ 	.word	0xffffffff


	//   ....[84]....
        /*017c*/ 	.word	0xffffffff


	//   ....[85]....
        /*0180*/ 	.word	0xffffffff


	//   ....[86]....
        /*0184*/ 	.word	0xffffffff


	//   ....[87]....
        /*0188*/ 	.word	0xffffffff


	//   ....[88]....
        /*018c*/ 	.word	0xffffffff


	//   ....[89]....
        /*0190*/ 	.word	0xffffffff


	//   ....[90]....
        /*0194*/ 	.word	0xffffffff


	//   ....[91]....
        /*0198*/ 	.word	0xffffffff


	//----- nvinfo : EIATTR_COOP_GROUP_INSTR_OFFSETS
	.align		4
.L_2869:
        /*019c*/ 	.byte	0x04, 0x28
        /*019e*/ 	.short	(.L_2871 - .L_2870)


	//   ....[0]....
.L_2870:
        /*01a0*/ 	.word	0x00000be0


	//   ....[1]....
        /*01a4*/ 	.word	0x00000e30


	//   ....[2]....
        /*01a8*/ 	.word	0x00001150


	//   ....[3]....
        /*01ac*/ 	.word	0x000032e0


	//   ....[4]....
        /*01b0*/ 	.word	0x00003320


	//   ....[5]....
        /*01b4*/ 	.word	0x00003360


	//   ....[6]....
        /*01b8*/ 	.word	0x000033a0


	//   ....[7]....
        /*01bc*/ 	.word	0x000033e0


	//   ....[8]....
        /*01c0*/ 	.word	0x00003410


	//   ....[9]....
        /*01c4*/ 	.word	0x000034b0


	//   ....[10]....
        /*01c8*/ 	.word	0x000034f0


	//   ....[11]....
        /*01cc*/ 	.word	0x00003530


	//   ....[12]....
        /*01d0*/ 	.word	0x00003560


	//   ....[13]....
        /*01d4*/ 	.word	0x00003690


	//   ....[14]....
        /*01d8*/ 	.word	0x000036d0


	//   ....[15]....
        /*01dc*/ 	.word	0x00003710


	//   ....[16]....
        /*01e0*/ 	.word	0x00003750


	//   ....[17]....
        /*01e4*/ 	.word	0x000038f0


	//   ....[18]....
        /*01e8*/ 	.word	0x00003940


	//   ....[19]....
        /*01ec*/ 	.word	0x00003980


	//   ....[20]....
        /*01f0*/ 	.word	0x000039c0


	//   ....[21]....
        /*01f4*/ 	.word	0x00003bb0


	//   ....[22]....
        /*01f8*/ 	.word	0x00003bf0


	//   ....[23]....
        /*01fc*/ 	.word	0x00003c30


	//   ....[24]....
        /*0200*/ 	.word	0x00003c70


	//   ....[25]....
        /*0204*/ 	.word	0x00003e40


	//   ....[26]....
        /*0208*/ 	.word	0x00003e60


	//   ....[27]....
        /*020c*/ 	.word	0x00003e70


	//   ....[28]....
        /*0210*/ 	.word	0x00003e80


	//   ....[29]....
        /*0214*/ 	.word	0x00003e90


	//   ....[30]....
        /*0218*/ 	.word	0x00003ea0


	//   ....[31]....
        /*021c*/ 	.word	0x00003eb0


	//   ....[32]....
        /*0220*/ 	.word	0x00003ec0


	//   ....[33]....
        /*0224*/ 	.word	0x00003fa0


	//   ....[34]....
        /*0228*/ 	.word	0x00003fc0


	//   ....[35]....
        /*022c*/ 	.word	0x00003fd0


	//   ....[36]....
        /*0230*/ 	.word	0x00003fe0


	//   ....[37]....
        /*0234*/ 	.word	0x000040c0


	//   ....[38]....
        /*0238*/ 	.word	0x000040e0


	//   ....[39]....
        /*023c*/ 	.word	0x000040f0


	//   ....[40]....
        /*0240*/ 	.word	0x00004100


	//   ....[41]....
        /*0244*/ 	.word	0x000041e0


	//   ....[42]....
        /*0248*/ 	.word	0x00004200


	//   ....[43]....
        /*024c*/ 	.word	0x00004210


	//   ....[44]....
        /*0250*/ 	.word	0x00004220


	//   ....[45]....
        /*0254*/ 	.word	0x00004300


	//   ....[46]....
        /*0258*/ 	.word	0x00004320


	//   ....[47]....
        /*025c*/ 	.word	0x00004330


	//   ....[48]....
        /*0260*/ 	.word	0x00004340


	//   ....[49]....
        /*0264*/ 	.word	0x00004420


	//   ....[50]....
        /*0268*/ 	.word	0x00004450


	//   ....[51]....
        /*026c*/ 	.word	0x00004460


	//   ....[52]....
        /*0270*/ 	.word	0x00004470


	//   ....[53]....
        /*0274*/ 	.word	0x00004480


	//   ....[54]....
        /*0278*/ 	.word	0x00004490


	//   ....[55]....
        /*027c*/ 	.word	0x000044a0


	//   ....[56]....
        /*0280*/ 	.word	0x000044c0


	//   ....[57]....
        /*0284*/ 	.word	0x000044e0


	//   ....[58]....
        /*0288*/ 	.word	0x00004510


	//   ....[59]....
        /*028c*/ 	.word	0x00005120


	//   ....[60]....
        /*0290*/ 	.word	0x00005160


	//   ....[61]....
        /*0294*/ 	.word	0x000051a0


	//   ....[62]....
        /*0298*/ 	.word	0x000051e0


	//   ....[63]....
        /*029c*/ 	.word	0x00005300


	//   ....[64]....
        /*02a0*/ 	.word	0x00005340


	//   ....[65]....
        /*02a4*/ 	.word	0x00005380


	//   ....[66]....
        /*02a8*/ 	.word	0x000053c0


	//   ....[67]....
        /*02ac*/ 	.word	0x00005460


	//   ....[68]....
        /*02b0*/ 	.word	0x00005490


	//   ....[69]....
        /*02b4*/ 	.word	0x000054d0


	//   ....[70]....
        /*02b8*/ 	.word	0x00005510


	//   ....[71]....
        /*02bc*/ 	.word	0x00005620


	//   ....[72]....
        /*02c0*/ 	.word	0x00005660


	//   ....[73]....
        /*02c4*/ 	.word	0x000056a0


	//   ....[74]....
        /*02c8*/ 	.word	0x000056e0


	//   ....[75]....
        /*02cc*/ 	.word	0x000057e0


	//   ....[76]....
        /*02d0*/ 	.word	0x00005820


	//   ....[77]....
        /*02d4*/ 	.word	0x00005850


	//   ....[78]....
        /*02d8*/ 	.word	0x00005870


	//   ....[79]....
        /*02dc*/ 	.word	0x00005d40


	//   ....[80]....
        /*02e0*/ 	.word	0x00006030


	//   ....[81]....
        /*02e4*/ 	.word	0x00006720


	//   ....[82]....
        /*02e8*/ 	.word	0x00006b70


	//   ....[83]....
        /*02ec*/ 	.word	0x00006bc0


	//   ....[84]....
        /*02f0*/ 	.word	0x00006c10


	//   ....[85]....
        /*02f4*/ 	.word	0x00006c40


	//   ....[86]....
        /*02f8*/ 	.word	0x00006c60


	//   ....[87]....
        /*02fc*/ 	.word	0x00006d40


	//   ....[88]....
        /*0300*/ 	.word	0x00006d80


	//   ....[89]....
        /*0304*/ 	.word	0x00006dd0


	//   ....[90]....
        /*0308*/ 	.word	0x00006e00


	//   ....[91]....
        /*030c*/ 	.word	0x00006e20


	//----- nvinfo : EIATTR_EXIT_INSTR_OFFSETS
	.align		4
.L_2871:
        /*0310*/ 	.byte	0x04, 0x1c
        /*0312*/ 	.short	(.L_2873 - .L_2872)


	//   ....[0]....
.L_2872:
        /*0314*/ 	.word	0x00006ef0


	//   ....[1]....
        /*0318*/ 	.word	0x00007580


	//----- nvinfo : EIATTR_MAX_THREADS
	.align		4
.L_2873:
        /*031c*/ 	.byte	0x04, 0x05
        /*031e*/ 	.short	(.L_2875 - .L_2874)
.L_2874:
        /*0320*/ 	.word	0x00000020
        /*0324*/ 	.word	0x00000001
        /*0328*/ 	.word	0x00000001


	//----- nvinfo : EIATTR_CRS_STACK_SIZE
	.align		4
.L_2875:
        /*032c*/ 	.byte	0x04, 0x1e
        /*032e*/ 	.short	(.L_2877 - .L_2876)
.L_2876:
        /*0330*/ 	.word	0x00000000


	//----- nvinfo : EIATTR_CBANK_PARAM_SIZE
	.align		4
.L_2877:
        /*0334*/ 	.byte	0x03, 0x19
        /*0336*/ 	.short	0x01f0


	//----- nvinfo : EIATTR_PARAM_CBANK
	.align		4
        /*0338*/ 	.byte	0x04, 0x0a
        /*033a*/ 	.short	(.L_2879 - .L_2878)
	.align		4
.L_2878:
        /*033c*/ 	.word	index@(.nv.constant0._Z25selective_scan_bwd_kernelI32Selective_Scan_bwd_kernel_traitsILi32ELi8ELb0ELb0ELb0ELb1ELb0EfN3c107complexIfEEEEv12SSMParamsBwd)
        /*0340*/ 	.short	0x0210
        /*0342*/ 	.short	0x01f0


	//----- nvinfo : EIATTR_SW_WAR
	.align		4
.L_2879:
        /*0344*/ 	.byte	0x04, 0x36
        /*0346*/ 	.short	(.L_2881 - .L_2880)
.L_2880:
        /*0348*/ 	.word	0x00000008
.L_2881:


//--------------------- .nv.info._Z25selective_scan_bwd_kernelI32Selective_Scan_bwd_kernel_traitsILi32ELi8ELb0ELb0ELb0ELb1ELb1EfN3c107complexIfEEEEv12SSMParamsBwd --------------------------
	.section	.nv.info._Z25selective_scan_bwd_kernelI32Selective_Scan_bwd_kernel_traitsILi32ELi8ELb0ELb0ELb0ELb1ELb1EfN3c107complexIfEEEEv12SSMParamsBwd,"",@"SHT_CUDA_INFO"
	.sectionflags	@""
	.align	4


	//----- nvinfo : EIATTR_CUDA_API_VERSION
	.align		4
        /*0000*/ 	.byte	0x04, 0x37
        /*0002*/ 	.short	(.L_2883 - .L_2882)
.L_2882:
        /*0004*/ 	.word	0x00000082


	//----- nvinfo : EIATTR_KPARAM_INFO
	.align		4
.L_2883:
        /*0008*/ 	.byte	0x04, 0x17
        /*000a*/ 	.short	(.L_2885 - .L_2884)
.L_2884:
        /*000c*/ 	.word	0x00000000
        /*0010*/ 	.short	0x0000
        /*0012*/ 	.short	0x0000
        /*0014*/ 	.byte	0x00, 0xf0, 0xc1, 0x07


	//----- nvinfo : EIATTR_SPARSE_MMA_MASK
	.align		4
.L_2885:
        /*0018*/ 	.byte	0x03, 0x50
        /*001a*/ 	.short	0x0000


	//----- nvinfo : EIATTR_MAXREG_COUNT
	.align		4
        /*001c*/ 	.byte	0x03, 0x1b
        /*001e*/ 	.short	0x00ff


	//----- nvinfo : EIATTR_NUM_BARRIERS
	.align		4
        /*0020*/ 	.byte	0x02, 0x4c
        /*0022*/ 	.byte	0x01
	.zero		1


	//----- nvinfo : EIATTR_MERCURY_ISA_VERSION
	.align		4
        /*0024*/ 	.byte	0x03, 0x5f
        /*0026*/ 	.short	0x0101


	//----- nvinfo : EIATTR_COOP_GROUP_MASK_REGIDS
	.align		4
        /*0028*/ 	.byte	0x04, 0x29
        /*002a*/ 	.short	(.L_2887 - .L_2886)


	//   ....[0]....
.L_2886:
        /*002c*/ 	.word	0xffffffff


	//   ....[1]....
        /*0030*/ 	.word	0xffffffff


	//   ....[2]....
        /*0034*/ 	.word	0xffffffff


	//   ....[3]....
        /*0038*/ 	.word	0xffffffff


	//   ....[4]....
        /*003c*/ 	.word	0xffffffff


	//   ....[5]....
        /*0040*/ 	.word	0xffffffff


	//   ....[6]....
        /*0044*/ 	.word	0xffffffff


	//   ....[7]....
        /*0048*/ 	.word	0xffffffff


	//   ....[8]....
        /*004c*/ 	.word	0xffffffff


	//   ....[9]....
        /*0050*/ 	.word	0xffffffff


	//   ....[10]....
        /*0054*/ 	.word	0xffffffff


	//   ....[11]....
        /*0058*/ 	.word	0xffffffff


	//   ....[12]....
        /*005c*/ 	.word	0xffffffff


	//   ....[13]....
        /*0060*/ 	.word	0xffffffff


	//   ....[14]....
        /*0064*/ 	.word	0xffffffff


	//   ....[15]....
        /*0068*/ 	.word	0xffffffff


	//   ....[16]....
        /*006c*/ 	.word	0xffffffff


	//   ....[17]....
        /*0070*/ 	.word	0xffffffff


	//   ....[18]....
        /*0074*/ 	.word	0xffffffff


	//   ....[19]....
        /*0078*/ 	.word	0xffffffff


	//   ....[20]....
        /*007c*/ 	.word	0xffffffff


	//   ....[21]....
        /*0080*/ 	.word	0xffffffff


	//   ....[22]....
        /*0084*/ 	.word	0xffffffff


	//   ....[23]....
        /*0088*/ 	.word	0xffffffff


	//   ....[24]....
        /*008c*/ 	.word	0xffffffff


	//   ....[25]....
        /*0090*/ 	.word	0xffffffff


	//   ....[26]....
        /*0094*/ 	.word	0xffffffff


	//   ....[27]....
        /*0098*/ 	.word	0xffffffff


	//   ....[28]....
        /*009c*/ 	.word	0xffffffff


	//   ....[29]....
        /*00a0*/ 	.word	0xffffffff


	//   ....[30]....
        /*00a4*/ 	.word	0xffffffff


	//   ....[31]....
        /*00a8*/ 	.word	0xffffffff


	//   ....[32]....
        /*00ac*/ 	.word	0xffffffff


	//   ....[33]....
        /*00b0*/ 	.word	0xffffffff


	//   ....[34]....
        /*00b4*/ 	.word	0xffffffff


	//   ....[35]....
        /*00b8*/ 	.word	0xffffffff


	//   ....[36]....
        /*00bc*/ 	.word	0xffffffff


	//   ....[37]....
        /*00c0*/ 	.word	0xffffffff


	//   ....[38]....
        /*00c4*/ 	.word	0xffffffff


	//   ....[39]....
        /*00c8*/ 	.word	0xffffffff


	//   ....[40]....
        /*00cc*/ 	.word	0xffffffff


	//   ....[41]....
        /*00d0*/ 	.word	0xffffffff


	//   ....[42]....
        /*00d4*/ 	.word	0xffffffff


	//   ....[43]....
        /*00d8*/ 	.word	0xffffffff


	//   ....[44]....
        /*00dc*/ 	.word	0xffffffff


	//   ....[45]....
        /*00e0*/ 	.word	0xffffffff


	//   ....[46]....
        /*00e4*/ 	.word	0xffffffff


	//   ....[47]....
        /*00e8*/ 	.word	0xffffffff


	//   ....[48]....
        /*00ec*/ 	.word	0xffffffff


	//   ....[49]....
        /*00f0*/ 	.word	0xffffffff


	//   ....[50]....
        /*00f4*/ 	.word	0xffffffff


	//   ....[51]....
        /*00f8*/ 	.word	0xffffffff


	//   ....[52]....
        /*00fc*/ 	.word	0xffffffff


	//   ....[53]....
        /*0100*/ 	.word	0xffffffff


	//   ....[54]....
        /*0104*/ 	.word	0xffffffff


	//   ....[55]....
        /*0108*/ 	.word	0xffffffff


	//   ....[56]....
        /*010c*/ 	.word	0xffffffff


	//   ....[57]....
        /*0110*/ 	.word	0xffffffff


	//   ....[58]....
        /*0114*/ 	.word	0xffffffff


	//   ....[59]....
        /*0118*/ 	.word	0xffffffff


	//   ....[60]....
        /*011c*/ 	.word	0xffffffff


	//   ....[61]....
        /*0120*/ 	.word	0xffffffff


	//   ....[62]....
        /*0124*/ 	.word	0xffffffff


	//   ....[63]....
        /*0128*/ 	.word	0xffffffff


	//   ....[64]....
        /*012c*/ 	.word	0xffffffff


	//   ....[65]....
        /*0130*/ 	.word	0xffffffff


	//   ....[66]....
        /*0134*/ 	.word	0xffffffff


	//   ....[67]....
        /*0138*/ 	.word	0xffffffff


	//   ....[68]....
        /*013c*/ 	.word	0xffffffff


	//   ....[69]....
        /*0140*/ 	.word	0xffffffff


	//   ....[70]....
        /*0144*/ 	.word	0xffffffff


	//   ....[71]....
        /*0148*/ 	.word	0xffffffff


	//   ....[72]....
        /*014c*/ 	.word	0xffffffff


	//   ....[73]....
        /*0150*/ 	.word	0xffffffff


	//   ....[74]....
        /*0154*/ 	.word	0xffffffff


	//   ....[75]....
        /*0158*/ 	.word	0xffffffff


	//   ....[76]....
        /*015c*/ 	.word	0xffffffff


	//   ....[77]....
        /*0160*/ 	.word	0xffffffff


	//   ....[78]....
        /*0164*/ 	.word	0xffffffff


	//   ....[79]....
        /*0168*/ 	.word	0xffffffff


	//   ....[80]....
        /*016c*/ 	.word	0xffffffff


	//   ....[81]....
        /*0170*/ 	.word	0xffffffff


	//   ....[82]....
        /*0174*/ 	.word	0xffffffff


	//   ....[83]....
        /*0178*/ 	.word	0xffffffff


	//   ....[84]....
        /*017c*/ 	.word	0xffffffff


	//   ....[85]....
        /*0180*/ 	.word	0xffffffff


	//   ....[86]....
        /*0184*/ 	.word	0xffffffff


	//   ....[87]....
        /*0188*/ 	.word	0xffffffff


	//   ....[88]....
        /*018c*/ 	.word	0xffffffff


	//   ....[89]....
        /*0190*/ 	.word	0xffffffff


	//   ....[90]....
        /*0194*/ 	.word	0xffffffff


	//   ....[91]....
        /*0198*/ 	.word	0xffffffff


	//   ....[92]....
        /*019c*/ 	.word	0xffffffff


	//   ....[93]....
        /*01a0*/ 	.word	0xffffffff


	//   ....[94]....
        /*01a4*/ 	.word	0xffffffff


	//   ....[95]....
        /*01a8*/ 	.word	0xffffffff


	//----- nvinfo : EIATTR_COOP_GROUP_INSTR_OFFSETS
	.align		4
.L_2887:
        /*01ac*/ 	.byte	0x04, 0x28
        /*01ae*/ 	.short	(.L_2889 - .L_2888)


	//   ....[0]....
.L_2888:
        /*01b0*/ 	.word	0x00000bc0


	//   ....[1]....
        /*01b4*/ 	.word	0x00000de0


	//   ....[2]....
        /*01b8*/ 	.word	0x00001110


	//   ....[3]....
        /*01bc*/ 	.word	0x000027d0


	//   ....[4]....
        /*01c0*/ 	.word	0x00002c30


	//   ....[5]....
        /*01c4*/ 	.word	0x00002f50


	//   ....[6]....
        /*01c8*/ 	.word	0x00003570


	//   ....[7]....
        /*01cc*/ 	.word	0x00004980


	//   ....[8]....
        /*01d0*/ 	.word	0x000049c0


	//   ....[9]....
        /*01d4*/ 	.word	0x00004a00


	//   ....[10]....
        /*01d8*/ 	.word	0x00004a40


	//   ....[11]....
        /*01dc*/ 	.word	0x00004a80


	//   ....[12]....
        /*01e0*/ 	.word	0x00004ab0


	//   ....[13]....
        /*01e4*/ 	.word	0x00004ba0


	//   ....[14]....
        /*01e8*/ 	.word	0x00004be0


	//   ....[15]....
        /*01ec*/ 	.word	0x00004c10


	//   ....[16]....
        /*01f0*/ 	.word	0x00004c40


	//   ....[17]....
        /*01f4*/ 	.word	0x00004d60


	//   ....[18]....
        /*01f8*/ 	.word	0x00004da0


	//   ....[19]....
        /*01fc*/ 	.word	0x00004de0


	//   ....[20]....
        /*0200*/ 	.word	0x00004e20


	//   ....[21]....
        /*0204*/ 	.word	0x00004fe0


	//   ....[22]....
        /*0208*/ 	.word	0x00005020


	//   ....[23]....
        /*020c*/ 	.word	0x00005060


	//   ....[24]....
        /*0210*/ 	.word	0x000050a0


	//   ....[25]....
        /*0214*/ 	.word	0x00005250


	//   ....[26]....
        /*0218*/ 	.word	0x00005290


	//   ....[27]....
        /*021c*/ 	.word	0x000052d0


	//   ....[28]....
        /*0220*/ 	.word	0x00005310


	//   ....[29]....
        /*0224*/ 	.word	0x000054a0


	//   ....[30]....
        /*0228*/ 	.word	0x000054f0


	//   ....[31]....
        /*022c*/ 	.word	0x00005510


	//   ....[32]....
        /*0230*/ 	.word	0x00005520


	//   ....[33]....
        /*0234*/ 	.word	0x00005530


	//   ....[34]....
        /*0238*/ 	.word	0x00005540


	//   ....[35]....
        /*023c*/ 	.word	0x00005550


	//   ....[36]....
        /*0240*/ 	.word	0x00005560


	//   ....[37]....
        /*0244*/ 	.word	0x00005640


	//   ....[38]....
        /*0248*/ 	.word	0x00005660


	//   ....[39]....
        /*024c*/ 	.word	0x00005670


	//   ....[40]....
        /*0250*/ 	.word	0x00005680


	//   ....[41]....
        /*0254*/ 	.word	0x00005760


	//   ....[42]....
        /*0258*/ 	.word	0x00005780


	//   ....[43]....
        /*025c*/ 	.word	0x00005790


	//   ....[44]....
        /*0260*/ 	.word	0x000057a0


	//   ....[45]....
        /*0264*/ 	.word	0x00005880


	//   ....[46]....
        /*0268*/ 	.word	0x000058a0


	//   ....[47]....
        /*026c*/ 	.word	0x000058b0


	//   ....[48]....
        /*0270*/ 	.word	0x000058c0


	//   ....[49]....
        /*0274*/ 	.word	0x000059a0


	//   ....[50]....
        /*0278*/ 	.word	0x000059c0


	//   ....[51]....
        /*027c*/ 	.word	0x000059d0


	//   ....[52]....
        /*0280*/ 	.word	0x000059e0


	//   ....[53]....
        /*0284*/ 	.word	0x00005ac0


	//   ....[54]....
        /*0288*/ 	.word	0x00005af0


	//   ....[55]....
        /*028c*/ 	.word	0x00005b00


	//   ....[56]....
        /*0290*/ 	.word	0x00005b10


	//   ....[57]....
        /*0294*/ 	.word	0x00005b20


	//   ....[58]....
        /*0298*/ 	.word	0x00005b30


	//   ....[59]....
        /*029c*/ 	.word	0x00006780


	//   ....[60]....
        /*02a0*/ 	.word	0x000067c0


	//   ....[61]....
        /*02a4*/ 	.word	0x00006800


	//   ....[62]....
        /*02a8*/ 	.word	0x00006840


	//   ....[63]....
        /*02ac*/ 	.word	0x00006880


	//   ....[64]....
        /*02b0*/ 	.word	0x000068a0


	//   ....[65]....
        /*02b4*/ 	.word	0x000068d0


	//   ....[66]....
        /*02b8*/ 	.word	0x000068f0


	//   ....[67]....
        /*02bc*/ 	.word	0x00006910


	//   ....[68]....
        /*02c0*/ 	.word	0x00006930


	//   ....[69]....
        /*02c4*/ 	.word	0x00006940


	//   ....[70]....
        /*02c8*/ 	.word	0x00006950


	//   ....[71]....
        /*02cc*/ 	.word	0x00006980


	//   ....[72]....
        /*02d0*/ 	.word	0x000069f0


	//   ....[73]....
        /*02d4*/ 	.word	0x00006a20


	//   ....[74]....
        /*02d8*/ 	.word	0x00006a60


	//   ....[75]....
        /*02dc*/ 	.word	0x00006b60


	//   ....[76]....
        /*02e0*/ 	.word	0x00006ba0


	//   ....[77]....
        /*02e4*/ 	.word	0x00006be0


	//   ....[78]....
        /*02e8*/ 	.word	0x00006c10


	//   ....[79]....
        /*02ec*/ 	.word	0x00006d00


	//   ....[80]....
        /*02f0*/ 	.word	0x00006d40


	//   ....[81]....
        /*02f4*/ 	.word	0x00006d80


	//   ....[82]....
        /*02f8*/ 	.word	0x00006dc0


	//   ....[83]....
        /*02fc*/ 	.word	0x00007440


	//   ....[84]....
        /*0300*/ 	.word	0x000075e0


	//   ....[85]....
        /*0304*/ 	.word	0x00007da0


	//   ....[86]....
        /*0308*/ 	.word	0x00008250


	//   ....[87]....
        /*030c*/ 	.word	0x000082a0


	//   ....[88]....
        /*0310*/ 	.word	0x000082f0


	//   ....[89]....
        /*0314*/ 	.word	0x00008320


	//   ....[90]....
        /*0318*/ 	.word	0x00008340


	//   ....[91]....
        /*031c*/ 	.word	0x00008420


	//   ....[92]....
        /*0320*/ 	.word	0x00008460


	//   ....[93]....
        /*0324*/ 	.word	0x000084b0


	//   ....[94]....
        /*0328*/ 	.word	0x000084e0


	//   ....[95]....
        /*032c*/ 	.word	0x00008500


	//----- nvinfo : EIATTR_EXIT_INSTR_OFFSETS
	.align		4
.L_2889:
        /*0330*/ 	.byte	0x04, 0x1c
        /*0332*/ 	.short	(.L_2891 - .L_2890)


	//   ....[0]....
.L_2890:
        /*0334*/ 	.word	0x000085d0


	//   ....[1]....
        /*0338*/ 	.word	0x00008c60


	//----- nvinfo : EIATTR_MAX_THREADS
	.align		4
.L_2891:
        /*033c*/ 	.byte	0x04, 0x05
        /*033e*/ 	.short	(.L_2893 - .L_2892)
.L_2892:
        /*0340*/ 	.word	0x00000020
        /*0344*/ 	.word	0x00000001
        /*0348*/ 	.word	0x00000001


	//----- nvinfo : EIATTR_CRS_STACK_SIZE
	.align		4
.L_2893:
        /*034c*/ 	.byte	0x04, 0x1e
        /*034e*/ 	.short	(.L_2895 - .L_2894)
.L_2894:
        /*0350*/ 	.word	0x00000000


	//----- nvinfo : EIATTR_CBANK_PARAM_SIZE
	.align		4
.L_2895:
        /*0354*/ 	.byte	0x03, 0x19
        /*0356*/ 	.short	0x01f0


	//----- nvinfo : EIATTR_PARAM_CBANK
	.align		4
        /*0358*/ 	.byte	0x04, 0x0a
        /*035a*/ 	.short	(.L_2897 - .L_2896)
	.align		4
.L_2896:
        /*035c*/ 	.word	index@(.nv.constant0._Z25selective_scan_bwd_kernelI32Selective_Scan_bwd_kernel_traitsILi32ELi8ELb0ELb0ELb0ELb1ELb1EfN3c107complexIfEEEEv12SSMParamsBwd)
        /*0360*/ 	.short	0x0210
        /*0362*/ 	.short	0x01f0


	//----- nvinfo : EIATTR_SW_WAR
	.align		4
.L_2897:
        /*0364*/ 	.byte	0x04, 0x36
        /*0366*/ 	.short	(.L_2899 - .L_2898)
.L_2898:
        /*0368*/ 	.word	0x00000008
.L_2899:


//--------------------- .nv.info._Z25selective_scan_bwd_kernelI32Selective_Scan_bwd_kernel_traitsILi32ELi8ELb0ELb0ELb1ELb0ELb0EfN3c107complexIfEEEEv12SSMParamsBwd --------------------------
	.section	.nv.info._Z25selective_scan_bwd_kernelI32Selective_Scan_bwd_kernel_traitsILi32ELi8ELb0ELb0ELb1ELb0ELb0EfN3c107complexIfEEEEv12SSMParamsBwd,"",@"SHT_CUDA_INFO"
	.sectionflags	@""
	.align	4


	//----- nvinfo : EIATTR_CUDA_API_VERSION
	.align		4
        /*0000*/ 	.byte	0x04, 0x37
        /*0002*/ 	.short	(.L_2901 - .L_2900)
.L_2900:
        /*0004*/ 	.word	0x00000082


	//----- nvinfo : EIATTR_KPARAM_INFO
	.align		4
.L_2901:
        /*0008*/ 	.byte	0x04, 0x17
        /*000a*/ 	.short	(.L_2903 - .L_2902)
.L_2902:
        /*000c*/ 	.word	0x00000000
        /*0010*/ 	.short	0x0000
        /*0012*/ 	.short	0x0000
        /*0014*/ 	.byte	0x00, 0xf0, 0xc1, 0x07


	//----- nvinfo : EIATTR_SPARSE_MMA_MASK
	.align		4
.L_2903:
        /*0018*/ 	.byte	0x03, 0x50
        /*001a*/ 	.short	0x0000


	//----- nvinfo : EIATTR_MAXREG_COUNT
	.align		4
        /*001c*/ 	.byte	0x03, 0x1b
        /*001e*/ 	.short	0x00ff


	//----- nvinfo : EIATTR_NUM_BARRIERS
	.align		4
        /*0020*/ 	.byte	0x02, 0x4c
        /*0022*/ 	.byte	0x01
	.zero		1


	//----- nvinfo : EIATTR_MERCURY_ISA_VERSION
	.align		4
        /*0024*/ 	.byte	0x03, 0x5f
        /*0026*/ 	.short	0x0101


	//----- nvinfo : EIATTR_COOP_GROUP_MASK_REGIDS
	.align		4
        /*0028*/ 	.byte	0x04, 0x29
        /*002a*/ 	.short	(.L_2905 - .L_2904)


	//   ....[0]....
.L_2904:
        /*002c*/ 	.word	0xffffffff


	//   ....[1]....
        /*0030*/ 	.word	0xffffffff


	//   ....[2]....
        /*0034*/ 	.word	0xffffffff


	//   ....[3]....
        /*0038*/ 	.word	0xffffffff


	//   ....[4]....
        /*003c*/ 	.word	0xffffffff


	//   ....[5]....
        /*0040*/ 	.word	0xffffffff


	//   ....[6]....
        /*0044*/ 	.word	0xffffffff


	//   ....[7]....
        /*0048*/ 	.word	0xffffffff


	//   ....[8]....
        /*004c*/ 	.word	0xffffffff


	//   ....[9]....
        /*0050*/ 	.word	0xffffffff


	//   ....[10]....
        /*0054*/ 	.word	0xffffffff


	//   ....[11]....
        /*0058*/ 	.word	0xffffffff


	//   ....[12]....
        /*005c*/ 	.word	0xffffffff


	//   ....[13]....
        /*0060*/ 	.word	0xffffffff


	//   ....[14]....
        /*0064*/ 	.word	0xffffffff


	//   ....[15]....
        /*0068*/ 	.word	0xffffffff


	//   ....[16]....
        /*006c*/ 	.word	0xffffffff


	//   ....[17]....
        /*0070*/ 	.word	0xffffffff


	//   ....[18]....
        /*0074*/ 	.word	0xffffffff


	//   ....[19]....
        /*0078*/ 	.word	0xffffffff


	//   ....[20]....
        /*007c*/ 	.word	0xffffffff


	//   ....[21]....
        /*0080*/ 	.word	0xffffffff


	//   ....[22]....
        /*0084*/ 	.word	0xffffffff


	//   ....[23]....
        /*0088*/ 	.word	0xffffffff


	//   ....[24]....
        /*008c*/ 	.word	0xffffffff


	//   ....[25]....
        /*0090*/ 	.word	0xffffffff


	//   ....[26]....
        /*0094*/ 	.word	0xffffffff


	//   ....[27]....
        /*0098*/ 	.word	0xffffffff


	//   ....[28]....
        /*009c*/ 	.word	0xffffffff


	//   ....[29]....
        /*00a0*/ 	.word	0xffffffff


	//   ....[30]....
        /*00a4*/ 	.word	0xffffffff


	//   ....[31]....
        /*00a8*/ 	.word	0xffffffff


	//   ....[32]....
        /*00ac*/ 	.word	0xffffffff


	//   ....[33]....
        /*00b0*/ 	.word	0xffffffff


	//   ....[34]....
        /*00b4*/ 	.word	0xffffffff


	//   ....[35]....
        /*00b8*/ 	.word	0xffffffff


	//   ....[36]....
        /*00bc*/ 	.word	0xffffffff


	//   ....[37]....
        /*00c0*/ 	.word	0xffffffff


	//   ....[38]....
        /*00c4*/ 	.word	0xffffffff


	//   ....[39]....
        /*00c8*/ 	.word	0xffffffff


	//   ....[40]....
        /*00cc*/ 	.word	0xffffffff


	//   ....[41]....
        /*00d0*/ 	.word	0xffffffff


	//   ....[42]....
        /*00d4*/ 	.word	0xffffffff


	//   ....[43]....
        /*00d8*/ 	.word	0xffffffff


	//   ....[44]....
        /*00dc*/ 	.word	0xffffffff


	//   ....[45]....
        /*00e0*/ 	.word	0xffffffff


	//   ....[46]....
        /*00e4*/ 	.word	0xffffffff


	//   ....[47]....
        /*00e8*/ 	.word	0xffffffff


	//   ....[48]....
        /*00ec*/ 	.word	0xffffffff


	//   ....[49]....
        /*00f0*/ 	.word	0xffffffff


	//   ....[50]....
        /*00f4*/ 	.word	0xffffffff


	//   ....[51]....
        /*00f8*/ 	.word	0xffffffff


	//   ....[52]....
        /*00fc*/ 	.word	0xffffffff


	//   ....[53]....
        /*0100*/ 	.word	0xffffffff


	//   ....[54]....
        /*0104*/ 	.word	0xffffffff


	//   ....[55]....
        /*0108*/ 	.word	0xffffffff


	//   ....[56]....
        /*010c*/ 	.word	0xffffffff


	//   ....[57]....
        /*0110*/ 	.word	0xffffffff


	//   ....[58]....
        /*0114*/ 	.word	0xffffffff


	//   ....[59]....
        /*0118*/ 	.word	0xffffffff


	//   ....[60]....
        /*011c*/ 	.word	0xffffffff


	//   ....[61]....
        /*0120*/ 	.word	0xffffffff


	//   ....[62]....
        /*0124*/ 	.word	0xffffffff


	//   ....[63]....
        /*0128*/ 	.word	0xffffffff


	//   ....[64]....
        /*012c*/ 	.word	0xffffffff


	//   ....[65]....
        /*0130*/ 	.word	0xffffffff


	//   ....[66]....
        /*0134*/ 	.word	0xffffffff


	//   ....[67]....
        /*0138*/ 	.word	0xffffffff


	//   ....[68]....
        /*013c*/ 	.word	0xffffffff


	//   ....[69]....
        /*0140*/ 	.word	0xffffffff


	//   ....[70]....
        /*0144*/ 	.word	0xffffffff


	//   ....[71]....
        /*0148*/ 	.word	0xffffffff


	//   ....[72]....
        /*014c*/ 	.word	0xffffffff


	//   ....[73]....
        /*0150*/ 	.word	0xffffffff


	//   ....[74]....
        /*0154*/ 	.word	0xffffffff


	//   ....[75]....
        /*0158*/ 	.word	0xffffffff


	//   ....[76]....
        /*015c*/ 	.word	0xffffffff


	//   ....[77]....
        /*0160*/ 	.word	0xffffffff


	//   ....[78]....
        /*0164*/ 	.word	0xffffffff


	//   ....[79]....
        /*0168*/ 	.word	0xffffffff


	//   ....[80]....
        /*016c*/ 	.word	0xffffffff


	//   ....[81]....
        /*0170*/ 	.word	0xffffffff


	//   ....[82]....
        /*0174*/ 	.word	0xffffffff


	//   ....[83]....
        /*0178*/ 	.word	0xffffffff


	//   ....[84]....
        /*017c*/ 	.word	0xffffffff


	//   ....[85]....
        /*0180*/ 	.word	0xffffffff


	//   ....[86]....
        /*0184*/ 	.word	0xffffffff


	//   ....[87]....
        /*0188*/ 	.word	0xffffffff


	//   ....[88]....
        /*018c*/ 	.word	0xffffffff


	//   ....[89]....
        /*0190*/ 	.word	0xffffffff


	//   ....[90]....
        /*0194*/ 	.word	0xffffffff


	//   ....[91]....
        /*0198*/ 	.word	0xffffffff


	//----- nvinfo : EIATTR_COOP_GROUP_INSTR_OFFSETS
	.align		4
.L_2905:
        /*019c*/ 	.byte	0x04, 0x28
        /*019e*/ 	.short	(.L_2907 - .L_2906)


	//   ....[0]....
.L_2906:
        /*01a0*/ 	.word	0x00000e10


	//   ....[1]....
        /*01a4*/ 	.word	0x000010e0


	//   ....[2]....
        /*01a8*/ 	.word	0x00001330


	//   ....[3]....
        /*01ac*/ 	.word	0x00002150


	//   ....[4]....
        /*01b0*/ 	.word	0x00002c10


	//   ....[5]....
        /*01b4*/ 	.word	0x00002c40


	//   ....[6]....
        /*01b8*/ 	.word	0x00002c50


	//   ....[7]....
        /*01bc*/ 	.word	0x00002c60


	//   ....[8]....
        /*01c0*/ 	.word	0x00002d00


	//   ....[9]....
        /*01c4*/ 	.word	0x00002d30


	//   ....[10]....
        /*01c8*/ 	.word	0x00002d50


	//   ....[11]....
        /*01cc*/ 	.word	0x00002d60


	//   ....[12]....
        /*01d0*/ 	.word	0x00002f40


	//   ....[13]....
        /*01d4*/ 	.word	0x00002f80


	//   ....[14]....
        /*01d8*/ 	.word	0x00002fc0


	//   ....[15]....
        /*01dc*/ 	.word	0x00003000


	//   ....[16]....
        /*01e0*/ 	.word	0x000031c0


	//   ....[17]....
        /*01e4*/ 	.word	0x00003200


	//   ....[18]....
        /*01e8*/ 	.word	0x00003240


	//   ....[19]....
        /*01ec*/ 	.word	0x00003280


	//   ....[20]....
        /*01f0*/ 	.word	0x00003450


	//   ....[21]....
        /*01f4*/ 	.word	0x00003490


	//   ....[22]....
        /*01f8*/ 	.word	0x000034d0


	//   ....[23]....
        /*01fc*/ 	.word	0x00003510


	//   ....[24]....
        /*0200*/ 	.word	0x00003670


	//   ....[25]....
        /*0204*/ 	.word	0x00003700


	//   ....[26]....
        /*0208*/ 	.word	0x00003740


	//   ....[27]....
        /*020c*/ 	.word	0x00003780


	//   ....[28]....
        /*0210*/ 	.word	0x000037c0


	//   ....[29]....
        /*0214*/ 	.word	0x00003800


	//   ....[30]....
        /*0218*/ 	.word	0x00003a10


	//   ....[31]....
        /*021c*/ 	.word	0x00003a20


	//   ....[32]....
        /*0220*/ 	.word	0x00003a30


	//   ....[33]....
        /*0224*/ 	.word	0x00003a40


	//   ....[34]....
        /*0228*/ 	.word	0x00003b50


	//   ....[35]....
        /*022c*/ 	.word	0x00003b90


	//   ....[36]....
        /*0230*/ 	.word	0x00003ba0


	//   ....[37]....
        /*0234*/ 	.word	0x00003bb0


	//   ....[38]....
        /*0238*/ 	.word	0x00003dc0


	//   ....[39]....
        /*023c*/ 	.word	0x00003e00


	//   ....[40]....
        /*0240*/ 	.word	0x00003e10


	//   ....[41]....
        /*0244*/ 	.word	0x00003e20


	//   ....[42]....
        /*0248*/ 	.word	0x00004010


	//   ....[43]....
        /*024c*/ 	.word	0x00004050


	//   ....[44]....
        /*0250*/ 	.word	0x00004070


	//   ....[45]....
        /*0254*/ 	.word	0x00004080


	//   ....[46]....
        /*0258*/ 	.word	0x000042f0


	//   ....[47]....
        /*025c*/ 	.word	0x000043d0


	//   ....[48]....
        /*0260*/ 	.word	0x00004400


	//   ....[49]....
        /*0264*/ 	.word	0x00004420


	//   ....[50]....
        /*0268*/ 	.word	0x00004610


	//   ....[51]....
        /*026c*/ 	.word	0x00004650


	//   ....[52]....
        /*0270*/ 	.word	0x00004690


	//   ....[53]....
        /*0274*/ 	.word	0x000046d0


	//   ....[54]....
        /*0278*/ 	.word	0x00004710


	//   ....[55]....
        /*027c*/ 	.word	0x00004750


	//   ....[56]....
        /*0280*/ 	.word	0x000047e0


	//   ....[57]....
        /*0284*/ 	.word	0x00004830


	//   ....[58]....
        /*0288*/ 	.word	0x00004880


	//   ....[59]....
        /*028c*/ 	.word	0x000048c0


	//   ....[60]....
        /*0290*/ 	.word	0x00005f70


	//   ....[61]....
        /*0294*/ 	.word	0x00005fb0


	//   ....[62]....
        /*0298*/ 	.word	0x00005ff0


	//   ....[63]....
        /*029c*/ 	.word	0x00006030


	//   ....[64]....
        /*02a0*/ 	.word	0x000060c0


	//   ....[65]....
        /*02a4*/ 	.word	0x000060e0


	//   ....[66]....
        /*02a8*/ 	.word	0x00006100


	//   ....[67]....
        /*02ac*/ 	.word	0x00006120


	//   ....[68]....
        /*02b0*/ 	.word	0x00006160


	//   ....[69]....
        /*02b4*/ 	.word	0x00006180


	//   ....[70]....
        /*02b8*/ 	.word	0x000061b0


	//   ....[71]....
        /*02bc*/ 	.word	0x000061d0


	//   ....[72]....
        /*02c0*/ 	.word	0x00006260


	//   ....[73]....
        /*02c4*/ 	.word	0x000062a0


	//   ....[74]....
        /*02c8*/ 	.word	0x000062e0


	//   ....[75]....
        /*02cc*/ 	.word	0x00006320


	//   ....[76]....
        /*02d0*/ 	.word	0x00006410


	//   ....[77]....
        /*02d4*/ 	.word	0x00006450


	//   ....[78]....
        /*02d8*/ 	.word	0x00006490


	//   ....[79]....
        /*02dc*/ 	.word	0x000064d0


	//   ....[80]....
        /*02e0*/ 	.word	0x00006990


	//   ....[81]....
        /*02e4*/ 	.word	0x00006ea0


	//   ....[82]....
        /*02e8*/ 	.word	0x00007340


	//   ....[83]....
        /*02ec*/ 	.word	0x00007390


	//   ....[84]....
        /*02f0*/ 	.word	0x000073e0


	//   ....[85]....
        /*02f4*/ 	.word	0x00007410


	//   ....[86]....
        /*02f8*/ 	.word	0x00007430


	//   ....[87]....
        /*02fc*/ 	.word	0x00007510


	//   ....[88]....
        /*0300*/ 	.word	0x00007550


	//   ....[89]....
        /*0304*/ 	.word	0x000075a0


	//   ....[90]....
        /*0308*/ 	.word	0x000075d0


	//   ....[91]....
        /*030c*/ 	.word	0x000075f0


	//----- nvinfo : EIATTR_EXIT_INSTR_OFFSETS
	.align		4
.L_2907:
        /*0310*/ 	.byte	0x04, 0x1c
        /*0312*/ 	.short	(.L_2909 - .L_2908)


	//   ....[0]....
.L_2908:
        /*0314*/ 	.word	0x000076c0


	//   ....[1]....
        /*0318*/ 	.word	0x000079c0


	//----- nvinfo : EIATTR_MAX_THREADS
	.align		4
.L_2909:
        /*031c*/ 	.byte	0x04, 0x05
        /*031e*/ 	.short	(.L_2911 - .L_2910)
.L_2910:
        /*0320*/ 	.word	0x00000020
        /*0324*/ 	.word	0x00000001
        /*0328*/ 	.word	0x00000001


	//----- nvinfo : EIATTR_CRS_STACK_SIZE
	.align		4
.L_2911:
        /*032c*/ 	.byte	0x04, 0x1e
        /*032e*/ 	.short	(.L_2913 - .L_2912)
.L_2912:
        /*0330*/ 	.word	0x00000000


	//----- nvinfo : EIATTR_CBANK_PARAM_SIZE
	.align		4
.L_2913:
        /*0334*/ 	.byte	0x03, 0x19
        /*0336*/ 	.short	0x01f0


	//----- nvinfo : EIATTR_PARAM_CBANK
	.align		4
        /*0338*/ 	.byte	0x04, 0x0a
        /*033a*/ 	.short	(.L_2915 - .L_2914)
	.align		4
.L_2914:
        /*033c*/ 	.word	index@(.nv.constant0._Z25selective_scan_bwd_kernelI32Selective_Scan_bwd_kernel_traitsILi32ELi8ELb0ELb0ELb1ELb0ELb0EfN3c107complexIfEEEEv12SSMParamsBwd)
        /*0340*/ 	.short	0x0210
        /*0342*/ 	.short	0x01f0


	//----- nvinfo : EIATTR_SW_WAR
	.align		4
.L_2915:
        /*0344*/ 	.byte	0x04, 0x36
        /*0346*/ 	.short	(.L_2917 - .L_2916)
.L_2916:
        /*0348*/ 	.word	0x00000008
.L_2917:


//--------------------- .nv.info._Z25selective_scan_bwd_kernelI32Selective_Scan_bwd_kernel_traitsILi32ELi8ELb0ELb0ELb1ELb0ELb1EfN3c107complexIfEEEEv12SSMParamsBwd --------------------------
	.section	.nv.info._Z25selective_scan_bwd_kernelI32Selective_Scan_bwd_kernel_traitsILi32ELi8ELb0ELb0ELb1ELb0ELb1EfN3c107complexIfEEEEv12SSMParamsBwd,"",@"SHT_CUDA_INFO"
	.sectionflags	@""
	.align	4


	//----- nvinfo : EIATTR_CUDA_API_VERSION
	.align		4
        /*0000*/ 	.byte	0x04, 0x37
        /*0002*/ 	.short	(.L_2919 - .L_2918)
.L_2918:
        /*0004*/ 	.word	0x00000082


	//----- nvinfo : EIATTR_KPARAM_INFO
	.align		4
.L_2919:
        /*0008*/ 	.byte	0x04, 0x17
        /*000a*/ 	.short	(.L_2921 - .L_2920)
.L_2920:
        /*000c*/ 	.word	0x00000000
        /*0010*/ 	.short	0x0000
        /*0012*/ 	.short	0x0000
        /*0014*/ 	.byte	0x00, 0xf0, 0xc1, 0x07


	//----- nvinfo : EIATTR_SPARSE_MMA_MASK
	.align		4
.L_2921:
        /*0018*/ 	.byte	0x03, 0x50
        /*001a*/ 	.short	0x0000


	//----- nvinfo : EIATTR_MAXREG_COUNT
	.align		4
        /*001c*/ 	.byte	0x03, 0x1b
        /*001e*/ 	.short	0x00ff


	//----- nvinfo : EIATTR_NUM_BARRIERS
	.align		4
        /*0020*/ 	.byte	0x02, 0x4c
        /*0022*/ 	.byte	0x01
	.zero		1


	//----- nvinfo : EIATTR_MERCURY_ISA_VERSION
	.align		4
        /*0024*/ 	.byte	0x03, 0x5f
        /*0026*/ 	.short	0x0101


	//----- nvinfo : EIATTR_COOP_GROUP_MASK_REGIDS
	.align		4
        /*0028*/ 	.byte	0x04, 0x29
        /*002a*/ 	.short	(.L_2923 - .L_2922)


	//   ....[0]....
.L_2922:
        /*002c*/ 	.word	0xffffffff


	//   ....[1]....
        /*0030*/ 	.word	0xffffffff


	//   ....[2]....
        /*0034*/ 	.word	0xffffffff


	//   ....[3]....
        /*0038*/ 	.word	0xffffffff


	//   ....[4]....
        /*003c*/ 	.word	0xffffffff


	//   ....[5]....
        /*0040*/ 	.word	0xffffffff


	//   ....[6]....
        /*0044*/ 	.word	0xffffffff


	//   ....[7]....
        /*0048*/ 	.word	0xffffffff


	//   ....[8]....
        /*004c*/ 	.word	0xffffffff


	//   ....[9]....
        /*0050*/ 	.word	0xffffffff


	//   ....[10]....
        /*0054*/ 	.word	0xffffffff


	//   ....[11]....
        /*0058*/ 	.word	0xffffffff


	//   ....[12]....
        /*005c*/ 	.word	0xffffffff


	//   ....[13]....
        /*0060*/ 	.word	0xffffffff


	//   ....[14]....
        /*0064*/ 	.word	0xffffffff


	//   ....[15]....
        /*0068*/ 	.word	0xffffffff


	//   ....[16]....
        /*006c*/ 	.word	0xffffffff


	//   ....[17]....
        /*0070*/ 	.word	0xffffffff


	//   ....[18]....
        /*0074*/ 	.word	0xffffffff


	//   ....[19]....
        /*0078*/ 	.word	0xffffffff


	//   ....[20]....
        /*007c*/ 	.word	0xffffffff


	//   ....[21]....
        /*0080*/ 	.word	0xffffffff


	//   ....[22]....
        /*0084*/ 	.word	0xffffffff


	//   ....[23]....
        /*0088*/ 	.word	0xffffffff


	//   ....[24]....
        /*008c*/ 	.word	0xffffffff


	//   ....[25]....
        /*0090*/ 	.word	0xffffffff


	//   ....[26]....
        /*0094*/ 	.word	0xffffffff


	//   ....[27]....
        /*0098*/ 	.word	0xffffffff


	//   ....[28]....
        /*009c*/ 	.word	0xffffffff


	//   ....[29]....
        /*00a0*/ 	.word	0xffffffff


	//   ....[30]....
        /*00a4*/ 	.word	0xffffffff


	//   ....[31]....
        /*00a8*/ 	.word	0xffffffff


	//   ....[32]....
        /*00ac*/ 	.word	0xffffffff


	//   ....[33]....
        /*00b0*/ 	.word	0xffffffff


	//   ....[34]....
        /*00b4*/ 	.word	0xffffffff


	//   ....[35]....
        /*00b8*/ 	.word	0xffffffff


	//   ....[36]....
        /*00bc*/ 	.word	0xffffffff


	//   ....[37]....
        /*00c0*/ 	.word	0xffffffff


	//   ....[38]....
        /*00c4*/ 	.word	0xffffffff


	//   ....[39]....
        /*00c8*/ 	.word	0xffffffff


	//   ....[40]....
        /*00cc*/ 	.word	0xffffffff


	//   ....[41]....
        /*00d0*/ 	.word	0xffffffff


	//   ....[42]....
        /*00d4*/ 	.word	0xffffffff


	//   ....[43]....
        /*00d8*/ 	.word	0xffffffff


	//   ....[44]....
        /*00dc*/ 	.word	0xffffffff


	//   ....[45]....
        /*00e0*/ 	.word	0xffffffff


	//   ....[46]....
        /*00e4*/ 	.word	0xffffffff


	//   ....[47]....
        /*00e8*/ 	.word	0xffffffff


	//   ....[48]....
        /*00ec*/ 	.word	0xffffffff


	//   ....[49]....
        /*00f0*/ 	.word	0xffffffff


	//   ....[50]....
        /*00f4*/ 	.word	0xffffffff


	//   ....[51]....
        /*00f8*/ 	.word	0xffffffff


	//   ....[52]....
        /*00fc*/ 	.word	0xffffffff


	//   ....[53]....
        /*0100*/ 	.word	0xffffffff


	//   ....[54]....
        /*0104*/ 	.word	0xffffffff


	//   ....[55]....
        /*0108*/ 	.word	0xffffffff


	//   ....[56]....
        /*010c*/ 	.word	0xffffffff


	//   ....[57]....
        /*0110*/ 	.word	0xffffffff


	//   ....[58]....
        /*0114*/ 	.word	0xffffffff


	//   ....[59]....
        /*0118*/ 	.word	0xffffffff


	//   ....[60]....
        /*011c*/ 	.word	0xffffffff


	//   ....[61]....
        /*0120*/ 	.word	0xffffffff


	//   ....[62]....
        /*0124*/ 	.word	0xffffffff


	//   ....[63]....
        /*0128*/ 	.word	0xffffffff


	//   ....[64]....
        /*012c*/ 	.word	0xffffffff


	//   ....[65]....
        /*0130*/ 	.word	0xffffffff


	//   ....[66]....
        /*0134*/ 	.word	0xffffffff


	//   ....[67]....
        /*0138*/ 	.word	0xffffffff


	//   ....[68]....
        /*013c*/ 	.word	0xffffffff


	//   ....[69]....
        /*0140*/ 	.word	0xffffffff


	//   ....[70]....
        /*0144*/ 	.word	0xffffffff


	//   ....[71]....
        /*0148*/ 	.word	0xffffffff


	//   ....[72]....
        /*014c*/ 	.word	0xffffffff


	//   ....[73]....
        /*0150*/ 	.word	0xffffffff


	//   ....[74]....
        /*0154*/ 	.word	0xffffffff


	//   ....[75]....
        /*0158*/ 	.word	0xffffffff


	//   ....[76]....
        /*015c*/ 	.word	0xffffffff


	//   ....[77]....
        /*0160*/ 	.word	0xffffffff


	//   ....[78]....
        /*0164*/ 	.word	0xffffffff


	//   ....[79]....
        /*0168*/ 	.word	0xffffffff


	//   ....[80]....
        /*016c*/ 	.word	0xffffffff


	//   ....[81]....
        /*0170*/ 	.word	0xffffffff


	//   ....[82]....
        /*0174*/ 	.word	0xffffffff


	//   ....[83]....
        /*0178*/ 	.word	0xffffffff


	//   ....[84]....
        /*017c*/ 	.word	0xffffffff


	//   ....[85]....
        /*0180*/ 	.word	0xffffffff


	//   ....[86]....
        /*0184*/ 	.word	0xffffffff


	//   ....[87]....
        /*0188*/ 	.word	0xffffffff


	//   ....[88]....
        /*018c*/ 	.word	0xffffffff


	//   ....[89]....
        /*0190*/ 	.word	0xffffffff


	//   ....[90]....
        /*0194*/ 	.word	0xffffffff


	//   ....[91]....
        /*0198*/ 	.word	0xffffffff


	//   ....[92]....
        /*019c*/ 	.word	0xffffffff


	//   ....[93]....
        /*01a0*/ 	.word	0xffffffff


	//   ....[94]....
        /*01a4*/ 	.word	0xffffffff


	//   ....[95]....
        /*01a8*/ 	.word	0xffffffff


	//----- nvinfo : EIATTR_COOP_GROUP_INSTR_OFFSETS
	.align		4
.L_2923:
        /*01ac*/ 	.byte	0x04, 0x28
        /*01ae*/ 	.short	(.L_2925 - .L_2924)


	//   ....[0]....
.L_2924:
        /*01b0*/ 	.word	0x00000eb0


	//   ....[1]....
        /*01b4*/ 	.word	0x00001150


	//   ....[2]....
        /*01b8*/ 	.word	0x00001580


	//   ....[3]....
        /*01bc*/ 	.word	0x00001930


	//   ....[4]....
        /*01c0*/ 	.word	0x00001d40


	//   ....[5]....
        /*01c4*/ 	.word	0x000020d0


	//   ....[6]....
        /*01c8*/ 	.word	0x00002720


	//   ....[7]....
        /*01cc*/ 	.word	0x00003880


	//   ....[8]....
        /*01d0*/ 	.word	0x00004330


	//   ....[9]....
        /*01d4*/ 	.word	0x00004360


	//   ....[10]....
        /*01d8*/ 	.word	0x00004370


	//   ....[11]....
        /*01dc*/ 	.word	0x00004380


	//   ....[12]....
        /*01e0*/ 	.word	0x00004440


	//   ....[13]....
        /*01e4*/ 	.word	0x00004460


	//   ....[14]....
        /*01e8*/ 	.word	0x00004470


	//   ....[15]....
        /*01ec*/ 	.word	0x00004480


	//   ....[16]....
        /*01f0*/ 	.word	0x00004660


	//   ....[17]....
        /*01f4*/ 	.word	0x000046a0


	//   ....[18]....
        /*01f8*/ 	.word	0x000046e0


	//   ....[19]....
        /*01fc*/ 	.word	0x00004720


	//   ....[20]....
        /*0200*/ 	.word	0x000048f0


	//   ....[21]....
        /*0204*/ 	.word	0x00004930


	//   ....[22]....
        /*0208*/ 	.word	0x00004970


	//   ....[23]....
        /*020c*/ 	.word	0x000049b0


	//   ....[24]....
        /*0210*/ 	.word	0x00004b60


	//   ....[25]....
        /*0214*/ 	.word	0x00004ba0


	//   ....[26]....
        /*0218*/ 	.word	0x00004c00


	//   ....[27]....
        /*021c*/ 	.word	0x00004c40


	//   ....[28]....
        /*0220*/ 	.word	0x00004dd0


	//   ....[29]....
        /*0224*/ 	.word	0x00004e00


	//   ....[30]....
        /*0228*/ 	.word	0x00004e40


	//   ....[31]....
        /*022c*/ 	.word	0x00004e80


	//   ....[32]....
        /*0230*/ 	.word	0x00004ec0


	//   ....[33]....
        /*0234*/ 	.word	0x00004f00


	//   ....[34]....
        /*0238*/ 	.word	0x00005130


	//   ....[35]....
        /*023c*/ 	.word	0x00005140


	//   ....[36]....
        /*0240*/ 	.word	0x00005150


	//   ....[37]....
        /*0244*/ 	.word	0x00005160


	//   ....[38]....
        /*0248*/ 	.word	0x00005270


	//   ....[39]....
        /*024c*/ 	.word	0x000052b0


	//   ....[40]....
        /*0250*/ 	.word	0x000052c0


	//   ....[41]....
        /*0254*/ 	.word	0x000052d0


	//   ....[42]....
        /*0258*/ 	.word	0x000054b0


	//   ....[43]....
        /*025c*/ 	.word	0x000054f0


	//   ....[44]....
        /*0260*/ 	.word	0x00005520


	//   ....[45]....
        /*0264*/ 	.word	0x00005530


	//   ....[46]....
        /*0268*/ 	.word	0x00005760


	//   ....[47]....
        /*026c*/ 	.word	0x000057a0


	//   ....[48]....
        /*0270*/ 	.word	0x000057d0


	//   ....[49]....
        /*0274*/ 	.word	0x000057e0


	//   ....[50]....
        /*0278*/ 	.word	0x00005a00


	//   ....[51]....
        /*027c*/ 	.word	0x00005ad0


	//   ....[52]....
        /*0280*/ 	.word	0x00005b10


	//   ....[53]....
        /*0284*/ 	.word	0x00005b20


	//   ....[54]....
        /*0288*/ 	.word	0x00005cd0


	//   ....[55]....
        /*028c*/ 	.word	0x00005d30


	//   ....[56]....
        /*0290*/ 	.word	0x00005d70


	//   ....[57]....
        /*0294*/ 	.word	0x00005db0


	//   ....[58]....
        /*0298*/ 	.word	0x00005df0


	//   ....[59]....
        /*029c*/ 	.word	0x00005e30


	//   ....[60]....
        /*02a0*/ 	.word	0x00006060


	//   ....[61]....
        /*02a4*/ 	.word	0x000060b0


	//   ....[62]....
        /*02a8*/ 	.word	0x00006150


	//   ....[63]....
        /*02ac*/ 	.word	0x00006190


	//   ....[64]....
        /*02b0*/ 	.word	0x000076a0


	//   ....[65]....
        /*02b4*/ 	.word	0x000076e0


	//   ....[66]....
        /*02b8*/ 	.word	0x00007720


	//   ....[67]....
        /*02bc*/ 	.word	0x00007760


	//   ....[68]....
        /*02c0*/ 	.word	0x000077f0


	//   ....[69]....
        /*02c4*/ 	.word	0x00007810


	//   ....[70]....
        /*02c8*/ 	.word	0x00007830


	//   ....[71]....
        /*02cc*/ 	.word	0x00007850


	//   ....[72]....
        /*02d0*/ 	.word	0x000078b0


	//   ....[73]....
        /*02d4*/ 	.word	0x000078f0


	//   ....[74]....
        /*02d8*/ 	.word	0x00007930


	//   ....[75]....
        /*02dc*/ 	.word	0x00007960


	//   ....[76]....
        /*02e0*/ 	.word	0x00007a60


	//   ....[77]....
        /*02e4*/ 	.word	0x00007aa0


	//   ....[78]....
        /*02e8*/ 	.word	0x00007ae0


	//   ....[79]....
        /*02ec*/ 	.word	0x00007b20


	//   ....[80]....
        /*02f0*/ 	.word	0x00007c30


	//   ....[81]....
        /*02f4*/ 	.word	0x00007c70


	//   ....[82]....
        /*02f8*/ 	.word	0x00007cb0


	//   ....[83]....
        /*02fc*/ 	.word	0x00007cf0


	//   ....[84]....
        /*0300*/ 	.word	0x00008080


	//   ....[85]....
        /*0304*/ 	.word	0x000085a0


	//   ....[86]....
        /*0308*/ 	.word	0x00008a30


	//   ....[87]....
        /*030c*/ 	.word	0x00008a80


	//   ....[88]....
        /*0310*/ 	.word	0x00008ad0


	//   ....[89]....
        /*0314*/ 	.word	0x00008b00


	//   ....[90]....
        /*0318*/ 	.word	0x00008b20


	//   ....[91]....
        /*031c*/ 	.word	0x00008c00


	//   ....[92]....
        /*0320*/ 	.word	0x00008c40


	//   ....[93]....
        /*0324*/ 	.word	0x00008c90


	//   ....[94]....
        /*0328*/ 	.word	0x00008cc0


	//   ....[95]....
        /*032c*/ 	.word	0x00008ce0


	//----- nvinfo : EIATTR_EXIT_INSTR_OFFSETS
	.align		4
.L_2925:
        /*0330*/ 	.byte	0x04, 0x1c
        /*0332*/ 	.short	(.L_2927 - .L_2926)


	//   ....[0]....
.L_2926:
        /*0334*/ 	.word	0x00008db0


	//   ....[1]....
        /*0338*/ 	.word	0x000090b0


	//----- nvinfo : EIATTR_MAX_THREADS
	.align		4
.L_2927:
        /*033c*/ 	.byte	0x04, 0x05
        /*033e*/ 	.short	(.L_2929 - .L_2928)
.L_2928:
        /*0340*/ 	.word	0x00000020
        /*0344*/ 	.word	0x00000001
        /*0348*/ 	.word	0x00000001


	//----- nvinfo : EIATTR_CRS_STACK_SIZE
	.align		4
.L_2929:
        /*034c*/ 	.byte	0x04, 0x1e
        /*034e*/ 	.short	(.L_2931 - .L_2930)
.L_2930:
        /*0350*/ 	.word	0x00000000


	//----- nvinfo : EIATTR_CBANK_PARAM_SIZE
	.align		4
.L_2931:
        /*0354*/ 	.byte	0x03, 0x19
        /*0356*/ 	.short	0x01f0


	//----- nvinfo : EIATTR_PARAM_CBANK
	.align		4
        /*0358*/ 	.byte	0x04, 0x0a
        /*035a*/ 	.short	(.L_2933 - .L_2932)
	.align		4
.L_2932:
        /*035c*/ 	.word	index@(.nv.constant0._Z25selective_scan_bwd_kernelI32Selective_Scan_bwd_kernel_traitsILi32ELi8ELb0ELb0ELb1ELb0ELb1EfN3c107complexIfEEEEv12SSMParamsBwd)
        /*0360*/ 	.short	0x0210
        /*0362*/ 	.short	0x01f0


	//----- nvinfo : EIATTR_SW_WAR
	.align		4
.L_2933:
        /*0364*/ 	.byte	0x04, 0x36
        /*0366*/ 	.short	(.L_2935 - .L_2934)
.L_2934:
        /*0368*/ 	.word	0x00000008
.L_2935:


//--------------------- .nv.info._Z25selective_scan_bwd_kernelI32Selective_Scan_bwd_kernel_traitsILi32ELi8ELb0ELb0ELb1ELb1ELb0EfN3c107complexIfEEEEv12SSMParamsBwd --------------------------
	.section	.nv.info._Z25selective_scan_bwd_kernelI32Selective_Scan_bwd_kernel_traitsILi32ELi8ELb0ELb0ELb1ELb1ELb0EfN3c107complexIfEEEEv12SSMParamsBwd,"",@"SHT_CUDA_INFO"
	.sectionflags	@""
	.align	4


	//----- nvinfo : EIATTR_CUDA_API_VERSION
	.align		4
        /*0000*/ 	.byte	0x04, 0x37
        /*0002*/ 	.short	(.L_2937 - .L_2936)
.L_2936:
        /*0004*/ 	.word	0x00000082


	//----- nvinfo : EIATTR_KPARAM_INFO
	.align		4
.L_2937:
        /*0008*/ 	.byte	0x04, 0x17
        /*000a*/ 	.short	(.L_2939 - .L_2938)
.L_2938:
        /*000c*/ 	.word	0x00000000
        /*0010*/ 	.short	0x0000
        /*0012*/ 	.short	0x0000
        /*0014*/ 	.byte	0x00, 0xf0, 0xc1, 0x07


	//----- nvinfo : EIATTR_SPARSE_MMA_MASK
	.align		4
.L_2939:
        /*0018*/ 	.byte	0x03, 0x50
        /*001a*/ 	.short	0x0000


	//----- nvinfo : EIATTR_MAXREG_COUNT
	.align		4
        /*001c*/ 	.byte	0x03, 0x1b
        /*001e*/ 	.short	0x00ff


	//----- nvinfo : EIATTR_NUM_BARRIERS
	.align		4
        /*0020*/ 	.byte	0x02, 0x4c
        /*0022*/ 	.byte	0x01
	.zero		1


	//----- nvinfo : EIATTR_MERCURY_ISA_VERSION
	.align		4
        /*0024*/ 	.byte	0x03, 0x5f
        /*0026*/ 	.short	0x0101


	//----- nvinfo : EIATTR_COOP_GROUP_MASK_REGIDS
	.align		4
        /*0028*/ 	.byte	0x04, 0x29
        /*002a*/ 	.short	(.L_2941 - .L_2940)


	//   ....[0]....
.L_2940:
        /*002c*/ 	.word	0xffffffff


	//   ....[1]....
        /*0030*/ 	.word	0xffffffff


	//   ....[2]....
        /*0034*/ 	.word	0xffffffff


	//   ....[3]....
        /*0038*/ 	.word	0xffffffff


	//   ....[4]....
        /*003c*/ 	.word	0xffffffff


	//   ....[5]....
        /*0040*/ 	.word	0xffffffff


	//   ....[6]....
        /*0044*/ 	.word	0xffffffff


	//   ....[7]....
        /*0048*/ 	.word	0xffffffff


	//   ....[8]....
        /*004c*/ 	.word	0xffffffff


	//   ....[9]....
        /*0050*/ 	.word	0xffffffff


	//   ....[10]....
        /*0054*/ 	.word	0xffffffff


	//   ....[11]....
        /*0058*/ 	.word	0xffffffff


	//   ....[12]....
        /*005c*/ 	.word	0xffffffff


	//   ....[13]....
        /*0060*/ 	.word	0xffffffff


	//   ....[14]....
        /*0064*/ 	.word	0xffffffff


	//   ....[15]....
        /*0068*/ 	.word	0xffffffff


	//   ....[16]....
        /*006c*/ 	.word	0xffffffff


	//   ....[17]....
        /*0070*/ 	.word	0xffffffff


	//   ....[18]....
        /*0074*/ 	.word	0xffffffff


	//   ....[19]....
        /*0078*/ 	.word	0xffffffff


	//   ....[20]....
        /*007c*/ 	.word	0xffffffff


	//   ....[21]....
        /*0080*/ 	.word	0xffffffff


	//   ....[22]....
        /*0084*/ 	.word	0xffffffff


	//   ....[23]....
        /*0088*/ 	.word	0xffffffff


	//   ....[24]....
        /*008c*/ 	.word	0xffffffff


	//   ....[25]....
        /*0090*/ 	.word	0xffffffff


	//   ....[26]....
        /*0094*/ 	.word	0xffffffff


	//   ....[27]....
        /*0098*/ 	.word	0xffffffff


	//   ....[28]....
        /*009c*/ 	.word	0xffffffff


	//   ....[29]....
        /*00a0*/ 	.word	0xffffffff


	//   ....[30]....
        /*00a4*/ 	.word	0xffffffff


	//   ....[31]....
        /*00a8*/ 	.word	0xffffffff


	//   ....[32]....
        /*00ac*/ 	.word	0xffffffff


	//   ....[33]....
        /*00b0*/ 	.word	0xffffffff


	//   ....[34]....
        /*00b4*/ 	.word	0xffffffff


	//   ....[35]....
        /*00b8*/ 	.word	0xffffffff


	//   ....[36]....
        /*00bc*/ 	.word	0xffffffff


	//   ....[37]....
        /*00c0*/ 	.word	0xffffffff


	//   ....[38]....
        /*00c4*/ 	.word	0xffffffff


	//   ....[39]....
        /*00c8*/ 	.word	0xffffffff


	//   ....[40]....
        /*00cc*/ 	.word	0xffffffff


	//   ....[41]....
        /*00d0*/ 	.word	0xffffffff


	//   ....[42]....
        /*00d4*/ 	.word	0xffffffff


	//   ....[43]....
        /*00d8*/ 	.word	0xffffffff


	//   ....[44]....
        /*00dc*/ 	.word	0xffffffff


	//   ....[45]....
        /*00e0*/ 	.word	0xffffffff


	//   ....[46]....
        /*00e4*/ 	.word	0xffffffff


	//   ....[47]....
        /*00e8*/ 	.word	0xffffffff


	//   ....[48]....
        /*00ec*/ 	.word	0xffffffff


	//   ....[49]....
        /*00f0*/ 	.word	0xffffffff


	//   ....[50]....
        /*00f4*/ 	.word	0xffffffff


	//   ....[51]....
        /*00f8*/ 	.word	0xffffffff


	//   ....[52]....
        /*00fc*/ 	.word	0xffffffff


	//   ....[53]....
        /*0100*/ 	.word	0xffffffff


	//   ....[54]....
        /*0104*/ 	.word	0xffffffff


	//   ....[55]....
        /*0108*/ 	.word	0xffffffff


	//   ....[56]....
        /*010c*/ 	.word	0xffffffff


	//   ....[57]....
        /*0110*/ 	.word	0xffffffff


	//   ....[58]....
        /*0114*/ 	.word	0xffffffff


	//   ....[59]....
        /*0118*/ 	.word	0xffffffff


	//   ....[60]....
        /*011c*/ 	.word	0xffffffff


	//   ....[61]....
        /*0120*/ 	.word	0xffffffff


	//   ....[62]....
        /*0124*/ 	.word	0xffffffff


	//   ....[63]....
        /*0128*/ 	.word	0xffffffff


	//   ....[64]....
        /*012c*/ 	.word	0xffffffff


	//   ....[65]....
        /*0130*/ 	.word	0xffffffff


	//   ....[66]....
        /*0134*/ 	.word	0xffffffff


	//   ....[67]....
        /*0138*/ 	.word	0xffffffff


	//   ....[68]....
        /*013c*/ 	.word	0xffffffff


	//   ....[69]....
        /*0140*/ 	.word	0xffffffff


	//   ....[70]....
        /*0144*/ 	.word	0xffffffff


	//   ....[71]....
        /*0148*/ 	.word	0xffffffff


	//   ....[72]....
        /*014c*/ 	.word	0xffffffff


	//   ....[73]....
        /*0150*/ 	.word	0xffffffff


	//   ....[74]....
        /*0154*/ 	.word	0xffffffff


	//   ....[75]....
        /*0158*/ 	.word	0xffffffff


	//   ....[76]....
        /*015c*/ 	.word	0xffffffff


	//   ....[77]....
        /*0160*/ 	.word	0xffffffff


	//   ....[78]....
        /*0164*/ 	.word	0xffffffff


	//   ....[79]....
        /*0168*/ 	.word	0xffffffff


	//   ....[80]....
        /*016c*/ 	.word	0xffffffff


	//   ....[81]....
        /*0170*/ 	.word	0xffffffff


	//   ....[82]....
        /*0174*/ 	.word	0xffffffff


	//   ....[83]....
        /*0178*/ 	.word	0xffffffff


	//   ....[84]....
        /*017c*/ 	.word	0xffffffff


	//   ....[85]....
        /*0180*/ 	.word	0xffffffff


	//   ....[86]....
        /*0184*/ 	.word	0xffffffff


	//   ....[87]....
        /*0188*/ 	.word	0xffffffff


	//   ....[88]....
        /*018c*/ 	.word	0xffffffff


	//   ....[89]....
        /*0190*/ 	.word	0xffffffff


	//   ....[90]....
        /*0194*/ 	.word	0xffffffff


	//   ....[91]....
        /*0198*/ 	.word	0xffffffff


	//   ....[92]....
        /*019c*/ 	.word	0xffffffff


	//----- nvinfo : EIATTR_COOP_GROUP_INSTR_OFFSETS
	.align		4
.L_2941:
        /*01a0*/ 	.byte	0x04, 0x28
        /*01a2*/ 	.short	(.L_2943 - .L_2942)


	//   ....[0]....
.L_2942:
        /*01a4*/ 	.word	0x00000e70


	//   ....[1]....
        /*01a8*/ 	.word	0x00001080


	//   ....[2]....
        /*01ac*/ 	.word	0x00001390


	//   ....[3]....
        /*01b0*/ 	.word	0x000032e0


	//   ....[4]....
        /*01b4*/ 	.word	0x00003d30


	//   ....[5]....
        /*01b8*/ 	.word	0x00003d60


	//   ....[6]....
        /*01bc*/ 	.word	0x00003d70


	//   ....[7]....
        /*01c0*/ 	.word	0x00003d80


	//   ....[8]....
        /*01c4*/ 	.word	0x00003e30


	//   ....[9]....
        /*01c8*/ 	.word	0x00003e60


	//   ....[10]....
        /*01cc*/ 	.word	0x00003e70


	//   ....[11]....
        /*01d0*/ 	.word	0x00003e80


	//   ....[12]....
        /*01d4*/ 	.word	0x00004060


	//   ....[13]....
        /*01d8*/ 	.word	0x000040a0


	//   ....[14]....
        /*01dc*/ 	.word	0x000040e0


	//   ....[15]....
        /*01e0*/ 	.word	0x00004120


	//   ....[16]....
        /*01e4*/ 	.word	0x000042e0


	//   ....[17]....
        /*01e8*/ 	.word	0x00004320


	//   ....[18]....
        /*01ec*/ 	.word	0x00004360


	//   ....[19]....
        /*01f0*/ 	.word	0x000043a0


	//   ....[20]....
        /*01f4*/ 	.word	0x00004580


	//   ....[21]....
        /*01f8*/ 	.word	0x000045c0


	//   ....[22]....
        /*01fc*/ 	.word	0x00004600


	//   ....[23]....
        /*0200*/ 	.word	0x00004640


	//   ....[24]....
        /*0204*/ 	.word	0x00004720


	//   ....[25]....
        /*0208*/ 	.word	0x000047d0


	//   ....[26]....
        /*020c*/ 	.word	0x00004810


	//   ....[27]....
        /*0210*/ 	.word	0x00004860


	//   ....[28]....
        /*0214*/ 	.word	0x000048a0


	//   ....[29]....
        /*0218*/ 	.word	0x000048e0


	//   ....[30]....
        /*021c*/ 	.word	0x00004b20


	//   ....[31]....
        /*0220*/ 	.word	0x00004b40


	//   ....[32]....
        /*0224*/ 	.word	0x00004b50


	//   ....[33]....
        /*0228*/ 	.word	0x00004b60


	//   ....[34]....
        /*022c*/ 	.word	0x00004c70


	//   ....[35]....
        /*0230*/ 	.word	0x00004cb0


	//   ....[36]....
        /*0234*/ 	.word	0x00004cc0


	//   ....[37]....
        /*0238*/ 	.word	0x00004cd0


	//   ....[38]....
        /*023c*/ 	.word	0x00004f00


	//   ....[39]....
        /*0240*/ 	.word	0x00004f20


	//   ....[40]....
        /*0244*/ 	.word	0x00004f30


	//   ....[41]....
        /*0248*/ 	.word	0x00004f40


	//   ....[42]....
        /*024c*/ 	.word	0x00005150


	//   ....[43]....
        /*0250*/ 	.word	0x00005180


	//   ....[44]....
        /*0254*/ 	.word	0x00005190


	//   ....[45]....
        /*0258*/ 	.word	0x000051a0


	//   ....[46]....
        /*025c*/ 	.word	0x000053f0


	//   ....[47]....
        /*0260*/ 	.word	0x00005440


	//   ....[48]....
        /*0264*/ 	.word	0x000054a0


	//   ....[49]....
        /*0268*/ 	.word	0x00005540


	//   ....[50]....
        /*026c*/ 	.word	0x00005710


	//   ....[51]....
        /*0270*/ 	.word	0x00005750


	//   ....[52]....
        /*0274*/ 	.word	0x00005790


	//   ....[53]....
        /*0278*/ 	.word	0x000057d0


	//   ....[54]....
        /*027c*/ 	.word	0x00005810


	//   ....[55]....
        /*0280*/ 	.word	0x00005850


	//   ....[56]....
        /*0284*/ 	.word	0x00005990


	//   ....[57]....
        /*0288*/ 	.word	0x00005a00


	//   ....[58]....
        /*028c*/ 	.word	0x00005ad0


	//   ....[59]....
        /*0290*/ 	.word	0x00005c20


	//   ....[60]....
        /*0294*/ 	.word	0x000070a0


	//   ....[61]....
        /*0298*/ 	.word	0x000070e0


	//   ....[62]....
        /*029c*/ 	.word	0x00007120


	//   ....[63]....
        /*02a0*/ 	.word	0x00007160


	//   ....[64]....
        /*02a4*/ 	.word	0x000071e0


	//   ....[65]....
        /*02a8*/ 	.word	0x00007200


	//   ....[66]....
        /*02ac*/ 	.word	0x00007220


	//   ....[67]....
        /*02b0*/ 	.word	0x00007240


	//   ....[68]....
        /*02b4*/ 	.word	0x00007280


	//   ....[69]....
        /*02b8*/ 	.word	0x000072a0


	//   ....[70]....
        /*02bc*/ 	.word	0x000072d0


	//   ....[71]....
        /*02c0*/ 	.word	0x00007300


	//   ....[72]....
        /*02c4*/ 	.word	0x000073b0


	//   ....[73]....
        /*02c8*/ 	.word	0x000073f0


	//   ....[74]....
        /*02cc*/ 	.word	0x00007430


	//   ....[75]....
        /*02d0*/ 	.word	0x00007470


	//   ....[76]....
        /*02d4*/ 	.word	0x000075b0


	//   ....[77]....
        /*02d8*/ 	.word	0x000075f0


	//   ....[78]....
        /*02dc*/ 	.word	0x00007630


	//   ....[79]....
        /*02e0*/ 	.word	0x00007670


	//   ....[80]....
        /*02e4*/ 	.word	0x00007c30


	//   ....[81]....
        /*02e8*/ 	.word	0x00007de0


	//   ....[82]....
        /*02ec*/ 	.word	0x00008610


	//   ....[83]....
        /*02f0*/ 	.word	0x00008a90


	//   ....[84]....
        /*02f4*/ 	.word	0x00008ae0


	//   ....[85]....
        /*02f8*/ 	.word	0x00008b30


	//   ....[86]....
        /*02fc*/ 	.word	0x00008b60


	//   ....[87]....
        /*0300*/ 	.word	0x00008b80


	//   ....[88]....
        /*0304*/ 	.word	0x00008c60


	//   ....[89]....
        /*0308*/ 	.word	0x00008ca0


	//   ....[90]....
        /*030c*/ 	.word	0x00008cf0


	//   ....[91]....
        /*0310*/ 	.word	0x00008d20


	//   ....[92]....
        /*0314*/ 	.word	0x00008d40


	//----- nvinfo : EIATTR_EXIT_INSTR_OFFSETS
	.align		4
.L_2943:
        /*0318*/ 	.byte	0x04, 0x1c
        /*031a*/ 	.short	(.L_2945 - .L_2944)


	//   ....[0]....
.L_2944:
        /*031c*/ 	.word	0x00008e10


	//   ....[1]....
        /*0320*/ 	.word	0x00009110


	//----- nvinfo : EIATTR_MAX_THREADS
	.align		4
.L_2945:
        /*0324*/ 	.byte	0x04, 0x05
        /*0326*/ 	.short	(.L_2947 - .L_2946)
.L_2946:
        /*0328*/ 	.word	0x00000020
        /*032c*/ 	.word	0x00000001
        /*0330*/ 	.word	0x00000001


	//----- nvinfo : EIATTR_CRS_STACK_SIZE
	.align		4
.L_2947:
        /*0334*/ 	.byte	0x04, 0x1e
        /*0336*/ 	.short	(.L_2949 - .L_2948)
.L_2948:
        /*0338*/ 	.word	0x00000000


	//----- nvinfo : EIATTR_CBANK_PARAM_SIZE
	.align		4
.L_2949:
        /*033c*/ 	.byte	0x03, 0x19
        /*033e*/ 	.short	0x01f0


	//----- nvinfo : EIATTR_PARAM_CBANK
	.align		4
        /*0340*/ 	.byte	0x04, 0x0a
        /*0342*/ 	.short	(.L_2951 - .L_2950)
	.align		4
.L_2950:
        /*0344*/ 	.word	index@(.nv.constant0._Z25selective_scan_bwd_kernelI32Selective_Scan_bwd_kernel_traitsILi32ELi8ELb0ELb0ELb1ELb1ELb0EfN3c107complexIfEEEEv12SSMParamsBwd)
        /*0348*/ 	.short	0x0210
        /*034a*/ 	.short	0x01f0


	//----- nvinfo : EIATTR_SW_WAR
	.align		4
.L_2951:
        /*034c*/ 	.byte	0x04, 0x36
        /*034e*/ 	.short	(.L_2953 - .L_2952)
.L_2952:
        /*0350*/ 	.word	0x00000008
.L_2953:


//--------------------- .nv.info._Z25selective_scan_bwd_kernelI32Selective_Scan_bwd_kernel_traitsILi32ELi8ELb0ELb0ELb1ELb1ELb1EfN3c107complexIfEEEEv12SSMParamsBwd --------------------------
	.section	.nv.info._Z25selective_scan_bwd_kernelI32Selective_Scan_bwd_kernel_traitsILi32ELi8ELb0ELb0ELb1ELb1ELb1EfN3c107complexIfEEEEv12SSMParamsBwd,"",@"SHT_CUDA_INFO"
	.sectionflags	@""
	.align	4


	//----- nvinfo : EIATTR_CUDA_API_VERSION
	.align		4
        /*0000*/ 	.byte	0x04, 0x37
        /*0002*/ 	.short	(.L_2955 - .L_2954)
.L_2954:
        /*0004*/ 	.word	0x00000082


	//----- nvinfo : EIATTR_KPARAM_INFO
	.align		4
.L_2955:
        /*0008*/ 	.byte	0x04, 0x17
        /*000a*/ 	.short	(.L_2957 - .L_2956)
.L_2956:
        /*000c*/ 	.word	0x00000000
        /*0010*/ 	.short	0x0000
        /*0012*/ 	.short	0x0000
        /*0014*/ 	.byte	0x00, 0xf0, 0xc1, 0x07


	//----- nvinfo : EIATTR_SPARSE_MMA_MASK
	.align		4
.L_2957:
        /*0018*/ 	.byte	0x03, 0x50
        /*001a*/ 	.short	0x0000


	//----- nvinfo : EIATTR_MAXREG_COUNT
	.align		4
        /*001c*/ 	.byte	0x03, 0x1b
        /*001e*/ 	.short	0x00ff


	//----- nvinfo : EIATTR_NUM_BARRIERS
	.align		4
        /*0020*/ 	.byte	0x02, 0x4c
        /*0022*/ 	.byte	0x01
	.zero		1


	//----- nvinfo : EIATTR_MERCURY_ISA_VERSION
	.align		4
        /*0024*/ 	.byte	0x03, 0x5f
        /*0026*/ 	.short	0x0101


	//----- nvinfo : EIATTR_COOP_GROUP_MASK_REGIDS
	.align		4
        /*0028*/ 	.byte	0x04, 0x29
        /*002a*/ 	.short	(.L_2959 - .L_2958)


	//   ....[0]....
.L_2958:
        /*002c*/ 	.word	0xffffffff


	//   ....[1]....
        /*0030*/ 	.word	0xffffffff


	//   ....[2]....
        /*0034*/ 	.word	0xffffffff


	//   ....[3]....
        /*0038*/ 	.word	0xffffffff


	//   ....[4]....
        /*003c*/ 	.word	0xffffffff


	//   ....[5]....
        /*0040*/ 	.word	0xffffffff


	//   ....[6]....
        /*0044*/ 	.word	0xffffffff


	//   ....[7]....
        /*0048*/ 	.word	0xffffffff


	//   ....[8]....
        /*004c*/ 	.word	0xffffffff


	//   ....[9]....
        /*0050*/ 	.word	0xffffffff


	//   ....[10]....
        /*0054*/ 	.word	0xffffffff


	//   ....[11]....
        /*0058*/ 	.word	0xffffffff


	//   ....[12]....
        /*005c*/ 	.word	0xffffffff


	//   ....[13]....
        /*0060*/ 	.word	0xffffffff


	//   ....[14]....
        /*0064*/ 	.word	0xffffffff


	//   ....[15]....
        /*0068*/ 	.word	0xffffffff


	//   ....[16]....
        /*006c*/ 	.word	0xffffffff


	//   ....[17]....
        /*0070*/ 	.word	0xffffffff


	//   ....[18]....
        /*0074*/ 	.word	0xffffffff


	//   ....[19]....
        /*0078*/ 	.word	0xffffffff


	//   ....[20]....
        /*007c*/ 	.word	0xffffffff


	//   ....[21]....
        /*0080*/ 	.word	0xffffffff


	//   ....[22]....
        /*0084*/ 	.word	0xffffffff


	//   ....[23]....
        /*0088*/ 	.word	0xffffffff


	//   ....[24]....
        /*008c*/ 	.word	0xffffffff


	//   ....[25]....
        /*0090*/ 	.word	0xffffffff


	//   ....[26]....
        /*0094*/ 	.word	0xffffffff


	//   ....[27]....
        /*0098*/ 	.word	0xffffffff


	//   ....[28]....
        /*009c*/ 	.word	0xffffffff


	//   ....[29]....
        /*00a0*/ 	.word	0xffffffff


	//   ....[30]....
        /*00a4*/ 	.word	0xffffffff


	//   ....[31]....
        /*00a8*/ 	.word	0xffffffff


	//   ....[32]....
        /*00ac*/ 	.word	0xffffffff


	//   ....[33]....
        /*00b0*/ 	.word	0xffffffff


	//   ....[34]....
        /*00b4*/ 	.word	0xffffffff


	//   ....[35]....
        /*00b8*/ 	.word	0xffffffff


	//   ....[36]....
        /*00bc*/ 	.word	0xffffffff


	//   ....[37]....
        /*00c0*/ 	.word	0xffffffff


	//   ....[38]....
        /*00c4*/ 	.word	0xffffffff


	//   ....[39]....
        /*00c8*/ 	.word	0xffffffff


	//   ....[40]....
        /*00cc*/ 	.word	0xffffffff


	//   ....[41]....
        /*00d0*/ 	.word	0xffffffff


	//   ....[42]....
        /*00d4*/ 	.word	0xffffffff


	//   ....[43]....
        /*00d8*/ 	.word	0xffffffff


	//   ....[44]....
        /*00dc*/ 	.word	0xffffffff


	//   ....[45]....
        /*00e0*/ 	.word	0xffffffff


	//   ....[46]....
        /*00e4*/ 	.word	0xffffffff


	//   ....[47]....
        /*00e8*/ 	.word	0xffffffff


	//   ....[48]....
        /*00ec*/ 	.word	0xffffffff


	//   ....[49]....
        /*00f0*/ 	.word	0xffffffff


	//   ....[50]....
        /*00f4*/ 	.word	0xffffffff


	//   ....[51]....
        /*00f8*/ 	.word	0xffffffff


	//   ....[52]....
        /*00fc*/ 	.word	0xffffffff


	//   ....[53]....
        /*0100*/ 	.word	0xffffffff


	//   ....[54]....
        /*0104*/ 	.word	0xffffffff


	//   ....[55]....
        /*0108*/ 	.word	0xffffffff


	//   ....[56]....
        /*010c*/ 	.word	0xffffffff


	//   ....[57]....
        /*0110*/ 	.word	0xffffffff


	//   ....[58]....
        /*0114*/ 	.word	0xffffffff


	//   ....[59]....
        /*0118*/ 	.word	0xffffffff


	//   ....[60]....
        /*011c*/ 	.word	0xffffffff


	//   ....[61]....
        /*0120*/ 	.word	0xffffffff


	//   ....[62]....
        /*0124*/ 	.word	0xffffffff


	//   ....[63]....
        /*0128*/ 	.word	0xffffffff


	//   ....[64]....
        /*012c*/ 	.word	0xffffffff


	//   ....[65]....
        /*0130*/ 	.word	0xffffffff


	//   ....[66]....
        /*0134*/ 	.word	0xffffffff


	//   ....[67]....
        /*0138*/ 	.word	0xffffffff


	//   ....[68]....
        /*013c*/ 	.word	0xffffffff


	//   ....[69]....
        /*0140*/ 	.word	0xffffffff


	//   ....[70]....
        /*0144*/ 	.word	0xffffffff


	//   ....[71]....
        /*0148*/ 	.word	0xffffffff


	//   ....[72]....
        /*014c*/ 	.word	0xffffffff


	//   ....[73]....
        /*0150*/ 	.word	0xffffffff


	//   ....[74]....
        /*0154*/ 	.word	0xffffffff


	//   ....[75]....
        /*0158*/ 	.word	0xffffffff


	//   ....[76]....
        /*015c*/ 	.word	0xffffffff


	//   ....[77]....
        /*0160*/ 	.word	0xffffffff


	//   ....[78]....
        /*0164*/ 	.word	0xffffffff


	//   ....[79]....
        /*0168*/ 	.word	0xffffffff


	//   ....[80]....
        /*016c*/ 	.word	0xffffffff


	//   ....[81]....
        /*0170*/ 	.word	0xffffffff


	//   ....[82]....
        /*0174*/ 	.word	0xffffffff


	//   ....[83]....
        /*0178*/ 	.word	0xffffffff


	//   ....[84]....
        /*017c*/ 	.word	0xffffffff


	//   ....[85]....
        /*0180*/ 	.word	0xffffffff


	//   ....[86]....
        /*0184*/ 	.word	0xffffffff


	//   ....[87]....
        /*0188*/ 	.word	0xffffffff


	//   ....[88]....
        /*018c*/ 	.word	0xffffffff


	//   ....[89]....
        /*0190*/ 	.word	0xffffffff


	//   ....[90]....
        /*0194*/ 	.word	0xffffffff


	//   ....[91]....
        /*0198*/ 	.word	0xffffffff


	//   ....[92]....
        /*019c*/ 	.word	0xffffffff


	//   ....[93]....
        /*01a0*/ 	.word	0xffffffff


	//   ....[94]....
        /*01a4*/ 	.word	0xffffffff


	//   ....[95]....
        /*01a8*/ 	.word	0xffffffff


	//   ....[96]....
        /*01ac*/ 	.word	0xffffffff


	//----- nvinfo : EIATTR_COOP_GROUP_INSTR_OFFSETS
	.align		4
.L_2959:
        /*01b0*/ 	.byte	0x04, 0x28
        /*01b2*/ 	.short	(.L_2961 - .L_2960)


	//   ....[0]....
.L_2960:
        /*01b4*/ 	.word	0x00000e90


	//   ....[1]....
        /*01b8*/ 	.word	0x000010e0


	//   ....[2]....
        /*01bc*/ 	.word	0x00001440


	//   ....[3]....
        /*01c0*/ 	.word	0x00002af0


	//   ....[4]....
        /*01c4*/ 	.word	0x00002f30


	//   ....[5]....
        /*01c8*/ 	.word	0x00003290


	//   ....[6]....
        /*01cc*/ 	.word	0x00003900


	//   ....[7]....
        /*01d0*/ 	.word	0x00004a00


	//   ....[8]....
        /*01d4*/ 	.word	0x00005460


	//   ....[9]....
        /*01d8*/ 	.word	0x00005490


	//   ....[10]....
        /*01dc*/ 	.word	0x000054a0


	//   ....[11]....
        /*01e0*/ 	.word	0x000054b0


	//   ....[12]....
        /*01e4*/ 	.word	0x00005570


	//   ....[13]....
        /*01e8*/ 	.word	0x00005590


	//   ....[14]....
        /*01ec*/ 	.word	0x000055a0


	//   ....[15]....
        /*01f0*/ 	.word	0x000055b0


	//   ....[16]....
        /*01f4*/ 	.word	0x00005790


	//   ....[17]....
        /*01f8*/ 	.word	0x000057d0


	//   ....[18]....
        /*01fc*/ 	.word	0x00005810


	//   ....[19]....
        /*0200*/ 	.word	0x00005850


	//   ....[20]....
        /*0204*/ 	.word	0x00005a10


	//   ....[21]....
        /*0208*/ 	.word	0x00005a50


	//   ....[22]....
        /*020c*/ 	.word	0x00005a90


	//   ....[23]....
        /*0210*/ 	.word	0x00005ad0


	//   ....[24]....
        /*0214*/ 	.word	0x00005c90


	//   ....[25]....
        /*0218*/ 	.word	0x00005cd0


	//   ....[26]....
        /*021c*/ 	.word	0x00005d30


	//   ....[27]....
        /*0220*/ 	.word	0x00005d70


	//   ....[28]....
        /*0224*/ 	.word	0x00005f00


	//   ....[29]....
        /*0228*/ 	.word	0x00005f30


	//   ....[30]....
        /*022c*/ 	.word	0x00005f70


	//   ....[31]....
        /*0230*/ 	.word	0x00005fb0


	//   ....[32]....
        /*0234*/ 	.word	0x00005ff0


	//   ....[33]....
        /*0238*/ 	.word	0x00006030


	//   ....[34]....
        /*023c*/ 	.word	0x00006260


	//   ....[35]....
        /*0240*/ 	.word	0x00006270


	//   ....[36]....
        /*0244*/ 	.word	0x00006280


	//   ....[37]....
        /*0248*/ 	.word	0x00006290


	//   ....[38]....
        /*024c*/ 	.word	0x000063a0


	//   ....[39]....
        /*0250*/ 	.word	0x000063e0


	//   ....[40]....
        /*0254*/ 	.word	0x000063f0


	//   ....[41]....
        /*0258*/ 	.word	0x00006400


	//   ....[42]....
        /*025c*/ 	.word	0x000065e0


	//   ....[43]....
        /*0260*/ 	.word	0x00006620


	//   ....[44]....
        /*0264*/ 	.word	0x00006650


	//   ....[45]....
        /*0268*/ 	.word	0x00006660


	//   ....[46]....
        /*026c*/ 	.word	0x00006860


	//   ....[47]....
        /*0270*/ 	.word	0x000068a0


	//   ....[48]....
        /*0274*/ 	.word	0x000068e0


	//   ....[49]....
        /*0278*/ 	.word	0x00006910


	//   ....[50]....
        /*027c*/ 	.word	0x00006c00


	//   ....[51]....
        /*0280*/ 	.word	0x00006c30


	//   ....[52]....
        /*0284*/ 	.word	0x00006c40


	//   ....[53]....
        /*0288*/ 	.word	0x00006c50


	//   ....[54]....
        /*028c*/ 	.word	0x00006e90


	//   ....[55]....
        /*0290*/ 	.word	0x00006ed0


	//   ....[56]....
        /*0294*/ 	.word	0x00006f10


	//   ....[57]....
        /*0298*/ 	.word	0x00006f50


	//   ....[58]....
        /*029c*/ 	.word	0x00006f90


	//   ....[59]....
        /*02a0*/ 	.word	0x00006fd0


	//   ....[60]....
        /*02a4*/ 	.word	0x00007080


	//   ....[61]....
        /*02a8*/ 	.word	0x000070c0


	//   ....[62]....
        /*02ac*/ 	.word	0x00007100


	//   ....[63]....
        /*02b0*/ 	.word	0x00007140


	//   ....[64]....
        /*02b4*/ 	.word	0x000087d0


	//   ....[65]....
        /*02b8*/ 	.word	0x00008810


	//   ....[66]....
        /*02bc*/ 	.word	0x00008850


	//   ....[67]....
        /*02c0*/ 	.word	0x00008890


	//   ....[68]....
        /*02c4*/ 	.word	0x00008940


	//   ....[69]....
        /*02c8*/ 	.word	0x00008960


	//   ....[70]....
        /*02cc*/ 	.word	0x00008980


	//   ....[71]....
        /*02d0*/ 	.word	0x000089a0


	//   ....[72]....
        /*02d4*/ 	.word	0x000089d0


	//   ....[73]....
        /*02d8*/ 	.word	0x000089f0


	//   ....[74]....
        /*02dc*/ 	.word	0x00008a20


	//   ....[75]....
        /*02e0*/ 	.word	0x00008a40


	//   ....[76]....
        /*02e4*/ 	.word	0x00008b20


	//   ....[77]....
        /*02e8*/ 	.word	0x00008b60


	//   ....[78]....
        /*02ec*/ 	.word	0x00008bb0


	//   ....[79]....
        /*02f0*/ 	.word	0x00008bf0


	//   ....[80]....
        /*02f4*/ 	.word	0x00008cd0


	//   ....[81]....
        /*02f8*/ 	.word	0x00008d20


	//   ....[82]....
        /*02fc*/ 	.word	0x00008d60


	//   ....[83]....
        /*0300*/ 	.word	0x00008da0


	//   ....[84]....
        /*0304*/ 	.word	0x00009320


	//   ....[85]....
        /*0308*/ 	.word	0x000094e0


	//   ....[86]....
        /*030c*/ 	.word	0x00009cc0


	//   ....[87]....
        /*0310*/ 	.word	0x0000a150


	//   ....[88]....
        /*0314*/ 	.word	0x0000a1a0


	//   ....[89]....
        /*0318*/ 	.word	0x0000a1f0


	//   ....[90]....
        /*031c*/ 	.word	0x0000a220


	//   ....[91]....
        /*0320*/ 	.word	0x0000a240


	//   ....[92]....
        /*0324*/ 	.word	0x0000a320


	//   ....[93]....
        /*0328*/ 	.word	0x0000a360


	//   ....[94]....
        /*032c*/ 	.word	0x0000a3b0


	//   ....[95]....
        /*0330*/ 	.word	0x0000a3e0


	//   ....[96]....
        /*0334*/ 	.word	0x0000a400


	//----- nvinfo : EIATTR_EXIT_INSTR_OFFSETS
	.align		4
.L_2961:
        /*0338*/ 	.byte	0x04, 0x1c
        /*033a*/ 	.short	(.L_2963 - .L_2962)


	//   ....[0]....
.L_2962:
        /*033c*/ 	.word	0x0000a4d0


	//   ....[1]....
        /*0340*/ 	.word	0x0000a7d0


	//----- nvinfo : EIATTR_MAX_THREADS
	.align		4
.L_2963:
        /*0344*/ 	.byte	0x04, 0x05
        /*0346*/ 	.short	(.L_2965 - .L_2964)
.L_2964:
        /*0348*/ 	.word	0x00000020
        /*034c*/ 	.word	0x00000001
        /*0350*/ 	.word	0x00000001


	//----- nvinfo : EIATTR_CRS_STACK_SIZE
	.align		4
.L_2965:
        /*0354*/ 	.byte	0x04, 0x1e
        /*0356*/ 	.short	(.L_2967 - .L_2966)
.L_2966:
        /*0358*/ 	.word	0x00000000


	//----- nvinfo : EIATTR_CBANK_PARAM_SIZE
	.align		4
.L_2967:
        /*035c*/ 	.byte	0x03, 0x19
        /*035e*/ 	.short	0x01f0


	//----- nvinfo : EIATTR_PARAM_CBANK
	.align		4
        /*0360*/ 	.byte	0x04, 0x0a
        /*0362*/ 	.short	(.L_2969 - .L_2968)
	.align		4
.L_2968:
        /*0364*/ 	.word	index@(.nv.constant0._Z25selective_scan_bwd_kernelI32Selective_Scan_bwd_kernel_traitsILi32ELi8ELb0ELb0ELb1ELb1ELb1EfN3c107complexIfEEEEv12SSMParamsBwd)
        /*0368*/ 	.short	0x0210
        /*036a*/ 	.short	0x01f0


	//----- nvinfo : EIATTR_SW_WAR
	.align		4
.L_2969:
        /*036c*/ 	.byte	0x04, 0x36
        /*036e*/ 	.short	(.L_2971 - .L_2970)
.L_2970:
        /*0370*/ 	.word	0x00000008
.L_2971:


//--------------------- .nv.info._Z25selective_scan_bwd_kernelI32Selective_Scan_bwd_kernel_traitsILi32ELi8ELb0ELb1ELb0ELb0ELb0EfN3c107complexIfEEEEv12SSMParamsBwd --------------------------
	.section	.nv.info._Z25selective_scan_bwd_kernelI32Selective_Scan_bwd_kernel_traitsILi32ELi8ELb0ELb1ELb0ELb0ELb0EfN3c107complexIfEEEEv12SSMParamsBwd,"",@"SHT_CUDA_INFO"
	.sectionflags	@""
	.align	4


	//----- nvinfo : EIATTR_CUDA_API_VERSION
	.align		4
        /*0000*/ 	.byte	0x04, 0x37
        /*0002*/ 	.short	(.L_2973 - .L_2972)
.L_2972:
        /*0004*/ 	.word	0x00000082


	//----- nvinfo : EIATTR_KPARAM_INFO
	.align		4
.L_2973:
        /*0008*/ 	.byte	0x04, 0x17
        /*000a*/ 	.short	(.L_2975 - .L_2974)
.L_2974:
        /*000c*/ 	.word	0x00000000
        /*0010*/ 	.short	0x0000
        /*0012*/ 	.short	0x0000
        /*0014*/ 	.byte	0x00, 0xf0, 0xc1, 0x07


	//----- nvinfo : EIATTR_SPARSE_MMA_MASK
	.align		4
.L_2975:
        /*0018*/ 	.byte	0x03, 0x50
        /*001a*/ 	.short	0x0000


	//----- nvinfo : EIATTR_MAXREG_COUNT
	.align		4
        /*001c*/ 	.byte	0x03, 0x1b
        /*001e*/ 	.short	0x00ff


	//----- nvinfo : EIATTR_NUM_BARRIERS
	.align		4
        /*0020*/ 	.byte	0x02, 0x4c
        /*0022*/ 	.byte	0x01
	.zero		1


	//----- nvinfo : EIATTR_MERCURY_ISA_VERSION
	.align		4
        /*0024*/ 	.byte	0x03, 0x5f
        /*0026*/ 	.short	0x0101


	//----- nvinfo : EIATTR_COOP_GROUP_MASK_REGIDS
	.align		4
        /*0028*/ 	.byte	0x04, 0x29
        /*002a*/ 	.short	(.L_2977 - .L_2976)


	//   ....[0]....
.L_2976:
        /*002c*/ 	.word	0xffffffff


	//   ....[1]....
        /*0030*/ 	.word	0xffffffff


	//   ....[2]....
        /*0034*/ 	.word	0xffffffff


	//   ....[3]....
        /*0038*/ 	.word	0xffffffff


	//   ....[4]....
        /*003c*/ 	.word	0xffffffff


	//   ....[5]....
        /*0040*/ 	.word	0xffffffff


	//   ....[6]....
        /*0044*/ 	.word	0xffffffff


	//   ....[7]....
        /*0048*/ 	.word	0xffffffff


	//   ....[8]....
        /*004c*/ 	.word	0xffffffff


	//   ....[9]....
        /*0050*/ 	.word	0xffffffff


	//   ....[10]....
        /*0054*/ 	.word	0xffffffff


	//   ....[11]....
        /*0058*/ 	.word	0xffffffff


	//   ....[12]....
        /*005c*/ 	.word	0xffffffff


	//   ....[13]....
        /*0060*/ 	.word	0xffffffff


	//   ....[14]....
        /*0064*/ 	.word	0xffffffff


	//   ....[15]....
        /*0068*/ 	.word	0xffffffff


	//   ....[16]....
        /*006c*/ 	.word	0xffffffff


	//   ....[17]....
        /*0070*/ 	.word	0xffffffff


	//   ....[18]....
        /*0074*/ 	.word	0xffffffff


	//   ....[19]....
        /*0078*/ 	.word	0xffffffff


	//   ....[20]....
        /*007c*/ 	.word	0xffffffff


	//   ....[21]....
        /*0080*/ 	.word	0xffffffff


	//   ....[22]....
        /*0084*/ 	.word	0xffffffff


	//   ....[23]....
        /*0088*/ 	.word	0xffffffff


	//   ....[24]....
        /*008c*/ 	.word	0xffffffff


	//   ....[25]....
        /*0090*/ 	.word	0xffffffff


	//   ....[26]....
        /*0094*/ 	.word	0xffffffff


	//   ....[27]....
        /*0098*/ 	.word	0xffffffff


	//   ....[28]....
        /*009c*/ 	.word	0xffffffff


	//   ....[29]....
        /*00a0*/ 	.word	0xffffffff


	//   ....[30]....
        /*00a4*/ 	.word	0xffffffff


	//   ....[31]....
        /*00a8*/ 	.word	0xffffffff


	//   ....[32]....
        /*00ac*/ 	.word	0xffffffff


	//   ....[33]....
        /*00b0*/ 	.word	0xffffffff


	//   ....[34]....
        /*00b4*/ 	.word	0xffffffff


	//   ....[35]....
        /*00b8*/ 	.word	0xffffffff


	//   ....[36]....
        /*00bc*/ 	.word	0xffffffff


	//   ....[37]....
        /*00c0*/ 	.word	0xffffffff


	//   ....[38]....
        /*00c4*/ 	.word	0xffffffff


	//   ....[39]....
        /*00c8*/ 	.word	0xffffffff


	//   ....[40]....
        /*00cc*/ 	.word	0xffffffff


	//   ....[41]....
        /*00d0*/ 	.word	0xffffffff


	//   ....[42]....
        /*00d4*/ 	.word	0xffffffff


	//   ....[43]....
        /*00d8*/ 	.word	0xffffffff


	//   ....[44]....
        /*00dc*/ 	.word	0xffffffff


	//   ....[45]....
        /*00e0*/ 	.word	0xffffffff


	//   ....[46]....
        /*00e4*/ 	.word	0xffffffff


	//   ....[47]....
        /*00e8*/ 	.word	0xffffffff


	//   ....[48]....
        /*00ec*/ 	.word	0xffffffff


	//   ....[49]....
        /*00f0*/ 	.word	0xffffffff


	//   ....[50]....
        /*00f4*/ 	.word	0xffffffff


	//   ....[51]....
        /*00f8*/ 	.word	0xffffffff


	//   ....[52]....
        /*00fc*/ 	.word	0xffffffff


	//   ....[53]....
        /*0100*/ 	.word	0xffffffff


	//   ....[54]....
        /*0104*/ 	.word	0xffffffff


	//   ....[55]....
        /*0108*/ 	.word	0xffffffff


	//   ....[56]....
        /*010c*/ 	.word	0xffffffff


	//   ....[57]....
        /*0110*/ 	.word	0xffffffff


	//   ....[58]....
        /*0114*/ 	.word	0xffffffff


	//   ....[59]....
        /*0118*/ 	.word	0xffffffff


	//   ....[60]....
        /*011c*/ 	.word	0xffffffff


	//   ....[61]....
        /*0120*/ 	.word	0xffffffff


	//   ....[62]....
        /*0124*/ 	.word	0xffffffff


	//   ....[63]....
        /*0128*/ 	.word	0xffffffff


	//   ....[64]....
        /*012c*/ 	.word	0xffffffff


	//   ....[65]....
        /*0130*/ 	.word	0xffffffff


	//   ....[66]....
        /*0134*/ 	.word	0xffffffff


	//   ....[67]....
        /*0138*/ 	.word	0xffffffff


	//   ....[68]....
        /*013c*/ 	.word	0xffffffff


	//   ....[69]....
        /*0140*/ 	.word	0xffffffff


	//   ....[70]....
        /*0144*/ 	.word	0xffffffff


	//   ....[71]....
        /*0148*/ 	.word	0xffffffff


	//   ....[72]....
        /*014c*/ 	.word	0xffffffff


	//   ....[73]....
        /*0150*/ 	.word	0xffffffff


	//   ....[74]....
        /*0154*/ 	.word	0xffffffff


	//   ....[75]....
        /*0158*/ 	.word	0xffffffff


	//   ....[76]....
        /*015c*/ 	.word	0xffffffff


	//   ....[77]....
        /*0160*/ 	.word	0xffffffff


	//   ....[78]....
        /*0164*/ 	.word	0xffffffff


	//   ....[79]....
        /*0168*/ 	.word	0xffffffff


	//   ....[80]....
        /*016c*/ 	.word	0xffffffff


	//   ....[81]....
        /*0170*/ 	.word	0xffffffff


	//   ....[82]....
        /*0174*/ 	.word	0xffffffff


	//   ....[83]....
        /*0178*/ 	.word	0xffffffff


	//   ....[84]....
        /*017c*/ 	.word	0xffffffff


	//   ....[85]....
        /*0180*/ 	.word	0xffffffff


	//   ....[86]....
        /*0184*/ 	.word	0xffffffff


	//   ....[87]....
        /*0188*/ 	.word	0xffffffff


	//   ....[88]....
        /*018c*/ 	.word	0xffffffff


	//   ....[89]....
        /*0190*/ 	.word	0xffffffff


	//   ....[90]....
        /*0194*/ 	.word	0xffffffff


	//   ....[91]....
        /*0198*/ 	.word	0xffffffff


	//----- nvinfo : EIATTR_COOP_GROUP_INSTR_OFFSETS
	.align		4
.L_2977:
        /*019c*/ 	.byte	0x04, 0x28
        /*019e*/ 	.short	(.L_2979 - .L_2978)


	//   ....[0]....
.L_2978:
        /*01a0*/ 	.word	0x00000e30


	//   ....[1]....
        /*01a4*/ 	.word	0x00001100


	//   ....[2]....
        /*01a8*/ 	.word	0x00001350


	//   ....[3]....
        /*01ac*/ 	.word	0x00002130


	//   ....[4]....
        /*01b0*/ 	.word	0x00002cf0


	//   ....[5]....
        /*01b4*/ 	.word	0x00002d30


	//   ....[6]....
        /*01b8*/ 	.word	0x00002d70


	//   ....[7]....
        /*01bc*/ 	.word	0x00002d80


	//   ....[8]....
        /*01c0*/ 	.word	0x00002e40


	//   ....[9]....
        /*01c4*/ 	.word	0x00002e60


	//   ....[10]....
        /*01c8*/ 	.word	0x00002e70


	//   ....[11]....
        /*01cc*/ 	.word	0x00002e80


	//   ....[12]....
        /*01d0*/ 	.word	0x00002f80


	//   ....[13]....
        /*01d4*/ 	.word	0x00002fc0


	//   ....[14]....
        /*01d8*/ 	.word	0x00002ff0


	//   ....[15]....
        /*01dc*/ 	.word	0x00003020


	//   ....[16]....
        /*01e0*/ 	.word	0x00003190


	//   ....[17]....
        /*01e4*/ 	.word	0x000031d0


	//   ....[18]....
        /*01e8*/ 	.word	0x00003210


	//   ....[19]....
        /*01ec*/ 	.word	0x00003240


	//   ....[20]....
        /*01f0*/ 	.word	0x000033b0


	//   ....[21]....
        /*01f4*/ 	.word	0x000033f0


	//   ....[22]....
        /*01f8*/ 	.word	0x00003430


	//   ....[23]....
        /*01fc*/ 	.word	0x00003470


	//   ....[24]....
        /*0200*/ 	.word	0x000035a0


	//   ....[25]....
        /*0204*/ 	.word	0x000035e0


	//   ....[26]....
        /*0208*/ 	.word	0x00003620


	//   ....[27]....
        /*020c*/ 	.word	0x00003670


	//   ....[28]....
        /*0210*/ 	.word	0x000036b0


	//   ....[29]....
        /*0214*/ 	.word	0x000036f0


	//   ....[30]....
        /*0218*/ 	.word	0x000038d0


	//   ....[31]....
        /*021c*/ 	.word	0x000038e0


	//   ....[32]....
        /*0220*/ 	.word	0x000038f0


	//   ....[33]....
        /*0224*/ 	.word	0x00003900


	//   ....[34]....
        /*0228*/ 	.word	0x00003a10


	//   ....[35]....
        /*022c*/ 	.word	0x00003a50


	//   ....[36]....
        /*0230*/ 	.word	0x00003a80


	//   ....[37]....
        /*0234*/ 	.word	0x00003a90


	//   ....[38]....
        /*0238*/ 	.word	0x00003c90


	//   ....[39]....
        /*023c*/ 	.word	0x00003cc0


	//   ....[40]....
        /*0240*/ 	.word	0x00003cd0


	//   ....[41]....
        /*0244*/ 	.word	0x00003ce0


	//   ....[42]....
        /*0248*/ 	.word	0x00003ea0


	//   ....[43]....
        /*024c*/ 	.word	0x00003ee0


	//   ....[44]....
        /*0250*/ 	.word	0x00003ef0


	//   ....[45]....
        /*0254*/ 	.word	0x00003f00


	//   ....[46]....
        /*0258*/ 	.word	0x000040c0


	//   ....[47]....
        /*025c*/ 	.word	0x000040e0


	//   ....[48]....
        /*0260*/ 	.word	0x000040f0


	//   ....[49]....
        /*0264*/ 	.word	0x00004100


	//   ....[50]....
        /*0268*/ 	.word	0x00004240


	//   ....[51]....
        /*026c*/ 	.word	0x00004280


	//   ....[52]....
        /*0270*/ 	.word	0x000042d0


	//   ....[53]....
        /*0274*/ 	.word	0x00004310


	//   ....[54]....
        /*0278*/ 	.word	0x00004350


	//   ....[55]....
        /*027c*/ 	.word	0x00004390


	//   ....[56]....
        /*0280*/ 	.word	0x00004440


	//   ....[57]....
        /*0284*/ 	.word	0x00004480


	//   ....[58]....
        /*0288*/ 	.word	0x000044c0


	//   ....[59]....
        /*028c*/ 	.word	0x00004500


	//   ....[60]....
        /*0290*/ 	.word	0x00005ae0


	//   ....[61]....
        /*0294*/ 	.word	0x00005b20


	//   ....[62]....
        /*0298*/ 	.word	0x00005b60


	//   ....[63]....
        /*029c*/ 	.word	0x00005ba0


	//   ....[64]....
        /*02a0*/ 	.word	0x00005cf0


	//   ....[65]....
        /*02a4*/ 	.word	0x00005d30


	//   ....[66]....
        /*02a8*/ 	.word	0x00005d70


	//   ....[67]....
        /*02ac*/ 	.word	0x00005db0


	//   ....[68]....
        /*02b0*/ 	.word	0x00005f00


	//   ....[69]....
        /*02b4*/ 	.word	0x00005f40


	//   ....[70]....
        /*02b8*/ 	.word	0x00005f80


	//   ....[71]....
        /*02bc*/ 	.word	0x00005fc0


	//   ....[72]....
        /*02c0*/ 	.word	0x00006010


	//   ....[73]....
        /*02c4*/ 	.word	0x00006030


	//   ....[74]....
        /*02c8*/ 	.word	0x00006050


	//   ....[75]....
        /*02cc*/ 	.word	0x00006090


	//   ....[76]....
        /*02d0*/ 	.word	0x00006180


	//   ....[77]....
        /*02d4*/ 	.word	0x000061c0


	//   ....[78]....
        /*02d8*/ 	.word	0x00006210


	//   ....[79]....
        /*02dc*/ 	.word	0x00006250


	//   ....[80]....
        /*02e0*/ 	.word	0x000065f0


	//   ....[81]....
        /*02e4*/ 	.word	0x00006b00


	//   ....[82]....
        /*02e8*/ 	.word	0x00006fa0


	//   ....[83]....
        /*02ec*/ 	.word	0x00006ff0


	//   ....[84]....
        /*02f0*/ 	.word	0x00007040


	//   ....[85]....
        /*02f4*/ 	.word	0x00007070


	//   ....[86]....
        /*02f8*/ 	.word	0x00007090


	//   ....[87]....
        /*02fc*/ 	.word	0x00007170


	//   ....[88]....
        /*0300*/ 	.word	0x000071b0


	//   ....[89]....
        /*0304*/ 	.word	0x00007200


	//   ....[90]....
        /*0308*/ 	.word	0x00007230


	//   ....[91]....
        /*030c*/ 	.word	0x00007250


	//----- nvinfo : EIATTR_EXIT_INSTR_OFFSETS
	.align		4
.L_2979:
        /*0310*/ 	.byte	0x04, 0x1c
        /*0312*/ 	.short	(.L_2981 - .L_2980)


	//   ....[0]....
.L_2980:
        /*0314*/ 	.word	0x00007320


	//   ....[1]....
        /*0318*/ 	.word	0x00007620


	//----- nvinfo : EIATTR_MAX_THREADS
	.align		4
.L_2981:
        /*031c*/ 	.byte	0x04, 0x05
        /*031e*/ 	.short	(.L_2983 - .L_2982)
.L_2982:
        /*0320*/ 	.word	0x00000020
        /*0324*/ 	.word	0x00000001
        /*0328*/ 	.word	0x00000001


	//----- nvinfo : EIATTR_CRS_STACK_SIZE
	.align		4
.L_2983:
        /*032c*/ 	.byte	0x04, 0x1e
        /*032e*/ 	.short	(.L_2985 - .L_2984)
.L_2984:
        /*0330*/ 	.word	0x00000000


	//----- nvinfo : EIATTR_CBANK_PARAM_SIZE
	.align		4
.L_2985:
        /*0334*/ 	.byte	0x03, 0x19
        /*0336*/ 	.short	0x01f0


	//----- nvinfo : EIATTR_PARAM_CBANK
	.align		4
        /*0338*/ 	.byte	0x04, 0x0a
        /*033a*/ 	.short	(.L_2987 - .L_2986)
	.align		4
.L_2986:
        /*033c*/ 	.word	index@(.nv.constant0._Z25selective_scan_bwd_kernelI32Selective_Scan_bwd_kernel_traitsILi32ELi8ELb0ELb1ELb0ELb0ELb0EfN3c107complexIfEEEEv12SSMParamsBwd)
        /*0340*/ 	.short	0x0210
        /*0342*/ 	.short	0x01f0


	//----- nvinfo : EIATTR_SW_WAR
	.align		4
.L_2987:
        /*0344*/ 	.byte	0x04, 0x36
        /*0346*/ 	.short	(.L_2989 - .L_2988)
.L_2988:
        /*0348*/ 	.word	0x00000008
.L_2989:


//--------------------- .nv.info._Z25selective_scan_bwd_kernelI32Selective_Scan_bwd_kernel_traitsILi32ELi8ELb0ELb1ELb0ELb0ELb1EfN3c107complexIfEEEEv12SSMParamsBwd --------------------------
	.section	.nv.info._Z25selective_scan_bwd_kernelI32Selective_Scan_bwd_kernel_traitsILi32ELi8ELb0ELb1ELb0ELb0ELb1EfN3c107complexIfEEEEv12SSMParamsBwd,"",@"SHT_CUDA_INFO"
	.sectionflags	@""
	.align	4


	//----- nvinfo : EIATTR_CUDA_API_VERSION
	.align		4
        /*0000*/ 	.byte	0x04, 0x37
        /*0002*/ 	.short	(.L_2991 - .L_2990)
.L_2990:
        /*0004*/ 	.word	0x00000082


	//----- nvinfo : EIATTR_KPARAM_INFO
	.align		4
.L_2991:
        /*0008*/ 	.byte	0x04, 0x17
        /*000a*/ 	.short	(.L_2993 - .L_2992)
.L_2992:
        /*000c*/ 	.word	0x00000000
        /*0010*/ 	.short	0x0000
        /*0012*/ 	.short	0x0000
        /*0014*/ 	.byte	0x00, 0xf0, 0xc1, 0x07


	//----- nvinfo : EIATTR_SPARSE_MMA_MASK
	.align		4
.L_2993:
        /*0018*/ 	.byte	0x03, 0x50
        /*001a*/ 	.short	0x0000


	//----- nvinfo : EIATTR_MAXREG_COUNT
	.align		4
        /*001c*/ 	.byte	0x03, 0x1b
        /*001e*/ 	.short	0x00ff


	//----- nvinfo : EIATTR_NUM_BARRIERS
	.align		4
        /*0020*/ 	.byte	0x02, 0x4c
        /*0022*/ 	.byte	0x01
	.zero		1


	//----- nvinfo : EIATTR_MERCURY_ISA_VERSION
	.align		4
        /*0024*/ 	.byte	0x03, 0x5f
        /*0026*/ 	.short	0x0101


	//----- nvinfo : EIATTR_COOP_GROUP_MASK_REGIDS
	.align		4
        /*0028*/ 	.byte	0x04, 0x29
        /*002a*/ 	.short	(.L_2995 - .L_2994)


	//   ....[0]....
.L_2994:
        /*002c*/ 	.word	0xffffffff


	//   ....[1]....
        /*0030*/ 	.word	0xffffffff


	//   ....[2]....
        /*0034*/ 	.word	0xffffffff


	//   ....[3]....
        /*0038*/ 	.word	0xffffffff


	//   ....[4]....
        /*003c*/ 	.word	0xffffffff


	//   ....[5]....
        /*0040*/ 	.word	0xffffffff


	//   ....[6]....
        /*0044*/ 	.word	0xffffffff


	//   ....[7]....
        /*0048*/ 	.word	0xffffffff


	//   ....[8]....
        /*004c*/ 	.word	0xffffffff


	//   ....[9]....
        /*0050*/ 	.word	0xffffffff


	//   ....[10]....
        /*0054*/ 	.word	0xffffffff


	//   ....[11]....
        /*0058*/ 	.word	0xffffffff


	//   ....[12]....
        /*005c*/ 	.word	0xffffffff


	//   ....[13]....
        /*0060*/ 	.word	0xffffffff


	//   ....[14]....
        /*0064*/ 	.word	0xffffffff


	//   ....[15]....
        /*0068*/ 	.word	0xffffffff


	//   ....[16]....
        /*006c*/ 	.word	0xffffffff


	//   ....[17]....
        /*0070*/ 	.word	0xffffffff


	//   ....[18]....
        /*0074*/ 	.word	0xffffffff


	//   ....[19]....
        /*0078*/ 	.word	0xffffffff


	//   ....[20]....
        /*007c*/ 	.word	0xffffffff


	//   ....[21]....
        /*0080*/ 	.word	0xffffffff


	//   ....[22]....
        /*0084*/ 	.word	0xffffffff


	//   ....[23]....
        /*0088*/ 	.word	0xffffffff


	//   ....[24]....
        /*008c*/ 	.word	0xffffffff


	//   ....[25]....
        /*0090*/ 	.word	0xffffffff


	//   ....[26]....
        /*0094*/ 	.word	0xffffffff


	//   ....[27]....
        /*0098*/ 	.word	0xffffffff


	//   ....[28]....
        /*009c*/ 	.word	0xffffffff


	//   ....[29]....
        /*00a0*/ 	.word	0xffffffff


	//   ....[30]....
        /*00a4*/ 	.word	0xffffffff


	//   ....[31]....
        /*00a8*/ 	.word	0xffffffff


	//   ....[32]....
        /*00ac*/ 	.word	0xffffffff


	//   ....[33]....
        /*00b0*/ 	.word	0xffffffff


	//   ....[34]....
        /*00b4*/ 	.word	0xffffffff


	//   ....[35]....
        /*00b8*/ 	.word	0xffffffff


	//   ....[36]....
        /*00bc*/ 	.word	0xffffffff


	//   ....[37]....
        /*00c0*/ 	.word	0xffffffff


	//   ....[38]....
        /*00c4*/ 	.word	0xffffffff


	//   ....[39]....
        /*00c8*/ 	.word	0xffffffff


	//   ....[40]....
        /*00cc*/ 	.word	0xffffffff


	//   ....[41]....
        /*00d0*/ 	.word	0xffffffff


	//   ....[42]....
        /*00d4*/ 	.word	0xffffffff


	//   ....[43]....
        /*00d8*/ 	.word	0xffffffff


	//   ....[44]....
        /*00dc*/ 	.word	0xffffffff


	//   ....[45]....
        /*00e0*/ 	.word	0xffffffff


	//   ....[46]....
        /*00e4*/ 	.word	0xffffffff


	//   ....[47]....
        /*00e8*/ 	.word	0xffffffff


	//   ....[48]....
        /*00ec*/ 	.word	0xffffffff


	//   ....[49]....
        /*00f0*/ 	.word	0xffffffff


	//   ....[50]....
        /*00f4*/ 	.word	0xffffffff


	//   ....[51]....
        /*00f8*/ 	.word	0xffffffff


	//   ....[52]....
        /*00fc*/ 	.word	0xffffffff


	//   ....[53]....
        /*0100*/ 	.word	0xffffffff


	//   ....[54]....
        /*0104*/ 	.word	0xffffffff


	//   ....[55]....
        /*0108*/ 	.word	0xffffffff


	//   ....[56]....
        /*010c*/ 	.word	0xffffffff


	//   ....[57]....
        /*0110*/ 	.word	0xffffffff


	//   ....[58]....
        /*0114*/ 	.word	0xffffffff


	//   ....[59]....
        /*0118*/ 	.word	0xffffffff


	//   ....[60]....
        /*011c*/ 	.word	0xffffffff


	//   ....[61]....
        /*0120*/ 	.word	0xffffffff


	//   ....[62]....
        /*0124*/ 	.word	0xffffffff


	//   ....[63]....
        /*0128*/ 	.word	0xffffffff


	//   ....[64]....
        /*012c*/ 	.word	0xffffffff


	//   ....[65]....
        /*0130*/ 	.word	0xffffffff


	//   ....[66]....
        /*0134*/ 	.word	0xffffffff


	//   ....[67]....
        /*0138*/ 	.word	0xffffffff


	//   ....[68]....
        /*013c*/ 	.word	0xffffffff


	//   ....[69]....
        /*0140*/ 	.word	0xffffffff


	//   ....[70]....
        /*0144*/ 	.word	0xffffffff


	//   ....[71]....
        /*0148*/ 	.word	0xffffffff


	//   ....[72]....
        /*014c*/ 	.word	0xffffffff


	//   ....[73]....
        /*0150*/ 	.word	0xffffffff


	//   ....[74]....
        /*0154*/ 	.word	0xffffffff


	//   ....[75]....
        /*0158*/ 	.word	0xffffffff


	//   ....[76]....
        /*015c*/ 	.word	0xffffffff


	//   ....[77]....
        /*0160*/ 	.word	0xffffffff


	//   ....[78]....
        /*0164*/ 	.word	0xffffffff


	//   ....[79]....
        /*0168*/ 	.word	0xffffffff


	//   ....[80]....
        /*016c*/ 	.word	0xffffffff


	//   ....[81]....
        /*0170*/ 	.word	0xffffffff


	//   ....[82]....
        /*0174*/ 	.word	0xffffffff


	//   ....[83]....
        /*0178*/ 	.word	0xffffffff


	//   ....[84]....
        /*017c*/ 	.word	0xffffffff


	//   ....[85]....
        /*0180*/ 	.word	0xffffffff


	//   ....[86]....
        /*0184*/ 	.word	0xffffffff


	//   ....[87]....
        /*0188*/ 	.word	0xffffffff


	//   ....[88]....
        /*018c*/ 	.word	0xffffffff


	//   ....[89]....
        /*0190*/ 	.word	0xffffffff


	//   ....[90]....
        /*0194*/ 	.word	0xffffffff


	//   ....[91]....
        /*0198*/ 	.word	0xffffffff


	//   ....[92]....
        /*019c*/ 	.word	0xffffffff


	//   ....[93]....
        /*01a0*/ 	.word	0xffffffff


	//   ....[94]....
        /*01a4*/ 	.word	0xffffffff


	//   ....[95]....
        /*01a8*/ 	.word	0xffffffff


	//----- nvinfo : EIATTR_COOP_GROUP_INSTR_OFFSETS
	.align		4
.L_2995:
        /*01ac*/ 	.byte	0x04, 0x28
        /*01ae*/ 	.short	(.L_2997 - .L_2996)


	//   ....[0]....
.L_2996:
        /*01b0*/ 	.word	0x00000ea0


	//   ....[1]....
        /*01b4*/ 	.word	0x00001140


	//   ....[2]....
        /*01b8*/ 	.word	0x00001610


	//   ....[3]....
        /*01bc*/ 	.word	0x00001900


	//   ....[4]....
        /*01c0*/ 	.word	0x00001d30


	//   ....[5]....
        /*01c4*/ 	.word	0x000020a0


	//   ....[6]....
        /*01c8*/ 	.word	0x000026c0


	//   ....[7]....
        /*01cc*/ 	.word	0x00003860


	//   ....[8]....
        /*01d0*/ 	.word	0x000043f0


	//   ....[9]....
        /*01d4*/ 	.word	0x00004430


	//   ....[10]....
        /*01d8*/ 	.word	0x00004450


	//   ....[11]....
        /*01dc*/ 	.word	0x00004460


	//   ....[12]....
        /*01e0*/ 	.word	0x00004470


	//   ....[13]....
        /*01e4*/ 	.word	0x00004520


	//   ....[14]....
        /*01e8*/ 	.word	0x00004550


	//   ....[15]....
        /*01ec*/ 	.word	0x00004580


	//   ....[16]....
        /*01f0*/ 	.word	0x000045a0


	//   ....[17]....
        /*01f4*/ 	.word	0x00004690


	//   ....[18]....
        /*01f8*/ 	.word	0x000046d0


	//   ....[19]....
        /*01fc*/ 	.word	0x00004710


	//   ....[20]....
        /*0200*/ 	.word	0x00004740


	//   ....[21]....
        /*0204*/ 	.word	0x000048b0


	//   ....[22]....
        /*0208*/ 	.word	0x000048f0


	//   ....[23]....
        /*020c*/ 	.word	0x00004920


	//   ....[24]....
        /*0210*/ 	.word	0x00004960


	//   ....[25]....
        /*0214*/ 	.word	0x00004ac0


	//   ....[26]....
        /*0218*/ 	.word	0x00004b00


	//   ....[27]....
        /*021c*/ 	.word	0x00004b40


	//   ....[28]....
        /*0220*/ 	.word	0x00004b80


	//   ....[29]....
        /*0224*/ 	.word	0x00004d10


	//   ....[30]....
        /*0228*/ 	.word	0x00004d50


	//   ....[31]....
        /*022c*/ 	.word	0x00004d90


	//   ....[32]....
        /*0230*/ 	.word	0x00004dd0


	//   ....[33]....
        /*0234*/ 	.word	0x00004e10


	//   ....[34]....
        /*0238*/ 	.word	0x00004fb0


	//   ....[35]....
        /*023c*/ 	.word	0x00004fe0


	//   ....[36]....
        /*0240*/ 	.word	0x00004ff0


	//   ....[37]....
        /*0244*/ 	.word	0x00005000


	//   ....[38]....
        /*0248*/ 	.word	0x00005110


	//   ....[39]....
        /*024c*/ 	.word	0x00005150


	//   ....[40]....
        /*0250*/ 	.word	0x00005180


	//   ....[41]....
        /*0254*/ 	.word	0x00005190


	//   ....[42]....
        /*0258*/ 	.word	0x00005360


	//   ....[43]....
        /*025c*/ 	.word	0x000053a0


	//   ....[44]....
        /*0260*/ 	.word	0x000053b0


	//   ....[45]....
        /*0264*/ 	.word	0x000053c0


	//   ....[46]....
        /*0268*/ 	.word	0x000054e0


	//   ....[47]....
        /*026c*/ 	.word	0x00005570


	//   ....[48]....
        /*0270*/ 	.word	0x000055b0


	//   ....[49]....
        /*0274*/ 	.word	0x000055c0


	//   ....[50]....
        /*0278*/ 	.word	0x00005750


	//   ....[51]....
        /*027c*/ 	.word	0x00005790


	//   ....[52]....
        /*0280*/ 	.word	0x000057d0


	//   ....[53]....
        /*0284*/ 	.word	0x000057e0


	//   ....[54]....
        /*0288*/ 	.word	0x00005940


	//   ....[55]....
        /*028c*/ 	.word	0x00005980


	//   ....[56]....
        /*0290*/ 	.word	0x000059c0


	//   ....[57]....
        /*0294*/ 	.word	0x00005a00


	//   ....[58]....
        /*0298*/ 	.word	0x00005a40


	//   ....[59]....
        /*029c*/ 	.word	0x00005a80


	//   ....[60]....
        /*02a0*/ 	.word	0x00005ac0


	//   ....[61]....
        /*02a4*/ 	.word	0x00005b00


	//   ....[62]....
        /*02a8*/ 	.word	0x00005b60


	//   ....[63]....
        /*02ac*/ 	.word	0x00005ba0


	//   ....[64]....
        /*02b0*/ 	.word	0x000071e0


	//   ....[65]....
        /*02b4*/ 	.word	0x00007220


	//   ....[66]....
        /*02b8*/ 	.word	0x00007260


	//   ....[67]....
        /*02bc*/ 	.word	0x000072a0


	//   ....[68]....
        /*02c0*/ 	.word	0x00007310


	//   ....[69]....
        /*02c4*/ 	.word	0x00007340


	//   ....[70]....
        /*02c8*/ 	.word	0x00007360


	//   ....[71]....
        /*02cc*/ 	.word	0x00007390


	//   ....[72]....
        /*02d0*/ 	.word	0x00007470


	//   ....[73]....
        /*02d4*/ 	.word	0x000074f0


	//   ....[74]....
        /*02d8*/ 	.word	0x00007530


	//   ....[75]....
        /*02dc*/ 	.word	0x00007570


	//   ....[76]....
        /*02e0*/ 	.word	0x00007690


	//   ....[77]....
        /*02e4*/ 	.word	0x000076d0


	//   ....[78]....
        /*02e8*/ 	.word	0x00007710


	//   ....[79]....
        /*02ec*/ 	.word	0x00007750


	//   ....[80]....
        /*02f0*/ 	.word	0x00007860


	//   ....[81]....
        /*02f4*/ 	.word	0x000078a0


	//   ....[82]....
        /*02f8*/ 	.word	0x000078e0


	//   ....[83]....
        /*02fc*/ 	.word	0x00007920


	//   ....[84]....
        /*0300*/ 	.word	0x00007cc0


	//   ....[85]....
        /*0304*/ 	.word	0x00008220


	//   ....[86]....
        /*0308*/ 	.word	0x00008670


	//   ....[87]....
        /*030c*/ 	.word	0x000086c0


	//   ....[88]....
        /*0310*/ 	.word	0x00008710


	//   ....[89]....
        /*0314*/ 	.word	0x00008740


	//   ....[90]....
        /*0318*/ 	.word	0x00008760


	//   ....[91]....
        /*031c*/ 	.word	0x00008840


	//   ....[92]....
        /*0320*/ 	.word	0x00008880


	//   ....[93]....
        /*0324*/ 	.word	0x000088d0


	//   ....[94]....
        /*0328*/ 	.word	0x00008900


	//   ....[95]....
        /*032c*/ 	.word	0x00008920


	//----- nvinfo : EIATTR_EXIT_INSTR_OFFSETS
	.align		4
.L_2997:
        /*0330*/ 	.byte	0x04, 0x1c
        /*0332*/ 	.short	(.L_2999 - .L_2998)


	//   ....[0]....
.L_2998:
        /*0334*/ 	.word	0x000089f0


	//   ....[1]....
        /*0338*/ 	.word	0x00008cf0


	//----- nvinfo : EIATTR_MAX_THREADS
	.align		4
.L_2999:
        /*033c*/ 	.byte	0x04, 0x05
        /*033e*/ 	.short	(.L_3001 - .L_3000)
.L_3000:
        /*0340*/ 	.word	0x00000020
        /*0344*/ 	.word	0x00000001
        /*0348*/ 	.word	0x00000001


	//----- nvinfo : EIATTR_CRS_STACK_SIZE
	.align		4
.L_3001:
        /*034c*/ 	.byte	0x04, 0x1e
        /*034e*/ 	.short	(.L_3003 - .L_3002)
.L_3002:
        /*0350*/ 	.word	0x00000000


	//----- nvinfo : EIATTR_CBANK_PARAM_SIZE
	.align		4
.L_3003:
        /*0354*/ 	.byte	0x03, 0x19
        /*0356*/ 	.short	0x01f0


	//----- nvinfo : EIATTR_PARAM_CBANK
	.align		4
        /*0358*/ 	.byte	0x04, 0x0a
        /*035a*/ 	.short	(.L_3005 - .L_3004)
	.align		4
.L_3004:
        /*035c*/ 	.word	index@(.nv.constant0._Z25selective_scan_bwd_kernelI32Selective_Scan_bwd_kernel_traitsILi32ELi8ELb0ELb1ELb0ELb0ELb1EfN3c107complexIfEEEEv12SSMParamsBwd)
        /*0360*/ 	.short	0x0210
        /*0362*/ 	.short	0x01f0


	//----- nvinfo : EIATTR_SW_WAR
	.align		4
.L_3005:
        /*0364*/ 	.byte	0x04, 0x36
        /*0366*/ 	.short	(.L_3007 - .L_3006)
.L_3006:
        /*0368*/ 	.word	0x00000008
.L_3007:


//--------------------- .nv.info._Z25selective_scan_bwd_kernelI32Selective_Scan_bwd_kernel_traitsILi32ELi8ELb0ELb1ELb0ELb1ELb0EfN3c107complexIfEEEEv12SSMParamsBwd --------------------------
	.section	.nv.info._Z25selective_scan_bwd_kernelI32Selective_Scan_bwd_kernel_traitsILi32ELi8ELb0ELb1ELb0ELb1ELb0EfN3c107complexIfEEEEv12SSMParamsBwd,"",@"SHT_CUDA_INFO"
	.sectionflags	@""
	.align	4


	//----- nvinfo : EIATTR_CUDA_API_VERSION
	.align		4
        /*0000*/ 	.byte	0x04, 0x37
        /*0002*/ 	.short	(.L_3009 - .L_3008)
.L_3008:
        /*0004*/ 	.word	0x00000082


	//----- nvinfo : EIATTR_KPARAM_INFO
	.align		4
.L_3009:
        /*0008*/ 	.byte	0x04, 0x17
        /*000a*/ 	.short	(.L_3011 - .L_3010)
.L_3010:
        /*000c*/ 	.word	0x00000000
        /*0010*/ 	.short	0x0000
        /*0012*/ 	.short	0x0000
        /*0014*/ 	.byte	0x00, 0xf0, 0xc1, 0x07


	//----- nvinfo : EIATTR_SPARSE_MMA_MASK
	.align		4
.L_3011:
        /*0018*/ 	.byte	0x03, 0x50
        /*001a*/ 	.short	0x0000


	//----- nvinfo : EIATTR_MAXREG_COUNT
	.align		4
        /*001c*/ 	.byte	0x03, 0x1b
        /*001e*/ 	.short	0x00ff


	//----- nvinfo : EIATTR_NUM_BARRIERS
	.align		4
        /*0020*/ 	.byte	0x02, 0x4c
        /*0022*/ 	.byte	0x01
	.zero		1


	//----- nvinfo : EIATTR_MERCURY_ISA_VERSION
	.align		4
        /*0024*/ 	.byte	0x03, 0x5f
        /*0026*/ 	.short	0x0101


	//----- nvinfo : EIATTR_COOP_GROUP_MASK_REGIDS
	.align		4
        /*0028*/ 	.byte	0x04, 0x29
        /*002a*/ 	.short	(.L_3013 - .L_3012)


	//   ....[0]....
.L_3012:
        /*002c*/ 	.word	0xffffffff


	//   ....[1]....
        /*0030*/ 	.word	0xffffffff


	//   ....[2]....
        /*0034*/ 	.word	0xffffffff


	//   ....[3]....
        /*0038*/ 	.word	0xffffffff


	//   ....[4]....
        /*003c*/ 	.word	0xffffffff


	//   ....[5]....
        /*0040*/ 	.word	0xffffffff


	//   ....[6]....
        /*0044*/ 	.word	0xffffffff


	//   ....[7]....
        /*0048*/ 	.word	0xffffffff


	//   ....[8]....
        /*004c*/ 	.word	0xffffffff


	//   ....[9]....
        /*0050*/ 	.word	0xffffffff


	//   ....[10]....
        /*0054*/ 	.word	0xffffffff


	//   ....[11]....
        /*0058*/ 	.word	0xffffffff


	//   ....[12]....
        /*005c*/ 	.word	0xffffffff


	//   ....[13]....
        /*0060*/ 	.word	0xffffffff


	//   ....[14]....
        /*0064*/ 	.word	0xffffffff


	//   ....[15]....
        /*0068*/ 	.word	0xffffffff


	//   ....[16]....
        /*006c*/ 	.word	0xffffffff


	//   ....[17]....
        /*0070*/ 	.word	0xffffffff


	//   ....[18]....
        /*0074*/ 	.word	0xffffffff


	//   ....[19]....
        /*0078*/ 	.word	0xffffffff


	//   ....[20]....
        /*007c*/ 	.word	0xffffffff


	//   ....[21]....
        /*0080*/ 	.word	0xffffffff


	//   ....[22]....
        /*0084*/ 	.word	0xffffffff


	//   ....[23]....
        /*0088*/ 	.word	0xffffffff


	//   ....[24]....
        /*008c*/ 	.word	0xffffffff


	//   ....[25]....
        /*0090*/ 	.word	0xffffffff


	//   ....[26]....
        /*0094*/ 	.word	0xffffffff


	//   ....[27]....
        /*0098*/ 	.word	0xffffffff


	//   ....[28]....
        /*009c*/ 	.word	0xffffffff


	//   ....[29]....
        /*00a0*/ 	.word	0xffffffff


	//   ....[30]....
        /*00a4*/ 	.word	0xffffffff


	//   ....[31]....
        /*00a8*/ 	.word	0xffffffff


	//   ....[32]....
        /*00ac*/ 	.word	0xffffffff


	//   ....[33]....
        /*00b0*/ 	.word	0xffffffff


	//   ....[34]....
        /*00b4*/ 	.word	0xffffffff


	//   ....[35]....
        /*00b8*/ 	.word	0xffffffff


	//   ....[36]....
        /*00bc*/ 	.word	0xffffffff


	//   ....[37]....
        /*00c0*/ 	.word	0xffffffff


	//   ....[38]....
        /*00c4*/ 	.word	0xffffffff


	//   ....[39]....
        /*00c8*/ 	.word	0xffffffff


	//   ....[40]....
        /*00cc*/ 	.word	0xffffffff


	//   ....[41]....
        /*00d0*/ 	.word	0xffffffff


	//   ....[42]....
        /*00d4*/ 	.word	0xffffffff


	//   ....[43]....
        /*00d8*/ 	.word	0xffffffff


	//   ....[44]....
        /*00dc*/ 	.word	0xffffffff


	//   ....[45]....
        /*00e0*/ 	.word	0xffffffff


	//   ....[46]....
        /*00e4*/ 	.word	0xffffffff


	//   ....[47]....
        /*00e8*/ 	.word	0xffffffff


	//   ....[48]....
        /*00ec*/ 	.word	0xffffffff


	//   ....[49]....
        /*00f0*/ 	.word	0xffffffff


	//   ....[50]....
        /*00f4*/ 	.word	0xffffffff


	//   ....[51]....
        /*00f8*/ 	.word	0xffffffff


	//   ....[52]....
        /*00fc*/ 	.word	0xffffffff


	//   ....[53]....
        /*0100*/ 	.word	0xffffffff


	//   ....[54]....
        /*0104*/ 	.word	0xffffffff


	//   ....[55]....
        /*0108*/ 	.word	0xffffffff


	//   ....[56]....
        /*010c*/ 	.word	0xffffffff


	//   ....[57]....
        /*0110*/ 	.word	0xffffffff


	//   ....[58]....
        /*0114*/ 	.word	0xffffffff


	//   ....[59]....
        /*0118*/ 	.word	0xffffffff


	//   ....[60]....
        /*011c*/ 	.word	0xffffffff


	//   ....[61]....
        /*0120*/ 	.word	0xffffffff


	//   ....[62]....
        /*0124*/ 	.word	0xffffffff


	//   ....[63]....
        /*0128*/ 	.word	0xffffffff


	//   ....[64]....
        /*012c*/ 	.word	0xffffffff


	//   ....[65]....
        /*0130*/ 	.word	0xffffffff


	//   ....[66]....
        /*0134*/ 	.word	0xffffffff


	//   ....[67]....
        /*0138*/ 	.word	0xffffffff


	//   ....[68]....
        /*013c*/ 	.word	0xffffffff


	//   ....[69]....
        /*0140*/ 	.word	0xffffffff


	//   ....[70]....
        /*0144*/ 	.word	0xffffffff


	//   ....[71]....
        /*0148*/ 	.word	0xffffffff


	//   ....[72]....
        /*014c*/ 	.word	0xffffffff


	//   ....[73]....
        /*0150*/ 	.word	0xffffffff


	//   ....[74]....
        /*0154*/ 	.word	0xffffffff


	//   ....[75]....
        /*0158*/ 	.word	0xffffffff


	//   ....[76]....
        /*015c*/ 	.word	0xffffffff


	//   ....[77]....
        /*0160*/ 	.word	0xffffffff


	//   ....[78]....
        /*0164*/ 	.word	0xffffffff


	//   ....[79]....
        /*0168*/ 	.word	0xffffffff


	//   ....[80]....
        /*016c*/ 	.word	0xffffffff


	//   ....[81]....
        /*0170*/ 	.word	0xffffffff


	//   ....[82]....
        /*0174*/ 	.word	0xffffffff


	//   ....[83]....
        /*0178*/ 	.word	0xffffffff


	//   ....[84]....
        /*017c*/ 	.word	0xffffffff


	//   ....[85]....
        /*0180*/ 	.word	0xffffffff


	//   ....[86]....
        /*0184*/ 	.word	0xffffffff


	//   ....[87]....
        /*0188*/ 	.word	0xffffffff


	//   ....[88]....
        /*018c*/ 	.word	0xffffffff


	//   ....[89]....
        /*0190*/ 	.word	0xffffffff


	//   ....[90]....
        /*0194*/ 	.word	0xffffffff


	//   ....[91]....
        /*0198*/ 	.word	0xffffffff


	//   ....[92]....
        /*019c*/ 	.word	0xffffffff


	//----- nvinfo : EIATTR_COOP_GROUP_INSTR_OFFSETS
	.align		4
.L_3013:
        /*01a0*/ 	.byte	0x04, 0x28
        /*01a2*/ 	.short	(.L_3015 - .L_3014)


	//   ....[0]....
.L_3014:
        /*01a4*/ 	.word	0x00000e40


	//   ....[1]....
        /*01a8*/ 	.word	0x00001070


	//   ....[2]....
        /*01ac*/ 	.word	0x00001350


	//   ....[3]....
        /*01b0*/ 	.word	0x00003270


	//   ....[4]....
        /*01b4*/ 	.word	0x00003e20


	//   ....[5]....
        /*01b8*/ 	.word	0x00003e60


	//   ....[6]....
        /*01bc*/ 	.word	0x00003e90


	//   ....[7]....
        /*01c0*/ 	.word	0x00003ea0


	//   ....[8]....
        /*01c4*/ 	.word	0x00003eb0


	//   ....[9]....
        /*01c8*/ 	.word	0x00003f70


	//   ....[10]....
        /*01cc*/ 	.word	0x00003f90


	//   ....[11]....
        /*01d0*/ 	.word	0x00003fa0


	//   ....[12]....
        /*01d4*/ 	.word	0x00003fb0


	//   ....[13]....
        /*01d8*/ 	.word	0x000040e0


	//   ....[14]....
        /*01dc*/ 	.word	0x00004120


	//   ....[15]....
        /*01e0*/ 	.word	0x00004150


	//   ....[16]....
        /*01e4*/ 	.word	0x00004190


	//   ....[17]....
        /*01e8*/ 	.word	0x000042e0


	//   ....[18]....
        /*01ec*/ 	.word	0x00004320


	//   ....[19]....
        /*01f0*/ 	.word	0x00004350


	//   ....[20]....
        /*01f4*/ 	.word	0x00004390


	//   ....[21]....
        /*01f8*/ 	.word	0x000044d0


	//   ....[22]....
        /*01fc*/ 	.word	0x00004510


	//   ....[23]....
        /*0200*/ 	.word	0x00004550


	//   ....[24]....
        /*0204*/ 	.word	0x00004590


	//   ....[25]....
        /*0208*/ 	.word	0x00004720


	//   ....[26]....
        /*020c*/ 	.word	0x00004760


	//   ....[27]....
        /*0210*/ 	.word	0x000047b0


	//   ....[28]....
        /*0214*/ 	.word	0x000047f0


	//   ....[29]....
        /*0218*/ 	.word	0x00004830


	//   ....[30]....
        /*021c*/ 	.word	0x00004970


	//   ....[31]....
        /*0220*/ 	.word	0x00004a00


	//   ....[32]....
        /*0224*/ 	.word	0x00004a20


	//   ....[33]....
        /*0228*/ 	.word	0x00004a30


	//   ....[34]....
        /*022c*/ 	.word	0x00004b40


	//   ....[35]....
        /*0230*/ 	.word	0x00004b80


	//   ....[36]....
        /*0234*/ 	.word	0x00004bb0


	//   ....[37]....
        /*0238*/ 	.word	0x00004bc0


	//   ....[38]....
        /*023c*/ 	.word	0x00004db0


	//   ....[39]....
        /*0240*/ 	.word	0x00004df0


	//   ....[40]....
        /*0244*/ 	.word	0x00004e00


	//   ....[41]....
        /*0248*/ 	.word	0x00004e10


	//   ....[42]....
        /*024c*/ 	.word	0x00004f90


	//   ....[43]....
        /*0250*/ 	.word	0x00004fd0


	//   ....[44]....
        /*0254*/ 	.word	0x00005010


	//   ....[45]....
        /*0258*/ 	.word	0x00005030


	//   ....[46]....
        /*025c*/ 	.word	0x000051c0


	//   ....[47]....
        /*0260*/ 	.word	0x00005200


	//   ....[48]....
        /*0264*/ 	.word	0x00005220


	//   ....[49]....
        /*0268*/ 	.word	0x00005230


	//   ....[50]....
        /*026c*/ 	.word	0x000053f0


	//   ....[51]....
        /*0270*/ 	.word	0x00005430


	//   ....[52]....
        /*0274*/ 	.word	0x00005470


	//   ....[53]....
        /*0278*/ 	.word	0x000054b0


	//   ....[54]....
        /*027c*/ 	.word	0x000054f0


	//   ....[55]....
        /*0280*/ 	.word	0x00005530


	//   ....[56]....
        /*0284*/ 	.word	0x00005560


	//   ....[57]....
        /*0288*/ 	.word	0x00005590


	//   ....[58]....
        /*028c*/ 	.word	0x000055d0


	//   ....[59]....
        /*0290*/ 	.word	0x00005610


	//   ....[60]....
        /*0294*/ 	.word	0x00006c10


	//   ....[61]....
        /*0298*/ 	.word	0x00006c50


	//   ....[62]....
        /*029c*/ 	.word	0x00006c80


	//   ....[63]....
        /*02a0*/ 	.word	0x00006ca0


	//   ....[64]....
        /*02a4*/ 	.word	0x00006ce0


	//   ....[65]....
        /*02a8*/ 	.word	0x00006d00


	//   ....[66]....
        /*02ac*/ 	.word	0x00006d30


	//   ....[67]....
        /*02b0*/ 	.word	0x00006d60


	//   ....[68]....
        /*02b4*/ 	.word	0x00006df0


	//   ....[69]....
        /*02b8*/ 	.word	0x00006e40


	//   ....[70]....
        /*02bc*/ 	.word	0x00006e80


	//   ....[71]....
        /*02c0*/ 	.word	0x00006ec0


	//   ....[72]....
        /*02c4*/ 	.word	0x00006fd0


	//   ....[73]....
        /*02c8*/ 	.word	0x00007010


	//   ....[74]....
        /*02cc*/ 	.word	0x00007050


	//   ....[75]....
        /*02d0*/ 	.word	0x00007090


	//   ....[76]....
        /*02d4*/ 	.word	0x000071a0


	//   ....[77]....
        /*02d8*/ 	.word	0x000071e0


	//   ....[78]....
        /*02dc*/ 	.word	0x00007220


	//   ....[79]....
        /*02e0*/ 	.word	0x00007260


	//   ....[80]....
        /*02e4*/ 	.word	0x00007860


	//   ....[81]....
        /*02e8*/ 	.word	0x00007a90


	//   ....[82]....
        /*02ec*/ 	.word	0x00008260


	//   ....[83]....
        /*02f0*/ 	.word	0x000086d0


	//   ....[84]....
        /*02f4*/ 	.word	0x00008720


	//   ....[85]....
        /*02f8*/ 	.word	0x00008770


	//   ....[86]....
        /*02fc*/ 	.word	0x000087a0


	//   ....[87]....
        /*0300*/ 	.word	0x000087c0


	//   ....[88]....
        /*0304*/ 	.word	0x000088a0


	//   ....[89]....
        /*0308*/ 	.word	0x000088e0


	//   ....[90]....
        /*030c*/ 	.word	0x00008930


	//   ....[91]....
        /*0310*/ 	.word	0x00008960


	//   ....[92]....
        /*0314*/ 	.word	0x00008980


	//----- nvinfo : EIATTR_EXIT_INSTR_OFFSETS
	.align		4
.L_3015:
        /*0318*/ 	.byte	0x04, 0x1c
        /*031a*/ 	.short	(.L_3017 - .L_3016)


	//   ....[0]....
.L_3016:
        /*031c*/ 	.word	0x00008a50


	//   ....[1]....
        /*0320*/ 	.word	0x00008d50


	//----- nvinfo : EIATTR_MAX_THREADS
	.align		4
.L_3017:
        /*0324*/ 	.byte	0x04, 0x05
        /*0326*/ 	.short	(.L_3019 - .L_3018)
.L_3018:
        /*0328*/ 	.word	0x00000020
        /*032c*/ 	.word	0x00000001
        /*0330*/ 	.word	0x00000001


	//----- nvinfo : EIATTR_CRS_STACK_SIZE
	.align		4
.L_3019:
        /*0334*/ 	.byte	0x04, 0x1e
        /*0336*/ 	.short	(.L_3021 - .L_3020)
.L_3020:
        /*0338*/ 	.word	0x00000000


	//----- nvinfo : EIATTR_CBANK_PARAM_SIZE
	.align		4
.L_3021:
        /*033c*/ 	.byte	0x03, 0x19
        /*033e*/ 	.short	0x01f0


	//----- nvinfo : EIATTR_PARAM_CBANK
	.align		4
        /*0340*/ 	.byte	0x04, 0x0a
        /*0342*/ 	.short	(.L_3023 - .L_3022)
	.align		4
.L_3022:
        /*0344*/ 	.word	index@(.nv.constant0._Z25selective_scan_bwd_kernelI32Selective_Scan_bwd_kernel_traitsILi32ELi8ELb0ELb1ELb0ELb1ELb0EfN3c107complexIfEEEEv12SSMParamsBwd)
        /*0348*/ 	.short	0x0210
        /*034a*/ 	.short	0x01f0


	//----- nvinfo : EIATTR_SW_WAR
	.align		4
.L_3023:
        /*034c*/ 	.byte	0x04, 0x36
        /*034e*/ 	.short	(.L_3025 - .L_3024)
.L_3024:
        /*0350*/ 	.word	0x00000008
.L_3025:


//--------------------- .nv.info._Z25selective_scan_bwd_kernelI32Selective_Scan_bwd_kernel_traitsILi32ELi8ELb0ELb1ELb0ELb1ELb1EfN3c107complexIfEEEEv12SSMParamsBwd --------------------------
	.section	.nv.info._Z25selective_scan_bwd_kernelI32Selective_Scan_bwd_kernel_traitsILi32ELi8ELb0ELb1ELb0ELb1ELb1EfN3c107complexIfEEEEv12SSMParamsBwd,"",@"SHT_CUDA_INFO"
	.sectionflags	@""
	.align	4


	//----- nvinfo : EIATTR_CUDA_API_VERSION
	.align		4
        /*0000*/ 	.byte	0x04, 0x37
        /*0002*/ 	.short	(.L_3027 - .L_3026)
.L_3026:
        /*0004*/ 	.word	0x00000082


	//----- nvinfo : EIATTR_KPARAM_INFO
	.align		4
.L_3027:
        /*0008*/ 	.byte	0x04, 0x17
        /*000a*/ 	.short	(.L_3029 - .L_3028)
.L_3028:
        /*000c*/ 	.word	0x00000000
        /*0010*/ 	.short	0x0000
        /*0012*/ 	.short	0x0000
        /*0014*/ 	.byte	0x00, 0xf0, 0xc1, 0x07


	//----- nvinfo : EIATTR_SPARSE_MMA_MASK
	.align		4
.L_3029:
        /*0018*/ 	.byte	0x03, 0x50
        /*001a*/ 	.short	0x0000


	//----- nvinfo : EIATTR_MAXREG_COUNT
	.align		4
        /*001c*/ 	.byte	0x03, 0x1b
        /*001e*/ 	.short	0x00ff


	//----- nvinfo : EIATTR_NUM_BARRIERS
	.align		4
        /*0020*/ 	.byte	0x02, 0x4c
        /*0022*/ 	.byte	0x01
	.zero		1


	//----- nvinfo : EIATTR_MERCURY_ISA_VERSION
	.align		4
        /*0024*/ 	.byte	0x03, 0x5f
        /*0026*/ 	.short	0x0101


	//----- nvinfo : EIATTR_COOP_GROUP_MASK_REGIDS
	.align		4
        /*0028*/ 	.byte	0x04, 0x29
        /*002a*/ 	.short	(.L_3031 - .L_3030)


	//   ....[0]....
.L_3030:
        /*002c*/ 	.word	0xffffffff


	//   ....[1]....
        /*0030*/ 	.word	0xffffffff


	//   ....[2]....
        /*0034*/ 	.word	0xffffffff


	//   ....[3]....
        /*0038*/ 	.word	0xffffffff


	//   ....[4]....
        /*003c*/ 	.word	0xffffffff


	//   ....[5]....
        /*0040*/ 	.word	0xffffffff


	//   ....[6]....
        /*0044*/ 	.word	0xffffffff


	//   ....[7]....
        /*0048*/ 	.word	0xffffffff


	//   ....[8]....
        /*004c*/ 	.word	0xffffffff


	//   ....[9]....
        /*0050*/ 	.word	0xffffffff


	//   ....[10]....
        /*0054*/ 	.word	0xffffffff


	//   ....[11]....
        /*0058*/ 	.word	0xffffffff


	//   ....[12]....
        /*005c*/ 	.word	0xffffffff


	//   ....[13]....
        /*0060*/ 	.word	0xffffffff


	//   ....[14]....
        /*0064*/ 	.word	0xffffffff


	//   ....[15]....
        /*0068*/ 	.word	0xffffffff


	//   ....[16]....
        /*006c*/ 	.word	0xffffffff


	//   ....[17]....
        /*0070*/ 	.word	0xffffffff


	//   ....[18]....
        /*0074*/ 	.word	0xffffffff


	//   ....[19]....
        /*0078*/ 	.word	0xffffffff


	//   ....[20]....
        /*007c*/ 	.word	0xffffffff


	//   ....[21]....
        /*0080*/ 	.word	0xffffffff


	//   ....[22]....
        /*0084*/ 	.word	0xffffffff


	//   ....[23]....
        /*0088*/ 	.word	0xffffffff


	//   ....[24]....
        /*008c*/ 	.word	0xffffffff


	//   ....[25]....
        /*0090*/ 	.word	0xffffffff


	//   ....[26]....
        /*0094*/ 	.word	0xffffffff


	//   ....[27]....
        /*0098*/ 	.word	0xffffffff


	//   ....[28]....
        /*009c*/ 	.word	0xffffffff


	//   ....[29]....
        /*00a0*/ 	.word	0xffffffff


	//   ....[30]....
        /*00a4*/ 	.word	0xffffffff


	//   ....[31]....
        /*00a8*/ 	.word	0xffffffff


	//   ....[32]....
        /*00ac*/ 	.word	0xffffffff


	//   ....[33]....
        /*00b0*/ 	.word	0xffffffff


	//   ....[34]....
        /*00b4*/ 	.word	0xffffffff


	//   ....[35]....
        /*00b8*/ 	.word	0xffffffff


	//   ....[36]....
        /*00bc*/ 	.word	0xffffffff


	//   ....[37]....
        /*00c0*/ 	.word	0xffffffff


	//   ....[38]....
        /*00c4*/ 	.word	0xffffffff


	//   ....[39]....
        /*00c8*/ 	.word	0xffffffff


	//   ....[40]....
        /*00cc*/ 	.word	0xffffffff


	//   ....[41]....
        /*00d0*/ 	.word	0xffffffff


	//   ....[42]....
        /*00d4*/ 	.word	0xffffffff


	//   ....[43]....
        /*00d8*/ 	.word	0xffffffff


	//   ....[44]....
        /*00dc*/ 	.word	0xffffffff


	//   ....[45]....
        /*00e0*/ 	.word	0xffffffff


	//   ....[46]....
        /*00e4*/ 	.word	0xffffffff


	//   ....[47]....
        /*00e8*/ 	.word	0xffffffff


	//   ....[48]....
        /*00ec*/ 	.word	0xffffffff


	//   ....[49]....
        /*00f0*/ 	.word	0xffffffff


	//   ....[50]....
        /*00f4*/ 	.word	0xffffffff


	//   ....[51]....
        /*00f8*/ 	.word	0xffffffff


	//   ....[52]....
        /*00fc*/ 	.word	0xffffffff


	//   ....[53]....
        /*0100*/ 	.word	0xffffffff


	//   ....[54]....
        /*0104*/ 	.word	0xffffffff


	//   ....[55]....
        /*0108*/ 	.word	0xffffffff


	//   ....[56]....
        /*010c*/ 	.word	0xffffffff


	//   ....[57]....
        /*0110*/ 	.word	0xffffffff


	//   ....[58]....
        /*0114*/ 	.word	0xffffffff


	//   ....[59]....
        /*0118*/ 	.word	0xffffffff


	//   ....[60]....
        /*011c*/ 	.word	0xffffffff


	//   ....[61]....
        /*0120*/ 	.word	0xffffffff


	//   ....[62]....
        /*0124*/ 	.word	0xffffffff


	//   ....[63]....
        /*0128*/ 	.word	0xffffffff


	//   ....[64]....
        /*012c*/ 	.word	0xffffffff


	//   ....[65]....
        /*0130*/ 	.word	0xffffffff


	//   ....[66]....
        /*0134*/ 	.word	0xffffffff


	//   ....[67]....
        /*0138*/ 	.word	0xffffffff


	//   ....[68]....
        /*013c*/ 	.word	0xffffffff


	//   ....[69]....
        /*0140*/ 	.word	0xffffffff


	//   ....[70]....
        /*0144*/ 	.word	0xffffffff


	//   ....[71]....
        /*0148*/ 	.word	0xffffffff


	//   ....[72]....
        /*014c*/ 	.word	0xffffffff


	//   ....[73]....
        /*0150*/ 	.word	0xffffffff


	//   ....[74]....
        /*0154*/ 	.word	0xffffffff


	//   ....[75]....
        /*0158*/ 	.word	0xffffffff


	//   ....[76]....
        /*015c*/ 	.word	0xffffffff


	//   ....[77]....
        /*0160*/ 	.word	0xffffffff


	//   ....[78]....
        /*0164*/ 	.word	0xffffffff


	//   ....[79]....
        /*0168*/ 	.word	0xffffffff


	//   ....[80]....
        /*016c*/ 	.word	0xffffffff


	//   ....[81]....
        /*0170*/ 	.word	0xffffffff


	//   ....[82]....
        /*0174*/ 	.word	0xffffffff


	//   ....[83]....
        /*0178*/ 	.word	0xffffffff


	//   ....[84]....
        /*017c*/ 	.word	0xffffffff


	//   ....[85]....
        /*0180*/ 	.word	0xffffffff


	//   ....[86]....
        /*0184*/ 	.word	0xffffffff


	//   ....[87]....
        /*0188*/ 	.word	0xffffffff


	//   ....[88]....
        /*018c*/ 	.word	0xffffffff


	//   ....[89]....
        /*0190*/ 	.word	0xffffffff


	//   ....[90]....
        /*0194*/ 	.word	0xffffffff


	//   ....[91]....
        /*0198*/ 	.word	0xffffffff


	//   ....[92]....
        /*019c*/ 	.word	0xffffffff


	//   ....[93]....
        /*01a0*/ 	.word	0xffffffff


	//   ....[94]....
        /*01a4*/ 	.word	0xffffffff


	//   ....[95]....
        /*01a8*/ 	.word	0xffffffff


	//   ....[96]....
        /*01ac*/ 	.word	0xffffffff


	//----- nvinfo : EIATTR_COOP_GROUP_INSTR_OFFSETS
	.align		4
.L_3031:
        /*01b0*/ 	.byte	0x04, 0x28
        /*01b2*/ 	.short	(.L_3033 - .L_3032)


	//   ....[0]....
.L_3032:
        /*01b4*/ 	.word	0x00000e80


	//   ....[1]....
        /*01b8*/ 	.word	0x000010e0


	//   ....[2]....
        /*01bc*/ 	.word	0x00001440


	//   ....[3]....
        /*01c0*/ 	.word	0x00002ae0


	//   ....[4]....
        /*01c4*/ 	.word	0x00002f20


	//   ....[5]....
        /*01c8*/ 	.word	0x00003280


	//   ....[6]....
        /*01cc*/ 	.word	0x000038b0


	//   ....[7]....
        /*01d0*/ 	.word	0x00004a40


	//   ....[8]....
        /*01d4*/ 	.word	0x000055d0


	//   ....[9]....
        /*01d8*/ 	.word	0x00005610


	//   ....[10]....
        /*01dc*/ 	.word	0x00005630


	//   ....[11]....
        /*01e0*/ 	.word	0x00005640


	//   ....[12]....
        /*01e4*/ 	.word	0x00005650


	//   ....[13]....
        /*01e8*/ 	.word	0x00005710


	//   ....[14]....
        /*01ec*/ 	.word	0x00005740


	//   ....[15]....
        /*01f0*/ 	.word	0x00005760


	//   ....[16]....
        /*01f4*/ 	.word	0x00005780


	//   ....[17]....
        /*01f8*/ 	.word	0x00005880


	//   ....[18]....
        /*01fc*/ 	.word	0x000058c0


	//   ....[19]....
        /*0200*/ 	.word	0x00005900


	//   ....[20]....
        /*0204*/ 	.word	0x00005940


	//   ....[21]....
        /*0208*/ 	.word	0x00005a80


	//   ....[22]....
        /*020c*/ 	.word	0x00005ac0


	//   ....[23]....
        /*0210*/ 	.word	0x00005af0


	//   ....[24]....
        /*0214*/ 	.word	0x00005b30


	//   ....[25]....
        /*0218*/ 	.word	0x00005c80


	//   ....[26]....
        /*021c*/ 	.word	0x00005cc0


	//   ....[27]....
        /*0220*/ 	.word	0x00005d00


	//   ....[28]....
        /*0224*/ 	.word	0x00005d40


	//   ....[29]....
        /*0228*/ 	.word	0x00005ec0


	//   ....[30]....
        /*022c*/ 	.word	0x00005f00


	//   ....[31]....
        /*0230*/ 	.word	0x00005f40


	//   ....[32]....
        /*0234*/ 	.word	0x00005f80


	//   ....[33]....
        /*0238*/ 	.word	0x00005fc0


	//   ....[34]....
        /*023c*/ 	.word	0x000061b0


	//   ....[35]....
        /*0240*/ 	.word	0x000061c0


	//   ....[36]....
        /*0244*/ 	.word	0x000061d0


	//   ....[37]....
        /*0248*/ 	.word	0x000061e0


	//   ....[38]....
        /*024c*/ 	.word	0x000062f0


	//   ....[39]....
        /*0250*/ 	.word	0x00006330


	//   ....[40]....
        /*0254*/ 	.word	0x00006360


	//   ....[41]....
        /*0258*/ 	.word	0x00006370


	//   ....[42]....
        /*025c*/ 	.word	0x00006560


	//   ....[43]....
        /*0260*/ 	.word	0x00006580


	//   ....[44]....
        /*0264*/ 	.word	0x00006590


	//   ....[45]....
        /*0268*/ 	.word	0x000065a0


	//   ....[46]....
        /*026c*/ 	.word	0x00006730


	//   ....[47]....
        /*0270*/ 	.word	0x00006770


	//   ....[48]....
        /*0274*/ 	.word	0x00006790


	//   ....[49]....
        /*0278*/ 	.word	0x000067a0


	//   ....[50]....
        /*027c*/ 	.word	0x00006960


	//   ....[51]....
        /*0280*/ 	.word	0x000069a0


	//   ....[52]....
        /*0284*/ 	.word	0x000069b0


	//   ....[53]....
        /*0288*/ 	.word	0x000069c0


	//   ....[54]....
        /*028c*/ 	.word	0x00006b80


	//   ....[55]....
        /*0290*/ 	.word	0x00006bc0


	//   ....[56]....
        /*0294*/ 	.word	0x00006c00


	//   ....[57]....
        /*0298*/ 	.word	0x00006c40


	//   ....[58]....
        /*029c*/ 	.word	0x00006c80


	//   ....[59]....
        /*02a0*/ 	.word	0x00006cc0


	//   ....[60]....
        /*02a4*/ 	.word	0x00006d00


	//   ....[61]....
        /*02a8*/ 	.word	0x00006d40


	//   ....[62]....
        /*02ac*/ 	.word	0x00006d80


	//   ....[63]....
        /*02b0*/ 	.word	0x00006dc0


	//   ....[64]....
        /*02b4*/ 	.word	0x000083c0


	//   ....[65]....
        /*02b8*/ 	.word	0x00008400


	//   ....[66]....
        /*02bc*/ 	.word	0x00008440


	//   ....[67]....
        /*02c0*/ 	.word	0x00008480


	//   ....[68]....
        /*02c4*/ 	.word	0x000084c0


	//   ....[69]....
        /*02c8*/ 	.word	0x000084e0


	//   ....[70]....
        /*02cc*/ 	.word	0x00008500


	//   ....[71]....
        /*02d0*/ 	.word	0x00008530


	//   ....[72]....
        /*02d4*/ 	.word	0x000085d0


	//   ....[73]....
        /*02d8*/ 	.word	0x00008610


	//   ....[74]....
        /*02dc*/ 	.word	0x00008650


	//   ....[75]....
        /*02e0*/ 	.word	0x00008690


	//   ....[76]....
        /*02e4*/ 	.word	0x000087a0


	//   ....[77]....
        /*02e8*/ 	.word	0x000087e0


	//   ....[78]....
        /*02ec*/ 	.word	0x00008820


	//   ....[79]....
        /*02f0*/ 	.word	0x00008860


	//   ....[80]....
        /*02f4*/ 	.word	0x00008990


	//   ....[81]....
        /*02f8*/ 	.word	0x000089d0


	//   ....[82]....
        /*02fc*/ 	.word	0x00008a10


	//   ....[83]....
        /*0300*/ 	.word	0x00008a50


	//   ....[84]....
        /*0304*/ 	.word	0x00009010


	//   ....[85]....
        /*0308*/ 	.word	0x000091d0


	//   ....[86]....
        /*030c*/ 	.word	0x000099f0


	//   ....[87]....
        /*0310*/ 	.word	0x00009e40


	//   ....[88]....
        /*0314*/ 	.word	0x00009e90


	//   ....[89]....
        /*0318*/ 	.word	0x00009ee0


	//   ....[90]....
        /*031c*/ 	.word	0x00009f10


	//   ....[91]....
        /*0320*/ 	.word	0x00009f30


	//   ....[92]....
        /*0324*/ 	.word	0x0000a010


	//   ....[93]....
        /*0328*/ 	.word	0x0000a050


	//   ....[94]....
        /*032c*/ 	.word	0x0000a0a0


	//   ....[95]....
        /*0330*/ 	.word	0x0000a0d0


	//   ....[96]....
        /*0334*/ 	.word	0x0000a0f0


	//----- nvinfo : EIATTR_EXIT_INSTR_OFFSETS
	.align		4
.L_3033:
        /*0338*/ 	.byte	0x04, 0x1c
        /*033a*/ 	.short	(.L_3035 - .L_3034)


	//   ....[0]....
.L_3034:
        /*033c*/ 	.word	0x0000a1c0


	//   ....[1]....
        /*0340*/ 	.word	0x0000a4c0


	//----- nvinfo : EIATTR_MAX_THREADS
	.align		4
.L_3035:
        /*0344*/ 	.byte	0x04, 0x05
        /*0346*/ 	.short	(.L_3037 - .L_3036)
.L_3036:
        /*0348*/ 	.word	0x00000020
        /*034c*/ 	.word	0x00000001
        /*0350*/ 	.word	0x00000001


	//----- nvinfo : EIATTR_CRS_STACK_SIZE
	.align		4
.L_3037:
        /*0354*/ 	.byte	0x04, 0x1e
        /*0356*/ 	.short	(.L_3039 - .L_3038)
.L_3038:
        /*0358*/ 	.word	0x00000000


	//----- nvinfo : EIATTR_CBANK_PARAM_SIZE
	.align		4
.L_3039:
        /*035c*/ 	.byte	0x03, 0x19
        /*035e*/ 	.short	0x01f0


	//----- nvinfo : EIATTR_PARAM_CBANK
	.align		4
        /*0360*/ 	.byte	0x04, 0x0a
        /*0362*/ 	.short	(.L_3041 - .L_3040)
	.align		4
.L_3040:
        /*0364*/ 	.word	index@(.nv.constant0._Z25selective_scan_bwd_kernelI32Selective_Scan_bwd_kernel_traitsILi32ELi8ELb0ELb1ELb0ELb1ELb1EfN3c107complexIfEEEEv12SSMParamsBwd)
        /*0368*/ 	.short	0x0210
        /*036a*/ 	.short	0x01f0


	//----- nvinfo : EIATTR_SW_WAR
	.align		4
.L_3041:
        /*036c*/ 	.byte	0x04, 0x36
        /*036e*/ 	.short	(.L_3043 - .L_3042)
.L_3042:
        /*0370*/ 	.word	0x00000008
.L_3043:


//--------------------- .nv.info._Z25selective_scan_bwd_kernelI32Selective_Scan_bwd_kernel_traitsILi32ELi8ELb0ELb1ELb1ELb0ELb0EfN3c107complexIfEEEEv12SSMParamsBwd --------------------------
	.section	.nv.info._Z25selective_scan_bwd_kernelI32Selective_Scan_bwd_kernel_traitsILi32ELi8ELb0ELb1ELb1ELb0ELb0EfN3c107complexIfEEEEv12SSMParamsBwd,"",@"SHT_CUDA_INFO"
	.sectionflags	@""
	.align	4


	//----- nvinfo : EIATTR_CUDA_API_VERSION
	.align		4
        /*0000*/ 	.byte	0x04, 0x37
        /*0002*/ 	.short	(.L_3045 - .L_3044)
.L_3044:
        /*0004*/ 	.word	0x00000082


	//----- nvinfo : EIATTR_KPARAM_INFO
	.align		4
.L_3045:
        /*0008*/ 	.byte	0x04, 0x17
        /*000a*/ 	.short	(.L_3047 - .L_3046)
.L_3046:
        /*000c*/ 	.word	0x00000000
        /*0010*/ 	.short	0x0000
        /*0012*/ 	.short	0x0000
        /*0014*/ 	.byte	0x00, 0xf0, 0xc1, 0x07


	//----- nvinfo : EIATTR_SPARSE_MMA_MASK
	.align		4
.L_3047:
        /*0018*/ 	.byte	0x03, 0x50
        /*001a*/ 	.short	0x0000


	//----- nvinfo : EIATTR_MAXREG_COUNT
	.align		4
        /*001c*/ 	.byte	0x03, 0x1b
        /*001e*/ 	.short	0x00ff


	//----- nvinfo : EIATTR_NUM_BARRIERS
	.align		4
        /*0020*/ 	.byte	0x02, 0x4c
        /*0022*/ 	.byte	0x01
	.zero		1


	//----- nvinfo : EIATTR_MERCURY_ISA_VERSION
	.align		4
        /*0024*/ 	.byte	0x03, 0x5f
        /*0026*/ 	.short	0x0101


	//----- nvinfo : EIATTR_COOP_GROUP_MASK_REGIDS
	.align		4
        /*0028*/ 	.byte	0x04, 0x29
        /*002a*/ 	.short	(.L_3049 - .L_3048)


	//   ....[0]....
.L_3048:
        /*002c*/ 	.word	0xffffffff


	//   ....[1]....
        /*0030*/ 	.word	0xffffffff


	//   ....[2]....
        /*0034*/ 	.word	0xffffffff


	//   ....[3]....
        /*0038*/ 	.word	0xffffffff


	//   ....[4]....
        /*003c*/ 	.word	0xffffffff


	//   ....[5]....
        /*0040*/ 	.word	0xffffffff


	//   ....[6]....
        /*0044*/ 	.word	0xffffffff


	//   ....[7]....
        /*0048*/ 	.word	0xffffffff


	//   ....[8]....
        /*004c*/ 	.word	0xffffffff


	//   ....[9]....
        /*0050*/ 	.word	0xffffffff


	//   ....[10]....
        /*0054*/ 	.word	0xffffffff


	//   ....[11]....
        /*0058*/ 	.word	0xffffffff


	//   ....[12]....
        /*005c*/ 	.word	0xffffffff


	//   ....[13]....
        /*0060*/ 	.word	0xffffffff


	//   ....[14]....
        /*0064*/ 	.word	0xffffffff


	//   ....[15]....
        /*0068*/ 	.word	0xffffffff


	//   ....[16]....
        /*006c*/ 	.word	0xffffffff


	//   ....[17]....
        /*0070*/ 	.word	0xffffffff


	//   ....[18]....
        /*0074*/ 	.word	0xffffffff


	//   ....[19]....
        /*0078*/ 	.word	0xffffffff


	//   ....[20]....
        /*007c*/ 	.word	0xffffffff


	//   ....[21]....
        /*0080*/ 	.word	0xffffffff


	//   ....[22]....
        /*0084*/ 	.word	0xffffffff


	//   ....[23]....
        /*0088*/ 	.word	0xffffffff


	//   ....[24]....
        /*008c*/ 	.word	0xffffffff


	//   ....[25]....
        /*0090*/ 	.word	0xffffffff


	//   ....[26]....
        /*0094*/ 	.word	0xffffffff


	//   ....[27]....
        /*0098*/ 	.word	0xffffffff


	//   ....[28]....
        /*009c*/ 	.word	0xffffffff


	//   ....[29]....
        /*00a0*/ 	.word	0xffffffff


	//   ....[30]....
        /*00a4*/ 	.word	0xffffffff


	//   ....[31]....
        /*00a8*/ 	.word	0xffffffff


	//   ....[32]....
        /*00ac*/ 	.word	0xffffffff


	//   ....[33]....
        /*00b0*/ 	.word	0xffffffff


	//   ....[34]....
        /*00b4*/ 	.word	0xffffffff


	//   ....[35]....
        /*00b8*/ 	.word	0xffffffff


	//   ....[36]....
        /*00bc*/ 	.word	0xffffffff


	//   ....[37]....
        /*00c0*/ 	.word	0xffffffff


	//   ....[38]....
        /*00c4*/ 	.word	0xffffffff


	//   ....[39]....
        /*00c8*/ 	.word	0xffffffff


	//   ....[40]....
        /*00cc*/ 	.word	0xffffffff


	//   ....[41]....
        /*00d0*/ 	.word	0xffffffff


	//   ....[42]....
        /*00d4*/ 	.word	0xffffffff


	//   ....[43]....
        /*00d8*/ 	.word	0xffffffff


	//   ....[44]....
        /*00dc*/ 	.word	0xffffffff


	//   ....[45]....
        /*00e0*/ 	.word	0xffffffff


	//   ....[46]....
        /*00e4*/ 	.word	0xffffffff


	//   ....[47]....
        /*00e8*/ 	.word	0xffffffff


	//   ....[48]....
        /*00ec*/ 	.word	0xffffffff


	//   ....[49]....
        /*00f0*/ 	.word	0xffffffff


	//   ....[50]....
        /*00f4*/ 	.word	0xffffffff


	//   ....[51]....
        /*00f8*/ 	.word	0xffffffff


	//   ....[52]....
        /*00fc*/ 	.word	0xffffffff


	//   ....[53]....
        /*0100*/ 	.word	0xffffffff


	//   ....[54]....
        /*0104*/ 	.word	0xffffffff


	//   ....[55]....
        /*0108*/ 	.word	0xffffffff


	//   ....[56]....
        /*010c*/ 	.word	0xffffffff


	//   ....[57]....
        /*0110*/ 	.word	0xffffffff


	//   ....[58]....
        /*0114*/ 	.word	0xffffffff


	//   ....[59]....
        /*0118*/ 	.word	0xffffffff


	//   ....[60]....
        /*011c*/ 	.word	0xffffffff


	//   ....[61]....
        /*0120*/ 	.word	0xffffffff


	//   ....[62]....
        /*0124*/ 	.word	0xffffffff


	//   ....[63]....
        /*0128*/ 	.word	0xffffffff


	//   ....[64]....
        /*012c*/ 	.word	0xffffffff


	//   ....[65]....
        /*0130*/ 	.word	0xffffffff


	//   ....[66]....
        /*0134*/ 	.word	0xffffffff


	//   ....[67]....
        /*0138*/ 	.word	0xffffffff


	//   ....[68]....
        /*013c*/ 	.word	0xffffffff


	//   ....[69]....
        /*0140*/ 	.word	0xffffffff


	//   ....[70]....
        /*0144*/ 	.word	0xffffffff


	//   ....[71]....
        /*0148*/ 	.word	0xffffffff


	//   ....[72]....
        /*014c*/ 	.word	0xffffffff


	//   ....[73]....
        /*0150*/ 	.word	0xffffffff


	//   ....[74]....
        /*0154*/ 	.word	0xffffffff


	//   ....[75]....
        /*0158*/ 	.word	0xffffffff


	//   ....[76]....
        /*015c*/ 	.word	0xffffffff


	//   ....[77]....
        /*0160*/ 	.word	0xffffffff


	//   ....[78]....
        /*0164*/ 	.word	0xffffffff


	//   ....[79]....
        /*0168*/ 	.word	0xffffffff


	//   ....[80]....
        /*016c*/ 	.word	0xffffffff


	//   ....[81]....
        /*0170*/ 	.word	0xffffffff


	//   ....[82]....
        /*0174*/ 	.word	0xffffffff


	//----- nvinfo : EIATTR_COOP_GROUP_INSTR_OFFSETS
	.align		4
.L_3049:
        /*0178*/ 	.byte	0x04, 0x28
        /*017a*/ 	.short	(.L_3051 - .L_3050)


	//   ....[0]....
.L_3050:
        /*017c*/ 	.word	0x00000f40


	//   ....[1]....
        /*0180*/ 	.word	0x000011d0


	//   ....[2]....
        /*0184*/ 	.word	0x00001480


	//   ....[3]....
        /*0188*/ 	.word	0x000022e0


	//   ....[4]....
        /*018c*/ 	.word	0x000029a0


	//   ....[5]....
        /*0190*/ 	.word	0x00003550


	//   ....[6]....
        /*0194*/ 	.word	0x00003590


	//   ....[7]....
        /*0198*/ 	.word	0x000035c0


	//   ....[8]....
        /*019c*/ 	.word	0x000035d0


	//   ....[9]....
        /*01a0*/ 	.word	0x000035e0


	//   ....[10]....
        /*01a4*/ 	.word	0x000035f0


	//   ....[11]....
        /*01a8*/ 	.word	0x000036a0


	//   ....[12]....
        /*01ac*/ 	.word	0x000036d0


	//   ....[13]....
        /*01b0*/ 	.word	0x000036f0


	//   ....[14]....
        /*01b4*/ 	.word	0x00003700


	//   ....[15]....
        /*01b8*/ 	.word	0x000037a0


	//   ....[16]....
        /*01bc*/ 	.word	0x000037e0


	//   ....[17]....
        /*01c0*/ 	.word	0x00003810


	//   ....[18]....
        /*01c4*/ 	.word	0x00003840


	//   ....[19]....
        /*01c8*/ 	.word	0x000039a0


	//   ....[20]....
        /*01cc*/ 	.word	0x000039e0


	//   ....[21]....
        /*01d0*/ 	.word	0x00003a20


	//   ....[22]....
        /*01d4*/ 	.word	0x00003a60


	//   ....[23]....
        /*01d8*/ 	.word	0x00003be0


	//   ....[24]....
        /*01dc*/ 	.word	0x00003c20


	//   ....[25]....
        /*01e0*/ 	.word	0x00003c60


	//   ....[26]....
        /*01e4*/ 	.word	0x00003ca0


	//   ....[27]....
        /*01e8*/ 	.word	0x00003e10


	//   ....[28]....
        /*01ec*/ 	.word	0x00003e90


	//   ....[29]....
        /*01f0*/ 	.word	0x00003ed0


	//   ....[30]....
        /*01f4*/ 	.word	0x00003f10


	//   ....[31]....
        /*01f8*/ 	.word	0x00004170


	//   ....[32]....
        /*01fc*/ 	.word	0x000041a0


	//   ....[33]....
        /*0200*/ 	.word	0x000041b0


	//   ....[34]....
        /*0204*/ 	.word	0x000041c0


	//   ....[35]....
        /*0208*/ 	.word	0x000042d0


	//   ....[36]....
        /*020c*/ 	.word	0x00004310


	//   ....[37]....
        /*0210*/ 	.word	0x00004340


	//   ....[38]....
        /*0214*/ 	.word	0x00004350


	//   ....[39]....
        /*0218*/ 	.word	0x00004460


	//   ....[40]....
        /*021c*/ 	.word	0x000044a0


	//   ....[41]....
        /*0220*/ 	.word	0x000044d0


	//   ....[42]....
        /*0224*/ 	.word	0x000044e0


	//   ....[43]....
        /*0228*/ 	.word	0x000045f0


	//   ....[44]....
        /*022c*/ 	.word	0x00004630


	//   ....[45]....
        /*0230*/ 	.word	0x00004660


	//   ....[46]....
        /*0234*/ 	.word	0x00004670


	//   ....[47]....
        /*0238*/ 	.word	0x00004780


	//   ....[48]....
        /*023c*/ 	.word	0x000047c0


	//   ....[49]....
        /*0240*/ 	.word	0x000047f0


	//   ....[50]....
        /*0244*/ 	.word	0x00004800


	//   ....[51]....
        /*0248*/ 	.word	0x000048f0


	//   ....[52]....
        /*024c*/ 	.word	0x00004930


	//   ....[53]....
        /*0250*/ 	.word	0x00004970


	//   ....[54]....
        /*0254*/ 	.word	0x000049b0


	//   ....[55]....
        /*0258*/ 	.word	0x000049f0


	//   ....[56]....
        /*025c*/ 	.word	0x00004a20


	//   ....[57]....
        /*0260*/ 	.word	0x00004a50


	//   ....[58]....
        /*0264*/ 	.word	0x00004a80


	//   ....[59]....
        /*0268*/ 	.word	0x00004ab0


	//   ....[60]....
        /*026c*/ 	.word	0x00004ae0


	//   ....[61]....
        /*0270*/ 	.word	0x000068a0


	//   ....[62]....
        /*0274*/ 	.word	0x000068e0


	//   ....[63]....
        /*0278*/ 	.word	0x00006910


	//   ....[64]....
        /*027c*/ 	.word	0x00006930


	//   ....[65]....
        /*0280*/ 	.word	0x00006970


	//   ....[66]....
        /*0284*/ 	.word	0x000069b0


	//   ....[67]....
        /*0288*/ 	.word	0x00006b40


	//   ....[68]....
        /*028c*/ 	.word	0x00006b80


	//   ....[69]....
        /*0290*/ 	.word	0x00006d10


	//   ....[70]....
        /*0294*/ 	.word	0x00006d50


	//   ....[71]....
        /*0298*/ 	.word	0x00007220


	//   ....[72]....
        /*029c*/ 	.word	0x00007760


	//   ....[73]....
        /*02a0*/ 	.word	0x00007bf0


	//   ....[74]....
        /*02a4*/ 	.word	0x00007c40


	//   ....[75]....
        /*02a8*/ 	.word	0x00007c90


	//   ....[76]....
        /*02ac*/ 	.word	0x00007cc0


	//   ....[77]....
        /*02b0*/ 	.word	0x00007ce0


	//   ....[78]....
        /*02b4*/ 	.word	0x00007dc0


	//   ....[79]....
        /*02b8*/ 	.word	0x00007e00


	//   ....[80]....
        /*02bc*/ 	.word	0x00007e50


	//   ....[81]....
        /*02c0*/ 	.word	0x00007e80


	//   ....[82]....
        /*02c4*/ 	.word	0x00007ea0


	//----- nvinfo : EIATTR_EXIT_INSTR_OFFSETS
	.align		4
.L_3051:
        /*02c8*/ 	.byte	0x04, 0x1c
        /*02ca*/ 	.short	(.L_3053 - .L_3052)


	//   ....[0]....
.L_3052:
        /*02cc*/ 	.word	0x00007f70


	//   ....[1]....
        /*02d0*/ 	.word	0x00008130


	//----- nvinfo : EIATTR_MAX_THREADS
	.align		4
.L_3053:
        /*02d4*/ 	.byte	0x04, 0x05
        /*02d6*/ 	.short	(.L_3055 - .L_3054)
.L_3054:
        /*02d8*/ 	.word	0x00000020
        /*02dc*/ 	.word	0x00000001
        /*02e0*/ 	.word	0x00000001


	//----- nvinfo : EIATTR_CRS_STACK_SIZE
	.align		4
.L_3055:
        /*02e4*/ 	.byte	0x04, 0x1e
        /*02e6*/ 	.short	(.L_3057 - .L_3056)
.L_3056:
        /*02e8*/ 	.word	0x00000000


	//----- nvinfo : EIATTR_CBANK_PARAM_SIZE
	.align		4
.L_3057:
        /*02ec*/ 	.byte	0x03, 0x19
        /*02ee*/ 	.short	0x01f0


	//----- nvinfo : EIATTR_PARAM_CBANK
	.align		4
        /*02f0*/ 	.byte	0x04, 0x0a
        /*02f2*/ 	.short	(.L_3059 - .L_3058)
	.align		4
.L_3058:
        /*02f4*/ 	.word	index@(.nv.constant0._Z25selective_scan_bwd_kernelI32Selective_Scan_bwd_kernel_traitsILi32ELi8ELb0ELb1ELb1ELb0ELb0EfN3c107complexIfEEEEv12SSMParamsBwd)
        /*02f8*/ 	.short	0x0210
        /*02fa*/ 	.short	0x01f0


	//----- nvinfo : EIATTR_SW_WAR
	.align		4
.L_3059:
        /*02fc*/ 	.byte	0x04, 0x36
        /*02fe*/ 	.short	(.L_3061 - .L_3060)
.L_3060:
        /*0300*/ 	.word	0x00000008
.L_3061:


//--------------------- .nv.info._Z25selective_scan_bwd_kernelI32Selective_Scan_bwd_kernel_traitsILi32ELi8ELb0ELb1ELb1ELb0ELb1EfN3c107complexIfEEEEv12SSMParamsBwd --------------------------
	.section	.nv.info._Z25selective_scan_bwd_kernelI32Selective_Scan_bwd_kernel_traitsILi32ELi8ELb0ELb1ELb1ELb0ELb1EfN3c107complexIfEEEEv12SSMParamsBwd,"",@"SHT_CUDA_INFO"
	.sectionflags	@""
	.align	4


	//----- nvinfo : EIATTR_CUDA_API_VERSION
	.align		4
        /*0000*/ 	.byte	0x04, 0x37
        /*0002*/ 	.short	(.L_3063 - .L_3062)
.L_3062:
        /*0004*/ 	.word	0x00000082


	//----- nvinfo : EIATTR_KPARAM_INFO
	.align		4
.L_3063:
        /*0008*/ 	.byte	0x04, 0x17
        /*000a*/ 	.short	(.L_3065 - .L_3064)
.L_3064:
        /*000c*/ 	.word	0x00000000
        /*0010*/ 	.short	0x0000
        /*0012*/ 	.short	0x0000
        /*0014*/ 	.byte	0x00, 0xf0, 0xc1, 0x07


	//----- nvinfo : EIATTR_SPARSE_MMA_MASK
	.align		4
.L_3065:
        /*0018*/ 	.byte	0x03, 0x50
        /*001a*/ 	.short	0x0000


	//----- nvinfo : EIATTR_MAXREG_COUNT
	.align		4
        /*001c*/ 	.byte	0x03, 0x1b
        /*001e*/ 	.short	0x00ff


	//----- nvinfo : EIATTR_NUM_BARRIERS
	.align		4
        /*0020*/ 	.byte	0x02, 0x4c
        /*0022*/ 	.byte	0x01
	.zero		1


	//----- nvinfo : EIATTR_MERCURY_ISA_VERSION
	.align		4
        /*0024*/ 	.byte	0x03, 0x5f
        /*0026*/ 	.short	0x0101


	//----- nvinfo : EIATTR_COOP_GROUP_MASK_REGIDS
	.align		4
        /*0028*/ 	.byte	0x04, 0x29
        /*002a*/ 	.short	(.L_3067 - .L_3066)


	//   ....[0]....
.L_3066:
        /*002c*/ 	.word	0xffffffff


	//   ....[1]....
        /*0030*/ 	.word	0xffffffff


	//   ....[2]....
        /*0034*/ 	.word	0xffffffff


	//   ....[3]....
        /*0038*/ 	.word	0xffffffff


	//   ....[4]....
        /*003c*/ 	.word	0xffffffff


	//   ....[5]....
        /*0040*/ 	.word	0xffffffff


	//   ....[6]....
        /*0044*/ 	.word	0xffffffff


	//   ....[7]....
        /*0048*/ 	.word	0xffffffff


	//   ....[8]....
        /*004c*/ 	.word	0xffffffff


	//   ....[9]....
        /*0050*/ 	.word	0xffffffff


	//   ....[10]....
        /*0054*/ 	.word	0xffffffff


	//   ....[11]....
        /*0058*/ 	.word	0xffffffff


	//   ....[12]....
        /*005c*/ 	.word	0xffffffff


	//   ....[13]....
        /*0060*/ 	.word	0xffffffff


	//   ....[14]....
        /*0064*/ 	.word	0xffffffff


	//   ....[15]....
        /*0068*/ 	.word	0xffffffff


	//   ....[16]....
        /*006c*/ 	.word	0xffffffff


	//   ....[17]....
        /*0070*/ 	.word	0xffffffff


	//   ....[18]....
        /*0074*/ 	.word	0xffffffff


	//   ....[19]....
        /*0078*/ 	.word	0xffffffff


	//   ....[20]....
        /*007c*/ 	.word	0xffffffff


	//   ....[21]....
        /*0080*/ 	.word	0xffffffff


	//   ....[22]....
        /*0084*/ 	.word	0xffffffff


	//   ....[23]....
        /*0088*/ 	.word	0xffffffff


	//   ....[24]....
        /*008c*/ 	.word	0xffffffff


	//   ....[25]....
        /*0090*/ 	.word	0xffffffff


	//   ....[26]....
        /*0094*/ 	.word	0xffffffff


	//   ....[27]....
        /*0098*/ 	.word	0xffffffff


	//   ....[28]....
        /*009c*/ 	.word	0xffffffff


	//   ....[29]....
        /*00a0*/ 	.word	0xffffffff


	//   ....[30]....
        /*00a4*/ 	.word	0xffffffff


	//   ....[31]....
        /*00a8*/ 	.word	0xffffffff


	//   ....[32]....
        /*00ac*/ 	.word	0xffffffff


	//   ....[33]....
        /*00b0*/ 	.word	0xffffffff


	//   ....[34]....
        /*00b4*/ 	.word	0xffffffff


	//   ....[35]....
        /*00b8*/ 	.word	0xffffffff


	//   ....[36]....
        /*00bc*/ 	.word	0xffffffff


	//   ....[37]....
        /*00c0*/ 	.word	0xffffffff


	//   ....[38]....
        /*00c4*/ 	.word	0xffffffff


	//   ....[39]....
        /*00c8*/ 	.word	0xffffffff


	//   ....[40]....
        /*00cc*/ 	.word	0xffffffff


	//   ....[41]....
        /*00d0*/ 	.word	0xffffffff


	//   ....[42]....
        /*00d4*/ 	.word	0xffffffff


	//   ....[43]....
        /*00d8*/ 	.word	0xffffffff


	//   ....[44]....
        /*00dc*/ 	.word	0xffffffff


	//   ....[45]....
        /*00e0*/ 	.word	0xffffffff


	//   ....[46]....
        /*00e4*/ 	.word	0xffffffff


	//   ....[47]....
        /*00e8*/ 	.word	0xffffffff


	//   ....[48]....
        /*00ec*/ 	.word	0xffffffff


	//   ....[49]....
        /*00f0*/ 	.word	0xffffffff


	//   ....[50]....
        /*00f4*/ 	.word	0xffffffff


	//   ....[51]....
        /*00f8*/ 	.word	0xffffffff


	//   ....[52]....
        /*00fc*/ 	.word	0xffffffff


	//   ....[53]....
        /*0100*/ 	.word	0xffffffff


	//   ....[54]....
        /*0104*/ 	.word	0xffffffff


	//   ....[55]....
        /*0108*/ 	.word	0xffffffff


	//   ....[56]....
        /*010c*/ 	.word	0xffffffff


	//   ....[57]....
        /*0110*/ 	.word	0xffffffff


	//   ....[58]....
        /*0114*/ 	.word	0xffffffff


	//   ....[59]....
        /*0118*/ 	.word	0xffffffff


	//   ....[60]....
        /*011c*/ 	.word	0xffffffff


	//   ....[61]....
        /*0120*/ 	.word	0xffffffff


	//   ....[62]....
        /*0124*/ 	.word	0xffffffff


	//   ....[63]....
        /*0128*/ 	.word	0xffffffff


	//   ....[64]....
        /*012c*/ 	.word	0xffffffff


	//   ....[65]....
        /*0130*/ 	.word	0xffffffff


	//   ....[66]....
        /*0134*/ 	.word	0xffffffff


	//   ....[67]....
        /*0138*/ 	.word	0xffffffff


	//   ....[68]....
        /*013c*/ 	.word	0xffffffff


	//   ....[69]....
        /*0140*/ 	.word	0xffffffff


	//   ....[70]....
        /*0144*/ 	.word	0xffffffff


	//   ....[71]....
        /*0148*/ 	.word	0xffffffff


	//   ....[72]....
        /*014c*/ 	.word	0xffffffff


	//   ....[73]....
        /*0150*/ 	.word	0xffffffff


	//   ....[74]....
        /*0154*/ 	.word	0xffffffff


	//   ....[75]....
        /*0158*/ 	.word	0xffffffff


	//   ....[76]....
        /*015c*/ 	.word	0xffffffff


	//   ....[77]....
        /*0160*/ 	.word	0xffffffff


	//   ....[78]....
        /*0164*/ 	.word	0xffffffff


	//   ....[79]....
        /*0168*/ 	.word	0xffffffff


	//   ....[80]....
        /*016c*/ 	.word	0xffffffff


	//   ....[81]....
        /*0170*/ 	.word	0xffffffff


	//   ....[82]....
        /*0174*/ 	.word	0xffffffff


	//   ....[83]....
        /*0178*/ 	.word	0xffffffff


	//   ....[84]....
        /*017c*/ 	.word	0xffffffff


	//   ....[85]....
        /*0180*/ 	.word	0xffffffff


	//   ....[86]....
        /*0184*/ 	.word	0xffffffff


	//----- nvinfo : EIATTR_COOP_GROUP_INSTR_OFFSETS
	.align		4
.L_3067:
        /*0188*/ 	.byte	0x04, 0x28
        /*018a*/ 	.short	(.L_3069 - .L_3068)


	//   ....[0]....
.L_3068:
        /*018c*/ 	.word	0x00000fa0


	//   ....[1]....
        /*0190*/ 	.word	0x00001270


	//   ....[2]....
        /*0194*/ 	.word	0x000016c0


	//   ....[3]....
        /*0198*/ 	.word	0x00001a50


	//   ....[4]....
        /*019c*/ 	.word	0x00001ea0


	//   ....[5]....
        /*01a0*/ 	.word	0x00002200


	//   ....[6]....
        /*01a4*/ 	.word	0x00002860


	//   ....[7]....
        /*01a8*/ 	.word	0x00003930


	//   ....[8]....
        /*01ac*/ 	.word	0x00004090


	//   ....[9]....
        /*01b0*/ 	.word	0x00004bd0


	//   ....[10]....
        /*01b4*/ 	.word	0x00004c10


	//   ....[11]....
        /*01b8*/ 	.word	0x00004c50


	//   ....[12]....
        /*01bc*/ 	.word	0x00004c90


	//   ....[13]....
        /*01c0*/ 	.word	0x00004cd0


	//   ....[14]....
        /*01c4*/ 	.word	0x00004d80


	//   ....[15]....
        /*01c8*/ 	.word	0x00004dc0


	//   ....[16]....
        /*01cc*/ 	.word	0x00004e00


	//   ....[17]....
        /*01d0*/ 	.word	0x00004e30


	//   ....[18]....
        /*01d4*/ 	.word	0x00004f50


	//   ....[19]....
        /*01d8*/ 	.word	0x00004f90


	//   ....[20]....
        /*01dc*/ 	.word	0x00004fb0


	//   ....[21]....
        /*01e0*/ 	.word	0x00004fc0


	//   ....[22]....
        /*01e4*/ 	.word	0x000050a0


	//   ....[23]....
        /*01e8*/ 	.word	0x000050e0


	//   ....[24]....
        /*01ec*/ 	.word	0x00005110


	//   ....[25]....
        /*01f0*/ 	.word	0x00005140


	//   ....[26]....
        /*01f4*/ 	.word	0x00005260


	//   ....[27]....
        /*01f8*/ 	.word	0x000052a0


	//   ....[28]....
        /*01fc*/ 	.word	0x000052e0


	//   ....[29]....
        /*0200*/ 	.word	0x00005320


	//   ....[30]....
        /*0204*/ 	.word	0x000054c0


	//   ....[31]....
        /*0208*/ 	.word	0x00005510


	//   ....[32]....
        /*020c*/ 	.word	0x00005550


	//   ....[33]....
        /*0210*/ 	.word	0x00005590


	//   ....[34]....
        /*0214*/ 	.word	0x000055d0


	//   ....[35]....
        /*0218*/ 	.word	0x000056f0


	//   ....[36]....
        /*021c*/ 	.word	0x000057e0


	//   ....[37]....
        /*0220*/ 	.word	0x00005810


	//   ....[38]....
        /*0224*/ 	.word	0x00005840


	//   ....[39]....
        /*0228*/ 	.word	0x00005950


	//   ....[40]....
        /*022c*/ 	.word	0x00005990


	//   ....[41]....
        /*0230*/ 	.word	0x000059c0


	//   ....[42]....
        /*0234*/ 	.word	0x000059d0


	//   ....[43]....
        /*0238*/ 	.word	0x00005ae0


	//   ....[44]....
        /*023c*/ 	.word	0x00005b20


	//   ....[45]....
        /*0240*/ 	.word	0x00005b50


	//   ....[46]....
        /*0244*/ 	.word	0x00005b60


	//   ....[47]....
        /*0248*/ 	.word	0x00005c70


	//   ....[48]....
        /*024c*/ 	.word	0x00005cb0


	//   ....[49]....
        /*0250*/ 	.word	0x00005ce0


	//   ....[50]....
        /*0254*/ 	.word	0x00005cf0


	//   ....[51]....
        /*0258*/ 	.word	0x00005e00


	//   ....[52]....
        /*025c*/ 	.word	0x00005e40


	//   ....[53]....
        /*0260*/ 	.word	0x00005e70


	//   ....[54]....
        /*0264*/ 	.word	0x00005e80


	//   ....[55]....
        /*0268*/ 	.word	0x00005f60


	//   ....[56]....
        /*026c*/ 	.word	0x00005fa0


	//   ....[57]....
        /*0270*/ 	.word	0x00005fe0


	//   ....[58]....
        /*0274*/ 	.word	0x00006020


	//   ....[59]....
        /*0278*/ 	.word	0x00006060


	//   ....[60]....
        /*027c*/ 	.word	0x000060a0


	//   ....[61]....
        /*0280*/ 	.word	0x000060d0


	//   ....[62]....
        /*0284*/ 	.word	0x00006110


	//   ....[63]....
        /*0288*/ 	.word	0x00006140


	//   ....[64]....
        /*028c*/ 	.word	0x00006170


	//   ....[65]....
        /*0290*/ 	.word	0x00007f20


	//   ....[66]....
        /*0294*/ 	.word	0x00007f60


	//   ....[67]....
        /*0298*/ 	.word	0x00007fa0


	//   ....[68]....
        /*029c*/ 	.word	0x00007fc0


	//   ....[69]....
        /*02a0*/ 	.word	0x00008000


	//   ....[70]....
        /*02a4*/ 	.word	0x00008040


	//   ....[71]....
        /*02a8*/ 	.word	0x000081d0


	//   ....[72]....
        /*02ac*/ 	.word	0x00008210


	//   ....[73]....
        /*02b0*/ 	.word	0x000083a0


	//   ....[74]....
        /*02b4*/ 	.word	0x000083e0


	//   ....[75]....
        /*02b8*/ 	.word	0x00008870


	//   ....[76]....
        /*02bc*/ 	.word	0x00008dd0


	//   ....[77]....
        /*02c0*/ 	.word	0x00009240


	//   ....[78]....
        /*02c4*/ 	.word	0x00009290


	//   ....[79]....
        /*02c8*/ 	.word	0x000092e0


	//   ....[80]....
        /*02cc*/ 	.word	0x00009310


	//   ....[81]....
        /*02d0*/ 	.word	0x00009330


	//   ....[82]....
        /*02d4*/ 	.word	0x00009410


	//   ....[83]....
        /*02d8*/ 	.word	0x00009450


	//   ....[84]....
        /*02dc*/ 	.word	0x000094a0


	//   ....[85]....
        /*02e0*/ 	.word	0x000094d0


	//   ....[86]....
        /*02e4*/ 	.word	0x000094f0


	//----- nvinfo : EIATTR_EXIT_INSTR_OFFSETS
	.align		4
.L_3069:
        /*02e8*/ 	.byte	0x04, 0x1c
        /*02ea*/ 	.short	(.L_3071 - .L_3070)


	//   ....[0]....
.L_3070:
        /*02ec*/ 	.word	0x000095c0


	//   ....[1]....
        /*02f0*/ 	.word	0x00009780


	//----- nvinfo : EIATTR_MAX_THREADS
	.align		4
.L_3071:
        /*02f4*/ 	.byte	0x04, 0x05
        /*02f6*/ 	.short	(.L_3073 - .L_3072)
.L_3072:
        /*02f8*/ 	.word	0x00000020
        /*02fc*/ 	.word	0x00000001
        /*0300*/ 	.word	0x00000001


	//----- nvinfo : EIATTR_CRS_STACK_SIZE
	.align		4
.L_3073:
        /*0304*/ 	.byte	0x04, 0x1e
        /*0306*/ 	.short	(.L_3075 - .L_3074)
.L_3074:
        /*0308*/ 	.word	0x00000000


	//----- nvinfo : EIATTR_CBANK_PARAM_SIZE
	.align		4
.L_3075:
        /*030c*/ 	.byte	0x03, 0x19
        /*030e*/ 	.short	0x01f0


	//----- nvinfo : EIATTR_PARAM_CBANK
	.align		4
        /*0310*/ 	.byte	0x04, 0x0a
        /*0312*/ 	.short	(.L_3077 - .L_3076)
	.align		4
.L_3076:
        /*0314*/ 	.word	index@(.nv.constant0._Z25selective_scan_bwd_kernelI32Selective_Scan_bwd_kernel_traitsILi32ELi8ELb0ELb1ELb1ELb0ELb1EfN3c107complexIfEEEEv12SSMParamsBwd)
        /*0318*/ 	.short	0x0210
        /*031a*/ 	.short	0x01f0


	//----- nvinfo : EIATTR_SW_WAR
	.align		4
.L_3077:
        /*031c*/ 	.byte	0x04, 0x36
        /*031e*/ 	.short	(.L_3079 - .L_3078)
.L_3078:
        /*0320*/ 	.word	0x00000008
.L_3079:


//--------------------- .nv.info._Z25selective_scan_bwd_kernelI32Selective_Scan_bwd_kernel_traitsILi32ELi8ELb0ELb1ELb1ELb1ELb0EfN3c107complexIfEEEEv12SSMParamsBwd --------------------------
	.section	.nv.info._Z25selective_scan_bwd_kernelI32Selective_Scan_bwd_kernel_traitsILi32ELi8ELb0ELb1ELb1ELb1ELb0EfN3c107complexIfEEEEv12SSMParamsBwd,"",@"SHT_CUDA_INFO"
	.sectionflags	@""
	.align	4


	//----- nvinfo : EIATTR_CUDA_API_VERSION
	.align		4
        /*0000*/ 	.byte	0x04, 0x37
        /*0002*/ 	.short	(.L_3081 - .L_3080)
.L_3080:
        /*0004*/ 	.word	0x00000082


	//----- nvinfo : EIATTR_KPARAM_INFO
	.align		4
.L_3081:
        /*0008*/ 	.byte	0x04, 0x17
        /*000a*/ 	.short	(.L_3083 - .L_3082)
.L_3082:
        /*000c*/ 	.word	0x00000000
        /*0010*/ 	.short	0x0000
        /*0012*/ 	.short	0x0000
        /*0014*/ 	.byte	0x00, 0xf0, 0xc1, 0x07


	//----- nvinfo : EIATTR_SPARSE_MMA_MASK
	.align		4
.L_3083:
        /*0018*/ 	.byte	0x03, 0x50
        /*001a*/ 	.short	0x0000


	//----- nvinfo : EIATTR_MAXREG_COUNT
	.align		4
        /*001c*/ 	.byte	0x03, 0x1b
        /*001e*/ 	.short	0x00ff


	//----- nvinfo : EIATTR_NUM_BARRIERS
	.align		4
        /*0020*/ 	.byte	0x02, 0x4c
        /*0022*/ 	.byte	0x01
	.zero		1


	//----- nvinfo : EIATTR_MERCURY_ISA_VERSION
	.align		4
        /*0024*/ 	.byte	0x03, 0x5f
        /*0026*/ 	.short	0x0101


	//----- nvinfo : EIATTR_COOP_GROUP_MASK_REGIDS
	.align		4
        /*0028*/ 	.byte	0x04, 0x29
        /*002a*/ 	.short	(.L_3085 - .L_3084)


	//   ....[0]....
.L_3084:
        /*002c*/ 	.word	0xffffffff


	//   ....[1]....
        /*0030*/ 	.word	0xffffffff


	//   ....[2]....
        /*0034*/ 	.word	0xffffffff


	//   ....[3]....
        /*0038*/ 	.word	0xffffffff


	//   ....[4]....
        /*003c*/ 	.word	0xffffffff


	//   ....[5]....
        /*0040*/ 	.word	0xffffffff


	//   ....[6]....
        /*0044*/ 	.word	0xffffffff


	//   ....[7]....
        /*0048*/ 	.word	0xffffffff


	//   ....[8]....
        /*004c*/ 	.word	0xffffffff


	//   ....[9]....
        /*0050*/ 	.word	0xffffffff


	//   ....[10]....
        /*0054*/ 	.word	0xffffffff


	//   ....[11]....
        /*0058*/ 	.word	0xffffffff


	//   ....[12]....
        /*005c*/ 	.word	0xffffffff


	//   ....[13]....
        /*0060*/ 	.word	0xffffffff


	//   ....[14]....
        /*0064*/ 	.word	0xffffffff


	//   ....[15]....
        /*0068*/ 	.word	0xffffffff


	//   ....[16]....
        /*006c*/ 	.word	0xffffffff


	//   ....[17]....
        /*0070*/ 	.word	0xffffffff


	//   ....[18]....
        /*0074*/ 	.word	0xffffffff


	//   ....[19]....
        /*0078*/ 	.word	0xffffffff


	//   ....[20]....
        /*007c*/ 	.word	0xffffffff


	//   ....[21]....
        /*0080*/ 	.word	0xffffffff


	//   ....[22]....
        /*0084*/ 	.word	0xffffffff


	//   ....[23]....
        /*0088*/ 	.word	0xffffffff


	//   ....[24]....
        /*008c*/ 	.word	0xffffffff


	//   ....[25]....
        /*0090*/ 	.word	0xffffffff


	//   ....[26]....
        /*0094*/ 	.word	0xffffffff


	//   ....[27]....
        /*0098*/ 	.word	0xffffffff


	//   ....[28]....
        /*009c*/ 	.word	0xffffffff


	//   ....[29]....
        /*00a0*/ 	.word	0xffffffff


	//   ....[30]....
        /*00a4*/ 	.word	0xffffffff


	//   ....[31]....
        /*00a8*/ 	.word	0xffffffff


	//   ....[32]....
        /*00ac*/ 	.word	0xffffffff


	//   ....[33]....
        /*00b0*/ 	.word	0xffffffff


	//   ....[34]....
        /*00b4*/ 	.word	0xffffffff


	//   ....[35]....
        /*00b8*/ 	.word	0xffffffff


	//   ....[36]....
        /*00bc*/ 	.word	0xffffffff


	//   ....[37]....
        /*00c0*/ 	.word	0xffffffff


	//   ....[38]....
        /*00c4*/ 	.word	0xffffffff


	//   ....[39]....
        /*00c8*/ 	.word	0xffffffff


	//   ....[40]....
        /*00cc*/ 	.word	0xffffffff


	//   ....[41]....
        /*00d0*/ 	.word	0xffffffff


	//   ....[42]....
        /*00d4*/ 	.word	0xffffffff


	//   ....[43]....
        /*00d8*/ 	.word	0xffffffff


	//   ....[44]....
        /*00dc*/ 	.word	0xffffffff


	//   ....[45]....
        /*00e0*/ 	.word	0xffffffff


	//   ....[46]....
        /*00e4*/ 	.word	0xffffffff


	//   ....[47]....
        /*00e8*/ 	.word	0xffffffff


	//   ....[48]....
        /*00ec*/ 	.word	0xffffffff


	//   ....[49]....
        /*00f0*/ 	.word	0xffffffff


	//   ....[50]....
        /*00f4*/ 	.word	0xffffffff


	//   ....[51]....
        /*00f8*/ 	.word	0xffffffff


	//   ....[52]....
        /*00fc*/ 	.word	0xffffffff


	//   ....[53]....
        /*0100*/ 	.word	0xffffffff


	//   ....[54]....
        /*0104*/ 	.word	0xffffffff


	//   ....[55]....
        /*0108*/ 	.word	0xffffffff


	//   ....[56]....
        /*010c*/ 	.word	0xffffffff


	//   ....[57]....
        /*0110*/ 	.word	0xffffffff


	//   ....[58]....
        /*0114*/ 	.word	0xffffffff


	//   ....[59]....
        /*0118*/ 	.word	0xffffffff


	//   ....[60]....
        /*011c*/ 	.word	0xffffffff


	//   ....[61]....
        /*0120*/ 	.word	0xffffffff


	//   ....[62]....
        /*0124*/ 	.word	0xffffffff


	//   ....[63]....
        /*0128*/ 	.word	0xffffffff


	//   ....[64]....
        /*012c*/ 	.word	0xffffffff


	//   ....[65]....
        /*0130*/ 	.word	0xffffffff


	//   ....[66]....
        /*0134*/ 	.word	0xffffffff


	//   ....[67]....
        /*0138*/ 	.word	0xffffffff


	//   ....[68]....
        /*013c*/ 	.word	0xffffffff


	//   ....[69]....
        /*0140*/ 	.word	0xffffffff


	//   ....[70]....
        /*0144*/ 	.word	0xffffffff


	//   ....[71]....
        /*0148*/ 	.word	0xffffffff


	//   ....[72]....
        /*014c*/ 	.word	0xffffffff


	//   ....[73]....
        /*0150*/ 	.word	0xffffffff


	//   ....[74]....
        /*0154*/ 	.word	0xffffffff


	//   ....[75]....
        /*0158*/ 	.word	0xffffffff


	//   ....[76]....
        /*015c*/ 	.word	0xffffffff


	//   ....[77]....
        /*0160*/ 	.word	0xffffffff


	//   ....[78]....
        /*0164*/ 	.word	0xffffffff


	//   ....[79]....
        /*0168*/ 	.word	0xffffffff


	//   ....[80]....
        /*016c*/ 	.word	0xffffffff


	//   ....[81]....
        /*0170*/ 	.word	0xffffffff


	//   ....[82]....
        /*0174*/ 	.word	0xffffffff


	//   ....[83]....
        /*0178*/ 	.word	0xffffffff


	//----- nvinfo : EIATTR_COOP_GROUP_INSTR_OFFSETS
	.align		4
.L_3085:
        /*017c*/ 	.byte	0x04, 0x28
        /*017e*/ 	.short	(.L_3087 - .L_3086)


	//   ....[0]....
.L_3086:
        /*0180*/ 	.word	0x00000f10


	//   ....[1]....
        /*0184*/ 	.word	0x00001170


	//   ....[2]....
        /*0188*/ 	.word	0x00001440


	//   ....[3]....
        /*018c*/ 	.word	0x00003340


	//   ....[4]....
        /*0190*/ 	.word	0x00003a90


	//   ....[5]....
        /*0194*/ 	.word	0x00004590


	//   ....[6]....
        /*0198*/ 	.word	0x000045d0


	//   ....[7]....
        /*019c*/ 	.word	0x00004610


	//   ....[8]....
        /*01a0*/ 	.word	0x00004650


	//   ....[9]....
        /*01a4*/ 	.word	0x00004670


	//   ....[10]....
        /*01a8*/ 	.word	0x00004710


	//   ....[11]....
        /*01ac*/ 	.word	0x00004740


	//   ....[12]....
        /*01b0*/ 	.word	0x00004760


	//   ....[13]....
        /*01b4*/ 	.word	0x00004770


	//   ....[14]....
        /*01b8*/ 	.word	0x00004820


	//   ....[15]....
        /*01bc*/ 	.word	0x00004860


	//   ....[16]....
        /*01c0*/ 	.word	0x000048a0


	//   ....[17]....
        /*01c4*/ 	.word	0x000048d0


	//   ....[18]....
        /*01c8*/ 	.word	0x00004a10


	//   ....[19]....
        /*01cc*/ 	.word	0x00004a50


	//   ....[20]....
        /*01d0*/ 	.word	0x00004a80


	//   ....[21]....
        /*01d4*/ 	.word	0x00004ab0


	//   ....[22]....
        /*01d8*/ 	.word	0x00004bf0


	//   ....[23]....
        /*01dc*/ 	.word	0x00004c30


	//   ....[24]....
        /*01e0*/ 	.word	0x00004c70


	//   ....[25]....
        /*01e4*/ 	.word	0x00004cb0


	//   ....[26]....
        /*01e8*/ 	.word	0x00004dd0


	//   ....[27]....
        /*01ec*/ 	.word	0x00004e50


	//   ....[28]....
        /*01f0*/ 	.word	0x00004ed0


	//   ....[29]....
        /*01f4*/ 	.word	0x00004f10


	//   ....[30]....
        /*01f8*/ 	.word	0x00004f50


	//   ....[31]....
        /*01fc*/ 	.word	0x000051a0


	//   ....[32]....
        /*0200*/ 	.word	0x000051d0


	//   ....[33]....
        /*0204*/ 	.word	0x000051f0


	//   ....[34]....
        /*0208*/ 	.word	0x00005200


	//   ....[35]....
        /*020c*/ 	.word	0x00005310


	//   ....[36]....
        /*0210*/ 	.word	0x00005350


	//   ....[37]....
        /*0214*/ 	.word	0x00005380


	//   ....[38]....
        /*0218*/ 	.word	0x00005390


	//   ....[39]....
        /*021c*/ 	.word	0x000054a0


	//   ....[40]....
        /*0220*/ 	.word	0x000054e0


	//   ....[41]....
        /*0224*/ 	.word	0x00005510


	//   ....[42]....
        /*0228*/ 	.word	0x00005520


	//   ....[43]....
        /*022c*/ 	.word	0x00005630


	//   ....[44]....
        /*0230*/ 	.word	0x00005670


	//   ....[45]....
        /*0234*/ 	.word	0x000056a0


	//   ....[46]....
        /*0238*/ 	.word	0x000056b0


	//   ....[47]....
        /*023c*/ 	.word	0x000057c0


	//   ....[48]....
        /*0240*/ 	.word	0x00005800


	//   ....[49]....
        /*0244*/ 	.word	0x00005830


	//   ....[50]....
        /*0248*/ 	.word	0x00005840


	//   ....[51]....
        /*024c*/ 	.word	0x00005920


	//   ....[52]....
        /*0250*/ 	.word	0x00005960


	//   ....[53]....
        /*0254*/ 	.word	0x000059a0


	//   ....[54]....
        /*0258*/ 	.word	0x000059e0


	//   ....[55]....
        /*025c*/ 	.word	0x00005a20


	//   ....[56]....
        /*0260*/ 	.word	0x00005a60


	//   ....[57]....
        /*0264*/ 	.word	0x00005aa0


	//   ....[58]....
        /*0268*/ 	.word	0x00005ae0


	//   ....[59]....
        /*026c*/ 	.word	0x00005b00


	//   ....[60]....
        /*0270*/ 	.word	0x00005b30


	//   ....[61]....
        /*0274*/ 	.word	0x000078e0


	//   ....[62]....
        /*0278*/ 	.word	0x00007920


	//   ....[63]....
        /*027c*/ 	.word	0x00007ab0


	//   ....[64]....
        /*0280*/ 	.word	0x00007af0


	//   ....[65]....
        /*0284*/ 	.word	0x00007b40


	//   ....[66]....
        /*0288*/ 	.word	0x00007b80


	//   ....[67]....
        /*028c*/ 	.word	0x00007cd0


	//   ....[68]....
        /*0290*/ 	.word	0x00007d10


	//   ....[69]....
        /*0294*/ 	.word	0x00007ea0


	//   ....[70]....
        /*0298*/ 	.word	0x00007ee0


	//   ....[71]....
        /*029c*/ 	.word	0x000083c0


	//   ....[72]....
        /*02a0*/ 	.word	0x000085c0


	//   ....[73]....
        /*02a4*/ 	.word	0x00008db0


	//   ....[74]....
        /*02a8*/ 	.word	0x00009240


	//   ....[75]....
        /*02ac*/ 	.word	0x00009290


	//   ....[76]....
        /*02b0*/ 	.word	0x000092e0


	//   ....[77]....
        /*02b4*/ 	.word	0x00009310


	//   ....[78]....
        /*02b8*/ 	.word	0x00009330


	//   ....[79]....
        /*02bc*/ 	.word	0x00009410


	//   ....[80]....
        /*02c0*/ 	.word	0x00009450


	//   ....[81]....
        /*02c4*/ 	.word	0x000094a0


	//   ....[82]....
        /*02c8*/ 	.word	0x000094d0


	//   ....[83]....
        /*02cc*/ 	.word	0x000094f0


	//----- nvinfo : EIATTR_EXIT_INSTR_OFFSETS
	.align		4
.L_3087:
        /*02d0*/ 	.byte	0x04, 0x1c
        /*02d2*/ 	.short	(.L_3089 - .L_3088)


	//   ....[0]....
.L_3088:
        /*02d4*/ 	.word	0x000095c0


	//   ....[1]....
        /*02d8*/ 	.word	0x00009780


	//----- nvinfo : EIATTR_MAX_THREADS
	.align		4
.L_3089:
        /*02dc*/ 	.byte	0x04, 0x05
        /*02de*/ 	.short	(.L_3091 - .L_3090)
.L_3090:
        /*02e0*/ 	.word	0x00000020
        /*02e4*/ 	.word	0x00000001
        /*02e8*/ 	.word	0x00000001


	//----- nvinfo : EIATTR_CRS_STACK_SIZE
	.align		4
.L_3091:
        /*02ec*/ 	.byte	0x04, 0x1e
        /*02ee*/ 	.short	(.L_3093 - .L_3092)
.L_3092:
        /*02f0*/ 	.word	0x00000000


	//----- nvinfo : EIATTR_CBANK_PARAM_SIZE
	.align		4
.L_3093:
        /*02f4*/ 	.byte	0x03, 0x19
        /*02f6*/ 	.short	0x01f0


	//----- nvinfo : EIATTR_PARAM_CBANK
	.align		4
        /*02f8*/ 	.byte	0x04, 0x0a
        /*02fa*/ 	.short	(.L_3095 - .L_3094)
	.align		4
.L_3094:
        /*02fc*/ 	.word	index@(.nv.constant0._Z25selective_scan_bwd_kernelI32Selective_Scan_bwd_kernel_traitsILi32ELi8ELb0ELb1ELb1ELb1ELb0EfN3c107complexIfEEEEv12SSMParamsBwd)
        /*0300*/ 	.short	0x0210
        /*0302*/ 	.short	0x01f0


	//----- nvinfo : EIATTR_SW_WAR
	.align		4
.L_3095:
        /*0304*/ 	.byte	0x04, 0x36
        /*0306*/ 	.short	(.L_3097 - .L_3096)
.L_3096:
        /*0308*/ 	.word	0x00000008
.L_3097:


//--------------------- .nv.info._Z25selective_scan_bwd_kernelI32Selective_Scan_bwd_kernel_traitsILi32ELi8ELb0ELb1ELb1ELb1ELb1EfN3c107complexIfEEEEv12SSMParamsBwd --------------------------
	.section	.nv.info._Z25selective_scan_bwd_kernelI32Selective_Scan_bwd_kernel_traitsILi32ELi8ELb0ELb1ELb1ELb1ELb1EfN3c107complexIfEEEEv12SSMParamsBwd,"",@"SHT_CUDA_INFO"
	.sectionflags	@""
	.align	4


	//----- nvinfo : EIATTR_CUDA_API_VERSION
	.align		4
        /*0000*/ 	.byte	0x04, 0x37
        /*0002*/ 	.short	(.L_3099 - .L_3098)
.L_3098:
        /*0004*/ 	.word	0x00000082


	//----- nvinfo : EIATTR_KPARAM_INFO
	.align		4
.L_3099:
        /*0008*/ 	.byte	0x04, 0x17
        /*000a*/ 	.short	(.L_3101 - .L_3100)
.L_3100:
        /*000c*/ 	.word	0x00000000
        /*0010*/ 	.short	0x0000
        /*0012*/ 	.short	0x0000
        /*0014*/ 	.byte	0x00, 0xf0, 0xc1, 0x07


	//----- nvinfo : EIATTR_SPARSE_MMA_MASK
	.align		4
.L_3101:
        /*0018*/ 	.byte	0x03, 0x50
        /*001a*/ 	.short	0x0000


	//----- nvinfo : EIATTR_MAXREG_COUNT
	.align		4
        /*001c*/ 	.byte	0x03, 0x1b
        /*001e*/ 	.short	0x00ff


	//----- nvinfo : EIATTR_NUM_BARRIERS
	.align		4
        /*0020*/ 	.byte	0x02, 0x4c
        /*0022*/ 	.byte	0x01
	.zero		1


	//----- nvinfo : EIATTR_MERCURY_ISA_VERSION
	.align		4
        /*0024*/ 	.byte	0x03, 0x5f
        /*0026*/ 	.short	0x0101


	//----- nvinfo : EIATTR_COOP_GROUP_MASK_REGIDS
	.align		4
        /*0028*/ 	.byte	0x04, 0x29
        /*002a*/ 	.short	(.L_3103 - .L_3102)


	//   ....[0]....
.L_3102:
        /*002c*/ 	.word	0xffffffff


	//   ....[1]....
        /*0030*/ 	.word	0xffffffff


	//   ....[2]....
        /*0034*/ 	.word	0xffffffff


	//   ....[3]....
        /*0038*/ 	.word	0xffffffff


	//   ....[4]....
        /*003c*/ 	.word	0xffffffff


	//   ....[5]....
        /*0040*/ 	.word	0xffffffff


	//   ....[6]....
        /*0044*/ 	.word	0xffffffff


	//   ....[7]....
        /*0048*/ 	.word	0xffffffff


	//   ....[8]....
        /*004c*/ 	.word	0xffffffff


	//   ....[9]....
        /*0050*/ 	.word	0xffffffff


	//   ....[10]....
        /*0054*/ 	.word	0xffffffff


	//   ....[11]....
        /*0058*/ 	.word	0xffffffff


	//   ....[12]....
        /*005c*/ 	.word	0xffffffff


	//   ....[13]....
        /*0060*/ 	.word	0xffffffff


	//   ....[14]....
        /*0064*/ 	.word	0xffffffff


	//   ....[15]....
        /*0068*/ 	.word	0xffffffff


	//   ....[16]....
        /*006c*/ 	.word	0xffffffff


	//   ....[17]....
        /*0070*/ 	.word	0xffffffff


	//   ....[18]....
        /*0074*/ 	.word	0xffffffff


	//   ....[19]....
        /*0078*/ 	.word	0xffffffff


	//   ....[20]....
        /*007c*/ 	.word	0xffffffff


	//   ....[21]....
        /*0080*/ 	.word	0xffffffff


	//   ....[22]....
        /*0084*/ 	.word	0xffffffff


	//   ....[23]....
        /*0088*/ 	.word	0xffffffff


	//   ....[24]....
        /*008c*/ 	.word	0xffffffff


	//   ....[25]....
        /*0090*/ 	.word	0xffffffff


	//   ....[26]....
        /*0094*/ 	.word	0xffffffff


	//   ....[27]....
        /*0098*/ 	.word	0xffffffff


	//   ....[28]....
        /*009c*/ 	.word	0xffffffff


	//   ....[29]....
        /*00a0*/ 	.word	0xffffffff


	//   ....[30]....
        /*00a4*/ 	.word	0xffffffff


	//   ....[31]....
        /*00a8*/ 	.word	0xffffffff


	//   ....[32]....
        /*00ac*/ 	.word	0xffffffff


	//   ....[33]....
        /*00b0*/ 	.word	0xffffffff


	//   ....[34]....
        /*00b4*/ 	.word	0xffffffff


	//   ....[35]....
        /*00b8*/ 	.word	0xffffffff


	//   ....[36]....
        /*00bc*/ 	.word	0xffffffff


	//   ....[37]....
        /*00c0*/ 	.word	0xffffffff


	//   ....[38]....
        /*00c4*/ 	.word	0xffffffff


	//   ....[39]....
        /*00c8*/ 	.word	0xffffffff


	//   ....[40]....
        /*00cc*/ 	.word	0xffffffff


	//   ....[41]....
        /*00d0*/ 	.word	0xffffffff


	//   ....[42]....
        /*00d4*/ 	.word	0xffffffff


	//   ....[43]....
        /*00d8*/ 	.word	0xffffffff


	//   ....[44]....
        /*00dc*/ 	.word	0xffffffff


	//   ....[45]....
        /*00e0*/ 	.word	0xffffffff


	//   ....[46]....
        /*00e4*/ 	.word	0xffffffff


	//   ....[47]....
        /*00e8*/ 	.word	0xffffffff


	//   ....[48]....
        /*00ec*/ 	.word	0xffffffff


	//   ....[49]....
        /*00f0*/ 	.word	0xffffffff


	//   ....[50]....
        /*00f4*/ 	.word	0xffffffff


	//   ....[51]....
        /*00f8*/ 	.word	0xffffffff


	//   ....[52]....
        /*00fc*/ 	.word	0xffffffff


	//   ....[53]....
        /*0100*/ 	.word	0xffffffff


	//   ....[54]....
        /*0104*/ 	.word	0xffffffff


	//   ....[55]....
        /*0108*/ 	.word	0xffffffff


	//   ....[56]....
        /*010c*/ 	.word	0xffffffff


	//   ....[57]....
        /*0110*/ 	.word	0xffffffff


	//   ....[58]....
        /*0114*/ 	.word	0xffffffff


	//   ....[59]....
        /*0118*/ 	.word	0xffffffff


	//   ....[60]....
        /*011c*/ 	.word	0xffffffff


	//   ....[61]....
        /*0120*/ 	.word	0xffffffff


	//   ....[62]....
        /*0124*/ 	.word	0xffffffff


	//   ....[63]....
        /*0128*/ 	.word	0xffffffff


	//   ....[64]....
        /*012c*/ 	.word	0xffffffff


	//   ....[65]....
        /*0130*/ 	.word	0xffffffff


	//   ....[66]....
        /*0134*/ 	.word	0xffffffff


	//   ....[67]....
        /*0138*/ 	.word	0xffffffff


	//   ....[68]....
        /*013c*/ 	.word	0xffffffff


	//   ....[69]....
        /*0140*/ 	.word	0xffffffff


	//   ....[70]....
        /*0144*/ 	.word	0xffffffff


	//   ....[71]....
        /*0148*/ 	.word	0xffffffff


	//   ....[72]....
        /*014c*/ 	.word	0xffffffff


	//   ....[73]....
        /*0150*/ 	.word	0xffffffff


	//   ....[74]....
        /*0154*/ 	.word	0xffffffff


	//   ....[75]....
        /*0158*/ 	.word	0xffffffff


	//   ....[76]....
        /*015c*/ 	.word	0xffffffff


	//   ....[77]....
        /*0160*/ 	.word	0xffffffff


	//   ....[78]....
        /*0164*/ 	.word	0xffffffff


	//   ....[79]....
        /*0168*/ 	.word	0xffffffff


	//   ....[80]....
        /*016c*/ 	.word	0xffffffff


	//   ....[81]....
        /*0170*/ 	.word	0xffffffff


	//   ....[82]....
        /*0174*/ 	.word	0xffffffff


	//   ....[83]....
        /*0178*/ 	.word	0xffffffff


	//   ....[84]....
        /*017c*/ 	.word	0xffffffff


	//   ....[85]....
        /*0180*/ 	.word	0xffffffff


	//   ....[86]....
        /*0184*/ 	.word	0xffffffff


	//   ....[87]....
        /*0188*/ 	.word	0xffffffff


	//----- nvinfo : EIATTR_COOP_GROUP_INSTR_OFFSETS
	.align		4
.L_3103:
        /*018c*/ 	.byte	0x04, 0x28
        /*018e*/ 	.short	(.L_3105 - .L_3104)


	//   ....[0]....
.L_3104:
        /*0190*/ 	.word	0x00000f90


	//   ....[1]....
        /*0194*/ 	.word	0x000011f0


	//   ....[2]....
        /*0198*/ 	.word	0x00001520


	//   ....[3]....
        /*019c*/ 	.word	0x00002bc0


	//   ....[4]....
        /*01a0*/ 	.word	0x00002fb0


	//   ....[5]....
        /*01a4*/ 	.word	0x00003360


	//   ....[6]....
        /*01a8*/ 	.word	0x00003970


	//   ....[7]....
        /*01ac*/ 	.word	0x00004a40


	//   ....[8]....
        /*01b0*/ 	.word	0x000051c0


	//   ....[9]....
        /*01b4*/ 	.word	0x00005ca0


	//   ....[10]....
        /*01b8*/ 	.word	0x00005ce0


	//   ....[11]....
        /*01bc*/ 	.word	0x00005d20


	//   ....[12]....
        /*01c0*/ 	.word	0x00005d60


	//   ....[13]....
        /*01c4*/ 	.word	0x00005d80


	//   ....[14]....
        /*01c8*/ 	.word	0x00005d90


	//   ....[15]....
        /*01cc*/ 	.word	0x00005e50


	//   ....[16]....
        /*01d0*/ 	.word	0x00005e70


	//   ....[17]....
        /*01d4*/ 	.word	0x00005e80


	//   ....[18]....
        /*01d8*/ 	.word	0x00005e90


	//   ....[19]....
        /*01dc*/ 	.word	0x00005f80


	//   ....[20]....
        /*01e0*/ 	.word	0x00005fc0


	//   ....[21]....
        /*01e4*/ 	.word	0x00005ff0


	//   ....[22]....
        /*01e8*/ 	.word	0x00006020


	//   ....[23]....
        /*01ec*/ 	.word	0x00006110


	//   ....[24]....
        /*01f0*/ 	.word	0x00006150


	//   ....[25]....
        /*01f4*/ 	.word	0x00006190


	//   ....[26]....
        /*01f8*/ 	.word	0x000061d0


	//   ....[27]....
        /*01fc*/ 	.word	0x00006320


	//   ....[28]....
        /*0200*/ 	.word	0x00006370


	//   ....[29]....
        /*0204*/ 	.word	0x000063b0


	//   ....[30]....
        /*0208*/ 	.word	0x000063f0


	//   ....[31]....
        /*020c*/ 	.word	0x000065e0


	//   ....[32]....
        /*0210*/ 	.word	0x00006620


	//   ....[33]....
        /*0214*/ 	.word	0x00006660


	//   ....[34]....
        /*0218*/ 	.word	0x000066a0


	//   ....[35]....
        /*021c*/ 	.word	0x000068c0


	//   ....[36]....
        /*0220*/ 	.word	0x000068f0


	//   ....[37]....
        /*0224*/ 	.word	0x00006900


	//   ....[38]....
        /*0228*/ 	.word	0x00006910


	//   ....[39]....
        /*022c*/ 	.word	0x00006a20


	//   ....[40]....
        /*0230*/ 	.word	0x00006a60


	//   ....[41]....
        /*0234*/ 	.word	0x00006a90


	//   ....[42]....
        /*0238*/ 	.word	0x00006aa0


	//   ....[43]....
        /*023c*/ 	.word	0x00006bb0


	//   ....[44]....
        /*0240*/ 	.word	0x00006bf0


	//   ....[45]....
        /*0244*/ 	.word	0x00006c20


	//   ....[46]....
        /*0248*/ 	.word	0x00006c30


	//   ....[47]....
        /*024c*/ 	.word	0x00006d40


	//   ....[48]....
        /*0250*/ 	.word	0x00006d80


	//   ....[49]....
        /*0254*/ 	.word	0x00006db0


	//   ....[50]....
        /*0258*/ 	.word	0x00006dc0


	//   ....[51]....
        /*025c*/ 	.word	0x00006ed0


	//   ....[52]....
        /*0260*/ 	.word	0x00006f10


	//   ....[53]....
        /*0264*/ 	.word	0x00006f40


	//   ....[54]....
        /*0268*/ 	.word	0x00006f50


	//   ....[55]....
        /*026c*/ 	.word	0x00007040


	//   ....[56]....
        /*0270*/ 	.word	0x00007080


	//   ....[57]....
        /*0274*/ 	.word	0x000070c0


	//   ....[58]....
        /*0278*/ 	.word	0x00007100


	//   ....[59]....
        /*027c*/ 	.word	0x00007140


	//   ....[60]....
        /*0280*/ 	.word	0x00007180


	//   ....[61]....
        /*0284*/ 	.word	0x000071c0


	//   ....[62]....
        /*0288*/ 	.word	0x00007200


	//   ....[63]....
        /*028c*/ 	.word	0x00007230


	//   ....[64]....
        /*0290*/ 	.word	0x00007260


	//   ....[65]....
        /*0294*/ 	.word	0x00008ff0


	//   ....[66]....
        /*0298*/ 	.word	0x00009030


	//   ....[67]....
        /*029c*/ 	.word	0x000091c0


	//   ....[68]....
        /*02a0*/ 	.word	0x00009200


	//   ....[69]....
        /*02a4*/ 	.word	0x00009260


	//   ....[70]....
        /*02a8*/ 	.word	0x000092a0


	//   ....[71]....
        /*02ac*/ 	.word	0x00009410


	//   ....[72]....
        /*02b0*/ 	.word	0x00009450


	//   ....[73]....
        /*02b4*/ 	.word	0x000095e0


	//   ....[74]....
        /*02b8*/ 	.word	0x00009620


	//   ....[75]....
        /*02bc*/ 	.word	0x00009ac0


	//   ....[76]....
        /*02c0*/ 	.word	0x00009da0


	//   ....[77]....
        /*02c4*/ 	.word	0x0000a470


	//   ....[78]....
        /*02c8*/ 	.word	0x0000a910


	//   ....[79]....
        /*02cc*/ 	.word	0x0000a960


	//   ....[80]....
        /*02d0*/ 	.word	0x0000a9b0


	//   ....[81]....
        /*02d4*/ 	.word	0x0000a9e0


	//   ....[82]....
        /*02d8*/ 	.word	0x0000aa00


	//   ....[83]....
        /*02dc*/ 	.word	0x0000aae0


	//   ....[84]....
        /*02e0*/ 	.word	0x0000ab20


	//   ....[85]....
        /*02e4*/ 	.word	0x0000ab70


	//   ....[86]....
        /*02e8*/ 	.word	0x0000aba0


	//   ....[87]....
        /*02ec*/ 	.word	0x0000abc0


	//----- nvinfo : EIATTR_EXIT_INSTR_OFFSETS
	.align		4
.L_3105:
        /*02f0*/ 	.byte	0x04, 0x1c
        /*02f2*/ 	.short	(.L_3107 - .L_3106)


	//   ....[0]....
.L_3106:
        /*02f4*/ 	.word	0x0000ac90


	//   ....[1]....
        /*02f8*/ 	.word	0x0000ae50


	//----- nvinfo : EIATTR_MAX_THREADS
	.align		4
.L_3107:
        /*02fc*/ 	.byte	0x04, 0x05
        /*02fe*/ 	.short	(.L_3109 - .L_3108)
.L_3108:
        /*0300*/ 	.word	0x00000020
        /*0304*/ 	.word	0x00000001
        /*0308*/ 	.word	0x00000001


	//----- nvinfo : EIATTR_CRS_STACK_SIZE
	.align		4
.L_3109:
        /*030c*/ 	.byte	0x04, 0x1e
        /*030e*/ 	.short	(.L_3111 - .L_3110)
.L_3110:
        /*0310*/ 	.word	0x00000000


	//----- nvinfo : EIATTR_CBANK_PARAM_SIZE
	.align		4
.L_3111:
        /*0314*/ 	.byte	0x03, 0x19
        /*0316*/ 	.short	0x01f0


	//----- nvinfo : EIATTR_PARAM_CBANK
	.align		4
        /*0318*/ 	.byte	0x04, 0x0a
        /*031a*/ 	.short	(.L_3113 - .L_3112)
	.align		4
.L_3112:
        /*031c*/ 	.word	index@(.nv.constant0._Z25selective_scan_bwd_kernelI32Selective_Scan_bwd_kernel_traitsILi32ELi8ELb0ELb1ELb1ELb1ELb1EfN3c107complexIfEEEEv12SSMParamsBwd)
        /*0320*/ 	.short	0x0210
        /*0322*/ 	.short	0x01f0


	//----- nvinfo : EIATTR_SW_WAR
	.align		4
.L_3113:
        /*0324*/ 	.byte	0x04, 0x36
        /*0326*/ 	.short	(.L_3115 - .L_3114)
.L_3114:
        /*0328*/ 	.word	0x00000008
.L_3115:


//--------------------- .nv.info._Z25selective_scan_bwd_kernelI32Selective_Scan_bwd_kernel_traitsILi32ELi8ELb1ELb0ELb0ELb0ELb0EfN3c107complexIfEEEEv12SSMParamsBwd --------------------------
	.section	.nv.info._Z25selective_scan_bwd_kernelI32Selective_Scan_bwd_kernel_traitsILi32ELi8ELb1ELb0ELb0ELb0ELb0EfN3c107complexIfEEEEv12SSMParamsBwd,"",@"SHT_CUDA_INFO"
	.sectionflags	@""
	.align	4


	//----- nvinfo : EIATTR_CUDA_API_VERSION
	.align		4
        /*0000*/ 	.byte	0x04, 0x37
        /*0002*/ 	.short	(.L_3117 - .L_3116)
.L_3116:
        /*0004*/ 	.word	0x00000082


	//----- nvinfo : EIATTR_KPARAM_INFO
	.align		4
.L_3117:
        /*0008*/ 	.byte	0x04, 0x17
        /*000a*/ 	.short	(.L_3119 - .L_3118)
.L_3118:
        /*000c*/ 	.word	0x00000000
        /*0010*/ 	.short	0x0000
        /*0012*/ 	.short	0x0000
        /*0014*/ 	.byte	0x00, 0xf0, 0xc1, 0x07


	//----- nvinfo : EIATTR_SPARSE_MMA_MASK
	.align		4
.L_3119:
        /*0018*/ 	.byte	0x03, 0x50
        /*001a*/ 	.short	0x0000


	//----- nvinfo : EIATTR_MAXREG_COUNT
	.align		4
        /*001c*/ 	.byte	0x03, 0x1b
        /*001e*/ 	.short	0x00ff


	//----- nvinfo : EIATTR_NUM_BARRIERS
	.align		4
        /*0020*/ 	.byte	0x02, 0x4c
        /*0022*/ 	.byte	0x01
	.zero		1


	//----- nvinfo : EIATTR_MERCURY_ISA_VERSION
	.align		4
        /*0024*/ 	.byte	0x03, 0x5f
        /*0026*/ 	.short	0x0101


	//----- nvinfo : EIATTR_COOP_GROUP_MASK_REGIDS
	.align		4
        /*0028*/ 	.byte	0x04, 0x29
        /*002a*/ 	.short	(.L_3121 - .L_3120)


	//   ....[0]....
.L_3120:
        /*002c*/ 	.word	0xffffffff


	//   ....[1]....
        /*0030*/ 	.word	0xffffffff


	//   ....[2]....
        /*0034*/ 	.word	0xffffffff


	//   ....[3]....
        /*0038*/ 	.word	0xffffffff


	//   ....[4]....
        /*003c*/ 	.word	0xffffffff


	//   ....[5]....
        /*0040*/ 	.word	0xffffffff


	//   ....[6]....
        /*0044*/ 	.word	0xffffffff


	//   ....[7]....
        /*0048*/ 	.word	0xffffffff


	//   ....[8]....
        /*004c*/ 	.word	0xffffffff


	//   ....[9]....
        /*0050*/ 	.word	0xffffffff


	//   ....[10]....
        /*0054*/ 	.word	0xffffffff


	//   ....[11]....
        /*0058*/ 	.word	0xffffffff


	//   ....[12]....
        /*005c*/ 	.word	0xffffffff


	//   ....[13]....
        /*0060*/ 	.word	0xffffffff


	//   ....[14]....
        /*0064*/ 	.word	0xffffffff


	//   ....[15]....
        /*0068*/ 	.word	0xffffffff


	//   ....[16]....
        /*006c*/ 	.word	0xffffffff


	//   ....[17]....
        /*0070*/ 	.word	0xffffffff


	//   ....[18]....
        /*0074*/ 	.word	0xffffffff


	//   ....[19]....
        /*0078*/ 	.word	0xffffffff


	//   ....[20]....
        /*007c*/ 	.word	0xffffffff


	//   ....[21]....
        /*0080*/ 	.word	0xffffffff


	//   ....[22]....
        /*0084*/ 	.word	0xffffffff


	//   ....[23]....
        /*0088*/ 	.word	0xffffffff


	//   ....[24]....
        /*008c*/ 	.word	0xffffffff


	//   ....[25]....
        /*0090*/ 	.word	0xffffffff


	//   ....[26]....
        /*0094*/ 	.word	0xffffffff


	//   ....[27]....
        /*0098*/ 	.word	0xffffffff


	//   ....[28]....
        /*009c*/ 	.word	0xffffffff


	//   ....[29]....
        /*00a0*/ 	.word	0xffffffff


	//   ....[30]....
        /*00a4*/ 	.word	0xffffffff


	//   ....[31]....
        /*00a8*/ 	.word	0xffffffff


	//   ....[32]....
        /*00ac*/ 	.word	0xffffffff


	//   ....[33]....
        /*00b0*/ 	.word	0xffffffff


	//   ....[34]....
        /*00b4*/ 	.word	0xffffffff


	//   ....[35]....
        /*00b8*/ 	.word	0xffffffff


	//   ....[36]....
        /*00bc*/ 	.word	0xffffffff


	//   ....[37]....
        /*00c0*/ 	.word	0xffffffff


	//   ....[38]....
        /*00c4*/ 	.word	0xffffffff


	//   ....[39]....
        /*00c8*/ 	.word	0xffffffff


	//   ....[40]....
        /*00cc*/ 	.word	0xffffffff


	//   ....[41]....
        /*00d0*/ 	.word	0xffffffff


	//   ....[42]....
        /*00d4*/ 	.word	0xffffffff


	//   ....[43]....
        /*00d8*/ 	.word	0xffffffff


	//   ....[44]....
        /*00dc*/ 	.word	0xffffffff


	//   ....[45]....
        /*00e0*/ 	.word	0xffffffff


	//   ....[46]....
        /*00e4*/ 	.word	0xffffffff


	//   ....[47]....
        /*00e8*/ 	.word	0xffffffff


	//   ....[48]....
        /*00ec*/ 	.word	0xffffffff


	//   ....[49]....
        /*00f0*/ 	.word	0xffffffff


	//   ....[50]....
        /*00f4*/ 	.word	0xffffffff


	//   ....[51]....
        /*00f8*/ 	.word	0xffffffff


	//   ....[52]....
        /*00fc*/ 	.word	0xffffffff


	//   ....[53]....
        /*0100*/ 	.word	0xffffffff


	//   ....[54]....
        /*0104*/ 	.word	0xffffffff


	//   ....[55]....
        /*0108*/ 	.word	0xffffffff


	//   ....[56]....
        /*010c*/ 	.word	0xffffffff


	//   ....[57]....
        /*0110*/ 	.word	0xffffffff


	//   ....[58]....
        /*0114*/ 	.word	0xffffffff


	//   ....[59]....
        /*0118*/ 	.word	0xffffffff


	//   ....[60]....
        /*011c*/ 	.word	0xffffffff


	//   ....[61]....
        /*0120*/ 	.word	0xffffffff


	//   ....[62]....
        /*0124*/ 	.word	0xffffffff


	//   ....[63]....
        /*0128*/ 	.word	0xffffffff


	//   ....[64]....
        /*012c*/ 	.word	0xffffffff


	//   ....[65]....
        /*0130*/ 	.word	0xffffffff


	//   ....[66]....
        /*0134*/ 	.word	0xffffffff


	//   ....[67]....
        /*0138*/ 	.word	0xffffffff


	//   ....[68]....
        /*013c*/ 	.word	0xffffffff


	//   ....[69]....
        /*0140*/ 	.word	0xffffffff


	//   ....[70]....
        /*0144*/ 	.word	0xffffffff


	//   ....[71]....
        /*0148*/ 	.word	0xffffffff


	//   ....[72]....
        /*014c*/ 	.word	0xffffffff


	//   ....[73]....
        /*0150*/ 	.word	0xffffffff


	//   ....[74]....
        /*0154*/ 	.word	0xffffffff


	//   ....[75]....
        /*0158*/ 	.word	0xffffffff


	//   ....[76]....
        /*015c*/ 	.word	0xffffffff


	//   ....[77]....
        /*0160*/ 	.word	0xffffffff


	//   ....[78]....
        /*0164*/ 	.word	0xffffffff


	//   ....[79]....
        /*0168*/ 	.word	0xffffffff


	//   ....[80]....
        /*016c*/ 	.word	0xffffffff


	//   ....[81]....
        /*0170*/ 	.word	0xffffffff


	//   ....[82]....
        /*0174*/ 	.word	0xffffffff


	//   ....[83]....
        /*0178*/ 	.word	0xffffffff


	//   ....[84]....
        /*017c*/ 	.word	0xffffffff


	//   ....[85]....
        /*0180*/ 	.word	0xffffffff


	//   ....[86]....
        /*0184*/ 	.word	0xffffffff


	//   ....[87]....
        /*0188*/ 	.word	0xffffffff


	//   ....[88]....
        /*018c*/ 	.word	0xffffffff


	//   ....[89]....
        /*0190*/ 	.word	0xffffffff


	//   ....[90]....
        /*0194*/ 	.word	0xffffffff


	//----- nvinfo : EIATTR_COOP_GROUP_INSTR_OFFSETS
	.align		4
.L_3121:
        /*0198*/ 	.byte	0x04, 0x28
        /*019a*/ 	.short	(.L_3123 - .L_3122)


	//   ....[0]....
.L_3122:
        /*019c*/ 	.word	0x00000710


	//   ....[1]....
        /*01a0*/ 	.word	0x000007a0


	//   ....[2]....
        /*01a4*/ 	.word	0x00000860


	//   ....[3]....
        /*01a8*/ 	.word	0x00001970


	//   ....[4]....
        /*01ac*/ 	.word	0x000019b0


	//   ....[5]....
        /*01b0*/ 	.word	0x000019f0


	//   ....[6]....
        /*01b4*/ 	.word	0x00001a30


	//   ....[7]....
        /*01b8*/ 	.word	0x00001a90


	//   ....[8]....
        /*01bc*/ 	.word	0x00001ac0


	//   ....[9]....
        /*01c0*/ 	.word	0x00001bb0


	//   ....[10]....
        /*01c4*/ 	.word	0x00001bf0


	//   ....[11]....
        /*01c8*/ 	.word	0x00001c10


	//   ....[12]....
        /*01cc*/ 	.word	0x00001c30


	//   ....[13]....
        /*01d0*/ 	.word	0x00001d70


	//   ....[14]....
        /*01d4*/ 	.word	0x00001db0


	//   ....[15]....
        /*01d8*/ 	.word	0x00001df0


	//   ....[16]....
        /*01dc*/ 	.word	0x00001e30


	//   ....[17]....
        /*01e0*/ 	.word	0x00001fa0


	//   ....[18]....
        /*01e4*/ 	.word	0x00001ff0


	//   ....[19]....
        /*01e8*/ 	.word	0x00002030


	//   ....[20]....
        /*01ec*/ 	.word	0x00002070


	//   ....[21]....
        /*01f0*/ 	.word	0x00002260


	//   ....[22]....
        /*01f4*/ 	.word	0x000022a0


	//   ....[23]....
        /*01f8*/ 	.word	0x000022e0


	//   ....[24]....
        /*01fc*/ 	.word	0x00002320


	//   ....[25]....
        /*0200*/ 	.word	0x000024d0


	//   ....[26]....
        /*0204*/ 	.word	0x000024f0


	//   ....[27]....
        /*0208*/ 	.word	0x00002500


	//   ....[28]....
        /*020c*/ 	.word	0x00002510


	//   ....[29]....
        /*0210*/ 	.word	0x00002520


	//   ....[30]....
        /*0214*/ 	.word	0x00002530


	//   ....[31]....
        /*0218*/ 	.word	0x00002540


	//   ....[32]....
        /*021c*/ 	.word	0x00002550


	//   ....[33]....
        /*0220*/ 	.word	0x00002630


	//   ....[34]....
        /*0224*/ 	.word	0x00002650


	//   ....[35]....
        /*0228*/ 	.word	0x00002660


	//   ....[36]....
        /*022c*/ 	.word	0x00002670


	//   ....[37]....
        /*0230*/ 	.word	0x00002750


	//   ....[38]....
        /*0234*/ 	.word	0x00002770


	//   ....[39]....
        /*0238*/ 	.word	0x00002780


	//   ....[40]....
        /*023c*/ 	.word	0x00002790


	//   ....[41]....
        /*0240*/ 	.word	0x00002870


	//   ....[42]....
        /*0244*/ 	.word	0x00002890


	//   ....[43]....
        /*0248*/ 	.word	0x000028a0


	//   ....[44]....
        /*024c*/ 	.word	0x000028b0


	//   ....[45]....
        /*0250*/ 	.word	0x00002990


	//   ....[46]....
        /*0254*/ 	.word	0x000029b0


	//   ....[47]....
        /*0258*/ 	.word	0x000029c0


	//   ....[48]....
        /*025c*/ 	.word	0x000029d0


	//   ....[49]....
        /*0260*/ 	.word	0x00002ab0


	//   ....[50]....
        /*0264*/ 	.word	0x00002af0


	//   ....[51]....
        /*0268*/ 	.word	0x00002b30


	//   ....[52]....
        /*026c*/ 	.word	0x00002b70


	//   ....[53]....
        /*0270*/ 	.word	0x00002b80


	//   ....[54]....
        /*0274*/ 	.word	0x00002b90


	//   ....[55]....
        /*0278*/ 	.word	0x00002ba0


	//   ....[56]....
        /*027c*/ 	.word	0x00002bc0


	//   ....[57]....
        /*0280*/ 	.word	0x00002be0


	//   ....[58]....
        /*0284*/ 	.word	0x000037a0


	//   ....[59]....
        /*0288*/ 	.word	0x000037e0


	//   ....[60]....
        /*028c*/ 	.word	0x00003820


	//   ....[61]....
        /*0290*/ 	.word	0x00003860


	//   ....[62]....
        /*0294*/ 	.word	0x000038c0


	//   ....[63]....
        /*0298*/ 	.word	0x000038e0


	//   ....[64]....
        /*029c*/ 	.word	0x00003900


	//   ....[65]....
        /*02a0*/ 	.word	0x00003930


	//   ....[66]....
        /*02a4*/ 	.word	0x00003960


	//   ....[67]....
        /*02a8*/ 	.word	0x000039f0


	//   ....[68]....
        /*02ac*/ 	.word	0x00003a20


	//   ....[69]....
        /*02b0*/ 	.word	0x00003a50


	//   ....[70]....
        /*02b4*/ 	.word	0x00003a90


	//   ....[71]....
        /*02b8*/ 	.word	0x00003b90


	//   ....[72]....
        /*02bc*/ 	.word	0x00003bb0


	//   ....[73]....
        /*02c0*/ 	.word	0x00003be0


	//   ....[74]....
        /*02c4*/ 	.word	0x00003c20


	//   ....[75]....
        /*02c8*/ 	.word	0x00003d40


	//   ....[76]....
        /*02cc*/ 	.word	0x00003d80


	//   ....[77]....
        /*02d0*/ 	.word	0x00003dc0


	//   ....[78]....
        /*02d4*/ 	.word	0x00003e00


	//   ....[79]....
        /*02d8*/ 	.word	0x00004280


	//   ....[80]....
        /*02dc*/ 	.word	0x00004470


	//   ....[81]....
        /*02e0*/ 	.word	0x000045d0


	//   ....[82]....
        /*02e4*/ 	.word	0x00004620


	//   ....[83]....
        /*02e8*/ 	.word	0x00004670


	//   ....[84]....
        /*02ec*/ 	.word	0x000046a0


	//   ....[85]....
        /*02f0*/ 	.word	0x000046c0


	//   ....[86]....
        /*02f4*/ 	.word	0x000047a0


	//   ....[87]....
        /*02f8*/ 	.word	0x000047e0


	//   ....[88]....
        /*02fc*/ 	.word	0x00004830


	//   ....[89]....
        /*0300*/ 	.word	0x00004860


	//   ....[90]....
        /*0304*/ 	.word	0x00004880


	//----- nvinfo : EIATTR_EXIT_INSTR_OFFSETS
	.align		4
.L_3123:
        /*0308*/ 	.byte	0x04, 0x1c
        /*030a*/ 	.short	(.L_3125 - .L_3124)


	//   ....[0]....
.L_3124:
        /*030c*/ 	.word	0x00004950


	//   ....[1]....
        /*0310*/ 	.word	0x00004fe0


	//----- nvinfo : EIATTR_MAX_THREADS
	.align		4
.L_3125:
        /*0314*/ 	.byte	0x04, 0x05
        /*0316*/ 	.short	(.L_3127 - .L_3126)
.L_3126:
        /*0318*/ 	.word	0x00000020
        /*031c*/ 	.word	0x00000001
        /*0320*/ 	.word	0x00000001


	//----- nvinfo : EIATTR_CRS_STACK_SIZE
	.align		4
.L_3127:
        /*0324*/ 	.byte	0x04, 0x1e
        /*0326*/ 	.short	(.L_3129 - .L_3128)
.L_3128:
        /*0328*/ 	.word	0x00000000


	//----- nvinfo : EIATTR_CBANK_PARAM_SIZE
	.align		4
.L_3129:
        /*032c*/ 	.byte	0x03, 0x19
        /*032e*/ 	.short	0x01f0


	//----- nvinfo : EIATTR_PARAM_CBANK
	.align		4
        /*0330*/ 	.byte	0x04, 0x0a
        /*0332*/ 	.short	(.L_3131 - .L_3130)
	.align		4
.L_3130:
        /*0334*/ 	.word	index@(.nv.constant0._Z25selective_scan_bwd_kernelI32Selective_Scan_bwd_kernel_traitsILi32ELi8ELb1ELb0ELb0ELb0ELb0EfN3c107complexIfEEEEv12SSMParamsBwd)
        /*0338*/ 	.short	0x0210
        /*033a*/ 	.short	0x01f0


	//----- nvinfo : EIATTR_SW_WAR
	.align		4
.L_3131:
        /*033c*/ 	.byte	0x04, 0x36
        /*033e*/ 	.short	(.L_3133 - .L_3132)
.L_3132:
        /*0340*/ 	.word	0x00000008
.L_3133:


//--------------------- .nv.info._Z25selective_scan_bwd_kernelI32Selective_Scan_bwd_kernel_traitsILi32ELi8ELb1ELb0ELb0ELb0ELb1EfN3c107complexIfEEEEv12SSMParamsBwd --------------------------
	.section	.nv.info._Z25selective_scan_bwd_kernelI32Selective_Scan_bwd_kernel_traitsILi32ELi8ELb1ELb0ELb0ELb0ELb1EfN3c107complexIfEEEEv12SSMParamsBwd,"",@"SHT_CUDA_INFO"
	.sectionflags	@""
	.align	4


	//----- nvinfo : EIATTR_CUDA_API_VERSION
	.align		4
        /*0000*/ 	.byte	0x04, 0x37
        /*0002*/ 	.short	(.L_3135 - .L_3134)
.L_3134:
        /*0004*/ 	.word	0x00000082


	//----- nvinfo : EIATTR_KPARAM_INFO
	.align		4
.L_3135:
        /*0008*/ 	.byte	0x04, 0x17
        /*000a*/ 	.short	(.L_3137 - .L_3136)
.L_3136:
        /*000c*/ 	.word	0x00000000
        /*0010*/ 	.short	0x0000
        /*0012*/ 	.short	0x0000
        /*0014*/ 	.byte	0x00, 0xf0, 0xc1, 0x07


	//----- nvinfo : EIATTR_SPARSE_MMA_MASK
	.align		4
.L_3137:
        /*0018*/ 	.byte	0x03, 0x50
        /*001a*/ 	.short	0x0000


	//----- nvinfo : EIATTR_MAXREG_COUNT
	.align		4
        /*001c*/ 	.byte	0x03, 0x1b
        /*001e*/ 	.short	0x00ff


	//----- nvinfo : EIATTR_NUM_BARRIERS
	.align		4
        /*0020*/ 	.byte	0x02, 0x4c
        /*0022*/ 	.byte	0x01
	.zero		1


	//----- nvinfo : EIATTR_MERCURY_ISA_VERSION
	.align		4
        /*0024*/ 	.byte	0x03, 0x5f
        /*0026*/ 	.short	0x0101


	//----- nvinfo : EIATTR_COOP_GROUP_MASK_REGIDS
	.align		4
        /*0028*/ 	.byte	0x04, 0x29
        /*002a*/ 	.short	(.L_3139 - .L_3138)


	//   ....[0]....
.L_3138:
        /*002c*/ 	.word	0xffffffff


	//   ....[1]....
        /*0030*/ 	.word	0xffffffff


	//   ....[2]....
        /*0034*/ 	.word	0xffffffff


	//   ....[3]....
        /*0038*/ 	.word	0xffffffff


	//   ....[4]....
        /*003c*/ 	.word	0xffffffff


	//   ....[5]....
        /*0040*/ 	.word	0xffffffff


	//   ....[6]....
        /*0044*/ 	.word	0xffffffff


	//   ....[7]....
        /*0048*/ 	.word	0xffffffff


	//   ....[8]....
        /*004c*/ 	.word	0xffffffff


	//   ....[9]....
        /*0050*/ 	.word	0xffffffff


	//   ....[10]....
        /*0054*/ 	.word	0xffffffff


	//   ....[11]....
        /*0058*/ 	.word	0xffffffff


	//   ....[12]....
        /*005c*/ 	.word	0xffffffff


	//   ....[13]....
        /*0060*/ 	.word	0xffffffff


	//   ....[14]....
        /*0064*/ 	.word	0xffffffff


	//   ....[15]....
        /*0068*/ 	.word	0xffffffff


	//   ....[16]....
        /*006c*/ 	.word	0xffffffff


	//   ....[17]....
        /*0070*/ 	.word	0xffffffff


	//   ....[18]....
        /*0074*/ 	.word	0xffffffff


	//   ....[19]....
        /*0078*/ 	.word	0xffffffff


	//   ....[20]....
        /*007c*/ 	.word	0xffffffff


	//   ....[21]....
        /*0080*/ 	.word	0xffffffff


	//   ....[22]....
        /*0084*/ 	.word	0xffffffff


	//   ....[23]....
        /*0088*/ 	.word	0xffffffff


	//   ....[24]....
        /*008c*/ 	.word	0xffffffff


	//   ....[25]....
        /*0090*/ 	.word	0xffffffff


	//   ....[26]....
        /*0094*/ 	.word	0xffffffff


	//   ....[27]....
        /*0098*/ 	.word	0xffffffff


	//   ....[28]....
        /*009c*/ 	.word	0xffffffff


	//   ....[29]....
        /*00a0*/ 	.word	0xffffffff


	//   ....[30]....
        /*00a4*/ 	.word	0xffffffff


	//   ....[31]....
        /*00a8*/ 	.word	0xffffffff


	//   ....[32]....
        /*00ac*/ 	.word	0xffffffff


	//   ....[33]....
        /*00b0*/ 	.word	0xffffffff


	//   ....[34]....
        /*00b4*/ 	.word	0xffffffff


	//   ....[35]....
        /*00b8*/ 	.word	0xffffffff


	//   ....[36]....
        /*00bc*/ 	.word	0xffffffff


	//   ....[37]....
        /*00c0*/ 	.word	0xffffffff


	//   ....[38]....
        /*00c4*/ 	.word	0xffffffff


	//   ....[39]....
        /*00c8*/ 	.word	0xffffffff


	//   ....[40]....
        /*00cc*/ 	.word	0xffffffff


	//   ....[41]....
        /*00d0*/ 	.word	0xffffffff


	//   ....[42]....
        /*00d4*/ 	.word	0xffffffff


	//   ....[43]....
        /*00d8*/ 	.word	0xffffffff


	//   ....[44]....
        /*00dc*/ 	.word	0xffffffff


	//   ....[45]....
        /*00e0*/ 	.word	0xffffffff


	//   ....[46]....
        /*00e4*/ 	.word	0xffffffff


	//   ....[47]....
        /*00e8*/ 	.word	0xffffffff


	//   ....[48]....
        /*00ec*/ 	.word	0xffffffff


	//   ....[49]....
        /*00f0*/ 	.word	0xffffffff


	//   ....[50]....
        /*00f4*/ 	.word	0xffffffff


	//   ....[51]....
        /*00f8*/ 	.word	0xffffffff


	//   ....[52]....
        /*00fc*/ 	.word	0xffffffff


	//   ....[53]....
        /*0100*/ 	.word	0xffffffff


	//   ....[54]....
        /*0104*/ 	.word	0xffffffff


	//   ....[55]....
        /*0108*/ 	.word	0xffffffff


	//   ....[56]....
        /*010c*/ 	.word	0xffffffff


	//   ....[57]....
        /*0110*/ 	.word	0xffffffff


	//   ....[58]....
        /*0114*/ 	.word	0xffffffff


	//   ....[59]....
        /*0118*/ 	.word	0xffffffff


	//   ....[60]....
        /*011c*/ 	.word	0xffffffff


	//   ....[61]....
        /*0120*/ 	.word	0xffffffff


	//   ....[62]....
        /*0124*/ 	.word	0xffffffff


	//   ....[63]....
        /*0128*/ 	.word	0xffffffff


	//   ....[64]....
        /*012c*/ 	.word	0xffffffff


	//   ....[65]....
        /*0130*/ 	.word	0xffffffff


	//   ....[66]....
        /*0134*/ 	.word	0xffffffff


	//   ....[67]....
        /*0138*/ 	.word	0xffffffff


	//   ....[68]....
        /*013c*/ 	.word	0xffffffff


	//   ....[69]....
        /*0140*/ 	.word	0xffffffff


	//   ....[70]....
        /*0144*/ 	.word	0xffffffff


	//   ....[71]....
        /*0148*/ 	.word	0xffffffff


	//   ....[72]....
        /*014c*/ 	.word	0xffffffff


	//   ....[73]....
        /*0150*/ 	.word	0xffffffff


	//   ....[74]....
        /*0154*/ 	.word	0xffffffff


	//   ....[75]....
        /*0158*/ 	.word	0xffffffff


	//   ....[76]....
        /*015c*/ 	.word	0xffffffff


	//   ....[77]....
        /*0160*/ 	.word	0xffffffff


	//   ....[78]....
        /*0164*/ 	.word	0xffffffff


	//   ....[79]....
        /*0168*/ 	.word	0xffffffff


	//   ....[80]....
        /*016c*/ 	.word	0xffffffff


	//   ....[81]....
        /*0170*/ 	.word	0xffffffff


	//   ....[82]....
        /*0174*/ 	.word	0xffffffff


	//   ....[83]....
        /*0178*/ 	.word	0xffffffff


	//   ....[84]....
        /*017c*/ 	.word	0xffffffff


	//   ....[85]....
        /*0180*/ 	.word	0xffffffff


	//   ....[86]....
        /*0184*/ 	.word	0xffffffff


	//   ....[87]....
        /*0188*/ 	.word	0xffffffff


	//   ....[88]....
        /*018c*/ 	.word	0xffffffff


	//   ....[89]....
        /*0190*/ 	.word	0xffffffff


	//   ....[90]....
        /*0194*/ 	.word	0xffffffff


	//   ....[91]....
        /*0198*/ 	.word	0xffffffff


	//   ....[92]....
        /*019c*/ 	.word	0xffffffff


	//   ....[93]....
        /*01a0*/ 	.word	0xffffffff


	//   ....[94]....
        /*01a4*/ 	.word	0xffffffff


	//----- nvinfo : EIATTR_COOP_GROUP_INSTR_OFFSETS
	.align		4
.L_3139:
        /*01a8*/ 	.byte	0x04, 0x28
        /*01aa*/ 	.short	(.L_3141 - .L_3140)


	//   ....[0]....
.L_3140:
        /*01ac*/ 	.word	0x00000790


	//   ....[1]....
        /*01b0*/ 	.word	0x00000810


	//   ....[2]....
        /*01b4*/ 	.word	0x00000960


	//   ....[3]....
        /*01b8*/ 	.word	0x00000aa0


	//   ....[4]....
        /*01bc*/ 	.word	0x00000d40


	//   ....[5]....
        /*01c0*/ 	.word	0x00001090


	//   ....[6]....
        /*01c4*/ 	.word	0x00001330


	//   ....[7]....
        /*01c8*/ 	.word	0x00002460


	//   ....[8]....
        /*01cc*/ 	.word	0x000024a0


	//   ....[9]....
        /*01d0*/ 	.word	0x000024e0


	//   ....[10]....
        /*01d4*/ 	.word	0x00002520


	//   ....[11]....
        /*01d8*/ 	.word	0x00002570


	//   ....[12]....
        /*01dc*/ 	.word	0x000025a0


	//   ....[13]....
        /*01e0*/ 	.word	0x00002680


	//   ....[14]....
        /*01e4*/ 	.word	0x000026c0


	//   ....[15]....
        /*01e8*/ 	.word	0x000026f0


	//   ....[16]....
        /*01ec*/ 	.word	0x00002720


	//   ....[17]....
        /*01f0*/ 	.word	0x00002810


	//   ....[18]....
        /*01f4*/ 	.word	0x00002850


	//   ....[19]....
        /*01f8*/ 	.word	0x00002890


	//   ....[20]....
        /*01fc*/ 	.word	0x000028d0


	//   ....[21]....
        /*0200*/ 	.word	0x00002aa0


	//   ....[22]....
        /*0204*/ 	.word	0x00002ae0


	//   ....[23]....
        /*0208*/ 	.word	0x00002b20


	//   ....[24]....
        /*020c*/ 	.word	0x00002b60


	//   ....[25]....
        /*0210*/ 	.word	0x00002d10


	//   ....[26]....
        /*0214*/ 	.word	0x00002d50


	//   ....[27]....
        /*0218*/ 	.word	0x00002d90


	//   ....[28]....
        /*021c*/ 	.word	0x00002dd0


	//   ....[29]....
        /*0220*/ 	.word	0x00002f90


	//   ....[30]....
        /*0224*/ 	.word	0x00002fd0


	//   ....[31]....
        /*0228*/ 	.word	0x00002ff0


	//   ....[32]....
        /*022c*/ 	.word	0x00003000


	//   ....[33]....
        /*0230*/ 	.word	0x00003010


	//   ....[34]....
        /*0234*/ 	.word	0x00003020


	//   ....[35]....
        /*0238*/ 	.word	0x00003030


	//   ....[36]....
        /*023c*/ 	.word	0x00003040


	//   ....[37]....
        /*0240*/ 	.word	0x00003120


	//   ....[38]....
        /*0244*/ 	.word	0x00003140


	//   ....[39]....
        /*0248*/ 	.word	0x00003150


	//   ....[40]....
        /*024c*/ 	.word	0x00003160


	//   ....[41]....
        /*0250*/ 	.word	0x00003240


	//   ....[42]....
        /*0254*/ 	.word	0x00003260


	//   ....[43]....
        /*0258*/ 	.word	0x00003270


	//   ....[44]....
        /*025c*/ 	.word	0x00003280


	//   ....[45]....
        /*0260*/ 	.word	0x00003360


	//   ....[46]....
        /*0264*/ 	.word	0x00003380


	//   ....[47]....
        /*0268*/ 	.word	0x00003390


	//   ....[48]....
        /*026c*/ 	.word	0x000033a0


	//   ....[49]....
        /*0270*/ 	.word	0x00003480


	//   ....[50]....
        /*0274*/ 	.word	0x000034a0


	//   ....[51]....
        /*0278*/ 	.word	0x000034b0


	//   ....[52]....
        /*027c*/ 	.word	0x000034c0


	//   ....[53]....
        /*0280*/ 	.word	0x000035a0


	//   ....[54]....
        /*0284*/ 	.word	0x000035e0


	//   ....[55]....
        /*0288*/ 	.word	0x00003620


	//   ....[56]....
        /*028c*/ 	.word	0x00003660


	//   ....[57]....
        /*0290*/ 	.word	0x00003670


	//   ....[58]....
        /*0294*/ 	.word	0x00003680


	//   ....[59]....
        /*0298*/ 	.word	0x00003690


	//   ....[60]....
        /*029c*/ 	.word	0x000036b0


	//   ....[61]....
        /*02a0*/ 	.word	0x000036d0


	//   ....[62]....
        /*02a4*/ 	.word	0x000042a0


	//   ....[63]....
        /*02a8*/ 	.word	0x000042e0


	//   ....[64]....
        /*02ac*/ 	.word	0x00004320


	//   ....[65]....
        /*02b0*/ 	.word	0x00004360


	//   ....[66]....
        /*02b4*/ 	.word	0x000043c0


	//   ....[67]....
        /*02b8*/ 	.word	0x000043e0


	//   ....[68]....
        /*02bc*/ 	.word	0x00004400


	//   ....[69]....
        /*02c0*/ 	.word	0x00004430


	//   ....[70]....
        /*02c4*/ 	.word	0x00004460


	//   ....[71]....
        /*02c8*/ 	.word	0x000044b0


	//   ....[72]....
        /*02cc*/ 	.word	0x000044d0


	//   ....[73]....
        /*02d0*/ 	.word	0x000044f0


	//   ....[74]....
        /*02d4*/ 	.word	0x00004530


	//   ....[75]....
        /*02d8*/ 	.word	0x00004640


	//   ....[76]....
        /*02dc*/ 	.word	0x00004670


	//   ....[77]....
        /*02e0*/ 	.word	0x000046b0


	//   ....[78]....
        /*02e4*/ 	.word	0x000046e0


	//   ....[79]....
        /*02e8*/ 	.word	0x000047f0


	//   ....[80]....
        /*02ec*/ 	.word	0x00004830


	//   ....[81]....
        /*02f0*/ 	.word	0x00004870


	//   ....[82]....
        /*02f4*/ 	.word	0x000048b0


	//   ....[83]....
        /*02f8*/ 	.word	0x00004d60


	//   ....[84]....
        /*02fc*/ 	.word	0x00004f60


	//   ....[85]....
        /*0300*/ 	.word	0x000050d0


	//   ....[86]....
        /*0304*/ 	.word	0x00005120


	//   ....[87]....
        /*0308*/ 	.word	0x00005170


	//   ....[88]....
        /*030c*/ 	.word	0x000051a0


	//   ....[89]....
        /*0310*/ 	.word	0x000051c0


	//   ....[90]....
        /*0314*/ 	.word	0x000052a0


	//   ....[91]....
        /*0318*/ 	.word	0x000052e0


	//   ....[92]....
        /*031c*/ 	.word	0x00005330


	//   ....[93]....
        /*0320*/ 	.word	0x00005360


	//   ....[94]....
        /*0324*/ 	.word	0x00005380


	//----- nvinfo : EIATTR_EXIT_INSTR_OFFSETS
	.align		4
.L_3141:
        /*0328*/ 	.byte	0x04, 0x1c
        /*032a*/ 	.short	(.L_3143 - .L_3142)


	//   ....[0]....
.L_3142:
        /*032c*/ 	.word	0x00005450


	//   ....[1]....
        /*0330*/ 	.word	0x00005ae0


	//----- nvinfo : EIATTR_MAX_THREADS
	.align		4
.L_3143:
        /*0334*/ 	.byte	0x04, 0x05
        /*0336*/ 	.short	(.L_3145 - .L_3144)
.L_3144:
        /*0338*/ 	.word	0x00000020
        /*033c*/ 	.word	0x00000001
        /*0340*/ 	.word	0x00000001


	//----- nvinfo : EIATTR_CRS_STACK_SIZE
	.align		4
.L_3145:
        /*0344*/ 	.byte	0x04, 0x1e
        /*0346*/ 	.short	(.L_3147 - .L_3146)
.L_3146:
        /*0348*/ 	.word	0x00000000


	//----- nvinfo : EIATTR_CBANK_PARAM_SIZE
	.align		4
.L_3147:
        /*034c*/ 	.byte	0x03, 0x19
        /*034e*/ 	.short	0x01f0


	//----- nvinfo : EIATTR_PARAM_CBANK
	.align		4
        /*0350*/ 	.byte	0x04, 0x0a
        /*0352*/ 	.short	(.L_3149 - .L_3148)
	.align		4
.L_3148:
        /*0354*/ 	.word	index@(.nv.constant0._Z25selective_scan_bwd_kernelI32Selective_Scan_bwd_kernel_traitsILi32ELi8ELb1ELb0ELb0ELb0ELb1EfN3c107complexIfEEEEv12SSMParamsBwd)
        /*0358*/ 	.short	0x0210
        /*035a*/ 	.short	0x01f0


	//----- nvinfo : EIATTR_SW_WAR
	.align		4
.L_3149:
        /*035c*/ 	.byte	0x04, 0x36
        /*035e*/ 	.short	(.L_3151 - .L_3150)
.L_3150:
        /*0360*/ 	.word	0x00000008
.L_3151:


//--------------------- .nv.info._Z25selective_scan_bwd_kernelI32Selective_Scan_bwd_kernel_traitsILi32ELi8ELb1ELb0ELb0ELb1ELb0EfN3c107complexIfEEEEv12SSMParamsBwd --------------------------
	.section	.nv.info._Z25selective_scan_bwd_kernelI32Selective_Scan_bwd_kernel_traitsILi32ELi8ELb1ELb0ELb0ELb1ELb0EfN3c107complexIfEEEEv12SSMParamsBwd,"",@"SHT_CUDA_INFO"
	.sectionflags	@""
	.align	4


	//----- nvinfo : EIATTR_CUDA_API_VERSION
	.align		4
        /*0000*/ 	.byte	0x04, 0x37
        /*0002*/ 	.short	(.L_3153 - .L_3152)
.L_3152:
        /*0004*/ 	.word	0x00000082


	//----- nvinfo : EIATTR_KPARAM_INFO
	.align		4
.L_3153:
        /*0008*/ 	.byte	0x04, 0x17
        /*000a*/ 	.short	(.L_3155 - .L_3154)
.L_3154:
        /*000c*/ 	.word	0x00000000
        /*0010*/ 	.short	0x0000
        /*0012*/ 	.short	0x0000
        /*0014*/ 	.byte	0x00, 0xf0, 0xc1, 0x07


	//----- nvinfo : EIATTR_SPARSE_MMA_MASK
	.align		4
.L_3155:
        /*0018*/ 	.byte	0x03, 0x50
        /*001a*/ 	.short	0x0000


	//----- nvinfo : EIATTR_MAXREG_COUNT
	.align		4
        /*001c*/ 	.byte	0x03, 0x1b
        /*001e*/ 	.short	0x00ff


	//----- nvinfo : EIATTR_NUM_BARRIERS
	.align		4
        /*0020*/ 	.byte	0x02, 0x4c
        /*0022*/ 	.byte	0x01
	.zero		1


	//----- nvinfo : EIATTR_MERCURY_ISA_VERSION
	.align		4
        /*0024*/ 	.byte	0x03, 0x5f
        /*0026*/ 	.short	0x0101


	//----- nvinfo : EIATTR_COOP_GROUP_MASK_REGIDS
	.align		4
        /*0028*/ 	.byte	0x04, 0x29
        /*002a*/ 	.short	(.L_3157 - .L_3156)


	//   ....[0]....
.L_3156:
        /*002c*/ 	.word	0xffffffff


	//   ....[1]....
        /*0030*/ 	.word	0xffffffff


	//   ....[2]....
        /*0034*/ 	.word	0xffffffff


	//   ....[3]....
        /*0038*/ 	.word	0xffffffff


	//   ....[4]....
        /*003c*/ 	.word	0xffffffff


	//   ....[5]....
        /*0040*/ 	.word	0xffffffff


	//   ....[6]....
        /*0044*/ 	.word	0xffffffff


	//   ....[7]....
        /*0048*/ 	.word	0xffffffff


	//   ....[8]....
        /*004c*/ 	.word	0xffffffff


	//   ....[9]....
        /*0050*/ 	.word	0xffffffff


	//   ....[10]....
        /*0054*/ 	.word	0xffffffff


	//   ....[11]....
        /*0058*/ 	.word	0xffffffff


	//   ....[12]....
        /*005c*/ 	.word	0xffffffff


	//   ....[13]....
        /*0060*/ 	.word	0xffffffff


	//   ....[14]....
        /*0064*/ 	.word	0xffffffff


	//   ....[15]....
        /*0068*/ 	.word	0xffffffff


	//   ....[16]....
        /*006c*/ 	.word	0xffffffff


	//   ....[17]....
        /*0070*/ 	.word	0xffffffff


	//   ....[18]....
        /*0074*/ 	.word	0xffffffff


	//   ....[19]....
        /*0078*/ 	.word	0xffffffff


	//   ....[20]....
        /*007c*/ 	.word	0xffffffff


	//   ....[21]....
        /*0080*/ 	.word	0xffffffff


	//   ....[22]....
        /*0084*/ 	.word	0xffffffff


	//   ....[23]....
        /*0088*/ 	.word	0xffffffff


	//   ....[24]....
        /*008c*/ 	.word	0xffffffff


	//   ....[25]....
        /*0090*/ 	.word	0xffffffff


	//   ....[26]....
        /*0094*/ 	.word	0xffffffff


	//   ....[27]....
        /*0098*/ 	.word	0xffffffff


	//   ....[28]....
        /*009c*/ 	.word	0xffffffff


	//   ....[29]....
        /*00a0*/ 	.word	0xffffffff


	//   ....[30]....
        /*00a4*/ 	.word	0xffffffff


	//   ....[31]....
        /*00a8*/ 	.word	0xffffffff


	//   ....[32]....
        /*00ac*/ 	.word	0xffffffff


	//   ....[33]....
        /*00b0*/ 	.word	0xffffffff


	//   ....[34]....
        /*00b4*/ 	.word	0xffffffff


	//   ....[35]....
        /*00b8*/ 	.word	0xffffffff


	//   ....[36]....
        /*00bc*/ 	.word	0xffffffff


	//   ....[37]....
        /*00c0*/ 	.word	0xffffffff


	//   ....[38]....
        /*00c4*/ 	.word	0xffffffff


	//   ....[39]....
        /*00c8*/ 	.word	0xffffffff


	//   ....[40]....
        /*00cc*/ 	.word	0xffffffff


	//   ....[41]....
        /*00d0*/ 	.word	0xffffffff


	//   ....[42]....
        /*00d4*/ 	.word	0xffffffff


	//   ....[43]....
        /*00d8*/ 	.word	0xffffffff


	//   ....[44]....
        /*00dc*/ 	.word	0xffffffff


	//   ....[45]....
        /*00e0*/ 	.word	0xffffffff


	//   ....[46]....
        /*00e4*/ 	.word	0xffffffff


	//   ....[47]....
        /*00e8*/ 	.word	0xffffffff


	//   ....[48]....
        /*00ec*/ 	.word	0xffffffff


	//   ....[49]....
        /*00f0*/ 	.word	0xffffffff


	//   ....[50]....
        /*00f4*/ 	.word	0xffffffff


	//   ....[51]....
        /*00f8*/ 	.word	0xffffffff


	//   ....[52]....
        /*00fc*/ 	.word	0xffffffff


	//   ....[53]....
        /*0100*/ 	.word	0xffffffff


	//   ....[54]....
        /*0104*/ 	.word	0xffffffff


	//   ....[55]....
        /*0108*/ 	.word	0xffffffff


	//   ....[56]....
        /*010c*/ 	.word	0xffffffff


	//   ....[57]....
        /*0110*/ 	.word	0xffffffff


	//   ....[58]....
        /*0114*/ 	.word	0xffffffff


	//   ....[59]....
        /*0118*/ 	.word	0xffffffff


	//   ....[60]....
        /*011c*/ 	.word	0xffffffff


	//   ....[61]....
        /*0120*/ 	.word	0xffffffff


	//   ....[62]....
        /*0124*/ 	.word	0xffffffff


	//   ....[63]....
        /*0128*/ 	.word	0xffffffff


	//   ....[64]....
        /*012c*/ 	.word	0xffffffff


	//   ....[65]....
        /*0130*/ 	.word	0xffffffff


	//   ....[66]....
        /*0134*/ 	.word	0xffffffff


	//   ....[67]....
        /*0138*/ 	.word	0xffffffff


	//   ....[68]....
        /*013c*/ 	.word	0xffffffff


	//   ....[69]....
        /*0140*/ 	.word	0xffffffff


	//   ....[70]....
        /*0144*/ 	.word	0xffffffff


	//   ....[71]....
        /*0148*/ 	.word	0xffffffff


	//   ....[72]....
        /*014c*/ 	.word	0xffffffff


	//   ....[73]....
        /*0150*/ 	.word	0xffffffff


	//   ....[74]....
        /*0154*/ 	.word	0xffffffff


	//   ....[75]....
        /*0158*/ 	.word	0xffffffff


	//   ....[76]....
        /*015c*/ 	.word	0xffffffff


	//   ....[77]....
        /*0160*/ 	.word	0xffffffff


	//   ....[78]....
        /*0164*/ 	.word	0xffffffff


	//   ....[79]....
        /*0168*/ 	.word	0xffffffff


	//   ....[80]....
        /*016c*/ 	.word	0xffffffff


	//   ....[81]....
        /*0170*/ 	.word	0xffffffff


	//   ....[82]....
        /*0174*/ 	.word	0xffffffff


	//   ....[83]....
        /*0178*/ 	.word	0xffffffff


	//   ....[84]....
        /*017c*/ 	.word	0xffffffff


	//   ....[85]....
        /*0180*/ 	.word	0xffffffff


	//   ....[86]....
        /*0184*/ 	.word	0xffffffff


	//   ....[87]....
        /*0188*/ 	.word	0xffffffff


	//   ....[88]....
        /*018c*/ 	.word	0xffffffff


	//   ....[89]....
        /*0190*/ 	.word	0xffffffff


	//   ....[90]....
        /*0194*/ 	.word	0xffffffff


	//   ....[91]....
        /*0198*/ 	.word	0xffffffff


	//----- nvinfo : EIATTR_COOP_GROUP_INSTR_OFFSETS
	.align		4
.L_3157:
        /*019c*/ 	.byte	0x04, 0x28
        /*019e*/ 	.short	(.L_3159 - .L_3158)


	//   ....[0]....
.L_3158:
        /*01a0*/ 	.word	0x00000730


	//   ....[1]....
        /*01a4*/ 	.word	0x000007f0


	//   ....[2]....
        /*01a8*/ 	.word	0x00000980


	//   ....[3]....
        /*01ac*/ 	.word	0x00002aa0


	//   ....[4]....
        /*01b0*/ 	.word	0x00002ae0


	//   ....[5]....
        /*01b4*/ 	.word	0x00002b20


	//   ....[6]....
        /*01b8*/ 	.word	0x00002b60


	//   ....[7]....
        /*01bc*/ 	.word	0x00002be0


	//   ....[8]....
        /*01c0*/ 	.word	0x00002c20


	//   ....[9]....
        /*01c4*/ 	.word	0x00002cd0


	//   ....[10]....
        /*01c8*/ 	.word	0x00002d10


	//   ....[11]....
        /*01cc*/ 	.word	0x00002d50


	//   ....[12]....
        /*01d0*/ 	.word	0x00002d80


	//   ....[13]....
        /*01d4*/ 	.word	0x00002ed0


	//   ....[14]....
        /*01d8*/ 	.word	0x00002f10


	//   ....[15]....
        /*01dc*/ 	.word	0x00002f50


	//   ....[16]....
        /*01e0*/ 	.word	0x00002f90


	//   ....[17]....
        /*01e4*/ 	.word	0x00003100


	//   ....[18]....
        /*01e8*/ 	.word	0x00003140


	//   ....[19]....
        /*01ec*/ 	.word	0x00003180


	//   ....[20]....
        /*01f0*/ 	.word	0x000031c0


	//   ....[21]....
        /*01f4*/ 	.word	0x00003370


	//   ....[22]....
        /*01f8*/ 	.word	0x000033b0


	//   ....[23]....
        /*01fc*/ 	.word	0x000033f0


	//   ....[24]....
        /*0200*/ 	.word	0x00003430


	//   ....[25]....
        /*0204*/ 	.word	0x00003600


	//   ....[26]....
        /*0208*/ 	.word	0x00003620


	//   ....[27]....
        /*020c*/ 	.word	0x00003630


	//   ....[28]....
        /*0210*/ 	.word	0x00003640


	//   ....[29]....
        /*0214*/ 	.word	0x00003650


	//   ....[30]....
        /*0218*/ 	.word	0x00003660


	//   ....[31]....
        /*021c*/ 	.word	0x00003670


	//   ....[32]....
        /*0220*/ 	.word	0x00003680


	//   ....[33]....
        /*0224*/ 	.word	0x00003760


	//   ....[34]....
        /*0228*/ 	.word	0x00003780


	//   ....[35]....
        /*022c*/ 	.word	0x00003790


	//   ....[36]....
        /*0230*/ 	.word	0x000037a0


	//   ....[37]....
        /*0234*/ 	.word	0x00003880


	//   ....[38]....
        /*0238*/ 	.word	0x000038a0


	//   ....[39]....
        /*023c*/ 	.word	0x000038b0


	//   ....[40]....
        /*0240*/ 	.word	0x000038c0


	//   ....[41]....
        /*0244*/ 	.word	0x000039a0


	//   ....[42]....
        /*0248*/ 	.word	0x000039c0


	//   ....[43]....
        /*024c*/ 	.word	0x000039d0


	//   ....[44]....
        /*0250*/ 	.word	0x000039e0


	//   ....[45]....
        /*0254*/ 	.word	0x00003ac0


	//   ....[46]....
        /*0258*/ 	.word	0x00003ae0


	//   ....[47]....
        /*025c*/ 	.word	0x00003af0


	//   ....[48]....
        /*0260*/ 	.word	0x00003b00


	//   ....[49]....
        /*0264*/ 	.word	0x00003be0


	//   ....[50]....
        /*0268*/ 	.word	0x00003c20


	//   ....[51]....
        /*026c*/ 	.word	0x00003c50


	//   ....[52]....
        /*0270*/ 	.word	0x00003c70


	//   ....[53]....
        /*0274*/ 	.word	0x00003c80


	//   ....[54]....
        /*0278*/ 	.word	0x00003c90


	//   ....[55]....
        /*027c*/ 	.word	0x00003ca0


	//   ....[56]....
        /*0280*/ 	.word	0x00003cc0


	//   ....[57]....
        /*0284*/ 	.word	0x00003ce0


	//   ....[58]....
        /*0288*/ 	.word	0x00003d20


	//   ....[59]....
        /*028c*/ 	.word	0x000048e0


	//   ....[60]....
        /*0290*/ 	.word	0x00004920


	//   ....[61]....
        /*0294*/ 	.word	0x00004960


	//   ....[62]....
        /*0298*/ 	.word	0x000049a0


	//   ....[63]....
        /*029c*/ 	.word	0x00004a10


	//   ....[64]....
        /*02a0*/ 	.word	0x00004a30


	//   ....[65]....
        /*02a4*/ 	.word	0x00004a50


	//   ....[66]....
        /*02a8*/ 	.word	0x00004a70


	//   ....[67]....
        /*02ac*/ 	.word	0x00004ab0


	//   ....[68]....
        /*02b0*/ 	.word	0x00004ad0


	//   ....[69]....
        /*02b4*/ 	.word	0x00004b10


	//   ....[70]....
        /*02b8*/ 	.word	0x00004b50


	//   ....[71]....
        /*02bc*/ 	.word	0x00004c60


	//   ....[72]....
        /*02c0*/ 	.word	0x00004ca0


	//   ....[73]....
        /*02c4*/ 	.word	0x00004ce0


	//   ....[74]....
        /*02c8*/ 	.word	0x00004d20


	//   ....[75]....
        /*02cc*/ 	.word	0x00004e30


	//   ....[76]....
        /*02d0*/ 	.word	0x00004e70


	//   ....[77]....
        /*02d4*/ 	.word	0x00004eb0


	//   ....[78]....
        /*02d8*/ 	.word	0x00004ef0


	//   ....[79]....
        /*02dc*/ 	.word	0x000053d0


	//   ....[80]....
        /*02e0*/ 	.word	0x000056f0


	//   ....[81]....
        /*02e4*/ 	.word	0x00005a00


	//   ....[82]....
        /*02e8*/ 	.word	0x00005b70


	//   ....[83]....
        /*02ec*/ 	.word	0x00005bc0


	//   ....[84]....
        /*02f0*/ 	.word	0x00005c10


	//   ....[85]....
        /*02f4*/ 	.word	0x00005c40


	//   ....[86]....
        /*02f8*/ 	.word	0x00005c60


	//   ....[87]....
        /*02fc*/ 	.word	0x00005d40


	//   ....[88]....
        /*0300*/ 	.word	0x00005d80


	//   ....[89]....
        /*0304*/ 	.word	0x00005dd0


	//   ....[90]....
        /*0308*/ 	.word	0x00005e00


	//   ....[91]....
        /*030c*/ 	.word	0x00005e20


	//----- nvinfo : EIATTR_EXIT_INSTR_OFFSETS
	.align		4
.L_3159:
        /*0310*/ 	.byte	0x04, 0x1c
        /*0312*/ 	.short	(.L_3161 - .L_3160)


	//   ....[0]....
.L_3160:
        /*0314*/ 	.word	0x00005ef0


	//   ....[1]....
        /*0318*/ 	.word	0x00006580


	//----- nvinfo : EIATTR_MAX_THREADS
	.align		4
.L_3161:
        /*031c*/ 	.byte	0x04, 0x05
        /*031e*/ 	.short	(.L_3163 - .L_3162)
.L_3162:
        /*0320*/ 	.word	0x00000020
        /*0324*/ 	.word	0x00000001
        /*0328*/ 	.word	0x00000001


	//----- nvinfo : EIATTR_CRS_STACK_SIZE
	.align		4
.L_3163:
        /*032c*/ 	.byte	0x04, 0x1e
        /*032e*/ 	.short	(.L_3165 - .L_3164)
.L_3164:
        /*0330*/ 	.word	0x00000000


	//----- nvinfo : EIATTR_CBANK_PARAM_SIZE
	.align		4
.L_3165:
        /*0334*/ 	.byte	0x03, 0x19
        /*0336*/ 	.short	0x01f0


	//----- nvinfo : EIATTR_PARAM_CBANK
	.align		4
        /*0338*/ 	.byte	0x04, 0x0a
        /*033a*/ 	.short	(.L_3167 - .L_3166)
	.align		4
.L_3166:
        /*033c*/ 	.word	index@(.nv.constant0._Z25selective_scan_bwd_kernelI32Selective_Scan_bwd_kernel_traitsILi32ELi8ELb1ELb0ELb0ELb1ELb0EfN3c107complexIfEEEEv12SSMParamsBwd)
        /*0340*/ 	.short	0x0210
        /*0342*/ 	.short	0x01f0


	//----- nvinfo : EIATTR_SW_WAR
	.align		4
.L_3167:
        /*0344*/ 	.byte	0x04, 0x36
        /*0346*/ 	.short	(.L_3169 - .L_3168)
.L_3168:
        /*0348*/ 	.word	0x00000008
.L_3169:


//--------------------- .nv.info._Z25selective_scan_bwd_kernelI32Selective_Scan_bwd_kernel_traitsILi32ELi8ELb1ELb0ELb0ELb1ELb1EfN3c107complexIfEEEEv12SSMParamsBwd --------------------------
	.section	.nv.info._Z25selective_scan_bwd_kernelI32Selective_Scan_bwd_kernel_traitsILi32ELi8ELb1ELb0ELb0ELb1ELb1EfN3c107complexIfEEEEv12SSMParamsBwd,"",@"SHT_CUDA_INFO"
	.sectionflags	@""
	.align	4


	//----- nvinfo : EIATTR_CUDA_API_VERSION
	.align		4
        /*0000*/ 	.byte	0x04, 0x37
        /*0002*/ 	.short	(.L_3171 - .L_3170)
.L_3170:
        /*0004*/ 	.word	0x00000082


	//----- nvinfo : EIATTR_KPARAM_INFO
	.align		4
.L_3171:
        /*0008*/ 	.byte	0x04, 0x17
        /*000a*/ 	.short	(.L_3173 - .L_3172)
.L_3172:
        /*000c*/ 	.word	0x00000000
        /*0010*/ 	.short	0x0000
        /*0012*/ 	.short	0x0000
        /*0014*/ 	.byte	0x00, 0xf0, 0xc1, 0x07


	//----- nvinfo : EIATTR_SPARSE_MMA_MASK
	.align		4
.L_3173:
        /*0018*/ 	.byte	0x03, 0x50
        /*001a*/ 	.short	0x0000


	//----- nvinfo : EIATTR_MAXREG_COUNT
	.align		4
        /*001c*/ 	.byte	0x03, 0x1b
        /*001e*/ 	.short	0x00ff


	//----- nvinfo : EIATTR_NUM_BARRIERS
	.align		4
        /*0020*/ 	.byte	0x02, 0x4c
        /*0022*/ 	.byte	0x01
	.zero		1


	//----- nvinfo : EIATTR_MERCURY_ISA_VERSION
	.align		4
        /*0024*/ 	.byte	0x03, 0x5f
        /*0026*/ 	.short	0x0101


	//----- nvinfo : EIATTR_COOP_GROUP_MASK_REGIDS
	.align		4
        /*0028*/ 	.byte	0x04, 0x29
        /*002a*/ 	.short	(.L_3175 - .L_3174)


	//   ....[0]....
.L_3174:
        /*002c*/ 	.word	0xffffffff


	//   ....[1]....
        /*0030*/ 	.word	0xffffffff


	//   ....[2]....
        /*0034*/ 	.word	0xffffffff


	//   ....[3]....
        /*0038*/ 	.word	0xffffffff


	//   ....[4]....
        /*003c*/ 	.word	0xffffffff


	//   ....[5]....
        /*0040*/ 	.word	0xffffffff


	//   ....[6]....
        /*0044*/ 	.word	0xffffffff


	//   ....[7]....
        /*0048*/ 	.word	0xffffffff


	//   ....[8]....
        /*004c*/ 	.word	0xffffffff


	//   ....[9]....
        /*0050*/ 	.word	0xffffffff


	//   ....[10]....
        /*0054*/ 	.word	0xffffffff


	//   ....[11]....
        /*0058*/ 	.word	0xffffffff


	//   ....[12]....
        /*005c*/ 	.word	0xffffffff


	//   ....[13]....
        /*0060*/ 	.word	0xffffffff


	//   ....[14]....
        /*0064*/ 	.word	0xffffffff


	//   ....[15]....
        /*0068*/ 	.word	0xffffffff


	//   ....[16]....
        /*006c*/ 	.word	0xffffffff


	//   ....[17]....
        /*0070*/ 	.word	0xffffffff


	//   ....[18]....
        /*0074*/ 	.word	0xffffffff


	//   ....[19]....
        /*0078*/ 	.word	0xffffffff


	//   ....[20]....
        /*007c*/ 	.word	0xffffffff


	//   ....[21]....
        /*0080*/ 	.word	0xffffffff


	//   ....[22]....
        /*0084*/ 	.word	0xffffffff


	//   ....[23]....
        /*0088*/ 	.word	0xffffffff


	//   ....[24]....
        /*008c*/ 	.word	0xffffffff


	//   ....[25]....
        /*0090*/ 	.word	0xffffffff


	//   ....[26]....
        /*0094*/ 	.word	0xffffffff


	//   ....[27]....
        /*0098*/ 	.word	0xffffffff


	//   ....[28]....
        /*009c*/ 	.word	0xffffffff


	//   ....[29]....
        /*00a0*/ 	.word	0xffffffff


	//   ....[30]....
        /*00a4*/ 	.word	0xffffffff


	//   ....[31]....
        /*00a8*/ 	.word	0xffffffff


	//   ....[32]....
        /*00ac*/ 	.word	0xffffffff


	//   ....[33]....
        /*00b0*/ 	.word	0xffffffff


	//   ....[34]....
        /*00b4*/ 	.word	0xffffffff


	//   ....[35]....
        /*00b8*/ 	.word	0xffffffff


	//   ....[36]....
        /*00bc*/ 	.word	0xffffffff


	//   ....[37]....
        /*00c0*/ 	.word	0xffffffff


	//   ....[38]....
        /*00c4*/ 	.word	0xffffffff


	//   ....[39]....
        /*00c8*/ 	.word	0xffffffff


	//   ....[40]....
        /*00cc*/ 	.word	0xffffffff


	//   ....[41]....
        /*00d0*/ 	.word	0xffffffff


	//   ....[42]....
        /*00d4*/ 	.word	0xffffffff


	//   ....[43]....
        /*00d8*/ 	.word	0xffffffff


	//   ....[44]....
        /*00dc*/ 	.word	0xffffffff


	//   ....[45]....
        /*00e0*/ 	.word	0xffffffff


	//   ....[46]....
        /*00e4*/ 	.word	0xffffffff


	//   ....[47]....
        /*00e8*/ 	.word	0xffffffff


	//   ....[48]....
        /*00ec*/ 	.word	0xffffffff


	//   ....[49]....
        /*00f0*/ 	.word	0xffffffff


	//   ....[50]....
        /*00f4*/ 	.word	0xffffffff


	//   ....[51]....
        /*00f8*/ 	.word	0xffffffff


	//   ....[52]....
        /*00fc*/ 	.word	0xffffffff


	//   ....[53]....
        /*0100*/ 	.word	0xffffffff


	//   ....[54]....
        /*0104*/ 	.word	0xffffffff


	//   ....[55]....
        /*0108*/ 	.word	0xffffffff


	//   ....[56]....
        /*010c*/ 	.word	0xffffffff


	//   ....[57]....
        /*0110*/ 	.word	0xffffffff


	//   ....[58]....
        /*0114*/ 	.word	0xffffffff


	//   ....[59]....
        /*0118*/ 	.word	0xffffffff


	//   ....[60]....
        /*011c*/ 	.word	0xffffffff


	//   ....[61]....
        /*0120*/ 	.word	0xffffffff


	//   ....[62]....
        /*0124*/ 	.word	0xffffffff


	//   ....[63]....
        /*0128*/ 	.word	0xffffffff


	//   ....[64]....
        /*012c*/ 	.word	0xffffffff


	//   ....[65]....
        /*0130*/ 	.word	0xffffffff


	//   ....[66]....
        /*0134*/ 	.word	0xffffffff


	//   ....[67]....
        /*0138*/ 	.word	0xffffffff


	//   ....[68]....
        /*013c*/ 	.word	0xffffffff


	//   ....[69]....
        /*0140*/ 	.word	0xffffffff


	//   ....[70]....
        /*0144*/ 	.word	0xffffffff


	//   ....[71]....
        /*0148*/ 	.word	0xffffffff


	//   ....[72]....
        /*014c*/ 	.word	0xffffffff


	//   ....[73]....
        /*0150*/ 	.word	0xffffffff


	//   ....[74]....
        /*0154*/ 	.word	0xffffffff


	//   ....[75]....
        /*0158*/ 	.word	0xffffffff


	//   ....[76]....
        /*015c*/ 	.word	0xffffffff


	//   ....[77]....
        /*0160*/ 	.word	0xffffffff


	//   ....[78]....
        /*0164*/ 	.word	0xffffffff


	//   ....[79]....
        /*0168*/ 	.word	0xffffffff


	//   ....[80]....
        /*016c*/ 	.word	0xffffffff


	//   ....[81]....
        /*0170*/ 	.word	0xffffffff


	//   ....[82]....
        /*0174*/ 	.word	0xffffffff


	//   ....[83]....
        /*0178*/ 	.word	0xffffffff


	//   ....[84]....
        /*017c*/ 	.word	0xffffffff


	//   ....[85]....
        /*0180*/ 	.word	0xffffffff


	//   ....[86]....
        /*0184*/ 	.word	0xffffffff


	//   ....[87]....
        /*0188*/ 	.word	0xffffffff


	//   ....[88]....
        /*018c*/ 	.word	0xffffffff


	//   ....[89]....
        /*0190*/ 	.word	0xffffffff


	//   ....[90]....
        /*0194*/ 	.word	0xffffffff


	//   ....[91]....
        /*0198*/ 	.word	0xffffffff


	//   ....[92]....
        /*019c*/ 	.word	0xffffffff


	//   ....[93]....
        /*01a0*/ 	.word	0xffffffff


	//   ....[94]....
        /*01a4*/ 	.word	0xffffffff


	//   ....[95]....
        /*01a8*/ 	.word	0xffffffff


	//----- nvinfo : EIATTR_COOP_GROUP_INSTR_OFFSETS
	.align		4
.L_3175:
        /*01ac*/ 	.byte	0x04, 0x28
        /*01ae*/ 	.short	(.L_3177 - .L_3176)


	//   ....[0]....
.L_3176:
        /*01b0*/ 	.word	0x00000740


	//   ....[1]....
        /*01b4*/ 	.word	0x00000800


	//   ....[2]....
        /*01b8*/ 	.word	0x000009c0


	//   ....[3]....
        /*01bc*/ 	.word	0x00001d00


	//   ....[4]....
        /*01c0*/ 	.word	0x00001f80


	//   ....[5]....
        /*01c4*/ 	.word	0x000022e0


	//   ....[6]....
        /*01c8*/ 	.word	0x00002590


	//   ....[7]....
        /*01cc*/ 	.word	0x000035f0


	//   ....[8]....
        /*01d0*/ 	.word	0x00003630


	//   ....[9]....
        /*01d4*/ 	.word	0x00003670


	//   ....[10]....
        /*01d8*/ 	.word	0x000036b0


	//   ....[11]....
        /*01dc*/ 	.word	0x00003780


	//   ....[12]....
        /*01e0*/ 	.word	0x000037d0


	//   ....[13]....
        /*01e4*/ 	.word	0x000038a0


	//   ....[14]....
        /*01e8*/ 	.word	0x000038d0


	//   ....[15]....
        /*01ec*/ 	.word	0x00003900


	//   ....[16]....
        /*01f0*/ 	.word	0x00003930


	//   ....[17]....
        /*01f4*/ 	.word	0x000039f0


	//   ....[18]....
        /*01f8*/ 	.word	0x00003a40


	//   ....[19]....
        /*01fc*/ 	.word	0x00003a80


	//   ....[20]....
        /*0200*/ 	.word	0x00003ac0


	//   ....[21]....
        /*0204*/ 	.word	0x00003c50


	//   ....[22]....
        /*0208*/ 	.word	0x00003c90


	//   ....[23]....
        /*020c*/ 	.word	0x00003cd0


	//   ....[24]....
        /*0210*/ 	.word	0x00003d10


	//   ....[25]....
        /*0214*/ 	.word	0x00003eb0


	//   ....[26]....
        /*0218*/ 	.word	0x00003ef0


	//   ....[27]....
        /*021c*/ 	.word	0x00003f30


	//   ....[28]....
        /*0220*/ 	.word	0x00003f70


	//   ....[29]....
        /*0224*/ 	.word	0x00004140


	//   ....[30]....
        /*0228*/ 	.word	0x00004170


	//   ....[31]....
        /*022c*/ 	.word	0x00004180


	//   ....[32]....
        /*0230*/ 	.word	0x00004190


	//   ....[33]....
        /*0234*/ 	.word	0x000041a0


	//   ....[34]....
        /*0238*/ 	.word	0x000041b0


	//   ....[35]....
        /*023c*/ 	.word	0x000041c0


	//   ....[36]....
        /*0240*/ 	.word	0x000041d0


	//   ....[37]....
        /*0244*/ 	.word	0x000042b0


	//   ....[38]....
        /*0248*/ 	.word	0x000042d0


	//   ....[39]....
        /*024c*/ 	.word	0x000042e0


	//   ....[40]....
        /*0250*/ 	.word	0x000042f0


	//   ....[41]....
        /*0254*/ 	.word	0x000043d0


	//   ....[42]....
        /*0258*/ 	.word	0x000043f0


	//   ....[43]....
        /*025c*/ 	.word	0x00004400


	//   ....[44]....
        /*0260*/ 	.word	0x00004410


	//   ....[45]....
        /*0264*/ 	.word	0x000044f0


	//   ....[46]....
        /*0268*/ 	.word	0x00004510


	//   ....[47]....
        /*026c*/ 	.word	0x00004520


	//   ....[48]....
        /*0270*/ 	.word	0x00004530


	//   ....[49]....
        /*0274*/ 	.word	0x00004610


	//   ....[50]....
        /*0278*/ 	.word	0x00004630


	//   ....[51]....
        /*027c*/ 	.word	0x00004640


	//   ....[52]....
        /*0280*/ 	.word	0x00004650


	//   ....[53]....
        /*0284*/ 	.word	0x00004730


	//   ....[54]....
        /*0288*/ 	.word	0x00004770


	//   ....[55]....
        /*028c*/ 	.word	0x000047b0


	//   ....[56]....
        /*0290*/ 	.word	0x000047f0


	//   ....[57]....
        /*0294*/ 	.word	0x00004800


	//   ....[58]....
        /*0298*/ 	.word	0x00004810


	//   ....[59]....
        /*029c*/ 	.word	0x00004820


	//   ....[60]....
        /*02a0*/ 	.word	0x00004840


	//   ....[61]....
        /*02a4*/ 	.word	0x00004860


	//   ....[62]....
        /*02a8*/ 	.word	0x00004890


	//   ....[63]....
        /*02ac*/ 	.word	0x00005440


	//   ....[64]....
        /*02b0*/ 	.word	0x00005480


	//   ....[65]....
        /*02b4*/ 	.word	0x000054c0


	//   ....[66]....
        /*02b8*/ 	.word	0x00005500


	//   ....[67]....
        /*02bc*/ 	.word	0x00005560


	//   ....[68]....
        /*02c0*/ 	.word	0x00005580


	//   ....[69]....
        /*02c4*/ 	.word	0x000055a0


	//   ....[70]....
        /*02c8*/ 	.word	0x000055d0


	//   ....[71]....
        /*02cc*/ 	.word	0x00005600


	//   ....[72]....
        /*02d0*/ 	.word	0x00005630


	//   ....[73]....
        /*02d4*/ 	.word	0x00005670


	//   ....[74]....
        /*02d8*/ 	.word	0x000056b0


	//   ....[75]....
        /*02dc*/ 	.word	0x000057c0


	//   ....[76]....
        /*02e0*/ 	.word	0x00005800


	//   ....[77]....
        /*02e4*/ 	.word	0x00005840


	//   ....[78]....
        /*02e8*/ 	.word	0x00005880


	//   ....[79]....
        /*02ec*/ 	.word	0x00005970


	//   ....[80]....
        /*02f0*/ 	.word	0x000059f0


	//   ....[81]....
        /*02f4*/ 	.word	0x00005a30


	//   ....[82]....
        /*02f8*/ 	.word	0x00005a70


	//   ....[83]....
        /*02fc*/ 	.word	0x00005f20


	//   ....[84]....
        /*0300*/ 	.word	0x00005f80


	//   ....[85]....
        /*0304*/ 	.word	0x00006550


	//   ....[86]....
        /*0308*/ 	.word	0x000066c0


	//   ....[87]....
        /*030c*/ 	.word	0x00006710


	//   ....[88]....
        /*0310*/ 	.word	0x00006760


	//   ....[89]....
        /*0314*/ 	.word	0x00006790


	//   ....[90]....
        /*0318*/ 	.word	0x000067b0


	//   ....[91]....
        /*031c*/ 	.word	0x00006890


	//   ....[92]....
        /*0320*/ 	.word	0x000068d0


	//   ....[93]....
        /*0324*/ 	.word	0x00006920


	//   ....[94]....
        /*0328*/ 	.word	0x00006950


	//   ....[95]....
        /*032c*/ 	.word	0x00006970


	//----- nvinfo : EIATTR_EXIT_INSTR_OFFSETS
	.align		4
.L_3177:
        /*0330*/ 	.byte	0x04, 0x1c
        /*0332*/ 	.short	(.L_3179 - .L_3178)


	//   ....[0]....
.L_3178:
        /*0334*/ 	.word	0x00006a40


	//   ....[1]....
        /*0338*/ 	.word	0x000070d0


	//----- nvinfo : EIATTR_MAX_THREADS
	.align		4
.L_3179:
        /*033c*/ 	.byte	0x04, 0x05
        /*033e*/ 	.short	(.L_3181 - .L_3180)
.L_3180:
        /*0340*/ 	.word	0x00000020
        /*0344*/ 	.word	0x00000001
        /*0348*/ 	.word	0x00000001


	//----- nvinfo : EIATTR_CRS_STACK_SIZE
	.align		4
.L_3181:
        /*034c*/ 	.byte	0x04, 0x1e
        /*034e*/ 	.short	(.L_3183 - .L_3182)
.L_3182:
        /*0350*/ 	.word	0x00000000


	//----- nvinfo : EIATTR_CBANK_PARAM_SIZE
	.align		4
.L_3183:
        /*0354*/ 	.byte	0x03, 0x19
        /*0356*/ 	.short	0x01f0


	//----- nvinfo : EIATTR_PARAM_CBANK
	.align		4
        /*0358*/ 	.byte	0x04, 0x0a
        /*035a*/ 	.short	(.L_3185 - .L_3184)
	.align		4
.L_3184:
        /*035c*/ 	.word	index@(.nv.constant0._Z25selective_scan_bwd_kernelI32Selective_Scan_bwd_kernel_traitsILi32ELi8ELb1ELb0ELb0ELb1ELb1EfN3c107complexIfEEEEv12SSMParamsBwd)
        /*0360*/ 	.short	0x0210
        /*0362*/ 	.short	0x01f0


	//----- nvinfo : EIATTR_SW_WAR
	.align		4
.L_3185:
        /*0364*/ 	.byte	0x04, 0x36
        /*0366*/ 	.short	(.L_3187 - .L_3186)
.L_3186:
        /*0368*/ 	.word	0x00000008
.L_3187:


//--------------------- .nv.info._Z25selective_scan_bwd_kernelI32Selective_Scan_bwd_kernel_traitsILi32ELi8ELb1ELb0ELb1ELb0ELb0EfN3c107complexIfEEEEv12SSMParamsBwd --------------------------
	.section	.nv.info._Z25selective_scan_bwd_kernelI32Selective_Scan_bwd_kernel_traitsILi32ELi8ELb1ELb0ELb1ELb0ELb0EfN3c107complexIfEEEEv12SSMParamsBwd,"",@"SHT_CUDA_INFO"
	.sectionflags	@""
	.align	4


	//----- nvinfo : EIATTR_CUDA_API_VERSION
	.align		4
        /*0000*/ 	.byte	0x04, 0x37
        /*0002*/ 	.short	(.L_3189 - .L_3188)
.L_3188:
        /*0004*/ 	.word	0x00000082


	//----- nvinfo : EIATTR_KPARAM_INFO
	.align		4
.L_3189:
        /*0008*/ 	.byte	0x04, 0x17
        /*000a*/ 	.short	(.L_3191 - .L_3190)
.L_3190:
        /*000c*/ 	.word	0x00000000
        /*0010*/ 	.short	0x0000
        /*0012*/ 	.short	0x0000
        /*0014*/ 	.byte	0x00, 0xf0, 0xc1, 0x07


	//----- nvinfo : EIATTR_SPARSE_MMA_MASK
	.align		4
.L_3191:
        /*0018*/ 	.byte	0x03, 0x50
        /*001a*/ 	.short	0x0000


	//----- nvinfo : EIATTR_MAXREG_COUNT
	.align		4
        /*001c*/ 	.byte	0x03, 0x1b
        /*001e*/ 	.short	0x00ff


	//----- nvinfo : EIATTR_NUM_BARRIERS
	.align		4
        /*0020*/ 	.byte	0x02, 0x4c
        /*0022*/ 	.byte	0x01
	.zero		1


	//----- nvinfo : EIATTR_MERCURY_ISA_VERSION
	.align		4
        /*0024*/ 	.byte	0x03, 0x5f
        /*0026*/ 	.short	0x0101


	//----- nvinfo : EIATTR_COOP_GROUP_MASK_REGIDS
	.align		4
        /*0028*/ 	.byte	0x04, 0x29
        /*002a*/ 	.short	(.L_3193 - .L_3192)


	//   ....[0]....
.L_3192:
        /*002c*/ 	.word	0xffffffff


	//   ....[1]....
        /*0030*/ 	.word	0xffffffff


	//   ....[2]....
        /*0034*/ 	.word	0xffffffff


	//   ....[3]....
        /*0038*/ 	.word	0xffffffff


	//   ....[4]....
        /*003c*/ 	.word	0xffffffff


	//   ....[5]....
        /*0040*/ 	.word	0xffffffff


	//   ....[6]....
        /*0044*/ 	.word	0xffffffff


	//   ....[7]....
        /*0048*/ 	.word	0xffffffff


	//   ....[8]....
        /*004c*/ 	.word	0xffffffff


	//   ....[9]....
        /*0050*/ 	.word	0xffffffff


	//   ....[10]....
        /*0054*/ 	.word	0xffffffff


	//   ....[11]....
        /*0058*/ 	.word	0xffffffff


	//   ....[12]....
        /*005c*/ 	.word	0xffffffff


	//   ....[13]....
        /*0060*/ 	.word	0xffffffff


	//   ....[14]....
        /*0064*/ 	.word	0xffffffff


	//   ....[15]....
        /*0068*/ 	.word	0xffffffff


	//   ....[16]....
        /*006c*/ 	.word	0xffffffff


	//   ....[17]....
        /*0070*/ 	.word	0xffffffff


	//   ....[18]....
        /*0074*/ 	.word	0xffffffff


	//   ....[19]....
        /*0078*/ 	.word	0xffffffff


	//   ....[20]....
        /*007c*/ 	.word	0xffffffff


	//   ....[21]....
        /*0080*/ 	.word	0xffffffff


	//   ....[22]....
        /*0084*/ 	.word	0xffffffff


	//   ....[23]....
        /*0088*/ 	.word	0xffffffff


	//   ....[24]....
        /*008c*/ 	.word	0xffffffff


	//   ....[25]....
        /*0090*/ 	.word	0xffffffff


	//   ....[26]....
        /*0094*/ 	.word	0xffffffff


	//   ....[27]....
        /*0098*/ 	.word	0xffffffff


	//   ....[28]....
        /*009c*/ 	.word	0xffffffff


	//   ....[29]....
        /*00a0*/ 	.word	0xffffffff


	//   ....[30]....
        /*00a4*/ 	.word	0xffffffff


	//   ....[31]....
        /*00a8*/ 	.word	0xffffffff


	//   ....[32]....
        /*00ac*/ 	.word	0xffffffff


	//   ....[33]....
        /*00b0*/ 	.word	0xffffffff


	//   ....[34]....
        /*00b4*/ 	.word	0xffffffff


	//   ....[35]....
        /*00b8*/ 	.word	0xffffffff


	//   ....[36]....
        /*00bc*/ 	.word	0xffffffff


	//   ....[37]....
        /*00c0*/ 	.word	0xffffffff


	//   ....[38]....
        /*00c4*/ 	.word	0xffffffff


	//   ....[39]....
        /*00c8*/ 	.word	0xffffffff


	//   ....[40]....
        /*00cc*/ 	.word	0xffffffff


	//   ....[41]....
        /*00d0*/ 	.word	0xffffffff


	//   ....[42]....
        /*00d4*/ 	.word	0xffffffff


	//   ....[43]....
        /*00d8*/ 	.word	0xffffffff


	//   ....[44]....
        /*00dc*/ 	.word	0xffffffff


	//   ....[45]....
        /*00e0*/ 	.word	0xffffffff


	//   ....[46]....
        /*00e4*/ 	.word	0xffffffff


	//   ....[47]....
        /*00e8*/ 	.word	0xffffffff


	//   ....[48]....
        /*00ec*/ 	.word	0xffffffff


	//   ....[49]....
        /*00f0*/ 	.word	0xffffffff


	//   ....[50]....
        /*00f4*/ 	.word	0xffffffff


	//   ....[51]....
        /*00f8*/ 	.word	0xffffffff


	//   ....[52]....
        /*00fc*/ 	.word	0xffffffff


	//   ....[53]....
        /*0100*/ 	.word	0xffffffff


	//   ....[54]....
        /*0104*/ 	.word	0xffffffff


	//   ....[55]....
        /*0108*/ 	.word	0xffffffff


	//   ....[56]....
        /*010c*/ 	.word	0xffffffff


	//   ....[57]....
        /*0110*/ 	.word	0xffffffff


	//   ....[58]....
        /*0114*/ 	.word	0xffffffff


	//   ....[59]....
        /*0118*/ 	.word	0xffffffff


	//   ....[60]....
        /*011c*/ 	.word	0xffffffff


	//   ....[61]....
        /*0120*/ 	.word	0xffffffff


	//   ....[62]....
        /*0124*/ 	.word	0xffffffff


	//   ....[63]....
        /*0128*/ 	.word	0xffffffff


	//   ....[64]....
        /*012c*/ 	.word	0xffffffff


	//   ....[65]....
        /*0130*/ 	.word	0xffffffff


	//   ....[66]....
        /*0134*/ 	.word	0xffffffff


	//   ....[67]....
        /*0138*/ 	.word	0xffffffff


	//   ....[68]....
        /*013c*/ 	.word	0xffffffff


	//   ....[69]....
        /*0140*/ 	.word	0xffffffff


	//   ....[70]....
        /*0144*/ 	.word	0xffffffff


	//   ....[71]....
        /*0148*/ 	.word	0xffffffff


	//   ....[72]....
        /*014c*/ 	.word	0xffffffff


	//   ....[73]....
        /*0150*/ 	.word	0xffffffff


	//   ....[74]....
        /*0154*/ 	.word	0xffffffff


	//   ....[75]....
        /*0158*/ 	.word	0xffffffff


	//   ....[76]....
        /*015c*/ 	.word	0xffffffff


	//   ....[77]....
        /*0160*/ 	.word	0xffffffff


	//   ....[78]....
        /*0164*/ 	.word	0xffffffff


	//   ....[79]....
        /*0168*/ 	.word	0xffffffff


	//   ....[80]....
        /*016c*/ 	.word	0xffffffff


	//   ....[81]....
        /*0170*/ 	.word	0xffffffff


	//   ....[82]....
        /*0174*/ 	.word	0xffffffff


	//   ....[83]....
        /*0178*/ 	.word	0xffffffff


	//   ....[84]....
        /*017c*/ 	.word	0xffffffff


	//   ....[85]....
        /*0180*/ 	.word	0xffffffff


	//   ....[86]....
        /*0184*/ 	.word	0xffffffff


	//   ....[87]....
        /*0188*/ 	.word	0xffffffff


	//   ....[88]....
        /*018c*/ 	.word	0xffffffff


	//   ....[89]....
        /*0190*/ 	.word	0xffffffff


	//   ....[90]....
        /*0194*/ 	.word	0xffffffff


	//   ....[91]....
        /*0198*/ 	.word	0xffffffff


	//----- nvinfo : EIATTR_COOP_GROUP_INSTR_OFFSETS
	.align		4
.L_3193:
        /*019c*/ 	.byte	0x04, 0x28
        /*019e*/ 	.short	(.L_3195 - .L_3194)


	//   ....[0]....
.L_3194:
        /*01a0*/ 	.word	0x000009b0


	//   ....[1]....
        /*01a4*/ 	.word	0x00000a40


	//   ....[2]....
        /*01a8*/ 	.word	0x00000ad0


	//   ....[3]....
        /*01ac*/ 	.word	0x000012c0


	//   ....[4]....
        /*01b0*/ 	.word	0x00001c10


	//   ....[5]....
        /*01b4*/ 	.word	0x00001c50


	//   ....[6]....
        /*01b8*/ 	.word	0x00001c80


	//   ....[7]....
        /*01bc*/ 	.word	0x00001c90


	//   ....[8]....
        /*01c0*/ 	.word	0x00001ca0


	//   ....[9]....
        /*01c4*/ 	.word	0x00001cb0


	//   ....[10]....
        /*01c8*/ 	.word	0x00001d50


	//   ....[11]....
        /*01cc*/ 	.word	0x00001d80


	//   ....[12]....
        /*01d0*/ 	.word	0x00001da0


	//   ....[13]....
        /*01d4*/ 	.word	0x00001db0


	//   ....[14]....
        /*01d8*/ 	.word	0x00001e50


	//   ....[15]....
        /*01dc*/ 	.word	0x00001e80


	//   ....[16]....
        /*01e0*/ 	.word	0x00001ea0


	//   ....[17]....
        /*01e4*/ 	.word	0x00001eb0


	//   ....[18]....
        /*01e8*/ 	.word	0x00001f50


	//   ....[19]....
        /*01ec*/ 	.word	0x00001f80


	//   ....[20]....
        /*01f0*/ 	.word	0x00001fa0


	//   ....[21]....
        /*01f4*/ 	.word	0x00001fb0


	//   ....[22]....
        /*01f8*/ 	.word	0x000020c0


	//   ....[23]....
        /*01fc*/ 	.word	0x00002100


	//   ....[24]....
        /*0200*/ 	.word	0x00002140


	//   ....[25]....
        /*0204*/ 	.word	0x00002180


	//   ....[26]....
        /*0208*/ 	.word	0x00002380


	//   ....[27]....
        /*020c*/ 	.word	0x00002410


	//   ....[28]....
        /*0210*/ 	.word	0x00002450


	//   ....[29]....
        /*0214*/ 	.word	0x00002490


	//   ....[30]....
        /*0218*/ 	.word	0x00002a40


	//   ....[31]....
        /*021c*/ 	.word	0x00002a60


	//   ....[32]....
        /*0220*/ 	.word	0x00002a70


	//   ....[33]....
        /*0224*/ 	.word	0x00002a80


	//   ....[34]....
        /*0228*/ 	.word	0x00002b80


	//   ....[35]....
        /*022c*/ 	.word	0x00002bc0


	//   ....[36]....
        /*0230*/ 	.word	0x00002bd0


	//   ....[37]....
        /*0234*/ 	.word	0x00002be0


	//   ....[38]....
        /*0238*/ 	.word	0x00002dc0


	//   ....[39]....
        /*023c*/ 	.word	0x00002e00


	//   ....[40]....
        /*0240*/ 	.word	0x00002e20


	//   ....[41]....
        /*0244*/ 	.word	0x00002e30


	//   ....[42]....
        /*0248*/ 	.word	0x00003040


	//   ....[43]....
        /*024c*/ 	.word	0x00003080


	//   ....[44]....
        /*0250*/ 	.word	0x000030c0


	//   ....[45]....
        /*0254*/ 	.word	0x000030d0


	//   ....[46]....
        /*0258*/ 	.word	0x00003350


	//   ....[47]....
        /*025c*/ 	.word	0x00003390


	//   ....[48]....
        /*0260*/ 	.word	0x000033d0


	//   ....[49]....
        /*0264*/ 	.word	0x00003400


	//   ....[50]....
        /*0268*/ 	.word	0x00003680


	//   ....[51]....
        /*026c*/ 	.word	0x000036c0


	//   ....[52]....
        /*0270*/ 	.word	0x00003700


	//   ....[53]....
        /*0274*/ 	.word	0x00003740


	//   ....[54]....
        /*0278*/ 	.word	0x00003780


	//   ....[55]....
        /*027c*/ 	.word	0x000037c0


	//   ....[56]....
        /*0280*/ 	.word	0x00003890


	//   ....[57]....
        /*0284*/ 	.word	0x000038e0


	//   ....[58]....
        /*0288*/ 	.word	0x00003960


	//   ....[59]....
        /*028c*/ 	.word	0x00003b00


	//   ....[60]....
        /*0290*/ 	.word	0x00004fa0


	//   ....[61]....
        /*0294*/ 	.word	0x00004fe0


	//   ....[62]....
        /*0298*/ 	.word	0x00005020


	//   ....[63]....
        /*029c*/ 	.word	0x00005060


	//   ....[64]....
        /*02a0*/ 	.word	0x000050f0


	//   ....[65]....
        /*02a4*/ 	.word	0x00005110


	//   ....[66]....
        /*02a8*/ 	.word	0x00005130


	//   ....[67]....
        /*02ac*/ 	.word	0x00005150


	//   ....[68]....
        /*02b0*/ 	.word	0x00005190


	//   ....[69]....
        /*02b4*/ 	.word	0x000051b0


	//   ....[70]....
        /*02b8*/ 	.word	0x000051e0


	//   ....[71]....
        /*02bc*/ 	.word	0x00005210


	//   ....[72]....
        /*02c0*/ 	.word	0x000052e0


	//   ....[73]....
        /*02c4*/ 	.word	0x00005320


	//   ....[74]....
        /*02c8*/ 	.word	0x00005360


	//   ....[75]....
        /*02cc*/ 	.word	0x000053a0


	//   ....[76]....
        /*02d0*/ 	.word	0x000054f0


	//   ....[77]....
        /*02d4*/ 	.word	0x00005530


	//   ....[78]....
        /*02d8*/ 	.word	0x00005570


	//   ....[79]....
        /*02dc*/ 	.word	0x000055b0


	//   ....[80]....
        /*02e0*/ 	.word	0x000059c0


	//   ....[81]....
        /*02e4*/ 	.word	0x00005ba0


	//   ....[82]....
        /*02e8*/ 	.word	0x00005d00


	//   ....[83]....
        /*02ec*/ 	.word	0x00005d50


	//   ....[84]....
        /*02f0*/ 	.word	0x00005da0


	//   ....[85]....
        /*02f4*/ 	.word	0x00005dd0


	//   ....[86]....
        /*02f8*/ 	.word	0x00005df0


	//   ....[87]....
        /*02fc*/ 	.word	0x00005ed0


	//   ....[88]....
        /*0300*/ 	.word	0x00005f10


	//   ....[89]....
        /*0304*/ 	.word	0x00005f60


	//   ....[90]....
        /*0308*/ 	.word	0x00005f90


	//   ....[91]....
        /*030c*/ 	.word	0x00005fb0


	//----- nvinfo : EIATTR_EXIT_INSTR_OFFSETS
	.align		4
.L_3195:
        /*0310*/ 	.byte	0x04, 0x1c
        /*0312*/ 	.short	(.L_3197 - .L_3196)


	//   ....[0]....
.L_3196:
        /*0314*/ 	.word	0x00006080


	//   ....[1]....
        /*0318*/ 	.word	0x00006380


	//----- nvinfo : EIATTR_MAX_THREADS
	.align		4
.L_3197:
        /*031c*/ 	.byte	0x04, 0x05
        /*031e*/ 	.short	(.L_3199 - .L_3198)
.L_3198:
        /*0320*/ 	.word	0x00000020
        /*0324*/ 	.word	0x00000001
        /*0328*/ 	.word	0x00000001


	//----- nvinfo : EIATTR_CRS_STACK_SIZE
	.align		4
.L_3199:
        /*032c*/ 	.byte	0x04, 0x1e
        /*032e*/ 	.short	(.L_3201 - .L_3200)
.L_3200:
        /*0330*/ 	.word	0x00000000


	//----- nvinfo : EIATTR_CBANK_PARAM_SIZE
	.align		4
.L_3201:
        /*0334*/ 	.byte	0x03, 0x19
        /*0336*/ 	.short	0x01f0


	//----- nvinfo : EIATTR_PARAM_CBANK
	.align		4
        /*0338*/ 	.byte	0x04, 0x0a
        /*033a*/ 	.short	(.L_3203 - .L_3202)
	.align		4
.L_3202:
        /*033c*/ 	.word	index@(.nv.constant0._Z25selective_scan_bwd_kernelI32Selective_Scan_bwd_kernel_traitsILi32ELi8ELb1ELb0ELb1ELb0ELb0EfN3c107complexIfEEEEv12SSMParamsBwd)
        /*0340*/ 	.short	0x0210
        /*0342*/ 	.short	0x01f0


	//----- nvinfo : EIATTR_SW_WAR
	.align		4
.L_3203:
        /*0344*/ 	.byte	0x04, 0x36
        /*0346*/ 	.short	(.L_3205 - .L_3204)
.L_3204:
        /*0348*/ 	.word	0x00000008
.L_3205:


//--------------------- .nv.info._Z25selective_scan_bwd_kernelI32Selective_Scan_bwd_kernel_traitsILi32ELi8ELb1ELb0ELb1ELb0ELb1EfN3c107complexIfEEEEv12SSMParamsBwd --------------------------
	.section	.nv.info._Z25selective_scan_bwd_kernelI32Selective_Scan_bwd_kernel_traitsILi32ELi8ELb1ELb0ELb1ELb0ELb1EfN3c107complexIfEEEEv12SSMParamsBwd,"",@"SHT_CUDA_INFO"
	.sectionflags	@""
	.align	4


	//----- nvinfo : EIATTR_CUDA_API_VERSION
	.align		4
        /*0000*/ 	.byte	0x04, 0x37
        /*0002*/ 	.short	(.L_3207 - .L_3206)
.L_3206:
        /*0004*/ 	.word	0x00000082


	//----- nvinfo : EIATTR_KPARAM_INFO
	.align		4
.L_3207:
        /*0008*/ 	.byte	0x04, 0x17
        /*000a*/ 	.short	(.L_3209 - .L_3208)
.L_3208:
        /*000c*/ 	.word	0x00000000
        /*0010*/ 	.short	0x0000
        /*0012*/ 	.short	0x0000
        /*0014*/ 	.byte	0x00, 0xf0, 0xc1, 0x07


	//----- nvinfo : EIATTR_SPARSE_MMA_MASK
	.align		4
.L_3209:
        /*0018*/ 	.byte	0x03, 0x50
        /*001a*/ 	.short	0x0000


	//----- nvinfo : EIATTR_MAXREG_COUNT
	.align		4
        /*001c*/ 	.byte	0x03, 0x1b
        /*001e*/ 	.short	0x00ff


	//----- nvinfo : EIATTR_NUM_BARRIERS
	.align		4
        /*0020*/ 	.byte	0x02, 0x4c
        /*0022*/ 	.byte	0x01
	.zero		1


	//----- nvinfo : EIATTR_MERCURY_ISA_VERSION
	.align		4
        /*0024*/ 	.byte	0x03, 0x5f
        /*0026*/ 	.short	0x0101


	//----- nvinfo : EIATTR_COOP_GROUP_MASK_REGIDS
	.align		4
        /*0028*/ 	.byte	0x04, 0x29
        /*002a*/ 	.short	(.L_3211 - .L_3210)


	//   ....[0]....
.L_3210:
        /*002c*/ 	.word	0xffffffff


	//   ....[1]....
        /*0030*/ 	.word	0xffffffff


	//   ....[2]....
        /*0034*/ 	.word	0xffffffff


	//   ....[3]....
        /*0038*/ 	.word	0xffffffff


	//   ....[4]....
        /*003c*/ 	.word	0xffffffff


	//   ....[5]....
        /*0040*/ 	.word	0xffffffff


	//   ....[6]....
        /*0044*/ 	.word	0xffffffff


	//   ....[7]....
        /*0048*/ 	.word	0xffffffff


	//   ....[8]....
        /*004c*/ 	.word	0xffffffff


	//   ....[9]....
        /*0050*/ 	.word	0xffffffff


	//   ....[10]....
        /*0054*/ 	.word	0xffffffff


	//   ....[11]....
        /*0058*/ 	.word	0xffffffff


	//   ....[12]....
        /*005c*/ 	.word	0xffffffff


	//   ....[13]....
        /*0060*/ 	.word	0xffffffff


	//   ....[14]....
        /*0064*/ 	.word	0xffffffff


	//   ....[15]....
        /*0068*/ 	.word	0xffffffff


	//   ....[16]....
        /*006c*/ 	.word	0xffffffff


	//   ....[17]....
        /*0070*/ 	.word	0xffffffff


	//   ....[18]....
        /*0074*/ 	.word	0xffffffff


	//   ....[19]....
        /*0078*/ 	.word	0xffffffff


	//   ....[20]....
        /*007c*/ 	.word	0xffffffff


	//   ....[21]....
        /*0080*/ 	.word	0xffffffff


	//   ....[22]....
        /*0084*/ 	.word	0xffffffff


	//   ....[23]....
        /*0088*/ 	.word	0xffffffff


	//   ....[24]....
        /*008c*/ 	.word	0xffffffff


	//   ....[25]....
        /*0090*/ 	.word	0xffffffff


	//   ....[26]....
        /*0094*/ 	.word	0xffffffff


	//   ....[27]....
        /*0098*/ 	.word	0xffffffff


	//   ....[28]....
        /*009c*/ 	.word	0xffffffff


	//   ....[29]....
        /*00a0*/ 	.word	0xffffffff


	//   ....[30]....
        /*00a4*/ 	.word	0xffffffff


	//   ....[31]....
        /*00a8*/ 	.word	0xffffffff


	//   ....[32]....
        /*00ac*/ 	.word	0xffffffff


	//   ....[33]....
        /*00b0*/ 	.word	0xffffffff


	//   ....[34]....
        /*00b4*/ 	.word	0xffffffff


	//   ....[35]....
        /*00b8*/ 	.word	0xffffffff


	//   ....[36]....
        /*00bc*/ 	.word	0xffffffff


	//   ....[37]....
        /*00c0*/ 	.word	0xffffffff


	//   ....[38]....
        /*00c4*/ 	.word	0xffffffff


	//   ....[39]....
        /*00c8*/ 	.word	0xffffffff


	//   ....[40]....
        /*00cc*/ 	.word	0xffffffff


	//   ....[41]....
        /*00d0*/ 	.word	0xffffffff


	//   ....[42]....
        /*00d4*/ 	.word	0xffffffff


	//   ....[43]....
        /*00d8*/ 	.word	0xffffffff


	//   ....[44]....
        /*00dc*/ 	.word	0xffffffff


	//   ....[45]....
        /*00e0*/ 	.word	0xffffffff


	//   ....[46]....
        /*00e4*/ 	.word	0xffffffff


	//   ....[47]....
        /*00e8*/ 	.word	0xffffffff


	//   ....[48]....
        /*00ec*/ 	.word	0xffffffff


	//   ....[49]....
        /*00f0*/ 	.word	0xffffffff


	//   ....[50]....
        /*00f4*/ 	.word	0xffffffff


	//   ....[51]....
        /*00f8*/ 	.word	0xffffffff


	//   ....[52]....
        /*00fc*/ 	.word	0xffffffff


	//   ....[53]....
        /*0100*/ 	.word	0xffffffff


	//   ....[54]....
        /*0104*/ 	.word	0xffffffff


	//   ....[55]....
        /*0108*/ 	.word	0xffffffff


	//   ....[56]....
        /*010c*/ 	.word	0xffffffff


	//   ....[57]....
        /*0110*/ 	.word	0xffffffff


	//   ....[58]....
        /*0114*/ 	.word	0xffffffff


	//   ....[59]....
        /*0118*/ 	.word	0xffffffff


	//   ....[60]....
        /*011c*/ 	.word	0xffffffff


	//   ....[61]....
        /*0120*/ 	.word	0xffffffff


	//   ....[62]....
        /*0124*/ 	.word	0xffffffff


	//   ....[63]....
        /*0128*/ 	.word	0xffffffff


	//   ....[64]....
        /*012c*/ 	.word	0xffffffff


	//   ....[65]....
        /*0130*/ 	.word	0xffffffff


	//   ....[66]....
        /*0134*/ 	.word	0xffffffff


	//   ....[67]....
        /*0138*/ 	.word	0xffffffff


	//   ....[68]....
        /*013c*/ 	.word	0xffffffff


	//   ....[69]....
        /*0140*/ 	.word	0xffffffff


	//   ....[70]....
        /*0144*/ 	.word	0xffffffff


	//   ....[71]....
        /*0148*/ 	.word	0xffffffff


	//   ....[72]....
        /*014c*/ 	.word	0xffffffff


	//   ....[73]....
        /*0150*/ 	.word	0xffffffff


	//   ....[74]....
        /*0154*/ 	.word	0xffffffff


	//   ....[75]....
        /*0158*/ 	.word	0xffffffff


	//   ....[76]....
        /*015c*/ 	.word	0xffffffff


	//   ....[77]....
        /*0160*/ 	.word	0xffffffff


	//   ....[78]....
        /*0164*/ 	.word	0xffffffff


	//   ....[79]....
        /*0168*/ 	.word	0xffffffff


	//   ....[80]....
        /*016c*/ 	.word	0xffffffff


	//   ....[81]....
        /*0170*/ 	.word	0xffffffff


	//   ....[82]....
        /*0174*/ 	.word	0xffffffff


	//   ....[83]....
        /*0178*/ 	.word	0xffffffff


	//   ....[84]....
        /*017c*/ 	.word	0xffffffff


	//   ....[85]....
        /*0180*/ 	.word	0xffffffff


	//   ....[86]....
        /*0184*/ 	.word	0xffffffff


	//   ....[87]....
        /*0188*/ 	.word	0xffffffff


	//   ....[88]....
        /*018c*/ 	.word	0xffffffff


	//   ....[89]....
        /*0190*/ 	.word	0xffffffff


	//   ....[90]....
        /*0194*/ 	.word	0xffffffff


	//   ....[91]....
        /*0198*/ 	.word	0xffffffff


	//   ....[92]....
        /*019c*/ 	.word	0xffffffff


	//   ....[93]....
        /*01a0*/ 	.word	0xffffffff


	//   ....[94]....
        /*01a4*/ 	.word	0xffffffff


	//   ....[95]....
        /*01a8*/ 	.word	0xffffffff


	//----- nvinfo : EIATTR_COOP_GROUP_INSTR_OFFSETS
	.align		4
.L_3211:
        /*01ac*/ 	.byte	0x04, 0x28
        /*01ae*/ 	.short	(.L_3213 - .L_3212)


	//   ....[0]....
.L_3212:
        /*01b0*/ 	.word	0x000009f0


	//   ....[1]....
        /*01b4*/ 	.word	0x00000a90


	//   ....[2]....
        /*01b8*/ 	.word	0x00000c10


	//   ....[3]....
        /*01bc*/ 	.word	0x00000d50


	//   ....[4]....
        /*01c0*/ 	.word	0x00001050


	//   ....[5]....
        /*01c4*/ 	.word	0x00001340


	//   ....[6]....
        /*01c8*/ 	.word	0x000015e0


	//   ....[7]....
        /*01cc*/ 	.word	0x00001ef0


	//   ....[8]....
        /*01d0*/ 	.word	0x00002850


	//   ....[9]....
        /*01d4*/ 	.word	0x00002890


	//   ....[10]....
        /*01d8*/ 	.word	0x000028d0


	//   ....[11]....
        /*01dc*/ 	.word	0x000028e0


	//   ....[12]....
        /*01e0*/ 	.word	0x00002980


	//   ....[13]....
        /*01e4*/ 	.word	0x000029a0


	//   ....[14]....
        /*01e8*/ 	.word	0x000029d0


	//   ....[15]....
        /*01ec*/ 	.word	0x000029e0


	//   ....[16]....
        /*01f0*/ 	.word	0x00002aa0


	//   ....[17]....
        /*01f4*/ 	.word	0x00002ac0


	//   ....[18]....
        /*01f8*/ 	.word	0x00002ad0


	//   ....[19]....
        /*01fc*/ 	.word	0x00002ae0


	//   ....[20]....
        /*0200*/ 	.word	0x00002ba0


	//   ....[21]....
        /*0204*/ 	.word	0x00002bc0


	//   ....[22]....
        /*0208*/ 	.word	0x00002bd0


	//   ....[23]....
        /*020c*/ 	.word	0x00002be0


	//   ....[24]....
        /*0210*/ 	.word	0x00002ce0


	//   ....[25]....
        /*0214*/ 	.word	0x00002d20


	//   ....[26]....
        /*0218*/ 	.word	0x00002d60


	//   ....[27]....
        /*021c*/ 	.word	0x00002da0


	//   ....[28]....
        /*0220*/ 	.word	0x00002fa0


	//   ....[29]....
        /*0224*/ 	.word	0x00002fe0


	//   ....[30]....
        /*0228*/ 	.word	0x00003020


	//   ....[31]....
        /*022c*/ 	.word	0x00003060


	//   ....[32]....
        /*0230*/ 	.word	0x000030a0


	//   ....[33]....
        /*0234*/ 	.word	0x000030d0


	//   ....[34]....
        /*0238*/ 	.word	0x00003690


	//   ....[35]....
        /*023c*/ 	.word	0x000036a0


	//   ....[36]....
        /*0240*/ 	.word	0x000036b0


	//   ....[37]....
        /*0244*/ 	.word	0x000036c0


	//   ....[38]....
        /*0248*/ 	.word	0x000037c0


	//   ....[39]....
        /*024c*/ 	.word	0x00003800


	//   ....[40]....
        /*0250*/ 	.word	0x00003810


	//   ....[41]....
        /*0254*/ 	.word	0x00003820


	//   ....[42]....
        /*0258*/ 	.word	0x00003a10


	//   ....[43]....
        /*025c*/ 	.word	0x00003a50


	//   ....[44]....
        /*0260*/ 	.word	0x00003a60


	//   ....[45]....
        /*0264*/ 	.word	0x00003a70


	//   ....[46]....
        /*0268*/ 	.word	0x00003c80


	//   ....[47]....
        /*026c*/ 	.word	0x00003cc0


	//   ....[48]....
        /*0270*/ 	.word	0x00003d00


	//   ....[49]....
        /*0274*/ 	.word	0x00003d10


	//   ....[50]....
        /*0278*/ 	.word	0x00003ee0


	//   ....[51]....
        /*027c*/ 	.word	0x00004000


	//   ....[52]....
        /*0280*/ 	.word	0x00004030


	//   ....[53]....
        /*0284*/ 	.word	0x00004040


	//   ....[54]....
        /*0288*/ 	.word	0x00004270


	//   ....[55]....
        /*028c*/ 	.word	0x000042b0


	//   ....[56]....
        /*0290*/ 	.word	0x000042f0


	//   ....[57]....
        /*0294*/ 	.word	0x00004330


	//   ....[58]....
        /*0298*/ 	.word	0x00004370


	//   ....[59]....
        /*029c*/ 	.word	0x000043b0


	//   ....[60]....
        /*02a0*/ 	.word	0x00004500


	//   ....[61]....
        /*02a4*/ 	.word	0x000045a0


	//   ....[62]....
        /*02a8*/ 	.word	0x00004620


	//   ....[63]....
        /*02ac*/ 	.word	0x00004720


	//   ....[64]....
        /*02b0*/ 	.word	0x00005bd0


	//   ....[65]....
        /*02b4*/ 	.word	0x00005c10


	//   ....[66]....
        /*02b8*/ 	.word	0x00005c50


	//   ....[67]....
        /*02bc*/ 	.word	0x00005c90


	//   ....[68]....
        /*02c0*/ 	.word	0x00005d20


	//   ....[69]....
        /*02c4*/ 	.word	0x00005d40


	//   ....[70]....
        /*02c8*/ 	.word	0x00005d60


	//   ....[71]....
        /*02cc*/ 	.word	0x00005d80


	//   ....[72]....
        /*02d0*/ 	.word	0x00005df0


	//   ....[73]....
        /*02d4*/ 	.word	0x00005e30


	//   ....[74]....
        /*02d8*/ 	.word	0x00005e60


	//   ....[75]....
        /*02dc*/ 	.word	0x00005e90


	//   ....[76]....
        /*02e0*/ 	.word	0x00005f90


	//   ....[77]....
        /*02e4*/ 	.word	0x00005fd0


	//   ....[78]....
        /*02e8*/ 	.word	0x00006010


	//   ....[79]....
        /*02ec*/ 	.word	0x00006050


	//   ....[80]....
        /*02f0*/ 	.word	0x000061a0


	//   ....[81]....
        /*02f4*/ 	.word	0x000061e0


	//   ....[82]....
        /*02f8*/ 	.word	0x00006220


	//   ....[83]....
        /*02fc*/ 	.word	0x00006260


	//   ....[84]....
        /*0300*/ 	.word	0x000065b0


	//   ....[85]....
        /*0304*/ 	.word	0x00006790


	//   ....[86]....
        /*0308*/ 	.word	0x000068f0


	//   ....[87]....
        /*030c*/ 	.word	0x00006940


	//   ....[88]....
        /*0310*/ 	.word	0x00006990


	//   ....[89]....
        /*0314*/ 	.word	0x000069c0


	//   ....[90]....
        /*0318*/ 	.word	0x000069e0


	//   ....[91]....
        /*031c*/ 	.word	0x00006ac0


	//   ....[92]....
        /*0320*/ 	.word	0x00006b00


	//   ....[93]....
        /*0324*/ 	.word	0x00006b50


	//   ....[94]....
        /*0328*/ 	.word	0x00006b80


	//   ....[95]....
        /*032c*/ 	.word	0x00006ba0


	//----- nvinfo : EIATTR_EXIT_INSTR_OFFSETS
	.align		4
.L_3213:
        /*0330*/ 	.byte	0x04, 0x1c
        /*0332*/ 	.short	(.L_3215 - .L_3214)


	//   ....[0]....
.L_3214:
        /*0334*/ 	.word	0x00006c70


	//   ....[1]....
        /*0338*/ 	.word	0x00006f70


	//----- nvinfo : EIATTR_MAX_THREADS
	.align		4
.L_3215:
        /*033c*/ 	.byte	0x04, 0x05
        /*033e*/ 	.short	(.L_3217 - .L_3216)
.L_3216:
        /*0340*/ 	.word	0x00000020
        /*0344*/ 	.word	0x00000001
        /*0348*/ 	.word	0x00000001


	//----- nvinfo : EIATTR_CRS_STACK_SIZE
	.align		4
.L_3217:
        /*034c*/ 	.byte	0x04, 0x1e
        /*034e*/ 	.short	(.L_3219 - .L_3218)
.L_3218:
        /*0350*/ 	.word	0x00000000


	//----- nvinfo : EIATTR_CBANK_PARAM_SIZE
	.align		4
.L_3219:
        /*0354*/ 	.byte	0x03, 0x19
        /*0356*/ 	.short	0x01f0


	//----- nvinfo : EIATTR_PARAM_CBANK
	.align		4
        /*0358*/ 	.byte	0x04, 0x0a
        /*035a*/ 	.short	(.L_3221 - .L_3220)
	.align		4
.L_3220:
        /*035c*/ 	.word	index@(.nv.constant0._Z25selective_scan_bwd_kernelI32Selective_Scan_bwd_kernel_traitsILi32ELi8ELb1ELb0ELb1ELb0ELb1EfN3c107complexIfEEEEv12SSMParamsBwd)
        /*0360*/ 	.short	0x0210
        /*0362*/ 	.short	0x01f0


	//----- nvinfo : EIATTR_SW_WAR
	.align		4
.L_3221:
        /*0364*/ 	.byte	0x04, 0x36
        /*0366*/ 	.short	(.L_3223 - .L_3222)
.L_3222:
        /*0368*/ 	.word	0x00000008
.L_3223:


//--------------------- .nv.info._Z25selective_scan_bwd_kernelI32Selective_Scan_bwd_kernel_traitsILi32ELi8ELb1ELb0ELb1ELb1ELb0EfN3c107complexIfEEEEv12SSMParamsBwd --------------------------
	.section	.nv.info._Z25selective_scan_bwd_kernelI32Selective_Scan_bwd_kernel_traitsILi32ELi8ELb1ELb0ELb1ELb1ELb0EfN3c107complexIfEEEEv12SSMParamsBwd,"",@"SHT_CUDA_INFO"
	.sectionflags	@""
	.align	4


	//----- nvinfo : EIATTR_CUDA_API_VERSION
	.align		4
        /*0000*/ 	.byte	0x04, 0x37
        /*0002*/ 	.short	(.L_3225 - .L_3224)
.L_3224:
        /*0004*/ 	.word	0x00000082


	//----- nvinfo : EIATTR_KPARAM_INFO
	.align		4
.L_3225:
        /*0008*/ 	.byte	0x04, 0x17
        /*000a*/ 	.short	(.L_3227 - .L_3226)
.L_3226:
        /*000c*/ 	.word	0x00000000
        /*0010*/ 	.short	0x0000
        /*0012*/ 	.short	0x0000
        /*0014*/ 	.byte	0x00, 0xf0, 0xc1, 0x07


	//----- nvinfo : EIATTR_SPARSE_MMA_MASK
	.align		4
.L_3227:
        /*0018*/ 	.byte	0x03, 0x50
        /*001a*/ 	.short	0x0000


	//----- nvinfo : EIATTR_MAXREG_COUNT
	.align		4
        /*001c*/ 	.byte	0x03, 0x1b
        /*001e*/ 	.short	0x00ff


	//----- nvinfo : EIATTR_NUM_BARRIERS
	.align		4
        /*0020*/ 	.byte	0x02, 0x4c
        /*0022*/ 	.byte	0x01
	.zero		1


	//----- nvinfo : EIATTR_MERCURY_ISA_VERSION
	.align		4
        /*0024*/ 	.byte	0x03, 0x5f
        /*0026*/ 	.short	0x0101


	//----- nvinfo : EIATTR_COOP_GROUP_MASK_REGIDS
	.align		4
        /*0028*/ 	.byte	0x04, 0x29
        /*002a*/ 	.short	(.L_3229 - .L_3228)


	//   ....[0]....
.L_3228:
        /*002c*/ 	.word	0xffffffff


	//   ....[1]....
        /*0030*/ 	.word	0xffffffff


	//   ....[2]....
        /*0034*/ 	.word	0xffffffff


	//   ....[3]....
        /*0038*/ 	.word	0xffffffff


	//   ....[4]....
        /*003c*/ 	.word	0xffffffff


	//   ....[5]....
        /*0040*/ 	.word	0xffffffff


	//   ....[6]....
        /*0044*/ 	.word	0xffffffff


	//   ....[7]....
        /*0048*/ 	.word	0xffffffff


	//   ....[8]....
        /*004c*/ 	.word	0xffffffff


	//   ....[9]....
        /*0050*/ 	.word	0xffffffff


	//   ....[10]....
        /*0054*/ 	.word	0xffffffff


	//   ....[11]....
        /*0058*/ 	.word	0xffffffff


	//   ....[12]....
        /*005c*/ 	.word	0xffffffff


	//   ....[13]....
        /*0060*/ 	.word	0xffffffff


	//   ....[14]....
        /*0064*/ 	.word	0xffffffff


	//   ....[15]....
        /*0068*/ 	.word	0xffffffff


	//   ....[16]....
        /*006c*/ 	.word	0xffffffff


	//   ....[17]....
        /*0070*/ 	.word	0xffffffff


	//   ....[18]....
        /*0074*/ 	.word	0xffffffff


	//   ....[19]....
        /*0078*/ 	.word	0xffffffff


	//   ....[20]....
        /*007c*/ 	.word	0xffffffff


	//   ....[21]....
        /*0080*/ 	.word	0xffffffff


	//   ....[22]....
        /*0084*/ 	.word	0xffffffff


	//   ....[23]....
        /*0088*/ 	.word	0xffffffff


	//   ....[24]....
        /*008c*/ 	.word	0xffffffff


	//   ....[25]....
        /*0090*/ 	.word	0xffffffff


	//   ....[26]....
        /*0094*/ 	.word	0xffffffff


	//   ....[27]....
        /*0098*/ 	.word	0xffffffff


	//   ....[28]....
        /*009c*/ 	.word	0xffffffff


	//   ....[29]....
        /*00a0*/ 	.word	0xffffffff


	//   ....[30]....
        /*00a4*/ 	.word	0xffffffff


	//   ....[31]....
        /*00a8*/ 	.word	0xffffffff


	//   ....[32]....
        /*00ac*/ 	.word	0xffffffff


	//   ....[33]....
        /*00b0*/ 	.word	0xffffffff


	//   ....[34]....
        /*00b4*/ 	.word	0xffffffff


	//   ....[35]....
        /*00b8*/ 	.word	0xffffffff


	//   ....[36]....
        /*00bc*/ 	.word	0xffffffff


	//   ....[37]....
        /*00c0*/ 	.word	0xffffffff


	//   ....[38]....
        /*00c4*/ 	.word	0xffffffff


	//   ....[39]....
        /*00c8*/ 	.word	0xffffffff


	//   ....[40]....
        /*00cc*/ 	.word	0xffffffff


	//   ....[41]....
        /*00d0*/ 	.word	0xffffffff


	//   ....[42]....
        /*00d4*/ 	.word	0xffffffff


	//   ....[43]....
        /*00d8*/ 	.word	0xffffffff


	//   ....[44]....
        /*00dc*/ 	.word	0xffffffff


	//   ....[45]....
        /*00e0*/ 	.word	0xffffffff


	//   ....[46]....
        /*00e4*/ 	.word	0xffffffff


	//   ....[47]....
        /*00e8*/ 	.word	0xffffffff


	//   ....[48]....
        /*00ec*/ 	.word	0xffffffff


	//   ....[49]....
        /*00f0*/ 	.word	0xffffffff


	//   ....[50]....
        /*00f4*/ 	.word	0xffffffff


	//   ....[51]....
        /*00f8*/ 	.word	0xffffffff


	//   ....[52]....
        /*00fc*/ 	.word	0xffffffff


	//   ....[53]....
        /*0100*/ 	.word	0xffffffff


	//   ....[54]....
        /*0104*/ 	.word	0xffffffff


	//   ....[55]....
        /*0108*/ 	.word	0xffffffff


	//   ....[56]....
        /*010c*/ 	.word	0xffffffff


	//   ....[57]....
        /*0110*/ 	.word	0xffffffff


	//   ....[58]....
        /*0114*/ 	.word	0xffffffff


	//   ....[59]....
        /*0118*/ 	.word	0xffffffff


	//   ....[60]....
        /*011c*/ 	.word	0xffffffff


	//   ....[61]....
        /*0120*/ 	.word	0xffffffff


	//   ....[62]....
        /*0124*/ 	.word	0xffffffff


	//   ....[63]....
        /*0128*/ 	.word	0xffffffff


	//   ....[64]....
        /*012c*/ 	.word	0xffffffff


	//   ....[65]....
        /*0130*/ 	.word	0xffffffff


	//   ....[66]....
        /*0134*/ 	.word	0xffffffff


	//   ....[67]....
        /*0138*/ 	.word	0xffffffff


	//   ....[68]....
        /*013c*/ 	.word	0xffffffff


	//   ....[69]....
        /*0140*/ 	.word	0xffffffff


	//   ....[70]....
        /*0144*/ 	.word	0xffffffff


	//   ....[71]....
        /*0148*/ 	.word	0xffffffff


	//   ....[72]....
        /*014c*/ 	.word	0xffffffff


	//   ....[73]....
        /*0150*/ 	.word	0xffffffff


	//   ....[74]....
        /*0154*/ 	.word	0xffffffff


	//   ....[75]....
        /*0158*/ 	.word	0xffffffff


	//   ....[76]....
        /*015c*/ 	.word	0xffffffff


	//   ....[77]....
        /*0160*/ 	.word	0xffffffff


	//   ....[78]....
        /*0164*/ 	.word	0xffffffff


	//   ....[79]....
        /*0168*/ 	.word	0xffffffff


	//   ....[80]....
        /*016c*/ 	.word	0xffffffff


	//   ....[81]....
        /*0170*/ 	.word	0xffffffff


	//   ....[82]....
        /*0174*/ 	.word	0xffffffff


	//   ....[83]....
        /*0178*/ 	.word	0xffffffff


	//   ....[84]....
        /*017c*/ 	.word	0xffffffff


	//   ....[85]....
        /*0180*/ 	.word	0xffffffff


	//   ....[86]....
        /*0184*/ 	.word	0xffffffff


	//   ....[87]....
        /*0188*/ 	.word	0xffffffff


	//   ....[88]....
        /*018c*/ 	.word	0xffffffff


	//   ....[89]....
        /*0190*/ 	.word	0xffffffff


	//   ....[90]....
        /*0194*/ 	.word	0xffffffff


	//   ....[91]....
        /*0198*/ 	.word	0xffffffff


	//   ....[92]....
        /*019c*/ 	.word	0xffffffff


	//----- nvinfo : EIATTR_COOP_GROUP_INSTR_OFFSETS
	.align		4
.L_3229:
        /*01a0*/ 	.byte	0x04, 0x28
        /*01a2*/ 	.short	(.L_3231 - .L_3230)


	//   ....[0]....
.L_3230:
        /*01a4*/ 	.word	0x000009a0


	//   ....[1]....
        /*01a8*/ 	.word	0x00000a40


	//   ....[2]....
        /*01ac*/ 	.word	0x00000bb0


	//   ....[3]....
        /*01b0*/ 	.word	0x00002400


	//   ....[4]....
        /*01b4*/ 	.word	0x00002d50


	//   ....[5]....
        /*01b8*/ 	.word	0x00002d90


	//   ....[6]....
        /*01bc*/ 	.word	0x00002dc0


	//   ....[7]....
        /*01c0*/ 	.word	0x00002dd0


	//   ....[8]....
        /*01c4*/ 	.word	0x00002de0


	//   ....[9]....
        /*01c8*/ 	.word	0x00002df0


	//   ....[10]....
        /*01cc*/ 	.word	0x00002e90


	//   ....[11]....
        /*01d0*/ 	.word	0x00002eb0


	//   ....[12]....
        /*01d4*/ 	.word	0x00002ee0


	//   ....[13]....
        /*01d8*/ 	.word	0x00002ef0


	//   ....[14]....
        /*01dc*/ 	.word	0x00002f90


	//   ....[15]....
        /*01e0*/ 	.word	0x00002fc0


	//   ....[16]....
        /*01e4*/ 	.word	0x00002fe0


	//   ....[17]....
        /*01e8*/ 	.word	0x00002ff0


	//   ....[18]....
        /*01ec*/ 	.word	0x000030a0


	//   ....[19]....
        /*01f0*/ 	.word	0x000030d0


	//   ....[20]....
        /*01f4*/ 	.word	0x000030e0


	//   ....[21]....
        /*01f8*/ 	.word	0x000030f0


	//   ....[22]....
        /*01fc*/ 	.word	0x000031e0


	//   ....[23]....
        /*0200*/ 	.word	0x00003230


	//   ....[24]....
        /*0204*/ 	.word	0x00003270


	//   ....[25]....
        /*0208*/ 	.word	0x000032b0


	//   ....[26]....
        /*020c*/ 	.word	0x000034d0


	//   ....[27]....
        /*0210*/ 	.word	0x00003550


	//   ....[28]....
        /*0214*/ 	.word	0x00003590


	//   ....[29]....
        /*0218*/ 	.word	0x000035d0


	//   ....[30]....
        /*021c*/ 	.word	0x00003b90


	//   ....[31]....
        /*0220*/ 	.word	0x00003ba0


	//   ....[32]....
        /*0224*/ 	.word	0x00003bb0


	//   ....[33]....
        /*0228*/ 	.word	0x00003bc0


	//   ....[34]....
        /*022c*/ 	.word	0x00003cc0


	//   ....[35]....
        /*0230*/ 	.word	0x00003d00


	//   ....[36]....
        /*0234*/ 	.word	0x00003d10


	//   ....[37]....
        /*0238*/ 	.word	0x00003d20


	//   ....[38]....
        /*023c*/ 	.word	0x00003ef0


	//   ....[39]....
        /*0240*/ 	.word	0x00003f30


	//   ....[40]....
        /*0244*/ 	.word	0x00003f60


	//   ....[41]....
        /*0248*/ 	.word	0x00003f70


	//   ....[42]....
        /*024c*/ 	.word	0x00004150


	//   ....[43]....
        /*0250*/ 	.word	0x00004190


	//   ....[44]....
        /*0254*/ 	.word	0x000041d0


	//   ....[45]....
        /*0258*/ 	.word	0x00004210


	//   ....[46]....
        /*025c*/ 	.word	0x000043e0


	//   ....[47]....
        /*0260*/ 	.word	0x00004500


	//   ....[48]....
        /*0264*/ 	.word	0x00004530


	//   ....[49]....
        /*0268*/ 	.word	0x00004540


	//   ....[50]....
        /*026c*/ 	.word	0x000047a0


	//   ....[51]....
        /*0270*/ 	.word	0x000047e0


	//   ....[52]....
        /*0274*/ 	.word	0x00004820


	//   ....[53]....
        /*0278*/ 	.word	0x00004860


	//   ....[54]....
        /*027c*/ 	.word	0x000048a0


	//   ....[55]....
        /*0280*/ 	.word	0x000048e0


	//   ....[56]....
        /*0284*/ 	.word	0x000049c0


	//   ....[57]....
        /*0288*/ 	.word	0x00004a30


	//   ....[58]....
        /*028c*/ 	.word	0x00004ba0


	//   ....[59]....
        /*0290*/ 	.word	0x00004c30


	//   ....[60]....
        /*0294*/ 	.word	0x000060e0


	//   ....[61]....
        /*0298*/ 	.word	0x00006120


	//   ....[62]....
        /*029c*/ 	.word	0x00006160


	//   ....[63]....
        /*02a0*/ 	.word	0x000061a0


	//   ....[64]....
        /*02a4*/ 	.word	0x00006230


	//   ....[65]....
        /*02a8*/ 	.word	0x00006260


	//   ....[66]....
        /*02ac*/ 	.word	0x00006280


	//   ....[67]....
        /*02b0*/ 	.word	0x00006290


	//   ....[68]....
        /*02b4*/ 	.word	0x000062c0


	//   ....[69]....
        /*02b8*/ 	.word	0x000062e0


	//   ....[70]....
        /*02bc*/ 	.word	0x00006310


	//   ....[71]....
        /*02c0*/ 	.word	0x00006330


	//   ....[72]....
        /*02c4*/ 	.word	0x00006420


	//   ....[73]....
        /*02c8*/ 	.word	0x00006460


	//   ....[74]....
        /*02cc*/ 	.word	0x000064a0


	//   ....[75]....
        /*02d0*/ 	.word	0x000064e0


	//   ....[76]....
        /*02d4*/ 	.word	0x000065f0


	//   ....[77]....
        /*02d8*/ 	.word	0x00006630


	//   ....[78]....
        /*02dc*/ 	.word	0x00006680


	//   ....[79]....
        /*02e0*/ 	.word	0x000066c0


	//   ....[80]....
        /*02e4*/ 	.word	0x00006ab0


	//   ....[81]....
        /*02e8*/ 	.word	0x00006c50


	//   ....[82]....
        /*02ec*/ 	.word	0x000070f0


	//   ....[83]....
        /*02f0*/ 	.word	0x00007250


	//   ....[84]....
        /*02f4*/ 	.word	0x000072a0


	//   ....[85]....
        /*02f8*/ 	.word	0x000072f0


	//   ....[86]....
        /*02fc*/ 	.word	0x00007320


	//   ....[87]....
        /*0300*/ 	.word	0x00007340


	//   ....[88]....
        /*0304*/ 	.word	0x00007420


	//   ....[89]....
        /*0308*/ 	.word	0x00007460


	//   ....[90]....
        /*030c*/ 	.word	0x000074b0


	//   ....[91]....
        /*0310*/ 	.word	0x000074e0


	//   ....[92]....
        /*0314*/ 	.word	0x00007500


	//----- nvinfo : EIATTR_EXIT_INSTR_OFFSETS
	.align		4
.L_3231:
        /*0318*/ 	.byte	0x04, 0x1c
        /*031a*/ 	.short	(.L_3233 - .L_3232)


	//   ....[0]....
.L_3232:
        /*031c*/ 	.word	0x000075d0


	//   ....[1]....
        /*0320*/ 	.word	0x000078d0


	//----- nvinfo : EIATTR_MAX_THREADS
	.align		4
.L_3233:
        /*0324*/ 	.byte	0x04, 0x05
        /*0326*/ 	.short	(.L_3235 - .L_3234)
.L_3234:
        /*0328*/ 	.word	0x00000020
        /*032c*/ 	.word	0x00000001
        /*0330*/ 	.word	0x00000001


	//----- nvinfo : EIATTR_CRS_STACK_SIZE
	.align		4
.L_3235:
        /*0334*/ 	.byte	0x04, 0x1e
        /*0336*/ 	.short	(.L_3237 - .L_3236)
.L_3236:
        /*0338*/ 	.word	0x00000000


	//----- nvinfo : EIATTR_CBANK_PARAM_SIZE
	.align		4
.L_3237:
        /*033c*/ 	.byte	0x03, 0x19
        /*033e*/ 	.short	0x01f0


	//----- nvinfo : EIATTR_PARAM_CBANK
	.align		4
        /*0340*/ 	.byte	0x04, 0x0a
        /*0342*/ 	.short	(.L_3239 - .L_3238)
	.align		4
.L_3238:
        /*0344*/ 	.word	index@(.nv.constant0._Z25selective_scan_bwd_kernelI32Selective_Scan_bwd_kernel_traitsILi32ELi8ELb1ELb0ELb1ELb1ELb0EfN3c107complexIfEEEEv12SSMParamsBwd)
        /*0348*/ 	.short	0x0210
        /*034a*/ 	.short	0x01f0


	//----- nvinfo : EIATTR_SW_WAR
	.align		4
.L_3239:
        /*034c*/ 	.byte	0x04, 0x36
        /*034e*/ 	.short	(.L_3241 - .L_3240)
.L_3240:
        /*0350*/ 	.word	0x00000008
.L_3241:


//--------------------- .nv.info._Z25selective_scan_bwd_kernelI32Selective_Scan_bwd_kernel_traitsILi32ELi8ELb1ELb0ELb1ELb1ELb1EfN3c107complexIfEEEEv12SSMParamsBwd --------------------------
	.section	.nv.info._Z25selective_scan_bwd_kernelI32Selective_Scan_bwd_kernel_traitsILi32ELi8ELb1ELb0ELb1ELb1ELb1EfN3c107complexIfEEEEv12SSMParamsBwd,"",@"SHT_CUDA_INFO"
	.sectionflags	@""
	.align	4


	//----- nvinfo : EIATTR_CUDA_API_VERSION
	.align		4
        /*0000*/ 	.byte	0x04, 0x37
        /*0002*/ 	.short	(.L_3243 - .L_3242)
.L_3242:
        /*0004*/ 	.word	0x00000082


	//----- nvinfo : EIATTR_KPARAM_INFO
	.align		4
.L_3243:
        /*0008*/ 	.byte	0x04, 0x17
        /*000a*/ 	.short	(.L_3245 - .L_3244)
.L_3244:
        /*000c*/ 	.word	0x00000000
        /*0010*/ 	.short	0x0000
        /*0012*/ 	.short	0x0000
        /*0014*/ 	.byte	0x00, 0xf0, 0xc1, 0x07


	//----- nvinfo : EIATTR_SPARSE_MMA_MASK
	.align		4
.L_3245:
        /*0018*/ 	.byte	0x03, 0x50
        /*001a*/ 	.short	0x0000


	//----- nvinfo : EIATTR_MAXREG_COUNT
	.align		4
        /*001c*/ 	.byte	0x03, 0x1b
        /*001e*/ 	.short	0x00ff


	//----- nvinfo : EIATTR_NUM_BARRIERS
	.align		4
        /*0020*/ 	.byte	0x02, 0x4c
        /*0022*/ 	.byte	0x01
	.zero		1


	//----- nvinfo : EIATTR_MERCURY_ISA_VERSION
	.align		4
        /*0024*/ 	.byte	0x03, 0x5f
        /*0026*/ 	.short	0x0101


	//----- nvinfo : EIATTR_COOP_GROUP_MASK_REGIDS
	.align		4
        /*0028*/ 	.byte	0x04, 0x29
        /*002a*/ 	.short	(.L_3247 - .L_3246)


	//   ....[0]....
.L_3246:
        /*002c*/ 	.word	0xffffffff


	//   ....[1]....
        /*0030*/ 	.word	0xffffffff


	//   ....[2]....
        /*0034*/ 	.word	0xffffffff


	//   ....[3]....
        /*0038*/ 	.word	0xffffffff


	//   ....[4]....
        /*003c*/ 	.word	0xffffffff


	//   ....[5]....
        /*0040*/ 	.word	0xffffffff


	//   ....[6]....
        /*0044*/ 	.word	0xffffffff


	//   ....[7]....
        /*0048*/ 	.word	0xffffffff


	//   ....[8]....
        /*004c*/ 	.word	0xffffffff


	//   ....[9]....
        /*0050*/ 	.word	0xffffffff


	//   ....[10]....
        /*0054*/ 	.word	0xffffffff


	//   ....[11]....
        /*0058*/ 	.word	0xffffffff


	//   ....[12]....
        /*005c*/ 	.word	0xffffffff


	//   ....[13]....
        /*0060*/ 	.word	0xffffffff


	//   ....[14]....
        /*0064*/ 	.word	0xffffffff


	//   ....[15]....
        /*0068*/ 	.word	0xffffffff


	//   ....[16]....
        /*006c*/ 	.word	0xffffffff


	//   ....[17]....
        /*0070*/ 	.word	0xffffffff


	//   ....[18]....
        /*0074*/ 	.word	0xffffffff


	//   ....[19]....
        /*0078*/ 	.word	0xffffffff


	//   ....[20]....
        /*007c*/ 	.word	0xffffffff


	//   ....[21]....
        /*0080*/ 	.word	0xffffffff


	//   ....[22]....
        /*0084*/ 	.word	0xffffffff


	//   ....[23]....
        /*0088*/ 	.word	0xffffffff


	//   ....[24]....
        /*008c*/ 	.word	0xffffffff


	//   ....[25]....
        /*0090*/ 	.word	0xffffffff


	//   ....[26]....
        /*0094*/ 	.word	0xffffffff


	//   ....[27]....
        /*0098*/ 	.word	0xffffffff


	//   ....[28]....
        /*009c*/ 	.word	0xffffffff


	//   ....[29]....
        /*00a0*/ 	.word	0xffffffff


	//   ....[30]....
        /*00a4*/ 	.word	0xffffffff


	//   ....[31]....
        /*00a8*/ 	.word	0xffffffff


	//   ....[32]....
        /*00ac*/ 	.word	0xffffffff


	//   ....[33]....
        /*00b0*/ 	.word	0xffffffff


	//   ....[34]....
        /*00b4*/ 	.word	0xffffffff


	//   ....[35]....
        /*00b8*/ 	.word	0xffffffff


	//   ....[36]....
        /*00bc*/ 	.word	0xffffffff


	//   ....[37]....
        /*00c0*/ 	.word	0xffffffff


	//   ....[38]....
        /*00c4*/ 	.word	0xffffffff


	//   ....[39]....
        /*00c8*/ 	.word	0xffffffff


	//   ....[40]....
        /*00cc*/ 	.word	0xffffffff


	//   ....[41]....
        /*00d0*/ 	.word	0xffffffff


	//   ....[42]....
        /*00d4*/ 	.word	0xffffffff


	//   ....[43]....
        /*00d8*/ 	.word	0xffffffff


	//   ....[44]....
        /*00dc*/ 	.word	0xffffffff


	//   ....[45]....
        /*00e0*/ 	.word	0xffffffff


	//   ....[46]....
        /*00e4*/ 	.word	0xffffffff


	//   ....[47]....
        /*00e8*/ 	.word	0xffffffff


	//   ....[48]....
        /*00ec*/ 	.word	0xffffffff


	//   ....[49]....
        /*00f0*/ 	.word	0xffffffff


	//   ....[50]....
        /*00f4*/ 	.word	0xffffffff


	//   ....[51]....
        /*00f8*/ 	.word	0xffffffff


	//   ....[52]....
        /*00fc*/ 	.word	0xffffffff


	//   ....[53]....
        /*0100*/ 	.word	0xffffffff


	//   ....[54]....
        /*0104*/ 	.word	0xffffffff


	//   ....[55]....
        /*0108*/ 	.word	0xffffffff


	//   ....[56]....
        /*010c*/ 	.word	0xffffffff


	//   ....[57]....
        /*0110*/ 	.word	0xffffffff


	//   ....[58]....
        /*0114*/ 	.word	0xffffffff


	//   ....[59]....
        /*0118*/ 	.word	0xffffffff


	//   ....[60]....
        /*011c*/ 	.word	0xffffffff


	//   ....[61]....
        /*0120*/ 	.word	0xffffffff


	//   ....[62]....
        /*0124*/ 	.word	0xffffffff


	//   ....[63]....
        /*0128*/ 	.word	0xffffffff


	//   ....[64]....
        /*012c*/ 	.word	0xffffffff


	//   ....[65]....
        /*0130*/ 	.word	0xffffffff


	//   ....[66]....
        /*0134*/ 	.word	0xffffffff


	//   ....[67]....
        /*0138*/ 	.word	0xffffffff


	//   ....[68]....
        /*013c*/ 	.word	0xffffffff


	//   ....[69]....
        /*0140*/ 	.word	0xffffffff


	//   ....[70]....
        /*0144*/ 	.word	0xffffffff


	//   ....[71]....
        /*0148*/ 	.word	0xffffffff


	//   ....[72]....
        /*014c*/ 	.word	0xffffffff


	//   ....[73]....
        /*0150*/ 	.word	0xffffffff


	//   ....[74]....
        /*0154*/ 	.word	0xffffffff


	//   ....[75]....
        /*0158*/ 	.word	0xffffffff


	//   ....[76]....
        /*015c*/ 	.word	0xffffffff


	//   ....[77]....
        /*0160*/ 	.word	0xffffffff


	//   ....[78]....
        /*0164*/ 	.word	0xffffffff


	//   ....[79]....
        /*0168*/ 	.word	0xffffffff


	//   ....[80]....
        /*016c*/ 	.word	0xffffffff


	//   ....[81]....
        /*0170*/ 	.word	0xffffffff


	//   ....[82]....
        /*0174*/ 	.word	0xffffffff


	//   ....[83]....
        /*0178*/ 	.word	0xffffffff


	//   ....[84]....
        /*017c*/ 	.word	0xffffffff


	//   ....[85]....
        /*0180*/ 	.word	0xffffffff


	//   ....[86]....
        /*0184*/ 	.word	0xffffffff


	//   ....[87]....
        /*0188*/ 	.word	0xffffffff


	//   ....[88]....
        /*018c*/ 	.word	0xffffffff


	//   ....[89]....
        /*0190*/ 	.word	0xffffffff


	//   ....[90]....
        /*0194*/ 	.word	0xffffffff


	//   ....[91]....
        /*0198*/ 	.word	0xffffffff


	//   ....[92]....
        /*019c*/ 	.word	0xffffffff


	//   ....[93]....
        /*01a0*/ 	.word	0xffffffff


	//   ....[94]....
        /*01a4*/ 	.word	0xffffffff


	//   ....[95]....
        /*01a8*/ 	.word	0xffffffff


	//   ....[96]....
        /*01ac*/ 	.word	0xffffffff


	//----- nvinfo : EIATTR_COOP_GROUP_INSTR_OFFSETS
	.align		4
.L_3247:
        /*01b0*/ 	.byte	0x04, 0x28
        /*01b2*/ 	.short	(.L_3249 - .L_3248)


	//   ....[0]....
.L_3248:
        /*01b4*/ 	.word	0x000009b0


	//   ....[1]....
        /*01b8*/ 	.word	0x00000a60


	//   ....[2]....
        /*01bc*/ 	.word	0x00000c40


	//   ....[3]....
        /*01c0*/ 	.word	0x00001f80


	//   ....[4]....
        /*01c4*/ 	.word	0x00002240


	//   ....[5]....
        /*01c8*/ 	.word	0x00002570


	//   ....[6]....
        /*01cc*/ 	.word	0x00002810


	//   ....[7]....
        /*01d0*/ 	.word	0x00002fe0


	//   ....[8]....
        /*01d4*/ 	.word	0x00003980


	//   ....[9]....
        /*01d8*/ 	.word	0x000039c0


	//   ....[10]....
        /*01dc*/ 	.word	0x00003a00


	//   ....[11]....
        /*01e0*/ 	.word	0x00003a10


	//   ....[12]....
        /*01e4*/ 	.word	0x00003a20


	//   ....[13]....
        /*01e8*/ 	.word	0x00003ac0


	//   ....[14]....
        /*01ec*/ 	.word	0x00003af0


	//   ....[15]....
        /*01f0*/ 	.word	0x00003b10


	//   ....[16]....
        /*01f4*/ 	.word	0x00003b20


	//   ....[17]....
        /*01f8*/ 	.word	0x00003be0


	//   ....[18]....
        /*01fc*/ 	.word	0x00003c00


	//   ....[19]....
        /*0200*/ 	.word	0x00003c10


	//   ....[20]....
        /*0204*/ 	.word	0x00003c20


	//   ....[21]....
        /*0208*/ 	.word	0x00003ce0


	//   ....[22]....
        /*020c*/ 	.word	0x00003d00


	//   ....[23]....
        /*0210*/ 	.word	0x00003d10


	//   ....[24]....
        /*0214*/ 	.word	0x00003d20


	//   ....[25]....
        /*0218*/ 	.word	0x00003e20


	//   ....[26]....
        /*021c*/ 	.word	0x00003e60


	//   ....[27]....
        /*0220*/ 	.word	0x00003ea0


	//   ....[28]....
        /*0224*/ 	.word	0x00003ee0


	//   ....[29]....
        /*0228*/ 	.word	0x00004110


	//   ....[30]....
        /*022c*/ 	.word	0x00004150


	//   ....[31]....
        /*0230*/ 	.word	0x00004190


	//   ....[32]....
        /*0234*/ 	.word	0x000041d0


	//   ....[33]....
        /*0238*/ 	.word	0x00004200


	//   ....[34]....
        /*023c*/ 	.word	0x000047c0


	//   ....[35]....
        /*0240*/ 	.word	0x000047d0


	//   ....[36]....
        /*0244*/ 	.word	0x000047e0


	//   ....[37]....
        /*0248*/ 	.word	0x000047f0


	//   ....[38]....
        /*024c*/ 	.word	0x000048f0


	//   ....[39]....
        /*0250*/ 	.word	0x00004930


	//   ....[40]....
        /*0254*/ 	.word	0x00004940


	//   ....[41]....
        /*0258*/ 	.word	0x00004950


	//   ....[42]....
        /*025c*/ 	.word	0x00004b40


	//   ....[43]....
        /*0260*/ 	.word	0x00004b80


	//   ....[44]....
        /*0264*/ 	.word	0x00004b90


	//   ....[45]....
        /*0268*/ 	.word	0x00004ba0


	//   ....[46]....
        /*026c*/ 	.word	0x00004da0


	//   ....[47]....
        /*0270*/ 	.word	0x00004de0


	//   ....[48]....
        /*0274*/ 	.word	0x00004e20


	//   ....[49]....
        /*0278*/ 	.word	0x00004e40


	//   ....[50]....
        /*027c*/ 	.word	0x000050d0


	//   ....[51]....
        /*0280*/ 	.word	0x00005110


	//   ....[52]....
        /*0284*/ 	.word	0x00005150


	//   ....[53]....
        /*0288*/ 	.word	0x00005170


	//   ....[54]....
        /*028c*/ 	.word	0x00005390


	//   ....[55]....
        /*0290*/ 	.word	0x000053d0


	//   ....[56]....
        /*0294*/ 	.word	0x00005410


	//   ....[57]....
        /*0298*/ 	.word	0x00005450


	//   ....[58]....
        /*029c*/ 	.word	0x00005490


	//   ....[59]....
        /*02a0*/ 	.word	0x000054d0


	//   ....[60]....
        /*02a4*/ 	.word	0x00005620


	//   ....[61]....
        /*02a8*/ 	.word	0x00005720


	//   ....[62]....
        /*02ac*/ 	.word	0x00005760


	//   ....[63]....
        /*02b0*/ 	.word	0x000057c0


	//   ....[64]....
        /*02b4*/ 	.word	0x00006d20


	//   ....[65]....
        /*02b8*/ 	.word	0x00006d60


	//   ....[66]....
        /*02bc*/ 	.word	0x00006da0


	//   ....[67]....
        /*02c0*/ 	.word	0x00006de0


	//   ....[68]....
        /*02c4*/ 	.word	0x00006e70


	//   ....[69]....
        /*02c8*/ 	.word	0x00006e90


	//   ....[70]....
        /*02cc*/ 	.word	0x00006eb0


	//   ....[71]....
        /*02d0*/ 	.word	0x00006ed0


	//   ....[72]....
        /*02d4*/ 	.word	0x00006f10


	//   ....[73]....
        /*02d8*/ 	.word	0x00006f30


	//   ....[74]....
        /*02dc*/ 	.word	0x00006f60


	//   ....[75]....
        /*02e0*/ 	.word	0x00006f90


	//   ....[76]....
        /*02e4*/ 	.word	0x000070a0


	//   ....[77]....
        /*02e8*/ 	.word	0x000070e0


	//   ....[78]....
        /*02ec*/ 	.word	0x00007120


	//   ....[79]....
        /*02f0*/ 	.word	0x00007160


	//   ....[80]....
        /*02f4*/ 	.word	0x00007270


	//   ....[81]....
        /*02f8*/ 	.word	0x000072b0


	//   ....[82]....
        /*02fc*/ 	.word	0x00007300


	//   ....[83]....
        /*0300*/ 	.word	0x00007340


	//   ....[84]....
        /*0304*/ 	.word	0x000076a0


	//   ....[85]....
        /*0308*/ 	.word	0x000079b0


	//   ....[86]....
        /*030c*/ 	.word	0x00007cf0


	//   ....[87]....
        /*0310*/ 	.word	0x00007e40


	//   ....[88]....
        /*0314*/ 	.word	0x00007e90


	//   ....[89]....
        /*0318*/ 	.word	0x00007ee0


	//   ....[90]....
        /*031c*/ 	.word	0x00007f10


	//   ....[91]....
        /*0320*/ 	.word	0x00007f30


	//   ....[92]....
        /*0324*/ 	.word	0x00008010


	//   ....[93]....
        /*0328*/ 	.word	0x00008050


	//   ....[94]....
        /*032c*/ 	.word	0x000080a0


	//   ....[95]....
        /*0330*/ 	.word	0x000080d0


	//   ....[96]....
        /*0334*/ 	.word	0x000080f0


	//----- nvinfo : EIATTR_EXIT_INSTR_OFFSETS
	.align		4
.L_3249:
        /*0338*/ 	.byte	0x04, 0x1c
        /*033a*/ 	.short	(.L_3251 - .L_3250)


	//   ....[0]....
.L_3250:
        /*033c*/ 	.word	0x000081c0


	//   ....[1]....
        /*0340*/ 	.word	0x000084c0


	//----- nvinfo : EIATTR_MAX_THREADS
	.align		4
.L_3251:
        /*0344*/ 	.byte	0x04, 0x05
        /*0346*/ 	.short	(.L_3253 - .L_3252)
.L_3252:
        /*0348*/ 	.word	0x00000020
        /*034c*/ 	.word	0x00000001
        /*0350*/ 	.word	0x00000001


	//----- nvinfo : EIATTR_CRS_STACK_SIZE
	.align		4
.L_3253:
        /*0354*/ 	.byte	0x04, 0x1e
        /*0356*/ 	.short	(.L_3255 - .L_3254)
.L_3254:
        /*0358*/ 	.word	0x00000000


	//----- nvinfo : EIATTR_CBANK_PARAM_SIZE
	.align		4
.L_3255:
        /*035c*/ 	.byte	0x03, 0x19
        /*035e*/ 	.short	0x01f0


	//----- nvinfo : EIATTR_PARAM_CBANK
	.align		4
        /*0360*/ 	.byte	0x04, 0x0a
        /*0362*/ 	.short	(.L_3257 - .L_3256)
	.align		4
.L_3256:
        /*0364*/ 	.word	index@(.nv.constant0._Z25selective_scan_bwd_kernelI32Selective_Scan_bwd_kernel_traitsILi32ELi8ELb1ELb0ELb1ELb1ELb1EfN3c107complexIfEEEEv12SSMParamsBwd)
        /*0368*/ 	.short	0x0210
        /*036a*/ 	.short	0x01f0


	//----- nvinfo : EIATTR_SW_WAR
	.align		4
.L_3257:
        /*036c*/ 	.byte	0x04, 0x36
        /*036e*/ 	.short	(.L_3259 - .L_3258)
.L_3258:
        /*0370*/ 	.word	0x00000008
.L_3259:


//--------------------- .nv.info._Z25selective_scan_bwd_kernelI32Selective_Scan_bwd_kernel_traitsILi32ELi8ELb1ELb1ELb0ELb0ELb0EfN3c107complexIfEEEEv12SSMParamsBwd --------------------------
	.section	.nv.info._Z25selective_scan_bwd_kernelI32Selective_Scan_bwd_kernel_traitsILi32ELi8ELb1ELb1ELb0ELb0ELb0EfN3c107complexIfEEEEv12SSMParamsBwd,"",@"SHT_CUDA_INFO"
	.sectionflags	@""
	.align	4


	//----- nvinfo : EIATTR_CUDA_API_VERSION
	.align		4
        /*0000*/ 	.byte	0x04, 0x37
        /*0002*/ 	.short	(.L_3261 - .L_3260)
.L_3260:
        /*0004*/ 	.word	0x00000082


	//----- nvinfo : EIATTR_KPARAM_INFO
	.align		4
.L_3261:
        /*0008*/ 	.byte	0x04, 0x17
        /*000a*/ 	.short	(.L_3263 - .L_3262)
.L_3262:
        /*000c*/ 	.word	0x00000000
        /*0010*/ 	.short	0x0000
        /*0012*/ 	.short	0x0000
        /*0014*/ 	.byte	0x00, 0xf0, 0xc1, 0x07


	//----- nvinfo : EIATTR_SPARSE_MMA_MASK
	.align		4
.L_3263:
        /*0018*/ 	.byte	0x03, 0x50
        /*001a*/ 	.short	0x0000


	//----- nvinfo : EIATTR_MAXREG_COUNT
	.align		4
        /*001c*/ 	.byte	0x03, 0x1b
        /*001e*/ 	.short	0x00ff


	//----- nvinfo : EIATTR_NUM_BARRIERS
	.align		4
        /*0020*/ 	.byte	0x02, 0x4c
        /*0022*/ 	.byte	0x01
	.zero		1


	//----- nvinfo : EIATTR_MERCURY_ISA_VERSION
	.align		4
        /*0024*/ 	.byte	0x03, 0x5f
        /*0026*/ 	.short	0x0101


	//----- nvinfo : EIATTR_COOP_GROUP_MASK_REGIDS
	.align		4
        /*0028*/ 	.byte	0x04, 0x29
        /*002a*/ 	.short	(.L_3265 - .L_3264)


	//   ....[0]....
.L_3264:
        /*002c*/ 	.word	0xffffffff


	//   ....[1]....
        /*0030*/ 	.word	0xffffffff


	//   ....[2]....
        /*0034*/ 	.word	0xffffffff


	//   ....[3]....
        /*0038*/ 	.word	0xffffffff


	//   ....[4]....
        /*003c*/ 	.word	0xffffffff


	//   ....[5]....
        /*0040*/ 	.word	0xffffffff


	//   ....[6]....
        /*0044*/ 	.word	0xffffffff


	//   ....[7]....
        /*0048*/ 	.word	0xffffffff


	//   ....[8]....
        /*004c*/ 	.word	0xffffffff


	//   ....[9]....
        /*0050*/ 	.word	0xffffffff


	//   ....[10]....
        /*0054*/ 	.word	0xffffffff


	//   ....[11]....
        /*0058*/ 	.word	0xffffffff


	//   ....[12]....
        /*005c*/ 	.word	0xffffffff


	//   ....[13]....
        /*0060*/ 	.word	0xffffffff


	//   ....[14]....
        /*0064*/ 	.word	0xffffffff


	//   ....[15]....
        /*0068*/ 	.word	0xffffffff


	//   ....[16]....
        /*006c*/ 	.word	0xffffffff


	//   ....[17]....
        /*0070*/ 	.word	0xffffffff


	//   ....[18]....
        /*0074*/ 	.word	0xffffffff


	//   ....[19]....
        /*0078*/ 	.word	0xffffffff


	//   ....[20]....
        /*007c*/ 	.word	0xffffffff


	//   ....[21]....
        /*0080*/ 	.word	0xffffffff


	//   ....[22]....
        /*0084*/ 	.word	0xffffffff


	//   ....[23]....
        /*0088*/ 	.word	0xffffffff


	//   ....[24]....
        /*008c*/ 	.word	0xffffffff


	//   ....[25]....
        /*0090*/ 	.word	0xffffffff


	//   ....[26]....
        /*0094*/ 	.word	0xffffffff


	//   ....[27]....
        /*0098*/ 	.word	0xffffffff


	//   ....[28]....
        /*009c*/ 	.word	0xffffffff


	//   ....[29]....
        /*00a0*/ 	.word	0xffffffff


	//   ....[30]....
        /*00a4*/ 	.word	0xffffffff


	//   ....[31]....
        /*00a8*/ 	.word	0xffffffff


	//   ....[32]....
        /*00ac*/ 	.word	0xffffffff


	//   ....[33]....
        /*00b0*/ 	.word	0xffffffff


	//   ....[34]....
        /*00b4*/ 	.word	0xffffffff


	//   ....[35]....
        /*00b8*/ 	.word	0xffffffff


	//   ....[36]....
        /*00bc*/ 	.word	0xffffffff


	//   ....[37]....
        /*00c0*/ 	.word	0xffffffff


	//   ....[38]....
        /*00c4*/ 	.word	0xffffffff


	//   ....[39]....
        /*00c8*/ 	.word	0xffffffff


	//   ....[40]....
        /*00cc*/ 	.word	0xffffffff


	//   ....[41]....
        /*00d0*/ 	.word	0xffffffff


	//   ....[42]....
        /*00d4*/ 	.word	0xffffffff


	//   ....[43]....
        /*00d8*/ 	.word	0xffffffff


	//   ....[44]....
        /*00dc*/ 	.word	0xffffffff


	//   ....[45]....
        /*00e0*/ 	.word	0xffffffff


	//   ....[46]....
        /*00e4*/ 	.word	0xffffffff


	//   ....[47]....
        /*00e8*/ 	.word	0xffffffff


	//   ....[48]....
        /*00ec*/ 	.word	0xffffffff


	//   ....[49]....
        /*00f0*/ 	.word	0xffffffff


	//   ....[50]....
        /*00f4*/ 	.word	0xffffffff


	//   ....[51]....
        /*00f8*/ 	.word	0xffffffff


	//   ....[52]....
        /*00fc*/ 	.word	0xffffffff


	//   ....[53]....
        /*0100*/ 	.word	0xffffffff


	//   ....[54]....
        /*0104*/ 	.word	0xffffffff


	//   ....[55]....
        /*0108*/ 	.word	0xffffffff


	//   ....[56]....
        /*010c*/ 	.word	0xffffffff


	//   ....[57]....
        /*0110*/ 	.word	0xffffffff


	//   ....[58]....
        /*0114*/ 	.word	0xffffffff


	//   ....[59]....
        /*0118*/ 	.word	0xffffffff


	//   ....[60]....
        /*011c*/ 	.word	0xffffffff


	//   ....[61]....
        /*0120*/ 	.word	0xffffffff


	//   ....[62]....
        /*0124*/ 	.word	0xffffffff


	//   ....[63]....
        /*0128*/ 	.word	0xffffffff


	//   ....[64]....
        /*012c*/ 	.word	0xffffffff


	//   ....[65]....
        /*0130*/ 	.word	0xffffffff


	//   ....[66]....
        /*0134*/ 	.word	0xffffffff


	//   ....[67]....
        /*0138*/ 	.word	0xffffffff


	//   ....[68]....
        /*013c*/ 	.word	0xffffffff


	//   ....[69]....
        /*0140*/ 	.word	0xffffffff


	//   ....[70]....
        /*0144*/ 	.word	0xffffffff


	//   ....[71]....
        /*0148*/ 	.word	0xffffffff


	//   ....[72]....
        /*014c*/ 	.word	0xffffffff


	//   ....[73]....
        /*0150*/ 	.word	0xffffffff


	//   ....[74]....
        /*0154*/ 	.word	0xffffffff


	//   ....[75]....
        /*0158*/ 	.word	0xffffffff


	//   ....[76]....
        /*015c*/ 	.word	0xffffffff


	//   ....[77]....
        /*0160*/ 	.word	0xffffffff


	//   ....[78]....
        /*0164*/ 	.word	0xffffffff


	//   ....[79]....
        /*0168*/ 	.word	0xffffffff


	//   ....[80]....
        /*016c*/ 	.word	0xffffffff


	//   ....[81]....
        /*0170*/ 	.word	0xffffffff


	//   ....[82]....
        /*0174*/ 	.word	0xffffffff


	//   ....[83]....
        /*0178*/ 	.word	0xffffffff


	//   ....[84]....
        /*017c*/ 	.word	0xffffffff


	//   ....[85]....
        /*0180*/ 	.word	0xffffffff


	//   ....[86]....
        /*0184*/ 	.word	0xffffffff


	//   ....[87]....
        /*0188*/ 	.word	0xffffffff


	//   ....[88]....
        /*018c*/ 	.word	0xffffffff


	//   ....[89]....
        /*0190*/ 	.word	0xffffffff


	//   ....[90]....
        /*0194*/ 	.word	0xffffffff


	//   ....[91]....
        /*0198*/ 	.word	0xffffffff


	//----- nvinfo : EIATTR_COOP_GROUP_INSTR_OFFSETS
	.align		4
.L_3265:
        /*019c*/ 	.byte	0x04, 0x28
        /*019e*/ 	.short	(.L_3267 - .L_3266)


	//   ....[0]....
.L_3266:
        /*01a0*/ 	.word	0x00000a00


	//   ....[1]....
        /*01a4*/ 	.word	0x00000ab0


	//   ....[2]....
        /*01a8*/ 	.word	0x00000b40


	//   ....[3]....
        /*01ac*/ 	.word	0x00001320


	//   ....[4]....
        /*01b0*/ 	.word	0x00001e10


	//   ....[5]....
        /*01b4*/ 	.word	0x00001e50


	//   ....[6]....
        /*01b8*/ 	.word	0x00001e80


	//   ....[7]....
        /*01bc*/ 	.word	0x00001ea0


	//   ....[8]....
        /*01c0*/ 	.word	0x00001f50


	//   ....[9]....
        /*01c4*/ 	.word	0x00001f80


	//   ....[10]....
        /*01c8*/ 	.word	0x00001fa0


	//   ....[11]....
        /*01cc*/ 	.word	0x00001fb0


	//   ....[12]....
        /*01d0*/ 	.word	0x00002070


	//   ....[13]....
        /*01d4*/ 	.word	0x00002090


	//   ....[14]....
        /*01d8*/ 	.word	0x000020a0


	//   ....[15]....
        /*01dc*/ 	.word	0x000020b0


	//   ....[16]....
        /*01e0*/ 	.word	0x00002170


	//   ....[17]....
        /*01e4*/ 	.word	0x00002190


	//   ....[18]....
        /*01e8*/ 	.word	0x000021a0


	//   ....[19]....
        /*01ec*/ 	.word	0x000021b0


	//   ....[20]....
        /*01f0*/ 	.word	0x00002290


	//   ....[21]....
        /*01f4*/ 	.word	0x000022d0


	//   ....[22]....
        /*01f8*/ 	.word	0x00002310


	//   ....[23]....
        /*01fc*/ 	.word	0x00002350


	//   ....[24]....
        /*0200*/ 	.word	0x000023a0


	//   ....[25]....
        /*0204*/ 	.word	0x00002460


	//   ....[26]....
        /*0208*/ 	.word	0x000024a0


	//   ....[27]....
        /*020c*/ 	.word	0x000024e0


	//   ....[28]....
        /*0210*/ 	.word	0x00002510


	//   ....[29]....
        /*0214*/ 	.word	0x00002540


	//   ....[30]....
        /*0218*/ 	.word	0x00002ab0


	//   ....[31]....
        /*021c*/ 	.word	0x00002ac0


	//   ....[32]....
        /*0220*/ 	.word	0x00002ad0


	//   ....[33]....
        /*0224*/ 	.word	0x00002ae0


	//   ....[34]....
        /*0228*/ 	.word	0x00002be0


	//   ....[35]....
        /*022c*/ 	.word	0x00002c20


	//   ....[36]....
        /*0230*/ 	.word	0x00002c30


	//   ....[37]....
        /*0234*/ 	.word	0x00002c40


	//   ....[38]....
        /*0238*/ 	.word	0x00002e40


	//   ....[39]....
        /*023c*/ 	.word	0x00002e60


	//   ....[40]....
        /*0240*/ 	.word	0x00002e70


	//   ....[41]....
        /*0244*/ 	.word	0x00002e80


	//   ....[42]....
        /*0248*/ 	.word	0x00002fe0


	//   ....[43]....
        /*024c*/ 	.word	0x00003020


	//   ....[44]....
        /*0250*/ 	.word	0x00003040


	//   ....[45]....
        /*0254*/ 	.word	0x00003050


	//   ....[46]....
        /*0258*/ 	.word	0x000031e0


	//   ....[47]....
        /*025c*/ 	.word	0x00003200


	//   ....[48]....
        /*0260*/ 	.word	0x00003210


	//   ....[49]....
        /*0264*/ 	.word	0x00003220


	//   ....[50]....
        /*0268*/ 	.word	0x00003370


	//   ....[51]....
        /*026c*/ 	.word	0x000033b0


	//   ....[52]....
        /*0270*/ 	.word	0x000033f0


	//   ....[53]....
        /*0274*/ 	.word	0x00003430


	//   ....[54]....
        /*0278*/ 	.word	0x00003470


	//   ....[55]....
        /*027c*/ 	.word	0x000034b0


	//   ....[56]....
        /*0280*/ 	.word	0x000034f0


	//   ....[57]....
        /*0284*/ 	.word	0x00003530


	//   ....[58]....
        /*0288*/ 	.word	0x00003620


	//   ....[59]....
        /*028c*/ 	.word	0x00003650


	//   ....[60]....
        /*0290*/ 	.word	0x00004c60


	//   ....[61]....
        /*0294*/ 	.word	0x00004ca0


	//   ....[62]....
        /*0298*/ 	.word	0x00004ce0


	//   ....[63]....
        /*029c*/ 	.word	0x00004d20


	//   ....[64]....
        /*02a0*/ 	.word	0x00004e30


	//   ....[65]....
        /*02a4*/ 	.word	0x00004e70


	//   ....[66]....
        /*02a8*/ 	.word	0x00004eb0


	//   ....[67]....
        /*02ac*/ 	.word	0x00004ef0


	//   ....[68]....
        /*02b0*/ 	.word	0x00004f50


	//   ....[69]....
        /*02b4*/ 	.word	0x00004f90


	//   ....[70]....
        /*02b8*/ 	.word	0x00004fd0


	//   ....[71]....
        /*02bc*/ 	.word	0x00005010


	//   ....[72]....
        /*02c0*/ 	.word	0x00005120


	//   ....[73]....
        /*02c4*/ 	.word	0x000051a0


	//   ....[74]....
        /*02c8*/ 	.word	0x000051e0


	//   ....[75]....
        /*02cc*/ 	.word	0x00005220


	//   ....[76]....
        /*02d0*/ 	.word	0x000052f0


	//   ....[77]....
        /*02d4*/ 	.word	0x00005370


	//   ....[78]....
        /*02d8*/ 	.word	0x000053b0


	//   ....[79]....
        /*02dc*/ 	.word	0x000053f0


	//   ....[80]....
        /*02e0*/ 	.word	0x00005770


	//   ....[81]....
        /*02e4*/ 	.word	0x00005960


	//   ....[82]....
        /*02e8*/ 	.word	0x00005ac0


	//   ....[83]....
        /*02ec*/ 	.word	0x00005b10


	//   ....[84]....
        /*02f0*/ 	.word	0x00005b60


	//   ....[85]....
        /*02f4*/ 	.word	0x00005b90


	//   ....[86]....
        /*02f8*/ 	.word	0x00005bb0


	//   ....[87]....
        /*02fc*/ 	.word	0x00005c90


	//   ....[88]....
        /*0300*/ 	.word	0x00005cd0


	//   ....[89]....
        /*0304*/ 	.word	0x00005d20


	//   ....[90]....
        /*0308*/ 	.word	0x00005d50


	//   ....[91]....
        /*030c*/ 	.word	0x00005d70


	//----- nvinfo : EIATTR_EXIT_INSTR_OFFSETS
	.align		4
.L_3267:
        /*0310*/ 	.byte	0x04, 0x1c
        /*0312*/ 	.short	(.L_3269 - .L_3268)


	//   ....[0]....
.L_3268:
        /*0314*/ 	.word	0x00005e40


	//   ....[1]....
        /*0318*/ 	.word	0x00006140


	//----- nvinfo : EIATTR_MAX_THREADS
	.align		4
.L_3269:
        /*031c*/ 	.byte	0x04, 0x05
        /*031e*/ 	.short	(.L_3271 - .L_3270)
.L_3270:
        /*0320*/ 	.word	0x00000020
        /*0324*/ 	.word	0x00000001
        /*0328*/ 	.word	0x00000001


	//----- nvinfo : EIATTR_CRS_STACK_SIZE
	.align		4
.L_3271:
        /*032c*/ 	.byte	0x04, 0x1e
        /*032e*/ 	.short	(.L_3273 - .L_3272)
.L_3272:
        /*0330*/ 	.word	0x00000000


	//----- nvinfo : EIATTR_CBANK_PARAM_SIZE
	.align		4
.L_3273:
        /*0334*/ 	.byte	0x03, 0x19
        /*0336*/ 	.short	0x01f0


	//----- nvinfo : EIATTR_PARAM_CBANK
	.align		4
        /*0338*/ 	.byte	0x04, 0x0a
        /*033a*/ 	.short	(.L_3275 - .L_3274)
	.align		4
.L_3274:
        /*033c*/ 	.word	index@(.nv.constant0._Z25selective_scan_bwd_kernelI32Selective_Scan_bwd_kernel_traitsILi32ELi8ELb1ELb1ELb0ELb0ELb0EfN3c107complexIfEEEEv12SSMParamsBwd)
        /*0340*/ 	.short	0x0210
        /*0342*/ 	.short	0x01f0


	//----- nvinfo : EIATTR_SW_WAR
	.align		4
.L_3275:
        /*0344*/ 	.byte	0x04, 0x36
        /*0346*/ 	.short	(.L_3277 - .L_3276)
.L_3276:
        /*0348*/ 	.word	0x00000008
.L_3277:


//--------------------- .nv.info._Z25selective_scan_bwd_kernelI32Selective_Scan_bwd_kernel_traitsILi32ELi8ELb1ELb1ELb0ELb0ELb1EfN3c107complexIfEEEEv12SSMParamsBwd --------------------------
	.section	.nv.info._Z25selective_scan_bwd_kernelI32Selective_Scan_bwd_kernel_traitsILi32ELi8ELb1ELb1ELb0ELb0ELb1EfN3c107complexIfEEEEv12SSMParamsBwd,"",@"SHT_CUDA_INFO"
	.sectionflags	@""
	.align	4


	//----- nvinfo : EIATTR_CUDA_API_VERSION
	.align		4
        /*0000*/ 	.byte	0x04, 0x37
        /*0002*/ 	.short	(.L_3279 - .L_3278)
.L_3278:
        /*0004*/ 	.word	0x00000082


	//----- nvinfo : EIATTR_KPARAM_INFO
	.align		4
.L_3279:
        /*0008*/ 	.byte	0x04, 0x17
        /*000a*/ 	.short	(.L_3281 - .L_3280)
.L_3280:
        /*000c*/ 	.word	0x00000000
        /*0010*/ 	.short	0x0000
        /*0012*/ 	.short	0x0000
        /*0014*/ 	.byte	0x00, 0xf0, 0xc1, 0x07


	//----- nvinfo : EIATTR_SPARSE_MMA_MASK
	.align		4
.L_3281:
        /*0018*/ 	.byte	0x03, 0x50
        /*001a*/ 	.short	0x0000


	//----- nvinfo : EIATTR_MAXREG_COUNT
	.align		4
        /*001c*/ 	.byte	0x03, 0x1b
        /*001e*/ 	.short	0x00ff


	//----- nvinfo : EIATTR_NUM_BARRIERS
	.align		4
        /*0020*/ 	.byte	0x02, 0x4c
        /*0022*/ 	.byte	0x01
	.zero		1


	//----- nvinfo : EIATTR_MERCURY_ISA_VERSION
	.align		4
        /*0024*/ 	.byte	0x03, 0x5f
        /*0026*/ 	.short	0x0101


	//----- nvinfo : EIATTR_COOP_GROUP_MASK_REGIDS
	.align		4
        /*0028*/ 	.byte	0x04, 0x29
        /*002a*/ 	.short	(.L_3283 - .L_3282)


	//   ....[0]....
.L_3282:
        /*002c*/ 	.word	0xffffffff


	//   ....[1]....
        /*0030*/ 	.word	0xffffffff


	//   ....[2]....
        /*0034*/ 	.word	0xffffffff


	//   ....[3]....
        /*0038*/ 	.word	0xffffffff


	//   ....[4]....
        /*003c*/ 	.word	0xffffffff


	//   ....[5]....
        /*0040*/ 	.word	0xffffffff


	//   ....[6]....
        /*0044*/ 	.word	0xffffffff


	//   ....[7]....
        /*0048*/ 	.word	0xffffffff


	//   ....[8]....
        /*004c*/ 	.word	0xffffffff


	//   ....[9]....
        /*0050*/ 	.word	0xffffffff


	//   ....[10]....
        /*0054*/ 	.word	0xffffffff


	//   ....[11]....
        /*0058*/ 	.word	0xffffffff


	//   ....[12]....
        /*005c*/ 	.word	0xffffffff


	//   ....[13]....
        /*0060*/ 	.word	0xffffffff


	//   ....[14]....
        /*0064*/ 	.word	0xffffffff


	//   ....[15]....
        /*0068*/ 	.word	0xffffffff


	//   ....[16]....
        /*006c*/ 	.word	0xffffffff


	//   ....[17]....
        /*0070*/ 	.word	0xffffffff


	//   ....[18]....
        /*0074*/ 	.word	0xffffffff


	//   ....[19]....
        /*0078*/ 	.word	0xffffffff


	//   ....[20]....
        /*007c*/ 	.word	0xffffffff


	//   ....[21]....
        /*0080*/ 	.word	0xffffffff


	//   ....[22]....
        /*0084*/ 	.word	0xffffffff


	//   ....[23]....
        /*0088*/ 	.word	0xffffffff


	//   ....[24]....
        /*008c*/ 	.word	0xffffffff


	//   ....[25]....
        /*0090*/ 	.word	0xffffffff


	//   ....[26]....
        /*0094*/ 	.word	0xffffffff


	//   ....[27]....
        /*0098*/ 	.word	0xffffffff


	//   ....[28]....
        /*009c*/ 	.word	0xffffffff


	//   ....[29]....
        /*00a0*/ 	.word	0xffffffff


	//   ....[30]....
        /*00a4*/ 	.word	0xffffffff


	//   ....[31]....
        /*00a8*/ 	.word	0xffffffff


	//   ....[32]....
        /*00ac*/ 	.word	0xffffffff


	//   ....[33]....
        /*00b0*/ 	.word	0xffffffff


	//   ....[34]....
        /*00b4*/ 	.word	0xffffffff


	//   ....[35]....
        /*00b8*/ 	.word	0xffffffff


	//   ....[36]....
        /*00bc*/ 	.word	0xffffffff


	//   ....[37]....
        /*00c0*/ 	.word	0xffffffff


	//   ....[38]....
        /*00c4*/ 	.word	0xffffffff


	//   ....[39]....
        /*00c8*/ 	.word	0xffffffff


	//   ....[40]....
        /*00cc*/ 	.word	0xffffffff


	//   ....[41]....
        /*00d0*/ 	.word	0xffffffff


	//   ....[42]....
        /*00d4*/ 	.word	0xffffffff


	//   ....[43]....
        /*00d8*/ 	.word	0xffffffff


	//   ....[44]....
        /*00dc*/ 	.word	0xffffffff


	//   ....[45]....
        /*00e0*/ 	.word	0xffffffff


	//   ....[46]....
        /*00e4*/ 	.word	0xffffffff


	//   ....[47]....
        /*00e8*/ 	.word	0xffffffff


	//   ....[48]....
        /*00ec*/ 	.word	0xffffffff


	//   ....[49]....
        /*00f0*/ 	.word	0xffffffff


	//   ....[50]....
        /*00f4*/ 	.word	0xffffffff


	//   ....[51]....
        /*00f8*/ 	.word	0xffffffff


	//   ....[52]....
        /*00fc*/ 	.word	0xffffffff


	//   ....[53]....
        /*0100*/ 	.word	0xffffffff


	//   ....[54]....
        /*0104*/ 	.word	0xffffffff


	//   ....[55]....
        /*0108*/ 	.word	0xffffffff


	//   ....[56]....
        /*010c*/ 	.word	0xffffffff


	//   ....[57]....
        /*0110*/ 	.word	0xffffffff


	//   ....[58]....
        /*0114*/ 	.word	0xffffffff


	//   ....[59]....
        /*0118*/ 	.word	0xffffffff


	//   ....[60]....
        /*011c*/ 	.word	0xffffffff


	//   ....[61]....
        /*0120*/ 	.word	0xffffffff


	//   ....[62]....
        /*0124*/ 	.word	0xffffffff


	//   ....[63]....
        /*0128*/ 	.word	0xffffffff


	//   ....[64]....
        /*012c*/ 	.word	0xffffffff


	//   ....[65]....
        /*0130*/ 	.word	0xffffffff


	//   ....[66]....
        /*0134*/ 	.word	0xffffffff


	//   ....[67]....
        /*0138*/ 	.word	0xffffffff


	//   ....[68]....
        /*013c*/ 	.word	0xffffffff


	//   ....[69]....
        /*0140*/ 	.word	0xffffffff


	//   ....[70]....
        /*0144*/ 	.word	0xffffffff


	//   ....[71]....
        /*0148*/ 	.word	0xffffffff


	//   ....[72]....
        /*014c*/ 	.word	0xffffffff


	//   ....[73]....
        /*0150*/ 	.word	0xffffffff


	//   ....[74]....
        /*0154*/ 	.word	0xffffffff


	//   ....[75]....
        /*0158*/ 	.word	0xffffffff


	//   ....[76]....
        /*015c*/ 	.word	0xffffffff


	//   ....[77]....
        /*0160*/ 	.word	0xffffffff


	//   ....[78]....
        /*0164*/ 	.word	0xffffffff


	//   ....[79]....
        /*0168*/ 	.word	0xffffffff


	//   ....[80]....
        /*016c*/ 	.word	0xffffffff


	//   ....[81]....
        /*0170*/ 	.word	0xffffffff


	//   ....[82]....
        /*0174*/ 	.word	0xffffffff


	//   ....[83]....
        /*0178*/ 	.word	0xffffffff


	//   ....[84]....
        /*017c*/ 	.word	0xffffffff


	//   ....[85]....
        /*0180*/ 	.word	0xffffffff


	//   ....[86]....
        /*0184*/ 	.word	0xffffffff


	//   ....[87]....
        /*0188*/ 	.word	0xffffffff


	//   ....[88]....
        /*018c*/ 	.word	0xffffffff


	//   ....[89]....
        /*0190*/ 	.word	0xffffffff


	//   ....[90]....
        /*0194*/ 	.word	0xffffffff


	//   ....[91]....
        /*0198*/ 	.word	0xffffffff


	//   ....[92]....
        /*019c*/ 	.word	0xffffffff


	//   ....[93]....
        /*01a0*/ 	.word	0xffffffff


	//   ....[94]....
        /*01a4*/ 	.word	0xffffffff


	//   ....[95]....
        /*01a8*/ 	.word	0xffffffff


	//----- nvinfo : EIATTR_COOP_GROUP_INSTR_OFFSETS
	.align		4
.L_3283:
        /*01ac*/ 	.byte	0x04, 0x28
        /*01ae*/ 	.short	(.L_3285 - .L_3284)


	//   ....[0]....
.L_3284:
        /*01b0*/ 	.word	0x000009d0


	//   ....[1]....
        /*01b4*/ 	.word	0x00000a90


	//   ....[2]....
        /*01b8*/ 	.word	0x00000c10


	//   ....[3]....
        /*01bc*/ 	.word	0x00000d50


	//   ....[4]....
        /*01c0*/ 	.word	0x00000ff0


	//   ....[5]....
        /*01c4*/ 	.word	0x00001340


	//   ....[6]....
        /*01c8*/ 	.word	0x000015e0


	//   ....[7]....
        /*01cc*/ 	.word	0x00001f80


	//   ....[8]....
        /*01d0*/ 	.word	0x00002a40


	//   ....[9]....
        /*01d4*/ 	.word	0x00002a80


	//   ....[10]....
        /*01d8*/ 	.word	0x00002ac0


	//   ....[11]....
        /*01dc*/ 	.word	0x00002ad0


	//   ....[12]....
        /*01e0*/ 	.word	0x00002b80


	//   ....[13]....
        /*01e4*/ 	.word	0x00002bb0


	//   ....[14]....
        /*01e8*/ 	.word	0x00002bd0


	//   ....[15]....
        /*01ec*/ 	.word	0x00002be0


	//   ....[16]....
        /*01f0*/ 	.word	0x00002ca0


	//   ....[17]....
        /*01f4*/ 	.word	0x00002ce0


	//   ....[18]....
        /*01f8*/ 	.word	0x00002d20


	//   ....[19]....
        /*01fc*/ 	.word	0x00002d60


	//   ....[20]....
        /*0200*/ 	.word	0x00002e80


	//   ....[21]....
        /*0204*/ 	.word	0x00002ec0


	//   ....[22]....
        /*0208*/ 	.word	0x00002f00


	//   ....[23]....
        /*020c*/ 	.word	0x00002f40


	//   ....[24]....
        /*0210*/ 	.word	0x00003090


	//   ....[25]....
        /*0214*/ 	.word	0x000030d0


	//   ....[26]....
        /*0218*/ 	.word	0x00003100


	//   ....[27]....
        /*021c*/ 	.word	0x00003130


	//   ....[28]....
        /*0220*/ 	.word	0x00003280


	//   ....[29]....
        /*0224*/ 	.word	0x000032c0


	//   ....[30]....
        /*0228*/ 	.word	0x00003300


	//   ....[31]....
        /*022c*/ 	.word	0x00003340


	//   ....[32]....
        /*0230*/ 	.word	0x00003380


	//   ....[33]....
        /*0234*/ 	.word	0x000033c0


	//   ....[34]....
        /*0238*/ 	.word	0x00003720


	//   ....[35]....
        /*023c*/ 	.word	0x00003750


	//   ....[36]....
        /*0240*/ 	.word	0x00003760


	//   ....[37]....
        /*0244*/ 	.word	0x00003770


	//   ....[38]....
        /*0248*/ 	.word	0x00003880


	//   ....[39]....
        /*024c*/ 	.word	0x000038c0


	//   ....[40]....
        /*0250*/ 	.word	0x000038f0


	//   ....[41]....
        /*0254*/ 	.word	0x00003900


	//   ....[42]....
        /*0258*/ 	.word	0x00003a10


	//   ....[43]....
        /*025c*/ 	.word	0x00003a50


	//   ....[44]....
        /*0260*/ 	.word	0x00003a80


	//   ....[45]....
        /*0264*/ 	.word	0x00003a90


	//   ....[46]....
        /*0268*/ 	.word	0x00003ba0


	//   ....[47]....
        /*026c*/ 	.word	0x00003be0


	//   ....[48]....
        /*0270*/ 	.word	0x00003c20


	//   ....[49]....
        /*0274*/ 	.word	0x00003c30


	//   ....[50]....
        /*0278*/ 	.word	0x00003d30


	//   ....[51]....
        /*027c*/ 	.word	0x00003d50


	//   ....[52]....
        /*0280*/ 	.word	0x00003d60


	//   ....[53]....
        /*0284*/ 	.word	0x00003d70


	//   ....[54]....
        /*0288*/ 	.word	0x00003e50


	//   ....[55]....
        /*028c*/ 	.word	0x00003e90


	//   ....[56]....
        /*0290*/ 	.word	0x00003ed0


	//   ....[57]....
        /*0294*/ 	.word	0x00003f10


	//   ....[58]....
        /*0298*/ 	.word	0x00003f50


	//   ....[59]....
        /*029c*/ 	.word	0x00003f70


	//   ....[60]....
        /*02a0*/ 	.word	0x00003f90


	//   ....[61]....
        /*02a4*/ 	.word	0x00003fc0


	//   ....[62]....
        /*02a8*/ 	.word	0x00004000


	//   ....[63]....
        /*02ac*/ 	.word	0x00004060


	//   ....[64]....
        /*02b0*/ 	.word	0x00005890


	//   ....[65]....
        /*02b4*/ 	.word	0x000058d0


	//   ....[66]....
        /*02b8*/ 	.word	0x00005910


	//   ....[67]....
        /*02bc*/ 	.word	0x00005950


	//   ....[68]....
        /*02c0*/ 	.word	0x00005a30


	//   ....[69]....
        /*02c4*/ 	.word	0x00005a50


	//   ....[70]....
        /*02c8*/ 	.word	0x00005a70


	//   ....[71]....
        /*02cc*/ 	.word	0x00005a90


	//   ....[72]....
        /*02d0*/ 	.word	0x00005b00


	//   ....[73]....
        /*02d4*/ 	.word	0x00005b40


	//   ....[74]....
        /*02d8*/ 	.word	0x00005b80


	//   ....[75]....
        /*02dc*/ 	.word	0x00005bc0


	//   ....[76]....
        /*02e0*/ 	.word	0x00005cd0


	//   ....[77]....
        /*02e4*/ 	.word	0x00005d10


	//   ....[78]....
        /*02e8*/ 	.word	0x00005d50


	//   ....[79]....
        /*02ec*/ 	.word	0x00005d90


	//   ....[80]....
        /*02f0*/ 	.word	0x00005ea0


	//   ....[81]....
        /*02f4*/ 	.word	0x00005ee0


	//   ....[82]....
        /*02f8*/ 	.word	0x00005f20


	//   ....[83]....
        /*02fc*/ 	.word	0x00005f60


	//   ....[84]....
        /*0300*/ 	.word	0x00006380


	//   ....[85]....
        /*0304*/ 	.word	0x00006550


	//   ....[86]....
        /*0308*/ 	.word	0x000066b0


	//   ....[87]....
        /*030c*/ 	.word	0x00006700


	//   ....[88]....
        /*0310*/ 	.word	0x00006750


	//   ....[89]....
        /*0314*/ 	.word	0x00006780


	//   ....[90]....
        /*0318*/ 	.word	0x000067a0


	//   ....[91]....
        /*031c*/ 	.word	0x00006880


	//   ....[92]....
        /*0320*/ 	.word	0x000068c0


	//   ....[93]....
        /*0324*/ 	.word	0x00006910


	//   ....[94]....
        /*0328*/ 	.word	0x00006940


	//   ....[95]....
        /*032c*/ 	.word	0x00006960


	//----- nvinfo : EIATTR_EXIT_INSTR_OFFSETS
	.align		4
.L_3285:
        /*0330*/ 	.byte	0x04, 0x1c
        /*0332*/ 	.short	(.L_3287 - .L_3286)


	//   ....[0]....
.L_3286:
        /*0334*/ 	.word	0x00006a30


	//   ....[1]....
        /*0338*/ 	.word	0x00006d30


	//----- nvinfo : EIATTR_MAX_THREADS
	.align		4
.L_3287:
        /*033c*/ 	.byte	0x04, 0x05
        /*033e*/ 	.short	(.L_3289 - .L_3288)
.L_3288:
        /*0340*/ 	.word	0x00000020
        /*0344*/ 	.word	0x00000001
        /*0348*/ 	.word	0x00000001


	//----- nvinfo : EIATTR_CRS_STACK_SIZE
	.align		4
.L_3289:
        /*034c*/ 	.byte	0x04, 0x1e
        /*034e*/ 	.short	(.L_3291 - .L_3290)
.L_3290:
        /*0350*/ 	.word	0x00000000


	//----- nvinfo : EIATTR_CBANK_PARAM_SIZE
	.align		4
.L_3291:
        /*0354*/ 	.byte	0x03, 0x19
        /*0356*/ 	.short	0x01f0


	//----- nvinfo : EIATTR_PARAM_CBANK
	.align		4
        /*0358*/ 	.byte	0x04, 0x0a
        /*035a*/ 	.short	(.L_3293 - .L_3292)
	.align		4
.L_3292:
        /*035c*/ 	.word	index@(.nv.constant0._Z25selective_scan_bwd_kernelI32Selective_Scan_bwd_kernel_traitsILi32ELi8ELb1ELb1ELb0ELb0ELb1EfN3c107complexIfEEEEv12SSMParamsBwd)
        /*0360*/ 	.short	0x0210
        /*0362*/ 	.short	0x01f0


	//----- nvinfo : EIATTR_SW_WAR
	.align		4
.L_3293:
        /*0364*/ 	.byte	0x04, 0x36
        /*0366*/ 	.short	(.L_3295 - .L_3294)
.L_3294:
        /*0368*/ 	.word	0x00000008
.L_3295:


//--------------------- .nv.info._Z25selective_scan_bwd_kernelI32Selective_Scan_bwd_kernel_traitsILi32ELi8ELb1ELb1ELb0ELb1ELb0EfN3c107complexIfEEEEv12SSMParamsBwd --------------------------
	.section	.nv.info._Z25selective_scan_bwd_kernelI32Selective_Scan_bwd_kernel_traitsILi32ELi8ELb1ELb1ELb0ELb1ELb0EfN3c107complexIfEEEEv12SSMParamsBwd,"",@"SHT_CUDA_INFO"
	.sectionflags	@""
	.align	4


	//----- nvinfo : EIATTR_CUDA_API_VERSION
	.align		4
        /*0000*/ 	.byte	0x04, 0x37
        /*0002*/ 	.short	(.L_3297 - .L_3296)
.L_3296:
        /*0004*/ 	.word	0x00000082


	//----- nvinfo : EIATTR_KPARAM_INFO
	.align		4
.L_3297:
        /*0008*/ 	.byte	0x04, 0x17
        /*000a*/ 	.short	(.L_3299 - .L_3298)
.L_3298:
        /*000c*/ 	.word	0x00000000
        /*0010*/ 	.short	0x0000
        /*0012*/ 	.short	0x0000
        /*0014*/ 	.byte	0x00, 0xf0, 0xc1, 0x07


	//----- nvinfo : EIATTR_SPARSE_MMA_MASK
	.align		4
.L_3299:
        /*0018*/ 	.byte	0x03, 0x50
        /*001a*/ 	.short	0x0000


	//----- nvinfo : EIATTR_MAXREG_COUNT
	.align		4
        /*001c*/ 	.byte	0x03, 0x1b
        /*001e*/ 	.short	0x00ff


	//----- nvinfo : EIATTR_NUM_BARRIERS
	.align		4
        /*0020*/ 	.byte	0x02, 0x4c
        /*0022*/ 	.byte	0x01
	.zero		1


	//----- nvinfo : EIATTR_MERCURY_ISA_VERSION
	.align		4
        /*0024*/ 	.byte	0x03, 0x5f
        /*0026*/ 	.short	0x0101


	//----- nvinfo : EIATTR_COOP_GROUP_MASK_REGIDS
	.align		4
        /*0028*/ 	.byte	0x04, 0x29
        /*002a*/ 	.short	(.L_3301 - .L_3300)


	//   ....[0]....
.L_3300:
        /*002c*/ 	.word	0xffffffff


	//   ....[1]....
        /*0030*/ 	.word	0xffffffff


	//   ....[2]....
        /*0034*/ 	.word	0xffffffff


	//   ....[3]....
        /*0038*/ 	.word	0xffffffff


	//   ....[4]....
        /*003c*/ 	.word	0xffffffff


	//   ....[5]....
        /*0040*/ 	.word	0xffffffff


	//   ....[6]....
        /*0044*/ 	.word	0xffffffff


	//   ....[7]....
        /*0048*/ 	.word	0xffffffff


	//   ....[8]....
        /*004c*/ 	.word	0xffffffff


	//   ....[9]....
        /*0050*/ 	.word	0xffffffff


	//   ....[10]....
        /*0054*/ 	.word	0xffffffff


	//   ....[11]....
        /*0058*/ 	.word	0xffffffff


	//   ....[12]....
        /*005c*/ 	.word	0xffffffff


	//   ....[13]....
        /*0060*/ 	.word	0xffffffff


	//   ....[14]....
        /*0064*/ 	.word	0xffffffff


	//   ....[15]....
        /*0068*/ 	.word	0xffffffff


	//   ....[16]....
        /*006c*/ 	.word	0xffffffff


	//   ....[17]....
        /*0070*/ 	.word	0xffffffff


	//   ....[18]....
        /*0074*/ 	.word	0xffffffff


	//   ....[19]....
        /*0078*/ 	.word	0xffffffff


	//   ....[20]....
        /*007c*/ 	.word	0xffffffff


	//   ....[21]....
        /*0080*/ 	.word	0xffffffff


	//   ....[22]....
        /*0084*/ 	.word	0xffffffff


	//   ....[23]....
        /*0088*/ 	.word	0xffffffff


	//   ....[24]....
        /*008c*/ 	.word	0xffffffff


	//   ....[25]....
        /*0090*/ 	.word	0xffffffff


	//   ....[26]....
        /*0094*/ 	.word	0xffffffff


	//   ....[27]....
        /*0098*/ 	.word	0xffffffff


	//   ....[28]....
        /*009c*/ 	.word	0xffffffff


	//   ....[29]....
        /*00a0*/ 	.word	0xffffffff


	//   ....[30]....
        /*00a4*/ 	.word	0xffffffff


	//   ....[31]....
        /*00a8*/ 	.word	0xffffffff


	//   ....[32]....
        /*00ac*/ 	.word	0xffffffff


	//   ....[33]....
        /*00b0*/ 	.word	0xffffffff


	//   ....[34]....
        /*00b4*/ 	.word	0xffffffff


	//   ....[35]....
        /*00b8*/ 	.word	0xffffffff


	//   ....[36]....
        /*00bc*/ 	.word	0xffffffff


	//   ....[37]....
        /*00c0*/ 	.word	0xffffffff


	//   ....[38]....
        /*00c4*/ 	.word	0xffffffff


	//   ....[39]....
        /*00c8*/ 	.word	0xffffffff


	//   ....[40]....
        /*00cc*/ 	.word	0xffffffff


	//   ....[41]....
        /*00d0*/ 	.word	0xffffffff


	//   ....[42]....
        /*00d4*/ 	.word	0xffffffff


	//   ....[43]....
        /*00d8*/ 	.word	0xffffffff


	//   ....[44]....
        /*00dc*/ 	.word	0xffffffff


	//   ....[45]....
        /*00e0*/ 	.word	0xffffffff


	//   ....[46]....
        /*00e4*/ 	.word	0xffffffff


	//   ....[47]....
        /*00e8*/ 	.word	0xffffffff


	//   ....[48]....
        /*00ec*/ 	.word	0xffffffff


	//   ....[49]....
        /*00f0*/ 	.word	0xffffffff


	//   ....[50]....
        /*00f4*/ 	.word	0xffffffff


	//   ....[51]....
        /*00f8*/ 	.word	0xffffffff


	//   ....[52]....
        /*00fc*/ 	.word	0xffffffff


	//   ....[53]....
        /*0100*/ 	.word	0xffffffff


	//   ....[54]....
        /*0104*/ 	.word	0xffffffff


	//   ....[55]....
        /*0108*/ 	.word	0xffffffff


	//   ....[56]....
        /*010c*/ 	.word	0xffffffff


	//   ....[57]....
        /*0110*/ 	.word	0xffffffff


	//   ....[58]....
        /*0114*/ 	.word	0xffffffff


	//   ....[59]....
        /*0118*/ 	.word	0xffffffff


	//   ....[60]....
        /*011c*/ 	.word	0xffffffff


	//   ....[61]....
        /*0120*/ 	.word	0xffffffff


	//   ....[62]....
        /*0124*/ 	.word	0xffffffff


	//   ....[63]....
        /*0128*/ 	.word	0xffffffff


	//   ....[64]....
        /*012c*/ 	.word	0xffffffff


	//   ....[65]....
        /*0130*/ 	.word	0xffffffff


	//   ....[66]....
        /*0134*/ 	.word	0xffffffff


	//   ....[67]....
        /*0138*/ 	.word	0xffffffff


	//   ....[68]....
        /*013c*/ 	.word	0xffffffff


	//   ....[69]....
        /*0140*/ 	.word	0xffffffff


	//   ....[70]....
        /*0144*/ 	.word	0xffffffff


	//   ....[71]....
        /*0148*/ 	.word	0xffffffff


	//   ....[72]....
        /*014c*/ 	.word	0xffffffff


	//   ....[73]....
        /*0150*/ 	.word	0xffffffff


	//   ....[74]....
        /*0154*/ 	.word	0xffffffff


	//   ....[75]....
        /*0158*/ 	.word	0xffffffff


	//   ....[76]....
        /*015c*/ 	.word	0xffffffff


	//   ....[77]....
        /*0160*/ 	.word	0xffffffff


	//   ....[78]....
        /*0164*/ 	.word	0xffffffff


	//   ....[79]....
        /*0168*/ 	.word	0xffffffff


	//   ....[80]....
        /*016c*/ 	.word	0xffffffff


	//   ....[81]....
        /*0170*/ 	.word	0xffffffff


	//   ....[82]....
        /*0174*/ 	.word	0xffffffff


	//   ....[83]....
        /*0178*/ 	.word	0xffffffff


	//   ....[84]....
        /*017c*/ 	.word	0xffffffff


	//   ....[85]....
        /*0180*/ 	.word	0xffffffff


	//   ....[86]....
        /*0184*/ 	.word	0xffffffff


	//   ....[87]....
        /*0188*/ 	.word	0xffffffff


	//   ....[88]....
        /*018c*/ 	.word	0xffffffff


	//   ....[89]....
        /*0190*/ 	.word	0xffffffff


	//   ....[90]....
        /*0194*/ 	.word	0xffffffff


	//   ....[91]....
        /*0198*/ 	.word	0xffffffff


	//   ....[92]....
        /*019c*/ 	.word	0xffffffff


	//----- nvinfo : EIATTR_COOP_GROUP_INSTR_OFFSETS
	.align		4
.L_3301:
        /*01a0*/ 	.byte	0x04, 0x28
        /*01a2*/ 	.short	(.L_3303 - .L_3302)


	//   ....[0]....
.L_3302:
        /*01a4*/ 	.word	0x000009a0


	//   ....[1]....
        /*01a8*/ 	.word	0x00000a40


	//   ....[2]....
        /*01ac*/ 	.word	0x00000bb0


	//   ....[3]....
        /*01b0*/ 	.word	0x000024a0


	//   ....[4]....
        /*01b4*/ 	.word	0x00002f60


	//   ....[5]....
        /*01b8*/ 	.word	0x00002fa0


	//   ....[6]....
        /*01bc*/ 	.word	0x00002fe0


	//   ....[7]....
        /*01c0*/ 	.word	0x00003020


	//   ....[8]....
        /*01c4*/ 	.word	0x00003060


	//   ....[9]....
        /*01c8*/ 	.word	0x00003080


	//   ....[10]....
        /*01cc*/ 	.word	0x00003120


	//   ....[11]....
        /*01d0*/ 	.word	0x00003150


	//   ....[12]....
        /*01d4*/ 	.word	0x00003160


	//   ....[13]....
        /*01d8*/ 	.word	0x00003170


	//   ....[14]....
        /*01dc*/ 	.word	0x00003220


	//   ....[15]....
        /*01e0*/ 	.word	0x00003270


	//   ....[16]....
        /*01e4*/ 	.word	0x000032b0


	//   ....[17]....
        /*01e8*/ 	.word	0x000032e0


	//   ....[18]....
        /*01ec*/ 	.word	0x00003420


	//   ....[19]....
        /*01f0*/ 	.word	0x00003460


	//   ....[20]....
        /*01f4*/ 	.word	0x000034a0


	//   ....[21]....
        /*01f8*/ 	.word	0x000034e0


	//   ....[22]....
        /*01fc*/ 	.word	0x00003660


	//   ....[23]....
        /*0200*/ 	.word	0x000036a0


	//   ....[24]....
        /*0204*/ 	.word	0x000036e0


	//   ....[25]....
        /*0208*/ 	.word	0x00003720


	//   ....[26]....
        /*020c*/ 	.word	0x000038f0


	//   ....[27]....
        /*0210*/ 	.word	0x00003940


	//   ....[28]....
        /*0214*/ 	.word	0x00003980


	//   ....[29]....
        /*0218*/ 	.word	0x000039c0


	//   ....[30]....
        /*021c*/ 	.word	0x00003bb0


	//   ....[31]....
        /*0220*/ 	.word	0x00003bd0


	//   ....[32]....
        /*0224*/ 	.word	0x00003be0


	//   ....[33]....
        /*0228*/ 	.word	0x00003bf0


	//   ....[34]....
        /*022c*/ 	.word	0x00003d00


	//   ....[35]....
        /*0230*/ 	.word	0x00003d40


	//   ....[36]....
        /*0234*/ 	.word	0x00003d70


	//   ....[37]....
        /*0238*/ 	.word	0x00003d80


	//   ....[38]....
        /*023c*/ 	.word	0x00003f70


	//   ....[39]....
        /*0240*/ 	.word	0x00003f90


	//   ....[40]....
        /*0244*/ 	.word	0x00003fa0


	//   ....[41]....
        /*0248*/ 	.word	0x00003fb0


	//   ....[42]....
        /*024c*/ 	.word	0x000040d0


	//   ....[43]....
        /*0250*/ 	.word	0x00004150


	//   ....[44]....
        /*0254*/ 	.word	0x00004180


	//   ....[45]....
        /*0258*/ 	.word	0x00004190


	//   ....[46]....
        /*025c*/ 	.word	0x000042e0


	//   ....[47]....
        /*0260*/ 	.word	0x00004330


	//   ....[48]....
        /*0264*/ 	.word	0x00004370


	//   ....[49]....
        /*0268*/ 	.word	0x00004390


	//   ....[50]....
        /*026c*/ 	.word	0x000044a0


	//   ....[51]....
        /*0270*/ 	.word	0x000044e0


	//   ....[52]....
        /*0274*/ 	.word	0x00004520


	//   ....[53]....
        /*0278*/ 	.word	0x00004560


	//   ....[54]....
        /*027c*/ 	.word	0x000045a0


	//   ....[55]....
        /*0280*/ 	.word	0x000045e0


	//   ....[56]....
        /*0284*/ 	.word	0x00004620


	//   ....[57]....
        /*0288*/ 	.word	0x00004660


	//   ....[58]....
        /*028c*/ 	.word	0x00004730


	//   ....[59]....
        /*0290*/ 	.word	0x00004780


	//   ....[60]....
        /*0294*/ 	.word	0x00005df0


	//   ....[61]....
        /*0298*/ 	.word	0x00005e30


	//   ....[62]....
        /*029c*/ 	.word	0x00005e70


	//   ....[63]....
        /*02a0*/ 	.word	0x00005eb0


	//   ....[64]....
        /*02a4*/ 	.word	0x00005fc0


	//   ....[65]....
        /*02a8*/ 	.word	0x00006000


	//   ....[66]....
        /*02ac*/ 	.word	0x00006040


	//   ....[67]....
        /*02b0*/ 	.word	0x00006080


	//   ....[68]....
        /*02b4*/ 	.word	0x00006150


	//   ....[69]....
        /*02b8*/ 	.word	0x00006170


	//   ....[70]....
        /*02bc*/ 	.word	0x000061b0


	//   ....[71]....
        /*02c0*/ 	.word	0x000061f0


	//   ....[72]....
        /*02c4*/ 	.word	0x000062e0


	//   ....[73]....
        /*02c8*/ 	.word	0x00006320


	//   ....[74]....
        /*02cc*/ 	.word	0x00006360


	//   ....[75]....
        /*02d0*/ 	.word	0x000063a0


	//   ....[76]....
        /*02d4*/ 	.word	0x000064b0


	//   ....[77]....
        /*02d8*/ 	.word	0x00006530


	//   ....[78]....
        /*02dc*/ 	.word	0x00006570


	//   ....[79]....
        /*02e0*/ 	.word	0x000065b0


	//   ....[80]....
        /*02e4*/ 	.word	0x00006890


	//   ....[81]....
        /*02e8*/ 	.word	0x000068f0


	//   ....[82]....
        /*02ec*/ 	.word	0x00006f30


	//   ....[83]....
        /*02f0*/ 	.word	0x00007070


	//   ....[84]....
        /*02f4*/ 	.word	0x000070c0


	//   ....[85]....
        /*02f8*/ 	.word	0x00007110


	//   ....[86]....
        /*02fc*/ 	.word	0x00007140


	//   ....[87]....
        /*0300*/ 	.word	0x00007160


	//   ....[88]....
        /*0304*/ 	.word	0x00007240


	//   ....[89]....
        /*0308*/ 	.word	0x00007280


	//   ....[90]....
        /*030c*/ 	.word	0x000072d0


	//   ....[91]....
        /*0310*/ 	.word	0x00007300


	//   ....[92]....
        /*0314*/ 	.word	0x00007320


	//----- nvinfo : EIATTR_EXIT_INSTR_OFFSETS
	.align		4
.L_3303:
        /*0318*/ 	.byte	0x04, 0x1c
        /*031a*/ 	.short	(.L_3305 - .L_3304)


	//   ....[0]....
.L_3304:
        /*031c*/ 	.word	0x000073f0


	//   ....[1]....
        /*0320*/ 	.word	0x000076f0


	//----- nvinfo : EIATTR_MAX_THREADS
	.align		4
.L_3305:
        /*0324*/ 	.byte	0x04, 0x05
        /*0326*/ 	.short	(.L_3307 - .L_3306)
.L_3306:
        /*0328*/ 	.word	0x00000020
        /*032c*/ 	.word	0x00000001
        /*0330*/ 	.word	0x00000001


	//----- nvinfo : EIATTR_CRS_STACK_SIZE
	.align		4
.L_3307:
        /*0334*/ 	.byte	0x04, 0x1e
        /*0336*/ 	.short	(.L_3309 - .L_3308)
.L_3308:
        /*0338*/ 	.word	0x00000000


	//----- nvinfo : EIATTR_CBANK_PARAM_SIZE
	.align		4
.L_3309:
        /*033c*/ 	.byte	0x03, 0x19
        /*033e*/ 	.short	0x01f0


	//----- nvinfo : EIATTR_PARAM_CBANK
	.align		4
        /*0340*/ 	.byte	0x04, 0x0a
        /*0342*/ 	.short	(.L_3311 - .L_3310)
	.align		4
.L_3310:
        /*0344*/ 	.word	index@(.nv.constant0._Z25selective_scan_bwd_kernelI32Selective_Scan_bwd_kernel_traitsILi32ELi8ELb1ELb1ELb0ELb1ELb0EfN3c107complexIfEEEEv12SSMParamsBwd)
        /*0348*/ 	.short	0x0210
        /*034a*/ 	.short	0x01f0


	//----- nvinfo : EIATTR_SW_WAR
	.align		4
.L_3311:
        /*034c*/ 	.byte	0x04, 0x36
        /*034e*/ 	.short	(.L_3313 - .L_3312)
.L_3312:
        /*0350*/ 	.word	0x00000008
.L_3313:


//--------------------- .nv.info._Z25selective_scan_bwd_kernelI32Selective_Scan_bwd_kernel_traitsILi32ELi8ELb1ELb1ELb0ELb1ELb1EfN3c107complexIfEEEEv12SSMParamsBwd --------------------------
	.section	.nv.info._Z25selective_scan_bwd_kernelI32Selective_Scan_bwd_kernel_traitsILi32ELi8ELb1ELb1ELb0ELb1ELb1EfN3c107complexIfEEEEv12SSMParamsBwd,"",@"SHT_CUDA_INFO"
	.sectionflags	@""
	.align	4


	//----- nvinfo : EIATTR_CUDA_API_VERSION
	.align		4
        /*0000*/ 	.byte	0x04, 0x37
        /*0002*/ 	.short	(.L_3315 - .L_3314)
.L_3314:
        /*0004*/ 	.word	0x00000082


	//----- nvinfo : EIATTR_KPARAM_INFO
	.align		4
.L_3315:
        /*0008*/ 	.byte	0x04, 0x17
        /*000a*/ 	.short	(.L_3317 - .L_3316)
.L_3316:
        /*000c*/ 	.word	0x00000000
        /*0010*/ 	.short	0x0000
        /*0012*/ 	.short	0x0000
        /*0014*/ 	.byte	0x00, 0xf0, 0xc1, 0x07


	//----- nvinfo : EIATTR_SPARSE_MMA_MASK
	.align		4
.L_3317:
        /*0018*/ 	.byte	0x03, 0x50
        /*001a*/ 	.short	0x0000


	//----- nvinfo : EIATTR_MAXREG_COUNT
	.align		4
        /*001c*/ 	.byte	0x03, 0x1b
        /*001e*/ 	.short	0x00ff


	//----- nvinfo : EIATTR_NUM_BARRIERS
	.align		4
        /*0020*/ 	.byte	0x02, 0x4c
        /*0022*/ 	.byte	0x01
	.zero		1


	//----- nvinfo : EIATTR_MERCURY_ISA_VERSION
	.align		4
        /*0024*/ 	.byte	0x03, 0x5f
        /*0026*/ 	.short	0x0101


	//----- nvinfo : EIATTR_COOP_GROUP_MASK_REGIDS
	.align		4
        /*0028*/ 	.byte	0x04, 0x29
        /*002a*/ 	.short	(.L_3319 - .L_3318)


	//   ....[0]....
.L_3318:
        /*002c*/ 	.word	0xffffffff


	//   ....[1]....
        /*0030*/ 	.word	0xffffffff


	//   ....[2]....
        /*0034*/ 	.word	0xffffffff


	//   ....[3]....
        /*0038*/ 	.word	0xffffffff


	//   ....[4]....
        /*003c*/ 	.word	0xffffffff


	//   ....[5]....
        /*0040*/ 	.word	0xffffffff


	//   ....[6]....
        /*0044*/ 	.word	0xffffffff


	//   ....[7]....
        /*0048*/ 	.word	0xffffffff


	//   ....[8]....
        /*004c*/ 	.word	0xffffffff


	//   ....[9]....
        /*0050*/ 	.word	0xffffffff


	//   ....[10]....
        /*0054*/ 	.word	0xffffffff


	//   ....[11]....
        /*0058*/ 	.word	0xffffffff


	//   ....[12]....
        /*005c*/ 	.word	0xffffffff


	//   ....[13]....
        /*0060*/ 	.word	0xffffffff


	//   ....[14]....
        /*0064*/ 	.word	0xffffffff


	//   ....[15]....
        /*0068*/ 	.word	0xffffffff


	//   ....[16]....
        /*006c*/ 	.word	0xffffffff


	//   ....[17]....
        /*0070*/ 	.word	0xffffffff


	//   ....[18]....
        /*0074*/ 	.word	0xffffffff


	//   ....[19]....
        /*0078*/ 	.word	0xffffffff


	//   ....[20]....
        /*007c*/ 	.word	0xffffffff


	//   ....[21]....
        /*0080*/ 	.word	0xffffffff


	//   ....[22]....
        /*0084*/ 	.word	0xffffffff


	//   ....[23]....
        /*0088*/ 	.word	0xffffffff


	//   ....[24]....
        /*008c*/ 	.word	0xffffffff


	//   ....[25]....
        /*0090*/ 	.word	0xffffffff


	//   ....[26]....
        /*0094*/ 	.word	0xffffffff


	//   ....[27]....
        /*0098*/ 	.word	0xffffffff


	//   ....[28]....
        /*009c*/ 	.word	0xffffffff


	//   ....[29]....
        /*00a0*/ 	.word	0xffffffff


	//   ....[30]....
        /*00a4*/ 	.word	0xffffffff


	//   ....[31]....
        /*00a8*/ 	.word	0xffffffff


	//   ....[32]....
        /*00ac*/ 	.word	0xffffffff


	//   ....[33]....
        /*00b0*/ 	.word	0xffffffff


	//   ....[34]....
        /*00b4*/ 	.word	0xffffffff


	//   ....[35]....
        /*00b8*/ 	.word	0xffffffff


	//   ....[36]....
        /*00bc*/ 	.word	0xffffffff


	//   ....[37]....
        /*00c0*/ 	.word	0xffffffff


	//   ....[38]....
        /*00c4*/ 	.word	0xffffffff


	//   ....[39]....
        /*00c8*/ 	.word	0xffffffff


	//   ....[40]....
        /*00cc*/ 	.word	0xffffffff


	//   ....[41]....
        /*00d0*/ 	.word	0xffffffff


	//   ....[42]....
        /*00d4*/ 	.word	0xffffffff


	//   ....[43]....
        /*00d8*/ 	.word	0xffffffff


	//   ....[44]....
        /*00dc*/ 	.word	0xffffffff


	//   ....[45]....
        /*00e0*/ 	.word	0xffffffff


	//   ....[46]....
        /*00e4*/ 	.word	0xffffffff


	//   ....[47]....
        /*00e8*/ 	.word	0xffffffff


	//   ....[48]....
        /*00ec*/ 	.word	0xffffffff


	//   ....[49]....
        /*00f0*/ 	.word	0xffffffff


	//   ....[50]....
        /*00f4*/ 	.word	0xffffffff


	//   ....[51]....
        /*00f8*/ 	.word	0xffffffff


	//   ....[52]....
        /*00fc*/ 	.word	0xffffffff


	//   ....[53]....
        /*0100*/ 	.word	0xffffffff


	//   ....[54]....
        /*0104*/ 	.word	0xffffffff


	//   ....[55]....
        /*0108*/ 	.word	0xffffffff


	//   ....[56]....
        /*010c*/ 	.word	0xffffffff


	//   ....[57]....
        /*0110*/ 	.word	0xffffffff


	//   ....[58]....
        /*0114*/ 	.word	0xffffffff


	//   ....[59]....
        /*0118*/ 	.word	0xffffffff


	//   ....[60]....
        /*011c*/ 	.word	0xffffffff


	//   ....[61]....
        /*0120*/ 	.word	0xffffffff


	//   ....[62]....
        /*0124*/ 	.word	0xffffffff


	//   ....[63]....
        /*0128*/ 	.word	0xffffffff


	//   ....[64]....
        /*012c*/ 	.word	0xffffffff


	//   ....[65]....
        /*0130*/ 	.word	0xffffffff


	//   ....[66]....
        /*0134*/ 	.word	0xffffffff


	//   ....[67]....
        /*0138*/ 	.word	0xffffffff


	//   ....[68]....
        /*013c*/ 	.word	0xffffffff


	//   ....[69]....
        /*0140*/ 	.word	0xffffffff


	//   ....[70]....
        /*0144*/ 	.word	0xffffffff


	//   ....[71]....
        /*0148*/ 	.word	0xffffffff


	//   ....[72]....
        /*014c*/ 	.word	0xffffffff


	//   ....[73]....
        /*0150*/ 	.word	0xffffffff


	//   ....[74]....
        /*0154*/ 	.word	0xffffffff


	//   ....[75]....
        /*0158*/ 	.word	0xffffffff


	//   ....[76]....
        /*015c*/ 	.word	0xffffffff


	//   ....[77]....
        /*0160*/ 	.word	0xffffffff


	//   ....[78]....
        /*0164*/ 	.word	0xffffffff


	//   ....[79]....
        /*0168*/ 	.word	0xffffffff


	//   ....[80]....
        /*016c*/ 	.word	0xffffffff


	//   ....[81]....
        /*0170*/ 	.word	0xffffffff


	//   ....[82]....
        /*0174*/ 	.word	0xffffffff


	//   ....[83]....
        /*0178*/ 	.word	0xffffffff


	//   ....[84]....
        /*017c*/ 	.word	0xffffffff


	//   ....[85]....
        /*0180*/ 	.word	0xffffffff


	//   ....[86]....
        /*0184*/ 	.word	0xffffffff


	//   ....[87]....
        /*0188*/ 	.word	0xffffffff


	//   ....[88]....
        /*018c*/ 	.word	0xffffffff


	//   ....[89]....
        /*0190*/ 	.word	0xffffffff


	//   ....[90]....
        /*0194*/ 	.word	0xffffffff


	//   ....[91]....
        /*0198*/ 	.word	0xffffffff


	//   ....[92]....
        /*019c*/ 	.word	0xffffffff


	//   ....[93]....
        /*01a0*/ 	.word	0xffffffff


	//   ....[94]....
        /*01a4*/ 	.word	0xffffffff


	//   ....[95]....
        /*01a8*/ 	.word	0xffffffff


	//   ....[96]....
        /*01ac*/ 	.word	0xffffffff


	//----- nvinfo : EIATTR_COOP_GROUP_INSTR_OFFSETS
	.align		4
.L_3319:
        /*01b0*/ 	.byte	0x04, 0x28
        /*01b2*/ 	.short	(.L_3321 - .L_3320)


	//   ....[0]....
.L_3320:
        /*01b4*/ 	.word	0x000009a0


	//   ....[1]....
        /*01b8*/ 	.word	0x00000a40


	//   ....[2]....
        /*01bc*/ 	.word	0x00000c10


	//   ....[3]....
        /*01c0*/ 	.word	0x00001f50


	//   ....[4]....
        /*01c4*/ 	.word	0x000021b0


	//   ....[5]....
        /*01c8*/ 	.word	0x00002550


	//   ....[6]....
        /*01cc*/ 	.word	0x000027e0


	//   ....[7]....
        /*01d0*/ 	.word	0x00003030


	//   ....[8]....
        /*01d4*/ 	.word	0x00003ae0


	//   ....[9]....
        /*01d8*/ 	.word	0x00003b20


	//   ....[10]....
        /*01dc*/ 	.word	0x00003b50


	//   ....[11]....
        /*01e0*/ 	.word	0x00003b70


	//   ....[12]....
        /*01e4*/ 	.word	0x00003b80


	//   ....[13]....
        /*01e8*/ 	.word	0x00003c40


	//   ....[14]....
        /*01ec*/ 	.word	0x00003c60


	//   ....[15]....
        /*01f0*/ 	.word	0x00003c70


	//   ....[16]....
        /*01f4*/ 	.word	0x00003c80


	//   ....[17]....
        /*01f8*/ 	.word	0x00003d40


	//   ....[18]....
        /*01fc*/ 	.word	0x00003d60


	//   ....[19]....
        /*0200*/ 	.word	0x00003d70


	//   ....[20]....
        /*0204*/ 	.word	0x00003d80


	//   ....[21]....
        /*0208*/ 	.word	0x00003e40


	//   ....[22]....
        /*020c*/ 	.word	0x00003e60


	//   ....[23]....
        /*0210*/ 	.word	0x00003e70


	//   ....[24]....
        /*0214*/ 	.word	0x00003e80


	//   ....[25]....
        /*0218*/ 	.word	0x00003f50


	//   ....[26]....
        /*021c*/ 	.word	0x00003f90


	//   ....[27]....
        /*0220*/ 	.word	0x00003fd0


	//   ....[28]....
        /*0224*/ 	.word	0x00004010


	//   ....[29]....
        /*0228*/ 	.word	0x00004080


	//   ....[30]....
        /*022c*/ 	.word	0x00004140


	//   ....[31]....
        /*0230*/ 	.word	0x00004180


	//   ....[32]....
        /*0234*/ 	.word	0x000041c0


	//   ....[33]....
        /*0238*/ 	.word	0x00004200


	//   ....[34]....
        /*023c*/ 	.word	0x00004780


	//   ....[35]....
        /*0240*/ 	.word	0x00004790


	//   ....[36]....
        /*0244*/ 	.word	0x000047a0


	//   ....[37]....
        /*0248*/ 	.word	0x000047b0


	//   ....[38]....
        /*024c*/ 	.word	0x000048b0


	//   ....[39]....
        /*0250*/ 	.word	0x000048f0


	//   ....[40]....
        /*0254*/ 	.word	0x00004900


	//   ....[41]....
        /*0258*/ 	.word	0x00004910


	//   ....[42]....
        /*025c*/ 	.word	0x00004b10


	//   ....[43]....
        /*0260*/ 	.word	0x00004b30


	//   ....[44]....
        /*0264*/ 	.word	0x00004b40


	//   ....[45]....
        /*0268*/ 	.word	0x00004b50


	//   ....[46]....
        /*026c*/ 	.word	0x00004ca0


	//   ....[47]....
        /*0270*/ 	.word	0x00004ce0


	//   ....[48]....
        /*0274*/ 	.word	0x00004d10


	//   ....[49]....
        /*0278*/ 	.word	0x00004d20


	//   ....[50]....
        /*027c*/ 	.word	0x00004ea0


	//   ....[51]....
        /*0280*/ 	.word	0x00004ed0


	//   ....[52]....
        /*0284*/ 	.word	0x00004ee0


	//   ....[53]....
        /*0288*/ 	.word	0x00004ef0


	//   ....[54]....
        /*028c*/ 	.word	0x00005060


	//   ....[55]....
        /*0290*/ 	.word	0x000050a0


	//   ....[56]....
        /*0294*/ 	.word	0x000050e0


	//   ....[57]....
        /*0298*/ 	.word	0x00005120


	//   ....[58]....
        /*029c*/ 	.word	0x00005160


	//   ....[59]....
        /*02a0*/ 	.word	0x000051a0


	//   ....[60]....
        /*02a4*/ 	.word	0x000051e0


	//   ....[61]....
        /*02a8*/ 	.word	0x00005230


	//   ....[62]....
        /*02ac*/ 	.word	0x00005270


	//   ....[63]....
        /*02b0*/ 	.word	0x000052b0


	//   ....[64]....
        /*02b4*/ 	.word	0x00006900


	//   ....[65]....
        /*02b8*/ 	.word	0x00006940


	//   ....[66]....
        /*02bc*/ 	.word	0x00006980


	//   ....[67]....
        /*02c0*/ 	.word	0x000069c0


	//   ....[68]....
        /*02c4*/ 	.word	0x00006a60


	//   ....[69]....
        /*02c8*/ 	.word	0x00006a80


	//   ....[70]....
        /*02cc*/ 	.word	0x00006aa0


	//   ....[71]....
        /*02d0*/ 	.word	0x00006ad0


	//   ....[72]....
        /*02d4*/ 	.word	0x00006b50


	//   ....[73]....
        /*02d8*/ 	.word	0x00006b90


	//   ....[74]....
        /*02dc*/ 	.word	0x00006bd0


	//   ....[75]....
        /*02e0*/ 	.word	0x00006c10


	//   ....[76]....
        /*02e4*/ 	.word	0x00006d20


	//   ....[77]....
        /*02e8*/ 	.word	0x00006d60


	//   ....[78]....
        /*02ec*/ 	.word	0x00006da0


	//   ....[79]....
        /*02f0*/ 	.word	0x00006de0


	//   ....[80]....
        /*02f4*/ 	.word	0x00006ef0


	//   ....[81]....
        /*02f8*/ 	.word	0x00006f30


	//   ....[82]....
        /*02fc*/ 	.word	0x00006f80


	//   ....[83]....
        /*0300*/ 	.word	0x00006fc0


	//   ....[84]....
        /*0304*/ 	.word	0x00007380


	//   ....[85]....
        /*0308*/ 	.word	0x00007680


	//   ....[86]....
        /*030c*/ 	.word	0x000079b0


	//   ....[87]....
        /*0310*/ 	.word	0x00007b20


	//   ....[88]....
        /*0314*/ 	.word	0x00007b70


	//   ....[89]....
        /*0318*/ 	.word	0x00007bc0


	//   ....[90]....
        /*031c*/ 	.word	0x00007bf0


	//   ....[91]....
        /*0320*/ 	.word	0x00007c10


	//   ....[92]....
        /*0324*/ 	.word	0x00007cf0


	//   ....[93]....
        /*0328*/ 	.word	0x00007d30


	//   ....[94]....
        /*032c*/ 	.word	0x00007d80


	//   ....[95]....
        /*0330*/ 	.word	0x00007db0


	//   ....[96]....
        /*0334*/ 	.word	0x00007dd0


	//----- nvinfo : EIATTR_EXIT_INSTR_OFFSETS
	.align		4
.L_3321:
        /*0338*/ 	.byte	0x04, 0x1c
        /*033a*/ 	.short	(.L_3323 - .L_3322)


	//   ....[0]....
.L_3322:
        /*033c*/ 	.word	0x00007ea0


	//   ....[1]....
        /*0340*/ 	.word	0x000081a0


	//----- nvinfo : EIATTR_MAX_THREADS
	.align		4
.L_3323:
        /*0344*/ 	.byte	0x04, 0x05
        /*0346*/ 	.short	(.L_3325 - .L_3324)
.L_3324:
        /*0348*/ 	.word	0x00000020
        /*034c*/ 	.word	0x00000001
        /*0350*/ 	.word	0x00000001


	//----- nvinfo : EIATTR_CRS_STACK_SIZE
	.align		4
.L_3325:
        /*0354*/ 	.byte	0x04, 0x1e
        /*0356*/ 	.short	(.L_3327 - .L_3326)
.L_3326:
        /*0358*/ 	.word	0x00000000


	//----- nvinfo : EIATTR_CBANK_PARAM_SIZE
	.align		4
.L_3327:
        /*035c*/ 	.byte	0x03, 0x19
        /*035e*/ 	.short	0x01f0


	//----- nvinfo : EIATTR_PARAM_CBANK
	.align		4
        /*0360*/ 	.byte	0x04, 0x0a
        /*0362*/ 	.short	(.L_3329 - .L_3328)
	.align		4
.L_3328:
        /*0364*/ 	.word	index@(.nv.constant0._Z25selective_scan_bwd_kernelI32Selective_Scan_bwd_kernel_traitsILi32ELi8ELb1ELb1ELb0ELb1ELb1EfN3c107complexIfEEEEv12SSMParamsBwd)
        /*0368*/ 	.short	0x0210
        /*036a*/ 	.short	0x01f0


	//----- nvinfo : EIATTR_SW_WAR
	.align		4
.L_3329:
        /*036c*/ 	.byte	0x04, 0x36
        /*036e*/ 	.short	(.L_3331 - .L_3330)
.L_3330:
        /*0370*/ 	.word	0x00000008
.L_3331:


//--------------------- .nv.info._Z25selective_scan_bwd_kernelI32Selective_Scan_bwd_kernel_traitsILi32ELi8ELb1ELb1ELb1ELb0ELb0EfN3c107complexIfEEEEv12SSMParamsBwd --------------------------
	.section	.nv.info._Z25selective_scan_bwd_kernelI32Selective_Scan_bwd_kernel_traitsILi32ELi8ELb1ELb1ELb1ELb0ELb0EfN3c107complexIfEEEEv12SSMParamsBwd,"",@"SHT_CUDA_INFO"
	.sectionflags	@""
	.align	4


	//----- nvinfo : EIATTR_CUDA_API_VERSION
	.align		4
        /*0000*/ 	.byte	0x04, 0x37
        /*0002*/ 	.short	(.L_3333 - .L_3332)
.L_3332:
        /*0004*/ 	.word	0x00000082


	//----- nvinfo : EIATTR_KPARAM_INFO
	.align		4
.L_3333:
        /*0008*/ 	.byte	0x04, 0x17
        /*000a*/ 	.short	(.L_3335 - .L_3334)
.L_3334:
        /*000c*/ 	.word	0x00000000
        /*0010*/ 	.short	0x0000
        /*0012*/ 	.short	0x0000
        /*0014*/ 	.byte	0x00, 0xf0, 0xc1, 0x07


	//----- nvinfo : EIATTR_SPARSE_MMA_MASK
	.align		4
.L_3335:
        /*0018*/ 	.byte	0x03, 0x50
        /*001a*/ 	.short	0x0000


	//----- nvinfo : EIATTR_MAXREG_COUNT
	.align		4
        /*001c*/ 	.byte	0x03, 0x1b
        /*001e*/ 	.short	0x00ff


	//----- nvinfo : EIATTR_NUM_BARRIERS
	.align		4
        /*0020*/ 	.byte	0x02, 0x4c
        /*0022*/ 	.byte	0x01
	.zero		1


	//----- nvinfo : EIATTR_MERCURY_ISA_VERSION
	.align		4
        /*0024*/ 	.byte	0x03, 0x5f
        /*0026*/ 	.short	0x0101


	//----- nvinfo : EIATTR_COOP_GROUP_MASK_REGIDS
	.align		4
        /*0028*/ 	.byte	0x04, 0x29
        /*002a*/ 	.short	(.L_3337 - .L_3336)


	//   ....[0]....
.L_3336:
        /*002c*/ 	.word	0xffffffff


	//   ....[1]....
        /*0030*/ 	.word	0xffffffff


	//   ....[2]....
        /*0034*/ 	.word	0xffffffff


	//   ....[3]....
        /*0038*/ 	.word	0xffffffff


	//   ....[4]....
        /*003c*/ 	.word	0xffffffff


	//   ....[5]....
        /*0040*/ 	.word	0xffffffff


	//   ....[6]....
        /*0044*/ 	.word	0xffffffff


	//   ....[7]....
        /*0048*/ 	.word	0xffffffff


	//   ....[8]....
        /*004c*/ 	.word	0xffffffff


	//   ....[9]....
        /*0050*/ 	.word	0xffffffff


	//   ....[10]....
        /*0054*/ 	.word	0xffffffff


	//   ....[11]....
        /*0058*/ 	.word	0xffffffff


	//   ....[12]....
        /*005c*/ 	.word	0xffffffff


	//   ....[13]....
        /*0060*/ 	.word	0xffffffff


	//   ....[14]....
        /*0064*/ 	.word	0xffffffff


	//   ....[15]....
        /*0068*/ 	.word	0xffffffff


	//   ....[16]....
        /*006c*/ 	.word	0xffffffff


	//   ....[17]....
        /*0070*/ 	.word	0xffffffff


	//   ....[18]....
        /*0074*/ 	.word	0xffffffff


	//   ....[19]....
        /*0078*/ 	.word	0xffffffff


	//   ....[20]....
        /*007c*/ 	.word	0xffffffff


	//   ....[21]....
        /*0080*/ 	.word	0xffffffff


	//   ....[22]....
        /*0084*/ 	.word	0xffffffff


	//   ....[23]....
        /*0088*/ 	.word	0xffffffff


	//   ....[24]....
        /*008c*/ 	.word	0xffffffff


	//   ....[25]....
        /*0090*/ 	.word	0xffffffff


	//   ....[26]....
        /*0094*/ 	.word	0xffffffff


	//   ....[27]....
        /*0098*/ 	.word	0xffffffff


	//   ....[28]....
        /*009c*/ 	.word	0xffffffff


	//   ....[29]....
        /*00a0*/ 	.word	0xffffffff


	//   ....[30]....
        /*00a4*/ 	.word	0xffffffff


	//   ....[31]....
        /*00a8*/ 	.word	0xffffffff


	//   ....[32]....
        /*00ac*/ 	.word	0xffffffff


	//   ....[33]....
        /*00b0*/ 	.word	0xffffffff


	//   ....[34]....
        /*00b4*/ 	.word	0xffffffff


	//   ....[35]....
        /*00b8*/ 	.word	0xffffffff


	//   ....[36]....
        /*00bc*/ 	.word	0xffffffff


	//   ....[37]....
        /*00c0*/ 	.word	0xffffffff


	//   ....[38]....
        /*00c4*/ 	.word	0xffffffff


	//   ....[39]....
        /*00c8*/ 	.word	0xffffffff


	//   ....[40]....
        /*00cc*/ 	.word	0xffffffff


	//   ....[41]....
        /*00d0*/ 	.word	0xffffffff


	//   ....[42]....
        /*00d4*/ 	.word	0xffffffff


	//   ....[43]....
        /*00d8*/ 	.word	0xffffffff


	//   ....[44]....
        /*00dc*/ 	.word	0xffffffff


	//   ....[45]....
        /*00e0*/ 	.word	0xffffffff


	//   ....[46]....
        /*00e4*/ 	.word	0xffffffff


	//   ....[47]....
        /*00e8*/ 	.word	0xffffffff


	//   ....[48]....
        /*00ec*/ 	.word	0xffffffff


	//   ....[49]....
        /*00f0*/ 	.word	0xffffffff


	//   ....[50]....
        /*00f4*/ 	.word	0xffffffff


	//   ....[51]....
        /*00f8*/ 	.word	0xffffffff


	//   ....[52]....
        /*00fc*/ 	.word	0xffffffff


	//   ....[53]....
        /*0100*/ 	.word	0xffffffff


	//   ....[54]....
        /*0104*/ 	.word	0xffffffff


	//   ....[55]....
        /*0108*/ 	.word	0xffffffff


	//   ....[56]....
        /*010c*/ 	.word	0xffffffff


	//   ....[57]....
        /*0110*/ 	.word	0xffffffff


	//   ....[58]....
        /*0114*/ 	.word	0xffffffff


	//   ....[59]....
        /*0118*/ 	.word	0xffffffff


	//   ....[60]....
        /*011c*/ 	.word	0xffffffff


	//   ....[61]....
        /*0120*/ 	.word	0xffffffff


	//   ....[62]....
        /*0124*/ 	.word	0xffffffff


	//   ....[63]....
        /*0128*/ 	.word	0xffffffff


	//   ....[64]....
        /*012c*/ 	.word	0xffffffff


	//   ....[65]....
        /*0130*/ 	.word	0xffffffff


	//   ....[66]....
        /*0134*/ 	.word	0xffffffff


	//   ....[67]....
        /*0138*/ 	.word	0xffffffff


	//   ....[68]....
        /*013c*/ 	.word	0xffffffff


	//   ....[69]....
        /*0140*/ 	.word	0xffffffff


	//   ....[70]....
        /*0144*/ 	.word	0xffffffff


	//   ....[71]....
        /*0148*/ 	.word	0xffffffff


	//   ....[72]....
        /*014c*/ 	.word	0xffffffff


	//   ....[73]....
        /*0150*/ 	.word	0xffffffff


	//   ....[74]....
        /*0154*/ 	.word	0xffffffff


	//   ....[75]....
        /*0158*/ 	.word	0xffffffff


	//   ....[76]....
        /*015c*/ 	.word	0xffffffff


	//   ....[77]....
        /*0160*/ 	.word	0xffffffff


	//   ....[78]....
        /*0164*/ 	.word	0xffffffff


	//   ....[79]....
        /*0168*/ 	.word	0xffffffff


	//   ....[80]....
        /*016c*/ 	.word	0xffffffff


	//   ....[81]....
        /*0170*/ 	.word	0xffffffff


	//   ....[82]....
        /*0174*/ 	.word	0xffffffff


	//----- nvinfo : EIATTR_COOP_GROUP_INSTR_OFFSETS
	.align		4
.L_3337:
        /*0178*/ 	.byte	0x04, 0x28
        /*017a*/ 	.short	(.L_3339 - .L_3338)


	//   ....[0]....
.L_3338:
        /*017c*/ 	.word	0x00000ab0


	//   ....[1]....
        /*0180*/ 	.word	0x00000b40


	//   ....[2]....
        /*0184*/ 	.word	0x00000bd0


	//   ....[3]....
        /*0188*/ 	.word	0x00001210


	//   ....[4]....
        /*018c*/ 	.word	0x00001660


	//   ....[5]....
        /*0190*/ 	.word	0x00001f70


	//   ....[6]....
        /*0194*/ 	.word	0x00001fb0


	//   ....[7]....
        /*0198*/ 	.word	0x00001ff0


	//   ....[8]....
        /*019c*/ 	.word	0x00002030


	//   ....[9]....
        /*01a0*/ 	.word	0x00002050


	//   ....[10]....
        /*01a4*/ 	.word	0x000020f0


	//   ....[11]....
        /*01a8*/ 	.word	0x00002120


	//   ....[12]....
        /*01ac*/ 	.word	0x00002140


	//   ....[13]....
        /*01b0*/ 	.word	0x00002150


	//   ....[14]....
        /*01b4*/ 	.word	0x000021f0


	//   ....[15]....
        /*01b8*/ 	.word	0x00002220


	//   ....[16]....
        /*01bc*/ 	.word	0x00002240


	//   ....[17]....
        /*01c0*/ 	.word	0x00002250


	//   ....[18]....
        /*01c4*/ 	.word	0x000022f0


	//   ....[19]....
        /*01c8*/ 	.word	0x00002320


	//   ....[20]....
        /*01cc*/ 	.word	0x00002340


	//   ....[21]....
        /*01d0*/ 	.word	0x00002350


	//   ....[22]....
        /*01d4*/ 	.word	0x00002410


	//   ....[23]....
        /*01d8*/ 	.word	0x00002440


	//   ....[24]....
        /*01dc*/ 	.word	0x00002450


	//   ....[25]....
        /*01e0*/ 	.word	0x00002460


	//   ....[26]....
        /*01e4*/ 	.word	0x00002530


	//   ....[27]....
        /*01e8*/ 	.word	0x00002570


	//   ....[28]....
        /*01ec*/ 	.word	0x000025b0


	//   ....[29]....
        /*01f0*/ 	.word	0x000025e0


	//   ....[30]....
        /*01f4*/ 	.word	0x00002620


	//   ....[31]....
        /*01f8*/ 	.word	0x00002be0


	//   ....[32]....
        /*01fc*/ 	.word	0x00002c80


	//   ....[33]....
        /*0200*/ 	.word	0x00002ca0


	//   ....[34]....
        /*0204*/ 	.word	0x00002cd0


	//   ....[35]....
        /*0208*/ 	.word	0x00002dc0


	//   ....[36]....
        /*020c*/ 	.word	0x00002e00


	//   ....[37]....
        /*0210*/ 	.word	0x00002e10


	//   ....[38]....
        /*0214*/ 	.word	0x00002e20


	//   ....[39]....
        /*0218*/ 	.word	0x00002f20


	//   ....[40]....
        /*021c*/ 	.word	0x00002f60


	//   ....[41]....
        /*0220*/ 	.word	0x00002f70


	//   ....[42]....
        /*0224*/ 	.word	0x00002f80


	//   ....[43]....
        /*0228*/ 	.word	0x00003060


	//   ....[44]....
        /*022c*/ 	.word	0x000030a0


	//   ....[45]....
        /*0230*/ 	.word	0x000030b0


	//   ....[46]....
        /*0234*/ 	.word	0x000030c0


	//   ....[47]....
        /*0238*/ 	.word	0x000031c0


	//   ....[48]....
        /*023c*/ 	.word	0x00003200


	//   ....[49]....
        /*0240*/ 	.word	0x00003210


	//   ....[50]....
        /*0244*/ 	.word	0x00003220


	//   ....[51]....
        /*0248*/ 	.word	0x00003300


	//   ....[52]....
        /*024c*/ 	.word	0x00003340


	//   ....[53]....
        /*0250*/ 	.word	0x00003380


	//   ....[54]....
        /*0254*/ 	.word	0x000033c0


	//   ....[55]....
        /*0258*/ 	.word	0x00003400


	//   ....[56]....
        /*025c*/ 	.word	0x00003440


	//   ....[57]....
        /*0260*/ 	.word	0x00003480


	//   ....[58]....
        /*0264*/ 	.word	0x000034c0


	//   ....[59]....
        /*0268*/ 	.word	0x00003500


	//   ....[60]....
        /*026c*/ 	.word	0x00003550


	//   ....[61]....
        /*0270*/ 	.word	0x00005320


	//   ....[62]....
        /*0274*/ 	.word	0x00005360


	//   ....[63]....
        /*0278*/ 	.word	0x00005470


	//   ....[64]....
        /*027c*/ 	.word	0x00005490


	//   ....[65]....
        /*0280*/ 	.word	0x000054d0


	//   ....[66]....
        /*0284*/ 	.word	0x00005510


	//   ....[67]....
        /*0288*/ 	.word	0x00005690


	//   ....[68]....
        /*028c*/ 	.word	0x000056d0


	//   ....[69]....
        /*0290*/ 	.word	0x00005860


	//   ....[70]....
        /*0294*/ 	.word	0x000058a0


	//   ....[71]....
        /*0298*/ 	.word	0x00005ca0


	//   ....[72]....
        /*029c*/ 	.word	0x00005e90


	//   ....[73]....
        /*02a0*/ 	.word	0x00005ff0


	//   ....[74]....
        /*02a4*/ 	.word	0x00006040


	//   ....[75]....
        /*02a8*/ 	.word	0x00006090


	//   ....[76]....
        /*02ac*/ 	.word	0x000060c0


	//   ....[77]....
        /*02b0*/ 	.word	0x000060e0


	//   ....[78]....
        /*02b4*/ 	.word	0x000061c0


	//   ....[79]....
        /*02b8*/ 	.word	0x00006200


	//   ....[80]....
        /*02bc*/ 	.word	0x00006250


	//   ....[81]....
        /*02c0*/ 	.word	0x00006280


	//   ....[82]....
        /*02c4*/ 	.word	0x000062a0


	//----- nvinfo : EIATTR_EXIT_INSTR_OFFSETS
	.align		4
.L_3339:
        /*02c8*/ 	.byte	0x04, 0x1c
        /*02ca*/ 	.short	(.L_3341 - .L_3340)


	//   ....[0]....
.L_3340:
        /*02cc*/ 	.word	0x00006370


	//   ....[1]....
        /*02d0*/ 	.word	0x00006530


	//----- nvinfo : EIATTR_MAX_THREADS
	.align		4
.L_3341:
        /*02d4*/ 	.byte	0x04, 0x05
        /*02d6*/ 	.short	(.L_3343 - .L_3342)
.L_3342:
        /*02d8*/ 	.word	0x00000020
        /*02dc*/ 	.word	0x00000001
        /*02e0*/ 	.word	0x00000001


	//----- nvinfo : EIATTR_CRS_STACK_SIZE
	.align		4
.L_3343:
        /*02e4*/ 	.byte	0x04, 0x1e
        /*02e6*/ 	.short	(.L_3345 - .L_3344)
.L_3344:
        /*02e8*/ 	.word	0x00000000


	//----- nvinfo : EIATTR_CBANK_PARAM_SIZE
	.align		4
.L_3345:
        /*02ec*/ 	.byte	0x03, 0x19
        /*02ee*/ 	.short	0x01f0


	//----- nvinfo : EIATTR_PARAM_CBANK
	.align		4
        /*02f0*/ 	.byte	0x04, 0x0a
        /*02f2*/ 	.short	(.L_3347 - .L_3346)
	.align		4
.L_3346:
        /*02f4*/ 	.word	index@(.nv.constant0._Z25selective_scan_bwd_kernelI32Selective_Scan_bwd_kernel_traitsILi32ELi8ELb1ELb1ELb1ELb0ELb0EfN3c107complexIfEEEEv12SSMParamsBwd)
        /*02f8*/ 	.short	0x0210
        /*02fa*/ 	.short	0x01f0


	//----- nvinfo : EIATTR_SW_WAR
	.align		4
.L_3347:
        /*02fc*/ 	.byte	0x04, 0x36
        /*02fe*/ 	.short	(.L_3349 - .L_3348)
.L_3348:
        /*0300*/ 	.word	0x00000008
.L_3349:


//--------------------- .nv.info._Z25selective_scan_bwd_kernelI32Selective_Scan_bwd_kernel_traitsILi32ELi8ELb1ELb1ELb1ELb0ELb1EfN3c107complexIfEEEEv12SSMParamsBwd --------------------------
	.section	.nv.info._Z25selective_scan_bwd_kernelI32Selective_Scan_bwd_kernel_traitsILi32ELi8ELb1ELb1ELb1ELb0ELb1EfN3c107complexIfEEEEv12SSMParamsBwd,"",@"SHT_CUDA_INFO"
	.sectionflags	@""
	.align	4


	//----- nvinfo : EIATTR_CUDA_API_VERSION
	.align		4
        /*0000*/ 	.byte	0x04, 0x37
        /*0002*/ 	.short	(.L_3351 - .L_3350)
.L_3350:
        /*0004*/ 	.word	0x00000082


	//----- nvinfo : EIATTR_KPARAM_INFO
	.align		4
.L_3351:
        /*0008*/ 	.byte	0x04, 0x17
        /*000a*/ 	.short	(.L_3353 - .L_3352)
.L_3352:
        /*000c*/ 	.word	0x00000000
        /*0010*/ 	.short	0x0000
        /*0012*/ 	.short	0x0000
        /*0014*/ 	.byte	0x00, 0xf0, 0xc1, 0x07


	//----- nvinfo : EIATTR_SPARSE_MMA_MASK
	.align		4
.L_3353:
        /*0018*/ 	.byte	0x03, 0x50
        /*001a*/ 	.short	0x0000


	//----- nvinfo : EIATTR_MAXREG_COUNT
	.align		4
        /*001c*/ 	.byte	0x03, 0x1b
        /*001e*/ 	.short	0x00ff


	//----- nvinfo : EIATTR_NUM_BARRIERS
	.align		4
        /*0020*/ 	.byte	0x02, 0x4c
        /*0022*/ 	.byte	0x01
	.zero		1


	//----- nvinfo : EIATTR_MERCURY_ISA_VERSION
	.align		4
        /*0024*/ 	.byte	0x03, 0x5f
        /*0026*/ 	.short	0x0101


	//----- nvinfo : EIATTR_COOP_GROUP_MASK_REGIDS
	.align		4
        /*0028*/ 	.byte	0x04, 0x29
        /*002a*/ 	.short	(.L_3355 - .L_3354)


	//   ....[0]....
.L_3354:
        /*002c*/ 	.word	0xffffffff


	//   ....[1]....
        /*0030*/ 	.word	0xffffffff


	//   ....[2]....
        /*0034*/ 	.word	0xffffffff


	//   ....[3]....
        /*0038*/ 	.word	0xffffffff


	//   ....[4]....
        /*003c*/ 	.word	0xffffffff


	//   ....[5]....
        /*0040*/ 	.word	0xffffffff


	//   ....[6]....
        /*0044*/ 	.word	0xffffffff


	//   ....[7]....
        /*0048*/ 	.word	0xffffffff


	//   ....[8]....
        /*004c*/ 	.word	0xffffffff


	//   ....[9]....
        /*0050*/ 	.word	0xffffffff


	//   ....[10]....
        /*0054*/ 	.word	0xffffffff


	//   ....[11]....
        /*0058*/ 	.word	0xffffffff


	//   ....[12]....
        /*005c*/ 	.word	0xffffffff


	//   ....[13]....
        /*0060*/ 	.word	0xffffffff


	//   ....[14]....
        /*0064*/ 	.word	0xffffffff


	//   ....[15]....
        /*0068*/ 	.word	0xffffffff


	//   ....[16]....
        /*006c*/ 	.word	0xffffffff


	//   ....[17]....
        /*0070*/ 	.word	0xffffffff


	//   ....[18]....
        /*0074*/ 	.word	0xffffffff


	//   ....[19]....
        /*0078*/ 	.word	0xffffffff


	//   ....[20]....
        /*007c*/ 	.word	0xffffffff


	//   ....[21]....
        /*0080*/ 	.word	0xffffffff


	//   ....[22]....
        /*0084*/ 	.word	0xffffffff


	//   ....[23]....
        /*0088*/ 	.word	0xffffffff


	//   ....[24]....
        /*008c*/ 	.word	0xffffffff


	//   ....[25]....
        /*0090*/ 	.word	0xffffffff


	//   ....[26]....
        /*0094*/ 	.word	0xffffffff


	//   ....[27]....
        /*0098*/ 	.word	0xffffffff


	//   ....[28]....
        /*009c*/ 	.word	0xffffffff


	//   ....[29]....
        /*00a0*/ 	.word	0xffffffff


	//   ....[30]....
        /*00a4*/ 	.word	0xffffffff


	//   ....[31]....
        /*00a8*/ 	.word	0xffffffff


	//   ....[32]....
        /*00ac*/ 	.word	0xffffffff


	//   ....[33]....
        /*00b0*/ 	.word	0xffffffff


	//   ....[34]....
        /*00b4*/ 	.word	0xffffffff


	//   ....[35]....
        /*00b8*/ 	.word	0xffffffff


	//   ....[36]....
        /*00bc*/ 	.word	0xffffffff


	//   ....[37]....
        /*00c0*/ 	.word	0xffffffff


	//   ....[38]....
        /*00c4*/ 	.word	0xffffffff


	//   ....[39]....
        /*00c8*/ 	.word	0xffffffff


	//   ....[40]....
        /*00cc*/ 	.word	0xffffffff


	//   ....[41]....
        /*00d0*/ 	.word	0xffffffff


	//   ....[42]....
        /*00d4*/ 	.word	0xffffffff


	//   ....[43]....
        /*00d8*/ 	.word	0xffffffff


	//   ....[44]....
        /*00dc*/ 	.word	0xffffffff


	//   ....[45]....
        /*00e0*/ 	.word	0xffffffff


	//   ....[46]....
        /*00e4*/ 	.word	0xffffffff


	//   ....[47]....
        /*00e8*/ 	.word	0xffffffff


	//   ....[48]....
        /*00ec*/ 	.word	0xffffffff


	//   ....[49]....
        /*00f0*/ 	.word	0xffffffff


	//   ....[50]....
        /*00f4*/ 	.word	0xffffffff


	//   ....[51]....
        /*00f8*/ 	.word	0xffffffff


	//   ....[52]....
        /*00fc*/ 	.word	0xffffffff


	//   ....[53]....
        /*0100*/ 	.word	0xffffffff


	//   ....[54]....
        /*0104*/ 	.word	0xffffffff


	//   ....[55]....
        /*0108*/ 	.word	0xffffffff


	//   ....[56]....
        /*010c*/ 	.word	0xffffffff


	//   ....[57]....
        /*0110*/ 	.word	0xffffffff


	//   ....[58]....
        /*0114*/ 	.word	0xffffffff


	//   ....[59]....
        /*0118*/ 	.word	0xffffffff


	//   ....[60]....
        /*011c*/ 	.word	0xffffffff


	//   ....[61]....
        /*0120*/ 	.word	0xffffffff


	//   ....[62]....
        /*0124*/ 	.word	0xffffffff


	//   ....[63]....
        /*0128*/ 	.word	0xffffffff


	//   ....[64]....
        /*012c*/ 	.word	0xffffffff


	//   ....[65]....
        /*0130*/ 	.word	0xffffffff


	//   ....[66]....
        /*0134*/ 	.word	0xffffffff


	//   ....[67]....
        /*0138*/ 	.word	0xffffffff


	//   ....[68]....
        /*013c*/ 	.word	0xffffffff


	//   ....[69]....
        /*0140*/ 	.word	0xffffffff


	//   ....[70]....
        /*0144*/ 	.word	0xffffffff


	//   ....[71]....
        /*0148*/ 	.word	0xffffffff


	//   ....[72]....
        /*014c*/ 	.word	0xffffffff


	//   ....[73]....
        /*0150*/ 	.word	0xffffffff


	//   ....[74]....
        /*0154*/ 	.word	0xffffffff


	//   ....[75]....
        /*0158*/ 	.word	0xffffffff


	//   ....[76]....
        /*015c*/ 	.word	0xffffffff


	//   ....[77]....
        /*0160*/ 	.word	0xffffffff


	//   ....[78]....
        /*0164*/ 	.word	0xffffffff


	//   ....[79]....
        /*0168*/ 	.word	0xffffffff


	//   ....[80]....
        /*016c*/ 	.word	0xffffffff


	//   ....[81]....
        /*0170*/ 	.word	0xffffffff


	//   ....[82]....
        /*0174*/ 	.word	0xffffffff


	//   ....[83]....
        /*0178*/ 	.word	0xffffffff


	//   ....[84]....
        /*017c*/ 	.word	0xffffffff


	//   ....[85]....
        /*0180*/ 	.word	0xffffffff


	//   ....[86]....
        /*0184*/ 	.word	0xffffffff


	//----- nvinfo : EIATTR_COOP_GROUP_INSTR_OFFSETS
	.align		4
.L_3355:
        /*0188*/ 	.byte	0x04, 0x28
        /*018a*/ 	.short	(.L_3357 - .L_3356)


	//   ....[0]....
.L_3356:
        /*018c*/ 	.word	0x00000ad0


	//   ....[1]....
        /*0190*/ 	.word	0x00000b90


	//   ....[2]....
        /*0194*/ 	.word	0x00000d10


	//   ....[3]....
        /*0198*/ 	.word	0x00000e50


	//   ....[4]....
        /*019c*/ 	.word	0x000010f0


	//   ....[5]....
        /*01a0*/ 	.word	0x00001440


	//   ....[6]....
        /*01a4*/ 	.word	0x000016e0


	//   ....[7]....
        /*01a8*/ 	.word	0x00001f30


	//   ....[8]....
        /*01ac*/ 	.word	0x00002330


	//   ....[9]....
        /*01b0*/ 	.word	0x00002c20


	//   ....[10]....
        /*01b4*/ 	.word	0x00002c60


	//   ....[11]....
        /*01b8*/ 	.word	0x00002ca0


	//   ....[12]....
        /*01bc*/ 	.word	0x00002cc0


	//   ....[13]....
        /*01c0*/ 	.word	0x00002cd0


	//   ....[14]....
        /*01c4*/ 	.word	0x00002d00


	//   ....[15]....
        /*01c8*/ 	.word	0x00002d90


	//   ....[16]....
        /*01cc*/ 	.word	0x00002dc0


	//   ....[17]....
        /*01d0*/ 	.word	0x00002de0


	//   ....[18]....
        /*01d4*/ 	.word	0x00002df0


	//   ....[19]....
        /*01d8*/ 	.word	0x00002e90


	//   ....[20]....
        /*01dc*/ 	.word	0x00002ed0


	//   ....[21]....
        /*01e0*/ 	.word	0x00002f00


	//   ....[22]....
        /*01e4*/ 	.word	0x00002f10


	//   ....[23]....
        /*01e8*/ 	.word	0x00002fb0


	//   ....[24]....
        /*01ec*/ 	.word	0x00003000


	//   ....[25]....
        /*01f0*/ 	.word	0x00003040


	//   ....[26]....
        /*01f4*/ 	.word	0x00003070


	//   ....[27]....
        /*01f8*/ 	.word	0x000031e0


	//   ....[28]....
        /*01fc*/ 	.word	0x00003230


	//   ....[29]....
        /*0200*/ 	.word	0x00003270


	//   ....[30]....
        /*0204*/ 	.word	0x000032b0


	//   ....[31]....
        /*0208*/ 	.word	0x000034d0


	//   ....[32]....
        /*020c*/ 	.word	0x00003510


	//   ....[33]....
        /*0210*/ 	.word	0x00003550


	//   ....[34]....
        /*0214*/ 	.word	0x00003590


	//   ....[35]....
        /*0218*/ 	.word	0x00003840


	//   ....[36]....
        /*021c*/ 	.word	0x000038d0


	//   ....[37]....
        /*0220*/ 	.word	0x000038f0


	//   ....[38]....
        /*0224*/ 	.word	0x00003920


	//   ....[39]....
        /*0228*/ 	.word	0x00003a30


	//   ....[40]....
        /*022c*/ 	.word	0x00003a70


	//   ....[41]....
        /*0230*/ 	.word	0x00003aa0


	//   ....[42]....
        /*0234*/ 	.word	0x00003ab0


	//   ....[43]....
        /*0238*/ 	.word	0x00003bc0


	//   ....[44]....
        /*023c*/ 	.word	0x00003c00


	//   ....[45]....
        /*0240*/ 	.word	0x00003c20


	//   ....[46]....
        /*0244*/ 	.word	0x00003c30


	//   ....[47]....
        /*0248*/ 	.word	0x00003d40


	//   ....[48]....
        /*024c*/ 	.word	0x00003d80


	//   ....[49]....
        /*0250*/ 	.word	0x00003db0


	//   ....[50]....
        /*0254*/ 	.word	0x00003dc0


	//   ....[51]....
        /*0258*/ 	.word	0x00003ec0


	//   ....[52]....
        /*025c*/ 	.word	0x00003ef0


	//   ....[53]....
        /*0260*/ 	.word	0x00003f00


	//   ....[54]....
        /*0264*/ 	.word	0x00003f10


	//   ....[55]....
        /*0268*/ 	.word	0x00004010


	//   ....[56]....
        /*026c*/ 	.word	0x00004050


	//   ....[57]....
        /*0270*/ 	.word	0x00004090


	//   ....[58]....
        /*0274*/ 	.word	0x000040d0


	//   ....[59]....
        /*0278*/ 	.word	0x00004110


	//   ....[60]....
        /*027c*/ 	.word	0x00004150


	//   ....[61]....
        /*0280*/ 	.word	0x00004190


	//   ....[62]....
        /*0284*/ 	.word	0x000041d0


	//   ....[63]....
        /*0288*/ 	.word	0x00004220


	//   ....[64]....
        /*028c*/ 	.word	0x00004270


	//   ....[65]....
        /*0290*/ 	.word	0x00005f60


	//   ....[66]....
        /*0294*/ 	.word	0x00005fa0


	//   ....[67]....
        /*0298*/ 	.word	0x00006090


	//   ....[68]....
        /*029c*/ 	.word	0x000060b0


	//   ....[69]....
        /*02a0*/ 	.word	0x000060f0


	//   ....[70]....
        /*02a4*/ 	.word	0x00006130


	//   ....[71]....
        /*02a8*/ 	.word	0x000062b0


	//   ....[72]....
        /*02ac*/ 	.word	0x000062f0


	//   ....[73]....
        /*02b0*/ 	.word	0x00006480


	//   ....[74]....
        /*02b4*/ 	.word	0x000064c0


	//   ....[75]....
        /*02b8*/ 	.word	0x000068e0


	//   ....[76]....
        /*02bc*/ 	.word	0x00006ac0


	//   ....[77]....
        /*02c0*/ 	.word	0x00006c10


	//   ....[78]....
        /*02c4*/ 	.word	0x00006c60


	//   ....[79]....
        /*02c8*/ 	.word	0x00006cb0


	//   ....[80]....
        /*02cc*/ 	.word	0x00006ce0


	//   ....[81]....
        /*02d0*/ 	.word	0x00006d00


	//   ....[82]....
        /*02d4*/ 	.word	0x00006de0


	//   ....[83]....
        /*02d8*/ 	.word	0x00006e20


	//   ....[84]....
        /*02dc*/ 	.word	0x00006e70


	//   ....[85]....
        /*02e0*/ 	.word	0x00006ea0


	//   ....[86]....
        /*02e4*/ 	.word	0x00006ec0


	//----- nvinfo : EIATTR_EXIT_INSTR_OFFSETS
	.align		4
.L_3357:
        /*02e8*/ 	.byte	0x04, 0x1c
        /*02ea*/ 	.short	(.L_3359 - .L_3358)


	//   ....[0]....
.L_3358:
        /*02ec*/ 	.word	0x00006f90


	//   ....[1]....
        /*02f0*/ 	.word	0x00007150


	//----- nvinfo : EIATTR_MAX_THREADS
	.align		4
.L_3359:
        /*02f4*/ 	.byte	0x04, 0x05
        /*02f6*/ 	.short	(.L_3361 - .L_3360)
.L_3360:
        /*02f8*/ 	.word	0x00000020
        /*02fc*/ 	.word	0x00000001
        /*0300*/ 	.word	0x00000001


	//----- nvinfo : EIATTR_CRS_STACK_SIZE
	.align		4
.L_3361:
        /*0304*/ 	.byte	0x04, 0x1e
        /*0306*/ 	.short	(.L_3363 - .L_3362)
.L_3362:
        /*0308*/ 	.word	0x00000000


	//----- nvinfo : EIATTR_CBANK_PARAM_SIZE
	.align		4
.L_3363:
        /*030c*/ 	.byte	0x03, 0x19
        /*030e*/ 	.short	0x01f0


	//----- nvinfo : EIATTR_PARAM_CBANK
	.align		4
        /*0310*/ 	.byte	0x04, 0x0a
        /*0312*/ 	.short	(.L_3365 - .L_3364)
	.align		4
.L_3364:
        /*0314*/ 	.word	index@(.nv.constant0._Z25selective_scan_bwd_kernelI32Selective_Scan_bwd_kernel_traitsILi32ELi8ELb1ELb1ELb1ELb0ELb1EfN3c107complexIfEEEEv12SSMParamsBwd)
        /*0318*/ 	.short	0x0210
        /*031a*/ 	.short	0x01f0


	//----- nvinfo : EIATTR_SW_WAR
	.align		4
.L_3365:
        /*031c*/ 	.byte	0x04, 0x36
        /*031e*/ 	.short	(.L_3367 - .L_3366)
.L_3366:
        /*0320*/ 	.word	0x00000008
.L_3367:


//--------------------- .nv.info._Z25selective_scan_bwd_kernelI32Selective_Scan_bwd_kernel_traitsILi32ELi8ELb1ELb1ELb1ELb1ELb0EfN3c107complexIfEEEEv12SSMParamsBwd --------------------------
	.section	.nv.info._Z25selective_scan_bwd_kernelI32Selective_Scan_bwd_kernel_traitsILi32ELi8ELb1ELb1ELb1ELb1ELb0EfN3c107complexIfEEEEv12SSMParamsBwd,"",@"SHT_CUDA_INFO"
	.sectionflags	@""
	.align	4


	//----- nvinfo : EIATTR_CUDA_API_VERSION
	.align		4
        /*0000*/ 	.byte	0x04, 0x37
        /*0002*/ 	.short	(.L_3369 - .L_3368)
.L_3368:
        /*0004*/ 	.word	0x00000082


	//----- nvinfo : EIATTR_KPARAM_INFO
	.align		4
.L_3369:
        /*0008*/ 	.byte	0x04, 0x17
        /*000a*/ 	.short	(.L_3371 - .L_3370)
.L_3370:
        /*000c*/ 	.word	0x00000000
        /*0010*/ 	.short	0x0000
        /*0012*/ 	.short	0x0000
        /*0014*/ 	.byte	0x00, 0xf0, 0xc1, 0x07


	//----- nvinfo : EIATTR_SPARSE_MMA_MASK
	.align		4
.L_3371:
        /*0018*/ 	.byte	0x03, 0x50
        /*001a*/ 	.short	0x0000


	//----- nvinfo : EIATTR_MAXREG_COUNT
	.align		4
        /*001c*/ 	.byte	0x03, 0x1b
        /*001e*/ 	.short	0x00ff


	//----- nvinfo : EIATTR_NUM_BARRIERS
	.align		4
        /*0020*/ 	.byte	0x02, 0x4c
        /*0022*/ 	.byte	0x01
	.zero		1


	//----- nvinfo : EIATTR_MERCURY_ISA_VERSION
	.align		4
        /*0024*/ 	.byte	0x03, 0x5f
        /*0026*/ 	.short	0x0101


	//----- nvinfo : EIATTR_COOP_GROUP_MASK_REGIDS
	.align		4
        /*0028*/ 	.byte	0x04, 0x29
        /*002a*/ 	.short	(.L_3373 - .L_3372)


	//   ....[0]....
.L_3372:
        /*002c*/ 	.word	0xffffffff


	//   ....[1]....
        /*0030*/ 	.word	0xffffffff


	//   ....[2]....
        /*0034*/ 	.word	0xffffffff


	//   ....[3]....
        /*0038*/ 	.word	0xffffffff


	//   ....[4]....
        /*003c*/ 	.word	0xffffffff


	//   ....[5]....
        /*0040*/ 	.word	0xffffffff


	//   ....[6]....
        /*0044*/ 	.word	0xffffffff


	//   ....[7]....
        /*0048*/ 	.word	0xffffffff


	//   ....[8]....
        /*004c*/ 	.word	0xffffffff


	//   ....[9]....
        /*0050*/ 	.word	0xffffffff


	//   ....[10]....
        /*0054*/ 	.word	0xffffffff


	//   ....[11]....
        /*0058*/ 	.word	0xffffffff


	//   ....[12]....
        /*005c*/ 	.word	0xffffffff


	//   ....[13]....
        /*0060*/ 	.word	0xffffffff


	//   ....[14]....
        /*0064*/ 	.word	0xffffffff


	//   ....[15]....
        /*0068*/ 	.word	0xffffffff


	//   ....[16]....
        /*006c*/ 	.word	0xffffffff


	//   ....[17]....
        /*0070*/ 	.word	0xffffffff


	//   ....[18]....
        /*0074*/ 	.word	0xffffffff


	//   ....[19]....
        /*0078*/ 	.word	0xffffffff


	//   ....[20]....
        /*007c*/ 	.word	0xffffffff


	//   ....[21]....
        /*0080*/ 	.word	0xffffffff


	//   ....[22]....
        /*0084*/ 	.word	0xffffffff


	//   ....[23]....
        /*0088*/ 	.word	0xffffffff


	//   ....[24]....
        /*008c*/ 	.word	0xffffffff


	//   ....[25]....
        /*0090*/ 	.word	0xffffffff


	//   ....[26]....
        /*0094*/ 	.word	0xffffffff


	//   ....[27]....
        /*0098*/ 	.word	0xffffffff


	//   ....[28]....
        /*009c*/ 	.word	0xffffffff


	//   ....[29]....
        /*00a0*/ 	.word	0xffffffff


	//   ....[30]....
        /*00a4*/ 	.word	0xffffffff


	//   ....[31]....
        /*00a8*/ 	.word	0xffffffff


	//   ....[32]....
        /*00ac*/ 	.word	0xffffffff


	//   ....[33]....
        /*00b0*/ 	.word	0xffffffff


	//   ....[34]....
        /*00b4*/ 	.word	0xffffffff


	//   ....[35]....
        /*00b8*/ 	.word	0xffffffff


	//   ....[36]....
        /*00bc*/ 	.word	0xffffffff


	//   ....[37]....
        /*00c0*/ 	.word	0xffffffff


	//   ....[38]....
        /*00c4*/ 	.word	0xffffffff


	//   ....[39]....
        /*00c8*/ 	.word	0xffffffff


	//   ....[40]....
        /*00cc*/ 	.word	0xffffffff


	//   ....[41]....
        /*00d0*/ 	.word	0xffffffff


	//   ....[42]....
        /*00d4*/ 	.word	0xffffffff


	//   ....[43]....
        /*00d8*/ 	.word	0xffffffff


	//   ....[44]....
        /*00dc*/ 	.word	0xffffffff


	//   ....[45]....
        /*00e0*/ 	.word	0xffffffff


	//   ....[46]....
        /*00e4*/ 	.word	0xffffffff


	//   ....[47]....
        /*00e8*/ 	.word	0xffffffff


	//   ....[48]....
        /*00ec*/ 	.word	0xffffffff


	//   ....[49]....
        /*00f0*/ 	.word	0xffffffff


	//   ....[50]....
        /*00f4*/ 	.word	0xffffffff


	//   ....[51]....
        /*00f8*/ 	.word	0xffffffff


	//   ....[52]....
        /*00fc*/ 	.word	0xffffffff


	//   ....[53]....
        /*0100*/ 	.word	0xffffffff


	//   ....[54]....
        /*0104*/ 	.word	0xffffffff


	//   ....[55]....
        /*0108*/ 	.word	0xffffffff


	//   ....[56]....
        /*010c*/ 	.word	0xffffffff


	//   ....[57]....
        /*0110*/ 	.word	0xffffffff


	//   ....[58]....
        /*0114*/ 	.word	0xffffffff


	//   ....[59]....
        /*0118*/ 	.word	0xffffffff


	//   ....[60]....
        /*011c*/ 	.word	0xffffffff


	//   ....[61]....
        /*0120*/ 	.word	0xffffffff


	//   ....[62]....
        /*0124*/ 	.word	0xffffffff


	//   ....[63]....
        /*0128*/ 	.word	0xffffffff


	//   ....[64]....
        /*012c*/ 	.word	0xffffffff


	//   ....[65]....
        /*0130*/ 	.word	0xffffffff


	//   ....[66]....
        /*0134*/ 	.word	0xffffffff


	//   ....[67]....
        /*0138*/ 	.word	0xffffffff


	//   ....[68]....
        /*013c*/ 	.word	0xffffffff


	//   ....[69]....
        /*0140*/ 	.word	0xffffffff


	//   ....[70]....
        /*0144*/ 	.word	0xffffffff


	//   ....[71]....
        /*0148*/ 	.word	0xffffffff


	//   ....[72]....
        /*014c*/ 	.word	0xffffffff


	//   ....[73]....
        /*0150*/ 	.word	0xffffffff


	//   ....[74]....
        /*0154*/ 	.word	0xffffffff


	//   ....[75]....
        /*0158*/ 	.word	0xffffffff


	//   ....[76]....
        /*015c*/ 	.word	0xffffffff


	//   ....[77]....
        /*0160*/ 	.word	0xffffffff


	//   ....[78]....
        /*0164*/ 	.word	0xffffffff


	//   ....[79]....
        /*0168*/ 	.word	0xffffffff


	//   ....[80]....
        /*016c*/ 	.word	0xffffffff


	//   ....[81]....
        /*0170*/ 	.word	0xffffffff


	//   ....[82]....
        /*0174*/ 	.word	0xffffffff


	//   ....[83]....
        /*0178*/ 	.word	0xffffffff


	//----- nvinfo : EIATTR_COOP_GROUP_INSTR_OFFSETS
	.align		4
.L_3373:
        /*017c*/ 	.byte	0x04, 0x28
        /*017e*/ 	.short	(.L_3375 - .L_3374)


	//   ....[0]....
.L_3374:
        /*0180*/ 	.word	0x00000ae0


	//   ....[1]....
        /*0184*/ 	.word	0x00000b90


	//   ....[2]....
        /*0188*/ 	.word	0x00000d00


	//   ....[3]....
        /*018c*/ 	.word	0x00002490


	//   ....[4]....
        /*0190*/ 	.word	0x00002900


	//   ....[5]....
        /*0194*/ 	.word	0x00003140


	//   ....[6]....
        /*0198*/ 	.word	0x00003180


	//   ....[7]....
        /*019c*/ 	.word	0x000031c0


	//   ....[8]....
        /*01a0*/ 	.word	0x000031e0


	//   ....[9]....
        /*01a4*/ 	.word	0x000031f0


	//   ....[10]....
        /*01a8*/ 	.word	0x00003290


	//   ....[11]....
        /*01ac*/ 	.word	0x000032b0


	//   ....[12]....
        /*01b0*/ 	.word	0x000032e0


	//   ....[13]....
        /*01b4*/ 	.word	0x000032f0


	//   ....[14]....
        /*01b8*/ 	.word	0x000033a0


	//   ....[15]....
        /*01bc*/ 	.word	0x000033e0


	//   ....[16]....
        /*01c0*/ 	.word	0x00003420


	//   ....[17]....
        /*01c4*/ 	.word	0x00003460


	//   ....[18]....
        /*01c8*/ 	.word	0x000035f0


	//   ....[19]....
        /*01cc*/ 	.word	0x00003630


	//   ....[20]....
        /*01d0*/ 	.word	0x00003670


	//   ....[21]....
        /*01d4*/ 	.word	0x000036b0


	//   ....[22]....
        /*01d8*/ 	.word	0x00003870


	//   ....[23]....
        /*01dc*/ 	.word	0x000038b0


	//   ....[24]....
        /*01e0*/ 	.word	0x000038f0


	//   ....[25]....
        /*01e4*/ 	.word	0x00003930


	//   ....[26]....
        /*01e8*/ 	.word	0x00003b10


	//   ....[27]....
        /*01ec*/ 	.word	0x00003b50


	//   ....[28]....
        /*01f0*/ 	.word	0x00003b90


	//   ....[29]....
        /*01f4*/ 	.word	0x00003bc0


	//   ....[30]....
        /*01f8*/ 	.word	0x00003be0


	//   ....[31]....
        /*01fc*/ 	.word	0x00003da0


	//   ....[32]....
        /*0200*/ 	.word	0x00003dd0


	//   ....[33]....
        /*0204*/ 	.word	0x00003df0


	//   ....[34]....
        /*0208*/ 	.word	0x00003e20


	//   ....[35]....
        /*020c*/ 	.word	0x00003f30


	//   ....[36]....
        /*0210*/ 	.word	0x00003f70


	//   ....[37]....
        /*0214*/ 	.word	0x00003fa0


	//   ....[38]....
        /*0218*/ 	.word	0x00003fb0


	//   ....[39]....
        /*021c*/ 	.word	0x000040c0


	//   ....[40]....
        /*0220*/ 	.word	0x00004100


	//   ....[41]....
        /*0224*/ 	.word	0x00004130


	//   ....[42]....
        /*0228*/ 	.word	0x00004140


	//   ....[43]....
        /*022c*/ 	.word	0x00004250


	//   ....[44]....
        /*0230*/ 	.word	0x00004290


	//   ....[45]....
        /*0234*/ 	.word	0x000042d0


	//   ....[46]....
        /*0238*/ 	.word	0x000042e0


	//   ....[47]....
        /*023c*/ 	.word	0x000043d0


	//   ....[48]....
        /*0240*/ 	.word	0x00004400


	//   ....[49]....
        /*0244*/ 	.word	0x00004410


	//   ....[50]....
        /*0248*/ 	.word	0x00004420


	//   ....[51]....
        /*024c*/ 	.word	0x00004500


	//   ....[52]....
        /*0250*/ 	.word	0x00004540


	//   ....[53]....
        /*0254*/ 	.word	0x00004580


	//   ....[54]....
        /*0258*/ 	.word	0x000045c0


	//   ....[55]....
        /*025c*/ 	.word	0x00004600


	//   ....[56]....
        /*0260*/ 	.word	0x00004640


	//   ....[57]....
        /*0264*/ 	.word	0x00004680


	//   ....[58]....
        /*0268*/ 	.word	0x000046c0


	//   ....[59]....
        /*026c*/ 	.word	0x00004720


	//   ....[60]....
        /*0270*/ 	.word	0x00004790


	//   ....[61]....
        /*0274*/ 	.word	0x00006540


	//   ....[62]....
        /*0278*/ 	.word	0x00006580


	//   ....[63]....
        /*027c*/ 	.word	0x000066a0


	//   ....[64]....
        /*0280*/ 	.word	0x000066c0


	//   ....[65]....
        /*0284*/ 	.word	0x00006720


	//   ....[66]....
        /*0288*/ 	.word	0x00006760


	//   ....[67]....
        /*028c*/ 	.word	0x000068f0


	//   ....[68]....
        /*0290*/ 	.word	0x00006930


	//   ....[69]....
        /*0294*/ 	.word	0x00006ac0


	//   ....[70]....
        /*0298*/ 	.word	0x00006b00


	//   ....[71]....
        /*029c*/ 	.word	0x00006e50


	//   ....[72]....
        /*02a0*/ 	.word	0x00006eb0


	//   ....[73]....
        /*02a4*/ 	.word	0x000074f0


	//   ....[74]....
        /*02a8*/ 	.word	0x00007650


	//   ....[75]....
        /*02ac*/ 	.word	0x000076a0


	//   ....[76]....
        /*02b0*/ 	.word	0x000076f0


	//   ....[77]....
        /*02b4*/ 	.word	0x00007720


	//   ....[78]....
        /*02b8*/ 	.word	0x00007740


	//   ....[79]....
        /*02bc*/ 	.word	0x00007820


	//   ....[80]....
        /*02c0*/ 	.word	0x00007860


	//   ....[81]....
        /*02c4*/ 	.word	0x000078b0


	//   ....[82]....
        /*02c8*/ 	.word	0x000078e0


	//   ....[83]....
        /*02cc*/ 	.word	0x00007900


	//----- nvinfo : EIATTR_EXIT_INSTR_OFFSETS
	.align		4
.L_3375:
        /*02d0*/ 	.byte	0x04, 0x1c
        /*02d2*/ 	.short	(.L_3377 - .L_3376)


	//   ....[0]....
.L_3376:
        /*02d4*/ 	.word	0x000079d0


	//   ....[1]....
        /*02d8*/ 	.word	0x00007b90


	//----- nvinfo : EIATTR_MAX_THREADS
	.align		4
.L_3377:
        /*02dc*/ 	.byte	0x04, 0x05
        /*02de*/ 	.short	(.L_3379 - .L_3378)
.L_3378:
        /*02e0*/ 	.word	0x00000020
        /*02e4*/ 	.word	0x00000001
        /*02e8*/ 	.word	0x00000001


	//----- nvinfo : EIATTR_CRS_STACK_SIZE
	.align		4
.L_3379:
        /*02ec*/ 	.byte	0x04, 0x1e
        /*02ee*/ 	.short	(.L_3381 - .L_3380)
.L_3380:
        /*02f0*/ 	.word	0x00000000


	//----- nvinfo : EIATTR_CBANK_PARAM_SIZE
	.align		4
.L_3381:
        /*02f4*/ 	.byte	0x03, 0x19
        /*02f6*/ 	.short	0x01f0


	//----- nvinfo : EIATTR_PARAM_CBANK
	.align		4
        /*02f8*/ 	.byte	0x04, 0x0a
        /*02fa*/ 	.short	(.L_3383 - .L_3382)
	.align		4
.L_3382:
        /*02fc*/ 	.word	index@(.nv.constant0._Z25selective_scan_bwd_kernelI32Selective_Scan_bwd_kernel_traitsILi32ELi8ELb1ELb1ELb1ELb1ELb0EfN3c107complexIfEEEEv12SSMParamsBwd)
        /*0300*/ 	.short	0x0210
        /*0302*/ 	.short	0x01f0


	//----- nvinfo : EIATTR_SW_WAR
	.align		4
.L_3383:
        /*0304*/ 	.byte	0x04, 0x36
        /*0306*/ 	.short	(.L_3385 - .L_3384)
.L_3384:
        /*0308*/ 	.word	0x00000008
.L_3385:


//--------------------- .nv.info._Z25selective_scan_bwd_kernelI32Selective_Scan_bwd_kernel_traitsILi32ELi8ELb1ELb1ELb1ELb1ELb1EfN3c107complexIfEEEEv12SSMParamsBwd --------------------------
	.section	.nv.info._Z25selective_scan_bwd_kernelI32Selective_Scan_bwd_kernel_traitsILi32ELi8ELb1ELb1ELb1ELb1ELb1EfN3c107complexIfEEEEv12SSMParamsBwd,"",@"SHT_CUDA_INFO"
	.sectionflags	@""
	.align	4


	//----- nvinfo : EIATTR_CUDA_API_VERSION
	.align		4
        /*0000*/ 	.byte	0x04, 0x37
        /*0002*/ 	.short	(.L_3387 - .L_3386)
.L_3386:
        /*0004*/ 	.word	0x00000082


	//----- nvinfo : EIATTR_KPARAM_INFO
	.align		4
.L_3387:
        /*0008*/ 	.byte	0x04, 0x17
        /*000a*/ 	.short	(.L_3389 - .L_3388)
.L_3388:
        /*000c*/ 	.word	0x00000000
        /*0010*/ 	.short	0x0000
        /*0012*/ 	.short	0x0000
        /*0014*/ 	.byte	0x00, 0xf0, 0xc1, 0x07


	//----- nvinfo : EIATTR_SPARSE_MMA_MASK
	.align		4
.L_3389:
        /*0018*/ 	.byte	0x03, 0x50
        /*001a*/ 	.short	0x0000


	//----- nvinfo : EIATTR_MAXREG_COUNT
	.align		4
        /*001c*/ 	.byte	0x03, 0x1b
        /*001e*/ 	.short	0x00ff


	//----- nvinfo : EIATTR_NUM_BARRIERS
	.align		4
        /*0020*/ 	.byte	0x02, 0x4c
        /*0022*/ 	.byte	0x01
	.zero		1


	//----- nvinfo : EIATTR_MERCURY_ISA_VERSION
	.align		4
        /*0024*/ 	.byte	0x03, 0x5f
        /*0026*/ 	.short	0x0101


	//----- nvinfo : EIATTR_COOP_GROUP_MASK_REGIDS
	.align		4
        /*0028*/ 	.byte	0x04, 0x29
        /*002a*/ 	.short	(.L_3391 - .L_3390)


	//   ....[0]....
.L_3390:
        /*002c*/ 	.word	0xffffffff


	//   ....[1]....
        /*0030*/ 	.word	0xffffffff


	//   ....[2]....
        /*0034*/ 	.word	0xffffffff


	//   ....[3]....
        /*0038*/ 	.word	0xffffffff


	//   ....[4]....
        /*003c*/ 	.word	0xffffffff


	//   ....[5]....
        /*0040*/ 	.word	0xffffffff


	//   ....[6]....
        /*0044*/ 	.word	0xffffffff


	//   ....[7]....
        /*0048*/ 	.word	0xffffffff


	//   ....[8]....
        /*004c*/ 	.word	0xffffffff


	//   ....[9]....
        /*0050*/ 	.word	0xffffffff


	//   ....[10]....
        /*0054*/ 	.word	0xffffffff


	//   ....[11]....
        /*0058*/ 	.word	0xffffffff


	//   ....[12]....
        /*005c*/ 	.word	0xffffffff


	//   ....[13]....
        /*0060*/ 	.word	0xffffffff


	//   ....[14]....
        /*0064*/ 	.word	0xffffffff


	//   ....[15]....
        /*0068*/ 	.word	0xffffffff


	//   ....[16]....
        /*006c*/ 	.word	0xffffffff


	//   ....[17]....
        /*0070*/ 	.word	0xffffffff


	//   ....[18]....
        /*0074*/ 	.word	0xffffffff


	//   ....[19]....
        /*0078*/ 	.word	0xffffffff


	//   ....[20]....
        /*007c*/ 	.word	0xffffffff


	//   ....[21]....
        /*0080*/ 	.word	0xffffffff


	//   ....[22]....
        /*0084*/ 	.word	0xffffffff


	//   ....[23]....
        /*0088*/ 	.word	0xffffffff


	//   ....[24]....
        /*008c*/ 	.word	0xffffffff


	//   ....[25]....
        /*0090*/ 	.word	0xffffffff


	//   ....[26]....
        /*0094*/ 	.word	0xffffffff


	//   ....[27]....
        /*0098*/ 	.word	0xffffffff


	//   ....[28]....
        /*009c*/ 	.word	0xffffffff


	//   ....[29]....
        /*00a0*/ 	.word	0xffffffff


	//   ....[30]....
        /*00a4*/ 	.word	0xffffffff


	//   ....[31]....
        /*00a8*/ 	.word	0xffffffff


	//   ....[32]....
        /*00ac*/ 	.word	0xffffffff


	//   ....[33]....
        /*00b0*/ 	.word	0xffffffff


	//   ....[34]....
        /*00b4*/ 	.word	0xffffffff


	//   ....[35]....
        /*00b8*/ 	.word	0xffffffff


	//   ....[36]....
        /*00bc*/ 	.word	0xffffffff


	//   ....[37]....
        /*00c0*/ 	.word	0xffffffff


	//   ....[38]....
        /*00c4*/ 	.word	0xffffffff


	//   ....[39]....
        /*00c8*/ 	.word	0xffffffff


	//   ....[40]....
        /*00cc*/ 	.word	0xffffffff


	//   ....[41]....
        /*00d0*/ 	.word	0xffffffff


	//   ....[42]....
        /*00d4*/ 	.word	0xffffffff


	//   ....[43]....
        /*00d8*/ 	.word	0xffffffff


	//   ....[44]....
        /*00dc*/ 	.word	0xffffffff


	//   ....[45]....
        /*00e0*/ 	.word	0xffffffff


	//   ....[46]....
        /*00e4*/ 	.word	0xffffffff


	//   ....[47]....
        /*00e8*/ 	.word	0xffffffff


	//   ....[48]....
        /*00ec*/ 	.word	0xffffffff


	//   ....[49]....
        /*00f0*/ 	.word	0xffffffff


	//   ....[50]....
        /*00f4*/ 	.word	0xffffffff


	//   ....[51]....
        /*00f8*/ 	.word	0xffffffff


	//   ....[52]....
        /*00fc*/ 	.word	0xffffffff


	//   ....[53]....
        /*0100*/ 	.word	0xffffffff


	//   ....[54]....
        /*0104*/ 	.word	0xffffffff


	//   ....[55]....
        /*0108*/ 	.word	0xffffffff


	//   ....[56]....
        /*010c*/ 	.word	0xffffffff


	//   ....[57]....
        /*0110*/ 	.word	0xffffffff


	//   ....[58]....
        /*0114*/ 	.word	0xffffffff


	//   ....[59]....
        /*0118*/ 	.word	0xffffffff


	//   ....[60]....
        /*011c*/ 	.word	0xffffffff


	//   ....[61]....
        /*0120*/ 	.word	0xffffffff


	//   ....[62]....
        /*0124*/ 	.word	0xffffffff


	//   ....[63]....
        /*0128*/ 	.word	0xffffffff


	//   ....[64]....
        /*012c*/ 	.word	0xffffffff


	//   ....[65]....
        /*0130*/ 	.word	0xffffffff


	//   ....[66]....
        /*0134*/ 	.word	0xffffffff


	//   ....[67]....
        /*0138*/ 	.word	0xffffffff


	//   ....[68]....
        /*013c*/ 	.word	0xffffffff


	//   ....[69]....
        /*0140*/ 	.word	0xffffffff


	//   ....[70]....
        /*0144*/ 	.word	0xffffffff


	//   ....[71]....
        /*0148*/ 	.word	0xffffffff


	//   ....[72]....
        /*014c*/ 	.word	0xffffffff


	//   ....[73]....
        /*0150*/ 	.word	0xffffffff


	//   ....[74]....
        /*0154*/ 	.word	0xffffffff


	//   ....[75]....
        /*0158*/ 	.word	0xffffffff


	//   ....[76]....
        /*015c*/ 	.word	0xffffffff


	//   ....[77]....
        /*0160*/ 	.word	0xffffffff


	//   ....[78]....
        /*0164*/ 	.word	0xffffffff


	//   ....[79]....
        /*0168*/ 	.word	0xffffffff


	//   ....[80]....
        /*016c*/ 	.word	0xffffffff


	//   ....[81]....
        /*0170*/ 	.word	0xffffffff


	//   ....[82]....
        /*0174*/ 	.word	0xffffffff


	//   ....[83]....
        /*0178*/ 	.word	0xffffffff


	//   ....[84]....
        /*017c*/ 	.word	0xffffffff


	//   ....[85]....
        /*0180*/ 	.word	0xffffffff


	//   ....[86]....
        /*0184*/ 	.word	0xffffffff


	//   ....[87]....
        /*0188*/ 	.word	0xffffffff


	//----- nvinfo : EIATTR_COOP_GROUP_INSTR_OFFSETS
	.align		4
.L_3391:
        /*018c*/ 	.byte	0x04, 0x28
        /*018e*/ 	.short	(.L_3393 - .L_3392)


	//   ....[0]....
.L_3392:
        /*0190*/ 	.word	0x00000ab0


	//   ....[1]....
        /*0194*/ 	.word	0x00000b60


	//   ....[2]....
        /*0198*/ 	.word	0x00000d40


	//   ....[3]....
        /*019c*/ 	.word	0x00002080


	//   ....[4]....
        /*01a0*/ 	.word	0x00002340


	//   ....[5]....
        /*01a4*/ 	.word	0x00002670


	//   ....[6]....
        /*01a8*/ 	.word	0x00002910


	//   ....[7]....
        /*01ac*/ 	.word	0x00002ff0


	//   ....[8]....
        /*01b0*/ 	.word	0x00003410


	//   ....[9]....
        /*01b4*/ 	.word	0x00003cc0


	//   ....[10]....
        /*01b8*/ 	.word	0x00003d00


	//   ....[11]....
        /*01bc*/ 	.word	0x00003d40


	//   ....[12]....
        /*01c0*/ 	.word	0x00003d80


	//   ....[13]....
        /*01c4*/ 	.word	0x00003dc0


	//   ....[14]....
        /*01c8*/ 	.word	0x00003e80


	//   ....[15]....
        /*01cc*/ 	.word	0x00003eb0


	//   ....[16]....
        /*01d0*/ 	.word	0x00003ed0


	//   ....[17]....
        /*01d4*/ 	.word	0x00003ef0


	//   ....[18]....
        /*01d8*/ 	.word	0x00003f90


	//   ....[19]....
        /*01dc*/ 	.word	0x00003fb0


	//   ....[20]....
        /*01e0*/ 	.word	0x00003fe0


	//   ....[21]....
        /*01e4*/ 	.word	0x00003ff0


	//   ....[22]....
        /*01e8*/ 	.word	0x000040a0


	//   ....[23]....
        /*01ec*/ 	.word	0x000040c0


	//   ....[24]....
        /*01f0*/ 	.word	0x000040e0


	//   ....[25]....
        /*01f4*/ 	.word	0x000040f0


	//   ....[26]....
        /*01f8*/ 	.word	0x000041c0


	//   ....[27]....
        /*01fc*/ 	.word	0x000041f0


	//   ....[28]....
        /*0200*/ 	.word	0x00004200


	//   ....[29]....
        /*0204*/ 	.word	0x00004210


	//   ....[30]....
        /*0208*/ 	.word	0x000042b0


	//   ....[31]....
        /*020c*/ 	.word	0x00004310


	//   ....[32]....
        /*0210*/ 	.word	0x00004350


	//   ....[33]....
        /*0214*/ 	.word	0x00004390


	//   ....[34]....
        /*0218*/ 	.word	0x000043e0


	//   ....[35]....
        /*021c*/ 	.word	0x000049f0


	//   ....[36]....
        /*0220*/ 	.word	0x00004a10


	//   ....[37]....
        /*0224*/ 	.word	0x00004a30


	//   ....[38]....
        /*0228*/ 	.word	0x00004a40


	//   ....[39]....
        /*022c*/ 	.word	0x00004b30


	//   ....[40]....
        /*0230*/ 	.word	0x00004b70


	//   ....[41]....
        /*0234*/ 	.word	0x00004b80


	//   ....[42]....
        /*0238*/ 	.word	0x00004b90


	//   ....[43]....
        /*023c*/ 	.word	0x00004c90


	//   ....[44]....
        /*0240*/ 	.word	0x00004cc0


	//   ....[45]....
        /*0244*/ 	.word	0x00004cd0


	//   ....[46]....
        /*0248*/ 	.word	0x00004ce0


	//   ....[47]....
        /*024c*/ 	.word	0x00004dd0


	//   ....[48]....
        /*0250*/ 	.word	0x00004e10


	//   ....[49]....
        /*0254*/ 	.word	0x00004e20


	//   ....[50]....
        /*0258*/ 	.word	0x00004e30


	//   ....[51]....
        /*025c*/ 	.word	0x00004f30


	//   ....[52]....
        /*0260*/ 	.word	0x00004f70


	//   ....[53]....
        /*0264*/ 	.word	0x00004f80


	//   ....[54]....
        /*0268*/ 	.word	0x00004f90


	//   ....[55]....
        /*026c*/ 	.word	0x00005070


	//   ....[56]....
        /*0270*/ 	.word	0x000050b0


	//   ....[57]....
        /*0274*/ 	.word	0x000050f0


	//   ....[58]....
        /*0278*/ 	.word	0x00005130


	//   ....[59]....
        /*027c*/ 	.word	0x00005170


	//   ....[60]....
        /*0280*/ 	.word	0x000051b0


	//   ....[61]....
        /*0284*/ 	.word	0x000051f0


	//   ....[62]....
        /*0288*/ 	.word	0x00005230


	//   ....[63]....
        /*028c*/ 	.word	0x00005290


	//   ....[64]....
        /*0290*/ 	.word	0x000052d0


	//   ....[65]....
        /*0294*/ 	.word	0x00007070


	//   ....[66]....
        /*0298*/ 	.word	0x000070b0


	//   ....[67]....
        /*029c*/ 	.word	0x00007200


	//   ....[68]....
        /*02a0*/ 	.word	0x00007220


	//   ....[69]....
        /*02a4*/ 	.word	0x00007280


	//   ....[70]....
        /*02a8*/ 	.word	0x000072c0


	//   ....[71]....
        /*02ac*/ 	.word	0x00007450


	//   ....[72]....
        /*02b0*/ 	.word	0x00007490


	//   ....[73]....
        /*02b4*/ 	.word	0x00007620


	//   ....[74]....
        /*02b8*/ 	.word	0x00007660


	//   ....[75]....
        /*02bc*/ 	.word	0x00007950


	//   ....[76]....
        /*02c0*/ 	.word	0x00007c30


	//   ....[77]....
        /*02c4*/ 	.word	0x00007fb0


	//   ....[78]....
        /*02c8*/ 	.word	0x00008110


	//   ....[79]....
        /*02cc*/ 	.word	0x00008160


	//   ....[80]....
        /*02d0*/ 	.word	0x000081b0


	//   ....[81]....
        /*02d4*/ 	.word	0x000081e0


	//   ....[82]....
        /*02d8*/ 	.word	0x00008200


	//   ....[83]....
        /*02dc*/ 	.word	0x000082e0


	//   ....[84]....
        /*02e0*/ 	.word	0x00008320


	//   ....[85]....
        /*02e4*/ 	.word	0x00008370


	//   ....[86]....
        /*02e8*/ 	.word	0x000083a0


	//   ....[87]....
        /*02ec*/ 	.word	0x000083c0


	//----- nvinfo : EIATTR_EXIT_INSTR_OFFSETS
	.align		4
.L_3393:
        /*02f0*/ 	.byte	0x04, 0x1c
        /*02f2*/ 	.short	(.L_3395 - .L_3394)


	//   ....[0]....
.L_3394:
        /*02f4*/ 	.word	0x00008490


	//   ....[1]....
        /*02f8*/ 	.word	0x00008650


	//----- nvinfo : EIATTR_MAX_THREADS
	.align		4
.L_3395:
        /*02fc*/ 	.byte	0x04, 0x05
        /*02fe*/ 	.short	(.L_3397 - .L_3396)
.L_3396:
        /*0300*/ 	.word	0x00000020
        /*0304*/ 	.word	0x00000001
        /*0308*/ 	.word	0x00000001


	//----- nvinfo : EIATTR_CRS_STACK_SIZE
	.align		4
.L_3397:
        /*030c*/ 	.byte	0x04, 0x1e
        /*030e*/ 	.short	(.L_3399 - .L_3398)
.L_3398:
        /*0310*/ 	.word	0x00000000


	//----- nvinfo : EIATTR_CBANK_PARAM_SIZE
	.align		4
.L_3399:
        /*0314*/ 	.byte	0x03, 0x19
        /*0316*/ 	.short	0x01f0


	//----- nvinfo : EIATTR_PARAM_CBANK
	.align		4
        /*0318*/ 	.byte	0x04, 0x0a
        /*031a*/ 	.short	(.L_3401 - .L_3400)
	.align		4
.L_3400:
        /*031c*/ 	.word	index@(.nv.constant0._Z25selective_scan_bwd_kernelI32Selective_Scan_bwd_kernel_traitsILi32ELi8ELb1ELb1ELb1ELb1ELb1EfN3c107complexIfEEEEv12SSMParamsBwd)
        /*0320*/ 	.short	0x0210
        /*0322*/ 	.short	0x01f0


	//----- nvinfo : EIATTR_SW_WAR
	.align		4
.L_3401:
        /*0324*/ 	.byte	0x04, 0x36
        /*0326*/ 	.short	(.L_3403 - .L_3402)
.L_3402:
        /*0328*/ 	.word	0x00000008
.L_3403:


//--------------------- .nv.info._Z25selective_scan_bwd_kernelI32Selective_Scan_bwd_kernel_traitsILi32ELi4ELb0ELb0ELb0ELb0ELb0EfN3c107complexIfEEEEv12SSMParamsBwd --------------------------
	.section	.nv.info._Z25selective_scan_bwd_kernelI32Selective_Scan_bwd_kernel_traitsILi32ELi4ELb0ELb0ELb0ELb0ELb0EfN3c107complexIfEEEEv12SSMParamsBwd,"",@"SHT_CUDA_INFO"
	.sectionflags	@""
	.align	4


	//----- nvinfo : EIATTR_CUDA_API_VERSION
	.align		4
        /*0000*/ 	.byte	0x04, 0x37
        /*0002*/ 	.short	(.L_3405 - .L_3404)
.L_3404:
        /*0004*/ 	.word	0x00000082


	//----- nvinfo : EIATTR_KPARAM_INFO
	.align		4
.L_3405:
        /*0008*/ 	.byte	0x04, 0x17
        /*000a*/ 	.short	(.L_3407 - .L_3406)
.L_3406:
        /*000c*/ 	.word	0x00000000
        /*0010*/ 	.short	0x0000
        /*0012*/ 	.short	0x0000
        /*0014*/ 	.byte	0x00, 0xf0, 0xc1, 0x07


	//----- nvinfo : EIATTR_SPARSE_MMA_MASK
	.align		4
.L_3407:
        /*0018*/ 	.byte	0x03, 0x50
        /*001a*/ 	.short	0x0000


	//----- nvinfo : EIATTR_MAXREG_COUNT
	.align		4
        /*001c*/ 	.byte	0x03, 0x1b
        /*001e*/ 	.short	0x00ff


	//----- nvinfo : EIATTR_NUM_BARRIERS
	.align		4
        /*0020*/ 	.byte	0x02, 0x4c
        /*0022*/ 	.byte	0x01
	.zero		1


	//----- nvinfo : EIATTR_MERCURY_ISA_VERSION
	.align		4
        /*0024*/ 	.byte	0x03, 0x5f
        /*0026*/ 	.short	0x0101


	//----- nvinfo : EIATTR_COOP_GROUP_MASK_REGIDS
	.align		4
        /*0028*/ 	.byte	0x04, 0x29
        /*002a*/ 	.short	(.L_3409 - .L_3408)


	//   ....[0]....
.L_3408:
        /*002c*/ 	.word	0xffffffff


	//   ....[1]....
        /*0030*/ 	.word	0xffffffff


	//   ....[2]....
        /*0034*/ 	.word	0xffffffff


	//   ....[3]....
        /*0038*/ 	.word	0xffffffff


	//   ....[4]....
        /*003c*/ 	.word	0xffffffff


	//   ....[5]....
        /*0040*/ 	.word	0xffffffff


	//   ....[6]....
        /*0044*/ 	.word	0xffffffff


	//   ....[7]....
        /*0048*/ 	.word	0xffffffff


	//   ....[8]....
        /*004c*/ 	.word	0xffffffff


	//   ....[9]....
        /*0050*/ 	.word	0xffffffff


	//   ....[10]....
        /*0054*/ 	.word	0xffffffff


	//   ....[11]....
        /*0058*/ 	.word	0xffffffff


	//   ....[12]....
        /*005c*/ 	.word	0xffffffff


	//   ....[13]....
        /*0060*/ 	.word	0xffffffff


	//   ....[14]....
        /*0064*/ 	.word	0xffffffff


	//   ....[15]....
        /*0068*/ 	.word	0xffffffff


	//   ....[16]....
        /*006c*/ 	.word	0xffffffff


	//   ....[17]....
        /*0070*/ 	.word	0xffffffff


	//   ....[18]....
        /*0074*/ 	.word	0xffffffff


	//   ....[19]....
        /*0078*/ 	.word	0xffffffff


	//   ....[20]....
        /*007c*/ 	.word	0xffffffff


	//   ....[21]....
        /*0080*/ 	.word	0xffffffff


	//   ....[22]....
        /*0084*/ 	.word	0xffffffff


	//   ....[23]....
        /*0088*/ 	.word	0xffffffff


	//   ....[24]....
        /*008c*/ 	.word	0xffffffff


	//   ....[25]....
        /*0090*/ 	.word	0xffffffff


	//   ....[26]....
        /*0094*/ 	.word	0xffffffff


	//   ....[27]....
        /*0098*/ 	.word	0xffffffff


	//   ....[28]....
        /*009c*/ 	.word	0xffffffff


	//   ....[29]....
        /*00a0*/ 	.word	0xffffffff


	//   ....[30]....
        /*00a4*/ 	.word	0xffffffff


	//   ....[31]....
        /*00a8*/ 	.word	0xffffffff


	//   ....[32]....
        /*00ac*/ 	.word	0xffffffff


	//   ....[33]....
        /*00b0*/ 	.word	0xffffffff


	//   ....[34]....
        /*00b4*/ 	.word	0xffffffff


	//   ....[35]....
        /*00b8*/ 	.word	0xffffffff


	//   ....[36]....
        /*00bc*/ 	.word	0xffffffff


	//   ....[37]....
        /*00c0*/ 	.word	0xffffffff


	//   ....[38]....
        /*00c4*/ 	.word	0xffffffff


	//   ....[39]....
        /*00c8*/ 	.word	0xffffffff


	//   ....[40]....
        /*00cc*/ 	.word	0xffffffff


	//   ....[41]....
        /*00d0*/ 	.word	0xffffffff


	//   ....[42]....
        /*00d4*/ 	.word	0xffffffff


	//   ....[43]....
        /*00d8*/ 	.word	0xffffffff


	//   ....[44]....
        /*00dc*/ 	.word	0xffffffff


	//   ....[45]....
        /*00e0*/ 	.word	0xffffffff


	//   ....[46]....
        /*00e4*/ 	.word	0xffffffff


	//   ....[47]....
        /*00e8*/ 	.word	0xffffffff


	//   ....[48]....
        /*00ec*/ 	.word	0xffffffff


	//   ....[49]....
        /*00f0*/ 	.word	0xffffffff


	//   ....[50]....
        /*00f4*/ 	.word	0xffffffff


	//   ....[51]....
        /*00f8*/ 	.word	0xffffffff


	//   ....[52]....
        /*00fc*/ 	.word	0xffffffff


	//   ....[53]....
        /*0100*/ 	.word	0xffffffff


	//   ....[54]....
        /*0104*/ 	.word	0xffffffff


	//   ....[55]....
        /*0108*/ 	.word	0xffffffff


	//   ....[56]....
        /*010c*/ 	.word	0xffffffff


	//   ....[57]....
        /*0110*/ 	.word	0xffffffff


	//   ....[58]....
        /*0114*/ 	.word	0xffffffff


	//   ....[59]....
        /*0118*/ 	.word	0xffffffff


	//   ....[60]....
        /*011c*/ 	.word	0xffffffff


	//   ....[61]....
        /*0120*/ 	.word	0xffffffff


	//   ....[62]....
        /*0124*/ 	.word	0xffffffff


	//   ....[63]....
        /*0128*/ 	.word	0xffffffff


	//   ....[64]....
        /*012c*/ 	.word	0xffffffff


	//   ....[65]....
        /*0130*/ 	.word	0xffffffff


	//   ....[66]....
        /*0134*/ 	.word	0xffffffff


	//   ....[67]....
        /*0138*/ 	.word	0xffffffff


	//   ....[68]....
        /*013c*/ 	.word	0xffffffff


	//   ....[69]....
        /*0140*/ 	.word	0xffffffff


	//   ....[70]....
        /*0144*/ 	.word	0xffffffff


	//   ....[71]....
        /*0148*/ 	.word	0xffffffff


	//   ....[72]....
        /*014c*/ 	.word	0xffffffff


	//   ....[73]....
        /*0150*/ 	.word	0xffffffff


	//   ....[74]....
        /*0154*/ 	.word	0xffffffff


	//   ....[75]....
        /*0158*/ 	.word	0xffffffff


	//   ....[76]....
        /*015c*/ 	.word	0xffffffff


	//   ....[77]....
        /*0160*/ 	.word	0xffffffff


	//   ....[78]....
        /*0164*/ 	.word	0xffffffff


	//   ....[79]....
        /*0168*/ 	.word	0xffffffff


	//   ....[80]....
        /*016c*/ 	.word	0xffffffff


	//   ....[81]....
        /*0170*/ 	.word	0xffffffff


	//   ....[82]....
        /*0174*/ 	.word	0xffffffff


	//   ....[83]....
        /*0178*/ 	.word	0xffffffff


	//   ....[84]....
        /*017c*/ 	.word	0xffffffff


	//   ....[85]....
        /*0180*/ 	.word	0xffffffff


	//   ....[86]....
        /*0184*/ 	.word	0xffffffff


	//   ....[87]....
        /*0188*/ 	.word	0xffffffff


	//   ....[88]....
        /*018c*/ 	.word	0xffffffff


	//   ....[89]....
        /*0190*/ 	.word	0xffffffff


	//   ....[90]....
        /*0194*/ 	.word	0xffffffff


	//----- nvinfo : EIATTR_COOP_GROUP_INSTR_OFFSETS
	.align		4
.L_3409:
        /*0198*/ 	.byte	0x04, 0x28
        /*019a*/ 	.short	(.L_3411 - .L_3410)


	//   ....[0]....
.L_3410:
        /*019c*/ 	.word	0x00000930


	//   ....[1]....
        /*01a0*/ 	.word	0x00000a70


	//   ....[2]....
        /*01a4*/ 	.word	0x00000b40


	//   ....[3]....
        /*01a8*/ 	.word	0x00001660


	//   ....[4]....
        /*01ac*/ 	.word	0x000016a0


	//   ....[5]....
        /*01b0*/ 	.word	0x000016e0


	//   ....[6]....
        /*01b4*/ 	.word	0x00001710


	//   ....[7]....
        /*01b8*/ 	.word	0x00001720


	//   ....[8]....
        /*01bc*/ 	.word	0x00001730


	//   ....[9]....
        /*01c0*/ 	.word	0x000017d0


	//   ....[10]....
        /*01c4*/ 	.word	0x00001800


	//   ....[11]....
        /*01c8*/ 	.word	0x00001820


	//   ....[12]....
        /*01cc*/ 	.word	0x00001830


	//   ....[13]....
        /*01d0*/ 	.word	0x000018d0


	//   ....[14]....
        /*01d4*/ 	.word	0x00001900


	//   ....[15]....
        /*01d8*/ 	.word	0x00001920


	//   ....[16]....
        /*01dc*/ 	.word	0x00001930


	//   ....[17]....
        /*01e0*/ 	.word	0x00001a30


	//   ....[18]....
        /*01e4*/ 	.word	0x00001a70


	//   ....[19]....
        /*01e8*/ 	.word	0x00001ab0


	//   ....[20]....
        /*01ec*/ 	.word	0x00001ae0


	//   ....[21]....
        /*01f0*/ 	.word	0x00001bd0


	//   ....[22]....
        /*01f4*/ 	.word	0x00001c10


	//   ....[23]....
        /*01f8*/ 	.word	0x00001c50


	//   ....[24]....
        /*01fc*/ 	.word	0x00001c90


	//   ....[25]....
        /*0200*/ 	.word	0x00001ea0


	//   ....[26]....
        /*0204*/ 	.word	0x00001eb0


	//   ....[27]....
        /*0208*/ 	.word	0x00001ec0


	//   ....[28]....
        /*020c*/ 	.word	0x00001ed0


	//   ....[29]....
        /*0210*/ 	.word	0x00001ee0


	//   ....[30]....
        /*0214*/ 	.word	0x00001ef0


	//   ....[31]....
        /*0218*/ 	.word	0x00001f00


	//   ....[32]....
        /*021c*/ 	.word	0x00001f10


	//   ....[33]....
        /*0220*/ 	.word	0x00001ff0


	//   ....[34]....
        /*0224*/ 	.word	0x00002020


	//   ....[35]....
        /*0228*/ 	.word	0x00002050


	//   ....[36]....
        /*022c*/ 	.word	0x00002060


	//   ....[37]....
        /*0230*/ 	.word	0x00002140


	//   ....[38]....
        /*0234*/ 	.word	0x00002160


	//   ....[39]....
        /*0238*/ 	.word	0x00002170


	//   ....[40]....
        /*023c*/ 	.word	0x00002180


	//   ....[41]....
        /*0240*/ 	.word	0x00002260


	//   ....[42]....
        /*0244*/ 	.word	0x00002280


	//   ....[43]....
        /*0248*/ 	.word	0x00002290


	//   ....[44]....
        /*024c*/ 	.word	0x000022a0


	//   ....[45]....
        /*0250*/ 	.word	0x00002380


	//   ....[46]....
        /*0254*/ 	.word	0x000023a0


	//   ....[47]....
        /*0258*/ 	.word	0x000023b0


	//   ....[48]....
        /*025c*/ 	.word	0x000023c0


	//   ....[49]....
        /*0260*/ 	.word	0x000024a0


	//   ....[50]....
        /*0264*/ 	.word	0x000024d0


	//   ....[51]....
        /*0268*/ 	.word	0x000024e0


	//   ....[52]....
        /*026c*/ 	.word	0x000024f0


	//   ....[53]....
        /*0270*/ 	.word	0x00002500


	//   ....[54]....
        /*0274*/ 	.word	0x00002510


	//   ....[55]....
        /*0278*/ 	.word	0x00002520


	//   ....[56]....
        /*027c*/ 	.word	0x00002540


	//   ....[57]....
        /*0280*/ 	.word	0x00002560


	//   ....[58]....
        /*0284*/ 	.word	0x00002590


	//   ....[59]....
        /*0288*/ 	.word	0x00002bd0


	//   ....[60]....
        /*028c*/ 	.word	0x00002c10


	//   ....[61]....
        /*0290*/ 	.word	0x00002c50


	//   ....[62]....
        /*0294*/ 	.word	0x00002c90


	//   ....[63]....
        /*0298*/ 	.word	0x00002d00


	//   ....[64]....
        /*029c*/ 	.word	0x00002d20


	//   ....[65]....
        /*02a0*/ 	.word	0x00002d40


	//   ....[66]....
        /*02a4*/ 	.word	0x00002d50


	//   ....[67]....
        /*02a8*/ 	.word	0x00002d80


	//   ....[68]....
        /*02ac*/ 	.word	0x00002da0


	//   ....[69]....
        /*02b0*/ 	.word	0x00002dc0


	//   ....[70]....
        /*02b4*/ 	.word	0x00002de0


	//   ....[71]....
        /*02b8*/ 	.word	0x00002e40


	//   ....[72]....
        /*02bc*/ 	.word	0x00002e70


	//   ....[73]....
        /*02c0*/ 	.word	0x00002eb0


	//   ....[74]....
        /*02c4*/ 	.word	0x00002ef0


	//   ....[75]....
        /*02c8*/ 	.word	0x00002f80


	//   ....[76]....
        /*02cc*/ 	.word	0x00002fa0


	//   ....[77]....
        /*02d0*/ 	.word	0x00002fe0


	//   ....[78]....
        /*02d4*/ 	.word	0x00003020


	//   ....[79]....
        /*02d8*/ 	.word	0x00003430


	//   ....[80]....
        /*02dc*/ 	.word	0x000037b0


	//   ....[81]....
        /*02e0*/ 	.word	0x00003b80


	//   ....[82]....
        /*02e4*/ 	.word	0x00003bd0


	//   ....[83]....
        /*02e8*/ 	.word	0x00003c20


	//   ....[84]....
        /*02ec*/ 	.word	0x00003c50


	//   ....[85]....
        /*02f0*/ 	.word	0x00003c70


	//   ....[86]....
        /*02f4*/ 	.word	0x00003d50


	//   ....[87]....
        /*02f8*/ 	.word	0x00003d90


	//   ....[88]....
        /*02fc*/ 	.word	0x00003de0


	//   ....[89]....
        /*0300*/ 	.word	0x00003e10


	//   ....[90]....
        /*0304*/ 	.word	0x00003e30


	//----- nvinfo : EIATTR_EXIT_INSTR_OFFSETS
	.align		4
.L_3411:
        /*0308*/ 	.byte	0x04, 0x1c
        /*030a*/ 	.short	(.L_3413 - .L_3412)


	//   ....[0]....
.L_3412:
        /*030c*/ 	.word	0x00003f00


	//   ....[1]....
        /*0310*/ 	.word	0x00004590


	//----- nvinfo : EIATTR_MAX_THREADS
	.align		4
.L_3413:
        /*0314*/ 	.byte	0x04, 0x05
        /*0316*/ 	.short	(.L_3415 - .L_3414)
.L_3414:
        /*0318*/ 	.word	0x00000020
        /*031c*/ 	.word	0x00000001
        /*0320*/ 	.word	0x00000001


	//----- nvinfo : EIATTR_CRS_STACK_SIZE
	.align		4
.L_3415:
        /*0324*/ 	.byte	0x04, 0x1e
        /*0326*/ 	.short	(.L_3417 - .L_3416)
.L_3416:
        /*0328*/ 	.word	0x00000000


	//----- nvinfo : EIATTR_CBANK_PARAM_SIZE
	.align		4
.L_3417:
        /*032c*/ 	.byte	0x03, 0x19
        /*032e*/ 	.short	0x01f0


	//----- nvinfo : EIATTR_PARAM_CBANK
	.align		4
        /*0330*/ 	.byte	0x04, 0x0a
        /*0332*/ 	.short	(.L_3419 - .L_3418)
	.align		4
.L_3418:
        /*0334*/ 	.word	index@(.nv.constant0._Z25selective_scan_bwd_kernelI32Selective_Scan_bwd_kernel_traitsILi32ELi4ELb0ELb0ELb0ELb0ELb0EfN3c107complexIfEEEEv12SSMParamsBwd)
        /*0338*/ 	.short	0x0210
        /*033a*/ 	.short	0x01f0


	//----- nvinfo : EIATTR_SW_WAR
	.align		4
.L_3419:
        /*033c*/ 	.byte	0x04, 0x36
        /*033e*/ 	.short	(.L_3421 - .L_3420)
.L_3420:
        /*0340*/ 	.word	0x00000008
.L_3421:


//--------------------- .nv.info._Z25selective_scan_bwd_kernelI32Selective_Scan_bwd_kernel_traitsILi32ELi4ELb0ELb0ELb0ELb0ELb1EfN3c107complexIfEEEEv12SSMParamsBwd --------------------------
	.section	.nv.info._Z25selective_scan_bwd_kernelI32Selective_Scan_bwd_kernel_traitsILi32ELi4ELb0ELb0ELb0ELb0ELb1EfN3c107complexIfEEEEv12SSMParamsBwd,"",@"SHT_CUDA_INFO"
	.sectionflags	@""
	.align	4


	//----- nvinfo : EIATTR_CUDA_API_VERSION
	.align		4
        /*0000*/ 	.byte	0x04, 0x37
        /*0002*/ 	.short	(.L_3423 - .L_3422)
.L_3422:
        /*0004*/ 	.word	0x00000082


	//----- nvinfo : EIATTR_KPARAM_INFO
	.align		4
.L_3423:
        /*0008*/ 	.byte	0x04, 0x17
        /*000a*/ 	.short	(.L_3425 - .L_3424)
.L_3424:
        /*000c*/ 	.word	0x00000000
        /*0010*/ 	.short	0x0000
        /*0012*/ 	.short	0x0000
        /*0014*/ 	.byte	0x00, 0xf0, 0xc1, 0x07


	//----- nvinfo : EIATTR_SPARSE_MMA_MASK
	.align		4
.L_3425:
        /*0018*/ 	.byte	0x03, 0x50
        /*001a*/ 	.short	0x0000


	//----- nvinfo : EIATTR_MAXREG_COUNT
	.align		4
        /*001c*/ 	.byte	0x03, 0x1b
        /*001e*/ 	.short	0x00ff


	//----- nvinfo : EIATTR_NUM_BARRIERS
	.align		4
        /*0020*/ 	.byte	0x02, 0x4c
        /*0022*/ 	.byte	0x01
	.zero		1


	//----- nvinfo : EIATTR_MERCURY_ISA_VERSION
	.align		4
        /*0024*/ 	.byte	0x03, 0x5f
        /*0026*/ 	.short	0x0101


	//----- nvinfo : EIATTR_COOP_GROUP_MASK_REGIDS
	.align		4
        /*0028*/ 	.byte	0x04, 0x29
        /*002a*/ 	.short	(.L_3427 - .L_3426)


	//   ....[0]....
.L_3426:
        /*002c*/ 	.word	0xffffffff


	//   ....[1]....
        /*0030*/ 	.word	0xffffffff


	//   ....[2]....
        /*0034*/ 	.word	0xffffffff


	//   ....[3]....
        /*0038*/ 	.word	0xffffffff


	//   ....[4]....
        /*003c*/ 	.word	0xffffffff


	//   ....[5]....
        /*0040*/ 	.word	0xffffffff


	//   ....[6]....
        /*0044*/ 	.word	0xffffffff


	//   ....[7]....
        /*0048*/ 	.word	0xffffffff


	//   ....[8]....
        /*004c*/ 	.word	0xffffffff


	//   ....[9]....
        /*0050*/ 	.word	0xffffffff


	//   ....[10]....
        /*0054*/ 	.word	0xffffffff


	//   ....[11]....
        /*0058*/ 	.word	0xffffffff


	//   ....[12]....
        /*005c*/ 	.word	0xffffffff


	//   ....[13]....
        /*0060*/ 	.word	0xffffffff


	//   ....[14]....
        /*0064*/ 	.word	0xffffffff


	//   ....[15]....
        /*0068*/ 	.word	0xffffffff


	//   ....[16]....
        /*006c*/ 	.word	0xffffffff


	//   ....[17]....
        /*0070*/ 	.word	0xffffffff


	//   ....[18]....
        /*0074*/ 	.word	0xffffffff


	//   ....[19]....
        /*0078*/ 	.word	0xffffffff


	//   ....[20]....
        /*007c*/ 	.word	0xffffffff


	//   ....[21]....
        /*0080*/ 	.word	0xffffffff


	//   ....[22]....
        /*0084*/ 	.word	0xffffffff


	//   ....[23]....
        /*0088*/ 	.word	0xffffffff


	//   ....[24]....
        /*008c*/ 	.word	0xffffffff


	//   ....[25]....
        /*0090*/ 	.word	0xffffffff


	//   ....[26]....
        /*0094*/ 	.word	0xffffffff


	//   ....[27]....
        /*0098*/ 	.word	0xffffffff


	//   ....[28]....
        /*009c*/ 	.word	0xffffffff


	//   ....[29]....
        /*00a0*/ 	.word	0xffffffff


	//   ....[30]....
        /*00a4*/ 	.word	0xffffffff


	//   ....[31]....
        /*00a8*/ 	.word	0xffffffff


	//   ....[32]....
        /*00ac*/ 	.word	0xffffffff


	//   ....[33]....
        /*00b0*/ 	.word	0xffffffff


	//   ....[34]....
        /*00b4*/ 	.word	0xffffffff


	//   ....[35]....
        /*00b8*/ 	.word	0xffffffff


	//   ....[36]....
        /*00bc*/ 	.word	0xffffffff


	//   ....[37]....
        /*00c0*/ 	.word	0xffffffff


	//   ....[38]....
        /*00c4*/ 	.word	0xffffffff


	//   ....[39]....
        /*00c8*/ 	.word	0xffffffff


	//   ....[40]....
        /*00cc*/ 	.word	0xffffffff


	//   ....[41]....
        /*00d0*/ 	.word	0xffffffff


	//   ....[42]....
        /*00d4*/ 	.word	0xffffffff


	//   ....[43]....
        /*00d8*/ 	.word	0xffffffff


	//   ....[44]....
        /*00dc*/ 	.word	0xffffffff


	//   ....[45]....
        /*00e0*/ 	.word	0xffffffff


	//   ....[46]....
        /*00e4*/ 	.word	0xffffffff


	//   ....[47]....
        /*00e8*/ 	.word	0xffffffff


	//   ....[48]....
        /*00ec*/ 	.word	0xffffffff


	//   ....[49]....
        /*00f0*/ 	.word	0xffffffff


	//   ....[50]....
        /*00f4*/ 	.word	0xffffffff


	//   ....[51]....
        /*00f8*/ 	.word	0xffffffff


	//   ....[52]....
        /*00fc*/ 	.word	0xffffffff


	//   ....[53]....
        /*0100*/ 	.word	0xffffffff


	//   ....[54]....
        /*0104*/ 	.word	0xffffffff


	//   ....[55]....
        /*0108*/ 	.word	0xffffffff


	//   ....[56]....
        /*010c*/ 	.word	0xffffffff


	//   ....[57]....
        /*0110*/ 	.word	0xffffffff


	//   ....[58]....
        /*0114*/ 	.word	0xffffffff


	//   ....[59]....
        /*0118*/ 	.word	0xffffffff


	//   ....[60]....
        /*011c*/ 	.word	0xffffffff


	//   ....[61]....
        /*0120*/ 	.word	0xffffffff


	//   ....[62]....
        /*0124*/ 	.word	0xffffffff


	//   ....[63]....
        /*0128*/ 	.word	0xffffffff


	//   ....[64]....
        /*012c*/ 	.word	0xffffffff


	//   ....[65]....
        /*0130*/ 	.word	0xffffffff


	//   ....[66]....
        /*0134*/ 	.word	0xffffffff


	//   ....[67]....
        /*0138*/ 	.word	0xffffffff


	//   ....[68]....
        /*013c*/ 	.word	0xffffffff


	//   ....[69]....
        /*0140*/ 	.word	0xffffffff


	//   ....[70]....
        /*0144*/ 	.word	0xffffffff


	//   ....[71]....
        /*0148*/ 	.word	0xffffffff


	//   ....[72]....
        /*014c*/ 	.word	0xffffffff


	//   ....[73]....
        /*0150*/ 	.word	0xffffffff


	//   ....[74]....
        /*0154*/ 	.word	0xffffffff


	//   ....[75]....
        /*0158*/ 	.word	0xffffffff


	//   ....[76]....
        /*015c*/ 	.word	0xffffffff


	//   ....[77]....
        /*0160*/ 	.word	0xffffffff


	//   ....[78]....
        /*0164*/ 	.word	0xffffffff


	//   ....[79]....
        /*0168*/ 	.word	0xffffffff


	//   ....[80]....
        /*016c*/ 	.word	0xffffffff


	//   ....[81]....
        /*0170*/ 	.word	0xffffffff


	//   ....[82]....
        /*0174*/ 	.word	0xffffffff


	//   ....[83]....
        /*0178*/ 	.word	0xffffffff


	//   ....[84]....
        /*017c*/ 	.word	0xffffffff


	//   ....[85]....
        /*0180*/ 	.word	0xffffffff


	//   ....[86]....
        /*0184*/ 	.word	0xffffffff


	//   ....[87]....
        /*0188*/ 	.word	0xffffffff


	//   ....[88]....
        /*018c*/ 	.word	0xffffffff


	//   ....[89]....
        /*0190*/ 	.word	0xffffffff


	//   ....[90]....
        /*0194*/ 	.word	0xffffffff


	//   ....[91]....
        /*0198*/ 	.word	0xffffffff


	//   ....[92]....
        /*019c*/ 	.word	0xffffffff


	//   ....[93]....
        /*01a0*/ 	.word	0xffffffff


	//   ....[94]....
        /*01a4*/ 	.word	0xffffffff


	//----- nvinfo : EIATTR_COOP_GROUP_INSTR_OFFSETS
	.align		4
.L_3427:
        /*01a8*/ 	.byte	0x04, 0x28
        /*01aa*/ 	.short	(.L_3429 - .L_3428)


	//   ....[0]....
.L_3428:
        /*01ac*/ 	.word	0x00000910


	//   ....[1]....
        /*01b0*/ 	.word	0x00000a30


	//   ....[2]....
        /*01b4*/ 	.word	0x00000d10


	//   ....[3]....
        /*01b8*/ 	.word	0x00000f70


	//   ....[4]....
        /*01bc*/ 	.word	0x000011d0


	//   ....[5]....
        /*01c0*/ 	.word	0x00001310


	//   ....[6]....
        /*01c4*/ 	.word	0x00001720


	//   ....[7]....
        /*01c8*/ 	.word	0x000024c0


	//   ....[8]....
        /*01cc*/ 	.word	0x00002500


	//   ....[9]....
        /*01d0*/ 	.word	0x00002540


	//   ....[10]....
        /*01d4*/ 	.word	0x00002580


	//   ....[11]....
        /*01d8*/ 	.word	0x000025c0


	//   ....[12]....
        /*01dc*/ 	.word	0x000025f0


	//   ....[13]....
        /*01e0*/ 	.word	0x000026a0


	//   ....[14]....
        /*01e4*/ 	.word	0x000026d0


	//   ....[15]....
        /*01e8*/ 	.word	0x000026f0


	//   ....[16]....
        /*01ec*/ 	.word	0x00002700


	//   ....[17]....
        /*01f0*/ 	.word	0x000027a0


	//   ....[18]....
        /*01f4*/ 	.word	0x000027d0


	//   ....[19]....
        /*01f8*/ 	.word	0x00002800


	//   ....[20]....
        /*01fc*/ 	.word	0x00002810


	//   ....[21]....
        /*0200*/ 	.word	0x000028c0


	//   ....[22]....
        /*0204*/ 	.word	0x00002900


	//   ....[23]....
        /*0208*/ 	.word	0x00002940


	//   ....[24]....
        /*020c*/ 	.word	0x00002980


	//   ....[25]....
        /*0210*/ 	.word	0x00002a70


	//   ....[26]....
        /*0214*/ 	.word	0x00002ab0


	//   ....[27]....
        /*0218*/ 	.word	0x00002af0


	//   ....[28]....
        /*021c*/ 	.word	0x00002b30


	//   ....[29]....
        /*0220*/ 	.word	0x00002cc0


	//   ....[30]....
        /*0224*/ 	.word	0x00002d10


	//   ....[31]....
        /*0228*/ 	.word	0x00002d50


	//   ....[32]....
        /*022c*/ 	.word	0x00002d70


	//   ....[33]....
        /*0230*/ 	.word	0x00002d80


	//   ....[34]....
        /*0234*/ 	.word	0x00002d90


	//   ....[35]....
        /*0238*/ 	.word	0x00002da0


	//   ....[36]....
        /*023c*/ 	.word	0x00002db0


	//   ....[37]....
        /*0240*/ 	.word	0x00002e90


	//   ....[38]....
        /*0244*/ 	.word	0x00002eb0


	//   ....[39]....
        /*0248*/ 	.word	0x00002ec0


	//   ....[40]....
        /*024c*/ 	.word	0x00002ed0


	//   ....[41]....
        /*0250*/ 	.word	0x00002fb0


	//   ....[42]....
        /*0254*/ 	.word	0x00002fd0


	//   ....[43]....
        /*0258*/ 	.word	0x00002fe0


	//   ....[44]....
        /*025c*/ 	.word	0x00002ff0


	//   ....[45]....
        /*0260*/ 	.word	0x000030d0


	//   ....[46]....
        /*0264*/ 	.word	0x000030f0


	//   ....[47]....
        /*0268*/ 	.word	0x00003100


	//   ....[48]....
        /*026c*/ 	.word	0x00003110


	//   ....[49]....
        /*0270*/ 	.word	0x000031f0


	//   ....[50]....
        /*0274*/ 	.word	0x00003210


	//   ....[51]....
        /*0278*/ 	.word	0x00003220


	//   ....[52]....
        /*027c*/ 	.word	0x00003230


	//   ....[53]....
        /*0280*/ 	.word	0x00003310


	//   ....[54]....
        /*0284*/ 	.word	0x00003340


	//   ....[55]....
        /*0288*/ 	.word	0x00003350


	//   ....[56]....
        /*028c*/ 	.word	0x00003360


	//   ....[57]....
        /*0290*/ 	.word	0x00003370


	//   ....[58]....
        /*0294*/ 	.word	0x00003380


	//   ....[59]....
        /*0298*/ 	.word	0x00003390


	//   ....[60]....
        /*029c*/ 	.word	0x000033b0


	//   ....[61]....
        /*02a0*/ 	.word	0x000033d0


	//   ....[62]....
        /*02a4*/ 	.word	0x00003400


	//   ....[63]....
        /*02a8*/ 	.word	0x00003a80


	//   ....[64]....
        /*02ac*/ 	.word	0x00003ac0


	//   ....[65]....
        /*02b0*/ 	.word	0x00003b00


	//   ....[66]....
        /*02b4*/ 	.word	0x00003b10


	//   ....[67]....
        /*02b8*/ 	.word	0x00003b40


	//   ....[68]....
        /*02bc*/ 	.word	0x00003b60


	//   ....[69]....
        /*02c0*/ 	.word	0x00003b80


	//   ....[70]....
        /*02c4*/ 	.word	0x00003ba0


	//   ....[71]....
        /*02c8*/ 	.word	0x00003bd0


	//   ....[72]....
        /*02cc*/ 	.word	0x00003bf0


	//   ....[73]....
        /*02d0*/ 	.word	0x00003c10


	//   ....[74]....
        /*02d4*/ 	.word	0x00003c30


	//   ....[75]....
        /*02d8*/ 	.word	0x00003c60


	//   ....[76]....
        /*02dc*/ 	.word	0x00003c80


	//   ....[77]....
        /*02e0*/ 	.word	0x00003cb0


	//   ....[78]....
        /*02e4*/ 	.word	0x00003cf0


	//   ....[79]....
        /*02e8*/ 	.word	0x00003de0


	//   ....[80]....
        /*02ec*/ 	.word	0x00003e00


	//   ....[81]....
        /*02f0*/ 	.word	0x00003e40


	//   ....[82]....
        /*02f4*/ 	.word	0x00003e80


	//   ....[83]....
        /*02f8*/ 	.word	0x00004270


	//   ....[84]....
        /*02fc*/ 	.word	0x000045b0


	//   ....[85]....
        /*0300*/ 	.word	0x000049b0


	//   ....[86]....
        /*0304*/ 	.word	0x00004a00


	//   ....[87]....
        /*0308*/ 	.word	0x00004a50


	//   ....[88]....
        /*030c*/ 	.word	0x00004a80


	//   ....[89]....
        /*0310*/ 	.word	0x00004aa0


	//   ....[90]....
        /*0314*/ 	.word	0x00004b80


	//   ....[91]....
        /*0318*/ 	.word	0x00004bc0


	//   ....[92]....
        /*031c*/ 	.word	0x00004c10


	//   ....[93]....
        /*0320*/ 	.word	0x00004c40


	//   ....[94]....
        /*0324*/ 	.word	0x00004c60


	//----- nvinfo : EIATTR_EXIT_INSTR_OFFSETS
	.align		4
.L_3429:
        /*0328*/ 	.byte	0x04, 0x1c
        /*032a*/ 	.short	(.L_3431 - .L_3430)


	//   ....[0]....
.L_3430:
        /*032c*/ 	.word	0x00004d30


	//   ....[1]....
        /*0330*/ 	.word	0x000053c0


	//----- nvinfo : EIATTR_MAX_THREADS
	.align		4
.L_3431:
        /*0334*/ 	.byte	0x04, 0x05
        /*0336*/ 	.short	(.L_3433 - .L_3432)
.L_3432:
        /*0338*/ 	.word	0x00000020
        /*033c*/ 	.word	0x00000001
        /*0340*/ 	.word	0x00000001


	//----- nvinfo : EIATTR_CRS_STACK_SIZE
	.align		4
.L_3433:
        /*0344*/ 	.byte	0x04, 0x1e
        /*0346*/ 	.short	(.L_3435 - .L_3434)
.L_3434:
        /*0348*/ 	.word	0x00000000


	//----- nvinfo : EIATTR_CBANK_PARAM_SIZE
	.align		4
.L_3435:
        /*034c*/ 	.byte	0x03, 0x19
        /*034e*/ 	.short	0x01f0


	//----- nvinfo : EIATTR_PARAM_CBANK
	.align		4
        /*0350*/ 	.byte	0x04, 0x0a
        /*0352*/ 	.short	(.L_3437 - .L_3436)
	.align		4
.L_3436:
        /*0354*/ 	.word	index@(.nv.constant0._Z25selective_scan_bwd_kernelI32Selective_Scan_bwd_kernel_traitsILi32ELi4ELb0ELb0ELb0ELb0ELb1EfN3c107complexIfEEEEv12SSMParamsBwd)
        /*0358*/ 	.short	0x0210
        /*035a*/ 	.short	0x01f0


	//----- nvinfo : EIATTR_SW_WAR
	.align		4
.L_3437:
        /*035c*/ 	.byte	0x04, 0x36
        /*035e*/ 	.short	(.L_3439 - .L_3438)
.L_3438:
        /*0360*/ 	.word	0x00000008
.L_3439:


//--------------------- .nv.info._Z25selective_scan_bwd_kernelI32Selective_Scan_bwd_kernel_traitsILi32ELi4ELb0ELb0ELb0ELb1ELb0EfN3c107complexIfEEEEv12SSMParamsBwd --------------------------
	.section	.nv.info._Z25selective_scan_bwd_kernelI32Selective_Scan_bwd_kernel_traitsILi32ELi4ELb0ELb0ELb0ELb1ELb0EfN3c107complexIfEEEEv12SSMParamsBwd,"",@"SHT_CUDA_INFO"
	.sectionflags	@""
	.align	4


	//----- nvinfo : EIATTR_CUDA_API_VERSION
	.align		4
        /*0000*/ 	.byte	0x04, 0x37
        /*0002*/ 	.short	(.L_3441 - .L_3440)
.L_3440:
        /*0004*/ 	.word	0x00000082


	//----- nvinfo : EIATTR_KPARAM_INFO
	.align		4
.L_3441:
        /*0008*/ 	.byte	0x04, 0x17
        /*000a*/ 	.short	(.L_3443 - .L_3442)
.L_3442:
        /*000c*/ 	.word	0x00000000
        /*0010*/ 	.short	0x0000
        /*0012*/ 	.short	0x0000
        /*0014*/ 	.byte	0x00, 0xf0, 0xc1, 0x07


	//----- nvinfo : EIATTR_SPARSE_MMA_MASK
	.align		4
.L_3443:
        /*0018*/ 	.byte	0x03, 0x50
        /*001a*/ 	.short	0x0000


	//----- nvinfo : EIATTR_MAXREG_COUNT
	.align		4
        /*001c*/ 	.byte	0x03, 0x1b
        /*001e*/ 	.short	0x00ff


	//----- nvinfo : EIATTR_NUM_BARRIERS
	.align		4
        /*0020*/ 	.byte	0x02, 0x4c
        /*0022*/ 	.byte	0x01
	.zero		1


	//----- nvinfo : EIATTR_MERCURY_ISA_VERSION
	.align		4
        /*0024*/ 	.byte	0x03, 0x5f
        /*0026*/ 	.short	0x0101


	//----- nvinfo : EIATTR_COOP_GROUP_MASK_REGIDS
	.align		4
        /*0028*/ 	.byte	0x04, 0x29
        /*002a*/ 	.short	(.L_3445 - .L_3444)


	//   ....[0]....
.L_3444:
        /*002c*/ 	.word	0xffffffff


	//   ....[1]....
        /*0030*/ 	.word	0xffffffff


	//   ....[2]....
        /*0034*/ 	.word	0xffffffff


	//   ....[3]....
        /*0038*/ 	.word	0xffffffff


	//   ....[4]....
        /*003c*/ 	.word	0xffffffff


	//   ....[5]....
        /*0040*/ 	.word	0xffffffff


	//   ....[6]....
        /*0044*/ 	.word	0xffffffff


	//   ....[7]....
        /*0048*/ 	.word	0xffffffff


	//   ....[8]....
        /*004c*/ 	.word	0xffffffff


	//   ....[9]....
        /*0050*/ 	.word	0xffffffff


	//   ....[10]....
        /*0054*/ 	.word	0xffffffff


	//   ....[11]....
        /*0058*/ 	.word	0xffffffff


	//   ....[12]....
        /*005c*/ 	.word	0xffffffff


	//   ....[13]....
        /*0060*/ 	.word	0xffffffff


	//   ....[14]....
        /*0064*/ 	.word	0xffffffff


	//   ....[15]....
        /*0068*/ 	.word	0xffffffff


	//   ....[16]....
        /*006c*/ 	.word	0xffffffff


	//   ....[17]....
        /*0070*/ 	.word	0xffffffff


	//   ....[18]....
        /*0074*/ 	.word	0xffffffff


	//   ....[19]....
        /*0078*/ 	.word	0xffffffff


	//   ....[20]....
        /*007c*/ 	.word	0xffffffff


	//   ....[21]....
        /*0080*/ 	.word	0xffffffff


	//   ....[22]....
        /*0084*/ 	.word	0xffffffff


	//   ....[23]....
        /*0088*/ 	.word	0xffffffff


	//   ....[24]....
        /*008c*/ 	.word	0xffffffff


	//   ....[25]....
        /*0090*/ 	.word	0xffffffff


	//   ....[26]....
        /*0094*/ 	.word	0xffffffff


	//   ....[27]....
        /*0098*/ 	.word	0xffffffff


	//   ....[28]....
        /*009c*/ 	.word	0xffffffff


	//   ....[29]....
        /*00a0*/ 	.word	0xffffffff


	//   ....[30]....
        /*00a4*/ 	.word	0xffffffff


	//   ....[31]....
        /*00a8*/ 	.word	0xffffffff


	//   ....[32]....
        /*00ac*/ 	.word	0xffffffff


	//   ....[33]....
        /*00b0*/ 	.word	0xffffffff


	//   ....[34]....
        /*00b4*/ 	.word	0xffffffff


	//   ....[35]....
        /*00b8*/ 	.word	0xffffffff


	//   ....[36]....
        /*00bc*/ 	.word	0xffffffff


	//   ....[37]....
        /*00c0*/ 	.word	0xffffffff


	//   ....[38]....
        /*00c4*/ 	.word	0xffffffff


	//   ....[39]....
        /*00c8*/ 	.word	0xffffffff


	//   ....[40]....
        /*00cc*/ 	.word	0xffffffff


	//   ....[41]....
        /*00d0*/ 	.word	0xffffffff


	//   ....[42]....
        /*00d4*/ 	.word	0xffffffff


	//   ....[43]....
        /*00d8*/ 	.word	0xffffffff


	//   ....[44]....
        /*00dc*/ 	.word	0xffffffff


	//   ....[45]....
        /*00e0*/ 	.word	0xffffffff


	//   ....[46]....
        /*00e4*/ 	.word	0xffffffff


	//   ....[47]....
        /*00e8*/ 	.word	0xffffffff


	//   ....[48]....
        /*00ec*/ 	.word	0xffffffff


	//   ....[49]....
        /*00f0*/ 	.word	0xffffffff


	//   ....[50]....
        /*00f4*/ 	.word	0xffffffff


	//   ....[51]....
        /*00f8*/ 	.word	0xffffffff


	//   ....[52]....
        /*00fc*/ 	.word	0xffffffff


	//   ....[53]....
        /*0100*/ 	.word	0xffffffff


	//   ....[54]....
        /*0104*/ 	.word	0xffffffff


	//   ....[55]....
        /*0108*/ 	.word	0xffffffff


	//   ....[56]....
        /*010c*/ 	.word	0xffffffff


	//   ....[57]....
        /*0110*/ 	.word	0xffffffff


	//   ....[58]....
        /*0114*/ 	.word	0xffffffff


	//   ....[59]....
        /*0118*/ 	.word	0xffffffff


	//   ....[60]....
        /*011c*/ 	.word	0xffffffff


	//   ....[61]....
        /*0120*/ 	.word	0xffffffff


	//   ....[62]....
        /*0124*/ 	.word	0xffffffff


	//   ....[63]....
        /*0128*/ 	.word	0xffffffff


	//   ....[64]....
        /*012c*/ 	.word	0xffffffff


	//   ....[65]....
        /*0130*/ 	.word	0xffffffff


	//   ....[66]....
        /*0134*/ 	.word	0xffffffff


	//   ....[67]....
        /*0138*/ 	.word	0xffffffff


	//   ....[68]....
        /*013c*/ 	.word	0xffffffff


	//   ....[69]....
        /*0140*/ 	.word	0xffffffff


	//   ....[70]....
        /*0144*/ 	.word	0xffffffff


	//   ....[71]....
        /*0148*/ 	.word	0xffffffff


	//   ....[72]....
        /*014c*/ 	.word	0xffffffff


	//   ....[73]....
        /*0150*/ 	.word	0xffffffff


	//   ....[74]....
        /*0154*/ 	.word	0xffffffff


	//   ....[75]....
        /*0158*/ 	.word	0xffffffff


	//   ....[76]....
        /*015c*/ 	.word	0xffffffff


	//   ....[77]....
        /*0160*/ 	.word	0xffffffff


	//   ....[78]....
        /*0164*/ 	.word	0xffffffff


	//   ....[79]....
        /*0168*/ 	.word	0xffffffff


	//   ....[80]....
        /*016c*/ 	.word	0xffffffff


	//   ....[81]....
        /*0170*/ 	.word	0xffffffff


	//   ....[82]....
        /*0174*/ 	.word	0xffffffff


	//   ....[83]....
        /*0178*/ 	.word	0xffffffff


	//   ....[84]....
        /*017c*/ 	.word	0xffffffff


	//   ....[85]....
        /*0180*/ 	.word	0xffffffff


	//   ....[86]....
        /*0184*/ 	.word	0xffffffff


	//   ....[87]....
        /*0188*/ 	.word	0xffffffff


	//   ....[88]....
        /*018c*/ 	.word	0xffffffff


	//   ....[89]....
        /*0190*/ 	.word	0xffffffff


	//   ....[90]....
        /*0194*/ 	.word	0xffffffff


	//   ....[91]....
        /*0198*/ 	.word	0xffffffff


	//----- nvinfo : EIATTR_COOP_GROUP_INSTR_OFFSETS
	.align		4
.L_3445:
        /*019c*/ 	.byte	0x04, 0x28
        /*019e*/ 	.short	(.L_3447 - .L_3446)


	//   ....[0]....
.L_3446:
        /*01a0*/ 	.word	0x00000930


	//   ....[1]....
        /*01a4*/ 	.word	0x00000a30


	//   ....[2]....
        /*01a8*/ 	.word	0x00000b70


	//   ....[3]....
        /*01ac*/ 	.word	0x00001eb0


	//   ....[4]....
        /*01b0*/ 	.word	0x00001ef0


	//   ....[5]....
        /*01b4*/ 	.word	0x00001f10


	//   ....[6]....
        /*01b8*/ 	.word	0x00001f20


	//   ....[7]....
        /*01bc*/ 	.word	0x00001f30


	//   ....[8]....
        /*01c0*/ 	.word	0x00001f40


	//   ....[9]....
        /*01c4*/ 	.word	0x00001fe0


	//   ....[10]....
        /*01c8*/ 	.word	0x00002010


	//   ....[11]....
        /*01cc*/ 	.word	0x00002030


	//   ....[12]....
        /*01d0*/ 	.word	0x00002040


	//   ....[13]....
        /*01d4*/ 	.word	0x00002130


	//   ....[14]....
        /*01d8*/ 	.word	0x00002170


	//   ....[15]....
        /*01dc*/ 	.word	0x000021a0


	//   ....[16]....
        /*01e0*/ 	.word	0x000021b0


	//   ....[17]....
        /*01e4*/ 	.word	0x00002280


	//   ....[18]....
        /*01e8*/ 	.word	0x000022c0


	//   ....[19]....
        /*01ec*/ 	.word	0x000022f0


	//   ....[20]....
        /*01f0*/ 	.word	0x00002320


	//   ....[21]....
        /*01f4*/ 	.word	0x00002410


	//   ....[22]....
        /*01f8*/ 	.word	0x00002450


	//   ....[23]....
        /*01fc*/ 	.word	0x00002490


	//   ....[24]....
        /*0200*/ 	.word	0x000024d0


	//   ....[25]....
        /*0204*/ 	.word	0x000026f0


	//   ....[26]....
        /*0208*/ 	.word	0x00002700


	//   ....[27]....
        /*020c*/ 	.word	0x00002710


	//   ....[28]....
        /*0210*/ 	.word	0x00002720


	//   ....[29]....
        /*0214*/ 	.word	0x00002730


	//   ....[30]....
        /*0218*/ 	.word	0x00002740


	//   ....[31]....
        /*021c*/ 	.word	0x00002750


	//   ....[32]....
        /*0220*/ 	.word	0x00002760


	//   ....[33]....
        /*0224*/ 	.word	0x00002840


	//   ....[34]....
        /*0228*/ 	.word	0x00002870


	//   ....[35]....
        /*022c*/ 	.word	0x000028a0


	//   ....[36]....
        /*0230*/ 	.word	0x000028b0


	//   ....[37]....
        /*0234*/ 	.word	0x00002990


	//   ....[38]....
        /*0238*/ 	.word	0x000029b0


	//   ....[39]....
        /*023c*/ 	.word	0x000029c0


	//   ....[40]....
        /*0240*/ 	.word	0x000029d0


	//   ....[41]....
        /*0244*/ 	.word	0x00002ab0


	//   ....[42]....
        /*0248*/ 	.word	0x00002ad0


	//   ....[43]....
        /*024c*/ 	.word	0x00002ae0


	//   ....[44]....
        /*0250*/ 	.word	0x00002af0


	//   ....[45]....
        /*0254*/ 	.word	0x00002bd0


	//   ....[46]....
        /*0258*/ 	.word	0x00002bf0


	//   ....[47]....
        /*025c*/ 	.word	0x00002c00


	//   ....[48]....
        /*0260*/ 	.word	0x00002c10


	//   ....[49]....
        /*0264*/ 	.word	0x00002cf0


	//   ....[50]....
        /*0268*/ 	.word	0x00002d20


	//   ....[51]....
        /*026c*/ 	.word	0x00002d30


	//   ....[52]....
        /*0270*/ 	.word	0x00002d40


	//   ....[53]....
        /*0274*/ 	.word	0x00002d50


	//   ....[54]....
        /*0278*/ 	.word	0x00002d60


	//   ....[55]....
        /*027c*/ 	.word	0x00002d70


	//   ....[56]....
        /*0280*/ 	.word	0x00002d90


	//   ....[57]....
        /*0284*/ 	.word	0x00002db0


	//   ....[58]....
        /*0288*/ 	.word	0x00003420


	//   ....[59]....
        /*028c*/ 	.word	0x00003460


	//   ....[60]....
        /*0290*/ 	.word	0x000034a0


	//   ....[61]....
        /*0294*/ 	.word	0x000034e0


	//   ....[62]....
        /*0298*/ 	.word	0x00003510


	//   ....[63]....
        /*029c*/ 	.word	0x00003530


	//   ....[64]....
        /*02a0*/ 	.word	0x00003550


	//   ....[65]....
        /*02a4*/ 	.word	0x00003570


	//   ....[66]....
        /*02a8*/ 	.word	0x000035a0


	//   ....[67]....
        /*02ac*/ 	.word	0x000035c0


	//   ....[68]....
        /*02b0*/ 	.word	0x000035e0


	//   ....[69]....
        /*02b4*/ 	.word	0x00003600


	//   ....[70]....
        /*02b8*/ 	.word	0x00003620


	//   ....[71]....
        /*02bc*/ 	.word	0x00003640


	//   ....[72]....
        /*02c0*/ 	.word	0x00003670


	//   ....[73]....
        /*02c4*/ 	.word	0x000036a0


	//   ....[74]....
        /*02c8*/ 	.word	0x000036e0


	//   ....[75]....
        /*02cc*/ 	.word	0x000037d0


	//   ....[76]....
        /*02d0*/ 	.word	0x00003810


	//   ....[77]....
        /*02d4*/ 	.word	0x00003830


	//   ....[78]....
        /*02d8*/ 	.word	0x00003860


	//   ....[79]....
        /*02dc*/ 	.word	0x00003d40


	//   ....[80]....
        /*02e0*/ 	.word	0x00003d80


	//   ....[81]....
        /*02e4*/ 	.word	0x000042b0


	//   ....[82]....
        /*02e8*/ 	.word	0x00004680


	//   ....[83]....
        /*02ec*/ 	.word	0x000046d0


	//   ....[84]....
        /*02f0*/ 	.word	0x00004720


	//   ....[85]....
        /*02f4*/ 	.word	0x00004750


	//   ....[86]....
        /*02f8*/ 	.word	0x00004770


	//   ....[87]....
        /*02fc*/ 	.word	0x00004850


	//   ....[88]....
        /*0300*/ 	.word	0x00004890


	//   ....[89]....
        /*0304*/ 	.word	0x000048e0


	//   ....[90]....
        /*0308*/ 	.word	0x00004910


	//   ....[91]....
        /*030c*/ 	.word	0x00004930


	//----- nvinfo : EIATTR_EXIT_INSTR_OFFSETS
	.align		4
.L_3447:
        /*0310*/ 	.byte	0x04, 0x1c
        /*0312*/ 	.short	(.L_3449 - .L_3448)


	//   ....[0]....
.L_3448:
        /*0314*/ 	.word	0x00004a00


	//   ....[1]....
        /*0318*/ 	.word	0x00005090


	//----- nvinfo : EIATTR_MAX_THREADS
	.align		4
.L_3449:
        /*031c*/ 	.byte	0x04, 0x05
        /*031e*/ 	.short	(.L_3451 - .L_3450)
.L_3450:
        /*0320*/ 	.word	0x00000020
        /*0324*/ 	.word	0x00000001
        /*0328*/ 	.word	0x00000001


	//----- nvinfo : EIATTR_CRS_STACK_SIZE
	.align		4
.L_3451:
        /*032c*/ 	.byte	0x04, 0x1e
        /*032e*/ 	.short	(.L_3453 - .L_3452)
.L_3452:
        /*0330*/ 	.word	0x00000000


	//----- nvinfo : EIATTR_CBANK_PARAM_SIZE
	.align		4
.L_3453:
        /*0334*/ 	.byte	0x03, 0x19
        /*0336*/ 	.short	0x01f0


	//----- nvinfo : EIATTR_PARAM_CBANK
	.align		4
        /*0338*/ 	.byte	0x04, 0x0a
        /*033a*/ 	.short	(.L_3455 - .L_3454)
	.align		4
.L_3454:
        /*033c*/ 	.word	index@(.nv.constant0._Z25selective_scan_bwd_kernelI32Selective_Scan_bwd_kernel_traitsILi32ELi4ELb0ELb0ELb0ELb1ELb0EfN3c107complexIfEEEEv12SSMParamsBwd)
        /*0340*/ 	.short	0x0210
        /*0342*/ 	.short	0x01f0


	//----- nvinfo : EIATTR_SW_WAR
	.align		4
.L_3455:
        /*0344*/ 	.byte	0x04, 0x36
        /*0346*/ 	.short	(.L_3457 - .L_3456)
.L_3456:
        /*0348*/ 	.word	0x00000008
.L_3457:


//--------------------- .nv.info._Z25selective_scan_bwd_kernelI32Selective_Scan_bwd_kernel_traitsILi32ELi4ELb0ELb0ELb0ELb1ELb1EfN3c107complexIfEEEEv12SSMParamsBwd --------------------------
	.section	.nv.info._Z25selective_scan_bwd_kernelI32Selective_Scan_bwd_kernel_traitsILi32ELi4ELb0ELb0ELb0ELb1ELb1EfN3c107complexIfEEEEv12SSMParamsBwd,"",@"SHT_CUDA_INFO"
	.sectionflags	@""
	.align	4


	//----- nvinfo : EIATTR_CUDA_API_VERSION
	.align		4
        /*0000*/ 	.byte	0x04, 0x37
        /*0002*/ 	.short	(.L_3459 - .L_3458)
.L_3458:
        /*0004*/ 	.word	0x00000082


	//----- nvinfo : EIATTR_KPARAM_INFO
	.align		4
.L_3459:
        /*0008*/ 	.byte	0x04, 0x17
        /*000a*/ 	.short	(.L_3461 - .L_3460)
.L_3460:
        /*000c*/ 	.word	0x00000000
        /*0010*/ 	.short	0x0000
        /*0012*/ 	.short	0x0000
        /*0014*/ 	.byte	0x00, 0xf0, 0xc1, 0x07


	//----- nvinfo : EIATTR_SPARSE_MMA_MASK
	.align		4
.L_3461:
        /*0018*/ 	.byte	0x03, 0x50
        /*001a*/ 	.short	0x0000


	//----- nvinfo : EIATTR_MAXREG_COUNT
	.align		4
        /*001c*/ 	.byte	0x03, 0x1b
        /*001e*/ 	.short	0x00ff


	//----- nvinfo : EIATTR_NUM_BARRIERS
	.align		4
        /*0020*/ 	.byte	0x02, 0x4c
        /*0022*/ 	.byte	0x01
	.zero		1


	//----- nvinfo : EIATTR_MERCURY_ISA_VERSION
	.align		4
        /*0024*/ 	.byte	0x03, 0x5f
        /*0026*/ 	.short	0x0101


	//----- nvinfo : EIATTR_COOP_GROUP_MASK_REGIDS
	.align		4
        /*0028*/ 	.byte	0x04, 0x29
        /*002a*/ 	.short	(.L_3463 - .L_3462)


	//   ....[0]....
.L_3462:
        /*002c*/ 	.word	0xffffffff


	//   ....[1]....
        /*0030*/ 	.word	0xffffffff


	//   ....[2]....
        /*0034*/ 	.word	0xffffffff


	//   ....[3]....
        /*0038*/ 	.word	0xffffffff


	//   ....[4]....
        /*003c*/ 	.word	0xffffffff


	//   ....[5]....
        /*0040*/ 	.word	0xffffffff


	//   ....[6]....
        /*0044*/ 	.word	0xffffffff


	//   ....[7]....
        /*0048*/ 	.word	0xffffffff


	//   ....[8]....
        /*004c*/ 	.word	0xffffffff


	//   ....[9]....
        /*0050*/ 	.word	0xffffffff


	//   ....[10]....
        /*0054*/ 	.word	0xffffffff


	//   ....[11]....
        /*0058*/ 	.word	0xffffffff


	//   ....[12]....
        /*005c*/ 	.word	0xffffffff


	//   ....[13]....
        /*0060*/ 	.word	0xffffffff


	//   ....[14]....
        /*0064*/ 	.word	0xffffffff


	//   ....[15]....
        /*0068*/ 	.word	0xffffffff


	//   ....[16]....
        /*006c*/ 	.word	0xffffffff


	//   ....[17]....
        /*0070*/ 	.word	0xffffffff


	//   ....[18]....
        /*0074*/ 	.word	0xffffffff


	//   ....[19]....
        /*0078*/ 	.word	0xffffffff


	//   ....[20]....
        /*007c*/ 	.word	0xffffffff


	//   ....[21]....
        /*0080*/ 	.word	0xffffffff


	//   ....[22]....
        /*0084*/ 	.word	0xffffffff


	//   ....[23]....
        /*0088*/ 	.word	0xffffffff


	//   ....[24]....
        /*008c*/ 	.word	0xffffffff


	//   ....[25]....
        /*0090*/ 	.word	0xffffffff


	//   ....[26]....
        /*0094*/ 	.word	0xffffffff


	//   ....[27]....
        /*0098*/ 	.word	0xffffffff


	//   ....[28]....
        /*009c*/ 	.word	0xffffffff


	//   ....[29]....
        /*00a0*/ 	.word	0xffffffff


	//   ....[30]....
        /*00a4*/ 	.word	0xffffffff


	//   ....[31]....
        /*00a8*/ 	.word	0xffffffff


	//   ....[32]....
        /*00ac*/ 	.word	0xffffffff


	//   ....[33]....
        /*00b0*/ 	.word	0xffffffff


	//   ....[34]....
        /*00b4*/ 	.word	0xffffffff


	//   ....[35]....
        /*00b8*/ 	.word	0xffffffff


	//   ....[36]....
        /*00bc*/ 	.word	0xffffffff


	//   ....[37]....
        /*00c0*/ 	.word	0xffffffff


	//   ....[38]....
        /*00c4*/ 	.word	0xffffffff


	//   ....[39]....
        /*00c8*/ 	.word	0xffffffff


	//   ....[40]....
        /*00cc*/ 	.word	0xffffffff


	//   ....[41]....
        /*00d0*/ 	.word	0xffffffff


	//   ....[42]....
        /*00d4*/ 	.word	0xffffffff


	//   ....[43]....
        /*00d8*/ 	.word	0xffffffff


	//   ....[44]....
        /*00dc*/ 	.word	0xffffffff


	//   ....[45]....
        /*00e0*/ 	.word	0xffffffff


	//   ....[46]....
        /*00e4*/ 	.word	0xffffffff


	//   ....[47]....
        /*00e8*/ 	.word	0xffffffff


	//   ....[48]....
        /*00ec*/ 	.word	0xffffffff


	//   ....[49]....
        /*00f0*/ 	.word	0xffffffff


	//   ....[50]....
        /*00f4*/ 	.word	0xffffffff


	//   ....[51]....
        /*00f8*/ 	.word	0xffffffff


	//   ....[52]....
        /*00fc*/ 	.word	0xffffffff


	//   ....[53]....
        /*0100*/ 	.word	0xffffffff


	//   ....[54]....
        /*0104*/ 	.word	0xffffffff


	//   ....[55]....
        /*0108*/ 	.word	0xffffffff


	//   ....[56]....
        /*010c*/ 	.word	0xffffffff


	//   ....[57]....
        /*0110*/ 	.word	0xffffffff


	//   ....[58]....
        /*0114*/ 	.word	0xffffffff


	//   ....[59]....
        /*0118*/ 	.word	0xffffffff


	//   ....[60]....
        /*011c*/ 	.word	0xffffffff


	//   ....[61]....
        /*0120*/ 	.word	0xffffffff


	//   ....[62]....
        /*0124*/ 	.word	0xffffffff


	//   ....[63]....
        /*0128*/ 	.word	0xffffffff


	//   ....[64]....
        /*012c*/ 	.word	0xffffffff


	//   ....[65]....
        /*0130*/ 	.word	0xffffffff


	//   ....[66]....
        /*0134*/ 	.word	0xffffffff


	//   ....[67]....
        /*0138*/ 	.word	0xffffffff


	//   ....[68]....
        /*013c*/ 	.word	0xffffffff


	//   ....[69]....
        /*0140*/ 	.word	0xffffffff


	//   ....[70]....
        /*0144*/ 	.word	0xffffffff


	//   ....[71]....
        /*0148*/ 	.word	0xffffffff


	//   ....[72]....
        /*014c*/ 	.word	0xffffffff


	//   ....[73]....
        /*0150*/ 	.word	0xffffffff


	//   ....[74]....
        /*0154*/ 	.word	0xffffffff


	//   ....[75]....
        /*0158*/ 	.word	0xffffffff


	//   ....[76]....
        /*015c*/ 	.word	0xffffffff


	//   ....[77]....
        /*0160*/ 	.word	0xffffffff


	//   ....[78]....
        /*0164*/ 	.word	0xffffffff


	//   ....[79]....
        /*0168*/ 	.word	0xffffffff


	//   ....[80]....
        /*016c*/ 	.word	0xffffffff


	//   ....[81]....
        /*0170*/ 	.word	0xffffffff


	//   ....[82]....
        /*0174*/ 	.word	0xffffffff


	//   ....[83]....
        /*0178*/ 	.word	0xffffffff


	//   ....[84]....
        /*017c*/ 	.word	0xffffffff


	//   ....[85]....
        /*0180*/ 	.word	0xffffffff


	//   ....[86]....
        /*0184*/ 	.word	0xffffffff


	//   ....[87]....
        /*0188*/ 	.word	0xffffffff


	//   ....[88]....
        /*018c*/ 	.word	0xffffffff


	//   ....[89]....
        /*0190*/ 	.word	0xffffffff


	//   ....[90]....
        /*0194*/ 	.word	0xffffffff


	//   ....[91]....
        /*0198*/ 	.word	0xffffffff


	//   ....[92]....
        /*019c*/ 	.word	0xffffffff


	//   ....[93]....
        /*01a0*/ 	.word	0xffffffff


	//   ....[94]....
        /*01a4*/ 	.word	0xffffffff


	//   ....[95]....
        /*01a8*/ 	.word	0xffffffff


	//----- nvinfo : EIATTR_COOP_GROUP_INSTR_OFFSETS
	.align		4
.L_3463:
        /*01ac*/ 	.byte	0x04, 0x28
        /*01ae*/ 	.short	(.L_3465 - .L_3464)


	//   ....[0]....
.L_3464:
        /*01b0*/ 	.word	0x00000980


	//   ....[1]....
        /*01b4*/ 	.word	0x00000a90


	//   ....[2]....
        /*01b8*/ 	.word	0x00000c60


	//   ....[3]....
        /*01bc*/ 	.word	0x000018f0


	//   ....[4]....
        /*01c0*/ 	.word	0x00001b30


	//   ....[5]....
        /*01c4*/ 	.word	0x00001c90


	//   ....[6]....
        /*01c8*/ 	.word	0x00002090


	//   ....[7]....
        /*01cc*/ 	.word	0x00002dc0


	//   ....[8]....
        /*01d0*/ 	.word	0x00002e00


	//   ....[9]....
        /*01d4*/ 	.word	0x00002e30


	//   ....[10]....
        /*01d8*/ 	.word	0x00002e50


	//   ....[11]....
        /*01dc*/ 	.word	0x00002e60


	//   ....[12]....
        /*01e0*/ 	.word	0x00002e70


	//   ....[13]....
        /*01e4*/ 	.word	0x00002f30


	//   ....[14]....
        /*01e8*/ 	.word	0x00002f50


	//   ....[15]....
        /*01ec*/ 	.word	0x00002f60


	//   ....[16]....
        /*01f0*/ 	.word	0x00002f70


	//   ....[17]....
        /*01f4*/ 	.word	0x00003010


	//   ....[18]....
        /*01f8*/ 	.word	0x00003050


	//   ....[19]....
        /*01fc*/ 	.word	0x00003090


	//   ....[20]....
        /*0200*/ 	.word	0x000030b0


	//   ....[21]....
        /*0204*/ 	.word	0x00003190


	//   ....[22]....
        /*0208*/ 	.word	0x000031d0


	//   ....[23]....
        /*020c*/ 	.word	0x00003210


	//   ....[24]....
        /*0210*/ 	.word	0x00003250


	//   ....[25]....
        /*0214*/ 	.word	0x00003370


	//   ....[26]....
        /*0218*/ 	.word	0x000033b0


	//   ....[27]....
        /*021c*/ 	.word	0x000033f0


	//   ....[28]....
        /*0220*/ 	.word	0x00003430


	//   ....[29]....
        /*0224*/ 	.word	0x000035a0


	//   ....[30]....
        /*0228*/ 	.word	0x00003640


	//   ....[31]....
        /*022c*/ 	.word	0x00003660


	//   ....[32]....
        /*0230*/ 	.word	0x00003670


	//   ....[33]....
        /*0234*/ 	.word	0x00003680


	//   ....[34]....
        /*0238*/ 	.word	0x00003690


	//   ....[35]....
        /*023c*/ 	.word	0x000036a0


	//   ....[36]....
        /*0240*/ 	.word	0x000036b0


	//   ....[37]....
        /*0244*/ 	.word	0x00003790


	//   ....[38]....
        /*0248*/ 	.word	0x000037b0


	//   ....[39]....
        /*024c*/ 	.word	0x000037c0


	//   ....[40]....
        /*0250*/ 	.word	0x000037d0


	//   ....[41]....
        /*0254*/ 	.word	0x000038b0


	//   ....[42]....
        /*0258*/ 	.word	0x000038d0


	//   ....[43]....
        /*025c*/ 	.word	0x000038e0


	//   ....[44]....
        /*0260*/ 	.word	0x000038f0


	//   ....[45]....
        /*0264*/ 	.word	0x000039d0


	//   ....[46]....
        /*0268*/ 	.word	0x000039f0


	//   ....[47]....
        /*026c*/ 	.word	0x00003a00


	//   ....[48]....
        /*0270*/ 	.word	0x00003a10


	//   ....[49]....
        /*0274*/ 	.word	0x00003af0


	//   ....[50]....
        /*0278*/ 	.word	0x00003b10


	//   ....[51]....
        /*027c*/ 	.word	0x00003b20


	//   ....[52]....
        /*0280*/ 	.word	0x00003b30


	//   ....[53]....
        /*0284*/ 	.word	0x00003c10


	//   ....[54]....
        /*0288*/ 	.word	0x00003c40


	//   ....[55]....
        /*028c*/ 	.word	0x00003c50


	//   ....[56]....
        /*0290*/ 	.word	0x00003c60


	//   ....[57]....
        /*0294*/ 	.word	0x00003c70


	//   ....[58]....
        /*0298*/ 	.word	0x00003c80


	//   ....[59]....
        /*029c*/ 	.word	0x00003c90


	//   ....[60]....
        /*02a0*/ 	.word	0x00003cb0


	//   ....[61]....
        /*02a4*/ 	.word	0x00003cd0


	//   ....[62]....
        /*02a8*/ 	.word	0x00004330


	//   ....[63]....
        /*02ac*/ 	.word	0x00004370


	//   ....[64]....
        /*02b0*/ 	.word	0x000043b0


	//   ....[65]....
        /*02b4*/ 	.word	0x000043f0


	//   ....[66]....
        /*02b8*/ 	.word	0x00004430


	//   ....[67]....
        /*02bc*/ 	.word	0x00004450


	//   ....[68]....
        /*02c0*/ 	.word	0x00004480


	//   ....[69]....
        /*02c4*/ 	.word	0x000044a0


	//   ....[70]....
        /*02c8*/ 	.word	0x000044d0


	//   ....[71]....
        /*02cc*/ 	.word	0x000044f0


	//   ....[72]....
        /*02d0*/ 	.word	0x00004510


	//   ....[73]....
        /*02d4*/ 	.word	0x00004530


	//   ....[74]....
        /*02d8*/ 	.word	0x00004560


	//   ....[75]....
        /*02dc*/ 	.word	0x000045a0


	//   ....[76]....
        /*02e0*/ 	.word	0x000045e0


	//   ....[77]....
        /*02e4*/ 	.word	0x00004620


	//   ....[78]....
        /*02e8*/ 	.word	0x00004660


	//   ....[79]....
        /*02ec*/ 	.word	0x000046a0


	//   ....[80]....
        /*02f0*/ 	.word	0x000046d0


	//   ....[81]....
        /*02f4*/ 	.word	0x00004710


	//   ....[82]....
        /*02f8*/ 	.word	0x00004740


	//   ....[83]....
        /*02fc*/ 	.word	0x00004cc0


	//   ....[84]....
        /*0300*/ 	.word	0x00004d10


	//   ....[85]....
        /*0304*/ 	.word	0x00005210


	//   ....[86]....
        /*0308*/ 	.word	0x00005600


	//   ....[87]....
        /*030c*/ 	.word	0x00005650


	//   ....[88]....
        /*0310*/ 	.word	0x000056a0


	//   ....[89]....
        /*0314*/ 	.word	0x000056d0


	//   ....[90]....
        /*0318*/ 	.word	0x000056f0


	//   ....[91]....
        /*031c*/ 	.word	0x000057d0


	//   ....[92]....
        /*0320*/ 	.word	0x00005810


	//   ....[93]....
        /*0324*/ 	.word	0x00005860


	//   ....[94]....
        /*0328*/ 	.word	0x00005890


	//   ....[95]....
        /*032c*/ 	.word	0x000058b0


	//----- nvinfo : EIATTR_EXIT_INSTR_OFFSETS
	.align		4
.L_3465:
        /*0330*/ 	.byte	0x04, 0x1c
        /*0332*/ 	.short	(.L_3467 - .L_3466)


	//   ....[0]....
.L_3466:
        /*0334*/ 	.word	0x00005980


	//   ....[1]....
        /*0338*/ 	.word	0x00006010


	//----- nvinfo : EIATTR_MAX_THREADS
	.align		4
.L_3467:
        /*033c*/ 	.byte	0x04, 0x05
        /*033e*/ 	.short	(.L_3469 - .L_3468)
.L_3468:
        /*0340*/ 	.word	0x00000020
        /*0344*/ 	.word	0x00000001
        /*0348*/ 	.word	0x00000001


	//----- nvinfo : EIATTR_CRS_STACK_SIZE
	.align		4
.L_3469:
        /*034c*/ 	.byte	0x04, 0x1e
        /*034e*/ 	.short	(.L_3471 - .L_3470)
.L_3470:
        /*0350*/ 	.word	0x00000000


	//----- nvinfo : EIATTR_CBANK_PARAM_SIZE
	.align		4
.L_3471:
        /*0354*/ 	.byte	0x03, 0x19
        /*0356*/ 	.short	0x01f0


	//----- nvinfo : EIATTR_PARAM_CBANK
	.align		4
        /*0358*/ 	.byte	0x04, 0x0a
        /*035a*/ 	.short	(.L_3473 - .L_3472)
	.align		4
.L_3472:
        /*035c*/ 	.word	index@(.nv.constant0._Z25selective_scan_bwd_kernelI32Selective_Scan_bwd_kernel_traitsILi32ELi4ELb0ELb0ELb0ELb1ELb1EfN3c107complexIfEEEEv12SSMParamsBwd)
        /*0360*/ 	.short	0x0210
        /*0362*/ 	.short	0x01f0


	//----- nvinfo : EIATTR_SW_WAR
	.align		4
.L_3473:
        /*0364*/ 	.byte	0x04, 0x36
        /*0366*/ 	.short	(.L_3475 - .L_3474)
.L_3474:
        /*0368*/ 	.word	0x00000008
.L_3475:


//--------------------- .nv.info._Z25selective_scan_bwd_kernelI32Selective_Scan_bwd_kernel_traitsILi32ELi4ELb0ELb0ELb1ELb0ELb0EfN3c107complexIfEEEEv12SSMParamsBwd --------------------------
	.section	.nv.info._Z25selective_scan_bwd_kernelI32Selective_Scan_bwd_kernel_traitsILi32ELi4ELb0ELb0ELb1ELb0ELb0EfN3c107complexIfEEEEv12SSMParamsBwd,"",@"SHT_CUDA_INFO"
	.sectionflags	@""
	.align	4


	//----- nvinfo : EIATTR_CUDA_API_VERSION
	.align		4
        /*0000*/ 	.byte	0x04, 0x37
        /*0002*/ 	.short	(.L_3477 - .L_3476)
.L_3476:
        /*0004*/ 	.word	0x00000082


	//----- nvinfo : EIATTR_KPARAM_INFO
	.align		4
.L_3477:
        /*0008*/ 	.byte	0x04, 0x17
        /*000a*/ 	.short	(.L_3479 - .L_3478)
.L_3478:
        /*000c*/ 	.word	0x00000000
        /*0010*/ 	.short	0x0000
        /*0012*/ 	.short	0x0000
        /*0014*/ 	.byte	0x00, 0xf0, 0xc1, 0x07


	//----- nvinfo : EIATTR_SPARSE_MMA_MASK
	.align		4
.L_3479:
        /*0018*/ 	.byte	0x03, 0x50
        /*001a*/ 	.short	0x0000


	//----- nvinfo : EIATTR_MAXREG_COUNT
	.align		4
        /*001c*/ 	.byte	0x03, 0x1b
        /*001e*/ 	.short	0x00ff


	//----- nvinfo : EIATTR_NUM_BARRIERS
	.align		4
        /*0020*/ 	.byte	0x02, 0x4c
        /*0022*/ 	.byte	0x01
	.zero		1


	//----- nvinfo : EIATTR_MERCURY_ISA_VERSION
	.align		4
        /*0024*/ 	.byte	0x03, 0x5f
        /*0026*/ 	.short	0x0101


	//----- nvinfo : EIATTR_COOP_GROUP_MASK_REGIDS
	.align		4
        /*0028*/ 	.byte	0x04, 0x29
        /*002a*/ 	.short	(.L_3481 - .L_3480)


	//   ....[0]....
.L_3480:
        /*002c*/ 	.word	0xffffffff


	//   ....[1]....
        /*0030*/ 	.word	0xffffffff


	//   ....[2]....
        /*0034*/ 	.word	0xffffffff


	//   ....[3]....
        /*0038*/ 	.word	0xffffffff


	//   ....[4]....
        /*003c*/ 	.word	0xffffffff


	//   ....[5]....
        /*0040*/ 	.word	0xffffffff


	//   ....[6]....
        /*0044*/ 	.word	0xffffffff


	//   ....[7]....
        /*0048*/ 	.word	0xffffffff


	//   ....[8]....
        /*004c*/ 	.word	0xffffffff


	//   ....[9]....
        /*0050*/ 	.word	0xffffffff


	//   ....[10]....
        /*0054*/ 	.word	0xffffffff


	//   ....[11]....
        /*0058*/ 	.word	0xffffffff


	//   ....[12]....
        /*005c*/ 	.word	0xffffffff


	//   ....[13]....
        /*0060*/ 	.word	0xffffffff


	//   ....[14]....
        /*0064*/ 	.word	0xffffffff


	//   ....[15]....
        /*0068*/ 	.word	0xffffffff


	//   ....[16]....
        /*006c*/ 	.word	0xffffffff


	//   ....[17]....
        /*0070*/ 	.word	0xffffffff


	//   ....[18]....
        /*0074*/ 	.word	0xffffffff


	//   ....[19]....
        /*0078*/ 	.word	0xffffffff


	//   ....[20]....
        /*007c*/ 	.word	0xffffffff


	//   ....[21]....
        /*0080*/ 	.word	0xffffffff


	//   ....[22]....
        /*0084*/ 	.word	0xffffffff


	//   ....[23]....
        /*0088*/ 	.word	0xffffffff


	//   ....[24]....
        /*008c*/ 	.word	0xffffffff


	//   ....[25]....
        /*0090*/ 	.word	0xffffffff


	//   ....[26]....
        /*0094*/ 	.word	0xffffffff


	//   ....[27]....
        /*0098*/ 	.word	0xffffffff


	//   ....[28]....
        /*009c*/ 	.word	0xffffffff


	//   ....[29]....
        /*00a0*/ 	.word	0xffffffff


	//   ....[30]....
        /*00a4*/ 	.word	0xffffffff


	//   ....[31]....
        /*00a8*/ 	.word	0xffffffff


	//   ....[32]....
        /*00ac*/ 	.word	0xffffffff


	//   ....[33]....
        /*00b0*/ 	.word	0xffffffff


	//   ....[34]....
        /*00b4*/ 	.word	0xffffffff


	//   ....[35]....
        /*00b8*/ 	.word	0xffffffff


	//   ....[36]....
        /*00bc*/ 	.word	0xffffffff


	//   ....[37]....
        /*00c0*/ 	.word	0xffffffff


	//   ....[38]....
        /*00c4*/ 	.word	0xffffffff


	//   ....[39]....
        /*00c8*/ 	.word	0xffffffff


	//   ....[40]....
        /*00cc*/ 	.word	0xffffffff


	//   ....[41]....
        /*00d0*/ 	.word	0xffffffff


	//   ....[42]....
        /*00d4*/ 	.word	0xffffffff


	//   ....[43]....
        /*00d8*/ 	.word	0xffffffff


	//   ....[44]....
        /*00dc*/ 	.word	0xffffffff


	//   ....[45]....
        /*00e0*/ 	.word	0xffffffff


	//   ....[46]....
        /*00e4*/ 	.word	0xffffffff


	//   ....[47]....
        /*00e8*/ 	.word	0xffffffff


	//   ....[48]....
        /*00ec*/ 	.word	0xffffffff


	//   ....[49]....
        /*00f0*/ 	.word	0xffffffff


	//   ....[50]....
        /*00f4*/ 	.word	0xffffffff


	//   ....[51]....
        /*00f8*/ 	.word	0xffffffff


	//   ....[52]....
        /*00fc*/ 	.word	0xffffffff


	//   ....[53]....
        /*0100*/ 	.word	0xffffffff


	//   ....[54]....
        /*0104*/ 	.word	0xffffffff


	//   ....[55]....
        /*0108*/ 	.word	0xffffffff


	//   ....[56]....
        /*010c*/ 	.word	0xffffffff


	//   ....[57]....
        /*0110*/ 	.word	0xffffffff


	//   ....[58]....
        /*0114*/ 	.word	0xffffffff


	//   ....[59]....
        /*0118*/ 	.word	0xffffffff


	//   ....[60]....
        /*011c*/ 	.word	0xffffffff


	//   ....[61]....
        /*0120*/ 	.word	0xffffffff


	//   ....[62]....
        /*0124*/ 	.word	0xffffffff


	//   ....[63]....
        /*0128*/ 	.word	0xffffffff


	//   ....[64]....
        /*012c*/ 	.word	0xffffffff


	//   ....[65]....
        /*0130*/ 	.word	0xffffffff


	//   ....[66]....
        /*0134*/ 	.word	0xffffffff


	//   ....[67]....
        /*0138*/ 	.word	0xffffffff


	//   ....[68]....
        /*013c*/ 	.word	0xffffffff


	//   ....[69]....
        /*0140*/ 	.word	0xffffffff


	//   ....[70]....
        /*0144*/ 	.word	0xffffffff


	//   ....[71]....
        /*0148*/ 	.word	0xffffffff


	//   ....[72]....
        /*014c*/ 	.word	0xffffffff


	//   ....[73]....
        /*0150*/ 	.word	0xffffffff


	//   ....[74]....
        /*0154*/ 	.word	0xffffffff


	//   ....[75]....
        /*0158*/ 	.word	0xffffffff


	//   ....[76]....
        /*015c*/ 	.word	0xffffffff


	//   ....[77]....
        /*0160*/ 	.word	0xffffffff


	//   ....[78]....
        /*0164*/ 	.word	0xffffffff


	//   ....[79]....
        /*0168*/ 	.word	0xffffffff


	//   ....[80]....
        /*016c*/ 	.word	0xffffffff


	//   ....[81]....
        /*0170*/ 	.word	0xffffffff


	//   ....[82]....
        /*0174*/ 	.word	0xffffffff


	//   ....[83]....
        /*0178*/ 	.word	0xffffffff


	//   ....[84]....
        /*017c*/ 	.word	0xffffffff


	//   ....[85]....
        /*0180*/ 	.word	0xffffffff


	//   ....[86]....
        /*0184*/ 	.word	0xffffffff


	//   ....[87]....
        /*0188*/ 	.word	0xffffffff


	//   ....[88]....
        /*018c*/ 	.word	0xffffffff


	//   ....[89]....
        /*0190*/ 	.word	0xffffffff


	//   ....[90]....
        /*0194*/ 	.word	0xffffffff


	//   ....[91]....
        /*0198*/ 	.word	0xffffffff


	//----- nvinfo : EIATTR_COOP_GROUP_INSTR_OFFSETS
	.align		4
.L_3481:
        /*019c*/ 	.byte	0x04, 0x28
        /*019e*/ 	.short	(.L_3483 - .L_3482)


	//   ....[0]....
.L_3482:
        /*01a0*/ 	.word	0x00000c80


	//   ....[1]....
        /*01a4*/ 	.word	0x00000dd0


	//   ....[2]....
        /*01a8*/ 	.word	0x00000eb0


	//   ....[3]....
        /*01ac*/ 	.word	0x00001a70


	//   ....[4]....
        /*01b0*/ 	.word	0x00002050


	//   ....[5]....
        /*01b4*/ 	.word	0x00002080


	//   ....[6]....
        /*01b8*/ 	.word	0x00002090


	//   ....[7]....
        /*01bc*/ 	.word	0x000020a0


	//   ....[8]....
        /*01c0*/ 	.word	0x00002140


	//   ....[9]....
        /*01c4*/ 	.word	0x00002160


	//   ....[10]....
        /*01c8*/ 	.word	0x00002190


	//   ....[11]....
        /*01cc*/ 	.word	0x000021a0


	//   ....[12]....
        /*01d0*/ 	.word	0x00002260


	//   ....[13]....
        /*01d4*/ 	.word	0x00002280


	//   ....[14]....
        /*01d8*/ 	.word	0x00002290


	//   ....[15]....
        /*01dc*/ 	.word	0x000022a0


	//   ....[16]....
        /*01e0*/ 	.word	0x00002350


	//   ....[17]....
        /*01e4*/ 	.word	0x00002380


	//   ....[18]....
        /*01e8*/ 	.word	0x00002390


	//   ....[19]....
        /*01ec*/ 	.word	0x000023a0


	//   ....[20]....
        /*01f0*/ 	.word	0x00002460


	//   ....[21]....
        /*01f4*/ 	.word	0x00002480


	//   ....[22]....
        /*01f8*/ 	.word	0x00002490


	//   ....[23]....
        /*01fc*/ 	.word	0x000024a0


	//   ....[24]....
        /*0200*/ 	.word	0x00002570


	//   ....[25]....
        /*0204*/ 	.word	0x000025a0


	//   ....[26]....
        /*0208*/ 	.word	0x000025b0


	//   ....[27]....
        /*020c*/ 	.word	0x000025d0


	//   ....[28]....
        /*0210*/ 	.word	0x000025f0


	//   ....[29]....
        /*0214*/ 	.word	0x00002610


	//   ....[30]....
        /*0218*/ 	.word	0x00002a10


	//   ....[31]....
        /*021c*/ 	.word	0x00002a20


	//   ....[32]....
        /*0220*/ 	.word	0x00002a30


	//   ....[33]....
        /*0224*/ 	.word	0x00002a40


	//   ....[34]....
        /*0228*/ 	.word	0x00002b30


	//   ....[35]....
        /*022c*/ 	.word	0x00002b50


	//   ....[36]....
        /*0230*/ 	.word	0x00002b60


	//   ....[37]....
        /*0234*/ 	.word	0x00002b70


	//   ....[38]....
        /*0238*/ 	.word	0x00002c60


	//   ....[39]....
        /*023c*/ 	.word	0x00002c80


	//   ....[40]....
        /*0240*/ 	.word	0x00002c90


	//   ....[41]....
        /*0244*/ 	.word	0x00002ca0


	//   ....[42]....
        /*0248*/ 	.word	0x00002d90


	//   ....[43]....
        /*024c*/ 	.word	0x00002db0


	//   ....[44]....
        /*0250*/ 	.word	0x00002dc0


	//   ....[45]....
        /*0254*/ 	.word	0x00002dd0


	//   ....[46]....
        /*0258*/ 	.word	0x00002ec0


	//   ....[47]....
        /*025c*/ 	.word	0x00002ee0


	//   ....[48]....
        /*0260*/ 	.word	0x00002ef0


	//   ....[49]....
        /*0264*/ 	.word	0x00002f00


	//   ....[50]....
        /*0268*/ 	.word	0x00002fe0


	//   ....[51]....
        /*026c*/ 	.word	0x00003000


	//   ....[52]....
        /*0270*/ 	.word	0x00003010


	//   ....[53]....
        /*0274*/ 	.word	0x00003020


	//   ....[54]....
        /*0278*/ 	.word	0x00003030


	//   ....[55]....
        /*027c*/ 	.word	0x00003040


	//   ....[56]....
        /*0280*/ 	.word	0x00003050


	//   ....[57]....
        /*0284*/ 	.word	0x00003070


	//   ....[58]....
        /*0288*/ 	.word	0x00003090


	//   ....[59]....
        /*028c*/ 	.word	0x00003480


	//   ....[60]....
        /*0290*/ 	.word	0x000041a0


	//   ....[61]....
        /*0294*/ 	.word	0x000041e0


	//   ....[62]....
        /*0298*/ 	.word	0x00004220


	//   ....[63]....
        /*029c*/ 	.word	0x00004260


	//   ....[64]....
        /*02a0*/ 	.word	0x00004290


	//   ....[65]....
        /*02a4*/ 	.word	0x000042d0


	//   ....[66]....
        /*02a8*/ 	.word	0x000042f0


	//   ....[67]....
        /*02ac*/ 	.word	0x00004300


	//   ....[68]....
        /*02b0*/ 	.word	0x00004320


	//   ....[69]....
        /*02b4*/ 	.word	0x00004350


	//   ....[70]....
        /*02b8*/ 	.word	0x00004370


	//   ....[71]....
        /*02bc*/ 	.word	0x00004390


	//   ....[72]....
        /*02c0*/ 	.word	0x000043b0


	//   ....[73]....
        /*02c4*/ 	.word	0x000043e0


	//   ....[74]....
        /*02c8*/ 	.word	0x00004400


	//   ....[75]....
        /*02cc*/ 	.word	0x00004420


	//   ....[76]....
        /*02d0*/ 	.word	0x00004440


	//   ....[77]....
        /*02d4*/ 	.word	0x00004470


	//   ....[78]....
        /*02d8*/ 	.word	0x00004490


	//   ....[79]....
        /*02dc*/ 	.word	0x000044b0


	//   ....[80]....
        /*02e0*/ 	.word	0x00004930


	//   ....[81]....
        /*02e4*/ 	.word	0x00004ce0


	//   ....[82]....
        /*02e8*/ 	.word	0x000050c0


	//   ....[83]....
        /*02ec*/ 	.word	0x00005110


	//   ....[84]....
        /*02f0*/ 	.word	0x00005160


	//   ....[85]....
        /*02f4*/ 	.word	0x00005190


	//   ....[86]....
        /*02f8*/ 	.word	0x000051b0


	//   ....[87]....
        /*02fc*/ 	.word	0x00005290


	//   ....[88]....
        /*0300*/ 	.word	0x000052d0


	//   ....[89]....
        /*0304*/ 	.word	0x00005320


	//   ....[90]....
        /*0308*/ 	.word	0x00005350


	//   ....[91]....
        /*030c*/ 	.word	0x00005370


	//----- nvinfo : EIATTR_EXIT_INSTR_OFFSETS
	.align		4
.L_3483:
        /*0310*/ 	.byte	0x04, 0x1c
        /*0312*/ 	.short	(.L_3485 - .L_3484)


	//   ....[0]....
.L_3484:
        /*0314*/ 	.word	0x00005440


	//   ....[1]....
        /*0318*/ 	.word	0x00005740


	//----- nvinfo : EIATTR_MAX_THREADS
	.align		4
.L_3485:
        /*031c*/ 	.byte	0x04, 0x05
        /*031e*/ 	.short	(.L_3487 - .L_3486)
.L_3486:
        /*0320*/ 	.word	0x00000020
        /*0324*/ 	.word	0x00000001
        /*0328*/ 	.word	0x00000001


	//----- nvinfo : EIATTR_CRS_STACK_SIZE
	.align		4
.L_3487:
        /*032c*/ 	.byte	0x04, 0x1e
        /*032e*/ 	.short	(.L_3489 - .L_3488)
.L_3488:
        /*0330*/ 	.word	0x00000000


	//----- nvinfo : EIATTR_CBANK_PARAM_SIZE
	.align		4
.L_3489:
        /*0334*/ 	.byte	0x03, 0x19
        /*0336*/ 	.short	0x01f0


	//----- nvinfo : EIATTR_PARAM_CBANK
	.align		4
        /*0338*/ 	.byte	0x04, 0x0a
        /*033a*/ 	.short	(.L_3491 - .L_3490)
	.align		4
.L_3490:
        /*033c*/ 	.word	index@(.nv.constant0._Z25selective_scan_bwd_kernelI32Selective_Scan_bwd_kernel_traitsILi32ELi4ELb0ELb0ELb1ELb0ELb0EfN3c107complexIfEEEEv12SSMParamsBwd)
        /*0340*/ 	.short	0x0210
        /*0342*/ 	.short	0x01f0


	//----- nvinfo : EIATTR_SW_WAR
	.align		4
.L_3491:
        /*0344*/ 	.byte	0x04, 0x36
        /*0346*/ 	.short	(.L_3493 - .L_3492)
.L_3492:
        /*0348*/ 	.word	0x00000008
.L_3493:


//--------------------- .nv.info._Z25selective_scan_bwd_kernelI32Selective_Scan_bwd_kernel_traitsILi32ELi4ELb0ELb0ELb1ELb0ELb1EfN3c107complexIfEEEEv12SSMParamsBwd --------------------------
	.section	.nv.info._Z25selective_scan_bwd_kernelI32Selective_Scan_bwd_kernel_traitsILi32ELi4ELb0ELb0ELb1ELb0ELb1EfN3c107complexIfEEEEv12SSMParamsBwd,"",@"SHT_CUDA_INFO"
	.sectionflags	@""
	.align	4


	//----- nvinfo : EIATTR_CUDA_API_VERSION
	.align		4
        /*0000*/ 	.byte	0x04, 0x37
        /*0002*/ 	.short	(.L_3495 - .L_3494)
.L_3494:
        /*0004*/ 	.word	0x00000082


	//----- nvinfo : EIATTR_KPARAM_INFO
	.align		4
.L_3495:
        /*0008*/ 	.byte	0x04, 0x17
        /*000a*/ 	.short	(.L_3497 - .L_3496)
.L_3496:
        /*000c*/ 	.word	0x00000000
        /*0010*/ 	.short	0x0000
        /*0012*/ 	.short	0x0000
        /*0014*/ 	.byte	0x00, 0xf0, 0xc1, 0x07


	//----- nvinfo : EIATTR_SPARSE_MMA_MASK
	.align		4
.L_3497:
        /*0018*/ 	.byte	0x03, 0x50
        /*001a*/ 	.short	0x0000


	//----- nvinfo : EIATTR_MAXREG_COUNT
	.align		4
        /*001c*/ 	.byte	0x03, 0x1b
        /*001e*/ 	.short	0x00ff


	//----- nvinfo : EIATTR_NUM_BARRIERS
	.align		4
        /*0020*/ 	.byte	0x02, 0x4c
        /*0022*/ 	.byte	0x01
	.zero		1


	//----- nvinfo : EIATTR_MERCURY_ISA_VERSION
	.align		4
        /*0024*/ 	.byte	0x03, 0x5f
        /*0026*/ 	.short	0x0101


	//----- nvinfo : EIATTR_COOP_GROUP_MASK_REGIDS
	.align		4
        /*0028*/ 	.byte	0x04, 0x29
        /*002a*/ 	.short	(.L_3499 - .L_3498)


	//   ....[0]....
.L_3498:
        /*002c*/ 	.word	0xffffffff


	//   ....[1]....
        /*0030*/ 	.word	0xffffffff


	//   ....[2]....
        /*0034*/ 	.word	0xffffffff


	//   ....[3]....
        /*0038*/ 	.word	0xffffffff


	//   ....[4]....
        /*003c*/ 	.word	0xffffffff


	//   ....[5]....
        /*0040*/ 	.word	0xffffffff


	//   ....[6]....
        /*0044*/ 	.word	0xffffffff


	//   ....[7]....
        /*0048*/ 	.word	0xffffffff


	//   ....[8]....
        /*004c*/ 	.word	0xffffffff


	//   ....[9]....
        /*0050*/ 	.word	0xffffffff


	//   ....[10]....
        /*0054*/ 	.word	0xffffffff


	//   ....[11]....
        /*0058*/ 	.word	0xffffffff


	//   ....[12]....
        /*005c*/ 	.word	0xffffffff


	//   ....[13]....
        /*0060*/ 	.word	0xffffffff


	//   ....[14]....
        /*0064*/ 	.word	0xffffffff


	//   ....[15]....
        /*0068*/ 	.word	0xffffffff


	//   ....[16]....
        /*006c*/ 	.word	0xffffffff


	//   ....[17]....
        /*0070*/ 	.word	0xffffffff


	//   ....[18]....
        /*0074*/ 	.word	0xffffffff


	//   ....[19]....
        /*0078*/ 	.word	0xffffffff


	//   ....[20]....
        /*007c*/ 	.word	0xffffffff


	//   ....[21]....
        /*0080*/ 	.word	0xffffffff


	//   ....[22]....
        /*0084*/ 	.word	0xffffffff


	//   ....[23]....
        /*0088*/ 	.word	0xffffffff


	//   ....[24]....
        /*008c*/ 	.word	0xffffffff


	//   ....[25]....
        /*0090*/ 	.word	0xffffffff


	//   ....[26]....
        /*0094*/ 	.word	0xffffffff


	//   ....[27]....
        /*0098*/ 	.word	0xffffffff


	//   ....[28]....
        /*009c*/ 	.word	0xffffffff


	//   ....[29]....
        /*00a0*/ 	.word	0xffffffff


	//   ....[30]....
        /*00a4*/ 	.word	0xffffffff


	//   ....[31]....
        /*00a8*/ 	.word	0xffffffff


	//   ....[32]....
        /*00ac*/ 	.word	0xffffffff


	//   ....[33]....
        /*00b0*/ 	.word	0xffffffff


	//   ....[34]....
        /*00b4*/ 	.word	0xffffffff


	//   ....[35]....
        /*00b8*/ 	.word	0xffffffff


	//   ....[36]....
        /*00bc*/ 	.word	0xffffffff


	//   ....[37]....
        /*00c0*/ 	.word	0xffffffff


	//   ....[38]....
        /*00c4*/ 	.word	0xffffffff


	//   ....[39]....
        /*00c8*/ 	.word	0xffffffff


	//   ....[40]....
        /*00cc*/ 	.word	0xffffffff


	//   ....[41]....
        /*00d0*/ 	.word	0xffffffff


	//   ....[42]....
        /*00d4*/ 	.word	0xffffffff


	//   ....[43]....
        /*00d8*/ 	.word	0xffffffff


	//   ....[44]....
        /*00dc*/ 	.word	0xffffffff


	//   ....[45]....
        /*00e0*/ 	.word	0xffffffff


	//   ....[46]....
        /*00e4*/ 	.word	0xffffffff


	//   ....[47]....
        /*00e8*/ 	.word	0xffffffff


	//   ....[48]....
        /*00ec*/ 	.word	0xffffffff


	//   ....[49]....
        /*00f0*/ 	.word	0xffffffff


	//   ....[50]....
        /*00f4*/ 	.word	0xffffffff


	//   ....[51]....
        /*00f8*/ 	.word	0xffffffff


	//   ....[52]....
        /*00fc*/ 	.word	0xffffffff


	//   ....[53]....
        /*0100*/ 	.word	0xffffffff


	//   ....[54]....
        /*0104*/ 	.word	0xffffffff


	//   ....[55]....
        /*0108*/ 	.word	0xffffffff


	//   ....[56]....
        /*010c*/ 	.word	0xffffffff


	//   ....[57]....
        /*0110*/ 	.word	0xffffffff


	//   ....[58]....
        /*0114*/ 	.word	0xffffffff


	//   ....[59]....
        /*0118*/ 	.word	0xffffffff


	//   ....[60]....
        /*011c*/ 	.word	0xffffffff


	//   ....[61]....
        /*0120*/ 	.word	0xffffffff


	//   ....[62]....
        /*0124*/ 	.word	0xffffffff


	//   ....[63]....
        /*0128*/ 	.word	0xffffffff


	//   ....[64]....
        /*012c*/ 	.word	0xffffffff


	//   ....[65]....
        /*0130*/ 	.word	0xffffffff


	//   ....[66]....
        /*0134*/ 	.word	0xffffffff


	//   ....[67]....
        /*0138*/ 	.word	0xffffffff


	//   ....[68]....
        /*013c*/ 	.word	0xffffffff


	//   ....[69]....
        /*0140*/ 	.word	0xffffffff


	//   ....[70]....
        /*0144*/ 	.word	0xffffffff


	//   ....[71]....
        /*0148*/ 	.word	0xffffffff


	//   ....[72]....
        /*014c*/ 	.word	0xffffffff


	//   ....[73]....
        /*0150*/ 	.word	0xffffffff


	//   ....[74]....
        /*0154*/ 	.word	0xffffffff


	//   ....[75]....
        /*0158*/ 	.word	0xffffffff


	//   ....[76]....
        /*015c*/ 	.word	0xffffffff


	//   ....[77]....
        /*0160*/ 	.word	0xffffffff


	//   ....[78]....
        /*0164*/ 	.word	0xffffffff


	//   ....[79]....
        /*0168*/ 	.word	0xffffffff


	//   ....[80]....
        /*016c*/ 	.word	0xffffffff


	//   ....[81]....
        /*0170*/ 	.word	0xffffffff


	//   ....[82]....
        /*0174*/ 	.word	0xffffffff


	//   ....[83]....
        /*0178*/ 	.word	0xffffffff


	//   ....[84]....
        /*017c*/ 	.word	0xffffffff


	//   ....[85]....
        /*0180*/ 	.word	0xffffffff


	//   ....[86]....
        /*0184*/ 	.word	0xffffffff


	//   ....[87]....
        /*0188*/ 	.word	0xffffffff


	//   ....[88]....
        /*018c*/ 	.word	0xffffffff


	//   ....[89]....
        /*0190*/ 	.word	0xffffffff


	//   ....[90]....
        /*0194*/ 	.word	0xffffffff


	//   ....[91]....
        /*0198*/ 	.word	0xffffffff


	//   ....[92]....
        /*019c*/ 	.word	0xffffffff


	//   ....[93]....
        /*01a0*/ 	.word	0xffffffff


	//   ....[94]....
        /*01a4*/ 	.word	0xffffffff


	//   ....[95]....
        /*01a8*/ 	.word	0xffffffff


	//----- nvinfo : EIATTR_COOP_GROUP_INSTR_OFFSETS
	.align		4
.L_3499:
        /*01ac*/ 	.byte	0x04, 0x28
        /*01ae*/ 	.short	(.L_3501 - .L_3500)


	//   ....[0]....
.L_3500:
        /*01b0*/ 	.word	0x00000ca0


	//   ....[1]....
        /*01b4*/ 	.word	0x00000db0


	//   ....[2]....
        /*01b8*/ 	.word	0x00001070


	//   ....[3]....
        /*01bc*/ 	.word	0x00001300


	//   ....[4]....
        /*01c0*/ 	.word	0x000014d0


	//   ....[5]....
        /*01c4*/ 	.word	0x000016c0


	//   ....[6]....
        /*01c8*/ 	.word	0x00001ae0


	//   ....[7]....
        /*01cc*/ 	.word	0x00002980


	//   ....[8]....
        /*01d0*/ 	.word	0x00002f80


	//   ....[9]....
        /*01d4*/ 	.word	0x00002f90


	//   ....[10]....
        /*01d8*/ 	.word	0x00002fa0


	//   ....[11]....
        /*01dc*/ 	.word	0x00002fb0


	//   ....[12]....
        /*01e0*/ 	.word	0x00003060


	//   ....[13]....
        /*01e4*/ 	.word	0x00003090


	//   ....[14]....
        /*01e8*/ 	.word	0x000030a0


	//   ....[15]....
        /*01ec*/ 	.word	0x000030b0


	//   ....[16]....
        /*01f0*/ 	.word	0x00003170


	//   ....[17]....
        /*01f4*/ 	.word	0x00003190


	//   ....[18]....
        /*01f8*/ 	.word	0x000031a0


	//   ....[19]....
        /*01fc*/ 	.word	0x000031b0


	//   ....[20]....
        /*0200*/ 	.word	0x00003270


	//   ....[21]....
        /*0204*/ 	.word	0x00003290


	//   ....[22]....
        /*0208*/ 	.word	0x000032a0


	//   ....[23]....
        /*020c*/ 	.word	0x000032b0


	//   ....[24]....
        /*0210*/ 	.word	0x00003370


	//   ....[25]....
        /*0214*/ 	.word	0x00003390


	//   ....[26]....
        /*0218*/ 	.word	0x000033a0


	//   ....[27]....
        /*021c*/ 	.word	0x000033b0


	//   ....[28]....
        /*0220*/ 	.word	0x000033c0


	//   ....[29]....
        /*0224*/ 	.word	0x00003470


	//   ....[30]....
        /*0228*/ 	.word	0x000034b0


	//   ....[31]....
        /*022c*/ 	.word	0x000034d0


	//   ....[32]....
        /*0230*/ 	.word	0x000034e0


	//   ....[33]....
        /*0234*/ 	.word	0x00003500


	//   ....[34]....
        /*0238*/ 	.word	0x00003920


	//   ....[35]....
        /*023c*/ 	.word	0x00003930


	//   ....[36]....
        /*0240*/ 	.word	0x00003940


	//   ....[37]....
        /*0244*/ 	.word	0x00003950


	//   ....[38]....
        /*0248*/ 	.word	0x00003a40


	//   ....[39]....
        /*024c*/ 	.word	0x00003a60


	//   ....[40]....
        /*0250*/ 	.word	0x00003a70


	//   ....[41]....
        /*0254*/ 	.word	0x00003a80


	//   ....[42]....
        /*0258*/ 	.word	0x00003b70


	//   ....[43]....
        /*025c*/ 	.word	0x00003b90


	//   ....[44]....
        /*0260*/ 	.word	0x00003ba0


	//   ....[45]....
        /*0264*/ 	.word	0x00003bb0


	//   ....[46]....
        /*0268*/ 	.word	0x00003ca0


	//   ....[47]....
        /*026c*/ 	.word	0x00003cc0


	//   ....[48]....
        /*0270*/ 	.word	0x00003cd0


	//   ....[49]....
        /*0274*/ 	.word	0x00003ce0


	//   ....[50]....
        /*0278*/ 	.word	0x00003dd0


	//   ....[51]....
        /*027c*/ 	.word	0x00003df0


	//   ....[52]....
        /*0280*/ 	.word	0x00003e00


	//   ....[53]....
        /*0284*/ 	.word	0x00003e10


	//   ....[54]....
        /*0288*/ 	.word	0x00003ef0


	//   ....[55]....
        /*028c*/ 	.word	0x00003f20


	//   ....[56]....
        /*0290*/ 	.word	0x00003f30


	//   ....[57]....
        /*0294*/ 	.word	0x00003f40


	//   ....[58]....
        /*0298*/ 	.word	0x00003f50


	//   ....[59]....
        /*029c*/ 	.word	0x00003f60


	//   ....[60]....
        /*02a0*/ 	.word	0x00003f70


	//   ....[61]....
        /*02a4*/ 	.word	0x00003f90


	//   ....[62]....
        /*02a8*/ 	.word	0x00003fb0


	//   ....[63]....
        /*02ac*/ 	.word	0x000043c0


	//   ....[64]....
        /*02b0*/ 	.word	0x000050d0


	//   ....[65]....
        /*02b4*/ 	.word	0x00005110


	//   ....[66]....
        /*02b8*/ 	.word	0x00005150


	//   ....[67]....
        /*02bc*/ 	.word	0x00005190


	//   ....[68]....
        /*02c0*/ 	.word	0x000051e0


	//   ....[69]....
        /*02c4*/ 	.word	0x00005200


	//   ....[70]....
        /*02c8*/ 	.word	0x00005220


	//   ....[71]....
        /*02cc*/ 	.word	0x00005260


	//   ....[72]....
        /*02d0*/ 	.word	0x000052a0


	//   ....[73]....
        /*02d4*/ 	.word	0x000052c0


	//   ....[74]....
        /*02d8*/ 	.word	0x000052e0


	//   ....[75]....
        /*02dc*/ 	.word	0x00005300


	//   ....[76]....
        /*02e0*/ 	.word	0x00005330


	//   ....[77]....
        /*02e4*/ 	.word	0x00005350


	//   ....[78]....
        /*02e8*/ 	.word	0x00005370


	//   ....[79]....
        /*02ec*/ 	.word	0x00005390


	//   ....[80]....
        /*02f0*/ 	.word	0x000053c0


	//   ....[81]....
        /*02f4*/ 	.word	0x000053e0


	//   ....[82]....
        /*02f8*/ 	.word	0x00005400


	//   ....[83]....
        /*02fc*/ 	.word	0x00005420


	//   ....[84]....
        /*0300*/ 	.word	0x00005810


	//   ....[85]....
        /*0304*/ 	.word	0x00005b80


	//   ....[86]....
        /*0308*/ 	.word	0x00005f90


	//   ....[87]....
        /*030c*/ 	.word	0x00005fe0


	//   ....[88]....
        /*0310*/ 	.word	0x00006030


	//   ....[89]....
        /*0314*/ 	.word	0x00006060


	//   ....[90]....
        /*0318*/ 	.word	0x00006080


	//   ....[91]....
        /*031c*/ 	.word	0x00006160


	//   ....[92]....
        /*0320*/ 	.word	0x000061a0


	//   ....[93]....
        /*0324*/ 	.word	0x000061f0


	//   ....[94]....
        /*0328*/ 	.word	0x00006220


	//   ....[95]....
        /*032c*/ 	.word	0x00006240


	//----- nvinfo : EIATTR_EXIT_INSTR_OFFSETS
	.align		4
.L_3501:
        /*0330*/ 	.byte	0x04, 0x1c
        /*0332*/ 	.short	(.L_3503 - .L_3502)


	//   ....[0]....
.L_3502:
        /*0334*/ 	.word	0x00006310


	//   ....[1]....
        /*0338*/ 	.word	0x00006610


	//----- nvinfo : EIATTR_MAX_THREADS
	.align		4
.L_3503:
        /*033c*/ 	.byte	0x04, 0x05
        /*033e*/ 	.short	(.L_3505 - .L_3504)
.L_3504:
        /*0340*/ 	.word	0x00000020
        /*0344*/ 	.word	0x00000001
        /*0348*/ 	.word	0x00000001


	//----- nvinfo : EIATTR_CRS_STACK_SIZE
	.align		4
.L_3505:
        /*034c*/ 	.byte	0x04, 0x1e
        /*034e*/ 	.short	(.L_3507 - .L_3506)
.L_3506:
        /*0350*/ 	.word	0x00000000


	//----- nvinfo : EIATTR_CBANK_PARAM_SIZE
	.align		4
.L_3507:
        /*0354*/ 	.byte	0x03, 0x19
        /*0356*/ 	.short	0x01f0


	//----- nvinfo : EIATTR_PARAM_CBANK
	.align		4
        /*0358*/ 	.byte	0x04, 0x0a
        /*035a*/ 	.short	(.L_3509 - .L_3508)
	.align		4
.L_3508:
        /*035c*/ 	.word	index@(.nv.constant0._Z25selective_scan_bwd_kernelI32Selective_Scan_bwd_kernel_traitsILi32ELi4ELb0ELb0ELb1ELb0ELb1EfN3c107complexIfEEEEv12SSMParamsBwd)
        /*0360*/ 	.short	0x0210
        /*0362*/ 	.short	0x01f0


	//----- nvinfo : EIATTR_SW_WAR
	.align		4
.L_3509:
        /*0364*/ 	.byte	0x04, 0x36
        /*0366*/ 	.short	(.L_3511 - .L_3510)
.L_3510:
        /*0368*/ 	.word	0x00000008
.L_3511:


//--------------------- .nv.info._Z25selective_scan_bwd_kernelI32Selective_Scan_bwd_kernel_traitsILi32ELi4ELb0ELb0ELb1ELb1ELb0EfN3c107complexIfEEEEv12SSMParamsBwd --------------------------
	.section	.nv.info._Z25selective_scan_bwd_kernelI32Selective_Scan_bwd_kernel_traitsILi32ELi4ELb0ELb0ELb1ELb1ELb0EfN3c107complexIfEEEEv12SSMParamsBwd,"",@"SHT_CUDA_INFO"
	.sectionflags	@""
	.align	4


	//----- nvinfo : EIATTR_CUDA_API_VERSION
	.align		4
        /*0000*/ 	.byte	0x04, 0x37
        /*0002*/ 	.short	(.L_3513 - .L_3512)
.L_3512:
        /*0004*/ 	.word	0x00000082


	//----- nvinfo : EIATTR_KPARAM_INFO
	.align		4
.L_3513:
        /*0008*/ 	.byte	0x04, 0x17
        /*000a*/ 	.short	(.L_3515 - .L_3514)
.L_3514:
        /*000c*/ 	.word	0x00000000
        /*0010*/ 	.short	0x0000
        /*0012*/ 	.short	0x0000
        /*0014*/ 	.byte	0x00, 0xf0, 0xc1, 0x07


	//----- nvinfo : EIATTR_SPARSE_MMA_MASK
	.align		4
.L_3515:
        /*0018*/ 	.byte	0x03, 0x50
        /*001a*/ 	.short	0x0000


	//----- nvinfo : EIATTR_MAXREG_COUNT
	.align		4
        /*001c*/ 	.byte	0x03, 0x1b
        /*001e*/ 	.short	0x00ff


	//----- nvinfo : EIATTR_NUM_BARRIERS
	.align		4
        /*0020*/ 	.byte	0x02, 0x4c
        /*0022*/ 	.byte	0x01
	.zero		1


	//----- nvinfo : EIATTR_MERCURY_ISA_VERSION
	.align		4
        /*0024*/ 	.byte	0x03, 0x5f
        /*0026*/ 	.short	0x0101


	//----- nvinfo : EIATTR_COOP_GROUP_MASK_REGIDS
	.align		4
        /*0028*/ 	.byte	0x04, 0x29
        /*002a*/ 	.short	(.L_3517 - .L_3516)


	//   ....[0]....
.L_3516:
        /*002c*/ 	.word	0xffffffff


	//   ....[1]....
        /*0030*/ 	.word	0xffffffff


	//   ....[2]....
        /*0034*/ 	.word	0xffffffff


	//   ....[3]....
        /*0038*/ 	.word	0xffffffff


	//   ....[4]....
        /*003c*/ 	.word	0xffffffff


	//   ....[5]....
        /*0040*/ 	.word	0xffffffff


	//   ....[6]....
        /*0044*/ 	.word	0xffffffff


	//   ....[7]....
        /*0048*/ 	.word	0xffffffff


	//   ....[8]....
        /*004c*/ 	.word	0xffffffff


	//   ....[9]....
        /*0050*/ 	.word	0xffffffff


	//   ....[10]....
        /*0054*/ 	.word	0xffffffff


	//   ....[11]....
        /*0058*/ 	.word	0xffffffff


	//   ....[12]....
        /*005c*/ 	.word	0xffffffff


	//   ....[13]....
        /*0060*/ 	.word	0xffffffff


	//   ....[14]....
        /*0064*/ 	.word	0xffffffff


	//   ....[15]....
        /*0068*/ 	.word	0xffffffff


	//   ....[16]....
        /*006c*/ 	.word	0xffffffff


	//   ....[17]....
        /*0070*/ 	.word	0xffffffff


	//   ....[18]....
        /*0074*/ 	.word	0xffffffff


	//   ....[19]....
        /*0078*/ 	.word	0xffffffff


	//   ....[20]....
        /*007c*/ 	.word	0xffffffff


	//   ....[21]....
        /*0080*/ 	.word	0xffffffff


	//   ....[22]....
        /*0084*/ 	.word	0xffffffff


	//   ....[23]....
        /*0088*/ 	.word	0xffffffff


	//   ....[24]....
        /*008c*/ 	.word	0xffffffff


	//   ....[25]....
        /*0090*/ 	.word	0xffffffff


	//   ....[26]....
        /*0094*/ 	.word	0xffffffff


	//   ....[27]....
        /*0098*/ 	.word	0xffffffff


	//   ....[28]....
        /*009c*/ 	.word	0xffffffff


	//   ....[29]....
        /*00a0*/ 	.word	0xffffffff


	//   ....[30]....
        /*00a4*/ 	.word	0xffffffff


	//   ....[31]....
        /*00a8*/ 	.word	0xffffffff


	//   ....[32]....
        /*00ac*/ 	.word	0xffffffff


	//   ....[33]....
        /*00b0*/ 	.word	0xffffffff


	//   ....[34]....
        /*00b4*/ 	.word	0xffffffff


	//   ....[35]....
        /*00b8*/ 	.word	0xffffffff


	//   ....[36]....
        /*00bc*/ 	.word	0xffffffff


	//   ....[37]....
        /*00c0*/ 	.word	0xffffffff


	//   ....[38]....
        /*00c4*/ 	.word	0xffffffff


	//   ....[39]....
        /*00c8*/ 	.word	0xffffffff


	//   ....[40]....
        /*00cc*/ 	.word	0xffffffff


	//   ....[41]....
        /*00d0*/ 	.word	0xffffffff


	//   ....[42]....
        /*00d4*/ 	.word	0xffffffff


	//   ....[43]....
        /*00d8*/ 	.word	0xffffffff


	//   ....[44]....
        /*00dc*/ 	.word	0xffffffff


	//   ....[45]....
        /*00e0*/ 	.word	0xffffffff


	//   ....[46]....
        /*00e4*/ 	.word	0xffffffff


	//   ....[47]....
        /*00e8*/ 	.word	0xffffffff


	//   ....[48]....
        /*00ec*/ 	.word	0xffffffff


	//   ....[49]....
        /*00f0*/ 	.word	0xffffffff


	//   ....[50]....
        /*00f4*/ 	.word	0xffffffff


	//   ....[51]....
        /*00f8*/ 	.word	0xffffffff


	//   ....[52]....
        /*00fc*/ 	.word	0xffffffff


	//   ....[53]....
        /*0100*/ 	.word	0xffffffff


	//   ....[54]....
        /*0104*/ 	.word	0xffffffff


	//   ....[55]....
        /*0108*/ 	.word	0xffffffff


	//   ....[56]....
        /*010c*/ 	.word	0xffffffff


	//   ....[57]....
        /*0110*/ 	.word	0xffffffff


	//   ....[58]....
        /*0114*/ 	.word	0xffffffff


	//   ....[59]....
        /*0118*/ 	.word	0xffffffff


	//   ....[60]....
        /*011c*/ 	.word	0xffffffff


	//   ....[61]....
        /*0120*/ 	.word	0xffffffff


	//   ....[62]....
        /*0124*/ 	.word	0xffffffff


	//   ....[63]....
        /*0128*/ 	.word	0xffffffff


	//   ....[64]....
        /*012c*/ 	.word	0xffffffff


	//   ....[65]....
        /*0130*/ 	.word	0xffffffff


	//   ....[66]....
        /*0134*/ 	.word	0xffffffff


	//   ....[67]....
        /*0138*/ 	.word	0xffffffff


	//   ....[68]....
        /*013c*/ 	.word	0xffffffff


	//   ....[69]....
        /*0140*/ 	.word	0xffffffff


	//   ....[70]....
        /*0144*/ 	.word	0xffffffff


	//   ....[71]....
        /*0148*/ 	.word	0xffffffff


	//   ....[72]....
        /*014c*/ 	.word	0xffffffff


	//   ....[73]....
        /*0150*/ 	.word	0xffffffff


	//   ....[74]....
        /*0154*/ 	.word	0xffffffff


	//   ....[75]....
        /*0158*/ 	.word	0xffffffff


	//   ....[76]....
        /*015c*/ 	.word	0xffffffff


	//   ....[77]....
        /*0160*/ 	.word	0xffffffff


	//   ....[78]....
        /*0164*/ 	.word	0xffffffff


	//   ....[79]....
        /*0168*/ 	.word	0xffffffff


	//   ....[80]....
        /*016c*/ 	.word	0xffffffff


	//   ....[81]....
        /*0170*/ 	.word	0xffffffff


	//   ....[82]....
        /*0174*/ 	.word	0xffffffff


	//   ....[83]....
        /*0178*/ 	.word	0xffffffff


	//   ....[84]....
        /*017c*/ 	.word	0xffffffff


	//   ....[85]....
        /*0180*/ 	.word	0xffffffff


	//   ....[86]....
        /*0184*/ 	.word	0xffffffff


	//   ....[87]....
        /*0188*/ 	.word	0xffffffff


	//   ....[88]....
        /*018c*/ 	.word	0xffffffff


	//   ....[89]....
        /*0190*/ 	.word	0xffffffff


	//   ....[90]....
        /*0194*/ 	.word	0xffffffff


	//   ....[91]....
        /*0198*/ 	.word	0xffffffff


	//   ....[92]....
        /*019c*/ 	.word	0xffffffff


	//----- nvinfo : EIATTR_COOP_GROUP_INSTR_OFFSETS
	.align		4
.L_3517:
        /*01a0*/ 	.byte	0x04, 0x28
        /*01a2*/ 	.short	(.L_3519 - .L_3518)


	//   ....[0]....
.L_3518:
        /*01a4*/ 	.word	0x00000c20


	//   ....[1]....
        /*01a8*/ 	.word	0x00000d40


	//   ....[2]....
        /*01ac*/ 	.word	0x00000e80


	//   ....[3]....
        /*01b0*/ 	.word	0x000022e0


	//   ....[4]....
        /*01b4*/ 	.word	0x000028b0


	//   ....[5]....
        /*01b8*/ 	.word	0x000028c0


	//   ....[6]....
        /*01bc*/ 	.word	0x000028d0


	//   ....[7]....
        /*01c0*/ 	.word	0x000028e0


	//   ....[8]....
        /*01c4*/ 	.word	0x000029a0


	//   ....[9]....
        /*01c8*/ 	.word	0x000029c0


	//   ....[10]....
        /*01cc*/ 	.word	0x000029d0


	//   ....[11]....
        /*01d0*/ 	.word	0x000029e0


	//   ....[12]....
        /*01d4*/ 	.word	0x00002aa0


	//   ....[13]....
        /*01d8*/ 	.word	0x00002ac0


	//   ....[14]....
        /*01dc*/ 	.word	0x00002ad0


	//   ....[15]....
        /*01e0*/ 	.word	0x00002ae0


	//   ....[16]....
        /*01e4*/ 	.word	0x00002ba0


	//   ....[17]....
        /*01e8*/ 	.word	0x00002bc0


	//   ....[18]....
        /*01ec*/ 	.word	0x00002bd0


	//   ....[19]....
        /*01f0*/ 	.word	0x00002be0


	//   ....[20]....
        /*01f4*/ 	.word	0x00002ca0


	//   ....[21]....
        /*01f8*/ 	.word	0x00002cc0


	//   ....[22]....
        /*01fc*/ 	.word	0x00002cd0


	//   ....[23]....
        /*0200*/ 	.word	0x00002ce0


	//   ....[24]....
        /*0204*/ 	.word	0x00002cf0


	//   ....[25]....
        /*0208*/ 	.word	0x00002d80


	//   ....[26]....
        /*020c*/ 	.word	0x00002dc0


	//   ....[27]....
        /*0210*/ 	.word	0x00002e00


	//   ....[28]....
        /*0214*/ 	.word	0x00002e30


	//   ....[29]....
        /*0218*/ 	.word	0x00002e40


	//   ....[30]....
        /*021c*/ 	.word	0x00003250


	//   ....[31]....
        /*0220*/ 	.word	0x00003260


	//   ....[32]....
        /*0224*/ 	.word	0x00003270


	//   ....[33]....
        /*0228*/ 	.word	0x00003280


	//   ....[34]....
        /*022c*/ 	.word	0x00003370


	//   ....[35]....
        /*0230*/ 	.word	0x00003390


	//   ....[36]....
        /*0234*/ 	.word	0x000033a0


	//   ....[37]....
        /*0238*/ 	.word	0x000033b0


	//   ....[38]....
        /*023c*/ 	.word	0x000034a0


	//   ....[39]....
        /*0240*/ 	.word	0x000034c0


	//   ....[40]....
        /*0244*/ 	.word	0x000034d0


	//   ....[41]....
        /*0248*/ 	.word	0x000034e0


	//   ....[42]....
        /*024c*/ 	.word	0x000035d0


	//   ....[43]....
        /*0250*/ 	.word	0x000035f0


	//   ....[44]....
        /*0254*/ 	.word	0x00003600


	//   ....[45]....
        /*0258*/ 	.word	0x00003610


	//   ....[46]....
        /*025c*/ 	.word	0x00003700


	//   ....[47]....
        /*0260*/ 	.word	0x00003720


	//   ....[48]....
        /*0264*/ 	.word	0x00003730


	//   ....[49]....
        /*0268*/ 	.word	0x00003740


	//   ....[50]....
        /*026c*/ 	.word	0x00003820


	//   ....[51]....
        /*0270*/ 	.word	0x00003840


	//   ....[52]....
        /*0274*/ 	.word	0x00003850


	//   ....[53]....
        /*0278*/ 	.word	0x00003860


	//   ....[54]....
        /*027c*/ 	.word	0x00003870


	//   ....[55]....
        /*0280*/ 	.word	0x00003880


	//   ....[56]....
        /*0284*/ 	.word	0x00003890


	//   ....[57]....
        /*0288*/ 	.word	0x000038b0


	//   ....[58]....
        /*028c*/ 	.word	0x000038d0


	//   ....[59]....
        /*0290*/ 	.word	0x00003930


	//   ....[60]....
        /*0294*/ 	.word	0x00004a10


	//   ....[61]....
        /*0298*/ 	.word	0x00004a50


	//   ....[62]....
        /*029c*/ 	.word	0x00004a90


	//   ....[63]....
        /*02a0*/ 	.word	0x00004ad0


	//   ....[64]....
        /*02a4*/ 	.word	0x00004b00


	//   ....[65]....
        /*02a8*/ 	.word	0x00004b30


	//   ....[66]....
        /*02ac*/ 	.word	0x00004b50


	//   ....[67]....
        /*02b0*/ 	.word	0x00004b60


	//   ....[68]....
        /*02b4*/ 	.word	0x00004b80


	//   ....[69]....
        /*02b8*/ 	.word	0x00004bb0


	//   ....[70]....
        /*02bc*/ 	.word	0x00004bd0


	//   ....[71]....
        /*02c0*/ 	.word	0x00004bf0


	//   ....[72]....
        /*02c4*/ 	.word	0x00004c10


	//   ....[73]....
        /*02c8*/ 	.word	0x00004c40


	//   ....[74]....
        /*02cc*/ 	.word	0x00004c60


	//   ....[75]....
        /*02d0*/ 	.word	0x00004c80


	//   ....[76]....
        /*02d4*/ 	.word	0x00004ca0


	//   ....[77]....
        /*02d8*/ 	.word	0x00004cd0


	//   ....[78]....
        /*02dc*/ 	.word	0x00004cf0


	//   ....[79]....
        /*02e0*/ 	.word	0x00004d10


	//   ....[80]....
        /*02e4*/ 	.word	0x000052f0


	//   ....[81]....
        /*02e8*/ 	.word	0x00005330


	//   ....[82]....
        /*02ec*/ 	.word	0x00005880


	//   ....[83]....
        /*02f0*/ 	.word	0x00005c50


	//   ....[84]....
        /*02f4*/ 	.word	0x00005ca0


	//   ....[85]....
        /*02f8*/ 	.word	0x00005cf0


	//   ....[86]....
        /*02fc*/ 	.word	0x00005d20


	//   ....[87]....
        /*0300*/ 	.word	0x00005d40


	//   ....[88]....
        /*0304*/ 	.word	0x00005e20


	//   ....[89]....
        /*0308*/ 	.word	0x00005e60


	//   ....[90]....
        /*030c*/ 	.word	0x00005eb0


	//   ....[91]....
        /*0310*/ 	.word	0x00005ee0


	//   ....[92]....
        /*0314*/ 	.word	0x00005f00


	//----- nvinfo : EIATTR_EXIT_INSTR_OFFSETS
	.align		4
.L_3519:
        /*0318*/ 	.byte	0x04, 0x1c
        /*031a*/ 	.short	(.L_3521 - .L_3520)


	//   ....[0]....
.L_3520:
        /*031c*/ 	.word	0x00005fd0


	//   ....[1]....
        /*0320*/ 	.word	0x000062d0


	//----- nvinfo : EIATTR_MAX_THREADS
	.align		4
.L_3521:
        /*0324*/ 	.byte	0x04, 0x05
        /*0326*/ 	.short	(.L_3523 - .L_3522)
.L_3522:
        /*0328*/ 	.word	0x00000020
        /*032c*/ 	.word	0x00000001
        /*0330*/ 	.word	0x00000001


	//----- nvinfo : EIATTR_CRS_STACK_SIZE
	.align		4
.L_3523:
        /*0334*/ 	.byte	0x04, 0x1e
        /*0336*/ 	.short	(.L_3525 - .L_3524)
.L_3524:
        /*0338*/ 	.word	0x00000000


	//----- nvinfo : EIATTR_CBANK_PARAM_SIZE
	.align		4
.L_3525:
        /*033c*/ 	.byte	0x03, 0x19
        /*033e*/ 	.short	0x01f0


	//----- nvinfo : EIATTR_PARAM_CBANK
	.align		4
        /*0340*/ 	.byte	0x04, 0x0a
        /*0342*/ 	.short	(.L_3527 - .L_3526)
	.align		4
.L_3526:
        /*0344*/ 	.word	index@(.nv.constant0._Z25selective_scan_bwd_kernelI32Selective_Scan_bwd_kernel_traitsILi32ELi4ELb0ELb0ELb1ELb1ELb0EfN3c107complexIfEEEEv12SSMParamsBwd)
        /*0348*/ 	.short	0x0210
        /*034a*/ 	.short	0x01f0


	//----- nvinfo : EIATTR_SW_WAR
	.align		4
.L_3527:
        /*034c*/ 	.byte	0x04, 0x36
        /*034e*/ 	.short	(.L_3529 - .L_3528)
.L_3528:
        /*0350*/ 	.word	0x00000008
.L_3529:


//--------------------- .nv.info._Z25selective_scan_bwd_kernelI32Selective_Scan_bwd_kernel_traitsILi32ELi4ELb0ELb0ELb1ELb1ELb1EfN3c107complexIfEEEEv12SSMParamsBwd --------------------------
	.section	.nv.info._Z25selective_scan_bwd_kernelI32Selective_Scan_bwd_kernel_traitsILi32ELi4ELb0ELb0ELb1ELb1ELb1EfN3c107complexIfEEEEv12SSMParamsBwd,"",@"SHT_CUDA_INFO"
	.sectionflags	@""
	.align	4


	//----- nvinfo : EIATTR_CUDA_API_VERSION
	.align		4
        /*0000*/ 	.byte	0x04, 0x37
        /*0002*/ 	.short	(.L_3531 - .L_3530)
.L_3530:
        /*0004*/ 	.word	0x00000082


	//----- nvinfo : EIATTR_KPARAM_INFO
	.align		4
.L_3531:
        /*0008*/ 	.byte	0x04, 0x17
        /*000a*/ 	.short	(.L_3533 - .L_3532)
.L_3532:
        /*000c*/ 	.word	0x00000000
        /*0010*/ 	.short	0x0000
        /*0012*/ 	.short	0x0000
        /*0014*/ 	.byte	0x00, 0xf0, 0xc1, 0x07


	//----- nvinfo : EIATTR_SPARSE_MMA_MASK
	.align		4
.L_3533:
        /*0018*/ 	.byte	0x03, 0x50
        /*001a*/ 	.short	0x0000


	//----- nvinfo : EIATTR_MAXREG_COUNT
	.align		4
        /*001c*/ 	.byte	0x03, 0x1b
        /*001e*/ 	.short	0x00ff


	//----- nvinfo : EIATTR_NUM_BARRIERS
	.align		4
        /*0020*/ 	.byte	0x02, 0x4c
        /*0022*/ 	.byte	0x01
	.zero		1


	//----- nvinfo : EIATTR_MERCURY_ISA_VERSION
	.align		4
        /*0024*/ 	.byte	0x03, 0x5f
        /*0026*/ 	.short	0x0101


	//----- nvinfo : EIATTR_COOP_GROUP_MASK_REGIDS
	.align		4
        /*0028*/ 	.byte	0x04, 0x29
        /*002a*/ 	.short	(.L_3535 - .L_3534)


	//   ....[0]....
.L_3534:
        /*002c*/ 	.word	0xffffffff


	//   ....[1]....
        /*0030*/ 	.word	0xffffffff


	//   ....[2]....
        /*0034*/ 	.word	0xffffffff


	//   ....[3]....
        /*0038*/ 	.word	0xffffffff


	//   ....[4]....
        /*003c*/ 	.word	0xffffffff


	//   ....[5]....
        /*0040*/ 	.word	0xffffffff


	//   ....[6]....
        /*0044*/ 	.word	0xffffffff


	//   ....[7]....
        /*0048*/ 	.word	0xffffffff


	//   ....[8]....
        /*004c*/ 	.word	0xffffffff


	//   ....[9]....
        /*0050*/ 	.word	0xffffffff


	//   ....[10]....
        /*0054*/ 	.word	0xffffffff


	//   ....[11]....
        /*0058*/ 	.word	0xffffffff


	//   ....[12]....
        /*005c*/ 	.word	0xffffffff


	//   ....[13]....
        /*0060*/ 	.word	0xffffffff


	//   ....[14]....
        /*0064*/ 	.word	0xffffffff


	//   ....[15]....
        /*0068*/ 	.word	0xffffffff


	//   ....[16]....
        /*006c*/ 	.word	0xffffffff


	//   ....[17]....
        /*0070*/ 	.word	0xffffffff


	//   ....[18]....
        /*0074*/ 	.word	0xffffffff


	//   ....[19]....
        /*0078*/ 	.word	0xffffffff


	//   ....[20]....
        /*007c*/ 	.word	0xffffffff


	//   ....[21]....
        /*0080*/ 	.word	0xffffffff


	//   ....[22]....
        /*0084*/ 	.word	0xffffffff


	//   ....[23]....
        /*0088*/ 	.word	0xffffffff


	//   ....[24]....
        /*008c*/ 	.word	0xffffffff


	//   ....[25]....
        /*0090*/ 	.word	0xffffffff


	//   ....[26]....
        /*0094*/ 	.word	0xffffffff


	//   ....[27]....
        /*0098*/ 	.word	0xffffffff


	//   ....[28]....
        /*009c*/ 	.word	0xffffffff


	//   ....[29]....
        /*00a0*/ 	.word	0xffffffff


	//   ....[30]....
        /*00a4*/ 	.word	0xffffffff


	//   ....[31]....
        /*00a8*/ 	.word	0xffffffff


	//   ....[32]....
        /*00ac*/ 	.word	0xffffffff


	//   ....[33]....
        /*00b0*/ 	.word	0xffffffff


	//   ....[34]....
        /*00b4*/ 	.word	0xffffffff


	//   ....[35]....
        /*00b8*/ 	.word	0xffffffff


	//   ....[36]....
        /*00bc*/ 	.word	0xffffffff


	//   ....[37]....
        /*00c0*/ 	.word	0xffffffff


	//   ....[38]....
        /*00c4*/ 	.word	0xffffffff


	//   ....[39]....
        /*00c8*/ 	.word	0xffffffff


	//   ....[40]....
        /*00cc*/ 	.word	0xffffffff


	//   ....[41]....
        /*00d0*/ 	.word	0xffffffff


	//   ....[42]....
        /*00d4*/ 	.word	0xffffffff


	//   ....[43]....
        /*00d8*/ 	.word	0xffffffff


	//   ....[44]....
        /*00dc*/ 	.word	0xffffffff


	//   ....[45]....
        /*00e0*/ 	.word	0xffffffff


	//   ....[46]....
        /*00e4*/ 	.word	0xffffffff


	//   ....[47]....
        /*00e8*/ 	.word	0xffffffff


	//   ....[48]....
        /*00ec*/ 	.word	0xffffffff


	//   ....[49]....
        /*00f0*/ 	.word	0xffffffff


	//   ....[50]....
        /*00f4*/ 	.word	0xffffffff


	//   ....[51]....
        /*00f8*/ 	.word	0xffffffff


	//   ....[52]....
        /*00fc*/ 	.word	0xffffffff


	//   ....[53]....
        /*0100*/ 	.word	0xffffffff


	//   ....[54]....
        /*0104*/ 	.word	0xffffffff


	//   ....[55]....
        /*0108*/ 	.word	0xffffffff


	//   ....[56]....
        /*010c*/ 	.word	0xffffffff


	//   ....[57]....
        /*0110*/ 	.word	0xffffffff


	//   ....[58]....
        /*0114*/ 	.word	0xffffffff


	//   ....[59]....
        /*0118*/ 	.word	0xffffffff


	//   ....[60]....
        /*011c*/ 	.word	0xffffffff


	//   ....[61]....
        /*0120*/ 	.word	0xffffffff


	//   ....[62]....
        /*0124*/ 	.word	0xffffffff


	//   ....[63]....
        /*0128*/ 	.word	0xffffffff


	//   ....[64]....
        /*012c*/ 	.word	0xffffffff


	//   ....[65]....
        /*0130*/ 	.word	0xffffffff


	//   ....[66]....
        /*0134*/ 	.word	0xffffffff


	//   ....[67]....
        /*0138*/ 	.word	0xffffffff


	//   ....[68]....
        /*013c*/ 	.word	0xffffffff


	//   ....[69]....
        /*0140*/ 	.word	0xffffffff


	//   ....[70]....
        /*0144*/ 	.word	0xffffffff


	//   ....[71]....
        /*0148*/ 	.word	0xffffffff


	//   ....[72]....
        /*014c*/ 	.word	0xffffffff


	//   ....[73]....
        /*0150*/ 	.word	0xffffffff


	//   ....[74]....
        /*0154*/ 	.word	0xffffffff


	//   ....[75]....
        /*0158*/ 	.word	0xffffffff


	//   ....[76]....
        /*015c*/ 	.word	0xffffffff


	//   ....[77]....
        /*0160*/ 	.word	0xffffffff


	//   ....[78]....
        /*0164*/ 	.word	0xffffffff


	//   ....[79]....
        /*0168*/ 	.word	0xffffffff


	//   ....[80]....
        /*016c*/ 	.word	0xffffffff


	//   ....[81]....
        /*0170*/ 	.word	0xffffffff


	//   ....[82]....
        /*0174*/ 	.word	0xffffffff


	//   ....[83]....
        /*0178*/ 	.word	0xffffffff


	//   ....[84]....
        /*017c*/ 	.word	0xffffffff


	//   ....[85]....
        /*0180*/ 	.word	0xffffffff


	//   ....[86]....
        /*0184*/ 	.word	0xffffffff


	//   ....[87]....
        /*0188*/ 	.word	0xffffffff


	//   ....[88]....
        /*018c*/ 	.word	0xffffffff


	//   ....[89]....
        /*0190*/ 	.word	0xffffffff


	//   ....[90]....
        /*0194*/ 	.word	0xffffffff


	//   ....[91]....
        /*0198*/ 	.word	0xffffffff


	//   ....[92]....
        /*019c*/ 	.word	0xffffffff


	//   ....[93]....
        /*01a0*/ 	.word	0xffffffff


	//   ....[94]....
        /*01a4*/ 	.word	0xffffffff


	//   ....[95]....
        /*01a8*/ 	.word	0xffffffff


	//   ....[96]....
        /*01ac*/ 	.word	0xffffffff


	//----- nvinfo : EIATTR_COOP_GROUP_INSTR_OFFSETS
	.align		4
.L_3535:
        /*01b0*/ 	.byte	0x04, 0x28
        /*01b2*/ 	.short	(.L_3537 - .L_3536)


	//   ....[0]....
.L_3536:
        /*01b4*/ 	.word	0x00000c50


	//   ....[1]....
        /*01b8*/ 	.word	0x00000dc0


	//   ....[2]....
        /*01bc*/ 	.word	0x00000fa0


	//   ....[3]....
        /*01c0*/ 	.word	0x00001c30


	//   ....[4]....
        /*01c4*/ 	.word	0x00001e30


	//   ....[5]....
        /*01c8*/ 	.word	0x00002030


	//   ....[6]....
        /*01cc*/ 	.word	0x00002420


	//   ....[7]....
        /*01d0*/ 	.word	0x000032c0


	//   ....[8]....
        /*01d4*/ 	.word	0x00003890


	//   ....[9]....
        /*01d8*/ 	.word	0x000038a0


	//   ....[10]....
        /*01dc*/ 	.word	0x000038b0


	//   ....[11]....
        /*01e0*/ 	.word	0x000038c0


	//   ....[12]....
        /*01e4*/ 	.word	0x00003980


	//   ....[13]....
        /*01e8*/ 	.word	0x000039a0


	//   ....[14]....
        /*01ec*/ 	.word	0x000039b0


	//   ....[15]....
        /*01f0*/ 	.word	0x000039c0


	//   ....[16]....
        /*01f4*/ 	.word	0x00003a80


	//   ....[17]....
        /*01f8*/ 	.word	0x00003aa0


	//   ....[18]....
        /*01fc*/ 	.word	0x00003ab0


	//   ....[19]....
        /*0200*/ 	.word	0x00003ac0


	//   ....[20]....
        /*0204*/ 	.word	0x00003b80


	//   ....[21]....
        /*0208*/ 	.word	0x00003ba0


	//   ....[22]....
        /*020c*/ 	.word	0x00003bb0


	//   ....[23]....
        /*0210*/ 	.word	0x00003bc0


	//   ....[24]....
        /*0214*/ 	.word	0x00003c80


	//   ....[25]....
        /*0218*/ 	.word	0x00003ca0


	//   ....[26]....
        /*021c*/ 	.word	0x00003cb0


	//   ....[27]....
        /*0220*/ 	.word	0x00003cc0


	//   ....[28]....
        /*0224*/ 	.word	0x00003cd0


	//   ....[29]....
        /*0228*/ 	.word	0x00003d90


	//   ....[30]....
        /*022c*/ 	.word	0x00003dd0


	//   ....[31]....
        /*0230*/ 	.word	0x00003de0


	//   ....[32]....
        /*0234*/ 	.word	0x00003e00


	//   ....[33]....
        /*0238*/ 	.word	0x00003e20


	//   ....[34]....
        /*023c*/ 	.word	0x00004230


	//   ....[35]....
        /*0240*/ 	.word	0x00004240


	//   ....[36]....
        /*0244*/ 	.word	0x00004250


	//   ....[37]....
        /*0248*/ 	.word	0x00004260


	//   ....[38]....
        /*024c*/ 	.word	0x00004350


	//   ....[39]....
        /*0250*/ 	.word	0x00004370


	//   ....[40]....
        /*0254*/ 	.word	0x00004380


	//   ....[41]....
        /*0258*/ 	.word	0x00004390


	//   ....[42]....
        /*025c*/ 	.word	0x00004480


	//   ....[43]....
        /*0260*/ 	.word	0x000044a0


	//   ....[44]....
        /*0264*/ 	.word	0x000044b0


	//   ....[45]....
        /*0268*/ 	.word	0x000044c0


	//   ....[46]....
        /*026c*/ 	.word	0x000045b0


	//   ....[47]....
        /*0270*/ 	.word	0x000045d0


	//   ....[48]....
        /*0274*/ 	.word	0x000045e0


	//   ....[49]....
        /*0278*/ 	.word	0x000045f0


	//   ....[50]....
        /*027c*/ 	.word	0x000046e0


	//   ....[51]....
        /*0280*/ 	.word	0x00004700


	//   ....[52]....
        /*0284*/ 	.word	0x00004710


	//   ....[53]....
        /*0288*/ 	.word	0x00004720


	//   ....[54]....
        /*028c*/ 	.word	0x00004800


	//   ....[55]....
        /*0290*/ 	.word	0x00004830


	//   ....[56]....
        /*0294*/ 	.word	0x00004840


	//   ....[57]....
        /*0298*/ 	.word	0x00004850


	//   ....[58]....
        /*029c*/ 	.word	0x00004860


	//   ....[59]....
        /*02a0*/ 	.word	0x00004870


	//   ....[60]....
        /*02a4*/ 	.word	0x00004880


	//   ....[61]....
        /*02a8*/ 	.word	0x000048a0


	//   ....[62]....
        /*02ac*/ 	.word	0x000048c0


	//   ....[63]....
        /*02b0*/ 	.word	0x00004900


	//   ....[64]....
        /*02b4*/ 	.word	0x000059e0


	//   ....[65]....
        /*02b8*/ 	.word	0x00005a20


	//   ....[66]....
        /*02bc*/ 	.word	0x00005a60


	//   ....[67]....
        /*02c0*/ 	.word	0x00005aa0


	//   ....[68]....
        /*02c4*/ 	.word	0x00005ad0


	//   ....[69]....
        /*02c8*/ 	.word	0x00005b00


	//   ....[70]....
        /*02cc*/ 	.word	0x00005b20


	//   ....[71]....
        /*02d0*/ 	.word	0x00005b30


	//   ....[72]....
        /*02d4*/ 	.word	0x00005b60


	//   ....[73]....
        /*02d8*/ 	.word	0x00005b80


	//   ....[74]....
        /*02dc*/ 	.word	0x00005bb0


	//   ....[75]....
        /*02e0*/ 	.word	0x00005bc0


	//   ....[76]....
        /*02e4*/ 	.word	0x00005bf0


	//   ....[77]....
        /*02e8*/ 	.word	0x00005c10


	//   ....[78]....
        /*02ec*/ 	.word	0x00005c30


	//   ....[79]....
        /*02f0*/ 	.word	0x00005c50


	//   ....[80]....
        /*02f4*/ 	.word	0x00005c80


	//   ....[81]....
        /*02f8*/ 	.word	0x00005ca0


	//   ....[82]....
        /*02fc*/ 	.word	0x00005cc0


	//   ....[83]....
        /*0300*/ 	.word	0x00005ce0


	//   ....[84]....
        /*0304*/ 	.word	0x00006280


	//   ....[85]....
        /*0308*/ 	.word	0x000062c0


	//   ....[86]....
        /*030c*/ 	.word	0x000067c0


	//   ....[87]....
        /*0310*/ 	.word	0x00006bd0


	//   ....[88]....
        /*0314*/ 	.word	0x00006c20


	//   ....[89]....
        /*0318*/ 	.word	0x00006c70


	//   ....[90]....
        /*031c*/ 	.word	0x00006ca0


	//   ....[91]....
        /*0320*/ 	.word	0x00006cc0


	//   ....[92]....
        /*0324*/ 	.word	0x00006da0


	//   ....[93]....
        /*0328*/ 	.word	0x00006de0


	//   ....[94]....
        /*032c*/ 	.word	0x00006e30


	//   ....[95]....
        /*0330*/ 	.word	0x00006e60


	//   ....[96]....
        /*0334*/ 	.word	0x00006e80


	//----- nvinfo : EIATTR_EXIT_INSTR_OFFSETS
	.align		4
.L_3537:
        /*0338*/ 	.byte	0x04, 0x1c
        /*033a*/ 	.short	(.L_3539 - .L_3538)


	//   ....[0]....
.L_3538:
        /*033c*/ 	.word	0x00006f50


	//   ....[1]....
        /*0340*/ 	.word	0x00007250


	//----- nvinfo : EIATTR_MAX_THREADS
	.align		4
.L_3539:
        /*0344*/ 	.byte	0x04, 0x05
        /*0346*/ 	.short	(.L_3541 - .L_3540)
.L_3540:
        /*0348*/ 	.word	0x00000020
        /*034c*/ 	.word	0x00000001
        /*0350*/ 	.word	0x00000001


	//----- nvinfo : EIATTR_CRS_STACK_SIZE
	.align		4
.L_3541:
        /*0354*/ 	.byte	0x04, 0x1e
        /*0356*/ 	.short	(.L_3543 - .L_3542)
.L_3542:
        /*0358*/ 	.word	0x00000000


	//----- nvinfo : EIATTR_CBANK_PARAM_SIZE
	.align		4
.L_3543:
        /*035c*/ 	.byte	0x03, 0x19
        /*035e*/ 	.short	0x01f0


	//----- nvinfo : EIATTR_PARAM_CBANK
	.align		4
        /*0360*/ 	.byte	0x04, 0x0a
        /*0362*/ 	.short	(.L_3545 - .L_3544)
	.align		4
.L_3544:
        /*0364*/ 	.word	index@(.nv.constant0._Z25selective_scan_bwd_kernelI32Selective_Scan_bwd_kernel_traitsILi32ELi4ELb0ELb0ELb1ELb1ELb1EfN3c107complexIfEEEEv12SSMParamsBwd)
        /*0368*/ 	.short	0x0210
        /*036a*/ 	.short	0x01f0


	//----- nvinfo : EIATTR_SW_WAR
	.align		4
.L_3545:
        /*036c*/ 	.byte	0x04, 0x36
        /*036e*/ 	.short	(.L_3547 - .L_3546)
.L_3546:
        /*0370*/ 	.word	0x00000008
.L_3547:


//--------------------- .nv.info._Z25selective_scan_bwd_kernelI32Selective_Scan_bwd_kernel_traitsILi32ELi4ELb0ELb1ELb0ELb0ELb0EfN3c107complexIfEEEEv12SSMParamsBwd --------------------------
	.section	.nv.info._Z25selective_scan_bwd_kernelI32Selective_Scan_bwd_kernel_traitsILi32ELi4ELb0ELb1ELb0ELb0ELb0EfN3c107complexIfEEEEv12SSMParamsBwd,"",@"SHT_CUDA_INFO"
	.sectionflags	@""
	.align	4


	//----- nvinfo : EIATTR_CUDA_API_VERSION
	.align		4
        /*0000*/ 	.byte	0x04, 0x37
        /*0002*/ 	.short	(.L_3549 - .L_3548)
.L_3548:
        /*0004*/ 	.word	0x00000082


	//----- nvinfo : EIATTR_KPARAM_INFO
	.align		4
.L_3549:
        /*0008*/ 	.byte	0x04, 0x17
        /*000a*/ 	.short	(.L_3551 - .L_3550)
.L_3550:
        /*000c*/ 	.word	0x00000000
        /*0010*/ 	.short	0x0000
        /*0012*/ 	.short	0x0000
        /*0014*/ 	.byte	0x00, 0xf0, 0xc1, 0x07


	//----- nvinfo : EIATTR_SPARSE_MMA_MASK
	.align		4
.L_3551:
        /*0018*/ 	.byte	0x03, 0x50
        /*001a*/ 	.short	0x0000


	//----- nvinfo : EIATTR_MAXREG_COUNT
	.align		4
        /*001c*/ 	.byte	0x03, 0x1b
        /*001e*/ 	.short	0x00ff


	//----- nvinfo : EIATTR_NUM_BARRIERS
	.align		4
        /*0020*/ 	.byte	0x02, 0x4c
        /*0022*/ 	.byte	0x01
	.zero		1


	//----- nvinfo : EIATTR_MERCURY_ISA_VERSION
	.align		4
        /*0024*/ 	.byte	0x03, 0x5f
        /*0026*/ 	.short	0x0101


	//----- nvinfo : EIATTR_COOP_GROUP_MASK_REGIDS
	.align		4
        /*0028*/ 	.byte	0x04, 0x29
        /*002a*/ 	.short	(.L_3553 - .L_3552)


	//   ....[0]....
.L_3552:
        /*002c*/ 	.word	0xffffffff


	//   ....[1]....
        /*0030*/ 	.word	0xffffffff


	//   ....[2]....
        /*0034*/ 	.word	0xffffffff


	//   ....[3]....
        /*0038*/ 	.word	0xffffffff


	//   ....[4]....
        /*003c*/ 	.word	0xffffffff


	//   ....[5]....
        /*0040*/ 	.word	0xffffffff


	//   ....[6]....
        /*0044*/ 	.word	0xffffffff


	//   ....[7]....
        /*0048*/ 	.word	0xffffffff


	//   ....[8]....
        /*004c*/ 	.word	0xffffffff


	//   ....[9]....
        /*0050*/ 	.word	0xffffffff


	//   ....[10]....
        /*0054*/ 	.word	0xffffffff


	//   ....[11]....
        /*0058*/ 	.word	0xffffffff


	//   ....[12]....
        /*005c*/ 	.word	0xffffffff


	//   ....[13]....
        /*0060*/ 	.word	0xffffffff


	//   ....[14]....
        /*0064*/ 	.word	0xffffffff


	//   ....[15]....
        /*0068*/ 	.word	0xffffffff


	//   ....[16]....
        /*006c*/ 	.word	0xffffffff


	//   ....[17]....
        /*0070*/ 	.word	0xffffffff


	//   ....[18]....
        /*0074*/ 	.word	0xffffffff


	//   ....[19]....
        /*0078*/ 	.word	0xffffffff


	//   ....[20]....
        /*007c*/ 	.word	0xffffffff


	//   ....[21]....
        /*0080*/ 	.word	0xffffffff


	//   ....[22]....
        /*0084*/ 	.word	0xffffffff


	//   ....[23]....
        /*0088*/ 	.word	0xffffffff


	//   ....[24]....
        /*008c*/ 	.word	0xffffffff


	//   ....[25]....
        /*0090*/ 	.word	0xffffffff


	//   ....[26]....
        /*0094*/ 	.word	0xffffffff


	//   ....[27]....
        /*0098*/ 	.word	0xffffffff


	//   ....[28]....
        /*009c*/ 	.word	0xffffffff


	//   ....[29]....
        /*00a0*/ 	.word	0xffffffff


	//   ....[30]....
        /*00a4*/ 	.word	0xffffffff


	//   ....[31]....
        /*00a8*/ 	.word	0xffffffff


	//   ....[32]....
        /*00ac*/ 	.word	0xffffffff


	//   ....[33]....
        /*00b0*/ 	.word	0xffffffff


	//   ....[34]....
        /*00b4*/ 	.word	0xffffffff


	//   ....[35]....
        /*00b8*/ 	.word	0xffffffff


	//   ....[36]....
        /*00bc*/ 	.word	0xffffffff


	//   ....[37]....
        /*00c0*/ 	.word	0xffffffff


	//   ....[38]....
        /*00c4*/ 	.word	0xffffffff


	//   ....[39]....
        /*00c8*/ 	.word	0xffffffff


	//   ....[40]....
        /*00cc*/ 	.word	0xffffffff


	//   ....[41]....
        /*00d0*/ 	.word	0xffffffff


	//   ....[42]....
        /*00d4*/ 	.word	0xffffffff


	//   ....[43]....
        /*00d8*/ 	.word	0xffffffff


	//   ....[44]....
        /*00dc*/ 	.word	0xffffffff


	//   ....[45]....
        /*00e0*/ 	.word	0xffffffff


	//   ....[46]....
        /*00e4*/ 	.word	0xffffffff


	//   ....[47]....
        /*00e8*/ 	.word	0xffffffff


	//   ....[48]....
        /*00ec*/ 	.word	0xffffffff


	//   ....[49]....
        /*00f0*/ 	.word	0xffffffff


	//   ....[50]....
        /*00f4*/ 	.word	0xffffffff


	//   ....[51]....
        /*00f8*/ 	.word	0xffffffff


	//   ....[52]....
        /*00fc*/ 	.word	0xffffffff


	//   ....[53]....
        /*0100*/ 	.word	0xffffffff


	//   ....[54]....
        /*0104*/ 	.word	0xffffffff


	//   ....[55]....
        /*0108*/ 	.word	0xffffffff


	//   ....[56]....
        /*010c*/ 	.word	0xffffffff


	//   ....[57]....
        /*0110*/ 	.word	0xffffffff


	//   ....[58]....
        /*0114*/ 	.word	0xffffffff


	//   ....[59]....
        /*0118*/ 	.word	0xffffffff


	//   ....[60]....
        /*011c*/ 	.word	0xffffffff


	//   ....[61]....
        /*0120*/ 	.word	0xffffffff


	//   ....[62]....
        /*0124*/ 	.word	0xffffffff


	//   ....[63]....
        /*0128*/ 	.word	0xffffffff


	//   ....[64]....
        /*012c*/ 	.word	0xffffffff


	//   ....[65]....
        /*0130*/ 	.word	0xffffffff


	//   ....[66]....
        /*0134*/ 	.word	0xffffffff


	//   ....[67]....
        /*0138*/ 	.word	0xffffffff


	//   ....[68]....
        /*013c*/ 	.word	0xffffffff


	//   ....[69]....
        /*0140*/ 	.word	0xffffffff


	//   ....[70]....
        /*0144*/ 	.word	0xffffffff


	//   ....[71]....
        /*0148*/ 	.word	0xffffffff


	//   ....[72]....
        /*014c*/ 	.word	0xffffffff


	//   ....[73]....
        /*0150*/ 	.word	0xffffffff


	//   ....[74]....
        /*0154*/ 	.word	0xffffffff


	//   ....[75]....
        /*0158*/ 	.word	0xffffffff


	//   ....[76]....
        /*015c*/ 	.word	0xffffffff


	//   ....[77]....
        /*0160*/ 	.word	0xffffffff


	//   ....[78]....
        /*0164*/ 	.word	0xffffffff


	//   ....[79]....
        /*0168*/ 	.word	0xffffffff


	//   ....[80]....
        /*016c*/ 	.word	0xffffffff


	//   ....[81]....
        /*0170*/ 	.word	0xffffffff


	//   ....[82]....
        /*0174*/ 	.word	0xffffffff


	//   ....[83]....
        /*0178*/ 	.word	0xffffffff


	//   ....[84]....
        /*017c*/ 	.word	0xffffffff


	//   ....[85]....
        /*0180*/ 	.word	0xffffffff


	//   ....[86]....
        /*0184*/ 	.word	0xffffffff


	//   ....[87]....
        /*0188*/ 	.word	0xffffffff


	//   ....[88]....
        /*018c*/ 	.word	0xffffffff


	//   ....[89]....
        /*0190*/ 	.word	0xffffffff


	//   ....[90]....
        /*0194*/ 	.word	0xffffffff


	//   ....[91]....
        /*0198*/ 	.word	0xffffffff


	//----- nvinfo : EIATTR_COOP_GROUP_INSTR_OFFSETS
	.align		4
.L_3553:
        /*019c*/ 	.byte	0x04, 0x28
        /*019e*/ 	.short	(.L_3555 - .L_3554)


	//   ....[0]....
.L_3554:
        /*01a0*/ 	.word	0x00000ed0


	//   ....[1]....
        /*01a4*/ 	.word	0x00001040


	//   ....[2]....
        /*01a8*/ 	.word	0x00001130


	//   ....[3]....
        /*01ac*/ 	.word	0x00001c70


	//   ....[4]....
        /*01b0*/ 	.word	0x00002290


	//   ....[5]....
        /*01b4*/ 	.word	0x000022b0


	//   ....[6]....
        /*01b8*/ 	.word	0x000022c0


	//   ....[7]....
        /*01bc*/ 	.word	0x000022d0


	//   ....[8]....
        /*01c0*/ 	.word	0x00002390


	//   ....[9]....
        /*01c4*/ 	.word	0x000023b0


	//   ....[10]....
        /*01c8*/ 	.word	0x000023c0


	//   ....[11]....
        /*01cc*/ 	.word	0x000023d0


	//   ....[12]....
        /*01d0*/ 	.word	0x00002470


	//   ....[13]....
        /*01d4*/ 	.word	0x000024a0


	//   ....[14]....
        /*01d8*/ 	.word	0x000024c0


	//   ....[15]....
        /*01dc*/ 	.word	0x000024d0


	//   ....[16]....
        /*01e0*/ 	.word	0x00002590


	//   ....[17]....
        /*01e4*/ 	.word	0x000025b0


	//   ....[18]....
        /*01e8*/ 	.word	0x000025c0


	//   ....[19]....
        /*01ec*/ 	.word	0x000025d0


	//   ....[20]....
        /*01f0*/ 	.word	0x00002680


	//   ....[21]....
        /*01f4*/ 	.word	0x000026b0


	//   ....[22]....
        /*01f8*/ 	.word	0x000026c0


	//   ....[23]....
        /*01fc*/ 	.word	0x000026d0


	//   ....[24]....
        /*0200*/ 	.word	0x00002780


	//   ....[25]....
        /*0204*/ 	.word	0x000027d0


	//   ....[26]....
        /*0208*/ 	.word	0x00002810


	//   ....[27]....
        /*020c*/ 	.word	0x00002850


	//   ....[28]....
        /*0210*/ 	.word	0x000028e0


	//   ....[29]....
        /*0214*/ 	.word	0x000028f0


	//   ....[30]....
        /*0218*/ 	.word	0x00002ba0


	//   ....[31]....
        /*021c*/ 	.word	0x00002bb0


	//   ....[32]....
        /*0220*/ 	.word	0x00002bc0


	//   ....[33]....
        /*0224*/ 	.word	0x00002bd0


	//   ....[34]....
        /*0228*/ 	.word	0x00002cc0


	//   ....[35]....
        /*022c*/ 	.word	0x00002ce0


	//   ....[36]....
        /*0230*/ 	.word	0x00002cf0


	//   ....[37]....
        /*0234*/ 	.word	0x00002d00


	//   ....[38]....
        /*0238*/ 	.word	0x00002df0


	//   ....[39]....
        /*023c*/ 	.word	0x00002e10


	//   ....[40]....
        /*0240*/ 	.word	0x00002e20


	//   ....[41]....
        /*0244*/ 	.word	0x00002e30


	//   ....[42]....
        /*0248*/ 	.word	0x00002f20


	//   ....[43]....
        /*024c*/ 	.word	0x00002f40


	//   ....[44]....
        /*0250*/ 	.word	0x00002f50


	//   ....[45]....
        /*0254*/ 	.word	0x00002f60


	//   ....[46]....
        /*0258*/ 	.word	0x00003050


	//   ....[47]....
        /*025c*/ 	.word	0x00003070


	//   ....[48]....
        /*0260*/ 	.word	0x00003080


	//   ....[49]....
        /*0264*/ 	.word	0x00003090


	//   ....[50]....
        /*0268*/ 	.word	0x00003170


	//   ....[51]....
        /*026c*/ 	.word	0x00003190


	//   ....[52]....
        /*0270*/ 	.word	0x000031a0


	//   ....[53]....
        /*0274*/ 	.word	0x000031b0


	//   ....[54]....
        /*0278*/ 	.word	0x000031c0


	//   ....[55]....
        /*027c*/ 	.word	0x000031d0


	//   ....[56]....
        /*0280*/ 	.word	0x000031e0


	//   ....[57]....
        /*0284*/ 	.word	0x000033d0


	//   ....[58]....
        /*0288*/ 	.word	0x00003410


	//   ....[59]....
        /*028c*/ 	.word	0x00003500


	//   ....[60]....
        /*0290*/ 	.word	0x00003fb0


	//   ....[61]....
        /*0294*/ 	.word	0x00003ff0


	//   ....[62]....
        /*0298*/ 	.word	0x00004030


	//   ....[63]....
        /*029c*/ 	.word	0x00004070


	//   ....[64]....
        /*02a0*/ 	.word	0x00004100


	//   ....[65]....
        /*02a4*/ 	.word	0x00004120


	//   ....[66]....
        /*02a8*/ 	.word	0x00004140


	//   ....[67]....
        /*02ac*/ 	.word	0x00004160


	//   ....[68]....
        /*02b0*/ 	.word	0x00004190


	//   ....[69]....
        /*02b4*/ 	.word	0x000041b0


	//   ....[70]....
        /*02b8*/ 	.word	0x000041d0


	//   ....[71]....
        /*02bc*/ 	.word	0x000041f0


	//   ....[72]....
        /*02c0*/ 	.word	0x00004220


	//   ....[73]....
        /*02c4*/ 	.word	0x00004240


	//   ....[74]....
        /*02c8*/ 	.word	0x00004260


	//   ....[75]....
        /*02cc*/ 	.word	0x00004280


	//   ....[76]....
        /*02d0*/ 	.word	0x000042b0


	//   ....[77]....
        /*02d4*/ 	.word	0x000042d0


	//   ....[78]....
        /*02d8*/ 	.word	0x000042f0


	//   ....[79]....
        /*02dc*/ 	.word	0x00004310


	//   ....[80]....
        /*02e0*/ 	.word	0x000047b0


	//   ....[81]....
        /*02e4*/ 	.word	0x00004b50


	//   ....[82]....
        /*02e8*/ 	.word	0x00004f50


	//   ....[83]....
        /*02ec*/ 	.word	0x00004fa0


	//   ....[84]....
        /*02f0*/ 	.word	0x00004ff0


	//   ....[85]....
        /*02f4*/ 	.word	0x00005020


	//   ....[86]....
        /*02f8*/ 	.word	0x00005040


	//   ....[87]....
        /*02fc*/ 	.word	0x00005120


	//   ....[88]....
        /*0300*/ 	.word	0x00005160


	//   ....[89]....
        /*0304*/ 	.word	0x000051b0


	//   ....[90]....
        /*0308*/ 	.word	0x000051e0


	//   ....[91]....
        /*030c*/ 	.word	0x00005200


	//----- nvinfo : EIATTR_EXIT_INSTR_OFFSETS
	.align		4
.L_3555:
        /*0310*/ 	.byte	0x04, 0x1c
        /*0312*/ 	.short	(.L_3557 - .L_3556)


	//   ....[0]....
.L_3556:
        /*0314*/ 	.word	0x000052d0


	//   ....[1]....
        /*0318*/ 	.word	0x000055d0


	//----- nvinfo : EIATTR_MAX_THREADS
	.align		4
.L_3557:
        /*031c*/ 	.byte	0x04, 0x05
        /*031e*/ 	.short	(.L_3559 - .L_3558)
.L_3558:
        /*0320*/ 	.word	0x00000020
        /*0324*/ 	.word	0x00000001
        /*0328*/ 	.word	0x00000001


	//----- nvinfo : EIATTR_CRS_STACK_SIZE
	.align		4
.L_3559:
        /*032c*/ 	.byte	0x04, 0x1e
        /*032e*/ 	.short	(.L_3561 - .L_3560)
.L_3560:
        /*0330*/ 	.word	0x00000000


	//----- nvinfo : EIATTR_CBANK_PARAM_SIZE
	.align		4
.L_3561:
        /*0334*/ 	.byte	0x03, 0x19
        /*0336*/ 	.short	0x01f0


	//----- nvinfo : EIATTR_PARAM_CBANK
	.align		4
        /*0338*/ 	.byte	0x04, 0x0a
        /*033a*/ 	.short	(.L_3563 - .L_3562)
	.align		4
.L_3562:
        /*033c*/ 	.word	index@(.nv.constant0._Z25selective_scan_bwd_kernelI32Selective_Scan_bwd_kernel_traitsILi32ELi4ELb0ELb1ELb0ELb0ELb0EfN3c107complexIfEEEEv12SSMParamsBwd)
        /*0340*/ 	.short	0x0210
        /*0342*/ 	.short	0x01f0


	//----- nvinfo : EIATTR_SW_WAR
	.align		4
.L_3563:
        /*0344*/ 	.byte	0x04, 0x36
        /*0346*/ 	.short	(.L_3565 - .L_3564)
.L_3564:
        /*0348*/ 	.word	0x00000008
.L_3565:


//--------------------- .nv.info._Z25selective_scan_bwd_kernelI32Selective_Scan_bwd_kernel_traitsILi32ELi4ELb0ELb1ELb0ELb0ELb1EfN3c107complexIfEEEEv12SSMParamsBwd --------------------------
	.section	.nv.info._Z25selective_scan_bwd_kernelI32Selective_Scan_bwd_kernel_traitsILi32ELi4ELb0ELb1ELb0ELb0ELb1EfN3c107complexIfEEEEv12SSMParamsBwd,"",@"SHT_CUDA_INFO"
	.sectionflags	@""
	.align	4


	//----- nvinfo : EIATTR_CUDA_API_VERSION
	.align		4
        /*0000*/ 	.byte	0x04, 0x37
        /*0002*/ 	.short	(.L_3567 - .L_3566)
.L_3566:
        /*0004*/ 	.word	0x00000082


	//----- nvinfo : EIATTR_KPARAM_INFO
	.align		4
.L_3567:
        /*0008*/ 	.byte	0x04, 0x17
        /*000a*/ 	.short	(.L_3569 - .L_3568)
.L_3568:
        /*000c*/ 	.word	0x00000000
        /*0010*/ 	.short	0x0000
        /*0012*/ 	.short	0x0000
        /*0014*/ 	.byte	0x00, 0xf0, 0xc1, 0x07


	//----- nvinfo : EIATTR_SPARSE_MMA_MASK
	.align		4
.L_3569:
        /*0018*/ 	.byte	0x03, 0x50
        /*001a*/ 	.short	0x0000


	//----- nvinfo : EIATTR_MAXREG_COUNT
	.align		4
        /*001c*/ 	.byte	0x03, 0x1b
        /*001e*/ 	.short	0x00ff


	//----- nvinfo : EIATTR_NUM_BARRIERS
	.align		4
        /*0020*/ 	.byte	0x02, 0x4c
        /*0022*/ 	.byte	0x01
	.zero		1


	//----- nvinfo : EIATTR_MERCURY_ISA_VERSION
	.align		4
        /*0024*/ 	.byte	0x03, 0x5f
        /*0026*/ 	.short	0x0101


	//----- nvinfo : EIATTR_COOP_GROUP_MASK_REGIDS
	.align		4
        /*0028*/ 	.byte	0x04, 0x29
        /*002a*/ 	.short	(.L_3571 - .L_3570)


	//   ....[0]....
.L_3570:
        /*002c*/ 	.word	0xffffffff


	//   ....[1]....
        /*0030*/ 	.word	0xffffffff


	//   ....[2]....
        /*0034*/ 	.word	0xffffffff


	//   ....[3]....
        /*0038*/ 	.word	0xffffffff


	//   ....[4]....
        /*003c*/ 	.word	0xffffffff


	//   ....[5]....
        /*0040*/ 	.word	0xffffffff


	//   ....[6]....
        /*0044*/ 	.word	0xffffffff


	//   ....[7]....
        /*0048*/ 	.word	0xffffffff


	//   ....[8]....
        /*004c*/ 	.word	0xffffffff


	//   ....[9]....
        /*0050*/ 	.word	0xffffffff


	//   ....[10]....
        /*0054*/ 	.word	0xffffffff


	//   ....[11]....
        /*0058*/ 	.word	0xffffffff


	//   ....[12]....
        /*005c*/ 	.word	0xffffffff


	//   ....[13]....
        /*0060*/ 	.word	0xffffffff


	//   ....[14]....
        /*0064*/ 	.word	0xffffffff


	//   ....[15]....
        /*0068*/ 	.word	0xffffffff


	//   ....[16]....
        /*006c*/ 	.word	0xffffffff


	//   ....[17]....
        /*0070*/ 	.word	0xffffffff


	//   ....[18]....
        /*0074*/ 	.word	0xffffffff


	//   ....[19]....
        /*0078*/ 	.word	0xffffffff


	//   ....[20]....
        /*007c*/ 	.word	0xffffffff


	//   ....[21]....
        /*0080*/ 	.word	0xffffffff


	//   ....[22]....
        /*0084*/ 	.word	0xffffffff


	//   ....[23]....
        /*0088*/ 	.word	0xffffffff


	//   ....[24]....
        /*008c*/ 	.word	0xffffffff


	//   ....[25]....
        /*0090*/ 	.word	0xffffffff


	//   ....[26]....
        /*0094*/ 	.word	0xffffffff


	//   ....[27]....
        /*0098*/ 	.word	0xffffffff


	//   ....[28]....
        /*009c*/ 	.word	0xffffffff


	//   ....[29]....
        /*00a0*/ 	.word	0xffffffff


	//   ....[30]....
        /*00a4*/ 	.word	0xffffffff


	//   ....[31]....
        /*00a8*/ 	.word	0xffffffff


	//   ....[32]....
        /*00ac*/ 	.word	0xffffffff


	//   ....[33]....
        /*00b0*/ 	.word	0xffffffff


	//   ....[34]....
        /*00b4*/ 	.word	0xffffffff


	//   ....[35]....
        /*00b8*/ 	.word	0xffffffff


	//   ....[36]....
        /*00bc*/ 	.word	0xffffffff


	//   ....[37]....
        /*00c0*/ 	.word	0xffffffff


	//   ....[38]....
        /*00c4*/ 	.word	0xffffffff


	//   ....[39]....
        /*00c8*/ 	.word	0xffffffff


	//   ....[40]....
        /*00cc*/ 	.word	0xffffffff


	//   ....[41]....
        /*00d0*/ 	.word	0xffffffff


	//   ....[42]....
        /*00d4*/ 	.word	0xffffffff


	//   ....[43]....
        /*00d8*/ 	.word	0xffffffff


	//   ....[44]....
        /*00dc*/ 	.word	0xffffffff


	//   ....[45]....
        /*00e0*/ 	.word	0xffffffff


	//   ....[46]....
        /*00e4*/ 	.word	0xffffffff


	//   ....[47]....
        /*00e8*/ 	.word	0xffffffff


	//   ....[48]....
        /*00ec*/ 	.word	0xffffffff


	//   ....[49]....
        /*00f0*/ 	.word	0xffffffff


	//   ....[50]....
        /*00f4*/ 	.word	0xffffffff


	//   ....[51]....
        /*00f8*/ 	.word	0xffffffff


	//   ....[52]....
        /*00fc*/ 	.word	0xffffffff


	//   ....[53]....
        /*0100*/ 	.word	0xffffffff


	//   ....[54]....
        /*0104*/ 	.word	0xffffffff


	//   ....[55]....
        /*0108*/ 	.word	0xffffffff


	//   ....[56]....
        /*010c*/ 	.word	0xffffffff


	//   ....[57]....
        /*0110*/ 	.word	0xffffffff


	//   ....[58]....
        /*0114*/ 	.word	0xffffffff


	//   ....[59]....
        /*0118*/ 	.word	0xffffffff


	//   ....[60]....
        /*011c*/ 	.word	0xffffffff


	//   ....[61]....
        /*0120*/ 	.word	0xffffffff


	//   ....[62]....
        /*0124*/ 	.word	0xffffffff


	//   ....[63]....
        /*0128*/ 	.word	0xffffffff


	//   ....[64]....
        /*012c*/ 	.word	0xffffffff


	//   ....[65]....
        /*0130*/ 	.word	0xffffffff


	//   ....[66]....
        /*0134*/ 	.word	0xffffffff


	//   ....[67]....
        /*0138*/ 	.word	0xffffffff


	//   ....[68]....
        /*013c*/ 	.word	0xffffffff


	//   ....[69]....
        /*0140*/ 	.word	0xffffffff


	//   ....[70]....
        /*0144*/ 	.word	0xffffffff


	//   ....[71]....
        /*0148*/ 	.word	0xffffffff


	//   ....[72]....
        /*014c*/ 	.word	0xffffffff


	//   ....[73]....
        /*0150*/ 	.word	0xffffffff


	//   ....[74]....
        /*0154*/ 	.word	0xffffffff


	//   ....[75]....
        /*0158*/ 	.word	0xffffffff


	//   ....[76]....
        /*015c*/ 	.word	0xffffffff


	//   ....[77]....
        /*0160*/ 	.word	0xffffffff


	//   ....[78]....
        /*0164*/ 	.word	0xffffffff


	//   ....[79]....
        /*0168*/ 	.word	0xffffffff


	//   ....[80]....
        /*016c*/ 	.word	0xffffffff


	//   ....[81]....
        /*0170*/ 	.word	0xffffffff


	//   ....[82]....
        /*0174*/ 	.word	0xffffffff


	//   ....[83]....
        /*0178*/ 	.word	0xffffffff


	//   ....[84]....
        /*017c*/ 	.word	0xffffffff


	//   ....[85]....
        /*0180*/ 	.word	0xffffffff


	//   ....[86]....
        /*0184*/ 	.word	0xffffffff


	//   ....[87]....
        /*0188*/ 	.word	0xffffffff


	//   ....[88]....
        /*018c*/ 	.word	0xffffffff


	//   ....[89]....
        /*0190*/ 	.word	0xffffffff


	//   ....[90]....
        /*0194*/ 	.word	0xffffffff


	//   ....[91]....
        /*0198*/ 	.word	0xffffffff


	//   ....[92]....
        /*019c*/ 	.word	0xffffffff


	//   ....[93]....
        /*01a0*/ 	.word	0xffffffff


	//   ....[94]....
        /*01a4*/ 	.word	0xffffffff


	//   ....[95]....
        /*01a8*/ 	.word	0xffffffff


	//----- nvinfo : EIATTR_COOP_GROUP_INSTR_OFFSETS
	.align		4
.L_3571:
        /*01ac*/ 	.byte	0x04, 0x28
        /*01ae*/ 	.short	(.L_3573 - .L_3572)


	//   ....[0]....
.L_3572:
        /*01b0*/ 	.word	0x00000d80


	//   ....[1]....
        /*01b4*/ 	.word	0x00000e90


	//   ....[2]....
        /*01b8*/ 	.word	0x00001160


	//   ....[3]....
        /*01bc*/ 	.word	0x000013d0


	//   ....[4]....
        /*01c0*/ 	.word	0x000015e0


	//   ....[5]....
        /*01c4*/ 	.word	0x000017a0


	//   ....[6]....
        /*01c8*/ 	.word	0x00001bc0


	//   ....[7]....
        /*01cc*/ 	.word	0x00002a70


	//   ....[8]....
        /*01d0*/ 	.word	0x00003060


	//   ....[9]....
        /*01d4*/ 	.word	0x00003080


	//   ....[10]....
        /*01d8*/ 	.word	0x00003090


	//   ....[11]....
        /*01dc*/ 	.word	0x000030a0


	//   ....[12]....
        /*01e0*/ 	.word	0x00003160


	//   ....[13]....
        /*01e4*/ 	.word	0x00003180


	//   ....[14]....
        /*01e8*/ 	.word	0x00003190


	//   ....[15]....
        /*01ec*/ 	.word	0x000031a0


	//   ....[16]....
        /*01f0*/ 	.word	0x00003240


	//   ....[17]....
        /*01f4*/ 	.word	0x00003270


	//   ....[18]....
        /*01f8*/ 	.word	0x00003290


	//   ....[19]....
        /*01fc*/ 	.word	0x000032a0


	//   ....[20]....
        /*0200*/ 	.word	0x00003340


	//   ....[21]....
        /*0204*/ 	.word	0x00003370


	//   ....[22]....
        /*0208*/ 	.word	0x00003390


	//   ....[23]....
        /*020c*/ 	.word	0x000033a0


	//   ....[24]....
        /*0210*/ 	.word	0x00003440


	//   ....[25]....
        /*0214*/ 	.word	0x00003470


	//   ....[26]....
        /*0218*/ 	.word	0x00003490


	//   ....[27]....
        /*021c*/ 	.word	0x000034a0


	//   ....[28]....
        /*0220*/ 	.word	0x00003590


	//   ....[29]....
        /*0224*/ 	.word	0x000035d0


	//   ....[30]....
        /*0228*/ 	.word	0x00003620


	//   ....[31]....
        /*022c*/ 	.word	0x00003650


	//   ....[32]....
        /*0230*/ 	.word	0x00003680


	//   ....[33]....
        /*0234*/ 	.word	0x00003690


	//   ....[34]....
        /*0238*/ 	.word	0x00003970


	//   ....[35]....
        /*023c*/ 	.word	0x00003980


	//   ....[36]....
        /*0240*/ 	.word	0x00003990


	//   ....[37]....
        /*0244*/ 	.word	0x000039a0


	//   ....[38]....
        /*0248*/ 	.word	0x00003a90


	//   ....[39]....
        /*024c*/ 	.word	0x00003ab0


	//   ....[40]....
        /*0250*/ 	.word	0x00003ac0


	//   ....[41]....
        /*0254*/ 	.word	0x00003ad0


	//   ....[42]....
        /*0258*/ 	.word	0x00003bc0


	//   ....[43]....
        /*025c*/ 	.word	0x00003be0


	//   ....[44]....
        /*0260*/ 	.word	0x00003bf0


	//   ....[45]....
        /*0264*/ 	.word	0x00003c00


	//   ....[46]....
        /*0268*/ 	.word	0x00003cf0


	//   ....[47]....
        /*026c*/ 	.word	0x00003d10


	//   ....[48]....
        /*0270*/ 	.word	0x00003d20


	//   ....[49]....
        /*0274*/ 	.word	0x00003d30


	//   ....[50]....
        /*0278*/ 	.word	0x00003e20


	//   ....[51]....
        /*027c*/ 	.word	0x00003e40


	//   ....[52]....
        /*0280*/ 	.word	0x00003e50


	//   ....[53]....
        /*0284*/ 	.word	0x00003e60


	//   ....[54]....
        /*0288*/ 	.word	0x00003f40


	//   ....[55]....
        /*028c*/ 	.word	0x00003f70


	//   ....[56]....
        /*0290*/ 	.word	0x00003f80


	//   ....[57]....
        /*0294*/ 	.word	0x00003f90


	//   ....[58]....
        /*0298*/ 	.word	0x00003fa0


	//   ....[59]....
        /*029c*/ 	.word	0x00003fb0


	//   ....[60]....
        /*02a0*/ 	.word	0x00003fc0


	//   ....[61]....
        /*02a4*/ 	.word	0x00003fe0


	//   ....[62]....
        /*02a8*/ 	.word	0x00004000


	//   ....[63]....
        /*02ac*/ 	.word	0x00004030


	//   ....[64]....
        /*02b0*/ 	.word	0x00004eb0


	//   ....[65]....
        /*02b4*/ 	.word	0x00004ef0


	//   ....[66]....
        /*02b8*/ 	.word	0x00004f20


	//   ....[67]....
        /*02bc*/ 	.word	0x00004f30


	//   ....[68]....
        /*02c0*/ 	.word	0x00004f60


	//   ....[69]....
        /*02c4*/ 	.word	0x00004fa0


	//   ....[70]....
        /*02c8*/ 	.word	0x00004fc0


	//   ....[71]....
        /*02cc*/ 	.word	0x00004fd0


	//   ....[72]....
        /*02d0*/ 	.word	0x00004ff0


	//   ....[73]....
        /*02d4*/ 	.word	0x00005020


	//   ....[74]....
        /*02d8*/ 	.word	0x00005040


	//   ....[75]....
        /*02dc*/ 	.word	0x00005060


	//   ....[76]....
        /*02e0*/ 	.word	0x00005080


	//   ....[77]....
        /*02e4*/ 	.word	0x000050b0


	//   ....[78]....
        /*02e8*/ 	.word	0x000050d0


	//   ....[79]....
        /*02ec*/ 	.word	0x000050f0


	//   ....[80]....
        /*02f0*/ 	.word	0x00005110


	//   ....[81]....
        /*02f4*/ 	.word	0x00005140


	//   ....[82]....
        /*02f8*/ 	.word	0x00005160


	//   ....[83]....
        /*02fc*/ 	.word	0x00005180


	//   ....[84]....
        /*0300*/ 	.word	0x00005670


	//   ....[85]....
        /*0304*/ 	.word	0x000059c0


	//   ....[86]....
        /*0308*/ 	.word	0x00005dc0


	//   ....[87]....
        /*030c*/ 	.word	0x00005e10


	//   ....[88]....
        /*0310*/ 	.word	0x00005e60


	//   ....[89]....
        /*0314*/ 	.word	0x00005e90


	//   ....[90]....
        /*0318*/ 	.word	0x00005eb0


	//   ....[91]....
        /*031c*/ 	.word	0x00005f90


	//   ....[92]....
        /*0320*/ 	.word	0x00005fd0


	//   ....[93]....
        /*0324*/ 	.word	0x00006020


	//   ....[94]....
        /*0328*/ 	.word	0x00006050


	//   ....[95]....
        /*032c*/ 	.word	0x00006070


	//----- nvinfo : EIATTR_EXIT_INSTR_OFFSETS
	.align		4
.L_3573:
        /*0330*/ 	.byte	0x04, 0x1c
        /*0332*/ 	.short	(.L_3575 - .L_3574)


	//   ....[0]....
.L_3574:
        /*0334*/ 	.word	0x00006140


	//   ....[1]....
        /*0338*/ 	.word	0x00006440


	//----- nvinfo : EIATTR_MAX_THREADS
	.align		4
.L_3575:
        /*033c*/ 	.byte	0x04, 0x05
        /*033e*/ 	.short	(.L_3577 - .L_3576)
.L_3576:
        /*0340*/ 	.word	0x00000020
        /*0344*/ 	.word	0x00000001
        /*0348*/ 	.word	0x00000001


	//----- nvinfo : EIATTR_CRS_STACK_SIZE
	.align		4
.L_3577:
        /*034c*/ 	.byte	0x04, 0x1e
        /*034e*/ 	.short	(.L_3579 - .L_3578)
.L_3578:
        /*0350*/ 	.word	0x00000000


	//----- nvinfo : EIATTR_CBANK_PARAM_SIZE
	.align		4
.L_3579:
        /*0354*/ 	.byte	0x03, 0x19
        /*0356*/ 	.short	0x01f0


	//----- nvinfo : EIATTR_PARAM_CBANK
	.align		4
        /*0358*/ 	.byte	0x04, 0x0a
        /*035a*/ 	.short	(.L_3581 - .L_3580)
	.align		4
.L_3580:
        /*035c*/ 	.word	index@(.nv.constant0._Z25selective_scan_bwd_kernelI32Selective_Scan_bwd_kernel_traitsILi32ELi4ELb0ELb1ELb0ELb0ELb1EfN3c107complexIfEEEEv12SSMParamsBwd)
        /*0360*/ 	.short	0x0210
        /*0362*/ 	.short	0x01f0


	//----- nvinfo : EIATTR_SW_WAR
	.align		4
.L_3581:
        /*0364*/ 	.byte	0x04, 0x36
        /*0366*/ 	.short	(.L_3583 - .L_3582)
.L_3582:
        /*0368*/ 	.word	0x00000008
.L_3583:


//--------------------- .nv.info._Z25selective_scan_bwd_kernelI32Selective_Scan_bwd_kernel_traitsILi32ELi4ELb0ELb1ELb0ELb1ELb0EfN3c107complexIfEEEEv12SSMParamsBwd --------------------------
	.section	.nv.info._Z25selective_scan_bwd_kernelI32Selective_Scan_bwd_kernel_traitsILi32ELi4ELb0ELb1ELb0ELb1ELb0EfN3c107complexIfEEEEv12SSMParamsBwd,"",@"SHT_CUDA_INFO"
	.sectionflags	@""
	.align	4


	//----- nvinfo : EIATTR_CUDA_API_VERSION
	.align		4
        /*0000*/ 	.byte	0x04, 0x37
        /*0002*/ 	.short	(.L_3585 - .L_3584)
.L_3584:
        /*0004*/ 	.word	0x00000082


	//----- nvinfo : EIATTR_KPARAM_INFO
	.align		4
.L_3585:
        /*0008*/ 	.byte	0x04, 0x17
        /*000a*/ 	.short	(.L_3587 - .L_3586)
.L_3586:
        /*000c*/ 	.word	0x00000000
        /*0010*/ 	.short	0x0000
        /*0012*/ 	.short	0x0000
        /*0014*/ 	.byte	0x00, 0xf0, 0xc1, 0x07


	//----- nvinfo : EIATTR_SPARSE_MMA_MASK
	.align		4
.L_3587:
        /*0018*/ 	.byte	0x03, 0x50
        /*001a*/ 	.short	0x0000


	//----- nvinfo : EIATTR_MAXREG_COUNT
	.align		4
        /*001c*/ 	.byte	0x03, 0x1b
        /*001e*/ 	.short	0x00ff


	//----- nvinfo : EIATTR_NUM_BARRIERS
	.align		4
        /*0020*/ 	.byte	0x02, 0x4c
        /*0022*/ 	.byte	0x01
	.zero		1


	//----- nvinfo : EIATTR_MERCURY_ISA_VERSION
	.align		4
        /*0024*/ 	.byte	0x03, 0x5f
        /*0026*/ 	.short	0x0101


	//----- nvinfo : EIATTR_COOP_GROUP_MASK_REGIDS
	.align		4
        /*0028*/ 	.byte	0x04, 0x29
        /*002a*/ 	.short	(.L_3589 - .L_3588)


	//   ....[0]....
.L_3588:
        /*002c*/ 	.word	0xffffffff


	//   ....[1]....
        /*0030*/ 	.word	0xffffffff


	//   ....[2]....
        /*0034*/ 	.word	0xffffffff


	//   ....[3]....
        /*0038*/ 	.word	0xffffffff


	//   ....[4]....
        /*003c*/ 	.word	0xffffffff


	//   ....[5]....
        /*0040*/ 	.word	0xffffffff


	//   ....[6]....
        /*0044*/ 	.word	0xffffffff


	//   ....[7]....
        /*0048*/ 	.word	0xffffffff


	//   ....[8]....
        /*004c*/ 	.word	0xffffffff


	//   ....[9]....
        /*0050*/ 	.word	0xffffffff


	//   ....[10]....
        /*0054*/ 	.word	0xffffffff


	//   ....[11]....
        /*0058*/ 	.word	0xffffffff


	//   ....[12]....
        /*005c*/ 	.word	0xffffffff


	//   ....[13]....
        /*0060*/ 	.word	0xffffffff


	//   ....[14]....
        /*0064*/ 	.word	0xffffffff


	//   ....[15]....
        /*0068*/ 	.word	0xffffffff


	//   ....[16]....
        /*006c*/ 	.word	0xffffffff


	//   ....[17]....
        /*0070*/ 	.word	0xffffffff


	//   ....[18]....
        /*0074*/ 	.word	0xffffffff


	//   ....[19]....
        /*0078*/ 	.word	0xffffffff


	//   ....[20]....
        /*007c*/ 	.word	0xffffffff


	//   ....[21]....
        /*0080*/ 	.word	0xffffffff


	//   ....[22]....
        /*0084*/ 	.word	0xffffffff


	//   ....[23]....
        /*0088*/ 	.word	0xffffffff


	//   ....[24]....
        /*008c*/ 	.word	0xffffffff


	//   ....[25]....
        /*0090*/ 	.word	0xffffffff


	//   ....[26]....
        /*0094*/ 	.word	0xffffffff


	//   ....[27]....
        /*0098*/ 	.word	0xffffffff


	//   ....[28]....
        /*009c*/ 	.word	0xffffffff


	//   ....[29]....
        /*00a0*/ 	.word	0xffffffff


	//   ....[30]....
        /*00a4*/ 	.word	0xffffffff


	//   ....[31]....
        /*00a8*/ 	.word	0xffffffff


	//   ....[32]....
        /*00ac*/ 	.word	0xffffffff


	//   ....[33]....
        /*00b0*/ 	.word	0xffffffff


	//   ....[34]....
        /*00b4*/ 	.word	0xffffffff


	//   ....[35]....
        /*00b8*/ 	.word	0xffffffff


	//   ....[36]....
        /*00bc*/ 	.word	0xffffffff


	//   ....[37]....
        /*00c0*/ 	.word	0xffffffff


	//   ....[38]....
        /*00c4*/ 	.word	0xffffffff


	//   ....[39]....
        /*00c8*/ 	.word	0xffffffff


	//   ....[40]....
        /*00cc*/ 	.word	0xffffffff


	//   ....[41]....
        /*00d0*/ 	.word	0xffffffff


	//   ....[42]....
        /*00d4*/ 	.word	0xffffffff


	//   ....[43]....
        /*00d8*/ 	.word	0xffffffff


	//   ....[44]....
        /*00dc*/ 	.word	0xffffffff


	//   ....[45]....
        /*00e0*/ 	.word	0xffffffff


	//   ....[46]....
        /*00e4*/ 	.word	0xffffffff


	//   ....[47]....
        /*00e8*/ 	.word	0xffffffff


	//   ....[48]....
        /*00ec*/ 	.word	0xffffffff


	//   ....[49]....
        /*00f0*/ 	.word	0xffffffff


	//   ....[50]....
        /*00f4*/ 	.word	0xffffffff


	//   ....[51]....
        /*00f8*/ 	.word	0xffffffff


	//   ....[52]....
        /*00fc*/ 	.word	0xffffffff


	//   ....[53]....
        /*0100*/ 	.word	0xffffffff


	//   ....[54]....
        /*0104*/ 	.word	0xffffffff


	//   ....[55]....
        /*0108*/ 	.word	0xffffffff


	//   ....[56]....
        /*010c*/ 	.word	0xffffffff


	//   ....[57]....
        /*0110*/ 	.word	0xffffffff


	//   ....[58]....
        /*0114*/ 	.word	0xffffffff


	//   ....[59]....
        /*0118*/ 	.word	0xffffffff


	//   ....[60]....
        /*011c*/ 	.word	0xffffffff


	//   ....[61]....
        /*0120*/ 	.word	0xffffffff


	//   ....[62]....
        /*0124*/ 	.word	0xffffffff


	//   ....[63]....
        /*0128*/ 	.word	0xffffffff


	//   ....[64]....
        /*012c*/ 	.word	0xffffffff


	//   ....[65]....
        /*0130*/ 	.word	0xffffffff


	//   ....[66]....
        /*0134*/ 	.word	0xffffffff


	//   ....[67]....
        /*0138*/ 	.word	0xffffffff


	//   ....[68]....
        /*013c*/ 	.word	0xffffffff


	//   ....[69]....
        /*0140*/ 	.word	0xffffffff


	//   ....[70]....
        /*0144*/ 	.word	0xffffffff


	//   ....[71]....
        /*0148*/ 	.word	0xffffffff


	//   ....[72]....
        /*014c*/ 	.word	0xffffffff


	//   ....[73]....
        /*0150*/ 	.word	0xffffffff


	//   ....[74]....
        /*0154*/ 	.word	0xffffffff


	//   ....[75]....
        /*0158*/ 	.word	0xffffffff


	//   ....[76]....
        /*015c*/ 	.word	0xffffffff


	//   ....[77]....
        /*0160*/ 	.word	0xffffffff


	//   ....[78]....
        /*0164*/ 	.word	0xffffffff


	//   ....[79]....
        /*0168*/ 	.word	0xffffffff


	//   ....[80]....
        /*016c*/ 	.word	0xffffffff


	//   ....[81]....
        /*0170*/ 	.word	0xffffffff


	//   ....[82]....
        /*0174*/ 	.word	0xffffffff


	//   ....[83]....
        /*0178*/ 	.word	0xffffffff


	//   ....[84]....
        /*017c*/ 	.word	0xffffffff


	//   ....[85]....
        /*0180*/ 	.word	0xffffffff


	//   ....[86]....
        /*0184*/ 	.word	0xffffffff


	//   ....[87]....
        /*0188*/ 	.word	0xffffffff


	//   ....[88]....
        /*018c*/ 	.word	0xffffffff


	//   ....[89]....
        /*0190*/ 	.word	0xffffffff


	//   ....[90]....
        /*0194*/ 	.word	0xffffffff


	//   ....[91]....
        /*0198*/ 	.word	0xffffffff


	//   ....[92]....
        /*019c*/ 	.word	0xffffffff


	//----- nvinfo : EIATTR_COOP_GROUP_INSTR_OFFSETS
	.align		4
.L_3589:
        /*01a0*/ 	.byte	0x04, 0x28
        /*01a2*/ 	.short	(.L_3591 - .L_3590)


	//   ....[0]....
.L_3590:
        /*01a4*/ 	.word	0x00000da0


	//   ....[1]....
        /*01a8*/ 	.word	0x00000ec0


	//   ....[2]....
        /*01ac*/ 	.word	0x00001000


	//   ....[3]....
        /*01b0*/ 	.word	0x00002490


	//   ....[4]....
        /*01b4*/ 	.word	0x00002a50


	//   ....[5]....
        /*01b8*/ 	.word	0x00002a70


	//   ....[6]....
        /*01bc*/ 	.word	0x00002a80


	//   ....[7]....
        /*01c0*/ 	.word	0x00002a90


	//   ....[8]....
        /*01c4*/ 	.word	0x00002b40


	//   ....[9]....
        /*01c8*/ 	.word	0x00002b70


	//   ....[10]....
        /*01cc*/ 	.word	0x00002b80


	//   ....[11]....
        /*01d0*/ 	.word	0x00002b90


	//   ....[12]....
        /*01d4*/ 	.word	0x00002c50


	//   ....[13]....
        /*01d8*/ 	.word	0x00002c70


	//   ....[14]....
        /*01dc*/ 	.word	0x00002c80


	//   ....[15]....
        /*01e0*/ 	.word	0x00002c90


	//   ....[16]....
        /*01e4*/ 	.word	0x00002d50


	//   ....[17]....
        /*01e8*/ 	.word	0x00002d70


	//   ....[18]....
        /*01ec*/ 	.word	0x00002d80


	//   ....[19]....
        /*01f0*/ 	.word	0x00002d90


	//   ....[20]....
        /*01f4*/ 	.word	0x00002e50


	//   ....[21]....
        /*01f8*/ 	.word	0x00002e70


	//   ....[22]....
        /*01fc*/ 	.word	0x00002e80


	//   ....[23]....
        /*0200*/ 	.word	0x00002e90


	//   ....[24]....
        /*0204*/ 	.word	0x00003000


	//   ....[25]....
        /*0208*/ 	.word	0x00003030


	//   ....[26]....
        /*020c*/ 	.word	0x00003040


	//   ....[27]....
        /*0210*/ 	.word	0x00003060


	//   ....[28]....
        /*0214*/ 	.word	0x000030a0


	//   ....[29]....
        /*0218*/ 	.word	0x000030b0


	//   ....[30]....
        /*021c*/ 	.word	0x00003360


	//   ....[31]....
        /*0220*/ 	.word	0x00003370


	//   ....[32]....
        /*0224*/ 	.word	0x00003380


	//   ....[33]....
        /*0228*/ 	.word	0x00003390


	//   ....[34]....
        /*022c*/ 	.word	0x00003480


	//   ....[35]....
        /*0230*/ 	.word	0x000034a0


	//   ....[36]....
        /*0234*/ 	.word	0x000034b0


	//   ....[37]....
        /*0238*/ 	.word	0x000034c0


	//   ....[38]....
        /*023c*/ 	.word	0x000035b0


	//   ....[39]....
        /*0240*/ 	.word	0x000035d0


	//   ....[40]....
        /*0244*/ 	.word	0x000035e0


	//   ....[41]....
        /*0248*/ 	.word	0x000035f0


	//   ....[42]....
        /*024c*/ 	.word	0x000036e0


	//   ....[43]....
        /*0250*/ 	.word	0x00003700


	//   ....[44]....
        /*0254*/ 	.word	0x00003710


	//   ....[45]....
        /*0258*/ 	.word	0x00003720


	//   ....[46]....
        /*025c*/ 	.word	0x00003810


	//   ....[47]....
        /*0260*/ 	.word	0x00003830


	//   ....[48]....
        /*0264*/ 	.word	0x00003840


	//   ....[49]....
        /*0268*/ 	.word	0x00003850


	//   ....[50]....
        /*026c*/ 	.word	0x00003930


	//   ....[51]....
        /*0270*/ 	.word	0x00003950


	//   ....[52]....
        /*0274*/ 	.word	0x00003960


	//   ....[53]....
        /*0278*/ 	.word	0x00003970


	//   ....[54]....
        /*027c*/ 	.word	0x00003980


	//   ....[55]....
        /*0280*/ 	.word	0x00003990


	//   ....[56]....
        /*0284*/ 	.word	0x000039a0


	//   ....[57]....
        /*0288*/ 	.word	0x000039c0


	//   ....[58]....
        /*028c*/ 	.word	0x000039e0


	//   ....[59]....
        /*0290*/ 	.word	0x00003a10


	//   ....[60]....
        /*0294*/ 	.word	0x00004880


	//   ....[61]....
        /*0298*/ 	.word	0x000048c0


	//   ....[62]....
        /*029c*/ 	.word	0x000048f0


	//   ....[63]....
        /*02a0*/ 	.word	0x00004900


	//   ....[64]....
        /*02a4*/ 	.word	0x00004930


	//   ....[65]....
        /*02a8*/ 	.word	0x00004950


	//   ....[66]....
        /*02ac*/ 	.word	0x00004970


	//   ....[67]....
        /*02b0*/ 	.word	0x00004990


	//   ....[68]....
        /*02b4*/ 	.word	0x000049c0


	//   ....[69]....
        /*02b8*/ 	.word	0x000049e0


	//   ....[70]....
        /*02bc*/ 	.word	0x00004a00


	//   ....[71]....
        /*02c0*/ 	.word	0x00004a20


	//   ....[72]....
        /*02c4*/ 	.word	0x00004a50


	//   ....[73]....
        /*02c8*/ 	.word	0x00004a70


	//   ....[74]....
        /*02cc*/ 	.word	0x00004a90


	//   ....[75]....
        /*02d0*/ 	.word	0x00004ab0


	//   ....[76]....
        /*02d4*/ 	.word	0x00004ae0


	//   ....[77]....
        /*02d8*/ 	.word	0x00004b00


	//   ....[78]....
        /*02dc*/ 	.word	0x00004b20


	//   ....[79]....
        /*02e0*/ 	.word	0x00004b40


	//   ....[80]....
        /*02e4*/ 	.word	0x000051d0


	//   ....[81]....
        /*02e8*/ 	.word	0x00005210


	//   ....[82]....
        /*02ec*/ 	.word	0x00005720


	//   ....[83]....
        /*02f0*/ 	.word	0x00005b30


	//   ....[84]....
        /*02f4*/ 	.word	0x00005b80


	//   ....[85]....
        /*02f8*/ 	.word	0x00005bd0


	//   ....[86]....
        /*02fc*/ 	.word	0x00005c00


	//   ....[87]....
        /*0300*/ 	.word	0x00005c20


	//   ....[88]....
        /*0304*/ 	.word	0x00005d00


	//   ....[89]....
        /*0308*/ 	.word	0x00005d40


	//   ....[90]....
        /*030c*/ 	.word	0x00005d90


	//   ....[91]....
        /*0310*/ 	.word	0x00005dc0


	//   ....[92]....
        /*0314*/ 	.word	0x00005de0


	//----- nvinfo : EIATTR_EXIT_INSTR_OFFSETS
	.align		4
.L_3591:
        /*0318*/ 	.byte	0x04, 0x1c
        /*031a*/ 	.short	(.L_3593 - .L_3592)


	//   ....[0]....
.L_3592:
        /*031c*/ 	.word	0x00005eb0


	//   ....[1]....
        /*0320*/ 	.word	0x000061b0


	//----- nvinfo : EIATTR_MAX_THREADS
	.align		4
.L_3593:
        /*0324*/ 	.byte	0x04, 0x05
        /*0326*/ 	.short	(.L_3595 - .L_3594)
.L_3594:
        /*0328*/ 	.word	0x00000020
        /*032c*/ 	.word	0x00000001
        /*0330*/ 	.word	0x00000001


	//----- nvinfo : EIATTR_CRS_STACK_SIZE
	.align		4
.L_3595:
        /*0334*/ 	.byte	0x04, 0x1e
        /*0336*/ 	.short	(.L_3597 - .L_3596)
.L_3596:
        /*0338*/ 	.word	0x00000000


	//----- nvinfo : EIATTR_CBANK_PARAM_SIZE
	.align		4
.L_3597:
        /*033c*/ 	.byte	0x03, 0x19
        /*033e*/ 	.short	0x01f0


	//----- nvinfo : EIATTR_PARAM_CBANK
	.align		4
        /*0340*/ 	.byte	0x04, 0x0a
        /*0342*/ 	.short	(.L_3599 - .L_3598)
	.align		4
.L_3598:
        /*0344*/ 	.word	index@(.nv.constant0._Z25selective_scan_bwd_kernelI32Selective_Scan_bwd_kernel_traitsILi32ELi4ELb0ELb1ELb0ELb1ELb0EfN3c107complexIfEEEEv12SSMParamsBwd)
        /*0348*/ 	.short	0x0210
        /*034a*/ 	.short	0x01f0


	//----- nvinfo : EIATTR_SW_WAR
	.align		4
.L_3599:
        /*034c*/ 	.byte	0x04, 0x36
        /*034e*/ 	.short	(.L_3601 - .L_3600)
.L_3600:
        /*0350*/ 	.word	0x00000008
.L_3601:


//--------------------- .nv.info._Z25selective_scan_bwd_kernelI32Selective_Scan_bwd_kernel_traitsILi32ELi4ELb0ELb1ELb0ELb1ELb1EfN3c107complexIfEEEEv12SSMParamsBwd --------------------------
	.section	.nv.info._Z25selective_scan_bwd_kernelI32Selective_Scan_bwd_kernel_traitsILi32ELi4ELb0ELb1ELb0ELb1ELb1EfN3c107complexIfEEEEv12SSMParamsBwd,"",@"SHT_CUDA_INFO"
	.sectionflags	@""
	.align	4


	//----- nvinfo : EIATTR_CUDA_API_VERSION
	.align		4
        /*0000*/ 	.byte	0x04, 0x37
        /*0002*/ 	.short	(.L_3603 - .L_3602)
.L_3602:
        /*0004*/ 	.word	0x00000082


	//----- nvinfo : EIATTR_KPARAM_INFO
	.align		4
.L_3603:
        /*0008*/ 	.byte	0x04, 0x17
        /*000a*/ 	.short	(.L_3605 - .L_3604)
.L_3604:
        /*000c*/ 	.word	0x00000000
        /*0010*/ 	.short	0x0000
        /*0012*/ 	.short	0x0000
        /*0014*/ 	.byte	0x00, 0xf0, 0xc1, 0x07


	//----- nvinfo : EIATTR_SPARSE_MMA_MASK
	.align		4
.L_3605:
        /*0018*/ 	.byte	0x03, 0x50
        /*001a*/ 	.short	0x0000


	//----- nvinfo : EIATTR_MAXREG_COUNT
	.align		4
        /*001c*/ 	.byte	0x03, 0x1b
        /*001e*/ 	.short	0x00ff


	//----- nvinfo : EIATTR_NUM_BARRIERS
	.align		4
        /*0020*/ 	.byte	0x02, 0x4c
        /*0022*/ 	.byte	0x01
	.zero		1


	//----- nvinfo : EIATTR_MERCURY_ISA_VERSION
	.align		4
        /*0024*/ 	.byte	0x03, 0x5f
        /*0026*/ 	.short	0x0101


	//----- nvinfo : EIATTR_COOP_GROUP_MASK_REGIDS
	.align		4
        /*0028*/ 	.byte	0x04, 0x29
        /*002a*/ 	.short	(.L_3607 - .L_3606)


	//   ....[0]....
.L_3606:
        /*002c*/ 	.word	0xffffffff


	//   ....[1]....
        /*0030*/ 	.word	0xffffffff


	//   ....[2]....
        /*0034*/ 	.word	0xffffffff


	//   ....[3]....
        /*0038*/ 	.word	0xffffffff


	//   ....[4]....
        /*003c*/ 	.word	0xffffffff


	//   ....[5]....
        /*0040*/ 	.word	0xffffffff


	//   ....[6]....
        /*0044*/ 	.word	0xffffffff


	//   ....[7]....
        /*0048*/ 	.word	0xffffffff


	//   ....[8]....
        /*004c*/ 	.word	0xffffffff


	//   ....[9]....
        /*0050*/ 	.word	0xffffffff


	//   ....[10]....
        /*0054*/ 	.word	0xffffffff


	//   ....[11]....
        /*0058*/ 	.word	0xffffffff


	//   ....[12]....
        /*005c*/ 	.word	0xffffffff


	//   ....[13]....
        /*0060*/ 	.word	0xffffffff


	//   ....[14]....
        /*0064*/ 	.word	0xffffffff


	//   ....[15]....
        /*0068*/ 	.word	0xffffffff


	//   ....[16]....
        /*006c*/ 	.word	0xffffffff


	//   ....[17]....
        /*0070*/ 	.word	0xffffffff


	//   ....[18]....
        /*0074*/ 	.word	0xffffffff


	//   ....[19]....
        /*0078*/ 	.word	0xffffffff


	//   ....[20]....
        /*007c*/ 	.word	0xffffffff


	//   ....[21]....
        /*0080*/ 	.word	0xffffffff


	//   ....[22]....
        /*0084*/ 	.word	0xffffffff


	//   ....[23]....
        /*0088*/ 	.word	0xffffffff


	//   ....[24]....
        /*008c*/ 	.word	0xffffffff


	//   ....[25]....
        /*0090*/ 	.word	0xffffffff


	//   ....[26]....
        /*0094*/ 	.word	0xffffffff


	//   ....[27]....
        /*0098*/ 	.word	0xffffffff


	//   ....[28]....
        /*009c*/ 	.word	0xffffffff


	//   ....[29]....
        /*00a0*/ 	.word	0xffffffff


	//   ....[30]....
        /*00a4*/ 	.word	0xffffffff


	//   ....[31]....
        /*00a8*/ 	.word	0xffffffff


	//   ....[32]....
        /*00ac*/ 	.word	0xffffffff


	//   ....[33]....
        /*00b0*/ 	.word	0xffffffff


	//   ....[34]....
        /*00b4*/ 	.word	0xffffffff


	//   ....[35]....
        /*00b8*/ 	.word	0xffffffff


	//   ....[36]....
        /*00bc*/ 	.word	0xffffffff


	//   ....[37]....
        /*00c0*/ 	.word	0xffffffff


	//   ....[38]....
        /*00c4*/ 	.word	0xffffffff


	//   ....[39]....
        /*00c8*/ 	.word	0xffffffff


	//   ....[40]....
        /*00cc*/ 	.word	0xffffffff


	//   ....[41]....
        /*00d0*/ 	.word	0xffffffff


	//   ....[42]....
        /*00d4*/ 	.word	0xffffffff


	//   ....[43]....
        /*00d8*/ 	.word	0xffffffff


	//   ....[44]....
        /*00dc*/ 	.word	0xffffffff


	//   ....[45]....
        /*00e0*/ 	.word	0xffffffff


	//   ....[46]....
        /*00e4*/ 	.word	0xffffffff


	//   ....[47]....
        /*00e8*/ 	.word	0xffffffff


	//   ....[48]....
        /*00ec*/ 	.word	0xffffffff


	//   ....[49]....
        /*00f0*/ 	.word	0xffffffff


	//   ....[50]....
        /*00f4*/ 	.word	0xffffffff


	//   ....[51]....
        /*00f8*/ 	.word	0xffffffff


	//   ....[52]....
        /*00fc*/ 	.word	0xffffffff


	//   ....[53]....
        /*0100*/ 	.word	0xffffffff


	//   ....[54]....
        /*0104*/ 	.word	0xffffffff


	//   ....[55]....
        /*0108*/ 	.word	0xffffffff


	//   ....[56]....
        /*010c*/ 	.word	0xffffffff


	//   ....[57]....
        /*0110*/ 	.word	0xffffffff


	//   ....[58]....
        /*0114*/ 	.word	0xffffffff


	//   ....[59]....
        /*0118*/ 	.word	0xffffffff


	//   ....[60]....
        /*011c*/ 	.word	0xffffffff


	//   ....[61]....
        /*0120*/ 	.word	0xffffffff


	//   ....[62]....
        /*0124*/ 	.word	0xffffffff


	//   ....[63]....
        /*0128*/ 	.word	0xffffffff


	//   ....[64]....
        /*012c*/ 	.word	0xffffffff


	//   ....[65]....
        /*0130*/ 	.word	0xffffffff


	//   ....[66]....
        /*0134*/ 	.word	0xffffffff


	//   ....[67]....
        /*0138*/ 	.word	0xffffffff


	//   ....[68]....
        /*013c*/ 	.word	0xffffffff


	//   ....[69]....
        /*0140*/ 	.word	0xffffffff


	//   ....[70]....
        /*0144*/ 	.word	0xffffffff


	//   ....[71]....
        /*0148*/ 	.word	0xffffffff


	//   ....[72]....
        /*014c*/ 	.word	0xffffffff


	//   ....[73]....
        /*0150*/ 	.word	0xffffffff


	//   ....[74]....
        /*0154*/ 	.word	0xffffffff


	//   ....[75]....
        /*0158*/ 	.word	0xffffffff


	//   ....[76]....
        /*015c*/ 	.word	0xffffffff


	//   ....[77]....
        /*0160*/ 	.word	0xffffffff


	//   ....[78]....
        /*0164*/ 	.word	0xffffffff


	//   ....[79]....
        /*0168*/ 	.word	0xffffffff


	//   ....[80]....
        /*016c*/ 	.word	0xffffffff


	//   ....[81]....
        /*0170*/ 	.word	0xffffffff


	//   ....[82]....
        /*0174*/ 	.word	0xffffffff


	//   ....[83]....
        /*0178*/ 	.word	0xffffffff


	//   ....[84]....
        /*017c*/ 	.word	0xffffffff


	//   ....[85]....
        /*0180*/ 	.word	0xffffffff


	//   ....[86]....
        /*0184*/ 	.word	0xffffffff


	//   ....[87]....
        /*0188*/ 	.word	0xffffffff


	//   ....[88]....
        /*018c*/ 	.word	0xffffffff


	//   ....[89]....
        /*0190*/ 	.word	0xffffffff


	//   ....[90]....
        /*0194*/ 	.word	0xffffffff


	//   ....[91]....
        /*0198*/ 	.word	0xffffffff


	//   ....[92]....
        /*019c*/ 	.word	0xffffffff


	//   ....[93]....
        /*01a0*/ 	.word	0xffffffff


	//   ....[94]....
        /*01a4*/ 	.word	0xffffffff


	//   ....[95]....
        /*01a8*/ 	.word	0xffffffff


	//   ....[96]....
        /*01ac*/ 	.word	0xffffffff


	//----- nvinfo : EIATTR_COOP_GROUP_INSTR_OFFSETS
	.align		4
.L_3607:
        /*01b0*/ 	.byte	0x04, 0x28
        /*01b2*/ 	.short	(.L_3609 - .L_3608)


	//   ....[0]....
.L_3608:
        /*01b4*/ 	.word	0x00000d30


	//   ....[1]....
        /*01b8*/ 	.word	0x00000e80


	//   ....[2]....
        /*01bc*/ 	.word	0x00001050


	//   ....[3]....
        /*01c0*/ 	.word	0x00001cd0


	//   ....[4]....
        /*01c4*/ 	.word	0x00001ee0


	//   ....[5]....
        /*01c8*/ 	.word	0x00002090


	//   ....[6]....
        /*01cc*/ 	.word	0x000024c0


	//   ....[7]....
        /*01d0*/ 	.word	0x00003370


	//   ....[8]....
        /*01d4*/ 	.word	0x000039d0


	//   ....[9]....
        /*01d8*/ 	.word	0x000039f0


	//   ....[10]....
        /*01dc*/ 	.word	0x00003a00


	//   ....[11]....
        /*01e0*/ 	.word	0x00003a10


	//   ....[12]....
        /*01e4*/ 	.word	0x00003ad0


	//   ....[13]....
        /*01e8*/ 	.word	0x00003af0


	//   ....[14]....
        /*01ec*/ 	.word	0x00003b00


	//   ....[15]....
        /*01f0*/ 	.word	0x00003b10


	//   ....[16]....
        /*01f4*/ 	.word	0x00003bd0


	//   ....[17]....
        /*01f8*/ 	.word	0x00003bf0


	//   ....[18]....
        /*01fc*/ 	.word	0x00003c00


	//   ....[19]....
        /*0200*/ 	.word	0x00003c10


	//   ....[20]....
        /*0204*/ 	.word	0x00003cd0


	//   ....[21]....
        /*0208*/ 	.word	0x00003cf0


	//   ....[22]....
        /*020c*/ 	.word	0x00003d00


	//   ....[23]....
        /*0210*/ 	.word	0x00003d10


	//   ....[24]....
        /*0214*/ 	.word	0x00003dd0


	//   ....[25]....
        /*0218*/ 	.word	0x00003df0


	//   ....[26]....
        /*021c*/ 	.word	0x00003e00


	//   ....[27]....
        /*0220*/ 	.word	0x00003e10


	//   ....[28]....
        /*0224*/ 	.word	0x00003e20


	//   ....[29]....
        /*0228*/ 	.word	0x00003e40


	//   ....[30]....
        /*022c*/ 	.word	0x00003f10


	//   ....[31]....
        /*0230*/ 	.word	0x00003f40


	//   ....[32]....
        /*0234*/ 	.word	0x00003f50


	//   ....[33]....
        /*0238*/ 	.word	0x00003f60


	//   ....[34]....
        /*023c*/ 	.word	0x00004240


	//   ....[35]....
        /*0240*/ 	.word	0x00004250


	//   ....[36]....
        /*0244*/ 	.word	0x00004260


	//   ....[37]....
        /*0248*/ 	.word	0x00004270


	//   ....[38]....
        /*024c*/ 	.word	0x00004360


	//   ....[39]....
        /*0250*/ 	.word	0x00004380


	//   ....[40]....
        /*0254*/ 	.word	0x00004390


	//   ....[41]....
        /*0258*/ 	.word	0x000043a0


	//   ....[42]....
        /*025c*/ 	.word	0x00004490


	//   ....[43]....
        /*0260*/ 	.word	0x000044b0


	//   ....[44]....
        /*0264*/ 	.word	0x000044c0


	//   ....[45]....
        /*0268*/ 	.word	0x000044d0


	//   ....[46]....
        /*026c*/ 	.word	0x000045c0


	//   ....[47]....
        /*0270*/ 	.word	0x000045e0


	//   ....[48]....
        /*0274*/ 	.word	0x000045f0


	//   ....[49]....
        /*0278*/ 	.word	0x00004600


	//   ....[50]....
        /*027c*/ 	.word	0x000046f0


	//   ....[51]....
        /*0280*/ 	.word	0x00004710


	//   ....[52]....
        /*0284*/ 	.word	0x00004720


	//   ....[53]....
        /*0288*/ 	.word	0x00004730


	//   ....[54]....
        /*028c*/ 	.word	0x00004810


	//   ....[55]....
        /*0290*/ 	.word	0x00004840


	//   ....[56]....
        /*0294*/ 	.word	0x00004850


	//   ....[57]....
        /*0298*/ 	.word	0x00004860


	//   ....[58]....
        /*029c*/ 	.word	0x00004870


	//   ....[59]....
        /*02a0*/ 	.word	0x00004880


	//   ....[60]....
        /*02a4*/ 	.word	0x00004890


	//   ....[61]....
        /*02a8*/ 	.word	0x000048b0


	//   ....[62]....
        /*02ac*/ 	.word	0x000048d0


	//   ....[63]....
        /*02b0*/ 	.word	0x00004910


	//   ....[64]....
        /*02b4*/ 	.word	0x000057e0


	//   ....[65]....
        /*02b8*/ 	.word	0x00005820


	//   ....[66]....
        /*02bc*/ 	.word	0x00005850


	//   ....[67]....
        /*02c0*/ 	.word	0x00005860


	//   ....[68]....
        /*02c4*/ 	.word	0x00005890


	//   ....[69]....
        /*02c8*/ 	.word	0x000058b0


	//   ....[70]....
        /*02cc*/ 	.word	0x000058d0


	//   ....[71]....
        /*02d0*/ 	.word	0x000058f0


	//   ....[72]....
        /*02d4*/ 	.word	0x00005920


	//   ....[73]....
        /*02d8*/ 	.word	0x00005940


	//   ....[74]....
        /*02dc*/ 	.word	0x00005960


	//   ....[75]....
        /*02e0*/ 	.word	0x00005980


	//   ....[76]....
        /*02e4*/ 	.word	0x000059b0


	//   ....[77]....
        /*02e8*/ 	.word	0x000059d0


	//   ....[78]....
        /*02ec*/ 	.word	0x000059f0


	//   ....[79]....
        /*02f0*/ 	.word	0x00005a10


	//   ....[80]....
        /*02f4*/ 	.word	0x00005a40


	//   ....[81]....
        /*02f8*/ 	.word	0x00005a60


	//   ....[82]....
        /*02fc*/ 	.word	0x00005a80


	//   ....[83]....
        /*0300*/ 	.word	0x00005aa0


	//   ....[84]....
        /*0304*/ 	.word	0x000060f0


	//   ....[85]....
        /*0308*/ 	.word	0x00006130


	//   ....[86]....
        /*030c*/ 	.word	0x00006650


	//   ....[87]....
        /*0310*/ 	.word	0x00006a40


	//   ....[88]....
        /*0314*/ 	.word	0x00006a90


	//   ....[89]....
        /*0318*/ 	.word	0x00006ae0


	//   ....[90]....
        /*031c*/ 	.word	0x00006b10


	//   ....[91]....
        /*0320*/ 	.word	0x00006b30


	//   ....[92]....
        /*0324*/ 	.word	0x00006c10


	//   ....[93]....
        /*0328*/ 	.word	0x00006c50


	//   ....[94]....
        /*032c*/ 	.word	0x00006ca0


	//   ....[95]....
        /*0330*/ 	.word	0x00006cd0


	//   ....[96]....
        /*0334*/ 	.word	0x00006cf0


	//----- nvinfo : EIATTR_EXIT_INSTR_OFFSETS
	.align		4
.L_3609:
        /*0338*/ 	.byte	0x04, 0x1c
        /*033a*/ 	.short	(.L_3611 - .L_3610)


	//   ....[0]....
.L_3610:
        /*033c*/ 	.word	0x00006dc0


	//   ....[1]....
        /*0340*/ 	.word	0x000070c0


	//----- nvinfo : EIATTR_MAX_THREADS
	.align		4
.L_3611:
        /*0344*/ 	.byte	0x04, 0x05
        /*0346*/ 	.short	(.L_3613 - .L_3612)
.L_3612:
        /*0348*/ 	.word	0x00000020
        /*034c*/ 	.word	0x00000001
        /*0350*/ 	.word	0x00000001


	//----- nvinfo : EIATTR_CRS_STACK_SIZE
	.align		4
.L_3613:
        /*0354*/ 	.byte	0x04, 0x1e
        /*0356*/ 	.short	(.L_3615 - .L_3614)
.L_3614:
        /*0358*/ 	.word	0x00000000


	//----- nvinfo : EIATTR_CBANK_PARAM_SIZE
	.align		4
.L_3615:
        /*035c*/ 	.byte	0x03, 0x19
        /*035e*/ 	.short	0x01f0


	//----- nvinfo : EIATTR_PARAM_CBANK
	.align		4
        /*0360*/ 	.byte	0x04, 0x0a
        /*0362*/ 	.short	(.L_3617 - .L_3616)
	.align		4
.L_3616:
        /*0364*/ 	.word	index@(.nv.constant0._Z25selective_scan_bwd_kernelI32Selective_Scan_bwd_kernel_traitsILi32ELi4ELb0ELb1ELb0ELb1ELb1EfN3c107complexIfEEEEv12SSMParamsBwd)
        /*0368*/ 	.short	0x0210
        /*036a*/ 	.short	0x01f0


	//----- nvinfo : EIATTR_SW_WAR
	.align		4
.L_3617:
        /*036c*/ 	.byte	0x04, 0x36
        /*036e*/ 	.short	(.L_3619 - .L_3618)
.L_3618:
        /*0370*/ 	.word	0x00000008
.L_3619:


//--------------------- .nv.info._Z25selective_scan_bwd_kernelI32Selective_Scan_bwd_kernel_traitsILi32ELi4ELb0ELb1ELb1ELb0ELb0EfN3c107complexIfEEEEv12SSMParamsBwd --------------------------
	.section	.nv.info._Z25selective_scan_bwd_kernelI32Selective_Scan_bwd_kernel_traitsILi32ELi4ELb0ELb1ELb1ELb0ELb0EfN3c107complexIfEEEEv12SSMParamsBwd,"",@"SHT_CUDA_INFO"
	.sectionflags	@""
	.align	4


	//----- nvinfo : EIATTR_CUDA_API_VERSION
	.align		4
        /*0000*/ 	.byte	0x04, 0x37
        /*0002*/ 	.short	(.L_3621 - .L_3620)
.L_3620:
        /*0004*/ 	.word	0x00000082


	//----- nvinfo : EIATTR_KPARAM_INFO
	.align		4
.L_3621:
        /*0008*/ 	.byte	0x04, 0x17
        /*000a*/ 	.short	(.L_3623 - .L_3622)
.L_3622:
        /*000c*/ 	.word	0x00000000
        /*0010*/ 	.short	0x0000
        /*0012*/ 	.short	0x0000
        /*0014*/ 	.byte	0x00, 0xf0, 0xc1, 0x07


	//----- nvinfo : EIATTR_SPARSE_MMA_MASK
	.align		4
.L_3623:
        /*0018*/ 	.byte	0x03, 0x50
        /*001a*/ 	.short	0x0000


	//----- nvinfo : EIATTR_MAXREG_COUNT
	.align		4
        /*001c*/ 	.byte	0x03, 0x1b
        /*001e*/ 	.short	0x00ff


	//----- nvinfo : EIATTR_NUM_BARRIERS
	.align		4
        /*0020*/ 	.byte	0x02, 0x4c
        /*0022*/ 	.byte	0x01
	.zero		1


	//----- nvinfo : EIATTR_MERCURY_ISA_VERSION
	.align		4
        /*0024*/ 	.byte	0x03, 0x5f
        /*0026*/ 	.short	0x0101


	//----- nvinfo : EIATTR_COOP_GROUP_MASK_REGIDS
	.align		4
        /*0028*/ 	.byte	0x04, 0x29
        /*002a*/ 	.short	(.L_3625 - .L_3624)


	//   ....[0]....
.L_3624:
        /*002c*/ 	.word	0xffffffff


	//   ....[1]....
        /*0030*/ 	.word	0xffffffff


	//   ....[2]....
        /*0034*/ 	.word	0xffffffff


	//   ....[3]....
        /*0038*/ 	.word	0xffffffff


	//   ....[4]....
        /*003c*/ 	.word	0xffffffff


	//   ....[5]....
        /*0040*/ 	.word	0xffffffff


	//   ....[6]....
        /*0044*/ 	.word	0xffffffff


	//   ....[7]....
        /*0048*/ 	.word	0xffffffff


	//   ....[8]....
        /*004c*/ 	.word	0xffffffff


	//   ....[9]....
        /*0050*/ 	.word	0xffffffff


	//   ....[10]....
        /*0054*/ 	.word	0xffffffff


	//   ....[11]....
        /*0058*/ 	.word	0xffffffff


	//   ....[12]....
        /*005c*/ 	.word	0xffffffff


	//   ....[13]....
        /*0060*/ 	.word	0xffffffff


	//   ....[14]....
        /*0064*/ 	.word	0xffffffff


	//   ....[15]....
        /*0068*/ 	.word	0xffffffff


	//   ....[16]....
        /*006c*/ 	.word	0xffffffff


	//   ....[17]....
        /*0070*/ 	.word	0xffffffff


	//   ....[18]....
        /*0074*/ 	.word	0xffffffff


	//   ....[19]....
        /*0078*/ 	.word	0xffffffff


	//   ....[20]....
        /*007c*/ 	.word	0xffffffff


	//   ....[21]....
        /*0080*/ 	.word	0xffffffff


	//   ....[22]....
        /*0084*/ 	.word	0xffffffff


	//   ....[23]....
        /*0088*/ 	.word	0xffffffff


	//   ....[24]....
        /*008c*/ 	.word	0xffffffff


	//   ....[25]....
        /*0090*/ 	.word	0xffffffff


	//   ....[26]....
        /*0094*/ 	.word	0xffffffff


	//   ....[27]....
        /*0098*/ 	.word	0xffffffff


	//   ....[28]....
        /*009c*/ 	.word	0xffffffff


	//   ....[29]....
        /*00a0*/ 	.word	0xffffffff


	//   ....[30]....
        /*00a4*/ 	.word	0xffffffff


	//   ....[31]....
        /*00a8*/ 	.word	0xffffffff


	//   ....[32]....
        /*00ac*/ 	.word	0xffffffff


	//   ....[33]....
        /*00b0*/ 	.word	0xffffffff


	//   ....[34]....
        /*00b4*/ 	.word	0xffffffff


	//   ....[35]....
        /*00b8*/ 	.word	0xffffffff


	//   ....[36]....
        /*00bc*/ 	.word	0xffffffff


	//   ....[37]....
        /*00c0*/ 	.word	0xffffffff


	//   ....[38]....
        /*00c4*/ 	.word	0xffffffff


	//   ....[39]....
        /*00c8*/ 	.word	0xffffffff


	//   ....[40]....
        /*00cc*/ 	.word	0xffffffff


	//   ....[41]....
        /*00d0*/ 	.word	0xffffffff


	//   ....[42]....
        /*00d4*/ 	.word	0xffffffff


	//   ....[43]....
        /*00d8*/ 	.word	0xffffffff


	//   ....[44]....
        /*00dc*/ 	.word	0xffffffff


	//   ....[45]....
        /*00e0*/ 	.word	0xffffffff


	//   ....[46]....
        /*00e4*/ 	.word	0xffffffff


	//   ....[47]....
        /*00e8*/ 	.word	0xffffffff


	//   ....[48]....
        /*00ec*/ 	.word	0xffffffff


	//   ....[49]....
        /*00f0*/ 	.word	0xffffffff


	//   ....[50]....
        /*00f4*/ 	.word	0xffffffff


	//   ....[51]....
        /*00f8*/ 	.word	0xffffffff


	//   ....[52]....
        /*00fc*/ 	.word	0xffffffff


	//   ....[53]....
        /*0100*/ 	.word	0xffffffff


	//   ....[54]....
        /*0104*/ 	.word	0xffffffff


	//   ....[55]....
        /*0108*/ 	.word	0xffffffff


	//   ....[56]....
        /*010c*/ 	.word	0xffffffff


	//   ....[57]....
        /*0110*/ 	.word	0xffffffff


	//   ....[58]....
        /*0114*/ 	.word	0xffffffff


	//   ....[59]....
        /*0118*/ 	.word	0xffffffff


	//   ....[60]....
        /*011c*/ 	.word	0xffffffff


	//   ....[61]....
        /*0120*/ 	.word	0xffffffff


	//   ....[62]....
        /*0124*/ 	.word	0xffffffff


	//   ....[63]....
        /*0128*/ 	.word	0xffffffff


	//   ....[64]....
        /*012c*/ 	.word	0xffffffff


	//   ....[65]....
        /*0130*/ 	.word	0xffffffff


	//   ....[66]....
        /*0134*/ 	.word	0xffffffff


	//   ....[67]....
        /*0138*/ 	.word	0xffffffff


	//   ....[68]....
        /*013c*/ 	.word	0xffffffff


	//   ....[69]....
        /*0140*/ 	.word	0xffffffff


	//   ....[70]....
        /*0144*/ 	.word	0xffffffff


	//   ....[71]....
        /*0148*/ 	.word	0xffffffff


	//   ....[72]....
        /*014c*/ 	.word	0xffffffff


	//   ....[73]....
        /*0150*/ 	.word	0xffffffff


	//   ....[74]....
        /*0154*/ 	.word	0xffffffff


	//   ....[75]....
        /*0158*/ 	.word	0xffffffff


	//   ....[76]....
        /*015c*/ 	.word	0xffffffff


	//   ....[77]....
        /*0160*/ 	.word	0xffffffff


	//   ....[78]....
        /*0164*/ 	.word	0xffffffff


	//   ....[79]....
        /*0168*/ 	.word	0xffffffff


	//   ....[80]....
        /*016c*/ 	.word	0xffffffff


	//   ....[81]....
        /*0170*/ 	.word	0xffffffff


	//   ....[82]....
        /*0174*/ 	.word	0xffffffff


	//----- nvinfo : EIATTR_COOP_GROUP_INSTR_OFFSETS
	.align		4
.L_3625:
        /*0178*/ 	.byte	0x04, 0x28
        /*017a*/ 	.short	(.L_3627 - .L_3626)


	//   ....[0]....
.L_3626:
        /*017c*/ 	.word	0x00000d90


	//   ....[1]....
        /*0180*/ 	.word	0x00000ee0


	//   ....[2]....
        /*0184*/ 	.word	0x00000fb0


	//   ....[3]....
        /*0188*/ 	.word	0x00001c40


	//   ....[4]....
        /*018c*/ 	.word	0x00001f90


	//   ....[5]....
        /*0190*/ 	.word	0x00002580


	//   ....[6]....
        /*0194*/ 	.word	0x000025c0


	//   ....[7]....
        /*0198*/ 	.word	0x00002600


	//   ....[8]....
        /*019c*/ 	.word	0x00002630


	//   ....[9]....
        /*01a0*/ 	.word	0x00002640


	//   ....[10]....
        /*01a4*/ 	.word	0x00002650


	//   ....[11]....
        /*01a8*/ 	.word	0x000026f0


	//   ....[12]....
        /*01ac*/ 	.word	0x00002720


	//   ....[13]....
        /*01b0*/ 	.word	0x00002740


	//   ....[14]....
        /*01b4*/ 	.word	0x00002750


	//   ....[15]....
        /*01b8*/ 	.word	0x000027f0


	//   ....[16]....
        /*01bc*/ 	.word	0x00002820


	//   ....[17]....
        /*01c0*/ 	.word	0x00002840


	//   ....[18]....
        /*01c4*/ 	.word	0x00002850


	//   ....[19]....
        /*01c8*/ 	.word	0x00002900


	//   ....[20]....
        /*01cc*/ 	.word	0x00002940


	//   ....[21]....
        /*01d0*/ 	.word	0x00002980


	//   ....[22]....
        /*01d4*/ 	.word	0x000029c0


	//   ....[23]....
        /*01d8*/ 	.word	0x00002b20


	//   ....[24]....
        /*01dc*/ 	.word	0x00002b60


	//   ....[25]....
        /*01e0*/ 	.word	0x00002ba0


	//   ....[26]....
        /*01e4*/ 	.word	0x00002be0


	//   ....[27]....
        /*01e8*/ 	.word	0x00002ce0


	//   ....[28]....
        /*01ec*/ 	.word	0x00002d50


	//   ....[29]....
        /*01f0*/ 	.word	0x00002dd0


	//   ....[30]....
        /*01f4*/ 	.word	0x00002df0


	//   ....[31]....
        /*01f8*/ 	.word	0x00002e00


	//   ....[32]....
        /*01fc*/ 	.word	0x00002e10


	//   ....[33]....
        /*0200*/ 	.word	0x00002e20


	//   ....[34]....
        /*0204*/ 	.word	0x00002e30


	//   ....[35]....
        /*0208*/ 	.word	0x00002f10


	//   ....[36]....
        /*020c*/ 	.word	0x00002f30


	//   ....[37]....
        /*0210*/ 	.word	0x00002f40


	//   ....[38]....
        /*0214*/ 	.word	0x00002f50


	//   ....[39]....
        /*0218*/ 	.word	0x00003030


	//   ....[40]....
        /*021c*/ 	.word	0x00003050


	//   ....[41]....
        /*0220*/ 	.word	0x00003060


	//   ....[42]....
        /*0224*/ 	.word	0x00003070


	//   ....[43]....
        /*0228*/ 	.word	0x00003150


	//   ....[44]....
        /*022c*/ 	.word	0x00003170


	//   ....[45]....
        /*0230*/ 	.word	0x00003180


	//   ....[46]....
        /*0234*/ 	.word	0x00003190


	//   ....[47]....
        /*0238*/ 	.word	0x00003270


	//   ....[48]....
        /*023c*/ 	.word	0x00003290


	//   ....[49]....
        /*0240*/ 	.word	0x000032a0


	//   ....[50]....
        /*0244*/ 	.word	0x000032b0


	//   ....[51]....
        /*0248*/ 	.word	0x00003390


	//   ....[52]....
        /*024c*/ 	.word	0x000033d0


	//   ....[53]....
        /*0250*/ 	.word	0x00003400


	//   ....[54]....
        /*0254*/ 	.word	0x00003440


	//   ....[55]....
        /*0258*/ 	.word	0x00003470


	//   ....[56]....
        /*025c*/ 	.word	0x000034a0


	//   ....[57]....
        /*0260*/ 	.word	0x000034d0


	//   ....[58]....
        /*0264*/ 	.word	0x00003530


	//   ....[59]....
        /*0268*/ 	.word	0x00003570


	//   ....[60]....
        /*026c*/ 	.word	0x000035a0


	//   ....[61]....
        /*0270*/ 	.word	0x00004790


	//   ....[62]....
        /*0274*/ 	.word	0x000047d0


	//   ....[63]....
        /*0278*/ 	.word	0x00004820


	//   ....[64]....
        /*027c*/ 	.word	0x00004840


	//   ....[65]....
        /*0280*/ 	.word	0x000048c0


	//   ....[66]....
        /*0284*/ 	.word	0x000048f0


	//   ....[67]....
        /*0288*/ 	.word	0x00004920


	//   ....[68]....
        /*028c*/ 	.word	0x00004940


	//   ....[69]....
        /*0290*/ 	.word	0x00004980


	//   ....[70]....
        /*0294*/ 	.word	0x000049c0


	//   ....[71]....
        /*0298*/ 	.word	0x00004e20


	//   ....[72]....
        /*029c*/ 	.word	0x000051a0


	//   ....[73]....
        /*02a0*/ 	.word	0x000055d0


	//   ....[74]....
        /*02a4*/ 	.word	0x00005620


	//   ....[75]....
        /*02a8*/ 	.word	0x00005670


	//   ....[76]....
        /*02ac*/ 	.word	0x000056a0


	//   ....[77]....
        /*02b0*/ 	.word	0x000056c0


	//   ....[78]....
        /*02b4*/ 	.word	0x000057a0


	//   ....[79]....
        /*02b8*/ 	.word	0x000057e0


	//   ....[80]....
        /*02bc*/ 	.word	0x00005830


	//   ....[81]....
        /*02c0*/ 	.word	0x00005860


	//   ....[82]....
        /*02c4*/ 	.word	0x00005880


	//----- nvinfo : EIATTR_EXIT_INSTR_OFFSETS
	.align		4
.L_3627:
        /*02c8*/ 	.byte	0x04, 0x1c
        /*02ca*/ 	.short	(.L_3629 - .L_3628)


	//   ....[0]....
.L_3628:
        /*02cc*/ 	.word	0x00005950


	//   ....[1]....
        /*02d0*/ 	.word	0x00005b10


	//----- nvinfo : EIATTR_MAX_THREADS
	.align		4
.L_3629:
        /*02d4*/ 	.byte	0x04, 0x05
        /*02d6*/ 	.short	(.L_3631 - .L_3630)
.L_3630:
        /*02d8*/ 	.word	0x00000020
        /*02dc*/ 	.word	0x00000001
        /*02e0*/ 	.word	0x00000001


	//----- nvinfo : EIATTR_CRS_STACK_SIZE
	.align		4
.L_3631:
        /*02e4*/ 	.byte	0x04, 0x1e
        /*02e6*/ 	.short	(.L_3633 - .L_3632)
.L_3632:
        /*02e8*/ 	.word	0x00000000


	//----- nvinfo : EIATTR_CBANK_PARAM_SIZE
	.align		4
.L_3633:
        /*02ec*/ 	.byte	0x03, 0x19
        /*02ee*/ 	.short	0x01f0


	//----- nvinfo : EIATTR_PARAM_CBANK
	.align		4
        /*02f0*/ 	.byte	0x04, 0x0a
        /*02f2*/ 	.short	(.L_3635 - .L_3634)
	.align		4
.L_3634:
        /*02f4*/ 	.word	index@(.nv.constant0._Z25selective_scan_bwd_kernelI32Selective_Scan_bwd_kernel_traitsILi32ELi4ELb0ELb1ELb1ELb0ELb0EfN3c107complexIfEEEEv12SSMParamsBwd)
        /*02f8*/ 	.short	0x0210
        /*02fa*/ 	.short	0x01f0


	//----- nvinfo : EIATTR_SW_WAR
	.align		4
.L_3635:
        /*02fc*/ 	.byte	0x04, 0x36
        /*02fe*/ 	.short	(.L_3637 - .L_3636)
.L_3636:
        /*0300*/ 	.word	0x00000008
.L_3637:


//--------------------- .nv.info._Z25selective_scan_bwd_kernelI32Selective_Scan_bwd_kernel_traitsILi32ELi4ELb0ELb1ELb1ELb0ELb1EfN3c107complexIfEEEEv12SSMParamsBwd --------------------------
	.section	.nv.info._Z25selective_scan_bwd_kernelI32Selective_Scan_bwd_kernel_traitsILi32ELi4ELb0ELb1ELb1ELb0ELb1EfN3c107complexIfEEEEv12SSMParamsBwd,"",@"SHT_CUDA_INFO"
	.sectionflags	@""
	.align	4


	//----- nvinfo : EIATTR_CUDA_API_VERSION
	.align		4
        /*0000*/ 	.byte	0x04, 0x37
        /*0002*/ 	.short	(.L_3639 - .L_3638)
.L_3638:
        /*0004*/ 	.word	0x00000082


	//----- nvinfo : EIATTR_KPARAM_INFO
	.align		4
.L_3639:
        /*0008*/ 	.byte	0x04, 0x17
        /*000a*/ 	.short	(.L_3641 - .L_3640)
.L_3640:
        /*000c*/ 	.word	0x00000000
        /*0010*/ 	.short	0x0000
        /*0012*/ 	.short	0x0000
        /*0014*/ 	.byte	0x00, 0xf0, 0xc1, 0x07


	//----- nvinfo : EIATTR_SPARSE_MMA_MASK
	.align		4
.L_3641:
        /*0018*/ 	.byte	0x03, 0x50
        /*001a*/ 	.short	0x0000


	//----- nvinfo : EIATTR_MAXREG_COUNT
	.align		4
        /*001c*/ 	.byte	0x03, 0x1b
        /*001e*/ 	.short	0x00ff


	//----- nvinfo : EIATTR_NUM_BARRIERS
	.align		4
        /*0020*/ 	.byte	0x02, 0x4c
        /*0022*/ 	.byte	0x01
	.zero		1


	//----- nvinfo : EIATTR_MERCURY_ISA_VERSION
	.align		4
        /*0024*/ 	.byte	0x03, 0x5f
        /*0026*/ 	.short	0x0101


	//----- nvinfo : EIATTR_COOP_GROUP_MASK_REGIDS
	.align		4
        /*0028*/ 	.byte	0x04, 0x29
        /*002a*/ 	.short	(.L_3643 - .L_3642)


	//   ....[0]....
.L_3642:
        /*002c*/ 	.word	0xffffffff


	//   ....[1]....
        /*0030*/ 	.word	0xffffffff


	//   ....[2]....
        /*0034*/ 	.word	0xffffffff


	//   ....[3]....
        /*0038*/ 	.word	0xffffffff


	//   ....[4]....
        /*003c*/ 	.word	0xffffffff


	//   ....[5]....
        /*0040*/ 	.word	0xffffffff


	//   ....[6]....
        /*0044*/ 	.word	0xffffffff


	//   ....[7]....
        /*0048*/ 	.word	0xffffffff


	//   ....[8]....
        /*004c*/ 	.word	0xffffffff


	//   ....[9]....
        /*0050*/ 	.word	0xffffffff


	//   ....[10]....
        /*0054*/ 	.word	0xffffffff


	//   ....[11]....
        /*0058*/ 	.word	0xffffffff


	//   ....[12]....
        /*005c*/ 	.word	0xffffffff


	//   ....[13]....
        /*0060*/ 	.word	0xffffffff


	//   ....[14]....
        /*0064*/ 	.word	0xffffffff


	//   ....[15]....
        /*0068*/ 	.word	0xffffffff


	//   ....[16]....
        /*006c*/ 	.word	0xffffffff


	//   ....[17]....
        /*0070*/ 	.word	0xffffffff


	//   ....[18]....
        /*0074*/ 	.word	0xffffffff


	//   ....[19]....
        /*0078*/ 	.word	0xffffffff


	//   ....[20]....
        /*007c*/ 	.word	0xffffffff


	//   ....[21]....
        /*0080*/ 	.word	0xffffffff


	//   ....[22]....
        /*0084*/ 	.word	0xffffffff


	//   ....[23]....
        /*0088*/ 	.word	0xffffffff


	//   ....[24]....
        /*008c*/ 	.word	0xffffffff


	//   ....[25]....
        /*0090*/ 	.word	0xffffffff


	//   ....[26]....
        /*0094*/ 	.word	0xffffffff


	//   ....[27]....
        /*0098*/ 	.word	0xffffffff


	//   ....[28]....
        /*009c*/ 	.word	0xffffffff


	//   ....[29]....
        /*00a0*/ 	.word	0xffffffff


	//   ....[30]....
        /*00a4*/ 	.word	0xffffffff


	//   ....[31]....
        /*00a8*/ 	.word	0xffffffff


	//   ....[32]....
        /*00ac*/ 	.word	0xffffffff


	//   ....[33]....
        /*00b0*/ 	.word	0xffffffff


	//   ....[34]....
        /*00b4*/ 	.word	0xffffffff


	//   ....[35]....
        /*00b8*/ 	.word	0xffffffff


	//   ....[36]....
        /*00bc*/ 	.word	0xffffffff


	//   ....[37]....
        /*00c0*/ 	.word	0xffffffff


	//   ....[38]....
        /*00c4*/ 	.word	0xffffffff


	//   ....[39]....
        /*00c8*/ 	.word	0xffffffff


	//   ....[40]....
        /*00cc*/ 	.word	0xffffffff


	//   ....[41]....
        /*00d0*/ 	.word	0xffffffff


	//   ....[42]....
        /*00d4*/ 	.word	0xffffffff


	//   ....[43]....
        /*00d8*/ 	.word	0xffffffff


	//   ....[44]....
        /*00dc*/ 	.word	0xffffffff


	//   ....[45]....
        /*00e0*/ 	.word	0xffffffff


	//   ....[46]....
        /*00e4*/ 	.word	0xffffffff


	//   ....[47]....
        /*00e8*/ 	.word	0xffffffff


	//   ....[48]....
        /*00ec*/ 	.word	0xffffffff


	//   ....[49]....
        /*00f0*/ 	.word	0xffffffff


	//   ....[50]....
        /*00f4*/ 	.word	0xffffffff


	//   ....[51]....
        /*00f8*/ 	.word	0xffffffff


	//   ....[52]....
        /*00fc*/ 	.word	0xffffffff


	//   ....[53]....
        /*0100*/ 	.word	0xffffffff


	//   ....[54]....
        /*0104*/ 	.word	0xffffffff


	//   ....[55]....
        /*0108*/ 	.word	0xffffffff


	//   ....[56]....
        /*010c*/ 	.word	0xffffffff


	//   ....[57]....
        /*0110*/ 	.word	0xffffffff


	//   ....[58]....
        /*0114*/ 	.word	0xffffffff


	//   ....[59]....
        /*0118*/ 	.word	0xffffffff


	//   ....[60]....
        /*011c*/ 	.word	0xffffffff


	//   ....[61]....
        /*0120*/ 	.word	0xffffffff


	//   ....[62]....
        /*0124*/ 	.word	0xffffffff


	//   ....[63]....
        /*0128*/ 	.word	0xffffffff


	//   ....[64]....
        /*012c*/ 	.word	0xffffffff


	//   ....[65]....
        /*0130*/ 	.word	0xffffffff


	//   ....[66]....
        /*0134*/ 	.word	0xffffffff


	//   ....[67]....
        /*0138*/ 	.word	0xffffffff


	//   ....[68]....
        /*013c*/ 	.word	0xffffffff


	//   ....[69]....
        /*0140*/ 	.word	0xffffffff


	//   ....[70]....
        /*0144*/ 	.word	0xffffffff


	//   ....[71]....
        /*0148*/ 	.word	0xffffffff


	//   ....[72]....
        /*014c*/ 	.word	0xffffffff


	//   ....[73]....
        /*0150*/ 	.word	0xffffffff


	//   ....[74]....
        /*0154*/ 	.word	0xffffffff


	//   ....[75]....
        /*0158*/ 	.word	0xffffffff


	//   ....[76]....
        /*015c*/ 	.word	0xffffffff


	//   ....[77]....
        /*0160*/ 	.word	0xffffffff


	//   ....[78]....
        /*0164*/ 	.word	0xffffffff


	//   ....[79]....
        /*0168*/ 	.word	0xffffffff


	//   ....[80]....
        /*016c*/ 	.word	0xffffffff


	//   ....[81]....
        /*0170*/ 	.word	0xffffffff


	//   ....[82]....
        /*0174*/ 	.word	0xffffffff


	//   ....[83]....
        /*0178*/ 	.word	0xffffffff


	//   ....[84]....
        /*017c*/ 	.word	0xffffffff


	//   ....[85]....
        /*0180*/ 	.word	0xffffffff


	//   ....[86]....
        /*0184*/ 	.word	0xffffffff


	//----- nvinfo : EIATTR_COOP_GROUP_INSTR_OFFSETS
	.align		4
.L_3643:
        /*0188*/ 	.byte	0x04, 0x28
        /*018a*/ 	.short	(.L_3645 - .L_3644)


	//   ....[0]....
.L_3644:
        /*018c*/ 	.word	0x00000de0


	//   ....[1]....
        /*0190*/ 	.word	0x00000f00


	//   ....[2]....
        /*0194*/ 	.word	0x00001190


	//   ....[3]....
        /*0198*/ 	.word	0x00001420


	//   ....[4]....
        /*019c*/ 	.word	0x000015d0


	//   ....[5]....
        /*01a0*/ 	.word	0x000017c0


	//   ....[6]....
        /*01a4*/ 	.word	0x00001bf0


	//   ....[7]....
        /*01a8*/ 	.word	0x00002b70


	//   ....[8]....
        /*01ac*/ 	.word	0x00002ee0


	//   ....[9]....
        /*01b0*/ 	.word	0x000034a0


	//   ....[10]....
        /*01b4*/ 	.word	0x000034e0


	//   ....[11]....
        /*01b8*/ 	.word	0x00003520


	//   ....[12]....
        /*01bc*/ 	.word	0x00003560


	//   ....[13]....
        /*01c0*/ 	.word	0x000035f0


	//   ....[14]....
        /*01c4*/ 	.word	0x00003620


	//   ....[15]....
        /*01c8*/ 	.word	0x00003640


	//   ....[16]....
        /*01cc*/ 	.word	0x00003660


	//   ....[17]....
        /*01d0*/ 	.word	0x000036f0


	//   ....[18]....
        /*01d4*/ 	.word	0x00003720


	//   ....[19]....
        /*01d8*/ 	.word	0x00003740


	//   ....[20]....
        /*01dc*/ 	.word	0x00003760


	//   ....[21]....
        /*01e0*/ 	.word	0x00003800


	//   ....[22]....
        /*01e4*/ 	.word	0x00003820


	//   ....[23]....
        /*01e8*/ 	.word	0x00003850


	//   ....[24]....
        /*01ec*/ 	.word	0x00003860


	//   ....[25]....
        /*01f0*/ 	.word	0x00003900


	//   ....[26]....
        /*01f4*/ 	.word	0x00003940


	//   ....[27]....
        /*01f8*/ 	.word	0x00003980


	//   ....[28]....
        /*01fc*/ 	.word	0x000039c0


	//   ....[29]....
        /*0200*/ 	.word	0x00003ac0


	//   ....[30]....
        /*0204*/ 	.word	0x00003b60


	//   ....[31]....
        /*0208*/ 	.word	0x00003ba0


	//   ....[32]....
        /*020c*/ 	.word	0x00003be0


	//   ....[33]....
        /*0210*/ 	.word	0x00003c60


	//   ....[34]....
        /*0214*/ 	.word	0x00003ca0


	//   ....[35]....
        /*0218*/ 	.word	0x00003cd0


	//   ....[36]....
        /*021c*/ 	.word	0x00003d40


	//   ....[37]....
        /*0220*/ 	.word	0x00003d70


	//   ....[38]....
        /*0224*/ 	.word	0x00003d80


	//   ....[39]....
        /*0228*/ 	.word	0x00003e70


	//   ....[40]....
        /*022c*/ 	.word	0x00003ea0


	//   ....[41]....
        /*0230*/ 	.word	0x00003ed0


	//   ....[42]....
        /*0234*/ 	.word	0x00003ee0


	//   ....[43]....
        /*0238*/ 	.word	0x00003fc0


	//   ....[44]....
        /*023c*/ 	.word	0x00003fe0


	//   ....[45]....
        /*0240*/ 	.word	0x00003ff0


	//   ....[46]....
        /*0244*/ 	.word	0x00004000


	//   ....[47]....
        /*0248*/ 	.word	0x000040e0


	//   ....[48]....
        /*024c*/ 	.word	0x00004100


	//   ....[49]....
        /*0250*/ 	.word	0x00004110


	//   ....[50]....
        /*0254*/ 	.word	0x00004120


	//   ....[51]....
        /*0258*/ 	.word	0x00004200


	//   ....[52]....
        /*025c*/ 	.word	0x00004220


	//   ....[53]....
        /*0260*/ 	.word	0x00004230


	//   ....[54]....
        /*0264*/ 	.word	0x00004240


	//   ....[55]....
        /*0268*/ 	.word	0x00004320


	//   ....[56]....
        /*026c*/ 	.word	0x00004360


	//   ....[57]....
        /*0270*/ 	.word	0x000043a0


	//   ....[58]....
        /*0274*/ 	.word	0x000043e0


	//   ....[59]....
        /*0278*/ 	.word	0x00004420


	//   ....[60]....
        /*027c*/ 	.word	0x00004460


	//   ....[61]....
        /*0280*/ 	.word	0x000044a0


	//   ....[62]....
        /*0284*/ 	.word	0x00004500


	//   ....[63]....
        /*0288*/ 	.word	0x00004520


	//   ....[64]....
        /*028c*/ 	.word	0x00004580


	//   ....[65]....
        /*0290*/ 	.word	0x00005700


	//   ....[66]....
        /*0294*/ 	.word	0x00005740


	//   ....[67]....
        /*0298*/ 	.word	0x000057a0


	//   ....[68]....
        /*029c*/ 	.word	0x000057c0


	//   ....[69]....
        /*02a0*/ 	.word	0x00005830


	//   ....[70]....
        /*02a4*/ 	.word	0x00005850


	//   ....[71]....
        /*02a8*/ 	.word	0x00005880


	//   ....[72]....
        /*02ac*/ 	.word	0x000058a0


	//   ....[73]....
        /*02b0*/ 	.word	0x000058e0


	//   ....[74]....
        /*02b4*/ 	.word	0x00005920


	//   ....[75]....
        /*02b8*/ 	.word	0x00005d40


	//   ....[76]....
        /*02bc*/ 	.word	0x000060d0


	//   ....[77]....
        /*02c0*/ 	.word	0x000064e0


	//   ....[78]....
        /*02c4*/ 	.word	0x00006530


	//   ....[79]....
        /*02c8*/ 	.word	0x00006580


	//   ....[80]....
        /*02cc*/ 	.word	0x000065b0


	//   ....[81]....
        /*02d0*/ 	.word	0x000065d0


	//   ....[82]....
        /*02d4*/ 	.word	0x000066b0


	//   ....[83]....
        /*02d8*/ 	.word	0x000066f0


	//   ....[84]....
        /*02dc*/ 	.word	0x00006740


	//   ....[85]....
        /*02e0*/ 	.word	0x00006770


	//   ....[86]....
        /*02e4*/ 	.word	0x00006790


	//----- nvinfo : EIATTR_EXIT_INSTR_OFFSETS
	.align		4
.L_3645:
        /*02e8*/ 	.byte	0x04, 0x1c
        /*02ea*/ 	.short	(.L_3647 - .L_3646)


	//   ....[0]....
.L_3646:
        /*02ec*/ 	.word	0x00006860


	//   ....[1]....
        /*02f0*/ 	.word	0x00006a20


	//----- nvinfo : EIATTR_MAX_THREADS
	.align		4
.L_3647:
        /*02f4*/ 	.byte	0x04, 0x05
        /*02f6*/ 	.short	(.L_3649 - .L_3648)
.L_3648:
        /*02f8*/ 	.word	0x00000020
        /*02fc*/ 	.word	0x00000001
        /*0300*/ 	.word	0x00000001


	//----- nvinfo : EIATTR_CRS_STACK_SIZE
	.align		4
.L_3649:
        /*0304*/ 	.byte	0x04, 0x1e
        /*0306*/ 	.short	(.L_3651 - .L_3650)
.L_3650:
        /*0308*/ 	.word	0x00000000


	//----- nvinfo : EIATTR_CBANK_PARAM_SIZE
	.align		4
.L_3651:
        /*030c*/ 	.byte	0x03, 0x19
        /*030e*/ 	.short	0x01f0


	//----- nvinfo : EIATTR_PARAM_CBANK
	.align		4
        /*0310*/ 	.byte	0x04, 0x0a
        /*0312*/ 	.short	(.L_3653 - .L_3652)
	.align		4
.L_3652:
        /*0314*/ 	.word	index@(.nv.constant0._Z25selective_scan_bwd_kernelI32Selective_Scan_bwd_kernel_traitsILi32ELi4ELb0ELb1ELb1ELb0ELb1EfN3c107complexIfEEEEv12SSMParamsBwd)
        /*0318*/ 	.short	0x0210
        /*031a*/ 	.short	0x01f0


	//----- nvinfo : EIATTR_SW_WAR
	.align		4
.L_3653:
        /*031c*/ 	.byte	0x04, 0x36
        /*031e*/ 	.short	(.L_3655 - .L_3654)
.L_3654:
        /*0320*/ 	.word	0x00000008
.L_3655:


//--------------------- .nv.info._Z25selective_scan_bwd_kernelI32Selective_Scan_bwd_kernel_traitsILi32ELi4ELb0ELb1ELb1ELb1ELb0EfN3c107complexIfEEEEv12SSMParamsBwd --------------------------
	.section	.nv.info._Z25selective_scan_bwd_kernelI32Selective_Scan_bwd_kernel_traitsILi32ELi4ELb0ELb1ELb1ELb1ELb0EfN3c107complexIfEEEEv12SSMParamsBwd,"",@"SHT_CUDA_INFO"
	.sectionflags	@""
	.align	4


	//----- nvinfo : EIATTR_CUDA_API_VERSION
	.align		4
        /*0000*/ 	.byte	0x04, 0x37
        /*0002*/ 	.short	(.L_3657 - .L_3656)
.L_3656:
        /*0004*/ 	.word	0x00000082


	//----- nvinfo : EIATTR_KPARAM_INFO
	.align		4
.L_3657:
        /*0008*/ 	.byte	0x04, 0x17
        /*000a*/ 	.short	(.L_3659 - .L_3658)
.L_3658:
        /*000c*/ 	.word	0x00000000
        /*0010*/ 	.short	0x0000
        /*0012*/ 	.short	0x0000
        /*0014*/ 	.byte	0x00, 0xf0, 0xc1, 0x07


	//----- nvinfo : EIATTR_SPARSE_MMA_MASK
	.align		4
.L_3659:
        /*0018*/ 	.byte	0x03, 0x50
        /*001a*/ 	.short	0x0000


	//----- nvinfo : EIATTR_MAXREG_COUNT
	.align		4
        /*001c*/ 	.byte	0x03, 0x1b
        /*001e*/ 	.short	0x00ff


	//----- nvinfo : EIATTR_NUM_BARRIERS
	.align		4
        /*0020*/ 	.byte	0x02, 0x4c
        /*0022*/ 	.byte	0x01
	.zero		1


	//----- nvinfo : EIATTR_MERCURY_ISA_VERSION
	.align		4
        /*0024*/ 	.byte	0x03, 0x5f
        /*0026*/ 	.short	0x0101


	//----- nvinfo : EIATTR_COOP_GROUP_MASK_REGIDS
	.align		4
        /*0028*/ 	.byte	0x04, 0x29
        /*002a*/ 	.short	(.L_3661 - .L_3660)


	//   ....[0]....
.L_3660:
        /*002c*/ 	.word	0xffffffff


	//   ....[1]....
        /*0030*/ 	.word	0xffffffff


	//   ....[2]....
        /*0034*/ 	.word	0xffffffff


	//   ....[3]....
        /*0038*/ 	.word	0xffffffff


	//   ....[4]....
        /*003c*/ 	.word	0xffffffff


	//   ....[5]....
        /*0040*/ 	.word	0xffffffff


	//   ....[6]....
        /*0044*/ 	.word	0xffffffff


	//   ....[7]....
        /*0048*/ 	.word	0xffffffff


	//   ....[8]....
        /*004c*/ 	.word	0xffffffff


	//   ....[9]....
        /*0050*/ 	.word	0xffffffff


	//   ....[10]....
        /*0054*/ 	.word	0xffffffff


	//   ....[11]....
        /*0058*/ 	.word	0xffffffff


	//   ....[12]....
        /*005c*/ 	.word	0xffffffff


	//   ....[13]....
        /*0060*/ 	.word	0xffffffff


	//   ....[14]....
        /*0064*/ 	.word	0xffffffff


	//   ....[15]....
        /*0068*/ 	.word	0xffffffff


	//   ....[16]....
        /*006c*/ 	.word	0xffffffff


	//   ....[17]....
        /*0070*/ 	.word	0xffffffff


	//   ....[18]....
        /*0074*/ 	.word	0xffffffff


	//   ....[19]....
        /*0078*/ 	.word	0xffffffff


	//   ....[20]....
        /*007c*/ 	.word	0xffffffff


	//   ....[21]....
        /*0080*/ 	.word	0xffffffff


	//   ....[22]....
        /*0084*/ 	.word	0xffffffff


	//   ....[23]....
        /*0088*/ 	.word	0xffffffff


	//   ....[24]....
        /*008c*/ 	.word	0xffffffff


	//   ....[25]....
        /*0090*/ 	.word	0xffffffff


	//   ....[26]....
        /*0094*/ 	.word	0xffffffff


	//   ....[27]....
        /*0098*/ 	.word	0xffffffff


	//   ....[28]....
        /*009c*/ 	.word	0xffffffff


	//   ....[29]....
        /*00a0*/ 	.word	0xffffffff


	//   ....[30]....
        /*00a4*/ 	.word	0xffffffff


	//   ....[31]....
        /*00a8*/ 	.word	0xffffffff


	//   ....[32]....
        /*00ac*/ 	.word	0xffffffff


	//   ....[33]....
        /*00b0*/ 	.word	0xffffffff


	//   ....[34]....
        /*00b4*/ 	.word	0xffffffff


	//   ....[35]....
        /*00b8*/ 	.word	0xffffffff


	//   ....[36]....
        /*00bc*/ 	.word	0xffffffff


	//   ....[37]....
        /*00c0*/ 	.word	0xffffffff


	//   ....[38]....
        /*00c4*/ 	.word	0xffffffff


	//   ....[39]....
        /*00c8*/ 	.word	0xffffffff


	//   ....[40]....
        /*00cc*/ 	.word	0xffffffff


	//   ....[41]....
        /*00d0*/ 	.word	0xffffffff


	//   ....[42]....
        /*00d4*/ 	.word	0xffffffff


	//   ....[43]....
        /*00d8*/ 	.word	0xffffffff


	//   ....[44]....
        /*00dc*/ 	.word	0xffffffff


	//   ....[45]....
        /*00e0*/ 	.word	0xffffffff


	//   ....[46]....
        /*00e4*/ 	.word	0xffffffff


	//   ....[47]....
        /*00e8*/ 	.word	0xffffffff


	//   ....[48]....
        /*00ec*/ 	.word	0xffffffff


	//   ....[49]....
        /*00f0*/ 	.word	0xffffffff


	//   ....[50]....
        /*00f4*/ 	.word	0xffffffff


	//   ....[51]....
        /*00f8*/ 	.word	0xffffffff


	//   ....[52]....
        /*00fc*/ 	.word	0xffffffff


	//   ....[53]....
        /*0100*/ 	.word	0xffffffff


	//   ....[54]....
        /*0104*/ 	.word	0xffffffff


	//   ....[55]....
        /*0108*/ 	.word	0xffffffff


	//   ....[56]....
        /*010c*/ 	.word	0xffffffff


	//   ....[57]....
        /*0110*/ 	.word	0xffffffff


	//   ....[58]....
        /*0114*/ 	.word	0xffffffff


	//   ....[59]....
        /*0118*/ 	.word	0xffffffff


	//   ....[60]....
        /*011c*/ 	.word	0xffffffff


	//   ....[61]....
        /*0120*/ 	.word	0xffffffff


	//   ....[62]....
        /*0124*/ 	.word	0xffffffff


	//   ....[63]....
        /*0128*/ 	.word	0xffffffff


	//   ....[64]....
        /*012c*/ 	.word	0xffffffff


	//   ....[65]....
        /*0130*/ 	.word	0xffffffff


	//   ....[66]....
        /*0134*/ 	.word	0xffffffff


	//   ....[67]....
        /*0138*/ 	.word	0xffffffff


	//   ....[68]....
        /*013c*/ 	.word	0xffffffff


	//   ....[69]....
        /*0140*/ 	.word	0xffffffff


	//   ....[70]....
        /*0144*/ 	.word	0xffffffff


	//   ....[71]....
        /*0148*/ 	.word	0xffffffff


	//   ....[72]....
        /*014c*/ 	.word	0xffffffff


	//   ....[73]....
        /*0150*/ 	.word	0xffffffff


	//   ....[74]....
        /*0154*/ 	.word	0xffffffff


	//   ....[75]....
        /*0158*/ 	.word	0xffffffff


	//   ....[76]....
        /*015c*/ 	.word	0xffffffff


	//   ....[77]....
        /*0160*/ 	.word	0xffffffff


	//   ....[78]....
        /*0164*/ 	.word	0xffffffff


	//   ....[79]....
        /*0168*/ 	.word	0xffffffff


	//   ....[80]....
        /*016c*/ 	.word	0xffffffff


	//   ....[81]....
        /*0170*/ 	.word	0xffffffff


	//   ....[82]....
        /*0174*/ 	.word	0xffffffff


	//   ....[83]....
        /*0178*/ 	.word	0xffffffff


	//----- nvinfo : EIATTR_COOP_GROUP_INSTR_OFFSETS
	.align		4
.L_3661:
        /*017c*/ 	.byte	0x04, 0x28
        /*017e*/ 	.short	(.L_3663 - .L_3662)


	//   ....[0]....
.L_3662:
        /*0180*/ 	.word	0x00000d50


	//   ....[1]....
        /*0184*/ 	.word	0x00000ec0


	//   ....[2]....
        /*0188*/ 	.word	0x00001000


	//   ....[3]....
        /*018c*/ 	.word	0x00002570


	//   ....[4]....
        /*0190*/ 	.word	0x00002890


	//   ....[5]....
        /*0194*/ 	.word	0x00002e70


	//   ....[6]....
        /*0198*/ 	.word	0x00002eb0


	//   ....[7]....
        /*019c*/ 	.word	0x00002ef0


	//   ....[8]....
        /*01a0*/ 	.word	0x00002f30


	//   ....[9]....
        /*01a4*/ 	.word	0x00002f60


	//   ....[10]....
        /*01a8*/ 	.word	0x00003000


	//   ....[11]....
        /*01ac*/ 	.word	0x00003030


	//   ....[12]....
        /*01b0*/ 	.word	0x00003050


	//   ....[13]....
        /*01b4*/ 	.word	0x00003060


	//   ....[14]....
        /*01b8*/ 	.word	0x00003120


	//   ....[15]....
        /*01bc*/ 	.word	0x00003140


	//   ....[16]....
        /*01c0*/ 	.word	0x00003150


	//   ....[17]....
        /*01c4*/ 	.word	0x00003160


	//   ....[18]....
        /*01c8*/ 	.word	0x00003200


	//   ....[19]....
        /*01cc*/ 	.word	0x00003240


	//   ....[20]....
        /*01d0*/ 	.word	0x00003280


	//   ....[21]....
        /*01d4*/ 	.word	0x000032c0


	//   ....[22]....
        /*01d8*/ 	.word	0x000033d0


	//   ....[23]....
        /*01dc*/ 	.word	0x00003420


	//   ....[24]....
        /*01e0*/ 	.word	0x00003460


	//   ....[25]....
        /*01e4*/ 	.word	0x000034a0


	//   ....[26]....
        /*01e8*/ 	.word	0x00003670


	//   ....[27]....
        /*01ec*/ 	.word	0x000036b0


	//   ....[28]....
        /*01f0*/ 	.word	0x000036c0


	//   ....[29]....
        /*01f4*/ 	.word	0x000036d0


	//   ....[30]....
        /*01f8*/ 	.word	0x000036e0


	//   ....[31]....
        /*01fc*/ 	.word	0x000036f0


	//   ....[32]....
        /*0200*/ 	.word	0x00003700


	//   ....[33]....
        /*0204*/ 	.word	0x00003710


	//   ....[34]....
        /*0208*/ 	.word	0x00003720


	//   ....[35]....
        /*020c*/ 	.word	0x00003800


	//   ....[36]....
        /*0210*/ 	.word	0x00003820


	//   ....[37]....
        /*0214*/ 	.word	0x00003830


	//   ....[38]....
        /*0218*/ 	.word	0x00003840


	//   ....[39]....
        /*021c*/ 	.word	0x00003920


	//   ....[40]....
        /*0220*/ 	.word	0x00003940


	//   ....[41]....
        /*0224*/ 	.word	0x00003950


	//   ....[42]....
        /*0228*/ 	.word	0x00003960


	//   ....[43]....
        /*022c*/ 	.word	0x00003a40


	//   ....[44]....
        /*0230*/ 	.word	0x00003a60


	//   ....[45]....
        /*0234*/ 	.word	0x00003a70


	//   ....[46]....
        /*0238*/ 	.word	0x00003a80


	//   ....[47]....
        /*023c*/ 	.word	0x00003b60


	//   ....[48]....
        /*0240*/ 	.word	0x00003b90


	//   ....[49]....
        /*0244*/ 	.word	0x00003ba0


	//   ....[50]....
        /*0248*/ 	.word	0x00003bb0


	//   ....[51]....
        /*024c*/ 	.word	0x00003ca0


	//   ....[52]....
        /*0250*/ 	.word	0x00003ce0


	//   ....[53]....
        /*0254*/ 	.word	0x00003d20


	//   ....[54]....
        /*0258*/ 	.word	0x00003d60


	//   ....[55]....
        /*025c*/ 	.word	0x00003da0


	//   ....[56]....
        /*0260*/ 	.word	0x00003de0


	//   ....[57]....
        /*0264*/ 	.word	0x00003e10


	//   ....[58]....
        /*0268*/ 	.word	0x00003e60


	//   ....[59]....
        /*026c*/ 	.word	0x00003ea0


	//   ....[60]....
        /*0270*/ 	.word	0x00004010


	//   ....[61]....
        /*0274*/ 	.word	0x000050b0


	//   ....[62]....
        /*0278*/ 	.word	0x000050f0


	//   ....[63]....
        /*027c*/ 	.word	0x00005140


	//   ....[64]....
        /*0280*/ 	.word	0x00005160


	//   ....[65]....
        /*0284*/ 	.word	0x000051b0


	//   ....[66]....
        /*0288*/ 	.word	0x000051d0


	//   ....[67]....
        /*028c*/ 	.word	0x00005200


	//   ....[68]....
        /*0290*/ 	.word	0x00005220


	//   ....[69]....
        /*0294*/ 	.word	0x00005260


	//   ....[70]....
        /*0298*/ 	.word	0x000052a0


	//   ....[71]....
        /*029c*/ 	.word	0x000058b0


	//   ....[72]....
        /*02a0*/ 	.word	0x000058f0


	//   ....[73]....
        /*02a4*/ 	.word	0x00005dd0


	//   ....[74]....
        /*02a8*/ 	.word	0x000061e0


	//   ....[75]....
        /*02ac*/ 	.word	0x00006230


	//   ....[76]....
        /*02b0*/ 	.word	0x00006280


	//   ....[77]....
        /*02b4*/ 	.word	0x000062b0


	//   ....[78]....
        /*02b8*/ 	.word	0x000062d0


	//   ....[79]....
        /*02bc*/ 	.word	0x000063b0


	//   ....[80]....
        /*02c0*/ 	.word	0x000063f0


	//   ....[81]....
        /*02c4*/ 	.word	0x00006440


	//   ....[82]....
        /*02c8*/ 	.word	0x00006470


	//   ....[83]....
        /*02cc*/ 	.word	0x00006490


	//----- nvinfo : EIATTR_EXIT_INSTR_OFFSETS
	.align		4
.L_3663:
        /*02d0*/ 	.byte	0x04, 0x1c
        /*02d2*/ 	.short	(.L_3665 - .L_3664)


	//   ....[0]....
.L_3664:
        /*02d4*/ 	.word	0x00006560


	//   ....[1]....
        /*02d8*/ 	.word	0x00006720


	//----- nvinfo : EIATTR_MAX_THREADS
	.align		4
.L_3665:
        /*02dc*/ 	.byte	0x04, 0x05
        /*02de*/ 	.short	(.L_3667 - .L_3666)
.L_3666:
        /*02e0*/ 	.word	0x00000020
        /*02e4*/ 	.word	0x00000001
        /*02e8*/ 	.word	0x00000001


	//----- nvinfo : EIATTR_CRS_STACK_SIZE
	.align		4
.L_3667:
        /*02ec*/ 	.byte	0x04, 0x1e
        /*02ee*/ 	.short	(.L_3669 - .L_3668)
.L_3668:
        /*02f0*/ 	.word	0x00000000


	//----- nvinfo : EIATTR_CBANK_PARAM_SIZE
	.align		4
.L_3669:
        /*02f4*/ 	.byte	0x03, 0x19
        /*02f6*/ 	.short	0x01f0


	//----- nvinfo : EIATTR_PARAM_CBANK
	.align		4
        /*02f8*/ 	.byte	0x04, 0x0a
        /*02fa*/ 	.short	(.L_3671 - .L_3670)
	.align		4
.L_3670:
        /*02fc*/ 	.word	index@(.nv.constant0._Z25selective_scan_bwd_kernelI32Selective_Scan_bwd_kernel_traitsILi32ELi4ELb0ELb1ELb1ELb1ELb0EfN3c107complexIfEEEEv12SSMParamsBwd)
        /*0300*/ 	.short	0x0210
        /*0302*/ 	.short	0x01f0


	//----- nvinfo : EIATTR_SW_WAR
	.align		4
.L_3671:
        /*0304*/ 	.byte	0x04, 0x36
        /*0306*/ 	.short	(.L_3673 - .L_3672)
.L_3672:
        /*0308*/ 	.word	0x00000008
.L_3673:


//--------------------- .nv.info._Z25selective_scan_bwd_kernelI32Selective_Scan_bwd_kernel_traitsILi32ELi4ELb0ELb1ELb1ELb1ELb1EfN3c107complexIfEEEEv12SSMParamsBwd --------------------------
	.section	.nv.info._Z25selective_scan_bwd_kernelI32Selective_Scan_bwd_kernel_traitsILi32ELi4ELb0ELb1ELb1ELb1ELb1EfN3c107complexIfEEEEv12SSMParamsBwd,"",@"SHT_CUDA_INFO"
	.sectionflags	@""
	.align	4


	//----- nvinfo : EIATTR_CUDA_API_VERSION
	.align		4
        /*0000*/ 	.byte	0x04, 0x37
        /*0002*/ 	.short	(.L_3675 - .L_3674)
.L_3674:
        /*0004*/ 	.word	0x00000082


	//----- nvinfo : EIATTR_KPARAM_INFO
	.align		4
.L_3675:
        /*0008*/ 	.byte	0x04, 0x17
        /*000a*/ 	.short	(.L_3677 - .L_3676)
.L_3676:
        /*000c*/ 	.word	0x00000000
        /*0010*/ 	.short	0x0000
        /*0012*/ 	.short	0x0000
        /*0014*/ 	.byte	0x00, 0xf0, 0xc1, 0x07


	//----- nvinfo : EIATTR_SPARSE_MMA_MASK
	.align		4
.L_3677:
        /*0018*/ 	.byte	0x03, 0x50
        /*001a*/ 	.short	0x0000


	//----- nvinfo : EIATTR_MAXREG_COUNT
	.align		4
        /*001c*/ 	.byte	0x03, 0x1b
        /*001e*/ 	.short	0x00ff


	//----- nvinfo : EIATTR_NUM_BARRIERS
	.align		4
        /*0020*/ 	.byte	0x02, 0x4c
        /*0022*/ 	.byte	0x01
	.zero		1


	//----- nvinfo : EIATTR_MERCURY_ISA_VERSION
	.align		4
        /*0024*/ 	.byte	0x03, 0x5f
        /*0026*/ 	.short	0x0101


	//----- nvinfo : EIATTR_COOP_GROUP_MASK_REGIDS
	.align		4
        /*0028*/ 	.byte	0x04, 0x29
        /*002a*/ 	.short	(.L_3679 - .L_3678)


	//   ....[0]....
.L_3678:
        /*002c*/ 	.word	0xffffffff


	//   ....[1]....
        /*0030*/ 	.word	0xffffffff


	//   ....[2]....
        /*0034*/ 	.word	0xffffffff


	//   ....[3]....
        /*0038*/ 	.word	0xffffffff


	//   ....[4]....
        /*003c*/ 	.word	0xffffffff


	//   ....[5]....
        /*0040*/ 	.word	0xffffffff


	//   ....[6]....
        /*0044*/ 	.word	0xffffffff


	//   ....[7]....
        /*0048*/ 	.word	0xffffffff


	//   ....[8]....
        /*004c*/ 	.word	0xffffffff


	//   ....[9]....
        /*0050*/ 	.word	0xffffffff


	//   ....[10]....
        /*0054*/ 	.word	0xffffffff


	//   ....[11]....
        /*0058*/ 	.word	0xffffffff


	//   ....[12]....
        /*005c*/ 	.word	0xffffffff


	//   ....[13]....
        /*0060*/ 	.word	0xffffffff


	//   ....[14]....
        /*0064*/ 	.word	0xffffffff


	//   ....[15]....
        /*0068*/ 	.word	0xffffffff


	//   ....[16]....
        /*006c*/ 	.word	0xffffffff


	//   ....[17]....
        /*0070*/ 	.word	0xffffffff


	//   ....[18]....
        /*0074*/ 	.word	0xffffffff


	//   ....[19]....
        /*0078*/ 	.word	0xffffffff


	//   ....[20]....
        /*007c*/ 	.word	0xffffffff


	//   ....[21]....
        /*0080*/ 	.word	0xffffffff


	//   ....[22]....
        /*0084*/ 	.word	0xffffffff


	//   ....[23]....
        /*0088*/ 	.word	0xffffffff


	//   ....[24]....
        /*008c*/ 	.word	0xffffffff


	//   ....[25]....
        /*0090*/ 	.word	0xffffffff


	//   ....[26]....
        /*0094*/ 	.word	0xffffffff


	//   ....[27]....
        /*0098*/ 	.word	0xffffffff


	//   ....[28]....
        /*009c*/ 	.word	0xffffffff


	//   ....[29]....
        /*00a0*/ 	.word	0xffffffff


	//   ....[30]....
        /*00a4*/ 	.word	0xffffffff


	//   ....[31]....
        /*00a8*/ 	.word	0xffffffff


	//   ....[32]....
        /*00ac*/ 	.word	0xffffffff


	//   ....[33]....
        /*00b0*/ 	.word	0xffffffff


	//   ....[34]....
        /*00b4*/ 	.word	0xffffffff


	//   ....[35]....
        /*00b8*/ 	.word	0xffffffff


	//   ....[36]....
        /*00bc*/ 	.word	0xffffffff


	//   ....[37]....
        /*00c0*/ 	.word	0xffffffff


	//   ....[38]....
        /*00c4*/ 	.word	0xffffffff


	//   ....[39]....
        /*00c8*/ 	.word	0xffffffff


	//   ....[40]....
        /*00cc*/ 	.word	0xffffffff


	//   ....[41]....
        /*00d0*/ 	.word	0xffffffff


	//   ....[42]....
        /*00d4*/ 	.word	0xffffffff


	//   ....[43]....
        /*00d8*/ 	.word	0xffffffff


	//   ....[44]....
        /*00dc*/ 	.word	0xffffffff


	//   ....[45]....
        /*00e0*/ 	.word	0xffffffff


	//   ....[46]....
        /*00e4*/ 	.word	0xffffffff


	//   ....[47]....
        /*00e8*/ 	.word	0xffffffff


	//   ....[48]....
        /*00ec*/ 	.word	0xffffffff


	//   ....[49]....
        /*00f0*/ 	.word	0xffffffff


	//   ....[50]....
        /*00f4*/ 	.word	0xffffffff


	//   ....[51]....
        /*00f8*/ 	.word	0xffffffff


	//   ....[52]....
        /*00fc*/ 	.word	0xffffffff


	//   ....[53]....
        /*0100*/ 	.word	0xffffffff


	//   ....[54]....
        /*0104*/ 	.word	0xffffffff


	//   ....[55]....
        /*0108*/ 	.word	0xffffffff


	//   ....[56]....
        /*010c*/ 	.word	0xffffffff


	//   ....[57]....
        /*0110*/ 	.word	0xffffffff


	//   ....[58]....
        /*0114*/ 	.word	0xffffffff


	//   ....[59]....
        /*0118*/ 	.word	0xffffffff


	//   ....[60]....
        /*011c*/ 	.word	0xffffffff


	//   ....[61]....
        /*0120*/ 	.word	0xffffffff


	//   ....[62]....
        /*0124*/ 	.word	0xffffffff


	//   ....[63]....
        /*0128*/ 	.word	0xffffffff


	//   ....[64]....
        /*012c*/ 	.word	0xffffffff


	//   ....[65]....
        /*0130*/ 	.word	0xffffffff


	//   ....[66]....
        /*0134*/ 	.word	0xffffffff


	//   ....[67]....
        /*0138*/ 	.word	0xffffffff


	//   ....[68]....
        /*013c*/ 	.word	0xffffffff


	//   ....[69]....
        /*0140*/ 	.word	0xffffffff


	//   ....[70]....
        /*0144*/ 	.word	0xffffffff


	//   ....[71]....
        /*0148*/ 	.word	0xffffffff


	//   ....[72]....
        /*014c*/ 	.word	0xffffffff


	//   ....[73]....
        /*0150*/ 	.word	0xffffffff


	//   ....[74]....
        /*0154*/ 	.word	0xffffffff


	//   ....[75]....
        /*0158*/ 	.word	0xffffffff


	//   ....[76]....
        /*015c*/ 	.word	0xffffffff


	//   ....[77]....
        /*0160*/ 	.word	0xffffffff


	//   ....[78]....
        /*0164*/ 	.word	0xffffffff


	//   ....[79]....
        /*0168*/ 	.word	0xffffffff


	//   ....[80]....
        /*016c*/ 	.word	0xffffffff


	//   ....[81]....
        /*0170*/ 	.word	0xffffffff


	//   ....[82]....
        /*0174*/ 	.word	0xffffffff


	//   ....[83]....
        /*0178*/ 	.word	0xffffffff


	//   ....[84]....
        /*017c*/ 	.word	0xffffffff


	//   ....[85]....
        /*0180*/ 	.word	0xffffffff


	//   ....[86]....
        /*0184*/ 	.word	0xffffffff


	//   ....[87]....
        /*0188*/ 	.word	0xffffffff


	//----- nvinfo : EIATTR_COOP_GROUP_INSTR_OFFSETS
	.align		4
.L_3679:
        /*018c*/ 	.byte	0x04, 0x28
        /*018e*/ 	.short	(.L_3681 - .L_3680)


	//   ....[0]....
.L_3680:
        /*0190*/ 	.word	0x00000de0


	//   ....[1]....
        /*0194*/ 	.word	0x00000f20


	//   ....[2]....
        /*0198*/ 	.word	0x000010f0


	//   ....[3]....
        /*019c*/ 	.word	0x00001d90


	//   ....[4]....
        /*01a0*/ 	.word	0x00001fa0


	//   ....[5]....
        /*01a4*/ 	.word	0x00002150


	//   ....[6]....
        /*01a8*/ 	.word	0x00002570


	//   ....[7]....
        /*01ac*/ 	.word	0x00003530


	//   ....[8]....
        /*01b0*/ 	.word	0x00003860


	//   ....[9]....
        /*01b4*/ 	.word	0x00003e40


	//   ....[10]....
        /*01b8*/ 	.word	0x00003e80


	//   ....[11]....
        /*01bc*/ 	.word	0x00003eb0


	//   ....[12]....
        /*01c0*/ 	.word	0x00003ec0


	//   ....[13]....
        /*01c4*/ 	.word	0x00003f80


	//   ....[14]....
        /*01c8*/ 	.word	0x00003fa0


	//   ....[15]....
        /*01cc*/ 	.word	0x00003fb0


	//   ....[16]....
        /*01d0*/ 	.word	0x00003fc0


	//   ....[17]....
        /*01d4*/ 	.word	0x00004080


	//   ....[18]....
        /*01d8*/ 	.word	0x000040a0


	//   ....[19]....
        /*01dc*/ 	.word	0x000040b0


	//   ....[20]....
        /*01e0*/ 	.word	0x000040c0


	//   ....[21]....
        /*01e4*/ 	.word	0x00004180


	//   ....[22]....
        /*01e8*/ 	.word	0x000041a0


	//   ....[23]....
        /*01ec*/ 	.word	0x000041b0


	//   ....[24]....
        /*01f0*/ 	.word	0x000041c0


	//   ....[25]....
        /*01f4*/ 	.word	0x000042a0


	//   ....[26]....
        /*01f8*/ 	.word	0x000042e0


	//   ....[27]....
        /*01fc*/ 	.word	0x00004320


	//   ....[28]....
        /*0200*/ 	.word	0x00004350


	//   ....[29]....
        /*0204*/ 	.word	0x000043b0


	//   ....[30]....
        /*0208*/ 	.word	0x000043d0


	//   ....[31]....
        /*020c*/ 	.word	0x00004470


	//   ....[32]....
        /*0210*/ 	.word	0x000044f0


	//   ....[33]....
        /*0214*/ 	.word	0x00004530


	//   ....[34]....
        /*0218*/ 	.word	0x00004570


	//   ....[35]....
        /*021c*/ 	.word	0x00004730


	//   ....[36]....
        /*0220*/ 	.word	0x00004770


	//   ....[37]....
        /*0224*/ 	.word	0x00004780


	//   ....[38]....
        /*0228*/ 	.word	0x00004790


	//   ....[39]....
        /*022c*/ 	.word	0x00004870


	//   ....[40]....
        /*0230*/ 	.word	0x000048b0


	//   ....[41]....
        /*0234*/ 	.word	0x000048c0


	//   ....[42]....
        /*0238*/ 	.word	0x000048d0


	//   ....[43]....
        /*023c*/ 	.word	0x000049b0


	//   ....[44]....
        /*0240*/ 	.word	0x000049d0


	//   ....[45]....
        /*0244*/ 	.word	0x000049e0


	//   ....[46]....
        /*0248*/ 	.word	0x000049f0


	//   ....[47]....
        /*024c*/ 	.word	0x00004ad0


	//   ....[48]....
        /*0250*/ 	.word	0x00004af0


	//   ....[49]....
        /*0254*/ 	.word	0x00004b00


	//   ....[50]....
        /*0258*/ 	.word	0x00004b10


	//   ....[51]....
        /*025c*/ 	.word	0x00004bf0


	//   ....[52]....
        /*0260*/ 	.word	0x00004c10


	//   ....[53]....
        /*0264*/ 	.word	0x00004c20


	//   ....[54]....
        /*0268*/ 	.word	0x00004c30


	//   ....[55]....
        /*026c*/ 	.word	0x00004d10


	//   ....[56]....
        /*0270*/ 	.word	0x00004d50


	//   ....[57]....
        /*0274*/ 	.word	0x00004d90


	//   ....[58]....
        /*0278*/ 	.word	0x00004dd0


	//   ....[59]....
        /*027c*/ 	.word	0x00004e00


	//   ....[60]....
        /*0280*/ 	.word	0x00004e30


	//   ....[61]....
        /*0284*/ 	.word	0x00004e60


	//   ....[62]....
        /*0288*/ 	.word	0x00004e80


	//   ....[63]....
        /*028c*/ 	.word	0x00004ed0


	//   ....[64]....
        /*0290*/ 	.word	0x00004f20


	//   ....[65]....
        /*0294*/ 	.word	0x00006070


	//   ....[66]....
        /*0298*/ 	.word	0x000060b0


	//   ....[67]....
        /*029c*/ 	.word	0x00006110


	//   ....[68]....
        /*02a0*/ 	.word	0x00006130


	//   ....[69]....
        /*02a4*/ 	.word	0x00006160


	//   ....[70]....
        /*02a8*/ 	.word	0x00006180


	//   ....[71]....
        /*02ac*/ 	.word	0x000061b0


	//   ....[72]....
        /*02b0*/ 	.word	0x000061d0


	//   ....[73]....
        /*02b4*/ 	.word	0x00006210


	//   ....[74]....
        /*02b8*/ 	.word	0x00006250


	//   ....[75]....
        /*02bc*/ 	.word	0x00006800


	//   ....[76]....
        /*02c0*/ 	.word	0x00006840


	//   ....[77]....
        /*02c4*/ 	.word	0x00006d60


	//   ....[78]....
        /*02c8*/ 	.word	0x00007170


	//   ....[79]....
        /*02cc*/ 	.word	0x000071c0


	//   ....[80]....
        /*02d0*/ 	.word	0x00007210


	//   ....[81]....
        /*02d4*/ 	.word	0x00007240


	//   ....[82]....
        /*02d8*/ 	.word	0x00007260


	//   ....[83]....
        /*02dc*/ 	.word	0x00007340


	//   ....[84]....
        /*02e0*/ 	.word	0x00007380


	//   ....[85]....
        /*02e4*/ 	.word	0x000073d0


	//   ....[86]....
        /*02e8*/ 	.word	0x00007400


	//   ....[87]....
        /*02ec*/ 	.word	0x00007420


	//----- nvinfo : EIATTR_EXIT_INSTR_OFFSETS
	.align		4
.L_3681:
        /*02f0*/ 	.byte	0x04, 0x1c
        /*02f2*/ 	.short	(.L_3683 - .L_3682)


	//   ....[0]....
.L_3682:
        /*02f4*/ 	.word	0x000074f0


	//   ....[1]....
        /*02f8*/ 	.word	0x000076b0


	//----- nvinfo : EIATTR_MAX_THREADS
	.align		4
.L_3683:
        /*02fc*/ 	.byte	0x04, 0x05
        /*02fe*/ 	.short	(.L_3685 - .L_3684)
.L_3684:
        /*0300*/ 	.word	0x00000020
        /*0304*/ 	.word	0x00000001
        /*0308*/ 	.word	0x00000001


	//----- nvinfo : EIATTR_CRS_STACK_SIZE
	.align		4
.L_3685:
        /*030c*/ 	.byte	0x04, 0x1e
        /*030e*/ 	.short	(.L_3687 - .L_3686)
.L_3686:
        /*0310*/ 	.word	0x00000000


	//----- nvinfo : EIATTR_CBANK_PARAM_SIZE
	.align		4
.L_3687:
        /*0314*/ 	.byte	0x03, 0x19
        /*0316*/ 	.short	0x01f0


	//----- nvinfo : EIATTR_PARAM_CBANK
	.align		4
        /*0318*/ 	.byte	0x04, 0x0a
        /*031a*/ 	.short	(.L_3689 - .L_3688)
	.align		4
.L_3688:
        /*031c*/ 	.word	index@(.nv.constant0._Z25selective_scan_bwd_kernelI32Selective_Scan_bwd_kernel_traitsILi32ELi4ELb0ELb1ELb1ELb1ELb1EfN3c107complexIfEEEEv12SSMParamsBwd)
        /*0320*/ 	.short	0x0210
        /*0322*/ 	.short	0x01f0


	//----- nvinfo : EIATTR_SW_WAR
	.align		4
.L_3689:
        /*0324*/ 	.byte	0x04, 0x36
        /*0326*/ 	.short	(.L_3691 - .L_3690)
.L_3690:
        /*0328*/ 	.word	0x00000008
.L_3691:


//--------------------- .nv.info._Z25selective_scan_bwd_kernelI32Selective_Scan_bwd_kernel_traitsILi32ELi4ELb1ELb0ELb0ELb0ELb0EfN3c107complexIfEEEEv12SSMParamsBwd --------------------------
	.section	.nv.info._Z25selective_scan_bwd_kernelI32Selective_Scan_bwd_kernel_traitsILi32ELi4ELb1ELb0ELb0ELb0ELb0EfN3c107complexIfEEEEv12SSMParamsBwd,"",@"SHT_CUDA_INFO"
	.sectionflags	@""
	.align	4


	//----- nvinfo : EIATTR_CUDA_API_VERSION
	.align		4
        /*0000*/ 	.byte	0x04, 0x37
        /*0002*/ 	.short	(.L_3693 - .L_3692)
.L_3692:
        /*0004*/ 	.word	0x00000082


	//----- nvinfo : EIATTR_KPARAM_INFO
	.align		4
.L_3693:
        /*0008*/ 	.byte	0x04, 0x17
        /*000a*/ 	.short	(.L_3695 - .L_3694)
.L_3694:
        /*000c*/ 	.word	0x00000000
        /*0010*/ 	.short	0x0000
        /*0012*/ 	.short	0x0000
        /*0014*/ 	.byte	0x00, 0xf0, 0xc1, 0x07


	//----- nvinfo : EIATTR_SPARSE_MMA_MASK
	.align		4
.L_3695:
        /*0018*/ 	.byte	0x03, 0x50
        /*001a*/ 	.short	0x0000


	//----- nvinfo : EIATTR_MAXREG_COUNT
	.align		4
        /*001c*/ 	.byte	0x03, 0x1b
        /*001e*/ 	.short	0x00ff


	//----- nvinfo : EIATTR_NUM_BARRIERS
	.align		4
        /*0020*/ 	.byte	0x02, 0x4c
        /*0022*/ 	.byte	0x01
	.zero		1


	//----- nvinfo : EIATTR_MERCURY_ISA_VERSION
	.align		4
        /*0024*/ 	.byte	0x03, 0x5f
        /*0026*/ 	.short	0x0101


	//----- nvinfo : EIATTR_COOP_GROUP_MASK_REGIDS
	.align		4
        /*0028*/ 	.byte	0x04, 0x29
        /*002a*/ 	.short	(.L_3697 - .L_3696)


	//   ....[0]....
.L_3696:
        /*002c*/ 	.word	0xffffffff


	//   ....[1]....
        /*0030*/ 	.word	0xffffffff


	//   ....[2]....
        /*0034*/ 	.word	0xffffffff


	//   ....[3]....
        /*0038*/ 	.word	0xffffffff


	//   ....[4]....
        /*003c*/ 	.word	0xffffffff


	//   ....[5]....
        /*0040*/ 	.word	0xffffffff


	//   ....[6]....
        /*0044*/ 	.word	0xffffffff


	//   ....[7]....
        /*0048*/ 	.word	0xffffffff


	//   ....[8]....
        /*004c*/ 	.word	0xffffffff


	//   ....[9]....
        /*0050*/ 	.word	0xffffffff


	//   ....[10]....
        /*0054*/ 	.word	0xffffffff


	//   ....[11]....
        /*0058*/ 	.word	0xffffffff


	//   ....[12]....
        /*005c*/ 	.word	0xffffffff


	//   ....[13]....
        /*0060*/ 	.word	0xffffffff


	//   ....[14]....
        /*0064*/ 	.word	0xffffffff


	//   ....[15]....
        /*0068*/ 	.word	0xffffffff


	//   ....[16]....
        /*006c*/ 	.word	0xffffffff


	//   ....[17]....
        /*0070*/ 	.word	0xffffffff


	//   ....[18]....
        /*0074*/ 	.word	0xffffffff


	//   ....[19]....
        /*0078*/ 	.word	0xffffffff


	//   ....[20]....
        /*007c*/ 	.word	0xffffffff


	//   ....[21]....
        /*0080*/ 	.word	0xffffffff


	//   ....[22]....
        /*0084*/ 	.word	0xffffffff


	//   ....[23]....
        /*0088*/ 	.word	0xffffffff


	//   ....[24]....
        /*008c*/ 	.word	0xffffffff


	//   ....[25]....
        /*0090*/ 	.word	0xffffffff


	//   ....[26]....
        /*0094*/ 	.word	0xffffffff


	//   ....[27]....
        /*0098*/ 	.word	0xffffffff


	//   ....[28]....
        /*009c*/ 	.word	0xffffffff


	//   ....[29]....
        /*00a0*/ 	.word	0xffffffff


	//   ....[30]....
        /*00a4*/ 	.word	0xffffffff


	//   ....[31]....
        /*00a8*/ 	.word	0xffffffff


	//   ....[32]....
        /*00ac*/ 	.word	0xffffffff


	//   ....[33]....
        /*00b0*/ 	.word	0xffffffff


	//   ....[34]....
        /*00b4*/ 	.word	0xffffffff


	//   ....[35]....
        /*00b8*/ 	.word	0xffffffff


	//   ....[36]....
        /*00bc*/ 	.word	0xffffffff


	//   ....[37]....
        /*00c0*/ 	.word	0xffffffff


	//   ....[38]....
        /*00c4*/ 	.word	0xffffffff


	//   ....[39]....
        /*00c8*/ 	.word	0xffffffff


	//   ....[40]....
        /*00cc*/ 	.word	0xffffffff


	//   ....[41]....
        /*00d0*/ 	.word	0xffffffff


	//   ....[42]....
        /*00d4*/ 	.word	0xffffffff


	//   ....[43]....
        /*00d8*/ 	.word	0xffffffff


	//   ....[44]....
        /*00dc*/ 	.word	0xffffffff


	//   ....[45]....
        /*00e0*/ 	.word	0xffffffff


	//   ....[46]....
        /*00e4*/ 	.word	0xffffffff


	//   ....[47]....
        /*00e8*/ 	.word	0xffffffff


	//   ....[48]....
        /*00ec*/ 	.word	0xffffffff


	//   ....[49]....
        /*00f0*/ 	.word	0xffffffff


	//   ....[50]....
        /*00f4*/ 	.word	0xffffffff


	//   ....[51]....
        /*00f8*/ 	.word	0xffffffff


	//   ....[52]....
        /*00fc*/ 	.word	0xffffffff


	//   ....[53]....
        /*0100*/ 	.word	0xffffffff


	//   ....[54]....
        /*0104*/ 	.word	0xffffffff


	//   ....[55]....
        /*0108*/ 	.word	0xffffffff


	//   ....[56]....
        /*010c*/ 	.word	0xffffffff


	//   ....[57]....
        /*0110*/ 	.word	0xffffffff


	//   ....[58]....
        /*0114*/ 	.word	0xffffffff


	//   ....[59]....
        /*0118*/ 	.word	0xffffffff


	//   ....[60]....
        /*011c*/ 	.word	0xffffffff


	//   ....[61]....
        /*0120*/ 	.word	0xffffffff


	//   ....[62]....
        /*0124*/ 	.word	0xffffffff


	//   ....[63]....
        /*0128*/ 	.word	0xffffffff


	//   ....[64]....
        /*012c*/ 	.word	0xffffffff


	//   ....[65]....
        /*0130*/ 	.word	0xffffffff


	//   ....[66]....
        /*0134*/ 	.word	0xffffffff


	//   ....[67]....
        /*0138*/ 	.word	0xffffffff


	//   ....[68]....
        /*013c*/ 	.word	0xffffffff


	//   ....[69]....
        /*0140*/ 	.word	0xffffffff


	//   ....[70]....
        /*0144*/ 	.word	0xffffffff


	//   ....[71]....
        /*0148*/ 	.word	0xffffffff


	//   ....[72]....
        /*014c*/ 	.word	0xffffffff


	//   ....[73]....
        /*0150*/ 	.word	0xffffffff


	//   ....[74]....
        /*0154*/ 	.word	0xffffffff


	//   ....[75]....
        /*0158*/ 	.word	0xffffffff


	//   ....[76]....
        /*015c*/ 	.word	0xffffffff


	//   ....[77]....
        /*0160*/ 	.word	0xffffffff


	//   ....[78]....
        /*0164*/ 	.word	0xffffffff


	//   ....[79]....
        /*0168*/ 	.word	0xffffffff


	//   ....[80]....
        /*016c*/ 	.word	0xffffffff


	//   ....[81]....
        /*0170*/ 	.word	0xffffffff


	//   ....[82]....
        /*0174*/ 	.word	0xffffffff


	//   ....[83]....
        /*0178*/ 	.word	0xffffffff


	//   ....[84]....
        /*017c*/ 	.word	0xffffffff


	//   ....[85]....
        /*0180*/ 	.word	0xffffffff


	//   ....[86]....
        /*0184*/ 	.word	0xffffffff


	//   ....[87]....
        /*0188*/ 	.word	0xffffffff


	//   ....[88]....
        /*018c*/ 	.word	0xffffffff


	//   ....[89]....
        /*0190*/ 	.word	0xffffffff


	//   ....[90]....
        /*0194*/ 	.word	0xffffffff


	//----- nvinfo : EIATTR_COOP_GROUP_INSTR_OFFSETS
	.align		4
.L_3697:
        /*0198*/ 	.byte	0x04, 0x28
        /*019a*/ 	.short	(.L_3699 - .L_3698)


	//   ....[0]....
.L_3698:
        /*019c*/ 	.word	0x00000750


	//   ....[1]....
        /*01a0*/ 	.word	0x000007c0


	//   ....[2]....
        /*01a4*/ 	.word	0x00000840


	//   ....[3]....
        /*01a8*/ 	.word	0x00001290


	//   ....[4]....
        /*01ac*/ 	.word	0x000012d0


	//   ....[5]....
        /*01b0*/ 	.word	0x00001310


	//   ....[6]....
        /*01b4*/ 	.word	0x00001340


	//   ....[7]....
        /*01b8*/ 	.word	0x00001360


	//   ....[8]....
        /*01bc*/ 	.word	0x00001370


	//   ....[9]....
        /*01c0*/ 	.word	0x00001410


	//   ....[10]....
        /*01c4*/ 	.word	0x00001440


	//   ....[11]....
        /*01c8*/ 	.word	0x00001460


	//   ....[12]....
        /*01cc*/ 	.word	0x00001470


	//   ....[13]....
        /*01d0*/ 	.word	0x00001510


	//   ....[14]....
        /*01d4*/ 	.word	0x00001540


	//   ....[15]....
        /*01d8*/ 	.word	0x00001560


	//   ....[16]....
        /*01dc*/ 	.word	0x00001570


	//   ....[17]....
        /*01e0*/ 	.word	0x00001650


	//   ....[18]....
        /*01e4*/ 	.word	0x00001690


	//   ....[19]....
        /*01e8*/ 	.word	0x000016d0


	//   ....[20]....
        /*01ec*/ 	.word	0x00001710


	//   ....[21]....
        /*01f0*/ 	.word	0x00001830


	//   ....[22]....
        /*01f4*/ 	.word	0x00001870


	//   ....[23]....
        /*01f8*/ 	.word	0x000018b0


	//   ....[24]....
        /*01fc*/ 	.word	0x000018f0


	//   ....[25]....
        /*0200*/ 	.word	0x00001b30


	//   ....[26]....
        /*0204*/ 	.word	0x00001b50


	//   ....[27]....
        /*0208*/ 	.word	0x00001b60


	//   ....[28]....
        /*020c*/ 	.word	0x00001b70


	//   ....[29]....
        /*0210*/ 	.word	0x00001b80


	//   ....[30]....
        /*0214*/ 	.word	0x00001b90


	//   ....[31]....
        /*0218*/ 	.word	0x00001ba0


	//   ....[32]....
        /*021c*/ 	.word	0x00001bb0


	//   ....[33]....
        /*0220*/ 	.word	0x00001c90


	//   ....[34]....
        /*0224*/ 	.word	0x00001cb0


	//   ....[35]....
        /*0228*/ 	.word	0x00001cc0


	//   ....[36]....
        /*022c*/ 	.word	0x00001cd0


	//   ....[37]....
        /*0230*/ 	.word	0x00001db0


	//   ....[38]....
        /*0234*/ 	.word	0x00001dd0


	//   ....[39]....
        /*0238*/ 	.word	0x00001de0


	//   ....[40]....
        /*023c*/ 	.word	0x00001df0


	//   ....[41]....
        /*0240*/ 	.word	0x00001ed0


	//   ....[42]....
        /*0244*/ 	.word	0x00001ef0


	//   ....[43]....
        /*0248*/ 	.word	0x00001f00


	//   ....[44]....
        /*024c*/ 	.word	0x00001f10


	//   ....[45]....
        /*0250*/ 	.word	0x00001ff0


	//   ....[46]....
        /*0254*/ 	.word	0x00002010


	//   ....[47]....
        /*0258*/ 	.word	0x00002020


	//   ....[48]....
        /*025c*/ 	.word	0x00002030


	//   ....[49]....
        /*0260*/ 	.word	0x00002110


	//   ....[50]....
        /*0264*/ 	.word	0x00002140


	//   ....[51]....
        /*0268*/ 	.word	0x00002150


	//   ....[52]....
        /*026c*/ 	.word	0x00002160


	//   ....[53]....
        /*0270*/ 	.word	0x00002170


	//   ....[54]....
        /*0274*/ 	.word	0x00002180


	//   ....[55]....
        /*0278*/ 	.word	0x00002190


	//   ....[56]....
        /*027c*/ 	.word	0x000021b0


	//   ....[57]....
        /*0280*/ 	.word	0x000021d0


	//   ....[58]....
        /*0284*/ 	.word	0x00002200


	//   ....[59]....
        /*0288*/ 	.word	0x00002850


	//   ....[60]....
        /*028c*/ 	.word	0x00002890


	//   ....[61]....
        /*0290*/ 	.word	0x000028d0


	//   ....[62]....
        /*0294*/ 	.word	0x00002910


	//   ....[63]....
        /*0298*/ 	.word	0x00002940


	//   ....[64]....
        /*029c*/ 	.word	0x00002960


	//   ....[65]....
        /*02a0*/ 	.word	0x00002980


	//   ....[66]....
        /*02a4*/ 	.word	0x000029a0


	//   ....[67]....
        /*02a8*/ 	.word	0x000029d0


	//   ....[68]....
        /*02ac*/ 	.word	0x000029f0


	//   ....[69]....
        /*02b0*/ 	.word	0x00002a10


	//   ....[70]....
        /*02b4*/ 	.word	0x00002a30


	//   ....[71]....
        /*02b8*/ 	.word	0x00002a60


	//   ....[72]....
        /*02bc*/ 	.word	0x00002a90


	//   ....[73]....
        /*02c0*/ 	.word	0x00002ad0


	//   ....[74]....
        /*02c4*/ 	.word	0x00002b10


	//   ....[75]....
        /*02c8*/ 	.word	0x00002c30


	//   ....[76]....
        /*02cc*/ 	.word	0x00002c50


	//   ....[77]....
        /*02d0*/ 	.word	0x00002c90


	//   ....[78]....
        /*02d4*/ 	.word	0x00002cd0


	//   ....[79]....
        /*02d8*/ 	.word	0x000030e0


	//   ....[80]....
        /*02dc*/ 	.word	0x00003290


	//   ....[81]....
        /*02e0*/ 	.word	0x000033c0


	//   ....[82]....
        /*02e4*/ 	.word	0x00003410


	//   ....[83]....
        /*02e8*/ 	.word	0x00003460


	//   ....[84]....
        /*02ec*/ 	.word	0x00003490


	//   ....[85]....
        /*02f0*/ 	.word	0x000034b0


	//   ....[86]....
        /*02f4*/ 	.word	0x00003590


	//   ....[87]....
        /*02f8*/ 	.word	0x000035d0


	//   ....[88]....
        /*02fc*/ 	.word	0x00003620


	//   ....[89]....
        /*0300*/ 	.word	0x00003650


	//   ....[90]....
        /*0304*/ 	.word	0x00003670


	//----- nvinfo : EIATTR_EXIT_INSTR_OFFSETS
	.align		4
.L_3699:
        /*0308*/ 	.byte	0x04, 0x1c
        /*030a*/ 	.short	(.L_3701 - .L_3700)


	//   ....[0]....
.L_3700:
        /*030c*/ 	.word	0x00003740


	//   ....[1]....
        /*0310*/ 	.word	0x00003dd0


	//----- nvinfo : EIATTR_MAX_THREADS
	.align		4
.L_3701:
        /*0314*/ 	.byte	0x04, 0x05
        /*0316*/ 	.short	(.L_3703 - .L_3702)
.L_3702:
        /*0318*/ 	.word	0x00000020
        /*031c*/ 	.word	0x00000001
        /*0320*/ 	.word	0x00000001


	//----- nvinfo : EIATTR_CRS_STACK_SIZE
	.align		4
.L_3703:
        /*0324*/ 	.byte	0x04, 0x1e
        /*0326*/ 	.short	(.L_3705 - .L_3704)
.L_3704:
        /*0328*/ 	.word	0x00000000


	//----- nvinfo : EIATTR_CBANK_PARAM_SIZE
	.align		4
.L_3705:
        /*032c*/ 	.byte	0x03, 0x19
        /*032e*/ 	.short	0x01f0


	//----- nvinfo : EIATTR_PARAM_CBANK
	.align		4
        /*0330*/ 	.byte	0x04, 0x0a
        /*0332*/ 	.short	(.L_3707 - .L_3706)
	.align		4
.L_3706:
        /*0334*/ 	.word	index@(.nv.constant0._Z25selective_scan_bwd_kernelI32Selective_Scan_bwd_kernel_traitsILi32ELi4ELb1ELb0ELb0ELb0ELb0EfN3c107complexIfEEEEv12SSMParamsBwd)
        /*0338*/ 	.short	0x0210
        /*033a*/ 	.short	0x01f0


	//----- nvinfo : EIATTR_SW_WAR
	.align		4
.L_3707:
        /*033c*/ 	.byte	0x04, 0x36
        /*033e*/ 	.short	(.L_3709 - .L_3708)
.L_3708:
        /*0340*/ 	.word	0x00000008
.L_3709:


//--------------------- .nv.info._Z25selective_scan_bwd_kernelI32Selective_Scan_bwd_kernel_traitsILi32ELi4ELb1ELb0ELb0ELb0ELb1EfN3c107complexIfEEEEv12SSMParamsBwd --------------------------
	.section	.nv.info._Z25selective_scan_bwd_kernelI32Selective_Scan_bwd_kernel_traitsILi32ELi4ELb1ELb0ELb0ELb0ELb1EfN3c107complexIfEEEEv12SSMParamsBwd,"",@"SHT_CUDA_INFO"
	.sectionflags	@""
	.align	4


	//----- nvinfo : EIATTR_CUDA_API_VERSION
	.align		4
        /*0000*/ 	.byte	0x04, 0x37
        /*0002*/ 	.short	(.L_3711 - .L_3710)
.L_3710:
        /*0004*/ 	.word	0x00000082


	//----- nvinfo : EIATTR_KPARAM_INFO
	.align		4
.L_3711:
        /*0008*/ 	.byte	0x04, 0x17
        /*000a*/ 	.short	(.L_3713 - .L_3712)
.L_3712:
        /*000c*/ 	.word	0x00000000
        /*0010*/ 	.short	0x0000
        /*0012*/ 	.short	0x0000
        /*0014*/ 	.byte	0x00, 0xf0, 0xc1, 0x07


	//----- nvinfo : EIATTR_SPARSE_MMA_MASK
	.align		4
.L_3713:
        /*0018*/ 	.byte	0x03, 0x50
        /*001a*/ 	.short	0x0000


	//----- nvinfo : EIATTR_MAXREG_COUNT
	.align		4
        /*001c*/ 	.byte	0x03, 0x1b
        /*001e*/ 	.short	0x00ff


	//----- nvinfo : EIATTR_NUM_BARRIERS
	.align		4
        /*0020*/ 	.byte	0x02, 0x4c
        /*0022*/ 	.byte	0x01
	.zero		1


	//----- nvinfo : EIATTR_MERCURY_ISA_VERSION
	.align		4
        /*0024*/ 	.byte	0x03, 0x5f
        /*0026*/ 	.short	0x0101


	//----- nvinfo : EIATTR_COOP_GROUP_MASK_REGIDS
	.align		4
        /*0028*/ 	.byte	0x04, 0x29
        /*002a*/ 	.short	(.L_3715 - .L_3714)


	//   ....[0]....
.L_3714:
        /*002c*/ 	.word	0xffffffff


	//   ....[1]....
        /*0030*/ 	.word	0xffffffff


	//   ....[2]....
        /*0034*/ 	.word	0xffffffff


	//   ....[3]....
        /*0038*/ 	.word	0xffffffff


	//   ....[4]....
        /*003c*/ 	.word	0xffffffff


	//   ....[5]....
        /*0040*/ 	.word	0xffffffff


	//   ....[6]....
        /*0044*/ 	.word	0xffffffff


	//   ....[7]....
        /*0048*/ 	.word	0xffffffff


	//   ....[8]....
        /*004c*/ 	.word	0xffffffff


	//   ....[9]....
        /*0050*/ 	.word	0xffffffff


	//   ....[10]....
        /*0054*/ 	.word	0xffffffff


	//   ....[11]....
        /*0058*/ 	.word	0xffffffff


	//   ....[12]....
        /*005c*/ 	.word	0xffffffff


	//   ....[13]....
        /*0060*/ 	.word	0xffffffff


	//   ....[14]....
        /*0064*/ 	.word	0xffffffff


	//   ....[15]....
        /*0068*/ 	.word	0xffffffff


	//   ....[16]....
        /*006c*/ 	.word	0xffffffff


	//   ....[17]....
        /*0070*/ 	.word	0xffffffff


	//   ....[18]....
        /*0074*/ 	.word	0xffffffff


	//   ....[19]....
        /*0078*/ 	.word	0xffffffff


	//   ....[20]....
        /*007c*/ 	.word	0xffffffff


	//   ....[21]....
        /*0080*/ 	.word	0xffffffff


	//   ....[22]....
        /*0084*/ 	.word	0xffffffff


	//   ....[23]....
        /*0088*/ 	.word	0xffffffff


	//   ....[24]....
        /*008c*/ 	.word	0xffffffff


	//   ....[25]....
        /*0090*/ 	.word	0xffffffff


	//   ....[26]....
        /*0094*/ 	.word	0xffffffff


	//   ....[27]....
        /*0098*/ 	.word	0xffffffff


	//   ....[28]....
        /*009c*/ 	.word	0xffffffff


	//   ....[29]....
        /*00a0*/ 	.word	0xffffffff


	//   ....[30]....
        /*00a4*/ 	.word	0xffffffff


	//   ....[31]....
        /*00a8*/ 	.word	0xffffffff


	//   ....[32]....
        /*00ac*/ 	.word	0xffffffff


	//   ....[33]....
        /*00b0*/ 	.word	0xffffffff


	//   ....[34]....
        /*00b4*/ 	.word	0xffffffff


	//   ....[35]....
        /*00b8*/ 	.word	0xffffffff


	//   ....[36]....
        /*00bc*/ 	.word	0xffffffff


	//   ....[37]....
        /*00c0*/ 	.word	0xffffffff


	//   ....[38]....
        /*00c4*/ 	.word	0xffffffff


	//   ....[39]....
        /*00c8*/ 	.word	0xffffffff


	//   ....[40]....
        /*00cc*/ 	.word	0xffffffff


	//   ....[41]....
        /*00d0*/ 	.word	0xffffffff


	//   ....[42]....
        /*00d4*/ 	.word	0xffffffff


	//   ....[43]....
        /*00d8*/ 	.word	0xffffffff


	//   ....[44]....
        /*00dc*/ 	.word	0xffffffff


	//   ....[45]....
        /*00e0*/ 	.word	0xffffffff


	//   ....[46]....
        /*00e4*/ 	.word	0xffffffff


	//   ....[47]....
        /*00e8*/ 	.word	0xffffffff


	//   ....[48]....
        /*00ec*/ 	.word	0xffffffff


	//   ....[49]....
        /*00f0*/ 	.word	0xffffffff


	//   ....[50]....
        /*00f4*/ 	.word	0xffffffff


	//   ....[51]....
        /*00f8*/ 	.word	0xffffffff


	//   ....[52]....
        /*00fc*/ 	.word	0xffffffff


	//   ....[53]....
        /*0100*/ 	.word	0xffffffff


	//   ....[54]....
        /*0104*/ 	.word	0xffffffff


	//   ....[55]....
        /*0108*/ 	.word	0xffffffff


	//   ....[56]....
        /*010c*/ 	.word	0xffffffff


	//   ....[57]....
        /*0110*/ 	.word	0xffffffff


	//   ....[58]....
        /*0114*/ 	.word	0xffffffff


	//   ....[59]....
        /*0118*/ 	.word	0xffffffff


	//   ....[60]....
        /*011c*/ 	.word	0xffffffff


	//   ....[61]....
        /*0120*/ 	.word	0xffffffff


	//   ....[62]....
        /*0124*/ 	.word	0xffffffff


	//   ....[63]....
        /*0128*/ 	.word	0xffffffff


	//   ....[64]....
        /*012c*/ 	.word	0xffffffff


	//   ....[65]....
        /*0130*/ 	.word	0xffffffff


	//   ....[66]....
        /*0134*/ 	.word	0xffffffff


	//   ....[67]....
        /*0138*/ 	.word	0xffffffff


	//   ....[68]....
        /*013c*/ 	.word	0xffffffff


	//   ....[69]....
        /*0140*/ 	.word	0xffffffff


	//   ....[70]....
        /*0144*/ 	.word	0xffffffff


	//   ....[71]....
        /*0148*/ 	.word	0xffffffff


	//   ....[72]....
        /*014c*/ 	.word	0xffffffff


	//   ....[73]....
        /*0150*/ 	.word	0xffffffff


	//   ....[74]....
        /*0154*/ 	.word	0xffffffff


	//   ....[75]....
        /*0158*/ 	.word	0xffffffff


	//   ....[76]....
        /*015c*/ 	.word	0xffffffff


	//   ....[77]....
        /*0160*/ 	.word	0xffffffff


	//   ....[78]....
        /*0164*/ 	.word	0xffffffff


	//   ....[79]....
        /*0168*/ 	.word	0xffffffff


	//   ....[80]....
        /*016c*/ 	.word	0xffffffff


	//   ....[81]....
        /*0170*/ 	.word	0xffffffff


	//   ....[82]....
        /*0174*/ 	.word	0xffffffff


	//   ....[83]....
        /*0178*/ 	.word	0xffffffff


	//   ....[84]....
        /*017c*/ 	.word	0xffffffff


	//   ....[85]....
        /*0180*/ 	.word	0xffffffff


	//   ....[86]....
        /*0184*/ 	.word	0xffffffff


	//   ....[87]....
        /*0188*/ 	.word	0xffffffff


	//   ....[88]....
        /*018c*/ 	.word	0xffffffff


	//   ....[89]....
        /*0190*/ 	.word	0xffffffff


	//   ....[90]....
        /*0194*/ 	.word	0xffffffff


	//   ....[91]....
        /*0198*/ 	.word	0xffffffff


	//   ....[92]....
        /*019c*/ 	.word	0xffffffff


	//   ....[93]....
        /*01a0*/ 	.word	0xffffffff


	//   ....[94]....
        /*01a4*/ 	.word	0xffffffff


	//----- nvinfo : EIATTR_COOP_GROUP_INSTR_OFFSETS
	.align		4
.L_3715:
        /*01a8*/ 	.byte	0x04, 0x28
        /*01aa*/ 	.short	(.L_3717 - .L_3716)


	//   ....[0]....
.L_3716:
        /*01ac*/ 	.word	0x000007c0


	//   ....[1]....
        /*01b0*/ 	.word	0x00000840


	//   ....[2]....
        /*01b4*/ 	.word	0x00000970


	//   ....[3]....
        /*01b8*/ 	.word	0x00000a90


	//   ....[4]....
        /*01bc*/ 	.word	0x00000bf0


	//   ....[5]....
        /*01c0*/ 	.word	0x00000e50


	//   ....[6]....
        /*01c4*/ 	.word	0x00000f90


	//   ....[7]....
        /*01c8*/ 	.word	0x00001af0


	//   ....[8]....
        /*01cc*/ 	.word	0x00001b30


	//   ....[9]....
        /*01d0*/ 	.word	0x00001b70


	//   ....[10]....
        /*01d4*/ 	.word	0x00001ba0


	//   ....[11]....
        /*01d8*/ 	.word	0x00001bc0


	//   ....[12]....
        /*01dc*/ 	.word	0x00001bd0


	//   ....[13]....
        /*01e0*/ 	.word	0x00001c70


	//   ....[14]....
        /*01e4*/ 	.word	0x00001ca0


	//   ....[15]....
        /*01e8*/ 	.word	0x00001cc0


	//   ....[16]....
        /*01ec*/ 	.word	0x00001cd0


	//   ....[17]....
        /*01f0*/ 	.word	0x00001d80


	//   ....[18]....
        /*01f4*/ 	.word	0x00001db0


	//   ....[19]....
        /*01f8*/ 	.word	0x00001dc0


	//   ....[20]....
        /*01fc*/ 	.word	0x00001dd0


	//   ....[21]....
        /*0200*/ 	.word	0x00001e70


	//   ....[22]....
        /*0204*/ 	.word	0x00001eb0


	//   ....[23]....
        /*0208*/ 	.word	0x00001f00


	//   ....[24]....
        /*020c*/ 	.word	0x00001f40


	//   ....[25]....
        /*0210*/ 	.word	0x00002090


	//   ....[26]....
        /*0214*/ 	.word	0x000020d0


	//   ....[27]....
        /*0218*/ 	.word	0x00002110


	//   ....[28]....
        /*021c*/ 	.word	0x00002150


	//   ....[29]....
        /*0220*/ 	.word	0x00002390


	//   ....[30]....
        /*0224*/ 	.word	0x000023b0


	//   ....[31]....
        /*0228*/ 	.word	0x000023c0


	//   ....[32]....
        /*022c*/ 	.word	0x000023d0


	//   ....[33]....
        /*0230*/ 	.word	0x000023e0


	//   ....[34]....
        /*0234*/ 	.word	0x000023f0


	//   ....[35]....
        /*0238*/ 	.word	0x00002400


	//   ....[36]....
        /*023c*/ 	.word	0x00002410


	//   ....[37]....
        /*0240*/ 	.word	0x000024f0


	//   ....[38]....
        /*0244*/ 	.word	0x00002510


	//   ....[39]....
        /*0248*/ 	.word	0x00002520


	//   ....[40]....
        /*024c*/ 	.word	0x00002530


	//   ....[41]....
        /*0250*/ 	.word	0x00002610


	//   ....[42]....
        /*0254*/ 	.word	0x00002630


	//   ....[43]....
        /*0258*/ 	.word	0x00002640


	//   ....[44]....
        /*025c*/ 	.word	0x00002650


	//   ....[45]....
        /*0260*/ 	.word	0x00002730


	//   ....[46]....
        /*0264*/ 	.word	0x00002750


	//   ....[47]....
        /*0268*/ 	.word	0x00002760


	//   ....[48]....
        /*026c*/ 	.word	0x00002770


	//   ....[49]....
        /*0270*/ 	.word	0x00002850


	//   ....[50]....
        /*0274*/ 	.word	0x00002870


	//   ....[51]....
        /*0278*/ 	.word	0x00002880


	//   ....[52]....
        /*027c*/ 	.word	0x00002890


	//   ....[53]....
        /*0280*/ 	.word	0x00002970


	//   ....[54]....
        /*0284*/ 	.word	0x000029a0


	//   ....[55]....
        /*0288*/ 	.word	0x000029b0


	//   ....[56]....
        /*028c*/ 	.word	0x000029c0


	//   ....[57]....
        /*0290*/ 	.word	0x000029d0


	//   ....[58]....
        /*0294*/ 	.word	0x000029e0


	//   ....[59]....
        /*0298*/ 	.word	0x000029f0


	//   ....[60]....
        /*029c*/ 	.word	0x00002a10


	//   ....[61]....
        /*02a0*/ 	.word	0x00002a30


	//   ....[62]....
        /*02a4*/ 	.word	0x00002a60


	//   ....[63]....
        /*02a8*/ 	.word	0x000030a0


	//   ....[64]....
        /*02ac*/ 	.word	0x000030e0


	//   ....[65]....
        /*02b0*/ 	.word	0x00003120


	//   ....[66]....
        /*02b4*/ 	.word	0x00003160


	//   ....[67]....
        /*02b8*/ 	.word	0x000031a0


	//   ....[68]....
        /*02bc*/ 	.word	0x000031c0


	//   ....[69]....
        /*02c0*/ 	.word	0x000031f0


	//   ....[70]....
        /*02c4*/ 	.word	0x00003200


	//   ....[71]....
        /*02c8*/ 	.word	0x00003230


	//   ....[72]....
        /*02cc*/ 	.word	0x00003250


	//   ....[73]....
        /*02d0*/ 	.word	0x00003270


	//   ....[74]....
        /*02d4*/ 	.word	0x00003290


	//   ....[75]....
        /*02d8*/ 	.word	0x000032c0


	//   ....[76]....
        /*02dc*/ 	.word	0x000032f0


	//   ....[77]....
        /*02e0*/ 	.word	0x00003330


	//   ....[78]....
        /*02e4*/ 	.word	0x00003370


	//   ....[79]....
        /*02e8*/ 	.word	0x00003450


	//   ....[80]....
        /*02ec*/ 	.word	0x00003480


	//   ....[81]....
        /*02f0*/ 	.word	0x000034b0


	//   ....[82]....
        /*02f4*/ 	.word	0x000034e0


	//   ....[83]....
        /*02f8*/ 	.word	0x00003950


	//   ....[84]....
        /*02fc*/ 	.word	0x00003af0


	//   ....[85]....
        /*0300*/ 	.word	0x00003c40


	//   ....[86]....
        /*0304*/ 	.word	0x00003c90


	//   ....[87]....
        /*0308*/ 	.word	0x00003ce0


	//   ....[88]....
        /*030c*/ 	.word	0x00003d10


	//   ....[89]....
        /*0310*/ 	.word	0x00003d30


	//   ....[90]....
        /*0314*/ 	.word	0x00003e10


	//   ....[91]....
        /*0318*/ 	.word	0x00003e50


	//   ....[92]....
        /*031c*/ 	.word	0x00003ea0


	//   ....[93]....
        /*0320*/ 	.word	0x00003ed0


	//   ....[94]....
        /*0324*/ 	.word	0x00003ef0


	//----- nvinfo : EIATTR_EXIT_INSTR_OFFSETS
	.align		4
.L_3717:
        /*0328*/ 	.byte	0x04, 0x1c
        /*032a*/ 	.short	(.L_3719 - .L_3718)


	//   ....[0]....
.L_3718:
        /*032c*/ 	.word	0x00003fc0


	//   ....[1]....
        /*0330*/ 	.word	0x00004650


	//----- nvinfo : EIATTR_MAX_THREADS
	.align		4
.L_3719:
        /*0334*/ 	.byte	0x04, 0x05
        /*0336*/ 	.short	(.L_3721 - .L_3720)
.L_3720:
        /*0338*/ 	.word	0x00000020
        /*033c*/ 	.word	0x00000001
        /*0340*/ 	.word	0x00000001


	//----- nvinfo : EIATTR_CRS_STACK_SIZE
	.align		4
.L_3721:
        /*0344*/ 	.byte	0x04, 0x1e
        /*0346*/ 	.short	(.L_3723 - .L_3722)
.L_3722:
        /*0348*/ 	.word	0x00000000


	//----- nvinfo : EIATTR_CBANK_PARAM_SIZE
	.align		4
.L_3723:
        /*034c*/ 	.byte	0x03, 0x19
        /*034e*/ 	.short	0x01f0


	//----- nvinfo : EIATTR_PARAM_CBANK
	.align		4
        /*0350*/ 	.byte	0x04, 0x0a
        /*0352*/ 	.short	(.L_3725 - .L_3724)
	.align		4
.L_3724:
        /*0354*/ 	.word	index@(.nv.constant0._Z25selective_scan_bwd_kernelI32Selective_Scan_bwd_kernel_traitsILi32ELi4ELb1ELb0ELb0ELb0ELb1EfN3c107complexIfEEEEv12SSMParamsBwd)
        /*0358*/ 	.short	0x0210
        /*035a*/ 	.short	0x01f0


	//----- nvinfo : EIATTR_SW_WAR
	.align		4
.L_3725:
        /*035c*/ 	.byte	0x04, 0x36
        /*035e*/ 	.short	(.L_3727 - .L_3726)
.L_3726:
        /*0360*/ 	.word	0x00000008
.L_3727:


//--------------------- .nv.info._Z25selective_scan_bwd_kernelI32Selective_Scan_bwd_kernel_traitsILi32ELi4ELb1ELb0ELb0ELb1ELb0EfN3c107complexIfEEEEv12SSMParamsBwd --------------------------
	.section	.nv.info._Z25selective_scan_bwd_kernelI32Selective_Scan_bwd_kernel_traitsILi32ELi4ELb1ELb0ELb0ELb1ELb0EfN3c107complexIfEEEEv12SSMParamsBwd,"",@"SHT_CUDA_INFO"
	.sectionflags	@""
	.align	4


	//----- nvinfo : EIATTR_CUDA_API_VERSION
	.align		4
        /*0000*/ 	.byte	0x04, 0x37
        /*0002*/ 	.short	(.L_3729 - .L_3728)
.L_3728:
        /*0004*/ 	.word	0x00000082


	//----- nvinfo : EIATTR_KPARAM_INFO
	.align		4
.L_3729:
        /*0008*/ 	.byte	0x04, 0x17
        /*000a*/ 	.short	(.L_3731 - .L_3730)
.L_3730:
        /*000c*/ 	.word	0x00000000
        /*0010*/ 	.short	0x0000
        /*0012*/ 	.short	0x0000
        /*0014*/ 	.byte	0x00, 0xf0, 0xc1, 0x07


	//----- nvinfo : EIATTR_SPARSE_MMA_MASK
	.align		4
.L_3731:
        /*0018*/ 	.byte	0x03, 0x50
        /*001a*/ 	.short	0x0000


	//----- nvinfo : EIATTR_MAXREG_COUNT
	.align		4
        /*001c*/ 	.byte	0x03, 0x1b
        /*001e*/ 	.short	0x00ff


	//----- nvinfo : EIATTR_NUM_BARRIERS
	.align		4
        /*0020*/ 	.byte	0x02, 0x4c
        /*0022*/ 	.byte	0x01
	.zero		1


	//----- nvinfo : EIATTR_MERCURY_ISA_VERSION
	.align		4
        /*0024*/ 	.byte	0x03, 0x5f
        /*0026*/ 	.short	0x0101


	//----- nvinfo : EIATTR_COOP_GROUP_MASK_REGIDS
	.align		4
        /*0028*/ 	.byte	0x04, 0x29
        /*002a*/ 	.short	(.L_3733 - .L_3732)


	//   ....[0]....
.L_3732:
        /*002c*/ 	.word	0xffffffff


	//   ....[1]....
        /*0030*/ 	.word	0xffffffff


	//   ....[2]....
        /*0034*/ 	.word	0xffffffff


	//   ....[3]....
        /*0038*/ 	.word	0xffffffff


	//   ....[4]....
        /*003c*/ 	.word	0xffffffff


	//   ....[5]....
        /*0040*/ 	.word	0xffffffff


	//   ....[6]....
        /*0044*/ 	.word	0xffffffff


	//   ....[7]....
        /*0048*/ 	.word	0xffffffff


	//   ....[8]....
        /*004c*/ 	.word	0xffffffff


	//   ....[9]....
        /*0050*/ 	.word	0xffffffff


	//   ....[10]....
        /*0054*/ 	.word	0xffffffff


	//   ....[11]....
        /*0058*/ 	.word	0xffffffff


	//   ....[12]....
        /*005c*/ 	.word	0xffffffff


	//   ....[13]....
        /*0060*/ 	.word	0xffffffff


	//   ....[14]....
        /*0064*/ 	.word	0xffffffff


	//   ....[15]....
        /*0068*/ 	.word	0xffffffff


	//   ....[16]....
        /*006c*/ 	.word	0xffffffff


	//   ....[17]....
        /*0070*/ 	.word	0xffffffff


	//   ....[18]....
        /*0074*/ 	.word	0xffffffff


	//   ....[19]....
        /*0078*/ 	.word	0xffffffff


	//   ....[20]....
        /*007c*/ 	.word	0xffffffff


	//   ....[21]....
        /*0080*/ 	.word	0xffffffff


	//   ....[22]....
        /*0084*/ 	.word	0xffffffff


	//   ....[23]....
        /*0088*/ 	.word	0xffffffff


	//   ....[24]....
        /*008c*/ 	.word	0xffffffff


	//   ....[25]....
        /*0090*/ 	.word	0xffffffff


	//   ....[26]....
        /*0094*/ 	.word	0xffffffff


	//   ....[27]....
        /*0098*/ 	.word	0xffffffff


	//   ....[28]....
        /*009c*/ 	.word	0xffffffff


	//   ....[29]....
        /*00a0*/ 	.word	0xffffffff


	//   ....[30]....
        /*00a4*/ 	.word	0xffffffff


	//   ....[31]....
        /*00a8*/ 	.word	0xffffffff


	//   ....[32]....
        /*00ac*/ 	.word	0xffffffff


	//   ....[33]....
        /*00b0*/ 	.word	0xffffffff


	//   ....[34]....
        /*00b4*/ 	.word	0xffffffff


	//   ....[35]....
        /*00b8*/ 	.word	0xffffffff


	//   ....[36]....
        /*00bc*/ 	.word	0xffffffff


	//   ....[37]....
        /*00c0*/ 	.word	0xffffffff


	//   ....[38]....
        /*00c4*/ 	.word	0xffffffff


	//   ....[39]....
        /*00c8*/ 	.word	0xffffffff


	//   ....[40]....
        /*00cc*/ 	.word	0xffffffff


	//   ....[41]....
        /*00d0*/ 	.word	0xffffffff


	//   ....[42]....
        /*00d4*/ 	.word	0xffffffff


	//   ....[43]....
        /*00d8*/ 	.word	0xffffffff


	//   ....[44]....
        /*00dc*/ 	.word	0xffffffff


	//   ....[45]....
        /*00e0*/ 	.word	0xffffffff


	//   ....[46]....
        /*00e4*/ 	.word	0xffffffff


	//   ....[47]....
        /*00e8*/ 	.word	0xffffffff


	//   ....[48]....
        /*00ec*/ 	.word	0xffffffff


	//   ....[49]....
        /*00f0*/ 	.word	0xffffffff


	//   ....[50]....
        /*00f4*/ 	.word	0xffffffff


	//   ....[51]....
        /*00f8*/ 	.word	0xffffffff


	//   ....[52]....
        /*00fc*/ 	.word	0xffffffff


	//   ....[53]....
        /*0100*/ 	.word	0xffffffff


	//   ....[54]....
        /*0104*/ 	.word	0xffffffff


	//   ....[55]....
        /*0108*/ 	.word	0xffffffff


	//   ....[56]....
        /*010c*/ 	.word	0xffffffff


	//   ....[57]....
        /*0110*/ 	.word	0xffffffff


	//   ....[58]....
        /*0114*/ 	.word	0xffffffff


	//   ....[59]....
        /*0118*/ 	.word	0xffffffff


	//   ....[60]....
        /*011c*/ 	.word	0xffffffff


	//   ....[61]....
        /*0120*/ 	.word	0xffffffff


	//   ....[62]....
        /*0124*/ 	.word	0xffffffff


	//   ....[63]....
        /*0128*/ 	.word	0xffffffff


	//   ....[64]....
        /*012c*/ 	.word	0xffffffff


	//   ....[65]....
        /*0130*/ 	.word	0xffffffff


	//   ....[66]....
        /*0134*/ 	.word	0xffffffff


	//   ....[67]....
        /*0138*/ 	.word	0xffffffff


	//   ....[68]....
        /*013c*/ 	.word	0xffffffff


	//   ....[69]....
        /*0140*/ 	.word	0xffffffff


	//   ....[70]....
        /*0144*/ 	.word	0xffffffff


	//   ....[71]....
        /*0148*/ 	.word	0xffffffff


	//   ....[72]....
        /*014c*/ 	.word	0xffffffff


	//   ....[73]....
        /*0150*/ 	.word	0xffffffff


	//   ....[74]....
        /*0154*/ 	.word	0xffffffff


	//   ....[75]....
        /*0158*/ 	.word	0xffffffff


	//   ....[76]....
        /*015c*/ 	.word	0xffffffff


	//   ....[77]....
        /*0160*/ 	.word	0xffffffff


	//   ....[78]....
        /*0164*/ 	.word	0xffffffff


	//   ....[79]....
        /*0168*/ 	.word	0xffffffff


	//   ....[80]....
        /*016c*/ 	.word	0xffffffff


	//   ....[81]....
        /*0170*/ 	.word	0xffffffff


	//   ....[82]....
        /*0174*/ 	.word	0xffffffff


	//   ....[83]....
        /*0178*/ 	.word	0xffffffff


	//   ....[84]....
        /*017c*/ 	.word	0xffffffff


	//   ....[85]....
        /*0180*/ 	.word	0xffffffff


	//   ....[86]....
        /*0184*/ 	.word	0xffffffff


	//   ....[87]....
        /*0188*/ 	.word	0xffffffff


	//   ....[88]....
        /*018c*/ 	.word	0xffffffff


	//   ....[89]....
        /*0190*/ 	.word	0xffffffff


	//   ....[90]....
        /*0194*/ 	.word	0xffffffff


	//   ....[91]....
        /*0198*/ 	.word	0xffffffff


	//----- nvinfo : EIATTR_COOP_GROUP_INSTR_OFFSETS
	.align		4
.L_3733:
        /*019c*/ 	.byte	0x04, 0x28
        /*019e*/ 	.short	(.L_3735 - .L_3734)


	//   ....[0]....
.L_3734:
        /*01a0*/ 	.word	0x000006e0


	//   ....[1]....
        /*01a4*/ 	.word	0x00000740


	//   ....[2]....
        /*01a8*/ 	.word	0x00000820


	//   ....[3]....
        /*01ac*/ 	.word	0x00001ad0


	//   ....[4]....
        /*01b0*/ 	.word	0x00001b10


	//   ....[5]....
        /*01b4*/ 	.word	0x00001b50


	//   ....[6]....
        /*01b8*/ 	.word	0x00001b80


	//   ....[7]....
        /*01bc*/ 	.word	0x00001ba0


	//   ....[8]....
        /*01c0*/ 	.word	0x00001bb0


	//   ....[9]....
        /*01c4*/ 	.word	0x00001c40


	//   ....[10]....
        /*01c8*/ 	.word	0x00001c70


	//   ....[11]....
        /*01cc*/ 	.word	0x00001c90


	//   ....[12]....
        /*01d0*/ 	.word	0x00001cb0


	//   ....[13]....
        /*01d4*/ 	.word	0x00001d50


	//   ....[14]....
        /*01d8*/ 	.word	0x00001d80


	//   ....[15]....
        /*01dc*/ 	.word	0x00001da0


	//   ....[16]....
        /*01e0*/ 	.word	0x00001db0


	//   ....[17]....
        /*01e4*/ 	.word	0x00001e50


	//   ....[18]....
        /*01e8*/ 	.word	0x00001e90


	//   ....[19]....
        /*01ec*/ 	.word	0x00001ee0


	//   ....[20]....
        /*01f0*/ 	.word	0x00001f20


	//   ....[21]....
        /*01f4*/ 	.word	0x00002090


	//   ....[22]....
        /*01f8*/ 	.word	0x000020d0


	//   ....[23]....
        /*01fc*/ 	.word	0x00002110


	//   ....[24]....
        /*0200*/ 	.word	0x00002150


	//   ....[25]....
        /*0204*/ 	.word	0x00002370


	//   ....[26]....
        /*0208*/ 	.word	0x00002390


	//   ....[27]....
        /*020c*/ 	.word	0x000023a0


	//   ....[28]....
        /*0210*/ 	.word	0x000023b0


	//   ....[29]....
        /*0214*/ 	.word	0x000023c0


	//   ....[30]....
        /*0218*/ 	.word	0x000023d0


	//   ....[31]....
        /*021c*/ 	.word	0x000023e0


	//   ....[32]....
        /*0220*/ 	.word	0x000023f0


	//   ....[33]....
        /*0224*/ 	.word	0x000024d0


	//   ....[34]....
        /*0228*/ 	.word	0x000024f0


	//   ....[35]....
        /*022c*/ 	.word	0x00002500


	//   ....[36]....
        /*0230*/ 	.word	0x00002510


	//   ....[37]....
        /*0234*/ 	.word	0x000025f0


	//   ....[38]....
        /*0238*/ 	.word	0x00002610


	//   ....[39]....
        /*023c*/ 	.word	0x00002620


	//   ....[40]....
        /*0240*/ 	.word	0x00002630


	//   ....[41]....
        /*0244*/ 	.word	0x00002710


	//   ....[42]....
        /*0248*/ 	.word	0x00002730


	//   ....[43]....
        /*024c*/ 	.word	0x00002740


	//   ....[44]....
        /*0250*/ 	.word	0x00002750


	//   ....[45]....
        /*0254*/ 	.word	0x00002830


	//   ....[46]....
        /*0258*/ 	.word	0x00002850


	//   ....[47]....
        /*025c*/ 	.word	0x00002860


	//   ....[48]....
        /*0260*/ 	.word	0x00002870


	//   ....[49]....
        /*0264*/ 	.word	0x00002950


	//   ....[50]....
        /*0268*/ 	.word	0x00002980


	//   ....[51]....
        /*026c*/ 	.word	0x00002990


	//   ....[52]....
        /*0270*/ 	.word	0x000029a0


	//   ....[53]....
        /*0274*/ 	.word	0x000029b0


	//   ....[54]....
        /*0278*/ 	.word	0x000029c0


	//   ....[55]....
        /*027c*/ 	.word	0x000029d0


	//   ....[56]....
        /*0280*/ 	.word	0x000029f0


	//   ....[57]....
        /*0284*/ 	.word	0x00002a10


	//   ....[58]....
        /*0288*/ 	.word	0x00002a40


	//   ....[59]....
        /*028c*/ 	.word	0x00003080


	//   ....[60]....
        /*0290*/ 	.word	0x000030c0


	//   ....[61]....
        /*0294*/ 	.word	0x00003100


	//   ....[62]....
        /*0298*/ 	.word	0x00003140


	//   ....[63]....
        /*029c*/ 	.word	0x00003190


	//   ....[64]....
        /*02a0*/ 	.word	0x000031b0


	//   ....[65]....
        /*02a4*/ 	.word	0x000031d0


	//   ....[66]....
        /*02a8*/ 	.word	0x000031e0


	//   ....[67]....
        /*02ac*/ 	.word	0x00003210


	//   ....[68]....
        /*02b0*/ 	.word	0x00003230


	//   ....[69]....
        /*02b4*/ 	.word	0x00003250


	//   ....[70]....
        /*02b8*/ 	.word	0x00003270


	//   ....[71]....
        /*02bc*/ 	.word	0x000032b0


	//   ....[72]....
        /*02c0*/ 	.word	0x000032f0


	//   ....[73]....
        /*02c4*/ 	.word	0x00003320


	//   ....[74]....
        /*02c8*/ 	.word	0x00003360


	//   ....[75]....
        /*02cc*/ 	.word	0x00003470


	//   ....[76]....
        /*02d0*/ 	.word	0x000034b0


	//   ....[77]....
        /*02d4*/ 	.word	0x000034f0


	//   ....[78]....
        /*02d8*/ 	.word	0x00003520


	//   ....[79]....
        /*02dc*/ 	.word	0x000038f0


	//   ....[80]....
        /*02e0*/ 	.word	0x00003930


	//   ....[81]....
        /*02e4*/ 	.word	0x00003cf0


	//   ....[82]....
        /*02e8*/ 	.word	0x00003e10


	//   ....[83]....
        /*02ec*/ 	.word	0x00003e60


	//   ....[84]....
        /*02f0*/ 	.word	0x00003eb0


	//   ....[85]....
        /*02f4*/ 	.word	0x00003ee0


	//   ....[86]....
        /*02f8*/ 	.word	0x00003f00


	//   ....[87]....
        /*02fc*/ 	.word	0x00003fe0


	//   ....[88]....
        /*0300*/ 	.word	0x00004020


	//   ....[89]....
        /*0304*/ 	.word	0x00004070


	//   ....[90]....
        /*0308*/ 	.word	0x000040a0


	//   ....[91]....
        /*030c*/ 	.word	0x000040c0


	//----- nvinfo : EIATTR_EXIT_INSTR_OFFSETS
	.align		4
.L_3735:
        /*0310*/ 	.byte	0x04, 0x1c
        /*0312*/ 	.short	(.L_3737 - .L_3736)


	//   ....[0]....
.L_3736:
        /*0314*/ 	.word	0x00004190


	//   ....[1]....
        /*0318*/ 	.word	0x00004820


	//----- nvinfo : EIATTR_MAX_THREADS
	.align		4
.L_3737:
        /*031c*/ 	.byte	0x04, 0x05
        /*031e*/ 	.short	(.L_3739 - .L_3738)
.L_3738:
        /*0320*/ 	.word	0x00000020
        /*0324*/ 	.word	0x00000001
        /*0328*/ 	.word	0x00000001


	//----- nvinfo : EIATTR_CRS_STACK_SIZE
	.align		4
.L_3739:
        /*032c*/ 	.byte	0x04, 0x1e
        /*032e*/ 	.short	(.L_3741 - .L_3740)
.L_3740:
        /*0330*/ 	.word	0x00000000


	//----- nvinfo : EIATTR_CBANK_PARAM_SIZE
	.align		4
.L_3741:
        /*0334*/ 	.byte	0x03, 0x19
        /*0336*/ 	.short	0x01f0


	//----- nvinfo : EIATTR_PARAM_CBANK
	.align		4
        /*0338*/ 	.byte	0x04, 0x0a
        /*033a*/ 	.short	(.L_3743 - .L_3742)
	.align		4
.L_3742:
        /*033c*/ 	.word	index@(.nv.constant0._Z25selective_scan_bwd_kernelI32Selective_Scan_bwd_kernel_traitsILi32ELi4ELb1ELb0ELb0ELb1ELb0EfN3c107complexIfEEEEv12SSMParamsBwd)
        /*0340*/ 	.short	0x0210
        /*0342*/ 	.short	0x01f0


	//----- nvinfo : EIATTR_SW_WAR
	.align		4
.L_3743:
        /*0344*/ 	.byte	0x04, 0x36
        /*0346*/ 	.short	(.L_3745 - .L_3744)
.L_3744:
        /*0348*/ 	.word	0x00000008
.L_3745:


//--------------------- .nv.info._Z25selective_scan_bwd_kernelI32Selective_Scan_bwd_kernel_traitsILi32ELi4ELb1ELb0ELb0ELb1ELb1EfN3c107complexIfEEEEv12SSMParamsBwd --------------------------
	.section	.nv.info._Z25selective_scan_bwd_kernelI32Selective_Scan_bwd_kernel_traitsILi32ELi4ELb1ELb0ELb0ELb1ELb1EfN3c107complexIfEEEEv12SSMParamsBwd,"",@"SHT_CUDA_INFO"
	.sectionflags	@""
	.align	4


	//----- nvinfo : EIATTR_CUDA_API_VERSION
	.align		4
        /*0000*/ 	.byte	0x04, 0x37
        /*0002*/ 	.short	(.L_3747 - .L_3746)
.L_3746:
        /*0004*/ 	.word	0x00000082


	//----- nvinfo : EIATTR_KPARAM_INFO
	.align		4
.L_3747:
        /*0008*/ 	.byte	0x04, 0x17
        /*000a*/ 	.short	(.L_3749 - .L_3748)
.L_3748:
        /*000c*/ 	.word	0x00000000
        /*0010*/ 	.short	0x0000
        /*0012*/ 	.short	0x0000
        /*0014*/ 	.byte	0x00, 0xf0, 0xc1, 0x07


	//----- nvinfo : EIATTR_SPARSE_MMA_MASK
	.align		4
.L_3749:
        /*0018*/ 	.byte	0x03, 0x50
        /*001a*/ 	.short	0x0000


	//----- nvinfo : EIATTR_MAXREG_COUNT
	.align		4
        /*001c*/ 	.byte	0x03, 0x1b
        /*001e*/ 	.short	0x00ff


	//----- nvinfo : EIATTR_NUM_BARRIERS
	.align		4
        /*0020*/ 	.byte	0x02, 0x4c
        /*0022*/ 	.byte	0x01
	.zero		1


	//----- nvinfo : EIATTR_MERCURY_ISA_VERSION
	.align		4
        /*0024*/ 	.byte	0x03, 0x5f
        /*0026*/ 	.short	0x0101


	//----- nvinfo : EIATTR_COOP_GROUP_MASK_REGIDS
	.align		4
        /*0028*/ 	.byte	0x04, 0x29
        /*002a*/ 	.short	(.L_3751 - .L_3750)


	//   ....[0]....
.L_3750:
        /*002c*/ 	.word	0xffffffff


	//   ....[1]....
        /*0030*/ 	.word	0xffffffff


	//   ....[2]....
        /*0034*/ 	.word	0xffffffff


	//   ....[3]....
        /*0038*/ 	.word	0xffffffff


	//   ....[4]....
        /*003c*/ 	.word	0xffffffff


	//   ....[5]....
        /*0040*/ 	.word	0xffffffff


	//   ....[6]....
        /*0044*/ 	.word	0xffffffff


	//   ....[7]....
        /*0048*/ 	.word	0xffffffff


	//   ....[8]....
        /*004c*/ 	.word	0xffffffff


	//   ....[9]....
        /*0050*/ 	.word	0xffffffff


	//   ....[10]....
        /*0054*/ 	.word	0xffffffff


	//   ....[11]....
        /*0058*/ 	.word	0xffffffff


	//   ....[12]....
        /*005c*/ 	.word	0xffffffff


	//   ....[13]....
        /*0060*/ 	.word	0xffffffff


	//   ....[14]....
        /*0064*/ 	.word	0xffffffff


	//   ....[15]....
        /*0068*/ 	.word	0xffffffff


	//   ....[16]....
        /*006c*/ 	.word	0xffffffff


	//   ....[17]....
        /*0070*/ 	.word	0xffffffff


	//   ....[18]....
        /*0074*/ 	.word	0xffffffff


	//   ....[19]....
        /*0078*/ 	.word	0xffffffff


	//   ....[20]....
        /*007c*/ 	.word	0xffffffff


	//   ....[21]....
        /*0080*/ 	.word	0xffffffff


	//   ....[22]....
        /*0084*/ 	.word	0xffffffff


	//   ....[23]....
        /*0088*/ 	.word	0xffffffff


	//   ....[24]....
        /*008c*/ 	.word	0xffffffff


	//   ....[25]....
        /*0090*/ 	.word	0xffffffff


	//   ....[26]....
        /*0094*/ 	.word	0xffffffff


	//   ....[27]....
        /*0098*/ 	.word	0xffffffff


	//   ....[28]....
        /*009c*/ 	.word	0xffffffff


	//   ....[29]....
        /*00a0*/ 	.word	0xffffffff


	//   ....[30]....
        /*00a4*/ 	.word	0xffffffff


	//   ....[31]....
        /*00a8*/ 	.word	0xffffffff


	//   ....[32]....
        /*00ac*/ 	.word	0xffffffff


	//   ....[33]....
        /*00b0*/ 	.word	0xffffffff


	//   ....[34]....
        /*00b4*/ 	.word	0xffffffff


	//   ....[35]....
        /*00b8*/ 	.word	0xffffffff


	//   ....[36]....
        /*00bc*/ 	.word	0xffffffff


	//   ....[37]....
        /*00c0*/ 	.word	0xffffffff


	//   ....[38]....
        /*00c4*/ 	.word	0xffffffff


	//   ....[39]....
        /*00c8*/ 	.word	0xffffffff


	//   ....[40]....
        /*00cc*/ 	.word	0xffffffff


	//   ....[41]....
        /*00d0*/ 	.word	0xffffffff


	//   ....[42]....
        /*00d4*/ 	.word	0xffffffff


	//   ....[43]....
        /*00d8*/ 	.word	0xffffffff


	//   ....[44]....
        /*00dc*/ 	.word	0xffffffff


	//   ....[45]....
        /*00e0*/ 	.word	0xffffffff


	//   ....[46]....
        /*00e4*/ 	.word	0xffffffff


	//   ....[47]....
        /*00e8*/ 	.word	0xffffffff


	//   ....[48]....
        /*00ec*/ 	.word	0xffffffff


	//   ....[49]....
        /*00f0*/ 	.word	0xffffffff


	//   ....[50]....
        /*00f4*/ 	.word	0xffffffff


	//   ....[51]....
        /*00f8*/ 	.word	0xffffffff


	//   ....[52]....
        /*00fc*/ 	.word	0xffffffff


	//   ....[53]....
        /*0100*/ 	.word	0xffffffff


	//   ....[54]....
        /*0104*/ 	.word	0xffffffff


	//   ....[55]....
        /*0108*/ 	.word	0xffffffff


	//   ....[56]....
        /*010c*/ 	.word	0xffffffff


	//   ....[57]....
        /*0110*/ 	.word	0xffffffff


	//   ....[58]....
        /*0114*/ 	.word	0xffffffff


	//   ....[59]....
        /*0118*/ 	.word	0xffffffff


	//   ....[60]....
        /*011c*/ 	.word	0xffffffff


	//   ....[61]....
        /*0120*/ 	.word	0xffffffff


	//   ....[62]....
        /*0124*/ 	.word	0xffffffff


	//   ....[63]....
        /*0128*/ 	.word	0xffffffff


	//   ....[64]....
        /*012c*/ 	.word	0xffffffff


	//   ....[65]....
        /*0130*/ 	.word	0xffffffff


	//   ....[66]....
        /*0134*/ 	.word	0xffffffff


	//   ....[67]....
        /*0138*/ 	.word	0xffffffff


	//   ....[68]....
        /*013c*/ 	.word	0xffffffff


	//   ....[69]....
        /*0140*/ 	.word	0xffffffff


	//   ....[70]....
        /*0144*/ 	.word	0xffffffff


	//   ....[71]....
        /*0148*/ 	.word	0xffffffff


	//   ....[72]....
        /*014c*/ 	.word	0xffffffff


	//   ....[73]....
        /*0150*/ 	.word	0xffffffff


	//   ....[74]....
        /*0154*/ 	.word	0xffffffff


	//   ....[75]....
        /*0158*/ 	.word	0xffffffff


	//   ....[76]....
        /*015c*/ 	.word	0xffffffff


	//   ....[77]....
        /*0160*/ 	.word	0xffffffff


	//   ....[78]....
        /*0164*/ 	.word	0xffffffff


	//   ....[79]....
        /*0168*/ 	.word	0xffffffff


	//   ....[80]....
        /*016c*/ 	.word	0xffffffff


	//   ....[81]....
        /*0170*/ 	.word	0xffffffff


	//   ....[82]....
        /*0174*/ 	.word	0xffffffff


	//   ....[83]....
        /*0178*/ 	.word	0xffffffff


	//   ....[84]....
        /*017c*/ 	.word	0xffffffff


	//   ....[85]....
        /*0180*/ 	.word	0xffffffff


	//   ....[86]....
        /*0184*/ 	.word	0xffffffff


	//   ....[87]....
        /*0188*/ 	.word	0xffffffff


	//   ....[88]....
        /*018c*/ 	.word	0xffffffff


	//   ....[89]....
        /*0190*/ 	.word	0xffffffff


	//   ....[90]....
        /*0194*/ 	.word	0xffffffff


	//   ....[91]....
        /*0198*/ 	.word	0xffffffff


	//   ....[92]....
        /*019c*/ 	.word	0xffffffff


	//   ....[93]....
        /*01a0*/ 	.word	0xffffffff


	//   ....[94]....
        /*01a4*/ 	.word	0xffffffff


	//   ....[95]....
        /*01a8*/ 	.word	0xffffffff


	//----- nvinfo : EIATTR_COOP_GROUP_INSTR_OFFSETS
	.align		4
.L_3751:
        /*01ac*/ 	.byte	0x04, 0x28
        /*01ae*/ 	.short	(.L_3753 - .L_3752)


	//   ....[0]....
.L_3752:
        /*01b0*/ 	.word	0x00000710


	//   ....[1]....
        /*01b4*/ 	.word	0x00000790


	//   ....[2]....
        /*01b8*/ 	.word	0x000008d0


	//   ....[3]....
        /*01bc*/ 	.word	0x00001350


	//   ....[4]....
        /*01c0*/ 	.word	0x000014c0


	//   ....[5]....
        /*01c4*/ 	.word	0x000016c0


	//   ....[6]....
        /*01c8*/ 	.word	0x00001820


	//   ....[7]....
        /*01cc*/ 	.word	0x00002370


	//   ....[8]....
        /*01d0*/ 	.word	0x000023b0


	//   ....[9]....
        /*01d4*/ 	.word	0x000023f0


	//   ....[10]....
        /*01d8*/ 	.word	0x00002430


	//   ....[11]....
        /*01dc*/ 	.word	0x00002460


	//   ....[12]....
        /*01e0*/ 	.word	0x00002470


	//   ....[13]....
        /*01e4*/ 	.word	0x00002500


	//   ....[14]....
        /*01e8*/ 	.word	0x00002530


	//   ....[15]....
        /*01ec*/ 	.word	0x00002550


	//   ....[16]....
        /*01f0*/ 	.word	0x00002570


	//   ....[17]....
        /*01f4*/ 	.word	0x00002610


	//   ....[18]....
        /*01f8*/ 	.word	0x00002630


	//   ....[19]....
        /*01fc*/ 	.word	0x00002660


	//   ....[20]....
        /*0200*/ 	.word	0x00002670


	//   ....[21]....
        /*0204*/ 	.word	0x00002720


	//   ....[22]....
        /*0208*/ 	.word	0x00002770


	//   ....[23]....
        /*020c*/ 	.word	0x000027b0


	//   ....[24]....
        /*0210*/ 	.word	0x000027f0


	//   ....[25]....
        /*0214*/ 	.word	0x00002920


	//   ....[26]....
        /*0218*/ 	.word	0x00002960


	//   ....[27]....
        /*021c*/ 	.word	0x000029a0


	//   ....[28]....
        /*0220*/ 	.word	0x000029e0


	//   ....[29]....
        /*0224*/ 	.word	0x00002c10


	//   ....[30]....
        /*0228*/ 	.word	0x00002c30


	//   ....[31]....
        /*022c*/ 	.word	0x00002c40


	//   ....[32]....
        /*0230*/ 	.word	0x00002c50


	//   ....[33]....
        /*0234*/ 	.word	0x00002c60


	//   ....[34]....
        /*0238*/ 	.word	0x00002c70


	//   ....[35]....
        /*023c*/ 	.word	0x00002c80


	//   ....[36]....
        /*0240*/ 	.word	0x00002c90


	//   ....[37]....
        /*0244*/ 	.word	0x00002d70


	//   ....[38]....
        /*0248*/ 	.word	0x00002d90


	//   ....[39]....
        /*024c*/ 	.word	0x00002da0


	//   ....[40]....
        /*0250*/ 	.word	0x00002db0


	//   ....[41]....
        /*0254*/ 	.word	0x00002e90


	//   ....[42]....
        /*0258*/ 	.word	0x00002eb0


	//   ....[43]....
        /*025c*/ 	.word	0x00002ec0


	//   ....[44]....
        /*0260*/ 	.word	0x00002ed0


	//   ....[45]....
        /*0264*/ 	.word	0x00002fb0


	//   ....[46]....
        /*0268*/ 	.word	0x00002fd0


	//   ....[47]....
        /*026c*/ 	.word	0x00002fe0


	//   ....[48]....
        /*0270*/ 	.word	0x00002ff0


	//   ....[49]....
        /*0274*/ 	.word	0x000030d0


	//   ....[50]....
        /*0278*/ 	.word	0x000030f0


	//   ....[51]....
        /*027c*/ 	.word	0x00003100


	//   ....[52]....
        /*0280*/ 	.word	0x00003110


	//   ....[53]....
        /*0284*/ 	.word	0x000031f0


	//   ....[54]....
        /*0288*/ 	.word	0x00003220


	//   ....[55]....
        /*028c*/ 	.word	0x00003230


	//   ....[56]....
        /*0290*/ 	.word	0x00003240


	//   ....[57]....
        /*0294*/ 	.word	0x00003250


	//   ....[58]....
        /*0298*/ 	.word	0x00003260


	//   ....[59]....
        /*029c*/ 	.word	0x00003270


	//   ....[60]....
        /*02a0*/ 	.word	0x00003290


	//   ....[61]....
        /*02a4*/ 	.word	0x000032b0


	//   ....[62]....
        /*02a8*/ 	.word	0x000032e0


	//   ....[63]....
        /*02ac*/ 	.word	0x00003920


	//   ....[64]....
        /*02b0*/ 	.word	0x00003960


	//   ....[65]....
        /*02b4*/ 	.word	0x000039a0


	//   ....[66]....
        /*02b8*/ 	.word	0x000039e0


	//   ....[67]....
        /*02bc*/ 	.word	0x00003a20


	//   ....[68]....
        /*02c0*/ 	.word	0x00003a40


	//   ....[69]....
        /*02c4*/ 	.word	0x00003a70


	//   ....[70]....
        /*02c8*/ 	.word	0x00003a90


	//   ....[71]....
        /*02cc*/ 	.word	0x00003ac0


	//   ....[72]....
        /*02d0*/ 	.word	0x00003ae0


	//   ....[73]....
        /*02d4*/ 	.word	0x00003b00


	//   ....[74]....
        /*02d8*/ 	.word	0x00003b20


	//   ....[75]....
        /*02dc*/ 	.word	0x00003b50


	//   ....[76]....
        /*02e0*/ 	.word	0x00003b70


	//   ....[77]....
        /*02e4*/ 	.word	0x00003bb0


	//   ....[78]....
        /*02e8*/ 	.word	0x00003bf0


	//   ....[79]....
        /*02ec*/ 	.word	0x00003d00


	//   ....[80]....
        /*02f0*/ 	.word	0x00003d50


	//   ....[81]....
        /*02f4*/ 	.word	0x00003d90


	//   ....[82]....
        /*02f8*/ 	.word	0x00003dd0


	//   ....[83]....
        /*02fc*/ 	.word	0x000041b0


	//   ....[84]....
        /*0300*/ 	.word	0x000041f0


	//   ....[85]....
        /*0304*/ 	.word	0x000045d0


	//   ....[86]....
        /*0308*/ 	.word	0x000046f0


	//   ....[87]....
        /*030c*/ 	.word	0x00004740


	//   ....[88]....
        /*0310*/ 	.word	0x00004790


	//   ....[89]....
        /*0314*/ 	.word	0x000047c0


	//   ....[90]....
        /*0318*/ 	.word	0x000047e0


	//   ....[91]....
        /*031c*/ 	.word	0x000048c0


	//   ....[92]....
        /*0320*/ 	.word	0x00004900


	//   ....[93]....
        /*0324*/ 	.word	0x00004950


	//   ....[94]....
        /*0328*/ 	.word	0x00004980


	//   ....[95]....
        /*032c*/ 	.word	0x000049a0


	//----- nvinfo : EIATTR_EXIT_INSTR_OFFSETS
	.align		4
.L_3753:
        /*0330*/ 	.byte	0x04, 0x1c
        /*0332*/ 	.short	(.L_3755 - .L_3754)


	//   ....[0]....
.L_3754:
        /*0334*/ 	.word	0x00004a70


	//   ....[1]....
        /*0338*/ 	.word	0x00005100


	//----- nvinfo : EIATTR_MAX_THREADS
	.align		4
.L_3755:
        /*033c*/ 	.byte	0x04, 0x05
        /*033e*/ 	.short	(.L_3757 - .L_3756)
.L_3756:
        /*0340*/ 	.word	0x00000020
        /*0344*/ 	.word	0x00000001
        /*0348*/ 	.word	0x00000001


	//----- nvinfo : EIATTR_CRS_STACK_SIZE
	.align		4
.L_3757:
        /*034c*/ 	.byte	0x04, 0x1e
        /*034e*/ 	.short	(.L_3759 - .L_3758)
.L_3758:
        /*0350*/ 	.word	0x00000000


	//----- nvinfo : EIATTR_CBANK_PARAM_SIZE
	.align		4
.L_3759:
        /*0354*/ 	.byte	0x03, 0x19
        /*0356*/ 	.short	0x01f0


	//----- nvinfo : EIATTR_PARAM_CBANK
	.align		4
        /*0358*/ 	.byte	0x04, 0x0a
        /*035a*/ 	.short	(.L_3761 - .L_3760)
	.align		4
.L_3760:
        /*035c*/ 	.word	index@(.nv.constant0._Z25selective_scan_bwd_kernelI32Selective_Scan_bwd_kernel_traitsILi32ELi4ELb1ELb0ELb0ELb1ELb1EfN3c107complexIfEEEEv12SSMParamsBwd)
        /*0360*/ 	.short	0x0210
        /*0362*/ 	.short	0x01f0


	//----- nvinfo : EIATTR_SW_WAR
	.align		4
.L_3761:
        /*0364*/ 	.byte	0x04, 0x36
        /*0366*/ 	.short	(.L_3763 - .L_3762)
.L_3762:
        /*0368*/ 	.word	0x00000008
.L_3763:


//--------------------- .nv.info._Z25selective_scan_bwd_kernelI32Selective_Scan_bwd_kernel_traitsILi32ELi4ELb1ELb0ELb1ELb0ELb0EfN3c107complexIfEEEEv12SSMParamsBwd --------------------------
	.section	.nv.info._Z25selective_scan_bwd_kernelI32Selective_Scan_bwd_kernel_traitsILi32ELi4ELb1ELb0ELb1ELb0ELb0EfN3c107complexIfEEEEv12SSMParamsBwd,"",@"SHT_CUDA_INFO"
	.sectionflags	@""
	.align	4


	//----- nvinfo : EIATTR_CUDA_API_VERSION
	.align		4
        /*0000*/ 	.byte	0x04, 0x37
        /*0002*/ 	.short	(.L_3765 - .L_3764)
.L_3764:
        /*0004*/ 	.word	0x00000082


	//----- nvinfo : EIATTR_KPARAM_INFO
	.align		4
.L_3765:
        /*0008*/ 	.byte	0x04, 0x17
        /*000a*/ 	.short	(.L_3767 - .L_3766)
.L_3766:
        /*000c*/ 	.word	0x00000000
        /*0010*/ 	.short	0x0000
        /*0012*/ 	.short	0x0000
        /*0014*/ 	.byte	0x00, 0xf0, 0xc1, 0x07


	//----- nvinfo : EIATTR_SPARSE_MMA_MASK
	.align		4
.L_3767:
        /*0018*/ 	.byte	0x03, 0x50
        /*001a*/ 	.short	0x0000


	//----- nvinfo : EIATTR_MAXREG_COUNT
	.align		4
        /*001c*/ 	.byte	0x03, 0x1b
        /*001e*/ 	.short	0x00ff


	//----- nvinfo : EIATTR_NUM_BARRIERS
	.align		4
        /*0020*/ 	.byte	0x02, 0x4c
        /*0022*/ 	.byte	0x01
	.zero		1


	//----- nvinfo : EIATTR_MERCURY_ISA_VERSION
	.align		4
        /*0024*/ 	.byte	0x03, 0x5f
        /*0026*/ 	.short	0x0101


	//----- nvinfo : EIATTR_COOP_GROUP_MASK_REGIDS
	.align		4
        /*0028*/ 	.byte	0x04, 0x29
        /*002a*/ 	.short	(.L_3769 - .L_3768)


	//   ....[0]....
.L_3768:
        /*002c*/ 	.word	0xffffffff


	//   ....[1]....
        /*0030*/ 	.word	0xffffffff


	//   ....[2]....
        /*0034*/ 	.word	0xffffffff


	//   ....[3]....
        /*0038*/ 	.word	0xffffffff


	//   ....[4]....
        /*003c*/ 	.word	0xffffffff


	//   ....[5]....
        /*0040*/ 	.word	0xffffffff


	//   ....[6]....
        /*0044*/ 	.word	0xffffffff


	//   ....[7]....
        /*0048*/ 	.word	0xffffffff


	//   ....[8]....
        /*004c*/ 	.word	0xffffffff


	//   ....[9]....
        /*0050*/ 	.word	0xffffffff


	//   ....[10]....
        /*0054*/ 	.word	0xffffffff


	//   ....[11]....
        /*0058*/ 	.word	0xffffffff


	//   ....[12]....
        /*005c*/ 	.word	0xffffffff


	//   ....[13]....
        /*0060*/ 	.word	0xffffffff


	//   ....[14]....
        /*0064*/ 	.word	0xffffffff


	//   ....[15]....
        /*0068*/ 	.word	0xffffffff


	//   ....[16]....
        /*006c*/ 	.word	0xffffffff


	//   ....[17]....
        /*0070*/ 	.word	0xffffffff


	//   ....[18]....
        /*0074*/ 	.word	0xffffffff


	//   ....[19]....
        /*0078*/ 	.word	0xffffffff


	//   ....[20]....
        /*007c*/ 	.word	0xffffffff


	//   ....[21]....
        /*0080*/ 	.word	0xffffffff


	//   ....[22]....
        /*0084*/ 	.word	0xffffffff


	//   ....[23]....
        /*0088*/ 	.word	0xffffffff


	//   ....[24]....
        /*008c*/ 	.word	0xffffffff


	//   ....[25]....
        /*0090*/ 	.word	0xffffffff


	//   ....[26]....
        /*0094*/ 	.word	0xffffffff


	//   ....[27]....
        /*0098*/ 	.word	0xffffffff


	//   ....[28]....
        /*009c*/ 	.word	0xffffffff


	//   ....[29]....
        /*00a0*/ 	.word	0xffffffff


	//   ....[30]....
        /*00a4*/ 	.word	0xffffffff


	//   ....[31]....
        /*00a8*/ 	.word	0xffffffff


	//   ....[32]....
        /*00ac*/ 	.word	0xffffffff


	//   ....[33]....
        /*00b0*/ 	.word	0xffffffff


	//   ....[34]....
        /*00b4*/ 	.word	0xffffffff


	//   ....[35]....
        /*00b8*/ 	.word	0xffffffff


	//   ....[36]....
        /*00bc*/ 	.word	0xffffffff


	//   ....[37]....
        /*00c0*/ 	.word	0xffffffff


	//   ....[38]....
        /*00c4*/ 	.word	0xffffffff


	//   ....[39]....
        /*00c8*/ 	.word	0xffffffff


	//   ....[40]....
        /*00cc*/ 	.word	0xffffffff


	//   ....[41]....
        /*00d0*/ 	.word	0xffffffff


	//   ....[42]....
        /*00d4*/ 	.word	0xffffffff


	//   ....[43]....
        /*00d8*/ 	.word	0xffffffff


	//   ....[44]....
        /*00dc*/ 	.word	0xffffffff


	//   ....[45]....
        /*00e0*/ 	.word	0xffffffff


	//   ....[46]....
        /*00e4*/ 	.word	0xffffffff


	//   ....[47]....
        /*00e8*/ 	.word	0xffffffff


	//   ....[48]....
        /*00ec*/ 	.word	0xffffffff


	//   ....[49]....
        /*00f0*/ 	.word	0xffffffff


	//   ....[50]....
        /*00f4*/ 	.word	0xffffffff


	//   ....[51]....
        /*00f8*/ 	.word	0xffffffff


	//   ....[52]....
        /*00fc*/ 	.word	0xffffffff


	//   ....[53]....
        /*0100*/ 	.word	0xffffffff


	//   ....[54]....
        /*0104*/ 	.word	0xffffffff


	//   ....[55]....
        /*0108*/ 	.word	0xffffffff


	//   ....[56]....
        /*010c*/ 	.word	0xffffffff


	//   ....[57]....
        /*0110*/ 	.word	0xffffffff


	//   ....[58]....
        /*0114*/ 	.word	0xffffffff


	//   ....[59]....
        /*0118*/ 	.word	0xffffffff


	//   ....[60]....
        /*011c*/ 	.word	0xffffffff


	//   ....[61]....
        /*0120*/ 	.word	0xffffffff


	//   ....[62]....
        /*0124*/ 	.word	0xffffffff


	//   ....[63]....
        /*0128*/ 	.word	0xffffffff


	//   ....[64]....
        /*012c*/ 	.word	0xffffffff


	//   ....[65]....
        /*0130*/ 	.word	0xffffffff


	//   ....[66]....
        /*0134*/ 	.word	0xffffffff


	//   ....[67]....
        /*0138*/ 	.word	0xffffffff


	//   ....[68]....
        /*013c*/ 	.word	0xffffffff


	//   ....[69]....
        /*0140*/ 	.word	0xffffffff


	//   ....[70]....
        /*0144*/ 	.word	0xffffffff


	//   ....[71]....
        /*0148*/ 	.word	0xffffffff


	//   ....[72]....
        /*014c*/ 	.word	0xffffffff


	//   ....[73]....
        /*0150*/ 	.word	0xffffffff


	//   ....[74]....
        /*0154*/ 	.word	0xffffffff


	//   ....[75]....
        /*0158*/ 	.word	0xffffffff


	//   ....[76]....
        /*015c*/ 	.word	0xffffffff


	//   ....[77]....
        /*0160*/ 	.word	0xffffffff


	//   ....[78]....
        /*0164*/ 	.word	0xffffffff


	//   ....[79]....
        /*0168*/ 	.word	0xffffffff


	//   ....[80]....
        /*016c*/ 	.word	0xffffffff


	//   ....[81]....
        /*0170*/ 	.word	0xffffffff


	//   ....[82]....
        /*0174*/ 	.word	0xffffffff


	//   ....[83]....
        /*0178*/ 	.word	0xffffffff


	//   ....[84]....
        /*017c*/ 	.word	0xffffffff


	//   ....[85]....
        /*0180*/ 	.word	0xffffffff


	//   ....[86]....
        /*0184*/ 	.word	0xffffffff


	//   ....[87]....
        /*0188*/ 	.word	0xffffffff


	//   ....[88]....
        /*018c*/ 	.word	0xffffffff


	//   ....[89]....
        /*0190*/ 	.word	0xffffffff


	//   ....[90]....
        /*0194*/ 	.word	0xffffffff


	//   ....[91]....
        /*0198*/ 	.word	0xffffffff


	//----- nvinfo : EIATTR_COOP_GROUP_INSTR_OFFSETS
	.align		4
.L_3769:
        /*019c*/ 	.byte	0x04, 0x28
        /*019e*/ 	.short	(.L_3771 - .L_3770)


	//   ....[0]....
.L_3770:
        /*01a0*/ 	.word	0x00000ca0


	//   ....[1]....
        /*01a4*/ 	.word	0x00000d20


	//   ....[2]....
        /*01a8*/ 	.word	0x00000da0


	//   ....[3]....
        /*01ac*/ 	.word	0x000015a0


	//   ....[4]....
        /*01b0*/ 	.word	0x00001a50


	//   ....[5]....
        /*01b4*/ 	.word	0x00001a90


	//   ....[6]....
        /*01b8*/ 	.word	0x00001ac0


	//   ....[7]....
        /*01bc*/ 	.word	0x00001ae0


	//   ....[8]....
        /*01c0*/ 	.word	0x00001ba0


	//   ....[9]....
        /*01c4*/ 	.word	0x00001bc0


	//   ....[10]....
        /*01c8*/ 	.word	0x00001bd0


	//   ....[11]....
        /*01cc*/ 	.word	0x00001be0


	//   ....[12]....
        /*01d0*/ 	.word	0x00001c80


	//   ....[13]....
        /*01d4*/ 	.word	0x00001cb0


	//   ....[14]....
        /*01d8*/ 	.word	0x00001cd0


	//   ....[15]....
        /*01dc*/ 	.word	0x00001ce0


	//   ....[16]....
        /*01e0*/ 	.word	0x00001da0


	//   ....[17]....
        /*01e4*/ 	.word	0x00001dc0


	//   ....[18]....
        /*01e8*/ 	.word	0x00001dd0


	//   ....[19]....
        /*01ec*/ 	.word	0x00001de0


	//   ....[20]....
        /*01f0*/ 	.word	0x00001e90


	//   ....[21]....
        /*01f4*/ 	.word	0x00001ed0


	//   ....[22]....
        /*01f8*/ 	.word	0x00001f10


	//   ....[23]....
        /*01fc*/ 	.word	0x00001f50


	//   ....[24]....
        /*0200*/ 	.word	0x000020e0


	//   ....[25]....
        /*0204*/ 	.word	0x00002120


	//   ....[26]....
        /*0208*/ 	.word	0x00002160


	//   ....[27]....
        /*020c*/ 	.word	0x000021a0


	//   ....[28]....
        /*0210*/ 	.word	0x000021e0


	//   ....[29]....
        /*0214*/ 	.word	0x00002220


	//   ....[30]....
        /*0218*/ 	.word	0x00002480


	//   ....[31]....
        /*021c*/ 	.word	0x00002490


	//   ....[32]....
        /*0220*/ 	.word	0x000024a0


	//   ....[33]....
        /*0224*/ 	.word	0x000024b0


	//   ....[34]....
        /*0228*/ 	.word	0x000025c0


	//   ....[35]....
        /*022c*/ 	.word	0x00002600


	//   ....[36]....
        /*0230*/ 	.word	0x00002610


	//   ....[37]....
        /*0234*/ 	.word	0x00002620


	//   ....[38]....
        /*0238*/ 	.word	0x00002840


	//   ....[39]....
        /*023c*/ 	.word	0x00002880


	//   ....[40]....
        /*0240*/ 	.word	0x000028a0


	//   ....[41]....
        /*0244*/ 	.word	0x000028b0


	//   ....[42]....
        /*0248*/ 	.word	0x00002990


	//   ....[43]....
        /*024c*/ 	.word	0x000029d0


	//   ....[44]....
        /*0250*/ 	.word	0x000029e0


	//   ....[45]....
        /*0254*/ 	.word	0x000029f0


	//   ....[46]....
        /*0258*/ 	.word	0x00002ad0


	//   ....[47]....
        /*025c*/ 	.word	0x00002af0


	//   ....[48]....
        /*0260*/ 	.word	0x00002b00


	//   ....[49]....
        /*0264*/ 	.word	0x00002b10


	//   ....[50]....
        /*0268*/ 	.word	0x00002c20


	//   ....[51]....
        /*026c*/ 	.word	0x00002c60


	//   ....[52]....
        /*0270*/ 	.word	0x00002ca0


	//   ....[53]....
        /*0274*/ 	.word	0x00002ce0


	//   ....[54]....
        /*0278*/ 	.word	0x00002d20


	//   ....[55]....
        /*027c*/ 	.word	0x00002d60


	//   ....[56]....
        /*0280*/ 	.word	0x00002e10


	//   ....[57]....
        /*0284*/ 	.word	0x00002e50


	//   ....[58]....
        /*0288*/ 	.word	0x00002ea0


	//   ....[59]....
        /*028c*/ 	.word	0x00003010


	//   ....[60]....
        /*0290*/ 	.word	0x000039d0


	//   ....[61]....
        /*0294*/ 	.word	0x00003a10


	//   ....[62]....
        /*0298*/ 	.word	0x00003a50


	//   ....[63]....
        /*029c*/ 	.word	0x00003a90


	//   ....[64]....
        /*02a0*/ 	.word	0x00003b00


	//   ....[65]....
        /*02a4*/ 	.word	0x00003b20


	//   ....[66]....
        /*02a8*/ 	.word	0x00003b40


	//   ....[67]....
        /*02ac*/ 	.word	0x00003b70


	//   ....[68]....
        /*02b0*/ 	.word	0x00003bd0


	//   ....[69]....
        /*02b4*/ 	.word	0x00003bf0


	//   ....[70]....
        /*02b8*/ 	.word	0x00003c10


	//   ....[71]....
        /*02bc*/ 	.word	0x00003c30


	//   ....[72]....
        /*02c0*/ 	.word	0x00003c60


	//   ....[73]....
        /*02c4*/ 	.word	0x00003c80


	//   ....[74]....
        /*02c8*/ 	.word	0x00003ca0


	//   ....[75]....
        /*02cc*/ 	.word	0x00003cc0


	//   ....[76]....
        /*02d0*/ 	.word	0x00003cf0


	//   ....[77]....
        /*02d4*/ 	.word	0x00003d20


	//   ....[78]....
        /*02d8*/ 	.word	0x00003d60


	//   ....[79]....
        /*02dc*/ 	.word	0x00003da0


	//   ....[80]....
        /*02e0*/ 	.word	0x000041b0


	//   ....[81]....
        /*02e4*/ 	.word	0x00004370


	//   ....[82]....
        /*02e8*/ 	.word	0x00004470


	//   ....[83]....
        /*02ec*/ 	.word	0x000044c0


	//   ....[84]....
        /*02f0*/ 	.word	0x00004510


	//   ....[85]....
        /*02f4*/ 	.word	0x00004540


	//   ....[86]....
        /*02f8*/ 	.word	0x00004560


	//   ....[87]....
        /*02fc*/ 	.word	0x00004640


	//   ....[88]....
        /*0300*/ 	.word	0x00004680


	//   ....[89]....
        /*0304*/ 	.word	0x000046d0


	//   ....[90]....
        /*0308*/ 	.word	0x00004700


	//   ....[91]....
        /*030c*/ 	.word	0x00004720


	//----- nvinfo : EIATTR_EXIT_INSTR_OFFSETS
	.align		4
.L_3771:
        /*0310*/ 	.byte	0x04, 0x1c
        /*0312*/ 	.short	(.L_3773 - .L_3772)


	//   ....[0]....
.L_3772:
        /*0314*/ 	.word	0x000047f0


	//   ....[1]....
        /*0318*/ 	.word	0x00004af0


	//----- nvinfo : EIATTR_MAX_THREADS
	.align		4
.L_3773:
        /*031c*/ 	.byte	0x04, 0x05
        /*031e*/ 	.short	(.L_3775 - .L_3774)
.L_3774:
        /*0320*/ 	.word	0x00000020
        /*0324*/ 	.word	0x00000001
        /*0328*/ 	.word	0x00000001


	//----- nvinfo : EIATTR_CRS_STACK_SIZE
	.align		4
.L_3775:
        /*032c*/ 	.byte	0x04, 0x1e
        /*032e*/ 	.short	(.L_3777 - .L_3776)
.L_3776:
        /*0330*/ 	.word	0x00000000


	//----- nvinfo : EIATTR_CBANK_PARAM_SIZE
	.align		4
.L_3777:
        /*0334*/ 	.byte	0x03, 0x19
        /*0336*/ 	.short	0x01f0


	//----- nvinfo : EIATTR_PARAM_CBANK
	.align		4
        /*0338*/ 	.byte	0x04, 0x0a
        /*033a*/ 	.short	(.L_3779 - .L_3778)
	.align		4
.L_3778:
        /*033c*/ 	.word	index@(.nv.constant0._Z25selective_scan_bwd_kernelI32Selective_Scan_bwd_kernel_traitsILi32ELi4ELb1ELb0ELb1ELb0ELb0EfN3c107complexIfEEEEv12SSMParamsBwd)
        /*0340*/ 	.short	0x0210
        /*0342*/ 	.short	0x01f0


	//----- nvinfo : EIATTR_SW_WAR
	.align		4
.L_3779:
        /*0344*/ 	.byte	0x04, 0x36
        /*0346*/ 	.short	(.L_3781 - .L_3780)
.L_3780:
        /*0348*/ 	.word	0x00000008
.L_3781:


//--------------------- .nv.info._Z25selective_scan_bwd_kernelI32Selective_Scan_bwd_kernel_traitsILi32ELi4ELb1ELb0ELb1ELb0ELb1EfN3c107complexIfEEEEv12SSMParamsBwd --------------------------
	.section	.nv.info._Z25selective_scan_bwd_kernelI32Selective_Scan_bwd_kernel_traitsILi32ELi4ELb1ELb0ELb1ELb0ELb1EfN3c107complexIfEEEEv12SSMParamsBwd,"",@"SHT_CUDA_INFO"
	.sectionflags	@""
	.align	4


	//----- nvinfo : EIATTR_CUDA_API_VERSION
	.align		4
        /*0000*/ 	.byte	0x04, 0x37
        /*0002*/ 	.short	(.L_3783 - .L_3782)
.L_3782:
        /*0004*/ 	.word	0x00000082


	//----- nvinfo : EIATTR_KPARAM_INFO
	.align		4
.L_3783:
        /*0008*/ 	.byte	0x04, 0x17
        /*000a*/ 	.short	(.L_3785 - .L_3784)
.L_3784:
        /*000c*/ 	.word	0x00000000
        /*0010*/ 	.short	0x0000
        /*0012*/ 	.short	0x0000
        /*0014*/ 	.byte	0x00, 0xf0, 0xc1, 0x07


	//----- nvinfo : EIATTR_SPARSE_MMA_MASK
	.align		4
.L_3785:
        /*0018*/ 	.byte	0x03, 0x50
        /*001a*/ 	.short	0x0000


	//----- nvinfo : EIATTR_MAXREG_COUNT
	.align		4
        /*001c*/ 	.byte	0x03, 0x1b
        /*001e*/ 	.short	0x00ff


	//----- nvinfo : EIATTR_NUM_BARRIERS
	.align		4
        /*0020*/ 	.byte	0x02, 0x4c
        /*0022*/ 	.byte	0x01
	.zero		1


	//----- nvinfo : EIATTR_MERCURY_ISA_VERSION
	.align		4
        /*0024*/ 	.byte	0x03, 0x5f
        /*0026*/ 	.short	0x0101


	//----- nvinfo : EIATTR_COOP_GROUP_MASK_REGIDS
	.align		4
        /*0028*/ 	.byte	0x04, 0x29
        /*002a*/ 	.short	(.L_3787 - .L_3786)


	//   ....[0]....
.L_3786:
        /*002c*/ 	.word	0xffffffff


	//   ....[1]....
        /*0030*/ 	.word	0xffffffff


	//   ....[2]....
        /*0034*/ 	.word	0xffffffff


	//   ....[3]....
        /*0038*/ 	.word	0xffffffff


	//   ....[4]....
        /*003c*/ 	.word	0xffffffff


	//   ....[5]....
        /*0040*/ 	.word	0xffffffff


	//   ....[6]....
        /*0044*/ 	.word	0xffffffff


	//   ....[7]....
        /*0048*/ 	.word	0xffffffff


	//   ....[8]....
        /*004c*/ 	.word	0xffffffff


	//   ....[9]....
        /*0050*/ 	.word	0xffffffff


	//   ....[10]....
        /*0054*/ 	.word	0xffffffff


	//   ....[11]....
        /*0058*/ 	.word	0xffffffff


	//   ....[12]....
        /*005c*/ 	.word	0xffffffff


	//   ....[13]....
        /*0060*/ 	.word	0xffffffff


	//   ....[14]....
        /*0064*/ 	.word	0xffffffff


	//   ....[15]....
        /*0068*/ 	.word	0xffffffff


	//   ....[16]....
        /*006c*/ 	.word	0xffffffff


	//   ....[17]....
        /*0070*/ 	.word	0xffffffff


	//   ....[18]....
        /*0074*/ 	.word	0xffffffff


	//   ....[19]....
        /*0078*/ 	.word	0xffffffff


	//   ....[20]....
        /*007c*/ 	.word	0xffffffff


	//   ....[21]....
        /*0080*/ 	.word	0xffffffff


	//   ....[22]....
        /*0084*/ 	.word	0xffffffff


	//   ....[23]....
        /*0088*/ 	.word	0xffffffff


	//   ....[24]....
        /*008c*/ 	.word	0xffffffff


	//   ....[25]....
        /*0090*/ 	.word	0xffffffff


	//   ....[26]....
        /*0094*/ 	.word	0xffffffff


	//   ....[27]....
        /*0098*/ 	.word	0xffffffff


	//   ....[28]....
        /*009c*/ 	.word	0xffffffff


	//   ....[29]....
        /*00a0*/ 	.word	0xffffffff


	//   ....[30]....
        /*00a4*/ 	.word	0xffffffff


	//   ....[31]....
        /*00a8*/ 	.word	0xffffffff


	//   ....[32]....
        /*00ac*/ 	.word	0xffffffff


	//   ....[33]....
        /*00b0*/ 	.word	0xffffffff


	//   ....[34]....
        /*00b4*/ 	.word	0xffffffff


	//   ....[35]....
        /*00b8*/ 	.word	0xffffffff


	//   ....[36]....
        /*00bc*/ 	.word	0xffffffff


	//   ....[37]....
        /*00c0*/ 	.word	0xffffffff


	//   ....[38]....
        /*00c4*/ 	.word	0xffffffff


	//   ....[39]....
        /*00c8*/ 	.word	0xffffffff


	//   ....[40]....
        /*00cc*/ 	.word	0xffffffff


	//   ....[41]....
        /*00d0*/ 	.word	0xffffffff


	//   ....[42]....
        /*00d4*/ 	.word	0xffffffff


	//   ....[43]....
        /*00d8*/ 	.word	0xffffffff


	//   ....[44]....
        /*00dc*/ 	.word	0xffffffff


	//   ....[45]....
        /*00e0*/ 	.word	0xffffffff


	//   ....[46]....
        /*00e4*/ 	.word	0xffffffff


	//   ....[47]....
        /*00e8*/ 	.word	0xffffffff


	//   ....[48]....
        /*00ec*/ 	.word	0xffffffff


	//   ....[49]....
        /*00f0*/ 	.word	0xffffffff


	//   ....[50]....
        /*00f4*/ 	.word	0xffffffff


	//   ....[51]....
        /*00f8*/ 	.word	0xffffffff


	//   ....[52]....
        /*00fc*/ 	.word	0xffffffff


	//   ....[53]....
        /*0100*/ 	.word	0xffffffff


	//   ....[54]....
        /*0104*/ 	.word	0xffffffff


	//   ....[55]....
        /*0108*/ 	.word	0xffffffff


	//   ....[56]....
        /*010c*/ 	.word	0xffffffff


	//   ....[57]....
        /*0110*/ 	.word	0xffffffff


	//   ....[58]....
        /*0114*/ 	.word	0xffffffff


	//   ....[59]....
        /*0118*/ 	.word	0xffffffff


	//   ....[60]....
        /*011c*/ 	.word	0xffffffff


	//   ....[61]....
        /*0120*/ 	.word	0xffffffff


	//   ....[62]....
        /*0124*/ 	.word	0xffffffff


	//   ....[63]....
        /*0128*/ 	.word	0xffffffff


	//   ....[64]....
        /*012c*/ 	.word	0xffffffff


	//   ....[65]....
        /*0130*/ 	.word	0xffffffff


	//   ....[66]....
        /*0134*/ 	.word	0xffffffff


	//   ....[67]....
        /*0138*/ 	.word	0xffffffff


	//   ....[68]....
        /*013c*/ 	.word	0xffffffff


	//   ....[69]....
        /*0140*/ 	.word	0xffffffff


	//   ....[70]....
        /*0144*/ 	.word	0xffffffff


	//   ....[71]....
        /*0148*/ 	.word	0xffffffff


	//   ....[72]....
        /*014c*/ 	.word	0xffffffff


	//   ....[73]....
        /*0150*/ 	.word	0xffffffff


	//   ....[74]....
        /*0154*/ 	.word	0xffffffff


	//   ....[75]....
        /*0158*/ 	.word	0xffffffff


	//   ....[76]....
        /*015c*/ 	.word	0xffffffff


	//   ....[77]....
        /*0160*/ 	.word	0xffffffff


	//   ....[78]....
        /*0164*/ 	.word	0xffffffff


	//   ....[79]....
        /*0168*/ 	.word	0xffffffff


	//   ....[80]....
        /*016c*/ 	.word	0xffffffff


	//   ....[81]....
        /*0170*/ 	.word	0xffffffff


	//   ....[82]....
        /*0174*/ 	.word	0xffffffff


	//   ....[83]....
        /*0178*/ 	.word	0xffffffff


	//   ....[84]....
        /*017c*/ 	.word	0xffffffff


	//   ....[85]....
        /*0180*/ 	.word	0xffffffff


	//   ....[86]....
        /*0184*/ 	.word	0xffffffff


	//   ....[87]....
        /*0188*/ 	.word	0xffffffff


	//   ....[88]....
        /*018c*/ 	.word	0xffffffff


	//   ....[89]....
        /*0190*/ 	.word	0xffffffff


	//   ....[90]....
        /*0194*/ 	.word	0xffffffff


	//   ....[91]....
        /*0198*/ 	.word	0xffffffff


	//   ....[92]....
        /*019c*/ 	.word	0xffffffff


	//   ....[93]....
        /*01a0*/ 	.word	0xffffffff


	//   ....[94]....
        /*01a4*/ 	.word	0xffffffff


	//   ....[95]....
        /*01a8*/ 	.word	0xffffffff


	//----- nvinfo : EIATTR_COOP_GROUP_INSTR_OFFSETS
	.align		4
.L_3787:
        /*01ac*/ 	.byte	0x04, 0x28
        /*01ae*/ 	.short	(.L_3789 - .L_3788)


	//   ....[0]....
.L_3788:
        /*01b0*/ 	.word	0x00000cf0


	//   ....[1]....
        /*01b4*/ 	.word	0x00000da0


	//   ....[2]....
        /*01b8*/ 	.word	0x00000eb0


	//   ....[3]....
        /*01bc*/ 	.word	0x00000fc0


	//   ....[4]....
        /*01c0*/ 	.word	0x00001190


	//   ....[5]....
        /*01c4*/ 	.word	0x000013b0


	//   ....[6]....
        /*01c8*/ 	.word	0x000014c0


	//   ....[7]....
        /*01cc*/ 	.word	0x00001d90


	//   ....[8]....
        /*01d0*/ 	.word	0x00002240


	//   ....[9]....
        /*01d4*/ 	.word	0x00002280


	//   ....[10]....
        /*01d8*/ 	.word	0x00002290


	//   ....[11]....
        /*01dc*/ 	.word	0x000022a0


	//   ....[12]....
        /*01e0*/ 	.word	0x000022b0


	//   ....[13]....
        /*01e4*/ 	.word	0x00002350


	//   ....[14]....
        /*01e8*/ 	.word	0x00002380


	//   ....[15]....
        /*01ec*/ 	.word	0x000023a0


	//   ....[16]....
        /*01f0*/ 	.word	0x000023b0


	//   ....[17]....
        /*01f4*/ 	.word	0x00002470


	//   ....[18]....
        /*01f8*/ 	.word	0x00002490


	//   ....[19]....
        /*01fc*/ 	.word	0x000024a0


	//   ....[20]....
        /*0200*/ 	.word	0x000024b0


	//   ....[21]....
        /*0204*/ 	.word	0x00002550


	//   ....[22]....
        /*0208*/ 	.word	0x00002580


	//   ....[23]....
        /*020c*/ 	.word	0x000025a0


	//   ....[24]....
        /*0210*/ 	.word	0x000025b0


	//   ....[25]....
        /*0214*/ 	.word	0x00002660


	//   ....[26]....
        /*0218*/ 	.word	0x000026a0


	//   ....[27]....
        /*021c*/ 	.word	0x000026e0


	//   ....[28]....
        /*0220*/ 	.word	0x00002720


	//   ....[29]....
        /*0224*/ 	.word	0x00002950


	//   ....[30]....
        /*0228*/ 	.word	0x00002990


	//   ....[31]....
        /*022c*/ 	.word	0x000029d0


	//   ....[32]....
        /*0230*/ 	.word	0x00002a20


	//   ....[33]....
        /*0234*/ 	.word	0x00002a70


	//   ....[34]....
        /*0238*/ 	.word	0x00002c30


	//   ....[35]....
        /*023c*/ 	.word	0x00002c50


	//   ....[36]....
        /*0240*/ 	.word	0x00002c70


	//   ....[37]....
        /*0244*/ 	.word	0x00002c80


	//   ....[38]....
        /*0248*/ 	.word	0x00002d90


	//   ....[39]....
        /*024c*/ 	.word	0x00002dd0


	//   ....[40]....
        /*0250*/ 	.word	0x00002e00


	//   ....[41]....
        /*0254*/ 	.word	0x00002e10


	//   ....[42]....
        /*0258*/ 	.word	0x00003010


	//   ....[43]....
        /*025c*/ 	.word	0x00003050


	//   ....[44]....
        /*0260*/ 	.word	0x00003090


	//   ....[45]....
        /*0264*/ 	.word	0x000030a0


	//   ....[46]....
        /*0268*/ 	.word	0x00003190


	//   ....[47]....
        /*026c*/ 	.word	0x000031c0


	//   ....[48]....
        /*0270*/ 	.word	0x000031d0


	//   ....[49]....
        /*0274*/ 	.word	0x000031e0


	//   ....[50]....
        /*0278*/ 	.word	0x000032c0


	//   ....[51]....
        /*027c*/ 	.word	0x000032e0


	//   ....[52]....
        /*0280*/ 	.word	0x000032f0


	//   ....[53]....
        /*0284*/ 	.word	0x00003300


	//   ....[54]....
        /*0288*/ 	.word	0x00003450


	//   ....[55]....
        /*028c*/ 	.word	0x00003490


	//   ....[56]....
        /*0290*/ 	.word	0x000034d0


	//   ....[57]....
        /*0294*/ 	.word	0x00003510


	//   ....[58]....
        /*0298*/ 	.word	0x00003550


	//   ....[59]....
        /*029c*/ 	.word	0x00003590


	//   ....[60]....
        /*02a0*/ 	.word	0x000035f0


	//   ....[61]....
        /*02a4*/ 	.word	0x00003640


	//   ....[62]....
        /*02a8*/ 	.word	0x00003680


	//   ....[63]....
        /*02ac*/ 	.word	0x000036f0


	//   ....[64]....
        /*02b0*/ 	.word	0x000041b0


	//   ....[65]....
        /*02b4*/ 	.word	0x000041f0


	//   ....[66]....
        /*02b8*/ 	.word	0x00004230


	//   ....[67]....
        /*02bc*/ 	.word	0x00004270


	//   ....[68]....
        /*02c0*/ 	.word	0x000042e0


	//   ....[69]....
        /*02c4*/ 	.word	0x00004310


	//   ....[70]....
        /*02c8*/ 	.word	0x00004330


	//   ....[71]....
        /*02cc*/ 	.word	0x00004340


	//   ....[72]....
        /*02d0*/ 	.word	0x00004390


	//   ....[73]....
        /*02d4*/ 	.word	0x000043b0


	//   ....[74]....
        /*02d8*/ 	.word	0x000043e0


	//   ....[75]....
        /*02dc*/ 	.word	0x000043f0


	//   ....[76]....
        /*02e0*/ 	.word	0x00004420


	//   ....[77]....
        /*02e4*/ 	.word	0x00004440


	//   ....[78]....
        /*02e8*/ 	.word	0x00004460


	//   ....[79]....
        /*02ec*/ 	.word	0x00004480


	//   ....[80]....
        /*02f0*/ 	.word	0x000044c0


	//   ....[81]....
        /*02f4*/ 	.word	0x000044f0


	//   ....[82]....
        /*02f8*/ 	.word	0x00004530


	//   ....[83]....
        /*02fc*/ 	.word	0x00004570


	//   ....[84]....
        /*0300*/ 	.word	0x00004970


	//   ....[85]....
        /*0304*/ 	.word	0x00004b40


	//   ....[86]....
        /*0308*/ 	.word	0x00004c40


	//   ....[87]....
        /*030c*/ 	.word	0x00004c90


	//   ....[88]....
        /*0310*/ 	.word	0x00004ce0


	//   ....[89]....
        /*0314*/ 	.word	0x00004d10


	//   ....[90]....
        /*0318*/ 	.word	0x00004d30


	//   ....[91]....
        /*031c*/ 	.word	0x00004e10


	//   ....[92]....
        /*0320*/ 	.word	0x00004e50


	//   ....[93]....
        /*0324*/ 	.word	0x00004ea0


	//   ....[94]....
        /*0328*/ 	.word	0x00004ed0


	//   ....[95]....
        /*032c*/ 	.word	0x00004ef0


	//----- nvinfo : EIATTR_EXIT_INSTR_OFFSETS
	.align		4
.L_3789:
        /*0330*/ 	.byte	0x04, 0x1c
        /*0332*/ 	.short	(.L_3791 - .L_3790)


	//   ....[0]....
.L_3790:
        /*0334*/ 	.word	0x00004fc0


	//   ....[1]....
        /*0338*/ 	.word	0x000052c0


	//----- nvinfo : EIATTR_MAX_THREADS
	.align		4
.L_3791:
        /*033c*/ 	.byte	0x04, 0x05
        /*033e*/ 	.short	(.L_3793 - .L_3792)
.L_3792:
        /*0340*/ 	.word	0x00000020
        /*0344*/ 	.word	0x00000001
        /*0348*/ 	.word	0x00000001


	//----- nvinfo : EIATTR_CRS_STACK_SIZE
	.align		4
.L_3793:
        /*034c*/ 	.byte	0x04, 0x1e
        /*034e*/ 	.short	(.L_3795 - .L_3794)
.L_3794:
        /*0350*/ 	.word	0x00000000


	//----- nvinfo : EIATTR_CBANK_PARAM_SIZE
	.align		4
.L_3795:
        /*0354*/ 	.byte	0x03, 0x19
        /*0356*/ 	.short	0x01f0


	//----- nvinfo : EIATTR_PARAM_CBANK
	.align		4
        /*0358*/ 	.byte	0x04, 0x0a
        /*035a*/ 	.short	(.L_3797 - .L_3796)
	.align		4
.L_3796:
        /*035c*/ 	.word	index@(.nv.constant0._Z25selective_scan_bwd_kernelI32Selective_Scan_bwd_kernel_traitsILi32ELi4ELb1ELb0ELb1ELb0ELb1EfN3c107complexIfEEEEv12SSMParamsBwd)
        /*0360*/ 	.short	0x0210
        /*0362*/ 	.short	0x01f0


	//----- nvinfo : EIATTR_SW_WAR
	.align		4
.L_3797:
        /*0364*/ 	.byte	0x04, 0x36
        /*0366*/ 	.short	(.L_3799 - .L_3798)
.L_3798:
        /*0368*/ 	.word	0x00000008
.L_3799:


//--------------------- .nv.info._Z25selective_scan_bwd_kernelI32Selective_Scan_bwd_kernel_traitsILi32ELi4ELb1ELb0ELb1ELb1ELb0EfN3c107complexIfEEEEv12SSMParamsBwd --------------------------
	.section	.nv.info._Z25selective_scan_bwd_kernelI32Selective_Scan_bwd_kernel_traitsILi32ELi4ELb1ELb0ELb1ELb1ELb0EfN3c107complexIfEEEEv12SSMParamsBwd,"",@"SHT_CUDA_INFO"
	.sectionflags	@""
	.align	4


	//----- nvinfo : EIATTR_CUDA_API_VERSION
	.align		4
        /*0000*/ 	.byte	0x04, 0x37
        /*0002*/ 	.short	(.L_3801 - .L_3800)
.L_3800:
        /*0004*/ 	.word	0x00000082


	//----- nvinfo : EIATTR_KPARAM_INFO
	.align		4
.L_3801:
        /*0008*/ 	.byte	0x04, 0x17
        /*000a*/ 	.short	(.L_3803 - .L_3802)
.L_3802:
        /*000c*/ 	.word	0x00000000
        /*0010*/ 	.short	0x0000
        /*0012*/ 	.short	0x0000
        /*0014*/ 	.byte	0x00, 0xf0, 0xc1, 0x07


	//----- nvinfo : EIATTR_SPARSE_MMA_MASK
	.align		4
.L_3803:
        /*0018*/ 	.byte	0x03, 0x50
        /*001a*/ 	.short	0x0000


	//----- nvinfo : EIATTR_MAXREG_COUNT
	.align		4
        /*001c*/ 	.byte	0x03, 0x1b
        /*001e*/ 	.short	0x00ff


	//----- nvinfo : EIATTR_NUM_BARRIERS
	.align		4
        /*0020*/ 	.byte	0x02, 0x4c
        /*0022*/ 	.byte	0x01
	.zero		1


	//----- nvinfo : EIATTR_MERCURY_ISA_VERSION
	.align		4
        /*0024*/ 	.byte	0x03, 0x5f
        /*0026*/ 	.short	0x0101


	//----- nvinfo : EIATTR_COOP_GROUP_MASK_REGIDS
	.align		4
        /*0028*/ 	.byte	0x04, 0x29
        /*002a*/ 	.short	(.L_3805 - .L_3804)


	//   ....[0]....
.L_3804:
        /*002c*/ 	.word	0xffffffff


	//   ....[1]....
        /*0030*/ 	.word	0xffffffff


	//   ....[2]....
        /*0034*/ 	.word	0xffffffff


	//   ....[3]....
        /*0038*/ 	.word	0xffffffff


	//   ....[4]....
        /*003c*/ 	.word	0xffffffff


	//   ....[5]....
        /*0040*/ 	.word	0xffffffff


	//   ....[6]....
        /*0044*/ 	.word	0xffffffff


	//   ....[7]....
        /*0048*/ 	.word	0xffffffff


	//   ....[8]....
        /*004c*/ 	.word	0xffffffff


	//   ....[9]....
        /*0050*/ 	.word	0xffffffff


	//   ....[10]....
        /*0054*/ 	.word	0xffffffff


	//   ....[11]....
        /*0058*/ 	.word	0xffffffff


	//   ....[12]....
        /*005c*/ 	.word	0xffffffff


	//   ....[13]....
        /*0060*/ 	.word	0xffffffff


	//   ....[14]....
        /*0064*/ 	.word	0xffffffff


	//   ....[15]....
        /*0068*/ 	.word	0xffffffff


	//   ....[16]....
        /*006c*/ 	.word	0xffffffff


	//   ....[17]....
        /*0070*/ 	.word	0xffffffff


	//   ....[18]....
        /*0074*/ 	.word	0xffffffff


	//   ....[19]....
        /*0078*/ 	.word	0xffffffff


	//   ....[20]....
        /*007c*/ 	.word	0xffffffff


	//   ....[21]....
        /*0080*/ 	.word	0xffffffff


	//   ....[22]....
        /*0084*/ 	.word	0xffffffff


	//   ....[23]....
        /*0088*/ 	.word	0xffffffff


	//   ....[24]....
        /*008c*/ 	.word	0xffffffff


	//   ....[25]....
        /*0090*/ 	.word	0xffffffff


	//   ....[26]....
        /*0094*/ 	.word	0xffffffff


	//   ....[27]....
        /*0098*/ 	.word	0xffffffff


	//   ....[28]....
        /*009c*/ 	.word	0xffffffff


	//   ....[29]....
        /*00a0*/ 	.word	0xffffffff


	//   ....[30]....
        /*00a4*/ 	.word	0xffffffff


	//   ....[31]....
        /*00a8*/ 	.word	0xffffffff


	//   ....[32]....
        /*00ac*/ 	.word	0xffffffff


	//   ....[33]....
        /*00b0*/ 	.word	0xffffffff


	//   ....[34]....
        /*00b4*/ 	.word	0xffffffff


	//   ....[35]....
        /*00b8*/ 	.word	0xffffffff


	//   ....[36]....
        /*00bc*/ 	.word	0xffffffff


	//   ....[37]....
        /*00c0*/ 	.word	0xffffffff


	//   ....[38]....
        /*00c4*/ 	.word	0xffffffff


	//   ....[39]....
        /*00c8*/ 	.word	0xffffffff


	//   ....[40]....
        /*00cc*/ 	.word	0xffffffff


	//   ....[41]....
        /*00d0*/ 	.word	0xffffffff


	//   ....[42]....
        /*00d4*/ 	.word	0xffffffff


	//   ....[43]....
        /*00d8*/ 	.word	0xffffffff


	//   ....[44]....
        /*00dc*/ 	.word	0xffffffff


	//   ....[45]....
        /*00e0*/ 	.word	0xffffffff


	//   ....[46]....
        /*00e4*/ 	.word	0xffffffff


	//   ....[47]....
        /*00e8*/ 	.word	0xffffffff


	//   ....[48]....
        /*00ec*/ 	.word	0xffffffff


	//   ....[49]....
        /*00f0*/ 	.word	0xffffffff


	//   ....[50]....
        /*00f4*/ 	.word	0xffffffff


	//   ....[51]....
        /*00f8*/ 	.word	0xffffffff


	//   ....[52]....
        /*00fc*/ 	.word	0xffffffff


	//   ....[53]....
        /*0100*/ 	.word	0xffffffff


	//   ....[54]....
        /*0104*/ 	.word	0xffffffff


	//   ....[55]....
        /*0108*/ 	.word	0xffffffff


	//   ....[56]....
        /*010c*/ 	.word	0xffffffff


	//   ....[57]....
        /*0110*/ 	.word	0xffffffff


	//   ....[58]....
        /*0114*/ 	.word	0xffffffff


	//   ....[59]....
        /*0118*/ 	.word	0xffffffff


	//   ....[60]....
        /*011c*/ 	.word	0xffffffff


	//   ....[61]....
        /*0120*/ 	.word	0xffffffff


	//   ....[62]....
        /*0124*/ 	.word	0xffffffff


	//   ....[63]....
        /*0128*/ 	.word	0xffffffff


	//   ....[64]....
        /*012c*/ 	.word	0xffffffff


	//   ....[65]....
        /*0130*/ 	.word	0xffffffff


	//   ....[66]....
        /*0134*/ 	.word	0xffffffff


	//   ....[67]....
        /*0138*/ 	.word	0xffffffff


	//   ....[68]....
        /*013c*/ 	.word	0xffffffff


	//   ....[69]....
        /*0140*/ 	.word	0xffffffff


	//   ....[70]....
        /*0144*/ 	.word	0xffffffff


	//   ....[71]....
        /*0148*/ 	.word	0xffffffff


	//   ....[72]....
        /*014c*/ 	.word	0xffffffff


	//   ....[73]....
        /*0150*/ 	.word	0xffffffff


	//   ....[74]....
        /*0154*/ 	.word	0xffffffff


	//   ....[75]....
        /*0158*/ 	.word	0xffffffff


	//   ....[76]....
        /*015c*/ 	.word	0xffffffff


	//   ....[77]....
        /*0160*/ 	.word	0xffffffff


	//   ....[78]....
        /*0164*/ 	.word	0xffffffff


	//   ....[79]....
        /*0168*/ 	.word	0xffffffff


	//   ....[80]....
        /*016c*/ 	.word	0xffffffff


	//   ....[81]....
        /*0170*/ 	.word	0xffffffff


	//   ....[82]....
        /*0174*/ 	.word	0xffffffff


	//   ....[83]....
        /*0178*/ 	.word	0xffffffff


	//   ....[84]....
        /*017c*/ 	.word	0xffffffff


	//   ....[85]....
        /*0180*/ 	.word	0xffffffff


	//   ....[86]....
        /*0184*/ 	.word	0xffffffff


	//   ....[87]....
        /*0188*/ 	.word	0xffffffff


	//   ....[88]....
        /*018c*/ 	.word	0xffffffff


	//   ....[89]....
        /*0190*/ 	.word	0xffffffff


	//   ....[90]....
        /*0194*/ 	.word	0xffffffff


	//   ....[91]....
        /*0198*/ 	.word	0xffffffff


	//   ....[92]....
        /*019c*/ 	.word	0xffffffff


	//----- nvinfo : EIATTR_COOP_GROUP_INSTR_OFFSETS
	.align		4
.L_3805:
        /*01a0*/ 	.byte	0x04, 0x28
        /*01a2*/ 	.short	(.L_3807 - .L_3806)


	//   ....[0]....
.L_3806:
        /*01a4*/ 	.word	0x00000c40


	//   ....[1]....
        /*01a8*/ 	.word	0x00000cb0


	//   ....[2]....
        /*01ac*/ 	.word	0x00000d90


	//   ....[3]....
        /*01b0*/ 	.word	0x00001da0


	//   ....[4]....
        /*01b4*/ 	.word	0x00002250


	//   ....[5]....
        /*01b8*/ 	.word	0x00002290


	//   ....[6]....
        /*01bc*/ 	.word	0x000022b0


	//   ....[7]....
        /*01c0*/ 	.word	0x000022c0


	//   ....[8]....
        /*01c4*/ 	.word	0x000022d0


	//   ....[9]....
        /*01c8*/ 	.word	0x00002390


	//   ....[10]....
        /*01cc*/ 	.word	0x000023b0


	//   ....[11]....
        /*01d0*/ 	.word	0x000023c0


	//   ....[12]....
        /*01d4*/ 	.word	0x000023d0


	//   ....[13]....
        /*01d8*/ 	.word	0x00002470


	//   ....[14]....
        /*01dc*/ 	.word	0x000024a0


	//   ....[15]....
        /*01e0*/ 	.word	0x000024c0


	//   ....[16]....
        /*01e4*/ 	.word	0x000024d0


	//   ....[17]....
        /*01e8*/ 	.word	0x00002590


	//   ....[18]....
        /*01ec*/ 	.word	0x000025b0


	//   ....[19]....
        /*01f0*/ 	.word	0x000025c0


	//   ....[20]....
        /*01f4*/ 	.word	0x000025d0


	//   ....[21]....
        /*01f8*/ 	.word	0x000026d0


	//   ....[22]....
        /*01fc*/ 	.word	0x00002710


	//   ....[23]....
        /*0200*/ 	.word	0x00002750


	//   ....[24]....
        /*0204*/ 	.word	0x00002790


	//   ....[25]....
        /*0208*/ 	.word	0x00002870


	//   ....[26]....
        /*020c*/ 	.word	0x00002940


	//   ....[27]....
        /*0210*/ 	.word	0x00002980


	//   ....[28]....
        /*0214*/ 	.word	0x000029c0


	//   ....[29]....
        /*0218*/ 	.word	0x00002a00


	//   ....[30]....
        /*021c*/ 	.word	0x00002c80


	//   ....[31]....
        /*0220*/ 	.word	0x00002c90


	//   ....[32]....
        /*0224*/ 	.word	0x00002ca0


	//   ....[33]....
        /*0228*/ 	.word	0x00002cb0


	//   ....[34]....
        /*022c*/ 	.word	0x00002dc0


	//   ....[35]....
        /*0230*/ 	.word	0x00002e00


	//   ....[36]....
        /*0234*/ 	.word	0x00002e10


	//   ....[37]....
        /*0238*/ 	.word	0x00002e20


	//   ....[38]....
        /*023c*/ 	.word	0x00003020


	//   ....[39]....
        /*0240*/ 	.word	0x00003060


	//   ....[40]....
        /*0244*/ 	.word	0x000030a0


	//   ....[41]....
        /*0248*/ 	.word	0x000030b0


	//   ....[42]....
        /*024c*/ 	.word	0x00003190


	//   ....[43]....
        /*0250*/ 	.word	0x000031d0


	//   ....[44]....
        /*0254*/ 	.word	0x000031e0


	//   ....[45]....
        /*0258*/ 	.word	0x000031f0


	//   ....[46]....
        /*025c*/ 	.word	0x000032d0


	//   ....[47]....
        /*0260*/ 	.word	0x000032f0


	//   ....[48]....
        /*0264*/ 	.word	0x00003300


	//   ....[49]....
        /*0268*/ 	.word	0x00003310


	//   ....[50]....
        /*026c*/ 	.word	0x00003420


	//   ....[51]....
        /*0270*/ 	.word	0x00003460


	//   ....[52]....
        /*0274*/ 	.word	0x000034a0


	//   ....[53]....
        /*0278*/ 	.word	0x000034e0


	//   ....[54]....
        /*027c*/ 	.word	0x00003520


	//   ....[55]....
        /*0280*/ 	.word	0x00003560


	//   ....[56]....
        /*0284*/ 	.word	0x00003610


	//   ....[57]....
        /*0288*/ 	.word	0x00003650


	//   ....[58]....
        /*028c*/ 	.word	0x000036b0


	//   ....[59]....
        /*0290*/ 	.word	0x00003870


	//   ....[60]....
        /*0294*/ 	.word	0x000041d0


	//   ....[61]....
        /*0298*/ 	.word	0x00004210


	//   ....[62]....
        /*029c*/ 	.word	0x00004250


	//   ....[63]....
        /*02a0*/ 	.word	0x00004290


	//   ....[64]....
        /*02a4*/ 	.word	0x00004320


	//   ....[65]....
        /*02a8*/ 	.word	0x00004340


	//   ....[66]....
        /*02ac*/ 	.word	0x00004360


	//   ....[67]....
        /*02b0*/ 	.word	0x00004380


	//   ....[68]....
        /*02b4*/ 	.word	0x000043c0


	//   ....[69]....
        /*02b8*/ 	.word	0x000043e0


	//   ....[70]....
        /*02bc*/ 	.word	0x00004400


	//   ....[71]....
        /*02c0*/ 	.word	0x00004420


	//   ....[72]....
        /*02c4*/ 	.word	0x00004450


	//   ....[73]....
        /*02c8*/ 	.word	0x00004470


	//   ....[74]....
        /*02cc*/ 	.word	0x00004490


	//   ....[75]....
        /*02d0*/ 	.word	0x000044b0


	//   ....[76]....
        /*02d4*/ 	.word	0x000044e0


	//   ....[77]....
        /*02d8*/ 	.word	0x00004510


	//   ....[78]....
        /*02dc*/ 	.word	0x00004550


	//   ....[79]....
        /*02e0*/ 	.word	0x00004590


	//   ....[80]....
        /*02e4*/ 	.word	0x00004950


	//   ....[81]....
        /*02e8*/ 	.word	0x00004a90


	//   ....[82]....
        /*02ec*/ 	.word	0x00004d40


	//   ....[83]....
        /*02f0*/ 	.word	0x00004e90


	//   ....[84]....
        /*02f4*/ 	.word	0x00004ee0


	//   ....[85]....
        /*02f8*/ 	.word	0x00004f30


	//   ....[86]....
        /*02fc*/ 	.word	0x00004f60


	//   ....[87]....
        /*0300*/ 	.word	0x00004f80


	//   ....[88]....
        /*0304*/ 	.word	0x00005060


	//   ....[89]....
        /*0308*/ 	.word	0x000050a0


	//   ....[90]....
        /*030c*/ 	.word	0x000050f0


	//   ....[91]....
        /*0310*/ 	.word	0x00005120


	//   ....[92]....
        /*0314*/ 	.word	0x00005140


	//----- nvinfo : EIATTR_EXIT_INSTR_OFFSETS
	.align		4
.L_3807:
        /*0318*/ 	.byte	0x04, 0x1c
        /*031a*/ 	.short	(.L_3809 - .L_3808)


	//   ....[0]....
.L_3808:
        /*031c*/ 	.word	0x00005210


	//   ....[1]....
        /*0320*/ 	.word	0x00005510


	//----- nvinfo : EIATTR_MAX_THREADS
	.align		4
.L_3809:
        /*0324*/ 	.byte	0x04, 0x05
        /*0326*/ 	.short	(.L_3811 - .L_3810)
.L_3810:
        /*0328*/ 	.word	0x00000020
        /*032c*/ 	.word	0x00000001
        /*0330*/ 	.word	0x00000001


	//----- nvinfo : EIATTR_CRS_STACK_SIZE
	.align		4
.L_3811:
        /*0334*/ 	.byte	0x04, 0x1e
        /*0336*/ 	.short	(.L_3813 - .L_3812)
.L_3812:
        /*0338*/ 	.word	0x00000000


	//----- nvinfo : EIATTR_CBANK_PARAM_SIZE
	.align		4
.L_3813:
        /*033c*/ 	.byte	0x03, 0x19
        /*033e*/ 	.short	0x01f0


	//----- nvinfo : EIATTR_PARAM_CBANK
	.align		4
        /*0340*/ 	.byte	0x04, 0x0a
        /*0342*/ 	.short	(.L_3815 - .L_3814)
	.align		4
.L_3814:
        /*0344*/ 	.word	index@(.nv.constant0._Z25selective_scan_bwd_kernelI32Selective_Scan_bwd_kernel_traitsILi32ELi4ELb1ELb0ELb1ELb1ELb0EfN3c107complexIfEEEEv12SSMParamsBwd)
        /*0348*/ 	.short	0x0210
        /*034a*/ 	.short	0x01f0


	//----- nvinfo : EIATTR_SW_WAR
	.align		4
.L_3815:
        /*034c*/ 	.byte	0x04, 0x36
        /*034e*/ 	.short	(.L_3817 - .L_3816)
.L_3816:
        /*0350*/ 	.word	0x00000008
.L_3817:


//--------------------- .nv.info._Z25selective_scan_bwd_kernelI32Selective_Scan_bwd_kernel_traitsILi32ELi4ELb1ELb0ELb1ELb1ELb1EfN3c107complexIfEEEEv12SSMParamsBwd --------------------------
	.section	.nv.info._Z25selective_scan_bwd_kernelI32Selective_Scan_bwd_kernel_traitsILi32ELi4ELb1ELb0ELb1ELb1ELb1EfN3c107complexIfEEEEv12SSMParamsBwd,"",@"SHT_CUDA_INFO"
	.sectionflags	@""
	.align	4


	//----- nvinfo : EIATTR_CUDA_API_VERSION
	.align		4
        /*0000*/ 	.byte	0x04, 0x37
        /*0002*/ 	.short	(.L_3819 - .L_3818)
.L_3818:
        /*0004*/ 	.word	0x00000082


	//----- nvinfo : EIATTR_KPARAM_INFO
	.align		4
.L_3819:
        /*0008*/ 	.byte	0x04, 0x17
        /*000a*/ 	.short	(.L_3821 - .L_3820)
.L_3820:
        /*000c*/ 	.word	0x00000000
        /*0010*/ 	.short	0x0000
        /*0012*/ 	.short	0x0000
        /*0014*/ 	.byte	0x00, 0xf0, 0xc1, 0x07


	//----- nvinfo : EIATTR_SPARSE_MMA_MASK
	.align		4
.L_3821:
        /*0018*/ 	.byte	0x03, 0x50
        /*001a*/ 	.short	0x0000


	//----- nvinfo : EIATTR_MAXREG_COUNT
	.align		4
        /*001c*/ 	.byte	0x03, 0x1b
        /*001e*/ 	.short	0x00ff


	//----- nvinfo : EIATTR_NUM_BARRIERS
	.align		4
        /*0020*/ 	.byte	0x02, 0x4c
        /*0022*/ 	.byte	0x01
	.zero		1


	//----- nvinfo : EIATTR_MERCURY_ISA_VERSION
	.align		4
        /*0024*/ 	.byte	0x03, 0x5f
        /*0026*/ 	.short	0x0101


	//----- nvinfo : EIATTR_COOP_GROUP_MASK_REGIDS
	.align		4
        /*0028*/ 	.byte	0x04, 0x29
        /*002a*/ 	.short	(.L_3823 - .L_3822)


	//   ....[0]....
.L_3822:
        /*002c*/ 	.word	0xffffffff


	//   ....[1]....
        /*0030*/ 	.word	0xffffffff


	//   ....[2]....
        /*0034*/ 	.word	0xffffffff


	//   ....[3]....
        /*0038*/ 	.word	0xffffffff


	//   ....[4]....
        /*003c*/ 	.word	0xffffffff


	//   ....[5]....
        /*0040*/ 	.word	0xffffffff


	//   ....[6]....
        /*0044*/ 	.word	0xffffffff


	//   ....[7]....
        /*0048*/ 	.word	0xffffffff


	//   ....[8]....
        /*004c*/ 	.word	0xffffffff


	//   ....[9]....
        /*0050*/ 	.word	0xffffffff


	//   ....[10]....
        /*0054*/ 	.word	0xffffffff


	//   ....[11]....
        /*0058*/ 	.word	0xffffffff


	//   ....[12]....
        /*005c*/ 	.word	0xffffffff


	//   ....[13]....
        /*0060*/ 	.word	0xffffffff


	//   ....[14]....
        /*0064*/ 	.word	0xffffffff


	//   ....[15]....
        /*0068*/ 	.word	0xffffffff


	//   ....[16]....
        /*006c*/ 	.word	0xffffffff


	//   ....[17]....
        /*0070*/ 	.word	0xffffffff


	//   ....[18]....
        /*0074*/ 	.word	0xffffffff


	//   ....[19]....
        /*0078*/ 	.word	0xffffffff


	//   ....[20]....
        /*007c*/ 	.word	0xffffffff


	//   ....[21]....
        /*0080*/ 	.word	0xffffffff


	//   ....[22]....
        /*0084*/ 	.word	0xffffffff


	//   ....[23]....
        /*0088*/ 	.word	0xffffffff


	//   ....[24]....
        /*008c*/ 	.word	0xffffffff


	//   ....[25]....
        /*0090*/ 	.word	0xffffffff


	//   ....[26]....
        /*0094*/ 	.word	0xffffffff


	//   ....[27]....
        /*0098*/ 	.word	0xffffffff


	//   ....[28]....
        /*009c*/ 	.word	0xffffffff


	//   ....[29]....
        /*00a0*/ 	.word	0xffffffff


	//   ....[30]....
        /*00a4*/ 	.word	0xffffffff


	//   ....[31]....
        /*00a8*/ 	.word	0xffffffff


	//   ....[32]....
        /*00ac*/ 	.word	0xffffffff


	//   ....[33]....
        /*00b0*/ 	.word	0xffffffff


	//   ....[34]....
        /*00b4*/ 	.word	0xffffffff


	//   ....[35]....
        /*00b8*/ 	.word	0xffffffff


	//   ....[36]....
        /*00bc*/ 	.word	0xffffffff


	//   ....[37]....
        /*00c0*/ 	.word	0xffffffff


	//   ....[38]....
        /*00c4*/ 	.word	0xffffffff


	//   ....[39]....
        /*00c8*/ 	.word	0xffffffff


	//   ....[40]....
        /*00cc*/ 	.word	0xffffffff


	//   ....[41]....
        /*00d0*/ 	.word	0xffffffff


	//   ....[42]....
        /*00d4*/ 	.word	0xffffffff


	//   ....[43]....
        /*00d8*/ 	.word	0xffffffff


	//   ....[44]....
        /*00dc*/ 	.word	0xffffffff


	//   ....[45]....
        /*00e0*/ 	.word	0xffffffff


	//   ....[46]....
        /*00e4*/ 	.word	0xffffffff


	//   ....[47]....
        /*00e8*/ 	.word	0xffffffff


	//   ....[48]....
        /*00ec*/ 	.word	0xffffffff


	//   ....[49]....
        /*00f0*/ 	.word	0xffffffff


	//   ....[50]....
        /*00f4*/ 	.word	0xffffffff


	//   ....[51]....
        /*00f8*/ 	.word	0xffffffff


	//   ....[52]....
        /*00fc*/ 	.word	0xffffffff


	//   ....[53]....
        /*0100*/ 	.word	0xffffffff


	//   ....[54]....
        /*0104*/ 	.word	0xffffffff


	//   ....[55]....
        /*0108*/ 	.word	0xffffffff


	//   ....[56]....
        /*010c*/ 	.word	0xffffffff


	//   ....[57]....
        /*0110*/ 	.word	0xffffffff


	//   ....[58]....
        /*0114*/ 	.word	0xffffffff


	//   ....[59]....
        /*0118*/ 	.word	0xffffffff


	//   ....[60]....
        /*011c*/ 	.word	0xffffffff


	//   ....[61]....
        /*0120*/ 	.word	0xffffffff


	//   ....[62]....
        /*0124*/ 	.word	0xffffffff


	//   ....[63]....
        /*0128*/ 	.word	0xffffffff


	//   ....[64]....
        /*012c*/ 	.word	0xffffffff


	//   ....[65]....
        /*0130*/ 	.word	0xffffffff


	//   ....[66]....
        /*0134*/ 	.word	0xffffffff


	//   ....[67]....
        /*0138*/ 	.word	0xffffffff


	//   ....[68]....
        /*013c*/ 	.word	0xffffffff


	//   ....[69]....
        /*0140*/ 	.word	0xffffffff


	//   ....[70]....
        /*0144*/ 	.word	0xffffffff


	//   ....[71]....
        /*0148*/ 	.word	0xffffffff


	//   ....[72]....
        /*014c*/ 	.word	0xffffffff


	//   ....[73]....
        /*0150*/ 	.word	0xffffffff


	//   ....[74]....
        /*0154*/ 	.word	0xffffffff


	//   ....[75]....
        /*0158*/ 	.word	0xffffffff


	//   ....[76]....
        /*015c*/ 	.word	0xffffffff


	//   ....[77]....
        /*0160*/ 	.word	0xffffffff


	//   ....[78]....
        /*0164*/ 	.word	0xffffffff


	//   ....[79]....
        /*0168*/ 	.word	0xffffffff


	//   ....[80]....
        /*016c*/ 	.word	0xffffffff


	//   ....[81]....
        /*0170*/ 	.word	0xffffffff


	//   ....[82]....
        /*0174*/ 	.word	0xffffffff


	//   ....[83]....
        /*0178*/ 	.word	0xffffffff


	//   ....[84]....
        /*017c*/ 	.word	0xffffffff


	//   ....[85]....
        /*0180*/ 	.word	0xffffffff


	//   ....[86]....
        /*0184*/ 	.word	0xffffffff


	//   ....[87]....
        /*0188*/ 	.word	0xffffffff


	//   ....[88]....
        /*018c*/ 	.word	0xffffffff


	//   ....[89]....
        /*0190*/ 	.word	0xffffffff


	//   ....[90]....
        /*0194*/ 	.word	0xffffffff


	//   ....[91]....
        /*0198*/ 	.word	0xffffffff


	//   ....[92]....
        /*019c*/ 	.word	0xffffffff


	//   ....[93]....
        /*01a0*/ 	.word	0xffffffff


	//   ....[94]....
        /*01a4*/ 	.word	0xffffffff


	//   ....[95]....
        /*01a8*/ 	.word	0xffffffff


	//   ....[96]....
        /*01ac*/ 	.word	0xffffffff


	//----- nvinfo : EIATTR_COOP_GROUP_INSTR_OFFSETS
	.align		4
.L_3823:
        /*01b0*/ 	.byte	0x04, 0x28
        /*01b2*/ 	.short	(.L_3825 - .L_3824)


	//   ....[0]....
.L_3824:
        /*01b4*/ 	.word	0x00000b20


	//   ....[1]....
        /*01b8*/ 	.word	0x00000b90


	//   ....[2]....
        /*01bc*/ 	.word	0x00000cd0


	//   ....[3]....
        /*01c0*/ 	.word	0x00001740


	//   ....[4]....
        /*01c4*/ 	.word	0x000018b0


	//   ....[5]....
        /*01c8*/ 	.word	0x00001ab0


	//   ....[6]....
        /*01cc*/ 	.word	0x00001c00


	//   ....[7]....
        /*01d0*/ 	.word	0x000024f0


	//   ....[8]....
        /*01d4*/ 	.word	0x000029e0


	//   ....[9]....
        /*01d8*/ 	.word	0x00002a20


	//   ....[10]....
        /*01dc*/ 	.word	0x00002a30


	//   ....[11]....
        /*01e0*/ 	.word	0x00002a40


	//   ....[12]....
        /*01e4*/ 	.word	0x00002a50


	//   ....[13]....
        /*01e8*/ 	.word	0x00002b20


	//   ....[14]....
        /*01ec*/ 	.word	0x00002b40


	//   ....[15]....
        /*01f0*/ 	.word	0x00002b50


	//   ....[16]....
        /*01f4*/ 	.word	0x00002b60


	//   ....[17]....
        /*01f8*/ 	.word	0x00002c20


	//   ....[18]....
        /*01fc*/ 	.word	0x00002c40


	//   ....[19]....
        /*0200*/ 	.word	0x00002c50


	//   ....[20]....
        /*0204*/ 	.word	0x00002c60


	//   ....[21]....
        /*0208*/ 	.word	0x00002d00


	//   ....[22]....
        /*020c*/ 	.word	0x00002d30


	//   ....[23]....
        /*0210*/ 	.word	0x00002d50


	//   ....[24]....
        /*0214*/ 	.word	0x00002d60


	//   ....[25]....
        /*0218*/ 	.word	0x00002e20


	//   ....[26]....
        /*021c*/ 	.word	0x00002e80


	//   ....[27]....
        /*0220*/ 	.word	0x00002ec0


	//   ....[28]....
        /*0224*/ 	.word	0x00002f00


	//   ....[29]....
        /*0228*/ 	.word	0x000030c0


	//   ....[30]....
        /*022c*/ 	.word	0x00003100


	//   ....[31]....
        /*0230*/ 	.word	0x00003140


	//   ....[32]....
        /*0234*/ 	.word	0x00003180


	//   ....[33]....
        /*0238*/ 	.word	0x000031c0


	//   ....[34]....
        /*023c*/ 	.word	0x000033f0


	//   ....[35]....
        /*0240*/ 	.word	0x00003410


	//   ....[36]....
        /*0244*/ 	.word	0x00003420


	//   ....[37]....
        /*0248*/ 	.word	0x00003430


	//   ....[38]....
        /*024c*/ 	.word	0x00003540


	//   ....[39]....
        /*0250*/ 	.word	0x00003580


	//   ....[40]....
        /*0254*/ 	.word	0x00003590


	//   ....[41]....
        /*0258*/ 	.word	0x000035a0


	//   ....[42]....
        /*025c*/ 	.word	0x00003750


	//   ....[43]....
        /*0260*/ 	.word	0x00003790


	//   ....[44]....
        /*0264*/ 	.word	0x000037d0


	//   ....[45]....
        /*0268*/ 	.word	0x00003810


	//   ....[46]....
        /*026c*/ 	.word	0x00003a10


	//   ....[47]....
        /*0270*/ 	.word	0x00003a50


	//   ....[48]....
        /*0274*/ 	.word	0x00003a60


	//   ....[49]....
        /*0278*/ 	.word	0x00003a70


	//   ....[50]....
        /*027c*/ 	.word	0x00003b60


	//   ....[51]....
        /*0280*/ 	.word	0x00003b80


	//   ....[52]....
        /*0284*/ 	.word	0x00003b90


	//   ....[53]....
        /*0288*/ 	.word	0x00003ba0


	//   ....[54]....
        /*028c*/ 	.word	0x00003c80


	//   ....[55]....
        /*0290*/ 	.word	0x00003cc0


	//   ....[56]....
        /*0294*/ 	.word	0x00003d00


	//   ....[57]....
        /*0298*/ 	.word	0x00003d40


	//   ....[58]....
        /*029c*/ 	.word	0x00003d80


	//   ....[59]....
        /*02a0*/ 	.word	0x00003dc0


	//   ....[60]....
        /*02a4*/ 	.word	0x00003e00


	//   ....[61]....
        /*02a8*/ 	.word	0x00003e40


	//   ....[62]....
        /*02ac*/ 	.word	0x00003e90


	//   ....[63]....
        /*02b0*/ 	.word	0x00003ee0


	//   ....[64]....
        /*02b4*/ 	.word	0x00004a50


	//   ....[65]....
        /*02b8*/ 	.word	0x00004a90


	//   ....[66]....
        /*02bc*/ 	.word	0x00004ad0


	//   ....[67]....
        /*02c0*/ 	.word	0x00004b10


	//   ....[68]....
        /*02c4*/ 	.word	0x00004b80


	//   ....[69]....
        /*02c8*/ 	.word	0x00004bb0


	//   ....[70]....
        /*02cc*/ 	.word	0x00004bd0


	//   ....[71]....
        /*02d0*/ 	.word	0x00004bf0


	//   ....[72]....
        /*02d4*/ 	.word	0x00004c40


	//   ....[73]....
        /*02d8*/ 	.word	0x00004c60


	//   ....[74]....
        /*02dc*/ 	.word	0x00004c80


	//   ....[75]....
        /*02e0*/ 	.word	0x00004c90


	//   ....[76]....
        /*02e4*/ 	.word	0x00004cc0


	//   ....[77]....
        /*02e8*/ 	.word	0x00004ce0


	//   ....[78]....
        /*02ec*/ 	.word	0x00004d00


	//   ....[79]....
        /*02f0*/ 	.word	0x00004d20


	//   ....[80]....
        /*02f4*/ 	.word	0x00004d60


	//   ....[81]....
        /*02f8*/ 	.word	0x00004d90


	//   ....[82]....
        /*02fc*/ 	.word	0x00004dd0


	//   ....[83]....
        /*0300*/ 	.word	0x00004e10


	//   ....[84]....
        /*0304*/ 	.word	0x000051d0


	//   ....[85]....
        /*0308*/ 	.word	0x00005210


	//   ....[86]....
        /*030c*/ 	.word	0x000055f0


	//   ....[87]....
        /*0310*/ 	.word	0x00005710


	//   ....[88]....
        /*0314*/ 	.word	0x00005760


	//   ....[89]....
        /*0318*/ 	.word	0x000057b0


	//   ....[90]....
        /*031c*/ 	.word	0x000057e0


	//   ....[91]....
        /*0320*/ 	.word	0x00005800


	//   ....[92]....
        /*0324*/ 	.word	0x000058e0


	//   ....[93]....
        /*0328*/ 	.word	0x00005920


	//   ....[94]....
        /*032c*/ 	.word	0x00005970


	//   ....[95]....
        /*0330*/ 	.word	0x000059a0


	//   ....[96]....
        /*0334*/ 	.word	0x000059c0


	//----- nvinfo : EIATTR_EXIT_INSTR_OFFSETS
	.align		4
.L_3825:
        /*0338*/ 	.byte	0x04, 0x1c
        /*033a*/ 	.short	(.L_3827 - .L_3826)


	//   ....[0]....
.L_3826:
        /*033c*/ 	.word	0x00005a90


	//   ....[1]....
        /*0340*/ 	.word	0x00005d90


	//----- nvinfo : EIATTR_MAX_THREADS
	.align		4
.L_3827:
        /*0344*/ 	.byte	0x04, 0x05
        /*0346*/ 	.short	(.L_3829 - .L_3828)
.L_3828:
        /*0348*/ 	.word	0x00000020
        /*034c*/ 	.word	0x00000001
        /*0350*/ 	.word	0x00000001


	//----- nvinfo : EIATTR_CRS_STACK_SIZE
	.align		4
.L_3829:
        /*0354*/ 	.byte	0x04, 0x1e
        /*0356*/ 	.short	(.L_3831 - .L_3830)
.L_3830:
        /*0358*/ 	.word	0x00000000


	//----- nvinfo : EIATTR_CBANK_PARAM_SIZE
	.align		4
.L_3831:
        /*035c*/ 	.byte	0x03, 0x19
        /*035e*/ 	.short	0x01f0


	//----- nvinfo : EIATTR_PARAM_CBANK
	.align		4
        /*0360*/ 	.byte	0x04, 0x0a
        /*0362*/ 	.short	(.L_3833 - .L_3832)
	.align		4
.L_3832:
        /*0364*/ 	.word	index@(.nv.constant0._Z25selective_scan_bwd_kernelI32Selective_Scan_bwd_kernel_traitsILi32ELi4ELb1ELb0ELb1ELb1ELb1EfN3c107complexIfEEEEv12SSMParamsBwd)
        /*0368*/ 	.short	0x0210
        /*036a*/ 	.short	0x01f0


	//----- nvinfo : EIATTR_SW_WAR
	.align		4
.L_3833:
        /*036c*/ 	.byte	0x04, 0x36
        /*036e*/ 	.short	(.L_3835 - .L_3834)
.L_3834:
        /*0370*/ 	.word	0x00000008
.L_3835:


//--------------------- .nv.info._Z25selective_scan_bwd_kernelI32Selective_Scan_bwd_kernel_traitsILi32ELi4ELb1ELb1ELb0ELb0ELb0EfN3c107complexIfEEEEv12SSMParamsBwd --------------------------
	.section	.nv.info._Z25selective_scan_bwd_kernelI32Selective_Scan_bwd_kernel_traitsILi32ELi4ELb1ELb1ELb0ELb0ELb0EfN3c107complexIfEEEEv12SSMParamsBwd,"",@"SHT_CUDA_INFO"
	.sectionflags	@""
	.align	4


	//----- nvinfo : EIATTR_CUDA_API_VERSION
	.align		4
        /*0000*/ 	.byte	0x04, 0x37
        /*0002*/ 	.short	(.L_3837 - .L_3836)
.L_3836:
        /*0004*/ 	.word	0x00000082


	//----- nvinfo : EIATTR_KPARAM_INFO
	.align		4
.L_3837:
        /*0008*/ 	.byte	0x04, 0x17
        /*000a*/ 	.short	(.L_3839 - .L_3838)
.L_3838:
        /*000c*/ 	.word	0x00000000
        /*0010*/ 	.short	0x0000
        /*0012*/ 	.short	0x0000
        /*0014*/ 	.byte	0x00, 0xf0, 0xc1, 0x07


	//----- nvinfo : EIATTR_SPARSE_MMA_MASK
	.align		4
.L_3839:
        /*0018*/ 	.byte	0x03, 0x50
        /*001a*/ 	.short	0x0000


	//----- nvinfo : EIATTR_MAXREG_COUNT
	.align		4
        /*001c*/ 	.byte	0x03, 0x1b
        /*001e*/ 	.short	0x00ff


	//----- nvinfo : EIATTR_NUM_BARRIERS
	.align		4
        /*0020*/ 	.byte	0x02, 0x4c
        /*0022*/ 	.byte	0x01
	.zero		1


	//----- nvinfo : EIATTR_MERCURY_ISA_VERSION
	.align		4
        /*0024*/ 	.byte	0x03, 0x5f
        /*0026*/ 	.short	0x0101


	//----- nvinfo : EIATTR_COOP_GROUP_MASK_REGIDS
	.align		4
        /*0028*/ 	.byte	0x04, 0x29
        /*002a*/ 	.short	(.L_3841 - .L_3840)


	//   ....[0]....
.L_3840:
        /*002c*/ 	.word	0xffffffff


	//   ....[1]....
        /*0030*/ 	.word	0xffffffff


	//   ....[2]....
        /*0034*/ 	.word	0xffffffff


	//   ....[3]....
        /*0038*/ 	.word	0xffffffff


	//   ....[4]....
        /*003c*/ 	.word	0xffffffff


	//   ....[5]....
        /*0040*/ 	.word	0xffffffff


	//   ....[6]....
        /*0044*/ 	.word	0xffffffff


	//   ....[7]....
        /*0048*/ 	.word	0xffffffff


	//   ....[8]....
        /*004c*/ 	.word	0xffffffff


	//   ....[9]....
        /*0050*/ 	.word	0xffffffff


	//   ....[10]....
        /*0054*/ 	.word	0xffffffff


	//   ....[11]....
        /*0058*/ 	.word	0xffffffff


	//   ....[12]....
        /*005c*/ 	.word	0xffffffff


	//   ....[13]....
        /*0060*/ 	.word	0xffffffff


	//   ....[14]....
        /*0064*/ 	.word	0xffffffff


	//   ....[15]....
        /*0068*/ 	.word	0xffffffff


	//   ....[16]....
        /*006c*/ 	.word	0xffffffff


	//   ....[17]....
        /*0070*/ 	.word	0xffffffff


	//   ....[18]....
        /*0074*/ 	.word	0xffffffff


	//   ....[19]....
        /*0078*/ 	.word	0xffffffff


	//   ....[20]....
        /*007c*/ 	.word	0xffffffff


	//   ....[21]....
        /*0080*/ 	.word	0xffffffff


	//   ....[22]....
        /*0084*/ 	.word	0xffffffff


	//   ....[23]....
        /*0088*/ 	.word	0xffffffff


	//   ....[24]....
        /*008c*/ 	.word	0xffffffff


	//   ....[25]....
        /*0090*/ 	.word	0xffffffff


	//   ....[26]....
        /*0094*/ 	.word	0xffffffff


	//   ....[27]....
        /*0098*/ 	.word	0xffffffff


	//   ....[28]....
        /*009c*/ 	.word	0xffffffff


	//   ....[29]....
        /*00a0*/ 	.word	0xffffffff


	//   ....[30]....
        /*00a4*/ 	.word	0xffffffff


	//   ....[31]....
        /*00a8*/ 	.word	0xffffffff


	//   ....[32]....
        /*00ac*/ 	.word	0xffffffff


	//   ....[33]....
        /*00b0*/ 	.word	0xffffffff


	//   ....[34]....
        /*00b4*/ 	.word	0xffffffff


	//   ....[35]....
        /*00b8*/ 	.word	0xffffffff


	//   ....[36]....
        /*00bc*/ 	.word	0xffffffff


	//   ....[37]....
        /*00c0*/ 	.word	0xffffffff


	//   ....[38]....
        /*00c4*/ 	.word	0xffffffff


	//   ....[39]....
        /*00c8*/ 	.word	0xffffffff


	//   ....[40]....
        /*00cc*/ 	.word	0xffffffff


	//   ....[41]....
        /*00d0*/ 	.word	0xffffffff


	//   ....[42]....
        /*00d4*/ 	.word	0xffffffff


	//   ....[43]....
        /*00d8*/ 	.word	0xffffffff


	//   ....[44]....
        /*00dc*/ 	.word	0xffffffff


	//   ....[45]....
        /*00e0*/ 	.word	0xffffffff


	//   ....[46]....
        /*00e4*/ 	.word	0xffffffff


	//   ....[47]....
        /*00e8*/ 	.word	0xffffffff


	//   ....[48]....
        /*00ec*/ 	.word	0xffffffff


	//   ....[49]....
        /*00f0*/ 	.word	0xffffffff


	//   ....[50]....
        /*00f4*/ 	.word	0xffffffff


	//   ....[51]....
        /*00f8*/ 	.word	0xffffffff


	//   ....[52]....
        /*00fc*/ 	.word	0xffffffff


	//   ....[53]....
        /*0100*/ 	.word	0xffffffff


	//   ....[54]....
        /*0104*/ 	.word	0xffffffff


	//   ....[55]....
        /*0108*/ 	.word	0xffffffff


	//   ....[56]....
        /*010c*/ 	.word	0xffffffff


	//   ....[57]....
        /*0110*/ 	.word	0xffffffff


	//   ....[58]....
        /*0114*/ 	.word	0xffffffff


	//   ....[59]....
        /*0118*/ 	.word	0xffffffff


	//   ....[60]....
        /*011c*/ 	.word	0xffffffff


	//   ....[61]....
        /*0120*/ 	.word	0xffffffff


	//   ....[62]....
        /*0124*/ 	.word	0xffffffff


	//   ....[63]....
        /*0128*/ 	.word	0xffffffff


	//   ....[64]....
        /*012c*/ 	.word	0xffffffff


	//   ....[65]....
        /*0130*/ 	.word	0xffffffff


	//   ....[66]....
        /*0134*/ 	.word	0xffffffff


	//   ....[67]....
        /*0138*/ 	.word	0xffffffff


	//   ....[68]....
        /*013c*/ 	.word	0xffffffff


	//   ....[69]....
        /*0140*/ 	.word	0xffffffff


	//   ....[70]....
        /*0144*/ 	.word	0xffffffff


	//   ....[71]....
        /*0148*/ 	.word	0xffffffff


	//   ....[72]....
        /*014c*/ 	.word	0xffffffff


	//   ....[73]....
        /*0150*/ 	.word	0xffffffff


	//   ....[74]....
        /*0154*/ 	.word	0xffffffff


	//   ....[75]....
        /*0158*/ 	.word	0xffffffff


	//   ....[76]....
        /*015c*/ 	.word	0xffffffff


	//   ....[77]....
        /*0160*/ 	.word	0xffffffff


	//   ....[78]....
        /*0164*/ 	.word	0xffffffff


	//   ....[79]....
        /*0168*/ 	.word	0xffffffff


	//   ....[80]....
        /*016c*/ 	.word	0xffffffff


	//   ....[81]....
        /*0170*/ 	.word	0xffffffff


	//   ....[82]....
        /*0174*/ 	.word	0xffffffff


	//   ....[83]....
        /*0178*/ 	.word	0xffffffff


	//   ....[84]....
        /*017c*/ 	.word	0xffffffff


	//   ....[85]....
        /*0180*/ 	.word	0xffffffff


	//   ....[86]....
        /*0184*/ 	.word	0xffffffff


	//   ....[87]....
        /*0188*/ 	.word	0xffffffff


	//   ....[88]....
        /*018c*/ 	.word	0xffffffff


	//   ....[89]....
        /*0190*/ 	.word	0xffffffff


	//   ....[90]....
        /*0194*/ 	.word	0xffffffff


	//   ....[91]....
        /*0198*/ 	.word	0xffffffff


	//----- nvinfo : EIATTR_COOP_GROUP_INSTR_OFFSETS
	.align		4
.L_3841:
        /*019c*/ 	.byte	0x04, 0x28
        /*019e*/ 	.short	(.L_3843 - .L_3842)


	//   ....[0]....
.L_3842:
        /*01a0*/ 	.word	0x00000cf0


	//   ....[1]....
        /*01a4*/ 	.word	0x00000d50


	//   ....[2]....
        /*01a8*/ 	.word	0x00000dd0


	//   ....[3]....
        /*01ac*/ 	.word	0x000014e0


	//   ....[4]....
        /*01b0*/ 	.word	0x00001a70


	//   ....[5]....
        /*01b4*/ 	.word	0x00001ab0


	//   ....[6]....
        /*01b8*/ 	.word	0x00001af0


	//   ....[7]....
        /*01bc*/ 	.word	0x00001b00


	//   ....[8]....
        /*01c0*/ 	.word	0x00001b10


	//   ....[9]....
        /*01c4*/ 	.word	0x00001b90


	//   ....[10]....
        /*01c8*/ 	.word	0x00001bc0


	//   ....[11]....
        /*01cc*/ 	.word	0x00001c00


	//   ....[12]....
        /*01d0*/ 	.word	0x00001c10


	//   ....[13]....
        /*01d4*/ 	.word	0x00001c90


	//   ....[14]....
        /*01d8*/ 	.word	0x00001cc0


	//   ....[15]....
        /*01dc*/ 	.word	0x00001d00


	//   ....[16]....
        /*01e0*/ 	.word	0x00001d10


	//   ....[17]....
        /*01e4*/ 	.word	0x00001dc0


	//   ....[18]....
        /*01e8*/ 	.word	0x00001df0


	//   ....[19]....
        /*01ec*/ 	.word	0x00001e10


	//   ....[20]....
        /*01f0*/ 	.word	0x00001e20


	//   ....[21]....
        /*01f4*/ 	.word	0x00001ed0


	//   ....[22]....
        /*01f8*/ 	.word	0x00001f20


	//   ....[23]....
        /*01fc*/ 	.word	0x00001f50


	//   ....[24]....
        /*0200*/ 	.word	0x00001f80


	//   ....[25]....
        /*0204*/ 	.word	0x00002030


	//   ....[26]....
        /*0208*/ 	.word	0x000020b0


	//   ....[27]....
        /*020c*/ 	.word	0x00002100


	//   ....[28]....
        /*0210*/ 	.word	0x00002140


	//   ....[29]....
        /*0214*/ 	.word	0x00002180


	//   ....[30]....
        /*0218*/ 	.word	0x000023a0


	//   ....[31]....
        /*021c*/ 	.word	0x000023b0


	//   ....[32]....
        /*0220*/ 	.word	0x000023c0


	//   ....[33]....
        /*0224*/ 	.word	0x000023d0


	//   ....[34]....
        /*0228*/ 	.word	0x000024e0


	//   ....[35]....
        /*022c*/ 	.word	0x00002520


	//   ....[36]....
        /*0230*/ 	.word	0x00002550


	//   ....[37]....
        /*0234*/ 	.word	0x00002560


	//   ....[38]....
        /*0238*/ 	.word	0x00002670


	//   ....[39]....
        /*023c*/ 	.word	0x000026b0


	//   ....[40]....
        /*0240*/ 	.word	0x000026f0


	//   ....[41]....
        /*0244*/ 	.word	0x00002710


	//   ....[42]....
        /*0248*/ 	.word	0x00002810


	//   ....[43]....
        /*024c*/ 	.word	0x00002830


	//   ....[44]....
        /*0250*/ 	.word	0x00002840


	//   ....[45]....
        /*0254*/ 	.word	0x00002850


	//   ....[46]....
        /*0258*/ 	.word	0x00002930


	//   ....[47]....
        /*025c*/ 	.word	0x00002960


	//   ....[48]....
        /*0260*/ 	.word	0x00002970


	//   ....[49]....
        /*0264*/ 	.word	0x00002980


	//   ....[50]....
        /*0268*/ 	.word	0x00002a60


	//   ....[51]....
        /*026c*/ 	.word	0x00002aa0


	//   ....[52]....
        /*0270*/ 	.word	0x00002ae0


	//   ....[53]....
        /*0274*/ 	.word	0x00002b20


	//   ....[54]....
        /*0278*/ 	.word	0x00002b60


	//   ....[55]....
        /*027c*/ 	.word	0x00002ba0


	//   ....[56]....
        /*0280*/ 	.word	0x00002be0


	//   ....[57]....
        /*0284*/ 	.word	0x00002c20


	//   ....[58]....
        /*0288*/ 	.word	0x00002c40


	//   ....[59]....
        /*028c*/ 	.word	0x00002c70


	//   ....[60]....
        /*0290*/ 	.word	0x00003770


	//   ....[61]....
        /*0294*/ 	.word	0x000037b0


	//   ....[62]....
        /*0298*/ 	.word	0x000037f0


	//   ....[63]....
        /*029c*/ 	.word	0x00003830


	//   ....[64]....
        /*02a0*/ 	.word	0x00003890


	//   ....[65]....
        /*02a4*/ 	.word	0x000038b0


	//   ....[66]....
        /*02a8*/ 	.word	0x000038d0


	//   ....[67]....
        /*02ac*/ 	.word	0x000038e0


	//   ....[68]....
        /*02b0*/ 	.word	0x00003910


	//   ....[69]....
        /*02b4*/ 	.word	0x00003930


	//   ....[70]....
        /*02b8*/ 	.word	0x00003950


	//   ....[71]....
        /*02bc*/ 	.word	0x00003970


	//   ....[72]....
        /*02c0*/ 	.word	0x000039a0


	//   ....[73]....
        /*02c4*/ 	.word	0x000039c0


	//   ....[74]....
        /*02c8*/ 	.word	0x000039f0


	//   ....[75]....
        /*02cc*/ 	.word	0x00003a00


	//   ....[76]....
        /*02d0*/ 	.word	0x00003a30


	//   ....[77]....
        /*02d4*/ 	.word	0x00003a60


	//   ....[78]....
        /*02d8*/ 	.word	0x00003ab0


	//   ....[79]....
        /*02dc*/ 	.word	0x00003af0


	//   ....[80]....
        /*02e0*/ 	.word	0x00003fd0


	//   ....[81]....
        /*02e4*/ 	.word	0x00004170


	//   ....[82]....
        /*02e8*/ 	.word	0x00004290


	//   ....[83]....
        /*02ec*/ 	.word	0x000042e0


	//   ....[84]....
        /*02f0*/ 	.word	0x00004330


	//   ....[85]....
        /*02f4*/ 	.word	0x00004360


	//   ....[86]....
        /*02f8*/ 	.word	0x00004380


	//   ....[87]....
        /*02fc*/ 	.word	0x00004460


	//   ....[88]....
        /*0300*/ 	.word	0x000044a0


	//   ....[89]....
        /*0304*/ 	.word	0x000044f0


	//   ....[90]....
        /*0308*/ 	.word	0x00004520


	//   ....[91]....
        /*030c*/ 	.word	0x00004540


	//----- nvinfo : EIATTR_EXIT_INSTR_OFFSETS
	.align		4
.L_3843:
        /*0310*/ 	.byte	0x04, 0x1c
        /*0312*/ 	.short	(.L_3845 - .L_3844)


	//   ....[0]....
.L_3844:
        /*0314*/ 	.word	0x00004610


	//   ....[1]....
        /*0318*/ 	.word	0x00004910


	//----- nvinfo : EIATTR_MAX_THREADS
	.align		4
.L_3845:
        /*031c*/ 	.byte	0x04, 0x05
        /*031e*/ 	.short	(.L_3847 - .L_3846)
.L_3846:
        /*0320*/ 	.word	0x00000020
        /*0324*/ 	.word	0x00000001
        /*0328*/ 	.word	0x00000001


	//----- nvinfo : EIATTR_CRS_STACK_SIZE
	.align		4
.L_3847:
        /*032c*/ 	.byte	0x04, 0x1e
        /*032e*/ 	.short	(.L_3849 - .L_3848)
.L_3848:
        /*0330*/ 	.word	0x00000000


	//----- nvinfo : EIATTR_CBANK_PARAM_SIZE
	.align		4
.L_3849:
        /*0334*/ 	.byte	0x03, 0x19
        /*0336*/ 	.short	0x01f0


	//----- nvinfo : EIATTR_PARAM_CBANK
	.align		4
        /*0338*/ 	.byte	0x04, 0x0a
        /*033a*/ 	.short	(.L_3851 - .L_3850)
	.align		4
.L_3850:
        /*033c*/ 	.word	index@(.nv.constant0._Z25selective_scan_bwd_kernelI32Selective_Scan_bwd_kernel_traitsILi32ELi4ELb1ELb1ELb0ELb0ELb0EfN3c107complexIfEEEEv12SSMParamsBwd)
        /*0340*/ 	.short	0x0210
        /*0342*/ 	.short	0x01f0


	//----- nvinfo : EIATTR_SW_WAR
	.align		4
.L_3851:
        /*0344*/ 	.byte	0x04, 0x36
        /*0346*/ 	.short	(.L_3853 - .L_3852)
.L_3852:
        /*0348*/ 	.word	0x00000008
.L_3853:


//--------------------- .nv.info._Z25selective_scan_bwd_kernelI32Selective_Scan_bwd_kernel_traitsILi32ELi4ELb1ELb1ELb0ELb0ELb1EfN3c107complexIfEEEEv12SSMParamsBwd --------------------------
	.section	.nv.info._Z25selective_scan_bwd_kernelI32Selective_Scan_bwd_kernel_traitsILi32ELi4ELb1ELb1ELb0ELb0ELb1EfN3c107complexIfEEEEv12SSMParamsBwd,"",@"SHT_CUDA_INFO"
	.sectionflags	@""
	.align	4


	//----- nvinfo : EIATTR_CUDA_API_VERSION
	.align		4
        /*0000*/ 	.byte	0x04, 0x37
        /*0002*/ 	.short	(.L_3855 - .L_3854)
.L_3854:
        /*0004*/ 	.word	0x00000082


	//----- nvinfo : EIATTR_KPARAM_INFO
	.align		4
.L_3855:
        /*0008*/ 	.byte	0x04, 0x17
        /*000a*/ 	.short	(.L_3857 - .L_3856)
.L_3856:
        /*000c*/ 	.word	0x00000000
        /*0010*/ 	.short	0x0000
        /*0012*/ 	.short	0x0000
        /*0014*/ 	.byte	0x00, 0xf0, 0xc1, 0x07


	//----- nvinfo : EIATTR_SPARSE_MMA_MASK
	.align		4
.L_3857:
        /*0018*/ 	.byte	0x03, 0x50
        /*001a*/ 	.short	0x0000


	//----- nvinfo : EIATTR_MAXREG_COUNT
	.align		4
        /*001c*/ 	.byte	0x03, 0x1b
        /*001e*/ 	.short	0x00ff


	//----- nvinfo : EIATTR_NUM_BARRIERS
	.align		4
        /*0020*/ 	.byte	0x02, 0x4c
        /*0022*/ 	.byte	0x01
	.zero		1


	//----- nvinfo : EIATTR_MERCURY_ISA_VERSION
	.align		4
        /*0024*/ 	.byte	0x03, 0x5f
        /*0026*/ 	.short	0x0101


	//----- nvinfo : EIATTR_COOP_GROUP_MASK_REGIDS
	.align		4
        /*0028*/ 	.byte	0x04, 0x29
        /*002a*/ 	.short	(.L_3859 - .L_3858)


	//   ....[0]....
.L_3858:
        /*002c*/ 	.word	0xffffffff


	//   ....[1]....
        /*0030*/ 	.word	0xffffffff


	//   ....[2]....
        /*0034*/ 	.word	0xffffffff


	//   ....[3]....
        /*0038*/ 	.word	0xffffffff


	//   ....[4]....
        /*003c*/ 	.word	0xffffffff


	//   ....[5]....
        /*0040*/ 	.word	0xffffffff


	//   ....[6]....
        /*0044*/ 	.word	0xffffffff


	//   ....[7]....
        /*0048*/ 	.word	0xffffffff


	//   ....[8]....
        /*004c*/ 	.word	0xffffffff


	//   ....[9]....
        /*0050*/ 	.word	0xffffffff


	//   ....[10]....
        /*0054*/ 	.word	0xffffffff


	//   ....[11]....
        /*0058*/ 	.word	0xffffffff


	//   ....[12]....
        /*005c*/ 	.word	0xffffffff


	//   ....[13]....
        /*0060*/ 	.word	0xffffffff


	//   ....[14]....
        /*0064*/ 	.word	0xffffffff


	//   ....[15]....
        /*0068*/ 	.word	0xffffffff


	//   ....[16]....
        /*006c*/ 	.word	0xffffffff


	//   ....[17]....
        /*0070*/ 	.word	0xffffffff


	//   ....[18]....
        /*0074*/ 	.word	0xffffffff


	//   ....[19]....
        /*0078*/ 	.word	0xffffffff


	//   ....[20]....
        /*007c*/ 	.word	0xffffffff


	//   ....[21]....
        /*0080*/ 	.word	0xffffffff


	//   ....[22]....
        /*0084*/ 	.word	0xffffffff


	//   ....[23]....
        /*0088*/ 	.word	0xffffffff


	//   ....[24]....
        /*008c*/ 	.word	0xffffffff


	//   ....[25]....
        /*0090*/ 	.word	0xffffffff


	//   ....[26]....
        /*0094*/ 	.word	0xffffffff


	//   ....[27]....
        /*0098*/ 	.word	0xffffffff


	//   ....[28]....
        /*009c*/ 	.word	0xffffffff


	//   ....[29]....
        /*00a0*/ 	.word	0xffffffff


	//   ....[30]....
        /*00a4*/ 	.word	0xffffffff


	//   ....[31]....
        /*00a8*/ 	.word	0xffffffff


	//   ....[32]....
        /*00ac*/ 	.word	0xffffffff


	//   ....[33]....
        /*00b0*/ 	.word	0xffffffff


	//   ....[34]....
        /*00b4*/ 	.word	0xffffffff


	//   ....[35]....
        /*00b8*/ 	.word	0xffffffff


	//   ....[36]....
        /*00bc*/ 	.word	0xffffffff


	//   ....[37]....
        /*00c0*/ 	.word	0xffffffff


	//   ....[38]....
        /*00c4*/ 	.word	0xffffffff


	//   ....[39]....
        /*00c8*/ 	.word	0xffffffff


	//   ....[40]....
        /*00cc*/ 	.word	0xffffffff


	//   ....[41]....
        /*00d0*/ 	.word	0xffffffff


	//   ....[42]....
        /*00d4*/ 	.word	0xffffffff


	//   ....[43]....
        /*00d8*/ 	.word	0xffffffff


	//   ....[44]....
        /*00dc*/ 	.word	0xffffffff


	//   ....[45]....
        /*00e0*/ 	.word	0xffffffff


	//   ....[46]....
        /*00e4*/ 	.word	0xffffffff


	//   ....[47]....
        /*00e8*/ 	.word	0xffffffff


	//   ....[48]....
        /*00ec*/ 	.word	0xffffffff


	//   ....[49]....
        /*00f0*/ 	.word	0xffffffff


	//   ....[50]....
        /*00f4*/ 	.word	0xffffffff


	//   ....[51]....
        /*00f8*/ 	.word	0xffffffff


	//   ....[52]....
        /*00fc*/ 	.word	0xffffffff


	//   ....[53]....
        /*0100*/ 	.word	0xffffffff


	//   ....[54]....
        /*0104*/ 	.word	0xffffffff


	//   ....[55]....
        /*0108*/ 	.word	0xffffffff


	//   ....[56]....
        /*010c*/ 	.word	0xffffffff


	//   ....[57]....
        /*0110*/ 	.word	0xffffffff


	//   ....[58]....
        /*0114*/ 	.word	0xffffffff


	//   ....[59]....
        /*0118*/ 	.word	0xffffffff


	//   ....[60]....
        /*011c*/ 	.word	0xffffffff


	//   ....[61]....
        /*0120*/ 	.word	0xffffffff


	//   ....[62]....
        /*0124*/ 	.word	0xffffffff


	//   ....[63]....
        /*0128*/ 	.word	0xffffffff


	//   ....[64]....
        /*012c*/ 	.word	0xffffffff


	//   ....[65]....
        /*0130*/ 	.word	0xffffffff


	//   ....[66]....
        /*0134*/ 	.word	0xffffffff


	//   ....[67]....
        /*0138*/ 	.word	0xffffffff


	//   ....[68]....
        /*013c*/ 	.word	0xffffffff


	//   ....[69]....
        /*0140*/ 	.word	0xffffffff


	//   ....[70]....
        /*0144*/ 	.word	0xffffffff


	//   ....[71]....
        /*0148*/ 	.word	0xffffffff


	//   ....[72]....
        /*014c*/ 	.word	0xffffffff


	//   ....[73]....
        /*0150*/ 	.word	0xffffffff


	//   ....[74]....
        /*0154*/ 	.word	0xffffffff


	//   ....[75]....
        /*0158*/ 	.word	0xffffffff


	//   ....[76]....
        /*015c*/ 	.word	0xffffffff


	//   ....[77]....
        /*0160*/ 	.word	0xffffffff


	//   ....[78]....
        /*0164*/ 	.word	0xffffffff


	//   ....[79]....
        /*0168*/ 	.word	0xffffffff


	//   ....[80]....
        /*016c*/ 	.word	0xffffffff


	//   ....[81]....
        /*0170*/ 	.word	0xffffffff


	//   ....[82]....
        /*0174*/ 	.word	0xffffffff


	//   ....[83]....
        /*0178*/ 	.word	0xffffffff


	//   ....[84]....
        /*017c*/ 	.word	0xffffffff


	//   ....[85]....
        /*0180*/ 	.word	0xffffffff


	//   ....[86]....
        /*0184*/ 	.word	0xffffffff


	//   ....[87]....
        /*0188*/ 	.word	0xffffffff


	//   ....[88]....
        /*018c*/ 	.word	0xffffffff


	//   ....[89]....
        /*0190*/ 	.word	0xffffffff


	//   ....[90]....
        /*0194*/ 	.word	0xffffffff


	//   ....[91]....
        /*0198*/ 	.word	0xffffffff


	//   ....[92]....
        /*019c*/ 	.word	0xffffffff


	//   ....[93]....
        /*01a0*/ 	.word	0xffffffff


	//   ....[94]....
        /*01a4*/ 	.word	0xffffffff


	//   ....[95]....
        /*01a8*/ 	.word	0xffffffff


	//----- nvinfo : EIATTR_COOP_GROUP_INSTR_OFFSETS
	.align		4
.L_3859:
        /*01ac*/ 	.byte	0x04, 0x28
        /*01ae*/ 	.short	(.L_3861 - .L_3860)


	//   ....[0]....
.L_3860:
        /*01b0*/ 	.word	0x00000d20


	//   ....[1]....
        /*01b4*/ 	.word	0x00000d70


	//   ....[2]....
        /*01b8*/ 	.word	0x00000e90


	//   ....[3]....
        /*01bc*/ 	.word	0x00000fa0


	//   ....[4]....
        /*01c0*/ 	.word	0x00001150


	//   ....[5]....
        /*01c4*/ 	.word	0x00001350


	//   ....[6]....
        /*01c8*/ 	.word	0x000014c0


	//   ....[7]....
        /*01cc*/ 	.word	0x00001d60


	//   ....[8]....
        /*01d0*/ 	.word	0x000022d0


	//   ....[9]....
        /*01d4*/ 	.word	0x00002310


	//   ....[10]....
        /*01d8*/ 	.word	0x00002360


	//   ....[11]....
        /*01dc*/ 	.word	0x00002390


	//   ....[12]....
        /*01e0*/ 	.word	0x000023a0


	//   ....[13]....
        /*01e4*/ 	.word	0x00002420


	//   ....[14]....
        /*01e8*/ 	.word	0x00002440


	//   ....[15]....
        /*01ec*/ 	.word	0x00002480


	//   ....[16]....
        /*01f0*/ 	.word	0x000024a0


	//   ....[17]....
        /*01f4*/ 	.word	0x00002530


	//   ....[18]....
        /*01f8*/ 	.word	0x00002560


	//   ....[19]....
        /*01fc*/ 	.word	0x000025a0


	//   ....[20]....
        /*0200*/ 	.word	0x000025b0


	//   ....[21]....
        /*0204*/ 	.word	0x00002650


	//   ....[22]....
        /*0208*/ 	.word	0x00002680


	//   ....[23]....
        /*020c*/ 	.word	0x000026a0


	//   ....[24]....
        /*0210*/ 	.word	0x000026b0


	//   ....[25]....
        /*0214*/ 	.word	0x00002750


	//   ....[26]....
        /*0218*/ 	.word	0x000027a0


	//   ....[27]....
        /*021c*/ 	.word	0x000027e0


	//   ....[28]....
        /*0220*/ 	.word	0x00002810


	//   ....[29]....
        /*0224*/ 	.word	0x00002860


	//   ....[30]....
        /*0228*/ 	.word	0x00002940


	//   ....[31]....
        /*022c*/ 	.word	0x00002980


	//   ....[32]....
        /*0230*/ 	.word	0x000029c0


	//   ....[33]....
        /*0234*/ 	.word	0x00002a00


	//   ....[34]....
        /*0238*/ 	.word	0x00002c00


	//   ....[35]....
        /*023c*/ 	.word	0x00002c10


	//   ....[36]....
        /*0240*/ 	.word	0x00002c20


	//   ....[37]....
        /*0244*/ 	.word	0x00002c30


	//   ....[38]....
        /*0248*/ 	.word	0x00002d40


	//   ....[39]....
        /*024c*/ 	.word	0x00002d80


	//   ....[40]....
        /*0250*/ 	.word	0x00002db0


	//   ....[41]....
        /*0254*/ 	.word	0x00002dc0


	//   ....[42]....
        /*0258*/ 	.word	0x00002ed0


	//   ....[43]....
        /*025c*/ 	.word	0x00002f10


	//   ....[44]....
        /*0260*/ 	.word	0x00002f50


	//   ....[45]....
        /*0264*/ 	.word	0x00002f70


	//   ....[46]....
        /*0268*/ 	.word	0x00003060


	//   ....[47]....
        /*026c*/ 	.word	0x00003090


	//   ....[48]....
        /*0270*/ 	.word	0x000030a0


	//   ....[49]....
        /*0274*/ 	.word	0x000030b0


	//   ....[50]....
        /*0278*/ 	.word	0x00003190


	//   ....[51]....
        /*027c*/ 	.word	0x000031b0


	//   ....[52]....
        /*0280*/ 	.word	0x000031c0


	//   ....[53]....
        /*0284*/ 	.word	0x000031d0


	//   ....[54]....
        /*0288*/ 	.word	0x000032b0


	//   ....[55]....
        /*028c*/ 	.word	0x000032f0


	//   ....[56]....
        /*0290*/ 	.word	0x00003330


	//   ....[57]....
        /*0294*/ 	.word	0x00003370


	//   ....[58]....
        /*0298*/ 	.word	0x000033b0


	//   ....[59]....
        /*029c*/ 	.word	0x000033f0


	//   ....[60]....
        /*02a0*/ 	.word	0x00003400


	//   ....[61]....
        /*02a4*/ 	.word	0x00003410


	//   ....[62]....
        /*02a8*/ 	.word	0x00003430


	//   ....[63]....
        /*02ac*/ 	.word	0x00003490


	//   ....[64]....
        /*02b0*/ 	.word	0x00003f90


	//   ....[65]....
        /*02b4*/ 	.word	0x00003fd0


	//   ....[66]....
        /*02b8*/ 	.word	0x00004010


	//   ....[67]....
        /*02bc*/ 	.word	0x00004050


	//   ....[68]....
        /*02c0*/ 	.word	0x000040a0


	//   ....[69]....
        /*02c4*/ 	.word	0x000040d0


	//   ....[70]....
        /*02c8*/ 	.word	0x000040f0


	//   ....[71]....
        /*02cc*/ 	.word	0x00004100


	//   ....[72]....
        /*02d0*/ 	.word	0x00004130


	//   ....[73]....
        /*02d4*/ 	.word	0x00004150


	//   ....[74]....
        /*02d8*/ 	.word	0x00004180


	//   ....[75]....
        /*02dc*/ 	.word	0x00004190


	//   ....[76]....
        /*02e0*/ 	.word	0x000041c0


	//   ....[77]....
        /*02e4*/ 	.word	0x000041e0


	//   ....[78]....
        /*02e8*/ 	.word	0x00004210


	//   ....[79]....
        /*02ec*/ 	.word	0x00004220


	//   ....[80]....
        /*02f0*/ 	.word	0x00004250


	//   ....[81]....
        /*02f4*/ 	.word	0x00004280


	//   ....[82]....
        /*02f8*/ 	.word	0x000042b0


	//   ....[83]....
        /*02fc*/ 	.word	0x000042f0


	//   ....[84]....
        /*0300*/ 	.word	0x000047e0


	//   ....[85]....
        /*0304*/ 	.word	0x00004980


	//   ....[86]....
        /*0308*/ 	.word	0x00004aa0


	//   ....[87]....
        /*030c*/ 	.word	0x00004af0


	//   ....[88]....
        /*0310*/ 	.word	0x00004b40


	//   ....[89]....
        /*0314*/ 	.word	0x00004b70


	//   ....[90]....
        /*0318*/ 	.word	0x00004b90


	//   ....[91]....
        /*031c*/ 	.word	0x00004c70


	//   ....[92]....
        /*0320*/ 	.word	0x00004cb0


	//   ....[93]....
        /*0324*/ 	.word	0x00004d00


	//   ....[94]....
        /*0328*/ 	.word	0x00004d30


	//   ....[95]....
        /*032c*/ 	.word	0x00004d50


	//----- nvinfo : EIATTR_EXIT_INSTR_OFFSETS
	.align		4
.L_3861:
        /*0330*/ 	.byte	0x04, 0x1c
        /*0332*/ 	.short	(.L_3863 - .L_3862)


	//   ....[0]....
.L_3862:
        /*0334*/ 	.word	0x00004e20


	//   ....[1]....
        /*0338*/ 	.word	0x00005120


	//----- nvinfo : EIATTR_MAX_THREADS
	.align		4
.L_3863:
        /*033c*/ 	.byte	0x04, 0x05
        /*033e*/ 	.short	(.L_3865 - .L_3864)
.L_3864:
        /*0340*/ 	.word	0x00000020
        /*0344*/ 	.word	0x00000001
        /*0348*/ 	.word	0x00000001


	//----- nvinfo : EIATTR_CRS_STACK_SIZE
	.align		4
.L_3865:
        /*034c*/ 	.byte	0x04, 0x1e
        /*034e*/ 	.short	(.L_3867 - .L_3866)
.L_3866:
        /*0350*/ 	.word	0x00000000


	//----- nvinfo : EIATTR_CBANK_PARAM_SIZE
	.align		4
.L_3867:
        /*0354*/ 	.byte	0x03, 0x19
        /*0356*/ 	.short	0x01f0


	//----- nvinfo : EIATTR_PARAM_CBANK
	.align		4
        /*0358*/ 	.byte	0x04, 0x0a
        /*035a*/ 	.short	(.L_3869 - .L_3868)
	.align		4
.L_3868:
        /*035c*/ 	.word	index@(.nv.constant0._Z25selective_scan_bwd_kernelI32Selective_Scan_bwd_kernel_traitsILi32ELi4ELb1ELb1ELb0ELb0ELb1EfN3c107complexIfEEEEv12SSMParamsBwd)
        /*0360*/ 	.short	0x0210
        /*0362*/ 	.short	0x01f0


	//----- nvinfo : EIATTR_SW_WAR
	.align		4
.L_3869:
        /*0364*/ 	.byte	0x04, 0x36
        /*0366*/ 	.short	(.L_3871 - .L_3870)
.L_3870:
        /*0368*/ 	.word	0x00000008
.L_3871:


//--------------------- .nv.info._Z25selective_scan_bwd_kernelI32Selective_Scan_bwd_kernel_traitsILi32ELi4ELb1ELb1ELb0ELb1ELb0EfN3c107complexIfEEEEv12SSMParamsBwd --------------------------
	.section	.nv.info._Z25selective_scan_bwd_kernelI32Selective_Scan_bwd_kernel_traitsILi32ELi4ELb1ELb1ELb0ELb1ELb0EfN3c107complexIfEEEEv12SSMParamsBwd,"",@"SHT_CUDA_INFO"
	.sectionflags	@""
	.align	4


	//----- nvinfo : EIATTR_CUDA_API_VERSION
	.align		4
        /*0000*/ 	.byte	0x04, 0x37
        /*0002*/ 	.short	(.L_3873 - .L_3872)
.L_3872:
        /*0004*/ 	.word	0x00000082


	//----- nvinfo : EIATTR_KPARAM_INFO
	.align		4
.L_3873:
        /*0008*/ 	.byte	0x04, 0x17
        /*000a*/ 	.short	(.L_3875 - .L_3874)
.L_3874:
        /*000c*/ 	.word	0x00000000
        /*0010*/ 	.short	0x0000
        /*0012*/ 	.short	0x0000
        /*0014*/ 	.byte	0x00, 0xf0, 0xc1, 0x07


	//----- nvinfo : EIATTR_SPARSE_MMA_MASK
	.align		4
.L_3875:
        /*0018*/ 	.byte	0x03, 0x50
        /*001a*/ 	.short	0x0000


	//----- nvinfo : EIATTR_MAXREG_COUNT
	.align		4
        /*001c*/ 	.byte	0x03, 0x1b
        /*001e*/ 	.short	0x00ff


	//----- nvinfo : EIATTR_NUM_BARRIERS
	.align		4
        /*0020*/ 	.byte	0x02, 0x4c
        /*0022*/ 	.byte	0x01
	.zero		1


	//----- nvinfo : EIATTR_MERCURY_ISA_VERSION
	.align		4
        /*0024*/ 	.byte	0x03, 0x5f
        /*0026*/ 	.short	0x0101


	//----- nvinfo : EIATTR_COOP_GROUP_MASK_REGIDS
	.align		4
        /*0028*/ 	.byte	0x04, 0x29
        /*002a*/ 	.short	(.L_3877 - .L_3876)


	//   ....[0]....
.L_3876:
        /*002c*/ 	.word	0xffffffff


	//   ....[1]....
        /*0030*/ 	.word	0xffffffff


	//   ....[2]....
        /*0034*/ 	.word	0xffffffff


	//   ....[3]....
        /*0038*/ 	.word	0xffffffff


	//   ....[4]....
        /*003c*/ 	.word	0xffffffff


	//   ....[5]....
        /*0040*/ 	.word	0xffffffff


	//   ....[6]....
        /*0044*/ 	.word	0xffffffff


	//   ....[7]....
        /*0048*/ 	.word	0xffffffff


	//   ....[8]....
        /*004c*/ 	.word	0xffffffff


	//   ....[9]....
        /*0050*/ 	.word	0xffffffff


	//   ....[10]....
        /*0054*/ 	.word	0xffffffff


	//   ....[11]....
        /*0058*/ 	.word	0xffffffff


	//   ....[12]....
        /*005c*/ 	.word	0xffffffff


	//   ....[13]....
        /*0060*/ 	.word	0xffffffff


	//   ....[14]....
        /*0064*/ 	.word	0xffffffff


	//   ....[15]....
        /*0068*/ 	.word	0xffffffff


	//   ....[16]....
        /*006c*/ 	.word	0xffffffff


	//   ....[17]....
        /*0070*/ 	.word	0xffffffff


	//   ....[18]....
        /*0074*/ 	.word	0xffffffff


	//   ....[19]....
        /*0078*/ 	.word	0xffffffff


	//   ....[20]....
        /*007c*/ 	.word	0xffffffff


	//   ....[21]....
        /*0080*/ 	.word	0xffffffff


	//   ....[22]....
        /*0084*/ 	.word	0xffffffff


	//   ....[23]....
        /*0088*/ 	.word	0xffffffff


	//   ....[24]....
        /*008c*/ 	.word	0xffffffff


	//   ....[25]....
        /*0090*/ 	.word	0xffffffff


	//   ....[26]....
        /*0094*/ 	.word	0xffffffff


	//   ....[27]....
        /*0098*/ 	.word	0xffffffff


	//   ....[28]....
        /*009c*/ 	.word	0xffffffff


	//   ....[29]....
        /*00a0*/ 	.word	0xffffffff


	//   ....[30]....
        /*00a4*/ 	.word	0xffffffff


	//   ....[31]....
        /*00a8*/ 	.word	0xffffffff


	//   ....[32]....
        /*00ac*/ 	.word	0xffffffff


	//   ....[33]....
        /*00b0*/ 	.word	0xffffffff


	//   ....[34]....
        /*00b4*/ 	.word	0xffffffff


	//   ....[35]....
        /*00b8*/ 	.word	0xffffffff


	//   ....[36]....
        /*00bc*/ 	.word	0xffffffff


	//   ....[37]....
        /*00c0*/ 	.word	0xffffffff


	//   ....[38]....
        /*00c4*/ 	.word	0xffffffff


	//   ....[39]....
        /*00c8*/ 	.word	0xffffffff


	//   ....[40]....
        /*00cc*/ 	.word	0xffffffff


	//   ....[41]....
        /*00d0*/ 	.word	0xffffffff


	//   ....[42]....
        /*00d4*/ 	.word	0xffffffff


	//   ....[43]....
        /*00d8*/ 	.word	0xffffffff


	//   ....[44]....
        /*00dc*/ 	.word	0xffffffff


	//   ....[45]....
        /*00e0*/ 	.word	0xffffffff


	//   ....[46]....
        /*00e4*/ 	.word	0xffffffff


	//   ....[47]....
        /*00e8*/ 	.word	0xffffffff


	//   ....[48]....
        /*00ec*/ 	.word	0xffffffff


	//   ....[49]....
        /*00f0*/ 	.word	0xffffffff


	//   ....[50]....
        /*00f4*/ 	.word	0xffffffff


	//   ....[51]....
        /*00f8*/ 	.word	0xffffffff


	//   ....[52]....
        /*00fc*/ 	.word	0xffffffff


	//   ....[53]....
        /*0100*/ 	.word	0xffffffff


	//   ....[54]....
        /*0104*/ 	.word	0xffffffff


	//   ....[55]....
        /*0108*/ 	.word	0xffffffff


	//   ....[56]....
        /*010c*/ 	.word	0xffffffff


	//   ....[57]....
        /*0110*/ 	.word	0xffffffff


	//   ....[58]....
        /*0114*/ 	.word	0xffffffff


	//   ....[59]....
        /*0118*/ 	.word	0xffffffff


	//   ....[60]....
        /*011c*/ 	.word	0xffffffff


	//   ....[61]....
        /*0120*/ 	.word	0xffffffff


	//   ....[62]....
        /*0124*/ 	.word	0xffffffff


	//   ....[63]....
        /*0128*/ 	.word	0xffffffff


	//   ....[64]....
        /*012c*/ 	.word	0xffffffff


	//   ....[65]....
        /*0130*/ 	.word	0xffffffff


	//   ....[66]....
        /*0134*/ 	.word	0xffffffff


	//   ....[67]....
        /*0138*/ 	.word	0xffffffff


	//   ....[68]....
        /*013c*/ 	.word	0xffffffff


	//   ....[69]....
        /*0140*/ 	.word	0xffffffff


	//   ....[70]....
        /*0144*/ 	.word	0xffffffff


	//   ....[71]....
        /*0148*/ 	.word	0xffffffff


	//   ....[72]....
        /*014c*/ 	.word	0xffffffff


	//   ....[73]....
        /*0150*/ 	.word	0xffffffff


	//   ....[74]....
        /*0154*/ 	.word	0xffffffff


	//   ....[75]....
        /*0158*/ 	.word	0xffffffff


	//   ....[76]....
        /*015c*/ 	.word	0xffffffff


	//   ....[77]....
        /*0160*/ 	.word	0xffffffff


	//   ....[78]....
        /*0164*/ 	.word	0xffffffff


	//   ....[79]....
        /*0168*/ 	.word	0xffffffff


	//   ....[80]....
        /*016c*/ 	.word	0xffffffff


	//   ....[81]....
        /*0170*/ 	.word	0xffffffff


	//   ....[82]....
        /*0174*/ 	.word	0xffffffff


	//   ....[83]....
        /*0178*/ 	.word	0xffffffff


	//   ....[84]....
        /*017c*/ 	.word	0xffffffff


	//   ....[85]....
        /*0180*/ 	.word	0xffffffff


	//   ....[86]....
        /*0184*/ 	.word	0xffffffff


	//   ....[87]....
        /*0188*/ 	.word	0xffffffff


	//   ....[88]....
        /*018c*/ 	.word	0xffffffff


	//   ....[89]....
        /*0190*/ 	.word	0xffffffff


	//   ....[90]....
        /*0194*/ 	.word	0xffffffff


	//   ....[91]....
        /*0198*/ 	.word	0xffffffff


	//   ....[92]....
        /*019c*/ 	.word	0xffffffff


	//----- nvinfo : EIATTR_COOP_GROUP_INSTR_OFFSETS
	.align		4
.L_3877:
        /*01a0*/ 	.byte	0x04, 0x28
        /*01a2*/ 	.short	(.L_3879 - .L_3878)


	//   ....[0]....
.L_3878:
        /*01a4*/ 	.word	0x00000cc0


	//   ....[1]....
        /*01a8*/ 	.word	0x00000d20


	//   ....[2]....
        /*01ac*/ 	.word	0x00000e00


	//   ....[3]....
        /*01b0*/ 	.word	0x00001e10


	//   ....[4]....
        /*01b4*/ 	.word	0x00002360


	//   ....[5]....
        /*01b8*/ 	.word	0x000023a0


	//   ....[6]....
        /*01bc*/ 	.word	0x00002400


	//   ....[7]....
        /*01c0*/ 	.word	0x00002410


	//   ....[8]....
        /*01c4*/ 	.word	0x000024b0


	//   ....[9]....
        /*01c8*/ 	.word	0x000024f0


	//   ....[10]....
        /*01cc*/ 	.word	0x00002510


	//   ....[11]....
        /*01d0*/ 	.word	0x00002530


	//   ....[12]....
        /*01d4*/ 	.word	0x000025d0


	//   ....[13]....
        /*01d8*/ 	.word	0x000025f0


	//   ....[14]....
        /*01dc*/ 	.word	0x00002620


	//   ....[15]....
        /*01e0*/ 	.word	0x00002630


	//   ....[16]....
        /*01e4*/ 	.word	0x000026d0


	//   ....[17]....
        /*01e8*/ 	.word	0x00002700


	//   ....[18]....
        /*01ec*/ 	.word	0x00002720


	//   ....[19]....
        /*01f0*/ 	.word	0x00002730


	//   ....[20]....
        /*01f4*/ 	.word	0x000027d0


	//   ....[21]....
        /*01f8*/ 	.word	0x00002810


	//   ....[22]....
        /*01fc*/ 	.word	0x00002850


	//   ....[23]....
        /*0200*/ 	.word	0x00002890


	//   ....[24]....
        /*0204*/ 	.word	0x000028d0


	//   ....[25]....
        /*0208*/ 	.word	0x00002900


	//   ....[26]....
        /*020c*/ 	.word	0x000029d0


	//   ....[27]....
        /*0210*/ 	.word	0x00002a10


	//   ....[28]....
        /*0214*/ 	.word	0x00002a50


	//   ....[29]....
        /*0218*/ 	.word	0x00002a90


	//   ....[30]....
        /*021c*/ 	.word	0x00002c90


	//   ....[31]....
        /*0220*/ 	.word	0x00002ca0


	//   ....[32]....
        /*0224*/ 	.word	0x00002cb0


	//   ....[33]....
        /*0228*/ 	.word	0x00002cc0


	//   ....[34]....
        /*022c*/ 	.word	0x00002dd0


	//   ....[35]....
        /*0230*/ 	.word	0x00002e10


	//   ....[36]....
        /*0234*/ 	.word	0x00002e50


	//   ....[37]....
        /*0238*/ 	.word	0x00002e70


	//   ....[38]....
        /*023c*/ 	.word	0x00002f60


	//   ....[39]....
        /*0240*/ 	.word	0x00002f90


	//   ....[40]....
        /*0244*/ 	.word	0x00002fa0


	//   ....[41]....
        /*0248*/ 	.word	0x00002fb0


	//   ....[42]....
        /*024c*/ 	.word	0x00003090


	//   ....[43]....
        /*0250*/ 	.word	0x000030c0


	//   ....[44]....
        /*0254*/ 	.word	0x000030d0


	//   ....[45]....
        /*0258*/ 	.word	0x000030e0


	//   ....[46]....
        /*025c*/ 	.word	0x00003210


	//   ....[47]....
        /*0260*/ 	.word	0x00003230


	//   ....[48]....
        /*0264*/ 	.word	0x00003240


	//   ....[49]....
        /*0268*/ 	.word	0x00003250


	//   ....[50]....
        /*026c*/ 	.word	0x00003330


	//   ....[51]....
        /*0270*/ 	.word	0x00003370


	//   ....[52]....
        /*0274*/ 	.word	0x000033b0


	//   ....[53]....
        /*0278*/ 	.word	0x000033f0


	//   ....[54]....
        /*027c*/ 	.word	0x00003430


	//   ....[55]....
        /*0280*/ 	.word	0x00003470


	//   ....[56]....
        /*0284*/ 	.word	0x000034b0


	//   ....[57]....
        /*0288*/ 	.word	0x000034f0


	//   ....[58]....
        /*028c*/ 	.word	0x00003550


	//   ....[59]....
        /*0290*/ 	.word	0x00003590


	//   ....[60]....
        /*0294*/ 	.word	0x00004070


	//   ....[61]....
        /*0298*/ 	.word	0x000040b0


	//   ....[62]....
        /*029c*/ 	.word	0x000040f0


	//   ....[63]....
        /*02a0*/ 	.word	0x00004130


	//   ....[64]....
        /*02a4*/ 	.word	0x00004180


	//   ....[65]....
        /*02a8*/ 	.word	0x000041a0


	//   ....[66]....
        /*02ac*/ 	.word	0x000041c0


	//   ....[67]....
        /*02b0*/ 	.word	0x000041d0


	//   ....[68]....
        /*02b4*/ 	.word	0x00004210


	//   ....[69]....
        /*02b8*/ 	.word	0x00004230


	//   ....[70]....
        /*02bc*/ 	.word	0x00004260


	//   ....[71]....
        /*02c0*/ 	.word	0x00004270


	//   ....[72]....
        /*02c4*/ 	.word	0x000042a0


	//   ....[73]....
        /*02c8*/ 	.word	0x000042c0


	//   ....[74]....
        /*02cc*/ 	.word	0x000042f0


	//   ....[75]....
        /*02d0*/ 	.word	0x00004300


	//   ....[76]....
        /*02d4*/ 	.word	0x00004330


	//   ....[77]....
        /*02d8*/ 	.word	0x00004360


	//   ....[78]....
        /*02dc*/ 	.word	0x00004390


	//   ....[79]....
        /*02e0*/ 	.word	0x000043d0


	//   ....[80]....
        /*02e4*/ 	.word	0x00004870


	//   ....[81]....
        /*02e8*/ 	.word	0x000049f0


	//   ....[82]....
        /*02ec*/ 	.word	0x00004c70


	//   ....[83]....
        /*02f0*/ 	.word	0x00004db0


	//   ....[84]....
        /*02f4*/ 	.word	0x00004e00


	//   ....[85]....
        /*02f8*/ 	.word	0x00004e50


	//   ....[86]....
        /*02fc*/ 	.word	0x00004e80


	//   ....[87]....
        /*0300*/ 	.word	0x00004ea0


	//   ....[88]....
        /*0304*/ 	.word	0x00004f80


	//   ....[89]....
        /*0308*/ 	.word	0x00004fc0


	//   ....[90]....
        /*030c*/ 	.word	0x00005010


	//   ....[91]....
        /*0310*/ 	.word	0x00005040


	//   ....[92]....
        /*0314*/ 	.word	0x00005060


	//----- nvinfo : EIATTR_EXIT_INSTR_OFFSETS
	.align		4
.L_3879:
        /*0318*/ 	.byte	0x04, 0x1c
        /*031a*/ 	.short	(.L_3881 - .L_3880)


	//   ....[0]....
.L_3880:
        /*031c*/ 	.word	0x00005130


	//   ....[1]....
        /*0320*/ 	.word	0x00005430


	//----- nvinfo : EIATTR_MAX_THREADS
	.align		4
.L_3881:
        /*0324*/ 	.byte	0x04, 0x05
        /*0326*/ 	.short	(.L_3883 - .L_3882)
.L_3882:
        /*0328*/ 	.word	0x00000020
        /*032c*/ 	.word	0x00000001
        /*0330*/ 	.word	0x00000001


	//----- nvinfo : EIATTR_CRS_STACK_SIZE
	.align		4
.L_3883:
        /*0334*/ 	.byte	0x04, 0x1e
        /*0336*/ 	.short	(.L_3885 - .L_3884)
.L_3884:
        /*0338*/ 	.word	0x00000000


	//----- nvinfo : EIATTR_CBANK_PARAM_SIZE
	.align		4
.L_3885:
        /*033c*/ 	.byte	0x03, 0x19
        /*033e*/ 	.short	0x01f0


	//----- nvinfo : EIATTR_PARAM_CBANK
	.align		4
        /*0340*/ 	.byte	0x04, 0x0a
        /*0342*/ 	.short	(.L_3887 - .L_3886)
	.align		4
.L_3886:
        /*0344*/ 	.word	index@(.nv.constant0._Z25selective_scan_bwd_kernelI32Selective_Scan_bwd_kernel_traitsILi32ELi4ELb1ELb1ELb0ELb1ELb0EfN3c107complexIfEEEEv12SSMParamsBwd)
        /*0348*/ 	.short	0x0210
        /*034a*/ 	.short	0x01f0


	//----- nvinfo : EIATTR_SW_WAR
	.align		4
.L_3887:
        /*034c*/ 	.byte	0x04, 0x36
        /*034e*/ 	.short	(.L_3889 - .L_3888)
.L_3888:
        /*0350*/ 	.word	0x00000008
.L_3889:


//--------------------- .nv.info._Z25selective_scan_bwd_kernelI32Selective_Scan_bwd_kernel_traitsILi32ELi4ELb1ELb1ELb0ELb1ELb1EfN3c107complexIfEEEEv12SSMParamsBwd --------------------------
	.section	.nv.info._Z25selective_scan_bwd_kernelI32Selective_Scan_bwd_kernel_traitsILi32ELi4ELb1ELb1ELb0ELb1ELb1EfN3c107complexIfEEEEv12SSMParamsBwd,"",@"SHT_CUDA_INFO"
	.sectionflags	@""
	.align	4


	//----- nvinfo : EIATTR_CUDA_API_VERSION
	.align		4
        /*0000*/ 	.byte	0x04, 0x37
        /*0002*/ 	.short	(.L_3891 - .L_3890)
.L_3890:
        /*0004*/ 	.word	0x00000082


	//----- nvinfo : EIATTR_KPARAM_INFO
	.align		4
.L_3891:
        /*0008*/ 	.byte	0x04, 0x17
        /*000a*/ 	.short	(.L_3893 - .L_3892)
.L_3892:
        /*000c*/ 	.word	0x00000000
        /*0010*/ 	.short	0x0000
        /*0012*/ 	.short	0x0000
        /*0014*/ 	.byte	0x00, 0xf0, 0xc1, 0x07


	//----- nvinfo : EIATTR_SPARSE_MMA_MASK
	.align		4
.L_3893:
        /*0018*/ 	.byte	0x03, 0x50
        /*001a*/ 	.short	0x0000


	//----- nvinfo : EIATTR_MAXREG_COUNT
	.align		4
        /*001c*/ 	.byte	0x03, 0x1b
        /*001e*/ 	.short	0x00ff


	//----- nvinfo : EIATTR_NUM_BARRIERS
	.align		4
        /*0020*/ 	.byte	0x02, 0x4c
        /*0022*/ 	.byte	0x01
	.zero		1


	//----- nvinfo : EIATTR_MERCURY_ISA_VERSION
	.align		4
        /*0024*/ 	.byte	0x03, 0x5f
        /*0026*/ 	.short	0x0101


	//----- nvinfo : EIATTR_COOP_GROUP_MASK_REGIDS
	.align		4
        /*0028*/ 	.byte	0x04, 0x29
        /*002a*/ 	.short	(.L_3895 - .L_3894)


	//   ....[0]....
.L_3894:
        /*002c*/ 	.word	0xffffffff


	//   ....[1]....
        /*0030*/ 	.word	0xffffffff


	//   ....[2]....
        /*0034*/ 	.word	0xffffffff


	//   ....[3]....
        /*0038*/ 	.word	0xffffffff


	//   ....[4]....
        /*003c*/ 	.word	0xffffffff


	//   ....[5]....
        /*0040*/ 	.word	0xffffffff


	//   ....[6]....
        /*0044*/ 	.word	0xffffffff


	//   ....[7]....
        /*0048*/ 	.word	0xffffffff


	//   ....[8]....
        /*004c*/ 	.word	0xffffffff


	//   ....[9]....
        /*0050*/ 	.word	0xffffffff


	//   ....[10]....
        /*0054*/ 	.word	0xffffffff


	//   ....[11]....
        /*0058*/ 	.word	0xffffffff


	//   ....[12]....
        /*005c*/ 	.word	0xffffffff


	//   ....[13]....
        /*0060*/ 	.word	0xffffffff


	//   ....[14]....
        /*0064*/ 	.word	0xffffffff


	//   ....[15]....
        /*0068*/ 	.word	0xffffffff


	//   ....[16]....
        /*006c*/ 	.word	0xffffffff


	//   ....[17]....
        /*0070*/ 	.word	0xffffffff


	//   ....[18]....
        /*0074*/ 	.word	0xffffffff


	//   ....[19]....
        /*0078*/ 	.word	0xffffffff


	//   ....[20]....
        /*007c*/ 	.word	0xffffffff


	//   ....[21]....
        /*0080*/ 	.word	0xffffffff


	//   ....[22]....
        /*0084*/ 	.word	0xffffffff


	//   ....[23]....
        /*0088*/ 	.word	0xffffffff


	//   ....[24]....
        /*008c*/ 	.word	0xffffffff


	//   ....[25]....
        /*0090*/ 	.word	0xffffffff


	//   ....[26]....
        /*0094*/ 	.word	0xffffffff


	//   ....[27]....
        /*0098*/ 	.word	0xffffffff


	//   ....[28]....
        /*009c*/ 	.word	0xffffffff


	//   ....[29]....
        /*00a0*/ 	.word	0xffffffff


	//   ....[30]....
        /*00a4*/ 	.word	0xffffffff


	//   ....[31]....
        /*00a8*/ 	.word	0xffffffff


	//   ....[32]....
        /*00ac*/ 	.word	0xffffffff


	//   ....[33]....
        /*00b0*/ 	.word	0xffffffff


	//   ....[34]....
        /*00b4*/ 	.word	0xffffffff


	//   ....[35]....
        /*00b8*/ 	.word	0xffffffff


	//   ....[36]....
        /*00bc*/ 	.word	0xffffffff


	//   ....[37]....
        /*00c0*/ 	.word	0xffffffff


	//   ....[38]....
        /*00c4*/ 	.word	0xffffffff


	//   ....[39]....
        /*00c8*/ 	.word	0xffffffff


	//   ....[40]....
        /*00cc*/ 	.word	0xffffffff


	//   ....[41]....
        /*00d0*/ 	.word	0xffffffff


	//   ....[42]....
        /*00d4*/ 	.word	0xffffffff


	//   ....[43]....
        /*00d8*/ 	.word	0xffffffff


	//   ....[44]....
        /*00dc*/ 	.word	0xffffffff


	//   ....[45]....
        /*00e0*/ 	.word	0xffffffff


	//   ....[46]....
        /*00e4*/ 	.word	0xffffffff


	//   ....[47]....
        /*00e8*/ 	.word	0xffffffff


	//   ....[48]....
        /*00ec*/ 	.word	0xffffffff


	//   ....[49]....
        /*00f0*/ 	.word	0xffffffff


	//   ....[50]....
        /*00f4*/ 	.word	0xffffffff


	//   ....[51]....
        /*00f8*/ 	.word	0xffffffff


	//   ....[52]....
        /*00fc*/ 	.word	0xffffffff


	//   ....[53]....
        /*0100*/ 	.word	0xffffffff


	//   ....[54]....
        /*0104*/ 	.word	0xffffffff


	//   ....[55]....
        /*0108*/ 	.word	0xffffffff


	//   ....[56]....
        /*010c*/ 	.word	0xffffffff


	//   ....[57]....
        /*0110*/ 	.word	0xffffffff


	//   ....[58]....
        /*0114*/ 	.word	0xffffffff


	//   ....[59]....
        /*0118*/ 	.word	0xffffffff


	//   ....[60]....
        /*011c*/ 	.word	0xffffffff


	//   ....[61]....
        /*0120*/ 	.word	0xffffffff


	//   ....[62]....
        /*0124*/ 	.word	0xffffffff


	//   ....[63]....
        /*0128*/ 	.word	0xffffffff


	//   ....[64]....
        /*012c*/ 	.word	0xffffffff


	//   ....[65]....
        /*0130*/ 	.word	0xffffffff


	//   ....[66]....
        /*0134*/ 	.word	0xffffffff


	//   ....[67]....
        /*0138*/ 	.word	0xffffffff


	//   ....[68]....
        /*013c*/ 	.word	0xffffffff


	//   ....[69]....
        /*0140*/ 	.word	0xffffffff


	//   ....[70]....
        /*0144*/ 	.word	0xffffffff


	//   ....[71]....
        /*0148*/ 	.word	0xffffffff


	//   ....[72]....
        /*014c*/ 	.word	0xffffffff


	//   ....[73]....
        /*0150*/ 	.word	0xffffffff


	//   ....[74]....
        /*0154*/ 	.word	0xffffffff


	//   ....[75]....
        /*0158*/ 	.word	0xffffffff


	//   ....[76]....
        /*015c*/ 	.word	0xffffffff


	//   ....[77]....
        /*0160*/ 	.word	0xffffffff


	//   ....[78]....
        /*0164*/ 	.word	0xffffffff


	//   ....[79]....
        /*0168*/ 	.word	0xffffffff


	//   ....[80]....
        /*016c*/ 	.word	0xffffffff


	//   ....[81]....
        /*0170*/ 	.word	0xffffffff


	//   ....[82]....
        /*0174*/ 	.word	0xffffffff


	//   ....[83]....
        /*0178*/ 	.word	0xffffffff


	//   ....[84]....
        /*017c*/ 	.word	0xffffffff


	//   ....[85]....
        /*0180*/ 	.word	0xffffffff


	//   ....[86]....
        /*0184*/ 	.word	0xffffffff


	//   ....[87]....
        /*0188*/ 	.word	0xffffffff


	//   ....[88]....
        /*018c*/ 	.word	0xffffffff


	//   ....[89]....
        /*0190*/ 	.word	0xffffffff


	//   ....[90]....
        /*0194*/ 	.word	0xffffffff


	//   ....[91]....
        /*0198*/ 	.word	0xffffffff


	//   ....[92]....
        /*019c*/ 	.word	0xffffffff


	//   ....[93]....
        /*01a0*/ 	.word	0xffffffff


	//   ....[94]....
        /*01a4*/ 	.word	0xffffffff


	//   ....[95]....
        /*01a8*/ 	.word	0xffffffff


	//   ....[96]....
        /*01ac*/ 	.word	0xffffffff


	//----- nvinfo : EIATTR_COOP_GROUP_INSTR_OFFSETS
	.align		4
.L_3895:
        /*01b0*/ 	.byte	0x04, 0x28
        /*01b2*/ 	.short	(.L_3897 - .L_3896)


	//   ....[0]....
.L_3896:
        /*01b4*/ 	.word	0x00000cc0


	//   ....[1]....
        /*01b8*/ 	.word	0x00000d10


	//   ....[2]....
        /*01bc*/ 	.word	0x00000e50


	//   ....[3]....
        /*01c0*/ 	.word	0x000018b0


	//   ....[4]....
        /*01c4*/ 	.word	0x00001a30


	//   ....[5]....
        /*01c8*/ 	.word	0x00001c30


	//   ....[6]....
        /*01cc*/ 	.word	0x00001d70


	//   ....[7]....
        /*01d0*/ 	.word	0x00002600


	//   ....[8]....
        /*01d4*/ 	.word	0x00002b60


	//   ....[9]....
        /*01d8*/ 	.word	0x00002ba0


	//   ....[10]....
        /*01dc*/ 	.word	0x00002be0


	//   ....[11]....
        /*01e0*/ 	.word	0x00002c00


	//   ....[12]....
        /*01e4*/ 	.word	0x00002c10


	//   ....[13]....
        /*01e8*/ 	.word	0x00002c90


	//   ....[14]....
        /*01ec*/ 	.word	0x00002cc0


	//   ....[15]....
        /*01f0*/ 	.word	0x00002d00


	//   ....[16]....
        /*01f4*/ 	.word	0x00002d10


	//   ....[17]....
        /*01f8*/ 	.word	0x00002d90


	//   ....[18]....
        /*01fc*/ 	.word	0x00002dc0


	//   ....[19]....
        /*0200*/ 	.word	0x00002e00


	//   ....[20]....
        /*0204*/ 	.word	0x00002e10


	//   ....[21]....
        /*0208*/ 	.word	0x00002eb0


	//   ....[22]....
        /*020c*/ 	.word	0x00002ed0


	//   ....[23]....
        /*0210*/ 	.word	0x00002f00


	//   ....[24]....
        /*0214*/ 	.word	0x00002f10


	//   ....[25]....
        /*0218*/ 	.word	0x00002fc0


	//   ....[26]....
        /*021c*/ 	.word	0x00003000


	//   ....[27]....
        /*0220*/ 	.word	0x00003040


	//   ....[28]....
        /*0224*/ 	.word	0x00003080


	//   ....[29]....
        /*0228*/ 	.word	0x00003100


	//   ....[30]....
        /*022c*/ 	.word	0x000031f0


	//   ....[31]....
        /*0230*/ 	.word	0x00003230


	//   ....[32]....
        /*0234*/ 	.word	0x00003270


	//   ....[33]....
        /*0238*/ 	.word	0x000032b0


	//   ....[34]....
        /*023c*/ 	.word	0x00003480


	//   ....[35]....
        /*0240*/ 	.word	0x000034a0


	//   ....[36]....
        /*0244*/ 	.word	0x000034b0


	//   ....[37]....
        /*0248*/ 	.word	0x000034c0


	//   ....[38]....
        /*024c*/ 	.word	0x000035d0


	//   ....[39]....
        /*0250*/ 	.word	0x00003610


	//   ....[40]....
        /*0254*/ 	.word	0x00003640


	//   ....[41]....
        /*0258*/ 	.word	0x00003650


	//   ....[42]....
        /*025c*/ 	.word	0x00003760


	//   ....[43]....
        /*0260*/ 	.word	0x000037a0


	//   ....[44]....
        /*0264*/ 	.word	0x000037e0


	//   ....[45]....
        /*0268*/ 	.word	0x000037f0


	//   ....[46]....
        /*026c*/ 	.word	0x000038f0


	//   ....[47]....
        /*0270*/ 	.word	0x00003910


	//   ....[48]....
        /*0274*/ 	.word	0x00003920


	//   ....[49]....
        /*0278*/ 	.word	0x00003930


	//   ....[50]....
        /*027c*/ 	.word	0x00003a30


	//   ....[51]....
        /*0280*/ 	.word	0x00003a70


	//   ....[52]....
        /*0284*/ 	.word	0x00003ab0


	//   ....[53]....
        /*0288*/ 	.word	0x00003ac0


	//   ....[54]....
        /*028c*/ 	.word	0x00003bb0


	//   ....[55]....
        /*0290*/ 	.word	0x00003bf0


	//   ....[56]....
        /*0294*/ 	.word	0x00003c30


	//   ....[57]....
        /*0298*/ 	.word	0x00003c70


	//   ....[58]....
        /*029c*/ 	.word	0x00003cb0


	//   ....[59]....
        /*02a0*/ 	.word	0x00003cf0


	//   ....[60]....
        /*02a4*/ 	.word	0x00003d30


	//   ....[61]....
        /*02a8*/ 	.word	0x00003d50


	//   ....[62]....
        /*02ac*/ 	.word	0x00003d70


	//   ....[63]....
        /*02b0*/ 	.word	0x00003dd0


	//   ....[64]....
        /*02b4*/ 	.word	0x00004860


	//   ....[65]....
        /*02b8*/ 	.word	0x000048a0


	//   ....[66]....
        /*02bc*/ 	.word	0x000048e0


	//   ....[67]....
        /*02c0*/ 	.word	0x00004920


	//   ....[68]....
        /*02c4*/ 	.word	0x00004960


	//   ....[69]....
        /*02c8*/ 	.word	0x000049b0


	//   ....[70]....
        /*02cc*/ 	.word	0x000049c0


	//   ....[71]....
        /*02d0*/ 	.word	0x000049d0


	//   ....[72]....
        /*02d4*/ 	.word	0x00004a10


	//   ....[73]....
        /*02d8*/ 	.word	0x00004a30


	//   ....[74]....
        /*02dc*/ 	.word	0x00004a50


	//   ....[75]....
        /*02e0*/ 	.word	0x00004a60


	//   ....[76]....
        /*02e4*/ 	.word	0x00004aa0


	//   ....[77]....
        /*02e8*/ 	.word	0x00004ac0


	//   ....[78]....
        /*02ec*/ 	.word	0x00004ae0


	//   ....[79]....
        /*02f0*/ 	.word	0x00004af0


	//   ....[80]....
        /*02f4*/ 	.word	0x00004b20


	//   ....[81]....
        /*02f8*/ 	.word	0x00004b50


	//   ....[82]....
        /*02fc*/ 	.word	0x00004b80


	//   ....[83]....
        /*0300*/ 	.word	0x00004bc0


	//   ....[84]....
        /*0304*/ 	.word	0x00005050


	//   ....[85]....
        /*0308*/ 	.word	0x00005180


	//   ....[86]....
        /*030c*/ 	.word	0x00005410


	//   ....[87]....
        /*0310*/ 	.word	0x00005590


	//   ....[88]....
        /*0314*/ 	.word	0x000055e0


	//   ....[89]....
        /*0318*/ 	.word	0x00005630


	//   ....[90]....
        /*031c*/ 	.word	0x00005660


	//   ....[91]....
        /*0320*/ 	.word	0x00005680


	//   ....[92]....
        /*0324*/ 	.word	0x00005760


	//   ....[93]....
        /*0328*/ 	.word	0x000057a0


	//   ....[94]....
        /*032c*/ 	.word	0x000057f0


	//   ....[95]....
        /*0330*/ 	.word	0x00005820


	//   ....[96]....
        /*0334*/ 	.word	0x00005840


	//----- nvinfo : EIATTR_EXIT_INSTR_OFFSETS
	.align		4
.L_3897:
        /*0338*/ 	.byte	0x04, 0x1c
        /*033a*/ 	.short	(.L_3899 - .L_3898)


	//   ....[0]....
.L_3898:
        /*033c*/ 	.word	0x00005910


	//   ....[1]....
        /*0340*/ 	.word	0x00005c10


	//----- nvinfo : EIATTR_MAX_THREADS
	.align		4
.L_3899:
        /*0344*/ 	.byte	0x04, 0x05
        /*0346*/ 	.short	(.L_3901 - .L_3900)
.L_3900:
        /*0348*/ 	.word	0x00000020
        /*034c*/ 	.word	0x00000001
        /*0350*/ 	.word	0x00000001


	//----- nvinfo : EIATTR_CRS_STACK_SIZE
	.align		4
.L_3901:
        /*0354*/ 	.byte	0x04, 0x1e
        /*0356*/ 	.short	(.L_3903 - .L_3902)
.L_3902:
        /*0358*/ 	.word	0x00000000


	//----- nvinfo : EIATTR_CBANK_PARAM_SIZE
	.align		4
.L_3903:
        /*035c*/ 	.byte	0x03, 0x19
        /*035e*/ 	.short	0x01f0


	//----- nvinfo : EIATTR_PARAM_CBANK
	.align		4
        /*0360*/ 	.byte	0x04, 0x0a
        /*0362*/ 	.short	(.L_3905 - .L_3904)
	.align		4
.L_3904:
        /*0364*/ 	.word	index@(.nv.constant0._Z25selective_scan_bwd_kernelI32Selective_Scan_bwd_kernel_traitsILi32ELi4ELb1ELb1ELb0ELb1ELb1EfN3c107complexIfEEEEv12SSMParamsBwd)
        /*0368*/ 	.short	0x0210
        /*036a*/ 	.short	0x01f0


	//----- nvinfo : EIATTR_SW_WAR
	.align		4
.L_3905:
        /*036c*/ 	.byte	0x04, 0x36
        /*036e*/ 	.short	(.L_3907 - .L_3906)
.L_3906:
        /*0370*/ 	.word	0x00000008
.L_3907:


//--------------------- .nv.info._Z25selective_scan_bwd_kernelI32Selective_Scan_bwd_kernel_traitsILi32ELi4ELb1ELb1ELb1ELb0ELb0EfN3c107complexIfEEEEv12SSMParamsBwd --------------------------
	.section	.nv.info._Z25selective_scan_bwd_kernelI32Selective_Scan_bwd_kernel_traitsILi32ELi4ELb1ELb1ELb1ELb0ELb0EfN3c107complexIfEEEEv12SSMParamsBwd,"",@"SHT_CUDA_INFO"
	.sectionflags	@""
	.align	4


	//----- nvinfo : EIATTR_CUDA_API_VERSION
	.align		4
        /*0000*/ 	.byte	0x04, 0x37
        /*0002*/ 	.short	(.L_3909 - .L_3908)
.L_3908:
        /*0004*/ 	.word	0x00000082


	//----- nvinfo : EIATTR_KPARAM_INFO
	.align		4
.L_3909:
        /*0008*/ 	.byte	0x04, 0x17
        /*000a*/ 	.short	(.L_3911 - .L_3910)
.L_3910:
        /*000c*/ 	.word	0x00000000
        /*0010*/ 	.short	0x0000
        /*0012*/ 	.short	0x0000
        /*0014*/ 	.byte	0x00, 0xf0, 0xc1, 0x07


	//----- nvinfo : EIATTR_SPARSE_MMA_MASK
	.align		4
.L_3911:
        /*0018*/ 	.byte	0x03, 0x50
        /*001a*/ 	.short	0x0000


	//----- nvinfo : EIATTR_MAXREG_COUNT
	.align		4
        /*001c*/ 	.byte	0x03, 0x1b
        /*001e*/ 	.short	0x00ff


	//----- nvinfo : EIATTR_NUM_BARRIERS
	.align		4
        /*0020*/ 	.byte	0x02, 0x4c
        /*0022*/ 	.byte	0x01
	.zero		1


	//----- nvinfo : EIATTR_MERCURY_ISA_VERSION
	.align		4
        /*0024*/ 	.byte	0x03, 0x5f
        /*0026*/ 	.short	0x0101


	//----- nvinfo : EIATTR_COOP_GROUP_MASK_REGIDS
	.align		4
        /*0028*/ 	.byte	0x04, 0x29
        /*002a*/ 	.short	(.L_3913 - .L_3912)


	//   ....[0]....
.L_3912:
        /*002c*/ 	.word	0xffffffff


	//   ....[1]....
        /*0030*/ 	.word	0xffffffff


	//   ....[2]....
        /*0034*/ 	.word	0xffffffff


	//   ....[3]....
        /*0038*/ 	.word	0xffffffff


	//   ....[4]....
        /*003c*/ 	.word	0xffffffff


	//   ....[5]....
        /*0040*/ 	.word	0xffffffff


	//   ....[6]....
        /*0044*/ 	.word	0xffffffff


	//   ....[7]....
        /*0048*/ 	.word	0xffffffff


	//   ....[8]....
        /*004c*/ 	.word	0xffffffff


	//   ....[9]....
        /*0050*/ 	.word	0xffffffff


	//   ....[10]....
        /*0054*/ 	.word	0xffffffff


	//   ....[11]....
        /*0058*/ 	.word	0xffffffff


	//   ....[12]....
        /*005c*/ 	.word	0xffffffff


	//   ....[13]....
        /*0060*/ 	.word	0xffffffff


	//   ....[14]....
        /*0064*/ 	.word	0xffffffff


	//   ....[15]....
        /*0068*/ 	.word	0xffffffff


	//   ....[16]....
        /*006c*/ 	.word	0xffffffff


	//   ....[17]....
        /*0070*/ 	.word	0xffffffff


	//   ....[18]....
        /*0074*/ 	.word	0xffffffff


	//   ....[19]....
        /*0078*/ 	.word	0xffffffff


	//   ....[20]....
        /*007c*/ 	.word	0xffffffff


	//   ....[21]....
        /*0080*/ 	.word	0xffffffff


	//   ....[22]....
        /*0084*/ 	.word	0xffffffff


	//   ....[23]....
        /*0088*/ 	.word	0xffffffff


	//   ....[24]....
        /*008c*/ 	.word	0xffffffff


	//   ....[25]....
        /*0090*/ 	.word	0xffffffff


	//   ....[26]....
        /*0094*/ 	.word	0xffffffff


	//   ....[27]....
        /*0098*/ 	.word	0xffffffff


	//   ....[28]....
        /*009c*/ 	.word	0xffffffff


	//   ....[29]....
        /*00a0*/ 	.word	0xffffffff


	//   ....[30]....
        /*00a4*/ 	.word	0xffffffff


	//   ....[31]....
        /*00a8*/ 	.word	0xffffffff


	//   ....[32]....
        /*00ac*/ 	.word	0xffffffff


	//   ....[33]....
        /*00b0*/ 	.word	0xffffffff


	//   ....[34]....
        /*00b4*/ 	.word	0xffffffff


	//   ....[35]....
        /*00b8*/ 	.word	0xffffffff


	//   ....[36]....
        /*00bc*/ 	.word	0xffffffff


	//   ....[37]....
        /*00c0*/ 	.word	0xffffffff


	//   ....[38]....
        /*00c4*/ 	.word	0xffffffff


	//   ....[39]....
        /*00c8*/ 	.word	0xffffffff


	//   ....[40]....
        /*00cc*/ 	.word	0xffffffff


	//   ....[41]....
        /*00d0*/ 	.word	0xffffffff


	//   ....[42]....
        /*00d4*/ 	.word	0xffffffff


	//   ....[43]....
        /*00d8*/ 	.word	0xffffffff


	//   ....[44]....
        /*00dc*/ 	.word	0xffffffff


	//   ....[45]....
        /*00e0*/ 	.word	0xffffffff


	//   ....[46]....
        /*00e4*/ 	.word	0xffffffff


	//   ....[47]....
        /*00e8*/ 	.word	0xffffffff


	//   ....[48]....
        /*00ec*/ 	.word	0xffffffff


	//   ....[49]....
        /*00f0*/ 	.word	0xffffffff


	//   ....[50]....
        /*00f4*/ 	.word	0xffffffff


	//   ....[51]....
        /*00f8*/ 	.word	0xffffffff


	//   ....[52]....
        /*00fc*/ 	.word	0xffffffff


	//   ....[53]....
        /*0100*/ 	.word	0xffffffff


	//   ....[54]....
        /*0104*/ 	.word	0xffffffff


	//   ....[55]....
        /*0108*/ 	.word	0xffffffff


	//   ....[56]....
        /*010c*/ 	.word	0xffffffff


	//   ....[57]....
        /*0110*/ 	.word	0xffffffff


	//   ....[58]....
        /*0114*/ 	.word	0xffffffff


	//   ....[59]....
        /*0118*/ 	.word	0xffffffff


	//   ....[60]....
        /*011c*/ 	.word	0xffffffff


	//   ....[61]....
        /*0120*/ 	.word	0xffffffff


	//   ....[62]....
        /*0124*/ 	.word	0xffffffff


	//   ....[63]....
        /*0128*/ 	.word	0xffffffff


	//   ....[64]....
        /*012c*/ 	.word	0xffffffff


	//   ....[65]....
        /*0130*/ 	.word	0xffffffff


	//   ....[66]....
        /*0134*/ 	.word	0xffffffff


	//   ....[67]....
        /*0138*/ 	.word	0xffffffff


	//   ....[68]....
        /*013c*/ 	.word	0xffffffff


	//   ....[69]....
        /*0140*/ 	.word	0xffffffff


	//   ....[70]....
        /*0144*/ 	.word	0xffffffff


	//   ....[71]....
        /*0148*/ 	.word	0xffffffff


	//   ....[72]....
        /*014c*/ 	.word	0xffffffff


	//   ....[73]....
        /*0150*/ 	.word	0xffffffff


	//   ....[74]....
        /*0154*/ 	.word	0xffffffff


	//   ....[75]....
        /*0158*/ 	.word	0xffffffff


	//   ....[76]....
        /*015c*/ 	.word	0xffffffff


	//   ....[77]....
        /*0160*/ 	.word	0xffffffff


	//   ....[78]....
        /*0164*/ 	.word	0xffffffff


	//   ....[79]....
        /*0168*/ 	.word	0xffffffff


	//   ....[80]....
        /*016c*/ 	.word	0xffffffff


	//   ....[81]....
        /*0170*/ 	.word	0xffffffff


	//   ....[82]....
        /*0174*/ 	.word	0xffffffff


	//----- nvinfo : EIATTR_COOP_GROUP_INSTR_OFFSETS
	.align		4
.L_3913:
        /*0178*/ 	.byte	0x04, 0x28
        /*017a*/ 	.short	(.L_3915 - .L_3914)


	//   ....[0]....
.L_3914:
        /*017c*/ 	.word	0x00000ec0


	//   ....[1]....
        /*0180*/ 	.word	0x00000f40


	//   ....[2]....
        /*0184*/ 	.word	0x00000fc0


	//   ....[3]....
        /*0188*/ 	.word	0x00001750


	//   ....[4]....
        /*018c*/ 	.word	0x000019f0


	//   ....[5]....
        /*0190*/ 	.word	0x00001ea0


	//   ....[6]....
        /*0194*/ 	.word	0x00001ee0


	//   ....[7]....
        /*0198*/ 	.word	0x00001f40


	//   ....[8]....
        /*019c*/ 	.word	0x00001f70


	//   ....[9]....
        /*01a0*/ 	.word	0x00002000


	//   ....[10]....
        /*01a4*/ 	.word	0x00002030


	//   ....[11]....
        /*01a8*/ 	.word	0x00002050


	//   ....[12]....
        /*01ac*/ 	.word	0x00002070


	//   ....[13]....
        /*01b0*/ 	.word	0x00002110


	//   ....[14]....
        /*01b4*/ 	.word	0x00002130


	//   ....[15]....
        /*01b8*/ 	.word	0x00002160


	//   ....[16]....
        /*01bc*/ 	.word	0x00002170


	//   ....[17]....
        /*01c0*/ 	.word	0x00002210


	//   ....[18]....
        /*01c4*/ 	.word	0x00002230


	//   ....[19]....
        /*01c8*/ 	.word	0x00002260


	//   ....[20]....
        /*01cc*/ 	.word	0x00002270


	//   ....[21]....
        /*01d0*/ 	.word	0x00002310


	//   ....[22]....
        /*01d4*/ 	.word	0x00002350


	//   ....[23]....
        /*01d8*/ 	.word	0x00002390


	//   ....[24]....
        /*01dc*/ 	.word	0x000023d0


	//   ....[25]....
        /*01e0*/ 	.word	0x000024b0


	//   ....[26]....
        /*01e4*/ 	.word	0x000024f0


	//   ....[27]....
        /*01e8*/ 	.word	0x00002530


	//   ....[28]....
        /*01ec*/ 	.word	0x00002570


	//   ....[29]....
        /*01f0*/ 	.word	0x000025b0


	//   ....[30]....
        /*01f4*/ 	.word	0x000025f0


	//   ....[31]....
        /*01f8*/ 	.word	0x00002800


	//   ....[32]....
        /*01fc*/ 	.word	0x00002820


	//   ....[33]....
        /*0200*/ 	.word	0x00002830


	//   ....[34]....
        /*0204*/ 	.word	0x00002840


	//   ....[35]....
        /*0208*/ 	.word	0x00002930


	//   ....[36]....
        /*020c*/ 	.word	0x00002960


	//   ....[37]....
        /*0210*/ 	.word	0x00002970


	//   ....[38]....
        /*0214*/ 	.word	0x00002980


	//   ....[39]....
        /*0218*/ 	.word	0x00002a60


	//   ....[40]....
        /*021c*/ 	.word	0x00002a80


	//   ....[41]....
        /*0220*/ 	.word	0x00002a90


	//   ....[42]....
        /*0224*/ 	.word	0x00002aa0


	//   ....[43]....
        /*0228*/ 	.word	0x00002b80


	//   ....[44]....
        /*022c*/ 	.word	0x00002ba0


	//   ....[45]....
        /*0230*/ 	.word	0x00002bb0


	//   ....[46]....
        /*0234*/ 	.word	0x00002bc0


	//   ....[47]....
        /*0238*/ 	.word	0x00002ca0


	//   ....[48]....
        /*023c*/ 	.word	0x00002ce0


	//   ....[49]....
        /*0240*/ 	.word	0x00002cf0


	//   ....[50]....
        /*0244*/ 	.word	0x00002d00


	//   ....[51]....
        /*0248*/ 	.word	0x00002df0


	//   ....[52]....
        /*024c*/ 	.word	0x00002e30


	//   ....[53]....
        /*0250*/ 	.word	0x00002e70


	//   ....[54]....
        /*0254*/ 	.word	0x00002eb0


	//   ....[55]....
        /*0258*/ 	.word	0x00002ee0


	//   ....[56]....
        /*025c*/ 	.word	0x00002f10


	//   ....[57]....
        /*0260*/ 	.word	0x00002f30


	//   ....[58]....
        /*0264*/ 	.word	0x00002f40


	//   ....[59]....
        /*0268*/ 	.word	0x00002f60


	//   ....[60]....
        /*026c*/ 	.word	0x00002fa0


	//   ....[61]....
        /*0270*/ 	.word	0x00003e50


	//   ....[62]....
        /*0274*/ 	.word	0x00003e90


	//   ....[63]....
        /*0278*/ 	.word	0x00003f60


	//   ....[64]....
        /*027c*/ 	.word	0x00003f80


	//   ....[65]....
        /*0280*/ 	.word	0x00003fb0


	//   ....[66]....
        /*0284*/ 	.word	0x00003fd0


	//   ....[67]....
        /*0288*/ 	.word	0x00004000


	//   ....[68]....
        /*028c*/ 	.word	0x00004020


	//   ....[69]....
        /*0290*/ 	.word	0x00004060


	//   ....[70]....
        /*0294*/ 	.word	0x000040a0


	//   ....[71]....
        /*0298*/ 	.word	0x00004520


	//   ....[72]....
        /*029c*/ 	.word	0x00004700


	//   ....[73]....
        /*02a0*/ 	.word	0x00004800


	//   ....[74]....
        /*02a4*/ 	.word	0x00004850


	//   ....[75]....
        /*02a8*/ 	.word	0x000048a0


	//   ....[76]....
        /*02ac*/ 	.word	0x000048d0


	//   ....[77]....
        /*02b0*/ 	.word	0x000048f0


	//   ....[78]....
        /*02b4*/ 	.word	0x000049d0


	//   ....[79]....
        /*02b8*/ 	.word	0x00004a10


	//   ....[80]....
        /*02bc*/ 	.word	0x00004a60


	//   ....[81]....
        /*02c0*/ 	.word	0x00004a90


	//   ....[82]....
        /*02c4*/ 	.word	0x00004ab0


	//----- nvinfo : EIATTR_EXIT_INSTR_OFFSETS
	.align		4
.L_3915:
        /*02c8*/ 	.byte	0x04, 0x1c
        /*02ca*/ 	.short	(.L_3917 - .L_3916)


	//   ....[0]....
.L_3916:
        /*02cc*/ 	.word	0x00004b80


	//   ....[1]....
        /*02d0*/ 	.word	0x00004d40


	//----- nvinfo : EIATTR_MAX_THREADS
	.align		4
.L_3917:
        /*02d4*/ 	.byte	0x04, 0x05
        /*02d6*/ 	.short	(.L_3919 - .L_3918)
.L_3918:
        /*02d8*/ 	.word	0x00000020
        /*02dc*/ 	.word	0x00000001
        /*02e0*/ 	.word	0x00000001


	//----- nvinfo : EIATTR_CRS_STACK_SIZE
	.align		4
.L_3919:
        /*02e4*/ 	.byte	0x04, 0x1e
        /*02e6*/ 	.short	(.L_3921 - .L_3920)
.L_3920:
        /*02e8*/ 	.word	0x00000000


	//----- nvinfo : EIATTR_CBANK_PARAM_SIZE
	.align		4
.L_3921:
        /*02ec*/ 	.byte	0x03, 0x19
        /*02ee*/ 	.short	0x01f0


	//----- nvinfo : EIATTR_PARAM_CBANK
	.align		4
        /*02f0*/ 	.byte	0x04, 0x0a
        /*02f2*/ 	.short	(.L_3923 - .L_3922)
	.align		4
.L_3922:
        /*02f4*/ 	.word	index@(.nv.constant0._Z25selective_scan_bwd_kernelI32Selective_Scan_bwd_kernel_traitsILi32ELi4ELb1ELb1ELb1ELb0ELb0EfN3c107complexIfEEEEv12SSMParamsBwd)
        /*02f8*/ 	.short	0x0210
        /*02fa*/ 	.short	0x01f0


	//----- nvinfo : EIATTR_SW_WAR
	.align		4
.L_3923:
        /*02fc*/ 	.byte	0x04, 0x36
        /*02fe*/ 	.short	(.L_3925 - .L_3924)
.L_3924:
        /*0300*/ 	.word	0x00000008
.L_3925:


//--------------------- .nv.info._Z25selective_scan_bwd_kernelI32Selective_Scan_bwd_kernel_traitsILi32ELi4ELb1ELb1ELb1ELb0ELb1EfN3c107complexIfEEEEv12SSMParamsBwd --------------------------
	.section	.nv.info._Z25selective_scan_bwd_kernelI32Selective_Scan_bwd_kernel_traitsILi32ELi4ELb1ELb1ELb1ELb0ELb1EfN3c107complexIfEEEEv12SSMParamsBwd,"",@"SHT_CUDA_INFO"
	.sectionflags	@""
	.align	4


	//----- nvinfo : EIATTR_CUDA_API_VERSION
	.align		4
        /*0000*/ 	.byte	0x04, 0x37
        /*0002*/ 	.short	(.L_3927 - .L_3926)
.L_3926:
        /*0004*/ 	.word	0x00000082


	//----- nvinfo : EIATTR_KPARAM_INFO
	.align		4
.L_3927:
        /*0008*/ 	.byte	0x04, 0x17
        /*000a*/ 	.short	(.L_3929 - .L_3928)
.L_3928:
        /*000c*/ 	.word	0x00000000
        /*0010*/ 	.short	0x0000
        /*0012*/ 	.short	0x0000
        /*0014*/ 	.byte	0x00, 0xf0, 0xc1, 0x07


	//----- nvinfo : EIATTR_SPARSE_MMA_MASK
	.align		4
.L_3929:
        /*0018*/ 	.byte	0x03, 0x50
        /*001a*/ 	.short	0x0000


	//----- nvinfo : EIATTR_MAXREG_COUNT
	.align		4
        /*001c*/ 	.byte	0x03, 0x1b
        /*001e*/ 	.short	0x00ff


	//----- nvinfo : EIATTR_NUM_BARRIERS
	.align		4
        /*0020*/ 	.byte	0x02, 0x4c
        /*0022*/ 	.byte	0x01
	.zero		1


	//----- nvinfo : EIATTR_MERCURY_ISA_VERSION
	.align		4
        /*0024*/ 	.byte	0x03, 0x5f
        /*0026*/ 	.short	0x0101


	//----- nvinfo : EIATTR_COOP_GROUP_MASK_REGIDS
	.align		4
        /*0028*/ 	.byte	0x04, 0x29
        /*002a*/ 	.short	(.L_3931 - .L_3930)


	//   ....[0]....
.L_3930:
        /*002c*/ 	.word	0xffffffff


	//   ....[1]....
        /*0030*/ 	.word	0xffffffff


	//   ....[2]....
        /*0034*/ 	.word	0xffffffff


	//   ....[3]....
        /*0038*/ 	.word	0xffffffff


	//   ....[4]....
        /*003c*/ 	.word	0xffffffff


	//   ....[5]....
        /*0040*/ 	.word	0xffffffff


	//   ....[6]....
        /*0044*/ 	.word	0xffffffff


	//   ....[7]....
        /*0048*/ 	.word	0xffffffff


	//   ....[8]....
        /*004c*/ 	.word	0xffffffff


	//   ....[9]....
        /*0050*/ 	.word	0xffffffff


	//   ....[10]....
        /*0054*/ 	.word	0xffffffff


	//   ....[11]....
        /*0058*/ 	.word	0xffffffff


	//   ....[12]....
        /*005c*/ 	.word	0xffffffff


	//   ....[13]....
        /*0060*/ 	.word	0xffffffff


	//   ....[14]....
        /*0064*/ 	.word	0xffffffff


	//   ....[15]....
        /*0068*/ 	.word	0xffffffff


	//   ....[16]....
        /*006c*/ 	.word	0xffffffff


	//   ....[17]....
        /*0070*/ 	.word	0xffffffff


	//   ....[18]....
        /*0074*/ 	.word	0xffffffff


	//   ....[19]....
        /*0078*/ 	.word	0xffffffff


	//   ....[20]....
        /*007c*/ 	.word	0xffffffff


	//   ....[21]....
        /*0080*/ 	.word	0xffffffff


	//   ....[22]....
        /*0084*/ 	.word	0xffffffff


	//   ....[23]....
        /*0088*/ 	.word	0xffffffff


	//   ....[24]....
        /*008c*/ 	.word	0xffffffff


	//   ....[25]....
        /*0090*/ 	.word	0xffffffff


	//   ....[26]....
        /*0094*/ 	.word	0xffffffff


	//   ....[27]....
        /*0098*/ 	.word	0xffffffff


	//   ....[28]....
        /*009c*/ 	.word	0xffffffff


	//   ....[29]....
        /*00a0*/ 	.word	0xffffffff


	//   ....[30]....
        /*00a4*/ 	.word	0xffffffff


	//   ....[31]....
        /*00a8*/ 	.word	0xffffffff


	//   ....[32]....
        /*00ac*/ 	.word	0xffffffff


	//   ....[33]....
        /*00b0*/ 	.word	0xffffffff


	//   ....[34]....
        /*00b4*/ 	.word	0xffffffff


	//   ....[35]....
        /*00b8*/ 	.word	0xffffffff


	//   ....[36]....
        /*00bc*/ 	.word	0xffffffff


	//   ....[37]....
        /*00c0*/ 	.word	0xffffffff


	//   ....[38]....
        /*00c4*/ 	.word	0xffffffff


	//   ....[39]....
        /*00c8*/ 	.word	0xffffffff


	//   ....[40]....
        /*00cc*/ 	.word	0xffffffff


	//   ....[41]....
        /*00d0*/ 	.word	0xffffffff


	//   ....[42]....
        /*00d4*/ 	.word	0xffffffff


	//   ....[43]....
        /*00d8*/ 	.word	0xffffffff


	//   ....[44]....
        /*00dc*/ 	.word	0xffffffff


	//   ....[45]....
        /*00e0*/ 	.word	0xffffffff


	//   ....[46]....
        /*00e4*/ 	.word	0xffffffff


	//   ....[47]....
        /*00e8*/ 	.word	0xffffffff


	//   ....[48]....
        /*00ec*/ 	.word	0xffffffff


	//   ....[49]....
        /*00f0*/ 	.word	0xffffffff


	//   ....[50]....
        /*00f4*/ 	.word	0xffffffff


	//   ....[51]....
        /*00f8*/ 	.word	0xffffffff


	//   ....[52]....
        /*00fc*/ 	.word	0xffffffff


	//   ....[53]....
        /*0100*/ 	.word	0xffffffff


	//   ....[54]....
        /*0104*/ 	.word	0xffffffff


	//   ....[55]....
        /*0108*/ 	.word	0xffffffff


	//   ....[56]....
        /*010c*/ 	.word	0xffffffff


	//   ....[57]....
        /*0110*/ 	.word	0xffffffff


	//   ....[58]....
        /*0114*/ 	.word	0xffffffff


	//   ....[59]....
        /*0118*/ 	.word	0xffffffff


	//   ....[60]....
        /*011c*/ 	.word	0xffffffff


	//   ....[61]....
        /*0120*/ 	.word	0xffffffff


	//   ....[62]....
        /*0124*/ 	.word	0xffffffff


	//   ....[63]....
        /*0128*/ 	.word	0xffffffff


	//   ....[64]....
        /*012c*/ 	.word	0xffffffff


	//   ....[65]....
        /*0130*/ 	.word	0xffffffff


	//   ....[66]....
        /*0134*/ 	.word	0xffffffff


	//   ....[67]....
        /*0138*/ 	.word	0xffffffff


	//   ....[68]....
        /*013c*/ 	.word	0xffffffff


	//   ....[69]....
        /*0140*/ 	.word	0xffffffff


	//   ....[70]....
        /*0144*/ 	.word	0xffffffff


	//   ....[71]....
        /*0148*/ 	.word	0xffffffff


	//   ....[72]....
        /*014c*/ 	.word	0xffffffff


	//   ....[73]....
        /*0150*/ 	.word	0xffffffff


	//   ....[74]....
        /*0154*/ 	.word	0xffffffff


	//   ....[75]....
        /*0158*/ 	.word	0xffffffff


	//   ....[76]....
        /*015c*/ 	.word	0xffffffff


	//   ....[77]....
        /*0160*/ 	.word	0xffffffff


	//   ....[78]....
        /*0164*/ 	.word	0xffffffff


	//   ....[79]....
        /*0168*/ 	.word	0xffffffff


	//   ....[80]....
        /*016c*/ 	.word	0xffffffff


	//   ....[81]....
        /*0170*/ 	.word	0xffffffff


	//   ....[82]....
        /*0174*/ 	.word	0xffffffff


	//   ....[83]....
        /*0178*/ 	.word	0xffffffff


	//   ....[84]....
        /*017c*/ 	.word	0xffffffff


	//   ....[85]....
        /*0180*/ 	.word	0xffffffff


	//   ....[86]....
        /*0184*/ 	.word	0xffffffff


	//----- nvinfo : EIATTR_COOP_GROUP_INSTR_OFFSETS
	.align		4
.L_3931:
        /*0188*/ 	.byte	0x04, 0x28
        /*018a*/ 	.short	(.L_3933 - .L_3932)


	//   ....[0]....
.L_3932:
        /*018c*/ 	.word	0x00000ef0


	//   ....[1]....
        /*0190*/ 	.word	0x00000f80


	//   ....[2]....
        /*0194*/ 	.word	0x00001080


	//   ....[3]....
        /*0198*/ 	.word	0x00001190


	//   ....[4]....
        /*019c*/ 	.word	0x00001370


	//   ....[5]....
        /*01a0*/ 	.word	0x00001580


	//   ....[6]....
        /*01a4*/ 	.word	0x00001690


	//   ....[7]....
        /*01a8*/ 	.word	0x00002020


	//   ....[8]....
        /*01ac*/ 	.word	0x00002280


	//   ....[9]....
        /*01b0*/ 	.word	0x000026d0


	//   ....[10]....
        /*01b4*/ 	.word	0x00002710


	//   ....[11]....
        /*01b8*/ 	.word	0x00002750


	//   ....[12]....
        /*01bc*/ 	.word	0x00002790


	//   ....[13]....
        /*01c0*/ 	.word	0x000027c0


	//   ....[14]....
        /*01c4*/ 	.word	0x000027f0


	//   ....[15]....
        /*01c8*/ 	.word	0x00002870


	//   ....[16]....
        /*01cc*/ 	.word	0x000028a0


	//   ....[17]....
        /*01d0*/ 	.word	0x000028e0


	//   ....[18]....
        /*01d4*/ 	.word	0x000028f0


	//   ....[19]....
        /*01d8*/ 	.word	0x00002970


	//   ....[20]....
        /*01dc*/ 	.word	0x000029a0


	//   ....[21]....
        /*01e0*/ 	.word	0x000029e0


	//   ....[22]....
        /*01e4*/ 	.word	0x000029f0


	//   ....[23]....
        /*01e8*/ 	.word	0x00002a90


	//   ....[24]....
        /*01ec*/ 	.word	0x00002ac0


	//   ....[25]....
        /*01f0*/ 	.word	0x00002ae0


	//   ....[26]....
        /*01f4*/ 	.word	0x00002af0


	//   ....[27]....
        /*01f8*/ 	.word	0x00002b90


	//   ....[28]....
        /*01fc*/ 	.word	0x00002be0


	//   ....[29]....
        /*0200*/ 	.word	0x00002c20


	//   ....[30]....
        /*0204*/ 	.word	0x00002c60


	//   ....[31]....
        /*0208*/ 	.word	0x00002dd0


	//   ....[32]....
        /*020c*/ 	.word	0x00002e10


	//   ....[33]....
        /*0210*/ 	.word	0x00002e50


	//   ....[34]....
        /*0214*/ 	.word	0x00002e90


	//   ....[35]....
        /*0218*/ 	.word	0x00002f90


	//   ....[36]....
        /*021c*/ 	.word	0x00003050


	//   ....[37]....
        /*0220*/ 	.word	0x00003060


	//   ....[38]....
        /*0224*/ 	.word	0x00003070


	//   ....[39]....
        /*0228*/ 	.word	0x00003160


	//   ....[40]....
        /*022c*/ 	.word	0x00003190


	//   ....[41]....
        /*0230*/ 	.word	0x000031a0


	//   ....[42]....
        /*0234*/ 	.word	0x000031b0


	//   ....[43]....
        /*0238*/ 	.word	0x00003290


	//   ....[44]....
        /*023c*/ 	.word	0x000032b0


	//   ....[45]....
        /*0240*/ 	.word	0x000032c0


	//   ....[46]....
        /*0244*/ 	.word	0x000032d0


	//   ....[47]....
        /*0248*/ 	.word	0x000033b0


	//   ....[48]....
        /*024c*/ 	.word	0x000033d0


	//   ....[49]....
        /*0250*/ 	.word	0x000033e0


	//   ....[50]....
        /*0254*/ 	.word	0x000033f0


	//   ....[51]....
        /*0258*/ 	.word	0x000034d0


	//   ....[52]....
        /*025c*/ 	.word	0x00003500


	//   ....[53]....
        /*0260*/ 	.word	0x00003510


	//   ....[54]....
        /*0264*/ 	.word	0x00003520


	//   ....[55]....
        /*0268*/ 	.word	0x00003600


	//   ....[56]....
        /*026c*/ 	.word	0x00003640


	//   ....[57]....
        /*0270*/ 	.word	0x00003680


	//   ....[58]....
        /*0274*/ 	.word	0x000036c0


	//   ....[59]....
        /*0278*/ 	.word	0x000036f0


	//   ....[60]....
        /*027c*/ 	.word	0x00003720


	//   ....[61]....
        /*0280*/ 	.word	0x00003740


	//   ....[62]....
        /*0284*/ 	.word	0x00003750


	//   ....[63]....
        /*0288*/ 	.word	0x00003780


	//   ....[64]....
        /*028c*/ 	.word	0x000037a0


	//   ....[65]....
        /*0290*/ 	.word	0x00004640


	//   ....[66]....
        /*0294*/ 	.word	0x00004680


	//   ....[67]....
        /*0298*/ 	.word	0x00004740


	//   ....[68]....
        /*029c*/ 	.word	0x00004760


	//   ....[69]....
        /*02a0*/ 	.word	0x00004790


	//   ....[70]....
        /*02a4*/ 	.word	0x000047b0


	//   ....[71]....
        /*02a8*/ 	.word	0x000047e0


	//   ....[72]....
        /*02ac*/ 	.word	0x00004800


	//   ....[73]....
        /*02b0*/ 	.word	0x00004860


	//   ....[74]....
        /*02b4*/ 	.word	0x000048a0


	//   ....[75]....
        /*02b8*/ 	.word	0x00004d00


	//   ....[76]....
        /*02bc*/ 	.word	0x00004ee0


	//   ....[77]....
        /*02c0*/ 	.word	0x00004fe0


	//   ....[78]....
        /*02c4*/ 	.word	0x00005030


	//   ....[79]....
        /*02c8*/ 	.word	0x00005080


	//   ....[80]....
        /*02cc*/ 	.word	0x000050b0


	//   ....[81]....
        /*02d0*/ 	.word	0x000050d0


	//   ....[82]....
        /*02d4*/ 	.word	0x000051b0


	//   ....[83]....
        /*02d8*/ 	.word	0x000051f0


	//   ....[84]....
        /*02dc*/ 	.word	0x00005240


	//   ....[85]....
        /*02e0*/ 	.word	0x00005270


	//   ....[86]....
        /*02e4*/ 	.word	0x00005290


	//----- nvinfo : EIATTR_EXIT_INSTR_OFFSETS
	.align		4
.L_3933:
        /*02e8*/ 	.byte	0x04, 0x1c
        /*02ea*/ 	.short	(.L_3935 - .L_3934)


	//   ....[0]....
.L_3934:
        /*02ec*/ 	.word	0x00005360


	//   ....[1]....
        /*02f0*/ 	.word	0x00005520


	//----- nvinfo : EIATTR_MAX_THREADS
	.align		4
.L_3935:
        /*02f4*/ 	.byte	0x04, 0x05
        /*02f6*/ 	.short	(.L_3937 - .L_3936)
.L_3936:
        /*02f8*/ 	.word	0x00000020
        /*02fc*/ 	.word	0x00000001
        /*0300*/ 	.word	0x00000001


	//----- nvinfo : EIATTR_CRS_STACK_SIZE
	.align		4
.L_3937:
        /*0304*/ 	.byte	0x04, 0x1e
        /*0306*/ 	.short	(.L_3939 - .L_3938)
.L_3938:
        /*0308*/ 	.word	0x00000000


	//----- nvinfo : EIATTR_CBANK_PARAM_SIZE
	.align		4
.L_3939:
        /*030c*/ 	.byte	0x03, 0x19
        /*030e*/ 	.short	0x01f0


	//----- nvinfo : EIATTR_PARAM_CBANK
	.align		4
        /*0310*/ 	.byte	0x04, 0x0a
        /*0312*/ 	.short	(.L_3941 - .L_3940)
	.align		4
.L_3940:
        /*0314*/ 	.word	index@(.nv.constant0._Z25selective_scan_bwd_kernelI32Selective_Scan_bwd_kernel_traitsILi32ELi4ELb1ELb1ELb1ELb0ELb1EfN3c107complexIfEEEEv12SSMParamsBwd)
        /*0318*/ 	.short	0x0210
        /*031a*/ 	.short	0x01f0


	//----- nvinfo : EIATTR_SW_WAR
	.align		4
.L_3941:
        /*031c*/ 	.byte	0x04, 0x36
        /*031e*/ 	.short	(.L_3943 - .L_3942)
.L_3942:
        /*0320*/ 	.word	0x00000008
.L_3943:


//--------------------- .nv.info._Z25selective_scan_bwd_kernelI32Selective_Scan_bwd_kernel_traitsILi32ELi4ELb1ELb1ELb1ELb1ELb0EfN3c107complexIfEEEEv12SSMParamsBwd --------------------------
	.section	.nv.info._Z25selective_scan_bwd_kernelI32Selective_Scan_bwd_kernel_traitsILi32ELi4ELb1ELb1ELb1ELb1ELb0EfN3c107complexIfEEEEv12SSMParamsBwd,"",@"SHT_CUDA_INFO"
	.sectionflags	@""
	.align	4


	//----- nvinfo : EIATTR_CUDA_API_VERSION
	.align		4
        /*0000*/ 	.byte	0x04, 0x37
        /*0002*/ 	.short	(.L_3945 - .L_3944)
.L_3944:
        /*0004*/ 	.word	0x00000082


	//----- nvinfo : EIATTR_KPARAM_INFO
	.align		4
.L_3945:
        /*0008*/ 	.byte	0x04, 0x17
        /*000a*/ 	.short	(.L_3947 - .L_3946)
.L_3946:
        /*000c*/ 	.word	0x00000000
        /*0010*/ 	.short	0x0000
        /*0012*/ 	.short	0x0000
        /*0014*/ 	.byte	0x00, 0xf0, 0xc1, 0x07


	//----- nvinfo : EIATTR_SPARSE_MMA_MASK
	.align		4
.L_3947:
        /*0018*/ 	.byte	0x03, 0x50
        /*001a*/ 	.short	0x0000


	//----- nvinfo : EIATTR_MAXREG_COUNT
	.align		4
        /*001c*/ 	.byte	0x03, 0x1b
        /*001e*/ 	.short	0x00ff


	//----- nvinfo : EIATTR_NUM_BARRIERS
	.align		4
        /*0020*/ 	.byte	0x02, 0x4c
        /*0022*/ 	.byte	0x01
	.zero		1


	//----- nvinfo : EIATTR_MERCURY_ISA_VERSION
	.align		4
        /*0024*/ 	.byte	0x03, 0x5f
        /*0026*/ 	.short	0x0101


	//----- nvinfo : EIATTR_COOP_GROUP_MASK_REGIDS
	.align		4
        /*0028*/ 	.byte	0x04, 0x29
        /*002a*/ 	.short	(.L_3949 - .L_3948)


	//   ....[0]....
.L_3948:
        /*002c*/ 	.word	0xffffffff


	//   ....[1]....
        /*0030*/ 	.word	0xffffffff


	//   ....[2]....
        /*0034*/ 	.word	0xffffffff


	//   ....[3]....
        /*0038*/ 	.word	0xffffffff


	//   ....[4]....
        /*003c*/ 	.word	0xffffffff


	//   ....[5]....
        /*0040*/ 	.word	0xffffffff


	//   ....[6]....
        /*0044*/ 	.word	0xffffffff


	//   ....[7]....
        /*0048*/ 	.word	0xffffffff


	//   ....[8]....
        /*004c*/ 	.word	0xffffffff


	//   ....[9]....
        /*0050*/ 	.word	0xffffffff


	//   ....[10]....
        /*0054*/ 	.word	0xffffffff


	//   ....[11]....
        /*0058*/ 	.word	0xffffffff


	//   ....[12]....
        /*005c*/ 	.word	0xffffffff


	//   ....[13]....
        /*0060*/ 	.word	0xffffffff


	//   ....[14]....
        /*0064*/ 	.word	0xffffffff


	//   ....[15]....
        /*0068*/ 	.word	0xffffffff


	//   ....[16]....
        /*006c*/ 	.word	0xffffffff


	//   ....[17]....
        /*0070*/ 	.word	0xffffffff


	//   ....[18]....
        /*0074*/ 	.word	0xffffffff


	//   ....[19]....
        /*0078*/ 	.word	0xffffffff


	//   ....[20]....
        /*007c*/ 	.word	0xffffffff


	//   ....[21]....
        /*0080*/ 	.word	0xffffffff


	//   ....[22]....
        /*0084*/ 	.word	0xffffffff


	//   ....[23]....
        /*0088*/ 	.word	0xffffffff


	//   ....[24]....
        /*008c*/ 	.word	0xffffffff


	//   ....[25]....
        /*0090*/ 	.word	0xffffffff


	//   ....[26]....
        /*0094*/ 	.word	0xffffffff


	//   ....[27]....
        /*0098*/ 	.word	0xffffffff


	//   ....[28]....
        /*009c*/ 	.word	0xffffffff


	//   ....[29]....
        /*00a0*/ 	.word	0xffffffff


	//   ....[30]....
        /*00a4*/ 	.word	0xffffffff


	//   ....[31]....
        /*00a8*/ 	.word	0xffffffff


	//   ....[32]....
        /*00ac*/ 	.word	0xffffffff


	//   ....[33]....
        /*00b0*/ 	.word	0xffffffff


	//   ....[34]....
        /*00b4*/ 	.word	0xffffffff


	//   ....[35]....
        /*00b8*/ 	.word	0xffffffff


	//   ....[36]....
        /*00bc*/ 	.word	0xffffffff


	//   ....[37]....
        /*00c0*/ 	.word	0xffffffff


	//   ....[38]....
        /*00c4*/ 	.word	0xffffffff


	//   ....[39]....
        /*00c8*/ 	.word	0xffffffff


	//   ....[40]....
        /*00cc*/ 	.word	0xffffffff


	//   ....[41]....
        /*00d0*/ 	.word	0xffffffff


	//   ....[42]....
        /*00d4*/ 	.word	0xffffffff


	//   ....[43]....
        /*00d8*/ 	.word	0xffffffff


	//   ....[44]....
        /*00dc*/ 	.word	0xffffffff


	//   ....[45]....
        /*00e0*/ 	.word	0xffffffff


	//   ....[46]....
        /*00e4*/ 	.word	0xffffffff


	//   ....[47]....
        /*00e8*/ 	.word	0xffffffff


	//   ....[48]....
        /*00ec*/ 	.word	0xffffffff


	//   ....[49]....
        /*00f0*/ 	.word	0xffffffff


	//   ....[50]....
        /*00f4*/ 	.word	0xffffffff


	//   ....[51]....
        /*00f8*/ 	.word	0xffffffff


	//   ....[52]....
        /*00fc*/ 	.word	0xffffffff


	//   ....[53]....
        /*0100*/ 	.word	0xffffffff


	//   ....[54]....
        /*0104*/ 	.word	0xffffffff


	//   ....[55]....
        /*0108*/ 	.word	0xffffffff


	//   ....[56]....
        /*010c*/ 	.word	0xffffffff


	//   ....[57]....
        /*0110*/ 	.word	0xffffffff


	//   ....[58]....
        /*0114*/ 	.word	0xffffffff


	//   ....[59]....
        /*0118*/ 	.word	0xffffffff


	//   ....[60]....
        /*011c*/ 	.word	0xffffffff


	//   ....[61]....
        /*0120*/ 	.word	0xffffffff


	//   ....[62]....
        /*0124*/ 	.word	0xffffffff


	//   ....[63]....
        /*0128*/ 	.word	0xffffffff


	//   ....[64]....
        /*012c*/ 	.word	0xffffffff


	//   ....[65]....
        /*0130*/ 	.word	0xffffffff


	//   ....[66]....
        /*0134*/ 	.word	0xffffffff


	//   ....[67]....
        /*0138*/ 	.word	0xffffffff


	//   ....[68]....
        /*013c*/ 	.word	0xffffffff


	//   ....[69]....
        /*0140*/ 	.word	0xffffffff


	//   ....[70]....
        /*0144*/ 	.word	0xffffffff


	//   ....[71]....
        /*0148*/ 	.word	0xffffffff


	//   ....[72]....
        /*014c*/ 	.word	0xffffffff


	//   ....[73]....
        /*0150*/ 	.word	0xffffffff


	//   ....[74]....
        /*0154*/ 	.word	0xffffffff


	//   ....[75]....
        /*0158*/ 	.word	0xffffffff


	//   ....[76]....
        /*015c*/ 	.word	0xffffffff


	//   ....[77]....
        /*0160*/ 	.word	0xffffffff


	//   ....[78]....
        /*0164*/ 	.word	0xffffffff


	//   ....[79]....
        /*0168*/ 	.word	0xffffffff


	//   ....[80]....
        /*016c*/ 	.word	0xffffffff


	//   ....[81]....
        /*0170*/ 	.word	0xffffffff


	//   ....[82]....
        /*0174*/ 	.word	0xffffffff


	//   ....[83]....
        /*0178*/ 	.word	0xffffffff


	//----- nvinfo : EIATTR_COOP_GROUP_INSTR_OFFSETS
	.align		4
.L_3949:
        /*017c*/ 	.byte	0x04, 0x28
        /*017e*/ 	.short	(.L_3951 - .L_3950)


	//   ....[0]....
.L_3950:
        /*0180*/ 	.word	0x00000c80


	//   ....[1]....
        /*0184*/ 	.word	0x00000cf0


	//   ....[2]....
        /*0188*/ 	.word	0x00000dd0


	//   ....[3]....
        /*018c*/ 	.word	0x00001fa0


	//   ....[4]....
        /*0190*/ 	.word	0x00002270


	//   ....[5]....
        /*0194*/ 	.word	0x00002680


	//   ....[6]....
        /*0198*/ 	.word	0x000026c0


	//   ....[7]....
        /*019c*/ 	.word	0x000026d0


	//   ....[8]....
        /*01a0*/ 	.word	0x000026e0


	//   ....[9]....
        /*01a4*/ 	.word	0x00002780


	//   ....[10]....
        /*01a8*/ 	.word	0x000027a0


	//   ....[11]....
        /*01ac*/ 	.word	0x000027d0


	//   ....[12]....
        /*01b0*/ 	.word	0x000027e0


	//   ....[13]....
        /*01b4*/ 	.word	0x00002890


	//   ....[14]....
        /*01b8*/ 	.word	0x000028b0


	//   ....[15]....
        /*01bc*/ 	.word	0x000028d0


	//   ....[16]....
        /*01c0*/ 	.word	0x000028e0


	//   ....[17]....
        /*01c4*/ 	.word	0x00002980


	//   ....[18]....
        /*01c8*/ 	.word	0x000029b0


	//   ....[19]....
        /*01cc*/ 	.word	0x000029d0


	//   ....[20]....
        /*01d0*/ 	.word	0x000029e0


	//   ....[21]....
        /*01d4*/ 	.word	0x00002a80


	//   ....[22]....
        /*01d8*/ 	.word	0x00002ac0


	//   ....[23]....
        /*01dc*/ 	.word	0x00002b00


	//   ....[24]....
        /*01e0*/ 	.word	0x00002b40


	//   ....[25]....
        /*01e4*/ 	.word	0x00002c00


	//   ....[26]....
        /*01e8*/ 	.word	0x00002ca0


	//   ....[27]....
        /*01ec*/ 	.word	0x00002ce0


	//   ....[28]....
        /*01f0*/ 	.word	0x00002d20


	//   ....[29]....
        /*01f4*/ 	.word	0x00002d60


	//   ....[30]....
        /*01f8*/ 	.word	0x00002da0


	//   ....[31]....
        /*01fc*/ 	.word	0x00002f40


	//   ....[32]....
        /*0200*/ 	.word	0x00002f60


	//   ....[33]....
        /*0204*/ 	.word	0x00002f70


	//   ....[34]....
        /*0208*/ 	.word	0x00002f80


	//   ....[35]....
        /*020c*/ 	.word	0x00003090


	//   ....[36]....
        /*0210*/ 	.word	0x000030d0


	//   ....[37]....
        /*0214*/ 	.word	0x00003100


	//   ....[38]....
        /*0218*/ 	.word	0x00003130


	//   ....[39]....
        /*021c*/ 	.word	0x00003220


	//   ....[40]....
        /*0220*/ 	.word	0x00003240


	//   ....[41]....
        /*0224*/ 	.word	0x00003250


	//   ....[42]....
        /*0228*/ 	.word	0x00003260


	//   ....[43]....
        /*022c*/ 	.word	0x00003340


	//   ....[44]....
        /*0230*/ 	.word	0x00003370


	//   ....[45]....
        /*0234*/ 	.word	0x00003380


	//   ....[46]....
        /*0238*/ 	.word	0x00003390


	//   ....[47]....
        /*023c*/ 	.word	0x00003470


	//   ....[48]....
        /*0240*/ 	.word	0x000034a0


	//   ....[49]....
        /*0244*/ 	.word	0x000034b0


	//   ....[50]....
        /*0248*/ 	.word	0x000034c0


	//   ....[51]....
        /*024c*/ 	.word	0x000035a0


	//   ....[52]....
        /*0250*/ 	.word	0x000035e0


	//   ....[53]....
        /*0254*/ 	.word	0x00003620


	//   ....[54]....
        /*0258*/ 	.word	0x00003660


	//   ....[55]....
        /*025c*/ 	.word	0x00003690


	//   ....[56]....
        /*0260*/ 	.word	0x000036b0


	//   ....[57]....
        /*0264*/ 	.word	0x000036c0


	//   ....[58]....
        /*0268*/ 	.word	0x000036d0


	//   ....[59]....
        /*026c*/ 	.word	0x00003700


	//   ....[60]....
        /*0270*/ 	.word	0x00003730


	//   ....[61]....
        /*0274*/ 	.word	0x000047c0


	//   ....[62]....
        /*0278*/ 	.word	0x00004800


	//   ....[63]....
        /*027c*/ 	.word	0x000048f0


	//   ....[64]....
        /*0280*/ 	.word	0x00004910


	//   ....[65]....
        /*0284*/ 	.word	0x00004940


	//   ....[66]....
        /*0288*/ 	.word	0x00004960


	//   ....[67]....
        /*028c*/ 	.word	0x00004990


	//   ....[68]....
        /*0290*/ 	.word	0x000049b0


	//   ....[69]....
        /*0294*/ 	.word	0x00004a00


	//   ....[70]....
        /*0298*/ 	.word	0x00004a40


	//   ....[71]....
        /*029c*/ 	.word	0x00004e40


	//   ....[72]....
        /*02a0*/ 	.word	0x00004f80


	//   ....[73]....
        /*02a4*/ 	.word	0x00005270


	//   ....[74]....
        /*02a8*/ 	.word	0x00005390


	//   ....[75]....
        /*02ac*/ 	.word	0x000053e0


	//   ....[76]....
        /*02b0*/ 	.word	0x00005430


	//   ....[77]....
        /*02b4*/ 	.word	0x00005460


	//   ....[78]....
        /*02b8*/ 	.word	0x00005480


	//   ....[79]....
        /*02bc*/ 	.word	0x00005560


	//   ....[80]....
        /*02c0*/ 	.word	0x000055a0


	//   ....[81]....
        /*02c4*/ 	.word	0x000055f0


	//   ....[82]....
        /*02c8*/ 	.word	0x00005620


	//   ....[83]....
        /*02cc*/ 	.word	0x00005640


	//----- nvinfo : EIATTR_EXIT_INSTR_OFFSETS
	.align		4
.L_3951:
        /*02d0*/ 	.byte	0x04, 0x1c
        /*02d2*/ 	.short	(.L_3953 - .L_3952)


	//   ....[0]....
.L_3952:
        /*02d4*/ 	.word	0x00005710


	//   ....[1]....
        /*02d8*/ 	.word	0x000058d0


	//----- nvinfo : EIATTR_MAX_THREADS
	.align		4
.L_3953:
        /*02dc*/ 	.byte	0x04, 0x05
        /*02de*/ 	.short	(.L_3955 - .L_3954)
.L_3954:
        /*02e0*/ 	.word	0x00000020
        /*02e4*/ 	.word	0x00000001
        /*02e8*/ 	.word	0x00000001


	//----- nvinfo : EIATTR_CRS_STACK_SIZE
	.align		4
.L_3955:
        /*02ec*/ 	.byte	0x04, 0x1e
        /*02ee*/ 	.short	(.L_3957 - .L_3956)
.L_3956:
        /*02f0*/ 	.word	0x00000000


	//----- nvinfo : EIATTR_CBANK_PARAM_SIZE
	.align		4
.L_3957:
        /*02f4*/ 	.byte	0x03, 0x19
        /*02f6*/ 	.short	0x01f0


	//----- nvinfo : EIATTR_PARAM_CBANK
	.align		4
        /*02f8*/ 	.byte	0x04, 0x0a
        /*02fa*/ 	.short	(.L_3959 - .L_3958)
	.align		4
.L_3958:
        /*02fc*/ 	.word	index@(.nv.constant0._Z25selective_scan_bwd_kernelI32Selective_Scan_bwd_kernel_traitsILi32ELi4ELb1ELb1ELb1ELb1ELb0EfN3c107complexIfEEEEv12SSMParamsBwd)
        /*0300*/ 	.short	0x0210
        /*0302*/ 	.short	0x01f0


	//----- nvinfo : EIATTR_SW_WAR
	.align		4
.L_3959:
        /*0304*/ 	.byte	0x04, 0x36
        /*0306*/ 	.short	(.L_3961 - .L_3960)
.L_3960:
        /*0308*/ 	.word	0x00000008
.L_3961:


//--------------------- .nv.info._Z25selective_scan_bwd_kernelI32Selective_Scan_bwd_kernel_traitsILi32ELi4ELb1ELb1ELb1ELb1ELb1EfN3c107complexIfEEEEv12SSMParamsBwd --------------------------
	.section	.nv.info._Z25selective_scan_bwd_kernelI32Selective_Scan_bwd_kernel_traitsILi32ELi4ELb1ELb1ELb1ELb1ELb1EfN3c107complexIfEEEEv12SSMParamsBwd,"",@"SHT_CUDA_INFO"
	.sectionflags	@""
	.align	4


	//----- nvinfo : EIATTR_CUDA_API_VERSION
	.align		4
        /*0000*/ 	.byte	0x04, 0x37
        /*0002*/ 	.short	(.L_3963 - .L_3962)
.L_3962:
        /*0004*/ 	.word	0x00000082


	//----- nvinfo : EIATTR_KPARAM_INFO
	.align		4
.L_3963:
        /*0008*/ 	.byte	0x04, 0x17
        /*000a*/ 	.short	(.L_3965 - .L_3964)
.L_3964:
        /*000c*/ 	.word	0x00000000
        /*0010*/ 	.short	0x0000
        /*0012*/ 	.short	0x0000
        /*0014*/ 	.byte	0x00, 0xf0, 0xc1, 0x07


	//----- nvinfo : EIATTR_SPARSE_MMA_MASK
	.align		4
.L_3965:
        /*0018*/ 	.byte	0x03, 0x50
        /*001a*/ 	.short	0x0000


	//----- nvinfo : EIATTR_MAXREG_COUNT
	.align		4
        /*001c*/ 	.byte	0x03, 0x1b
        /*001e*/ 	.short	0x00ff


	//----- nvinfo : EIATTR_NUM_BARRIERS
	.align		4
        /*0020*/ 	.byte	0x02, 0x4c
        /*0022*/ 	.byte	0x01
	.zero		1


	//----- nvinfo : EIATTR_MERCURY_ISA_VERSION
	.align		4
        /*0024*/ 	.byte	0x03, 0x5f
        /*0026*/ 	.short	0x0101


	//----- nvinfo : EIATTR_COOP_GROUP_MASK_REGIDS
	.align		4
        /*0028*/ 	.byte	0x04, 0x29
        /*002a*/ 	.short	(.L_3967 - .L_3966)


	//   ....[0]....
.L_3966:
        /*002c*/ 	.word	0xffffffff


	//   ....[1]....
        /*0030*/ 	.word	0xffffffff


	//   ....[2]....
        /*0034*/ 	.word	0xffffffff


	//   ....[3]....
        /*0038*/ 	.word	0xffffffff


	//   ....[4]....
        /*003c*/ 	.word	0xffffffff


	//   ....[5]....
        /*0040*/ 	.word	0xffffffff


	//   ....[6]....
        /*0044*/ 	.word	0xffffffff


	//   ....[7]....
        /*0048*/ 	.word	0xffffffff


	//   ....[8]....
        /*004c*/ 	.word	0xffffffff


	//   ....[9]....
        /*0050*/ 	.word	0xffffffff


	//   ....[10]....
        /*0054*/ 	.word	0xffffffff


	//   ....[11]....
        /*0058*/ 	.word	0xffffffff


	//   ....[12]....
        /*005c*/ 	.word	0xffffffff


	//   ....[13]....
        /*0060*/ 	.word	0xffffffff


	//   ....[14]....
        /*0064*/ 	.word	0xffffffff


	//   ....[15]....
        /*0068*/ 	.word	0xffffffff


	//   ....[16]....
        /*006c*/ 	.word	0xffffffff


	//   ....[17]....
        /*0070*/ 	.word	0xffffffff


	//   ....[18]....
        /*0074*/ 	.word	0xffffffff


	//   ....[19]....
        /*0078*/ 	.word	0xffffffff


	//   ....[20]....
        /*007c*/ 	.word	0xffffffff


	//   ....[21]....
        /*0080*/ 	.word	0xffffffff


	//   ....[22]....
        /*0084*/ 	.word	0xffffffff


	//   ....[23]....
        /*0088*/ 	.word	0xffffffff


	//   ....[24]....
        /*008c*/ 	.word	0xffffffff


	//   ....[25]....
        /*0090*/ 	.word	0xffffffff


	//   ....[26]....
        /*0094*/ 	.word	0xffffffff


	//   ....[27]....
        /*0098*/ 	.word	0xffffffff


	//   ....[28]....
        /*009c*/ 	.word	0xffffffff


	//   ....[29]....
        /*00a0*/ 	.word	0xffffffff


	//   ....[30]....
        /*00a4*/ 	.word	0xffffffff


	//   ....[31]....
        /*00a8*/ 	.word	0xffffffff


	//   ....[32]....
        /*00ac*/ 	.word	0xffffffff


	//   ....[33]....
        /*00b0*/ 	.word	0xffffffff


	//   ....[34]....
        /*00b4*/ 	.word	0xffffffff


	//   ....[35]....
        /*00b8*/ 	.word	0xffffffff


	//   ....[36]....
        /*00bc*/ 	.word	0xffffffff


	//   ....[37]....
        /*00c0*/ 	.word	0xffffffff


	//   ....[38]....
        /*00c4*/ 	.word	0xffffffff


	//   ....[39]....
        /*00c8*/ 	.word	0xffffffff


	//   ....[40]....
        /*00cc*/ 	.word	0xffffffff


	//   ....[41]....
        /*00d0*/ 	.word	0xffffffff


	//   ....[42]....
        /*00d4*/ 	.word	0xffffffff


	//   ....[43]....
        /*00d8*/ 	.word	0xffffffff


	//   ....[44]....
        /*00dc*/ 	.word	0xffffffff


	//   ....[45]....
        /*00e0*/ 	.word	0xffffffff


	//   ....[46]....
        /*00e4*/ 	.word	0xffffffff


	//   ....[47]....
        /*00e8*/ 	.word	0xffffffff


	//   ....[48]....
        /*00ec*/ 	.word	0xffffffff


	//   ....[49]....
        /*00f0*/ 	.word	0xffffffff


	//   ....[50]....
        /*00f4*/ 	.word	0xffffffff


	//   ....[51]....
        /*00f8*/ 	.word	0xffffffff


	//   ....[52]....
        /*00fc*/ 	.word	0xffffffff


	//   ....[53]....
        /*0100*/ 	.word	0xffffffff


	//   ....[54]....
        /*0104*/ 	.word	0xffffffff


	//   ....[55]....
        /*0108*/ 	.word	0xffffffff


	//   ....[56]....
        /*010c*/ 	.word	0xffffffff


	//   ....[57]....
        /*0110*/ 	.word	0xffffffff


	//   ....[58]....
        /*0114*/ 	.word	0xffffffff


	//   ....[59]....
        /*0118*/ 	.word	0xffffffff


	//   ....[60]....
        /*011c*/ 	.word	0xffffffff


	//   ....[61]....
        /*0120*/ 	.word	0xffffffff


	//   ....[62]....
        /*0124*/ 	.word	0xffffffff


	//   ....[63]....
        /*0128*/ 	.word	0xffffffff


	//   ....[64]....
        /*012c*/ 	.word	0xffffffff


	//   ....[65]....
        /*0130*/ 	.word	0xffffffff


	//   ....[66]....
        /*0134*/ 	.word	0xffffffff


	//   ....[67]....
        /*0138*/ 	.word	0xffffffff


	//   ....[68]....
        /*013c*/ 	.word	0xffffffff


	//   ....[69]....
        /*0140*/ 	.word	0xffffffff


	//   ....[70]....
        /*0144*/ 	.word	0xffffffff


	//   ....[71]....
        /*0148*/ 	.word	0xffffffff


	//   ....[72]....
        /*014c*/ 	.word	0xffffffff


	//   ....[73]....
        /*0150*/ 	.word	0xffffffff


	//   ....[74]....
        /*0154*/ 	.word	0xffffffff


	//   ....[75]....
        /*0158*/ 	.word	0xffffffff


	//   ....[76]....
        /*015c*/ 	.word	0xffffffff


	//   ....[77]....
        /*0160*/ 	.word	0xffffffff


	//   ....[78]....
        /*0164*/ 	.word	0xffffffff


	//   ....[79]....
        /*0168*/ 	.word	0xffffffff


	//   ....[80]....
        /*016c*/ 	.word	0xffffffff


	//   ....[81]....
        /*0170*/ 	.word	0xffffffff


	//   ....[82]....
        /*0174*/ 	.word	0xffffffff


	//   ....[83]....
        /*0178*/ 	.word	0xffffffff


	//   ....[84]....
        /*017c*/ 	.word	0xffffffff


	//   ....[85]....
        /*0180*/ 	.word	0xffffffff


	//   ....[86]....
        /*0184*/ 	.word	0xffffffff


	//   ....[87]....
        /*0188*/ 	.word	0xffffffff


	//----- nvinfo : EIATTR_COOP_GROUP_INSTR_OFFSETS
	.align		4
.L_3967:
        /*018c*/ 	.byte	0x04, 0x28
        /*018e*/ 	.short	(.L_3969 - .L_3968)


	//   ....[0]....
.L_3968:
        /*0190*/ 	.word	0x00000cf0


	//   ....[1]....
        /*0194*/ 	.word	0x00000d60


	//   ....[2]....
        /*0198*/ 	.word	0x00000ea0


	//   ....[3]....
        /*019c*/ 	.word	0x00001900


	//   ....[4]....
        /*01a0*/ 	.word	0x00001a70


	//   ....[5]....
        /*01a4*/ 	.word	0x00001c80


	//   ....[6]....
        /*01a8*/ 	.word	0x00001dc0


	//   ....[7]....
        /*01ac*/ 	.word	0x00002820


	//   ....[8]....
        /*01b0*/ 	.word	0x00002ae0


	//   ....[9]....
        /*01b4*/ 	.word	0x00002f10


	//   ....[10]....
        /*01b8*/ 	.word	0x00002f50


	//   ....[11]....
        /*01bc*/ 	.word	0x00002f60


	//   ....[12]....
        /*01c0*/ 	.word	0x00002f70


	//   ....[13]....
        /*01c4*/ 	.word	0x00003010


	//   ....[14]....
        /*01c8*/ 	.word	0x00003030


	//   ....[15]....
        /*01cc*/ 	.word	0x00003060


	//   ....[16]....
        /*01d0*/ 	.word	0x00003070


	//   ....[17]....
        /*01d4*/ 	.word	0x00003120


	//   ....[18]....
        /*01d8*/ 	.word	0x00003140


	//   ....[19]....
        /*01dc*/ 	.word	0x00003160


	//   ....[20]....
        /*01e0*/ 	.word	0x00003170


	//   ....[21]....
        /*01e4*/ 	.word	0x00003210


	//   ....[22]....
        /*01e8*/ 	.word	0x00003240


	//   ....[23]....
        /*01ec*/ 	.word	0x00003260


	//   ....[24]....
        /*01f0*/ 	.word	0x00003270


	//   ....[25]....
        /*01f4*/ 	.word	0x00003310


	//   ....[26]....
        /*01f8*/ 	.word	0x00003350


	//   ....[27]....
        /*01fc*/ 	.word	0x00003390


	//   ....[28]....
        /*0200*/ 	.word	0x000033d0


	//   ....[29]....
        /*0204*/ 	.word	0x00003490


	//   ....[30]....
        /*0208*/ 	.word	0x00003570


	//   ....[31]....
        /*020c*/ 	.word	0x000035b0


	//   ....[32]....
        /*0210*/ 	.word	0x000035e0


	//   ....[33]....
        /*0214*/ 	.word	0x00003620


	//   ....[34]....
        /*0218*/ 	.word	0x00003660


	//   ....[35]....
        /*021c*/ 	.word	0x000037b0


	//   ....[36]....
        /*0220*/ 	.word	0x000037e0


	//   ....[37]....
        /*0224*/ 	.word	0x00003800


	//   ....[38]....
        /*0228*/ 	.word	0x00003810


	//   ....[39]....
        /*022c*/ 	.word	0x00003920


	//   ....[40]....
        /*0230*/ 	.word	0x00003960


	//   ....[41]....
        /*0234*/ 	.word	0x00003990


	//   ....[42]....
        /*0238*/ 	.word	0x000039c0


	//   ....[43]....
        /*023c*/ 	.word	0x00003aa0


	//   ....[44]....
        /*0240*/ 	.word	0x00003ad0


	//   ....[45]....
        /*0244*/ 	.word	0x00003ae0


	//   ....[46]....
        /*0248*/ 	.word	0x00003af0


	//   ....[47]....
        /*024c*/ 	.word	0x00003bd0


	//   ....[48]....
        /*0250*/ 	.word	0x00003c00


	//   ....[49]....
        /*0254*/ 	.word	0x00003c10


	//   ....[50]....
        /*0258*/ 	.word	0x00003c20


	//   ....[51]....
        /*025c*/ 	.word	0x00003d10


	//   ....[52]....
        /*0260*/ 	.word	0x00003d30


	//   ....[53]....
        /*0264*/ 	.word	0x00003d40


	//   ....[54]....
        /*0268*/ 	.word	0x00003d50


	//   ....[55]....
        /*026c*/ 	.word	0x00003e30


	//   ....[56]....
        /*0270*/ 	.word	0x00003e70


	//   ....[57]....
        /*0274*/ 	.word	0x00003eb0


	//   ....[58]....
        /*0278*/ 	.word	0x00003ef0


	//   ....[59]....
        /*027c*/ 	.word	0x00003f20


	//   ....[60]....
        /*0280*/ 	.word	0x00003f40


	//   ....[61]....
        /*0284*/ 	.word	0x00003f50


	//   ....[62]....
        /*0288*/ 	.word	0x00003f60


	//   ....[63]....
        /*028c*/ 	.word	0x00003f90


	//   ....[64]....
        /*0290*/ 	.word	0x00003fc0


	//   ....[65]....
        /*0294*/ 	.word	0x00005020


	//   ....[66]....
        /*0298*/ 	.word	0x00005060


	//   ....[67]....
        /*029c*/ 	.word	0x00005150


	//   ....[68]....
        /*02a0*/ 	.word	0x00005170


	//   ....[69]....
        /*02a4*/ 	.word	0x000051a0


	//   ....[70]....
        /*02a8*/ 	.word	0x000051c0


	//   ....[71]....
        /*02ac*/ 	.word	0x000051f0


	//   ....[72]....
        /*02b0*/ 	.word	0x00005210


	//   ....[73]....
        /*02b4*/ 	.word	0x00005260


	//   ....[74]....
        /*02b8*/ 	.word	0x000052a0


	//   ....[75]....
        /*02bc*/ 	.word	0x000056b0


	//   ....[76]....
        /*02c0*/ 	.word	0x000057e0


	//   ....[77]....
        /*02c4*/ 	.word	0x00005ad0


	//   ....[78]....
        /*02c8*/ 	.word	0x00005bf0


	//   ....[79]....
        /*02cc*/ 	.word	0x00005c40


	//   ....[80]....
        /*02d0*/ 	.word	0x00005c90


	//   ....[81]....
        /*02d4*/ 	.word	0x00005cc0


	//   ....[82]....
        /*02d8*/ 	.word	0x00005ce0


	//   ....[83]....
        /*02dc*/ 	.word	0x00005dc0


	//   ....[84]....
        /*02e0*/ 	.word	0x00005e00


	//   ....[85]....
        /*02e4*/ 	.word	0x00005e50


	//   ....[86]....
        /*02e8*/ 	.word	0x00005e80


	//   ....[87]....
        /*02ec*/ 	.word	0x00005ea0


	//----- nvinfo : EIATTR_EXIT_INSTR_OFFSETS
	.align		4
.L_3969:
        /*02f0*/ 	.byte	0x04, 0x1c
        /*02f2*/ 	.short	(.L_3971 - .L_3970)


	//   ....[0]....
.L_3970:
        /*02f4*/ 	.word	0x00005f70


	//   ....[1]....
        /*02f8*/ 	.word	0x00006130


	//----- nvinfo : EIATTR_MAX_THREADS
	.align		4
.L_3971:
        /*02fc*/ 	.byte	0x04, 0x05
        /*02fe*/ 	.short	(.L_3973 - .L_3972)
.L_3972:
        /*0300*/ 	.word	0x00000020
        /*0304*/ 	.word	0x00000001
        /*0308*/ 	.word	0x00000001


	//----- nvinfo : EIATTR_CRS_STACK_SIZE
	.align		4
.L_3973:
        /*030c*/ 	.byte	0x04, 0x1e
        /*030e*/ 	.short	(.L_3975 - .L_3974)
.L_3974:
        /*0310*/ 	.word	0x00000000


	//----- nvinfo : EIATTR_CBANK_PARAM_SIZE
	.align		4
.L_3975:
        /*0314*/ 	.byte	0x03, 0x19
        /*0316*/ 	.short	0x01f0


	//----- nvinfo : EIATTR_PARAM_CBANK
	.align		4
        /*0318*/ 	.byte	0x04, 0x0a
        /*031a*/ 	.short	(.L_3977 - .L_3976)
	.align		4
.L_3976:
        /*031c*/ 	.word	index@(.nv.constant0._Z25selective_scan_bwd_kernelI32Selective_Scan_bwd_kernel_traitsILi32ELi4ELb1ELb1ELb1ELb1ELb1EfN3c107complexIfEEEEv12SSMParamsBwd)
        /*0320*/ 	.short	0x0210
        /*0322*/ 	.short	0x01f0


	//----- nvinfo : EIATTR_SW_WAR
	.align		4
.L_3977:
        /*0324*/ 	.byte	0x04, 0x36
        /*0326*/ 	.short	(.L_3979 - .L_3978)
.L_3978:
        /*0328*/ 	.word	0x00000008
.L_3979:


//--------------------- .nv.callgraph             --------------------------
	.section	.nv.callgraph,"",@"SHT_CUDA_CALLGRAPH"
	.align	4
	.sectionentsize	8
	.align		4
        /*0000*/ 	.word	0x00000000
	.align		4
        /*0004*/ 	.word	0xffffffff
	.align		4
        /*0008*/ 	.word	0x00000000
	.align		4
        /*000c*/ 	.word	0xfffffffe
	.align		4
        /*0010*/ 	.word	0x00000000
	.align		4
        /*0014*/ 	.word	0xfffffffd
	.align		4
        /*0018*/ 	.word	0x00000000
	.align		4
        /*001c*/ 	.word	0xfffffffc


//--------------------- .nv.constant4             --------------------------
	.section	.nv.constant4,"a",@progbits
	.align	8
	.align		8
.nv.constant4:
        /*0000*/ 	.dword	_ZN70_INTERNAL_c1571a1d_34_selective_scan_bwd_fp32_complex_cu_80d2ef76_34884cuda3std3__45__cpo5beginE
	.align		8
        /*0008*/ 	.dword	_ZN70_INTERNAL_c1571a1d_34_selective_scan_bwd_fp32_complex_cu_80d2ef76_34884cuda3std3__45__cpo3endE
	.align		8
        /*0010*/ 	.dword	_ZN70_INTERNAL_c1571a1d_34_selective_scan_bwd_fp32_complex_cu_80d2ef76_34884cuda3std3__45__cpo6cbeginE
	.align		8
        /*0018*/ 	.dword	_ZN70_INTERNAL_c1571a1d_34_selective_scan_bwd_fp32_complex_cu_80d2ef76_34884cuda3std3__45__cpo4cendE
	.align		8
        /*0020*/ 	.dword	_ZN70_INTERNAL_c1571a1d_34_selective_scan_bwd_fp32_complex_cu_80d2ef76_34884cuda3std3__45__cpo6rbeginE
	.align		8
        /*0028*/ 	.dword	_ZN70_INTERNAL_c1571a1d_34_selective_scan_bwd_fp32_complex_cu_80d2ef76_34884cuda3std3__45__cpo4rendE
	.align		8
        /*0030*/ 	.dword	_ZN70_INTERNAL_c1571a1d_34_selective_scan_bwd_fp32_complex_cu_80d2ef76_34884cuda3std3__45__cpo7crbeginE
	.align		8
        /*0038*/ 	.dword	_ZN70_INTERNAL_c1571a1d_34_selective_scan_bwd_fp32_complex_cu_80d2ef76_34884cuda3std3__45__cpo5crendE
	.align		8
        /*0040*/ 	.dword	_ZN70_INTERNAL_c1571a1d_34_selective_scan_bwd_fp32_complex_cu_80d2ef76_34884cuda3std3__472_GLOBAL__N__c1571a1d_34_selective_scan_bwd_fp32_complex_cu_80d2ef76_34886ignoreE
	.align		8
        /*0048*/ 	.dword	_ZN70_INTERNAL_c1571a1d_34_selective_scan_bwd_fp32_complex_cu_80d2ef76_34884cuda3std3__419piecewise_constructE
	.align		8
        /*0050*/ 	.dword	_ZN70_INTERNAL_c1571a1d_34_selective_scan_bwd_fp32_complex_cu_80d2ef76_34884cuda3std3__48in_placeE
	.align		8
        /*0058*/ 	.dword	_ZN70_INTERNAL_c1571a1d_34_selective_scan_bwd_fp32_complex_cu_80d2ef76_34884cuda3std3__420unreachable_sentinelE
	.align		8
        /*0060*/ 	.dword	_ZN70_INTERNAL_c1571a1d_34_selective_scan_bwd_fp32_complex_cu_80d2ef76_34884cuda3std6ranges3__45__cpo4swapE
	.align		8
        /*0068*/ 	.dword	_ZN70_INTERNAL_c1571a1d_34_selective_scan_bwd_fp32_complex_cu_80d2ef76_34884cuda3std6ranges3__45__cpo9iter_moveE
	.align		8
        /*0070*/ 	.dword	_ZN70_INTERNAL_c1571a1d_34_selective_scan_bwd_fp32_complex_cu_80d2ef76_34884cuda3std6ranges3__45__cpo5beginE
	.align		8
        /*0078*/ 	.dword	_ZN70_INTERNAL_c1571a1d_34_selective_scan_bwd_fp32_complex_cu_80d2ef76_34884cuda3std6ranges3__45__cpo3endE
	.align		8
        /*0080*/ 	.dword	_ZN70_INTERNAL_c1571a1d_34_selective_scan_bwd_fp32_complex_cu_80d2ef76_34884cuda3std6ranges3__45__cpo6cbeginE
	.align		8
        /*0088*/ 	.dword	_ZN70_INTERNAL_c1571a1d_34_selective_scan_bwd_fp32_complex_cu_80d2ef76_34884cuda3std6ranges3__45__cpo4cendE
	.align		8
        /*0090*/ 	.dword	_ZN70_INTERNAL_c1571a1d_34_selective_scan_bwd_fp32_complex_cu_80d2ef76_34884cuda3std6ranges3__45__cpo7advanceE
	.align		8
        /*0098*/ 	.dword	_ZN70_INTERNAL_c1571a1d_34_selective_scan_bwd_fp32_complex_cu_80d2ef76_34884cuda3std6ranges3__45__cpo9iter_swapE
	.align		8
        /*00a0*/ 	.dword	_ZN70_INTERNAL_c1571a1d_34_selective_scan_bwd_fp32_complex_cu_80d2ef76_34884cuda3std6ranges3__45__cpo4nextE
	.align		8
        /*00a8*/ 	.dword	_ZN70_INTERNAL_c1571a1d_34_selective_scan_bwd_fp32_complex_cu_80d2ef76_34884cuda3std6ranges3__45__cpo4prevE
	.align		8
        /*00b0*/ 	.dword	_ZN70_INTERNAL_c1571a1d_34_selective_scan_bwd_fp32_complex_cu_80d2ef76_34884cuda3std6ranges3__45__cpo4dataE
	.align		8
        /*00b8*/ 	.dword	_ZN70_INTERNAL_c1571a1d_34_selective_scan_bwd_fp32_complex_cu_80d2ef76_34884cuda3std6ranges3__45__cpo5cdataE
	.align		8
        /*00c0*/ 	.dword	_ZN70_INTERNAL_c1571a1d_34_selective_scan_bwd_fp32_complex_cu_80d2ef76_34884cuda3std6ranges3__45__cpo4sizeE
	.align		8
        /*00c8*/ 	.dword	_ZN70_INTERNAL_c1571a1d_34_selective_scan_bwd_fp32_complex_cu_80d2ef76_34884cuda3std6ranges3__45__cpo5ssizeE
	.align		8
        /*00d0*/ 	.dword	_ZN70_INTERNAL_c1571a1d_34_selective_scan_bwd_fp32_complex_cu_80d2ef76_34884cuda3std6ranges3__45__cpo8distanceE
	.align		8
        /*00d8*/ 	.dword	_ZN70_INTERNAL_c1571a1d_34_selective_scan_bwd_fp32_complex_cu_80d2ef76_34886thrust23THRUST_300001_SM_900_NS6system6detail10sequential3seqE


//--------------------- .text._Z25selective_scan_bwd_kernelI32Selective_Scan_bwd_kernel_traitsILi128ELi16ELb0ELb0ELb0ELb0ELb0EfN3c107complexIfEEEEv12SSMParamsBwd --------------------------
	.section	.text._Z25selective_scan_bwd_kernelI32Selective_Scan_bwd_kernel_traitsILi128ELi16ELb0ELb0ELb0ELb0ELb0EfN3c107complexIfEEEEv12SSMParamsBwd,"ax",@progbits
	.align	128
        .global         _Z25selective_scan_bwd_kernelI32Selective_Scan_bwd_kernel_traitsILi128ELi16ELb0ELb0ELb0ELb0ELb0EfN3c107complexIfEEEEv12SSMParamsBwd
        .type           _Z25selective_scan_bwd_kernelI32Selective_Scan_bwd_kernel_traitsILi128ELi16ELb0ELb0ELb0ELb0ELb0EfN3c107complexIfEEEEv12SSMParamsBwd,@function
        .size           _Z25selective_scan_bwd_kernelI32Selective_Scan_bwd_kernel_traitsILi128ELi16ELb0ELb0ELb0ELb0ELb0EfN3c107complexIfEEEEv12SSMParamsBwd,(.L_x_18901 - _Z25selective_scan_bwd_kernelI32Selective_Scan_bwd_kernel_traitsILi128ELi16ELb0ELb0ELb0ELb0ELb0EfN3c107complexIfEEEEv12SSMParamsBwd)
        .other          _Z25selective_scan_bwd_kernelI32Selective_Scan_bwd_kernel_traitsILi128ELi16ELb0ELb0ELb0ELb0ELb0EfN3c107complexIfEEEEv12SSMParamsBwd,@"STO_CUDA_ENTRY STV_DEFAULT"
_Z25selective_scan_bwd_kernelI32Selective_Scan_bwd_kernel_traitsILi128ELi16ELb0ELb0ELb0ELb0ELb0EfN3c107complexIfEEEEv12SSMParamsBwd:
.text._Z25selective_scan_bwd_kernelI32Selective_Scan_bwd_kernel_traitsILi128ELi16ELb0ELb0ELb0ELb0ELb0EfN3c107complexIfEEEEv12SSMParamsBwd:
[----:B------:R-:W0:Y:S08]  /*0000*/  LDC R1, c[0x0][0x28] ;  /* 0x00000a00ff017b82 */ /* 0x000e300000000800 */
[----:B------:R-:W1:Y:S01]  /*0010*/  S2UR UR8, SR_CTAID.Y ;  /* 0x00000000000879c3 */ /* 0x000e620000002600 */
[----:B------:R-:W-:Y:S01]  /*0020*/  ULDC.64 UR4, c[0x0][0x2e8] ;  /* 0x0000ba0000047ab9 */ /* 0x000fe20000000a00 */
[----:B------:R-:W-:Y:S01]  /*0030*/  ULDC.64 UR6, c[0x0][0x300] ;  /* 0x0000c00000067ab9 */ /* 0x000fe20000000a00 */
[----:B------:R-:W-:Y:S01]  /*0040*/  UISETP.NE.U32.AND UP0, UPT, UR4, URZ, UPT ;  /* 0x0000003f0400728c */ /* 0x000fe2000bf05070 */
[----:B0-----:R-:W-:Y:S01]  /*0050*/  IADD3 R1, R1, -0x10, RZ ;  /* 0xfffffff001017810 */ /* 0x001fe20007ffe0ff */
[----:B------:R-:W-:-:S02]  /*0060*/  UISETP.NE.U32.AND UP1, UPT, UR6, URZ, UPT ;  /* 0x0000003f0600728c */ /* 0x000fc4000bf25070 */
[----:B------:R-:W-:Y:S02]  /*0070*/  UISETP.NE.AND.EX UP0, UPT, UR5, URZ, UPT, UP0 ;  /* 0x0000003f0500728c */ /* 0x000fe4000bf05300 */
[----:B------:R-:W-:Y:S01]  /*0080*/  UISETP.NE.AND.EX UP1, UPT, UR7, URZ, UPT, UP1 ;  /* 0x0000003f0700728c */ /* 0x000fe2000bf25310 */
[----:B------:R-:W-:Y:S01]  /*0090*/  ULDC.64 UR18, c[0x0][0x208] ;  /* 0x0000820000127ab9 */ /* 0x000fe20000000a00 */
[----:B------:R-:W0:Y:S02]  /*00a0*/  S2UR UR10, SR_CTAID.X ;  /* 0x00000000000a79c3 */ /* 0x000e240000002500 */
[----:B------:R-:W-:Y:S01]  /*00b0*/  PLOP3.LUT P0, PT, PT, PT, UP0, 0x80, 0x0 ;  /* 0x000000000000781c */ /* 0x000fe20003f0f008 */
[----:B------:R-:W-:Y:S01]  /*00c0*/  ULDC.64 UR20, c[0x0][0x3d8] ;  /* 0x0000f60000147ab9 */ /* 0x000fe20000000a00 */
[----:B------:R-:W-:Y:S01]  /*00d0*/  PLOP3.LUT P1, PT, PT, PT, UP1, 0x80, 0x0 ;  /* 0x000000000000781c */ /* 0x000fe20003f2f018 */
[----:B------:R-:W-:Y:S01]  /*00e0*/  ULDC.64 UR12, c[0x0][0x310] ;  /* 0x0000c400000c7ab9 */ /* 0x000fe20000000a00 */
[----:B------:R-:W-:Y:S01]  /*00f0*/  ULDC.64 UR26, c[0x0][0x3f8] ;  /* 0x0000fe00001a7ab9 */ /* 0x000fe20000000a00 */
[----:B------:R-:W-:Y:S01]  /*0100*/  ULDC.64 UR14, c[0x0][0x290] ;  /* 0x0000a400000e7ab9 */ /* 0x000fe20000000a00 */
[----:B------:R-:W-:Y:S01]  /*0110*/  UMOV UR22, URZ ;  /* 0x0000003f00167c82 */ /* 0x000fe20008000000 */
[----:B------:R-:W-:Y:S01]  /*0120*/  ULDC.64 UR30, c[0x0][0x328] ;  /* 0x0000ca00001e7ab9 */ /* 0x000fe20000000a00 */
[----:B------:R-:W-:Y:S01]  /*0130*/  ULDC.64 UR28, c[0x0][0x288] ;  /* 0x0000a200001c7ab9 */ /* 0x000fe20000000a00 */
[----:B------:R-:W-:Y:S01]  /*0140*/  UMOV UR23, URZ ;  /* 0x0000003f00177c82 */ /* 0x000fe20008000000 */
[----:B------:R-:W-:Y:S01]  /*0150*/  ULDC UR33, c[0x0][0x224] ;  /* 0x0000890000217ab9 */ /* 0x000fe20000000800 */
[----:B-1----:R-:W-:-:S02]  /*0160*/  USHF.R.S32.HI UR9, URZ, 0x1f, UR8 ;  /* 0x0000001f3f097899 */ /* 0x002fc40008011408 */
[----:B------:R-:W-:Y:S02]  /*0170*/  @UP0 ULEA UR4, UP2, UR8, UR4, 0x2 ;  /* 0x0000000408040291 */ /* 0x000fe4000f84103f */
[----:B------:R-:W-:Y:S02]  /*0180*/  @UP1 ULEA UR6, UP3, UR8, UR6, 0x2 ;  /* 0x0000000608061291 */ /* 0x000fe4000f86103f */
[----:B------:R-:W-:Y:S02]  /*0190*/  @UP0 ULEA.HI.X UR5, UR8, UR5, UR9, 0x2, UP2 ;  /* 0x0000000508050291 */ /* 0x000fe400090f1409 */
[----:B------:R-:W-:Y:S01]  /*01a0*/  MOV R2, UR4 ;  /* 0x0000000400027c02 */ /* 0x000fe20008000f00 */
[----:B------:R-:W-:Y:S01]  /*01b0*/  @UP1 ULEA.HI.X UR7, UR8, UR7, UR9, 0x2, UP3 ;  /* 0x0000000708071291 */ /* 0x000fe200098f1409 */
[----:B------:R-:W-:Y:S02]  /*01c0*/  MOV R4, UR6 ;  /* 0x0000000600047c02 */ /* 0x000fe40008000f00 */
[----:B------:R-:W-:-:S03]  /*01d0*/  MOV R3, UR5 ;  /* 0x0000000500037c02 */ /* 0x000fc60008000f00 */
[----:B------:R-:W-:Y:S01]  /*01e0*/  MOV R5, UR7 ;  /* 0x0000000700057c02 */ /* 0x000fe20008000f00 */
[----:B------:R-:W-:Y:S01]  /*01f0*/  UISETP.NE.U32.AND UP1, UPT, UR20, URZ, UPT ;  /* 0x0000003f1400728c */ /* 0x000fe2000bf25070 */
[----:B------:R-:W2:Y:S01]  /*0200*/  @P0 LDG.E R2, desc[UR18][R2.64] ;  /* 0x0000001202020981 */ /* 0x000ea2000c1e1900 */
[----:B0-----:R-:W-:Y:S01]  /*0210*/  USHF.R.S32.HI UR4, URZ, 0x1f, UR10 ;  /* 0x0000001f3f047899 */ /* 0x001fe2000801140a */
[----:B------:R-:W-:Y:S02]  /*0220*/  ULDC.64 UR6, c[0x0][0x280] ;  /* 0x0000a00000067ab9 */ /* 0x000fe40000000a00 */
[----:B------:R-:W3:Y:S01]  /*0230*/  @P1 LDG.E R4, desc[UR18][R4.64] ;  /* 0x0000001204041981 */ /* 0x000ee2000c1e1900 */
[----:B------:R-:W-:Y:S02]  /*0240*/  UISETP.NE.AND.EX UP1, UPT, UR21, URZ, UPT, UP1 ;  /* 0x0000003f1500728c */ /* 0x000fe4000bf25310 */
[----:B------:R-:W-:Y:S01]  /*0250*/  UISETP.NE.U32.AND UP0, UPT, UR12, URZ, UPT ;  /* 0x0000003f0c00728c */ /* 0x000fe2000bf05070 */
[----:B------:R0:W-:Y:S01]  /*0260*/  STL [R1+0x8], RZ ;  /* 0x000008ff01007387 */ /* 0x0001e20000100800 */
[----:B------:R-:W-:-:S02]  /*0270*/  UIMAD UR5, UR4, UR6, URZ ;  /* 0x00000006040572a4 */ /* 0x000fc4000f8e023f */
[----:B------:R-:W-:Y:S01]  /*0280*/  UISETP.NE.U32.AND UP2, UPT, UR26, URZ, UPT ;  /* 0x0000003f1a00728c */ /* 0x000fe2000bf45070 */
[----:B------:R0:W-:Y:S01]  /*0290*/  STL [R1+0x4], RZ ;  /* 0x000004ff01007387 */ /* 0x0001e20000100800 */
[----:B------:R-:W-:Y:S02]  /*02a0*/  UISETP.NE.AND.EX UP0, UPT, UR13, URZ, UPT, UP0 ;  /* 0x0000003f0d00728c */ /* 0x000fe4000bf05300 */
[----:B------:R-:W-:Y:S02]  /*02b0*/  UIMAD UR11, UR10, UR7, UR5 ;  /* 0x000000070a0b72a4 */ /* 0x000fe4000f8e0205 */
[----:B------:R-:W-:Y:S02]  /*02c0*/  UIMAD.WIDE.U32 UR12, UR10, UR6, URZ ;  /* 0x000000060a0c72a5 */ /* 0x000fe4000f8e003f */
[----:B------:R-:W-:Y:S02]  /*02d0*/  UIMAD UR5, UR4, UR14, URZ ;  /* 0x0000000e040572a4 */ /* 0x000fe4000f8e023f */
[----:B------:R-:W-:-:S02]  /*02e0*/  UISETP.NE.AND.EX UP2, UPT, UR27, URZ, UPT, UP2 ;  /* 0x0000003f1b00728c */ /* 0x000fc4000bf45320 */
[----:B------:R-:W-:Y:S02]  /*02f0*/  UIMAD.WIDE.U32 UR6, UR10, UR14, URZ ;  /* 0x0000000e0a0672a5 */ /* 0x000fe4000f8e003f */
[----:B------:R-:W-:Y:S02]  /*0300*/  @UP1 ULEA UR22, UP3, UR8, UR20, 0x2 ;  /* 0x0000001408161291 */ /* 0x000fe4000f86103f */
[----:B------:R-:W-:Y:S02]  /*0310*/  UIMAD UR16, UR10, UR15, UR5 ;  /* 0x0000000f0a1072a4 */ /* 0x000fe4000f8e0205 */
[----:B------:R-:W-:Y:S02]  /*0320*/  UIMAD UR14, UR4, UR30, URZ ;  /* 0x0000001e040e72a4 */ /* 0x000fe4000f8e023f */
[----:B------:R-:W-:Y:S02]  /*0330*/  UIADD3 UR13, UR13, UR11, URZ ;  /* 0x0000000b0d0d7290 */ /* 0x000fe4000fffe03f */
[----:B------:R-:W-:-:S02]  /*0340*/  UIMAD UR11, UR9, UR28, URZ ;  /* 0x0000001c090b72a4 */ /* 0x000fc4000f8e023f */
[----:B------:R-:W-:Y:S02]  /*0350*/  @UP1 ULEA.HI.X UR23, UR8, UR21, UR9, 0x2, UP3 ;  /* 0x0000001508171291 */ /* 0x000fe400098f1409 */
[----:B------:R-:W-:Y:S01]  /*0360*/  UIMAD UR31, UR10, UR31, UR14 ;  /* 0x0000001f0a1f72a4 */ /* 0x000fe2000f8e020e */
[----:B------:R-:W-:Y:S01]  /*0370*/  ULDC.64 UR20, c[0x0][0x298] ;  /* 0x0000a60000147ab9 */ /* 0x000fe20000000a00 */
[----:B------:R-:W-:Y:S02]  /*0380*/  UIMAD UR29, UR8, UR29, UR11 ;  /* 0x0000001d081d72a4 */ /* 0x000fe4000f8e020b */
[----:B------:R-:W-:Y:S02]  /*0390*/  UIMAD.WIDE.U32 UR14, UR8, UR28, UR12 ;  /* 0x0000001c080e72a5 */ /* 0x000fe4000f8e000c */
[----:B------:R-:W-:Y:S02]  /*03a0*/  UIADD3 UR7, UR7, UR16, URZ ;  /* 0x0000001007077290 */ /* 0x000fe4000fffe03f */
[----:B------:R-:W-:-:S02]  /*03b0*/  UIMAD UR12, UR9, UR20, URZ ;  /* 0x00000014090c72a4 */ /* 0x000fc4000f8e023f */
[----:B------:R-:W-:Y:S01]  /*03c0*/  USHF.L.U32 UR11, UR33, 0xb, URZ ;  /* 0x0000000b210b7899 */ /* 0x000fe2000800063f */
[----:B------:R-:W-:Y:S01]  /*03d0*/  ULDC.64 UR16, c[0x0][0x330] ;  /* 0x0000cc0000107ab9 */ /* 0x000fe20000000a00 */
[----:B------:R-:W-:Y:S01]  /*03e0*/  UMOV UR24, URZ ;  /* 0x0000003f00187c82 */ /* 0x000fe20008000000 */
[----:B------:R-:W-:Y:S02]  /*03f0*/  UIMAD.WIDE.U32 UR4, UR10, UR30, URZ ;  /* 0x0000001e0a0472a5 */ /* 0x000fe4000f8e003f */
[----:B------:R-:W-:Y:S02]  /*0400*/  @UP2 ULEA UR24, UP1, UR8, UR26, 0x2 ;  /* 0x0000001a08182291 */ /* 0x000fe4000f82103f */
[----:B------:R-:W-:Y:S02]  /*0410*/  UIMAD UR28, UR9, UR16, URZ ;  /* 0x00000010091c72a4 */ /* 0x000fe4000f8e023f */
[----:B------:R-:W-:Y:S02]  /*0420*/  UIMAD UR30, UR8, UR21, UR12 ;  /* 0x00000015081e72a4 */ /* 0x000fe4000f8e020c */
[----:B------:R-:W-:-:S02]  /*0430*/  UIADD3 UR26, UR11, -0x800, URZ ;  /* 0xfffff8000b1a7890 */ /* 0x000fc4000fffe03f */
[----:B------:R-:W-:Y:S01]  /*0440*/  UIMAD.WIDE.U32 UR20, UR8, UR20, UR6 ;  /* 0x00000014081472a5 */ /* 0x000fe2000f8e0006 */
[----:B------:R-:W-:Y:S01]  /*0450*/  UMOV UR25, URZ ;  /* 0x0000003f00197c82 */ /* 0x000fe20008000000 */
[----:B------:R-:W-:Y:S02]  /*0460*/  @UP2 ULEA.HI.X UR25, UR8, UR27, UR9, 0x2, UP1 ;  /* 0x0000001b08192291 */ /* 0x000fe400088f1409 */
[----:B------:R-:W-:Y:S02]  /*0470*/  UIMAD UR32, UR8, UR17, UR28 ;  /* 0x00000011082072a4 */ /* 0x000fe4000f8e021c */
[----:B------:R-:W-:Y:S02]  /*0480*/  USHF.R.S32.HI UR27, URZ, 0x1f, UR26 ;  /* 0x0000001f3f1b7899 */ /* 0x000fe4000801141a */
[----:B------:R-:W-:Y:S02]  /*0490*/  UIADD3 UR28, UP1, UR26, UR14, URZ ;  /* 0x0000000e1a1c7290 */ /* 0x000fe4000ff3e03f */
[----:B------:R-:W-:-:S02]  /*04a0*/  UIADD3 UR20, UP2, UR26, UR20, URZ ;  /* 0x000000141a147290 */ /* 0x000fc4000ff5e03f */
[----:B------:R-:W-:Y:S01]  /*04b0*/  UIADD3 UR5, UR5, UR31, URZ ;  /* 0x0000001f05057290 */ /* 0x000fe2000fffe03f */
[----:B------:R-:W-:Y:S01]  /*04c0*/  ULDC.64 UR6, c[0x0][0x2f8] ;  /* 0x0000be0000067ab9 */ /* 0x000fe20000000a00 */
[----:B------:R-:W-:Y:S01]  /*04d0*/  UIADD3.X UR29, UR27, UR15, UR29, UP1, !UPT ;  /* 0x0000000f1b1d7290 */ /* 0x000fe20008ffe41d */
[----:B------:R-:W-:Y:S01]  /*04e0*/  ULDC.64 UR12, c[0x0][0x2f0] ;  /* 0x0000bc00000c7ab9 */ /* 0x000fe20000000a00 */
[----:B------:R-:W-:Y:S02]  /*04f0*/  UIADD3.X UR15, UR27, UR21, UR30, UP2, !UPT ;  /* 0x000000151b0f7290 */ /* 0x000fe400097fe41e */
[----:B------:R-:W-:Y:S02]  /*0500*/  ULEA UR14, UP2, UR20, UR6, 0x2 ;  /* 0x00000006140e7291 */ /* 0x000fe4000f84103f */
[----:B------:R-:W-:Y:S02]  /*0510*/  ULEA UR12, UP1, UR28, UR12, 0x2 ;  /* 0x0000000c1c0c7291 */ /* 0x000fe4000f82103f */
[----:B------:R-:W-:Y:S01]  /*0520*/  UIMAD.WIDE.U32 UR16, UR8, UR16, UR4 ;  /* 0x00000010081072a5 */ /* 0x000fe2000f8e0004 */
[----:B------:R-:W-:Y:S01]  /*0530*/  @UP0 ULDC UR6, c[0x0][0x214] ;  /* 0x0000850000060ab9 */ /* 0x000fe20000000800 */
[----:B------:R-:W-:-:S02]  /*0540*/  ULEA.HI.X UR15, UR20, UR7, UR15, 0x2, UP2 ;  /* 0x00000007140f7291 */ /* 0x000fc400090f140f */
[----:B------:R-:W-:Y:S02]  /*0550*/  ULEA.HI.X UR13, UR28, UR13, UR29, 0x2, UP1 ;  /* 0x0000000d1c0d7291 */ /* 0x000fe400088f141d */
[----:B------:R-:W-:Y:S02]  /*0560*/  @UP0 UIMAD UR6, UR10, UR6, UR8 ;  /* 0x000000060a0602a4 */ /* 0x000fe4000f8e0208 */
[----:B------:R-:W-:Y:S02]  /*0570*/  UIADD3 UR26, UP2, UR26, UR16, URZ ;  /* 0x000000101a1a7290 */ /* 0x000fe4000ff5e03f */
[----:B------:R-:W-:Y:S01]  /*0580*/  UISETP.GE.AND UP1, UPT, UR33, 0x1, UPT ;  /* 0x000000012100788c */ /* 0x000fe2000bf26270 */
[----:B------:R-:W-:Y:S01]  /*0590*/  ULDC.64 UR20, c[0x0][0x3b8] ;  /* 0x0000ee0000147ab9 */ /* 0x000fe20000000a00 */
[----:B------:R-:W-:Y:S02]  /*05a0*/  @UP0 UIMAD UR6, UR6, UR33, URZ ;  /* 0x00000021060602a4 */ /* 0x000fe4000f8e023f */
[----:B------:R-:W-:Y:S01]  /*05b0*/  UIADD3.X UR17, UR27, UR17, UR32, UP2, !UPT ;  /* 0x000000111b117290 */ /* 0x000fe200097fe420 */
[----:B------:R-:W-:Y:S01]  /*05c0*/  UMOV UR4, URZ ;  /* 0x0000003f00047c82 */ /* 0x000fe20008000000 */
[----:B------:R-:W-:Y:S01]  /*05d0*/  ULEA UR16, UP2, UR26, UR20, 0x2 ;  /* 0x000000141a107291 */ /* 0x000fe2000f84103f */
[----:B------:R-:W-:Y:S01]  /*05e0*/  @UP0 ULDC UR7, c[0x0][0x21c] ;  /* 0x0000870000070ab9 */ /* 0x000fe20000000800 */
[----:B------:R-:W-:Y:S01]  /*05f0*/  UMOV UR5, URZ ;  /* 0x0000003f00057c82 */ /* 0x000fe20008000000 */
[----:B------:R-:W-:-:S02]  /*0600*/  @UP0 UIMAD UR6, UR6, UR7, URZ ;  /* 0x00000007060602a4 */ /* 0x000fc4000f8e023f */
[----:B------:R-:W-:-:S03]  /*0610*/  ULEA.HI.X UR17, UR26, UR21, UR17, 0x2, UP2 ;  /* 0x000000151a117291 */ /* 0x000fc600090f1411 */
[----:B------:R-:W-:Y:S02]  /*0620*/  @UP0 ULDC.64 UR20, c[0x0][0x310] ;  /* 0x0000c40000140ab9 */ /* 0x000fe40000000a00 */
[----:B------:R-:W-:-:S07]  /*0630*/  @UP0 UIMAD.WIDE UR20, UR6, 0x10, UR20 ;  /* 0x00000010061408a5 */ /* 0x000fce000f8e0214 */
[----:B------:R-:W-:Y:S01]  /*0640*/  @!UP0 UMOV UR20, URZ ;  /* 0x0000003f00148c82 */ /* 0x000fe20008000000 */
[----:B------:R-:W-:Y:S01]  /*0650*/  @!UP0 UMOV UR21, URZ ;  /* 0x0000003f00158c82 */ /* 0x000fe20008000000 */
[----:B--2---:R-:W-:Y:S02]  /*0660*/  @P0 R2UR UR4, R2 ;  /* 0x00000000020402ca */ /* 0x004fe400000e0000 */
[----:B------:R-:W-:Y:S02]  /*0670*/  PLOP3.LUT P0, PT, PT, PT, UP1, 0x80, 0x0 ;  /* 0x000000000000781c */ /* 0x000fe40003f0f018 */
[----:B---3--:R-:W-:-:S11]  /*0680*/  @P1 R2UR UR5, R4 ;  /* 0x00000000040512ca */ /* 0x008fd600000e0000 */
[----:B0-----:R-:W-:Y:S05]  /*0690*/  @!P0 BRA `(.L_x_0) ;  /* 0x0000009000d88947 */ /* 0x001fea0003800000 */
[----:B------:R-:W0:Y:S01]  /*06a0*/  S2R R122, SR_TID.X ;  /* 0x00000000007a7919 */ /* 0x000e220000002100 */
[----:B------:R-:W1:Y:S01]  /*06b0*/  S2UR UR7, SR_CgaCtaId ;  /* 0x00000000000779c3 */ /* 0x000e620000008800 */
[----:B------:R-:W-:Y:S01]  /*06c0*/  UMOV UR6, 0x400 ;  /* 0x0000040000067882 */ /* 0x000fe20000000000 */
[----:B------:R2:W-:Y:S01]  /*06d0*/  STL [R1+0x4], RZ ;  /* 0x000004ff01007387 */ /* 0x0005e20000100800 */
[----:B------:R-:W3:Y:S03]  /*06e0*/  S2R R193, SR_LANEID ;  /* 0x0000000000c17919 */ /* 0x000ee60000000000 */
[----:B------:R2:W-:Y:S01]  /*06f0*/  STL [R1+0x8], RZ ;  /* 0x000008ff01007387 */ /* 0x0005e20000100800 */
[----:B-1----:R-:W-:-:S06]  /*0700*/  ULEA UR6, UR7, UR6, 0x18 ;  /* 0x0000000607067291 */ /* 0x002fcc000f8ec03f */
[----:B------:R-:W-:Y:S01]  /*0710*/  MOV R121, UR6 ;  /* 0x0000000600797c02 */ /* 0x000fe20008000f00 */
[----:B------:R-:W-:Y:S01]  /*0720*/  UMOV UR6, URZ ;  /* 0x0000003f00067c82 */ /* 0x000fe20008000000 */
[----:B0-----:R-:W-:-:S04]  /*0730*/  SHF.R.S32.HI R3, RZ, 0x1f, R122 ;  /* 0x0000001fff037819 */ /* 0x001fc8000001147a */
[----:B------:R-:W-:-:S04]  /*0740*/  LEA.HI R3, R3, R122, RZ, 0x5 ;  /* 0x0000007a03037211 */ /* 0x000fc800078f28ff */
[----:B------:R-:W-:-:S04]  /*0750*/  SHF.R.S32.HI R120, RZ, 0x5, R3 ;  /* 0x00000005ff787819 */ /* 0x000fc80000011403 */
[----:B--23--:R-:W-:-:S07]  /*0760*/  LEA R120, R120, R121, 0x4 ;  /* 0x0000007978787211 */ /* 0x00cfce00078e20ff */
.L_x_37:
[----:B------:R-:W-:Y:S01]  /*0770*/  ULDC UR48, c[0x0][0x224] ;  /* 0x0000890000307ab9 */ /* 0x000fe20000000800 */
[----:B------:R-:W-:Y:S01]  /*0780*/  SHF.L.U32 R0, R122, 0x4, RZ ;  /* 0x000000047a007819 */ /* 0x000fe200000006ff */
[----:B------:R-:W-:Y:S01]  /*0790*/  UIADD3 UR48, -UR6, UR48, URZ ;  /* 0x0000003006307290 */ /* 0x000fe2000fffe13f */
[----:B------:R-:W2:Y:S01]  /*07a0*/  LDL.LU R52, [R1+0x8] ;  /* 0x0000080001347983 */ /* 0x000ea20000300800 */
[----:B------:R-:W-:Y:S01]  /*07b0*/  ULDC UR7, c[0x0][0x218] ;  /* 0x0000860000077ab9 */ /* 0x000fe20000000800 */
[----:B------:R-:W-:Y:S01]  /*07c0*/  LOP3.LUT R0, R0, 0xfffffe00, RZ, 0xc0, !PT ;  /* 0xfffffe0000007812 */ /* 0x000fe200078ec0ff */
[----:B------:R-:W-:Y:S01]  /*07d0*/  ULEA UR26, UR48, 0xfffff800, 0xb ;  /* 0xfffff800301a7891 */ /* 0x000fe2000f8e583f */
[----:B------:R-:W-:Y:S01]  /*07e0*/  MOV R2, UR12 ;  /* 0x0000000c00027c02 */ /* 0x000fe20008000f00 */
[----:B------:R-:W-:Y:S01]  /*07f0*/  HFMA2.MMA R6, -RZ, RZ, 0, 0 ;  /* 0x00000000ff067435 */ /* 0x000fe200000001ff */
[----:B------:R-:W-:Y:S01]  /*0800*/  LOP3.LUT R7, R0, 0x1f, R122, 0xf8, !PT ;  /* 0x0000001f00077812 */ /* 0x000fe200078ef87a */
[----:B------:R-:W-:Y:S01]  /*0810*/  UIADD3 UR7, -UR26, UR7, URZ ;  /* 0x000000071a077290 */ /* 0x000fe2000fffe13f */
[----:B------:R-:W-:-:S02]  /*0820*/  MOV R3, UR13 ;  /* 0x0000000d00037c02 */ /* 0x000fc40008000f00 */
[----:B------:R-:W-:Y:S02]  /*0830*/  CS2R R4, SRZ ;  /* 0x0000000000047805 */ /* 0x000fe4000001ff00 */
[C---:B------:R-:W-:Y:S02]  /*0840*/  LOP3.LUT R23, R7.reuse, 0x20, RZ, 0xfc, !PT ;  /* 0x0000002007177812 */ /* 0x040fe400078efcff */
[----:B------:R-:W-:Y:S02]  /*0850*/  CS2R R8, SRZ ;  /* 0x0000000000087805 */ /* 0x000fe4000001ff00 */
[C---:B------:R-:W-:Y:S01]  /*0860*/  LOP3.LUT R25, R7.reuse, 0x40, RZ, 0xfc, !PT ;  /* 0x0000004007197812 */ /* 0x040fe200078efcff */
[C---:B------:R-:W-:Y:S01]  /*0870*/  IMAD.WIDE R2, R7.reuse, 0x4, R2 ;  /* 0x0000000407027825 */ /* 0x040fe200078e0202 */
[----:B------:R-:W-:Y:S01]  /*0880*/  ISETP.GE.AND P2, PT, R7, UR7, PT ;  /* 0x0000000707007c0c */ /* 0x000fe2000bf46270 */
[----:B------:R-:W-:Y:S01]  /*0890*/  BAR.SYNC.DEFER_BLOCKING 0x0 ;  /* 0x0000000000007b1d */ /* 0x000fe20000010000 */
[----:B------:R-:W-:-:S02]  /*08a0*/  ISETP.GE.AND P1, PT, R23, UR7, PT ;  /* 0x0000000717007c0c */ /* 0x000fc4000bf26270 */
[----:B------:R-:W-:Y:S02]  /*08b0*/  CS2R R12, SRZ ;  /* 0x00000000000c7805 */ /* 0x000fe4000001ff00 */
[C---:B------:R-:W-:Y:S02]  /*08c0*/  LOP3.LUT R27, R7.reuse, 0x60, RZ, 0xfc, !PT ;  /* 0x00000060071b7812 */ /* 0x040fe400078efcff */
[----:B------:R-:W-:Y:S02]  /*08d0*/  CS2R R10, SRZ ;  /* 0x00000000000a7805 */ /* 0x000fe4000001ff00 */
[C---:B------:R-:W-:Y:S02]  /*08e0*/  LOP3.LUT R29, R7.reuse, 0x80, RZ, 0xfc, !PT ;  /* 0x00000080071d7812 */ /* 0x040fe400078efcff */
[----:B------:R-:W-:Y:S02]  /*08f0*/  CS2R R14, SRZ ;  /* 0x00000000000e7805 */ /* 0x000fe4000001ff00 */
[----:B------:R-:W-:-:S02]  /*0900*/  LOP3.LUT R31, R7, 0xa0, RZ, 0xfc, !PT ;  /* 0x000000a0071f7812 */ /* 0x000fc400078efcff */
[----:B------:R-:W-:Y:S02]  /*0910*/  CS2R R16, SRZ ;  /* 0x0000000000107805 */ /* 0x000fe4000001ff00 */
[----:B------:R-:W-:Y:S02]  /*0920*/  LOP3.LUT R33, R7, 0xc0, RZ, 0xfc, !PT ;  /* 0x000000c007217812 */ /* 0x000fe400078efcff */
[----:B------:R-:W-:Y:S02]  /*0930*/  ISETP.GE.AND P0, PT, R25, UR7, PT ;  /* 0x0000000719007c0c */ /* 0x000fe4000bf06270 */
[----:B------:R-:W-:Y:S02]  /*0940*/  LOP3.LUT R35, R7, 0xe0, RZ, 0xfc, !PT ;  /* 0x000000e007237812 */ /* 0x000fe400078efcff */
[----:B------:R-:W-:Y:S02]  /*0950*/  ISETP.GE.AND P4, PT, R27, UR7, PT ;  /* 0x000000071b007c0c */ /* 0x000fe4000bf86270 */
[----:B------:R-:W-:-:S02]  /*0960*/  LOP3.LUT R37, R7, 0x100, RZ, 0xfc, !PT ;  /* 0x0000010007257812 */ /* 0x000fc400078efcff */
[----:B------:R-:W-:Y:S02]  /*0970*/  ISETP.GE.AND P6, PT, R29, UR7, PT ;  /* 0x000000071d007c0c */ /* 0x000fe4000bfc6270 */
[----:B------:R-:W-:Y:S02]  /*0980*/  ISETP.GE.AND P5, PT, R31, UR7, PT ;  /* 0x000000071f007c0c */ /* 0x000fe4000bfa6270 */
[----:B------:R-:W-:Y:S01]  /*0990*/  ISETP.GE.AND P3, PT, R33, UR7, PT ;  /* 0x0000000721007c0c */ /* 0x000fe2000bf66270 */
[----:B------:R-:W3:Y:S01]  /*09a0*/  @!P2 LDG.E R4, desc[UR18][R2.64] ;  /* 0x000000120204a981 */ /* 0x000ee2000c1e1900 */
[----:B------:R-:W-:Y:S02]  /*09b0*/  ISETP.GE.AND P2, PT, R35, UR7, PT ;  /* 0x0000000723007c0c */ /* 0x000fe4000bf46270 */
[----:B------:R-:W-:Y:S01]  /*09c0*/  LOP3.LUT R39, R7, 0x120, RZ, 0xfc, !PT ;  /* 0x0000012007277812 */ /* 0x000fe200078efcff */
[----:B------:R-:W4:Y:S01]  /*09d0*/  @!P1 LDG.E R6, desc[UR18][R2.64+0x80] ;  /* 0x0000801202069981 */ /* 0x000f22000c1e1900 */
[----:B------:R-:W-:-:S02]  /*09e0*/  ISETP.GE.AND P1, PT, R37, UR7, PT ;  /* 0x0000000725007c0c */ /* 0x000fc4000bf26270 */
[C---:B------:R-:W-:Y:S01]  /*09f0*/  LOP3.LUT R41, R7.reuse, 0x140, RZ, 0xfc, !PT ;  /* 0x0000014007297812 */ /* 0x040fe200078efcff */
[----:B------:R-:W5:Y:S01]  /*0a00*/  @!P0 LDG.E R5, desc[UR18][R2.64+0x100] ;  /* 0x0001001202058981 */ /* 0x000f62000c1e1900 */
[C---:B------:R-:W-:Y:S02]  /*0a10*/  LOP3.LUT R43, R7.reuse, 0x160, RZ, 0xfc, !PT ;  /* 0x00000160072b7812 */ /* 0x040fe400078efcff */
[C---:B------:R-:W-:Y:S01]  /*0a20*/  LOP3.LUT R45, R7.reuse, 0x180, RZ, 0xfc, !PT ;  /* 0x00000180072d7812 */ /* 0x040fe200078efcff */
[----:B------:R-:W2:Y:S01]  /*0a30*/  @!P4 LDG.E R8, desc[UR18][R2.64+0x180] ;  /* 0x000180120208c981 */ /* 0x000ea2000c1e1900 */
[----:B------:R-:W-:Y:S02]  /*0a40*/  LOP3.LUT R47, R7, 0x1a0, RZ, 0xfc, !PT ;  /* 0x000001a0072f7812 */ /* 0x000fe400078efcff */
[----:B------:R-:W-:Y:S01]  /*0a50*/  ISETP.GE.AND P0, PT, R39, UR7, PT ;  /* 0x0000000727007c0c */ /* 0x000fe2000bf06270 */
[----:B------:R-:W2:Y:S01]  /*0a60*/  @!P6 LDG.E R9, desc[UR18][R2.64+0x200] ;  /* 0x000200120209e981 */ /* 0x000ea2000c1e1900 */
[----:B------:R-:W-:-:S02]  /*0a70*/  LOP3.LUT R49, R7, 0x1c0, RZ, 0xfc, !PT ;  /* 0x000001c007317812 */ /* 0x000fc400078efcff */
[----:B------:R-:W-:Y:S01]  /*0a80*/  ISETP.GE.AND P4, PT, R41, UR7, PT ;  /* 0x0000000729007c0c */ /* 0x000fe2000bf86270 */
[----:B------:R-:W2:Y:S01]  /*0a90*/  @!P5 LDG.E R12, desc[UR18][R2.64+0x280] ;  /* 0x00028012020cd981 */ /* 0x000ea2000c1e1900 */
[----:B------:R-:W-:Y:S02]  /*0aa0*/  LOP3.LUT R51, R7, 0x1e0, RZ, 0xfc, !PT ;  /* 0x000001e007337812 */ /* 0x000fe400078efcff */
[----:B------:R-:W-:Y:S01]  /*0ab0*/  ISETP.GE.AND P6, PT, R43, UR7, PT ;  /* 0x000000072b007c0c */ /* 0x000fe2000bfc6270 */
[----:B------:R-:W2:Y:S01]  /*0ac0*/  @!P3 LDG.E R10, desc[UR18][R2.64+0x300] ;  /* 0x00030012020ab981 */ /* 0x000ea2000c1e1900 */
[----:B------:R-:W-:Y:S02]  /*0ad0*/  ISETP.GE.AND P5, PT, R45, UR7, PT ;  /* 0x000000072d007c0c */ /* 0x000fe4000bfa6270 */
[----:B------:R-:W-:Y:S01]  /*0ae0*/  ISETP.GE.AND P3, PT, R47, UR7, PT ;  /* 0x000000072f007c0c */ /* 0x000fe2000bf66270 */
[----:B------:R-:W2:Y:S01]  /*0af0*/  @!P2 LDG.E R11, desc[UR18][R2.64+0x380] ;  /* 0x00038012020ba981 */ /* 0x000ea2000c1e1900 */
[----:B------:R-:W-:-:S03]  /*0b00*/  ISETP.GE.AND P2, PT, R49, UR7, PT ;  /* 0x0000000731007c0c */ /* 0x000fc6000bf46270 */
[----:B------:R-:W2:Y:S01]  /*0b10*/  @!P1 LDG.E R14, desc[UR18][R2.64+0x400] ;  /* 0x00040012020e9981 */ /* 0x000ea2000c1e1900 */
[----:B------:R-:W-:Y:S02]  /*0b20*/  ISETP.GE.AND P1, PT, R51, UR7, PT ;  /* 0x0000000733007c0c */ /* 0x000fe4000bf26270 */
[----:B------:R-:W-:Y:S02]  /*0b30*/  CS2R R18, SRZ ;  /* 0x0000000000127805 */ /* 0x000fe4000001ff00 */
[----:B------:R-:W-:Y:S01]  /*0b40*/  MOV R20, RZ ;  /* 0x000000ff00147202 */ /* 0x000fe20000000f00 */
[----:B------:R-:W2:Y:S04]  /*0b50*/  @!P0 LDG.E R13, desc[UR18][R2.64+0x480] ;  /* 0x00048012020d8981 */ /* 0x000ea8000c1e1900 */
[----:B------:R-:W2:Y:S04]  /*0b60*/  @!P4 LDG.E R16, desc[UR18][R2.64+0x500] ;  /* 0x000500120210c981 */ /* 0x000ea8000c1e1900 */
[----:B------:R-:W2:Y:S04]  /*0b70*/  @!P6 LDG.E R15, desc[UR18][R2.64+0x580] ;  /* 0x00058012020fe981 */ /* 0x000ea8000c1e1900 */
[----:B------:R-:W2:Y:S04]  /*0b80*/  @!P5 LDG.E R18, desc[UR18][R2.64+0x600] ;  /* 0x000600120212d981 */ /* 0x000ea8000c1e1900 */
[----:B------:R-:W2:Y:S04]  /*0b90*/  @!P3 LDG.E R17, desc[UR18][R2.64+0x680] ;  /* 0x000680120211b981 */ /* 0x000ea8000c1e1900 */
[----:B------:R-:W2:Y:S04]  /*0ba0*/  @!P2 LDG.E R20, desc[UR18][R2.64+0x700] ;  /* 0x000700120214a981 */ /* 0x000ea8000c1e1900 */
[----:B------:R0:W2:Y:S01]  /*0bb0*/  @!P1 LDG.E R19, desc[UR18][R2.64+0x780] ;  /* 0x0007801202139981 */ /* 0x0000a2000c1e1900 */
[----:B------:R-:W-:-:S04]  /*0bc0*/  IADD3 R21, R0, R193, RZ ;  /* 0x000000c100157210 */ /* 0x000fc80007ffe0ff */
[C---:B------:R-:W-:Y:S02]  /*0bd0*/  IADD3 R24, R21.reuse, 0x20, RZ ;  /* 0x0000002015187810 */ /* 0x040fe40007ffe0ff */
[C---:B------:R-:W-:Y:S02]  /*0be0*/  IADD3 R26, R21.reuse, 0x40, RZ ;  /* 0x00000040151a7810 */ /* 0x040fe40007ffe0ff */
[C---:B------:R-:W-:Y:S02]  /*0bf0*/  IADD3 R28, R21.reuse, 0x60, RZ ;  /* 0x00000060151c7810 */ /* 0x040fe40007ffe0ff */
[C---:B------:R-:W-:Y:S02]  /*0c00*/  LEA.HI.SX32 R22, R21.reuse, R21, 0x1b ;  /* 0x0000001515167211 */ /* 0x040fe400078fdaff */
[C---:B------:R-:W-:Y:S02]  /*0c10*/  IADD3 R30, R21.reuse, 0x80, RZ ;  /* 0x00000080151e7810 */ /* 0x040fe40007ffe0ff */
[----:B------:R-:W-:-:S02]  /*0c20*/  IADD3 R32, R21, 0xa0, RZ ;  /* 0x000000a015207810 */ /* 0x000fc40007ffe0ff */
[-C--:B------:R-:W-:Y:S02]  /*0c30*/  LEA.HI.SX32 R24, R24, R21.reuse, 0x1b ;  /* 0x0000001518187211 */ /* 0x080fe400078fdaff */
[C---:B------:R-:W-:Y:S02]  /*0c40*/  IADD3 R34, R21.reuse, 0xc0, RZ ;  /* 0x000000c015227810 */ /* 0x040fe40007ffe0ff */
[-C--:B------:R-:W-:Y:S02]  /*0c50*/  LEA.HI.SX32 R26, R26, R21.reuse, 0x1b ;  /* 0x000000151a1a7211 */ /* 0x080fe400078fdaff */
[C---:B------:R-:W-:Y:S02]  /*0c60*/  IADD3 R36, R21.reuse, 0xe0, RZ ;  /* 0x000000e015247810 */ /* 0x040fe40007ffe0ff */
[----:B------:R-:W-:Y:S02]  /*0c70*/  LEA.HI.SX32 R28, R28, R21, 0x1b ;  /* 0x000000151c1c7211 */ /* 0x000fe400078fdaff */
[----:B------:R-:W-:-:S02]  /*0c80*/  IADD3 R38, R21, 0x100, RZ ;  /* 0x0000010015267810 */ /* 0x000fc40007ffe0ff */
[----:B------:R-:W-:Y:S02]  /*0c90*/  LEA R53, R22, R121, 0x2 ;  /* 0x0000007916357211 */ /* 0x000fe400078e10ff */
[-C--:B------:R-:W-:Y:S02]  /*0ca0*/  LEA.HI.SX32 R30, R30, R21.reuse, 0x1b ;  /* 0x000000151e1e7211 */ /* 0x080fe400078fdaff */
[C---:B0-----:R-:W-:Y:S02]  /*0cb0*/  IADD3 R2, R21.reuse, 0x120, RZ ;  /* 0x0000012015027810 */ /* 0x041fe40007ffe0ff */
[----:B------:R-:W-:Y:S02]  /*0cc0*/  LEA.HI.SX32 R32, R32, R21, 0x1b ;  /* 0x0000001520207211 */ /* 0x000fe400078fdaff */
[----:B------:R-:W-:Y:S02]  /*0cd0*/  LEA R241, R24, R121, 0x2 ;  /* 0x0000007918f17211 */ /* 0x000fe400078e10ff */
[----:B------:R-:W-:-:S02]  /*0ce0*/  IADD3 R40, R21, 0x140, RZ ;  /* 0x0000014015287810 */ /* 0x000fc40007ffe0ff */
[----:B------:R-:W-:Y:S02]  /*0cf0*/  LEA.HI.SX32 R34, R34, R21, 0x1b ;  /* 0x0000001522227211 */ /* 0x000fe400078fdaff */
[----:B------:R-:W-:Y:S02]  /*0d00*/  LEA R240, R26, R121, 0x2 ;  /* 0x000000791af07211 */ /* 0x000fe400078e10ff */
[C---:B------:R-:W-:Y:S02]  /*0d10*/  IADD3 R42, R21.reuse, 0x160, RZ ;  /* 0x00000160152a7810 */ /* 0x040fe40007ffe0ff */
        /* <DEDUP_REMOVED lines=11> */
[----:B------:R-:W-:Y:S02]  /*0dd0*/  IADD3 R50, R21, 0x1e0, RZ ;  /* 0x000001e015327810 */ /* 0x000fe40007ffe0ff */
[----:B------:R-:W-:Y:S02]  /*0de0*/  LEA.HI.SX32 R42, R42, R21, 0x1b ;  /* 0x000000152a2a7211 */ /* 0x000fe400078fdaff */
[----:B------:R-:W-:Y:S02]  /*0df0*/  LEA R202, R36, R121, 0x2 ;  /* 0x0000007924ca7211 */ /* 0x000fe400078e10ff */
[----:B------:R-:W-:-:S02]  /*0e00*/  LEA.HI.SX32 R44, R44, R21, 0x1b ;  /* 0x000000152c2c7211 */ /* 0x000fc400078fdaff */
[----:B------:R-:W-:Y:S02]  /*0e10*/  LEA R201, R38, R121, 0x2 ;  /* 0x0000007926c97211 */ /* 0x000fe400078e10ff */
[----:B------:R-:W-:Y:S02]  /*0e20*/  LEA.HI.SX32 R46, R46, R21, 0x1b ;  /* 0x000000152e2e7211 */ /* 0x000fe400078fdaff */
[----:B------:R-:W-:Y:S02]  /*0e30*/  LEA R200, R2, R121, 0x2 ;  /* 0x0000007902c87211 */ /* 0x000fe400078e10ff */
[----:B------:R-:W-:Y:S02]  /*0e40*/  LEA R0, R193, R0, 0x4 ;  /* 0x00000000c1007211 */ /* 0x000fe400078e20ff */
[----:B------:R-:W-:Y:S02]  /*0e50*/  LEA.HI.SX32 R48, R48, R21, 0x1b ;  /* 0x0000001530307211 */ /* 0x000fe400078fdaff */
[----:B------:R-:W-:-:S02]  /*0e60*/  LEA R199, R40, R121, 0x2 ;  /* 0x0000007928c77211 */ /* 0x000fc400078e10ff */
[----:B------:R-:W-:Y:S02]  /*0e70*/  LEA.HI.SX32 R50, R50, R21, 0x1b ;  /* 0x0000001532327211 */ /* 0x000fe400078fdaff */
[-C--:B------:R-:W-:Y:S02]  /*0e80*/  LEA R198, R42, R121.reuse, 0x2 ;  /* 0x000000792ac67211 */ /* 0x080fe400078e10ff */
[-C--:B------:R-:W-:Y:S02]  /*0e90*/  LEA R197, R44, R121.reuse, 0x2 ;  /* 0x000000792cc57211 */ /* 0x080fe400078e10ff */
[-C--:B------:R-:W-:Y:S02]  /*0ea0*/  LEA R196, R46, R121.reuse, 0x2 ;  /* 0x000000792ec47211 */ /* 0x080fe400078e10ff */
[----:B------:R-:W-:Y:S02]  /*0eb0*/  LEA.HI.SX32 R0, R0, R0, 0x1b ;  /* 0x0000000000007211 */ /* 0x000fe400078fdaff */
[----:B------:R-:W-:-:S02]  /*0ec0*/  LEA R195, R48, R121, 0x2 ;  /* 0x0000007930c37211 */ /* 0x000fc400078e10ff */
[-C--:B------:R-:W-:Y:S02]  /*0ed0*/  LEA R194, R50, R121.reuse, 0x2 ;  /* 0x0000007932c27211 */ /* 0x080fe400078e10ff */
[----:B------:R-:W-:Y:S02]  /*0ee0*/  LEA R119, R0, R121, 0x2 ;  /* 0x0000007900777211 */ /* 0x000fe400078e10ff */
[----:B------:R-:W-:Y:S02]  /*0ef0*/  ISETP.GE.AND P2, PT, R7, UR7, PT ;  /* 0x0000000707007c0c */ /* 0x000fe4000bf46270 */
[----:B------:R-:W-:Y:S02]  /*0f00*/  ISETP.GE.AND P1, PT, R23, UR7, PT ;  /* 0x0000000717007c0c */ /* 0x000fe4000bf26270 */
[----:B------:R-:W-:Y:S02]  /*0f10*/  MOV R2, UR14 ;  /* 0x0000000e00027c02 */ /* 0x000fe40008000f00 */
[----:B------:R-:W-:-:S02]  /*0f20*/  MOV R3, UR15 ;  /* 0x0000000f00037c02 */ /* 0x000fc40008000f00 */
[----:B------:R-:W-:Y:S02]  /*0f30*/  ISETP.GE.AND P0, PT, R25, UR7, PT ;  /* 0x0000000719007c0c */ /* 0x000fe4000bf06270 */
[----:B------:R-:W-:Y:S02]  /*0f40*/  ISETP.GE.AND P4, PT, R27, UR7, PT ;  /* 0x000000071b007c0c */ /* 0x000fe4000bf86270 */
[----:B------:R-:W-:Y:S02]  /*0f50*/  ISETP.GE.AND P6, PT, R29, UR7, PT ;  /* 0x000000071d007c0c */ /* 0x000fe4000bfc6270 */
[----:B------:R-:W-:Y:S02]  /*0f60*/  ISETP.GE.AND P5, PT, R31, UR7, PT ;  /* 0x000000071f007c0c */ /* 0x000fe4000bfa6270 */
[----:B------:R-:W-:Y:S02]  /*0f70*/  ISETP.GE.AND P3, PT, R33, UR7, PT ;  /* 0x0000000721007c0c */ /* 0x000fe4000bf66270 */
[----:B------:R-:W-:Y:S01]  /*0f80*/  MOV R0, RZ ;  /* 0x000000ff00007202 */ /* 0x000fe20000000f00 */
[----:B---3--:R-:W-:Y:S04]  /*0f90*/  STS [R53], R4 ;  /* 0x0000000435007388 */ /* 0x008fe80000000800 */
[----:B----4-:R0:W-:Y:S04]  /*0fa0*/  STS [R241+0x80], R6 ;  /* 0x00008006f1007388 */ /* 0x0101e80000000800 */
[----:B-----5:R-:W-:Y:S04]  /*0fb0*/  STS [R240+0x100], R5 ;  /* 0x00010005f0007388 */ /* 0x020fe80000000800 */
[----:B--2---:R-:W-:Y:S04]  /*0fc0*/  STS [R239+0x180], R8 ;  /* 0x00018008ef007388 */ /* 0x004fe80000000800 */
[----:B------:R1:W-:Y:S04]  /*0fd0*/  STS [R238+0x200], R9 ;  /* 0x00020009ee007388 */ /* 0x0003e80000000800 */
[----:B------:R-:W-:Y:S04]  /*0fe0*/  STS [R237+0x280], R12 ;  /* 0x0002800ced007388 */ /* 0x000fe80000000800 */
[----:B------:R-:W-:Y:S04]  /*0ff0*/  STS [R233+0x300], R10 ;  /* 0x0003000ae9007388 */ /* 0x000fe80000000800 */
[----:B------:R2:W-:Y:S04]  /*1000*/  STS [R202+0x380], R11 ;  /* 0x0003800bca007388 */ /* 0x0005e80000000800 */
[----:B------:R-:W-:Y:S04]  /*1010*/  STS [R201+0x400], R14 ;  /* 0x0004000ec9007388 */ /* 0x000fe80000000800 */
[----:B------:R-:W-:Y:S04]  /*1020*/  STS [R200+0x480], R13 ;  /* 0x0004800dc8007388 */ /* 0x000fe80000000800 */
[----:B------:R-:W-:Y:S04]  /*1030*/  STS [R199+0x500], R16 ;  /* 0x00050010c7007388 */ /* 0x000fe80000000800 */
[----:B------:R3:W-:Y:S04]  /*1040*/  STS [R198+0x580], R15 ;  /* 0x0005800fc6007388 */ /* 0x0007e80000000800 */
[----:B------:R-:W-:Y:S04]  /*1050*/  STS [R197+0x600], R18 ;  /* 0x00060012c5007388 */ /* 0x000fe80000000800 */
[----:B------:R4:W-:Y:S04]  /*1060*/  STS [R196+0x680], R17 ;  /* 0x00068011c4007388 */ /* 0x0009e80000000800 */
[----:B------:R-:W-:Y:S04]  /*1070*/  STS [R195+0x700], R20 ;  /* 0x00070014c3007388 */ /* 0x000fe80000000800 */
[----:B------:R5:W-:Y:S01]  /*1080*/  STS [R194+0x780], R19 ;  /* 0x00078013c2007388 */ /* 0x000be20000000800 */
[----:B------:R-:W-:-:S03]  /*1090*/  NOP ;  /* 0x0000000000007918 */ /* 0x000fc60000000000 */
[----:B------:R-:W-:Y:S04]  /*10a0*/  LDS R118, [R119] ;  /* 0x0000000077767984 */ /* 0x000fe80000000800 */
[----:B------:R-:W-:Y:S04]  /*10b0*/  LDS R117, [R119+0x4] ;  /* 0x0000040077757984 */ /* 0x000fe80000000800 */
        /* <DEDUP_REMOVED lines=13> */
[----:B------:R-:W-:Y:S01]  /*1190*/  LDS R101, [R119+0x3c] ;  /* 0x00003c0077657984 */ /* 0x000fe20000000800 */
[----:B0-----:R-:W-:Y:S01]  /*11a0*/  HFMA2.MMA R6, -RZ, RZ, 0, 0 ;  /* 0x00000000ff067435 */ /* 0x001fe200000001ff */
[----:B-1----:R-:W-:Y:S01]  /*11b0*/  CS2R R8, SRZ ;  /* 0x0000000000087805 */ /* 0x002fe2000001ff00 */
[----:B------:R-:W-:Y:S01]  /*11c0*/  IMAD.WIDE R4, R7, 0x4, R2 ;  /* 0x0000000407047825 */ /* 0x000fe200078e0202 */
[----:B------:R-:W-:Y:S01]  /*11d0*/  BAR.SYNC.DEFER_BLOCKING 0x0 ;  /* 0x0000000000007b1d */ /* 0x000fe20000010000 */
[----:B--2---:R-:W-:-:S02]  /*11e0*/  CS2R R10, SRZ ;  /* 0x00000000000a7805 */ /* 0x004fc4000001ff00 */
[----:B---3--:R-:W-:Y:S02]  /*11f0*/  CS2R R14, SRZ ;  /* 0x00000000000e7805 */ /* 0x008fe4000001ff00 */
[----:B------:R-:W-:Y:S02]  /*1200*/  CS2R R12, SRZ ;  /* 0x00000000000c7805 */ /* 0x000fe4000001ff00 */
[----:B----4-:R-:W-:Y:S01]  /*1210*/  CS2R R16, SRZ ;  /* 0x0000000000107805 */ /* 0x010fe2000001ff00 */
[----:B------:R-:W2:Y:S01]  /*1220*/  @!P2 LDG.E R6, desc[UR18][R4.64] ;  /* 0x000000120406a981 */ /* 0x000ea2000c1e1900 */
[----:B------:R-:W-:-:S03]  /*1230*/  ISETP.GE.AND P2, PT, R35, UR7, PT ;  /* 0x0000000723007c0c */ /* 0x000fc6000bf46270 */
[----:B------:R-:W3:Y:S01]  /*1240*/  @!P1 LDG.E R8, desc[UR18][R4.64+0x80] ;  /* 0x0000801204089981 */ /* 0x000ee2000c1e1900 */
[----:B------:R-:W-:-:S03]  /*1250*/  ISETP.GE.AND P1, PT, R37, UR7, PT ;  /* 0x0000000725007c0c */ /* 0x000fc6000bf26270 */
[----:B------:R-:W4:Y:S01]  /*1260*/  @!P0 LDG.E R9, desc[UR18][R4.64+0x100] ;  /* 0x0001001204098981 */ /* 0x000f22000c1e1900 */
        /* <DEDUP_REMOVED lines=12> */
[----:B------:R-:W-:Y:S02]  /*1330*/  ISETP.GE.AND P1, PT, R51, UR7, PT ;  /* 0x0000000733007c0c */ /* 0x000fe4000bf26270 */
[----:B-----5:R-:W-:Y:S02]  /*1340*/  CS2R R18, SRZ ;  /* 0x0000000000127805 */ /* 0x020fe4000001ff00 */
[----:B------:R-:W-:Y:S01]  /*1350*/  CS2R R20, SRZ ;  /* 0x0000000000147805 */ /* 0x000fe2000001ff00 */
[----:B------:R-:W5:Y:S04]  /*1360*/  @!P0 LDG.E R15, desc[UR18][R4.64+0x480] ;  /* 0x00048012040f8981 */ /* 0x000f68000c1e1900 */
[----:B------:R-:W5:Y:S04]  /*1370*/  @!P4 LDG.E R0, desc[UR18][R4.64+0x500] ;  /* 0x000500120400c981 */ /* 0x000f68000c1e1900 */
[----:B------:R-:W5:Y:S04]  /*1380*/  @!P6 LDG.E R17, desc[UR18][R4.64+0x580] ;  /* 0x000580120411e981 */ /* 0x000f68000c1e1900 */
[----:B------:R-:W5:Y:S04]  /*1390*/  @!P5 LDG.E R18, desc[UR18][R4.64+0x600] ;  /* 0x000600120412d981 */ /* 0x000f68000c1e1900 */
[----:B------:R-:W5:Y:S04]  /*13a0*/  @!P3 LDG.E R19, desc[UR18][R4.64+0x680] ;  /* 0x000680120413b981 */ /* 0x000f68000c1e1900 */
[----:B------:R-:W5:Y:S04]  /*13b0*/  @!P2 LDG.E R20, desc[UR18][R4.64+0x700] ;  /* 0x000700120414a981 */ /* 0x000f68000c1e1900 */
[----:B------:R0:W5:Y:S01]  /*13c0*/  @!P1 LDG.E R21, desc[UR18][R4.64+0x780] ;  /* 0x0007801204159981 */ /* 0x000162000c1e1900 */
[----:B------:R-:W-:-:S02]  /*13d0*/  ISETP.GE.AND P2, PT, R25, UR7, PT ;  /* 0x0000000719007c0c */ /* 0x000fc4000bf46270 */
[----:B------:R-:W-:Y:S02]  /*13e0*/  ISETP.GE.AND P1, PT, R7, UR7, PT ;  /* 0x0000000707007c0c */ /* 0x000fe4000bf26270 */
[----:B------:R-:W-:Y:S02]  /*13f0*/  MOV R2, UR16 ;  /* 0x0000001000027c02 */ /* 0x000fe40008000f00 */
[----:B------:R-:W-:Y:S02]  /*1400*/  MOV R3, UR17 ;  /* 0x0000001100037c02 */ /* 0x000fe40008000f00 */
[----:B0-----:R-:W-:Y:S02]  /*1410*/  CS2R R4, SRZ ;  /* 0x0000000000047805 */ /* 0x001fe4000001ff00 */
[----:B------:R-:W-:Y:S01]  /*1420*/  ISETP.GE.AND P0, PT, R23, UR7, PT ;  /* 0x0000000717007c0c */ /* 0x000fe2000bf06270 */
[----:B------:R-:W-:Y:S01]  /*1430*/  IMAD.WIDE R2, R7, 0x4, R2 ;  /* 0x0000000407027825 */ /* 0x000fe200078e0202 */
[----:B------:R-:W-:-:S02]  /*1440*/  ISETP.GE.AND P4, PT, R29, UR7, PT ;  /* 0x000000071d007c0c */ /* 0x000fc4000bf86270 */
[----:B------:R-:W-:Y:S02]  /*1450*/  ISETP.GE.AND P6, PT, R27, UR7, PT ;  /* 0x000000071b007c0c */ /* 0x000fe4000bfc6270 */
[----:B------:R-:W-:Y:S02]  /*1460*/  ISETP.GE.AND P5, PT, R33, UR7, PT ;  /* 0x0000000721007c0c */ /* 0x000fe4000bfa6270 */
[----:B------:R-:W-:Y:S02]  /*1470*/  ISETP.GE.AND P3, PT, R31, UR7, PT ;  /* 0x000000071f007c0c */ /* 0x000fe4000bf66270 */
[----:B------:R-:W-:Y:S01]  /*1480*/  MOV R7, RZ ;  /* 0x000000ff00077202 */ /* 0x000fe20000000f00 */
[----:B--2---:R-:W-:Y:S04]  /*1490*/  STS [R53], R6 ;  /* 0x0000000635007388 */ /* 0x004fe80000000800 */
[----:B---3--:R-:W-:Y:S04]  /*14a0*/  STS [R241+0x80], R8 ;  /* 0x00008008f1007388 */ /* 0x008fe80000000800 */
[----:B----4-:R-:W-:Y:S04]  /*14b0*/  STS [R240+0x100], R9 ;  /* 0x00010009f0007388 */ /* 0x010fe80000000800 */
[----:B------:R-:W-:Y:S04]  /*14c0*/  STS [R239+0x180], R10 ;  /* 0x0001800aef007388 */ /* 0x000fe80000000800 */
[----:B------:R-:W-:Y:S04]  /*14d0*/  STS [R238+0x200], R11 ;  /* 0x0002000bee007388 */ /* 0x000fe80000000800 */
[----:B------:R-:W-:Y:S04]  /*14e0*/  STS [R237+0x280], R14 ;  /* 0x0002800eed007388 */ /* 0x000fe80000000800 */
[----:B------:R-:W-:Y:S04]  /*14f0*/  STS [R233+0x300], R12 ;  /* 0x0003000ce9007388 */ /* 0x000fe80000000800 */
[----:B------:R-:W-:Y:S04]  /*1500*/  STS [R202+0x380], R13 ;  /* 0x0003800dca007388 */ /* 0x000fe80000000800 */
[----:B------:R-:W-:Y:S04]  /*1510*/  STS [R201+0x400], R16 ;  /* 0x00040010c9007388 */ /* 0x000fe80000000800 */
[----:B-----5:R-:W-:Y:S04]  /*1520*/  STS [R200+0x480], R15 ;  /* 0x0004800fc8007388 */ /* 0x020fe80000000800 */
[----:B------:R0:W-:Y:S04]  /*1530*/  STS [R199+0x500], R0 ;  /* 0x00050000c7007388 */ /* 0x0001e80000000800 */
[----:B------:R1:W-:Y:S04]  /*1540*/  STS [R198+0x580], R17 ;  /* 0x00058011c6007388 */ /* 0x0003e80000000800 */
[----:B------:R2:W-:Y:S04]  /*1550*/  STS [R197+0x600], R18 ;  /* 0x00060012c5007388 */ /* 0x0005e80000000800 */
[----:B------:R-:W-:Y:S04]  /*1560*/  STS [R196+0x680], R19 ;  /* 0x00068013c4007388 */ /* 0x000fe80000000800 */
[----:B------:R-:W-:Y:S04]  /*1570*/  STS [R195+0x700], R20 ;  /* 0x00070014c3007388 */ /* 0x000fe80000000800 */
[----:B------:R-:W-:Y:S01]  /*1580*/  STS [R194+0x780], R21 ;  /* 0x00078015c2007388 */ /* 0x000fe20000000800 */
        /* <DEDUP_REMOVED lines=17> */
[----:B------:R-:W-:Y:S01]  /*16a0*/  BAR.SYNC.DEFER_BLOCKING 0x0 ;  /* 0x0000000000007b1d */ /* 0x000fe20000010000 */
[----:B0-----:R-:W-:-:S02]  /*16b0*/  HFMA2.MMA R0, -RZ, RZ, 0, 0 ;  /* 0x00000000ff007435 */ /* 0x001fc400000001ff */
[----:B------:R-:W-:Y:S01]  /*16c0*/  HFMA2.MMA R6, -RZ, RZ, 0, 0 ;  /* 0x00000000ff067435 */ /* 0x000fe200000001ff */
[----:B------:R-:W-:Y:S02]  /*16d0*/  CS2R R8, SRZ ;  /* 0x0000000000087805 */ /* 0x000fe4000001ff00 */
[----:B------:R-:W-:Y:S02]  /*16e0*/  CS2R R10, SRZ ;  /* 0x00000000000a7805 */ /* 0x000fe4000001ff00 */
[----:B------:R-:W-:Y:S01]  /*16f0*/  CS2R R12, SRZ ;  /* 0x00000000000c7805 */ /* 0x000fe2000001ff00 */
[----:B------:R-:W3:Y:S01]  /*1700*/  @!P2 LDG.E R5, desc[UR18][R2.64+0x100] ;  /* 0x000100120205a981 */ /* 0x000ee2000c1e1900 */
[----:B------:R-:W-:-:S03]  /*1710*/  ISETP.GE.AND P2, PT, R37, UR7, PT ;  /* 0x0000000725007c0c */ /* 0x000fc6000bf46270 */
[----:B------:R-:W4:Y:S01]  /*1720*/  @!P1 LDG.E R4, desc[UR18][R2.64] ;  /* 0x0000001202049981 */ /* 0x000f22000c1e1900 */
[----:B------:R-:W-:-:S03]  /*1730*/  ISETP.GE.AND P1, PT, R35, UR7, PT ;  /* 0x0000000723007c0c */ /* 0x000fc6000bf26270 */
[----:B------:R-:W5:Y:S01]  /*1740*/  @!P0 LDG.E R0, desc[UR18][R2.64+0x80] ;  /* 0x0000801202008981 */ /* 0x000f62000c1e1900 */
[----:B------:R-:W-:-:S03]  /*1750*/  ISETP.GE.AND P0, PT, R39, UR7, PT ;  /* 0x0000000727007c0c */ /* 0x000fc6000bf06270 */
[----:B------:R-:W3:Y:S01]  /*1760*/  @!P4 LDG.E R7, desc[UR18][R2.64+0x200] ;  /* 0x000200120207c981 */ /* 0x000ee2000c1e1900 */
        /* <DEDUP_REMOVED lines=10> */
[----:B------:R-:W-:Y:S02]  /*1810*/  ISETP.GE.AND P1, PT, R51, UR7, PT ;  /* 0x0000000733007c0c */ /* 0x000fe4000bf26270 */
[----:B------:R-:W-:Y:S02]  /*1820*/  CS2R R14, SRZ ;  /* 0x00000000000e7805 */ /* 0x000fe4000001ff00 */
[----:B-1----:R-:W-:Y:S02]  /*1830*/  CS2R R16, SRZ ;  /* 0x0000000000107805 */ /* 0x002fe4000001ff00 */
[----:B--2---:R-:W-:Y:S01]  /*1840*/  MOV R18, RZ ;  /* 0x000000ff00127202 */ /* 0x004fe20000000f00 */
[----:B------:R-:W2:Y:S04]  /*1850*/  @!P0 LDG.E R11, desc[UR18][R2.64+0x480] ;  /* 0x00048012020b8981 */ /* 0x000ea8000c1e1900 */
[----:B------:R-:W2:Y:S04]  /*1860*/  @!P4 LDG.E R14, desc[UR18][R2.64+0x500] ;  /* 0x00050012020ec981 */ /* 0x000ea8000c1e1900 */
[----:B------:R-:W2:Y:S04]  /*1870*/  @!P6 LDG.E R13, desc[UR18][R2.64+0x580] ;  /* 0x00058012020de981 */ /* 0x000ea8000c1e1900 */
[----:B------:R-:W2:Y:S04]  /*1880*/  @!P5 LDG.E R16, desc[UR18][R2.64+0x600] ;  /* 0x000600120210d981 */ /* 0x000ea8000c1e1900 */
[----:B------:R-:W2:Y:S04]  /*1890*/  @!P3 LDG.E R15, desc[UR18][R2.64+0x680] ;  /* 0x00068012020fb981 */ /* 0x000ea8000c1e1900 */
[----:B------:R-:W2:Y:S04]  /*18a0*/  @!P2 LDG.E R18, desc[UR18][R2.64+0x700] ;  /* 0x000700120212a981 */ /* 0x000ea8000c1e1900 */
[----:B------:R0:W2:Y:S02]  /*18b0*/  @!P1 LDG.E R17, desc[UR18][R2.64+0x780] ;  /* 0x0007801202119981 */ /* 0x0000a4000c1e1900 */
[----:B0-----:R-:W0:Y:S02]  /*18c0*/  LDC R2, c[0x0][0x21c] ;  /* 0x00008700ff027b82 */ /* 0x001e240000000800 */
[----:B------:R-:W-:Y:S01]  /*18d0*/  STL [R1], R53 ;  /* 0x0000003501007387 */ /* 0x000fe20000100800 */
[----:B------:R-:W-:Y:S01]  /*18e0*/  HFMA2.MMA R84, -RZ, RZ, 0, 0 ;  /* 0x00000000ff547435 */ /* 0x000fe200000001ff */
[----:B------:R-:W-:-:S02]  /*18f0*/  CS2R R82, SRZ ;  /* 0x0000000000527805 */ /* 0x000fc4000001ff00 */
[----:B------:R-:W-:Y:S02]  /*1900*/  CS2R R80, SRZ ;  /* 0x0000000000507805 */ /* 0x000fe4000001ff00 */
[----:B------:R-:W-:Y:S02]  /*1910*/  CS2R R58, SRZ ;  /* 0x00000000003a7805 */ /* 0x000fe4000001ff00 */
[----:B------:R-:W-:Y:S02]  /*1920*/  CS2R R56, SRZ ;  /* 0x0000000000387805 */ /* 0x000fe4000001ff00 */
[----:B------:R-:W-:Y:S02]  /*1930*/  CS2R R54, SRZ ;  /* 0x0000000000367805 */ /* 0x000fe4000001ff00 */
[----:B------:R-:W-:Y:S02]  /*1940*/  CS2R R50, SRZ ;  /* 0x0000000000327805 */ /* 0x000fe4000001ff00 */
[----:B------:R-:W-:-:S02]  /*1950*/  MOV R49, RZ ;  /* 0x000000ff00317202 */ /* 0x000fc40000000f00 */
[----:B0-----:R-:W-:Y:S01]  /*1960*/  ISETP.GE.AND P0, PT, R2, 0x1, PT ;  /* 0x000000010200780c */ /* 0x001fe20003f06270 */
[----:B----4-:R-:W-:Y:S04]  /*1970*/  STS [R53], R4 ;  /* 0x0000000435007388 */ /* 0x010fe80000000800 */
[----:B-----5:R-:W-:Y:S04]  /*1980*/  STS [R241+0x80], R0 ;  /* 0x00008000f1007388 */ /* 0x020fe80000000800 */
[----:B---3--:R-:W-:Y:S04]  /*1990*/  STS [R240+0x100], R5 ;  /* 0x00010005f0007388 */ /* 0x008fe80000000800 */
[----:B------:R-:W-:Y:S04]  /*19a0*/  STS [R239+0x180], R6 ;  /* 0x00018006ef007388 */ /* 0x000fe80000000800 */
[----:B------:R-:W-:Y:S04]  /*19b0*/  STS [R238+0x200], R7 ;  /* 0x00020007ee007388 */ /* 0x000fe80000000800 */
[----:B------:R-:W-:Y:S04]  /*19c0*/  STS [R237+0x280], R10 ;  /* 0x0002800aed007388 */ /* 0x000fe80000000800 */
[----:B------:R-:W-:Y:S04]  /*19d0*/  STS [R233+0x300], R8 ;  /* 0x00030008e9007388 */ /* 0x000fe80000000800 */
[----:B------:R-:W-:Y:S04]  /*19e0*/  STS [R202+0x380], R9 ;  /* 0x00038009ca007388 */ /* 0x000fe80000000800 */
[----:B------:R-:W-:Y:S04]  /*19f0*/  STS [R201+0x400], R12 ;  /* 0x0004000cc9007388 */ /* 0x000fe80000000800 */
[----:B--2---:R-:W-:Y:S04]  /*1a00*/  STS [R200+0x480], R11 ;  /* 0x0004800bc8007388 */ /* 0x004fe80000000800 */
[----:B------:R-:W-:Y:S04]  /*1a10*/  STS [R199+0x500], R14 ;  /* 0x0005000ec7007388 */ /* 0x000fe80000000800 */
[----:B------:R-:W-:Y:S04]  /*1a20*/  STS [R198+0x580], R13 ;  /* 0x0005800dc6007388 */ /* 0x000fe80000000800 */
[----:B------:R-:W-:Y:S04]  /*1a30*/  STS [R197+0x600], R16 ;  /* 0x00060010c5007388 */ /* 0x000fe80000000800 */
[----:B------:R-:W-:Y:S04]  /*1a40*/  STS [R196+0x680], R15 ;  /* 0x0006800fc4007388 */ /* 0x000fe80000000800 */
[----:B------:R-:W-:Y:S04]  /*1a50*/  STS [R195+0x700], R18 ;  /* 0x00070012c3007388 */ /* 0x000fe80000000800 */
[----:B------:R-:W-:Y:S01]  /*1a60*/  STS [R194+0x780], R17 ;  /* 0x00078011c2007388 */ /* 0x000fe20000000800 */
[----:B------:R-:W-:-:S03]  /*1a70*/  NOP ;  /* 0x0000000000007918 */ /* 0x000fc60000000000 */
[----:B------:R-:W0:Y:S04]  /*1a80*/  LDS R3, [R119] ;  /* 0x0000000077037984 */ /* 0x000e280000000800 */
[----:B------:R-:W1:Y:S04]  /*1a90*/  LDS R32, [R119+0x4] ;  /* 0x0000040077207984 */ /* 0x000e680000000800 */
[----:B------:R-:W2:Y:S04]  /*1aa0*/  LDS R31, [R119+0x8] ;  /* 0x00000800771f7984 */ /* 0x000ea80000000800 */
[----:B------:R-:W3:Y:S04]  /*1ab0*/  LDS R30, [R119+0xc] ;  /* 0x00000c00771e7984 */ /* 0x000ee80000000800 */
[----:B------:R-:W4:Y:S04]  /*1ac0*/  LDS R29, [R119+0x10] ;  /* 0x00001000771d7984 */ /* 0x000f280000000800 */
[----:B------:R-:W5:Y:S04]  /*1ad0*/  LDS R28, [R119+0x14] ;  /* 0x00001400771c7984 */ /* 0x000f680000000800 */
[----:B------:R-:W5:Y:S04]  /*1ae0*/  LDS R27, [R119+0x18] ;  /* 0x00001800771b7984 */ /* 0x000f680000000800 */
[----:B------:R-:W5:Y:S04]  /*1af0*/  LDS R26, [R119+0x1c] ;  /* 0x00001c00771a7984 */ /* 0x000f680000000800 */
[----:B------:R-:W5:Y:S04]  /*1b00*/  LDS R25, [R119+0x20] ;  /* 0x0000200077197984 */ /* 0x000f680000000800 */
[----:B------:R-:W5:Y:S04]  /*1b10*/  LDS R24, [R119+0x24] ;  /* 0x0000240077187984 */ /* 0x000f680000000800 */
[----:B------:R-:W5:Y:S01]  /*1b20*/  LDS R23, [R119+0x28] ;  /* 0x0000280077177984 */ /* 0x000f620000000800 */
[----:B0-----:R-:W-:-:S03]  /*1b30*/  FFMA.FTZ R0, R118, R3, R52 ;  /* 0x0000000376007223 */ /* 0x001fc60000010034 */
[----:B------:R-:W0:Y:S01]  /*1b40*/  LDS R22, [R119+0x2c] ;  /* 0x00002c0077167984 */ /* 0x000e220000000800 */
[----:B-1----:R-:W-:-:S03]  /*1b50*/  FFMA.FTZ R5, R117, R32, R0 ;  /* 0x0000002075057223 */ /* 0x002fc60000010000 */
[----:B------:R-:W1:Y:S01]  /*1b60*/  LDS R21, [R119+0x30] ;  /* 0x0000300077157984 */ /* 0x000e620000000800 */
[----:B--2---:R-:W-:-:S03]  /*1b70*/  FFMA.FTZ R0, R116, R31, R5 ;  /* 0x0000001f74007223 */ /* 0x004fc60000010005 */
[----:B------:R-:W2:Y:S01]  /*1b80*/  LDS R20, [R119+0x34] ;  /* 0x0000340077147984 */ /* 0x000ea20000000800 */
[----:B---3--:R-:W-:-:S03]  /*1b90*/  FFMA.FTZ R5, R115, R30, R0 ;  /* 0x0000001e73057223 */ /* 0x008fc60000010000 */
[----:B------:R-:W3:Y:S01]  /*1ba0*/  LDS R19, [R119+0x38] ;  /* 0x0000380077137984 */ /* 0x000ee20000000800 */
[----:B----4-:R-:W-:-:S03]  /*1bb0*/  FFMA.FTZ R0, R114, R29, R5 ;  /* 0x0000001d72007223 */ /* 0x010fc60000010005 */
[----:B------:R-:W4:Y:S01]  /*1bc0*/  LDS R18, [R119+0x3c] ;  /* 0x00003c0077127984 */ /* 0x000f220000000800 */
[----:B-----5:R-:W-:-:S04]  /*1bd0*/  FFMA.FTZ R5, R113, R28, R0 ;  /* 0x0000001c71057223 */ /* 0x020fc80000010000 */
[----:B------:R-:W-:-:S04]  /*1be0*/  FFMA.FTZ R0, R112, R27, R5 ;  /* 0x0000001b70007223 */ /* 0x000fc80000010005 */
[----:B------:R-:W-:-:S04]  /*1bf0*/  FFMA.FTZ R5, R111, R26, R0 ;  /* 0x0000001a6f057223 */ /* 0x000fc80000010000 */
[----:B------:R-:W-:-:S04]  /*1c00*/  FFMA.FTZ R0, R110, R25, R5 ;  /* 0x000000196e007223 */ /* 0x000fc80000010005 */
[----:B------:R-:W-:-:S04]  /*1c10*/  FFMA.FTZ R5, R109, R24, R0 ;  /* 0x000000186d057223 */ /* 0x000fc80000010000 */
[----:B------:R-:W-:-:S04]  /*1c20*/  FFMA.FTZ R0, R108, R23, R5 ;  /* 0x000000176c007223 */ /* 0x000fc80000010005 */
[----:B0-----:R-:W-:-:S04]  /*1c30*/  FFMA.FTZ R5, R105, R22, R0 ;  /* 0x0000001669057223 */ /* 0x001fc80000010000 */
[----:B-1----:R-:W-:-:S04]  /*1c40*/  FFMA.FTZ R0, R104, R21, R5 ;  /* 0x0000001568007223 */ /* 0x002fc80000010005 */
[----:B--2---:R-:W-:-:S04]  /*1c50*/  FFMA.FTZ R5, R103, R20, R0 ;  /* 0x0000001467057223 */ /* 0x004fc80000010000 */
[----:B---3--:R-:W-:-:S04]  /*1c60*/  FFMA.FTZ R0, R102, R19, R5 ;  /* 0x0000001366007223 */ /* 0x008fc80000010005 */
[----:B----4-:R-:W-:-:S05]  /*1c70*/  FFMA.FTZ R0, R101, R18, R0 ;  /* 0x0000001265007223 */ /* 0x010fca0000010000 */
[----:B------:R0:W-:Y:S01]  /*1c80*/  STL [R1+0x8], R0 ;  /* 0x0000080001007387 */ /* 0x0001e20000100800 */
[----:B------:R-:W-:Y:S01]  /*1c90*/  CS2R R52, SRZ ;  /* 0x0000000000347805 */ /* 0x000fe2000001ff00 */
[----:B------:R-:W-:Y:S01]  /*1ca0*/  FMUL.FTZ R48, R3, UR4 ;  /* 0x0000000403307c20 */ /* 0x000fe20008410000 */
        /* <DEDUP_REMOVED lines=15> */
[----:B------:R-:W-:Y:S06]  /*1da0*/  BAR.SYNC.DEFER_BLOCKING 0x0 ;  /* 0x0000000000007b1d */ /* 0x000fec0000010000 */
[----:B0-----:R-:W-:Y:S05]  /*1db0*/  @!P0 BRA `(.L_x_1) ;  /* 0x0000006800148947 */ /* 0x001fea0003800000 */
[----:B------:R-:W-:Y:S01]  /*1dc0*/  UIADD3 UR52, UR48, -0x1, URZ ;  /* 0xffffffff30347890 */ /* 0x000fe2000fffe03f */
[----:B------:R-:W-:Y:S01]  /*1dd0*/  FADD.FTZ R0, R3, R3 ;  /* 0x0000000303007221 */ /* 0x000fe20000010000 */
[----:B------:R-:W-:Y:S01]  /*1de0*/  ULEA.HI UR40, UR48, UR48, URZ, 0x1 ;  /* 0x0000003030287291 */ /* 0x000fe2000f8f083f */
[----:B------:R-:W-:Y:S01]  /*1df0*/  FADD.FTZ R17, R100, UR5 ;  /* 0x0000000564117e21 */ /* 0x000fe20008010000 */
[----:B------:R-:W-:Y:S01]  /*1e00*/  ULEA.HI UR41, UR52, UR52, URZ, 0x1 ;  /* 0x0000003434297291 */ /* 0x000fe2000f8f083f */
[----:B------:R-:W-:Y:S01]  /*1e10*/  FADD.FTZ R16, R99, UR5 ;  /* 0x0000000563107e21 */ /* 0x000fe20008010000 */
        /* <DEDUP_REMOVED lines=14> */
[----:B------:R-:W-:Y:S01]  /*1f00*/  ULOP3.LUT UR40, UR40, 0xfffffe, URZ, 0xc0, !UPT ;  /* 0x00fffffe28287892 */ /* 0x000fe2000f8ec03f */
[----:B------:R-:W-:Y:S01]  /*1f10*/  FADD.FTZ R32, R32, R32 ;  /* 0x0000002020207221 */ /* 0x000fe20000010000 */
[----:B------:R-:W-:Y:S01]  /*1f20*/  ULOP3.LUT UR41, UR41, 0xfffffe, URZ, 0xc0, !UPT ;  /* 0x00fffffe29297892 */ /* 0x000fe2000f8ec03f */
[----:B------:R-:W-:Y:S01]  /*1f30*/  FADD.FTZ R31, R31, R31 ;  /* 0x0000001f1f1f7221 */ /* 0x000fe20000010000 */
        /* <DEDUP_REMOVED lines=13> */
[----:B------:R-:W-:-:S02]  /*2010*/  MOV R84, RZ ;  /* 0x000000ff00547202 */ /* 0x000fc40000000f00 */
[----:B------:R-:W-:Y:S02]  /*2020*/  CS2R R82, SRZ ;  /* 0x0000000000527805 */ /* 0x000fe4000001ff00 */
[----:B------:R-:W-:Y:S02]  /*2030*/  CS2R R80, SRZ ;  /* 0x0000000000507805 */ /* 0x000fe4000001ff00 */
[----:B------:R-:W-:Y:S02]  /*2040*/  CS2R R58, SRZ ;  /* 0x00000000003a7805 */ /* 0x000fe4000001ff00 */
[----:B------:R-:W-:Y:S02]  /*2050*/  CS2R R56, SRZ ;  /* 0x0000000000387805 */ /* 0x000fe4000001ff00 */
[----:B------:R-:W-:Y:S02]  /*2060*/  CS2R R54, SRZ ;  /* 0x0000000000367805 */ /* 0x000fe4000001ff00 */
[----:B------:R-:W-:-:S02]  /*2070*/  CS2R R52, SRZ ;  /* 0x0000000000347805 */ /* 0x000fc4000001ff00 */
[----:B------:R-:W-:Y:S02]  /*2080*/  CS2R R50, SRZ ;  /* 0x0000000000327805 */ /* 0x000fe4000001ff00 */
[----:B------:R-:W-:Y:S01]  /*2090*/  MOV R49, RZ ;  /* 0x000000ff00317202 */ /* 0x000fe20000000f00 */
[----:B------:R-:W-:Y:S01]  /*20a0*/  FMUL.FTZ R17, R118, R17 ;  /* 0x0000001176117220 */ /* 0x000fe20000410000 */
        /* <DEDUP_REMOVED lines=15> */
[----:B------:R-:W-:-:S02]  /*21a0*/  UIADD3 UR51, UR48, -UR40, URZ ;  /* 0x8000002830337290 */ /* 0x000fc4000fffe03f */
[----:B------:R-:W-:Y:S01]  /*21b0*/  UIADD3 UR52, UR52, -UR41, URZ ;  /* 0x8000002934347290 */ /* 0x000fe2000fffe03f */
[----:B------:R-:W-:Y:S01]  /*21c0*/  UMOV UR7, URZ ;  /* 0x0000003f00077c82 */ /* 0x000fe20008000000 */
[----:B------:R-:W-:Y:S01]  /*21d0*/  ULDC UR49, c[0x0][0x224] ;  /* 0x0000890000317ab9 */ /* 0x000fe20000000800 */
[----:B------:R-:W-:Y:S01]  /*21e0*/  ULDC UR50, c[0x0][0x21c] ;  /* 0x0000870000327ab9 */ /* 0x000fe20000000800 */
[----:B------:R-:W-:Y:S01]  /*21f0*/  ULDC.64 UR26, c[0x0][0x2e0] ;  /* 0x0000b800001a7ab9 */ /* 0x000fe20000000a00 */
[----:B------:R-:W-:Y:S01]  /*2200*/  ULDC.64 UR28, c[0x0][0x270] ;  /* 0x00009c00001c7ab9 */ /* 0x000fe20000000a00 */
[----:B------:R-:W-:Y:S01]  /*2210*/  ULDC.64 UR30, c[0x0][0x268] ;  /* 0x00009a00001e7ab9 */ /* 0x000fe20000000a00 */
[----:B------:R-:W-:Y:S01]  /*2220*/  ULDC.64 UR32, c[0x0][0x2d8] ;  /* 0x0000b60000207ab9 */ /* 0x000fe20000000a00 */
[----:B------:R-:W-:Y:S01]  /*2230*/  ULDC.64 UR34, c[0x0][0x250] ;  /* 0x0000940000227ab9 */ /* 0x000fe20000000a00 */
[----:B------:R-:W-:Y:S01]  /*2240*/  ULDC.64 UR36, c[0x0][0x248] ;  /* 0x0000920000247ab9 */ /* 0x000fe20000000a00 */
[----:B------:R-:W-:Y:S01]  /*2250*/  ULDC.64 UR38, c[0x0][0x230] ;  /* 0x00008c0000267ab9 */ /* 0x000fe20000000a00 */
[----:B------:R-:W-:Y:S01]  /*2260*/  ULDC.64 UR40, c[0x0][0x2d0] ;  /* 0x0000b40000287ab9 */ /* 0x000fe20000000a00 */
[----:B------:R-:W-:-:S05]  /*2270*/  ULDC.64 UR42, c[0x0][0x238] ;  /* 0x00008e00002a7ab9 */ /* 0x000fca0000000a00 */
.L_x_32:
[----:B------:R-:W-:Y:S02]  /*2280*/  UIMAD UR46, UR9, UR38, URZ ;  /* 0x00000026092e72a4 */ /* 0x000fe4000f8e023f */
[----:B------:R-:W-:Y:S02]  /*2290*/  UIMAD.WIDE.U32 UR44, UR8, UR38, URZ ;  /* 0x00000026082c72a5 */ /* 0x000fe4000f8e003f */
[----:B------:R-:W-:Y:S02]  /*22a0*/  UIMAD UR46, UR8, UR39, UR46 ;  /* 0x00000027082e72a4 */ /* 0x000fe4000f8e022e */
[----:B------:R-:W-:Y:S02]  /*22b0*/  USHF.R.S32.HI UR53, URZ, 0x1f, UR7 ;  /* 0x0000001f3f357899 */ /* 0x000fe40008011407 */
[----:B------:R-:W-:Y:S02]  /*22c0*/  UIADD3 UR45, UR45, UR46, URZ ;  /* 0x0000002e2d2d7290 */ /* 0x000fe4000fffe03f */
[----:B------:R-:W-:-:S02]  /*22d0*/  UIMAD UR46, UR53, UR42, URZ ;  /* 0x0000002a352e72a4 */ /* 0x000fc4000f8e023f */
[----:B------:R-:W-:Y:S02]  /*22e0*/  UIMAD.WIDE.U32 UR44, UR7, UR42, UR44 ;  /* 0x0000002a072c72a5 */ /* 0x000fe4000f8e002c */
[----:B------:R-:W-:-:S04]  /*22f0*/  UIMAD UR46, UR7, UR43, UR46 ;  /* 0x0000002b072e72a4 */ /* 0x000fc8000f8e022e */
[----:B------:R-:W-:Y:S02]  /*2300*/  UIADD3 UR45, UR45, UR46, URZ ;  /* 0x0000002e2d2d7290 */ /* 0x000fe4000fffe03f */
[----:B------:R-:W-:-:S04]  /*2310*/  ULEA UR46, UP0, UR44, UR40, 0x3 ;  /* 0x000000282c2e7291 */ /* 0x000fc8000f80183f */
[----:B------:R-:W-:Y:S02]  /*2320*/  ULEA.HI.X UR44, UR44, UR41, UR45, 0x3, UP0 ;  /* 0x000000292c2c7291 */ /* 0x000fe400080f1c2d */
[----:B------:R-:W-:-:S04]  /*2330*/  MOV R64, UR46 ;  /* 0x0000002e00407c02 */ /* 0x000fc80008000f00 */
[----:B------:R-:W-:-:S06]  /*2340*/  MOV R65, UR44 ;  /* 0x0000002c00417c02 */ /* 0x000fcc0008000f00 */
[----:B------:R-:W2:Y:S01]  /*2350*/  LDG.E.64 R64, desc[UR18][R64.64] ;  /* 0x0000001240407981 */ /* 0x000ea2000c1e1b00 */
[----:B------:R-:W-:Y:S02]  /*2360*/  UIMAD UR54, UR9, UR36, URZ ;  /* 0x00000024093672a4 */ /* 0x000fe4000f8e023f */
[----:B------:R-:W-:Y:S02]  /*2370*/  UIMAD UR56, UR9, UR30, URZ ;  /* 0x0000001e093872a4 */ /* 0x000fe4000f8e023f */
[----:B------:R-:W-:Y:S02]  /*2380*/  UIMAD.WIDE.U32 UR46, UR8, UR36, URZ ;  /* 0x00000024082e72a5 */ /* 0x000fe4000f8e003f */
[----:B------:R-:W-:Y:S02]  /*2390*/  UIMAD.WIDE.U32 UR44, UR8, UR30, URZ ;  /* 0x0000001e082c72a5 */ /* 0x000fe4000f8e003f */
[----:B------:R-:W-:Y:S02]  /*23a0*/  UIMAD UR55, UR8, UR37, UR54 ;  /* 0x00000025083772a4 */ /* 0x000fe4000f8e0236 */
[----:B------:R-:W-:-:S02]  /*23b0*/  UIMAD UR56, UR8, UR31, UR56 ;  /* 0x0000001f083872a4 */ /* 0x000fc4000f8e0238 */
[----:B------:R-:W-:Y:S02]  /*23c0*/  UIMAD UR54, UR53, UR34, URZ ;  /* 0x00000022353672a4 */ /* 0x000fe4000f8e023f */
[----:B------:R-:W-:Y:S02]  /*23d0*/  UIMAD UR57, UR53, UR28, URZ ;  /* 0x0000001c353972a4 */ /* 0x000fe4000f8e023f */
[----:B------:R-:W-:Y:S02]  /*23e0*/  UIADD3 UR47, UR47, UR55, URZ ;  /* 0x000000372f2f7290 */ /* 0x000fe4000fffe03f */
[----:B------:R-:W-:Y:S02]  /*23f0*/  UIADD3 UR45, UR45, UR56, URZ ;  /* 0x000000382d2d7290 */ /* 0x000fe4000fffe03f */
[----:B------:R-:W-:Y:S02]  /*2400*/  UIMAD UR53, UR7, UR35, UR54 ;  /* 0x00000023073572a4 */ /* 0x000fe4000f8e0236 */
[----:B------:R-:W-:-:S02]  /*2410*/  UIMAD UR54, UR7, UR29, UR57 ;  /* 0x0000001d073672a4 */ /* 0x000fc4000f8e0239 */
[----:B------:R-:W-:Y:S02]  /*2420*/  UIMAD.WIDE.U32 UR46, UR7, UR34, UR46 ;  /* 0x00000022072e72a5 */ /* 0x000fe4000f8e002e */
[----:B------:R-:W-:Y:S02]  /*2430*/  UIMAD.WIDE.U32 UR44, UR7, UR28, UR44 ;  /* 0x0000001c072c72a5 */ /* 0x000fe4000f8e002c */
[----:B------:R-:W-:Y:S02]  /*2440*/  UIADD3 UR53, UR47, UR53, URZ ;  /* 0x000000352f357290 */ /* 0x000fe4000fffe03f */
[----:B------:R-:W-:Y:S02]  /*2450*/  UIADD3 UR54, UR45, UR54, URZ ;  /* 0x000000362d367290 */ /* 0x000fe4000fffe03f */
[----:B------:R-:W-:Y:S02]  /*2460*/  ULEA UR47, UP0, UR46, UR32, 0x3 ;  /* 0x000000202e2f7291 */ /* 0x000fe4000f80183f */
[----:B------:R-:W-:-:S02]  /*2470*/  ULEA UR45, UP1, UR44, UR26, 0x3 ;  /* 0x0000001a2c2d7291 */ /* 0x000fc4000f82183f */
[----:B------:R-:W-:Y:S02]  /*2480*/  ULEA.HI.X UR46, UR46, UR33, UR53, 0x3, UP0 ;  /* 0x000000212e2e7291 */ /* 0x000fe400080f1c35 */
[----:B------:R-:W-:Y:S01]  /*2490*/  ULEA.HI.X UR44, UR44, UR27, UR54, 0x3, UP1 ;  /* 0x0000001b2c2c7291 */ /* 0x000fe200088f1c36 */
[----:B01----:R-:W-:Y:S02]  /*24a0*/  MOV R60, UR47 ;  /* 0x0000002f003c7c02 */ /* 0x003fe40008000f00 */
[----:B------:R-:W-:Y:S02]  /*24b0*/  MOV R62, UR45 ;  /* 0x0000002d003e7c02 */ /* 0x000fe40008000f00 */
[----:B------:R-:W-:Y:S02]  /*24c0*/  MOV R61, UR46 ;  /* 0x0000002e003d7c02 */ /* 0x000fe40008000f00 */
[----:B------:R-:W-:-:S04]  /*24d0*/  MOV R63, UR44 ;  /* 0x0000002c003f7c02 */ /* 0x000fc80008000f00 */
[----:B------:R-:W3:Y:S04]  /*24e0*/  LDG.E.64 R60, desc[UR18][R60.64] ;  /* 0x000000123c3c7981 */ /* 0x000ee8000c1e1b00 */
[----:B------:R-:W3:Y:S01]  /*24f0*/  LDG.E.64 R62, desc[UR18][R62.64] ;  /* 0x000000123e3e7981 */ /* 0x000ee2000c1e1b00 */
        /* <DEDUP_REMOVED lines=9> */
[----:B------:R-:W-:Y:S01]  /*2590*/  LOP3.LUT P0, RZ, R122, 0x1f, RZ, 0xc0, !PT ;  /* 0x0000001f7aff7812 */ /* 0x000fe2000780c0ff */
[----:B------:R-:W-:Y:S01]  /*25a0*/  FADD.FTZ R107, R91, UR5 ;  /* 0x000000055b6b7e21 */ /* 0x000fe20008010000 */
[----:B------:R-:W-:Y:S01]  /*25b0*/  FADD.FTZ R123, R90, UR5 ;  /* 0x000000055a7b7e21 */ /* 0x000fe20008010000 */
[----:B------:R-:W-:Y:S01]  /*25c0*/  ISETP.NE.AND P1, PT, R122, RZ, PT ;  /* 0x000000ff7a00720c */ /* 0x000fe20003f25270 */
[----:B------:R-:W-:Y:S01]  /*25d0*/  HFMA2.MMA R73, -RZ, RZ, 0, 0 ;  /* 0x00000000ff497435 */ /* 0x000fe200000001ff */
[----:B------:R-:W-:Y:S01]  /*25e0*/  FADD.FTZ R169, R89, UR5 ;  /* 0x0000000559a97e21 */ /* 0x000fe20008010000 */
[----:B------:R-:W-:Y:S01]  /*25f0*/  FADD.FTZ R161, R85, UR5 ;  /* 0x0000000555a17e21 */ /* 0x000fe20008010000 */
[----:B------:R-:W-:Y:S01]  /*2600*/  FADD.FTZ R167, R88, UR5 ;  /* 0x0000000558a77e21 */ /* 0x000fe20008010000 */
[----:B------:R-:W-:Y:S01]  /*2610*/  FADD.FTZ R165, R87, UR5 ;  /* 0x0000000557a57e21 */ /* 0x000fe20008010000 */
[----:B------:R-:W-:Y:S01]  /*2620*/  FADD.FTZ R163, R86, UR5 ;  /* 0x0000000556a37e21 */ /* 0x000fe20008010000 */
[----:B--2---:R-:W-:-:S02]  /*2630*/  R2UR UR46, R65 ;  /* 0x00000000412e72ca */ /* 0x004fc400000e0000 */
[----:B------:R-:W-:-:S11]  /*2640*/  R2UR UR47, R64 ;  /* 0x00000000402f72ca */ /* 0x000fd600000e0000 */
[----:B------:R-:W-:Y:S01]  /*2650*/  FMUL.FTZ R66, R158, UR46 ;  /* 0x0000002e9e427c20 */ /* 0x000fe20008410000 */
[----:B------:R-:W-:Y:S01]  /*2660*/  FMUL.FTZ R65, R159, UR46 ;  /* 0x0000002e9f417c20 */ /* 0x000fe20008410000 */
[----:B------:R-:W-:Y:S02]  /*2670*/  FMUL.FTZ R64, R107, UR46 ;  /* 0x0000002e6b407c20 */ /* 0x000fe40008410000 */
[----:B------:R-:W-:Y:S01]  /*2680*/  FMUL.RZ R68, R66, 0.15915493667125701904 ;  /* 0x3e22f98342447820 */ /* 0x000fe2000040c000 */
[----:B------:R-:W-:Y:S01]  /*2690*/  FMUL.FTZ R66, R157, UR46 ;  /* 0x0000002e9d427c20 */ /* 0x000fe20008410000 */
[----:B------:R-:W-:Y:S01]  /*26a0*/  FMUL.RZ R67, R65, 0.15915493667125701904 ;  /* 0x3e22f98341437820 */ /* 0x000fe2000040c000 */
[----:B------:R-:W-:Y:S01]  /*26b0*/  FMUL.RZ R72, R64, 0.15915493667125701904 ;  /* 0x3e22f98340487820 */ /* 0x000fe2000040c000 */
[----:B------:R-:W-:Y:S01]  /*26c0*/  MUFU.SIN R154, R68 ;  /* 0x00000044009a7308 */ /* 0x000fe20000000400 */
[----:B------:R-:W-:Y:S01]  /*26d0*/  FMUL.RZ R71, R66, 0.15915493667125701904 ;  /* 0x3e22f98342477820 */ /* 0x000fe2000040c000 */
[----:B------:R-:W-:-:S06]  /*26e0*/  FMUL.FTZ R66, R156, UR46 ;  /* 0x0000002e9c427c20 */ /* 0x000fcc0008410000 */
[----:B------:R-:W-:Y:S08]  /*26f0*/  MUFU.SIN R127, R67 ;  /* 0x00000043007f7308 */ /* 0x000ff00000000400 */
[----:B------:R0:W-:Y:S08]  /*2700*/  MUFU.COS R65, R67 ;  /* 0x0000004300417308 */ /* 0x0001f00000000000 */
[----:B------:R1:W-:Y:S01]  /*2710*/  MUFU.COS R70, R68 ;  /* 0x0000004400467308 */ /* 0x0003e20000000000 */
[----:B0-----:R-:W-:Y:S01]  /*2720*/  FMUL.RZ R67, R66, 0.15915493667125701904 ;  /* 0x3e22f98342437820 */ /* 0x001fe2000040c000 */
[----:B------:R-:W-:-:S06]  /*2730*/  FMUL.FTZ R66, R155, UR46 ;  /* 0x0000002e9b427c20 */ /* 0x000fcc0008410000 */
[----:B------:R-:W-:Y:S01]  /*2740*/  MUFU.SIN R151, R71 ;  /* 0x0000004700977308 */ /* 0x000fe20000000400 */
[----:B-1----:R-:W-:Y:S01]  /*2750*/  FMUL.RZ R68, R66, 0.15915493667125701904 ;  /* 0x3e22f98342447820 */ /* 0x002fe2000040c000 */
[----:B------:R-:W-:-:S06]  /*2760*/  FMUL.FTZ R66, R175, UR46 ;  /* 0x0000002eaf427c20 */ /* 0x000fcc0008410000 */
[----:B------:R0:W-:Y:S08]  /*2770*/  MUFU.COS R69, R71 ;  /* 0x0000004700457308 */ /* 0x0001f00000000000 */
[----:B------:R-:W-:Y:S01]  /*2780*/  MUFU.SIN R149, R67 ;  /* 0x0000004300957308 */ /* 0x000fe20000000400 */
[----:B0-----:R-:W-:Y:S01]  /*2790*/  FMUL.RZ R71, R66, 0.15915493667125701904 ;  /* 0x3e22f98342477820 */ /* 0x001fe2000040c000 */
        /* <DEDUP_REMOVED lines=12> */
[----:B------:R-:W-:-:S04]  /*2860*/  MOV R66, UR48 ;  /* 0x0000003000427c02 */ /* 0x000fc80008000f00 */
[----:B------:R-:W-:Y:S02]  /*2870*/  ISETP.LT.OR P2, PT, R66, 0x2, P0 ;  /* 0x000000024200780c */ /* 0x000fe40000741670 */
[----:B------:R-:W-:Y:S01]  /*2880*/  MOV R66, UR47 ;  /* 0x0000002f00427c02 */ /* 0x000fe20008000f00 */
[----:B------:R0:W-:Y:S04]  /*2890*/  MUFU.COS R144, R67 ;  /* 0x0000004300907308 */ /* 0x0001e80000000000 */
[----:B------:R-:W-:-:S04]  /*28a0*/  FMUL.FTZ R66, R66, 1.4426950216293334961 ;  /* 0x3fb8aa3b42427820 */ /* 0x000fc80000410000 */
[----:B------:R-:W-:Y:S01]  /*28b0*/  FMUL.FTZ R64, R159, R66 ;  /* 0x000000429f407220 */ /* 0x000fe20000410000 */
[----:B------:R-:W-:Y:S01]  /*28c0*/  MUFU.SIN R137, R72 ;  /* 0x0000004800897308 */ /* 0x000fe20000000400 */
[----:B0-----:R-:W-:Y:S01]  /*28d0*/  FMUL.FTZ R67, R123, UR46 ;  /* 0x0000002e7b437c20 */ /* 0x001fe20008410000 */
[----:B------:R-:W0:Y:S03]  /*28e0*/  @!P2 LDC R76, c[0x0][0x21c] ;  /* 0x00008700ff4cab82 */ /* 0x000e260000000800 */
[----:B------:R-:W-:Y:S01]  /*28f0*/  FMUL.RZ R74, R67, 0.15915493667125701904 ;  /* 0x3e22f983434a7820 */ /* 0x000fe2000040c000 */
[----:B------:R-:W-:Y:S02]  /*2900*/  MOV R67, UR52 ;  /* 0x0000003400437c02 */ /* 0x000fe40008000f00 */
[----:B------:R-:W1:Y:S08]  /*2910*/  MUFU.EX2 R64, R64 ;  /* 0x0000004000407308 */ /* 0x000e700000000800 */
[----:B------:R2:W-:Y:S08]  /*2920*/  MUFU.COS R138, R72 ;  /* 0x00000048008a7308 */ /* 0x0005f00000000000 */
[----:B------:R-:W-:Y:S01]  /*2930*/  MUFU.SIN R141, R68 ;  /* 0x00000044008d7308 */ /* 0x000fe20000000400 */
[----:B--2---:R-:W-:Y:S01]  /*2940*/  HFMA2.MMA R72, -RZ, RZ, 0, 1.52587890625e-05 ;  /* 0x00000100ff487435 */ /* 0x004fe200000001ff */
[C---:B-1----:R-:W-:Y:S01]  /*2950*/  FMUL.FTZ R126, R64.reuse, R65 ;  /* 0x00000041407e7220 */ /* 0x042fe20000410000 */
[----:B------:R-:W-:Y:S01]  /*2960*/  FMUL.FTZ R127, R64, R127 ;  /* 0x0000007f407f7220 */ /* 0x000fe20000410000 */
[----:B------:R-:W-:-:S04]  /*2970*/  MOV R64, 0x10 ;  /* 0x0000001000407802 */ /* 0x000fc80000000f00 */
[----:B------:R1:W-:Y:S08]  /*2980*/  MUFU.COS R142, R68 ;  /* 0x00000044008e7308 */ /* 0x0003f00000000000 */
[----:B------:R-:W-:Y:S01]  /*2990*/  MUFU.SIN R139, R71 ;  /* 0x00000047008b7308 */ /* 0x000fe20000000400 */
[----:B-1----:R-:W-:Y:S01]  /*29a0*/  IADD3 R68, R122, 0x200, RZ ;  /* 0x000002007a447810 */ /* 0x002fe20007ffe0ff */
[----:B------:R-:W-:Y:S01]  /*29b0*/  @!P1 IMAD R68, R67, R72, UR7 ;  /* 0x0000000743449e24 */ /* 0x000fe2000f8e0248 */
[----:B------:R-:W-:Y:S01]  /*29c0*/  MOV R72, 0x3f800000 ;  /* 0x3f80000000487802 */ /* 0x000fe20000000f00 */
[----:B------:R-:W-:-:S03]  /*29d0*/  FMUL.FTZ R67, R169, UR46 ;  /* 0x0000002ea9437c20 */ /* 0x000fc60008410000 */
[----:B------:R-:W-:Y:S01]  /*29e0*/  LEA R68, R68, R121, 0x3 ;  /* 0x0000007944447211 */ /* 0x000fe200078e18ff */
[----:B------:R1:W-:Y:S04]  /*29f0*/  MUFU.COS R140, R71 ;  /* 0x00000047008c7308 */ /* 0x0003e80000000000 */
[----:B------:R2:W-:Y:S04]  /*2a00*/  STS.64 [R68+0x3590], R126 ;  /* 0x0035907e44007388 */ /* 0x0005e80000000a00 */
[----:B------:R-:W-:Y:S01]  /*2a10*/  MUFU.SIN R135, R74 ;  /* 0x0000004a00877308 */ /* 0x000fe20000000400 */
[----:B-1----:R-:W-:-:S04]  /*2a20*/  MOV R71, UR48 ;  /* 0x0000003000477c02 */ /* 0x002fc80008000f00 */
[----:B------:R-:W-:-:S03]  /*2a30*/  @!P2 IADD3 R71, R71, -0x2, RZ ;  /* 0xfffffffe4747a810 */ /* 0x000fc60007ffe0ff */
[----:B------:R1:W-:Y:S02]  /*2a40*/  MUFU.COS R136, R74 ;  /* 0x0000004a00887308 */ /* 0x0003e40000000000 */
[----:B0-----:R-:W-:Y:S02]  /*2a50*/  @!P2 IMAD R71, R71, R76, UR7 ;  /* 0x000000074747ae24 */ /* 0x001fe4000f8e024c */
[----:B------:R-:W-:Y:S01]  /*2a60*/  FMUL.RZ R76, R67, 0.15915493667125701904 ;  /* 0x3e22f983434c7820 */ /* 0x000fe2000040c000 */
[----:B------:R-:W-:Y:S01]  /*2a70*/  FMUL.FTZ R67, R167, UR46 ;  /* 0x0000002ea7437c20 */ /* 0x000fe20008410000 */
[----:B------:R-:W-:Y:S01]  /*2a80*/  @!P2 IMAD.WIDE R64, R71, R64, UR20 ;  /* 0x000000144740ae25 */ /* 0x000fe2000f8e0240 */
[----:B-1----:R-:W-:Y:S01]  /*2a90*/  CS2R R74, SRZ ;  /* 0x00000000004a7805 */ /* 0x002fe2000001ff00 */
[----:B------:R-:W-:Y:S02]  /*2aa0*/  BAR.SYNC.DEFER_BLOCKING 0x0 ;  /* 0x0000000000007b1d */ /* 0x000fe40000010000 */
[----:B------:R-:W-:Y:S01]  /*2ab0*/  FMUL.RZ R71, R67, 0.15915493667125701904 ;  /* 0x3e22f98343477820 */ /* 0x000fe2000040c000 */
[----:B------:R-:W-:-:S04]  /*2ac0*/  FMUL.FTZ R67, R165, UR46 ;  /* 0x0000002ea5437c20 */ /* 0x000fc80008410000 */
[----:B------:R-:W-:Y:S01]  /*2ad0*/  FMUL.RZ R77, R67, 0.15915493667125701904 ;  /* 0x3e22f983434d7820 */ /* 0x000fe2000040c000 */
[----:B------:R-:W-:Y:S01]  /*2ae0*/  FMUL.FTZ R67, R163, UR46 ;  /* 0x0000002ea3437c20 */ /* 0x000fe20008410000 */
[----:B------:R-:W-:Y:S08]  /*2af0*/  MUFU.SIN R133, R76 ;  /* 0x0000004c00857308 */ /* 0x000ff00000000400 */
[----:B------:R0:W-:Y:S01]  /*2b00*/  MUFU.COS R134, R76 ;  /* 0x0000004c00867308 */ /* 0x0001e20000000000 */
[----:B------:R1:W5:Y:S01]  /*2b10*/  @!P2 LDG.E.128 R72, desc[UR18][R64.64] ;  /* 0x000000124048a981 */ /* 0x000362000c1e1d00 */
[----:B------:R-:W-:Y:S01]  /*2b20*/  FMUL.RZ R78, R67, 0.15915493667125701904 ;  /* 0x3e22f983434e7820 */ /* 0x000fe2000040c000 */
[----:B------:R-:W-:-:S05]  /*2b30*/  FMUL.FTZ R67, R156, R66 ;  /* 0x000000429c437220 */ /* 0x000fca0000410000 */
[----:B------:R-:W-:Y:S01]  /*2b40*/  MUFU.SIN R131, R71 ;  /* 0x0000004700837308 */ /* 0x000fe20000000400 */
[-C--:B0-----:R-:W-:Y:S01]  /*2b50*/  FMUL.FTZ R76, R155, R66.reuse ;  /* 0x000000429b4c7220 */ /* 0x081fe20000410000 */
[-C--:B------:R-:W-:Y:S01]  /*2b60*/  FMUL.FTZ R123, R123, R66.reuse ;  /* 0x000000427b7b7220 */ /* 0x080fe20000410000 */
[-C--:B------:R-:W-:Y:S01]  /*2b70*/  FMUL.FTZ R79, R79, R66.reuse ;  /* 0x000000424f4f7220 */ /* 0x080fe20000410000 */
[-C--:B------:R-:W-:Y:S01]  /*2b80*/  FMUL.FTZ R106, R171, R66.reuse ;  /* 0x00000042ab6a7220 */ /* 0x080fe20000410000 */
[-C--:B------:R-:W-:Y:S01]  /*2b90*/  FMUL.FTZ R107, R107, R66.reuse ;  /* 0x000000426b6b7220 */ /* 0x080fe20000410000 */
[----:B------:R-:W-:Y:S01]  /*2ba0*/  ISETP.NE.AND P2, PT, R122, 0x7f, PT ;  /* 0x0000007f7a00780c */ /* 0x000fe20003f45270 */
[----:B-1----:R-:W-:Y:S01]  /*2bb0*/  FMUL.FTZ R64, R161, UR46 ;  /* 0x0000002ea1407c20 */ /* 0x002fe20008410000 */
[-C--:B------:R-:W-:Y:S01]  /*2bc0*/  FMUL.FTZ R65, R157, R66.reuse ;  /* 0x000000429d417220 */ /* 0x080fe20000410000 */
[----:B------:R-:W-:Y:S01]  /*2bd0*/  MUFU.COS R132, R71 ;  /* 0x0000004700847308 */ /* 0x000fe20000000000 */
[----:B------:R-:W-:Y:S01]  /*2be0*/  BSSY B0, `(.L_x_2) ;  /* 0x00000e4000007945 */ /* 0x000fe20003800000 */
[----:B------:R-:W-:Y:S01]  /*2bf0*/  FMUL.RZ R160, R64, 0.15915493667125701904 ;  /* 0x3e22f98340a07820 */ /* 0x000fe2000040c000 */
[----:B------:R-:W-:-:S05]  /*2c00*/  FMUL.FTZ R64, R158, R66 ;  /* 0x000000429e407220 */ /* 0x000fca0000410000 */
[----:B------:R3:W0:Y:S08]  /*2c10*/  MUFU.EX2 R153, R64 ;  /* 0x0000004000997308 */ /* 0x0006300000000800 */
[----:B--2---:R1:W2:Y:S01]  /*2c20*/  MUFU.EX2 R68, R65 ;  /* 0x0000004100447308 */ /* 0x0042a20000000800 */
[----:B---3--:R-:W-:-:S07]  /*2c30*/  FMUL.FTZ R64, R61, R62 ;  /* 0x0000003e3d407220 */ /* 0x008fce0000410000 */
[----:B------:R3:W4:Y:S01]  /*2c40*/  MUFU.EX2 R71, R67 ;  /* 0x0000004300477308 */ /* 0x0007220000000800 */
[C---:B0-----:R-:W-:Y:S01]  /*2c50*/  FMUL.FTZ R154, R153.reuse, R154 ;  /* 0x0000009a999a7220 */ /* 0x041fe20000410000 */
[----:B------:R-:W-:Y:S01]  /*2c60*/  FMUL.FTZ R153, R153, R70 ;  /* 0x0000004699997220 */ /* 0x000fe20000410000 */
[----:B-1----:R-:W-:Y:S01]  /*2c70*/  FFMA.FTZ R65, R60, R63, R64 ;  /* 0x0000003f3c417223 */ /* 0x002fe20000010040 */
[----:B------:R-:W-:Y:S01]  /*2c80*/  FMUL.FTZ R64, R163, R66 ;  /* 0x00000042a3407220 */ /* 0x000fe20000410000 */
[----:B------:R-:W-:-:S03]  /*2c90*/  FMUL.FTZ R70, RZ, R154 ;  /* 0x0000009aff467220 */ /* 0x000fc60000410000 */
[----:B------:R-:W0:Y:S01]  /*2ca0*/  MUFU.EX2 R76, R76 ;  /* 0x0000004c004c7308 */ /* 0x000e220000000800 */
[----:B---3--:R-:W-:Y:S01]  /*2cb0*/  FMUL.FTZ R67, R61, R63 ;  /* 0x0000003f3d437220 */ /* 0x008fe20000410000 */
[C---:B--2---:R-:W-:Y:S01]  /*2cc0*/  FMUL.FTZ R152, R68.reuse, R69 ;  /* 0x0000004544987220 */ /* 0x044fe20000410000 */
[C---:B------:R-:W-:Y:S01]  /*2cd0*/  FFMA.FTZ R69, R17.reuse, R153, -R70 ;  /* 0x0000009911457223 */ /* 0x040fe20000010846 */
[----:B------:R-:W-:Y:S01]  /*2ce0*/  FMUL.FTZ R151, R68, R151 ;  /* 0x0000009744977220 */ /* 0x000fe20000410000 */
[----:B------:R-:W-:Y:S01]  /*2cf0*/  FFMA.FTZ R67, R60, R62, -R67 ;  /* 0x0000003e3c437223 */ /* 0x000fe20000010843 */
[----:B------:R-:W-:Y:S01]  /*2d00*/  FMUL.FTZ R60, R17, R154 ;  /* 0x0000009a113c7220 */ /* 0x000fe20000410000 */
[----:B------:R-:W-:Y:S01]  /*2d10*/  FADD.FTZ R69, R16, R69 ;  /* 0x0000004510457221 */ /* 0x000fe20000010000 */
[----:B------:R-:W-:Y:S01]  /*2d20*/  MUFU.SIN R129, R77 ;  /* 0x0000004d00817308 */ /* 0x000fe20000000400 */
[C---:B----4-:R-:W-:Y:S01]  /*2d30*/  FMUL.FTZ R150, R71.reuse, R150 ;  /* 0x0000009647967220 */ /* 0x050fe20000410000 */
[----:B------:R-:W-:Y:S01]  /*2d40*/  FFMA.FTZ R60, RZ, R153, R60 ;  /* 0x00000099ff3c7223 */ /* 0x000fe2000001003c */
[----:B------:R-:W-:Y:S01]  /*2d50*/  FMUL.FTZ R149, R71, R149 ;  /* 0x0000009547957220 */ /* 0x000fe20000410000 */
[----:B------:R-:W-:Y:S01]  /*2d60*/  FMUL.FTZ R71, R151, R69 ;  /* 0x0000004597477220 */ /* 0x000fe20000410000 */
[-C--:B------:R-:W-:Y:S01]  /*2d70*/  FMUL.FTZ R61, R169, R66.reuse ;  /* 0x00000042a93d7220 */ /* 0x080fe20000410000 */
[----:B------:R-:W-:Y:S01]  /*2d80*/  FADD.FTZ R60, RZ, R60 ;  /* 0x0000003cff3c7221 */ /* 0x000fe20000010000 */
[----:B------:R-:W-:Y:S01]  /*2d90*/  FMUL.FTZ R63, R165, R66 ;  /* 0x00000042a53f7220 */ /* 0x000fe20000410000 */
[----:B------:R1:W-:Y:S01]  /*2da0*/  MUFU.COS R130, R77 ;  /* 0x0000004d00827308 */ /* 0x0003e20000000000 */
[----:B0-----:R-:W-:Y:S01]  /*2db0*/  FMUL.FTZ R147, R76, R147 ;  /* 0x000000934c937220 */ /* 0x001fe20000410000 */
[-C--:B------:R-:W-:Y:S01]  /*2dc0*/  FMUL.FTZ R68, R151, R60.reuse ;  /* 0x0000003c97447220 */ /* 0x080fe20000410000 */
[----:B------:R-:W-:Y:S01]  /*2dd0*/  FFMA.FTZ R71, R152, R60, R71 ;  /* 0x0000003c98477223 */ /* 0x000fe20000010047 */
[----:B------:R-:W-:Y:S01]  /*2de0*/  FMUL.FTZ R148, R76, R148 ;  /* 0x000000944c947220 */ /* 0x000fe20000410000 */
[-C--:B------:R-:W-:Y:S01]  /*2df0*/  FMUL.FTZ R62, R167, R66.reuse ;  /* 0x00000042a73e7220 */ /* 0x080fe20000410000 */
[----:B------:R-:W-:Y:S01]  /*2e00*/  FFMA.FTZ R68, R152, R69, -R68 ;  /* 0x0000004598447223 */ /* 0x000fe20000010844 */
[----:B------:R-:W-:Y:S01]  /*2e10*/  FADD.FTZ R71, RZ, R71 ;  /* 0x00000047ff477221 */ /* 0x000fe20000010000 */
[----:B------:R-:W0:Y:S01]  /*2e20*/  MUFU.EX2 R61, R61 ;  /* 0x0000003d003d7308 */ /* 0x000e220000000800 */
[----:B-1----:R-:W-:Y:S01]  /*2e30*/  FMUL.FTZ R77, R175, R66 ;  /* 0x00000042af4d7220 */ /* 0x002fe20000410000 */
[----:B------:R-:W-:Y:S01]  /*2e40*/  FADD.FTZ R68, R15, R68 ;  /* 0x000000440f447221 */ /* 0x000fe20000010000 */
[----:B------:R-:W-:-:S03]  /*2e50*/  FMUL.FTZ R69, R149, R71 ;  /* 0x0000004795457220 */ /* 0x000fc60000410000 */
[-C--:B------:R-:W-:Y:S01]  /*2e60*/  FMUL.FTZ R60, R149, R68.reuse ;  /* 0x00000044953c7220 */ /* 0x080fe20000410000 */
[C---:B------:R-:W-:Y:S01]  /*2e70*/  FFMA.FTZ R69, R150.reuse, R68, -R69 ;  /* 0x0000004496457223 */ /* 0x040fe20000010845 */
[----:B------:R-:W1:Y:S02]  /*2e80*/  MUFU.EX2 R77, R77 ;  /* 0x0000004d004d7308 */ /* 0x000e640000000800 */
[----:B------:R-:W-:Y:S01]  /*2e90*/  FFMA.FTZ R60, R150, R71, R60 ;  /* 0x00000047963c7223 */ /* 0x000fe2000001003c */
[----:B------:R-:W-:-:S03]  /*2ea0*/  FADD.FTZ R68, R14, R69 ;  /* 0x000000450e447221 */ /* 0x000fc60000010000 */
[----:B------:R-:W-:Y:S01]  /*2eb0*/  FADD.FTZ R60, RZ, R60 ;  /* 0x0000003cff3c7221 */ /* 0x000fe20000010000 */
[----:B------:R-:W-:Y:S01]  /*2ec0*/  FMUL.FTZ R71, R147, R68 ;  /* 0x0000004493477220 */ /* 0x000fe20000410000 */
[----:B------:R-:W2:Y:S01]  /*2ed0*/  MUFU.EX2 R63, R63 ;  /* 0x0000003f003f7308 */ /* 0x000ea20000000800 */
[C---:B0-----:R-:W-:Y:S01]  /*2ee0*/  FMUL.FTZ R134, R61.reuse, R134 ;  /* 0x000000863d867220 */ /* 0x041fe20000410000 */
[----:B------:R-:W-:Y:S01]  /*2ef0*/  FMUL.FTZ R133, R61, R133 ;  /* 0x000000853d857220 */ /* 0x000fe20000410000 */
[-C--:B------:R-:W-:Y:S01]  /*2f00*/  FFMA.FTZ R70, R148, R60.reuse, R71 ;  /* 0x0000003c94467223 */ /* 0x080fe20000010047 */
[----:B------:R-:W-:-:S03]  /*2f10*/  FMUL.FTZ R71, R147, R60 ;  /* 0x0000003c93477220 */ /* 0x000fc60000410000 */
[----:B------:R-:W-:Y:S01]  /*2f20*/  FADD.FTZ R70, RZ, R70 ;  /* 0x00000046ff467221 */ /* 0x000fe20000010000 */
[----:B------:R-:W-:Y:S01]  /*2f30*/  MUFU.SIN R125, R78 ;  /* 0x0000004e007d7308 */ /* 0x000fe20000000400 */
[----:B------:R-:W-:Y:S01]  /*2f40*/  FFMA.FTZ R68, R148, R68, -R71 ;  /* 0x0000004494447223 */ /* 0x000fe20000010847 */
[C---:B-1----:R-:W-:Y:S01]  /*2f50*/  FMUL.FTZ R145, R77.reuse, R145 ;  /* 0x000000914d917220 */ /* 0x042fe20000410000 */
[----:B------:R-:W-:Y:S02]  /*2f60*/  FMUL.FTZ R146, R77, R146 ;  /* 0x000000924d927220 */ /* 0x000fe40000410000 */
[----:B------:R-:W-:Y:S01]  /*2f70*/  FADD.FTZ R68, R13, R68 ;  /* 0x000000440d447221 */ /* 0x000fe20000010000 */
[----:B------:R-:W-:Y:S02]  /*2f80*/  FMUL.FTZ R61, R145, R70 ;  /* 0x00000046913d7220 */ /* 0x000fe40000410000 */
[----:B------:R0:W-:Y:S01]  /*2f90*/  MUFU.COS R128, R78 ;  /* 0x0000004e00807308 */ /* 0x0001e20000000000 */
[C---:B--2---:R-:W-:Y:S01]  /*2fa0*/  FMUL.FTZ R130, R63.reuse, R130 ;  /* 0x000000823f827220 */ /* 0x044fe20000410000 */
[----:B------:R-:W-:Y:S01]  /*2fb0*/  FMUL.FTZ R129, R63, R129 ;  /* 0x000000813f817220 */ /* 0x000fe20000410000 */
[-C--:B------:R-:W-:Y:S01]  /*2fc0*/  FMUL.FTZ R63, R145, R68.reuse ;  /* 0x00000044913f7220 */ /* 0x080fe20000410000 */
[----:B------:R-:W-:-:S03]  /*2fd0*/  FFMA.FTZ R61, R146, R68, -R61 ;  /* 0x00000044923d7223 */ /* 0x000fc6000001083d */
[----:B------:R-:W-:Y:S01]  /*2fe0*/  FFMA.FTZ R63, R146, R70, R63 ;  /* 0x00000046923f7223 */ /* 0x000fe2000001003f */
[----:B------:R-:W1:Y:S01]  /*2ff0*/  MUFU.EX2 R62, R62 ;  /* 0x0000003e003e7308 */ /* 0x000e620000000800 */
[-C--:B0-----:R-:W-:Y:S01]  /*3000*/  FMUL.FTZ R78, R173, R66.reuse ;  /* 0x00000042ad4e7220 */ /* 0x081fe20000410000 */
[----:B------:R-:W-:Y:S01]  /*3010*/  FMUL.FTZ R66, R161, R66 ;  /* 0x00000042a1427220 */ /* 0x000fe20000410000 */
[----:B------:R-:W-:-:S05]  /*3020*/  FADD.FTZ R63, RZ, R63 ;  /* 0x0000003fff3f7221 */ /* 0x000fca0000010000 */
[----:B------:R-:W0:Y:S08]  /*3030*/  MUFU.EX2 R78, R78 ;  /* 0x0000004e004e7308 */ /* 0x000e300000000800 */
[----:B------:R-:W2:Y:S01]  /*3040*/  MUFU.EX2 R123, R123 ;  /* 0x0000007b007b7308 */ /* 0x000ea20000000800 */
[C---:B-1----:R-:W-:Y:S01]  /*3050*/  FMUL.FTZ R132, R62.reuse, R132 ;  /* 0x000000843e847220 */ /* 0x042fe20000410000 */
[----:B------:R-:W-:Y:S01]  /*3060*/  FMUL.FTZ R131, R62, R131 ;  /* 0x000000833e837220 */ /* 0x000fe20000410000 */
[----:B------:R-:W-:Y:S01]  /*3070*/  FADD.FTZ R62, R12, R61 ;  /* 0x0000003d0c3e7221 */ /* 0x000fe20000010000 */
[----:B------:R-:W-:-:S04]  /*3080*/  FMUL.FTZ R61, R127, R154 ;  /* 0x0000009a7f3d7220 */ /* 0x000fc80000410000 */
[----:B------:R-:W-:Y:S01]  /*3090*/  MUFU.EX2 R69, R66 ;  /* 0x0000004200457308 */ /* 0x000fe20000000800 */
[C---:B0-----:R-:W-:Y:S01]  /*30a0*/  FMUL.FTZ R143, R78.reuse, R143 ;  /* 0x0000008f4e8f7220 */ /* 0x041fe20000410000 */
[----:B------:R-:W-:Y:S01]  /*30b0*/  FMUL.FTZ R144, R78, R144 ;  /* 0x000000904e907220 */ /* 0x000fe20000410000 */
[----:B------:R-:W-:Y:S02]  /*30c0*/  FFMA.FTZ R61, R126, R153, -R61 ;  /* 0x000000997e3d7223 */ /* 0x000fe4000001083d */
[----:B------:R-:W-:-:S03]  /*30d0*/  FMUL.FTZ R71, R143, R62 ;  /* 0x0000003e8f477220 */ /* 0x000fc60000410000 */
[----:B------:R-:W0:Y:S01]  /*30e0*/  MUFU.SIN R60, R160 ;  /* 0x000000a0003c7308 */ /* 0x000e220000000400 */
[C---:B--2---:R-:W-:Y:S01]  /*30f0*/  FMUL.FTZ R136, R123.reuse, R136 ;  /* 0x000000887b887220 */ /* 0x044fe20000410000 */
[----:B------:R-:W-:Y:S01]  /*3100*/  FMUL.FTZ R135, R123, R135 ;  /* 0x000000877b877220 */ /* 0x000fe20000410000 */
[----:B------:R-:W-:-:S04]  /*3110*/  FFMA.FTZ R71, R144, R63, R71 ;  /* 0x0000003f90477223 */ /* 0x000fc80000010047 */
[----:B------:R-:W-:Y:S01]  /*3120*/  FADD.FTZ R71, RZ, R71 ;  /* 0x00000047ff477221 */ /* 0x000fe20000010000 */
[----:B------:R1:W2:Y:S08]  /*3130*/  MUFU.COS R124, R160 ;  /* 0x000000a0007c7308 */ /* 0x0002b00000000000 */
[----:B------:R-:W3:Y:S01]  /*3140*/  MUFU.EX2 R64, R64 ;  /* 0x0000004000407308 */ /* 0x000ee20000000800 */
[----:B0-----:R-:W-:Y:S01]  /*3150*/  FMUL.FTZ R123, R69, R60 ;  /* 0x0000003c457b7220 */ /* 0x001fe20000410000 */
[----:B------:R-:W-:Y:S01]  /*3160*/  FMUL.FTZ R60, R126, R154 ;  /* 0x0000009a7e3c7220 */ /* 0x000fe20000410000 */
[----:B-1----:R-:W-:-:S03]  /*3170*/  LEA.HI R160, R122, R122, RZ, 0x1e ;  /* 0x0000007a7aa07211 */ /* 0x002fc600078ff0ff */
[----:B------:R-:W-:Y:S01]  /*3180*/  FFMA.FTZ R60, R127, R153, R60 ;  /* 0x000000997f3c7223 */ /* 0x000fe2000001003c */
[----:B------:R-:W-:Y:S01]  /*3190*/  LEA R160, R160, R121, 0x4 ;  /* 0x00000079a0a07211 */ /* 0x000fe200078e20ff */
[----:B------:R-:W0:Y:S01]  /*31a0*/  MUFU.EX2 R79, R79 ;  /* 0x0000004f004f7308 */ /* 0x000e220000000800 */
[----:B--2---:R-:W-:Y:S01]  /*31b0*/  FMUL.FTZ R124, R69, R124 ;  /* 0x0000007c457c7220 */ /* 0x004fe20000410000 */
[----:B------:R-:W-:Y:S01]  /*31c0*/  FMUL.FTZ R69, R143, R63 ;  /* 0x0000003f8f457220 */ /* 0x000fe20000410000 */
[----:B------:R-:W-:-:S04]  /*31d0*/  FMUL.FTZ R63, R151, R61 ;  /* 0x0000003d973f7220 */ /* 0x000fc80000410000 */
[----:B------:R-:W-:Y:S01]  /*31e0*/  FFMA.FTZ R63, R152, R60, R63 ;  /* 0x0000003c983f7223 */ /* 0x000fe2000001003f */
[----:B------:R-:W1:Y:S01]  /*31f0*/  MUFU.EX2 R106, R106 ;  /* 0x0000006a006a7308 */ /* 0x000e620000000800 */
[C---:B---3--:R-:W-:Y:S01]  /*3200*/  FMUL.FTZ R128, R64.reuse, R128 ;  /* 0x0000008040807220 */ /* 0x048fe20000410000 */
[----:B------:R-:W-:Y:S01]  /*3210*/  FMUL.FTZ R125, R64, R125 ;  /* 0x0000007d407d7220 */ /* 0x000fe20000410000 */
[----:B------:R-:W-:Y:S01]  /*3220*/  FFMA.FTZ R64, R144, R62, -R69 ;  /* 0x0000003e90407223 */ /* 0x000fe20000010845 */
[----:B------:R-:W-:-:S03]  /*3230*/  FMUL.FTZ R62, R151, R60 ;  /* 0x0000003c973e7220 */ /* 0x000fc60000410000 */
[----:B------:R-:W-:Y:S01]  /*3240*/  FADD.FTZ R64, R11, R64 ;  /* 0x000000400b407221 */ /* 0x000fe20000010000 */
[----:B------:R-:W-:Y:S01]  /*3250*/  FFMA.FTZ R62, R152, R61, -R62 ;  /* 0x0000003d983e7223 */ /* 0x000fe2000001083e */
[C---:B0-----:R-:W-:Y:S01]  /*3260*/  FMUL.FTZ R141, R79.reuse, R141 ;  /* 0x0000008d4f8d7220 */ /* 0x041fe20000410000 */
[----:B------:R-:W-:Y:S01]  /*3270*/  FMUL.FTZ R142, R79, R142 ;  /* 0x0000008e4f8e7220 */ /* 0x000fe20000410000 */
[----:B------:R-:W0:Y:S01]  /*3280*/  MUFU.EX2 R107, R107 ;  /* 0x0000006b006b7308 */ /* 0x000e220000000800 */
[----:B------:R-:W-:Y:S01]  /*3290*/  FMUL.FTZ R61, R149, R63 ;  /* 0x0000003f953d7220 */ /* 0x000fe20000410000 */
[CC--:B------:R-:W-:Y:S01]  /*32a0*/  FMUL.FTZ R69, R141.reuse, R71.reuse ;  /* 0x000000478d457220 */ /* 0x0c0fe20000410000 */
[----:B------:R-:W-:Y:S01]  /*32b0*/  FMUL.FTZ R66, R141, R64 ;  /* 0x000000408d427220 */ /* 0x000fe20000410000 */
[-C--:B------:R-:W-:Y:S01]  /*32c0*/  FMUL.FTZ R60, R149, R62.reuse ;  /* 0x0000003e953c7220 */ /* 0x080fe20000410000 */
[----:B------:R-:W-:Y:S01]  /*32d0*/  FFMA.FTZ R61, R150, R62, -R61 ;  /* 0x0000003e963d7223 */ /* 0x000fe2000001083d */
[C---:B------:R-:W-:Y:S01]  /*32e0*/  FFMA.FTZ R69, R142.reuse, R64, -R69 ;  /* 0x000000408e457223 */ /* 0x040fe20000010845 */
[----:B------:R-:W-:Y:S01]  /*32f0*/  FFMA.FTZ R66, R142, R71, R66 ;  /* 0x000000478e427223 */ /* 0x000fe20000010042 */
[----:B------:R-:W-:Y:S01]  /*3300*/  FFMA.FTZ R60, R150, R63, R60 ;  /* 0x0000003f963c7223 */ /* 0x000fe2000001003c */
[----:B-1----:R-:W-:Y:S01]  /*3310*/  FMUL.FTZ R139, R106, R139 ;  /* 0x0000008b6a8b7220 */ /* 0x002fe20000410000 */
[----:B------:R-:W-:Y:S01]  /*3320*/  FADD.FTZ R69, R10, R69 ;  /* 0x000000450a457221 */ /* 0x000fe20000010000 */
[----:B------:R-:W-:Y:S01]  /*3330*/  FADD.FTZ R66, RZ, R66 ;  /* 0x00000042ff427221 */ /* 0x000fe20000010000 */
[C---:B------:R-:W-:Y:S01]  /*3340*/  FMUL.FTZ R63, R147.reuse, R61 ;  /* 0x0000003d933f7220 */ /* 0x040fe20000410000 */
[----:B------:R-:W-:Y:S01]  /*3350*/  FMUL.FTZ R62, R147, R60 ;  /* 0x0000003c933e7220 */ /* 0x000fe20000410000 */
[----:B------:R-:W-:Y:S01]  /*3360*/  FMUL.FTZ R140, R106, R140 ;  /* 0x0000008c6a8c7220 */ /* 0x000fe20000410000 */
[C---:B------:R-:W-:Y:S01]  /*3370*/  FMUL.FTZ R71, R139.reuse, R69 ;  /* 0x000000458b477220 */ /* 0x040fe20000410000 */
[----:B------:R-:W-:Y:S01]  /*3380*/  FMUL.FTZ R64, R139, R66 ;  /* 0x000000428b407220 */ /* 0x000fe20000410000 */
[C---:B------:R-:W-:Y:S01]  /*3390*/  FFMA.FTZ R63, R148.reuse, R60, R63 ;  /* 0x0000003c943f7223 */ /* 0x040fe2000001003f */
[----:B------:R-:W-:Y:S01]  /*33a0*/  FFMA.FTZ R62, R148, R61, -R62 ;  /* 0x0000003d943e7223 */ /* 0x000fe2000001083e */
[C---:B------:R-:W-:Y:S01]  /*33b0*/  FFMA.FTZ R71, R140.reuse, R66, R71 ;  /* 0x000000428c477223 */ /* 0x040fe20000010047 */
[----:B------:R-:W-:Y:S01]  /*33c0*/  FFMA.FTZ R64, R140, R69, -R64 ;  /* 0x000000458c407223 */ /* 0x000fe20000010840 */
[C---:B------:R-:W-:Y:S01]  /*33d0*/  FMUL.FTZ R61, R145.reuse, R63 ;  /* 0x0000003f913d7220 */ /* 0x040fe20000410000 */
[-C--:B------:R-:W-:Y:S01]  /*33e0*/  FMUL.FTZ R60, R145, R62.reuse ;  /* 0x0000003e913c7220 */ /* 0x080fe20000410000 */
[----:B0-----:R-:W-:Y:S01]  /*33f0*/  FMUL.FTZ R137, R107, R137 ;  /* 0x000000896b897220 */ /* 0x001fe20000410000 */
[----:B------:R-:W-:Y:S01]  /*3400*/  FADD.FTZ R71, RZ, R71 ;  /* 0x00000047ff477221 */ /* 0x000fe20000010000 */
[----:B------:R-:W-:Y:S01]  /*3410*/  FADD.FTZ R64, R9, R64 ;  /* 0x0000004009407221 */ /* 0x000fe20000010000 */
[C---:B------:R-:W-:Y:S01]  /*3420*/  FFMA.FTZ R61, R146.reuse, R62, -R61 ;  /* 0x0000003e923d7223 */ /* 0x040fe2000001083d */
[----:B------:R-:W-:Y:S01]  /*3430*/  FFMA.FTZ R60, R146, R63, R60 ;  /* 0x0000003f923c7223 */ /* 0x000fe2000001003c */
[----:B------:R-:W-:Y:S01]  /*3440*/  FMUL.FTZ R138, R107, R138 ;  /* 0x0000008a6b8a7220 */ /* 0x000fe20000410000 */
[C---:B------:R-:W-:Y:S01]  /*3450*/  FMUL.FTZ R69, R137.reuse, R71 ;  /* 0x0000004789457220 */ /* 0x040fe20000410000 */
[----:B------:R-:W-:Y:S01]  /*3460*/  FMUL.FTZ R66, R137, R64 ;  /* 0x0000004089427220 */ /* 0x000fe20000410000 */
[C---:B------:R-:W-:Y:S01]  /*3470*/  FMUL.FTZ R63, R143.reuse, R61 ;  /* 0x0000003d8f3f7220 */ /* 0x040fe20000410000 */
[----:B------:R-:W-:Y:S01]  /*3480*/  FMUL.FTZ R62, R143, R60 ;  /* 0x0000003c8f3e7220 */ /* 0x000fe20000410000 */
[C---:B------:R-:W-:Y:S01]  /*3490*/  FFMA.FTZ R69, R138.reuse, R64, -R69 ;  /* 0x000000408a457223 */ /* 0x040fe20000010845 */
[----:B------:R-:W-:Y:S01]  /*34a0*/  FFMA.FTZ R66, R138, R71, R66 ;  /* 0x000000478a427223 */ /* 0x000fe20000010042 */
[C---:B------:R-:W-:Y:S01]  /*34b0*/  FFMA.FTZ R63, R144.reuse, R60, R63 ;  /* 0x0000003c903f7223 */ /* 0x040fe2000001003f */
[----:B------:R-:W-:Y:S01]  /*34c0*/  FFMA.FTZ R62, R144, R61, -R62 ;  /* 0x0000003d903e7223 */ /* 0x000fe2000001083e */
[----:B------:R-:W-:Y:S01]  /*34d0*/  FADD.FTZ R69, R8, R69 ;  /* 0x0000004508457221 */ /* 0x000fe20000010000 */
[----:B------:R-:W-:Y:S01]  /*34e0*/  FADD.FTZ R66, RZ, R66 ;  /* 0x00000042ff427221 */ /* 0x000fe20000010000 */
        /* <DEDUP_REMOVED lines=8> */
[CC--:B------:R-:W-:Y:S01]  /*3570*/  FMUL.FTZ R63, R139.reuse, R61.reuse ;  /* 0x0000003d8b3f7220 */ /* 0x0c0fe20000410000 */
[-C--:B------:R-:W-:Y:S01]  /*3580*/  FMUL.FTZ R62, R139, R60.reuse ;  /* 0x0000003c8b3e7220 */ /* 0x080fe20000410000 */
[----:B------:R-:W-:Y:S01]  /*3590*/  FADD.FTZ R71, RZ, R71 ;  /* 0x00000047ff477221 */ /* 0x000fe20000010000 */
[----:B------:R-:W-:Y:S01]  /*35a0*/  FADD.FTZ R64, R7, R64 ;  /* 0x0000004007407221 */ /* 0x000fe20000010000 */
[C---:B------:R-:W-:Y:S01]  /*35b0*/  FFMA.FTZ R63, R140.reuse, R60, R63 ;  /* 0x0000003c8c3f7223 */ /* 0x040fe2000001003f */
[----:B------:R-:W-:Y:S01]  /*35c0*/  FFMA.FTZ R62, R140, R61, -R62 ;  /* 0x0000003d8c3e7223 */ /* 0x000fe2000001083e */
[C---:B------:R-:W-:Y:S01]  /*35d0*/  FMUL.FTZ R69, R133.reuse, R71 ;  /* 0x0000004785457220 */ /* 0x040fe20000410000 */
[----:B------:R-:W-:Y:S01]  /*35e0*/  FMUL.FTZ R66, R133, R64 ;  /* 0x0000004085427220 */ /* 0x000fe20000410000 */
[C---:B------:R-:W-:Y:S01]  /*35f0*/  FMUL.FTZ R61, R137.reuse, R63 ;  /* 0x0000003f893d7220 */ /* 0x040fe20000410000 */
[----:B------:R-:W-:Y:S01]  /*3600*/  FMUL.FTZ R60, R137, R62 ;  /* 0x0000003e893c7220 */ /* 0x000fe20000410000 */
[C---:B------:R-:W-:Y:S01]  /*3610*/  FFMA.FTZ R69, R134.reuse, R64, -R69 ;  /* 0x0000004086457223 */ /* 0x040fe20000010845 */
[----:B------:R-:W-:Y:S01]  /*3620*/  FFMA.FTZ R66, R134, R71, R66 ;  /* 0x0000004786427223 */ /* 0x000fe20000010042 */
[C---:B------:R-:W-:Y:S01]  /*3630*/  FFMA.FTZ R61, R138.reuse, R62, -R61 ;  /* 0x0000003e8a3d7223 */ /* 0x040fe2000001083d */
[----:B------:R-:W-:Y:S01]  /*3640*/  FFMA.FTZ R60, R138, R63, R60 ;  /* 0x0000003f8a3c7223 */ /* 0x000fe2000001003c */
[----:B------:R-:W-:Y:S01]  /*3650*/  FADD.FTZ R69, R6, R69 ;  /* 0x0000004506457221 */ /* 0x000fe20000010000 */
[----:B------:R-:W-:Y:S01]  /*3660*/  FADD.FTZ R66, RZ, R66 ;  /* 0x00000042ff427221 */ /* 0x000fe20000010000 */
[C---:B------:R-:W-:Y:S01]  /*3670*/  FMUL.FTZ R63, R135.reuse, R61 ;  /* 0x0000003d873f7220 */ /* 0x040fe20000410000 */
[----:B------:R-:W-:Y:S01]  /*3680*/  FMUL.FTZ R62, R135, R60 ;  /* 0x0000003c873e7220 */ /* 0x000fe20000410000 */
[C---:B------:R-:W-:Y:S01]  /*3690*/  FMUL.FTZ R71, R131.reuse, R69 ;  /* 0x0000004583477220 */ /* 0x040fe20000410000 */
[----:B------:R-:W-:Y:S01]  /*36a0*/  FMUL.FTZ R64, R131, R66 ;  /* 0x0000004283407220 */ /* 0x000fe20000410000 */
[----:B------:R-:W-:Y:S01]  /*36b0*/  @P2 LEA R106, R122, R121, 0x3 ;  /* 0x000000797a6a2211 */ /* 0x000fe200078e18ff */
[C---:B------:R-:W-:Y:S01]  /*36c0*/  FFMA.FTZ R63, R136.reuse, R60, R63 ;  /* 0x0000003c883f7223 */ /* 0x040fe2000001003f */
[----:B------:R-:W-:Y:S01]  /*36d0*/  FFMA.FTZ R62, R136, R61, -R62 ;  /* 0x0000003d883e7223 */ /* 0x000fe2000001083e */
[C---:B------:R-:W-:Y:S01]  /*36e0*/  FFMA.FTZ R71, R132.reuse, R66, R71 ;  /* 0x0000004284477223 */ /* 0x040fe20000010047 */
[----:B------:R-:W-:Y:S01]  /*36f0*/  FFMA.FTZ R64, R132, R69, -R64 ;  /* 0x0000004584407223 */ /* 0x000fe20000010840 */
[CC--:B------:R-:W-:Y:S01]  /*3700*/  FMUL.FTZ R61, R133.reuse, R63.reuse ;  /* 0x0000003f853d7220 */ /* 0x0c0fe20000410000 */
[-C--:B------:R-:W-:Y:S01]  /*3710*/  FMUL.FTZ R60, R133, R62.reuse ;  /* 0x0000003e853c7220 */ /* 0x080fe20000410000 */
[----:B------:R-:W-:Y:S01]  /*3720*/  FADD.FTZ R71, RZ, R71 ;  /* 0x00000047ff477221 */ /* 0x000fe20000010000 */
[----:B------:R-:W-:Y:S01]  /*3730*/  FADD.FTZ R64, R5, R64 ;  /* 0x0000004005407221 */ /* 0x000fe20000010000 */
[----:B------:R-:W0:Y:S01]  /*3740*/  @P2 LDS.64 R106, [R106+0x4598] ;  /* 0x004598006a6a2984 */ /* 0x000e220000000a00 */
[C---:B------:R-:W-:Y:S01]  /*3750*/  FFMA.FTZ R61, R134.reuse, R62, -R61 ;  /* 0x0000003e863d7223 */ /* 0x040fe2000001083d */
[----:B------:R-:W-:Y:S01]  /*3760*/  FFMA.FTZ R60, R134, R63, R60 ;  /* 0x0000003f863c7223 */ /* 0x000fe2000001003c */
        /* <DEDUP_REMOVED lines=13> */
[C---:B------:R-:W-:Y:S01]  /*3840*/  FMUL.FTZ R64, R125.reuse, R66 ;  /* 0x000000427d407220 */ /* 0x040fe20000410000 */
[C---:B------:R-:W-:Y:S01]  /*3850*/  FFMA.FTZ R61, R130.reuse, R62, -R61 ;  /* 0x0000003e823d7223 */ /* 0x040fe2000001083d */
[----:B------:R-:W-:Y:S01]  /*3860*/  FFMA.FTZ R60, R130, R63, R60 ;  /* 0x0000003f823c7223 */ /* 0x000fe2000001003c */
[C---:B------:R-:W-:Y:S01]  /*3870*/  FFMA.FTZ R71, R128.reuse, R66, R71 ;  /* 0x0000004280477223 */ /* 0x040fe20000010047 */
[C---:B------:R-:W-:Y:S01]  /*3880*/  FFMA.FTZ R64, R128.reuse, R69, -R64 ;  /* 0x0000004580407223 */ /* 0x040fe20000010840 */
[CC--:B------:R-:W-:Y:S01]  /*3890*/  FMUL.FTZ R69, R125.reuse, R61.reuse ;  /* 0x0000003d7d457220 */ /* 0x0c0fe20000410000 */
[-C--:B------:R-:W-:Y:S01]  /*38a0*/  FMUL.FTZ R63, R125, R60.reuse ;  /* 0x0000003c7d3f7220 */ /* 0x080fe20000410000 */
[----:B------:R-:W-:Y:S01]  /*38b0*/  FADD.FTZ R71, RZ, R71 ;  /* 0x00000047ff477221 */ /* 0x000fe20000010000 */
[----:B------:R-:W-:Y:S01]  /*38c0*/  FADD.FTZ R64, R3, R64 ;  /* 0x0000004003407221 */ /* 0x000fe20000010000 */
[C---:B------:R-:W-:Y:S01]  /*38d0*/  FFMA.FTZ R69, R128.reuse, R60, R69 ;  /* 0x0000003c80457223 */ /* 0x040fe20000010045 */
[----:B------:R-:W-:Y:S01]  /*38e0*/  FFMA.FTZ R63, R128, R61, -R63 ;  /* 0x0000003d803f7223 */ /* 0x000fe2000001083f */
[C---:B------:R-:W-:Y:S01]  /*38f0*/  FMUL.FTZ R77, R123.reuse, R71 ;  /* 0x000000477b4d7220 */ /* 0x040fe20000410000 */
[CC--:B------:R-:W-:Y:S01]  /*3900*/  FMUL.FTZ R66, R123.reuse, R64.reuse ;  /* 0x000000407b427220 */ /* 0x0c0fe20000410000 */
[C---:B------:R-:W-:Y:S01]  /*3910*/  FMUL.FTZ R60, R123.reuse, R69 ;  /* 0x000000457b3c7220 */ /* 0x040fe20000410000 */
[----:B------:R-:W-:Y:S01]  /*3920*/  FMUL.FTZ R62, R123, R63 ;  /* 0x0000003f7b3e7220 */ /* 0x000fe20000410000 */
[C---:B------:R-:W-:Y:S01]  /*3930*/  FFMA.FTZ R77, R124.reuse, R64, -R77 ;  /* 0x000000407c4d7223 */ /* 0x040fe2000001084d */
[C---:B------:R-:W-:Y:S01]  /*3940*/  FFMA.FTZ R66, R124.reuse, R71, R66 ;  /* 0x000000477c427223 */ /* 0x040fe20000010042 */
[C---:B------:R-:W-:Y:S01]  /*3950*/  FFMA.FTZ R60, R124.reuse, R63, -R60 ;  /* 0x0000003f7c3c7223 */ /* 0x040fe2000001083c */
[----:B------:R-:W-:Y:S01]  /*3960*/  FFMA.FTZ R61, R124, R69, R62 ;  /* 0x000000457c3d7223 */ /* 0x000fe2000001003e */
[----:B------:R-:W-:Y:S01]  /*3970*/  FADD.FTZ R62, R2, R77 ;  /* 0x0000004d023e7221 */ /* 0x000fe20000010000 */
[----:B------:R-:W-:Y:S01]  /*3980*/  FADD.FTZ R63, RZ, R66 ;  /* 0x00000042ff3f7221 */ /* 0x000fe20000010000 */
[----:B------:R-:W-:Y:S06]  /*3990*/  @P2 BRA `(.L_x_3) ;  /* 0x0000000000202947 */ /* 0x000fec0003800000 */
[----:B------:R-:W-:Y:S01]  /*39a0*/  UISETP.NE.AND UP0, UPT, UR48, UR49, UPT ;  /* 0x000000313000728c */ /* 0x000fe2000bf05270 */
[----:B0-----:R-:W-:Y:S02]  /*39b0*/  MOV R106, 0x3f800000 ;  /* 0x3f800000006a7802 */ /* 0x001fe40000000f00 */
[----:B------:R-:W-:-:S03]  /*39c0*/  MOV R107, RZ ;  /* 0x000000ff006b7202 */ /* 0x000fc60000000f00 */
[----:B------:R-:W-:-:S05]  /*39d0*/  PLOP3.LUT P2, PT, PT, PT, UP0, 0x80, 0x0 ;  /* 0x000000000000781c */ /* 0x000fca0003f4f008 */
[----:B------:R-:W-:-:S06]  /*39e0*/  @UP0 ULEA UR44, UR51, UR7, 0x8 ;  /* 0x00000007332c0291 */ /* 0x000fcc000f8e403f */
[----:B------:R-:W-:-:S04]  /*39f0*/  MOV R64, UR44 ;  /* 0x0000002c00407c02 */ /* 0x000fc80008000f00 */
[----:B------:R-:W-:-:S05]  /*3a00*/  @P2 LEA R64, R64, R121, 0x3 ;  /* 0x0000007940402211 */ /* 0x000fca00078e18ff */
[----:B------:R1:W2:Y:S02]  /*3a10*/  @P2 LDS.64 R106, [R64+0x3590] ;  /* 0x00359000406a2984 */ /* 0x0002a40000000a00 */
.L_x_3:
[----:B------:R-:W-:Y:S05]  /*3a20*/  BSYNC B0 ;  /* 0x0000000000007941 */ /* 0x000fea0003800000 */
.L_x_2:
[----:B------:R-:W-:Y:S01]  /*3a30*/  ISETP.GT.U32.AND P2, PT, R122, 0x1f, PT ;  /* 0x0000001f7a00780c */ /* 0x000fe20003f44070 */
[----:B------:R3:W-:Y:S01]  /*3a40*/  STS.128 [R160+0x2180], R60 ;  /* 0x0021803ca0007388 */ /* 0x0007e20000000c00 */
[-C--:B------:R-:W-:Y:S01]  /*3a50*/  FMUL.FTZ R161, R0, R67.reuse ;  /* 0x0000004300a17220 */ /* 0x080fe20000410000 */
        /* <DEDUP_REMOVED lines=14> */
[----:B------:R-:W-:Y:S01]  /*3b40*/  FMUL.FTZ R176, R18, R67 ;  /* 0x0000004312b07220 */ /* 0x000fe20000410000 */
        /* <DEDUP_REMOVED lines=16> */
[----:B------:R-:W-:Y:S06]  /*3c50*/  BAR.SYNC.DEFER_BLOCKING 0x0 ;  /* 0x0000000000007b1d */ /* 0x000fec0000010000 */
[----:B---3--:R-:W-:Y:S05]  /*3c60*/  @P2 BRA `(.L_x_4) ;  /* 0x0000000800cc2947 */ /* 0x008fea0003800000 */
[----:B------:R-:W-:Y:S01]  /*3c70*/  IMAD R203, R122, 0x50, R121 ;  /* 0x000000507acb7824 */ /* 0x000fe200078e0279 */
[----:B------:R-:W-:-:S04]  /*3c80*/  UMOV UR44, 0xffffffff ;  /* 0xffffffff002c7882 */ /* 0x000fc80000000000 */
[----:B------:R-:W-:Y:S04]  /*3c90*/  LDS.128 R68, [R203+0x2180] ;  /* 0x00218000cb447984 */ /* 0x000fe80000000c00 */
[----:B-1----:R-:W1:Y:S04]  /*3ca0*/  LDS.128 R64, [R203+0x2190] ;  /* 0x00219000cb407984 */ /* 0x002e680000000c00 */
[----:B------:R-:W3:Y:S04]  /*3cb0*/  LDS.128 R60, [R203+0x21a0] ;  /* 0x0021a000cb3c7984 */ /* 0x000ee80000000c00 */
[----:B------:R-:W4:Y:S01]  /*3cc0*/  LDS.128 R76, [R203+0x21b0] ;  /* 0x0021b000cb4c7984 */ /* 0x000f220000000c00 */
[-C--:B-1----:R-:W-:Y:S01]  /*3cd0*/  FMUL.FTZ R204, R70, R65.reuse ;  /* 0x0000004146cc7220 */ /* 0x082fe20000410000 */
[----:B------:R-:W-:-:S03]  /*3ce0*/  FMUL.FTZ R205, R71, R65 ;  /* 0x0000004147cd7220 */ /* 0x000fc60000410000 */
[-C--:B------:R-:W-:Y:S01]  /*3cf0*/  FFMA.FTZ R204, R71, R64.reuse, R204 ;  /* 0x0000004047cc7223 */ /* 0x080fe200000100cc */
[----:B------:R-:W-:-:S03]  /*3d00*/  FFMA.FTZ R205, R70, R64, -R205 ;  /* 0x0000004046cd7223 */ /* 0x000fc600000108cd */
[----:B------:R-:W-:Y:S01]  /*3d10*/  FADD.FTZ R207, R67, R204 ;  /* 0x000000cc43cf7221 */ /* 0x000fe20000010000 */
[----:B------:R-:W-:Y:S01]  /*3d20*/  FADD.FTZ R206, R66, R205 ;  /* 0x000000cd42ce7221 */ /* 0x000fe20000010000 */
[-C--:B------:R-:W-:Y:S01]  /*3d30*/  FMUL.FTZ R205, R69, R65.reuse ;  /* 0x0000004145cd7220 */ /* 0x080fe20000410000 */
[C---:B------:R-:W-:Y:S01]  /*3d40*/  FMUL.FTZ R204, R68.reuse, R65 ;  /* 0x0000004144cc7220 */ /* 0x040fe20000410000 */
[CC--:B---3--:R-:W-:Y:S01]  /*3d50*/  FMUL.FTZ R209, R61.reuse, R207.reuse ;  /* 0x000000cf3dd17220 */ /* 0x0c8fe20000410000 */
[----:B------:R-:W-:Y:S01]  /*3d60*/  FMUL.FTZ R208, R61, R206 ;  /* 0x000000ce3dd07220 */ /* 0x000fe20000410000 */
[-C--:B------:R-:W-:Y:S01]  /*3d70*/  FFMA.FTZ R205, R68, R64.reuse, -R205 ;  /* 0x0000004044cd7223 */ /* 0x080fe200000108cd */
[----:B------:R-:W-:Y:S01]  /*3d80*/  FFMA.FTZ R204, R69, R64, R204 ;  /* 0x0000004045cc7223 */ /* 0x000fe200000100cc */
[C---:B------:R-:W-:Y:S01]  /*3d90*/  FFMA.FTZ R209, R60.reuse, R206, -R209 ;  /* 0x000000ce3cd17223 */ /* 0x040fe200000108d1 */
[----:B------:R-:W-:Y:S01]  /*3da0*/  FFMA.FTZ R208, R60, R207, R208 ;  /* 0x000000cf3cd07223 */ /* 0x000fe200000100d0 */
[CC--:B------:R-:W-:Y:S01]  /*3db0*/  FMUL.FTZ R207, R61.reuse, R205.reuse ;  /* 0x000000cd3dcf7220 */ /* 0x0c0fe20000410000 */
[-C--:B------:R-:W-:Y:S01]  /*3dc0*/  FMUL.FTZ R206, R61, R204.reuse ;  /* 0x000000cc3dce7220 */ /* 0x080fe20000410000 */
[----:B------:R-:W-:Y:S01]  /*3dd0*/  FADD.FTZ R209, R62, R209 ;  /* 0x000000d13ed17221 */ /* 0x000fe20000010000 */
[----:B------:R-:W-:Y:S01]  /*3de0*/  FADD.FTZ R208, R63, R208 ;  /* 0x000000d03fd07221 */ /* 0x000fe20000010000 */
[C---:B------:R-:W-:Y:S01]  /*3df0*/  FFMA.FTZ R207, R60.reuse, R204, R207 ;  /* 0x000000cc3ccf7223 */ /* 0x040fe200000100cf */
[----:B------:R-:W-:Y:S01]  /*3e00*/  FFMA.FTZ R206, R60, R205, -R206 ;  /* 0x000000cd3cce7223 */ /* 0x000fe200000108ce */
[C---:B----4-:R-:W-:Y:S01]  /*3e10*/  FMUL.FTZ R211, R77.reuse, R209 ;  /* 0x000000d14dd37220 */ /* 0x050fe20000410000 */
[C---:B------:R-:W-:Y:S01]  /*3e20*/  FMUL.FTZ R204, R77.reuse, R208 ;  /* 0x000000d04dcc7220 */ /* 0x040fe20000410000 */
[C---:B------:R-:W-:Y:S01]  /*3e30*/  FMUL.FTZ R205, R77.reuse, R207 ;  /* 0x000000cf4dcd7220 */ /* 0x040fe20000410000 */
[----:B------:R-:W-:Y:S01]  /*3e40*/  FMUL.FTZ R210, R77, R206 ;  /* 0x000000ce4dd27220 */ /* 0x000fe20000410000 */
[C---:B------:R-:W-:Y:S01]  /*3e50*/  FFMA.FTZ R208, R76.reuse, R208, R211 ;  /* 0x000000d04cd07223 */ /* 0x040fe200000100d3 */
[C---:B------:R-:W-:Y:S01]  /*3e60*/  FFMA.FTZ R209, R76.reuse, R209, -R204 ;  /* 0x000000d14cd17223 */ /* 0x040fe200000108cc */
[C---:B------:R-:W-:Y:S01]  /*3e70*/  FFMA.FTZ R204, R76.reuse, R206, -R205 ;  /* 0x000000ce4ccc7223 */ /* 0x040fe200000108cd */
[----:B------:R-:W-:Y:S01]  /*3e80*/  FFMA.FTZ R210, R76, R207, R210 ;  /* 0x000000cf4cd27223 */ /* 0x000fe200000100d2 */
[----:B------:R-:W-:Y:S01]  /*3e90*/  FADD.FTZ R205, R79, R208 ;  /* 0x000000d04fcd7221 */ /* 0x000fe20000010000 */
[----:B------:R-:W-:Y:S01]  /*3ea0*/  FADD.FTZ R206, R78, R209 ;  /* 0x000000d14ece7221 */ /* 0x000fe20000010000 */
[----:B------:R-:W-:Y:S06]  /*3eb0*/  BRA.DIV UR44, `(.L_x_5) ;  /* 0x0000006a2c087947 */ /* 0x000fec000b800000 */
[----:B------:R-:W1:Y:S01]  /*3ec0*/  SHFL.UP PT, R209, R206, 0x1, RZ ;  /* 0x04200000ced17989 */ /* 0x000e6200000e00ff */
[----:B------:R-:W-:-:S03]  /*3ed0*/  ISETP.GE.AND P3, PT, R193, 0x1, PT ;  /* 0x00000001c100780c */ /* 0x000fc60003f66270 */
[----:B------:R-:W3:Y:S04]  /*3ee0*/  SHFL.UP PT, R211, R205, 0x1, RZ ;  /* 0x04200000cdd37989 */ /* 0x000ee800000e00ff */
[----:B------:R-:W4:Y:S04]  /*3ef0*/  SHFL.UP PT, R77, R204, 0x1, RZ ;  /* 0x04200000cc4d7989 */ /* 0x000f2800000e00ff */
[----:B------:R-:W0:Y:S01]  /*3f00*/  SHFL.UP PT, R207, R210, 0x1, RZ ;  /* 0x04200000d2cf7989 */ /* 0x000e2200000e00ff */
[C---:B-1----:R-:W-:Y:S01]  /*3f10*/  FMUL.FTZ R79, R210.reuse, R209 ;  /* 0x000000d1d24f7220 */ /* 0x042fe20000410000 */
[----:B---3--:R-:W-:-:S03]  /*3f20*/  FMUL.FTZ R76, R210, R211 ;  /* 0x000000d3d24c7220 */ /* 0x008fc60000410000 */
[----:B------:R-:W-:Y:S01]  /*3f30*/  FFMA.FTZ R208, R204, R211, R79 ;  /* 0x000000d3ccd07223 */ /* 0x000fe2000001004f */
[----:B----4-:R-:W-:Y:S01]  /*3f40*/  FMUL.FTZ R78, R210, R77 ;  /* 0x0000004dd24e7220 */ /* 0x010fe20000410000 */
[----:B------:R-:W-:Y:S02]  /*3f50*/  FFMA.FTZ R209, R204, R209, -R76 ;  /* 0x000000d1ccd17223 */ /* 0x000fe4000001084c */
[----:B------:R-:W-:Y:S01]  /*3f60*/  @P3 FADD.FTZ R205, R205, R208 ;  /* 0x000000d0cdcd3221 */ /* 0x000fe20000010000 */
[-C--:B0-----:R-:W-:Y:S01]  /*3f70*/  FMUL.FTZ R76, R210, R207.reuse ;  /* 0x000000cfd24c7220 */ /* 0x081fe20000410000 */
[----:B------:R-:W-:Y:S01]  /*3f80*/  FFMA.FTZ R207, R204, R207, R78 ;  /* 0x000000cfcccf7223 */ /* 0x000fe2000001004e */
[----:B------:R-:W-:Y:S02]  /*3f90*/  @P3 FADD.FTZ R206, R206, R209 ;  /* 0x000000d1cece3221 */ /* 0x000fe40000010000 */
[----:B------:R-:W0:Y:S01]  /*3fa0*/  SHFL.UP PT, R211, R205, 0x2, RZ ;  /* 0x04400000cdd37989 */ /* 0x000e2200000e00ff */
[----:B------:R-:W-:Y:S01]  /*3fb0*/  @P3 FFMA.FTZ R204, R204, R77, -R76 ;  /* 0x0000004dcccc3223 */ /* 0x000fe2000001084c */
[----:B------:R-:W-:-:S02]  /*3fc0*/  FSEL R210, R210, R207, !P3 ;  /* 0x000000cfd2d27208 */ /* 0x000fc40005800000 */
[----:B------:R-:W1:Y:S01]  /*3fd0*/  SHFL.UP PT, R209, R206, 0x2, RZ ;  /* 0x04400000ced17989 */ /* 0x000e6200000e00ff */
[----:B------:R-:W-:-:S03]  /*3fe0*/  ISETP.GE.AND P3, PT, R193, 0x2, PT ;  /* 0x00000002c100780c */ /* 0x000fc60003f66270 */
[----:B------:R-:W3:Y:S04]  /*3ff0*/  SHFL.UP PT, R77, R204, 0x2, RZ ;  /* 0x04400000cc4d7989 */ /* 0x000ee800000e00ff */
[----:B------:R-:W4:Y:S01]  /*4000*/  SHFL.UP PT, R207, R210, 0x2, RZ ;  /* 0x04400000d2cf7989 */ /* 0x000f2200000e00ff */
[C---:B0-----:R-:W-:Y:S01]  /*4010*/  FMUL.FTZ R79, R210.reuse, R211 ;  /* 0x000000d3d24f7220 */ /* 0x041fe20000410000 */
[----:B-1----:R-:W-:-:S03]  /*4020*/  FMUL.FTZ R78, R210, R209 ;  /* 0x000000d1d24e7220 */ /* 0x002fc60000410000 */
[----:B------:R-:W-:Y:S01]  /*4030*/  FFMA.FTZ R79, R204, R209, -R79 ;  /* 0x000000d1cc4f7223 */ /* 0x000fe2000001084f */
[----:B---3--:R-:W-:Y:S01]  /*4040*/  FMUL.FTZ R76, R210, R77 ;  /* 0x0000004dd24c7220 */ /* 0x008fe20000410000 */
[----:B------:R-:W-:Y:S02]  /*4050*/  FFMA.FTZ R78, R204, R211, R78 ;  /* 0x000000d3cc4e7223 */ /* 0x000fe4000001004e */
[----:B------:R-:W-:Y:S01]  /*4060*/  @P3 FADD.FTZ R206, R206, R79 ;  /* 0x0000004fcece3221 */ /* 0x000fe20000010000 */
[-C--:B----4-:R-:W-:Y:S01]  /*4070*/  FFMA.FTZ R209, R204, R207.reuse, R76 ;  /* 0x000000cfccd17223 */ /* 0x090fe2000001004c */
[----:B------:R-:W-:Y:S01]  /*4080*/  FMUL.FTZ R207, R210, R207 ;  /* 0x000000cfd2cf7220 */ /* 0x000fe20000410000 */
[----:B------:R-:W-:-:S03]  /*4090*/  @P3 FADD.FTZ R205, R205, R78 ;  /* 0x0000004ecdcd3221 */ /* 0x000fc60000010000 */
[----:B------:R-:W-:Y:S01]  /*40a0*/  @P3 FFMA.FTZ R204, R204, R77, -R207 ;  /* 0x0000004dcccc3223 */ /* 0x000fe200000108cf */
[----:B------:R-:W-:Y:S01]  /*40b0*/  FSEL R210, R210, R209, !P3 ;  /* 0x000000d1d2d27208 */ /* 0x000fe20005800000 */
[----:B------:R-:W0:Y:S01]  /*40c0*/  SHFL.UP PT, R211, R205, 0x4, RZ ;  /* 0x04800000cdd37989 */ /* 0x000e2200000e00ff */
[----:B------:R-:W-:-:S03]  /*40d0*/  ISETP.GE.AND P3, PT, R193, 0x4, PT ;  /* 0x00000004c100780c */ /* 0x000fc60003f66270 */
[----:B------:R-:W1:Y:S04]  /*40e0*/  SHFL.UP PT, R209, R206, 0x4, RZ ;  /* 0x04800000ced17989 */ /* 0x000e6800000e00ff */
        /* <DEDUP_REMOVED lines=8> */
[-C--:B----4-:R-:W-:Y:S01]  /*4170*/  FMUL.FTZ R76, R210, R207.reuse ;  /* 0x000000cfd24c7220 */ /* 0x090fe20000410000 */
[C---:B------:R-:W-:Y:S01]  /*4180*/  FFMA.FTZ R207, R204.reuse, R207, R78 ;  /* 0x000000cfcccf7223 */ /* 0x040fe2000001004e */
        /* <DEDUP_REMOVED lines=10> */
[----:B------:R-:W-:Y:S01]  /*4230*/  FFMA.FTZ R208, R204, R211, R208 ;  /* 0x000000d3ccd07223 */ /* 0x000fe200000100d0 */
[----:B---3--:R-:W-:Y:S01]  /*4240*/  FMUL.FTZ R79, R210, R77 ;  /* 0x0000004dd24f7220 */ /* 0x008fe20000410000 */
[C---:B------:R-:W-:Y:S02]  /*4250*/  FFMA.FTZ R209, R204.reuse, R209, -R78 ;  /* 0x000000d1ccd17223 */ /* 0x040fe4000001084e */
[----:B------:R-:W-:Y:S01]  /*4260*/  @P3 FADD.FTZ R205, R205, R208 ;  /* 0x000000d0cdcd3221 */ /* 0x000fe20000010000 */
[-C--:B----4-:R-:W-:Y:S01]  /*4270*/  FFMA.FTZ R79, R204, R207.reuse, R79 ;  /* 0x000000cfcc4f7223 */ /* 0x090fe2000001004f */
[----:B------:R-:W-:Y:S01]  /*4280*/  FMUL.FTZ R76, R210, R207 ;  /* 0x000000cfd24c7220 */ /* 0x000fe20000410000 */
[----:B------:R-:W-:Y:S02]  /*4290*/  @P3 FADD.FTZ R206, R206, R209 ;  /* 0x000000d1cece3221 */ /* 0x000fe40000010000 */
[----:B------:R0:W1:Y:S01]  /*42a0*/  SHFL.UP PT, R211, R205, 0x10, RZ ;  /* 0x06000000cdd37989 */ /* 0x00006200000e00ff */
[----:B------:R-:W-:Y:S01]  /*42b0*/  @P3 FFMA.FTZ R204, R204, R77, -R76 ;  /* 0x0000004dcccc3223 */ /* 0x000fe2000001084c */
[----:B------:R-:W-:-:S02]  /*42c0*/  FSEL R76, R210, R79, !P3 ;  /* 0x0000004fd24c7208 */ /* 0x000fc40005800000 */
[----:B------:R0:W3:Y:S04]  /*42d0*/  SHFL.UP PT, R209, R206, 0x10, RZ ;  /* 0x06000000ced17989 */ /* 0x0000e800000e00ff */
[----:B------:R0:W4:Y:S04]  /*42e0*/  SHFL.UP PT, R77, R204, 0x10, RZ ;  /* 0x06000000cc4d7989 */ /* 0x00012800000e00ff */
[----:B------:R0:W0:Y:S02]  /*42f0*/  SHFL.UP PT, R207, R76, 0x10, RZ ;  /* 0x060000004ccf7989 */ /* 0x00002400000e00ff */
.L_x_65:
[----:B------:R-:W-:Y:S01]  /*4300*/  ISETP.GE.AND P3, PT, R193, 0x10, PT ;  /* 0x00000010c100780c */ /* 0x000fe20003f66270 */
[C---:B----4-:R-:W-:Y:S01]  /*4310*/  FMUL.FTZ R79, R76.reuse, R77 ;  /* 0x0000004d4c4f7220 */ /* 0x050fe20000410000 */
[C---:B-1----:R-:W-:Y:S01]  /*4320*/  FMUL.FTZ R208, R76.reuse, R211 ;  /* 0x000000d34cd07220 */ /* 0x042fe20000410000 */
[----:B---3--:R-:W-:Y:S01]  /*4330*/  FMUL.FTZ R210, R76, R209 ;  /* 0x000000d14cd27220 */ /* 0x008fe20000410000 */
[----:B------:R-:W-:Y:S01]  /*4340*/  UMOV UR44, 0xffffffff ;  /* 0xffffffff002c7882 */ /* 0x000fe20000000000 */
[-C--:B0-----:R-:W-:Y:S01]  /*4350*/  FFMA.FTZ R79, R204, R207.reuse, R79 ;  /* 0x000000cfcc4f7223 */ /* 0x081fe2000001004f */
[----:B------:R-:W-:Y:S01]  /*4360*/  FMUL.FTZ R78, R76, R207 ;  /* 0x000000cf4c4e7220 */ /* 0x000fe20000410000 */
[C---:B------:R-:W-:Y:S01]  /*4370*/  FFMA.FTZ R209, R204.reuse, R209, -R208 ;  /* 0x000000d1ccd17223 */ /* 0x040fe200000108d0 */
[----:B------:R-:W-:Y:S02]  /*4380*/  FFMA.FTZ R210, R204, R211, R210 ;  /* 0x000000d3ccd27223 */ /* 0x000fe400000100d2 */
[----:B------:R-:W-:-:S03]  /*4390*/  FSEL R207, R76, R79, !P3 ;  /* 0x0000004f4ccf7208 */ /* 0x000fc60005800000 */
[----:B------:R-:W-:Y:S01]  /*43a0*/  @P3 FFMA.FTZ R204, R204, R77, -R78 ;  /* 0x0000004dcccc3223 */ /* 0x000fe2000001084e */
[----:B------:R-:W-:Y:S01]  /*43b0*/  @P3 FADD.FTZ R206, R206, R209 ;  /* 0x000000d1cece3221 */ /* 0x000fe20000010000 */
[----:B------:R-:W-:Y:S01]  /*43c0*/  @P3 FADD.FTZ R205, R205, R210 ;  /* 0x000000d2cdcd3221 */ /* 0x000fe20000010000 */
[----:B------:R-:W-:Y:S06]  /*43d0*/  BRA.DIV UR44, `(.L_x_6) ;  /* 0x0000006e2c1c7947 */ /* 0x000fec000b800000 */
.L_x_68:
[----:B------:R-:W-:-:S03]  /*43e0*/  UMOV UR44, 0xffffffff ;  /* 0xffffffff002c7882 */ /* 0x000fc60000000000 */
[----:B------:R-:W-:Y:S05]  /*43f0*/  BRA.DIV UR44, `(.L_x_7) ;  /* 0x0000006e2c3c7947 */ /* 0x000fea000b800000 */
.L_x_71:
[----:B------:R-:W-:-:S03]  /*4400*/  UMOV UR44, 0xffffffff ;  /* 0xffffffff002c7882 */ /* 0x000fc60000000000 */
[----:B------:R-:W-:Y:S05]  /*4410*/  BRA.DIV UR44, `(.L_x_8) ;  /* 0x0000006e2c5c7947 */ /* 0x000fea000b800000 */
.L_x_74:
[----:B------:R-:W-:-:S03]  /*4420*/  UMOV UR44, 0xffffffff ;  /* 0xffffffff002c7882 */ /* 0x000fc60000000000 */
[----:B------:R-:W-:Y:S05]  /*4430*/  BRA.DIV UR44, `(.L_x_9) ;  /* 0x0000006e2c7c7947 */ /* 0x000fea000b800000 */
.L_x_77:
[----:B------:R-:W-:-:S03]  /*4440*/  UMOV UR44, 0xffffffff ;  /* 0xffffffff002c7882 */ /* 0x000fc60000000000 */
[----:B------:R-:W-:Y:S05]  /*4450*/  BRA.DIV UR44, `(.L_x_10) ;  /* 0x0000006e2c9c7947 */ /* 0x000fea000b800000 */
[----:B-----5:R-:W0:Y:S04]  /*4460*/  SHFL.IDX PT, R72, R72, RZ, 0x1f ;  /* 0x00001fff48487589 */ /* 0x020e2800000e0000 */
[----:B------:R-:W1:Y:S04]  /*4470*/  SHFL.IDX PT, R73, R73, RZ, 0x1f ;  /* 0x00001fff49497589 */ /* 0x000e6800000e0000 */
[----:B------:R-:W3:Y:S04]  /*4480*/  SHFL.IDX PT, R74, R74, RZ, 0x1f ;  /* 0x00001fff4a4a7589 */ /* 0x000ee800000e0000 */
[----:B------:R-:W4:Y:S04]  /*4490*/  SHFL.IDX PT, R75, R75, RZ, 0x1f ;  /* 0x00001fff4b4b7589 */ /* 0x000f2800000e0000 */
[----:B------:R-:W0:Y:S04]  /*44a0*/  SHFL.UP PT, R204, R204, 0x1, RZ ;  /* 0x04200000cccc7989 */ /* 0x000e2800000e00ff */
[----:B------:R-:W0:Y:S04]  /*44b0*/  SHFL.UP PT, R207, R207, 0x1, RZ ;  /* 0x04200000cfcf7989 */ /* 0x000e2800000e00ff */
[----:B------:R-:W0:Y:S04]  /*44c0*/  SHFL.UP PT, R206, R206, 0x1, RZ ;  /* 0x04200000cece7989 */ /* 0x000e2800000e00ff */
[----:B-1----:R-:W0:Y:S02]  /*44d0*/  SHFL.UP PT, R205, R205, 0x1, RZ ;  /* 0x04200000cdcd7989 */ /* 0x002e2400000e00ff */
.L_x_87:
[C---:B0---4-:R-:W-:Y:S01]  /*44e0*/  FMUL.FTZ R77, R207.reuse, R75 ;  /* 0x0000004bcf4d7220 */ /* 0x051fe20000410000 */
[----:B---3--:R-:W-:-:S03]  /*44f0*/  FMUL.FTZ R76, R207, R74 ;  /* 0x0000004acf4c7220 */ /* 0x008fc60000410000 */
[C---:B------:R-:W-:Y:S01]  /*4500*/  FFMA.FTZ R77, R204.reuse, R74, -R77 ;  /* 0x0000004acc4d7223 */ /* 0x040fe2000001084d */
[----:B------:R-:W-:-:S03]  /*4510*/  FFMA.FTZ R76, R204, R75, R76 ;  /* 0x0000004bcc4c7223 */ /* 0x000fc6000001004c */
[----:B------:R-:W-:Y:S01]  /*4520*/  @P1 FADD.FTZ R74, R206, R77 ;  /* 0x0000004dce4a1221 */ /* 0x000fe20000010000 */
[----:B------:R-:W-:Y:S01]  /*4530*/  @P1 FADD.FTZ R75, R205, R76 ;  /* 0x0000004ccd4b1221 */ /* 0x000fe20000010000 */
[C---:B------:R-:W-:Y:S01]  /*4540*/  FMUL.FTZ R77, R207.reuse, R73 ;  /* 0x00000049cf4d7220 */ /* 0x040fe20000410000 */
[----:B------:R-:W-:Y:S01]  /*4550*/  FMUL.FTZ R76, R207, R72 ;  /* 0x00000048cf4c7220 */ /* 0x000fe20000410000 */
[C---:B------:R-:W-:Y:S01]  /*4560*/  FMUL.FTZ R205, R69.reuse, R74 ;  /* 0x0000004a45cd7220 */ /* 0x040fe20000410000 */
[C---:B------:R-:W-:Y:S01]  /*4570*/  FMUL.FTZ R79, R69.reuse, R75 ;  /* 0x0000004b454f7220 */ /* 0x040fe20000410000 */
[C---:B------:R-:W-:Y:S01]  /*4580*/  @P1 FFMA.FTZ R72, R204.reuse, R72, -R77 ;  /* 0x00000048cc481223 */ /* 0x040fe2000001084d */
[----:B------:R-:W-:Y:S01]  /*4590*/  @P1 FFMA.FTZ R73, R204, R73, R76 ;  /* 0x00000049cc491223 */ /* 0x000fe2000001004c */
[C---:B------:R-:W-:Y:S01]  /*45a0*/  FFMA.FTZ R78, R68.reuse, R75, R205 ;  /* 0x0000004b444e7223 */ /* 0x040fe200000100cd */
[----:B------:R-:W-:Y:S02]  /*45b0*/  FFMA.FTZ R79, R68, R74, -R79 ;  /* 0x0000004a444f7223 */ /* 0x000fe4000001084f */
[----:B------:R-:W-:Y:S01]  /*45c0*/  FMUL.FTZ R77, R69, R73 ;  /* 0x00000049454d7220 */ /* 0x000fe20000410000 */
[----:B------:R-:W-:Y:S01]  /*45d0*/  FADD.FTZ R71, R71, R78 ;  /* 0x0000004e47477221 */ /* 0x000fe20000010000 */
[----:B------:R-:W-:Y:S01]  /*45e0*/  FADD.FTZ R70, R70, R79 ;  /* 0x0000004f46467221 */ /* 0x000fe20000010000 */
[----:B------:R-:W-:Y:S01]  /*45f0*/  FMUL.FTZ R79, R69, R72 ;  /* 0x00000048454f7220 */ /* 0x000fe20000410000 */
[----:B------:R3:W-:Y:S01]  /*4600*/  STS.128 [R203+0x2180], R72 ;  /* 0x00218048cb007388 */ /* 0x0007e20000000c00 */
[C---:B------:R-:W-:Y:S01]  /*4610*/  FMUL.FTZ R205, R65.reuse, R71 ;  /* 0x0000004741cd7220 */ /* 0x040fe20000410000 */
[C---:B------:R-:W-:Y:S01]  /*4620*/  FMUL.FTZ R76, R65.reuse, R70 ;  /* 0x00000046414c7220 */ /* 0x040fe20000410000 */
[C---:B------:R-:W-:Y:S01]  /*4630*/  FFMA.FTZ R69, R68.reuse, R73, R79 ;  /* 0x0000004944457223 */ /* 0x040fe2000001004f */
[----:B------:R-:W-:Y:S01]  /*4640*/  FFMA.FTZ R68, R68, R72, -R77 ;  /* 0x0000004844447223 */ /* 0x000fe2000001084d */
[C---:B------:R-:W-:Y:S01]  /*4650*/  FFMA.FTZ R205, R64.reuse, R70, -R205 ;  /* 0x0000004640cd7223 */ /* 0x040fe200000108cd */
[----:B------:R-:W-:Y:S01]  /*4660*/  FFMA.FTZ R76, R64, R71, R76 ;  /* 0x00000047404c7223 */ /* 0x000fe2000001004c */
[CC--:B------:R-:W-:Y:S01]  /*4670*/  FMUL.FTZ R77, R65.reuse, R69.reuse ;  /* 0x00000045414d7220 */ /* 0x0c0fe20000410000 */
[-C--:B------:R-:W-:Y:S01]  /*4680*/  FMUL.FTZ R204, R65, R68.reuse ;  /* 0x0000004441cc7220 */ /* 0x080fe20000410000 */
[----:B------:R-:W-:Y:S01]  /*4690*/  FADD.FTZ R78, R66, R205 ;  /* 0x000000cd424e7221 */ /* 0x000fe20000010000 */
[----:B------:R-:W-:Y:S01]  /*46a0*/  FADD.FTZ R79, R67, R76 ;  /* 0x0000004c434f7221 */ /* 0x000fe20000010000 */
[C---:B------:R-:W-:Y:S01]  /*46b0*/  FFMA.FTZ R76, R64.reuse, R68, -R77 ;  /* 0x00000044404c7223 */ /* 0x040fe2000001084d */
[----:B------:R-:W-:Y:S01]  /*46c0*/  FFMA.FTZ R77, R64, R69, R204 ;  /* 0x00000045404d7223 */ /* 0x000fe200000100cc */
[C---:B------:R-:W-:Y:S01]  /*46d0*/  FMUL.FTZ R205, R61.reuse, R78 ;  /* 0x0000004e3dcd7220 */ /* 0x040fe20000410000 */
[C---:B------:R-:W-:Y:S01]  /*46e0*/  FMUL.FTZ R67, R61.reuse, R79 ;  /* 0x0000004f3d437220 */ /* 0x040fe20000410000 */
[C---:B------:R-:W-:Y:S01]  /*46f0*/  FMUL.FTZ R64, R61.reuse, R76 ;  /* 0x0000004c3d407220 */ /* 0x040fe20000410000 */
[----:B------:R-:W-:Y:S01]  /*4700*/  FMUL.FTZ R65, R61, R77 ;  /* 0x0000004d3d417220 */ /* 0x000fe20000410000 */
[C---:B------:R-:W-:Y:S01]  /*4710*/  FFMA.FTZ R66, R60.reuse, R79, R205 ;  /* 0x0000004f3c427223 */ /* 0x040fe200000100cd */
[C---:B------:R-:W-:Y:S01]  /*4720*/  FFMA.FTZ R67, R60.reuse, R78, -R67 ;  /* 0x0000004e3c437223 */ /* 0x040fe20000010843 */
[C---:B------:R-:W-:Y:S01]  /*4730*/  FFMA.FTZ R61, R60.reuse, R77, R64 ;  /* 0x0000004d3c3d7223 */ /* 0x040fe20000010040 */
[----:B------:R-:W-:Y:S01]  /*4740*/  FFMA.FTZ R60, R60, R76, -R65 ;  /* 0x0000004c3c3c7223 */ /* 0x000fe20000010841 */
[----:B------:R-:W-:Y:S01]  /*4750*/  FADD.FTZ R63, R63, R66 ;  /* 0x000000423f3f7221 */ /* 0x000fe20000010000 */
[----:B------:R-:W-:Y:S01]  /*4760*/  FADD.FTZ R62, R62, R67 ;  /* 0x000000433e3e7221 */ /* 0x000fe20000010000 */
[----:B------:R3:W-:Y:S04]  /*4770*/  STS.128 [R203+0x2190], R68 ;  /* 0x00219044cb007388 */ /* 0x0007e80000000c00 */
[----:B------:R3:W-:Y:S04]  /*4780*/  STS.128 [R203+0x21a0], R76 ;  /* 0x0021a04ccb007388 */ /* 0x0007e80000000c00 */
[----:B------:R3:W-:Y:S02]  /*4790*/  STS.128 [R203+0x21b0], R60 ;  /* 0x0021b03ccb007388 */ /* 0x0007e40000000c00 */
.L_x_4:
[----:B------:R-:W-:Y:S05]  /*47a0*/  WARPSYNC.ALL ;  /* 0x0000000000007948 */ /* 0x000fea0003800000 */
[C---:B0-23--:R-:W-:Y:S01]  /*47b0*/  FMUL.FTZ R63, R123.reuse, -R106 ;  /* 0x8000006a7b3f7220 */ /* 0x04dfe20000410000 */
[CC--:B------:R-:W-:Y:S01]  /*47c0*/  FMUL.FTZ R61, R123.reuse, R107.reuse ;  /* 0x0000006b7b3d7220 */ /* 0x0c0fe20000410000 */
[CC--:B------:R-:W-:Y:S01]  /*47d0*/  FMUL.FTZ R60, R124.reuse, R192.reuse ;  /* 0x000000c07c3c7220 */ /* 0x0c0fe20000410000 */
[C---:B------:R-:W-:Y:S01]  /*47e0*/  FMUL.FTZ R65, R123.reuse, R192 ;  /* 0x000000c07b417220 */ /* 0x040fe20000410000 */
[C---:B------:R-:W-:Y:S01]  /*47f0*/  FFMA.FTZ R63, R124.reuse, -R107, R63 ;  /* 0x8000006b7c3f7223 */ /* 0x040fe2000001003f */
[C---:B------:R-:W-:Y:S01]  /*4800*/  FFMA.FTZ R61, R124.reuse, R106, -R61 ;  /* 0x0000006a7c3d7223 */ /* 0x040fe2000001083d */
[-C--:B------:R-:W-:Y:S01]  /*4810*/  FFMA.FTZ R62, -R123, R176.reuse, -R60 ;  /* 0x000000b07b3e7223 */ /* 0x080fe2000001093c */
[----:B------:R-:W-:Y:S01]  /*4820*/  BAR.SYNC.DEFER_BLOCKING 0x0 ;  /* 0x0000000000007b1d */ /* 0x000fe20000010000 */
[C---:B------:R-:W-:Y:S01]  /*4830*/  FMUL.FTZ R67, R125.reuse, -R63 ;  /* 0x8000003f7d437220 */ /* 0x040fe20000410000 */
[-C--:B-1----:R-:W-:Y:S01]  /*4840*/  FMUL.FTZ R64, R125, -R61.reuse ;  /* 0x8000003d7d407220 */ /* 0x082fe20000410000 */
[----:B------:R-:W-:Y:S01]  /*4850*/  FFMA.FTZ R60, R124, R176, -R65 ;  /* 0x000000b07c3c7223 */ /* 0x000fe20000010841 */
[----:B------:R-:W-:Y:S01]  /*4860*/  FADD.FTZ R62, -R191, R62 ;  /* 0x0000003ebf3e7221 */ /* 0x000fe20000010100 */
[C---:B------:R-:W-:Y:S01]  /*4870*/  FFMA.FTZ R67, R128.reuse, R61, -R67 ;  /* 0x0000003d80437223 */ /* 0x040fe20000010843 */
[----:B------:R-:W-:Y:S01]  /*4880*/  FFMA.FTZ R64, R128, R63, R64 ;  /* 0x0000003f80407223 */ /* 0x000fe20000010040 */
[----:B------:R-:W-:Y:S01]  /*4890*/  FADD.FTZ R60, R175, R60 ;  /* 0x0000003caf3c7221 */ /* 0x000fe20000010000 */
[----:B------:R-:W-:Y:S01]  /*48a0*/  FMUL.FTZ R61, R125, -R62 ;  /* 0x8000003e7d3d7220 */ /* 0x000fe20000410000 */
[C---:B------:R-:W-:Y:S01]  /*48b0*/  FMUL.FTZ R63, R129.reuse, -R67 ;  /* 0x80000043813f7220 */ /* 0x040fe20000410000 */
[----:B------:R-:W-:-:S02]  /*48c0*/  FMUL.FTZ R66, R129, -R64 ;  /* 0x8000004081427220 */ /* 0x000fc40000410000 */
[----:B------:R-:W-:Y:S01]  /*48d0*/  FFMA.FTZ R61, R128, R60, -R61 ;  /* 0x0000003c803d7223 */ /* 0x000fe2000001083d */
[C---:B------:R-:W-:Y:S01]  /*48e0*/  FFMA.FTZ R64, R130.reuse, R64, R63 ;  /* 0x0000004082407223 */ /* 0x040fe2000001003f */
[----:B------:R-:W-:Y:S01]  /*48f0*/  FMUL.FTZ R63, R125, -R60 ;  /* 0x8000003c7d3f7220 */ /* 0x000fe20000410000 */
[----:B------:R-:W-:Y:S01]  /*4900*/  FFMA.FTZ R66, R130, R67, -R66 ;  /* 0x0000004382427223 */ /* 0x000fe20000010842 */
[----:B------:R-:W-:Y:S01]  /*4910*/  MOV R60, UR49 ;  /* 0x00000031003c7c02 */ /* 0x000fe20008000f00 */
[C---:B------:R-:W-:Y:S01]  /*4920*/  FMUL.FTZ R65, R131.reuse, -R64 ;  /* 0x8000004083417220 */ /* 0x040fe20000410000 */
[----:B------:R-:W-:Y:S01]  /*4930*/  FFMA.FTZ R63, R128, R62, R63 ;  /* 0x0000003e803f7223 */ /* 0x000fe2000001003f */
[----:B------:R-:W-:Y:S01]  /*4940*/  FADD.FTZ R62, R174, R61 ;  /* 0x0000003dae3e7221 */ /* 0x000fe20000010000 */
[-C--:B------:R-:W-:Y:S01]  /*4950*/  FMUL.FTZ R67, R131, -R66.reuse ;  /* 0x8000004283437220 */ /* 0x080fe20000410000 */
[----:B------:R-:W-:Y:S01]  /*4960*/  FFMA.FTZ R65, R132, R66, -R65 ;  /* 0x0000004284417223 */ /* 0x000fe20000010841 */
[----:B------:R-:W-:Y:S01]  /*4970*/  FADD.FTZ R63, -R190, R63 ;  /* 0x0000003fbe3f7221 */ /* 0x000fe20000010100 */
[----:B------:R-:W-:Y:S01]  /*4980*/  FMUL.FTZ R61, R129, -R62 ;  /* 0x8000003e813d7220 */ /* 0x000fe20000410000 */
[----:B------:R-:W-:Y:S01]  /*4990*/  FFMA.FTZ R67, R132, R64, R67 ;  /* 0x0000004084437223 */ /* 0x000fe20000010043 */
[----:B------:R-:W-:Y:S01]  /*49a0*/  FMUL.FTZ R69, R133, -R65 ;  /* 0x8000004185457220 */ /* 0x000fe20000410000 */
[----:B------:R-:W-:Y:S01]  /*49b0*/  ISETP.LE.OR P0, PT, R60, UR48, P0 ;  /* 0x000000303c007c0c */ /* 0x000fe20008703670 */
[-C--:B------:R-:W-:Y:S01]  /*49c0*/  FFMA.FTZ R64, R130, R63.reuse, R61 ;  /* 0x0000003f82407223 */ /* 0x080fe2000001003d */
[----:B------:R-:W-:Y:S01]  /*49d0*/  FMUL.FTZ R63, R129, -R63 ;  /* 0x8000003f813f7220 */ /* 0x000fe20000410000 */
[-C--:B------:R-:W-:Y:S01]  /*49e0*/  FFMA.FTZ R69, R134, R67.reuse, R69 ;  /* 0x0000004386457223 */ /* 0x080fe20000010045 */
[----:B------:R-:W0:Y:S01]  /*49f0*/  LDS.64 R60, [R160+0x2188] ;  /* 0x00218800a03c7984 */ /* 0x000e220000000a00 */
[----:B------:R-:W-:Y:S01]  /*4a00*/  FMUL.FTZ R67, R133, -R67 ;  /* 0x8000004385437220 */ /* 0x000fe20000410000 */
[----:B------:R-:W-:Y:S01]  /*4a10*/  FFMA.FTZ R62, R130, R62, -R63 ;  /* 0x0000003e823e7223 */ /* 0x000fe2000001083f */
[----:B------:R-:W-:Y:S01]  /*4a20*/  FMUL.FTZ R63, R135, -R69 ;  /* 0x80000045873f7220 */ /* 0x000fe20000410000 */
[----:B------:R-:W-:Y:S01]  /*4a30*/  FADD.FTZ R64, -R189, R64 ;  /* 0x00000040bd407221 */ /* 0x000fe20000010100 */
[----:B------:R-:W-:Y:S01]  /*4a40*/  FFMA.FTZ R67, R134, R65, -R67 ;  /* 0x0000004186437223 */ /* 0x000fe20000010843 */
[----:B------:R-:W-:-:S03]  /*4a50*/  FADD.FTZ R62, R173, R62 ;  /* 0x0000003ead3e7221 */ /* 0x000fc60000010000 */
[-C--:B------:R-:W-:Y:S01]  /*4a60*/  FMUL.FTZ R66, R135, -R67.reuse ;  /* 0x8000004387427220 */ /* 0x080fe20000410000 */
[C---:B------:R-:W-:Y:S01]  /*4a70*/  FFMA.FTZ R67, R136.reuse, R67, -R63 ;  /* 0x0000004388437223 */ /* 0x040fe2000001083f */
[C---:B------:R-:W-:Y:S01]  /*4a80*/  FMUL.FTZ R63, R131.reuse, -R64 ;  /* 0x80000040833f7220 */ /* 0x040fe20000410000 */
[-C--:B------:R-:W-:Y:S01]  /*4a90*/  FMUL.FTZ R65, R131, -R62.reuse ;  /* 0x8000003e83417220 */ /* 0x080fe20000410000 */
[----:B------:R-:W-:Y:S01]  /*4aa0*/  FFMA.FTZ R66, R136, R69, R66 ;  /* 0x0000004588427223 */ /* 0x000fe20000010042 */
[CC--:B------:R-:W-:Y:S01]  /*4ab0*/  FMUL.FTZ R69, R137.reuse, -R67.reuse ;  /* 0x8000004389457220 */ /* 0x0c0fe20000410000 */
[C---:B------:R-:W-:Y:S01]  /*4ac0*/  FFMA.FTZ R63, R132.reuse, R62, -R63 ;  /* 0x0000003e843f7223 */ /* 0x040fe2000001083f */
[----:B------:R-:W-:Y:S01]  /*4ad0*/  FFMA.FTZ R65, R132, R64, R65 ;  /* 0x0000004084417223 */ /* 0x000fe20000010041 */
[-C--:B------:R-:W-:Y:S01]  /*4ae0*/  FMUL.FTZ R62, R137, -R66.reuse ;  /* 0x80000042893e7220 */ /* 0x080fe20000410000 */
[----:B------:R-:W-:Y:S01]  /*4af0*/  FFMA.FTZ R69, R138, R66, R69 ;  /* 0x000000428a457223 */ /* 0x000fe20000010045 */
[----:B------:R-:W-:Y:S01]  /*4b00*/  FADD.FTZ R63, R172, R63 ;  /* 0x0000003fac3f7221 */ /* 0x000fe20000010000 */
[----:B------:R-:W-:Y:S01]  /*4b10*/  FADD.FTZ R65, -R188, R65 ;  /* 0x00000041bc417221 */ /* 0x000fe20000010100 */
[----:B------:R-:W-:Y:S01]  /*4b20*/  FFMA.FTZ R64, R138, R67, -R62 ;  /* 0x000000438a407223 */ /* 0x000fe2000001083e */
[----:B------:R-:W-:Y:S01]  /*4b30*/  FMUL.FTZ R71, R139, -R69 ;  /* 0x800000458b477220 */ /* 0x000fe20000410000 */
[C---:B------:R-:W-:Y:S01]  /*4b40*/  FMUL.FTZ R67, R133.reuse, -R63 ;  /* 0x8000003f85437220 */ /* 0x040fe20000410000 */
[-C--:B------:R-:W-:Y:S01]  /*4b50*/  FMUL.FTZ R62, R133, -R65.reuse ;  /* 0x80000041853e7220 */ /* 0x080fe20000410000 */
[-C--:B------:R-:W-:Y:S01]  /*4b60*/  FMUL.FTZ R66, R139, -R64.reuse ;  /* 0x800000408b427220 */ /* 0x080fe20000410000 */
[----:B------:R-:W-:Y:S01]  /*4b70*/  FFMA.FTZ R71, R140, R64, -R71 ;  /* 0x000000408c477223 */ /* 0x000fe20000010847 */
[C---:B------:R-:W-:Y:S01]  /*4b80*/  FFMA.FTZ R64, R134.reuse, R65, R67 ;  /* 0x0000004186407223 */ /* 0x040fe20000010043 */
[----:B------:R-:W-:Y:S01]  /*4b90*/  FFMA.FTZ R62, R134, R63, -R62 ;  /* 0x0000003f863e7223 */ /* 0x000fe2000001083e */
[----:B------:R-:W-:Y:S01]  /*4ba0*/  FFMA.FTZ R66, R140, R69, R66 ;  /* 0x000000458c427223 */ /* 0x000fe20000010042 */
[-C--:B------:R-:W-:Y:S01]  /*4bb0*/  FMUL.FTZ R63, R141, -R71.reuse ;  /* 0x800000478d3f7220 */ /* 0x080fe20000410000 */
[----:B------:R-:W-:Y:S01]  /*4bc0*/  FADD.FTZ R64, -R187, R64 ;  /* 0x00000040bb407221 */ /* 0x000fe20000010100 */
[----:B------:R-:W-:Y:S01]  /*4bd0*/  FADD.FTZ R62, R171, R62 ;  /* 0x0000003eab3e7221 */ /* 0x000fe20000010000 */
[-C--:B------:R-:W-:Y:S01]  /*4be0*/  FMUL.FTZ R68, R141, -R66.reuse ;  /* 0x800000428d447220 */ /* 0x080fe20000410000 */
[C---:B------:R-:W-:Y:S01]  /*4bf0*/  FFMA.FTZ R66, R142.reuse, R66, R63 ;  /* 0x000000428e427223 */ /* 0x040fe2000001003f */
[C---:B------:R-:W-:Y:S01]  /*4c00*/  FMUL.FTZ R63, R135.reuse, -R64 ;  /* 0x80000040873f7220 */ /* 0x040fe20000410000 */
[----:B------:R-:W-:Y:S01]  /*4c10*/  FMUL.FTZ R67, R135, -R62 ;  /* 0x8000003e87437220 */ /* 0x000fe20000410000 */
[----:B------:R-:W-:Y:S01]  /*4c20*/  FFMA.FTZ R68, R142, R71, -R68 ;  /* 0x000000478e447223 */ /* 0x000fe20000010844 */
[----:B------:R-:W-:Y:S01]  /*4c30*/  FMUL.FTZ R69, R143, -R66 ;  /* 0x800000428f457220 */ /* 0x000fe20000410000 */
[C---:B------:R-:W-:Y:S01]  /*4c40*/  FFMA.FTZ R65, R136.reuse, R62, -R63 ;  /* 0x0000003e88417223 */ /* 0x040fe2000001083f */
[C---:B0-----:R-:W-:Y:S01]  /*4c50*/  FMUL.FTZ R63, R127.reuse, R60 ;  /* 0x0000003c7f3f7220 */ /* 0x041fe20000410000 */
[----:B------:R-:W-:Y:S01]  /*4c60*/  FFMA.FTZ R67, R136, R64, R67 ;  /* 0x0000004088437223 */ /* 0x000fe20000010043 */
[-C--:B------:R-:W-:Y:S01]  /*4c70*/  FMUL.FTZ R127, R127, R61.reuse ;  /* 0x0000003d7f7f7220 */ /* 0x080fe20000410000 */
[----:B------:R-:W-:Y:S01]  /*4c80*/  FADD.FTZ R65, R170, R65 ;  /* 0x00000041aa417221 */ /* 0x000fe20000010000 */
[----:B------:R-:W-:Y:S01]  /*4c90*/  FFMA.FTZ R63, R126, R61, R63 ;  /* 0x0000003d7e3f7223 */ /* 0x000fe2000001003f */
[----:B------:R-:W-:Y:S01]  /*4ca0*/  FADD.FTZ R67, -R186, R67 ;  /* 0x00000043ba437221 */ /* 0x000fe20000010100 */
[----:B------:R-:W-:Y:S01]  /*4cb0*/  FFMA.FTZ R228, R126, R60, -R127 ;  /* 0x0000003c7ee47223 */ /* 0x000fe2000001087f */
[-C--:B------:R-:W-:Y:S01]  /*4cc0*/  FMUL.FTZ R71, R143, -R68.reuse ;  /* 0x800000448f477220 */ /* 0x080fe20000410000 */
[----:B------:R-:W-:Y:S01]  /*4cd0*/  FADD.FTZ R126, RZ, R63 ;  /* 0x0000003fff7e7221 */ /* 0x000fe20000010000 */
[----:B------:R-:W-:Y:S01]  /*4ce0*/  FMUL.FTZ R61, R137, -R67 ;  /* 0x80000043893d7220 */ /* 0x000fe20000410000 */
[----:B------:R-:W-:Y:S01]  /*4cf0*/  FADD.FTZ R228, R17, R228 ;  /* 0x000000e411e47221 */ /* 0x000fe20000010000 */
[----:B------:R-:W-:Y:S01]  /*4d00*/  FFMA.FTZ R69, R144, R68, -R69 ;  /* 0x0000004490457223 */ /* 0x000fe20000010845 */
[----:B------:R-:W-:Y:S01]  /*4d10*/  FMUL.FTZ R60, R154, R126 ;  /* 0x0000007e9a3c7220 */ /* 0x000fe20000410000 */
[----:B------:R-:W-:Y:S01]  /*4d20*/  FFMA.FTZ R62, R138, R65, -R61 ;  /* 0x000000418a3e7223 */ /* 0x000fe2000001083d */
[----:B------:R-:W-:Y:S01]  /*4d30*/  FMUL.FTZ R61, R154, R228 ;  /* 0x000000e49a3d7220 */ /* 0x000fe20000410000 */
[----:B------:R-:W-:Y:S01]  /*4d40*/  FFMA.FTZ R71, R144, R66, R71 ;  /* 0x0000004290477223 */ /* 0x000fe20000010047 */
[----:B------:R-:W-:Y:S01]  /*4d50*/  FFMA.FTZ R227, R153, R228, -R60 ;  /* 0x000000e499e37223 */ /* 0x000fe2000001083c */
[----:B------:R-:W-:Y:S01]  /*4d60*/  FMUL.FTZ R60, R145, -R69 ;  /* 0x80000045913c7220 */ /* 0x000fe20000410000 */
[----:B------:R-:W-:Y:S01]  /*4d70*/  FFMA.FTZ R61, R153, R126, R61 ;  /* 0x0000007e993d7223 */ /* 0x000fe2000001003d */
[-C--:B------:R-:W-:Y:S01]  /*4d80*/  FMUL.FTZ R63, R145, -R71.reuse ;  /* 0x80000047913f7220 */ /* 0x080fe20000410000 */
[----:B------:R-:W-:Y:S01]  /*4d90*/  FADD.FTZ R227, R16, R227 ;  /* 0x000000e310e37221 */ /* 0x000fe20000010000 */
[C---:B------:R-:W-:Y:S01]  /*4da0*/  FFMA.FTZ R71, R146.reuse, R71, R60 ;  /* 0x0000004792477223 */ /* 0x040fe2000001003c */
[----:B------:R-:W-:Y:S01]  /*4db0*/  FADD.FTZ R127, RZ, R61 ;  /* 0x0000003dff7f7221 */ /* 0x000fe20000010000 */
[----:B------:R-:W-:Y:S01]  /*4dc0*/  FMUL.FTZ R64, R137, -R65 ;  /* 0x8000004189407220 */ /* 0x000fe20000410000 */
[C---:B------:R-:W-:Y:S01]  /*4dd0*/  FMUL.FTZ R61, R151.reuse, R227 ;  /* 0x000000e3973d7220 */ /* 0x040fe20000410000 */
[----:B------:R-:W-:Y:S01]  /*4de0*/  FFMA.FTZ R69, R146, R69, -R63 ;  /* 0x0000004592457223 */ /* 0x000fe2000001083f */
[----:B------:R-:W-:Y:S01]  /*4df0*/  FMUL.FTZ R60, R151, R127 ;  /* 0x0000007f973c7220 */ /* 0x000fe20000410000 */
[----:B------:R-:W-:Y:S01]  /*4e00*/  FFMA.FTZ R64, R138, R67, R64 ;  /* 0x000000438a407223 */ /* 0x000fe20000010040 */
[C---:B------:R-:W-:Y:S01]  /*4e10*/  FFMA.FTZ R61, R152.reuse, R127, R61 ;  /* 0x0000007f983d7223 */ /* 0x040fe2000001003d */
[----:B------:R-:W-:Y:S01]  /*4e20*/  FADD.FTZ R62, R169, R62 ;  /* 0x0000003ea93e7221 */ /* 0x000fe20000010000 */
[----:B------:R-:W-:Y:S01]  /*4e30*/  FFMA.FTZ R60, R152, R227, -R60 ;  /* 0x000000e3983c7223 */ /* 0x000fe2000001083c */
[----:B------:R-:W-:Y:S01]  /*4e40*/  FADD.FTZ R64, -R185, R64 ;  /* 0x00000040b9407221 */ /* 0x000fe20000010100 */
[----:B------:R-:W-:Y:S01]  /*4e50*/  FADD.FTZ R203, RZ, R61 ;  /* 0x0000003dffcb7221 */ /* 0x000fe20000010000 */
[----:B------:R-:W-:Y:S01]  /*4e60*/  FMUL.FTZ R65, R139, -R62 ;  /* 0x8000003e8b417220 */ /* 0x000fe20000410000 */
[----:B------:R-:W-:Y:S01]  /*4e70*/  FADD.FTZ R226, R15, R60 ;  /* 0x0000003c0fe27221 */ /* 0x000fe20000010000 */
[----:B------:R-:W-:Y:S01]  /*4e80*/  FMUL.FTZ R63, R139, -R64 ;  /* 0x800000408b3f7220 */ /* 0x000fe20000410000 */
[----:B------:R-:W-:Y:S01]  /*4e90*/  FMUL.FTZ R61, R149, R203 ;  /* 0x000000cb953d7220 */ /* 0x000fe20000410000 */
[----:B------:R-:W-:Y:S01]  /*4ea0*/  FMUL.FTZ R67, R147, -R69 ;  /* 0x8000004593437220 */ /* 0x000fe20000410000 */
[----:B------:R-:W-:Y:S01]  /*4eb0*/  FMUL.FTZ R60, R149, R226 ;  /* 0x000000e2953c7220 */ /* 0x000fe20000410000 */
[----:B------:R-:W-:Y:S01]  /*4ec0*/  FFMA.FTZ R63, R140, R62, -R63 ;  /* 0x0000003e8c3f7223 */ /* 0x000fe2000001083f */
[C---:B------:R-:W-:Y:S01]  /*4ed0*/  FFMA.FTZ R61, R150.reuse, R226, -R61 ;  /* 0x000000e2963d7223 */ /* 0x040fe2000001083d */
[C---:B------:R-:W-:Y:S01]  /*4ee0*/  FMUL.FTZ R62, R147.reuse, -R71 ;  /* 0x80000047933e7220 */ /* 0x040fe20000410000 */
[----:B------:R-:W-:Y:S01]  /*4ef0*/  FFMA.FTZ R60, R150, R203, R60 ;  /* 0x000000cb963c7223 */ /* 0x000fe2000001003c */
[----:B------:R-:W-:Y:S01]  /*4f00*/  FFMA.FTZ R65, R140, R64, R65 ;  /* 0x000000408c417223 */ /* 0x000fe20000010041 */
[----:B------:R-:W-:Y:S01]  /*4f10*/  FADD.FTZ R225, R14, R61 ;  /* 0x0000003d0ee17221 */ /* 0x000fe20000010000 */
[C---:B------:R-:W-:Y:S01]  /*4f20*/  FFMA.FTZ R62, R148.reuse, R69, -R62 ;  /* 0x00000045943e7223 */ /* 0x040fe2000001083e */
[----:B------:R-:W-:Y:S01]  /*4f30*/  FADD.FTZ R204, RZ, R60 ;  /* 0x0000003cffcc7221 */ /* 0x000fe20000010000 */
[----:B------:R-:W-:Y:S01]  /*4f40*/  FFMA.FTZ R67, R148, R71, R67 ;  /* 0x0000004794437223 */ /* 0x000fe20000010043 */
[-C--:B------:R-:W-:Y:S01]  /*4f50*/  FMUL.FTZ R61, R147, R225.reuse ;  /* 0x000000e1933d7220 */ /* 0x080fe20000410000 */
[----:B------:R-:W-:Y:S01]  /*4f60*/  FMUL.FTZ R64, R149, -R62 ;  /* 0x8000003e95407220 */ /* 0x000fe20000410000 */
[-C--:B------:R-:W-:Y:S01]  /*4f70*/  FMUL.FTZ R60, R147, R204.reuse ;  /* 0x000000cc933c7220 */ /* 0x080fe20000410000 */
[----:B------:R-:W-:Y:S01]  /*4f80*/  FADD.FTZ R63, R168, R63 ;  /* 0x0000003fa83f7221 */ /* 0x000fe20000010000 */
[----:B------:R-:W-:Y:S01]  /*4f90*/  FFMA.FTZ R61, R148, R204, R61 ;  /* 0x000000cc943d7223 */ /* 0x000fe2000001003d */
[----:B------:R-:W-:Y:S01]  /*4fa0*/  FADD.FTZ R65, -R184, R65 ;  /* 0x00000041b8417221 */ /* 0x000fe20000010100 */
[----:B------:R-:W-:Y:S01]  /*4fb0*/  FFMA.FTZ R60, R148, R225, -R60 ;  /* 0x000000e1943c7223 */ /* 0x000fe2000001083c */
[----:B------:R-:W-:Y:S01]  /*4fc0*/  FFMA.FTZ R68, R150, R67, R64 ;  /* 0x0000004396447223 */ /* 0x000fe20000010040 */
[----:B------:R-:W-:Y:S01]  /*4fd0*/  FADD.FTZ R205, RZ, R61 ;  /* 0x0000003dffcd7221 */ /* 0x000fe20000010000 */
[----:B------:R-:W-:Y:S01]  /*4fe0*/  FMUL.FTZ R64, R141, -R63 ;  /* 0x8000003f8d407220 */ /* 0x000fe20000410000 */
[----:B------:R-:W-:Y:S01]  /*4ff0*/  FADD.FTZ R224, R13, R60 ;  /* 0x0000003c0de07221 */ /* 0x000fe20000010000 */
[----:B------:R-:W-:Y:S01]  /*5000*/  FMUL.FTZ R69, R149, -R67 ;  /* 0x8000004395457220 */ /* 0x000fe20000410000 */
[----:B------:R-:W-:Y:S01]  /*5010*/  FMUL.FTZ R61, R145, R205 ;  /* 0x000000cd913d7220 */ /* 0x000fe20000410000 */
[-C--:B------:R-:W-:Y:S01]  /*5020*/  FMUL.FTZ R67, R141, -R65.reuse ;  /* 0x800000418d437220 */ /* 0x080fe20000410000 */
[-C--:B------:R-:W-:Y:S01]  /*5030*/  FMUL.FTZ R60, R145, R224.reuse ;  /* 0x000000e0913c7220 */ /* 0x080fe20000410000 */
[----:B------:R-:W-:Y:S01]  /*5040*/  FFMA.FTZ R66, R142, R65, R64 ;  /* 0x000000418e427223 */ /* 0x000fe20000010040 */
[----:B------:R-:W-:Y:S01]  /*5050*/  FFMA.FTZ R61, R146, R224, -R61 ;  /* 0x000000e0923d7223 */ /* 0x000fe2000001083d */
[----:B------:R-:W-:Y:S01]  /*5060*/  FFMA.FTZ R69, R150, R62, -R69 ;  /* 0x0000003e96457223 */ /* 0x000fe20000010845 */
[----:B------:R-:W-:Y:S01]  /*5070*/  FFMA.FTZ R60, R146, R205, R60 ;  /* 0x000000cd923c7223 */ /* 0x000fe2000001003c */
[----:B------:R-:W-:Y:S01]  /*5080*/  FFMA.FTZ R62, R142, R63, -R67 ;  /* 0x0000003f8e3e7223 */ /* 0x000fe20000010843 */
[----:B------:R-:W-:Y:S01]  /*5090*/  FADD.FTZ R223, R12, R61 ;  /* 0x0000003d0cdf7221 */ /* 0x000fe20000010000 */
[----:B------:R-:W-:Y:S01]  /*50a0*/  FMUL.FTZ R63, R151, -R68 ;  /* 0x80000044973f7220 */ /* 0x000fe20000410000 */
[----:B------:R-:W-:Y:S01]  /*50b0*/  FADD.FTZ R206, RZ, R60 ;  /* 0x0000003cffce7221 */ /* 0x000fe20000010000 */
[----:B------:R-:W-:Y:S01]  /*50c0*/  FADD.FTZ R66, -R183, R66 ;  /* 0x00000042b7427221 */ /* 0x000fe20000010100 */
[C---:B------:R-:W-:Y:S01]  /*50d0*/  FMUL.FTZ R61, R143.reuse, R223 ;  /* 0x000000df8f3d7220 */ /* 0x040fe20000410000 */
[----:B------:R-:W-:Y:S01]  /*50e0*/  FFMA.FTZ R64, R152, R69, -R63 ;  /* 0x0000004598407223 */ /* 0x000fe2000001083f */
[-C--:B------:R-:W-:Y:S01]  /*50f0*/  FMUL.FTZ R60, R143, R206.reuse ;  /* 0x000000ce8f3c7220 */ /* 0x080fe20000410000 */
[----:B------:R-:W-:Y:S01]  /*5100*/  FADD.FTZ R62, R167, R62 ;  /* 0x0000003ea73e7221 */ /* 0x000fe20000010000 */
[C---:B------:R-:W-:Y:S01]  /*5110*/  FFMA.FTZ R61, R144.reuse, R206, R61 ;  /* 0x000000ce903d7223 */ /* 0x040fe2000001003d */
[C---:B------:R-:W-:Y:S01]  /*5120*/  FMUL.FTZ R63, R143.reuse, -R66 ;  /* 0x800000428f3f7220 */ /* 0x040fe20000410000 */
[C---:B------:R-:W-:Y:S01]  /*5130*/  FFMA.FTZ R60, R144.reuse, R223, -R60 ;  /* 0x000000df903c7223 */ /* 0x040fe2000001083c */
[-C--:B------:R-:W-:Y:S01]  /*5140*/  FMUL.FTZ R67, R143, -R62.reuse ;  /* 0x8000003e8f437220 */ /* 0x080fe20000410000 */
[----:B------:R-:W-:Y:S01]  /*5150*/  FADD.FTZ R207, RZ, R61 ;  /* 0x0000003dffcf7221 */ /* 0x000fe20000010000 */
[C---:B------:R-:W-:Y:S01]  /*5160*/  FFMA.FTZ R63, R144.reuse, R62, -R63 ;  /* 0x0000003e903f7223 */ /* 0x040fe2000001083f */
[----:B------:R-:W-:Y:S01]  /*5170*/  FADD.FTZ R222, R11, R60 ;  /* 0x0000003c0bde7221 */ /* 0x000fe20000010000 */
[----:B------:R-:W-:Y:S01]  /*5180*/  FFMA.FTZ R67, R144, R66, R67 ;  /* 0x0000004290437223 */ /* 0x000fe20000010043 */
[C---:B------:R-:W-:Y:S01]  /*5190*/  FMUL.FTZ R61, R141.reuse, R207 ;  /* 0x000000cf8d3d7220 */ /* 0x040fe20000410000 */
[----:B------:R-:W-:Y:S01]  /*51a0*/  FADD.FTZ R63, R166, R63 ;  /* 0x0000003fa63f7221 */ /* 0x000fe20000010000 */
[-C--:B------:R-:W-:Y:S01]  /*51b0*/  FMUL.FTZ R60, R141, R222.reuse ;  /* 0x000000de8d3c7220 */ /* 0x080fe20000410000 */
[----:B------:R-:W-:Y:S01]  /*51c0*/  FMUL.FTZ R65, R151, -R69 ;  /* 0x8000004597417220 */ /* 0x000fe20000410000 */
[----:B------:R-:W-:Y:S01]  /*51d0*/  FFMA.FTZ R61, R142, R222, -R61 ;  /* 0x000000de8e3d7223 */ /* 0x000fe2000001083d */
[----:B------:R-:W-:Y:S01]  /*51e0*/  FADD.FTZ R67, -R182, R67 ;  /* 0x00000043b6437221 */ /* 0x000fe20000010100 */
[C---:B------:R-:W-:Y:S01]  /*51f0*/  FMUL.FTZ R69, R145.reuse, -R63 ;  /* 0x8000003f91457220 */ /* 0x040fe20000410000 */
[----:B------:R-:W-:Y:S01]  /*5200*/  FFMA.FTZ R60, R142, R207, R60 ;  /* 0x000000cf8e3c7223 */ /* 0x000fe2000001003c */
[----:B------:R-:W-:Y:S01]  /*5210*/  FADD.FTZ R221, R10, R61 ;  /* 0x0000003d0add7221 */ /* 0x000fe20000010000 */
[-C--:B------:R-:W-:Y:S01]  /*5220*/  FMUL.FTZ R62, R145, -R67.reuse ;  /* 0x80000043913e7220 */ /* 0x080fe20000410000 */
[C---:B------:R-:W-:Y:S01]  /*5230*/  FFMA.FTZ R66, R146.reuse, R67, R69 ;  /* 0x0000004392427223 */ /* 0x040fe20000010045 */
[----:B------:R-:W-:Y:S01]  /*5240*/  FADD.FTZ R208, RZ, R60 ;  /* 0x0000003cffd07221 */ /* 0x000fe20000010000 */
[----:B------:R-:W-:Y:S01]  /*5250*/  FMUL.FTZ R61, R139, R221 ;  /* 0x000000dd8b3d7220 */ /* 0x000fe20000410000 */
[----:B------:R-:W-:Y:S01]  /*5260*/  FFMA.FTZ R62, R146, R63, -R62 ;  /* 0x0000003f923e7223 */ /* 0x000fe2000001083e */
[----:B------:R-:W-:Y:S01]  /*5270*/  FADD.FTZ R66, -R181, R66 ;  /* 0x00000042b5427221 */ /* 0x000fe20000010100 */
[-C--:B------:R-:W-:Y:S01]  /*5280*/  FMUL.FTZ R60, R139, R208.reuse ;  /* 0x000000d08b3c7220 */ /* 0x080fe20000410000 */
[C---:B------:R-:W-:Y:S01]  /*5290*/  FFMA.FTZ R61, R140.reuse, R208, R61 ;  /* 0x000000d08c3d7223 */ /* 0x040fe2000001003d */
[----:B------:R-:W-:Y:S01]  /*52a0*/  FADD.FTZ R62, R165, R62 ;  /* 0x0000003ea53e7221 */ /* 0x000fe20000010000 */
[C---:B------:R-:W-:Y:S01]  /*52b0*/  FMUL.FTZ R63, R147.reuse, -R66 ;  /* 0x80000042933f7220 */ /* 0x040fe20000410000 */
[----:B------:R-:W-:Y:S01]  /*52c0*/  FFMA.FTZ R60, R140, R221, -R60 ;  /* 0x000000dd8c3c7223 */ /* 0x000fe2000001083c */
[----:B------:R-:W-:Y:S01]  /*52d0*/  FADD.FTZ R209, RZ, R61 ;  /* 0x0000003dffd17221 */ /* 0x000fe20000010000 */
[-C--:B------:R-:W-:Y:S01]  /*52e0*/  FMUL.FTZ R67, R147, -R62.reuse ;  /* 0x8000003e93437220 */ /* 0x080fe20000410000 */
[C---:B------:R-:W-:Y:S01]  /*52f0*/  FFMA.FTZ R63, R148.reuse, R62, -R63 ;  /* 0x0000003e943f7223 */ /* 0x040fe2000001083f */
[----:B------:R-:W-:Y:S01]  /*5300*/  FADD.FTZ R220, R9, R60 ;  /* 0x0000003c09dc7221 */ /* 0x000fe20000010000 */
[C---:B------:R-:W-:Y:S01]  /*5310*/  FMUL.FTZ R61, R137.reuse, R209 ;  /* 0x000000d1893d7220 */ /* 0x040fe20000410000 */
[----:B------:R-:W-:Y:S01]  /*5320*/  FFMA.FTZ R67, R148, R66, R67 ;  /* 0x0000004294437223 */ /* 0x000fe20000010043 */
[----:B------:R-:W-:Y:S01]  /*5330*/  FADD.FTZ R63, R164, R63 ;  /* 0x0000003fa43f7221 */ /* 0x000fe20000010000 */
[-C--:B------:R-:W-:Y:S01]  /*5340*/  FMUL.FTZ R60, R137, R220.reuse ;  /* 0x000000dc893c7220 */ /* 0x080fe20000410000 */
        /* <DEDUP_REMOVED lines=20> */
[CC--:B------:R-:W-:Y:S01]  /*5490*/  FMUL.FTZ R63, R133.reuse, R211.reuse ;  /* 0x000000d3853f7220 */ /* 0x0c0fe20000410000 */
[----:B------:R-:W-:Y:S01]  /*54a0*/  FFMA.FTZ R67, R152, R66, R67 ;  /* 0x0000004298437223 */ /* 0x000fe20000010043 */
[----:B------:R-:W-:Y:S01]  /*54b0*/  FADD.FTZ R69, R162, R69 ;  /* 0x00000045a2457221 */ /* 0x000fe20000010000 */
[-C--:B------:R-:W-:Y:S01]  /*54c0*/  FMUL.FTZ R62, R133, R218.reuse ;  /* 0x000000da853e7220 */ /* 0x080fe20000410000 */
[----:B------:R-:W-:Y:S01]  /*54d0*/  FFMA.FTZ R217, R134, R218, -R63 ;  /* 0x000000da86d97223 */ /* 0x000fe2000001083f */
[----:B------:R-:W-:Y:S01]  /*54e0*/  FADD.FTZ R70, -R178, R67 ;  /* 0x00000043b2467221 */ /* 0x000fe20000010100 */
[----:B------:R-:W-:Y:S01]  /*54f0*/  FFMA.FTZ R65, R152, R68, R65 ;  /* 0x0000004498417223 */ /* 0x000fe20000010041 */
[----:B------:R-:W-:Y:S01]  /*5500*/  FFMA.FTZ R212, R134, R211, R62 ;  /* 0x000000d386d47223 */ /* 0x000fe2000001003e */
[----:B------:R-:W-:Y:S01]  /*5510*/  FADD.FTZ R217, R6, R217 ;  /* 0x000000d906d97221 */ /* 0x000fe20000010000 */
[C---:B-----5:R-:W-:Y:S01]  /*5520*/  FMUL.FTZ R72, R154.reuse, -R70 ;  /* 0x800000469a487220 */ /* 0x060fe20000410000 */
[----:B------:R-:W-:Y:S01]  /*5530*/  HFMA2.MMA R61, -RZ, RZ, 0, 0 ;  /* 0x00000000ff3d7435 */ /* 0x000fe200000001ff */
[----:B------:R-:W-:Y:S01]  /*5540*/  FADD.FTZ R212, RZ, R212 ;  /* 0x000000d4ffd47221 */ /* 0x000fe20000010000 */
[C---:B------:R-:W-:Y:S01]  /*5550*/  FMUL.FTZ R67, R131.reuse, R217 ;  /* 0x000000d983437220 */ /* 0x040fe20000410000 */
[-C--:B------:R-:W-:Y:S01]  /*5560*/  FMUL.FTZ R71, R154, -R69.reuse ;  /* 0x800000459a477220 */ /* 0x080fe20000410000 */
[----:B------:R-:W-:Y:S01]  /*5570*/  MOV R68, UR7 ;  /* 0x0000000700447c02 */ /* 0x000fe20008000f00 */
[-C--:B------:R-:W-:Y:S01]  /*5580*/  FMUL.FTZ R66, R131, R212.reuse ;  /* 0x000000d483427220 */ /* 0x080fe20000410000 */
[----:B------:R-:W-:Y:S01]  /*5590*/  FFMA.FTZ R67, R132, R212, R67 ;  /* 0x000000d484437223 */ /* 0x000fe20000010043 */
[----:B------:R-:W-:Y:S01]  /*55a0*/  FFMA.FTZ R72, R153, R69, -R72 ;  /* 0x0000004599487223 */ /* 0x000fe20000010848 */
[----:B------:R-:W-:Y:S01]  /*55b0*/  FMUL.FTZ R69, R154, -R65 ;  /* 0x800000419a457220 */ /* 0x000fe20000410000 */
[----:B------:R-:W-:Y:S01]  /*55c0*/  FFMA.FTZ R66, R132, R217, -R66 ;  /* 0x000000d984427223 */ /* 0x000fe20000010842 */
[----:B------:R-:W-:Y:S01]  /*55d0*/  FADD.FTZ R213, RZ, R67 ;  /* 0x00000043ffd57221 */ /* 0x000fe20000010000 */
[----:B------:R-:W-:-:S02]  /*55e0*/  MOV R60, 0x3f800000 ;  /* 0x3f800000003c7802 */ /* 0x000fc40000000f00 */
[----:B------:R-:W-:Y:S01]  /*55f0*/  CS2R R62, SRZ ;  /* 0x00000000003e7805 */ /* 0x000fe2000001ff00 */
[----:B------:R-:W-:Y:S01]  /*5600*/  FADD.FTZ R216, R5, R66 ;  /* 0x0000004205d87221 */ /* 0x000fe20000010000 */
[----:B------:R-:W-:Y:S01]  /*5610*/  FMUL.FTZ R67, R129, R213 ;  /* 0x000000d581437220 */ /* 0x000fe20000410000 */
[----:B------:R-:W-:Y:S01]  /*5620*/  FFMA.FTZ R74, R153, R70, R71 ;  /* 0x00000046994a7223 */ /* 0x000fe20000010047 */
[----:B------:R-:W-:Y:S01]  /*5630*/  @!P0 LEA R68, R68, R121, 0x4 ;  /* 0x0000007944448211 */ /* 0x000fe200078e20ff */
[-C--:B------:R-:W-:Y:S01]  /*5640*/  FMUL.FTZ R66, R129, R216.reuse ;  /* 0x000000d881427220 */ /* 0x080fe20000410000 */
[----:B------:R-:W-:Y:S01]  /*5650*/  FFMA.FTZ R67, R130, R216, -R67 ;  /* 0x000000d882437223 */ /* 0x000fe20000010843 */
[-C--:B------:R-:W-:Y:S01]  /*5660*/  FMUL.FTZ R70, R154, -R64.reuse ;  /* 0x800000409a467220 */ /* 0x080fe20000410000 */
[C---:B------:R-:W-:Y:S01]  /*5670*/  FFMA.FTZ R64, R153.reuse, R64, -R69 ;  /* 0x0000004099407223 */ /* 0x040fe20000010845 */
[----:B------:R-:W-:Y:S01]  /*5680*/  FFMA.FTZ R66, R130, R213, R66 ;  /* 0x000000d582427223 */ /* 0x000fe20000010042 */
[----:B------:R-:W-:Y:S01]  /*5690*/  FADD.FTZ R215, R4, R67 ;  /* 0x0000004304d77221 */ /* 0x000fe20000010000 */
[----:B------:R0:W1:Y:S01]  /*56a0*/  @!P0 LDS.128 R60, [R68+0x4990] ;  /* 0x00499000443c8984 */ /* 0x0000620000000c00 */
[----:B------:R-:W-:Y:S01]  /*56b0*/  FFMA.FTZ R65, R153, R65, R70 ;  /* 0x0000004199417223 */ /* 0x000fe20000010046 */
[----:B------:R-:W-:Y:S01]  /*56c0*/  FADD.FTZ R214, RZ, R66 ;  /* 0x00000042ffd67221 */ /* 0x000fe20000010000 */
[----:B------:R-:W-:Y:S01]  /*56d0*/  FMUL.FTZ R69, R125, R215 ;  /* 0x000000d77d457220 */ /* 0x000fe20000410000 */
[----:B------:R-:W-:Y:S01]  /*56e0*/  FADD.FTZ R67, -R177, R74 ;  /* 0x0000004ab1437221 */ /* 0x000fe20000010100 */
[----:B------:R-:W-:-:S02]  /*56f0*/  FADD.FTZ R66, R161, R72 ;  /* 0x00000048a1427221 */ /* 0x000fc40000010000 */
[CC--:B------:R-:W-:Y:S01]  /*5700*/  FFMA.FTZ R69, R128.reuse, R214.reuse, R69 ;  /* 0x000000d680457223 */ /* 0x0c0fe20000010045 */
[----:B0-----:R-:W-:Y:S02]  /*5710*/  FMUL.FTZ R68, R125, R214 ;  /* 0x000000d67d447220 */ /* 0x001fe40000410000 */
[----:B------:R0:W-:Y:S01]  /*5720*/  STS.128 [R160+0x2b90], R64 ;  /* 0x002b9040a0007388 */ /* 0x0001e20000000c00 */
[----:B------:R-:W-:Y:S01]  /*5730*/  FADD.FTZ R229, RZ, R69 ;  /* 0x00000045ffe57221 */ /* 0x000fe20000010000 */
[----:B------:R-:W-:-:S03]  /*5740*/  FFMA.FTZ R68, R128, R215, -R68 ;  /* 0x000000d780447223 */ /* 0x000fc60000010844 */
[----:B------:R-:W-:Y:S01]  /*5750*/  FMUL.FTZ R69, R123, R229 ;  /* 0x000000e57b457220 */ /* 0x000fe20000410000 */
[----:B------:R-:W-:-:S04]  /*5760*/  FADD.FTZ R230, R3, R68 ;  /* 0x0000004403e67221 */ /* 0x000fc80000010000 */
[----:B------:R-:W-:-:S04]  /*5770*/  FFMA.FTZ R69, R124, R230, -R69 ;  /* 0x000000e67c457223 */ /* 0x000fc80000010845 */
[----:B------:R-:W-:Y:S01]  /*5780*/  FADD.FTZ R231, R2, R69 ;  /* 0x0000004502e77221 */ /* 0x000fe20000010000 */
[----:B------:R-:W-:Y:S06]  /*5790*/  BAR.SYNC.DEFER_BLOCKING 0x0 ;  /* 0x0000000000007b1d */ /* 0x000fec0000010000 */
[----:B0-----:R-:W-:Y:S05]  /*57a0*/  @P2 BRA `(.L_x_11) ;  /* 0x0000000c00682947 */ /* 0x001fea0003800000 */
[----:B------:R-:W-:Y:S01]  /*57b0*/  IMAD R232, R122, 0x50, R121 ;  /* 0x000000507ae87824 */ /* 0x000fe200078e0279 */
[----:B------:R-:W-:-:S04]  /*57c0*/  UMOV UR44, 0xffffffff ;  /* 0xffffffff002c7882 */ /* 0x000fc80000000000 */
[----:B------:R-:W-:Y:S04]  /*57d0*/  LDS.128 R64, [R232+0x2bb0] ;  /* 0x002bb000e8407984 */ /* 0x000fe80000000c00 */
[----:B------:R-:W0:Y:S04]  /*57e0*/  LDS.128 R68, [R232+0x2bc0] ;  /* 0x002bc000e8447984 */ /* 0x000e280000000c00 */
[----:B------:R-:W2:Y:S04]  /*57f0*/  LDS.128 R72, [R232+0x2ba0] ;  /* 0x002ba000e8487984 */ /* 0x000ea80000000c00 */
[----:B------:R-:W3:Y:S01]  /*5800*/  LDS.128 R76, [R232+0x2b90] ;  /* 0x002b9000e84c7984 */ /* 0x000ee20000000c00 */
[C---:B0-----:R-:W-:Y:S01]  /*5810*/  FMUL.FTZ R243, R65.reuse, R68 ;  /* 0x0000004441f37220 */ /* 0x041fe20000410000 */
[----:B------:R-:W-:-:S03]  /*5820*/  FMUL.FTZ R235, R65, R69 ;  /* 0x0000004541eb7220 */ /* 0x000fc60000410000 */
[C---:B------:R-:W-:Y:S01]  /*5830*/  FFMA.FTZ R243, R64.reuse, R69, R243 ;  /* 0x0000004540f37223 */ /* 0x040fe200000100f3 */
[----:B------:R-:W-:-:S03]  /*5840*/  FFMA.FTZ R235, R64, R68, -R235 ;  /* 0x0000004440eb7223 */ /* 0x000fc600000108eb */
[C---:B--2---:R-:W-:Y:S01]  /*5850*/  FMUL.FTZ R245, R73.reuse, R243 ;  /* 0x000000f349f57220 */ /* 0x044fe20000410000 */
[----:B------:R-:W-:-:S03]  /*5860*/  FMUL.FTZ R234, R73, R235 ;  /* 0x000000eb49ea7220 */ /* 0x000fc60000410000 */
[C---:B------:R-:W-:Y:S01]  /*5870*/  FFMA.FTZ R242, R72.reuse, R235, -R245 ;  /* 0x000000eb48f27223 */ /* 0x040fe200000108f5 */
[C---:B------:R-:W-:Y:S01]  /*5880*/  FMUL.FTZ R235, R65.reuse, R71 ;  /* 0x0000004741eb7220 */ /* 0x040fe20000410000 */
[----:B------:R-:W-:Y:S01]  /*5890*/  FMUL.FTZ R245, R65, R70 ;  /* 0x0000004641f57220 */ /* 0x000fe20000410000 */
[----:B------:R-:W-:Y:S01]  /*58a0*/  FFMA.FTZ R243, R72, R243, R234 ;  /* 0x000000f348f37223 */ /* 0x000fe200000100ea */
[----:B---3--:R-:W-:Y:S01]  /*58b0*/  FMUL.FTZ R236, R77, R242 ;  /* 0x000000f24dec7220 */ /* 0x008fe20000410000 */
[C---:B------:R-:W-:Y:S01]  /*58c0*/  FFMA.FTZ R235, R64.reuse, R70, -R235 ;  /* 0x0000004640eb7223 */ /* 0x040fe200000108eb */
[----:B------:R-:W-:-:S03]  /*58d0*/  FFMA.FTZ R234, R64, R71, R245 ;  /* 0x0000004740ea7223 */ /* 0x000fc600000100f5 */
[----:B------:R-:W-:Y:S01]  /*58e0*/  FADD.FTZ R235, R66, R235 ;  /* 0x000000eb42eb7221 */ /* 0x000fe20000010000 */
[----:B------:R-:W-:-:S03]  /*58f0*/  FADD.FTZ R234, R67, R234 ;  /* 0x000000ea43ea7221 */ /* 0x000fc60000010000 */
[C---:B------:R-:W-:Y:S01]  /*5900*/  FMUL.FTZ R247, R73.reuse, R235 ;  /* 0x000000eb49f77220 */ /* 0x040fe20000410000 */
[----:B------:R-:W-:-:S03]  /*5910*/  FMUL.FTZ R245, R73, R234 ;  /* 0x000000ea49f57220 */ /* 0x000fc60000410000 */
[C---:B------:R-:W-:Y:S01]  /*5920*/  FFMA.FTZ R234, R72.reuse, R234, R247 ;  /* 0x000000ea48ea7223 */ /* 0x040fe200000100f7 */
[----:B------:R-:W-:Y:S01]  /*5930*/  FFMA.FTZ R245, R72, R235, -R245 ;  /* 0x000000eb48f57223 */ /* 0x000fe200000108f5 */
[-C--:B------:R-:W-:Y:S01]  /*5940*/  FMUL.FTZ R235, R77, R243.reuse ;  /* 0x000000f34deb7220 */ /* 0x080fe20000410000 */
[----:B------:R-:W-:Y:S01]  /*5950*/  FFMA.FTZ R243, R76, R243, R236 ;  /* 0x000000f34cf37223 */ /* 0x000fe200000100ec */
[----:B------:R-:W-:Y:S01]  /*5960*/  FADD.FTZ R234, R75, R234 ;  /* 0x000000ea4bea7221 */ /* 0x000fe20000010000 */
[----:B------:R-:W-:Y:S01]  /*5970*/  FADD.FTZ R245, R74, R245 ;  /* 0x000000f54af57221 */ /* 0x000fe20000010000 */
[----:B------:R-:W-:Y:S02]  /*5980*/  FFMA.FTZ R242, R76, R242, -R235 ;  /* 0x000000f24cf27223 */ /* 0x000fe400000108eb */
[C---:B------:R-:W-:Y:S01]  /*5990*/  FMUL.FTZ R235, R77.reuse, R234 ;  /* 0x000000ea4deb7220 */ /* 0x040fe20000410000 */
[----:B------:R-:W-:-:S03]  /*59a0*/  FMUL.FTZ R77, R77, R245 ;  /* 0x000000f54d4d7220 */ /* 0x000fc60000410000 */
[C---:B------:R-:W-:Y:S01]  /*59b0*/  FFMA.FTZ R235, R76.reuse, R245, -R235 ;  /* 0x000000f54ceb7223 */ /* 0x040fe200000108eb */
[----:B------:R-:W-:Y:S01]  /*59c0*/  FFMA.FTZ R234, R76, R234, R77 ;  /* 0x000000ea4cea7223 */ /* 0x000fe2000001004d */
[----:B------:R-:W-:Y:S02]  /*59d0*/  LOP3.LUT R76, R122, 0x1f, RZ, 0xc0, !PT ;  /* 0x0000001f7a4c7812 */ /* 0x000fe400078ec0ff */
[----:B------:R-:W-:Y:S01]  /*59e0*/  FADD.FTZ R78, R78, R235 ;  /* 0x000000eb4e4e7221 */ /* 0x000fe20000010000 */
[----:B------:R-:W-:Y:S01]  /*59f0*/  FADD.FTZ R245, R79, R234 ;  /* 0x000000ea4ff57221 */ /* 0x000fe20000010000 */
[----:B------:R-:W-:Y:S01]  /*5a00*/  ISETP.NE.AND P0, PT, R76, 0x1f, PT ;  /* 0x0000001f4c00780c */ /* 0x000fe20003f05270 */
[----:B------:R-:W-:-:S12]  /*5a10*/  BRA.DIV UR44, `(.L_x_12) ;  /* 0x0000005a2cf87947 */ /* 0x000fd8000b800000 */
[----:B------:R0:W2:Y:S01]  /*5a20*/  SHFL.DOWN PT, R77, R242, 0x1, 0x1f ;  /* 0x08201f00f24d7f89 */ /* 0x0000a200000e0000 */
[----:B------:R-:W-:-:S03]  /*5a30*/  MOV R244, R78 ;  /* 0x0000004e00f47202 */ /* 0x000fc60000000f00 */
[----:B------:R0:W3:Y:S04]  /*5a40*/  SHFL.DOWN PT, R235, R243, 0x1, 0x1f ;  /* 0x08201f00f3eb7f89 */ /* 0x0000e800000e0000 */
[----:B------:R0:W4:Y:S04]  /*5a50*/  SHFL.DOWN PT, R236, R78, 0x1, 0x1f ;  /* 0x08201f004eec7f89 */ /* 0x00012800000e0000 */
[----:B------:R0:W0:Y:S02]  /*5a60*/  SHFL.DOWN PT, R252, R245, 0x1, 0x1f ;  /* 0x08201f00f5fc7f89 */ /* 0x00002400000e0000 */
.L_x_92:
[----:B------:R-:W-:Y:S04]  /*5a70*/  BSSY B0, `(.L_x_13) ;  /* 0x000000d000007945 */ /* 0x000fe80003800000 */
[----:B------:R-:W-:Y:S05]  /*5a80*/  @!P0 BRA `(.L_x_14) ;  /* 0x00000000002c8947 */ /* 0x000fea0003800000 */
[C---:B0--3--:R-:W-:Y:S01]  /*5a90*/  FMUL.FTZ R78, R243.reuse, R235 ;  /* 0x000000ebf34e7220 */ /* 0x049fe20000410000 */
[C---:B------:R-:W-:Y:S01]  /*5aa0*/  FMUL.FTZ R79, R243.reuse, R252 ;  /* 0x000000fcf34f7220 */ /* 0x040fe20000410000 */
[----:B----4-:R-:W-:Y:S01]  /*5ab0*/  FMUL.FTZ R247, R243, R236 ;  /* 0x000000ecf3f77220 */ /* 0x010fe20000410000 */
[C---:B--2---:R-:W-:Y:S01]  /*5ac0*/  FMUL.FTZ R243, R77.reuse, R243 ;  /* 0x000000f34df37220 */ /* 0x044fe20000410000 */
[----:B------:R-:W-:Y:S01]  /*5ad0*/  FFMA.FTZ R78, R77, R242, -R78 ;  /* 0x000000f24d4e7223 */ /* 0x000fe2000001084e */
[C---:B------:R-:W-:Y:S01]  /*5ae0*/  FFMA.FTZ R79, R242.reuse, R236, -R79 ;  /* 0x000000ecf24f7223 */ /* 0x040fe2000001084f */
[C---:B------:R-:W-:Y:S01]  /*5af0*/  FFMA.FTZ R252, R242.reuse, R252, R247 ;  /* 0x000000fcf2fc7223 */ /* 0x040fe200000100f7 */
[----:B------:R-:W-:Y:S02]  /*5b00*/  FFMA.FTZ R243, R242, R235, R243 ;  /* 0x000000ebf2f37223 */ /* 0x000fe400000100f3 */
[----:B------:R-:W-:Y:S01]  /*5b10*/  FADD.FTZ R244, R244, R79 ;  /* 0x0000004ff4f47221 */ /* 0x000fe20000010000 */
[----:B------:R-:W-:Y:S01]  /*5b20*/  FADD.FTZ R245, R245, R252 ;  /* 0x000000fcf5f57221 */ /* 0x000fe20000010000 */
[----:B------:R-:W-:-:S07]  /*5b30*/  MOV R242, R78 ;  /* 0x0000004e00f27202 */ /* 0x000fce0000000f00 */
.L_x_14:
[----:B------:R-:W-:Y:S05]  /*5b40*/  BSYNC B0 ;  /* 0x0000000000007941 */ /* 0x000fea0003800000 */
.L_x_13:
[----:B------:R-:W-:Y:S01]  /*5b50*/  UMOV UR44, 0xffffffff ;  /* 0xffffffff002c7882 */ /* 0x000fe20000000000 */
[----:B------:R-:W-:Y:S02]  /*5b60*/  ISETP.GT.U32.AND P0, PT, R76, 0x1d, PT ;  /* 0x0000001d4c00780c */ /* 0x000fe40003f04070 */
[----:B------:R-:W-:Y:S11]  /*5b70*/  BRA.DIV UR44, `(.L_x_15) ;  /* 0x0000005e2c007947 */ /* 0x000ff6000b800000 */
[----:B0-----:R0:W0:Y:S04]  /*5b80*/  SHFL.DOWN PT, R78, R242, 0x2, 0x1f ;  /* 0x08401f00f24e7f89 */ /* 0x00102800000e0000 */
[----:B--2---:R2:W0:Y:S04]  /*5b90*/  SHFL.DOWN PT, R77, R243, 0x2, 0x1f ;  /* 0x08401f00f34d7f89 */ /* 0x00442800000e0000 */
[----:B---3--:R2:W3:Y:S04]  /*5ba0*/  SHFL.DOWN PT, R235, R244, 0x2, 0x1f ;  /* 0x08401f00f4eb7f89 */ /* 0x0084e800000e0000 */
[----:B------:R2:W0:Y:S02]  /*5bb0*/  SHFL.DOWN PT, R252, R245, 0x2, 0x1f ;  /* 0x08401f00f5fc7f89 */ /* 0x00042400000e0000 */
.L_x_98:
[----:B------:R-:W-:Y:S04]  /*5bc0*/  BSSY B0, `(.L_x_16) ;  /* 0x000000d000007945 */ /* 0x000fe80003800000 */
[----:B------:R-:W-:Y:S05]  /*5bd0*/  @P0 BRA `(.L_x_17) ;  /* 0x00000000002c0947 */ /* 0x000fea0003800000 */
[C---:B0-----:R-:W-:Y:S01]  /*5be0*/  FMUL.FTZ R79, R243.reuse, R252 ;  /* 0x000000fcf34f7220 */ /* 0x041fe20000410000 */
[CC--:B---3--:R-:W-:Y:S01]  /*5bf0*/  FMUL.FTZ R247, R243.reuse, R235.reuse ;  /* 0x000000ebf3f77220 */ /* 0x0c8fe20000410000 */
[C---:B------:R-:W-:Y:S02]  /*5c00*/  FMUL.FTZ R234, R243.reuse, R78 ;  /* 0x0000004ef3ea7220 */ /* 0x040fe40000410000 */
[C---:B------:R-:W-:Y:S01]  /*5c10*/  FFMA.FTZ R235, R242.reuse, R235, -R79 ;  /* 0x000000ebf2eb7223 */ /* 0x040fe2000001084f */
[-C--:B------:R-:W-:Y:S01]  /*5c20*/  FMUL.FTZ R79, R243, R77.reuse ;  /* 0x0000004df34f7220 */ /* 0x080fe20000410000 */
[C---:B------:R-:W-:Y:S01]  /*5c30*/  FFMA.FTZ R252, R242.reuse, R252, R247 ;  /* 0x000000fcf2fc7223 */ /* 0x040fe200000100f7 */
[----:B--2---:R-:W-:Y:S01]  /*5c40*/  FFMA.FTZ R243, R242, R77, R234 ;  /* 0x0000004df2f37223 */ /* 0x004fe200000100ea */
[----:B------:R-:W-:Y:S01]  /*5c50*/  FADD.FTZ R244, R244, R235 ;  /* 0x000000ebf4f47221 */ /* 0x000fe20000010000 */
[----:B------:R-:W-:Y:S01]  /*5c60*/  FFMA.FTZ R79, R242, R78, -R79 ;  /* 0x0000004ef24f7223 */ /* 0x000fe2000001084f */
[----:B------:R-:W-:-:S04]  /*5c70*/  FADD.FTZ R245, R245, R252 ;  /* 0x000000fcf5f57221 */ /* 0x000fc80000010000 */
[----:B------:R-:W-:-:S07]  /*5c80*/  MOV R242, R79 ;  /* 0x0000004f00f27202 */ /* 0x000fce0000000f00 */
.L_x_17:
[----:B------:R-:W-:Y:S05]  /*5c90*/  BSYNC B0 ;  /* 0x0000000000007941 */ /* 0x000fea0003800000 */
.L_x_16:
[----:B------:R-:W-:Y:S01]  /*5ca0*/  UMOV UR44, 0xffffffff ;  /* 0xffffffff002c7882 */ /* 0x000fe20000000000 */
[----:B------:R-:W-:Y:S02]  /*5cb0*/  ISETP.GT.U32.AND P0, PT, R76, 0x1b, PT ;  /* 0x0000001b4c00780c */ /* 0x000fe40003f04070 */
[----:B------:R-:W-:Y:S11]  /*5cc0*/  BRA.DIV UR44, `(.L_x_18) ;  /* 0x0000005e2c1c7947 */ /* 0x000ff6000b800000 */
[----:B0-----:R0:W0:Y:S04]  /*5cd0*/  SHFL.DOWN PT, R78, R242, 0x4, 0x1f ;  /* 0x08801f00f24e7f89 */ /* 0x00102800000e0000 */
[----:B------:R0:W0:Y:S04]  /*5ce0*/  SHFL.DOWN PT, R77, R243, 0x4, 0x1f ;  /* 0x08801f00f34d7f89 */ /* 0x00002800000e0000 */
[----:B---3--:R3:W0:Y:S04]  /*5cf0*/  SHFL.DOWN PT, R235, R244, 0x4, 0x1f ;  /* 0x08801f00f4eb7f89 */ /* 0x00862800000e0000 */
[----:B------:R3:W0:Y:S02]  /*5d00*/  SHFL.DOWN PT, R252, R245, 0x4, 0x1f ;  /* 0x08801f00f5fc7f89 */ /* 0x00062400000e0000 */
.L_x_104:
[----:B------:R-:W-:Y:S04]  /*5d10*/  BSSY B0, `(.L_x_19) ;  /* 0x000000d000007945 */ /* 0x000fe80003800000 */
[----:B------:R-:W-:Y:S05]  /*5d20*/  @P0 BRA `(.L_x_20) ;  /* 0x00000000002c0947 */ /* 0x000fea0003800000 */
[C---:B0-----:R-:W-:Y:S01]  /*5d30*/  FMUL.FTZ R79, R243.reuse, R252 ;  /* 0x000000fcf34f7220 */ /* 0x041fe20000410000 */
[CC--:B------:R-:W-:Y:S01]  /*5d40*/  FMUL.FTZ R247, R243.reuse, R235.reuse ;  /* 0x000000ebf3f77220 */ /* 0x0c0fe20000410000 */
[C---:B------:R-:W-:Y:S02]  /*5d50*/  FMUL.FTZ R234, R243.reuse, R78 ;  /* 0x0000004ef3ea7220 */ /* 0x040fe40000410000 */
[C---:B------:R-:W-:Y:S01]  /*5d60*/  FFMA.FTZ R235, R242.reuse, R235, -R79 ;  /* 0x000000ebf2eb7223 */ /* 0x040fe2000001084f */
[-C--:B------:R-:W-:Y:S01]  /*5d70*/  FMUL.FTZ R79, R243, R77.reuse ;  /* 0x0000004df34f7220 */ /* 0x080fe20000410000 */
[C---:B------:R-:W-:Y:S01]  /*5d80*/  FFMA.FTZ R252, R242.reuse, R252, R247 ;  /* 0x000000fcf2fc7223 */ /* 0x040fe200000100f7 */
[----:B--2---:R-:W-:Y:S01]  /*5d90*/  FFMA.FTZ R243, R242, R77, R234 ;  /* 0x0000004df2f37223 */ /* 0x004fe200000100ea */
[----:B---3--:R-:W-:Y:S01]  /*5da0*/  FADD.FTZ R244, R244, R235 ;  /* 0x000000ebf4f47221 */ /* 0x008fe20000010000 */
[----:B------:R-:W-:Y:S01]  /*5db0*/  FFMA.FTZ R79, R242, R78, -R79 ;  /* 0x0000004ef24f7223 */ /* 0x000fe2000001084f */
[----:B------:R-:W-:-:S04]  /*5dc0*/  FADD.FTZ R245, R245, R252 ;  /* 0x000000fcf5f57221 */ /* 0x000fc80000010000 */
[----:B------:R-:W-:-:S07]  /*5dd0*/  MOV R242, R79 ;  /* 0x0000004f00f27202 */ /* 0x000fce0000000f00 */
.L_x_20:
[----:B------:R-:W-:Y:S05]  /*5de0*/  BSYNC B0 ;  /* 0x0000000000007941 */ /* 0x000fea0003800000 */
.L_x_19:
[----:B------:R-:W-:Y:S01]  /*5df0*/  UMOV UR44, 0xffffffff ;  /* 0xffffffff002c7882 */ /* 0x000fe20000000000 */
[----:B------:R-:W-:Y:S02]  /*5e00*/  ISETP.GT.U32.AND P0, PT, R76, 0x17, PT ;  /* 0x000000174c00780c */ /* 0x000fe40003f04070 */
[----:B------:R-:W-:Y:S11]  /*5e10*/  BRA.DIV UR44, `(.L_x_21) ;  /* 0x0000005e2c387947 */ /* 0x000ff6000b800000 */
[----:B0-----:R0:W0:Y:S04]  /*5e20*/  SHFL.DOWN PT, R78, R242, 0x8, 0x1f ;  /* 0x09001f00f24e7f89 */ /* 0x00102800000e0000 */
[----:B------:R0:W0:Y:S04]  /*5e30*/  SHFL.DOWN PT, R77, R243, 0x8, 0x1f ;  /* 0x09001f00f34d7f89 */ /* 0x00002800000e0000 */
[----:B------:R0:W0:Y:S04]  /*5e40*/  SHFL.DOWN PT, R235, R244, 0x8, 0x1f ;  /* 0x09001f00f4eb7f89 */ /* 0x00002800000e0000 */
[----:B------:R0:W0:Y:S02]  /*5e50*/  SHFL.DOWN PT, R252, R245, 0x8, 0x1f ;  /* 0x09001f00f5fc7f89 */ /* 0x00002400000e0000 */
.L_x_110:
        /* <DEDUP_REMOVED lines=13> */
.L_x_23:
[----:B------:R-:W-:Y:S05]  /*5f30*/  BSYNC B0 ;  /* 0x0000000000007941 */ /* 0x000fea0003800000 */
.L_x_22:
[----:B------:R-:W-:Y:S01]  /*5f40*/  UMOV UR44, 0xffffffff ;  /* 0xffffffff002c7882 */ /* 0x000fe20000000000 */
[----:B------:R-:W-:Y:S02]  /*5f50*/  ISETP.GT.U32.AND P0, PT, R76, 0xf, PT ;  /* 0x0000000f4c00780c */ /* 0x000fe40003f04070 */
[----:B------:R-:W-:Y:S11]  /*5f60*/  BRA.DIV UR44, `(.L_x_24) ;  /* 0x0000005e2c547947 */ /* 0x000ff6000b800000 */
[----:B------:R1:W1:Y:S04]  /*5f70*/  SHFL.DOWN PT, R76, R242, 0x10, 0x1f ;  /* 0x0a001f00f24c7f89 */ /* 0x00026800000e0000 */
[----:B0-----:R0:W0:Y:S04]  /*5f80*/  SHFL.DOWN PT, R77, R243, 0x10, 0x1f ;  /* 0x0a001f00f34d7f89 */ /* 0x00102800000e0000 */
[----:B------:R0:W0:Y:S04]  /*5f90*/  SHFL.DOWN PT, R78, R244, 0x10, 0x1f ;  /* 0x0a001f00f44e7f89 */ /* 0x00002800000e0000 */
[----:B------:R0:W0:Y:S02]  /*5fa0*/  SHFL.DOWN PT, R252, R245, 0x10, 0x1f ;  /* 0x0a001f00f5fc7f89 */ /* 0x00002400000e0000 */
.L_x_116:
[----:B------:R-:W-:Y:S04]  /*5fb0*/  BSSY B0, `(.L_x_25) ;  /* 0x000000d000007945 */ /* 0x000fe80003800000 */
[----:B------:R-:W-:Y:S05]  /*5fc0*/  @P0 BRA `(.L_x_26) ;  /* 0x00000000002c0947 */ /* 0x000fea0003800000 */
[C---:B0-----:R-:W-:Y:S01]  /*5fd0*/  FMUL.FTZ R79, R243.reuse, R252 ;  /* 0x000000fcf34f7220 */ /* 0x041fe20000410000 */
[----:B------:R-:W-:-:S03]  /*5fe0*/  FMUL.FTZ R247, R243, R78 ;  /* 0x0000004ef3f77220 */ /* 0x000fc60000410000 */
[C---:B------:R-:W-:Y:S01]  /*5ff0*/  FFMA.FTZ R235, R242.reuse, R78, -R79 ;  /* 0x0000004ef2eb7223 */ /* 0x040fe2000001084f */
[CC--:B------:R-:W-:Y:S01]  /*6000*/  FMUL.FTZ R79, R243.reuse, R77.reuse ;  /* 0x0000004df34f7220 */ /* 0x0c0fe20000410000 */
[----:B-1----:R-:W-:Y:S01]  /*6010*/  FMUL.FTZ R78, R243, R76 ;  /* 0x0000004cf34e7220 */ /* 0x002fe20000410000 */
[----:B------:R-:W-:Y:S01]  /*6020*/  FFMA.FTZ R252, R242, R252, R247 ;  /* 0x000000fcf2fc7223 */ /* 0x000fe200000100f7 */
[----:B--23--:R-:W-:Y:S01]  /*6030*/  FADD.FTZ R244, R244, R235 ;  /* 0x000000ebf4f47221 */ /* 0x00cfe20000010000 */
[C---:B------:R-:W-:Y:S01]  /*6040*/  FFMA.FTZ R79, R242.reuse, R76, -R79 ;  /* 0x0000004cf24f7223 */ /* 0x040fe2000001084f */
[----:B------:R-:W-:Y:S01]  /*6050*/  FFMA.FTZ R243, R242, R77, R78 ;  /* 0x0000004df2f37223 */ /* 0x000fe2000001004e */
[----:B------:R-:W-:-:S03]  /*6060*/  FADD.FTZ R245, R245, R252 ;  /* 0x000000fcf5f57221 */ /* 0x000fc60000010000 */
[----:B------:R-:W-:-:S07]  /*6070*/  MOV R242, R79 ;  /* 0x0000004f00f27202 */ /* 0x000fce0000000f00 */
.L_x_26:
[----:B------:R-:W-:Y:S05]  /*6080*/  BSYNC B0 ;  /* 0x0000000000007941 */ /* 0x000fea0003800000 */
.L_x_25:
[----:B------:R-:W-:Y:S01]  /*6090*/  UMOV UR44, 0xffffffff ;  /* 0xffffffff002c7882 */ /* 0x000fe20000000000 */
[----:B------:R-:W-:Y:S02]  /*60a0*/  ISETP.NE.AND P0, PT, R122, 0x1f, PT ;  /* 0x0000001f7a00780c */ /* 0x000fe40003f05270 */
[----:B------:R-:W-:Y:S11]  /*60b0*/  BRA.DIV UR44, `(.L_x_27) ;  /* 0x0000005e2c707947 */ /* 0x000ff6000b800000 */
[----:B------:R-:W5:Y:S04]  /*60c0*/  SHFL.IDX PT, R249, R243, RZ, 0x1f ;  /* 0x00001ffff3f97589 */ /* 0x000f6800000e0000 */
[----:B------:R-:W3:Y:S04]  /*60d0*/  SHFL.IDX PT, R248, R242, RZ, 0x1f ;  /* 0x00001ffff2f87589 */ /* 0x000ee800000e0000 */
[----:B------:R-:W3:Y:S04]  /*60e0*/  SHFL.IDX PT, R251, R244, RZ, 0x1f ;  /* 0x00001ffff4fb7589 */ /* 0x000ee800000e0000 */
[----:B----4-:R-:W4:Y:S04]  /*60f0*/  SHFL.IDX PT, R236, R245, RZ, 0x1f ;  /* 0x00001ffff5ec7589 */ /* 0x010f2800000e0000 */
[----:B-1----:R-:W1:Y:S04]  /*6100*/  SHFL.DOWN PT, R242, R242, 0x1, 0x1f ;  /* 0x08201f00f2f27f89 */ /* 0x002e6800000e0000 */
[----:B0-2---:R-:W0:Y:S01]  /*6110*/  SHFL.DOWN PT, R243, R243, 0x1, 0x1f ;  /* 0x08201f00f3f37f89 */ /* 0x005e2200000e0000 */
[-C--:B-----5:R-:W-:Y:S01]  /*6120*/  FMUL.FTZ R76, R62, R249.reuse ;  /* 0x000000f93e4c7220 */ /* 0x0a0fe20000410000 */
[----:B------:R-:W-:-:S02]  /*6130*/  FMUL.FTZ R77, R63, R249 ;  /* 0x000000f93f4d7220 */ /* 0x000fc40000410000 */
[----:B---3--:R-:W2:Y:S01]  /*6140*/  SHFL.DOWN PT, R244, R244, 0x1, 0x1f ;  /* 0x08201f00f4f47f89 */ /* 0x008ea200000e0000 */
[-C--:B------:R-:W-:Y:S01]  /*6150*/  FMUL.FTZ R234, R60, R249.reuse ;  /* 0x000000f93cea7220 */ /* 0x080fe20000410000 */
[-C--:B------:R-:W-:Y:S01]  /*6160*/  FFMA.FTZ R235, R63, R248.reuse, R76 ;  /* 0x000000f83feb7223 */ /* 0x080fe2000001004c */
[----:B------:R-:W-:Y:S01]  /*6170*/  FFMA.FTZ R250, R62, R248, -R77 ;  /* 0x000000f83efa7223 */ /* 0x000fe2000001084d */
[----:B------:R-:W3:Y:S04]  /*6180*/  SHFL.IDX PT, R63, R63, RZ, 0x1f ;  /* 0x00001fff3f3f7589 */ /* 0x000ee800000e0000 */
[----:B------:R-:W0:Y:S04]  /*6190*/  SHFL.DOWN PT, R245, R245, 0x1, 0x1f ;  /* 0x08201f00f5f57f89 */ /* 0x000e2800000e0000 */
[----:B------:R-:W0:Y:S04]  /*61a0*/  SHFL.IDX PT, R252, R60, RZ, 0x1f ;  /* 0x00001fff3cfc7589 */ /* 0x000e2800000e0000 */
[----:B------:R-:W0:Y:S04]  /*61b0*/  SHFL.IDX PT, R247, R61, RZ, 0x1f ;  /* 0x00001fff3df77589 */ /* 0x000e2800000e0000 */
[----:B------:R5:W0:Y:S02]  /*61c0*/  SHFL.IDX PT, R246, R62, RZ, 0x1f ;  /* 0x00001fff3ef67589 */ /* 0x000a2400000e0000 */
[----:B-12345:R-:W-:-:S07]  /*61d0*/  FMUL.FTZ R62, R61, R249 ;  /* 0x000000f93d3e7220 */ /* 0x03efce0000410000 */
.L_x_130:
[----:B------:R-:W-:Y:S01]  /*61e0*/  BSSY B0, `(.L_x_28) ;  /* 0x0000013000007945 */ /* 0x000fe20003800000 */
[-C--:B------:R-:W-:Y:S01]  /*61f0*/  FFMA.FTZ R60, R60, R248.reuse, -R62 ;  /* 0x000000f83c3c7223 */ /* 0x080fe2000001083e */
[----:B------:R-:W-:Y:S01]  /*6200*/  FFMA.FTZ R61, R61, R248, R234 ;  /* 0x000000f83d3d7223 */ /* 0x000fe200000100ea */
[----:B------:R-:W-:Y:S01]  /*6210*/  FADD.FTZ R62, R251, R250 ;  /* 0x000000fafb3e7221 */ /* 0x000fe20000010000 */
[----:B0-----:R-:W-:Y:S02]  /*6220*/  MOV R76, R252 ;  /* 0x000000fc004c7202 */ /* 0x001fe40000000f00 */
[----:B------:R-:W-:Y:S02]  /*6230*/  MOV R77, R247 ;  /* 0x000000f7004d7202 */ /* 0x000fe40000000f00 */
[----:B------:R-:W-:Y:S02]  /*6240*/  MOV R78, R246 ;  /* 0x000000f6004e7202 */ /* 0x000fe40000000f00 */
[----:B------:R-:W-:Y:S01]  /*6250*/  MOV R79, R63 ;  /* 0x0000003f004f7202 */ /* 0x000fe20000000f00 */
[----:B------:R-:W-:Y:S06]  /*6260*/  @!P0 BRA `(.L_x_29) ;  /* 0x0000000000288947 */ /* 0x000fec0003800000 */
[C---:B------:R-:W-:Y:S01]  /*6270*/  FMUL.FTZ R63, R243.reuse, R79 ;  /* 0x0000004ff33f7220 */ /* 0x040fe20000410000 */
[----:B------:R-:W-:-:S03]  /*6280*/  FMUL.FTZ R234, R243, R78 ;  /* 0x0000004ef3ea7220 */ /* 0x000fc60000410000 */
[C---:B------:R-:W-:Y:S01]  /*6290*/  FFMA.FTZ R247, R242.reuse, R78, -R63 ;  /* 0x0000004ef2f77223 */ /* 0x040fe2000001083f */
[CC--:B------:R-:W-:Y:S01]  /*62a0*/  FMUL.FTZ R78, R243.reuse, R76.reuse ;  /* 0x0000004cf34e7220 */ /* 0x0c0fe20000410000 */
[C---:B------:R-:W-:Y:S01]  /*62b0*/  FFMA.FTZ R234, R242.reuse, R79, R234 ;  /* 0x0000004ff2ea7223 */ /* 0x040fe200000100ea */
[-C--:B------:R-:W-:Y:S02]  /*62c0*/  FMUL.FTZ R63, R243, R77.reuse ;  /* 0x0000004df33f7220 */ /* 0x080fe40000410000 */
[----:B------:R-:W-:Y:S01]  /*62d0*/  FFMA.FTZ R77, R242, R77, R78 ;  /* 0x0000004df24d7223 */ /* 0x000fe2000001004e */
[----:B------:R-:W-:Y:S01]  /*62e0*/  FADD.FTZ R78, R244, R247 ;  /* 0x000000f7f44e7221 */ /* 0x000fe20000010000 */
[----:B------:R-:W-:Y:S01]  /*62f0*/  FFMA.FTZ R76, R242, R76, -R63 ;  /* 0x0000004cf24c7223 */ /* 0x000fe2000001083f */
[----:B------:R-:W-:-:S07]  /*6300*/  FADD.FTZ R79, R245, R234 ;  /* 0x000000eaf54f7221 */ /* 0x000fce0000010000 */
.L_x_29:
[----:B------:R-:W-:Y:S05]  /*6310*/  BSYNC B0 ;  /* 0x0000000000007941 */ /* 0x000fea0003800000 */
.L_x_28:
[CC--:B------:R-:W-:Y:S01]  /*6320*/  FMUL.FTZ R63, R69.reuse, R79.reuse ;  /* 0x0000004f453f7220 */ /* 0x0c0fe20000410000 */
[-C--:B------:R-:W-:Y:S01]  /*6330*/  FMUL.FTZ R234, R69, R78.reuse ;  /* 0x0000004e45ea7220 */ /* 0x080fe20000410000 */
[----:B------:R0:W-:Y:S02]  /*6340*/  STS.128 [R232+0x2bc0], R76 ;  /* 0x002bc04ce8007388 */ /* 0x0001e40000000c00 */
[C---:B------:R-:W-:Y:S01]  /*6350*/  FFMA.FTZ R63, R68.reuse, R78, -R63 ;  /* 0x0000004e443f7223 */ /* 0x040fe2000001083f */
[----:B------:R-:W-:-:S03]  /*6360*/  FFMA.FTZ R234, R68, R79, R234 ;  /* 0x0000004f44ea7223 */ /* 0x000fc600000100ea */
[----:B0-----:R-:W-:Y:S01]  /*6370*/  FADD.FTZ R78, R70, R63 ;  /* 0x0000003f464e7221 */ /* 0x001fe20000010000 */
[----:B------:R-:W-:Y:S01]  /*6380*/  FMUL.FTZ R63, R69, R77 ;  /* 0x0000004d453f7220 */ /* 0x000fe20000410000 */
[----:B------:R-:W-:Y:S01]  /*6390*/  FADD.FTZ R79, R71, R234 ;  /* 0x000000ea474f7221 */ /* 0x000fe20000010000 */
[-C--:B------:R-:W-:Y:S02]  /*63a0*/  FMUL.FTZ R70, R69, R76.reuse ;  /* 0x0000004c45467220 */ /* 0x080fe40000410000 */
[C---:B------:R-:W-:Y:S01]  /*63b0*/  FFMA.FTZ R76, R68.reuse, R76, -R63 ;  /* 0x0000004c444c7223 */ /* 0x040fe2000001083f */
[C---:B------:R-:W-:Y:S01]  /*63c0*/  FMUL.FTZ R63, R65.reuse, R79 ;  /* 0x0000004f413f7220 */ /* 0x040fe20000410000 */
[----:B------:R-:W-:Y:S01]  /*63d0*/  FFMA.FTZ R77, R68, R77, R70 ;  /* 0x0000004d444d7223 */ /* 0x000fe20000010046 */
[-C--:B------:R-:W-:Y:S02]  /*63e0*/  FMUL.FTZ R68, R65, R78.reuse ;  /* 0x0000004e41447220 */ /* 0x080fe40000410000 */
[----:B------:R-:W-:-:S02]  /*63f0*/  FFMA.FTZ R63, R64, R78, -R63 ;  /* 0x0000004e403f7223 */ /* 0x000fc4000001083f */
[----:B------:R-:W-:Y:S01]  /*6400*/  FFMA.FTZ R68, R64, R79, R68 ;  /* 0x0000004f40447223 */ /* 0x000fe20000010044 */
[----:B------:R0:W-:Y:S02]  /*6410*/  STS.128 [R232+0x2bb0], R76 ;  /* 0x002bb04ce8007388 */ /* 0x0001e40000000c00 */
[----:B0-----:R-:W-:Y:S01]  /*6420*/  FADD.FTZ R78, R66, R63 ;  /* 0x0000003f424e7221 */ /* 0x001fe20000010000 */
[CC--:B------:R-:W-:Y:S01]  /*6430*/  FMUL.FTZ R63, R65.reuse, R77.reuse ;  /* 0x0000004d413f7220 */ /* 0x0c0fe20000410000 */
[-C--:B------:R-:W-:Y:S01]  /*6440*/  FMUL.FTZ R66, R65, R76.reuse ;  /* 0x0000004c41427220 */ /* 0x080fe20000410000 */
[----:B------:R-:W-:Y:S02]  /*6450*/  FADD.FTZ R79, R67, R68 ;  /* 0x00000044434f7221 */ /* 0x000fe40000010000 */
[C---:B------:R-:W-:Y:S01]  /*6460*/  FFMA.FTZ R76, R64.reuse, R76, -R63 ;  /* 0x0000004c404c7223 */ /* 0x040fe2000001083f */
[----:B------:R-:W-:Y:S01]  /*6470*/  FFMA.FTZ R77, R64, R77, R66 ;  /* 0x0000004d404d7223 */ /* 0x000fe20000010042 */
[C---:B------:R-:W-:Y:S01]  /*6480*/  FMUL.FTZ R65, R73.reuse, R79 ;  /* 0x0000004f49417220 */ /* 0x040fe20000410000 */
[C---:B------:R-:W-:Y:S01]  /*6490*/  FMUL.FTZ R66, R73.reuse, R78 ;  /* 0x0000004e49427220 */ /* 0x040fe20000410000 */
[C---:B------:R-:W-:Y:S01]  /*64a0*/  FMUL.FTZ R64, R73.reuse, R76 ;  /* 0x0000004c49407220 */ /* 0x040fe20000410000 */
[----:B------:R-:W-:Y:S01]  /*64b0*/  FMUL.FTZ R63, R73, R77 ;  /* 0x0000004d493f7220 */ /* 0x000fe20000410000 */
[C---:B------:R-:W-:Y:S01]  /*64c0*/  FFMA.FTZ R65, R72.reuse, R78, -R65 ;  /* 0x0000004e48417223 */ /* 0x040fe20000010841 */
[C---:B------:R-:W-:Y:S01]  /*64d0*/  FFMA.FTZ R66, R72.reuse, R79, R66 ;  /* 0x0000004f48427223 */ /* 0x040fe20000010042 */
[C---:B------:R-:W-:Y:S01]  /*64e0*/  FFMA.FTZ R73, R72.reuse, R77, R64 ;  /* 0x0000004d48497223 */ /* 0x040fe20000010040 */
[----:B------:R-:W-:Y:S01]  /*64f0*/  FFMA.FTZ R72, R72, R76, -R63 ;  /* 0x0000004c48487223 */ /* 0x000fe2000001083f */
[----:B------:R-:W-:Y:S01]  /*6500*/  FADD.FTZ R74, R74, R65 ;  /* 0x000000414a4a7221 */ /* 0x000fe20000010000 */
[----:B------:R-:W-:Y:S01]  /*6510*/  FADD.FTZ R75, R75, R66 ;  /* 0x000000424b4b7221 */ /* 0x000fe20000010000 */
[----:B------:R0:W-:Y:S01]  /*6520*/  STS.128 [R232+0x2ba0], R76 ;  /* 0x002ba04ce8007388 */ /* 0x0001e20000000c00 */
[----:B------:R-:W-:-:S03]  /*6530*/  FADD.FTZ R63, R236, R235 ;  /* 0x000000ebec3f7221 */ /* 0x000fc60000010000 */
[----:B------:R0:W-:Y:S04]  /*6540*/  STS.128 [R232+0x2b90], R72 ;  /* 0x002b9048e8007388 */ /* 0x0001e80000000c00 */
.L_x_11:
[----:B------:R-:W-:Y:S05]  /*6550*/  WARPSYNC.ALL ;  /* 0x0000000000007948 */ /* 0x000fea0003800000 */
[----:B------:R-:W-:Y:S01]  /*6560*/  BAR.SYNC.DEFER_BLOCKING 0x0 ;  /* 0x0000000000007b1d */ /* 0x000fe20000010000 */
[----:B------:R-:W-:Y:S01]  /*6570*/  ISETP.NE.AND P2, PT, R122, RZ, PT ;  /* 0x000000ff7a00720c */ /* 0x000fe20003f45270 */
[----:B------:R-:W-:Y:S01]  /*6580*/  FFMA.FTZ R69, R0, -R126, RZ ;  /* 0x8000007e00457223 */ /* 0x000fe200000100ff */
[----:B------:R-:W-:Y:S01]  /*6590*/  MOV R68, UR7 ;  /* 0x0000000700447c02 */ /* 0x000fe20008000f00 */
[----:B0-----:R-:W-:Y:S01]  /*65a0*/  FADD.FTZ R74, R86, UR5 ;  /* 0x00000005564a7e21 */ /* 0x001fe20008010000 */
[C---:B------:R-:W-:Y:S01]  /*65b0*/  ISETP.GT.AND P0, PT, R193.reuse, 0x1e, PT ;  /* 0x0000001ec100780c */ /* 0x040fe20003f04270 */
[----:B------:R-:W-:Y:S01]  /*65c0*/  BSSY B0, `(.L_x_30) ;  /* 0x0000200000007945 */ /* 0x000fe20003800000 */
[----:B------:R-:W-:-:S07]  /*65d0*/  ISETP.NE.AND P1, PT, R193, RZ, PT ;  /* 0x000000ffc100720c */ /* 0x000fce0003f25270 */
[----:B------:R-:W-:Y:S01]  /*65e0*/  @!P2 LEA R68, R68, R121, 0x4 ;  /* 0x000000794444a211 */ /* 0x000fe200078e20ff */
[----:B------:R-:W0:Y:S04]  /*65f0*/  LDS.64 R64, [R160+0x2b98] ;  /* 0x002b9800a0407984 */ /* 0x000e280000000a00 */
[----:B-1----:R1:W-:Y:S01]  /*6600*/  @!P2 STS.128 [R68+0x4990], R60 ;  /* 0x0049903c4400a388 */ /* 0x0023e20000000c00 */
[-C--:B0-----:R-:W-:Y:S01]  /*6610*/  FMUL.FTZ R66, R64, -R107.reuse ;  /* 0x8000006b40427220 */ /* 0x081fe20000410000 */
[----:B------:R-:W-:-:S03]  /*6620*/  FMUL.FTZ R107, R65, -R107 ;  /* 0x8000006b416b7220 */ /* 0x000fc60000410000 */
[-C--:B------:R-:W-:Y:S01]  /*6630*/  FFMA.FTZ R65, R65, R106.reuse, R66 ;  /* 0x0000006a41417223 */ /* 0x080fe20000010042 */
[----:B------:R-:W-:-:S03]  /*6640*/  FFMA.FTZ R107, R64, R106, -R107 ;  /* 0x0000006a406b7223 */ /* 0x000fc6000001086b */
[----:B------:R-:W-:Y:S01]  /*6650*/  FADD.FTZ R192, -R192, R65 ;  /* 0x00000041c0c07221 */ /* 0x000fe20000010100 */
[----:B------:R-:W-:-:S03]  /*6660*/  FADD.FTZ R176, R176, R107 ;  /* 0x0000006bb0b07221 */ /* 0x000fc60000010000 */
[C---:B------:R-:W-:Y:S01]  /*6670*/  FMUL.FTZ R65, R123.reuse, -R192 ;  /* 0x800000c07b417220 */ /* 0x040fe20000410000 */
[C---:B------:R-:W-:Y:S01]  /*6680*/  FMUL.FTZ R67, R123.reuse, -R176 ;  /* 0x800000b07b437220 */ /* 0x040fe20000410000 */
[----:B------:R-:W-:Y:S02]  /*6690*/  FMUL.FTZ R123, R123, R230 ;  /* 0x000000e67b7b7220 */ /* 0x000fe40000410000 */
[C---:B------:R-:W-:Y:S01]  /*66a0*/  FFMA.FTZ R64, R124.reuse, R176, -R65 ;  /* 0x000000b07c407223 */ /* 0x040fe20000010841 */
[C---:B------:R-:W-:Y:S01]  /*66b0*/  FFMA.FTZ R66, R124.reuse, R192, R67 ;  /* 0x000000c07c427223 */ /* 0x040fe20000010043 */
[----:B------:R-:W-:Y:S02]  /*66c0*/  FFMA.FTZ R124, R124, R229, R123 ;  /* 0x000000e57c7c7223 */ /* 0x000fe4000001007b */
[----:B------:R-:W-:Y:S01]  /*66d0*/  FADD.FTZ R175, R175, R64 ;  /* 0x00000040afaf7221 */ /* 0x000fe20000010000 */
[----:B------:R-:W-:-:S03]  /*66e0*/  FADD.FTZ R191, -R191, R66 ;  /* 0x00000042bfbf7221 */ /* 0x000fc60000010100 */
[C---:B------:R-:W-:Y:S01]  /*66f0*/  FMUL.FTZ R65, R125.reuse, -R175 ;  /* 0x800000af7d417220 */ /* 0x040fe20000410000 */
[-C--:B------:R-:W-:Y:S01]  /*6700*/  FMUL.FTZ R64, R125, -R191.reuse ;  /* 0x800000bf7d407220 */ /* 0x080fe20000410000 */
[----:B------:R-:W-:Y:S02]  /*6710*/  FADD.FTZ R125, R95, UR5 ;  /* 0x000000055f7d7e21 */ /* 0x000fe40008010000 */
[C---:B------:R-:W-:Y:S01]  /*6720*/  FFMA.FTZ R67, R128.reuse, R191, R65 ;  /* 0x000000bf80437223 */ /* 0x040fe20000010041 */
[----:B------:R-:W-:-:S03]  /*6730*/  FFMA.FTZ R65, R128, R175, -R64 ;  /* 0x000000af80417223 */ /* 0x000fc60000010840 */
[----:B------:R-:W-:Y:S01]  /*6740*/  FADD.FTZ R190, -R190, R67 ;  /* 0x00000043bebe7221 */ /* 0x000fe20000010100 */
[----:B------:R-:W-:-:S03]  /*6750*/  FADD.FTZ R174, R174, R65 ;  /* 0x00000041aeae7221 */ /* 0x000fc60000010000 */
[C---:B------:R-:W-:Y:S01]  /*6760*/  FMUL.FTZ R65, R129.reuse, -R190 ;  /* 0x800000be81417220 */ /* 0x040fe20000410000 */
[----:B------:R-:W-:-:S03]  /*6770*/  FMUL.FTZ R129, R129, -R174 ;  /* 0x800000ae81817220 */ /* 0x000fc60000410000 */
[C---:B------:R-:W-:Y:S01]  /*6780*/  FFMA.FTZ R64, R130.reuse, R174, -R65 ;  /* 0x000000ae82407223 */ /* 0x040fe20000010841 */
[----:B------:R-:W-:Y:S01]  /*6790*/  FFMA.FTZ R130, R130, R190, R129 ;  /* 0x000000be82827223 */ /* 0x000fe20000010081 */
[----:B------:R-:W-:Y:S02]  /*67a0*/  FADD.FTZ R129, R93, UR5 ;  /* 0x000000055d817e21 */ /* 0x000fe40008010000 */
        /* <DEDUP_REMOVED lines=12> */
[----:B------:R-:W-:-:S03]  /*6870*/  FFMA.FTZ R134, R134, R188, R133 ;  /* 0x000000bc86867223 */ /* 0x000fc60000010085 */
[----:B------:R-:W-:Y:S01]  /*6880*/  FADD.FTZ R171, R171, R64 ;  /* 0x00000040abab7221 */ /* 0x000fe20000010000 */
[----:B------:R-:W-:Y:S01]  /*6890*/  FADD.FTZ R187, -R187, R134 ;  /* 0x00000086bbbb7221 */ /* 0x000fe20000010100 */
[----:B------:R-:W-:Y:S02]  /*68a0*/  FADD.FTZ R134, R92, UR5 ;  /* 0x000000055c867e21 */ /* 0x000fe40008010000 */
        /* <DEDUP_REMOVED lines=15> */
[----:B------:R-:W-:-:S03]  /*69a0*/  FMUL.FTZ R64, R139, -R185 ;  /* 0x800000b98b407220 */ /* 0x000fc60000410000 */
[C---:B------:R-:W-:Y:S01]  /*69b0*/  FFMA.FTZ R67, R140.reuse, R185, R65 ;  /* 0x000000b98c437223 */ /* 0x040fe20000010041 */
[----:B------:R-:W-:-:S03]  /*69c0*/  FFMA.FTZ R65, R140, R169, -R64 ;  /* 0x000000a98c417223 */ /* 0x000fc60000010840 */
[----:B------:R-:W-:Y:S01]  /*69d0*/  FADD.FTZ R184, -R184, R67 ;  /* 0x00000043b8b87221 */ /* 0x000fe20000010100 */
[----:B------:R-:W-:Y:S01]  /*69e0*/  FADD.FTZ R168, R168, R65 ;  /* 0x00000041a8a87221 */ /* 0x000fe20000010000 */
[----:B------:R-:W-:Y:S01]  /*69f0*/  FFMA.FTZ R67, R0, R228, RZ ;  /* 0x000000e400437223 */ /* 0x000fe200000100ff */
[----:B------:R-:W-:Y:S01]  /*6a00*/  FADD.FTZ R228, -R17, R228 ;  /* 0x000000e411e47221 */ /* 0x000fe20000010100 */
[C---:B------:R-:W-:Y:S01]  /*6a10*/  FMUL.FTZ R65, R141.reuse, -R184 ;  /* 0x800000b88d417220 */ /* 0x040fe20000410000 */
[-C--:B------:R-:W-:Y:S01]  /*6a20*/  FMUL.FTZ R141, R141, -R168.reuse ;  /* 0x800000a88d8d7220 */ /* 0x080fe20000410000 */
[----:B------:R-:W-:Y:S01]  /*6a30*/  FFMA.FTZ R66, R32, R227, R67 ;  /* 0x000000e320427223 */ /* 0x000fe20000010043 */
[----:B------:R-:W-:Y:S01]  /*6a40*/  FADD.FTZ R227, -R16, R227 ;  /* 0x000000e310e37221 */ /* 0x000fe20000010100 */
[C---:B------:R-:W-:Y:S01]  /*6a50*/  FFMA.FTZ R64, R142.reuse, R168, -R65 ;  /* 0x000000a88e407223 */ /* 0x040fe20000010841 */
[----:B------:R-:W-:Y:S01]  /*6a60*/  FFMA.FTZ R142, R142, R184, R141 ;  /* 0x000000b88e8e7223 */ /* 0x000fe2000001008d */
[----:B------:R-:W-:Y:S01]  /*6a70*/  FFMA.FTZ R65, R31, R226, R66 ;  /* 0x000000e21f417223 */ /* 0x000fe20000010042 */
[----:B------:R-:W-:Y:S01]  /*6a80*/  FADD.FTZ R226, -R15, R226 ;  /* 0x000000e20fe27221 */ /* 0x000fe20000010100 */
[----:B------:R-:W-:Y:S01]  /*6a90*/  FADD.FTZ R167, R167, R64 ;  /* 0x00000040a7a77221 */ /* 0x000fe20000010000 */
[----:B------:R-:W-:Y:S01]  /*6aa0*/  FADD.FTZ R183, -R183, R142 ;  /* 0x0000008eb7b77221 */ /* 0x000fe20000010100 */
[----:B------:R-:W-:-:S02]  /*6ab0*/  FFMA.FTZ R66, R30, R225, R65 ;  /* 0x000000e11e427223 */ /* 0x000fc40000010041 */
[C---:B------:R-:W-:Y:S01]  /*6ac0*/  FMUL.FTZ R65, R143.reuse, -R167 ;  /* 0x800000a78f417220 */ /* 0x040fe20000410000 */
[-C--:B------:R-:W-:Y:S01]  /*6ad0*/  FMUL.FTZ R64, R143, -R183.reuse ;  /* 0x800000b78f407220 */ /* 0x080fe20000410000 */
[----:B------:R-:W-:Y:S01]  /*6ae0*/  FFMA.FTZ R71, R29, R224, R66 ;  /* 0x000000e01d477223 */ /* 0x000fe20000010042 */
[----:B------:R-:W-:Y:S01]  /*6af0*/  FADD.FTZ R224, -R13, R224 ;  /* 0x000000e00de07221 */ /* 0x000fe20000010100 */
[C---:B------:R-:W-:Y:S01]  /*6b00*/  FFMA.FTZ R67, R144.reuse, R183, R65 ;  /* 0x000000b790437223 */ /* 0x040fe20000010041 */
[----:B------:R-:W-:Y:S01]  /*6b10*/  FFMA.FTZ R65, R144, R167, -R64 ;  /* 0x000000a790417223 */ /* 0x000fe20000010840 */
[----:B------:R-:W-:Y:S01]  /*6b20*/  FFMA.FTZ R64, R32, -R127, R69 ;  /* 0x8000007f20407223 */ /* 0x000fe20000010045 */
[----:B------:R-:W-:Y:S01]  /*6b30*/  FFMA.FTZ R66, R28, R223, R71 ;  /* 0x000000df1c427223 */ /* 0x000fe20000010047 */
[----:B------:R-:W-:Y:S01]  /*6b40*/  FADD.FTZ R182, -R182, R67 ;  /* 0x00000043b6b67221 */ /* 0x000fe20000010100 */
[----:B------:R-:W-:Y:S01]  /*6b50*/  FADD.FTZ R166, R166, R65 ;  /* 0x00000041a6a67221 */ /* 0x000fe20000010000 */
[----:B-1----:R-:W-:Y:S01]  /*6b60*/  FFMA.FTZ R63, R31, -R203, R64 ;  /* 0x800000cb1f3f7223 */ /* 0x002fe20000010040 */
[----:B------:R-:W-:Y:S01]  /*6b70*/  FFMA.FTZ R65, R27, R222, R66 ;  /* 0x000000de1b417223 */ /* 0x000fe20000010042 */
[C---:B------:R-:W-:Y:S01]  /*6b80*/  FMUL.FTZ R61, R145.reuse, -R182 ;  /* 0x800000b6913d7220 */ /* 0x040fe20000410000 */
[----:B------:R-:W-:Y:S01]  /*6b90*/  FMUL.FTZ R145, R145, -R166 ;  /* 0x800000a691917220 */ /* 0x000fe20000410000 */
[----:B------:R-:W-:Y:S01]  /*6ba0*/  FFMA.FTZ R62, R30, -R204, R63 ;  /* 0x800000cc1e3e7223 */ /* 0x000fe2000001003f */
[----:B------:R-:W-:Y:S01]  /*6bb0*/  FFMA.FTZ R66, R26, R221, R65 ;  /* 0x000000dd1a427223 */ /* 0x000fe20000010041 */
[C---:B------:R-:W-:Y:S01]  /*6bc0*/  FFMA.FTZ R60, R146.reuse, R166, -R61 ;  /* 0x000000a6923c7223 */ /* 0x040fe2000001083d */
[----:B------:R-:W-:Y:S01]  /*6bd0*/  FFMA.FTZ R64, R146, R182, R145 ;  /* 0x000000b692407223 */ /* 0x000fe20000010091 */
[----:B------:R-:W-:Y:S01]  /*6be0*/  FFMA.FTZ R61, R29, -R205, R62 ;  /* 0x800000cd1d3d7223 */ /* 0x000fe2000001003e */
[----:B------:R-:W-:Y:S01]  /*6bf0*/  FFMA.FTZ R63, R25, R220, R66 ;  /* 0x000000dc193f7223 */ /* 0x000fe20000010042 */
[----:B------:R-:W-:Y:S01]  /*6c00*/  FADD.FTZ R165, R165, R60 ;  /* 0x0000003ca5a57221 */ /* 0x000fe20000010000 */
[----:B------:R-:W-:Y:S01]  /*6c10*/  FADD.FTZ R64, -R181, R64 ;  /* 0x00000040b5407221 */ /* 0x000fe20000010100 */
[----:B------:R-:W-:Y:S01]  /*6c20*/  FFMA.FTZ R62, R28, -R206, R61 ;  /* 0x800000ce1c3e7223 */ /* 0x000fe2000001003d */
[----:B------:R-:W-:Y:S01]  /*6c30*/  FFMA.FTZ R66, R24, R219, R63 ;  /* 0x000000db18427223 */ /* 0x000fe2000001003f */
[C---:B------:R-:W-:Y:S01]  /*6c40*/  FMUL.FTZ R61, R147.reuse, -R165 ;  /* 0x800000a5933d7220 */ /* 0x040fe20000410000 */
[----:B------:R-:W-:Y:S01]  /*6c50*/  FMUL.FTZ R60, R147, -R64 ;  /* 0x80000040933c7220 */ /* 0x000fe20000410000 */
[----:B------:R-:W-:Y:S01]  /*6c60*/  FFMA.FTZ R63, R27, -R207, R62 ;  /* 0x800000cf1b3f7223 */ /* 0x000fe2000001003e */
[----:B------:R-:W-:Y:S01]  /*6c70*/  FFMA.FTZ R67, R23, R218, R66 ;  /* 0x000000da17437223 */ /* 0x000fe20000010042 */
[C---:B------:R-:W-:Y:S01]  /*6c80*/  FFMA.FTZ R65, R148.reuse, R64, R61 ;  /* 0x0000004094417223 */ /* 0x040fe2000001003d */
[----:B------:R-:W-:Y:S01]  /*6c90*/  FFMA.FTZ R61, R148, R165, -R60 ;  /* 0x000000a5943d7223 */ /* 0x000fe2000001083c */
[----:B------:R-:W-:Y:S01]  /*6ca0*/  FFMA.FTZ R60, R26, -R208, R63 ;  /* 0x800000d01a3c7223 */ /* 0x000fe2000001003f */
[----:B------:R-:W-:Y:S01]  /*6cb0*/  FFMA.FTZ R62, R22, R217, R67 ;  /* 0x000000d9163e7223 */ /* 0x000fe20000010043 */
[----:B------:R-:W-:Y:S01]  /*6cc0*/  FADD.FTZ R65, -R180, R65 ;  /* 0x00000041b4417221 */ /* 0x000fe20000010100 */
[----:B------:R-:W-:Y:S01]  /*6cd0*/  FADD.FTZ R164, R164, R61 ;  /* 0x0000003da4a47221 */ /* 0x000fe20000010000 */
[----:B------:R-:W-:Y:S01]  /*6ce0*/  FFMA.FTZ R63, R25, -R209, R60 ;  /* 0x800000d1193f7223 */ /* 0x000fe2000001003c */
        /* <DEDUP_REMOVED lines=10> */
[----:B------:R-:W-:Y:S01]  /*6d90*/  FMUL.FTZ R67, R176, UR46 ;  /* 0x0000002eb0437c20 */ /* 0x000fe20008410000 */
[----:B------:R-:W-:Y:S01]  /*6da0*/  FFMA.FTZ R60, R22, -R212, R61 ;  /* 0x800000d4163c7223 */ /* 0x000fe2000001003d */
[----:B------:R-:W-:Y:S01]  /*6db0*/  FADD.FTZ R69, R85, UR5 ;  /* 0x0000000555457e21 */ /* 0x000fe20008010000 */
[----:B------:R-:W-:Y:S01]  /*6dc0*/  FADD.FTZ R66, -R179, R62 ;  /* 0x0000003eb3427221 */ /* 0x000fe20000010100 */
[----:B------:R-:W-:Y:S01]  /*6dd0*/  FFMA.FTZ R62, R18, R231, R63 ;  /* 0x000000e7123e7223 */ /* 0x000fe2000001003f */
[----:B------:R-:W-:Y:S01]  /*6de0*/  FFMA.FTZ R61, R21, -R213, R60 ;  /* 0x800000d5153d7223 */ /* 0x000fe2000001003c */
[C---:B------:R-:W-:Y:S01]  /*6df0*/  FMUL.FTZ R63, R192.reuse, UR46 ;  /* 0x0000002ec03f7c20 */ /* 0x040fe20008410000 */
[----:B------:R-:W-:Y:S01]  /*6e00*/  FFMA.FTZ R70, R192, UR47, -R67 ;  /* 0x0000002fc0467c23 */ /* 0x000fe20008010843 */
[C---:B------:R-:W-:Y:S01]  /*6e10*/  FMUL.FTZ R192, R69.reuse, R192 ;  /* 0x000000c045c07220 */ /* 0x040fe20000410000 */
[----:B------:R-:W-:Y:S01]  /*6e20*/  FFMA.FTZ R60, R20, -R214, R61 ;  /* 0x800000d6143c7223 */ /* 0x000fe2000001003d */
[----:B------:R-:W-:Y:S01]  /*6e30*/  FADD.FTZ R61, RZ, R124 ;  /* 0x0000007cff3d7221 */ /* 0x000fe20000010000 */
[----:B------:R-:W-:Y:S01]  /*6e40*/  FADD.FTZ R231, -R2, R231 ;  /* 0x000000e702e77221 */ /* 0x000fe20000010100 */
[----:B------:R-:W-:Y:S01]  /*6e50*/  FMUL.FTZ R68, R69, R176 ;  /* 0x000000b045447220 */ /* 0x000fe20000410000 */
[----:B------:R-:W-:Y:S01]  /*6e60*/  FFMA.FTZ R69, R176, UR47, R63 ;  /* 0x0000002fb0457c23 */ /* 0x000fe2000801003f */
[----:B------:R-:W-:Y:S01]  /*6e70*/  FMUL.FTZ R67, R61, R192 ;  /* 0x000000c03d437220 */ /* 0x000fe20000410000 */
[----:B------:R-:W-:Y:S01]  /*6e80*/  FFMA.FTZ R63, R19, -R229, R60 ;  /* 0x800000e5133f7223 */ /* 0x000fe2000001003c */
[----:B------:R-:W-:Y:S01]  /*6e90*/  FMUL.FTZ R70, R61, R70 ;  /* 0x000000463d467220 */ /* 0x000fe20000410000 */
[C---:B------:R-:W-:Y:S01]  /*6ea0*/  FADD.FTZ R33, R68.reuse, R33 ;  /* 0x0000002144217221 */ /* 0x040fe20000010000 */
[----:B------:R-:W-:Y:S01]  /*6eb0*/  FFMA.FTZ R60, R68, R231, R67 ;  /* 0x000000e7443c7223 */ /* 0x000fe20000010043 */
[C---:B------:R-:W-:Y:S01]  /*6ec0*/  FMUL.FTZ R67, R151.reuse, -R66 ;  /* 0x8000004297437220 */ /* 0x040fe20000410000 */
[----:B------:R-:W-:Y:S01]  /*6ed0*/  FMUL.FTZ R151, R151, -R163 ;  /* 0x800000a397977220 */ /* 0x000fe20000410000 */
[----:B------:R-:W-:Y:S01]  /*6ee0*/  FFMA.FTZ R70, R69, R231, R70 ;  /* 0x000000e745467223 */ /* 0x000fe20000010046 */
[----:B------:R-:W-:Y:S01]  /*6ef0*/  FMUL.FTZ R72, R61, R68 ;  /* 0x000000443d487220 */ /* 0x000fe20000410000 */
[C---:B------:R-:W-:Y:S01]  /*6f00*/  FFMA.FTZ R67, R152.reuse, R163, -R67 ;  /* 0x000000a398437223 */ /* 0x040fe20000010843 */
[----:B------:R-:W-:Y:S01]  /*6f10*/  FFMA.FTZ R69, R152, R66, R151 ;  /* 0x0000004298457223 */ /* 0x000fe20000010097 */
[----:B------:R-:W-:Y:S01]  /*6f20*/  FMUL.FTZ R68, R175, UR46 ;  /* 0x0000002eaf447c20 */ /* 0x000fe20008410000 */
[----:B------:R-:W-:Y:S01]  /*6f30*/  FFMA.FTZ R71, R101, R176, R70 ;  /* 0x000000b065477223 */ /* 0x000fe20000010046 */
[----:B------:R-:W-:Y:S01]  /*6f40*/  FADD.FTZ R162, R162, R67 ;  /* 0x00000043a2a27221 */ /* 0x000fe20000010000 */
[----:B------:R-:W-:Y:S01]  /*6f50*/  FADD.FTZ R69, -R178, R69 ;  /* 0x00000045b2457221 */ /* 0x000fe20000010100 */
[----:B------:R-:W-:Y:S01]  /*6f60*/  FFMA.FTZ R70, R191, UR47, -R68 ;  /* 0x0000002fbf467c23 */ /* 0x000fe20008010844 */
[C---:B------:R-:W-:Y:S01]  /*6f70*/  FMUL.FTZ R67, R74.reuse, R175 ;  /* 0x000000af4a437220 */ /* 0x040fe20000410000 */
[----:B------:R-:W-:Y:S01]  /*6f80*/  FMUL.FTZ R74, R74, R191 ;  /* 0x000000bf4a4a7220 */ /* 0x000fe20000410000 */
[C---:B------:R-:W-:Y:S01]  /*6f90*/  FMUL.FTZ R68, R154.reuse, -R69 ;  /* 0x800000459a447220 */ /* 0x040fe20000410000 */
[----:B------:R-:W-:Y:S01]  /*6fa0*/  FMUL.FTZ R154, R154, -R162 ;  /* 0x800000a29a9a7220 */ /* 0x000fe20000410000 */
[----:B------:R-:W-:Y:S01]  /*6fb0*/  FFMA.FTZ R63, R18, -R61, R63 ;  /* 0x8000003d123f7223 */ /* 0x000fe2000001003f */
[----:B------:R-:W-:Y:S01]  /*6fc0*/  FMUL.FTZ R73, R229, R70 ;  /* 0x00000046e5497220 */ /* 0x000fe20000410000 */
[----:B------:R-:W-:Y:S01]  /*6fd0*/  FFMA.FTZ R68, R153, R162, -R68 ;  /* 0x000000a299447223 */ /* 0x000fe20000010844 */
[----:B------:R-:W-:Y:S01]  /*6fe0*/  FFMA.FTZ R61, R231, R192, -R72 ;  /* 0x000000c0e73d7223 */ /* 0x000fe20000010848 */
[----:B------:R-:W-:Y:S01]  /*6ff0*/  FFMA.FTZ R70, R153, R69, R154 ;  /* 0x0000004599467223 */ /* 0x000fe2000001009a */
[----:B------:R-:W-:Y:S01]  /*7000*/  FADD.FTZ R230, -R3, R230 ;  /* 0x000000e603e67221 */ /* 0x000fe20000010100 */
[----:B------:R-:W-:Y:S01]  /*7010*/  FMUL.FTZ R72, R229, R74 ;  /* 0x0000004ae5487220 */ /* 0x000fe20000410000 */
[----:B------:R-:W-:Y:S01]  /*7020*/  FADD.FTZ R161, R161, R68 ;  /* 0x00000044a1a17221 */ /* 0x000fe20000010000 */
[----:B------:R-:W-:Y:S01]  /*7030*/  FADD.FTZ R70, -R177, R70 ;  /* 0x00000046b1467221 */ /* 0x000fe20000010100 */
[----:B------:R-:W-:Y:S01]  /*7040*/  FADD.FTZ R34, R67, R34 ;  /* 0x0000002243227221 */ /* 0x000fe20000010000 */
[----:B------:R-:W-:Y:S01]  /*7050*/  FMUL.FTZ R229, R229, R67 ;  /* 0x00000043e5e57220 */ /* 0x000fe20000410000 */
[----:B------:R-:W-:Y:S01]  /*7060*/  FFMA.FTZ R72, R67, R230, R72 ;  /* 0x000000e643487223 */ /* 0x000fe20000010048 */
[C---:B------:R-:W-:Y:S01]  /*7070*/  FMUL.FTZ R67, R159.reuse, R161 ;  /* 0x000000a19f437220 */ /* 0x040fe20000410000 */
[----:B------:R-:W-:Y:S01]  /*7080*/  FMUL.FTZ R159, R159, R70 ;  /* 0x000000469f9f7220 */ /* 0x000fe20000410000 */
[----:B------:R-:W-:Y:S01]  /*7090*/  FADD.FTZ R84, R71, R84 ;  /* 0x0000005447547221 */ /* 0x000fe20000010000 */
[----:B------:R-:W-:Y:S01]  /*70a0*/  FMUL.FTZ R68, R158, R162 ;  /* 0x000000a29e447220 */ /* 0x000fe20000410000 */
[----:B------:R-:W-:Y:S01]  /*70b0*/  FMUL.FTZ R71, R126, R67 ;  /* 0x000000437e477220 */ /* 0x000fe20000410000 */
[----:B------:R-:W-:Y:S01]  /*70c0*/  FMUL.FTZ R158, R158, R69 ;  /* 0x000000459e9e7220 */ /* 0x000fe20000410000 */
[-C--:B------:R-:W-:Y:S01]  /*70d0*/  FMUL.FTZ R76, R126, R159.reuse ;  /* 0x0000009f7e4c7220 */ /* 0x080fe20000410000 */
[----:B------:R-:W-:Y:S01]  /*70e0*/  FMUL.FTZ R78, R127, R68 ;  /* 0x000000447f4e7220 */ /* 0x000fe20000410000 */
[----:B------:R-:W-:Y:S01]  /*70f0*/  FFMA.FTZ R75, R228, R159, -R71 ;  /* 0x0000009fe44b7223 */ /* 0x000fe20000010847 */
[----:B------:R-:W-:Y:S01]  /*7100*/  FMUL.FTZ R71, R157, R163 ;  /* 0x000000a39d477220 */ /* 0x000fe20000410000 */
[----:B------:R-:W-:Y:S01]  /*7110*/  FMUL.FTZ R77, R127, R158 ;  /* 0x0000009e7f4d7220 */ /* 0x000fe20000410000 */
[----:B------:R-:W-:Y:S01]  /*7120*/  FFMA.FTZ R76, R67, R228, R76 ;  /* 0x000000e4434c7223 */ /* 0x000fe2000001004c */
[----:B------:R-:W-:Y:S01]  /*7130*/  FMUL.FTZ R157, R157, R66 ;  /* 0x000000429d9d7220 */ /* 0x000fe20000410000 */
[----:B------:R-:W-:Y:S01]  /*7140*/  FFMA.FTZ R78, R227, R158, -R78 ;  /* 0x0000009ee34e7223 */ /* 0x000fe2000001084e */
[----:B------:R-:W-:Y:S01]  /*7150*/  FADD.FTZ R75, RZ, R75 ;  /* 0x0000004bff4b7221 */ /* 0x000fe20000010000 */
[----:B------:R-:W-:Y:S01]  /*7160*/  FFMA.FTZ R77, R68, R227, R77 ;  /* 0x000000e3444d7223 */ /* 0x000fe2000001004d */
[----:B------:R-:W-:Y:S01]  /*7170*/  FADD.FTZ R76, RZ, R76 ;  /* 0x0000004cff4c7221 */ /* 0x000fe20000010000 */
[----:B------:R-:W-:Y:S01]  /*7180*/  FMUL.FTZ R106, R203, R157 ;  /* 0x0000009dcb6a7220 */ /* 0x000fe20000410000 */
[----:B------:R-:W-:Y:S01]  /*7190*/  FADD.FTZ R78, R75, R78 ;  /* 0x0000004e4b4e7221 */ /* 0x000fe20000010000 */
[----:B------:R-:W-:Y:S01]  /*71a0*/  FMUL.FTZ R75, R156, R164 ;  /* 0x000000a49c4b7220 */ /* 0x000fe20000410000 */
[----:B------:R-:W-:Y:S01]  /*71b0*/  FADD.FTZ R77, R76, R77 ;  /* 0x0000004d4c4d7221 */ /* 0x000fe20000010000 */
[----:B------:R-:W-:Y:S01]  /*71c0*/  FFMA.FTZ R106, R71, R226, R106 ;  /* 0x000000e2476a7223 */ /* 0x000fe2000001006a */
[----:B------:R-:W-:Y:S01]  /*71d0*/  FMUL.FTZ R79, R203, R71 ;  /* 0x00000047cb4f7220 */ /* 0x000fe20000410000 */
[----:B------:R-:W-:Y:S01]  /*71e0*/  FMUL.FTZ R107, R156, R65 ;  /* 0x000000419c6b7220 */ /* 0x000fe20000410000 */
[----:B------:R-:W-:Y:S01]  /*71f0*/  FADD.FTZ R76, -R14, R225 ;  /* 0x000000e10e4c7221 */ /* 0x000fe20000010100 */
[----:B------:R-:W-:Y:S01]  /*7200*/  FMUL.FTZ R123, R204, R75 ;  /* 0x0000004bcc7b7220 */ /* 0x000fe20000410000 */
[----:B------:R-:W-:Y:S01]  /*7210*/  FADD.FTZ R106, R77, R106 ;  /* 0x0000006a4d6a7221 */ /* 0x000fe20000010000 */
[----:B------:R-:W-:Y:S01]  /*7220*/  FFMA.FTZ R79, R226, R157, -R79 ;  /* 0x0000009de24f7223 */ /* 0x000fe2000001084f */
[C---:B------:R-:W-:Y:S01]  /*7230*/  FMUL.FTZ R77, R155.reuse, R165 ;  /* 0x000000a59b4d7220 */ /* 0x040fe20000410000 */
[-C--:B------:R-:W-:Y:S01]  /*7240*/  FMUL.FTZ R124, R204, R107.reuse ;  /* 0x0000006bcc7c7220 */ /* 0x080fe20000410000 */
[----:B------:R-:W-:Y:S01]  /*7250*/  FFMA.FTZ R128, R76, R107, -R123 ;  /* 0x0000006b4c807223 */ /* 0x000fe2000001087b */
[----:B------:R-:W-:Y:S01]  /*7260*/  FMUL.FTZ R155, R155, R64 ;  /* 0x000000409b9b7220 */ /* 0x000fe20000410000 */
[----:B------:R-:W-:Y:S01]  /*7270*/  FMUL.FTZ R123, R205, R77 ;  /* 0x0000004dcd7b7220 */ /* 0x000fe20000410000 */
[----:B------:R-:W-:Y:S01]  /*7280*/  FADD.FTZ R79, R78, R79 ;  /* 0x0000004f4e4f7221 */ /* 0x000fe20000010000 */
[----:B------:R-:W-:Y:S01]  /*7290*/  FFMA.FTZ R107, R75, R76, R124 ;  /* 0x0000004c4b6b7223 */ /* 0x000fe2000001007c */
[-C--:B------:R-:W-:Y:S01]  /*72a0*/  FMUL.FTZ R124, R205, R155.reuse ;  /* 0x0000009bcd7c7220 */ /* 0x080fe20000410000 */
[----:B------:R-:W-:Y:S01]  /*72b0*/  FFMA.FTZ R130, R224, R155, -R123 ;  /* 0x0000009be0827223 */ /* 0x000fe2000001087b */
[----:B------:R-:W-:Y:S01]  /*72c0*/  FMUL.FTZ R78, R125, R166 ;  /* 0x000000a67d4e7220 */ /* 0x000fe20000410000 */
[----:B------:R-:W-:Y:S01]  /*72d0*/  FADD.FTZ R79, R79, R128 ;  /* 0x000000804f4f7221 */ /* 0x000fe20000010000 */
[----:B------:R-:W-:Y:S01]  /*72e0*/  FADD.FTZ R128, R94, UR5 ;  /* 0x000000055e807e21 */ /* 0x000fe20008010000 */
[----:B------:R-:W-:Y:S01]  /*72f0*/  FADD.FTZ R106, R106, R107 ;  /* 0x0000006b6a6a7221 */ /* 0x000fe20000010000 */
[----:B------:R-:W-:Y:S01]  /*7300*/  FFMA.FTZ R107, R77, R224, R124 ;  /* 0x000000e04d6b7223 */ /* 0x000fe2000001007c */
[----:B------:R-:W-:Y:S01]  /*7310*/  FADD.FTZ R223, -R12, R223 ;  /* 0x000000df0cdf7221 */ /* 0x000fe20000010100 */
[----:B------:R-:W-:Y:S01]  /*7320*/  FMUL.FTZ R123, R125, R182 ;  /* 0x000000b67d7b7220 */ /* 0x000fe20000410000 */
[----:B------:R-:W-:Y:S01]  /*7330*/  FMUL.FTZ R124, R206, R78 ;  /* 0x0000004ece7c7220 */ /* 0x000fe20000410000 */
[----:B------:R-:W-:Y:S01]  /*7340*/  FADD.FTZ R130, R79, R130 ;  /* 0x000000824f827221 */ /* 0x000fe20000010000 */
[----:B------:R-:W-:Y:S01]  /*7350*/  FMUL.FTZ R79, R128, R167 ;  /* 0x000000a7804f7220 */ /* 0x000fe20000410000 */
[----:B------:R-:W-:Y:S01]  /*7360*/  FADD.FTZ R106, R106, R107 ;  /* 0x0000006b6a6a7221 */ /* 0x000fe20000010000 */
[-C--:B------:R-:W-:Y:S01]  /*7370*/  FFMA.FTZ R107, R223, R123.reuse, -R124 ;  /* 0x0000007bdf6b7223 */ /* 0x080fe2000001087c */
[----:B------:R-:W-:Y:S01]  /*7380*/  FMUL.FTZ R123, R206, R123 ;  /* 0x0000007bce7b7220 */ /* 0x000fe20000410000 */
[----:B------:R-:W-:Y:S01]  /*7390*/  FADD.FTZ R222, -R11, R222 ;  /* 0x000000de0bde7221 */ /* 0x000fe20000010100 */
[----:B------:R-:W-:Y:S01]  /*73a0*/  FMUL.FTZ R124, R128, R183 ;  /* 0x000000b7807c7220 */ /* 0x000fe20000410000 */
[----:B------:R-:W-:Y:S01]  /*73b0*/  FMUL.FTZ R125, R207, R79 ;  /* 0x0000004fcf7d7220 */ /* 0x000fe20000410000 */
[----:B------:R-:W-:Y:S01]  /*73c0*/  FFMA.FTZ R123, R78, R223, R123 ;  /* 0x000000df4e7b7223 */ /* 0x000fe2000001007b */
[----:B------:R-:W-:Y:S01]  /*73d0*/  FMUL.FTZ R128, R129, R184 ;  /* 0x000000b881807220 */ /* 0x000fe20000410000 */
[----:B------:R-:W-:Y:S01]  /*73e0*/  FADD.FTZ R221, -R10, R221 ;  /* 0x000000dd0add7221 */ /* 0x000fe20000010100 */
[-C--:B------:R-:W-:Y:S01]  /*73f0*/  FFMA.FTZ R125, R222, R124.reuse, -R125 ;  /* 0x0000007cde7d7223 */ /* 0x080fe2000001087d */
[----:B------:R-:W-:Y:S01]  /*7400*/  FMUL.FTZ R124, R207, R124 ;  /* 0x0000007ccf7c7220 */ /* 0x000fe20000410000 */
[----:B------:R-:W-:Y:S01]  /*7410*/  FADD.FTZ R123, R106, R123 ;  /* 0x0000007b6a7b7221 */ /* 0x000fe20000010000 */
[----:B------:R-:W-:Y:S01]  /*7420*/  FMUL.FTZ R106, R129, R168 ;  /* 0x000000a8816a7220 */ /* 0x000fe20000410000 */
[----:B------:R-:W-:Y:S01]  /*7430*/  FMUL.FTZ R129, R208, R128 ;  /* 0x00000080d0817220 */ /* 0x000fe20000410000 */
[----:B------:R-:W-:Y:S01]  /*7440*/  FFMA.FTZ R124, R79, R222, R124 ;  /* 0x000000de4f7c7223 */ /* 0x000fe2000001007c */
[----:B------:R-:W-:Y:S01]  /*7450*/  FADD.FTZ R130, R130, R107 ;  /* 0x0000006b82827221 */ /* 0x000fe20000010000 */
[----:B------:R-:W-:Y:S01]  /*7460*/  FMUL.FTZ R132, R208, R106 ;  /* 0x0000006ad0847220 */ /* 0x000fe20000410000 */
[----:B------:R-:W-:Y:S01]  /*7470*/  FMUL.FTZ R107, R134, R169 ;  /* 0x000000a9866b7220 */ /* 0x000fe20000410000 */
[----:B------:R-:W-:Y:S01]  /*7480*/  FADD.FTZ R123, R123, R124 ;  /* 0x0000007c7b7b7221 */ /* 0x000fe20000010000 */
[----:B------:R-:W-:Y:S01]  /*7490*/  FFMA.FTZ R124, R106, R221, R129 ;  /* 0x000000dd6a7c7223 */ /* 0x000fe20000010081 */
[----:B------:R-:W-:Y:S01]  /*74a0*/  FFMA.FTZ R132, R221, R128, -R132 ;  /* 0x00000080dd847223 */ /* 0x000fe20000010884 */
[----:B------:R-:W-:Y:S01]  /*74b0*/  FADD.FTZ R220, -R9, R220 ;  /* 0x000000dc09dc7221 */ /* 0x000fe20000010100 */
[----:B------:R-:W-:Y:S01]  /*74c0*/  FMUL.FTZ R128, R134, R185 ;  /* 0x000000b986807220 */ /* 0x000fe20000410000 */
[----:B------:R-:W-:Y:S01]  /*74d0*/  FMUL.FTZ R129, R209, R107 ;  /* 0x0000006bd1817220 */ /* 0x000fe20000410000 */
[----:B------:R-:W-:Y:S01]  /*74e0*/  FADD.FTZ R125, R130, R125 ;  /* 0x0000007d827d7221 */ /* 0x000fe20000010000 */
[----:B------:R-:W-:Y:S01]  /*74f0*/  FADD.FTZ R123, R123, R124 ;  /* 0x0000007c7b7b7221 */ /* 0x000fe20000010000 */
[----:B------:R-:W-:Y:S01]  /*7500*/  FMUL.FTZ R124, R131, R170 ;  /* 0x000000aa837c7220 */ /* 0x000fe20000410000 */
[-C--:B------:R-:W-:Y:S01]  /*7510*/  FFMA.FTZ R130, R220, R128.reuse, -R129 ;  /* 0x00000080dc827223 */ /* 0x080fe20000010881 */
[----:B------:R-:W-:Y:S01]  /*7520*/  FADD.FTZ R125, R125, R132 ;  /* 0x000000847d7d7221 */ /* 0x000fe20000010000 */
[----:B------:R-:W-:Y:S01]  /*7530*/  FMUL.FTZ R128, R209, R128 ;  /* 0x00000080d1807220 */ /* 0x000fe20000410000 */
[----:B------:R-:W-:Y:S01]  /*7540*/  FADD.FTZ R219, -R8, R219 ;  /* 0x000000db08db7221 */ /* 0x000fe20000010100 */
[----:B------:R-:W-:Y:S01]  /*7550*/  FMUL.FTZ R129, R131, R186 ;  /* 0x000000ba83817220 */ /* 0x000fe20000410000 */
[----:B------:R-:W-:Y:S01]  /*7560*/  FMUL.FTZ R132, R210, R124 ;  /* 0x0000007cd2847220 */ /* 0x000fe20000410000 */
[----:B------:R-:W-:Y:S01]  /*7570*/  FFMA.FTZ R128, R107, R220, R128 ;  /* 0x000000dc6b807223 */ /* 0x000fe20000010080 */
[----:B------:R-:W-:Y:S01]  /*7580*/  FADD.FTZ R134, R90, UR5 ;  /* 0x000000055a867e21 */ /* 0x000fe20008010000 */
[----:B------:R-:W-:Y:S01]  /*7590*/  FADD.FTZ R218, -R7, R218 ;  /* 0x000000da07da7221 */ /* 0x000fe20000010100 */
[-C--:B------:R-:W-:Y:S01]  /*75a0*/  FFMA.FTZ R132, R219, R129.reuse, -R132 ;  /* 0x00000081db847223 */ /* 0x080fe20000010884 */
[----:B------:R-:W-:Y:S01]  /*75b0*/  FMUL.FTZ R129, R210, R129 ;  /* 0x00000081d2817220 */ /* 0x000fe20000410000 */
[----:B------:R-:W-:Y:S01]  /*75c0*/  FADD.FTZ R128, R123, R128 ;  /* 0x000000807b807221 */ /* 0x000fe20000010000 */
[C---:B------:R-:W-:Y:S01]  /*75d0*/  FMUL.FTZ R123, R134.reuse, R171 ;  /* 0x000000ab867b7220 */ /* 0x040fe20000410000 */
[----:B------:R-:W-:Y:S01]  /*75e0*/  FMUL.FTZ R131, R134, R187 ;  /* 0x000000bb86837220 */ /* 0x000fe20000410000 */
[----:B------:R-:W-:Y:S01]  /*75f0*/  FFMA.FTZ R129, R124, R219, R129 ;  /* 0x000000db7c817223 */ /* 0x000fe20000010081 */
[----:B------:R-:W-:Y:S01]  /*7600*/  FADD.FTZ R125, R125, R130 ;  /* 0x000000827d7d7221 */ /* 0x000fe20000010000 */
[C---:B------:R-:W-:Y:S01]  /*7610*/  FMUL.FTZ R133, R211.reuse, R123 ;  /* 0x0000007bd3857220 */ /* 0x040fe20000410000 */
[-C--:B------:R-:W-:Y:S01]  /*7620*/  FMUL.FTZ R130, R211, R131.reuse ;  /* 0x00000083d3827220 */ /* 0x080fe20000410000 */
[----:B------:R-:W-:Y:S01]  /*7630*/  FADD.FTZ R129, R128, R129 ;  /* 0x0000008180817221 */ /* 0x000fe20000010000 */
[C---:B------:R-:W-:Y:S01]  /*7640*/  FMUL.FTZ R128, R135.reuse, R172 ;  /* 0x000000ac87807220 */ /* 0x040fe20000410000 */
[----:B------:R-:W-:Y:S01]  /*7650*/  FFMA.FTZ R134, R218, R131, -R133 ;  /* 0x00000083da867223 */ /* 0x000fe20000010885 */
[----:B------:R-:W-:Y:S01]  /*7660*/  FADD.FTZ R217, -R6, R217 ;  /* 0x000000d906d97221 */ /* 0x000fe20000010100 */
[----:B------:R-:W-:Y:S01]  /*7670*/  FMUL.FTZ R131, R135, R188 ;  /* 0x000000bc87837220 */ /* 0x000fe20000410000 */
[----:B------:R-:W-:Y:S01]  /*7680*/  FMUL.FTZ R136, R212, R128 ;  /* 0x00000080d4887220 */ /* 0x000fe20000410000 */
[----:B------:R-:W-:Y:S01]  /*7690*/  FFMA.FTZ R130, R123, R218, R130 ;  /* 0x000000da7b827223 */ /* 0x000fe20000010082 */
[----:B------:R-:W-:Y:S01]  /*76a0*/  FADD.FTZ R125, R125, R132 ;  /* 0x000000847d7d7221 */ /* 0x000fe20000010000 */
[----:B------:R-:W-:Y:S01]  /*76b0*/  FMUL.FTZ R132, R138, R173 ;  /* 0x000000ad8a847220 */ /* 0x000fe20000410000 */
[-C--:B------:R-:W-:Y:S01]  /*76c0*/  FFMA.FTZ R136, R217, R131.reuse, -R136 ;  /* 0x00000083d9887223 */ /* 0x080fe20000010888 */
[----:B------:R-:W-:Y:S01]  /*76d0*/  FMUL.FTZ R131, R212, R131 ;  /* 0x00000083d4837220 */ /* 0x000fe20000410000 */
[----:B------:R-:W-:Y:S01]  /*76e0*/  FADD.FTZ R135, R87, UR5 ;  /* 0x0000000557877e21 */ /* 0x000fe20008010000 */
[----:B------:R-:W-:Y:S01]  /*76f0*/  FMUL.FTZ R138, R138, R189 ;  /* 0x000000bd8a8a7220 */ /* 0x000fe20000410000 */
[----:B------:R-:W-:Y:S01]  /*7700*/  FADD.FTZ R129, R129, R130 ;  /* 0x0000008281817221 */ /* 0x000fe20000010000 */
[----:B------:R-:W-:Y:S01]  /*7710*/  FFMA.FTZ R130, R128, R217, R131 ;  /* 0x000000d980827223 */ /* 0x000fe20000010083 */
[----:B------:R-:W-:Y:S01]  /*7720*/  FADD.FTZ R125, R125, R134 ;  /* 0x000000867d7d7221 */ /* 0x000fe20000010000 */
[----:B------:R-:W-:Y:S01]  /*7730*/  FADD.FTZ R133, -R5, R216 ;  /* 0x000000d805857221 */ /* 0x000fe20000010100 */
[----:B------:R-:W-:Y:S01]  /*7740*/  FMUL.FTZ R140, R213, R132 ;  /* 0x00000084d58c7220 */ /* 0x000fe20000410000 */
[----:B------:R-:W-:Y:S01]  /*7750*/  FMUL.FTZ R134, R135, R174 ;  /* 0x000000ae87867220 */ /* 0x000fe20000410000 */
[----:B------:R-:W-:Y:S01]  /*7760*/  FMUL.FTZ R131, R213, R138 ;  /* 0x0000008ad5837220 */ /* 0x000fe20000410000 */
[----:B------:R-:W-:Y:S01]  /*7770*/  FMUL.FTZ R135, R135, R190 ;  /* 0x000000be87877220 */ /* 0x000fe20000410000 */
[----:B------:R-:W-:Y:S01]  /*7780*/  FADD.FTZ R129, R129, R130 ;  /* 0x0000008281817221 */ /* 0x000fe20000010000 */
[----:B------:R-:W-:Y:S01]  /*7790*/  FFMA.FTZ R140, R133, R138, -R140 ;  /* 0x0000008a858c7223 */ /* 0x000fe2000001088c */
[----:B------:R-:W-:Y:S01]  /*77a0*/  FFMA.FTZ R130, R132, R133, R131 ;  /* 0x0000008584827223 */ /* 0x000fe20000010083 */
[----:B------:R-:W-:Y:S01]  /*77b0*/  FADD.FTZ R215, -R4, R215 ;  /* 0x000000d704d77221 */ /* 0x000fe20000010100 */
[C---:B------:R-:W-:Y:S01]  /*77c0*/  FMUL.FTZ R138, R214.reuse, R134 ;  /* 0x00000086d68a7220 */ /* 0x040fe20000410000 */
[----:B------:R-:W-:Y:S01]  /*77d0*/  FADD.FTZ R125, R125, R136 ;  /* 0x000000887d7d7221 */ /* 0x000fe20000010000 */
[-C--:B------:R-:W-:Y:S01]  /*77e0*/  FMUL.FTZ R131, R214, R135.reuse ;  /* 0x00000087d6837220 */ /* 0x080fe20000410000 */
[----:B------:R-:W-:Y:S01]  /*77f0*/  FADD.FTZ R129, R129, R130 ;  /* 0x0000008281817221 */ /* 0x000fe20000010000 */
[----:B------:R-:W-:Y:S01]  /*7800*/  FFMA.FTZ R138, R215, R135, -R138 ;  /* 0x00000087d78a7223 */ /* 0x000fe2000001088a */
[----:B------:R-:W-:Y:S01]  /*7810*/  FADD.FTZ R125, R125, R140 ;  /* 0x0000008c7d7d7221 */ /* 0x000fe20000010000 */
[----:B------:R-:W-:Y:S01]  /*7820*/  FFMA.FTZ R130, R134, R215, R131 ;  /* 0x000000d786827223 */ /* 0x000fe20000010083 */
[----:B------:R-:W-:Y:S01]  /*7830*/  FFMA.FTZ R74, R230, R74, -R229 ;  /* 0x0000004ae64a7223 */ /* 0x000fe200000108e5 */
[----:B------:R-:W-:Y:S01]  /*7840*/  FMUL.FTZ R136, R191, UR46 ;  /* 0x0000002ebf887c20 */ /* 0x000fe20008410000 */
[----:B------:R-:W-:Y:S01]  /*7850*/  FADD.FTZ R125, R125, R138 ;  /* 0x0000008a7d7d7221 */ /* 0x000fe20000010000 */
[----:B------:R-:W-:Y:S01]  /*7860*/  FADD.FTZ R129, R129, R130 ;  /* 0x0000008281817221 */ /* 0x000fe20000010000 */
[----:B------:R-:W-:Y:S01]  /*7870*/  FMUL.FTZ R131, R174, UR46 ;  /* 0x0000002eae837c20 */ /* 0x000fe20008410000 */
[----:B------:R-:W-:Y:S01]  /*7880*/  FFMA.FTZ R136, R175, UR47, R136 ;  /* 0x0000002faf887c23 */ /* 0x000fe20008010088 */
[----:B------:R-:W-:Y:S01]  /*7890*/  FADD.FTZ R74, R125, R74 ;  /* 0x0000004a7d4a7221 */ /* 0x000fe20000010000 */
[----:B------:R-:W-:Y:S01]  /*78a0*/  FADD.FTZ R129, R129, R72 ;  /* 0x0000004881817221 */ /* 0x000fe20000010000 */
[----:B------:R-:W-:Y:S01]  /*78b0*/  FFMA.FTZ R131, R190, UR47, -R131 ;  /* 0x0000002fbe837c23 */ /* 0x000fe20008010883 */
[----:B------:R-:W-:Y:S01]  /*78c0*/  FFMA.FTZ R73, R136, R230, R73 ;  /* 0x000000e688497223 */ /* 0x000fe20000010049 */
[----:B------:R-:W-:Y:S01]  /*78d0*/  FADD.FTZ R125, R74, R61 ;  /* 0x0000003d4a7d7221 */ /* 0x000fe20000010000 */
[----:B------:R-:W-:Y:S01]  /*78e0*/  FADD.FTZ R60, R129, R60 ;  /* 0x0000003c813c7221 */ /* 0x000fe20000010000 */
[----:B------:R-:W-:Y:S01]  /*78f0*/  FMUL.FTZ R214, R214, R131 ;  /* 0x00000083d6d67220 */ /* 0x000fe20000410000 */
[----:B------:R-:W0:Y:S01]  /*7900*/  SHFL.DOWN PT, R138, R63, 0x1, 0x1f ;  /* 0x08201f003f8a7f89 */ /* 0x000e2200000e0000 */
[----:B------:R-:W-:Y:S01]  /*7910*/  FMUL.FTZ R61, R190, UR46 ;  /* 0x0000002ebe3d7c20 */ /* 0x000fe20008410000 */
[----:B------:R-:W-:Y:S01]  /*7920*/  FMUL.FTZ R72, R173, UR46 ;  /* 0x0000002ead487c20 */ /* 0x000fe20008410000 */
[----:B------:R-:W-:Y:S01]  /*7930*/  FFMA.FTZ R130, R102, R175, R73 ;  /* 0x000000af66827223 */ /* 0x000fe20000010049 */
[----:B------:R-:W1:Y:S01]  /*7940*/  SHFL.DOWN PT, R131, R62, 0x1, 0x1f ;  /* 0x08201f003e837f89 */ /* 0x000e6200000e0000 */
[----:B------:R-:W-:Y:S01]  /*7950*/  FFMA.FTZ R61, R174, UR47, R61 ;  /* 0x0000002fae3d7c23 */ /* 0x000fe2000801003d */
[C---:B------:R-:W-:Y:S01]  /*7960*/  FFMA.FTZ R74, R189.reuse, UR47, -R72 ;  /* 0x0000002fbd4a7c23 */ /* 0x040fe20008010848 */
[----:B------:R-:W-:Y:S01]  /*7970*/  FMUL.FTZ R72, R189, UR46 ;  /* 0x0000002ebd487c20 */ /* 0x000fe20008410000 */
[----:B------:R2:W3:Y:S01]  /*7980*/  SHFL.DOWN PT, R136, R125, 0x1, 0x1f ;  /* 0x08201f007d887f89 */ /* 0x0004e200000e0000 */
[----:B------:R-:W-:Y:S01]  /*7990*/  FFMA.FTZ R214, R61, R215, R214 ;  /* 0x000000d73dd67223 */ /* 0x000fe200000100d6 */
[----:B------:R-:W-:Y:S01]  /*79a0*/  FMUL.FTZ R213, R213, R74 ;  /* 0x0000004ad5d57220 */ /* 0x000fe20000410000 */
[----:B------:R-:W-:Y:S01]  /*79b0*/  FFMA.FTZ R72, R173, UR47, R72 ;  /* 0x0000002fad487c23 */ /* 0x000fe20008010048 */
[----:B------:R-:W4:Y:S01]  /*79c0*/  SHFL.DOWN PT, R129, R60, 0x1, 0x1f ;  /* 0x08201f003c817f89 */ /* 0x000f2200000e0000 */
[----:B------:R-:W-:Y:S01]  /*79d0*/  FFMA.FTZ R61, R103, R174, R214 ;  /* 0x000000ae673d7223 */ /* 0x000fe200000100d6 */
[----:B------:R-:W-:Y:S01]  /*79e0*/  FADD.FTZ R83, R130, R83 ;  /* 0x0000005382537221 */ /* 0x000fe20000010000 */
[----:B------:R-:W-:Y:S01]  /*79f0*/  FADD.FTZ R36, R132, R36 ;  /* 0x0000002484247221 */ /* 0x000fe20000010000 */
[----:B------:R-:W-:Y:S01]  /*7a00*/  FFMA.FTZ R213, R72, R133, R213 ;  /* 0x0000008548d57223 */ /* 0x000fe200000100d5 */
[----:B------:R-:W-:Y:S01]  /*7a10*/  FADD.FTZ R82, R61, R82 ;  /* 0x000000523d527221 */ /* 0x000fe20000010000 */
[----:B------:R-:W-:Y:S01]  /*7a20*/  MOV R61, R125 ;  /* 0x0000007d003d7202 */ /* 0x000fe20000000f00 */
[----:B------:R-:W-:Y:S01]  /*7a30*/  FMUL.FTZ R73, R172, UR46 ;  /* 0x0000002eac497c20 */ /* 0x000fe20008410000 */
[----:B------:R-:W-:Y:S01]  /*7a40*/  FADD.FTZ R37, R128, R37 ;  /* 0x0000002580257221 */ /* 0x000fe20000010000 */
[----:B------:R-:W-:Y:S01]  /*7a50*/  FFMA.FTZ R74, R104, R173, R213 ;  /* 0x000000ad684a7223 */ /* 0x000fe200000100d5 */
[----:B------:R-:W-:Y:S01]  /*7a60*/  FMUL.FTZ R72, R171, UR46 ;  /* 0x0000002eab487c20 */ /* 0x000fe20008410000 */
[C---:B--2---:R-:W-:Y:S01]  /*7a70*/  FFMA.FTZ R125, R188.reuse, UR47, -R73 ;  /* 0x0000002fbc7d7c23 */ /* 0x044fe20008010849 */
[----:B0-----:R-:W-:Y:S01]  /*7a80*/  @!P0 FADD.FTZ R63, R63, R138 ;  /* 0x0000008a3f3f8221 */ /* 0x001fe20000010000 */
[----:B------:R-:W-:Y:S01]  /*7a90*/  FMUL.FTZ R73, R188, UR46 ;  /* 0x0000002ebc497c20 */ /* 0x000fe20008410000 */
[----:B------:R-:W-:Y:S01]  /*7aa0*/  FADD.FTZ R81, R74, R81 ;  /* 0x000000514a517221 */ /* 0x000fe20000010000 */
[----:B------:R-:W-:Y:S01]  /*7ab0*/  FMUL.FTZ R125, R212, R125 ;  /* 0x0000007dd47d7220 */ /* 0x000fe20000410000 */
[----:B-1----:R-:W-:Y:S01]  /*7ac0*/  @!P0 FADD.FTZ R62, R62, R131 ;  /* 0x000000833e3e8221 */ /* 0x002fe20000010000 */
[----:B------:R-:W0:Y:S01]  /*7ad0*/  SHFL.DOWN PT, R132, R63, 0x2, 0x1f ;  /* 0x08401f003f847f89 */ /* 0x000e2200000e0000 */
[----:B------:R-:W-:Y:S01]  /*7ae0*/  FFMA.FTZ R128, R172, UR47, R73 ;  /* 0x0000002fac807c23 */ /* 0x000fe20008010049 */
[----:B------:R-:W-:Y:S01]  /*7af0*/  FMUL.FTZ R73, R170, UR46 ;  /* 0x0000002eaa497c20 */ /* 0x000fe20008410000 */
[----:B---3--:R-:W-:Y:S01]  /*7b00*/  @!P0 FADD.FTZ R61, R61, R136 ;  /* 0x000000883d3d8221 */ /* 0x008fe20000010000 */
[----:B------:R-:W1:Y:S01]  /*7b10*/  SHFL.DOWN PT, R133, R62, 0x2, 0x1f ;  /* 0x08401f003e857f89 */ /* 0x000e6200000e0000 */
[----:B------:R-:W-:Y:S01]  /*7b20*/  FFMA.FTZ R128, R128, R217, R125 ;  /* 0x000000d980807223 */ /* 0x000fe2000001007d */
[----:B------:R-:W-:Y:S01]  /*7b30*/  FFMA.FTZ R73, R186, UR47, -R73 ;  /* 0x0000002fba497c23 */ /* 0x000fe20008010849 */
[----:B----4-:R-:W-:Y:S01]  /*7b40*/  @!P0 FADD.FTZ R60, R129, R60 ;  /* 0x0000003c813c8221 */ /* 0x010fe20000010000 */
[----:B------:R-:W2:Y:S01]  /*7b50*/  SHFL.DOWN PT, R130, R61, 0x2, 0x1f ;  /* 0x08401f003d827f89 */ /* 0x000ea200000e0000 */
[----:B------:R-:W-:Y:S01]  /*7b60*/  ISETP.GT.AND P0, PT, R193, 0x1d, PT ;  /* 0x0000001dc100780c */ /* 0x000fe20003f04270 */
[----:B------:R-:W-:Y:S01]  /*7b70*/  FFMA.FTZ R129, R105, R172, R128 ;  /* 0x000000ac69817223 */ /* 0x000fe20000010080 */
[C---:B------:R-:W-:Y:S01]  /*7b80*/  FFMA.FTZ R74, R187.reuse, UR47, -R72 ;  /* 0x0000002fbb4a7c23 */ /* 0x040fe20008010848 */
[----:B------:R-:W3:Y:S01]  /*7b90*/  SHFL.DOWN PT, R131, R60, 0x2, 0x1f ;  /* 0x08401f003c837f89 */ /* 0x000ee200000e0000 */
[----:B------:R-:W-:Y:S01]  /*7ba0*/  FMUL.FTZ R72, R187, UR46 ;  /* 0x0000002ebb487c20 */ /* 0x000fe20008410000 */
[----:B------:R-:W-:Y:S01]  /*7bb0*/  FADD.FTZ R80, R129, R80 ;  /* 0x0000005081507221 */ /* 0x000fe20000010000 */
[----:B------:R-:W-:Y:S01]  /*7bc0*/  FADD.FTZ R38, R123, R38 ;  /* 0x000000267b267221 */ /* 0x000fe20000010000 */
[----:B------:R-:W-:Y:S01]  /*7bd0*/  FMUL.FTZ R123, R210, R73 ;  /* 0x00000049d27b7220 */ /* 0x000fe20000410000 */
[----:B------:R-:W-:Y:S01]  /*7be0*/  FMUL.FTZ R73, R186, UR46 ;  /* 0x0000002eba497c20 */ /* 0x000fe20008410000 */
[----:B------:R-:W-:Y:S01]  /*7bf0*/  FMUL.FTZ R74, R211, R74 ;  /* 0x0000004ad34a7220 */ /* 0x000fe20000410000 */
[----:B------:R-:W-:Y:S01]  /*7c00*/  FFMA.FTZ R125, R171, UR47, R72 ;  /* 0x0000002fab7d7c23 */ /* 0x000fe20008010048 */
[----:B------:R-:W-:Y:S01]  /*7c10*/  FADD.FTZ R39, R124, R39 ;  /* 0x000000277c277221 */ /* 0x000fe20000010000 */
[----:B------:R-:W-:Y:S01]  /*7c20*/  FMUL.FTZ R72, R169, UR46 ;  /* 0x0000002ea9487c20 */ /* 0x000fe20008410000 */
[----:B------:R-:W-:Y:S01]  /*7c30*/  FFMA.FTZ R124, R170, UR47, R73 ;  /* 0x0000002faa7c7c23 */ /* 0x000fe20008010049 */
[----:B------:R-:W-:Y:S01]  /*7c40*/  FFMA.FTZ R125, R125, R218, R74 ;  /* 0x000000da7d7d7223 */ /* 0x000fe2000001004a */
[----:B0-----:R-:W-:Y:S01]  /*7c50*/  @!P0 FADD.FTZ R63, R63, R132 ;  /* 0x000000843f3f8221 */ /* 0x001fe20000010000 */
[C---:B------:R-:W-:Y:S01]  /*7c60*/  FFMA.FTZ R74, R185.reuse, UR47, -R72 ;  /* 0x0000002fb94a7c23 */ /* 0x040fe20008010848 */
[----:B------:R-:W-:Y:S01]  /*7c70*/  FMUL.FTZ R73, R168, UR46 ;  /* 0x0000002ea8497c20 */ /* 0x000fe20008410000 */
[----:B------:R-:W-:Y:S01]  /*7c80*/  FMUL.FTZ R72, R185, UR46 ;  /* 0x0000002eb9487c20 */ /* 0x000fe20008410000 */
[----:B-1----:R-:W-:Y:S01]  /*7c90*/  @!P0 FADD.FTZ R62, R62, R133 ;  /* 0x000000853e3e8221 */ /* 0x002fe20000010000 */
[----:B------:R-:W0:Y:S01]  /*7ca0*/  SHFL.DOWN PT, R132, R63, 0x4, 0x1f ;  /* 0x08801f003f847f89 */ /* 0x000e2200000e0000 */
[----:B------:R-:W-:Y:S01]  /*7cb0*/  FFMA.FTZ R124, R124, R219, R123 ;  /* 0x000000db7c7c7223 */ /* 0x000fe2000001007b */
[----:B------:R-:W-:Y:S01]  /*7cc0*/  FADD.FTZ R40, R107, R40 ;  /* 0x000000286b287221 */ /* 0x000fe20000010000 */
[----:B--2---:R-:W-:Y:S01]  /*7cd0*/  @!P0 FADD.FTZ R61, R61, R130 ;  /* 0x000000823d3d8221 */ /* 0x004fe20000010000 */
[----:B------:R-:W-:Y:S01]  /*7ce0*/  FFMA.FTZ R128, R108, R171, R125 ;  /* 0x000000ab6c807223 */ /* 0x000fe2000001007d */
[----:B------:R-:W-:Y:S01]  /*7cf0*/  FFMA.FTZ R107, R184, UR47, -R73 ;  /* 0x0000002fb86b7c23 */ /* 0x000fe20008010849 */
[----:B------:R-:W-:Y:S01]  /*7d00*/  FMUL.FTZ R74, R209, R74 ;  /* 0x0000004ad14a7220 */ /* 0x000fe20000410000 */
[----:B---3--:R-:W-:Y:S01]  /*7d10*/  @!P0 FADD.FTZ R60, R60, R131 ;  /* 0x000000833c3c8221 */ /* 0x008fe20000010000 */
[----:B------:R-:W1:Y:S01]  /*7d20*/  SHFL.DOWN PT, R130, R61, 0x4, 0x1f ;  /* 0x08801f003d827f89 */ /* 0x000e6200000e0000 */
[----:B------:R-:W-:Y:S01]  /*7d30*/  ISETP.GT.AND P0, PT, R193, 0x1b, PT ;  /* 0x0000001bc100780c */ /* 0x000fe20003f04270 */
[----:B------:R-:W-:Y:S01]  /*7d40*/  FFMA.FTZ R123, R169, UR47, R72 ;  /* 0x0000002fa97b7c23 */ /* 0x000fe20008010048 */
[----:B------:R-:W-:Y:S01]  /*7d50*/  FMUL.FTZ R73, R184, UR46 ;  /* 0x0000002eb8497c20 */ /* 0x000fe20008410000 */
[----:B------:R-:W2:Y:S01]  /*7d60*/  SHFL.DOWN PT, R131, R62, 0x4, 0x1f ;  /* 0x08801f003e837f89 */ /* 0x000ea200000e0000 */
[----:B------:R-:W-:Y:S01]  /*7d70*/  FFMA.FTZ R125, R109, R170, R124 ;  /* 0x000000aa6d7d7223 */ /* 0x000fe2000001007c */
[----:B------:R-:W-:Y:S01]  /*7d80*/  FFMA.FTZ R123, R123, R220, R74 ;  /* 0x000000dc7b7b7223 */ /* 0x000fe2000001004a */
[----:B------:R-:W-:Y:S01]  /*7d90*/  FMUL.FTZ R107, R208, R107 ;  /* 0x0000006bd06b7220 */ /* 0x000fe20000410000 */
[----:B------:R-:W3:Y:S01]  /*7da0*/  SHFL.DOWN PT, R129, R60, 0x4, 0x1f ;  /* 0x08801f003c817f89 */ /* 0x000ee200000e0000 */
[----:B------:R-:W-:Y:S01]  /*7db0*/  FFMA.FTZ R72, R168, UR47, R73 ;  /* 0x0000002fa8487c23 */ /* 0x000fe20008010049 */
[----:B------:R-:W-:Y:S01]  /*7dc0*/  FADD.FTZ R59, R128, R59 ;  /* 0x0000003b803b7221 */ /* 0x000fe20000010000 */
[----:B------:R-:W-:Y:S01]  /*7dd0*/  FADD.FTZ R58, R125, R58 ;  /* 0x0000003a7d3a7221 */ /* 0x000fe20000010000 */
[----:B------:R-:W-:Y:S01]  /*7de0*/  FADD.FTZ R41, R106, R41 ;  /* 0x000000296a297221 */ /* 0x000fe20000010000 */
[----:B------:R-:W-:Y:S01]  /*7df0*/  FFMA.FTZ R74, R110, R169, R123 ;  /* 0x000000a96e4a7223 */ /* 0x000fe2000001007b */
[----:B------:R-:W-:Y:S01]  /*7e00*/  FFMA.FTZ R106, R72, R221, R107 ;  /* 0x000000dd486a7223 */ /* 0x000fe2000001006b */
[----:B------:R-:W-:Y:S01]  /*7e10*/  FMUL.FTZ R72, R167, UR46 ;  /* 0x0000002ea7487c20 */ /* 0x000fe20008410000 */
[----:B0-----:R-:W-:Y:S01]  /*7e20*/  @!P0 FADD.FTZ R63, R63, R132 ;  /* 0x000000843f3f8221 */ /* 0x001fe20000010000 */
[----:B------:R-:W-:Y:S01]  /*7e30*/  FMUL.FTZ R73, R166, UR46 ;  /* 0x0000002ea6497c20 */ /* 0x000fe20008410000 */
[----:B------:R-:W-:Y:S01]  /*7e40*/  FADD.FTZ R57, R74, R57 ;  /* 0x000000394a397221 */ /* 0x000fe20000010000 */
[----:B------:R-:W-:Y:S01]  /*7e50*/  FADD.FTZ R42, R79, R42 ;  /* 0x0000002a4f2a7221 */ /* 0x000fe20000010000 */
[C---:B------:R-:W-:Y:S01]  /*7e60*/  FFMA.FTZ R74, R183.reuse, UR47, -R72 ;  /* 0x0000002fb74a7c23 */ /* 0x040fe20008010848 */
[----:B------:R-:W0:Y:S01]  /*7e70*/  SHFL.DOWN PT, R128, R63, 0x8, 0x1f ;  /* 0x09001f003f807f89 */ /* 0x000e2200000e0000 */
[----:B------:R-:W-:Y:S01]  /*7e80*/  FMUL.FTZ R72, R183, UR46 ;  /* 0x0000002eb7487c20 */ /* 0x000fe20008410000 */
[C---:B------:R-:W-:Y:S01]  /*7e90*/  FFMA.FTZ R79, R182.reuse, UR47, -R73 ;  /* 0x0000002fb64f7c23 */ /* 0x040fe20008010849 */
[----:B-1----:R-:W-:Y:S01]  /*7ea0*/  @!P0 FADD.FTZ R61, R61, R130 ;  /* 0x000000823d3d8221 */ /* 0x002fe20000010000 */
[----:B------:R-:W-:Y:S01]  /*7eb0*/  FMUL.FTZ R73, R182, UR46 ;  /* 0x0000002eb6497c20 */ /* 0x000fe20008410000 */
[----:B------:R-:W-:Y:S01]  /*7ec0*/  FMUL.FTZ R74, R207, R74 ;  /* 0x0000004acf4a7220 */ /* 0x000fe20000410000 */
[----:B------:R-:W-:Y:S01]  /*7ed0*/  FFMA.FTZ R107, R167, UR47, R72 ;  /* 0x0000002fa76b7c23 */ /* 0x000fe20008010048 */
[----:B--2---:R-:W-:Y:S01]  /*7ee0*/  @!P0 FADD.FTZ R62, R62, R131 ;  /* 0x000000833e3e8221 */ /* 0x004fe20000010000 */
[----:B------:R-:W1:Y:S01]  /*7ef0*/  SHFL.DOWN PT, R124, R61, 0x8, 0x1f ;  /* 0x09001f003d7c7f89 */ /* 0x000e6200000e0000 */
[----:B------:R-:W-:Y:S01]  /*7f00*/  FMUL.FTZ R79, R206, R79 ;  /* 0x0000004fce4f7220 */ /* 0x000fe20000410000 */
[----:B------:R-:W-:Y:S01]  /*7f10*/  FFMA.FTZ R72, R166, UR47, R73 ;  /* 0x0000002fa6487c23 */ /* 0x000fe20008010049 */
[----:B---3--:R-:W-:Y:S01]  /*7f20*/  @!P0 FADD.FTZ R60, R60, R129 ;  /* 0x000000813c3c8221 */ /* 0x008fe20000010000 */
[----:B------:R-:W-:Y:S01]  /*7f30*/  ISETP.GT.AND P0, PT, R193, 0x17, PT ;  /* 0x00000017c100780c */ /* 0x000fe20003f04270 */
[----:B------:R-:W2:Y:S01]  /*7f40*/  SHFL.DOWN PT, R129, R62, 0x8, 0x1f ;  /* 0x09001f003e817f89 */ /* 0x000ea200000e0000 */
[----:B------:R-:W-:Y:S01]  /*7f50*/  FMUL.FTZ R73, R165, UR46 ;  /* 0x0000002ea5497c20 */ /* 0x000fe20008410000 */
[----:B------:R-:W-:Y:S01]  /*7f60*/  FFMA.FTZ R107, R107, R222, R74 ;  /* 0x000000de6b6b7223 */ /* 0x000fe2000001004a */
[----:B------:R-:W-:Y:S01]  /*7f70*/  FFMA.FTZ R74, R72, R223, R79 ;  /* 0x000000df484a7223 */ /* 0x000fe2000001004f */
[----:B------:R-:W3:Y:S01]  /*7f80*/  SHFL.DOWN PT, R125, R60, 0x8, 0x1f ;  /* 0x09001f003c7d7f89 */ /* 0x000ee200000e0000 */
[----:B------:R-:W-:Y:S01]  /*7f90*/  FFMA.FTZ R72, R64, UR47, -R73 ;  /* 0x0000002f40487c23 */ /* 0x000fe20008010849 */
[----:B------:R-:W-:Y:S01]  /*7fa0*/  FFMA.FTZ R123, R111, R168, R106 ;  /* 0x000000a86f7b7223 */ /* 0x000fe2000001006a */
[----:B------:R-:W-:Y:S01]  /*7fb0*/  FFMA.FTZ R79, R113, R166, R74 ;  /* 0x000000a6714f7223 */ /* 0x000fe2000001004a */
[----:B------:R-:W-:Y:S01]  /*7fc0*/  FFMA.FTZ R106, R112, R167, R107 ;  /* 0x000000a7706a7223 */ /* 0x000fe2000001006b */
[----:B------:R-:W-:Y:S01]  /*7fd0*/  FMUL.FTZ R74, R205, R72 ;  /* 0x00000048cd4a7220 */ /* 0x000fe20000410000 */
[----:B------:R-:W-:Y:S01]  /*7fe0*/  FMUL.FTZ R72, R64, UR46 ;  /* 0x0000002e40487c20 */ /* 0x000fe20008410000 */
[----:B------:R-:W-:Y:S01]  /*7ff0*/  FADD.FTZ R44, R77, R44 ;  /* 0x0000002c4d2c7221 */ /* 0x000fe20000010000 */
[----:B0-----:R-:W-:Y:S01]  /*8000*/  @!P0 FADD.FTZ R63, R63, R128 ;  /* 0x000000803f3f8221 */ /* 0x001fe20000010000 */
[----:B------:R-:W-:Y:S01]  /*8010*/  FMUL.FTZ R64, R164, UR46 ;  /* 0x0000002ea4407c20 */ /* 0x000fe20008410000 */
[----:B------:R-:W-:Y:S01]  /*8020*/  FFMA.FTZ R77, R165, UR47, R72 ;  /* 0x0000002fa54d7c23 */ /* 0x000fe20008010048 */
[----:B------:R-:W-:Y:S01]  /*8030*/  FADD.FTZ R56, R123, R56 ;  /* 0x000000387b387221 */ /* 0x000fe20000010000 */
[----:B------:R-:W-:Y:S01]  /*8040*/  FADD.FTZ R43, R78, R43 ;  /* 0x0000002b4e2b7221 */ /* 0x000fe20000010000 */
[----:B------:R-:W-:Y:S01]  /*8050*/  FADD.FTZ R55, R106, R55 ;  /* 0x000000376a377221 */ /* 0x000fe20000010000 */
[----:B------:R-:W-:Y:S01]  /*8060*/  FFMA.FTZ R73, R65, UR47, -R64 ;  /* 0x0000002f41497c23 */ /* 0x000fe20008010840 */
[----:B-1----:R-:W-:Y:S01]  /*8070*/  @!P0 FADD.FTZ R61, R61, R124 ;  /* 0x0000007c3d3d8221 */ /* 0x002fe20000010000 */
[----:B------:R-:W0:Y:S01]  /*8080*/  SHFL.DOWN PT, R106, R63, 0x10, 0x1f ;  /* 0x0a001f003f6a7f89 */ /* 0x000e2200000e0000 */
[----:B------:R-:W-:Y:S01]  /*8090*/  FMUL.FTZ R65, R65, UR46 ;  /* 0x0000002e41417c20 */ /* 0x000fe20008410000 */
[----:B------:R-:W-:Y:S01]  /*80a0*/  FFMA.FTZ R77, R77, R224, R74 ;  /* 0x000000e04d4d7223 */ /* 0x000fe2000001004a */
[----:B------:R-:W-:Y:S01]  /*80b0*/  FMUL.FTZ R204, R204, R73 ;  /* 0x00000049cccc7220 */ /* 0x000fe20000410000 */
[----:B--2---:R-:W-:Y:S01]  /*80c0*/  @!P0 FADD.FTZ R62, R62, R129 ;  /* 0x000000813e3e8221 */ /* 0x004fe20000010000 */
[----:B------:R-:W1:Y:S01]  /*80d0*/  SHFL.DOWN PT, R78, R61, 0x10, 0x1f ;  /* 0x0a001f003d4e7f89 */ /* 0x000e6200000e0000 */
[----:B------:R-:W-:Y:S01]  /*80e0*/  FFMA.FTZ R73, R164, UR47, R65 ;  /* 0x0000002fa4497c23 */ /* 0x000fe20008010041 */
[----:B------:R-:W-:Y:S01]  /*80f0*/  FFMA.FTZ R64, R114, R165, R77 ;  /* 0x000000a572407223 */ /* 0x000fe2000001004d */
[----:B---3--:R-:W-:Y:S01]  /*8100*/  @!P0 FADD.FTZ R60, R60, R125 ;  /* 0x0000007d3c3c8221 */ /* 0x008fe20000010000 */
[----:B------:R-:W2:Y:S01]  /*8110*/  SHFL.DOWN PT, R123, R62, 0x10, 0x1f ;  /* 0x0a001f003e7b7f89 */ /* 0x000ea200000e0000 */
[----:B------:R-:W-:Y:S01]  /*8120*/  FMUL.FTZ R65, R163, UR46 ;  /* 0x0000002ea3417c20 */ /* 0x000fe20008410000 */
[----:B------:R-:W-:Y:S01]  /*8130*/  FADD.FTZ R53, R64, R53 ;  /* 0x0000003540357221 */ /* 0x000fe20000010000 */
[----:B------:R-:W-:Y:S01]  /*8140*/  ISETP.GT.AND P0, PT, R193, 0xf, PT ;  /* 0x0000000fc100780c */ /* 0x000fe20003f04270 */
[----:B------:R-:W3:Y:S01]  /*8150*/  SHFL.DOWN PT, R107, R60, 0x10, 0x1f ;  /* 0x0a001f003c6b7f89 */ /* 0x000ee200000e0000 */
[----:B------:R-:W-:Y:S01]  /*8160*/  FFMA.FTZ R72, R66, UR47, -R65 ;  /* 0x0000002f42487c23 */ /* 0x000fe20008010841 */
[----:B------:R-:W-:Y:S01]  /*8170*/  FMUL.FTZ R64, R162, UR46 ;  /* 0x0000002ea2407c20 */ /* 0x000fe20008410000 */
[----:B------:R-:W-:Y:S01]  /*8180*/  FMUL.FTZ R65, R161, UR46 ;  /* 0x0000002ea1417c20 */ /* 0x000fe20008410000 */
[----:B------:R-:W-:Y:S01]  /*8190*/  FMUL.FTZ R66, R66, UR46 ;  /* 0x0000002e42427c20 */ /* 0x000fe20008410000 */
[----:B------:R-:W-:Y:S01]  /*81a0*/  FADD.FTZ R46, R71, R46 ;  /* 0x0000002e472e7221 */ /* 0x000fe20000010000 */
[C---:B------:R-:W-:Y:S01]  /*81b0*/  FFMA.FTZ R64, R69.reuse, UR47, -R64 ;  /* 0x0000002f45407c23 */ /* 0x040fe20008010840 */
[----:B------:R-:W-:Y:S01]  /*81c0*/  FMUL.FTZ R69, R69, UR46 ;  /* 0x0000002e45457c20 */ /* 0x000fe20008410000 */
[C---:B------:R-:W-:Y:S01]  /*81d0*/  FFMA.FTZ R65, R70.reuse, UR47, -R65 ;  /* 0x0000002f46417c23 */ /* 0x040fe20008010841 */
[----:B------:R-:W-:Y:S01]  /*81e0*/  FMUL.FTZ R70, R70, UR46 ;  /* 0x0000002e46467c20 */ /* 0x000fe20008410000 */
[----:B------:R-:W-:Y:S01]  /*81f0*/  FMUL.FTZ R127, R127, R64 ;  /* 0x000000407f7f7220 */ /* 0x000fe20000410000 */
[----:B------:R-:W-:Y:S01]  /*8200*/  FFMA.FTZ R64, R162, UR47, R69 ;  /* 0x0000002fa2407c23 */ /* 0x000fe20008010045 */
[----:B------:R-:W-:Y:S01]  /*8210*/  FMUL.FTZ R126, R126, R65 ;  /* 0x000000417e7e7220 */ /* 0x000fe20000410000 */
[----:B------:R-:W-:Y:S01]  /*8220*/  FMUL.FTZ R72, R203, R72 ;  /* 0x00000048cb487220 */ /* 0x000fe20000410000 */
[----:B------:R-:W-:Y:S01]  /*8230*/  FFMA.FTZ R71, R163, UR47, R66 ;  /* 0x0000002fa3477c23 */ /* 0x000fe20008010042 */
[----:B------:R-:W-:Y:S01]  /*8240*/  FFMA.FTZ R65, R161, UR47, R70 ;  /* 0x0000002fa1417c23 */ /* 0x000fe20008010046 */
[----:B0-----:R-:W-:Y:S01]  /*8250*/  @!P0 FADD.FTZ R63, R63, R106 ;  /* 0x0000006a3f3f8221 */ /* 0x001fe20000010000 */
[----:B-1----:R-:W-:Y:S01]  /*8260*/  @!P0 FADD.FTZ R61, R61, R78 ;  /* 0x0000004e3d3d8221 */ /* 0x002fe20000010000 */
[----:B------:R-:W-:Y:S01]  /*8270*/  FFMA.FTZ R64, R64, R227, R127 ;  /* 0x000000e340407223 */ /* 0x000fe2000001007f */
[----:B------:R-:W-:Y:S01]  /*8280*/  FFMA.FTZ R204, R73, R76, R204 ;  /* 0x0000004c49cc7223 */ /* 0x000fe200000100cc */
[----:B--2---:R-:W-:Y:S01]  /*8290*/  @!P0 FADD.FTZ R62, R62, R123 ;  /* 0x0000007b3e3e8221 */ /* 0x004fe20000010000 */
[----:B------:R-:W-:Y:S01]  /*82a0*/  FFMA.FTZ R71, R71, R226, R72 ;  /* 0x000000e247477223 */ /* 0x000fe20000010048 */
[----:B------:R-:W-:Y:S01]  /*82b0*/  FFMA.FTZ R65, R65, R228, R126 ;  /* 0x000000e441417223 */ /* 0x000fe2000001007e */
[----:B------:R-:W-:Y:S01]  /*82c0*/  FFMA.FTZ R69, R117, R162, R64 ;  /* 0x000000a275457223 */ /* 0x000fe20000010040 */
[----:B---3--:R-:W-:Y:S01]  /*82d0*/  @!P0 FADD.FTZ R60, R60, R107 ;  /* 0x0000006b3c3c8221 */ /* 0x008fe20000010000 */
[----:B------:R-:W-:Y:S01]  /*82e0*/  FFMA.FTZ R73, R115, R164, R204 ;  /* 0x000000a473497223 */ /* 0x000fe200000100cc */
[----:B------:R-:W-:Y:S01]  /*82f0*/  FFMA.FTZ R66, R116, R163, R71 ;  /* 0x000000a374427223 */ /* 0x000fe20000010047 */
[----:B------:R-:W-:Y:S01]  /*8300*/  FFMA.FTZ R64, R118, R161, R65 ;  /* 0x000000a176407223 */ /* 0x000fe20000010041 */
[----:B------:R-:W-:Y:S01]  /*8310*/  FADD.FTZ R35, R134, R35 ;  /* 0x0000002386237221 */ /* 0x000fe20000010000 */
[----:B------:R0:W-:Y:S01]  /*8320*/  @!P1 STS.128 [R120+0x2120], R60 ;  /* 0x0021203c78009388 */ /* 0x0001e20000000c00 */
        /* <DEDUP_REMOVED lines=8> */
[----:B------:R-:W-:Y:S06]  /*83b0*/  BAR.SYNC.DEFER_BLOCKING 0x0 ;  /* 0x0000000000007b1d */ /* 0x000fec0000010000 */
[----:B------:R-:W-:Y:S05]  /*83c0*/  @P2 BRA `(.L_x_31) ;  /* 0x00000000007c2947 */ /* 0x000fea0003800000 */
[----:B------:R-:W1:Y:S01]  /*83d0*/  S2UR UR45, SR_CgaCtaId ;  /* 0x00000000002d79c3 */ /* 0x000e620000008800 */
[----:B------:R-:W-:Y:S01]  /*83e0*/  UMOV UR44, 0x400 ;  /* 0x00000400002c7882 */ /* 0x000fe20000000000 */
[----:B------:R-:W-:Y:S01]  /*83f0*/  UISETP.NE.AND UP0, UPT, UR48, UR49, UPT ;  /* 0x000000313000728c */ /* 0x000fe2000bf05270 */
[----:B------:R-:W-:-:S05]  /*8400*/  MOV R72, UR7 ;  /* 0x0000000700487c02 */ /* 0x000fca0008000f00 */
[----:B------:R-:W-:Y:S01]  /*8410*/  PLOP3.LUT P0, PT, PT, PT, UP0, 0x80, 0x0 ;  /* 0x000000000000781c */ /* 0x000fe20003f0f008 */
[----:B-1----:R-:W-:-:S06]  /*8420*/  ULEA UR44, UR45, UR44, 0x18 ;  /* 0x0000002c2d2c7291 */ /* 0x002fcc000f8ec03f */
[----:B------:R-:W-:-:S04]  /*8430*/  MOV R121, UR44 ;  /* 0x0000002c00797c02 */ /* 0x000fc80008000f00 */
[----:B------:R-:W-:Y:S01]  /*8440*/  LEA R107, R72, R121, 0x3 ;  /* 0x00000079486b7211 */ /* 0x000fe200078e18ff */
[----:B------:R-:W1:Y:S04]  /*8450*/  LDS.128 R64, [R121+0x2130] ;  /* 0x0021300079407984 */ /* 0x000e680000000c00 */
[----:B------:R-:W2:Y:S04]  /*8460*/  LDS.128 R68, [R121+0x2140] ;  /* 0x0021400079447984 */ /* 0x000ea80000000c00 */
[----:B------:R-:W3:Y:S04]  /*8470*/  LDS.128 R72, [R121+0x2150] ;  /* 0x0021500079487984 */ /* 0x000ee80000000c00 */
[----:B------:R-:W4:Y:S04]  /*8480*/  @P0 LDS.64 R76, [R107+0x6190] ;  /* 0x006190006b4c0984 */ /* 0x000f280000000a00 */
[----:B------:R-:W5:Y:S01]  /*8490*/  @P0 LDS.64 R78, [R107+0x5990] ;  /* 0x005990006b4e0984 */ /* 0x000f620000000a00 */
[----:B-1----:R-:W-:Y:S01]  /*84a0*/  FADD.FTZ R106, R63, R67 ;  /* 0x000000433f6a7221 */ /* 0x002fe20000010000 */
[----:B0-----:R-:W-:Y:S01]  /*84b0*/  FADD.FTZ R63, R62, R66 ;  /* 0x000000423e3f7221 */ /* 0x001fe20000010000 */
[----:B------:R-:W-:Y:S01]  /*84c0*/  FADD.FTZ R62, R61, R65 ;  /* 0x000000413d3e7221 */ /* 0x000fe20000010000 */
[----:B------:R-:W-:Y:S01]  /*84d0*/  FADD.FTZ R61, R60, R64 ;  /* 0x000000403c3d7221 */ /* 0x000fe20000010000 */
[----:B--2---:R-:W-:Y:S01]  /*84e0*/  FADD.FTZ R106, R106, R71 ;  /* 0x000000476a6a7221 */ /* 0x004fe20000010000 */
[----:B------:R-:W-:Y:S01]  /*84f0*/  FADD.FTZ R67, R63, R70 ;  /* 0x000000463f437221 */ /* 0x000fe20000010000 */
[----:B------:R-:W-:Y:S01]  /*8500*/  FADD.FTZ R60, R62, R69 ;  /* 0x000000453e3c7221 */ /* 0x000fe20000010000 */
[----:B------:R-:W-:Y:S01]  /*8510*/  FADD.FTZ R65, R61, R68 ;  /* 0x000000443d417221 */ /* 0x000fe20000010000 */
[----:B---3--:R-:W-:Y:S01]  /*8520*/  FADD.FTZ R63, R106, R75 ;  /* 0x0000004b6a3f7221 */ /* 0x008fe20000010000 */
[----:B------:R-:W-:Y:S01]  /*8530*/  FADD.FTZ R62, R67, R74 ;  /* 0x0000004a433e7221 */ /* 0x000fe20000010000 */
[----:B------:R-:W-:Y:S01]  /*8540*/  FADD.FTZ R61, R60, R73 ;  /* 0x000000493c3d7221 */ /* 0x000fe20000010000 */
[----:B------:R-:W-:Y:S01]  /*8550*/  FADD.FTZ R60, R65, R72 ;  /* 0x00000048413c7221 */ /* 0x000fe20000010000 */
[----:B----4-:R-:W-:Y:S01]  /*8560*/  @P0 FADD.FTZ R63, R63, R77 ;  /* 0x0000004d3f3f0221 */ /* 0x010fe20000010000 */
[----:B------:R-:W-:Y:S01]  /*8570*/  @P0 FADD.FTZ R62, R62, R76 ;  /* 0x0000004c3e3e0221 */ /* 0x000fe20000010000 */
[----:B-----5:R-:W-:Y:S01]  /*8580*/  @P0 FADD.FTZ R61, R61, R79 ;  /* 0x0000004f3d3d0221 */ /* 0x020fe20000010000 */
[----:B------:R-:W-:-:S03]  /*8590*/  @P0 FADD.FTZ R60, R60, R78 ;  /* 0x0000004e3c3c0221 */ /* 0x000fc60000010000 */
[----:B------:R1:W-:Y:S04]  /*85a0*/  STS.64 [R107+0x6190], R62 ;  /* 0x0061903e6b007388 */ /* 0x0003e80000000a00 */
[----:B------:R1:W-:Y:S02]  /*85b0*/  STS.64 [R107+0x5990], R60 ;  /* 0x0059903c6b007388 */ /* 0x0003e40000000a00 */
.L_x_31:
[----:B------:R-:W-:Y:S05]  /*85c0*/  BSYNC B0 ;  /* 0x0000000000007941 */ /* 0x000fea0003800000 */
.L_x_30:
[----:B------:R-:W-:-:S04]  /*85d0*/  UIADD3 UR7, UR7, 0x1, URZ ;  /* 0x0000000107077890 */ /* 0x000fc8000fffe03f */
[----:B------:R-:W-:-:S06]  /*85e0*/  UISETP.GE.AND UP0, UPT, UR7, UR50, UPT ;  /* 0x000000320700728c */ /* 0x000fcc000bf06270 */
[----:B------:R-:W-:-:S13]  /*85f0*/  PLOP3.LUT P0, PT, PT, PT, UP0, 0x80, 0x0 ;  /* 0x000000000000781c */ /* 0x000fda0003f0f008 */
[----:B------:R-:W-:Y:S05]  /*8600*/  @!P0 BRA `(.L_x_32) ;  /* 0xffffff9c001c8947 */ /* 0x000fea000383ffff */
.L_x_1:
[----:B01----:R-:W2:Y:S01]  /*8610*/  LDL R60, [R1] ;  /* 0x00000000013c7983 */ /* 0x003ea20000100800 */
[----:B------:R-:W0:Y:S01]  /*8620*/  S2UR UR27, SR_CgaCtaId ;  /* 0x00000000001b79c3 */ /* 0x000e220000008800 */
[----:B------:R-:W-:Y:S01]  /*8630*/  ULEA UR36, UR48, 0xfffff800, 0xb ;  /* 0xfffff80030247891 */ /* 0x000fe2000f8e583f */
[----:B------:R-:W-:-:S06]  /*8640*/  ISETP.NE.AND P0, PT, R122, RZ, PT ;  /* 0x000000ff7a00720c */ /* 0x000fcc0003f05270 */
[----:B------:R-:W-:Y:S01]  /*8650*/  BAR.SYNC.DEFER_BLOCKING 0x0 ;  /* 0x0000000000007b1d */ /* 0x000fe20000010000 */
[----:B------:R-:W-:Y:S01]  /*8660*/  SHF.L.U32 R2, R122, 0x4, RZ ;  /* 0x000000047a027819 */ /* 0x000fe200000006ff */
[----:B------:R-:W-:-:S03]  /*8670*/  USHF.R.S32.HI UR29, URZ, 0x1f, UR10 ;  /* 0x0000001f3f1d7899 */ /* 0x000fc6000801140a */
[----:B------:R-:W-:Y:S01]  /*8680*/  LOP3.LUT R3, R2, 0xfffffe00, RZ, 0xc0, !PT ;  /* 0xfffffe0002037812 */ /* 0x000fe200078ec0ff */
[----:B------:R-:W-:Y:S01]  /*8690*/  ULDC UR7, c[0x0][0x218] ;  /* 0x0000860000077ab9 */ /* 0x000fe20000000800 */
[----:B------:R-:W-:Y:S01]  /*86a0*/  UMOV UR26, 0x400 ;  /* 0x00000400001a7882 */ /* 0x000fe20000000000 */
[----:B------:R-:W-:Y:S01]  /*86b0*/  UIADD3 UR33, -UR36, UR7, URZ ;  /* 0x0000000724217290 */ /* 0x000fe2000fffe13f */
[----:B------:R-:W-:Y:S01]  /*86c0*/  LOP3.LUT R87, R3, 0x1f, R122, 0xf8, !PT ;  /* 0x0000001f03577812 */ /* 0x000fe200078ef87a */
[----:B------:R-:W-:Y:S01]  /*86d0*/  ULDC.64 UR34, c[0x0][0x388] ;  /* 0x0000e20000227ab9 */ /* 0x000fe20000000a00 */
[----:B------:R-:W-:Y:S01]  /*86e0*/  ULDC.64 UR30, c[0x0][0x3a8] ;  /* 0x0000ea00001e7ab9 */ /* 0x000fe20000000a00 */
[----:B------:R-:W-:Y:S01]  /*86f0*/  UIMAD UR28, UR29, UR34, URZ ;  /* 0x000000221d1c72a4 */ /* 0x000fe2000f8e023f */
[----:B------:R-:W-:Y:S01]  /*8700*/  MOV R3, UR36 ;  /* 0x0000002400037c02 */ /* 0x000fe20008000f00 */
[----:B------:R-:W-:Y:S01]  /*8710*/  UIMAD UR29, UR29, UR30, URZ ;  /* 0x0000001e1d1d72a4 */ /* 0x000fe2000f8e023f */
[----:B------:R-:W-:Y:S01]  /*8720*/  IADD3 R2, P2, R87, UR36, RZ ;  /* 0x0000002457027c10 */ /* 0x000fe2000ff5e0ff */
[----:B------:R-:W-:Y:S01]  /*8730*/  UIMAD UR32, UR10, UR35, UR28 ;  /* 0x000000230a2072a4 */ /* 0x000fe2000f8e021c */
[----:B------:R-:W-:Y:S01]  /*8740*/  BSSY B0, `(.L_x_33) ;  /* 0x000003d000007945 */ /* 0x000fe20003800000 */
[----:B------:R-:W-:-:S02]  /*8750*/  UIMAD UR28, UR10, UR31, UR29 ;  /* 0x0000001f0a1c72a4 */ /* 0x000fc4000f8e021d */
[----:B------:R-:W-:Y:S02]  /*8760*/  UIMAD UR7, UR6, -0x800, UR11 ;  /* 0xfffff800060778a4 */ /* 0x000fe4000f8e020b */
[----:B0-----:R-:W-:Y:S01]  /*8770*/  ULEA UR26, UR27, UR26, 0x18 ;  /* 0x0000001a1b1a7291 */ /* 0x001fe2000f8ec03f */
[----:B------:R0:W-:Y:S04]  /*8780*/  STS [R119+0x20], R40 ;  /* 0x0000202877007388 */ /* 0x0001e80000000800 */
[----:B------:R-:W-:Y:S01]  /*8790*/  STS [R119], R48 ;  /* 0x0000003077007388 */ /* 0x000fe20000000800 */
[----:B------:R-:W-:-:S03]  /*87a0*/  MOV R121, UR26 ;  /* 0x0000001a00797c02 */ /* 0x000fc60008000f00 */
[----:B------:R-:W-:Y:S01]  /*87b0*/  STS [R119+0x4], R47 ;  /* 0x0000042f77007388 */ /* 0x000fe20000000800 */
[----:B0-----:R-:W-:-:S03]  /*87c0*/  MOV R40, UR33 ;  /* 0x0000002100287c02 */ /* 0x001fc60008000f00 */
[----:B------:R-:W-:Y:S04]  /*87d0*/  STS [R119+0x8], R46 ;  /* 0x0000082e77007388 */ /* 0x000fe80000000800 */
        /* <DEDUP_REMOVED lines=8> */
[----:B------:R0:W-:Y:S04]  /*8860*/  STS [R119+0x30], R36 ;  /* 0x0000302477007388 */ /* 0x0001e80000000800 */
[----:B------:R-:W-:Y:S04]  /*8870*/  STS [R119+0x34], R35 ;  /* 0x0000342377007388 */ /* 0x000fe80000000800 */
[----:B------:R-:W-:Y:S01]  /*8880*/  STS [R119+0x38], R34 ;  /* 0x0000382277007388 */ /* 0x000fe20000000800 */
[----:B0-----:R-:W-:-:S03]  /*8890*/  SHF.R.S32.HI R36, RZ, 0x1f, R87 ;  /* 0x0000001fff247819 */ /* 0x001fc60000011457 */
[----:B------:R-:W-:Y:S01]  /*88a0*/  STS [R119+0x3c], R33 ;  /* 0x00003c2177007388 */ /* 0x000fe20000000800 */
[----:B------:R-:W-:-:S03]  /*88b0*/  NOP ;  /* 0x0000000000007918 */ /* 0x000fc60000000000 */
[----:B------:R-:W-:Y:S01]  /*88c0*/  LDS R11, [R241+0x80] ;  /* 0x00008000f10b7984 */ /* 0x000fe20000000800 */
[----:B------:R-:W-:-:S03]  /*88d0*/  LEA.HI.X.SX32 R3, R3, R36, 0x1, P2 ;  /* 0x0000002403037211 */ /* 0x000fc600010f0eff */
        /* <DEDUP_REMOVED lines=14> */
[----:B--2---:R-:W-:Y:S04]  /*89c0*/  LDS R9, [R60] ;  /* 0x000000003c097984 */ /* 0x004fe80000000800 */
[----:B------:R-:W-:Y:S01]  /*89d0*/  @!P0 STS [UR26+0x2100], R40 ;  /* 0x00210028ff008988 */ /* 0x000fe2000800081a */
[----:B------:R-:W-:Y:S01]  /*89e0*/  UIMAD.WIDE.U32 UR26, UR10, UR34, URZ ;  /* 0x000000220a1a72a5 */ /* 0x000fe2000f8e003f */
[----:B------:R-:W-:Y:S03]  /*89f0*/  BAR.SYNC.DEFER_BLOCKING 0x0 ;  /* 0x0000000000007b1d */ /* 0x000fe60000010000 */
[----:B------:R-:W-:-:S03]  /*8a00*/  UIADD3 UR29, UR27, UR32, URZ ;  /* 0x000000201b1d7290 */ /* 0x000fc6000fffe03f */
[----:B------:R-:W0:Y:S02]  /*8a10*/  LDS R0, [R121+0x2100] ;  /* 0x0021000079007984 */ /* 0x000e240000000800 */
[----:B0-----:R-:W-:-:S13]  /*8a20*/  ISETP.GE.AND P1, PT, R87, R0, PT ;  /* 0x000000005700720c */ /* 0x001fda0003f26270 */
[----:B------:R-:W-:Y:S05]  /*8a30*/  @P1 BRA `(.L_x_34) ;  /* 0x0000000000341947 */ /* 0x000fea0003800000 */
[----:B------:R-:W-:Y:S01]  /*8a40*/  MOV R5, UR34 ;  /* 0x0000002200057c02 */ /* 0x000fe20008000f00 */
[----:B------:R-:W-:Y:S02]  /*8a50*/  ULDC.64 UR36, c[0x0][0x390] ;  /* 0x0000e40000247ab9 */ /* 0x000fe40000000a00 */
[----:B------:R-:W-:Y:S02]  /*8a60*/  UIMAD UR31, UR9, UR36, URZ ;  /* 0x00000024091f72a4 */ /* 0x000fe4000f8e023f */
[----:B------:R-:W-:Y:S01]  /*8a70*/  MOV R7, UR36 ;  /* 0x0000002400077c02 */ /* 0x000fe20008000f00 */
[----:B------:R-:W-:Y:S01]  /*8a80*/  IMAD.WIDE.U32 R4, R5, UR10, R2 ;  /* 0x0000000a05047c25 */ /* 0x000fe2000f8e0002 */
[----:B------:R-:W-:-:S04]  /*8a90*/  UIMAD UR31, UR8, UR37, UR31 ;  /* 0x00000025081f72a4 */ /* 0x000fc8000f8e021f */
[----:B------:R-:W-:Y:S01]  /*8aa0*/  IADD3 R5, R5, UR32, RZ ;  /* 0x0000002005057c10 */ /* 0x000fe2000fffe0ff */
[----:B------:R-:W-:Y:S02]  /*8ab0*/  ULDC.64 UR36, c[0x0][0x3e0] ;  /* 0x0000f80000247ab9 */ /* 0x000fe40000000a00 */
[----:B------:R-:W-:-:S05]  /*8ac0*/  IMAD.WIDE.U32 R4, R7, UR8, R4 ;  /* 0x0000000807047c25 */ /* 0x000fca000f8e0004 */
[----:B------:R-:W-:Y:S02]  /*8ad0*/  IADD3 R5, R5, UR31, RZ ;  /* 0x0000001f05057c10 */ /* 0x000fe4000fffe0ff */
[----:B------:R-:W-:-:S04]  /*8ae0*/  LEA R6, P1, R4, UR36, 0x2 ;  /* 0x0000002404067c11 */ /* 0x000fc8000f8210ff */
[----:B------:R-:W-:-:S05]  /*8af0*/  LEA.HI.X R7, R4, UR37, R5, 0x2, P1 ;  /* 0x0000002504077c11 */ /* 0x000fca00088f1405 */
[----:B------:R0:W-:Y:S04]  /*8b00*/  STG.E desc[UR18][R6.64], R9 ;  /* 0x0000000906007986 */ /* 0x0001e8000c101912 */
.L_x_34:
[----:B------:R-:W-:Y:S05]  /*8b10*/  BSYNC B0 ;  /* 0x0000000000007941 */ /* 0x000fea0003800000 */
.L_x_33:
[----:B------:R-:W2:Y:S01]  /*8b20*/  LDL.LU R42, [R1+0x4] ;  /* 0x00000400012a7983 */ /* 0x000ea20000300800 */
[----:B------:R-:W-:Y:S01]  /*8b30*/  ULDC.64 UR32, c[0x0][0x390] ;  /* 0x0000e40000207ab9 */ /* 0x000fe20000000a00 */
[----:B------:R-:W-:Y:S01]  /*8b40*/  UMOV UR27, UR29 ;  /* 0x0000001d001b7c82 */ /* 0x000fe20008000000 */
[----:B------:R-:W-:Y:S01]  /*8b50*/  UIMAD UR31, UR9, UR32, URZ ;  /* 0x00000020091f72a4 */ /* 0x000fe2000f8e023f */
[C---:B------:R-:W-:Y:S01]  /*8b60*/  LOP3.LUT R41, R87.reuse, 0x20, RZ, 0xfc, !PT ;  /* 0x0000002057297812 */ /* 0x040fe200078efcff */
[----:B------:R-:W-:Y:S01]  /*8b70*/  UIMAD.WIDE.U32 UR26, UR8, UR32, UR26 ;  /* 0x00000020081a72a5 */ /* 0x000fe2000f8e001a */
[C---:B------:R-:W-:Y:S01]  /*8b80*/  LOP3.LUT R43, R87.reuse, 0x40, RZ, 0xfc, !PT ;  /* 0x00000040572b7812 */ /* 0x040fe200078efcff */
[----:B------:R-:W-:Y:S01]  /*8b90*/  ULDC.64 UR34, c[0x0][0x3e0] ;  /* 0x0000f80000227ab9 */ /* 0x000fe20000000a00 */
[----:B------:R-:W-:Y:S01]  /*8ba0*/  USHF.R.S32.HI UR32, URZ, 0x1f, UR7 ;  /* 0x0000001f3f207899 */ /* 0x000fe20008011407 */
[C---:B------:R-:W-:Y:S01]  /*8bb0*/  LEA R4, P1, R87.reuse, UR34, 0x2 ;  /* 0x0000002257047c11 */ /* 0x040fe2000f8210ff */
[----:B------:R-:W-:Y:S01]  /*8bc0*/  UIMAD UR31, UR8, UR33, UR31 ;  /* 0x00000021081f72a4 */ /* 0x000fe2000f8e021f */
[C---:B------:R-:W-:Y:S01]  /*8bd0*/  LOP3.LUT R45, R87.reuse, 0x60, RZ, 0xfc, !PT ;  /* 0x00000060572d7812 */ /* 0x040fe200078efcff */
[----:B------:R-:W-:Y:S01]  /*8be0*/  UIADD3 UR29, UP0, UR7, UR26, URZ ;  /* 0x0000001a071d7290 */ /* 0x000fe2000ff1e03f */
[----:B------:R-:W-:Y:S01]  /*8bf0*/  LEA.HI.X R5, R87, UR35, R36, 0x2, P1 ;  /* 0x0000002357057c11 */ /* 0x000fe200088f1424 */
[----:B------:R-:W-:Y:S01]  /*8c00*/  BSSY B0, `(.L_x_35) ;  /* 0x00000a9000007945 */ /* 0x000fe20003800000 */
[-C--:B------:R-:W-:Y:S01]  /*8c10*/  ISETP.GE.AND P1, PT, R41, R0.reuse, PT ;  /* 0x000000002900720c */ /* 0x080fe20003f26270 */
[----:B------:R-:W-:Y:S01]  /*8c20*/  UIADD3.X UR26, UR32, UR31, UR27, UP0, !UPT ;  /* 0x0000001f201a7290 */ /* 0x000fe200087fe41b */
[----:B------:R-:W-:-:S02]  /*8c30*/  ISETP.GE.AND P2, PT, R43, R0, PT ;  /* 0x000000002b00720c */ /* 0x000fc40003f46270 */
[----:B0-----:R-:W-:Y:S02]  /*8c40*/  MOV R6, UR29 ;  /* 0x0000001d00067c02 */ /* 0x001fe40008000f00 */
[----:B------:R-:W-:Y:S02]  /*8c50*/  ISETP.GE.AND P4, PT, R45, R0, PT ;  /* 0x000000002d00720c */ /* 0x000fe40003f86270 */
[C---:B------:R-:W-:Y:S02]  /*8c60*/  LEA R4, P3, R6.reuse, R4, 0x2 ;  /* 0x0000000406047211 */ /* 0x040fe400078610ff */
[----:B------:R-:W-:Y:S01]  /*8c70*/  MOV R7, UR26 ;  /* 0x0000001a00077c02 */ /* 0x000fe20008000f00 */
[----:B------:R-:W-:Y:S01]  /*8c80*/  UIMAD.WIDE.U32 UR26, UR10, UR30, URZ ;  /* 0x0000001e0a1a72a5 */ /* 0x000fe2000f8e003f */
[C---:B------:R-:W-:Y:S02]  /*8c90*/  LOP3.LUT R47, R87.reuse, 0x80, RZ, 0xfc, !PT ;  /* 0x00000080572f7812 */ /* 0x040fe400078efcff */
[----:B------:R-:W-:Y:S01]  /*8ca0*/  LEA.HI.X R5, R6, R5, R7, 0x2, P3 ;  /* 0x0000000506057211 */ /* 0x000fe200018f1407 */
[----:B------:R-:W-:Y:S01]  /*8cb0*/  UIADD3 UR29, UR27, UR28, URZ ;  /* 0x0000001c1b1d7290 */ /* 0x000fe2000fffe03f */
[----:B------:R-:W-:-:S02]  /*8cc0*/  LOP3.LUT R61, R87, 0xa0, RZ, 0xfc, !PT ;  /* 0x000000a0573d7812 */ /* 0x000fc400078efcff */
[C---:B------:R-:W-:Y:S01]  /*8cd0*/  LOP3.LUT R63, R87.reuse, 0xc0, RZ, 0xfc, !PT ;  /* 0x000000c0573f7812 */ /* 0x040fe200078efcff */
[----:B------:R0:W-:Y:S01]  /*8ce0*/  @!P1 STG.E desc[UR18][R4.64+-0x1f80], R11 ;  /* 0xffe0800b04009986 */ /* 0x0001e2000c101912 */
[C---:B------:R-:W-:Y:S02]  /*8cf0*/  LOP3.LUT R65, R87.reuse, 0xe0, RZ, 0xfc, !PT ;  /* 0x000000e057417812 */ /* 0x040fe400078efcff */
[C---:B------:R-:W-:Y:S01]  /*8d00*/  LOP3.LUT R67, R87.reuse, 0x100, RZ, 0xfc, !PT ;  /* 0x0000010057437812 */ /* 0x040fe200078efcff */
[----:B------:R1:W-:Y:S01]  /*8d10*/  @!P2 STG.E desc[UR18][R4.64+-0x1f00], R13 ;  /* 0xffe1000d0400a986 */ /* 0x0003e2000c101912 */
[----:B------:R-:W-:Y:S02]  /*8d20*/  LOP3.LUT R69, R87, 0x120, RZ, 0xfc, !PT ;  /* 0x0000012057457812 */ /* 0x000fe400078efcff */
[-C--:B------:R-:W-:Y:S01]  /*8d30*/  ISETP.GE.AND P3, PT, R47, R0.reuse, PT ;  /* 0x000000002f00720c */ /* 0x080fe20003f66270 */
[----:B------:R3:W-:Y:S01]  /*8d40*/  @!P4 STG.E desc[UR18][R4.64+-0x1e80], R15 ;  /* 0xffe1800f0400c986 */ /* 0x0007e2000c101912 */
[----:B------:R-:W-:-:S02]  /*8d50*/  ISETP.GE.AND P2, PT, R61, R0, PT ;  /* 0x000000003d00720c */ /* 0x000fc40003f46270 */
[-C--:B------:R-:W-:Y:S02]  /*8d60*/  ISETP.GE.AND P1, PT, R63, R0.reuse, PT ;  /* 0x000000003f00720c */ /* 0x080fe40003f26270 */
[-C--:B------:R-:W-:Y:S02]  /*8d70*/  ISETP.GE.AND P4, PT, R65, R0.reuse, PT ;  /* 0x000000004100720c */ /* 0x080fe40003f86270 */
[-C--:B------:R-:W-:Y:S02]  /*8d80*/  ISETP.GE.AND P5, PT, R67, R0.reuse, PT ;  /* 0x000000004300720c */ /* 0x080fe40003fa6270 */
[----:B------:R-:W-:Y:S02]  /*8d90*/  ISETP.GE.AND P6, PT, R69, R0, PT ;  /* 0x000000004500720c */ /* 0x000fe40003fc6270 */
[C---:B------:R-:W-:Y:S01]  /*8da0*/  LOP3.LUT R71, R87.reuse, 0x140, RZ, 0xfc, !PT ;  /* 0x0000014057477812 */ /* 0x040fe200078efcff */
[----:B------:R4:W-:Y:S01]  /*8db0*/  @!P3 STG.E desc[UR18][R4.64+-0x1e00], R17 ;  /* 0xffe200110400b986 */ /* 0x0009e2000c101912 */
        /* <DEDUP_REMOVED lines=10> */
[-C--:B------:R-:W-:Y:S01]  /*8e60*/  ISETP.GE.AND P3, PT, R75, R0.reuse, PT ;  /* 0x000000004b00720c */ /* 0x080fe20003f66270 */
[----:B------:R5:W-:Y:S01]  /*8e70*/  @!P5 STG.E desc[UR18][R4.64+-0x1c00], R25 ;  /* 0xffe400190400d986 */ /* 0x000be2000c101912 */
[-C--:B------:R-:W-:Y:S02]  /*8e80*/  ISETP.GE.AND P4, PT, R77, R0.reuse, PT ;  /* 0x000000004d00720c */ /* 0x080fe40003f86270 */
[-C--:B------:R-:W-:Y:S01]  /*8e90*/  ISETP.GE.AND P5, PT, R79, R0.reuse, PT ;  /* 0x000000004f00720c */ /* 0x080fe20003fa6270 */
[----:B------:R5:W-:Y:S01]  /*8ea0*/  @!P6 STG.E desc[UR18][R4.64+-0x1b80], R27 ;  /* 0xffe4801b0400e986 */ /* 0x000be2000c101912 */
[----:B------:R-:W-:Y:S02]  /*8eb0*/  ISETP.GE.AND P6, PT, R85, R0, PT ;  /* 0x000000005500720c */ /* 0x000fe40003fc6270 */
[----:B------:R-:W-:Y:S01]  /*8ec0*/  SHF.L.U32 R6, R122, 0x4, RZ ;  /* 0x000000047a067819 */ /* 0x000fe200000006ff */
[----:B------:R-:W-:Y:S03]  /*8ed0*/  @!P1 STG.E desc[UR18][R4.64+-0x1b00], R29 ;  /* 0xffe5001d04009986 */ /* 0x000fe6000c101912 */
[----:B------:R-:W-:Y:S01]  /*8ee0*/  LOP3.LUT R6, R6, 0xfffffe00, RZ, 0xc0, !PT ;  /* 0xfffffe0006067812 */ /* 0x000fe200078ec0ff */
[----:B------:R-:W-:Y:S03]  /*8ef0*/  @!P2 STG.E desc[UR18][R4.64+-0x1a80], R31 ;  /* 0xffe5801f0400a986 */ /* 0x000fe6000c101912 */
[----:B------:R-:W-:Y:S01]  /*8f00*/  LEA R38, R193, R6, 0x4 ;  /* 0x00000006c1267211 */ /* 0x000fe200078e20ff */
[----:B------:R-:W-:Y:S03]  /*8f10*/  @!P3 STG.E desc[UR18][R4.64+-0x1a00], R33 ;  /* 0xffe600210400b986 */ /* 0x000fe6000c101912 */
[C---:B------:R-:W-:Y:S01]  /*8f20*/  IADD3 R7, R38.reuse, 0x2, RZ ;  /* 0x0000000226077810 */ /* 0x040fe20007ffe0ff */
[----:B------:R-:W-:Y:S01]  /*8f30*/  @!P4 STG.E desc[UR18][R4.64+-0x1980], R35 ;  /* 0xffe680230400c986 */ /* 0x000fe2000c101912 */
[----:B------:R-:W-:-:S02]  /*8f40*/  IADD3 R0, R38, 0x1, RZ ;  /* 0x0000000126007810 */ /* 0x000fc40007ffe0ff */
[-C--:B------:R-:W-:Y:S01]  /*8f50*/  LEA.HI.SX32 R8, R7, R38.reuse, 0x1b ;  /* 0x0000002607087211 */ /* 0x080fe200078fdaff */
[----:B------:R-:W-:Y:S01]  /*8f60*/  @!P5 STG.E desc[UR18][R4.64+-0x1900], R37 ;  /* 0xffe700250400d986 */ /* 0x000fe2000c101912 */
[----:B------:R-:W-:Y:S02]  /*8f70*/  IADD3 R9, R38, 0x3, RZ ;  /* 0x0000000326097810 */ /* 0x000fe40007ffe0ff */
[----:B------:R-:W-:Y:S01]  /*8f80*/  LEA.HI.SX32 R6, R0, R38, 0x1b ;  /* 0x0000002600067211 */ /* 0x000fe200078fdaff */
[----:B------:R-:W-:Y:S01]  /*8f90*/  @!P6 STG.E desc[UR18][R4.64+-0x1880], R39 ;  /* 0xffe780270400e986 */ /* 0x000fe2000c101912 */
[C---:B0-----:R-:W-:Y:S02]  /*8fa0*/  IADD3 R11, R38.reuse, 0x4, RZ ;  /* 0x00000004260b7810 */ /* 0x041fe40007ffe0ff */
[C---:B-1----:R-:W-:Y:S01]  /*8fb0*/  IADD3 R13, R38.reuse, 0x5, RZ ;  /* 0x00000005260d7810 */ /* 0x042fe20007ffe0ff */
[----:B------:R-:W-:Y:S01]  /*8fc0*/  BAR.SYNC.DEFER_BLOCKING 0x0 ;  /* 0x0000000000007b1d */ /* 0x000fe20000010000 */
[----:B---3--:R-:W-:-:S02]  /*8fd0*/  IADD3 R15, R38, 0x6, RZ ;  /* 0x00000006260f7810 */ /* 0x008fc40007ffe0ff */
[C---:B----4-:R-:W-:Y:S02]  /*8fe0*/  IADD3 R17, R38.reuse, 0x7, RZ ;  /* 0x0000000726117810 */ /* 0x050fe40007ffe0ff */
[-C--:B------:R-:W-:Y:S02]  /*8ff0*/  LEA.HI.SX32 R10, R9, R38.reuse, 0x1b ;  /* 0x00000026090a7211 */ /* 0x080fe400078fdaff */
[C---:B-----5:R-:W-:Y:S02]  /*9000*/  IADD3 R19, R38.reuse, 0x8, RZ ;  /* 0x0000000826137810 */ /* 0x060fe40007ffe0ff */
[-C--:B------:R-:W-:Y:S02]  /*9010*/  LEA.HI.SX32 R12, R11, R38.reuse, 0x1b ;  /* 0x000000260b0c7211 */ /* 0x080fe400078fdaff */
[----:B------:R-:W-:Y:S02]  /*9020*/  IADD3 R21, R38, 0x9, RZ ;  /* 0x0000000926157810 */ /* 0x000fe40007ffe0ff */
[----:B------:R-:W-:-:S02]  /*9030*/  LEA.HI.SX32 R14, R13, R38, 0x1b ;  /* 0x000000260d0e7211 */ /* 0x000fc400078fdaff */
[-C--:B------:R-:W-:Y:S02]  /*9040*/  LEA R9, R6, R121.reuse, 0x2 ;  /* 0x0000007906097211 */ /* 0x080fe400078e10ff */
[----:B------:R-:W-:Y:S02]  /*9050*/  IADD3 R23, R38, 0xa, RZ ;  /* 0x0000000a26177810 */ /* 0x000fe40007ffe0ff */
[-C--:B------:R-:W-:Y:S02]  /*9060*/  LEA.HI.SX32 R16, R15, R38.reuse, 0x1b ;  /* 0x000000260f107211 */ /* 0x080fe400078fdaff */
[----:B------:R-:W-:Y:S02]  /*9070*/  LEA R8, R8, R121, 0x2 ;  /* 0x0000007908087211 */ /* 0x000fe400078e10ff */
[----:B------:R-:W-:Y:S01]  /*9080*/  IADD3 R25, R38, 0xb, RZ ;  /* 0x0000000b26197810 */ /* 0x000fe20007ffe0ff */
[----:B------:R-:W-:Y:S01]  /*9090*/  STS [R119], R49 ;  /* 0x0000003177007388 */ /* 0x000fe20000000800 */
[----:B------:R-:W-:-:S02]  /*90a0*/  LEA.HI.SX32 R18, R17, R38, 0x1b ;  /* 0x0000002611127211 */ /* 0x000fc400078fdaff */
[-C--:B------:R-:W-:Y:S01]  /*90b0*/  LEA R11, R10, R121.reuse, 0x2 ;  /* 0x000000790a0b7211 */ /* 0x080fe200078e10ff */
[----:B------:R0:W-:Y:S01]  /*90c0*/  STS [R9+0x4], R50 ;  /* 0x0000043209007388 */ /* 0x0001e20000000800 */
[----:B------:R-:W-:Y:S02]  /*90d0*/  IADD3 R27, R38, 0xc, RZ ;  /* 0x0000000c261b7810 */ /* 0x000fe40007ffe0ff */
[-C--:B------:R-:W-:Y:S01]  /*90e0*/  LEA.HI.SX32 R20, R19, R38.reuse, 0x1b ;  /* 0x0000002613147211 */ /* 0x080fe200078fdaff */
[----:B------:R-:W-:Y:S01]  /*90f0*/  STS [R8+0x8], R51 ;  /* 0x0000083308007388 */ /* 0x000fe20000000800 */
[----:B------:R-:W-:Y:S02]  /*9100*/  LEA R12, R12, R121, 0x2 ;  /* 0x000000790c0c7211 */ /* 0x000fe400078e10ff */
[----:B------:R-:W-:Y:S01]  /*9110*/  IADD3 R30, R38, 0xd, RZ ;  /* 0x0000000d261e7810 */ /* 0x000fe20007ffe0ff */
[----:B------:R1:W-:Y:S01]  /*9120*/  STS [R11+0xc], R52 ;  /* 0x00000c340b007388 */ /* 0x0003e20000000800 */
[----:B------:R-:W-:-:S02]  /*9130*/  LEA.HI.SX32 R22, R21, R38, 0x1b ;  /* 0x0000002615167211 */ /* 0x000fc400078fdaff */
[----:B------:R-:W-:Y:S01]  /*9140*/  IADD3 R32, R38, 0xe, RZ ;  /* 0x0000000e26207810 */ /* 0x000fe20007ffe0ff */
[----:B------:R-:W-:Y:S01]  /*9150*/  STS [R12+0x10], R53 ;  /* 0x000010350c007388 */ /* 0x000fe20000000800 */
[-C--:B------:R-:W-:Y:S02]  /*9160*/  LEA.HI.SX32 R24, R23, R38.reuse, 0x1b ;  /* 0x0000002617187211 */ /* 0x080fe400078fdaff */
[-C--:B------:R-:W-:Y:S02]  /*9170*/  LEA R16, R16, R121.reuse, 0x2 ;  /* 0x0000007910107211 */ /* 0x080fe400078e10ff */
[----:B------:R-:W-:Y:S02]  /*9180*/  IADD3 R34, R38, 0xf, RZ ;  /* 0x0000000f26227810 */ /* 0x000fe40007ffe0ff */
[----:B------:R-:W-:Y:S02]  /*9190*/  LEA.HI.SX32 R26, R25, R38, 0x1b ;  /* 0x00000026191a7211 */ /* 0x000fe400078fdaff */
[----:B0-----:R-:W-:-:S02]  /*91a0*/  LEA R9, R18, R121, 0x2 ;  /* 0x0000007912097211 */ /* 0x001fc400078e10ff */
[-C--:B------:R-:W-:Y:S02]  /*91b0*/  LEA.HI.SX32 R28, R27, R38.reuse, 0x1b ;  /* 0x000000261b1c7211 */ /* 0x080fe400078fdaff */
[-C--:B------:R-:W-:Y:S02]  /*91c0*/  LEA R20, R20, R121.reuse, 0x2 ;  /* 0x0000007914147211 */ /* 0x080fe400078e10ff */
[-C--:B------:R-:W-:Y:S02]  /*91d0*/  LEA.HI.SX32 R30, R30, R38.reuse, 0x1b ;  /* 0x000000261e1e7211 */ /* 0x080fe400078fdaff */
[-C--:B------:R-:W-:Y:S02]  /*91e0*/  LEA R13, R22, R121.reuse, 0x2 ;  /* 0x00000079160d7211 */ /* 0x080fe400078e10ff */
[----:B------:R-:W-:Y:S02]  /*91f0*/  LEA.HI.SX32 R32, R32, R38, 0x1b ;  /* 0x0000002620207211 */ /* 0x000fe400078fdaff */
[----:B------:R-:W-:-:S02]  /*9200*/  LEA R24, R24, R121, 0x2 ;  /* 0x0000007918187211 */ /* 0x000fc400078e10ff */
[----:B------:R-:W-:Y:S02]  /*9210*/  LEA.HI.SX32 R34, R34, R38, 0x1b ;  /* 0x0000002622227211 */ /* 0x000fe400078fdaff */
[-C--:B------:R-:W-:Y:S02]  /*9220*/  LEA R28, R28, R121.reuse, 0x2 ;  /* 0x000000791c1c7211 */ /* 0x080fe400078e10ff */
[-C--:B-1----:R-:W-:Y:S02]  /*9230*/  LEA R11, R30, R121.reuse, 0x2 ;  /* 0x000000791e0b7211 */ /* 0x082fe400078e10ff */
[-C--:B------:R-:W-:Y:S02]  /*9240*/  LEA R32, R32, R121.reuse, 0x2 ;  /* 0x0000007920207211 */ /* 0x080fe400078e10ff */
[----:B------:R-:W-:Y:S02]  /*9250*/  LEA R15, R34, R121, 0x2 ;  /* 0x00000079220f7211 */ /* 0x000fe400078e10ff */
[----:B------:R-:W-:-:S04]  /*9260*/  IADD3 R6, P1, R87, -0x7e0, RZ ;  /* 0xfffff82057067810 */ /* 0x000fc80007f3e0ff */
[----:B------:R-:W-:Y:S01]  /*9270*/  IADD3.X R23, R36, -0x1, RZ, P1, !PT ;  /* 0xffffffff24177810 */ /* 0x000fe20000ffe4ff */
[----:B--2---:R-:W-:-:S04]  /*9280*/  FADD.FTZ R7, R49, R42 ;  /* 0x0000002a31077221 */ /* 0x004fc80000010000 */
[----:B------:R-:W-:-:S04]  /*9290*/  FADD.FTZ R0, R7, R50 ;  /* 0x0000003207007221 */ /* 0x000fc80000010000 */
[----:B------:R-:W-:-:S04]  /*92a0*/  FADD.FTZ R7, R0, R51 ;  /* 0x0000003300077221 */ /* 0x000fc80000010000 */
[----:B------:R-:W-:Y:S01]  /*92b0*/  FADD.FTZ R0, R7, R52 ;  /* 0x0000003407007221 */ /* 0x000fe20000010000 */
[----:B------:R-:W-:-:S03]  /*92c0*/  LEA R7, R14, R121, 0x2 ;  /* 0x000000790e077211 */ /* 0x000fc600078e10ff */
[----:B------:R-:W-:Y:S02]  /*92d0*/  FADD.FTZ R5, R0, R53 ;  /* 0x0000003500057221 */ /* 0x000fe40000010000 */
[----:B------:R0:W-:Y:S04]  /*92e0*/  STS [R7+0x14], R54 ;  /* 0x0000143607007388 */ /* 0x0001e80000000800 */
[----:B------:R1:W-:Y:S04]  /*92f0*/  STS [R16+0x18], R55 ;  /* 0x0000183710007388 */ /* 0x0003e80000000800 */
[----:B------:R2:W-:Y:S01]  /*9300*/  STS [R9+0x1c], R56 ;  /* 0x00001c3809007388 */ /* 0x0005e20000000800 */
[----:B0-----:R-:W-:Y:S01]  /*9310*/  LEA R7, R26, R121, 0x2 ;  /* 0x000000791a077211 */ /* 0x001fe200078e10ff */
[----:B------:R-:W-:-:S02]  /*9320*/  FADD.FTZ R54, R5, R54 ;  /* 0x0000003605367221 */ /* 0x000fc40000010000 */
[----:B------:R0:W-:Y:S02]  /*9330*/  STS [R20+0x20], R57 ;  /* 0x0000203914007388 */ /* 0x0001e40000000800 */
[----:B-1----:R-:W-:Y:S02]  /*9340*/  FADD.FTZ R55, R54, R55 ;  /* 0x0000003736377221 */ /* 0x002fe40000010000 */
[----:B------:R1:W-:Y:S02]  /*9350*/  STS [R13+0x24], R58 ;  /* 0x0000243a0d007388 */ /* 0x0003e40000000800 */
[----:B--2---:R-:W-:Y:S02]  /*9360*/  FADD.FTZ R56, R55, R56 ;  /* 0x0000003837387221 */ /* 0x004fe40000010000 */
[----:B------:R2:W-:Y:S02]  /*9370*/  STS [R24+0x28], R59 ;  /* 0x0000283b18007388 */ /* 0x0005e40000000800 */
[----:B0-----:R-:W-:-:S02]  /*9380*/  FADD.FTZ R57, R56, R57 ;  /* 0x0000003938397221 */ /* 0x001fc40000010000 */
        /* <DEDUP_REMOVED lines=8> */
[----:B------:R-:W-:Y:S01]  /*9410*/  STS [R15+0x3c], R84 ;  /* 0x00003c540f007388 */ /* 0x000fe20000000800 */
[----:B------:R-:W-:-:S03]  /*9420*/  NOP ;  /* 0x0000000000007918 */ /* 0x000fc60000000000 */
[----:B------:R-:W-:Y:S01]  /*9430*/  LDS R9, [R60] ;  /* 0x000000003c097984 */ /* 0x000fe20000000800 */
[----:B--2---:R-:W-:-:S03]  /*9440*/  FADD.FTZ R82, R81, R82 ;  /* 0x0000005251527221 */ /* 0x004fc60000010000 */
[----:B------:R-:W-:Y:S01]  /*9450*/  LDS R241, [R241+0x80] ;  /* 0x00008000f1f17984 */ /* 0x000fe20000000800 */
[----:B0-----:R-:W-:-:S03]  /*9460*/  FADD.FTZ R83, R82, R83 ;  /* 0x0000005352537221 */ /* 0x001fc60000010000 */
[----:B------:R-:W-:Y:S01]  /*9470*/  LDS R13, [R240+0x100] ;  /* 0x00010000f00d7984 */ /* 0x000fe20000000800 */
[----:B------:R-:W-:-:S03]  /*9480*/  FADD.FTZ R4, R83, R84 ;  /* 0x0000005453047221 */ /* 0x000fc60000010000 */
        /* <DEDUP_REMOVED lines=13> */
[----:B------:R-:W-:Y:S01]  /*9560*/  @!P0 STS [R121+0x2100], R40 ;  /* 0x0021002879008388 */ /* 0x000fe20000000800 */
[----:B------:R-:W-:Y:S06]  /*9570*/  BAR.SYNC.DEFER_BLOCKING 0x0 ;  /* 0x0000000000007b1d */ /* 0x000fec0000010000 */
[----:B------:R-:W-:Y:S04]  /*9580*/  STL [R1+0x4], R4 ;  /* 0x0000040401007387 */ /* 0x000fe80000100800 */
[----:B------:R-:W0:Y:S02]  /*9590*/  LDS R0, [R121+0x2100] ;  /* 0x0021000079007984 */ /* 0x000e240000000800 */
[----:B0-----:R-:W-:-:S13]  /*95a0*/  ISETP.GE.AND P0, PT, R87, R0, PT ;  /* 0x000000005700720c */ /* 0x001fda0003f06270 */
[----:B------:R-:W-:Y:S05]  /*95b0*/  @P0 BRA `(.L_x_36) ;  /* 0x0000000000340947 */ /* 0x000fea0003800000 */
[----:B------:R-:W-:Y:S01]  /*95c0*/  MOV R5, UR30 ;  /* 0x0000001e00057c02 */ /* 0x000fe20008000f00 */
[----:B------:R-:W-:Y:S02]  /*95d0*/  ULDC.64 UR34, c[0x0][0x3b0] ;  /* 0x0000ec0000227ab9 */ /* 0x000fe40000000a00 */
[----:B------:R-:W-:Y:S02]  /*95e0*/  UIMAD UR31, UR9, UR34, URZ ;  /* 0x00000022091f72a4 */ /* 0x000fe4000f8e023f */
[----:B------:R-:W-:Y:S01]  /*95f0*/  IMAD.WIDE.U32 R2, R5, UR10, R2 ;  /* 0x0000000a05027c25 */ /* 0x000fe2000f8e0002 */
[----:B------:R-:W-:Y:S01]  /*9600*/  MOV R5, UR34 ;  /* 0x0000002200057c02 */ /* 0x000fe20008000f00 */
[----:B------:R-:W-:-:S03]  /*9610*/  UIMAD UR31, UR8, UR35, UR31 ;  /* 0x00000023081f72a4 */ /* 0x000fc6000f8e021f */
[----:B------:R-:W-:Y:S01]  /*9620*/  IADD3 R3, R3, UR28, RZ ;  /* 0x0000001c03037c10 */ /* 0x000fe2000fffe0ff */
[----:B------:R-:W-:Y:S02]  /*9630*/  ULDC.64 UR34, c[0x0][0x3f0] ;  /* 0x0000fc0000227ab9 */ /* 0x000fe40000000a00 */
[----:B------:R-:W-:-:S05]  /*9640*/  IMAD.WIDE.U32 R2, R5, UR8, R2 ;  /* 0x0000000805027c25 */ /* 0x000fca000f8e0002 */
[----:B------:R-:W-:Y:S02]  /*9650*/  IADD3 R3, R3, UR31, RZ ;  /* 0x0000001f03037c10 */ /* 0x000fe4000fffe0ff */
[----:B------:R-:W-:-:S04]  /*9660*/  LEA R4, P0, R2, UR34, 0x2 ;  /* 0x0000002202047c11 */ /* 0x000fc8000f8010ff */
[----:B------:R-:W-:-:S05]  /*9670*/  LEA.HI.X R5, R2, UR35, R3, 0x2, P0 ;  /* 0x0000002302057c11 */ /* 0x000fca00080f1403 */
[----:B------:R0:W-:Y:S04]  /*9680*/  STG.E desc[UR18][R4.64], R9 ;  /* 0x0000000904007986 */ /* 0x0001e8000c101912 */
.L_x_36:
[----:B------:R-:W-:Y:S05]  /*9690*/  BSYNC B0 ;  /* 0x0000000000007941 */ /* 0x000fea0003800000 */
.L_x_35:
[----:B------:R-:W-:Y:S01]  /*96a0*/  ULDC.64 UR30, c[0x0][0x3b0] ;  /* 0x0000ec00001e7ab9 */ /* 0x000fe20000000a00 */
[----:B------:R-:W-:Y:S01]  /*96b0*/  UMOV UR27, UR29 ;  /* 0x0000001d001b7c82 */ /* 0x000fe20008000000 */
[----:B------:R-:W-:Y:S01]  /*96c0*/  ULDC.64 UR28, c[0x0][0x3f0] ;  /* 0x0000fc00001c7ab9 */ /* 0x000fe20000000a00 */
[----:B------:R-:W-:Y:S01]  /*96d0*/  UIMAD.WIDE.U32 UR26, UR8, UR30, UR26 ;  /* 0x0000001e081a72a5 */ /* 0x000fe2000f8e001a */
[C---:B------:R-:W-:Y:S01]  /*96e0*/  LEA R2, P0, R6.reuse, UR28, 0x2 ;  /* 0x0000001c06027c11 */ /* 0x040fe2000f8010ff */
[----:B------:R-:W-:Y:S01]  /*96f0*/  UIMAD UR30, UR9, UR30, URZ ;  /* 0x0000001e091e72a4 */ /* 0x000fe2000f8e023f */
[-C--:B------:R-:W-:Y:S01]  /*9700*/  ISETP.GE.AND P3, PT, R41, R0.reuse, PT ;  /* 0x000000002900720c */ /* 0x080fe20003f66270 */
[----:B------:R-:W-:Y:S01]  /*9710*/  UIADD3 UR7, UP0, UR7, UR26, URZ ;  /* 0x0000001a07077290 */ /* 0x000fe2000ff1e03f */
[----:B------:R-:W-:Y:S01]  /*9720*/  LEA.HI.X R3, R6, UR29, R23, 0x2, P0 ;  /* 0x0000001d06037c11 */ /* 0x000fe200080f1417 */
[----:B------:R-:W-:Y:S01]  /*9730*/  UIMAD UR26, UR8, UR31, UR30 ;  /* 0x0000001f081a72a4 */ /* 0x000fe2000f8e021e */
[-C--:B------:R-:W-:Y:S01]  /*9740*/  ISETP.GE.AND P4, PT, R43, R0.reuse, PT ;  /* 0x000000002b00720c */ /* 0x080fe20003f86270 */
[----:B------:R-:W-:Y:S01]  /*9750*/  UIADD3 UR12, UP1, UR12, -0x2000, URZ ;  /* 0xffffe0000c0c7890 */ /* 0x000fe2000ff3e03f */
[-C--:B------:R-:W-:Y:S01]  /*9760*/  ISETP.GE.AND P5, PT, R45, R0.reuse, PT ;  /* 0x000000002d00720c */ /* 0x080fe20003fa6270 */
[----:B------:R-:W-:Y:S01]  /*9770*/  UIADD3.X UR26, UR32, UR26, UR27, UP0, !UPT ;  /* 0x0000001a201a7290 */ /* 0x000fe200087fe41b */
[----:B0-----:R-:W-:Y:S01]  /*9780*/  MOV R4, UR7 ;  /* 0x0000000700047c02 */ /* 0x001fe20008000f00 */
[----:B------:R-:W-:Y:S01]  /*9790*/  UISETP.GT.AND UP0, UPT, UR48, 0x1, UPT ;  /* 0x000000013000788c */ /* 0x000fe2000bf04270 */
[----:B------:R-:W-:Y:S01]  /*97a0*/  ISETP.GE.AND P6, PT, R47, R0, PT ;  /* 0x000000002f00720c */ /* 0x000fe20003fc6270 */
[----:B------:R-:W-:Y:S01]  /*97b0*/  UIADD3 UR16, UP2, UR16, -0x2000, URZ ;  /* 0xffffe00010107890 */ /* 0x000fe2000ff5e03f */
[C---:B------:R-:W-:Y:S01]  /*97c0*/  LEA R2, P0, R4.reuse, R2, 0x2 ;  /* 0x0000000204027211 */ /* 0x040fe200078010ff */
[----:B------:R-:W-:Y:S01]  /*97d0*/  UIADD3 UR14, UP3, UR14, -0x2000, URZ ;  /* 0xffffe0000e0e7890 */ /* 0x000fe2000ff7e03f */
[----:B------:R-:W-:Y:S01]  /*97e0*/  MOV R5, UR26 ;  /* 0x0000001a00057c02 */ /* 0x000fe20008000f00 */
[----:B------:R-:W-:Y:S01]  /*97f0*/  UIADD3 UR6, UR6, 0x1, URZ ;  /* 0x0000000106067890 */ /* 0x000fe2000fffe03f */
[-C--:B------:R-:W-:Y:S01]  /*9800*/  ISETP.GE.AND P1, PT, R63, R0.reuse, PT ;  /* 0x000000003f00720c */ /* 0x080fe20003f26270 */
[----:B------:R-:W-:Y:S01]  /*9810*/  UIADD3.X UR13, UR13, -0x1, URZ, UP1, !UPT ;  /* 0xffffffff0d0d7890 */ /* 0x000fe20008ffe43f */
[----:B------:R-:W-:Y:S01]  /*9820*/  LEA.HI.X R3, R4, R3, R5, 0x2, P0 ;  /* 0x0000000304037211 */ /* 0x000fe200000f1405 */
[----:B------:R-:W-:Y:S01]  /*9830*/  UIADD3.X UR17, UR17, -0x1, URZ, UP2, !UPT ;  /* 0xffffffff11117890 */ /* 0x000fe200097fe43f */
[-C--:B------:R-:W-:Y:S01]  /*9840*/  ISETP.GE.AND P2, PT, R65, R0.reuse, PT ;  /* 0x000000004100720c */ /* 0x080fe20003f46270 */
[----:B------:R-:W-:Y:S01]  /*9850*/  UIADD3.X UR15, UR15, -0x1, URZ, UP3, !UPT ;  /* 0xffffffff0f0f7890 */ /* 0x000fe20009ffe43f */
[-C--:B------:R-:W-:Y:S01]  /*9860*/  ISETP.GE.AND P0, PT, R61, R0.reuse, PT ;  /* 0x000000003d00720c */ /* 0x080fe20003f06270 */
[----:B------:R0:W-:Y:S01]  /*9870*/  @!P3 STG.E desc[UR18][R2.64], R241 ;  /* 0x000000f10200b986 */ /* 0x0001e2000c101912 */
[----:B------:R-:W-:-:S03]  /*9880*/  ISETP.GE.AND P3, PT, R67, R0, PT ;  /* 0x000000004300720c */ /* 0x000fc60003f66270 */
        /* <DEDUP_REMOVED lines=14> */
[----:B------:R0:W-:Y:S04]  /*9970*/  @!P4 STG.E desc[UR18][R2.64+0x400], R11 ;  /* 0x0004000b0200c986 */ /* 0x0001e8000c101912 */
[----:B------:R0:W-:Y:S04]  /*9980*/  @!P5 STG.E desc[UR18][R2.64+0x480], R199 ;  /* 0x000480c70200d986 */ /* 0x0001e8000c101912 */
[----:B------:R0:W-:Y:S04]  /*9990*/  @!P6 STG.E desc[UR18][R2.64+0x500], R15 ;  /* 0x0005000f0200e986 */ /* 0x0001e8000c101912 */
[----:B------:R0:W-:Y:S04]  /*99a0*/  @!P1 STG.E desc[UR18][R2.64+0x600], R19 ;  /* 0x0006001302009986 */ /* 0x0001e8000c101912 */
[----:B------:R0:W-:Y:S04]  /*99b0*/  @!P2 STG.E desc[UR18][R2.64+0x680], R195 ;  /* 0x000680c30200a986 */ /* 0x0001e8000c101912 */
[----:B------:R0:W-:Y:S04]  /*99c0*/  @!P3 STG.E desc[UR18][R2.64+0x700], R21 ;  /* 0x000700150200b986 */ /* 0x0001e8000c101912 */
[----:B------:R0:W-:Y:S01]  /*99d0*/  @!P0 STG.E desc[UR18][R2.64+0x580], R197 ;  /* 0x000580c502008986 */ /* 0x0001e2000c101912 */
[----:B------:R-:W-:-:S13]  /*99e0*/  PLOP3.LUT P0, PT, PT, PT, UP0, 0x80, 0x0 ;  /* 0x000000000000781c */ /* 0x000fda0003f0f008 */
[----:B0-----:R-:W-:Y:S05]  /*99f0*/  @P0 BRA `(.L_x_37) ;  /* 0xffffff6c005c0947 */ /* 0x001fea000383ffff */
.L_x_0:
[----:B------:R-:W-:Y:S02]  /*9a00*/  ULDC.64 UR4, c[0x0][0x3d8] ;  /* 0x0000f60000047ab9 */ /* 0x000fe40000000a00 */
[----:B------:R-:W-:-:S04]  /*9a10*/  ISETP.NE.U32.AND P0, PT, RZ, UR4, PT ;  /* 0x00000004ff007c0c */ /* 0x000fc8000bf05070 */
[----:B------:R-:W-:-:S13]  /*9a20*/  ISETP.NE.AND.EX P0, PT, RZ, UR5, PT, P0 ;  /* 0x00000005ff007c0c */ /* 0x000fda000bf05300 */
[----:B------:R-:W-:Y:S05]  /*9a30*/  @!P0 BRA `(.L_x_38) ;  /* 0x0000000000988947 */ /* 0x000fea0003800000 */
[----:B------:R-:W2:Y:S01]  /*9a40*/  LDL.LU R2, [R1+0x8] ;  /* 0x0000080001027983 */ /* 0x000ea20000300800 */
[----:B------:R-:W-:Y:S01]  /*9a50*/  BSSY B0, `(.L_x_38) ;  /* 0x0000024000007945 */ /* 0x000fe20003800000 */
[----:B------:R-:W0:Y:S02]  /*9a60*/  S2R R4, SR_LANEID ;  /* 0x0000000000047919 */ /* 0x000e240000000000 */
[----:B0-----:R-:W-:Y:S02]  /*9a70*/  ISETP.NE.AND P1, PT, R4, RZ, PT ;  /* 0x000000ff0400720c */ /* 0x001fe40003f25270 */
[----:B------:R-:W0:Y:S11]  /*9a80*/  S2R R4, SR_TID.X ;  /* 0x0000000000047919 */ /* 0x000e360000002100 */
[----:B------:R-:W1:Y:S01]  /*9a90*/  @!P1 S2R R11, SR_CgaCtaId ;  /* 0x00000000000b9919 */ /* 0x000e620000008800 */
[----:B0-----:R-:W-:-:S04]  /*9aa0*/  @!P1 SHF.R.S32.HI R9, RZ, 0x1f, R4 ;  /* 0x0000001fff099819 */ /* 0x001fc80000011404 */
[----:B------:R-:W-:Y:S01]  /*9ab0*/  @!P1 LEA.HI R9, R9, R4, RZ, 0x5 ;  /* 0x0000000409099211 */ /* 0x000fe200078f28ff */
[----:B--2---:R-:W0:Y:S02]  /*9ac0*/  SHFL.DOWN P0, R0, R2, 0x1, 0x1f ;  /* 0x08201f0002007f89 */ /* 0x004e240000000000 */
[----:B0-----:R-:W-:-:S05]  /*9ad0*/  @P0 FADD R0, R0, R2 ;  /* 0x0000000200000221 */ /* 0x001fca0000000000 */
[----:B------:R-:W0:Y:S02]  /*9ae0*/  SHFL.DOWN P0, R3, R0, 0x2, 0x1f ;  /* 0x08401f0000037f89 */ /* 0x000e240000000000 */
[----:B0-----:R-:W-:Y:S01]  /*9af0*/  @P0 FADD R3, R0, R3 ;  /* 0x0000000300030221 */ /* 0x001fe20000000000 */
[----:B------:R-:W-:-:S04]  /*9b00*/  @!P1 MOV R0, 0x400 ;  /* 0x0000040000009802 */ /* 0x000fc80000000f00 */
[----:B------:R-:W0:Y:S01]  /*9b10*/  SHFL.DOWN P0, R2, R3, 0x4, 0x1f ;  /* 0x08801f0003027f89 */ /* 0x000e220000000000 */
[----:B-1----:R-:W-:Y:S02]  /*9b20*/  @!P1 LEA R11, R11, R0, 0x18 ;  /* 0x000000000b0b9211 */ /* 0x002fe400078ec0ff */
[----:B------:R-:W-:-:S04]  /*9b30*/  @!P1 SHF.R.S32.HI R0, RZ, 0x5, R9 ;  /* 0x00000005ff009819 */ /* 0x000fc80000011409 */
[----:B------:R-:W-:Y:S01]  /*9b40*/  @!P1 LEA R0, R0, R11, 0x2 ;  /* 0x0000000b00009211 */ /* 0x000fe200078e10ff */
[----:B0-----:R-:W-:-:S05]  /*9b50*/  @P0 FADD R2, R3, R2 ;  /* 0x0000000203020221 */ /* 0x001fca0000000000 */
[----:B------:R-:W0:Y:S02]  /*9b60*/  SHFL.DOWN P0, R5, R2, 0x8, 0x1f ;  /* 0x09001f0002057f89 */ /* 0x000e240000000000 */
[----:B0-----:R-:W-:-:S05]  /*9b70*/  @P0 FADD R5, R2, R5 ;  /* 0x0000000502050221 */ /* 0x001fca0000000000 */
[----:B------:R-:W0:Y:S02]  /*9b80*/  SHFL.DOWN P0, R7, R5, 0x10, 0x1f ;  /* 0x0a001f0005077f89 */ /* 0x000e240000000000 */
[----:B0-----:R-:W-:Y:S01]  /*9b90*/  @P0 FADD R7, R5, R7 ;  /* 0x0000000705070221 */ /* 0x001fe20000000000 */
[----:B------:R-:W-:-:S04]  /*9ba0*/  ISETP.NE.AND P0, PT, R4, RZ, PT ;  /* 0x000000ff0400720c */ /* 0x000fc80003f05270 */
[----:B------:R0:W-:Y:S01]  /*9bb0*/  @!P1 STS [R0+0x2114], R7 ;  /* 0x0021140700009388 */ /* 0x0001e20000000800 */
[----:B------:R-:W-:Y:S08]  /*9bc0*/  BAR.SYNC.DEFER_BLOCKING 0x0 ;  /* 0x0000000000007b1d */ /* 0x000ff00000010000 */
[----:B------:R-:W-:Y:S05]  /*9bd0*/  @P0 BRA `(.L_x_39) ;  /* 0x00000000002c0947 */ /* 0x000fea0003800000 */
[----:B------:R-:W1:Y:S01]  /*9be0*/  @!P0 S2R R3, SR_CgaCtaId ;  /* 0x0000000000038919 */ /* 0x000e620000008800 */
[----:B0-----:R-:W-:-:S04]  /*9bf0*/  @!P0 MOV R0, 0x400 ;  /* 0x0000040000008802 */ /* 0x001fc80000000f00 */
[----:B-1----:R-:W-:-:S05]  /*9c00*/  @!P0 LEA R4, R3, R0, 0x18 ;  /* 0x0000000003048211 */ /* 0x002fca00078ec0ff */
[----:B------:R-:W0:Y:S04]  /*9c10*/  @!P0 LDS.64 R2, [R4+0x2118] ;  /* 0x0021180004028984 */ /* 0x000e280000000a00 */
[----:B------:R-:W1:Y:S01]  /*9c20*/  @!P0 LDS R5, [R4+0x2120] ;  /* 0x0021200004058984 */ /* 0x000e620000000800 */
[----:B0-----:R-:W-:-:S04]  /*9c30*/  @!P0 FADD.FTZ R2, R7, R2 ;  /* 0x0000000207028221 */ /* 0x001fc80000010000 */
[----:B------:R-:W-:Y:S01]  /*9c40*/  @!P0 FADD.FTZ R0, R3, R2 ;  /* 0x0000000203008221 */ /* 0x000fe20000010000 */
[----:B------:R-:W-:Y:S02]  /*9c50*/  MOV R2, UR22 ;  /* 0x0000001600027c02 */ /* 0x000fe40008000f00 */
[----:B------:R-:W-:Y:S01]  /*9c60*/  MOV R3, UR23 ;  /* 0x0000001700037c02 */ /* 0x000fe20008000f00 */
[----:B-1----:R-:W-:-:S05]  /*9c70*/  @!P0 FADD.FTZ R7, R0, R5 ;  /* 0x0000000500078221 */ /* 0x002fca0000010000 */
[----:B------:R1:W-:Y:S02]  /*9c80*/  REDG.E.ADD.F32.FTZ.RN.STRONG.GPU desc[UR18][R2.64], R7 ;  /* 0x00000007020079a6 */ /* 0x0003e4000c10f392 */
.L_x_39:
[----:B------:R-:W-:Y:S05]  /*9c90*/  BSYNC B0 ;  /* 0x0000000000007941 */ /* 0x000fea0003800000 */
.L_x_38:
[----:B------:R-:W-:Y:S01]  /*9ca0*/  ULDC.64 UR4, c[0x0][0x3f8] ;  /* 0x0000fe0000047ab9 */ /* 0x000fe20000000a00 */
[----:B------:R-:W-:Y:S01]  /*9cb0*/  BSSY B0, `(.L_x_40) ;  /* 0x000002c000007945 */ /* 0x000fe20003800000 */
[----:B------:R-:W-:-:S04]  /*9cc0*/  ISETP.NE.U32.AND P0, PT, RZ, UR4, PT ;  /* 0x00000004ff007c0c */ /* 0x000fc8000bf05070 */
[----:B------:R-:W-:-:S13]  /*9cd0*/  ISETP.NE.AND.EX P0, PT, RZ, UR5, PT, P0 ;  /* 0x00000005ff007c0c */ /* 0x000fda000bf05300 */
[----:B------:R-:W-:Y:S05]  /*9ce0*/  @!P0 BRA `(.L_x_41) ;  /* 0x00000000009c8947 */ /* 0x000fea0003800000 */
[----:B-1----:R-:W0:Y:S01]  /*9cf0*/  LDL.LU R2, [R1+0x4] ;  /* 0x0000040001027983 */ /* 0x002e220000300800 */
[----:B------:R-:W1:Y:S01]  /*9d00*/  S2R R4, SR_LANEID ;  /* 0x0000000000047919 */ /* 0x000e620000000000 */
[----:B------:R-:W2:Y:S01]  /*9d10*/  S2R R13, SR_TID.X ;  /* 0x00000000000d7919 */ /* 0x000ea20000002100 */
[----:B------:R-:W-:Y:S01]  /*9d20*/  BAR.SYNC.DEFER_BLOCKING 0x0 ;  /* 0x0000000000007b1d */ /* 0x000fe20000010000 */
[----:B-1----:R-:W-:-:S13]  /*9d30*/  ISETP.NE.AND P1, PT, R4, RZ, PT ;  /* 0x000000ff0400720c */ /* 0x002fda0003f25270 */
[----:B------:R-:W1:Y:S01]  /*9d40*/  @!P1 S2R R9, SR_CgaCtaId ;  /* 0x0000000000099919 */ /* 0x000e620000008800 */
[----:B------:R-:W-:-:S04]  /*9d50*/  @!P1 MOV R4, 0x400 ;  /* 0x0000040000049802 */ /* 0x000fc80000000f00 */
[----:B-1----:R-:W-:Y:S01]  /*9d60*/  @!P1 LEA R9, R9, R4, 0x18 ;  /* 0x0000000409099211 */ /* 0x002fe200078ec0ff */
[----:B0-----:R-:W0:Y:S02]  /*9d70*/  SHFL.DOWN P0, R0, R2, 0x1, 0x1f ;  /* 0x08201f0002007f89 */ /* 0x001e240000000000 */
[----:B0-----:R-:W-:-:S05]  /*9d80*/  @P0 FADD R0, R0, R2 ;  /* 0x0000000200000221 */ /* 0x001fca0000000000 */
[----:B------:R-:W0:Y:S02]  /*9d90*/  SHFL.DOWN P0, R3, R0, 0x2, 0x1f ;  /* 0x08401f0000037f89 */ /* 0x000e240000000000 */
[----:B0-----:R-:W-:Y:S01]  /*9da0*/  @P0 FADD R3, R0, R3 ;  /* 0x0000000300030221 */ /* 0x001fe20000000000 */
[----:B--2---:R-:W-:-:S04]  /*9db0*/  @!P1 SHF.R.S32.HI R0, RZ, 0x1f, R13 ;  /* 0x0000001fff009819 */ /* 0x004fc8000001140d */
[----:B------:R-:W0:Y:S01]  /*9dc0*/  SHFL.DOWN P0, R2, R3, 0x4, 0x1f ;  /* 0x08801f0003027f89 */ /* 0x000e220000000000 */
[----:B------:R-:W-:-:S04]  /*9dd0*/  @!P1 LEA.HI R0, R0, R13, RZ, 0x5 ;  /* 0x0000000d00009211 */ /* 0x000fc800078f28ff */
        /* <DEDUP_REMOVED lines=11> */
[----:B------:R-:W0:Y:S01]  /*9e90*/  @!P0 S2R R3, SR_CgaCtaId ;  /* 0x0000000000038919 */ /* 0x000e220000008800 */
[----:B---3--:R-:W-:-:S04]  /*9ea0*/  @!P0 MOV R0, 0x400 ;  /* 0x0000040000008802 */ /* 0x008fc80000000f00 */
[----:B0-----:R-:W-:-:S05]  /*9eb0*/  @!P0 LEA R4, R3, R0, 0x18 ;  /* 0x0000000003048211 */ /* 0x001fca00078ec0ff */
[----:B------:R-:W0:Y:S04]  /*9ec0*/  @!P0 LDS.64 R2, [R4+0x2118] ;  /* 0x0021180004028984 */ /* 0x000e280000000a00 */
[----:B------:R-:W1:Y:S01]  /*9ed0*/  @!P0 LDS R5, [R4+0x2120] ;  /* 0x0021200004058984 */ /* 0x000e620000000800 */
[----:B0-----:R-:W-:-:S04]  /*9ee0*/  @!P0 FADD.FTZ R2, R7, R2 ;  /* 0x0000000207028221 */ /* 0x001fc80000010000 */
[----:B------:R-:W-:Y:S01]  /*9ef0*/  @!P0 FADD.FTZ R0, R3, R2 ;  /* 0x0000000203008221 */ /* 0x000fe20000010000 */
[----:B------:R-:W-:Y:S02]  /*9f00*/  MOV R2, UR24 ;  /* 0x0000001800027c02 */ /* 0x000fe40008000f00 */
[----:B------:R-:W-:Y:S01]  /*9f10*/  MOV R3, UR25 ;  /* 0x0000001900037c02 */ /* 0x000fe20008000f00 */
[----:B-1----:R-:W-:-:S05]  /*9f20*/  @!P0 FADD.FTZ R7, R0, R5 ;  /* 0x0000000500078221 */ /* 0x002fca0000010000 */
[----:B------:R4:W-:Y:S01]  /*9f30*/  REDG.E.ADD.F32.FTZ.RN.STRONG.GPU desc[UR18][R2.64], R7 ;  /* 0x00000007020079a6 */ /* 0x0009e2000c10f392 */
[----:B------:R-:W-:Y:S01]  /*9f40*/  HFMA2.MMA R13, -RZ, RZ, 0, 0 ;  /* 0x00000000ff0d7435 */ /* 0x000fe200000001ff */
[----:B------:R-:W-:Y:S10]  /*9f50*/  BRA `(.L_x_42) ;  /* 0x0000000000047947 */ /* 0x000ff40003800000 */
.L_x_41:
[----:B------:R-:W2:Y:S02]  /*9f60*/  S2R R13, SR_TID.X ;  /* 0x00000000000d7919 */ /* 0x000ea40000002100 */
.L_x_42:
[----:B------:R-:W-:Y:S05]  /*9f70*/  BSYNC B0 ;  /* 0x0000000000007941 */ /* 0x000fea0003800000 */
.L_x_40:
[----:B------:R-:W-:Y:S02]  /*9f80*/  ULDC UR21, c[0x0][0x21c] ;  /* 0x0000870000157ab9 */ /* 0x000fe40000000800 */
[----:B--2---:R-:W-:-:S13]  /*9f90*/  ISETP.GE.AND P0, PT, R13, UR21, PT ;  /* 0x000000150d007c0c */ /* 0x004fda000bf06270 */
[----:B------:R-:W-:Y:S05]  /*9fa0*/  @P0 EXIT ;  /* 0x000000000000094d */ /* 0x000fea0003800000 */
[----:B------:R-:W2:Y:S01]  /*9fb0*/  S2UR UR20, SR_CgaCtaId ;  /* 0x00000000001479c3 */ /* 0x000ea20000008800 */
[----:B------:R-:W-:Y:S01]  /*9fc0*/  ULDC.64 UR10, c[0x0][0x338] ;  /* 0x0000ce00000a7ab9 */ /* 0x000fe20000000a00 */
[----:B------:R-:W-:Y:S01]  /*9fd0*/  ULDC.64 UR16, c[0x0][0x358] ;  /* 0x0000d60000107ab9 */ /* 0x000fe20000000a00 */
[----:B------:R-:W-:Y:S01]  /*9fe0*/  UIMAD UR6, UR9, UR10, URZ ;  /* 0x0000000a090672a4 */ /* 0x000fe2000f8e023f */
[----:B------:R-:W-:Y:S01]  /*9ff0*/  BSSY B0, `(.L_x_43) ;  /* 0x000006d000007945 */ /* 0x000fe20003800000 */
[----:B------:R-:W-:Y:S02]  /*a000*/  UIMAD.WIDE.U32 UR4, UR8, UR10, URZ ;  /* 0x0000000a080472a5 */ /* 0x000fe4000f8e003f */
[----:B------:R-:W-:Y:S01]  /*a010*/  UIMAD UR10, UR9, UR16, URZ ;  /* 0x00000010090a72a4 */ /* 0x000fe2000f8e023f */
[----:B------:R-:W-:Y:S01]  /*a020*/  ULDC.64 UR14, c[0x0][0x378] ;  /* 0x0000de00000e7ab9 */ /* 0x000fe20000000a00 */
[----:B------:R-:W-:Y:S02]  /*a030*/  UIMAD UR12, UR8, UR11, UR6 ;  /* 0x0000000b080c72a4 */ /* 0x000fe4000f8e0206 */
[----:B------:R-:W-:-:S02]  /*a040*/  UIMAD UR6, UR9, UR14, URZ ;  /* 0x0000000e090672a4 */ /* 0x000fc4000f8e023f */
[----:B------:R-:W-:Y:S02]  /*a050*/  UIMAD.WIDE.U32 UR22, UR8, UR14, URZ ;  /* 0x0000000e081672a5 */ /* 0x000fe4000f8e003f */
[----:B------:R-:W-:Y:S02]  /*a060*/  UIMAD UR14, UR8, UR17, UR10 ;  /* 0x00000011080e72a4 */ /* 0x000fe4000f8e020a */
[----:B------:R-:W-:Y:S01]  /*a070*/  UIMAD UR13, UR8, UR15, UR6 ;  /* 0x0000000f080d72a4 */ /* 0x000fe2000f8e0206 */
[----:B------:R-:W-:Y:S01]  /*a080*/  ULDC.64 UR10, c[0x0][0x268] ;  /* 0x00009a00000a7ab9 */ /* 0x000fe20000000a00 */
[----:B------:R-:W-:Y:S02]  /*a090*/  UIMAD.WIDE.U32 UR6, UR8, UR16, URZ ;  /* 0x00000010080672a5 */ /* 0x000fe4000f8e003f */
[----:B------:R-:W-:Y:S01]  /*a0a0*/  UIMAD.WIDE.U32 UR24, UR8, UR10, URZ ;  /* 0x0000000a081872a5 */ /* 0x000fe2000f8e003f */
[----:B------:R-:W-:Y:S01]  /*a0b0*/  ULDC.64 UR16, c[0x0][0x248] ;  /* 0x0000920000107ab9 */ /* 0x000fe20000000a00 */
[----:B------:R-:W-:-:S02]  /*a0c0*/  UIMAD UR10, UR9, UR10, URZ ;  /* 0x0000000a090a72a4 */ /* 0x000fc4000f8e023f */
[----:B------:R-:W-:Y:S02]  /*a0d0*/  UIMAD UR9, UR9, UR16, URZ ;  /* 0x00000010090972a4 */ /* 0x000fe4000f8e023f */
[----:B------:R-:W-:Y:S02]  /*a0e0*/  UIMAD UR15, UR8, UR11, UR10 ;  /* 0x0000000b080f72a4 */ /* 0x000fe4000f8e020a */
[----:B------:R-:W-:Y:S02]  /*a0f0*/  UIMAD.WIDE.U32 UR10, UR8, UR16, URZ ;  /* 0x00000010080a72a5 */ /* 0x000fe4000f8e003f */
[----:B------:R-:W-:Y:S01]  /*a100*/  UIMAD UR17, UR8, UR17, UR9 ;  /* 0x00000011081172a4 */ /* 0x000fe2000f8e0209 */
[----:B------:R-:W-:Y:S02]  /*a110*/  ULDC UR16, c[0x0][0x0] ;  /* 0x0000000000107ab9 */ /* 0x000fe40000000800 */
[----:B------:R-:W-:Y:S01]  /*a120*/  UMOV UR8, 0x400 ;  /* 0x0000040000087882 */ /* 0x000fe20000000000 */
[----:B------:R-:W-:Y:S01]  /*a130*/  ULDC.64 UR30, c[0x0][0x2e0] ;  /* 0x0000b800001e7ab9 */ /* 0x000fe20000000a00 */
[----:B--2---:R-:W-:Y:S01]  /*a140*/  ULEA UR20, UR20, UR8, 0x18 ;  /* 0x0000000814147291 */ /* 0x004fe2000f8ec03f */
[----:B------:R-:W-:Y:S01]  /*a150*/  ULDC.64 UR28, c[0x0][0x270] ;  /* 0x00009c00001c7ab9 */ /* 0x000fe20000000a00 */
[----:B------:R-:W-:Y:S01]  /*a160*/  ULDC.64 UR26, c[0x0][0x2d8] ;  /* 0x0000b600001a7ab9 */ /* 0x000fe20000000a00 */
[----:B------:R-:W-:-:S02]  /*a170*/  UIADD3 UR12, UR5, UR12, URZ ;  /* 0x0000000c050c7290 */ /* 0x000fc4000fffe03f */
[----:B------:R-:W-:Y:S02]  /*a180*/  UIADD3 UR9, UR23, UR13, URZ ;  /* 0x0000000d17097290 */ /* 0x000fe4000fffe03f */
[----:B------:R-:W-:Y:S02]  /*a190*/  UIADD3 UR8, UR7, UR14, URZ ;  /* 0x0000000e07087290 */ /* 0x000fe4000fffe03f */
[----:B------:R-:W-:Y:S02]  /*a1a0*/  UIADD3 UR15, UR25, UR15, URZ ;  /* 0x0000000f190f7290 */ /* 0x000fe4000fffe03f */
[----:B------:R-:W-:Y:S01]  /*a1b0*/  UIADD3 UR17, UR11, UR17, URZ ;  /* 0x000000110b117290 */ /* 0x000fe2000fffe03f */
[----:B------:R-:W-:Y:S01]  /*a1c0*/  ULDC.64 UR44, c[0x0][0x250] ;  /* 0x00009400002c7ab9 */ /* 0x000fe20000000a00 */
[----:B------:R-:W-:Y:S01]  /*a1d0*/  ULDC.64 UR32, c[0x0][0x340] ;  /* 0x0000d00000207ab9 */ /* 0x000fe20000000a00 */
[----:B------:R-:W-:Y:S01]  /*a1e0*/  ULDC.64 UR34, c[0x0][0x3c0] ;  /* 0x0000f00000227ab9 */ /* 0x000fe20000000a00 */
[----:B------:R-:W-:Y:S01]  /*a1f0*/  ULDC.64 UR36, c[0x0][0x360] ;  /* 0x0000d80000247ab9 */ /* 0x000fe20000000a00 */
[----:B------:R-:W-:Y:S01]  /*a200*/  ULDC.64 UR38, c[0x0][0x3c8] ;  /* 0x0000f20000267ab9 */ /* 0x000fe20000000a00 */
[----:B------:R-:W-:Y:S01]  /*a210*/  ULDC.64 UR40, c[0x0][0x380] ;  /* 0x0000e00000287ab9 */ /* 0x000fe20000000a00 */
[----:B------:R-:W-:-:S05]  /*a220*/  ULDC.64 UR42, c[0x0][0x3d0] ;  /* 0x0000f400002a7ab9 */ /* 0x000fca0000000a00 */
.L_x_44:
[----:B0--3--:R-:W-:Y:S02]  /*a230*/  LEA R0, R13, UR20, 0x3 ;  /* 0x000000140d007c11 */ /* 0x009fe4000f8e18ff */
[----:B------:R-:W-:Y:S02]  /*a240*/  SHF.R.S32.HI R12, RZ, 0x1f, R13 ;  /* 0x0000001fff0c7819 */ /* 0x000fe4000001140d */
[----:B-12-4-:R-:W-:Y:S01]  /*a250*/  MOV R2, UR4 ;  /* 0x0000000400027c02 */ /* 0x016fe20008000f00 */
[----:B------:R-:W0:Y:S01]  /*a260*/  LDS.64 R14, [R0+0x5990] ;  /* 0x00599000000e7984 */ /* 0x000e220000000a00 */
[----:B------:R-:W-:Y:S02]  /*a270*/  MOV R8, UR24 ;  /* 0x0000001800087c02 */ /* 0x000fe40008000f00 */
[----:B------:R-:W-:Y:S01]  /*a280*/  MOV R5, UR12 ;  /* 0x0000000c00057c02 */ /* 0x000fe20008000f00 */
[----:B------:R-:W1:Y:S01]  /*a290*/  LDS.64 R16, [R0+0x6190] ;  /* 0x0061900000107984 */ /* 0x000e620000000a00 */
[----:B------:R-:W-:Y:S01]  /*a2a0*/  MOV R4, R2 ;  /* 0x0000000200047202 */ /* 0x000fe20000000f00 */
[----:B------:R-:W-:Y:S01]  /*a2b0*/  IMAD R2, R12, UR32, RZ ;  /* 0x000000200c027c24 */ /* 0x000fe2000f8e02ff */
[----:B------:R-:W-:-:S02]  /*a2c0*/  MOV R7, UR15 ;  /* 0x0000000f00077c02 */ /* 0x000fc40008000f00 */
[----:B------:R-:W-:Y:S01]  /*a2d0*/  MOV R6, R8 ;  /* 0x0000000800067202 */ /* 0x000fe20000000f00 */
[----:B------:R-:W-:Y:S01]  /*a2e0*/  IMAD R8, R12, UR28, RZ ;  /* 0x0000001c0c087c24 */ /* 0x000fe2000f8e02ff */
[----:B------:R-:W-:Y:S01]  /*a2f0*/  MOV R3, UR5 ;  /* 0x0000000500037c02 */ /* 0x000fe20008000f00 */
[----:B------:R-:W-:Y:S01]  /*a300*/  IMAD.WIDE.U32 R4, R13, UR32, R4 ;  /* 0x000000200d047c25 */ /* 0x000fe2000f8e0004 */
[----:B------:R-:W-:-:S03]  /*a310*/  MOV R9, UR25 ;  /* 0x0000001900097c02 */ /* 0x000fc60008000f00 */
[C---:B------:R-:W-:Y:S01]  /*a320*/  IMAD R3, R13.reuse, UR33, R2 ;  /* 0x000000210d037c24 */ /* 0x040fe2000f8e0202 */
[----:B------:R-:W-:Y:S01]  /*a330*/  LEA R2, P0, R4, UR34, 0x3 ;  /* 0x0000002204027c11 */ /* 0x000fe2000f8018ff */
[----:B------:R-:W-:-:S03]  /*a340*/  IMAD.WIDE.U32 R6, R13, UR28, R6 ;  /* 0x0000001c0d067c25 */ /* 0x000fc6000f8e0006 */
[----:B------:R-:W-:Y:S01]  /*a350*/  IADD3 R3, R5, R3, RZ ;  /* 0x0000000305037210 */ /* 0x000fe20007ffe0ff */
[----:B------:R-:W-:Y:S01]  /*a360*/  IMAD R9, R13, UR29, R8 ;  /* 0x0000001d0d097c24 */ /* 0x000fe2000f8e0208 */
[----:B------:R-:W-:Y:S02]  /*a370*/  LEA R8, P1, R6, UR30, 0x3 ;  /* 0x0000001e06087c11 */ /* 0x000fe4000f8218ff */
[----:B------:R-:W-:Y:S02]  /*a380*/  LEA.HI.X R3, R4, UR35, R3, 0x3, P0 ;  /* 0x0000002304037c11 */ /* 0x000fe400080f1c03 */
[----:B------:R-:W-:-:S04]  /*a390*/  IADD3 R5, R7, R9, RZ ;  /* 0x0000000907057210 */ /* 0x000fc80007ffe0ff */
[----:B------:R-:W-:Y:S01]  /*a3a0*/  LEA.HI.X R9, R6, UR31, R5, 0x3, P1 ;  /* 0x0000001f06097c11 */ /* 0x000fe200088f1c05 */
[----:B0-----:R-:W-:Y:S04]  /*a3b0*/  REDG.E.ADD.F32.FTZ.RN.STRONG.GPU desc[UR18][R2.64], R14 ;  /* 0x0000000e020079a6 */ /* 0x001fe8000c10f392 */
[----:B------:R0:W-:Y:S04]  /*a3c0*/  REDG.E.ADD.F32.FTZ.RN.STRONG.GPU desc[UR18][R2.64+0x4], R15 ;  /* 0x0000040f020079a6 */ /* 0x0001e8000c10f392 */
[----:B------:R2:W1:Y:S01]  /*a3d0*/  LDG.E.64 R18, desc[UR18][R8.64] ;  /* 0x0000001208127981 */ /* 0x000462000c1e1b00 */
[----:B------:R-:W-:Y:S01]  /*a3e0*/  MOV R6, UR6 ;  /* 0x0000000600067c02 */ /* 0x000fe20008000f00 */
[C---:B------:R-:W-:Y:S01]  /*a3f0*/  IMAD R20, R12.reuse, UR36, RZ ;  /* 0x000000240c147c24 */ /* 0x040fe2000f8e02ff */
[----:B------:R-:W-:Y:S01]  /*a400*/  MOV R10, UR10 ;  /* 0x0000000a000a7c02 */ /* 0x000fe20008000f00 */
[----:B------:R-:W-:Y:S01]  /*a410*/  IMAD R22, R12, UR44, RZ ;  /* 0x0000002c0c167c24 */ /* 0x000fe2000f8e02ff */
[----:B------:R-:W-:-:S02]  /*a420*/  MOV R5, UR8 ;  /* 0x0000000800057c02 */ /* 0x000fc40008000f00 */
[----:B------:R-:W-:Y:S01]  /*a430*/  MOV R4, R6 ;  /* 0x0000000600047202 */ /* 0x000fe20000000f00 */
[C---:B0-----:R-:W-:Y:S01]  /*a440*/  IMAD R3, R13.reuse, UR37, R20 ;  /* 0x000000250d037c24 */ /* 0x041fe2000f8e0214 */
[----:B------:R-:W-:Y:S01]  /*a450*/  MOV R7, UR7 ;  /* 0x0000000700077c02 */ /* 0x000fe20008000f00 */
[C---:B--2---:R-:W-:Y:S01]  /*a460*/  IMAD R9, R13.reuse, UR45, R22 ;  /* 0x0000002d0d097c24 */ /* 0x044fe2000f8e0216 */
[----:B------:R-:W-:Y:S01]  /*a470*/  MOV R7, UR17 ;  /* 0x0000001100077c02 */ /* 0x000fe20008000f00 */
[----:B------:R-:W-:Y:S01]  /*a480*/  IMAD.WIDE.U32 R4, R13, UR36, R4 ;  /* 0x000000240d047c25 */ /* 0x000fe2000f8e0004 */
[----:B------:R-:W-:Y:S02]  /*a490*/  MOV R6, R10 ;  /* 0x0000000a00067202 */ /* 0x000fe40000000f00 */
[----:B------:R-:W-:Y:S02]  /*a4a0*/  MOV R11, UR11 ;  /* 0x0000000b000b7c02 */ /* 0x000fe40008000f00 */
[----:B------:R-:W-:Y:S01]  /*a4b0*/  IADD3 R3, R5, R3, RZ ;  /* 0x0000000305037210 */ /* 0x000fe20007ffe0ff */
[----:B------:R-:W-:Y:S01]  /*a4c0*/  IMAD.WIDE.U32 R6, R13, UR44, R6 ;  /* 0x0000002c0d067c25 */ /* 0x000fe2000f8e0006 */
[----:B------:R-:W-:-:S04]  /*a4d0*/  LEA R2, P0, R4, UR38, 0x3 ;  /* 0x0000002604027c11 */ /* 0x000fc8000f8018ff */
[----:B------:R-:W-:Y:S02]  /*a4e0*/  IADD3 R7, R7, R9, RZ ;  /* 0x0000000907077210 */ /* 0x000fe40007ffe0ff */
[----:B------:R-:W-:Y:S02]  /*a4f0*/  LEA R8, P1, R6, UR26, 0x3 ;  /* 0x0000001a06087c11 */ /* 0x000fe4000f8218ff */
[----:B------:R-:W-:Y:S02]  /*a500*/  LEA.HI.X R3, R4, UR39, R3, 0x3, P0 ;  /* 0x0000002704037c11 */ /* 0x000fe400080f1c03 */
[----:B------:R-:W-:Y:S01]  /*a510*/  LEA.HI.X R9, R6, UR27, R7, 0x3, P1 ;  /* 0x0000001b06097c11 */ /* 0x000fe200088f1c07 */
[-C--:B-1----:R-:W-:Y:S01]  /*a520*/  FMUL.FTZ R5, R17, R19.reuse ;  /* 0x0000001311057220 */ /* 0x082fe20000410000 */
[----:B------:R-:W-:-:S03]  /*a530*/  FMUL.FTZ R0, R16, R19 ;  /* 0x0000001310007220 */ /* 0x000fc60000410000 */
[-C--:B------:R-:W-:Y:S01]  /*a540*/  FFMA.FTZ R11, R16, R18.reuse, R5 ;  /* 0x00000012100b7223 */ /* 0x080fe20000010005 */
[----:B------:R-:W-:-:S04]  /*a550*/  FFMA.FTZ R15, R17, R18, -R0 ;  /* 0x00000012110f7223 */ /* 0x000fc80000010800 */
[----:B------:R2:W-:Y:S04]  /*a560*/  REDG.E.ADD.F32.FTZ.RN.STRONG.GPU desc[UR18][R2.64], R11 ;  /* 0x0000000b020079a6 */ /* 0x0005e8000c10f392 */
[----:B------:R2:W-:Y:S04]  /*a570*/  REDG.E.ADD.F32.FTZ.RN.STRONG.GPU desc[UR18][R2.64+0x4], R15 ;  /* 0x0000040f020079a6 */ /* 0x0005e8000c10f392 */
[----:B------:R-:W3:Y:S01]  /*a580*/  LDG.E.64 R8, desc[UR18][R8.64] ;  /* 0x0000001208087981 */ /* 0x000ee2000c1e1b00 */
[----:B------:R-:W-:Y:S01]  /*a590*/  MOV R4, UR22 ;  /* 0x0000001600047c02 */ /* 0x000fe20008000f00 */
[----:B------:R-:W-:Y:S01]  /*a5a0*/  IMAD R12, R12, UR40, RZ ;  /* 0x000000280c0c7c24 */ /* 0x000fe2000f8e02ff */
[----:B------:R-:W-:-:S02]  /*a5b0*/  MOV R7, UR9 ;  /* 0x0000000900077c02 */ /* 0x000fc40008000f00 */
[----:B------:R-:W-:Y:S02]  /*a5c0*/  MOV R6, R4 ;  /* 0x0000000400067202 */ /* 0x000fe40000000f00 */
[----:B------:R-:W-:Y:S01]  /*a5d0*/  MOV R5, UR23 ;  /* 0x0000001700057c02 */ /* 0x000fe20008000f00 */
[C---:B------:R-:W-:Y:S02]  /*a5e0*/  IMAD R5, R13.reuse, UR41, R12 ;  /* 0x000000290d057c24 */ /* 0x040fe4000f8e020c */
[C---:B------:R-:W-:Y:S01]  /*a5f0*/  IMAD.WIDE.U32 R6, R13.reuse, UR40, R6 ;  /* 0x000000280d067c25 */ /* 0x040fe2000f8e0006 */
[----:B------:R-:W-:-:S04]  /*a600*/  IADD3 R13, R13, UR16, RZ ;  /* 0x000000100d0d7c10 */ /* 0x000fc8000fffe0ff */
[----:B------:R-:W-:Y:S02]  /*a610*/  IADD3 R5, R7, R5, RZ ;  /* 0x0000000507057210 */ /* 0x000fe40007ffe0ff */
[----:B------:R-:W-:-:S04]  /*a620*/  LEA R4, P0, R6, UR42, 0x3 ;  /* 0x0000002a06047c11 */ /* 0x000fc8000f8018ff */
[----:B------:R-:W-:Y:S02]  /*a630*/  LEA.HI.X R5, R6, UR43, R5, 0x3, P0 ;  /* 0x0000002b06057c11 */ /* 0x000fe400080f1c05 */
[----:B------:R-:W-:Y:S01]  /*a640*/  ISETP.GE.AND P0, PT, R13, UR21, PT ;  /* 0x000000150d007c0c */ /* 0x000fe2000bf06270 */
[-C--:B---3--:R-:W-:Y:S01]  /*a650*/  FMUL.FTZ R7, R17, R9.reuse ;  /* 0x0000000911077220 */ /* 0x088fe20000410000 */
[----:B------:R-:W-:-:S03]  /*a660*/  FMUL.FTZ R0, R16, R9 ;  /* 0x0000000910007220 */ /* 0x000fc60000410000 */
[-C--:B------:R-:W-:Y:S01]  /*a670*/  FFMA.FTZ R7, R16, R8.reuse, R7 ;  /* 0x0000000810077223 */ /* 0x080fe20000010007 */
[----:B------:R-:W-:-:S04]  /*a680*/  FFMA.FTZ R17, R17, R8, -R0 ;  /* 0x0000000811117223 */ /* 0x000fc80000010800 */
[----:B------:R2:W-:Y:S04]  /*a690*/  REDG.E.ADD.F32.FTZ.RN.STRONG.GPU desc[UR18][R4.64], R7 ;  /* 0x00000007040079a6 */ /* 0x0005e8000c10f392 */
[----:B------:R2:W-:Y:S01]  /*a6a0*/  REDG.E.ADD.F32.FTZ.RN.STRONG.GPU desc[UR18][R4.64+0x4], R17 ;  /* 0x00000411040079a6 */ /* 0x0005e2000c10f392 */
[----:B------:R-:W-:Y:S05]  /*a6b0*/  @!P0 BRA `(.L_x_44) ;  /* 0xfffffff800dc8947 */ /* 0x000fea000383ffff */
[----:B------:R-:W-:Y:S05]  /*a6c0*/  BSYNC B0 ;  /* 0x0000000000007941 */ /* 0x000fea0003800000 */
.L_x_43:
[----:B------:R-:W-:Y:S05]  /*a6d0*/  EXIT ;  /* 0x000000000000794d */ /* 0x000fea0003800000 */
.L_x_5:
[----:B------:R-:W-:Y:S01]  /*a6e0*/  HFMA2.MMA R212, -RZ, RZ, 0, 5.9604644775390625e-08 ;  /* 0x00000001ffd47435 */ /* 0x000fe200000001ff */
[----:B------:R-:W-:Y:S02]  /*a6f0*/  MOV R208, R204 ;  /* 0x000000cc00d07202 */ /* 0x000fe40000000f00 */
[----:B------:R-:W-:Y:S02]  /*a700*/  MOV R215, RZ ;  /* 0x000000ff00d77202 */ /* 0x000fe40000000f00 */
[----:B------:R-:W-:-:S07]  /*a710*/  MOV R79, 0xffffffff ;  /* 0xffffffff004f7802 */ /* 0x000fce0000000f00 */
[----:B0-2--5:R-:W-:Y:S05]  /*a720*/  WARPSYNC.COLLECTIVE R79, `(.L_x_45) ;  /* 0x000000004f087348 */ /* 0x025fea0003c00000 */
[----:B------:R1:W3:Y:S02]  /*a730*/  SHFL.UP P3, R211, R208, R212, R215 ;  /* 0x040000d4d0d37389 */ /* 0x0002e400000600d7 */
[----:B0123-5:R-:W-:Y:S01]  /*a740*/  ENDCOLLECTIVE ;  /* 0x000000000000791b */ /* 0x02ffe20003800000 */
.L_x_45:
[----:B------:R-:W-:Y:S02]  /*a750*/  MOV R208, R210 ;  /* 0x000000d200d07202 */ /* 0x000fe40000000f00 */
[----:B------:R-:W-:-:S07]  /*a760*/  MOV R77, R211 ;  /* 0x000000d3004d7202 */ /* 0x000fce0000000f00 */
[----:B------:R-:W-:Y:S05]  /*a770*/  WARPSYNC.COLLECTIVE R79, `(.L_x_46) ;  /* 0x000000004f087348 */ /* 0x000fea0003c00000 */
[----:B------:R0:W1:Y:S02]  /*a780*/  SHFL.UP P3, R211, R208, R212, R215 ;  /* 0x040000d4d0d37389 */ /* 0x00006400000600d7 */
[----:B01----:R-:W-:Y:S01]  /*a790*/  ENDCOLLECTIVE ;  /* 0x000000000000791b */ /* 0x003fe20003800000 */
.L_x_46:
[----:B------:R-:W-:Y:S02]  /*a7a0*/  MOV R208, R206 ;  /* 0x000000ce00d07202 */ /* 0x000fe40000000f00 */
[----:B------:R-:W-:-:S07]  /*a7b0*/  MOV R207, R211 ;  /* 0x000000d300cf7202 */ /* 0x000fce0000000f00 */
[----:B------:R-:W-:Y:S05]  /*a7c0*/  WARPSYNC.COLLECTIVE R79, `(.L_x_47) ;  /* 0x000000004f087348 */ /* 0x000fea0003c00000 */
[----:B------:R0:W1:Y:S02]  /*a7d0*/  SHFL.UP P3, R211, R208, R212, R215 ;  /* 0x040000d4d0d37389 */ /* 0x00006400000600d7 */
[----:B01----:R-:W-:Y:S01]  /*a7e0*/  ENDCOLLECTIVE ;  /* 0x000000000000791b */ /* 0x003fe20003800000 */
.L_x_47:
[----:B------:R-:W-:Y:S02]  /*a7f0*/  MOV R208, R205 ;  /* 0x000000cd00d07202 */ /* 0x000fe40000000f00 */
[----:B------:R-:W-:-:S07]  /*a800*/  MOV R209, R211 ;  /* 0x000000d300d17202 */ /* 0x000fce0000000f00 */
[----:B------:R-:W-:Y:S05]  /*a810*/  WARPSYNC.COLLECTIVE R79, `(.L_x_48) ;  /* 0x000000004f087348 */ /* 0x000fea0003c00000 */
[----:B------:R0:W1:Y:S02]  /*a820*/  SHFL.UP P3, R211, R208, R212, R215 ;  /* 0x040000d4d0d37389 */ /* 0x00006400000600d7 */
[----:B01----:R-:W-:Y:S01]  /*a830*/  ENDCOLLECTIVE ;  /* 0x000000000000791b */ /* 0x003fe20003800000 */
.L_x_48:
[C---:B------:R-:W-:Y:S01]  /*a840*/  FMUL.FTZ R76, R210.reuse, R209 ;  /* 0x000000d1d24c7220 */ /* 0x040fe20000410000 */
[----:B------:R-:W-:Y:S01]  /*a850*/  HFMA2.MMA R212, -RZ, RZ, 0, 1.1920928955078125e-07 ;  /* 0x00000002ffd47435 */ /* 0x000fe200000001ff */
[----:B------:R-:W-:Y:S01]  /*a860*/  ISETP.GE.AND P3, PT, R193, 0x1, PT ;  /* 0x00000001c100780c */ /* 0x000fe20003f66270 */
[-C--:B------:R-:W-:Y:S01]  /*a870*/  FMUL.FTZ R213, R210, R211.reuse ;  /* 0x000000d3d2d57220 */ /* 0x080fe20000410000 */
[----:B------:R-:W-:-:S03]  /*a880*/  FFMA.FTZ R76, R204, R211, R76 ;  /* 0x000000d3cc4c7223 */ /* 0x000fc6000001004c */
[----:B------:R-:W-:Y:S01]  /*a890*/  FFMA.FTZ R213, R204, R209, -R213 ;  /* 0x000000d1ccd57223 */ /* 0x000fe200000108d5 */
[----:B------:R-:W-:-:S04]  /*a8a0*/  FMUL.FTZ R209, R210, R77 ;  /* 0x0000004dd2d17220 */ /* 0x000fc80000410000 */
[----:B------:R-:W-:-:S03]  /*a8b0*/  FFMA.FTZ R209, R204, R207, R209 ;  /* 0x000000cfccd17223 */ /* 0x000fc600000100d1 */
[----:B------:R-:W-:Y:S01]  /*a8c0*/  @P3 FADD.FTZ R205, R205, R76 ;  /* 0x0000004ccdcd3221 */ /* 0x000fe20000010000 */
[----:B------:R-:W-:Y:S01]  /*a8d0*/  FMUL.FTZ R76, R210, R207 ;  /* 0x000000cfd24c7220 */ /* 0x000fe20000410000 */
[----:B------:R-:W-:Y:S01]  /*a8e0*/  @P3 FADD.FTZ R206, R206, R213 ;  /* 0x000000d5cece3221 */ /* 0x000fe20000010000 */
[----:B------:R-:W-:Y:S02]  /*a8f0*/  FSEL R210, R210, R209, !P3 ;  /* 0x000000d1d2d27208 */ /* 0x000fe40005800000 */
[----:B------:R-:W-:-:S05]  /*a900*/  @P3 FFMA.FTZ R204, R204, R77, -R76 ;  /* 0x0000004dcccc3223 */ /* 0x000fca000001084c */
[----:B------:R-:W-:-:S07]  /*a910*/  MOV R208, R204 ;  /* 0x000000cc00d07202 */ /* 0x000fce0000000f00 */
[----:B------:R-:W-:Y:S05]  /*a920*/  WARPSYNC.COLLECTIVE R79, `(.L_x_49) ;  /* 0x000000004f087348 */ /* 0x000fea0003c00000 */
[----:B------:R0:W1:Y:S02]  /*a930*/  SHFL.UP P3, R211, R208, R212, R215 ;  /* 0x040000d4d0d37389 */ /* 0x00006400000600d7 */
[----:B01----:R-:W-:Y:S01]  /*a940*/  ENDCOLLECTIVE ;  /* 0x000000000000791b */ /* 0x003fe20003800000 */
.L_x_49:
[----:B------:R-:W-:Y:S02]  /*a950*/  MOV R208, R210 ;  /* 0x000000d200d07202 */ /* 0x000fe40000000f00 */
[----:B------:R-:W-:-:S07]  /*a960*/  MOV R77, R211 ;  /* 0x000000d3004d7202 */ /* 0x000fce0000000f00 */
[----:B------:R-:W-:Y:S05]  /*a970*/  WARPSYNC.COLLECTIVE R79, `(.L_x_50) ;  /* 0x000000004f087348 */ /* 0x000fea0003c00000 */
[----:B------:R0:W1:Y:S02]  /*a980*/  SHFL.UP P3, R211, R208, R212, R215 ;  /* 0x040000d4d0d37389 */ /* 0x00006400000600d7 */
[----:B01----:R-:W-:Y:S01]  /*a990*/  ENDCOLLECTIVE ;  /* 0x000000000000791b */ /* 0x003fe20003800000 */
.L_x_50:
[----:B------:R-:W-:Y:S02]  /*a9a0*/  MOV R208, R206 ;  /* 0x000000ce00d07202 */ /* 0x000fe40000000f00 */
[----:B------:R-:W-:-:S07]  /*a9b0*/  MOV R207, R211 ;  /* 0x000000d300cf7202 */ /* 0x000fce0000000f00 */
[----:B------:R-:W-:Y:S05]  /*a9c0*/  WARPSYNC.COLLECTIVE R79, `(.L_x_51) ;  /* 0x000000004f087348 */ /* 0x000fea0003c00000 */
[----:B------:R0:W1:Y:S02]  /*a9d0*/  SHFL.UP P3, R211, R208, R212, R215 ;  /* 0x040000d4d0d37389 */ /* 0x00006400000600d7 */
[----:B01----:R-:W-:Y:S01]  /*a9e0*/  ENDCOLLECTIVE ;  /* 0x000000000000791b */ /* 0x003fe20003800000 */
.L_x_51:
[----:B------:R-:W-:Y:S02]  /*a9f0*/  MOV R208, R205 ;  /* 0x000000cd00d07202 */ /* 0x000fe40000000f00 */
[----:B------:R-:W-:-:S07]  /*aa00*/  MOV R209, R211 ;  /* 0x000000d300d17202 */ /* 0x000fce0000000f00 */
[----:B------:R-:W-:Y:S05]  /*aa10*/  WARPSYNC.COLLECTIVE R79, `(.L_x_52) ;  /* 0x000000004f087348 */ /* 0x000fea0003c00000 */
[----:B------:R0:W1:Y:S02]  /*aa20*/  SHFL.UP P3, R211, R208, R212, R215 ;  /* 0x040000d4d0d37389 */ /* 0x00006400000600d7 */
[----:B01----:R-:W-:Y:S01]  /*aa30*/  ENDCOLLECTIVE ;  /* 0x000000000000791b */ /* 0x003fe20003800000 */
.L_x_52:
[C---:B------:R-:W-:Y:S01]  /*aa40*/  FMUL.FTZ R76, R210.reuse, R209 ;  /* 0x000000d1d24c7220 */ /* 0x040fe20000410000 */
[----:B------:R-:W-:Y:S01]  /*aa50*/  HFMA2.MMA R212, -RZ, RZ, 0, 2.384185791015625e-07 ;  /* 0x00000004ffd47435 */ /* 0x000fe200000001ff */
        /* <DEDUP_REMOVED lines=15> */
.L_x_53:
[----:B------:R-:W-:Y:S02]  /*ab50*/  MOV R208, R210 ;  /* 0x000000d200d07202 */ /* 0x000fe40000000f00 */
[----:B------:R-:W-:-:S07]  /*ab60*/  MOV R77, R211 ;  /* 0x000000d3004d7202 */ /* 0x000fce0000000f00 */
[----:B------:R-:W-:Y:S05]  /*ab70*/  WARPSYNC.COLLECTIVE R79, `(.L_x_54) ;  /* 0x000000004f087348 */ /* 0x000fea0003c00000 */
[----:B------:R0:W1:Y:S02]  /*ab80*/  SHFL.UP P3, R211, R208, R212, R215 ;  /* 0x040000d4d0d37389 */ /* 0x00006400000600d7 */
[----:B01----:R-:W-:Y:S01]  /*ab90*/  ENDCOLLECTIVE ;  /* 0x000000000000791b */ /* 0x003fe20003800000 */
.L_x_54:
[----:B------:R-:W-:Y:S02]  /*aba0*/  MOV R208, R206 ;  /* 0x000000ce00d07202 */ /* 0x000fe40000000f00 */
[----:B------:R-:W-:-:S07]  /*abb0*/  MOV R207, R211 ;  /* 0x000000d300cf7202 */ /* 0x000fce0000000f00 */
[----:B------:R-:W-:Y:S05]  /*abc0*/  WARPSYNC.COLLECTIVE R79, `(.L_x_55) ;  /* 0x000000004f087348 */ /* 0x000fea0003c00000 */
[----:B------:R0:W1:Y:S02]  /*abd0*/  SHFL.UP P3, R211, R208, R212, R215 ;  /* 0x040000d4d0d37389 */ /* 0x00006400000600d7 */
[----:B01----:R-:W-:Y:S01]  /*abe0*/  ENDCOLLECTIVE ;  /* 0x000000000000791b */ /* 0x003fe20003800000 */
.L_x_55:
[----:B------:R-:W-:Y:S02]  /*abf0*/  MOV R208, R205 ;  /* 0x000000cd00d07202 */ /* 0x000fe40000000f00 */
[----:B------:R-:W-:-:S07]  /*ac00*/  MOV R209, R211 ;  /* 0x000000d300d17202 */ /* 0x000fce0000000f00 */
[----:B------:R-:W-:Y:S05]  /*ac10*/  WARPSYNC.COLLECTIVE R79, `(.L_x_56) ;  /* 0x000000004f087348 */ /* 0x000fea0003c00000 */
[----:B------:R0:W1:Y:S02]  /*ac20*/  SHFL.UP P3, R211, R208, R212, R215 ;  /* 0x040000d4d0d37389 */ /* 0x00006400000600d7 */
[----:B01----:R-:W-:Y:S01]  /*ac30*/  ENDCOLLECTIVE ;  /* 0x000000000000791b */ /* 0x003fe20003800000 */
.L_x_56:
[C---:B------:R-:W-:Y:S01]  /*ac40*/  FMUL.FTZ R76, R210.reuse, R209 ;  /* 0x000000d1d24c7220 */ /* 0x040fe20000410000 */
[----:B------:R-:W-:Y:S01]  /*ac50*/  HFMA2.MMA R212, -RZ, RZ, 0, 4.76837158203125e-07 ;  /* 0x00000008ffd47435 */ /* 0x000fe200000001ff */
        /* <DEDUP_REMOVED lines=15> */
.L_x_57:
[----:B------:R-:W-:Y:S02]  /*ad50*/  MOV R208, R210 ;  /* 0x000000d200d07202 */ /* 0x000fe40000000f00 */
[----:B------:R-:W-:-:S07]  /*ad60*/  MOV R77, R211 ;  /* 0x000000d3004d7202 */ /* 0x000fce0000000f00 */
[----:B------:R-:W-:Y:S05]  /*ad70*/  WARPSYNC.COLLECTIVE R79, `(.L_x_58) ;  /* 0x000000004f087348 */ /* 0x000fea0003c00000 */
[----:B------:R0:W1:Y:S02]  /*ad80*/  SHFL.UP P3, R211, R208, R212, R215 ;  /* 0x040000d4d0d37389 */ /* 0x00006400000600d7 */
[----:B01----:R-:W-:Y:S01]  /*ad90*/  ENDCOLLECTIVE ;  /* 0x000000000000791b */ /* 0x003fe20003800000 */
.L_x_58:
[----:B------:R-:W-:Y:S02]  /*ada0*/  MOV R208, R206 ;  /* 0x000000ce00d07202 */ /* 0x000fe40000000f00 */
[----:B------:R-:W-:-:S07]  /*adb0*/  MOV R207, R211 ;  /* 0x000000d300cf7202 */ /* 0x000fce0000000f00 */
[----:B------:R-:W-:Y:S05]  /*adc0*/  WARPSYNC.COLLECTIVE R79, `(.L_x_59) ;  /* 0x000000004f087348 */ /* 0x000fea0003c00000 */
[----:B------:R0:W1:Y:S02]  /*add0*/  SHFL.UP P3, R211, R208, R212, R215 ;  /* 0x040000d4d0d37389 */ /* 0x00006400000600d7 */
[----:B01----:R-:W-:Y:S01]  /*ade0*/  ENDCOLLECTIVE ;  /* 0x000000000000791b */ /* 0x003fe20003800000 */
.L_x_59:
[----:B------:R-:W-:Y:S02]  /*adf0*/  MOV R208, R205 ;  /* 0x000000cd00d07202 */ /* 0x000fe40000000f00 */
[----:B------:R-:W-:-:S07]  /*ae00*/  MOV R209, R211 ;  /* 0x000000d300d17202 */ /* 0x000fce0000000f00 */
[----:B------:R-:W-:Y:S05]  /*ae10*/  WARPSYNC.COLLECTIVE R79, `(.L_x_60) ;  /* 0x000000004f087348 */ /* 0x000fea0003c00000 */
[----:B------:R0:W1:Y:S02]  /*ae20*/  SHFL.UP P3, R211, R208, R212, R215 ;  /* 0x040000d4d0d37389 */ /* 0x00006400000600d7 */
[----:B01----:R-:W-:Y:S01]  /*ae30*/  ENDCOLLECTIVE ;  /* 0x000000000000791b */ /* 0x003fe20003800000 */
.L_x_60:
[C---:B------:R-:W-:Y:S01]  /*ae40*/  FMUL.FTZ R76, R210.reuse, R209 ;  /* 0x000000d1d24c7220 */ /* 0x040fe20000410000 */
[----:B------:R-:W-:Y:S01]  /*ae50*/  HFMA2.MMA R212, -RZ, RZ, 0, 9.5367431640625e-07 ;  /* 0x00000010ffd47435 */ /* 0x000fe200000001ff */
        /* <DEDUP_REMOVED lines=8> */
[----:B------:R-:W-:-:S03]  /*aee0*/  @P3 FADD.FTZ R206, R206, R213 ;  /* 0x000000d5cece3221 */ /* 0x000fc60000010000 */
[----:B------:R-:W-:Y:S01]  /*aef0*/  @P3 FFMA.FTZ R204, R204, R77, -R76 ;  /* 0x0000004dcccc3223 */ /* 0x000fe2000001084c */
[----:B------:R-:W-:-:S04]  /*af00*/  FSEL R76, R210, R209, !P3 ;  /* 0x000000d1d24c7208 */ /* 0x000fc80005800000 */
[----:B------:R-:W-:-:S07]  /*af10*/  MOV R208, R204 ;  /* 0x000000cc00d07202 */ /* 0x000fce0000000f00 */
[----:B------:R-:W-:Y:S05]  /*af20*/  WARPSYNC.COLLECTIVE R79, `(.L_x_61) ;  /* 0x000000004f087348 */ /* 0x000fea0003c00000 */
[----:B------:R0:W1:Y:S02]  /*af30*/  SHFL.UP P3, R211, R208, R212, R215 ;  /* 0x040000d4d0d37389 */ /* 0x00006400000600d7 */
[----:B01----:R-:W-:Y:S01]  /*af40*/  ENDCOLLECTIVE ;  /* 0x000000000000791b */ /* 0x003fe20003800000 */
.L_x_61:
[----:B------:R-:W-:Y:S02]  /*af50*/  MOV R208, R76 ;  /* 0x0000004c00d07202 */ /* 0x000fe40000000f00 */
[----:B------:R-:W-:-:S07]  /*af60*/  MOV R77, R211 ;  /* 0x000000d3004d7202 */ /* 0x000fce0000000f00 */
[----:B------:R-:W-:Y:S05]  /*af70*/  WARPSYNC.COLLECTIVE R79, `(.L_x_62) ;  /* 0x000000004f087348 */ /* 0x000fea0003c00000 */
[----:B------:R0:W1:Y:S02]  /*af80*/  SHFL.UP P3, R211, R208, R212, R215 ;  /* 0x040000d4d0d37389 */ /* 0x00006400000600d7 */
[----:B01----:R-:W-:Y:S01]  /*af90*/  ENDCOLLECTIVE ;  /* 0x000000000000791b */ /* 0x003fe20003800000 */
.L_x_62:
[----:B------:R-:W-:Y:S02]  /*afa0*/  MOV R208, R206 ;  /* 0x000000ce00d07202 */ /* 0x000fe40000000f00 */
[----:B------:R-:W-:-:S07]  /*afb0*/  MOV R207, R211 ;  /* 0x000000d300cf7202 */ /* 0x000fce0000000f00 */
[----:B------:R-:W-:Y:S05]  /*afc0*/  WARPSYNC.COLLECTIVE R79, `(.L_x_63) ;  /* 0x000000004f087348 */ /* 0x000fea0003c00000 */
[----:B------:R0:W1:Y:S02]  /*afd0*/  SHFL.UP P3, R211, R208, R212, R215 ;  /* 0x040000d4d0d37389 */ /* 0x00006400000600d7 */
[----:B01----:R-:W-:Y:S01]  /*afe0*/  ENDCOLLECTIVE ;  /* 0x000000000000791b */ /* 0x003fe20003800000 */
.L_x_63:
[----:B------:R-:W-:Y:S02]  /*aff0*/  MOV R208, R205 ;  /* 0x000000cd00d07202 */ /* 0x000fe40000000f00 */
[----:B------:R-:W-:-:S07]  /*b000*/  MOV R209, R211 ;  /* 0x000000d300d17202 */ /* 0x000fce0000000f00 */
[----:B------:R-:W-:Y:S05]  /*b010*/  WARPSYNC.COLLECTIVE R79, `(.L_x_64) ;  /* 0x000000004f087348 */ /* 0x000fea0003c00000 */
[----:B------:R0:W1:Y:S02]  /*b020*/  SHFL.UP P3, R211, R208, R212, R215 ;  /* 0x040000d4d0d37389 */ /* 0x00006400000600d7 */
[----:B01----:R-:W-:Y:S01]  /*b030*/  ENDCOLLECTIVE ;  /* 0x000000000000791b */ /* 0x003fe20003800000 */
.L_x_64:
[----:B------:R-:W-:Y:S05]  /*b040*/  BRA `(.L_x_65) ;  /* 0xffffff9000ac7947 */ /* 0x000fea000383ffff */
.L_x_6:
[----:B------:R-:W-:Y:S01]  /*b050*/  HFMA2.MMA R77, -RZ, RZ, 0, 1.847743988037109375e-06 ;  /* 0x0000001fff4d7435 */ /* 0x000fe200000001ff */
[----:B------:R-:W-:Y:S01]  /*b060*/  BSSY B0, `(.L_x_66) ;  /* 0x0000007000007945 */ /* 0x000fe20003800000 */
[----:B------:R-:W-:Y:S02]  /*b070*/  MOV R78, R204 ;  /* 0x000000cc004e7202 */ /* 0x000fe40000000f00 */
[----:B------:R-:W-:Y:S02]  /*b080*/  MOV R76, 0x1f ;  /* 0x0000001f004c7802 */ /* 0x000fe40000000f00 */
[----:B------:R-:W-:-:S07]  /*b090*/  MOV R79, 0xffffffff ;  /* 0xffffffff004f7802 */ /* 0x000fce0000000f00 */
[----:B--2--5:R-:W-:Y:S05]  /*b0a0*/  WARPSYNC.COLLECTIVE R79, `(.L_x_67) ;  /* 0x000000004f087348 */ /* 0x024fea0003c00000 */
[----:B------:R0:W1:Y:S02]  /*b0b0*/  SHFL.IDX P3, R234, R78, R77, R76 ;  /* 0x0000004d4eea7389 */ /* 0x000064000006004c */
[----:B012--5:R-:W-:Y:S01]  /*b0c0*/  ENDCOLLECTIVE ;  /* 0x000000000000791b */ /* 0x027fe20003800000 */
.L_x_67:
[----:B------:R-:W-:Y:S05]  /*b0d0*/  BSYNC B0 ;  /* 0x0000000000007941 */ /* 0x000fea0003800000 */
.L_x_66:
[----:B------:R-:W-:Y:S05]  /*b0e0*/  BRA `(.L_x_68) ;  /* 0xffffff9000bc7947 */ /* 0x000fea000383ffff */
.L_x_7:
        /* <DEDUP_REMOVED lines=8> */
.L_x_70:
[----:B------:R-:W-:Y:S05]  /*b170*/  BSYNC B0 ;  /* 0x0000000000007941 */ /* 0x000fea0003800000 */
.L_x_69:
[----:B------:R-:W-:Y:S05]  /*b180*/  BRA `(.L_x_71) ;  /* 0xffffff90009c7947 */ /* 0x000fea000383ffff */
.L_x_8:
        /* <DEDUP_REMOVED lines=8> */
.L_x_73:
[----:B------:R-:W-:Y:S05]  /*b210*/  BSYNC B0 ;  /* 0x0000000000007941 */ /* 0x000fea0003800000 */
.L_x_72:
[----:B------:R-:W-:Y:S05]  /*b220*/  BRA `(.L_x_74) ;  /* 0xffffff90007c7947 */ /* 0x000fea000383ffff */
.L_x_9:
        /* <DEDUP_REMOVED lines=8> */
.L_x_76:
[----:B------:R-:W-:Y:S05]  /*b2b0*/  BSYNC B0 ;  /* 0x0000000000007941 */ /* 0x000fea0003800000 */
.L_x_75:
[----:B------:R-:W-:Y:S05]  /*b2c0*/  BRA `(.L_x_77) ;  /* 0xffffff90005c7947 */ /* 0x000fea000383ffff */
.L_x_10:
[----:B------:R-:W-:Y:S01]  /*b2d0*/  HFMA2.MMA R212, -RZ, RZ, 0, 5.9604644775390625e-08 ;  /* 0x00000001ffd47435 */ /* 0x000fe200000001ff */
[----:B------:R-:W-:Y:S01]  /*b2e0*/  BSSY B0, `(.L_x_78) ;  /* 0x0000007000007945 */ /* 0x000fe20003800000 */
[----:B------:R-:W-:Y:S02]  /*b2f0*/  MOV R208, R204 ;  /* 0x000000cc00d07202 */ /* 0x000fe40000000f00 */
[----:B------:R-:W-:Y:S02]  /*b300*/  MOV R215, RZ ;  /* 0x000000ff00d77202 */ /* 0x000fe40000000f00 */
[----:B------:R-:W-:-:S07]  /*b310*/  MOV R79, 0xffffffff ;  /* 0xffffffff004f7802 */ /* 0x000fce0000000f00 */
[----:B--2--5:R-:W-:Y:S05]  /*b320*/  WARPSYNC.COLLECTIVE R79, `(.L_x_79) ;  /* 0x000000004f087348 */ /* 0x024fea0003c00000 */
[----:B------:R0:W1:Y:S02]  /*b330*/  SHFL.UP P3, R211, R208, R212, R215 ;  /* 0x040000d4d0d37389 */ /* 0x00006400000600d7 */
[----:B012--5:R-:W-:Y:S01]  /*b340*/  ENDCOLLECTIVE ;  /* 0x000000000000791b */ /* 0x027fe20003800000 */
.L_x_79:
[----:B------:R-:W-:Y:S05]  /*b350*/  BSYNC B0 ;  /* 0x0000000000007941 */ /* 0x000fea0003800000 */
.L_x_78:
[----:B------:R-:W-:Y:S01]  /*b360*/  HFMA2.MMA R212, -RZ, RZ, 0, 5.9604644775390625e-08 ;  /* 0x00000001ffd47435 */ /* 0x000fe200000001ff */
[----:B------:R-:W-:Y:S01]  /*b370*/  MOV R208, R207 ;  /* 0x000000cf00d07202 */ /* 0x000fe20000000f00 */
[----:B------:R-:W-:Y:S01]  /*b380*/  HFMA2.MMA R77, -RZ, RZ, 0, 0 ;  /* 0x00000000ff4d7435 */ /* 0x000fe200000001ff */
[----:B------:R-:W-:Y:S02]  /*b390*/  MOV R215, RZ ;  /* 0x000000ff00d77202 */ /* 0x000fe40000000f00 */
[----:B------:R-:W-:Y:S02]  /*b3a0*/  MOV R79, 0xffffffff ;  /* 0xffffffff004f7802 */ /* 0x000fe40000000f00 */
[----:B------:R-:W-:Y:S02]  /*b3b0*/  MOV R204, R211 ;  /* 0x000000d300cc7202 */ /* 0x000fe40000000f00 */
[----:B------:R-:W-:-:S07]  /*b3c0*/  MOV R78, R72 ;  /* 0x00000048004e7202 */ /* 0x000fce0000000f00 */
[----:B------:R-:W-:Y:S05]  /*b3d0*/  WARPSYNC.COLLECTIVE R79, `(.L_x_80) ;  /* 0x000000004f087348 */ /* 0x000fea0003c00000 */
[----:B------:R0:W1:Y:S02]  /*b3e0*/  SHFL.UP P3, R211, R208, R212, R215 ;  /* 0x040000d4d0d37389 */ /* 0x00006400000600d7 */
[----:B01----:R-:W-:Y:S01]  /*b3f0*/  ENDCOLLECTIVE ;  /* 0x000000000000791b */ /* 0x003fe20003800000 */
.L_x_80:
[----:B------:R-:W-:Y:S02]  /*b400*/  MOV R76, 0x1f ;  /* 0x0000001f004c7802 */ /* 0x000fe40000000f00 */
[----:B------:R-:W-:Y:S02]  /*b410*/  MOV R208, R206 ;  /* 0x000000ce00d07202 */ /* 0x000fe40000000f00 */
[----:B------:R-:W-:-:S07]  /*b420*/  MOV R207, R211 ;  /* 0x000000d300cf7202 */ /* 0x000fce0000000f00 */
[----:B------:R-:W-:Y:S05]  /*b430*/  WARPSYNC.COLLECTIVE R79, `(.L_x_81) ;  /* 0x000000004f087348 */ /* 0x000fea0003c00000 */
[----:B------:R0:W1:Y:S02]  /*b440*/  SHFL.UP P3, R211, R208, R212, R215 ;  /* 0x040000d4d0d37389 */ /* 0x00006400000600d7 */
[----:B01----:R-:W-:Y:S01]  /*b450*/  ENDCOLLECTIVE ;  /* 0x000000000000791b */ /* 0x003fe20003800000 */
.L_x_81:
[----:B------:R-:W-:Y:S02]  /*b460*/  MOV R208, R205 ;  /* 0x000000cd00d07202 */ /* 0x000fe40000000f00 */
[----:B------:R-:W-:-:S07]  /*b470*/  MOV R206, R211 ;  /* 0x000000d300ce7202 */ /* 0x000fce0000000f00 */
[----:B------:R-:W-:Y:S05]  /*b480*/  WARPSYNC.COLLECTIVE R79, `(.L_x_82) ;  /* 0x000000004f087348 */ /* 0x000fea0003c00000 */
[----:B------:R0:W1:Y:S02]  /*b490*/  SHFL.UP P3, R211, R208, R212, R215 ;  /* 0x040000d4d0d37389 */ /* 0x00006400000600d7 */
[----:B01----:R-:W-:Y:S01]  /*b4a0*/  ENDCOLLECTIVE ;  /* 0x000000000000791b */ /* 0x003fe20003800000 */
.L_x_82:
[----:B------:R-:W-:Y:S05]  /*b4b0*/  WARPSYNC.COLLECTIVE R79, `(.L_x_83) ;  /* 0x000000004f087348 */ /* 0x000fea0003c00000 */
[----:B------:R0:W1:Y:S02]  /*b4c0*/  SHFL.IDX P3, R234, R78, R77, R76 ;  /* 0x0000004d4eea7389 */ /* 0x000064000006004c */
[----:B01----:R-:W-:Y:S01]  /*b4d0*/  ENDCOLLECTIVE ;  /* 0x000000000000791b */ /* 0x003fe20003800000 */
.L_x_83:
[----:B------:R-:W-:Y:S02]  /*b4e0*/  MOV R78, R73 ;  /* 0x00000049004e7202 */ /* 0x000fe40000000f00 */
[----:B------:R-:W-:Y:S02]  /*b4f0*/  MOV R205, R211 ;  /* 0x000000d300cd7202 */ /* 0x000fe40000000f00 */
[----:B------:R-:W-:-:S07]  /*b500*/  MOV R72, R234 ;  /* 0x000000ea00487202 */ /* 0x000fce0000000f00 */
[----:B------:R-:W-:Y:S05]  /*b510*/  WARPSYNC.COLLECTIVE R79, `(.L_x_84) ;  /* 0x000000004f087348 */ /* 0x000fea0003c00000 */
[----:B------:R0:W1:Y:S02]  /*b520*/  SHFL.IDX P3, R234, R78, R77, R76 ;  /* 0x0000004d4eea7389 */ /* 0x000064000006004c */
[----:B01----:R-:W-:Y:S01]  /*b530*/  ENDCOLLECTIVE ;  /* 0x000000000000791b */ /* 0x003fe20003800000 */
.L_x_84:
[----:B------:R-:W-:Y:S02]  /*b540*/  MOV R78, R74 ;  /* 0x0000004a004e7202 */ /* 0x000fe40000000f00 */
[----:B------:R-:W-:-:S07]  /*b550*/  MOV R73, R234 ;  /* 0x000000ea00497202 */ /* 0x000fce0000000f00 */
[----:B------:R-:W-:Y:S05]  /*b560*/  WARPSYNC.COLLECTIVE R79, `(.L_x_85) ;  /* 0x000000004f087348 */ /* 0x000fea0003c00000 */
[----:B------:R0:W1:Y:S02]  /*b570*/  SHFL.IDX P3, R234, R78, R77, R76 ;  /* 0x0000004d4eea7389 */ /* 0x000064000006004c */
[----:B01----:R-:W-:Y:S01]  /*b580*/  ENDCOLLECTIVE ;  /* 0x000000000000791b */ /* 0x003fe20003800000 */
.L_x_85:
[----:B------:R-:W-:Y:S02]  /*b590*/  MOV R78, R75 ;  /* 0x0000004b004e7202 */ /* 0x000fe40000000f00 */
[----:B------:R-:W-:-:S07]  /*b5a0*/  MOV R74, R234 ;  /* 0x000000ea004a7202 */ /* 0x000fce0000000f00 */
[----:B------:R-:W-:Y:S05]  /*b5b0*/  WARPSYNC.COLLECTIVE R79, `(.L_x_86) ;  /* 0x000000004f087348 */ /* 0x000fea0003c00000 */
[----:B------:R0:W1:Y:S02]  /*b5c0*/  SHFL.IDX P3, R234, R78, R77, R76 ;  /* 0x0000004d4eea7389 */ /* 0x000064000006004c */
[----:B01----:R-:W-:Y:S01]  /*b5d0*/  ENDCOLLECTIVE ;  /* 0x000000000000791b */ /* 0x003fe20003800000 */
.L_x_86:
[----:B------:R-:W-:Y:S01]  /*b5e0*/  MOV R75, R234 ;  /* 0x000000ea004b7202 */ /* 0x000fe20000000f00 */
[----:B------:R-:W-:Y:S06]  /*b5f0*/  BRA `(.L_x_87) ;  /* 0xffffff8c00b87947 */ /* 0x000fec000383ffff */
.L_x_12:
[----:B------:R-:W-:Y:S01]  /*b600*/  HFMA2.MMA R247, -RZ, RZ, 0, 5.9604644775390625e-08 ;  /* 0x00000001fff77435 */ /* 0x000fe200000001ff */
[----:B------:R-:W-:Y:S02]  /*b610*/  MOV R246, R242 ;  /* 0x000000f200f67202 */ /* 0x000fe40000000f00 */
[----:B------:R-:W-:Y:S02]  /*b620*/  MOV R234, 0x1f ;  /* 0x0000001f00ea7802 */ /* 0x000fe40000000f00 */
[----:B------:R-:W-:Y:S02]  /*b630*/  MOV R79, 0xffffffff ;  /* 0xffffffff004f7802 */ /* 0x000fe40000000f00 */
[----:B------:R-:W-:-:S07]  /*b640*/  MOV R244, R78 ;  /* 0x0000004e00f47202 */ /* 0x000fce0000000f00 */
[----:B-1----:R-:W-:Y:S05]  /*b650*/  WARPSYNC.COLLECTIVE R79, `(.L_x_88) ;  /* 0x000000004f087348 */ /* 0x002fea0003c00000 */
[----:B------:R0:W2:Y:S02]  /*b660*/  SHFL.DOWN P1, R252, R246, R247, R234 ;  /* 0x080000f7f6fc7389 */ /* 0x0000a400000200ea */
[----:B012---:R-:W-:Y:S01]  /*b670*/  ENDCOLLECTIVE ;  /* 0x000000000000791b */ /* 0x007fe20003800000 */
.L_x_88:
[----:B------:R-:W-:Y:S02]  /*b680*/  MOV R246, R243 ;  /* 0x000000f300f67202 */ /* 0x000fe40000000f00 */
[----:B------:R-:W-:-:S07]  /*b690*/  MOV R77, R252 ;  /* 0x000000fc004d7202 */ /* 0x000fce0000000f00 */
[----:B------:R-:W-:Y:S05]  /*b6a0*/  WARPSYNC.COLLECTIVE R79, `(.L_x_89) ;  /* 0x000000004f087348 */ /* 0x000fea0003c00000 */
[----:B------:R0:W1:Y:S02]  /*b6b0*/  SHFL.DOWN P1, R252, R246, R247, R234 ;  /* 0x080000f7f6fc7389 */ /* 0x00006400000200ea */
[----:B01----:R-:W-:Y:S01]  /*b6c0*/  ENDCOLLECTIVE ;  /* 0x000000000000791b */ /* 0x003fe20003800000 */
.L_x_89:
[----:B------:R-:W-:Y:S02]  /*b6d0*/  MOV R246, R78 ;  /* 0x0000004e00f67202 */ /* 0x000fe40000000f00 */
[----:B------:R-:W-:-:S07]  /*b6e0*/  MOV R235, R252 ;  /* 0x000000fc00eb7202 */ /* 0x000fce0000000f00 */
[----:B------:R-:W-:Y:S05]  /*b6f0*/  WARPSYNC.COLLECTIVE R79, `(.L_x_90) ;  /* 0x000000004f087348 */ /* 0x000fea0003c00000 */
[----:B------:R0:W1:Y:S02]  /*b700*/  SHFL.DOWN P1, R252, R246, R247, R234 ;  /* 0x080000f7f6fc7389 */ /* 0x00006400000200ea */
[----:B01----:R-:W-:Y:S01]  /*b710*/  ENDCOLLECTIVE ;  /* 0x000000000000791b */ /* 0x003fe20003800000 */
.L_x_90:
[----:B------:R-:W-:Y:S02]  /*b720*/  MOV R246, R245 ;  /* 0x000000f500f67202 */ /* 0x000fe40000000f00 */
[----:B------:R-:W-:-:S07]  /*b730*/  MOV R236, R252 ;  /* 0x000000fc00ec7202 */ /* 0x000fce0000000f00 */
[----:B------:R-:W-:Y:S05]  /*b740*/  WARPSYNC.COLLECTIVE R79, `(.L_x_91) ;  /* 0x000000004f087348 */ /* 0x000fea0003c00000 */
[----:B------:R0:W1:Y:S02]  /*b750*/  SHFL.DOWN P1, R252, R246, R247, R234 ;  /* 0x080000f7f6fc7389 */ /* 0x00006400000200ea */
[----:B01----:R-:W-:Y:S01]  /*b760*/  ENDCOLLECTIVE ;  /* 0x000000000000791b */ /* 0x003fe20003800000 */
.L_x_91:
[----:B------:R-:W-:Y:S05]  /*b770*/  BRA `(.L_x_92) ;  /* 0xffffffa000bc7947 */ /* 0x000fea000383ffff */
.L_x_15:
[----:B------:R-:W-:Y:S01]  /*b780*/  HFMA2.MMA R247, -RZ, RZ, 0, 1.1920928955078125e-07 ;  /* 0x00000002fff77435 */ /* 0x000fe200000001ff */
[----:B------:R-:W-:Y:S01]  /*b790*/  BSSY B0, `(.L_x_93) ;  /* 0x0000007000007945 */ /* 0x000fe20003800000 */
[----:B------:R-:W-:Y:S02]  /*b7a0*/  MOV R246, R242 ;  /* 0x000000f200f67202 */ /* 0x000fe40000000f00 */
[----:B------:R-:W-:Y:S02]  /*b7b0*/  MOV R234, 0x1f ;  /* 0x0000001f00ea7802 */ /* 0x000fe40000000f00 */
[----:B------:R-:W-:-:S07]  /*b7c0*/  MOV R79, 0xffffffff ;  /* 0xffffffff004f7802 */ /* 0x000fce0000000f00 */
[----:B01234-:R-:W-:Y:S05]  /*b7d0*/  WARPSYNC.COLLECTIVE R79, `(.L_x_94) ;  /* 0x000000004f087348 */ /* 0x01ffea0003c00000 */
[----:B0-----:R0:W0:Y:S02]  /*b7e0*/  SHFL.DOWN P1, R252, R246, R247, R234 ;  /* 0x080000f7f6fc7389 */ /* 0x00102400000200ea */
[----:B01234-:R-:W-:Y:S01]  /*b7f0*/  ENDCOLLECTIVE ;  /* 0x000000000000791b */ /* 0x01ffe20003800000 */
.L_x_94:
[----:B------:R-:W-:Y:S05]  /*b800*/  BSYNC B0 ;  /* 0x0000000000007941 */ /* 0x000fea0003800000 */
.L_x_93:
[----:B------:R-:W-:Y:S01]  /*b810*/  HFMA2.MMA R247, -RZ, RZ, 0, 1.1920928955078125e-07 ;  /* 0x00000002fff77435 */ /* 0x000fe200000001ff */
[----:B------:R-:W-:Y:S02]  /*b820*/  MOV R246, R243 ;  /* 0x000000f300f67202 */ /* 0x000fe40000000f00 */
[----:B------:R-:W-:Y:S02]  /*b830*/  MOV R234, 0x1f ;  /* 0x0000001f00ea7802 */ /* 0x000fe40000000f00 */
[----:B------:R-:W-:Y:S02]  /*b840*/  MOV R79, 0xffffffff ;  /* 0xffffffff004f7802 */ /* 0x000fe40000000f00 */
[----:B------:R-:W-:-:S07]  /*b850*/  MOV R78, R252 ;  /* 0x000000fc004e7202 */ /* 0x000fce0000000f00 */
[----:B------:R-:W-:Y:S05]  /*b860*/  WARPSYNC.COLLECTIVE R79, `(.L_x_95) ;  /* 0x000000004f087348 */ /* 0x000fea0003c00000 */
[----:B------:R0:W1:Y:S02]  /*b870*/  SHFL.DOWN P1, R252, R246, R247, R234 ;  /* 0x080000f7f6fc7389 */ /* 0x00006400000200ea */
[----:B01----:R-:W-:Y:S01]  /*b880*/  ENDCOLLECTIVE ;  /* 0x000000000000791b */ /* 0x003fe20003800000 */
.L_x_95:
[----:B------:R-:W-:Y:S02]  /*b890*/  MOV R246, R244 ;  /* 0x000000f400f67202 */ /* 0x000fe40000000f00 */
[----:B------:R-:W-:-:S07]  /*b8a0*/  MOV R77, R252 ;  /* 0x000000fc004d7202 */ /* 0x000fce0000000f00 */
[----:B------:R-:W-:Y:S05]  /*b8b0*/  WARPSYNC.COLLECTIVE R79, `(.L_x_96) ;  /* 0x000000004f087348 */ /* 0x000fea0003c00000 */
[----:B------:R0:W1:Y:S02]  /*b8c0*/  SHFL.DOWN P1, R252, R246, R247, R234 ;  /* 0x080000f7f6fc7389 */ /* 0x00006400000200ea */
[----:B01----:R-:W-:Y:S01]  /*b8d0*/  ENDCOLLECTIVE ;  /* 0x000000000000791b */ /* 0x003fe20003800000 */
.L_x_96:
[----:B------:R-:W-:Y:S02]  /*b8e0*/  MOV R246, R245 ;  /* 0x000000f500f67202 */ /* 0x000fe40000000f00 */
[----:B------:R-:W-:-:S07]  /*b8f0*/  MOV R235, R252 ;  /* 0x000000fc00eb7202 */ /* 0x000fce0000000f00 */
[----:B------:R-:W-:Y:S05]  /*b900*/  WARPSYNC.COLLECTIVE R79, `(.L_x_97) ;  /* 0x000000004f087348 */ /* 0x000fea0003c00000 */
[----:B------:R0:W1:Y:S02]  /*b910*/  SHFL.DOWN P1, R252, R246, R247, R234 ;  /* 0x080000f7f6fc7389 */ /* 0x00006400000200ea */
[----:B01----:R-:W-:Y:S01]  /*b920*/  ENDCOLLECTIVE ;  /* 0x000000000000791b */ /* 0x003fe20003800000 */
.L_x_97:
[----:B------:R-:W-:Y:S05]  /*b930*/  BRA `(.L_x_98) ;  /* 0xffffffa000a07947 */ /* 0x000fea000383ffff */
.L_x_18:
[----:B------:R-:W-:Y:S01]  /*b940*/  HFMA2.MMA R247, -RZ, RZ, 0, 2.384185791015625e-07 ;  /* 0x00000004fff77435 */ /* 0x000fe200000001ff */
[----:B------:R-:W-:Y:S01]  /*b950*/  BSSY B0, `(.L_x_99) ;  /* 0x0000007000007945 */ /* 0x000fe20003800000 */
[----:B------:R-:W-:Y:S02]  /*b960*/  MOV R246, R242 ;  /* 0x000000f200f67202 */ /* 0x000fe40000000f00 */
[----:B------:R-:W-:Y:S02]  /*b970*/  MOV R234, 0x1f ;  /* 0x0000001f00ea7802 */ /* 0x000fe40000000f00 */
[----:B------:R-:W-:-:S07]  /*b980*/  MOV R79, 0xffffffff ;  /* 0xffffffff004f7802 */ /* 0x000fce0000000f00 */
[----:B01234-:R-:W-:Y:S05]  /*b990*/  WARPSYNC.COLLECTIVE R79, `(.L_x_100) ;  /* 0x000000004f087348 */ /* 0x01ffea0003c00000 */
[----:B0-----:R0:W0:Y:S02]  /*b9a0*/  SHFL.DOWN P1, R252, R246, R247, R234 ;  /* 0x080000f7f6fc7389 */ /* 0x00102400000200ea */
[----:B01234-:R-:W-:Y:S01]  /*b9b0*/  ENDCOLLECTIVE ;  /* 0x000000000000791b */ /* 0x01ffe20003800000 */
.L_x_100:
[----:B------:R-:W-:Y:S05]  /*b9c0*/  BSYNC B0 ;  /* 0x0000000000007941 */ /* 0x000fea0003800000 */
.L_x_99:
[----:B------:R-:W-:Y:S01]  /*b9d0*/  HFMA2.MMA R247, -RZ, RZ, 0, 2.384185791015625e-07 ;  /* 0x00000004fff77435 */ /* 0x000fe200000001ff */
[----:B------:R-:W-:Y:S02]  /*b9e0*/  MOV R246, R243 ;  /* 0x000000f300f67202 */ /* 0x000fe40000000f00 */
[----:B------:R-:W-:Y:S02]  /*b9f0*/  MOV R234, 0x1f ;  /* 0x0000001f00ea7802 */ /* 0x000fe40000000f00 */
[----:B------:R-:W-:Y:S02]  /*ba00*/  MOV R79, 0xffffffff ;  /* 0xffffffff004f7802 */ /* 0x000fe40000000f00 */
[----:B------:R-:W-:-:S07]  /*ba10*/  MOV R78, R252 ;  /* 0x000000fc004e7202 */ /* 0x000fce0000000f00 */
[----:B------:R-:W-:Y:S05]  /*ba20*/  WARPSYNC.COLLECTIVE R79, `(.L_x_101) ;  /* 0x000000004f087348 */ /* 0x000fea0003c00000 */
[----:B------:R0:W1:Y:S02]  /*ba30*/  SHFL.DOWN P1, R252, R246, R247, R234 ;  /* 0x080000f7f6fc7389 */ /* 0x00006400000200ea */
[----:B01----:R-:W-:Y:S01]  /*ba40*/  ENDCOLLECTIVE ;  /* 0x000000000000791b */ /* 0x003fe20003800000 */
.L_x_101:
[----:B------:R-:W-:Y:S02]  /*ba50*/  MOV R246, R244 ;  /* 0x000000f400f67202 */ /* 0x000fe40000000f00 */
[----:B------:R-:W-:-:S07]  /*ba60*/  MOV R77, R252 ;  /* 0x000000fc004d7202 */ /* 0x000fce0000000f00 */
[----:B------:R-:W-:Y:S05]  /*ba70*/  WARPSYNC.COLLECTIVE R79, `(.L_x_102) ;  /* 0x000000004f087348 */ /* 0x000fea0003c00000 */
[----:B------:R0:W1:Y:S02]  /*ba80*/  SHFL.DOWN P1, R252, R246, R247, R234 ;  /* 0x080000f7f6fc7389 */ /* 0x00006400000200ea */
[----:B01----:R-:W-:Y:S01]  /*ba90*/  ENDCOLLECTIVE ;  /* 0x000000000000791b */ /* 0x003fe20003800000 */
.L_x_102:
[----:B------:R-:W-:Y:S02]  /*baa0*/  MOV R246, R245 ;  /* 0x000000f500f67202 */ /* 0x000fe40000000f00 */
[----:B------:R-:W-:-:S07]  /*bab0*/  MOV R235, R252 ;  /* 0x000000fc00eb7202 */ /* 0x000fce0000000f00 */
[----:B------:R-:W-:Y:S05]  /*bac0*/  WARPSYNC.COLLECTIVE R79, `(.L_x_103) ;  /* 0x000000004f087348 */ /* 0x000fea0003c00000 */
[----:B------:R0:W1:Y:S02]  /*bad0*/  SHFL.DOWN P1, R252, R246, R247, R234 ;  /* 0x080000f7f6fc7389 */ /* 0x00006400000200ea */
[----:B01----:R-:W-:Y:S01]  /*bae0*/  ENDCOLLECTIVE ;  /* 0x000000000000791b */ /* 0x003fe20003800000 */
.L_x_103:
[----:B------:R-:W-:Y:S05]  /*baf0*/  BRA `(.L_x_104) ;  /* 0xffffffa000847947 */ /* 0x000fea000383ffff */
.L_x_21:
[----:B------:R-:W-:Y:S01]  /*bb00*/  HFMA2.MMA R247, -RZ, RZ, 0, 4.76837158203125e-07 ;  /* 0x00000008fff77435 */ /* 0x000fe200000001ff */
[----:B------:R-:W-:Y:S01]  /*bb10*/  BSSY B0, `(.L_x_105) ;  /* 0x0000007000007945 */ /* 0x000fe20003800000 */
[----:B------:R-:W-:Y:S02]  /*bb20*/  MOV R246, R242 ;  /* 0x000000f200f67202 */ /* 0x000fe40000000f00 */
[----:B------:R-:W-:Y:S02]  /*bb30*/  MOV R234, 0x1f ;  /* 0x0000001f00ea7802 */ /* 0x000fe40000000f00 */
[----:B------:R-:W-:-:S07]  /*bb40*/  MOV R79, 0xffffffff ;  /* 0xffffffff004f7802 */ /* 0x000fce0000000f00 */
[----:B01234-:R-:W-:Y:S05]  /*bb50*/  WARPSYNC.COLLECTIVE R79, `(.L_x_106) ;  /* 0x000000004f087348 */ /* 0x01ffea0003c00000 */
[----:B0-----:R0:W0:Y:S02]  /*bb60*/  SHFL.DOWN P1, R252, R246, R247, R234 ;  /* 0x080000f7f6fc7389 */ /* 0x00102400000200ea */
[----:B01234-:R-:W-:Y:S01]  /*bb70*/  ENDCOLLECTIVE ;  /* 0x000000000000791b */ /* 0x01ffe20003800000 */
.L_x_106:
[----:B------:R-:W-:Y:S05]  /*bb80*/  BSYNC B0 ;  /* 0x0000000000007941 */ /* 0x000fea0003800000 */
.L_x_105:
[----:B------:R-:W-:Y:S01]  /*bb90*/  HFMA2.MMA R247, -RZ, RZ, 0, 4.76837158203125e-07 ;  /* 0x00000008fff77435 */ /* 0x000fe200000001ff */
[----:B------:R-:W-:Y:S02]  /*bba0*/  MOV R246, R243 ;  /* 0x000000f300f67202 */ /* 0x000fe40000000f00 */
[----:B------:R-:W-:Y:S02]  /*bbb0*/  MOV R234, 0x1f ;  /* 0x0000001f00ea7802 */ /* 0x000fe40000000f00 */
[----:B------:R-:W-:Y:S02]  /*bbc0*/  MOV R79, 0xffffffff ;  /* 0xffffffff004f7802 */ /* 0x000fe40000000f00 */
[----:B------:R-:W-:-:S07]  /*bbd0*/  MOV R78, R252 ;  /* 0x000000fc004e7202 */ /* 0x000fce0000000f00 */
[----:B------:R-:W-:Y:S05]  /*bbe0*/  WARPSYNC.COLLECTIVE R79, `(.L_x_107) ;  /* 0x000000004f087348 */ /* 0x000fea0003c00000 */
[----:B------:R0:W1:Y:S02]  /*bbf0*/  SHFL.DOWN P1, R252, R246, R247, R234 ;  /* 0x080000f7f6fc7389 */ /* 0x00006400000200ea */
[----:B01----:R-:W-:Y:S01]  /*bc00*/  ENDCOLLECTIVE ;  /* 0x000000000000791b */ /* 0x003fe20003800000 */
.L_x_107:
[----:B------:R-:W-:Y:S02]  /*bc10*/  MOV R246, R244 ;  /* 0x000000f400f67202 */ /* 0x000fe40000000f00 */
[----:B------:R-:W-:-:S07]  /*bc20*/  MOV R77, R252 ;  /* 0x000000fc004d7202 */ /* 0x000fce0000000f00 */
[----:B------:R-:W-:Y:S05]  /*bc30*/  WARPSYNC.COLLECTIVE R79, `(.L_x_108) ;  /* 0x000000004f087348 */ /* 0x000fea0003c00000 */
[----:B------:R0:W1:Y:S02]  /*bc40*/  SHFL.DOWN P1, R252, R246, R247, R234 ;  /* 0x080000f7f6fc7389 */ /* 0x00006400000200ea */
[----:B01----:R-:W-:Y:S01]  /*bc50*/  ENDCOLLECTIVE ;  /* 0x000000000000791b */ /* 0x003fe20003800000 */
.L_x_108:
[----:B------:R-:W-:Y:S02]  /*bc60*/  MOV R246, R245 ;  /* 0x000000f500f67202 */ /* 0x000fe40000000f00 */
[----:B------:R-:W-:-:S07]  /*bc70*/  MOV R235, R252 ;  /* 0x000000fc00eb7202 */ /* 0x000fce0000000f00 */
[----:B------:R-:W-:Y:S05]  /*bc80*/  WARPSYNC.COLLECTIVE R79, `(.L_x_109) ;  /* 0x000000004f087348 */ /* 0x000fea0003c00000 */
[----:B------:R0:W1:Y:S02]  /*bc90*/  SHFL.DOWN P1, R252, R246, R247, R234 ;  /* 0x080000f7f6fc7389 */ /* 0x00006400000200ea */
[----:B01----:R-:W-:Y:S01]  /*bca0*/  ENDCOLLECTIVE ;  /* 0x000000000000791b */ /* 0x003fe20003800000 */
.L_x_109:
[----:B------:R-:W-:Y:S05]  /*bcb0*/  BRA `(.L_x_110) ;  /* 0xffffffa000687947 */ /* 0x000fea000383ffff */
.L_x_24:
[----:B------:R-:W-:Y:S01]  /*bcc0*/  HFMA2.MMA R247, -RZ, RZ, 0, 9.5367431640625e-07 ;  /* 0x00000010fff77435 */ /* 0x000fe200000001ff */
[----:B------:R-:W-:Y:S01]  /*bcd0*/  BSSY B0, `(.L_x_111) ;  /* 0x0000007000007945 */ /* 0x000fe20003800000 */
[----:B------:R-:W-:Y:S02]  /*bce0*/  MOV R246, R242 ;  /* 0x000000f200f67202 */ /* 0x000fe40000000f00 */
[----:B------:R-:W-:Y:S02]  /*bcf0*/  MOV R234, 0x1f ;  /* 0x0000001f00ea7802 */ /* 0x000fe40000000f00 */
[----:B------:R-:W-:-:S07]  /*bd00*/  MOV R79, 0xffffffff ;  /* 0xffffffff004f7802 */ /* 0x000fce0000000f00 */
[----:B01234-:R-:W-:Y:S05]  /*bd10*/  WARPSYNC.COLLECTIVE R79, `(.L_x_112) ;  /* 0x000000004f087348 */ /* 0x01ffea0003c00000 */
[----:B0-----:R0:W0:Y:S02]  /*bd20*/  SHFL.DOWN P1, R252, R246, R247, R234 ;  /* 0x080000f7f6fc7389 */ /* 0x00102400000200ea */
[----:B01234-:R-:W-:Y:S01]  /*bd30*/  ENDCOLLECTIVE ;  /* 0x000000000000791b */ /* 0x01ffe20003800000 */
.L_x_112:
[----:B------:R-:W-:Y:S05]  /*bd40*/  BSYNC B0 ;  /* 0x0000000000007941 */ /* 0x000fea0003800000 */
.L_x_111:
[----:B------:R-:W-:Y:S01]  /*bd50*/  HFMA2.MMA R247, -RZ, RZ, 0, 9.5367431640625e-07 ;  /* 0x00000010fff77435 */ /* 0x000fe200000001ff */
[----:B------:R-:W-:Y:S02]  /*bd60*/  MOV R246, R243 ;  /* 0x000000f300f67202 */ /* 0x000fe40000000f00 */
[----:B------:R-:W-:Y:S02]  /*bd70*/  MOV R234, 0x1f ;  /* 0x0000001f00ea7802 */ /* 0x000fe40000000f00 */
[----:B------:R-:W-:Y:S02]  /*bd80*/  MOV R79, 0xffffffff ;  /* 0xffffffff004f7802 */ /* 0x000fe40000000f00 */
[----:B------:R-:W-:-:S07]  /*bd90*/  MOV R76, R252 ;  /* 0x000000fc004c7202 */ /* 0x000fce0000000f00 */
[----:B------:R-:W-:Y:S05]  /*bda0*/  WARPSYNC.COLLECTIVE R79, `(.L_x_113) ;  /* 0x000000004f087348 */ /* 0x000fea0003c00000 */
[----:B------:R0:W1:Y:S02]  /*bdb0*/  SHFL.DOWN P1, R252, R246, R247, R234 ;  /* 0x080000f7f6fc7389 */ /* 0x00006400000200ea */
[----:B01----:R-:W-:Y:S01]  /*bdc0*/  ENDCOLLECTIVE ;  /* 0x000000000000791b */ /* 0x003fe20003800000 */
.L_x_113:
[----:B------:R-:W-:Y:S02]  /*bdd0*/  MOV R246, R244 ;  /* 0x000000f400f67202 */ /* 0x000fe40000000f00 */
[----:B------:R-:W-:-:S07]  /*bde0*/  MOV R77, R252 ;  /* 0x000000fc004d7202 */ /* 0x000fce0000000f00 */
[----:B------:R-:W-:Y:S05]  /*bdf0*/  WARPSYNC.COLLECTIVE R79, `(.L_x_114) ;  /* 0x000000004f087348 */ /* 0x000fea0003c00000 */
[----:B------:R0:W1:Y:S02]  /*be00*/  SHFL.DOWN P1, R252, R246, R247, R234 ;  /* 0x080000f7f6fc7389 */ /* 0x00006400000200ea */
[----:B01----:R-:W-:Y:S01]  /*be10*/  ENDCOLLECTIVE ;  /* 0x000000000000791b */ /* 0x003fe20003800000 */
.L_x_114:
[----:B------:R-:W-:Y:S02]  /*be20*/  MOV R246, R245 ;  /* 0x000000f500f67202 */ /* 0x000fe40000000f00 */
[----:B------:R-:W-:-:S07]  /*be30*/  MOV R78, R252 ;  /* 0x000000fc004e7202 */ /* 0x000fce0000000f00 */
[----:B------:R-:W-:Y:S05]  /*be40*/  WARPSYNC.COLLECTIVE R79, `(.L_x_115) ;  /* 0x000000004f087348 */ /* 0x000fea0003c00000 */
[----:B------:R0:W1:Y:S02]  /*be50*/  SHFL.DOWN P1, R252, R246, R247, R234 ;  /* 0x080000f7f6fc7389 */ /* 0x00006400000200ea */
[----:B01----:R-:W-:Y:S01]  /*be60*/  ENDCOLLECTIVE ;  /* 0x000000000000791b */ /* 0x003fe20003800000 */
.L_x_115:
[----:B------:R-:W-:Y:S05]  /*be70*/  BRA `(.L_x_116) ;  /* 0xffffffa0004c7947 */ /* 0x000fea000383ffff */
.L_x_27:
[----:B0-----:R-:W-:Y:S01]  /*be80*/  HFMA2.MMA R77, -RZ, RZ, 0, 0 ;  /* 0x00000000ff4d7435 */ /* 0x001fe200000001ff */
[----:B------:R-:W-:Y:S01]  /*be90*/  BSSY B0, `(.L_x_117) ;  /* 0x0000007000007945 */ /* 0x000fe20003800000 */
[----:B------:R-:W-:Y:S02]  /*bea0*/  MOV R78, R242 ;  /* 0x000000f2004e7202 */ /* 0x000fe40000000f00 */
[----:B-1----:R-:W-:Y:S02]  /*beb0*/  MOV R76, 0x1f ;  /* 0x0000001f004c7802 */ /* 0x002fe40000000f00 */
[----:B------:R-:W-:-:S07]  /*bec0*/  MOV R79, 0xffffffff ;  /* 0xffffffff004f7802 */ /* 0x000fce0000000f00 */
[----:B--234-:R-:W-:Y:S05]  /*bed0*/  WARPSYNC.COLLECTIVE R79, `(.L_x_118) ;  /* 0x000000004f087348 */ /* 0x01cfea0003c00000 */
[----:B------:R0:W1:Y:S02]  /*bee0*/  SHFL.IDX P3, R234, R78, R77, R76 ;  /* 0x0000004d4eea7389 */ /* 0x000064000006004c */
[----:B01234-:R-:W-:Y:S01]  /*bef0*/  ENDCOLLECTIVE ;  /* 0x000000000000791b */ /* 0x01ffe20003800000 */
.L_x_118:
[----:B------:R-:W-:Y:S05]  /*bf00*/  BSYNC B0 ;  /* 0x0000000000007941 */ /* 0x000fea0003800000 */
.L_x_117:
[----:B------:R-:W-:Y:S01]  /*bf10*/  HFMA2.MMA R77, -RZ, RZ, 0, 0 ;  /* 0x00000000ff4d7435 */ /* 0x000fe200000001ff */
[----:B------:R-:W-:Y:S01]  /*bf20*/  MOV R78, R243 ;  /* 0x000000f3004e7202 */ /* 0x000fe20000000f00 */
[----:B------:R-:W-:Y:S01]  /*bf30*/  HFMA2.MMA R247, -RZ, RZ, 0, 5.9604644775390625e-08 ;  /* 0x00000001fff77435 */ /* 0x000fe200000001ff */
[----:B------:R-:W-:Y:S02]  /*bf40*/  MOV R76, 0x1f ;  /* 0x0000001f004c7802 */ /* 0x000fe40000000f00 */
[----:B------:R-:W-:Y:S02]  /*bf50*/  MOV R79, 0xffffffff ;  /* 0xffffffff004f7802 */ /* 0x000fe40000000f00 */
[----:B------:R-:W-:Y:S02]  /*bf60*/  MOV R248, R234 ;  /* 0x000000ea00f87202 */ /* 0x000fe40000000f00 */
[----:B------:R-:W-:-:S07]  /*bf70*/  MOV R246, R242 ;  /* 0x000000f200f67202 */ /* 0x000fce0000000f00 */
[----:B------:R-:W-:Y:S05]  /*bf80*/  WARPSYNC.COLLECTIVE R79, `(.L_x_119) ;  /* 0x000000004f087348 */ /* 0x000fea0003c00000 */
[----:B------:R0:W1:Y:S02]  /*bf90*/  SHFL.IDX P3, R234, R78, R77, R76 ;  /* 0x0000004d4eea7389 */ /* 0x000064000006004c */
[----:B01----:R-:W-:Y:S01]  /*bfa0*/  ENDCOLLECTIVE ;  /* 0x000000000000791b */ /* 0x003fe20003800000 */
.L_x_119:
[----:B------:R-:W-:Y:S02]  /*bfb0*/  MOV R78, R244 ;  /* 0x000000f4004e7202 */ /* 0x000fe40000000f00 */
[----:B------:R-:W-:-:S05]  /*bfc0*/  MOV R249, R234 ;  /* 0x000000ea00f97202 */ /* 0x000fca0000000f00 */
[-C--:B------:R-:W-:Y:S01]  /*bfd0*/  FMUL.FTZ R235, R63, R249.reuse ;  /* 0x000000f93feb7220 */ /* 0x080fe20000410000 */
[----:B------:R-:W-:-:S03]  /*bfe0*/  FMUL.FTZ R234, R62, R249 ;  /* 0x000000f93eea7220 */ /* 0x000fc60000410000 */
[-C--:B------:R-:W-:Y:S01]  /*bff0*/  FFMA.FTZ R250, R62, R248.reuse, -R235 ;  /* 0x000000f83efa7223 */ /* 0x080fe200000108eb */
[----:B------:R-:W-:-:S07]  /*c000*/  FFMA.FTZ R235, R63, R248, R234 ;  /* 0x000000f83feb7223 */ /* 0x000fce00000100ea */
[----:B------:R-:W-:Y:S05]  /*c010*/  WARPSYNC.COLLECTIVE R79, `(.L_x_120) ;  /* 0x000000004f087348 */ /* 0x000fea0003c00000 */
[----:B------:R0:W1:Y:S02]  /*c020*/  SHFL.IDX P3, R234, R78, R77, R76 ;  /* 0x0000004d4eea7389 */ /* 0x000064000006004c */
[----:B01----:R-:W-:Y:S01]  /*c030*/  ENDCOLLECTIVE ;  /* 0x000000000000791b */ /* 0x003fe20003800000 */
.L_x_120:
[----:B------:R-:W-:Y:S02]  /*c040*/  MOV R78, R245 ;  /* 0x000000f5004e7202 */ /* 0x000fe40000000f00 */
[----:B------:R-:W-:-:S07]  /*c050*/  MOV R251, R234 ;  /* 0x000000ea00fb7202 */ /* 0x000fce0000000f00 */
[----:B------:R-:W-:Y:S05]  /*c060*/  WARPSYNC.COLLECTIVE R79, `(.L_x_121) ;  /* 0x000000004f087348 */ /* 0x000fea0003c00000 */
[----:B------:R0:W1:Y:S02]  /*c070*/  SHFL.IDX P3, R234, R78, R77, R76 ;  /* 0x0000004d4eea7389 */ /* 0x000064000006004c */
[----:B01----:R-:W-:Y:S01]  /*c080*/  ENDCOLLECTIVE ;  /* 0x000000000000791b */ /* 0x003fe20003800000 */
.L_x_121:
[----:B------:R-:W-:Y:S02]  /*c090*/  MOV R78, R60 ;  /* 0x0000003c004e7202 */ /* 0x000fe40000000f00 */
[----:B------:R-:W-:Y:S02]  /*c0a0*/  MOV R236, R234 ;  /* 0x000000ea00ec7202 */ /* 0x000fe40000000f00 */
[----:B------:R-:W-:-:S07]  /*c0b0*/  MOV R234, 0x1f ;  /* 0x0000001f00ea7802 */ /* 0x000fce0000000f00 */
[----:B------:R-:W-:Y:S05]  /*c0c0*/  WARPSYNC.COLLECTIVE R79, `(.L_x_122) ;  /* 0x000000004f087348 */ /* 0x000fea0003c00000 */
[----:B------:R0:W1:Y:S02]  /*c0d0*/  SHFL.DOWN P1, R252, R246, R247, R234 ;  /* 0x080000f7f6fc7389 */ /* 0x00006400000200ea */
[----:B01----:R-:W-:Y:S01]  /*c0e0*/  ENDCOLLECTIVE ;  /* 0x000000000000791b */ /* 0x003fe20003800000 */
.L_x_122:
[----:B------:R-:W-:Y:S02]  /*c0f0*/  MOV R246, R243 ;  /* 0x000000f300f67202 */ /* 0x000fe40000000f00 */
[----:B------:R-:W-:-:S07]  /*c100*/  MOV R242, R252 ;  /* 0x000000fc00f27202 */ /* 0x000fce0000000f00 */
[----:B------:R-:W-:Y:S05]  /*c110*/  WARPSYNC.COLLECTIVE R79, `(.L_x_123) ;  /* 0x000000004f087348 */ /* 0x000fea0003c00000 */
[----:B------:R0:W1:Y:S02]  /*c120*/  SHFL.DOWN P1, R252, R246, R247, R234 ;  /* 0x080000f7f6fc7389 */ /* 0x00006400000200ea */
[----:B01----:R-:W-:Y:S01]  /*c130*/  ENDCOLLECTIVE ;  /* 0x000000000000791b */ /* 0x003fe20003800000 */
.L_x_123:
[----:B------:R-:W-:Y:S02]  /*c140*/  MOV R246, R244 ;  /* 0x000000f400f67202 */ /* 0x000fe40000000f00 */
[----:B------:R-:W-:-:S07]  /*c150*/  MOV R243, R252 ;  /* 0x000000fc00f37202 */ /* 0x000fce0000000f00 */
[----:B------:R-:W-:Y:S05]  /*c160*/  WARPSYNC.COLLECTIVE R79, `(.L_x_124) ;  /* 0x000000004f087348 */ /* 0x000fea0003c00000 */
[----:B------:R0:W1:Y:S02]  /*c170*/  SHFL.DOWN P1, R252, R246, R247, R234 ;  /* 0x080000f7f6fc7389 */ /* 0x00006400000200ea */
[----:B01----:R-:W-:Y:S01]  /*c180*/  ENDCOLLECTIVE ;  /* 0x000000000000791b */ /* 0x003fe20003800000 */
.L_x_124:
[----:B------:R-:W-:Y:S02]  /*c190*/  MOV R246, R245 ;  /* 0x000000f500f67202 */ /* 0x000fe40000000f00 */
[----:B------:R-:W-:-:S07]  /*c1a0*/  MOV R244, R252 ;  /* 0x000000fc00f47202 */ /* 0x000fce0000000f00 */
[----:B------:R-:W-:Y:S05]  /*c1b0*/  WARPSYNC.COLLECTIVE R79, `(.L_x_125) ;  /* 0x000000004f087348 */ /* 0x000fea0003c00000 */
[----:B------:R0:W1:Y:S02]  /*c1c0*/  SHFL.DOWN P1, R252, R246, R247, R234 ;  /* 0x080000f7f6fc7389 */ /* 0x00006400000200ea */
[----:B01----:R-:W-:Y:S01]  /*c1d0*/  ENDCOLLECTIVE ;  /* 0x000000000000791b */ /* 0x003fe20003800000 */
.L_x_125:
[----:B------:R-:W-:Y:S05]  /*c1e0*/  WARPSYNC.COLLECTIVE R79, `(.L_x_126) ;  /* 0x000000004f087348 */ /* 0x000fea0003c00000 */
[----:B------:R0:W1:Y:S02]  /*c1f0*/  SHFL.IDX P3, R234, R78, R77, R76 ;  /* 0x0000004d4eea7389 */ /* 0x000064000006004c */
[----:B01----:R-:W-:Y:S01]  /*c200*/  ENDCOLLECTIVE ;  /* 0x000000000000791b */ /* 0x003fe20003800000 */
.L_x_126:
[----:B------:R-:W-:Y:S02]  /*c210*/  MOV R78, R61 ;  /* 0x0000003d004e7202 */ /* 0x000fe40000000f00 */
[----:B------:R-:W-:Y:S02]  /*c220*/  MOV R245, R252 ;  /* 0x000000fc00f57202 */ /* 0x000fe40000000f00 */
[----:B------:R-:W-:-:S07]  /*c230*/  MOV R252, R234 ;  /* 0x000000ea00fc7202 */ /* 0x000fce0000000f00 */
[----:B------:R-:W-:Y:S05]  /*c240*/  WARPSYNC.COLLECTIVE R79, `(.L_x_127) ;  /* 0x000000004f087348 */ /* 0x000fea0003c00000 */
[----:B------:R0:W1:Y:S02]  /*c250*/  SHFL.IDX P3, R234, R78, R77, R76 ;  /* 0x0000004d4eea7389 */ /* 0x000064000006004c */
[----:B01----:R-:W-:Y:S01]  /*c260*/  ENDCOLLECTIVE ;  /* 0x000000000000791b */ /* 0x003fe20003800000 */
.L_x_127:
[----:B------:R-:W-:Y:S01]  /*c270*/  MOV R78, R62 ;  /* 0x0000003e004e7202 */ /* 0x000fe20000000f00 */
[----:B------:R-:W-:Y:S01]  /*c280*/  FMUL.FTZ R62, R61, R249 ;  /* 0x000000f93d3e7220 */ /* 0x000fe20000410000 */
[----:B------:R-:W-:-:S07]  /*c290*/  MOV R247, R234 ;  /* 0x000000ea00f77202 */ /* 0x000fce0000000f00 */
[----:B------:R-:W-:Y:S05]  /*c2a0*/  WARPSYNC.COLLECTIVE R79, `(.L_x_128) ;  /* 0x000000004f087348 */ /* 0x000fea0003c00000 */
[----:B------:R0:W1:Y:S02]  /*c2b0*/  SHFL.IDX P3, R234, R78, R77, R76 ;  /* 0x0000004d4eea7389 */ /* 0x000064000006004c */
[----:B01----:R-:W-:Y:S01]  /*c2c0*/  ENDCOLLECTIVE ;  /* 0x000000000000791b */ /* 0x003fe20003800000 */
.L_x_128:
[----:B------:R-:W-:Y:S02]  /*c2d0*/  MOV R78, R63 ;  /* 0x0000003f004e7202 */ /* 0x000fe40000000f00 */
[----:B------:R-:W-:-:S07]  /*c2e0*/  MOV R246, R234 ;  /* 0x000000ea00f67202 */ /* 0x000fce0000000f00 */
[----:B------:R-:W-:Y:S05]  /*c2f0*/  WARPSYNC.COLLECTIVE R79, `(.L_x_129) ;  /* 0x000000004f087348 */ /* 0x000fea0003c00000 */
[----:B------:R0:W1:Y:S02]  /*c300*/  SHFL.IDX P3, R234, R78, R77, R76 ;  /* 0x0000004d4eea7389 */ /* 0x000064000006004c */
[----:B01----:R-:W-:Y:S01]  /*c310*/  ENDCOLLECTIVE ;  /* 0x000000000000791b */ /* 0x003fe20003800000 */
.L_x_129:
[----:B------:R-:W-:Y:S01]  /*c320*/  MOV R63, R234 ;  /* 0x000000ea003f7202 */ /* 0x000fe20000000f00 */
[----:B------:R-:W-:Y:S01]  /*c330*/  FMUL.FTZ R234, R60, R249 ;  /* 0x000000f93cea7220 */ /* 0x000fe20000410000 */
[----:B------:R-:W-:Y:S06]  /*c340*/  BRA `(.L_x_130) ;  /* 0xffffff9c00a47947 */ /* 0x000fec000383ffff */
.L_x_131:
[----:B------:R-:W-:-:S00]  /*c350*/  BRA `(.L_x_131) ;  /* 0xfffffffc00fc7947 */ /* 0x000fc0000383ffff */
[----:B------:R-:W-:-:S00]  /*c360*/  NOP ;  /* 0x0000000000007918 */ /* 0x000fc00000000000 */
        /* <DEDUP_REMOVED lines=9> */
.L_x_18901:


//--------------------- .text._Z25selective_scan_bwd_kernelI32Selective_Scan_bwd_kernel_traitsILi128ELi16ELb0ELb0ELb0ELb0ELb1EfN3c107complexIfEEEEv12SSMParamsBwd --------------------------
	.section	.text._Z25selective_scan_bwd_kernelI32Selective_Scan_bwd_kernel_traitsILi128ELi16ELb0ELb0ELb0ELb0ELb1EfN3c107complexIfEEEEv12SSMParamsBwd,"ax",@progbits
	.align	128
        .global         _Z25selective_scan_bwd_kernelI32Selective_Scan_bwd_kernel_traitsILi128ELi16ELb0ELb0ELb0ELb0ELb1EfN3c107complexIfEEEEv12SSMParamsBwd
        .type           _Z25selective_scan_bwd_kernelI32Selective_Scan_bwd_kernel_traitsILi128ELi16ELb0ELb0ELb0ELb0ELb1EfN3c107complexIfEEEEv12SSMParamsBwd,@function
        .size           _Z25selective_scan_bwd_kernelI32Selective_Scan_bwd_kernel_traitsILi128ELi16ELb0ELb0ELb0ELb0ELb1EfN3c107complexIfEEEEv12SSMParamsBwd,(.L_x_18902 - _Z25selective_scan_bwd_kernelI32Selective_Scan_bwd_kernel_traitsILi128ELi16ELb0ELb0ELb0ELb0ELb1EfN3c107complexIfEEEEv12SSMParamsBwd)
        .other          _Z25selective_scan_bwd_kernelI32Selective_Scan_bwd_kernel_traitsILi128ELi16ELb0ELb0ELb0ELb0ELb1EfN3c107complexIfEEEEv12SSMParamsBwd,@"STO_CUDA_ENTRY STV_DEFAULT"
_Z25selective_scan_bwd_kernelI32Selective_Scan_bwd_kernel_traitsILi128ELi16ELb0ELb0ELb0ELb0ELb1EfN3c107complexIfEEEEv12SSMParamsBwd:
.text._Z25selective_scan_bwd_kernelI32Selective_Scan_bwd_kernel_traitsILi128ELi16ELb0ELb0ELb0ELb0ELb1EfN3c107complexIfEEEEv12SSMParamsBwd:
        /* <DEDUP_REMOVED lines=19> */
[----:B------:R-:W-:Y:S01]  /*0130*/  UMOV UR22, URZ ;  /* 0x0000003f00167c82 */ /* 0x000fe20008000000 */
[----:B------:R-:W-:Y:S01]  /*0140*/  UMOV UR25, URZ ;  /* 0x0000003f00197c82 */ /* 0x000fe20008000000 */
[----:B------:R-:W-:Y:S01]  /*0150*/  UMOV UR23, URZ ;  /* 0x0000003f00177c82 */ /* 0x000fe20008000000 */
[----:B-1----:R-:W-:-:S02]  /*0160*/  USHF.R.S32.HI UR9, URZ, 0x1f, UR8 ;  /* 0x0000001f3f097899 */ /* 0x002fc40008011408 */
[----:B------:R-:W-:Y:S02]  /*0170*/  @UP0 ULEA UR4, UP2, UR8, UR4, 0x2 ;  /* 0x0000000408040291 */ /* 0x000fe4000f84103f */
[----:B------:R-:W-:Y:S02]  /*0180*/  @UP1 ULEA UR6, UP3, UR8, UR6, 0x2 ;  /* 0x0000000608061291 */ /* 0x000fe4000f86103f */
[----:B------:R-:W-:Y:S02]  /*0190*/  @UP0 ULEA.HI.X UR5, UR8, UR5, UR9, 0x2, UP2 ;  /* 0x0000000508050291 */ /* 0x000fe400090f1409 */
[----:B------:R-:W-:Y:S01]  /*01a0*/  MOV R2, UR4 ;  /* 0x0000000400027c02 */ /* 0x000fe20008000f00 */
[----:B------:R-:W-:Y:S01]  /*01b0*/  @UP1 ULEA.HI.X UR7, UR8, UR7, UR9, 0x2, UP3 ;  /* 0x0000000708071291 */ /* 0x000fe200098f1409 */
[----:B------:R-:W-:Y:S01]  /*01c0*/  MOV R4, UR6 ;  /* 0x0000000600047c02 */ /* 0x000fe20008000f00 */
[----:B------:R-:W-:Y:S01]  /*01d0*/  ULDC.64 UR30, c[0x0][0x330] ;  /* 0x0000cc00001e7ab9 */ /* 0x000fe20000000a00 */
[----:B------:R-:W-:Y:S01]  /*01e0*/  MOV R3, UR5 ;  /* 0x0000000500037c02 */ /* 0x000fe20008000f00 */
[----:B------:R-:W-:-:S02]  /*01f0*/  ULDC UR32, c[0x0][0x224] ;  /* 0x0000890000207ab9 */ /* 0x000fc40000000800 */
[----:B------:R-:W-:Y:S01]  /*0200*/  MOV R5, UR7 ;  /* 0x0000000700057c02 */ /* 0x000fe20008000f00 */
[----:B------:R-:W-:Y:S01]  /*0210*/  UISETP.NE.U32.AND UP2, UPT, UR26, URZ, UPT ;  /* 0x0000003f1a00728c */ /* 0x000fe2000bf45070 */
[----:B------:R-:W2:Y:S01]  /*0220*/  @P0 LDG.E R2, desc[UR18][R2.64] ;  /* 0x0000001202020981 */ /* 0x000ea2000c1e1900 */
[----:B------:R-:W-:Y:S02]  /*0230*/  UISETP.NE.U32.AND UP1, UPT, UR20, URZ, UPT ;  /* 0x0000003f1400728c */ /* 0x000fe4000bf25070 */
[----:B0-----:R-:W-:Y:S01]  /*0240*/  USHF.R.S32.HI UR4, URZ, 0x1f, UR10 ;  /* 0x0000001f3f047899 */ /* 0x001fe2000801140a */
[----:B------:R-:W3:Y:S01]  /*0250*/  @P1 LDG.E R4, desc[UR18][R4.64] ;  /* 0x0000001204041981 */ /* 0x000ee2000c1e1900 */
[----:B------:R-:W-:Y:S02]  /*0260*/  UISETP.NE.AND.EX UP2, UPT, UR27, URZ, UPT, UP2 ;  /* 0x0000003f1b00728c */ /* 0x000fe4000bf45320 */
[----:B------:R-:W-:Y:S01]  /*0270*/  UISETP.NE.AND.EX UP1, UPT, UR21, URZ, UPT, UP1 ;  /* 0x0000003f1500728c */ /* 0x000fe2000bf25310 */
[----:B------:R0:W-:Y:S01]  /*0280*/  STL [R1+0x4], RZ ;  /* 0x000004ff01007387 */ /* 0x0001e20000100800 */
[----:B------:R-:W-:Y:S01]  /*0290*/  ULDC.64 UR6, c[0x0][0x310] ;  /* 0x0000c40000067ab9 */ /* 0x000fe20000000a00 */
[----:B------:R-:W-:-:S02]  /*02a0*/  UIMAD UR5, UR4, UR12, URZ ;  /* 0x0000000c040572a4 */ /* 0x000fc4000f8e023f */
[----:B------:R-:W-:Y:S01]  /*02b0*/  UISETP.NE.U32.AND UP0, UPT, UR6, URZ, UPT ;  /* 0x0000003f0600728c */ /* 0x000fe2000bf05070 */
[----:B------:R0:W-:Y:S01]  /*02c0*/  STL [R1], RZ ;  /* 0x000000ff01007387 */ /* 0x0001e20000100800 */
[----:B------:R-:W-:Y:S02]  /*02d0*/  UIMAD UR11, UR10, UR13, UR5 ;  /* 0x0000000d0a0b72a4 */ /* 0x000fe4000f8e0205 */
[----:B------:R-:W-:Y:S02]  /*02e0*/  UISETP.NE.AND.EX UP0, UPT, UR7, URZ, UPT, UP0 ;  /* 0x0000003f0700728c */ /* 0x000fe4000bf05300 */
[----:B------:R-:W-:Y:S02]  /*02f0*/  UIMAD.WIDE.U32 UR6, UR10, UR12, URZ ;  /* 0x0000000c0a0672a5 */ /* 0x000fe4000f8e003f */
[----:B------:R-:W-:Y:S02]  /*0300*/  @UP2 ULEA UR24, UP4, UR8, UR26, 0x2 ;  /* 0x0000001a08182291 */ /* 0x000fe4000f88103f */
[----:B------:R-:W-:-:S02]  /*0310*/  UIMAD.WIDE.U32 UR12, UR10, UR14, URZ ;  /* 0x0000000e0a0c72a5 */ /* 0x000fc4000f8e003f */
[----:B------:R-:W-:Y:S02]  /*0320*/  UIMAD UR5, UR4, UR14, URZ ;  /* 0x0000000e040572a4 */ /* 0x000fe4000f8e023f */
[----:B------:R-:W-:Y:S02]  /*0330*/  UIMAD UR14, UR4, UR16, URZ ;  /* 0x00000010040e72a4 */ /* 0x000fe4000f8e023f */
[----:B------:R-:W-:Y:S02]  /*0340*/  @UP1 ULEA UR22, UP3, UR8, UR20, 0x2 ;  /* 0x0000001408161291 */ /* 0x000fe4000f86103f */
[----:B------:R-:W-:Y:S02]  /*0350*/  @UP2 ULEA.HI.X UR25, UR8, UR27, UR9, 0x2, UP4 ;  /* 0x0000001b08192291 */ /* 0x000fe4000a0f1409 */
[----:B------:R-:W-:Y:S01]  /*0360*/  UIMAD UR28, UR10, UR17, UR14 ;  /* 0x000000110a1c72a4 */ /* 0x000fe2000f8e020e */
[----:B------:R-:W-:Y:S01]  /*0370*/  ULDC.64 UR26, c[0x0][0x288] ;  /* 0x0000a200001a7ab9 */ /* 0x000fe20000000a00 */
[----:B------:R-:W-:-:S02]  /*0380*/  @UP1 ULEA.HI.X UR23, UR8, UR21, UR9, 0x2, UP3 ;  /* 0x0000001508171291 */ /* 0x000fc400098f1409 */
[----:B------:R-:W-:Y:S01]  /*0390*/  UIMAD UR15, UR10, UR15, UR5 ;  /* 0x0000000f0a0f72a4 */ /* 0x000fe2000f8e0205 */
[----:B------:R-:W-:Y:S01]  /*03a0*/  ULDC.64 UR20, c[0x0][0x298] ;  /* 0x0000a60000147ab9 */ /* 0x000fe20000000a00 */
[----:B------:R-:W-:Y:S02]  /*03b0*/  UIMAD UR14, UR9, UR26, URZ ;  /* 0x0000001a090e72a4 */ /* 0x000fe4000f8e023f */
[----:B------:R-:W-:Y:S02]  /*03c0*/  UIADD3 UR7, UR7, UR11, URZ ;  /* 0x0000000b07077290 */ /* 0x000fe4000fffe03f */
[----:B------:R-:W-:Y:S02]  /*03d0*/  UIMAD UR11, UR9, UR20, URZ ;  /* 0x00000014090b72a4 */ /* 0x000fe4000f8e023f */
[----:B------:R-:W-:Y:S02]  /*03e0*/  UIADD3 UR13, UR13, UR15, URZ ;  /* 0x0000000f0d0d7290 */ /* 0x000fe4000fffe03f */
[----:B------:R-:W-:-:S02]  /*03f0*/  UIMAD UR27, UR8, UR27, UR14 ;  /* 0x0000001b081b72a4 */ /* 0x000fc4000f8e020e */
[----:B------:R-:W-:Y:S02]  /*0400*/  UIMAD.WIDE.U32 UR14, UR8, UR26, UR6 ;  /* 0x0000001a080e72a5 */ /* 0x000fe4000f8e0006 */
[----:B------:R-:W-:Y:S02]  /*0410*/  UIMAD UR21, UR8, UR21, UR11 ;  /* 0x00000015081572a4 */ /* 0x000fe4000f8e020b */
[----:B------:R-:W-:Y:S02]  /*0420*/  UIMAD UR26, UR9, UR30, URZ ;  /* 0x0000001e091a72a4 */ /* 0x000fe4000f8e023f */
[----:B------:R-:W-:Y:S02]  /*0430*/  UIMAD.WIDE.U32 UR4, UR10, UR16, URZ ;  /* 0x000000100a0472a5 */ /* 0x000fe4000f8e003f */
[----:B------:R-:W-:Y:S02]  /*0440*/  ULEA UR11, UR32, 0xfffff800, 0xb ;  /* 0xfffff800200b7891 */ /* 0x000fe4000f8e583f */
[----:B------:R-:W-:-:S02]  /*0450*/  UIMAD.WIDE.U32 UR16, UR8, UR20, UR12 ;  /* 0x00000014081072a5 */ /* 0x000fc4000f8e000c */
[----:B------:R-:W-:Y:S02]  /*0460*/  UIMAD UR29, UR8, UR31, UR26 ;  /* 0x0000001f081d72a4 */ /* 0x000fe4000f8e021a */
[----:B------:R-:W-:Y:S02]  /*0470*/  USHF.R.S32.HI UR20, URZ, 0x1f, UR11 ;  /* 0x0000001f3f147899 */ /* 0x000fe4000801140b */
[----:B------:R-:W-:Y:S02]  /*0480*/  UIADD3 UR26, UP1, UR11, UR14, URZ ;  /* 0x0000000e0b1a7290 */ /* 0x000fe4000ff3e03f */
[----:B------:R-:W-:Y:S01]  /*0490*/  UIADD3 UR16, UP2, UR11, UR16, URZ ;  /* 0x000000100b107290 */ /* 0x000fe2000ff5e03f */
[----:B------:R-:W-:Y:S01]  /*04a0*/  ULDC.64 UR12, c[0x0][0x2f0] ;  /* 0x0000bc00000c7ab9 */ /* 0x000fe20000000a00 */
[----:B------:R-:W-:Y:S01]  /*04b0*/  ULDC.64 UR6, c[0x0][0x2f8] ;  /* 0x0000be0000067ab9 */ /* 0x000fe20000000a00 */
[----:B------:R-:W-:Y:S02]  /*04c0*/  UIADD3 UR5, UR5, UR28, URZ ;  /* 0x0000001c05057290 */ /* 0x000fe4000fffe03f */
[----:B------:R-:W-:-:S02]  /*04d0*/  UIADD3.X UR27, UR20, UR15, UR27, UP1, !UPT ;  /* 0x0000000f141b7290 */ /* 0x000fc40008ffe41b */
[----:B------:R-:W-:Y:S02]  /*04e0*/  UIADD3.X UR21, UR20, UR17, UR21, UP2, !UPT ;  /* 0x0000001114157290 */ /* 0x000fe400097fe415 */
[----:B------:R-:W-:Y:S02]  /*04f0*/  ULEA UR12, UP1, UR26, UR12, 0x2 ;  /* 0x0000000c1a0c7291 */ /* 0x000fe4000f82103f */
[----:B------:R-:W-:Y:S02]  /*0500*/  ULEA UR17, UP2, UR16, UR6, 0x2 ;  /* 0x0000000610117291 */ /* 0x000fe4000f84103f */
[----:B------:R-:W-:Y:S01]  /*0510*/  UIMAD.WIDE.U32 UR14, UR8, UR30, UR4 ;  /* 0x0000001e080e72a5 */ /* 0x000fe2000f8e0004 */
[----:B------:R-:W-:Y:S01]  /*0520*/  @UP0 ULDC UR6, c[0x0][0x214] ;  /* 0x0000850000060ab9 */ /* 0x000fe20000000800 */
[----:B------:R-:W-:Y:S02]  /*0530*/  ULEA.HI.X UR13, UR26, UR13, UR27, 0x2, UP1 ;  /* 0x0000000d1a0d7291 */ /* 0x000fe400088f141b */
[----:B------:R-:W-:-:S02]  /*0540*/  @UP0 UIMAD UR6, UR10, UR6, UR8 ;  /* 0x000000060a0602a4 */ /* 0x000fc4000f8e0208 */
[----:B------:R-:W-:Y:S02]  /*0550*/  UISETP.GE.AND UP1, UPT, UR32, 0x1, UPT ;  /* 0x000000012000788c */ /* 0x000fe4000bf26270 */
[----:B------:R-:W-:Y:S02]  /*0560*/  ULEA.HI.X UR7, UR16, UR7, UR21, 0x2, UP2 ;  /* 0x0000000710077291 */ /* 0x000fe400090f1415 */
[----:B------:R-:W-:Y:S01]  /*0570*/  @UP0 UIMAD UR6, UR6, UR32, URZ ;  /* 0x00000020060602a4 */ /* 0x000fe2000f8e023f */
[----:B------:R-:W-:Y:S01]  /*0580*/  UMOV UR4, URZ ;  /* 0x0000003f00047c82 */ /* 0x000fe20008000000 */
[----:B------:R-:W-:Y:S01]  /*0590*/  UIADD3 UR11, UP2, UR11, UR14, URZ ;  /* 0x0000000e0b0b7290 */ /* 0x000fe2000ff5e03f */
[----:B------:R-:W-:Y:S02]  /*05a0*/  ULDC.64 UR26, c[0x0][0x3b8] ;  /* 0x0000ee00001a7ab9 */ /* 0x000fe40000000a00 */
[----:B------:R-:W-:Y:S01]  /*05b0*/  @UP0 ULDC UR14, c[0x0][0x21c] ;  /* 0x00008700000e0ab9 */ /* 0x000fe20000000800 */
[----:B------:R-:W-:-:S02]  /*05c0*/  UIADD3.X UR16, UR20, UR15, UR29, UP2, !UPT ;  /* 0x0000000f14107290 */ /* 0x000fc400097fe41d */
[----:B------:R-:W-:Y:S01]  /*05d0*/  @UP0 UIMAD UR6, UR6, UR14, URZ ;  /* 0x0000000e060602a4 */ /* 0x000fe2000f8e023f */
[----:B------:R-:W-:Y:S01]  /*05e0*/  @UP0 ULDC.64 UR20, c[0x0][0x310] ;  /* 0x0000c40000140ab9 */ /* 0x000fe20000000a00 */
[----:B------:R-:W-:Y:S02]  /*05f0*/  ULEA UR15, UP2, UR11, UR26, 0x2 ;  /* 0x0000001a0b0f7291 */ /* 0x000fe4000f84103f */
[----:B------:R-:W-:Y:S01]  /*0600*/  @UP0 UIMAD.WIDE UR20, UR6, 0x10, UR20 ;  /* 0x00000010061408a5 */ /* 0x000fe2000f8e0214 */
[----:B------:R-:W-:Y:S01]  /*0610*/  UMOV UR5, URZ ;  /* 0x0000003f00057c82 */ /* 0x000fe20008000000 */
[----:B------:R-:W-:-:S05]  /*0620*/  ULEA.HI.X UR16, UR11, UR27, UR16, 0x2, UP2 ;  /* 0x0000001b0b107291 */ /* 0x000fca00090f1410 */
        /* <DEDUP_REMOVED lines=8> */
[----:B------:R-:W-:Y:S01]  /*06b0*/  UMOV UR14, UR7 ;  /* 0x00000007000e7c82 */ /* 0x000fe20008000000 */
[----:B------:R-:W-:Y:S01]  /*06c0*/  UMOV UR7, 0x400 ;  /* 0x0000040000077882 */ /* 0x000fe20000000000 */
[----:B------:R2:W-:Y:S01]  /*06d0*/  STL [R1], RZ ;  /* 0x000000ff01007387 */ /* 0x0005e20000100800 */
[----:B------:R-:W-:Y:S01]  /*06e0*/  UMOV UR11, UR12 ;  /* 0x0000000c000b7c82 */ /* 0x000fe20008000000 */
[----:B------:R-:W-:Y:S01]  /*06f0*/  UMOV UR12, UR13 ;  /* 0x0000000d000c7c82 */ /* 0x000fe20008000000 */
[----:B------:R-:W-:Y:S01]  /*0700*/  UMOV UR13, UR17 ;  /* 0x00000011000d7c82 */ /* 0x000fe20008000000 */
[----:B------:R-:W3:Y:S01]  /*0710*/  S2R R125, SR_LANEID ;  /* 0x00000000007d7919 */ /* 0x000ee20000000000 */
[----:B------:R2:W-:Y:S01]  /*0720*/  STL [R1+0x4], RZ ;  /* 0x000004ff01007387 */ /* 0x0005e20000100800 */
[----:B-1----:R-:W-:-:S03]  /*0730*/  ULEA UR7, UR6, UR7, 0x18 ;  /* 0x0000000706077291 */ /* 0x002fc6000f8ec03f */
[----:B------:R-:W-:Y:S01]  /*0740*/  UMOV UR6, URZ ;  /* 0x0000003f00067c82 */ /* 0x000fe20008000000 */
[----:B0-----:R-:W-:Y:S02]  /*0750*/  SHF.R.S32.HI R3, RZ, 0x1f, R242 ;  /* 0x0000001fff037819 */ /* 0x001fe400000114f2 */
[----:B------:R-:W-:Y:S02]  /*0760*/  LOP3.LUT R243, R242, 0x1f, RZ, 0xc0, !PT ;  /* 0x0000001ff2f37812 */ /* 0x000fe400078ec0ff */
[----:B------:R-:W-:-:S04]  /*0770*/  LEA.HI R3, R3, R242, RZ, 0x5 ;  /* 0x000000f203037211 */ /* 0x000fc800078f28ff */
[----:B------:R-:W-:-:S04]  /*0780*/  SHF.R.S32.HI R3, RZ, 0x5, R3 ;  /* 0x00000005ff037819 */ /* 0x000fc80000011403 */
[----:B--23--:R-:W-:-:S07]  /*0790*/  LEA R124, R3, UR7, 0x4 ;  /* 0x00000007037c7c11 */ /* 0x00cfce000f8e20ff */
.L_x_174:
[----:B------:R-:W-:Y:S01]  /*07a0*/  ULDC UR48, c[0x0][0x224] ;  /* 0x0000890000307ab9 */ /* 0x000fe20000000800 */
[----:B------:R-:W-:Y:S01]  /*07b0*/  SHF.L.U32 R0, R242, 0x4, RZ ;  /* 0x00000004f2007819 */ /* 0x000fe200000006ff */
[----:B------:R-:W-:Y:S01]  /*07c0*/  UIADD3 UR17, -UR6, UR48, URZ ;  /* 0x0000003006117290 */ /* 0x000fe2000fffe13f */
[----:B------:R-:W-:Y:S01]  /*07d0*/  CS2R R4, SRZ ;  /* 0x0000000000047805 */ /* 0x000fe2000001ff00 */
[----:B------:R-:W-:Y:S01]  /*07e0*/  ULDC UR30, c[0x0][0x218] ;  /* 0x00008600001e7ab9 */ /* 0x000fe20000000800 */
[----:B------:R-:W-:Y:S01]  /*07f0*/  LOP3.LUT R3, R0, 0xfffffe00, RZ, 0xc0, !PT ;  /* 0xfffffe0000037812 */ /* 0x000fe200078ec0ff */
[----:B------:R-:W-:Y:S01]  /*0800*/  ULEA UR37, UR17, 0xfffff800, 0xb ;  /* 0xfffff80011257891 */ /* 0x000fe2000f8e583f */
[----:B------:R-:W-:Y:S02]  /*0810*/  CS2R R6, SRZ ;  /* 0x0000000000067805 */ /* 0x000fe4000001ff00 */
[----:B------:R-:W-:Y:S02]  /*0820*/  CS2R R24, SRZ ;  /* 0x0000000000187805 */ /* 0x000fe4000001ff00 */
[----:B------:R-:W-:Y:S01]  /*0830*/  LOP3.LUT R20, R3, 0x1f, R242, 0xf8, !PT ;  /* 0x0000001f03147812 */ /* 0x000fe200078ef8f2 */
[----:B------:R-:W-:Y:S01]  /*0840*/  UIADD3 UR30, -UR37, UR30, URZ ;  /* 0x0000001e251e7290 */ /* 0x000fe2000fffe13f */
[----:B------:R-:W-:-:S02]  /*0850*/  CS2R R26, SRZ ;  /* 0x00000000001a7805 */ /* 0x000fc4000001ff00 */
[----:B------:R-:W-:Y:S02]  /*0860*/  CS2R R28, SRZ ;  /* 0x00000000001c7805 */ /* 0x000fe4000001ff00 */
[C---:B------:R-:W-:Y:S01]  /*0870*/  LOP3.LUT R22, R20.reuse, 0x20, RZ, 0xfc, !PT ;  /* 0x0000002014167812 */ /* 0x040fe200078efcff */
[----:B------:R-:W-:Y:S01]  /*0880*/  HFMA2.MMA R34, -RZ, RZ, 0, 0 ;  /* 0x00000000ff227435 */ /* 0x000fe200000001ff */
[----:B------:R-:W-:Y:S02]  /*0890*/  SHF.R.S32.HI R21, RZ, 0x1f, R20 ;  /* 0x0000001fff157819 */ /* 0x000fe40000011414 */
[----:B------:R-:W-:Y:S02]  /*08a0*/  CS2R R30, SRZ ;  /* 0x00000000001e7805 */ /* 0x000fe4000001ff00 */
[----:B------:R-:W-:Y:S02]  /*08b0*/  ISETP.GE.AND P2, PT, R20, UR30, PT ;  /* 0x0000001e14007c0c */ /* 0x000fe4000bf46270 */
[----:B------:R-:W-:-:S02]  /*08c0*/  CS2R R32, SRZ ;  /* 0x0000000000207805 */ /* 0x000fc4000001ff00 */
[----:B------:R-:W-:Y:S01]  /*08d0*/  ISETP.GE.AND P1, PT, R22, UR30, PT ;  /* 0x0000001e16007c0c */ /* 0x000fe2000bf26270 */
[----:B------:R-:W-:Y:S01]  /*08e0*/  ULDC.64 UR28, c[0x0][0x2a0] ;  /* 0x0000a800001c7ab9 */ /* 0x000fe20000000a00 */
[C---:B------:R-:W-:Y:S01]  /*08f0*/  LEA R2, P3, R20.reuse, UR11, 0x2 ;  /* 0x0000000b14027c11 */ /* 0x040fe2000f8610ff */
[----:B------:R-:W-:Y:S01]  /*0900*/  ULDC.64 UR32, c[0x0][0x2b0] ;  /* 0x0000ac0000207ab9 */ /* 0x000fe20000000a00 */
[C---:B------:R-:W-:Y:S02]  /*0910*/  LOP3.LUT R23, R20.reuse, 0x40, RZ, 0xfc, !PT ;  /* 0x0000004014177812 */ /* 0x040fe400078efcff */
[C---:B------:R-:W-:Y:S02]  /*0920*/  LOP3.LUT R0, R20.reuse, 0x60, RZ, 0xfc, !PT ;  /* 0x0000006014007812 */ /* 0x040fe400078efcff */
[C---:B------:R-:W-:Y:S02]  /*0930*/  LOP3.LUT R8, R20.reuse, 0x80, RZ, 0xfc, !PT ;  /* 0x0000008014087812 */ /* 0x040fe400078efcff */
[----:B------:R-:W-:-:S02]  /*0940*/  LOP3.LUT R9, R20, 0xa0, RZ, 0xfc, !PT ;  /* 0x000000a014097812 */ /* 0x000fc400078efcff */
[C---:B------:R-:W-:Y:S01]  /*0950*/  LEA.HI.X R3, R20.reuse, UR12, R21, 0x2, P3 ;  /* 0x0000000c14037c11 */ /* 0x040fe200098f1415 */
[----:B------:R-:W-:Y:S01]  /*0960*/  BAR.SYNC.DEFER_BLOCKING 0x0 ;  /* 0x0000000000007b1d */ /* 0x000fe20000010000 */
[C---:B------:R-:W-:Y:S02]  /*0970*/  LOP3.LUT R10, R20.reuse, 0xc0, RZ, 0xfc, !PT ;  /* 0x000000c0140a7812 */ /* 0x040fe400078efcff */
[----:B------:R-:W-:Y:S02]  /*0980*/  ISETP.GE.AND P0, PT, R23, UR30, PT ;  /* 0x0000001e17007c0c */ /* 0x000fe4000bf06270 */
[----:B------:R-:W-:Y:S02]  /*0990*/  LOP3.LUT R11, R20, 0xe0, RZ, 0xfc, !PT ;  /* 0x000000e0140b7812 */ /* 0x000fe400078efcff */
[----:B------:R-:W-:Y:S02]  /*09a0*/  ISETP.GE.AND P4, PT, R0, UR30, PT ;  /* 0x0000001e00007c0c */ /* 0x000fe4000bf86270 */
[----:B------:R-:W-:-:S02]  /*09b0*/  LOP3.LUT R12, R20, 0x100, RZ, 0xfc, !PT ;  /* 0x00000100140c7812 */ /* 0x000fc400078efcff */
[----:B------:R-:W-:Y:S02]  /*09c0*/  ISETP.GE.AND P6, PT, R8, UR30, PT ;  /* 0x0000001e08007c0c */ /* 0x000fe4000bfc6270 */
[----:B------:R-:W-:Y:S02]  /*09d0*/  ISETP.GE.AND P5, PT, R9, UR30, PT ;  /* 0x0000001e09007c0c */ /* 0x000fe4000bfa6270 */
[----:B------:R-:W-:Y:S02]  /*09e0*/  ISETP.GE.AND P3, PT, R10, UR30, PT ;  /* 0x0000001e0a007c0c */ /* 0x000fe4000bf66270 */
[C---:B------:R-:W-:Y:S02]  /*09f0*/  LOP3.LUT R13, R20.reuse, 0x120, RZ, 0xfc, !PT ;  /* 0x00000120140d7812 */ /* 0x040fe400078efcff */
[C---:B------:R-:W-:Y:S02]  /*0a00*/  LOP3.LUT R14, R20.reuse, 0x140, RZ, 0xfc, !PT ;  /* 0x00000140140e7812 */ /* 0x040fe400078efcff */
[----:B------:R-:W-:-:S02]  /*0a10*/  LOP3.LUT R15, R20, 0x160, RZ, 0xfc, !PT ;  /* 0x00000160140f7812 */ /* 0x000fc400078efcff */
[C---:B------:R-:W-:Y:S01]  /*0a20*/  LOP3.LUT R16, R20.reuse, 0x180, RZ, 0xfc, !PT ;  /* 0x0000018014107812 */ /* 0x040fe200078efcff */
[----:B------:R-:W2:Y:S01]  /*0a30*/  @!P2 LDG.E R4, desc[UR18][R2.64] ;  /* 0x000000120204a981 */ /* 0x000ea2000c1e1900 */
[----:B------:R-:W-:Y:S02]  /*0a40*/  ISETP.GE.AND P2, PT, R11, UR30, PT ;  /* 0x0000001e0b007c0c */ /* 0x000fe4000bf46270 */
[----:B------:R-:W-:Y:S01]  /*0a50*/  LOP3.LUT R17, R20, 0x1a0, RZ, 0xfc, !PT ;  /* 0x000001a014117812 */ /* 0x000fe200078efcff */
[----:B------:R-:W3:Y:S01]  /*0a60*/  @!P1 LDG.E R5, desc[UR18][R2.64+0x80] ;  /* 0x0000801202059981 */ /* 0x000ee2000c1e1900 */
[----:B------:R-:W-:Y:S02]  /*0a70*/  ISETP.GE.AND P1, PT, R12, UR30, PT ;  /* 0x0000001e0c007c0c */ /* 0x000fe4000bf26270 */
[----:B------:R-:W-:Y:S01]  /*0a80*/  LOP3.LUT R18, R20, 0x1c0, RZ, 0xfc, !PT ;  /* 0x000001c014127812 */ /* 0x000fe200078efcff */
[----:B------:R-:W4:Y:S01]  /*0a90*/  @!P0 LDG.E R6, desc[UR18][R2.64+0x100] ;  /* 0x0001001202068981 */ /* 0x000f22000c1e1900 */
[----:B------:R-:W-:-:S02]  /*0aa0*/  ISETP.GE.AND P0, PT, R13, UR30, PT ;  /* 0x0000001e0d007c0c */ /* 0x000fc4000bf06270 */
[----:B------:R-:W-:Y:S01]  /*0ab0*/  LOP3.LUT R19, R20, 0x1e0, RZ, 0xfc, !PT ;  /* 0x000001e014137812 */ /* 0x000fe200078efcff */
[----:B------:R-:W5:Y:S01]  /*0ac0*/  @!P4 LDG.E R7, desc[UR18][R2.64+0x180] ;  /* 0x000180120207c981 */ /* 0x000f62000c1e1900 */
[----:B------:R-:W-:-:S03]  /*0ad0*/  ISETP.GE.AND P4, PT, R14, UR30, PT ;  /* 0x0000001e0e007c0c */ /* 0x000fc6000bf86270 */
        /* <DEDUP_REMOVED lines=9> */
[----:B------:R-:W-:Y:S02]  /*0b70*/  ISETP.GE.AND P1, PT, R19, UR30, PT ;  /* 0x0000001e13007c0c */ /* 0x000fe4000bf26270 */
[----:B------:R-:W-:Y:S01]  /*0b80*/  MOV R36, RZ ;  /* 0x000000ff00247202 */ /* 0x000fe20000000f00 */
[----:B------:R-:W5:Y:S04]  /*0b90*/  @!P0 LDG.E R29, desc[UR18][R2.64+0x480] ;  /* 0x00048012021d8981 */ /* 0x000f68000c1e1900 */
[----:B------:R-:W5:Y:S04]  /*0ba0*/  @!P4 LDG.E R30, desc[UR18][R2.64+0x500] ;  /* 0x00050012021ec981 */ /* 0x000f68000c1e1900 */
[----:B------:R-:W5:Y:S04]  /*0bb0*/  @!P6 LDG.E R31, desc[UR18][R2.64+0x580] ;  /* 0x00058012021fe981 */ /* 0x000f68000c1e1900 */
[----:B------:R-:W5:Y:S04]  /*0bc0*/  @!P5 LDG.E R32, desc[UR18][R2.64+0x600] ;  /* 0x000600120220d981 */ /* 0x000f68000c1e1900 */
[----:B------:R-:W5:Y:S04]  /*0bd0*/  @!P3 LDG.E R34, desc[UR18][R2.64+0x680] ;  /* 0x000680120222b981 */ /* 0x000f68000c1e1900 */
[----:B------:R-:W5:Y:S04]  /*0be0*/  @!P2 LDG.E R33, desc[UR18][R2.64+0x700] ;  /* 0x000700120221a981 */ /* 0x000f68000c1e1900 */
[----:B------:R0:W5:Y:S01]  /*0bf0*/  @!P1 LDG.E R36, desc[UR18][R2.64+0x780] ;  /* 0x0007801202249981 */ /* 0x000162000c1e1900 */
[----:B------:R-:W-:-:S04]  /*0c00*/  SHF.L.U32 R35, R242, 0x4, RZ ;  /* 0x00000004f2237819 */ /* 0x000fc800000006ff */
[----:B------:R-:W-:-:S04]  /*0c10*/  LOP3.LUT R66, R35, 0xfffffe00, RZ, 0xc0, !PT ;  /* 0xfffffe0023427812 */ /* 0x000fc800078ec0ff */
        /* <DEDUP_REMOVED lines=10> */
[C---:B0-----:R-:W-:Y:S02]  /*0cc0*/  IADD3 R2, R35.reuse, 0xe0, RZ ;  /* 0x000000e023027810 */ /* 0x041fe40007ffe0ff */
[----:B------:R-:W-:Y:S02]  /*0cd0*/  LEA.HI.SX32 R42, R42, R35, 0x1b ;  /* 0x000000232a2a7211 */ /* 0x000fe400078fdaff */
[----:B------:R-:W-:-:S02]  /*0ce0*/  IADD3 R50, R35, 0x100, RZ ;  /* 0x0000010023327810 */ /* 0x000fc40007ffe0ff */
[----:B------:R-:W-:Y:S02]  /*0cf0*/  LEA R241, R241, UR7, 0x2 ;  /* 0x00000007f1f17c11 */ /* 0x000fe4000f8e10ff */
[-C--:B------:R-:W-:Y:S02]  /*0d00*/  LEA.HI.SX32 R44, R44, R35.reuse, 0x1b ;  /* 0x000000232c2c7211 */ /* 0x080fe400078fdaff */
[C---:B------:R-:W-:Y:S02]  /*0d10*/  IADD3 R52, R35.reuse, 0x120, RZ ;  /* 0x0000012023347810 */ /* 0x040fe40007ffe0ff */
[----:B------:R-:W-:Y:S02]  /*0d20*/  LEA.HI.SX32 R46, R46, R35, 0x1b ;  /* 0x000000232e2e7211 */ /* 0x000fe400078fdaff */
[----:B------:R-:W-:Y:S02]  /*0d30*/  LEA R240, R38, UR7, 0x2 ;  /* 0x0000000726f07c11 */ /* 0x000fe4000f8e10ff */
[----:B------:R-:W-:-:S02]  /*0d40*/  IADD3 R54, R35, 0x140, RZ ;  /* 0x0000014023367810 */ /* 0x000fc40007ffe0ff */
[-C--:B------:R-:W-:Y:S02]  /*0d50*/  LEA.HI.SX32 R48, R48, R35.reuse, 0x1b ;  /* 0x0000002330307211 */ /* 0x080fe400078fdaff */
[----:B------:R-:W-:Y:S02]  /*0d60*/  LEA R239, R40, UR7, 0x2 ;  /* 0x0000000728ef7c11 */ /* 0x000fe4000f8e10ff */
        /* <DEDUP_REMOVED lines=12> */
[----:B------:R-:W-:Y:S02]  /*0e30*/  IADD3 R64, R35, 0x1e0, RZ ;  /* 0x000001e023407810 */ /* 0x000fe40007ffe0ff */
[-C--:B------:R-:W-:Y:S02]  /*0e40*/  LEA.HI.SX32 R56, R56, R35.reuse, 0x1b ;  /* 0x0000002338387211 */ /* 0x080fe400078fdaff */
[----:B------:R-:W-:Y:S02]  /*0e50*/  LEA R198, R2, UR7, 0x2 ;  /* 0x0000000702c67c11 */ /* 0x000fe4000f8e10ff */
[----:B------:R-:W-:-:S02]  /*0e60*/  LEA.HI.SX32 R58, R58, R35, 0x1b ;  /* 0x000000233a3a7211 */ /* 0x000fc400078fdaff */
[----:B------:R-:W-:Y:S02]  /*0e70*/  LEA R197, R50, UR7, 0x2 ;  /* 0x0000000732c57c11 */ /* 0x000fe4000f8e10ff */
[-C--:B------:R-:W-:Y:S02]  /*0e80*/  LEA.HI.SX32 R60, R60, R35.reuse, 0x1b ;  /* 0x000000233c3c7211 */ /* 0x080fe400078fdaff */
[----:B------:R-:W-:Y:S02]  /*0e90*/  LEA R196, R52, UR7, 0x2 ;  /* 0x0000000734c47c11 */ /* 0x000fe4000f8e10ff */
[----:B------:R-:W-:Y:S02]  /*0ea0*/  LEA R2, R125, R66, 0x4 ;  /* 0x000000427d027211 */ /* 0x000fe400078e20ff */
[----:B------:R-:W-:Y:S02]  /*0eb0*/  LEA.HI.SX32 R62, R62, R35, 0x1b ;  /* 0x000000233e3e7211 */ /* 0x000fe400078fdaff */
[----:B------:R-:W-:-:S02]  /*0ec0*/  LEA R195, R54, UR7, 0x2 ;  /* 0x0000000736c37c11 */ /* 0x000fc4000f8e10ff */
[----:B------:R-:W-:Y:S02]  /*0ed0*/  LEA.HI.SX32 R64, R64, R35, 0x1b ;  /* 0x0000002340407211 */ /* 0x000fe400078fdaff */
[----:B------:R-:W-:Y:S02]  /*0ee0*/  LEA R194, R56, UR7, 0x2 ;  /* 0x0000000738c27c11 */ /* 0x000fe4000f8e10ff */
[----:B------:R-:W-:Y:S02]  /*0ef0*/  LEA R193, R58, UR7, 0x2 ;  /* 0x000000073ac17c11 */ /* 0x000fe4000f8e10ff */
[----:B------:R-:W-:Y:S02]  /*0f00*/  LEA R123, R60, UR7, 0x2 ;  /* 0x000000073c7b7c11 */ /* 0x000fe4000f8e10ff */
[----:B------:R-:W-:Y:S02]  /*0f10*/  LEA.HI.SX32 R120, R2, R2, 0x1b ;  /* 0x0000000202787211 */ /* 0x000fe400078fdaff */
[----:B------:R-:W-:-:S02]  /*0f20*/  LEA R122, R62, UR7, 0x2 ;  /* 0x000000073e7a7c11 */ /* 0x000fc4000f8e10ff */
[----:B------:R-:W-:Y:S02]  /*0f30*/  LEA R121, R64, UR7, 0x2 ;  /* 0x0000000740797c11 */ /* 0x000fe4000f8e10ff */
[----:B------:R-:W-:Y:S02]  /*0f40*/  LEA R120, R120, UR7, 0x2 ;  /* 0x0000000778787c11 */ /* 0x000fe4000f8e10ff */
[----:B------:R-:W-:Y:S02]  /*0f50*/  ISETP.GE.AND P2, PT, R20, UR30, PT ;  /* 0x0000001e14007c0c */ /* 0x000fe4000bf46270 */
[----:B------:R-:W-:Y:S02]  /*0f60*/  ISETP.GE.AND P1, PT, R22, UR30, PT ;  /* 0x0000001e16007c0c */ /* 0x000fe4000bf26270 */
[----:B------:R-:W-:Y:S02]  /*0f70*/  LEA R2, P3, R20, UR13, 0x2 ;  /* 0x0000000d14027c11 */ /* 0x000fe4000f8610ff */
[----:B------:R-:W-:-:S02]  /*0f80*/  ISETP.GE.AND P0, PT, R23, UR30, PT ;  /* 0x0000001e17007c0c */ /* 0x000fc4000bf06270 */
[----:B------:R-:W-:Y:S02]  /*0f90*/  LEA.HI.X R3, R20, UR14, R21, 0x2, P3 ;  /* 0x0000000e14037c11 */ /* 0x000fe400098f1415 */
[----:B------:R-:W-:Y:S02]  /*0fa0*/  ISETP.GE.AND P4, PT, R0, UR30, PT ;  /* 0x0000001e00007c0c */ /* 0x000fe4000bf86270 */
[----:B------:R-:W-:Y:S02]  /*0fb0*/  ISETP.GE.AND P6, PT, R8, UR30, PT ;  /* 0x0000001e08007c0c */ /* 0x000fe4000bfc6270 */
[----:B------:R-:W-:Y:S02]  /*0fc0*/  ISETP.GE.AND P5, PT, R9, UR30, PT ;  /* 0x0000001e09007c0c */ /* 0x000fe4000bfa6270 */
[----:B------:R-:W-:Y:S01]  /*0fd0*/  ISETP.GE.AND P3, PT, R10, UR30, PT ;  /* 0x0000001e0a007c0c */ /* 0x000fe2000bf66270 */
[----:B------:R-:W-:Y:S01]  /*0fe0*/  HFMA2.MMA R38, -RZ, RZ, 0, 0 ;  /* 0x00000000ff267435 */ /* 0x000fe200000001ff */
[----:B--2---:R-:W-:Y:S04]  /*0ff0*/  STS [R241], R4 ;  /* 0x00000004f1007388 */ /* 0x004fe80000000800 */
[----:B---3--:R0:W-:Y:S04]  /*1000*/  STS [R240+0x80], R5 ;  /* 0x00008005f0007388 */ /* 0x0081e80000000800 */
[----:B----4-:R-:W-:Y:S04]  /*1010*/  STS [R239+0x100], R6 ;  /* 0x00010006ef007388 */ /* 0x010fe80000000800 */
[----:B-----5:R1:W-:Y:S04]  /*1020*/  STS [R238+0x180], R7 ;  /* 0x00018007ee007388 */ /* 0x0203e80000000800 */
[----:B------:R-:W-:Y:S04]  /*1030*/  STS [R237+0x200], R24 ;  /* 0x00020018ed007388 */ /* 0x000fe80000000800 */
[----:B------:R2:W-:Y:S04]  /*1040*/  STS [R200+0x280], R25 ;  /* 0x00028019c8007388 */ /* 0x0005e80000000800 */
[----:B------:R-:W-:Y:S04]  /*1050*/  STS [R199+0x300], R26 ;  /* 0x0003001ac7007388 */ /* 0x000fe80000000800 */
[----:B------:R3:W-:Y:S04]  /*1060*/  STS [R198+0x380], R27 ;  /* 0x0003801bc6007388 */ /* 0x0007e80000000800 */
[----:B------:R-:W-:Y:S04]  /*1070*/  STS [R197+0x400], R28 ;  /* 0x0004001cc5007388 */ /* 0x000fe80000000800 */
[----:B------:R4:W-:Y:S04]  /*1080*/  STS [R196+0x480], R29 ;  /* 0x0004801dc4007388 */ /* 0x0009e80000000800 */
[----:B------:R-:W-:Y:S04]  /*1090*/  STS [R195+0x500], R30 ;  /* 0x0005001ec3007388 */ /* 0x000fe80000000800 */
[----:B------:R5:W-:Y:S04]  /*10a0*/  STS [R194+0x580], R31 ;  /* 0x0005801fc2007388 */ /* 0x000be80000000800 */
[----:B------:R-:W-:Y:S04]  /*10b0*/  STS [R193+0x600], R32 ;  /* 0x00060020c1007388 */ /* 0x000fe80000000800 */
[----:B------:R-:W-:Y:S04]  /*10c0*/  STS [R123+0x680], R34 ;  /* 0x000680227b007388 */ /* 0x000fe80000000800 */
[----:B------:R5:W-:Y:S04]  /*10d0*/  STS [R122+0x700], R33 ;  /* 0x000700217a007388 */ /* 0x000be80000000800 */
        /* <DEDUP_REMOVED lines=18> */
[----:B0-----:R-:W-:Y:S01]  /*1200*/  CS2R R4, SRZ ;  /* 0x0000000000047805 */ /* 0x001fe2000001ff00 */
[----:B------:R-:W-:Y:S01]  /*1210*/  BAR.SYNC.DEFER_BLOCKING 0x0 ;  /* 0x0000000000007b1d */ /* 0x000fe20000010000 */
[----:B-1----:R-:W-:-:S02]  /*1220*/  CS2R R6, SRZ ;  /* 0x0000000000067805 */ /* 0x002fc4000001ff00 */
[----:B--2---:R-:W-:Y:S02]  /*1230*/  CS2R R24, SRZ ;  /* 0x0000000000187805 */ /* 0x004fe4000001ff00 */
[----:B---3--:R-:W-:Y:S02]  /*1240*/  CS2R R26, SRZ ;  /* 0x00000000001a7805 */ /* 0x008fe4000001ff00 */
[----:B----4-:R-:W-:Y:S02]  /*1250*/  CS2R R28, SRZ ;  /* 0x00000000001c7805 */ /* 0x010fe4000001ff00 */
[----:B-----5:R-:W-:Y:S01]  /*1260*/  CS2R R30, SRZ ;  /* 0x00000000001e7805 */ /* 0x020fe2000001ff00 */
[----:B------:R-:W2:Y:S01]  /*1270*/  @!P2 LDG.E R4, desc[UR18][R2.64] ;  /* 0x000000120204a981 */ /* 0x000ea2000c1e1900 */
[----:B------:R-:W-:-:S03]  /*1280*/  ISETP.GE.AND P2, PT, R11, UR30, PT ;  /* 0x0000001e0b007c0c */ /* 0x000fc6000bf46270 */
[----:B------:R-:W3:Y:S01]  /*1290*/  @!P1 LDG.E R5, desc[UR18][R2.64+0x80] ;  /* 0x0000801202059981 */ /* 0x000ee2000c1e1900 */
[----:B------:R-:W-:-:S03]  /*12a0*/  ISETP.GE.AND P1, PT, R12, UR30, PT ;  /* 0x0000001e0c007c0c */ /* 0x000fc6000bf26270 */
[----:B------:R-:W4:Y:S01]  /*12b0*/  @!P0 LDG.E R6, desc[UR18][R2.64+0x100] ;  /* 0x0001001202068981 */ /* 0x000f22000c1e1900 */
        /* <DEDUP_REMOVED lines=13> */
[----:B------:R-:W-:Y:S02]  /*1390*/  CS2R R32, SRZ ;  /* 0x0000000000207805 */ /* 0x000fe4000001ff00 */
[----:B------:R-:W-:Y:S01]  /*13a0*/  CS2R R34, SRZ ;  /* 0x0000000000227805 */ /* 0x000fe2000001ff00 */
[----:B------:R-:W5:Y:S04]  /*13b0*/  @!P0 LDG.E R29, desc[UR18][R2.64+0x480] ;  /* 0x00048012021d8981 */ /* 0x000f68000c1e1900 */
[----:B------:R-:W5:Y:S04]  /*13c0*/  @!P4 LDG.E R30, desc[UR18][R2.64+0x500] ;  /* 0x00050012021ec981 */ /* 0x000f68000c1e1900 */
[----:B------:R-:W5:Y:S04]  /*13d0*/  @!P6 LDG.E R31, desc[UR18][R2.64+0x580] ;  /* 0x00058012021fe981 */ /* 0x000f68000c1e1900 */
[----:B------:R-:W5:Y:S04]  /*13e0*/  @!P5 LDG.E R32, desc[UR18][R2.64+0x600] ;  /* 0x000600120220d981 */ /* 0x000f68000c1e1900 */
[----:B------:R-:W5:Y:S04]  /*13f0*/  @!P3 LDG.E R34, desc[UR18][R2.64+0x680] ;  /* 0x000680120222b981 */ /* 0x000f68000c1e1900 */
[----:B------:R-:W5:Y:S04]  /*1400*/  @!P2 LDG.E R33, desc[UR18][R2.64+0x700] ;  /* 0x000700120221a981 */ /* 0x000f68000c1e1900 */
[----:B------:R-:W5:Y:S01]  /*1410*/  @!P1 LDG.E R38, desc[UR18][R2.64+0x780] ;  /* 0x0007801202269981 */ /* 0x000f62000c1e1900 */
[----:B------:R-:W-:-:S02]  /*1420*/  ISETP.GE.AND P2, PT, R20, UR30, PT ;  /* 0x0000001e14007c0c */ /* 0x000fc4000bf46270 */
[----:B------:R-:W-:Y:S02]  /*1430*/  ISETP.GE.AND P1, PT, R22, UR30, PT ;  /* 0x0000001e16007c0c */ /* 0x000fe4000bf26270 */
[----:B------:R-:W-:Y:S02]  /*1440*/  MOV R36, RZ ;  /* 0x000000ff00247202 */ /* 0x000fe40000000f00 */
[----:B------:R-:W-:Y:S02]  /*1450*/  ISETP.GE.AND P0, PT, R23, UR30, PT ;  /* 0x0000001e17007c0c */ /* 0x000fe4000bf06270 */
[----:B------:R-:W-:Y:S02]  /*1460*/  ISETP.GE.AND P4, PT, R0, UR30, PT ;  /* 0x0000001e00007c0c */ /* 0x000fe4000bf86270 */
[----:B------:R-:W-:Y:S02]  /*1470*/  ISETP.GE.AND P6, PT, R8, UR30, PT ;  /* 0x0000001e08007c0c */ /* 0x000fe4000bfc6270 */
[----:B------:R-:W-:-:S02]  /*1480*/  ISETP.GE.AND P5, PT, R9, UR30, PT ;  /* 0x0000001e09007c0c */ /* 0x000fc4000bfa6270 */
[----:B------:R-:W-:Y:S02]  /*1490*/  CS2R R42, SRZ ;  /* 0x00000000002a7805 */ /* 0x000fe4000001ff00 */
[----:B------:R-:W-:Y:S01]  /*14a0*/  MOV R46, RZ ;  /* 0x000000ff002e7202 */ /* 0x000fe20000000f00 */
[----:B--2---:R0:W-:Y:S04]  /*14b0*/  STS [R241], R4 ;  /* 0x00000004f1007388 */ /* 0x0041e80000000800 */
[----:B---3--:R-:W-:Y:S04]  /*14c0*/  STS [R240+0x80], R5 ;  /* 0x00008005f0007388 */ /* 0x008fe80000000800 */
[----:B----4-:R-:W-:Y:S04]  /*14d0*/  STS [R239+0x100], R6 ;  /* 0x00010006ef007388 */ /* 0x010fe80000000800 */
[----:B-----5:R-:W-:Y:S04]  /*14e0*/  STS [R238+0x180], R7 ;  /* 0x00018007ee007388 */ /* 0x020fe80000000800 */
        /* <DEDUP_REMOVED lines=29> */
[----:B0-----:R-:W-:-:S02]  /*16c0*/  LEA R4, P3, R20, UR15, 0x2 ;  /* 0x0000000f14047c11 */ /* 0x001fc4000f8610ff */
[----:B-1----:R-:W-:Y:S02]  /*16d0*/  CS2R R24, SRZ ;  /* 0x0000000000187805 */ /* 0x002fe4000001ff00 */
[----:B------:R-:W-:Y:S01]  /*16e0*/  LEA.HI.X R5, R20, UR16, R21, 0x2, P3 ;  /* 0x0000001014057c11 */ /* 0x000fe200098f1415 */
[----:B------:R-:W-:Y:S01]  /*16f0*/  BAR.SYNC.DEFER_BLOCKING 0x0 ;  /* 0x0000000000007b1d */ /* 0x000fe20000010000 */
[----:B------:R-:W-:Y:S02]  /*1700*/  ISETP.GE.AND P3, PT, R10, UR30, PT ;  /* 0x0000001e0a007c0c */ /* 0x000fe4000bf66270 */
[----:B--2---:R-:W-:Y:S02]  /*1710*/  CS2R R26, SRZ ;  /* 0x00000000001a7805 */ /* 0x004fe4000001ff00 */
[----:B---3--:R-:W-:Y:S02]  /*1720*/  CS2R R28, SRZ ;  /* 0x00000000001c7805 */ /* 0x008fe4000001ff00 */
[----:B----4-:R-:W-:Y:S01]  /*1730*/  CS2R R30, SRZ ;  /* 0x00000000001e7805 */ /* 0x010fe2000001ff00 */
[----:B-----5:R-:W-:Y:S01]  /*1740*/  HFMA2.MMA R34, -RZ, RZ, 0, 0 ;  /* 0x00000000ff227435 */ /* 0x020fe200000001ff */
[----:B------:R-:W-:Y:S01]  /*1750*/  CS2R R32, SRZ ;  /* 0x0000000000207805 */ /* 0x000fe2000001ff00 */
        /* <DEDUP_REMOVED lines=18> */
[----:B------:R-:W5:Y:S04]  /*1880*/  @!P0 LDG.E R35, desc[UR18][R4.64+0x480] ;  /* 0x0004801204238981 */ /* 0x000f68000c1e1900 */
[----:B------:R-:W5:Y:S04]  /*1890*/  @!P4 LDG.E R32, desc[UR18][R4.64+0x500] ;  /* 0x000500120420c981 */ /* 0x000f68000c1e1900 */
[----:B------:R-:W5:Y:S04]  /*18a0*/  @!P6 LDG.E R33, desc[UR18][R4.64+0x580] ;  /* 0x000580120421e981 */ /* 0x000f68000c1e1900 */
[----:B------:R-:W5:Y:S04]  /*18b0*/  @!P5 LDG.E R34, desc[UR18][R4.64+0x600] ;  /* 0x000600120422d981 */ /* 0x000f68000c1e1900 */
[----:B------:R-:W5:Y:S04]  /*18c0*/  @!P3 LDG.E R42, desc[UR18][R4.64+0x680] ;  /* 0x00068012042ab981 */ /* 0x000f68000c1e1900 */
[----:B------:R-:W5:Y:S04]  /*18d0*/  @!P2 LDG.E R43, desc[UR18][R4.64+0x700] ;  /* 0x00070012042ba981 */ /* 0x000f68000c1e1900 */
[----:B------:R0:W5:Y:S01]  /*18e0*/  @!P1 LDG.E R46, desc[UR18][R4.64+0x780] ;  /* 0x00078012042e9981 */ /* 0x000162000c1e1900 */
[----:B------:R-:W-:Y:S01]  /*18f0*/  ISETP.GE.AND P0, PT, R20, UR30, PT ;  /* 0x0000001e14007c0c */ /* 0x000fe2000bf06270 */
[----:B------:R-:W-:-:S02]  /*1900*/  USHF.R.S32.HI UR36, URZ, 0x1f, UR37 ;  /* 0x0000001f3f247899 */ /* 0x000fc40008011425 */
[----:B------:R-:W-:Y:S01]  /*1910*/  MOV R2, UR37 ;  /* 0x0000002500027c02 */ /* 0x000fe20008000f00 */
[----:B------:R-:W-:Y:S01]  /*1920*/  USHF.R.S32.HI UR7, URZ, 0x1f, UR10 ;  /* 0x0000001f3f077899 */ /* 0x000fe2000801140a */
[----:B------:R-:W-:Y:S02]  /*1930*/  MOV R7, UR28 ;  /* 0x0000001c00077c02 */ /* 0x000fe40008000f00 */
[----:B------:R-:W-:Y:S01]  /*1940*/  MOV R3, UR36 ;  /* 0x0000002400037c02 */ /* 0x000fe20008000f00 */
[----:B------:R-:W-:Y:S01]  /*1950*/  UIMAD UR26, UR7, UR28, URZ ;  /* 0x0000001c071a72a4 */ /* 0x000fe2000f8e023f */
[----:B0-----:R-:W-:Y:S01]  /*1960*/  MOV R4, UR37 ;  /* 0x0000002500047c02 */ /* 0x001fe20008000f00 */
[----:B------:R-:W-:Y:S01]  /*1970*/  UIMAD UR27, UR7, UR32, URZ ;  /* 0x00000020071b72a4 */ /* 0x000fe2000f8e023f */
[----:B------:R-:W-:Y:S02]  /*1980*/  MOV R5, UR36 ;  /* 0x0000002400057c02 */ /* 0x000fe40008000f00 */
[----:B------:R-:W-:Y:S01]  /*1990*/  @!P0 IMAD.WIDE.U32 R2, R7, UR10, R2 ;  /* 0x0000000a07028c25 */ /* 0x000fe2000f8e0002 */
[----:B------:R-:W-:Y:S01]  /*19a0*/  MOV R7, UR32 ;  /* 0x0000002000077c02 */ /* 0x000fe20008000f00 */
[----:B------:R-:W-:-:S02]  /*19b0*/  UIMAD UR26, UR10, UR29, UR26 ;  /* 0x0000001d0a1a72a4 */ /* 0x000fc4000f8e021a */
[----:B------:R-:W-:Y:S02]  /*19c0*/  UIMAD.WIDE.U32 UR34, UR10, UR28, URZ ;  /* 0x0000001c0a2272a5 */ /* 0x000fe4000f8e003f */
[----:B------:R-:W-:Y:S02]  /*19d0*/  UIMAD UR38, UR10, UR33, UR27 ;  /* 0x000000210a2672a4 */ /* 0x000fe4000f8e021b */
[----:B------:R-:W-:Y:S01]  /*19e0*/  @!P0 IMAD.WIDE.U32 R4, R7, UR10, R4 ;  /* 0x0000000a07048c25 */ /* 0x000fe2000f8e0004 */
[----:B------:R-:W-:Y:S01]  /*19f0*/  ULDC.64 UR28, c[0x0][0x2a8] ;  /* 0x0000aa00001c7ab9 */ /* 0x000fe20000000a00 */
[----:B------:R-:W-:Y:S01]  /*1a00*/  @!P0 IADD3 R3, R3, UR26, RZ ;  /* 0x0000001a03038c10 */ /* 0x000fe2000fffe0ff */
[----:B------:R-:W-:Y:S02]  /*1a10*/  UIMAD UR31, UR9, UR28, URZ ;  /* 0x0000001c091f72a4 */ /* 0x000fe4000f8e023f */
[----:B------:R-:W-:Y:S01]  /*1a20*/  UIADD3 UR35, UR35, UR26, URZ ;  /* 0x0000001a23237290 */ /* 0x000fe2000fffe03f */
[----:B------:R-:W-:Y:S01]  /*1a30*/  MOV R7, UR28 ;  /* 0x0000001c00077c02 */ /* 0x000fe20008000f00 */
[----:B------:R-:W-:Y:S01]  /*1a40*/  UIMAD.WIDE.U32 UR32, UR10, UR32, URZ ;  /* 0x000000200a2072a5 */ /* 0x000fe2000f8e003f */
[----:B------:R-:W-:Y:S01]  /*1a50*/  ULDC.64 UR26, c[0x0][0x2b8] ;  /* 0x0000ae00001a7ab9 */ /* 0x000fe20000000a00 */
[----:B------:R-:W-:Y:S01]  /*1a60*/  UIMAD UR31, UR8, UR29, UR31 ;  /* 0x0000001d081f72a4 */ /* 0x000fe2000f8e021f */
[----:B------:R-:W-:Y:S01]  /*1a70*/  @!P0 IADD3 R5, R5, UR38, RZ ;  /* 0x0000002605058c10 */ /* 0x000fe2000fffe0ff */
[----:B------:R-:W-:Y:S01]  /*1a80*/  UIMAD.WIDE.U32 UR28, UR8, UR28, UR34 ;  /* 0x0000001c081c72a5 */ /* 0x000fe2000f8e0022 */
[----:B------:R-:W-:Y:S01]  /*1a90*/  MOV R37, UR26 ;  /* 0x0000001a00257c02 */ /* 0x000fe20008000f00 */
[----:B------:R-:W-:-:S02]  /*1aa0*/  UIMAD UR34, UR9, UR26, URZ ;  /* 0x0000001a092272a4 */ /* 0x000fc4000f8e023f */
[----:B------:R-:W-:Y:S02]  /*1ab0*/  UIADD3 UR48, UR6, -UR48, URZ ;  /* 0x8000003006307290 */ /* 0x000fe4000fffe03f */
[----:B------:R-:W-:Y:S01]  /*1ac0*/  UIADD3 UR33, UR33, UR38, URZ ;  /* 0x0000002621217290 */ /* 0x000fe2000fffe03f */
[----:B------:R-:W-:Y:S01]  /*1ad0*/  @!P0 IMAD.WIDE.U32 R4, R37, UR8, R4 ;  /* 0x0000000825048c25 */ /* 0x000fe2000f8e0004 */
[----:B------:R-:W-:Y:S02]  /*1ae0*/  UIMAD UR38, UR8, UR27, UR34 ;  /* 0x0000001b082672a4 */ /* 0x000fe4000f8e0222 */
[----:B------:R-:W-:Y:S01]  /*1af0*/  UIMAD UR48, UR48, -0x800, URZ ;  /* 0xfffff800303078a4 */ /* 0x000fe2000f8e023f */
[----:B------:R-:W-:Y:S01]  /*1b00*/  @!P0 IMAD.WIDE.U32 R2, R7, UR8, R2 ;  /* 0x0000000807028c25 */ /* 0x000fe2000f8e0002 */
[----:B------:R-:W-:Y:S01]  /*1b10*/  UIMAD.WIDE.U32 UR26, UR8, UR26, UR32 ;  /* 0x0000001a081a72a5 */ /* 0x000fe2000f8e0020 */
[----:B------:R-:W-:Y:S01]  /*1b20*/  @!P0 IADD3 R37, P2, R20, R4, RZ ;  /* 0x0000000414258210 */ /* 0x000fe20007f5e0ff */
[----:B------:R-:W-:-:S02]  /*1b30*/  USHF.R.S32.HI UR49, URZ, 0x1f, UR48 ;  /* 0x0000001f3f317899 */ /* 0x000fc40008011430 */
[----:B------:R-:W-:Y:S01]  /*1b40*/  UIADD3 UR40, UP0, UR48, UR28, URZ ;  /* 0x0000001c30287290 */ /* 0x000fe2000ff1e03f */
[C---:B------:R-:W-:Y:S01]  /*1b50*/  @!P0 IADD3 R39, P1, R20.reuse, R2, RZ ;  /* 0x0000000214278210 */ /* 0x040fe20007f3e0ff */
[----:B------:R-:W-:Y:S01]  /*1b60*/  UIADD3 UR39, UP1, UR48, UR26, URZ ;  /* 0x0000001a30277290 */ /* 0x000fe2000ff3e03f */
[C---:B------:R-:W-:Y:S01]  /*1b70*/  @!P0 IADD3.X R38, R21.reuse, UR38, R5, P2, !PT ;  /* 0x0000002615268c10 */ /* 0x040fe200097fe405 */
[----:B------:R-:W-:Y:S01]  /*1b80*/  ULDC.64 UR34, c[0x0][0x308] ;  /* 0x0000c20000227ab9 */ /* 0x000fe20000000a00 */
[----:B------:R-:W-:Y:S01]  /*1b90*/  ULDC.64 UR32, c[0x0][0x318] ;  /* 0x0000c60000207ab9 */ /* 0x000fe20000000a00 */
[----:B------:R-:W-:Y:S02]  /*1ba0*/  UIADD3.X UR28, UR49, UR31, UR29, UP0, !UPT ;  /* 0x0000001f311c7290 */ /* 0x000fe400087fe41d */
[----:B------:R-:W-:Y:S01]  /*1bb0*/  @!P0 IADD3.X R44, R21, UR31, R3, P1, !PT ;  /* 0x0000001f152c8c10 */ /* 0x000fe20008ffe403 */
[----:B------:R-:W-:Y:S01]  /*1bc0*/  UIADD3.X UR26, UR49, UR38, UR27, UP1, !UPT ;  /* 0x00000026311a7290 */ /* 0x000fe20008ffe41b */
[----:B------:R-:W-:-:S02]  /*1bd0*/  LEA R4, P2, R20, UR34, 0x2 ;  /* 0x0000002214047c11 */ /* 0x000fc4000f8410ff */
[C---:B------:R-:W-:Y:S02]  /*1be0*/  LEA R6, P1, R20.reuse, UR32, 0x2 ;  /* 0x0000002014067c11 */ /* 0x040fe4000f8210ff */
[----:B------:R-:W-:Y:S02]  /*1bf0*/  MOV R7, UR40 ;  /* 0x0000002800077c02 */ /* 0x000fe40008000f00 */
[----:B------:R-:W-:Y:S02]  /*1c00*/  MOV R41, UR39 ;  /* 0x0000002700297c02 */ /* 0x000fe40008000f00 */
[C-C-:B------:R-:W-:Y:S02]  /*1c10*/  LEA.HI.X R3, R20.reuse, UR35, R21.reuse, 0x2, P2 ;  /* 0x0000002314037c11 */ /* 0x140fe400090f1415 */
[----:B------:R-:W-:Y:S02]  /*1c20*/  LEA.HI.X R5, R20, UR33, R21, 0x2, P1 ;  /* 0x0000002114057c11 */ /* 0x000fe400088f1415 */
[----:B------:R-:W-:-:S02]  /*1c30*/  LEA R6, P2, R7, R6, 0x2 ;  /* 0x0000000607067211 */ /* 0x000fc400078410ff */
[----:B------:R-:W-:Y:S02]  /*1c40*/  MOV R48, UR28 ;  /* 0x0000001c00307c02 */ /* 0x000fe40008000f00 */
[----:B------:R-:W-:Y:S02]  /*1c50*/  LEA R4, P4, R41, R4, 0x2 ;  /* 0x0000000429047211 */ /* 0x000fe400078810ff */
[----:B------:R-:W-:Y:S02]  /*1c60*/  MOV R50, UR26 ;  /* 0x0000001a00327c02 */ /* 0x000fe40008000f00 */
[----:B------:R-:W-:Y:S02]  /*1c70*/  @!P0 LEA R40, P1, R39, UR32, 0x2 ;  /* 0x0000002027288c11 */ /* 0x000fe4000f8210ff */
[----:B------:R-:W-:Y:S02]  /*1c80*/  @!P0 LEA R2, P3, R37, UR34, 0x2 ;  /* 0x0000002225028c11 */ /* 0x000fe4000f8610ff */
[----:B------:R-:W-:-:S02]  /*1c90*/  LEA.HI.X R7, R7, R5, R48, 0x2, P2 ;  /* 0x0000000507077211 */ /* 0x000fc400010f1430 */
[----:B------:R-:W-:Y:S02]  /*1ca0*/  LEA.HI.X R5, R41, R3, R50, 0x2, P4 ;  /* 0x0000000329057211 */ /* 0x000fe400020f1432 */
[----:B------:R-:W-:Y:S02]  /*1cb0*/  @!P0 LEA.HI.X R41, R39, UR33, R44, 0x2, P1 ;  /* 0x0000002127298c11 */ /* 0x000fe400088f142c */
[----:B------:R-:W-:Y:S02]  /*1cc0*/  @!P0 LEA.HI.X R3, R37, UR35, R38, 0x2, P3 ;  /* 0x0000002325038c11 */ /* 0x000fe400098f1426 */
[----:B------:R-:W-:Y:S02]  /*1cd0*/  CS2R R48, SRZ ;  /* 0x0000000000307805 */ /* 0x000fe4000001ff00 */
[----:B------:R-:W-:Y:S02]  /*1ce0*/  ISETP.GE.AND P1, PT, R23, UR30, PT ;  /* 0x0000001e17007c0c */ /* 0x000fe4000bf26270 */
[----:B------:R-:W-:-:S02]  /*1cf0*/  CS2R R50, SRZ ;  /* 0x0000000000327805 */ /* 0x000fc4000001ff00 */
[----:B------:R-:W-:Y:S02]  /*1d00*/  ISETP.GE.AND P2, PT, R8, UR30, PT ;  /* 0x0000001e08007c0c */ /* 0x000fe4000bf46270 */
[----:B------:R-:W-:Y:S02]  /*1d10*/  ISETP.GE.AND P5, PT, R9, UR30, PT ;  /* 0x0000001e09007c0c */ /* 0x000fe4000bfa6270 */
[----:B------:R-:W-:Y:S01]  /*1d20*/  ISETP.GE.AND P6, PT, R10, UR30, PT ;  /* 0x0000001e0a007c0c */ /* 0x000fe2000bfc6270 */
[----:B------:R-:W-:Y:S01]  /*1d30*/  HFMA2.MMA R58, -RZ, RZ, 0, 0 ;  /* 0x00000000ff3a7435 */ /* 0x000fe200000001ff */
[----:B------:R-:W-:Y:S02]  /*1d40*/  ISETP.GE.AND P3, PT, R22, UR30, PT ;  /* 0x0000001e16007c0c */ /* 0x000fe4000bf66270 */
[----:B------:R-:W-:Y:S02]  /*1d50*/  ISETP.GE.AND P4, PT, R0, UR30, PT ;  /* 0x0000001e00007c0c */ /* 0x000fe4000bf86270 */
[----:B------:R-:W-:-:S02]  /*1d60*/  CS2R R44, SRZ ;  /* 0x00000000002c7805 */ /* 0x000fc4000001ff00 */
[----:B------:R-:W-:Y:S02]  /*1d70*/  CS2R R56, SRZ ;  /* 0x0000000000387805 */ /* 0x000fe4000001ff00 */
[----:B------:R-:W-:Y:S01]  /*1d80*/  MOV R60, RZ ;  /* 0x000000ff003c7202 */ /* 0x000fe20000000f00 */
[----:B--2---:R-:W-:Y:S01]  /*1d90*/  STS [R241], R36 ;  /* 0x00000024f1007388 */ /* 0x004fe20000000800 */
[----:B------:R-:W-:Y:S01]  /*1da0*/  CS2R R62, SRZ ;  /* 0x00000000003e7805 */ /* 0x000fe2000001ff00 */
[----:B------:R-:W-:Y:S02]  /*1db0*/  HFMA2.MMA R66, -RZ, RZ, 0, 0 ;  /* 0x00000000ff427435 */ /* 0x000fe400000001ff */
[----:B------:R-:W-:Y:S01]  /*1dc0*/  HFMA2.MMA R72, -RZ, RZ, 0, 0 ;  /* 0x00000000ff487435 */ /* 0x000fe200000001ff */
[----:B---3--:R-:W-:Y:S01]  /*1dd0*/  STS [R240+0x80], R25 ;  /* 0x00008019f0007388 */ /* 0x008fe20000000800 */
[----:B------:R-:W-:Y:S02]  /*1de0*/  MOV R65, RZ ;  /* 0x000000ff00417202 */ /* 0x000fe40000000f00 */
[----:B------:R-:W-:-:S02]  /*1df0*/  CS2R R70, SRZ ;  /* 0x0000000000467805 */ /* 0x000fc4000001ff00 */
[----:B------:R-:W-:Y:S01]  /*1e00*/  MOV R76, RZ ;  /* 0x000000ff004c7202 */ /* 0x000fe20000000f00 */
[----:B----4-:R-:W-:Y:S01]  /*1e10*/  STS [R239+0x100], R24 ;  /* 0x00010018ef007388 */ /* 0x010fe20000000800 */
[----:B------:R-:W0:Y:S01]  /*1e20*/  S2UR UR27, SR_CgaCtaId ;  /* 0x00000000001b79c3 */ /* 0x000e220000008800 */
[----:B------:R-:W-:Y:S01]  /*1e30*/  UMOV UR26, 0x400 ;  /* 0x00000400001a7882 */ /* 0x000fe20000000000 */
[----:B------:R-:W-:Y:S01]  /*1e40*/  MOV R128, UR30 ;  /* 0x0000001e00807c02 */ /* 0x000fe20008000f00 */
[----:B-----5:R-:W-:Y:S01]  /*1e50*/  STS [R238+0x180], R27 ;  /* 0x0001801bee007388 */ /* 0x020fe20000000800 */
[----:B------:R-:W-:-:S03]  /*1e60*/  ULDC.64 UR32, c[0x0][0x398] ;  /* 0x0000e60000207ab9 */ /* 0x000fc60000000a00 */
        /* <DEDUP_REMOVED lines=30> */
[----:B-1----:R-:W-:-:S06]  /*2050*/  CS2R R42, SRZ ;  /* 0x00000000002a7805 */ /* 0x002fcc000001ff00 */
[----:B------:R-:W3:Y:S01]  /*2060*/  @!P1 LDG.E R42, desc[UR18][R6.64+-0x1f00] ;  /* 0xffe10012062a9981 */ /* 0x000ee2000c1e1900 */
[----:B------:R-:W-:Y:S02]  /*2070*/  ISETP.GE.AND P1, PT, R11, UR30, PT ;  /* 0x0000001e0b007c0c */ /* 0x000fe4000bf26270 */
[----:B--2---:R-:W-:Y:S01]  /*2080*/  CS2R R46, SRZ ;  /* 0x00000000002e7805 */ /* 0x004fe2000001ff00 */
[----:B------:R-:W2:Y:S04]  /*2090*/  @!P3 LDG.E R43, desc[UR18][R6.64+-0x1f80] ;  /* 0xffe08012062bb981 */ /* 0x000ea8000c1e1900 */
[----:B------:R-:W4:Y:S04]  /*20a0*/  @!P4 LDG.E R45, desc[UR18][R6.64+-0x1e80] ;  /* 0xffe18012062dc981 */ /* 0x000f28000c1e1900 */
[----:B------:R1:W5:Y:S04]  /*20b0*/  @!P0 LDG.E R44, desc[UR18][R40.64] ;  /* 0x00000012282c8981 */ /* 0x000368000c1e1900 */
[----:B------:R-:W4:Y:S01]  /*20c0*/  @!P1 LDG.E R49, desc[UR18][R6.64+-0x1c80] ;  /* 0xffe3801206319981 */ /* 0x000f22000c1e1900 */
[----:B------:R-:W-:-:S03]  /*20d0*/  ISETP.GE.AND P1, PT, R12, UR30, PT ;  /* 0x0000001e0c007c0c */ /* 0x000fc6000bf26270 */
[----:B------:R-:W4:Y:S04]  /*20e0*/  @!P2 LDG.E R46, desc[UR18][R6.64+-0x1e00] ;  /* 0xffe20012062ea981 */ /* 0x000f28000c1e1900 */
[----:B------:R-:W4:Y:S04]  /*20f0*/  @!P5 LDG.E R47, desc[UR18][R6.64+-0x1d80] ;  /* 0xffe28012062fd981 */ /* 0x000f28000c1e1900 */
[----:B------:R-:W4:Y:S04]  /*2100*/  @!P6 LDG.E R48, desc[UR18][R6.64+-0x1d00] ;  /* 0xffe300120630e981 */ /* 0x000f28000c1e1900 */
[----:B------:R-:W4:Y:S01]  /*2110*/  @!P1 LDG.E R50, desc[UR18][R6.64+-0x1c00] ;  /* 0xffe4001206329981 */ /* 0x000f22000c1e1900 */
[----:B------:R-:W-:-:S02]  /*2120*/  ISETP.GE.AND P1, PT, R13, UR30, PT ;  /* 0x0000001e0d007c0c */ /* 0x000fc4000bf26270 */
[----:B------:R-:W-:Y:S02]  /*2130*/  ISETP.GE.AND P2, PT, R15, UR30, PT ;  /* 0x0000001e0f007c0c */ /* 0x000fe4000bf46270 */
[----:B------:R-:W-:Y:S02]  /*2140*/  ISETP.GE.AND P3, PT, R16, UR30, PT ;  /* 0x0000001e10007c0c */ /* 0x000fe4000bf66270 */
[----:B------:R-:W-:Y:S02]  /*2150*/  ISETP.GE.AND P4, PT, R17, UR30, PT ;  /* 0x0000001e11007c0c */ /* 0x000fe4000bf86270 */
[----:B------:R-:W-:-:S05]  /*2160*/  ISETP.GE.AND P5, PT, R18, UR30, PT ;  /* 0x0000001e12007c0c */ /* 0x000fca000bfa6270 */
[----:B------:R-:W4:Y:S01]  /*2170*/  @!P1 LDG.E R51, desc[UR18][R6.64+-0x1b80] ;  /* 0xffe4801206339981 */ /* 0x000f22000c1e1900 */
[----:B------:R-:W-:Y:S02]  /*2180*/  ISETP.GE.AND P1, PT, R14, UR30, PT ;  /* 0x0000001e0e007c0c */ /* 0x000fe4000bf26270 */
[----:B------:R-:W-:Y:S02]  /*2190*/  ISETP.GE.AND P6, PT, R19, UR30, PT ;  /* 0x0000001e13007c0c */ /* 0x000fe4000bfc6270 */
[----:B-1----:R-:W-:Y:S01]  /*21a0*/  CS2R R40, SRZ ;  /* 0x0000000000287805 */ /* 0x002fe2000001ff00 */
[----:B------:R-:W4:Y:S04]  /*21b0*/  @!P3 LDG.E R56, desc[UR18][R6.64+-0x1a00] ;  /* 0xffe600120638b981 */ /* 0x000f28000c1e1900 */
[----:B------:R-:W4:Y:S04]  /*21c0*/  @!P4 LDG.E R58, desc[UR18][R6.64+-0x1980] ;  /* 0xffe68012063ac981 */ /* 0x000f28000c1e1900 */
[----:B------:R-:W4:Y:S04]  /*21d0*/  @!P2 LDG.E R41, desc[UR18][R6.64+-0x1a80] ;  /* 0xffe580120629a981 */ /* 0x000f28000c1e1900 */
[----:B------:R-:W4:Y:S04]  /*21e0*/  @!P1 LDG.E R40, desc[UR18][R6.64+-0x1b00] ;  /* 0xffe5001206289981 */ /* 0x000f28000c1e1900 */
[----:B------:R-:W4:Y:S04]  /*21f0*/  @!P5 LDG.E R57, desc[UR18][R6.64+-0x1900] ;  /* 0xffe700120639d981 */ /* 0x000f28000c1e1900 */
[----:B------:R1:W4:Y:S01]  /*2200*/  @!P6 LDG.E R60, desc[UR18][R6.64+-0x1880] ;  /* 0xffe78012063ce981 */ /* 0x000322000c1e1900 */
[----:B------:R-:W-:-:S02]  /*2210*/  P2R R59, PR, RZ, 0x2 ;  /* 0x00000002ff3b7803 */ /* 0x000fc40000000000 */
[----:B-1----:R-:W-:Y:S02]  /*2220*/  CS2R R6, SRZ ;  /* 0x0000000000067805 */ /* 0x002fe4000001ff00 */
[----:B------:R-:W-:Y:S01]  /*2230*/  ISETP.GE.AND P1, PT, R23, UR30, PT ;  /* 0x0000001e17007c0c */ /* 0x000fe2000bf26270 */
[----:B-----5:R-:W-:Y:S04]  /*2240*/  STS [R241], R44 ;  /* 0x0000002cf1007388 */ /* 0x020fe80000000800 */
[----:B--2---:R-:W-:Y:S04]  /*2250*/  STS [R240+0x80], R43 ;  /* 0x0000802bf0007388 */ /* 0x004fe80000000800 */
        /* <DEDUP_REMOVED lines=16> */
[----:B------:R-:W3:Y:S04]  /*2360*/  LDS R54, [R120+0x4] ;  /* 0x0000040078367984 */ /* 0x000ee80000000800 */
[----:B------:R-:W-:Y:S04]  /*2370*/  LDS R53, [R120+0x8] ;  /* 0x0000080078357984 */ /* 0x000fe80000000800 */
[----:B------:R-:W-:Y:S04]  /*2380*/  LDS R52, [R120+0xc] ;  /* 0x00000c0078347984 */ /* 0x000fe80000000800 */
[----:B------:R-:W4:Y:S04]  /*2390*/  LDS R51, [R120+0x10] ;  /* 0x0000100078337984 */ /* 0x000f280000000800 */
[----:B------:R-:W5:Y:S04]  /*23a0*/  LDS R50, [R120+0x14] ;  /* 0x0000140078327984 */ /* 0x000f680000000800 */
[----:B------:R-:W0:Y:S04]  /*23b0*/  LDS R49, [R120+0x18] ;  /* 0x0000180078317984 */ /* 0x000e280000000800 */
[----:B------:R-:W0:Y:S04]  /*23c0*/  LDS R48, [R120+0x1c] ;  /* 0x00001c0078307984 */ /* 0x000e280000000800 */
[----:B------:R-:W0:Y:S04]  /*23d0*/  LDS R47, [R120+0x20] ;  /* 0x00002000782f7984 */ /* 0x000e280000000800 */
[----:B------:R-:W-:Y:S04]  /*23e0*/  LDS R46, [R120+0x24] ;  /* 0x00002400782e7984 */ /* 0x000fe80000000800 */
[----:B------:R-:W-:Y:S04]  /*23f0*/  LDS R40, [R120+0x28] ;  /* 0x0000280078287984 */ /* 0x000fe80000000800 */
[----:B------:R-:W-:Y:S04]  /*2400*/  LDS R41, [R120+0x2c] ;  /* 0x00002c0078297984 */ /* 0x000fe80000000800 */
[----:B------:R-:W0:Y:S04]  /*2410*/  LDS R42, [R120+0x30] ;  /* 0x00003000782a7984 */ /* 0x000e280000000800 */
[----:B------:R-:W0:Y:S04]  /*2420*/  LDS R43, [R120+0x34] ;  /* 0x00003400782b7984 */ /* 0x000e280000000800 */
[----:B------:R-:W0:Y:S04]  /*2430*/  LDS R44, [R120+0x38] ;  /* 0x00003800782c7984 */ /* 0x000e280000000800 */
[----:B------:R-:W0:Y:S01]  /*2440*/  LDS R45, [R120+0x3c] ;  /* 0x00003c00782d7984 */ /* 0x000e220000000800 */
[----:B------:R-:W-:Y:S01]  /*2450*/  BAR.SYNC.DEFER_BLOCKING 0x0 ;  /* 0x0000000000007b1d */ /* 0x000fe20000010000 */
[----:B-1----:R-:W-:-:S05]  /*2460*/  CS2R R56, SRZ ;  /* 0x0000000000387805 */ /* 0x002fca000001ff00 */
[----:B------:R1:W5:Y:S01]  /*2470*/  @!P0 LDG.E R6, desc[UR18][R2.64] ;  /* 0x0000001202068981 */ /* 0x000362000c1e1900 */
[----:B------:R-:W-:-:S03]  /*2480*/  ISETP.GE.AND P0, PT, R22, UR30, PT ;  /* 0x0000001e16007c0c */ /* 0x000fc6000bf06270 */
[----:B------:R-:W5:Y:S01]  /*2490*/  @!P1 LDG.E R56, desc[UR18][R4.64+-0x1f00] ;  /* 0xffe1001204389981 */ /* 0x000f62000c1e1900 */
[----:B------:R-:W-:Y:S02]  /*24a0*/  ISETP.GE.AND P1, PT, R8, UR30, PT ;  /* 0x0000001e08007c0c */ /* 0x000fe4000bf26270 */
[----:B--2---:R-:W-:Y:S01]  /*24b0*/  CS2R R60, SRZ ;  /* 0x00000000003c7805 */ /* 0x004fe2000001ff00 */
[----:B------:R-:W2:Y:S04]  /*24c0*/  @!P2 LDG.E R65, desc[UR18][R4.64+-0x1a80] ;  /* 0xffe580120441a981 */ /* 0x000ea8000c1e1900 */
[----:B------:R-:W2:Y:S04]  /*24d0*/  @!P3 LDG.E R70, desc[UR18][R4.64+-0x1a00] ;  /* 0xffe600120446b981 */ /* 0x000ea8000c1e1900 */
[----:B------:R-:W2:Y:S01]  /*24e0*/  @!P0 LDG.E R7, desc[UR18][R4.64+-0x1f80] ;  /* 0xffe0801204078981 */ /* 0x000ea2000c1e1900 */
[----:B------:R-:W-:-:S03]  /*24f0*/  ISETP.GE.AND P0, PT, R0, UR30, PT ;  /* 0x0000001e00007c0c */ /* 0x000fc6000bf06270 */
[----:B------:R-:W2:Y:S01]  /*2500*/  @!P1 LDG.E R60, desc[UR18][R4.64+-0x1e00] ;  /* 0xffe20012043c9981 */ /* 0x000ea2000c1e1900 */
[----:B------:R-:W-:Y:S02]  /*2510*/  ISETP.GE.AND P1, PT, R10, UR30, PT ;  /* 0x0000001e0a007c0c */ /* 0x000fe4000bf26270 */
[----:B-1----:R-:W-:Y:S01]  /*2520*/  CS2R R2, SRZ ;  /* 0x0000000000027805 */ /* 0x002fe2000001ff00 */
[----:B------:R-:W2:Y:S04]  /*2530*/  @!P4 LDG.E R72, desc[UR18][R4.64+-0x1980] ;  /* 0xffe680120448c981 */ /* 0x000ea8000c1e1900 */
[----:B------:R-:W2:Y:S04]  /*2540*/  @!P5 LDG.E R71, desc[UR18][R4.64+-0x1900] ;  /* 0xffe700120447d981 */ /* 0x000ea8000c1e1900 */
[----:B------:R-:W2:Y:S01]  /*2550*/  @!P0 LDG.E R57, desc[UR18][R4.64+-0x1e80] ;  /* 0xffe1801204398981 */ /* 0x000ea2000c1e1900 */
[----:B------:R-:W-:-:S03]  /*2560*/  ISETP.GE.AND P0, PT, R9, UR30, PT ;  /* 0x0000001e09007c0c */ /* 0x000fc6000bf06270 */
[----:B------:R-:W2:Y:S01]  /*2570*/  @!P1 LDG.E R62, desc[UR18][R4.64+-0x1d00] ;  /* 0xffe30012043e9981 */ /* 0x000ea2000c1e1900 */
[----:B------:R-:W-:-:S03]  /*2580*/  ISETP.GE.AND P1, PT, R12, UR30, PT ;  /* 0x0000001e0c007c0c */ /* 0x000fc6000bf26270 */
[----:B------:R-:W2:Y:S06]  /*2590*/  @!P6 LDG.E R76, desc[UR18][R4.64+-0x1880] ;  /* 0xffe78012044ce981 */ /* 0x000eac000c1e1900 */
[----:B------:R-:W2:Y:S01]  /*25a0*/  @!P0 LDG.E R3, desc[UR18][R4.64+-0x1d80] ;  /* 0xffe2801204038981 */ /* 0x000ea2000c1e1900 */
[----:B------:R-:W-:-:S03]  /*25b0*/  ISETP.GE.AND P0, PT, R11, UR30, PT ;  /* 0x0000001e0b007c0c */ /* 0x000fc6000bf06270 */
[----:B------:R-:W2:Y:S01]  /*25c0*/  @!P1 LDG.E R2, desc[UR18][R4.64+-0x1c00] ;  /* 0xffe4001204029981 */ /* 0x000ea2000c1e1900 */
[----:B------:R-:W-:-:S09]  /*25d0*/  ISETP.NE.AND P1, PT, R59, RZ, PT ;  /* 0x000000ff3b00720c */ /* 0x000fd20003f25270 */
[----:B------:R-:W2:Y:S01]  /*25e0*/  @!P0 LDG.E R61, desc[UR18][R4.64+-0x1c80] ;  /* 0xffe38012043d8981 */ /* 0x000ea2000c1e1900 */
[----:B------:R-:W-:-:S03]  /*25f0*/  ISETP.GE.AND P0, PT, R13, UR30, PT ;  /* 0x0000001e0d007c0c */ /* 0x000fc6000bf06270 */
[----:B------:R-:W2:Y:S10]  /*2600*/  @!P1 LDG.E R66, desc[UR18][R4.64+-0x1b00] ;  /* 0xffe5001204429981 */ /* 0x000eb4000c1e1900 */
[----:B------:R5:W2:Y:S01]  /*2610*/  @!P0 LDG.E R63, desc[UR18][R4.64+-0x1b80] ;  /* 0xffe48012043f8981 */ /* 0x000aa2000c1e1900 */
[----:B---3--:R-:W-:Y:S01]  /*2620*/  FMUL.FTZ R59, R54, -1.4426950216293334961 ;  /* 0xbfb8aa3b363b7820 */ /* 0x008fe20000410000 */
[----:B----4-:R-:W-:-:S05]  /*2630*/  FMUL.FTZ R68, R51, -1.4426950216293334961 ;  /* 0xbfb8aa3b33447820 */ /* 0x010fca0000410000 */
[----:B------:R-:W1:Y:S01]  /*2640*/  MUFU.EX2 R59, R59 ;  /* 0x0000003b003b7308 */ /* 0x000e620000000800 */
[----:B------:R-:W-:Y:S01]  /*2650*/  FMUL.FTZ R67, R52, -1.4426950216293334961 ;  /* 0xbfb8aa3b34437820 */ /* 0x000fe20000410000 */
[----:B-----5:R-:W-:-:S06]  /*2660*/  FMUL.FTZ R4, R50, -1.4426950216293334961 ;  /* 0xbfb8aa3b32047820 */ /* 0x020fcc0000410000 */
[----:B------:R-:W3:Y:S01]  /*2670*/  MUFU.EX2 R68, R68 ;  /* 0x0000004400447308 */ /* 0x000ee20000000800 */
[----:B0-----:R-:W-:Y:S01]  /*2680*/  FMUL.FTZ R5, R49, -1.4426950216293334961 ;  /* 0xbfb8aa3b31057820 */ /* 0x001fe20000410000 */
[----:B------:R-:W-:-:S06]  /*2690*/  FMUL.FTZ R58, R55, -1.4426950216293334961 ;  /* 0xbfb8aa3b373a7820 */ /* 0x000fcc0000410000 */
[----:B------:R-:W0:Y:S01]  /*26a0*/  MUFU.EX2 R67, R67 ;  /* 0x0000004300437308 */ /* 0x000e220000000800 */
[----:B-1----:R-:W-:Y:S01]  /*26b0*/  FADD.FTZ R59, R59, 1 ;  /* 0x3f8000003b3b7421 */ /* 0x002fe20000010000 */
[----:B------:R-:W-:-:S06]  /*26c0*/  FMUL.FTZ R69, R48, -1.4426950216293334961 ;  /* 0xbfb8aa3b30457820 */ /* 0x000fcc0000410000 */
[----:B------:R-:W1:Y:S01]  /*26d0*/  MUFU.EX2 R4, R4 ;  /* 0x0000000400047308 */ /* 0x000e620000000800 */
[----:B------:R-:W-:Y:S01]  /*26e0*/  FMUL.FTZ R64, R53, -1.4426950216293334961 ;  /* 0xbfb8aa3b35407820 */ /* 0x000fe20000410000 */
[----:B---3--:R-:W-:-:S06]  /*26f0*/  FADD.FTZ R68, R68, 1 ;  /* 0x3f80000044447421 */ /* 0x008fcc0000010000 */
[----:B------:R-:W3:Y:S08]  /*2700*/  MUFU.EX2 R5, R5 ;  /* 0x0000000500057308 */ /* 0x000ef00000000800 */
[----:B------:R-:W4:Y:S08]  /*2710*/  MUFU.EX2 R58, R58 ;  /* 0x0000003a003a7308 */ /* 0x000f300000000800 */
[----:B------:R-:W-:Y:S01]  /*2720*/  MUFU.RCP R59, R59 ;  /* 0x0000003b003b7308 */ /* 0x000fe20000001000 */
[----:B0-----:R-:W-:-:S07]  /*2730*/  FADD.FTZ R67, R67, 1 ;  /* 0x3f80000043437421 */ /* 0x001fce0000010000 */
[----:B------:R0:W5:Y:S01]  /*2740*/  MUFU.EX2 R73, R69 ;  /* 0x0000004500497308 */ /* 0x0001620000000800 */
[----:B------:R-:W-:Y:S01]  /*2750*/  FMUL.FTZ R74, R47, -1.4426950216293334961 ;  /* 0xbfb8aa3b2f4a7820 */ /* 0x000fe20000410000 */
[----:B------:R-:W-:Y:S01]  /*2760*/  FMUL.FTZ R81, R42, -1.4426950216293334961 ;  /* 0xbfb8aa3b2a517820 */ /* 0x000fe20000410000 */
[----:B------:R-:W-:Y:S01]  /*2770*/  FMUL.FTZ R75, R46, -1.4426950216293334961 ;  /* 0xbfb8aa3b2e4b7820 */ /* 0x000fe20000410000 */
[----:B-1----:R-:W-:-:S04]  /*2780*/  FADD.FTZ R4, R4, 1 ;  /* 0x3f80000004047421 */ /* 0x002fc80000010000 */
[----:B------:R-:W1:Y:S01]  /*2790*/  MUFU.EX2 R64, R64 ;  /* 0x0000004000407308 */ /* 0x000e620000000800 */
[----:B0-----:R-:W-:-:S07]  /*27a0*/  FMUL.FTZ R69, R43, -1.4426950216293334961 ;  /* 0xbfb8aa3b2b457820 */ /* 0x001fce0000410000 */
[----:B------:R-:W-:Y:S01]  /*27b0*/  MUFU.RCP R68, R68 ;  /* 0x0000004400447308 */ /* 0x000fe20000001000 */
[----:B---3--:R-:W-:Y:S01]  /*27c0*/  FADD.FTZ R5, R5, 1 ;  /* 0x3f80000005057421 */ /* 0x008fe20000010000 */
[----:B----4-:R-:W-:-:S06]  /*27d0*/  FADD.FTZ R58, R58, 1 ;  /* 0x3f8000003a3a7421 */ /* 0x010fcc0000010000 */
[----:B------:R0:W-:Y:S01]  /*27e0*/  MUFU.EX2 R77, R74 ;  /* 0x0000004a004d7308 */ /* 0x0001e20000000800 */
[----:B-----5:R-:W-:-:S07]  /*27f0*/  FADD.FTZ R73, R73, 1 ;  /* 0x3f80000049497421 */ /* 0x020fce0000010000 */
[----:B------:R-:W3:Y:S01]  /*2800*/  MUFU.RCP R67, R67 ;  /* 0x0000004300437308 */ /* 0x000ee20000001000 */
[----:B0-----:R-:W-:-:S07]  /*2810*/  FMUL.FTZ R74, R44, -1.4426950216293334961 ;  /* 0xbfb8aa3b2c4a7820 */ /* 0x001fce0000410000 */
[----:B------:R-:W-:Y:S01]  /*2820*/  MUFU.EX2 R82, R69 ;  /* 0x0000004500527308 */ /* 0x000fe20000000800 */
[----:B------:R-:W-:-:S07]  /*2830*/  FMUL.FTZ R80, R41, -1.4426950216293334961 ;  /* 0xbfb8aa3b29507820 */ /* 0x000fce0000410000 */
[----:B------:R0:W-:Y:S08]  /*2840*/  MUFU.EX2 R78, R75 ;  /* 0x0000004b004e7308 */ /* 0x0001f00000000800 */
[----:B------:R-:W-:Y:S01]  /*2850*/  MUFU.RCP R69, R4 ;  /* 0x0000000400457308 */ /* 0x000fe20000001000 */
[----:B0-----:R-:W-:-:S07]  /*2860*/  FMUL.FTZ R75, R45, -1.4426950216293334961 ;  /* 0xbfb8aa3b2d4b7820 */ /* 0x001fce0000410000 */
[----:B------:R-:W0:Y:S01]  /*2870*/  MUFU.EX2 R81, R81 ;  /* 0x0000005100517308 */ /* 0x000e220000000800 */
[----:B------:R-:W-:-:S07]  /*2880*/  FMUL.FTZ R79, R40, -1.4426950216293334961 ;  /* 0xbfb8aa3b284f7820 */ /* 0x000fce0000410000 */
[----:B------:R-:W-:Y:S01]  /*2890*/  MUFU.EX2 R106, R74 ;  /* 0x0000004a006a7308 */ /* 0x000fe20000000800 */
[----:B-1----:R-:W-:-:S07]  /*28a0*/  FADD.FTZ R64, R64, 1 ;  /* 0x3f80000040407421 */ /* 0x002fce0000010000 */
[----:B------:R1:W-:Y:S08]  /*28b0*/  MUFU.RCP R74, R5 ;  /* 0x00000005004a7308 */ /* 0x0003f00000001000 */
[----:B------:R-:W-:Y:S08]  /*28c0*/  MUFU.EX2 R126, R75 ;  /* 0x0000004b007e7308 */ /* 0x000ff00000000800 */
[----:B------:R-:W4:Y:S01]  /*28d0*/  MUFU.RCP R58, R58 ;  /* 0x0000003a003a7308 */ /* 0x000f220000001000 */
[----:B------:R-:W-:Y:S04]  /*28e0*/  STS [R241], R6 ;  /* 0x00000006f1007388 */ /* 0x000fe80000000800 */
[----:B--2---:R-:W-:Y:S04]  /*28f0*/  STS [R240+0x80], R7 ;  /* 0x00008007f0007388 */ /* 0x004fe80000000800 */
[----:B------:R-:W-:Y:S04]  /*2900*/  STS [R239+0x100], R56 ;  /* 0x00010038ef007388 */ /* 0x000fe80000000800 */
[----:B------:R-:W-:Y:S04]  /*2910*/  STS [R238+0x180], R57 ;  /* 0x00018039ee007388 */ /* 0x000fe80000000800 */
[----:B------:R-:W-:Y:S04]  /*2920*/  STS [R237+0x200], R60 ;  /* 0x0002003ced007388 */ /* 0x000fe80000000800 */
[----:B------:R2:W-:Y:S04]  /*2930*/  STS [R200+0x280], R3 ;  /* 0x00028003c8007388 */ /* 0x0005e80000000800 */
        /* <DEDUP_REMOVED lines=9> */
[----:B------:R-:W-:Y:S01]  /*29d0*/  STS [R121+0x780], R76 ;  /* 0x0007804c79007388 */ /* 0x000fe20000000800 */
[----:B------:R-:W-:-:S03]  /*29e0*/  NOP ;  /* 0x0000000000007918 */ /* 0x000fc60000000000 */
[----:B------:R-:W5:Y:S04]  /*29f0*/  LDS R57, [R120+0x4] ;  /* 0x0000040078397984 */ /* 0x000f680000000800 */
[----:B------:R-:W-:Y:S04]  /*2a00*/  LDS R61, [R120+0xc] ;  /* 0x00000c00783d7984 */ /* 0x000fe80000000800 */
[----:B------:R-:W4:Y:S04]  /*2a10*/  LDS R62, [R120+0x10] ;  /* 0x00001000783e7984 */ /* 0x000f280000000800 */
[----:B------:R-:W4:Y:S04]  /*2a20*/  LDS R56, [R120] ;  /* 0x0000000078387984 */ /* 0x000f280000000800 */
[----:B------:R-:W4:Y:S01]  /*2a30*/  LDS R60, [R120+0x8] ;  /* 0x00000800783c7984 */ /* 0x000f220000000800 */
[----:B--2---:R-:W-:Y:S01]  /*2a40*/  FADD.FTZ R3, -R59, 1 ;  /* 0x3f8000003b037421 */ /* 0x004fe20000010100 */
[----:B------:R2:W4:Y:S02]  /*2a50*/  MUFU.RCP R75, R73 ;  /* 0x00000049004b7308 */ /* 0x0005240000001000 */
[----:B------:R-:W4:Y:S01]  /*2a60*/  LDS R65, [R120+0x18] ;  /* 0x0000180078417984 */ /* 0x000f220000000800 */
[----:B-1----:R-:W-:-:S03]  /*2a70*/  FFMA.FTZ R5, R54, R3, 1 ;  /* 0x3f80000036057423 */ /* 0x002fc60000010003 */
[----:B------:R-:W-:Y:S04]  /*2a80*/  LDS R63, [R120+0x14] ;  /* 0x00001400783f7984 */ /* 0x000fe80000000800 */
[----:B------:R-:W1:Y:S01]  /*2a90*/  LDS R66, [R120+0x1c] ;  /* 0x00001c0078427984 */ /* 0x000e620000000800 */
[----:B------:R-:W4:Y:S01]  /*2aa0*/  MUFU.EX2 R80, R80 ;  /* 0x0000005000507308 */ /* 0x000f220000000800 */
[----:B---3--:R-:W-:Y:S02]  /*2ab0*/  FADD.FTZ R7, -R67, 1 ;  /* 0x3f80000043077421 */ /* 0x008fe40000010100 */
[----:B------:R-:W3:Y:S01]  /*2ac0*/  LDS R71, [R120+0x20] ;  /* 0x0000200078477984 */ /* 0x000ee20000000800 */
[----:B0-----:R-:W-:-:S03]  /*2ad0*/  FADD.FTZ R107, R81, 1 ;  /* 0x3f800000516b7421 */ /* 0x001fc60000010000 */
[----:B--2---:R-:W0:Y:S01]  /*2ae0*/  LDS R73, [R120+0x28] ;  /* 0x0000280078497984 */ /* 0x004e220000000800 */
[----:B-----5:R-:W-:Y:S01]  /*2af0*/  FMUL.FTZ R4, R38, R57 ;  /* 0x0000003926047220 */ /* 0x020fe20000410000 */
[----:B------:R-:W2:Y:S02]  /*2b00*/  MUFU.EX2 R79, R79 ;  /* 0x0000004f004f7308 */ /* 0x000ea40000000800 */
[----:B------:R-:W5:Y:S01]  /*2b10*/  LDS R70, [R120+0x24] ;  /* 0x0000240078467984 */ /* 0x000f620000000800 */
[----:B------:R-:W-:-:S03]  /*2b20*/  FMUL.FTZ R4, R59, R4 ;  /* 0x000000043b047220 */ /* 0x000fc60000410000 */
[----:B------:R-:W5:Y:S01]  /*2b30*/  LDS R72, [R120+0x2c] ;  /* 0x00002c0078487984 */ /* 0x000f620000000800 */
[----:B------:R-:W-:Y:S01]  /*2b40*/  FMUL.FTZ R5, R4, R5 ;  /* 0x0000000504057220 */ /* 0x000fe20000410000 */
[----:B------:R-:W-:Y:S01]  /*2b50*/  FADD.FTZ R4, -R68, 1 ;  /* 0x3f80000044047421 */ /* 0x000fe20000010100 */
[----:B----4-:R-:W-:Y:S01]  /*2b60*/  FMUL.FTZ R83, R35, R62 ;  /* 0x0000003e23537220 */ /* 0x010fe20000410000 */
[----:B------:R-:W4:Y:S02]  /*2b70*/  MUFU.RCP R64, R64 ;  /* 0x0000004000407308 */ /* 0x000f240000001000 */
[----:B------:R-:W-:Y:S01]  /*2b80*/  FFMA.FTZ R6, R51, R4, 1 ;  /* 0x3f80000033067423 */ /* 0x000fe20000010004 */
[----:B------:R-:W-:Y:S01]  /*2b90*/  FMUL.FTZ R4, R36, R61 ;  /* 0x0000003d24047220 */ /* 0x000fe20000410000 */
[----:B------:R-:W-:Y:S01]  /*2ba0*/  FFMA.FTZ R81, R52, R7, 1 ;  /* 0x3f80000034517423 */ /* 0x000fe20000010007 */
[----:B------:R-:W-:Y:S02]  /*2bb0*/  FMUL.FTZ R83, R68, R83 ;  /* 0x0000005344537220 */ /* 0x000fe40000410000 */
[----:B------:R-:W-:Y:S01]  /*2bc0*/  FMUL.FTZ R4, R67, R4 ;  /* 0x0000000443047220 */ /* 0x000fe20000410000 */
[----:B------:R-:W-:Y:S01]  /*2bd0*/  FADD.FTZ R2, -R58, 1 ;  /* 0x3f8000003a027421 */ /* 0x000fe20000010100 */
[----:B------:R-:W-:Y:S01]  /*2be0*/  FMUL.FTZ R127, R83, R6 ;  /* 0x00000006537f7220 */ /* 0x000fe20000410000 */
[----:B------:R-:W-:Y:S01]  /*2bf0*/  FMUL.FTZ R3, R39, R56 ;  /* 0x0000003827037220 */ /* 0x000fe20000410000 */
[----:B------:R-:W-:Y:S01]  /*2c00*/  FMUL.FTZ R85, R4, R81 ;  /* 0x0000005104557220 */ /* 0x000fe20000410000 */
[----:B------:R-:W-:Y:S01]  /*2c10*/  FADD.FTZ R82, R82, 1 ;  /* 0x3f80000052527421 */ /* 0x000fe20000010000 */
[----:B------:R-:W-:Y:S01]  /*2c20*/  FADD.FTZ R81, -R69, 1 ;  /* 0x3f80000045517421 */ /* 0x000fe20000010100 */
[----:B------:R-:W-:Y:S01]  /*2c30*/  FADD.FTZ R83, -R75, 1 ;  /* 0x3f8000004b537421 */ /* 0x000fe20000010100 */
[----:B------:R-:W-:Y:S01]  /*2c40*/  FADD.FTZ R76, R77, 1 ;  /* 0x3f8000004d4c7421 */ /* 0x000fe20000010000 */
[----:B------:R-:W-:Y:S01]  /*2c50*/  FADD.FTZ R77, R78, 1 ;  /* 0x3f8000004e4d7421 */ /* 0x000fe20000010000 */
[----:B------:R-:W-:Y:S01]  /*2c60*/  FFMA.FTZ R2, R55, R2, 1 ;  /* 0x3f80000037027423 */ /* 0x000fe20000010002 */
[----:B------:R-:W-:Y:S01]  /*2c70*/  FMUL.FTZ R3, R58, R3 ;  /* 0x000000033a037220 */ /* 0x000fe20000410000 */
[----:B------:R-:W-:Y:S01]  /*2c80*/  FADD.FTZ R78, R80, 1 ;  /* 0x3f800000504e7421 */ /* 0x000fe20000010000 */
[----:B------:R1:W-:Y:S01]  /*2c90*/  MUFU.RCP R84, R82 ;  /* 0x0000005200547308 */ /* 0x0003e20000001000 */
[----:B------:R-:W-:Y:S01]  /*2ca0*/  FFMA.FTZ R129, R50, R81, 1 ;  /* 0x3f80000032817423 */ /* 0x000fe20000010051 */
[----:B------:R-:W-:Y:S01]  /*2cb0*/  FFMA.FTZ R133, R48, R83, 1 ;  /* 0x3f80000030857423 */ /* 0x000fe20000010053 */
[----:B------:R-:W-:Y:S01]  /*2cc0*/  LDS R81, [R120+0x38] ;  /* 0x0000380078517984 */ /* 0x000fe20000000800 */
[----:B------:R-:W-:-:S03]  /*2cd0*/  FMUL.FTZ R3, R3, R2 ;  /* 0x0000000203037220 */ /* 0x000fc60000410000 */
[----:B------:R-:W5:Y:S01]  /*2ce0*/  LDS R83, [R120+0x30] ;  /* 0x0000300078537984 */ /* 0x000f620000000800 */
[----:B--2---:R-:W-:-:S03]  /*2cf0*/  FADD.FTZ R79, R79, 1 ;  /* 0x3f8000004f4f7421 */ /* 0x004fc60000010000 */
[----:B-1----:R-:W1:Y:S01]  /*2d00*/  LDS R82, [R120+0x34] ;  /* 0x0000340078527984 */ /* 0x002e620000000800 */
[----:B----4-:R-:W-:-:S03]  /*2d10*/  FADD.FTZ R2, -R64, 1 ;  /* 0x3f80000040027421 */ /* 0x010fc60000010100 */
[----:B------:R-:W2:Y:S01]  /*2d20*/  LDS R80, [R120+0x3c] ;  /* 0x00003c0078507984 */ /* 0x000ea20000000800 */
[----:B------:R-:W-:Y:S01]  /*2d30*/  FMUL.FTZ R7, R37, R60 ;  /* 0x0000003c25077220 */ /* 0x000fe20000410000 */
[----:B------:R-:W4:Y:S01]  /*2d40*/  MUFU.RCP R77, R77 ;  /* 0x0000004d004d7308 */ /* 0x000f220000001000 */
[----:B------:R-:W-:Y:S01]  /*2d50*/  FFMA.FTZ R2, R53, R2, 1 ;  /* 0x3f80000035027423 */ /* 0x000fe20000010002 */
[----:B------:R-:W-:Y:S01]  /*2d60*/  FADD.FTZ R126, R126, 1 ;  /* 0x3f8000007e7e7421 */ /* 0x000fe20000010000 */
[----:B------:R-:W-:Y:S01]  /*2d70*/  FMUL.FTZ R7, R64, R7 ;  /* 0x0000000740077220 */ /* 0x000fe20000410000 */
[----:B------:R-:W-:Y:S01]  /*2d80*/  FADD.FTZ R106, R106, 1 ;  /* 0x3f8000006a6a7421 */ /* 0x000fe20000010000 */
[----:B------:R-:W-:Y:S01]  /*2d90*/  FMUL.FTZ R131, R24, R65 ;  /* 0x0000004118837220 */ /* 0x000fe20000410000 */
[----:B------:R-:W-:Y:S02]  /*2da0*/  FMUL.FTZ R6, R25, R66 ;  /* 0x0000004219067220 */ /* 0x000fe40000410000 */
[----:B------:R-:W3:Y:S01]  /*2db0*/  MUFU.RCP R78, R78 ;  /* 0x0000004e004e7308 */ /* 0x000ee20000001000 */
[----:B------:R-:W-:Y:S01]  /*2dc0*/  FMUL.FTZ R7, R7, R2 ;  /* 0x0000000207077220 */ /* 0x000fe20000410000 */
[----:B------:R-:W-:Y:S01]  /*2dd0*/  FADD.FTZ R2, -R74, 1 ;  /* 0x3f8000004a027421 */ /* 0x000fe20000010100 */
[----:B------:R-:W-:Y:S06]  /*2de0*/  BAR.SYNC.DEFER_BLOCKING 0x0 ;  /* 0x0000000000007b1d */ /* 0x000fec0000010000 */
[----:B------:R-:W0:Y:S01]  /*2df0*/  MUFU.RCP R76, R76 ;  /* 0x0000004c004c7308 */ /* 0x000e220000001000 */
[----:B------:R-:W-:-:S07]  /*2e00*/  FFMA.FTZ R4, R49, R2, 1 ;  /* 0x3f80000031047423 */ /* 0x000fce0000010002 */
[----:B------:R-:W5:Y:S01]  /*2e10*/  MUFU.RCP R79, R79 ;  /* 0x0000004f004f7308 */ /* 0x000f620000001000 */
[----:B------:R-:W-:Y:S01]  /*2e20*/  FMUL.FTZ R2, R34, R63 ;  /* 0x0000003f22027220 */ /* 0x000fe20000410000 */
[----:B------:R-:W-:Y:S01]  /*2e30*/  FMUL.FTZ R131, R74, R131 ;  /* 0x000000834a837220 */ /* 0x000fe20000410000 */
[----:B------:R-:W-:Y:S01]  /*2e40*/  FMUL.FTZ R6, R75, R6 ;  /* 0x000000064b067220 */ /* 0x000fe20000410000 */
[----:B----4-:R-:W-:Y:S01]  /*2e50*/  FADD.FTZ R135, -R77, 1 ;  /* 0x3f8000004d877421 */ /* 0x010fe20000010100 */
[----:B------:R-:W-:-:S03]  /*2e60*/  FMUL.FTZ R2, R69, R2 ;  /* 0x0000000245027220 */ /* 0x000fc60000410000 */
[----:B------:R4:W1:Y:S01]  /*2e70*/  MUFU.RCP R147, R106 ;  /* 0x0000006a00937308 */ /* 0x0008620000001000 */
[----:B------:R-:W-:-:S07]  /*2e80*/  FMUL.FTZ R131, R131, R4 ;  /* 0x0000000483837220 */ /* 0x000fce0000410000 */
[----:B------:R-:W2:Y:S01]  /*2e90*/  MUFU.RCP R126, R126 ;  /* 0x0000007e007e7308 */ /* 0x000ea20000001000 */
[----:B------:R-:W-:Y:S01]  /*2ea0*/  FMUL.FTZ R129, R2, R129 ;  /* 0x0000008102817220 */ /* 0x000fe20000410000 */
[----:B------:R-:W-:Y:S01]  /*2eb0*/  FMUL.FTZ R133, R6, R133 ;  /* 0x0000008506857220 */ /* 0x000fe20000410000 */
[----:B---3--:R-:W-:Y:S01]  /*2ec0*/  FADD.FTZ R4, -R78, 1 ;  /* 0x3f8000004e047421 */ /* 0x008fe20000010100 */
[----:B------:R-:W-:Y:S01]  /*2ed0*/  FFMA.FTZ R137, R46, R135, 1 ;  /* 0x3f8000002e897423 */ /* 0x000fe20000010087 */
[----:B0-----:R-:W-:-:S03]  /*2ee0*/  FADD.FTZ R2, -R76, 1 ;  /* 0x3f8000004c027421 */ /* 0x001fc60000010100 */
[----:B------:R-:W0:Y:S01]  /*2ef0*/  MUFU.RCP R107, R107 ;  /* 0x0000006b006b7308 */ /* 0x000e220000001000 */
[----:B-----5:R-:W-:Y:S01]  /*2f00*/  FADD.FTZ R139, -R79, 1 ;  /* 0x3f8000004f8b7421 */ /* 0x020fe20000010100 */
[----:B------:R-:W-:Y:S01]  /*2f10*/  FMUL.FTZ R135, R26, R71 ;  /* 0x000000471a877220 */ /* 0x000fe20000410000 */
[----:B------:R-:W-:Y:S01]  /*2f20*/  FMUL.FTZ R6, R28, R73 ;  /* 0x000000491c067220 */ /* 0x000fe20000410000 */
[----:B----4-:R-:W-:Y:S01]  /*2f30*/  FFMA.FTZ R106, R41, R4, 1 ;  /* 0x3f800000296a7423 */ /* 0x010fe20000010004 */
[----:B------:R-:W-:Y:S01]  /*2f40*/  FFMA.FTZ R2, R47, R2, 1 ;  /* 0x3f8000002f027423 */ /* 0x000fe20000010002 */
[----:B------:R-:W-:Y:S01]  /*2f50*/  FFMA.FTZ R139, R40, R139, 1 ;  /* 0x3f800000288b7423 */ /* 0x000fe2000001008b */
        /* <DEDUP_REMOVED lines=8> */
[----:B------:R-:W-:Y:S01]  /*2fe0*/  FADD.FTZ R2, -R84, 1 ;  /* 0x3f80000054027421 */ /* 0x000fe20000010100 */
[----:B-1----:R-:W-:Y:S01]  /*2ff0*/  FADD.FTZ R145, -R147, 1 ;  /* 0x3f80000093917421 */ /* 0x002fe20000010100 */
[----:B--2---:R-:W-:Y:S01]  /*3000*/  FADD.FTZ R6, -R126, 1 ;  /* 0x3f8000007e067421 */ /* 0x004fe20000010100 */
[----:B------:R-:W-:Y:S01]  /*3010*/  FMUL.FTZ R137, R4, R137 ;  /* 0x0000008904897220 */ /* 0x000fe20000410000 */
[----:B------:R-:W-:Y:S01]  /*3020*/  FMUL.FTZ R141, R141, R106 ;  /* 0x0000006a8d8d7220 */ /* 0x000fe20000410000 */
[----:B------:R-:W-:Y:S01]  /*3030*/  FFMA.FTZ R4, R43, R2, 1 ;  /* 0x3f8000002b047423 */ /* 0x000fe20000010002 */
[----:B------:R-:W-:Y:S01]  /*3040*/  FFMA.FTZ R149, R44, R145, 1 ;  /* 0x3f8000002c957423 */ /* 0x000fe20000010091 */
[----:B------:R-:W-:Y:S01]  /*3050*/  FFMA.FTZ R106, R45, R6, 1 ;  /* 0x3f8000002d6a7423 */ /* 0x000fe20000010006 */
[----:B0-----:R-:W-:Y:S01]  /*3060*/  FADD.FTZ R143, -R107, 1 ;  /* 0x3f8000006b8f7421 */ /* 0x001fe20000010100 */
[----:B------:R-:W-:Y:S01]  /*3070*/  FMUL.FTZ R2, R30, R83 ;  /* 0x000000531e027220 */ /* 0x000fe20000410000 */
[----:B------:R-:W-:Y:S01]  /*3080*/  FMUL.FTZ R145, R31, R82 ;  /* 0x000000521f917220 */ /* 0x000fe20000410000 */
[----:B------:R-:W-:Y:S01]  /*3090*/  FMUL.FTZ R6, R32, R81 ;  /* 0x0000005120067220 */ /* 0x000fe20000410000 */
[----:B------:R-:W-:Y:S01]  /*30a0*/  FMUL.FTZ R151, R33, R80 ;  /* 0x0000005021977220 */ /* 0x000fe20000410000 */
[----:B------:R-:W-:Y:S01]  /*30b0*/  ISETP.NE.AND P1, PT, R242, RZ, PT ;  /* 0x000000fff200720c */ /* 0x000fe20003f25270 */
[----:B------:R-:W-:Y:S01]  /*30c0*/  FFMA.FTZ R143, R42, R143, 1 ;  /* 0x3f8000002a8f7423 */ /* 0x000fe2000001008f */
[----:B------:R-:W-:Y:S01]  /*30d0*/  FMUL.FTZ R2, R107, R2 ;  /* 0x000000026b027220 */ /* 0x000fe20000410000 */
[----:B------:R-:W-:Y:S01]  /*30e0*/  FMUL.FTZ R145, R84, R145 ;  /* 0x0000009154917220 */ /* 0x000fe20000410000 */
[----:B------:R-:W-:Y:S01]  /*30f0*/  FMUL.FTZ R6, R147, R6 ;  /* 0x0000000693067220 */ /* 0x000fe20000410000 */
[----:B------:R-:W-:Y:S01]  /*3100*/  FMUL.FTZ R151, R126, R151 ;  /* 0x000000977e977220 */ /* 0x000fe20000410000 */
[----:B------:R-:W-:Y:S01]  /*3110*/  ULEA UR26, UR27, UR26, 0x18 ;  /* 0x0000001a1b1a7291 */ /* 0x000fe2000f8ec03f */
[----:B------:R-:W-:Y:S01]  /*3120*/  FMUL.FTZ R143, R2, R143 ;  /* 0x0000008f028f7220 */ /* 0x000fe20000410000 */
[----:B------:R-:W-:Y:S01]  /*3130*/  FMUL.FTZ R145, R145, R4 ;  /* 0x0000000491917220 */ /* 0x000fe20000410000 */
[----:B------:R-:W-:Y:S01]  /*3140*/  FMUL.FTZ R149, R6, R149 ;  /* 0x0000009506957220 */ /* 0x000fe20000410000 */
[----:B------:R-:W-:Y:S01]  /*3150*/  FMUL.FTZ R151, R151, R106 ;  /* 0x0000006a97977220 */ /* 0x000fe20000410000 */
[----:B------:R-:W-:Y:S04]  /*3160*/  STS [R120], R3 ;  /* 0x0000000378007388 */ /* 0x000fe80000000800 */
        /* <DEDUP_REMOVED lines=32> */
[----:B------:R-:W-:Y:S01]  /*3370*/  @!P1 STS [UR26+0x2100], R128 ;  /* 0x00210080ff009988 */ /* 0x000fe2000800081a */
[----:B0-----:R-:W-:Y:S01]  /*3380*/  MOV R85, UR26 ;  /* 0x0000001a00557c02 */ /* 0x001fe20008000f00 */
[----:B------:R-:W-:Y:S06]  /*3390*/  BAR.SYNC.DEFER_BLOCKING 0x0 ;  /* 0x0000000000007b1d */ /* 0x000fec0000010000 */
[----:B------:R-:W0:Y:S01]  /*33a0*/  LDS R161, [R85+0x2100] ;  /* 0x0021000055a17984 */ /* 0x000e220000000800 */
[----:B------:R-:W-:Y:S01]  /*33b0*/  UIMAD UR28, UR7, UR32, URZ ;  /* 0x00000020071c72a4 */ /* 0x000fe2000f8e023f */
[----:B------:R-:W-:Y:S01]  /*33c0*/  IADD3 R2, P2, R20, UR37, RZ ;  /* 0x0000002514027c10 */ /* 0x000fe2000ff5e0ff */
[----:B------:R-:W-:-:S02]  /*33d0*/  UIMAD.WIDE.U32 UR26, UR10, UR32, URZ ;  /* 0x000000200a1a72a5 */ /* 0x000fc4000f8e003f */
[----:B------:R-:W-:Y:S01]  /*33e0*/  UIMAD UR29, UR10, UR33, UR28 ;  /* 0x000000210a1d72a4 */ /* 0x000fe2000f8e021c */
[----:B------:R-:W-:Y:S01]  /*33f0*/  IADD3.X R3, R21, UR36, RZ, P2, !PT ;  /* 0x0000002415037c10 */ /* 0x000fe200097fe4ff */
[----:B------:R-:W-:Y:S02]  /*3400*/  BSSY B0, `(.L_x_133) ;  /* 0x0000011000007945 */ /* 0x000fe40003800000 */
[----:B------:R-:W-:Y:S01]  /*3410*/  UIADD3 UR28, UR27, UR29, URZ ;  /* 0x0000001d1b1c7290 */ /* 0x000fe2000fffe03f */
        /* <DEDUP_REMOVED lines=15> */
.L_x_134:
[----:B------:R-:W-:Y:S05]  /*3510*/  BSYNC B0 ;  /* 0x0000000000007941 */ /* 0x000fea0003800000 */
.L_x_133:
[----:B------:R-:W-:Y:S01]  /*3520*/  ULDC.64 UR30, c[0x0][0x3a0] ;  /* 0x0000e800001e7ab9 */ /* 0x000fe20000000a00 */
[----:B------:R-:W-:Y:S01]  /*3530*/  UMOV UR27, UR28 ;  /* 0x0000001c001b7c82 */ /* 0x000fe20008000000 */
[-C--:B------:R-:W-:Y:S01]  /*3540*/  ISETP.GE.AND P0, PT, R23, R161.reuse, PT ;  /* 0x000000a11700720c */ /* 0x080fe20003f06270 */
[----:B------:R-:W-:Y:S01]  /*3550*/  UIMAD.WIDE.U32 UR26, UR8, UR30, UR26 ;  /* 0x0000001e081a72a5 */ /* 0x000fe2000f8e001a */
[-C--:B------:R-:W-:Y:S01]  /*3560*/  ISETP.GE.AND P3, PT, R0, R161.reuse, PT ;  /* 0x000000a10000720c */ /* 0x080fe20003f66270 */
[----:B------:R-:W-:Y:S01]  /*3570*/  UIMAD UR30, UR9, UR30, URZ ;  /* 0x0000001e091e72a4 */ /* 0x000fe2000f8e023f */
[-C--:B------:R-:W-:Y:S01]  /*3580*/  ISETP.GE.AND P4, PT, R10, R161.reuse, PT ;  /* 0x000000a10a00720c */ /* 0x080fe20003f86270 */
[----:B------:R-:W-:Y:S01]  /*3590*/  UIADD3 UR28, UP0, UR48, UR26, URZ ;  /* 0x0000001a301c7290 */ /* 0x000fe2000ff1e03f */
[-C--:B------:R-:W-:Y:S01]  /*35a0*/  ISETP.GE.AND P5, PT, R11, R161.reuse, PT ;  /* 0x000000a10b00720c */ /* 0x080fe20003fa6270 */
[----:B------:R-:W-:Y:S01]  /*35b0*/  UIMAD UR26, UR8, UR31, UR30 ;  /* 0x0000001f081a72a4 */ /* 0x000fe2000f8e021e */
[----:B------:R-:W-:Y:S01]  /*35c0*/  ISETP.GE.AND P6, PT, R12, R161, PT ;  /* 0x000000a10c00720c */ /* 0x000fe20003fc6270 */
[----:B------:R-:W-:Y:S01]  /*35d0*/  FMUL.FTZ R55, R55, R58 ;  /* 0x0000003a37377220 */ /* 0x000fe20000410000 */
[----:B------:R-:W-:Y:S01]  /*35e0*/  ULDC.64 UR30, c[0x0][0x3e8] ;  /* 0x0000fa00001e7ab9 */ /* 0x000fe20000000a00 */
[----:B------:R-:W-:Y:S01]  /*35f0*/  UIADD3.X UR26, UR49, UR26, UR27, UP0, !UPT ;  /* 0x0000001a311a7290 */ /* 0x000fe200087fe41b */
[----:B------:R-:W-:Y:S01]  /*3600*/  LEA R4, P2, R20, UR30, 0x2 ;  /* 0x0000001e14047c11 */ /* 0x000fe2000f8410ff */
[----:B------:R-:W-:Y:S01]  /*3610*/  FMUL.FTZ R54, R54, R59 ;  /* 0x0000003b36367220 */ /* 0x000fe20000410000 */
[----:B0-----:R-:W-:Y:S01]  /*3620*/  MOV R6, UR28 ;  /* 0x0000001c00067c02 */ /* 0x001fe20008000f00 */
[----:B------:R-:W-:Y:S01]  /*3630*/  FMUL.FTZ R53, R53, R64 ;  /* 0x0000004035357220 */ /* 0x000fe20000410000 */
[----:B------:R-:W-:Y:S01]  /*3640*/  LEA.HI.X R5, R20, UR31, R21, 0x2, P2 ;  /* 0x0000001f14057c11 */ /* 0x000fe200090f1415 */
[----:B------:R-:W-:Y:S01]  /*3650*/  ULDC.64 UR30, c[0x0][0x320] ;  /* 0x0000c800001e7ab9 */ /* 0x000fe20000000a00 */
[----:B------:R-:W-:Y:S01]  /*3660*/  LEA R4, P2, R6, R4, 0x2 ;  /* 0x0000000406047211 */ /* 0x000fe200078410ff */
[----:B------:R-:W-:Y:S01]  /*3670*/  FMUL.FTZ R52, R52, R67 ;  /* 0x0000004334347220 */ /* 0x000fe20000410000 */
[----:B------:R-:W-:Y:S01]  /*3680*/  MOV R7, UR26 ;  /* 0x0000001a00077c02 */ /* 0x000fe20008000f00 */
[----:B------:R-:W-:Y:S01]  /*3690*/  FMUL.FTZ R51, R51, R68 ;  /* 0x0000004433337220 */ /* 0x000fe20000410000 */
[----:B------:R-:W-:Y:S01]  /*36a0*/  FMUL.FTZ R50, R50, R69 ;  /* 0x0000004532327220 */ /* 0x000fe20000410000 */
[----:B------:R-:W-:Y:S01]  /*36b0*/  FMUL.FTZ R49, R49, R74 ;  /* 0x0000004a31317220 */ /* 0x000fe20000410000 */
[----:B------:R-:W-:Y:S01]  /*36c0*/  LEA.HI.X R5, R6, R5, R7, 0x2, P2 ;  /* 0x0000000506057211 */ /* 0x000fe200010f1407 */
[----:B------:R-:W-:Y:S01]  /*36d0*/  FMUL.FTZ R48, R48, R75 ;  /* 0x0000004b30307220 */ /* 0x000fe20000410000 */
[----:B------:R-:W-:Y:S01]  /*36e0*/  ISETP.GE.AND P2, PT, R8, R161, PT ;  /* 0x000000a10800720c */ /* 0x000fe20003f46270 */
[----:B------:R-:W-:Y:S01]  /*36f0*/  FMUL.FTZ R47, R47, R76 ;  /* 0x0000004c2f2f7220 */ /* 0x000fe20000410000 */
[----:B------:R-:W-:Y:S01]  /*3700*/  FMUL.FTZ R46, R46, R77 ;  /* 0x0000004d2e2e7220 */ /* 0x000fe20000410000 */
[----:B------:R0:W-:Y:S01]  /*3710*/  @!P0 STG.E desc[UR18][R4.64+-0x1f00], R131 ;  /* 0xffe1008304008986 */ /* 0x0001e2000c101912 */
        /* <DEDUP_REMOVED lines=36> */
[----:B------:R-:W-:Y:S01]  /*3960*/  ISETP.NE.U32.AND P0, PT, RZ, UR30, PT ;  /* 0x0000001eff007c0c */ /* 0x000fe2000bf05070 */
[----:B------:R-:W-:Y:S01]  /*3970*/  FMUL.FTZ R78, R30, R42 ;  /* 0x0000002a1e4e7220 */ /* 0x000fe20000410000 */
[----:B------:R-:W-:Y:S01]  /*3980*/  FMUL.FTZ R79, R31, R43 ;  /* 0x0000002b1f4f7220 */ /* 0x000fe20000410000 */
[----:B------:R0:W-:Y:S01]  /*3990*/  @!P5 STG.E desc[UR18][R4.64+-0x1a00], R153 ;  /* 0xffe600990400d986 */ /* 0x0001e2000c101912 */
[----:B------:R-:W-:Y:S01]  /*39a0*/  ISETP.NE.AND.EX P0, PT, RZ, UR31, PT, P0 ;  /* 0x0000001fff007c0c */ /* 0x000fe2000bf05300 */
[----:B------:R-:W-:Y:S01]  /*39b0*/  FMUL.FTZ R106, R32, R44 ;  /* 0x0000002c206a7220 */ /* 0x000fe20000410000 */
[----:B------:R-:W-:Y:S01]  /*39c0*/  FMUL.FTZ R107, R33, R45 ;  /* 0x0000002d216b7220 */ /* 0x000fe20000410000 */
[----:B------:R0:W-:Y:S04]  /*39d0*/  @!P6 STG.E desc[UR18][R4.64+-0x1980], R155 ;  /* 0xffe6809b0400e986 */ /* 0x0001e8000c101912 */
[----:B------:R0:W-:Y:S04]  /*39e0*/  @!P2 STG.E desc[UR18][R4.64+-0x1900], R157 ;  /* 0xffe7009d0400a986 */ /* 0x0001e8000c101912 */
[----:B------:R0:W-:Y:S04]  /*39f0*/  @!P3 STG.E desc[UR18][R4.64+-0x1f80], R129 ;  /* 0xffe080810400b986 */ /* 0x0001e8000c101912 */
[----:B------:R0:W-:Y:S01]  /*3a00*/  @!P4 STG.E desc[UR18][R4.64+-0x1880], R159 ;  /* 0xffe7809f0400c986 */ /* 0x0001e2000c101912 */
[----:B------:R-:W-:Y:S05]  /*3a10*/  @!P0 BRA `(.L_x_135) ;  /* 0x0000000400d48947 */ /* 0x000fea0003800000 */
[----:B------:R-:W-:Y:S01]  /*3a20*/  BAR.SYNC.DEFER_BLOCKING 0x0 ;  /* 0x0000000000007b1d */ /* 0x000fe20000010000 */
[----:B------:R-:W-:Y:S01]  /*3a30*/  FMUL.FTZ R55, R55, R56 ;  /* 0x0000003837377220 */ /* 0x000fe20000410000 */
[----:B------:R-:W-:Y:S01]  /*3a40*/  FMUL.FTZ R57, R54, R57 ;  /* 0x0000003936397220 */ /* 0x000fe20000410000 */
[----:B------:R-:W-:Y:S01]  /*3a50*/  FMUL.FTZ R53, R53, R60 ;  /* 0x0000003c35357220 */ /* 0x000fe20000410000 */
[----:B------:R-:W-:Y:S01]  /*3a60*/  FMUL.FTZ R61, R52, R61 ;  /* 0x0000003d343d7220 */ /* 0x000fe20000410000 */
[----:B------:R-:W-:Y:S01]  /*3a70*/  FMUL.FTZ R51, R51, R62 ;  /* 0x0000003e33337220 */ /* 0x000fe20000410000 */
[----:B------:R-:W-:Y:S01]  /*3a80*/  FMUL.FTZ R63, R50, R63 ;  /* 0x0000003f323f7220 */ /* 0x000fe20000410000 */
[----:B------:R-:W-:Y:S01]  /*3a90*/  FMUL.FTZ R49, R49, R65 ;  /* 0x0000004131317220 */ /* 0x000fe20000410000 */
[----:B0-----:R-:W-:Y:S01]  /*3aa0*/  FMUL.FTZ R5, R48, R66 ;  /* 0x0000004230057220 */ /* 0x001fe20000410000 */
        /* <DEDUP_REMOVED lines=8> */
[----:B------:R-:W-:Y:S01]  /*3b30*/  ULDC.64 UR32, c[0x0][0x2c0] ;  /* 0x0000b00000207ab9 */ /* 0x000fe20000000a00 */
[----:B------:R-:W-:Y:S01]  /*3b40*/  BSSY B0, `(.L_x_136) ;  /* 0x0000037000007945 */ /* 0x000fe20003800000 */
[----:B------:R-:W-:-:S02]  /*3b50*/  UIMAD UR7, UR7, UR32, URZ ;  /* 0x00000020070772a4 */ /* 0x000fc4000f8e023f */
[----:B------:R-:W-:Y:S02]  /*3b60*/  UIMAD.WIDE.U32 UR26, UR10, UR32, URZ ;  /* 0x000000200a1a72a5 */ /* 0x000fe4000f8e003f */
[----:B------:R-:W-:Y:S01]  /*3b70*/  UIMAD UR28, UR10, UR33, UR7 ;  /* 0x000000210a1c72a4 */ /* 0x000fe2000f8e0207 */
[----:B------:R-:W-:Y:S03]  /*3b80*/  STS [R120], R55 ;  /* 0x0000003778007388 */ /* 0x000fe60000000800 */
[----:B------:R-:W-:Y:S01]  /*3b90*/  UIADD3 UR7, UR27, UR28, URZ ;  /* 0x0000001c1b077290 */ /* 0x000fe2000fffe03f */
        /* <DEDUP_REMOVED lines=43> */
[----:B------:R-:W-:-:S03]  /*3e50*/  IADD3 R3, R3, UR28, RZ ;  /* 0x0000001c03037c10 */ /* 0x000fc6000fffe0ff */
[----:B------:R-:W-:-:S05]  /*3e60*/  IMAD.WIDE.U32 R2, R5, UR8, R2 ;  /* 0x0000000805027c25 */ /* 0x000fca000f8e0002 */
[----:B------:R-:W-:Y:S02]  /*3e70*/  IADD3 R3, R3, UR29, RZ ;  /* 0x0000001d03037c10 */ /* 0x000fe4000fffe0ff */
[----:B------:R-:W-:-:S04]  /*3e80*/  LEA R4, P0, R2, UR30, 0x2 ;  /* 0x0000001e02047c11 */ /* 0x000fc8000f8010ff */
[----:B------:R-:W-:-:S05]  /*3e90*/  LEA.HI.X R5, R2, UR31, R3, 0x2, P0 ;  /* 0x0000001f02057c11 */ /* 0x000fca00080f1403 */
[----:B------:R0:W-:Y:S04]  /*3ea0*/  STG.E desc[UR18][R4.64], R29 ;  /* 0x0000001d04007986 */ /* 0x0001e8000c101912 */
.L_x_137:
[----:B------:R-:W-:Y:S05]  /*3eb0*/  BSYNC B0 ;  /* 0x0000000000007941 */ /* 0x000fea0003800000 */
.L_x_136:
[----:B------:R-:W-:Y:S01]  /*3ec0*/  ULDC.64 UR28, c[0x0][0x2c8] ;  /* 0x0000b200001c7ab9 */ /* 0x000fe20000000a00 */
[----:B------:R-:W-:Y:S01]  /*3ed0*/  UMOV UR27, UR7 ;  /* 0x00000007001b7c82 */ /* 0x000fe20008000000 */
[----:B------:R-:W-:Y:S01]  /*3ee0*/  LEA R2, P0, R20, UR30, 0x2 ;  /* 0x0000001e14027c11 */ /* 0x000fe2000f8010ff */
[----:B------:R-:W-:Y:S01]  /*3ef0*/  UIMAD.WIDE.U32 UR26, UR8, UR28, UR26 ;  /* 0x0000001c081a72a5 */ /* 0x000fe2000f8e001a */
[-C--:B------:R-:W-:Y:S01]  /*3f00*/  ISETP.GE.AND P4, PT, R22, R59.reuse, PT ;  /* 0x0000003b1600720c */ /* 0x080fe20003f86270 */
[----:B------:R-:W-:Y:S01]  /*3f10*/  UIMAD UR28, UR9, UR28, URZ ;  /* 0x0000001c091c72a4 */ /* 0x000fe2000f8e023f */
[-C--:B------:R-:W-:Y:S01]  /*3f20*/  ISETP.GE.AND P3, PT, R23, R59.reuse, PT ;  /* 0x0000003b1700720c */ /* 0x080fe20003f66270 */
[----:B------:R-:W-:Y:S01]  /*3f30*/  UIADD3 UR7, UP0, UR48, UR26, URZ ;  /* 0x0000001a30077290 */ /* 0x000fe2000ff1e03f */
[----:B------:R-:W-:Y:S01]  /*3f40*/  ISETP.GE.AND P2, PT, R0, R59, PT ;  /* 0x0000003b0000720c */ /* 0x000fe20003f46270 */
[----:B------:R-:W-:Y:S01]  /*3f50*/  UIMAD UR26, UR8, UR29, UR28 ;  /* 0x0000001d081a72a4 */ /* 0x000fe2000f8e021c */
[----:B------:R-:W-:-:S02]  /*3f60*/  LEA.HI.X R20, R20, UR31, R21, 0x2, P0 ;  /* 0x0000001f14147c11 */ /* 0x000fc400080f1415 */
[-C--:B------:R-:W-:Y:S01]  /*3f70*/  ISETP.GE.AND P6, PT, R9, R59.reuse, PT ;  /* 0x0000003b0900720c */ /* 0x080fe20003fc6270 */
[----:B------:R-:W-:Y:S01]  /*3f80*/  UIADD3.X UR26, UR49, UR26, UR27, UP0, !UPT ;  /* 0x0000001a311a7290 */ /* 0x000fe200087fe41b */
[----:B------:R-:W-:Y:S02]  /*3f90*/  MOV R3, UR7 ;  /* 0x0000000700037c02 */ /* 0x000fe40008000f00 */
[----:B------:R-:W-:Y:S02]  /*3fa0*/  ISETP.GE.AND P5, PT, R10, R59, PT ;  /* 0x0000003b0a00720c */ /* 0x000fe40003fa6270 */
[----:B------:R-:W-:Y:S02]  /*3fb0*/  LEA R2, P0, R3, R2, 0x2 ;  /* 0x0000000203027211 */ /* 0x000fe400078010ff */
[----:B0-----:R-:W-:-:S04]  /*3fc0*/  MOV R4, UR26 ;  /* 0x0000001a00047c02 */ /* 0x001fc80008000f00 */
[----:B------:R-:W-:Y:S02]  /*3fd0*/  LEA.HI.X R3, R3, R20, R4, 0x2, P0 ;  /* 0x0000001403037211 */ /* 0x000fe400000f1404 */
        /* <DEDUP_REMOVED lines=24> */
[----:B------:R1:W-:Y:S02]  /*4160*/  @!P2 STG.E desc[UR18][R2.64+-0x1880], R57 ;  /* 0xffe780390200a986 */ /* 0x0003e4000c101912 */
.L_x_135:
[----:B------:R-:W2:Y:S01]  /*4170*/  LDL.LU R0, [R1+0x4] ;  /* 0x0000040001007983 */ /* 0x000ea20000300800 */
[----:B-1----:R-:W1:Y:S01]  /*4180*/  LDC R2, c[0x0][0x21c] ;  /* 0x00008700ff027b82 */ /* 0x002e620000000800 */
[----:B------:R-:W-:Y:S01]  /*4190*/  HFMA2.MMA R48, -RZ, RZ, 0, 0 ;  /* 0x00000000ff307435 */ /* 0x000fe200000001ff */
        /* <DEDUP_REMOVED lines=16> */
[----:B------:R-:W-:-:S02]  /*42a0*/  CS2R R46, SRZ ;  /* 0x00000000002e7805 */ /* 0x000fc4000001ff00 */
[----:B------:R-:W-:Y:S02]  /*42b0*/  CS2R R44, SRZ ;  /* 0x00000000002c7805 */ /* 0x000fe4000001ff00 */
[----:B------:R-:W-:Y:S02]  /*42c0*/  CS2R R42, SRZ ;  /* 0x00000000002a7805 */ /* 0x000fe4000001ff00 */
[----:B------:R-:W-:Y:S02]  /*42d0*/  CS2R R40, SRZ ;  /* 0x0000000000287805 */ /* 0x000fe4000001ff00 */
[----:B------:R-:W-:Y:S02]  /*42e0*/  CS2R R38, SRZ ;  /* 0x0000000000267805 */ /* 0x000fe4000001ff00 */
[----:B------:R-:W-:Y:S01]  /*42f0*/  CS2R R36, SRZ ;  /* 0x0000000000247805 */ /* 0x000fe2000001ff00 */
[----:B------:R-:W-:Y:S01]  /*4300*/  BAR.SYNC.DEFER_BLOCKING 0x0 ;  /* 0x0000000000007b1d */ /* 0x000fe20000010000 */
[----:B-1----:R-:W-:-:S02]  /*4310*/  ISETP.GE.AND P0, PT, R2, 0x1, PT ;  /* 0x000000010200780c */ /* 0x002fc40003f06270 */
[----:B------:R-:W-:Y:S02]  /*4320*/  CS2R R34, SRZ ;  /* 0x0000000000227805 */ /* 0x000fe4000001ff00 */
[----:B------:R-:W-:Y:S01]  /*4330*/  MOV R33, RZ ;  /* 0x000000ff00217202 */ /* 0x000fe20000000f00 */
[----:B--2---:R-:W-:-:S04]  /*4340*/  FFMA.FTZ R3, R119, R6, R0 ;  /* 0x0000000677037223 */ /* 0x004fc80000010000 */
[----:B------:R-:W-:-:S04]  /*4350*/  FFMA.FTZ R0, R118, R7, R3 ;  /* 0x0000000776007223 */ /* 0x000fc80000010003 */
        /* <DEDUP_REMOVED lines=13> */
[----:B------:R-:W-:-:S05]  /*4430*/  FFMA.FTZ R0, R102, R107, R3 ;  /* 0x0000006b66007223 */ /* 0x000fca0000010003 */
[----:B------:R1:W-:Y:S01]  /*4440*/  STL [R1+0x4], R0 ;  /* 0x0000040001007387 */ /* 0x0003e20000100800 */
[----:B------:R-:W-:Y:S05]  /*4450*/  @!P0 BRA `(.L_x_138) ;  /* 0x0000006400f48947 */ /* 0x000fea0003800000 */
[----:B------:R-:W-:Y:S01]  /*4460*/  FADD.FTZ R16, R101, UR5 ;  /* 0x0000000565107e21 */ /* 0x000fe20008010000 */
[----:B------:R-:W-:Y:S01]  /*4470*/  FADD.FTZ R15, R100, UR5 ;  /* 0x00000005640f7e21 */ /* 0x000fe20008010000 */
[----:B------:R-:W-:Y:S01]  /*4480*/  FADD.FTZ R14, R99, UR5 ;  /* 0x00000005630e7e21 */ /* 0x000fe20008010000 */
[----:B------:R-:W-:Y:S01]  /*4490*/  FADD.FTZ R13, R98, UR5 ;  /* 0x00000005620d7e21 */ /* 0x000fe20008010000 */
[----:B------:R-:W-:Y:S01]  /*44a0*/  FADD.FTZ R12, R97, UR5 ;  /* 0x00000005610c7e21 */ /* 0x000fe20008010000 */
[----:B------:R-:W-:Y:S01]  /*44b0*/  FMUL.FTZ R17, R119, R16 ;  /* 0x0000001077117220 */ /* 0x000fe20000410000 */
[----:B------:R-:W-:Y:S01]  /*44c0*/  FADD.FTZ R11, R96, UR5 ;  /* 0x00000005600b7e21 */ /* 0x000fe20008010000 */
[----:B------:R-:W-:Y:S01]  /*44d0*/  FMUL.FTZ R16, R118, R15 ;  /* 0x0000000f76107220 */ /* 0x000fe20000410000 */
[----:B------:R-:W-:Y:S01]  /*44e0*/  FADD.FTZ R10, R95, UR5 ;  /* 0x000000055f0a7e21 */ /* 0x000fe20008010000 */
[----:B------:R-:W-:Y:S01]  /*44f0*/  FMUL.FTZ R15, R117, R14 ;  /* 0x0000000e750f7220 */ /* 0x000fe20000410000 */
[----:B------:R-:W-:Y:S01]  /*4500*/  UIADD3 UR52, UR17, -0x1, URZ ;  /* 0xffffffff11347890 */ /* 0x000fe2000fffe03f */
[----:B------:R-:W-:Y:S01]  /*4510*/  FADD.FTZ R9, R94, UR5 ;  /* 0x000000055e097e21 */ /* 0x000fe20008010000 */
[----:B------:R-:W-:Y:S01]  /*4520*/  FMUL.FTZ R14, R116, R13 ;  /* 0x0000000d740e7220 */ /* 0x000fe20000410000 */
[----:B------:R-:W-:Y:S01]  /*4530*/  FADD.FTZ R32, R7, R7 ;  /* 0x0000000707207221 */ /* 0x000fe20000010000 */
[----:B------:R-:W-:Y:S01]  /*4540*/  FADD.FTZ R8, R93, UR5 ;  /* 0x000000055d087e21 */ /* 0x000fe20008010000 */
[----:B------:R-:W-:Y:S01]  /*4550*/  FMUL.FTZ R13, R115, R12 ;  /* 0x0000000c730d7220 */ /* 0x000fe20000410000 */
[----:B-1----:R-:W-:Y:S01]  /*4560*/  FADD.FTZ R0, R6, R6 ;  /* 0x0000000606007221 */ /* 0x002fe20000010000 */
[----:B------:R-:W-:Y:S01]  /*4570*/  FADD.FTZ R7, R92, UR5 ;  /* 0x000000055c077e21 */ /* 0x000fe20008010000 */
[----:B------:R-:W-:Y:S01]  /*4580*/  FMUL.FTZ R12, R114, R11 ;  /* 0x0000000b720c7220 */ /* 0x000fe20000410000 */
[----:B------:R-:W-:Y:S01]  /*4590*/  FADD.FTZ R6, R91, UR5 ;  /* 0x000000055b067e21 */ /* 0x000fe20008010000 */
[----:B------:R-:W-:Y:S01]  /*45a0*/  FMUL.FTZ R11, R113, R10 ;  /* 0x0000000a710b7220 */ /* 0x000fe20000410000 */
[----:B0-----:R-:W-:Y:S01]  /*45b0*/  FADD.FTZ R5, R90, UR5 ;  /* 0x000000055a057e21 */ /* 0x001fe20008010000 */
[----:B------:R-:W-:Y:S01]  /*45c0*/  ULEA.HI UR40, UR52, UR52, URZ, 0x1 ;  /* 0x0000003434287291 */ /* 0x000fe2000f8f083f */
[----:B------:R-:W-:Y:S01]  /*45d0*/  FMUL.FTZ R10, R112, R9 ;  /* 0x00000009700a7220 */ /* 0x000fe20000410000 */
[----:B------:R-:W-:Y:S01]  /*45e0*/  FADD.FTZ R4, R89, UR5 ;  /* 0x0000000559047e21 */ /* 0x000fe20008010000 */
[----:B------:R-:W-:Y:S01]  /*45f0*/  FMUL.FTZ R9, R111, R8 ;  /* 0x000000086f097220 */ /* 0x000fe20000410000 */
[----:B------:R-:W-:Y:S01]  /*4600*/  FADD.FTZ R3, R88, UR5 ;  /* 0x0000000558037e21 */ /* 0x000fe20008010000 */
[----:B------:R-:W-:Y:S01]  /*4610*/  FMUL.FTZ R8, R110, R7 ;  /* 0x000000076e087220 */ /* 0x000fe20000410000 */
[----:B------:R-:W-:Y:S01]  /*4620*/  FADD.FTZ R2, R87, UR5 ;  /* 0x0000000557027e21 */ /* 0x000fe20008010000 */
[----:B------:R-:W-:Y:S01]  /*4630*/  FMUL.FTZ R7, R109, R6 ;  /* 0x000000066d077220 */ /* 0x000fe20000410000 */
[----:B------:R-:W-:Y:S01]  /*4640*/  FADD.FTZ R61, R86, UR5 ;  /* 0x00000005563d7e21 */ /* 0x000fe20008010000 */
[----:B------:R-:W-:Y:S01]  /*4650*/  ULOP3.LUT UR40, UR40, 0xfffffe, URZ, 0xc0, !UPT ;  /* 0x00fffffe28287892 */ /* 0x000fe2000f8ec03f */
[----:B------:R-:W-:Y:S01]  /*4660*/  FMUL.FTZ R6, R108, R5 ;  /* 0x000000056c067220 */ /* 0x000fe20000410000 */
[----:B------:R-:W-:Y:S01]  /*4670*/  FMUL.FTZ R5, R105, R4 ;  /* 0x0000000469057220 */ /* 0x000fe20000410000 */
[----:B------:R-:W-:Y:S01]  /*4680*/  FMUL.FTZ R4, R104, R3 ;  /* 0x0000000368047220 */ /* 0x000fe20000410000 */
[----:B------:R-:W-:Y:S01]  /*4690*/  FADD.FTZ R27, R24, R24 ;  /* 0x00000018181b7221 */ /* 0x000fe20000010000 */
[----:B------:R-:W-:Y:S01]  /*46a0*/  FADD.FTZ R26, R25, R25 ;  /* 0x00000019191a7221 */ /* 0x000fe20000010000 */
[----:B------:R-:W-:Y:S01]  /*46b0*/  FMUL.FTZ R3, R103, R2 ;  /* 0x0000000267037220 */ /* 0x000fe20000410000 */
        /* <DEDUP_REMOVED lines=12> */
[----:B------:R-:W-:Y:S01]  /*4780*/  MOV R48, RZ ;  /* 0x000000ff00307202 */ /* 0x000fe20000000f00 */
[----:B------:R-:W-:Y:S01]  /*4790*/  FMUL.FTZ R2, R102, R61 ;  /* 0x0000003d66027220 */ /* 0x000fe20000410000 */
        /* <DEDUP_REMOVED lines=13> */
.L_x_169:
        /* <DEDUP_REMOVED lines=11> */
[----:B0-----:R-:W-:-:S04]  /*4920*/  MOV R60, UR46 ;  /* 0x0000002e003c7c02 */ /* 0x001fc80008000f00 */
[----:B------:R-:W-:-:S06]  /*4930*/  MOV R61, UR44 ;  /* 0x0000002c003d7c02 */ /* 0x000fcc0008000f00 */
[----:B--2---:R-:W2:Y:S01]  /*4940*/  LDG.E.64 R60, desc[UR18][R60.64] ;  /* 0x000000123c3c7981 */ /* 0x004ea2000c1e1b00 */
[----:B------:R-:W-:Y:S01]  /*4950*/  FADD.FTZ R159, R101, UR5 ;  /* 0x00000005659f7e21 */ /* 0x000fe20008010000 */
[----:B------:R-:W-:Y:S01]  /*4960*/  FADD.FTZ R183, R99, UR5 ;  /* 0x0000000563b77e21 */ /* 0x000fe20008010000 */
[----:B------:R-:W-:Y:S01]  /*4970*/  FADD.FTZ R158, R100, UR5 ;  /* 0x00000005649e7e21 */ /* 0x000fe20008010000 */
[----:B------:R-:W-:Y:S01]  /*4980*/  FADD.FTZ R181, R98, UR5 ;  /* 0x0000000562b57e21 */ /* 0x000fe20008010000 */
[----:B------:R-:W-:Y:S01]  /*4990*/  FADD.FTZ R179, R97, UR5 ;  /* 0x0000000561b37e21 */ /* 0x000fe20008010000 */
[----:B------:R-:W-:Y:S01]  /*49a0*/  FADD.FTZ R173, R94, UR5 ;  /* 0x000000055ead7e21 */ /* 0x000fe20008010000 */
[----:B------:R-:W-:Y:S01]  /*49b0*/  FADD.FTZ R177, R96, UR5 ;  /* 0x0000000560b17e21 */ /* 0x000fe20008010000 */
[----:B------:R-:W-:Y:S01]  /*49c0*/  UIMAD UR56, UR9, UR36, URZ ;  /* 0x00000024093872a4 */ /* 0x000fe2000f8e023f */
[----:B------:R-:W-:Y:S01]  /*49d0*/  FADD.FTZ R175, R95, UR5 ;  /* 0x000000055faf7e21 */ /* 0x000fe20008010000 */
[----:B------:R-:W-:Y:S01]  /*49e0*/  UIMAD UR57, UR9, UR30, URZ ;  /* 0x0000001e093972a4 */ /* 0x000fe2000f8e023f */
[C---:B------:R-:W-:Y:S01]  /*49f0*/  ISETP.NE.AND P2, PT, R242.reuse, RZ, PT ;  /* 0x000000fff200720c */ /* 0x040fe20003f45270 */
[----:B------:R-:W-:Y:S01]  /*4a00*/  UIMAD.WIDE.U32 UR46, UR8, UR36, URZ ;  /* 0x00000024082e72a5 */ /* 0x000fe2000f8e003f */
[----:B------:R-:W-:Y:S01]  /*4a10*/  HFMA2.MMA R68, -RZ, RZ, 0, 1.52587890625e-05 ;  /* 0x00000100ff447435 */ /* 0x000fe200000001ff */
[----:B------:R-:W-:Y:S01]  /*4a20*/  UIMAD.WIDE.U32 UR44, UR8, UR30, URZ ;  /* 0x0000001e082c72a5 */ /* 0x000fe2000f8e003f */
[----:B------:R-:W-:Y:S01]  /*4a30*/  FADD.FTZ R77, R93, UR5 ;  /* 0x000000055d4d7e21 */ /* 0x000fe20008010000 */
[----:B------:R-:W-:Y:S01]  /*4a40*/  UIMAD UR58, UR8, UR37, UR56 ;  /* 0x00000025083a72a4 */ /* 0x000fe2000f8e0238 */
[----:B------:R-:W-:Y:S01]  /*4a50*/  MOV R67, UR52 ;  /* 0x0000003400437c02 */ /* 0x000fe20008000f00 */
[----:B------:R-:W-:Y:S01]  /*4a60*/  UIMAD UR57, UR8, UR31, UR57 ;  /* 0x0000001f083972a4 */ /* 0x000fe2000f8e0239 */
[----:B------:R-:W-:Y:S01]  /*4a70*/  ISETP.NE.AND P0, PT, R242, 0x7f, PT ;  /* 0x0000007ff200780c */ /* 0x000fe20003f05270 */
[----:B------:R-:W-:Y:S01]  /*4a80*/  UIMAD UR56, UR55, UR34, URZ ;  /* 0x00000022373872a4 */ /* 0x000fe2000f8e023f */
[----:B------:R-:W-:Y:S01]  /*4a90*/  FADD.FTZ R171, R92, UR5 ;  /* 0x000000055cab7e21 */ /* 0x000fe20008010000 */
[----:B------:R-:W-:Y:S01]  /*4aa0*/  UIMAD UR55, UR55, UR28, URZ ;  /* 0x0000001c373772a4 */ /* 0x000fe2000f8e023f */
[----:B------:R-:W-:Y:S01]  /*4ab0*/  FADD.FTZ R79, R91, UR5 ;  /* 0x000000055b4f7e21 */ /* 0x000fe20008010000 */
[----:B------:R-:W-:-:S02]  /*4ac0*/  UIADD3 UR47, UR47, UR58, URZ ;  /* 0x0000003a2f2f7290 */ /* 0x000fc4000fffe03f */
[----:B------:R-:W-:Y:S02]  /*4ad0*/  UIADD3 UR45, UR45, UR57, URZ ;  /* 0x000000392d2d7290 */ /* 0x000fe4000fffe03f */
[----:B------:R-:W-:Y:S02]  /*4ae0*/  UIMAD UR56, UR7, UR35, UR56 ;  /* 0x00000023073872a4 */ /* 0x000fe4000f8e0238 */
[----:B------:R-:W-:Y:S02]  /*4af0*/  UIMAD UR55, UR7, UR29, UR55 ;  /* 0x0000001d073772a4 */ /* 0x000fe4000f8e0237 */
[----:B------:R-:W-:Y:S01]  /*4b00*/  UIMAD.WIDE.U32 UR46, UR7, UR34, UR46 ;  /* 0x00000022072e72a5 */ /* 0x000fe2000f8e002e */
[----:B------:R-:W-:Y:S01]  /*4b10*/  @P0 LEA R106, R242, R85, 0x3 ;  /* 0x00000055f26a0211 */ /* 0x000fe200078e18ff */
[----:B------:R-:W-:Y:S02]  /*4b20*/  UIMAD.WIDE.U32 UR44, UR7, UR28, UR44 ;  /* 0x0000001c072c72a5 */ /* 0x000fe4000f8e002c */
[----:B------:R-:W-:-:S02]  /*4b30*/  UIADD3 UR56, UR47, UR56, URZ ;  /* 0x000000382f387290 */ /* 0x000fc4000fffe03f */
[----:B------:R-:W-:Y:S02]  /*4b40*/  UIADD3 UR55, UR45, UR55, URZ ;  /* 0x000000372d377290 */ /* 0x000fe4000fffe03f */
[----:B------:R-:W-:Y:S02]  /*4b50*/  ULEA UR47, UP0, UR46, UR32, 0x3 ;  /* 0x000000202e2f7291 */ /* 0x000fe4000f80183f */
[----:B------:R-:W-:Y:S02]  /*4b60*/  ULEA UR45, UP1, UR44, UR26, 0x3 ;  /* 0x0000001a2c2d7291 */ /* 0x000fe4000f82183f */
[----:B------:R-:W-:Y:S02]  /*4b70*/  ULEA.HI.X UR46, UR46, UR33, UR56, 0x3, UP0 ;  /* 0x000000212e2e7291 */ /* 0x000fe400080f1c38 */
[----:B------:R-:W-:Y:S01]  /*4b80*/  ULEA.HI.X UR44, UR44, UR27, UR55, 0x3, UP1 ;  /* 0x0000001b2c2c7291 */ /* 0x000fe200088f1c37 */
[----:B------:R-:W-:Y:S01]  /*4b90*/  BSSY B0, `(.L_x_139) ;  /* 0x000004c000007945 */ /* 0x000fe20003800000 */
[----:B--2---:R-:W-:-:S02]  /*4ba0*/  R2UR UR53, R61 ;  /* 0x000000003d3572ca */ /* 0x004fc400000e0000 */
[----:B------:R-:W-:-:S11]  /*4bb0*/  R2UR UR54, R60 ;  /* 0x000000003c3672ca */ /* 0x000fd600000e0000 */
[----:B------:R-:W-:Y:S01]  /*4bc0*/  FMUL.FTZ R62, R159, UR53 ;  /* 0x000000359f3e7c20 */ /* 0x000fe20008410000 */
[----:B------:R-:W-:Y:S01]  /*4bd0*/  FMUL.FTZ R61, R183, UR53 ;  /* 0x00000035b73d7c20 */ /* 0x000fe20008410000 */
[----:B------:R-:W-:Y:S02]  /*4be0*/  FMUL.FTZ R60, R173, UR53 ;  /* 0x00000035ad3c7c20 */ /* 0x000fe40008410000 */
[----:B------:R-:W-:Y:S01]  /*4bf0*/  FMUL.RZ R64, R62, 0.15915493667125701904 ;  /* 0x3e22f9833e407820 */ /* 0x000fe2000040c000 */
[----:B------:R-:W-:Y:S01]  /*4c00*/  FMUL.RZ R65, R61, 0.15915493667125701904 ;  /* 0x3e22f9833d417820 */ /* 0x000fe2000040c000 */
[----:B------:R-:W-:Y:S01]  /*4c10*/  FMUL.FTZ R62, R158, UR53 ;  /* 0x000000359e3e7c20 */ /* 0x000fe20008410000 */
[----:B------:R-:W-:Y:S01]  /*4c20*/  FMUL.FTZ R61, R181, UR53 ;  /* 0x00000035b53d7c20 */ /* 0x000fe20008410000 */
[----:B------:R-:W-:Y:S01]  /*4c30*/  MUFU.SIN R127, R64 ;  /* 0x00000040007f7308 */ /* 0x000fe20000000400 */
[----:B------:R-:W-:Y:S01]  /*4c40*/  FMUL.RZ R66, R60, 0.15915493667125701904 ;  /* 0x3e22f9833c427820 */ /* 0x000fe2000040c000 */
[----:B------:R-:W-:-:S06]  /*4c50*/  FMUL.RZ R62, R62, 0.15915493667125701904 ;  /* 0x3e22f9833e3e7820 */ /* 0x000fcc000040c000 */
        /* <DEDUP_REMOVED lines=8> */
[----:B------:R-:W-:Y:S08]  /*4ce0*/  MUFU.SIN R150, R62 ;  /* 0x0000003e00967308 */ /* 0x000ff00000000400 */
[----:B------:R0:W-:Y:S08]  /*4cf0*/  MUFU.COS R151, R62 ;  /* 0x0000003e00977308 */ /* 0x0001f00000000000 */
[----:B------:R1:W-:Y:S01]  /*4d00*/  MUFU.COS R155, R65 ;  /* 0x00000041009b7308 */ /* 0x0003e20000000000 */
[----:B0-----:R-:W-:-:S05]  /*4d10*/  MOV R62, UR54 ;  /* 0x00000036003e7c02 */ /* 0x001fca0008000f00 */
[----:B------:R-:W-:Y:S02]  /*4d20*/  FMUL.FTZ R62, R62, 1.4426950216293334961 ;  /* 0x3fb8aa3b3e3e7820 */ /* 0x000fe40000410000 */
[----:B------:R-:W-:Y:S01]  /*4d30*/  MUFU.SIN R152, R64 ;  /* 0x0000004000987308 */ /* 0x000fe20000000400 */
[----:B-1----:R-:W-:Y:S01]  /*4d40*/  FMUL.RZ R65, R61, 0.15915493667125701904 ;  /* 0x3e22f9833d417820 */ /* 0x002fe2000040c000 */
[----:B------:R-:W-:Y:S01]  /*4d50*/  FMUL.FTZ R60, R159, R62 ;  /* 0x0000003e9f3c7220 */ /* 0x000fe20000410000 */
[----:B------:R-:W-:-:S04]  /*4d60*/  FMUL.FTZ R61, R175, UR53 ;  /* 0x00000035af3d7c20 */ /* 0x000fc80008410000 */
[----:B------:R-:W-:Y:S01]  /*4d70*/  FMUL.RZ R61, R61, 0.15915493667125701904 ;  /* 0x3e22f9833d3d7820 */ /* 0x000fe2000040c000 */
[----:B------:R-:W0:Y:S08]  /*4d80*/  MUFU.EX2 R60, R60 ;  /* 0x0000003c003c7308 */ /* 0x000e300000000800 */
[----:B------:R-:W1:Y:S08]  /*4d90*/  MUFU.SIN R146, R61 ;  /* 0x0000003d00927308 */ /* 0x000e700000000400 */
[----:B------:R2:W3:Y:S01]  /*4da0*/  MUFU.COS R147, R61 ;  /* 0x0000003d00937308 */ /* 0x0004e20000000000 */
[C---:B0-----:R-:W-:Y:S01]  /*4db0*/  FMUL.FTZ R126, R60.reuse, R63 ;  /* 0x0000003f3c7e7220 */ /* 0x041fe20000410000 */
[----:B------:R-:W-:-:S06]  /*4dc0*/  FMUL.FTZ R127, R60, R127 ;  /* 0x0000007f3c7f7220 */ /* 0x000fcc0000410000 */
[----:B------:R0:W4:Y:S01]  /*4dd0*/  MUFU.COS R153, R64 ;  /* 0x0000004000997308 */ /* 0x0001220000000000 */
[----:B--2---:R-:W-:-:S07]  /*4de0*/  FMUL.FTZ R61, R77, UR53 ;  /* 0x000000354d3d7c20 */ /* 0x004fce0008410000 */
[----:B------:R-:W2:Y:S01]  /*4df0*/  MUFU.SIN R148, R65 ;  /* 0x0000004100947308 */ /* 0x000ea20000000400 */
[----:B0-----:R-:W-:Y:S01]  /*4e00*/  IADD3 R64, R242, 0x200, RZ ;  /* 0x00000200f2407810 */ /* 0x001fe20007ffe0ff */
[----:B------:R-:W-:Y:S01]  /*4e10*/  @!P2 IMAD R64, R67, R68, UR7 ;  /* 0x000000074340ae24 */ /* 0x000fe2000f8e0244 */
[----:B------:R-:W-:-:S04]  /*4e20*/  MOV R67, UR46 ;  /* 0x0000002e00437c02 */ /* 0x000fc80008000f00 */
[----:B------:R-:W-:Y:S01]  /*4e30*/  LEA R60, R64, R85, 0x3 ;  /* 0x00000055403c7211 */ /* 0x000fe200078e18ff */
[----:B------:R0:W1:Y:S01]  /*4e40*/  MUFU.COS R149, R65 ;  /* 0x0000004100957308 */ /* 0x0000620000000000 */
[----:B------:R-:W-:-:S03]  /*4e50*/  MOV R64, UR45 ;  /* 0x0000002d00407c02 */ /* 0x000fc60008000f00 */
[----:B------:R1:W-:Y:S04]  /*4e60*/  STS.64 [R60+0x3590], R126 ;  /* 0x0035907e3c007388 */ /* 0x0003e80000000a00 */
[----:B------:R-:W1:Y:S01]  /*4e70*/  MUFU.SIN R144, R66 ;  /* 0x0000004200907308 */ /* 0x000e620000000400 */
[----:B0-----:R-:W-:Y:S01]  /*4e80*/  FMUL.RZ R65, R61, 0.15915493667125701904 ;  /* 0x3e22f9833d417820 */ /* 0x001fe2000040c000 */
[----:B------:R-:W-:-:S04]  /*4e90*/  FMUL.FTZ R61, R171, UR53 ;  /* 0x00000035ab3d7c20 */ /* 0x000fc80008410000 */
[----:B------:R-:W-:Y:S01]  /*4ea0*/  FMUL.RZ R63, R61, 0.15915493667125701904 ;  /* 0x3e22f9833d3f7820 */ /* 0x000fe2000040c000 */
[----:B------:R-:W-:Y:S01]  /*4eb0*/  FMUL.FTZ R61, R79, UR53 ;  /* 0x000000354f3d7c20 */ /* 0x000fe20008410000 */
[----:B------:R0:W1:Y:S08]  /*4ec0*/  MUFU.COS R145, R66 ;  /* 0x0000004200917308 */ /* 0x0000700000000000 */
[----:B------:R-:W1:Y:S01]  /*4ed0*/  MUFU.SIN R142, R65 ;  /* 0x00000041008e7308 */ /* 0x000e620000000400 */
[----:B0-----:R-:W-:-:S06]  /*4ee0*/  MOV R66, UR47 ;  /* 0x0000002f00427c02 */ /* 0x001fcc0008000f00 */
[----:B------:R-:W5:Y:S01]  /*4ef0*/  LDG.E.64 R66, desc[UR18][R66.64] ;  /* 0x0000001242427981 */ /* 0x000f62000c1e1b00 */
[----:B------:R0:W1:Y:S08]  /*4f00*/  MUFU.COS R143, R65 ;  /* 0x00000041008f7308 */ /* 0x0000700000000000 */
[----:B------:R1:W1:Y:S01]  /*4f10*/  MUFU.SIN R140, R63 ;  /* 0x0000003f008c7308 */ /* 0x0002620000000400 */
[----:B0-----:R-:W-:-:S06]  /*4f20*/  MOV R65, UR44 ;  /* 0x0000002c00417c02 */ /* 0x001fcc0008000f00 */
[----:B------:R-:W5:Y:S01]  /*4f30*/  LDG.E.64 R64, desc[UR18][R64.64] ;  /* 0x0000001240407981 */ /* 0x000f62000c1e1b00 */
[----:B------:R0:W0:Y:S01]  /*4f40*/  MUFU.COS R141, R63 ;  /* 0x0000003f008d7308 */ /* 0x0000220000000000 */
[----:B------:R-:W-:Y:S06]  /*4f50*/  BAR.SYNC.DEFER_BLOCKING 0x0 ;  /* 0x0000000000007b1d */ /* 0x000fec0000010000 */
[----:B------:R-:W0:Y:S01]  /*4f60*/  @P0 LDS.64 R106, [R106+0x4598] ;  /* 0x004598006a6a0984 */ /* 0x000e220000000a00 */
[----:B------:R-:W-:Y:S01]  /*4f70*/  FMUL.RZ R61, R61, 0.15915493667125701904 ;  /* 0x3e22f9833d3d7820 */ /* 0x000fe2000040c000 */
[----:B--234-:R-:W-:Y:S06]  /*4f80*/  @P0 BRA `(.L_x_140) ;  /* 0x0000000000300947 */ /* 0x01cfec0003800000 */
[----:B-1----:R-:W1:Y:S01]  /*4f90*/  LDC R60, c[0x0][0x224] ;  /* 0x00008900ff3c7b82 */ /* 0x002e620000000800 */
[----:B0-----:R-:W-:Y:S02]  /*4fa0*/  MOV R106, 0x3f800000 ;  /* 0x3f800000006a7802 */ /* 0x001fe40000000f00 */
[----:B------:R-:W-:Y:S02]  /*4fb0*/  MOV R107, RZ ;  /* 0x000000ff006b7202 */ /* 0x000fe40000000f00 */
[----:B-1----:R-:W-:-:S13]  /*4fc0*/  ISETP.NE.AND P0, PT, R60, UR17, PT ;  /* 0x000000113c007c0c */ /* 0x002fda000bf05270 */
[----:B------:R-:W-:Y:S05]  /*4fd0*/  @!P0 BRA `(.L_x_140) ;  /* 0x00000000001c8947 */ /* 0x000fea0003800000 */
[----:B------:R-:W-:-:S04]  /*4fe0*/  IADD3 R63, R60, -UR6, RZ ;  /* 0x800000063c3f7c10 */ /* 0x000fc8000fffe0ff */
[----:B------:R-:W-:-:S04]  /*4ff0*/  LEA.HI R60, R63, R63, RZ, 0x1 ;  /* 0x0000003f3f3c7211 */ /* 0x000fc800078f08ff */
[----:B------:R-:W-:-:S04]  /*5000*/  LOP3.LUT R60, R60, 0xfffffe, RZ, 0xc0, !PT ;  /* 0x00fffffe3c3c7812 */ /* 0x000fc800078ec0ff */
[----:B------:R-:W-:-:S04]  /*5010*/  IADD3 R60, -R60, R63, RZ ;  /* 0x0000003f3c3c7210 */ /* 0x000fc80007ffe1ff */
[----:B------:R-:W-:-:S04]  /*5020*/  LEA R60, R60, UR7, 0x8 ;  /* 0x000000073c3c7c11 */ /* 0x000fc8000f8e40ff */
[----:B------:R-:W-:-:S05]  /*5030*/  LEA R60, R60, R85, 0x3 ;  /* 0x000000553c3c7211 */ /* 0x000fca00078e18ff */
[----:B------:R2:W3:Y:S02]  /*5040*/  LDS.64 R106, [R60+0x3590] ;  /* 0x003590003c6a7984 */ /* 0x0004e40000000a00 */
.L_x_140:
[----:B------:R-:W-:Y:S05]  /*5050*/  BSYNC B0 ;  /* 0x0000000000007941 */ /* 0x000fea0003800000 */
.L_x_139:
[----:B------:R-:W-:Y:S01]  /*5060*/  UISETP.GE.AND UP0, UPT, UR17, 0x2, UPT ;  /* 0x000000021100788c */ /* 0x000fe2000bf06270 */
[----:B------:R-:W-:Y:S01]  /*5070*/  FADD.FTZ R169, R90, UR5 ;  /* 0x000000055aa97e21 */ /* 0x000fe20008010000 */
[----:B------:R-:W-:Y:S01]  /*5080*/  FADD.FTZ R161, R89, UR5 ;  /* 0x0000000559a17e21 */ /* 0x000fe20008010000 */
[----:B------:R-:W-:Y:S01]  /*5090*/  FADD.FTZ R167, R88, UR5 ;  /* 0x0000000558a77e21 */ /* 0x000fe20008010000 */
[----:B------:R-:W-:Y:S01]  /*50a0*/  MUFU.SIN R138, R61 ;  /* 0x0000003d008a7308 */ /* 0x000fe20000000400 */
[----:B-12---:R-:W-:Y:S01]  /*50b0*/  FMUL.FTZ R60, R169, UR53 ;  /* 0x00000035a93c7c20 */ /* 0x006fe20008410000 */
[----:B------:R-:W-:Y:S01]  /*50c0*/  PLOP3.LUT P0, PT, PT, PT, UP0, 0x80, 0x0 ;  /* 0x000000000000781c */ /* 0x000fe20003f0f008 */
[----:B------:R-:W-:Y:S01]  /*50d0*/  FADD.FTZ R165, R86, UR5 ;  /* 0x0000000556a57e21 */ /* 0x000fe20008010000 */
[----:B------:R-:W-:Y:S01]  /*50e0*/  FADD.FTZ R163, R87, UR5 ;  /* 0x0000000557a37e21 */ /* 0x000fe20008010000 */
[----:B0-----:R-:W-:Y:S01]  /*50f0*/  FMUL.RZ R63, R60, 0.15915493667125701904 ;  /* 0x3e22f9833c3f7820 */ /* 0x001fe2000040c000 */
[----:B------:R-:W-:Y:S01]  /*5100*/  ISETP.NE.OR P0, PT, R243, RZ, !P0 ;  /* 0x000000fff300720c */ /* 0x000fe20004705670 */
[----:B------:R-:W-:Y:S01]  /*5110*/  FMUL.FTZ R60, R161, UR53 ;  /* 0x00000035a13c7c20 */ /* 0x000fe20008410000 */
[----:B------:R0:W-:Y:S01]  /*5120*/  MUFU.COS R139, R61 ;  /* 0x0000003d008b7308 */ /* 0x0001e20000000000 */
[----:B------:R-:W-:Y:S01]  /*5130*/  MOV R76, 0x10 ;  /* 0x00000010004c7802 */ /* 0x000fe20000000f00 */
[----:B------:R-:W-:Y:S01]  /*5140*/  HFMA2.MMA R73, -RZ, RZ, 0, 0 ;  /* 0x00000000ff497435 */ /* 0x000fe200000001ff */
[----:B------:R-:W-:Y:S01]  /*5150*/  FMUL.RZ R68, R60, 0.15915493667125701904 ;  /* 0x3e22f9833c447820 */ /* 0x000fe2000040c000 */
[----:B------:R-:W-:Y:S01]  /*5160*/  FMUL.FTZ R60, R167, UR53 ;  /* 0x00000035a73c7c20 */ /* 0x000fe20008410000 */
[----:B------:R-:W-:-:S02]  /*5170*/  MOV R72, 0x3f800000 ;  /* 0x3f80000000487802 */ /* 0x000fc40000000f00 */
[----:B------:R-:W-:Y:S01]  /*5180*/  CS2R R74, SRZ ;  /* 0x00000000004a7805 */ /* 0x000fe2000001ff00 */
[----:B------:R-:W-:Y:S01]  /*5190*/  FMUL.RZ R69, R60, 0.15915493667125701904 ;  /* 0x3e22f9833c457820 */ /* 0x000fe2000040c000 */
[----:B0-----:R-:W-:Y:S01]  /*51a0*/  MOV R61, UR17 ;  /* 0x00000011003d7c02 */ /* 0x001fe20008000f00 */
[----:B------:R-:W-:Y:S01]  /*51b0*/  MUFU.SIN R136, R63 ;  /* 0x0000003f00887308 */ /* 0x000fe20000000400 */
[----:B------:R-:W0:Y:S02]  /*51c0*/  @!P0 LDC R71, c[0x0][0x21c] ;  /* 0x00008700ff478b82 */ /* 0x000e240000000800 */
[----:B------:R-:W-:-:S05]  /*51d0*/  @!P0 IADD3 R60, R61, -0x2, RZ ;  /* 0xfffffffe3d3c8810 */ /* 0x000fca0007ffe0ff */
[----:B------:R1:W-:Y:S08]  /*51e0*/  MUFU.COS R137, R63 ;  /* 0x0000003f00897308 */ /* 0x0003f00000000000 */
[----:B------:R-:W-:Y:S01]  /*51f0*/  MUFU.SIN R134, R68 ;  /* 0x0000004400867308 */ /* 0x000fe20000000400 */
[----:B-1----:R-:W-:-:S07]  /*5200*/  FMUL.FTZ R63, R165, UR53 ;  /* 0x00000035a53f7c20 */ /* 0x002fce0008410000 */
[----:B------:R1:W-:Y:S01]  /*5210*/  MUFU.COS R135, R68 ;  /* 0x0000004400877308 */ /* 0x0003e20000000000 */
[----:B0-----:R-:W-:Y:S02]  /*5220*/  @!P0 IMAD R61, R60, R71, UR7 ;  /* 0x000000073c3d8e24 */ /* 0x001fe4000f8e0247 */
[----:B------:R-:W-:Y:S01]  /*5230*/  FMUL.RZ R71, R63, 0.15915493667125701904 ;  /* 0x3e22f9833f477820 */ /* 0x000fe2000040c000 */
[----:B------:R-:W-:Y:S01]  /*5240*/  FMUL.FTZ R63, R158, R62 ;  /* 0x0000003e9e3f7220 */ /* 0x000fe20000410000 */
[----:B------:R-:W-:-:S04]  /*5250*/  FMUL.FTZ R60, R163, UR53 ;  /* 0x00000035a33c7c20 */ /* 0x000fc80008410000 */
[----:B------:R-:W-:Y:S01]  /*5260*/  FMUL.RZ R70, R60, 0.15915493667125701904 ;  /* 0x3e22f9833c467820 */ /* 0x000fe2000040c000 */
[----:B------:R-:W0:Y:S01]  /*5270*/  MUFU.EX2 R63, R63 ;  /* 0x0000003f003f7308 */ /* 0x000e220000000800 */
[----:B-1----:R-:W-:Y:S01]  /*5280*/  FMUL.FTZ R68, R183, R62 ;  /* 0x0000003eb7447220 */ /* 0x002fe20000410000 */
[----:B------:R-:W-:-:S05]  /*5290*/  @!P0 IMAD.WIDE R60, R61, R76, UR20 ;  /* 0x000000143d3c8e25 */ /* 0x000fca000f8e024c */
[----:B------:R1:W5:Y:S01]  /*52a0*/  @!P0 LDG.E.128 R72, desc[UR18][R60.64] ;  /* 0x000000123c488981 */ /* 0x000362000c1e1d00 */
[----:B------:R-:W2:Y:S08]  /*52b0*/  MUFU.EX2 R68, R68 ;  /* 0x0000004400447308 */ /* 0x000eb00000000800 */
[----:B------:R-:W-:Y:S01]  /*52c0*/  MUFU.SIN R132, R69 ;  /* 0x0000004500847308 */ /* 0x000fe20000000400 */
[-C--:B-1----:R-:W-:Y:S01]  /*52d0*/  FMUL.FTZ R60, R179, R62.reuse ;  /* 0x0000003eb33c7220 */ /* 0x082fe20000410000 */
[----:B0-----:R-:W-:Y:S01]  /*52e0*/  FMUL.FTZ R157, R63, R157 ;  /* 0x0000009d3f9d7220 */ /* 0x001fe20000410000 */
[----:B------:R-:W-:Y:S01]  /*52f0*/  FMUL.FTZ R61, R177, R62 ;  /* 0x0000003eb13d7220 */ /* 0x000fe20000410000 */
[----:B------:R-:W-:-:S04]  /*5300*/  FMUL.FTZ R156, R63, R156 ;  /* 0x0000009c3f9c7220 */ /* 0x000fc80000410000 */
[----:B------:R0:W-:Y:S01]  /*5310*/  MUFU.COS R133, R69 ;  /* 0x0000004500857308 */ /* 0x0001e20000000000 */
[----:B------:R-:W-:-:S07]  /*5320*/  FMUL.FTZ R164, RZ, R157 ;  /* 0x0000009dffa47220 */ /* 0x000fce0000410000 */
[----:B------:R-:W1:Y:S01]  /*5330*/  MUFU.EX2 R60, R60 ;  /* 0x0000003c003c7308 */ /* 0x000e620000000800 */
[----:B0-----:R-:W-:Y:S01]  /*5340*/  FMUL.FTZ R69, R181, R62 ;  /* 0x0000003eb5457220 */ /* 0x001fe20000410000 */
[----:B------:R-:W-:-:S06]  /*5350*/  FFMA.FTZ R63, R17, R156, -R164 ;  /* 0x0000009c113f7223 */ /* 0x000fcc00000108a4 */
[----:B------:R-:W-:Y:S01]  /*5360*/  MUFU.SIN R130, R70 ;  /* 0x0000004600827308 */ /* 0x000fe20000000400 */
[----:B--2---:R-:W-:Y:S01]  /*5370*/  FMUL.FTZ R154, R68, R154 ;  /* 0x0000009a449a7220 */ /* 0x004fe20000410000 */
[----:B------:R-:W-:-:S06]  /*5380*/  FADD.FTZ R63, R16, R63 ;  /* 0x0000003f103f7221 */ /* 0x000fcc0000010000 */
[----:B------:R-:W-:Y:S08]  /*5390*/  MUFU.COS R131, R70 ;  /* 0x0000004600837308 */ /* 0x000ff00000000000 */
[----:B------:R-:W0:Y:S08]  /*53a0*/  MUFU.EX2 R69, R69 ;  /* 0x0000004500457308 */ /* 0x000e300000000800 */
[----:B------:R2:W4:Y:S01]  /*53b0*/  MUFU.EX2 R70, R61 ;  /* 0x0000003d00467308 */ /* 0x0005220000000800 */
[----:B------:R-:W-:Y:S01]  /*53c0*/  FMUL.FTZ R155, R68, R155 ;  /* 0x0000009b449b7220 */ /* 0x000fe20000410000 */
[----:B--2---:R-:W-:-:S04]  /*53d0*/  FMUL.FTZ R61, R17, R157 ;  /* 0x0000009d113d7220 */ /* 0x004fc80000410000 */
[----:B------:R-:W-:Y:S01]  /*53e0*/  FFMA.FTZ R61, RZ, R156, R61 ;  /* 0x0000009cff3d7223 */ /* 0x000fe2000001003d */
[----:B------:R-:W-:-:S03]  /*53f0*/  FMUL.FTZ R68, R154, R63 ;  /* 0x0000003f9a447220 */ /* 0x000fc60000410000 */
[----:B------:R-:W-:Y:S01]  /*5400*/  FADD.FTZ R61, RZ, R61 ;  /* 0x0000003dff3d7221 */ /* 0x000fe20000010000 */
[C---:B-1----:R-:W-:Y:S01]  /*5410*/  FMUL.FTZ R151, R60.reuse, R151 ;  /* 0x000000973c977220 */ /* 0x042fe20000410000 */
[----:B------:R-:W-:Y:S02]  /*5420*/  FMUL.FTZ R150, R60, R150 ;  /* 0x000000963c967220 */ /* 0x000fe40000410000 */
[-C--:B------:R-:W-:Y:S01]  /*5430*/  FMUL.FTZ R60, R154, R61.reuse ;  /* 0x0000003d9a3c7220 */ /* 0x080fe20000410000 */
[----:B------:R-:W-:Y:S01]  /*5440*/  FFMA.FTZ R68, R155, R61, R68 ;  /* 0x0000003d9b447223 */ /* 0x000fe20000010044 */
[----:B0-----:R-:W-:Y:S02]  /*5450*/  FMUL.FTZ R152, R69, R152 ;  /* 0x0000009845987220 */ /* 0x001fe40000410000 */
[----:B------:R-:W-:Y:S01]  /*5460*/  FFMA.FTZ R60, R155, R63, -R60 ;  /* 0x0000003f9b3c7223 */ /* 0x000fe2000001083c */
[----:B------:R-:W-:Y:S01]  /*5470*/  FADD.FTZ R68, RZ, R68 ;  /* 0x00000044ff447221 */ /* 0x000fe20000010000 */
[C---:B----4-:R-:W-:Y:S01]  /*5480*/  FMUL.FTZ R149, R70.reuse, R149 ;  /* 0x0000009546957220 */ /* 0x050fe20000410000 */
[----:B------:R-:W-:Y:S01]  /*5490*/  FMUL.FTZ R148, R70, R148 ;  /* 0x0000009446947220 */ /* 0x000fe20000410000 */
[----:B------:R-:W-:Y:S01]  /*54a0*/  FMUL.FTZ R153, R69, R153 ;  /* 0x0000009945997220 */ /* 0x000fe20000410000 */
[----:B------:R-:W-:Y:S01]  /*54b0*/  FADD.FTZ R60, R15, R60 ;  /* 0x0000003c0f3c7221 */ /* 0x000fe20000010000 */
[----:B------:R-:W-:-:S03]  /*54c0*/  FMUL.FTZ R70, R152, R68 ;  /* 0x0000004498467220 */ /* 0x000fc60000410000 */
[-C--:B------:R-:W-:Y:S01]  /*54d0*/  FMUL.FTZ R63, R152, R60.reuse ;  /* 0x0000003c983f7220 */ /* 0x080fe20000410000 */
[C---:B------:R-:W-:Y:S01]  /*54e0*/  FFMA.FTZ R61, R153.reuse, R60, -R70 ;  /* 0x0000003c993d7223 */ /* 0x040fe20000010846 */
[----:B------:R-:W-:Y:S02]  /*54f0*/  MUFU.SIN R128, R71 ;  /* 0x0000004700807308 */ /* 0x000fe40000000400 */
[----:B------:R-:W-:Y:S01]  /*5500*/  FFMA.FTZ R63, R153, R68, R63 ;  /* 0x00000044993f7223 */ /* 0x000fe2000001003f */
[----:B------:R-:W-:Y:S01]  /*5510*/  FADD.FTZ R61, R14, R61 ;  /* 0x0000003d0e3d7221 */ /* 0x000fe20000010000 */
[-C--:B------:R-:W-:Y:S01]  /*5520*/  FMUL.FTZ R76, R173, R62.reuse ;  /* 0x0000003ead4c7220 */ /* 0x080fe20000410000 */
[-C--:B------:R-:W-:Y:S01]  /*5530*/  FMUL.FTZ R77, R77, R62.reuse ;  /* 0x0000003e4d4d7220 */ /* 0x080fe20000410000 */
[----:B------:R-:W-:Y:S02]  /*5540*/  FADD.FTZ R63, RZ, R63 ;  /* 0x0000003fff3f7221 */ /* 0x000fe40000010000 */
[----:B------:R0:W-:Y:S01]  /*5550*/  MUFU.COS R129, R71 ;  /* 0x0000004700817308 */ /* 0x0001e20000000000 */
[C---:B------:R-:W-:Y:S01]  /*5560*/  FMUL.FTZ R60, R150.reuse, R61 ;  /* 0x0000003d963c7220 */ /* 0x040fe20000410000 */
[-C--:B------:R-:W-:Y:S01]  /*5570*/  FMUL.FTZ R78, R171, R62.reuse ;  /* 0x0000003eab4e7220 */ /* 0x080fe20000410000 */
[-C--:B------:R-:W-:Y:S01]  /*5580*/  FMUL.FTZ R79, R79, R62.reuse ;  /* 0x0000003e4f4f7220 */ /* 0x080fe20000410000 */
[-C--:B------:R-:W-:Y:S01]  /*5590*/  FMUL.FTZ R160, R169, R62.reuse ;  /* 0x0000003ea9a07220 */ /* 0x080fe20000410000 */
[-C--:B------:R-:W-:Y:S01]  /*55a0*/  FMUL.FTZ R161, R161, R62.reuse ;  /* 0x0000003ea1a17220 */ /* 0x080fe20000410000 */
[-C--:B------:R-:W-:Y:S01]  /*55b0*/  FMUL.FTZ R162, R167, R62.reuse ;  /* 0x0000003ea7a27220 */ /* 0x080fe20000410000 */
[-C--:B------:R-:W-:Y:S01]  /*55c0*/  FMUL.FTZ R163, R163, R62.reuse ;  /* 0x0000003ea3a37220 */ /* 0x080fe20000410000 */
[-C--:B0-----:R-:W-:Y:S01]  /*55d0*/  FMUL.FTZ R71, R175, R62.reuse ;  /* 0x0000003eaf477220 */ /* 0x081fe20000410000 */
[----:B------:R-:W-:Y:S01]  /*55e0*/  FMUL.FTZ R62, R165, R62 ;  /* 0x0000003ea53e7220 */ /* 0x000fe20000410000 */
[-C--:B------:R-:W-:Y:S01]  /*55f0*/  FFMA.FTZ R68, R151, R63.reuse, R60 ;  /* 0x0000003f97447223 */ /* 0x080fe2000001003c */
[----:B------:R-:W-:-:S03]  /*5600*/  FMUL.FTZ R60, R150, R63 ;  /* 0x0000003f963c7220 */ /* 0x000fc60000410000 */
[----:B------:R-:W0:Y:S01]  /*5610*/  MUFU.EX2 R71, R71 ;  /* 0x0000004700477308 */ /* 0x000e220000000800 */
[----:B------:R-:W-:Y:S01]  /*5620*/  FFMA.FTZ R60, R151, R61, -R60 ;  /* 0x0000003d973c7223 */ /* 0x000fe2000001083c */
[----:B------:R-:W-:-:S06]  /*5630*/  FADD.FTZ R68, RZ, R68 ;  /* 0x00000044ff447221 */ /* 0x000fcc0000010000 */
[----:B------:R-:W1:Y:S01]  /*5640*/  MUFU.EX2 R62, R62 ;  /* 0x0000003e003e7308 */ /* 0x000e620000000800 */
[----:B------:R-:W-:Y:S01]  /*5650*/  FADD.FTZ R60, R13, R60 ;  /* 0x0000003c0d3c7221 */ /* 0x000fe20000010000 */
[----:B------:R-:W-:-:S03]  /*5660*/  FMUL.FTZ R70, R148, R68 ;  /* 0x0000004494467220 */ /* 0x000fc60000410000 */
[-C--:B------:R-:W-:Y:S01]  /*5670*/  FMUL.FTZ R63, R148, R60.reuse ;  /* 0x0000003c943f7220 */ /* 0x080fe20000410000 */
[C---:B------:R-:W-:Y:S02]  /*5680*/  FFMA.FTZ R61, R149.reuse, R60, -R70 ;  /* 0x0000003c953d7223 */ /* 0x040fe40000010846 */
[----:B------:R-:W2:Y:S01]  /*5690*/  MUFU.EX2 R76, R76 ;  /* 0x0000004c004c7308 */ /* 0x000ea20000000800 */
[----:B------:R-:W-:Y:S01]  /*56a0*/  FFMA.FTZ R63, R149, R68, R63 ;  /* 0x00000044953f7223 */ /* 0x000fe2000001003f */
[C---:B0-----:R-:W-:Y:S01]  /*56b0*/  FMUL.FTZ R146, R71.reuse, R146 ;  /* 0x0000009247927220 */ /* 0x041fe20000410000 */
[----:B------:R-:W-:Y:S01]  /*56c0*/  FADD.FTZ R68, R12, R61 ;  /* 0x0000003d0c447221 */ /* 0x000fe20000010000 */
[----:B------:R-:W-:Y:S01]  /*56d0*/  FMUL.FTZ R147, R71, R147 ;  /* 0x0000009347937220 */ /* 0x000fe20000410000 */
[----:B------:R-:W-:Y:S01]  /*56e0*/  FADD.FTZ R63, RZ, R63 ;  /* 0x0000003fff3f7221 */ /* 0x000fe20000010000 */
[C---:B-1----:R-:W-:Y:S01]  /*56f0*/  FMUL.FTZ R129, R62.reuse, R129 ;  /* 0x000000813e817220 */ /* 0x042fe20000410000 */
[----:B------:R-:W-:Y:S01]  /*5700*/  FMUL.FTZ R128, R62, R128 ;  /* 0x000000803e807220 */ /* 0x000fe20000410000 */
[----:B------:R-:W-:Y:S01]  /*5710*/  FMUL.FTZ R62, R146, R68 ;  /* 0x00000044923e7220 */ /* 0x000fe20000410000 */
[----:B------:R-:W0:Y:S01]  /*5720*/  MUFU.EX2 R77, R77 ;  /* 0x0000004d004d7308 */ /* 0x000e220000000800 */
[----:B------:R-:W-:Y:S01]  /*5730*/  FMUL.FTZ R60, R126, R157 ;  /* 0x0000009d7e3c7220 */ /* 0x000fe20000410000 */
[----:B------:R-:W-:Y:S01]  /*5740*/  FMUL.FTZ R69, R146, R63 ;  /* 0x0000003f92457220 */ /* 0x000fe20000410000 */
[----:B------:R-:W-:Y:S01]  /*5750*/  FMUL.FTZ R61, R127, R157 ;  /* 0x0000009d7f3d7220 */ /* 0x000fe20000410000 */
[----:B------:R-:W-:Y:S01]  /*5760*/  FFMA.FTZ R62, R147, R63, R62 ;  /* 0x0000003f933e7223 */ /* 0x000fe2000001003e */
[----:B------:R-:W-:Y:S01]  /*5770*/  FFMA.FTZ R60, R127, R156, R60 ;  /* 0x0000009c7f3c7223 */ /* 0x000fe2000001003c */
[----:B------:R-:W-:Y:S01]  /*5780*/  FFMA.FTZ R68, R147, R68, -R69 ;  /* 0x0000004493447223 */ /* 0x000fe20000010845 */
[----:B--2---:R-:W-:Y:S01]  /*5790*/  FMUL.FTZ R144, R76, R144 ;  /* 0x000000904c907220 */ /* 0x004fe20000410000 */
[----:B------:R-:W-:Y:S01]  /*57a0*/  FFMA.FTZ R61, R126, R156, -R61 ;  /* 0x0000009c7e3d7223 */ /* 0x000fe2000001083d */
[----:B------:R-:W-:Y:S01]  /*57b0*/  FADD.FTZ R69, RZ, R62 ;  /* 0x0000003eff457221 */ /* 0x000fe20000010000 */
[-C--:B------:R-:W-:Y:S01]  /*57c0*/  FMUL.FTZ R62, R154, R60.reuse ;  /* 0x0000003c9a3e7220 */ /* 0x080fe20000410000 */
[----:B------:R-:W-:Y:S01]  /*57d0*/  FMUL.FTZ R145, R76, R145 ;  /* 0x000000914c917220 */ /* 0x000fe20000410000 */
[----:B------:R-:W-:Y:S01]  /*57e0*/  FMUL.FTZ R63, R154, R61 ;  /* 0x0000003d9a3f7220 */ /* 0x000fe20000410000 */
[----:B------:R-:W-:Y:S01]  /*57f0*/  FADD.FTZ R68, R11, R68 ;  /* 0x000000440b447221 */ /* 0x000fe20000010000 */
[C---:B------:R-:W-:Y:S01]  /*5800*/  FMUL.FTZ R70, R144.reuse, R69 ;  /* 0x0000004590467220 */ /* 0x040fe20000410000 */
[----:B------:R-:W1:Y:S01]  /*5810*/  MUFU.EX2 R78, R78 ;  /* 0x0000004e004e7308 */ /* 0x000e620000000800 */
[C---:B------:R-:W-:Y:S01]  /*5820*/  FFMA.FTZ R62, R155.reuse, R61, -R62 ;  /* 0x0000003d9b3e7223 */ /* 0x040fe2000001083e */
[----:B------:R-:W-:Y:S01]  /*5830*/  FFMA.FTZ R63, R155, R60, R63 ;  /* 0x0000003c9b3f7223 */ /* 0x000fe2000001003f */
[-C--:B------:R-:W-:Y:S01]  /*5840*/  FMUL.FTZ R76, R144, R68.reuse ;  /* 0x00000044904c7220 */ /* 0x080fe20000410000 */
[----:B------:R-:W-:Y:S01]  /*5850*/  FFMA.FTZ R71, R145, R68, -R70 ;  /* 0x0000004491477223 */ /* 0x000fe20000010846 */
[C---:B------:R-:W-:Y:S01]  /*5860*/  FMUL.FTZ R60, R152.reuse, R62 ;  /* 0x0000003e983c7220 */ /* 0x040fe20000410000 */
[----:B0-----:R-:W-:Y:S01]  /*5870*/  FMUL.FTZ R142, R77, R142 ;  /* 0x0000008e4d8e7220 */ /* 0x001fe20000410000 */
[----:B------:R-:W-:Y:S01]  /*5880*/  FMUL.FTZ R61, R152, R63 ;  /* 0x0000003f983d7220 */ /* 0x000fe20000410000 */
[----:B------:R-:W-:Y:S01]  /*5890*/  FFMA.FTZ R76, R145, R69, R76 ;  /* 0x00000045914c7223 */ /* 0x000fe2000001004c */
[----:B------:R-:W-:Y:S01]  /*58a0*/  FADD.FTZ R71, R10, R71 ;  /* 0x000000470a477221 */ /* 0x000fe20000010000 */
[----:B------:R-:W-:Y:S01]  /*58b0*/  FFMA.FTZ R60, R153, R63, R60 ;  /* 0x0000003f993c7223 */ /* 0x000fe2000001003c */
[----:B------:R-:W-:Y:S01]  /*58c0*/  FMUL.FTZ R143, R77, R143 ;  /* 0x0000008f4d8f7220 */ /* 0x000fe20000410000 */
[----:B------:R-:W-:Y:S01]  /*58d0*/  FFMA.FTZ R61, R153, R62, -R61 ;  /* 0x0000003e993d7223 */ /* 0x000fe2000001083d */
[----:B------:R-:W-:Y:S01]  /*58e0*/  FADD.FTZ R76, RZ, R76 ;  /* 0x0000004cff4c7221 */ /* 0x000fe20000010000 */
[----:B------:R-:W-:Y:S01]  /*58f0*/  FMUL.FTZ R70, R142, R71 ;  /* 0x000000478e467220 */ /* 0x000fe20000410000 */
[----:B------:R-:W0:Y:S01]  /*5900*/  MUFU.EX2 R79, R79 ;  /* 0x0000004f004f7308 */ /* 0x000e220000000800 */
[C---:B------:R-:W-:Y:S01]  /*5910*/  FMUL.FTZ R62, R150.reuse, R60 ;  /* 0x0000003c963e7220 */ /* 0x040fe20000410000 */
[-C--:B------:R-:W-:Y:S01]  /*5920*/  FMUL.FTZ R63, R150, R61.reuse ;  /* 0x0000003d963f7220 */ /* 0x080fe20000410000 */
[-C--:B------:R-:W-:Y:S01]  /*5930*/  FMUL.FTZ R68, R142, R76.reuse ;  /* 0x0000004c8e447220 */ /* 0x080fe20000410000 */
[----:B------:R-:W-:Y:S01]  /*5940*/  FFMA.FTZ R70, R143, R76, R70 ;  /* 0x0000004c8f467223 */ /* 0x000fe20000010046 */
[C---:B------:R-:W-:Y:S01]  /*5950*/  FFMA.FTZ R62, R151.reuse, R61, -R62 ;  /* 0x0000003d973e7223 */ /* 0x040fe2000001083e */
[----:B-1----:R-:W-:Y:S01]  /*5960*/  FMUL.FTZ R140, R78, R140 ;  /* 0x0000008c4e8c7220 */ /* 0x002fe20000410000 */
[----:B------:R-:W-:Y:S01]  /*5970*/  FFMA.FTZ R63, R151, R60, R63 ;  /* 0x0000003c973f7223 */ /* 0x000fe2000001003f */
[----:B------:R-:W-:Y:S01]  /*5980*/  FFMA.FTZ R68, R143, R71, -R68 ;  /* 0x000000478f447223 */ /* 0x000fe20000010844 */
[----:B------:R-:W-:Y:S01]  /*5990*/  FADD.FTZ R70, RZ, R70 ;  /* 0x00000046ff467221 */ /* 0x000fe20000010000 */
[----:B------:R-:W-:Y:S01]  /*59a0*/  FMUL.FTZ R60, R148, R62 ;  /* 0x0000003e943c7220 */ /* 0x000fe20000410000 */
[----:B------:R-:W-:Y:S01]  /*59b0*/  FMUL.FTZ R141, R78, R141 ;  /* 0x0000008d4e8d7220 */ /* 0x000fe20000410000 */
[-C--:B------:R-:W-:Y:S01]  /*59c0*/  FMUL.FTZ R61, R148, R63.reuse ;  /* 0x0000003f943d7220 */ /* 0x080fe20000410000 */
[----:B------:R-:W-:Y:S01]  /*59d0*/  FADD.FTZ R68, R9, R68 ;  /* 0x0000004409447221 */ /* 0x000fe20000010000 */
[C---:B------:R-:W-:Y:S01]  /*59e0*/  FMUL.FTZ R76, R140.reuse, R70 ;  /* 0x000000468c4c7220 */ /* 0x040fe20000410000 */
[----:B------:R-:W1:Y:S01]  /*59f0*/  MUFU.EX2 R160, R160 ;  /* 0x000000a000a07308 */ /* 0x000e620000000800 */
[C---:B------:R-:W-:Y:S01]  /*5a00*/  FFMA.FTZ R60, R149.reuse, R63, R60 ;  /* 0x0000003f953c7223 */ /* 0x040fe2000001003c */
[----:B------:R-:W-:Y:S01]  /*5a10*/  FFMA.FTZ R61, R149, R62, -R61 ;  /* 0x0000003e953d7223 */ /* 0x000fe2000001083d */
[-C--:B------:R-:W-:Y:S01]  /*5a20*/  FMUL.FTZ R71, R140, R68.reuse ;  /* 0x000000448c477220 */ /* 0x080fe20000410000 */
[----:B------:R-:W-:Y:S01]  /*5a30*/  FFMA.FTZ R69, R141, R68, -R76 ;  /* 0x000000448d457223 */ /* 0x000fe2000001084c */
[C---:B------:R-:W-:Y:S01]  /*5a40*/  FMUL.FTZ R62, R146.reuse, R60 ;  /* 0x0000003c923e7220 */ /* 0x040fe20000410000 */
[----:B0-----:R-:W-:Y:S01]  /*5a50*/  FMUL.FTZ R138, R79, R138 ;  /* 0x0000008a4f8a7220 */ /* 0x001fe20000410000 */
[-C--:B------:R-:W-:Y:S01]  /*5a60*/  FMUL.FTZ R63, R146, R61.reuse ;  /* 0x0000003d923f7220 */ /* 0x080fe20000410000 */
[----:B------:R-:W-:Y:S01]  /*5a70*/  FFMA.FTZ R71, R141, R70, R71 ;  /* 0x000000468d477223 */ /* 0x000fe20000010047 */
[----:B------:R-:W-:Y:S01]  /*5a80*/  FADD.FTZ R69, R8, R69 ;  /* 0x0000004508457221 */ /* 0x000fe20000010000 */
[----:B------:R-:W-:Y:S01]  /*5a90*/  FFMA.FTZ R62, R147, R61, -R62 ;  /* 0x0000003d933e7223 */ /* 0x000fe2000001083e */
[----:B------:R-:W-:Y:S01]  /*5aa0*/  FMUL.FTZ R139, R79, R139 ;  /* 0x0000008b4f8b7220 */ /* 0x000fe20000410000 */
[----:B------:R-:W-:Y:S01]  /*5ab0*/  FFMA.FTZ R63, R147, R60, R63 ;  /* 0x0000003c933f7223 */ /* 0x000fe2000001003f */
[----:B------:R-:W-:Y:S01]  /*5ac0*/  FADD.FTZ R71, RZ, R71 ;  /* 0x00000047ff477221 */ /* 0x000fe20000010000 */
[----:B------:R-:W-:Y:S01]  /*5ad0*/  FMUL.FTZ R70, R138, R69 ;  /* 0x000000458a467220 */ /* 0x000fe20000410000 */
[----:B------:R-:W0:Y:S01]  /*5ae0*/  MUFU.EX2 R161, R161 ;  /* 0x000000a100a17308 */ /* 0x000e220000000800 */
[C---:B------:R-:W-:Y:S01]  /*5af0*/  FMUL.FTZ R60, R144.reuse, R62 ;  /* 0x0000003e903c7220 */ /* 0x040fe20000410000 */
[----:B------:R-:W-:Y:S01]  /*5b00*/  FMUL.FTZ R61, R144, R63 ;  /* 0x0000003f903d7220 */ /* 0x000fe20000410000 */
[-C--:B------:R-:W-:Y:S01]  /*5b10*/  FMUL.FTZ R68, R138, R71.reuse ;  /* 0x000000478a447220 */ /* 0x080fe20000410000 */
[----:B------:R-:W-:Y:S01]  /*5b20*/  FFMA.FTZ R70, R139, R71, R70 ;  /* 0x000000478b467223 */ /* 0x000fe20000010046 */
[C---:B------:R-:W-:Y:S01]  /*5b30*/  FFMA.FTZ R60, R145.reuse, R63, R60 ;  /* 0x0000003f913c7223 */ /* 0x040fe2000001003c */
[----:B-1----:R-:W-:Y:S01]  /*5b40*/  FMUL.FTZ R136, R160, R136 ;  /* 0x00000088a0887220 */ /* 0x002fe20000410000 */
[----:B------:R-:W-:Y:S01]  /*5b50*/  FFMA.FTZ R61, R145, R62, -R61 ;  /* 0x0000003e913d7223 */ /* 0x000fe2000001083d */
        /* <DEDUP_REMOVED lines=14> */
[-C--:B------:R-:W-:Y:S01]  /*5c40*/  FMUL.FTZ R61, R140, R63.reuse ;  /* 0x0000003f8c3d7220 */ /* 0x080fe20000410000 */
        /* <DEDUP_REMOVED lines=9> */
[----:B------:R-:W-:Y:S01]  /*5ce0*/  FMUL.FTZ R63, R138, R61 ;  /* 0x0000003d8a3f7220 */ /* 0x000fe20000410000 */
        /* <DEDUP_REMOVED lines=26> */
[CC--:B------:R-:W-:Y:S01]  /*5e90*/  FMUL.FTZ R60, R132.reuse, R62.reuse ;  /* 0x0000003e843c7220 */ /* 0x0c0fe20000410000 */
[----:B------:R-:W-:Y:S01]  /*5ea0*/  FMUL.FTZ R61, R132, R63 ;  /* 0x0000003f843d7220 */ /* 0x000fe20000410000 */
[CC--:B------:R-:W-:Y:S01]  /*5eb0*/  FMUL.FTZ R68, R130.reuse, R71.reuse ;  /* 0x0000004782447220 */ /* 0x0c0fe20000410000 */
[----:B------:R-:W-:Y:S01]  /*5ec0*/  FFMA.FTZ R70, R131, R71, R70 ;  /* 0x0000004783467223 */ /* 0x000fe20000010046 */
[C---:B------:R-:W-:Y:S01]  /*5ed0*/  FFMA.FTZ R60, R133.reuse, R63, R60 ;  /* 0x0000003f853c7223 */ /* 0x040fe2000001003c */
[----:B------:R-:W-:Y:S01]  /*5ee0*/  FFMA.FTZ R61, R133, R62, -R61 ;  /* 0x0000003e853d7223 */ /* 0x000fe2000001083d */
[----:B------:R-:W-:Y:S01]  /*5ef0*/  FFMA.FTZ R68, R131, R69, -R68 ;  /* 0x0000004583447223 */ /* 0x000fe20000010844 */
[----:B------:R-:W-:Y:S01]  /*5f00*/  FADD.FTZ R70, RZ, R70 ;  /* 0x00000046ff467221 */ /* 0x000fe20000010000 */
[C---:B------:R-:W-:Y:S01]  /*5f10*/  FMUL.FTZ R62, R130.reuse, R60 ;  /* 0x0000003c823e7220 */ /* 0x040fe20000410000 */
[-C--:B------:R-:W-:Y:S01]  /*5f20*/  FMUL.FTZ R63, R130, R61.reuse ;  /* 0x0000003d823f7220 */ /* 0x080fe20000410000 */
[----:B------:R-:W-:Y:S01]  /*5f30*/  FADD.FTZ R68, R3, R68 ;  /* 0x0000004403447221 */ /* 0x000fe20000010000 */
[----:B------:R-:W-:Y:S01]  /*5f40*/  FMUL.FTZ R76, R128, R70 ;  /* 0x00000046804c7220 */ /* 0x000fe20000410000 */
[C---:B------:R-:W-:Y:S01]  /*5f50*/  FFMA.FTZ R62, R131.reuse, R61, -R62 ;  /* 0x0000003d833e7223 */ /* 0x040fe2000001083e */
[----:B------:R-:W-:-:S02]  /*5f60*/  FFMA.FTZ R63, R131, R60, R63 ;  /* 0x0000003c833f7223 */ /* 0x000fc4000001003f */
[CC--:B------:R-:W-:Y:S01]  /*5f70*/  FFMA.FTZ R71, R129.reuse, R68.reuse, -R76 ;  /* 0x0000004481477223 */ /* 0x0c0fe2000001084c */
[C---:B------:R-:W-:Y:S01]  /*5f80*/  FMUL.FTZ R68, R128.reuse, R68 ;  /* 0x0000004480447220 */ /* 0x040fe20000410000 */
[----:B------:R-:W-:Y:S01]  /*5f90*/  FMUL.FTZ R60, R128, R62 ;  /* 0x0000003e803c7220 */ /* 0x000fe20000410000 */
[----:B------:R-:W-:Y:S01]  /*5fa0*/  ISETP.GT.U32.AND P3, PT, R242, 0x1f, PT ;  /* 0x0000001ff200780c */ /* 0x000fe20003f64070 */
[-C--:B------:R-:W-:Y:S01]  /*5fb0*/  FMUL.FTZ R69, R128, R63.reuse ;  /* 0x0000003f80457220 */ /* 0x080fe20000410000 */
[----:B------:R-:W-:Y:S01]  /*5fc0*/  LEA.HI R160, R242, R242, RZ, 0x1e ;  /* 0x000000f2f2a07211 */ /* 0x000fe200078ff0ff */
[C---:B------:R-:W-:Y:S01]  /*5fd0*/  FFMA.FTZ R70, R129.reuse, R70, R68 ;  /* 0x0000004681467223 */ /* 0x040fe20000010044 */
[C---:B------:R-:W-:Y:S01]  /*5fe0*/  FFMA.FTZ R61, R129.reuse, R63, R60 ;  /* 0x0000003f813d7223 */ /* 0x040fe2000001003c */
[----:B------:R-:W-:Y:S01]  /*5ff0*/  FFMA.FTZ R60, R129, R62, -R69 ;  /* 0x0000003e813c7223 */ /* 0x000fe20000010845 */
[----:B------:R-:W-:Y:S01]  /*6000*/  LEA R160, R160, R85, 0x4 ;  /* 0x00000055a0a07211 */ /* 0x000fe200078e20ff */
[----:B------:R-:W-:Y:S01]  /*6010*/  FADD.FTZ R62, R2, R71 ;  /* 0x00000047023e7221 */ /* 0x000fe20000010000 */
[----:B------:R-:W-:Y:S01]  /*6020*/  FADD.FTZ R63, RZ, R70 ;  /* 0x00000046ff3f7221 */ /* 0x000fe20000010000 */
[C---:B-----5:R-:W-:Y:S01]  /*6030*/  FMUL.FTZ R69, R67.reuse, R65 ;  /* 0x0000004143457220 */ /* 0x060fe20000410000 */
[----:B------:R-:W-:-:S03]  /*6040*/  FMUL.FTZ R68, R67, R64 ;  /* 0x0000004043447220 */ /* 0x000fc60000410000 */
[C---:B------:R-:W-:Y:S01]  /*6050*/  FFMA.FTZ R69, R66.reuse, R64, -R69 ;  /* 0x0000004042457223 */ /* 0x040fe20000010845 */
[----:B------:R-:W-:Y:S01]  /*6060*/  FFMA.FTZ R65, R66, R65, R68 ;  /* 0x0000004142417223 */ /* 0x000fe20000010044 */
[----:B------:R0:W-:Y:S02]  /*6070*/  STS.128 [R160+0x2180], R60 ;  /* 0x0021803ca0007388 */ /* 0x0001e40000000c00 */
        /* <DEDUP_REMOVED lines=33> */
[----:B0-----:R-:W-:Y:S05]  /*6290*/  @P3 BRA `(.L_x_141) ;  /* 0x0000000800cc3947 */ /* 0x001fea0003800000 */
[----:B------:R-:W-:Y:S01]  /*62a0*/  IMAD R201, R242, 0x50, R85 ;  /* 0x00000050f2c97824 */ /* 0x000fe200078e0255 */
[----:B------:R-:W-:-:S04]  /*62b0*/  UMOV UR44, 0xffffffff ;  /* 0xffffffff002c7882 */ /* 0x000fc80000000000 */
[----:B------:R-:W-:Y:S04]  /*62c0*/  LDS.128 R68, [R201+0x2180] ;  /* 0x00218000c9447984 */ /* 0x000fe80000000c00 */
[----:B------:R-:W0:Y:S04]  /*62d0*/  LDS.128 R64, [R201+0x2190] ;  /* 0x00219000c9407984 */ /* 0x000e280000000c00 */
[----:B------:R-:W1:Y:S04]  /*62e0*/  LDS.128 R60, [R201+0x21a0] ;  /* 0x0021a000c93c7984 */ /* 0x000e680000000c00 */
[----:B------:R-:W2:Y:S01]  /*62f0*/  LDS.128 R76, [R201+0x21b0] ;  /* 0x0021b000c94c7984 */ /* 0x000ea20000000c00 */
[-C--:B0-----:R-:W-:Y:S01]  /*6300*/  FMUL.FTZ R202, R70, R65.reuse ;  /* 0x0000004146ca7220 */ /* 0x081fe20000410000 */
[----:B------:R-:W-:-:S03]  /*6310*/  FMUL.FTZ R203, R71, R65 ;  /* 0x0000004147cb7220 */ /* 0x000fc60000410000 */
[-C--:B------:R-:W-:Y:S01]  /*6320*/  FFMA.FTZ R202, R71, R64.reuse, R202 ;  /* 0x0000004047ca7223 */ /* 0x080fe200000100ca */
[----:B------:R-:W-:-:S03]  /*6330*/  FFMA.FTZ R203, R70, R64, -R203 ;  /* 0x0000004046cb7223 */ /* 0x000fc600000108cb */
[----:B------:R-:W-:Y:S01]  /*6340*/  FADD.FTZ R205, R67, R202 ;  /* 0x000000ca43cd7221 */ /* 0x000fe20000010000 */
[----:B------:R-:W-:Y:S01]  /*6350*/  FADD.FTZ R204, R66, R203 ;  /* 0x000000cb42cc7221 */ /* 0x000fe20000010000 */
[-C--:B------:R-:W-:Y:S01]  /*6360*/  FMUL.FTZ R203, R69, R65.reuse ;  /* 0x0000004145cb7220 */ /* 0x080fe20000410000 */
[C---:B------:R-:W-:Y:S01]  /*6370*/  FMUL.FTZ R202, R68.reuse, R65 ;  /* 0x0000004144ca7220 */ /* 0x040fe20000410000 */
[CC--:B-1----:R-:W-:Y:S01]  /*6380*/  FMUL.FTZ R207, R61.reuse, R205.reuse ;  /* 0x000000cd3dcf7220 */ /* 0x0c2fe20000410000 */
        /* <DEDUP_REMOVED lines=11> */
[C---:B--2---:R-:W-:Y:S01]  /*6440*/  FMUL.FTZ R209, R77.reuse, R207 ;  /* 0x000000cf4dd17220 */ /* 0x044fe20000410000 */
        /* <DEDUP_REMOVED lines=10> */
[----:B------:R-:W0:Y:S01]  /*64f0*/  SHFL.UP PT, R207, R204, 0x1, RZ ;  /* 0x04200000cccf7989 */ /* 0x000e2200000e00ff */
[----:B------:R-:W-:-:S03]  /*6500*/  ISETP.GE.AND P0, PT, R125, 0x1, PT ;  /* 0x000000017d00780c */ /* 0x000fc60003f06270 */
[----:B------:R-:W1:Y:S04]  /*6510*/  SHFL.UP PT, R209, R203, 0x1, RZ ;  /* 0x04200000cbd17989 */ /* 0x000e6800000e00ff */
[----:B------:R-:W2:Y:S04]  /*6520*/  SHFL.UP PT, R77, R202, 0x1, RZ ;  /* 0x04200000ca4d7989 */ /* 0x000ea800000e00ff */
[----:B------:R-:W4:Y:S01]  /*6530*/  SHFL.UP PT, R205, R208, 0x1, RZ ;  /* 0x04200000d0cd7989 */ /* 0x000f2200000e00ff */
[C---:B0-----:R-:W-:Y:S01]  /*6540*/  FMUL.FTZ R79, R208.reuse, R207 ;  /* 0x000000cfd04f7220 */ /* 0x041fe20000410000 */
[----:B-1----:R-:W-:-:S03]  /*6550*/  FMUL.FTZ R76, R208, R209 ;  /* 0x000000d1d04c7220 */ /* 0x002fc60000410000 */
[----:B------:R-:W-:Y:S01]  /*6560*/  FFMA.FTZ R206, R202, R209, R79 ;  /* 0x000000d1cace7223 */ /* 0x000fe2000001004f */
[----:B--2---:R-:W-:Y:S01]  /*6570*/  FMUL.FTZ R78, R208, R77 ;  /* 0x0000004dd04e7220 */ /* 0x004fe20000410000 */
[----:B------:R-:W-:Y:S02]  /*6580*/  FFMA.FTZ R207, R202, R207, -R76 ;  /* 0x000000cfcacf7223 */ /* 0x000fe4000001084c */
[----:B------:R-:W-:Y:S01]  /*6590*/  @P0 FADD.FTZ R203, R203, R206 ;  /* 0x000000cecbcb0221 */ /* 0x000fe20000010000 */
[-C--:B----4-:R-:W-:Y:S01]  /*65a0*/  FMUL.FTZ R76, R208, R205.reuse ;  /* 0x000000cdd04c7220 */ /* 0x090fe20000410000 */
[----:B------:R-:W-:Y:S01]  /*65b0*/  FFMA.FTZ R205, R202, R205, R78 ;  /* 0x000000cdcacd7223 */ /* 0x000fe2000001004e */
[----:B------:R-:W-:Y:S02]  /*65c0*/  @P0 FADD.FTZ R204, R204, R207 ;  /* 0x000000cfcccc0221 */ /* 0x000fe40000010000 */
[----:B------:R-:W0:Y:S01]  /*65d0*/  SHFL.UP PT, R209, R203, 0x2, RZ ;  /* 0x04400000cbd17989 */ /* 0x000e2200000e00ff */
[----:B------:R-:W-:Y:S01]  /*65e0*/  @P0 FFMA.FTZ R202, R202, R77, -R76 ;  /* 0x0000004dcaca0223 */ /* 0x000fe2000001084c */
[----:B------:R-:W-:-:S02]  /*65f0*/  FSEL R208, R208, R205, !P0 ;  /* 0x000000cdd0d07208 */ /* 0x000fc40004000000 */
[----:B------:R-:W1:Y:S01]  /*6600*/  SHFL.UP PT, R207, R204, 0x2, RZ ;  /* 0x04400000cccf7989 */ /* 0x000e6200000e00ff */
[----:B------:R-:W-:-:S03]  /*6610*/  ISETP.GE.AND P0, PT, R125, 0x2, PT ;  /* 0x000000027d00780c */ /* 0x000fc60003f06270 */
[----:B------:R-:W2:Y:S04]  /*6620*/  SHFL.UP PT, R77, R202, 0x2, RZ ;  /* 0x04400000ca4d7989 */ /* 0x000ea800000e00ff */
[----:B------:R-:W4:Y:S01]  /*6630*/  SHFL.UP PT, R205, R208, 0x2, RZ ;  /* 0x04400000d0cd7989 */ /* 0x000f2200000e00ff */
[C---:B0-----:R-:W-:Y:S01]  /*6640*/  FMUL.FTZ R79, R208.reuse, R209 ;  /* 0x000000d1d04f7220 */ /* 0x041fe20000410000 */
[----:B-1----:R-:W-:-:S03]  /*6650*/  FMUL.FTZ R78, R208, R207 ;  /* 0x000000cfd04e7220 */ /* 0x002fc60000410000 */
[----:B------:R-:W-:Y:S01]  /*6660*/  FFMA.FTZ R79, R202, R207, -R79 ;  /* 0x000000cfca4f7223 */ /* 0x000fe2000001084f */
[----:B--2---:R-:W-:Y:S01]  /*6670*/  FMUL.FTZ R76, R208, R77 ;  /* 0x0000004dd04c7220 */ /* 0x004fe20000410000 */
        /* <DEDUP_REMOVED lines=30> */
[----:B------:R-:W-:Y:S01]  /*6860*/  FFMA.FTZ R206, R202, R209, R206 ;  /* 0x000000d1cace7223 */ /* 0x000fe200000100ce */
[----:B--2---:R-:W-:Y:S01]  /*6870*/  FMUL.FTZ R79, R208, R77 ;  /* 0x0000004dd04f7220 */ /* 0x004fe20000410000 */
        /* <DEDUP_REMOVED lines=8> */
[----:B------:R0:W2:Y:S04]  /*6900*/  SHFL.UP PT, R207, R204, 0x10, RZ ;  /* 0x06000000cccf7989 */ /* 0x0000a800000e00ff */
[----:B------:R0:W4:Y:S04]  /*6910*/  SHFL.UP PT, R77, R202, 0x10, RZ ;  /* 0x06000000ca4d7989 */ /* 0x00012800000e00ff */
[----:B------:R0:W0:Y:S02]  /*6920*/  SHFL.UP PT, R205, R76, 0x10, RZ ;  /* 0x060000004ccd7989 */ /* 0x00002400000e00ff */
.L_x_202:
[----:B------:R-:W-:Y:S01]  /*6930*/  ISETP.GE.AND P0, PT, R125, 0x10, PT ;  /* 0x000000107d00780c */ /* 0x000fe20003f06270 */
[C---:B----4-:R-:W-:Y:S01]  /*6940*/  FMUL.FTZ R79, R76.reuse, R77 ;  /* 0x0000004d4c4f7220 */ /* 0x050fe20000410000 */
[C---:B-1----:R-:W-:Y:S01]  /*6950*/  FMUL.FTZ R206, R76.reuse, R209 ;  /* 0x000000d14cce7220 */ /* 0x042fe20000410000 */
[----:B--2---:R-:W-:Y:S01]  /*6960*/  FMUL.FTZ R208, R76, R207 ;  /* 0x000000cf4cd07220 */ /* 0x004fe20000410000 */
        /* <DEDUP_REMOVED lines=10> */
.L_x_205:
[----:B------:R-:W-:-:S03]  /*6a10*/  UMOV UR44, 0xffffffff ;  /* 0xffffffff002c7882 */ /* 0x000fc60000000000 */
[----:B------:R-:W-:Y:S05]  /*6a20*/  BRA.DIV UR44, `(.L_x_144) ;  /* 0x0000006e2c247947 */ /* 0x000fea000b800000 */
.L_x_208:
[----:B------:R-:W-:-:S03]  /*6a30*/  UMOV UR44, 0xffffffff ;  /* 0xffffffff002c7882 */ /* 0x000fc60000000000 */
[----:B------:R-:W-:Y:S05]  /*6a40*/  BRA.DIV UR44, `(.L_x_145) ;  /* 0x0000006e2c447947 */ /* 0x000fea000b800000 */
.L_x_211:
[----:B------:R-:W-:-:S03]  /*6a50*/  UMOV UR44, 0xffffffff ;  /* 0xffffffff002c7882 */ /* 0x000fc60000000000 */
[----:B------:R-:W-:Y:S05]  /*6a60*/  BRA.DIV UR44, `(.L_x_146) ;  /* 0x0000006e2c647947 */ /* 0x000fea000b800000 */
.L_x_214:
[----:B------:R-:W-:-:S03]  /*6a70*/  UMOV UR44, 0xffffffff ;  /* 0xffffffff002c7882 */ /* 0x000fc60000000000 */
[----:B------:R-:W-:Y:S05]  /*6a80*/  BRA.DIV UR44, `(.L_x_147) ;  /* 0x0000006e2c847947 */ /* 0x000fea000b800000 */
[----:B------:R-:W0:Y:S04]  /*6a90*/  SHFL.IDX PT, R72, R72, RZ, 0x1f ;  /* 0x00001fff48487589 */ /* 0x000e2800000e0000 */
[----:B------:R-:W1:Y:S04]  /*6aa0*/  SHFL.IDX PT, R73, R73, RZ, 0x1f ;  /* 0x00001fff49497589 */ /* 0x000e6800000e0000 */
[----:B------:R-:W2:Y:S04]  /*6ab0*/  SHFL.IDX PT, R74, R74, RZ, 0x1f ;  /* 0x00001fff4a4a7589 */ /* 0x000ea800000e0000 */
[----:B------:R-:W4:Y:S04]  /*6ac0*/  SHFL.IDX PT, R75, R75, RZ, 0x1f ;  /* 0x00001fff4b4b7589 */ /* 0x000f2800000e0000 */
[----:B------:R-:W0:Y:S04]  /*6ad0*/  SHFL.UP PT, R202, R202, 0x1, RZ ;  /* 0x04200000caca7989 */ /* 0x000e2800000e00ff */
[----:B------:R-:W0:Y:S04]  /*6ae0*/  SHFL.UP PT, R205, R205, 0x1, RZ ;  /* 0x04200000cdcd7989 */ /* 0x000e2800000e00ff */
[----:B------:R-:W0:Y:S04]  /*6af0*/  SHFL.UP PT, R204, R204, 0x1, RZ ;  /* 0x04200000cccc7989 */ /* 0x000e2800000e00ff */
[----:B-1----:R-:W0:Y:S02]  /*6b00*/  SHFL.UP PT, R203, R203, 0x1, RZ ;  /* 0x04200000cbcb7989 */ /* 0x002e2400000e00ff */
.L_x_224:
[C---:B0---4-:R-:W-:Y:S01]  /*6b10*/  FMUL.FTZ R77, R205.reuse, R75 ;  /* 0x0000004bcd4d7220 */ /* 0x051fe20000410000 */
[----:B--2---:R-:W-:-:S03]  /*6b20*/  FMUL.FTZ R76, R205, R74 ;  /* 0x0000004acd4c7220 */ /* 0x004fc60000410000 */
        /* <DEDUP_REMOVED lines=42> */
.L_x_141:
[----:B------:R-:W-:Y:S05]  /*6dd0*/  WARPSYNC.ALL ;  /* 0x0000000000007948 */ /* 0x000fea0003800000 */
[C---:B0--3--:R-:W-:Y:S01]  /*6de0*/  FMUL.FTZ R62, R128.reuse, -R106 ;  /* 0x8000006a803e7220 */ /* 0x049fe20000410000 */
[CC--:B------:R-:W-:Y:S01]  /*6df0*/  FMUL.FTZ R60, R128.reuse, R107.reuse ;  /* 0x0000006b803c7220 */ /* 0x0c0fe20000410000 */
[CC--:B------:R-:W-:Y:S01]  /*6e00*/  FMUL.FTZ R61, R129.reuse, R192.reuse ;  /* 0x000000c0813d7220 */ /* 0x0c0fe20000410000 */
[C---:B------:R-:W-:Y:S01]  /*6e10*/  FMUL.FTZ R64, R128.reuse, R192 ;  /* 0x000000c080407220 */ /* 0x040fe20000410000 */
[C---:B------:R-:W-:Y:S01]  /*6e20*/  FFMA.FTZ R62, R129.reuse, -R107, R62 ;  /* 0x8000006b813e7223 */ /* 0x040fe2000001003e */
[C---:B------:R-:W-:Y:S01]  /*6e30*/  FFMA.FTZ R60, R129.reuse, R106, -R60 ;  /* 0x0000006a813c7223 */ /* 0x040fe2000001083c */
[----:B------:R-:W-:Y:S01]  /*6e40*/  FFMA.FTZ R66, -R128, R176, -R61 ;  /* 0x000000b080427223 */ /* 0x000fe2000001093d */
[----:B------:R-:W-:Y:S01]  /*6e50*/  BAR.SYNC.DEFER_BLOCKING 0x0 ;  /* 0x0000000000007b1d */ /* 0x000fe20000010000 */
[C---:B------:R-:W-:Y:S01]  /*6e60*/  FMUL.FTZ R63, R130.reuse, -R62 ;  /* 0x8000003e823f7220 */ /* 0x040fe20000410000 */
[C---:B------:R-:W-:Y:S01]  /*6e70*/  FMUL.FTZ R68, R130.reuse, -R60 ;  /* 0x8000003c82447220 */ /* 0x040fe20000410000 */
[----:B------:R-:W-:Y:S01]  /*6e80*/  FFMA.FTZ R64, R129, R176, -R64 ;  /* 0x000000b081407223 */ /* 0x000fe20000010840 */
[----:B------:R-:W-:Y:S01]  /*6e90*/  FADD.FTZ R66, -R191, R66 ;  /* 0x00000042bf427221 */ /* 0x000fe20000010100 */
[C---:B------:R-:W-:Y:S01]  /*6ea0*/  FFMA.FTZ R63, R131.reuse, R60, -R63 ;  /* 0x0000003c833f7223 */ /* 0x040fe2000001083f */
[----:B------:R-:W-:Y:S01]  /*6eb0*/  FFMA.FTZ R68, R131, R62, R68 ;  /* 0x0000003e83447223 */ /* 0x000fe20000010044 */
[----:B------:R-:W-:Y:S01]  /*6ec0*/  FADD.FTZ R64, R175, R64 ;  /* 0x00000040af407221 */ /* 0x000fe20000010000 */
[----:B------:R-:W-:Y:S01]  /*6ed0*/  FMUL.FTZ R60, R130, -R66 ;  /* 0x80000042823c7220 */ /* 0x000fe20000410000 */
[C---:B------:R-:W-:Y:S01]  /*6ee0*/  FMUL.FTZ R61, R132.reuse, -R63 ;  /* 0x8000003f843d7220 */ /* 0x040fe20000410000 */
[----:B------:R-:W-:Y:S01]  /*6ef0*/  FMUL.FTZ R62, R132, -R68 ;  /* 0x80000044843e7220 */ /* 0x000fe20000410000 */
[----:B------:R-:W-:-:S02]  /*6f00*/  UISETP.GE.AND UP0, UPT, UR17, UR50, UPT ;  /* 0x000000321100728c */ /* 0x000fc4000bf06270 */
[C---:B------:R-:W-:Y:S01]  /*6f10*/  FFMA.FTZ R68, R133.reuse, R68, R61 ;  /* 0x0000004485447223 */ /* 0x040fe2000001003d */
[----:B------:R-:W-:Y:S01]  /*6f20*/  FFMA.FTZ R65, R133, R63, -R62 ;  /* 0x0000003f85417223 */ /* 0x000fe2000001083e */
[CC--:B------:R-:W-:Y:S01]  /*6f30*/  FFMA.FTZ R61, R131.reuse, R64.reuse, -R60 ;  /* 0x00000040833d7223 */ /* 0x0c0fe2000001083c */
[----:B------:R-:W-:Y:S01]  /*6f40*/  FMUL.FTZ R63, R130, -R64 ;  /* 0x80000040823f7220 */ /* 0x000fe20000410000 */
[C---:B------:R-:W-:Y:S01]  /*6f50*/  FMUL.FTZ R60, R134.reuse, -R68 ;  /* 0x80000044863c7220 */ /* 0x040fe20000410000 */
[-C--:B------:R-:W-:Y:S01]  /*6f60*/  FMUL.FTZ R64, R134, -R65.reuse ;  /* 0x8000004186407220 */ /* 0x080fe20000410000 */
[----:B------:R-:W-:Y:S01]  /*6f70*/  FADD.FTZ R62, R174, R61 ;  /* 0x0000003dae3e7221 */ /* 0x000fe20000010000 */
[----:B------:R-:W-:Y:S01]  /*6f80*/  FFMA.FTZ R63, R131, R66, R63 ;  /* 0x00000042833f7223 */ /* 0x000fe2000001003f */
[C---:B------:R-:W-:Y:S01]  /*6f90*/  FFMA.FTZ R65, R135.reuse, R65, -R60 ;  /* 0x0000004187417223 */ /* 0x040fe2000001083c */
[----:B------:R-:W-:Y:S01]  /*6fa0*/  FFMA.FTZ R68, R135, R68, R64 ;  /* 0x0000004487447223 */ /* 0x000fe20000010040 */
[----:B------:R-:W-:Y:S01]  /*6fb0*/  FMUL.FTZ R60, R132, -R62 ;  /* 0x8000003e843c7220 */ /* 0x000fe20000410000 */
[----:B------:R-:W-:Y:S01]  /*6fc0*/  FADD.FTZ R63, -R190, R63 ;  /* 0x0000003fbe3f7221 */ /* 0x000fe20000010100 */
[C---:B------:R-:W-:Y:S01]  /*6fd0*/  FMUL.FTZ R61, R136.reuse, -R65 ;  /* 0x80000041883d7220 */ /* 0x040fe20000410000 */
[-C--:B------:R-:W-:Y:S01]  /*6fe0*/  FMUL.FTZ R64, R136, -R68.reuse ;  /* 0x8000004488407220 */ /* 0x080fe20000410000 */
[----:B------:R-:W-:Y:S01]  /*6ff0*/  PLOP3.LUT P0, PT, PT, PT, UP0, 0x80, 0x0 ;  /* 0x000000000000781c */ /* 0x000fe20003f0f008 */
[----:B------:R-:W-:Y:S01]  /*7000*/  FFMA.FTZ R66, R133, R63, R60 ;  /* 0x0000003f85427223 */ /* 0x000fe2000001003c */
[C---:B------:R-:W-:Y:S01]  /*7010*/  FFMA.FTZ R68, R137.reuse, R68, R61 ;  /* 0x0000004489447223 */ /* 0x040fe2000001003d */
[----:B------:R-:W-:Y:S01]  /*7020*/  FFMA.FTZ R65, R137, R65, -R64 ;  /* 0x0000004189417223 */ /* 0x000fe20000010840 */
[----:B------:R-:W-:Y:S01]  /*7030*/  FMUL.FTZ R64, R132, -R63 ;  /* 0x8000003f84407220 */ /* 0x000fe20000410000 */
[----:B------:R-:W0:Y:S01]  /*7040*/  LDS.64 R60, [R160+0x2188] ;  /* 0x00218800a03c7984 */ /* 0x000e220000000a00 */
[----:B------:R-:W-:Y:S01]  /*7050*/  FADD.FTZ R66, -R189, R66 ;  /* 0x00000042bd427221 */ /* 0x000fe20000010100 */
[CC--:B------:R-:W-:Y:S01]  /*7060*/  FMUL.FTZ R63, R138.reuse, -R65.reuse ;  /* 0x800000418a3f7220 */ /* 0x0c0fe20000410000 */
[----:B------:R-:W-:Y:S01]  /*7070*/  FFMA.FTZ R64, R133, R62, -R64 ;  /* 0x0000003e85407223 */ /* 0x000fe20000010840 */
[-C--:B------:R-:W-:Y:S01]  /*7080*/  FMUL.FTZ R62, R138, -R68.reuse ;  /* 0x800000448a3e7220 */ /* 0x080fe20000410000 */
[----:B------:R-:W-:Y:S01]  /*7090*/  ISETP.NE.OR P0, PT, R243, RZ, P0 ;  /* 0x000000fff300720c */ /* 0x000fe20000705670 */
[----:B------:R-:W-:Y:S01]  /*70a0*/  FFMA.FTZ R68, R139, R68, R63 ;  /* 0x000000448b447223 */ /* 0x000fe2000001003f */
[----:B------:R-:W-:Y:S01]  /*70b0*/  FADD.FTZ R64, R173, R64 ;  /* 0x00000040ad407221 */ /* 0x000fe20000010000 */
[----:B------:R-:W-:Y:S01]  /*70c0*/  FFMA.FTZ R67, R139, R65, -R62 ;  /* 0x000000418b437223 */ /* 0x000fe2000001083e */
[----:B------:R-:W-:Y:S01]  /*70d0*/  FMUL.FTZ R62, R134, -R66 ;  /* 0x80000042863e7220 */ /* 0x000fe20000410000 */
[----:B------:R-:W-:Y:S01]  /*70e0*/  FMUL.FTZ R70, R140, -R68 ;  /* 0x800000448c467220 */ /* 0x000fe20000410000 */
[-C--:B------:R-:W-:Y:S01]  /*70f0*/  FMUL.FTZ R65, R134, -R64.reuse ;  /* 0x8000004086417220 */ /* 0x080fe20000410000 */
[-C--:B------:R-:W-:Y:S01]  /*7100*/  FMUL.FTZ R72, R140, -R67.reuse ;  /* 0x800000438c487220 */ /* 0x080fe20000410000 */
[----:B------:R-:W-:Y:S01]  /*7110*/  FFMA.FTZ R63, R135, R64, -R62 ;  /* 0x00000040873f7223 */ /* 0x000fe2000001083e */
[----:B------:R-:W-:Y:S01]  /*7120*/  FFMA.FTZ R70, R141, R67, -R70 ;  /* 0x000000438d467223 */ /* 0x000fe20000010846 */
[----:B------:R-:W-:Y:S01]  /*7130*/  FFMA.FTZ R65, R135, R66, R65 ;  /* 0x0000004287417223 */ /* 0x000fe20000010041 */
[----:B------:R-:W-:Y:S01]  /*7140*/  FFMA.FTZ R72, R141, R68, R72 ;  /* 0x000000448d487223 */ /* 0x000fe20000010048 */
[----:B------:R-:W-:Y:S01]  /*7150*/  FADD.FTZ R63, R172, R63 ;  /* 0x0000003fac3f7221 */ /* 0x000fe20000010000 */
[----:B------:R-:W-:Y:S01]  /*7160*/  FMUL.FTZ R67, R142, -R70 ;  /* 0x800000468e437220 */ /* 0x000fe20000410000 */
[----:B------:R-:W-:Y:S01]  /*7170*/  FADD.FTZ R65, -R188, R65 ;  /* 0x00000041bc417221 */ /* 0x000fe20000010100 */
[-C--:B------:R-:W-:Y:S01]  /*7180*/  FMUL.FTZ R66, R142, -R72.reuse ;  /* 0x800000488e427220 */ /* 0x080fe20000410000 */
[C---:B------:R-:W-:Y:S01]  /*7190*/  FMUL.FTZ R64, R136.reuse, -R63 ;  /* 0x8000003f88407220 */ /* 0x040fe20000410000 */
[C---:B------:R-:W-:Y:S01]  /*71a0*/  FFMA.FTZ R67, R143.reuse, R72, R67 ;  /* 0x000000488f437223 */ /* 0x040fe20000010043 */
[-C--:B------:R-:W-:Y:S01]  /*71b0*/  FMUL.FTZ R62, R136, -R65.reuse ;  /* 0x80000041883e7220 */ /* 0x080fe20000410000 */
[----:B------:R-:W-:Y:S01]  /*71c0*/  FFMA.FTZ R66, R143, R70, -R66 ;  /* 0x000000468f427223 */ /* 0x000fe20000010842 */
[----:B------:R-:W-:-:S02]  /*71d0*/  FFMA.FTZ R64, R137, R65, R64 ;  /* 0x0000004189407223 */ /* 0x000fc40000010040 */
[----:B------:R-:W-:Y:S01]  /*71e0*/  FFMA.FTZ R62, R137, R63, -R62 ;  /* 0x0000003f893e7223 */ /* 0x000fe2000001083e */
[CC--:B------:R-:W-:Y:S01]  /*71f0*/  FMUL.FTZ R68, R144.reuse, -R66.reuse ;  /* 0x8000004290447220 */ /* 0x0c0fe20000410000 */
[-C--:B------:R-:W-:Y:S01]  /*7200*/  FMUL.FTZ R63, R144, -R67.reuse ;  /* 0x80000043903f7220 */ /* 0x080fe20000410000 */
[----:B------:R-:W-:Y:S01]  /*7210*/  FADD.FTZ R64, -R187, R64 ;  /* 0x00000040bb407221 */ /* 0x000fe20000010100 */
[----:B------:R-:W-:Y:S01]  /*7220*/  FADD.FTZ R62, R171, R62 ;  /* 0x0000003eab3e7221 */ /* 0x000fe20000010000 */
[C---:B------:R-:W-:Y:S01]  /*7230*/  FFMA.FTZ R69, R145.reuse, R67, R68 ;  /* 0x0000004391457223 */ /* 0x040fe20000010044 */
[----:B------:R-:W-:Y:S01]  /*7240*/  FFMA.FTZ R68, R145, R66, -R63 ;  /* 0x0000004291447223 */ /* 0x000fe2000001083f */
[C---:B------:R-:W-:Y:S01]  /*7250*/  FMUL.FTZ R66, R138.reuse, -R64 ;  /* 0x800000408a427220 */ /* 0x040fe20000410000 */
[----:B------:R-:W-:Y:S01]  /*7260*/  FMUL.FTZ R63, R138, -R62 ;  /* 0x8000003e8a3f7220 */ /* 0x000fe20000410000 */
[C---:B------:R-:W-:Y:S01]  /*7270*/  FMUL.FTZ R70, R146.reuse, -R69 ;  /* 0x8000004592467220 */ /* 0x040fe20000410000 */
[----:B------:R-:W-:Y:S01]  /*7280*/  FMUL.FTZ R72, R146, -R68 ;  /* 0x8000004492487220 */ /* 0x000fe20000410000 */
[C---:B------:R-:W-:Y:S01]  /*7290*/  FFMA.FTZ R65, R139.reuse, R62, -R66 ;  /* 0x0000003e8b417223 */ /* 0x040fe20000010842 */
[----:B------:R-:W-:Y:S01]  /*72a0*/  FFMA.FTZ R67, R139, R64, R63 ;  /* 0x000000408b437223 */ /* 0x000fe2000001003f */
[CC--:B0-----:R-:W-:Y:S01]  /*72b0*/  FMUL.FTZ R62, R127.reuse, R60.reuse ;  /* 0x0000003c7f3e7220 */ /* 0x0c1fe20000410000 */
[----:B------:R-:W-:Y:S01]  /*72c0*/  FMUL.FTZ R63, R127, R61 ;  /* 0x0000003d7f3f7220 */ /* 0x000fe20000410000 */
[----:B------:R-:W-:Y:S01]  /*72d0*/  FFMA.FTZ R72, R147, R69, R72 ;  /* 0x0000004593487223 */ /* 0x000fe20000010048 */
[----:B------:R-:W-:Y:S01]  /*72e0*/  FADD.FTZ R67, -R186, R67 ;  /* 0x00000043ba437221 */ /* 0x000fe20000010100 */
[C---:B------:R-:W-:Y:S01]  /*72f0*/  FFMA.FTZ R62, R126.reuse, R61, R62 ;  /* 0x0000003d7e3e7223 */ /* 0x040fe2000001003e */
[----:B------:R-:W-:Y:S01]  /*7300*/  FFMA.FTZ R212, R126, R60, -R63 ;  /* 0x0000003c7ed47223 */ /* 0x000fe2000001083f */
[----:B------:R-:W-:Y:S01]  /*7310*/  FADD.FTZ R65, R170, R65 ;  /* 0x00000041aa417221 */ /* 0x000fe20000010000 */
[C---:B------:R-:W-:Y:S01]  /*7320*/  FMUL.FTZ R60, R140.reuse, -R67 ;  /* 0x800000438c3c7220 */ /* 0x040fe20000410000 */
[----:B------:R-:W-:Y:S01]  /*7330*/  FADD.FTZ R210, RZ, R62 ;  /* 0x0000003effd27221 */ /* 0x000fe20000010000 */
[----:B------:R-:W-:Y:S01]  /*7340*/  FADD.FTZ R212, R17, R212 ;  /* 0x000000d411d47221 */ /* 0x000fe20000010000 */
[----:B------:R-:W-:Y:S01]  /*7350*/  FFMA.FTZ R70, R147, R68, -R70 ;  /* 0x0000004493467223 */ /* 0x000fe20000010846 */
[-C--:B------:R-:W-:Y:S01]  /*7360*/  FMUL.FTZ R64, R140, -R65.reuse ;  /* 0x800000418c407220 */ /* 0x080fe20000410000 */
[C---:B------:R-:W-:Y:S01]  /*7370*/  FMUL.FTZ R61, R157.reuse, R210 ;  /* 0x000000d29d3d7220 */ /* 0x040fe20000410000 */
[----:B------:R-:W-:Y:S01]  /*7380*/  FMUL.FTZ R63, R157, R212 ;  /* 0x000000d49d3f7220 */ /* 0x000fe20000410000 */
[----:B------:R-:W-:Y:S01]  /*7390*/  FMUL.FTZ R62, R148, -R72 ;  /* 0x80000048943e7220 */ /* 0x000fe20000410000 */
[C---:B------:R-:W-:Y:S01]  /*73a0*/  FFMA.FTZ R60, R141.reuse, R65, -R60 ;  /* 0x000000418d3c7223 */ /* 0x040fe2000001083c */
[C---:B------:R-:W-:Y:S01]  /*73b0*/  FFMA.FTZ R61, R156.reuse, R212, -R61 ;  /* 0x000000d49c3d7223 */ /* 0x040fe2000001083d */
[----:B------:R-:W-:Y:S01]  /*73c0*/  FFMA.FTZ R63, R156, R210, R63 ;  /* 0x000000d29c3f7223 */ /* 0x000fe2000001003f */
[-C--:B------:R-:W-:Y:S01]  /*73d0*/  FMUL.FTZ R65, R148, -R70.reuse ;  /* 0x8000004694417220 */ /* 0x080fe20000410000 */
[----:B------:R-:W-:Y:S01]  /*73e0*/  FFMA.FTZ R64, R141, R67, R64 ;  /* 0x000000438d407223 */ /* 0x000fe20000010040 */
[----:B------:R-:W-:Y:S01]  /*73f0*/  FADD.FTZ R213, R16, R61 ;  /* 0x0000003d10d57221 */ /* 0x000fe20000010000 */
[----:B------:R-:W-:Y:S01]  /*7400*/  FFMA.FTZ R70, R149, R70, -R62 ;  /* 0x0000004695467223 */ /* 0x000fe2000001083e */
[----:B------:R-:W-:Y:S01]  /*7410*/  FADD.FTZ R209, RZ, R63 ;  /* 0x0000003fffd17221 */ /* 0x000fe20000010000 */
[----:B------:R-:W-:Y:S01]  /*7420*/  FADD.FTZ R61, R169, R60 ;  /* 0x0000003ca93d7221 */ /* 0x000fe20000010000 */
[C---:B------:R-:W-:Y:S01]  /*7430*/  FMUL.FTZ R62, R154.reuse, R213 ;  /* 0x000000d59a3e7220 */ /* 0x040fe20000410000 */
[----:B------:R-:W-:Y:S01]  /*7440*/  FADD.FTZ R64, -R185, R64 ;  /* 0x00000040b9407221 */ /* 0x000fe20000010100 */
[-C--:B------:R-:W-:Y:S01]  /*7450*/  FMUL.FTZ R60, R154, R209.reuse ;  /* 0x000000d19a3c7220 */ /* 0x080fe20000410000 */
[----:B------:R-:W-:Y:S01]  /*7460*/  FFMA.FTZ R72, R149, R72, R65 ;  /* 0x0000004895487223 */ /* 0x000fe20000010041 */
[C---:B------:R-:W-:Y:S01]  /*7470*/  FFMA.FTZ R62, R155.reuse, R209, R62 ;  /* 0x000000d19b3e7223 */ /* 0x040fe2000001003e */
[C---:B------:R-:W-:Y:S01]  /*7480*/  FMUL.FTZ R66, R142.reuse, -R64 ;  /* 0x800000408e427220 */ /* 0x040fe20000410000 */
[----:B------:R-:W-:Y:S01]  /*7490*/  FFMA.FTZ R60, R155, R213, -R60 ;  /* 0x000000d59b3c7223 */ /* 0x000fe2000001083c */
[-C--:B------:R-:W-:Y:S01]  /*74a0*/  FMUL.FTZ R65, R142, -R61.reuse ;  /* 0x8000003d8e417220 */ /* 0x080fe20000410000 */
[----:B------:R-:W-:Y:S01]  /*74b0*/  FADD.FTZ R208, RZ, R62 ;  /* 0x0000003effd07221 */ /* 0x000fe20000010000 */
[----:B------:R-:W-:Y:S01]  /*74c0*/  FFMA.FTZ R63, R143, R61, -R66 ;  /* 0x0000003d8f3f7223 */ /* 0x000fe20000010842 */
[----:B------:R-:W-:Y:S01]  /*74d0*/  FADD.FTZ R214, R15, R60 ;  /* 0x0000003c0fd67221 */ /* 0x000fe20000010000 */
[----:B------:R-:W-:Y:S01]  /*74e0*/  FMUL.FTZ R67, R150, -R72 ;  /* 0x8000004896437220 */ /* 0x000fe20000410000 */
[----:B------:R-:W-:Y:S01]  /*74f0*/  FMUL.FTZ R61, R152, R208 ;  /* 0x000000d0983d7220 */ /* 0x000fe20000410000 */
[----:B------:R-:W-:Y:S01]  /*7500*/  FMUL.FTZ R62, R150, -R70 ;  /* 0x80000046963e7220 */ /* 0x000fe20000410000 */
[C---:B------:R-:W-:Y:S01]  /*7510*/  FMUL.FTZ R60, R152.reuse, R214 ;  /* 0x000000d6983c7220 */ /* 0x040fe20000410000 */
[----:B------:R-:W-:Y:S01]  /*7520*/  FFMA.FTZ R67, R151, R70, -R67 ;  /* 0x0000004697437223 */ /* 0x000fe20000010843 */
[----:B------:R-:W-:Y:S01]  /*7530*/  FFMA.FTZ R61, R153, R214, -R61 ;  /* 0x000000d6993d7223 */ /* 0x000fe2000001083d */
[----:B------:R-:W-:Y:S01]  /*7540*/  FFMA.FTZ R62, R151, R72, R62 ;  /* 0x00000048973e7223 */ /* 0x000fe2000001003e */
[----:B------:R-:W-:Y:S01]  /*7550*/  FFMA.FTZ R60, R153, R208, R60 ;  /* 0x000000d0993c7223 */ /* 0x000fe2000001003c */
[----:B------:R-:W-:Y:S01]  /*7560*/  FMUL.FTZ R69, R152, -R67 ;  /* 0x8000004398457220 */ /* 0x000fe20000410000 */
[----:B------:R-:W-:Y:S01]  /*7570*/  FADD.FTZ R215, R14, R61 ;  /* 0x0000003d0ed77221 */ /* 0x000fe20000010000 */
[----:B------:R-:W-:Y:S01]  /*7580*/  FFMA.FTZ R65, R143, R64, R65 ;  /* 0x000000408f417223 */ /* 0x000fe20000010041 */
[-C--:B------:R-:W-:Y:S01]  /*7590*/  FMUL.FTZ R64, R152, -R62.reuse ;  /* 0x8000003e98407220 */ /* 0x080fe20000410000 */
[----:B------:R-:W-:Y:S01]  /*75a0*/  FADD.FTZ R207, RZ, R60 ;  /* 0x0000003cffcf7221 */ /* 0x000fe20000010000 */
[----:B------:R-:W-:Y:S01]  /*75b0*/  FFMA.FTZ R69, R153, R62, R69 ;  /* 0x0000003e99457223 */ /* 0x000fe20000010045 */
[----:B------:R-:W-:Y:S01]  /*75c0*/  FMUL.FTZ R62, R150, R215 ;  /* 0x000000d7963e7220 */ /* 0x000fe20000410000 */
[----:B------:R-:W-:Y:S01]  /*75d0*/  FADD.FTZ R65, -R184, R65 ;  /* 0x00000041b8417221 */ /* 0x000fe20000010100 */
[-C--:B------:R-:W-:Y:S01]  /*75e0*/  FMUL.FTZ R60, R150, R207.reuse ;  /* 0x000000cf963c7220 */ /* 0x080fe20000410000 */
[----:B------:R-:W-:Y:S01]  /*75f0*/  FADD.FTZ R63, R168, R63 ;  /* 0x0000003fa83f7221 */ /* 0x000fe20000010000 */
[----:B------:R-:W-:Y:S01]  /*7600*/  FFMA.FTZ R62, R151, R207, R62 ;  /* 0x000000cf973e7223 */ /* 0x000fe2000001003e */
[----:B------:R-:W-:Y:S01]  /*7610*/  FFMA.FTZ R67, R153, R67, -R64 ;  /* 0x0000004399437223 */ /* 0x000fe20000010840 */
[----:B------:R-:W-:Y:S01]  /*7620*/  FFMA.FTZ R60, R151, R215, -R60 ;  /* 0x000000d7973c7223 */ /* 0x000fe2000001083c */
[C---:B------:R-:W-:Y:S01]  /*7630*/  FMUL.FTZ R64, R144.reuse, -R65 ;  /* 0x8000004190407220 */ /* 0x040fe20000410000 */
[----:B------:R-:W-:Y:S01]  /*7640*/  FADD.FTZ R206, RZ, R62 ;  /* 0x0000003effce7221 */ /* 0x000fe20000010000 */
[-C--:B------:R-:W-:Y:S01]  /*7650*/  FMUL.FTZ R66, R144, -R63.reuse ;  /* 0x8000003f90427220 */ /* 0x080fe20000410000 */
[----:B------:R-:W-:Y:S01]  /*7660*/  FADD.FTZ R216, R13, R60 ;  /* 0x0000003c0dd87221 */ /* 0x000fe20000010000 */
[C---:B------:R-:W-:Y:S01]  /*7670*/  FFMA.FTZ R62, R145.reuse, R63, -R64 ;  /* 0x0000003f913e7223 */ /* 0x040fe20000010840 */
[C---:B------:R-:W-:Y:S01]  /*7680*/  FMUL.FTZ R61, R148.reuse, R206 ;  /* 0x000000ce943d7220 */ /* 0x040fe20000410000 */
[----:B------:R-:W-:Y:S01]  /*7690*/  FFMA.FTZ R66, R145, R65, R66 ;  /* 0x0000004191427223 */ /* 0x000fe20000010042 */
[-C--:B------:R-:W-:Y:S01]  /*76a0*/  FMUL.FTZ R60, R148, R216.reuse ;  /* 0x000000d8943c7220 */ /* 0x080fe20000410000 */
[----:B------:R-:W-:Y:S01]  /*76b0*/  FMUL.FTZ R68, R154, -R67 ;  /* 0x800000439a447220 */ /* 0x000fe20000410000 */
[----:B------:R-:W-:Y:S01]  /*76c0*/  FFMA.FTZ R61, R149, R216, -R61 ;  /* 0x000000d8953d7223 */ /* 0x000fe2000001083d */
[----:B------:R-:W-:Y:S01]  /*76d0*/  FADD.FTZ R66, -R183, R66 ;  /* 0x00000042b7427221 */ /* 0x000fe20000010100 */
[----:B------:R-:W-:Y:S01]  /*76e0*/  FFMA.FTZ R60, R149, R206, R60 ;  /* 0x000000ce953c7223 */ /* 0x000fe2000001003c */
[----:B------:R-:W-:Y:S01]  /*76f0*/  FFMA.FTZ R65, R155, R69, R68 ;  /* 0x000000459b417223 */ /* 0x000fe20000010044 */
[----:B------:R-:W-:Y:S01]  /*7700*/  FADD.FTZ R217, R12, R61 ;  /* 0x0000003d0cd97221 */ /* 0x000fe20000010000 */
[----:B------:R-:W-:Y:S01]  /*7710*/  FADD.FTZ R61, R167, R62 ;  /* 0x0000003ea73d7221 */ /* 0x000fe20000010000 */
[----:B------:R-:W-:Y:S01]  /*7720*/  FADD.FTZ R205, RZ, R60 ;  /* 0x0000003cffcd7221 */ /* 0x000fe20000010000 */
[CC--:B------:R-:W-:Y:S01]  /*7730*/  FMUL.FTZ R68, R146.reuse, -R66.reuse ;  /* 0x8000004292447220 */ /* 0x0c0fe20000410000 */
[C---:B------:R-:W-:Y:S01]  /*7740*/  FMUL.FTZ R62, R146.reuse, R217 ;  /* 0x000000d9923e7220 */ /* 0x040fe20000410000 */
[C---:B------:R-:W-:Y:S01]  /*7750*/  FMUL.FTZ R63, R146.reuse, -R61 ;  /* 0x8000003d923f7220 */ /* 0x040fe20000410000 */
[----:B------:R-:W-:Y:S01]  /*7760*/  FMUL.FTZ R60, R146, R205 ;  /* 0x000000cd923c7220 */ /* 0x000fe20000410000 */
[C---:B------:R-:W-:Y:S01]  /*7770*/  FFMA.FTZ R61, R147.reuse, R61, -R68 ;  /* 0x0000003d933d7223 */ /* 0x040fe20000010844 */
[C---:B------:R-:W-:Y:S01]  /*7780*/  FFMA.FTZ R62, R147.reuse, R205, R62 ;  /* 0x000000cd933e7223 */ /* 0x040fe2000001003e */
[C---:B------:R-:W-:Y:S01]  /*7790*/  FFMA.FTZ R63, R147.reuse, R66, R63 ;  /* 0x00000042933f7223 */ /* 0x040fe2000001003f */
[----:B------:R-:W-:Y:S01]  /*77a0*/  FFMA.FTZ R60, R147, R217, -R60 ;  /* 0x000000d9933c7223 */ /* 0x000fe2000001083c */
[----:B------:R-:W-:Y:S01]  /*77b0*/  FMUL.FTZ R64, R154, -R69 ;  /* 0x800000459a407220 */ /* 0x000fe20000410000 */
[----:B------:R-:W-:Y:S01]  /*77c0*/  FADD.FTZ R204, RZ, R62 ;  /* 0x0000003effcc7221 */ /* 0x000fe20000010000 */
[----:B------:R-:W-:Y:S01]  /*77d0*/  FADD.FTZ R62, R166, R61 ;  /* 0x0000003da63e7221 */ /* 0x000fe20000010000 */
[----:B------:R-:W-:Y:S01]  /*77e0*/  FADD.FTZ R218, R11, R60 ;  /* 0x0000003c0bda7221 */ /* 0x000fe20000010000 */
[----:B------:R-:W-:Y:S01]  /*77f0*/  FADD.FTZ R63, -R182, R63 ;  /* 0x0000003fb63f7221 */ /* 0x000fe20000010100 */
[----:B------:R-:W-:Y:S01]  /*7800*/  FMUL.FTZ R61, R144, R204 ;  /* 0x000000cc903d7220 */ /* 0x000fe20000410000 */
[----:B------:R-:W-:Y:S01]  /*7810*/  FMUL.FTZ R68, R148, -R62 ;  /* 0x8000003e94447220 */ /* 0x000fe20000410000 */
[-C--:B------:R-:W-:Y:S01]  /*7820*/  FMUL.FTZ R60, R144, R218.reuse ;  /* 0x000000da903c7220 */ /* 0x080fe20000410000 */
[-C--:B------:R-:W-:Y:S01]  /*7830*/  FMUL.FTZ R66, R148, -R63.reuse ;  /* 0x8000003f94427220 */ /* 0x080fe20000410000 */
[----:B------:R-:W-:Y:S01]  /*7840*/  FFMA.FTZ R61, R145, R218, -R61 ;  /* 0x000000da913d7223 */ /* 0x000fe2000001083d */
[----:B------:R-:W-:Y:S01]  /*7850*/  FFMA.FTZ R68, R149, R63, R68 ;  /* 0x0000003f95447223 */ /* 0x000fe20000010044 */
[----:B------:R-:W-:Y:S01]  /*7860*/  FFMA.FTZ R60, R145, R204, R60 ;  /* 0x000000cc913c7223 */ /* 0x000fe2000001003c */
[----:B------:R-:W-:Y:S01]  /*7870*/  FFMA.FTZ R66, R149, R62, -R66 ;  /* 0x0000003e95427223 */ /* 0x000fe20000010842 */
[----:B------:R-:W-:Y:S01]  /*7880*/  FADD.FTZ R219, R10, R61 ;  /* 0x0000003d0adb7221 */ /* 0x000fe20000010000 */
[----:B------:R-:W-:Y:S01]  /*7890*/  FADD.FTZ R68, -R181, R68 ;  /* 0x00000044b5447221 */ /* 0x000fe20000010100 */
[----:B------:R-:W-:Y:S01]  /*78a0*/  FADD.FTZ R203, RZ, R60 ;  /* 0x0000003cffcb7221 */ /* 0x000fe20000010000 */
[----:B------:R-:W-:Y:S01]  /*78b0*/  FADD.FTZ R66, R165, R66 ;  /* 0x00000042a5427221 */ /* 0x000fe20000010000 */
[----:B------:R-:W-:Y:S01]  /*78c0*/  FMUL.FTZ R62, R142, R219 ;  /* 0x000000db8e3e7220 */ /* 0x000fe20000410000 */
[----:B------:R-:W-:Y:S01]  /*78d0*/  FMUL.FTZ R61, R150, -R68 ;  /* 0x80000044963d7220 */ /* 0x000fe20000410000 */
[-C--:B------:R-:W-:Y:S01]  /*78e0*/  FMUL.FTZ R60, R142, R203.reuse ;  /* 0x000000cb8e3c7220 */ /* 0x080fe20000410000 */
[-C--:B------:R-:W-:Y:S01]  /*78f0*/  FMUL.FTZ R70, R150, -R66.reuse ;  /* 0x8000004296467220 */ /* 0x080fe20000410000 */
[----:B------:R-:W-:Y:S01]  /*7900*/  FFMA.FTZ R62, R143, R203, R62 ;  /* 0x000000cb8f3e7223 */ /* 0x000fe2000001003e */
[----:B------:R-:W-:Y:S01]  /*7910*/  FFMA.FTZ R61, R151, R66, -R61 ;  /* 0x00000042973d7223 */ /* 0x000fe2000001083d */
[----:B------:R-:W-:Y:S01]  /*7920*/  FFMA.FTZ R60, R143, R219, -R60 ;  /* 0x000000db8f3c7223 */ /* 0x000fe2000001083c */
[----:B------:R-:W-:Y:S01]  /*7930*/  FFMA.FTZ R63, R151, R68, R70 ;  /* 0x00000044973f7223 */ /* 0x000fe20000010046 */
        /* <DEDUP_REMOVED lines=18> */
[----:B------:R-:W-:Y:S01]  /*7a60*/  FMUL.FTZ R60, R138, R201 ;  /* 0x000000c98a3c7220 */ /* 0x000fe20000410000 */
[----:B------:R-:W-:Y:S01]  /*7a70*/  FFMA.FTZ R64, R155, R67, -R64 ;  /* 0x000000439b407223 */ /* 0x000fe20000010840 */
[----:B------:R-:W-:Y:S01]  /*7a80*/  FFMA.FTZ R62, R139, R201, R62 ;  /* 0x000000c98b3e7223 */ /* 0x000fe2000001003e */
[-C--:B------:R-:W-:Y:S01]  /*7a90*/  FFMA.FTZ R69, R155, R66.reuse, -R70 ;  /* 0x000000429b457223 */ /* 0x080fe20000010846 */
[----:B------:R-:W-:Y:S01]  /*7aa0*/  FFMA.FTZ R60, R139, R221, -R60 ;  /* 0x000000dd8b3c7223 */ /* 0x000fe2000001083c */
[----:B------:R-:W-:Y:S01]  /*7ab0*/  FMUL.FTZ R66, R154, -R66 ;  /* 0x800000429a427220 */ /* 0x000fe20000410000 */
[----:B------:R-:W-:Y:S01]  /*7ac0*/  FADD.FTZ R127, RZ, R62 ;  /* 0x0000003eff7f7221 */ /* 0x000fe20000010000 */
[----:B------:R-:W-:Y:S01]  /*7ad0*/  FADD.FTZ R69, R162, R69 ;  /* 0x00000045a2457221 */ /* 0x000fe20000010000 */
[----:B------:R-:W-:Y:S01]  /*7ae0*/  FADD.FTZ R222, R7, R60 ;  /* 0x0000003c07de7221 */ /* 0x000fe20000010000 */
[----:B------:R-:W-:Y:S01]  /*7af0*/  FFMA.FTZ R71, R155, R68, R66 ;  /* 0x000000449b477223 */ /* 0x000fe20000010042 */
[C---:B------:R-:W-:Y:S01]  /*7b00*/  FMUL.FTZ R62, R136.reuse, R127 ;  /* 0x0000007f883e7220 */ /* 0x040fe20000410000 */
[----:B------:R-:W-:Y:S01]  /*7b10*/  MOV R68, UR7 ;  /* 0x0000000700447c02 */ /* 0x000fe20008000f00 */
[-C--:B------:R-:W-:Y:S01]  /*7b20*/  FMUL.FTZ R66, R136, R222.reuse ;  /* 0x000000de88427220 */ /* 0x080fe20000410000 */
[----:B------:R-:W-:Y:S01]  /*7b30*/  FADD.FTZ R71, -R178, R71 ;  /* 0x00000047b2477221 */ /* 0x000fe20000010100 */
[C---:B------:R-:W-:Y:S01]  /*7b40*/  FFMA.FTZ R223, R137.reuse, R222, -R62 ;  /* 0x000000de89df7223 */ /* 0x040fe2000001083e */
[----:B------:R-:W-:Y:S01]  /*7b50*/  @!P0 LEA R67, R68, R85, 0x4 ;  /* 0x0000005544438211 */ /* 0x000fe200078e20ff */
[----:B------:R-:W-:Y:S01]  /*7b60*/  FFMA.FTZ R66, R137, R127, R66 ;  /* 0x0000007f89427223 */ /* 0x000fe20000010042 */
[C---:B------:R-:W-:Y:S01]  /*7b70*/  FMUL.FTZ R73, R157.reuse, -R71 ;  /* 0x800000479d497220 */ /* 0x040fe20000410000 */
[----:B------:R-:W-:Y:S01]  /*7b80*/  FADD.FTZ R223, R6, R223 ;  /* 0x000000df06df7221 */ /* 0x000fe20000010000 */
[----:B------:R-:W-:Y:S01]  /*7b90*/  HFMA2.MMA R61, -RZ, RZ, 0, 0 ;  /* 0x00000000ff3d7435 */ /* 0x000fe200000001ff */
[----:B------:R-:W-:Y:S01]  /*7ba0*/  FADD.FTZ R126, RZ, R66 ;  /* 0x00000042ff7e7221 */ /* 0x000fe20000010000 */
[----:B------:R-:W-:Y:S01]  /*7bb0*/  FFMA.FTZ R70, R156, R69, -R73 ;  /* 0x000000459c467223 */ /* 0x000fe20000010849 */
[C---:B------:R-:W-:Y:S01]  /*7bc0*/  FMUL.FTZ R68, R134.reuse, R223 ;  /* 0x000000df86447220 */ /* 0x040fe20000410000 */
[----:B------:R-:W-:Y:S01]  /*7bd0*/  FMUL.FTZ R72, R157, -R69 ;  /* 0x800000459d487220 */ /* 0x000fe20000410000 */
[-C--:B------:R-:W-:Y:S01]  /*7be0*/  FMUL.FTZ R66, R134, R126.reuse ;  /* 0x0000007e86427220 */ /* 0x080fe20000410000 */
[----:B------:R-:W-:Y:S01]  /*7bf0*/  MOV R60, 0x3f800000 ;  /* 0x3f800000003c7802 */ /* 0x000fe20000000f00 */
[C---:B------:R-:W-:Y:S01]  /*7c00*/  FFMA.FTZ R68, R135.reuse, R126, R68 ;  /* 0x0000007e87447223 */ /* 0x040fe20000010044 */
[----:B------:R-:W-:Y:S01]  /*7c10*/  CS2R R62, SRZ ;  /* 0x00000000003e7805 */ /* 0x000fe2000001ff00 */
[----:B------:R-:W-:Y:S01]  /*7c20*/  FFMA.FTZ R66, R135, R223, -R66 ;  /* 0x000000df87427223 */ /* 0x000fe20000010842 */
[----:B------:R-:W-:Y:S01]  /*7c30*/  FFMA.FTZ R72, R156, R71, R72 ;  /* 0x000000479c487223 */ /* 0x000fe20000010048 */
[----:B------:R-:W-:Y:S01]  /*7c40*/  FADD.FTZ R211, RZ, R68 ;  /* 0x00000044ffd37221 */ /* 0x000fe20000010000 */
[----:B------:R-:W-:Y:S01]  /*7c50*/  FMUL.FTZ R71, R157, -R64 ;  /* 0x800000409d477220 */ /* 0x000fe20000410000 */
[----:B------:R-:W-:Y:S01]  /*7c60*/  FADD.FTZ R224, R5, R66 ;  /* 0x0000004205e07221 */ /* 0x000fe20000010000 */
[----:B------:R-:W-:Y:S01]  /*7c70*/  FMUL.FTZ R69, R157, -R65 ;  /* 0x800000419d457220 */ /* 0x000fe20000410000 */
[C---:B------:R-:W-:Y:S01]  /*7c80*/  FMUL.FTZ R66, R132.reuse, R211 ;  /* 0x000000d384427220 */ /* 0x040fe20000410000 */
[----:B------:R0:W1:Y:S01]  /*7c90*/  @!P0 LDS.128 R60, [R67+0x4990] ;  /* 0x00499000433c8984 */ /* 0x0000620000000c00 */
[-C--:B------:R-:W-:Y:S01]  /*7ca0*/  FMUL.FTZ R68, R132, R224.reuse ;  /* 0x000000e084447220 */ /* 0x080fe20000410000 */
[C---:B------:R-:W-:Y:S01]  /*7cb0*/  FFMA.FTZ R65, R156.reuse, R65, R71 ;  /* 0x000000419c417223 */ /* 0x040fe20000010047 */
[----:B------:R-:W-:Y:S01]  /*7cc0*/  FFMA.FTZ R225, R133, R224, -R66 ;  /* 0x000000e085e17223 */ /* 0x000fe20000010842 */
[----:B------:R-:W-:Y:S01]  /*7cd0*/  FADD.FTZ R66, R161, R70 ;  /* 0x00000046a1427221 */ /* 0x000fe20000010000 */
[----:B------:R-:W-:Y:S01]  /*7ce0*/  FFMA.FTZ R68, R133, R211, R68 ;  /* 0x000000d385447223 */ /* 0x000fe20000010044 */
[----:B------:R-:W-:Y:S01]  /*7cf0*/  FFMA.FTZ R64, R156, R64, -R69 ;  /* 0x000000409c407223 */ /* 0x000fe20000010845 */
[----:B------:R-:W-:Y:S01]  /*7d00*/  FADD.FTZ R225, R4, R225 ;  /* 0x000000e104e17221 */ /* 0x000fe20000010000 */
[----:B0-----:R-:W-:Y:S01]  /*7d10*/  FADD.FTZ R67, -R177, R72 ;  /* 0x00000048b1437221 */ /* 0x001fe20000010100 */
[----:B------:R-:W-:-:S02]  /*7d20*/  FADD.FTZ R226, RZ, R68 ;  /* 0x00000044ffe27221 */ /* 0x000fc40000010000 */
[CC--:B------:R-:W-:Y:S02]  /*7d30*/  FMUL.FTZ R70, R130.reuse, R225.reuse ;  /* 0x000000e182467220 */ /* 0x0c0fe40000410000 */
[-C--:B------:R-:W-:Y:S01]  /*7d40*/  FMUL.FTZ R68, R130, R226.reuse ;  /* 0x000000e282447220 */ /* 0x080fe20000410000 */
[----:B------:R0:W-:Y:S01]  /*7d50*/  STS.128 [R160+0x2b90], R64 ;  /* 0x002b9040a0007388 */ /* 0x0001e20000000c00 */
[C---:B------:R-:W-:Y:S02]  /*7d60*/  FFMA.FTZ R70, R131.reuse, R226, R70 ;  /* 0x000000e283467223 */ /* 0x040fe40000010046 */
[----:B------:R-:W-:Y:S02]  /*7d70*/  FFMA.FTZ R68, R131, R225, -R68 ;  /* 0x000000e183447223 */ /* 0x000fe40000010844 */
[----:B------:R-:W-:Y:S02]  /*7d80*/  FADD.FTZ R230, RZ, R70 ;  /* 0x00000046ffe67221 */ /* 0x000fe40000010000 */
[----:B------:R-:W-:-:S02]  /*7d90*/  FADD.FTZ R229, R3, R68 ;  /* 0x0000004403e57221 */ /* 0x000fc40000010000 */
[CC--:B------:R-:W-:Y:S02]  /*7da0*/  FMUL.FTZ R68, R128.reuse, R230.reuse ;  /* 0x000000e680447220 */ /* 0x0c0fe40000410000 */
[-C--:B------:R-:W-:Y:S02]  /*7db0*/  FMUL.FTZ R69, R128, R229.reuse ;  /* 0x000000e580457220 */ /* 0x080fe40000410000 */
[C---:B------:R-:W-:Y:S02]  /*7dc0*/  FFMA.FTZ R227, R129.reuse, R229, -R68 ;  /* 0x000000e581e37223 */ /* 0x040fe40000010844 */
[----:B------:R-:W-:Y:S02]  /*7dd0*/  FFMA.FTZ R228, R129, R230, R69 ;  /* 0x000000e681e47223 */ /* 0x000fe40000010045 */
[----:B------:R-:W-:Y:S01]  /*7de0*/  FADD.FTZ R227, R2, R227 ;  /* 0x000000e302e37221 */ /* 0x000fe20000010000 */
[----:B------:R-:W-:Y:S06]  /*7df0*/  BAR.SYNC.DEFER_BLOCKING 0x0 ;  /* 0x0000000000007b1d */ /* 0x000fec0000010000 */
[----:B0-----:R-:W-:Y:S05]  /*7e00*/  @P3 BRA `(.L_x_148) ;  /* 0x0000000c005c3947 */ /* 0x001fea0003800000 */
[----:B------:R-:W-:Y:S01]  /*7e10*/  IMAD R231, R242, 0x50, R85 ;  /* 0x00000050f2e77824 */ /* 0x000fe200078e0255 */
[----:B------:R-:W-:Y:S01]  /*7e20*/  UMOV UR44, 0xffffffff ;  /* 0xffffffff002c7882 */ /* 0x000fe20000000000 */
[----:B------:R-:W-:-:S03]  /*7e30*/  ISETP.NE.AND P0, PT, R243, 0x1f, PT ;  /* 0x0000001ff300780c */ /* 0x000fc60003f05270 */
        /* <DEDUP_REMOVED lines=11> */
[----:B------:R-:W-:Y:S01]  /*7ef0*/  FFMA.FTZ R246, R72, R235, R246 ;  /* 0x000000eb48f67223 */ /* 0x000fe200000100f6 */
[C---:B------:R-:W-:Y:S01]  /*7f00*/  FMUL.FTZ R233, R65.reuse, R71 ;  /* 0x0000004741e97220 */ /* 0x040fe20000410000 */
[----:B------:R-:W-:-:S03]  /*7f10*/  FMUL.FTZ R235, R65, R70 ;  /* 0x0000004641eb7220 */ /* 0x000fc60000410000 */
        /* <DEDUP_REMOVED lines=8> */
[CC--:B---3--:R-:W-:Y:S01]  /*7fa0*/  FMUL.FTZ R233, R77.reuse, R246.reuse ;  /* 0x000000f64de97220 */ /* 0x0c8fe20000410000 */
[-C--:B------:R-:W-:Y:S01]  /*7fb0*/  FMUL.FTZ R245, R77, R247.reuse ;  /* 0x000000f74df57220 */ /* 0x080fe20000410000 */
[----:B------:R-:W-:Y:S01]  /*7fc0*/  FADD.FTZ R232, R75, R232 ;  /* 0x000000e84be87221 */ /* 0x000fe20000010000 */
[----:B------:R-:W-:Y:S01]  /*7fd0*/  FADD.FTZ R235, R74, R235 ;  /* 0x000000eb4aeb7221 */ /* 0x000fe20000010000 */
[C---:B------:R-:W-:Y:S01]  /*7fe0*/  FFMA.FTZ R247, R76.reuse, R247, -R233 ;  /* 0x000000f74cf77223 */ /* 0x040fe200000108e9 */
[----:B------:R-:W-:Y:S01]  /*7ff0*/  FFMA.FTZ R246, R76, R246, R245 ;  /* 0x000000f64cf67223 */ /* 0x000fe200000100f5 */
[C---:B------:R-:W-:Y:S01]  /*8000*/  FMUL.FTZ R233, R77.reuse, R232 ;  /* 0x000000e84de97220 */ /* 0x040fe20000410000 */
[----:B------:R-:W-:-:S03]  /*8010*/  FMUL.FTZ R77, R77, R235 ;  /* 0x000000eb4d4d7220 */ /* 0x000fc60000410000 */
[C---:B------:R-:W-:Y:S01]  /*8020*/  FFMA.FTZ R233, R76.reuse, R235, -R233 ;  /* 0x000000eb4ce97223 */ /* 0x040fe200000108e9 */
[----:B------:R-:W-:-:S03]  /*8030*/  FFMA.FTZ R76, R76, R232, R77 ;  /* 0x000000e84c4c7223 */ /* 0x000fc6000001004d */
[----:B------:R-:W-:Y:S01]  /*8040*/  FADD.FTZ R245, R78, R233 ;  /* 0x000000e94ef57221 */ /* 0x000fe20000010000 */
[----:B------:R-:W-:Y:S01]  /*8050*/  FADD.FTZ R244, R79, R76 ;  /* 0x0000004c4ff47221 */ /* 0x000fe20000010000 */
[----:B------:R-:W-:Y:S06]  /*8060*/  BRA.DIV UR44, `(.L_x_149) ;  /* 0x0000005a2cd87947 */ /* 0x000fec000b800000 */
[----:B------:R0:W2:Y:S04]  /*8070*/  SHFL.DOWN PT, R78, R247, 0x1, 0x1f ;  /* 0x08201f00f74e7f89 */ /* 0x0000a800000e0000 */
[----:B------:R0:W3:Y:S04]  /*8080*/  SHFL.DOWN PT, R77, R246, 0x1, 0x1f ;  /* 0x08201f00f64d7f89 */ /* 0x0000e800000e0000 */
[----:B------:R0:W4:Y:S04]  /*8090*/  SHFL.DOWN PT, R76, R245, 0x1, 0x1f ;  /* 0x08201f00f54c7f89 */ /* 0x00012800000e0000 */
[----:B------:R0:W0:Y:S02]  /*80a0*/  SHFL.DOWN PT, R252, R244, 0x1, 0x1f ;  /* 0x08201f00f4fc7f89 */ /* 0x00002400000e0000 */
.L_x_229:
[----:B------:R-:W-:Y:S04]  /*80b0*/  BSSY B0, `(.L_x_150) ;  /* 0x000000d000007945 */ /* 0x000fe80003800000 */
[----:B------:R-:W-:Y:S05]  /*80c0*/  @!P0 BRA `(.L_x_151) ;  /* 0x00000000002c8947 */ /* 0x000fea0003800000 */
[C---:B----4-:R-:W-:Y:S01]  /*80d0*/  FMUL.FTZ R79, R246.reuse, R76 ;  /* 0x0000004cf64f7220 */ /* 0x050fe20000410000 */
[----:B0-----:R-:W-:-:S03]  /*80e0*/  FMUL.FTZ R232, R246, R252 ;  /* 0x000000fcf6e87220 */ /* 0x001fc60000410000 */
[C---:B------:R-:W-:Y:S01]  /*80f0*/  FFMA.FTZ R233, R247.reuse, R252, R79 ;  /* 0x000000fcf7e97223 */ /* 0x040fe2000001004f */
[----:B---3--:R-:W-:Y:S01]  /*8100*/  FMUL.FTZ R79, R246, R77 ;  /* 0x0000004df64f7220 */ /* 0x008fe20000410000 */
[----:B--2---:R-:W-:Y:S01]  /*8110*/  FMUL.FTZ R246, R78, R246 ;  /* 0x000000f64ef67220 */ /* 0x004fe20000410000 */
[C---:B------:R-:W-:Y:S01]  /*8120*/  FFMA.FTZ R232, R247.reuse, R76, -R232 ;  /* 0x0000004cf7e87223 */ /* 0x040fe200000108e8 */
[----:B------:R-:W-:Y:S01]  /*8130*/  FADD.FTZ R244, R244, R233 ;  /* 0x000000e9f4f47221 */ /* 0x000fe20000010000 */
[----:B------:R-:W-:Y:S01]  /*8140*/  FFMA.FTZ R79, R78, R247, -R79 ;  /* 0x000000f74e4f7223 */ /* 0x000fe2000001084f */
[----:B------:R-:W-:Y:S01]  /*8150*/  FFMA.FTZ R246, R247, R77, R246 ;  /* 0x0000004df7f67223 */ /* 0x000fe200000100f6 */
[----:B------:R-:W-:-:S03]  /*8160*/  FADD.FTZ R245, R245, R232 ;  /* 0x000000e8f5f57221 */ /* 0x000fc60000010000 */
[----:B------:R-:W-:-:S07]  /*8170*/  MOV R247, R79 ;  /* 0x0000004f00f77202 */ /* 0x000fce0000000f00 */
.L_x_151:
[----:B------:R-:W-:Y:S05]  /*8180*/  BSYNC B0 ;  /* 0x0000000000007941 */ /* 0x000fea0003800000 */
.L_x_150:
[----:B------:R-:W-:Y:S01]  /*8190*/  UMOV UR44, 0xffffffff ;  /* 0xffffffff002c7882 */ /* 0x000fe20000000000 */
[----:B------:R-:W-:Y:S02]  /*81a0*/  ISETP.GT.U32.AND P0, PT, R243, 0x1d, PT ;  /* 0x0000001df300780c */ /* 0x000fe40003f04070 */
[----:B------:R-:W-:Y:S11]  /*81b0*/  BRA.DIV UR44, `(.L_x_152) ;  /* 0x0000005a2ce07947 */ /* 0x000ff6000b800000 */
[----:B----4-:R4:W1:Y:S04]  /*81c0*/  SHFL.DOWN PT, R76, R247, 0x2, 0x1f ;  /* 0x08401f00f74c7f89 */ /* 0x01086800000e0000 */
[----:B---3--:R4:W3:Y:S04]  /*81d0*/  SHFL.DOWN PT, R77, R246, 0x2, 0x1f ;  /* 0x08401f00f64d7f89 */ /* 0x0088e800000e0000 */
[----:B--2---:R4:W2:Y:S04]  /*81e0*/  SHFL.DOWN PT, R78, R245, 0x2, 0x1f ;  /* 0x08401f00f54e7f89 */ /* 0x0048a800000e0000 */
[----:B0-----:R4:W0:Y:S02]  /*81f0*/  SHFL.DOWN PT, R252, R244, 0x2, 0x1f ;  /* 0x08401f00f4fc7f89 */ /* 0x00182400000e0000 */
.L_x_235:
[----:B------:R-:W-:Y:S04]  /*8200*/  BSSY B0, `(.L_x_153) ;  /* 0x000000d000007945 */ /* 0x000fe80003800000 */
[----:B------:R-:W-:Y:S05]  /*8210*/  @P0 BRA `(.L_x_154) ;  /* 0x00000000002c0947 */ /* 0x000fea0003800000 */
[C---:B--2---:R-:W-:Y:S01]  /*8220*/  FMUL.FTZ R79, R246.reuse, R78 ;  /* 0x0000004ef64f7220 */ /* 0x044fe20000410000 */
[----:B0-----:R-:W-:-:S03]  /*8230*/  FMUL.FTZ R232, R246, R252 ;  /* 0x000000fcf6e87220 */ /* 0x001fc60000410000 */
[C---:B------:R-:W-:Y:S01]  /*8240*/  FFMA.FTZ R233, R247.reuse, R252, R79 ;  /* 0x000000fcf7e97223 */ /* 0x040fe2000001004f */
[CC--:B---3--:R-:W-:Y:S01]  /*8250*/  FMUL.FTZ R79, R246.reuse, R77.reuse ;  /* 0x0000004df64f7220 */ /* 0x0c8fe20000410000 */
[----:B-1--4-:R-:W-:Y:S01]  /*8260*/  FMUL.FTZ R246, R246, R76 ;  /* 0x0000004cf6f67220 */ /* 0x012fe20000410000 */
[C---:B------:R-:W-:Y:S01]  /*8270*/  FFMA.FTZ R232, R247.reuse, R78, -R232 ;  /* 0x0000004ef7e87223 */ /* 0x040fe200000108e8 */
[----:B------:R-:W-:Y:S01]  /*8280*/  FADD.FTZ R244, R244, R233 ;  /* 0x000000e9f4f47221 */ /* 0x000fe20000010000 */
[C---:B------:R-:W-:Y:S01]  /*8290*/  FFMA.FTZ R79, R247.reuse, R76, -R79 ;  /* 0x0000004cf74f7223 */ /* 0x040fe2000001084f */
[----:B------:R-:W-:Y:S01]  /*82a0*/  FFMA.FTZ R246, R247, R77, R246 ;  /* 0x0000004df7f67223 */ /* 0x000fe200000100f6 */
[----:B------:R-:W-:-:S03]  /*82b0*/  FADD.FTZ R245, R245, R232 ;  /* 0x000000e8f5f57221 */ /* 0x000fc60000010000 */
[----:B------:R-:W-:-:S07]  /*82c0*/  MOV R247, R79 ;  /* 0x0000004f00f77202 */ /* 0x000fce0000000f00 */
.L_x_154:
[----:B------:R-:W-:Y:S05]  /*82d0*/  BSYNC B0 ;  /* 0x0000000000007941 */ /* 0x000fea0003800000 */
.L_x_153:
[----:B------:R-:W-:Y:S01]  /*82e0*/  UMOV UR44, 0xffffffff ;  /* 0xffffffff002c7882 */ /* 0x000fe20000000000 */
[----:B------:R-:W-:Y:S02]  /*82f0*/  ISETP.GT.U32.AND P0, PT, R243, 0x1b, PT ;  /* 0x0000001bf300780c */ /* 0x000fe40003f04070 */
[----:B------:R-:W-:Y:S11]  /*8300*/  BRA.DIV UR44, `(.L_x_155) ;  /* 0x0000005a2cfc7947 */ /* 0x000ff6000b800000 */
[----:B-1----:R1:W1:Y:S04]  /*8310*/  SHFL.DOWN PT, R76, R247, 0x4, 0x1f ;  /* 0x08801f00f74c7f89 */ /* 0x00226800000e0000 */
[----:B---3--:R3:W1:Y:S04]  /*8320*/  SHFL.DOWN PT, R77, R246, 0x4, 0x1f ;  /* 0x08801f00f64d7f89 */ /* 0x00866800000e0000 */
[----:B--2---:R3:W2:Y:S04]  /*8330*/  SHFL.DOWN PT, R78, R245, 0x4, 0x1f ;  /* 0x08801f00f54e7f89 */ /* 0x0046a800000e0000 */
[----:B0-----:R3:W0:Y:S02]  /*8340*/  SHFL.DOWN PT, R252, R244, 0x4, 0x1f ;  /* 0x08801f00f4fc7f89 */ /* 0x00162400000e0000 */
.L_x_241:
[----:B------:R-:W-:Y:S04]  /*8350*/  BSSY B0, `(.L_x_156) ;  /* 0x000000d000007945 */ /* 0x000fe80003800000 */
[----:B------:R-:W-:Y:S05]  /*8360*/  @P0 BRA `(.L_x_157) ;  /* 0x00000000002c0947 */ /* 0x000fea0003800000 */
[C---:B--2---:R-:W-:Y:S01]  /*8370*/  FMUL.FTZ R79, R246.reuse, R78 ;  /* 0x0000004ef64f7220 */ /* 0x044fe20000410000 */
[----:B0-----:R-:W-:-:S03]  /*8380*/  FMUL.FTZ R232, R246, R252 ;  /* 0x000000fcf6e87220 */ /* 0x001fc60000410000 */
[C---:B------:R-:W-:Y:S01]  /*8390*/  FFMA.FTZ R233, R247.reuse, R252, R79 ;  /* 0x000000fcf7e97223 */ /* 0x040fe2000001004f */
[CC--:B-1----:R-:W-:Y:S01]  /*83a0*/  FMUL.FTZ R79, R246.reuse, R77.reuse ;  /* 0x0000004df64f7220 */ /* 0x0c2fe20000410000 */
[----:B---34-:R-:W-:Y:S01]  /*83b0*/  FMUL.FTZ R246, R246, R76 ;  /* 0x0000004cf6f67220 */ /* 0x018fe20000410000 */
[C---:B------:R-:W-:Y:S01]  /*83c0*/  FFMA.FTZ R232, R247.reuse, R78, -R232 ;  /* 0x0000004ef7e87223 */ /* 0x040fe200000108e8 */
[----:B------:R-:W-:Y:S01]  /*83d0*/  FADD.FTZ R244, R244, R233 ;  /* 0x000000e9f4f47221 */ /* 0x000fe20000010000 */
[C---:B------:R-:W-:Y:S01]  /*83e0*/  FFMA.FTZ R79, R247.reuse, R76, -R79 ;  /* 0x0000004cf74f7223 */ /* 0x040fe2000001084f */
[----:B------:R-:W-:Y:S01]  /*83f0*/  FFMA.FTZ R246, R247, R77, R246 ;  /* 0x0000004df7f67223 */ /* 0x000fe200000100f6 */
[----:B------:R-:W-:-:S03]  /*8400*/  FADD.FTZ R245, R245, R232 ;  /* 0x000000e8f5f57221 */ /* 0x000fc60000010000 */
[----:B------:R-:W-:-:S07]  /*8410*/  MOV R247, R79 ;  /* 0x0000004f00f77202 */ /* 0x000fce0000000f00 */
.L_x_157:
[----:B------:R-:W-:Y:S05]  /*8420*/  BSYNC B0 ;  /* 0x0000000000007941 */ /* 0x000fea0003800000 */
.L_x_156:
[----:B------:R-:W-:Y:S01]  /*8430*/  UMOV UR44, 0xffffffff ;  /* 0xffffffff002c7882 */ /* 0x000fe20000000000 */
[----:B------:R-:W-:Y:S02]  /*8440*/  ISETP.GT.U32.AND P0, PT, R243, 0x17, PT ;  /* 0x00000017f300780c */ /* 0x000fe40003f04070 */
[----:B------:R-:W-:Y:S11]  /*8450*/  BRA.DIV UR44, `(.L_x_158) ;  /* 0x0000005e2c187947 */ /* 0x000ff6000b800000 */
[----:B-1----:R1:W1:Y:S04]  /*8460*/  SHFL.DOWN PT, R76, R247, 0x8, 0x1f ;  /* 0x09001f00f74c7f89 */ /* 0x00226800000e0000 */
[----:B------:R0:W1:Y:S04]  /*8470*/  SHFL.DOWN PT, R77, R246, 0x8, 0x1f ;  /* 0x09001f00f64d7f89 */ /* 0x00006800000e0000 */
[----:B--2---:R2:W1:Y:S04]  /*8480*/  SHFL.DOWN PT, R78, R245, 0x8, 0x1f ;  /* 0x09001f00f54e7f89 */ /* 0x00446800000e0000 */
[----:B0-----:R2:W0:Y:S02]  /*8490*/  SHFL.DOWN PT, R252, R244, 0x8, 0x1f ;  /* 0x09001f00f4fc7f89 */ /* 0x00142400000e0000 */
.L_x_247:
[----:B------:R-:W-:Y:S04]  /*84a0*/  BSSY B0, `(.L_x_159) ;  /* 0x000000d000007945 */ /* 0x000fe80003800000 */
[----:B------:R-:W-:Y:S05]  /*84b0*/  @P0 BRA `(.L_x_160) ;  /* 0x00000000002c0947 */ /* 0x000fea0003800000 */
[C---:B-1----:R-:W-:Y:S01]  /*84c0*/  FMUL.FTZ R79, R246.reuse, R78 ;  /* 0x0000004ef64f7220 */ /* 0x042fe20000410000 */
[----:B0-----:R-:W-:-:S03]  /*84d0*/  FMUL.FTZ R232, R246, R252 ;  /* 0x000000fcf6e87220 */ /* 0x001fc60000410000 */
[C---:B------:R-:W-:Y:S01]  /*84e0*/  FFMA.FTZ R233, R247.reuse, R252, R79 ;  /* 0x000000fcf7e97223 */ /* 0x040fe2000001004f */
[CC--:B------:R-:W-:Y:S01]  /*84f0*/  FMUL.FTZ R79, R246.reuse, R77.reuse ;  /* 0x0000004df64f7220 */ /* 0x0c0fe20000410000 */
[----:B---34-:R-:W-:Y:S01]  /*8500*/  FMUL.FTZ R246, R246, R76 ;  /* 0x0000004cf6f67220 */ /* 0x018fe20000410000 */
[C---:B------:R-:W-:Y:S01]  /*8510*/  FFMA.FTZ R232, R247.reuse, R78, -R232 ;  /* 0x0000004ef7e87223 */ /* 0x040fe200000108e8 */
[----:B--2---:R-:W-:Y:S01]  /*8520*/  FADD.FTZ R244, R244, R233 ;  /* 0x000000e9f4f47221 */ /* 0x004fe20000010000 */
[C---:B------:R-:W-:Y:S01]  /*8530*/  FFMA.FTZ R79, R247.reuse, R76, -R79 ;  /* 0x0000004cf74f7223 */ /* 0x040fe2000001084f */
[----:B------:R-:W-:Y:S01]  /*8540*/  FFMA.FTZ R246, R247, R77, R246 ;  /* 0x0000004df7f67223 */ /* 0x000fe200000100f6 */
[----:B------:R-:W-:-:S03]  /*8550*/  FADD.FTZ R245, R245, R232 ;  /* 0x000000e8f5f57221 */ /* 0x000fc60000010000 */
[----:B------:R-:W-:-:S07]  /*8560*/  MOV R247, R79 ;  /* 0x0000004f00f77202 */ /* 0x000fce0000000f00 */
.L_x_160:
[----:B------:R-:W-:Y:S05]  /*8570*/  BSYNC B0 ;  /* 0x0000000000007941 */ /* 0x000fea0003800000 */
.L_x_159:
[----:B------:R-:W-:Y:S01]  /*8580*/  UMOV UR44, 0xffffffff ;  /* 0xffffffff002c7882 */ /* 0x000fe20000000000 */
[----:B------:R-:W-:Y:S02]  /*8590*/  ISETP.GT.U32.AND P0, PT, R243, 0xf, PT ;  /* 0x0000000ff300780c */ /* 0x000fe40003f04070 */
[----:B------:R-:W-:Y:S11]  /*85a0*/  BRA.DIV UR44, `(.L_x_161) ;  /* 0x0000005e2c347947 */ /* 0x000ff6000b800000 */
[----:B-1----:R1:W1:Y:S04]  /*85b0*/  SHFL.DOWN PT, R76, R247, 0x10, 0x1f ;  /* 0x0a001f00f74c7f89 */ /* 0x00226800000e0000 */
[----:B------:R0:W1:Y:S04]  /*85c0*/  SHFL.DOWN PT, R77, R246, 0x10, 0x1f ;  /* 0x0a001f00f64d7f89 */ /* 0x00006800000e0000 */
[----:B------:R1:W1:Y:S04]  /*85d0*/  SHFL.DOWN PT, R78, R245, 0x10, 0x1f ;  /* 0x0a001f00f54e7f89 */ /* 0x00026800000e0000 */
[----:B0-----:R0:W0:Y:S02]  /*85e0*/  SHFL.DOWN PT, R252, R244, 0x10, 0x1f ;  /* 0x0a001f00f4fc7f89 */ /* 0x00102400000e0000 */
.L_x_253:
        /* <DEDUP_REMOVED lines=13> */
.L_x_163:
[----:B------:R-:W-:Y:S05]  /*86c0*/  BSYNC B0 ;  /* 0x0000000000007941 */ /* 0x000fea0003800000 */
.L_x_162:
[----:B------:R-:W-:-:S03]  /*86d0*/  UMOV UR44, 0xffffffff ;  /* 0xffffffff002c7882 */ /* 0x000fc60000000000 */
[----:B------:R-:W-:Y:S05]  /*86e0*/  BRA.DIV UR44, `(.L_x_164) ;  /* 0x0000005e2c547947 */ /* 0x000fea000b800000 */
[----:B------:R-:W5:Y:S04]  /*86f0*/  SHFL.IDX PT, R251, R246, RZ, 0x1f ;  /* 0x00001ffff6fb7589 */ /* 0x000f6800000e0000 */
[----:B------:R-:W0:Y:S04]  /*8700*/  SHFL.IDX PT, R250, R247, RZ, 0x1f ;  /* 0x00001ffff7fa7589 */ /* 0x000e2800000e0000 */
[----:B------:R0:W0:Y:S04]  /*8710*/  SHFL.IDX PT, R235, R245, RZ, 0x1f ;  /* 0x00001ffff5eb7589 */ /* 0x00002800000e0000 */
[----:B------:R0:W0:Y:S04]  /*8720*/  SHFL.IDX PT, R236, R244, RZ, 0x1f ;  /* 0x00001ffff4ec7589 */ /* 0x00002800000e0000 */
[----:B-1--4-:R-:W1:Y:S04]  /*8730*/  SHFL.DOWN PT, R247, R247, 0x1, 0x1f ;  /* 0x08201f00f7f77f89 */ /* 0x012e6800000e0000 */
[----:B---3--:R-:W3:Y:S04]  /*8740*/  SHFL.DOWN PT, R246, R246, 0x1, 0x1f ;  /* 0x08201f00f6f67f89 */ /* 0x008ee800000e0000 */
[----:B--2---:R-:W2:Y:S01]  /*8750*/  SHFL.DOWN PT, R245, R245, 0x1, 0x1f ;  /* 0x08201f00f5f57f89 */ /* 0x004ea200000e0000 */
[-C--:B-----5:R-:W-:Y:S01]  /*8760*/  FMUL.FTZ R233, R63, R251.reuse ;  /* 0x000000fb3fe97220 */ /* 0x0a0fe20000410000 */
[CC--:B------:R-:W-:Y:S01]  /*8770*/  FMUL.FTZ R234, R62.reuse, R251.reuse ;  /* 0x000000fb3eea7220 */ /* 0x0c0fe20000410000 */
[-C--:B------:R-:W-:Y:S01]  /*8780*/  FMUL.FTZ R232, R61, R251.reuse ;  /* 0x000000fb3de87220 */ /* 0x080fe20000410000 */
[----:B0-----:R-:W0:Y:S01]  /*8790*/  SHFL.DOWN PT, R244, R244, 0x1, 0x1f ;  /* 0x08201f00f4f47f89 */ /* 0x001e2200000e0000 */
[-C--:B------:R-:W-:Y:S01]  /*87a0*/  FFMA.FTZ R233, R62, R250.reuse, -R233 ;  /* 0x000000fa3ee97223 */ /* 0x080fe200000108e9 */
[----:B------:R-:W-:Y:S01]  /*87b0*/  FFMA.FTZ R234, R63, R250, R234 ;  /* 0x000000fa3fea7223 */ /* 0x000fe200000100ea */
[----:B------:R-:W-:Y:S01]  /*87c0*/  FMUL.FTZ R251, R60, R251 ;  /* 0x000000fb3cfb7220 */ /* 0x000fe20000410000 */
[----:B------:R4:W0:Y:S04]  /*87d0*/  SHFL.IDX PT, R248, R62, RZ, 0x1f ;  /* 0x00001fff3ef87589 */ /* 0x00082800000e0000 */
[----:B------:R4:W0:Y:S04]  /*87e0*/  SHFL.IDX PT, R79, R63, RZ, 0x1f ;  /* 0x00001fff3f4f7589 */ /* 0x00082800000e0000 */
[----:B------:R4:W0:Y:S04]  /*87f0*/  SHFL.IDX PT, R252, R60, RZ, 0x1f ;  /* 0x00001fff3cfc7589 */ /* 0x00082800000e0000 */
[----:B-1-3--:R4:W0:Y:S02]  /*8800*/  SHFL.IDX PT, R249, R61, RZ, 0x1f ;  /* 0x00001fff3df97589 */ /* 0x00a82400000e0000 */
.L_x_267:
[----:B------:R-:W-:Y:S01]  /*8810*/  ISETP.NE.AND P0, PT, R242, 0x1f, PT ;  /* 0x0000001ff200780c */ /* 0x000fe20003f05270 */
[----:B------:R-:W-:Y:S01]  /*8820*/  BSSY B0, `(.L_x_165) ;  /* 0x0000011000007945 */ /* 0x000fe20003800000 */
[-C--:B----4-:R-:W-:Y:S01]  /*8830*/  FFMA.FTZ R60, R60, R250.reuse, -R232 ;  /* 0x000000fa3c3c7223 */ /* 0x090fe200000108e8 */
[----:B------:R-:W-:Y:S01]  /*8840*/  FFMA.FTZ R61, R61, R250, R251 ;  /* 0x000000fa3d3d7223 */ /* 0x000fe200000100fb */
[----:B0-----:R-:W-:Y:S02]  /*8850*/  MOV R76, R252 ;  /* 0x000000fc004c7202 */ /* 0x001fe40000000f00 */
[----:B------:R-:W-:Y:S02]  /*8860*/  MOV R77, R249 ;  /* 0x000000f9004d7202 */ /* 0x000fe40000000f00 */
[----:B------:R-:W-:-:S05]  /*8870*/  MOV R78, R248 ;  /* 0x000000f8004e7202 */ /* 0x000fca0000000f00 */
[----:B------:R-:W-:Y:S05]  /*8880*/  @!P0 BRA `(.L_x_166) ;  /* 0x0000000000288947 */ /* 0x000fea0003800000 */
[C---:B------:R-:W-:Y:S01]  /*8890*/  FMUL.FTZ R62, R246.reuse, R79 ;  /* 0x0000004ff63e7220 */ /* 0x040fe20000410000 */
[C---:B------:R-:W-:Y:S01]  /*88a0*/  FMUL.FTZ R232, R246.reuse, R78 ;  /* 0x0000004ef6e87220 */ /* 0x040fe20000410000 */
[C---:B------:R-:W-:Y:S01]  /*88b0*/  FMUL.FTZ R63, R246.reuse, R77 ;  /* 0x0000004df63f7220 */ /* 0x040fe20000410000 */
[----:B------:R-:W-:Y:S01]  /*88c0*/  FMUL.FTZ R246, R246, R76 ;  /* 0x0000004cf6f67220 */ /* 0x000fe20000410000 */
[C---:B------:R-:W-:Y:S01]  /*88d0*/  FFMA.FTZ R62, R247.reuse, R78, -R62 ;  /* 0x0000004ef73e7223 */ /* 0x040fe2000001083e */
[C---:B------:R-:W-:Y:S01]  /*88e0*/  FFMA.FTZ R79, R247.reuse, R79, R232 ;  /* 0x0000004ff74f7223 */ /* 0x040fe200000100e8 */
[C---:B------:R-:W-:Y:S01]  /*88f0*/  FFMA.FTZ R76, R247.reuse, R76, -R63 ;  /* 0x0000004cf74c7223 */ /* 0x040fe2000001083f */
[----:B------:R-:W-:Y:S01]  /*8900*/  FFMA.FTZ R77, R247, R77, R246 ;  /* 0x0000004df74d7223 */ /* 0x000fe200000100f6 */
[----:B--2---:R-:W-:Y:S01]  /*8910*/  FADD.FTZ R78, R245, R62 ;  /* 0x0000003ef54e7221 */ /* 0x004fe20000010000 */
[----:B------:R-:W-:-:S07]  /*8920*/  FADD.FTZ R79, R244, R79 ;  /* 0x0000004ff44f7221 */ /* 0x000fce0000010000 */
.L_x_166:
[----:B------:R-:W-:Y:S05]  /*8930*/  BSYNC B0 ;  /* 0x0000000000007941 */ /* 0x000fea0003800000 */
.L_x_165:
[CC--:B------:R-:W-:Y:S01]  /*8940*/  FMUL.FTZ R63, R69.reuse, R79.reuse ;  /* 0x0000004f453f7220 */ /* 0x0c0fe20000410000 */
[-C--:B------:R-:W-:Y:S01]  /*8950*/  FMUL.FTZ R62, R69, R78.reuse ;  /* 0x0000004e453e7220 */ /* 0x080fe20000410000 */
[----:B------:R0:W-:Y:S02]  /*8960*/  STS.128 [R231+0x2bc0], R76 ;  /* 0x002bc04ce7007388 */ /* 0x0001e40000000c00 */
[C---:B------:R-:W-:Y:S01]  /*8970*/  FFMA.FTZ R63, R68.reuse, R78, -R63 ;  /* 0x0000004e443f7223 */ /* 0x040fe2000001083f */
[----:B------:R-:W-:-:S03]  /*8980*/  FFMA.FTZ R62, R68, R79, R62 ;  /* 0x0000004f443e7223 */ /* 0x000fc6000001003e */
[----:B0-----:R-:W-:Y:S01]  /*8990*/  FADD.FTZ R78, R70, R63 ;  /* 0x0000003f464e7221 */ /* 0x001fe20000010000 */
[----:B------:R-:W-:Y:S01]  /*89a0*/  FADD.FTZ R79, R71, R62 ;  /* 0x0000003e474f7221 */ /* 0x000fe20000010000 */
[C---:B------:R-:W-:Y:S01]  /*89b0*/  FMUL.FTZ R63, R69.reuse, R77 ;  /* 0x0000004d453f7220 */ /* 0x040fe20000410000 */
[----:B------:R-:W-:-:S03]  /*89c0*/  FMUL.FTZ R62, R69, R76 ;  /* 0x0000004c453e7220 */ /* 0x000fc60000410000 */
[C---:B------:R-:W-:Y:S01]  /*89d0*/  FFMA.FTZ R76, R68.reuse, R76, -R63 ;  /* 0x0000004c444c7223 */ /* 0x040fe2000001083f */
[----:B------:R-:W-:Y:S01]  /*89e0*/  FFMA.FTZ R77, R68, R77, R62 ;  /* 0x0000004d444d7223 */ /* 0x000fe2000001003e */
[C---:B------:R-:W-:Y:S01]  /*89f0*/  FMUL.FTZ R63, R65.reuse, R79 ;  /* 0x0000004f413f7220 */ /* 0x040fe20000410000 */
[----:B------:R-:W-:-:S03]  /*8a00*/  FMUL.FTZ R62, R65, R78 ;  /* 0x0000004e413e7220 */ /* 0x000fc60000410000 */
[C---:B------:R-:W-:Y:S01]  /*8a10*/  FFMA.FTZ R63, R64.reuse, R78, -R63 ;  /* 0x0000004e403f7223 */ /* 0x040fe2000001083f */
[----:B------:R-:W-:Y:S01]  /*8a20*/  FFMA.FTZ R62, R64, R79, R62 ;  /* 0x0000004f403e7223 */ /* 0x000fe2000001003e */
[----:B------:R0:W-:Y:S02]  /*8a30*/  STS.128 [R231+0x2bb0], R76 ;  /* 0x002bb04ce7007388 */ /* 0x0001e40000000c00 */
[----:B0-----:R-:W-:Y:S01]  /*8a40*/  FADD.FTZ R78, R66, R63 ;  /* 0x0000003f424e7221 */ /* 0x001fe20000010000 */
[----:B------:R-:W-:Y:S01]  /*8a50*/  FADD.FTZ R79, R67, R62 ;  /* 0x0000003e434f7221 */ /* 0x000fe20000010000 */
[C---:B------:R-:W-:Y:S01]  /*8a60*/  FMUL.FTZ R63, R65.reuse, R77 ;  /* 0x0000004d413f7220 */ /* 0x040fe20000410000 */
[-C--:B------:R-:W-:Y:S02]  /*8a70*/  FMUL.FTZ R62, R65, R76.reuse ;  /* 0x0000004c413e7220 */ /* 0x080fe40000410000 */
[C---:B------:R-:W-:Y:S01]  /*8a80*/  FMUL.FTZ R65, R73.reuse, R79 ;  /* 0x0000004f49417220 */ /* 0x040fe20000410000 */
[C---:B------:R-:W-:Y:S01]  /*8a90*/  FFMA.FTZ R76, R64.reuse, R76, -R63 ;  /* 0x0000004c404c7223 */ /* 0x040fe2000001083f */
[----:B------:R-:W-:Y:S01]  /*8aa0*/  FFMA.FTZ R77, R64, R77, R62 ;  /* 0x0000004d404d7223 */ /* 0x000fe2000001003e */
[CC--:B------:R-:W-:Y:S01]  /*8ab0*/  FMUL.FTZ R64, R73.reuse, R78.reuse ;  /* 0x0000004e49407220 */ /* 0x0c0fe20000410000 */
[C---:B------:R-:W-:Y:S01]  /*8ac0*/  FFMA.FTZ R65, R72.reuse, R78, -R65 ;  /* 0x0000004e48417223 */ /* 0x040fe20000010841 */
[CC--:B------:R-:W-:Y:S01]  /*8ad0*/  FMUL.FTZ R62, R73.reuse, R76.reuse ;  /* 0x0000004c493e7220 */ /* 0x0c0fe20000410000 */
[----:B------:R-:W-:Y:S01]  /*8ae0*/  FMUL.FTZ R63, R73, R77 ;  /* 0x0000004d493f7220 */ /* 0x000fe20000410000 */
[----:B------:R-:W-:Y:S01]  /*8af0*/  FFMA.FTZ R64, R72, R79, R64 ;  /* 0x0000004f48407223 */ /* 0x000fe20000010040 */
[----:B------:R-:W-:Y:S01]  /*8b00*/  FADD.FTZ R74, R74, R65 ;  /* 0x000000414a4a7221 */ /* 0x000fe20000010000 */
[C---:B------:R-:W-:Y:S01]  /*8b10*/  FFMA.FTZ R73, R72.reuse, R77, R62 ;  /* 0x0000004d48497223 */ /* 0x040fe2000001003e */
[----:B------:R-:W-:Y:S01]  /*8b20*/  FFMA.FTZ R72, R72, R76, -R63 ;  /* 0x0000004c48487223 */ /* 0x000fe2000001083f */
[----:B------:R-:W-:Y:S01]  /*8b30*/  FADD.FTZ R75, R75, R64 ;  /* 0x000000404b4b7221 */ /* 0x000fe20000010000 */
[----:B------:R0:W-:Y:S01]  /*8b40*/  STS.128 [R231+0x2ba0], R76 ;  /* 0x002ba04ce7007388 */ /* 0x0001e20000000c00 */
[----:B------:R-:W-:Y:S01]  /*8b50*/  FADD.FTZ R62, R235, R233 ;  /* 0x000000e9eb3e7221 */ /* 0x000fe20000010000 */
[----:B------:R-:W-:-:S02]  /*8b60*/  FADD.FTZ R63, R236, R234 ;  /* 0x000000eaec3f7221 */ /* 0x000fc40000010000 */
[----:B------:R0:W-:Y:S05]  /*8b70*/  STS.128 [R231+0x2b90], R72 ;  /* 0x002b9048e7007388 */ /* 0x0001ea0000000c00 */
.L_x_148:
[----:B------:R-:W-:Y:S05]  /*8b80*/  WARPSYNC.ALL ;  /* 0x0000000000007948 */ /* 0x000fea0003800000 */
[----:B------:R-:W-:Y:S01]  /*8b90*/  BAR.SYNC.DEFER_BLOCKING 0x0 ;  /* 0x0000000000007b1d */ /* 0x000fe20000010000 */
[----:B0-----:R-:W-:Y:S01]  /*8ba0*/  FFMA.FTZ R79, R0, R212, RZ ;  /* 0x000000d4004f7223 */ /* 0x001fe200000100ff */
[----:B------:R-:W-:Y:S01]  /*8bb0*/  FADD.FTZ R212, -R17, R212 ;  /* 0x000000d411d47221 */ /* 0x000fe20000010100 */
[C---:B------:R-:W-:Y:S02]  /*8bc0*/  ISETP.GT.AND P0, PT, R125.reuse, 0x1e, PT ;  /* 0x0000001e7d00780c */ /* 0x040fe40003f04270 */
[----:B------:R-:W-:Y:S01]  /*8bd0*/  ISETP.NE.AND P2, PT, R125, RZ, PT ;  /* 0x000000ff7d00720c */ /* 0x000fe20003f45270 */
[----:B------:R-:W-:Y:S01]  /*8be0*/  BSSY B0, `(.L_x_167) ;  /* 0x0000200000007945 */ /* 0x000fe20003800000 */
[----:B------:R-:W0:Y:S02]  /*8bf0*/  LDS.64 R64, [R160+0x2b98] ;  /* 0x002b9800a0407984 */ /* 0x000e240000000a00 */
[-C--:B0-----:R-:W-:Y:S01]  /*8c00*/  FMUL.FTZ R66, R64, -R107.reuse ;  /* 0x8000006b40427220 */ /* 0x081fe20000410000 */
[----:B------:R-:W-:-:S03]  /*8c10*/  FMUL.FTZ R107, R65, -R107 ;  /* 0x8000006b416b7220 */ /* 0x000fc60000410000 */
[-C--:B------:R-:W-:Y:S01]  /*8c20*/  FFMA.FTZ R65, R65, R106.reuse, R66 ;  /* 0x0000006a41417223 */ /* 0x080fe20000010042 */
[----:B------:R-:W-:Y:S01]  /*8c30*/  FFMA.FTZ R73, R64, R106, -R107 ;  /* 0x0000006a40497223 */ /* 0x000fe2000001086b */
[----:B------:R-:W-:Y:S02]  /*8c40*/  MOV R106, UR7 ;  /* 0x00000007006a7c02 */ /* 0x000fe40008000f00 */
[----:B------:R-:W-:Y:S01]  /*8c50*/  FADD.FTZ R192, -R192, R65 ;  /* 0x00000041c0c07221 */ /* 0x000fe20000010100 */
[----:B------:R-:W-:Y:S01]  /*8c60*/  FADD.FTZ R73, R176, R73 ;  /* 0x00000049b0497221 */ /* 0x000fe20000010000 */
[----:B------:R-:W-:Y:S02]  /*8c70*/  @!P1 LEA R106, R106, R85, 0x4 ;  /* 0x000000556a6a9211 */ /* 0x000fe400078e20ff */
[CC--:B------:R-:W-:Y:S01]  /*8c80*/  FMUL.FTZ R64, R128.reuse, -R192.reuse ;  /* 0x800000c080407220 */ /* 0x0c0fe20000410000 */
[-C--:B------:R-:W-:Y:S02]  /*8c90*/  FMUL.FTZ R65, R128, -R73.reuse ;  /* 0x8000004980417220 */ /* 0x080fe40000410000 */
[----:B-1----:R0:W-:Y:S01]  /*8ca0*/  @!P1 STS.128 [R106+0x4990], R60 ;  /* 0x0049903c6a009388 */ /* 0x0021e20000000c00 */
[C---:B------:R-:W-:Y:S01]  /*8cb0*/  FFMA.FTZ R64, R129.reuse, R73, -R64 ;  /* 0x0000004981407223 */ /* 0x040fe20000010840 */
[----:B------:R-:W-:Y:S01]  /*8cc0*/  FFMA.FTZ R66, R129, R192, R65 ;  /* 0x000000c081427223 */ /* 0x000fe20000010041 */
[----:B------:R-:W-:-:S02]  /*8cd0*/  FADD.FTZ R129, RZ, R228 ;  /* 0x000000e4ff817221 */ /* 0x000fc40000010000 */
[----:B------:R-:W-:Y:S01]  /*8ce0*/  FADD.FTZ R64, R175, R64 ;  /* 0x00000040af407221 */ /* 0x000fe20000010000 */
[----:B------:R-:W-:-:S03]  /*8cf0*/  FADD.FTZ R191, -R191, R66 ;  /* 0x00000042bfbf7221 */ /* 0x000fc60000010100 */
[C---:B------:R-:W-:Y:S01]  /*8d00*/  FMUL.FTZ R66, R130.reuse, -R64 ;  /* 0x8000004082427220 */ /* 0x040fe20000410000 */
[----:B------:R-:W-:-:S03]  /*8d10*/  FMUL.FTZ R65, R130, -R191 ;  /* 0x800000bf82417220 */ /* 0x000fc60000410000 */
[C---:B------:R-:W-:Y:S01]  /*8d20*/  FFMA.FTZ R67, R131.reuse, R191, R66 ;  /* 0x000000bf83437223 */ /* 0x040fe20000010042 */
[----:B------:R-:W-:Y:S01]  /*8d30*/  FFMA.FTZ R65, R131, R64, -R65 ;  /* 0x0000004083417223 */ /* 0x000fe20000010841 */
[----:B------:R-:W-:Y:S01]  /*8d40*/  FADD.FTZ R131, R87, UR5 ;  /* 0x0000000557837e21 */ /* 0x000fe20008010000 */
[----:B0-----:R-:W-:Y:S01]  /*8d50*/  FMUL.FTZ R106, R192, UR53 ;  /* 0x00000035c06a7c20 */ /* 0x001fe20008410000 */
[----:B------:R-:W-:Y:S01]  /*8d60*/  FADD.FTZ R190, -R190, R67 ;  /* 0x00000043bebe7221 */ /* 0x000fe20000010100 */
[----:B------:R-:W-:Y:S02]  /*8d70*/  FADD.FTZ R65, R174, R65 ;  /* 0x00000041ae417221 */ /* 0x000fe40000010000 */
[----:B------:R-:W-:Y:S01]  /*8d80*/  FFMA.FTZ R106, R73, UR54, R106 ;  /* 0x00000036496a7c23 */ /* 0x000fe2000801006a */
[C---:B------:R-:W-:Y:S01]  /*8d90*/  FMUL.FTZ R66, R132.reuse, -R190 ;  /* 0x800000be84427220 */ /* 0x040fe20000410000 */
[----:B------:R-:W-:-:S03]  /*8da0*/  FMUL.FTZ R67, R132, -R65 ;  /* 0x8000004184437220 */ /* 0x000fc60000410000 */
[C---:B------:R-:W-:Y:S01]  /*8db0*/  FFMA.FTZ R66, R133.reuse, R65, -R66 ;  /* 0x0000004185427223 */ /* 0x040fe20000010842 */
[----:B------:R-:W-:-:S03]  /*8dc0*/  FFMA.FTZ R68, R133, R190, R67 ;  /* 0x000000be85447223 */ /* 0x000fc60000010043 */
[----:B------:R-:W-:Y:S01]  /*8dd0*/  FADD.FTZ R66, R173, R66 ;  /* 0x00000042ad427221 */ /* 0x000fe20000010000 */
[----:B------:R-:W-:-:S03]  /*8de0*/  FADD.FTZ R189, -R189, R68 ;  /* 0x00000044bdbd7221 */ /* 0x000fc60000010100 */
[C---:B------:R-:W-:Y:S01]  /*8df0*/  FMUL.FTZ R68, R134.reuse, -R66 ;  /* 0x8000004286447220 */ /* 0x040fe20000410000 */
[----:B------:R-:W-:-:S03]  /*8e00*/  FMUL.FTZ R67, R134, -R189 ;  /* 0x800000bd86437220 */ /* 0x000fc60000410000 */
        /* <DEDUP_REMOVED lines=11> */
[CC--:B------:R-:W-:Y:S01]  /*8ec0*/  FMUL.FTZ R70, R138.reuse, -R68.reuse ;  /* 0x800000448a467220 */ /* 0x0c0fe20000410000 */
        /* <DEDUP_REMOVED lines=28> */
[----:B------:R-:W-:-:S03]  /*9090*/  FMUL.FTZ R75, R146, -R183 ;  /* 0x800000b7924b7220 */ /* 0x000fc60000410000 */
[C---:B------:R-:W-:Y:S01]  /*90a0*/  FFMA.FTZ R77, R147.reuse, R183, R74 ;  /* 0x000000b7934d7223 */ /* 0x040fe2000001004a */
[----:B------:R-:W-:Y:S01]  /*90b0*/  FFMA.FTZ R74, R32, R213, R79 ;  /* 0x000000d5204a7223 */ /* 0x000fe2000001004f */
[----:B------:R-:W-:Y:S01]  /*90c0*/  FFMA.FTZ R75, R147, R72, -R75 ;  /* 0x00000048934b7223 */ /* 0x000fe2000001084b */
[----:B------:R-:W-:Y:S01]  /*90d0*/  FADD.FTZ R213, -R16, R213 ;  /* 0x000000d510d57221 */ /* 0x000fe20000010100 */
[----:B------:R-:W-:Y:S01]  /*90e0*/  FADD.FTZ R182, -R182, R77 ;  /* 0x0000004db6b67221 */ /* 0x000fe20000010100 */
[----:B------:R-:W-:Y:S01]  /*90f0*/  FFMA.FTZ R77, R0, -R210, RZ ;  /* 0x800000d2004d7223 */ /* 0x000fe200000100ff */
[----:B------:R-:W-:Y:S01]  /*9100*/  FFMA.FTZ R79, R31, R214, R74 ;  /* 0x000000d61f4f7223 */ /* 0x000fe2000001004a */
[----:B------:R-:W-:Y:S01]  /*9110*/  FADD.FTZ R75, R166, R75 ;  /* 0x0000004ba64b7221 */ /* 0x000fe20000010000 */
[----:B------:R-:W-:Y:S01]  /*9120*/  FMUL.FTZ R74, R148, -R182 ;  /* 0x800000b6944a7220 */ /* 0x000fe20000410000 */
[----:B------:R-:W-:Y:S01]  /*9130*/  FFMA.FTZ R76, R32, -R209, R77 ;  /* 0x800000d1204c7223 */ /* 0x000fe2000001004d */
[----:B------:R-:W-:Y:S01]  /*9140*/  FFMA.FTZ R78, R30, R215, R79 ;  /* 0x000000d71e4e7223 */ /* 0x000fe2000001004f */
[-C--:B------:R-:W-:Y:S01]  /*9150*/  FMUL.FTZ R77, R148, -R75.reuse ;  /* 0x8000004b944d7220 */ /* 0x080fe20000410000 */
[----:B------:R-:W-:Y:S01]  /*9160*/  FFMA.FTZ R74, R149, R75, -R74 ;  /* 0x0000004b954a7223 */ /* 0x000fe2000001084a */
[----:B------:R-:W-:Y:S01]  /*9170*/  FFMA.FTZ R61, R31, -R208, R76 ;  /* 0x800000d01f3d7223 */ /* 0x000fe2000001004c */
[----:B------:R-:W-:Y:S01]  /*9180*/  FFMA.FTZ R63, R29, R216, R78 ;  /* 0x000000d81d3f7223 */ /* 0x000fe2000001004e */
[----:B------:R-:W-:Y:S01]  /*9190*/  FFMA.FTZ R60, R149, R182, R77 ;  /* 0x000000b6953c7223 */ /* 0x000fe2000001004d */
[----:B------:R-:W-:Y:S01]  /*91a0*/  FADD.FTZ R74, R165, R74 ;  /* 0x0000004aa54a7221 */ /* 0x000fe20000010000 */
[----:B------:R-:W-:Y:S01]  /*91b0*/  FFMA.FTZ R62, R30, -R207, R61 ;  /* 0x800000cf1e3e7223 */ /* 0x000fe2000001003d */
[----:B------:R-:W-:Y:S01]  /*91c0*/  FFMA.FTZ R76, R28, R217, R63 ;  /* 0x000000d91c4c7223 */ /* 0x000fe2000001003f */
[----:B------:R-:W-:Y:S01]  /*91d0*/  FADD.FTZ R181, -R181, R60 ;  /* 0x0000003cb5b57221 */ /* 0x000fe20000010100 */
[C---:B------:R-:W-:Y:S01]  /*91e0*/  FMUL.FTZ R60, R150.reuse, -R74 ;  /* 0x8000004a963c7220 */ /* 0x040fe20000410000 */
[----:B------:R-:W-:Y:S01]  /*91f0*/  FFMA.FTZ R77, R29, -R206, R62 ;  /* 0x800000ce1d4d7223 */ /* 0x000fe2000001003e */
[----:B------:R-:W-:Y:S01]  /*9200*/  FFMA.FTZ R79, R27, R218, R76 ;  /* 0x000000da1b4f7223 */ /* 0x000fe2000001004c */
[-C--:B------:R-:W-:Y:S01]  /*9210*/  FMUL.FTZ R61, R150, -R181.reuse ;  /* 0x800000b5963d7220 */ /* 0x080fe20000410000 */
[C---:B------:R-:W-:Y:S01]  /*9220*/  FFMA.FTZ R63, R151.reuse, R181, R60 ;  /* 0x000000b5973f7223 */ /* 0x040fe2000001003c */
[----:B------:R-:W-:Y:S01]  /*9230*/  FFMA.FTZ R60, R28, -R205, R77 ;  /* 0x800000cd1c3c7223 */ /* 0x000fe2000001004d */
[----:B------:R-:W-:Y:S01]  /*9240*/  FFMA.FTZ R62, R26, R219, R79 ;  /* 0x000000db1a3e7223 */ /* 0x000fe2000001004f */
[----:B------:R-:W-:Y:S01]  /*9250*/  FFMA.FTZ R61, R151, R74, -R61 ;  /* 0x0000004a973d7223 */ /* 0x000fe2000001083d */
[----:B------:R-:W-:Y:S01]  /*9260*/  FADD.FTZ R180, -R180, R63 ;  /* 0x0000003fb4b47221 */ /* 0x000fe20000010100 */
[----:B------:R-:W-:Y:S01]  /*9270*/  FFMA.FTZ R63, R27, -R204, R60 ;  /* 0x800000cc1b3f7223 */ /* 0x000fe2000001003c */
        /* <DEDUP_REMOVED lines=13> */
[----:B------:R-:W-:Y:S01]  /*9350*/  FMUL.FTZ R79, R73, UR53 ;  /* 0x00000035494f7c20 */ /* 0x000fe20008410000 */
[----:B------:R-:W-:Y:S01]  /*9360*/  FADD.FTZ R179, -R179, R62 ;  /* 0x0000003eb3b37221 */ /* 0x000fe20000010100 */
[----:B------:R-:W-:Y:S01]  /*9370*/  FFMA.FTZ R61, R23, -R127, R60 ;  /* 0x8000007f173d7223 */ /* 0x000fe2000001003c */
[C---:B------:R-:W-:Y:S01]  /*9380*/  FFMA.FTZ R63, R21.reuse, R224, R78 ;  /* 0x000000e0153f7223 */ /* 0x040fe2000001004e */
[----:B------:R-:W-:Y:S01]  /*9390*/  FADD.FTZ R78, R86, UR5 ;  /* 0x00000005564e7e21 */ /* 0x000fe20008010000 */
[----:B------:R-:W-:Y:S01]  /*93a0*/  FFMA.FTZ R79, R192, UR54, -R79 ;  /* 0x00000036c04f7c23 */ /* 0x000fe2000801084f */
[----:B------:R-:W-:Y:S01]  /*93b0*/  FFMA.FTZ R60, R22, -R126, R61 ;  /* 0x8000007e163c7223 */ /* 0x000fe2000001003d */
[----:B------:R-:W-:Y:S01]  /*93c0*/  FFMA.FTZ R62, R20, R225, R63 ;  /* 0x000000e1143e7223 */ /* 0x000fe2000001003f */
[C---:B------:R-:W-:Y:S01]  /*93d0*/  FMUL.FTZ R192, R78.reuse, R192 ;  /* 0x000000c04ec07220 */ /* 0x040fe20000410000 */
[----:B------:R-:W-:Y:S01]  /*93e0*/  FMUL.FTZ R78, R78, R73 ;  /* 0x000000494e4e7220 */ /* 0x000fe20000410000 */
[----:B------:R-:W-:Y:S01]  /*93f0*/  FFMA.FTZ R61, R21, -R211, R60 ;  /* 0x800000d3153d7223 */ /* 0x000fe2000001003c */
[----:B------:R-:W-:Y:S01]  /*9400*/  FFMA.FTZ R63, R19, R229, R62 ;  /* 0x000000e5133f7223 */ /* 0x000fe2000001003e */
[C---:B------:R-:W-:Y:S01]  /*9410*/  FMUL.FTZ R107, R129.reuse, R192 ;  /* 0x000000c0816b7220 */ /* 0x040fe20000410000 */
[----:B------:R-:W-:Y:S01]  /*9420*/  FADD.FTZ R49, R78, R49 ;  /* 0x000000314e317221 */ /* 0x000fe20000010000 */
[----:B------:R-:W-:Y:S01]  /*9430*/  FFMA.FTZ R60, R20, -R226, R61 ;  /* 0x800000e2143c7223 */ /* 0x000fe2000001003d */
[----:B------:R-:W-:Y:S01]  /*9440*/  FADD.FTZ R61, -R2, R227 ;  /* 0x000000e3023d7221 */ /* 0x000fe20000010100 */
[----:B------:R-:W-:Y:S01]  /*9450*/  FFMA.FTZ R62, R18, R227, R63 ;  /* 0x000000e3123e7223 */ /* 0x000fe2000001003f */
[----:B------:R-:W-:Y:S01]  /*9460*/  FMUL.FTZ R79, R129, R79 ;  /* 0x0000004f814f7220 */ /* 0x000fe20000410000 */
[----:B------:R-:W-:Y:S01]  /*9470*/  FFMA.FTZ R63, R19, -R230, R60 ;  /* 0x800000e6133f7223 */ /* 0x000fe2000001003c */
[----:B------:R-:W-:Y:S01]  /*9480*/  FMUL.FTZ R128, R129, R78 ;  /* 0x0000004e81807220 */ /* 0x000fe20000410000 */
[----:B------:R-:W-:Y:S01]  /*9490*/  FFMA.FTZ R60, R78, R61, R107 ;  /* 0x0000003d4e3c7223 */ /* 0x000fe2000001006b */
[----:B------:R-:W-:Y:S01]  /*94a0*/  FMUL.FTZ R78, R154, -R179 ;  /* 0x800000b39a4e7220 */ /* 0x000fe20000410000 */
[----:B------:R-:W-:Y:S01]  /*94b0*/  FFMA.FTZ R107, R106, R61, R79 ;  /* 0x0000003d6a6b7223 */ /* 0x000fe2000001004f */
[-C--:B------:R-:W-:Y:S01]  /*94c0*/  FMUL.FTZ R154, R154, -R76.reuse ;  /* 0x8000004c9a9a7220 */ /* 0x080fe20000410000 */
[----:B------:R-:W-:Y:S01]  /*94d0*/  FFMA.FTZ R63, R18, -R129, R63 ;  /* 0x80000081123f7223 */ /* 0x000fe2000001003f */
[C---:B------:R-:W-:Y:S01]  /*94e0*/  FFMA.FTZ R79, R155.reuse, R76, -R78 ;  /* 0x0000004c9b4f7223 */ /* 0x040fe2000001084e */
[----:B------:R-:W-:Y:S01]  /*94f0*/  FFMA.FTZ R133, R102, R73, R107 ;  /* 0x0000004966857223 */ /* 0x000fe2000001006b */
[----:B------:R-:W-:Y:S01]  /*9500*/  FMUL.FTZ R78, R64, UR53 ;  /* 0x00000035404e7c20 */ /* 0x000fe20008410000 */
[----:B------:R-:W-:Y:S01]  /*9510*/  FFMA.FTZ R155, R155, R179, R154 ;  /* 0x000000b39b9b7223 */ /* 0x000fe2000001009a */
[----:B------:R-:W-:Y:S01]  /*9520*/  FADD.FTZ R73, R162, R79 ;  /* 0x0000004fa2497221 */ /* 0x000fe20000010000 */
[C---:B------:R-:W-:Y:S01]  /*9530*/  FMUL.FTZ R129, R131.reuse, R64 ;  /* 0x0000004083817220 */ /* 0x040fe20000410000 */
[----:B------:R-:W-:Y:S01]  /*9540*/  FMUL.FTZ R131, R131, R191 ;  /* 0x000000bf83837220 */ /* 0x000fe20000410000 */
[----:B------:R-:W-:Y:S01]  /*9550*/  FFMA.FTZ R107, R191, UR54, -R78 ;  /* 0x00000036bf6b7c23 */ /* 0x000fe2000801084e */
[----:B------:R-:W-:Y:S01]  /*9560*/  FADD.FTZ R79, -R178, R155 ;  /* 0x0000009bb24f7221 */ /* 0x000fe20000010100 */
[----:B------:R-:W-:Y:S01]  /*9570*/  FMUL.FTZ R106, R157, -R73 ;  /* 0x800000499d6a7220 */ /* 0x000fe20000410000 */
[----:B------:R-:W-:Y:S01]  /*9580*/  FADD.FTZ R229, -R3, R229 ;  /* 0x000000e503e57221 */ /* 0x000fe20000010100 */
[C---:B------:R-:W-:Y:S01]  /*9590*/  FMUL.FTZ R78, R230.reuse, R131 ;  /* 0x00000083e64e7220 */ /* 0x040fe20000410000 */
[----:B------:R-:W-:Y:S01]  /*95a0*/  FMUL.FTZ R130, R230, R107 ;  /* 0x0000006be6827220 */ /* 0x000fe20000410000 */
[-C--:B------:R-:W-:Y:S01]  /*95b0*/  FMUL.FTZ R107, R157, -R79.reuse ;  /* 0x8000004f9d6b7220 */ /* 0x080fe20000410000 */
[----:B------:R-:W-:Y:S01]  /*95c0*/  FFMA.FTZ R106, R156, R79, R106 ;  /* 0x0000004f9c6a7223 */ /* 0x000fe2000001006a */
[----:B------:R-:W-:Y:S01]  /*95d0*/  FADD.FTZ R50, R129, R50 ;  /* 0x0000003281327221 */ /* 0x000fe20000010000 */
[----:B------:R-:W-:Y:S01]  /*95e0*/  FMUL.FTZ R230, R230, R129 ;  /* 0x00000081e6e67220 */ /* 0x000fe20000410000 */
[----:B------:R-:W-:Y:S01]  /*95f0*/  FFMA.FTZ R61, R61, R192, -R128 ;  /* 0x000000c03d3d7223 */ /* 0x000fe20000010880 */
[----:B------:R-:W-:Y:S01]  /*9600*/  FFMA.FTZ R129, R129, R229, R78 ;  /* 0x000000e581817223 */ /* 0x000fe2000001004e */
[-C--:B------:R-:W-:Y:S01]  /*9610*/  FFMA.FTZ R78, R156, R73.reuse, -R107 ;  /* 0x000000499c4e7223 */ /* 0x080fe2000001086b */
[----:B------:R-:W-:Y:S01]  /*9620*/  FADD.FTZ R128, -R177, R106 ;  /* 0x0000006ab1807221 */ /* 0x000fe20000010100 */
[C---:B------:R-:W-:Y:S01]  /*9630*/  FMUL.FTZ R106, R158.reuse, R73 ;  /* 0x000000499e6a7220 */ /* 0x040fe20000410000 */
[----:B------:R-:W-:Y:S01]  /*9640*/  FMUL.FTZ R158, R158, R79 ;  /* 0x0000004f9e9e7220 */ /* 0x000fe20000410000 */
[----:B------:R-:W-:Y:S01]  /*9650*/  FADD.FTZ R78, R161, R78 ;  /* 0x0000004ea14e7221 */ /* 0x000fe20000010000 */
[----:B------:R-:W-:Y:S01]  /*9660*/  FMUL.FTZ R107, R159, R128 ;  /* 0x000000809f6b7220 */ /* 0x000fe20000410000 */
[----:B------:R-:W-:Y:S01]  /*9670*/  FADD.FTZ R48, R133, R48 ;  /* 0x0000003085307221 */ /* 0x000fe20000010000 */
[----:B------:R-:W-:Y:S01]  /*9680*/  FMUL.FTZ R135, R209, R158 ;  /* 0x0000009ed1877220 */ /* 0x000fe20000410000 */
[----:B------:R-:W-:Y:S01]  /*9690*/  FMUL.FTZ R159, R159, R78 ;  /* 0x0000004e9f9f7220 */ /* 0x000fe20000410000 */
[----:B------:R-:W-:Y:S01]  /*96a0*/  FMUL.FTZ R132, R210, R107 ;  /* 0x0000006bd2847220 */ /* 0x000fe20000410000 */
[----:B------:R-:W-:Y:S01]  /*96b0*/  FMUL.FTZ R134, R209, R106 ;  /* 0x0000006ad1867220 */ /* 0x000fe20000410000 */
[----:B------:R-:W-:Y:S01]  /*96c0*/  FFMA.FTZ R135, R106, R213, R135 ;  /* 0x000000d56a877223 */ /* 0x000fe20000010087 */
[----:B------:R-:W-:Y:S01]  /*96d0*/  FMUL.FTZ R133, R210, R159 ;  /* 0x0000009fd2857220 */ /* 0x000fe20000410000 */
[----:B------:R-:W-:Y:S01]  /*96e0*/  FFMA.FTZ R132, R159, R212, R132 ;  /* 0x000000d49f847223 */ /* 0x000fe20000010084 */
[----:B------:R-:W-:Y:S01]  /*96f0*/  FFMA.FTZ R134, R213, R158, -R134 ;  /* 0x0000009ed5867223 */ /* 0x000fe20000010886 */
[----:B------:R-:W-:Y:S01]  /*9700*/  FADD.FTZ R214, -R15, R214 ;  /* 0x000000d60fd67221 */ /* 0x000fe20000010100 */
[----:B------:R-:W-:Y:S01]  /*9710*/  FFMA.FTZ R133, R212, R107, -R133 ;  /* 0x0000006bd4857223 */ /* 0x000fe20000010885 */
[----:B------:R-:W-:Y:S01]  /*9720*/  FADD.FTZ R132, RZ, R132 ;  /* 0x00000084ff847221 */ /* 0x000fe20000010000 */
[C---:B------:R-:W-:Y:S01]  /*9730*/  FMUL.FTZ R107, R137.reuse, R76 ;  /* 0x0000004c896b7220 */ /* 0x040fe20000410000 */
[----:B------:R-:W-:Y:S01]  /*9740*/  FMUL.FTZ R137, R137, R179 ;  /* 0x000000b389897220 */ /* 0x000fe20000410000 */
[----:B------:R-:W-:Y:S01]  /*9750*/  FADD.FTZ R133, RZ, R133 ;  /* 0x00000085ff857221 */ /* 0x000fe20000010000 */
[----:B------:R-:W-:Y:S01]  /*9760*/  FADD.FTZ R135, R132, R135 ;  /* 0x0000008784877221 */ /* 0x000fe20000010000 */
[----:B------:R-:W-:Y:S01]  /*9770*/  FMUL.FTZ R139, R208, R107 ;  /* 0x0000006bd08b7220 */ /* 0x000fe20000410000 */
[----:B------:R-:W-:Y:S01]  /*9780*/  FMUL.FTZ R132, R138, R77 ;  /* 0x0000004d8a847220 */ /* 0x000fe20000410000 */
[-C--:B------:R-:W-:Y:S01]  /*9790*/  FMUL.FTZ R136, R208, R137.reuse ;  /* 0x00000089d0887220 */ /* 0x080fe20000410000 */
[----:B------:R-:W-:Y:S01]  /*97a0*/  FMUL.FTZ R138, R138, R180 ;  /* 0x000000b48a8a7220 */ /* 0x000fe20000410000 */
[----:B------:R-:W-:Y:S01]  /*97b0*/  FFMA.FTZ R139, R214, R137, -R139 ;  /* 0x00000089d68b7223 */ /* 0x000fe2000001088b */
[----:B------:R-:W-:Y:S01]  /*97c0*/  FADD.FTZ R134, R133, R134 ;  /* 0x0000008685867221 */ /* 0x000fe20000010000 */
[----:B------:R-:W-:Y:S01]  /*97d0*/  FADD.FTZ R215, -R14, R215 ;  /* 0x000000d70ed77221 */ /* 0x000fe20000010100 */
[----:B------:R-:W-:Y:S01]  /*97e0*/  FFMA.FTZ R136, R107, R214, R136 ;  /* 0x000000d66b887223 */ /* 0x000fe20000010088 */
        /* <DEDUP_REMOVED lines=8> */
[----:B------:R-:W-:Y:S01]  /*9870*/  FADD.FTZ R135, R135, R134 ;  /* 0x0000008687877221 */ /* 0x000fe20000010000 */
[----:B------:R-:W-:Y:S01]  /*9880*/  FMUL.FTZ R134, R142, R75 ;  /* 0x0000004b8e867220 */ /* 0x000fe20000410000 */
[----:B------:R-:W-:Y:S01]  /*9890*/  FFMA.FTZ R140, R215, R138, -R140 ;  /* 0x0000008ad78c7223 */ /* 0x000fe2000001088c */
[C---:B------:R-:W-:Y:S01]  /*98a0*/  FMUL.FTZ R143, R206.reuse, R133 ;  /* 0x00000085ce8f7220 */ /* 0x040fe20000410000 */
[-C--:B------:R-:W-:Y:S01]  /*98b0*/  FMUL.FTZ R136, R206, R141.reuse ;  /* 0x0000008dce887220 */ /* 0x080fe20000410000 */
[----:B------:R-:W-:Y:S01]  /*98c0*/  FMUL.FTZ R142, R142, R182 ;  /* 0x000000b68e8e7220 */ /* 0x000fe20000410000 */
[----:B------:R-:W-:Y:S01]  /*98d0*/  FADD.FTZ R217, -R12, R217 ;  /* 0x000000d90cd97221 */ /* 0x000fe20000010100 */
[----:B------:R-:W-:Y:S01]  /*98e0*/  FFMA.FTZ R138, R216, R141, -R143 ;  /* 0x0000008dd88a7223 */ /* 0x000fe2000001088f */
[----:B------:R-:W-:Y:S01]  /*98f0*/  FFMA.FTZ R136, R133, R216, R136 ;  /* 0x000000d885887223 */ /* 0x000fe20000010088 */
[----:B------:R-:W-:Y:S01]  /*9900*/  FMUL.FTZ R144, R205, R134 ;  /* 0x00000086cd907220 */ /* 0x000fe20000410000 */
[----:B------:R-:W-:Y:S01]  /*9910*/  FADD.FTZ R139, R139, R140 ;  /* 0x0000008c8b8b7221 */ /* 0x000fe20000010000 */
[-C--:B------:R-:W-:Y:S01]  /*9920*/  FMUL.FTZ R137, R205, R142.reuse ;  /* 0x0000008ecd897220 */ /* 0x080fe20000410000 */
[----:B------:R-:W-:Y:S01]  /*9930*/  FADD.FTZ R140, R95, UR5 ;  /* 0x000000055f8c7e21 */ /* 0x000fe20008010000 */
[----:B------:R-:W-:Y:S01]  /*9940*/  FADD.FTZ R136, R135, R136 ;  /* 0x0000008887887221 */ /* 0x000fe20000010000 */
[----:B------:R-:W-:Y:S01]  /*9950*/  FFMA.FTZ R141, R217, R142, -R144 ;  /* 0x0000008ed98d7223 */ /* 0x000fe20000010890 */
[----:B------:R-:W-:Y:S01]  /*9960*/  FADD.FTZ R138, R139, R138 ;  /* 0x0000008a8b8a7221 */ /* 0x000fe20000010000 */
[----:B------:R-:W-:Y:S01]  /*9970*/  FFMA.FTZ R137, R134, R217, R137 ;  /* 0x000000d986897223 */ /* 0x000fe20000010089 */
[----:B------:R-:W-:Y:S01]  /*9980*/  FMUL.FTZ R135, R140, R72 ;  /* 0x000000488c877220 */ /* 0x000fe20000410000 */
[----:B------:R-:W-:Y:S01]  /*9990*/  FADD.FTZ R142, R94, UR5 ;  /* 0x000000055e8e7e21 */ /* 0x000fe20008010000 */
[----:B------:R-:W-:Y:S01]  /*99a0*/  FMUL.FTZ R139, R140, R183 ;  /* 0x000000b78c8b7220 */ /* 0x000fe20000410000 */
[----:B------:R-:W-:Y:S01]  /*99b0*/  FADD.FTZ R137, R136, R137 ;  /* 0x0000008988897221 */ /* 0x000fe20000010000 */
[----:B------:R-:W-:Y:S01]  /*99c0*/  FADD.FTZ R218, -R11, R218 ;  /* 0x000000da0bda7221 */ /* 0x000fe20000010100 */
[----:B------:R-:W-:Y:S01]  /*99d0*/  FMUL.FTZ R143, R204, R135 ;  /* 0x00000087cc8f7220 */ /* 0x000fe20000410000 */
[----:B------:R-:W-:Y:S01]  /*99e0*/  FMUL.FTZ R136, R142, R71 ;  /* 0x000000478e887220 */ /* 0x000fe20000410000 */
[-C--:B------:R-:W-:Y:S01]  /*99f0*/  FMUL.FTZ R140, R204, R139.reuse ;  /* 0x0000008bcc8c7220 */ /* 0x080fe20000410000 */
[----:B------:R-:W-:Y:S01]  /*9a00*/  FMUL.FTZ R142, R142, R184 ;  /* 0x000000b88e8e7220 */ /* 0x000fe20000410000 */
[----:B------:R-:W-:Y:S01]  /*9a10*/  FFMA.FTZ R143, R218, R139, -R143 ;  /* 0x0000008bda8f7223 */ /* 0x000fe2000001088f */
[----:B------:R-:W-:Y:S01]  /*9a20*/  FADD.FTZ R219, -R10, R219 ;  /* 0x000000db0adb7221 */ /* 0x000fe20000010100 */
[----:B------:R-:W-:Y:S01]  /*9a30*/  FFMA.FTZ R140, R135, R218, R140 ;  /* 0x000000da878c7223 */ /* 0x000fe2000001008c */
[C---:B------:R-:W-:Y:S01]  /*9a40*/  FMUL.FTZ R144, R203.reuse, R136 ;  /* 0x00000088cb907220 */ /* 0x040fe20000410000 */
[----:B------:R-:W-:Y:S01]  /*9a50*/  FADD.FTZ R138, R138, R141 ;  /* 0x0000008d8a8a7221 */ /* 0x000fe20000010000 */
[-C--:B------:R-:W-:Y:S01]  /*9a60*/  FMUL.FTZ R139, R203, R142.reuse ;  /* 0x0000008ecb8b7220 */ /* 0x080fe20000410000 */
[----:B------:R-:W-:Y:S01]  /*9a70*/  FADD.FTZ R140, R137, R140 ;  /* 0x0000008c898c7221 */ /* 0x000fe20000010000 */
[----:B------:R-:W-:Y:S01]  /*9a80*/  FFMA.FTZ R141, R219, R142, -R144 ;  /* 0x0000008edb8d7223 */ /* 0x000fe20000010890 */
[C---:B------:R-:W-:Y:S01]  /*9a90*/  FMUL.FTZ R137, R145.reuse, R70 ;  /* 0x0000004691897220 */ /* 0x040fe20000410000 */
[----:B------:R-:W-:Y:S01]  /*9aa0*/  FFMA.FTZ R139, R136, R219, R139 ;  /* 0x000000db888b7223 */ /* 0x000fe2000001008b */
[----:B------:R-:W-:Y:S01]  /*9ab0*/  FADD.FTZ R138, R138, R143 ;  /* 0x0000008f8a8a7221 */ /* 0x000fe20000010000 */
[----:B------:R-:W-:Y:S01]  /*9ac0*/  FMUL.FTZ R145, R145, R185 ;  /* 0x000000b991917220 */ /* 0x000fe20000410000 */
[----:B------:R-:W-:Y:S01]  /*9ad0*/  FADD.FTZ R144, R92, UR5 ;  /* 0x000000055c907e21 */ /* 0x000fe20008010000 */
[----:B------:R-:W-:Y:S01]  /*9ae0*/  FADD.FTZ R139, R140, R139 ;  /* 0x0000008b8c8b7221 */ /* 0x000fe20000010000 */
[----:B------:R-:W-:Y:S01]  /*9af0*/  FADD.FTZ R141, R138, R141 ;  /* 0x0000008d8a8d7221 */ /* 0x000fe20000010000 */
[----:B------:R-:W-:Y:S01]  /*9b00*/  FADD.FTZ R220, -R9, R220 ;  /* 0x000000dc09dc7221 */ /* 0x000fe20000010100 */
[C---:B------:R-:W-:Y:S01]  /*9b10*/  FMUL.FTZ R147, R202.reuse, R137 ;  /* 0x00000089ca937220 */ /* 0x040fe20000410000 */
[----:B------:R-:W-:Y:S01]  /*9b20*/  FMUL.FTZ R140, R202, R145 ;  /* 0x00000091ca8c7220 */ /* 0x000fe20000410000 */
[C---:B------:R-:W-:Y:S01]  /*9b30*/  FMUL.FTZ R138, R144.reuse, R69 ;  /* 0x00000045908a7220 */ /* 0x040fe20000410000 */
[----:B------:R-:W-:Y:S01]  /*9b40*/  FMUL.FTZ R144, R144, R186 ;  /* 0x000000ba90907220 */ /* 0x000fe20000410000 */
[----:B------:R-:W-:Y:S01]  /*9b50*/  FFMA.FTZ R142, R220, R145, -R147 ;  /* 0x00000091dc8e7223 */ /* 0x000fe20000010893 */
[----:B------:R-:W-:Y:S01]  /*9b60*/  FFMA.FTZ R140, R137, R220, R140 ;  /* 0x000000dc898c7223 */ /* 0x000fe2000001008c */
[----:B------:R-:W-:Y:S01]  /*9b70*/  FADD.FTZ R221, -R8, R221 ;  /* 0x000000dd08dd7221 */ /* 0x000fe20000010100 */
[----:B------:R-:W-:Y:S01]  /*9b80*/  FADD.FTZ R145, R91, UR5 ;  /* 0x000000055b917e21 */ /* 0x000fe20008010000 */
[C---:B------:R-:W-:Y:S01]  /*9b90*/  FMUL.FTZ R143, R201.reuse, R144 ;  /* 0x00000090c98f7220 */ /* 0x040fe20000410000 */
[----:B------:R-:W-:Y:S01]  /*9ba0*/  FMUL.FTZ R146, R201, R138 ;  /* 0x0000008ac9927220 */ /* 0x000fe20000410000 */
[----:B------:R-:W-:Y:S01]  /*9bb0*/  FADD.FTZ R140, R139, R140 ;  /* 0x0000008c8b8c7221 */ /* 0x000fe20000010000 */
[----:B------:R-:W-:Y:S01]  /*9bc0*/  FMUL.FTZ R139, R145, R68 ;  /* 0x00000044918b7220 */ /* 0x000fe20000410000 */
[----:B------:R-:W-:Y:S01]  /*9bd0*/  FFMA.FTZ R143, R138, R221, R143 ;  /* 0x000000dd8a8f7223 */ /* 0x000fe2000001008f */
[----:B------:R-:W-:Y:S01]  /*9be0*/  FADD.FTZ R147, R90, UR5 ;  /* 0x000000055a937e21 */ /* 0x000fe20008010000 */
[----:B------:R-:W-:Y:S01]  /*9bf0*/  FFMA.FTZ R146, R221, R144, -R146 ;  /* 0x00000090dd927223 */ /* 0x000fe20000010892 */
[----:B------:R-:W-:Y:S01]  /*9c00*/  FMUL.FTZ R144, R145, R187 ;  /* 0x000000bb91907220 */ /* 0x000fe20000410000 */
[----:B------:R-:W-:Y:S01]  /*9c10*/  FADD.FTZ R222, -R7, R222 ;  /* 0x000000de07de7221 */ /* 0x000fe20000010100 */
        /* <DEDUP_REMOVED lines=8> */
[C---:B------:R-:W-:Y:S01]  /*9ca0*/  FMUL.FTZ R148, R126.reuse, R140 ;  /* 0x0000008c7e947220 */ /* 0x040fe20000410000 */
[----:B------:R-:W-:Y:S01]  /*9cb0*/  FADD.FTZ R147, R89, UR5 ;  /* 0x0000000559937e21 */ /* 0x000fe20008010000 */
[----:B------:R-:W-:Y:S01]  /*9cc0*/  FFMA.FTZ R144, R139, R222, R144 ;  /* 0x000000de8b907223 */ /* 0x000fe20000010090 */
[----:B------:R-:W-:Y:S01]  /*9cd0*/  FADD.FTZ R141, R141, R146 ;  /* 0x000000928d8d7221 */ /* 0x000fe20000010000 */
[-C--:B------:R-:W-:Y:S01]  /*9ce0*/  FFMA.FTZ R148, R223, R145.reuse, -R148 ;  /* 0x00000091df947223 */ /* 0x080fe20000010894 */
[----:B------:R-:W-:Y:S01]  /*9cf0*/  FMUL.FTZ R145, R126, R145 ;  /* 0x000000917e917220 */ /* 0x000fe20000410000 */
[----:B------:R-:W-:Y:S01]  /*9d00*/  FMUL.FTZ R146, R147, R66 ;  /* 0x0000004293927220 */ /* 0x000fe20000410000 */
[----:B------:R-:W-:Y:S01]  /*9d10*/  FADD.FTZ R143, R143, R144 ;  /* 0x000000908f8f7221 */ /* 0x000fe20000010000 */
[----:B------:R-:W-:Y:S01]  /*9d20*/  FADD.FTZ R224, -R5, R224 ;  /* 0x000000e005e07221 */ /* 0x000fe20000010100 */
[----:B------:R-:W-:Y:S01]  /*9d30*/  FFMA.FTZ R144, R140, R223, R145 ;  /* 0x000000df8c907223 */ /* 0x000fe20000010091 */
[----:B------:R-:W-:Y:S01]  /*9d40*/  FMUL.FTZ R145, R147, R189 ;  /* 0x000000bd93917220 */ /* 0x000fe20000410000 */
[----:B------:R-:W-:Y:S01]  /*9d50*/  FMUL.FTZ R147, R211, R146 ;  /* 0x00000092d3937220 */ /* 0x000fe20000410000 */
[----:B------:R-:W-:Y:S01]  /*9d60*/  FADD.FTZ R150, R88, UR5 ;  /* 0x0000000558967e21 */ /* 0x000fe20008010000 */
[----:B------:R-:W-:Y:S01]  /*9d70*/  FADD.FTZ R143, R143, R144 ;  /* 0x000000908f8f7221 */ /* 0x000fe20000010000 */
[----:B------:R-:W-:Y:S01]  /*9d80*/  FADD.FTZ R141, R141, R142 ;  /* 0x0000008e8d8d7221 */ /* 0x000fe20000010000 */
[-C--:B------:R-:W-:Y:S01]  /*9d90*/  FFMA.FTZ R144, R224, R145.reuse, -R147 ;  /* 0x00000091e0907223 */ /* 0x080fe20000010893 */
[----:B------:R-:W-:Y:S01]  /*9da0*/  FMUL.FTZ R145, R211, R145 ;  /* 0x00000091d3917220 */ /* 0x000fe20000410000 */
[C---:B------:R-:W-:Y:S01]  /*9db0*/  FMUL.FTZ R147, R150.reuse, R190 ;  /* 0x000000be96937220 */ /* 0x040fe20000410000 */
[----:B------:R-:W-:Y:S01]  /*9dc0*/  FADD.FTZ R141, R141, R148 ;  /* 0x000000948d8d7221 */ /* 0x000fe20000010000 */
[----:B------:R-:W-:Y:S01]  /*9dd0*/  FMUL.FTZ R149, R150, R65 ;  /* 0x0000004196957220 */ /* 0x000fe20000410000 */
[----:B------:R-:W-:Y:S01]  /*9de0*/  FADD.FTZ R225, -R4, R225 ;  /* 0x000000e104e17221 */ /* 0x000fe20000010100 */
[----:B------:R-:W-:Y:S01]  /*9df0*/  FFMA.FTZ R142, R146, R224, R145 ;  /* 0x000000e0928e7223 */ /* 0x000fe20000010091 */
[C---:B------:R-:W-:Y:S01]  /*9e00*/  FMUL.FTZ R148, R226.reuse, R147 ;  /* 0x00000093e2947220 */ /* 0x040fe20000410000 */
[----:B------:R-:W-:Y:S01]  /*9e10*/  FMUL.FTZ R150, R226, R149 ;  /* 0x00000095e2967220 */ /* 0x000fe20000410000 */
[----:B------:R-:W-:Y:S01]  /*9e20*/  FADD.FTZ R141, R141, R144 ;  /* 0x000000908d8d7221 */ /* 0x000fe20000010000 */
[----:B------:R-:W-:Y:S01]  /*9e30*/  FADD.FTZ R142, R143, R142 ;  /* 0x0000008e8f8e7221 */ /* 0x000fe20000010000 */
[----:B------:R-:W-:Y:S01]  /*9e40*/  FFMA.FTZ R145, R149, R225, R148 ;  /* 0x000000e195917223 */ /* 0x000fe20000010094 */
[----:B------:R-:W-:Y:S01]  /*9e50*/  FFMA.FTZ R150, R225, R147, -R150 ;  /* 0x00000093e1967223 */ /* 0x000fe20000010896 */
[----:B------:R-:W-:Y:S01]  /*9e60*/  FFMA.FTZ R131, R229, R131, -R230 ;  /* 0x00000083e5837223 */ /* 0x000fe200000108e6 */
[----:B------:R-:W0:Y:S01]  /*9e70*/  SHFL.DOWN PT, R148, R63, 0x1, 0x1f ;  /* 0x08201f003f947f89 */ /* 0x000e2200000e0000 */
[----:B------:R-:W-:Y:S01]  /*9e80*/  FADD.FTZ R142, R142, R145 ;  /* 0x000000918e8e7221 */ /* 0x000fe20000010000 */
[----:B------:R-:W-:Y:S01]  /*9e90*/  FADD.FTZ R150, R141, R150 ;  /* 0x000000968d967221 */ /* 0x000fe20000010000 */
[----:B------:R-:W-:Y:S01]  /*9ea0*/  FMUL.FTZ R191, R191, UR53 ;  /* 0x00000035bfbf7c20 */ /* 0x000fe20008410000 */
[----:B------:R-:W-:Y:S01]  /*9eb0*/  FMUL.FTZ R143, R65, UR53 ;  /* 0x00000035418f7c20 */ /* 0x000fe20008410000 */
[----:B------:R-:W-:Y:S01]  /*9ec0*/  FADD.FTZ R129, R142, R129 ;  /* 0x000000818e817221 */ /* 0x000fe20000010000 */
[----:B------:R-:W-:Y:S01]  /*9ed0*/  FADD.FTZ R150, R150, R131 ;  /* 0x0000008396967221 */ /* 0x000fe20000010000 */
[----:B------:R-:W-:Y:S01]  /*9ee0*/  FFMA.FTZ R191, R64, UR54, R191 ;  /* 0x0000003640bf7c23 */ /* 0x000fe200080100bf */
[----:B------:R-:W1:Y:S01]  /*9ef0*/  SHFL.DOWN PT, R131, R62, 0x1, 0x1f ;  /* 0x08201f003e837f89 */ /* 0x000e6200000e0000 */
[----:B------:R-:W-:Y:S01]  /*9f00*/  FADD.FTZ R60, R129, R60 ;  /* 0x0000003c813c7221 */ /* 0x000fe20000010000 */
[----:B------:R-:W-:Y:S01]  /*9f10*/  FADD.FTZ R61, R150, R61 ;  /* 0x0000003d963d7221 */ /* 0x000fe20000010000 */
[----:B------:R-:W-:Y:S01]  /*9f20*/  FFMA.FTZ R142, R191, R229, R130 ;  /* 0x000000e5bf8e7223 */ /* 0x000fe20000010082 */
[----:B------:R-:W-:Y:S01]  /*9f30*/  FMUL.FTZ R130, R66, UR53 ;  /* 0x0000003542827c20 */ /* 0x000fe20008410000 */
[C---:B------:R-:W-:Y:S01]  /*9f40*/  FFMA.FTZ R143, R190.reuse, UR54, -R143 ;  /* 0x00000036be8f7c23 */ /* 0x040fe2000801088f */
[----:B------:R-:W3:Y:S01]  /*9f50*/  SHFL.DOWN PT, R129, R60, 0x1, 0x1f ;  /* 0x08201f003c817f89 */ /* 0x000ee200000e0000 */
[----:B------:R-:W-:Y:S01]  /*9f60*/  FMUL.FTZ R190, R190, UR53 ;  /* 0x00000035bebe7c20 */ /* 0x000fe20008410000 */
[C---:B------:R-:W-:Y:S01]  /*9f70*/  FFMA.FTZ R130, R189.reuse, UR54, -R130 ;  /* 0x00000036bd827c23 */ /* 0x040fe20008010882 */
[----:B------:R-:W-:Y:S01]  /*9f80*/  FMUL.FTZ R189, R189, UR53 ;  /* 0x00000035bdbd7c20 */ /* 0x000fe20008410000 */
[----:B------:R-:W4:Y:S01]  /*9f90*/  SHFL.DOWN PT, R144, R61, 0x1, 0x1f ;  /* 0x08201f003d907f89 */ /* 0x000f2200000e0000 */
[----:B------:R-:W-:Y:S01]  /*9fa0*/  FMUL.FTZ R143, R226, R143 ;  /* 0x0000008fe28f7220 */ /* 0x000fe20000410000 */
[----:B------:R-:W-:Y:S01]  /*9fb0*/  FMUL.FTZ R130, R211, R130 ;  /* 0x00000082d3827220 */ /* 0x000fe20000410000 */
[----:B------:R-:W-:Y:S01]  /*9fc0*/  FFMA.FTZ R189, R66, UR54, R189 ;  /* 0x0000003642bd7c23 */ /* 0x000fe200080100bd */
[----:B------:R-:W-:Y:S01]  /*9fd0*/  FFMA.FTZ R190, R65, UR54, R190 ;  /* 0x0000003641be7c23 */ /* 0x000fe200080100be */
[----:B------:R-:W-:Y:S01]  /*9fe0*/  FADD.FTZ R53, R140, R53 ;  /* 0x000000358c357221 */ /* 0x000fe20000010000 */
[----:B0-----:R-:W-:Y:S01]  /*9ff0*/  @!P0 FADD.FTZ R63, R63, R148 ;  /* 0x000000943f3f8221 */ /* 0x001fe20000010000 */
[----:B------:R-:W-:Y:S01]  /*a000*/  FFMA.FTZ R130, R189, R224, R130 ;  /* 0x000000e0bd827223 */ /* 0x000fe20000010082 */
[----:B------:R-:W-:Y:S01]  /*a010*/  FFMA.FTZ R143, R190, R225, R143 ;  /* 0x000000e1be8f7223 */ /* 0x000fe2000001008f */
[----:B------:R-:W-:Y:S01]  /*a020*/  FFMA.FTZ R142, R103, R64, R142 ;  /* 0x00000040678e7223 */ /* 0x000fe2000001008e */
[----:B------:R-:W-:Y:S01]  /*a030*/  FMUL.FTZ R64, R68, UR53 ;  /* 0x0000003544407c20 */ /* 0x000fe20008410000 */
[----:B------:R-:W-:Y:S01]  /*a040*/  FFMA.FTZ R130, R105, R66, R130 ;  /* 0x0000004269827223 */ /* 0x000fe20000010082 */
[----:B------:R-:W0:Y:S01]  /*a050*/  SHFL.DOWN PT, R140, R63, 0x2, 0x1f ;  /* 0x08401f003f8c7f89 */ /* 0x000e2200000e0000 */
[----:B------:R-:W-:Y:S01]  /*a060*/  FFMA.FTZ R143, R104, R65, R143 ;  /* 0x00000041688f7223 */ /* 0x000fe2000001008f */
[----:B-1----:R-:W-:Y:S01]  /*a070*/  @!P0 FADD.FTZ R62, R62, R131 ;  /* 0x000000833e3e8221 */ /* 0x002fe20000010000 */
[----:B------:R-:W-:Y:S01]  /*a080*/  FMUL.FTZ R65, R67, UR53 ;  /* 0x0000003543417c20 */ /* 0x000fe20008410000 */
[C---:B------:R-:W-:Y:S01]  /*a090*/  FFMA.FTZ R64, R187.reuse, UR54, -R64 ;  /* 0x00000036bb407c23 */ /* 0x040fe20008010840 */
[----:B------:R-:W-:Y:S01]  /*a0a0*/  FMUL.FTZ R187, R187, UR53 ;  /* 0x00000035bbbb7c20 */ /* 0x000fe20008410000 */
[----:B------:R-:W-:Y:S01]  /*a0b0*/  FADD.FTZ R51, R149, R51 ;  /* 0x0000003395337221 */ /* 0x000fe20000010000 */
[----:B------:R-:W1:Y:S01]  /*a0c0*/  SHFL.DOWN PT, R131, R62, 0x2, 0x1f ;  /* 0x08401f003e837f89 */ /* 0x000e6200000e0000 */
[----:B---3--:R-:W-:Y:S01]  /*a0d0*/  @!P0 FADD.FTZ R60, R129, R60 ;  /* 0x0000003c813c8221 */ /* 0x008fe20000010000 */
[C---:B------:R-:W-:Y:S01]  /*a0e0*/  FFMA.FTZ R65, R188.reuse, UR54, -R65 ;  /* 0x00000036bc417c23 */ /* 0x040fe20008010841 */
[----:B------:R-:W-:Y:S01]  /*a0f0*/  FMUL.FTZ R188, R188, UR53 ;  /* 0x00000035bcbc7c20 */ /* 0x000fe20008410000 */
[----:B------:R-:W-:Y:S01]  /*a100*/  FMUL.FTZ R64, R127, R64 ;  /* 0x000000407f407220 */ /* 0x000fe20000410000 */
[----:B----4-:R-:W-:Y:S01]  /*a110*/  @!P0 FADD.FTZ R61, R61, R144 ;  /* 0x000000903d3d8221 */ /* 0x010fe20000010000 */
[----:B------:R-:W3:Y:S01]  /*a120*/  SHFL.DOWN PT, R129, R60, 0x2, 0x1f ;  /* 0x08401f003c817f89 */ /* 0x000ee200000e0000 */
[----:B------:R-:W-:Y:S01]  /*a130*/  ISETP.GT.AND P0, PT, R125, 0x1d, PT ;  /* 0x0000001d7d00780c */ /* 0x000fe20003f04270 */
[----:B------:R-:W-:Y:S01]  /*a140*/  FMUL.FTZ R65, R126, R65 ;  /* 0x000000417e417220 */ /* 0x000fe20000410000 */
[----:B------:R-:W-:Y:S01]  /*a150*/  FFMA.FTZ R188, R67, UR54, R188 ;  /* 0x0000003643bc7c23 */ /* 0x000fe200080100bc */
[----:B------:R-:W4:Y:S01]  /*a160*/  SHFL.DOWN PT, R66, R61, 0x2, 0x1f ;  /* 0x08401f003d427f89 */ /* 0x000f2200000e0000 */
[----:B------:R-:W-:Y:S01]  /*a170*/  FFMA.FTZ R187, R68, UR54, R187 ;  /* 0x0000003644bb7c23 */ /* 0x000fe200080100bb */
[----:B------:R-:W-:Y:S01]  /*a180*/  FADD.FTZ R47, R142, R47 ;  /* 0x0000002f8e2f7221 */ /* 0x000fe20000010000 */
[----:B------:R-:W-:Y:S01]  /*a190*/  FFMA.FTZ R223, R188, R223, R65 ;  /* 0x000000dfbcdf7223 */ /* 0x000fe20000010041 */
[----:B------:R-:W-:Y:S01]  /*a1a0*/  FMUL.FTZ R65, R69, UR53 ;  /* 0x0000003545417c20 */ /* 0x000fe20008410000 */
[----:B------:R-:W-:Y:S01]  /*a1b0*/  FFMA.FTZ R222, R187, R222, R64 ;  /* 0x000000debbde7223 */ /* 0x000fe20000010040 */
[----:B------:R-:W-:Y:S01]  /*a1c0*/  FADD.FTZ R52, R146, R52 ;  /* 0x0000003492347221 */ /* 0x000fe20000010000 */
[----:B------:R-:W-:Y:S01]  /*a1d0*/  FFMA.FTZ R223, R108, R67, R223 ;  /* 0x000000436cdf7223 */ /* 0x000fe200000100df */
[C---:B------:R-:W-:Y:S01]  /*a1e0*/  FFMA.FTZ R64, R186.reuse, UR54, -R65 ;  /* 0x00000036ba407c23 */ /* 0x040fe20008010841 */
[----:B------:R-:W-:Y:S01]  /*a1f0*/  FFMA.FTZ R222, R109, R68, R222 ;  /* 0x000000446dde7223 */ /* 0x000fe200000100de */
[----:B0-----:R-:W-:Y:S01]  /*a200*/  @!P0 FADD.FTZ R63, R63, R140 ;  /* 0x0000008c3f3f8221 */ /* 0x001fe20000010000 */
[----:B------:R-:W-:Y:S01]  /*a210*/  FMUL.FTZ R186, R186, UR53 ;  /* 0x00000035baba7c20 */ /* 0x000fe20008410000 */
[----:B------:R-:W-:Y:S01]  /*a220*/  FMUL.FTZ R201, R201, R64 ;  /* 0x00000040c9c97220 */ /* 0x000fe20000410000 */
[----:B------:R-:W-:Y:S01]  /*a230*/  FMUL.FTZ R64, R70, UR53 ;  /* 0x0000003546407c20 */ /* 0x000fe20008410000 */
[----:B-1----:R-:W-:Y:S01]  /*a240*/  @!P0 FADD.FTZ R62, R62, R131 ;  /* 0x000000833e3e8221 */ /* 0x002fe20000010000 */
[----:B------:R-:W0:Y:S01]  /*a250*/  SHFL.DOWN PT, R68, R63, 0x4, 0x1f ;  /* 0x08801f003f447f89 */ /* 0x000e2200000e0000 */
[----:B------:R-:W-:Y:S01]  /*a260*/  FFMA.FTZ R186, R69, UR54, R186 ;  /* 0x0000003645ba7c23 */ /* 0x000fe200080100ba */
[C---:B------:R-:W-:Y:S01]  /*a270*/  FFMA.FTZ R65, R185.reuse, UR54, -R64 ;  /* 0x00000036b9417c23 */ /* 0x040fe20008010840 */
[----:B------:R-:W-:Y:S01]  /*a280*/  FMUL.FTZ R185, R185, UR53 ;  /* 0x00000035b9b97c20 */ /* 0x000fe20008410000 */
[----:B------:R-:W1:Y:S01]  /*a290*/  SHFL.DOWN PT, R127, R62, 0x4, 0x1f ;  /* 0x08801f003e7f7f89 */ /* 0x000e6200000e0000 */
[----:B---3--:R-:W-:Y:S01]  /*a2a0*/  @!P0 FADD.FTZ R60, R60, R129 ;  /* 0x000000813c3c8221 */ /* 0x008fe20000010000 */
[----:B------:R-:W-:Y:S01]  /*a2b0*/  FFMA.FTZ R201, R186, R221, R201 ;  /* 0x000000ddbac97223 */ /* 0x000fe200000100c9 */
[----:B------:R-:W-:Y:S01]  /*a2c0*/  FMUL.FTZ R202, R202, R65 ;  /* 0x00000041caca7220 */ /* 0x000fe20000410000 */
[----:B------:R-:W-:Y:S01]  /*a2d0*/  FMUL.FTZ R65, R71, UR53 ;  /* 0x0000003547417c20 */ /* 0x000fe20008410000 */
[----:B----4-:R-:W-:Y:S01]  /*a2e0*/  @!P0 FADD.FTZ R61, R61, R66 ;  /* 0x000000423d3d8221 */ /* 0x010fe20000010000 */
[----:B------:R-:W3:Y:S01]  /*a2f0*/  SHFL.DOWN PT, R67, R60, 0x4, 0x1f ;  /* 0x08801f003c437f89 */ /* 0x000ee200000e0000 */
[----:B------:R-:W-:Y:S01]  /*a300*/  ISETP.GT.AND P0, PT, R125, 0x1b, PT ;  /* 0x0000001b7d00780c */ /* 0x000fe20003f04270 */
[----:B------:R-:W-:Y:S01]  /*a310*/  FFMA.FTZ R201, R110, R69, R201 ;  /* 0x000000456ec97223 */ /* 0x000fe200000100c9 */
[C---:B------:R-:W-:Y:S01]  /*a320*/  FFMA.FTZ R64, R184.reuse, UR54, -R65 ;  /* 0x00000036b8407c23 */ /* 0x040fe20008010841 */
[----:B------:R-:W4:Y:S01]  /*a330*/  SHFL.DOWN PT, R66, R61, 0x4, 0x1f ;  /* 0x08801f003d427f89 */ /* 0x000f2200000e0000 */
[----:B------:R-:W-:Y:S01]  /*a340*/  FMUL.FTZ R65, R75, UR53 ;  /* 0x000000354b417c20 */ /* 0x000fe20008410000 */
[----:B------:R-:W-:Y:S01]  /*a350*/  FMUL.FTZ R184, R184, UR53 ;  /* 0x00000035b8b87c20 */ /* 0x000fe20008410000 */
[----:B------:R-:W-:Y:S01]  /*a360*/  FMUL.FTZ R203, R203, R64 ;  /* 0x00000040cbcb7220 */ /* 0x000fe20000410000 */
[----:B------:R-:W-:Y:S01]  /*a370*/  FMUL.FTZ R64, R72, UR53 ;  /* 0x0000003548407c20 */ /* 0x000fe20008410000 */
[----:B------:R-:W-:Y:S01]  /*a380*/  FFMA.FTZ R185, R70, UR54, R185 ;  /* 0x0000003646b97c23 */ /* 0x000fe200080100b9 */
[----:B------:R-:W-:Y:S01]  /*a390*/  FFMA.FTZ R184, R71, UR54, R184 ;  /* 0x0000003647b87c23 */ /* 0x000fe200080100b8 */
[----:B------:R-:W-:Y:S01]  /*a3a0*/  FADD.FTZ R46, R143, R46 ;  /* 0x0000002e8f2e7221 */ /* 0x000fe20000010000 */
[----:B------:R-:W-:Y:S01]  /*a3b0*/  FADD.FTZ R45, R130, R45 ;  /* 0x0000002d822d7221 */ /* 0x000fe20000010000 */
[----:B------:R-:W-:Y:S01]  /*a3c0*/  FFMA.FTZ R202, R185, R220, R202 ;  /* 0x000000dcb9ca7223 */ /* 0x000fe200000100ca */
[----:B0-----:R-:W-:Y:S01]  /*a3d0*/  @!P0 FADD.FTZ R63, R63, R68 ;  /* 0x000000443f3f8221 */ /* 0x001fe20000010000 */
[----:B------:R-:W-:Y:S01]  /*a3e0*/  FFMA.FTZ R203, R184, R219, R203 ;  /* 0x000000dbb8cb7223 */ /* 0x000fe200000100cb */
[----:B------:R-:W-:Y:S01]  /*a3f0*/  FADD.FTZ R54, R139, R54 ;  /* 0x000000368b367221 */ /* 0x000fe20000010000 */
[----:B------:R-:W-:Y:S01]  /*a400*/  FFMA.FTZ R202, R111, R70, R202 ;  /* 0x000000466fca7223 */ /* 0x000fe200000100ca */
[----:B-1----:R-:W-:Y:S01]  /*a410*/  @!P0 FADD.FTZ R62, R62, R127 ;  /* 0x0000007f3e3e8221 */ /* 0x002fe20000010000 */
[----:B------:R-:W0:Y:S01]  /*a420*/  SHFL.DOWN PT, R68, R63, 0x8, 0x1f ;  /* 0x09001f003f447f89 */ /* 0x000e2200000e0000 */
[----:B------:R-:W-:Y:S01]  /*a430*/  FFMA.FTZ R203, R112, R71, R203 ;  /* 0x0000004770cb7223 */ /* 0x000fe200000100cb */
[----:B------:R-:W-:Y:S01]  /*a440*/  FADD.FTZ R44, R223, R44 ;  /* 0x0000002cdf2c7221 */ /* 0x000fe20000010000 */
[----:B------:R-:W-:Y:S01]  /*a450*/  FADD.FTZ R55, R138, R55 ;  /* 0x000000378a377221 */ /* 0x000fe20000010000 */
[----:B------:R-:W1:Y:S01]  /*a460*/  SHFL.DOWN PT, R127, R62, 0x8, 0x1f ;  /* 0x09001f003e7f7f89 */ /* 0x000e6200000e0000 */
[----:B---3--:R-:W-:Y:S01]  /*a470*/  @!P0 FADD.FTZ R60, R60, R67 ;  /* 0x000000433c3c8221 */ /* 0x008fe20000010000 */
[C---:B------:R-:W-:Y:S01]  /*a480*/  FFMA.FTZ R67, R183.reuse, UR54, -R64 ;  /* 0x00000036b7437c23 */ /* 0x040fe20008010840 */
[----:B------:R-:W-:Y:S01]  /*a490*/  FFMA.FTZ R64, R182, UR54, -R65 ;  /* 0x00000036b6407c23 */ /* 0x000fe20008010841 */
[----:B------:R-:W-:Y:S01]  /*a4a0*/  FMUL.FTZ R183, R183, UR53 ;  /* 0x00000035b7b77c20 */ /* 0x000fe20008410000 */
[----:B----4-:R-:W-:Y:S01]  /*a4b0*/  @!P0 FADD.FTZ R61, R61, R66 ;  /* 0x000000423d3d8221 */ /* 0x010fe20000010000 */
[----:B------:R-:W3:Y:S01]  /*a4c0*/  SHFL.DOWN PT, R69, R60, 0x8, 0x1f ;  /* 0x09001f003c457f89 */ /* 0x000ee200000e0000 */
[----:B------:R-:W-:Y:S01]  /*a4d0*/  ISETP.GT.AND P0, PT, R125, 0x17, PT ;  /* 0x000000177d00780c */ /* 0x000fe20003f04270 */
[----:B------:R-:W-:Y:S01]  /*a4e0*/  FMUL.FTZ R205, R205, R64 ;  /* 0x00000040cdcd7220 */ /* 0x000fe20000410000 */
[----:B------:R-:W-:Y:S01]  /*a4f0*/  FMUL.FTZ R64, R74, UR53 ;  /* 0x000000354a407c20 */ /* 0x000fe20008410000 */
[----:B------:R-:W4:Y:S01]  /*a500*/  SHFL.DOWN PT, R66, R61, 0x8, 0x1f ;  /* 0x09001f003d427f89 */ /* 0x000f2200000e0000 */
[----:B------:R-:W-:Y:S01]  /*a510*/  FMUL.FTZ R204, R204, R67 ;  /* 0x00000043cccc7220 */ /* 0x000fe20000410000 */
[----:B------:R-:W-:Y:S01]  /*a520*/  FMUL.FTZ R182, R182, UR53 ;  /* 0x00000035b6b67c20 */ /* 0x000fe20008410000 */
[C---:B------:R-:W-:Y:S01]  /*a530*/  FFMA.FTZ R65, R181.reuse, UR54, -R64 ;  /* 0x00000036b5417c23 */ /* 0x040fe20008010840 */
[----:B------:R-:W-:Y:S01]  /*a540*/  FMUL.FTZ R181, R181, UR53 ;  /* 0x00000035b5b57c20 */ /* 0x000fe20008410000 */
[----:B------:R-:W-:Y:S01]  /*a550*/  FFMA.FTZ R183, R72, UR54, R183 ;  /* 0x0000003648b77c23 */ /* 0x000fe200080100b7 */
[----:B------:R-:W-:Y:S01]  /*a560*/  FFMA.FTZ R182, R75, UR54, R182 ;  /* 0x000000364bb67c23 */ /* 0x000fe200080100b6 */
[----:B------:R-:W-:Y:S01]  /*a570*/  FMUL.FTZ R206, R206, R65 ;  /* 0x00000041cece7220 */ /* 0x000fe20000410000 */
[----:B------:R-:W-:Y:S01]  /*a580*/  FMUL.FTZ R65, R77, UR53 ;  /* 0x000000354d417c20 */ /* 0x000fe20008410000 */
[----:B------:R-:W-:Y:S01]  /*a590*/  FFMA.FTZ R181, R74, UR54, R181 ;  /* 0x000000364ab57c23 */ /* 0x000fe200080100b5 */
[----:B0-----:R-:W-:Y:S01]  /*a5a0*/  @!P0 FADD.FTZ R63, R63, R68 ;  /* 0x000000443f3f8221 */ /* 0x001fe20000010000 */
[----:B------:R-:W-:Y:S01]  /*a5b0*/  FFMA.FTZ R204, R183, R218, R204 ;  /* 0x000000dab7cc7223 */ /* 0x000fe200000100cc */
[C---:B------:R-:W-:Y:S01]  /*a5c0*/  FFMA.FTZ R64, R180.reuse, UR54, -R65 ;  /* 0x00000036b4407c23 */ /* 0x040fe20008010841 */
[----:B------:R-:W-:Y:S01]  /*a5d0*/  FMUL.FTZ R180, R180, UR53 ;  /* 0x00000035b4b47c20 */ /* 0x000fe20008410000 */
[----:B-1----:R-:W-:Y:S01]  /*a5e0*/  @!P0 FADD.FTZ R62, R62, R127 ;  /* 0x0000007f3e3e8221 */ /* 0x002fe20000010000 */
[----:B------:R-:W0:Y:S01]  /*a5f0*/  SHFL.DOWN PT, R68, R63, 0x10, 0x1f ;  /* 0x0a001f003f447f89 */ /* 0x000e2200000e0000 */
[----:B------:R-:W-:Y:S01]  /*a600*/  FMUL.FTZ R207, R207, R64 ;  /* 0x00000040cfcf7220 */ /* 0x000fe20000410000 */
[----:B------:R-:W-:Y:S01]  /*a610*/  FMUL.FTZ R64, R76, UR53 ;  /* 0x000000354c407c20 */ /* 0x000fe20008410000 */
[----:B------:R-:W-:Y:S01]  /*a620*/  FFMA.FTZ R180, R77, UR54, R180 ;  /* 0x000000364db47c23 */ /* 0x000fe200080100b4 */
[----:B------:R-:W-:Y:S01]  /*a630*/  FFMA.FTZ R205, R182, R217, R205 ;  /* 0x000000d9b6cd7223 */ /* 0x000fe200000100cd */
[----:B---3--:R-:W-:Y:S01]  /*a640*/  @!P0 FADD.FTZ R60, R60, R69 ;  /* 0x000000453c3c8221 */ /* 0x008fe20000010000 */
[----:B------:R-:W-:Y:S01]  /*a650*/  FFMA.FTZ R65, R179, UR54, -R64 ;  /* 0x00000036b3417c23 */ /* 0x000fe20008010840 */
[----:B------:R-:W1:Y:S01]  /*a660*/  SHFL.DOWN PT, R69, R62, 0x10, 0x1f ;  /* 0x0a001f003e457f89 */ /* 0x000e6200000e0000 */
[----:B------:R-:W-:Y:S01]  /*a670*/  FMUL.FTZ R64, R73, UR53 ;  /* 0x0000003549407c20 */ /* 0x000fe20008410000 */
[----:B----4-:R-:W-:Y:S01]  /*a680*/  @!P0 FADD.FTZ R61, R61, R66 ;  /* 0x000000423d3d8221 */ /* 0x010fe20000010000 */
[----:B------:R-:W-:Y:S01]  /*a690*/  ISETP.GT.AND P0, PT, R125, 0xf, PT ;  /* 0x0000000f7d00780c */ /* 0x000fe20003f04270 */
[----:B------:R-:W3:Y:S01]  /*a6a0*/  SHFL.DOWN PT, R67, R60, 0x10, 0x1f ;  /* 0x0a001f003c437f89 */ /* 0x000ee200000e0000 */
[----:B------:R-:W-:Y:S01]  /*a6b0*/  FMUL.FTZ R208, R208, R65 ;  /* 0x00000041d0d07220 */ /* 0x000fe20000410000 */
[----:B------:R-:W-:Y:S01]  /*a6c0*/  FFMA.FTZ R64, R79, UR54, -R64 ;  /* 0x000000364f407c23 */ /* 0x000fe20008010840 */
[----:B------:R-:W-:Y:S01]  /*a6d0*/  FMUL.FTZ R65, R78, UR53 ;  /* 0x000000354e417c20 */ /* 0x000fe20008410000 */
[----:B------:R-:W4:Y:S01]  /*a6e0*/  SHFL.DOWN PT, R66, R61, 0x10, 0x1f ;  /* 0x0a001f003d427f89 */ /* 0x000f2200000e0000 */
[----:B------:R-:W-:Y:S01]  /*a6f0*/  FMUL.FTZ R179, R179, UR53 ;  /* 0x00000035b3b37c20 */ /* 0x000fe20008410000 */
[----:B------:R-:W-:Y:S01]  /*a700*/  FMUL.FTZ R209, R209, R64 ;  /* 0x00000040d1d17220 */ /* 0x000fe20000410000 */
[----:B------:R-:W-:Y:S01]  /*a710*/  FMUL.FTZ R64, R79, UR53 ;  /* 0x000000354f407c20 */ /* 0x000fe20008410000 */
[----:B------:R-:W-:Y:S01]  /*a720*/  FFMA.FTZ R206, R181, R216, R206 ;  /* 0x000000d8b5ce7223 */ /* 0x000fe200000100ce */
[----:B------:R-:W-:Y:S01]  /*a730*/  FFMA.FTZ R179, R76, UR54, R179 ;  /* 0x000000364cb37c23 */ /* 0x000fe200080100b3 */
[----:B------:R-:W-:Y:S01]  /*a740*/  FFMA.FTZ R207, R180, R215, R207 ;  /* 0x000000d7b4cf7223 */ /* 0x000fe200000100cf */
[----:B------:R-:W-:Y:S01]  /*a750*/  FFMA.FTZ R64, R73, UR54, R64 ;  /* 0x0000003649407c23 */ /* 0x000fe20008010040 */
[----:B------:R-:W-:Y:S01]  /*a760*/  FFMA.FTZ R204, R113, R72, R204 ;  /* 0x0000004871cc7223 */ /* 0x000fe200000100cc */
[----:B0-----:R-:W-:Y:S01]  /*a770*/  @!P0 FADD.FTZ R63, R63, R68 ;  /* 0x000000443f3f8221 */ /* 0x001fe20000010000 */
[----:B------:R-:W-:Y:S01]  /*a780*/  FFMA.FTZ R208, R179, R214, R208 ;  /* 0x000000d6b3d07223 */ /* 0x000fe200000100d0 */
[----:B------:R-:W-:Y:S01]  /*a790*/  FFMA.FTZ R209, R64, R213, R209 ;  /* 0x000000d540d17223 */ /* 0x000fe200000100d1 */
[----:B------:R-:W-:Y:S01]  /*a7a0*/  FFMA.FTZ R205, R114, R75, R205 ;  /* 0x0000004b72cd7223 */ /* 0x000fe200000100cd */
[----:B------:R-:W-:Y:S01]  /*a7b0*/  FFMA.FTZ R206, R115, R74, R206 ;  /* 0x0000004a73ce7223 */ /* 0x000fe200000100ce */
[----:B------:R-:W-:Y:S01]  /*a7c0*/  FFMA.FTZ R207, R116, R77, R207 ;  /* 0x0000004d74cf7223 */ /* 0x000fe200000100cf */
[----:B------:R-:W-:Y:S01]  /*a7d0*/  FFMA.FTZ R208, R117, R76, R208 ;  /* 0x0000004c75d07223 */ /* 0x000fe200000100d0 */
[----:B-1----:R-:W-:Y:S01]  /*a7e0*/  @!P0 FADD.FTZ R62, R62, R69 ;  /* 0x000000453e3e8221 */ /* 0x002fe20000010000 */
[----:B------:R-:W-:Y:S01]  /*a7f0*/  FFMA.FTZ R209, R118, R73, R209 ;  /* 0x0000004976d17223 */ /* 0x000fe200000100d1 */
[----:B------:R-:W-:Y:S01]  /*a800*/  FADD.FTZ R43, R222, R43 ;  /* 0x0000002bde2b7221 */ /* 0x000fe20000010000 */
[----:B------:R-:W-:Y:S01]  /*a810*/  FADD.FTZ R56, R137, R56 ;  /* 0x0000003889387221 */ /* 0x000fe20000010000 */
[----:B---3--:R-:W-:Y:S01]  /*a820*/  @!P0 FADD.FTZ R60, R60, R67 ;  /* 0x000000433c3c8221 */ /* 0x008fe20000010000 */
[C---:B------:R-:W-:Y:S01]  /*a830*/  FFMA.FTZ R67, R128.reuse, UR54, -R65 ;  /* 0x0000003680437c23 */ /* 0x040fe20008010841 */
[----:B------:R-:W-:Y:S01]  /*a840*/  FMUL.FTZ R65, R128, UR53 ;  /* 0x0000003580417c20 */ /* 0x000fe20008410000 */
[----:B------:R-:W-:Y:S01]  /*a850*/  FADD.FTZ R42, R201, R42 ;  /* 0x0000002ac92a7221 */ /* 0x000fe20000010000 */
[----:B----4-:R-:W-:Y:S01]  /*a860*/  @!P0 FADD.FTZ R61, R61, R66 ;  /* 0x000000423d3d8221 */ /* 0x010fe20000010000 */
[----:B------:R-:W-:Y:S01]  /*a870*/  FMUL.FTZ R210, R210, R67 ;  /* 0x00000043d2d27220 */ /* 0x000fe20000410000 */
[----:B------:R-:W-:Y:S01]  /*a880*/  FFMA.FTZ R65, R78, UR54, R65 ;  /* 0x000000364e417c23 */ /* 0x000fe20008010041 */
[----:B------:R-:W-:Y:S01]  /*a890*/  FADD.FTZ R57, R136, R57 ;  /* 0x0000003988397221 */ /* 0x000fe20000010000 */
[----:B------:R-:W-:Y:S01]  /*a8a0*/  FADD.FTZ R41, R202, R41 ;  /* 0x00000029ca297221 */ /* 0x000fe20000010000 */
[----:B------:R0:W-:Y:S01]  /*a8b0*/  @!P2 STS.128 [R124+0x2120], R60 ;  /* 0x0021203c7c00a388 */ /* 0x0001e20000000c00 */
[----:B------:R-:W-:Y:S01]  /*a8c0*/  FFMA.FTZ R210, R65, R212, R210 ;  /* 0x000000d441d27223 */ /* 0x000fe200000100d2 */
[----:B------:R-:W-:Y:S01]  /*a8d0*/  FADD.FTZ R58, R135, R58 ;  /* 0x0000003a873a7221 */ /* 0x000fe20000010000 */
[----:B------:R-:W-:Y:S01]  /*a8e0*/  FADD.FTZ R40, R203, R40 ;  /* 0x00000028cb287221 */ /* 0x000fe20000010000 */
[----:B------:R-:W-:Y:S01]  /*a8f0*/  FADD.FTZ R59, R134, R59 ;  /* 0x0000003b863b7221 */ /* 0x000fe20000010000 */
[----:B------:R-:W-:Y:S01]  /*a900*/  FFMA.FTZ R210, R119, R78, R210 ;  /* 0x0000004e77d27223 */ /* 0x000fe200000100d2 */
        /* <DEDUP_REMOVED lines=13> */
[----:B0-----:R-:W-:Y:S05]  /*a9e0*/  @P1 BRA `(.L_x_168) ;  /* 0x00000000007c1947 */ /* 0x001fea0003800000 */
[----:B------:R-:W0:Y:S01]  /*a9f0*/  S2UR UR45, SR_CgaCtaId ;  /* 0x00000000002d79c3 */ /* 0x000e220000008800 */
[----:B------:R-:W-:Y:S01]  /*aa00*/  UMOV UR44, 0x400 ;  /* 0x00000400002c7882 */ /* 0x000fe20000000000 */
[----:B------:R-:W-:Y:S01]  /*aa10*/  UISETP.NE.AND UP0, UPT, UR17, UR50, UPT ;  /* 0x000000321100728c */ /* 0x000fe2000bf05270 */
[----:B------:R-:W-:-:S05]  /*aa20*/  MOV R72, UR7 ;  /* 0x0000000700487c02 */ /* 0x000fca0008000f00 */
[----:B------:R-:W-:Y:S01]  /*aa30*/  PLOP3.LUT P0, PT, PT, PT, UP0, 0x80, 0x0 ;  /* 0x000000000000781c */ /* 0x000fe20003f0f008 */
[----:B0-----:R-:W-:-:S06]  /*aa40*/  ULEA UR44, UR45, UR44, 0x18 ;  /* 0x0000002c2d2c7291 */ /* 0x001fcc000f8ec03f */
[----:B------:R-:W-:-:S04]  /*aa50*/  MOV R85, UR44 ;  /* 0x0000002c00557c02 */ /* 0x000fc80008000f00 */
[----:B------:R-:W-:Y:S01]  /*aa60*/  LEA R107, R72, R85, 0x3 ;  /* 0x00000055486b7211 */ /* 0x000fe200078e18ff */
[----:B------:R-:W0:Y:S04]  /*aa70*/  LDS.128 R64, [R85+0x2130] ;  /* 0x0021300055407984 */ /* 0x000e280000000c00 */
[----:B------:R-:W1:Y:S04]  /*aa80*/  LDS.128 R68, [R85+0x2140] ;  /* 0x0021400055447984 */ /* 0x000e680000000c00 */
[----:B------:R-:W3:Y:S04]  /*aa90*/  LDS.128 R72, [R85+0x2150] ;  /* 0x0021500055487984 */ /* 0x000ee80000000c00 */
[----:B------:R-:W4:Y:S04]  /*aaa0*/  @P0 LDS.64 R76, [R107+0x6190] ;  /* 0x006190006b4c0984 */ /* 0x000f280000000a00 */
[----:B------:R-:W5:Y:S01]  /*aab0*/  @P0 LDS.64 R78, [R107+0x5990] ;  /* 0x005990006b4e0984 */ /* 0x000f620000000a00 */
[----:B0-----:R-:W-:Y:S01]  /*aac0*/  FADD.FTZ R106, R63, R67 ;  /* 0x000000433f6a7221 */ /* 0x001fe20000010000 */
[----:B------:R-:W-:Y:S01]  /*aad0*/  FADD.FTZ R63, R62, R66 ;  /* 0x000000423e3f7221 */ /* 0x000fe20000010000 */
[----:B------:R-:W-:Y:S01]  /*aae0*/  FADD.FTZ R62, R61, R65 ;  /* 0x000000413d3e7221 */ /* 0x000fe20000010000 */
[----:B------:R-:W-:Y:S01]  /*aaf0*/  FADD.FTZ R61, R60, R64 ;  /* 0x000000403c3d7221 */ /* 0x000fe20000010000 */
[----:B-1----:R-:W-:Y:S01]  /*ab00*/  FADD.FTZ R106, R106, R71 ;  /* 0x000000476a6a7221 */ /* 0x002fe20000010000 */
        /* <DEDUP_REMOVED lines=13> */
.L_x_168:
[----:B------:R-:W-:Y:S05]  /*abe0*/  BSYNC B0 ;  /* 0x0000000000007941 */ /* 0x000fea0003800000 */
.L_x_167:
[----:B------:R-:W-:-:S04]  /*abf0*/  UIADD3 UR7, UR7, 0x1, URZ ;  /* 0x0000000107077890 */ /* 0x000fc8000fffe03f */
[----:B------:R-:W-:-:S06]  /*ac00*/  UISETP.GE.AND UP0, UPT, UR7, UR51, UPT ;  /* 0x000000330700728c */ /* 0x000fcc000bf06270 */
[----:B------:R-:W-:-:S13]  /*ac10*/  PLOP3.LUT P0, PT, PT, PT, UP0, 0x80, 0x0 ;  /* 0x000000000000781c */ /* 0x000fda0003f0f008 */
[----:B------:R-:W-:Y:S05]  /*ac20*/  @!P0 BRA `(.L_x_169) ;  /* 0xffffff9c00108947 */ /* 0x000fea000383ffff */
.L_x_138:
[----:B------:R-:W3:Y:S08]  /*ac30*/  S2UR UR27, SR_CgaCtaId ;  /* 0x00000000001b79c3 */ /* 0x000ef00000008800 */
[----:B------:R-:W-:Y:S01]  /*ac40*/  BAR.SYNC.DEFER_BLOCKING 0x0 ;  /* 0x0000000000007b1d */ /* 0x000fe20000010000 */
[----:B------:R-:W-:Y:S01]  /*ac50*/  ULEA UR29, UR17, 0xfffff800, 0xb ;  /* 0xfffff800111d7891 */ /* 0x000fe2000f8e583f */
[----:B------:R-:W-:Y:S01]  /*ac60*/  SHF.L.U32 R2, R242, 0x4, RZ ;  /* 0x00000004f2027819 */ /* 0x000fe200000006ff */
[----:B------:R-:W-:-:S02]  /*ac70*/  USHF.R.S32.HI UR30, URZ, 0x1f, UR10 ;  /* 0x0000001f3f1e7899 */ /* 0x000fc4000801140a */
[----:B------:R-:W-:Y:S01]  /*ac80*/  USHF.R.S32.HI UR37, URZ, 0x1f, UR29 ;  /* 0x0000001f3f257899 */ /* 0x000fe2000801141d */
        /* <DEDUP_REMOVED lines=8> */
[----:B------:R-:W-:Y:S01]  /*ad10*/  IADD3 R2, P2, R87, UR29, RZ ;  /* 0x0000001d57027c10 */ /* 0x000fe2000ff5e0ff */
[----:B------:R-:W-:Y:S01]  /*ad20*/  UIMAD UR30, UR30, UR32, URZ ;  /* 0x000000201e1e72a4 */ /* 0x000fe2000f8e023f */
[----:B------:R-:W-:Y:S01]  /*ad30*/  MOV R28, UR36 ;  /* 0x00000024001c7c02 */ /* 0x000fe20008000f00 */
[----:B------:R-:W-:Y:S01]  /*ad40*/  UIMAD UR28, UR10, UR35, UR28 ;  /* 0x000000230a1c72a4 */ /* 0x000fe2000f8e021c */
[----:B------:R-:W-:Y:S01]  /*ad50*/  SHF.R.S32.HI R26, RZ, 0x1f, R87 ;  /* 0x0000001fff1a7819 */ /* 0x000fe20000011457 */
[----:B------:R-:W-:Y:S01]  /*ad60*/  UIMAD UR30, UR10, UR33, UR30 ;  /* 0x000000210a1e72a4 */ /* 0x000fe2000f8e021e */
[----:B------:R-:W-:Y:S02]  /*ad70*/  BSSY B0, `(.L_x_170) ;  /* 0x0000038000007945 */ /* 0x000fe40003800000 */
[----:B------:R-:W-:Y:S01]  /*ad80*/  IADD3.X R3, R26, UR37, RZ, P2, !PT ;  /* 0x000000251a037c10 */ /* 0x000fe200097fe4ff */
[----:B---3--:R-:W-:Y:S01]  /*ad90*/  ULEA UR7, UR27, UR7, 0x18 ;  /* 0x000000071b077291 */ /* 0x008fe2000f8ec03f */
[----:B------:R-:W-:Y:S01]  /*ada0*/  STS [R120], R84 ;  /* 0x0000005478007388 */ /* 0x000fe20000000800 */
[----:B------:R-:W-:-:S03]  /*adb0*/  UIMAD.WIDE.U32 UR26, UR10, UR34, URZ ;  /* 0x000000220a1a72a5 */ /* 0x000fc6000f8e003f */
[----:B------:R-:W-:Y:S01]  /*adc0*/  STS [R120+0x4], R83 ;  /* 0x0000045378007388 */ /* 0x000fe20000000800 */
[----:B------:R-:W-:-:S03]  /*add0*/  UIADD3 UR31, UR27, UR28, URZ ;  /* 0x0000001c1b1f7290 */ /* 0x000fc6000fffe03f */
        /* <DEDUP_REMOVED lines=32> */
[----:B------:R-:W-:Y:S06]  /*afe0*/  BAR.SYNC.DEFER_BLOCKING 0x0 ;  /* 0x0000000000007b1d */ /* 0x000fec0000010000 */
[----:B-1----:R-:W1:Y:S02]  /*aff0*/  LDS R0, [UR7+0x2100] ;  /* 0x00210007ff007984 */ /* 0x002e640008000800 */
[----:B-1----:R-:W-:-:S13]  /*b000*/  ISETP.GE.AND P0, PT, R87, R0, PT ;  /* 0x000000005700720c */ /* 0x002fda0003f06270 */
[----:B------:R-:W-:Y:S05]  /*b010*/  @P0 BRA `(.L_x_171) ;  /* 0x0000000000340947 */ /* 0x000fea0003800000 */
[----:B0-----:R-:W-:Y:S01]  /*b020*/  MOV R5, UR34 ;  /* 0x0000002200057c02 */ /* 0x001fe20008000f00 */
        /* <DEDUP_REMOVED lines=12> */
.L_x_171:
[----:B------:R-:W-:Y:S05]  /*b0f0*/  BSYNC B0 ;  /* 0x0000000000007941 */ /* 0x000fea0003800000 */
.L_x_170:
[----:B------:R-:W3:Y:S01]  /*b100*/  LDL.LU R30, [R1] ;  /* 0x00000000011e7983 */ /* 0x000ee20000300800 */
[----:B------:R-:W-:Y:S01]  /*b110*/  ULDC.64 UR28, c[0x0][0x390] ;  /* 0x0000e400001c7ab9 */ /* 0x000fe20000000a00 */
[----:B------:R-:W-:Y:S01]  /*b120*/  UMOV UR27, UR31 ;  /* 0x0000001f001b7c82 */ /* 0x000fe20008000000 */
[----:B------:R-:W-:Y:S01]  /*b130*/  ULDC.64 UR34, c[0x0][0x3e0] ;  /* 0x0000f80000227ab9 */ /* 0x000fe20000000a00 */
[----:B------:R-:W-:Y:S01]  /*b140*/  UIMAD.WIDE.U32 UR26, UR8, UR28, UR26 ;  /* 0x0000001c081a72a5 */ /* 0x000fe2000f8e001a */
[C---:B0-----:R-:W-:Y:S01]  /*b150*/  LEA R4, P0, R87.reuse, UR34, 0x2 ;  /* 0x0000002257047c11 */ /* 0x041fe2000f8010ff */
[----:B------:R-:W-:Y:S01]  /*b160*/  UIMAD UR28, UR9, UR28, URZ ;  /* 0x0000001c091c72a4 */ /* 0x000fe2000f8e023f */
[C---:B------:R-:W-:Y:S01]  /*b170*/  LOP3.LUT R57, R87.reuse, 0x20, RZ, 0xfc, !PT ;  /* 0x0000002057397812 */ /* 0x040fe200078efcff */
[----:B------:R-:W-:Y:S01]  /*b180*/  UIADD3 UR31, UP0, UR48, UR26, URZ ;  /* 0x0000001a301f7290 */ /* 0x000fe2000ff1e03f */
[C---:B------:R-:W-:Y:S01]  /*b190*/  LOP3.LUT R59, R87.reuse, 0x40, RZ, 0xfc, !PT ;  /* 0x00000040573b7812 */ /* 0x040fe200078efcff */
[----:B------:R-:W-:Y:S01]  /*b1a0*/  UIMAD UR26, UR8, UR29, UR28 ;  /* 0x0000001d081a72a4 */ /* 0x000fe2000f8e021c */
[C---:B------:R-:W-:Y:S01]  /*b1b0*/  LOP3.LUT R61, R87.reuse, 0x60, RZ, 0xfc, !PT ;  /* 0x00000060573d7812 */ /* 0x040fe200078efcff */
[----:B------:R-:W-:Y:S01]  /*b1c0*/  BSSY B0, `(.L_x_172) ;  /* 0x00000aa000007945 */ /* 0x000fe20003800000 */
[----:B------:R-:W-:Y:S01]  /*b1d0*/  LEA.HI.X R5, R87, UR35, R26, 0x2, P0 ;  /* 0x0000002357057c11 */ /* 0x000fe200080f141a */
[----:B------:R-:W-:Y:S01]  /*b1e0*/  UIADD3.X UR26, UR49, UR26, UR27, UP0, !UPT ;  /* 0x0000001a311a7290 */ /* 0x000fe200087fe41b */
[----:B-1----:R-:W-:-:S02]  /*b1f0*/  MOV R6, UR31 ;  /* 0x0000001f00067c02 */ /* 0x002fc40008000f00 */
[-C--:B------:R-:W-:Y:S02]  /*b200*/  ISETP.GE.AND P0, PT, R57, R0.reuse, PT ;  /* 0x000000003900720c */ /* 0x080fe40003f06270 */
[-C--:B------:R-:W-:Y:S02]  /*b210*/  ISETP.GE.AND P2, PT, R59, R0.reuse, PT ;  /* 0x000000003b00720c */ /* 0x080fe40003f46270 */
[----:B------:R-:W-:Y:S02]  /*b220*/  ISETP.GE.AND P4, PT, R61, R0, PT ;  /* 0x000000003d00720c */ /* 0x000fe40003f86270 */
[----:B------:R-:W-:Y:S02]  /*b230*/  LEA R4, P3, R6, R4, 0x2 ;  /* 0x0000000406047211 */ /* 0x000fe400078610ff */
[----:B------:R-:W-:Y:S01]  /*b240*/  MOV R7, UR26 ;  /* 0x0000001a00077c02 */ /* 0x000fe20008000f00 */
[----:B------:R-:W-:Y:S01]  /*b250*/  UIMAD.WIDE.U32 UR26, UR10, UR32, URZ ;  /* 0x000000200a1a72a5 */ /* 0x000fe2000f8e003f */
[----:B------:R-:W-:-:S02]  /*b260*/  LOP3.LUT R63, R87, 0x80, RZ, 0xfc, !PT ;  /* 0x00000080573f7812 */ /* 0x000fc400078efcff */
[----:B------:R-:W-:Y:S01]  /*b270*/  LEA.HI.X R5, R6, R5, R7, 0x2, P3 ;  /* 0x0000000506057211 */ /* 0x000fe200018f1407 */
[----:B------:R-:W-:Y:S01]  /*b280*/  UIADD3 UR28, UR27, UR30, URZ ;  /* 0x0000001e1b1c7290 */ /* 0x000fe2000fffe03f */
[C---:B------:R-:W-:Y:S02]  /*b290*/  LOP3.LUT R65, R87.reuse, 0xa0, RZ, 0xfc, !PT ;  /* 0x000000a057417812 */ /* 0x040fe400078efcff */
[C---:B------:R-:W-:Y:S01]  /*b2a0*/  LOP3.LUT R67, R87.reuse, 0xc0, RZ, 0xfc, !PT ;  /* 0x000000c057437812 */ /* 0x040fe200078efcff */
[----:B------:R0:W-:Y:S01]  /*b2b0*/  @!P0 STG.E desc[UR18][R4.64+-0x1f80], R11 ;  /* 0xffe0800b04008986 */ /* 0x0001e2000c101912 */
[C---:B------:R-:W-:Y:S02]  /*b2c0*/  LOP3.LUT R69, R87.reuse, 0xe0, RZ, 0xfc, !PT ;  /* 0x000000e057457812 */ /* 0x040fe400078efcff */
[C---:B------:R-:W-:Y:S01]  /*b2d0*/  LOP3.LUT R71, R87.reuse, 0x100, RZ, 0xfc, !PT ;  /* 0x0000010057477812 */ /* 0x040fe200078efcff */
[----:B------:R1:W-:Y:S01]  /*b2e0*/  @!P2 STG.E desc[UR18][R4.64+-0x1f00], R13 ;  /* 0xffe1000d0400a986 */ /* 0x0003e2000c101912 */
[----:B------:R-:W-:-:S02]  /*b2f0*/  LOP3.LUT R73, R87, 0x120, RZ, 0xfc, !PT ;  /* 0x0000012057497812 */ /* 0x000fc400078efcff */
[-C--:B------:R-:W-:Y:S01]  /*b300*/  ISETP.GE.AND P3, PT, R63, R0.reuse, PT ;  /* 0x000000003f00720c */ /* 0x080fe20003f66270 */
[----:B------:R4:W-:Y:S01]  /*b310*/  @!P4 STG.E desc[UR18][R4.64+-0x1e80], R15 ;  /* 0xffe1800f0400c986 */ /* 0x0009e2000c101912 */
[-C--:B------:R-:W-:Y:S02]  /*b320*/  ISETP.GE.AND P2, PT, R65, R0.reuse, PT ;  /* 0x000000004100720c */ /* 0x080fe40003f46270 */
[-C--:B------:R-:W-:Y:S02]  /*b330*/  ISETP.GE.AND P0, PT, R67, R0.reuse, PT ;  /* 0x000000004300720c */ /* 0x080fe40003f06270 */
[-C--:B------:R-:W-:Y:S02]  /*b340*/  ISETP.GE.AND P4, PT, R69, R0.reuse, PT ;  /* 0x000000004500720c */ /* 0x080fe40003f86270 */
[-C--:B------:R-:W-:Y:S02]  /*b350*/  ISETP.GE.AND P5, PT, R71, R0.reuse, PT ;  /* 0x000000004700720c */ /* 0x080fe40003fa6270 */
[----:B------:R-:W-:-:S02]  /*b360*/  ISETP.GE.AND P6, PT, R73, R0, PT ;  /* 0x000000004900720c */ /* 0x000fc40003fc6270 */
[C---:B------:R-:W-:Y:S01]  /*b370*/  LOP3.LUT R75, R87.reuse, 0x140, RZ, 0xfc, !PT ;  /* 0x00000140574b7812 */ /* 0x040fe200078efcff */
[----:B------:R5:W-:Y:S01]  /*b380*/  @!P3 STG.E desc[UR18][R4.64+-0x1e00], R17 ;  /* 0xffe200110400b986 */ /* 0x000be2000c101912 */
        /* <DEDUP_REMOVED lines=10> */
[-C--:B------:R-:W-:Y:S01]  /*b430*/  ISETP.GE.AND P3, PT, R79, R0.reuse, PT ;  /* 0x000000004f00720c */ /* 0x080fe20003f66270 */
[----:B------:R-:W-:Y:S01]  /*b440*/  @!P5 STG.E desc[UR18][R4.64+-0x1c00], R25 ;  /* 0xffe400190400d986 */ /* 0x000fe2000c101912 */
[-C--:B------:R-:W-:Y:S02]  /*b450*/  ISETP.GE.AND P4, PT, R81, R0.reuse, PT ;  /* 0x000000005100720c */ /* 0x080fe40003f86270 */
[-C--:B------:R-:W-:Y:S01]  /*b460*/  ISETP.GE.AND P5, PT, R83, R0.reuse, PT ;  /* 0x000000005300720c */ /* 0x080fe20003fa6270 */
[----:B------:R-:W-:Y:S01]  /*b470*/  @!P6 STG.E desc[UR18][R4.64+-0x1b80], R27 ;  /* 0xffe4801b0400e986 */ /* 0x000fe2000c101912 */
[----:B------:R-:W-:-:S02]  /*b480*/  ISETP.GE.AND P6, PT, R85, R0, PT ;  /* 0x000000005500720c */ /* 0x000fc40003fc6270 */
        /* <DEDUP_REMOVED lines=9> */
[C---:B------:R-:W-:Y:S01]  /*b520*/  IADD3 R9, R24.reuse, 0x3, RZ ;  /* 0x0000000318097810 */ /* 0x040fe20007ffe0ff */
[----:B------:R-:W-:Y:S01]  /*b530*/  @!P5 STG.E desc[UR18][R4.64+-0x1900], R53 ;  /* 0xffe700350400d986 */ /* 0x000fe2000c101912 */
[C---:B0-----:R-:W-:Y:S02]  /*b540*/  IADD3 R11, R24.reuse, 0x4, RZ ;  /* 0x00000004180b7810 */ /* 0x041fe40007ffe0ff */
[----:B-1----:R-:W-:Y:S01]  /*b550*/  IADD3 R13, R24, 0x5, RZ ;  /* 0x00000005180d7810 */ /* 0x002fe20007ffe0ff */
[----:B------:R0:W-:Y:S01]  /*b560*/  @!P6 STG.E desc[UR18][R4.64+-0x1880], R55 ;  /* 0xffe780370400e986 */ /* 0x0001e2000c101912 */
[-C--:B------:R-:W-:Y:S02]  /*b570*/  LEA.HI.SX32 R6, R0, R24.reuse, 0x1b ;  /* 0x0000001800067211 */ /* 0x080fe400078fdaff */
[----:B------:R-:W-:Y:S01]  /*b580*/  IADD3 R14, R24, 0x6, RZ ;  /* 0x00000006180e7810 */ /* 0x000fe20007ffe0ff */
[----:B------:R-:W-:Y:S01]  /*b590*/  BAR.SYNC.DEFER_BLOCKING 0x0 ;  /* 0x0000000000007b1d */ /* 0x000fe20000010000 */
[----:B------:R-:W-:-:S02]  /*b5a0*/  LEA.HI.SX32 R8, R7, R24, 0x1b ;  /* 0x0000001807087211 */ /* 0x000fc400078fdaff */
[C---:B----4-:R-:W-:Y:S02]  /*b5b0*/  IADD3 R15, R24.reuse, 0x7, RZ ;  /* 0x00000007180f7810 */ /* 0x050fe40007ffe0ff */
[-C--:B------:R-:W-:Y:S02]  /*b5c0*/  LEA.HI.SX32 R10, R9, R24.reuse, 0x1b ;  /* 0x00000018090a7211 */ /* 0x080fe400078fdaff */
[C---:B------:R-:W-:Y:S02]  /*b5d0*/  IADD3 R16, R24.reuse, 0x8, RZ ;  /* 0x0000000818107810 */ /* 0x040fe40007ffe0ff */
[-C--:B------:R-:W-:Y:S02]  /*b5e0*/  LEA.HI.SX32 R12, R11, R24.reuse, 0x1b ;  /* 0x000000180b0c7211 */ /* 0x080fe400078fdaff */
[----:B-----5:R-:W-:Y:S02]  /*b5f0*/  IADD3 R17, R24, 0x9, RZ ;  /* 0x0000000918117810 */ /* 0x020fe40007ffe0ff */
[----:B------:R-:W-:-:S02]  /*b600*/  LEA.HI.SX32 R13, R13, R24, 0x1b ;  /* 0x000000180d0d7211 */ /* 0x000fc400078fdaff */
[----:B------:R-:W-:Y:S02]  /*b610*/  LEA R9, R6, UR7, 0x2 ;  /* 0x0000000706097c11 */ /* 0x000fe4000f8e10ff */
[----:B------:R-:W-:Y:S02]  /*b620*/  IADD3 R18, R24, 0xa, RZ ;  /* 0x0000000a18127810 */ /* 0x000fe40007ffe0ff */
[-C--:B------:R-:W-:Y:S02]  /*b630*/  LEA.HI.SX32 R14, R14, R24.reuse, 0x1b ;  /* 0x000000180e0e7211 */ /* 0x080fe400078fdaff */
[----:B------:R-:W-:Y:S02]  /*b640*/  LEA R8, R8, UR7, 0x2 ;  /* 0x0000000708087c11 */ /* 0x000fe4000f8e10ff */
[----:B--2---:R-:W-:Y:S01]  /*b650*/  IADD3 R19, R24, 0xb, RZ ;  /* 0x0000000b18137810 */ /* 0x004fe20007ffe0ff */
[----:B------:R-:W-:Y:S01]  /*b660*/  STS [R120], R33 ;  /* 0x0000002178007388 */ /* 0x000fe20000000800 */
[----:B------:R-:W-:-:S02]  /*b670*/  LEA.HI.SX32 R15, R15, R24, 0x1b ;  /* 0x000000180f0f7211 */ /* 0x000fc400078fdaff */
[----:B------:R-:W-:Y:S01]  /*b680*/  LEA R11, R10, UR7, 0x2 ;  /* 0x000000070a0b7c11 */ /* 0x000fe2000f8e10ff */
[----:B------:R-:W-:Y:S01]  /*b690*/  STS [R9+0x4], R34 ;  /* 0x0000042209007388 */ /* 0x000fe20000000800 */
[----:B------:R-:W-:Y:S02]  /*b6a0*/  IADD3 R20, R24, 0xc, RZ ;  /* 0x0000000c18147810 */ /* 0x000fe40007ffe0ff */
[-C--:B------:R-:W-:Y:S01]  /*b6b0*/  LEA.HI.SX32 R16, R16, R24.reuse, 0x1b ;  /* 0x0000001810107211 */ /* 0x080fe200078fdaff */
[----:B------:R-:W-:Y:S01]  /*b6c0*/  STS [R8+0x8], R35 ;  /* 0x0000082308007388 */ /* 0x000fe20000000800 */
[----:B------:R-:W-:Y:S02]  /*b6d0*/  LEA R12, R12, UR7, 0x2 ;  /* 0x000000070c0c7c11 */ /* 0x000fe4000f8e10ff */
[----:B------:R-:W-:Y:S01]  /*b6e0*/  IADD3 R21, R24, 0xd, RZ ;  /* 0x0000000d18157810 */ /* 0x000fe20007ffe0ff */
[----:B------:R-:W-:Y:S01]  /*b6f0*/  STS [R11+0xc], R36 ;  /* 0x00000c240b007388 */ /* 0x000fe20000000800 */
[----:B------:R-:W-:-:S02]  /*b700*/  LEA.HI.SX32 R17, R17, R24, 0x1b ;  /* 0x0000001811117211 */ /* 0x000fc400078fdaff */
[----:B------:R-:W-:Y:S01]  /*b710*/  LEA R13, R13, UR7, 0x2 ;  /* 0x000000070d0d7c11 */ /* 0x000fe2000f8e10ff */
[----:B------:R-:W-:Y:S01]  /*b720*/  STS [R12+0x10], R37 ;  /* 0x000010250c007388 */ /* 0x000fe20000000800 */
[----:B------:R-:W-:Y:S02]  /*b730*/  IADD3 R22, R24, 0xe, RZ ;  /* 0x0000000e18167810 */ /* 0x000fe40007ffe0ff */
[-C--:B------:R-:W-:Y:S01]  /*b740*/  LEA.HI.SX32 R18, R18, R24.reuse, 0x1b ;  /* 0x0000001812127211 */ /* 0x080fe200078fdaff */
[----:B------:R1:W-:Y:S01]  /*b750*/  STS [R13+0x14], R38 ;  /* 0x000014260d007388 */ /* 0x0003e20000000800 */
[----:B------:R-:W-:Y:S02]  /*b760*/  LEA R14, R14, UR7, 0x2 ;  /* 0x000000070e0e7c11 */ /* 0x000fe4000f8e10ff */
[----:B------:R-:W-:Y:S02]  /*b770*/  IADD3 R23, R24, 0xf, RZ ;  /* 0x0000000f18177810 */ /* 0x000fe40007ffe0ff */
[----:B------:R-:W-:Y:S01]  /*b780*/  LEA.HI.SX32 R19, R19, R24, 0x1b ;  /* 0x0000001813137211 */ /* 0x000fe200078fdaff */
[----:B------:R2:W-:Y:S01]  /*b790*/  STS [R14+0x18], R39 ;  /* 0x000018270e007388 */ /* 0x0005e20000000800 */
[----:B------:R-:W-:-:S02]  /*b7a0*/  LEA R15, R15, UR7, 0x2 ;  /* 0x000000070f0f7c11 */ /* 0x000fc4000f8e10ff */
[-C--:B------:R-:W-:Y:S02]  /*b7b0*/  LEA.HI.SX32 R20, R20, R24.reuse, 0x1b ;  /* 0x0000001814147211 */ /* 0x080fe400078fdaff */
[----:B------:R-:W-:Y:S01]  /*b7c0*/  LEA R16, R16, UR7, 0x2 ;  /* 0x0000000710107c11 */ /* 0x000fe2000f8e10ff */
[----:B------:R-:W-:Y:S01]  /*b7d0*/  STS [R15+0x1c], R40 ;  /* 0x00001c280f007388 */ /* 0x000fe20000000800 */
[-C--:B------:R-:W-:Y:S02]  /*b7e0*/  LEA.HI.SX32 R21, R21, R24.reuse, 0x1b ;  /* 0x0000001815157211 */ /* 0x080fe400078fdaff */
[----:B------:R-:W-:Y:S01]  /*b7f0*/  LEA R17, R17, UR7, 0x2 ;  /* 0x0000000711117c11 */ /* 0x000fe2000f8e10ff */
[----:B------:R-:W-:Y:S01]  /*b800*/  STS [R16+0x20], R41 ;  /* 0x0000202910007388 */ /* 0x000fe20000000800 */
[-C--:B------:R-:W-:Y:S02]  /*b810*/  LEA.HI.SX32 R22, R22, R24.reuse, 0x1b ;  /* 0x0000001816167211 */ /* 0x080fe400078fdaff */
[----:B------:R-:W-:Y:S01]  /*b820*/  LEA R18, R18, UR7, 0x2 ;  /* 0x0000000712127c11 */ /* 0x000fe2000f8e10ff */
[----:B------:R-:W-:Y:S01]  /*b830*/  STS [R17+0x24], R42 ;  /* 0x0000242a11007388 */ /* 0x000fe20000000800 */
[----:B------:R-:W-:-:S02]  /*b840*/  LEA.HI.SX32 R23, R23, R24, 0x1b ;  /* 0x0000001817177211 */ /* 0x000fc400078fdaff */
[----:B------:R-:W-:Y:S01]  /*b850*/  LEA R19, R19, UR7, 0x2 ;  /* 0x0000000713137c11 */ /* 0x000fe2000f8e10ff */
[----:B------:R-:W-:Y:S01]  /*b860*/  STS [R18+0x28], R43 ;  /* 0x0000282b12007388 */ /* 0x000fe20000000800 */
[----:B------:R-:W-:Y:S02]  /*b870*/  LEA R20, R20, UR7, 0x2 ;  /* 0x0000000714147c11 */ /* 0x000fe4000f8e10ff */
[----:B------:R-:W-:Y:S01]  /*b880*/  LEA R21, R21, UR7, 0x2 ;  /* 0x0000000715157c11 */ /* 0x000fe2000f8e10ff */
[----:B------:R-:W-:Y:S01]  /*b890*/  STS [R19+0x2c], R44 ;  /* 0x00002c2c13007388 */ /* 0x000fe20000000800 */
[----:B------:R-:W-:Y:S02]  /*b8a0*/  LEA R22, R22, UR7, 0x2 ;  /* 0x0000000716167c11 */ /* 0x000fe4000f8e10ff */
[----:B------:R-:W-:Y:S01]  /*b8b0*/  LEA R23, R23, UR7, 0x2 ;  /* 0x0000000717177c11 */ /* 0x000fe2000f8e10ff */
[----:B------:R-:W-:Y:S04]  /*b8c0*/  STS [R20+0x30], R45 ;  /* 0x0000302d14007388 */ /* 0x000fe80000000800 */
[----:B------:R4:W-:Y:S04]  /*b8d0*/  STS [R21+0x34], R46 ;  /* 0x0000342e15007388 */ /* 0x0009e80000000800 */
[----:B------:R5:W-:Y:S04]  /*b8e0*/  STS [R22+0x38], R47 ;  /* 0x0000382f16007388 */ /* 0x000be80000000800 */
        /* <DEDUP_REMOVED lines=17> */
[----:B---3--:R-:W-:-:S04]  /*ba00*/  FADD.FTZ R7, R33, R30 ;  /* 0x0000001e21077221 */ /* 0x008fc80000010000 */
[----:B------:R-:W-:-:S04]  /*ba10*/  FADD.FTZ R0, R7, R34 ;  /* 0x0000002207007221 */ /* 0x000fc80000010000 */
[----:B------:R-:W-:-:S04]  /*ba20*/  FADD.FTZ R7, R0, R35 ;  /* 0x0000002300077221 */ /* 0x000fc80000010000 */
[----:B------:R-:W-:Y:S02]  /*ba30*/  FADD.FTZ R0, R7, R36 ;  /* 0x0000002407007221 */ /* 0x000fe40000010000 */
[----:B------:R-:W-:Y:S02]  /*ba40*/  LDS R7, [R240+0x80] ;  /* 0x00008000f0077984 */ /* 0x000fe40000000800 */
[----:B0-----:R-:W-:Y:S02]  /*ba50*/  FADD.FTZ R5, R0, R37 ;  /* 0x0000002500057221 */ /* 0x001fe40000010000 */
[----:B------:R-:W-:Y:S01]  /*ba60*/  @!P1 STS [UR7+0x2100], R28 ;  /* 0x0021001cff009988 */ /* 0x000fe20008000807 */
[----:B------:R-:W-:Y:S01]  /*ba70*/  BAR.SYNC.DEFER_BLOCKING 0x0 ;  /* 0x0000000000007b1d */ /* 0x000fe20000010000 */
[----:B-1----:R-:W-:Y:S01]  /*ba80*/  FADD.FTZ R38, R5, R38 ;  /* 0x0000002605267221 */ /* 0x002fe20000010000 */
[----:B------:R-:W-:-:S03]  /*ba90*/  IADD3 R6, P1, R87, -0x7e0, RZ ;  /* 0xfffff82057067810 */ /* 0x000fc60007f3e0ff */
[----:B--2---:R-:W-:Y:S01]  /*baa0*/  FADD.FTZ R39, R38, R39 ;  /* 0x0000002726277221 */ /* 0x004fe20000010000 */
[----:B----4-:R-:W-:-:S03]  /*bab0*/  IADD3.X R21, R26, -0x1, RZ, P1, !PT ;  /* 0xffffffff1a157810 */ /* 0x010fc60000ffe4ff */
[----:B------:R-:W-:-:S04]  /*bac0*/  FADD.FTZ R40, R39, R40 ;  /* 0x0000002827287221 */ /* 0x000fc80000010000 */
[----:B------:R-:W-:-:S04]  /*bad0*/  FADD.FTZ R41, R40, R41 ;  /* 0x0000002928297221 */ /* 0x000fc80000010000 */
[----:B------:R-:W-:-:S04]  /*bae0*/  FADD.FTZ R42, R41, R42 ;  /* 0x0000002a292a7221 */ /* 0x000fc80000010000 */
[----:B------:R-:W-:Y:S01]  /*baf0*/  FADD.FTZ R43, R42, R43 ;  /* 0x0000002b2a2b7221 */ /* 0x000fe20000010000 */
[----:B------:R-:W0:Y:S03]  /*bb00*/  LDS R0, [UR7+0x2100] ;  /* 0x00210007ff007984 */ /* 0x000e260008000800 */
[----:B------:R-:W-:-:S04]  /*bb10*/  FADD.FTZ R44, R43, R44 ;  /* 0x0000002c2b2c7221 */ /* 0x000fc80000010000 */
[----:B------:R-:W-:-:S04]  /*bb20*/  FADD.FTZ R45, R44, R45 ;  /* 0x0000002d2c2d7221 */ /* 0x000fc80000010000 */
[----:B------:R-:W-:-:S04]  /*bb30*/  FADD.FTZ R46, R45, R46 ;  /* 0x0000002e2d2e7221 */ /* 0x000fc80000010000 */
[----:B-----5:R-:W-:-:S04]  /*bb40*/  FADD.FTZ R47, R46, R47 ;  /* 0x0000002f2e2f7221 */ /* 0x020fc80000010000 */
[----:B------:R-:W-:-:S05]  /*bb50*/  FADD.FTZ R4, R47, R48 ;  /* 0x000000302f047221 */ /* 0x000fca0000010000 */
[----:B------:R1:W-:Y:S01]  /*bb60*/  STL [R1], R4 ;  /* 0x0000000401007387 */ /* 0x0003e20000100800 */
[----:B0-----:R-:W-:-:S13]  /*bb70*/  ISETP.GE.AND P0, PT, R87, R0, PT ;  /* 0x000000005700720c */ /* 0x001fda0003f06270 */
[----:B-1----:R-:W-:Y:S05]  /*bb80*/  @P0 BRA `(.L_x_173) ;  /* 0x0000000000340947 */ /* 0x002fea0003800000 */
        /* <DEDUP_REMOVED lines=13> */
.L_x_173:
[----:B------:R-:W-:Y:S05]  /*bc60*/  BSYNC B0 ;  /* 0x0000000000007941 */ /* 0x000fea0003800000 */
.L_x_172:
        /* <DEDUP_REMOVED lines=54> */
.L_x_132:
        /* <DEDUP_REMOVED lines=41> */
.L_x_176:
[----:B------:R-:W-:Y:S05]  /*c260*/  BSYNC B0 ;  /* 0x0000000000007941 */ /* 0x000fea0003800000 */
.L_x_175:
[----:B------:R-:W-:Y:S01]  /*c270*/  ULDC.64 UR4, c[0x0][0x3f8] ;  /* 0x0000fe0000047ab9 */ /* 0x000fe20000000a00 */
[----:B------:R-:W-:Y:S01]  /*c280*/  BSSY B0, `(.L_x_177) ;  /* 0x000002c000007945 */ /* 0x000fe20003800000 */
[----:B------:R-:W-:-:S04]  /*c290*/  ISETP.NE.U32.AND P0, PT, RZ, UR4, PT ;  /* 0x00000004ff007c0c */ /* 0x000fc8000bf05070 */
[----:B------:R-:W-:-:S13]  /*c2a0*/  ISETP.NE.AND.EX P0, PT, RZ, UR5, PT, P0 ;  /* 0x00000005ff007c0c */ /* 0x000fda000bf05300 */
[----:B------:R-:W-:Y:S05]  /*c2b0*/  @!P0 BRA `(.L_x_178) ;  /* 0x00000000009c8947 */ /* 0x000fea0003800000 */
[----:B-1----:R-:W0:Y:S01]  /*c2c0*/  LDL.LU R2, [R1] ;  /* 0x0000000001027983 */ /* 0x002e220000300800 */
        /* <DEDUP_REMOVED lines=38> */
.L_x_178:
[----:B------:R-:W2:Y:S02]  /*c530*/  S2R R13, SR_TID.X ;  /* 0x00000000000d7919 */ /* 0x000ea40000002100 */
.L_x_179:
[----:B------:R-:W-:Y:S05]  /*c540*/  BSYNC B0 ;  /* 0x0000000000007941 */ /* 0x000fea0003800000 */
.L_x_177:
        /* <DEDUP_REMOVED lines=43> */
.L_x_181:
[----:B0-----:R-:W-:Y:S02]  /*c800*/  LEA R0, R13, UR20, 0x3 ;  /* 0x000000140d007c11 */ /* 0x001fe4000f8e18ff */
[----:B------:R-:W-:Y:S02]  /*c810*/  SHF.R.S32.HI R12, RZ, 0x1f, R13 ;  /* 0x0000001fff0c7819 */ /* 0x000fe4000001140d */
[----:B-12---:R-:W-:Y:S01]  /*c820*/  MOV R2, UR4 ;  /* 0x0000000400027c02 */ /* 0x006fe20008000f00 */
        /* <DEDUP_REMOVED lines=71> */
.L_x_180:
[----:B------:R-:W-:Y:S05]  /*cca0*/  EXIT ;  /* 0x000000000000794d */ /* 0x000fea0003800000 */
.L_x_142:
[----:B------:R-:W-:Y:S01]  /*ccb0*/  HFMA2.MMA R210, -RZ, RZ, 0, 5.9604644775390625e-08 ;  /* 0x00000001ffd27435 */ /* 0x000fe200000001ff */
[----:B------:R-:W-:Y:S02]  /*ccc0*/  MOV R206, R202 ;  /* 0x000000ca00ce7202 */ /* 0x000fe40000000f00 */
[----:B------:R-:W-:Y:S02]  /*ccd0*/  MOV R213, RZ ;  /* 0x000000ff00d57202 */ /* 0x000fe40000000f00 */
[----:B------:R-:W-:-:S07]  /*cce0*/  MOV R79, 0xffffffff ;  /* 0xffffffff004f7802 */ /* 0x000fce0000000f00 */
[----:B---3--:R-:W-:Y:S05]  /*ccf0*/  WARPSYNC.COLLECTIVE R79, `(.L_x_182) ;  /* 0x000000004f087348 */ /* 0x008fea0003c00000 */
[----:B------:R0:W1:Y:S02]  /*cd00*/  SHFL.UP P0, R209, R206, R210, R213 ;  /* 0x040000d2ced17389 */ /* 0x00006400000000d5 */
[----:B01-3--:R-:W-:Y:S01]  /*cd10*/  ENDCOLLECTIVE ;  /* 0x000000000000791b */ /* 0x00bfe20003800000 */
.L_x_182:
[----:B------:R-:W-:Y:S02]  /*cd20*/  MOV R206, R208 ;  /* 0x000000d000ce7202 */ /* 0x000fe40000000f00 */
[----:B------:R-:W-:-:S07]  /*cd30*/  MOV R77, R209 ;  /* 0x000000d1004d7202 */ /* 0x000fce0000000f00 */
[----:B------:R-:W-:Y:S05]  /*cd40*/  WARPSYNC.COLLECTIVE R79, `(.L_x_183) ;  /* 0x000000004f087348 */ /* 0x000fea0003c00000 */
[----:B------:R0:W1:Y:S02]  /*cd50*/  SHFL.UP P0, R209, R206, R210, R213 ;  /* 0x040000d2ced17389 */ /* 0x00006400000000d5 */
[----:B01----:R-:W-:Y:S01]  /*cd60*/  ENDCOLLECTIVE ;  /* 0x000000000000791b */ /* 0x003fe20003800000 */
.L_x_183:
[----:B------:R-:W-:Y:S02]  /*cd70*/  MOV R206, R204 ;  /* 0x000000cc00ce7202 */ /* 0x000fe40000000f00 */
[----:B------:R-:W-:-:S07]  /*cd80*/  MOV R205, R209 ;  /* 0x000000d100cd7202 */ /* 0x000fce0000000f00 */
[----:B------:R-:W-:Y:S05]  /*cd90*/  WARPSYNC.COLLECTIVE R79, `(.L_x_184) ;  /* 0x000000004f087348 */ /* 0x000fea0003c00000 */
[----:B------:R0:W1:Y:S02]  /*cda0*/  SHFL.UP P0, R209, R206, R210, R213 ;  /* 0x040000d2ced17389 */ /* 0x00006400000000d5 */
[----:B01----:R-:W-:Y:S01]  /*cdb0*/  ENDCOLLECTIVE ;  /* 0x000000000000791b */ /* 0x003fe20003800000 */
.L_x_184:
[----:B------:R-:W-:Y:S02]  /*cdc0*/  MOV R206, R203 ;  /* 0x000000cb00ce7202 */ /* 0x000fe40000000f00 */
[----:B------:R-:W-:-:S07]  /*cdd0*/  MOV R207, R209 ;  /* 0x000000d100cf7202 */ /* 0x000fce0000000f00 */
[----:B------:R-:W-:Y:S05]  /*cde0*/  WARPSYNC.COLLECTIVE R79, `(.L_x_185) ;  /* 0x000000004f087348 */ /* 0x000fea0003c00000 */
[----:B------:R0:W1:Y:S02]  /*cdf0*/  SHFL.UP P0, R209, R206, R210, R213 ;  /* 0x040000d2ced17389 */ /* 0x00006400000000d5 */
[----:B01----:R-:W-:Y:S01]  /*ce00*/  ENDCOLLECTIVE ;  /* 0x000000000000791b */ /* 0x003fe20003800000 */
.L_x_185:
        /* <DEDUP_REMOVED lines=17> */
.L_x_186:
[----:B------:R-:W-:Y:S02]  /*cf20*/  MOV R206, R208 ;  /* 0x000000d000ce7202 */ /* 0x000fe40000000f00 */
[----:B------:R-:W-:-:S07]  /*cf30*/  MOV R77, R209 ;  /* 0x000000d1004d7202 */ /* 0x000fce0000000f00 */
[----:B------:R-:W-:Y:S05]  /*cf40*/  WARPSYNC.COLLECTIVE R79, `(.L_x_187) ;  /* 0x000000004f087348 */ /* 0x000fea0003c00000 */
[----:B------:R0:W1:Y:S02]  /*cf50*/  SHFL.UP P0, R209, R206, R210, R213 ;  /* 0x040000d2ced17389 */ /* 0x00006400000000d5 */
[----:B01----:R-:W-:Y:S01]  /*cf60*/  ENDCOLLECTIVE ;  /* 0x000000000000791b */ /* 0x003fe20003800000 */
.L_x_187:
[----:B------:R-:W-:Y:S02]  /*cf70*/  MOV R206, R204 ;  /* 0x000000cc00ce7202 */ /* 0x000fe40000000f00 */
[----:B------:R-:W-:-:S07]  /*cf80*/  MOV R205, R209 ;  /* 0x000000d100cd7202 */ /* 0x000fce0000000f00 */
[----:B------:R-:W-:Y:S05]  /*cf90*/  WARPSYNC.COLLECTIVE R79, `(.L_x_188) ;  /* 0x000000004f087348 */ /* 0x000fea0003c00000 */
[----:B------:R0:W1:Y:S02]  /*cfa0*/  SHFL.UP P0, R209, R206, R210, R213 ;  /* 0x040000d2ced17389 */ /* 0x00006400000000d5 */
[----:B01----:R-:W-:Y:S01]  /*cfb0*/  ENDCOLLECTIVE ;  /* 0x000000000000791b */ /* 0x003fe20003800000 */
.L_x_188:
[----:B------:R-:W-:Y:S02]  /*cfc0*/  MOV R206, R203 ;  /* 0x000000cb00ce7202 */ /* 0x000fe40000000f00 */
[----:B------:R-:W-:-:S07]  /*cfd0*/  MOV R207, R209 ;  /* 0x000000d100cf7202 */ /* 0x000fce0000000f00 */
[----:B------:R-:W-:Y:S05]  /*cfe0*/  WARPSYNC.COLLECTIVE R79, `(.L_x_189) ;  /* 0x000000004f087348 */ /* 0x000fea0003c00000 */
[----:B------:R0:W1:Y:S02]  /*cff0*/  SHFL.UP P0, R209, R206, R210, R213 ;  /* 0x040000d2ced17389 */ /* 0x00006400000000d5 */
[----:B01----:R-:W-:Y:S01]  /*d000*/  ENDCOLLECTIVE ;  /* 0x000000000000791b */ /* 0x003fe20003800000 */
.L_x_189:
        /* <DEDUP_REMOVED lines=17> */
.L_x_190:
[----:B------:R-:W-:Y:S02]  /*d120*/  MOV R206, R208 ;  /* 0x000000d000ce7202 */ /* 0x000fe40000000f00 */
[----:B------:R-:W-:-:S07]  /*d130*/  MOV R77, R209 ;  /* 0x000000d1004d7202 */ /* 0x000fce0000000f00 */
[----:B------:R-:W-:Y:S05]  /*d140*/  WARPSYNC.COLLECTIVE R79, `(.L_x_191) ;  /* 0x000000004f087348 */ /* 0x000fea0003c00000 */
[----:B------:R0:W1:Y:S02]  /*d150*/  SHFL.UP P0, R209, R206, R210, R213 ;  /* 0x040000d2ced17389 */ /* 0x00006400000000d5 */
[----:B01----:R-:W-:Y:S01]  /*d160*/  ENDCOLLECTIVE ;  /* 0x000000000000791b */ /* 0x003fe20003800000 */
.L_x_191:
[----:B------:R-:W-:Y:S02]  /*d170*/  MOV R206, R204 ;  /* 0x000000cc00ce7202 */ /* 0x000fe40000000f00 */
[----:B------:R-:W-:-:S07]  /*d180*/  MOV R205, R209 ;  /* 0x000000d100cd7202 */ /* 0x000fce0000000f00 */
[----:B------:R-:W-:Y:S05]  /*d190*/  WARPSYNC.COLLECTIVE R79, `(.L_x_192) ;  /* 0x000000004f087348 */ /* 0x000fea0003c00000 */
[----:B------:R0:W1:Y:S02]  /*d1a0*/  SHFL.UP P0, R209, R206, R210, R213 ;  /* 0x040000d2ced17389 */ /* 0x00006400000000d5 */
[----:B01----:R-:W-:Y:S01]  /*d1b0*/  ENDCOLLECTIVE ;  /* 0x000000000000791b */ /* 0x003fe20003800000 */
.L_x_192:
[----:B------:R-:W-:Y:S02]  /*d1c0*/  MOV R206, R203 ;  /* 0x000000cb00ce7202 */ /* 0x000fe40000000f00 */
[----:B------:R-:W-:-:S07]  /*d1d0*/  MOV R207, R209 ;  /* 0x000000d100cf7202 */ /* 0x000fce0000000f00 */
[----:B------:R-:W-:Y:S05]  /*d1e0*/  WARPSYNC.COLLECTIVE R79, `(.L_x_193) ;  /* 0x000000004f087348 */ /* 0x000fea0003c00000 */
[----:B------:R0:W1:Y:S02]  /*d1f0*/  SHFL.UP P0, R209, R206, R210, R213 ;  /* 0x040000d2ced17389 */ /* 0x00006400000000d5 */
[----:B01----:R-:W-:Y:S01]  /*d200*/  ENDCOLLECTIVE ;  /* 0x000000000000791b */ /* 0x003fe20003800000 */
.L_x_193:
        /* <DEDUP_REMOVED lines=17> */
.L_x_194:
[----:B------:R-:W-:Y:S02]  /*d320*/  MOV R206, R208 ;  /* 0x000000d000ce7202 */ /* 0x000fe40000000f00 */
[----:B------:R-:W-:-:S07]  /*d330*/  MOV R77, R209 ;  /* 0x000000d1004d7202 */ /* 0x000fce0000000f00 */
[----:B------:R-:W-:Y:S05]  /*d340*/  WARPSYNC.COLLECTIVE R79, `(.L_x_195) ;  /* 0x000000004f087348 */ /* 0x000fea0003c00000 */
[----:B------:R0:W1:Y:S02]  /*d350*/  SHFL.UP P0, R209, R206, R210, R213 ;  /* 0x040000d2ced17389 */ /* 0x00006400000000d5 */
[----:B01----:R-:W-:Y:S01]  /*d360*/  ENDCOLLECTIVE ;  /* 0x000000000000791b */ /* 0x003fe20003800000 */
.L_x_195:
[----:B------:R-:W-:Y:S02]  /*d370*/  MOV R206, R204 ;  /* 0x000000cc00ce7202 */ /* 0x000fe40000000f00 */
[----:B------:R-:W-:-:S07]  /*d380*/  MOV R205, R209 ;  /* 0x000000d100cd7202 */ /* 0x000fce0000000f00 */
[----:B------:R-:W-:Y:S05]  /*d390*/  WARPSYNC.COLLECTIVE R79, `(.L_x_196) ;  /* 0x000000004f087348 */ /* 0x000fea0003c00000 */
[----:B------:R0:W1:Y:S02]  /*d3a0*/  SHFL.UP P0, R209, R206, R210, R213 ;  /* 0x040000d2ced17389 */ /* 0x00006400000000d5 */
[----:B01----:R-:W-:Y:S01]  /*d3b0*/  ENDCOLLECTIVE ;  /* 0x000000000000791b */ /* 0x003fe20003800000 */
.L_x_196:
[----:B------:R-:W-:Y:S02]  /*d3c0*/  MOV R206, R203 ;  /* 0x000000cb00ce7202 */ /* 0x000fe40000000f00 */
[----:B------:R-:W-:-:S07]  /*d3d0*/  MOV R207, R209 ;  /* 0x000000d100cf7202 */ /* 0x000fce0000000f00 */
[----:B------:R-:W-:Y:S05]  /*d3e0*/  WARPSYNC.COLLECTIVE R79, `(.L_x_197) ;  /* 0x000000004f087348 */ /* 0x000fea0003c00000 */
[----:B------:R0:W1:Y:S02]  /*d3f0*/  SHFL.UP P0, R209, R206, R210, R213 ;  /* 0x040000d2ced17389 */ /* 0x00006400000000d5 */
[----:B01----:R-:W-:Y:S01]  /*d400*/  ENDCOLLECTIVE ;  /* 0x000000000000791b */ /* 0x003fe20003800000 */
.L_x_197:
        /* <DEDUP_REMOVED lines=17> */
.L_x_198:
[----:B------:R-:W-:Y:S02]  /*d520*/  MOV R206, R76 ;  /* 0x0000004c00ce7202 */ /* 0x000fe40000000f00 */
[----:B------:R-:W-:-:S07]  /*d530*/  MOV R77, R209 ;  /* 0x000000d1004d7202 */ /* 0x000fce0000000f00 */
[----:B------:R-:W-:Y:S05]  /*d540*/  WARPSYNC.COLLECTIVE R79, `(.L_x_199) ;  /* 0x000000004f087348 */ /* 0x000fea0003c00000 */
[----:B------:R0:W1:Y:S02]  /*d550*/  SHFL.UP P0, R209, R206, R210, R213 ;  /* 0x040000d2ced17389 */ /* 0x00006400000000d5 */
[----:B01----:R-:W-:Y:S01]  /*d560*/  ENDCOLLECTIVE ;  /* 0x000000000000791b */ /* 0x003fe20003800000 */
.L_x_199:
[----:B------:R-:W-:Y:S02]  /*d570*/  MOV R206, R204 ;  /* 0x000000cc00ce7202 */ /* 0x000fe40000000f00 */
[----:B------:R-:W-:-:S07]  /*d580*/  MOV R205, R209 ;  /* 0x000000d100cd7202 */ /* 0x000fce0000000f00 */
[----:B------:R-:W-:Y:S05]  /*d590*/  WARPSYNC.COLLECTIVE R79, `(.L_x_200) ;  /* 0x000000004f087348 */ /* 0x000fea0003c00000 */
[----:B------:R0:W1:Y:S02]  /*d5a0*/  SHFL.UP P0, R209, R206, R210, R213 ;  /* 0x040000d2ced17389 */ /* 0x00006400000000d5 */
[----:B01----:R-:W-:Y:S01]  /*d5b0*/  ENDCOLLECTIVE ;  /* 0x000000000000791b */ /* 0x003fe20003800000 */
.L_x_200:
[----:B------:R-:W-:Y:S02]  /*d5c0*/  MOV R206, R203 ;  /* 0x000000cb00ce7202 */ /* 0x000fe40000000f00 */
[----:B------:R-:W-:-:S07]  /*d5d0*/  MOV R207, R209 ;  /* 0x000000d100cf7202 */ /* 0x000fce0000000f00 */
[----:B------:R-:W-:Y:S05]  /*d5e0*/  WARPSYNC.COLLECTIVE R79, `(.L_x_201) ;  /* 0x000000004f087348 */ /* 0x000fea0003c00000 */
[----:B------:R0:W1:Y:S02]  /*d5f0*/  SHFL.UP P0, R209, R206, R210, R213 ;  /* 0x040000d2ced17389 */ /* 0x00006400000000d5 */
[----:B01----:R-:W-:Y:S01]  /*d600*/  ENDCOLLECTIVE ;  /* 0x000000000000791b */ /* 0x003fe20003800000 */
.L_x_201:
[----:B------:R-:W-:Y:S05]  /*d610*/  BRA `(.L_x_202) ;  /* 0xffffff9000c47947 */ /* 0x000fea000383ffff */
.L_x_143:
[----:B------:R-:W-:Y:S01]  /*d620*/  HFMA2.MMA R77, -RZ, RZ, 0, 1.847743988037109375e-06 ;  /* 0x0000001fff4d7435 */ /* 0x000fe200000001ff */
[----:B------:R-:W-:Y:S01]  /*d630*/  BSSY B0, `(.L_x_203) ;  /* 0x0000007000007945 */ /* 0x000fe20003800000 */
[----:B------:R-:W-:Y:S02]  /*d640*/  MOV R78, R202 ;  /* 0x000000ca004e7202 */ /* 0x000fe40000000f00 */
[----:B------:R-:W-:Y:S02]  /*d650*/  MOV R76, 0x1f ;  /* 0x0000001f004c7802 */ /* 0x000fe40000000f00 */
[----:B------:R-:W-:-:S07]  /*d660*/  MOV R79, 0xffffffff ;  /* 0xffffffff004f7802 */ /* 0x000fce0000000f00 */
[----:B---3--:R-:W-:Y:S05]  /*d670*/  WARPSYNC.COLLECTIVE R79, `(.L_x_204) ;  /* 0x000000004f087348 */ /* 0x008fea0003c00000 */
[----:B------:R0:W1:Y:S02]  /*d680*/  SHFL.IDX P0, R232, R78, R77, R76 ;  /* 0x0000004d4ee87389 */ /* 0x000064000000004c */
[----:B01-3--:R-:W-:Y:S01]  /*d690*/  ENDCOLLECTIVE ;  /* 0x000000000000791b */ /* 0x00bfe20003800000 */
.L_x_204:
[----:B------:R-:W-:Y:S05]  /*d6a0*/  BSYNC B0 ;  /* 0x0000000000007941 */ /* 0x000fea0003800000 */
.L_x_203:
[----:B------:R-:W-:Y:S05]  /*d6b0*/  BRA `(.L_x_205) ;  /* 0xffffff9000d47947 */ /* 0x000fea000383ffff */
.L_x_144:
        /* <DEDUP_REMOVED lines=8> */
.L_x_207:
[----:B------:R-:W-:Y:S05]  /*d740*/  BSYNC B0 ;  /* 0x0000000000007941 */ /* 0x000fea0003800000 */
.L_x_206:
[----:B------:R-:W-:Y:S05]  /*d750*/  BRA `(.L_x_208) ;  /* 0xffffff9000b47947 */ /* 0x000fea000383ffff */
.L_x_145:
        /* <DEDUP_REMOVED lines=8> */
.L_x_210:
[----:B------:R-:W-:Y:S05]  /*d7e0*/  BSYNC B0 ;  /* 0x0000000000007941 */ /* 0x000fea0003800000 */
.L_x_209:
[----:B------:R-:W-:Y:S05]  /*d7f0*/  BRA `(.L_x_211) ;  /* 0xffffff9000947947 */ /* 0x000fea000383ffff */
.L_x_146:
        /* <DEDUP_REMOVED lines=8> */
.L_x_213:
[----:B------:R-:W-:Y:S05]  /*d880*/  BSYNC B0 ;  /* 0x0000000000007941 */ /* 0x000fea0003800000 */
.L_x_212:
[----:B------:R-:W-:Y:S05]  /*d890*/  BRA `(.L_x_214) ;  /* 0xffffff9000747947 */ /* 0x000fea000383ffff */
.L_x_147:
[----:B------:R-:W-:Y:S01]  /*d8a0*/  HFMA2.MMA R210, -RZ, RZ, 0, 5.9604644775390625e-08 ;  /* 0x00000001ffd27435 */ /* 0x000fe200000001ff */
[----:B------:R-:W-:Y:S01]  /*d8b0*/  BSSY B0, `(.L_x_215) ;  /* 0x0000007000007945 */ /* 0x000fe20003800000 */
[----:B------:R-:W-:Y:S02]  /*d8c0*/  MOV R206, R202 ;  /* 0x000000ca00ce7202 */ /* 0x000fe40000000f00 */
[----:B------:R-:W-:Y:S02]  /*d8d0*/  MOV R213, RZ ;  /* 0x000000ff00d57202 */ /* 0x000fe40000000f00 */
[----:B------:R-:W-:-:S07]  /*d8e0*/  MOV R79, 0xffffffff ;  /* 0xffffffff004f7802 */ /* 0x000fce0000000f00 */
[----:B---3--:R-:W-:Y:S05]  /*d8f0*/  WARPSYNC.COLLECTIVE R79, `(.L_x_216) ;  /* 0x000000004f087348 */ /* 0x008fea0003c00000 */
[----:B------:R0:W1:Y:S02]  /*d900*/  SHFL.UP P0, R209, R206, R210, R213 ;  /* 0x040000d2ced17389 */ /* 0x00006400000000d5 */
[----:B01-3--:R-:W-:Y:S01]  /*d910*/  ENDCOLLECTIVE ;  /* 0x000000000000791b */ /* 0x00bfe20003800000 */
.L_x_216:
[----:B------:R-:W-:Y:S05]  /*d920*/  BSYNC B0 ;  /* 0x0000000000007941 */ /* 0x000fea0003800000 */
.L_x_215:
        /* <DEDUP_REMOVED lines=10> */
.L_x_217:
[----:B------:R-:W-:Y:S02]  /*d9d0*/  MOV R76, 0x1f ;  /* 0x0000001f004c7802 */ /* 0x000fe40000000f00 */
[----:B------:R-:W-:Y:S02]  /*d9e0*/  MOV R206, R204 ;  /* 0x000000cc00ce7202 */ /* 0x000fe40000000f00 */
[----:B------:R-:W-:-:S07]  /*d9f0*/  MOV R205, R209 ;  /* 0x000000d100cd7202 */ /* 0x000fce0000000f00 */
[----:B------:R-:W-:Y:S05]  /*da00*/  WARPSYNC.COLLECTIVE R79, `(.L_x_218) ;  /* 0x000000004f087348 */ /* 0x000fea0003c00000 */
[----:B------:R0:W1:Y:S02]  /*da10*/  SHFL.UP P0, R209, R206, R210, R213 ;  /* 0x040000d2ced17389 */ /* 0x00006400000000d5 */
[----:B01----:R-:W-:Y:S01]  /*da20*/  ENDCOLLECTIVE ;  /* 0x000000000000791b */ /* 0x003fe20003800000 */
.L_x_218:
[----:B------:R-:W-:Y:S02]  /*da30*/  MOV R206, R203 ;  /* 0x000000cb00ce7202 */ /* 0x000fe40000000f00 */
[----:B------:R-:W-:-:S07]  /*da40*/  MOV R204, R209 ;  /* 0x000000d100cc7202 */ /* 0x000fce0000000f00 */
[----:B------:R-:W-:Y:S05]  /*da50*/  WARPSYNC.COLLECTIVE R79, `(.L_x_219) ;  /* 0x000000004f087348 */ /* 0x000fea0003c00000 */
[----:B------:R0:W1:Y:S02]  /*da60*/  SHFL.UP P0, R209, R206, R210, R213 ;  /* 0x040000d2ced17389 */ /* 0x00006400000000d5 */
[----:B01----:R-:W-:Y:S01]  /*da70*/  ENDCOLLECTIVE ;  /* 0x000000000000791b */ /* 0x003fe20003800000 */
.L_x_219:
[----:B------:R-:W-:Y:S05]  /*da80*/  WARPSYNC.COLLECTIVE R79, `(.L_x_220) ;  /* 0x000000004f087348 */ /* 0x000fea0003c00000 */
[----:B------:R0:W1:Y:S02]  /*da90*/  SHFL.IDX P0, R232, R78, R77, R76 ;  /* 0x0000004d4ee87389 */ /* 0x000064000000004c */
[----:B01----:R-:W-:Y:S01]  /*daa0*/  ENDCOLLECTIVE ;  /* 0x000000000000791b */ /* 0x003fe20003800000 */
.L_x_220:
[----:B------:R-:W-:Y:S02]  /*dab0*/  MOV R78, R73 ;  /* 0x00000049004e7202 */ /* 0x000fe40000000f00 */
[----:B------:R-:W-:Y:S02]  /*dac0*/  MOV R203, R209 ;  /* 0x000000d100cb7202 */ /* 0x000fe40000000f00 */
[----:B------:R-:W-:-:S07]  /*dad0*/  MOV R72, R232 ;  /* 0x000000e800487202 */ /* 0x000fce0000000f00 */
[----:B------:R-:W-:Y:S05]  /*dae0*/  WARPSYNC.COLLECTIVE R79, `(.L_x_221) ;  /* 0x000000004f087348 */ /* 0x000fea0003c00000 */
[----:B------:R0:W1:Y:S02]  /*daf0*/  SHFL.IDX P0, R232, R78, R77, R76 ;  /* 0x0000004d4ee87389 */ /* 0x000064000000004c */
[----:B01----:R-:W-:Y:S01]  /*db00*/  ENDCOLLECTIVE ;  /* 0x000000000000791b */ /* 0x003fe20003800000 */
.L_x_221:
[----:B------:R-:W-:Y:S02]  /*db10*/  MOV R78, R74 ;  /* 0x0000004a004e7202 */ /* 0x000fe40000000f00 */
[----:B------:R-:W-:-:S07]  /*db20*/  MOV R73, R232 ;  /* 0x000000e800497202 */ /* 0x000fce0000000f00 */
[----:B------:R-:W-:Y:S05]  /*db30*/  WARPSYNC.COLLECTIVE R79, `(.L_x_222) ;  /* 0x000000004f087348 */ /* 0x000fea0003c00000 */
[----:B------:R0:W1:Y:S02]  /*db40*/  SHFL.IDX P0, R232, R78, R77, R76 ;  /* 0x0000004d4ee87389 */ /* 0x000064000000004c */
[----:B01----:R-:W-:Y:S01]  /*db50*/  ENDCOLLECTIVE ;  /* 0x000000000000791b */ /* 0x003fe20003800000 */
.L_x_222:
[----:B------:R-:W-:Y:S02]  /*db60*/  MOV R78, R75 ;  /* 0x0000004b004e7202 */ /* 0x000fe40000000f00 */
[----:B------:R-:W-:-:S07]  /*db70*/  MOV R74, R232 ;  /* 0x000000e8004a7202 */ /* 0x000fce0000000f00 */
[----:B------:R-:W-:Y:S05]  /*db80*/  WARPSYNC.COLLECTIVE R79, `(.L_x_223) ;  /* 0x000000004f087348 */ /* 0x000fea0003c00000 */
[----:B------:R0:W1:Y:S02]  /*db90*/  SHFL.IDX P0, R232, R78, R77, R76 ;  /* 0x0000004d4ee87389 */ /* 0x000064000000004c */
[----:B01----:R-:W-:Y:S01]  /*dba0*/  ENDCOLLECTIVE ;  /* 0x000000000000791b */ /* 0x003fe20003800000 */
.L_x_223:
[----:B------:R-:W-:Y:S01]  /*dbb0*/  MOV R75, R232 ;  /* 0x000000e8004b7202 */ /* 0x000fe20000000f00 */
[----:B------:R-:W-:Y:S06]  /*dbc0*/  BRA `(.L_x_224) ;  /* 0xffffff8c00d07947 */ /* 0x000fec000383ffff */
.L_x_149:
[----:B------:R-:W-:Y:S01]  /*dbd0*/  HFMA2.MMA R249, -RZ, RZ, 0, 5.9604644775390625e-08 ;  /* 0x00000001fff97435 */ /* 0x000fe200000001ff */
[----:B------:R-:W-:Y:S02]  /*dbe0*/  MOV R248, R247 ;  /* 0x000000f700f87202 */ /* 0x000fe40000000f00 */
[----:B------:R-:W-:Y:S02]  /*dbf0*/  MOV R232, 0x1f ;  /* 0x0000001f00e87802 */ /* 0x000fe40000000f00 */
[----:B------:R-:W-:-:S07]  /*dc00*/  MOV R79, 0xffffffff ;  /* 0xffffffff004f7802 */ /* 0x000fce0000000f00 */
[----:B-1----:R-:W-:Y:S05]  /*dc10*/  WARPSYNC.COLLECTIVE R79, `(.L_x_225) ;  /* 0x000000004f087348 */ /* 0x002fea0003c00000 */
[----:B------:R0:W2:Y:S02]  /*dc20*/  SHFL.DOWN P2, R252, R248, R249, R232 ;  /* 0x080000f9f8fc7389 */ /* 0x0000a400000400e8 */
[----:B012---:R-:W-:Y:S01]  /*dc30*/  ENDCOLLECTIVE ;  /* 0x000000000000791b */ /* 0x007fe20003800000 */
.L_x_225:
[----:B------:R-:W-:Y:S02]  /*dc40*/  MOV R248, R246 ;  /* 0x000000f600f87202 */ /* 0x000fe40000000f00 */
[----:B------:R-:W-:-:S07]  /*dc50*/  MOV R78, R252 ;  /* 0x000000fc004e7202 */ /* 0x000fce0000000f00 */
[----:B------:R-:W-:Y:S05]  /*dc60*/  WARPSYNC.COLLECTIVE R79, `(.L_x_226) ;  /* 0x000000004f087348 */ /* 0x000fea0003c00000 */
[----:B------:R0:W1:Y:S02]  /*dc70*/  SHFL.DOWN P2, R252, R248, R249, R232 ;  /* 0x080000f9f8fc7389 */ /* 0x00006400000400e8 */
[----:B01----:R-:W-:Y:S01]  /*dc80*/  ENDCOLLECTIVE ;  /* 0x000000000000791b */ /* 0x003fe20003800000 */
.L_x_226:
[----:B------:R-:W-:Y:S02]  /*dc90*/  MOV R248, R245 ;  /* 0x000000f500f87202 */ /* 0x000fe40000000f00 */
[----:B------:R-:W-:-:S07]  /*dca0*/  MOV R77, R252 ;  /* 0x000000fc004d7202 */ /* 0x000fce0000000f00 */
[----:B------:R-:W-:Y:S05]  /*dcb0*/  WARPSYNC.COLLECTIVE R79, `(.L_x_227) ;  /* 0x000000004f087348 */ /* 0x000fea0003c00000 */
[----:B------:R0:W1:Y:S02]  /*dcc0*/  SHFL.DOWN P2, R252, R248, R249, R232 ;  /* 0x080000f9f8fc7389 */ /* 0x00006400000400e8 */
[----:B01----:R-:W-:Y:S01]  /*dcd0*/  ENDCOLLECTIVE ;  /* 0x000000000000791b */ /* 0x003fe20003800000 */
.L_x_227:
[----:B------:R-:W-:Y:S02]  /*dce0*/  MOV R248, R244 ;  /* 0x000000f400f87202 */ /* 0x000fe40000000f00 */
[----:B------:R-:W-:-:S07]  /*dcf0*/  MOV R76, R252 ;  /* 0x000000fc004c7202 */ /* 0x000fce0000000f00 */
[----:B------:R-:W-:Y:S05]  /*dd00*/  WARPSYNC.COLLECTIVE R79, `(.L_x_228) ;  /* 0x000000004f087348 */ /* 0x000fea0003c00000 */
[----:B------:R0:W1:Y:S02]  /*dd10*/  SHFL.DOWN P2, R252, R248, R249, R232 ;  /* 0x080000f9f8fc7389 */ /* 0x00006400000400e8 */
[----:B01----:R-:W-:Y:S01]  /*dd20*/  ENDCOLLECTIVE ;  /* 0x000000000000791b */ /* 0x003fe20003800000 */
.L_x_228:
[----:B------:R-:W-:Y:S05]  /*dd30*/  BRA `(.L_x_229) ;  /* 0xffffffa000dc7947 */ /* 0x000fea000383ffff */
.L_x_152:
        /* <DEDUP_REMOVED lines=8> */
.L_x_231:
[----:B------:R-:W-:Y:S05]  /*ddc0*/  BSYNC B0 ;  /* 0x0000000000007941 */ /* 0x000fea0003800000 */
.L_x_230:
        /* <DEDUP_REMOVED lines=8> */
.L_x_232:
[----:B------:R-:W-:Y:S02]  /*de50*/  MOV R248, R245 ;  /* 0x000000f500f87202 */ /* 0x000fe40000000f00 */
[----:B------:R-:W-:-:S07]  /*de60*/  MOV R77, R252 ;  /* 0x000000fc004d7202 */ /* 0x000fce0000000f00 */
[----:B------:R-:W-:Y:S05]  /*de70*/  WARPSYNC.COLLECTIVE R79, `(.L_x_233) ;  /* 0x000000004f087348 */ /* 0x000fea0003c00000 */
[----:B------:R0:W1:Y:S02]  /*de80*/  SHFL.DOWN P2, R252, R248, R249, R232 ;  /* 0x080000f9f8fc7389 */ /* 0x00006400000400e8 */
[----:B01----:R-:W-:Y:S01]  /*de90*/  ENDCOLLECTIVE ;  /* 0x000000000000791b */ /* 0x003fe20003800000 */
.L_x_233:
[----:B------:R-:W-:Y:S02]  /*dea0*/  MOV R248, R244 ;  /* 0x000000f400f87202 */ /* 0x000fe40000000f00 */
[----:B------:R-:W-:-:S07]  /*deb0*/  MOV R78, R252 ;  /* 0x000000fc004e7202 */ /* 0x000fce0000000f00 */
[----:B------:R-:W-:Y:S05]  /*dec0*/  WARPSYNC.COLLECTIVE R79, `(.L_x_234) ;  /* 0x000000004f087348 */ /* 0x000fea0003c00000 */
[----:B------:R0:W1:Y:S02]  /*ded0*/  SHFL.DOWN P2, R252, R248, R249, R232 ;  /* 0x080000f9f8fc7389 */ /* 0x00006400000400e8 */
[----:B01----:R-:W-:Y:S01]  /*dee0*/  ENDCOLLECTIVE ;  /* 0x000000000000791b */ /* 0x003fe20003800000 */
.L_x_234:
[----:B------:R-:W-:Y:S05]  /*def0*/  BRA `(.L_x_235) ;  /* 0xffffffa000c07947 */ /* 0x000fea000383ffff */
.L_x_155:
        /* <DEDUP_REMOVED lines=8> */
.L_x_237:
[----:B------:R-:W-:Y:S05]  /*df80*/  BSYNC B0 ;  /* 0x0000000000007941 */ /* 0x000fea0003800000 */
.L_x_236:
        /* <DEDUP_REMOVED lines=8> */
.L_x_238:
[----:B------:R-:W-:Y:S02]  /*e010*/  MOV R248, R245 ;  /* 0x000000f500f87202 */ /* 0x000fe40000000f00 */
[----:B------:R-:W-:-:S07]  /*e020*/  MOV R77, R252 ;  /* 0x000000fc004d7202 */ /* 0x000fce0000000f00 */
[----:B------:R-:W-:Y:S05]  /*e030*/  WARPSYNC.COLLECTIVE R79, `(.L_x_239) ;  /* 0x000000004f087348 */ /* 0x000fea0003c00000 */
[----:B------:R0:W1:Y:S02]  /*e040*/  SHFL.DOWN P2, R252, R248, R249, R232 ;  /* 0x080000f9f8fc7389 */ /* 0x00006400000400e8 */
[----:B01----:R-:W-:Y:S01]  /*e050*/  ENDCOLLECTIVE ;  /* 0x000000000000791b */ /* 0x003fe20003800000 */
.L_x_239:
[----:B------:R-:W-:Y:S02]  /*e060*/  MOV R248, R244 ;  /* 0x000000f400f87202 */ /* 0x000fe40000000f00 */
[----:B------:R-:W-:-:S07]  /*e070*/  MOV R78, R252 ;  /* 0x000000fc004e7202 */ /* 0x000fce0000000f00 */
[----:B------:R-:W-:Y:S05]  /*e080*/  WARPSYNC.COLLECTIVE R79, `(.L_x_240) ;  /* 0x000000004f087348 */ /* 0x000fea0003c00000 */
[----:B------:R0:W1:Y:S02]  /*e090*/  SHFL.DOWN P2, R252, R248, R249, R232 ;  /* 0x080000f9f8fc7389 */ /* 0x00006400000400e8 */
[----:B01----:R-:W-:Y:S01]  /*e0a0*/  ENDCOLLECTIVE ;  /* 0x000000000000791b */ /* 0x003fe20003800000 */
.L_x_240:
[----:B------:R-:W-:Y:S05]  /*e0b0*/  BRA `(.L_x_241) ;  /* 0xffffffa000a47947 */ /* 0x000fea000383ffff */
.L_x_158:
        /* <DEDUP_REMOVED lines=8> */
.L_x_243:
[----:B------:R-:W-:Y:S05]  /*e140*/  BSYNC B0 ;  /* 0x0000000000007941 */ /* 0x000fea0003800000 */
.L_x_242:
        /* <DEDUP_REMOVED lines=8> */
.L_x_244:
[----:B------:R-:W-:Y:S02]  /*e1d0*/  MOV R248, R245 ;  /* 0x000000f500f87202 */ /* 0x000fe40000000f00 */
[----:B------:R-:W-:-:S07]  /*e1e0*/  MOV R77, R252 ;  /* 0x000000fc004d7202 */ /* 0x000fce0000000f00 */
[----:B------:R-:W-:Y:S05]  /*e1f0*/  WARPSYNC.COLLECTIVE R79, `(.L_x_245) ;  /* 0x000000004f087348 */ /* 0x000fea0003c00000 */
[----:B------:R0:W1:Y:S02]  /*e200*/  SHFL.DOWN P2, R252, R248, R249, R232 ;  /* 0x080000f9f8fc7389 */ /* 0x00006400000400e8 */
[----:B01----:R-:W-:Y:S01]  /*e210*/  ENDCOLLECTIVE ;  /* 0x000000000000791b */ /* 0x003fe20003800000 */
.L_x_245:
[----:B------:R-:W-:Y:S02]  /*e220*/  MOV R248, R244 ;  /* 0x000000f400f87202 */ /* 0x000fe40000000f00 */
[----:B------:R-:W-:-:S07]  /*e230*/  MOV R78, R252 ;  /* 0x000000fc004e7202 */ /* 0x000fce0000000f00 */
[----:B------:R-:W-:Y:S05]  /*e240*/  WARPSYNC.COLLECTIVE R79, `(.L_x_246) ;  /* 0x000000004f087348 */ /* 0x000fea0003c00000 */
[----:B------:R0:W1:Y:S02]  /*e250*/  SHFL.DOWN P2, R252, R248, R249, R232 ;  /* 0x080000f9f8fc7389 */ /* 0x00006400000400e8 */
[----:B01----:R-:W-:Y:S01]  /*e260*/  ENDCOLLECTIVE ;  /* 0x000000000000791b */ /* 0x003fe20003800000 */
.L_x_246:
[----:B------:R-:W-:Y:S05]  /*e270*/  BRA `(.L_x_247) ;  /* 0xffffffa000887947 */ /* 0x000fea000383ffff */
.L_x_161:
        /* <DEDUP_REMOVED lines=8> */
.L_x_249:
[----:B------:R-:W-:Y:S05]  /*e300*/  BSYNC B0 ;  /* 0x0000000000007941 */ /* 0x000fea0003800000 */
.L_x_248:
        /* <DEDUP_REMOVED lines=8> */
.L_x_250:
[----:B------:R-:W-:Y:S02]  /*e390*/  MOV R248, R245 ;  /* 0x000000f500f87202 */ /* 0x000fe40000000f00 */
[----:B------:R-:W-:-:S07]  /*e3a0*/  MOV R77, R252 ;  /* 0x000000fc004d7202 */ /* 0x000fce0000000f00 */
[----:B------:R-:W-:Y:S05]  /*e3b0*/  WARPSYNC.COLLECTIVE R79, `(.L_x_251) ;  /* 0x000000004f087348 */ /* 0x000fea0003c00000 */
[----:B------:R0:W1:Y:S02]  /*e3c0*/  SHFL.DOWN P2, R252, R248, R249, R232 ;  /* 0x080000f9f8fc7389 */ /* 0x00006400000400e8 */
[----:B01----:R-:W-:Y:S01]  /*e3d0*/  ENDCOLLECTIVE ;  /* 0x000000000000791b */ /* 0x003fe20003800000 */
.L_x_251:
[----:B------:R-:W-:Y:S02]  /*e3e0*/  MOV R248, R244 ;  /* 0x000000f400f87202 */ /* 0x000fe40000000f00 */
[----:B------:R-:W-:-:S07]  /*e3f0*/  MOV R78, R252 ;  /* 0x000000fc004e7202 */ /* 0x000fce0000000f00 */
[----:B------:R-:W-:Y:S05]  /*e400*/  WARPSYNC.COLLECTIVE R79, `(.L_x_252) ;  /* 0x000000004f087348 */ /* 0x000fea0003c00000 */
[----:B------:R0:W1:Y:S02]  /*e410*/  SHFL.DOWN P2, R252, R248, R249, R232 ;  /* 0x080000f9f8fc7389 */ /* 0x00006400000400e8 */
[----:B01----:R-:W-:Y:S01]  /*e420*/  ENDCOLLECTIVE ;  /* 0x000000000000791b */ /* 0x003fe20003800000 */
.L_x_252:
[----:B------:R-:W-:Y:S05]  /*e430*/  BRA `(.L_x_253) ;  /* 0xffffffa0006c7947 */ /* 0x000fea000383ffff */
.L_x_164:
[----:B-1----:R-:W-:Y:S01]  /*e440*/  HFMA2.MMA R77, -RZ, RZ, 0, 0 ;  /* 0x00000000ff4d7435 */ /* 0x002fe200000001ff */
[----:B------:R-:W-:Y:S01]  /*e450*/  BSSY B0, `(.L_x_254) ;  /* 0x0000007000007945 */ /* 0x000fe20003800000 */
[----:B------:R-:W-:Y:S02]  /*e460*/  MOV R78, R247 ;  /* 0x000000f7004e7202 */ /* 0x000fe40000000f00 */
[----:B------:R-:W-:Y:S02]  /*e470*/  MOV R76, 0x1f ;  /* 0x0000001f004c7802 */ /* 0x000fe40000000f00 */
[----:B------:R-:W-:-:S07]  /*e480*/  MOV R79, 0xffffffff ;  /* 0xffffffff004f7802 */ /* 0x000fce0000000f00 */
[----:B0-234-:R-:W-:Y:S05]  /*e490*/  WARPSYNC.COLLECTIVE R79, `(.L_x_255) ;  /* 0x000000004f087348 */ /* 0x01dfea0003c00000 */
[----:B------:R1:W0:Y:S02]  /*e4a0*/  SHFL.IDX P0, R232, R78, R77, R76 ;  /* 0x0000004d4ee87389 */ /* 0x000224000000004c */
[----:B01234-:R-:W-:Y:S01]  /*e4b0*/  ENDCOLLECTIVE ;  /* 0x000000000000791b */ /* 0x01ffe20003800000 */
.L_x_255:
[----:B------:R-:W-:Y:S05]  /*e4c0*/  BSYNC B0 ;  /* 0x0000000000007941 */ /* 0x000fea0003800000 */
.L_x_254:
        /* <DEDUP_REMOVED lines=10> */
.L_x_256:
[----:B------:R-:W-:Y:S02]  /*e570*/  MOV R78, R245 ;  /* 0x000000f5004e7202 */ /* 0x000fe40000000f00 */
[----:B------:R-:W-:-:S07]  /*e580*/  MOV R251, R232 ;  /* 0x000000e800fb7202 */ /* 0x000fce0000000f00 */
[----:B------:R-:W-:Y:S05]  /*e590*/  WARPSYNC.COLLECTIVE R79, `(.L_x_257) ;  /* 0x000000004f087348 */ /* 0x000fea0003c00000 */
[----:B------:R0:W1:Y:S02]  /*e5a0*/  SHFL.IDX P0, R232, R78, R77, R76 ;  /* 0x0000004d4ee87389 */ /* 0x000064000000004c */
[----:B01----:R-:W-:Y:S01]  /*e5b0*/  ENDCOLLECTIVE ;  /* 0x000000000000791b */ /* 0x003fe20003800000 */
.L_x_257:
[-C--:B------:R-:W-:Y:S01]  /*e5c0*/  FMUL.FTZ R233, R63, R251.reuse ;  /* 0x000000fb3fe97220 */ /* 0x080fe20000410000 */
[----:B------:R-:W-:-:S03]  /*e5d0*/  FMUL.FTZ R234, R62, R251 ;  /* 0x000000fb3eea7220 */ /* 0x000fc60000410000 */
[-C--:B------:R-:W-:Y:S01]  /*e5e0*/  FFMA.FTZ R233, R62, R250.reuse, -R233 ;  /* 0x000000fa3ee97223 */ /* 0x080fe200000108e9 */
[----:B------:R-:W-:Y:S01]  /*e5f0*/  FFMA.FTZ R234, R63, R250, R234 ;  /* 0x000000fa3fea7223 */ /* 0x000fe200000100ea */
[----:B------:R-:W-:Y:S02]  /*e600*/  MOV R78, R244 ;  /* 0x000000f4004e7202 */ /* 0x000fe40000000f00 */
[----:B------:R-:W-:-:S07]  /*e610*/  MOV R235, R232 ;  /* 0x000000e800eb7202 */ /* 0x000fce0000000f00 */
[----:B------:R-:W-:Y:S05]  /*e620*/  WARPSYNC.COLLECTIVE R79, `(.L_x_258) ;  /* 0x000000004f087348 */ /* 0x000fea0003c00000 */
[----:B------:R0:W1:Y:S02]  /*e630*/  SHFL.IDX P0, R232, R78, R77, R76 ;  /* 0x0000004d4ee87389 */ /* 0x000064000000004c */
[----:B01----:R-:W-:Y:S01]  /*e640*/  ENDCOLLECTIVE ;  /* 0x000000000000791b */ /* 0x003fe20003800000 */
.L_x_258:
[----:B------:R-:W-:Y:S02]  /*e650*/  MOV R78, R60 ;  /* 0x0000003c004e7202 */ /* 0x000fe40000000f00 */
[----:B------:R-:W-:Y:S02]  /*e660*/  MOV R236, R232 ;  /* 0x000000e800ec7202 */ /* 0x000fe40000000f00 */
[----:B------:R-:W-:-:S07]  /*e670*/  MOV R232, 0x1f ;  /* 0x0000001f00e87802 */ /* 0x000fce0000000f00 */
[----:B------:R-:W-:Y:S05]  /*e680*/  WARPSYNC.COLLECTIVE R79, `(.L_x_259) ;  /* 0x000000004f087348 */ /* 0x000fea0003c00000 */
[----:B------:R0:W1:Y:S02]  /*e690*/  SHFL.DOWN P2, R252, R248, R249, R232 ;  /* 0x080000f9f8fc7389 */ /* 0x00006400000400e8 */
[----:B01----:R-:W-:Y:S01]  /*e6a0*/  ENDCOLLECTIVE ;  /* 0x000000000000791b */ /* 0x003fe20003800000 */
.L_x_259:
[----:B------:R-:W-:Y:S02]  /*e6b0*/  MOV R248, R246 ;  /* 0x000000f600f87202 */ /* 0x000fe40000000f00 */
[----:B------:R-:W-:-:S07]  /*e6c0*/  MOV R247, R252 ;  /* 0x000000fc00f77202 */ /* 0x000fce0000000f00 */
[----:B------:R-:W-:Y:S05]  /*e6d0*/  WARPSYNC.COLLECTIVE R79, `(.L_x_260) ;  /* 0x000000004f087348 */ /* 0x000fea0003c00000 */
[----:B------:R0:W1:Y:S02]  /*e6e0*/  SHFL.DOWN P2, R252, R248, R249, R232 ;  /* 0x080000f9f8fc7389 */ /* 0x00006400000400e8 */
[----:B01----:R-:W-:Y:S01]  /*e6f0*/  ENDCOLLECTIVE ;  /* 0x000000000000791b */ /* 0x003fe20003800000 */
.L_x_260:
[----:B------:R-:W-:Y:S02]  /*e700*/  MOV R248, R245 ;  /* 0x000000f500f87202 */ /* 0x000fe40000000f00 */
[----:B------:R-:W-:-:S07]  /*e710*/  MOV R246, R252 ;  /* 0x000000fc00f67202 */ /* 0x000fce0000000f00 */
[----:B------:R-:W-:Y:S05]  /*e720*/  WARPSYNC.COLLECTIVE R79, `(.L_x_261) ;  /* 0x000000004f087348 */ /* 0x000fea0003c00000 */
[----:B------:R0:W1:Y:S02]  /*e730*/  SHFL.DOWN P2, R252, R248, R249, R232 ;  /* 0x080000f9f8fc7389 */ /* 0x00006400000400e8 */
[----:B01----:R-:W-:Y:S01]  /*e740*/  ENDCOLLECTIVE ;  /* 0x000000000000791b */ /* 0x003fe20003800000 */
.L_x_261:
[----:B------:R-:W-:Y:S02]  /*e750*/  MOV R248, R244 ;  /* 0x000000f400f87202 */ /* 0x000fe40000000f00 */
[----:B------:R-:W-:-:S07]  /*e760*/  MOV R245, R252 ;  /* 0x000000fc00f57202 */ /* 0x000fce0000000f00 */
[----:B------:R-:W-:Y:S05]  /*e770*/  WARPSYNC.COLLECTIVE R79, `(.L_x_262) ;  /* 0x000000004f087348 */ /* 0x000fea0003c00000 */
[----:B------:R0:W1:Y:S02]  /*e780*/  SHFL.DOWN P2, R252, R248, R249, R232 ;  /* 0x080000f9f8fc7389 */ /* 0x00006400000400e8 */
[----:B01----:R-:W-:Y:S01]  /*e790*/  ENDCOLLECTIVE ;  /* 0x000000000000791b */ /* 0x003fe20003800000 */
.L_x_262:
[----:B------:R-:W-:Y:S05]  /*e7a0*/  WARPSYNC.COLLECTIVE R79, `(.L_x_263) ;  /* 0x000000004f087348 */ /* 0x000fea0003c00000 */
[----:B------:R0:W1:Y:S02]  /*e7b0*/  SHFL.IDX P0, R232, R78, R77, R76 ;  /* 0x0000004d4ee87389 */ /* 0x000064000000004c */
[----:B01----:R-:W-:Y:S01]  /*e7c0*/  ENDCOLLECTIVE ;  /* 0x000000000000791b */ /* 0x003fe20003800000 */
.L_x_263:
[----:B------:R-:W-:Y:S02]  /*e7d0*/  MOV R78, R61 ;  /* 0x0000003d004e7202 */ /* 0x000fe40000000f00 */
[----:B------:R-:W-:Y:S02]  /*e7e0*/  MOV R244, R252 ;  /* 0x000000fc00f47202 */ /* 0x000fe40000000f00 */
[----:B------:R-:W-:-:S07]  /*e7f0*/  MOV R252, R232 ;  /* 0x000000e800fc7202 */ /* 0x000fce0000000f00 */
[----:B------:R-:W-:Y:S05]  /*e800*/  WARPSYNC.COLLECTIVE R79, `(.L_x_264) ;  /* 0x000000004f087348 */ /* 0x000fea0003c00000 */
[----:B------:R0:W1:Y:S02]  /*e810*/  SHFL.IDX P0, R232, R78, R77, R76 ;  /* 0x0000004d4ee87389 */ /* 0x000064000000004c */
[----:B01----:R-:W-:Y:S01]  /*e820*/  ENDCOLLECTIVE ;  /* 0x000000000000791b */ /* 0x003fe20003800000 */
.L_x_264:
[----:B------:R-:W-:Y:S02]  /*e830*/  MOV R78, R62 ;  /* 0x0000003e004e7202 */ /* 0x000fe40000000f00 */
[----:B------:R-:W-:-:S07]  /*e840*/  MOV R249, R232 ;  /* 0x000000e800f97202 */ /* 0x000fce0000000f00 */
[----:B------:R-:W-:Y:S05]  /*e850*/  WARPSYNC.COLLECTIVE R79, `(.L_x_265) ;  /* 0x000000004f087348 */ /* 0x000fea0003c00000 */
[----:B------:R0:W1:Y:S02]  /*e860*/  SHFL.IDX P0, R232, R78, R77, R76 ;  /* 0x0000004d4ee87389 */ /* 0x000064000000004c */
[----:B01----:R-:W-:Y:S01]  /*e870*/  ENDCOLLECTIVE ;  /* 0x000000000000791b */ /* 0x003fe20003800000 */
.L_x_265:
[----:B------:R-:W-:Y:S02]  /*e880*/  MOV R78, R63 ;  /* 0x0000003f004e7202 */ /* 0x000fe40000000f00 */
[----:B------:R-:W-:-:S07]  /*e890*/  MOV R248, R232 ;  /* 0x000000e800f87202 */ /* 0x000fce0000000f00 */
[----:B------:R-:W-:Y:S05]  /*e8a0*/  WARPSYNC.COLLECTIVE R79, `(.L_x_266) ;  /* 0x000000004f087348 */ /* 0x000fea0003c00000 */
[----:B------:R0:W1:Y:S02]  /*e8b0*/  SHFL.IDX P0, R232, R78, R77, R76 ;  /* 0x0000004d4ee87389 */ /* 0x000064000000004c */
[----:B01----:R-:W-:Y:S01]  /*e8c0*/  ENDCOLLECTIVE ;  /* 0x000000000000791b */ /* 0x003fe20003800000 */
.L_x_266:
[----:B------:R-:W-:Y:S01]  /*e8d0*/  MOV R79, R232 ;  /* 0x000000e8004f7202 */ /* 0x000fe20000000f00 */
[-C--:B------:R-:W-:Y:S01]  /*e8e0*/  FMUL.FTZ R232, R61, R251.reuse ;  /* 0x000000fb3de87220 */ /* 0x080fe20000410000 */
[----:B------:R-:W-:Y:S01]  /*e8f0*/  FMUL.FTZ R251, R60, R251 ;  /* 0x000000fb3cfb7220 */ /* 0x000fe20000410000 */
[----:B------:R-:W-:Y:S06]  /*e900*/  BRA `(.L_x_267) ;  /* 0xffffff9c00c07947 */ /* 0x000fec000383ffff */
.L_x_268:
        /* <DEDUP_REMOVED lines=15> */
.L_x_18902:


//--------------------- .text._Z25selective_scan_bwd_kernelI32Selective_Scan_bwd_kernel_traitsILi128ELi16ELb0ELb0ELb0ELb1ELb0EfN3c107complexIfEEEEv12SSMParamsBwd --------------------------
	.section	.text._Z25selective_scan_bwd_kernelI32Selective_Scan_bwd_kernel_traitsILi128ELi16ELb0ELb0ELb0ELb1ELb0EfN3c107complexIfEEEEv12SSMParamsBwd,"ax",@progbits
	.align	128
        .global         _Z25selective_scan_bwd_kernelI32Selective_Scan_bwd_kernel_traitsILi128ELi16ELb0ELb0ELb0ELb1ELb0EfN3c107complexIfEEEEv12SSMParamsBwd
        .type           _Z25selective_scan_bwd_kernelI32Selective_Scan_bwd_kernel_traitsILi128ELi16ELb0ELb0ELb0ELb1ELb0EfN3c107complexIfEEEEv12SSMParamsBwd,@function
        .size           _Z25selective_scan_bwd_kernelI32Selective_Scan_bwd_kernel_traitsILi128ELi16ELb0ELb0ELb0ELb1ELb0EfN3c107complexIfEEEEv12SSMParamsBwd,(.L_x_18903 - _Z25selective_scan_bwd_kernelI32Selective_Scan_bwd_kernel_traitsILi128ELi16ELb0ELb0ELb0ELb1ELb0EfN3c107complexIfEEEEv12SSMParamsBwd)
        .other          _Z25selective_scan_bwd_kernelI32Selective_Scan_bwd_kernel_traitsILi128ELi16ELb0ELb0ELb0ELb1ELb0EfN3c107complexIfEEEEv12SSMParamsBwd,@"STO_CUDA_ENTRY STV_DEFAULT"
_Z25selective_scan_bwd_kernelI32Selective_Scan_bwd_kernel_traitsILi128ELi16ELb0ELb0ELb0ELb1ELb0EfN3c107complexIfEEEEv12SSMParamsBwd:
.text._Z25selective_scan_bwd_kernelI32Selective_Scan_bwd_kernel_traitsILi128ELi16ELb0ELb0ELb0ELb1ELb0EfN3c107complexIfEEEEv12SSMParamsBwd:
[----:B------:R-:W-:Y:S08]  /*0000*/  LDC R1, c[0x0][0x28] ;  /* 0x00000a00ff017b82 */ /* 0x000ff00000000800 */
[----:B------:R-:W0:Y:S01]  /*0010*/  S2UR UR8, SR_CTAID.Y ;  /* 0x00000000000879c3 */ /* 0x000e220000002600 */
[----:B------:R-:W-:Y:S01]  /*0020*/  ULDC.64 UR4, c[0x0][0x2e8] ;  /* 0x0000ba0000047ab9 */ /* 0x000fe20000000a00 */
[----:B------:R-:W-:Y:S01]  /*0030*/  ULDC.64 UR6, c[0x0][0x300] ;  /* 0x0000c00000067ab9 */ /* 0x000fe20000000a00 */
[----:B------:R-:W-:-:S02]  /*0040*/  UISETP.NE.U32.AND UP0, UPT, UR4, URZ, UPT ;  /* 0x0000003f0400728c */ /* 0x000fc4000bf05070 */
[----:B------:R-:W-:Y:S02]  /*0050*/  UISETP.NE.U32.AND UP1, UPT, UR6, URZ, UPT ;  /* 0x0000003f0600728c */ /* 0x000fe4000bf25070 */
[----:B------:R-:W-:Y:S02]  /*0060*/  UISETP.NE.AND.EX UP0, UPT, UR5, URZ, UPT, UP0 ;  /* 0x0000003f0500728c */ /* 0x000fe4000bf05300 */
[----:B------:R-:W-:Y:S01]  /*0070*/  UISETP.NE.AND.EX UP1, UPT, UR7, URZ, UPT, UP1 ;  /* 0x0000003f0700728c */ /* 0x000fe2000bf25310 */
[----:B------:R-:W-:Y:S01]  /*0080*/  ULDC.64 UR18, c[0x0][0x208] ;  /* 0x0000820000127ab9 */ /* 0x000fe20000000a00 */
[----:B------:R-:W1:Y:S02]  /*0090*/  S2UR UR10, SR_CTAID.X ;  /* 0x00000000000a79c3 */ /* 0x000e640000002500 */
        /* <DEDUP_REMOVED lines=11> */
[----:B0-----:R-:W-:-:S02]  /*0150*/  USHF.R.S32.HI UR9, URZ, 0x1f, UR8 ;  /* 0x0000001f3f097899 */ /* 0x001fc40008011408 */
        /* <DEDUP_REMOVED lines=10> */
[----:B-1----:R-:W-:Y:S01]  /*0200*/  USHF.R.S32.HI UR4, URZ, 0x1f, UR10 ;  /* 0x0000001f3f047899 */ /* 0x002fe2000801140a */
[----:B------:R-:W-:Y:S02]  /*0210*/  ULDC.64 UR6, c[0x0][0x280] ;  /* 0x0000a00000067ab9 */ /* 0x000fe40000000a00 */
[----:B------:R-:W3:Y:S01]  /*0220*/  @P1 LDG.E R4, desc[UR18][R4.64] ;  /* 0x0000001204041981 */ /* 0x000ee2000c1e1900 */
[----:B------:R-:W-:Y:S01]  /*0230*/  UISETP.NE.AND.EX UP1, UPT, UR21, URZ, UPT, UP1 ;  /* 0x0000003f1500728c */ /* 0x000fe2000bf25310 */
[----:B------:R-:W-:Y:S01]  /*0240*/  HFMA2.MMA R133, -RZ, RZ, 0, 0 ;  /* 0x00000000ff857435 */ /* 0x000fe200000001ff */
[----:B------:R-:W-:Y:S01]  /*0250*/  UISETP.NE.U32.AND UP0, UPT, UR12, URZ, UPT ;  /* 0x0000003f0c00728c */ /* 0x000fe2000bf05070 */
[----:B------:R-:W-:Y:S01]  /*0260*/  MOV R131, RZ ;  /* 0x000000ff00837202 */ /* 0x000fe20000000f00 */
[----:B------:R-:W-:-:S02]  /*0270*/  UIMAD UR5, UR4, UR6, URZ ;  /* 0x00000006040572a4 */ /* 0x000fc4000f8e023f */
[----:B------:R-:W-:Y:S02]  /*0280*/  UISETP.NE.U32.AND UP2, UPT, UR26, URZ, UPT ;  /* 0x0000003f1a00728c */ /* 0x000fe4000bf45070 */
        /* <DEDUP_REMOVED lines=63> */
[----:B------:R-:W-:Y:S05]  /*0680*/  @!P0 BRA `(.L_x_269) ;  /* 0x000000c000408947 */ /* 0x000fea0003800000 */
[----:B------:R-:W0:Y:S01]  /*0690*/  S2R R129, SR_TID.X ;  /* 0x0000000000817919 */ /* 0x000e220000002100 */
[----:B------:R-:W1:Y:S01]  /*06a0*/  S2UR UR7, SR_CgaCtaId ;  /* 0x00000000000779c3 */ /* 0x000e620000008800 */
[----:B------:R-:W-:Y:S01]  /*06b0*/  UMOV UR6, 0x400 ;  /* 0x0000040000067882 */ /* 0x000fe20000000000 */
[----:B------:R-:W-:Y:S01]  /*06c0*/  MOV R131, RZ ;  /* 0x000000ff00837202 */ /* 0x000fe20000000f00 */
[----:B------:R-:W2:Y:S01]  /*06d0*/  S2R R127, SR_LANEID ;  /* 0x00000000007f7919 */ /* 0x000ea20000000000 */
[----:B------:R-:W-:Y:S01]  /*06e0*/  MOV R133, RZ ;  /* 0x000000ff00857202 */ /* 0x000fe20000000f00 */
[----:B-1----:R-:W-:-:S06]  /*06f0*/  ULEA UR6, UR7, UR6, 0x18 ;  /* 0x0000000607067291 */ /* 0x002fcc000f8ec03f */
[----:B------:R-:W-:Y:S01]  /*0700*/  MOV R126, UR6 ;  /* 0x00000006007e7c02 */ /* 0x000fe20008000f00 */
[----:B------:R-:W-:Y:S01]  /*0710*/  UMOV UR6, URZ ;  /* 0x0000003f00067c82 */ /* 0x000fe20008000000 */
[----:B0-----:R-:W-:-:S04]  /*0720*/  SHF.R.S32.HI R0, RZ, 0x1f, R129 ;  /* 0x0000001fff007819 */ /* 0x001fc80000011481 */
[----:B------:R-:W-:-:S04]  /*0730*/  LEA.HI R0, R0, R129, RZ, 0x5 ;  /* 0x0000008100007211 */ /* 0x000fc800078f28ff */
[----:B------:R-:W-:-:S04]  /*0740*/  SHF.R.S32.HI R125, RZ, 0x5, R0 ;  /* 0x00000005ff7d7819 */ /* 0x000fc80000011400 */
[----:B--2---:R-:W-:-:S07]  /*0750*/  LEA R125, R125, R126, 0x4 ;  /* 0x0000007e7d7d7211 */ /* 0x004fce00078e20ff */
.L_x_338:
[----:B------:R-:W-:Y:S01]  /*0760*/  ULDC UR48, c[0x0][0x224] ;  /* 0x0000890000307ab9 */ /* 0x000fe20000000800 */
[----:B------:R-:W-:Y:S01]  /*0770*/  SHF.L.U32 R0, R129, 0x4, RZ ;  /* 0x0000000481007819 */ /* 0x000fe200000006ff */
[----:B------:R-:W-:Y:S01]  /*0780*/  UIADD3 UR48, -UR6, UR48, URZ ;  /* 0x0000003006307290 */ /* 0x000fe2000fffe13f */
[----:B------:R-:W-:Y:S01]  /*0790*/  MOV R2, UR12 ;  /* 0x0000000c00027c02 */ /* 0x000fe20008000f00 */
[----:B------:R-:W-:Y:S01]  /*07a0*/  ULDC UR7, c[0x0][0x218] ;  /* 0x0000860000077ab9 */ /* 0x000fe20000000800 */
[----:B------:R-:W-:Y:S01]  /*07b0*/  LOP3.LUT R0, R0, 0xfffffe00, RZ, 0xc0, !PT ;  /* 0xfffffe0000007812 */ /* 0x000fe200078ec0ff */
[----:B------:R-:W-:Y:S01]  /*07c0*/  ULEA UR26, UR48, 0xfffff800, 0xb ;  /* 0xfffff800301a7891 */ /* 0x000fe2000f8e583f */
[----:B------:R-:W-:Y:S02]  /*07d0*/  MOV R3, UR13 ;  /* 0x0000000d00037c02 */ /* 0x000fe40008000f00 */
[----:B------:R-:W-:Y:S02]  /*07e0*/  CS2R R4, SRZ ;  /* 0x0000000000047805 */ /* 0x000fe4000001ff00 */
[----:B------:R-:W-:Y:S01]  /*07f0*/  LOP3.LUT R7, R0, 0x1f, R129, 0xf8, !PT ;  /* 0x0000001f00077812 */ /* 0x000fe200078ef881 */
[----:B------:R-:W-:Y:S01]  /*0800*/  UIADD3 UR7, -UR26, UR7, URZ ;  /* 0x000000071a077290 */ /* 0x000fe2000fffe13f */
[----:B------:R-:W-:Y:S01]  /*0810*/  HFMA2.MMA R6, -RZ, RZ, 0, 0 ;  /* 0x00000000ff067435 */ /* 0x000fe200000001ff */
[----:B------:R-:W-:-:S02]  /*0820*/  CS2R R8, SRZ ;  /* 0x0000000000087805 */ /* 0x000fc4000001ff00 */
[C---:B------:R-:W-:Y:S01]  /*0830*/  LOP3.LUT R21, R7.reuse, 0x20, RZ, 0xfc, !PT ;  /* 0x0000002007157812 */ /* 0x040fe200078efcff */
[C---:B------:R-:W-:Y:S01]  /*0840*/  IMAD.WIDE R2, R7.reuse, 0x4, R2 ;  /* 0x0000000407027825 */ /* 0x040fe200078e0202 */
[C---:B------:R-:W-:Y:S02]  /*0850*/  LOP3.LUT R22, R7.reuse, 0x40, RZ, 0xfc, !PT ;  /* 0x0000004007167812 */ /* 0x040fe400078efcff */
[----:B------:R-:W-:Y:S02]  /*0860*/  CS2R R10, SRZ ;  /* 0x00000000000a7805 */ /* 0x000fe4000001ff00 */
[----:B------:R-:W-:Y:S01]  /*0870*/  ISETP.GE.AND P2, PT, R7, UR7, PT ;  /* 0x0000000707007c0c */ /* 0x000fe2000bf46270 */
[----:B------:R-:W-:Y:S01]  /*0880*/  BAR.SYNC.DEFER_BLOCKING 0x0 ;  /* 0x0000000000007b1d */ /* 0x000fe20000010000 */
[----:B------:R-:W-:Y:S02]  /*0890*/  ISETP.GE.AND P1, PT, R21, UR7, PT ;  /* 0x0000000715007c0c */ /* 0x000fe4000bf26270 */
[----:B------:R-:W-:-:S02]  /*08a0*/  CS2R R12, SRZ ;  /* 0x00000000000c7805 */ /* 0x000fc4000001ff00 */
[C---:B------:R-:W-:Y:S02]  /*08b0*/  LOP3.LUT R23, R7.reuse, 0x60, RZ, 0xfc, !PT ;  /* 0x0000006007177812 */ /* 0x040fe400078efcff */
[----:B------:R-:W-:Y:S02]  /*08c0*/  CS2R R14, SRZ ;  /* 0x00000000000e7805 */ /* 0x000fe4000001ff00 */
[C---:B------:R-:W-:Y:S02]  /*08d0*/  LOP3.LUT R24, R7.reuse, 0x80, RZ, 0xfc, !PT ;  /* 0x0000008007187812 */ /* 0x040fe400078efcff */
[----:B------:R-:W-:Y:S02]  /*08e0*/  CS2R R16, SRZ ;  /* 0x0000000000107805 */ /* 0x000fe4000001ff00 */
[C---:B------:R-:W-:Y:S02]  /*08f0*/  LOP3.LUT R25, R7.reuse, 0xa0, RZ, 0xfc, !PT ;  /* 0x000000a007197812 */ /* 0x040fe400078efcff */
[----:B------:R-:W-:-:S02]  /*0900*/  LOP3.LUT R26, R7, 0xc0, RZ, 0xfc, !PT ;  /* 0x000000c0071a7812 */ /* 0x000fc400078efcff */
[----:B------:R-:W-:Y:S02]  /*0910*/  ISETP.GE.AND P0, PT, R22, UR7, PT ;  /* 0x0000000716007c0c */ /* 0x000fe4000bf06270 */
[----:B------:R-:W-:Y:S02]  /*0920*/  LOP3.LUT R45, R7, 0xe0, RZ, 0xfc, !PT ;  /* 0x000000e0072d7812 */ /* 0x000fe400078efcff */
[----:B------:R-:W-:Y:S02]  /*0930*/  ISETP.GE.AND P4, PT, R23, UR7, PT ;  /* 0x0000000717007c0c */ /* 0x000fe4000bf86270 */
[----:B------:R-:W-:Y:S02]  /*0940*/  LOP3.LUT R47, R7, 0x100, RZ, 0xfc, !PT ;  /* 0x00000100072f7812 */ /* 0x000fe400078efcff */
[----:B------:R-:W-:Y:S02]  /*0950*/  ISETP.GE.AND P6, PT, R24, UR7, PT ;  /* 0x0000000718007c0c */ /* 0x000fe4000bfc6270 */
[----:B------:R-:W-:-:S02]  /*0960*/  ISETP.GE.AND P5, PT, R25, UR7, PT ;  /* 0x0000000719007c0c */ /* 0x000fc4000bfa6270 */
[----:B------:R-:W-:Y:S01]  /*0970*/  ISETP.GE.AND P3, PT, R26, UR7, PT ;  /* 0x000000071a007c0c */ /* 0x000fe2000bf66270 */
[----:B------:R-:W2:Y:S01]  /*0980*/  @!P2 LDG.E R5, desc[UR18][R2.64] ;  /* 0x000000120205a981 */ /* 0x000ea2000c1e1900 */
[----:B------:R-:W-:Y:S02]  /*0990*/  ISETP.GE.AND P2, PT, R45, UR7, PT ;  /* 0x000000072d007c0c */ /* 0x000fe4000bf46270 */
[----:B------:R-:W-:Y:S01]  /*09a0*/  LOP3.LUT R49, R7, 0x120, RZ, 0xfc, !PT ;  /* 0x0000012007317812 */ /* 0x000fe200078efcff */
[----:B------:R-:W3:Y:S01]  /*09b0*/  @!P1 LDG.E R4, desc[UR18][R2.64+0x80] ;  /* 0x0000801202049981 */ /* 0x000ee2000c1e1900 */
[----:B------:R-:W-:Y:S02]  /*09c0*/  ISETP.GE.AND P1, PT, R47, UR7, PT ;  /* 0x000000072f007c0c */ /* 0x000fe4000bf26270 */
[C---:B------:R-:W-:Y:S01]  /*09d0*/  LOP3.LUT R50, R7.reuse, 0x140, RZ, 0xfc, !PT ;  /* 0x0000014007327812 */ /* 0x040fe200078efcff */
[----:B------:R-:W4:Y:S01]  /*09e0*/  @!P0 LDG.E R9, desc[UR18][R2.64+0x100] ;  /* 0x0001001202098981 */ /* 0x000f22000c1e1900 */
[----:B------:R-:W-:-:S02]  /*09f0*/  LOP3.LUT R51, R7, 0x160, RZ, 0xfc, !PT ;  /* 0x0000016007337812 */ /* 0x000fc400078efcff */
[C---:B------:R-:W-:Y:S01]  /*0a00*/  LOP3.LUT R52, R7.reuse, 0x180, RZ, 0xfc, !PT ;  /* 0x0000018007347812 */ /* 0x040fe200078efcff */
[----:B------:R-:W5:Y:S01]  /*0a10*/  @!P4 LDG.E R6, desc[UR18][R2.64+0x180] ;  /* 0x000180120206c981 */ /* 0x000f62000c1e1900 */
[----:B------:R-:W-:Y:S02]  /*0a20*/  LOP3.LUT R53, R7, 0x1a0, RZ, 0xfc, !PT ;  /* 0x000001a007357812 */ /* 0x000fe400078efcff */
[----:B------:R-:W-:Y:S01]  /*0a30*/  ISETP.GE.AND P0, PT, R49, UR7, PT ;  /* 0x0000000731007c0c */ /* 0x000fe2000bf06270 */
[----:B------:R-:W5:Y:S01]  /*0a40*/  @!P6 LDG.E R11, desc[UR18][R2.64+0x200] ;  /* 0x00020012020be981 */ /* 0x000f62000c1e1900 */
[C---:B------:R-:W-:Y:S02]  /*0a50*/  LOP3.LUT R54, R7.reuse, 0x1c0, RZ, 0xfc, !PT ;  /* 0x000001c007367812 */ /* 0x040fe400078efcff */
[----:B------:R-:W-:Y:S01]  /*0a60*/  ISETP.GE.AND P4, PT, R50, UR7, PT ;  /* 0x0000000732007c0c */ /* 0x000fe2000bf86270 */
[----:B------:R-:W5:Y:S01]  /*0a70*/  @!P5 LDG.E R8, desc[UR18][R2.64+0x280] ;  /* 0x000280120208d981 */ /* 0x000f62000c1e1900 */
[----:B------:R-:W-:-:S02]  /*0a80*/  LOP3.LUT R55, R7, 0x1e0, RZ, 0xfc, !PT ;  /* 0x000001e007377812 */ /* 0x000fc400078efcff */
[----:B------:R-:W-:Y:S01]  /*0a90*/  ISETP.GE.AND P6, PT, R51, UR7, PT ;  /* 0x0000000733007c0c */ /* 0x000fe2000bfc6270 */
[----:B------:R-:W5:Y:S01]  /*0aa0*/  @!P3 LDG.E R13, desc[UR18][R2.64+0x300] ;  /* 0x00030012020db981 */ /* 0x000f62000c1e1900 */
[----:B------:R-:W-:Y:S02]  /*0ab0*/  ISETP.GE.AND P5, PT, R52, UR7, PT ;  /* 0x0000000734007c0c */ /* 0x000fe4000bfa6270 */
[----:B------:R-:W-:Y:S01]  /*0ac0*/  ISETP.GE.AND P3, PT, R53, UR7, PT ;  /* 0x0000000735007c0c */ /* 0x000fe2000bf66270 */
[----:B------:R-:W5:Y:S01]  /*0ad0*/  @!P2 LDG.E R10, desc[UR18][R2.64+0x380] ;  /* 0x00038012020aa981 */ /* 0x000f62000c1e1900 */
[----:B------:R-:W-:-:S03]  /*0ae0*/  ISETP.GE.AND P2, PT, R54, UR7, PT ;  /* 0x0000000736007c0c */ /* 0x000fc6000bf46270 */
[----:B------:R-:W5:Y:S01]  /*0af0*/  @!P1 LDG.E R15, desc[UR18][R2.64+0x400] ;  /* 0x00040012020f9981 */ /* 0x000f62000c1e1900 */
[----:B------:R-:W-:Y:S02]  /*0b00*/  ISETP.GE.AND P1, PT, R55, UR7, PT ;  /* 0x0000000737007c0c */ /* 0x000fe4000bf26270 */
[----:B------:R-:W-:Y:S02]  /*0b10*/  CS2R R18, SRZ ;  /* 0x0000000000127805 */ /* 0x000fe4000001ff00 */
        /* <DEDUP_REMOVED lines=9> */
[----:B------:R-:W-:Y:S02]  /*0bb0*/  IADD3 R21, R0, R127, RZ ;  /* 0x0000007f00157210 */ /* 0x000fe40007ffe0ff */
[----:B------:R-:W-:Y:S02]  /*0bc0*/  ISETP.GE.AND P3, PT, R22, UR7, PT ;  /* 0x0000000716007c0c */ /* 0x000fe4000bf66270 */
[----:B------:R-:W-:Y:S02]  /*0bd0*/  ISETP.GE.AND P6, PT, R24, UR7, PT ;  /* 0x0000000718007c0c */ /* 0x000fe4000bfc6270 */
[----:B------:R-:W-:Y:S02]  /*0be0*/  IADD3 R22, R21, 0x20, RZ ;  /* 0x0000002015167810 */ /* 0x000fe40007ffe0ff */
[----:B------:R-:W-:Y:S02]  /*0bf0*/  ISETP.GE.AND P5, PT, R23, UR7, PT ;  /* 0x0000000717007c0c */ /* 0x000fe4000bfa6270 */
[----:B------:R-:W-:-:S02]  /*0c00*/  IADD3 R24, R21, 0x40, RZ ;  /* 0x0000004015187810 */ /* 0x000fc40007ffe0ff */
[----:B------:R-:W-:Y:S02]  /*0c10*/  ISETP.GE.AND P0, PT, R26, UR7, PT ;  /* 0x000000071a007c0c */ /* 0x000fe4000bf06270 */
[CC--:B------:R-:W-:Y:S02]  /*0c20*/  LEA.HI.SX32 R23, R21.reuse, R21.reuse, 0x1b ;  /* 0x0000001515177211 */ /* 0x0c0fe400078fdaff */
[C---:B0-----:R-:W-:Y:S02]  /*0c30*/  IADD3 R2, R21.reuse, 0x60, RZ ;  /* 0x0000006015027810 */ /* 0x041fe40007ffe0ff */
[C---:B------:R-:W-:Y:S02]  /*0c40*/  IADD3 R26, R21.reuse, 0x80, RZ ;  /* 0x00000080151a7810 */ /* 0x040fe40007ffe0ff */
[----:B------:R-:W-:Y:S02]  /*0c50*/  IADD3 R28, R21, 0xa0, RZ ;  /* 0x000000a0151c7810 */ /* 0x000fe40007ffe0ff */
[----:B------:R-:W-:-:S02]  /*0c60*/  LEA.HI.SX32 R123, R22, R21, 0x1b ;  /* 0x00000015167b7211 */ /* 0x000fc400078fdaff */
[C---:B------:R-:W-:Y:S02]  /*0c70*/  IADD3 R30, R21.reuse, 0xc0, RZ ;  /* 0x000000c0151e7810 */ /* 0x040fe40007ffe0ff */
[-C--:B------:R-:W-:Y:S02]  /*0c80*/  LEA.HI.SX32 R3, R24, R21.reuse, 0x1b ;  /* 0x0000001518037211 */ /* 0x080fe400078fdaff */
[----:B------:R-:W-:Y:S02]  /*0c90*/  IADD3 R32, R21, 0xe0, RZ ;  /* 0x000000e015207810 */ /* 0x000fe40007ffe0ff */
[----:B------:R-:W-:Y:S02]  /*0ca0*/  LEA R124, R23, R126, 0x2 ;  /* 0x0000007e177c7211 */ /* 0x000fe400078e10ff */
[----:B------:R-:W-:Y:S02]  /*0cb0*/  LEA.HI.SX32 R121, R2, R21, 0x1b ;  /* 0x0000001502797211 */ /* 0x000fe400078fdaff */
[----:B------:R-:W-:-:S02]  /*0cc0*/  IADD3 R34, R21, 0x100, RZ ;  /* 0x0000010015227810 */ /* 0x000fc40007ffe0ff */
[-C--:B------:R-:W-:Y:S02]  /*0cd0*/  LEA.HI.SX32 R23, R26, R21.reuse, 0x1b ;  /* 0x000000151a177211 */ /* 0x080fe400078fdaff */
[----:B------:R-:W-:Y:S02]  /*0ce0*/  ISETP.GE.AND P4, PT, R25, UR7, PT ;  /* 0x0000000719007c0c */ /* 0x000fe4000bf86270 */
[----:B------:R-:W-:Y:S02]  /*0cf0*/  IADD3 R36, R21, 0x120, RZ ;  /* 0x0000012015247810 */ /* 0x000fe40007ffe0ff */
[----:B------:R-:W-:Y:S02]  /*0d00*/  LEA.HI.SX32 R119, R28, R21, 0x1b ;  /* 0x000000151c777211 */ /* 0x000fe400078fdaff */
[----:B------:R-:W-:Y:S02]  /*0d10*/  LEA R123, R123, R126, 0x2 ;  /* 0x0000007e7b7b7211 */ /* 0x000fe400078e10ff */
[----:B------:R-:W-:-:S02]  /*0d20*/  IADD3 R38, R21, 0x140, RZ ;  /* 0x0000014015267810 */ /* 0x000fc40007ffe0ff */
[-C--:B------:R-:W-:Y:S02]  /*0d30*/  LEA.HI.SX32 R25, R30, R21.reuse, 0x1b ;  /* 0x000000151e197211 */ /* 0x080fe400078fdaff */
[-C--:B------:R-:W-:Y:S02]  /*0d40*/  LEA R122, R3, R126.reuse, 0x2 ;  /* 0x0000007e037a7211 */ /* 0x080fe400078e10ff */
        /* <DEDUP_REMOVED lines=13> */
[-C--:B------:R-:W-:Y:S02]  /*0e20*/  LEA.HI.SX32 R113, R40, R21.reuse, 0x1b ;  /* 0x0000001528717211 */ /* 0x080fe400078fdaff */
[----:B------:R-:W-:Y:S02]  /*0e30*/  LEA R117, R117, R126, 0x2 ;  /* 0x0000007e75757211 */ /* 0x000fe400078e10ff */
[----:B------:R-:W-:-:S02]  /*0e40*/  LEA.HI.SX32 R31, R42, R21, 0x1b ;  /* 0x000000152a1f7211 */ /* 0x000fc400078fdaff */
[-C--:B------:R-:W-:Y:S02]  /*0e50*/  LEA R116, R27, R126.reuse, 0x2 ;  /* 0x0000007e1b747211 */ /* 0x080fe400078e10ff */
[-C--:B------:R-:W-:Y:S02]  /*0e60*/  LEA.HI.SX32 R111, R44, R21.reuse, 0x1b ;  /* 0x000000152c6f7211 */ /* 0x080fe400078fdaff */
[----:B------:R-:W-:Y:S02]  /*0e70*/  LEA R115, R115, R126, 0x2 ;  /* 0x0000007e73737211 */ /* 0x000fe400078e10ff */
[----:B------:R-:W-:Y:S02]  /*0e80*/  LEA R0, R127, R0, 0x4 ;  /* 0x000000007f007211 */ /* 0x000fe400078e20ff */
[----:B------:R-:W-:Y:S02]  /*0e90*/  LEA.HI.SX32 R109, R46, R21, 0x1b ;  /* 0x000000152e6d7211 */ /* 0x000fe400078fdaff */
[----:B------:R-:W-:-:S02]  /*0ea0*/  LEA R114, R29, R126, 0x2 ;  /* 0x0000007e1d727211 */ /* 0x000fc400078e10ff */
[----:B------:R-:W-:Y:S02]  /*0eb0*/  LEA.HI.SX32 R107, R48, R21, 0x1b ;  /* 0x00000015306b7211 */ /* 0x000fe400078fdaff */
[-C--:B------:R-:W-:Y:S02]  /*0ec0*/  LEA R113, R113, R126.reuse, 0x2 ;  /* 0x0000007e71717211 */ /* 0x080fe400078e10ff */
[-C--:B------:R-:W-:Y:S02]  /*0ed0*/  LEA R112, R31, R126.reuse, 0x2 ;  /* 0x0000007e1f707211 */ /* 0x080fe400078e10ff */
[----:B------:R-:W-:Y:S02]  /*0ee0*/  LEA R111, R111, R126, 0x2 ;  /* 0x0000007e6f6f7211 */ /* 0x000fe400078e10ff */
[----:B------:R-:W-:Y:S02]  /*0ef0*/  LEA.HI.SX32 R105, R0, R0, 0x1b ;  /* 0x0000000000697211 */ /* 0x000fe400078fdaff */
[----:B------:R-:W-:-:S02]  /*0f00*/  LEA R109, R109, R126, 0x2 ;  /* 0x0000007e6d6d7211 */ /* 0x000fc400078e10ff */
[-C--:B------:R-:W-:Y:S02]  /*0f10*/  LEA R107, R107, R126.reuse, 0x2 ;  /* 0x0000007e6b6b7211 */ /* 0x080fe400078e10ff */
[----:B------:R-:W-:Y:S02]  /*0f20*/  LEA R105, R105, R126, 0x2 ;  /* 0x0000007e69697211 */ /* 0x000fe400078e10ff */
[----:B------:R-:W-:Y:S02]  /*0f30*/  MOV R2, UR14 ;  /* 0x0000000e00027c02 */ /* 0x000fe40008000f00 */
[----:B------:R-:W-:Y:S02]  /*0f40*/  MOV R3, UR15 ;  /* 0x0000000f00037c02 */ /* 0x000fe40008000f00 */
[----:B------:R-:W-:Y:S02]  /*0f50*/  P2R R43, PR, RZ, 0x1 ;  /* 0x00000001ff2b7803 */ /* 0x000fe40000000000 */
[----:B------:R-:W-:-:S02]  /*0f60*/  ISETP.GE.AND P1, PT, R7, UR7, PT ;  /* 0x0000000707007c0c */ /* 0x000fc4000bf26270 */
[----:B------:R-:W-:Y:S02]  /*0f70*/  P2R R33, PR, RZ, 0x4 ;  /* 0x00000004ff217803 */ /* 0x000fe40000000000 */
[----:B------:R-:W-:Y:S02]  /*0f80*/  P2R R35, PR, RZ, 0x8 ;  /* 0x00000008ff237803 */ /* 0x000fe40000000000 */
[----:B------:R-:W-:Y:S02]  /*0f90*/  P2R R41, PR, RZ, 0x10 ;  /* 0x00000010ff297803 */ /* 0x000fe40000000000 */
[----:B------:R-:W-:Y:S02]  /*0fa0*/  P2R R37, PR, RZ, 0x20 ;  /* 0x00000020ff257803 */ /* 0x000fe40000000000 */
[----:B------:R-:W-:Y:S02]  /*0fb0*/  P2R R39, PR, RZ, 0x40 ;  /* 0x00000040ff277803 */ /* 0x000fe40000000000 */
[----:B------:R-:W-:-:S02]  /*0fc0*/  MOV R21, RZ ;  /* 0x000000ff00157202 */ /* 0x000fc40000000f00 */
[----:B------:R-:W-:Y:S01]  /*0fd0*/  MOV R0, RZ ;  /* 0x000000ff00007202 */ /* 0x000fe20000000f00 */
[----:B--2---:R-:W-:Y:S04]  /*0fe0*/  STS [R124], R5 ;  /* 0x000000057c007388 */ /* 0x004fe80000000800 */
[----:B---3--:R-:W-:Y:S04]  /*0ff0*/  STS [R123+0x80], R4 ;  /* 0x000080047b007388 */ /* 0x008fe80000000800 */
[----:B----4-:R-:W-:Y:S04]  /*1000*/  STS [R122+0x100], R9 ;  /* 0x000100097a007388 */ /* 0x010fe80000000800 */
[----:B-----5:R-:W-:Y:S04]  /*1010*/  STS [R121+0x180], R6 ;  /* 0x0001800679007388 */ /* 0x020fe80000000800 */
        /* <DEDUP_REMOVED lines=30> */
[----:B------:R-:W-:Y:S01]  /*1200*/  IMAD.WIDE R4, R7, 0x4, R2 ;  /* 0x0000000407047825 */ /* 0x000fe200078e0202 */
[----:B------:R-:W-:Y:S01]  /*1210*/  BAR.SYNC.DEFER_BLOCKING 0x0 ;  /* 0x0000000000007b1d */ /* 0x000fe20000010000 */
[----:B------:R-:W-:Y:S01]  /*1220*/  CS2R R12, SRZ ;  /* 0x00000000000c7805 */ /* 0x000fe2000001ff00 */
[----:B------:R-:W-:-:S04]  /*1230*/  HFMA2.MMA R6, -RZ, RZ, 0, 0 ;  /* 0x00000000ff067435 */ /* 0x000fc800000001ff */
[----:B------:R-:W3:Y:S01]  /*1240*/  @!P0 LDG.E R15, desc[UR18][R4.64+0x300] ;  /* 0x00030012040f8981 */ /* 0x000ee2000c1e1900 */
[----:B------:R-:W-:Y:S02]  /*1250*/  ISETP.GE.AND P0, PT, R45, UR7, PT ;  /* 0x000000072d007c0c */ /* 0x000fe4000bf06270 */
[----:B-1----:R-:W-:Y:S02]  /*1260*/  CS2R R16, SRZ ;  /* 0x0000000000107805 */ /* 0x002fe4000001ff00 */
[----:B------:R-:W-:Y:S02]  /*1270*/  CS2R R8, SRZ ;  /* 0x0000000000087805 */ /* 0x000fe4000001ff00 */
[----:B------:R-:W-:Y:S02]  /*1280*/  CS2R R10, SRZ ;  /* 0x00000000000a7805 */ /* 0x000fe4000001ff00 */
[----:B------:R-:W-:Y:S01]  /*1290*/  P2R R3, PR, RZ, 0x1 ;  /* 0x00000001ff037803 */ /* 0x000fe20000000000 */
[----:B------:R-:W4:Y:S01]  /*12a0*/  @!P2 LDG.E R6, desc[UR18][R4.64+0x80] ;  /* 0x000080120406a981 */ /* 0x000f22000c1e1900 */
[----:B------:R-:W-:-:S03]  /*12b0*/  P2R R2, PR, RZ, 0x2 ;  /* 0x00000002ff027803 */ /* 0x000fc60000000000 */
[----:B------:R-:W5:Y:S04]  /*12c0*/  @!P1 LDG.E R9, desc[UR18][R4.64] ;  /* 0x0000001204099981 */ /* 0x000f68000c1e1900 */
[----:B------:R-:W3:Y:S01]  /*12d0*/  @!P0 LDG.E R12, desc[UR18][R4.64+0x380] ;  /* 0x00038012040c8981 */ /* 0x000ee2000c1e1900 */
[----:B------:R-:W-:Y:S02]  /*12e0*/  ISETP.GE.AND P0, PT, R47, UR7, PT ;  /* 0x000000072f007c0c */ /* 0x000fe4000bf06270 */
[----:B------:R-:W-:Y:S01]  /*12f0*/  ISETP.GE.AND P1, PT, R50, UR7, PT ;  /* 0x0000000732007c0c */ /* 0x000fe2000bf26270 */
[----:B------:R-:W3:Y:S01]  /*1300*/  @!P3 LDG.E R11, desc[UR18][R4.64+0x100] ;  /* 0x00010012040bb981 */ /* 0x000ee2000c1e1900 */
[----:B------:R-:W-:Y:S02]  /*1310*/  P2R R22, PR, RZ, 0x1 ;  /* 0x00000001ff167803 */ /* 0x000fe40000000000 */
[----:B------:R-:W-:Y:S01]  /*1320*/  ISETP.GE.AND P2, PT, R51, UR7, PT ;  /* 0x0000000733007c0c */ /* 0x000fe2000bf46270 */
[----:B------:R-:W3:Y:S01]  /*1330*/  @!P4 LDG.E R10, desc[UR18][R4.64+0x280] ;  /* 0x00028012040ac981 */ /* 0x000ee2000c1e1900 */
[----:B------:R-:W-:-:S03]  /*1340*/  ISETP.GE.AND P3, PT, R52, UR7, PT ;  /* 0x0000000734007c0c */ /* 0x000fc6000bf66270 */
[----:B------:R-:W3:Y:S04]  /*1350*/  @!P5 LDG.E R8, desc[UR18][R4.64+0x180] ;  /* 0x000180120408d981 */ /* 0x000ee8000c1e1900 */
[----:B------:R-:W3:Y:S01]  /*1360*/  @!P0 LDG.E R17, desc[UR18][R4.64+0x400] ;  /* 0x0004001204118981 */ /* 0x000ee2000c1e1900 */
[----:B------:R-:W-:Y:S02]  /*1370*/  ISETP.GE.AND P0, PT, R49, UR7, PT ;  /* 0x0000000731007c0c */ /* 0x000fe4000bf06270 */
[----:B------:R-:W-:Y:S01]  /*1380*/  ISETP.GE.AND P4, PT, R53, UR7, PT ;  /* 0x0000000735007c0c */ /* 0x000fe2000bf86270 */
[----:B------:R-:W3:Y:S01]  /*1390*/  @!P6 LDG.E R13, desc[UR18][R4.64+0x200] ;  /* 0x00020012040de981 */ /* 0x000ee2000c1e1900 */
[----:B------:R-:W-:Y:S01]  /*13a0*/  ISETP.GE.AND P5, PT, R54, UR7, PT ;  /* 0x0000000736007c0c */ /* 0x000fe2000bfa6270 */
[----:B--2---:R-:W-:Y:S01]  /*13b0*/  HFMA2.MMA R20, -RZ, RZ, 0, 0 ;  /* 0x00000000ff147435 */ /* 0x004fe200000001ff */
[----:B------:R-:W-:-:S02]  /*13c0*/  ISETP.GE.AND P6, PT, R55, UR7, PT ;  /* 0x0000000737007c0c */ /* 0x000fc4000bfc6270 */
[----:B------:R-:W-:Y:S01]  /*13d0*/  CS2R R18, SRZ ;  /* 0x0000000000127805 */ /* 0x000fe2000001ff00 */
[----:B------:R-:W2:Y:S04]  /*13e0*/  @!P2 LDG.E R16, desc[UR18][R4.64+0x580] ;  /* 0x000580120410a981 */ /* 0x000ea8000c1e1900 */
[----:B------:R-:W2:Y:S04]  /*13f0*/  @!P3 LDG.E R21, desc[UR18][R4.64+0x600] ;  /* 0x000600120415b981 */ /* 0x000ea8000c1e1900 */
[----:B------:R-:W2:Y:S04]  /*1400*/  @!P0 LDG.E R14, desc[UR18][R4.64+0x480] ;  /* 0x00048012040e8981 */ /* 0x000ea8000c1e1900 */
[----:B------:R-:W2:Y:S04]  /*1410*/  @!P1 LDG.E R19, desc[UR18][R4.64+0x500] ;  /* 0x0005001204139981 */ /* 0x000ea8000c1e1900 */
[----:B------:R-:W2:Y:S04]  /*1420*/  @!P4 LDG.E R20, desc[UR18][R4.64+0x680] ;  /* 0x000680120414c981 */ /* 0x000ea8000c1e1900 */
[----:B------:R-:W2:Y:S04]  /*1430*/  @!P5 LDG.E R18, desc[UR18][R4.64+0x700] ;  /* 0x000700120412d981 */ /* 0x000ea8000c1e1900 */
[----:B------:R0:W2:Y:S01]  /*1440*/  @!P6 LDG.E R0, desc[UR18][R4.64+0x780] ;  /* 0x000780120400e981 */ /* 0x0000a2000c1e1900 */
[----:B------:R-:W-:-:S02]  /*1450*/  P2R R30, PR, RZ, 0x1 ;  /* 0x00000001ff1e7803 */ /* 0x000fc40000000000 */
[----:B------:R-:W-:-:S04]  /*1460*/  ISETP.NE.AND P0, PT, R3, RZ, PT ;  /* 0x000000ff0300720c */ /* 0x000fc80003f05270 */
[----:B------:R-:W-:Y:S02]  /*1470*/  P2R R29, PR, RZ, 0x1 ;  /* 0x00000001ff1d7803 */ /* 0x000fe40000000000 */
        /* <DEDUP_REMOVED lines=14> */
[----:B------:R-:W-:Y:S02]  /*1560*/  ISETP.NE.AND P0, PT, R2, RZ, PT ;  /* 0x000000ff0200720c */ /* 0x000fe40003f05270 */
[----:B------:R-:W-:Y:S02]  /*1570*/  MOV R2, UR16 ;  /* 0x0000001000027c02 */ /* 0x000fe40008000f00 */
[----:B------:R-:W-:Y:S02]  /*1580*/  MOV R3, UR17 ;  /* 0x0000001100037c02 */ /* 0x000fe40008000f00 */
[----:B0-----:R-:W-:Y:S01]  /*1590*/  CS2R R4, SRZ ;  /* 0x0000000000047805 */ /* 0x001fe2000001ff00 */
[----:B------:R-:W-:Y:S01]  /*15a0*/  IMAD.WIDE R2, R7, 0x4, R2 ;  /* 0x0000000407027825 */ /* 0x000fe200078e0202 */
[----:B------:R-:W-:Y:S01]  /*15b0*/  HFMA2.MMA R7, -RZ, RZ, 0, 0 ;  /* 0x00000000ff077435 */ /* 0x000fe200000001ff */
[----:B-----5:R-:W-:Y:S04]  /*15c0*/  STS [R124], R9 ;  /* 0x000000097c007388 */ /* 0x020fe80000000800 */
[----:B----4-:R-:W-:Y:S04]  /*15d0*/  STS [R123+0x80], R6 ;  /* 0x000080067b007388 */ /* 0x010fe80000000800 */
        /* <DEDUP_REMOVED lines=13> */
[----:B------:R0:W-:Y:S01]  /*16b0*/  STS [R107+0x780], R0 ;  /* 0x000780006b007388 */ /* 0x0001e20000000800 */
[----:B------:R-:W-:-:S03]  /*16c0*/  NOP ;  /* 0x0000000000007918 */ /* 0x000fc60000000000 */
[----:B------:R-:W1:Y:S04]  /*16d0*/  LDS R91, [R105] ;  /* 0x00000000695b7984 */ /* 0x000e680000000800 */
[----:B------:R-:W2:Y:S04]  /*16e0*/  LDS R90, [R105+0x4] ;  /* 0x00000400695a7984 */ /* 0x000ea80000000800 */
[----:B------:R-:W3:Y:S04]  /*16f0*/  LDS R89, [R105+0x8] ;  /* 0x0000080069597984 */ /* 0x000ee80000000800 */
[----:B------:R-:W4:Y:S04]  /*1700*/  LDS R88, [R105+0xc] ;  /* 0x00000c0069587984 */ /* 0x000f280000000800 */
[----:B------:R-:W5:Y:S04]  /*1710*/  LDS R87, [R105+0x10] ;  /* 0x0000100069577984 */ /* 0x000f680000000800 */
[----:B------:R-:W5:Y:S04]  /*1720*/  LDS R86, [R105+0x14] ;  /* 0x0000140069567984 */ /* 0x000f680000000800 */
[----:B------:R-:W5:Y:S04]  /*1730*/  LDS R85, [R105+0x18] ;  /* 0x0000180069557984 */ /* 0x000f680000000800 */
[----:B------:R-:W1:Y:S04]  /*1740*/  LDS R84, [R105+0x1c] ;  /* 0x00001c0069547984 */ /* 0x000e680000000800 */
[----:B------:R-:W1:Y:S04]  /*1750*/  LDS R83, [R105+0x20] ;  /* 0x0000200069537984 */ /* 0x000e680000000800 */
[----:B------:R-:W1:Y:S04]  /*1760*/  LDS R82, [R105+0x24] ;  /* 0x0000240069527984 */ /* 0x000e680000000800 */
[----:B------:R-:W1:Y:S04]  /*1770*/  LDS R80, [R105+0x28] ;  /* 0x0000280069507984 */ /* 0x000e680000000800 */
[----:B------:R-:W1:Y:S04]  /*1780*/  LDS R75, [R105+0x2c] ;  /* 0x00002c00694b7984 */ /* 0x000e680000000800 */
[----:B------:R-:W1:Y:S04]  /*1790*/  LDS R71, [R105+0x30] ;  /* 0x0000300069477984 */ /* 0x000e680000000800 */
[----:B------:R-:W1:Y:S04]  /*17a0*/  LDS R67, [R105+0x34] ;  /* 0x0000340069437984 */ /* 0x000e680000000800 */
[----:B------:R-:W1:Y:S04]  /*17b0*/  LDS R63, [R105+0x38] ;  /* 0x00003800693f7984 */ /* 0x000e680000000800 */
[----:B------:R-:W1:Y:S01]  /*17c0*/  LDS R59, [R105+0x3c] ;  /* 0x00003c00693b7984 */ /* 0x000e620000000800 */
[----:B------:R-:W-:Y:S01]  /*17d0*/  BAR.SYNC.DEFER_BLOCKING 0x0 ;  /* 0x0000000000007b1d */ /* 0x000fe20000010000 */
[----:B0-----:R-:W-:-:S05]  /*17e0*/  MOV R0, RZ ;  /* 0x000000ff00007202 */ /* 0x001fca0000000f00 */
[----:B------:R-:W5:Y:S01]  /*17f0*/  @!P0 LDG.E R5, desc[UR18][R2.64] ;  /* 0x0000001202058981 */ /* 0x000f62000c1e1900 */
[----:B------:R-:W-:-:S13]  /*1800*/  ISETP.NE.AND P0, PT, R22, RZ, PT ;  /* 0x000000ff1600720c */ /* 0x000fda0003f05270 */
[----:B------:R-:W5:Y:S01]  /*1810*/  @!P0 LDG.E R7, desc[UR18][R2.64+0x100] ;  /* 0x0001001202078981 */ /* 0x000f62000c1e1900 */
[----:B------:R-:W-:Y:S02]  /*1820*/  ISETP.NE.AND P0, PT, R23, RZ, PT ;  /* 0x000000ff1700720c */ /* 0x000fe40003f05270 */
[----:B------:R-:W-:-:S11]  /*1830*/  CS2R R8, SRZ ;  /* 0x0000000000087805 */ /* 0x000fd6000001ff00 */
[----:B------:R-:W5:Y:S01]  /*1840*/  @!P0 LDG.E R0, desc[UR18][R2.64+0x80] ;  /* 0x0000801202008981 */ /* 0x000f62000c1e1900 */
[----:B------:R-:W-:-:S13]  /*1850*/  ISETP.NE.AND P0, PT, R24, RZ, PT ;  /* 0x000000ff1800720c */ /* 0x000fda0003f05270 */
[----:B------:R-:W5:Y:S01]  /*1860*/  @!P0 LDG.E R9, desc[UR18][R2.64+0x200] ;  /* 0x0002001202098981 */ /* 0x000f62000c1e1900 */
[----:B------:R-:W-:Y:S02]  /*1870*/  ISETP.NE.AND P0, PT, R25, RZ, PT ;  /* 0x000000ff1900720c */ /* 0x000fe40003f05270 */
[----:B------:R-:W-:-:S11]  /*1880*/  CS2R R10, SRZ ;  /* 0x00000000000a7805 */ /* 0x000fd6000001ff00 */
[----:B------:R-:W5:Y:S01]  /*1890*/  @!P0 LDG.E R4, desc[UR18][R2.64+0x180] ;  /* 0x0001801202048981 */ /* 0x000f62000c1e1900 */
[----:B------:R-:W-:Y:S01]  /*18a0*/  ISETP.NE.AND P0, PT, R26, RZ, PT ;  /* 0x000000ff1a00720c */ /* 0x000fe20003f05270 */
[----:B------:R-:W-:-:S12]  /*18b0*/  HFMA2.MMA R6, -RZ, RZ, 0, 0 ;  /* 0x00000000ff067435 */ /* 0x000fd800000001ff */
[----:B------:R-:W5:Y:S01]  /*18c0*/  @!P0 LDG.E R11, desc[UR18][R2.64+0x300] ;  /* 0x00030012020b8981 */ /* 0x000f62000c1e1900 */
[----:B------:R-:W-:Y:S02]  /*18d0*/  ISETP.NE.AND P0, PT, R27, RZ, PT ;  /* 0x000000ff1b00720c */ /* 0x000fe40003f05270 */
[----:B------:R-:W-:Y:S02]  /*18e0*/  CS2R R12, SRZ ;  /* 0x00000000000c7805 */ /* 0x000fe4000001ff00 */
[----:B------:R-:W-:Y:S02]  /*18f0*/  CS2R R14, SRZ ;  /* 0x00000000000e7805 */ /* 0x000fe4000001ff00 */
[----:B------:R-:W-:Y:S02]  /*1900*/  CS2R R16, SRZ ;  /* 0x0000000000107805 */ /* 0x000fe4000001ff00 */
[----:B------:R-:W-:Y:S01]  /*1910*/  MOV R18, RZ ;  /* 0x000000ff00127202 */ /* 0x000fe20000000f00 */
[----:B------:R-:W5:Y:S04]  /*1920*/  @!P2 LDG.E R12, desc[UR18][R2.64+0x580] ;  /* 0x00058012020ca981 */ /* 0x000f68000c1e1900 */
[----:B------:R-:W5:Y:S04]  /*1930*/  @!P1 LDG.E R15, desc[UR18][R2.64+0x500] ;  /* 0x00050012020f9981 */ /* 0x000f68000c1e1900 */
[----:B------:R-:W5:Y:S01]  /*1940*/  @!P0 LDG.E R6, desc[UR18][R2.64+0x280] ;  /* 0x0002801202068981 */ /* 0x000f62000c1e1900 */
[----:B------:R-:W-:-:S03]  /*1950*/  ISETP.NE.AND P0, PT, R28, RZ, PT ;  /* 0x000000ff1c00720c */ /* 0x000fc60003f05270 */
[----:B------:R-:W5:Y:S04]  /*1960*/  @!P3 LDG.E R17, desc[UR18][R2.64+0x600] ;  /* 0x000600120211b981 */ /* 0x000f68000c1e1900 */
[----:B------:R-:W5:Y:S04]  /*1970*/  @!P4 LDG.E R16, desc[UR18][R2.64+0x680] ;  /* 0x000680120210c981 */ /* 0x000f68000c1e1900 */
[----:B------:R-:W5:Y:S04]  /*1980*/  @!P5 LDG.E R14, desc[UR18][R2.64+0x700] ;  /* 0x00070012020ed981 */ /* 0x000f68000c1e1900 */
[----:B------:R-:W5:Y:S01]  /*1990*/  @!P0 LDG.E R13, desc[UR18][R2.64+0x400] ;  /* 0x00040012020d8981 */ /* 0x000f62000c1e1900 */
[----:B------:R-:W-:-:S03]  /*19a0*/  ISETP.NE.AND P0, PT, R29, RZ, PT ;  /* 0x000000ff1d00720c */ /* 0x000fc60003f05270 */
[----:B------:R-:W5:Y:S10]  /*19b0*/  @!P6 LDG.E R18, desc[UR18][R2.64+0x780] ;  /* 0x000780120212e981 */ /* 0x000f74000c1e1900 */
[----:B------:R-:W5:Y:S01]  /*19c0*/  @!P0 LDG.E R8, desc[UR18][R2.64+0x380] ;  /* 0x0003801202088981 */ /* 0x000f62000c1e1900 */
[----:B------:R-:W-:-:S13]  /*19d0*/  ISETP.NE.AND P0, PT, R30, RZ, PT ;  /* 0x000000ff1e00720c */ /* 0x000fda0003f05270 */
[----:B------:R-:W5:Y:S01]  /*19e0*/  @!P0 LDG.E R10, desc[UR18][R2.64+0x480] ;  /* 0x00048012020a8981 */ /* 0x000f62000c1e1900 */
[----:B-1----:R-:W-:-:S05]  /*19f0*/  FADD.FTZ R91, R91, UR5 ;  /* 0x000000055b5b7e21 */ /* 0x002fca0008010000 */
[----:B------:R-:W-:Y:S01]  /*1a00*/  FSETP.GTU.FTZ.AND P4, PT, R91, 20, PT ;  /* 0x41a000005b00780b */ /* 0x000fe20003f9c000 */
[----:B--2---:R-:W-:Y:S01]  /*1a10*/  FADD.FTZ R90, R90, UR5 ;  /* 0x000000055a5a7e21 */ /* 0x004fe20008010000 */
[----:B---3--:R-:W-:Y:S01]  /*1a20*/  FADD.FTZ R89, R89, UR5 ;  /* 0x0000000559597e21 */ /* 0x008fe20008010000 */
[----:B----4-:R-:W-:Y:S01]  /*1a30*/  FADD.FTZ R88, R88, UR5 ;  /* 0x0000000558587e21 */ /* 0x010fe20008010000 */
[----:B-----5:R-:W-:Y:S01]  /*1a40*/  FADD.FTZ R87, R87, UR5 ;  /* 0x0000000557577e21 */ /* 0x020fe20008010000 */
[----:B------:R-:W-:Y:S01]  /*1a50*/  FADD.FTZ R86, R86, UR5 ;  /* 0x0000000556567e21 */ /* 0x000fe20008010000 */
[----:B------:R-:W-:Y:S01]  /*1a60*/  BSSY B0, `(.L_x_270) ;  /* 0x000004a000007945 */ /* 0x000fe20003800000 */
[----:B------:R-:W-:Y:S01]  /*1a70*/  FSETP.GTU.FTZ.AND P3, PT, R90, 20, PT ;  /* 0x41a000005a00780b */ /* 0x000fe20003f7c000 */
[----:B------:R-:W-:Y:S01]  /*1a80*/  FADD.FTZ R85, R85, UR5 ;  /* 0x0000000555557e21 */ /* 0x000fe20008010000 */
[----:B------:R-:W-:Y:S02]  /*1a90*/  FSETP.GTU.FTZ.AND P2, PT, R89, 20, PT ;  /* 0x41a000005900780b */ /* 0x000fe40003f5c000 */
[----:B------:R-:W-:-:S02]  /*1aa0*/  FSETP.GTU.FTZ.AND P1, PT, R88, 20, PT ;  /* 0x41a000005800780b */ /* 0x000fc40003f3c000 */
[----:B------:R-:W-:Y:S02]  /*1ab0*/  FSETP.GTU.FTZ.AND P0, PT, R87, 20, PT ;  /* 0x41a000005700780b */ /* 0x000fe40003f1c000 */
[----:B------:R-:W-:Y:S01]  /*1ac0*/  FSETP.GTU.FTZ.AND P6, PT, R86, 20, PT ;  /* 0x41a000005600780b */ /* 0x000fe20003fdc000 */
[----:B------:R-:W-:Y:S04]  /*1ad0*/  STS [R124], R5 ;  /* 0x000000057c007388 */ /* 0x000fe80000000800 */
[----:B------:R-:W-:Y:S04]  /*1ae0*/  STS [R123+0x80], R0 ;  /* 0x000080007b007388 */ /* 0x000fe80000000800 */
[----:B------:R-:W-:Y:S04]  /*1af0*/  STS [R122+0x100], R7 ;  /* 0x000100077a007388 */ /* 0x000fe80000000800 */
[----:B------:R0:W-:Y:S04]  /*1b00*/  STS [R121+0x180], R4 ;  /* 0x0001800479007388 */ /* 0x0001e80000000800 */
[----:B------:R1:W-:Y:S01]  /*1b10*/  STS [R120+0x200], R9 ;  /* 0x0002000978007388 */ /* 0x0003e20000000800 */
[----:B0-----:R-:W0:Y:S03]  /*1b20*/  LDC R4, c[0x0][0x21c] ;  /* 0x00008700ff047b82 */ /* 0x001e260000000800 */
[----:B------:R1:W-:Y:S04]  /*1b30*/  STS [R119+0x280], R6 ;  /* 0x0002800677007388 */ /* 0x0003e80000000800 */
        /* <DEDUP_REMOVED lines=9> */
[----:B------:R1:W-:Y:S01]  /*1bd0*/  STS [R107+0x780], R18 ;  /* 0x000780126b007388 */ /* 0x0003e20000000800 */
[----:B------:R-:W-:-:S03]  /*1be0*/  NOP ;  /* 0x0000000000007918 */ /* 0x000fc60000000000 */
[----:B------:R1:W2:Y:S04]  /*1bf0*/  LDS R0, [R105] ;  /* 0x0000000069007984 */ /* 0x0002a80000000800 */
[----:B------:R1:W3:Y:S04]  /*1c00*/  LDS R42, [R105+0x4] ;  /* 0x00000400692a7984 */ /* 0x0002e80000000800 */
[----:B------:R1:W4:Y:S04]  /*1c10*/  LDS R41, [R105+0x8] ;  /* 0x0000080069297984 */ /* 0x0003280000000800 */
[----:B------:R1:W0:Y:S04]  /*1c20*/  LDS R40, [R105+0xc] ;  /* 0x00000c0069287984 */ /* 0x0002280000000800 */
[----:B------:R1:W0:Y:S04]  /*1c30*/  LDS R39, [R105+0x10] ;  /* 0x0000100069277984 */ /* 0x0002280000000800 */
[----:B------:R1:W0:Y:S04]  /*1c40*/  LDS R38, [R105+0x14] ;  /* 0x0000140069267984 */ /* 0x0002280000000800 */
[----:B------:R1:W1:Y:S04]  /*1c50*/  LDS R37, [R105+0x18] ;  /* 0x0000180069257984 */ /* 0x0002680000000800 */
        /* <DEDUP_REMOVED lines=8> */
[----:B------:R1:W1:Y:S01]  /*1ce0*/  LDS R3, [R105+0x3c] ;  /* 0x00003c0069037984 */ /* 0x0002620000000800 */
[----:B0-----:R-:W-:Y:S01]  /*1cf0*/  ISETP.GE.AND P5, PT, R4, 0x1, PT ;  /* 0x000000010400780c */ /* 0x001fe20003fa6270 */
[----:B--234-:R-:W-:-:S12]  /*1d00*/  @P4 BRA `(.L_x_271) ;  /* 0x00000000007c4947 */ /* 0x01cfd80003800000 */
[----:B------:R-:W-:Y:S01]  /*1d10*/  FMUL.FTZ R91, R91, 1.4426950216293334961 ;  /* 0x3fb8aa3b5b5b7820 */ /* 0x000fe20000410000 */
[----:B-1----:R-:W-:Y:S02]  /*1d20*/  MOV R9, 0x3e800000 ;  /* 0x3e80000000097802 */ /* 0x002fe40000000f00 */
[----:B------:R-:W-:Y:S01]  /*1d30*/  MOV R11, 0x3d39bf78 ;  /* 0x3d39bf78000b7802 */ /* 0x000fe20000000f00 */
[----:B------:R-:W0:Y:S02]  /*1d40*/  MUFU.EX2 R13, R91 ;  /* 0x0000005b000d7308 */ /* 0x000e240000000800 */
[C---:B0-----:R-:W-:Y:S01]  /*1d50*/  FADD.FTZ.RZ R4, R13.reuse, 1 ;  /* 0x3f8000000d047421 */ /* 0x041fe2000001c000 */
[----:B------:R-:W-:-:S04]  /*1d60*/  ISETP.GE.U32.AND P4, PT, R13, 0x7f800000, PT ;  /* 0x7f8000000d00780c */ /* 0x000fc80003f86070 */
[----:B------:R-:W-:-:S04]  /*1d70*/  IADD3 R4, R4, -0x3f400000, RZ ;  /* 0xc0c0000004047810 */ /* 0x000fc80007ffe0ff */
[----:B------:R-:W-:-:S04]  /*1d80*/  LOP3.LUT R4, R4, 0xff800000, RZ, 0xc0, !PT ;  /* 0xff80000004047812 */ /* 0x000fc800078ec0ff */
[----:B------:R-:W-:Y:S02]  /*1d90*/  IADD3 R8, -R4, 0x40800000, RZ ;  /* 0x4080000004087810 */ /* 0x000fe40007ffe1ff */
[-C--:B------:R-:W-:Y:S02]  /*1da0*/  IADD3 R6, R13, -R4.reuse, RZ ;  /* 0x800000040d067210 */ /* 0x080fe40007ffe0ff */
[----:B------:R-:W-:Y:S01]  /*1db0*/  I2FP.F32.S32 R4, R4 ;  /* 0x0000000400047245 */ /* 0x000fe20000201400 */
[----:B------:R-:W-:-:S04]  /*1dc0*/  FFMA.FTZ R9, R8, R9, -1 ;  /* 0xbf80000008097423 */ /* 0x000fc80000010009 */
[----:B------:R-:W-:Y:S01]  /*1dd0*/  FADD.FTZ R6, R6, R9 ;  /* 0x0000000906067221 */ /* 0x000fe20000010000 */
[----:B------:R-:W-:-:S03]  /*1de0*/  FMUL.FTZ R4, R4, 1.1920928955078125e-07 ;  /* 0x3400000004047820 */ /* 0x000fc60000410000 */
[----:B------:R-:W-:-:S04]  /*1df0*/  FFMA.FTZ R9, R6, -R11, 0.10546888411045074463 ;  /* 0x3dd8001206097423 */ /* 0x000fc8000001080b */
[----:B------:R-:W-:-:S04]  /*1e00*/  FFMA.FTZ R9, R6, R9, -0.13229703903198242188 ;  /* 0xbe0778e006097423 */ /* 0x000fc80000010009 */
[----:B------:R-:W-:-:S04]  /*1e10*/  FFMA.FTZ R9, R6, R9, 0.14491446316242218018 ;  /* 0x3e14647506097423 */ /* 0x000fc80000010009 */
[----:B------:R-:W-:-:S04]  /*1e20*/  FFMA.FTZ R9, R6, R9, -0.16641564667224884033 ;  /* 0xbe2a68dd06097423 */ /* 0x000fc80000010009 */
[----:B------:R-:W-:-:S04]  /*1e30*/  FFMA.FTZ R9, R6, R9, 0.19988867640495300293 ;  /* 0x3e4caf9e06097423 */ /* 0x000fc80000010009 */
[----:B------:R-:W-:-:S04]  /*1e40*/  FFMA.FTZ R9, R6, R9, -0.25000196695327758789 ;  /* 0xbe80004206097423 */ /* 0x000fc80000010009 */
[----:B------:R-:W-:-:S04]  /*1e50*/  FFMA.FTZ R9, R6, R9, 0.33333510160446166992 ;  /* 0x3eaaaae606097423 */ /* 0x000fc80000010009 */
[----:B------:R-:W-:-:S04]  /*1e60*/  FFMA.FTZ R9, R6, R9, -0.5 ;  /* 0xbf00000006097423 */ /* 0x000fc80000010009 */
[----:B------:R-:W-:-:S04]  /*1e70*/  FMUL.FTZ R9, R6, R9 ;  /* 0x0000000906097220 */ /* 0x000fc80000410000 */
[----:B------:R-:W-:-:S04]  /*1e80*/  FFMA.FTZ R9, R6, R9, R6 ;  /* 0x0000000906097223 */ /* 0x000fc80000010006 */
[----:B------:R-:W-:Y:S01]  /*1e90*/  FFMA.FTZ R91, R4, 0.69314718246459960938, R9 ;  /* 0x3f317218045b7823 */ /* 0x000fe20000010009 */
[----:B------:R-:W-:Y:S06]  /*1ea0*/  @!P4 BRA `(.L_x_271) ;  /* 0x000000000014c947 */ /* 0x000fec0003800000 */
[----:B------:R-:W-:-:S13]  /*1eb0*/  ISETP.GE.AND P4, PT, R13, -0x407fffff, PT ;  /* 0xbf8000010d00780c */ /* 0x000fda0003f86270 */
[----:B------:R-:W-:-:S05]  /*1ec0*/  @P4 MOV R4, 0x7f800000 ;  /* 0x7f80000000044802 */ /* 0x000fca0000000f00 */
[C---:B------:R-:W-:Y:S01]  /*1ed0*/  @P4 FFMA.FTZ R91, R13.reuse, R4, +INF ;  /* 0x7f8000000d5b4423 */ /* 0x040fe20000010004 */
[----:B------:R-:W-:-:S04]  /*1ee0*/  FSETP.NEU.FTZ.AND P4, PT, R13, RZ, PT ;  /* 0x000000ff0d00720b */ /* 0x000fc80003f9d000 */
[----:B------:R-:W-:-:S09]  /*1ef0*/  FSEL R91, R91, -RZ, P4 ;  /* 0x800000ff5b5b7208 */ /* 0x000fd20002000000 */
.L_x_271:
[----:B------:R-:W-:Y:S05]  /*1f00*/  BSYNC B0 ;  /* 0x0000000000007941 */ /* 0x000fea0003800000 */
.L_x_270:
[----:B------:R-:W-:Y:S01]  /*1f10*/  BSSY B0, `(.L_x_272) ;  /* 0x0000023000007945 */ /* 0x000fe20003800000 */
[----:B------:R-:W-:Y:S01]  /*1f20*/  FSETP.GTU.FTZ.AND P4, PT, R85, 20, PT ;  /* 0x41a000005500780b */ /* 0x000fe20003f9c000 */
[----:B------:R-:W-:Y:S02]  /*1f30*/  FADD.FTZ R84, R84, UR5 ;  /* 0x0000000554547e21 */ /* 0x000fe40008010000 */
[----:B------:R-:W-:Y:S10]  /*1f40*/  @P3 BRA `(.L_x_273) ;  /* 0x00000000007c3947 */ /* 0x000ff40003800000 */
[----:B------:R-:W-:Y:S01]  /*1f50*/  FMUL.FTZ R90, R90, 1.4426950216293334961 ;  /* 0x3fb8aa3b5a5a7820 */ /* 0x000fe20000410000 */
[----:B-1----:R-:W-:Y:S01]  /*1f60*/  HFMA2.MMA R9, -RZ, RZ, 1.625, 0 ;  /* 0x3e800000ff097435 */ /* 0x002fe200000001ff */
[----:B------:R-:W-:Y:S02]  /*1f70*/  MOV R13, 0x3d39bf78 ;  /* 0x3d39bf78000d7802 */ /* 0x000fe40000000f00 */
        /* <DEDUP_REMOVED lines=28> */
.L_x_273:
[----:B------:R-:W-:Y:S05]  /*2140*/  BSYNC B0 ;  /* 0x0000000000007941 */ /* 0x000fea0003800000 */
.L_x_272:
        /* <DEDUP_REMOVED lines=35> */
.L_x_275:
[----:B------:R-:W-:Y:S05]  /*2380*/  BSYNC B0 ;  /* 0x0000000000007941 */ /* 0x000fea0003800000 */
.L_x_274:
        /* <DEDUP_REMOVED lines=35> */
.L_x_277:
[----:B------:R-:W-:Y:S05]  /*25c0*/  BSYNC B0 ;  /* 0x0000000000007941 */ /* 0x000fea0003800000 */
.L_x_276:
[----:B------:R-:W-:Y:S01]  /*25d0*/  BSSY B0, `(.L_x_278) ;  /* 0x0000024000007945 */ /* 0x000fe20003800000 */
[----:B------:R-:W-:Y:S01]  /*25e0*/  HFMA2.MMA R81, -RZ, RZ, 0, 0 ;  /* 0x00000000ff517435 */ /* 0x000fe200000001ff */
[----:B------:R-:W-:Y:S01]  /*25f0*/  FSETP.GTU.FTZ.AND P1, PT, R82, 20, PT ;  /* 0x41a000005200780b */ /* 0x000fe20003f3c000 */
[----:B------:R-:W-:Y:S01]  /*2600*/  FADD.FTZ R80, R80, UR5 ;  /* 0x0000000550507e21 */ /* 0x000fe20008010000 */
[----:B------:R-:W-:Y:S11]  /*2610*/  @P0 BRA `(.L_x_279) ;  /* 0x00000000007c0947 */ /* 0x000ff60003800000 */
        /* <DEDUP_REMOVED lines=31> */
.L_x_279:
[----:B------:R-:W-:Y:S05]  /*2810*/  BSYNC B0 ;  /* 0x0000000000007941 */ /* 0x000fea0003800000 */
.L_x_278:
[----:B------:R-:W-:Y:S01]  /*2820*/  BSSY B0, `(.L_x_280) ;  /* 0x0000026000007945 */ /* 0x000fe20003800000 */
[----:B------:R-:W-:Y:S02]  /*2830*/  FSETP.GTU.FTZ.AND P0, PT, R80, 20, PT ;  /* 0x41a000005000780b */ /* 0x000fe40003f1c000 */
[----:B------:R-:W-:Y:S02]  /*2840*/  CS2R R78, SRZ ;  /* 0x00000000004e7805 */ /* 0x000fe4000001ff00 */
[----:B------:R-:W-:Y:S01]  /*2850*/  CS2R R76, SRZ ;  /* 0x00000000004c7805 */ /* 0x000fe2000001ff00 */
[----:B------:R-:W-:Y:S01]  /*2860*/  FADD.FTZ R75, R75, UR5 ;  /* 0x000000054b4b7e21 */ /* 0x000fe20008010000 */
[----:B-1----:R-:W-:Y:S01]  /*2870*/  FFMA.FTZ R10, R110, R0, R133 ;  /* 0x000000006e0a7223 */ /* 0x002fe20000010085 */
[----:B------:R-:W-:Y:S06]  /*2880*/  @P6 BRA `(.L_x_281) ;  /* 0x00000000007c6947 */ /* 0x000fec0003800000 */
[----:B------:R-:W-:Y:S01]  /*2890*/  FMUL.FTZ R86, R86, 1.4426950216293334961 ;  /* 0x3fb8aa3b56567820 */ /* 0x000fe20000410000 */
[----:B------:R-:W-:Y:S01]  /*28a0*/  HFMA2.MMA R9, -RZ, RZ, 1.625, 0 ;  /* 0x3e800000ff097435 */ /* 0x000fe200000001ff */
        /* <DEDUP_REMOVED lines=29> */
.L_x_281:
[----:B------:R-:W-:Y:S05]  /*2a80*/  BSYNC B0 ;  /* 0x0000000000007941 */ /* 0x000fea0003800000 */
.L_x_280:
[----:B------:R-:W-:Y:S01]  /*2a90*/  FFMA.FTZ R9, R103, R42, R10 ;  /* 0x0000002a67097223 */ /* 0x000fe2000001000a */
[----:B------:R-:W-:Y:S01]  /*2aa0*/  BSSY B0, `(.L_x_282) ;  /* 0x0000026000007945 */ /* 0x000fe20003800000 */
[----:B------:R-:W-:Y:S01]  /*2ab0*/  HFMA2.MMA R74, -RZ, RZ, 0, 0 ;  /* 0x00000000ff4a7435 */ /* 0x000fe200000001ff */
[----:B------:R-:W-:Y:S02]  /*2ac0*/  FSETP.GTU.FTZ.AND P6, PT, R75, 20, PT ;  /* 0x41a000004b00780b */ /* 0x000fe40003fdc000 */
[----:B------:R-:W-:Y:S01]  /*2ad0*/  CS2R R72, SRZ ;  /* 0x0000000000487805 */ /* 0x000fe2000001ff00 */
[----:B------:R-:W-:Y:S01]  /*2ae0*/  FADD.FTZ R71, R71, UR5 ;  /* 0x0000000547477e21 */ /* 0x000fe20008010000 */
[----:B------:R-:W-:Y:S01]  /*2af0*/  FFMA.FTZ R10, R108, R41, R9 ;  /* 0x000000296c0a7223 */ /* 0x000fe20000010009 */
[----:B------:R-:W-:Y:S08]  /*2b00*/  @P4 BRA `(.L_x_283) ;  /* 0x00000000007c4947 */ /* 0x000ff00003800000 */
[----:B------:R-:W-:Y:S01]  /*2b10*/  FMUL.FTZ R85, R85, 1.4426950216293334961 ;  /* 0x3fb8aa3b55557820 */ /* 0x000fe20000410000 */
[----:B------:R-:W-:Y:S02]  /*2b20*/  MOV R9, 0x3e800000 ;  /* 0x3e80000000097802 */ /* 0x000fe40000000f00 */
        /* <DEDUP_REMOVED lines=29> */
.L_x_283:
[----:B------:R-:W-:Y:S05]  /*2d00*/  BSYNC B0 ;  /* 0x0000000000007941 */ /* 0x000fea0003800000 */
.L_x_282:
        /* <DEDUP_REMOVED lines=39> */
.L_x_285:
[----:B------:R-:W-:Y:S05]  /*2f80*/  BSYNC B0 ;  /* 0x0000000000007941 */ /* 0x000fea0003800000 */
.L_x_284:
        /* <DEDUP_REMOVED lines=39> */
.L_x_287:
[----:B------:R-:W-:Y:S05]  /*3200*/  BSYNC B0 ;  /* 0x0000000000007941 */ /* 0x000fea0003800000 */
.L_x_286:
        /* <DEDUP_REMOVED lines=39> */
.L_x_289:
[----:B------:R-:W-:Y:S05]  /*3480*/  BSYNC B0 ;  /* 0x0000000000007941 */ /* 0x000fea0003800000 */
.L_x_288:
[----:B------:R-:W-:Y:S01]  /*3490*/  FFMA.FTZ R10, R95, R34, R10 ;  /* 0x000000225f0a7223 */ /* 0x000fe2000001000a */
[----:B------:R-:W-:Y:S01]  /*34a0*/  BSSY B0, `(.L_x_290) ;  /* 0x0000027000007945 */ /* 0x000fe20003800000 */
[----:B------:R-:W-:Y:S01]  /*34b0*/  FSETP.GTU.FTZ.AND P1, PT, R59, 20, PT ;  /* 0x41a000003b00780b */ /* 0x000fe20003f3c000 */
[----:B------:R-:W-:Y:S01]  /*34c0*/  FMUL.FTZ R58, R0, UR4 ;  /* 0x00000004003a7c20 */ /* 0x000fe20008410000 */
[----:B------:R-:W-:Y:S01]  /*34d0*/  FMUL.FTZ R57, R42, UR4 ;  /* 0x000000042a397c20 */ /* 0x000fe20008410000 */
[----:B------:R-:W-:Y:S01]  /*34e0*/  FMUL.FTZ R56, R41, UR4 ;  /* 0x0000000429387c20 */ /* 0x000fe20008410000 */
[----:B------:R-:W-:Y:S01]  /*34f0*/  FMUL.FTZ R55, R40, UR4 ;  /* 0x0000000428377c20 */ /* 0x000fe20008410000 */
[----:B------:R-:W-:Y:S01]  /*3500*/  FFMA.FTZ R11, R93, R2, R10 ;  /* 0x000000025d0b7223 */ /* 0x000fe2000001000a */
[----:B------:R-:W-:Y:S07]  /*3510*/  @P0 BRA `(.L_x_291) ;  /* 0x00000000007c0947 */ /* 0x000fee0003800000 */
        /* <DEDUP_REMOVED lines=31> */
.L_x_291:
[----:B------:R-:W-:Y:S05]  /*3710*/  BSYNC B0 ;  /* 0x0000000000007941 */ /* 0x000fea0003800000 */
.L_x_290:
[----:B------:R-:W-:Y:S04]  /*3720*/  BSSY B0, `(.L_x_292) ;  /* 0x0000021000007945 */ /* 0x000fe80003800000 */
[----:B------:R-:W-:Y:S05]  /*3730*/  @P6 BRA `(.L_x_293) ;  /* 0x00000000007c6947 */ /* 0x000fea0003800000 */
        /* <DEDUP_REMOVED lines=26> */
[C---:B------:R-:W-:Y:S02]  /*38e0*/  ISETP.GE.AND P0, PT, R13.reuse, -0x407fffff, PT ;  /* 0xbf8000010d00780c */ /* 0x040fe40003f06270 */
[----:B------:R-:W-:-:S11]  /*38f0*/  FSETP.NEU.FTZ.AND P6, PT, R13, RZ, PT ;  /* 0x000000ff0d00720b */ /* 0x000fd60003fdd000 */
[----:B------:R-:W-:-:S05]  /*3900*/  @P0 MOV R4, 0x7f800000 ;  /* 0x7f80000000040802 */ /* 0x000fca0000000f00 */
[----:B------:R-:W-:-:S05]  /*3910*/  @P0 FFMA.FTZ R75, R13, R4, +INF ;  /* 0x7f8000000d4b0423 */ /* 0x000fca0000010004 */
[----:B------:R-:W-:-:S07]  /*3920*/  FSEL R75, R75, -RZ, P6 ;  /* 0x800000ff4b4b7208 */ /* 0x000fce0003000000 */
.L_x_293:
[----:B------:R-:W-:Y:S05]  /*3930*/  BSYNC B0 ;  /* 0x0000000000007941 */ /* 0x000fea0003800000 */
.L_x_292:
        /* <DEDUP_REMOVED lines=33> */
.L_x_295:
[----:B------:R-:W-:Y:S05]  /*3b50*/  BSYNC B0 ;  /* 0x0000000000007941 */ /* 0x000fea0003800000 */
.L_x_294:
        /* <DEDUP_REMOVED lines=33> */
.L_x_297:
[----:B------:R-:W-:Y:S05]  /*3d70*/  BSYNC B0 ;  /* 0x0000000000007941 */ /* 0x000fea0003800000 */
.L_x_296:
        /* <DEDUP_REMOVED lines=33> */
.L_x_299:
[----:B------:R-:W-:Y:S05]  /*3f90*/  BSYNC B0 ;  /* 0x0000000000007941 */ /* 0x000fea0003800000 */
.L_x_298:
        /* <DEDUP_REMOVED lines=33> */
.L_x_301:
[----:B------:R-:W-:Y:S05]  /*41b0*/  BSYNC B0 ;  /* 0x0000000000007941 */ /* 0x000fea0003800000 */
.L_x_300:
[----:B------:R-:W-:Y:S01]  /*41c0*/  FFMA.FTZ R11, R100, R7, R11 ;  /* 0x00000007640b7223 */ /* 0x000fe2000001000b */
[----:B------:R-:W-:Y:S01]  /*41d0*/  BAR.SYNC.DEFER_BLOCKING 0x0 ;  /* 0x0000000000007b1d */ /* 0x000fe20000010000 */
[----:B------:R-:W-:Y:S01]  /*41e0*/  FMUL.FTZ R54, R39, UR4 ;  /* 0x0000000427367c20 */ /* 0x000fe20008410000 */
[----:B------:R-:W-:Y:S01]  /*41f0*/  FMUL.FTZ R53, R38, UR4 ;  /* 0x0000000426357c20 */ /* 0x000fe20008410000 */
[----:B------:R-:W-:Y:S01]  /*4200*/  FFMA.FTZ R11, R98, R31, R11 ;  /* 0x0000001f620b7223 */ /* 0x000fe2000001000b */
[----:B------:R-:W-:Y:S01]  /*4210*/  FMUL.FTZ R52, R37, UR4 ;  /* 0x0000000425347c20 */ /* 0x000fe20008410000 */
        /* <DEDUP_REMOVED lines=10> */
[----:B------:R-:W-:Y:S01]  /*42c0*/  FMUL.FTZ R43, R3, UR4 ;  /* 0x00000004032b7c20 */ /* 0x000fe20008410000 */
[----:B------:R-:W-:Y:S01]  /*42d0*/  FFMA.FTZ R133, R92, R3, R11 ;  /* 0x000000035c857223 */ /* 0x000fe2000001000b */
[----:B------:R-:W-:Y:S06]  /*42e0*/  @!P5 BRA `(.L_x_302) ;  /* 0x000000640034d947 */ /* 0x000fec0003800000 */
[----:B------:R-:W-:Y:S01]  /*42f0*/  UIADD3 UR52, UR48, -0x1, URZ ;  /* 0xffffffff30347890 */ /* 0x000fe2000fffe03f */
[----:B------:R-:W-:Y:S01]  /*4300*/  HFMA2.MMA R74, -RZ, RZ, 0, 0 ;  /* 0x00000000ff4a7435 */ /* 0x000fe200000001ff */
[----:B------:R-:W-:Y:S01]  /*4310*/  ULEA.HI UR30, UR48, UR48, URZ, 0x1 ;  /* 0x00000030301e7291 */ /* 0x000fe2000f8f083f */
[----:B------:R-:W-:Y:S01]  /*4320*/  HFMA2.MMA R66, -RZ, RZ, 0, 0 ;  /* 0x00000000ff427435 */ /* 0x000fe200000001ff */
[----:B------:R-:W-:Y:S01]  /*4330*/  ULEA.HI UR31, UR52, UR52, URZ, 0x1 ;  /* 0x00000034341f7291 */ /* 0x000fe2000f8f083f */
[----:B------:R-:W-:Y:S01]  /*4340*/  FADD.FTZ R0, R0, R0 ;  /* 0x0000000000007221 */ /* 0x000fe20000010000 */
        /* <DEDUP_REMOVED lines=17> */
[----:B------:R-:W-:-:S02]  /*4460*/  CS2R R78, SRZ ;  /* 0x00000000004e7805 */ /* 0x000fc4000001ff00 */
[----:B------:R-:W-:Y:S02]  /*4470*/  CS2R R76, SRZ ;  /* 0x00000000004c7805 */ /* 0x000fe4000001ff00 */
[----:B------:R-:W-:Y:S02]  /*4480*/  CS2R R72, SRZ ;  /* 0x0000000000487805 */ /* 0x000fe4000001ff00 */
[----:B------:R-:W-:Y:S02]  /*4490*/  MOV R70, RZ ;  /* 0x000000ff00467202 */ /* 0x000fe40000000f00 */
[----:B------:R-:W-:Y:S02]  /*44a0*/  CS2R R68, SRZ ;  /* 0x0000000000447805 */ /* 0x000fe4000001ff00 */
[----:B------:R-:W-:Y:S02]  /*44b0*/  CS2R R64, SRZ ;  /* 0x0000000000407805 */ /* 0x000fe4000001ff00 */
[----:B------:R-:W-:-:S02]  /*44c0*/  MOV R62, RZ ;  /* 0x000000ff003e7202 */ /* 0x000fc40000000f00 */
[----:B------:R-:W-:Y:S01]  /*44d0*/  CS2R R60, SRZ ;  /* 0x00000000003c7805 */ /* 0x000fe2000001ff00 */
[----:B------:R-:W-:Y:S02]  /*44e0*/  UIADD3 UR51, UR48, -UR30, URZ ;  /* 0x8000001e30337290 */ /* 0x000fe4000fffe03f */
        /* <DEDUP_REMOVED lines=13> */
.L_x_333:
        /* <DEDUP_REMOVED lines=11> */
[----:B01----:R-:W-:-:S04]  /*4670*/  MOV R6, UR46 ;  /* 0x0000002e00067c02 */ /* 0x003fc80008000f00 */
        /* <DEDUP_REMOVED lines=22> */
[----:B------:R-:W-:Y:S02]  /*47e0*/  MOV R2, UR47 ;  /* 0x0000002f00027c02 */ /* 0x000fe40008000f00 */
[----:B------:R-:W-:Y:S02]  /*47f0*/  MOV R4, UR45 ;  /* 0x0000002d00047c02 */ /* 0x000fe40008000f00 */
[----:B------:R-:W-:Y:S02]  /*4800*/  MOV R3, UR46 ;  /* 0x0000002e00037c02 */ /* 0x000fe40008000f00 */
[----:B------:R-:W-:-:S04]  /*4810*/  MOV R5, UR44 ;  /* 0x0000002c00057c02 */ /* 0x000fc80008000f00 */
[----:B------:R-:W3:Y:S04]  /*4820*/  LDG.E.64 R2, desc[UR18][R2.64] ;  /* 0x0000001202027981 */ /* 0x000ee8000c1e1b00 */
[----:B------:R-:W3:Y:S01]  /*4830*/  LDG.E.64 R4, desc[UR18][R4.64] ;  /* 0x0000001204047981 */ /* 0x000ee2000c1e1b00 */
[C---:B------:R-:W-:Y:S02]  /*4840*/  LOP3.LUT P0, RZ, R129.reuse, 0x1f, RZ, 0xc0, !PT ;  /* 0x0000001f81ff7812 */ /* 0x040fe4000780c0ff */
[----:B------:R-:W-:Y:S02]  /*4850*/  ISETP.NE.AND P1, PT, R129, RZ, PT ;  /* 0x000000ff8100720c */ /* 0x000fe40003f25270 */
[----:B------:R-:W-:Y:S02]  /*4860*/  MOV R15, UR48 ;  /* 0x00000030000f7c02 */ /* 0x000fe40008000f00 */
[----:B------:R-:W-:-:S02]  /*4870*/  MOV R140, 0x10 ;  /* 0x00000010008c7802 */ /* 0x000fc40000000f00 */
[----:B--2---:R-:W-:Y:S02]  /*4880*/  R2UR UR46, R7 ;  /* 0x00000000072e72ca */ /* 0x004fe400000e0000 */
[----:B------:R-:W-:-:S11]  /*4890*/  R2UR UR47, R6 ;  /* 0x00000000062f72ca */ /* 0x000fd600000e0000 */
[----:B------:R-:W-:Y:S01]  /*48a0*/  FMUL.FTZ R8, R90, UR46 ;  /* 0x0000002e5a087c20 */ /* 0x000fe20008410000 */
[----:B------:R-:W-:Y:S01]  /*48b0*/  FMUL.FTZ R7, R91, UR46 ;  /* 0x0000002e5b077c20 */ /* 0x000fe20008410000 */
[----:B------:R-:W-:Y:S02]  /*48c0*/  FMUL.FTZ R6, R84, UR46 ;  /* 0x0000002e54067c20 */ /* 0x000fe40008410000 */
[----:B------:R-:W-:Y:S01]  /*48d0*/  FMUL.RZ R11, R8, 0.15915493667125701904 ;  /* 0x3e22f983080b7820 */ /* 0x000fe2000040c000 */
[----:B------:R-:W-:Y:S01]  /*48e0*/  FMUL.FTZ R8, R89, UR46 ;  /* 0x0000002e59087c20 */ /* 0x000fe20008410000 */
[----:B------:R-:W-:Y:S02]  /*48f0*/  FMUL.RZ R9, R7, 0.15915493667125701904 ;  /* 0x3e22f98307097820 */ /* 0x000fe4000040c000 */
[----:B------:R-:W-:Y:S01]  /*4900*/  MUFU.SIN R10, R11 ;  /* 0x0000000b000a7308 */ /* 0x000fe20000000400 */
[----:B------:R-:W-:Y:S01]  /*4910*/  FMUL.RZ R12, R8, 0.15915493667125701904 ;  /* 0x3e22f983080c7820 */ /* 0x000fe2000040c000 */
[----:B------:R-:W-:-:S04]  /*4920*/  FMUL.FTZ R8, R88, UR46 ;  /* 0x0000002e58087c20 */ /* 0x000fc80008410000 */
[----:B------:R-:W-:Y:S01]  /*4930*/  FMUL.RZ R13, R8, 0.15915493667125701904 ;  /* 0x3e22f983080d7820 */ /* 0x000fe2000040c000 */
[----:B------:R-:W-:Y:S01]  /*4940*/  FMUL.FTZ R8, R87, UR46 ;  /* 0x0000002e57087c20 */ /* 0x000fe20008410000 */
        /* <DEDUP_REMOVED lines=16> */
[----:B------:R-:W-:Y:S01]  /*4a50*/  MUFU.SIN R20, R11 ;  /* 0x0000000b00147308 */ /* 0x000fe20000000400 */
[----:B0-----:R-:W-:Y:S01]  /*4a60*/  FMUL.RZ R13, R6, 0.15915493667125701904 ;  /* 0x3e22f983060d7820 */ /* 0x001fe2000040c000 */
[----:B------:R-:W-:Y:S01]  /*4a70*/  FMUL.FTZ R6, R83, UR46 ;  /* 0x0000002e53067c20 */ /* 0x000fe20008410000 */
[----:B------:R-:W0:Y:S03]  /*4a80*/  @!P2 LDC R24, c[0x0][0x21c] ;  /* 0x00008700ff18ab82 */ /* 0x000e260000000800 */
[----:B------:R-:W-:Y:S01]  /*4a90*/  FMUL.RZ R14, R6, 0.15915493667125701904 ;  /* 0x3e22f983060e7820 */ /* 0x000fe2000040c000 */
[----:B------:R-:W-:Y:S01]  /*4aa0*/  FMUL.FTZ R6, R8, R91 ;  /* 0x0000005b08067220 */ /* 0x000fe20000410000 */
[----:B------:R1:W-:Y:S08]  /*4ab0*/  MUFU.COS R158, R11 ;  /* 0x0000000b009e7308 */ /* 0x0003f00000000000 */
[----:B------:R-:W2:Y:S01]  /*4ac0*/  MUFU.EX2 R6, R6 ;  /* 0x0000000600067308 */ /* 0x000ea20000000800 */
[----:B-1----:R-:W-:-:S04]  /*4ad0*/  FMUL.FTZ R11, R82, UR46 ;  /* 0x0000002e520b7c20 */ /* 0x002fc80008410000 */
[----:B------:R-:W-:Y:S01]  /*4ae0*/  FMUL.RZ R17, R11, 0.15915493667125701904 ;  /* 0x3e22f9830b117820 */ /* 0x000fe2000040c000 */
[----:B------:R-:W-:Y:S02]  /*4af0*/  @!P2 IADD3 R11, R15, -0x2, RZ ;  /* 0xfffffffe0f0ba810 */ /* 0x000fe40007ffe0ff */
[----:B------:R-:W-:Y:S03]  /*4b00*/  MUFU.SIN R22, R12 ;  /* 0x0000000c00167308 */ /* 0x000fe60000000400 */
[----:B0-----:R-:W-:-:S05]  /*4b10*/  @!P2 IMAD R11, R11, R24, UR7 ;  /* 0x000000070b0bae24 */ /* 0x001fca000f8e0218 */
[----:B------:R0:W-:Y:S01]  /*4b20*/  MUFU.COS R156, R12 ;  /* 0x0000000c009c7308 */ /* 0x0001e20000000000 */
[C---:B--2---:R-:W-:Y:S01]  /*4b30*/  FMUL.FTZ R24, R6.reuse, R7 ;  /* 0x0000000706187220 */ /* 0x044fe20000410000 */
[----:B------:R-:W-:Y:S01]  /*4b40*/  FMUL.FTZ R25, R6, R25 ;  /* 0x0000001906197220 */ /* 0x000fe20000410000 */
[----:B------:R-:W-:-:S04]  /*4b50*/  FMUL.FTZ R6, R80, UR46 ;  /* 0x0000002e50067c20 */ /* 0x000fc80008410000 */
[----:B------:R-:W-:Y:S01]  /*4b60*/  FMUL.RZ R19, R6, 0.15915493667125701904 ;  /* 0x3e22f98306137820 */ /* 0x000fe2000040c000 */
[----:B------:R-:W-:Y:S01]  /*4b70*/  MUFU.SIN R26, R13 ;  /* 0x0000000d001a7308 */ /* 0x000fe20000000400 */
[----:B0-----:R-:W-:Y:S01]  /*4b80*/  MOV R12, UR52 ;  /* 0x00000034000c7c02 */ /* 0x001fe20008000f00 */
[----:B------:R-:W-:-:S06]  /*4b90*/  @!P2 IMAD.WIDE R6, R11, R140, UR20 ;  /* 0x000000140b06ae25 */ /* 0x000fcc000f8e028c */
[----:B------:R0:W-:Y:S08]  /*4ba0*/  MUFU.COS R154, R13 ;  /* 0x0000000d009a7308 */ /* 0x0001f00000000000 */
[----:B------:R-:W-:Y:S01]  /*4bb0*/  MUFU.SIN R18, R9 ;  /* 0x0000000900127308 */ /* 0x000fe20000000400 */
[----:B0-----:R-:W-:-:S07]  /*4bc0*/  MOV R13, 0x100 ;  /* 0x00000100000d7802 */ /* 0x001fce0000000f00 */
[----:B------:R0:W-:Y:S08]  /*4bd0*/  MUFU.COS R160, R9 ;  /* 0x0000000900a07308 */ /* 0x0001f00000000000 */
[----:B------:R-:W-:Y:S01]  /*4be0*/  MUFU.SIN R136, R14 ;  /* 0x0000000e00887308 */ /* 0x000fe20000000400 */
[----:B0-----:R-:W-:Y:S01]  /*4bf0*/  IADD3 R9, R129, 0x200, RZ ;  /* 0x0000020081097810 */ /* 0x001fe20007ffe0ff */
[----:B------:R-:W-:Y:S01]  /*4c00*/  @!P1 IMAD R9, R12, R13, UR7 ;  /* 0x000000070c099e24 */ /* 0x000fe2000f8e020d */
[----:B------:R-:W-:-:S02]  /*4c10*/  MOV R13, RZ ;  /* 0x000000ff000d7202 */ /* 0x000fc40000000f00 */
[----:B------:R-:W-:Y:S02]  /*4c20*/  MOV R12, 0x3f800000 ;  /* 0x3f800000000c7802 */ /* 0x000fe40000000f00 */
[----:B------:R-:W-:Y:S01]  /*4c30*/  LEA R9, R9, R126, 0x3 ;  /* 0x0000007e09097211 */ /* 0x000fe200078e18ff */
[----:B------:R0:W-:Y:S04]  /*4c40*/  MUFU.COS R152, R14 ;  /* 0x0000000e00987308 */ /* 0x0001e80000000000 */
[----:B------:R1:W-:Y:S04]  /*4c50*/  STS.64 [R9+0x3590], R24 ;  /* 0x0035901809007388 */ /* 0x0003e80000000a00 */
[----:B------:R-:W-:Y:S01]  /*4c60*/  MUFU.SIN R140, R19 ;  /* 0x00000013008c7308 */ /* 0x000fe20000000400 */
[----:B0-----:R-:W-:Y:S01]  /*4c70*/  CS2R R14, SRZ ;  /* 0x00000000000e7805 */ /* 0x001fe2000001ff00 */
[----:B------:R-:W-:Y:S06]  /*4c80*/  BAR.SYNC.DEFER_BLOCKING 0x0 ;  /* 0x0000000000007b1d */ /* 0x000fec0000010000 */
[----:B------:R-:W-:Y:S01]  /*4c90*/  MUFU.COS R148, R19 ;  /* 0x0000001300947308 */ /* 0x000fe20000000000 */
[----:B------:R-:W-:Y:S01]  /*4ca0*/  FMUL.FTZ R11, R75, UR46 ;  /* 0x0000002e4b0b7c20 */ /* 0x000fe20008410000 */
[----:B-1----:R-:W-:-:S06]  /*4cb0*/  FMUL.FTZ R9, R67, UR46 ;  /* 0x0000002e43097c20 */ /* 0x002fcc0008410000 */
[----:B------:R-:W-:Y:S08]  /*4cc0*/  MUFU.SIN R138, R17 ;  /* 0x00000011008a7308 */ /* 0x000ff00000000400 */
[----:B------:R0:W-:Y:S01]  /*4cd0*/  MUFU.COS R150, R17 ;  /* 0x0000001100967308 */ /* 0x0001e20000000000 */
[----:B------:R1:W5:Y:S01]  /*4ce0*/  @!P2 LDG.E.128 R12, desc[UR18][R6.64] ;  /* 0x00000012060ca981 */ /* 0x000362000c1e1d00 */
[----:B------:R-:W-:Y:S01]  /*4cf0*/  FMUL.RZ R9, R9, 0.15915493667125701904 ;  /* 0x3e22f98309097820 */ /* 0x000fe2000040c000 */
[----:B---3--:R-:W-:Y:S01]  /*4d00*/  FMUL.FTZ R179, R3, R5 ;  /* 0x0000000503b37220 */ /* 0x008fe20000410000 */
[C---:B------:R-:W-:Y:S01]  /*4d10*/  FMUL.FTZ R21, R8.reuse, R84 ;  /* 0x0000005408157220 */ /* 0x040fe20000410000 */
[C---:B------:R-:W-:Y:S01]  /*4d20*/  FMUL.FTZ R23, R8.reuse, R83 ;  /* 0x0000005308177220 */ /* 0x040fe20000410000 */
[----:B------:R-:W-:-:S02]  /*4d30*/  FMUL.FTZ R27, R8, R82 ;  /* 0x00000052081b7220 */ /* 0x000fc40000410000 */
[----:B------:R-:W-:Y:S01]  /*4d40*/  MUFU.SIN R141, R9 ;  /* 0x00000009008d7308 */ /* 0x000fe20000000400 */
[----:B0-----:R-:W-:Y:S01]  /*4d50*/  FMUL.RZ R17, R11, 0.15915493667125701904 ;  /* 0x3e22f9830b117820 */ /* 0x001fe2000040c000 */
[----:B------:R-:W-:Y:S01]  /*4d60*/  FMUL.FTZ R11, R71, UR46 ;  /* 0x0000002e470b7c20 */ /* 0x000fe20008410000 */
[----:B------:R-:W-:Y:S01]  /*4d70*/  FFMA.FTZ R179, R2, R4, -R179 ;  /* 0x0000000402b37223 */ /* 0x000fe200000108b3 */
[----:B-1----:R-:W-:Y:S01]  /*4d80*/  FMUL.FTZ R6, R63, UR46 ;  /* 0x0000002e3f067c20 */ /* 0x002fe20008410000 */
[----:B------:R-:W-:Y:S01]  /*4d90*/  FMUL.FTZ R7, R8, R89 ;  /* 0x0000005908077220 */ /* 0x000fe20000410000 */
[----:B------:R-:W-:Y:S01]  /*4da0*/  FMUL.RZ R11, R11, 0.15915493667125701904 ;  /* 0x3e22f9830b0b7820 */ /* 0x000fe2000040c000 */
[----:B------:R-:W-:Y:S01]  /*4db0*/  ISETP.NE.AND P2, PT, R129, 0x7f, PT ;  /* 0x0000007f8100780c */ /* 0x000fe20003f45270 */
[----:B------:R-:W-:Y:S01]  /*4dc0*/  FMUL.RZ R19, R6, 0.15915493667125701904 ;  /* 0x3e22f98306137820 */ /* 0x000fe2000040c000 */
[----:B------:R-:W-:Y:S01]  /*4dd0*/  FMUL.FTZ R6, R59, UR46 ;  /* 0x0000002e3b067c20 */ /* 0x000fe20008410000 */
[----:B------:R-:W-:Y:S01]  /*4de0*/  MUFU.SIN R142, R11 ;  /* 0x0000000b008e7308 */ /* 0x000fe20000000400 */
[----:B------:R-:W-:Y:S02]  /*4df0*/  BSSY B0, `(.L_x_303) ;  /* 0x00000e8000007945 */ /* 0x000fe40003800000 */
[----:B------:R-:W-:Y:S01]  /*4e00*/  FMUL.RZ R162, R6, 0.15915493667125701904 ;  /* 0x3e22f98306a27820 */ /* 0x000fe2000040c000 */
[----:B------:R-:W-:-:S04]  /*4e10*/  FMUL.FTZ R6, R8, R90 ;  /* 0x0000005a08067220 */ /* 0x000fc80000410000 */
[----:B------:R0:W1:Y:S08]  /*4e20*/  MUFU.EX2 R135, R6 ;  /* 0x0000000600877308 */ /* 0x0000700000000800 */
[----:B------:R2:W-:Y:S01]  /*4e30*/  MUFU.COS R144, R11 ;  /* 0x0000000b00907308 */ /* 0x0005e20000000000 */
[----:B0-----:R-:W-:Y:S01]  /*4e40*/  FMUL.FTZ R6, R3, R4 ;  /* 0x0000000403067220 */ /* 0x001fe20000410000 */
[C---:B------:R-:W-:Y:S01]  /*4e50*/  FMUL.FTZ R3, R8.reuse, R80 ;  /* 0x0000005008037220 */ /* 0x040fe20000410000 */
[----:B------:R-:W-:-:S02]  /*4e60*/  FMUL.FTZ R4, R8, R75 ;  /* 0x0000004b08047220 */ /* 0x000fc40000410000 */
[----:B------:R-:W-:Y:S01]  /*4e70*/  FFMA.FTZ R163, R2, R5, R6 ;  /* 0x0000000502a37223 */ /* 0x000fe20000010006 */
[----:B------:R-:W-:Y:S01]  /*4e80*/  FMUL.FTZ R6, R110, R91 ;  /* 0x0000005b6e067220 */ /* 0x000fe20000410000 */
[C---:B------:R-:W-:Y:S01]  /*4e90*/  FMUL.FTZ R5, R8.reuse, R71 ;  /* 0x0000004708057220 */ /* 0x040fe20000410000 */
[----:B------:R0:W-:Y:S01]  /*4ea0*/  MUFU.COS R161, R9 ;  /* 0x0000000900a17308 */ /* 0x0001e20000000000 */
[----:B--2---:R-:W-:Y:S01]  /*4eb0*/  FMUL.FTZ R11, R8, R87 ;  /* 0x00000057080b7220 */ /* 0x004fe20000410000 */
[C---:B-1----:R-:W-:Y:S01]  /*4ec0*/  FMUL.FTZ R137, R135.reuse, R16 ;  /* 0x0000001087897220 */ /* 0x042fe20000410000 */
[----:B------:R-:W-:-:S04]  /*4ed0*/  FMUL.FTZ R135, R135, R10 ;  /* 0x0000000a87877220 */ /* 0x000fc80000410000 */
[----:B------:R-:W-:Y:S01]  /*4ee0*/  FMUL.FTZ R10, RZ, R135 ;  /* 0x00000087ff0a7220 */ /* 0x000fe20000410000 */
[----:B------:R-:W1:Y:S01]  /*4ef0*/  MUFU.EX2 R7, R7 ;  /* 0x0000000700077308 */ /* 0x000e620000000800 */
[----:B0-----:R-:W-:Y:S01]  /*4f00*/  FMUL.FTZ R9, R8, R88 ;  /* 0x0000005808097220 */ /* 0x001fe20000410000 */
[-C--:B------:R-:W-:Y:S01]  /*4f10*/  FMUL.FTZ R2, R135, R6.reuse ;  /* 0x0000000687027220 */ /* 0x080fe20000410000 */
[----:B------:R-:W-:-:S03]  /*4f20*/  FFMA.FTZ R10, R137, R6, -R10 ;  /* 0x00000006890a7223 */ /* 0x000fc6000001080a */
[----:B------:R-:W-:Y:S02]  /*4f30*/  FFMA.FTZ R2, RZ, R137, R2 ;  /* 0x00000089ff027223 */ /* 0x000fe40000010002 */
[----:B------:R-:W0:Y:S08]  /*4f40*/  MUFU.EX2 R9, R9 ;  /* 0x0000000900097308 */ /* 0x000e300000000800 */
[----:B------:R-:W2:Y:S01]  /*4f50*/  MUFU.EX2 R11, R11 ;  /* 0x0000000b000b7308 */ /* 0x000ea20000000800 */
[C---:B-1----:R-:W-:Y:S01]  /*4f60*/  FMUL.FTZ R134, R7.reuse, R134 ;  /* 0x0000008607867220 */ /* 0x042fe20000410000 */
[----:B------:R-:W-:Y:S01]  /*4f70*/  FMUL.FTZ R132, R7, R132 ;  /* 0x0000008407847220 */ /* 0x000fe20000410000 */
[----:B------:R-:W-:-:S05]  /*4f80*/  FFMA.FTZ R7, R103, R90, R10 ;  /* 0x0000005a67077223 */ /* 0x000fca000001000a */
[----:B------:R-:W-:Y:S01]  /*4f90*/  MUFU.SIN R145, R17 ;  /* 0x0000001100917308 */ /* 0x000fe20000000400 */
[C---:B0-----:R-:W-:Y:S01]  /*4fa0*/  FMUL.FTZ R130, R9.reuse, R130 ;  /* 0x0000008209827220 */ /* 0x041fe20000410000 */
[----:B------:R-:W-:Y:S01]  /*4fb0*/  FMUL.FTZ R128, R9, R128 ;  /* 0x0000008009807220 */ /* 0x000fe20000410000 */
[----:B------:R-:W-:Y:S01]  /*4fc0*/  FADD.FTZ R9, RZ, R2 ;  /* 0x00000002ff097221 */ /* 0x000fe20000010000 */
[----:B------:R-:W-:-:S03]  /*4fd0*/  FMUL.FTZ R2, R8, R67 ;  /* 0x0000004308027220 */ /* 0x000fc60000410000 */
[C---:B------:R-:W-:Y:S01]  /*4fe0*/  FMUL.FTZ R6, R132.reuse, R9 ;  /* 0x0000000984067220 */ /* 0x040fe20000410000 */
[----:B------:R0:W-:Y:S01]  /*4ff0*/  MUFU.COS R139, R17 ;  /* 0x00000011008b7308 */ /* 0x0001e20000000000 */
[C---:B--2---:R-:W-:Y:S01]  /*5000*/  FMUL.FTZ R160, R11.reuse, R160 ;  /* 0x000000a00ba07220 */ /* 0x044fe20000410000 */
[----:B------:R-:W-:Y:S01]  /*5010*/  FMUL.FTZ R159, R11, R18 ;  /* 0x000000120b9f7220 */ /* 0x000fe20000410000 */
[-C--:B------:R-:W-:Y:S01]  /*5020*/  FMUL.FTZ R11, R132, R7.reuse ;  /* 0x00000007840b7220 */ /* 0x080fe20000410000 */
[----:B------:R-:W-:Y:S01]  /*5030*/  FFMA.FTZ R7, R134, R7, -R6 ;  /* 0x0000000786077223 */ /* 0x000fe20000010806 */
[----:B------:R-:W-:Y:S02]  /*5040*/  FMUL.FTZ R6, R8, R63 ;  /* 0x0000003f08067220 */ /* 0x000fe40000410000 */
[----:B------:R-:W-:Y:S01]  /*5050*/  FFMA.FTZ R11, R134, R9, R11 ;  /* 0x00000009860b7223 */ /* 0x000fe2000001000b */
[----:B------:R-:W-:Y:S01]  /*5060*/  FFMA.FTZ R7, R108, R89, R7 ;  /* 0x000000596c077223 */ /* 0x000fe20000010007 */
[----:B0-----:R-:W-:Y:S01]  /*5070*/  FMUL.FTZ R17, R8, R86 ;  /* 0x0000005608117220 */ /* 0x001fe20000410000 */
[----:B------:R-:W0:Y:S01]  /*5080*/  MUFU.EX2 R3, R3 ;  /* 0x0000000300037308 */ /* 0x000e220000000800 */
[----:B------:R-:W-:-:S04]  /*5090*/  FADD.FTZ R11, RZ, R11 ;  /* 0x0000000bff0b7221 */ /* 0x000fc80000010000 */
[----:B------:R-:W-:-:S03]  /*50a0*/  FMUL.FTZ R9, R128, R11 ;  /* 0x0000000b80097220 */ /* 0x000fc60000410000 */
[----:B------:R-:W1:Y:S01]  /*50b0*/  MUFU.EX2 R17, R17 ;  /* 0x0000001100117308 */ /* 0x000e620000000800 */
[-C--:B------:R-:W-:Y:S01]  /*50c0*/  FFMA.FTZ R10, R130, R7.reuse, -R9 ;  /* 0x00000007820a7223 */ /* 0x080fe20000010809 */
[----:B------:R-:W-:-:S03]  /*50d0*/  FMUL.FTZ R7, R128, R7 ;  /* 0x0000000780077220 */ /* 0x000fc60000410000 */
[----:B------:R-:W-:Y:S01]  /*50e0*/  FFMA.FTZ R10, R101, R88, R10 ;  /* 0x00000058650a7223 */ /* 0x000fe2000001000a */
[----:B------:R-:W-:Y:S02]  /*50f0*/  FFMA.FTZ R7, R130, R11, R7 ;  /* 0x0000000b82077223 */ /* 0x000fe40000010007 */
[----:B------:R-:W2:Y:S01]  /*5100*/  MUFU.EX2 R5, R5 ;  /* 0x0000000500057308 */ /* 0x000ea20000000800 */
[----:B------:R-:W-:Y:S01]  /*5110*/  FMUL.FTZ R9, R159, R10 ;  /* 0x0000000a9f097220 */ /* 0x000fe20000410000 */
[----:B------:R-:W-:Y:S01]  /*5120*/  FADD.FTZ R7, RZ, R7 ;  /* 0x00000007ff077221 */ /* 0x000fe20000010000 */
[C---:B0-----:R-:W-:Y:S01]  /*5130*/  FMUL.FTZ R148, R3.reuse, R148 ;  /* 0x0000009403947220 */ /* 0x041fe20000410000 */
[----:B------:R-:W-:Y:S02]  /*5140*/  FMUL.FTZ R147, R3, R140 ;  /* 0x0000008c03937220 */ /* 0x000fe40000410000 */
[CC--:B------:R-:W-:Y:S01]  /*5150*/  FFMA.FTZ R9, R160.reuse, R7.reuse, R9 ;  /* 0x00000007a0097223 */ /* 0x0c0fe20000010009 */
[----:B------:R-:W-:Y:S01]  /*5160*/  FMUL.FTZ R7, R159, R7 ;  /* 0x000000079f077220 */ /* 0x000fe20000410000 */
[----:B------:R-:W-:Y:S01]  /*5170*/  MUFU.SIN R165, R19 ;  /* 0x0000001300a57308 */ /* 0x000fe20000000400 */
[C---:B-1----:R-:W-:Y:S01]  /*5180*/  FMUL.FTZ R157, R17.reuse, R20 ;  /* 0x00000014119d7220 */ /* 0x042fe20000410000 */
[----:B------:R-:W-:Y:S01]  /*5190*/  FADD.FTZ R9, RZ, R9 ;  /* 0x00000009ff097221 */ /* 0x000fe20000010000 */
[----:B------:R-:W-:Y:S01]  /*51a0*/  FFMA.FTZ R7, R160, R10, -R7 ;  /* 0x0000000aa0077223 */ /* 0x000fe20000010807 */
[----:B------:R-:W-:-:S03]  /*51b0*/  FMUL.FTZ R158, R17, R158 ;  /* 0x0000009e119e7220 */ /* 0x000fc60000410000 */
[----:B------:R-:W-:Y:S01]  /*51c0*/  FFMA.FTZ R7, R106, R87, R7 ;  /* 0x000000576a077223 */ /* 0x000fe20000010007 */
[----:B------:R0:W-:Y:S01]  /*51d0*/  MUFU.COS R167, R19 ;  /* 0x0000001300a77308 */ /* 0x0001e20000000000 */
[C---:B--2---:R-:W-:Y:S01]  /*51e0*/  FMUL.FTZ R144, R5.reuse, R144 ;  /* 0x0000009005907220 */ /* 0x044fe20000410000 */
[----:B------:R-:W-:Y:S01]  /*51f0*/  FMUL.FTZ R143, R5, R142 ;  /* 0x0000008e058f7220 */ /* 0x000fe20000410000 */
[----:B------:R-:W-:-:S05]  /*5200*/  FMUL.FTZ R5, R157, R9 ;  /* 0x000000099d057220 */ /* 0x000fca0000410000 */
[----:B------:R-:W1:Y:S01]  /*5210*/  MUFU.EX2 R4, R4 ;  /* 0x0000000400047308 */ /* 0x000e620000000800 */
[C---:B0-----:R-:W-:Y:S01]  /*5220*/  FMUL.FTZ R19, R8.reuse, R85 ;  /* 0x0000005508137220 */ /* 0x041fe20000410000 */
[----:B------:R-:W-:-:S06]  /*5230*/  FMUL.FTZ R8, R8, R59 ;  /* 0x0000003b08087220 */ /* 0x000fcc0000410000 */
[----:B------:R-:W0:Y:S08]  /*5240*/  MUFU.EX2 R2, R2 ;  /* 0x0000000200027308 */ /* 0x000e300000000800 */
[----:B------:R-:W2:Y:S01]  /*5250*/  MUFU.EX2 R6, R6 ;  /* 0x0000000600067308 */ /* 0x000ea20000000800 */
[C---:B-1----:R-:W-:Y:S01]  /*5260*/  FMUL.FTZ R146, R4.reuse, R139 ;  /* 0x0000008b04927220 */ /* 0x042fe20000410000 */
[----:B------:R-:W-:Y:S01]  /*5270*/  FMUL.FTZ R145, R4, R145 ;  /* 0x0000009104917220 */ /* 0x000fe20000410000 */
[----:B------:R-:W-:-:S04]  /*5280*/  FMUL.FTZ R4, R157, R7 ;  /* 0x000000079d047220 */ /* 0x000fc80000410000 */
[----:B------:R-:W-:Y:S01]  /*5290*/  FFMA.FTZ R4, R158, R9, R4 ;  /* 0x000000099e047223 */ /* 0x000fe20000010004 */
[----:B------:R-:W1:Y:S01]  /*52a0*/  MUFU.EX2 R19, R19 ;  /* 0x0000001300137308 */ /* 0x000e620000000800 */
[C---:B0-----:R-:W-:Y:S01]  /*52b0*/  FMUL.FTZ R142, R2.reuse, R161 ;  /* 0x000000a1028e7220 */ /* 0x041fe20000410000 */
[----:B------:R-:W-:Y:S01]  /*52c0*/  FMUL.FTZ R141, R2, R141 ;  /* 0x0000008d028d7220 */ /* 0x000fe20000410000 */
[----:B------:R-:W-:Y:S01]  /*52d0*/  FFMA.FTZ R2, R158, R7, -R5 ;  /* 0x000000079e027223 */ /* 0x000fe20000010805 */
[----:B------:R-:W-:Y:S01]  /*52e0*/  FADD.FTZ R4, RZ, R4 ;  /* 0x00000004ff047221 */ /* 0x000fe20000010000 */
[----:B------:R-:W-:-:S03]  /*52f0*/  LEA.HI R161, R129, R129, RZ, 0x1e ;  /* 0x0000008181a17211 */ /* 0x000fc600078ff0ff */
[----:B------:R-:W0:Y:S01]  /*5300*/  MUFU.EX2 R23, R23 ;  /* 0x0000001700177308 */ /* 0x000e220000000800 */
[C---:B--2---:R-:W-:Y:S01]  /*5310*/  FMUL.FTZ R140, R6.reuse, R167 ;  /* 0x000000a7068c7220 */ /* 0x044fe20000410000 */
[----:B------:R-:W-:Y:S01]  /*5320*/  FMUL.FTZ R139, R6, R165 ;  /* 0x000000a5068b7220 */ /* 0x000fe20000410000 */
[----:B------:R-:W-:Y:S01]  /*5330*/  FFMA.FTZ R6, R99, R86, R2 ;  /* 0x0000005663067223 */ /* 0x000fe20000010002 */
[----:B------:R-:W-:Y:S01]  /*5340*/  FMUL.FTZ R2, R24, R135 ;  /* 0x0000008718027220 */ /* 0x000fe20000410000 */
[----:B------:R-:W-:-:S03]  /*5350*/  LEA R161, R161, R126, 0x4 ;  /* 0x0000007ea1a17211 */ /* 0x000fc600078e20ff */
[----:B------:R-:W-:Y:S01]  /*5360*/  MUFU.EX2 R8, R8 ;  /* 0x0000000800087308 */ /* 0x000fe20000000800 */
[C---:B-1----:R-:W-:Y:S01]  /*5370*/  FMUL.FTZ R155, R19.reuse, R22 ;  /* 0x00000016139b7220 */ /* 0x042fe20000410000 */
[----:B------:R-:W-:-:S03]  /*5380*/  FMUL.FTZ R156, R19, R156 ;  /* 0x0000009c139c7220 */ /* 0x000fc60000410000 */
[C---:B------:R-:W-:Y:S01]  /*5390*/  FMUL.FTZ R5, R155.reuse, R6 ;  /* 0x000000069b057220 */ /* 0x040fe20000410000 */
[----:B------:R-:W-:Y:S02]  /*53a0*/  FMUL.FTZ R7, R155, R4 ;  /* 0x000000049b077220 */ /* 0x000fe40000410000 */
[----:B------:R-:W1:Y:S01]  /*53b0*/  MUFU.SIN R3, R162 ;  /* 0x000000a200037308 */ /* 0x000e620000000400 */
[----:B0-----:R-:W-:Y:S01]  /*53c0*/  FMUL.FTZ R151, R23, R136 ;  /* 0x0000008817977220 */ /* 0x001fe20000410000 */
[C---:B------:R-:W-:Y:S01]  /*53d0*/  FFMA.FTZ R4, R156.reuse, R4, R5 ;  /* 0x000000049c047223 */ /* 0x040fe20000010005 */
[----:B------:R-:W-:Y:S01]  /*53e0*/  FFMA.FTZ R5, R25, R137, R2 ;  /* 0x0000008919057223 */ /* 0x000fe20000010002 */
[----:B------:R-:W-:Y:S01]  /*53f0*/  FFMA.FTZ R9, R156, R6, -R7 ;  /* 0x000000069c097223 */ /* 0x000fe20000010807 */
[----:B------:R-:W-:Y:S01]  /*5400*/  FMUL.FTZ R152, R23, R152 ;  /* 0x0000009817987220 */ /* 0x000fe20000410000 */
[----:B------:R-:W-:Y:S01]  /*5410*/  FADD.FTZ R4, RZ, R4 ;  /* 0x00000004ff047221 */ /* 0x000fe20000010000 */
[----:B------:R-:W-:Y:S01]  /*5420*/  FMUL.FTZ R2, R132, R5 ;  /* 0x0000000584027220 */ /* 0x000fe20000410000 */
[----:B------:R-:W0:Y:S01]  /*5430*/  MUFU.EX2 R21, R21 ;  /* 0x0000001500157308 */ /* 0x000e220000000800 */
[----:B------:R-:W-:-:S07]  /*5440*/  FFMA.FTZ R9, R104, R85, R9 ;  /* 0x0000005568097223 */ /* 0x000fce0000010009 */
[----:B------:R-:W2:Y:S01]  /*5450*/  MUFU.EX2 R27, R27 ;  /* 0x0000001b001b7308 */ /* 0x000ea20000000800 */
[----:B-1----:R-:W-:Y:S01]  /*5460*/  FMUL.FTZ R136, R8, R3 ;  /* 0x0000000308887220 */ /* 0x002fe20000410000 */
[----:B------:R-:W-:-:S04]  /*5470*/  FMUL.FTZ R3, R25, R135 ;  /* 0x0000008719037220 */ /* 0x000fc80000410000 */
[----:B------:R-:W-:Y:S02]  /*5480*/  FFMA.FTZ R3, R24, R137, -R3 ;  /* 0x0000008918037223 */ /* 0x000fe40000010803 */
[----:B------:R-:W1:Y:S01]  /*5490*/  MUFU.COS R169, R162 ;  /* 0x000000a200a97308 */ /* 0x000e620000000000 */
[C---:B0-----:R-:W-:Y:S01]  /*54a0*/  FMUL.FTZ R153, R21.reuse, R26 ;  /* 0x0000001a15997220 */ /* 0x041fe20000410000 */
[-C--:B------:R-:W-:Y:S01]  /*54b0*/  FMUL.FTZ R7, R132, R3.reuse ;  /* 0x0000000384077220 */ /* 0x080fe20000410000 */
[C---:B------:R-:W-:Y:S01]  /*54c0*/  FFMA.FTZ R3, R134.reuse, R3, -R2 ;  /* 0x0000000386037223 */ /* 0x040fe20000010802 */
[----:B------:R-:W-:Y:S01]  /*54d0*/  FMUL.FTZ R154, R21, R154 ;  /* 0x0000009a159a7220 */ /* 0x000fe20000410000 */
[CC--:B------:R-:W-:Y:S01]  /*54e0*/  FMUL.FTZ R11, R153.reuse, R4.reuse ;  /* 0x00000004990b7220 */ /* 0x0c0fe20000410000 */
[----:B------:R-:W-:Y:S01]  /*54f0*/  FFMA.FTZ R7, R134, R5, R7 ;  /* 0x0000000586077223 */ /* 0x000fe20000010007 */
[----:B------:R-:W-:Y:S01]  /*5500*/  FMUL.FTZ R2, R128, R3 ;  /* 0x0000000380027220 */ /* 0x000fe20000410000 */
[-C--:B------:R-:W-:Y:S01]  /*5510*/  FMUL.FTZ R17, R153, R9.reuse ;  /* 0x0000000999117220 */ /* 0x080fe20000410000 */
[----:B------:R-:W-:Y:S01]  /*5520*/  FFMA.FTZ R6, R154, R9, -R11 ;  /* 0x000000099a067223 */ /* 0x000fe2000001080b */
[-C--:B------:R-:W-:Y:S01]  /*5530*/  FMUL.FTZ R5, R128, R7.reuse ;  /* 0x0000000780057220 */ /* 0x080fe20000410000 */
[----:B------:R-:W-:Y:S01]  /*5540*/  FFMA.FTZ R2, R130, R7, R2 ;  /* 0x0000000782027223 */ /* 0x000fe20000010002 */
[----:B------:R-:W-:Y:S01]  /*5550*/  FFMA.FTZ R17, R154, R4, R17 ;  /* 0x000000049a117223 */ /* 0x000fe20000010011 */
[----:B------:R-:W-:Y:S01]  /*5560*/  FFMA.FTZ R6, R97, R84, R6 ;  /* 0x0000005461067223 */ /* 0x000fe20000010006 */
[----:B------:R-:W-:Y:S01]  /*5570*/  FFMA.FTZ R5, R130, R3, -R5 ;  /* 0x0000000382057223 */ /* 0x000fe20000010805 */
[----:B------:R-:W-:Y:S01]  /*5580*/  FMUL.FTZ R4, R159, R2 ;  /* 0x000000029f047220 */ /* 0x000fe20000410000 */
[----:B------:R-:W-:Y:S01]  /*5590*/  FADD.FTZ R17, RZ, R17 ;  /* 0x00000011ff117221 */ /* 0x000fe20000010000 */
[----:B------:R-:W-:Y:S01]  /*55a0*/  FMUL.FTZ R9, R151, R6 ;  /* 0x0000000697097220 */ /* 0x000fe20000410000 */
[-C--:B------:R-:W-:Y:S01]  /*55b0*/  FMUL.FTZ R3, R159, R5.reuse ;  /* 0x000000059f037220 */ /* 0x080fe20000410000 */
[----:B------:R-:W-:Y:S01]  /*55c0*/  FFMA.FTZ R4, R160, R5, -R4 ;  /* 0x00000005a0047223 */ /* 0x000fe20000010804 */
[-C--:B------:R-:W-:Y:S01]  /*55d0*/  FMUL.FTZ R7, R151, R17.reuse ;  /* 0x0000001197077220 */ /* 0x080fe20000410000 */
[----:B------:R-:W-:Y:S01]  /*55e0*/  FFMA.FTZ R9, R152, R17, R9 ;  /* 0x0000001198097223 */ /* 0x000fe20000010009 */
[----:B------:R-:W-:Y:S01]  /*55f0*/  FFMA.FTZ R3, R160, R2, R3 ;  /* 0x00000002a0037223 */ /* 0x000fe20000010003 */
[----:B------:R-:W-:Y:S01]  /*5600*/  FMUL.FTZ R2, R157, R4 ;  /* 0x000000049d027220 */ /* 0x000fe20000410000 */
[----:B------:R-:W-:Y:S01]  /*5610*/  FFMA.FTZ R7, R152, R6, -R7 ;  /* 0x0000000698077223 */ /* 0x000fe20000010807 */
[----:B--2---:R-:W-:Y:S01]  /*5620*/  FMUL.FTZ R149, R27, R138 ;  /* 0x0000008a1b957220 */ /* 0x004fe20000410000 */
[----:B------:R-:W-:Y:S01]  /*5630*/  FADD.FTZ R9, RZ, R9 ;  /* 0x00000009ff097221 */ /* 0x000fe20000010000 */
[-C--:B------:R-:W-:Y:S01]  /*5640*/  FMUL.FTZ R5, R157, R3.reuse ;  /* 0x000000039d057220 */ /* 0x080fe20000410000 */
[----:B------:R-:W-:Y:S01]  /*5650*/  FFMA.FTZ R2, R158, R3, R2 ;  /* 0x000000039e027223 */ /* 0x000fe20000010002 */
[----:B------:R-:W-:Y:S01]  /*5660*/  FFMA.FTZ R7, R102, R83, R7 ;  /* 0x0000005366077223 */ /* 0x000fe20000010007 */
[----:B------:R-:W-:Y:S01]  /*5670*/  FMUL.FTZ R150, R27, R150 ;  /* 0x000000961b967220 */ /* 0x000fe20000410000 */
[----:B------:R-:W-:Y:S01]  /*5680*/  FMUL.FTZ R11, R149, R9 ;  /* 0x00000009950b7220 */ /* 0x000fe20000410000 */
[----:B------:R-:W-:Y:S01]  /*5690*/  FFMA.FTZ R5, R158, R4, -R5 ;  /* 0x000000049e057223 */ /* 0x000fe20000010805 */
[----:B-1----:R-:W-:Y:S01]  /*56a0*/  FMUL.FTZ R138, R8, R169 ;  /* 0x000000a9088a7220 */ /* 0x002fe20000410000 */
[----:B------:R-:W-:Y:S01]  /*56b0*/  FMUL.FTZ R4, R155, R2 ;  /* 0x000000029b047220 */ /* 0x000fe20000410000 */
[-C--:B------:R-:W-:Y:S01]  /*56c0*/  FMUL.FTZ R8, R149, R7.reuse ;  /* 0x0000000795087220 */ /* 0x080fe20000410000 */
[----:B------:R-:W-:Y:S01]  /*56d0*/  FFMA.FTZ R6, R150, R7, -R11 ;  /* 0x0000000796067223 */ /* 0x000fe2000001080b */
[-C--:B------:R-:W-:Y:S01]  /*56e0*/  FMUL.FTZ R3, R155, R5.reuse ;  /* 0x000000059b037220 */ /* 0x080fe20000410000 */
[----:B------:R-:W-:Y:S01]  /*56f0*/  FFMA.FTZ R4, R156, R5, -R4 ;  /* 0x000000059c047223 */ /* 0x000fe20000010804 */
[----:B------:R-:W-:Y:S01]  /*5700*/  FFMA.FTZ R8, R150, R9, R8 ;  /* 0x0000000996087223 */ /* 0x000fe20000010008 */
[----:B------:R-:W-:Y:S01]  /*5710*/  FFMA.FTZ R6, R95, R82, R6 ;  /* 0x000000525f067223 */ /* 0x000fe20000010006 */
[----:B------:R-:W-:Y:S01]  /*5720*/  FFMA.FTZ R3, R156, R2, R3 ;  /* 0x000000029c037223 */ /* 0x000fe20000010003 */
[----:B------:R-:W-:Y:S01]  /*5730*/  FMUL.FTZ R2, R153, R4 ;  /* 0x0000000499027220 */ /* 0x000fe20000410000 */
[----:B------:R-:W-:Y:S01]  /*5740*/  FADD.FTZ R8, RZ, R8 ;  /* 0x00000008ff087221 */ /* 0x000fe20000010000 */
[----:B------:R-:W-:Y:S01]  /*5750*/  FMUL.FTZ R9, R147, R6 ;  /* 0x0000000693097220 */ /* 0x000fe20000410000 */
[-C--:B------:R-:W-:Y:S01]  /*5760*/  FMUL.FTZ R5, R153, R3.reuse ;  /* 0x0000000399057220 */ /* 0x080fe20000410000 */
[----:B------:R-:W-:Y:S01]  /*5770*/  FFMA.FTZ R2, R154, R3, R2 ;  /* 0x000000039a027223 */ /* 0x000fe20000010002 */
[-C--:B------:R-:W-:Y:S01]  /*5780*/  FMUL.FTZ R7, R147, R8.reuse ;  /* 0x0000000893077220 */ /* 0x080fe20000410000 */
[----:B------:R-:W-:Y:S01]  /*5790*/  FFMA.FTZ R9, R148, R8, R9 ;  /* 0x0000000894097223 */ /* 0x000fe20000010009 */
[----:B------:R-:W-:Y:S01]  /*57a0*/  FFMA.FTZ R5, R154, R4, -R5 ;  /* 0x000000049a057223 */ /* 0x000fe20000010805 */
[C---:B------:R-:W-:Y:S01]  /*57b0*/  FMUL.FTZ R4, R151.reuse, R2 ;  /* 0x0000000297047220 */ /* 0x040fe20000410000 */
[----:B------:R-:W-:Y:S01]  /*57c0*/  FFMA.FTZ R6, R148, R6, -R7 ;  /* 0x0000000694067223 */ /* 0x000fe20000010807 */
[----:B------:R-:W-:Y:S01]  /*57d0*/  FADD.FTZ R9, RZ, R9 ;  /* 0x00000009ff097221 */ /* 0x000fe20000010000 */
[-C--:B------:R-:W-:Y:S01]  /*57e0*/  FMUL.FTZ R3, R151, R5.reuse ;  /* 0x0000000597037220 */ /* 0x080fe20000410000 */
[C---:B------:R-:W-:Y:S01]  /*57f0*/  FFMA.FTZ R4, R152.reuse, R5, -R4 ;  /* 0x0000000598047223 */ /* 0x040fe20000010804 */
[----:B------:R-:W-:Y:S01]  /*5800*/  FFMA.FTZ R6, R93, R80, R6 ;  /* 0x000000505d067223 */ /* 0x000fe20000010006 */
[----:B------:R-:W-:Y:S01]  /*5810*/  FMUL.FTZ R7, R145, R9 ;  /* 0x0000000991077220 */ /* 0x000fe20000410000 */
        /* <DEDUP_REMOVED lines=17> */
[CC--:B------:R-:W-:Y:S01]  /*5930*/  FMUL.FTZ R2, R145.reuse, R4.reuse ;  /* 0x0000000491027220 */ /* 0x0c0fe20000410000 */
[----:B------:R-:W-:Y:S01]  /*5940*/  FFMA.FTZ R7, R144, R7, -R6 ;  /* 0x0000000790077223 */ /* 0x000fe20000010806 */
[----:B------:R-:W-:Y:S01]  /*5950*/  FADD.FTZ R9, RZ, R9 ;  /* 0x00000009ff097221 */ /* 0x000fe20000010000 */
[-C--:B------:R-:W-:Y:S01]  /*5960*/  FMUL.FTZ R5, R145, R3.reuse ;  /* 0x0000000391057220 */ /* 0x080fe20000410000 */
[----:B------:R-:W-:Y:S01]  /*5970*/  FFMA.FTZ R2, R146, R3, R2 ;  /* 0x0000000392027223 */ /* 0x000fe20000010002 */
[----:B------:R-:W-:Y:S01]  /*5980*/  FFMA.FTZ R7, R98, R71, R7 ;  /* 0x0000004762077223 */ /* 0x000fe20000010007 */
[----:B------:R-:W-:Y:S01]  /*5990*/  FMUL.FTZ R11, R141, R9 ;  /* 0x000000098d0b7220 */ /* 0x000fe20000410000 */
[----:B------:R-:W-:Y:S01]  /*59a0*/  FFMA.FTZ R5, R146, R4, -R5 ;  /* 0x0000000492057223 */ /* 0x000fe20000010805 */
[-C--:B------:R-:W-:Y:S01]  /*59b0*/  FMUL.FTZ R4, R143, R2.reuse ;  /* 0x000000028f047220 */ /* 0x080fe20000410000 */
        /* <DEDUP_REMOVED lines=12> */
[CC--:B------:R-:W-:Y:S01]  /*5a80*/  FMUL.FTZ R8, R139.reuse, R6.reuse ;  /* 0x000000068b087220 */ /* 0x0c0fe20000410000 */
[----:B------:R-:W-:Y:S01]  /*5a90*/  FFMA.FTZ R7, R140, R6, R7 ;  /* 0x000000068c077223 */ /* 0x000fe20000010007 */
[----:B------:R-:W-:Y:S01]  /*5aa0*/  FFMA.FTZ R5, R142, R4, -R5 ;  /* 0x000000048e057223 */ /* 0x000fe20000010805 */
[CC--:B------:R-:W-:Y:S01]  /*5ab0*/  FMUL.FTZ R3, R139.reuse, R2.reuse ;  /* 0x000000028b037220 */ /* 0x0c0fe20000410000 */
[C---:B------:R-:W-:Y:S01]  /*5ac0*/  FFMA.FTZ R11, R140.reuse, R11, -R8 ;  /* 0x0000000b8c0b7223 */ /* 0x040fe20000010808 */
[----:B------:R-:W-:Y:S01]  /*5ad0*/  FADD.FTZ R9, RZ, R7 ;  /* 0x00000007ff097221 */ /* 0x000fe20000010000 */
[-C--:B------:R-:W-:Y:S01]  /*5ae0*/  FMUL.FTZ R7, R139, R5.reuse ;  /* 0x000000058b077220 */ /* 0x080fe20000410000 */
[----:B------:R-:W-:Y:S01]  /*5af0*/  FFMA.FTZ R3, R140, R5, -R3 ;  /* 0x000000058c037223 */ /* 0x000fe20000010803 */
[----:B------:R-:W-:Y:S01]  /*5b00*/  FFMA.FTZ R11, R94, R63, R11 ;  /* 0x0000003f5e0b7223 */ /* 0x000fe2000001000b */
[----:B------:R-:W-:Y:S01]  /*5b10*/  FMUL.FTZ R17, R136, R9 ;  /* 0x0000000988117220 */ /* 0x000fe20000410000 */
[----:B------:R-:W-:Y:S01]  /*5b20*/  FFMA.FTZ R7, R140, R2, R7 ;  /* 0x000000028c077223 */ /* 0x000fe20000010007 */
[C---:B------:R-:W-:Y:S01]  /*5b30*/  FMUL.FTZ R2, R136.reuse, R3 ;  /* 0x0000000388027220 */ /* 0x040fe20000410000 */
[-C--:B------:R-:W-:Y:S01]  /*5b40*/  FMUL.FTZ R4, R136, R11.reuse ;  /* 0x0000000b88047220 */ /* 0x080fe20000410000 */
[----:B------:R-:W-:-:S02]  /*5b50*/  FFMA.FTZ R17, R138, R11, -R17 ;  /* 0x0000000b8a117223 */ /* 0x000fc40000010811 */
[C---:B------:R-:W-:Y:S01]  /*5b60*/  FFMA.FTZ R5, R138.reuse, R7, R2 ;  /* 0x000000078a057223 */ /* 0x040fe20000010002 */
[----:B------:R-:W-:Y:S01]  /*5b70*/  FFMA.FTZ R9, R138, R9, R4 ;  /* 0x000000098a097223 */ /* 0x000fe20000010004 */
[----:B------:R-:W-:Y:S01]  /*5b80*/  @P2 LEA R2, R129, R126, 0x3 ;  /* 0x0000007e81022211 */ /* 0x000fe200078e18ff */
[----:B------:R-:W-:Y:S01]  /*5b90*/  FMUL.FTZ R4, R136, R7 ;  /* 0x0000000788047220 */ /* 0x000fe20000410000 */
[----:B------:R-:W-:Y:S01]  /*5ba0*/  FFMA.FTZ R6, R92, R59, R17 ;  /* 0x0000003b5c067223 */ /* 0x000fe20000010011 */
[----:B------:R-:W-:Y:S02]  /*5bb0*/  FADD.FTZ R7, RZ, R9 ;  /* 0x00000009ff077221 */ /* 0x000fe40000010000 */
[----:B------:R-:W-:Y:S02]  /*5bc0*/  FFMA.FTZ R4, R138, R3, -R4 ;  /* 0x000000038a047223 */ /* 0x000fe40000010804 */
[----:B------:R-:W0:Y:S01]  /*5bd0*/  @P2 LDS.64 R2, [R2+0x4598] ;  /* 0x0045980002022984 */ /* 0x000e220000000a00 */
[----:B------:R-:W-:Y:S05]  /*5be0*/  @P2 BRA `(.L_x_304) ;  /* 0x0000000000202947 */ /* 0x000fea0003800000 */
[----:B------:R-:W-:Y:S01]  /*5bf0*/  UISETP.NE.AND UP0, UPT, UR48, UR49, UPT ;  /* 0x000000313000728c */ /* 0x000fe2000bf05270 */
[----:B0-----:R-:W-:Y:S01]  /*5c00*/  HFMA2.MMA R2, -RZ, RZ, 1.875, 0 ;  /* 0x3f800000ff027435 */ /* 0x001fe200000001ff */
[----:B------:R-:W-:-:S04]  /*5c10*/  MOV R3, RZ ;  /* 0x000000ff00037202 */ /* 0x000fc80000000f00 */
[----:B------:R-:W-:-:S05]  /*5c20*/  PLOP3.LUT P2, PT, PT, PT, UP0, 0x80, 0x0 ;  /* 0x000000000000781c */ /* 0x000fca0003f4f008 */
[----:B------:R-:W-:-:S06]  /*5c30*/  @UP0 ULEA UR44, UR51, UR7, 0x8 ;  /* 0x00000007332c0291 */ /* 0x000fcc000f8e403f */
[----:B------:R-:W-:-:S04]  /*5c40*/  MOV R9, UR44 ;  /* 0x0000002c00097c02 */ /* 0x000fc80008000f00 */
[----:B------:R-:W-:-:S05]  /*5c50*/  @P2 LEA R8, R9, R126, 0x3 ;  /* 0x0000007e09082211 */ /* 0x000fca00078e18ff */
[----:B------:R1:W2:Y:S02]  /*5c60*/  @P2 LDS.64 R2, [R8+0x3590] ;  /* 0x0035900008022984 */ /* 0x0002a40000000a00 */
.L_x_304:
[----:B------:R-:W-:Y:S05]  /*5c70*/  BSYNC B0 ;  /* 0x0000000000007941 */ /* 0x000fea0003800000 */
.L_x_303:
        /* <DEDUP_REMOVED lines=32> */
[C---:B------:R-:W-:Y:S01]  /*5e80*/  FMUL.FTZ R179, R28.reuse, R179 ;  /* 0x000000b31cb37220 */ /* 0x040fe20000410000 */
[----:B------:R-:W-:Y:S01]  /*5e90*/  FMUL.FTZ R163, R28, R163 ;  /* 0x000000a31ca37220 */ /* 0x000fe20000410000 */
[----:B------:R-:W-:Y:S06]  /*5ea0*/  BAR.SYNC.DEFER_BLOCKING 0x0 ;  /* 0x0000000000007b1d */ /* 0x000fec0000010000 */
[----:B---3--:R-:W-:Y:S05]  /*5eb0*/  @P2 BRA `(.L_x_305) ;  /* 0x0000000800cc2947 */ /* 0x008fea0003800000 */
[----:B------:R-:W-:Y:S01]  /*5ec0*/  IMAD R194, R129, 0x50, R126 ;  /* 0x0000005081c27824 */ /* 0x000fe200078e027e */
[----:B------:R-:W-:-:S04]  /*5ed0*/  UMOV UR44, 0xffffffff ;  /* 0xffffffff002c7882 */ /* 0x000fc80000000000 */
[----:B------:R-:W-:Y:S04]  /*5ee0*/  LDS.128 R16, [R194+0x2180] ;  /* 0x00218000c2107984 */ /* 0x000fe80000000c00 */
[----:B------:R-:W3:Y:S04]  /*5ef0*/  LDS.128 R4, [R194+0x2190] ;  /* 0x00219000c2047984 */ /* 0x000ee80000000c00 */
[----:B-1----:R-:W1:Y:S04]  /*5f00*/  LDS.128 R8, [R194+0x21a0] ;  /* 0x0021a000c2087984 */ /* 0x002e680000000c00 */
[----:B------:R-:W4:Y:S01]  /*5f10*/  LDS.128 R20, [R194+0x21b0] ;  /* 0x0021b000c2147984 */ /* 0x000f220000000c00 */
[-C--:B---3--:R-:W-:Y:S01]  /*5f20*/  FMUL.FTZ R26, R18, R5.reuse ;  /* 0x00000005121a7220 */ /* 0x088fe20000410000 */
[----:B------:R-:W-:-:S03]  /*5f30*/  FMUL.FTZ R27, R19, R5 ;  /* 0x00000005131b7220 */ /* 0x000fc60000410000 */
[-C--:B------:R-:W-:Y:S01]  /*5f40*/  FFMA.FTZ R26, R19, R4.reuse, R26 ;  /* 0x00000004131a7223 */ /* 0x080fe2000001001a */
[----:B------:R-:W-:-:S03]  /*5f50*/  FFMA.FTZ R27, R18, R4, -R27 ;  /* 0x00000004121b7223 */ /* 0x000fc6000001081b */
[----:B------:R-:W-:Y:S01]  /*5f60*/  FADD.FTZ R196, R7, R26 ;  /* 0x0000001a07c47221 */ /* 0x000fe20000010000 */
[----:B------:R-:W-:Y:S01]  /*5f70*/  FADD.FTZ R195, R6, R27 ;  /* 0x0000001b06c37221 */ /* 0x000fe20000010000 */
[-C--:B------:R-:W-:Y:S01]  /*5f80*/  FMUL.FTZ R27, R17, R5.reuse ;  /* 0x00000005111b7220 */ /* 0x080fe20000410000 */
[C---:B------:R-:W-:Y:S01]  /*5f90*/  FMUL.FTZ R26, R16.reuse, R5 ;  /* 0x00000005101a7220 */ /* 0x040fe20000410000 */
[C---:B-1----:R-:W-:Y:S01]  /*5fa0*/  FMUL.FTZ R197, R9.reuse, R196 ;  /* 0x000000c409c57220 */ /* 0x042fe20000410000 */
[-C--:B------:R-:W-:Y:S01]  /*5fb0*/  FMUL.FTZ R199, R9, R195.reuse ;  /* 0x000000c309c77220 */ /* 0x080fe20000410000 */
        /* <DEDUP_REMOVED lines=28> */
[C---:B------:R-:W-:Y:S01]  /*6180*/  FFMA.FTZ R202, R21.reuse, R196, R202 ;  /* 0x000000c415ca7223 */ /* 0x040fe200000100ca */
[----:B------:R-:W-:Y:S01]  /*6190*/  FFMA.FTZ R197, R21, R195, -R200 ;  /* 0x000000c315c57223 */ /* 0x000fe200000108c8 */
[CC--:B----4-:R-:W-:Y:S02]  /*61a0*/  FMUL.FTZ R198, R26.reuse, R20.reuse ;  /* 0x000000141ac67220 */ /* 0x0d0fe40000410000 */
[----:B------:R-:W-:Y:S01]  /*61b0*/  @P3 FADD.FTZ R23, R23, R202 ;  /* 0x000000ca17173221 */ /* 0x000fe20000010000 */
[-C--:B0-----:R-:W-:Y:S01]  /*61c0*/  FMUL.FTZ R195, R26, R27.reuse ;  /* 0x0000001b1ac37220 */ /* 0x081fe20000410000 */
[----:B------:R-:W-:Y:S01]  /*61d0*/  @P3 FADD.FTZ R22, R22, R197 ;  /* 0x000000c516163221 */ /* 0x000fe20000010000 */
[C---:B------:R-:W-:Y:S02]  /*61e0*/  FFMA.FTZ R27, R21.reuse, R27, R198 ;  /* 0x0000001b151b7223 */ /* 0x040fe400000100c6 */
[----:B------:R-:W0:Y:S01]  /*61f0*/  SHFL.UP PT, R196, R23, 0x2, RZ ;  /* 0x0440000017c47989 */ /* 0x000e2200000e00ff */
[----:B------:R-:W-:-:S03]  /*6200*/  @P3 FFMA.FTZ R21, R21, R20, -R195 ;  /* 0x0000001415153223 */ /* 0x000fc600000108c3 */
[----:B------:R-:W1:Y:S01]  /*6210*/  SHFL.UP PT, R195, R22, 0x2, RZ ;  /* 0x0440000016c37989 */ /* 0x000e6200000e00ff */
[----:B------:R-:W-:Y:S02]  /*6220*/  FSEL R26, R26, R27, !P3 ;  /* 0x0000001b1a1a7208 */ /* 0x000fe40005800000 */
[----:B------:R-:W-:Y:S01]  /*6230*/  ISETP.GE.AND P3, PT, R127, 0x2, PT ;  /* 0x000000027f00780c */ /* 0x000fe20003f66270 */
[----:B------:R-:W3:Y:S04]  /*6240*/  SHFL.UP PT, R20, R21, 0x2, RZ ;  /* 0x0440000015147989 */ /* 0x000ee800000e00ff */
[----:B------:R-:W4:Y:S01]  /*6250*/  SHFL.UP PT, R27, R26, 0x2, RZ ;  /* 0x044000001a1b7989 */ /* 0x000f2200000e00ff */
[C---:B0-----:R-:W-:Y:S01]  /*6260*/  FMUL.FTZ R200, R26.reuse, R196 ;  /* 0x000000c41ac87220 */ /* 0x041fe20000410000 */
[----:B-1----:R-:W-:-:S03]  /*6270*/  FMUL.FTZ R197, R26, R195 ;  /* 0x000000c31ac57220 */ /* 0x002fc60000410000 */
[C---:B------:R-:W-:Y:S01]  /*6280*/  FFMA.FTZ R195, R21.reuse, R195, -R200 ;  /* 0x000000c315c37223 */ /* 0x040fe200000108c8 */
[----:B---3--:R-:W-:Y:S01]  /*6290*/  FMUL.FTZ R198, R26, R20 ;  /* 0x000000141ac67220 */ /* 0x008fe20000410000 */
[C---:B------:R-:W-:Y:S02]  /*62a0*/  FFMA.FTZ R200, R21.reuse, R196, R197 ;  /* 0x000000c415c87223 */ /* 0x040fe400000100c5 */
[----:B------:R-:W-:Y:S01]  /*62b0*/  @P3 FADD.FTZ R22, R22, R195 ;  /* 0x000000c316163221 */ /* 0x000fe20000010000 */
[-C--:B----4-:R-:W-:Y:S01]  /*62c0*/  FFMA.FTZ R197, R21, R27.reuse, R198 ;  /* 0x0000001b15c57223 */ /* 0x090fe200000100c6 */
[C---:B------:R-:W-:Y:S01]  /*62d0*/  FMUL.FTZ R196, R26.reuse, R27 ;  /* 0x0000001b1ac47220 */ /* 0x040fe20000410000 */
        /* <DEDUP_REMOVED lines=10> */
[C---:B------:R-:W-:Y:S01]  /*6380*/  FFMA.FTZ R196, R21.reuse, R196, R199 ;  /* 0x000000c415c47223 */ /* 0x040fe200000100c7 */
[CC--:B---3--:R-:W-:Y:S01]  /*6390*/  FMUL.FTZ R198, R26.reuse, R20.reuse ;  /* 0x000000141ac67220 */ /* 0x0c8fe20000410000 */
[----:B------:R-:W-:Y:S02]  /*63a0*/  FFMA.FTZ R195, R21, R195, -R200 ;  /* 0x000000c315c37223 */ /* 0x000fe400000108c8 */
        /* <DEDUP_REMOVED lines=20> */
[----:B------:R0:W1:Y:S01]  /*64f0*/  SHFL.UP PT, R196, R22, 0x10, RZ ;  /* 0x0600000016c47989 */ /* 0x00006200000e00ff */
[----:B------:R-:W-:Y:S01]  /*6500*/  @P3 FFMA.FTZ R21, R21, R20, -R27 ;  /* 0x0000001415153223 */ /* 0x000fe2000001081b */
[----:B------:R-:W-:-:S02]  /*6510*/  FSEL R199, R26, R199, !P3 ;  /* 0x000000c71ac77208 */ /* 0x000fc40005800000 */
[----:B------:R0:W3:Y:S04]  /*6520*/  SHFL.UP PT, R198, R23, 0x10, RZ ;  /* 0x0600000017c67989 */ /* 0x0000e800000e00ff */
[----:B------:R0:W4:Y:S04]  /*6530*/  SHFL.UP PT, R20, R21, 0x10, RZ ;  /* 0x0600000015147989 */ /* 0x00012800000e00ff */
[----:B------:R0:W0:Y:S02]  /*6540*/  SHFL.UP PT, R26, R199, 0x10, RZ ;  /* 0x06000000c71a7989 */ /* 0x00002400000e00ff */
.L_x_366:
[----:B------:R-:W-:Y:S01]  /*6550*/  ISETP.GE.AND P3, PT, R127, 0x10, PT ;  /* 0x000000107f00780c */ /* 0x000fe20003f66270 */
[C---:B----4-:R-:W-:Y:S01]  /*6560*/  FMUL.FTZ R200, R199.reuse, R20 ;  /* 0x00000014c7c87220 */ /* 0x050fe20000410000 */
[C---:B---3--:R-:W-:Y:S01]  /*6570*/  FMUL.FTZ R195, R199.reuse, R198 ;  /* 0x000000c6c7c37220 */ /* 0x048fe20000410000 */
[----:B-1----:R-:W-:Y:S01]  /*6580*/  FMUL.FTZ R197, R199, R196 ;  /* 0x000000c4c7c57220 */ /* 0x002fe20000410000 */
        /* <DEDUP_REMOVED lines=10> */
.L_x_369:
[----:B------:R-:W-:-:S03]  /*6630*/  UMOV UR44, 0xffffffff ;  /* 0xffffffff002c7882 */ /* 0x000fc60000000000 */
[----:B------:R-:W-:Y:S05]  /*6640*/  BRA.DIV UR44, `(.L_x_308) ;  /* 0x0000007a2c147947 */ /* 0x000fea000b800000 */
.L_x_372:
[----:B------:R-:W-:-:S03]  /*6650*/  UMOV UR44, 0xffffffff ;  /* 0xffffffff002c7882 */ /* 0x000fc60000000000 */
[----:B------:R-:W-:Y:S05]  /*6660*/  BRA.DIV UR44, `(.L_x_309) ;  /* 0x0000007a2c347947 */ /* 0x000fea000b800000 */
.L_x_375:
[----:B------:R-:W-:-:S03]  /*6670*/  UMOV UR44, 0xffffffff ;  /* 0xffffffff002c7882 */ /* 0x000fc60000000000 */
[----:B------:R-:W-:Y:S05]  /*6680*/  BRA.DIV UR44, `(.L_x_310) ;  /* 0x0000007a2c547947 */ /* 0x000fea000b800000 */
.L_x_378:
        /* <DEDUP_REMOVED lines=10> */
.L_x_388:
[C---:B0---4-:R-:W-:Y:S01]  /*6730*/  FMUL.FTZ R20, R200.reuse, R15 ;  /* 0x0000000fc8147220 */ /* 0x051fe20000410000 */
[----:B---3--:R-:W-:-:S03]  /*6740*/  FMUL.FTZ R26, R200, R14 ;  /* 0x0000000ec81a7220 */ /* 0x008fc60000410000 */
[C---:B------:R-:W-:Y:S01]  /*6750*/  FFMA.FTZ R27, R21.reuse, R14, -R20 ;  /* 0x0000000e151b7223 */ /* 0x040fe20000010814 */
[----:B------:R-:W-:Y:S01]  /*6760*/  FFMA.FTZ R26, R21, R15, R26 ;  /* 0x0000000f151a7223 */ /* 0x000fe2000001001a */
[CC--:B------:R-:W-:Y:S01]  /*6770*/  FMUL.FTZ R20, R200.reuse, R13.reuse ;  /* 0x0000000dc8147220 */ /* 0x0c0fe20000410000 */
[-C--:B------:R-:W-:Y:S01]  /*6780*/  FMUL.FTZ R200, R200, R12.reuse ;  /* 0x0000000cc8c87220 */ /* 0x080fe20000410000 */
[----:B------:R-:W-:Y:S01]  /*6790*/  @P1 FADD.FTZ R14, R22, R27 ;  /* 0x0000001b160e1221 */ /* 0x000fe20000010000 */
[----:B------:R-:W-:Y:S01]  /*67a0*/  @P1 FADD.FTZ R15, R23, R26 ;  /* 0x0000001a170f1221 */ /* 0x000fe20000010000 */
[C---:B------:R-:W-:Y:S01]  /*67b0*/  @P1 FFMA.FTZ R12, R21.reuse, R12, -R20 ;  /* 0x0000000c150c1223 */ /* 0x040fe20000010814 */
[----:B------:R-:W-:Y:S01]  /*67c0*/  @P1 FFMA.FTZ R13, R21, R13, R200 ;  /* 0x0000000d150d1223 */ /* 0x000fe200000100c8 */
[CC--:B------:R-:W-:Y:S01]  /*67d0*/  FMUL.FTZ R27, R17.reuse, R14.reuse ;  /* 0x0000000e111b7220 */ /* 0x0c0fe20000410000 */
[C---:B------:R-:W-:Y:S02]  /*67e0*/  FMUL.FTZ R23, R17.reuse, R15 ;  /* 0x0000000f11177220 */ /* 0x040fe40000410000 */
[----:B------:R-:W-:Y:S01]  /*67f0*/  FMUL.FTZ R21, R17, R13 ;  /* 0x0000000d11157220 */ /* 0x000fe20000410000 */
[C---:B------:R-:W-:Y:S01]  /*6800*/  FFMA.FTZ R22, R16.reuse, R15, R27 ;  /* 0x0000000f10167223 */ /* 0x040fe2000001001b */
[----:B------:R-:W-:Y:S01]  /*6810*/  FFMA.FTZ R23, R16, R14, -R23 ;  /* 0x0000000e10177223 */ /* 0x000fe20000010817 */
[----:B------:R3:W-:Y:S02]  /*6820*/  STS.128 [R194+0x2180], R12 ;  /* 0x0021800cc2007388 */ /* 0x0007e40000000c00 */
[----:B------:R-:W-:Y:S01]  /*6830*/  FADD.FTZ R19, R19, R22 ;  /* 0x0000001613137221 */ /* 0x000fe20000010000 */
[----:B------:R-:W-:Y:S01]  /*6840*/  FADD.FTZ R18, R18, R23 ;  /* 0x0000001712127221 */ /* 0x000fe20000010000 */
[----:B------:R-:W-:-:S02]  /*6850*/  FMUL.FTZ R23, R17, R12 ;  /* 0x0000000c11177220 */ /* 0x000fc40000410000 */
        /* <DEDUP_REMOVED lines=25> */
.L_x_305:
[----:B------:R-:W-:Y:S05]  /*69f0*/  WARPSYNC.ALL ;  /* 0x0000000000007948 */ /* 0x000fea0003800000 */
[CC--:B0-2---:R-:W-:Y:S01]  /*6a00*/  FMUL.FTZ R7, R136.reuse, -R2.reuse ;  /* 0x8000000288077220 */ /* 0x0c5fe20000410000 */
[----:B------:R-:W-:Y:S01]  /*6a10*/  FMUL.FTZ R5, R136, R3 ;  /* 0x0000000388057220 */ /* 0x000fe20000410000 */
[-C--:B---3--:R-:W-:Y:S01]  /*6a20*/  FMUL.FTZ R11, R138, R163.reuse ;  /* 0x000000a38a0b7220 */ /* 0x088fe20000410000 */
[----:B------:R-:W-:Y:S01]  /*6a30*/  FMUL.FTZ R9, R136, R163 ;  /* 0x000000a388097220 */ /* 0x000fe20000410000 */
[C---:B------:R-:W-:Y:S01]  /*6a40*/  FFMA.FTZ R7, R138.reuse, -R3, R7 ;  /* 0x800000038a077223 */ /* 0x040fe20000010007 */
[----:B------:R-:W-:Y:S01]  /*6a50*/  FFMA.FTZ R5, R138, R2, -R5 ;  /* 0x000000028a057223 */ /* 0x000fe20000010805 */
[----:B------:R-:W-:Y:S01]  /*6a60*/  FFMA.FTZ R11, -R136, R179, -R11 ;  /* 0x000000b3880b7223 */ /* 0x000fe2000001090b */
[----:B------:R-:W-:Y:S01]  /*6a70*/  BAR.SYNC.DEFER_BLOCKING 0x0 ;  /* 0x0000000000007b1d */ /* 0x000fe20000010000 */
[C---:B-----5:R-:W-:Y:S01]  /*6a80*/  FMUL.FTZ R13, R139.reuse, -R7 ;  /* 0x800000078b0d7220 */ /* 0x060fe20000410000 */
        /* <DEDUP_REMOVED lines=11> */
[----:B------:R-:W-:Y:S01]  /*6b40*/  FFMA.FTZ R13, R142, R13, -R6 ;  /* 0x0000000d8e0d7223 */ /* 0x000fe20000010806 */
[----:B------:R-:W-:Y:S01]  /*6b50*/  FMUL.FTZ R9, R139, -R9 ;  /* 0x800000098b097220 */ /* 0x000fe20000410000 */
[----:B------:R-:W-:Y:S01]  /*6b60*/  FADD.FTZ R6, R180, R5 ;  /* 0x00000005b4067221 */ /* 0x000fe20000010000 */
[----:B------:R-:W-:Y:S01]  /*6b70*/  FMUL.FTZ R15, R143, -R7 ;  /* 0x800000078f0f7220 */ /* 0x000fe20000410000 */
[----:B------:R-:W-:Y:S01]  /*6b80*/  MOV R4, UR49 ;  /* 0x0000003100047c02 */ /* 0x000fe20008000f00 */
[----:B------:R-:W-:Y:S01]  /*6b90*/  FFMA.FTZ R9, R140, R11, R9 ;  /* 0x0000000b8c097223 */ /* 0x000fe20000010009 */
[----:B------:R-:W-:Y:S01]  /*6ba0*/  FMUL.FTZ R5, R141, -R6 ;  /* 0x800000068d057220 */ /* 0x000fe20000410000 */
[-C--:B------:R-:W-:Y:S01]  /*6bb0*/  FFMA.FTZ R15, R144, R13.reuse, -R15 ;  /* 0x0000000d900f7223 */ /* 0x080fe2000001080f */
[----:B------:R-:W-:Y:S01]  /*6bc0*/  FMUL.FTZ R13, R143, -R13 ;  /* 0x8000000d8f0d7220 */ /* 0x000fe20000410000 */
[----:B------:R-:W-:Y:S01]  /*6bd0*/  FADD.FTZ R9, -R164, R9 ;  /* 0x00000009a4097221 */ /* 0x000fe20000010100 */
[----:B------:R-:W-:-:S02]  /*6be0*/  ISETP.LE.OR P0, PT, R4, UR48, P0 ;  /* 0x0000003004007c0c */ /* 0x000fc40008703670 */
[----:B------:R-:W-:Y:S01]  /*6bf0*/  FFMA.FTZ R13, R144, R7, R13 ;  /* 0x00000007900d7223 */ /* 0x000fe2000001000d */
[----:B------:R-:W-:Y:S01]  /*6c00*/  FMUL.FTZ R7, R145, -R15 ;  /* 0x8000000f91077220 */ /* 0x000fe20000410000 */
[-C--:B-1----:R-:W-:Y:S01]  /*6c10*/  FFMA.FTZ R8, R142, R9.reuse, R5 ;  /* 0x000000098e087223 */ /* 0x082fe20000010005 */
[----:B------:R-:W-:Y:S01]  /*6c20*/  FMUL.FTZ R9, R141, -R9 ;  /* 0x800000098d097220 */ /* 0x000fe20000410000 */
[----:B------:R-:W0:Y:S01]  /*6c30*/  LDS.64 R4, [R161+0x2188] ;  /* 0x00218800a1047984 */ /* 0x000e220000000a00 */
[-C--:B------:R-:W-:Y:S01]  /*6c40*/  FFMA.FTZ R10, R146, R13.reuse, R7 ;  /* 0x0000000d920a7223 */ /* 0x080fe20000010007 */
[----:B------:R-:W-:Y:S01]  /*6c50*/  FMUL.FTZ R13, R145, -R13 ;  /* 0x8000000d910d7220 */ /* 0x000fe20000410000 */
[----:B------:R-:W-:Y:S01]  /*6c60*/  FFMA.FTZ R6, R142, R6, -R9 ;  /* 0x000000068e067223 */ /* 0x000fe20000010809 */
[----:B------:R-:W-:Y:S01]  /*6c70*/  FADD.FTZ R8, -R165, R8 ;  /* 0x00000008a5087221 */ /* 0x000fe20000010100 */
[----:B------:R-:W-:Y:S01]  /*6c80*/  FMUL.FTZ R7, R147, -R10 ;  /* 0x8000000a93077220 */ /* 0x000fe20000410000 */
[----:B------:R-:W-:Y:S01]  /*6c90*/  FFMA.FTZ R13, R146, R15, -R13 ;  /* 0x0000000f920d7223 */ /* 0x000fe2000001080d */
[----:B------:R-:W-:-:S03]  /*6ca0*/  FADD.FTZ R6, R181, R6 ;  /* 0x00000006b5067221 */ /* 0x000fc60000010000 */
[-C--:B------:R-:W-:Y:S01]  /*6cb0*/  FMUL.FTZ R11, R147, -R13.reuse ;  /* 0x8000000d930b7220 */ /* 0x080fe20000410000 */
[C---:B------:R-:W-:Y:S01]  /*6cc0*/  FFMA.FTZ R13, R148.reuse, R13, -R7 ;  /* 0x0000000d940d7223 */ /* 0x040fe20000010807 */
[C---:B------:R-:W-:Y:S01]  /*6cd0*/  FMUL.FTZ R7, R143.reuse, -R8 ;  /* 0x800000088f077220 */ /* 0x040fe20000410000 */
[----:B------:R-:W-:Y:S01]  /*6ce0*/  FMUL.FTZ R9, R143, -R6 ;  /* 0x800000068f097220 */ /* 0x000fe20000410000 */
[----:B------:R-:W-:Y:S01]  /*6cf0*/  FFMA.FTZ R11, R148, R10, R11 ;  /* 0x0000000a940b7223 */ /* 0x000fe2000001000b */
[C---:B------:R-:W-:Y:S01]  /*6d00*/  FMUL.FTZ R15, R149.reuse, -R13 ;  /* 0x8000000d950f7220 */ /* 0x040fe20000410000 */
        /* <DEDUP_REMOVED lines=9> */
[----:B------:R-:W-:Y:S01]  /*6da0*/  FMUL.FTZ R6, R145, -R9 ;  /* 0x8000000991067220 */ /* 0x000fe20000410000 */
        /* <DEDUP_REMOVED lines=22> */
[----:B------:R-:W-:Y:S01]  /*6f10*/  FMUL.FTZ R15, R155, -R12 ;  /* 0x8000000c9b0f7220 */ /* 0x000fe20000410000 */
[----:B------:R-:W-:Y:S01]  /*6f20*/  FADD.FTZ R202, RZ, R7 ;  /* 0x00000007ffca7221 */ /* 0x000fe20000010000 */
[C---:B------:R-:W-:Y:S01]  /*6f30*/  FMUL.FTZ R5, R149.reuse, -R11 ;  /* 0x8000000b95057220 */ /* 0x040fe20000410000 */
[----:B------:R-:W-:Y:S01]  /*6f40*/  FFMA.FTZ R227, R110, R91, R25 ;  /* 0x0000005b6ee37223 */ /* 0x000fe20000010019 */
[-C--:B------:R-:W-:Y:S01]  /*6f50*/  FMUL.FTZ R8, R149, -R9.reuse ;  /* 0x8000000995087220 */ /* 0x080fe20000410000 */
[C---:B------:R-:W-:Y:S01]  /*6f60*/  FMUL.FTZ R4, R135.reuse, R202 ;  /* 0x000000ca87047220 */ /* 0x040fe20000410000 */
[----:B------:R-:W-:Y:S01]  /*6f70*/  FFMA.FTZ R6, R150, R9, -R5 ;  /* 0x0000000996067223 */ /* 0x000fe20000010805 */
[-C--:B------:R-:W-:Y:S01]  /*6f80*/  FMUL.FTZ R5, R135, R227.reuse ;  /* 0x000000e387057220 */ /* 0x080fe20000410000 */
[----:B------:R-:W-:Y:S01]  /*6f90*/  FFMA.FTZ R15, R156, R10, R15 ;  /* 0x0000000a9c0f7223 */ /* 0x000fe2000001000f */
[C---:B------:R-:W-:Y:S01]  /*6fa0*/  FFMA.FTZ R4, R137.reuse, R227, -R4 ;  /* 0x000000e389047223 */ /* 0x040fe20000010804 */
[----:B------:R-:W-:Y:S01]  /*6fb0*/  FFMA.FTZ R8, R150, R11, R8 ;  /* 0x0000000b96087223 */ /* 0x000fe20000010008 */
[----:B------:R-:W-:Y:S01]  /*6fc0*/  FFMA.FTZ R5, R137, R202, R5 ;  /* 0x000000ca89057223 */ /* 0x000fe20000010005 */
[----:B------:R-:W-:Y:S01]  /*6fd0*/  FFMA.FTZ R13, R156, R12, -R13 ;  /* 0x0000000c9c0d7223 */ /* 0x000fe2000001080d */
[----:B------:R-:W-:Y:S01]  /*6fe0*/  FFMA.FTZ R225, R103, R90, R4 ;  /* 0x0000005a67e17223 */ /* 0x000fe20000010004 */
[----:B------:R-:W-:Y:S01]  /*6ff0*/  FMUL.FTZ R7, R157, -R15 ;  /* 0x8000000f9d077220 */ /* 0x000fe20000410000 */
[----:B------:R-:W-:Y:S01]  /*7000*/  FADD.FTZ R207, RZ, R5 ;  /* 0x00000005ffcf7221 */ /* 0x000fe20000010000 */
[----:B------:R-:W-:Y:S01]  /*7010*/  FADD.FTZ R8, -R169, R8 ;  /* 0x00000008a9087221 */ /* 0x000fe20000010100 */
[C---:B------:R-:W-:Y:S01]  /*7020*/  FMUL.FTZ R5, R132.reuse, R225 ;  /* 0x000000e184057220 */ /* 0x040fe20000410000 */
[----:B------:R-:W-:Y:S01]  /*7030*/  FMUL.FTZ R10, R157, -R13 ;  /* 0x8000000d9d0a7220 */ /* 0x000fe20000410000 */
[----:B------:R-:W-:Y:S01]  /*7040*/  FMUL.FTZ R4, R132, R207 ;  /* 0x000000cf84047220 */ /* 0x000fe20000410000 */
[----:B------:R-:W-:Y:S01]  /*7050*/  FFMA.FTZ R13, R158, R13, -R7 ;  /* 0x0000000d9e0d7223 */ /* 0x000fe20000010807 */
[C---:B------:R-:W-:Y:S01]  /*7060*/  FFMA.FTZ R5, R134.reuse, R207, R5 ;  /* 0x000000cf86057223 */ /* 0x040fe20000010005 */
[----:B------:R-:W-:Y:S01]  /*7070*/  FADD.FTZ R6, R185, R6 ;  /* 0x00000006b9067221 */ /* 0x000fe20000010000 */
[----:B------:R-:W-:Y:S01]  /*7080*/  FFMA.FTZ R223, R134, R225, -R4 ;  /* 0x000000e186df7223 */ /* 0x000fe20000010804 */
[----:B------:R-:W-:Y:S01]  /*7090*/  FMUL.FTZ R7, R151, -R8 ;  /* 0x8000000897077220 */ /* 0x000fe20000410000 */
[----:B------:R-:W-:Y:S01]  /*70a0*/  FADD.FTZ R205, RZ, R5 ;  /* 0x00000005ffcd7221 */ /* 0x000fe20000010000 */
[----:B------:R-:W-:Y:S01]  /*70b0*/  FFMA.FTZ R10, R158, R15, R10 ;  /* 0x0000000f9e0a7223 */ /* 0x000fe2000001000a */
[----:B------:R-:W-:Y:S01]  /*70c0*/  FFMA.FTZ R223, R108, R89, R223 ;  /* 0x000000596cdf7223 */ /* 0x000fe200000100df */
[-C--:B------:R-:W-:Y:S01]  /*70d0*/  FFMA.FTZ R9, R152, R6.reuse, -R7 ;  /* 0x0000000698097223 */ /* 0x080fe20000010807 */
[C---:B------:R-:W-:Y:S01]  /*70e0*/  FMUL.FTZ R5, R128.reuse, R205 ;  /* 0x000000cd80057220 */ /* 0x040fe20000410000 */
[----:B------:R-:W-:Y:S01]  /*70f0*/  FMUL.FTZ R7, R159, -R13 ;  /* 0x8000000d9f077220 */ /* 0x000fe20000410000 */
[-C--:B------:R-:W-:Y:S01]  /*7100*/  FMUL.FTZ R4, R128, R223.reuse ;  /* 0x000000df80047220 */ /* 0x080fe20000410000 */
[----:B------:R-:W-:Y:S01]  /*7110*/  FMUL.FTZ R11, R151, -R6 ;  /* 0x80000006970b7220 */ /* 0x000fe20000410000 */
[----:B------:R-:W-:Y:S01]  /*7120*/  FFMA.FTZ R214, R130, R223, -R5 ;  /* 0x000000df82d67223 */ /* 0x000fe20000010805 */
[-C--:B------:R-:W-:Y:S01]  /*7130*/  FMUL.FTZ R6, R159, -R10.reuse ;  /* 0x8000000a9f067220 */ /* 0x080fe20000410000 */
[----:B------:R-:W-:Y:S01]  /*7140*/  FFMA.FTZ R15, R160, R10, R7 ;  /* 0x0000000aa00f7223 */ /* 0x000fe20000010007 */
[----:B------:R-:W-:Y:S01]  /*7150*/  FFMA.FTZ R4, R130, R205, R4 ;  /* 0x000000cd82047223 */ /* 0x000fe20000010004 */
[----:B------:R-:W-:Y:S01]  /*7160*/  FFMA.FTZ R214, R101, R88, R214 ;  /* 0x0000005865d67223 */ /* 0x000fe200000100d6 */
[----:B------:R-:W-:Y:S01]  /*7170*/  FFMA.FTZ R13, R160, R13, -R6 ;  /* 0x0000000da00d7223 */ /* 0x000fe20000010806 */
[----:B------:R-:W-:Y:S01]  /*7180*/  FMUL.FTZ R5, R128, -R15 ;  /* 0x8000000f80057220 */ /* 0x000fe20000410000 */
[----:B------:R-:W-:Y:S01]  /*7190*/  FADD.FTZ R203, RZ, R4 ;  /* 0x00000004ffcb7221 */ /* 0x000fe20000010000 */
[C---:B------:R-:W-:Y:S01]  /*71a0*/  FMUL.FTZ R7, R159.reuse, R214 ;  /* 0x000000d69f077220 */ /* 0x040fe20000410000 */
[----:B------:R-:W-:Y:S01]  /*71b0*/  FFMA.FTZ R11, R152, R8, R11 ;  /* 0x00000008980b7223 */ /* 0x000fe2000001000b */
[----:B------:R-:W-:Y:S01]  /*71c0*/  FFMA.FTZ R17, R130, R13, -R5 ;  /* 0x0000000d82117223 */ /* 0x000fe20000010805 */
[-C--:B------:R-:W-:Y:S01]  /*71d0*/  FMUL.FTZ R5, R159, R203.reuse ;  /* 0x000000cb9f057220 */ /* 0x080fe20000410000 */
[----:B------:R-:W-:Y:S01]  /*71e0*/  FFMA.FTZ R7, R160, R203, R7 ;  /* 0x000000cba0077223 */ /* 0x000fe20000010007 */
[----:B------:R-:W-:Y:S01]  /*71f0*/  FADD.FTZ R9, R186, R9 ;  /* 0x00000009ba097221 */ /* 0x000fe20000010000 */
[----:B------:R-:W-:Y:S01]  /*7200*/  FADD.FTZ R11, -R170, R11 ;  /* 0x0000000baa0b7221 */ /* 0x000fe20000010100 */
[----:B------:R-:W-:Y:S01]  /*7210*/  FFMA.FTZ R5, R160, R214, -R5 ;  /* 0x000000d6a0057223 */ /* 0x000fe20000010805 */
[----:B------:R-:W-:Y:S01]  /*7220*/  FADD.FTZ R200, RZ, R7 ;  /* 0x00000007ffc87221 */ /* 0x000fe20000010000 */
[----:B------:R-:W-:Y:S01]  /*7230*/  FMUL.FTZ R4, R128, -R13 ;  /* 0x8000000d80047220 */ /* 0x000fe20000410000 */
[----:B------:R-:W-:Y:S01]  /*7240*/  FMUL.FTZ R6, R153, -R9 ;  /* 0x8000000999067220 */ /* 0x000fe20000410000 */
[----:B------:R-:W-:Y:S01]  /*7250*/  FFMA.FTZ R221, R106, R87, R5 ;  /* 0x000000576add7223 */ /* 0x000fe20000010005 */
[-C--:B------:R-:W-:Y:S01]  /*7260*/  FMUL.FTZ R5, R157, R200.reuse ;  /* 0x000000c89d057220 */ /* 0x080fe20000410000 */
[----:B------:R-:W-:Y:S01]  /*7270*/  FMUL.FTZ R13, R153, -R11 ;  /* 0x8000000b990d7220 */ /* 0x000fe20000410000 */
[----:B------:R-:W-:Y:S01]  /*7280*/  FFMA.FTZ R15, R130, R15, R4 ;  /* 0x0000000f820f7223 */ /* 0x000fe20000010004 */
[-C--:B------:R-:W-:Y:S01]  /*7290*/  FMUL.FTZ R7, R157, R221.reuse ;  /* 0x000000dd9d077220 */ /* 0x080fe20000410000 */
[----:B------:R-:W-:Y:S01]  /*72a0*/  FFMA.FTZ R212, R158, R221, -R5 ;  /* 0x000000dd9ed47223 */ /* 0x000fe20000010805 */
[C---:B------:R-:W-:Y:S01]  /*72b0*/  FFMA.FTZ R6, R154.reuse, R11, R6 ;  /* 0x0000000b9a067223 */ /* 0x040fe20000010006 */
[----:B------:R-:W-:Y:S01]  /*72c0*/  FFMA.FTZ R4, R154, R9, -R13 ;  /* 0x000000099a047223 */ /* 0x000fe2000001080d */
[----:B------:R-:W-:Y:S01]  /*72d0*/  FFMA.FTZ R7, R158, R200, R7 ;  /* 0x000000c89e077223 */ /* 0x000fe20000010007 */
[----:B------:R-:W-:Y:S01]  /*72e0*/  FFMA.FTZ R212, R99, R86, R212 ;  /* 0x0000005663d47223 */ /* 0x000fe200000100d4 */
[----:B------:R-:W-:Y:S01]  /*72f0*/  FMUL.FTZ R9, R132, -R15 ;  /* 0x8000000f84097220 */ /* 0x000fe20000410000 */
[----:B------:R-:W-:Y:S01]  /*7300*/  FADD.FTZ R6, -R171, R6 ;  /* 0x00000006ab067221 */ /* 0x000fe20000010100 */
[----:B------:R-:W-:Y:S01]  /*7310*/  FADD.FTZ R201, RZ, R7 ;  /* 0x00000007ffc97221 */ /* 0x000fe20000010000 */
[----:B------:R-:W-:Y:S01]  /*7320*/  FMUL.FTZ R7, R155, R212 ;  /* 0x000000d49b077220 */ /* 0x000fe20000410000 */
[----:B------:R-:W-:Y:S01]  /*7330*/  FFMA.FTZ R8, R134, R17, -R9 ;  /* 0x0000001186087223 */ /* 0x000fe20000010809 */
[----:B------:R-:W-:Y:S01]  /*7340*/  FADD.FTZ R4, R187, R4 ;  /* 0x00000004bb047221 */ /* 0x000fe20000010000 */
[CC--:B------:R-:W-:Y:S01]  /*7350*/  FMUL.FTZ R5, R155.reuse, R201.reuse ;  /* 0x000000c99b057220 */ /* 0x0c0fe20000410000 */
[C---:B------:R-:W-:Y:S01]  /*7360*/  FFMA.FTZ R7, R156.reuse, R201, R7 ;  /* 0x000000c99c077223 */ /* 0x040fe20000010007 */
[C---:B------:R-:W-:Y:S01]  /*7370*/  FMUL.FTZ R9, R155.reuse, -R6 ;  /* 0x800000069b097220 */ /* 0x040fe20000410000 */
[----:B------:R-:W-:Y:S01]  /*7380*/  FMUL.FTZ R11, R155, -R4 ;  /* 0x800000049b0b7220 */ /* 0x000fe20000410000 */
[C---:B------:R-:W-:Y:S01]  /*7390*/  FFMA.FTZ R5, R156.reuse, R212, -R5 ;  /* 0x000000d49c057223 */ /* 0x040fe20000010805 */
[----:B------:R-:W-:Y:S01]  /*73a0*/  FADD.FTZ R198, RZ, R7 ;  /* 0x00000007ffc67221 */ /* 0x000fe20000010000 */
[C---:B------:R-:W-:Y:S01]  /*73b0*/  FFMA.FTZ R9, R156.reuse, R4, -R9 ;  /* 0x000000049c097223 */ /* 0x040fe20000010809 */
[----:B------:R-:W-:Y:S01]  /*73c0*/  FFMA.FTZ R11, R156, R6, R11 ;  /* 0x000000069c0b7223 */ /* 0x000fe2000001000b */
[----:B------:R-:W-:Y:S01]  /*73d0*/  FFMA.FTZ R219, R104, R85, R5 ;  /* 0x0000005568db7223 */ /* 0x000fe20000010005 */
[CC--:B------:R-:W-:Y:S01]  /*73e0*/  FMUL.FTZ R5, R153.reuse, R198.reuse ;  /* 0x000000c699057220 */ /* 0x0c0fe20000410000 */
[----:B------:R-:W-:Y:S01]  /*73f0*/  FADD.FTZ R9, R188, R9 ;  /* 0x00000009bc097221 */ /* 0x000fe20000010000 */
[----:B------:R-:W-:Y:S01]  /*7400*/  FADD.FTZ R11, -R172, R11 ;  /* 0x0000000bac0b7221 */ /* 0x000fe20000010100 */
[-C--:B------:R-:W-:Y:S01]  /*7410*/  FMUL.FTZ R7, R153, R219.reuse ;  /* 0x000000db99077220 */ /* 0x080fe20000410000 */
[C---:B------:R-:W-:Y:S01]  /*7420*/  FFMA.FTZ R210, R154.reuse, R219, -R5 ;  /* 0x000000db9ad27223 */ /* 0x040fe20000010805 */
[C---:B------:R-:W-:Y:S01]  /*7430*/  FMUL.FTZ R13, R157.reuse, -R9 ;  /* 0x800000099d0d7220 */ /* 0x040fe20000410000 */
[-C--:B------:R-:W-:Y:S01]  /*7440*/  FMUL.FTZ R4, R157, -R11.reuse ;  /* 0x8000000b9d047220 */ /* 0x080fe20000410000 */
[----:B------:R-:W-:Y:S01]  /*7450*/  FFMA.FTZ R7, R154, R198, R7 ;  /* 0x000000c69a077223 */ /* 0x000fe20000010007 */
[----:B------:R-:W-:Y:S01]  /*7460*/  FFMA.FTZ R210, R97, R84, R210 ;  /* 0x0000005461d27223 */ /* 0x000fe200000100d2 */
[C---:B------:R-:W-:Y:S01]  /*7470*/  FFMA.FTZ R6, R158.reuse, R11, R13 ;  /* 0x0000000b9e067223 */ /* 0x040fe2000001000d */
[----:B------:R-:W-:Y:S01]  /*7480*/  FFMA.FTZ R4, R158, R9, -R4 ;  /* 0x000000099e047223 */ /* 0x000fe20000010804 */
[----:B------:R-:W-:Y:S01]  /*7490*/  FADD.FTZ R199, RZ, R7 ;  /* 0x00000007ffc77221 */ /* 0x000fe20000010000 */
[----:B------:R-:W-:Y:S01]  /*74a0*/  FMUL.FTZ R7, R151, R210 ;  /* 0x000000d297077220 */ /* 0x000fe20000410000 */
[----:B------:R-:W-:Y:S01]  /*74b0*/  FADD.FTZ R6, -R173, R6 ;  /* 0x00000006ad067221 */ /* 0x000fe20000010100 */
[----:B------:R-:W-:Y:S01]  /*74c0*/  FADD.FTZ R4, R189, R4 ;  /* 0x00000004bd047221 */ /* 0x000fe20000010000 */
[-C--:B------:R-:W-:Y:S01]  /*74d0*/  FMUL.FTZ R5, R151, R199.reuse ;  /* 0x000000c797057220 */ /* 0x080fe20000410000 */
[C---:B------:R-:W-:Y:S01]  /*74e0*/  FFMA.FTZ R7, R152.reuse, R199, R7 ;  /* 0x000000c798077223 */ /* 0x040fe20000010007 */
[C---:B------:R-:W-:Y:S01]  /*74f0*/  FMUL.FTZ R9, R159.reuse, -R6 ;  /* 0x800000069f097220 */ /* 0x040fe20000410000 */
[----:B------:R-:W-:Y:S01]  /*7500*/  FMUL.FTZ R11, R159, -R4 ;  /* 0x800000049f0b7220 */ /* 0x000fe20000410000 */
[----:B------:R-:W-:Y:S01]  /*7510*/  FFMA.FTZ R5, R152, R210, -R5 ;  /* 0x000000d298057223 */ /* 0x000fe20000010805 */
        /* <DEDUP_REMOVED lines=8> */
[----:B------:R-:W-:Y:S01]  /*75a0*/  FFMA.FTZ R208, R150, R217, -R5 ;  /* 0x000000d996d07223 */ /* 0x000fe20000010805 */
[C---:B------:R-:W-:Y:S01]  /*75b0*/  FMUL.FTZ R13, R128.reuse, -R9 ;  /* 0x80000009800d7220 */ /* 0x040fe20000410000 */
[-C--:B------:R-:W-:Y:S01]  /*75c0*/  FMUL.FTZ R4, R128, -R11.reuse ;  /* 0x8000000b80047220 */ /* 0x080fe20000410000 */
[----:B------:R-:W-:Y:S01]  /*75d0*/  FFMA.FTZ R7, R150, R196, R7 ;  /* 0x000000c496077223 */ /* 0x000fe20000010007 */
[----:B------:R-:W-:Y:S01]  /*75e0*/  FFMA.FTZ R208, R95, R82, R208 ;  /* 0x000000525fd07223 */ /* 0x000fe200000100d0 */
[C---:B------:R-:W-:Y:S01]  /*75f0*/  FFMA.FTZ R6, R130.reuse, R11, R13 ;  /* 0x0000000b82067223 */ /* 0x040fe2000001000d */
[----:B------:R-:W-:Y:S01]  /*7600*/  FFMA.FTZ R4, R130, R9, -R4 ;  /* 0x0000000982047223 */ /* 0x000fe20000010804 */
[----:B------:R-:W-:Y:S01]  /*7610*/  FADD.FTZ R197, RZ, R7 ;  /* 0x00000007ffc57221 */ /* 0x000fe20000010000 */
[-C--:B------:R-:W-:Y:S01]  /*7620*/  FMUL.FTZ R7, R147, R208.reuse ;  /* 0x000000d093077220 */ /* 0x080fe20000410000 */
[----:B------:R-:W-:Y:S01]  /*7630*/  FADD.FTZ R11, -R175, R6 ;  /* 0x00000006af0b7221 */ /* 0x000fe20000010100 */
[----:B------:R-:W-:Y:S01]  /*7640*/  FMUL.FTZ R10, R132, -R17 ;  /* 0x80000011840a7220 */ /* 0x000fe20000410000 */
[-C--:B------:R-:W-:Y:S01]  /*7650*/  FMUL.FTZ R5, R147, R197.reuse ;  /* 0x000000c593057220 */ /* 0x080fe20000410000 */
[----:B------:R-:W-:Y:S01]  /*7660*/  FFMA.FTZ R7, R148, R197, R7 ;  /* 0x000000c594077223 */ /* 0x000fe20000010007 */
[----:B------:R-:W-:Y:S01]  /*7670*/  FADD.FTZ R9, R191, R4 ;  /* 0x00000004bf097221 */ /* 0x000fe20000010000 */
[----:B------:R-:W-:Y:S01]  /*7680*/  FMUL.FTZ R13, R132, -R11 ;  /* 0x8000000b840d7220 */ /* 0x000fe20000410000 */
[----:B------:R-:W-:Y:S01]  /*7690*/  FFMA.FTZ R206, R148, R208, -R5 ;  /* 0x000000d094ce7223 */ /* 0x000fe20000010805 */
[----:B------:R-:W-:Y:S01]  /*76a0*/  FADD.FTZ R194, RZ, R7 ;  /* 0x00000007ffc27221 */ /* 0x000fe20000010000 */
[----:B------:R-:W-:Y:S01]  /*76b0*/  FFMA.FTZ R10, R134, R15, R10 ;  /* 0x0000000f860a7223 */ /* 0x000fe2000001000a */
[-C--:B------:R-:W-:Y:S01]  /*76c0*/  FMUL.FTZ R4, R132, -R9.reuse ;  /* 0x8000000984047220 */ /* 0x080fe20000410000 */
[----:B------:R-:W-:Y:S01]  /*76d0*/  FFMA.FTZ R206, R93, R80, R206 ;  /* 0x000000505dce7223 */ /* 0x000fe200000100ce */
[C---:B------:R-:W-:Y:S01]  /*76e0*/  FMUL.FTZ R7, R145.reuse, R194 ;  /* 0x000000c291077220 */ /* 0x040fe20000410000 */
[C---:B------:R-:W-:Y:S01]  /*76f0*/  FFMA.FTZ R15, R134.reuse, R9, -R13 ;  /* 0x00000009860f7223 */ /* 0x040fe2000001080d */
[----:B------:R-:W-:Y:S01]  /*7700*/  FFMA.FTZ R11, R134, R11, R4 ;  /* 0x0000000b860b7223 */ /* 0x000fe20000010004 */
[-C--:B------:R-:W-:Y:S01]  /*7710*/  FMUL.FTZ R9, R145, R206.reuse ;  /* 0x000000ce91097220 */ /* 0x080fe20000410000 */
[----:B------:R-:W-:Y:S01]  /*7720*/  FFMA.FTZ R215, R146, R206, -R7 ;  /* 0x000000ce92d77223 */ /* 0x000fe20000010807 */
[----:B------:R-:W-:Y:S01]  /*7730*/  FADD.FTZ R14, R192, R15 ;  /* 0x0000000fc00e7221 */ /* 0x000fe20000010000 */
[----:B------:R-:W-:Y:S01]  /*7740*/  FADD.FTZ R16, -R176, R11 ;  /* 0x0000000bb0107221 */ /* 0x000fe20000010100 */
[----:B------:R-:W-:Y:S01]  /*7750*/  FFMA.FTZ R9, R146, R194, R9 ;  /* 0x000000c292097223 */ /* 0x000fe20000010009 */
[----:B------:R-:W-:Y:S01]  /*7760*/  FFMA.FTZ R215, R100, R75, R215 ;  /* 0x0000004b64d77223 */ /* 0x000fe200000100d7 */
[----:B------:R-:W-:Y:S01]  /*7770*/  FMUL.FTZ R11, R135, -R14 ;  /* 0x8000000e870b7220 */ /* 0x000fe20000410000 */
[----:B------:R-:W-:Y:S01]  /*7780*/  HFMA2.MMA R5, -RZ, RZ, 0, 0 ;  /* 0x00000000ff057435 */ /* 0x000fe200000001ff */
[----:B------:R-:W-:Y:S01]  /*7790*/  FADD.FTZ R195, RZ, R9 ;  /* 0x00000009ffc37221 */ /* 0x000fe20000010000 */
[----:B------:R-:W-:Y:S01]  /*77a0*/  FMUL.FTZ R9, R143, R215 ;  /* 0x000000d78f097220 */ /* 0x000fe20000410000 */
[----:B------:R-:W-:Y:S01]  /*77b0*/  MOV R13, UR7 ;  /* 0x00000007000d7c02 */ /* 0x000fe20008000f00 */
[-C--:B------:R-:W-:Y:S01]  /*77c0*/  FMUL.FTZ R18, R135, -R16.reuse ;  /* 0x8000001087127220 */ /* 0x080fe20000410000 */
[-C--:B------:R-:W-:Y:S01]  /*77d0*/  FMUL.FTZ R12, R143, R195.reuse ;  /* 0x000000c38f0c7220 */ /* 0x080fe20000410000 */
[C---:B------:R-:W-:Y:S01]  /*77e0*/  FFMA.FTZ R9, R144.reuse, R195, R9 ;  /* 0x000000c390097223 */ /* 0x040fe20000010009 */
[----:B------:R-:W-:Y:S01]  /*77f0*/  FFMA.FTZ R16, R137, R16, R11 ;  /* 0x0000001089107223 */ /* 0x000fe2000001000b */
[----:B------:R-:W-:Y:S01]  /*7800*/  MOV R4, 0x3f800000 ;  /* 0x3f80000000047802 */ /* 0x000fe20000000f00 */
[----:B------:R-:W-:Y:S01]  /*7810*/  FFMA.FTZ R213, R144, R215, -R12 ;  /* 0x000000d790d57223 */ /* 0x000fe2000001080c */
[----:B------:R-:W-:Y:S01]  /*7820*/  FADD.FTZ R204, RZ, R9 ;  /* 0x00000009ffcc7221 */ /* 0x000fe20000010000 */
[----:B------:R-:W-:-:S02]  /*7830*/  CS2R R6, SRZ ;  /* 0x0000000000067805 */ /* 0x000fc4000001ff00 */
[----:B------:R-:W-:Y:S01]  /*7840*/  @!P0 LEA R13, R13, R126, 0x4 ;  /* 0x0000007e0d0d8211 */ /* 0x000fe200078e20ff */
[----:B------:R-:W-:Y:S01]  /*7850*/  FFMA.FTZ R213, R98, R71, R213 ;  /* 0x0000004762d57223 */ /* 0x000fe200000100d5 */
[----:B------:R-:W-:Y:S01]  /*7860*/  FMUL.FTZ R9, R141, R204 ;  /* 0x000000cc8d097220 */ /* 0x000fe20000410000 */
[----:B------:R-:W-:Y:S01]  /*7870*/  FMUL.FTZ R12, R135, -R8 ;  /* 0x80000008870c7220 */ /* 0x000fe20000410000 */
[----:B------:R-:W-:Y:S01]  /*7880*/  FFMA.FTZ R18, R137, R14, -R18 ;  /* 0x0000000e89127223 */ /* 0x000fe20000010812 */
[-C--:B------:R-:W-:Y:S01]  /*7890*/  FMUL.FTZ R11, R141, R213.reuse ;  /* 0x000000d58d0b7220 */ /* 0x080fe20000410000 */
[C---:B------:R-:W-:Y:S01]  /*78a0*/  FFMA.FTZ R211, R142.reuse, R213, -R9 ;  /* 0x000000d58ed37223 */ /* 0x040fe20000010809 */
[----:B------:R0:W1:Y:S01]  /*78b0*/  @!P0 LDS.128 R4, [R13+0x4990] ;  /* 0x004990000d048984 */ /* 0x0000620000000c00 */
[----:B------:R-:W-:Y:S01]  /*78c0*/  FFMA.FTZ R9, R137, R10, R12 ;  /* 0x0000000a89097223 */ /* 0x000fe2000001000c */
[----:B------:R-:W-:Y:S01]  /*78d0*/  FFMA.FTZ R11, R142, R204, R11 ;  /* 0x000000cc8e0b7223 */ /* 0x000fe2000001000b */
[----:B------:R-:W-:Y:S01]  /*78e0*/  FFMA.FTZ R211, R96, R67, R211 ;  /* 0x0000004360d37223 */ /* 0x000fe200000100d3 */
[----:B------:R-:W-:Y:S01]  /*78f0*/  FMUL.FTZ R15, R135, -R10 ;  /* 0x8000000a870f7220 */ /* 0x000fe20000410000 */
[----:B------:R-:W-:Y:S01]  /*7900*/  FADD.FTZ R10, R193, R18 ;  /* 0x00000012c10a7221 */ /* 0x000fe20000010000 */
[----:B------:R-:W-:Y:S01]  /*7910*/  FADD.FTZ R209, RZ, R11 ;  /* 0x0000000bffd17221 */ /* 0x000fe20000010000 */
[----:B------:R-:W-:Y:S01]  /*7920*/  FADD.FTZ R11, -R177, R16 ;  /* 0x00000010b10b7221 */ /* 0x000fe20000010100 */
[----:B0-----:R-:W-:Y:S01]  /*7930*/  FMUL.FTZ R13, R139, R211 ;  /* 0x000000d38b0d7220 */ /* 0x001fe20000410000 */
[----:B------:R-:W-:Y:S01]  /*7940*/  FFMA.FTZ R8, R137, R8, -R15 ;  /* 0x0000000889087223 */ /* 0x000fe2000001080f */
[----:B------:R-:W-:-:S02]  /*7950*/  FMUL.FTZ R12, R139, R209 ;  /* 0x000000d18b0c7220 */ /* 0x000fc40000410000 */
[C---:B------:R-:W-:Y:S02]  /*7960*/  FFMA.FTZ R13, R140.reuse, R209, R13 ;  /* 0x000000d18c0d7223 */ /* 0x040fe4000001000d */
[----:B------:R-:W-:Y:S01]  /*7970*/  FFMA.FTZ R229, R140, R211, -R12 ;  /* 0x000000d38ce57223 */ /* 0x000fe2000001080c */
[----:B------:R0:W-:Y:S01]  /*7980*/  STS.128 [R161+0x2b90], R8 ;  /* 0x002b9008a1007388 */ /* 0x0001e20000000c00 */
[----:B------:R-:W-:Y:S02]  /*7990*/  FADD.FTZ R233, RZ, R13 ;  /* 0x0000000dffe97221 */ /* 0x000fe40000010000 */
[----:B------:R-:W-:Y:S02]  /*79a0*/  FFMA.FTZ R229, R94, R63, R229 ;  /* 0x0000003f5ee57223 */ /* 0x000fe400000100e5 */
[----:B------:R-:W-:-:S04]  /*79b0*/  FMUL.FTZ R13, R136, R233 ;  /* 0x000000e9880d7220 */ /* 0x000fc80000410000 */
[----:B------:R-:W-:-:S04]  /*79c0*/  FFMA.FTZ R13, R138, R229, -R13 ;  /* 0x000000e58a0d7223 */ /* 0x000fc8000001080d */
[----:B------:R-:W-:Y:S01]  /*79d0*/  FFMA.FTZ R231, R92, R59, R13 ;  /* 0x0000003b5ce77223 */ /* 0x000fe2000001000d */
[----:B------:R-:W-:Y:S06]  /*79e0*/  BAR.SYNC.DEFER_BLOCKING 0x0 ;  /* 0x0000000000007b1d */ /* 0x000fec0000010000 */
[----:B0-----:R-:W-:Y:S05]  /*79f0*/  @P2 BRA `(.L_x_312) ;  /* 0x0000000c006c2947 */ /* 0x001fea0003800000 */
[C---:B------:R-:W-:Y:S01]  /*7a00*/  IMAD R218, R129.reuse, 0x50, R126 ;  /* 0x0000005081da7824 */ /* 0x040fe200078e027e */
[----:B------:R-:W-:Y:S01]  /*7a10*/  UMOV UR44, 0xffffffff ;  /* 0xffffffff002c7882 */ /* 0x000fe20000000000 */
[----:B------:R-:W-:-:S03]  /*7a20*/  LOP3.LUT R226, R129, 0x1f, RZ, 0xc0, !PT ;  /* 0x0000001f81e27812 */ /* 0x000fc600078ec0ff */
[----:B------:R-:W-:Y:S01]  /*7a30*/  LDS.128 R8, [R218+0x2bb0] ;  /* 0x002bb000da087984 */ /* 0x000fe20000000c00 */
[----:B------:R-:W-:-:S03]  /*7a40*/  ISETP.NE.AND P0, PT, R226, 0x1f, PT ;  /* 0x0000001fe200780c */ /* 0x000fc60003f05270 */
[----:B------:R-:W0:Y:S04]  /*7a50*/  LDS.128 R20, [R218+0x2bc0] ;  /* 0x002bc000da147984 */ /* 0x000e280000000c00 */
[----:B------:R-:W2:Y:S04]  /*7a60*/  LDS.128 R12, [R218+0x2ba0] ;  /* 0x002ba000da0c7984 */ /* 0x000ea80000000c00 */
[----:B------:R-:W3:Y:S01]  /*7a70*/  LDS.128 R16, [R218+0x2b90] ;  /* 0x002b9000da107984 */ /* 0x000ee20000000c00 */
[C---:B0-----:R-:W-:Y:S01]  /*7a80*/  FMUL.FTZ R27, R9.reuse, R22 ;  /* 0x00000016091b7220 */ /* 0x041fe20000410000 */
[----:B------:R-:W-:-:S03]  /*7a90*/  FMUL.FTZ R25, R9, R23 ;  /* 0x0000001709197220 */ /* 0x000fc60000410000 */
[C---:B------:R-:W-:Y:S01]  /*7aa0*/  FFMA.FTZ R24, R8.reuse, R23, R27 ;  /* 0x0000001708187223 */ /* 0x040fe2000001001b */
[----:B------:R-:W-:Y:S01]  /*7ab0*/  FFMA.FTZ R235, R8, R22, -R25 ;  /* 0x0000001608eb7223 */ /* 0x000fe20000010819 */
        /* <DEDUP_REMOVED lines=8> */
[----:B------:R-:W-:-:S02]  /*7b40*/  FMUL.FTZ R26, R13, R27 ;  /* 0x0000001b0d1a7220 */ /* 0x000fc40000410000 */
[C---:B------:R-:W-:Y:S01]  /*7b50*/  FFMA.FTZ R237, R12.reuse, R235, -R237 ;  /* 0x000000eb0ced7223 */ /* 0x040fe200000108ed */
[C---:B------:R-:W-:Y:S01]  /*7b60*/  FFMA.FTZ R24, R12.reuse, R24, R239 ;  /* 0x000000180c187223 */ /* 0x040fe200000100ef */
[-C--:B------:R-:W-:Y:S01]  /*7b70*/  FFMA.FTZ R26, R12, R25.reuse, -R26 ;  /* 0x000000190c1a7223 */ /* 0x080fe2000001081a */
[----:B------:R-:W-:Y:S01]  /*7b80*/  FMUL.FTZ R25, R13, R25 ;  /* 0x000000190d197220 */ /* 0x000fe20000410000 */
[----:B------:R-:W-:Y:S01]  /*7b90*/  FADD.FTZ R237, R14, R237 ;  /* 0x000000ed0eed7221 */ /* 0x000fe20000010000 */
[----:B------:R-:W-:Y:S01]  /*7ba0*/  FADD.FTZ R24, R15, R24 ;  /* 0x000000180f187221 */ /* 0x000fe20000010000 */
[C---:B---3--:R-:W-:Y:S01]  /*7bb0*/  FMUL.FTZ R216, R17.reuse, R26 ;  /* 0x0000001a11d87220 */ /* 0x048fe20000410000 */
[----:B------:R-:W-:Y:S01]  /*7bc0*/  FFMA.FTZ R25, R12, R27, R25 ;  /* 0x0000001b0c197223 */ /* 0x000fe20000010019 */
[C---:B------:R-:W-:Y:S01]  /*7bd0*/  FMUL.FTZ R239, R17.reuse, R237 ;  /* 0x000000ed11ef7220 */ /* 0x040fe20000410000 */
[CC--:B------:R-:W-:Y:S02]  /*7be0*/  FMUL.FTZ R235, R17.reuse, R24.reuse ;  /* 0x0000001811eb7220 */ /* 0x0c0fe40000410000 */
[----:B------:R-:W-:Y:S01]  /*7bf0*/  FMUL.FTZ R27, R17, R25 ;  /* 0x00000019111b7220 */ /* 0x000fe20000410000 */
[C---:B------:R-:W-:Y:S01]  /*7c00*/  FFMA.FTZ R24, R16.reuse, R24, R239 ;  /* 0x0000001810187223 */ /* 0x040fe200000100ef */
[C---:B------:R-:W-:Y:S01]  /*7c10*/  FFMA.FTZ R235, R16.reuse, R237, -R235 ;  /* 0x000000ed10eb7223 */ /* 0x040fe200000108eb */
[C---:B------:R-:W-:Y:S01]  /*7c20*/  FFMA.FTZ R216, R16.reuse, R25, R216 ;  /* 0x0000001910d87223 */ /* 0x040fe200000100d8 */
[----:B------:R-:W-:Y:S01]  /*7c30*/  FFMA.FTZ R27, R16, R26, -R27 ;  /* 0x0000001a101b7223 */ /* 0x000fe2000001081b */
[----:B------:R-:W-:Y:S01]  /*7c40*/  FADD.FTZ R16, R19, R24 ;  /* 0x0000001813107221 */ /* 0x000fe20000010000 */
[----:B------:R-:W-:Y:S01]  /*7c50*/  FADD.FTZ R17, R18, R235 ;  /* 0x000000eb12117221 */ /* 0x000fe20000010000 */
[----:B------:R-:W-:Y:S06]  /*7c60*/  BRA.DIV UR44, `(.L_x_313) ;  /* 0x000000662cd07947 */ /* 0x000fec000b800000 */
[----:B------:R0:W2:Y:S01]  /*7c70*/  SHFL.DOWN PT, R26, R27, 0x1, 0x1f ;  /* 0x08201f001b1a7f89 */ /* 0x0000a200000e0000 */
[----:B------:R-:W-:Y:S02]  /*7c80*/  MOV R18, R27 ;  /* 0x0000001b00127202 */ /* 0x000fe40000000f00 */
[----:B------:R-:W-:Y:S01]  /*7c90*/  MOV R19, R216 ;  /* 0x000000d800137202 */ /* 0x000fe20000000f00 */
[----:B------:R0:W3:Y:S04]  /*7ca0*/  SHFL.DOWN PT, R220, R216, 0x1, 0x1f ;  /* 0x08201f00d8dc7f89 */ /* 0x0000e800000e0000 */
[----:B------:R0:W4:Y:S04]  /*7cb0*/  SHFL.DOWN PT, R222, R17, 0x1, 0x1f ;  /* 0x08201f0011de7f89 */ /* 0x00012800000e0000 */
[----:B------:R0:W0:Y:S02]  /*7cc0*/  SHFL.DOWN PT, R224, R16, 0x1, 0x1f ;  /* 0x08201f0010e07f89 */ /* 0x00002400000e0000 */
.L_x_393:
[----:B------:R-:W-:Y:S01]  /*7cd0*/  BSSY B0, `(.L_x_314) ;  /* 0x000000e000007945 */ /* 0x000fe20003800000 */
[----:B------:R-:W-:-:S03]  /*7ce0*/  ISETP.GT.U32.AND P1, PT, R226, 0x1d, PT ;  /* 0x0000001de200780c */ /* 0x000fc60003f24070 */
[----:B------:R-:W-:Y:S10]  /*7cf0*/  @!P0 BRA `(.L_x_315) ;  /* 0x00000000002c8947 */ /* 0x000ff40003800000 */
[C---:B---3--:R-:W-:Y:S01]  /*7d00*/  FMUL.FTZ R25, R19.reuse, R220 ;  /* 0x000000dc13197220 */ /* 0x048fe20000410000 */
[C---:B0-----:R-:W-:Y:S01]  /*7d10*/  FMUL.FTZ R27, R19.reuse, R224 ;  /* 0x000000e0131b7220 */ /* 0x041fe20000410000 */
        /* <DEDUP_REMOVED lines=9> */
.L_x_315:
[----:B------:R-:W-:Y:S05]  /*7db0*/  BSYNC B0 ;  /* 0x0000000000007941 */ /* 0x000fea0003800000 */
.L_x_314:
[----:B------:R-:W-:-:S03]  /*7dc0*/  UMOV UR44, 0xffffffff ;  /* 0xffffffff002c7882 */ /* 0x000fc60000000000 */
[----:B------:R-:W-:Y:S05]  /*7dd0*/  BRA.DIV UR44, `(.L_x_316) ;  /* 0x000000662cdc7947 */ /* 0x000fea000b800000 */
[----:B--2---:R2:W1:Y:S04]  /*7de0*/  SHFL.DOWN PT, R26, R18, 0x2, 0x1f ;  /* 0x08401f00121a7f89 */ /* 0x00446800000e0000 */
[----:B0-----:R2:W0:Y:S04]  /*7df0*/  SHFL.DOWN PT, R27, R19, 0x2, 0x1f ;  /* 0x08401f00131b7f89 */ /* 0x00142800000e0000 */
[----:B------:R2:W0:Y:S04]  /*7e00*/  SHFL.DOWN PT, R216, R17, 0x2, 0x1f ;  /* 0x08401f0011d87f89 */ /* 0x00042800000e0000 */
[----:B---3--:R2:W3:Y:S02]  /*7e10*/  SHFL.DOWN PT, R220, R16, 0x2, 0x1f ;  /* 0x08401f0010dc7f89 */ /* 0x0084e400000e0000 */
.L_x_399:
[----:B------:R-:W-:Y:S01]  /*7e20*/  BSSY B0, `(.L_x_317) ;  /* 0x000000e000007945 */ /* 0x000fe20003800000 */
[----:B------:R-:W-:-:S03]  /*7e30*/  ISETP.GT.U32.AND P0, PT, R226, 0x1b, PT ;  /* 0x0000001be200780c */ /* 0x000fc60003f04070 */
[----:B------:R-:W-:Y:S10]  /*7e40*/  @P1 BRA `(.L_x_318) ;  /* 0x00000000002c1947 */ /* 0x000ff40003800000 */
[CC--:B0-----:R-:W-:Y:S01]  /*7e50*/  FMUL.FTZ R25, R19.reuse, R27.reuse ;  /* 0x0000001b13197220 */ /* 0x0c1fe20000410000 */
[C---:B---3--:R-:W-:Y:S01]  /*7e60*/  FMUL.FTZ R235, R19.reuse, R220 ;  /* 0x000000dc13eb7220 */ /* 0x048fe20000410000 */
[C---:B------:R-:W-:Y:S01]  /*7e70*/  FMUL.FTZ R237, R19.reuse, R216 ;  /* 0x000000d813ed7220 */ /* 0x040fe20000410000 */
[-C--:B-1----:R-:W-:Y:S01]  /*7e80*/  FMUL.FTZ R24, R19, R26.reuse ;  /* 0x0000001a13187220 */ /* 0x082fe20000410000 */
[C---:B------:R-:W-:Y:S01]  /*7e90*/  FFMA.FTZ R25, R18.reuse, R26, -R25 ;  /* 0x0000001a12197223 */ /* 0x040fe20000010819 */
[C---:B------:R-:W-:Y:S01]  /*7ea0*/  FFMA.FTZ R216, R18.reuse, R216, -R235 ;  /* 0x000000d812d87223 */ /* 0x040fe200000108eb */
[C---:B------:R-:W-:Y:S01]  /*7eb0*/  FFMA.FTZ R237, R18.reuse, R220, R237 ;  /* 0x000000dc12ed7223 */ /* 0x040fe200000100ed */
[----:B--2---:R-:W-:Y:S02]  /*7ec0*/  FFMA.FTZ R19, R18, R27, R24 ;  /* 0x0000001b12137223 */ /* 0x004fe40000010018 */
[----:B------:R-:W-:Y:S01]  /*7ed0*/  FADD.FTZ R17, R17, R216 ;  /* 0x000000d811117221 */ /* 0x000fe20000010000 */
[----:B------:R-:W-:Y:S01]  /*7ee0*/  FADD.FTZ R16, R16, R237 ;  /* 0x000000ed10107221 */ /* 0x000fe20000010000 */
[----:B------:R-:W-:-:S07]  /*7ef0*/  MOV R18, R25 ;  /* 0x0000001900127202 */ /* 0x000fce0000000f00 */
.L_x_318:
[----:B------:R-:W-:Y:S05]  /*7f00*/  BSYNC B0 ;  /* 0x0000000000007941 */ /* 0x000fea0003800000 */
.L_x_317:
[----:B------:R-:W-:-:S03]  /*7f10*/  UMOV UR44, 0xffffffff ;  /* 0xffffffff002c7882 */ /* 0x000fc60000000000 */
[----:B------:R-:W-:Y:S05]  /*7f20*/  BRA.DIV UR44, `(.L_x_319) ;  /* 0x000000662cfc7947 */ /* 0x000fea000b800000 */
[----:B-1----:R1:W1:Y:S04]  /*7f30*/  SHFL.DOWN PT, R26, R18, 0x4, 0x1f ;  /* 0x08801f00121a7f89 */ /* 0x00226800000e0000 */
[----:B0-----:R0:W0:Y:S04]  /*7f40*/  SHFL.DOWN PT, R27, R19, 0x4, 0x1f ;  /* 0x08801f00131b7f89 */ /* 0x00102800000e0000 */
[----:B------:R0:W0:Y:S04]  /*7f50*/  SHFL.DOWN PT, R216, R17, 0x4, 0x1f ;  /* 0x08801f0011d87f89 */ /* 0x00002800000e0000 */
[----:B---3--:R3:W0:Y:S02]  /*7f60*/  SHFL.DOWN PT, R220, R16, 0x4, 0x1f ;  /* 0x08801f0010dc7f89 */ /* 0x00862400000e0000 */
.L_x_405:
[----:B------:R-:W-:Y:S01]  /*7f70*/  BSSY B0, `(.L_x_320) ;  /* 0x000000e000007945 */ /* 0x000fe20003800000 */
[----:B------:R-:W-:-:S03]  /*7f80*/  ISETP.GT.U32.AND P1, PT, R226, 0x17, PT ;  /* 0x00000017e200780c */ /* 0x000fc60003f24070 */
[----:B------:R-:W-:Y:S10]  /*7f90*/  @P0 BRA `(.L_x_321) ;  /* 0x00000000002c0947 */ /* 0x000ff40003800000 */
[CC--:B0-----:R-:W-:Y:S01]  /*7fa0*/  FMUL.FTZ R25, R19.reuse, R27.reuse ;  /* 0x0000001b13197220 */ /* 0x0c1fe20000410000 */
[C---:B------:R-:W-:Y:S01]  /*7fb0*/  FMUL.FTZ R235, R19.reuse, R220 ;  /* 0x000000dc13eb7220 */ /* 0x040fe20000410000 */
[C---:B------:R-:W-:Y:S01]  /*7fc0*/  FMUL.FTZ R237, R19.reuse, R216 ;  /* 0x000000d813ed7220 */ /* 0x040fe20000410000 */
[-C--:B-1----:R-:W-:Y:S01]  /*7fd0*/  FMUL.FTZ R24, R19, R26.reuse ;  /* 0x0000001a13187220 */ /* 0x082fe20000410000 */
[C---:B------:R-:W-:Y:S01]  /*7fe0*/  FFMA.FTZ R25, R18.reuse, R26, -R25 ;  /* 0x0000001a12197223 */ /* 0x040fe20000010819 */
[C---:B------:R-:W-:Y:S01]  /*7ff0*/  FFMA.FTZ R216, R18.reuse, R216, -R235 ;  /* 0x000000d812d87223 */ /* 0x040fe200000108eb */
[C---:B------:R-:W-:Y:S01]  /*8000*/  FFMA.FTZ R237, R18.reuse, R220, R237 ;  /* 0x000000dc12ed7223 */ /* 0x040fe200000100ed */
[----:B--2---:R-:W-:Y:S02]  /*8010*/  FFMA.FTZ R19, R18, R27, R24 ;  /* 0x0000001b12137223 */ /* 0x004fe40000010018 */
[----:B------:R-:W-:Y:S01]  /*8020*/  FADD.FTZ R17, R17, R216 ;  /* 0x000000d811117221 */ /* 0x000fe20000010000 */
[----:B---3--:R-:W-:Y:S01]  /*8030*/  FADD.FTZ R16, R16, R237 ;  /* 0x000000ed10107221 */ /* 0x008fe20000010000 */
[----:B------:R-:W-:-:S07]  /*8040*/  MOV R18, R25 ;  /* 0x0000001900127202 */ /* 0x000fce0000000f00 */
.L_x_321:
[----:B------:R-:W-:Y:S05]  /*8050*/  BSYNC B0 ;  /* 0x0000000000007941 */ /* 0x000fea0003800000 */
.L_x_320:
[----:B------:R-:W-:-:S03]  /*8060*/  UMOV UR44, 0xffffffff ;  /* 0xffffffff002c7882 */ /* 0x000fc60000000000 */
[----:B------:R-:W-:Y:S05]  /*8070*/  BRA.DIV UR44, `(.L_x_322) ;  /* 0x0000006a2c1c7947 */ /* 0x000fea000b800000 */
[----:B-1----:R1:W1:Y:S04]  /*8080*/  SHFL.DOWN PT, R26, R18, 0x8, 0x1f ;  /* 0x09001f00121a7f89 */ /* 0x00226800000e0000 */
[----:B0-----:R0:W0:Y:S04]  /*8090*/  SHFL.DOWN PT, R27, R19, 0x8, 0x1f ;  /* 0x09001f00131b7f89 */ /* 0x00102800000e0000 */
[----:B------:R0:W0:Y:S04]  /*80a0*/  SHFL.DOWN PT, R216, R17, 0x8, 0x1f ;  /* 0x09001f0011d87f89 */ /* 0x00002800000e0000 */
[----:B------:R0:W0:Y:S02]  /*80b0*/  SHFL.DOWN PT, R220, R16, 0x8, 0x1f ;  /* 0x09001f0010dc7f89 */ /* 0x00002400000e0000 */
.L_x_411:
        /* <DEDUP_REMOVED lines=14> */
.L_x_324:
[----:B------:R-:W-:Y:S05]  /*81a0*/  BSYNC B0 ;  /* 0x0000000000007941 */ /* 0x000fea0003800000 */
.L_x_323:
[----:B------:R-:W-:-:S03]  /*81b0*/  UMOV UR44, 0xffffffff ;  /* 0xffffffff002c7882 */ /* 0x000fc60000000000 */
[----:B------:R-:W-:Y:S05]  /*81c0*/  BRA.DIV UR44, `(.L_x_325) ;  /* 0x0000006a2c3c7947 */ /* 0x000fea000b800000 */
[----:B-1----:R1:W1:Y:S04]  /*81d0*/  SHFL.DOWN PT, R26, R18, 0x10, 0x1f ;  /* 0x0a001f00121a7f89 */ /* 0x00226800000e0000 */
[----:B0-----:R0:W0:Y:S04]  /*81e0*/  SHFL.DOWN PT, R27, R19, 0x10, 0x1f ;  /* 0x0a001f00131b7f89 */ /* 0x00102800000e0000 */
[----:B------:R0:W0:Y:S04]  /*81f0*/  SHFL.DOWN PT, R216, R17, 0x10, 0x1f ;  /* 0x0a001f0011d87f89 */ /* 0x00002800000e0000 */
[----:B------:R0:W0:Y:S02]  /*8200*/  SHFL.DOWN PT, R220, R16, 0x10, 0x1f ;  /* 0x0a001f0010dc7f89 */ /* 0x00002400000e0000 */
.L_x_417:
[----:B------:R-:W-:Y:S01]  /*8210*/  BSSY B0, `(.L_x_326) ;  /* 0x000000e000007945 */ /* 0x000fe20003800000 */
[----:B------:R-:W-:-:S03]  /*8220*/  ISETP.NE.AND P1, PT, R129, 0x1f, PT ;  /* 0x0000001f8100780c */ /* 0x000fc60003f25270 */
        /* <DEDUP_REMOVED lines=12> */
.L_x_327:
[----:B------:R-:W-:Y:S05]  /*82f0*/  BSYNC B0 ;  /* 0x0000000000007941 */ /* 0x000fea0003800000 */
.L_x_326:
[----:B------:R-:W-:-:S03]  /*8300*/  UMOV UR44, 0xffffffff ;  /* 0xffffffff002c7882 */ /* 0x000fc60000000000 */
[----:B------:R-:W-:Y:S05]  /*8310*/  BRA.DIV UR44, `(.L_x_328) ;  /* 0x0000006a2c5c7947 */ /* 0x000fea000b800000 */
[----:B------:R-:W5:Y:S04]  /*8320*/  SHFL.IDX PT, R236, R19, RZ, 0x1f ;  /* 0x00001fff13ec7589 */ /* 0x000f6800000e0000 */
[----:B------:R-:W1:Y:S04]  /*8330*/  SHFL.IDX PT, R226, R18, RZ, 0x1f ;  /* 0x00001fff12e27589 */ /* 0x000e6800000e0000 */
[----:B------:R-:W2:Y:S04]  /*8340*/  SHFL.DOWN PT, R234, R19, 0x1, 0x1f ;  /* 0x08201f0013ea7f89 */ /* 0x000ea800000e0000 */
[----:B------:R-:W2:Y:S04]  /*8350*/  SHFL.IDX PT, R224, R17, RZ, 0x1f ;  /* 0x00001fff11e07589 */ /* 0x000ea800000e0000 */
[----:B------:R-:W2:Y:S04]  /*8360*/  SHFL.DOWN PT, R232, R17, 0x1, 0x1f ;  /* 0x08201f0011e87f89 */ /* 0x000ea800000e0000 */
[----:B----4-:R-:W4:Y:S04]  /*8370*/  SHFL.IDX PT, R222, R16, RZ, 0x1f ;  /* 0x00001fff10de7589 */ /* 0x010f2800000e0000 */
[----:B------:R-:W2:Y:S01]  /*8380*/  SHFL.DOWN PT, R238, R16, 0x1, 0x1f ;  /* 0x08201f0010ee7f89 */ /* 0x000ea200000e0000 */
[-C--:B-----5:R-:W-:Y:S01]  /*8390*/  FMUL.FTZ R239, R7, R236.reuse ;  /* 0x000000ec07ef7220 */ /* 0x0a0fe20000410000 */
[-C--:B------:R-:W-:Y:S01]  /*83a0*/  FMUL.FTZ R241, R5, R236.reuse ;  /* 0x000000ec05f17220 */ /* 0x080fe20000410000 */
[----:B0-----:R-:W-:Y:S01]  /*83b0*/  FMUL.FTZ R220, R4, R236 ;  /* 0x000000ec04dc7220 */ /* 0x001fe20000410000 */
[----:B------:R-:W0:Y:S01]  /*83c0*/  SHFL.IDX PT, R25, R6, RZ, 0x1f ;  /* 0x00001fff06197589 */ /* 0x000e2200000e0000 */
[----:B-1----:R-:W-:-:S03]  /*83d0*/  FFMA.FTZ R239, R6, R226, -R239 ;  /* 0x000000e206ef7223 */ /* 0x002fc600000108ef */
[----:B------:R-:W1:Y:S04]  /*83e0*/  SHFL.IDX PT, R228, R7, RZ, 0x1f ;  /* 0x00001fff07e47589 */ /* 0x000e6800000e0000 */
[----:B------:R-:W0:Y:S04]  /*83f0*/  SHFL.IDX PT, R240, R4, RZ, 0x1f ;  /* 0x00001fff04f07589 */ /* 0x000e2800000e0000 */
[----:B------:R-:W0:Y:S04]  /*8400*/  SHFL.IDX PT, R24, R5, RZ, 0x1f ;  /* 0x00001fff05187589 */ /* 0x000e2800000e0000 */
[----:B------:R2:W0:Y:S02]  /*8410*/  SHFL.DOWN PT, R230, R18, 0x1, 0x1f ;  /* 0x08201f0012e67f89 */ /* 0x00042400000e0000 */
[----:B--2---:R-:W-:-:S04]  /*8420*/  FMUL.FTZ R18, R6, R236 ;  /* 0x000000ec06127220 */ /* 0x004fc80000410000 */
[----:B-1--4-:R-:W-:-:S07]  /*8430*/  FFMA.FTZ R237, R7, R226, R18 ;  /* 0x000000e207ed7223 */ /* 0x012fce0000010012 */
.L_x_431:
[----:B------:R-:W-:Y:S01]  /*8440*/  BSSY B0, `(.L_x_329) ;  /* 0x0000010000007945 */ /* 0x000fe20003800000 */
[----:B0--3--:R-:W-:Y:S02]  /*8450*/  MOV R16, R240 ;  /* 0x000000f000107202 */ /* 0x009fe40000000f00 */
[----:B------:R-:W-:Y:S02]  /*8460*/  MOV R17, R24 ;  /* 0x0000001800117202 */ /* 0x000fe40000000f00 */
[----:B------:R-:W-:Y:S02]  /*8470*/  MOV R18, R25 ;  /* 0x0000001900127202 */ /* 0x000fe40000000f00 */
[----:B------:R-:W-:Y:S01]  /*8480*/  MOV R19, R228 ;  /* 0x000000e400137202 */ /* 0x000fe20000000f00 */
[----:B------:R-:W-:Y:S06]  /*8490*/  @!P1 BRA `(.L_x_330) ;  /* 0x0000000000289947 */ /* 0x000fec0003800000 */
        /* <DEDUP_REMOVED lines=8> */
[----:B------:R-:W-:Y:S01]  /*8520*/  FADD.FTZ R18, R232, R25 ;  /* 0x00000019e8127221 */ /* 0x000fe20000010000 */
[----:B------:R-:W-:-:S07]  /*8530*/  FADD.FTZ R19, R238, R19 ;  /* 0x00000013ee137221 */ /* 0x000fce0000010000 */
.L_x_330:
[----:B------:R-:W-:Y:S05]  /*8540*/  BSYNC B0 ;  /* 0x0000000000007941 */ /* 0x000fea0003800000 */
.L_x_329:
[CC--:B------:R-:W-:Y:S01]  /*8550*/  FMUL.FTZ R7, R21.reuse, R19.reuse ;  /* 0x0000001315077220 */ /* 0x0c0fe20000410000 */
[C---:B------:R-:W-:Y:S01]  /*8560*/  FMUL.FTZ R6, R21.reuse, R18 ;  /* 0x0000001215067220 */ /* 0x040fe20000410000 */
[----:B------:R-:W-:Y:S01]  /*8570*/  FMUL.FTZ R25, R21, R16 ;  /* 0x0000001015197220 */ /* 0x000fe20000410000 */
[----:B------:R0:W-:Y:S01]  /*8580*/  STS.128 [R218+0x2bc0], R16 ;  /* 0x002bc010da007388 */ /* 0x0001e20000000c00 */
[C---:B------:R-:W-:Y:S01]  /*8590*/  FFMA.FTZ R7, R20.reuse, R18, -R7 ;  /* 0x0000001214077223 */ /* 0x040fe20000010807 */
[----:B------:R-:W-:Y:S01]  /*85a0*/  FFMA.FTZ R6, R20, R19, R6 ;  /* 0x0000001314067223 */ /* 0x000fe20000010006 */
[-C--:B------:R-:W-:Y:S01]  /*85b0*/  FFMA.FTZ R4, R4, R226.reuse, -R241 ;  /* 0x000000e204047223 */ /* 0x080fe200000108f1 */
[----:B------:R-:W-:Y:S01]  /*85c0*/  FFMA.FTZ R5, R5, R226, R220 ;  /* 0x000000e205057223 */ /* 0x000fe200000100dc */
[----:B------:R-:W-:Y:S01]  /*85d0*/  FADD.FTZ R22, R22, R7 ;  /* 0x0000000716167221 */ /* 0x000fe20000010000 */
[----:B------:R-:W-:Y:S01]  /*85e0*/  FADD.FTZ R23, R23, R6 ;  /* 0x0000000617177221 */ /* 0x000fe20000010000 */
[-C--:B------:R-:W-:Y:S01]  /*85f0*/  FMUL.FTZ R7, R21, R17.reuse ;  /* 0x0000001115077220 */ /* 0x080fe20000410000 */
[C---:B------:R-:W-:Y:S01]  /*8600*/  FFMA.FTZ R21, R20.reuse, R17, R25 ;  /* 0x0000001114157223 */ /* 0x040fe20000010019 */
[C---:B------:R-:W-:Y:S01]  /*8610*/  FMUL.FTZ R235, R9.reuse, R22 ;  /* 0x0000001609eb7220 */ /* 0x040fe20000410000 */
[C---:B------:R-:W-:Y:S01]  /*8620*/  FMUL.FTZ R27, R9.reuse, R23 ;  /* 0x00000017091b7220 */ /* 0x040fe20000410000 */
[----:B------:R-:W-:Y:S01]  /*8630*/  FFMA.FTZ R20, R20, R16, -R7 ;  /* 0x0000001014147223 */ /* 0x000fe20000010807 */
[C---:B------:R-:W-:Y:S01]  /*8640*/  FMUL.FTZ R7, R9.reuse, R21 ;  /* 0x0000001509077220 */ /* 0x040fe20000410000 */
[C---:B------:R-:W-:Y:S01]  /*8650*/  FFMA.FTZ R24, R8.reuse, R23, R235 ;  /* 0x0000001708187223 */ /* 0x040fe200000100eb */
[----:B------:R-:W-:Y:S01]  /*8660*/  FFMA.FTZ R25, R8, R22, -R27 ;  /* 0x0000001608197223 */ /* 0x000fe2000001081b */
[-C--:B------:R-:W-:Y:S01]  /*8670*/  FMUL.FTZ R6, R9, R20.reuse ;  /* 0x0000001409067220 */ /* 0x080fe20000410000 */
[----:B------:R0:W-:Y:S01]  /*8680*/  STS.128 [R218+0x2bb0], R20 ;  /* 0x002bb014da007388 */ /* 0x0001e20000000c00 */
        /* <DEDUP_REMOVED lines=15> */
[----:B------:R-:W-:Y:S01]  /*8780*/  FADD.FTZ R6, R224, R239 ;  /* 0x000000efe0067221 */ /* 0x000fe20000010000 */
[----:B------:R-:W-:-:S02]  /*8790*/  FADD.FTZ R7, R222, R237 ;  /* 0x000000edde077221 */ /* 0x000fc40000010000 */
[----:B------:R0:W-:Y:S05]  /*87a0*/  STS.128 [R218+0x2b90], R12 ;  /* 0x002b900cda007388 */ /* 0x0001ea0000000c00 */
.L_x_312:
[----:B------:R-:W-:Y:S05]  /*87b0*/  WARPSYNC.ALL ;  /* 0x0000000000007948 */ /* 0x000fea0003800000 */
[----:B------:R-:W-:Y:S01]  /*87c0*/  BAR.SYNC.DEFER_BLOCKING 0x0 ;  /* 0x0000000000007b1d */ /* 0x000fe20000010000 */
[----:B0-----:R-:W-:Y:S01]  /*87d0*/  FFMA.FTZ R13, R0, R227, RZ ;  /* 0x000000e3000d7223 */ /* 0x001fe200000100ff */
[----:B------:R-:W-:Y:S01]  /*87e0*/  ISETP.NE.AND P2, PT, R129, RZ, PT ;  /* 0x000000ff8100720c */ /* 0x000fe20003f45270 */
[----:B------:R-:W-:Y:S01]  /*87f0*/  FMUL.FTZ R15, R136, R229 ;  /* 0x000000e5880f7220 */ /* 0x000fe20000410000 */
[----:B------:R-:W-:Y:S01]  /*8800*/  MOV R19, UR7 ;  /* 0x0000000700137c02 */ /* 0x000fe20008000f00 */
[----:B------:R-:W-:Y:S01]  /*8810*/  FFMA.FTZ R12, R42, R225, R13 ;  /* 0x000000e12a0c7223 */ /* 0x000fe2000001000d */
[----:B------:R-:W-:Y:S01]  /*8820*/  FFMA.FTZ R225, R103, -R90, R225 ;  /* 0x8000005a67e17223 */ /* 0x000fe200000100e1 */
[C---:B------:R-:W-:Y:S01]  /*8830*/  ISETP.GT.AND P0, PT, R127.reuse, 0x1e, PT ;  /* 0x0000001e7f00780c */ /* 0x040fe20003f04270 */
[----:B------:R-:W-:Y:S01]  /*8840*/  BSSY B0, `(.L_x_331) ;  /* 0x00001f3000007945 */ /* 0x000fe20003800000 */
[----:B------:R-:W-:-:S06]  /*8850*/  ISETP.NE.AND P1, PT, R127, RZ, PT ;  /* 0x000000ff7f00720c */ /* 0x000fcc0003f25270 */
[----:B------:R-:W-:Y:S01]  /*8860*/  @!P2 LEA R19, R19, R126, 0x4 ;  /* 0x0000007e1313a211 */ /* 0x000fe200078e20ff */
[----:B------:R-:W0:Y:S04]  /*8870*/  LDS.64 R8, [R161+0x2b98] ;  /* 0x002b9800a1087984 */ /* 0x000e280000000a00 */
[----:B-1----:R1:W-:Y:S01]  /*8880*/  @!P2 STS.128 [R19+0x4990], R4 ;  /* 0x004990041300a388 */ /* 0x0023e20000000c00 */
[-C--:B0-----:R-:W-:Y:S01]  /*8890*/  FMUL.FTZ R11, R9, -R3.reuse ;  /* 0x80000003090b7220 */ /* 0x081fe20000410000 */
[----:B------:R-:W-:-:S03]  /*88a0*/  FMUL.FTZ R10, R8, -R3 ;  /* 0x80000003080a7220 */ /* 0x000fc60000410000 */
[-C--:B------:R-:W-:Y:S01]  /*88b0*/  FFMA.FTZ R8, R8, R2.reuse, -R11 ;  /* 0x0000000208087223 */ /* 0x080fe2000001080b */
[----:B------:R-:W-:-:S03]  /*88c0*/  FFMA.FTZ R10, R9, R2, R10 ;  /* 0x00000002090a7223 */ /* 0x000fc6000001000a */
[----:B------:R-:W-:Y:S01]  /*88d0*/  FADD.FTZ R179, R179, R8 ;  /* 0x00000008b3b37221 */ /* 0x000fe20000010000 */
[----:B------:R-:W-:-:S03]  /*88e0*/  FADD.FTZ R163, -R163, R10 ;  /* 0x0000000aa3a37221 */ /* 0x000fc60000010100 */
[C---:B------:R-:W-:Y:S01]  /*88f0*/  FMUL.FTZ R3, R136.reuse, -R179 ;  /* 0x800000b388037220 */ /* 0x040fe20000410000 */
[-C--:B------:R-:W-:Y:S01]  /*8900*/  FMUL.FTZ R2, R136, -R163.reuse ;  /* 0x800000a388027220 */ /* 0x080fe20000410000 */
[----:B------:R-:W-:Y:S01]  /*8910*/  FMUL.FTZ R22, R179, UR46 ;  /* 0x0000002eb3167c20 */ /* 0x000fe20008410000 */
[----:B------:R-:W-:Y:S01]  /*8920*/  FMUL.FTZ R20, R163, UR46 ;  /* 0x0000002ea3147c20 */ /* 0x000fe20008410000 */
[C---:B------:R-:W-:Y:S01]  /*8930*/  FFMA.FTZ R9, R138.reuse, R163, R3 ;  /* 0x000000a38a097223 */ /* 0x040fe20000010003 */
[C---:B------:R-:W-:Y:S01]  /*8940*/  FFMA.FTZ R3, R138.reuse, R179, -R2 ;  /* 0x000000b38a037223 */ /* 0x040fe20000010802 */
[----:B------:R-:W-:Y:S01]  /*8950*/  FFMA.FTZ R138, R138, R233, R15 ;  /* 0x000000e98a8a7223 */ /* 0x000fe2000001000f */
[----:B------:R-:W-:Y:S01]  /*8960*/  FFMA.FTZ R15, R41, R223, R12 ;  /* 0x000000df290f7223 */ /* 0x000fe2000001000c */
[----:B------:R-:W-:Y:S01]  /*8970*/  FADD.FTZ R162, -R162, R9 ;  /* 0x00000009a2a27221 */ /* 0x000fe20000010100 */
[----:B------:R-:W-:Y:S01]  /*8980*/  FADD.FTZ R178, R178, R3 ;  /* 0x00000003b2b27221 */ /* 0x000fe20000010000 */
[----:B------:R-:W-:Y:S01]  /*8990*/  FFMA.FTZ R22, R163, UR47, -R22 ;  /* 0x0000002fa3167c23 */ /* 0x000fe20008010816 */
[----:B------:R-:W-:Y:S01]  /*89a0*/  FFMA.FTZ R16, R40, R214, R15 ;  /* 0x000000d628107223 */ /* 0x000fe2000001000f */
[C---:B------:R-:W-:Y:S01]  /*89b0*/  FMUL.FTZ R3, R139.reuse, -R162 ;  /* 0x800000a28b037220 */ /* 0x040fe20000410000 */
[----:B------:R-:W-:Y:S01]  /*89c0*/  FMUL.FTZ R139, R139, -R178 ;  /* 0x800000b28b8b7220 */ /* 0x000fe20000410000 */
[----:B------:R-:W-:Y:S01]  /*89d0*/  FFMA.FTZ R15, R0, -R202, RZ ;  /* 0x800000ca000f7223 */ /* 0x000fe200000100ff */
[----:B------:R-:W-:Y:S01]  /*89e0*/  FFMA.FTZ R17, R39, R221, R16 ;  /* 0x000000dd27117223 */ /* 0x000fe20000010010 */
[C---:B------:R-:W-:Y:S01]  /*89f0*/  FFMA.FTZ R3, R140.reuse, R178, -R3 ;  /* 0x000000b28c037223 */ /* 0x040fe20000010803 */
[----:B------:R-:W-:Y:S01]  /*8a00*/  FFMA.FTZ R139, R140, R162, R139 ;  /* 0x000000a28c8b7223 */ /* 0x000fe2000001008b */
[----:B------:R-:W-:Y:S01]  /*8a10*/  FFMA.FTZ R16, R42, -R207, R15 ;  /* 0x800000cf2a107223 */ /* 0x000fe2000001000f */
[----:B------:R-:W-:Y:S01]  /*8a20*/  FFMA.FTZ R18, R38, R212, R17 ;  /* 0x000000d426127223 */ /* 0x000fe20000010011 */
[----:B------:R-:W-:Y:S01]  /*8a30*/  FADD.FTZ R180, R180, R3 ;  /* 0x00000003b4b47221 */ /* 0x000fe20000010000 */
[----:B------:R-:W-:Y:S01]  /*8a40*/  FADD.FTZ R164, -R164, R139 ;  /* 0x0000008ba4a47221 */ /* 0x000fe20000010100 */
[----:B-1----:R-:W-:Y:S01]  /*8a50*/  FFMA.FTZ R5, R41, -R205, R16 ;  /* 0x800000cd29057223 */ /* 0x002fe20000010010 */
        /* <DEDUP_REMOVED lines=12> */
[----:B------:R-:W-:Y:S01]  /*8b20*/  FFMA.FTZ R20, R179, UR47, R20 ;  /* 0x0000002fb3147c23 */ /* 0x000fe20008010014 */
[C---:B------:R-:W-:Y:S01]  /*8b30*/  FMUL.FTZ R3, R143.reuse, -R2 ;  /* 0x800000028f037220 */ /* 0x040fe20000410000 */
[----:B------:R-:W-:Y:S01]  /*8b40*/  FMUL.FTZ R143, R143, -R181 ;  /* 0x800000b58f8f7220 */ /* 0x000fe20000410000 */
[----:B------:R-:W-:Y:S01]  /*8b50*/  FFMA.FTZ R7, R37, -R198, R6 ;  /* 0x800000c625077223 */ /* 0x000fe20000010006 */
[----:B------:R-:W-:Y:S01]  /*8b60*/  FMUL.FTZ R16, R179, R59 ;  /* 0x0000003bb3107220 */ /* 0x000fe20000410000 */
[C---:B------:R-:W-:Y:S01]  /*8b70*/  FFMA.FTZ R3, R144.reuse, R181, -R3 ;  /* 0x000000b590037223 */ /* 0x040fe20000010803 */
[----:B------:R-:W-:Y:S01]  /*8b80*/  FFMA.FTZ R143, R144, R2, R143 ;  /* 0x00000002908f7223 */ /* 0x000fe2000001008f */
[----:B------:R-:W-:Y:S01]  /*8b90*/  FFMA.FTZ R223, R108, -R89, R223 ;  /* 0x800000596cdf7223 */ /* 0x000fe200000100df */
[----:B------:R-:W-:Y:S01]  /*8ba0*/  FADD.FTZ R43, R16, R43 ;  /* 0x0000002b102b7221 */ /* 0x000fe20000010000 */
[----:B------:R-:W-:Y:S01]  /*8bb0*/  FADD.FTZ R182, R182, R3 ;  /* 0x00000003b6b67221 */ /* 0x000fe20000010000 */
[----:B------:R-:W-:Y:S01]  /*8bc0*/  FADD.FTZ R166, -R166, R143 ;  /* 0x0000008fa6a67221 */ /* 0x000fe20000010100 */
[----:B------:R-:W-:Y:S01]  /*8bd0*/  FFMA.FTZ R214, R101, -R88, R214 ;  /* 0x8000005865d67223 */ /* 0x000fe200000100d6 */
[----:B------:R-:W-:Y:S01]  /*8be0*/  FMUL.FTZ R27, R178, UR46 ;  /* 0x0000002eb21b7c20 */ /* 0x000fe20008410000 */
[C---:B------:R-:W-:Y:S01]  /*8bf0*/  FMUL.FTZ R3, R145.reuse, -R182 ;  /* 0x800000b691037220 */ /* 0x040fe20000410000 */
[----:B------:R-:W-:Y:S01]  /*8c00*/  FMUL.FTZ R145, R145, -R166 ;  /* 0x800000a691917220 */ /* 0x000fe20000410000 */
[----:B------:R-:W-:Y:S01]  /*8c10*/  FFMA.FTZ R221, R106, -R87, R221 ;  /* 0x800000576add7223 */ /* 0x000fe200000100dd */
[----:B------:R-:W-:Y:S01]  /*8c20*/  FFMA.FTZ R212, R99, -R86, R212 ;  /* 0x8000005663d47223 */ /* 0x000fe200000100d4 */
[C---:B------:R-:W-:Y:S01]  /*8c30*/  FFMA.FTZ R8, R146.reuse, R166, R3 ;  /* 0x000000a692087223 */ /* 0x040fe20000010003 */
[----:B------:R-:W-:Y:S01]  /*8c40*/  FFMA.FTZ R146, R146, R182, -R145 ;  /* 0x000000b692927223 */ /* 0x000fe20000010891 */
[----:B------:R-:W-:-:S02]  /*8c50*/  FFMA.FTZ R219, R104, -R85, R219 ;  /* 0x8000005568db7223 */ /* 0x000fc400000100db */
[----:B------:R-:W-:Y:S01]  /*8c60*/  FADD.FTZ R167, -R167, R8 ;  /* 0x00000008a7a77221 */ /* 0x000fe20000010100 */
[----:B------:R-:W-:-:S03]  /*8c70*/  FADD.FTZ R183, R183, R146 ;  /* 0x00000092b7b77221 */ /* 0x000fc60000010000 */
        /* <DEDUP_REMOVED lines=12> */
[CC--:B------:R-:W-:Y:S01]  /*8d40*/  FMUL.FTZ R9, R151.reuse, -R8.reuse ;  /* 0x8000000897097220 */ /* 0x0c0fe20000410000 */
[----:B------:R-:W-:Y:S01]  /*8d50*/  FMUL.FTZ R151, R151, -R185 ;  /* 0x800000b997977220 */ /* 0x000fe20000410000 */
[----:B------:R-:W-:Y:S02]  /*8d60*/  FMUL.FTZ R143, R8, R83 ;  /* 0x00000053088f7220 */ /* 0x000fe40000410000 */
        /* <DEDUP_REMOVED lines=19> */
[----:B------:R-:W-:-:S04]  /*8ea0*/  FFMA.FTZ R12, R158, R188, -R13 ;  /* 0x000000bc9e0c7223 */ /* 0x000fc8000001080d */
[----:B------:R-:W-:Y:S01]  /*8eb0*/  FADD.FTZ R189, R189, R12 ;  /* 0x0000000cbdbd7221 */ /* 0x000fe20000010000 */
[----:B------:R-:W-:-:S03]  /*8ec0*/  FADD.FTZ R12, -R173, R14 ;  /* 0x0000000ead0c7221 */ /* 0x000fc60000010100 */
[C---:B------:R-:W-:Y:S01]  /*8ed0*/  FMUL.FTZ R13, R159.reuse, -R189 ;  /* 0x800000bd9f0d7220 */ /* 0x040fe20000410000 */
[----:B------:R-:W-:-:S03]  /*8ee0*/  FMUL.FTZ R14, R159, -R12 ;  /* 0x8000000c9f0e7220 */ /* 0x000fc60000410000 */
[C---:B------:R-:W-:Y:S01]  /*8ef0*/  FFMA.FTZ R15, R160.reuse, R12, R13 ;  /* 0x0000000ca00f7223 */ /* 0x040fe2000001000d */
[----:B------:R-:W-:Y:S01]  /*8f00*/  FFMA.FTZ R13, R160, R189, -R14 ;  /* 0x000000bda00d7223 */ /* 0x000fe2000001080e */
[----:B------:R-:W-:Y:S01]  /*8f10*/  FFMA.FTZ R14, R34, R208, R17 ;  /* 0x000000d0220e7223 */ /* 0x000fe20000010011 */
[----:B------:R-:W-:Y:S01]  /*8f20*/  FFMA.FTZ R208, R95, -R82, R208 ;  /* 0x800000525fd07223 */ /* 0x000fe200000100d0 */
[----:B------:R-:W-:Y:S01]  /*8f30*/  FADD.FTZ R15, -R174, R15 ;  /* 0x0000000fae0f7221 */ /* 0x000fe20000010100 */
[----:B------:R-:W-:Y:S01]  /*8f40*/  FADD.FTZ R13, R190, R13 ;  /* 0x0000000dbe0d7221 */ /* 0x000fe20000010000 */
[----:B------:R-:W-:Y:S01]  /*8f50*/  FFMA.FTZ R17, R33, R206, R14 ;  /* 0x000000ce21117223 */ /* 0x000fe2000001000e */
[----:B------:R-:W-:Y:S01]  /*8f60*/  FFMA.FTZ R206, R93, -R80, R206 ;  /* 0x800000505dce7223 */ /* 0x000fe200000100ce */
[C---:B------:R-:W-:Y:S01]  /*8f70*/  FMUL.FTZ R5, R128.reuse, -R15 ;  /* 0x8000000f80057220 */ /* 0x040fe20000410000 */
[----:B------:R-:W-:Y:S01]  /*8f80*/  FMUL.FTZ R128, R128, -R13 ;  /* 0x8000000d80807220 */ /* 0x000fe20000410000 */
[----:B------:R-:W-:Y:S01]  /*8f90*/  FFMA.FTZ R6, R32, R215, R17 ;  /* 0x000000d720067223 */ /* 0x000fe20000010011 */
[----:B------:R-:W-:Y:S01]  /*8fa0*/  FFMA.FTZ R215, R100, -R75, R215 ;  /* 0x8000004b64d77223 */ /* 0x000fe200000100d7 */
[C---:B------:R-:W-:Y:S01]  /*8fb0*/  FFMA.FTZ R4, R130.reuse, R13, -R5 ;  /* 0x0000000d82047223 */ /* 0x040fe20000010805 */
[----:B------:R-:W-:Y:S01]  /*8fc0*/  FFMA.FTZ R128, R130, R15, R128 ;  /* 0x0000000f82807223 */ /* 0x000fe20000010080 */
[----:B------:R-:W-:Y:S01]  /*8fd0*/  FFMA.FTZ R19, R31, R213, R6 ;  /* 0x000000d51f137223 */ /* 0x000fe20000010006 */
[----:B------:R-:W-:Y:S01]  /*8fe0*/  FMUL.FTZ R130, R163, R59 ;  /* 0x0000003ba3827220 */ /* 0x000fe20000410000 */
[----:B------:R-:W-:Y:S01]  /*8ff0*/  FADD.FTZ R191, R191, R4 ;  /* 0x00000004bfbf7221 */ /* 0x000fe20000010000 */
[----:B------:R-:W-:Y:S01]  /*9000*/  FADD.FTZ R175, -R175, R128 ;  /* 0x00000080afaf7221 */ /* 0x000fe20000010100 */
[----:B------:R-:W-:Y:S01]  /*9010*/  FFMA.FTZ R4, R36, -R199, R7 ;  /* 0x800000c724047223 */ /* 0x000fe20000010007 */
[----:B------:R-:W-:Y:S01]  /*9020*/  FFMA.FTZ R14, R30, R211, R19 ;  /* 0x000000d31e0e7223 */ /* 0x000fe20000010013 */
[C---:B------:R-:W-:Y:S01]  /*9030*/  FMUL.FTZ R5, R132.reuse, -R191 ;  /* 0x800000bf84057220 */ /* 0x040fe20000410000 */
[----:B------:R-:W-:Y:S01]  /*9040*/  FMUL.FTZ R132, R132, -R175 ;  /* 0x800000af84847220 */ /* 0x000fe20000410000 */
[----:B------:R-:W-:Y:S01]  /*9050*/  FFMA.FTZ R17, R35, -R196, R4 ;  /* 0x800000c423117223 */ /* 0x000fe20000010004 */
[----:B------:R-:W-:Y:S01]  /*9060*/  FFMA.FTZ R213, R98, -R71, R213 ;  /* 0x8000004762d57223 */ /* 0x000fe200000100d5 */
[C---:B------:R-:W-:Y:S01]  /*9070*/  FFMA.FTZ R7, R134.reuse, R175, R5 ;  /* 0x000000af86077223 */ /* 0x040fe20000010005 */
[----:B------:R-:W-:Y:S01]  /*9080*/  FFMA.FTZ R5, R134, R191, -R132 ;  /* 0x000000bf86057223 */ /* 0x000fe20000010884 */
[----:B------:R-:W-:Y:S01]  /*9090*/  FFMA.FTZ R6, R34, -R197, R17 ;  /* 0x800000c522067223 */ /* 0x000fe20000010011 */
[----:B------:R-:W-:Y:S01]  /*90a0*/  FFMA.FTZ R211, R96, -R67, R211 ;  /* 0x8000004360d37223 */ /* 0x000fe200000100d3 */
[----:B------:R-:W-:Y:S01]  /*90b0*/  FADD.FTZ R176, -R176, R7 ;  /* 0x00000007b0b07221 */ /* 0x000fe20000010100 */
[----:B------:R-:W-:Y:S01]  /*90c0*/  FADD.FTZ R192, R192, R5 ;  /* 0x00000005c0c07221 */ /* 0x000fe20000010000 */
[----:B------:R-:W-:Y:S01]  /*90d0*/  FFMA.FTZ R5, R33, -R194, R6 ;  /* 0x800000c221057223 */ /* 0x000fe20000010006 */
[----:B------:R-:W-:Y:S01]  /*90e0*/  FFMA.FTZ R7, R29, R229, R14 ;  /* 0x000000e51d077223 */ /* 0x000fe2000001000e */
[C---:B------:R-:W-:Y:S01]  /*90f0*/  FMUL.FTZ R4, R135.reuse, -R176 ;  /* 0x800000b087047220 */ /* 0x040fe20000410000 */
[----:B------:R-:W-:Y:S01]  /*9100*/  FMUL.FTZ R135, R135, -R192 ;  /* 0x800000c087877220 */ /* 0x000fe20000410000 */
[----:B------:R-:W-:Y:S01]  /*9110*/  FMUL.FTZ R24, R176, R90 ;  /* 0x0000005ab0187220 */ /* 0x000fe20000410000 */
[----:B------:R-:W-:Y:S01]  /*9120*/  FFMA.FTZ R6, R28, R231, R7 ;  /* 0x000000e71c067223 */ /* 0x000fe20000010007 */
[C---:B------:R-:W-:Y:S01]  /*9130*/  FFMA.FTZ R14, R137.reuse, R192, -R4 ;  /* 0x000000c0890e7223 */ /* 0x040fe20000010804 */
[----:B------:R-:W-:Y:S01]  /*9140*/  FFMA.FTZ R4, R32, -R195, R5 ;  /* 0x800000c320047223 */ /* 0x000fe20000010005 */
[----:B------:R-:W-:Y:S01]  /*9150*/  FADD.FTZ R5, RZ, R138 ;  /* 0x0000008aff057221 */ /* 0x000fe20000010000 */
[----:B------:R-:W-:Y:S01]  /*9160*/  FFMA.FTZ R18, R137, R176, R135 ;  /* 0x000000b089127223 */ /* 0x000fe20000010087 */
[----:B------:R-:W-:Y:S01]  /*9170*/  FFMA.FTZ R231, R92, -R59, R231 ;  /* 0x8000003b5ce77223 */ /* 0x000fe200000100e7 */
[----:B------:R-:W-:Y:S01]  /*9180*/  FFMA.FTZ R7, R31, -R204, R4 ;  /* 0x800000cc1f077223 */ /* 0x000fe20000010004 */
[----:B------:R-:W-:Y:S01]  /*9190*/  FMUL.FTZ R17, R5, R22 ;  /* 0x0000001605117220 */ /* 0x000fe20000410000 */
[----:B------:R-:W-:Y:S01]  /*91a0*/  FADD.FTZ R193, R193, R14 ;  /* 0x0000000ec1c17221 */ /* 0x000fe20000010000 */
[----:B------:R-:W-:Y:S01]  /*91b0*/  FADD.FTZ R18, -R177, R18 ;  /* 0x00000012b1127221 */ /* 0x000fe20000010100 */
[----:B------:R-:W-:Y:S01]  /*91c0*/  FFMA.FTZ R4, R30, -R209, R7 ;  /* 0x800000d11e047223 */ /* 0x000fe20000010007 */
[----:B------:R-:W-:Y:S01]  /*91d0*/  FMUL.FTZ R19, R5, R130 ;  /* 0x0000008205137220 */ /* 0x000fe20000410000 */
[----:B------:R-:W-:Y:S01]  /*91e0*/  FFMA.FTZ R23, R20, R231, R17 ;  /* 0x000000e714177223 */ /* 0x000fe20000010011 */
[----:B------:R-:W-:Y:S01]  /*91f0*/  FMUL.FTZ R17, R193, R91 ;  /* 0x0000005bc1117220 */ /* 0x000fe20000410000 */
[----:B------:R-:W-:Y:S01]  /*9200*/  FFMA.FTZ R7, R29, -R233, R4 ;  /* 0x800000e91d077223 */ /* 0x000fe20000010004 */
[----:B------:R-:W-:Y:S01]  /*9210*/  FMUL.FTZ R132, R5, R16 ;  /* 0x0000001005847220 */ /* 0x000fe20000410000 */
[----:B------:R-:W-:Y:S01]  /*9220*/  FMUL.FTZ R14, R192, R90 ;  /* 0x0000005ac00e7220 */ /* 0x000fe20000410000 */
[----:B------:R-:W-:Y:S01]  /*9230*/  FFMA.FTZ R4, R16, R231, R19 ;  /* 0x000000e710047223 */ /* 0x000fe20000010013 */
[----:B------:R-:W-:Y:S01]  /*9240*/  FFMA.FTZ R7, R28, -R5, R7 ;  /* 0x800000051c077223 */ /* 0x000fe20000010007 */
[-C--:B------:R-:W-:Y:S01]  /*9250*/  FMUL.FTZ R5, R18, R91.reuse ;  /* 0x0000005b12057220 */ /* 0x080fe20000410000 */
[----:B------:R-:W-:Y:S01]  /*9260*/  FFMA.FTZ R16, R110, -R91, R227 ;  /* 0x8000005b6e107223 */ /* 0x000fe200000100e3 */
[C---:B------:R-:W-:Y:S01]  /*9270*/  FMUL.FTZ R19, R202.reuse, R17 ;  /* 0x00000011ca137220 */ /* 0x040fe20000410000 */
[----:B------:R-:W-:Y:S01]  /*9280*/  FMUL.FTZ R26, R207, R14 ;  /* 0x0000000ecf1a7220 */ /* 0x000fe20000410000 */
[----:B------:R-:W-:Y:S01]  /*9290*/  FMUL.FTZ R22, R202, R5 ;  /* 0x00000005ca167220 */ /* 0x000fe20000410000 */
[----:B------:R-:W-:Y:S01]  /*92a0*/  FMUL.FTZ R20, R191, R89 ;  /* 0x00000059bf147220 */ /* 0x000fe20000410000 */
[----:B------:R-:W-:Y:S01]  /*92b0*/  FFMA.FTZ R19, R16, R5, -R19 ;  /* 0x0000000510137223 */ /* 0x000fe20000010813 */
[-C--:B------:R-:W-:Y:S01]  /*92c0*/  FFMA.FTZ R26, R225, R24.reuse, -R26 ;  /* 0x00000018e11a7223 */ /* 0x080fe2000001081a */
[----:B------:R-:W-:Y:S01]  /*92d0*/  FMUL.FTZ R5, R207, R24 ;  /* 0x00000018cf057220 */ /* 0x000fe20000410000 */
[----:B------:R-:W-:Y:S01]  /*92e0*/  FFMA.FTZ R22, R17, R16, R22 ;  /* 0x0000001011167223 */ /* 0x000fe20000010016 */
[----:B------:R-:W-:Y:S01]  /*92f0*/  FMUL.FTZ R24, R175, R89 ;  /* 0x00000059af187220 */ /* 0x000fe20000410000 */
[C---:B------:R-:W-:Y:S01]  /*9300*/  FMUL.FTZ R128, R205.reuse, R20 ;  /* 0x00000014cd807220 */ /* 0x040fe20000410000 */
[----:B------:R-:W-:Y:S01]  /*9310*/  FFMA.FTZ R5, R14, R225, R5 ;  /* 0x000000e10e057223 */ /* 0x000fe20000010005 */
[----:B------:R-:W-:Y:S01]  /*9320*/  FADD.FTZ R22, RZ, R22 ;  /* 0x00000016ff167221 */ /* 0x000fe20000010000 */
[----:B------:R-:W-:Y:S01]  /*9330*/  FMUL.FTZ R21, R205, R24 ;  /* 0x00000018cd157220 */ /* 0x000fe20000410000 */
[----:B------:R-:W-:Y:S01]  /*9340*/  FADD.FTZ R19, RZ, R19 ;  /* 0x00000013ff137221 */ /* 0x000fe20000010000 */
[----:B------:R-:W-:Y:S01]  /*9350*/  FFMA.FTZ R142, R92, R179, R23 ;  /* 0x000000b35c8e7223 */ /* 0x000fe20000010017 */
[----:B------:R-:W-:Y:S01]  /*9360*/  FADD.FTZ R22, R22, R5 ;  /* 0x0000000516167221 */ /* 0x000fe20000010000 */
[----:B------:R-:W-:Y:S01]  /*9370*/  FFMA.FTZ R21, R20, R223, R21 ;  /* 0x000000df14157223 */ /* 0x000fe20000010015 */
[----:B------:R-:W-:Y:S01]  /*9380*/  FMUL.FTZ R23, R15, R88 ;  /* 0x000000580f177220 */ /* 0x000fe20000410000 */
[----:B------:R-:W-:Y:S01]  /*9390*/  FFMA.FTZ R128, R223, R24, -R128 ;  /* 0x00000018df807223 */ /* 0x000fe20000010880 */
[----:B------:R-:W-:Y:S01]  /*93a0*/  FADD.FTZ R19, R19, R26 ;  /* 0x0000001a13137221 */ /* 0x000fe20000010000 */
[----:B------:R-:W-:Y:S01]  /*93b0*/  FADD.FTZ R21, R22, R21 ;  /* 0x0000001516157221 */ /* 0x000fe20000010000 */
[----:B------:R-:W-:Y:S01]  /*93c0*/  FMUL.FTZ R22, R13, R88 ;  /* 0x000000580d167220 */ /* 0x000fe20000410000 */
[CC--:B------:R-:W-:Y:S01]  /*93d0*/  FMUL.FTZ R138, R162.reuse, R63.reuse ;  /* 0x0000003fa28a7220 */ /* 0x0c0fe20000410000 */
[----:B------:R-:W-:Y:S01]  /*93e0*/  FADD.FTZ R19, R19, R128 ;  /* 0x0000008013137221 */ /* 0x000fe20000010000 */
[----:B------:R-:W-:Y:S01]  /*93f0*/  FFMA.FTZ R5, R231, R130, -R132 ;  /* 0x00000082e7057223 */ /* 0x000fe20000010884 */
[C---:B------:R-:W-:Y:S01]  /*9400*/  FMUL.FTZ R25, R203.reuse, R22 ;  /* 0x00000016cb197220 */ /* 0x040fe20000410000 */
[----:B------:R-:W-:Y:S01]  /*9410*/  FFMA.FTZ R128, R162, UR47, -R27 ;  /* 0x0000002fa2807c23 */ /* 0x000fe2000801081b */
[-C--:B------:R-:W-:Y:S01]  /*9420*/  FFMA.FTZ R229, R94, -R63.reuse, R229 ;  /* 0x8000003f5ee57223 */ /* 0x080fe200000100e5 */
[----:B------:R-:W-:Y:S01]  /*9430*/  FMUL.FTZ R130, R178, R63 ;  /* 0x0000003fb2827220 */ /* 0x000fe20000410000 */
[-C--:B------:R-:W-:Y:S01]  /*9440*/  FFMA.FTZ R26, R214, R23.reuse, -R25 ;  /* 0x00000017d61a7223 */ /* 0x080fe20000010819 */
[----:B------:R-:W-:Y:S01]  /*9450*/  FMUL.FTZ R23, R203, R23 ;  /* 0x00000017cb177220 */ /* 0x000fe20000410000 */
[----:B------:R-:W-:Y:S01]  /*9460*/  FMUL.FTZ R27, R233, R138 ;  /* 0x0000008ae91b7220 */ /* 0x000fe20000410000 */
[----:B------:R-:W-:Y:S01]  /*9470*/  FADD.FTZ R44, R130, R44 ;  /* 0x0000002c822c7221 */ /* 0x000fe20000010000 */
[----:B------:R-:W-:Y:S01]  /*9480*/  FADD.FTZ R26, R19, R26 ;  /* 0x0000001a131a7221 */ /* 0x000fe20000010000 */
[----:B------:R-:W-:Y:S01]  /*9490*/  FFMA.FTZ R24, R22, R214, R23 ;  /* 0x000000d616187223 */ /* 0x000fe20000010017 */
[----:B------:R-:W-:Y:S01]  /*94a0*/  FMUL.FTZ R19, R189, R87 ;  /* 0x00000057bd137220 */ /* 0x000fe20000410000 */
[----:B------:R-:W-:Y:S01]  /*94b0*/  FMUL.FTZ R140, R233, R130 ;  /* 0x00000082e98c7220 */ /* 0x000fe20000410000 */
[----:B------:R-:W-:Y:S01]  /*94c0*/  FFMA.FTZ R27, R130, R229, R27 ;  /* 0x000000e5821b7223 */ /* 0x000fe2000001001b */
[----:B------:R-:W-:Y:S01]  /*94d0*/  FADD.FTZ R23, R21, R24 ;  /* 0x0000001815177221 */ /* 0x000fe20000010000 */
[-C--:B------:R-:W-:Y:S01]  /*94e0*/  FMUL.FTZ R24, R188, R86.reuse ;  /* 0x00000056bc187220 */ /* 0x080fe20000410000 */
[----:B------:R-:W-:Y:S01]  /*94f0*/  FMUL.FTZ R21, R12, R87 ;  /* 0x000000570c157220 */ /* 0x000fe20000410000 */
[C---:B------:R-:W-:Y:S01]  /*9500*/  FMUL.FTZ R130, R200.reuse, R19 ;  /* 0x00000013c8827220 */ /* 0x040fe20000410000 */
[----:B------:R-:W-:Y:S01]  /*9510*/  FMUL.FTZ R132, R11, R86 ;  /* 0x000000560b847220 */ /* 0x000fe20000410000 */
[----:B------:R-:W-:Y:S01]  /*9520*/  FMUL.FTZ R135, R201, R24 ;  /* 0x00000018c9877220 */ /* 0x000fe20000410000 */
[----:B------:R-:W-:Y:S01]  /*9530*/  FFMA.FTZ R148, R229, R138, -R140 ;  /* 0x0000008ae5947223 */ /* 0x000fe2000001088c */
[-C--:B------:R-:W-:Y:S01]  /*9540*/  FFMA.FTZ R25, R221, R21.reuse, -R130 ;  /* 0x00000015dd197223 */ /* 0x080fe20000010882 */
[----:B------:R-:W-:Y:S01]  /*9550*/  FMUL.FTZ R130, R200, R21 ;  /* 0x00000015c8827220 */ /* 0x000fe20000410000 */
[-C--:B------:R-:W-:Y:S01]  /*9560*/  FMUL.FTZ R21, R187, R85.reuse ;  /* 0x00000055bb157220 */ /* 0x080fe20000410000 */
[-C--:B------:R-:W-:Y:S01]  /*9570*/  FFMA.FTZ R134, R212, R132.reuse, -R135 ;  /* 0x00000084d4867223 */ /* 0x080fe20000010887 */
[----:B------:R-:W-:Y:S01]  /*9580*/  FMUL.FTZ R135, R201, R132 ;  /* 0x00000084c9877220 */ /* 0x000fe20000410000 */
[----:B------:R-:W-:Y:S01]  /*9590*/  FMUL.FTZ R132, R10, R85 ;  /* 0x000000550a847220 */ /* 0x000fe20000410000 */
[----:B------:R-:W-:Y:S01]  /*95a0*/  FMUL.FTZ R136, R198, R21 ;  /* 0x00000015c6887220 */ /* 0x000fe20000410000 */
[----:B------:R-:W-:Y:S01]  /*95b0*/  FFMA.FTZ R130, R19, R221, R130 ;  /* 0x000000dd13827223 */ /* 0x000fe20000010082 */
[----:B------:R-:W-:Y:S01]  /*95c0*/  FADD.FTZ R25, R26, R25 ;  /* 0x000000191a197221 */ /* 0x000fe20000010000 */
[----:B------:R-:W-:Y:S01]  /*95d0*/  FMUL.FTZ R26, R186, R84 ;  /* 0x00000054ba1a7220 */ /* 0x000fe20000410000 */
[-C--:B------:R-:W-:Y:S01]  /*95e0*/  FFMA.FTZ R137, R219, R132.reuse, -R136 ;  /* 0x00000084db897223 */ /* 0x080fe20000010888 */
[----:B------:R-:W-:Y:S01]  /*95f0*/  FMUL.FTZ R132, R198, R132 ;  /* 0x00000084c6847220 */ /* 0x000fe20000410000 */
[----:B------:R-:W-:Y:S01]  /*9600*/  FADD.FTZ R23, R23, R130 ;  /* 0x0000008217177221 */ /* 0x000fe20000010000 */
[----:B------:R-:W-:Y:S01]  /*9610*/  FFMA.FTZ R130, R24, R212, R135 ;  /* 0x000000d418827223 */ /* 0x000fe20000010087 */
[----:B------:R-:W-:Y:S01]  /*9620*/  FMUL.FTZ R136, R199, R26 ;  /* 0x0000001ac7887220 */ /* 0x000fe20000410000 */
[----:B------:R-:W-:Y:S01]  /*9630*/  FFMA.FTZ R135, R21, R219, R132 ;  /* 0x000000db15877223 */ /* 0x000fe20000010084 */
[-C--:B------:R-:W-:Y:S01]  /*9640*/  FMUL.FTZ R132, R9, R84.reuse ;  /* 0x0000005409847220 */ /* 0x080fe20000410000 */
[----:B------:R-:W-:Y:S01]  /*9650*/  FADD.FTZ R130, R23, R130 ;  /* 0x0000008217827221 */ /* 0x000fe20000010000 */
[----:B------:R-:W-:Y:S01]  /*9660*/  FFMA.FTZ R23, R97, -R84, R210 ;  /* 0x8000005461177223 */ /* 0x000fe200000100d2 */
[----:B------:R-:W-:Y:S01]  /*9670*/  FADD.FTZ R134, R25, R134 ;  /* 0x0000008619867221 */ /* 0x000fe20000010000 */
[-C--:B------:R-:W-:Y:S01]  /*9680*/  FMUL.FTZ R139, R199, R132.reuse ;  /* 0x00000084c78b7220 */ /* 0x080fe20000410000 */
[----:B------:R-:W-:Y:S01]  /*9690*/  FADD.FTZ R135, R130, R135 ;  /* 0x0000008782877221 */ /* 0x000fe20000010000 */
[----:B------:R-:W-:Y:S01]  /*96a0*/  FFMA.FTZ R141, R23, R132, -R136 ;  /* 0x00000084178d7223 */ /* 0x000fe20000010888 */
[----:B------:R-:W-:Y:S01]  /*96b0*/  FMUL.FTZ R25, R185, R83 ;  /* 0x00000053b9197220 */ /* 0x000fe20000410000 */
[----:B------:R-:W-:Y:S01]  /*96c0*/  FFMA.FTZ R132, R26, R23, R139 ;  /* 0x000000171a847223 */ /* 0x000fe2000001008b */
[----:B------:R-:W-:Y:S01]  /*96d0*/  FFMA.FTZ R130, R102, -R83, R217 ;  /* 0x8000005366827223 */ /* 0x000fe200000100d9 */
[----:B------:R-:W-:Y:S01]  /*96e0*/  FMUL.FTZ R136, R196, R143 ;  /* 0x0000008fc4887220 */ /* 0x000fe20000410000 */
[----:B------:R-:W-:Y:S01]  /*96f0*/  FADD.FTZ R134, R134, R137 ;  /* 0x0000008986867221 */ /* 0x000fe20000010000 */
[----:B------:R-:W-:Y:S01]  /*9700*/  FADD.FTZ R132, R135, R132 ;  /* 0x0000008487847221 */ /* 0x000fe20000010000 */
[----:B------:R-:W-:Y:S01]  /*9710*/  FMUL.FTZ R137, R3, R82 ;  /* 0x0000005203897220 */ /* 0x000fe20000410000 */
[----:B------:R-:W-:Y:S01]  /*9720*/  FFMA.FTZ R135, R25, R130, R136 ;  /* 0x0000008219877223 */ /* 0x000fe20000010088 */
[----:B------:R-:W-:Y:S01]  /*9730*/  FADD.FTZ R134, R134, R141 ;  /* 0x0000008d86867221 */ /* 0x000fe20000010000 */
[----:B------:R-:W-:Y:S01]  /*9740*/  FMUL.FTZ R141, R167, R80 ;  /* 0x00000050a78d7220 */ /* 0x000fe20000410000 */
[----:B------:R-:W-:Y:S01]  /*9750*/  FMUL.FTZ R145, R196, R25 ;  /* 0x00000019c4917220 */ /* 0x000fe20000410000 */
[----:B------:R-:W-:Y:S01]  /*9760*/  FADD.FTZ R136, R132, R135 ;  /* 0x0000008784887221 */ /* 0x000fe20000010000 */
[----:B------:R-:W-:Y:S01]  /*9770*/  FMUL.FTZ R132, R184, R82 ;  /* 0x00000052b8847220 */ /* 0x000fe20000410000 */
[----:B------:R-:W-:Y:S01]  /*9780*/  FMUL.FTZ R135, R183, R80 ;  /* 0x00000050b7877220 */ /* 0x000fe20000410000 */
[----:B------:R-:W-:Y:S01]  /*9790*/  FMUL.FTZ R138, R194, R141 ;  /* 0x0000008dc28a7220 */ /* 0x000fe20000410000 */
[----:B------:R-:W-:Y:S01]  /*97a0*/  FFMA.FTZ R145, R130, R143, -R145 ;  /* 0x0000008f82917223 */ /* 0x000fe20000010891 */
[C---:B------:R-:W-:Y:S01]  /*97b0*/  FMUL.FTZ R139, R197.reuse, R132 ;  /* 0x00000084c58b7220 */ /* 0x040fe20000410000 */
[----:B------:R-:W-:Y:S01]  /*97c0*/  FMUL.FTZ R140, R182, R75 ;  /* 0x0000004bb68c7220 */ /* 0x000fe20000410000 */
[----:B------:R-:W-:Y:S01]  /*97d0*/  FADD.FTZ R79, R142, R79 ;  /* 0x0000004f8e4f7221 */ /* 0x000fe20000010000 */
[----:B------:R-:W-:Y:S01]  /*97e0*/  FADD.FTZ R134, R134, R145 ;  /* 0x0000009186867221 */ /* 0x000fe20000010000 */
[-C--:B------:R-:W-:Y:S01]  /*97f0*/  FFMA.FTZ R139, R208, R137.reuse, -R139 ;  /* 0x00000089d08b7223 */ /* 0x080fe2000001088b */
[----:B------:R-:W-:Y:S01]  /*9800*/  FMUL.FTZ R137, R197, R137 ;  /* 0x00000089c5897220 */ /* 0x000fe20000410000 */
[----:B------:R-:W-:Y:S01]  /*9810*/  FMUL.FTZ R143, R194, R135 ;  /* 0x00000087c28f7220 */ /* 0x000fe20000410000 */
[----:B------:R-:W-:Y:S01]  /*9820*/  FMUL.FTZ R142, R166, R75 ;  /* 0x0000004ba68e7220 */ /* 0x000fe20000410000 */
[----:B------:R-:W-:Y:S01]  /*9830*/  FMUL.FTZ R144, R195, R140 ;  /* 0x0000008cc3907220 */ /* 0x000fe20000410000 */
[----:B------:R-:W-:Y:S01]  /*9840*/  FFMA.FTZ R137, R132, R208, R137 ;  /* 0x000000d084897223 */ /* 0x000fe20000010089 */
[----:B------:R-:W-:Y:S01]  /*9850*/  FFMA.FTZ R143, R206, R141, -R143 ;  /* 0x0000008dce8f7223 */ /* 0x000fe2000001088f */
[----:B------:R-:W-:Y:S01]  /*9860*/  FADD.FTZ R134, R134, R139 ;  /* 0x0000008b86867221 */ /* 0x000fe20000010000 */
[----:B------:R-:W-:Y:S01]  /*9870*/  FFMA.FTZ R141, R215, R142, -R144 ;  /* 0x0000008ed78d7223 */ /* 0x000fe20000010890 */
[----:B------:R-:W-:Y:S01]  /*9880*/  FADD.FTZ R136, R136, R137 ;  /* 0x0000008988887221 */ /* 0x000fe20000010000 */
[----:B------:R-:W-:Y:S01]  /*9890*/  FFMA.FTZ R137, R135, R206, R138 ;  /* 0x000000ce87897223 */ /* 0x000fe2000001008a */
[----:B------:R-:W-:Y:S01]  /*98a0*/  FMUL.FTZ R139, R195, R142 ;  /* 0x0000008ec38b7220 */ /* 0x000fe20000410000 */
[-C--:B------:R-:W-:Y:S01]  /*98b0*/  FMUL.FTZ R138, R2, R71.reuse ;  /* 0x00000047028a7220 */ /* 0x080fe20000410000 */
[----:B------:R-:W-:Y:S01]  /*98c0*/  FADD.FTZ R134, R134, R143 ;  /* 0x0000008f86867221 */ /* 0x000fe20000010000 */
[----:B------:R-:W-:Y:S01]  /*98d0*/  FADD.FTZ R136, R136, R137 ;  /* 0x0000008988887221 */ /* 0x000fe20000010000 */
[----:B------:R-:W-:Y:S01]  /*98e0*/  FMUL.FTZ R137, R181, R71 ;  /* 0x00000047b5897220 */ /* 0x000fe20000410000 */
[----:B------:R-:W-:Y:S01]  /*98f0*/  FFMA.FTZ R139, R140, R215, R139 ;  /* 0x000000d78c8b7223 */ /* 0x000fe2000001008b */
[----:B------:R-:W-:Y:S01]  /*9900*/  FMUL.FTZ R144, R180, R67 ;  /* 0x00000043b4907220 */ /* 0x000fe20000410000 */
[----:B------:R-:W-:Y:S01]  /*9910*/  FADD.FTZ R134, R134, R141 ;  /* 0x0000008d86867221 */ /* 0x000fe20000010000 */
[----:B------:R-:W-:Y:S01]  /*9920*/  FMUL.FTZ R142, R204, R137 ;  /* 0x00000089cc8e7220 */ /* 0x000fe20000410000 */
[----:B------:R-:W-:Y:S01]  /*9930*/  FADD.FTZ R136, R136, R139 ;  /* 0x0000008b88887221 */ /* 0x000fe20000010000 */
[----:B------:R-:W-:Y:S01]  /*9940*/  FMUL.FTZ R146, R209, R144 ;  /* 0x00000090d1927220 */ /* 0x000fe20000410000 */
[----:B------:R-:W-:Y:S01]  /*9950*/  FMUL.FTZ R128, R233, R128 ;  /* 0x00000080e9807220 */ /* 0x000fe20000410000 */
[-C--:B------:R-:W-:Y:S01]  /*9960*/  FFMA.FTZ R143, R213, R138.reuse, -R142 ;  /* 0x0000008ad58f7223 */ /* 0x080fe2000001088e */
[----:B------:R-:W-:Y:S01]  /*9970*/  FMUL.FTZ R138, R204, R138 ;  /* 0x0000008acc8a7220 */ /* 0x000fe20000410000 */
[----:B------:R-:W-:Y:S01]  /*9980*/  FMUL.FTZ R142, R164, R67 ;  /* 0x00000043a48e7220 */ /* 0x000fe20000410000 */
[C---:B------:R-:W-:Y:S01]  /*9990*/  FADD.FTZ R46, R137.reuse, R46 ;  /* 0x0000002e892e7221 */ /* 0x040fe20000010000 */
[----:B------:R-:W-:Y:S01]  /*99a0*/  FADD.FTZ R134, R134, R143 ;  /* 0x0000008f86867221 */ /* 0x000fe20000010000 */
[----:B------:R-:W-:Y:S01]  /*99b0*/  FFMA.FTZ R139, R137, R213, R138 ;  /* 0x000000d5898b7223 */ /* 0x000fe2000001008a */
[-C--:B------:R-:W-:Y:S01]  /*99c0*/  FMUL.FTZ R141, R209, R142.reuse ;  /* 0x0000008ed18d7220 */ /* 0x080fe20000410000 */
[----:B------:R-:W-:Y:S01]  /*99d0*/  FFMA.FTZ R145, R211, R142, -R146 ;  /* 0x0000008ed3917223 */ /* 0x000fe20000010892 */
[----:B------:R-:W-:Y:S01]  /*99e0*/  FMUL.FTZ R143, R162, UR46 ;  /* 0x0000002ea28f7c20 */ /* 0x000fe20008410000 */
[----:B------:R-:W-:Y:S01]  /*99f0*/  FADD.FTZ R136, R136, R139 ;  /* 0x0000008b88887221 */ /* 0x000fe20000010000 */
[----:B------:R-:W-:Y:S01]  /*9a00*/  FFMA.FTZ R141, R144, R211, R141 ;  /* 0x000000d3908d7223 */ /* 0x000fe2000001008d */
        /* <DEDUP_REMOVED lines=9> */
[----:B------:R-:W-:Y:S01]  /*9aa0*/  FMUL.FTZ R5, R164, UR46 ;  /* 0x0000002ea4057c20 */ /* 0x000fe20008410000 */
[----:B------:R-:W0:Y:S01]  /*9ab0*/  SHFL.DOWN PT, R141, R6, 0x1, 0x1f ;  /* 0x08201f00068d7f89 */ /* 0x000e2200000e0000 */
[----:B------:R-:W-:Y:S01]  /*9ac0*/  FADD.FTZ R4, R27, R4 ;  /* 0x000000041b047221 */ /* 0x000fe20000010000 */
[----:B------:R-:W-:Y:S01]  /*9ad0*/  FMUL.FTZ R134, R209, R134 ;  /* 0x00000086d1867220 */ /* 0x000fe20000410000 */
[----:B------:R-:W-:Y:S01]  /*9ae0*/  FFMA.FTZ R27, R180, UR47, R5 ;  /* 0x0000002fb41b7c23 */ /* 0x000fe20008010005 */
[----:B------:R-:W1:Y:S01]  /*9af0*/  SHFL.DOWN PT, R136, R7, 0x1, 0x1f ;  /* 0x08201f0007887f89 */ /* 0x000e6200000e0000 */
[----:B------:R-:W-:Y:S01]  /*9b00*/  FMUL.FTZ R5, R181, UR46 ;  /* 0x0000002eb5057c20 */ /* 0x000fe20008410000 */
[----:B------:R-:W-:Y:S01]  /*9b10*/  FADD.FTZ R48, R135, R48 ;  /* 0x0000003087307221 */ /* 0x000fe20000010000 */
[----:B------:R-:W-:Y:S01]  /*9b20*/  FFMA.FTZ R27, R27, R211, R134 ;  /* 0x000000d31b1b7223 */ /* 0x000fe20000010086 */
[----:B------:R-:W2:Y:S01]  /*9b30*/  SHFL.DOWN PT, R128, R148, 0x1, 0x1f ;  /* 0x08201f0094807f89 */ /* 0x000ea200000e0000 */
[C---:B------:R-:W-:Y:S01]  /*9b40*/  FFMA.FTZ R5, R2.reuse, UR47, -R5 ;  /* 0x0000002f02057c23 */ /* 0x040fe20008010805 */
[----:B------:R-:W-:Y:S01]  /*9b50*/  FMUL.FTZ R2, R2, UR46 ;  /* 0x0000002e02027c20 */ /* 0x000fe20008410000 */
[----:B------:R-:W-:Y:S01]  /*9b60*/  FFMA.FTZ R180, R96, R180, R27 ;  /* 0x000000b460b47223 */ /* 0x000fe2000001001b */
[----:B------:R-:W3:Y:S01]  /*9b70*/  SHFL.DOWN PT, R139, R4, 0x1, 0x1f ;  /* 0x08201f00048b7f89 */ /* 0x000ee200000e0000 */
[----:B------:R-:W-:Y:S01]  /*9b80*/  FMUL.FTZ R5, R204, R5 ;  /* 0x00000005cc057220 */ /* 0x000fe20000410000 */
[----:B------:R-:W-:Y:S01]  /*9b90*/  FFMA.FTZ R2, R181, UR47, R2 ;  /* 0x0000002fb5027c23 */ /* 0x000fe20008010002 */
[----:B------:R-:W-:Y:S01]  /*9ba0*/  FMUL.FTZ R27, R182, UR46 ;  /* 0x0000002eb61b7c20 */ /* 0x000fe20008410000 */
[----:B------:R-:W-:Y:S01]  /*9bb0*/  FADD.FTZ R49, R132, R49 ;  /* 0x0000003184317221 */ /* 0x000fe20000010000 */
[----:B------:R-:W-:Y:S01]  /*9bc0*/  FADD.FTZ R51, R26, R51 ;  /* 0x000000331a337221 */ /* 0x000fe20000010000 */
[----:B------:R-:W-:Y:S01]  /*9bd0*/  FFMA.FTZ R213, R2, R213, R5 ;  /* 0x000000d502d57223 */ /* 0x000fe20000010005 */
[----:B------:R-:W-:Y:S01]  /*9be0*/  MOV R5, R148 ;  /* 0x0000009400057202 */ /* 0x000fe20000000f00 */
[----:B------:R-:W-:Y:S01]  /*9bf0*/  FMUL.FTZ R2, R183, UR46 ;  /* 0x0000002eb7027c20 */ /* 0x000fe20008410000 */
[----:B------:R-:W-:Y:S01]  /*9c00*/  FADD.FTZ R52, R21, R52 ;  /* 0x0000003415347221 */ /* 0x000fe20000010000 */
[----:B------:R-:W-:Y:S01]  /*9c10*/  FADD.FTZ R53, R24, R53 ;  /* 0x0000003518357221 */ /* 0x000fe20000010000 */
[----:B------:R-:W-:Y:S01]  /*9c20*/  FADD.FTZ R54, R19, R54 ;  /* 0x0000003613367221 */ /* 0x000fe20000010000 */
[----:B0-----:R-:W-:Y:S01]  /*9c30*/  @!P0 FADD.FTZ R6, R6, R141 ;  /* 0x0000008d06068221 */ /* 0x001fe20000010000 */
[----:B------:R-:W-:Y:S01]  /*9c40*/  FADD.FTZ R50, R25, R50 ;  /* 0x0000003219327221 */ /* 0x000fe20000010000 */
[----:B------:R-:W-:Y:S01]  /*9c50*/  FFMA.FTZ R143, R94, R178, R143 ;  /* 0x000000b25e8f7223 */ /* 0x000fe2000001008f */
[----:B------:R-:W-:Y:S01]  /*9c60*/  FFMA.FTZ R213, R98, R181, R213 ;  /* 0x000000b562d57223 */ /* 0x000fe200000100d5 */
[----:B-1----:R-:W-:Y:S01]  /*9c70*/  @!P0 FADD.FTZ R7, R7, R136 ;  /* 0x0000008807078221 */ /* 0x002fe20000010000 */
[----:B------:R-:W-:Y:S01]  /*9c80*/  FADD.FTZ R45, R144, R45 ;  /* 0x0000002d902d7221 */ /* 0x000fe20000010000 */
[----:B------:R-:W-:Y:S01]  /*9c90*/  FADD.FTZ R78, R143, R78 ;  /* 0x0000004e8f4e7221 */ /* 0x000fe20000010000 */
[----:B------:R-:W-:Y:S01]  /*9ca0*/  FADD.FTZ R77, R180, R77 ;  /* 0x0000004db44d7221 */ /* 0x000fe20000010000 */
[----:B--2---:R-:W-:Y:S01]  /*9cb0*/  @!P0 FADD.FTZ R5, R5, R128 ;  /* 0x0000008005058221 */ /* 0x004fe20000010000 */
[----:B------:R-:W0:Y:S01]  /*9cc0*/  SHFL.DOWN PT, R136, R7, 0x2, 0x1f ;  /* 0x08401f0007887f89 */ /* 0x000e2200000e0000 */
[C---:B------:R-:W-:Y:S01]  /*9cd0*/  FFMA.FTZ R128, R166.reuse, UR47, -R27 ;  /* 0x0000002fa6807c23 */ /* 0x040fe2000801081b */
[----:B------:R-:W-:Y:S01]  /*9ce0*/  FMUL.FTZ R27, R166, UR46 ;  /* 0x0000002ea61b7c20 */ /* 0x000fe20008410000 */
[----:B---3--:R-:W-:Y:S01]  /*9cf0*/  @!P0 FADD.FTZ R4, R139, R4 ;  /* 0x000000048b048221 */ /* 0x008fe20000010000 */
[----:B------:R-:W1:Y:S01]  /*9d00*/  SHFL.DOWN PT, R134, R5, 0x2, 0x1f ;  /* 0x08401f0005867f89 */ /* 0x000e6200000e0000 */
[----:B------:R-:W-:Y:S01]  /*9d10*/  ISETP.GT.AND P0, PT, R127, 0x1d, PT ;  /* 0x0000001d7f00780c */ /* 0x000fe20003f04270 */
[----:B------:R-:W-:Y:S01]  /*9d20*/  FMUL.FTZ R195, R195, R128 ;  /* 0x00000080c3c37220 */ /* 0x000fe20000410000 */
[----:B------:R-:W-:Y:S01]  /*9d30*/  FFMA.FTZ R128, R182, UR47, R27 ;  /* 0x0000002fb6807c23 */ /* 0x000fe2000801001b */
        /* <DEDUP_REMOVED lines=8> */
[----:B------:R-:W-:Y:S01]  /*9dc0*/  FFMA.FTZ R195, R100, R182, R195 ;  /* 0x000000b664c37223 */ /* 0x000fe200000100c3 */
[----:B------:R-:W-:Y:S01]  /*9dd0*/  FADD.FTZ R47, R140, R47 ;  /* 0x0000002f8c2f7221 */ /* 0x000fe20000010000 */
[----:B------:R-:W-:Y:S01]  /*9de0*/  FFMA.FTZ R194, R27, R206, R194 ;  /* 0x000000ce1bc27223 */ /* 0x000fe200000100c2 */
[C---:B------:R-:W-:Y:S01]  /*9df0*/  FFMA.FTZ R2, R3.reuse, UR47, -R2 ;  /* 0x0000002f03027c23 */ /* 0x040fe20008010802 */
[----:B------:R-:W-:Y:S01]  /*9e00*/  FMUL.FTZ R27, R3, UR46 ;  /* 0x0000002e031b7c20 */ /* 0x000fe20008410000 */
[----:B------:R-:W-:Y:S01]  /*9e10*/  FMUL.FTZ R3, R185, UR46 ;  /* 0x0000002eb9037c20 */ /* 0x000fe20008410000 */
[----:B------:R-:W-:Y:S01]  /*9e20*/  FFMA.FTZ R194, R93, R183, R194 ;  /* 0x000000b75dc27223 */ /* 0x000fe200000100c2 */
[----:B------:R-:W-:Y:S01]  /*9e30*/  FMUL.FTZ R2, R197, R2 ;  /* 0x00000002c5027220 */ /* 0x000fe20000410000 */
[----:B0-----:R-:W-:Y:S01]  /*9e40*/  @!P0 FADD.FTZ R7, R7, R136 ;  /* 0x0000008807078221 */ /* 0x001fe20000010000 */
[----:B------:R-:W-:Y:S01]  /*9e50*/  FFMA.FTZ R27, R184, UR47, R27 ;  /* 0x0000002fb81b7c23 */ /* 0x000fe2000801001b */
[C---:B------:R-:W-:Y:S01]  /*9e60*/  FFMA.FTZ R3, R8.reuse, UR47, -R3 ;  /* 0x0000002f08037c23 */ /* 0x040fe20008010803 */
[----:B------:R-:W-:Y:S01]  /*9e70*/  FMUL.FTZ R8, R8, UR46 ;  /* 0x0000002e08087c20 */ /* 0x000fe20008410000 */
[----:B-1----:R-:W-:Y:S01]  /*9e80*/  @!P0 FADD.FTZ R5, R5, R134 ;  /* 0x0000008605058221 */ /* 0x002fe20000010000 */
[----:B------:R-:W0:Y:S01]  /*9e90*/  SHFL.DOWN PT, R132, R7, 0x4, 0x1f ;  /* 0x08801f0007847f89 */ /* 0x000e2200000e0000 */
[----:B------:R-:W-:Y:S01]  /*9ea0*/  FFMA.FTZ R208, R27, R208, R2 ;  /* 0x000000d01bd07223 */ /* 0x000fe20000010002 */
[----:B------:R-:W-:Y:S01]  /*9eb0*/  FMUL.FTZ R196, R196, R3 ;  /* 0x00000003c4c47220 */ /* 0x000fe20000410000 */
[----:B--2---:R-:W-:Y:S01]  /*9ec0*/  @!P0 FADD.FTZ R6, R6, R139 ;  /* 0x0000008b06068221 */ /* 0x004fe20000010000 */
[----:B------:R-:W1:Y:S01]  /*9ed0*/  SHFL.DOWN PT, R128, R5, 0x4, 0x1f ;  /* 0x08801f0005807f89 */ /* 0x000e6200000e0000 */
[----:B------:R-:W-:Y:S01]  /*9ee0*/  FFMA.FTZ R3, R185, UR47, R8 ;  /* 0x0000002fb9037c23 */ /* 0x000fe20008010008 */
[----:B------:R-:W-:Y:S01]  /*9ef0*/  FMUL.FTZ R2, R186, UR46 ;  /* 0x0000002eba027c20 */ /* 0x000fe20008410000 */
[----:B---3--:R-:W-:Y:S01]  /*9f00*/  @!P0 FADD.FTZ R4, R4, R137 ;  /* 0x0000008904048221 */ /* 0x008fe20000010000 */
[----:B------:R-:W-:Y:S01]  /*9f10*/  ISETP.GT.AND P0, PT, R127, 0x1b, PT ;  /* 0x0000001b7f00780c */ /* 0x000fe20003f04270 */
[----:B------:R-:W2:Y:S01]  /*9f20*/  SHFL.DOWN PT, R137, R6, 0x4, 0x1f ;  /* 0x08801f0006897f89 */ /* 0x000ea200000e0000 */
[----:B------:R-:W-:Y:S01]  /*9f30*/  FFMA.FTZ R3, R3, R130, R196 ;  /* 0x0000008203037223 */ /* 0x000fe200000100c4 */
[C---:B------:R-:W-:Y:S01]  /*9f40*/  FFMA.FTZ R2, R9.reuse, UR47, -R2 ;  /* 0x0000002f09027c23 */ /* 0x040fe20008010802 */
[----:B------:R-:W-:Y:S01]  /*9f50*/  FMUL.FTZ R9, R9, UR46 ;  /* 0x0000002e09097c20 */ /* 0x000fe20008410000 */
[----:B------:R-:W3:Y:S01]  /*9f60*/  SHFL.DOWN PT, R135, R4, 0x4, 0x1f ;  /* 0x08801f0004877f89 */ /* 0x000ee200000e0000 */
[----:B------:R-:W-:Y:S01]  /*9f70*/  FFMA.FTZ R3, R102, R185, R3 ;  /* 0x000000b966037223 */ /* 0x000fe20000010003 */
[----:B------:R-:W-:Y:S01]  /*9f80*/  FMUL.FTZ R199, R199, R2 ;  /* 0x00000002c7c77220 */ /* 0x000fe20000410000 */
[----:B------:R-:W-:Y:S01]  /*9f90*/  FFMA.FTZ R2, R186, UR47, R9 ;  /* 0x0000002fba027c23 */ /* 0x000fe20008010009 */
[----:B------:R-:W-:Y:S01]  /*9fa0*/  FFMA.FTZ R25, R95, R184, R208 ;  /* 0x000000b85f197223 */ /* 0x000fe200000100d0 */
[----:B------:R-:W-:Y:S01]  /*9fb0*/  FADD.FTZ R70, R3, R70 ;  /* 0x0000004603467221 */ /* 0x000fe20000010000 */
[----:B------:R-:W-:Y:S01]  /*9fc0*/  FMUL.FTZ R3, R187, UR46 ;  /* 0x0000002ebb037c20 */ /* 0x000fe20008410000 */
[----:B------:R-:W-:Y:S01]  /*9fd0*/  FFMA.FTZ R2, R2, R23, R199 ;  /* 0x0000001702027223 */ /* 0x000fe200000100c7 */
[----:B------:R-:W-:Y:S01]  /*9fe0*/  FADD.FTZ R76, R213, R76 ;  /* 0x0000004cd54c7221 */ /* 0x000fe20000010000 */
[----:B------:R-:W-:Y:S01]  /*9ff0*/  FADD.FTZ R74, R195, R74 ;  /* 0x0000004ac34a7221 */ /* 0x000fe20000010000 */
[C---:B------:R-:W-:Y:S01]  /*a000*/  FFMA.FTZ R3, R10.reuse, UR47, -R3 ;  /* 0x0000002f0a037c23 */ /* 0x040fe20008010803 */
[----:B0-----:R-:W-:Y:S01]  /*a010*/  @!P0 FADD.FTZ R7, R7, R132 ;  /* 0x0000008407078221 */ /* 0x001fe20000010000 */
[----:B------:R-:W-:Y:S01]  /*a020*/  FFMA.FTZ R186, R97, R186, R2 ;  /* 0x000000ba61ba7223 */ /* 0x000fe20000010002 */
[----:B------:R-:W-:Y:S01]  /*a030*/  FMUL.FTZ R10, R10, UR46 ;  /* 0x0000002e0a0a7c20 */ /* 0x000fe20008410000 */
[----:B------:R-:W-:Y:S01]  /*a040*/  FMUL.FTZ R2, R188, UR46 ;  /* 0x0000002ebc027c20 */ /* 0x000fe20008410000 */
[----:B-1----:R-:W-:Y:S01]  /*a050*/  @!P0 FADD.FTZ R5, R5, R128 ;  /* 0x0000008005058221 */ /* 0x002fe20000010000 */
[----:B------:R-:W0:Y:S01]  /*a060*/  SHFL.DOWN PT, R26, R7, 0x8, 0x1f ;  /* 0x09001f00071a7f89 */ /* 0x000e2200000e0000 */
[----:B------:R-:W-:Y:S01]  /*a070*/  FMUL.FTZ R3, R198, R3 ;  /* 0x00000003c6037220 */ /* 0x000fe20000410000 */
[----:B------:R-:W-:Y:S01]  /*a080*/  FFMA.FTZ R10, R187, UR47, R10 ;  /* 0x0000002fbb0a7c23 */ /* 0x000fe2000801000a */
[C---:B------:R-:W-:Y:S01]  /*a090*/  FFMA.FTZ R2, R11.reuse, UR47, -R2 ;  /* 0x0000002f0b027c23 */ /* 0x040fe20008010802 */
[----:B--2---:R-:W-:Y:S01]  /*a0a0*/  @!P0 FADD.FTZ R6, R6, R137 ;  /* 0x0000008906068221 */ /* 0x004fe20000010000 */
[----:B------:R-:W1:Y:S01]  /*a0b0*/  SHFL.DOWN PT, R8, R5, 0x8, 0x1f ;  /* 0x09001f0005087f89 */ /* 0x000e6200000e0000 */
[----:B------:R-:W-:Y:S01]  /*a0c0*/  FMUL.FTZ R11, R11, UR46 ;  /* 0x0000002e0b0b7c20 */ /* 0x000fe20008410000 */
[----:B------:R-:W-:Y:S01]  /*a0d0*/  FFMA.FTZ R3, R10, R219, R3 ;  /* 0x000000db0a037223 */ /* 0x000fe20000010003 */
[----:B---3--:R-:W-:Y:S01]  /*a0e0*/  @!P0 FADD.FTZ R4, R4, R135 ;  /* 0x0000008704048221 */ /* 0x008fe20000010000 */
[----:B------:R-:W2:Y:S01]  /*a0f0*/  SHFL.DOWN PT, R23, R6, 0x8, 0x1f ;  /* 0x09001f0006177f89 */ /* 0x000ea200000e0000 */
[----:B------:R-:W-:Y:S01]  /*a100*/  ISETP.GT.AND P0, PT, R127, 0x17, PT ;  /* 0x000000177f00780c */ /* 0x000fe20003f04270 */
[----:B------:R-:W-:Y:S01]  /*a110*/  FMUL.FTZ R2, R201, R2 ;  /* 0x00000002c9027220 */ /* 0x000fe20000410000 */
[----:B------:R-:W-:Y:S01]  /*a120*/  FFMA.FTZ R11, R188, UR47, R11 ;  /* 0x0000002fbc0b7c23 */ /* 0x000fe2000801000b */
[----:B------:R-:W3:Y:S01]  /*a130*/  SHFL.DOWN PT, R21, R4, 0x8, 0x1f ;  /* 0x09001f0004157f89 */ /* 0x000ee200000e0000 */
[----:B------:R-:W-:Y:S01]  /*a140*/  FFMA.FTZ R187, R104, R187, R3 ;  /* 0x000000bb68bb7223 */ /* 0x000fe20000010003 */
[----:B------:R-:W-:Y:S01]  /*a150*/  FMUL.FTZ R3, R189, UR46 ;  /* 0x0000002ebd037c20 */ /* 0x000fe20008410000 */
[----:B------:R-:W-:Y:S01]  /*a160*/  FFMA.FTZ R2, R11, R212, R2 ;  /* 0x000000d40b027223 */ /* 0x000fe20000010002 */
[----:B------:R-:W-:Y:S01]  /*a170*/  FADD.FTZ R73, R194, R73 ;  /* 0x00000049c2497221 */ /* 0x000fe20000010000 */
[----:B------:R-:W-:Y:S01]  /*a180*/  FADD.FTZ R72, R25, R72 ;  /* 0x0000004819487221 */ /* 0x000fe20000010000 */
[C---:B------:R-:W-:Y:S01]  /*a190*/  FFMA.FTZ R3, R12.reuse, UR47, -R3 ;  /* 0x0000002f0c037c23 */ /* 0x040fe20008010803 */
[----:B------:R-:W-:Y:S01]  /*a1a0*/  FFMA.FTZ R9, R99, R188, R2 ;  /* 0x000000bc63097223 */ /* 0x000fe20000010002 */
[----:B------:R-:W-:Y:S01]  /*a1b0*/  FMUL.FTZ R12, R12, UR46 ;  /* 0x0000002e0c0c7c20 */ /* 0x000fe20008410000 */
[----:B------:R-:W-:Y:S01]  /*a1c0*/  FMUL.FTZ R2, R13, UR46 ;  /* 0x0000002e0d027c20 */ /* 0x000fe20008410000 */
[----:B------:R-:W-:Y:S01]  /*a1d0*/  FMUL.FTZ R3, R200, R3 ;  /* 0x00000003c8037220 */ /* 0x000fe20000410000 */
[----:B0-----:R-:W-:Y:S01]  /*a1e0*/  @!P0 FADD.FTZ R7, R7, R26 ;  /* 0x0000001a07078221 */ /* 0x001fe20000010000 */
[----:B------:R-:W-:Y:S01]  /*a1f0*/  FFMA.FTZ R12, R189, UR47, R12 ;  /* 0x0000002fbd0c7c23 */ /* 0x000fe2000801000c */
[----:B------:R-:W-:Y:S01]  /*a200*/  FADD.FTZ R66, R9, R66 ;  /* 0x0000004209427221 */ /* 0x000fe20000010000 */
[----:B------:R-:W-:Y:S01]  /*a210*/  FMUL.FTZ R9, R176, UR46 ;  /* 0x0000002eb0097c20 */ /* 0x000fe20008410000 */
[----:B------:R-:W-:Y:S01]  /*a220*/  FADD.FTZ R69, R186, R69 ;  /* 0x00000045ba457221 */ /* 0x000fe20000010000 */
[----:B-1----:R-:W-:Y:S01]  /*a230*/  @!P0 FADD.FTZ R5, R5, R8 ;  /* 0x0000000805058221 */ /* 0x002fe20000010000 */
[C---:B------:R-:W-:Y:S01]  /*a240*/  FFMA.FTZ R8, R15.reuse, UR47, -R2 ;  /* 0x0000002f0f087c23 */ /* 0x040fe20008010802 */
[----:B------:R-:W-:Y:S01]  /*a250*/  FMUL.FTZ R2, R15, UR46 ;  /* 0x0000002e0f027c20 */ /* 0x000fe20008410000 */
[----:B------:R-:W0:Y:S01]  /*a260*/  SHFL.DOWN PT, R26, R7, 0x10, 0x1f ;  /* 0x0a001f00071a7f89 */ /* 0x000e2200000e0000 */
[----:B--2---:R-:W-:Y:S01]  /*a270*/  @!P0 FADD.FTZ R6, R6, R23 ;  /* 0x0000001706068221 */ /* 0x004fe20000010000 */
[----:B------:R-:W-:Y:S01]  /*a280*/  FFMA.FTZ R221, R12, R221, R3 ;  /* 0x000000dd0cdd7223 */ /* 0x000fe20000010003 */
[----:B------:R-:W-:Y:S01]  /*a290*/  FFMA.FTZ R3, R13, UR47, R2 ;  /* 0x0000002f0d037c23 */ /* 0x000fe20008010002 */
[----:B------:R-:W1:Y:S01]  /*a2a0*/  SHFL.DOWN PT, R24, R5, 0x10, 0x1f ;  /* 0x0a001f0005187f89 */ /* 0x000e6200000e0000 */
[----:B---3--:R-:W-:Y:S01]  /*a2b0*/  @!P0 FADD.FTZ R4, R4, R21 ;  /* 0x0000001504048221 */ /* 0x008fe20000010000 */
[----:B------:R-:W-:Y:S01]  /*a2c0*/  FMUL.FTZ R8, R203, R8 ;  /* 0x00000008cb087220 */ /* 0x000fe20000410000 */
[----:B------:R-:W-:Y:S01]  /*a2d0*/  FMUL.FTZ R2, R191, UR46 ;  /* 0x0000002ebf027c20 */ /* 0x000fe20008410000 */
[----:B------:R-:W2:Y:S01]  /*a2e0*/  SHFL.DOWN PT, R19, R6, 0x10, 0x1f ;  /* 0x0a001f0006137f89 */ /* 0x000ea200000e0000 */
[----:B------:R-:W-:Y:S01]  /*a2f0*/  ISETP.GT.AND P0, PT, R127, 0xf, PT ;  /* 0x0000000f7f00780c */ /* 0x000fe20003f04270 */
[----:B------:R-:W-:Y:S01]  /*a300*/  FFMA.FTZ R8, R3, R214, R8 ;  /* 0x000000d603087223 */ /* 0x000fe20000010008 */
[----:B------:R-:W-:Y:S01]  /*a310*/  FFMA.FTZ R2, R175, UR47, -R2 ;  /* 0x0000002faf027c23 */ /* 0x000fe20008010802 */
[----:B------:R-:W3:Y:S01]  /*a320*/  SHFL.DOWN PT, R11, R4, 0x10, 0x1f ;  /* 0x0a001f00040b7f89 */ /* 0x000ee200000e0000 */
[----:B------:R-:W-:Y:S01]  /*a330*/  FMUL.FTZ R3, R192, UR46 ;  /* 0x0000002ec0037c20 */ /* 0x000fe20008410000 */
[----:B------:R-:W-:Y:S01]  /*a340*/  FFMA.FTZ R13, R101, R13, R8 ;  /* 0x0000000d650d7223 */ /* 0x000fe20000010008 */
[----:B------:R-:W-:Y:S01]  /*a350*/  FMUL.FTZ R205, R205, R2 ;  /* 0x00000002cdcd7220 */ /* 0x000fe20000410000 */
[----:B------:R-:W-:Y:S01]  /*a360*/  FFMA.FTZ R10, R106, R189, R221 ;  /* 0x000000bd6a0a7223 */ /* 0x000fe200000100dd */
[----:B------:R-:W-:Y:S01]  /*a370*/  FFMA.FTZ R2, R176, UR47, -R3 ;  /* 0x0000002fb0027c23 */ /* 0x000fe20008010803 */
[----:B------:R-:W-:Y:S01]  /*a380*/  FMUL.FTZ R3, R193, UR46 ;  /* 0x0000002ec1037c20 */ /* 0x000fe20008410000 */
[----:B------:R-:W-:Y:S01]  /*a390*/  FADD.FTZ R68, R187, R68 ;  /* 0x00000044bb447221 */ /* 0x000fe20000010000 */
[----:B------:R-:W-:Y:S01]  /*a3a0*/  FADD.FTZ R55, R22, R55 ;  /* 0x0000003716377221 */ /* 0x000fe20000010000 */
[----:B------:R-:W-:Y:S01]  /*a3b0*/  FMUL.FTZ R207, R207, R2 ;  /* 0x00000002cfcf7220 */ /* 0x000fe20000410000 */
[----:B------:R-:W-:Y:S01]  /*a3c0*/  FMUL.FTZ R2, R175, UR46 ;  /* 0x0000002eaf027c20 */ /* 0x000fe20008410000 */
[C---:B------:R-:W-:Y:S01]  /*a3d0*/  FFMA.FTZ R3, R18.reuse, UR47, -R3 ;  /* 0x0000002f12037c23 */ /* 0x040fe20008010803 */
[----:B------:R-:W-:Y:S01]  /*a3e0*/  FMUL.FTZ R18, R18, UR46 ;  /* 0x0000002e12127c20 */ /* 0x000fe20008410000 */
[----:B0-----:R-:W-:Y:S01]  /*a3f0*/  @!P0 FADD.FTZ R7, R7, R26 ;  /* 0x0000001a07078221 */ /* 0x001fe20000010000 */
[----:B------:R-:W-:Y:S01]  /*a400*/  FFMA.FTZ R8, R191, UR47, R2 ;  /* 0x0000002fbf087c23 */ /* 0x000fe20008010002 */
[----:B------:R-:W-:Y:S01]  /*a410*/  FMUL.FTZ R202, R202, R3 ;  /* 0x00000003caca7220 */ /* 0x000fe20000410000 */
[----:B------:R-:W-:Y:S01]  /*a420*/  FFMA.FTZ R2, R192, UR47, R9 ;  /* 0x0000002fc0027c23 */ /* 0x000fe20008010009 */
[----:B------:R-:W-:Y:S01]  /*a430*/  FFMA.FTZ R3, R193, UR47, R18 ;  /* 0x0000002fc1037c23 */ /* 0x000fe20008010012 */
[----:B-1----:R-:W-:Y:S01]  /*a440*/  @!P0 FADD.FTZ R5, R5, R24 ;  /* 0x0000001805058221 */ /* 0x002fe20000010000 */
        /* <DEDUP_REMOVED lines=8> */
[----:B------:R-:W-:Y:S01]  /*a4d0*/  FADD.FTZ R65, R10, R65 ;  /* 0x000000410a417221 */ /* 0x000fe20000010000 */
        /* <DEDUP_REMOVED lines=41> */
.L_x_332:
[----:B------:R-:W-:Y:S05]  /*a770*/  BSYNC B0 ;  /* 0x0000000000007941 */ /* 0x000fea0003800000 */
.L_x_331:
[----:B------:R-:W-:-:S04]  /*a780*/  UIADD3 UR7, UR7, 0x1, URZ ;  /* 0x0000000107077890 */ /* 0x000fc8000fffe03f */
[----:B------:R-:W-:-:S06]  /*a790*/  UISETP.GE.AND UP0, UPT, UR7, UR50, UPT ;  /* 0x000000320700728c */ /* 0x000fcc000bf06270 */
[----:B------:R-:W-:-:S13]  /*a7a0*/  PLOP3.LUT P0, PT, PT, PT, UP0, 0x80, 0x0 ;  /* 0x000000000000781c */ /* 0x000fda0003f0f008 */
[----:B------:R-:W-:Y:S05]  /*a7b0*/  @!P0 BRA `(.L_x_333) ;  /* 0xffffff9c00808947 */ /* 0x000fea000383ffff */
.L_x_302:
[----:B------:R-:W-:Y:S01]  /*a7c0*/  SHF.L.U32 R0, R129, 0x4, RZ ;  /* 0x0000000481007819 */ /* 0x000fe200000006ff */
[----:B------:R-:W-:Y:S01]  /*a7d0*/  BAR.SYNC.DEFER_BLOCKING 0x0 ;  /* 0x0000000000007b1d */ /* 0x000fe20000010000 */
[----:B------:R-:W-:Y:S01]  /*a7e0*/  ULEA UR27, UR48, 0xfffff800, 0xb ;  /* 0xfffff800301b7891 */ /* 0x000fe2000f8e583f */
[----:B------:R-:W-:Y:S02]  /*a7f0*/  MOV R2, UR14 ;  /* 0x0000000e00027c02 */ /* 0x000fe40008000f00 */
[----:B-1----:R-:W-:Y:S02]  /*a800*/  CS2R R20, SRZ ;  /* 0x0000000000147805 */ /* 0x002fe4000001ff00 */
[----:B------:R-:W-:Y:S01]  /*a810*/  LOP3.LUT R0, R0, 0xfffffe00, RZ, 0xc0, !PT ;  /* 0xfffffe0000007812 */ /* 0x000fe200078ec0ff */
[----:B------:R-:W-:Y:S01]  /*a820*/  HFMA2.MMA R19, -RZ, RZ, 0, 0 ;  /* 0x00000000ff137435 */ /* 0x000fe200000001ff */
[----:B------:R-:W-:Y:S01]  /*a830*/  ULDC UR7, c[0x0][0x218] ;  /* 0x0000860000077ab9 */ /* 0x000fe20000000800 */
[----:B------:R-:W-:Y:S01]  /*a840*/  MOV R3, UR15 ;  /* 0x0000000f00037c02 */ /* 0x000fe20008000f00 */
[----:B------:R-:W-:Y:S01]  /*a850*/  UIADD3 UR32, -UR27, UR7, URZ ;  /* 0x000000071b207290 */ /* 0x000fe2000fffe13f */
[----:B------:R-:W-:-:S02]  /*a860*/  LOP3.LUT R18, R0, 0x1f, R129, 0xf8, !PT ;  /* 0x0000001f00127812 */ /* 0x000fc400078ef881 */
[----:B------:R-:W-:Y:S02]  /*a870*/  CS2R R22, SRZ ;  /* 0x0000000000167805 */ /* 0x000fe4000001ff00 */
[----:B------:R-:W-:Y:S02]  /*a880*/  CS2R R24, SRZ ;  /* 0x0000000000187805 */ /* 0x000fe4000001ff00 */
[----:B------:R-:W-:Y:S02]  /*a890*/  CS2R R26, SRZ ;  /* 0x00000000001a7805 */ /* 0x000fe4000001ff00 */
[C---:B------:R-:W-:Y:S01]  /*a8a0*/  LOP3.LUT R17, R18.reuse, 0x20, RZ, 0xfc, !PT ;  /* 0x0000002012117812 */ /* 0x040fe200078efcff */
[C---:B------:R-:W-:Y:S01]  /*a8b0*/  IMAD.WIDE R2, R18.reuse, 0x4, R2 ;  /* 0x0000000412027825 */ /* 0x040fe200078e0202 */
[----:B------:R-:W-:Y:S02]  /*a8c0*/  ISETP.GE.AND P2, PT, R18, UR32, PT ;  /* 0x0000002012007c0c */ /* 0x000fe4000bf46270 */
[----:B------:R-:W-:-:S02]  /*a8d0*/  CS2R R28, SRZ ;  /* 0x00000000001c7805 */ /* 0x000fc4000001ff00 */
[----:B------:R-:W-:Y:S01]  /*a8e0*/  ISETP.GE.AND P1, PT, R17, UR32, PT ;  /* 0x0000002011007c0c */ /* 0x000fe2000bf26270 */
[----:B------:R-:W-:Y:S01]  /*a8f0*/  HFMA2.MMA R34, -RZ, RZ, 0, 0 ;  /* 0x00000000ff227435 */ /* 0x000fe200000001ff */
[C---:B------:R-:W-:Y:S01]  /*a900*/  LOP3.LUT R16, R18.reuse, 0x40, RZ, 0xfc, !PT ;  /* 0x0000004012107812 */ /* 0x040fe200078efcff */
[----:B------:R-:W-:Y:S01]  /*a910*/  HFMA2.MMA R36, -RZ, RZ, 0, 0 ;  /* 0x00000000ff247435 */ /* 0x000fe200000001ff */
[C---:B------:R-:W-:Y:S02]  /*a920*/  LOP3.LUT R15, R18.reuse, 0x60, RZ, 0xfc, !PT ;  /* 0x00000060120f7812 */ /* 0x040fe400078efcff */
[----:B------:R-:W-:Y:S02]  /*a930*/  MOV R30, RZ ;  /* 0x000000ff001e7202 */ /* 0x000fe40000000f00 */
[----:B------:R-:W-:Y:S01]  /*a940*/  MOV R32, RZ ;  /* 0x000000ff00207202 */ /* 0x000fe20000000f00 */
[----:B------:R-:W1:Y:S01]  /*a950*/  S2UR UR26, SR_CgaCtaId ;  /* 0x00000000001a79c3 */ /* 0x000e620000008800 */
[C---:B------:R-:W-:Y:S01]  /*a960*/  LOP3.LUT R14, R18.reuse, 0x80, RZ, 0xfc, !PT ;  /* 0x00000080120e7812 */ /* 0x040fe200078efcff */
[----:B------:R-:W2:Y:S01]  /*a970*/  @!P2 LDG.E R81, desc[UR18][R2.64] ;  /* 0x000000120251a981 */ /* 0x000ea2000c1e1900 */
[C---:B------:R-:W-:Y:S01]  /*a980*/  LOP3.LUT R13, R18.reuse, 0xa0, RZ, 0xfc, !PT ;  /* 0x000000a0120d7812 */ /* 0x040fe200078efcff */
[----:B------:R-:W-:Y:S01]  /*a990*/  USHF.R.S32.HI UR28, URZ, 0x1f, UR10 ;  /* 0x0000001f3f1c7899 */ /* 0x000fe2000801140a */
[----:B------:R-:W-:Y:S01]  /*a9a0*/  LOP3.LUT R12, R18, 0xc0, RZ, 0xfc, !PT ;  /* 0x000000c0120c7812 */ /* 0x000fe200078efcff */
[----:B------:R-:W3:Y:S01]  /*a9b0*/  @!P1 LDG.E R20, desc[UR18][R2.64+0x80] ;  /* 0x0000801202149981 */ /* 0x000ee2000c1e1900 */
[----:B------:R-:W-:Y:S01]  /*a9c0*/  ISETP.GE.AND P0, PT, R16, UR32, PT ;  /* 0x0000002010007c0c */ /* 0x000fe2000bf06270 */
[----:B------:R-:W-:Y:S01]  /*a9d0*/  ULDC.64 UR34, c[0x0][0x388] ;  /* 0x0000e20000227ab9 */ /* 0x000fe20000000a00 */
[----:B------:R-:W-:Y:S01]  /*a9e0*/  LOP3.LUT R11, R18, 0xe0, RZ, 0xfc, !PT ;  /* 0x000000e0120b7812 */ /* 0x000fe200078efcff */
[----:B------:R-:W-:Y:S01]  /*a9f0*/  ULDC.64 UR30, c[0x0][0x3a8] ;  /* 0x0000ea00001e7ab9 */ /* 0x000fe20000000a00 */
[----:B------:R-:W-:-:S02]  /*aa00*/  ISETP.GE.AND P4, PT, R15, UR32, PT ;  /* 0x000000200f007c0c */ /* 0x000fc4000bf86270 */
[----:B------:R-:W-:Y:S02]  /*aa10*/  LOP3.LUT R10, R18, 0x100, RZ, 0xfc, !PT ;  /* 0x00000100120a7812 */ /* 0x000fe400078efcff */
[----:B------:R-:W-:Y:S02]  /*aa20*/  ISETP.GE.AND P6, PT, R14, UR32, PT ;  /* 0x000000200e007c0c */ /* 0x000fe4000bfc6270 */
[----:B------:R-:W-:Y:S02]  /*aa30*/  ISETP.GE.AND P5, PT, R13, UR32, PT ;  /* 0x000000200d007c0c */ /* 0x000fe4000bfa6270 */
[----:B------:R-:W-:Y:S01]  /*aa40*/  ISETP.GE.AND P3, PT, R12, UR32, PT ;  /* 0x000000200c007c0c */ /* 0x000fe2000bf66270 */
[----:B------:R-:W4:Y:S01]  /*aa50*/  @!P0 LDG.E R19, desc[UR18][R2.64+0x100] ;  /* 0x0001001202138981 */ /* 0x000f22000c1e1900 */
[----:B------:R-:W-:Y:S02]  /*aa60*/  ISETP.GE.AND P2, PT, R11, UR32, PT ;  /* 0x000000200b007c0c */ /* 0x000fe4000bf46270 */
[----:B------:R-:W-:Y:S01]  /*aa70*/  ISETP.GE.AND P1, PT, R10, UR32, PT ;  /* 0x000000200a007c0c */ /* 0x000fe2000bf26270 */
[----:B------:R-:W5:Y:S01]  /*aa80*/  @!P4 LDG.E R22, desc[UR18][R2.64+0x180] ;  /* 0x000180120216c981 */ /* 0x000f62000c1e1900 */
[----:B------:R-:W-:-:S02]  /*aa90*/  LOP3.LUT R9, R18, 0x120, RZ, 0xfc, !PT ;  /* 0x0000012012097812 */ /* 0x000fc400078efcff */
[C---:B------:R-:W-:Y:S01]  /*aaa0*/  LOP3.LUT R8, R18.reuse, 0x140, RZ, 0xfc, !PT ;  /* 0x0000014012087812 */ /* 0x040fe200078efcff */
[----:B------:R-:W5:Y:S01]  /*aab0*/  @!P6 LDG.E R21, desc[UR18][R2.64+0x200] ;  /* 0x000200120215e981 */ /* 0x000f62000c1e1900 */
[C---:B0-----:R-:W-:Y:S02]  /*aac0*/  LOP3.LUT R7, R18.reuse, 0x160, RZ, 0xfc, !PT ;  /* 0x0000016012077812 */ /* 0x041fe400078efcff */
[C---:B------:R-:W-:Y:S01]  /*aad0*/  LOP3.LUT R6, R18.reuse, 0x180, RZ, 0xfc, !PT ;  /* 0x0000018012067812 */ /* 0x040fe200078efcff */
[----:B------:R-:W5:Y:S01]  /*aae0*/  @!P5 LDG.E R24, desc[UR18][R2.64+0x280] ;  /* 0x000280120218d981 */ /* 0x000f62000c1e1900 */
[C---:B------:R-:W-:Y:S02]  /*aaf0*/  LOP3.LUT R5, R18.reuse, 0x1a0, RZ, 0xfc, !PT ;  /* 0x000001a012057812 */ /* 0x040fe400078efcff */
[----:B------:R-:W-:Y:S01]  /*ab00*/  ISETP.GE.AND P0, PT, R9, UR32, PT ;  /* 0x0000002009007c0c */ /* 0x000fe2000bf06270 */
[----:B------:R-:W5:Y:S01]  /*ab10*/  @!P3 LDG.E R23, desc[UR18][R2.64+0x300] ;  /* 0x000300120217b981 */ /* 0x000f62000c1e1900 */
[----:B------:R-:W-:-:S02]  /*ab20*/  LOP3.LUT R4, R18, 0x1c0, RZ, 0xfc, !PT ;  /* 0x000001c012047812 */ /* 0x000fc400078efcff */
[----:B------:R-:W-:Y:S01]  /*ab30*/  ISETP.GE.AND P4, PT, R8, UR32, PT ;  /* 0x0000002008007c0c */ /* 0x000fe2000bf86270 */
[----:B------:R-:W5:Y:S01]  /*ab40*/  @!P2 LDG.E R26, desc[UR18][R2.64+0x380] ;  /* 0x00038012021aa981 */ /* 0x000f62000c1e1900 */
[----:B------:R-:W-:Y:S02]  /*ab50*/  LOP3.LUT R0, R18, 0x1e0, RZ, 0xfc, !PT ;  /* 0x000001e012007812 */ /* 0x000fe400078efcff */
[----:B------:R-:W-:Y:S01]  /*ab60*/  ISETP.GE.AND P6, PT, R7, UR32, PT ;  /* 0x0000002007007c0c */ /* 0x000fe2000bfc6270 */
[----:B------:R-:W5:Y:S01]  /*ab70*/  @!P1 LDG.E R25, desc[UR18][R2.64+0x400] ;  /* 0x0004001202199981 */ /* 0x000f62000c1e1900 */
[----:B------:R-:W-:Y:S02]  /*ab80*/  ISETP.GE.AND P5, PT, R6, UR32, PT ;  /* 0x0000002006007c0c */ /* 0x000fe4000bfa6270 */
[----:B------:R-:W-:Y:S01]  /*ab90*/  ISETP.GE.AND P3, PT, R5, UR32, PT ;  /* 0x0000002005007c0c */ /* 0x000fe2000bf66270 */
[----:B------:R-:W5:Y:S01]  /*aba0*/  @!P0 LDG.E R28, desc[UR18][R2.64+0x480] ;  /* 0x00048012021c8981 */ /* 0x000f62000c1e1900 */
[----:B------:R-:W-:-:S02]  /*abb0*/  ISETP.GE.AND P2, PT, R4, UR32, PT ;  /* 0x0000002004007c0c */ /* 0x000fc4000bf46270 */
[----:B------:R-:W-:Y:S01]  /*abc0*/  ISETP.GE.AND P1, PT, R0, UR32, PT ;  /* 0x0000002000007c0c */ /* 0x000fe2000bf26270 */
[----:B------:R-:W5:Y:S04]  /*abd0*/  @!P4 LDG.E R27, desc[UR18][R2.64+0x500] ;  /* 0x00050012021bc981 */ /* 0x000f68000c1e1900 */
[----:B------:R-:W5:Y:S04]  /*abe0*/  @!P6 LDG.E R30, desc[UR18][R2.64+0x580] ;  /* 0x00058012021ee981 */ /* 0x000f68000c1e1900 */
[----:B------:R-:W5:Y:S04]  /*abf0*/  @!P5 LDG.E R29, desc[UR18][R2.64+0x600] ;  /* 0x00060012021dd981 */ /* 0x000f68000c1e1900 */
[----:B------:R-:W5:Y:S04]  /*ac00*/  @!P3 LDG.E R34, desc[UR18][R2.64+0x680] ;  /* 0x000680120222b981 */ /* 0x000f68000c1e1900 */
[----:B------:R-:W5:Y:S04]  /*ac10*/  @!P2 LDG.E R32, desc[UR18][R2.64+0x700] ;  /* 0x000700120220a981 */ /* 0x000f68000c1e1900 */
[----:B------:R-:W5:Y:S01]  /*ac20*/  @!P1 LDG.E R36, desc[UR18][R2.64+0x780] ;  /* 0x0007801202249981 */ /* 0x000f62000c1e1900 */
[----:B------:R-:W-:-:S02]  /*ac30*/  UMOV UR7, 0x400 ;  /* 0x0000040000077882 */ /* 0x000fc40000000000 */
[----:B-1----:R-:W-:Y:S01]  /*ac40*/  ULEA UR7, UR26, UR7, 0x18 ;  /* 0x000000071a077291 */ /* 0x002fe2000f8ec03f */
[----:B------:R-:W-:Y:S01]  /*ac50*/  MOV R101, UR32 ;  /* 0x0000002000657c02 */ /* 0x000fe20008000f00 */
        /* <DEDUP_REMOVED lines=17> */
[----:B------:R-:W0:Y:S04]  /*ad70*/  LDS R2, [R105+0x4] ;  /* 0x0000040069027984 */ /* 0x000e280000000800 */
[----:B------:R-:W1:Y:S04]  /*ad80*/  LDS R19, [R105+0xc] ;  /* 0x00000c0069137984 */ /* 0x000e680000000800 */
[----:B------:R-:W2:Y:S04]  /*ad90*/  LDS R3, [R105+0x8] ;  /* 0x0000080069037984 */ /* 0x000ea80000000800 */
[----:B------:R-:W3:Y:S04]  /*ada0*/  LDS R20, [R105+0x10] ;  /* 0x0000100069147984 */ /* 0x000ee80000000800 */
[----:B------:R-:W-:Y:S04]  /*adb0*/  LDS R21, [R105+0x24] ;  /* 0x0000240069157984 */ /* 0x000fe80000000800 */
[----:B------:R-:W-:Y:S01]  /*adc0*/  LDS R22, [R105+0x28] ;  /* 0x0000280069167984 */ /* 0x000fe20000000800 */
[----:B0-----:R-:W-:-:S03]  /*add0*/  FADD.FTZ R23, R2, UR5 ;  /* 0x0000000502177e21 */ /* 0x001fc60008010000 */
[----:B------:R-:W-:Y:S02]  /*ade0*/  LDS R2, [R105+0x14] ;  /* 0x0000140069027984 */ /* 0x000fe40000000800 */
[----:B------:R-:W-:Y:S01]  /*adf0*/  FSETP.GTU.FTZ.AND P1, PT, R23, 20, PT ;  /* 0x41a000001700780b */ /* 0x000fe20003f3c000 */
[----:B-1----:R-:W-:Y:S01]  /*ae00*/  FADD.FTZ R25, R19, UR5 ;  /* 0x0000000513197e21 */ /* 0x002fe20008010000 */
[----:B--2---:R-:W-:Y:S01]  /*ae10*/  FADD.FTZ R24, R3, UR5 ;  /* 0x0000000503187e21 */ /* 0x004fe20008010000 */
[----:B------:R-:W-:Y:S01]  /*ae20*/  LDS R19, [R105+0x1c] ;  /* 0x00001c0069137984 */ /* 0x000fe20000000800 */
[----:B---3--:R-:W-:Y:S02]  /*ae30*/  FADD.FTZ R26, R20, UR5 ;  /* 0x00000005141a7e21 */ /* 0x008fe40008010000 */
[----:B------:R-:W-:Y:S01]  /*ae40*/  FSETP.GTU.FTZ.AND P5, PT, R25, 20, PT ;  /* 0x41a000001900780b */ /* 0x000fe20003fbc000 */
[----:B------:R-:W0:Y:S06]  /*ae50*/  LDS R20, [R105+0x20] ;  /* 0x0000200069147984 */ /* 0x000e2c0000000800 */
[----:B------:R-:W-:Y:S01]  /*ae60*/  @!P1 FMUL.FTZ R23, R23, -1.4426950216293334961 ;  /* 0xbfb8aa3b17179820 */ /* 0x000fe20000410000 */
[----:B------:R-:W-:Y:S01]  /*ae70*/  FSETP.GTU.FTZ.AND P6, PT, R24, 20, PT ;  /* 0x41a000001800780b */ /* 0x000fe20003fdc000 */
[----:B------:R-:W1:Y:S04]  /*ae80*/  LDS R3, [R105+0x18] ;  /* 0x0000180069037984 */ /* 0x000e680000000800 */
[----:B------:R-:W2:Y:S01]  /*ae90*/  @!P1 MUFU.EX2 R23, R23 ;  /* 0x0000001700179308 */ /* 0x000ea20000000800 */
[----:B------:R-:W-:-:S07]  /*aea0*/  @!P5 FMUL.FTZ R25, R25, -1.4426950216293334961 ;  /* 0xbfb8aa3b1919d820 */ /* 0x000fce0000410000 */
[----:B------:R-:W-:Y:S01]  /*aeb0*/  @!P6 FMUL.FTZ R24, R24, -1.4426950216293334961 ;  /* 0xbfb8aa3b1818e820 */ /* 0x000fe20000410000 */
[----:B------:R-:W3:Y:S08]  /*aec0*/  @!P5 MUFU.EX2 R25, R25 ;  /* 0x000000190019d308 */ /* 0x000ef00000000800 */
[----:B------:R-:W4:Y:S01]  /*aed0*/  @!P6 MUFU.EX2 R24, R24 ;  /* 0x000000180018e308 */ /* 0x000f220000000800 */
[----:B--2---:R-:W-:-:S07]  /*aee0*/  @!P1 FADD.FTZ R23, R23, 1 ;  /* 0x3f80000017179421 */ /* 0x004fce0000010000 */
[----:B------:R-:W2:Y:S01]  /*aef0*/  @!P1 MUFU.RCP R28, R23 ;  /* 0x00000017001c9308 */ /* 0x000ea20000001000 */
[----:B---3--:R-:W-:Y:S01]  /*af00*/  @!P5 FADD.FTZ R25, R25, 1 ;  /* 0x3f8000001919d421 */ /* 0x008fe20000010000 */
[----:B0-----:R-:W-:Y:S01]  /*af10*/  FADD.FTZ R20, R20, UR5 ;  /* 0x0000000514147e21 */ /* 0x001fe20008010000 */
[----:B----4-:R-:W-:-:S05]  /*af20*/  @!P6 FADD.FTZ R24, R24, 1 ;  /* 0x3f8000001818e421 */ /* 0x010fca0000010000 */
[----:B------:R-:W0:Y:S01]  /*af30*/  @!P5 MUFU.RCP R25, R25 ;  /* 0x000000190019d308 */ /* 0x000e220000001000 */
[----:B--2---:R-:W-:-:S07]  /*af40*/  @!P1 FMUL.FTZ R61, R61, R28 ;  /* 0x0000001c3d3d9220 */ /* 0x004fce0000410000 */
[----:B------:R-:W2:Y:S01]  /*af50*/  @!P6 MUFU.RCP R27, R24 ;  /* 0x00000018001be308 */ /* 0x000ea20000001000 */
[----:B------:R-:W-:Y:S01]  /*af60*/  FSETP.GTU.FTZ.AND P1, PT, R20, 20, PT ;  /* 0x41a000001400780b */ /* 0x000fe20003f3c000 */
[----:B------:R-:W-:Y:S01]  /*af70*/  FADD.FTZ R2, R2, UR5 ;  /* 0x0000000502027e21 */ /* 0x000fe20008010000 */
[----:B------:R-:W-:Y:S01]  /*af80*/  FSETP.GTU.FTZ.AND P0, PT, R26, 20, PT ;  /* 0x41a000001a00780b */ /* 0x000fe20003f1c000 */
[----:B-1----:R-:W-:Y:S01]  /*af90*/  FADD.FTZ R3, R3, UR5 ;  /* 0x0000000503037e21 */ /* 0x002fe20008010000 */
[----:B------:R-:W-:Y:S01]  /*afa0*/  FADD.FTZ R19, R19, UR5 ;  /* 0x0000000513137e21 */ /* 0x000fe20008010000 */
[----:B------:R-:W-:Y:S01]  /*afb0*/  FADD.FTZ R21, R21, UR5 ;  /* 0x0000000515157e21 */ /* 0x000fe20008010000 */
[----:B------:R-:W-:Y:S01]  /*afc0*/  FADD.FTZ R22, R22, UR5 ;  /* 0x0000000516167e21 */ /* 0x000fe20008010000 */
[----:B------:R-:W-:Y:S01]  /*afd0*/  FSETP.GTU.FTZ.AND P4, PT, R2, 20, PT ;  /* 0x41a000000200780b */ /* 0x000fe20003f9c000 */
[----:B0-----:R-:W-:Y:S01]  /*afe0*/  @!P5 FMUL.FTZ R64, R64, R25 ;  /* 0x000000194040d220 */ /* 0x001fe20000410000 */
[----:B------:R-:W-:-:S04]  /*aff0*/  FSETP.GTU.FTZ.AND P3, PT, R3, 20, PT ;  /* 0x41a000000300780b */ /* 0x000fc80003f7c000 */
[----:B------:R-:W-:Y:S01]  /*b000*/  @!P1 FMUL.FTZ R20, R20, -1.4426950216293334961 ;  /* 0xbfb8aa3b14149820 */ /* 0x000fe20000410000 */
[----:B------:R-:W-:Y:S01]  /*b010*/  FSETP.GTU.FTZ.AND P2, PT, R19, 20, PT ;  /* 0x41a000001300780b */ /* 0x000fe20003f5c000 */
[----:B--2---:R-:W-:Y:S01]  /*b020*/  @!P6 FMUL.FTZ R62, R62, R27 ;  /* 0x0000001b3e3ee220 */ /* 0x004fe20000410000 */
[----:B------:R-:W-:Y:S02]  /*b030*/  FSETP.GTU.FTZ.AND P6, PT, R21, 20, PT ;  /* 0x41a000001500780b */ /* 0x000fe40003fdc000 */
[----:B------:R-:W-:Y:S01]  /*b040*/  FSETP.GTU.FTZ.AND P5, PT, R22, 20, PT ;  /* 0x41a000001600780b */ /* 0x000fe20003fbc000 */
[----:B------:R-:W0:Y:S01]  /*b050*/  @!P1 MUFU.EX2 R20, R20 ;  /* 0x0000001400149308 */ /* 0x000e220000000800 */
[----:B------:R-:W-:Y:S01]  /*b060*/  @!P0 FMUL.FTZ R26, R26, -1.4426950216293334961 ;  /* 0xbfb8aa3b1a1a8820 */ /* 0x000fe20000410000 */
[----:B------:R-:W-:Y:S01]  /*b070*/  @!P4 FMUL.FTZ R2, R2, -1.4426950216293334961 ;  /* 0xbfb8aa3b0202c820 */ /* 0x000fe20000410000 */
[----:B------:R-:W-:-:S05]  /*b080*/  @!P3 FMUL.FTZ R3, R3, -1.4426950216293334961 ;  /* 0xbfb8aa3b0303b820 */ /* 0x000fca0000410000 */
[----:B------:R-:W-:Y:S01]  /*b090*/  @!P2 FMUL.FTZ R19, R19, -1.4426950216293334961 ;  /* 0xbfb8aa3b1313a820 */ /* 0x000fe20000410000 */
[----:B------:R-:W1:Y:S01]  /*b0a0*/  @!P0 MUFU.EX2 R26, R26 ;  /* 0x0000001a001a8308 */ /* 0x000e620000000800 */
[----:B------:R-:W-:Y:S02]  /*b0b0*/  @!P6 FMUL.FTZ R21, R21, -1.4426950216293334961 ;  /* 0xbfb8aa3b1515e820 */ /* 0x000fe40000410000 */
[----:B------:R-:W-:Y:S01]  /*b0c0*/  @!P5 FMUL.FTZ R22, R22, -1.4426950216293334961 ;  /* 0xbfb8aa3b1616d820 */ /* 0x000fe20000410000 */
[----:B------:R-:W-:-:S04]  /*b0d0*/  SHF.L.U32 R23, R129, 0x4, RZ ;  /* 0x0000000481177819 */ /* 0x000fc800000006ff */
[----:B------:R-:W2:Y:S01]  /*b0e0*/  @!P4 MUFU.EX2 R2, R2 ;  /* 0x000000020002c308 */ /* 0x000ea20000000800 */
[----:B0-----:R-:W-:Y:S01]  /*b0f0*/  @!P1 FADD.FTZ R20, R20, 1 ;  /* 0x3f80000014149421 */ /* 0x001fe20000010000 */
[----:B------:R-:W-:-:S06]  /*b100*/  LOP3.LUT R24, R23, 0xfffffe00, RZ, 0xc0, !PT ;  /* 0xfffffe0017187812 */ /* 0x000fcc00078ec0ff */
[----:B------:R-:W0:Y:S08]  /*b110*/  @!P3 MUFU.EX2 R3, R3 ;  /* 0x000000030003b308 */ /* 0x000e300000000800 */
[----:B------:R-:W3:Y:S08]  /*b120*/  @!P2 MUFU.EX2 R19, R19 ;  /* 0x000000130013a308 */ /* 0x000ef00000000800 */
[----:B------:R-:W4:Y:S08]  /*b130*/  @!P6 MUFU.EX2 R21, R21 ;  /* 0x000000150015e308 */ /* 0x000f300000000800 */
[----:B------:R-:W5:Y:S01]  /*b140*/  @!P5 MUFU.EX2 R22, R22 ;  /* 0x000000160016d308 */ /* 0x000f620000000800 */
[----:B------:R-:W-:Y:S01]  /*b150*/  LEA R87, R127, R24, 0x4 ;  /* 0x000000187f577211 */ /* 0x000fe200078e20ff */
[----:B-1----:R-:W-:-:S06]  /*b160*/  @!P0 FADD.FTZ R26, R26, 1 ;  /* 0x3f8000001a1a8421 */ /* 0x002fcc0000010000 */
[----:B------:R1:W-:Y:S01]  /*b170*/  @!P1 MUFU.RCP R85, R20 ;  /* 0x0000001400559308 */ /* 0x0003e20000001000 */
[C---:B------:R-:W-:Y:S01]  /*b180*/  IADD3 R23, R87.reuse, 0x1, RZ ;  /* 0x0000000157177810 */ /* 0x040fe20007ffe0ff */
[----:B-1----:R-:W1:Y:S06]  /*b190*/  LDS R20, [R105+0x38] ;  /* 0x0000380069147984 */ /* 0x002e6c0000000800 */
[----:B------:R5:W-:Y:S01]  /*b1a0*/  @!P0 MUFU.RCP R80, R26 ;  /* 0x0000001a00508308 */ /* 0x000be20000001000 */
[C---:B------:R-:W-:Y:S01]  /*b1b0*/  IADD3 R24, R87.reuse, 0x2, RZ ;  /* 0x0000000257187810 */ /* 0x040fe20007ffe0ff */
[----:B--2---:R-:W-:Y:S01]  /*b1c0*/  @!P4 FADD.FTZ R2, R2, 1 ;  /* 0x3f8000000202c421 */ /* 0x004fe20000010000 */
[----:B------:R-:W-:Y:S01]  /*b1d0*/  IADD3 R34, R87, 0x7, RZ ;  /* 0x0000000757227810 */ /* 0x000fe20007ffe0ff */
[----:B0-----:R-:W-:Y:S01]  /*b1e0*/  @!P3 FADD.FTZ R3, R3, 1 ;  /* 0x3f8000000303b421 */ /* 0x001fe20000010000 */
[-C--:B------:R-:W-:Y:S01]  /*b1f0*/  LEA.HI.SX32 R23, R23, R87.reuse, 0x1b ;  /* 0x0000005717177211 */ /* 0x080fe200078fdaff */
[----:B---3--:R-:W-:Y:S01]  /*b200*/  @!P2 FADD.FTZ R19, R19, 1 ;  /* 0x3f8000001313a421 */ /* 0x008fe20000010000 */
[----:B----4-:R-:W-:Y:S01]  /*b210*/  @!P6 FADD.FTZ R21, R21, 1 ;  /* 0x3f8000001515e421 */ /* 0x010fe20000010000 */
[----:B-----5:R-:W-:Y:S01]  /*b220*/  @!P5 FADD.FTZ R22, R22, 1 ;  /* 0x3f8000001616d421 */ /* 0x020fe20000010000 */
[----:B------:R-:W-:Y:S01]  /*b230*/  IADD3 R26, R87, 0xe, RZ ;  /* 0x0000000e571a7810 */ /* 0x000fe20007ffe0ff */
[----:B------:R0:W-:Y:S01]  /*b240*/  @!P4 MUFU.RCP R81, R2 ;  /* 0x000000020051c308 */ /* 0x0001e20000001000 */
[----:B------:R-:W-:-:S02]  /*b250*/  LEA.HI.SX32 R25, R24, R87, 0x1b ;  /* 0x0000005718197211 */ /* 0x000fc400078fdaff */
[-C--:B------:R-:W-:Y:S02]  /*b260*/  LEA.HI.SX32 R71, R26, R87.reuse, 0x1b ;  /* 0x000000571a477211 */ /* 0x080fe400078fdaff */
[----:B------:R-:W-:Y:S02]  /*b270*/  LEA.HI.SX32 R35, R34, R87, 0x1b ;  /* 0x0000005722237211 */ /* 0x000fe400078fdaff */
[----:B------:R-:W-:Y:S01]  /*b280*/  LEA R26, R23, R126, 0x2 ;  /* 0x0000007e171a7211 */ /* 0x000fe200078e10ff */
[----:B------:R2:W3:Y:S01]  /*b290*/  @!P3 MUFU.RCP R83, R3 ;  /* 0x000000030053b308 */ /* 0x0004e20000001000 */
[----:B0-----:R-:W-:Y:S07]  /*b2a0*/  LDS R2, [R105+0x2c] ;  /* 0x00002c0069027984 */ /* 0x001fee0000000800 */
[----:B------:R0:W-:Y:S01]  /*b2b0*/  @!P2 MUFU.RCP R24, R19 ;  /* 0x000000130018a308 */ /* 0x0001e20000001000 */
[----:B--2---:R-:W-:Y:S07]  /*b2c0*/  LDS R3, [R105+0x30] ;  /* 0x0000300069037984 */ /* 0x004fee0000000800 */
[----:B------:R2:W4:Y:S01]  /*b2d0*/  @!P6 MUFU.RCP R23, R21 ;  /* 0x000000150017e308 */ /* 0x0005220000001000 */
[----:B0-----:R-:W-:Y:S07]  /*b2e0*/  LDS R19, [R105+0x34] ;  /* 0x0000340069137984 */ /* 0x001fee0000000800 */
[----:B------:R0:W5:Y:S01]  /*b2f0*/  @!P5 MUFU.RCP R34, R22 ;  /* 0x000000160022d308 */ /* 0x0001620000001000 */
[----:B--2---:R-:W-:Y:S04]  /*b300*/  LDS R21, [R105+0x3c] ;  /* 0x00003c0069157984 */ /* 0x004fe80000000800 */
[----:B0-----:R-:W0:Y:S01]  /*b310*/  LDS R22, [R105] ;  /* 0x0000000069167984 */ /* 0x001e220000000800 */
[----:B------:R-:W-:Y:S01]  /*b320*/  BAR.SYNC.DEFER_BLOCKING 0x0 ;  /* 0x0000000000007b1d */ /* 0x000fe20000010000 */
[----:B------:R-:W-:-:S02]  /*b330*/  IADD3 R27, R87, 0x3, RZ ;  /* 0x00000003571b7810 */ /* 0x000fc40007ffe0ff */
[C---:B------:R-:W-:Y:S02]  /*b340*/  IADD3 R28, R87.reuse, 0x4, RZ ;  /* 0x00000004571c7810 */ /* 0x040fe40007ffe0ff */
[C---:B------:R-:W-:Y:S02]  /*b350*/  IADD3 R30, R87.reuse, 0x5, RZ ;  /* 0x00000005571e7810 */ /* 0x040fe40007ffe0ff */
[----:B------:R-:W-:Y:S02]  /*b360*/  IADD3 R32, R87, 0x6, RZ ;  /* 0x0000000657207810 */ /* 0x000fe40007ffe0ff */
[-C--:B------:R-:W-:Y:S02]  /*b370*/  LEA.HI.SX32 R27, R27, R87.reuse, 0x1b ;  /* 0x000000571b1b7211 */ /* 0x080fe400078fdaff */
[----:B------:R-:W-:Y:S02]  /*b380*/  IADD3 R36, R87, 0x8, RZ ;  /* 0x0000000857247810 */ /* 0x000fe40007ffe0ff */
[----:B------:R-:W-:-:S02]  /*b390*/  LEA.HI.SX32 R29, R28, R87, 0x1b ;  /* 0x000000571c1d7211 */ /* 0x000fc400078fdaff */
[C---:B------:R-:W-:Y:S02]  /*b3a0*/  IADD3 R38, R87.reuse, 0x9, RZ ;  /* 0x0000000957267810 */ /* 0x040fe40007ffe0ff */
[-C--:B------:R-:W-:Y:S02]  /*b3b0*/  LEA.HI.SX32 R31, R30, R87.reuse, 0x1b ;  /* 0x000000571e1f7211 */ /* 0x080fe400078fdaff */
[----:B------:R-:W-:Y:S02]  /*b3c0*/  IADD3 R40, R87, 0xa, RZ ;  /* 0x0000000a57287810 */ /* 0x000fe40007ffe0ff */
[----:B------:R-:W-:Y:S02]  /*b3d0*/  LEA.HI.SX32 R33, R32, R87, 0x1b ;  /* 0x0000005720217211 */ /* 0x000fe400078fdaff */
[-C--:B------:R-:W-:Y:S02]  /*b3e0*/  LEA R25, R25, R126.reuse, 0x2 ;  /* 0x0000007e19197211 */ /* 0x080fe400078e10ff */
[----:B------:R-:W-:Y:S01]  /*b3f0*/  LEA R28, R35, R126, 0x2 ;  /* 0x0000007e231c7211 */ /* 0x000fe200078e10ff */
[----:B-1----:R-:W-:Y:S01]  /*b400*/  FADD.FTZ R35, R20, UR5 ;  /* 0x0000000514237e21 */ /* 0x002fe20008010000 */
[----:B------:R-:W-:-:S02]  /*b410*/  IADD3 R42, R87, 0xb, RZ ;  /* 0x0000000b572a7810 */ /* 0x000fc40007ffe0ff */
[-C--:B------:R-:W-:Y:S01]  /*b420*/  LEA R27, R27, R126.reuse, 0x2 ;  /* 0x0000007e1b1b7211 */ /* 0x080fe200078e10ff */
[----:B------:R-:W-:Y:S01]  /*b430*/  STS [R105], R58 ;  /* 0x0000003a69007388 */ /* 0x000fe20000000800 */
[----:B------:R-:W-:Y:S02]  /*b440*/  IADD3 R63, R87, 0xc, RZ ;  /* 0x0000000c573f7810 */ /* 0x000fe40007ffe0ff */
[-C--:B------:R-:W-:Y:S02]  /*b450*/  LEA.HI.SX32 R37, R36, R87.reuse, 0x1b ;  /* 0x0000005724257211 */ /* 0x080fe400078fdaff */
[----:B------:R-:W-:Y:S01]  /*b460*/  LEA R29, R29, R126, 0x2 ;  /* 0x0000007e1d1d7211 */ /* 0x000fe200078e10ff */
[----:B------:R-:W-:Y:S01]  /*b470*/  STS [R26+0x4], R57 ;  /* 0x000004391a007388 */ /* 0x000fe20000000800 */
[----:B------:R-:W-:Y:S02]  /*b480*/  IADD3 R67, R87, 0xd, RZ ;  /* 0x0000000d57437810 */ /* 0x000fe40007ffe0ff */
[----:B------:R-:W-:-:S02]  /*b490*/  LEA.HI.SX32 R39, R38, R87, 0x1b ;  /* 0x0000005726277211 */ /* 0x000fc400078fdaff */
[-C--:B------:R-:W-:Y:S01]  /*b4a0*/  LEA R31, R31, R126.reuse, 0x2 ;  /* 0x0000007e1f1f7211 */ /* 0x080fe200078e10ff */
[----:B---3--:R-:W-:Y:S01]  /*b4b0*/  @!P3 FMUL.FTZ R68, R68, R83 ;  /* 0x000000534444b220 */ /* 0x008fe20000410000 */
[-C--:B------:R-:W-:Y:S01]  /*b4c0*/  LEA.HI.SX32 R41, R40, R87.reuse, 0x1b ;  /* 0x0000005728297211 */ /* 0x080fe200078fdaff */
[----:B------:R-:W-:Y:S01]  /*b4d0*/  STS [R25+0x8], R56 ;  /* 0x0000083819007388 */ /* 0x000fe20000000800 */
[-C--:B------:R-:W-:Y:S02]  /*b4e0*/  LEA R33, R33, R126.reuse, 0x2 ;  /* 0x0000007e21217211 */ /* 0x080fe400078e10ff */
[----:B------:R-:W-:Y:S01]  /*b4f0*/  IADD3 R75, R87, 0xf, RZ ;  /* 0x0000000f574b7810 */ /* 0x000fe20007ffe0ff */
[----:B------:R-:W-:Y:S01]  /*b500*/  STS [R27+0xc], R55 ;  /* 0x00000c371b007388 */ /* 0x000fe20000000800 */
[----:B------:R-:W-:Y:S01]  /*b510*/  LEA.HI.SX32 R59, R42, R87, 0x1b ;  /* 0x000000572a3b7211 */ /* 0x000fe200078fdaff */
[----:B----4-:R-:W-:Y:S01]  /*b520*/  @!P6 FMUL.FTZ R72, R72, R23 ;  /* 0x000000174848e220 */ /* 0x010fe20000410000 */
[----:B------:R-:W-:Y:S01]  /*b530*/  LEA.HI.SX32 R63, R63, R87, 0x1b ;  /* 0x000000573f3f7211 */ /* 0x000fe200078fdaff */
[----:B------:R-:W-:Y:S01]  /*b540*/  STS [R29+0x10], R54 ;  /* 0x000010361d007388 */ /* 0x000fe20000000800 */
[----:B------:R-:W-:-:S02]  /*b550*/  LEA R37, R37, R126, 0x2 ;  /* 0x0000007e25257211 */ /* 0x000fc400078e10ff */
[----:B------:R-:W-:Y:S01]  /*b560*/  FSETP.GTU.FTZ.AND P3, PT, R35, 20, PT ;  /* 0x41a000002300780b */ /* 0x000fe20003f7c000 */
[----:B------:R-:W-:Y:S01]  /*b570*/  STS [R31+0x14], R53 ;  /* 0x000014351f007388 */ /* 0x000fe20000000800 */
[-C--:B------:R-:W-:Y:S02]  /*b580*/  LEA.HI.SX32 R67, R67, R87.reuse, 0x1b ;  /* 0x0000005743437211 */ /* 0x080fe400078fdaff */
[-C--:B------:R-:W-:Y:S01]  /*b590*/  LEA R39, R39, R126.reuse, 0x2 ;  /* 0x0000007e27277211 */ /* 0x080fe200078e10ff */
[----:B------:R-:W-:Y:S01]  /*b5a0*/  STS [R33+0x18], R52 ;  /* 0x0000183421007388 */ /* 0x000fe20000000800 */
[----:B------:R-:W-:Y:S02]  /*b5b0*/  LEA R41, R41, R126, 0x2 ;  /* 0x0000007e29297211 */ /* 0x000fe400078e10ff */
[----:B------:R-:W-:Y:S01]  /*b5c0*/  ISETP.NE.AND P6, PT, R129, RZ, PT ;  /* 0x000000ff8100720c */ /* 0x000fe20003fc5270 */
[----:B------:R-:W-:Y:S01]  /*b5d0*/  STS [R28+0x1c], R51 ;  /* 0x00001c331c007388 */ /* 0x000fe20000000800 */
[----:B------:R-:W-:-:S02]  /*b5e0*/  LEA.HI.SX32 R75, R75, R87, 0x1b ;  /* 0x000000574b4b7211 */ /* 0x000fc400078fdaff */
[-C--:B------:R-:W-:Y:S01]  /*b5f0*/  LEA R59, R59, R126.reuse, 0x2 ;  /* 0x0000007e3b3b7211 */ /* 0x080fe200078e10ff */
[----:B------:R-:W-:Y:S01]  /*b600*/  STS [R37+0x20], R50 ;  /* 0x0000203225007388 */ /* 0x000fe20000000800 */
[-C--:B------:R-:W-:Y:S02]  /*b610*/  LEA R63, R63, R126.reuse, 0x2 ;  /* 0x0000007e3f3f7211 */ /* 0x080fe400078e10ff */
[-C--:B------:R-:W-:Y:S01]  /*b620*/  LEA R30, R67, R126.reuse, 0x2 ;  /* 0x0000007e431e7211 */ /* 0x080fe200078e10ff */
[----:B------:R-:W-:Y:S01]  /*b630*/  STS [R39+0x24], R49 ;  /* 0x0000243127007388 */ /* 0x000fe20000000800 */
[-C--:B------:R-:W-:Y:S02]  /*b640*/  LEA R71, R71, R126.reuse, 0x2 ;  /* 0x0000007e47477211 */ /* 0x080fe400078e10ff */
[----:B------:R-:W-:Y:S01]  /*b650*/  LEA R32, R75, R126, 0x2 ;  /* 0x0000007e4b207211 */ /* 0x000fe200078e10ff */
[----:B------:R-:W-:Y:S01]  /*b660*/  STS [R41+0x28], R48 ;  /* 0x0000283029007388 */ /* 0x000fe20000000800 */
[----:B-----5:R-:W-:-:S03]  /*b670*/  @!P5 FMUL.FTZ R73, R73, R34 ;  /* 0x000000224949d220 */ /* 0x020fc60000410000 */
[----:B------:R-:W-:Y:S01]  /*b680*/  STS [R59+0x2c], R47 ;  /* 0x00002c2f3b007388 */ /* 0x000fe20000000800 */
[----:B0-----:R-:W-:-:S03]  /*b690*/  FADD.FTZ R34, R22, UR5 ;  /* 0x0000000516227e21 */ /* 0x001fc60008010000 */
[----:B------:R-:W-:Y:S01]  /*b6a0*/  STS [R63+0x30], R46 ;  /* 0x0000302e3f007388 */ /* 0x000fe20000000800 */
[----:B------:R-:W-:-:S03]  /*b6b0*/  @!P4 FMUL.FTZ R66, R66, R81 ;  /* 0x000000514242c220 */ /* 0x000fc60000410000 */
[----:B------:R-:W-:Y:S01]  /*b6c0*/  STS [R30+0x34], R45 ;  /* 0x0000342d1e007388 */ /* 0x000fe20000000800 */
[----:B------:R-:W-:Y:S01]  /*b6d0*/  @!P1 FMUL.FTZ R70, R70, R85 ;  /* 0x0000005546469220 */ /* 0x000fe20000410000 */
[----:B------:R-:W-:Y:S02]  /*b6e0*/  @!P3 FMUL.FTZ R22, R35, -1.4426950216293334961 ;  /* 0xbfb8aa3b2316b820 */ /* 0x000fe40000410000 */
        /* <DEDUP_REMOVED lines=20> */
[----:B------:R-:W-:Y:S01]  /*b830*/  FADD.FTZ R2, R2, UR5 ;  /* 0x0000000502027e21 */ /* 0x000fe20008010000 */
[----:B------:R-:W-:Y:S01]  /*b840*/  MOV R126, UR7 ;  /* 0x00000007007e7c02 */ /* 0x000fe20008000f00 */
[----:B------:R-:W-:Y:S01]  /*b850*/  BAR.SYNC.DEFER_BLOCKING 0x0 ;  /* 0x0000000000007b1d */ /* 0x000fe20000010000 */
[----:B------:R-:W-:Y:S01]  /*b860*/  FADD.FTZ R3, R3, UR5 ;  /* 0x0000000503037e21 */ /* 0x000fe20008010000 */
[----:B------:R-:W-:Y:S01]  /*b870*/  @!P0 FMUL.FTZ R65, R65, R80 ;  /* 0x0000005041418220 */ /* 0x000fe20000410000 */
[----:B------:R-:W-:Y:S01]  /*b880*/  @!P2 FMUL.FTZ R69, R69, R24 ;  /* 0x000000184545a220 */ /* 0x000fe20000410000 */
[----:B------:R-:W-:Y:S01]  /*b890*/  FSETP.GTU.FTZ.AND P0, PT, R2, 20, PT ;  /* 0x41a000000200780b */ /* 0x000fe20003f1c000 */
[----:B------:R-:W-:Y:S01]  /*b8a0*/  FADD.FTZ R24, R19, UR5 ;  /* 0x0000000513187e21 */ /* 0x000fe20008010000 */
[----:B------:R-:W-:-:S04]  /*b8b0*/  FSETP.GTU.FTZ.AND P1, PT, R3, 20, PT ;  /* 0x41a000000300780b */ /* 0x000fc80003f3c000 */
[----:B------:R-:W-:Y:S01]  /*b8c0*/  FSETP.GTU.FTZ.AND P2, PT, R24, 20, PT ;  /* 0x41a000001800780b */ /* 0x000fe20003f5c000 */
[----:B------:R-:W0:Y:S06]  /*b8d0*/  LDS R91, [R126+0x2100] ;  /* 0x002100007e5b7984 */ /* 0x000e2c0000000800 */
[----:B------:R-:W-:Y:S02]  /*b8e0*/  @!P0 FMUL.FTZ R19, R2, -1.4426950216293334961 ;  /* 0xbfb8aa3b02138820 */ /* 0x000fe40000410000 */
[----:B------:R-:W-:Y:S01]  /*b8f0*/  @!P1 FMUL.FTZ R23, R3, -1.4426950216293334961 ;  /* 0xbfb8aa3b03179820 */ /* 0x000fe20000410000 */
[----:B------:R-:W-:Y:S01]  /*b900*/  P2R R2, PR, RZ, 0x40 ;  /* 0x00000040ff027803 */ /* 0x000fe20000000000 */
[----:B------:R1:W2:Y:S01]  /*b910*/  @!P0 MUFU.EX2 R20, R19 ;  /* 0x0000001300148308 */ /* 0x0002a20000000800 */
[----:B------:R-:W-:Y:S01]  /*b920*/  MOV R38, UR27 ;  /* 0x0000001b00267c02 */ /* 0x000fe20008000f00 */
[----:B------:R-:W-:Y:S01]  /*b930*/  FADD.FTZ R36, R21, UR5 ;  /* 0x0000000515247e21 */ /* 0x000fe20008010000 */
[----:B------:R-:W-:-:S02]  /*b940*/  SHF.R.S32.HI R99, RZ, 0x1f, R18 ;  /* 0x0000001fff637819 */ /* 0x000fc40000011412 */
[----:B------:R-:W-:Y:S01]  /*b950*/  IADD3 R2, P4, R18, UR27, RZ ;  /* 0x0000001b12027c10 */ /* 0x000fe2000ff9e0ff */
[----:B-1----:R-:W-:Y:S02]  /*b960*/  @!P2 FMUL.FTZ R19, R24, -1.4426950216293334961 ;  /* 0xbfb8aa3b1813a820 */ /* 0x002fe40000410000 */
[----:B------:R-:W1:Y:S01]  /*b970*/  @!P1 MUFU.EX2 R23, R23 ;  /* 0x0000001700179308 */ /* 0x000e620000000800 */
[----:B------:R-:W-:Y:S02]  /*b980*/  LEA.HI.X.SX32 R3, R38, R99, 0x1, P4 ;  /* 0x0000006326037211 */ /* 0x000fe400020f0eff */
[----:B------:R-:W-:Y:S02]  /*b990*/  FSETP.GTU.FTZ.AND P4, PT, R36, 20, PT ;  /* 0x41a000002400780b */ /* 0x000fe40003f9c000 */
[----:B------:R-:W-:-:S03]  /*b9a0*/  FSETP.GTU.FTZ.AND P5, PT, R34, 20, PT ;  /* 0x41a000002200780b */ /* 0x000fc60003fbc000 */
[----:B------:R3:W4:Y:S08]  /*b9b0*/  @!P2 MUFU.EX2 R21, R19 ;  /* 0x000000130015a308 */ /* 0x0007300000000800 */
[----:B------:R-:W5:Y:S01]  /*b9c0*/  @!P3 MUFU.EX2 R22, R22 ;  /* 0x000000160016b308 */ /* 0x000f620000000800 */
[----:B------:R-:W-:Y:S01]  /*b9d0*/  @!P4 FMUL.FTZ R24, R36, -1.4426950216293334961 ;  /* 0xbfb8aa3b2418c820 */ /* 0x000fe20000410000 */
[----:B---3--:R-:W-:Y:S01]  /*b9e0*/  @!P5 FMUL.FTZ R19, R34, -1.4426950216293334961 ;  /* 0xbfb8aa3b2213d820 */ /* 0x008fe20000410000 */
[----:B--2---:R-:W-:Y:S01]  /*b9f0*/  @!P0 FADD.FTZ R20, R20, 1 ;  /* 0x3f80000014148421 */ /* 0x004fe20000010000 */
[----:B-1----:R-:W-:Y:S01]  /*ba00*/  @!P1 FADD.FTZ R23, R23, 1 ;  /* 0x3f80000017179421 */ /* 0x002fe20000010000 */
[----:B----4-:R-:W-:Y:S01]  /*ba10*/  @!P2 FADD.FTZ R21, R21, 1 ;  /* 0x3f8000001515a421 */ /* 0x010fe20000010000 */
[----:B0-----:R-:W-:-:S02]  /*ba20*/  ISETP.GE.AND P6, PT, R18, R91, PT ;  /* 0x0000005b1200720c */ /* 0x001fc40003fc6270 */
[----:B------:R-:W0:Y:S01]  /*ba30*/  @!P4 MUFU.EX2 R24, R24 ;  /* 0x000000180018c308 */ /* 0x000e220000000800 */
[----:B------:R-:W-:Y:S01]  /*ba40*/  UIMAD UR7, UR28, UR34, URZ ;  /* 0x000000221c0772a4 */ /* 0x000fe2000f8e023f */
[----:B-----5:R-:W-:-:S06]  /*ba50*/  @!P3 FADD.FTZ R22, R22, 1 ;  /* 0x3f8000001616b421 */ /* 0x020fcc0000010000 */
[----:B------:R-:W1:Y:S01]  /*ba60*/  @!P5 MUFU.EX2 R19, R19 ;  /* 0x000000130013d308 */ /* 0x000e620000000800 */
[----:B------:R-:W-:Y:S02]  /*ba70*/  UIMAD UR28, UR28, UR30, URZ ;  /* 0x0000001e1c1c72a4 */ /* 0x000fe4000f8e023f */
[----:B------:R-:W-:-:S05]  /*ba80*/  UIMAD.WIDE.U32 UR26, UR10, UR34, URZ ;  /* 0x000000220a1a72a5 */ /* 0x000fca000f8e003f */
[----:B------:R2:W3:Y:S01]  /*ba90*/  @!P0 MUFU.RCP R93, R20 ;  /* 0x00000014005d8308 */ /* 0x0004e20000001000 */
[----:B------:R-:W-:-:S07]  /*baa0*/  UIMAD UR29, UR10, UR35, UR7 ;  /* 0x000000230a1d72a4 */ /* 0x000fce000f8e0207 */
[----:B------:R2:W4:Y:S08]  /*bab0*/  @!P1 MUFU.RCP R95, R23 ;  /* 0x00000017005f9308 */ /* 0x0005300000001000 */
[----:B------:R2:W0:Y:S08]  /*bac0*/  @!P2 MUFU.RCP R34, R21 ;  /* 0x000000150022a308 */ /* 0x0004300000001000 */
[----:B------:R2:W0:Y:S01]  /*bad0*/  @!P3 MUFU.RCP R97, R22 ;  /* 0x000000160061b308 */ /* 0x0004220000001000 */
[----:B------:R-:W-:Y:S01]  /*bae0*/  UIMAD UR7, UR10, UR31, UR28 ;  /* 0x0000001f0a0772a4 */ /* 0x000fe2000f8e021c */
[----:B------:R-:W-:Y:S01]  /*baf0*/  BSSY B0, `(.L_x_334) ;  /* 0x0000010000007945 */ /* 0x000fe20003800000 */
[----:B------:R-:W-:-:S03]  /*bb00*/  UIADD3 UR28, UR27, UR29, URZ ;  /* 0x0000001d1b1c7290 */ /* 0x000fc6000fffe03f */
[----:B-1-34-:R-:W-:Y:S09]  /*bb10*/  @P6 BRA `(.L_x_335) ;  /* 0x0000000000346947 */ /* 0x01aff20003800000 */
[----:B--2---:R-:W-:Y:S01]  /*bb20*/  MOV R21, UR34 ;  /* 0x0000002200157c02 */ /* 0x004fe20008000f00 */
        /* <DEDUP_REMOVED lines=12> */
.L_x_335:
[----:B------:R-:W-:Y:S05]  /*bbf0*/  BSYNC B0 ;  /* 0x0000000000007941 */ /* 0x000fea0003800000 */
.L_x_334:
[----:B------:R-:W-:Y:S01]  /*bc00*/  ULDC.64 UR32, c[0x0][0x390] ;  /* 0x0000e40000207ab9 */ /* 0x000fe20000000a00 */
[----:B------:R-:W-:Y:S01]  /*bc10*/  UMOV UR27, UR28 ;  /* 0x0000001c001b7c82 */ /* 0x000fe20008000000 */
[----:B------:R-:W-:Y:S01]  /*bc20*/  UIMAD UR31, UR6, -0x800, UR11 ;  /* 0xfffff800061f78a4 */ /* 0x000fe2000f8e020b */
[----:B0-----:R-:W-:Y:S01]  /*bc30*/  @!P4 FADD.FTZ R24, R24, 1 ;  /* 0x3f8000001818c421 */ /* 0x001fe20000010000 */
[----:B------:R-:W-:Y:S01]  /*bc40*/  UIMAD UR29, UR9, UR32, URZ ;  /* 0x00000020091d72a4 */ /* 0x000fe2000f8e023f */
[----:B------:R-:W-:Y:S01]  /*bc50*/  @!P5 FADD.FTZ R19, R19, 1 ;  /* 0x3f8000001313d421 */ /* 0x000fe20000010000 */
[----:B------:R-:W-:Y:S01]  /*bc60*/  UIMAD.WIDE.U32 UR26, UR8, UR32, UR26 ;  /* 0x00000020081a72a5 */ /* 0x000fe2000f8e001a */
[----:B------:R-:W-:Y:S01]  /*bc70*/  @!P0 FMUL.FTZ R74, R74, R93 ;  /* 0x0000005d4a4a8220 */ /* 0x000fe20000410000 */
[----:B------:R-:W-:Y:S01]  /*bc80*/  UIMAD UR29, UR8, UR33, UR29 ;  /* 0x00000021081d72a4 */ /* 0x000fe2000f8e021d */
[----:B------:R-:W-:Y:S01]  /*bc90*/  @!P1 FMUL.FTZ R76, R76, R95 ;  /* 0x0000005f4c4c9220 */ /* 0x000fe20000410000 */
[----:B------:R-:W-:Y:S01]  /*bca0*/  USHF.R.S32.HI UR32, URZ, 0x1f, UR31 ;  /* 0x0000001f3f207899 */ /* 0x000fe2000801141f */
[----:B------:R-:W0:Y:S01]  /*bcb0*/  @!P4 MUFU.RCP R24, R24 ;  /* 0x000000180018c308 */ /* 0x000e220000001000 */
[----:B------:R-:W-:Y:S01]  /*bcc0*/  UIADD3 UR28, UP0, UR31, UR26, URZ ;  /* 0x0000001a1f1c7290 */ /* 0x000fe2000ff1e03f */
[----:B------:R-:W-:Y:S01]  /*bcd0*/  @!P2 FMUL.FTZ R77, R77, R34 ;  /* 0x000000224d4da220 */ /* 0x000fe20000410000 */
[----:B------:R-:W-:Y:S01]  /*bce0*/  ULDC.64 UR34, c[0x0][0x3e0] ;  /* 0x0000f80000227ab9 */ /* 0x000fe20000000a00 */
[----:B------:R-:W-:Y:S01]  /*bcf0*/  ISETP.GE.AND P2, PT, R16, R91, PT ;  /* 0x0000005b1000720c */ /* 0x000fe20003f46270 */
[----:B------:R-:W-:Y:S01]  /*bd00*/  UIADD3.X UR26, UR32, UR29, UR27, UP0, !UPT ;  /* 0x0000001d201a7290 */ /* 0x000fe200087fe41b */
[----:B--2---:R-:W-:Y:S01]  /*bd10*/  LEA R20, P0, R18, UR34, 0x2 ;  /* 0x0000002212147c11 */ /* 0x004fe2000f8010ff */
[----:B------:R-:W-:Y:S01]  /*bd20*/  @!P3 FMUL.FTZ R78, R78, R97 ;  /* 0x000000614e4eb220 */ /* 0x000fe20000410000 */
[----:B-1----:R-:W-:Y:S01]  /*bd30*/  MOV R22, UR28 ;  /* 0x0000001c00167c02 */ /* 0x002fe20008000f00 */
[----:B------:R-:W1:Y:S01]  /*bd40*/  @!P5 MUFU.RCP R19, R19 ;  /* 0x000000130013d308 */ /* 0x000e620000001000 */
[----:B------:R-:W-:Y:S01]  /*bd50*/  LEA.HI.X R21, R18, UR35, R99, 0x2, P0 ;  /* 0x0000002312157c11 */ /* 0x000fe200080f1463 */
[----:B------:R-:W-:Y:S01]  /*bd60*/  BSSY B0, `(.L_x_336) ;  /* 0x000006c000007945 */ /* 0x000fe20003800000 */
[----:B------:R-:W-:-:S02]  /*bd70*/  LEA R20, P1, R22, R20, 0x2 ;  /* 0x0000001416147211 */ /* 0x000fc400078210ff */
[----:B------:R-:W-:Y:S01]  /*bd80*/  MOV R23, UR26 ;  /* 0x0000001a00177c02 */ /* 0x000fe20008000f00 */
[----:B------:R-:W-:Y:S01]  /*bd90*/  UIMAD.WIDE.U32 UR26, UR10, UR30, URZ ;  /* 0x0000001e0a1a72a5 */ /* 0x000fe2000f8e003f */
[----:B------:R-:W-:Y:S01]  /*bda0*/  ISETP.GE.AND P0, PT, R15, R91, PT ;  /* 0x0000005b0f00720c */ /* 0x000fe20003f06270 */
[----:B0-----:R-:W-:Y:S01]  /*bdb0*/  @!P4 FMUL.FTZ R79, R79, R24 ;  /* 0x000000184f4fc220 */ /* 0x001fe20000410000 */
[----:B------:R-:W-:Y:S01]  /*bdc0*/  LEA.HI.X R21, R22, R21, R23, 0x2, P1 ;  /* 0x0000001516157211 */ /* 0x000fe200008f1417 */
[----:B------:R-:W-:Y:S01]  /*bdd0*/  UIADD3 UR28, UR27, UR7, URZ ;  /* 0x000000071b1c7290 */ /* 0x000fe2000fffe03f */
[-C--:B------:R-:W-:Y:S02]  /*bde0*/  ISETP.GE.AND P1, PT, R14, R91.reuse, PT ;  /* 0x0000005b0e00720c */ /* 0x080fe40003f26270 */
[-C--:B------:R-:W-:Y:S01]  /*bdf0*/  ISETP.GE.AND P4, PT, R11, R91.reuse, PT ;  /* 0x0000005b0b00720c */ /* 0x080fe20003f86270 */
[----:B------:R-:W-:Y:S01]  /*be00*/  @!P2 STG.E desc[UR18][R20.64+-0x1f00], R45 ;  /* 0xffe1002d1400a986 */ /* 0x000fe2000c101912 */
[----:B------:R-:W-:Y:S01]  /*be10*/  ISETP.GE.AND P2, PT, R13, R91, PT ;  /* 0x0000005b0d00720c */ /* 0x000fe20003f46270 */
[----:B-1----:R-:W-:Y:S01]  /*be20*/  @!P5 FMUL.FTZ R60, R60, R19 ;  /* 0x000000133c3cd220 */ /* 0x002fe20000410000 */
[----:B------:R-:W-:-:S03]  /*be30*/  ISETP.GE.AND P5, PT, R12, R91, PT ;  /* 0x0000005b0c00720c */ /* 0x000fc60003fa6270 */
[----:B------:R-:W-:Y:S01]  /*be40*/  @!P0 STG.E desc[UR18][R20.64+-0x1e80], R47 ;  /* 0xffe1802f14008986 */ /* 0x000fe2000c101912 */
[-C--:B------:R-:W-:Y:S01]  /*be50*/  ISETP.GE.AND P3, PT, R10, R91.reuse, PT ;  /* 0x0000005b0a00720c */ /* 0x080fe20003f66270 */
[----:B------:R-:W-:Y:S01]  /*be60*/  FADD.FTZ R22, R60, R131 ;  /* 0x000000833c167221 */ /* 0x000fe20000010000 */
[-C--:B------:R-:W-:Y:S01]  /*be70*/  ISETP.GE.AND P0, PT, R9, R91.reuse, PT ;  /* 0x0000005b0900720c */ /* 0x080fe20003f06270 */
[----:B------:R-:W-:Y:S01]  /*be80*/  @!P1 STG.E desc[UR18][R20.64+-0x1e00], R49 ;  /* 0xffe2003114009986 */ /* 0x000fe2000c101912 */
[-C--:B------:R-:W-:Y:S01]  /*be90*/  ISETP.GE.AND P1, PT, R8, R91.reuse, PT ;  /* 0x0000005b0800720c */ /* 0x080fe20003f26270 */
[----:B------:R-:W-:Y:S01]  /*bea0*/  FADD.FTZ R19, R22, R61 ;  /* 0x0000003d16137221 */ /* 0x000fe20000010000 */
[----:B------:R-:W-:Y:S01]  /*beb0*/  ISETP.NE.AND P6, PT, R129, RZ, PT ;  /* 0x000000ff8100720c */ /* 0x000fe20003fc5270 */
[----:B------:R-:W-:Y:S01]  /*bec0*/  @!P2 STG.E desc[UR18][R20.64+-0x1d80], R51 ;  /* 0xffe280331400a986 */ /* 0x000fe2000c101912 */
[----:B------:R-:W-:Y:S01]  /*bed0*/  ISETP.GE.AND P2, PT, R7, R91, PT ;  /* 0x0000005b0700720c */ /* 0x000fe20003f46270 */
[----:B------:R-:W-:-:S02]  /*bee0*/  FADD.FTZ R19, R19, R62 ;  /* 0x0000003e13137221 */ /* 0x000fc40000010000 */
[----:B------:R-:W-:Y:S01]  /*bef0*/  @!P5 STG.E desc[UR18][R20.64+-0x1d00], R53 ;  /* 0xffe300351400d986 */ /* 0x000fe2000c101912 */
[-C--:B------:R-:W-:Y:S01]  /*bf00*/  ISETP.GE.AND P5, PT, R5, R91.reuse, PT ;  /* 0x0000005b0500720c */ /* 0x080fe20003fa6270 */
[----:B------:R-:W-:Y:S02]  /*bf10*/  FADD.FTZ R22, R19, R64 ;  /* 0x0000004013167221 */ /* 0x000fe40000010000 */
[----:B------:R-:W-:Y:S01]  /*bf20*/  @!P4 STG.E desc[UR18][R20.64+-0x1c80], R55 ;  /* 0xffe380371400c986 */ /* 0x000fe2000c101912 */
[-C--:B------:R-:W-:Y:S01]  /*bf30*/  ISETP.GE.AND P4, PT, R4, R91.reuse, PT ;  /* 0x0000005b0400720c */ /* 0x080fe20003f86270 */
[----:B------:R-:W-:Y:S02]  /*bf40*/  FADD.FTZ R19, R22, R65 ;  /* 0x0000004116137221 */ /* 0x000fe40000010000 */
[----:B------:R-:W-:Y:S01]  /*bf50*/  @!P3 STG.E desc[UR18][R20.64+-0x1c00], R57 ;  /* 0xffe400391400b986 */ /* 0x000fe2000c101912 */
[----:B------:R-:W-:Y:S01]  /*bf60*/  ISETP.GE.AND P3, PT, R6, R91, PT ;  /* 0x0000005b0600720c */ /* 0x000fe20003f66270 */
[----:B------:R-:W-:-:S02]  /*bf70*/  FADD.FTZ R19, R19, R66 ;  /* 0x0000004213137221 */ /* 0x000fc40000010000 */
[----:B------:R-:W-:Y:S01]  /*bf80*/  @!P0 STG.E desc[UR18][R20.64+-0x1b80], R67 ;  /* 0xffe4804314008986 */ /* 0x000fe2000c101912 */
[----:B------:R-:W-:-:S03]  /*bf90*/  ISETP.GE.AND P0, PT, R17, R91, PT ;  /* 0x0000005b1100720c */ /* 0x000fc60003f06270 */
[----:B------:R-:W-:Y:S01]  /*bfa0*/  @!P1 STG.E desc[UR18][R20.64+-0x1b00], R75 ;  /* 0xffe5004b14009986 */ /* 0x000fe2000c101912 */
[----:B------:R-:W-:-:S03]  /*bfb0*/  ISETP.GE.AND P1, PT, R0, R91, PT ;  /* 0x0000005b0000720c */ /* 0x000fc60003f26270 */
[----:B------:R-:W-:Y:S04]  /*bfc0*/  @!P2 STG.E desc[UR18][R20.64+-0x1a80], R81 ;  /* 0xffe580511400a986 */ /* 0x000fe8000c101912 */
[----:B------:R-:W-:Y:S04]  /*bfd0*/  @!P3 STG.E desc[UR18][R20.64+-0x1a00], R83 ;  /* 0xffe600531400b986 */ /* 0x000fe8000c101912 */
[----:B------:R-:W-:Y:S04]  /*bfe0*/  @!P5 STG.E desc[UR18][R20.64+-0x1980], R85 ;  /* 0xffe680551400d986 */ /* 0x000fe8000c101912 */
[----:B------:R-:W-:Y:S04]  /*bff0*/  @!P4 STG.E desc[UR18][R20.64+-0x1900], R87 ;  /* 0xffe700571400c986 */ /* 0x000fe8000c101912 */
[----:B------:R-:W-:Y:S04]  /*c000*/  @!P0 STG.E desc[UR18][R20.64+-0x1f80], R43 ;  /* 0xffe0802b14008986 */ /* 0x000fe8000c101912 */
[----:B------:R0:W-:Y:S01]  /*c010*/  @!P1 STG.E desc[UR18][R20.64+-0x1880], R89 ;  /* 0xffe7805914009986 */ /* 0x0001e2000c101912 */
[----:B------:R-:W-:Y:S01]  /*c020*/  BAR.SYNC.DEFER_BLOCKING 0x0 ;  /* 0x0000000000007b1d */ /* 0x000fe20000010000 */
[----:B0-----:R-:W-:-:S04]  /*c030*/  IADD3 R20, P1, R18, -0x7e0, RZ ;  /* 0xfffff82012147810 */ /* 0x001fc80007f3e0ff */
[----:B------:R-:W-:Y:S01]  /*c040*/  IADD3.X R99, R99, -0x1, RZ, P1, !PT ;  /* 0xffffffff63637810 */ /* 0x000fe20000ffe4ff */
[----:B------:R-:W-:Y:S04]  /*c050*/  STS [R105], R60 ;  /* 0x0000003c69007388 */ /* 0x000fe80000000800 */
[----:B------:R-:W-:Y:S04]  /*c060*/  STS [R26+0x4], R61 ;  /* 0x0000043d1a007388 */ /* 0x000fe80000000800 */
[----:B------:R-:W-:Y:S04]  /*c070*/  STS [R25+0x8], R62 ;  /* 0x0000083e19007388 */ /* 0x000fe80000000800 */
[----:B------:R-:W-:Y:S04]  /*c080*/  STS [R27+0xc], R64 ;  /* 0x00000c401b007388 */ /* 0x000fe80000000800 */
[----:B------:R-:W-:Y:S04]  /*c090*/  STS [R29+0x10], R65 ;  /* 0x000010411d007388 */ /* 0x000fe80000000800 */
[----:B------:R-:W-:Y:S04]  /*c0a0*/  STS [R31+0x14], R66 ;  /* 0x000014421f007388 */ /* 0x000fe80000000800 */
[----:B------:R0:W-:Y:S04]  /*c0b0*/  STS [R33+0x18], R68 ;  /* 0x0000184421007388 */ /* 0x0001e80000000800 */
[----:B------:R1:W-:Y:S04]  /*c0c0*/  STS [R28+0x1c], R69 ;  /* 0x00001c451c007388 */ /* 0x0003e80000000800 */
[----:B------:R-:W-:Y:S01]  /*c0d0*/  STS [R37+0x20], R70 ;  /* 0x0000204625007388 */ /* 0x000fe20000000800 */
[----:B0-----:R-:W-:-:S03]  /*c0e0*/  FADD.FTZ R68, R19, R68 ;  /* 0x0000004413447221 */ /* 0x001fc60000010000 */
[----:B------:R0:W-:Y:S01]  /*c0f0*/  STS [R39+0x24], R72 ;  /* 0x0000244827007388 */ /* 0x0001e20000000800 */
[----:B-1----:R-:W-:-:S03]  /*c100*/  FADD.FTZ R69, R68, R69 ;  /* 0x0000004544457221 */ /* 0x002fc60000010000 */
[----:B------:R1:W-:Y:S01]  /*c110*/  STS [R41+0x28], R73 ;  /* 0x0000284929007388 */ /* 0x0003e20000000800 */
[----:B------:R-:W-:-:S03]  /*c120*/  FADD.FTZ R69, R69, R70 ;  /* 0x0000004645457221 */ /* 0x000fc60000010000 */
[----:B------:R-:W-:Y:S01]  /*c130*/  STS [R59+0x2c], R74 ;  /* 0x00002c4a3b007388 */ /* 0x000fe20000000800 */
[----:B0-----:R-:W-:-:S03]  /*c140*/  FADD.FTZ R72, R69, R72 ;  /* 0x0000004845487221 */ /* 0x001fc60000010000 */
[----:B------:R0:W-:Y:S01]  /*c150*/  STS [R63+0x30], R76 ;  /* 0x0000304c3f007388 */ /* 0x0001e20000000800 */
[----:B-1----:R-:W-:-:S03]  /*c160*/  FADD.FTZ R73, R72, R73 ;  /* 0x0000004948497221 */ /* 0x002fc60000010000 */
[----:B------:R1:W-:Y:S01]  /*c170*/  STS [R30+0x34], R77 ;  /* 0x0000344d1e007388 */ /* 0x0003e20000000800 */
[----:B------:R-:W-:-:S03]  /*c180*/  FADD.FTZ R73, R73, R74 ;  /* 0x0000004a49497221 */ /* 0x000fc60000010000 */
[----:B------:R2:W-:Y:S01]  /*c190*/  STS [R71+0x38], R78 ;  /* 0x0000384e47007388 */ /* 0x0005e20000000800 */
[----:B0-----:R-:W-:-:S03]  /*c1a0*/  FADD.FTZ R76, R73, R76 ;  /* 0x0000004c494c7221 */ /* 0x001fc60000010000 */
[----:B------:R-:W-:Y:S01]  /*c1b0*/  STS [R32+0x3c], R79 ;  /* 0x00003c4f20007388 */ /* 0x000fe20000000800 */
[----:B------:R-:W-:-:S03]  /*c1c0*/  NOP ;  /* 0x0000000000007918 */ /* 0x000fc60000000000 */
[----:B------:R-:W-:Y:S01]  /*c1d0*/  LDS R21, [R124] ;  /* 0x000000007c157984 */ /* 0x000fe20000000800 */
[----:B-1----:R-:W-:-:S03]  /*c1e0*/  FADD.FTZ R77, R76, R77 ;  /* 0x0000004d4c4d7221 */ /* 0x002fc60000010000 */
[----:B------:R-:W-:Y:S01]  /*c1f0*/  LDS R123, [R123+0x80] ;  /* 0x000080007b7b7984 */ /* 0x000fe20000000800 */
[----:B--2---:R-:W-:-:S03]  /*c200*/  FADD.FTZ R78, R77, R78 ;  /* 0x0000004e4d4e7221 */ /* 0x004fc60000010000 */
        /* <DEDUP_REMOVED lines=33> */
.L_x_337:
[----:B------:R-:W-:Y:S05]  /*c420*/  BSYNC B0 ;  /* 0x0000000000007941 */ /* 0x000fea0003800000 */
.L_x_336:
[----:B------:R-:W-:Y:S01]  /*c430*/  ULDC.64 UR34, c[0x0][0x3b0] ;  /* 0x0000ec0000227ab9 */ /* 0x000fe20000000a00 */
[----:B------:R-:W-:Y:S01]  /*c440*/  UMOV UR27, UR28 ;  /* 0x0000001c001b7c82 */ /* 0x000fe20008000000 */
[----:B------:R-:W-:Y:S01]  /*c450*/  ULDC.64 UR28, c[0x0][0x3f0] ;  /* 0x0000fc00001c7ab9 */ /* 0x000fe20000000a00 */
[----:B------:R-:W-:Y:S01]  /*c460*/  UIMAD.WIDE.U32 UR26, UR8, UR34, UR26 ;  /* 0x00000022081a72a5 */ /* 0x000fe2000f8e001a */
[----:B------:R-:W-:Y:S01]  /*c470*/  LEA R2, P0, R20, UR28, 0x2 ;  /* 0x0000001c14027c11 */ /* 0x000fe2000f8010ff */
[----:B------:R-:W-:Y:S01]  /*c480*/  UIMAD UR34, UR9, UR34, URZ ;  /* 0x00000022092272a4 */ /* 0x000fe2000f8e023f */
[-C--:B------:R-:W-:Y:S01]  /*c490*/  ISETP.GE.AND P3, PT, R17, R35.reuse, PT ;  /* 0x000000231100720c */ /* 0x080fe20003f66270 */
[----:B------:R-:W-:Y:S01]  /*c4a0*/  UIADD3 UR7, UP0, UR31, UR26, URZ ;  /* 0x0000001a1f077290 */ /* 0x000fe2000ff1e03f */
[-C--:B------:R-:W-:Y:S01]  /*c4b0*/  ISETP.GE.AND P4, PT, R16, R35.reuse, PT ;  /* 0x000000231000720c */ /* 0x080fe20003f86270 */
[----:B------:R-:W-:Y:S01]  /*c4c0*/  UIMAD UR26, UR8, UR35, UR34 ;  /* 0x00000023081a72a4 */ /* 0x000fe2000f8e0222 */
[----:B------:R-:W-:Y:S01]  /*c4d0*/  LEA.HI.X R3, R20, UR29, R99, 0x2, P0 ;  /* 0x0000001d14037c11 */ /* 0x000fe200080f1463 */
[----:B------:R-:W-:Y:S01]  /*c4e0*/  UIADD3 UR14, UP1, UR14, -0x2000, URZ ;  /* 0xffffe0000e0e7890 */ /* 0x000fe2000ff3e03f */
[-C--:B------:R-:W-:Y:S01]  /*c4f0*/  ISETP.GE.AND P5, PT, R15, R35.reuse, PT ;  /* 0x000000230f00720c */ /* 0x080fe20003fa6270 */
[----:B------:R-:W-:Y:S01]  /*c500*/  UIADD3.X UR26, UR32, UR26, UR27, UP0, !UPT ;  /* 0x0000001a201a7290 */ /* 0x000fe200087fe41b */
[----:B0-----:R-:W-:Y:S01]  /*c510*/  MOV R18, UR7 ;  /* 0x0000000700127c02 */ /* 0x001fe20008000f00 */
[----:B------:R-:W-:Y:S01]  /*c520*/  UISETP.GT.AND UP0, UPT, UR48, 0x1, UPT ;  /* 0x000000013000788c */ /* 0x000fe2000bf04270 */
[-C--:B------:R-:W-:Y:S01]  /*c530*/  ISETP.GE.AND P6, PT, R14, R35.reuse, PT ;  /* 0x000000230e00720c */ /* 0x080fe20003fc6270 */
[----:B------:R-:W-:Y:S01]  /*c540*/  UIADD3 UR12, UP2, UR12, -0x2000, URZ ;  /* 0xffffe0000c0c7890 */ /* 0x000fe2000ff5e03f */
[----:B------:R-:W-:Y:S01]  /*c550*/  LEA R2, P0, R18, R2, 0x2 ;  /* 0x0000000212027211 */ /* 0x000fe200078010ff */
[----:B------:R-:W-:Y:S01]  /*c560*/  UIADD3 UR16, UP3, UR16, -0x2000, URZ ;  /* 0xffffe00010107890 */ /* 0x000fe2000ff7e03f */
[----:B------:R-:W-:Y:S01]  /*c570*/  MOV R16, UR26 ;  /* 0x0000001a00107c02 */ /* 0x000fe20008000f00 */
[----:B------:R-:W-:Y:S01]  /*c580*/  UIADD3 UR6, UR6, 0x1, URZ ;  /* 0x0000000106067890 */ /* 0x000fe2000fffe03f */
[----:B------:R-:W-:Y:S01]  /*c590*/  ISETP.GE.AND P1, PT, R12, R35, PT ;  /* 0x000000230c00720c */ /* 0x000fe20003f26270 */
        /* <DEDUP_REMOVED lines=31> */
.L_x_269:
[----:B------:R-:W-:Y:S02]  /*c790*/  ULDC.64 UR4, c[0x0][0x3d8] ;  /* 0x0000f60000047ab9 */ /* 0x000fe40000000a00 */
[----:B------:R-:W-:-:S04]  /*c7a0*/  ISETP.NE.U32.AND P0, PT, RZ, UR4, PT ;  /* 0x00000004ff007c0c */ /* 0x000fc8000bf05070 */
[----:B------:R-:W-:-:S13]  /*c7b0*/  ISETP.NE.AND.EX P0, PT, RZ, UR5, PT, P0 ;  /* 0x00000005ff007c0c */ /* 0x000fda000bf05300 */
[----:B------:R-:W-:Y:S05]  /*c7c0*/  @!P0 BRA `(.L_x_339) ;  /* 0x0000000000948947 */ /* 0x000fea0003800000 */
[----:B------:R-:W0:Y:S01]  /*c7d0*/  SHFL.DOWN P0, R0, R133, 0x1, 0x1f ;  /* 0x08201f0085007f89 */ /* 0x000e220000000000 */
[----:B------:R-:W-:Y:S01]  /*c7e0*/  BSSY B0, `(.L_x_339) ;  /* 0x0000023000007945 */ /* 0x000fe20003800000 */
[----:B------:R-:W1:Y:S01]  /*c7f0*/  S2R R4, SR_LANEID ;  /* 0x0000000000047919 */ /* 0x000e620000000000 */
[----:B0-----:R-:W-:-:S05]  /*c800*/  @P0 FADD R0, R0, R133 ;  /* 0x0000008500000221 */ /* 0x001fca0000000000 */
[----:B------:R-:W0:Y:S01]  /*c810*/  SHFL.DOWN P0, R3, R0, 0x2, 0x1f ;  /* 0x08401f0000037f89 */ /* 0x000e220000000000 */
[----:B-1----:R-:W-:Y:S02]  /*c820*/  ISETP.NE.AND P1, PT, R4, RZ, PT ;  /* 0x000000ff0400720c */ /* 0x002fe40003f25270 */
[----:B------:R-:W1:Y:S11]  /*c830*/  S2R R4, SR_TID.X ;  /* 0x0000000000047919 */ /* 0x000e760000002100 */
[----:B------:R-:W2:Y:S01]  /*c840*/  @!P1 S2R R11, SR_CgaCtaId ;  /* 0x00000000000b9919 */ /* 0x000ea20000008800 */
[----:B0-----:R-:W-:Y:S01]  /*c850*/  @P0 FADD R3, R0, R3 ;  /* 0x0000000300030221 */ /* 0x001fe20000000000 */
[----:B------:R-:W-:-:S04]  /*c860*/  @!P1 MOV R0, 0x400 ;  /* 0x0000040000009802 */ /* 0x000fc80000000f00 */
[----:B------:R-:W0:Y:S01]  /*c870*/  SHFL.DOWN P0, R2, R3, 0x4, 0x1f ;  /* 0x08801f0003027f89 */ /* 0x000e220000000000 */
[----:B-1----:R-:W-:-:S04]  /*c880*/  @!P1 SHF.R.S32.HI R9, RZ, 0x1f, R4 ;  /* 0x0000001fff099819 */ /* 0x002fc80000011404 */
[----:B------:R-:W-:Y:S02]  /*c890*/  @!P1 LEA.HI R9, R9, R4, RZ, 0x5 ;  /* 0x0000000409099211 */ /* 0x000fe400078f28ff */
[----:B--2---:R-:W-:Y:S01]  /*c8a0*/  @!P1 LEA R11, R11, R0, 0x18 ;  /* 0x000000000b0b9211 */ /* 0x004fe200078ec0ff */
[----:B0-----:R-:W-:Y:S01]  /*c8b0*/  @P0 FADD R2, R3, R2 ;  /* 0x0000000203020221 */ /* 0x001fe20000000000 */
[----:B------:R-:W-:-:S04]  /*c8c0*/  @!P1 SHF.R.S32.HI R0, RZ, 0x5, R9 ;  /* 0x00000005ff009819 */ /* 0x000fc80000011409 */
[----:B------:R-:W0:Y:S01]  /*c8d0*/  SHFL.DOWN P0, R5, R2, 0x8, 0x1f ;  /* 0x09001f0002057f89 */ /* 0x000e220000000000 */
[----:B------:R-:W-:Y:S01]  /*c8e0*/  @!P1 LEA R0, R0, R11, 0x2 ;  /* 0x0000000b00009211 */ /* 0x000fe200078e10ff */
        /* <DEDUP_REMOVED lines=18> */
.L_x_340:
[----:B------:R-:W-:Y:S05]  /*ca10*/  BSYNC B0 ;  /* 0x0000000000007941 */ /* 0x000fea0003800000 */
.L_x_339:
[----:B------:R-:W-:Y:S01]  /*ca20*/  ULDC.64 UR4, c[0x0][0x3f8] ;  /* 0x0000fe0000047ab9 */ /* 0x000fe20000000a00 */
[----:B------:R-:W-:Y:S01]  /*ca30*/  BSSY B0, `(.L_x_341) ;  /* 0x000002b000007945 */ /* 0x000fe20003800000 */
[----:B------:R-:W-:-:S04]  /*ca40*/  ISETP.NE.U32.AND P0, PT, RZ, UR4, PT ;  /* 0x00000004ff007c0c */ /* 0x000fc8000bf05070 */
[----:B------:R-:W-:-:S13]  /*ca50*/  ISETP.NE.AND.EX P0, PT, RZ, UR5, PT, P0 ;  /* 0x00000005ff007c0c */ /* 0x000fda000bf05300 */
[----:B------:R-:W-:Y:S05]  /*ca60*/  @!P0 BRA `(.L_x_342) ;  /* 0x0000000000988947 */ /* 0x000fea0003800000 */
[----:B------:R-:W-:Y:S06]  /*ca70*/  BAR.SYNC.DEFER_BLOCKING 0x0 ;  /* 0x0000000000007b1d */ /* 0x000fec0000010000 */
[----:B0-----:R-:W0:Y:S01]  /*ca80*/  SHFL.DOWN P0, R0, R131, 0x1, 0x1f ;  /* 0x08201f0083007f89 */ /* 0x001e220000000000 */
[----:B------:R-:W2:Y:S01]  /*ca90*/  S2R R4, SR_LANEID ;  /* 0x0000000000047919 */ /* 0x000ea20000000000 */
[----:B------:R-:W3:Y:S01]  /*caa0*/  S2R R13, SR_TID.X ;  /* 0x00000000000d7919 */ /* 0x000ee20000002100 */
[----:B0-----:R-:W-:-:S05]  /*cab0*/  @P0 FADD R0, R0, R131 ;  /* 0x0000008300000221 */ /* 0x001fca0000000000 */
[----:B-1----:R-:W0:Y:S01]  /*cac0*/  SHFL.DOWN P0, R3, R0, 0x2, 0x1f ;  /* 0x08401f0000037f89 */ /* 0x002e220000000000 */
[----:B--2---:R-:W-:-:S13]  /*cad0*/  ISETP.NE.AND P1, PT, R4, RZ, PT ;  /* 0x000000ff0400720c */ /* 0x004fda0003f25270 */
[----:B------:R-:W1:Y:S01]  /*cae0*/  @!P1 S2R R9, SR_CgaCtaId ;  /* 0x0000000000099919 */ /* 0x000e620000008800 */
[----:B------:R-:W-:Y:S01]  /*caf0*/  @!P1 MOV R4, 0x400 ;  /* 0x0000040000049802 */ /* 0x000fe20000000f00 */
[----:B0-----:R-:W-:Y:S01]  /*cb00*/  @P0 FADD R3, R0, R3 ;  /* 0x0000000300030221 */ /* 0x001fe20000000000 */
[----:B---3--:R-:W-:-:S04]  /*cb10*/  @!P1 SHF.R.S32.HI R0, RZ, 0x1f, R13 ;  /* 0x0000001fff009819 */ /* 0x008fc8000001140d */
[----:B------:R-:W0:Y:S01]  /*cb20*/  SHFL.DOWN P0, R2, R3, 0x4, 0x1f ;  /* 0x08801f0003027f89 */ /* 0x000e220000000000 */
[----:B------:R-:W-:-:S04]  /*cb30*/  @!P1 LEA.HI R0, R0, R13, RZ, 0x5 ;  /* 0x0000000d00009211 */ /* 0x000fc800078f28ff */
[----:B------:R-:W-:Y:S02]  /*cb40*/  @!P1 SHF.R.S32.HI R0, RZ, 0x5, R0 ;  /* 0x00000005ff009819 */ /* 0x000fe40000011400 */
[----:B-1----:R-:W-:Y:S01]  /*cb50*/  @!P1 LEA R9, R9, R4, 0x18 ;  /* 0x0000000409099211 */ /* 0x002fe200078ec0ff */
[----:B0-----:R-:W-:-:S03]  /*cb60*/  @P0 FADD R2, R3, R2 ;  /* 0x0000000203020221 */ /* 0x001fc60000000000 */
[----:B------:R-:W-:Y:S02]  /*cb70*/  @!P1 LEA R0, R0, R9, 0x2 ;  /* 0x0000000900009211 */ /* 0x000fe400078e10ff */
        /* <DEDUP_REMOVED lines=21> */
.L_x_342:
[----:B------:R-:W2:Y:S02]  /*ccd0*/  S2R R13, SR_TID.X ;  /* 0x00000000000d7919 */ /* 0x000ea40000002100 */
.L_x_343:
[----:B------:R-:W-:Y:S05]  /*cce0*/  BSYNC B0 ;  /* 0x0000000000007941 */ /* 0x000fea0003800000 */
.L_x_341:
        /* <DEDUP_REMOVED lines=43> */
.L_x_345:
        /* <DEDUP_REMOVED lines=74> */
.L_x_344:
[----:B------:R-:W-:Y:S05]  /*d440*/  EXIT ;  /* 0x000000000000794d */ /* 0x000fea0003800000 */
.L_x_306:
[----:B------:R-:W-:Y:S01]  /*d450*/  HFMA2.MMA R201, -RZ, RZ, 0, 5.9604644775390625e-08 ;  /* 0x00000001ffc97435 */ /* 0x000fe200000001ff */
[----:B------:R-:W-:Y:S02]  /*d460*/  MOV R202, R21 ;  /* 0x0000001500ca7202 */ /* 0x000fe40000000f00 */
[----:B------:R-:W-:Y:S02]  /*d470*/  MOV R204, RZ ;  /* 0x000000ff00cc7202 */ /* 0x000fe40000000f00 */
[----:B------:R-:W-:Y:S02]  /*d480*/  MOV R235, 0xffffffff ;  /* 0xffffffff00eb7802 */ /* 0x000fe40000000f00 */
[----:B------:R-:W-:-:S13]  /*d490*/  ISETP.GE.AND P3, PT, R127, 0x1, PT ;  /* 0x000000017f00780c */ /* 0x000fda0003f66270 */
[----:B0-2--5:R-:W-:Y:S05]  /*d4a0*/  WARPSYNC.COLLECTIVE R235, `(.L_x_346) ;  /* 0x00000000eb087348 */ /* 0x025fea0003c00000 */
[----:B------:R1:W3:Y:S02]  /*d4b0*/  SHFL.UP P4, R198, R202, R201, R204 ;  /* 0x040000c9cac67389 */ /* 0x0002e400000800cc */
[----:B0123-5:R-:W-:Y:S01]  /*d4c0*/  ENDCOLLECTIVE ;  /* 0x000000000000791b */ /* 0x02ffe20003800000 */
.L_x_346:
[----:B------:R-:W-:Y:S02]  /*d4d0*/  MOV R202, R26 ;  /* 0x0000001a00ca7202 */ /* 0x000fe40000000f00 */
[----:B------:R-:W-:-:S07]  /*d4e0*/  MOV R20, R198 ;  /* 0x000000c600147202 */ /* 0x000fce0000000f00 */
[----:B------:R-:W-:Y:S05]  /*d4f0*/  WARPSYNC.COLLECTIVE R235, `(.L_x_347) ;  /* 0x00000000eb087348 */ /* 0x000fea0003c00000 */
[----:B------:R0:W1:Y:S02]  /*d500*/  SHFL.UP P4, R198, R202, R201, R204 ;  /* 0x040000c9cac67389 */ /* 0x00006400000800cc */
[----:B01----:R-:W-:Y:S01]  /*d510*/  ENDCOLLECTIVE ;  /* 0x000000000000791b */ /* 0x003fe20003800000 */
.L_x_347:
[----:B------:R-:W-:Y:S02]  /*d520*/  MOV R202, R22 ;  /* 0x0000001600ca7202 */ /* 0x000fe40000000f00 */
[----:B------:R-:W-:-:S07]  /*d530*/  MOV R27, R198 ;  /* 0x000000c6001b7202 */ /* 0x000fce0000000f00 */
[----:B------:R-:W-:Y:S05]  /*d540*/  WARPSYNC.COLLECTIVE R235, `(.L_x_348) ;  /* 0x00000000eb087348 */ /* 0x000fea0003c00000 */
[----:B------:R0:W1:Y:S02]  /*d550*/  SHFL.UP P4, R198, R202, R201, R204 ;  /* 0x040000c9cac67389 */ /* 0x00006400000800cc */
[----:B01----:R-:W-:Y:S01]  /*d560*/  ENDCOLLECTIVE ;  /* 0x000000000000791b */ /* 0x003fe20003800000 */
.L_x_348:
[----:B------:R-:W-:Y:S02]  /*d570*/  MOV R202, R23 ;  /* 0x0000001700ca7202 */ /* 0x000fe40000000f00 */
[----:B------:R-:W-:-:S07]  /*d580*/  MOV R195, R198 ;  /* 0x000000c600c37202 */ /* 0x000fce0000000f00 */
[----:B------:R-:W-:Y:S05]  /*d590*/  WARPSYNC.COLLECTIVE R235, `(.L_x_349) ;  /* 0x00000000eb087348 */ /* 0x000fea0003c00000 */
[----:B------:R0:W1:Y:S02]  /*d5a0*/  SHFL.UP P4, R198, R202, R201, R204 ;  /* 0x040000c9cac67389 */ /* 0x00006400000800cc */
[----:B01----:R-:W-:Y:S01]  /*d5b0*/  ENDCOLLECTIVE ;  /* 0x000000000000791b */ /* 0x003fe20003800000 */
.L_x_349:
[C---:B------:R-:W-:Y:S01]  /*d5c0*/  FMUL.FTZ R200, R26.reuse, R195 ;  /* 0x000000c31ac87220 */ /* 0x040fe20000410000 */
[----:B------:R-:W-:Y:S01]  /*d5d0*/  HFMA2.MMA R201, -RZ, RZ, 0, 1.1920928955078125e-07 ;  /* 0x00000002ffc97435 */ /* 0x000fe200000001ff */
[----:B------:R-:W-:Y:S01]  /*d5e0*/  MOV R196, R198 ;  /* 0x000000c600c47202 */ /* 0x000fe20000000f00 */
[----:B------:R-:W-:-:S04]  /*d5f0*/  FMUL.FTZ R198, R26, R20 ;  /* 0x000000141ac67220 */ /* 0x000fc80000410000 */
[CC--:B------:R-:W-:Y:S01]  /*d600*/  FFMA.FTZ R197, R21.reuse, R27.reuse, R198 ;  /* 0x0000001b15c57223 */ /* 0x0c0fe200000100c6 */
[CC--:B------:R-:W-:Y:S01]  /*d610*/  FMUL.FTZ R198, R26.reuse, R196.reuse ;  /* 0x000000c41ac67220 */ /* 0x0c0fe20000410000 */
[C---:B------:R-:W-:Y:S01]  /*d620*/  FMUL.FTZ R27, R26.reuse, R27 ;  /* 0x0000001b1a1b7220 */ /* 0x040fe20000410000 */
[C---:B------:R-:W-:Y:S02]  /*d630*/  FFMA.FTZ R200, R21.reuse, R196, R200 ;  /* 0x000000c415c87223 */ /* 0x040fe400000100c8 */
[C---:B------:R-:W-:Y:S01]  /*d640*/  FFMA.FTZ R195, R21.reuse, R195, -R198 ;  /* 0x000000c315c37223 */ /* 0x040fe200000108c6 */
[----:B------:R-:W-:Y:S01]  /*d650*/  @P3 FFMA.FTZ R21, R21, R20, -R27 ;  /* 0x0000001415153223 */ /* 0x000fe2000001081b */
[----:B------:R-:W-:Y:S01]  /*d660*/  FSEL R26, R26, R197, !P3 ;  /* 0x000000c51a1a7208 */ /* 0x000fe20005800000 */
[----:B------:R-:W-:Y:S01]  /*d670*/  @P3 FADD.FTZ R23, R23, R200 ;  /* 0x000000c817173221 */ /* 0x000fe20000010000 */
[----:B------:R-:W-:Y:S01]  /*d680*/  @P3 FADD.FTZ R22, R22, R195 ;  /* 0x000000c316163221 */ /* 0x000fe20000010000 */
[----:B------:R-:W-:-:S02]  /*d690*/  ISETP.GE.AND P3, PT, R127, 0x2, PT ;  /* 0x000000027f00780c */ /* 0x000fc40003f66270 */
[----:B------:R-:W-:-:S11]  /*d6a0*/  MOV R202, R21 ;  /* 0x0000001500ca7202 */ /* 0x000fd60000000f00 */
[----:B------:R-:W-:Y:S05]  /*d6b0*/  WARPSYNC.COLLECTIVE R235, `(.L_x_350) ;  /* 0x00000000eb087348 */ /* 0x000fea0003c00000 */
[----:B------:R0:W1:Y:S02]  /*d6c0*/  SHFL.UP P4, R198, R202, R201, R204 ;  /* 0x040000c9cac67389 */ /* 0x00006400000800cc */
[----:B01----:R-:W-:Y:S01]  /*d6d0*/  ENDCOLLECTIVE ;  /* 0x000000000000791b */ /* 0x003fe20003800000 */
.L_x_350:
[----:B------:R-:W-:Y:S02]  /*d6e0*/  MOV R202, R26 ;  /* 0x0000001a00ca7202 */ /* 0x000fe40000000f00 */
[----:B------:R-:W-:-:S07]  /*d6f0*/  MOV R20, R198 ;  /* 0x000000c600147202 */ /* 0x000fce0000000f00 */
[----:B------:R-:W-:Y:S05]  /*d700*/  WARPSYNC.COLLECTIVE R235, `(.L_x_351) ;  /* 0x00000000eb087348 */ /* 0x000fea0003c00000 */
[----:B------:R0:W1:Y:S02]  /*d710*/  SHFL.UP P4, R198, R202, R201, R204 ;  /* 0x040000c9cac67389 */ /* 0x00006400000800cc */
[----:B01----:R-:W-:Y:S01]  /*d720*/  ENDCOLLECTIVE ;  /* 0x000000000000791b */ /* 0x003fe20003800000 */
.L_x_351:
[----:B------:R-:W-:Y:S02]  /*d730*/  MOV R202, R22 ;  /* 0x0000001600ca7202 */ /* 0x000fe40000000f00 */
[----:B------:R-:W-:-:S07]  /*d740*/  MOV R27, R198 ;  /* 0x000000c6001b7202 */ /* 0x000fce0000000f00 */
[----:B------:R-:W-:Y:S05]  /*d750*/  WARPSYNC.COLLECTIVE R235, `(.L_x_352) ;  /* 0x00000000eb087348 */ /* 0x000fea0003c00000 */
[----:B------:R0:W1:Y:S02]  /*d760*/  SHFL.UP P4, R198, R202, R201, R204 ;  /* 0x040000c9cac67389 */ /* 0x00006400000800cc */
[----:B01----:R-:W-:Y:S01]  /*d770*/  ENDCOLLECTIVE ;  /* 0x000000000000791b */ /* 0x003fe20003800000 */
.L_x_352:
[----:B------:R-:W-:Y:S02]  /*d780*/  MOV R202, R23 ;  /* 0x0000001700ca7202 */ /* 0x000fe40000000f00 */
[----:B------:R-:W-:-:S07]  /*d790*/  MOV R195, R198 ;  /* 0x000000c600c37202 */ /* 0x000fce0000000f00 */
[----:B------:R-:W-:Y:S05]  /*d7a0*/  WARPSYNC.COLLECTIVE R235, `(.L_x_353) ;  /* 0x00000000eb087348 */ /* 0x000fea0003c00000 */
[----:B------:R0:W1:Y:S02]  /*d7b0*/  SHFL.UP P4, R198, R202, R201, R204 ;  /* 0x040000c9cac67389 */ /* 0x00006400000800cc */
[----:B01----:R-:W-:Y:S01]  /*d7c0*/  ENDCOLLECTIVE ;  /* 0x000000000000791b */ /* 0x003fe20003800000 */
.L_x_353:
[C---:B------:R-:W-:Y:S01]  /*d7d0*/  FMUL.FTZ R200, R26.reuse, R195 ;  /* 0x000000c31ac87220 */ /* 0x040fe20000410000 */
[----:B------:R-:W-:Y:S01]  /*d7e0*/  HFMA2.MMA R201, -RZ, RZ, 0, 2.384185791015625e-07 ;  /* 0x00000004ffc97435 */ /* 0x000fe200000001ff */
        /* <DEDUP_REMOVED lines=16> */
.L_x_354:
[----:B------:R-:W-:Y:S02]  /*d8f0*/  MOV R202, R26 ;  /* 0x0000001a00ca7202 */ /* 0x000fe40000000f00 */
[----:B------:R-:W-:-:S07]  /*d900*/  MOV R20, R198 ;  /* 0x000000c600147202 */ /* 0x000fce0000000f00 */
[----:B------:R-:W-:Y:S05]  /*d910*/  WARPSYNC.COLLECTIVE R235, `(.L_x_355) ;  /* 0x00000000eb087348 */ /* 0x000fea0003c00000 */
[----:B------:R0:W1:Y:S02]  /*d920*/  SHFL.UP P4, R198, R202, R201, R204 ;  /* 0x040000c9cac67389 */ /* 0x00006400000800cc */
[----:B01----:R-:W-:Y:S01]  /*d930*/  ENDCOLLECTIVE ;  /* 0x000000000000791b */ /* 0x003fe20003800000 */
.L_x_355:
[----:B------:R-:W-:Y:S02]  /*d940*/  MOV R202, R22 ;  /* 0x0000001600ca7202 */ /* 0x000fe40000000f00 */
[----:B------:R-:W-:-:S07]  /*d950*/  MOV R27, R198 ;  /* 0x000000c6001b7202 */ /* 0x000fce0000000f00 */
[----:B------:R-:W-:Y:S05]  /*d960*/  WARPSYNC.COLLECTIVE R235, `(.L_x_356) ;  /* 0x00000000eb087348 */ /* 0x000fea0003c00000 */
[----:B------:R0:W1:Y:S02]  /*d970*/  SHFL.UP P4, R198, R202, R201, R204 ;  /* 0x040000c9cac67389 */ /* 0x00006400000800cc */
[----:B01----:R-:W-:Y:S01]  /*d980*/  ENDCOLLECTIVE ;  /* 0x000000000000791b */ /* 0x003fe20003800000 */
.L_x_356:
[----:B------:R-:W-:Y:S02]  /*d990*/  MOV R202, R23 ;  /* 0x0000001700ca7202 */ /* 0x000fe40000000f00 */
[----:B------:R-:W-:-:S07]  /*d9a0*/  MOV R195, R198 ;  /* 0x000000c600c37202 */ /* 0x000fce0000000f00 */
[----:B------:R-:W-:Y:S05]  /*d9b0*/  WARPSYNC.COLLECTIVE R235, `(.L_x_357) ;  /* 0x00000000eb087348 */ /* 0x000fea0003c00000 */
[----:B------:R0:W1:Y:S02]  /*d9c0*/  SHFL.UP P4, R198, R202, R201, R204 ;  /* 0x040000c9cac67389 */ /* 0x00006400000800cc */
[----:B01----:R-:W-:Y:S01]  /*d9d0*/  ENDCOLLECTIVE ;  /* 0x000000000000791b */ /* 0x003fe20003800000 */
.L_x_357:
[C---:B------:R-:W-:Y:S01]  /*d9e0*/  FMUL.FTZ R200, R26.reuse, R195 ;  /* 0x000000c31ac87220 */ /* 0x040fe20000410000 */
[----:B------:R-:W-:Y:S01]  /*d9f0*/  HFMA2.MMA R201, -RZ, RZ, 0, 4.76837158203125e-07 ;  /* 0x00000008ffc97435 */ /* 0x000fe200000001ff */
        /* <DEDUP_REMOVED lines=16> */
.L_x_358:
[----:B------:R-:W-:Y:S02]  /*db00*/  MOV R202, R26 ;  /* 0x0000001a00ca7202 */ /* 0x000fe40000000f00 */
[----:B------:R-:W-:-:S07]  /*db10*/  MOV R20, R198 ;  /* 0x000000c600147202 */ /* 0x000fce0000000f00 */
[----:B------:R-:W-:Y:S05]  /*db20*/  WARPSYNC.COLLECTIVE R235, `(.L_x_359) ;  /* 0x00000000eb087348 */ /* 0x000fea0003c00000 */
[----:B------:R0:W1:Y:S02]  /*db30*/  SHFL.UP P4, R198, R202, R201, R204 ;  /* 0x040000c9cac67389 */ /* 0x00006400000800cc */
[----:B01----:R-:W-:Y:S01]  /*db40*/  ENDCOLLECTIVE ;  /* 0x000000000000791b */ /* 0x003fe20003800000 */
.L_x_359:
[----:B------:R-:W-:Y:S02]  /*db50*/  MOV R202, R22 ;  /* 0x0000001600ca7202 */ /* 0x000fe40000000f00 */
[----:B------:R-:W-:-:S07]  /*db60*/  MOV R27, R198 ;  /* 0x000000c6001b7202 */ /* 0x000fce0000000f00 */
[----:B------:R-:W-:Y:S05]  /*db70*/  WARPSYNC.COLLECTIVE R235, `(.L_x_360) ;  /* 0x00000000eb087348 */ /* 0x000fea0003c00000 */
[----:B------:R0:W1:Y:S02]  /*db80*/  SHFL.UP P4, R198, R202, R201, R204 ;  /* 0x040000c9cac67389 */ /* 0x00006400000800cc */
[----:B01----:R-:W-:Y:S01]  /*db90*/  ENDCOLLECTIVE ;  /* 0x000000000000791b */ /* 0x003fe20003800000 */
.L_x_360:
[----:B------:R-:W-:Y:S02]  /*dba0*/  MOV R202, R23 ;  /* 0x0000001700ca7202 */ /* 0x000fe40000000f00 */
[----:B------:R-:W-:-:S07]  /*dbb0*/  MOV R195, R198 ;  /* 0x000000c600c37202 */ /* 0x000fce0000000f00 */
[----:B------:R-:W-:Y:S05]  /*dbc0*/  WARPSYNC.COLLECTIVE R235, `(.L_x_361) ;  /* 0x00000000eb087348 */ /* 0x000fea0003c00000 */
[----:B------:R0:W1:Y:S02]  /*dbd0*/  SHFL.UP P4, R198, R202, R201, R204 ;  /* 0x040000c9cac67389 */ /* 0x00006400000800cc */
[----:B01----:R-:W-:Y:S01]  /*dbe0*/  ENDCOLLECTIVE ;  /* 0x000000000000791b */ /* 0x003fe20003800000 */
.L_x_361:
[C---:B------:R-:W-:Y:S01]  /*dbf0*/  FMUL.FTZ R197, R26.reuse, R195 ;  /* 0x000000c31ac57220 */ /* 0x040fe20000410000 */
[----:B------:R-:W-:Y:S01]  /*dc00*/  HFMA2.MMA R201, -RZ, RZ, 0, 9.5367431640625e-07 ;  /* 0x00000010ffc97435 */ /* 0x000fe200000001ff */
        /* <DEDUP_REMOVED lines=10> */
[----:B------:R-:W-:Y:S02]  /*dcb0*/  @P3 FADD.FTZ R22, R22, R195 ;  /* 0x000000c316163221 */ /* 0x000fe40000010000 */
[----:B------:R-:W-:-:S07]  /*dcc0*/  MOV R202, R21 ;  /* 0x0000001500ca7202 */ /* 0x000fce0000000f00 */
[----:B------:R-:W-:Y:S05]  /*dcd0*/  WARPSYNC.COLLECTIVE R235, `(.L_x_362) ;  /* 0x00000000eb087348 */ /* 0x000fea0003c00000 */
[----:B------:R0:W1:Y:S02]  /*dce0*/  SHFL.UP P4, R198, R202, R201, R204 ;  /* 0x040000c9cac67389 */ /* 0x00006400000800cc */
[----:B01----:R-:W-:Y:S01]  /*dcf0*/  ENDCOLLECTIVE ;  /* 0x000000000000791b */ /* 0x003fe20003800000 */
.L_x_362:
[----:B------:R-:W-:Y:S02]  /*dd00*/  MOV R202, R199 ;  /* 0x000000c700ca7202 */ /* 0x000fe40000000f00 */
[----:B------:R-:W-:-:S07]  /*dd10*/  MOV R20, R198 ;  /* 0x000000c600147202 */ /* 0x000fce0000000f00 */
[----:B------:R-:W-:Y:S05]  /*dd20*/  WARPSYNC.COLLECTIVE R235, `(.L_x_363) ;  /* 0x00000000eb087348 */ /* 0x000fea0003c00000 */
[----:B------:R0:W1:Y:S02]  /*dd30*/  SHFL.UP P4, R198, R202, R201, R204 ;  /* 0x040000c9cac67389 */ /* 0x00006400000800cc */
[----:B01----:R-:W-:Y:S01]  /*dd40*/  ENDCOLLECTIVE ;  /* 0x000000000000791b */ /* 0x003fe20003800000 */
.L_x_363:
[----:B------:R-:W-:Y:S02]  /*dd50*/  MOV R202, R22 ;  /* 0x0000001600ca7202 */ /* 0x000fe40000000f00 */
[----:B------:R-:W-:-:S07]  /*dd60*/  MOV R26, R198 ;  /* 0x000000c6001a7202 */ /* 0x000fce0000000f00 */
[----:B------:R-:W-:Y:S05]  /*dd70*/  WARPSYNC.COLLECTIVE R235, `(.L_x_364) ;  /* 0x00000000eb087348 */ /* 0x000fea0003c00000 */
[----:B------:R0:W1:Y:S02]  /*dd80*/  SHFL.UP P4, R198, R202, R201, R204 ;  /* 0x040000c9cac67389 */ /* 0x00006400000800cc */
[----:B01----:R-:W-:Y:S01]  /*dd90*/  ENDCOLLECTIVE ;  /* 0x000000000000791b */ /* 0x003fe20003800000 */
.L_x_364:
[----:B------:R-:W-:Y:S02]  /*dda0*/  MOV R202, R23 ;  /* 0x0000001700ca7202 */ /* 0x000fe40000000f00 */
[----:B------:R-:W-:-:S07]  /*ddb0*/  MOV R196, R198 ;  /* 0x000000c600c47202 */ /* 0x000fce0000000f00 */
[----:B------:R-:W-:Y:S05]  /*ddc0*/  WARPSYNC.COLLECTIVE R235, `(.L_x_365) ;  /* 0x00000000eb087348 */ /* 0x000fea0003c00000 */
[----:B------:R0:W1:Y:S02]  /*ddd0*/  SHFL.UP P4, R198, R202, R201, R204 ;  /* 0x040000c9cac67389 */ /* 0x00006400000800cc */
[----:B01----:R-:W-:Y:S01]  /*dde0*/  ENDCOLLECTIVE ;  /* 0x000000000000791b */ /* 0x003fe20003800000 */
.L_x_365:
[----:B------:R-:W-:Y:S05]  /*ddf0*/  BRA `(.L_x_366) ;  /* 0xffffff8400d47947 */ /* 0x000fea000383ffff */
.L_x_307:
        /* <DEDUP_REMOVED lines=8> */
.L_x_368:
[----:B------:R-:W-:Y:S05]  /*de80*/  BSYNC B0 ;  /* 0x0000000000007941 */ /* 0x000fea0003800000 */
.L_x_367:
[----:B------:R-:W-:Y:S05]  /*de90*/  BRA `(.L_x_369) ;  /* 0xffffff8400e47947 */ /* 0x000fea000383ffff */
.L_x_308:
        /* <DEDUP_REMOVED lines=8> */
.L_x_371:
[----:B------:R-:W-:Y:S05]  /*df20*/  BSYNC B0 ;  /* 0x0000000000007941 */ /* 0x000fea0003800000 */
.L_x_370:
[----:B------:R-:W-:Y:S05]  /*df30*/  BRA `(.L_x_372) ;  /* 0xffffff8400c47947 */ /* 0x000fea000383ffff */
.L_x_309:
        /* <DEDUP_REMOVED lines=8> */
.L_x_374:
[----:B------:R-:W-:Y:S05]  /*dfc0*/  BSYNC B0 ;  /* 0x0000000000007941 */ /* 0x000fea0003800000 */
.L_x_373:
[----:B------:R-:W-:Y:S05]  /*dfd0*/  BRA `(.L_x_375) ;  /* 0xffffff8400a47947 */ /* 0x000fea000383ffff */
.L_x_310:
        /* <DEDUP_REMOVED lines=8> */
.L_x_377:
[----:B------:R-:W-:Y:S05]  /*e060*/  BSYNC B0 ;  /* 0x0000000000007941 */ /* 0x000fea0003800000 */
.L_x_376:
[----:B------:R-:W-:Y:S05]  /*e070*/  BRA `(.L_x_378) ;  /* 0xffffff8400847947 */ /* 0x000fea000383ffff */
.L_x_311:
        /* <DEDUP_REMOVED lines=8> */
.L_x_380:
[----:B------:R-:W-:Y:S05]  /*e100*/  BSYNC B0 ;  /* 0x0000000000007941 */ /* 0x000fea0003800000 */
.L_x_379:
        /* <DEDUP_REMOVED lines=10> */
.L_x_381:
[----:B------:R-:W-:Y:S02]  /*e1b0*/  MOV R26, 0x1f ;  /* 0x0000001f001a7802 */ /* 0x000fe40000000f00 */
[----:B------:R-:W-:Y:S02]  /*e1c0*/  MOV R202, R22 ;  /* 0x0000001600ca7202 */ /* 0x000fe40000000f00 */
[----:B------:R-:W-:-:S07]  /*e1d0*/  MOV R200, R198 ;  /* 0x000000c600c87202 */ /* 0x000fce0000000f00 */
[----:B------:R-:W-:Y:S05]  /*e1e0*/  WARPSYNC.COLLECTIVE R235, `(.L_x_382) ;  /* 0x00000000eb087348 */ /* 0x000fea0003c00000 */
[----:B------:R0:W1:Y:S02]  /*e1f0*/  SHFL.UP P4, R198, R202, R201, R204 ;  /* 0x040000c9cac67389 */ /* 0x00006400000800cc */
[----:B01----:R-:W-:Y:S01]  /*e200*/  ENDCOLLECTIVE ;  /* 0x000000000000791b */ /* 0x003fe20003800000 */
.L_x_382:
[----:B------:R-:W-:Y:S02]  /*e210*/  MOV R202, R23 ;  /* 0x0000001700ca7202 */ /* 0x000fe40000000f00 */
[----:B------:R-:W-:-:S07]  /*e220*/  MOV R22, R198 ;  /* 0x000000c600167202 */ /* 0x000fce0000000f00 */
[----:B------:R-:W-:Y:S05]  /*e230*/  WARPSYNC.COLLECTIVE R235, `(.L_x_383) ;  /* 0x00000000eb087348 */ /* 0x000fea0003c00000 */
[----:B------:R0:W1:Y:S02]  /*e240*/  SHFL.UP P4, R198, R202, R201, R204 ;  /* 0x040000c9cac67389 */ /* 0x00006400000800cc */
[----:B01----:R-:W-:Y:S01]  /*e250*/  ENDCOLLECTIVE ;  /* 0x000000000000791b */ /* 0x003fe20003800000 */
.L_x_383:
[----:B------:R-:W-:Y:S05]  /*e260*/  WARPSYNC.COLLECTIVE R235, `(.L_x_384) ;  /* 0x00000000eb087348 */ /* 0x000fea0003c00000 */
[----:B------:R0:W1:Y:S02]  /*e270*/  SHFL.IDX P3, R220, R216, R27, R26 ;  /* 0x0000001bd8dc7389 */ /* 0x000064000006001a */
[----:B01----:R-:W-:Y:S01]  /*e280*/  ENDCOLLECTIVE ;  /* 0x000000000000791b */ /* 0x003fe20003800000 */
.L_x_384:
[----:B------:R-:W-:Y:S02]  /*e290*/  MOV R216, R13 ;  /* 0x0000000d00d87202 */ /* 0x000fe40000000f00 */
[----:B------:R-:W-:Y:S02]  /*e2a0*/  MOV R23, R198 ;  /* 0x000000c600177202 */ /* 0x000fe40000000f00 */
[----:B------:R-:W-:-:S07]  /*e2b0*/  MOV R12, R220 ;  /* 0x000000dc000c7202 */ /* 0x000fce0000000f00 */
[----:B------:R-:W-:Y:S05]  /*e2c0*/  WARPSYNC.COLLECTIVE R235, `(.L_x_385) ;  /* 0x00000000eb087348 */ /* 0x000fea0003c00000 */
[----:B------:R0:W1:Y:S02]  /*e2d0*/  SHFL.IDX P3, R220, R216, R27, R26 ;  /* 0x0000001bd8dc7389 */ /* 0x000064000006001a */
[----:B01----:R-:W-:Y:S01]  /*e2e0*/  ENDCOLLECTIVE ;  /* 0x000000000000791b */ /* 0x003fe20003800000 */
.L_x_385:
[----:B------:R-:W-:Y:S02]  /*e2f0*/  MOV R216, R14 ;  /* 0x0000000e00d87202 */ /* 0x000fe40000000f00 */
[----:B------:R-:W-:-:S07]  /*e300*/  MOV R13, R220 ;  /* 0x000000dc000d7202 */ /* 0x000fce0000000f00 */
[----:B------:R-:W-:Y:S05]  /*e310*/  WARPSYNC.COLLECTIVE R235, `(.L_x_386) ;  /* 0x00000000eb087348 */ /* 0x000fea0003c00000 */
[----:B------:R0:W1:Y:S02]  /*e320*/  SHFL.IDX P3, R220, R216, R27, R26 ;  /* 0x0000001bd8dc7389 */ /* 0x000064000006001a */
[----:B01----:R-:W-:Y:S01]  /*e330*/  ENDCOLLECTIVE ;  /* 0x000000000000791b */ /* 0x003fe20003800000 */
.L_x_386:
[----:B------:R-:W-:Y:S02]  /*e340*/  MOV R216, R15 ;  /* 0x0000000f00d87202 */ /* 0x000fe40000000f00 */
[----:B------:R-:W-:-:S07]  /*e350*/  MOV R14, R220 ;  /* 0x000000dc000e7202 */ /* 0x000fce0000000f00 */
[----:B------:R-:W-:Y:S05]  /*e360*/  WARPSYNC.COLLECTIVE R235, `(.L_x_387) ;  /* 0x00000000eb087348 */ /* 0x000fea0003c00000 */
[----:B------:R0:W1:Y:S02]  /*e370*/  SHFL.IDX P3, R220, R216, R27, R26 ;  /* 0x0000001bd8dc7389 */ /* 0x000064000006001a */
[----:B01----:R-:W-:Y:S01]  /*e380*/  ENDCOLLECTIVE ;  /* 0x000000000000791b */ /* 0x003fe20003800000 */
.L_x_387:
[----:B------:R-:W-:Y:S01]  /*e390*/  MOV R15, R220 ;  /* 0x000000dc000f7202 */ /* 0x000fe20000000f00 */
[----:B------:R-:W-:Y:S06]  /*e3a0*/  BRA `(.L_x_388) ;  /* 0xffffff8000e07947 */ /* 0x000fec000383ffff */
.L_x_313:
[----:B------:R-:W-:Y:S01]  /*e3b0*/  HFMA2.MMA R25, -RZ, RZ, 0, 5.9604644775390625e-08 ;  /* 0x00000001ff197435 */ /* 0x000fe200000001ff */
[-C--:B------:R-:W-:Y:S02]  /*e3c0*/  MOV R228, R27.reuse ;  /* 0x0000001b00e47202 */ /* 0x080fe40000000f00 */
[----:B------:R-:W-:Y:S02]  /*e3d0*/  MOV R24, 0x1f ;  /* 0x0000001f00187802 */ /* 0x000fe40000000f00 */
[----:B------:R-:W-:Y:S02]  /*e3e0*/  MOV R235, 0xffffffff ;  /* 0xffffffff00eb7802 */ /* 0x000fe40000000f00 */
[----:B------:R-:W-:Y:S02]  /*e3f0*/  MOV R18, R27 ;  /* 0x0000001b00127202 */ /* 0x000fe40000000f00 */
[----:B------:R-:W-:-:S07]  /*e400*/  MOV R19, R216 ;  /* 0x000000d800137202 */ /* 0x000fce0000000f00 */
[----:B-1----:R-:W-:Y:S05]  /*e410*/  WARPSYNC.COLLECTIVE R235, `(.L_x_389) ;  /* 0x00000000eb087348 */ /* 0x002fea0003c00000 */
[----:B------:R0:W2:Y:S02]  /*e420*/  SHFL.DOWN P2, R238, R228, R25, R24 ;  /* 0x08000019e4ee7389 */ /* 0x0000a40000040018 */
[----:B012---:R-:W-:Y:S01]  /*e430*/  ENDCOLLECTIVE ;  /* 0x000000000000791b */ /* 0x007fe20003800000 */
.L_x_389:
[----:B------:R-:W-:Y:S02]  /*e440*/  MOV R228, R216 ;  /* 0x000000d800e47202 */ /* 0x000fe40000000f00 */
[----:B------:R-:W-:-:S07]  /*e450*/  MOV R26, R238 ;  /* 0x000000ee001a7202 */ /* 0x000fce0000000f00 */
[----:B------:R-:W-:Y:S05]  /*e460*/  WARPSYNC.COLLECTIVE R235, `(.L_x_390) ;  /* 0x00000000eb087348 */ /* 0x000fea0003c00000 */
[----:B------:R0:W1:Y:S02]  /*e470*/  SHFL.DOWN P2, R238, R228, R25, R24 ;  /* 0x08000019e4ee7389 */ /* 0x0000640000040018 */
[----:B01----:R-:W-:Y:S01]  /*e480*/  ENDCOLLECTIVE ;  /* 0x000000000000791b */ /* 0x003fe20003800000 */
.L_x_390:
[----:B------:R-:W-:Y:S02]  /*e490*/  MOV R228, R17 ;  /* 0x0000001100e47202 */ /* 0x000fe40000000f00 */
[----:B------:R-:W-:-:S07]  /*e4a0*/  MOV R220, R238 ;  /* 0x000000ee00dc7202 */ /* 0x000fce0000000f00 */
[----:B------:R-:W-:Y:S05]  /*e4b0*/  WARPSYNC.COLLECTIVE R235, `(.L_x_391) ;  /* 0x00000000eb087348 */ /* 0x000fea0003c00000 */
[----:B------:R0:W1:Y:S02]  /*e4c0*/  SHFL.DOWN P2, R238, R228, R25, R24 ;  /* 0x08000019e4ee7389 */ /* 0x0000640000040018 */
[----:B01----:R-:W-:Y:S01]  /*e4d0*/  ENDCOLLECTIVE ;  /* 0x000000000000791b */ /* 0x003fe20003800000 */
.L_x_391:
[----:B------:R-:W-:Y:S02]  /*e4e0*/  MOV R228, R16 ;  /* 0x0000001000e47202 */ /* 0x000fe40000000f00 */
[----:B------:R-:W-:-:S07]  /*e4f0*/  MOV R222, R238 ;  /* 0x000000ee00de7202 */ /* 0x000fce0000000f00 */
[----:B------:R-:W-:Y:S05]  /*e500*/  WARPSYNC.COLLECTIVE R235, `(.L_x_392) ;  /* 0x00000000eb087348 */ /* 0x000fea0003c00000 */
[----:B------:R0:W1:Y:S02]  /*e510*/  SHFL.DOWN P2, R238, R228, R25, R24 ;  /* 0x08000019e4ee7389 */ /* 0x0000640000040018 */
[----:B01----:R-:W-:Y:S01]  /*e520*/  ENDCOLLECTIVE ;  /* 0x000000000000791b */ /* 0x003fe20003800000 */
.L_x_392:
[----:B------:R-:W-:Y:S01]  /*e530*/  MOV R224, R238 ;  /* 0x000000ee00e07202 */ /* 0x000fe20000000f00 */
[----:B------:R-:W-:Y:S06]  /*e540*/  BRA `(.L_x_393) ;  /* 0xffffff9400e07947 */ /* 0x000fec000383ffff */
.L_x_316:
[----:B------:R-:W-:Y:S01]  /*e550*/  HFMA2.MMA R25, -RZ, RZ, 0, 1.1920928955078125e-07 ;  /* 0x00000002ff197435 */ /* 0x000fe200000001ff */
[----:B------:R-:W-:Y:S01]  /*e560*/  BSSY B0, `(.L_x_394) ;  /* 0x0000007000007945 */ /* 0x000fe20003800000 */
[----:B------:R-:W-:Y:S02]  /*e570*/  MOV R228, R18 ;  /* 0x0000001200e47202 */ /* 0x000fe40000000f00 */
[----:B------:R-:W-:Y:S02]  /*e580*/  MOV R24, 0x1f ;  /* 0x0000001f00187802 */ /* 0x000fe40000000f00 */
[----:B------:R-:W-:-:S07]  /*e590*/  MOV R235, 0xffffffff ;  /* 0xffffffff00eb7802 */ /* 0x000fce0000000f00 */
[----:B01234-:R-:W-:Y:S05]  /*e5a0*/  WARPSYNC.COLLECTIVE R235, `(.L_x_395) ;  /* 0x00000000eb087348 */ /* 0x01ffea0003c00000 */
[----:B------:R0:W0:Y:S02]  /*e5b0*/  SHFL.DOWN P2, R238, R228, R25, R24 ;  /* 0x08000019e4ee7389 */ /* 0x0000240000040018 */
[----:B01234-:R-:W-:Y:S01]  /*e5c0*/  ENDCOLLECTIVE ;  /* 0x000000000000791b */ /* 0x01ffe20003800000 */
.L_x_395:
[----:B------:R-:W-:Y:S05]  /*e5d0*/  BSYNC B0 ;  /* 0x0000000000007941 */ /* 0x000fea0003800000 */
.L_x_394:
        /* <DEDUP_REMOVED lines=8> */
.L_x_396:
[----:B------:R-:W-:Y:S02]  /*e660*/  MOV R228, R17 ;  /* 0x0000001100e47202 */ /* 0x000fe40000000f00 */
[----:B------:R-:W-:-:S07]  /*e670*/  MOV R27, R238 ;  /* 0x000000ee001b7202 */ /* 0x000fce0000000f00 */
[----:B------:R-:W-:Y:S05]  /*e680*/  WARPSYNC.COLLECTIVE R235, `(.L_x_397) ;  /* 0x00000000eb087348 */ /* 0x000fea0003c00000 */
[----:B------:R0:W1:Y:S02]  /*e690*/  SHFL.DOWN P2, R238, R228, R25, R24 ;  /* 0x08000019e4ee7389 */ /* 0x0000640000040018 */
[----:B01----:R-:W-:Y:S01]  /*e6a0*/  ENDCOLLECTIVE ;  /* 0x000000000000791b */ /* 0x003fe20003800000 */
.L_x_397:
[----:B------:R-:W-:Y:S02]  /*e6b0*/  MOV R228, R16 ;  /* 0x0000001000e47202 */ /* 0x000fe40000000f00 */
[----:B------:R-:W-:-:S07]  /*e6c0*/  MOV R216, R238 ;  /* 0x000000ee00d87202 */ /* 0x000fce0000000f00 */
[----:B------:R-:W-:Y:S05]  /*e6d0*/  WARPSYNC.COLLECTIVE R235, `(.L_x_398) ;  /* 0x00000000eb087348 */ /* 0x000fea0003c00000 */
[----:B------:R0:W1:Y:S02]  /*e6e0*/  SHFL.DOWN P2, R238, R228, R25, R24 ;  /* 0x08000019e4ee7389 */ /* 0x0000640000040018 */
[----:B01----:R-:W-:Y:S01]  /*e6f0*/  ENDCOLLECTIVE ;  /* 0x000000000000791b */ /* 0x003fe20003800000 */
.L_x_398:
[----:B------:R-:W-:Y:S01]  /*e700*/  MOV R220, R238 ;  /* 0x000000ee00dc7202 */ /* 0x000fe20000000f00 */
[----:B------:R-:W-:Y:S06]  /*e710*/  BRA `(.L_x_399) ;  /* 0xffffff9400c07947 */ /* 0x000fec000383ffff */
.L_x_319:
[----:B------:R-:W-:Y:S01]  /*e720*/  HFMA2.MMA R25, -RZ, RZ, 0, 2.384185791015625e-07 ;  /* 0x00000004ff197435 */ /* 0x000fe200000001ff */
[----:B------:R-:W-:Y:S01]  /*e730*/  BSSY B0, `(.L_x_400) ;  /* 0x0000007000007945 */ /* 0x000fe20003800000 */
[----:B------:R-:W-:Y:S02]  /*e740*/  MOV R228, R18 ;  /* 0x0000001200e47202 */ /* 0x000fe40000000f00 */
[----:B------:R-:W-:Y:S02]  /*e750*/  MOV R24, 0x1f ;  /* 0x0000001f00187802 */ /* 0x000fe40000000f00 */
[----:B------:R-:W-:-:S07]  /*e760*/  MOV R235, 0xffffffff ;  /* 0xffffffff00eb7802 */ /* 0x000fce0000000f00 */
[----:B01234-:R-:W-:Y:S05]  /*e770*/  WARPSYNC.COLLECTIVE R235, `(.L_x_401) ;  /* 0x00000000eb087348 */ /* 0x01ffea0003c00000 */
[----:B------:R0:W0:Y:S02]  /*e780*/  SHFL.DOWN P2, R238, R228, R25, R24 ;  /* 0x08000019e4ee7389 */ /* 0x0000240000040018 */
[----:B01234-:R-:W-:Y:S01]  /*e790*/  ENDCOLLECTIVE ;  /* 0x000000000000791b */ /* 0x01ffe20003800000 */
.L_x_401:
[----:B------:R-:W-:Y:S05]  /*e7a0*/  BSYNC B0 ;  /* 0x0000000000007941 */ /* 0x000fea0003800000 */
.L_x_400:
        /* <DEDUP_REMOVED lines=8> */
.L_x_402:
[----:B------:R-:W-:Y:S02]  /*e830*/  MOV R228, R17 ;  /* 0x0000001100e47202 */ /* 0x000fe40000000f00 */
[----:B------:R-:W-:-:S07]  /*e840*/  MOV R27, R238 ;  /* 0x000000ee001b7202 */ /* 0x000fce0000000f00 */
[----:B------:R-:W-:Y:S05]  /*e850*/  WARPSYNC.COLLECTIVE R235, `(.L_x_403) ;  /* 0x00000000eb087348 */ /* 0x000fea0003c00000 */
[----:B------:R0:W1:Y:S02]  /*e860*/  SHFL.DOWN P2, R238, R228, R25, R24 ;  /* 0x08000019e4ee7389 */ /* 0x0000640000040018 */
[----:B01----:R-:W-:Y:S01]  /*e870*/  ENDCOLLECTIVE ;  /* 0x000000000000791b */ /* 0x003fe20003800000 */
.L_x_403:
[----:B------:R-:W-:Y:S02]  /*e880*/  MOV R228, R16 ;  /* 0x0000001000e47202 */ /* 0x000fe40000000f00 */
[----:B------:R-:W-:-:S07]  /*e890*/  MOV R216, R238 ;  /* 0x000000ee00d87202 */ /* 0x000fce0000000f00 */
[----:B------:R-:W-:Y:S05]  /*e8a0*/  WARPSYNC.COLLECTIVE R235, `(.L_x_404) ;  /* 0x00000000eb087348 */ /* 0x000fea0003c00000 */
[----:B------:R0:W1:Y:S02]  /*e8b0*/  SHFL.DOWN P2, R238, R228, R25, R24 ;  /* 0x08000019e4ee7389 */ /* 0x0000640000040018 */
[----:B01----:R-:W-:Y:S01]  /*e8c0*/  ENDCOLLECTIVE ;  /* 0x000000000000791b */ /* 0x003fe20003800000 */
.L_x_404:
[----:B------:R-:W-:Y:S01]  /*e8d0*/  MOV R220, R238 ;  /* 0x000000ee00dc7202 */ /* 0x000fe20000000f00 */
[----:B------:R-:W-:Y:S06]  /*e8e0*/  BRA `(.L_x_405) ;  /* 0xffffff9400a07947 */ /* 0x000fec000383ffff */
.L_x_322:
[----:B------:R-:W-:Y:S01]  /*e8f0*/  HFMA2.MMA R25, -RZ, RZ, 0, 4.76837158203125e-07 ;  /* 0x00000008ff197435 */ /* 0x000fe200000001ff */
[----:B------:R-:W-:Y:S01]  /*e900*/  BSSY B0, `(.L_x_406) ;  /* 0x0000007000007945 */ /* 0x000fe20003800000 */
[----:B------:R-:W-:Y:S02]  /*e910*/  MOV R228, R18 ;  /* 0x0000001200e47202 */ /* 0x000fe40000000f00 */
[----:B------:R-:W-:Y:S02]  /*e920*/  MOV R24, 0x1f ;  /* 0x0000001f00187802 */ /* 0x000fe40000000f00 */
[----:B------:R-:W-:-:S07]  /*e930*/  MOV R235, 0xffffffff ;  /* 0xffffffff00eb7802 */ /* 0x000fce0000000f00 */
[----:B01234-:R-:W-:Y:S05]  /*e940*/  WARPSYNC.COLLECTIVE R235, `(.L_x_407) ;  /* 0x00000000eb087348 */ /* 0x01ffea0003c00000 */
[----:B------:R0:W0:Y:S02]  /*e950*/  SHFL.DOWN P2, R238, R228, R25, R24 ;  /* 0x08000019e4ee7389 */ /* 0x0000240000040018 */
[----:B01234-:R-:W-:Y:S01]  /*e960*/  ENDCOLLECTIVE ;  /* 0x000000000000791b */ /* 0x01ffe20003800000 */
.L_x_407:
[----:B------:R-:W-:Y:S05]  /*e970*/  BSYNC B0 ;  /* 0x0000000000007941 */ /* 0x000fea0003800000 */
.L_x_406:
        /* <DEDUP_REMOVED lines=8> */
.L_x_408:
[----:B------:R-:W-:Y:S02]  /*ea00*/  MOV R228, R17 ;  /* 0x0000001100e47202 */ /* 0x000fe40000000f00 */
[----:B------:R-:W-:-:S07]  /*ea10*/  MOV R27, R238 ;  /* 0x000000ee001b7202 */ /* 0x000fce0000000f00 */
[----:B------:R-:W-:Y:S05]  /*ea20*/  WARPSYNC.COLLECTIVE R235, `(.L_x_409) ;  /* 0x00000000eb087348 */ /* 0x000fea0003c00000 */
[----:B------:R0:W1:Y:S02]  /*ea30*/  SHFL.DOWN P2, R238, R228, R25, R24 ;  /* 0x08000019e4ee7389 */ /* 0x0000640000040018 */
[----:B01----:R-:W-:Y:S01]  /*ea40*/  ENDCOLLECTIVE ;  /* 0x000000000000791b */ /* 0x003fe20003800000 */
.L_x_409:
[----:B------:R-:W-:Y:S02]  /*ea50*/  MOV R228, R16 ;  /* 0x0000001000e47202 */ /* 0x000fe40000000f00 */
[----:B------:R-:W-:-:S07]  /*ea60*/  MOV R216, R238 ;  /* 0x000000ee00d87202 */ /* 0x000fce0000000f00 */
[----:B------:R-:W-:Y:S05]  /*ea70*/  WARPSYNC.COLLECTIVE R235, `(.L_x_410) ;  /* 0x00000000eb087348 */ /* 0x000fea0003c00000 */
[----:B------:R0:W1:Y:S02]  /*ea80*/  SHFL.DOWN P2, R238, R228, R25, R24 ;  /* 0x08000019e4ee7389 */ /* 0x0000640000040018 */
[----:B01----:R-:W-:Y:S01]  /*ea90*/  ENDCOLLECTIVE ;  /* 0x000000000000791b */ /* 0x003fe20003800000 */
.L_x_410:
[----:B------:R-:W-:Y:S01]  /*eaa0*/  MOV R220, R238 ;  /* 0x000000ee00dc7202 */ /* 0x000fe20000000f00 */
[----:B------:R-:W-:Y:S06]  /*eab0*/  BRA `(.L_x_411) ;  /* 0xffffff9400807947 */ /* 0x000fec000383ffff */
.L_x_325:
[----:B------:R-:W-:Y:S01]  /*eac0*/  HFMA2.MMA R25, -RZ, RZ, 0, 9.5367431640625e-07 ;  /* 0x00000010ff197435 */ /* 0x000fe200000001ff */
[----:B------:R-:W-:Y:S01]  /*ead0*/  BSSY B0, `(.L_x_412) ;  /* 0x0000007000007945 */ /* 0x000fe20003800000 */
[----:B------:R-:W-:Y:S02]  /*eae0*/  MOV R228, R18 ;  /* 0x0000001200e47202 */ /* 0x000fe40000000f00 */
[----:B------:R-:W-:Y:S02]  /*eaf0*/  MOV R24, 0x1f ;  /* 0x0000001f00187802 */ /* 0x000fe40000000f00 */
[----:B------:R-:W-:-:S07]  /*eb00*/  MOV R235, 0xffffffff ;  /* 0xffffffff00eb7802 */ /* 0x000fce0000000f00 */
[----:B01234-:R-:W-:Y:S05]  /*eb10*/  WARPSYNC.COLLECTIVE R235, `(.L_x_413) ;  /* 0x00000000eb087348 */ /* 0x01ffea0003c00000 */
[----:B------:R0:W0:Y:S02]  /*eb20*/  SHFL.DOWN P2, R238, R228, R25, R24 ;  /* 0x08000019e4ee7389 */ /* 0x0000240000040018 */
[----:B01234-:R-:W-:Y:S01]  /*eb30*/  ENDCOLLECTIVE ;  /* 0x000000000000791b */ /* 0x01ffe20003800000 */
.L_x_413:
[----:B------:R-:W-:Y:S05]  /*eb40*/  BSYNC B0 ;  /* 0x0000000000007941 */ /* 0x000fea0003800000 */
.L_x_412:
        /* <DEDUP_REMOVED lines=8> */
.L_x_414:
[----:B------:R-:W-:Y:S02]  /*ebd0*/  MOV R228, R17 ;  /* 0x0000001100e47202 */ /* 0x000fe40000000f00 */
[----:B------:R-:W-:-:S07]  /*ebe0*/  MOV R27, R238 ;  /* 0x000000ee001b7202 */ /* 0x000fce0000000f00 */
[----:B------:R-:W-:Y:S05]  /*ebf0*/  WARPSYNC.COLLECTIVE R235, `(.L_x_415) ;  /* 0x00000000eb087348 */ /* 0x000fea0003c00000 */
[----:B------:R0:W1:Y:S02]  /*ec00*/  SHFL.DOWN P2, R238, R228, R25, R24 ;  /* 0x08000019e4ee7389 */ /* 0x0000640000040018 */
[----:B01----:R-:W-:Y:S01]  /*ec10*/  ENDCOLLECTIVE ;  /* 0x000000000000791b */ /* 0x003fe20003800000 */
.L_x_415:
[----:B------:R-:W-:Y:S02]  /*ec20*/  MOV R228, R16 ;  /* 0x0000001000e47202 */ /* 0x000fe40000000f00 */
[----:B------:R-:W-:-:S07]  /*ec30*/  MOV R216, R238 ;  /* 0x000000ee00d87202 */ /* 0x000fce0000000f00 */
[----:B------:R-:W-:Y:S05]  /*ec40*/  WARPSYNC.COLLECTIVE R235, `(.L_x_416) ;  /* 0x00000000eb087348 */ /* 0x000fea0003c00000 */
[----:B------:R0:W1:Y:S02]  /*ec50*/  SHFL.DOWN P2, R238, R228, R25, R24 ;  /* 0x08000019e4ee7389 */ /* 0x0000640000040018 */
[----:B01----:R-:W-:Y:S01]  /*ec60*/  ENDCOLLECTIVE ;  /* 0x000000000000791b */ /* 0x003fe20003800000 */
.L_x_416:
[----:B------:R-:W-:Y:S01]  /*ec70*/  MOV R220, R238 ;  /* 0x000000ee00dc7202 */ /* 0x000fe20000000f00 */
[----:B------:R-:W-:Y:S06]  /*ec80*/  BRA `(.L_x_417) ;  /* 0xffffff9400607947 */ /* 0x000fec000383ffff */
.L_x_328:
        /* <DEDUP_REMOVED lines=8> */
.L_x_419:
[----:B------:R-:W-:Y:S05]  /*ed10*/  BSYNC B0 ;  /* 0x0000000000007941 */ /* 0x000fea0003800000 */
.L_x_418:
        /* <DEDUP_REMOVED lines=10> */
.L_x_420:
[----:B------:R-:W-:Y:S02]  /*edc0*/  MOV R216, R17 ;  /* 0x0000001100d87202 */ /* 0x000fe40000000f00 */
[----:B------:R-:W-:-:S07]  /*edd0*/  MOV R236, R220 ;  /* 0x000000dc00ec7202 */ /* 0x000fce0000000f00 */
[----:B------:R-:W-:Y:S05]  /*ede0*/  WARPSYNC.COLLECTIVE R235, `(.L_x_421) ;  /* 0x00000000eb087348 */ /* 0x000fea0003c00000 */
[----:B------:R0:W1:Y:S02]  /*edf0*/  SHFL.IDX P3, R220, R216, R27, R26 ;  /* 0x0000001bd8dc7389 */ /* 0x000064000006001a */
[----:B01----:R-:W-:Y:S01]  /*ee00*/  ENDCOLLECTIVE ;  /* 0x000000000000791b */ /* 0x003fe20003800000 */
.L_x_421:
[CC--:B------:R-:W-:Y:S01]  /*ee10*/  FMUL.FTZ R24, R6.reuse, R236.reuse ;  /* 0x000000ec06187220 */ /* 0x0c0fe20000410000 */
[-C--:B------:R-:W-:Y:S01]  /*ee20*/  FMUL.FTZ R239, R7, R236.reuse ;  /* 0x000000ec07ef7220 */ /* 0x080fe20000410000 */
[----:B------:R-:W-:Y:S02]  /*ee30*/  FMUL.FTZ R241, R5, R236 ;  /* 0x000000ec05f17220 */ /* 0x000fe40000410000 */
[-C--:B------:R-:W-:Y:S01]  /*ee40*/  FFMA.FTZ R237, R7, R226.reuse, R24 ;  /* 0x000000e207ed7223 */ /* 0x080fe20000010018 */
[----:B------:R-:W-:Y:S01]  /*ee50*/  MOV R24, 0x1f ;  /* 0x0000001f00187802 */ /* 0x000fe20000000f00 */
[----:B------:R-:W-:Y:S01]  /*ee60*/  FFMA.FTZ R239, R6, R226, -R239 ;  /* 0x000000e206ef7223 */ /* 0x000fe200000108ef */
[----:B------:R-:W-:Y:S02]  /*ee70*/  MOV R216, R16 ;  /* 0x0000001000d87202 */ /* 0x000fe40000000f00 */
[----:B------:R-:W-:-:S07]  /*ee80*/  MOV R224, R220 ;  /* 0x000000dc00e07202 */ /* 0x000fce0000000f00 */
[----:B------:R-:W-:Y:S05]  /*ee90*/  WARPSYNC.COLLECTIVE R235, `(.L_x_422) ;  /* 0x00000000eb087348 */ /* 0x000fea0003c00000 */
[----:B------:R0:W1:Y:S02]  /*eea0*/  SHFL.IDX P3, R220, R216, R27, R26 ;  /* 0x0000001bd8dc7389 */ /* 0x000064000006001a */
[----:B01----:R-:W-:Y:S01]  /*eeb0*/  ENDCOLLECTIVE ;  /* 0x000000000000791b */ /* 0x003fe20003800000 */
.L_x_422:
[----:B------:R-:W-:Y:S05]  /*eec0*/  WARPSYNC.COLLECTIVE R235, `(.L_x_423) ;  /* 0x00000000eb087348 */ /* 0x000fea0003c00000 */
[----:B------:R0:W1:Y:S02]  /*eed0*/  SHFL.DOWN P2, R238, R228, R25, R24 ;  /* 0x08000019e4ee7389 */ /* 0x0000640000040018 */
[----:B01----:R-:W-:Y:S01]  /*eee0*/  ENDCOLLECTIVE ;  /* 0x000000000000791b */ /* 0x003fe20003800000 */
.L_x_423:
[----:B------:R-:W-:Y:S02]  /*eef0*/  MOV R216, R4 ;  /* 0x0000000400d87202 */ /* 0x000fe40000000f00 */
[----:B------:R-:W-:Y:S02]  /*ef00*/  MOV R228, R19 ;  /* 0x0000001300e47202 */ /* 0x000fe40000000f00 */
[----:B------:R-:W-:Y:S02]  /*ef10*/  MOV R222, R220 ;  /* 0x000000dc00de7202 */ /* 0x000fe40000000f00 */
[----:B------:R-:W-:-:S07]  /*ef20*/  MOV R230, R238 ;  /* 0x000000ee00e67202 */ /* 0x000fce0000000f00 */
[----:B------:R-:W-:Y:S05]  /*ef30*/  WARPSYNC.COLLECTIVE R235, `(.L_x_424) ;  /* 0x00000000eb087348 */ /* 0x000fea0003c00000 */
[----:B------:R0:W1:Y:S02]  /*ef40*/  SHFL.DOWN P2, R238, R228, R25, R24 ;  /* 0x08000019e4ee7389 */ /* 0x0000640000040018 */
[----:B01----:R-:W-:Y:S01]  /*ef50*/  ENDCOLLECTIVE ;  /* 0x000000000000791b */ /* 0x003fe20003800000 */
.L_x_424:
[----:B------:R-:W-:Y:S02]  /*ef60*/  MOV R228, R17 ;  /* 0x0000001100e47202 */ /* 0x000fe40000000f00 */
[----:B------:R-:W-:-:S07]  /*ef70*/  MOV R234, R238 ;  /* 0x000000ee00ea7202 */ /* 0x000fce0000000f00 */
[----:B------:R-:W-:Y:S05]  /*ef80*/  WARPSYNC.COLLECTIVE R235, `(.L_x_425) ;  /* 0x00000000eb087348 */ /* 0x000fea0003c00000 */
[----:B------:R0:W1:Y:S02]  /*ef90*/  SHFL.DOWN P2, R238, R228, R25, R24 ;  /* 0x08000019e4ee7389 */ /* 0x0000640000040018 */
[----:B01----:R-:W-:Y:S01]  /*efa0*/  ENDCOLLECTIVE ;  /* 0x000000000000791b */ /* 0x003fe20003800000 */
.L_x_425:
[----:B------:R-:W-:Y:S02]  /*efb0*/  MOV R228, R16 ;  /* 0x0000001000e47202 */ /* 0x000fe40000000f00 */
[----:B------:R-:W-:-:S07]  /*efc0*/  MOV R232, R238 ;  /* 0x000000ee00e87202 */ /* 0x000fce0000000f00 */
[----:B------:R-:W-:Y:S05]  /*efd0*/  WARPSYNC.COLLECTIVE R235, `(.L_x_426) ;  /* 0x00000000eb087348 */ /* 0x000fea0003c00000 */
[----:B------:R0:W1:Y:S02]  /*efe0*/  SHFL.DOWN P2, R238, R228, R25, R24 ;  /* 0x08000019e4ee7389 */ /* 0x0000640000040018 */
[----:B01----:R-:W-:Y:S01]  /*eff0*/  ENDCOLLECTIVE ;  /* 0x000000000000791b */ /* 0x003fe20003800000 */
.L_x_426:
[----:B------:R-:W-:Y:S05]  /*f000*/  WARPSYNC.COLLECTIVE R235, `(.L_x_427) ;  /* 0x00000000eb087348 */ /* 0x000fea0003c00000 */
[----:B------:R0:W1:Y:S02]  /*f010*/  SHFL.IDX P3, R220, R216, R27, R26 ;  /* 0x0000001bd8dc7389 */ /* 0x000064000006001a */
[----:B01----:R-:W-:Y:S01]  /*f020*/  ENDCOLLECTIVE ;  /* 0x000000000000791b */ /* 0x003fe20003800000 */
.L_x_427:
[----:B------:R-:W-:Y:S02]  /*f030*/  MOV R216, R5 ;  /* 0x0000000500d87202 */ /* 0x000fe40000000f00 */
[----:B------:R-:W-:-:S07]  /*f040*/  MOV R240, R220 ;  /* 0x000000dc00f07202 */ /* 0x000fce0000000f00 */
[----:B------:R-:W-:Y:S05]  /*f050*/  WARPSYNC.COLLECTIVE R235, `(.L_x_428) ;  /* 0x00000000eb087348 */ /* 0x000fea0003c00000 */
[----:B------:R0:W1:Y:S02]  /*f060*/  SHFL.IDX P3, R220, R216, R27, R26 ;  /* 0x0000001bd8dc7389 */ /* 0x000064000006001a */
[----:B01----:R-:W-:Y:S01]  /*f070*/  ENDCOLLECTIVE ;  /* 0x000000000000791b */ /* 0x003fe20003800000 */
.L_x_428:
[----:B------:R-:W-:Y:S02]  /*f080*/  MOV R216, R6 ;  /* 0x0000000600d87202 */ /* 0x000fe40000000f00 */
[----:B------:R-:W-:-:S07]  /*f090*/  MOV R24, R220 ;  /* 0x000000dc00187202 */ /* 0x000fce0000000f00 */
[----:B------:R-:W-:Y:S05]  /*f0a0*/  WARPSYNC.COLLECTIVE R235, `(.L_x_429) ;  /* 0x00000000eb087348 */ /* 0x000fea0003c00000 */
[----:B------:R0:W1:Y:S02]  /*f0b0*/  SHFL.IDX P3, R220, R216, R27, R26 ;  /* 0x0000001bd8dc7389 */ /* 0x000064000006001a */
[----:B01----:R-:W-:Y:S01]  /*f0c0*/  ENDCOLLECTIVE ;  /* 0x000000000000791b */ /* 0x003fe20003800000 */
.L_x_429:
[----:B------:R-:W-:Y:S02]  /*f0d0*/  MOV R216, R7 ;  /* 0x0000000700d87202 */ /* 0x000fe40000000f00 */
[----:B------:R-:W-:-:S07]  /*f0e0*/  MOV R25, R220 ;  /* 0x000000dc00197202 */ /* 0x000fce0000000f00 */
[----:B------:R-:W-:Y:S05]  /*f0f0*/  WARPSYNC.COLLECTIVE R235, `(.L_x_430) ;  /* 0x00000000eb087348 */ /* 0x000fea0003c00000 */
[----:B------:R0:W1:Y:S02]  /*f100*/  SHFL.IDX P3, R220, R216, R27, R26 ;  /* 0x0000001bd8dc7389 */ /* 0x000064000006001a */
[----:B01----:R-:W-:Y:S01]  /*f110*/  ENDCOLLECTIVE ;  /* 0x000000000000791b */ /* 0x003fe20003800000 */
.L_x_430:
[----:B------:R-:W-:Y:S01]  /*f120*/  MOV R228, R220 ;  /* 0x000000dc00e47202 */ /* 0x000fe20000000f00 */
[----:B------:R-:W-:Y:S01]  /*f130*/  FMUL.FTZ R220, R4, R236 ;  /* 0x000000ec04dc7220 */ /* 0x000fe20000410000 */
[----:B------:R-:W-:Y:S06]  /*f140*/  BRA `(.L_x_431) ;  /* 0xffffff9000bc7947 */ /* 0x000fec000383ffff */
.L_x_432:
        /* <DEDUP_REMOVED lines=11> */
.L_x_18903:


//--------------------- .text._Z25selective_scan_bwd_kernelI32Selective_Scan_bwd_kernel_traitsILi128ELi16ELb0ELb0ELb0ELb1ELb1EfN3c107complexIfEEEEv12SSMParamsBwd --------------------------
	.section	.text._Z25selective_scan_bwd_kernelI32Selective_Scan_bwd_kernel_traitsILi128ELi16ELb0ELb0ELb0ELb1ELb1EfN3c107complexIfEEEEv12SSMParamsBwd,"ax",@progbits
	.align	128
        .global         _Z25selective_scan_bwd_kernelI32Selective_Scan_bwd_kernel_traitsILi128ELi16ELb0ELb0ELb0ELb1ELb1EfN3c107complexIfEEEEv12SSMParamsBwd
        .type           _Z25selective_scan_bwd_kernelI32Selective_Scan_bwd_kernel_traitsILi128ELi16ELb0ELb0ELb0ELb1ELb1EfN3c107complexIfEEEEv12SSMParamsBwd,@function
        .size           _Z25selective_scan_bwd_kernelI32Selective_Scan_bwd_kernel_traitsILi128ELi16ELb0ELb0ELb0ELb1ELb1EfN3c107complexIfEEEEv12SSMParamsBwd,(.L_x_18904 - _Z25selective_scan_bwd_kernelI32Selective_Scan_bwd_kernel_traitsILi128ELi16ELb0ELb0ELb0ELb1ELb1EfN3c107complexIfEEEEv12SSMParamsBwd)
        .other          _Z25selective_scan_bwd_kernelI32Selective_Scan_bwd_kernel_traitsILi128ELi16ELb0ELb0ELb0ELb1ELb1EfN3c107complexIfEEEEv12SSMParamsBwd,@"STO_CUDA_ENTRY STV_DEFAULT"
_Z25selective_scan_bwd_kernelI32Selective_Scan_bwd_kernel_traitsILi128ELi16ELb0ELb0ELb0ELb1ELb1EfN3c107complexIfEEEEv12SSMParamsBwd:
.text._Z25selective_scan_bwd_kernelI32Selective_Scan_bwd_kernel_traitsILi128ELi16ELb0ELb0ELb0ELb1ELb1EfN3c107complexIfEEEEv12SSMParamsBwd:
[----:B------:R-:W-:Y:S08]  /*0000*/  LDC R1, c[0x0][0x28] ;  /* 0x00000a00ff017b82 */ /* 0x000ff00000000800 */
[----:B------:R-:W0:Y:S01]  /*0010*/  LDC.64 R2, c[0x0][0x2e8] ;  /* 0x0000ba00ff027b82 */ /* 0x000e220000000a00 */
[----:B------:R-:W1:Y:S01]  /*0020*/  S2R R137, SR_CTAID.Y ;  /* 0x0000000000897919 */ /* 0x000e620000002600 */
[----:B------:R-:W-:-:S06]  /*0030*/  ULDC.64 UR16, c[0x0][0x208] ;  /* 0x0000820000107ab9 */ /* 0x000fcc0000000a00 */
[----:B------:R-:W2:Y:S08]  /*0040*/  LDC.64 R4, c[0x0][0x300] ;  /* 0x0000c000ff047b82 */ /* 0x000eb00000000a00 */
[----:B------:R-:W3:Y:S08]  /*0050*/  LDC.64 R14, c[0x0][0x3f8] ;  /* 0x0000fe00ff0e7b82 */ /* 0x000ef00000000a00 */
[----:B------:R-:W4:Y:S01]  /*0060*/  LDC.64 R12, c[0x0][0x3d8] ;  /* 0x0000f600ff0c7b82 */ /* 0x000f220000000a00 */
[----:B0-----:R-:W-:-:S07]  /*0070*/  ISETP.NE.U32.AND P1, PT, R2, RZ, PT ;  /* 0x000000ff0200720c */ /* 0x001fce0003f25070 */
[----:B------:R-:W0:Y:S01]  /*0080*/  LDC.64 R18, c[0x0][0x310] ;  /* 0x0000c400ff127b82 */ /* 0x000e220000000a00 */
[----:B------:R-:W-:-:S07]  /*0090*/  ISETP.NE.AND.EX P1, PT, R3, RZ, PT, P1 ;  /* 0x000000ff0300720c */ /* 0x000fce0003f25310 */
[----:B------:R-:W5:Y:S01]  /*00a0*/  S2UR UR18, SR_CTAID.X ;  /* 0x00000000001279c3 */ /* 0x000f620000002500 */
[----:B-1----:R-:W-:Y:S01]  /*00b0*/  SHF.R.S32.HI R6, RZ, 0x1f, R137 ;  /* 0x0000001fff067819 */ /* 0x002fe20000011489 */
[----:B------:R-:W-:-:S06]  /*00c0*/  UMOV UR4, URZ ;  /* 0x0000003f00047c82 */ /* 0x000fcc0008000000 */
[----:B------:R-:W1:Y:S01]  /*00d0*/  LDC.64 R8, c[0x0][0x288] ;  /* 0x0000a200ff087b82 */ /* 0x000e620000000a00 */
[----:B------:R-:W-:-:S07]  /*00e0*/  @P1 LEA R2, P0, R137, R2, 0x2 ;  /* 0x0000000289021211 */ /* 0x000fce00078010ff */
[----:B------:R-:W0:Y:S01]  /*00f0*/  LDC.64 R10, c[0x0][0x298] ;  /* 0x0000a600ff0a7b82 */ /* 0x000e220000000a00 */
[----:B------:R-:W-:Y:S02]  /*0100*/  @P1 LEA.HI.X R3, R137, R3, R6, 0x2, P0 ;  /* 0x0000000389031211 */ /* 0x000fe400000f1406 */
[----:B------:R-:W-:Y:S02]  /*0110*/  CS2R R202, SRZ ;  /* 0x0000000000ca7805 */ /* 0x000fe4000001ff00 */
[----:B------:R-:W-:Y:S01]  /*0120*/  CS2R R204, SRZ ;  /* 0x0000000000cc7805 */ /* 0x000fe2000001ff00 */
[----:B------:R-:W-:Y:S01]  /*0130*/  ULDC.64 UR10, c[0x0][0x280] ;  /* 0x0000a000000a7ab9 */ /* 0x000fe20000000a00 */
[----:B------:R-:W-:Y:S01]  /*0140*/  ULDC.64 UR14, c[0x0][0x290] ;  /* 0x0000a400000e7ab9 */ /* 0x000fe20000000a00 */
[----:B------:R-:W4:Y:S01]  /*0150*/  @P1 LDG.E R2, desc[UR16][R2.64] ;  /* 0x0000001002021981 */ /* 0x000f22000c1e1900 */
[----:B--2---:R-:W-:Y:S01]  /*0160*/  ISETP.NE.U32.AND P0, PT, R4, RZ, PT ;  /* 0x000000ff0400720c */ /* 0x004fe20003f05070 */
[----:B------:R-:W2:Y:S03]  /*0170*/  LDC.64 R16, c[0x0][0x330] ;  /* 0x0000cc00ff107b82 */ /* 0x000ea60000000a00 */
[----:B------:R-:W-:-:S05]  /*0180*/  ISETP.NE.AND.EX P0, PT, R5, RZ, PT, P0 ;  /* 0x000000ff0500720c */ /* 0x000fca0003f05300 */
[----:B------:R-:W2:Y:S08]  /*0190*/  LDC.64 R20, c[0x0][0x2f0] ;  /* 0x0000bc00ff147b82 */ /* 0x000eb00000000a00 */
[C---:B------:R-:W-:Y:S01]  /*01a0*/  @P0 LEA R4, P2, R137.reuse, R4, 0x2 ;  /* 0x0000000489040211 */ /* 0x040fe200078410ff */
[----:B------:R-:W2:Y:S03]  /*01b0*/  LDC.64 R22, c[0x0][0x2f8] ;  /* 0x0000be00ff167b82 */ /* 0x000ea60000000a00 */
[----:B------:R-:W-:-:S05]  /*01c0*/  @P0 LEA.HI.X R5, R137, R5, R6, 0x2, P2 ;  /* 0x0000000589050211 */ /* 0x000fca00010f1406 */
[----:B------:R0:W2:Y:S01]  /*01d0*/  @P0 LDG.E R0, desc[UR16][R4.64] ;  /* 0x0000001004000981 */ /* 0x0000a2000c1e1900 */
[----:B---3--:R-:W-:Y:S01]  /*01e0*/  ISETP.NE.U32.AND P3, PT, R14, RZ, PT ;  /* 0x000000ff0e00720c */ /* 0x008fe20003f65070 */
[----:B-----5:R-:W-:Y:S01]  /*01f0*/  USHF.R.S32.HI UR5, URZ, 0x1f, UR18 ;  /* 0x0000001f3f057899 */ /* 0x020fe20008011412 */
[----:B----4-:R-:W-:Y:S01]  /*0200*/  ISETP.NE.U32.AND P2, PT, R12, RZ, PT ;  /* 0x000000ff0c00720c */ /* 0x010fe20003f45070 */
[----:B------:R-:W-:Y:S01]  /*0210*/  UIMAD.WIDE.U32 UR6, UR18, UR10, URZ ;  /* 0x0000000a120672a5 */ /* 0x000fe2000f8e003f */
[----:B------:R-:W-:Y:S01]  /*0220*/  ISETP.NE.AND.EX P3, PT, R15, RZ, PT, P3 ;  /* 0x000000ff0f00720c */ /* 0x000fe20003f65330 */
[----:B------:R-:W-:Y:S01]  /*0230*/  UIMAD UR8, UR5, UR10, URZ ;  /* 0x0000000a050872a4 */ /* 0x000fe2000f8e023f */
[----:B------:R-:W-:Y:S01]  /*0240*/  ISETP.NE.AND.EX P2, PT, R13, RZ, PT, P2 ;  /* 0x000000ff0d00720c */ /* 0x000fe20003f45320 */
[----:B------:R-:W-:Y:S01]  /*0250*/  UIMAD UR10, UR5, UR14, URZ ;  /* 0x0000000e050a72a4 */ /* 0x000fe2000f8e023f */
[----:B------:R-:W3:Y:S01]  /*0260*/  LDC.64 R24, c[0x0][0x3b8] ;  /* 0x0000ee00ff187b82 */ /* 0x000ee20000000a00 */
[----:B0-----:R-:W-:Y:S01]  /*0270*/  IMAD R4, R6, R10, RZ ;  /* 0x0000000a06047224 */ /* 0x001fe200078e02ff */
[----:B------:R-:W-:Y:S01]  /*0280*/  UIMAD UR12, UR18, UR11, UR8 ;  /* 0x0000000b120c72a4 */ /* 0x000fe2000f8e0208 */
[----:B------:R-:W-:Y:S01]  /*0290*/  HFMA2.MMA R135, -RZ, RZ, 0, 0 ;  /* 0x00000000ff877435 */ /* 0x000fe200000001ff */
[----:B------:R-:W-:Y:S01]  /*02a0*/  UIMAD.WIDE.U32 UR8, UR18, UR14, URZ ;  /* 0x0000000e120872a5 */ /* 0x000fe2000f8e003f */
[----:B------:R-:W-:Y:S01]  /*02b0*/  MOV R138, RZ ;  /* 0x000000ff008a7202 */ /* 0x000fe20000000f00 */
[----:B------:R-:W-:-:S02]  /*02c0*/  UIMAD UR13, UR18, UR15, UR10 ;  /* 0x0000000f120d72a4 */ /* 0x000fc4000f8e020a */
[----:B------:R-:W-:Y:S01]  /*02d0*/  UIADD3 UR7, UR7, UR12, URZ ;  /* 0x0000000c07077290 */ /* 0x000fe2000fffe03f */
[C---:B------:R-:W-:Y:S01]  /*02e0*/  @P3 LEA R202, P5, R137.reuse, R14, 0x2 ;  /* 0x0000000e89ca3211 */ /* 0x040fe200078a10ff */
[----:B------:R-:W-:Y:S01]  /*02f0*/  ULDC.64 UR14, c[0x0][0x328] ;  /* 0x0000ca00000e7ab9 */ /* 0x000fe20000000a00 */
[C---:B------:R-:W-:Y:S01]  /*0300*/  @P2 LEA R204, P4, R137.reuse, R12, 0x2 ;  /* 0x0000000c89cc2211 */ /* 0x040fe200078810ff */
[----:B------:R-:W-:Y:S01]  /*0310*/  UIMAD UR5, UR5, UR14, URZ ;  /* 0x0000000e050572a4 */ /* 0x000fe2000f8e023f */
[C-C-:B------:R-:W-:Y:S01]  /*0320*/  @P3 LEA.HI.X R203, R137.reuse, R15, R6.reuse, 0x2, P5 ;  /* 0x0000000f89cb3211 */ /* 0x140fe200028f1406 */
[----:B------:R-:W-:Y:S01]  /*0330*/  UIMAD.WIDE.U32 UR10, UR18, UR14, URZ ;  /* 0x0000000e120a72a5 */ /* 0x000fe2000f8e003f */
[----:B------:R-:W0:Y:S01]  /*0340*/  LDC R15, c[0x0][0x224] ;  /* 0x00008900ff0f7b82 */ /* 0x000e220000000800 */
[C---:B------:R-:W-:Y:S01]  /*0350*/  @P2 LEA.HI.X R205, R137.reuse, R13, R6, 0x2, P4 ;  /* 0x0000000d89cd2211 */ /* 0x040fe200020f1406 */
[----:B------:R-:W-:Y:S01]  /*0360*/  UIMAD UR5, UR18, UR15, UR5 ;  /* 0x0000000f120572a4 */ /* 0x000fe2000f8e0205 */
[----:B------:R-:W-:Y:S01]  /*0370*/  IMAD R13, R137, R11, R4 ;  /* 0x0000000b890d7224 */ /* 0x000fe200078e0204 */
[----:B------:R-:W-:-:S02]  /*0380*/  UIADD3 UR9, UR9, UR13, URZ ;  /* 0x0000000d09097290 */ /* 0x000fc4000fffe03f */
[----:B------:R-:W-:-:S03]  /*0390*/  UIADD3 UR11, UR11, UR5, URZ ;  /* 0x000000050b0b7290 */ /* 0x000fc6000fffe03f */
[----:B------:R-:W-:Y:S01]  /*03a0*/  UMOV UR5, URZ ;  /* 0x0000003f00057c82 */ /* 0x000fe20008000000 */
[----:B------:R-:W-:Y:S01]  /*03b0*/  IMAD.WIDE.U32 R4, R137, R10, UR8 ;  /* 0x0000000889047e25 */ /* 0x000fe2000f8e000a */
[----:B------:R-:W-:-:S03]  /*03c0*/  @P1 R2UR UR4, R2 ;  /* 0x00000000020412ca */ /* 0x000fc600000e0000 */
[----:B-1----:R-:W-:Y:S01]  /*03d0*/  IMAD R2, R6, R8, RZ ;  /* 0x0000000806027224 */ /* 0x002fe200078e02ff */
[----:B------:R-:W-:Y:S01]  /*03e0*/  ISETP.NE.U32.AND P1, PT, R18, RZ, PT ;  /* 0x000000ff1200720c */ /* 0x000fe20003f25070 */
[----:B--2---:R-:W-:Y:S02]  /*03f0*/  IMAD R6, R6, R16, RZ ;  /* 0x0000001006067224 */ /* 0x004fe400078e02ff */
[----:B------:R-:W-:Y:S01]  /*0400*/  IMAD R12, R137, R9, R2 ;  /* 0x00000009890c7224 */ /* 0x000fe200078e0202 */
[----:B------:R-:W-:Y:S01]  /*0410*/  ISETP.NE.AND.EX P1, PT, R19, RZ, PT, P1 ;  /* 0x000000ff1300720c */ /* 0x000fe20003f25310 */
[----:B------:R-:W-:Y:S01]  /*0420*/  IMAD R14, R137, R17, R6 ;  /* 0x00000011890e7224 */ /* 0x000fe200078e0206 */
[----:B0-----:R-:W-:Y:S01]  /*0430*/  LEA R9, R15, 0xfffff800, 0xb ;  /* 0xfffff8000f097811 */ /* 0x001fe200078e58ff */
[----:B------:R-:W-:-:S03]  /*0440*/  IMAD.WIDE.U32 R2, R137, R8, UR6 ;  /* 0x0000000689027e25 */ /* 0x000fc6000f8e0008 */
[----:B------:R-:W-:Y:S01]  /*0450*/  SHF.R.S32.HI R11, RZ, 0x1f, R9 ;  /* 0x0000001fff0b7819 */ /* 0x000fe20000011409 */
[----:B------:R-:W-:Y:S01]  /*0460*/  IMAD.WIDE.U32 R6, R137, R16, UR10 ;  /* 0x0000000a89067e25 */ /* 0x000fe2000f8e0010 */
[----:B------:R-:W-:-:S04]  /*0470*/  IADD3 R10, P2, R9, R2, RZ ;  /* 0x00000002090a7210 */ /* 0x000fc80007f5e0ff */
[----:B------:R-:W-:Y:S01]  /*0480*/  IADD3.X R12, R11, R3, R12, P2, !PT ;  /* 0x000000030b0c7210 */ /* 0x000fe200017fe40c */
[----:B------:R-:W0:Y:S01]  /*0490*/  @P1 LDC R18, c[0x0][0x214] ;  /* 0x00008500ff121b82 */ /* 0x000e220000000800 */
[C---:B------:R-:W-:Y:S02]  /*04a0*/  IADD3 R8, P2, R9.reuse, R4, RZ ;  /* 0x0000000409087210 */ /* 0x040fe40007f5e0ff */
[----:B------:R-:W-:Y:S02]  /*04b0*/  IADD3 R2, P3, R9, R6, RZ ;  /* 0x0000000609027210 */ /* 0x000fe40007f7e0ff */
[C---:B------:R-:W-:Y:S02]  /*04c0*/  IADD3.X R5, R11.reuse, R5, R13, P2, !PT ;  /* 0x000000050b057210 */ /* 0x040fe400017fe40d */
[----:B------:R-:W-:Y:S01]  /*04d0*/  IADD3.X R6, R11, R7, R14, P3, !PT ;  /* 0x000000070b067210 */ /* 0x000fe20001ffe40e */
[----:B------:R-:W1:Y:S01]  /*04e0*/  @P1 LDC R17, c[0x0][0x21c] ;  /* 0x00008700ff111b82 */ /* 0x000e620000000800 */
[----:B------:R-:W-:-:S02]  /*04f0*/  @P0 R2UR UR5, R0 ;  /* 0x00000000000502ca */ /* 0x000fc400000e0000 */
[----:B------:R-:W-:Y:S02]  /*0500*/  ISETP.GE.AND P0, PT, R15, 0x1, PT ;  /* 0x000000010f00780c */ /* 0x000fe40003f06270 */
[----:B------:R-:W-:Y:S02]  /*0510*/  LEA R7, P2, R10, R20, 0x2 ;  /* 0x000000140a077211 */ /* 0x000fe400078410ff */
[----:B------:R-:W-:Y:S01]  /*0520*/  LEA R4, P3, R8, R22, 0x2 ;  /* 0x0000001608047211 */ /* 0x000fe200078610ff */
[----:B------:R-:W2:Y:S01]  /*0530*/  @P1 LDC.64 R206, c[0x0][0x310] ;  /* 0x0000c400ffce1b82 */ /* 0x000ea20000000a00 */
[----:B------:R-:W-:Y:S01]  /*0540*/  LEA.HI.X R9, R10, R21, R12, 0x2, P2 ;  /* 0x000000150a097211 */ /* 0x000fe200010f140c */
[----:B0-----:R-:W-:-:S04]  /*0550*/  @P1 IMAD R0, R18, UR18, R137 ;  /* 0x0000001212001c24 */ /* 0x001fc8000f8e0289 */
[----:B------:R-:W-:-:S04]  /*0560*/  @P1 IMAD R0, R0, R15, RZ ;  /* 0x0000000f00001224 */ /* 0x000fc800078e02ff */
[----:B-1----:R-:W-:Y:S01]  /*0570*/  @P1 IMAD R3, R0, R17, RZ ;  /* 0x0000001100031224 */ /* 0x002fe200078e02ff */
[----:B---3--:R-:W-:-:S04]  /*0580*/  LEA R0, P4, R2, R24, 0x2 ;  /* 0x0000001802007211 */ /* 0x008fc800078810ff */
[----:B------:R-:W-:Y:S01]  /*0590*/  LEA.HI.X R2, R2, R25, R6, 0x2, P4 ;  /* 0x0000001902027211 */ /* 0x000fe200020f1406 */
[----:B--2---:R-:W-:Y:S01]  /*05a0*/  @P1 IMAD.WIDE R206, R3, 0x10, R206 ;  /* 0x0000001003ce1825 */ /* 0x004fe200078e02ce */
[----:B------:R-:W-:Y:S02]  /*05b0*/  LEA.HI.X R3, R8, R23, R5, 0x2, P3 ;  /* 0x0000001708037211 */ /* 0x000fe400018f1405 */
[----:B------:R-:W-:Y:S01]  /*05c0*/  @!P1 CS2R R206, SRZ ;  /* 0x0000000000ce9805 */ /* 0x000fe2000001ff00 */
[----:B------:R-:W-:Y:S06]  /*05d0*/  @!P0 BRA `(.L_x_433) ;  /* 0x000000e000d88947 */ /* 0x000fec0003800000 */
[----:B------:R-:W0:Y:S01]  /*05e0*/  S2R R136, SR_TID.X ;  /* 0x0000000000887919 */ /* 0x000e220000002100 */
[----:B------:R-:W1:Y:S01]  /*05f0*/  S2UR UR7, SR_CgaCtaId ;  /* 0x00000000000779c3 */ /* 0x000e620000008800 */
[----:B------:R-:W-:Y:S01]  /*0600*/  R2UR UR12, R3 ;  /* 0x00000000030c72ca */ /* 0x000fe200000e0000 */
[----:B------:R-:W-:Y:S01]  /*0610*/  UMOV UR6, 0x400 ;  /* 0x0000040000067882 */ /* 0x000fe20000000000 */
[----:B------:R-:W2:Y:S01]  /*0620*/  S2R R134, SR_LANEID ;  /* 0x0000000000867919 */ /* 0x000ea20000000000 */
[----:B------:R-:W-:Y:S02]  /*0630*/  R2UR UR9, R7 ;  /* 0x00000000070972ca */ /* 0x000fe400000e0000 */
[----:B------:R-:W-:Y:S02]  /*0640*/  R2UR UR10, R9 ;  /* 0x00000000090a72ca */ /* 0x000fe400000e0000 */
[----:B------:R-:W-:Y:S02]  /*0650*/  R2UR UR11, R4 ;  /* 0x00000000040b72ca */ /* 0x000fe400000e0000 */
[----:B------:R-:W-:-:S02]  /*0660*/  R2UR UR13, R0 ;  /* 0x00000000000d72ca */ /* 0x000fc400000e0000 */
[----:B------:R-:W-:Y:S02]  /*0670*/  R2UR UR14, R2 ;  /* 0x00000000020e72ca */ /* 0x000fe400000e0000 */
[----:B------:R-:W-:Y:S02]  /*0680*/  MOV R138, RZ ;  /* 0x000000ff008a7202 */ /* 0x000fe40000000f00 */
[----:B------:R-:W-:Y:S01]  /*0690*/  MOV R135, RZ ;  /* 0x000000ff00877202 */ /* 0x000fe20000000f00 */
[----:B-1----:R-:W-:-:S03]  /*06a0*/  ULEA UR7, UR7, UR6, 0x18 ;  /* 0x0000000607077291 */ /* 0x002fc6000f8ec03f */
[----:B------:R-:W-:Y:S01]  /*06b0*/  UMOV UR6, URZ ;  /* 0x0000003f00067c82 */ /* 0x000fe20008000000 */
[----:B0-----:R-:W-:Y:S02]  /*06c0*/  SHF.R.S32.HI R3, RZ, 0x1f, R136 ;  /* 0x0000001fff037819 */ /* 0x001fe40000011488 */
[----:B------:R-:W-:Y:S02]  /*06d0*/  LOP3.LUT R133, R136, 0x1f, RZ, 0xc0, !PT ;  /* 0x0000001f88857812 */ /* 0x000fe400078ec0ff */
[----:B------:R-:W-:-:S04]  /*06e0*/  LEA.HI R3, R3, R136, RZ, 0x5 ;  /* 0x0000008803037211 */ /* 0x000fc800078f28ff */
[----:B------:R-:W-:-:S04]  /*06f0*/  SHF.R.S32.HI R3, RZ, 0x5, R3 ;  /* 0x00000005ff037819 */ /* 0x000fc80000011403 */
[----:B--2---:R-:W-:-:S07]  /*0700*/  LEA R132, R3, UR7, 0x4 ;  /* 0x0000000703847c11 */ /* 0x004fce000f8e20ff */
.L_x_507:
[----:B------:R-:W0:Y:S01]  /*0710*/  LDC R8, c[0x0][0x224] ;  /* 0x00008900ff087b82 */ /* 0x000e220000000800 */
[----:B------:R-:W-:Y:S01]  /*0720*/  SHF.L.U32 R0, R136, 0x4, RZ ;  /* 0x0000000488007819 */ /* 0x000fe200000006ff */
[----:B------:R-:W-:Y:S01]  /*0730*/  ULDC UR8, c[0x0][0x218] ;  /* 0x0000860000087ab9 */ /* 0x000fe20000000800 */
[----:B------:R-:W-:Y:S01]  /*0740*/  CS2R R6, SRZ ;  /* 0x0000000000067805 */ /* 0x000fe2000001ff00 */
[----:B------:R-:W-:Y:S01]  /*0750*/  HFMA2.MMA R9, -RZ, RZ, 0, 0 ;  /* 0x00000000ff097435 */ /* 0x000fe200000001ff */
[----:B------:R-:W-:Y:S02]  /*0760*/  LOP3.LUT R23, R0, 0xfffffe00, RZ, 0xc0, !PT ;  /* 0xfffffe0000177812 */ /* 0x000fe400078ec0ff */
[----:B------:R-:W-:Y:S02]  /*0770*/  CS2R R28, SRZ ;  /* 0x00000000001c7805 */ /* 0x000fe4000001ff00 */
[----:B------:R-:W-:Y:S02]  /*0780*/  MOV R27, RZ ;  /* 0x000000ff001b7202 */ /* 0x000fe40000000f00 */
[----:B------:R-:W-:-:S02]  /*0790*/  CS2R R30, SRZ ;  /* 0x00000000001e7805 */ /* 0x000fc4000001ff00 */
[----:B------:R-:W-:Y:S02]  /*07a0*/  LOP3.LUT R23, R23, 0x1f, R136, 0xf8, !PT ;  /* 0x0000001f17177812 */ /* 0x000fe400078ef888 */
[----:B------:R-:W-:Y:S02]  /*07b0*/  CS2R R32, SRZ ;  /* 0x0000000000207805 */ /* 0x000fe4000001ff00 */
[----:B------:R-:W-:Y:S02]  /*07c0*/  CS2R R34, SRZ ;  /* 0x0000000000227805 */ /* 0x000fe4000001ff00 */
[C---:B------:R-:W-:Y:S02]  /*07d0*/  LOP3.LUT R24, R23.reuse, 0x20, RZ, 0xfc, !PT ;  /* 0x0000002017187812 */ /* 0x040fe400078efcff */
[----:B------:R-:W-:Y:S02]  /*07e0*/  SHF.R.S32.HI R22, RZ, 0x1f, R23 ;  /* 0x0000001fff167819 */ /* 0x000fe40000011417 */
[----:B------:R-:W-:-:S02]  /*07f0*/  LEA R4, P3, R23, UR9, 0x2 ;  /* 0x0000000917047c11 */ /* 0x000fc4000f8610ff */
[C---:B------:R-:W-:Y:S02]  /*0800*/  LOP3.LUT R25, R23.reuse, 0x40, RZ, 0xfc, !PT ;  /* 0x0000004017197812 */ /* 0x040fe400078efcff */
[C---:B------:R-:W-:Y:S02]  /*0810*/  LOP3.LUT R21, R23.reuse, 0x60, RZ, 0xfc, !PT ;  /* 0x0000006017157812 */ /* 0x040fe400078efcff */
[C---:B------:R-:W-:Y:S02]  /*0820*/  LOP3.LUT R20, R23.reuse, 0x80, RZ, 0xfc, !PT ;  /* 0x0000008017147812 */ /* 0x040fe400078efcff */
[----:B0-----:R-:W-:Y:S02]  /*0830*/  IADD3 R131, R8, -UR6, RZ ;  /* 0x8000000608837c10 */ /* 0x001fe4000fffe0ff */
[----:B------:R-:W-:Y:S02]  /*0840*/  LOP3.LUT R19, R23, 0xa0, RZ, 0xfc, !PT ;  /* 0x000000a017137812 */ /* 0x000fe400078efcff */
[----:B------:R-:W-:-:S02]  /*0850*/  LEA R2, R131, 0xfffff800, 0xb ;  /* 0xfffff80083027811 */ /* 0x000fc400078e58ff */
[C---:B------:R-:W-:Y:S02]  /*0860*/  LEA.HI.X R5, R23.reuse, UR10, R22, 0x2, P3 ;  /* 0x0000000a17057c11 */ /* 0x040fe400098f1416 */
[----:B------:R-:W-:Y:S02]  /*0870*/  IADD3 R26, -R2, UR8, RZ ;  /* 0x00000008021a7c10 */ /* 0x000fe4000fffe1ff */
[C---:B------:R-:W-:Y:S02]  /*0880*/  LOP3.LUT R18, R23.reuse, 0xc0, RZ, 0xfc, !PT ;  /* 0x000000c017127812 */ /* 0x040fe400078efcff */
[-C--:B------:R-:W-:Y:S01]  /*0890*/  ISETP.GE.AND P2, PT, R23, R26.reuse, PT ;  /* 0x0000001a1700720c */ /* 0x080fe20003f46270 */
[----:B------:R-:W-:Y:S01]  /*08a0*/  BAR.SYNC.DEFER_BLOCKING 0x0 ;  /* 0x0000000000007b1d */ /* 0x000fe20000010000 */
[-C--:B------:R-:W-:Y:S02]  /*08b0*/  ISETP.GE.AND P1, PT, R24, R26.reuse, PT ;  /* 0x0000001a1800720c */ /* 0x080fe40003f26270 */
[----:B------:R-:W-:-:S02]  /*08c0*/  ISETP.GE.AND P0, PT, R25, R26, PT ;  /* 0x0000001a1900720c */ /* 0x000fc40003f06270 */
[----:B------:R-:W-:Y:S02]  /*08d0*/  LOP3.LUT R17, R23, 0xe0, RZ, 0xfc, !PT ;  /* 0x000000e017117812 */ /* 0x000fe400078efcff */
[-C--:B------:R-:W-:Y:S02]  /*08e0*/  ISETP.GE.AND P4, PT, R21, R26.reuse, PT ;  /* 0x0000001a1500720c */ /* 0x080fe40003f86270 */
[----:B------:R-:W-:Y:S02]  /*08f0*/  LOP3.LUT R16, R23, 0x100, RZ, 0xfc, !PT ;  /* 0x0000010017107812 */ /* 0x000fe400078efcff */
[-C--:B------:R-:W-:Y:S02]  /*0900*/  ISETP.GE.AND P6, PT, R20, R26.reuse, PT ;  /* 0x0000001a1400720c */ /* 0x080fe40003fc6270 */
[-C--:B------:R-:W-:Y:S02]  /*0910*/  ISETP.GE.AND P5, PT, R19, R26.reuse, PT ;  /* 0x0000001a1300720c */ /* 0x080fe40003fa6270 */
[----:B------:R-:W-:-:S02]  /*0920*/  ISETP.GE.AND P3, PT, R18, R26, PT ;  /* 0x0000001a1200720c */ /* 0x000fc40003f66270 */
[C---:B------:R-:W-:Y:S02]  /*0930*/  LOP3.LUT R15, R23.reuse, 0x120, RZ, 0xfc, !PT ;  /* 0x00000120170f7812 */ /* 0x040fe400078efcff */
[C---:B------:R-:W-:Y:S02]  /*0940*/  LOP3.LUT R14, R23.reuse, 0x140, RZ, 0xfc, !PT ;  /* 0x00000140170e7812 */ /* 0x040fe400078efcff */
[C---:B------:R-:W-:Y:S02]  /*0950*/  LOP3.LUT R13, R23.reuse, 0x160, RZ, 0xfc, !PT ;  /* 0x00000160170d7812 */ /* 0x040fe400078efcff */
[----:B------:R-:W-:Y:S01]  /*0960*/  LOP3.LUT R12, R23, 0x180, RZ, 0xfc, !PT ;  /* 0x00000180170c7812 */ /* 0x000fe200078efcff */
[----:B------:R-:W2:Y:S01]  /*0970*/  @!P2 LDG.E R7, desc[UR16][R4.64] ;  /* 0x000000100407a981 */ /* 0x000ea2000c1e1900 */
[-C--:B------:R-:W-:Y:S02]  /*0980*/  ISETP.GE.AND P2, PT, R17, R26.reuse, PT ;  /* 0x0000001a1100720c */ /* 0x080fe40003f46270 */
[----:B------:R-:W-:Y:S01]  /*0990*/  LOP3.LUT R11, R23, 0x1a0, RZ, 0xfc, !PT ;  /* 0x000001a0170b7812 */ /* 0x000fe200078efcff */
[----:B------:R-:W3:Y:S01]  /*09a0*/  @!P1 LDG.E R6, desc[UR16][R4.64+0x80] ;  /* 0x0000801004069981 */ /* 0x000ee2000c1e1900 */
[----:B------:R-:W-:-:S02]  /*09b0*/  ISETP.GE.AND P1, PT, R16, R26, PT ;  /* 0x0000001a1000720c */ /* 0x000fc40003f26270 */
[----:B------:R-:W-:Y:S01]  /*09c0*/  LOP3.LUT R10, R23, 0x1c0, RZ, 0xfc, !PT ;  /* 0x000001c0170a7812 */ /* 0x000fe200078efcff */
[----:B------:R-:W4:Y:S01]  /*09d0*/  @!P0 LDG.E R9, desc[UR16][R4.64+0x100] ;  /* 0x0001001004098981 */ /* 0x000f22000c1e1900 */
[-C--:B------:R-:W-:Y:S02]  /*09e0*/  ISETP.GE.AND P0, PT, R15, R26.reuse, PT ;  /* 0x0000001a0f00720c */ /* 0x080fe40003f06270 */
[----:B------:R-:W-:Y:S01]  /*09f0*/  LOP3.LUT R0, R23, 0x1e0, RZ, 0xfc, !PT ;  /* 0x000001e017007812 */ /* 0x000fe200078efcff */
[----:B------:R-:W5:Y:S01]  /*0a00*/  @!P4 LDG.E R28, desc[UR16][R4.64+0x180] ;  /* 0x00018010041cc981 */ /* 0x000f62000c1e1900 */
[----:B------:R-:W-:-:S03]  /*0a10*/  ISETP.GE.AND P4, PT, R14, R26, PT ;  /* 0x0000001a0e00720c */ /* 0x000fc60003f86270 */
[----:B------:R-:W5:Y:S01]  /*0a20*/  @!P6 LDG.E R27, desc[UR16][R4.64+0x200] ;  /* 0x00020010041be981 */ /* 0x000f62000c1e1900 */
[----:B------:R-:W-:-:S03]  /*0a30*/  ISETP.GE.AND P6, PT, R13, R26, PT ;  /* 0x0000001a0d00720c */ /* 0x000fc60003fc6270 */
[----:B------:R-:W5:Y:S01]  /*0a40*/  @!P5 LDG.E R30, desc[UR16][R4.64+0x280] ;  /* 0x00028010041ed981 */ /* 0x000f62000c1e1900 */
[----:B------:R-:W-:-:S03]  /*0a50*/  ISETP.GE.AND P5, PT, R12, R26, PT ;  /* 0x0000001a0c00720c */ /* 0x000fc60003fa6270 */
[----:B------:R-:W5:Y:S01]  /*0a60*/  @!P3 LDG.E R29, desc[UR16][R4.64+0x300] ;  /* 0x00030010041db981 */ /* 0x000f62000c1e1900 */
[----:B------:R-:W-:-:S03]  /*0a70*/  ISETP.GE.AND P3, PT, R11, R26, PT ;  /* 0x0000001a0b00720c */ /* 0x000fc60003f66270 */
[----:B------:R-:W5:Y:S01]  /*0a80*/  @!P2 LDG.E R32, desc[UR16][R4.64+0x380] ;  /* 0x000380100420a981 */ /* 0x000f62000c1e1900 */
[-C--:B------:R-:W-:Y:S01]  /*0a90*/  ISETP.GE.AND P2, PT, R10, R26.reuse, PT ;  /* 0x0000001a0a00720c */ /* 0x080fe20003f46270 */
[----:B------:R-:W-:Y:S02]  /*0aa0*/  HFMA2.MMA R38, -RZ, RZ, 0, 0 ;  /* 0x00000000ff267435 */ /* 0x000fe400000001ff */
[----:B------:R-:W5:Y:S01]  /*0ab0*/  @!P1 LDG.E R31, desc[UR16][R4.64+0x400] ;  /* 0x00040010041f9981 */ /* 0x000f62000c1e1900 */
[----:B------:R-:W-:Y:S02]  /*0ac0*/  ISETP.GE.AND P1, PT, R0, R26, PT ;  /* 0x0000001a0000720c */ /* 0x000fe40003f26270 */
        /* <DEDUP_REMOVED lines=49> */
[----:B------:R-:W-:Y:S02]  /*0de0*/  LEA.HI.SX32 R64, R64, R39, 0x1b ;  /* 0x0000002740407211 */ /* 0x000fe400078fdaff */
        /* <DEDUP_REMOVED lines=12> */
[----:B------:R-:W-:-:S04]  /*0eb0*/  LEA R4, P0, R23, UR11, 0x2 ;  /* 0x0000000b17047c11 */ /* 0x000fc8000f8010ff */
[----:B------:R-:W-:Y:S02]  /*0ec0*/  LEA.HI.X R5, R23, UR12, R22, 0x2, P0 ;  /* 0x0000000c17057c11 */ /* 0x000fe400080f1416 */
[-C--:B------:R-:W-:Y:S02]  /*0ed0*/  ISETP.GE.AND P0, PT, R24, R26.reuse, PT ;  /* 0x0000001a1800720c */ /* 0x080fe40003f06270 */
[-C--:B------:R-:W-:Y:S02]  /*0ee0*/  ISETP.GE.AND P2, PT, R25, R26.reuse, PT ;  /* 0x0000001a1900720c */ /* 0x080fe40003f46270 */
[-C--:B------:R-:W-:Y:S02]  /*0ef0*/  ISETP.GE.AND P3, PT, R21, R26.reuse, PT ;  /* 0x0000001a1500720c */ /* 0x080fe40003f66270 */
[-C--:B------:R-:W-:Y:S02]  /*0f00*/  ISETP.GE.AND P4, PT, R18, R26.reuse, PT ;  /* 0x0000001a1200720c */ /* 0x080fe40003f86270 */
[----:B------:R-:W-:-:S02]  /*0f10*/  ISETP.GE.AND P5, PT, R20, R26, PT ;  /* 0x0000001a1400720c */ /* 0x000fc40003fa6270 */
[----:B------:R-:W-:Y:S02]  /*0f20*/  ISETP.GE.AND P6, PT, R19, R26, PT ;  /* 0x0000001a1300720c */ /* 0x000fe40003fc6270 */
[----:B------:R-:W-:Y:S01]  /*0f30*/  MOV R42, RZ ;  /* 0x000000ff002a7202 */ /* 0x000fe20000000f00 */
[----:B--2---:R-:W-:Y:S04]  /*0f40*/  STS [R130], R7 ;  /* 0x0000000782007388 */ /* 0x004fe80000000800 */
[----:B---3--:R-:W-:Y:S04]  /*0f50*/  STS [R129+0x80], R6 ;  /* 0x0000800681007388 */ /* 0x008fe80000000800 */
[----:B----4-:R-:W-:Y:S04]  /*0f60*/  STS [R128+0x100], R9 ;  /* 0x0001000980007388 */ /* 0x010fe80000000800 */
[----:B-----5:R-:W-:Y:S04]  /*0f70*/  STS [R127+0x180], R28 ;  /* 0x0001801c7f007388 */ /* 0x020fe80000000800 */
        /* <DEDUP_REMOVED lines=8> */
[----:B------:R1:W-:Y:S04]  /*1000*/  STS [R118+0x600], R35 ;  /* 0x0006002376007388 */ /* 0x0003e80000000800 */
        /* <DEDUP_REMOVED lines=23> */
[----:B------:R-:W-:-:S04]  /*1180*/  LEA R6, P1, R23, UR13, 0x2 ;  /* 0x0000000d17067c11 */ /* 0x000fc8000f8210ff */
[C---:B------:R-:W-:Y:S02]  /*1190*/  LEA.HI.X R7, R23.reuse, UR14, R22, 0x2, P1 ;  /* 0x0000000e17077c11 */ /* 0x040fe400088f1416 */
[-C--:B------:R-:W-:Y:S01]  /*11a0*/  ISETP.GE.AND P1, PT, R23, R26.reuse, PT ;  /* 0x0000001a1700720c */ /* 0x080fe20003f26270 */
[----:B------:R-:W4:Y:S01]  /*11b0*/  @!P0 LDG.E R28, desc[UR16][R4.64+0x80] ;  /* 0x00008010041c8981 */ /* 0x000f22000c1e1900 */
[-C--:B------:R-:W-:Y:S01]  /*11c0*/  ISETP.GE.AND P0, PT, R17, R26.reuse, PT ;  /* 0x0000001a1100720c */ /* 0x080fe20003f06270 */
[----:B------:R-:W-:Y:S01]  /*11d0*/  HFMA2.MMA R9, -RZ, RZ, 0, 0 ;  /* 0x00000000ff097435 */ /* 0x000fe200000001ff */
[----:B------:R-:W-:Y:S02]  /*11e0*/  CS2R R32, SRZ ;  /* 0x0000000000207805 */ /* 0x000fe4000001ff00 */
[----:B------:R-:W-:Y:S02]  /*11f0*/  MOV R27, RZ ;  /* 0x000000ff001b7202 */ /* 0x000fe40000000f00 */
[----:B------:R-:W-:Y:S01]  /*1200*/  CS2R R30, SRZ ;  /* 0x00000000001e7805 */ /* 0x000fe2000001ff00 */
[----:B------:R-:W5:Y:S04]  /*1210*/  @!P5 LDG.E R29, desc[UR16][R4.64+0x200] ;  /* 0x00020010041dd981 */ /* 0x000f68000c1e1900 */
[----:B------:R-:W5:Y:S04]  /*1220*/  @!P2 LDG.E R27, desc[UR16][R4.64+0x100] ;  /* 0x00010010041ba981 */ /* 0x000f68000c1e1900 */
[----:B------:R-:W5:Y:S01]  /*1230*/  @!P0 LDG.E R34, desc[UR16][R4.64+0x380] ;  /* 0x0003801004228981 */ /* 0x000f62000c1e1900 */
[----:B------:R-:W-:-:S03]  /*1240*/  ISETP.GE.AND P0, PT, R16, R26, PT ;  /* 0x0000001a1000720c */ /* 0x000fc60003f06270 */
[----:B------:R-:W4:Y:S01]  /*1250*/  @!P1 LDG.E R9, desc[UR16][R4.64] ;  /* 0x0000001004099981 */ /* 0x000f22000c1e1900 */
[-C--:B------:R-:W-:Y:S02]  /*1260*/  ISETP.GE.AND P1, PT, R14, R26.reuse, PT ;  /* 0x0000001a0e00720c */ /* 0x080fe40003f26270 */
[-C--:B------:R-:W-:Y:S01]  /*1270*/  ISETP.GE.AND P2, PT, R13, R26.reuse, PT ;  /* 0x0000001a0d00720c */ /* 0x080fe20003f46270 */
[----:B------:R-:W5:Y:S01]  /*1280*/  @!P3 LDG.E R30, desc[UR16][R4.64+0x180] ;  /* 0x00018010041eb981 */ /* 0x000f62000c1e1900 */
[----:B------:R-:W-:-:S03]  /*1290*/  ISETP.GE.AND P3, PT, R12, R26, PT ;  /* 0x0000001a0c00720c */ /* 0x000fc60003f66270 */
[----:B------:R-:W5:Y:S04]  /*12a0*/  @!P4 LDG.E R31, desc[UR16][R4.64+0x300] ;  /* 0x00030010041fc981 */ /* 0x000f68000c1e1900 */
[----:B------:R-:W5:Y:S01]  /*12b0*/  @!P0 LDG.E R33, desc[UR16][R4.64+0x400] ;  /* 0x0004001004218981 */ /* 0x000f62000c1e1900 */
[-C--:B------:R-:W-:Y:S02]  /*12c0*/  ISETP.GE.AND P0, PT, R15, R26.reuse, PT ;  /* 0x0000001a0f00720c */ /* 0x080fe40003f06270 */
[-C--:B------:R-:W-:Y:S01]  /*12d0*/  ISETP.GE.AND P4, PT, R11, R26.reuse, PT ;  /* 0x0000001a0b00720c */ /* 0x080fe20003f86270 */
[----:B------:R-:W5:Y:S01]  /*12e0*/  @!P6 LDG.E R32, desc[UR16][R4.64+0x280] ;  /* 0x000280100420e981 */ /* 0x000f62000c1e1900 */
[----:B------:R-:W-:Y:S02]  /*12f0*/  ISETP.GE.AND P5, PT, R10, R26, PT ;  /* 0x0000001a0a00720c */ /* 0x000fe40003fa6270 */
[----:B--2---:R-:W-:-:S02]  /*1300*/  CS2R R36, SRZ ;  /* 0x0000000000247805 */ /* 0x004fc4000001ff00 */
[----:B------:R-:W-:Y:S01]  /*1310*/  ISETP.GE.AND P6, PT, R0, R26, PT ;  /* 0x0000001a0000720c */ /* 0x000fe20003fc6270 */
[----:B---3--:R-:W-:Y:S01]  /*1320*/  HFMA2.MMA R40, -RZ, RZ, 0, 0 ;  /* 0x00000000ff287435 */ /* 0x008fe200000001ff */
[----:B------:R-:W-:Y:S01]  /*1330*/  CS2R R38, SRZ ;  /* 0x0000000000267805 */ /* 0x000fe2000001ff00 */
[----:B------:R-:W2:Y:S04]  /*1340*/  @!P1 LDG.E R35, desc[UR16][R4.64+0x500] ;  /* 0x0005001004239981 */ /* 0x000ea8000c1e1900 */
[----:B------:R-:W3:Y:S04]  /*1350*/  @!P0 LDG.E R36, desc[UR16][R4.64+0x480] ;  /* 0x0004801004248981 */ /* 0x000ee8000c1e1900 */
[----:B------:R-:W2:Y:S04]  /*1360*/  @!P2 LDG.E R38, desc[UR16][R4.64+0x580] ;  /* 0x000580100426a981 */ /* 0x000ea8000c1e1900 */
[----:B------:R-:W2:Y:S04]  /*1370*/  @!P3 LDG.E R37, desc[UR16][R4.64+0x600] ;  /* 0x000600100425b981 */ /* 0x000ea8000c1e1900 */
[----:B------:R-:W2:Y:S04]  /*1380*/  @!P4 LDG.E R40, desc[UR16][R4.64+0x680] ;  /* 0x000680100428c981 */ /* 0x000ea8000c1e1900 */
[----:B------:R-:W2:Y:S04]  /*1390*/  @!P5 LDG.E R39, desc[UR16][R4.64+0x700] ;  /* 0x000700100427d981 */ /* 0x000ea8000c1e1900 */
[----:B------:R0:W2:Y:S01]  /*13a0*/  @!P6 LDG.E R42, desc[UR16][R4.64+0x780] ;  /* 0x00078010042ae981 */ /* 0x0000a2000c1e1900 */
[----:B------:R-:W-:-:S02]  /*13b0*/  P2R R43, PR, RZ, 0x1 ;  /* 0x00000001ff2b7803 */ /* 0x000fc40000000000 */
[-C--:B------:R-:W-:Y:S02]  /*13c0*/  ISETP.GE.AND P0, PT, R23, R26.reuse, PT ;  /* 0x0000001a1700720c */ /* 0x080fe40003f06270 */
[----:B0-----:R-:W-:Y:S02]  /*13d0*/  CS2R R4, SRZ ;  /* 0x0000000000047805 */ /* 0x001fe4000001ff00 */
[----:B------:R-:W-:Y:S02]  /*13e0*/  P2R R41, PR, RZ, 0x2 ;  /* 0x00000002ff297803 */ /* 0x000fe40000000000 */
[----:B------:R-:W-:Y:S01]  /*13f0*/  ISETP.GE.AND P1, PT, R25, R26, PT ;  /* 0x0000001a1900720c */ /* 0x000fe20003f26270 */
[----:B----4-:R0:W-:Y:S04]  /*1400*/  STS [R130], R9 ;  /* 0x0000000982007388 */ /* 0x0101e80000000800 */
[----:B------:R-:W-:Y:S04]  /*1410*/  STS [R129+0x80], R28 ;  /* 0x0000801c81007388 */ /* 0x000fe80000000800 */
[----:B-----5:R-:W-:Y:S04]  /*1420*/  STS [R128+0x100], R27 ;  /* 0x0001001b80007388 */ /* 0x020fe80000000800 */
[----:B------:R-:W-:Y:S04]  /*1430*/  STS [R127+0x180], R30 ;  /* 0x0001801e7f007388 */ /* 0x000fe80000000800 */
[----:B------:R1:W-:Y:S04]  /*1440*/  STS [R126+0x200], R29 ;  /* 0x0002001d7e007388 */ /* 0x0003e80000000800 */
[----:B------:R-:W-:Y:S04]  /*1450*/  STS [R125+0x280], R32 ;  /* 0x000280207d007388 */ /* 0x000fe80000000800 */
[----:B------:R4:W-:Y:S04]  /*1460*/  STS [R124+0x300], R31 ;  /* 0x0003001f7c007388 */ /* 0x0009e80000000800 */
[----:B------:R-:W-:Y:S04]  /*1470*/  STS [R123+0x380], R34 ;  /* 0x000380227b007388 */ /* 0x000fe80000000800 */
[----:B------:R5:W-:Y:S04]  /*1480*/  STS [R122+0x400], R33 ;  /* 0x000400217a007388 */ /* 0x000be80000000800 */
[----:B---3--:R-:W-:Y:S04]  /*1490*/  STS [R121+0x480], R36 ;  /* 0x0004802479007388 */ /* 0x008fe80000000800 */
[----:B--2---:R2:W-:Y:S04]  /*14a0*/  STS [R120+0x500], R35 ;  /* 0x0005002378007388 */ /* 0x0045e80000000800 */
[----:B------:R3:W-:Y:S04]  /*14b0*/  STS [R119+0x580], R38 ;  /* 0x0005802677007388 */ /* 0x0007e80000000800 */
[----:B------:R3:W-:Y:S04]  /*14c0*/  STS [R118+0x600], R37 ;  /* 0x0006002576007388 */ /* 0x0007e80000000800 */
[----:B------:R3:W-:Y:S04]  /*14d0*/  STS [R117+0x680], R40 ;  /* 0x0006802875007388 */ /* 0x0007e80000000800 */
[----:B------:R-:W-:Y:S04]  /*14e0*/  STS [R116+0x700], R39 ;  /* 0x0007002774007388 */ /* 0x000fe80000000800 */
[----:B------:R-:W-:Y:S01]  /*14f0*/  STS [R115+0x780], R42 ;  /* 0x0007802a73007388 */ /* 0x000fe20000000800 */
[----:B------:R-:W-:-:S03]  /*1500*/  NOP ;  /* 0x0000000000007918 */ /* 0x000fc60000000000 */
[----:B------:R-:W3:Y:S04]  /*1510*/  LDS R95, [R114] ;  /* 0x00000000725f7984 */ /* 0x000ee80000000800 */
[----:B------:R-:W3:Y:S04]  /*1520*/  LDS R94, [R114+0x4] ;  /* 0x00000400725e7984 */ /* 0x000ee80000000800 */
[----:B------:R-:W3:Y:S04]  /*1530*/  LDS R93, [R114+0x8] ;  /* 0x00000800725d7984 */ /* 0x000ee80000000800 */
[----:B------:R-:W3:Y:S04]  /*1540*/  LDS R92, [R114+0xc] ;  /* 0x00000c00725c7984 */ /* 0x000ee80000000800 */
[----:B------:R-:W3:Y:S04]  /*1550*/  LDS R91, [R114+0x10] ;  /* 0x00001000725b7984 */ /* 0x000ee80000000800 */
[----:B------:R-:W3:Y:S04]  /*1560*/  LDS R90, [R114+0x14] ;  /* 0x00001400725a7984 */ /* 0x000ee80000000800 */
[----:B------:R-:W3:Y:S04]  /*1570*/  LDS R89, [R114+0x18] ;  /* 0x0000180072597984 */ /* 0x000ee80000000800 */
[----:B------:R-:W2:Y:S04]  /*1580*/  LDS R88, [R114+0x1c] ;  /* 0x00001c0072587984 */ /* 0x000ea80000000800 */
[----:B------:R-:W2:Y:S04]  /*1590*/  LDS R87, [R114+0x20] ;  /* 0x0000200072577984 */ /* 0x000ea80000000800 */
[----:B------:R-:W2:Y:S04]  /*15a0*/  LDS R86, [R114+0x24] ;  /* 0x0000240072567984 */ /* 0x000ea80000000800 */
[----:B------:R-:W2:Y:S04]  /*15b0*/  LDS R85, [R114+0x28] ;  /* 0x0000280072557984 */ /* 0x000ea80000000800 */
[----:B------:R-:W2:Y:S04]  /*15c0*/  LDS R84, [R114+0x2c] ;  /* 0x00002c0072547984 */ /* 0x000ea80000000800 */
[----:B------:R-:W2:Y:S04]  /*15d0*/  LDS R59, [R114+0x30] ;  /* 0x00003000723b7984 */ /* 0x000ea80000000800 */
[----:B------:R-:W2:Y:S04]  /*15e0*/  LDS R58, [R114+0x34] ;  /* 0x00003400723a7984 */ /* 0x000ea80000000800 */
[----:B------:R-:W2:Y:S04]  /*15f0*/  LDS R57, [R114+0x38] ;  /* 0x0000380072397984 */ /* 0x000ea80000000800 */
[----:B------:R-:W2:Y:S01]  /*1600*/  LDS R56, [R114+0x3c] ;  /* 0x00003c0072387984 */ /* 0x000ea20000000800 */
[----:B------:R-:W-:Y:S01]  /*1610*/  BAR.SYNC.DEFER_BLOCKING 0x0 ;  /* 0x0000000000007b1d */ /* 0x000fe20000010000 */
[----:B0-----:R-:W-:Y:S01]  /*1620*/  HFMA2.MMA R9, -RZ, RZ, 0, 0 ;  /* 0x00000000ff097435 */ /* 0x001fe200000001ff */
[----:B-1----:R-:W-:-:S04]  /*1630*/  CS2R R28, SRZ ;  /* 0x00000000001c7805 */ /* 0x002fc8000001ff00 */
[----:B------:R-:W3:Y:S01]  /*1640*/  @!P0 LDG.E R5, desc[UR16][R6.64] ;  /* 0x0000001006058981 */ /* 0x000ee2000c1e1900 */
[----:B------:R-:W-:-:S04]  /*1650*/  ISETP.GE.AND P0, PT, R24, R26, PT ;  /* 0x0000001a1800720c */ /* 0x000fc80003f06270 */
[----:B------:R-:W3:Y:S01]  /*1660*/  @!P1 LDG.E R9, desc[UR16][R6.64+0x100] ;  /* 0x0001001006099981 */ /* 0x000ee2000c1e1900 */
[----:B------:R-:W-:-:S08]  /*1670*/  ISETP.GE.AND P1, PT, R20, R26, PT ;  /* 0x0000001a1400720c */ /* 0x000fd00003f26270 */
[----:B------:R-:W3:Y:S01]  /*1680*/  @!P0 LDG.E R4, desc[UR16][R6.64+0x80] ;  /* 0x0000801006048981 */ /* 0x000ee2000c1e1900 */
[----:B------:R-:W-:Y:S02]  /*1690*/  ISETP.GE.AND P0, PT, R21, R26, PT ;  /* 0x0000001a1500720c */ /* 0x000fe40003f06270 */
[----:B------:R-:W-:-:S06]  /*16a0*/  MOV R27, RZ ;  /* 0x000000ff001b7202 */ /* 0x000fcc0000000f00 */
[----:B------:R-:W3:Y:S01]  /*16b0*/  @!P1 LDG.E R27, desc[UR16][R6.64+0x200] ;  /* 0x00020010061b9981 */ /* 0x000ee2000c1e1900 */
[----:B------:R-:W-:-:S04]  /*16c0*/  ISETP.GE.AND P1, PT, R18, R26, PT ;  /* 0x0000001a1200720c */ /* 0x000fc80003f26270 */
[----:B------:R-:W3:Y:S01]  /*16d0*/  @!P0 LDG.E R28, desc[UR16][R6.64+0x180] ;  /* 0x00018010061c8981 */ /* 0x000ee2000c1e1900 */
[----:B------:R-:W-:Y:S02]  /*16e0*/  ISETP.GE.AND P0, PT, R19, R26, PT ;  /* 0x0000001a1300720c */ /* 0x000fe40003f06270 */
[----:B----4-:R-:W-:-:S06]  /*16f0*/  CS2R R30, SRZ ;  /* 0x00000000001e7805 */ /* 0x010fcc000001ff00 */
[----:B------:R-:W4:Y:S01]  /*1700*/  @!P1 LDG.E R29, desc[UR16][R6.64+0x300] ;  /* 0x00030010061d9981 */ /* 0x000f22000c1e1900 */
[----:B------:R-:W-:-:S04]  /*1710*/  ISETP.GE.AND P1, PT, R16, R26, PT ;  /* 0x0000001a1000720c */ /* 0x000fc80003f26270 */
[----:B------:R-:W4:Y:S01]  /*1720*/  @!P0 LDG.E R30, desc[UR16][R6.64+0x280] ;  /* 0x00028010061e8981 */ /* 0x000f22000c1e1900 */
[----:B------:R-:W-:Y:S02]  /*1730*/  ISETP.GE.AND P0, PT, R17, R26, PT ;  /* 0x0000001a1100720c */ /* 0x000fe40003f06270 */
[----:B-----5:R-:W-:-:S06]  /*1740*/  CS2R R32, SRZ ;  /* 0x0000000000207805 */ /* 0x020fcc000001ff00 */
[----:B------:R-:W5:Y:S01]  /*1750*/  @!P1 LDG.E R31, desc[UR16][R6.64+0x400] ;  /* 0x00040010061f9981 */ /* 0x000f62000c1e1900 */
[----:B------:R-:W-:-:S04]  /*1760*/  ISETP.NE.AND P1, PT, R41, RZ, PT ;  /* 0x000000ff2900720c */ /* 0x000fc80003f25270 */
[----:B------:R-:W5:Y:S01]  /*1770*/  @!P0 LDG.E R32, desc[UR16][R6.64+0x380] ;  /* 0x0003801006208981 */ /* 0x000f62000c1e1900 */
[----:B------:R-:W-:Y:S02]  /*1780*/  ISETP.NE.AND P0, PT, R43, RZ, PT ;  /* 0x000000ff2b00720c */ /* 0x000fe40003f05270 */
[----:B--2---:R-:W-:Y:S01]  /*1790*/  CS2R R34, SRZ ;  /* 0x0000000000227805 */ /* 0x004fe2000001ff00 */
[----:B---3--:R-:W-:Y:S01]  /*17a0*/  HFMA2.MMA R38, -RZ, RZ, 0, 0 ;  /* 0x00000000ff267435 */ /* 0x008fe200000001ff */
[----:B------:R-:W-:Y:S02]  /*17b0*/  CS2R R36, SRZ ;  /* 0x0000000000247805 */ /* 0x000fe4000001ff00 */
[----:B------:R-:W-:Y:S02]  /*17c0*/  MOV R40, RZ ;  /* 0x000000ff00287202 */ /* 0x000fe40000000f00 */
[----:B------:R-:W2:Y:S04]  /*17d0*/  @!P3 LDG.E R35, desc[UR16][R6.64+0x600] ;  /* 0x000600100623b981 */ /* 0x000ea8000c1e1900 */
[----:B------:R-:W3:Y:S04]  /*17e0*/  @!P1 LDG.E R33, desc[UR16][R6.64+0x500] ;  /* 0x0005001006219981 */ /* 0x000ee8000c1e1900 */
[----:B------:R-:W2:Y:S04]  /*17f0*/  @!P0 LDG.E R34, desc[UR16][R6.64+0x480] ;  /* 0x0004801006228981 */ /* 0x000ea8000c1e1900 */
[----:B------:R-:W3:Y:S04]  /*1800*/  @!P2 LDG.E R36, desc[UR16][R6.64+0x580] ;  /* 0x000580100624a981 */ /* 0x000ee8000c1e1900 */
[----:B------:R-:W3:Y:S04]  /*1810*/  @!P4 LDG.E R38, desc[UR16][R6.64+0x680] ;  /* 0x000680100626c981 */ /* 0x000ee8000c1e1900 */
[----:B------:R-:W3:Y:S04]  /*1820*/  @!P5 LDG.E R37, desc[UR16][R6.64+0x700] ;  /* 0x000700100625d981 */ /* 0x000ee8000c1e1900 */
[----:B------:R0:W3:Y:S01]  /*1830*/  @!P6 LDG.E R40, desc[UR16][R6.64+0x780] ;  /* 0x000780100628e981 */ /* 0x0000e2000c1e1900 */
[----:B------:R-:W-:Y:S01]  /*1840*/  FADD.FTZ R95, R95, UR5 ;  /* 0x000000055f5f7e21 */ /* 0x000fe20008010000 */
[----:B0-----:R-:W0:Y:S04]  /*1850*/  LDC.64 R6, c[0x0][0x2a0] ;  /* 0x0000a800ff067b82 */ /* 0x001e280000000a00 */
[----:B------:R-:W-:Y:S01]  /*1860*/  FSETP.GTU.FTZ.AND P5, PT, R95, 20, PT ;  /* 0x41a000005f00780b */ /* 0x000fe20003fbc000 */
[----:B------:R-:W-:Y:S01]  /*1870*/  FADD.FTZ R94, R94, UR5 ;  /* 0x000000055e5e7e21 */ /* 0x000fe20008010000 */
[----:B------:R-:W-:Y:S01]  /*1880*/  FADD.FTZ R93, R93, UR5 ;  /* 0x000000055d5d7e21 */ /* 0x000fe20008010000 */
[----:B------:R-:W-:Y:S01]  /*1890*/  FADD.FTZ R92, R92, UR5 ;  /* 0x000000055c5c7e21 */ /* 0x000fe20008010000 */
[----:B------:R-:W-:Y:S01]  /*18a0*/  FADD.FTZ R91, R91, UR5 ;  /* 0x000000055b5b7e21 */ /* 0x000fe20008010000 */
[----:B------:R-:W-:Y:S01]  /*18b0*/  FADD.FTZ R90, R90, UR5 ;  /* 0x000000055a5a7e21 */ /* 0x000fe20008010000 */
[----:B------:R-:W-:Y:S01]  /*18c0*/  BSSY B0, `(.L_x_434) ;  /* 0x000003a000007945 */ /* 0x000fe20003800000 */
[----:B------:R-:W-:Y:S01]  /*18d0*/  ISETP.GE.AND P0, PT, R23, R26, PT ;  /* 0x0000001a1700720c */ /* 0x000fe20003f06270 */
[----:B------:R-:W-:Y:S01]  /*18e0*/  FADD.FTZ R89, R89, UR5 ;  /* 0x0000000559597e21 */ /* 0x000fe20008010000 */
[----:B------:R-:W-:-:S02]  /*18f0*/  FSETP.GTU.FTZ.AND P4, PT, R94, 20, PT ;  /* 0x41a000005e00780b */ /* 0x000fc40003f9c000 */
[----:B------:R-:W-:Y:S02]  /*1900*/  FSETP.GTU.FTZ.AND P3, PT, R93, 20, PT ;  /* 0x41a000005d00780b */ /* 0x000fe40003f7c000 */
[----:B------:R-:W-:Y:S02]  /*1910*/  FSETP.GTU.FTZ.AND P2, PT, R92, 20, PT ;  /* 0x41a000005c00780b */ /* 0x000fe40003f5c000 */
[----:B------:R-:W-:Y:S02]  /*1920*/  FSETP.GTU.FTZ.AND P1, PT, R91, 20, PT ;  /* 0x41a000005b00780b */ /* 0x000fe40003f3c000 */
[----:B------:R-:W-:Y:S01]  /*1930*/  FSETP.GTU.FTZ.AND P6, PT, R90, 20, PT ;  /* 0x41a000005a00780b */ /* 0x000fe20003fdc000 */
[----:B------:R-:W-:Y:S04]  /*1940*/  STS [R130], R5 ;  /* 0x0000000582007388 */ /* 0x000fe80000000800 */
[----:B------:R1:W-:Y:S04]  /*1950*/  STS [R129+0x80], R4 ;  /* 0x0000800481007388 */ /* 0x0003e80000000800 */
[----:B------:R0:W-:Y:S01]  /*1960*/  STS [R128+0x100], R9 ;  /* 0x0001000980007388 */ /* 0x0001e20000000800 */
[----:B-1----:R-:W1:Y:S03]  /*1970*/  LDC.64 R4, c[0x0][0x2b0] ;  /* 0x0000ac00ff047b82 */ /* 0x002e660000000a00 */
[----:B------:R0:W-:Y:S04]  /*1980*/  STS [R127+0x180], R28 ;  /* 0x0001801c7f007388 */ /* 0x0001e80000000800 */
[----:B------:R0:W-:Y:S04]  /*1990*/  STS [R126+0x200], R27 ;  /* 0x0002001b7e007388 */ /* 0x0001e80000000800 */
[----:B----4-:R4:W-:Y:S04]  /*19a0*/  STS [R125+0x280], R30 ;  /* 0x0002801e7d007388 */ /* 0x0109e80000000800 */
[----:B------:R4:W-:Y:S04]  /*19b0*/  STS [R124+0x300], R29 ;  /* 0x0003001d7c007388 */ /* 0x0009e80000000800 */
[----:B-----5:R4:W-:Y:S04]  /*19c0*/  STS [R123+0x380], R32 ;  /* 0x000380207b007388 */ /* 0x0209e80000000800 */
[----:B------:R4:W-:Y:S04]  /*19d0*/  STS [R122+0x400], R31 ;  /* 0x0004001f7a007388 */ /* 0x0009e80000000800 */
[----:B--2---:R4:W-:Y:S04]  /*19e0*/  STS [R121+0x480], R34 ;  /* 0x0004802279007388 */ /* 0x0049e80000000800 */
[----:B---3--:R4:W-:Y:S04]  /*19f0*/  STS [R120+0x500], R33 ;  /* 0x0005002178007388 */ /* 0x0089e80000000800 */
[----:B------:R4:W-:Y:S04]  /*1a00*/  STS [R119+0x580], R36 ;  /* 0x0005802477007388 */ /* 0x0009e80000000800 */
[----:B------:R4:W-:Y:S04]  /*1a10*/  STS [R118+0x600], R35 ;  /* 0x0006002376007388 */ /* 0x0009e80000000800 */
[----:B------:R4:W-:Y:S04]  /*1a20*/  STS [R117+0x680], R38 ;  /* 0x0006802675007388 */ /* 0x0009e80000000800 */
[----:B------:R4:W-:Y:S04]  /*1a30*/  STS [R116+0x700], R37 ;  /* 0x0007002574007388 */ /* 0x0009e80000000800 */
[----:B------:R4:W-:Y:S01]  /*1a40*/  STS [R115+0x780], R40 ;  /* 0x0007802873007388 */ /* 0x0009e20000000800 */
[----:B------:R-:W-:Y:S01]  /*1a50*/  NOP ;  /* 0x0000000000007918 */ /* 0x000fe20000000000 */
[----:B01----:R-:W-:Y:S05]  /*1a60*/  @P5 BRA `(.L_x_435) ;  /* 0x00000000007c5947 */ /* 0x003fea0003800000 */
[----:B------:R-:W-:Y:S01]  /*1a70*/  FMUL.FTZ R95, R95, 1.4426950216293334961 ;  /* 0x3fb8aa3b5f5f7820 */ /* 0x000fe20000410000 */
[----:B----4-:R-:W-:Y:S02]  /*1a80*/  MOV R29, 0x3e800000 ;  /* 0x3e800000001d7802 */ /* 0x010fe40000000f00 */
        /* <DEDUP_REMOVED lines=29> */
.L_x_435:
[----:B------:R-:W-:Y:S05]  /*1c60*/  BSYNC B0 ;  /* 0x0000000000007941 */ /* 0x000fea0003800000 */
.L_x_434:
[----:B------:R-:W-:Y:S01]  /*1c70*/  BSSY B0, `(.L_x_436) ;  /* 0x0000023000007945 */ /* 0x000fe20003800000 */
[----:B------:R-:W-:Y:S01]  /*1c80*/  FSETP.GTU.FTZ.AND P5, PT, R89, 20, PT ;  /* 0x41a000005900780b */ /* 0x000fe20003fbc000 */
[----:B------:R-:W-:Y:S02]  /*1c90*/  FADD.FTZ R88, R88, UR5 ;  /* 0x0000000558587e21 */ /* 0x000fe40008010000 */
[----:B------:R-:W-:Y:S10]  /*1ca0*/  @P4 BRA `(.L_x_437) ;  /* 0x00000000007c4947 */ /* 0x000ff40003800000 */
[----:B------:R-:W-:Y:S01]  /*1cb0*/  FMUL.FTZ R94, R94, 1.4426950216293334961 ;  /* 0x3fb8aa3b5e5e7820 */ /* 0x000fe20000410000 */
[----:B----4-:R-:W-:Y:S01]  /*1cc0*/  HFMA2.MMA R29, -RZ, RZ, 1.625, 0 ;  /* 0x3e800000ff1d7435 */ /* 0x010fe200000001ff */
        /* <DEDUP_REMOVED lines=29> */
.L_x_437:
[----:B------:R-:W-:Y:S05]  /*1ea0*/  BSYNC B0 ;  /* 0x0000000000007941 */ /* 0x000fea0003800000 */
.L_x_436:
        /* <DEDUP_REMOVED lines=35> */
.L_x_439:
[----:B------:R-:W-:Y:S05]  /*20e0*/  BSYNC B0 ;  /* 0x0000000000007941 */ /* 0x000fea0003800000 */
.L_x_438:
        /* <DEDUP_REMOVED lines=35> */
.L_x_441:
[----:B------:R-:W-:Y:S05]  /*2320*/  BSYNC B0 ;  /* 0x0000000000007941 */ /* 0x000fea0003800000 */
.L_x_440:
        /* <DEDUP_REMOVED lines=35> */
.L_x_443:
[----:B------:R-:W-:Y:S05]  /*2560*/  BSYNC B0 ;  /* 0x0000000000007941 */ /* 0x000fea0003800000 */
.L_x_442:
        /* <DEDUP_REMOVED lines=35> */
.L_x_445:
[----:B------:R-:W-:Y:S05]  /*27a0*/  BSYNC B0 ;  /* 0x0000000000007941 */ /* 0x000fea0003800000 */
.L_x_444:
[----:B------:R-:W-:Y:S01]  /*27b0*/  USHF.R.S32.HI UR15, URZ, 0x1f, UR18 ;  /* 0x0000001f3f0f7899 */ /* 0x000fe20008011412 */
        /* <DEDUP_REMOVED lines=35> */
.L_x_447:
[----:B------:R-:W-:Y:S05]  /*29f0*/  BSYNC B0 ;  /* 0x0000000000007941 */ /* 0x000fea0003800000 */
.L_x_446:
[----:B------:R-:W-:Y:S01]  /*2a00*/  BSSY B0, `(.L_x_448) ;  /* 0x0000025000007945 */ /* 0x000fe20003800000 */
[----:B------:R-:W-:Y:S01]  /*2a10*/  FSETP.GTU.FTZ.AND P5, PT, R59, 20, PT ;  /* 0x41a000003b00780b */ /* 0x000fe20003fbc000 */
[----:B----4-:R-:W-:Y:S01]  /*2a20*/  IMAD R30, R6, UR15, RZ ;  /* 0x0000000f061e7c24 */ /* 0x010fe2000f8e02ff */
[----:B------:R-:W-:Y:S01]  /*2a30*/  SHF.R.S32.HI R3, RZ, 0x1f, R2 ;  /* 0x0000001fff037819 */ /* 0x000fe20000011402 */
[----:B------:R-:W-:Y:S01]  /*2a40*/  FADD.FTZ R58, R58, UR5 ;  /* 0x000000053a3a7e21 */ /* 0x000fe20008010000 */
[----:B------:R-:W-:Y:S09]  /*2a50*/  @P4 BRA `(.L_x_449) ;  /* 0x00000000007c4947 */ /* 0x000ff20003800000 */
        /* <DEDUP_REMOVED lines=31> */
.L_x_449:
[----:B------:R-:W-:Y:S05]  /*2c50*/  BSYNC B0 ;  /* 0x0000000000007941 */ /* 0x000fea0003800000 */
.L_x_448:
[----:B------:R-:W-:Y:S01]  /*2c60*/  BSSY B0, `(.L_x_450) ;  /* 0x0000026000007945 */ /* 0x000fe20003800000 */
[----:B------:R-:W-:Y:S01]  /*2c70*/  IMAD R31, R7, UR18, R30 ;  /* 0x00000012071f7c24 */ /* 0x000fe2000f8e021e */
[----:B------:R-:W-:Y:S01]  /*2c80*/  FSETP.GTU.FTZ.AND P4, PT, R58, 20, PT ;  /* 0x41a000003a00780b */ /* 0x000fe20003f9c000 */
[----:B------:R-:W-:-:S04]  /*2c90*/  @!P0 IMAD.WIDE.U32 R28, R6, UR18, R2 ;  /* 0x00000012061c8c25 */ /* 0x000fc8000f8e0002 */
[----:B------:R-:W-:Y:S01]  /*2ca0*/  FADD.FTZ R57, R57, UR5 ;  /* 0x0000000539397e21 */ /* 0x000fe20008010000 */
[----:B------:R-:W-:Y:S01]  /*2cb0*/  IMAD.WIDE.U32 R6, R6, UR18, RZ ;  /* 0x0000001206067c25 */ /* 0x000fe2000f8e00ff */
        /* <DEDUP_REMOVED lines=32> */
.L_x_451:
[----:B------:R-:W-:Y:S05]  /*2ec0*/  BSYNC B0 ;  /* 0x0000000000007941 */ /* 0x000fea0003800000 */
.L_x_450:
[----:B------:R-:W-:Y:S01]  /*2ed0*/  BSSY B0, `(.L_x_452) ;  /* 0x0000026000007945 */ /* 0x000fe20003800000 */
[----:B------:R-:W-:Y:S01]  /*2ee0*/  IADD3 R33, R7, R31, RZ ;  /* 0x0000001f07217210 */ /* 0x000fe20007ffe0ff */
[----:B------:R-:W-:Y:S01]  /*2ef0*/  IMAD R32, R4, UR15, RZ ;  /* 0x0000000f04207c24 */ /* 0x000fe2000f8e02ff */
[----:B------:R-:W-:Y:S01]  /*2f00*/  FSETP.GTU.FTZ.AND P3, PT, R57, 20, PT ;  /* 0x41a000003900780b */ /* 0x000fe20003f7c000 */
[----:B------:R-:W-:Y:S01]  /*2f10*/  FADD.FTZ R56, R56, UR5 ;  /* 0x0000000538387e21 */ /* 0x000fe20008010000 */
[----:B------:R-:W-:Y:S01]  /*2f20*/  @!P0 IADD3 R31, R31, R29, RZ ;  /* 0x0000001d1f1f8210 */ /* 0x000fe20007ffe0ff */
[----:B------:R-:W-:Y:S10]  /*2f30*/  @P2 BRA `(.L_x_453) ;  /* 0x00000000007c2947 */ /* 0x000ff40003800000 */
        /* <DEDUP_REMOVED lines=31> */
.L_x_453:
[----:B------:R-:W-:Y:S05]  /*3130*/  BSYNC B0 ;  /* 0x0000000000007941 */ /* 0x000fea0003800000 */
.L_x_452:
[----:B------:R-:W-:Y:S01]  /*3140*/  IADD3 R54, -R8, UR6, RZ ;  /* 0x0000000608367c10 */ /* 0x000fe2000fffe1ff */
[----:B------:R-:W-:Y:S01]  /*3150*/  BSSY B0, `(.L_x_454) ;  /* 0x0000027000007945 */ /* 0x000fe20003800000 */
[----:B------:R-:W-:Y:S01]  /*3160*/  FSETP.GTU.FTZ.AND P2, PT, R56, 20, PT ;  /* 0x41a000003800780b */ /* 0x000fe20003f5c000 */
[----:B------:R-:W-:Y:S01]  /*3170*/  IMAD R5, R5, UR18, R32 ;  /* 0x0000001205057c24 */ /* 0x000fe2000f8e0220 */
[----:B------:R-:W-:Y:S01]  /*3180*/  MOV R7, R33 ;  /* 0x0000002100077202 */ /* 0x000fe20000000f00 */
[----:B------:R-:W-:Y:S01]  /*3190*/  IMAD R54, R54, -0x800, RZ ;  /* 0xfffff80036367824 */ /* 0x000fe200078e02ff */
[----:B------:R-:W-:Y:S02]  /*31a0*/  @!P0 MOV R29, R31 ;  /* 0x0000001f001d8202 */ /* 0x000fe40000000f00 */
[----:B------:R-:W-:Y:S01]  /*31b0*/  SHF.R.S32.HI R55, RZ, 0x1f, R137 ;  /* 0x0000001fff377819 */ /* 0x000fe20000011489 */
        /* <DEDUP_REMOVED lines=32> */
.L_x_455:
[----:B------:R-:W-:Y:S05]  /*33c0*/  BSYNC B0 ;  /* 0x0000000000007941 */ /* 0x000fea0003800000 */
.L_x_454:
        /* <DEDUP_REMOVED lines=33> */
.L_x_457:
[----:B------:R-:W-:Y:S05]  /*35e0*/  BSYNC B0 ;  /* 0x0000000000007941 */ /* 0x000fea0003800000 */
.L_x_456:
        /* <DEDUP_REMOVED lines=33> */
.L_x_459:
[----:B------:R-:W-:Y:S05]  /*3800*/  BSYNC B0 ;  /* 0x0000000000007941 */ /* 0x000fea0003800000 */
.L_x_458:
        /* <DEDUP_REMOVED lines=33> */
.L_x_461:
[----:B------:R-:W-:Y:S05]  /*3a20*/  BSYNC B0 ;  /* 0x0000000000007941 */ /* 0x000fea0003800000 */
.L_x_460:
        /* <DEDUP_REMOVED lines=33> */
.L_x_463:
[----:B------:R-:W-:Y:S05]  /*3c40*/  BSYNC B0 ;  /* 0x0000000000007941 */ /* 0x000fea0003800000 */
.L_x_462:
        /* <DEDUP_REMOVED lines=33> */
.L_x_465:
[----:B------:R-:W-:Y:S05]  /*3e60*/  BSYNC B0 ;  /* 0x0000000000007941 */ /* 0x000fea0003800000 */
.L_x_464:
[----:B------:R-:W-:Y:S01]  /*3e70*/  ULDC.64 UR20, c[0x0][0x2a8] ;  /* 0x0000aa0000147ab9 */ /* 0x000fe20000000a00 */
[C---:B------:R-:W-:Y:S01]  /*3e80*/  @!P0 IMAD.WIDE.U32 R30, R4.reuse, UR18, R2 ;  /* 0x00000012041e8c25 */ /* 0x040fe2000f8e0002 */
[----:B------:R-:W-:Y:S01]  /*3e90*/  ULDC.64 UR22, c[0x0][0x2b8] ;  /* 0x0000ae0000167ab9 */ /* 0x000fe20000000a00 */
[----:B------:R-:W-:Y:S01]  /*3ea0*/  SHF.R.S32.HI R52, RZ, 0x1f, R54 ;  /* 0x0000001fff347819 */ /* 0x000fe20000011436 */
[----:B------:R-:W-:Y:S01]  /*3eb0*/  LDS R42, [R114] ;  /* 0x00000000722a7984 */ /* 0x000fe20000000800 */
[----:B------:R-:W-:Y:S01]  /*3ec0*/  IMAD R32, R55, UR20, RZ ;  /* 0x0000001437207c24 */ /* 0x000fe2000f8e02ff */
[----:B------:R-:W-:Y:S01]  /*3ed0*/  @!P0 IADD3 R31, R5, R31, RZ ;  /* 0x0000001f051f8210 */ /* 0x000fe20007ffe0ff */
[C---:B------:R-:W-:Y:S01]  /*3ee0*/  @!P0 IMAD.WIDE.U32 R28, R137.reuse, UR20, R28 ;  /* 0x00000014891c8c25 */ /* 0x040fe2000f8e001c */
[----:B------:R-:W-:Y:S01]  /*3ef0*/  LDS R41, [R114+0x4] ;  /* 0x0000040072297984 */ /* 0x000fe20000000800 */
[----:B------:R-:W-:Y:S02]  /*3f00*/  HFMA2.MMA R43, -RZ, RZ, 0, 0 ;  /* 0x00000000ff2b7435 */ /* 0x000fe400000001ff */
[----:B------:R-:W-:Y:S01]  /*3f10*/  IMAD.WIDE.U32 R6, R137, UR20, R6 ;  /* 0x0000001489067c25 */ /* 0x000fe2000f8e0006 */
[----:B------:R-:W-:Y:S01]  /*3f20*/  @!P0 IADD3 R33, P1, R23, R28, RZ ;  /* 0x0000001c17218210 */ /* 0x000fe20007f3e0ff */
[----:B------:R-:W-:Y:S02]  /*3f30*/  LDS R40, [R114+0x8] ;  /* 0x0000080072287984 */ /* 0x000fe40000000800 */
[----:B------:R-:W-:Y:S01]  /*3f40*/  IMAD.WIDE.U32 R8, R4, UR18, RZ ;  /* 0x0000001204087c25 */ /* 0x000fe2000f8e00ff */
[----:B------:R-:W-:Y:S01]  /*3f50*/  IADD3 R27, P2, R54, R6, RZ ;  /* 0x00000006361b7210 */ /* 0x000fe20007f5e0ff */
[----:B------:R-:W-:Y:S02]  /*3f60*/  LDS R39, [R114+0xc] ;  /* 0x00000c0072277984 */ /* 0x000fe40000000800 */
[----:B------:R-:W-:Y:S01]  /*3f70*/  IMAD R35, R137, UR21, R32 ;  /* 0x0000001589237c24 */ /* 0x000fe2000f8e0220 */
[----:B------:R-:W-:Y:S01]  /*3f80*/  IADD3 R9, R9, R5, RZ ;  /* 0x0000000509097210 */ /* 0x000fe20007ffe0ff */
[----:B------:R-:W-:Y:S01]  /*3f90*/  IMAD R6, R55, UR22, RZ ;  /* 0x0000001637067c24 */ /* 0x000fe2000f8e02ff */
[----:B------:R-:W-:Y:S01]  /*3fa0*/  ULDC.64 UR20, c[0x0][0x318] ;  /* 0x0000c60000147ab9 */ /* 0x000fe20000000a00 */
[C---:B------:R-:W-:Y:S01]  /*3fb0*/  @!P0 IMAD.WIDE.U32 R4, R137.reuse, UR22, R30 ;  /* 0x0000001689048c25 */ /* 0x040fe2000f8e001e */
[----:B------:R-:W-:Y:S01]  /*3fc0*/  @!P0 IADD3.X R34, R22, R29, R35, P1, !PT ;  /* 0x0000001d16228210 */ /* 0x000fe20000ffe423 */
[----:B------:R-:W-:Y:S01]  /*3fd0*/  LDS R38, [R114+0x10] ;  /* 0x0000100072267984 */ /* 0x000fe20000000800 */
[----:B------:R-:W-:Y:S01]  /*3fe0*/  IADD3.X R28, R52, R35, R7, P2, !PT ;  /* 0x00000023341c7210 */ /* 0x000fe200017fe407 */
[----:B------:R-:W-:Y:S01]  /*3ff0*/  IMAD R29, R137, UR23, R6 ;  /* 0x00000017891d7c24 */ /* 0x000fe2000f8e0206 */
[----:B------:R-:W-:Y:S01]  /*4000*/  LEA R32, P1, R23, UR20, 0x2 ;  /* 0x0000001417207c11 */ /* 0x000fe2000f8210ff */
[----:B------:R-:W-:Y:S01]  /*4010*/  IMAD.WIDE.U32 R6, R137, UR22, R8 ;  /* 0x0000001689067c25 */ /* 0x000fe2000f8e0008 */
[C---:B------:R-:W-:Y:S01]  /*4020*/  @!P0 IADD3 R48, P3, R23.reuse, R4, RZ ;  /* 0x0000000417308210 */ /* 0x040fe20007f7e0ff */
[----:B------:R-:W-:Y:S01]  /*4030*/  LDS R37, [R114+0x14] ;  /* 0x0000140072257984 */ /* 0x000fe20000000800 */
[----:B------:R-:W-:-:S02]  /*4040*/  LEA.HI.X R9, R23, UR21, R22, 0x2, P1 ;  /* 0x0000001517097c11 */ /* 0x000fc400088f1416 */
[----:B------:R-:W-:Y:S01]  /*4050*/  LEA R8, P2, R27, R32, 0x2 ;  /* 0x000000201b087211 */ /* 0x000fe200078410ff */
[----:B------:R-:W-:Y:S01]  /*4060*/  LDS R36, [R114+0x18] ;  /* 0x0000180072247984 */ /* 0x000fe20000000800 */
[----:B------:R-:W-:Y:S02]  /*4070*/  @!P0 LEA R44, P1, R33, UR20, 0x2 ;  /* 0x00000014212c8c11 */ /* 0x000fe4000f8210ff */
[----:B------:R-:W-:Y:S01]  /*4080*/  IADD3 R46, P4, R54, R6, RZ ;  /* 0x00000006362e7210 */ /* 0x000fe20007f9e0ff */
[----:B------:R-:W-:Y:S01]  /*4090*/  LDS R35, [R114+0x1c] ;  /* 0x00001c0072237984 */ /* 0x000fe20000000800 */
[----:B------:R-:W-:Y:S02]  /*40a0*/  LEA.HI.X R9, R27, R9, R28, 0x2, P2 ;  /* 0x000000091b097211 */ /* 0x000fe400010f141c */
[----:B------:R-:W-:Y:S01]  /*40b0*/  @!P0 LEA.HI.X R45, R33, UR21, R34, 0x2, P1 ;  /* 0x00000015212d8c11 */ /* 0x000fe200088f1422 */
[----:B------:R-:W-:Y:S01]  /*40c0*/  LDS R32, [R114+0x28] ;  /* 0x0000280072207984 */ /* 0x000fe20000000800 */
[----:B------:R-:W-:Y:S01]  /*40d0*/  @!P0 IADD3.X R49, R22, R5, R29, P3, !PT ;  /* 0x0000000516318210 */ /* 0x000fe20001ffe41d */
[----:B------:R-:W-:Y:S01]  /*40e0*/  ULDC.64 UR20, c[0x0][0x308] ;  /* 0x0000c20000147ab9 */ /* 0x000fe20000000a00 */
[----:B------:R-:W-:Y:S01]  /*40f0*/  IADD3.X R7, R52, R29, R7, P4, !PT ;  /* 0x0000001d34077210 */ /* 0x000fe200027fe407 */
[----:B------:R-:W-:Y:S01]  /*4100*/  LDS R34, [R114+0x20] ;  /* 0x0000200072227984 */ /* 0x000fe20000000800 */
[----:B------:R-:W-:-:S03]  /*4110*/  LEA R5, P1, R23, UR20, 0x2 ;  /* 0x0000001417057c11 */ /* 0x000fc6000f8210ff */
[----:B------:R-:W-:Y:S01]  /*4120*/  LDS R33, [R114+0x24] ;  /* 0x0000240072217984 */ /* 0x000fe20000000800 */
[----:B------:R-:W-:Y:S02]  /*4130*/  LEA.HI.X R47, R23, UR21, R22, 0x2, P1 ;  /* 0x00000015172f7c11 */ /* 0x000fe400088f1416 */
[----:B------:R-:W-:Y:S01]  /*4140*/  @!P0 LEA R4, P1, R48, UR20, 0x2 ;  /* 0x0000001430048c11 */ /* 0x000fe2000f8210ff */
[----:B------:R-:W-:Y:S01]  /*4150*/  LDS R31, [R114+0x2c] ;  /* 0x00002c00721f7984 */ /* 0x000fe20000000800 */
[----:B------:R-:W-:-:S03]  /*4160*/  LEA R6, P2, R46, R5, 0x2 ;  /* 0x000000052e067211 */ /* 0x000fc600078410ff */
[----:B------:R-:W-:Y:S04]  /*4170*/  LDS R30, [R114+0x30] ;  /* 0x00003000721e7984 */ /* 0x000fe80000000800 */
[----:B------:R-:W-:Y:S04]  /*4180*/  LDS R29, [R114+0x34] ;  /* 0x00003400721d7984 */ /* 0x000fe80000000800 */
[----:B------:R-:W-:Y:S04]  /*4190*/  LDS R28, [R114+0x38] ;  /* 0x00003800721c7984 */ /* 0x000fe80000000800 */
[----:B------:R-:W-:Y:S01]  /*41a0*/  LDS R27, [R114+0x3c] ;  /* 0x00003c00721b7984 */ /* 0x000fe20000000800 */
[----:B------:R-:W-:Y:S01]  /*41b0*/  BAR.SYNC.DEFER_BLOCKING 0x0 ;  /* 0x0000000000007b1d */ /* 0x000fe20000010000 */
[----:B------:R-:W-:-:S02]  /*41c0*/  @!P0 LEA.HI.X R5, R48, UR21, R49, 0x2, P1 ;  /* 0x0000001530058c11 */ /* 0x000fc400088f1431 */
[----:B------:R-:W-:Y:S02]  /*41d0*/  ISETP.GE.AND P1, PT, R24, R26, PT ;  /* 0x0000001a1800720c */ /* 0x000fe40003f26270 */
[----:B------:R-:W-:Y:S02]  /*41e0*/  LEA.HI.X R7, R46, R47, R7, 0x2, P2 ;  /* 0x0000002f2e077211 */ /* 0x000fe400010f1407 */
[----:B------:R-:W-:Y:S02]  /*41f0*/  CS2R R46, SRZ ;  /* 0x00000000002e7805 */ /* 0x000fe4000001ff00 */
[----:B------:R-:W-:-:S07]  /*4200*/  CS2R R60, SRZ ;  /* 0x00000000003c7805 */ /* 0x000fce000001ff00 */
[----:B------:R-:W2:Y:S01]  /*4210*/  @!P1 LDG.E R46, desc[UR16][R8.64+-0x1f80] ;  /* 0xffe08010082e9981 */ /* 0x000ea2000c1e1900 */
[-C--:B------:R-:W-:Y:S02]  /*4220*/  ISETP.GE.AND P1, PT, R17, R26.reuse, PT ;  /* 0x0000001a1100720c */ /* 0x080fe40003f26270 */
[----:B------:R-:W-:Y:S01]  /*4230*/  MOV R53, RZ ;  /* 0x000000ff00357202 */ /* 0x000fe20000000f00 */
[----:B------:R0:W3:Y:S01]  /*4240*/  @!P0 LDG.E R43, desc[UR16][R44.64] ;  /* 0x000000102c2b8981 */ /* 0x0000e2000c1e1900 */
[-C--:B------:R-:W-:Y:S02]  /*4250*/  ISETP.GE.AND P2, PT, R25, R26.reuse, PT ;  /* 0x0000001a1900720c */ /* 0x080fe40003f46270 */
[----:B------:R-:W-:Y:S02]  /*4260*/  CS2R R48, SRZ ;  /* 0x0000000000307805 */ /* 0x000fe4000001ff00 */
[----:B------:R-:W-:Y:S02]  /*4270*/  ISETP.GE.AND P3, PT, R20, R26, PT ;  /* 0x0000001a1400720c */ /* 0x000fe40003f66270 */
[----:B------:R-:W-:-:S02]  /*4280*/  CS2R R50, SRZ ;  /* 0x0000000000327805 */ /* 0x000fc4000001ff00 */
[-C--:B------:R-:W-:Y:S01]  /*4290*/  ISETP.GE.AND P4, PT, R21, R26.reuse, PT ;  /* 0x0000001a1500720c */ /* 0x080fe20003f86270 */
[----:B------:R-:W-:Y:S01]  /*42a0*/  HFMA2.MMA R62, -RZ, RZ, 0, 0 ;  /* 0x00000000ff3e7435 */ /* 0x000fe200000001ff */
[-C--:B------:R-:W-:Y:S01]  /*42b0*/  ISETP.GE.AND P5, PT, R18, R26.reuse, PT ;  /* 0x0000001a1200720c */ /* 0x080fe20003fa6270 */
[----:B------:R-:W-:Y:S01]  /*42c0*/  HFMA2.MMA R67, -RZ, RZ, 0, 0 ;  /* 0x00000000ff437435 */ /* 0x000fe200000001ff */
[-C--:B------:R-:W-:Y:S01]  /*42d0*/  ISETP.GE.AND P6, PT, R19, R26.reuse, PT ;  /* 0x0000001a1300720c */ /* 0x080fe20003fc6270 */
[----:B------:R-:W4:Y:S01]  /*42e0*/  @!P1 LDG.E R60, desc[UR16][R8.64+-0x1c80] ;  /* 0xffe38010083c9981 */ /* 0x000f22000c1e1900 */
[----:B------:R-:W-:Y:S02]  /*42f0*/  ISETP.GE.AND P1, PT, R16, R26, PT ;  /* 0x0000001a1000720c */ /* 0x000fe40003f26270 */
[----:B0-----:R-:W-:Y:S02]  /*4300*/  CS2R R44, SRZ ;  /* 0x00000000002c7805 */ /* 0x001fe4000001ff00 */
[----:B------:R-:W-:Y:S01]  /*4310*/  MOV R68, RZ ;  /* 0x000000ff00447202 */ /* 0x000fe20000000f00 */
[----:B------:R-:W5:Y:S01]  /*4320*/  @!P2 LDG.E R47, desc[UR16][R8.64+-0x1f00] ;  /* 0xffe10010082fa981 */ /* 0x000f62000c1e1900 */
[----:B------:R-:W-:-:S03]  /*4330*/  CS2R R70, SRZ ;  /* 0x0000000000467805 */ /* 0x000fc6000001ff00 */
[----:B------:R-:W4:Y:S04]  /*4340*/  @!P3 LDG.E R49, desc[UR16][R8.64+-0x1e00] ;  /* 0xffe200100831b981 */ /* 0x000f28000c1e1900 */
[----:B------:R-:W4:Y:S04]  /*4350*/  @!P4 LDG.E R48, desc[UR16][R8.64+-0x1e80] ;  /* 0xffe180100830c981 */ /* 0x000f28000c1e1900 */
[----:B------:R-:W4:Y:S01]  /*4360*/  @!P1 LDG.E R53, desc[UR16][R8.64+-0x1c00] ;  /* 0xffe4001008359981 */ /* 0x000f22000c1e1900 */
[-C--:B------:R-:W-:Y:S02]  /*4370*/  ISETP.GE.AND P1, PT, R15, R26.reuse, PT ;  /* 0x0000001a0f00720c */ /* 0x080fe40003f26270 */
[-C--:B------:R-:W-:Y:S01]  /*4380*/  ISETP.GE.AND P2, PT, R13, R26.reuse, PT ;  /* 0x0000001a0d00720c */ /* 0x080fe20003f46270 */
[----:B------:R-:W4:Y:S01]  /*4390*/  @!P5 LDG.E R51, desc[UR16][R8.64+-0x1d00] ;  /* 0xffe300100833d981 */ /* 0x000f22000c1e1900 */
[----:B------:R-:W-:-:S02]  /*43a0*/  ISETP.GE.AND P3, PT, R12, R26, PT ;  /* 0x0000001a0c00720c */ /* 0x000fc40003f66270 */
[-C--:B------:R-:W-:Y:S01]  /*43b0*/  ISETP.GE.AND P4, PT, R11, R26.reuse, PT ;  /* 0x0000001a0b00720c */ /* 0x080fe20003f86270 */
[----:B------:R-:W4:Y:S01]  /*43c0*/  @!P6 LDG.E R50, desc[UR16][R8.64+-0x1d80] ;  /* 0xffe280100832e981 */ /* 0x000f22000c1e1900 */
[----:B------:R-:W-:-:S05]  /*43d0*/  ISETP.GE.AND P5, PT, R10, R26, PT ;  /* 0x0000001a0a00720c */ /* 0x000fca0003fa6270 */
[----:B------:R-:W4:Y:S01]  /*43e0*/  @!P1 LDG.E R44, desc[UR16][R8.64+-0x1b80] ;  /* 0xffe48010082c9981 */ /* 0x000f22000c1e1900 */
[-C--:B------:R-:W-:Y:S02]  /*43f0*/  ISETP.GE.AND P1, PT, R14, R26.reuse, PT ;  /* 0x0000001a0e00720c */ /* 0x080fe40003f26270 */
[----:B------:R-:W-:Y:S01]  /*4400*/  ISETP.GE.AND P6, PT, R0, R26, PT ;  /* 0x0000001a0000720c */ /* 0x000fe20003fc6270 */
[----:B------:R-:W4:Y:S04]  /*4410*/  @!P2 LDG.E R62, desc[UR16][R8.64+-0x1a80] ;  /* 0xffe58010083ea981 */ /* 0x000f28000c1e1900 */
[----:B------:R-:W4:Y:S04]  /*4420*/  @!P3 LDG.E R61, desc[UR16][R8.64+-0x1a00] ;  /* 0xffe60010083db981 */ /* 0x000f28000c1e1900 */
[----:B------:R-:W4:Y:S04]  /*4430*/  @!P4 LDG.E R68, desc[UR16][R8.64+-0x1980] ;  /* 0xffe680100844c981 */ /* 0x000f28000c1e1900 */
[----:B------:R-:W4:Y:S04]  /*4440*/  @!P1 LDG.E R45, desc[UR16][R8.64+-0x1b00] ;  /* 0xffe50010082d9981 */ /* 0x000f28000c1e1900 */
[----:B------:R-:W4:Y:S04]  /*4450*/  @!P5 LDG.E R67, desc[UR16][R8.64+-0x1900] ;  /* 0xffe700100843d981 */ /* 0x000f28000c1e1900 */
[----:B------:R0:W4:Y:S01]  /*4460*/  @!P6 LDG.E R70, desc[UR16][R8.64+-0x1880] ;  /* 0xffe780100846e981 */ /* 0x000122000c1e1900 */
[----:B------:R-:W-:-:S02]  /*4470*/  P2R R69, PR, RZ, 0x2 ;  /* 0x00000002ff457803 */ /* 0x000fc40000000000 */
[----:B0-----:R-:W-:Y:S02]  /*4480*/  CS2R R8, SRZ ;  /* 0x0000000000087805 */ /* 0x001fe4000001ff00 */
[----:B------:R-:W-:Y:S02]  /*4490*/  ISETP.GE.AND P1, PT, R24, R26, PT ;  /* 0x0000001a1800720c */ /* 0x000fe40003f26270 */
[----:B------:R-:W-:Y:S01]  /*44a0*/  CS2R R72, SRZ ;  /* 0x0000000000487805 */ /* 0x000fe2000001ff00 */
[----:B------:R-:W-:Y:S02]  /*44b0*/  HFMA2.MMA R74, -RZ, RZ, 0, 0 ;  /* 0x00000000ff4a7435 */ /* 0x000fe400000001ff */
[----:B------:R-:W-:Y:S01]  /*44c0*/  HFMA2.MMA R77, -RZ, RZ, 0, 0 ;  /* 0x00000000ff4d7435 */ /* 0x000fe200000001ff */
[----:B------:R-:W-:Y:S02]  /*44d0*/  MOV R78, RZ ;  /* 0x000000ff004e7202 */ /* 0x000fe40000000f00 */
[----:B------:R-:W-:-:S02]  /*44e0*/  CS2R R82, SRZ ;  /* 0x0000000000527805 */ /* 0x000fc4000001ff00 */
[----:B------:R-:W-:Y:S01]  /*44f0*/  MOV R110, RZ ;  /* 0x000000ff006e7202 */ /* 0x000fe20000000f00 */
[----:B---3--:R-:W-:Y:S04]  /*4500*/  STS [R130], R43 ;  /* 0x0000002b82007388 */ /* 0x008fe80000000800 */
[----:B--2---:R-:W-:Y:S04]  /*4510*/  STS [R129+0x80], R46 ;  /* 0x0000802e81007388 */ /* 0x004fe80000000800 */
[----:B-----5:R-:W-:Y:S04]  /*4520*/  STS [R128+0x100], R47 ;  /* 0x0001002f80007388 */ /* 0x020fe80000000800 */
        /* <DEDUP_REMOVED lines=13> */
[----:B------:R-:W-:-:S03]  /*4600*/  NOP ;  /* 0x0000000000007918 */ /* 0x000fc60000000000 */
[----:B------:R-:W-:Y:S04]  /*4610*/  LDS R66, [R114] ;  /* 0x0000000072427984 */ /* 0x000fe80000000800 */
[----:B------:R-:W2:Y:S04]  /*4620*/  LDS R65, [R114+0x4] ;  /* 0x0000040072417984 */ /* 0x000ea80000000800 */
[----:B------:R-:W-:Y:S04]  /*4630*/  LDS R64, [R114+0x8] ;  /* 0x0000080072407984 */ /* 0x000fe80000000800 */
[----:B------:R-:W-:Y:S04]  /*4640*/  LDS R63, [R114+0xc] ;  /* 0x00000c00723f7984 */ /* 0x000fe80000000800 */
[----:B------:R-:W3:Y:S04]  /*4650*/  LDS R62, [R114+0x10] ;  /* 0x00001000723e7984 */ /* 0x000ee80000000800 */
[----:B------:R-:W-:Y:S04]  /*4660*/  LDS R61, [R114+0x14] ;  /* 0x00001400723d7984 */ /* 0x000fe80000000800 */
[----:B------:R-:W4:Y:S04]  /*4670*/  LDS R60, [R114+0x18] ;  /* 0x00001800723c7984 */ /* 0x000f280000000800 */
[----:B------:R-:W5:Y:S04]  /*4680*/  LDS R43, [R114+0x1c] ;  /* 0x00001c00722b7984 */ /* 0x000f680000000800 */
[----:B------:R-:W5:Y:S04]  /*4690*/  LDS R44, [R114+0x20] ;  /* 0x00002000722c7984 */ /* 0x000f680000000800 */
[----:B------:R-:W5:Y:S04]  /*46a0*/  LDS R45, [R114+0x24] ;  /* 0x00002400722d7984 */ /* 0x000f680000000800 */
[----:B------:R-:W5:Y:S04]  /*46b0*/  LDS R46, [R114+0x28] ;  /* 0x00002800722e7984 */ /* 0x000f680000000800 */
[----:B------:R-:W-:Y:S04]  /*46c0*/  LDS R47, [R114+0x2c] ;  /* 0x00002c00722f7984 */ /* 0x000fe80000000800 */
[----:B------:R-:W5:Y:S04]  /*46d0*/  LDS R48, [R114+0x30] ;  /* 0x0000300072307984 */ /* 0x000f680000000800 */
[----:B------:R-:W5:Y:S04]  /*46e0*/  LDS R49, [R114+0x34] ;  /* 0x0000340072317984 */ /* 0x000f680000000800 */
[----:B------:R-:W5:Y:S04]  /*46f0*/  LDS R50, [R114+0x38] ;  /* 0x0000380072327984 */ /* 0x000f680000000800 */
[----:B------:R-:W5:Y:S01]  /*4700*/  LDS R51, [R114+0x3c] ;  /* 0x00003c0072337984 */ /* 0x000f620000000800 */
[----:B------:R-:W-:Y:S01]  /*4710*/  BAR.SYNC.DEFER_BLOCKING 0x0 ;  /* 0x0000000000007b1d */ /* 0x000fe20000010000 */
[----:B0-----:R-:W-:Y:S01]  /*4720*/  MOV R68, RZ ;  /* 0x000000ff00447202 */ /* 0x001fe20000000f00 */
[----:B------:R-:W-:-:S04]  /*4730*/  HFMA2.MMA R53, -RZ, RZ, 0, 0 ;  /* 0x00000000ff357435 */ /* 0x000fc800000001ff */
[----:B------:R0:W5:Y:S01]  /*4740*/  @!P0 LDG.E R9, desc[UR16][R4.64] ;  /* 0x0000001004098981 */ /* 0x000162000c1e1900 */
[----:B------:R-:W-:-:S03]  /*4750*/  ISETP.GE.AND P0, PT, R21, R26, PT ;  /* 0x0000001a1500720c */ /* 0x000fc60003f06270 */
[----:B------:R-:W5:Y:S01]  /*4760*/  @!P1 LDG.E R8, desc[UR16][R6.64+-0x1f80] ;  /* 0xffe0801006089981 */ /* 0x000f62000c1e1900 */
[-C--:B------:R-:W-:Y:S02]  /*4770*/  ISETP.GE.AND P1, PT, R25, R26.reuse, PT ;  /* 0x0000001a1900720c */ /* 0x080fe40003f26270 */
[----:B-1----:R-:W-:Y:S01]  /*4780*/  MOV R67, RZ ;  /* 0x000000ff00437202 */ /* 0x002fe20000000f00 */
[----:B------:R-:W5:Y:S04]  /*4790*/  @!P2 LDG.E R78, desc[UR16][R6.64+-0x1a80] ;  /* 0xffe58010064ea981 */ /* 0x000f68000c1e1900 */
[----:B------:R-:W5:Y:S04]  /*47a0*/  @!P3 LDG.E R77, desc[UR16][R6.64+-0x1a00] ;  /* 0xffe60010064db981 */ /* 0x000f68000c1e1900 */
[----:B------:R-:W5:Y:S01]  /*47b0*/  @!P0 LDG.E R68, desc[UR16][R6.64+-0x1e80] ;  /* 0xffe1801006448981 */ /* 0x000f62000c1e1900 */
[----:B------:R-:W-:-:S03]  /*47c0*/  ISETP.GE.AND P0, PT, R19, R26, PT ;  /* 0x0000001a1300720c */ /* 0x000fc60003f06270 */
[----:B------:R-:W5:Y:S01]  /*47d0*/  @!P1 LDG.E R53, desc[UR16][R6.64+-0x1f00] ;  /* 0xffe1001006359981 */ /* 0x000f62000c1e1900 */
[-C--:B------:R-:W-:Y:S02]  /*47e0*/  ISETP.GE.AND P1, PT, R20, R26.reuse, PT ;  /* 0x0000001a1400720c */ /* 0x080fe40003f26270 */
[----:B0-----:R-:W-:Y:S01]  /*47f0*/  CS2R R4, SRZ ;  /* 0x0000000000047805 */ /* 0x001fe2000001ff00 */
[----:B------:R-:W5:Y:S04]  /*4800*/  @!P4 LDG.E R82, desc[UR16][R6.64+-0x1980] ;  /* 0xffe680100652c981 */ /* 0x000f68000c1e1900 */
[----:B------:R-:W5:Y:S04]  /*4810*/  @!P5 LDG.E R83, desc[UR16][R6.64+-0x1900] ;  /* 0xffe700100653d981 */ /* 0x000f68000c1e1900 */
[----:B------:R-:W5:Y:S01]  /*4820*/  @!P0 LDG.E R72, desc[UR16][R6.64+-0x1d80] ;  /* 0xffe2801006488981 */ /* 0x000f62000c1e1900 */
[----:B------:R-:W-:-:S03]  /*4830*/  ISETP.GE.AND P0, PT, R17, R26, PT ;  /* 0x0000001a1100720c */ /* 0x000fc60003f06270 */
[----:B------:R-:W5:Y:S01]  /*4840*/  @!P1 LDG.E R67, desc[UR16][R6.64+-0x1e00] ;  /* 0xffe2001006439981 */ /* 0x000f62000c1e1900 */
[----:B------:R-:W-:-:S03]  /*4850*/  ISETP.GE.AND P1, PT, R18, R26, PT ;  /* 0x0000001a1200720c */ /* 0x000fc60003f26270 */
[----:B------:R-:W5:Y:S06]  /*4860*/  @!P6 LDG.E R110, desc[UR16][R6.64+-0x1880] ;  /* 0xffe78010066ee981 */ /* 0x000f6c000c1e1900 */
[----:B------:R-:W5:Y:S01]  /*4870*/  @!P0 LDG.E R4, desc[UR16][R6.64+-0x1c80] ;  /* 0xffe3801006048981 */ /* 0x000f62000c1e1900 */
[----:B------:R-:W-:-:S03]  /*4880*/  ISETP.GE.AND P0, PT, R15, R26, PT ;  /* 0x0000001a0f00720c */ /* 0x000fc60003f06270 */
[----:B------:R-:W5:Y:S01]  /*4890*/  @!P1 LDG.E R5, desc[UR16][R6.64+-0x1d00] ;  /* 0xffe3001006059981 */ /* 0x000f62000c1e1900 */
[----:B------:R-:W-:-:S09]  /*48a0*/  ISETP.NE.AND P1, PT, R69, RZ, PT ;  /* 0x000000ff4500720c */ /* 0x000fd20003f25270 */
[----:B------:R-:W5:Y:S01]  /*48b0*/  @!P0 LDG.E R74, desc[UR16][R6.64+-0x1b80] ;  /* 0xffe48010064a8981 */ /* 0x000f62000c1e1900 */
[----:B------:R-:W-:-:S03]  /*48c0*/  ISETP.GE.AND P0, PT, R16, R26, PT ;  /* 0x0000001a1000720c */ /* 0x000fc60003f06270 */
[----:B------:R-:W5:Y:S10]  /*48d0*/  @!P1 LDG.E R73, desc[UR16][R6.64+-0x1b00] ;  /* 0xffe5001006499981 */ /* 0x000f74000c1e1900 */
[----:B------:R4:W5:Y:S01]  /*48e0*/  @!P0 LDG.E R71, desc[UR16][R6.64+-0x1c00] ;  /* 0xffe4001006478981 */ /* 0x000962000c1e1900 */
[----:B--2---:R-:W-:Y:S01]  /*48f0*/  FMUL.FTZ R70, R65, -1.4426950216293334961 ;  /* 0xbfb8aa3b41467820 */ /* 0x004fe20000410000 */
[----:B---3--:R-:W-:Y:S01]  /*4900*/  FMUL.FTZ R79, R62, -1.4426950216293334961 ;  /* 0xbfb8aa3b3e4f7820 */ /* 0x008fe20000410000 */
[----:B------:R-:W-:-:S04]  /*4910*/  FMUL.FTZ R69, R66, -1.4426950216293334961 ;  /* 0xbfb8aa3b42457820 */ /* 0x000fc80000410000 */
[----:B------:R-:W0:Y:S01]  /*4920*/  MUFU.EX2 R70, R70 ;  /* 0x0000004600467308 */ /* 0x000e220000000800 */
[----:B------:R-:W-:Y:S01]  /*4930*/  FMUL.FTZ R76, R63, -1.4426950216293334961 ;  /* 0xbfb8aa3b3f4c7820 */ /* 0x000fe20000410000 */
[----:B----4-:R-:W-:-:S06]  /*4940*/  FMUL.FTZ R7, R60, -1.4426950216293334961 ;  /* 0xbfb8aa3b3c077820 */ /* 0x010fcc0000410000 */
[----:B------:R-:W1:Y:S08]  /*4950*/  MUFU.EX2 R79, R79 ;  /* 0x0000004f004f7308 */ /* 0x000e700000000800 */
[----:B------:R-:W2:Y:S01]  /*4960*/  MUFU.EX2 R69, R69 ;  /* 0x0000004500457308 */ /* 0x000ea20000000800 */
[----:B------:R-:W-:Y:S01]  /*4970*/  FMUL.FTZ R75, R64, -1.4426950216293334961 ;  /* 0xbfb8aa3b404b7820 */ /* 0x000fe20000410000 */
[----:B-----5:R-:W-:Y:S01]  /*4980*/  FMUL.FTZ R80, R43, -1.4426950216293334961 ;  /* 0xbfb8aa3b2b507820 */ /* 0x020fe20000410000 */
[----:B------:R-:W-:-:S05]  /*4990*/  FMUL.FTZ R6, R61, -1.4426950216293334961 ;  /* 0xbfb8aa3b3d067820 */ /* 0x000fca0000410000 */
[----:B------:R-:W3:Y:S01]  /*49a0*/  MUFU.EX2 R7, R7 ;  /* 0x0000000700077308 */ /* 0x000ee20000000800 */
[----:B0-----:R-:W-:Y:S01]  /*49b0*/  FADD.FTZ R70, R70, 1 ;  /* 0x3f80000046467421 */ /* 0x001fe20000010000 */
[----:B-1----:R-:W-:-:S06]  /*49c0*/  FADD.FTZ R79, R79, 1 ;  /* 0x3f8000004f4f7421 */ /* 0x002fcc0000010000 */
[----:B------:R-:W0:Y:S01]  /*49d0*/  MUFU.EX2 R76, R76 ;  /* 0x0000004c004c7308 */ /* 0x000e220000000800 */
[----:B------:R-:W-:Y:S01]  /*49e0*/  FMUL.FTZ R81, R44, -1.4426950216293334961 ;  /* 0xbfb8aa3b2c517820 */ /* 0x000fe20000410000 */
[----:B------:R-:W-:Y:S01]  /*49f0*/  FMUL.FTZ R140, R45, -1.4426950216293334961 ;  /* 0xbfb8aa3b2d8c7820 */ /* 0x000fe20000410000 */
[----:B--2---:R-:W-:Y:S01]  /*4a00*/  FADD.FTZ R69, R69, 1 ;  /* 0x3f80000045457421 */ /* 0x004fe20000010000 */
[----:B------:R-:W-:-:S04]  /*4a10*/  FMUL.FTZ R142, R46, -1.4426950216293334961 ;  /* 0xbfb8aa3b2e8e7820 */ /* 0x000fc80000410000 */
[----:B------:R-:W1:Y:S08]  /*4a20*/  MUFU.EX2 R75, R75 ;  /* 0x0000004b004b7308 */ /* 0x000e700000000800 */
[----:B------:R2:W4:Y:S01]  /*4a30*/  MUFU.EX2 R111, R80 ;  /* 0x00000050006f7308 */ /* 0x0005220000000800 */
[----:B------:R-:W-:-:S07]  /*4a40*/  FMUL.FTZ R145, R48, -1.4426950216293334961 ;  /* 0xbfb8aa3b30917820 */ /* 0x000fce0000410000 */
[----:B------:R-:W5:Y:S01]  /*4a50*/  MUFU.EX2 R6, R6 ;  /* 0x0000000600067308 */ /* 0x000f620000000800 */
[----:B--2---:R-:W-:Y:S01]  /*4a60*/  FMUL.FTZ R80, R49, -1.4426950216293334961 ;  /* 0xbfb8aa3b31507820 */ /* 0x004fe20000410000 */
[----:B---3--:R-:W-:-:S06]  /*4a70*/  FADD.FTZ R7, R7, 1 ;  /* 0x3f80000007077421 */ /* 0x008fcc0000010000 */
[----:B------:R-:W-:Y:S01]  /*4a80*/  MUFU.RCP R70, R70 ;  /* 0x0000004600467308 */ /* 0x000fe20000001000 */
[----:B------:R-:W-:-:S07]  /*4a90*/  FMUL.FTZ R144, R47, -1.4426950216293334961 ;  /* 0xbfb8aa3b2f907820 */ /* 0x000fce0000410000 */
[----:B------:R-:W-:Y:S01]  /*4aa0*/  MUFU.RCP R79, R79 ;  /* 0x0000004f004f7308 */ /* 0x000fe20000001000 */
[----:B0-----:R-:W-:-:S07]  /*4ab0*/  FADD.FTZ R76, R76, 1 ;  /* 0x3f8000004c4c7421 */ /* 0x001fce0000010000 */
[----:B------:R0:W-:Y:S08]  /*4ac0*/  MUFU.EX2 R139, R81 ;  /* 0x00000051008b7308 */ /* 0x0001f00000000800 */
[----:B------:R2:W3:Y:S01]  /*4ad0*/  MUFU.EX2 R141, R140 ;  /* 0x0000008c008d7308 */ /* 0x0004e20000000800 */
[----:B0-----:R-:W-:-:S07]  /*4ae0*/  FMUL.FTZ R81, R50, -1.4426950216293334961 ;  /* 0xbfb8aa3b32517820 */ /* 0x001fce0000410000 */
[----:B------:R3:W0:Y:S01]  /*4af0*/  MUFU.EX2 R143, R142 ;  /* 0x0000008e008f7308 */ /* 0x0006220000000800 */
[----:B--2---:R-:W-:-:S07]  /*4b00*/  FMUL.FTZ R140, R51, -1.4426950216293334961 ;  /* 0xbfb8aa3b338c7820 */ /* 0x004fce0000410000 */
[----:B------:R-:W2:Y:S01]  /*4b10*/  MUFU.RCP R69, R69 ;  /* 0x0000004500457308 */ /* 0x000ea20000001000 */
[----:B-1----:R-:W-:Y:S01]  /*4b20*/  FADD.FTZ R75, R75, 1 ;  /* 0x3f8000004b4b7421 */ /* 0x002fe20000010000 */
[----:B----4-:R-:W-:-:S06]  /*4b30*/  FADD.FTZ R111, R111, 1 ;  /* 0x3f8000006f6f7421 */ /* 0x010fcc0000010000 */
[----:B------:R-:W-:Y:S01]  /*4b40*/  MUFU.EX2 R148, R81 ;  /* 0x0000005100947308 */ /* 0x000fe20000000800 */
[----:B-----5:R-:W-:-:S07]  /*4b50*/  FADD.FTZ R6, R6, 1 ;  /* 0x3f80000006067421 */ /* 0x020fce0000010000 */
[----:B------:R-:W1:Y:S08]  /*4b60*/  MUFU.EX2 R145, R145 ;  /* 0x0000009100917308 */ /* 0x000e700000000800 */
[----:B------:R-:W4:Y:S08]  /*4b70*/  MUFU.EX2 R146, R80 ;  /* 0x0000005000927308 */ /* 0x000f300000000800 */
[----:B------:R-:W5:Y:S01]  /*4b80*/  MUFU.RCP R81, R7 ;  /* 0x0000000700517308 */ /* 0x000f620000001000 */
[----:B---3--:R-:W-:-:S07]  /*4b90*/  FADD.FTZ R142, R141, 1 ;  /* 0x3f8000008d8e7421 */ /* 0x008fce0000010000 */
[----:B------:R-:W3:Y:S01]  /*4ba0*/  MUFU.EX2 R144, R144 ;  /* 0x0000009000907308 */ /* 0x000ee20000000800 */
[----:B0-----:R-:W-:-:S07]  /*4bb0*/  FADD.FTZ R141, R143, 1 ;  /* 0x3f8000008f8d7421 */ /* 0x001fce0000010000 */
[----:B------:R-:W0:Y:S08]  /*4bc0*/  MUFU.RCP R76, R76 ;  /* 0x0000004c004c7308 */ /* 0x000e300000001000 */
[----:B------:R-:W-:Y:S01]  /*4bd0*/  MUFU.EX2 R152, R140 ;  /* 0x0000008c00987308 */ /* 0x000fe20000000800 */
[----:B------:R-:W-:Y:S04]  /*4be0*/  STS [R130], R9 ;  /* 0x0000000982007388 */ /* 0x000fe80000000800 */
        /* <DEDUP_REMOVED lines=16> */
[----:B------:R-:W1:Y:S04]  /*4cf0*/  LDS R73, [R114+0x10] ;  /* 0x0000100072497984 */ /* 0x000e680000000800 */
[----:B------:R-:W-:Y:S04]  /*4d00*/  LDS R67, [R114] ;  /* 0x0000000072437984 */ /* 0x000fe80000000800 */
[----:B------:R-:W4:Y:S04]  /*4d10*/  LDS R68, [R114+0x4] ;  /* 0x0000040072447984 */ /* 0x000f280000000800 */
[----:B------:R-:W0:Y:S04]  /*4d20*/  LDS R72, [R114+0xc] ;  /* 0x00000c0072487984 */ /* 0x000e280000000800 */
[----:B------:R-:W0:Y:S04]  /*4d30*/  LDS R71, [R114+0x8] ;  /* 0x0000080072477984 */ /* 0x000e280000000800 */
[----:B------:R-:W0:Y:S04]  /*4d40*/  LDS R74, [R114+0x14] ;  /* 0x00001400724a7984 */ /* 0x000e280000000800 */
[----:B------:R-:W0:Y:S04]  /*4d50*/  LDS R78, [R114+0x1c] ;  /* 0x00001c00724e7984 */ /* 0x000e280000000800 */
[----:B------:R-:W0:Y:S01]  /*4d60*/  LDS R77, [R114+0x18] ;  /* 0x00001800724d7984 */ /* 0x000e220000000800 */
[----:B--2---:R-:W-:Y:S01]  /*4d70*/  FADD.FTZ R4, -R70, 1 ;  /* 0x3f80000046047421 */ /* 0x004fe20000010100 */
[----:B------:R2:W-:Y:S01]  /*4d80*/  MUFU.RCP R140, R111 ;  /* 0x0000006f008c7308 */ /* 0x0005e20000001000 */
[----:B------:R-:W-:Y:S01]  /*4d90*/  FADD.FTZ R53, -R79, 1 ;  /* 0x3f8000004f357421 */ /* 0x000fe20000010100 */
[----:B------:R-:W0:Y:S01]  /*4da0*/  LDS R83, [R114+0x20] ;  /* 0x0000200072537984 */ /* 0x000e220000000800 */
[----:B------:R-:W-:-:S02]  /*4db0*/  FADD.FTZ R5, -R69, 1 ;  /* 0x3f80000045057421 */ /* 0x000fc40000010100 */
[----:B------:R-:W-:Y:S01]  /*4dc0*/  FFMA.FTZ R143, R62, R53, 1 ;  /* 0x3f8000003e8f7423 */ /* 0x000fe20000010035 */
[----:B------:R-:W-:Y:S02]  /*4dd0*/  LDS R82, [R114+0x24] ;  /* 0x0000240072527984 */ /* 0x000fe40000000800 */
[----:B------:R-:W0:Y:S01]  /*4de0*/  MUFU.RCP R75, R75 ;  /* 0x0000004b004b7308 */ /* 0x000e220000001000 */
[----:B-1----:R-:W-:Y:S01]  /*4df0*/  FMUL.FTZ R8, R38, R73 ;  /* 0x0000004926087220 */ /* 0x002fe20000410000 */
[----:B--2---:R-:W1:Y:S03]  /*4e00*/  LDS R111, [R114+0x28] ;  /* 0x00002800726f7984 */ /* 0x004e660000000800 */
[----:B------:R-:W-:Y:S01]  /*4e10*/  FMUL.FTZ R8, R79, R8 ;  /* 0x000000084f087220 */ /* 0x000fe20000410000 */
[----:B------:R-:W2:Y:S02]  /*4e20*/  LDS R110, [R114+0x2c] ;  /* 0x00002c00726e7984 */ /* 0x000ea40000000800 */
[----:B------:R3:W1:Y:S01]  /*4e30*/  MUFU.RCP R80, R6 ;  /* 0x0000000600507308 */ /* 0x0006620000001000 */
[----:B------:R-:W-:Y:S01]  /*4e40*/  FFMA.FTZ R5, R66, R5, 1 ;  /* 0x3f80000042057423 */ /* 0x000fe20000010005 */
[----:B----4-:R-:W-:Y:S01]  /*4e50*/  FMUL.FTZ R7, R41, R68 ;  /* 0x0000004429077220 */ /* 0x010fe20000410000 */
[----:B------:R-:W-:Y:S01]  /*4e60*/  FMUL.FTZ R151, R8, R143 ;  /* 0x0000008f08977220 */ /* 0x000fe20000410000 */
[----:B---3--:R-:W-:Y:S01]  /*4e70*/  FFMA.FTZ R6, R65, R4, 1 ;  /* 0x3f80000041067423 */ /* 0x008fe20000010004 */
[----:B------:R-:W-:Y:S01]  /*4e80*/  FMUL.FTZ R4, R42, R67 ;  /* 0x000000432a047220 */ /* 0x000fe20000410000 */
[----:B------:R-:W-:Y:S01]  /*4e90*/  FADD.FTZ R145, R145, 1 ;  /* 0x3f80000091917421 */ /* 0x000fe20000010000 */
[----:B------:R-:W-:Y:S01]  /*4ea0*/  FADD.FTZ R146, R146, 1 ;  /* 0x3f80000092927421 */ /* 0x000fe20000010000 */
[----:B-----5:R-:W-:Y:S01]  /*4eb0*/  FADD.FTZ R143, -R81, 1 ;  /* 0x3f800000518f7421 */ /* 0x020fe20000010100 */
[----:B------:R-:W-:Y:S01]  /*4ec0*/  FMUL.FTZ R4, R69, R4 ;  /* 0x0000000445047220 */ /* 0x000fe20000410000 */
[----:B------:R-:W-:Y:S01]  /*4ed0*/  FMUL.FTZ R7, R70, R7 ;  /* 0x0000000746077220 */ /* 0x000fe20000410000 */
[----:B------:R-:W-:-:S02]  /*4ee0*/  FADD.FTZ R144, R144, 1 ;  /* 0x3f80000090907421 */ /* 0x000fc40000010000 */
[----:B------:R-:W-:Y:S01]  /*4ef0*/  FMUL.FTZ R5, R4, R5 ;  /* 0x0000000504057220 */ /* 0x000fe20000410000 */
[----:B0-----:R-:W-:Y:S01]  /*4f00*/  FADD.FTZ R4, -R76, 1 ;  /* 0x3f8000004c047421 */ /* 0x001fe20000010100 */
[----:B------:R0:W-:Y:S01]  /*4f10*/  MUFU.RCP R147, R145 ;  /* 0x0000009100937308 */ /* 0x0001e20000001000 */
[----:B------:R-:W-:Y:S01]  /*4f20*/  FADD.FTZ R149, R148, 1 ;  /* 0x3f80000094957421 */ /* 0x000fe20000010000 */
[----:B------:R-:W-:Y:S01]  /*4f30*/  FFMA.FTZ R155, R60, R143, 1 ;  /* 0x3f8000003c9b7423 */ /* 0x000fe2000001008f */
[----:B------:R-:W-:Y:S01]  /*4f40*/  LDS R148, [R114+0x3c] ;  /* 0x00003c0072947984 */ /* 0x000fe20000000800 */
[----:B------:R-:W-:Y:S01]  /*4f50*/  FMUL.FTZ R7, R7, R6 ;  /* 0x0000000607077220 */ /* 0x000fe20000410000 */
[----:B------:R-:W-:Y:S02]  /*4f60*/  FFMA.FTZ R6, R63, R4, 1 ;  /* 0x3f8000003f067423 */ /* 0x000fe40000010004 */
[----:B------:R-:W3:Y:S01]  /*4f70*/  LDS R143, [R114+0x30] ;  /* 0x00003000728f7984 */ /* 0x000ee20000000800 */
[----:B------:R4:W-:Y:S01]  /*4f80*/  MUFU.RCP R150, R146 ;  /* 0x0000009200967308 */ /* 0x0009e20000001000 */
[----:B------:R-:W-:-:S02]  /*4f90*/  FMUL.FTZ R53, R39, R72 ;  /* 0x0000004827357220 */ /* 0x000fc40000410000 */
[----:B0-----:R-:W-:Y:S01]  /*4fa0*/  LDS R145, [R114+0x38] ;  /* 0x0000380072917984 */ /* 0x001fe20000000800 */
[----:B------:R-:W-:Y:S01]  /*4fb0*/  FADD.FTZ R139, R139, 1 ;  /* 0x3f8000008b8b7421 */ /* 0x000fe20000010000 */
[C---:B------:R-:W-:Y:S01]  /*4fc0*/  FADD.FTZ R9, -R75.reuse, 1 ;  /* 0x3f8000004b097421 */ /* 0x040fe20000010100 */
[----:B------:R-:W-:Y:S01]  /*4fd0*/  FMUL.FTZ R4, R40, R71 ;  /* 0x0000004728047220 */ /* 0x000fe20000410000 */
[----:B----4-:R-:W0:Y:S01]  /*4fe0*/  LDS R146, [R114+0x34] ;  /* 0x0000340072927984 */ /* 0x010e220000000800 */
[----:B------:R-:W4:Y:S01]  /*4ff0*/  MUFU.RCP R142, R142 ;  /* 0x0000008e008e7308 */ /* 0x000f220000001000 */
[----:B------:R-:W-:Y:S01]  /*5000*/  FMUL.FTZ R53, R76, R53 ;  /* 0x000000354c357220 */ /* 0x000fe20000410000 */
[----:B------:R-:W-:Y:S01]  /*5010*/  FFMA.FTZ R9, R64, R9, 1 ;  /* 0x3f80000040097423 */ /* 0x000fe20000010009 */
[----:B------:R-:W-:Y:S01]  /*5020*/  FMUL.FTZ R4, R75, R4 ;  /* 0x000000044b047220 */ /* 0x000fe20000410000 */
[----:B------:R-:W-:-:S04]  /*5030*/  FMUL.FTZ R153, R37, R74 ;  /* 0x0000004a25997220 */ /* 0x000fc80000410000 */
[----:B------:R-:W5:Y:S01]  /*5040*/  MUFU.RCP R144, R144 ;  /* 0x0000009000907308 */ /* 0x000f620000001000 */
[----:B------:R-:W-:Y:S01]  /*5050*/  FMUL.FTZ R53, R53, R6 ;  /* 0x0000000635357220 */ /* 0x000fe20000410000 */
[----:B------:R-:W-:Y:S01]  /*5060*/  FMUL.FTZ R9, R4, R9 ;  /* 0x0000000904097220 */ /* 0x000fe20000410000 */
[----:B------:R-:W-:Y:S01]  /*5070*/  FADD.FTZ R6, -R140, 1 ;  /* 0x3f8000008c067421 */ /* 0x000fe20000010100 */
[----:B-1----:R-:W-:-:S04]  /*5080*/  FADD.FTZ R4, -R80, 1 ;  /* 0x3f80000050047421 */ /* 0x002fc80000010100 */
[----:B------:R-:W1:Y:S01]  /*5090*/  MUFU.RCP R141, R141 ;  /* 0x0000008d008d7308 */ /* 0x000e620000001000 */
[----:B------:R-:W-:Y:S01]  /*50a0*/  FMUL.FTZ R157, R35, R78 ;  /* 0x0000004e239d7220 */ /* 0x000fe20000410000 */
[----:B------:R-:W-:-:S06]  /*50b0*/  FADD.FTZ R152, R152, 1 ;  /* 0x3f80000098987421 */ /* 0x000fcc0000010000 */
[----:B------:R-:W2:Y:S01]  /*50c0*/  MUFU.RCP R139, R139 ;  /* 0x0000008b008b7308 */ /* 0x000ea20000001000 */
[----:B------:R-:W-:Y:S01]  /*50d0*/  FFMA.FTZ R8, R43, R6, 1 ;  /* 0x3f8000002b087423 */ /* 0x000fe20000010006 */
[----:B------:R-:W-:Y:S01]  /*50e0*/  FFMA.FTZ R4, R61, R4, 1 ;  /* 0x3f8000003d047423 */ /* 0x000fe20000010004 */
[----:B------:R-:W-:Y:S01]  /*50f0*/  FMUL.FTZ R6, R36, R77 ;  /* 0x0000004d24067220 */ /* 0x000fe20000410000 */
[----:B------:R-:W-:Y:S01]  /*5100*/  FMUL.FTZ R153, R80, R153 ;  /* 0x0000009950997220 */ /* 0x000fe20000410000 */
[----:B------:R-:W-:Y:S01]  /*5110*/  FMUL.FTZ R157, R140, R157 ;  /* 0x0000009d8c9d7220 */ /* 0x000fe20000410000 */
[----:B------:R-:W0:Y:S08]  /*5120*/  S2UR UR8, SR_CgaCtaId ;  /* 0x00000000000879c3 */ /* 0x000e300000008800 */
[----:B------:R-:W-:Y:S01]  /*5130*/  BAR.SYNC.DEFER_BLOCKING 0x0 ;  /* 0x0000000000007b1d */ /* 0x000fe20000010000 */
[----:B------:R-:W-:Y:S01]  /*5140*/  FMUL.FTZ R6, R81, R6 ;  /* 0x0000000651067220 */ /* 0x000fe20000410000 */
[----:B------:R-:W-:Y:S01]  /*5150*/  FMUL.FTZ R153, R153, R4 ;  /* 0x0000000499997220 */ /* 0x000fe20000410000 */
[----:B------:R-:W-:-:S03]  /*5160*/  FMUL.FTZ R157, R157, R8 ;  /* 0x000000089d9d7220 */ /* 0x000fc60000410000 */
[----:B------:R-:W3:Y:S01]  /*5170*/  MUFU.RCP R149, R149 ;  /* 0x0000009500957308 */ /* 0x000ee20000001000 */
[----:B----4-:R-:W-:Y:S01]  /*5180*/  FADD.FTZ R4, -R142, 1 ;  /* 0x3f8000008e047421 */ /* 0x010fe20000010100 */
[----:B-----5:R-:W-:-:S06]  /*5190*/  FADD.FTZ R8, -R144, 1 ;  /* 0x3f80000090087421 */ /* 0x020fcc0000010100 */
[----:B------:R-:W4:Y:S01]  /*51a0*/  MUFU.RCP R152, R152 ;  /* 0x0000009800987308 */ /* 0x000f220000001000 */
[----:B------:R-:W-:Y:S01]  /*51b0*/  FMUL.FTZ R155, R6, R155 ;  /* 0x0000009b069b7220 */ /* 0x000fe20000410000 */
[----:B-1----:R-:W-:Y:S01]  /*51c0*/  FADD.FTZ R161, -R141, 1 ;  /* 0x3f8000008da17421 */ /* 0x002fe20000010100 */
[----:B------:R-:W-:Y:S01]  /*51d0*/  FFMA.FTZ R6, R45, R4, 1 ;  /* 0x3f8000002d067423 */ /* 0x000fe20000010004 */
[----:B------:R-:W-:Y:S01]  /*51e0*/  FFMA.FTZ R154, R47, R8, 1 ;  /* 0x3f8000002f9a7423 */ /* 0x000fe20000010008 */
[----:B--2---:R-:W-:Y:S01]  /*51f0*/  FADD.FTZ R159, -R139, 1 ;  /* 0x3f8000008b9f7421 */ /* 0x004fe20000010100 */
[----:B------:R-:W-:Y:S01]  /*5200*/  FMUL.FTZ R4, R34, R83 ;  /* 0x0000005322047220 */ /* 0x000fe20000410000 */
[----:B------:R-:W-:Y:S01]  /*5210*/  FMUL.FTZ R8, R32, R111 ;  /* 0x0000006f20087220 */ /* 0x000fe20000410000 */
        /* <DEDUP_REMOVED lines=11> */
[----:B---3--:R-:W-:Y:S01]  /*52d0*/  FADD.FTZ R169, -R149, 1 ;  /* 0x3f80000095a97421 */ /* 0x008fe20000010100 */
[----:B----4-:R-:W-:Y:S01]  /*52e0*/  FADD.FTZ R8, -R152, 1 ;  /* 0x3f80000098087421 */ /* 0x010fe20000010100 */
[----:B------:R-:W-:Y:S01]  /*52f0*/  FMUL.FTZ R161, R161, R6 ;  /* 0x00000006a1a17220 */ /* 0x000fe20000410000 */
[----:B------:R-:W-:Y:S01]  /*5300*/  FMUL.FTZ R165, R165, R154 ;  /* 0x0000009aa5a57220 */ /* 0x000fe20000410000 */
[----:B------:R-:W-:Y:S01]  /*5310*/  FFMA.FTZ R6, R49, R4, 1 ;  /* 0x3f80000031067423 */ /* 0x000fe20000010004 */
[----:B------:R-:W-:Y:S01]  /*5320*/  FFMA.FTZ R171, R50, R169, 1 ;  /* 0x3f80000032ab7423 */ /* 0x000fe200000100a9 */
[----:B------:R-:W-:Y:S01]  /*5330*/  FFMA.FTZ R154, R51, R8, 1 ;  /* 0x3f800000339a7423 */ /* 0x000fe20000010008 */
[----:B------:R-:W-:Y:S01]  /*5340*/  FADD.FTZ R167, -R147, 1 ;  /* 0x3f80000093a77421 */ /* 0x000fe20000010100 */
[----:B------:R-:W-:Y:S01]  /*5350*/  FMUL.FTZ R4, R30, R143 ;  /* 0x0000008f1e047220 */ /* 0x000fe20000410000 */
[----:B0-----:R-:W-:Y:S01]  /*5360*/  FMUL.FTZ R169, R29, R146 ;  /* 0x000000921da97220 */ /* 0x001fe20000410000 */
        /* <DEDUP_REMOVED lines=8> */
[----:B------:R-:W-:Y:S01]  /*53f0*/  UMOV UR7, 0x400 ;  /* 0x0000040000077882 */ /* 0x000fe20000000000 */
[----:B------:R-:W-:Y:S01]  /*5400*/  FMUL.FTZ R167, R4, R167 ;  /* 0x000000a704a77220 */ /* 0x000fe20000410000 */
[----:B------:R-:W-:Y:S01]  /*5410*/  ULEA UR7, UR8, UR7, 0x18 ;  /* 0x0000000708077291 */ /* 0x000fe2000f8ec03f */
[----:B------:R-:W-:Y:S01]  /*5420*/  FMUL.FTZ R169, R169, R6 ;  /* 0x00000006a9a97220 */ /* 0x000fe20000410000 */
[----:B------:R-:W-:Y:S01]  /*5430*/  FMUL.FTZ R171, R8, R171 ;  /* 0x000000ab08ab7220 */ /* 0x000fe20000410000 */
[----:B------:R-:W-:Y:S01]  /*5440*/  FMUL.FTZ R173, R173, R154 ;  /* 0x0000009aadad7220 */ /* 0x000fe20000410000 */
[----:B------:R-:W-:Y:S04]  /*5450*/  STS [R114], R5 ;  /* 0x0000000572007388 */ /* 0x000fe80000000800 */
[----:B------:R0:W-:Y:S04]  /*5460*/  STS [R114+0x4], R7 ;  /* 0x0000040772007388 */ /* 0x0001e80000000800 */
[----:B------:R-:W-:Y:S04]  /*5470*/  STS [R114+0x8], R9 ;  /* 0x0000080972007388 */ /* 0x000fe80000000800 */
[----:B------:R1:W-:Y:S01]  /*5480*/  STS [R114+0xc], R53 ;  /* 0x00000c3572007388 */ /* 0x0003e20000000800 */
[----:B0-----:R-:W0:Y:S03]  /*5490*/  LDC.64 R6, c[0x0][0x398] ;  /* 0x0000e600ff067b82 */ /* 0x001e260000000a00 */
        /* <DEDUP_REMOVED lines=30> */
[----:B-1----:R-:W-:Y:S01]  /*5680*/  MOV R53, UR7 ;  /* 0x0000000700357c02 */ /* 0x002fe20008000f00 */
[----:B------:R-:W-:Y:S06]  /*5690*/  BAR.SYNC.DEFER_BLOCKING 0x0 ;  /* 0x0000000000007b1d */ /* 0x000fec0000010000 */
[----:B------:R-:W1:Y:S01]  /*56a0*/  LDS R156, [R53+0x2100] ;  /* 0x00210000359c7984 */ /* 0x000e620000000800 */
[C---:B0-----:R-:W-:Y:S01]  /*56b0*/  IMAD R8, R6.reuse, UR15, RZ ;  /* 0x0000000f06087c24 */ /* 0x041fe2000f8e02ff */
[----:B------:R-:W-:Y:S01]  /*56c0*/  IADD3 R2, P2, R23, R2, RZ ;  /* 0x0000000217027210 */ /* 0x000fe20007f5e0ff */
[----:B------:R-:W-:Y:S01]  /*56d0*/  IMAD.WIDE.U32 R4, R6, UR18, RZ ;  /* 0x0000001206047c25 */ /* 0x000fe2000f8e00ff */
[----:B------:R-:W-:Y:S03]  /*56e0*/  BSSY B0, `(.L_x_466) ;  /* 0x0000011000007945 */ /* 0x000fe60003800000 */
[----:B------:R-:W-:Y:S01]  /*56f0*/  IMAD R9, R7, UR18, R8 ;  /* 0x0000001207097c24 */ /* 0x000fe2000f8e0208 */
[----:B------:R-:W-:-:S04]  /*5700*/  IADD3.X R3, R22, R3, RZ, P2, !PT ;  /* 0x0000000316037210 */ /* 0x000fc800017fe4ff */
[----:B--2---:R-:W-:Y:S02]  /*5710*/  IADD3 R153, R5, R9, RZ ;  /* 0x0000000905997210 */ /* 0x004fe40007ffe0ff */
[----:B-1----:R-:W-:-:S13]  /*5720*/  ISETP.GE.AND P0, PT, R23, R156, PT ;  /* 0x0000009c1700720c */ /* 0x002fda0003f06270 */
[----:B------:R-:W-:Y:S05]  /*5730*/  @P0 BRA `(.L_x_467) ;  /* 0x00000000002c0947 */ /* 0x000fea0003800000 */
[----:B------:R-:W-:Y:S01]  /*5740*/  IMAD.WIDE.U32 R6, R6, UR18, R2 ;  /* 0x0000001206067c25 */ /* 0x000fe2000f8e0002 */
[----:B------:R-:W-:-:S03]  /*5750*/  ULDC.64 UR20, c[0x0][0x3a0] ;  /* 0x0000e80000147ab9 */ /* 0x000fc60000000a00 */
[----:B------:R-:W-:Y:S01]  /*5760*/  IMAD R8, R55, UR20, RZ ;  /* 0x0000001437087c24 */ /* 0x000fe2000f8e02ff */
[----:B------:R-:W-:-:S03]  /*5770*/  IADD3 R7, R9, R7, RZ ;  /* 0x0000000709077210 */ /* 0x000fc60007ffe0ff */
[C---:B------:R-:W-:Y:S02]  /*5780*/  IMAD R9, R137.reuse, UR21, R8 ;  /* 0x0000001589097c24 */ /* 0x040fe4000f8e0208 */
[----:B------:R-:W-:Y:S01]  /*5790*/  IMAD.WIDE.U32 R6, R137, UR20, R6 ;  /* 0x0000001489067c25 */ /* 0x000fe2000f8e0006 */
[----:B------:R-:W-:-:S04]  /*57a0*/  ULDC.64 UR20, c[0x0][0x3e8] ;  /* 0x0000fa0000147ab9 */ /* 0x000fc80000000a00 */
[----:B------:R-:W-:Y:S02]  /*57b0*/  IADD3 R7, R7, R9, RZ ;  /* 0x0000000907077210 */ /* 0x000fe40007ffe0ff */
[----:B------:R-:W-:-:S04]  /*57c0*/  LEA R8, P0, R6, UR20, 0x2 ;  /* 0x0000001406087c11 */ /* 0x000fc8000f8010ff */
[----:B------:R-:W-:-:S05]  /*57d0*/  LEA.HI.X R9, R6, UR21, R7, 0x2, P0 ;  /* 0x0000001506097c11 */ /* 0x000fca00080f1407 */
[----:B------:R0:W-:Y:S04]  /*57e0*/  STG.E desc[UR16][R8.64], R151 ;  /* 0x0000009708007986 */ /* 0x0001e8000c101910 */
.L_x_467:
[----:B------:R-:W-:Y:S05]  /*57f0*/  BSYNC B0 ;  /* 0x0000000000007941 */ /* 0x000fea0003800000 */
.L_x_466:
[----:B------:R-:W-:Y:S01]  /*5800*/  MOV R5, R153 ;  /* 0x0000009900057202 */ /* 0x000fe20000000f00 */
[----:B------:R-:W-:Y:S01]  /*5810*/  ULDC.64 UR22, c[0x0][0x3a0] ;  /* 0x0000e80000167ab9 */ /* 0x000fe20000000a00 */
[----:B------:R-:W-:Y:S01]  /*5820*/  ULDC.64 UR20, c[0x0][0x3e8] ;  /* 0x0000fa0000147ab9 */ /* 0x000fe20000000a00 */
[----:B------:R-:W-:Y:S01]  /*5830*/  IMAD R6, R55, UR22, RZ ;  /* 0x0000001637067c24 */ /* 0x000fe2000f8e02ff */
[----:B------:R-:W-:Y:S01]  /*5840*/  LEA R7, P2, R23, UR20, 0x2 ;  /* 0x0000001417077c11 */ /* 0x000fe2000f8410ff */
[----:B------:R-:W-:Y:S01]  /*5850*/  IMAD.WIDE.U32 R4, R137, UR22, R4 ;  /* 0x0000001689047c25 */ /* 0x000fe2000f8e0004 */
[----:B------:R-:W-:-:S03]  /*5860*/  ISETP.GE.AND P0, PT, R25, R156, PT ;  /* 0x0000009c1900720c */ /* 0x000fc60003f06270 */
[----:B0-----:R-:W-:Y:S01]  /*5870*/  FMUL.FTZ R151, R66, R69 ;  /* 0x0000004542977220 */ /* 0x001fe20000410000 */
[----:B------:R-:W-:Y:S01]  /*5880*/  LEA.HI.X R8, R23, UR21, R22, 0x2, P2 ;  /* 0x0000001517087c11 */ /* 0x000fe200090f1416 */
[----:B------:R-:W-:Y:S01]  /*5890*/  IMAD R9, R137, UR23, R6 ;  /* 0x0000001789097c24 */ /* 0x000fe2000f8e0206 */
[----:B------:R-:W-:Y:S01]  /*58a0*/  IADD3 R6, P3, R54, R4, RZ ;  /* 0x0000000436067210 */ /* 0x000fe20007f7e0ff */
[----:B------:R-:W-:Y:S01]  /*58b0*/  ULDC.64 UR20, c[0x0][0x320] ;  /* 0x0000c80000147ab9 */ /* 0x000fe20000000a00 */
[----:B------:R-:W-:Y:S01]  /*58c0*/  ISETP.GE.AND P4, PT, R18, R156, PT ;  /* 0x0000009c1200720c */ /* 0x000fe20003f86270 */
[----:B------:R-:W-:Y:S01]  /*58d0*/  FMUL.FTZ R153, R65, R70 ;  /* 0x0000004641997220 */ /* 0x000fe20000410000 */
[----:B------:R-:W-:Y:S01]  /*58e0*/  IADD3.X R5, R52, R9, R5, P3, !PT ;  /* 0x0000000934057210 */ /* 0x000fe20001ffe405 */
[----:B------:R-:W-:Y:S01]  /*58f0*/  FMUL.FTZ R75, R64, R75 ;  /* 0x0000004b404b7220 */ /* 0x000fe20000410000 */
[----:B------:R-:W-:Y:S01]  /*5900*/  LEA R4, P2, R6, R7, 0x2 ;  /* 0x0000000706047211 */ /* 0x000fe200078410ff */
[----:B------:R-:W-:Y:S01]  /*5910*/  FMUL.FTZ R154, R63, R76 ;  /* 0x0000004c3f9a7220 */ /* 0x000fe20000410000 */
[----:B------:R-:W-:Y:S01]  /*5920*/  ISETP.GE.AND P3, PT, R21, R156, PT ;  /* 0x0000009c1500720c */ /* 0x000fe20003f66270 */
[----:B------:R-:W-:Y:S01]  /*5930*/  FMUL.FTZ R79, R62, R79 ;  /* 0x0000004f3e4f7220 */ /* 0x000fe20000410000 */
[----:B------:R-:W-:Y:S01]  /*5940*/  LEA.HI.X R5, R6, R8, R5, 0x2, P2 ;  /* 0x0000000806057211 */ /* 0x000fe200010f1405 */
[----:B------:R-:W-:Y:S01]  /*5950*/  FMUL.FTZ R80, R61, R80 ;  /* 0x000000503d507220 */ /* 0x000fe20000410000 */
[-C--:B------:R-:W-:Y:S01]  /*5960*/  ISETP.GE.AND P2, PT, R20, R156.reuse, PT ;  /* 0x0000009c1400720c */ /* 0x080fe20003f46270 */
[----:B------:R-:W-:Y:S01]  /*5970*/  FMUL.FTZ R81, R60, R81 ;  /* 0x000000513c517220 */ /* 0x000fe20000410000 */
[-C--:B------:R-:W-:Y:S01]  /*5980*/  ISETP.GE.AND P5, PT, R17, R156.reuse, PT ;  /* 0x0000009c1100720c */ /* 0x080fe20003fa6270 */
[----:B------:R-:W-:Y:S01]  /*5990*/  @!P0 STG.E desc[UR16][R4.64+-0x1f00], R157 ;  /* 0xffe1009d04008986 */ /* 0x000fe2000c101910 */
[----:B------:R-:W-:Y:S01]  /*59a0*/  ISETP.GE.AND P0, PT, R19, R156, PT ;  /* 0x0000009c1300720c */ /* 0x000fe20003f06270 */
[----:B------:R-:W-:Y:S01]  /*59b0*/  FMUL.FTZ R43, R43, R140 ;  /* 0x0000008c2b2b7220 */ /* 0x000fe20000410000 */
[-C--:B------:R-:W-:Y:S01]  /*59c0*/  ISETP.GE.AND P6, PT, R16, R156.reuse, PT ;  /* 0x0000009c1000720c */ /* 0x080fe20003fc6270 */
[----:B------:R-:W-:Y:S01]  /*59d0*/  @!P4 STG.E desc[UR16][R4.64+-0x1d00], R165 ;  /* 0xffe300a50400c986 */ /* 0x000fe2000c101910 */
[----:B------:R-:W-:Y:S01]  /*59e0*/  ISETP.GE.AND P4, PT, R0, R156, PT ;  /* 0x0000009c0000720c */ /* 0x000fe20003f86270 */
[----:B------:R-:W-:Y:S01]  /*59f0*/  FMUL.FTZ R44, R44, R139 ;  /* 0x0000008b2c2c7220 */ /* 0x000fe20000410000 */
[----:B------:R-:W-:Y:S01]  /*5a00*/  FMUL.FTZ R45, R45, R142 ;  /* 0x0000008e2d2d7220 */ /* 0x000fe20000410000 */
        /* <DEDUP_REMOVED lines=13> */
[-C--:B------:R-:W-:Y:S01]  /*5ae0*/  ISETP.GE.AND P5, PT, R12, R156.reuse, PT ;  /* 0x0000009c0c00720c */ /* 0x080fe20003fa6270 */
        /* <DEDUP_REMOVED lines=11> */
[----:B------:R-:W-:Y:S01]  /*5ba0*/  ISETP.NE.U32.AND P0, PT, RZ, UR20, PT ;  /* 0x00000014ff007c0c */ /* 0x000fe2000bf05070 */
[----:B------:R-:W-:Y:S01]  /*5bb0*/  FMUL.FTZ R61, R36, R81 ;  /* 0x00000051243d7220 */ /* 0x000fe20000410000 */
[----:B------:R-:W-:Y:S01]  /*5bc0*/  FMUL.FTZ R60, R35, R43 ;  /* 0x0000002b233c7220 */ /* 0x000fe20000410000 */
[----:B------:R-:W-:Y:S01]  /*5bd0*/  @!P2 STG.E desc[UR16][R4.64+-0x1b00], R173 ;  /* 0xffe500ad0400a986 */ /* 0x000fe2000c101910 */
[----:B------:R-:W-:Y:S01]  /*5be0*/  ISETP.NE.AND.EX P0, PT, RZ, UR21, PT, P0 ;  /* 0x00000015ff007c0c */ /* 0x000fe2000bf05300 */
[----:B------:R-:W-:Y:S01]  /*5bf0*/  FMUL.FTZ R63, R34, R44 ;  /* 0x0000002c223f7220 */ /* 0x000fe20000410000 */
[----:B------:R-:W-:Y:S01]  /*5c00*/  ISETP.GE.AND P2, PT, R10, R156, PT ;  /* 0x0000009c0a00720c */ /* 0x000fe20003f46270 */
[----:B------:R-:W-:Y:S01]  /*5c10*/  @!P5 STG.E desc[UR16][R4.64+-0x1a00], R177 ;  /* 0xffe600b10400d986 */ /* 0x000fe2000c101910 */
[----:B------:R-:W-:Y:S01]  /*5c20*/  FMUL.FTZ R62, R31, R47 ;  /* 0x0000002f1f3e7220 */ /* 0x000fe20000410000 */
[----:B------:R-:W-:Y:S01]  /*5c30*/  FMUL.FTZ R65, R30, R48 ;  /* 0x000000301e417220 */ /* 0x000fe20000410000 */
[----:B------:R-:W-:Y:S01]  /*5c40*/  FMUL.FTZ R64, R29, R49 ;  /* 0x000000311d407220 */ /* 0x000fe20000410000 */
[----:B------:R-:W-:Y:S01]  /*5c50*/  @!P6 STG.E desc[UR16][R4.64+-0x1980], R179 ;  /* 0xffe680b30400e986 */ /* 0x000fe2000c101910 */
[----:B------:R-:W-:Y:S01]  /*5c60*/  FMUL.FTZ R69, R28, R50 ;  /* 0x000000321c457220 */ /* 0x000fe20000410000 */
[----:B------:R-:W-:-:S02]  /*5c70*/  FMUL.FTZ R66, R27, R51 ;  /* 0x000000331b427220 */ /* 0x000fc40000410000 */
[----:B------:R-:W-:Y:S04]  /*5c80*/  @!P3 STG.E desc[UR16][R4.64+-0x1f80], R155 ;  /* 0xffe0809b0400b986 */ /* 0x000fe8000c101910 */
[----:B------:R-:W-:Y:S04]  /*5c90*/  @!P2 STG.E desc[UR16][R4.64+-0x1900], R181 ;  /* 0xffe700b50400a986 */ /* 0x000fe8000c101910 */
[----:B------:R0:W-:Y:S02]  /*5ca0*/  @!P4 STG.E desc[UR16][R4.64+-0x1880], R183 ;  /* 0xffe780b70400c986 */ /* 0x0001e4000c101910 */
[----:B0-----:R-:W-:Y:S01]  /*5cb0*/  FMUL.FTZ R4, R33, R45 ;  /* 0x0000002d21047220 */ /* 0x001fe20000410000 */
[----:B------:R-:W-:Y:S01]  /*5cc0*/  FMUL.FTZ R5, R32, R46 ;  /* 0x0000002e20057220 */ /* 0x000fe20000410000 */
[----:B------:R-:W-:Y:S06]  /*5cd0*/  @!P0 BRA `(.L_x_468) ;  /* 0x0000000400c88947 */ /* 0x000fec0003800000 */
        /* <DEDUP_REMOVED lines=17> */
[----:B------:R-:W0:Y:S01]  /*5df0*/  LDC.64 R78, c[0x0][0x2c0] ;  /* 0x0000b000ff4e7b82 */ /* 0x000e220000000a00 */
[----:B------:R-:W-:Y:S01]  /*5e00*/  BSSY B0, `(.L_x_469) ;  /* 0x0000035000007945 */ /* 0x000fe20003800000 */
[----:B------:R-:W-:Y:S04]  /*5e10*/  STS [R114], R67 ;  /* 0x0000004372007388 */ /* 0x000fe80000000800 */
[----:B------:R-:W-:Y:S04]  /*5e20*/  STS [R114+0x4], R153 ;  /* 0x0000049972007388 */ /* 0x000fe80000000800 */
[----:B------:R-:W-:Y:S04]  /*5e30*/  STS [R114+0x8], R71 ;  /* 0x0000084772007388 */ /* 0x000fe80000000800 */
[----:B------:R1:W-:Y:S04]  /*5e40*/  STS [R114+0xc], R27 ;  /* 0x00000c1b72007388 */ /* 0x0003e80000000800 */
[----:B------:R-:W-:Y:S01]  /*5e50*/  STS [R114+0x10], R73 ;  /* 0x0000104972007388 */ /* 0x000fe20000000800 */
[----:B0-----:R-:W-:-:S03]  /*5e60*/  IMAD R32, R78, UR15, RZ ;  /* 0x0000000f4e207c24 */ /* 0x001fc6000f8e02ff */
[----:B------:R0:W-:Y:S01]  /*5e70*/  STS [R114+0x14], R29 ;  /* 0x0000141d72007388 */ /* 0x0001e20000000800 */
[----:B-1----:R-:W-:-:S03]  /*5e80*/  IMAD R27, R79, UR18, R32 ;  /* 0x000000124f1b7c24 */ /* 0x002fc6000f8e0220 */
[----:B------:R-:W-:Y:S04]  /*5e90*/  STS [R114+0x18], R77 ;  /* 0x0000184d72007388 */ /* 0x000fe80000000800 */
[----:B------:R-:W-:Y:S01]  /*5ea0*/  STS [R114+0x1c], R43 ;  /* 0x00001c2b72007388 */ /* 0x000fe20000000800 */
[----:B0-----:R-:W-:-:S03]  /*5eb0*/  IMAD.WIDE.U32 R28, R78, UR18, RZ ;  /* 0x000000124e1c7c25 */ /* 0x001fc6000f8e00ff */
[----:B------:R-:W-:Y:S02]  /*5ec0*/  STS [R114+0x20], R83 ;  /* 0x0000205372007388 */ /* 0x000fe40000000800 */
[----:B------:R-:W-:Y:S02]  /*5ed0*/  IADD3 R79, R29, R27, RZ ;  /* 0x0000001b1d4f7210 */ /* 0x000fe40007ffe0ff */
        /* <DEDUP_REMOVED lines=29> */
[----:B------:R-:W-:Y:S01]  /*60b0*/  IMAD.WIDE.U32 R2, R78, UR18, R2 ;  /* 0x000000124e027c25 */ /* 0x000fe2000f8e0002 */
[----:B------:R-:W-:-:S03]  /*60c0*/  ULDC.64 UR22, c[0x0][0x2c8] ;  /* 0x0000b20000167ab9 */ /* 0x000fc60000000a00 */
[----:B------:R-:W-:Y:S01]  /*60d0*/  IMAD R26, R55, UR22, RZ ;  /* 0x00000016371a7c24 */ /* 0x000fe2000f8e02ff */
[----:B------:R-:W-:-:S03]  /*60e0*/  IADD3 R3, R27, R3, RZ ;  /* 0x000000031b037210 */ /* 0x000fc60007ffe0ff */
[C---:B------:R-:W-:Y:S02]  /*60f0*/  IMAD R27, R137.reuse, UR23, R26 ;  /* 0x00000017891b7c24 */ /* 0x040fe4000f8e021a */
[----:B------:R-:W-:-:S05]  /*6100*/  IMAD.WIDE.U32 R2, R137, UR22, R2 ;  /* 0x0000001689027c25 */ /* 0x000fca000f8e0002 */
[----:B------:R-:W-:Y:S02]  /*6110*/  IADD3 R3, R3, R27, RZ ;  /* 0x0000001b03037210 */ /* 0x000fe40007ffe0ff */
[----:B------:R-:W-:-:S04]  /*6120*/  LEA R26, P0, R2, UR20, 0x2 ;  /* 0x00000014021a7c11 */ /* 0x000fc8000f8010ff */
[----:B------:R-:W-:-:S05]  /*6130*/  LEA.HI.X R27, R2, UR21, R3, 0x2, P0 ;  /* 0x00000015021b7c11 */ /* 0x000fca00080f1403 */
[----:B------:R0:W-:Y:S04]  /*6140*/  STG.E desc[UR16][R26.64], R31 ;  /* 0x0000001f1a007986 */ /* 0x0001e8000c101910 */
.L_x_470:
[----:B------:R-:W-:Y:S05]  /*6150*/  BSYNC B0 ;  /* 0x0000000000007941 */ /* 0x000fea0003800000 */
.L_x_469:
[----:B------:R-:W-:Y:S01]  /*6160*/  MOV R2, R28 ;  /* 0x0000001c00027202 */ /* 0x000fe20000000f00 */
[----:B------:R-:W-:Y:S01]  /*6170*/  ULDC.64 UR22, c[0x0][0x2c8] ;  /* 0x0000b20000167ab9 */ /* 0x000fe20000000a00 */
[----:B------:R-:W-:Y:S01]  /*6180*/  MOV R3, R79 ;  /* 0x0000004f00037202 */ /* 0x000fe20000000f00 */
[----:B0-----:R-:W-:Y:S01]  /*6190*/  IMAD R26, R55, UR22, RZ ;  /* 0x00000016371a7c24 */ /* 0x001fe2000f8e02ff */
[----:B------:R-:W-:Y:S02]  /*61a0*/  LEA R27, P0, R23, UR20, 0x2 ;  /* 0x00000014171b7c11 */ /* 0x000fe4000f8010ff */
[-C--:B------:R-:W-:Y:S01]  /*61b0*/  ISETP.GE.AND P4, PT, R24, R30.reuse, PT ;  /* 0x0000001e1800720c */ /* 0x080fe20003f86270 */
[----:B------:R-:W-:Y:S01]  /*61c0*/  IMAD.WIDE.U32 R2, R137, UR22, R2 ;  /* 0x0000001689027c25 */ /* 0x000fe2000f8e0002 */
[----:B------:R-:W-:Y:S02]  /*61d0*/  ISETP.GE.AND P3, PT, R25, R30, PT ;  /* 0x0000001e1900720c */ /* 0x000fe40003f66270 */
[----:B------:R-:W-:Y:S01]  /*61e0*/  LEA.HI.X R22, R23, UR21, R22, 0x2, P0 ;  /* 0x0000001517167c11 */ /* 0x000fe200080f1416 */
[----:B------:R-:W-:Y:S01]  /*61f0*/  IMAD R29, R137, UR23, R26 ;  /* 0x00000017891d7c24 */ /* 0x000fe2000f8e021a */
[----:B------:R-:W-:-:S02]  /*6200*/  IADD3 R26, P2, R54, R2, RZ ;  /* 0x00000002361a7210 */ /* 0x000fc40007f5e0ff */
[-C--:B------:R-:W-:Y:S02]  /*6210*/  ISETP.GE.AND P6, PT, R19, R30.reuse, PT ;  /* 0x0000001e1300720c */ /* 0x080fe40003fc6270 */
[----:B------:R-:W-:Y:S02]  /*6220*/  IADD3.X R3, R52, R29, R3, P2, !PT ;  /* 0x0000001d34037210 */ /* 0x000fe400017fe403 */
[-C--:B------:R-:W-:Y:S02]  /*6230*/  ISETP.GE.AND P2, PT, R21, R30.reuse, PT ;  /* 0x0000001e1500720c */ /* 0x080fe40003f46270 */
[----:B------:R-:W-:Y:S02]  /*6240*/  LEA R2, P0, R26, R27, 0x2 ;  /* 0x0000001b1a027211 */ /* 0x000fe400078010ff */
[----:B------:R-:W-:Y:S02]  /*6250*/  ISETP.GE.AND P5, PT, R18, R30, PT ;  /* 0x0000001e1200720c */ /* 0x000fe40003fa6270 */
[----:B------:R-:W-:-:S02]  /*6260*/  LEA.HI.X R3, R26, R22, R3, 0x2, P0 ;  /* 0x000000161a037211 */ /* 0x000fc400000f1403 */
        /* <DEDUP_REMOVED lines=25> */
.L_x_468:
[----:B------:R-:W-:Y:S01]  /*6400*/  FFMA.FTZ R0, R112, R70, R135 ;  /* 0x0000004670007223 */ /* 0x000fe20000010087 */
[----:B0-----:R-:W0:Y:S01]  /*6410*/  LDC R2, c[0x0][0x21c] ;  /* 0x00008700ff027b82 */ /* 0x001e220000000800 */
[----:B------:R-:W-:Y:S01]  /*6420*/  HFMA2.MMA R19, -RZ, RZ, 0, 0 ;  /* 0x00000000ff137435 */ /* 0x000fe200000001ff */
        /* <DEDUP_REMOVED lines=22> */
[----:B0-----:R-:W-:-:S02]  /*6590*/  ISETP.GE.AND P0, PT, R2, 0x1, PT ;  /* 0x000000010200780c */ /* 0x001fc40003f06270 */
[----:B------:R-:W-:Y:S02]  /*65a0*/  CS2R R34, SRZ ;  /* 0x0000000000227805 */ /* 0x000fe4000001ff00 */
[----:B------:R-:W-:Y:S01]  /*65b0*/  CS2R R32, SRZ ;  /* 0x0000000000207805 */ /* 0x000fe2000001ff00 */
[----:B------:R-:W-:Y:S01]  /*65c0*/  FFMA.FTZ R3, R105, R60, R0 ;  /* 0x0000003c69037223 */ /* 0x000fe20000010000 */
[----:B------:R-:W-:Y:S02]  /*65d0*/  CS2R R30, SRZ ;  /* 0x00000000001e7805 */ /* 0x000fe4000001ff00 */
[----:B------:R-:W-:Y:S02]  /*65e0*/  CS2R R28, SRZ ;  /* 0x00000000001c7805 */ /* 0x000fe4000001ff00 */
[----:B------:R-:W-:Y:S01]  /*65f0*/  CS2R R26, SRZ ;  /* 0x00000000001a7805 */ /* 0x000fe2000001ff00 */
[----:B------:R-:W-:Y:S01]  /*6600*/  FFMA.FTZ R0, R102, R63, R3 ;  /* 0x0000003f66007223 */ /* 0x000fe20000010003 */
[----:B------:R-:W-:-:S02]  /*6610*/  CS2R R24, SRZ ;  /* 0x0000000000187805 */ /* 0x000fc4000001ff00 */
[----:B------:R-:W-:Y:S02]  /*6620*/  CS2R R22, SRZ ;  /* 0x0000000000167805 */ /* 0x000fe4000001ff00 */
[----:B------:R-:W-:Y:S01]  /*6630*/  CS2R R20, SRZ ;  /* 0x0000000000147805 */ /* 0x000fe2000001ff00 */
[----:B------:R-:W-:-:S04]  /*6640*/  FFMA.FTZ R3, R103, R4, R0 ;  /* 0x0000000467037223 */ /* 0x000fc80000010000 */
[----:B------:R-:W-:-:S04]  /*6650*/  FFMA.FTZ R0, R100, R5, R3 ;  /* 0x0000000564007223 */ /* 0x000fc80000010003 */
[----:B------:R-:W-:-:S04]  /*6660*/  FFMA.FTZ R3, R101, R62, R0 ;  /* 0x0000003e65037223 */ /* 0x000fc80000010000 */
[----:B------:R-:W-:-:S04]  /*6670*/  FFMA.FTZ R0, R98, R65, R3 ;  /* 0x0000004162007223 */ /* 0x000fc80000010003 */
[----:B------:R-:W-:-:S04]  /*6680*/  FFMA.FTZ R3, R99, R64, R0 ;  /* 0x0000004063037223 */ /* 0x000fc80000010000 */
[----:B------:R-:W-:-:S04]  /*6690*/  FFMA.FTZ R0, R96, R69, R3 ;  /* 0x0000004560007223 */ /* 0x000fc80000010003 */
[----:B------:R-:W-:Y:S01]  /*66a0*/  FFMA.FTZ R135, R97, R66, R0 ;  /* 0x0000004261877223 */ /* 0x000fe20000010000 */
[----:B------:R-:W-:Y:S06]  /*66b0*/  BAR.SYNC.DEFER_BLOCKING 0x0 ;  /* 0x0000000000007b1d */ /* 0x000fec0000010000 */
[----:B------:R-:W-:Y:S05]  /*66c0*/  @!P0 BRA `(.L_x_471) ;  /* 0x0000006000e88947 */ /* 0x000fea0003800000 */
[----:B------:R-:W-:Y:S01]  /*66d0*/  IADD3 R17, R131, -0x1, RZ ;  /* 0xffffffff83117810 */ /* 0x000fe20007ffe0ff */
[----:B------:R-:W-:Y:S01]  /*66e0*/  FADD.FTZ R14, R9, R9 ;  /* 0x00000009090e7221 */ /* 0x000fe20000010000 */
[----:B------:R-:W-:Y:S01]  /*66f0*/  FADD.FTZ R13, R8, R8 ;  /* 0x00000008080d7221 */ /* 0x000fe20000010000 */
[----:B------:R-:W-:Y:S01]  /*6700*/  FADD.FTZ R16, R7, R7 ;  /* 0x0000000707107221 */ /* 0x000fe20000010000 */
[----:B------:R-:W-:Y:S01]  /*6710*/  LEA.HI R0, R17, R17, RZ, 0x1 ;  /* 0x0000001111007211 */ /* 0x000fe200078f08ff */
[----:B------:R-:W-:Y:S01]  /*6720*/  FADD.FTZ R15, R6, R6 ;  /* 0x00000006060f7221 */ /* 0x000fe20000010000 */
[----:B------:R-:W-:Y:S01]  /*6730*/  FADD.FTZ R9, R4, R4 ;  /* 0x0000000404097221 */ /* 0x000fe20000010000 */
[----:B------:R-:W-:Y:S01]  /*6740*/  FADD.FTZ R8, R5, R5 ;  /* 0x0000000505087221 */ /* 0x000fe20000010000 */
[----:B------:R-:W-:Y:S01]  /*6750*/  LOP3.LUT R2, R0, 0xfffffe, RZ, 0xc0, !PT ;  /* 0x00fffffe00027812 */ /* 0x000fe200078ec0ff */
[----:B------:R-:W-:Y:S01]  /*6760*/  FADD.FTZ R0, R70, R70 ;  /* 0x0000004646007221 */ /* 0x000fe20000010000 */
[----:B------:R-:W-:Y:S01]  /*6770*/  FADD.FTZ R18, R76, R76 ;  /* 0x0000004c4c127221 */ /* 0x000fe20000010000 */
[----:B------:R-:W-:Y:S01]  /*6780*/  FADD.FTZ R12, R61, R61 ;  /* 0x0000003d3d0c7221 */ /* 0x000fe20000010000 */
[----:B------:R-:W-:Y:S01]  /*6790*/  IADD3 R17, R17, -R2, RZ ;  /* 0x8000000211117210 */ /* 0x000fe20007ffe0ff */
        /* <DEDUP_REMOVED lines=9> */
[----:B------:R-:W-:Y:S02]  /*6830*/  MOV R34, RZ ;  /* 0x000000ff00227202 */ /* 0x000fe40000000f00 */
[----:B------:R-:W-:Y:S02]  /*6840*/  CS2R R30, SRZ ;  /* 0x00000000001e7805 */ /* 0x000fe4000001ff00 */
[----:B------:R-:W-:Y:S02]  /*6850*/  CS2R R28, SRZ ;  /* 0x00000000001c7805 */ /* 0x000fe4000001ff00 */
[----:B------:R-:W-:Y:S02]  /*6860*/  CS2R R26, SRZ ;  /* 0x00000000001a7805 */ /* 0x000fe4000001ff00 */
[----:B------:R-:W-:-:S02]  /*6870*/  CS2R R24, SRZ ;  /* 0x0000000000187805 */ /* 0x000fc4000001ff00 */
[----:B------:R-:W-:Y:S02]  /*6880*/  CS2R R22, SRZ ;  /* 0x0000000000167805 */ /* 0x000fe4000001ff00 */
[----:B------:R-:W-:Y:S02]  /*6890*/  CS2R R20, SRZ ;  /* 0x0000000000147805 */ /* 0x000fe4000001ff00 */
[----:B------:R-:W-:Y:S01]  /*68a0*/  MOV R19, RZ ;  /* 0x000000ff00137202 */ /* 0x000fe20000000f00 */
[----:B------:R-:W-:Y:S01]  /*68b0*/  ULDC UR32, c[0x0][0x224] ;  /* 0x0000890000207ab9 */ /* 0x000fe20000000800 */
[----:B------:R-:W-:Y:S01]  /*68c0*/  ULDC UR33, c[0x0][0x21c] ;  /* 0x0000870000217ab9 */ /* 0x000fe20000000800 */
[----:B------:R-:W-:Y:S01]  /*68d0*/  ULDC.64 UR20, c[0x0][0x270] ;  /* 0x00009c0000147ab9 */ /* 0x000fe20000000a00 */
[----:B------:R-:W-:Y:S01]  /*68e0*/  ULDC.64 UR22, c[0x0][0x268] ;  /* 0x00009a0000167ab9 */ /* 0x000fe20000000a00 */
[----:B------:R-:W-:Y:S01]  /*68f0*/  ULDC.64 UR24, c[0x0][0x250] ;  /* 0x0000940000187ab9 */ /* 0x000fe20000000a00 */
[----:B------:R-:W-:Y:S01]  /*6900*/  ULDC.64 UR26, c[0x0][0x248] ;  /* 0x00009200001a7ab9 */ /* 0x000fe20000000a00 */
[----:B------:R-:W-:Y:S01]  /*6910*/  ULDC.64 UR28, c[0x0][0x230] ;  /* 0x00008c00001c7ab9 */ /* 0x000fe20000000a00 */
[----:B------:R-:W-:-:S05]  /*6920*/  ULDC.64 UR30, c[0x0][0x238] ;  /* 0x00008e00001e7ab9 */ /* 0x000fca0000000a00 */
.L_x_502:
[----:B0-----:R-:W0:Y:S01]  /*6930*/  LDC.64 R60, c[0x0][0x2d0] ;  /* 0x0000b400ff3c7b82 */ /* 0x001e220000000a00 */
[----:B------:R-:W-:Y:S01]  /*6940*/  IMAD R64, R55, UR28, RZ ;  /* 0x0000001c37407c24 */ /* 0x000fe2000f8e02ff */
[----:B------:R-:W-:Y:S01]  /*6950*/  SHF.R.S32.HI R70, RZ, 0x1f, R2 ;  /* 0x0000001fff467819 */ /* 0x000fe20000011402 */
[----:B------:R-:W-:-:S04]  /*6960*/  IMAD.WIDE.U32 R62, R137, UR28, RZ ;  /* 0x0000001c893e7c25 */ /* 0x000fc8000f8e00ff */
[----:B------:R-:W-:Y:S02]  /*6970*/  IMAD R65, R137, UR29, R64 ;  /* 0x0000001d89417c24 */ /* 0x000fe4000f8e0240 */
[----:B------:R-:W-:-:S03]  /*6980*/  IMAD R67, R70, UR30, RZ ;  /* 0x0000001e46437c24 */ /* 0x000fc6000f8e02ff */
[----:B------:R-:W-:Y:S01]  /*6990*/  IADD3 R63, R63, R65, RZ ;  /* 0x000000413f3f7210 */ /* 0x000fe20007ffe0ff */
[C---:B------:R-:W-:Y:S02]  /*69a0*/  IMAD R67, R2.reuse, UR31, R67 ;  /* 0x0000001f02437c24 */ /* 0x040fe4000f8e0243 */
[----:B------:R-:W-:-:S05]  /*69b0*/  IMAD.WIDE.U32 R62, R2, UR30, R62 ;  /* 0x0000001e023e7c25 */ /* 0x000fca000f8e003e */
[----:B------:R-:W-:Y:S02]  /*69c0*/  IADD3 R63, R63, R67, RZ ;  /* 0x000000433f3f7210 */ /* 0x000fe40007ffe0ff */
[----:B0-----:R-:W-:-:S04]  /*69d0*/  LEA R60, P0, R62, R60, 0x3 ;  /* 0x0000003c3e3c7211 */ /* 0x001fc800078018ff */
[----:B------:R-:W-:-:S06]  /*69e0*/  LEA.HI.X R61, R62, R61, R63, 0x3, P0 ;  /* 0x0000003d3e3d7211 */ /* 0x000fcc00000f1c3f */
[----:B------:R-:W2:Y:S01]  /*69f0*/  LDG.E.64 R60, desc[UR16][R60.64] ;  /* 0x000000103c3c7981 */ /* 0x000ea2000c1e1b00 */
[----:B------:R-:W-:Y:S01]  /*6a00*/  IMAD R74, R55, UR22, RZ ;  /* 0x00000016374a7c24 */ /* 0x000fe2000f8e02ff */
[----:B------:R-:W-:Y:S01]  /*6a10*/  ISETP.GE.AND P0, PT, R131, 0x2, PT ;  /* 0x000000028300780c */ /* 0x000fe20003f06270 */
[----:B------:R-:W-:-:S03]  /*6a20*/  IMAD.WIDE.U32 R66, R137, UR26, RZ ;  /* 0x0000001a89427c25 */ /* 0x000fc6000f8e00ff */
[----:B------:R-:W-:Y:S01]  /*6a30*/  ISETP.NE.OR P0, PT, R133, RZ, !P0 ;  /* 0x000000ff8500720c */ /* 0x000fe20004705670 */
[----:B------:R-:W-:-:S12]  /*6a40*/  IMAD R75, R137, UR23, R74 ;  /* 0x00000017894b7c24 */ /* 0x000fd8000f8e024a */
[----:B------:R-:W0:Y:S01]  /*6a50*/  @!P0 LDC R81, c[0x0][0x21c] ;  /* 0x00008700ff518b82 */ /* 0x000e220000000800 */
[----:B--2---:R-:W-:Y:S02]  /*6a60*/  R2UR UR19, R61 ;  /* 0x000000003d1372ca */ /* 0x004fe400000e0000 */
[----:B------:R-:W-:Y:S01]  /*6a70*/  R2UR UR15, R60 ;  /* 0x000000003c0f72ca */ /* 0x000fe200000e0000 */
[----:B------:R-:W-:-:S10]  /*6a80*/  IMAD R60, R55, UR26, RZ ;  /* 0x0000001a373c7c24 */ /* 0x000fd4000f8e02ff */
[----:B------:R-:W-:Y:S01]  /*6a90*/  FMUL.FTZ R62, R95, UR19 ;  /* 0x000000135f3e7c20 */ /* 0x000fe20008410000 */
[----:B------:R-:W-:Y:S01]  /*6aa0*/  FMUL.FTZ R61, R92, UR19 ;  /* 0x000000135c3d7c20 */ /* 0x000fe20008410000 */
[----:B------:R-:W-:Y:S01]  /*6ab0*/  FMUL.FTZ R68, R89, UR19 ;  /* 0x0000001359447c20 */ /* 0x000fe20008410000 */
[----:B------:R-:W-:Y:S01]  /*6ac0*/  MOV R83, UR15 ;  /* 0x0000000f00537c02 */ /* 0x000fe20008000f00 */
[----:B------:R-:W-:Y:S01]  /*6ad0*/  FMUL.RZ R63, R62, 0.15915493667125701904 ;  /* 0x3e22f9833e3f7820 */ /* 0x000fe2000040c000 */
[----:B------:R-:W-:Y:S01]  /*6ae0*/  FMUL.FTZ R62, R94, UR19 ;  /* 0x000000135e3e7c20 */ /* 0x000fe20008410000 */
[----:B------:R-:W-:Y:S01]  /*6af0*/  FMUL.RZ R65, R61, 0.15915493667125701904 ;  /* 0x3e22f9833d417820 */ /* 0x000fe2000040c000 */
[----:B------:R-:W-:Y:S01]  /*6b00*/  FMUL.FTZ R61, R91, UR19 ;  /* 0x000000135b3d7c20 */ /* 0x000fe20008410000 */
[----:B------:R-:W-:Y:S01]  /*6b10*/  MUFU.SIN R72, R63 ;  /* 0x0000003f00487308 */ /* 0x000fe20000000400 */
[----:B------:R-:W-:Y:S01]  /*6b20*/  FMUL.RZ R64, R62, 0.15915493667125701904 ;  /* 0x3e22f9833e407820 */ /* 0x000fe2000040c000 */
[----:B------:R-:W-:Y:S01]  /*6b30*/  FMUL.FTZ R62, R93, UR19 ;  /* 0x000000135d3e7c20 */ /* 0x000fe20008410000 */
[----:B------:R-:W-:Y:S01]  /*6b40*/  FMUL.RZ R69, R61, 0.15915493667125701904 ;  /* 0x3e22f9833d457820 */ /* 0x000fe2000040c000 */
[----:B------:R-:W-:Y:S01]  /*6b50*/  FMUL.FTZ R61, R90, UR19 ;  /* 0x000000135a3d7c20 */ /* 0x000fe20008410000 */
[----:B------:R-:W-:Y:S01]  /*6b60*/  FMUL.RZ R74, R68, 0.15915493667125701904 ;  /* 0x3e22f983444a7820 */ /* 0x000fe2000040c000 */
[----:B------:R-:W-:-:S02]  /*6b70*/  FMUL.RZ R62, R62, 0.15915493667125701904 ;  /* 0x3e22f9833e3e7820 */ /* 0x000fc4000040c000 */
[----:B------:R-:W-:Y:S01]  /*6b80*/  MUFU.COS R80, R63 ;  /* 0x0000003f00507308 */ /* 0x000fe20000000000 */
[----:B------:R-:W-:-:S07]  /*6b90*/  FMUL.RZ R73, R61, 0.15915493667125701904 ;  /* 0x3e22f9833d497820 */ /* 0x000fce000040c000 */
[----:B------:R-:W-:Y:S08]  /*6ba0*/  MUFU.SIN R76, R62 ;  /* 0x0000003e004c7308 */ /* 0x000ff00000000400 */
[----:B------:R1:W-:Y:S08]  /*6bb0*/  MUFU.COS R166, R62 ;  /* 0x0000003e00a67308 */ /* 0x0003f00000000000 */
[----:B------:R-:W-:Y:S01]  /*6bc0*/  MUFU.SIN R78, R69 ;  /* 0x00000045004e7308 */ /* 0x000fe20000000400 */
[----:B-1----:R-:W1:Y:S07]  /*6bd0*/  LDC.64 R62, c[0x0][0x2d8] ;  /* 0x0000b600ff3e7b82 */ /* 0x002e6e0000000a00 */
[----:B------:R2:W-:Y:S08]  /*6be0*/  MUFU.COS R162, R69 ;  /* 0x0000004500a27308 */ /* 0x0005f00000000000 */
[----:B------:R-:W-:Y:S01]  /*6bf0*/  MUFU.SIN R167, R64 ;  /* 0x0000004000a77308 */ /* 0x000fe20000000400 */
[----:B--2---:R-:W-:-:S02]  /*6c00*/  IMAD R69, R137, UR27, R60 ;  /* 0x0000001b89457c24 */ /* 0x004fc4000f8e023c */
[----:B------:R-:W2:Y:S03]  /*6c10*/  LDC.64 R60, c[0x0][0x2e0] ;  /* 0x0000b800ff3c7b82 */ /* 0x000ea60000000a00 */
[----:B------:R-:W-:Y:S02]  /*6c20*/  IADD3 R67, R67, R69, RZ ;  /* 0x0000004543437210 */ /* 0x000fe40007ffe0ff */
[----:B------:R-:W-:Y:S08]  /*6c30*/  MUFU.COS R71, R64 ;  /* 0x0000004000477308 */ /* 0x000ff00000000000 */
[----:B------:R-:W-:Y:S08]  /*6c40*/  MUFU.SIN R163, R65 ;  /* 0x0000004100a37308 */ /* 0x000ff00000000400 */
[----:B------:R3:W-:Y:S08]  /*6c50*/  MUFU.COS R77, R65 ;  /* 0x00000041004d7308 */ /* 0x0007f00000000000 */
[----:B------:R-:W-:Y:S01]  /*6c60*/  MUFU.SIN R159, R73 ;  /* 0x00000049009f7308 */ /* 0x000fe20000000400 */
[----:B---3--:R-:W-:-:S05]  /*6c70*/  IMAD.WIDE.U32 R64, R137, UR22, RZ ;  /* 0x0000001689407c25 */ /* 0x008fca000f8e00ff */
[----:B------:R-:W-:Y:S01]  /*6c80*/  IADD3 R69, R65, R75, RZ ;  /* 0x0000004b41457210 */ /* 0x000fe20007ffe0ff */
[C---:B------:R-:W-:Y:S01]  /*6c90*/  IMAD R65, R70.reuse, UR24, RZ ;  /* 0x0000001846417c24 */ /* 0x040fe2000f8e02ff */
[----:B------:R-:W-:Y:S01]  /*6ca0*/  MOV R68, R64 ;  /* 0x0000004000447202 */ /* 0x000fe20000000f00 */
[----:B------:R-:W-:Y:S01]  /*6cb0*/  IMAD R75, R70, UR20, RZ ;  /* 0x00000014464b7c24 */ /* 0x000fe2000f8e02ff */
[----:B------:R3:W-:Y:S01]  /*6cc0*/  MUFU.COS R79, R73 ;  /* 0x00000049004f7308 */ /* 0x0007e20000000000 */
[----:B------:R-:W-:Y:S02]  /*6cd0*/  FMUL.FTZ R70, R88, UR19 ;  /* 0x0000001358467c20 */ /* 0x000fe40008410000 */
[----:B------:R-:W-:Y:S02]  /*6ce0*/  IMAD R75, R2, UR21, R75 ;  /* 0x00000015024b7c24 */ /* 0x000fe4000f8e024b */
[----:B------:R-:W-:Y:S01]  /*6cf0*/  FMUL.RZ R156, R70, 0.15915493667125701904 ;  /* 0x3e22f983469c7820 */ /* 0x000fe2000040c000 */
[----:B------:R-:W-:-:S02]  /*6d00*/  FMUL.FTZ R70, R83, 1.4426950216293334961 ;  /* 0x3fb8aa3b53467820 */ /* 0x000fc40000410000 */
[----:B------:R-:W-:Y:S01]  /*6d10*/  MUFU.SIN R82, R74 ;  /* 0x0000004a00527308 */ /* 0x000fe20000000400 */
[C---:B---3--:R-:W-:Y:S02]  /*6d20*/  IMAD R73, R2.reuse, UR25, R65 ;  /* 0x0000001902497c24 */ /* 0x048fe4000f8e0241 */
[----:B------:R-:W-:-:S04]  /*6d30*/  IMAD.WIDE.U32 R64, R2, UR24, R66 ;  /* 0x0000001802407c25 */ /* 0x000fc8000f8e0042 */
[----:B------:R-:W-:Y:S01]  /*6d40*/  IMAD.WIDE.U32 R66, R2, UR20, R68 ;  /* 0x0000001402427c25 */ /* 0x000fe2000f8e0044 */
[----:B------:R-:W-:-:S03]  /*6d50*/  IADD3 R69, R65, R73, RZ ;  /* 0x0000004941457210 */ /* 0x000fc60007ffe0ff */
[----:B------:R-:W-:Y:S01]  /*6d60*/  FMUL.FTZ R65, R70, R95 ;  /* 0x0000005f46417220 */ /* 0x000fe20000410000 */
[----:B-1----:R-:W-:Y:S01]  /*6d70*/  LEA R68, P2, R64, R62, 0x3 ;  /* 0x0000003e40447211 */ /* 0x002fe200078418ff */
[----:B------:R-:W-:Y:S01]  /*6d80*/  MUFU.COS R158, R74 ;  /* 0x0000004a009e7308 */ /* 0x000fe20000000000 */
[----:B------:R-:W-:Y:S02]  /*6d90*/  IADD3 R67, R67, R75, RZ ;  /* 0x0000004b43437210 */ /* 0x000fe40007ffe0ff */
[----:B--2---:R-:W-:Y:S02]  /*6da0*/  LEA R62, P3, R66, R60, 0x3 ;  /* 0x0000003c423e7211 */ /* 0x004fe400078618ff */
[----:B------:R-:W-:Y:S01]  /*6db0*/  LEA.HI.X R69, R64, R63, R69, 0x3, P2 ;  /* 0x0000003f40457211 */ /* 0x000fe200010f1c45 */
[----:B------:R-:W-:Y:S01]  /*6dc0*/  FMUL.FTZ R64, R87, UR19 ;  /* 0x0000001357407c20 */ /* 0x000fe20008410000 */
[----:B------:R-:W-:Y:S01]  /*6dd0*/  LEA.HI.X R63, R66, R61, R67, 0x3, P3 ;  /* 0x0000003d423f7211 */ /* 0x000fe200018f1c43 */
[----:B------:R-:W1:Y:S01]  /*6de0*/  MUFU.EX2 R65, R65 ;  /* 0x0000004100417308 */ /* 0x000e620000000800 */
[----:B------:R-:W-:Y:S01]  /*6df0*/  ISETP.NE.AND P2, PT, R136, RZ, PT ;  /* 0x000000ff8800720c */ /* 0x000fe20003f45270 */
[----:B------:R2:W3:Y:S01]  /*6e00*/  LDG.E.64 R60, desc[UR16][R68.64] ;  /* 0x00000010443c7981 */ /* 0x0004e2000c1e1b00 */
[----:B------:R-:W-:-:S03]  /*6e10*/  @!P0 IADD3 R67, R131, -0x2, RZ ;  /* 0xfffffffe83438810 */ /* 0x000fc60007ffe0ff */
[----:B------:R-:W3:Y:S01]  /*6e20*/  LDG.E.64 R62, desc[UR16][R62.64] ;  /* 0x000000103e3e7981 */ /* 0x000ee2000c1e1b00 */
[----:B------:R-:W-:Y:S01]  /*6e30*/  FMUL.RZ R83, R64, 0.15915493667125701904 ;  /* 0x3e22f98340537820 */ /* 0x000fe2000040c000 */
[----:B------:R-:W-:Y:S01]  /*6e40*/  IADD3 R64, R136, 0x200, RZ ;  /* 0x0000020088407810 */ /* 0x000fe20007ffe0ff */
[----:B0-----:R-:W-:Y:S01]  /*6e50*/  @!P0 IMAD R67, R67, R81, R2 ;  /* 0x0000005143438224 */ /* 0x001fe200078e0202 */
[----:B------:R-:W-:Y:S04]  /*6e60*/  MUFU.SIN R110, R156 ;  /* 0x0000009c006e7308 */ /* 0x000fe80000000400 */
[----:B------:R-:W-:Y:S01]  /*6e70*/  @!P2 LEA R64, R17, R2, 0x8 ;  /* 0x000000021140a211 */ /* 0x000fe200078e40ff */
[C---:B-1----:R-:W-:Y:S01]  /*6e80*/  FMUL.FTZ R80, R65.reuse, R80 ;  /* 0x0000005041507220 */ /* 0x042fe20000410000 */
[----:B------:R-:W-:-:S02]  /*6e90*/  FMUL.FTZ R81, R65, R72 ;  /* 0x0000004841517220 */ /* 0x000fc40000410000 */
[----:B------:R-:W-:Y:S01]  /*6ea0*/  LEA R66, R64, R53, 0x3 ;  /* 0x0000003540427211 */ /* 0x000fe200078e18ff */
[----:B------:R-:W-:Y:S01]  /*6eb0*/  HFMA2.MMA R73, -RZ, RZ, 0, 0 ;  /* 0x00000000ff497435 */ /* 0x000fe200000001ff */
[----:B------:R-:W-:Y:S01]  /*6ec0*/  CS2R R74, SRZ ;  /* 0x00000000004a7805 */ /* 0x000fe2000001ff00 */
[----:B------:R-:W-:Y:S02]  /*6ed0*/  MUFU.SIN R140, R83 ;  /* 0x00000053008c7308 */ /* 0x000fe40000000400 */
[----:B------:R0:W-:Y:S01]  /*6ee0*/  STS.64 [R66+0x3590], R80 ;  /* 0x0035905042007388 */ /* 0x0001e20000000a00 */
[----:B------:R-:W-:Y:S01]  /*6ef0*/  FMUL.FTZ R65, R86, UR19 ;  /* 0x0000001356417c20 */ /* 0x000fe20008410000 */
[----:B------:R-:W-:-:S03]  /*6f00*/  MOV R72, 0x3f800000 ;  /* 0x3f80000000487802 */ /* 0x000fc60000000f00 */
[----:B--2---:R-:W-:Y:S01]  /*6f10*/  FMUL.RZ R68, R65, 0.15915493667125701904 ;  /* 0x3e22f98341447820 */ /* 0x004fe2000040c000 */
[----:B------:R-:W-:Y:S01]  /*6f20*/  @!P0 IMAD.WIDE R64, R67, 0x10, R206 ;  /* 0x0000001043408825 */ /* 0x000fe200078e02ce */
[----:B------:R-:W-:Y:S03]  /*6f30*/  BAR.SYNC.DEFER_BLOCKING 0x0 ;  /* 0x0000000000007b1d */ /* 0x000fe60000010000 */
[----:B------:R-:W-:Y:S01]  /*6f40*/  FMUL.FTZ R67, R85, UR19 ;  /* 0x0000001355437c20 */ /* 0x000fe20008410000 */
[----:B0-----:R-:W-:-:S03]  /*6f50*/  FMUL.FTZ R66, R59, UR19 ;  /* 0x000000133b427c20 */ /* 0x001fc60008410000 */
[----:B------:R-:W-:Y:S01]  /*6f60*/  FMUL.RZ R69, R67, 0.15915493667125701904 ;  /* 0x3e22f98343457820 */ /* 0x000fe2000040c000 */
[----:B------:R-:W-:Y:S01]  /*6f70*/  FMUL.FTZ R67, R84, UR19 ;  /* 0x0000001354437c20 */ /* 0x000fe20008410000 */
[----:B------:R0:W-:Y:S01]  /*6f80*/  MUFU.COS R154, R83 ;  /* 0x00000053009a7308 */ /* 0x0001e20000000000 */
[----:B------:R-:W-:Y:S01]  /*6f90*/  FMUL.RZ R145, R66, 0.15915493667125701904 ;  /* 0x3e22f98342917820 */ /* 0x000fe2000040c000 */
[C---:B------:R-:W-:Y:S01]  /*6fa0*/  FMUL.FTZ R66, R70.reuse, R92 ;  /* 0x0000005c46427220 */ /* 0x040fe20000410000 */
[----:B------:R-:W-:-:S05]  /*6fb0*/  FMUL.FTZ R111, R70, R87 ;  /* 0x00000057466f7220 */ /* 0x000fca0000410000 */
[----:B------:R-:W-:Y:S01]  /*6fc0*/  MUFU.COS R156, R156 ;  /* 0x0000009c009c7308 */ /* 0x000fe20000000000 */
[----:B------:R1:W5:Y:S01]  /*6fd0*/  @!P0 LDG.E.128 R72, desc[UR16][R64.64] ;  /* 0x0000001040488981 */ /* 0x000362000c1e1d00 */
[----:B0-----:R-:W-:Y:S01]  /*6fe0*/  FMUL.RZ R83, R67, 0.15915493667125701904 ;  /* 0x3e22f98343537820 */ /* 0x001fe2000040c000 */
[C---:B------:R-:W-:Y:S01]  /*6ff0*/  FMUL.FTZ R67, R70.reuse, R91 ;  /* 0x0000005b46437220 */ /* 0x040fe20000410000 */
[C---:B-1----:R-:W-:Y:S01]  /*7000*/  FMUL.FTZ R64, R70.reuse, R94 ;  /* 0x0000005e46407220 */ /* 0x042fe20000410000 */
[----:B------:R-:W-:-:S05]  /*7010*/  FMUL.FTZ R65, R70, R93 ;  /* 0x0000005d46417220 */ /* 0x000fca0000410000 */
[----:B------:R-:W0:Y:S08]  /*7020*/  MUFU.EX2 R64, R64 ;  /* 0x0000004000407308 */ /* 0x000e300000000800 */
[----:B------:R-:W1:Y:S08]  /*7030*/  MUFU.EX2 R65, R65 ;  /* 0x0000004100417308 */ /* 0x000e700000000800 */
[----:B------:R-:W2:Y:S08]  /*7040*/  MUFU.EX2 R66, R66 ;  /* 0x0000004200427308 */ /* 0x000eb00000000800 */
[----:B------:R-:W4:Y:S01]  /*7050*/  MUFU.EX2 R67, R67 ;  /* 0x0000004300437308 */ /* 0x000f220000000800 */
[----:B0-----:R-:W-:-:S07]  /*7060*/  FMUL.FTZ R168, R64, R71 ;  /* 0x0000004740a87220 */ /* 0x001fce0000410000 */
[----:B------:R-:W-:Y:S01]  /*7070*/  MUFU.SIN R142, R68 ;  /* 0x00000044008e7308 */ /* 0x000fe20000000400 */
[----:B------:R-:W-:-:S07]  /*7080*/  FMUL.FTZ R167, R64, R167 ;  /* 0x000000a740a77220 */ /* 0x000fce0000410000 */
[----:B------:R0:W-:Y:S01]  /*7090*/  MUFU.COS R152, R68 ;  /* 0x0000004400987308 */ /* 0x0001e20000000000 */
[----:B------:R-:W-:Y:S01]  /*70a0*/  FMUL.FTZ R71, R112, R95 ;  /* 0x0000005f70477220 */ /* 0x000fe20000410000 */
[----:B0-----:R-:W-:Y:S01]  /*70b0*/  FMUL.FTZ R68, R70, R90 ;  /* 0x0000005a46447220 */ /* 0x001fe20000410000 */
[C---:B-1----:R-:W-:Y:S01]  /*70c0*/  FMUL.FTZ R166, R65.reuse, R166 ;  /* 0x000000a641a67220 */ /* 0x042fe20000410000 */
[----:B------:R-:W-:-:S04]  /*70d0*/  FMUL.FTZ R165, R65, R76 ;  /* 0x0000004c41a57220 */ /* 0x000fc80000410000 */
[----:B------:R-:W0:Y:S01]  /*70e0*/  MUFU.EX2 R68, R68 ;  /* 0x0000004400447308 */ /* 0x000e220000000800 */
[----:B------:R-:W-:Y:S01]  /*70f0*/  FMUL.FTZ R65, R167, R71 ;  /* 0x00000047a7417220 */ /* 0x000fe20000410000 */
[C---:B--2---:R-:W-:Y:S01]  /*7100*/  FMUL.FTZ R164, R66.reuse, R77 ;  /* 0x0000004d42a47220 */ /* 0x044fe20000410000 */
[----:B------:R-:W-:Y:S01]  /*7110*/  FMUL.FTZ R77, RZ, R167 ;  /* 0x000000a7ff4d7220 */ /* 0x000fe20000410000 */
[C---:B----4-:R-:W-:Y:S01]  /*7120*/  FMUL.FTZ R162, R67.reuse, R162 ;  /* 0x000000a243a27220 */ /* 0x050fe20000410000 */
[----:B------:R-:W-:Y:S01]  /*7130*/  FMUL.FTZ R161, R67, R78 ;  /* 0x0000004e43a17220 */ /* 0x000fe20000410000 */
[----:B------:R-:W-:Y:S01]  /*7140*/  FFMA.FTZ R67, RZ, R168, R65 ;  /* 0x000000a8ff437223 */ /* 0x000fe20000010041 */
[----:B------:R-:W-:Y:S01]  /*7150*/  FMUL.FTZ R163, R66, R163 ;  /* 0x000000a342a37220 */ /* 0x000fe20000410000 */
[----:B------:R-:W-:Y:S02]  /*7160*/  FFMA.FTZ R66, R168, R71, -R77 ;  /* 0x00000047a8427223 */ /* 0x000fe4000001084d */
[----:B------:R-:W-:Y:S01]  /*7170*/  FADD.FTZ R67, RZ, R67 ;  /* 0x00000043ff437221 */ /* 0x000fe20000010000 */
[----:B------:R-:W-:Y:S01]  /*7180*/  MUFU.SIN R144, R69 ;  /* 0x0000004500907308 */ /* 0x000fe20000000400 */
[----:B------:R-:W-:-:S02]  /*7190*/  FFMA.FTZ R66, R113, R94, R66 ;  /* 0x0000005e71427223 */ /* 0x000fc40000010042 */
[----:B------:R-:W-:Y:S01]  /*71a0*/  FMUL.FTZ R71, R165, R67 ;  /* 0x00000043a5477220 */ /* 0x000fe20000410000 */
[----:B------:R-:W-:Y:S01]  /*71b0*/  FMUL.FTZ R65, R70, R59 ;  /* 0x0000003b46417220 */ /* 0x000fe20000410000 */
[----:B0-----:R-:W-:-:S03]  /*71c0*/  FMUL.FTZ R160, R68, R79 ;  /* 0x0000004f44a07220 */ /* 0x001fc60000410000 */
[----:B------:R0:W-:Y:S01]  /*71d0*/  MUFU.COS R150, R69 ;  /* 0x0000004500967308 */ /* 0x0001e20000000000 */
[----:B------:R-:W-:Y:S01]  /*71e0*/  FMUL.FTZ R159, R68, R159 ;  /* 0x0000009f449f7220 */ /* 0x000fe20000410000 */
[-C--:B------:R-:W-:Y:S01]  /*71f0*/  FMUL.FTZ R68, R165, R66.reuse ;  /* 0x00000042a5447220 */ /* 0x080fe20000410000 */
[----:B------:R-:W-:Y:S01]  /*7200*/  FFMA.FTZ R71, R166, R66, -R71 ;  /* 0x00000042a6477223 */ /* 0x000fe20000010847 */
[C---:B0-----:R-:W-:Y:S01]  /*7210*/  FMUL.FTZ R69, R70.reuse, R89 ;  /* 0x0000005946457220 */ /* 0x041fe20000410000 */
[----:B------:R-:W-:Y:S01]  /*7220*/  FMUL.FTZ R64, R70, R84 ;  /* 0x0000005446407220 */ /* 0x000fe20000410000 */
[----:B------:R-:W-:Y:S01]  /*7230*/  FFMA.FTZ R68, R166, R67, R68 ;  /* 0x00000043a6447223 */ /* 0x000fe20000010044 */
[----:B------:R-:W-:-:S03]  /*7240*/  FFMA.FTZ R71, R108, R93, R71 ;  /* 0x0000005d6c477223 */ /* 0x000fc60000010047 */
[----:B------:R-:W0:Y:S01]  /*7250*/  MUFU.EX2 R69, R69 ;  /* 0x0000004500457308 */ /* 0x000e220000000800 */
[----:B------:R-:W-:Y:S01]  /*7260*/  FADD.FTZ R68, RZ, R68 ;  /* 0x00000044ff447221 */ /* 0x000fe20000010000 */
[----:B------:R-:W-:-:S06]  /*7270*/  FMUL.FTZ R67, R163, R71 ;  /* 0x00000047a3437220 */ /* 0x000fcc0000410000 */
[----:B------:R-:W-:Y:S01]  /*7280*/  MUFU.EX2 R65, R65 ;  /* 0x0000004100417308 */ /* 0x000fe20000000800 */
[----:B------:R-:W-:-:S07]  /*7290*/  FMUL.FTZ R76, R163, R68 ;  /* 0x00000044a34c7220 */ /* 0x000fce0000410000 */
[----:B------:R-:W1:Y:S01]  /*72a0*/  MUFU.SIN R66, R145 ;  /* 0x0000009100427308 */ /* 0x000e620000000400 */
[C---:B------:R-:W-:Y:S01]  /*72b0*/  FFMA.FTZ R67, R164.reuse, R68, R67 ;  /* 0x00000044a4437223 */ /* 0x040fe20000010043 */
[----:B------:R-:W-:-:S06]  /*72c0*/  FFMA.FTZ R76, R164, R71, -R76 ;  /* 0x00000047a44c7223 */ /* 0x000fcc000001084c */
[----:B------:R-:W-:Y:S08]  /*72d0*/  MUFU.SIN R147, R83 ;  /* 0x0000005300937308 */ /* 0x000ff00000000400 */
[----:B------:R-:W-:Y:S08]  /*72e0*/  MUFU.COS R143, R83 ;  /* 0x00000053008f7308 */ /* 0x000ff00000000000 */
[----:B------:R-:W2:Y:S01]  /*72f0*/  MUFU.EX2 R64, R64 ;  /* 0x0000004000407308 */ /* 0x000ea20000000800 */
[----:B------:R-:W-:-:S07]  /*7300*/  FADD.FTZ R67, RZ, R67 ;  /* 0x00000043ff437221 */ /* 0x000fce0000010000 */
[----:B------:R1:W4:Y:S01]  /*7310*/  MUFU.COS R146, R145 ;  /* 0x0000009100927308 */ /* 0x0003220000000000 */
[----:B------:R-:W-:Y:S01]  /*7320*/  FFMA.FTZ R76, R109, R92, R76 ;  /* 0x0000005c6d4c7223 */ /* 0x000fe2000001004c */
[C---:B0-----:R-:W-:Y:S01]  /*7330*/  FMUL.FTZ R158, R69.reuse, R158 ;  /* 0x0000009e459e7220 */ /* 0x041fe20000410000 */
[----:B------:R-:W-:Y:S01]  /*7340*/  FMUL.FTZ R157, R69, R82 ;  /* 0x00000052459d7220 */ /* 0x000fe20000410000 */
[C---:B------:R-:W-:Y:S01]  /*7350*/  FMUL.FTZ R69, R161.reuse, R67 ;  /* 0x00000043a1457220 */ /* 0x040fe20000410000 */
[----:B------:R-:W-:Y:S01]  /*7360*/  FMUL.FTZ R71, R161, R76 ;  /* 0x0000004ca1477220 */ /* 0x000fe20000410000 */
[----:B-1----:R-:W-:Y:S01]  /*7370*/  FMUL.FTZ R145, R65, R66 ;  /* 0x0000004241917220 */ /* 0x002fe20000410000 */
[----:B------:R-:W-:Y:S01]  /*7380*/  FMUL.FTZ R66, R80, R167 ;  /* 0x000000a750427220 */ /* 0x000fe20000410000 */
[----:B------:R-:W-:Y:S01]  /*7390*/  FFMA.FTZ R69, R162, R76, -R69 ;  /* 0x0000004ca2457223 */ /* 0x000fe20000010845 */
[C---:B--2---:R-:W-:Y:S01]  /*73a0*/  FMUL.FTZ R148, R64.reuse, R143 ;  /* 0x0000008f40947220 */ /* 0x044fe20000410000 */
[----:B------:R-:W-:Y:S01]  /*73b0*/  FMUL.FTZ R147, R64, R147 ;  /* 0x0000009340937220 */ /* 0x000fe20000410000 */
[----:B------:R-:W-:Y:S01]  /*73c0*/  FMUL.FTZ R64, R58, UR19 ;  /* 0x000000133a407c20 */ /* 0x000fe20008410000 */
[----:B------:R-:W-:Y:S01]  /*73d0*/  FFMA.FTZ R71, R162, R67, R71 ;  /* 0x00000043a2477223 */ /* 0x000fe20000010047 */
[----:B------:R-:W-:Y:S01]  /*73e0*/  FFMA.FTZ R66, R81, R168, R66 ;  /* 0x000000a851427223 */ /* 0x000fe20000010042 */
[----:B----4-:R-:W-:Y:S01]  /*73f0*/  FMUL.FTZ R146, R65, R146 ;  /* 0x0000009241927220 */ /* 0x010fe20000410000 */
[----:B------:R-:W-:Y:S01]  /*7400*/  FMUL.FTZ R65, R81, R167 ;  /* 0x000000a751417220 */ /* 0x000fe20000410000 */
[----:B------:R-:W-:Y:S01]  /*7410*/  FFMA.FTZ R68, R106, R91, R69 ;  /* 0x0000005b6a447223 */ /* 0x000fe20000010045 */
[----:B------:R-:W-:Y:S01]  /*7420*/  FMUL.RZ R143, R64, 0.15915493667125701904 ;  /* 0x3e22f983408f7820 */ /* 0x000fe2000040c000 */
[----:B------:R-:W-:Y:S01]  /*7430*/  FADD.FTZ R71, RZ, R71 ;  /* 0x00000047ff477221 */ /* 0x000fe20000010000 */
[----:B------:R-:W-:Y:S01]  /*7440*/  FMUL.FTZ R83, R70, R88 ;  /* 0x0000005846537220 */ /* 0x000fe20000410000 */
[----:B------:R-:W-:Y:S01]  /*7450*/  FFMA.FTZ R64, R80, R168, -R65 ;  /* 0x000000a850407223 */ /* 0x000fe20000010841 */
[----:B------:R-:W-:Y:S01]  /*7460*/  FMUL.FTZ R67, R165, R66 ;  /* 0x00000042a5437220 */ /* 0x000fe20000410000 */
[C---:B------:R-:W-:Y:S01]  /*7470*/  FMUL.FTZ R76, R159.reuse, R68 ;  /* 0x000000449f4c7220 */ /* 0x040fe20000410000 */
[-C--:B------:R-:W-:Y:S01]  /*7480*/  FMUL.FTZ R77, R159, R71.reuse ;  /* 0x000000479f4d7220 */ /* 0x080fe20000410000 */
[-C--:B------:R-:W-:Y:S01]  /*7490*/  FMUL.FTZ R69, R165, R64.reuse ;  /* 0x00000040a5457220 */ /* 0x080fe20000410000 */
[----:B------:R-:W-:Y:S01]  /*74a0*/  FFMA.FTZ R67, R166, R64, -R67 ;  /* 0x00000040a6437223 */ /* 0x000fe20000010843 */
[C---:B------:R-:W-:Y:S01]  /*74b0*/  FFMA.FTZ R76, R160.reuse, R71, R76 ;  /* 0x00000047a04c7223 */ /* 0x040fe2000001004c */
[----:B------:R-:W0:Y:S01]  /*74c0*/  MUFU.EX2 R83, R83 ;  /* 0x0000005300537308 */ /* 0x000e220000000800 */
[----:B------:R-:W-:Y:S01]  /*74d0*/  FFMA.FTZ R68, R160, R68, -R77 ;  /* 0x00000044a0447223 */ /* 0x000fe2000001084d */
[----:B------:R-:W-:Y:S01]  /*74e0*/  FFMA.FTZ R69, R166, R66, R69 ;  /* 0x00000042a6457223 */ /* 0x000fe20000010045 */
[----:B------:R-:W-:Y:S01]  /*74f0*/  FMUL.FTZ R71, R163, R67 ;  /* 0x00000043a3477220 */ /* 0x000fe20000410000 */
[----:B------:R-:W-:Y:S01]  /*7500*/  FADD.FTZ R76, RZ, R76 ;  /* 0x0000004cff4c7221 */ /* 0x000fe20000010000 */
[----:B------:R-:W-:Y:S01]  /*7510*/  FFMA.FTZ R68, R107, R90, R68 ;  /* 0x0000005a6b447223 */ /* 0x000fe20000010044 */
[-C--:B------:R-:W-:Y:S01]  /*7520*/  FMUL.FTZ R66, R163, R69.reuse ;  /* 0x00000045a3427220 */ /* 0x080fe20000410000 */
[----:B------:R-:W-:Y:S01]  /*7530*/  FFMA.FTZ R71, R164, R69, R71 ;  /* 0x00000045a4477223 */ /* 0x000fe20000010047 */
[C---:B------:R-:W-:Y:S01]  /*7540*/  FMUL.FTZ R69, R157.reuse, R76 ;  /* 0x0000004c9d457220 */ /* 0x040fe20000410000 */
[-C--:B------:R-:W-:Y:S01]  /*7550*/  FMUL.FTZ R77, R157, R68.reuse ;  /* 0x000000449d4d7220 */ /* 0x080fe20000410000 */
[----:B------:R-:W-:Y:S01]  /*7560*/  FMUL.FTZ R141, R70, R85 ;  /* 0x00000055468d7220 */ /* 0x000fe20000410000 */
[----:B------:R-:W1:Y:S01]  /*7570*/  MUFU.EX2 R111, R111 ;  /* 0x0000006f006f7308 */ /* 0x000e620000000800 */
[----:B------:R-:W-:Y:S01]  /*7580*/  FFMA.FTZ R69, R158, R68, -R69 ;  /* 0x000000449e457223 */ /* 0x000fe20000010845 */
[----:B------:R-:W-:Y:S01]  /*7590*/  FMUL.FTZ R64, R70, R58 ;  /* 0x0000003a46407220 */ /* 0x000fe20000410000 */
[----:B------:R-:W-:Y:S01]  /*75a0*/  FFMA.FTZ R66, R164, R67, -R66 ;  /* 0x00000043a4427223 */ /* 0x000fe20000010842 */
[C---:B------:R-:W-:Y:S01]  /*75b0*/  FMUL.FTZ R67, R161.reuse, R71 ;  /* 0x00000047a1437220 */ /* 0x040fe20000410000 */
[----:B------:R-:W-:Y:S01]  /*75c0*/  FFMA.FTZ R77, R158, R76, R77 ;  /* 0x0000004c9e4d7223 */ /* 0x000fe2000001004d */
[----:B------:R-:W-:Y:S01]  /*75d0*/  FFMA.FTZ R68, R104, R89, R69 ;  /* 0x0000005968447223 */ /* 0x000fe20000010045 */
[----:B------:R-:W-:Y:S01]  /*75e0*/  FMUL.FTZ R69, R161, R66 ;  /* 0x00000042a1457220 */ /* 0x000fe20000410000 */
[----:B------:R-:W2:Y:S01]  /*75f0*/  MUFU.EX2 R141, R141 ;  /* 0x0000008d008d7308 */ /* 0x000ea20000000800 */
[----:B0-----:R-:W-:Y:S01]  /*7600*/  FMUL.FTZ R155, R83, R110 ;  /* 0x0000006e539b7220 */ /* 0x001fe20000410000 */
[----:B------:R-:W-:Y:S01]  /*7610*/  FFMA.FTZ R67, R162, R66, -R67 ;  /* 0x00000042a2437223 */ /* 0x000fe20000010843 */
[----:B------:R-:W-:Y:S01]  /*7620*/  FADD.FTZ R77, RZ, R77 ;  /* 0x0000004dff4d7221 */ /* 0x000fe20000010000 */
[----:B------:R-:W-:Y:S01]  /*7630*/  FMUL.FTZ R139, R70, R86 ;  /* 0x00000056468b7220 */ /* 0x000fe20000410000 */
[----:B------:R-:W-:-:S03]  /*7640*/  FFMA.FTZ R69, R162, R71, R69 ;  /* 0x00000047a2457223 */ /* 0x000fc60000010045 */
[----:B------:R-:W-:Y:S01]  /*7650*/  MUFU.COS R65, R143 ;  /* 0x0000008f00417308 */ /* 0x000fe20000000000 */
[----:B------:R-:W-:Y:S01]  /*7660*/  FMUL.FTZ R156, R83, R156 ;  /* 0x0000009c539c7220 */ /* 0x000fe20000410000 */
[----:B------:R-:W-:Y:S01]  /*7670*/  FMUL.FTZ R79, R155, R77 ;  /* 0x0000004d9b4f7220 */ /* 0x000fe20000410000 */
[----:B------:R-:W-:-:S05]  /*7680*/  FMUL.FTZ R71, R159, R67 ;  /* 0x000000439f477220 */ /* 0x000fca0000410000 */
[----:B------:R-:W0:Y:S01]  /*7690*/  MUFU.EX2 R64, R64 ;  /* 0x0000004000407308 */ /* 0x000e220000000800 */
[-C--:B------:R-:W-:Y:S01]  /*76a0*/  FMUL.FTZ R76, R155, R68.reuse ;  /* 0x000000449b4c7220 */ /* 0x080fe20000410000 */
[----:B------:R-:W-:Y:S01]  /*76b0*/  FFMA.FTZ R68, R156, R68, -R79 ;  /* 0x000000449c447223 */ /* 0x000fe2000001084f */
[-C--:B------:R-:W-:Y:S01]  /*76c0*/  FFMA.FTZ R71, R160, R69.reuse, R71 ;  /* 0x00000045a0477223 */ /* 0x080fe20000010047 */
[----:B------:R-:W-:-:S04]  /*76d0*/  FMUL.FTZ R69, R159, R69 ;  /* 0x000000459f457220 */ /* 0x000fc80000410000 */
[----:B------:R-:W4:Y:S01]  /*76e0*/  MUFU.EX2 R139, R139 ;  /* 0x0000008b008b7308 */ /* 0x000f220000000800 */
[----:B------:R-:W-:Y:S01]  /*76f0*/  FFMA.FTZ R76, R156, R77, R76 ;  /* 0x0000004d9c4c7223 */ /* 0x000fe2000001004c */
[----:B-1----:R-:W-:Y:S01]  /*7700*/  FMUL.FTZ R153, R111, R140 ;  /* 0x0000008c6f997220 */ /* 0x002fe20000410000 */
[----:B------:R-:W-:Y:S01]  /*7710*/  FFMA.FTZ R68, R105, R88, R68 ;  /* 0x0000005869447223 */ /* 0x000fe20000010044 */
[----:B------:R-:W-:-:S04]  /*7720*/  FFMA.FTZ R69, R160, R67, -R69 ;  /* 0x00000043a0457223 */ /* 0x000fc80000010845 */
[----:B------:R-:W1:Y:S01]  /*7730*/  MUFU.SIN R143, R143 ;  /* 0x0000008f008f7308 */ /* 0x000e620000000400 */
[----:B------:R-:W-:Y:S01]  /*7740*/  FMUL.FTZ R67, R157, R71 ;  /* 0x000000479d437220 */ /* 0x000fe20000410000 */
[----:B------:R-:W-:Y:S01]  /*7750*/  FADD.FTZ R76, RZ, R76 ;  /* 0x0000004cff4c7221 */ /* 0x000fe20000010000 */
[----:B------:R-:W-:Y:S01]  /*7760*/  FMUL.FTZ R154, R111, R154 ;  /* 0x0000009a6f9a7220 */ /* 0x000fe20000410000 */
[----:B------:R-:W-:Y:S01]  /*7770*/  FMUL.FTZ R79, R153, R68 ;  /* 0x00000044994f7220 */ /* 0x000fe20000410000 */
[----:B--2---:R-:W-:Y:S01]  /*7780*/  FMUL.FTZ R149, R141, R144 ;  /* 0x000000908d957220 */ /* 0x004fe20000410000 */
[----:B0-----:R-:W-:Y:S01]  /*7790*/  FMUL.FTZ R144, R64, R65 ;  /* 0x0000004140907220 */ /* 0x001fe20000410000 */
[-C--:B------:R-:W-:Y:S01]  /*77a0*/  FFMA.FTZ R67, R158, R69.reuse, -R67 ;  /* 0x000000459e437223 */ /* 0x080fe20000010843 */
[-C--:B------:R-:W-:Y:S01]  /*77b0*/  FMUL.FTZ R65, R153, R76.reuse ;  /* 0x0000004c99417220 */ /* 0x080fe20000410000 */
[----:B------:R-:W-:Y:S01]  /*77c0*/  FMUL.FTZ R69, R157, R69 ;  /* 0x000000459d457220 */ /* 0x000fe20000410000 */
[C---:B------:R-:W-:Y:S01]  /*77d0*/  FFMA.FTZ R79, R154.reuse, R76, R79 ;  /* 0x0000004c9a4f7223 */ /* 0x040fe2000001004f */
[----:B------:R-:W-:Y:S01]  /*77e0*/  FMUL.FTZ R66, R57, UR19 ;  /* 0x0000001339427c20 */ /* 0x000fe20008410000 */
[----:B------:R-:W-:Y:S01]  /*77f0*/  FFMA.FTZ R77, R154, R68, -R65 ;  /* 0x000000449a4d7223 */ /* 0x000fe20000010841 */
[----:B------:R-:W-:Y:S01]  /*7800*/  FFMA.FTZ R69, R158, R71, R69 ;  /* 0x000000479e457223 */ /* 0x000fe20000010045 */
[----:B----4-:R-:W-:Y:S01]  /*7810*/  FMUL.FTZ R151, R139, R142 ;  /* 0x0000008e8b977220 */ /* 0x010fe20000410000 */
[----:B------:R-:W-:Y:S01]  /*7820*/  FADD.FTZ R79, RZ, R79 ;  /* 0x0000004fff4f7221 */ /* 0x000fe20000010000 */
[----:B------:R-:W-:Y:S01]  /*7830*/  FMUL.RZ R66, R66, 0.15915493667125701904 ;  /* 0x3e22f98342427820 */ /* 0x000fe2000040c000 */
[----:B-1----:R-:W-:Y:S01]  /*7840*/  FMUL.FTZ R143, R64, R143 ;  /* 0x0000008f408f7220 */ /* 0x002fe20000410000 */
[----:B------:R-:W-:Y:S01]  /*7850*/  FMUL.FTZ R64, R70, R57 ;  /* 0x0000003946407220 */ /* 0x000fe20000410000 */
[----:B------:R-:W-:Y:S01]  /*7860*/  FFMA.FTZ R77, R102, R87, R77 ;  /* 0x00000057664d7223 */ /* 0x000fe2000001004d */
[----:B------:R-:W-:Y:S01]  /*7870*/  FMUL.FTZ R71, R155, R69 ;  /* 0x000000459b477220 */ /* 0x000fe20000410000 */
[----:B------:R-:W-:Y:S01]  /*7880*/  FMUL.FTZ R152, R139, R152 ;  /* 0x000000988b987220 */ /* 0x000fe20000410000 */
[----:B------:R-:W-:Y:S01]  /*7890*/  FMUL.FTZ R68, R151, R79 ;  /* 0x0000004f97447220 */ /* 0x000fe20000410000 */
[----:B------:R-:W-:Y:S01]  /*78a0*/  FMUL.FTZ R150, R141, R150 ;  /* 0x000000968d967220 */ /* 0x000fe20000410000 */
[----:B------:R-:W-:Y:S01]  /*78b0*/  MUFU.COS R65, R66 ;  /* 0x0000004200417308 */ /* 0x000fe20000000000 */
[----:B------:R-:W-:Y:S01]  /*78c0*/  FMUL.FTZ R83, R151, R77 ;  /* 0x0000004d97537220 */ /* 0x000fe20000410000 */
[----:B------:R-:W-:Y:S01]  /*78d0*/  FFMA.FTZ R71, R156, R67, -R71 ;  /* 0x000000439c477223 */ /* 0x000fe20000010847 */
[----:B------:R-:W-:-:S05]  /*78e0*/  FFMA.FTZ R68, R152, R77, -R68 ;  /* 0x0000004d98447223 */ /* 0x000fca0000010844 */
[----:B------:R0:W-:Y:S01]  /*78f0*/  MUFU.SIN R141, R66 ;  /* 0x00000042008d7308 */ /* 0x0001e20000000400 */
[----:B------:R-:W-:Y:S01]  /*7900*/  FFMA.FTZ R83, R152, R79, R83 ;  /* 0x0000004f98537223 */ /* 0x000fe20000010053 */
[----:B0-----:R-:W-:-:S06]  /*7910*/  FMUL.FTZ R66, R155, R67 ;  /* 0x000000439b427220 */ /* 0x001fcc0000410000 */
[----:B------:R-:W0:Y:S01]  /*7920*/  MUFU.EX2 R64, R64 ;  /* 0x0000004000407308 */ /* 0x000e220000000800 */
[----:B------:R-:W-:Y:S01]  /*7930*/  FMUL.FTZ R67, R153, R71 ;  /* 0x0000004799437220 */ /* 0x000fe20000410000 */
[----:B------:R-:W-:Y:S01]  /*7940*/  FFMA.FTZ R66, R156, R69, R66 ;  /* 0x000000459c427223 */ /* 0x000fe20000010042 */
[----:B------:R-:W-:Y:S01]  /*7950*/  FFMA.FTZ R69, R103, R86, R68 ;  /* 0x0000005667457223 */ /* 0x000fe20000010044 */
[----:B------:R-:W-:Y:S02]  /*7960*/  FADD.FTZ R83, RZ, R83 ;  /* 0x00000053ff537221 */ /* 0x000fe40000010000 */
[-C--:B------:R-:W-:Y:S01]  /*7970*/  FMUL.FTZ R68, R153, R66.reuse ;  /* 0x0000004299447220 */ /* 0x080fe20000410000 */
[----:B------:R-:W-:Y:S01]  /*7980*/  FFMA.FTZ R67, R154, R66, R67 ;  /* 0x000000429a437223 */ /* 0x000fe20000010043 */
[C---:B------:R-:W-:Y:S01]  /*7990*/  FMUL.FTZ R66, R149.reuse, R69 ;  /* 0x0000004595427220 */ /* 0x040fe20000410000 */
[----:B------:R-:W-:-:S03]  /*79a0*/  FMUL.FTZ R77, R149, R83 ;  /* 0x00000053954d7220 */ /* 0x000fc60000410000 */
[C---:B------:R-:W-:Y:S01]  /*79b0*/  FFMA.FTZ R66, R150.reuse, R83, R66 ;  /* 0x0000005396427223 */ /* 0x040fe20000010042 */
[----:B------:R-:W-:-:S03]  /*79c0*/  FFMA.FTZ R77, R150, R69, -R77 ;  /* 0x00000045964d7223 */ /* 0x000fc6000001084d */
[----:B------:R-:W-:Y:S01]  /*79d0*/  FADD.FTZ R66, RZ, R66 ;  /* 0x00000042ff427221 */ /* 0x000fe20000010000 */
[C---:B0-----:R-:W-:Y:S01]  /*79e0*/  FMUL.FTZ R142, R64.reuse, R65 ;  /* 0x00000041408e7220 */ /* 0x041fe20000410000 */
[----:B------:R-:W-:Y:S01]  /*79f0*/  FMUL.FTZ R141, R64, R141 ;  /* 0x0000008d408d7220 */ /* 0x000fe20000410000 */
[----:B------:R-:W-:Y:S01]  /*7a00*/  FFMA.FTZ R68, R154, R71, -R68 ;  /* 0x000000479a447223 */ /* 0x000fe20000010844 */
[----:B------:R-:W-:Y:S01]  /*7a10*/  FFMA.FTZ R77, R100, R85, R77 ;  /* 0x00000055644d7223 */ /* 0x000fe2000001004d */
[----:B------:R-:W-:Y:S01]  /*7a20*/  FMUL.FTZ R64, R56, UR19 ;  /* 0x0000001338407c20 */ /* 0x000fe20008410000 */
[----:B------:R-:W-:Y:S01]  /*7a30*/  FMUL.FTZ R71, R147, R66 ;  /* 0x0000004293477220 */ /* 0x000fe20000410000 */
[----:B------:R-:W-:Y:S01]  /*7a40*/  FMUL.FTZ R65, R151, R68 ;  /* 0x0000004497417220 */ /* 0x000fe20000410000 */
[-C--:B------:R-:W-:Y:S01]  /*7a50*/  FMUL.FTZ R79, R147, R77.reuse ;  /* 0x0000004d934f7220 */ /* 0x080fe20000410000 */
[----:B------:R-:W-:Y:S01]  /*7a60*/  FMUL.RZ R76, R64, 0.15915493667125701904 ;  /* 0x3e22f983404c7820 */ /* 0x000fe2000040c000 */
[C---:B------:R-:W-:Y:S01]  /*7a70*/  FFMA.FTZ R64, R148.reuse, R77, -R71 ;  /* 0x0000004d94407223 */ /* 0x040fe20000010847 */
[-C--:B------:R-:W-:Y:S01]  /*7a80*/  FMUL.FTZ R69, R151, R67.reuse ;  /* 0x0000004397457220 */ /* 0x080fe20000410000 */
[----:B------:R-:W-:Y:S01]  /*7a90*/  FFMA.FTZ R79, R148, R66, R79 ;  /* 0x00000042944f7223 */ /* 0x000fe2000001004f */
[----:B------:R-:W-:Y:S01]  /*7aa0*/  ISETP.NE.AND P0, PT, R136, 0x7f, PT ;  /* 0x0000007f8800780c */ /* 0x000fe20003f05270 */
[C---:B------:R-:W-:Y:S01]  /*7ab0*/  FFMA.FTZ R65, R152.reuse, R67, R65 ;  /* 0x0000004398417223 */ /* 0x040fe20000010041 */
[----:B------:R-:W-:Y:S01]  /*7ac0*/  FFMA.FTZ R66, R101, R84, R64 ;  /* 0x0000005465427223 */ /* 0x000fe20000010040 */
[----:B------:R-:W-:Y:S01]  /*7ad0*/  FFMA.FTZ R69, R152, R68, -R69 ;  /* 0x0000004498457223 */ /* 0x000fe20000010845 */
[----:B------:R-:W-:Y:S01]  /*7ae0*/  FADD.FTZ R79, RZ, R79 ;  /* 0x0000004fff4f7221 */ /* 0x000fe20000010000 */
[----:B------:R-:W-:Y:S01]  /*7af0*/  FMUL.FTZ R64, R149, R65 ;  /* 0x0000004195407220 */ /* 0x000fe20000410000 */
[----:B------:R-:W-:Y:S01]  /*7b00*/  FMUL.FTZ R71, R145, R66 ;  /* 0x0000004291477220 */ /* 0x000fe20000410000 */
[----:B------:R-:W-:-:S02]  /*7b10*/  FMUL.FTZ R67, R149, R69 ;  /* 0x0000004595437220 */ /* 0x000fc40000410000 */
[----:B------:R-:W-:Y:S01]  /*7b20*/  FFMA.FTZ R64, R150, R69, -R64 ;  /* 0x0000004596407223 */ /* 0x000fe20000010840 */
[-C--:B------:R-:W-:Y:S01]  /*7b30*/  FFMA.FTZ R68, R146, R79.reuse, R71 ;  /* 0x0000004f92447223 */ /* 0x080fe20000010047 */
[----:B------:R-:W-:Y:S01]  /*7b40*/  FMUL.FTZ R79, R145, R79 ;  /* 0x0000004f914f7220 */ /* 0x000fe20000410000 */
[----:B------:R-:W-:Y:S01]  /*7b50*/  FFMA.FTZ R67, R150, R65, R67 ;  /* 0x0000004196437223 */ /* 0x000fe20000010043 */
[C---:B------:R-:W-:Y:S01]  /*7b60*/  FMUL.FTZ R71, R147.reuse, R64 ;  /* 0x0000004093477220 */ /* 0x040fe20000410000 */
[----:B------:R-:W-:Y:S01]  /*7b70*/  @P0 LEA R110, R136, R53, 0x3 ;  /* 0x00000035886e0211 */ /* 0x000fe200078e18ff */
[----:B------:R-:W-:Y:S01]  /*7b80*/  FFMA.FTZ R79, R146, R66, -R79 ;  /* 0x00000042924f7223 */ /* 0x000fe2000001084f */
[----:B------:R-:W-:Y:S01]  /*7b90*/  FADD.FTZ R68, RZ, R68 ;  /* 0x00000044ff447221 */ /* 0x000fe20000010000 */
[-C--:B------:R-:W-:Y:S01]  /*7ba0*/  FMUL.FTZ R69, R147, R67.reuse ;  /* 0x0000004393457220 */ /* 0x080fe20000410000 */
[----:B------:R-:W-:Y:S01]  /*7bb0*/  FMUL.FTZ R70, R70, R56 ;  /* 0x0000003846467220 */ /* 0x000fe20000410000 */
[----:B------:R-:W-:Y:S01]  /*7bc0*/  FFMA.FTZ R71, R148, R67, R71 ;  /* 0x0000004394477223 */ /* 0x000fe20000010047 */
[----:B------:R-:W-:Y:S01]  /*7bd0*/  FFMA.FTZ R79, R98, R59, R79 ;  /* 0x0000003b624f7223 */ /* 0x000fe2000001004f */
[----:B------:R-:W-:Y:S01]  /*7be0*/  FMUL.FTZ R77, R143, R68 ;  /* 0x000000448f4d7220 */ /* 0x000fe20000410000 */
[----:B------:R-:W0:Y:S01]  /*7bf0*/  @P0 LDS.64 R110, [R110+0x4598] ;  /* 0x004598006e6e0984 */ /* 0x000e220000000a00 */
[----:B------:R-:W-:Y:S01]  /*7c00*/  FFMA.FTZ R69, R148, R64, -R69 ;  /* 0x0000004094457223 */ /* 0x000fe20000010845 */
[----:B------:R-:W-:Y:S01]  /*7c10*/  FMUL.FTZ R64, R145, R71 ;  /* 0x0000004791407220 */ /* 0x000fe20000410000 */
[-C--:B------:R-:W-:Y:S01]  /*7c20*/  FMUL.FTZ R83, R143, R79.reuse ;  /* 0x0000004f8f537220 */ /* 0x080fe20000410000 */
[----:B------:R-:W-:Y:S01]  /*7c30*/  FFMA.FTZ R66, R144, R79, -R77 ;  /* 0x0000004f90427223 */ /* 0x000fe2000001084d */
[----:B------:R-:W-:Y:S01]  /*7c40*/  MUFU.SIN R139, R76 ;  /* 0x0000004c008b7308 */ /* 0x000fe20000000400 */
[-C--:B------:R-:W-:Y:S01]  /*7c50*/  FMUL.FTZ R67, R145, R69.reuse ;  /* 0x0000004591437220 */ /* 0x080fe20000410000 */
[----:B------:R-:W-:Y:S01]  /*7c60*/  FFMA.FTZ R64, R146, R69, -R64 ;  /* 0x0000004592407223 */ /* 0x000fe20000010840 */
[----:B------:R-:W-:Y:S01]  /*7c70*/  FFMA.FTZ R83, R144, R68, R83 ;  /* 0x0000004490537223 */ /* 0x000fe20000010053 */
[----:B------:R-:W-:-:S04]  /*7c80*/  FFMA.FTZ R66, R99, R58, R66 ;  /* 0x0000003a63427223 */ /* 0x000fc80000010042 */
[----:B------:R-:W1:Y:S01]  /*7c90*/  MUFU.EX2 R70, R70 ;  /* 0x0000004600467308 */ /* 0x000e620000000800 */
[----:B------:R-:W-:Y:S01]  /*7ca0*/  FFMA.FTZ R67, R146, R71, R67 ;  /* 0x0000004792437223 */ /* 0x000fe20000010043 */
[----:B------:R-:W-:Y:S01]  /*7cb0*/  FMUL.FTZ R71, R143, R64 ;  /* 0x000000408f477220 */ /* 0x000fe20000410000 */
[----:B------:R-:W-:Y:S01]  /*7cc0*/  FADD.FTZ R83, RZ, R83 ;  /* 0x00000053ff537221 */ /* 0x000fe20000010000 */
[----:B------:R-:W-:-:S04]  /*7cd0*/  FMUL.FTZ R77, R141, R66 ;  /* 0x000000428d4d7220 */ /* 0x000fc80000410000 */
[----:B------:R-:W2:Y:S01]  /*7ce0*/  MUFU.COS R65, R76 ;  /* 0x0000004c00417308 */ /* 0x000ea20000000000 */
[-C--:B------:R-:W-:Y:S01]  /*7cf0*/  FMUL.FTZ R69, R143, R67.reuse ;  /* 0x000000438f457220 */ /* 0x080fe20000410000 */
[----:B------:R-:W-:Y:S01]  /*7d00*/  FFMA.FTZ R71, R144, R67, R71 ;  /* 0x0000004390477223 */ /* 0x000fe20000010047 */
[-C--:B------:R-:W-:Y:S01]  /*7d10*/  FFMA.FTZ R77, R142, R83.reuse, R77 ;  /* 0x000000538e4d7223 */ /* 0x080fe2000001004d */
[C---:B------:R-:W-:Y:S01]  /*7d20*/  FMUL.FTZ R83, R141.reuse, R83 ;  /* 0x000000538d537220 */ /* 0x040fe20000410000 */
[----:B------:R-:W-:Y:S01]  /*7d30*/  FFMA.FTZ R69, R144, R64, -R69 ;  /* 0x0000004090457223 */ /* 0x000fe20000010845 */
[C---:B------:R-:W-:Y:S01]  /*7d40*/  FMUL.FTZ R64, R141.reuse, R71 ;  /* 0x000000478d407220 */ /* 0x040fe20000410000 */
[----:B------:R-:W-:Y:S01]  /*7d50*/  FADD.FTZ R77, RZ, R77 ;  /* 0x0000004dff4d7221 */ /* 0x000fe20000010000 */
[----:B------:R-:W-:Y:S01]  /*7d60*/  FFMA.FTZ R83, R142, R66, -R83 ;  /* 0x000000428e537223 */ /* 0x000fe20000010853 */
[----:B-1----:R-:W-:Y:S01]  /*7d70*/  FMUL.FTZ R139, R70, R139 ;  /* 0x0000008b468b7220 */ /* 0x002fe20000410000 */
[-C--:B------:R-:W-:Y:S01]  /*7d80*/  FFMA.FTZ R66, R142, R69.reuse, -R64 ;  /* 0x000000458e427223 */ /* 0x080fe20000010840 */
[----:B------:R-:W-:Y:S01]  /*7d90*/  FMUL.FTZ R69, R141, R69 ;  /* 0x000000458d457220 */ /* 0x000fe20000410000 */
[----:B------:R-:W-:Y:S01]  /*7da0*/  FFMA.FTZ R83, R96, R57, R83 ;  /* 0x0000003960537223 */ /* 0x000fe20000010053 */
[----:B------:R-:W-:Y:S01]  /*7db0*/  FMUL.FTZ R67, R139, R77 ;  /* 0x0000004d8b437220 */ /* 0x000fe20000410000 */
[C---:B---3--:R-:W-:Y:S01]  /*7dc0*/  FMUL.FTZ R64, R61.reuse, R62 ;  /* 0x0000003e3d407220 */ /* 0x048fe20000410000 */
[----:B------:R-:W-:Y:S01]  /*7dd0*/  FFMA.FTZ R69, R142, R71, R69 ;  /* 0x000000478e457223 */ /* 0x000fe20000010045 */
[----:B--2---:R-:W-:Y:S01]  /*7de0*/  FMUL.FTZ R140, R70, R65 ;  /* 0x00000041468c7220 */ /* 0x004fe20000410000 */
[----:B------:R-:W-:Y:S01]  /*7df0*/  FMUL.FTZ R65, R61, R63 ;  /* 0x0000003f3d417220 */ /* 0x000fe20000410000 */
[----:B------:R-:W-:-:S02]  /*7e00*/  FMUL.FTZ R70, R139, R83 ;  /* 0x000000538b467220 */ /* 0x000fc40000410000 */
[----:B------:R-:W-:Y:S01]  /*7e10*/  FFMA.FTZ R68, R140, R83, -R67 ;  /* 0x000000538c447223 */ /* 0x000fe20000010843 */
[C---:B------:R-:W-:Y:S01]  /*7e20*/  FFMA.FTZ R65, R60.reuse, R62, -R65 ;  /* 0x0000003e3c417223 */ /* 0x040fe20000010841 */
[----:B------:R-:W-:Y:S01]  /*7e30*/  FFMA.FTZ R67, R60, R63, R64 ;  /* 0x0000003f3c437223 */ /* 0x000fe20000010040 */
[C---:B------:R-:W-:Y:S01]  /*7e40*/  FMUL.FTZ R63, R139.reuse, R69 ;  /* 0x000000458b3f7220 */ /* 0x040fe20000410000 */
[----:B------:R-:W-:Y:S01]  /*7e50*/  LEA.HI R62, R136, R136, RZ, 0x1e ;  /* 0x00000088883e7211 */ /* 0x000fe200078ff0ff */
[C---:B------:R-:W-:Y:S01]  /*7e60*/  FFMA.FTZ R70, R140.reuse, R77, R70 ;  /* 0x0000004d8c467223 */ /* 0x040fe20000010046 */
[-C--:B------:R-:W-:Y:S01]  /*7e70*/  FMUL.FTZ R61, R139, R66.reuse ;  /* 0x000000428b3d7220 */ /* 0x080fe20000410000 */
[----:B------:R-:W-:Y:S01]  /*7e80*/  BSSY B0, `(.L_x_472) ;  /* 0x0000013000007945 */ /* 0x000fe20003800000 */
[----:B------:R-:W-:Y:S01]  /*7e90*/  FFMA.FTZ R60, R140, R66, -R63 ;  /* 0x000000428c3c7223 */ /* 0x000fe2000001083f */
[----:B------:R-:W-:Y:S01]  /*7ea0*/  LEA R169, R62, R53, 0x4 ;  /* 0x000000353ea97211 */ /* 0x000fe200078e20ff */
[----:B------:R-:W-:Y:S01]  /*7eb0*/  FFMA.FTZ R61, R140, R69, R61 ;  /* 0x000000458c3d7223 */ /* 0x000fe2000001003d */
[----:B------:R-:W-:Y:S01]  /*7ec0*/  FFMA.FTZ R62, R97, R56, R68 ;  /* 0x00000038613e7223 */ /* 0x000fe20000010044 */
[----:B------:R-:W-:Y:S01]  /*7ed0*/  FADD.FTZ R63, RZ, R70 ;  /* 0x00000046ff3f7221 */ /* 0x000fe20000010000 */
[----:B0-----:R-:W-:Y:S06]  /*7ee0*/  @P0 BRA `(.L_x_473) ;  /* 0x0000000000300947 */ /* 0x001fec0003800000 */
[----:B------:R-:W0:Y:S01]  /*7ef0*/  LDC R64, c[0x0][0x224] ;  /* 0x00008900ff407b82 */ /* 0x000e220000000800 */
[----:B------:R-:W-:Y:S02]  /*7f00*/  MOV R110, 0x3f800000 ;  /* 0x3f800000006e7802 */ /* 0x000fe40000000f00 */
[----:B------:R-:W-:Y:S02]  /*7f10*/  MOV R111, RZ ;  /* 0x000000ff006f7202 */ /* 0x000fe40000000f00 */
[----:B0-----:R-:W-:-:S13]  /*7f20*/  ISETP.NE.AND P0, PT, R131, R64, PT ;  /* 0x000000408300720c */ /* 0x001fda0003f05270 */
[----:B------:R-:W-:Y:S05]  /*7f30*/  @!P0 BRA `(.L_x_473) ;  /* 0x00000000001c8947 */ /* 0x000fea0003800000 */
[----:B------:R-:W-:-:S04]  /*7f40*/  IADD3 R69, R64, -UR6, RZ ;  /* 0x8000000640457c10 */ /* 0x000fc8000fffe0ff */
[----:B------:R-:W-:-:S04]  /*7f50*/  LEA.HI R64, R69, R69, RZ, 0x1 ;  /* 0x0000004545407211 */ /* 0x000fc800078f08ff */
[----:B------:R-:W-:-:S04]  /*7f60*/  LOP3.LUT R64, R64, 0xfffffe, RZ, 0xc0, !PT ;  /* 0x00fffffe40407812 */ /* 0x000fc800078ec0ff */
[----:B------:R-:W-:-:S04]  /*7f70*/  IADD3 R69, -R64, R69, RZ ;  /* 0x0000004540457210 */ /* 0x000fc80007ffe1ff */
[----:B------:R-:W-:-:S04]  /*7f80*/  LEA R64, R69, R2, 0x8 ;  /* 0x0000000245407211 */ /* 0x000fc800078e40ff */
[----:B------:R-:W-:-:S05]  /*7f90*/  LEA R64, R64, R53, 0x3 ;  /* 0x0000003540407211 */ /* 0x000fca00078e18ff */
[----:B------:R0:W1:Y:S02]  /*7fa0*/  LDS.64 R110, [R64+0x3590] ;  /* 0x00359000406e7984 */ /* 0x0000640000000a00 */
.L_x_473:
[----:B------:R-:W-:Y:S05]  /*7fb0*/  BSYNC B0 ;  /* 0x0000000000007941 */ /* 0x000fea0003800000 */
.L_x_472:
        /* <DEDUP_REMOVED lines=35> */
[----:B--2---:R-:W-:Y:S05]  /*81f0*/  @P3 BRA `(.L_x_474) ;  /* 0x0000000800cc3947 */ /* 0x004fea0003800000 */
[----:B------:R-:W-:Y:S01]  /*8200*/  IMAD R83, R136, 0x50, R53 ;  /* 0x0000005088537824 */ /* 0x000fe200078e0235 */
[----:B------:R-:W-:-:S04]  /*8210*/  UMOV UR7, 0xffffffff ;  /* 0xffffffff00077882 */ /* 0x000fc80000000000 */
[----:B------:R-:W-:Y:S04]  /*8220*/  LDS.128 R68, [R83+0x2180] ;  /* 0x0021800053447984 */ /* 0x000fe80000000c00 */
[----:B0-----:R-:W0:Y:S04]  /*8230*/  LDS.128 R64, [R83+0x2190] ;  /* 0x0021900053407984 */ /* 0x001e280000000c00 */
[----:B------:R-:W2:Y:S04]  /*8240*/  LDS.128 R60, [R83+0x21a0] ;  /* 0x0021a000533c7984 */ /* 0x000ea80000000c00 */
[----:B------:R-:W3:Y:S01]  /*8250*/  LDS.128 R76, [R83+0x21b0] ;  /* 0x0021b000534c7984 */ /* 0x000ee20000000c00 */
        /* <DEDUP_REMOVED lines=8> */
[C---:B--2---:R-:W-:Y:S01]  /*82e0*/  FMUL.FTZ R211, R61.reuse, R210 ;  /* 0x000000d23dd37220 */ /* 0x044fe20000410000 */
        /* <DEDUP_REMOVED lines=11> */
[C---:B---3--:R-:W-:Y:S01]  /*83a0*/  FMUL.FTZ R215, R77.reuse, R213 ;  /* 0x000000d54dd77220 */ /* 0x048fe20000410000 */
        /* <DEDUP_REMOVED lines=12> */
[----:B------:R-:W2:Y:S04]  /*8470*/  SHFL.UP PT, R215, R209, 0x1, RZ ;  /* 0x04200000d1d77989 */ /* 0x000ea800000e00ff */
[----:B------:R-:W3:Y:S04]  /*8480*/  SHFL.UP PT, R77, R208, 0x1, RZ ;  /* 0x04200000d04d7989 */ /* 0x000ee800000e00ff */
[----:B------:R-:W4:Y:S01]  /*8490*/  SHFL.UP PT, R211, R82, 0x1, RZ ;  /* 0x0420000052d37989 */ /* 0x000f2200000e00ff */
[C---:B0-----:R-:W-:Y:S01]  /*84a0*/  FMUL.FTZ R79, R82.reuse, R213 ;  /* 0x000000d5524f7220 */ /* 0x041fe20000410000 */
[----:B--2---:R-:W-:-:S03]  /*84b0*/  FMUL.FTZ R76, R82, R215 ;  /* 0x000000d7524c7220 */ /* 0x004fc60000410000 */
[----:B------:R-:W-:Y:S01]  /*84c0*/  FFMA.FTZ R212, R208, R215, R79 ;  /* 0x000000d7d0d47223 */ /* 0x000fe2000001004f */
[----:B---3--:R-:W-:Y:S01]  /*84d0*/  FMUL.FTZ R78, R82, R77 ;  /* 0x0000004d524e7220 */ /* 0x008fe20000410000 */
        /* <DEDUP_REMOVED lines=8> */
[----:B------:R-:W2:Y:S01]  /*8560*/  SHFL.UP PT, R213, R210, 0x2, RZ ;  /* 0x04400000d2d57989 */ /* 0x000ea200000e00ff */
[----:B------:R-:W-:-:S03]  /*8570*/  ISETP.GE.AND P0, PT, R134, 0x2, PT ;  /* 0x000000028600780c */ /* 0x000fc60003f06270 */
[----:B------:R-:W3:Y:S04]  /*8580*/  SHFL.UP PT, R77, R208, 0x2, RZ ;  /* 0x04400000d04d7989 */ /* 0x000ee800000e00ff */
[----:B------:R-:W4:Y:S01]  /*8590*/  SHFL.UP PT, R211, R82, 0x2, RZ ;  /* 0x0440000052d37989 */ /* 0x000f2200000e00ff */
[C---:B0-----:R-:W-:Y:S01]  /*85a0*/  FMUL.FTZ R79, R82.reuse, R215 ;  /* 0x000000d7524f7220 */ /* 0x041fe20000410000 */
[----:B--2---:R-:W-:-:S03]  /*85b0*/  FMUL.FTZ R78, R82, R213 ;  /* 0x000000d5524e7220 */ /* 0x004fc60000410000 */
        /* <DEDUP_REMOVED lines=11> */
[----:B------:R-:W2:Y:S04]  /*8670*/  SHFL.UP PT, R213, R210, 0x4, RZ ;  /* 0x04800000d2d57989 */ /* 0x000ea800000e00ff */
        /* <DEDUP_REMOVED lines=20> */
[----:B------:R-:W-:Y:S01]  /*87c0*/  FFMA.FTZ R212, R208, R215, R212 ;  /* 0x000000d7d0d47223 */ /* 0x000fe200000100d4 */
[----:B---3--:R-:W-:Y:S01]  /*87d0*/  FMUL.FTZ R79, R82, R77 ;  /* 0x0000004d524f7220 */ /* 0x008fe20000410000 */
[C---:B------:R-:W-:Y:S02]  /*87e0*/  FFMA.FTZ R213, R208.reuse, R213, -R78 ;  /* 0x000000d5d0d57223 */ /* 0x040fe4000001084e */
[----:B------:R-:W-:Y:S01]  /*87f0*/  @P0 FADD.FTZ R209, R209, R212 ;  /* 0x000000d4d1d10221 */ /* 0x000fe20000010000 */
[-C--:B----4-:R-:W-:Y:S01]  /*8800*/  FFMA.FTZ R79, R208, R211.reuse, R79 ;  /* 0x000000d3d04f7223 */ /* 0x090fe2000001004f */
[----:B------:R-:W-:Y:S01]  /*8810*/  FMUL.FTZ R76, R82, R211 ;  /* 0x000000d3524c7220 */ /* 0x000fe20000410000 */
[----:B------:R-:W-:Y:S02]  /*8820*/  @P0 FADD.FTZ R210, R210, R213 ;  /* 0x000000d5d2d20221 */ /* 0x000fe40000010000 */
[----:B------:R0:W2:Y:S01]  /*8830*/  SHFL.UP PT, R215, R209, 0x10, RZ ;  /* 0x06000000d1d77989 */ /* 0x0000a200000e00ff */
[----:B------:R-:W-:Y:S01]  /*8840*/  @P0 FFMA.FTZ R208, R208, R77, -R76 ;  /* 0x0000004dd0d00223 */ /* 0x000fe2000001084c */
[----:B------:R-:W-:-:S02]  /*8850*/  FSEL R76, R82, R79, !P0 ;  /* 0x0000004f524c7208 */ /* 0x000fc40004000000 */
[----:B------:R0:W3:Y:S04]  /*8860*/  SHFL.UP PT, R213, R210, 0x10, RZ ;  /* 0x06000000d2d57989 */ /* 0x0000e800000e00ff */
[----:B------:R0:W4:Y:S04]  /*8870*/  SHFL.UP PT, R77, R208, 0x10, RZ ;  /* 0x06000000d04d7989 */ /* 0x00012800000e00ff */
[----:B------:R0:W0:Y:S02]  /*8880*/  SHFL.UP PT, R211, R76, 0x10, RZ ;  /* 0x060000004cd37989 */ /* 0x00002400000e00ff */
.L_x_535:
[----:B------:R-:W-:Y:S01]  /*8890*/  ISETP.GE.AND P0, PT, R134, 0x10, PT ;  /* 0x000000108600780c */ /* 0x000fe20003f06270 */
[C---:B----4-:R-:W-:Y:S01]  /*88a0*/  FMUL.FTZ R79, R76.reuse, R77 ;  /* 0x0000004d4c4f7220 */ /* 0x050fe20000410000 */
[C---:B--2---:R-:W-:Y:S01]  /*88b0*/  FMUL.FTZ R82, R76.reuse, R215 ;  /* 0x000000d74c527220 */ /* 0x044fe20000410000 */
        /* <DEDUP_REMOVED lines=11> */
.L_x_538:
[----:B------:R-:W-:-:S03]  /*8970*/  UMOV UR7, 0xffffffff ;  /* 0xffffffff00077882 */ /* 0x000fc60000000000 */
[----:B------:R-:W-:Y:S05]  /*8980*/  BRA.DIV UR7, `(.L_x_477) ;  /* 0x00000076076c7947 */ /* 0x000fea000b800000 */
.L_x_541:
[----:B------:R-:W-:-:S03]  /*8990*/  UMOV UR7, 0xffffffff ;  /* 0xffffffff00077882 */ /* 0x000fc60000000000 */
[----:B------:R-:W-:Y:S05]  /*89a0*/  BRA.DIV UR7, `(.L_x_478) ;  /* 0x00000076078c7947 */ /* 0x000fea000b800000 */
.L_x_544:
[----:B------:R-:W-:-:S03]  /*89b0*/  UMOV UR7, 0xffffffff ;  /* 0xffffffff00077882 */ /* 0x000fc60000000000 */
[----:B------:R-:W-:Y:S05]  /*89c0*/  BRA.DIV UR7, `(.L_x_479) ;  /* 0x0000007607ac7947 */ /* 0x000fea000b800000 */
.L_x_547:
[----:B------:R-:W-:-:S03]  /*89d0*/  UMOV UR7, 0xffffffff ;  /* 0xffffffff00077882 */ /* 0x000fc60000000000 */
[----:B------:R-:W-:Y:S05]  /*89e0*/  BRA.DIV UR7, `(.L_x_480) ;  /* 0x0000007607cc7947 */ /* 0x000fea000b800000 */
[----:B-----5:R-:W0:Y:S04]  /*89f0*/  SHFL.IDX PT, R72, R72, RZ, 0x1f ;  /* 0x00001fff48487589 */ /* 0x020e2800000e0000 */
[----:B------:R-:W2:Y:S04]  /*8a00*/  SHFL.IDX PT, R73, R73, RZ, 0x1f ;  /* 0x00001fff49497589 */ /* 0x000ea800000e0000 */
[----:B------:R-:W3:Y:S04]  /*8a10*/  SHFL.IDX PT, R74, R74, RZ, 0x1f ;  /* 0x00001fff4a4a7589 */ /* 0x000ee800000e0000 */
[----:B------:R-:W4:Y:S04]  /*8a20*/  SHFL.IDX PT, R75, R75, RZ, 0x1f ;  /* 0x00001fff4b4b7589 */ /* 0x000f2800000e0000 */
[----:B------:R-:W0:Y:S04]  /*8a30*/  SHFL.UP PT, R208, R208, 0x1, RZ ;  /* 0x04200000d0d07989 */ /* 0x000e2800000e00ff */
[----:B------:R-:W0:Y:S04]  /*8a40*/  SHFL.UP PT, R211, R211, 0x1, RZ ;  /* 0x04200000d3d37989 */ /* 0x000e2800000e00ff */
[----:B------:R-:W0:Y:S04]  /*8a50*/  SHFL.UP PT, R210, R210, 0x1, RZ ;  /* 0x04200000d2d27989 */ /* 0x000e2800000e00ff */
[----:B--2---:R-:W0:Y:S02]  /*8a60*/  SHFL.UP PT, R209, R209, 0x1, RZ ;  /* 0x04200000d1d17989 */ /* 0x004e2400000e00ff */
.L_x_557:
        /* <DEDUP_REMOVED lines=44> */
.L_x_474:
[----:B------:R-:W-:Y:S05]  /*8d30*/  WARPSYNC.ALL ;  /* 0x0000000000007948 */ /* 0x000fea0003800000 */
[----:B------:R-:W-:Y:S01]  /*8d40*/  BAR.SYNC.DEFER_BLOCKING 0x0 ;  /* 0x0000000000007b1d */ /* 0x000fe20000010000 */
[CC--:B0-----:R-:W-:Y:S01]  /*8d50*/  FMUL.FTZ R64, R140.reuse, R194.reuse ;  /* 0x000000c28c407220 */ /* 0x0c1fe20000410000 */
[C---:B--2---:R-:W-:Y:S01]  /*8d60*/  FMUL.FTZ R63, R139.reuse, R194 ;  /* 0x000000c28b3f7220 */ /* 0x044fe20000410000 */
[CC--:B-1----:R-:W-:Y:S01]  /*8d70*/  FMUL.FTZ R60, R139.reuse, -R110.reuse ;  /* 0x8000006e8b3c7220 */ /* 0x0c2fe20000410000 */
[C---:B------:R-:W-:Y:S01]  /*8d80*/  FMUL.FTZ R61, R139.reuse, R111 ;  /* 0x0000006f8b3d7220 */ /* 0x040fe20000410000 */
[-C--:B------:R-:W-:Y:S01]  /*8d90*/  FFMA.FTZ R64, -R139, R181.reuse, -R64 ;  /* 0x000000b58b407223 */ /* 0x080fe20000010940 */
[C---:B------:R-:W-:Y:S01]  /*8da0*/  FFMA.FTZ R63, R140.reuse, R181, -R63 ;  /* 0x000000b58c3f7223 */ /* 0x040fe2000001083f */
[----:B------:R-:W-:Y:S01]  /*8db0*/  ISETP.GE.AND P0, PT, R131, UR32, PT ;  /* 0x0000002083007c0c */ /* 0x000fe2000bf06270 */
[----:B------:R-:W-:Y:S01]  /*8dc0*/  FFMA.FTZ R62, R140, R110, -R61 ;  /* 0x0000006e8c3e7223 */ /* 0x000fe2000001083d */
[----:B------:R-:W-:Y:S01]  /*8dd0*/  FADD.FTZ R64, -R193, R64 ;  /* 0x00000040c1407221 */ /* 0x000fe20000010100 */
[----:B------:R-:W-:Y:S01]  /*8de0*/  FADD.FTZ R65, R180, R63 ;  /* 0x0000003fb4417221 */ /* 0x000fe20000010000 */
[----:B------:R-:W-:Y:S01]  /*8df0*/  FFMA.FTZ R63, R140, -R111, R60 ;  /* 0x8000006f8c3f7223 */ /* 0x000fe2000001003c */
[C---:B------:R-:W-:Y:S01]  /*8e00*/  FMUL.FTZ R66, R141.reuse, -R62 ;  /* 0x8000003e8d427220 */ /* 0x040fe20000410000 */
[CC--:B------:R-:W-:Y:S01]  /*8e10*/  FMUL.FTZ R68, R141.reuse, -R64.reuse ;  /* 0x800000408d447220 */ /* 0x0c0fe20000410000 */
[C---:B------:R-:W-:Y:S01]  /*8e20*/  FMUL.FTZ R69, R141.reuse, -R65 ;  /* 0x800000418d457220 */ /* 0x040fe20000410000 */
[-C--:B------:R-:W-:Y:S01]  /*8e30*/  FMUL.FTZ R67, R141, -R63.reuse ;  /* 0x8000003f8d437220 */ /* 0x080fe20000410000 */
[C---:B------:R-:W-:Y:S01]  /*8e40*/  FFMA.FTZ R66, R142.reuse, R63, R66 ;  /* 0x0000003f8e427223 */ /* 0x040fe20000010042 */
[C---:B------:R-:W-:Y:S01]  /*8e50*/  FFMA.FTZ R68, R142.reuse, R65, -R68 ;  /* 0x000000418e447223 */ /* 0x040fe20000010844 */
[C---:B------:R-:W-:Y:S01]  /*8e60*/  FFMA.FTZ R69, R142.reuse, R64, R69 ;  /* 0x000000408e457223 */ /* 0x040fe20000010045 */
[----:B------:R-:W-:Y:S01]  /*8e70*/  FFMA.FTZ R67, R142, R62, -R67 ;  /* 0x0000003e8e437223 */ /* 0x000fe20000010843 */
[----:B------:R-:W-:Y:S01]  /*8e80*/  FMUL.FTZ R62, R143, -R66 ;  /* 0x800000428f3e7220 */ /* 0x000fe20000410000 */
[----:B------:R-:W-:Y:S01]  /*8e90*/  FADD.FTZ R68, R179, R68 ;  /* 0x00000044b3447221 */ /* 0x000fe20000010000 */
[----:B------:R-:W-:Y:S01]  /*8ea0*/  FADD.FTZ R69, -R192, R69 ;  /* 0x00000045c0457221 */ /* 0x000fe20000010100 */
[C---:B------:R-:W-:Y:S01]  /*8eb0*/  FMUL.FTZ R63, R143.reuse, -R67 ;  /* 0x800000438f3f7220 */ /* 0x040fe20000410000 */
[----:B------:R-:W0:Y:S01]  /*8ec0*/  LDS.64 R60, [R169+0x2188] ;  /* 0x00218800a93c7984 */ /* 0x000e220000000a00 */
[C---:B------:R-:W-:Y:S01]  /*8ed0*/  FMUL.FTZ R64, R143.reuse, -R68 ;  /* 0x800000448f407220 */ /* 0x040fe20000410000 */
[----:B------:R-:W-:Y:S01]  /*8ee0*/  FMUL.FTZ R65, R143, -R69 ;  /* 0x800000458f417220 */ /* 0x000fe20000410000 */
[C---:B------:R-:W-:Y:S01]  /*8ef0*/  FFMA.FTZ R63, R144.reuse, R66, R63 ;  /* 0x00000042903f7223 */ /* 0x040fe2000001003f */
[C---:B------:R-:W-:Y:S01]  /*8f00*/  FFMA.FTZ R62, R144.reuse, R67, -R62 ;  /* 0x00000043903e7223 */ /* 0x040fe2000001083e */
[C---:B------:R-:W-:Y:S01]  /*8f10*/  FFMA.FTZ R64, R144.reuse, R69, R64 ;  /* 0x0000004590407223 */ /* 0x040fe20000010040 */
[----:B------:R-:W-:Y:S01]  /*8f20*/  FFMA.FTZ R65, R144, R68, -R65 ;  /* 0x0000004490417223 */ /* 0x000fe20000010841 */
[CC--:B------:R-:W-:Y:S01]  /*8f30*/  FMUL.FTZ R67, R145.reuse, -R63.reuse ;  /* 0x8000003f91437220 */ /* 0x0c0fe20000410000 */
[-C--:B------:R-:W-:Y:S01]  /*8f40*/  FMUL.FTZ R66, R145, -R62.reuse ;  /* 0x8000003e91427220 */ /* 0x080fe20000410000 */
[----:B------:R-:W-:Y:S01]  /*8f50*/  FADD.FTZ R64, -R191, R64 ;  /* 0x00000040bf407221 */ /* 0x000fe20000010100 */
[----:B------:R-:W-:Y:S01]  /*8f60*/  FADD.FTZ R65, R178, R65 ;  /* 0x00000041b2417221 */ /* 0x000fe20000010000 */
[C---:B------:R-:W-:Y:S01]  /*8f70*/  FFMA.FTZ R67, R146.reuse, R62, -R67 ;  /* 0x0000003e92437223 */ /* 0x040fe20000010843 */
[C---:B------:R-:W-:Y:S01]  /*8f80*/  FFMA.FTZ R66, R146.reuse, R63, R66 ;  /* 0x0000003f92427223 */ /* 0x040fe20000010042 */
[C---:B------:R-:W-:Y:S01]  /*8f90*/  FMUL.FTZ R62, R145.reuse, -R64 ;  /* 0x80000040913e7220 */ /* 0x040fe20000410000 */
[----:B------:R-:W-:Y:S01]  /*8fa0*/  FMUL.FTZ R63, R145, -R65 ;  /* 0x80000041913f7220 */ /* 0x000fe20000410000 */
[C---:B------:R-:W-:Y:S01]  /*8fb0*/  FMUL.FTZ R69, R147.reuse, -R67 ;  /* 0x8000004393457220 */ /* 0x040fe20000410000 */
[----:B------:R-:W-:Y:S01]  /*8fc0*/  FMUL.FTZ R68, R147, -R66 ;  /* 0x8000004293447220 */ /* 0x000fe20000410000 */
[C---:B------:R-:W-:Y:S01]  /*8fd0*/  FFMA.FTZ R62, R146.reuse, R65, -R62 ;  /* 0x00000041923e7223 */ /* 0x040fe2000001083e */
[----:B------:R-:W-:Y:S01]  /*8fe0*/  FFMA.FTZ R63, R146, R64, R63 ;  /* 0x00000040923f7223 */ /* 0x000fe2000001003f */
[C---:B------:R-:W-:Y:S01]  /*8ff0*/  FFMA.FTZ R69, R148.reuse, R66, R69 ;  /* 0x0000004294457223 */ /* 0x040fe20000010045 */
[----:B------:R-:W-:Y:S01]  /*9000*/  FFMA.FTZ R68, R148, R67, -R68 ;  /* 0x0000004394447223 */ /* 0x000fe20000010844 */
[----:B------:R-:W-:Y:S01]  /*9010*/  FADD.FTZ R62, R177, R62 ;  /* 0x0000003eb13e7221 */ /* 0x000fe20000010000 */
[----:B------:R-:W-:Y:S01]  /*9020*/  FADD.FTZ R64, -R190, R63 ;  /* 0x0000003fbe407221 */ /* 0x000fe20000010100 */
[CC--:B------:R-:W-:Y:S01]  /*9030*/  FMUL.FTZ R65, R149.reuse, -R69.reuse ;  /* 0x8000004595417220 */ /* 0x0c0fe20000410000 */
[----:B------:R-:W-:Y:S01]  /*9040*/  FMUL.FTZ R66, R149, -R68 ;  /* 0x8000004495427220 */ /* 0x000fe20000410000 */
[C---:B------:R-:W-:Y:S01]  /*9050*/  FMUL.FTZ R67, R147.reuse, -R62 ;  /* 0x8000003e93437220 */ /* 0x040fe20000410000 */
[----:B------:R-:W-:Y:S01]  /*9060*/  FMUL.FTZ R63, R147, -R64 ;  /* 0x80000040933f7220 */ /* 0x000fe20000410000 */
[C---:B------:R-:W-:Y:S01]  /*9070*/  FFMA.FTZ R68, R150.reuse, R68, -R65 ;  /* 0x0000004496447223 */ /* 0x040fe20000010841 */
[----:B------:R-:W-:Y:S01]  /*9080*/  FFMA.FTZ R66, R150, R69, R66 ;  /* 0x0000004596427223 */ /* 0x000fe20000010042 */
[C---:B------:R-:W-:Y:S01]  /*9090*/  FFMA.FTZ R64, R148.reuse, R64, R67 ;  /* 0x0000004094407223 */ /* 0x040fe20000010043 */
[----:B------:R-:W-:Y:S01]  /*90a0*/  FFMA.FTZ R65, R148, R62, -R63 ;  /* 0x0000003e94417223 */ /* 0x000fe2000001083f */
[----:B------:R-:W-:Y:S01]  /*90b0*/  ISETP.NE.OR P0, PT, R133, RZ, P0 ;  /* 0x000000ff8500720c */ /* 0x000fe20000705670 */
[----:B------:R-:W-:Y:S01]  /*90c0*/  FMUL.FTZ R69, R151, -R66 ;  /* 0x8000004297457220 */ /* 0x000fe20000410000 */
[----:B------:R-:W-:Y:S01]  /*90d0*/  FADD.FTZ R64, -R189, R64 ;  /* 0x00000040bd407221 */ /* 0x000fe20000010100 */
[----:B------:R-:W-:-:S02]  /*90e0*/  FADD.FTZ R65, R176, R65 ;  /* 0x00000041b0417221 */ /* 0x000fc40000010000 */
[----:B------:R-:W-:Y:S01]  /*90f0*/  FFMA.FTZ R69, R152, R68, -R69 ;  /* 0x0000004498457223 */ /* 0x000fe20000010845 */
[----:B------:R-:W-:Y:S01]  /*9100*/  FMUL.FTZ R67, R149, -R64 ;  /* 0x8000004095437220 */ /* 0x000fe20000410000 */
[C---:B0-----:R-:W-:Y:S01]  /*9110*/  FMUL.FTZ R62, R81.reuse, R60 ;  /* 0x0000003c513e7220 */ /* 0x041fe20000410000 */
[----:B------:R-:W-:-:S03]  /*9120*/  FMUL.FTZ R63, R81, R61 ;  /* 0x0000003d513f7220 */ /* 0x000fc60000410000 */
[C---:B------:R-:W-:Y:S01]  /*9130*/  FFMA.FTZ R62, R80.reuse, R61, R62 ;  /* 0x0000003d503e7223 */ /* 0x040fe2000001003e */
[----:B------:R-:W-:Y:S01]  /*9140*/  FFMA.FTZ R63, R80, R60, -R63 ;  /* 0x0000003c503f7223 */ /* 0x000fe2000001083f */
[----:B------:R-:W-:Y:S01]  /*9150*/  FMUL.FTZ R61, R151, -R68 ;  /* 0x80000044973d7220 */ /* 0x000fe20000410000 */
[----:B------:R-:W-:Y:S01]  /*9160*/  @!P0 LEA R68, R2, R53, 0x4 ;  /* 0x0000003502448211 */ /* 0x000fe200078e20ff */
[----:B------:R-:W-:Y:S01]  /*9170*/  FADD.FTZ R221, RZ, R62 ;  /* 0x0000003effdd7221 */ /* 0x000fe20000010000 */
[-C--:B------:R-:W-:Y:S01]  /*9180*/  FFMA.FTZ R62, R150, R65.reuse, -R67 ;  /* 0x00000041963e7223 */ /* 0x080fe20000010843 */
[----:B------:R-:W-:Y:S01]  /*9190*/  FMUL.FTZ R65, R149, -R65 ;  /* 0x8000004195417220 */ /* 0x000fe20000410000 */
[----:B------:R-:W-:Y:S01]  /*91a0*/  FFMA.FTZ R66, R152, R66, R61 ;  /* 0x0000004298427223 */ /* 0x000fe2000001003d */
[----:B------:R-:W-:Y:S01]  /*91b0*/  FFMA.FTZ R237, R112, R95, R63 ;  /* 0x0000005f70ed7223 */ /* 0x000fe2000001003f */
[----:B------:R-:W-:Y:S01]  /*91c0*/  FMUL.FTZ R61, R167, R221 ;  /* 0x000000dda73d7220 */ /* 0x000fe20000410000 */
[----:B------:R-:W-:Y:S01]  /*91d0*/  FFMA.FTZ R65, R150, R64, R65 ;  /* 0x0000004096417223 */ /* 0x000fe20000010041 */
[----:B------:R-:W-:Y:S01]  /*91e0*/  FADD.FTZ R62, R175, R62 ;  /* 0x0000003eaf3e7221 */ /* 0x000fe20000010000 */
[-C--:B------:R-:W-:Y:S01]  /*91f0*/  FMUL.FTZ R60, R167, R237.reuse ;  /* 0x000000eda73c7220 */ /* 0x080fe20000410000 */
[----:B------:R-:W-:Y:S01]  /*9200*/  FFMA.FTZ R218, R168, R237, -R61 ;  /* 0x000000eda8da7223 */ /* 0x000fe2000001083d */
[----:B------:R-:W-:Y:S01]  /*9210*/  FADD.FTZ R65, -R188, R65 ;  /* 0x00000041bc417221 */ /* 0x000fe20000010100 */
[----:B------:R-:W-:Y:S01]  /*9220*/  FMUL.FTZ R61, R153, -R66 ;  /* 0x80000042993d7220 */ /* 0x000fe20000410000 */
[----:B------:R-:W-:Y:S01]  /*9230*/  FFMA.FTZ R60, R168, R221, R60 ;  /* 0x000000dda83c7223 */ /* 0x000fe2000001003c */
[----:B------:R-:W-:Y:S01]  /*9240*/  FFMA.FTZ R218, R113, R94, R218 ;  /* 0x0000005e71da7223 */ /* 0x000fe200000100da */
[C---:B------:R-:W-:Y:S01]  /*9250*/  FMUL.FTZ R63, R151.reuse, -R65 ;  /* 0x80000041973f7220 */ /* 0x040fe20000410000 */
[----:B------:R-:W-:Y:S01]  /*9260*/  FMUL.FTZ R67, R151, -R62 ;  /* 0x8000003e97437220 */ /* 0x000fe20000410000 */
[----:B------:R-:W-:Y:S01]  /*9270*/  FADD.FTZ R219, RZ, R60 ;  /* 0x0000003cffdb7221 */ /* 0x000fe20000010000 */
[-C--:B------:R-:W-:Y:S01]  /*9280*/  FFMA.FTZ R64, R154, R69.reuse, -R61 ;  /* 0x000000459a407223 */ /* 0x080fe2000001083d */
[----:B------:R-:W-:Y:S01]  /*9290*/  FMUL.FTZ R60, R165, R218 ;  /* 0x000000daa53c7220 */ /* 0x000fe20000410000 */
[----:B------:R-:W-:Y:S01]  /*92a0*/  FMUL.FTZ R69, R153, -R69 ;  /* 0x8000004599457220 */ /* 0x000fe20000410000 */
[C---:B------:R-:W-:Y:S01]  /*92b0*/  FFMA.FTZ R63, R152.reuse, R62, -R63 ;  /* 0x0000003e983f7223 */ /* 0x040fe2000001083f */
[----:B------:R-:W-:Y:S01]  /*92c0*/  FFMA.FTZ R62, R152, R65, R67 ;  /* 0x00000041983e7223 */ /* 0x000fe20000010043 */
[-C--:B------:R-:W-:Y:S01]  /*92d0*/  FMUL.FTZ R61, R165, R219.reuse ;  /* 0x000000dba53d7220 */ /* 0x080fe20000410000 */
[----:B------:R-:W-:Y:S01]  /*92e0*/  FFMA.FTZ R60, R166, R219, R60 ;  /* 0x000000dba63c7223 */ /* 0x000fe2000001003c */
[----:B------:R-:W-:Y:S01]  /*92f0*/  FFMA.FTZ R69, R154, R66, R69 ;  /* 0x000000429a457223 */ /* 0x000fe20000010045 */
[----:B------:R-:W-:Y:S01]  /*9300*/  FADD.FTZ R62, -R187, R62 ;  /* 0x0000003ebb3e7221 */ /* 0x000fe20000010100 */
[----:B------:R-:W-:Y:S01]  /*9310*/  FFMA.FTZ R61, R166, R218, -R61 ;  /* 0x000000daa63d7223 */ /* 0x000fe2000001083d */
[----:B------:R-:W-:Y:S01]  /*9320*/  FADD.FTZ R217, RZ, R60 ;  /* 0x0000003cffd97221 */ /* 0x000fe20000010000 */
[----:B------:R-:W-:Y:S01]  /*9330*/  FMUL.FTZ R71, R155, -R69 ;  /* 0x800000459b477220 */ /* 0x000fe20000410000 */
[----:B------:R-:W-:Y:S01]  /*9340*/  FADD.FTZ R63, R174, R63 ;  /* 0x0000003fae3f7221 */ /* 0x000fe20000010000 */
[----:B------:R-:W-:Y:S01]  /*9350*/  FMUL.FTZ R65, R153, -R62 ;  /* 0x8000003e99417220 */ /* 0x000fe20000410000 */
[----:B------:R-:W-:Y:S01]  /*9360*/  FFMA.FTZ R225, R108, R93, R61 ;  /* 0x0000005d6ce17223 */ /* 0x000fe2000001003d */
[----:B------:R-:W-:Y:S01]  /*9370*/  FMUL.FTZ R60, R163, R217 ;  /* 0x000000d9a33c7220 */ /* 0x000fe20000410000 */
[-C--:B------:R-:W-:Y:S01]  /*9380*/  FFMA.FTZ R71, R156, R64.reuse, -R71 ;  /* 0x000000409c477223 */ /* 0x080fe20000010847 */
[----:B------:R-:W-:Y:S01]  /*9390*/  FMUL.FTZ R67, R155, -R64 ;  /* 0x800000409b437220 */ /* 0x000fe20000410000 */
[----:B------:R-:W-:Y:S01]  /*93a0*/  FFMA.FTZ R64, R154, R63, -R65 ;  /* 0x0000003f9a407223 */ /* 0x000fe20000010841 */
[----:B------:R-:W-:Y:S01]  /*93b0*/  FMUL.FTZ R61, R163, R225 ;  /* 0x000000e1a33d7220 */ /* 0x000fe20000410000 */
[----:B------:R-:W-:Y:S01]  /*93c0*/  FMUL.FTZ R63, R153, -R63 ;  /* 0x8000003f993f7220 */ /* 0x000fe20000410000 */
[----:B------:R-:W-:Y:S01]  /*93d0*/  FFMA.FTZ R60, R164, R225, -R60 ;  /* 0x000000e1a43c7223 */ /* 0x000fe2000001083c */
[----:B------:R-:W-:Y:S01]  /*93e0*/  FFMA.FTZ R67, R156, R69, R67 ;  /* 0x000000459c437223 */ /* 0x000fe20000010043 */
[----:B------:R-:W-:Y:S01]  /*93f0*/  FFMA.FTZ R61, R164, R217, R61 ;  /* 0x000000d9a43d7223 */ /* 0x000fe2000001003d */
[----:B------:R-:W-:Y:S01]  /*9400*/  FFMA.FTZ R63, R154, R62, R63 ;  /* 0x0000003e9a3f7223 */ /* 0x000fe2000001003f */
[----:B------:R-:W-:Y:S01]  /*9410*/  FFMA.FTZ R220, R109, R92, R60 ;  /* 0x0000005c6ddc7223 */ /* 0x000fe2000001003c */
[----:B------:R-:W-:Y:S01]  /*9420*/  FMUL.FTZ R65, R157, -R67 ;  /* 0x800000439d417220 */ /* 0x000fe20000410000 */
[----:B------:R-:W-:Y:S01]  /*9430*/  FADD.FTZ R214, RZ, R61 ;  /* 0x0000003dffd67221 */ /* 0x000fe20000010000 */
[----:B------:R-:W-:Y:S01]  /*9440*/  FADD.FTZ R60, -R186, R63 ;  /* 0x0000003fba3c7221 */ /* 0x000fe20000010100 */
[----:B------:R-:W-:Y:S01]  /*9450*/  FMUL.FTZ R63, R161, R220 ;  /* 0x000000dca13f7220 */ /* 0x000fe20000410000 */
[-C--:B------:R-:W-:Y:S01]  /*9460*/  FFMA.FTZ R66, R158, R71.reuse, -R65 ;  /* 0x000000479e427223 */ /* 0x080fe20000010841 */
[----:B------:R-:W-:Y:S01]  /*9470*/  FMUL.FTZ R71, R157, -R71 ;  /* 0x800000479d477220 */ /* 0x000fe20000410000 */
[-C--:B------:R-:W-:Y:S01]  /*9480*/  FMUL.FTZ R61, R161, R214.reuse ;  /* 0x000000d6a13d7220 */ /* 0x080fe20000410000 */
[----:B------:R-:W-:Y:S01]  /*9490*/  FADD.FTZ R64, R173, R64 ;  /* 0x00000040ad407221 */ /* 0x000fe20000010000 */
[----:B------:R-:W-:Y:S01]  /*94a0*/  FFMA.FTZ R63, R162, R214, R63 ;  /* 0x000000d6a23f7223 */ /* 0x000fe2000001003f */
[C---:B------:R-:W-:Y:S01]  /*94b0*/  FMUL.FTZ R65, R155.reuse, -R60 ;  /* 0x8000003c9b417220 */ /* 0x040fe20000410000 */
[----:B------:R-:W-:Y:S01]  /*94c0*/  FFMA.FTZ R71, R158, R67, R71 ;  /* 0x000000439e477223 */ /* 0x000fe20000010047 */
[----:B------:R-:W-:Y:S01]  /*94d0*/  FFMA.FTZ R61, R162, R220, -R61 ;  /* 0x000000dca23d7223 */ /* 0x000fe2000001083d */
[-C--:B------:R-:W-:Y:S01]  /*94e0*/  FMUL.FTZ R67, R155, -R64.reuse ;  /* 0x800000409b437220 */ /* 0x080fe20000410000 */
[----:B------:R-:W-:Y:S01]  /*94f0*/  FADD.FTZ R215, RZ, R63 ;  /* 0x0000003fffd77221 */ /* 0x000fe20000010000 */
[----:B------:R-:W-:Y:S01]  /*9500*/  FFMA.FTZ R65, R156, R64, -R65 ;  /* 0x000000409c417223 */ /* 0x000fe20000010841 */
[----:B------:R-:W-:Y:S01]  /*9510*/  FFMA.FTZ R227, R106, R91, R61 ;  /* 0x0000005b6ae37223 */ /* 0x000fe2000001003d */
[----:B------:R-:W-:Y:S01]  /*9520*/  FFMA.FTZ R64, R156, R60, R67 ;  /* 0x0000003c9c407223 */ /* 0x000fe20000010043 */
[C---:B------:R-:W-:Y:S01]  /*9530*/  FMUL.FTZ R60, R159.reuse, R215 ;  /* 0x000000d79f3c7220 */ /* 0x040fe20000410000 */
[C---:B------:R-:W-:Y:S01]  /*9540*/  FMUL.FTZ R61, R159.reuse, -R71 ;  /* 0x800000479f3d7220 */ /* 0x040fe20000410000 */
[-C--:B------:R-:W-:Y:S01]  /*9550*/  FMUL.FTZ R62, R159, R227.reuse ;  /* 0x000000e39f3e7220 */ /* 0x080fe20000410000 */
[----:B------:R-:W-:Y:S01]  /*9560*/  FADD.FTZ R64, -R185, R64 ;  /* 0x00000040b9407221 */ /* 0x000fe20000010100 */
[C---:B------:R-:W-:Y:S01]  /*9570*/  FFMA.FTZ R60, R160.reuse, R227, -R60 ;  /* 0x000000e3a03c7223 */ /* 0x040fe2000001083c */
[C---:B------:R-:W-:Y:S01]  /*9580*/  FFMA.FTZ R67, R160.reuse, R66, -R61 ;  /* 0x00000042a0437223 */ /* 0x040fe2000001083d */
[----:B------:R-:W-:Y:S01]  /*9590*/  FFMA.FTZ R62, R160, R215, R62 ;  /* 0x000000d7a03e7223 */ /* 0x000fe2000001003e */
[----:B------:R-:W-:Y:S01]  /*95a0*/  FADD.FTZ R65, R172, R65 ;  /* 0x00000041ac417221 */ /* 0x000fe20000010000 */
[----:B------:R-:W-:Y:S01]  /*95b0*/  FMUL.FTZ R61, R157, -R64 ;  /* 0x800000409d3d7220 */ /* 0x000fe20000410000 */
[----:B------:R-:W-:Y:S01]  /*95c0*/  FFMA.FTZ R222, R107, R90, R60 ;  /* 0x0000005a6bde7223 */ /* 0x000fe2000001003c */
[----:B------:R-:W-:Y:S01]  /*95d0*/  FADD.FTZ R212, RZ, R62 ;  /* 0x0000003effd47221 */ /* 0x000fe20000010000 */
[----:B------:R-:W-:Y:S01]  /*95e0*/  FMUL.FTZ R66, R159, -R66 ;  /* 0x800000429f427220 */ /* 0x000fe20000410000 */
[-C--:B------:R-:W-:Y:S01]  /*95f0*/  FFMA.FTZ R62, R158, R65.reuse, -R61 ;  /* 0x000000419e3e7223 */ /* 0x080fe2000001083d */
[C---:B------:R-:W-:Y:S01]  /*9600*/  FMUL.FTZ R63, R157.reuse, R222 ;  /* 0x000000de9d3f7220 */ /* 0x040fe20000410000 */
[C---:B------:R-:W-:Y:S01]  /*9610*/  FMUL.FTZ R65, R157.reuse, -R65 ;  /* 0x800000419d417220 */ /* 0x040fe20000410000 */
[-C--:B------:R-:W-:Y:S01]  /*9620*/  FMUL.FTZ R61, R157, R212.reuse ;  /* 0x000000d49d3d7220 */ /* 0x080fe20000410000 */
[----:B------:R-:W-:Y:S01]  /*9630*/  FFMA.FTZ R66, R160, R71, R66 ;  /* 0x00000047a0427223 */ /* 0x000fe20000010042 */
[C---:B------:R-:W-:Y:S01]  /*9640*/  FFMA.FTZ R63, R158.reuse, R212, R63 ;  /* 0x000000d49e3f7223 */ /* 0x040fe2000001003f */
[C---:B------:R-:W-:Y:S01]  /*9650*/  FFMA.FTZ R65, R158.reuse, R64, R65 ;  /* 0x000000409e417223 */ /* 0x040fe20000010041 */
[----:B------:R-:W-:Y:S01]  /*9660*/  FFMA.FTZ R61, R158, R222, -R61 ;  /* 0x000000de9e3d7223 */ /* 0x000fe2000001083d */
[----:B------:R-:W-:Y:S01]  /*9670*/  FMUL.FTZ R69, R161, -R66 ;  /* 0x80000042a1457220 */ /* 0x000fe20000410000 */
[----:B------:R-:W-:Y:S01]  /*9680*/  FADD.FTZ R213, RZ, R63 ;  /* 0x0000003fffd57221 */ /* 0x000fe20000010000 */
[----:B------:R-:W-:Y:S01]  /*9690*/  FADD.FTZ R65, -R184, R65 ;  /* 0x00000041b8417221 */ /* 0x000fe20000010100 */
[----:B------:R-:W-:Y:S01]  /*96a0*/  FADD.FTZ R62, R171, R62 ;  /* 0x0000003eab3e7221 */ /* 0x000fe20000010000 */
[----:B------:R-:W-:Y:S01]  /*96b0*/  FFMA.FTZ R229, R104, R89, R61 ;  /* 0x0000005968e57223 */ /* 0x000fe2000001003d */
[-C--:B------:R-:W-:Y:S01]  /*96c0*/  FFMA.FTZ R69, R162, R67.reuse, -R69 ;  /* 0x00000043a2457223 */ /* 0x080fe20000010845 */
[----:B------:R-:W-:Y:S01]  /*96d0*/  FMUL.FTZ R71, R161, -R67 ;  /* 0x80000043a1477220 */ /* 0x000fe20000410000 */
[----:B------:R-:W-:Y:S01]  /*96e0*/  FMUL.FTZ R61, R155, R213 ;  /* 0x000000d59b3d7220 */ /* 0x000fe20000410000 */
[C---:B------:R-:W-:Y:S01]  /*96f0*/  FMUL.FTZ R67, R159.reuse, -R65 ;  /* 0x800000419f437220 */ /* 0x040fe20000410000 */
[-C--:B------:R-:W-:Y:S01]  /*9700*/  FMUL.FTZ R63, R159, -R62.reuse ;  /* 0x8000003e9f3f7220 */ /* 0x080fe20000410000 */
[-C--:B------:R-:W-:Y:S01]  /*9710*/  FMUL.FTZ R60, R155, R229.reuse ;  /* 0x000000e59b3c7220 */ /* 0x080fe20000410000 */
[----:B------:R-:W-:Y:S01]  /*9720*/  FFMA.FTZ R224, R156, R229, -R61 ;  /* 0x000000e59ce07223 */ /* 0x000fe2000001083d */
[C---:B------:R-:W-:Y:S01]  /*9730*/  FFMA.FTZ R67, R160.reuse, R62, -R67 ;  /* 0x0000003ea0437223 */ /* 0x040fe20000010843 */
[----:B------:R-:W-:Y:S01]  /*9740*/  FFMA.FTZ R62, R160, R65, R63 ;  /* 0x00000041a03e7223 */ /* 0x000fe2000001003f */
[----:B------:R-:W-:Y:S01]  /*9750*/  FFMA.FTZ R60, R156, R213, R60 ;  /* 0x000000d59c3c7223 */ /* 0x000fe2000001003c */
[----:B------:R-:W-:Y:S01]  /*9760*/  FFMA.FTZ R224, R105, R88, R224 ;  /* 0x0000005869e07223 */ /* 0x000fe200000100e0 */
[----:B------:R-:W-:Y:S01]  /*9770*/  FADD.FTZ R67, R170, R67 ;  /* 0x00000043aa437221 */ /* 0x000fe20000010000 */
[----:B------:R-:W-:Y:S01]  /*9780*/  FADD.FTZ R62, -R183, R62 ;  /* 0x0000003eb73e7221 */ /* 0x000fe20000010100 */
[----:B------:R-:W-:Y:S01]  /*9790*/  FADD.FTZ R210, RZ, R60 ;  /* 0x0000003cffd27221 */ /* 0x000fe20000010000 */
[----:B------:R-:W-:Y:S01]  /*97a0*/  FMUL.FTZ R63, R153, R224 ;  /* 0x000000e0993f7220 */ /* 0x000fe20000410000 */
[----:B------:R-:W-:Y:S01]  /*97b0*/  FFMA.FTZ R71, R162, R66, R71 ;  /* 0x00000042a2477223 */ /* 0x000fe20000010047 */
[----:B------:R-:W-:Y:S01]  /*97c0*/  FMUL.FTZ R65, R161, -R62 ;  /* 0x8000003ea1417220 */ /* 0x000fe20000410000 */
[-C--:B------:R-:W-:Y:S01]  /*97d0*/  FMUL.FTZ R61, R153, R210.reuse ;  /* 0x000000d2993d7220 */ /* 0x080fe20000410000 */
[----:B------:R-:W-:Y:S01]  /*97e0*/  FFMA.FTZ R63, R154, R210, R63 ;  /* 0x000000d29a3f7223 */ /* 0x000fe2000001003f */
[----:B-----5:R-:W-:Y:S01]  /*97f0*/  FMUL.FTZ R73, R163, -R71 ;  /* 0x80000047a3497220 */ /* 0x020fe20000410000 */
[-C--:B------:R-:W-:Y:S01]  /*9800*/  FFMA.FTZ R66, R162, R67.reuse, -R65 ;  /* 0x00000043a2427223 */ /* 0x080fe20000010841 */
[----:B------:R-:W-:Y:S01]  /*9810*/  FMUL.FTZ R67, R161, -R67 ;  /* 0x80000043a1437220 */ /* 0x000fe20000410000 */
[----:B------:R-:W-:Y:S01]  /*9820*/  FFMA.FTZ R61, R154, R224, -R61 ;  /* 0x000000e09a3d7223 */ /* 0x000fe2000001083d */
[----:B------:R-:W-:Y:S01]  /*9830*/  FADD.FTZ R211, RZ, R63 ;  /* 0x0000003fffd37221 */ /* 0x000fe20000010000 */
[----:B------:R-:W-:Y:S01]  /*9840*/  FFMA.FTZ R73, R164, R69, -R73 ;  /* 0x00000045a4497223 */ /* 0x000fe20000010849 */
[----:B------:R-:W-:Y:S01]  /*9850*/  FFMA.FTZ R67, R162, R62, R67 ;  /* 0x0000003ea2437223 */ /* 0x000fe20000010043 */
[----:B------:R-:W-:Y:S01]  /*9860*/  FFMA.FTZ R231, R102, R87, R61 ;  /* 0x0000005766e77223 */ /* 0x000fe2000001003d */
[----:B------:R-:W-:Y:S01]  /*9870*/  FMUL.FTZ R61, R151, R211 ;  /* 0x000000d3973d7220 */ /* 0x000fe20000410000 */
[----:B------:R-:W-:Y:S01]  /*9880*/  FMUL.FTZ R69, R163, -R69 ;  /* 0x80000045a3457220 */ /* 0x000fe20000410000 */
[----:B------:R-:W-:Y:S01]  /*9890*/  FADD.FTZ R67, -R182, R67 ;  /* 0x00000043b6437221 */ /* 0x000fe20000010100 */
[-C--:B------:R-:W-:Y:S01]  /*98a0*/  FMUL.FTZ R60, R151, R231.reuse ;  /* 0x000000e7973c7220 */ /* 0x080fe20000410000 */
[C---:B------:R-:W-:Y:S01]  /*98b0*/  FFMA.FTZ R226, R152.reuse, R231, -R61 ;  /* 0x000000e798e27223 */ /* 0x040fe2000001083d */
[----:B------:R-:W-:Y:S01]  /*98c0*/  FADD.FTZ R66, R195, R66 ;  /* 0x00000042c3427221 */ /* 0x000fe20000010000 */
[----:B------:R-:W-:Y:S01]  /*98d0*/  FMUL.FTZ R63, R163, -R67 ;  /* 0x80000043a33f7220 */ /* 0x000fe20000410000 */
[----:B------:R-:W-:Y:S01]  /*98e0*/  FFMA.FTZ R60, R152, R211, R60 ;  /* 0x000000d3983c7223 */ /* 0x000fe2000001003c */
[C---:B------:R-:W-:Y:S01]  /*98f0*/  FFMA.FTZ R69, R164.reuse, R71, R69 ;  /* 0x00000047a4457223 */ /* 0x040fe20000010045 */
[----:B------:R-:W-:Y:S01]  /*9900*/  FFMA.FTZ R226, R103, R86, R226 ;  /* 0x0000005667e27223 */ /* 0x000fe200000100e2 */
[-C--:B------:R-:W-:Y:S01]  /*9910*/  FMUL.FTZ R61, R163, -R66.reuse ;  /* 0x80000042a33d7220 */ /* 0x080fe20000410000 */
[C---:B------:R-:W-:Y:S01]  /*9920*/  FFMA.FTZ R62, R164.reuse, R66, -R63 ;  /* 0x00000042a43e7223 */ /* 0x040fe2000001083f */
[----:B------:R-:W-:Y:S01]  /*9930*/  FADD.FTZ R208, RZ, R60 ;  /* 0x0000003cffd07221 */ /* 0x000fe20000010000 */
[----:B------:R-:W-:Y:S01]  /*9940*/  FMUL.FTZ R65, R165, -R69 ;  /* 0x80000045a5417220 */ /* 0x000fe20000410000 */
[C---:B------:R-:W-:Y:S01]  /*9950*/  FMUL.FTZ R63, R149.reuse, R226 ;  /* 0x000000e2953f7220 */ /* 0x040fe20000410000 */
[----:B------:R-:W-:Y:S01]  /*9960*/  FFMA.FTZ R67, R164, R67, R61 ;  /* 0x00000043a4437223 */ /* 0x000fe2000001003d */
[-C--:B------:R-:W-:Y:S01]  /*9970*/  FMUL.FTZ R61, R149, R208.reuse ;  /* 0x000000d0953d7220 */ /* 0x080fe20000410000 */
[-C--:B------:R-:W-:Y:S01]  /*9980*/  FFMA.FTZ R64, R166, R73.reuse, -R65 ;  /* 0x00000049a6407223 */ /* 0x080fe20000010841 */
[----:B------:R-:W-:Y:S01]  /*9990*/  FFMA.FTZ R63, R150, R208, R63 ;  /* 0x000000d0963f7223 */ /* 0x000fe2000001003f */
[----:B------:R-:W-:Y:S01]  /*99a0*/  FMUL.FTZ R65, R165, -R73 ;  /* 0x80000049a5417220 */ /* 0x000fe20000410000 */
[----:B------:R-:W-:Y:S01]  /*99b0*/  FADD.FTZ R67, -R196, R67 ;  /* 0x00000043c4437221 */ /* 0x000fe20000010100 */
[----:B------:R-:W-:Y:S01]  /*99c0*/  FFMA.FTZ R61, R150, R226, -R61 ;  /* 0x000000e2963d7223 */ /* 0x000fe2000001083d */
[----:B------:R-:W-:Y:S01]  /*99d0*/  FADD.FTZ R209, RZ, R63 ;  /* 0x0000003fffd17221 */ /* 0x000fe20000010000 */
[----:B------:R-:W-:Y:S01]  /*99e0*/  FFMA.FTZ R65, R166, R69, R65 ;  /* 0x00000045a6417223 */ /* 0x000fe20000010041 */
[----:B------:R-:W-:Y:S01]  /*99f0*/  FADD.FTZ R62, R197, R62 ;  /* 0x0000003ec53e7221 */ /* 0x000fe20000010000 */
[----:B------:R-:W-:Y:S01]  /*9a00*/  FMUL.FTZ R69, R165, -R67 ;  /* 0x80000043a5457220 */ /* 0x000fe20000410000 */
[----:B------:R-:W-:Y:S01]  /*9a10*/  FFMA.FTZ R233, R100, R85, R61 ;  /* 0x0000005564e97223 */ /* 0x000fe2000001003d */
[----:B------:R-:W-:Y:S01]  /*9a20*/  FMUL.FTZ R63, R147, R209 ;  /* 0x000000d1933f7220 */ /* 0x000fe20000410000 */
[-C--:B------:R-:W-:Y:S01]  /*9a30*/  FMUL.FTZ R60, R165, -R62.reuse ;  /* 0x8000003ea53c7220 */ /* 0x080fe20000410000 */
[----:B------:R-:W-:Y:S01]  /*9a40*/  FFMA.FTZ R66, R166, R62, -R69 ;  /* 0x0000003ea6427223 */ /* 0x000fe20000010845 */
[-C--:B------:R-:W-:Y:S01]  /*9a50*/  FMUL.FTZ R62, R147, R233.reuse ;  /* 0x000000e9933e7220 */ /* 0x080fe20000410000 */
[----:B------:R-:W-:Y:S01]  /*9a60*/  FFMA.FTZ R228, R148, R233, -R63 ;  /* 0x000000e994e47223 */ /* 0x000fe2000001083f */
[----:B------:R-:W-:Y:S01]  /*9a70*/  FFMA.FTZ R67, R166, R67, R60 ;  /* 0x00000043a6437223 */ /* 0x000fe2000001003c */
[----:B------:R-:W-:Y:S01]  /*9a80*/  FADD.FTZ R66, R199, R66 ;  /* 0x00000042c7427221 */ /* 0x000fe20000010000 */
[----:B------:R-:W-:Y:S01]  /*9a90*/  FFMA.FTZ R216, R148, R209, R62 ;  /* 0x000000d194d87223 */ /* 0x000fe2000001003e */
[----:B------:R-:W-:Y:S01]  /*9aa0*/  FFMA.FTZ R228, R101, R84, R228 ;  /* 0x0000005465e47223 */ /* 0x000fe200000100e4 */
[----:B------:R-:W-:Y:S01]  /*9ab0*/  FADD.FTZ R70, -R198, R67 ;  /* 0x00000043c6467221 */ /* 0x000fe20000010100 */
[----:B------:R-:W-:Y:S01]  /*9ac0*/  FMUL.FTZ R73, R167, -R66 ;  /* 0x80000042a7497220 */ /* 0x000fe20000410000 */
[----:B------:R-:W-:Y:S01]  /*9ad0*/  FADD.FTZ R216, RZ, R216 ;  /* 0x000000d8ffd87221 */ /* 0x000fe20000010000 */
[----:B------:R-:W-:Y:S01]  /*9ae0*/  FMUL.FTZ R69, R145, R228 ;  /* 0x000000e491457220 */ /* 0x000fe20000410000 */
[----:B------:R-:W-:Y:S01]  /*9af0*/  FMUL.FTZ R71, R167, -R70 ;  /* 0x80000046a7477220 */ /* 0x000fe20000410000 */
[----:B------:R-:W-:Y:S01]  /*9b00*/  HFMA2.MMA R61, -RZ, RZ, 0, 0 ;  /* 0x00000000ff3d7435 */ /* 0x000fe200000001ff */
[-C--:B------:R-:W-:Y:S01]  /*9b10*/  FMUL.FTZ R67, R145, R216.reuse ;  /* 0x000000d891437220 */ /* 0x080fe20000410000 */
[----:B------:R-:W-:Y:S01]  /*9b20*/  FFMA.FTZ R69, R146, R216, R69 ;  /* 0x000000d892457223 */ /* 0x000fe20000010045 */
[----:B------:R-:W-:Y:S01]  /*9b30*/  FFMA.FTZ R72, R168, R66, -R71 ;  /* 0x00000042a8487223 */ /* 0x000fe20000010847 */
[C---:B------:R-:W-:Y:S01]  /*9b40*/  FMUL.FTZ R71, R167.reuse, -R64 ;  /* 0x80000040a7477220 */ /* 0x040fe20000410000 */
[----:B------:R-:W-:Y:S01]  /*9b50*/  FFMA.FTZ R67, R146, R228, -R67 ;  /* 0x000000e492437223 */ /* 0x000fe20000010843 */
[----:B------:R-:W-:Y:S01]  /*9b60*/  FADD.FTZ R223, RZ, R69 ;  /* 0x00000045ffdf7221 */ /* 0x000fe20000010000 */
[-C--:B------:R-:W-:Y:S01]  /*9b70*/  FMUL.FTZ R69, R167, -R65.reuse ;  /* 0x80000041a7457220 */ /* 0x080fe20000410000 */
[----:B------:R-:W-:Y:S01]  /*9b80*/  FFMA.FTZ R65, R168, R65, R71 ;  /* 0x00000041a8417223 */ /* 0x000fe20000010047 */
[----:B------:R-:W-:Y:S01]  /*9b90*/  FFMA.FTZ R235, R98, R59, R67 ;  /* 0x0000003b62eb7223 */ /* 0x000fe20000010043 */
[C---:B------:R-:W-:Y:S01]  /*9ba0*/  FMUL.FTZ R67, R143.reuse, R223 ;  /* 0x000000df8f437220 */ /* 0x040fe20000410000 */
[C---:B------:R-:W-:Y:S01]  /*9bb0*/  FFMA.FTZ R64, R168.reuse, R64, -R69 ;  /* 0x00000040a8407223 */ /* 0x040fe20000010845 */
[----:B------:R-:W-:Y:S01]  /*9bc0*/  FFMA.FTZ R73, R168, R70, R73 ;  /* 0x00000046a8497223 */ /* 0x000fe20000010049 */
[-C--:B------:R-:W-:Y:S01]  /*9bd0*/  FMUL.FTZ R66, R143, R235.reuse ;  /* 0x000000eb8f427220 */ /* 0x080fe20000410000 */
[----:B------:R-:W-:Y:S01]  /*9be0*/  FFMA.FTZ R230, R144, R235, -R67 ;  /* 0x000000eb90e67223 */ /* 0x000fe20000010843 */
[----:B------:R-:W-:-:S02]  /*9bf0*/  MOV R60, 0x3f800000 ;  /* 0x3f800000003c7802 */ /* 0x000fc40000000f00 */
[----:B------:R-:W-:Y:S01]  /*9c00*/  CS2R R62, SRZ ;  /* 0x00000000003e7805 */ /* 0x000fe2000001ff00 */
[----:B------:R-:W-:Y:S01]  /*9c10*/  FFMA.FTZ R66, R144, R223, R66 ;  /* 0x000000df90427223 */ /* 0x000fe20000010042 */
[----:B------:R-:W-:Y:S01]  /*9c20*/  FFMA.FTZ R230, R99, R58, R230 ;  /* 0x0000003a63e67223 */ /* 0x000fe200000100e6 */
[----:B------:R-:W-:Y:S02]  /*9c30*/  FADD.FTZ R67, -R200, R73 ;  /* 0x00000049c8437221 */ /* 0x000fe40000010100 */
[----:B------:R-:W-:Y:S01]  /*9c40*/  FADD.FTZ R232, RZ, R66 ;  /* 0x00000042ffe87221 */ /* 0x000fe20000010000 */
[----:B------:R-:W-:Y:S01]  /*9c50*/  FMUL.FTZ R71, R141, R230 ;  /* 0x000000e68d477220 */ /* 0x000fe20000410000 */
[----:B------:R-:W-:Y:S01]  /*9c60*/  FADD.FTZ R66, R201, R72 ;  /* 0x00000048c9427221 */ /* 0x000fe20000010000 */
[----:B------:R0:W1:Y:S01]  /*9c70*/  @!P0 LDS.128 R60, [R68+0x4990] ;  /* 0x00499000443c8984 */ /* 0x0000620000000c00 */
[-C--:B------:R-:W-:Y:S01]  /*9c80*/  FMUL.FTZ R69, R141, R232.reuse ;  /* 0x000000e88d457220 */ /* 0x080fe20000410000 */
[----:B------:R-:W-:-:S02]  /*9c90*/  FFMA.FTZ R71, R142, R232, R71 ;  /* 0x000000e88e477223 */ /* 0x000fc40000010047 */
[----:B------:R0:W-:Y:S01]  /*9ca0*/  STS.128 [R169+0x2b90], R64 ;  /* 0x002b9040a9007388 */ /* 0x0001e20000000c00 */
[----:B------:R-:W-:Y:S01]  /*9cb0*/  FFMA.FTZ R69, R142, R230, -R69 ;  /* 0x000000e68e457223 */ /* 0x000fe20000010845 */
[----:B------:R-:W-:-:S03]  /*9cc0*/  FADD.FTZ R239, RZ, R71 ;  /* 0x00000047ffef7221 */ /* 0x000fc60000010000 */
[----:B------:R-:W-:Y:S01]  /*9cd0*/  FFMA.FTZ R241, R96, R57, R69 ;  /* 0x0000003960f17223 */ /* 0x000fe20000010045 */
[----:B------:R-:W-:-:S04]  /*9ce0*/  FMUL.FTZ R69, R139, R239 ;  /* 0x000000ef8b457220 */ /* 0x000fc80000410000 */
[----:B------:R-:W-:-:S04]  /*9cf0*/  FFMA.FTZ R234, R140, R241, -R69 ;  /* 0x000000f18cea7223 */ /* 0x000fc80000010845 */
[----:B------:R-:W-:Y:S01]  /*9d00*/  FFMA.FTZ R234, R97, R56, R234 ;  /* 0x0000003861ea7223 */ /* 0x000fe200000100ea */
        /* <DEDUP_REMOVED lines=17> */
[CC--:B------:R-:W-:Y:S01]  /*9e20*/  FMUL.FTZ R81, R65.reuse, R71.reuse ;  /* 0x0000004741517220 */ /* 0x0c0fe20000410000 */
[----:B------:R-:W-:Y:S02]  /*9e30*/  FMUL.FTZ R83, R65, R70 ;  /* 0x0000004641537220 */ /* 0x000fe40000410000 */
[----:B---3--:R-:W-:Y:S01]  /*9e40*/  FMUL.FTZ R249, R77, R250 ;  /* 0x000000fa4df97220 */ /* 0x008fe20000410000 */
[C---:B------:R-:W-:Y:S01]  /*9e50*/  FFMA.FTZ R81, R64.reuse, R70, -R81 ;  /* 0x0000004640517223 */ /* 0x040fe20000010851 */
[----:B------:R-:W-:Y:S02]  /*9e60*/  FFMA.FTZ R80, R64, R71, R83 ;  /* 0x0000004740507223 */ /* 0x000fe40000010053 */
[----:B------:R-:W-:Y:S01]  /*9e70*/  FFMA.FTZ R249, R76, R243, -R249 ;  /* 0x000000f34cf97223 */ /* 0x000fe200000108f9 */
[----:B------:R-:W-:Y:S01]  /*9e80*/  FADD.FTZ R81, R66, R81 ;  /* 0x0000005142517221 */ /* 0x000fe20000010000 */
[----:B------:R-:W-:-:S03]  /*9e90*/  FADD.FTZ R80, R67, R80 ;  /* 0x0000005043507221 */ /* 0x000fc60000010000 */
[C---:B------:R-:W-:Y:S01]  /*9ea0*/  FMUL.FTZ R245, R73.reuse, R81 ;  /* 0x0000005149f57220 */ /* 0x040fe20000410000 */
[----:B------:R-:W-:-:S03]  /*9eb0*/  FMUL.FTZ R83, R73, R80 ;  /* 0x0000005049537220 */ /* 0x000fc60000410000 */
[C---:B------:R-:W-:Y:S01]  /*9ec0*/  FFMA.FTZ R80, R72.reuse, R80, R245 ;  /* 0x0000005048507223 */ /* 0x040fe200000100f5 */
[----:B------:R-:W-:Y:S01]  /*9ed0*/  FFMA.FTZ R83, R72, R81, -R83 ;  /* 0x0000005148537223 */ /* 0x000fe20000010853 */
[----:B------:R-:W-:Y:S02]  /*9ee0*/  FMUL.FTZ R81, R77, R243 ;  /* 0x000000f34d517220 */ /* 0x000fe40000410000 */
[----:B------:R-:W-:Y:S01]  /*9ef0*/  FADD.FTZ R80, R75, R80 ;  /* 0x000000504b507221 */ /* 0x000fe20000010000 */
[----:B------:R-:W-:Y:S01]  /*9f00*/  FADD.FTZ R83, R74, R83 ;  /* 0x000000534a537221 */ /* 0x000fe20000010000 */
[----:B------:R-:W-:Y:S02]  /*9f10*/  FFMA.FTZ R250, R76, R250, R81 ;  /* 0x000000fa4cfa7223 */ /* 0x000fe40000010051 */
        /* <DEDUP_REMOVED lines=11> */
.L_x_562:
        /* <DEDUP_REMOVED lines=13> */
.L_x_484:
[----:B------:R-:W-:Y:S05]  /*a0a0*/  BSYNC B0 ;  /* 0x0000000000007941 */ /* 0x000fea0003800000 */
.L_x_483:
[----:B------:R-:W-:Y:S01]  /*a0b0*/  UMOV UR7, 0xffffffff ;  /* 0xffffffff00077882 */ /* 0x000fe20000000000 */
[----:B------:R-:W-:Y:S02]  /*a0c0*/  ISETP.GT.U32.AND P0, PT, R133, 0x1d, PT ;  /* 0x0000001d8500780c */ /* 0x000fe40003f04070 */
[----:B------:R-:W-:Y:S11]  /*a0d0*/  BRA.DIV UR7, `(.L_x_485) ;  /* 0x0000006607387947 */ /* 0x000ff6000b800000 */
[----:B--2---:R2:W1:Y:S04]  /*a0e0*/  SHFL.DOWN PT, R76, R249, 0x2, 0x1f ;  /* 0x08401f00f94c7f89 */ /* 0x00446800000e0000 */
[----:B---3--:R2:W3:Y:S04]  /*a0f0*/  SHFL.DOWN PT, R77, R250, 0x2, 0x1f ;  /* 0x08401f00fa4d7f89 */ /* 0x0084e800000e0000 */
[----:B----4-:R2:W4:Y:S04]  /*a100*/  SHFL.DOWN PT, R78, R247, 0x2, 0x1f ;  /* 0x08401f00f74e7f89 */ /* 0x01052800000e0000 */
[----:B0-----:R2:W0:Y:S02]  /*a110*/  SHFL.DOWN PT, R246, R248, 0x2, 0x1f ;  /* 0x08401f00f8f67f89 */ /* 0x00142400000e0000 */
.L_x_568:
[----:B------:R-:W-:Y:S04]  /*a120*/  BSSY B0, `(.L_x_486) ;  /* 0x000000d000007945 */ /* 0x000fe80003800000 */
[----:B------:R-:W-:Y:S05]  /*a130*/  @P0 BRA `(.L_x_487) ;  /* 0x00000000002c0947 */ /* 0x000fea0003800000 */
[C---:B----4-:R-:W-:Y:S01]  /*a140*/  FMUL.FTZ R79, R250.reuse, R78 ;  /* 0x0000004efa4f7220 */ /* 0x050fe20000410000 */
[----:B0-----:R-:W-:-:S03]  /*a150*/  FMUL.FTZ R80, R250, R246 ;  /* 0x000000f6fa507220 */ /* 0x001fc60000410000 */
[C---:B------:R-:W-:Y:S01]  /*a160*/  FFMA.FTZ R81, R249.reuse, R246, R79 ;  /* 0x000000f6f9517223 */ /* 0x040fe2000001004f */
[CC--:B---3--:R-:W-:Y:S01]  /*a170*/  FMUL.FTZ R79, R250.reuse, R77.reuse ;  /* 0x0000004dfa4f7220 */ /* 0x0c8fe20000410000 */
[----:B-12---:R-:W-:Y:S01]  /*a180*/  FMUL.FTZ R250, R250, R76 ;  /* 0x0000004cfafa7220 */ /* 0x006fe20000410000 */
[C---:B------:R-:W-:Y:S01]  /*a190*/  FFMA.FTZ R80, R249.reuse, R78, -R80 ;  /* 0x0000004ef9507223 */ /* 0x040fe20000010850 */
[----:B------:R-:W-:Y:S01]  /*a1a0*/  FADD.FTZ R248, R248, R81 ;  /* 0x00000051f8f87221 */ /* 0x000fe20000010000 */
[C---:B------:R-:W-:Y:S01]  /*a1b0*/  FFMA.FTZ R79, R249.reuse, R76, -R79 ;  /* 0x0000004cf94f7223 */ /* 0x040fe2000001084f */
[----:B------:R-:W-:Y:S01]  /*a1c0*/  FFMA.FTZ R250, R249, R77, R250 ;  /* 0x0000004df9fa7223 */ /* 0x000fe200000100fa */
[----:B------:R-:W-:-:S03]  /*a1d0*/  FADD.FTZ R247, R247, R80 ;  /* 0x00000050f7f77221 */ /* 0x000fc60000010000 */
[----:B------:R-:W-:-:S07]  /*a1e0*/  MOV R249, R79 ;  /* 0x0000004f00f97202 */ /* 0x000fce0000000f00 */
.L_x_487:
[----:B------:R-:W-:Y:S05]  /*a1f0*/  BSYNC B0 ;  /* 0x0000000000007941 */ /* 0x000fea0003800000 */
.L_x_486:
[----:B------:R-:W-:Y:S01]  /*a200*/  UMOV UR7, 0xffffffff ;  /* 0xffffffff00077882 */ /* 0x000fe20000000000 */
[----:B------:R-:W-:Y:S02]  /*a210*/  ISETP.GT.U32.AND P0, PT, R133, 0x1b, PT ;  /* 0x0000001b8500780c */ /* 0x000fe40003f04070 */
[----:B------:R-:W-:Y:S11]  /*a220*/  BRA.DIV UR7, `(.L_x_488) ;  /* 0x0000006607547947 */ /* 0x000ff6000b800000 */
[----:B-1----:R1:W1:Y:S04]  /*a230*/  SHFL.DOWN PT, R76, R249, 0x4, 0x1f ;  /* 0x08801f00f94c7f89 */ /* 0x00226800000e0000 */
[----:B---3--:R3:W1:Y:S04]  /*a240*/  SHFL.DOWN PT, R77, R250, 0x4, 0x1f ;  /* 0x08801f00fa4d7f89 */ /* 0x00866800000e0000 */
[----:B----4-:R3:W4:Y:S04]  /*a250*/  SHFL.DOWN PT, R78, R247, 0x4, 0x1f ;  /* 0x08801f00f74e7f89 */ /* 0x01072800000e0000 */
[----:B0-----:R3:W0:Y:S02]  /*a260*/  SHFL.DOWN PT, R246, R248, 0x4, 0x1f ;  /* 0x08801f00f8f67f89 */ /* 0x00162400000e0000 */
.L_x_574:
[----:B------:R-:W-:Y:S04]  /*a270*/  BSSY B0, `(.L_x_489) ;  /* 0x000000d000007945 */ /* 0x000fe80003800000 */
[----:B------:R-:W-:Y:S05]  /*a280*/  @P0 BRA `(.L_x_490) ;  /* 0x00000000002c0947 */ /* 0x000fea0003800000 */
[C---:B----4-:R-:W-:Y:S01]  /*a290*/  FMUL.FTZ R79, R250.reuse, R78 ;  /* 0x0000004efa4f7220 */ /* 0x050fe20000410000 */
[----:B0-----:R-:W-:-:S03]  /*a2a0*/  FMUL.FTZ R80, R250, R246 ;  /* 0x000000f6fa507220 */ /* 0x001fc60000410000 */
[C---:B------:R-:W-:Y:S01]  /*a2b0*/  FFMA.FTZ R81, R249.reuse, R246, R79 ;  /* 0x000000f6f9517223 */ /* 0x040fe2000001004f */
[CC--:B-1----:R-:W-:Y:S01]  /*a2c0*/  FMUL.FTZ R79, R250.reuse, R77.reuse ;  /* 0x0000004dfa4f7220 */ /* 0x0c2fe20000410000 */
[----:B--23--:R-:W-:Y:S01]  /*a2d0*/  FMUL.FTZ R250, R250, R76 ;  /* 0x0000004cfafa7220 */ /* 0x00cfe20000410000 */
[C---:B------:R-:W-:Y:S01]  /*a2e0*/  FFMA.FTZ R80, R249.reuse, R78, -R80 ;  /* 0x0000004ef9507223 */ /* 0x040fe20000010850 */
[----:B------:R-:W-:Y:S01]  /*a2f0*/  FADD.FTZ R248, R248, R81 ;  /* 0x00000051f8f87221 */ /* 0x000fe20000010000 */
[C---:B------:R-:W-:Y:S01]  /*a300*/  FFMA.FTZ R79, R249.reuse, R76, -R79 ;  /* 0x0000004cf94f7223 */ /* 0x040fe2000001084f */
[----:B------:R-:W-:Y:S01]  /*a310*/  FFMA.FTZ R250, R249, R77, R250 ;  /* 0x0000004df9fa7223 */ /* 0x000fe200000100fa */
[----:B------:R-:W-:-:S03]  /*a320*/  FADD.FTZ R247, R247, R80 ;  /* 0x00000050f7f77221 */ /* 0x000fc60000010000 */
[----:B------:R-:W-:-:S07]  /*a330*/  MOV R249, R79 ;  /* 0x0000004f00f97202 */ /* 0x000fce0000000f00 */
.L_x_490:
[----:B------:R-:W-:Y:S05]  /*a340*/  BSYNC B0 ;  /* 0x0000000000007941 */ /* 0x000fea0003800000 */
.L_x_489:
[----:B------:R-:W-:Y:S01]  /*a350*/  UMOV UR7, 0xffffffff ;  /* 0xffffffff00077882 */ /* 0x000fe20000000000 */
[----:B------:R-:W-:Y:S02]  /*a360*/  ISETP.GT.U32.AND P0, PT, R133, 0x17, PT ;  /* 0x000000178500780c */ /* 0x000fe40003f04070 */
[----:B------:R-:W-:Y:S11]  /*a370*/  BRA.DIV UR7, `(.L_x_491) ;  /* 0x0000006607707947 */ /* 0x000ff6000b800000 */
[----:B-1----:R1:W1:Y:S04]  /*a380*/  SHFL.DOWN PT, R76, R249, 0x8, 0x1f ;  /* 0x09001f00f94c7f89 */ /* 0x00226800000e0000 */
[----:B------:R0:W1:Y:S04]  /*a390*/  SHFL.DOWN PT, R77, R250, 0x8, 0x1f ;  /* 0x09001f00fa4d7f89 */ /* 0x00006800000e0000 */
[----:B----4-:R4:W1:Y:S04]  /*a3a0*/  SHFL.DOWN PT, R78, R247, 0x8, 0x1f ;  /* 0x09001f00f74e7f89 */ /* 0x01086800000e0000 */
[----:B0-----:R4:W0:Y:S02]  /*a3b0*/  SHFL.DOWN PT, R246, R248, 0x8, 0x1f ;  /* 0x09001f00f8f67f89 */ /* 0x00182400000e0000 */
.L_x_580:
[----:B------:R-:W-:Y:S04]  /*a3c0*/  BSSY B0, `(.L_x_492) ;  /* 0x000000d000007945 */ /* 0x000fe80003800000 */
[----:B------:R-:W-:Y:S05]  /*a3d0*/  @P0 BRA `(.L_x_493) ;  /* 0x00000000002c0947 */ /* 0x000fea0003800000 */
[C---:B-1----:R-:W-:Y:S01]  /*a3e0*/  FMUL.FTZ R79, R250.reuse, R78 ;  /* 0x0000004efa4f7220 */ /* 0x042fe20000410000 */
[----:B0-----:R-:W-:-:S03]  /*a3f0*/  FMUL.FTZ R80, R250, R246 ;  /* 0x000000f6fa507220 */ /* 0x001fc60000410000 */
[C---:B------:R-:W-:Y:S01]  /*a400*/  FFMA.FTZ R81, R249.reuse, R246, R79 ;  /* 0x000000f6f9517223 */ /* 0x040fe2000001004f */
[CC--:B------:R-:W-:Y:S01]  /*a410*/  FMUL.FTZ R79, R250.reuse, R77.reuse ;  /* 0x0000004dfa4f7220 */ /* 0x0c0fe20000410000 */
[----:B--23--:R-:W-:Y:S01]  /*a420*/  FMUL.FTZ R250, R250, R76 ;  /* 0x0000004cfafa7220 */ /* 0x00cfe20000410000 */
[C---:B------:R-:W-:Y:S01]  /*a430*/  FFMA.FTZ R80, R249.reuse, R78, -R80 ;  /* 0x0000004ef9507223 */ /* 0x040fe20000010850 */
[----:B----4-:R-:W-:Y:S01]  /*a440*/  FADD.FTZ R248, R248, R81 ;  /* 0x00000051f8f87221 */ /* 0x010fe20000010000 */
[C---:B------:R-:W-:Y:S01]  /*a450*/  FFMA.FTZ R79, R249.reuse, R76, -R79 ;  /* 0x0000004cf94f7223 */ /* 0x040fe2000001084f */
[----:B------:R-:W-:Y:S01]  /*a460*/  FFMA.FTZ R250, R249, R77, R250 ;  /* 0x0000004df9fa7223 */ /* 0x000fe200000100fa */
[----:B------:R-:W-:-:S03]  /*a470*/  FADD.FTZ R247, R247, R80 ;  /* 0x00000050f7f77221 */ /* 0x000fc60000010000 */
[----:B------:R-:W-:-:S07]  /*a480*/  MOV R249, R79 ;  /* 0x0000004f00f97202 */ /* 0x000fce0000000f00 */
.L_x_493:
[----:B------:R-:W-:Y:S05]  /*a490*/  BSYNC B0 ;  /* 0x0000000000007941 */ /* 0x000fea0003800000 */
.L_x_492:
[----:B------:R-:W-:Y:S01]  /*a4a0*/  UMOV UR7, 0xffffffff ;  /* 0xffffffff00077882 */ /* 0x000fe20000000000 */
[----:B------:R-:W-:Y:S02]  /*a4b0*/  ISETP.GT.U32.AND P0, PT, R133, 0xf, PT ;  /* 0x0000000f8500780c */ /* 0x000fe40003f04070 */
[----:B------:R-:W-:Y:S11]  /*a4c0*/  BRA.DIV UR7, `(.L_x_494) ;  /* 0x00000066078c7947 */ /* 0x000ff6000b800000 */
[----:B-1----:R1:W1:Y:S04]  /*a4d0*/  SHFL.DOWN PT, R76, R249, 0x10, 0x1f ;  /* 0x0a001f00f94c7f89 */ /* 0x00226800000e0000 */
[----:B------:R0:W1:Y:S04]  /*a4e0*/  SHFL.DOWN PT, R77, R250, 0x10, 0x1f ;  /* 0x0a001f00fa4d7f89 */ /* 0x00006800000e0000 */
[----:B------:R1:W1:Y:S04]  /*a4f0*/  SHFL.DOWN PT, R78, R247, 0x10, 0x1f ;  /* 0x0a001f00f74e7f89 */ /* 0x00026800000e0000 */
[----:B0-----:R0:W0:Y:S02]  /*a500*/  SHFL.DOWN PT, R246, R248, 0x10, 0x1f ;  /* 0x0a001f00f8f67f89 */ /* 0x00102400000e0000 */
.L_x_586:
        /* <DEDUP_REMOVED lines=13> */
.L_x_496:
[----:B------:R-:W-:Y:S05]  /*a5e0*/  BSYNC B0 ;  /* 0x0000000000007941 */ /* 0x000fea0003800000 */
.L_x_495:
[----:B------:R-:W-:-:S03]  /*a5f0*/  UMOV UR7, 0xffffffff ;  /* 0xffffffff00077882 */ /* 0x000fc60000000000 */
[----:B------:R-:W-:Y:S05]  /*a600*/  BRA.DIV UR7, `(.L_x_497) ;  /* 0x0000006607ac7947 */ /* 0x000fea000b800000 */
[----:B------:R-:W1:Y:S04]  /*a610*/  SHFL.IDX PT, R244, R250, RZ, 0x1f ;  /* 0x00001ffffaf47589 */ /* 0x000e6800000e0000 */
[----:B------:R-:W5:Y:S04]  /*a620*/  SHFL.IDX PT, R242, R249, RZ, 0x1f ;  /* 0x00001ffff9f27589 */ /* 0x000f6800000e0000 */
[----:B------:R-:W2:Y:S04]  /*a630*/  SHFL.IDX PT, R243, R248, RZ, 0x1f ;  /* 0x00001ffff8f37589 */ /* 0x000ea800000e0000 */
[----:B0-----:R-:W0:Y:S04]  /*a640*/  SHFL.DOWN PT, R246, R248, 0x1, 0x1f ;  /* 0x08201f00f8f67f89 */ /* 0x001e2800000e0000 */
[----:B------:R-:W0:Y:S04]  /*a650*/  SHFL.DOWN PT, R80, R249, 0x1, 0x1f ;  /* 0x08201f00f9507f89 */ /* 0x000e2800000e0000 */
[----:B------:R-:W0:Y:S04]  /*a660*/  SHFL.DOWN PT, R81, R250, 0x1, 0x1f ;  /* 0x08201f00fa517f89 */ /* 0x000e2800000e0000 */
[----:B------:R-:W0:Y:S01]  /*a670*/  SHFL.IDX PT, R251, R62, RZ, 0x1f ;  /* 0x00001fff3efb7589 */ /* 0x000e2200000e0000 */
[-C--:B-1----:R-:W-:Y:S01]  /*a680*/  FMUL.FTZ R77, R63, R244.reuse ;  /* 0x000000f43f4d7220 */ /* 0x082fe20000410000 */
[----:B------:R-:W-:-:S02]  /*a690*/  FMUL.FTZ R238, R62, R244 ;  /* 0x000000f43eee7220 */ /* 0x000fc40000410000 */
[----:B------:R-:W1:Y:S01]  /*a6a0*/  SHFL.IDX PT, R82, R63, RZ, 0x1f ;  /* 0x00001fff3f527589 */ /* 0x000e6200000e0000 */
[-C--:B-----5:R-:W-:Y:S01]  /*a6b0*/  FFMA.FTZ R240, R62, R242.reuse, -R77 ;  /* 0x000000f23ef07223 */ /* 0x0a0fe2000001084d */
[----:B------:R-:W-:Y:S02]  /*a6c0*/  FFMA.FTZ R238, R63, R242, R238 ;  /* 0x000000f23fee7223 */ /* 0x000fe400000100ee */
[----:B--234-:R-:W2:Y:S04]  /*a6d0*/  SHFL.IDX PT, R248, R60, RZ, 0x1f ;  /* 0x00001fff3cf87589 */ /* 0x01cea800000e0000 */
[----:B------:R-:W3:Y:S04]  /*a6e0*/  SHFL.IDX PT, R252, R61, RZ, 0x1f ;  /* 0x00001fff3dfc7589 */ /* 0x000ee800000e0000 */
[----:B------:R-:W4:Y:S04]  /*a6f0*/  SHFL.IDX PT, R245, R247, RZ, 0x1f ;  /* 0x00001ffff7f57589 */ /* 0x000f2800000e0000 */
[----:B------:R5:W0:Y:S02]  /*a700*/  SHFL.DOWN PT, R83, R247, 0x1, 0x1f ;  /* 0x08201f00f7537f89 */ /* 0x000a2400000e0000 */
[-C--:B-----5:R-:W-:Y:S01]  /*a710*/  FMUL.FTZ R247, R61, R244.reuse ;  /* 0x000000f43df77220 */ /* 0x0a0fe20000410000 */
[----:B-1----:R-:W-:-:S07]  /*a720*/  FMUL.FTZ R244, R60, R244 ;  /* 0x000000f43cf47220 */ /* 0x002fce0000410000 */
.L_x_600:
[----:B------:R-:W-:Y:S01]  /*a730*/  ISETP.NE.AND P0, PT, R136, 0x1f, PT ;  /* 0x0000001f8800780c */ /* 0x000fe20003f05270 */
[----:B------:R-:W-:Y:S01]  /*a740*/  BSSY B0, `(.L_x_498) ;  /* 0x0000010000007945 */ /* 0x000fe20003800000 */
[----:B--2---:R-:W-:Y:S02]  /*a750*/  MOV R76, R248 ;  /* 0x000000f8004c7202 */ /* 0x004fe40000000f00 */
[----:B---3--:R-:W-:Y:S02]  /*a760*/  MOV R77, R252 ;  /* 0x000000fc004d7202 */ /* 0x008fe40000000f00 */
[----:B0-----:R-:W-:Y:S02]  /*a770*/  MOV R78, R251 ;  /* 0x000000fb004e7202 */ /* 0x001fe40000000f00 */
[----:B------:R-:W-:-:S05]  /*a780*/  MOV R79, R82 ;  /* 0x00000052004f7202 */ /* 0x000fca0000000f00 */
[----:B------:R-:W-:Y:S05]  /*a790*/  @!P0 BRA `(.L_x_499) ;  /* 0x0000000000288947 */ /* 0x000fea0003800000 */
[C---:B------:R-:W-:Y:S01]  /*a7a0*/  FMUL.FTZ R63, R81.reuse, R79 ;  /* 0x0000004f513f7220 */ /* 0x040fe20000410000 */
[----:B------:R-:W-:-:S03]  /*a7b0*/  FMUL.FTZ R62, R81, R78 ;  /* 0x0000004e513e7220 */ /* 0x000fc60000410000 */
[C---:B------:R-:W-:Y:S01]  /*a7c0*/  FFMA.FTZ R78, R80.reuse, R78, -R63 ;  /* 0x0000004e504e7223 */ /* 0x040fe2000001083f */
[----:B------:R-:W-:Y:S01]  /*a7d0*/  FFMA.FTZ R79, R80, R79, R62 ;  /* 0x0000004f504f7223 */ /* 0x000fe2000001003e */
[CC--:B------:R-:W-:Y:S01]  /*a7e0*/  FMUL.FTZ R63, R81.reuse, R77.reuse ;  /* 0x0000004d513f7220 */ /* 0x0c0fe20000410000 */
[-C--:B------:R-:W-:Y:S01]  /*a7f0*/  FMUL.FTZ R62, R81, R76.reuse ;  /* 0x0000004c513e7220 */ /* 0x080fe20000410000 */
[----:B------:R-:W-:Y:S01]  /*a800*/  FADD.FTZ R78, R83, R78 ;  /* 0x0000004e534e7221 */ /* 0x000fe20000010000 */
[----:B------:R-:W-:Y:S01]  /*a810*/  FADD.FTZ R79, R246, R79 ;  /* 0x0000004ff64f7221 */ /* 0x000fe20000010000 */
[C---:B------:R-:W-:Y:S01]  /*a820*/  FFMA.FTZ R76, R80.reuse, R76, -R63 ;  /* 0x0000004c504c7223 */ /* 0x040fe2000001083f */
[----:B------:R-:W-:-:S07]  /*a830*/  FFMA.FTZ R77, R80, R77, R62 ;  /* 0x0000004d504d7223 */ /* 0x000fce000001003e */
.L_x_499:
[----:B------:R-:W-:Y:S05]  /*a840*/  BSYNC B0 ;  /* 0x0000000000007941 */ /* 0x000fea0003800000 */
.L_x_498:
[CC--:B------:R-:W-:Y:S01]  /*a850*/  FMUL.FTZ R63, R69.reuse, R79.reuse ;  /* 0x0000004f453f7220 */ /* 0x0c0fe20000410000 */
[----:B------:R-:W-:Y:S01]  /*a860*/  FMUL.FTZ R62, R69, R78 ;  /* 0x0000004e453e7220 */ /* 0x000fe20000410000 */
[----:B------:R0:W-:Y:S01]  /*a870*/  STS.128 [R236+0x2bc0], R76 ;  /* 0x002bc04cec007388 */ /* 0x0001e20000000c00 */
[----:B------:R-:W-:Y:S01]  /*a880*/  FFMA.FTZ R60, R60, R242, -R247 ;  /* 0x000000f23c3c7223 */ /* 0x000fe200000108f7 */
[C---:B------:R-:W-:Y:S01]  /*a890*/  FFMA.FTZ R63, R68.reuse, R78, -R63 ;  /* 0x0000004e443f7223 */ /* 0x040fe2000001083f */
[----:B------:R-:W-:Y:S01]  /*a8a0*/  FFMA.FTZ R62, R68, R79, R62 ;  /* 0x0000004f443e7223 */ /* 0x000fe2000001003e */
[----:B------:R-:W-:Y:S02]  /*a8b0*/  FFMA.FTZ R61, R61, R242, R244 ;  /* 0x000000f23d3d7223 */ /* 0x000fe400000100f4 */
[----:B------:R-:W-:Y:S01]  /*a8c0*/  FADD.FTZ R82, R70, R63 ;  /* 0x0000003f46527221 */ /* 0x000fe20000010000 */
        /* <DEDUP_REMOVED lines=10> */
[----:B------:R-:W-:Y:S01]  /*a970*/  FADD.FTZ R70, R66, R63 ;  /* 0x0000003f42467221 */ /* 0x000fe20000010000 */
        /* <DEDUP_REMOVED lines=16> */
[----:B----4-:R-:W-:Y:S01]  /*aa80*/  FADD.FTZ R62, R245, R240 ;  /* 0x000000f0f53e7221 */ /* 0x010fe20000010000 */
[----:B------:R-:W-:-:S02]  /*aa90*/  FADD.FTZ R63, R243, R238 ;  /* 0x000000eef33f7221 */ /* 0x000fc40000010000 */
[----:B------:R0:W-:Y:S05]  /*aaa0*/  STS.128 [R236+0x2b90], R72 ;  /* 0x002b9048ec007388 */ /* 0x0001ea0000000c00 */
.L_x_481:
[----:B------:R-:W-:Y:S05]  /*aab0*/  WARPSYNC.ALL ;  /* 0x0000000000007948 */ /* 0x000fea0003800000 */
[----:B------:R-:W-:Y:S01]  /*aac0*/  BAR.SYNC.DEFER_BLOCKING 0x0 ;  /* 0x0000000000007b1d */ /* 0x000fe20000010000 */
[----:B0-----:R-:W-:Y:S01]  /*aad0*/  FFMA.FTZ R77, R0, R237, RZ ;  /* 0x000000ed004d7223 */ /* 0x001fe200000100ff */
[----:B------:R-:W-:Y:S01]  /*aae0*/  @!P1 LEA R78, R2, R53, 0x4 ;  /* 0x00000035024e9211 */ /* 0x000fe200078e20ff */
[----:B------:R-:W-:Y:S01]  /*aaf0*/  FFMA.FTZ R237, R112, -R95, R237 ;  /* 0x8000005f70ed7223 */ /* 0x000fe200000100ed */
[----:B------:R-:W-:Y:S01]  /*ab00*/  ISETP.GT.AND P0, PT, R134, 0x1e, PT ;  /* 0x0000001e8600780c */ /* 0x000fe20003f04270 */
[----:B------:R-:W-:Y:S01]  /*ab10*/  FFMA.FTZ R79, R18, R218, R77 ;  /* 0x000000da124f7223 */ /* 0x000fe2000001004d */
[----:B------:R-:W-:Y:S01]  /*ab20*/  FFMA.FTZ R218, R113, -R94, R218 ;  /* 0x8000005e71da7223 */ /* 0x000fe200000100da */
[----:B------:R-:W-:Y:S01]  /*ab30*/  ISETP.NE.AND P2, PT, R134, RZ, PT ;  /* 0x000000ff8600720c */ /* 0x000fe20003f45270 */
[----:B------:R-:W-:Y:S01]  /*ab40*/  BSSY B0, `(.L_x_500) ;  /* 0x00001ef000007945 */ /* 0x000fe20003800000 */
[----:B------:R-:W-:Y:S01]  /*ab50*/  FFMA.FTZ R76, R16, R225, R79 ;  /* 0x000000e1104c7223 */ /* 0x000fe2000001004f */
[----:B------:R-:W-:Y:S01]  /*ab60*/  FFMA.FTZ R79, R0, -R221, RZ ;  /* 0x800000dd004f7223 */ /* 0x000fe200000100ff */
[----:B------:R-:W-:-:S02]  /*ab70*/  FFMA.FTZ R225, R108, -R93, R225 ;  /* 0x8000005d6ce17223 */ /* 0x000fc400000100e1 */
[----:B------:R-:W-:Y:S01]  /*ab80*/  FFMA.FTZ R81, R15, R220, R76 ;  /* 0x000000dc0f517223 */ /* 0x000fe2000001004c */
[----:B------:R-:W-:Y:S01]  /*ab90*/  FFMA.FTZ R79, R18, -R219, R79 ;  /* 0x800000db124f7223 */ /* 0x000fe2000001004f */
[----:B------:R-:W-:Y:S02]  /*aba0*/  FFMA.FTZ R220, R109, -R92, R220 ;  /* 0x8000005c6ddc7223 */ /* 0x000fe400000100dc */
[----:B------:R-:W-:Y:S01]  /*abb0*/  FFMA.FTZ R76, R14, R227, R81 ;  /* 0x000000e30e4c7223 */ /* 0x000fe20000010051 */
[----:B------:R-:W-:-:S03]  /*abc0*/  FFMA.FTZ R227, R106, -R91, R227 ;  /* 0x8000005b6ae37223 */ /* 0x000fc600000100e3 */
[----:B------:R-:W-:Y:S01]  /*abd0*/  FFMA.FTZ R81, R13, R222, R76 ;  /* 0x000000de0d517223 */ /* 0x000fe2000001004c */
[----:B------:R-:W-:Y:S01]  /*abe0*/  FFMA.FTZ R222, R107, -R90, R222 ;  /* 0x8000005a6bde7223 */ /* 0x000fe200000100de */
[----:B------:R-:W0:Y:S04]  /*abf0*/  LDS.64 R64, [R169+0x2b98] ;  /* 0x002b9800a9407984 */ /* 0x000e280000000a00 */
[----:B-1----:R1:W-:Y:S02]  /*ac00*/  @!P1 STS.128 [R78+0x4990], R60 ;  /* 0x0049903c4e009388 */ /* 0x0023e40000000c00 */
[----:B-1----:R-:W-:Y:S01]  /*ac10*/  FFMA.FTZ R60, R16, -R217, R79 ;  /* 0x800000d9103c7223 */ /* 0x002fe2000001004f */
[----:B------:R-:W-:Y:S01]  /*ac20*/  FFMA.FTZ R62, R12, R229, R81 ;  /* 0x000000e50c3e7223 */ /* 0x000fe20000010051 */
[----:B------:R-:W-:-:S02]  /*ac30*/  FFMA.FTZ R229, R104, -R89, R229 ;  /* 0x8000005968e57223 */ /* 0x000fc400000100e5 */
[----:B------:R-:W-:Y:S01]  /*ac40*/  FFMA.FTZ R63, R15, -R214, R60 ;  /* 0x800000d60f3f7223 */ /* 0x000fe2000001003c */
[----:B------:R-:W-:Y:S01]  /*ac50*/  FFMA.FTZ R79, R11, R224, R62 ;  /* 0x000000e00b4f7223 */ /* 0x000fe2000001003e */
[----:B------:R-:W-:Y:S02]  /*ac60*/  FFMA.FTZ R224, R105, -R88, R224 ;  /* 0x8000005869e07223 */ /* 0x000fe400000100e0 */
[----:B------:R-:W-:Y:S01]  /*ac70*/  FFMA.FTZ R76, R14, -R215, R63 ;  /* 0x800000d70e4c7223 */ /* 0x000fe2000001003f */
[----:B------:R-:W-:Y:S01]  /*ac80*/  FFMA.FTZ R78, R10, R231, R79 ;  /* 0x000000e70a4e7223 */ /* 0x000fe2000001004f */
[----:B------:R-:W-:Y:S02]  /*ac90*/  FFMA.FTZ R231, R102, -R87, R231 ;  /* 0x8000005766e77223 */ /* 0x000fe400000100e7 */
[----:B------:R-:W-:Y:S01]  /*aca0*/  FFMA.FTZ R63, R13, -R212, R76 ;  /* 0x800000d40d3f7223 */ /* 0x000fe2000001004c */
[----:B------:R-:W-:Y:S01]  /*acb0*/  FFMA.FTZ R79, R9, R226, R78 ;  /* 0x000000e2094f7223 */ /* 0x000fe2000001004e */
[----:B------:R-:W-:-:S03]  /*acc0*/  FFMA.FTZ R226, R103, -R86, R226 ;  /* 0x8000005667e27223 */ /* 0x000fc600000100e2 */
[----:B------:R-:W-:Y:S01]  /*acd0*/  FFMA.FTZ R76, R8, R233, R79 ;  /* 0x000000e9084c7223 */ /* 0x000fe2000001004f */
[----:B------:R-:W-:Y:S01]  /*ace0*/  FFMA.FTZ R233, R100, -R85, R233 ;  /* 0x8000005564e97223 */ /* 0x000fe200000100e9 */
[-C--:B0-----:R-:W-:Y:S01]  /*acf0*/  FMUL.FTZ R67, R65, -R111.reuse ;  /* 0x8000006f41437220 */ /* 0x081fe20000410000 */
[C---:B------:R-:W-:Y:S01]  /*ad00*/  FMUL.FTZ R66, R64.reuse, -R111 ;  /* 0x8000006f40427220 */ /* 0x040fe20000410000 */
[----:B------:R-:W-:Y:S01]  /*ad10*/  FFMA.FTZ R79, R7, R228, R76 ;  /* 0x000000e4074f7223 */ /* 0x000fe2000001004c */
[----:B------:R-:W-:Y:S01]  /*ad20*/  FFMA.FTZ R228, R101, -R84, R228 ;  /* 0x8000005465e47223 */ /* 0x000fe200000100e4 */
[-C--:B------:R-:W-:Y:S01]  /*ad30*/  FFMA.FTZ R64, R64, R110.reuse, -R67 ;  /* 0x0000006e40407223 */ /* 0x080fe20000010843 */
[----:B------:R-:W-:Y:S01]  /*ad40*/  FFMA.FTZ R73, R65, R110, R66 ;  /* 0x0000006e41497223 */ /* 0x000fe20000010042 */
[----:B------:R-:W-:Y:S01]  /*ad50*/  FFMA.FTZ R76, R6, R235, R79 ;  /* 0x000000eb064c7223 */ /* 0x000fe2000001004f */
[----:B------:R-:W-:Y:S01]  /*ad60*/  FFMA.FTZ R235, R98, -R59, R235 ;  /* 0x8000003b62eb7223 */ /* 0x000fe200000100eb */
[----:B------:R-:W-:Y:S01]  /*ad70*/  FADD.FTZ R181, R181, R64 ;  /* 0x00000040b5b57221 */ /* 0x000fe20000010000 */
[----:B------:R-:W-:Y:S01]  /*ad80*/  FADD.FTZ R73, -R194, R73 ;  /* 0x00000049c2497221 */ /* 0x000fe20000010100 */
[----:B------:R-:W-:Y:S01]  /*ad90*/  FFMA.FTZ R81, R5, R230, R76 ;  /* 0x000000e605517223 */ /* 0x000fe2000001004c */
[----:B------:R-:W-:Y:S01]  /*ada0*/  FFMA.FTZ R230, R99, -R58, R230 ;  /* 0x8000003a63e67223 */ /* 0x000fe200000100e6 */
[C---:B------:R-:W-:Y:S01]  /*adb0*/  FMUL.FTZ R65, R139.reuse, -R181 ;  /* 0x800000b58b417220 */ /* 0x040fe20000410000 */
[C---:B------:R-:W-:Y:S01]  /*adc0*/  FMUL.FTZ R64, R139.reuse, -R73 ;  /* 0x800000498b407220 */ /* 0x040fe20000410000 */
[-C--:B------:R-:W-:Y:S01]  /*add0*/  FMUL.FTZ R139, R139, R241.reuse ;  /* 0x000000f18b8b7220 */ /* 0x080fe20000410000 */
[----:B------:R-:W-:Y:S01]  /*ade0*/  FFMA.FTZ R78, R4, R241, R81 ;  /* 0x000000f1044e7223 */ /* 0x000fe20000010051 */
[C---:B------:R-:W-:Y:S01]  /*adf0*/  FFMA.FTZ R66, R140.reuse, R73, R65 ;  /* 0x000000498c427223 */ /* 0x040fe20000010041 */
[C---:B------:R-:W-:Y:S01]  /*ae00*/  FFMA.FTZ R65, R140.reuse, R181, -R64 ;  /* 0x000000b58c417223 */ /* 0x040fe20000010840 */
[----:B------:R-:W-:Y:S01]  /*ae10*/  FFMA.FTZ R139, R140, R239, R139 ;  /* 0x000000ef8c8b7223 */ /* 0x000fe2000001008b */
[----:B------:R-:W-:Y:S01]  /*ae20*/  FMUL.FTZ R80, R181, UR19 ;  /* 0x00000013b5507c20 */ /* 0x000fe20008410000 */
[----:B------:R-:W-:Y:S01]  /*ae30*/  FADD.FTZ R64, -R193, R66 ;  /* 0x00000042c1407221 */ /* 0x000fe20000010100 */
[----:B------:R-:W-:Y:S01]  /*ae40*/  FADD.FTZ R180, R180, R65 ;  /* 0x00000041b4b47221 */ /* 0x000fe20000010000 */
[----:B------:R-:W-:Y:S01]  /*ae50*/  FADD.FTZ R110, RZ, R139 ;  /* 0x0000008bff6e7221 */ /* 0x000fe20000010000 */
[----:B------:R-:W-:Y:S01]  /*ae60*/  FFMA.FTZ R80, R73, UR15, -R80 ;  /* 0x0000000f49507c23 */ /* 0x000fe20008010850 */
[C---:B------:R-:W-:Y:S01]  /*ae70*/  FMUL.FTZ R65, R141.reuse, -R64 ;  /* 0x800000408d417220 */ /* 0x040fe20000410000 */
[----:B------:R-:W-:Y:S01]  /*ae80*/  FMUL.FTZ R141, R141, -R180 ;  /* 0x800000b48d8d7220 */ /* 0x000fe20000410000 */
[-C--:B------:R-:W-:Y:S01]  /*ae90*/  FMUL.FTZ R139, R73, R56.reuse ;  /* 0x00000038498b7220 */ /* 0x080fe20000410000 */
[----:B------:R-:W-:Y:S01]  /*aea0*/  FMUL.FTZ R81, R181, R56 ;  /* 0x00000038b5517220 */ /* 0x000fe20000410000 */
[C---:B------:R-:W-:Y:S01]  /*aeb0*/  FFMA.FTZ R66, R142.reuse, R180, -R65 ;  /* 0x000000b48e427223 */ /* 0x040fe20000010841 */
[----:B------:R-:W-:Y:S01]  /*aec0*/  FFMA.FTZ R65, R142, R64, R141 ;  /* 0x000000408e417223 */ /* 0x000fe2000001008d */
[----:B------:R-:W-:Y:S01]  /*aed0*/  FMUL.FTZ R82, R110, R139 ;  /* 0x0000008b6e527220 */ /* 0x000fe20000410000 */
[----:B------:R-:W-:Y:S01]  /*aee0*/  FADD.FTZ R36, R81, R36 ;  /* 0x0000002451247221 */ /* 0x000fe20000010000 */
[----:B------:R-:W-:Y:S01]  /*aef0*/  FADD.FTZ R179, R179, R66 ;  /* 0x00000042b3b37221 */ /* 0x000fe20000010000 */
[----:B------:R-:W-:Y:S01]  /*af00*/  FADD.FTZ R65, -R192, R65 ;  /* 0x00000041c0417221 */ /* 0x000fe20000010100 */
[----:B------:R-:W-:Y:S01]  /*af10*/  FMUL.FTZ R141, R110, R81 ;  /* 0x000000516e8d7220 */ /* 0x000fe20000410000 */
[----:B------:R-:W-:Y:S01]  /*af20*/  FFMA.FTZ R241, R96, -R57, R241 ;  /* 0x8000003960f17223 */ /* 0x000fe200000100f1 */
        /* <DEDUP_REMOVED lines=22> */
[----:B------:R-:W-:Y:S02]  /*b090*/  FMUL.FTZ R150, R64, R57 ;  /* 0x0000003940967220 */ /* 0x000fe40000410000 */
[----:B------:R-:W-:Y:S01]  /*b0a0*/  FADD.FTZ R175, R175, R70 ;  /* 0x00000046afaf7221 */ /* 0x000fe20000010000 */
[----:B------:R-:W-:-:S03]  /*b0b0*/  FADD.FTZ R69, -R188, R69 ;  /* 0x00000045bc457221 */ /* 0x000fc60000010100 */
[C---:B------:R-:W-:Y:S01]  /*b0c0*/  FMUL.FTZ R71, R151.reuse, -R175 ;  /* 0x800000af97477220 */ /* 0x040fe20000410000 */
[-C--:B------:R-:W-:Y:S01]  /*b0d0*/  FMUL.FTZ R70, R151, -R69.reuse ;  /* 0x8000004597467220 */ /* 0x080fe20000410000 */
[----:B------:R-:W-:Y:S02]  /*b0e0*/  FMUL.FTZ R151, R67, R84 ;  /* 0x0000005443977220 */ /* 0x000fe40000410000 */
        /* <DEDUP_REMOVED lines=17> */
[-C--:B------:R-:W-:Y:S01]  /*b200*/  FMUL.FTZ R157, R157, -R172.reuse ;  /* 0x800000ac9d9d7220 */ /* 0x080fe20000410000 */
[----:B------:R-:W-:Y:S02]  /*b210*/  FMUL.FTZ R146, R72, R89 ;  /* 0x0000005948927220 */ /* 0x000fe40000410000 */
[C---:B------:R-:W-:Y:S01]  /*b220*/  FFMA.FTZ R74, R158.reuse, R172, -R75 ;  /* 0x000000ac9e4a7223 */ /* 0x040fe2000001084b */
[----:B------:R-:W-:-:S03]  /*b230*/  FFMA.FTZ R75, R158, R72, R157 ;  /* 0x000000489e4b7223 */ /* 0x000fc6000001009d */
[----:B------:R-:W-:Y:S01]  /*b240*/  FADD.FTZ R171, R171, R74 ;  /* 0x0000004aabab7221 */ /* 0x000fe20000010000 */
[----:B------:R-:W-:-:S03]  /*b250*/  FADD.FTZ R75, -R184, R75 ;  /* 0x0000004bb84b7221 */ /* 0x000fc60000010100 */
[C---:B------:R-:W-:Y:S01]  /*b260*/  FMUL.FTZ R74, R159.reuse, -R171 ;  /* 0x800000ab9f4a7220 */ /* 0x040fe20000410000 */
[-C--:B------:R-:W-:Y:S01]  /*b270*/  FMUL.FTZ R77, R159, -R75.reuse ;  /* 0x8000004b9f4d7220 */ /* 0x080fe20000410000 */
[----:B------:R-:W-:Y:S02]  /*b280*/  FMUL.FTZ R143, R75, R90 ;  /* 0x0000005a4b8f7220 */ /* 0x000fe40000410000 */
[C---:B------:R-:W-:Y:S01]  /*b290*/  FFMA.FTZ R74, R160.reuse, R75, R74 ;  /* 0x0000004ba04a7223 */ /* 0x040fe2000001004a */
[----:B------:R-:W-:Y:S01]  /*b2a0*/  FFMA.FTZ R77, R160, R171, -R77 ;  /* 0x000000aba04d7223 */ /* 0x000fe2000001084d */
[----:B------:R-:W-:Y:S02]  /*b2b0*/  FMUL.FTZ R144, R212, R143 ;  /* 0x0000008fd4907220 */ /* 0x000fe40000410000 */
[----:B------:R-:W-:Y:S01]  /*b2c0*/  FADD.FTZ R74, -R183, R74 ;  /* 0x0000004ab74a7221 */ /* 0x000fe20000010100 */
[----:B------:R-:W-:-:S04]  /*b2d0*/  FADD.FTZ R170, R170, R77 ;  /* 0x0000004daaaa7221 */ /* 0x000fc80000010000 */
        /* <DEDUP_REMOVED lines=10> */
[----:B------:R-:W-:Y:S02]  /*b380*/  FFMA.FTZ R62, R12, -R213, R63 ;  /* 0x800000d50c3e7223 */ /* 0x000fe4000001003f */
[----:B------:R-:W-:Y:S01]  /*b390*/  FADD.FTZ R197, R197, R60 ;  /* 0x0000003cc5c57221 */ /* 0x000fe20000010000 */
[----:B------:R-:W-:Y:S01]  /*b3a0*/  FADD.FTZ R196, -R196, R61 ;  /* 0x0000003dc4c47221 */ /* 0x000fe20000010100 */
[----:B------:R-:W-:Y:S02]  /*b3b0*/  FFMA.FTZ R63, R11, -R210, R62 ;  /* 0x800000d20b3f7223 */ /* 0x000fe4000001003e */
[C---:B------:R-:W-:Y:S01]  /*b3c0*/  FMUL.FTZ R61, R165.reuse, -R197 ;  /* 0x800000c5a53d7220 */ /* 0x040fe20000410000 */
[----:B------:R-:W-:Y:S01]  /*b3d0*/  FMUL.FTZ R60, R165, -R196 ;  /* 0x800000c4a53c7220 */ /* 0x000fe20000410000 */
[----:B------:R-:W-:-:S02]  /*b3e0*/  FFMA.FTZ R62, R10, -R211, R63 ;  /* 0x800000d30a3e7223 */ /* 0x000fc4000001003f */
[C---:B------:R-:W-:Y:S01]  /*b3f0*/  FFMA.FTZ R61, R166.reuse, R196, R61 ;  /* 0x000000c4a63d7223 */ /* 0x040fe2000001003d */
[----:B------:R-:W-:Y:S01]  /*b400*/  FFMA.FTZ R60, R166, R197, -R60 ;  /* 0x000000c5a63c7223 */ /* 0x000fe2000001083c */
[----:B------:R-:W-:Y:S02]  /*b410*/  FFMA.FTZ R63, R9, -R208, R62 ;  /* 0x800000d0093f7223 */ /* 0x000fe4000001003e */
[----:B------:R-:W-:Y:S01]  /*b420*/  FADD.FTZ R79, -R198, R61 ;  /* 0x0000003dc64f7221 */ /* 0x000fe20000010100 */
[----:B------:R-:W-:Y:S01]  /*b430*/  FADD.FTZ R199, R199, R60 ;  /* 0x0000003cc7c77221 */ /* 0x000fe20000010000 */
[----:B------:R-:W-:Y:S02]  /*b440*/  FFMA.FTZ R62, R8, -R209, R63 ;  /* 0x800000d1083e7223 */ /* 0x000fe4000001003f */
[C---:B------:R-:W-:Y:S01]  /*b450*/  FMUL.FTZ R61, R167.reuse, -R79 ;  /* 0x8000004fa73d7220 */ /* 0x040fe20000410000 */
[-C--:B------:R-:W-:Y:S01]  /*b460*/  FMUL.FTZ R60, R167, -R199.reuse ;  /* 0x800000c7a73c7220 */ /* 0x080fe20000410000 */
[----:B------:R-:W-:Y:S01]  /*b470*/  FFMA.FTZ R63, R7, -R216, R62 ;  /* 0x800000d8073f7223 */ /* 0x000fe2000001003e */
[----:B------:R-:W-:Y:S01]  /*b480*/  FFMA.FTZ R62, R3, R234, R78 ;  /* 0x000000ea033e7223 */ /* 0x000fe2000001004e */
[C---:B------:R-:W-:Y:S01]  /*b490*/  FFMA.FTZ R76, R168.reuse, R199, -R61 ;  /* 0x000000c7a84c7223 */ /* 0x040fe2000001083d */
[----:B------:R-:W-:Y:S01]  /*b4a0*/  FFMA.FTZ R61, R168, R79, R60 ;  /* 0x0000004fa83d7223 */ /* 0x000fe2000001003c */
[----:B------:R-:W-:Y:S01]  /*b4b0*/  FFMA.FTZ R60, R6, -R223, R63 ;  /* 0x800000df063c7223 */ /* 0x000fe2000001003f */
[----:B------:R-:W-:Y:S01]  /*b4c0*/  FMUL.FTZ R78, R73, UR19 ;  /* 0x00000013494e7c20 */ /* 0x000fe20008410000 */
[----:B------:R-:W-:Y:S01]  /*b4d0*/  FFMA.FTZ R234, R97, -R56, R234 ;  /* 0x8000003861ea7223 */ /* 0x000fe200000100ea */
[----:B------:R-:W-:Y:S01]  /*b4e0*/  FMUL.FTZ R73, R110, R80 ;  /* 0x000000506e497220 */ /* 0x000fe20000410000 */
[----:B------:R-:W-:Y:S01]  /*b4f0*/  FFMA.FTZ R63, R5, -R232, R60 ;  /* 0x800000e8053f7223 */ /* 0x000fe2000001003c */
[----:B------:R-:W-:Y:S01]  /*b500*/  FFMA.FTZ R78, R181, UR15, R78 ;  /* 0x0000000fb54e7c23 */ /* 0x000fe2000801004e */
[----:B------:R-:W-:Y:S01]  /*b510*/  FADD.FTZ R200, -R200, R61 ;  /* 0x0000003dc8c87221 */ /* 0x000fe20000010100 */
[----:B------:R-:W-:Y:S01]  /*b520*/  FADD.FTZ R201, R201, R76 ;  /* 0x0000004cc9c97221 */ /* 0x000fe20000010000 */
[----:B------:R-:W-:Y:S01]  /*b530*/  FFMA.FTZ R60, R4, -R239, R63 ;  /* 0x800000ef043c7223 */ /* 0x000fe2000001003f */
[----:B------:R-:W-:Y:S01]  /*b540*/  FFMA.FTZ R142, R78, R234, R73 ;  /* 0x000000ea4e8e7223 */ /* 0x000fe20000010049 */
[-C--:B------:R-:W-:Y:S01]  /*b550*/  FMUL.FTZ R78, R200, R95.reuse ;  /* 0x0000005fc84e7220 */ /* 0x080fe20000410000 */
[----:B------:R-:W-:Y:S01]  /*b560*/  FMUL.FTZ R76, R201, R95 ;  /* 0x0000005fc94c7220 */ /* 0x000fe20000410000 */
[----:B------:R-:W-:Y:S01]  /*b570*/  FFMA.FTZ R63, R3, -R110, R60 ;  /* 0x8000006e033f7223 */ /* 0x000fe2000001003c */
[----:B------:R-:W-:Y:S01]  /*b580*/  FFMA.FTZ R60, R81, R234, R82 ;  /* 0x000000ea513c7223 */ /* 0x000fe20000010052 */
[-C--:B------:R-:W-:Y:S01]  /*b590*/  FMUL.FTZ R73, R199, R94.reuse ;  /* 0x0000005ec7497220 */ /* 0x080fe20000410000 */
[----:B------:R-:W-:Y:S01]  /*b5a0*/  FMUL.FTZ R81, R79, R94 ;  /* 0x0000005e4f517220 */ /* 0x000fe20000410000 */
[C---:B------:R-:W-:Y:S01]  /*b5b0*/  FMUL.FTZ R61, R221.reuse, R78 ;  /* 0x0000004edd3d7220 */ /* 0x040fe20000410000 */
[----:B------:R-:W-:Y:S01]  /*b5c0*/  FMUL.FTZ R80, R221, R76 ;  /* 0x0000004cdd507220 */ /* 0x000fe20000410000 */
[C---:B------:R-:W-:Y:S01]  /*b5d0*/  FMUL.FTZ R83, R219.reuse, R73 ;  /* 0x00000049db537220 */ /* 0x040fe20000410000 */
[----:B------:R-:W-:Y:S01]  /*b5e0*/  FMUL.FTZ R82, R219, R81 ;  /* 0x00000051db527220 */ /* 0x000fe20000410000 */
[----:B------:R-:W-:Y:S01]  /*b5f0*/  FFMA.FTZ R61, R76, R237, R61 ;  /* 0x000000ed4c3d7223 */ /* 0x000fe2000001003d */
[----:B------:R-:W-:Y:S01]  /*b600*/  FMUL.FTZ R110, R196, R93 ;  /* 0x0000005dc46e7220 */ /* 0x000fe20000410000 */
[----:B------:R-:W-:Y:S01]  /*b610*/  FFMA.FTZ R80, R237, R78, -R80 ;  /* 0x0000004eed507223 */ /* 0x000fe20000010850 */
[----:B------:R-:W-:Y:S01]  /*b620*/  FFMA.FTZ R83, R218, R81, -R83 ;  /* 0x00000051da537223 */ /* 0x000fe20000010853 */
[----:B------:R-:W-:Y:S01]  /*b630*/  FMUL.FTZ R78, R197, R93 ;  /* 0x0000005dc54e7220 */ /* 0x000fe20000410000 */
[----:B------:R-:W-:Y:S01]  /*b640*/  FFMA.FTZ R82, R73, R218, R82 ;  /* 0x000000da49527223 */ /* 0x000fe20000010052 */
[----:B------:R-:W-:Y:S01]  /*b650*/  FADD.FTZ R61, RZ, R61 ;  /* 0x0000003dff3d7221 */ /* 0x000fe20000010000 */
[C---:B------:R-:W-:Y:S01]  /*b660*/  FMUL.FTZ R81, R217.reuse, R110 ;  /* 0x0000006ed9517220 */ /* 0x040fe20000410000 */
[----:B------:R-:W-:Y:S01]  /*b670*/  FMUL.FTZ R140, R217, R78 ;  /* 0x0000004ed98c7220 */ /* 0x000fe20000410000 */
[----:B------:R-:W-:Y:S01]  /*b680*/  FADD.FTZ R80, RZ, R80 ;  /* 0x00000050ff507221 */ /* 0x000fe20000010000 */
[----:B------:R-:W-:Y:S01]  /*b690*/  FADD.FTZ R82, R61, R82 ;  /* 0x000000523d527221 */ /* 0x000fe20000010000 */
[----:B------:R-:W-:Y:S01]  /*b6a0*/  FFMA.FTZ R81, R78, R225, R81 ;  /* 0x000000e14e517223 */ /* 0x000fe20000010051 */
[----:B------:R-:W-:Y:S01]  /*b6b0*/  FFMA.FTZ R111, R225, R110, -R140 ;  /* 0x0000006ee16f7223 */ /* 0x000fe2000001088c */
[----:B------:R-:W-:Y:S01]  /*b6c0*/  FADD.FTZ R80, R80, R83 ;  /* 0x0000005350507221 */ /* 0x000fe20000010000 */
[-C--:B------:R-:W-:Y:S01]  /*b6d0*/  FMUL.FTZ R83, R77, R92.reuse ;  /* 0x0000005c4d537220 */ /* 0x080fe20000410000 */
[----:B------:R-:W-:Y:S01]  /*b6e0*/  FADD.FTZ R82, R82, R81 ;  /* 0x0000005152527221 */ /* 0x000fe20000010000 */
[----:B------:R-:W-:Y:S01]  /*b6f0*/  FMUL.FTZ R81, R195, R92 ;  /* 0x0000005cc3517220 */ /* 0x000fe20000410000 */
[----:B------:R-:W-:Y:S01]  /*b700*/  FFMA.FTZ R61, R234, R139, -R141 ;  /* 0x0000008bea3d7223 */ /* 0x000fe2000001088d */
[----:B------:R-:W-:Y:S01]  /*b710*/  FADD.FTZ R80, R80, R111 ;  /* 0x0000006f50507221 */ /* 0x000fe20000010000 */
[----:B------:R-:W-:Y:S01]  /*b720*/  FMUL.FTZ R139, R180, UR19 ;  /* 0x00000013b48b7c20 */ /* 0x000fe20008410000 */
[C---:B------:R-:W-:Y:S01]  /*b730*/  FMUL.FTZ R111, R214.reuse, R81 ;  /* 0x00000051d66f7220 */ /* 0x040fe20000410000 */
[----:B------:R-:W-:Y:S01]  /*b740*/  FMUL.FTZ R110, R214, R83 ;  /* 0x00000053d66e7220 */ /* 0x000fe20000410000 */
[----:B------:R-:W-:Y:S01]  /*b750*/  FFMA.FTZ R181, R97, R181, R142 ;  /* 0x000000b561b57223 */ /* 0x000fe2000001008e */
[----:B------:R-:W-:Y:S01]  /*b760*/  FFMA.FTZ R142, R64, UR15, -R139 ;  /* 0x0000000f408e7c23 */ /* 0x000fe2000801088b */
[----:B------:R-:W-:Y:S01]  /*b770*/  FMUL.FTZ R140, R180, R57 ;  /* 0x00000039b48c7220 */ /* 0x000fe20000410000 */
[----:B------:R-:W-:Y:S01]  /*b780*/  FFMA.FTZ R111, R220, R83, -R111 ;  /* 0x00000053dc6f7223 */ /* 0x000fe2000001086f */
[----:B------:R-:W-:Y:S01]  /*b790*/  FMUL.FTZ R139, R239, R150 ;  /* 0x00000096ef8b7220 */ /* 0x000fe20000410000 */
[----:B------:R-:W-:Y:S01]  /*b7a0*/  FFMA.FTZ R83, R81, R220, R110 ;  /* 0x000000dc51537223 */ /* 0x000fe2000001006e */
[C---:B------:R-:W-:Y:S01]  /*b7b0*/  FADD.FTZ R37, R140.reuse, R37 ;  /* 0x000000258c257221 */ /* 0x040fe20000010000 */
[C---:B------:R-:W-:Y:S01]  /*b7c0*/  FMUL.FTZ R152, R239.reuse, R140 ;  /* 0x0000008cef987220 */ /* 0x040fe20000410000 */
[----:B------:R-:W-:Y:S01]  /*b7d0*/  FFMA.FTZ R139, R140, R241, R139 ;  /* 0x000000f18c8b7223 */ /* 0x000fe2000001008b */
[----:B------:R-:W-:Y:S01]  /*b7e0*/  FADD.FTZ R140, R82, R83 ;  /* 0x00000053528c7221 */ /* 0x000fe20000010000 */
[-C--:B------:R-:W-:Y:S01]  /*b7f0*/  FMUL.FTZ R82, R74, R91.reuse ;  /* 0x0000005b4a527220 */ /* 0x080fe20000410000 */
[----:B------:R-:W-:Y:S01]  /*b800*/  FADD.FTZ R111, R80, R111 ;  /* 0x0000006f506f7221 */ /* 0x000fe20000010000 */
[----:B------:R-:W-:Y:S01]  /*b810*/  FMUL.FTZ R80, R170, R91 ;  /* 0x0000005baa507220 */ /* 0x000fe20000410000 */
[----:B------:R-:W-:Y:S01]  /*b820*/  FMUL.FTZ R110, R239, R142 ;  /* 0x0000008eef6e7220 */ /* 0x000fe20000410000 */
[----:B------:R-:W-:Y:S01]  /*b830*/  FMUL.FTZ R141, R215, R82 ;  /* 0x00000052d78d7220 */ /* 0x000fe20000410000 */
[----:B------:R-:W-:Y:S01]  /*b840*/  FMUL.FTZ R83, R171, R90 ;  /* 0x0000005aab537220 */ /* 0x000fe20000410000 */
[----:B------:R-:W-:Y:S01]  /*b850*/  FMUL.FTZ R142, R215, R80 ;  /* 0x00000050d78e7220 */ /* 0x000fe20000410000 */
[----:B------:R-:W-:Y:S01]  /*b860*/  FFMA.FTZ R155, R241, R150, -R152 ;  /* 0x00000096f19b7223 */ /* 0x000fe20000010898 */
[----:B------:R-:W-:Y:S01]  /*b870*/  FFMA.FTZ R141, R80, R227, R141 ;  /* 0x000000e3508d7223 */ /* 0x000fe2000001008d */
[----:B------:R-:W-:Y:S01]  /*b880*/  FMUL.FTZ R145, R212, R83 ;  /* 0x00000053d4917220 */ /* 0x000fe20000410000 */
[----:B------:R-:W-:Y:S01]  /*b890*/  FFMA.FTZ R142, R227, R82, -R142 ;  /* 0x00000052e38e7223 */ /* 0x000fe2000001088e */
[----:B------:R-:W-:Y:S01]  /*b8a0*/  FMUL.FTZ R82, R172, R89 ;  /* 0x00000059ac527220 */ /* 0x000fe20000410000 */
[----:B------:R-:W-:Y:S01]  /*b8b0*/  FADD.FTZ R140, R140, R141 ;  /* 0x0000008d8c8c7221 */ /* 0x000fe20000010000 */
[----:B------:R-:W-:Y:S01]  /*b8c0*/  FFMA.FTZ R141, R83, R222, R144 ;  /* 0x000000de538d7223 */ /* 0x000fe20000010090 */
[----:B------:R-:W-:Y:S01]  /*b8d0*/  FFMA.FTZ R145, R222, R143, -R145 ;  /* 0x0000008fde917223 */ /* 0x000fe20000010891 */
[----:B------:R-:W-:Y:S01]  /*b8e0*/  FADD.FTZ R142, R111, R142 ;  /* 0x0000008e6f8e7221 */ /* 0x000fe20000010000 */
[C---:B------:R-:W-:Y:S01]  /*b8f0*/  FMUL.FTZ R148, R213.reuse, R82 ;  /* 0x00000052d5947220 */ /* 0x040fe20000410000 */
[----:B------:R-:W-:Y:S01]  /*b900*/  FADD.FTZ R140, R140, R141 ;  /* 0x0000008d8c8c7221 */ /* 0x000fe20000010000 */
[----:B------:R-:W-:Y:S01]  /*b910*/  FMUL.FTZ R143, R213, R146 ;  /* 0x00000092d58f7220 */ /* 0x000fe20000410000 */
[-C--:B------:R-:W-:Y:S01]  /*b920*/  FMUL.FTZ R111, R173, R88.reuse ;  /* 0x00000058ad6f7220 */ /* 0x080fe20000410000 */
[----:B------:R-:W-:Y:S01]  /*b930*/  FMUL.FTZ R141, R71, R88 ;  /* 0x00000058478d7220 */ /* 0x000fe20000410000 */
[----:B------:R-:W-:Y:S01]  /*b940*/  FFMA.FTZ R147, R229, R146, -R148 ;  /* 0x00000092e5937223 */ /* 0x000fe20000010894 */
[----:B------:R-:W-:Y:S01]  /*b950*/  FFMA.FTZ R143, R82, R229, R143 ;  /* 0x000000e5528f7223 */ /* 0x000fe2000001008f */
[C---:B------:R-:W-:Y:S01]  /*b960*/  FMUL.FTZ R149, R210.reuse, R111 ;  /* 0x0000006fd2957220 */ /* 0x040fe20000410000 */
[----:B------:R-:W-:Y:S01]  /*b970*/  FMUL.FTZ R144, R210, R141 ;  /* 0x0000008dd2907220 */ /* 0x000fe20000410000 */
[----:B------:R-:W-:Y:S01]  /*b980*/  FMUL.FTZ R146, R70, R87 ;  /* 0x0000005746927220 */ /* 0x000fe20000410000 */
[----:B------:R-:W-:Y:S01]  /*b990*/  FADD.FTZ R143, R140, R143 ;  /* 0x0000008f8c8f7221 */ /* 0x000fe20000010000 */
[----:B------:R-:W-:Y:S01]  /*b9a0*/  FFMA.FTZ R149, R224, R141, -R149 ;  /* 0x0000008de0957223 */ /* 0x000fe20000010895 */
[----:B------:R-:W-:Y:S01]  /*b9b0*/  FFMA.FTZ R144, R111, R224, R144 ;  /* 0x000000e06f907223 */ /* 0x000fe20000010090 */
[----:B------:R-:W-:Y:S01]  /*b9c0*/  FADD.FTZ R142, R142, R145 ;  /* 0x000000918e8e7221 */ /* 0x000fe20000010000 */
[----:B------:R-:W-:Y:S01]  /*b9d0*/  FMUL.FTZ R140, R174, R87 ;  /* 0x00000057ae8c7220 */ /* 0x000fe20000410000 */
[----:B------:R-:W-:Y:S01]  /*b9e0*/  FMUL.FTZ R141, R211, R146 ;  /* 0x00000092d38d7220 */ /* 0x000fe20000410000 */
[----:B------:R-:W-:Y:S01]  /*b9f0*/  FADD.FTZ R143, R143, R144 ;  /* 0x000000908f8f7221 */ /* 0x000fe20000010000 */
[----:B------:R-:W-:Y:S01]  /*ba00*/  FADD.FTZ R142, R142, R147 ;  /* 0x000000938e8e7221 */ /* 0x000fe20000010000 */
[----:B------:R-:W-:Y:S01]  /*ba10*/  FMUL.FTZ R148, R211, R140 ;  /* 0x0000008cd3947220 */ /* 0x000fe20000410000 */
[----:B------:R-:W-:Y:S01]  /*ba20*/  FFMA.FTZ R144, R140, R231, R141 ;  /* 0x000000e78c907223 */ /* 0x000fe2000001008d */
[----:B------:R-:W-:Y:S01]  /*ba30*/  FMUL.FTZ R141, R175, R86 ;  /* 0x00000056af8d7220 */ /* 0x000fe20000410000 */
[----:B------:R-:W-:Y:S01]  /*ba40*/  FADD.FTZ R142, R142, R149 ;  /* 0x000000958e8e7221 */ /* 0x000fe20000010000 */
[----:B------:R-:W-:Y:S01]  /*ba50*/  FFMA.FTZ R145, R231, R146, -R148 ;  /* 0x00000092e7917223 */ /* 0x000fe20000010894 */
[----:B------:R-:W-:Y:S01]  /*ba60*/  FADD.FTZ R144, R143, R144 ;  /* 0x000000908f907221 */ /* 0x000fe20000010000 */
[----:B------:R-:W-:Y:S01]  /*ba70*/  FMUL.FTZ R143, R69, R86 ;  /* 0x00000056458f7220 */ /* 0x000fe20000410000 */
[----:B------:R-:W-:Y:S01]  /*ba80*/  FMUL.FTZ R147, R208, R141 ;  /* 0x0000008dd0937220 */ /* 0x000fe20000410000 */
[----:B------:R-:W-:Y:S01]  /*ba90*/  FADD.FTZ R145, R142, R145 ;  /* 0x000000918e917221 */ /* 0x000fe20000010000 */
[-C--:B------:R-:W-:Y:S01]  /*baa0*/  FMUL.FTZ R142, R176, R85.reuse ;  /* 0x00000055b08e7220 */ /* 0x080fe20000410000 */
[----:B------:R-:W-:Y:S01]  /*bab0*/  FMUL.FTZ R150, R68, R85 ;  /* 0x0000005544967220 */ /* 0x000fe20000410000 */
[-C--:B------:R-:W-:Y:S01]  /*bac0*/  FMUL.FTZ R146, R208, R143.reuse ;  /* 0x0000008fd0927220 */ /* 0x080fe20000410000 */
[----:B------:R-:W-:Y:S01]  /*bad0*/  FFMA.FTZ R148, R226, R143, -R147 ;  /* 0x0000008fe2947223 */ /* 0x000fe20000010893 */
[C---:B------:R-:W-:Y:S01]  /*bae0*/  FMUL.FTZ R152, R209.reuse, R142 ;  /* 0x0000008ed1987220 */ /* 0x040fe20000410000 */
[----:B------:R-:W-:Y:S01]  /*baf0*/  FMUL.FTZ R149, R209, R150 ;  /* 0x00000096d1957220 */ /* 0x000fe20000410000 */
[----:B------:R-:W-:Y:S01]  /*bb00*/  FFMA.FTZ R147, R141, R226, R146 ;  /* 0x000000e28d937223 */ /* 0x000fe20000010092 */
[----:B------:R-:W-:Y:S01]  /*bb10*/  FMUL.FTZ R143, R177, R84 ;  /* 0x00000054b18f7220 */ /* 0x000fe20000410000 */
[----:B------:R-:W-:Y:S01]  /*bb20*/  FFMA.FTZ R152, R233, R150, -R152 ;  /* 0x00000096e9987223 */ /* 0x000fe20000010898 */
[----:B------:R-:W-:Y:S01]  /*bb30*/  FFMA.FTZ R149, R142, R233, R149 ;  /* 0x000000e98e957223 */ /* 0x000fe20000010095 */
[----:B------:R-:W-:Y:S01]  /*bb40*/  FADD.FTZ R144, R144, R147 ;  /* 0x0000009390907221 */ /* 0x000fe20000010000 */
[C---:B------:R-:W-:Y:S01]  /*bb50*/  FMUL.FTZ R146, R216.reuse, R151 ;  /* 0x00000097d8927220 */ /* 0x040fe20000410000 */
[----:B------:R-:W-:Y:S01]  /*bb60*/  FMUL.FTZ R153, R216, R143 ;  /* 0x0000008fd8997220 */ /* 0x000fe20000410000 */
[----:B------:R-:W-:Y:S01]  /*bb70*/  FADD.FTZ R145, R145, R148 ;  /* 0x0000009491917221 */ /* 0x000fe20000010000 */
[----:B------:R-:W-:Y:S01]  /*bb80*/  FMUL.FTZ R150, R178, R59 ;  /* 0x0000003bb2967220 */ /* 0x000fe20000410000 */
[----:B------:R-:W-:Y:S01]  /*bb90*/  FADD.FTZ R144, R144, R149 ;  /* 0x0000009590907221 */ /* 0x000fe20000010000 */
[----:B------:R-:W-:Y:S01]  /*bba0*/  FFMA.FTZ R147, R143, R228, R146 ;  /* 0x000000e48f937223 */ /* 0x000fe20000010092 */
[----:B------:R-:W-:Y:S01]  /*bbb0*/  FFMA.FTZ R148, R228, R151, -R153 ;  /* 0x00000097e4947223 */ /* 0x000fe20000010899 */
[----:B------:R-:W-:Y:S01]  /*bbc0*/  FMUL.FTZ R146, R66, R59 ;  /* 0x0000003b42927220 */ /* 0x000fe20000410000 */
[----:B------:R-:W-:Y:S01]  /*bbd0*/  FMUL.FTZ R154, R223, R150 ;  /* 0x00000096df9a7220 */ /* 0x000fe20000410000 */
[----:B------:R-:W-:Y:S01]  /*bbe0*/  FADD.FTZ R145, R145, R152 ;  /* 0x0000009891917221 */ /* 0x000fe20000010000 */
[-C--:B------:R-:W-:Y:S01]  /*bbf0*/  FMUL.FTZ R149, R179, R58.reuse ;  /* 0x0000003ab3957220 */ /* 0x080fe20000410000 */
[----:B------:R-:W-:Y:S01]  /*bc00*/  FMUL.FTZ R151, R65, R58 ;  /* 0x0000003a41977220 */ /* 0x000fe20000410000 */
[-C--:B------:R-:W-:Y:S01]  /*bc10*/  FFMA.FTZ R154, R235, R146.reuse, -R154 ;  /* 0x00000092eb9a7223 */ /* 0x080fe2000001089a */
[----:B------:R-:W-:Y:S01]  /*bc20*/  FADD.FTZ R145, R145, R148 ;  /* 0x0000009491917221 */ /* 0x000fe20000010000 */
[----:B------:R-:W-:Y:S01]  /*bc30*/  FMUL.FTZ R153, R232, R149 ;  /* 0x00000095e8997220 */ /* 0x000fe20000410000 */
[----:B------:R-:W-:Y:S01]  /*bc40*/  FADD.FTZ R144, R144, R147 ;  /* 0x0000009390907221 */ /* 0x000fe20000010000 */
[----:B------:R-:W-:Y:S01]  /*bc50*/  FMUL.FTZ R147, R223, R146 ;  /* 0x00000092df937220 */ /* 0x000fe20000410000 */
[----:B------:R-:W-:Y:S01]  /*bc60*/  FADD.FTZ R145, R145, R154 ;  /* 0x0000009a91917221 */ /* 0x000fe20000010000 */
[-C--:B------:R-:W-:Y:S01]  /*bc70*/  FFMA.FTZ R148, R230, R151.reuse, -R153 ;  /* 0x00000097e6947223 */ /* 0x080fe20000010899 */
[----:B------:R-:W-:Y:S01]  /*bc80*/  FMUL.FTZ R146, R232, R151 ;  /* 0x00000097e8927220 */ /* 0x000fe20000410000 */
[----:B------:R-:W-:Y:S01]  /*bc90*/  FFMA.FTZ R147, R150, R235, R147 ;  /* 0x000000eb96937223 */ /* 0x000fe20000010093 */
[----:B------:R-:W-:Y:S01]  /*bca0*/  FMUL.FTZ R151, R64, UR19 ;  /* 0x0000001340977c20 */ /* 0x000fe20008410000 */
[----:B------:R-:W-:Y:S01]  /*bcb0*/  FADD.FTZ R148, R145, R148 ;  /* 0x0000009491947221 */ /* 0x000fe20000010000 */
[----:B------:R-:W-:Y:S01]  /*bcc0*/  FMUL.FTZ R64, R179, UR19 ;  /* 0x00000013b3407c20 */ /* 0x000fe20008410000 */
[----:B------:R-:W-:Y:S01]  /*bcd0*/  FADD.FTZ R144, R144, R147 ;  /* 0x0000009390907221 */ /* 0x000fe20000010000 */
[-C--:B------:R-:W-:Y:S01]  /*bce0*/  FFMA.FTZ R147, R149, R230.reuse, R146 ;  /* 0x000000e695937223 */ /* 0x080fe20000010092 */
[----:B------:R-:W-:Y:S01]  /*bcf0*/  FADD.FTZ R148, R148, R155 ;  /* 0x0000009b94947221 */ /* 0x000fe20000010000 */
[----:B------:R-:W-:Y:S01]  /*bd00*/  FFMA.FTZ R151, R180, UR15, R151 ;  /* 0x0000000fb4977c23 */ /* 0x000fe20008010097 */
[----:B------:R-:W-:Y:S01]  /*bd10*/  FFMA.FTZ R145, R65, UR15, -R64 ;  /* 0x0000000f41917c23 */ /* 0x000fe20008010840 */
[----:B------:R-:W-:Y:S01]  /*bd20*/  FADD.FTZ R144, R144, R147 ;  /* 0x0000009390907221 */ /* 0x000fe20000010000 */
[----:B------:R-:W-:Y:S01]  /*bd30*/  FADD.FTZ R148, R148, R61 ;  /* 0x0000003d94947221 */ /* 0x000fe20000010000 */
[----:B------:R-:W-:Y:S01]  /*bd40*/  FFMA.FTZ R151, R151, R241, R110 ;  /* 0x000000f197977223 */ /* 0x000fe2000001006e */
[----:B------:R-:W-:Y:S01]  /*bd50*/  FMUL.FTZ R64, R65, UR19 ;  /* 0x0000001341407c20 */ /* 0x000fe20008410000 */
[----:B------:R-:W-:Y:S01]  /*bd60*/  FADD.FTZ R139, R144, R139 ;  /* 0x0000008b908b7221 */ /* 0x000fe20000010000 */
[----:B------:R-:W-:Y:S01]  /*bd70*/  FMUL.FTZ R145, R232, R145 ;  /* 0x00000091e8917220 */ /* 0x000fe20000410000 */
[----:B------:R-:W0:Y:S01]  /*bd80*/  SHFL.DOWN PT, R110, R148, 0x1, 0x1f ;  /* 0x08201f00946e7f89 */ /* 0x000e2200000e0000 */
[----:B------:R-:W-:Y:S01]  /*bd90*/  FFMA.FTZ R64, R179, UR15, R64 ;  /* 0x0000000fb3407c23 */ /* 0x000fe20008010040 */
[----:B------:R-:W-:Y:S01]  /*bda0*/  FADD.FTZ R60, R139, R60 ;  /* 0x0000003c8b3c7221 */ /* 0x000fe20000010000 */
[----:B------:R-:W-:Y:S01]  /*bdb0*/  FMUL.FTZ R61, R178, UR19 ;  /* 0x00000013b23d7c20 */ /* 0x000fe20008410000 */
[----:B------:R-:W1:Y:S01]  /*bdc0*/  SHFL.DOWN PT, R139, R62, 0x1, 0x1f ;  /* 0x08201f003e8b7f89 */ /* 0x000e6200000e0000 */
[----:B------:R-:W-:Y:S01]  /*bdd0*/  FFMA.FTZ R230, R64, R230, R145 ;  /* 0x000000e640e67223 */ /* 0x000fe20000010091 */
[----:B------:R-:W-:Y:S01]  /*bde0*/  FADD.FTZ R40, R143, R40 ;  /* 0x000000288f287221 */ /* 0x000fe20000010000 */
[C---:B------:R-:W-:Y:S01]  /*bdf0*/  FFMA.FTZ R64, R66.reuse, UR15, -R61 ;  /* 0x0000000f42407c23 */ /* 0x040fe2000801083d */
[----:B------:R-:W2:Y:S01]  /*be00*/  SHFL.DOWN PT, R144, R63, 0x1, 0x1f ;  /* 0x08201f003f907f89 */ /* 0x000ea200000e0000 */
[----:B------:R-:W-:Y:S01]  /*be10*/  FMUL.FTZ R61, R66, UR19 ;  /* 0x00000013423d7c20 */ /* 0x000fe20008410000 */
[----:B------:R-:W-:Y:S01]  /*be20*/  FFMA.FTZ R180, R96, R180, R151 ;  /* 0x000000b460b47223 */ /* 0x000fe20000010097 */
[----:B------:R-:W-:Y:S01]  /*be30*/  FMUL.FTZ R64, R223, R64 ;  /* 0x00000040df407220 */ /* 0x000fe20000410000 */
[----:B------:R-:W3:Y:S01]  /*be40*/  SHFL.DOWN PT, R65, R60, 0x1, 0x1f ;  /* 0x08201f003c417f89 */ /* 0x000ee200000e0000 */
[----:B------:R-:W-:Y:S01]  /*be50*/  FFMA.FTZ R61, R178, UR15, R61 ;  /* 0x0000000fb23d7c23 */ /* 0x000fe2000801003d */
[----:B------:R-:W-:Y:S01]  /*be60*/  FFMA.FTZ R179, R99, R179, R230 ;  /* 0x000000b363b37223 */ /* 0x000fe200000100e6 */
[----:B------:R-:W-:Y:S01]  /*be70*/  FADD.FTZ R34, R181, R34 ;  /* 0x00000022b5227221 */ /* 0x000fe20000010000 */
[----:B------:R-:W-:Y:S01]  /*be80*/  FADD.FTZ R38, R149, R38 ;  /* 0x0000002695267221 */ /* 0x000fe20000010000 */
[----:B------:R-:W-:Y:S01]  /*be90*/  FFMA.FTZ R235, R61, R235, R64 ;  /* 0x000000eb3deb7223 */ /* 0x000fe20000010040 */
[----:B------:R-:W-:Y:S01]  /*bea0*/  MOV R61, R148 ;  /* 0x00000094003d7202 */ /* 0x000fe20000000f00 */
[----:B------:R-:W-:Y:S01]  /*beb0*/  FMUL.FTZ R64, R177, UR19 ;  /* 0x00000013b1407c20 */ /* 0x000fe20008410000 */
[----:B------:R-:W-:Y:S01]  /*bec0*/  FADD.FTZ R33, R180, R33 ;  /* 0x00000021b4217221 */ /* 0x000fe20000010000 */
[----:B------:R-:W-:Y:S01]  /*bed0*/  FFMA.FTZ R178, R98, R178, R235 ;  /* 0x000000b262b27223 */ /* 0x000fe200000100eb */
[----:B------:R-:W-:Y:S01]  /*bee0*/  FADD.FTZ R39, R150, R39 ;  /* 0x0000002796277221 */ /* 0x000fe20000010000 */
[----:B------:R-:W-:Y:S01]  /*bef0*/  FADD.FTZ R32, R179, R32 ;  /* 0x00000020b3207221 */ /* 0x000fe20000010000 */
[----:B0-----:R-:W-:Y:S01]  /*bf00*/  @!P0 FADD.FTZ R61, R61, R110 ;  /* 0x0000006e3d3d8221 */ /* 0x001fe20000010000 */
[----:B------:R-:W-:Y:S01]  /*bf10*/  FADD.FTZ R31, R178, R31 ;  /* 0x0000001fb21f7221 */ /* 0x000fe20000010000 */
[----:B------:R-:W-:Y:S01]  /*bf20*/  FADD.FTZ R41, R142, R41 ;  /* 0x000000298e297221 */ /* 0x000fe20000010000 */
[----:B------:R-:W-:Y:S01]  /*bf30*/  FADD.FTZ R42, R141, R42 ;  /* 0x0000002a8d2a7221 */ /* 0x000fe20000010000 */
[----:B-1----:R-:W-:Y:S01]  /*bf40*/  @!P0 FADD.FTZ R62, R62, R139 ;  /* 0x0000008b3e3e8221 */ /* 0x002fe20000010000 */
[----:B------:R-:W0:Y:S01]  /*bf50*/  SHFL.DOWN PT, R110, R61, 0x2, 0x1f ;  /* 0x08401f003d6e7f89 */ /* 0x000e2200000e0000 */
[C---:B------:R-:W-:Y:S01]  /*bf60*/  FFMA.FTZ R139, R67.reuse, UR15, -R64 ;  /* 0x0000000f438b7c23 */ /* 0x040fe20008010840 */
[----:B------:R-:W-:Y:S01]  /*bf70*/  FMUL.FTZ R64, R67, UR19 ;  /* 0x0000001343407c20 */ /* 0x000fe20008410000 */
[----:B--2---:R-:W-:Y:S01]  /*bf80*/  @!P0 FADD.FTZ R63, R63, R144 ;  /* 0x000000903f3f8221 */ /* 0x004fe20000010000 */
[----:B------:R-:W1:Y:S01]  /*bf90*/  SHFL.DOWN PT, R145, R62, 0x2, 0x1f ;  /* 0x08401f003e917f89 */ /* 0x000e6200000e0000 */
[----:B------:R-:W-:Y:S01]  /*bfa0*/  FMUL.FTZ R216, R216, R139 ;  /* 0x0000008bd8d87220 */ /* 0x000fe20000410000 */
[----:B------:R-:W-:Y:S01]  /*bfb0*/  FFMA.FTZ R67, R177, UR15, R64 ;  /* 0x0000000fb1437c23 */ /* 0x000fe20008010040 */
[----:B---3--:R-:W-:Y:S01]  /*bfc0*/  @!P0 FADD.FTZ R60, R65, R60 ;  /* 0x0000003c413c8221 */ /* 0x008fe20000010000 */
[----:B------:R-:W2:Y:S01]  /*bfd0*/  SHFL.DOWN PT, R144, R63, 0x2, 0x1f ;  /* 0x08401f003f907f89 */ /* 0x000ea200000e0000 */
[----:B------:R-:W-:Y:S01]  /*bfe0*/  ISETP.GT.AND P0, PT, R134, 0x1d, PT ;  /* 0x0000001d8600780c */ /* 0x000fe20003f04270 */
[----:B------:R-:W-:Y:S01]  /*bff0*/  FMUL.FTZ R65, R176, UR19 ;  /* 0x00000013b0417c20 */ /* 0x000fe20008410000 */
[----:B------:R-:W-:Y:S01]  /*c000*/  FFMA.FTZ R216, R67, R228, R216 ;  /* 0x000000e443d87223 */ /* 0x000fe200000100d8 */
[----:B------:R-:W3:Y:S01]  /*c010*/  SHFL.DOWN PT, R143, R60, 0x2, 0x1f ;  /* 0x08401f003c8f7f89 */ /* 0x000ee200000e0000 */
[----:B------:R-:W-:Y:S01]  /*c020*/  FADD.FTZ R43, R140, R43 ;  /* 0x0000002b8c2b7221 */ /* 0x000fe20000010000 */
[C---:B------:R-:W-:Y:S01]  /*c030*/  FFMA.FTZ R64, R68.reuse, UR15, -R65 ;  /* 0x0000000f44407c23 */ /* 0x040fe20008010841 */
[----:B------:R-:W-:Y:S01]  /*c040*/  FMUL.FTZ R65, R68, UR19 ;  /* 0x0000001344417c20 */ /* 0x000fe20008410000 */
[----:B------:R-:W-:Y:S01]  /*c050*/  FFMA.FTZ R177, R101, R177, R216 ;  /* 0x000000b165b17223 */ /* 0x000fe200000100d8 */
[----:B------:R-:W-:Y:S01]  /*c060*/  FADD.FTZ R44, R111, R44 ;  /* 0x0000002c6f2c7221 */ /* 0x000fe20000010000 */
[----:B------:R-:W-:Y:S01]  /*c070*/  FMUL.FTZ R209, R209, R64 ;  /* 0x00000040d1d17220 */ /* 0x000fe20000410000 */
[----:B------:R-:W-:Y:S01]  /*c080*/  FMUL.FTZ R64, R175, UR19 ;  /* 0x00000013af407c20 */ /* 0x000fe20008410000 */
[----:B------:R-:W-:Y:S01]  /*c090*/  FFMA.FTZ R66, R176, UR15, R65 ;  /* 0x0000000fb0427c23 */ /* 0x000fe20008010041 */
[----:B------:R-:W-:Y:S01]  /*c0a0*/  FADD.FTZ R30, R177, R30 ;  /* 0x0000001eb11e7221 */ /* 0x000fe20000010000 */
[----:B------:R-:W-:Y:S01]  /*c0b0*/  FADD.FTZ R45, R82, R45 ;  /* 0x0000002d522d7221 */ /* 0x000fe20000010000 */
[----:B------:R-:W-:Y:S01]  /*c0c0*/  FFMA.FTZ R65, R69, UR15, -R64 ;  /* 0x0000000f45417c23 */ /* 0x000fe20008010840 */
[----:B0-----:R-:W-:Y:S01]  /*c0d0*/  @!P0 FADD.FTZ R61, R61, R110 ;  /* 0x0000006e3d3d8221 */ /* 0x001fe20000010000 */
[----:B------:R-:W-:Y:S01]  /*c0e0*/  FMUL.FTZ R64, R69, UR19 ;  /* 0x0000001345407c20 */ /* 0x000fe20008410000 */
[----:B------:R-:W-:Y:S01]  /*c0f0*/  FFMA.FTZ R209, R66, R233, R209 ;  /* 0x000000e942d17223 */ /* 0x000fe200000100d1 */
[----:B------:R-:W-:Y:S01]  /*c100*/  FMUL.FTZ R208, R208, R65 ;  /* 0x00000041d0d07220 */ /* 0x000fe20000410000 */
[----:B-1----:R-:W-:Y:S01]  /*c110*/  @!P0 FADD.FTZ R62, R62, R145 ;  /* 0x000000913e3e8221 */ /* 0x002fe20000010000 */
[----:B------:R-:W0:Y:S01]  /*c120*/  SHFL.DOWN PT, R68, R61, 0x4, 0x1f ;  /* 0x08801f003d447f89 */ /* 0x000e2200000e0000 */
[----:B------:R-:W-:Y:S01]  /*c130*/  FMUL.FTZ R65, R174, UR19 ;  /* 0x00000013ae417c20 */ /* 0x000fe20008410000 */
[----:B------:R-:W-:Y:S01]  /*c140*/  FFMA.FTZ R67, R175, UR15, R64 ;  /* 0x0000000faf437c23 */ /* 0x000fe20008010040 */
[----:B--2---:R-:W-:Y:S01]  /*c150*/  @!P0 FADD.FTZ R63, R63, R144 ;  /* 0x000000903f3f8221 */ /* 0x004fe20000010000 */
[----:B------:R-:W1:Y:S01]  /*c160*/  SHFL.DOWN PT, R139, R62, 0x4, 0x1f ;  /* 0x08801f003e8b7f89 */ /* 0x000e6200000e0000 */
[C---:B------:R-:W-:Y:S01]  /*c170*/  FFMA.FTZ R64, R70.reuse, UR15, -R65 ;  /* 0x0000000f46407c23 */ /* 0x040fe20008010841 */
[----:B------:R-:W-:Y:S01]  /*c180*/  FMUL.FTZ R65, R70, UR19 ;  /* 0x0000001346417c20 */ /* 0x000fe20008410000 */
[----:B---3--:R-:W-:Y:S01]  /*c190*/  @!P0 FADD.FTZ R60, R60, R143 ;  /* 0x0000008f3c3c8221 */ /* 0x008fe20000010000 */
[----:B------:R-:W2:Y:S01]  /*c1a0*/  SHFL.DOWN PT, R110, R63, 0x4, 0x1f ;  /* 0x08801f003f6e7f89 */ /* 0x000ea200000e0000 */
[----:B------:R-:W-:Y:S01]  /*c1b0*/  ISETP.GT.AND P0, PT, R134, 0x1b, PT ;  /* 0x0000001b8600780c */ /* 0x000fe20003f04270 */
[----:B------:R-:W-:Y:S01]  /*c1c0*/  FMUL.FTZ R211, R211, R64 ;  /* 0x00000040d3d37220 */ /* 0x000fe20000410000 */
[----:B------:R-:W-:Y:S01]  /*c1d0*/  FMUL.FTZ R64, R173, UR19 ;  /* 0x00000013ad407c20 */ /* 0x000fe20008410000 */
[----:B------:R-:W3:Y:S01]  /*c1e0*/  SHFL.DOWN PT, R69, R60, 0x4, 0x1f ;  /* 0x08801f003c457f89 */ /* 0x000ee200000e0000 */
[----:B------:R-:W-:Y:S01]  /*c1f0*/  FFMA.FTZ R66, R174, UR15, R65 ;  /* 0x0000000fae427c23 */ /* 0x000fe20008010041 */
[----:B------:R-:W-:Y:S01]  /*c200*/  FFMA.FTZ R208, R67, R226, R208 ;  /* 0x000000e243d07223 */ /* 0x000fe200000100d0 */
[C---:B------:R-:W-:Y:S01]  /*c210*/  FFMA.FTZ R65, R71.reuse, UR15, -R64 ;  /* 0x0000000f47417c23 */ /* 0x040fe20008010840 */
[----:B------:R-:W-:Y:S01]  /*c220*/  FMUL.FTZ R64, R71, UR19 ;  /* 0x0000001347407c20 */ /* 0x000fe20008410000 */
[----:B------:R-:W-:Y:S01]  /*c230*/  FFMA.FTZ R211, R66, R231, R211 ;  /* 0x000000e742d37223 */ /* 0x000fe200000100d3 */
[----:B------:R-:W-:Y:S01]  /*c240*/  FFMA.FTZ R176, R100, R176, R209 ;  /* 0x000000b064b07223 */ /* 0x000fe200000100d1 */
[----:B------:R-:W-:Y:S01]  /*c250*/  FMUL.FTZ R210, R210, R65 ;  /* 0x00000041d2d27220 */ /* 0x000fe20000410000 */
[----:B------:R-:W-:Y:S01]  /*c260*/  FFMA.FTZ R65, R173, UR15, R64 ;  /* 0x0000000fad417c23 */ /* 0x000fe20008010040 */
[----:B------:R-:W-:Y:S01]  /*c270*/  FMUL.FTZ R64, R171, UR19 ;  /* 0x00000013ab407c20 */ /* 0x000fe20008410000 */
[----:B------:R-:W-:Y:S01]  /*c280*/  FFMA.FTZ R175, R103, R175, R208 ;  /* 0x000000af67af7223 */ /* 0x000fe200000100d0 */
[----:B------:R-:W-:Y:S01]  /*c290*/  FFMA.FTZ R174, R102, R174, R211 ;  /* 0x000000ae66ae7223 */ /* 0x000fe200000100d3 */
[----:B0-----:R-:W-:Y:S01]  /*c2a0*/  @!P0 FADD.FTZ R61, R61, R68 ;  /* 0x000000443d3d8221 */ /* 0x001fe20000010000 */
[----:B------:R-:W-:Y:S01]  /*c2b0*/  FFMA.FTZ R210, R65, R224, R210 ;  /* 0x000000e041d27223 */ /* 0x000fe200000100d2 */
[----:B------:R-:W-:Y:S01]  /*c2c0*/  FMUL.FTZ R65, R172, UR19 ;  /* 0x00000013ac417c20 */ /* 0x000fe20008410000 */
        /* <DEDUP_REMOVED lines=12> */
[C---:B------:R-:W-:Y:S01]  /*c390*/  FFMA.FTZ R65, R75.reuse, UR15, -R64 ;  /* 0x0000000f4b417c23 */ /* 0x040fe20008010840 */
[----:B------:R-:W-:Y:S01]  /*c3a0*/  FMUL.FTZ R64, R75, UR19 ;  /* 0x000000134b407c20 */ /* 0x000fe20008410000 */
[----:B------:R-:W3:Y:S01]  /*c3b0*/  SHFL.DOWN PT, R69, R60, 0x8, 0x1f ;  /* 0x09001f003c457f89 */ /* 0x000ee200000e0000 */
[----:B------:R-:W-:Y:S01]  /*c3c0*/  FFMA.FTZ R213, R66, R229, R213 ;  /* 0x000000e542d57223 */ /* 0x000fe200000100d5 */
[----:B------:R-:W-:Y:S01]  /*c3d0*/  FMUL.FTZ R212, R212, R65 ;  /* 0x00000041d4d47220 */ /* 0x000fe20000410000 */
[----:B------:R-:W-:Y:S01]  /*c3e0*/  FMUL.FTZ R65, R170, UR19 ;  /* 0x00000013aa417c20 */ /* 0x000fe20008410000 */
[----:B------:R-:W-:Y:S01]  /*c3f0*/  FFMA.FTZ R67, R171, UR15, R64 ;  /* 0x0000000fab437c23 */ /* 0x000fe20008010040 */
[----:B------:R-:W-:Y:S01]  /*c400*/  FFMA.FTZ R173, R105, R173, R210 ;  /* 0x000000ad69ad7223 */ /* 0x000fe200000100d2 */
[----:B------:R-:W-:Y:S01]  /*c410*/  FFMA.FTZ R172, R104, R172, R213 ;  /* 0x000000ac68ac7223 */ /* 0x000fe200000100d5 */
[C---:B------:R-:W-:Y:S01]  /*c420*/  FFMA.FTZ R64, R74.reuse, UR15, -R65 ;  /* 0x0000000f4a407c23 */ /* 0x040fe20008010841 */
[----:B------:R-:W-:Y:S01]  /*c430*/  FMUL.FTZ R65, R74, UR19 ;  /* 0x000000134a417c20 */ /* 0x000fe20008410000 */
[----:B------:R-:W-:Y:S01]  /*c440*/  FFMA.FTZ R212, R67, R222, R212 ;  /* 0x000000de43d47223 */ /* 0x000fe200000100d4 */
[----:B------:R-:W-:Y:S01]  /*c450*/  FADD.FTZ R28, R175, R28 ;  /* 0x0000001caf1c7221 */ /* 0x000fe20000010000 */
[----:B------:R-:W-:Y:S01]  /*c460*/  FMUL.FTZ R215, R215, R64 ;  /* 0x00000040d7d77220 */ /* 0x000fe20000410000 */
[----:B0-----:R-:W-:Y:S01]  /*c470*/  @!P0 FADD.FTZ R61, R61, R68 ;  /* 0x000000443d3d8221 */ /* 0x001fe20000010000 */
[----:B------:R-:W-:Y:S01]  /*c480*/  FMUL.FTZ R64, R195, UR19 ;  /* 0x00000013c3407c20 */ /* 0x000fe20008410000 */
[----:B------:R-:W-:Y:S01]  /*c490*/  FFMA.FTZ R66, R170, UR15, R65 ;  /* 0x0000000faa427c23 */ /* 0x000fe20008010041 */
[----:B------:R-:W-:Y:S01]  /*c4a0*/  FFMA.FTZ R171, R107, R171, R212 ;  /* 0x000000ab6bab7223 */ /* 0x000fe200000100d4 */
        /* <DEDUP_REMOVED lines=12> */
[----:B------:R-:W-:Y:S01]  /*c570*/  FMUL.FTZ R64, R199, UR19 ;  /* 0x00000013c7407c20 */ /* 0x000fe20008410000 */
[----:B------:R-:W3:Y:S01]  /*c580*/  SHFL.DOWN PT, R69, R60, 0x10, 0x1f ;  /* 0x0a001f003c457f89 */ /* 0x000ee200000e0000 */
[----:B------:R-:W-:Y:S01]  /*c590*/  FFMA.FTZ R215, R66, R227, R215 ;  /* 0x000000e342d77223 */ /* 0x000fe200000100d7 */
[C---:B------:R-:W-:Y:S01]  /*c5a0*/  FFMA.FTZ R66, R196.reuse, UR15, -R65 ;  /* 0x0000000fc4427c23 */ /* 0x040fe20008010841 */
[----:B------:R-:W-:Y:S01]  /*c5b0*/  FFMA.FTZ R64, R79, UR15, -R64 ;  /* 0x0000000f4f407c23 */ /* 0x000fe20008010840 */
[----:B------:R-:W-:Y:S01]  /*c5c0*/  FMUL.FTZ R65, R201, UR19 ;  /* 0x00000013c9417c20 */ /* 0x000fe20008410000 */
[----:B------:R-:W-:Y:S01]  /*c5d0*/  FMUL.FTZ R196, R196, UR19 ;  /* 0x00000013c4c47c20 */ /* 0x000fe20008410000 */
[----:B------:R-:W-:Y:S01]  /*c5e0*/  FMUL.FTZ R217, R217, R66 ;  /* 0x00000042d9d97220 */ /* 0x000fe20000410000 */
[----:B------:R-:W-:Y:S01]  /*c5f0*/  FMUL.FTZ R66, R79, UR19 ;  /* 0x000000134f427c20 */ /* 0x000fe20008410000 */
[----:B------:R-:W-:Y:S01]  /*c600*/  FFMA.FTZ R214, R67, R220, R214 ;  /* 0x000000dc43d67223 */ /* 0x000fe200000100d6 */
[----:B------:R-:W-:Y:S01]  /*c610*/  FFMA.FTZ R196, R197, UR15, R196 ;  /* 0x0000000fc5c47c23 */ /* 0x000fe200080100c4 */
[----:B------:R-:W-:Y:S01]  /*c620*/  FFMA.FTZ R170, R106, R170, R215 ;  /* 0x000000aa6aaa7223 */ /* 0x000fe200000100d7 */
[----:B------:R-:W-:Y:S01]  /*c630*/  FADD.FTZ R27, R174, R27 ;  /* 0x0000001bae1b7221 */ /* 0x000fe20000010000 */
[----:B0-----:R-:W-:Y:S01]  /*c640*/  @!P0 FADD.FTZ R61, R61, R68 ;  /* 0x000000443d3d8221 */ /* 0x001fe20000010000 */
[----:B------:R-:W-:Y:S01]  /*c650*/  FMUL.FTZ R68, R219, R64 ;  /* 0x00000040db447220 */ /* 0x000fe20000410000 */
[C---:B------:R-:W-:Y:S01]  /*c660*/  FFMA.FTZ R64, R200.reuse, UR15, -R65 ;  /* 0x0000000fc8407c23 */ /* 0x040fe20008010841 */
[----:B------:R-:W-:Y:S01]  /*c670*/  FMUL.FTZ R200, R200, UR19 ;  /* 0x00000013c8c87c20 */ /* 0x000fe20008410000 */
[----:B------:R-:W-:Y:S01]  /*c680*/  FFMA.FTZ R65, R199, UR15, R66 ;  /* 0x0000000fc7417c23 */ /* 0x000fe20008010042 */
[----:B-1----:R-:W-:Y:S01]  /*c690*/  @!P0 FADD.FTZ R62, R62, R71 ;  /* 0x000000473e3e8221 */ /* 0x002fe20000010000 */
[----:B------:R-:W-:Y:S01]  /*c6a0*/  FMUL.FTZ R221, R221, R64 ;  /* 0x00000040dddd7220 */ /* 0x000fe20000410000 */
[----:B------:R-:W-:Y:S01]  /*c6b0*/  FFMA.FTZ R200, R201, UR15, R200 ;  /* 0x0000000fc9c87c23 */ /* 0x000fe200080100c8 */
        /* <DEDUP_REMOVED lines=8> */
[----:B------:R-:W-:Y:S01]  /*c740*/  FFMA.FTZ R64, R112, R201, R221 ;  /* 0x000000c970407223 */ /* 0x000fe200000100dd */
        /* <DEDUP_REMOVED lines=19> */
[----:B------:R-:W-:Y:S01]  /*c880*/  ISETP.NE.AND P0, PT, R131, UR32, PT ;  /* 0x0000002083007c0c */ /* 0x000fe2000bf05270 */
[----:B0-----:R-:W-:-:S06]  /*c890*/  ULEA UR7, UR8, UR7, 0x18 ;  /* 0x0000000708077291 */ /* 0x001fcc000f8ec03f */
[----:B------:R-:W-:-:S04]  /*c8a0*/  MOV R53, UR7 ;  /* 0x0000000700357c02 */ /* 0x000fc80008000f00 */
[----:B------:R-:W-:Y:S01]  /*c8b0*/  LEA R81, R2, R53, 0x3 ;  /* 0x0000003502517211 */ /* 0x000fe200078e18ff */
[----:B------:R-:W0:Y:S04]  /*c8c0*/  LDS.128 R64, [R53+0x2130] ;  /* 0x0021300035407984 */ /* 0x000e280000000c00 */
[----:B------:R-:W1:Y:S04]  /*c8d0*/  LDS.128 R68, [R53+0x2140] ;  /* 0x0021400035447984 */ /* 0x000e680000000c00 */
[----:B------:R-:W2:Y:S04]  /*c8e0*/  LDS.128 R72, [R53+0x2150] ;  /* 0x0021500035487984 */ /* 0x000ea80000000c00 */
[----:B------:R-:W3:Y:S04]  /*c8f0*/  @P0 LDS.64 R78, [R81+0x6190] ;  /* 0x00619000514e0984 */ /* 0x000ee80000000a00 */
[----:B------:R-:W4:Y:S01]  /*c900*/  @P0 LDS.64 R76, [R81+0x5990] ;  /* 0x00599000514c0984 */ /* 0x000f220000000a00 */
        /* <DEDUP_REMOVED lines=8> */
[----:B--2---:R-:W-:Y:S01]  /*c990*/  FADD.FTZ R63, R80, R75 ;  /* 0x0000004b503f7221 */ /* 0x004fe20000010000 */
[----:B------:R-:W-:Y:S01]  /*c9a0*/  FADD.FTZ R62, R67, R74 ;  /* 0x0000004a433e7221 */ /* 0x000fe20000010000 */
[----:B------:R-:W-:Y:S01]  /*c9b0*/  FADD.FTZ R61, R60, R73 ;  /* 0x000000493c3d7221 */ /* 0x000fe20000010000 */
[----:B------:R-:W-:Y:S01]  /*c9c0*/  FADD.FTZ R60, R65, R72 ;  /* 0x00000048413c7221 */ /* 0x000fe20000010000 */
[----:B---3--:R-:W-:Y:S01]  /*c9d0*/  @P0 FADD.FTZ R63, R63, R79 ;  /* 0x0000004f3f3f0221 */ /* 0x008fe20000010000 */
[----:B------:R-:W-:Y:S01]  /*c9e0*/  @P0 FADD.FTZ R62, R62, R78 ;  /* 0x0000004e3e3e0221 */ /* 0x000fe20000010000 */
[----:B----4-:R-:W-:Y:S01]  /*c9f0*/  @P0 FADD.FTZ R61, R61, R77 ;  /* 0x0000004d3d3d0221 */ /* 0x010fe20000010000 */
[----:B------:R-:W-:-:S03]  /*ca00*/  @P0 FADD.FTZ R60, R60, R76 ;  /* 0x0000004c3c3c0221 */ /* 0x000fc60000010000 */
[----:B------:R0:W-:Y:S04]  /*ca10*/  STS.64 [R81+0x6190], R62 ;  /* 0x0061903e51007388 */ /* 0x0001e80000000a00 */
[----:B------:R0:W-:Y:S02]  /*ca20*/  STS.64 [R81+0x5990], R60 ;  /* 0x0059903c51007388 */ /* 0x0001e40000000a00 */
.L_x_501:
[----:B------:R-:W-:Y:S05]  /*ca30*/  BSYNC B0 ;  /* 0x0000000000007941 */ /* 0x000fea0003800000 */
.L_x_500:
[----:B------:R-:W-:-:S04]  /*ca40*/  IADD3 R2, R2, 0x1, RZ ;  /* 0x0000000102027810 */ /* 0x000fc80007ffe0ff */
[----:B------:R-:W-:-:S13]  /*ca50*/  ISETP.GE.AND P0, PT, R2, UR33, PT ;  /* 0x0000002102007c0c */ /* 0x000fda000bf06270 */
[----:B------:R-:W-:Y:S05]  /*ca60*/  @!P0 BRA `(.L_x_502) ;  /* 0xffffff9c00b08947 */ /* 0x000fea000383ffff */
.L_x_471:
[----:B------:R-:W-:Y:S01]  /*ca70*/  SHF.L.U32 R0, R136, 0x4, RZ ;  /* 0x0000000488007819 */ /* 0x000fe200000006ff */
[----:B------:R-:W-:Y:S01]  /*ca80*/  BAR.SYNC.DEFER_BLOCKING 0x0 ;  /* 0x0000000000007b1d */ /* 0x000fe20000010000 */
[----:B------:R-:W-:Y:S02]  /*ca90*/  LEA R96, R131, 0xfffff800, 0xb ;  /* 0xfffff80083607811 */ /* 0x000fe400078e58ff */
[----:B------:R-:W-:Y:S02]  /*caa0*/  CS2R R58, SRZ ;  /* 0x00000000003a7805 */ /* 0x000fe4000001ff00 */
[----:B------:R-:W-:Y:S02]  /*cab0*/  LOP3.LUT R55, R0, 0xfffffe00, RZ, 0xc0, !PT ;  /* 0xfffffe0000377812 */ /* 0x000fe400078ec0ff */
[----:B0-----:R-:W-:Y:S02]  /*cac0*/  CS2R R60, SRZ ;  /* 0x00000000003c7805 */ /* 0x001fe4000001ff00 */
[----:B------:R-:W-:Y:S01]  /*cad0*/  MOV R57, RZ ;  /* 0x000000ff00397202 */ /* 0x000fe20000000f00 */
[----:B------:R-:W-:Y:S01]  /*cae0*/  ULDC UR7, c[0x0][0x218] ;  /* 0x0000860000077ab9 */ /* 0x000fe20000000800 */
[----:B------:R-:W-:-:S02]  /*caf0*/  LOP3.LUT R55, R55, 0x1f, R136, 0xf8, !PT ;  /* 0x0000001f37377812 */ /* 0x000fc400078ef888 */
[----:B------:R-:W-:Y:S02]  /*cb00*/  CS2R R62, SRZ ;  /* 0x00000000003e7805 */ /* 0x000fe4000001ff00 */
[----:B------:R-:W-:Y:S02]  /*cb10*/  IADD3 R56, -R96, UR7, RZ ;  /* 0x0000000760387c10 */ /* 0x000fe4000fffe1ff */
[----:B------:R-:W-:Y:S02]  /*cb20*/  CS2R R64, SRZ ;  /* 0x0000000000407805 */ /* 0x000fe4000001ff00 */
[C---:B------:R-:W-:Y:S02]  /*cb30*/  LOP3.LUT R17, R55.reuse, 0x20, RZ, 0xfc, !PT ;  /* 0x0000002037117812 */ /* 0x040fe400078efcff */
[----:B------:R-:W-:Y:S02]  /*cb40*/  CS2R R66, SRZ ;  /* 0x0000000000427805 */ /* 0x000fe4000001ff00 */
[----:B------:R-:W-:-:S02]  /*cb50*/  LOP3.LUT R16, R55, 0x40, RZ, 0xfc, !PT ;  /* 0x0000004037107812 */ /* 0x000fc400078efcff */
[C---:B------:R-:W-:Y:S02]  /*cb60*/  LOP3.LUT R0, R55.reuse, 0x60, RZ, 0xfc, !PT ;  /* 0x0000006037007812 */ /* 0x040fe400078efcff */
[-C--:B------:R-:W-:Y:S02]  /*cb70*/  ISETP.GE.AND P2, PT, R55, R56.reuse, PT ;  /* 0x000000383700720c */ /* 0x080fe40003f46270 */
[-C--:B------:R-:W-:Y:S02]  /*cb80*/  ISETP.GE.AND P3, PT, R17, R56.reuse, PT ;  /* 0x000000381100720c */ /* 0x080fe40003f66270 */
[-C--:B------:R-:W-:Y:S02]  /*cb90*/  ISETP.GE.AND P4, PT, R16, R56.reuse, PT ;  /* 0x000000381000720c */ /* 0x080fe40003f86270 */
[----:B------:R-:W-:Y:S02]  /*cba0*/  ISETP.GE.AND P5, PT, R0, R56, PT ;  /* 0x000000380000720c */ /* 0x000fe40003fa6270 */
[----:B------:R-:W-:-:S02]  /*cbb0*/  SHF.R.S32.HI R18, RZ, 0x1f, R55 ;  /* 0x0000001fff127819 */ /* 0x000fc40000011437 */
[C---:B------:R-:W-:Y:S02]  /*cbc0*/  LEA R2, P0, R55.reuse, UR11, 0x2 ;  /* 0x0000000b37027c11 */ /* 0x040fe4000f8010ff */
[C---:B------:R-:W-:Y:S02]  /*cbd0*/  LOP3.LUT R4, R55.reuse, 0x80, RZ, 0xfc, !PT ;  /* 0x0000008037047812 */ /* 0x040fe400078efcff */
[C---:B------:R-:W-:Y:S02]  /*cbe0*/  LEA.HI.X R3, R55.reuse, UR12, R18, 0x2, P0 ;  /* 0x0000000c37037c11 */ /* 0x040fe400080f1412 */
[C---:B------:R-:W-:Y:S02]  /*cbf0*/  LOP3.LUT R5, R55.reuse, 0xa0, RZ, 0xfc, !PT ;  /* 0x000000a037057812 */ /* 0x040fe400078efcff */
[C---:B------:R-:W-:Y:S01]  /*cc00*/  LOP3.LUT R6, R55.reuse, 0xc0, RZ, 0xfc, !PT ;  /* 0x000000c037067812 */ /* 0x040fe200078efcff */
[----:B------:R-:W2:Y:S01]  /*cc10*/  @!P2 LDG.E R35, desc[UR16][R2.64] ;  /* 0x000000100223a981 */ /* 0x000ea2000c1e1900 */
[----:B------:R-:W-:-:S02]  /*cc20*/  LOP3.LUT R7, R55, 0xe0, RZ, 0xfc, !PT ;  /* 0x000000e037077812 */ /* 0x000fc400078efcff */
[C---:B------:R-:W-:Y:S01]  /*cc30*/  LOP3.LUT R8, R55.reuse, 0x100, RZ, 0xfc, !PT ;  /* 0x0000010037087812 */ /* 0x040fe200078efcff */
[----:B------:R-:W3:Y:S01]  /*cc40*/  @!P3 LDG.E R58, desc[UR16][R2.64+0x80] ;  /* 0x00008010023ab981 */ /* 0x000ee2000c1e1900 */
[-C--:B------:R-:W-:Y:S02]  /*cc50*/  ISETP.GE.AND P6, PT, R4, R56.reuse, PT ;  /* 0x000000380400720c */ /* 0x080fe40003fc6270 */
[----:B------:R-:W-:Y:S01]  /*cc60*/  LOP3.LUT R9, R55, 0x120, RZ, 0xfc, !PT ;  /* 0x0000012037097812 */ /* 0x000fe200078efcff */
[----:B------:R-:W4:Y:S01]  /*cc70*/  @!P4 LDG.E R57, desc[UR16][R2.64+0x100] ;  /* 0x000100100239c981 */ /* 0x000f22000c1e1900 */
[-C--:B------:R-:W-:Y:S02]  /*cc80*/  ISETP.GE.AND P0, PT, R5, R56.reuse, PT ;  /* 0x000000380500720c */ /* 0x080fe40003f06270 */
[-C--:B------:R-:W-:Y:S01]  /*cc90*/  ISETP.GE.AND P2, PT, R6, R56.reuse, PT ;  /* 0x000000380600720c */ /* 0x080fe20003f46270 */
[----:B------:R-:W5:Y:S01]  /*cca0*/  @!P5 LDG.E R60, desc[UR16][R2.64+0x180] ;  /* 0x00018010023cd981 */ /* 0x000f62000c1e1900 */
[----:B------:R-:W-:-:S02]  /*ccb0*/  ISETP.GE.AND P3, PT, R7, R56, PT ;  /* 0x000000380700720c */ /* 0x000fc40003f66270 */
[-C--:B------:R-:W-:Y:S02]  /*ccc0*/  ISETP.GE.AND P4, PT, R8, R56.reuse, PT ;  /* 0x000000380800720c */ /* 0x080fe40003f86270 */
[----:B------:R-:W-:Y:S01]  /*ccd0*/  ISETP.GE.AND P5, PT, R9, R56, PT ;  /* 0x000000380900720c */ /* 0x000fe20003fa6270 */
[----:B------:R-:W5:Y:S01]  /*cce0*/  @!P6 LDG.E R59, desc[UR16][R2.64+0x200] ;  /* 0x00020010023be981 */ /* 0x000f62000c1e1900 */
[C---:B------:R-:W-:Y:S02]  /*ccf0*/  LOP3.LUT R10, R55.reuse, 0x140, RZ, 0xfc, !PT ;  /* 0x00000140370a7812 */ /* 0x040fe400078efcff */
[C---:B------:R-:W-:Y:S01]  /*cd00*/  LOP3.LUT R11, R55.reuse, 0x160, RZ, 0xfc, !PT ;  /* 0x00000160370b7812 */ /* 0x040fe200078efcff */
[----:B------:R-:W5:Y:S01]  /*cd10*/  @!P0 LDG.E R62, desc[UR16][R2.64+0x280] ;  /* 0x00028010023e8981 */ /* 0x000f62000c1e1900 */
[C---:B------:R-:W-:Y:S02]  /*cd20*/  LOP3.LUT R12, R55.reuse, 0x180, RZ, 0xfc, !PT ;  /* 0x00000180370c7812 */ /* 0x040fe400078efcff */
[C---:B------:R-:W-:Y:S01]  /*cd30*/  LOP3.LUT R13, R55.reuse, 0x1a0, RZ, 0xfc, !PT ;  /* 0x000001a0370d7812 */ /* 0x040fe200078efcff */
[----:B------:R-:W5:Y:S01]  /*cd40*/  @!P2 LDG.E R61, desc[UR16][R2.64+0x300] ;  /* 0x00030010023da981 */ /* 0x000f62000c1e1900 */
[----:B------:R-:W-:-:S02]  /*cd50*/  LOP3.LUT R14, R55, 0x1c0, RZ, 0xfc, !PT ;  /* 0x000001c0370e7812 */ /* 0x000fc400078efcff */
[-C--:B------:R-:W-:Y:S01]  /*cd60*/  ISETP.GE.AND P6, PT, R10, R56.reuse, PT ;  /* 0x000000380a00720c */ /* 0x080fe20003fc6270 */
[----:B------:R-:W5:Y:S01]  /*cd70*/  @!P3 LDG.E R64, desc[UR16][R2.64+0x380] ;  /* 0x000380100240b981 */ /* 0x000f62000c1e1900 */
[----:B------:R-:W-:Y:S02]  /*cd80*/  LOP3.LUT R15, R55, 0x1e0, RZ, 0xfc, !PT ;  /* 0x000001e0370f7812 */ /* 0x000fe400078efcff */
[-C--:B------:R-:W-:Y:S01]  /*cd90*/  ISETP.GE.AND P0, PT, R11, R56.reuse, PT ;  /* 0x000000380b00720c */ /* 0x080fe20003f06270 */
[----:B------:R-:W5:Y:S01]  /*cda0*/  @!P4 LDG.E R63, desc[UR16][R2.64+0x400] ;  /* 0x00040010023fc981 */ /* 0x000f62000c1e1900 */
[-C--:B------:R-:W-:Y:S02]  /*cdb0*/  ISETP.GE.AND P2, PT, R12, R56.reuse, PT ;  /* 0x000000380c00720c */ /* 0x080fe40003f46270 */
[-C--:B------:R-:W-:Y:S01]  /*cdc0*/  ISETP.GE.AND P3, PT, R13, R56.reuse, PT ;  /* 0x000000380d00720c */ /* 0x080fe20003f66270 */
[----:B------:R-:W5:Y:S01]  /*cdd0*/  @!P5 LDG.E R66, desc[UR16][R2.64+0x480] ;  /* 0x000480100242d981 */ /* 0x000f62000c1e1900 */
[----:B------:R-:W-:-:S02]  /*cde0*/  ISETP.GE.AND P4, PT, R14, R56, PT ;  /* 0x000000380e00720c */ /* 0x000fc40003f86270 */
[----:B------:R-:W-:Y:S02]  /*cdf0*/  ISETP.GE.AND P5, PT, R15, R56, PT ;  /* 0x000000380f00720c */ /* 0x000fe40003fa6270 */
[----:B------:R-:W-:Y:S02]  /*ce00*/  CS2R R68, SRZ ;  /* 0x0000000000447805 */ /* 0x000fe4000001ff00 */
[----:B------:R-:W-:Y:S01]  /*ce10*/  MOV R70, RZ ;  /* 0x000000ff00467202 */ /* 0x000fe20000000f00 */
[----:B------:R-:W5:Y:S01]  /*ce20*/  @!P6 LDG.E R65, desc[UR16][R2.64+0x500] ;  /* 0x000500100241e981 */ /* 0x000f62000c1e1900 */
[----:B------:R-:W-:-:S03]  /*ce30*/  MOV R72, RZ ;  /* 0x000000ff00487202 */ /* 0x000fc60000000f00 */
[----:B------:R-:W5:Y:S04]  /*ce40*/  @!P0 LDG.E R68, desc[UR16][R2.64+0x580] ;  /* 0x0005801002448981 */ /* 0x000f68000c1e1900 */
[----:B------:R-:W5:Y:S04]  /*ce50*/  @!P2 LDG.E R67, desc[UR16][R2.64+0x600] ;  /* 0x000600100243a981 */ /* 0x000f68000c1e1900 */
[----:B------:R-:W5:Y:S04]  /*ce60*/  @!P3 LDG.E R70, desc[UR16][R2.64+0x680] ;  /* 0x000680100246b981 */ /* 0x000f68000c1e1900 */
[----:B------:R-:W5:Y:S04]  /*ce70*/  @!P4 LDG.E R69, desc[UR16][R2.64+0x700] ;  /* 0x000700100245c981 */ /* 0x000f68000c1e1900 */
[----:B------:R-:W5:Y:S01]  /*ce80*/  @!P5 LDG.E R72, desc[UR16][R2.64+0x780] ;  /* 0x000780100248d981 */ /* 0x000f62000c1e1900 */
[----:B------:R-:W0:Y:S01]  /*ce90*/  S2UR UR8, SR_CgaCtaId ;  /* 0x00000000000879c3 */ /* 0x000e220000008800 */
[----:B------:R-:W-:-:S02]  /*cea0*/  UMOV UR7, 0x400 ;  /* 0x0000040000077882 */ /* 0x000fc40000000000 */
        /* <DEDUP_REMOVED lines=18> */
[----:B------:R-:W2:Y:S04]  /*cfd0*/  LDS R3, [R114+0x8] ;  /* 0x0000080072037984 */ /* 0x000ea80000000800 */
[----:B------:R-:W3:Y:S04]  /*cfe0*/  LDS R35, [R114+0xc] ;  /* 0x00000c0072237984 */ /* 0x000ee80000000800 */
[----:B------:R-:W4:Y:S04]  /*cff0*/  LDS R57, [R114+0x10] ;  /* 0x0000100072397984 */ /* 0x000f280000000800 */
[----:B------:R-:W-:Y:S01]  /*d000*/  LDS R58, [R114+0x24] ;  /* 0x00002400723a7984 */ /* 0x000fe20000000800 */
[----:B-1----:R-:W-:-:S03]  /*d010*/  FADD.FTZ R59, R2, UR5 ;  /* 0x00000005023b7e21 */ /* 0x002fc60008010000 */
[----:B------:R-:W-:Y:S02]  /*d020*/  LDS R2, [R114+0x14] ;  /* 0x0000140072027984 */ /* 0x000fe40000000800 */
[----:B------:R-:W-:Y:S01]  /*d030*/  FSETP.GTU.FTZ.AND P2, PT, R59, 20, PT ;  /* 0x41a000003b00780b */ /* 0x000fe20003f5c000 */
[----:B--2---:R-:W-:Y:S01]  /*d040*/  FADD.FTZ R61, R3, UR5 ;  /* 0x00000005033d7e21 */ /* 0x004fe20008010000 */
[----:B---3--:R-:W-:Y:S01]  /*d050*/  FADD.FTZ R63, R35, UR5 ;  /* 0x00000005233f7e21 */ /* 0x008fe20008010000 */
[----:B------:R-:W-:Y:S03]  /*d060*/  LDS R3, [R114+0x18] ;  /* 0x0000180072037984 */ /* 0x000fe60000000800 */
[----:B------:R-:W-:Y:S01]  /*d070*/  FSETP.GTU.FTZ.AND P3, PT, R61, 20, PT ;  /* 0x41a000003d00780b */ /* 0x000fe20003f7c000 */
[----:B------:R-:W1:Y:S06]  /*d080*/  LDS R35, [R114+0x1c] ;  /* 0x00001c0072237984 */ /* 0x000e6c0000000800 */
[----:B------:R-:W-:-:S06]  /*d090*/  @!P2 FMUL.FTZ R59, R59, -1.4426950216293334961 ;  /* 0xbfb8aa3b3b3ba820 */ /* 0x000fcc0000410000 */
[----:B------:R-:W2:Y:S01]  /*d0a0*/  @!P2 MUFU.EX2 R59, R59 ;  /* 0x0000003b003ba308 */ /* 0x000ea20000000800 */
[----:B------:R-:W-:Y:S01]  /*d0b0*/  @!P3 FMUL.FTZ R61, R61, -1.4426950216293334961 ;  /* 0xbfb8aa3b3d3db820 */ /* 0x000fe20000410000 */
[----:B----4-:R-:W-:Y:S02]  /*d0c0*/  FADD.FTZ R64, R57, UR5 ;  /* 0x0000000539407e21 */ /* 0x010fe40008010000 */
[----:B------:R-:W3:Y:S01]  /*d0d0*/  LDS R57, [R114+0x20] ;  /* 0x0000200072397984 */ /* 0x000ee20000000800 */
[----:B------:R-:W-:-:S03]  /*d0e0*/  FSETP.GTU.FTZ.AND P5, PT, R63, 20, PT ;  /* 0x41a000003f00780b */ /* 0x000fc60003fbc000 */
[----:B------:R-:W4:Y:S01]  /*d0f0*/  @!P3 MUFU.EX2 R61, R61 ;  /* 0x0000003d003db308 */ /* 0x000f220000000800 */
[----:B------:R-:W-:Y:S01]  /*d100*/  FSETP.GTU.FTZ.AND P6, PT, R64, 20, PT ;  /* 0x41a000004000780b */ /* 0x000fe20003fdc000 */
[----:B--2---:R-:W-:-:S08]  /*d110*/  @!P2 FADD.FTZ R60, R59, 1 ;  /* 0x3f8000003b3ca421 */ /* 0x004fd00000010000 */
[----:B------:R-:W-:Y:S01]  /*d120*/  @!P5 FMUL.FTZ R63, R63, -1.4426950216293334961 ;  /* 0xbfb8aa3b3f3fd820 */ /* 0x000fe20000410000 */
[----:B------:R-:W2:Y:S01]  /*d130*/  LDS R59, [R114+0x28] ;  /* 0x00002800723b7984 */ /* 0x000ea20000000800 */
[----:B------:R-:W5:Y:S02]  /*d140*/  @!P2 MUFU.RCP R65, R60 ;  /* 0x0000003c0041a308 */ /* 0x000f640000001000 */
[----:B------:R-:W-:Y:S01]  /*d150*/  @!P6 FMUL.FTZ R64, R64, -1.4426950216293334961 ;  /* 0xbfb8aa3b4040e820 */ /* 0x000fe20000410000 */
[----:B----4-:R-:W-:-:S05]  /*d160*/  @!P3 FADD.FTZ R62, R61, 1 ;  /* 0x3f8000003d3eb421 */ /* 0x010fca0000010000 */
[----:B------:R-:W4:Y:S01]  /*d170*/  @!P5 MUFU.EX2 R63, R63 ;  /* 0x0000003f003fd308 */ /* 0x000f220000000800 */
[----:B-1----:R-:W-:-:S07]  /*d180*/  FADD.FTZ R61, R35, UR5 ;  /* 0x00000005233d7e21 */ /* 0x002fce0008010000 */
[----:B------:R-:W1:Y:S01]  /*d190*/  @!P6 MUFU.EX2 R64, R64 ;  /* 0x000000400040e308 */ /* 0x000e620000000800 */
[----:B-----5:R-:W-:Y:S01]  /*d1a0*/  @!P2 FMUL.FTZ R20, R20, R65 ;  /* 0x000000411414a220 */ /* 0x020fe20000410000 */
[----:B------:R-:W-:-:S06]  /*d1b0*/  FSETP.GTU.FTZ.AND P2, PT, R61, 20, PT ;  /* 0x41a000003d00780b */ /* 0x000fcc0003f5c000 */
[----:B------:R-:W5:Y:S01]  /*d1c0*/  @!P3 MUFU.RCP R62, R62 ;  /* 0x0000003e003eb308 */ /* 0x000f620000001000 */
[----:B----4-:R-:W-:Y:S01]  /*d1d0*/  @!P5 FADD.FTZ R63, R63, 1 ;  /* 0x3f8000003f3fd421 */ /* 0x010fe20000010000 */
[----:B------:R-:W-:Y:S01]  /*d1e0*/  FADD.FTZ R2, R2, UR5 ;  /* 0x0000000502027e21 */ /* 0x000fe20008010000 */
[----:B---3--:R-:W-:Y:S01]  /*d1f0*/  FADD.FTZ R60, R57, UR5 ;  /* 0x00000005393c7e21 */ /* 0x008fe20008010000 */
[----:B------:R-:W-:-:S03]  /*d200*/  FADD.FTZ R3, R3, UR5 ;  /* 0x0000000503037e21 */ /* 0x000fc60008010000 */
[----:B------:R-:W-:Y:S01]  /*d210*/  @!P2 FMUL.FTZ R57, R61, -1.4426950216293334961 ;  /* 0xbfb8aa3b3d39a820 */ /* 0x000fe20000410000 */
[----:B-1----:R-:W-:Y:S01]  /*d220*/  @!P6 FADD.FTZ R64, R64, 1 ;  /* 0x3f8000004040e421 */ /* 0x002fe20000010000 */
[----:B------:R-:W-:Y:S01]  /*d230*/  FSETP.GTU.FTZ.AND P4, PT, R2, 20, PT ;  /* 0x41a000000200780b */ /* 0x000fe20003f9c000 */
[----:B------:R-:W1:Y:S01]  /*d240*/  @!P5 MUFU.RCP R63, R63 ;  /* 0x0000003f003fd308 */ /* 0x000e620000001000 */
[----:B------:R-:W-:Y:S01]  /*d250*/  FSETP.GTU.FTZ.AND P0, PT, R3, 20, PT ;  /* 0x41a000000300780b */ /* 0x000fe20003f1c000 */
[----:B-----5:R-:W-:Y:S01]  /*d260*/  @!P3 FMUL.FTZ R21, R21, R62 ;  /* 0x0000003e1515b220 */ /* 0x020fe20000410000 */
[----:B------:R-:W-:-:S05]  /*d270*/  FSETP.GTU.FTZ.AND P3, PT, R60, 20, PT ;  /* 0x41a000003c00780b */ /* 0x000fca0003f7c000 */
[----:B------:R-:W3:Y:S01]  /*d280*/  @!P2 MUFU.EX2 R57, R57 ;  /* 0x000000390039a308 */ /* 0x000ee20000000800 */
[----:B------:R-:W-:Y:S01]  /*d290*/  FADD.FTZ R62, R58, UR5 ;  /* 0x000000053a3e7e21 */ /* 0x000fe20008010000 */
[----:B------:R-:W-:-:S06]  /*d2a0*/  SHF.L.U32 R58, R136, 0x4, RZ ;  /* 0x00000004883a7819 */ /* 0x000fcc00000006ff */
[----:B------:R-:W4:Y:S01]  /*d2b0*/  @!P6 MUFU.RCP R64, R64 ;  /* 0x000000400040e308 */ /* 0x000f220000001000 */
[----:B--2---:R-:W-:Y:S01]  /*d2c0*/  FADD.FTZ R66, R59, UR5 ;  /* 0x000000053b427e21 */ /* 0x004fe20008010000 */
[----:B------:R-:W-:Y:S01]  /*d2d0*/  LOP3.LUT R59, R58, 0xfffffe00, RZ, 0xc0, !PT ;  /* 0xfffffe003a3b7812 */ /* 0x000fe200078ec0ff */
[----:B------:R-:W-:Y:S01]  /*d2e0*/  @!P4 FMUL.FTZ R2, R2, -1.4426950216293334961 ;  /* 0xbfb8aa3b0202c820 */ /* 0x000fe20000410000 */
[----:B------:R-:W-:Y:S01]  /*d2f0*/  @!P3 FMUL.FTZ R58, R60, -1.4426950216293334961 ;  /* 0xbfb8aa3b3c3ab820 */ /* 0x000fe20000410000 */
[----:B------:R-:W-:Y:S01]  /*d300*/  @!P0 FMUL.FTZ R3, R3, -1.4426950216293334961 ;  /* 0xbfb8aa3b03038820 */ /* 0x000fe20000410000 */
[----:B-1----:R-:W-:Y:S01]  /*d310*/  @!P5 FMUL.FTZ R22, R22, R63 ;  /* 0x0000003f1616d220 */ /* 0x002fe20000410000 */
[----:B------:R-:W-:Y:S02]  /*d320*/  FSETP.GTU.FTZ.AND P5, PT, R62, 20, PT ;  /* 0x41a000003e00780b */ /* 0x000fe40003fbc000 */
[----:B------:R-:W-:Y:S01]  /*d330*/  @!P4 MUFU.EX2 R2, R2 ;  /* 0x000000020002c308 */ /* 0x000fe20000000800 */
[----:B---3--:R-:W-:-:S07]  /*d340*/  @!P2 FADD.FTZ R57, R57, 1 ;  /* 0x3f8000003939a421 */ /* 0x008fce0000010000 */
[----:B------:R1:W2:Y:S01]  /*d350*/  @!P0 MUFU.EX2 R35, R3 ;  /* 0x0000000300238308 */ /* 0x0002a20000000800 */
[----:B----4-:R-:W-:Y:S01]  /*d360*/  @!P6 FMUL.FTZ R23, R23, R64 ;  /* 0x000000401717e220 */ /* 0x010fe20000410000 */
[----:B------:R-:W-:-:S06]  /*d370*/  FSETP.GTU.FTZ.AND P6, PT, R66, 20, PT ;  /* 0x41a000004200780b */ /* 0x000fcc0003fdc000 */
[----:B------:R-:W3:Y:S01]  /*d380*/  @!P3 MUFU.EX2 R58, R58 ;  /* 0x0000003a003ab308 */ /* 0x000ee20000000800 */
[----:B------:R-:W-:-:S07]  /*d390*/  LEA R90, R134, R59, 0x4 ;  /* 0x0000003b865a7211 */ /* 0x000fce00078e20ff */
[----:B------:R4:W5:Y:S01]  /*d3a0*/  @!P2 MUFU.RCP R93, R57 ;  /* 0x00000039005da308 */ /* 0x0009620000001000 */
[----:B-1----:R-:W-:Y:S01]  /*d3b0*/  @!P5 FMUL.FTZ R3, R62, -1.4426950216293334961 ;  /* 0xbfb8aa3b3e03d820 */ /* 0x002fe20000410000 */
[C---:B------:R-:W-:Y:S01]  /*d3c0*/  IADD3 R61, R90.reuse, 0x1, RZ ;  /* 0x000000015a3d7810 */ /* 0x040fe20007ffe0ff */
[----:B----4-:R-:W1:Y:S01]  /*d3d0*/  LDS R57, [R114+0x38] ;  /* 0x0000380072397984 */ /* 0x010e620000000800 */
[C---:B------:R-:W-:Y:S02]  /*d3e0*/  IADD3 R63, R90.reuse, 0x2, RZ ;  /* 0x000000025a3f7810 */ /* 0x040fe40007ffe0ff */
[C---:B------:R-:W-:Y:S02]  /*d3f0*/  IADD3 R65, R90.reuse, 0x3, RZ ;  /* 0x000000035a417810 */ /* 0x040fe40007ffe0ff */
[C---:B------:R-:W-:Y:S02]  /*d400*/  IADD3 R67, R90.reuse, 0x4, RZ ;  /* 0x000000045a437810 */ /* 0x040fe40007ffe0ff */
[----:B------:R-:W-:-:S02]  /*d410*/  IADD3 R69, R90, 0x5, RZ ;  /* 0x000000055a457810 */ /* 0x000fc40007ffe0ff */
[C---:B------:R-:W-:Y:S02]  /*d420*/  IADD3 R71, R90.reuse, 0x6, RZ ;  /* 0x000000065a477810 */ /* 0x040fe40007ffe0ff */
[C---:B------:R-:W-:Y:S02]  /*d430*/  IADD3 R73, R90.reuse, 0x7, RZ ;  /* 0x000000075a497810 */ /* 0x040fe40007ffe0ff */
[C---:B------:R-:W-:Y:S02]  /*d440*/  IADD3 R75, R90.reuse, 0x8, RZ ;  /* 0x000000085a4b7810 */ /* 0x040fe40007ffe0ff */
[C---:B------:R-:W-:Y:S02]  /*d450*/  IADD3 R77, R90.reuse, 0x9, RZ ;  /* 0x000000095a4d7810 */ /* 0x040fe40007ffe0ff */
[C---:B------:R-:W-:Y:S02]  /*d460*/  IADD3 R79, R90.reuse, 0xa, RZ ;  /* 0x0000000a5a4f7810 */ /* 0x040fe40007ffe0ff */
[----:B------:R-:W-:-:S02]  /*d470*/  IADD3 R81, R90, 0xb, RZ ;  /* 0x0000000b5a517810 */ /* 0x000fc40007ffe0ff */
[C---:B------:R-:W-:Y:S02]  /*d480*/  IADD3 R83, R90.reuse, 0xc, RZ ;  /* 0x0000000c5a537810 */ /* 0x040fe40007ffe0ff */
[C---:B------:R-:W-:Y:S02]  /*d490*/  IADD3 R85, R90.reuse, 0xd, RZ ;  /* 0x0000000d5a557810 */ /* 0x040fe40007ffe0ff */
[C---:B------:R-:W-:Y:S02]  /*d4a0*/  IADD3 R87, R90.reuse, 0xe, RZ ;  /* 0x0000000e5a577810 */ /* 0x040fe40007ffe0ff */
[----:B------:R-:W-:Y:S01]  /*d4b0*/  IADD3 R89, R90, 0xf, RZ ;  /* 0x0000000f5a597810 */ /* 0x000fe20007ffe0ff */
[----:B------:R4:W-:Y:S01]  /*d4c0*/  @!P5 MUFU.EX2 R59, R3 ;  /* 0x00000003003bd308 */ /* 0x0009e20000000800 */
[----:B------:R-:W-:Y:S01]  /*d4d0*/  @!P6 FMUL.FTZ R60, R66, -1.4426950216293334961 ;  /* 0xbfb8aa3b423ce820 */ /* 0x000fe20000410000 */
[-C--:B------:R-:W-:Y:S01]  /*d4e0*/  LEA.HI.SX32 R62, R61, R90.reuse, 0x1b ;  /* 0x0000005a3d3e7211 */ /* 0x080fe200078fdaff */
[----:B--2---:R-:W-:Y:S01]  /*d4f0*/  @!P0 FADD.FTZ R35, R35, 1 ;  /* 0x3f80000023238421 */ /* 0x004fe20000010000 */
[-C--:B------:R-:W-:Y:S01]  /*d500*/  LEA.HI.SX32 R64, R63, R90.reuse, 0x1b ;  /* 0x0000005a3f407211 */ /* 0x080fe200078fdaff */
[----:B---3--:R-:W-:Y:S01]  /*d510*/  @!P3 FADD.FTZ R58, R58, 1 ;  /* 0x3f8000003a3ab421 */ /* 0x008fe20000010000 */
[----:B------:R-:W-:-:S02]  /*d520*/  LEA.HI.SX32 R66, R65, R90, 0x1b ;  /* 0x0000005a41427211 */ /* 0x000fc400078fdaff */
[-C--:B------:R-:W-:Y:S01]  /*d530*/  LEA.HI.SX32 R68, R67, R90.reuse, 0x1b ;  /* 0x0000005a43447211 */ /* 0x080fe200078fdaff */
[----:B----4-:R-:W-:Y:S01]  /*d540*/  @!P4 FADD.FTZ R3, R2, 1 ;  /* 0x3f8000000203c421 */ /* 0x010fe20000010000 */
[-C--:B------:R-:W-:Y:S02]  /*d550*/  LEA.HI.SX32 R70, R69, R90.reuse, 0x1b ;  /* 0x0000005a45467211 */ /* 0x080fe400078fdaff */
[-C--:B------:R-:W-:Y:S02]  /*d560*/  LEA.HI.SX32 R72, R71, R90.reuse, 0x1b ;  /* 0x0000005a47487211 */ /* 0x080fe400078fdaff */
[-C--:B------:R-:W-:Y:S02]  /*d570*/  LEA.HI.SX32 R74, R73, R90.reuse, 0x1b ;  /* 0x0000005a494a7211 */ /* 0x080fe400078fdaff */
[-C--:B------:R-:W-:Y:S02]  /*d580*/  LEA.HI.SX32 R76, R75, R90.reuse, 0x1b ;  /* 0x0000005a4b4c7211 */ /* 0x080fe400078fdaff */
[----:B------:R-:W-:-:S02]  /*d590*/  LEA.HI.SX32 R78, R77, R90, 0x1b ;  /* 0x0000005a4d4e7211 */ /* 0x000fc400078fdaff */
[-C--:B------:R-:W-:Y:S02]  /*d5a0*/  LEA.HI.SX32 R80, R79, R90.reuse, 0x1b ;  /* 0x0000005a4f507211 */ /* 0x080fe400078fdaff */
[-C--:B------:R-:W-:Y:S02]  /*d5b0*/  LEA.HI.SX32 R82, R81, R90.reuse, 0x1b ;  /* 0x0000005a51527211 */ /* 0x080fe400078fdaff */
[-C--:B------:R-:W-:Y:S02]  /*d5c0*/  LEA.HI.SX32 R84, R83, R90.reuse, 0x1b ;  /* 0x0000005a53547211 */ /* 0x080fe400078fdaff */
[-C--:B------:R-:W-:Y:S02]  /*d5d0*/  LEA.HI.SX32 R86, R85, R90.reuse, 0x1b ;  /* 0x0000005a55567211 */ /* 0x080fe400078fdaff */
[-C--:B------:R-:W-:Y:S01]  /*d5e0*/  LEA.HI.SX32 R88, R87, R90.reuse, 0x1b ;  /* 0x0000005a57587211 */ /* 0x080fe200078fdaff */
[----:B------:R2:W-:Y:S01]  /*d5f0*/  @!P0 MUFU.RCP R92, R35 ;  /* 0x00000023005c8308 */ /* 0x0005e20000001000 */
[----:B------:R-:W-:Y:S01]  /*d600*/  LEA.HI.SX32 R90, R89, R90, 0x1b ;  /* 0x0000005a595a7211 */ /* 0x000fe200078fdaff */
[----:B------:R-:W-:Y:S01]  /*d610*/  LDS R2, [R114+0x2c] ;  /* 0x00002c0072027984 */ /* 0x000fe20000000800 */
[----:B------:R-:W-:-:S02]  /*d620*/  LEA R61, R62, R53, 0x2 ;  /* 0x000000353e3d7211 */ /* 0x000fc400078e10ff */
[-C--:B------:R-:W-:Y:S02]  /*d630*/  LEA R64, R64, R53.reuse, 0x2 ;  /* 0x0000003540407211 */ /* 0x080fe400078e10ff */
[-C--:B------:R-:W-:Y:S01]  /*d640*/  LEA R63, R66, R53.reuse, 0x2 ;  /* 0x00000035423f7211 */ /* 0x080fe200078e10ff */
[----:B------:R3:W-:Y:S01]  /*d650*/  @!P4 MUFU.RCP R91, R3 ;  /* 0x00000003005bc308 */ /* 0x0007e20000001000 */
[-C--:B------:R-:W-:Y:S01]  /*d660*/  LEA R68, R68, R53.reuse, 0x2 ;  /* 0x0000003544447211 */ /* 0x080fe200078e10ff */
[----:B--2---:R-:W-:Y:S01]  /*d670*/  LDS R35, [R114+0x34] ;  /* 0x0000340072237984 */ /* 0x004fe20000000800 */
[-C--:B------:R-:W-:Y:S02]  /*d680*/  LEA R65, R70, R53.reuse, 0x2 ;  /* 0x0000003546417211 */ /* 0x080fe400078e10ff */
[-C--:B------:R-:W-:Y:S02]  /*d690*/  LEA R72, R72, R53.reuse, 0x2 ;  /* 0x0000003548487211 */ /* 0x080fe400078e10ff */
[-C--:B------:R-:W-:Y:S01]  /*d6a0*/  LEA R67, R74, R53.reuse, 0x2 ;  /* 0x000000354a437211 */ /* 0x080fe200078e10ff */
[----:B------:R2:W-:Y:S01]  /*d6b0*/  @!P3 MUFU.RCP R94, R58 ;  /* 0x0000003a005eb308 */ /* 0x0005e20000001000 */
[-C--:B------:R-:W-:Y:S01]  /*d6c0*/  LEA R76, R76, R53.reuse, 0x2 ;  /* 0x000000354c4c7211 */ /* 0x080fe200078e10ff */
[----:B---3--:R-:W-:Y:S01]  /*d6d0*/  LDS R3, [R114+0x30] ;  /* 0x0000300072037984 */ /* 0x008fe20000000800 */
[----:B------:R-:W-:-:S02]  /*d6e0*/  LEA R69, R78, R53, 0x2 ;  /* 0x000000354e457211 */ /* 0x000fc400078e10ff */
[-C--:B------:R-:W-:Y:S02]  /*d6f0*/  LEA R80, R80, R53.reuse, 0x2 ;  /* 0x0000003550507211 */ /* 0x080fe400078e10ff */
[-C--:B------:R-:W-:Y:S02]  /*d700*/  LEA R71, R82, R53.reuse, 0x2 ;  /* 0x0000003552477211 */ /* 0x080fe400078e10ff */
[-C--:B------:R-:W-:Y:S01]  /*d710*/  LEA R84, R84, R53.reuse, 0x2 ;  /* 0x0000003554547211 */ /* 0x080fe200078e10ff */
[----:B--2---:R-:W-:Y:S01]  /*d720*/  LDS R58, [R114] ;  /* 0x00000000723a7984 */ /* 0x004fe20000000800 */
[-C--:B------:R-:W-:Y:S02]  /*d730*/  LEA R73, R86, R53.reuse, 0x2 ;  /* 0x0000003556497211 */ /* 0x080fe400078e10ff */
[-C--:B------:R-:W-:Y:S02]  /*d740*/  LEA R88, R88, R53.reuse, 0x2 ;  /* 0x0000003558587211 */ /* 0x080fe400078e10ff */
[----:B------:R-:W-:-:S02]  /*d750*/  LEA R75, R90, R53, 0x2 ;  /* 0x000000355a4b7211 */ /* 0x000fc400078e10ff */
[----:B------:R-:W2:Y:S01]  /*d760*/  LDS R53, [R114+0x3c] ;  /* 0x00003c0072357984 */ /* 0x000ea20000000800 */
[----:B------:R-:W-:Y:S01]  /*d770*/  BAR.SYNC.DEFER_BLOCKING 0x0 ;  /* 0x0000000000007b1d */ /* 0x000fe20000010000 */
[----:B-1----:R-:W-:-:S05]  /*d780*/  FADD.FTZ R57, R57, UR5 ;  /* 0x0000000539397e21 */ /* 0x002fca0008010000 */
[----:B------:R-:W1:Y:S01]  /*d790*/  @!P6 MUFU.EX2 R60, R60 ;  /* 0x0000003c003ce308 */ /* 0x000e620000000800 */
[----:B-----5:R-:W-:Y:S01]  /*d7a0*/  @!P2 FMUL.FTZ R26, R26, R93 ;  /* 0x0000005d1a1aa220 */ /* 0x020fe20000410000 */
[----:B------:R-:W-:Y:S01]  /*d7b0*/  FSETP.GTU.FTZ.AND P2, PT, R57, 20, PT ;  /* 0x41a000003900780b */ /* 0x000fe20003f5c000 */
[----:B0-----:R-:W-:Y:S01]  /*d7c0*/  ULEA UR7, UR8, UR7, 0x18 ;  /* 0x0000000708077291 */ /* 0x001fe2000f8ec03f */
[----:B------:R-:W-:Y:S04]  /*d7d0*/  STS [R114], R51 ;  /* 0x0000003372007388 */ /* 0x000fe80000000800 */
[----:B------:R-:W-:Y:S04]  /*d7e0*/  STS [R61+0x4], R50 ;  /* 0x000004323d007388 */ /* 0x000fe80000000800 */
[----:B------:R-:W-:Y:S04]  /*d7f0*/  STS [R64+0x8], R49 ;  /* 0x0000083140007388 */ /* 0x000fe80000000800 */
[----:B------:R-:W-:Y:S04]  /*d800*/  STS [R63+0xc], R48 ;  /* 0x00000c303f007388 */ /* 0x000fe80000000800 */
[----:B------:R0:W-:Y:S04]  /*d810*/  STS [R68+0x10], R47 ;  /* 0x0000102f44007388 */ /* 0x0001e80000000800 */
[----:B------:R-:W-:Y:S04]  /*d820*/  STS [R65+0x14], R46 ;  /* 0x0000142e41007388 */ /* 0x000fe80000000800 */
[----:B------:R-:W-:Y:S04]  /*d830*/  STS [R72+0x18], R45 ;  /* 0x0000182d48007388 */ /* 0x000fe80000000800 */
[----:B------:R2:W-:Y:S04]  /*d840*/  STS [R67+0x1c], R44 ;  /* 0x00001c2c43007388 */ /* 0x0005e80000000800 */
[----:B------:R-:W-:Y:S01]  /*d850*/  STS [R76+0x20], R43 ;  /* 0x0000202b4c007388 */ /* 0x000fe20000000800 */
[----:B-1----:R-:W-:-:S03]  /*d860*/  @!P6 FADD.FTZ R60, R60, 1 ;  /* 0x3f8000003c3ce421 */ /* 0x002fc60000010000 */
[----:B------:R-:W-:Y:S04]  /*d870*/  STS [R69+0x24], R42 ;  /* 0x0000242a45007388 */ /* 0x000fe80000000800 */
[----:B------:R-:W-:Y:S04]  /*d880*/  STS [R80+0x28], R41 ;  /* 0x0000282950007388 */ /* 0x000fe80000000800 */
[----:B------:R1:W-:Y:S04]  /*d890*/  STS [R71+0x2c], R40 ;  /* 0x00002c2847007388 */ /* 0x0003e80000000800 */
[----:B------:R-:W-:Y:S01]  /*d8a0*/  STS [R84+0x30], R39 ;  /* 0x0000302754007388 */ /* 0x000fe20000000800 */
[----:B------:R-:W-:-:S03]  /*d8b0*/  @!P4 FMUL.FTZ R24, R24, R91 ;  /* 0x0000005b1818c220 */ /* 0x000fc60000410000 */
[----:B------:R-:W-:Y:S01]  /*d8c0*/  STS [R73+0x34], R38 ;  /* 0x0000342649007388 */ /* 0x000fe20000000800 */
[----:B0-----:R-:W-:Y:S01]  /*d8d0*/  @!P2 FMUL.FTZ R47, R57, -1.4426950216293334961 ;  /* 0xbfb8aa3b392fa820 */ /* 0x001fe20000410000 */
[----:B--2---:R-:W-:Y:S01]  /*d8e0*/  FADD.FTZ R44, R53, UR5 ;  /* 0x00000005352c7e21 */ /* 0x004fe20008010000 */
[----:B------:R-:W-:Y:S01]  /*d8f0*/  @!P5 FADD.FTZ R59, R59, 1 ;  /* 0x3f8000003b3bd421 */ /* 0x000fe20000010000 */
[----:B------:R-:W-:Y:S01]  /*d900*/  STS [R88+0x38], R37 ;  /* 0x0000382558007388 */ /* 0x000fe20000000800 */
[----:B------:R-:W0:Y:S01]  /*d910*/  @!P6 MUFU.RCP R60, R60 ;  /* 0x0000003c003ce308 */ /* 0x000e220000001000 */
[----:B------:R-:W-:Y:S01]  /*d920*/  FADD.FTZ R2, R2, UR5 ;  /* 0x0000000502027e21 */ /* 0x000fe20008010000 */
[----:B------:R-:W-:Y:S01]  /*d930*/  FADD.FTZ R3, R3, UR5 ;  /* 0x0000000503037e21 */ /* 0x000fe20008010000 */
[----:B------:R2:W-:Y:S01]  /*d940*/  STS [R75+0x3c], R36 ;  /* 0x00003c244b007388 */ /* 0x0005e20000000800 */
[----:B------:R-:W-:-:S03]  /*d950*/  NOP ;  /* 0x0000000000007918 */ /* 0x000fc60000000000 */
[----:B------:R-:W-:Y:S01]  /*d960*/  LDS R45, [R130] ;  /* 0x00000000822d7984 */ /* 0x000fe20000000800 */
[----:B------:R-:W3:Y:S01]  /*d970*/  @!P5 MUFU.RCP R59, R59 ;  /* 0x0000003b003bd308 */ /* 0x000ee20000001000 */
[----:B------:R-:W-:Y:S01]  /*d980*/  FSETP.GTU.FTZ.AND P4, PT, R2, 20, PT ;  /* 0x41a000000200780b */ /* 0x000fe20003f9c000 */
[----:B------:R-:W-:Y:S01]  /*d990*/  FADD.FTZ R58, R58, UR5 ;  /* 0x000000053a3a7e21 */ /* 0x000fe20008010000 */
[----:B------:R-:W-:Y:S01]  /*d9a0*/  LDS R49, [R129+0x80] ;  /* 0x0000800081317984 */ /* 0x000fe20000000800 */
[----:B------:R-:W-:Y:S01]  /*d9b0*/  @!P3 FMUL.FTZ R27, R27, R94 ;  /* 0x0000005e1b1bb220 */ /* 0x000fe20000410000 */
[----:B------:R-:W-:Y:S01]  /*d9c0*/  @!P0 FMUL.FTZ R25, R25, R92 ;  /* 0x0000005c19198220 */ /* 0x000fe20000410000 */
[----:B0-----:R-:W-:Y:S01]  /*d9d0*/  @!P6 FMUL.FTZ R29, R29, R60 ;  /* 0x0000003c1d1de220 */ /* 0x001fe20000410000 */
[----:B------:R-:W-:Y:S01]  /*d9e0*/  LDS R53, [R128+0x100] ;  /* 0x0001000080357984 */ /* 0x000fe20000000800 */
[----:B-1----:R-:W0:Y:S03]  /*d9f0*/  LDC.64 R40, c[0x0][0x388] ;  /* 0x0000e200ff287b82 */ /* 0x002e260000000a00 */
[----:B------:R-:W-:Y:S04]  /*da00*/  LDS R57, [R127+0x180] ;  /* 0x000180007f397984 */ /* 0x000fe80000000800 */
[----:B------:R-:W-:Y:S01]  /*da10*/  LDS R77, [R126+0x200] ;  /* 0x000200007e4d7984 */ /* 0x000fe20000000800 */
[----:B------:R-:W-:Y:S01]  /*da20*/  @!P2 MUFU.EX2 R47, R47 ;  /* 0x0000002f002fa308 */ /* 0x000fe20000000800 */
[----:B--2---:R-:W1:Y:S02]  /*da30*/  LDC.64 R36, c[0x0][0x3a8] ;  /* 0x0000ea00ff247b82 */ /* 0x004e640000000a00 */
        /* <DEDUP_REMOVED lines=12> */
[----:B------:R-:W-:Y:S01]  /*db00*/  BAR.SYNC.DEFER_BLOCKING 0x0 ;  /* 0x0000000000007b1d */ /* 0x000fe20000010000 */
[----:B------:R-:W-:Y:S01]  /*db10*/  FADD.FTZ R60, R35, UR5 ;  /* 0x00000005233c7e21 */ /* 0x000fe20008010000 */
[----:B------:R-:W-:Y:S01]  /*db20*/  @!P4 FMUL.FTZ R35, R2, -1.4426950216293334961 ;  /* 0xbfb8aa3b0223c820 */ /* 0x000fe20000410000 */
[----:B---3--:R-:W-:-:S03]  /*db30*/  @!P5 FMUL.FTZ R28, R28, R59 ;  /* 0x0000003b1c1cd220 */ /* 0x008fc60000410000 */
[----:B------:R-:W-:Y:S01]  /*db40*/  FSETP.GTU.FTZ.AND P6, PT, R60, 20, PT ;  /* 0x41a000003c00780b */ /* 0x000fe20003fdc000 */
[----:B------:R2:W3:Y:S01]  /*db50*/  @!P4 MUFU.EX2 R59, R35 ;  /* 0x00000023003bc308 */ /* 0x0004e20000000800 */
[----:B------:R-:W-:Y:S02]  /*db60*/  FSETP.GTU.FTZ.AND P5, PT, R3, 20, PT ;  /* 0x41a000000300780b */ /* 0x000fe40003fbc000 */
[----:B------:R-:W-:Y:S01]  /*db70*/  FSETP.GTU.FTZ.AND P3, PT, R58, 20, PT ;  /* 0x41a000003a00780b */ /* 0x000fe20003f7c000 */
[----:B------:R-:W4:Y:S08]  /*db80*/  LDS R48, [UR7+0x2100] ;  /* 0x00210007ff307984 */ /* 0x000f300008000800 */
[----:B--2---:R-:W-:-:S02]  /*db90*/  @!P6 FMUL.FTZ R35, R60, -1.4426950216293334961 ;  /* 0xbfb8aa3b3c23e820 */ /* 0x004fc40000410000 */
[----:B------:R-:W-:Y:S01]  /*dba0*/  @!P5 FMUL.FTZ R51, R3, -1.4426950216293334961 ;  /* 0xbfb8aa3b0333d820 */ /* 0x000fe20000410000 */
[----:B---3--:R-:W-:Y:S01]  /*dbb0*/  @!P4 FADD.FTZ R59, R59, 1 ;  /* 0x3f8000003b3bc421 */ /* 0x008fe20000010000 */
[----:B------:R2:W-:Y:S01]  /*dbc0*/  @!P6 MUFU.EX2 R46, R35 ;  /* 0x00000023002ee308 */ /* 0x0005e20000000800 */
[----:B------:R-:W-:Y:S02]  /*dbd0*/  SHF.R.S32.HI R3, RZ, 0x1f, R96 ;  /* 0x0000001fff037819 */ /* 0x000fe40000011460 */
[----:B------:R-:W-:Y:S01]  /*dbe0*/  IADD3 R2, P0, R55, R96, RZ ;  /* 0x0000006037027210 */ /* 0x000fe20007f1e0ff */
[----:B--2---:R-:W-:-:S04]  /*dbf0*/  @!P3 FMUL.FTZ R35, R58, -1.4426950216293334961 ;  /* 0xbfb8aa3b3a23b820 */ /* 0x004fc80000410000 */
[----:B------:R-:W2:Y:S01]  /*dc00*/  @!P5 MUFU.EX2 R51, R51 ;  /* 0x000000330033d308 */ /* 0x000ea20000000800 */
[----:B------:R-:W-:Y:S02]  /*dc10*/  IADD3.X R3, R18, R3, RZ, P0, !PT ;  /* 0x0000000312037210 */ /* 0x000fe400007fe4ff */
[----:B------:R-:W-:-:S05]  /*dc20*/  FSETP.GTU.FTZ.AND P0, PT, R44, 20, PT ;  /* 0x41a000002c00780b */ /* 0x000fca0003f1c000 */
[----:B------:R-:W3:Y:S08]  /*dc30*/  @!P3 MUFU.EX2 R35, R35 ;  /* 0x000000230023b308 */ /* 0x000ef00000000800 */
[----:B------:R-:W5:Y:S01]  /*dc40*/  @!P4 MUFU.RCP R59, R59 ;  /* 0x0000003b003bc308 */ /* 0x000f620000001000 */
[----:B--2---:R-:W-:Y:S01]  /*dc50*/  @!P5 FADD.FTZ R51, R51, 1 ;  /* 0x3f8000003333d421 */ /* 0x004fe20000010000 */
[----:B------:R-:W-:Y:S01]  /*dc60*/  USHF.R.S32.HI UR8, URZ, 0x1f, UR18 ;  /* 0x0000001f3f087899 */ /* 0x000fe20008011412 */
[----:B------:R-:W-:Y:S01]  /*dc70*/  @!P2 FADD.FTZ R47, R47, 1 ;  /* 0x3f8000002f2fa421 */ /* 0x000fe20000010000 */
[----:B------:R-:W-:Y:S01]  /*dc80*/  @!P0 FMUL.FTZ R38, R44, -1.4426950216293334961 ;  /* 0xbfb8aa3b2c268820 */ /* 0x000fe20000410000 */
[----:B---3--:R-:W-:-:S03]  /*dc90*/  @!P3 FADD.FTZ R35, R35, 1 ;  /* 0x3f8000002323b421 */ /* 0x008fc60000010000 */
[----:B------:R-:W2:Y:S01]  /*dca0*/  @!P5 MUFU.RCP R58, R51 ;  /* 0x00000033003ad308 */ /* 0x000ea20000001000 */
[----:B-----5:R-:W-:Y:S01]  /*dcb0*/  @!P4 FMUL.FTZ R30, R30, R59 ;  /* 0x0000003b1e1ec220 */ /* 0x020fe20000410000 */
[----:B----4-:R-:W-:-:S06]  /*dcc0*/  ISETP.GE.AND P4, PT, R55, R48, PT ;  /* 0x000000303700720c */ /* 0x010fcc0003f86270 */
[----:B------:R-:W3:Y:S01]  /*dcd0*/  @!P2 MUFU.RCP R60, R47 ;  /* 0x0000002f003ca308 */ /* 0x000ee20000001000 */
[----:B------:R-:W-:-:S07]  /*dce0*/  @!P6 FADD.FTZ R46, R46, 1 ;  /* 0x3f8000002e2ee421 */ /* 0x000fce0000010000 */
[----:B------:R-:W4:Y:S08]  /*dcf0*/  @!P3 MUFU.RCP R50, R35 ;  /* 0x000000230032b308 */ /* 0x000f300000001000 */
[----:B------:R0:W1:Y:S01]  /*dd00*/  @!P0 MUFU.EX2 R44, R38 ;  /* 0x00000026002c8308 */ /* 0x0000620000000800 */
[----:B------:R-:W-:Y:S01]  /*dd10*/  BSSY B0, `(.L_x_503) ;  /* 0x0000015000007945 */ /* 0x000fe20003800000 */
[----:B0-----:R-:W-:-:S06]  /*dd20*/  IMAD R38, R40, UR8, RZ ;  /* 0x0000000828267c24 */ /* 0x001fcc000f8e02ff */
[----:B------:R1:W0:Y:S01]  /*dd30*/  @!P6 MUFU.RCP R101, R46 ;  /* 0x0000002e0065e308 */ /* 0x0002220000001000 */
[----:B------:R-:W-:Y:S02]  /*dd40*/  IMAD R41, R41, UR18, R38 ;  /* 0x0000001229297c24 */ /* 0x000fe4000f8e0226 */
[----:B------:R-:W-:Y:S01]  /*dd50*/  IMAD.WIDE.U32 R38, R40, UR18, RZ ;  /* 0x0000001228267c25 */ /* 0x000fe2000f8e00ff */
[----:B------:R-:W-:-:S03]  /*dd60*/  SHF.R.S32.HI R59, RZ, 0x1f, R137 ;  /* 0x0000001fff3b7819 */ /* 0x000fc60000011489 */
[----:B-1----:R-:W-:Y:S01]  /*dd70*/  IMAD R46, R36, UR8, RZ ;  /* 0x00000008242e7c24 */ /* 0x002fe2000f8e02ff */
[----:B------:R-:W-:Y:S02]  /*dd80*/  IADD3 R43, R39, R41, RZ ;  /* 0x00000029272b7210 */ /* 0x000fe40007ffe0ff */
[----:B------:R-:W-:Y:S01]  /*dd90*/  MOV R42, R38 ;  /* 0x00000026002a7202 */ /* 0x000fe20000000f00 */
[----:B--234-:R-:W-:Y:S06]  /*dda0*/  @P4 BRA `(.L_x_504) ;  /* 0x00000000002c4947 */ /* 0x01cfec0003800000 */
        /* <DEDUP_REMOVED lines=11> */
.L_x_504:
[----:B------:R-:W-:Y:S05]  /*de60*/  BSYNC B0 ;  /* 0x0000000000007941 */ /* 0x000fea0003800000 */
.L_x_503:
[----:B------:R-:W-:Y:S01]  /*de70*/  ULDC.64 UR20, c[0x0][0x390] ;  /* 0x0000e40000147ab9 */ /* 0x000fe20000000a00 */
[----:B------:R-:W-:Y:S01]  /*de80*/  @!P0 FADD.FTZ R44, R44, 1 ;  /* 0x3f8000002c2c8421 */ /* 0x000fe20000010000 */
[----:B-1----:R-:W-:Y:S02]  /*de90*/  IMAD R40, R59, UR20, RZ ;  /* 0x000000143b287c24 */ /* 0x002fe4000f8e02ff */
[----:B------:R-:W-:Y:S01]  /*dea0*/  @!P5 FMUL.FTZ R31, R31, R58 ;  /* 0x0000003a1f1fd220 */ /* 0x000fe20000410000 */
[----:B------:R-:W-:Y:S01]  /*deb0*/  IMAD.WIDE.U32 R38, R137, UR20, R42 ;  /* 0x0000001489267c25 */ /* 0x000fe2000f8e002a */
[----:B------:R-:W1:Y:S03]  /*dec0*/  @!P0 MUFU.RCP R35, R44 ;  /* 0x0000002c00238308 */ /* 0x000e660000001000 */
[----:B0-----:R-:W-:Y:S01]  /*ded0*/  @!P6 FMUL.FTZ R32, R32, R101 ;  /* 0x000000652020e220 */ /* 0x001fe20000410000 */
[----:B------:R-:W-:Y:S01]  /*dee0*/  @!P2 FMUL.FTZ R33, R33, R60 ;  /* 0x0000003c2121a220 */ /* 0x000fe20000410000 */
[----:B------:R-:W-:Y:S01]  /*def0*/  IMAD R43, R137, UR21, R40 ;  /* 0x00000015892b7c24 */ /* 0x000fe2000f8e0228 */
[----:B------:R-:W-:Y:S01]  /*df00*/  ULDC.64 UR20, c[0x0][0x3e0] ;  /* 0x0000f80000147ab9 */ /* 0x000fe20000000a00 */
[----:B------:R-:W-:Y:S01]  /*df10*/  IADD3 R40, P5, R54, R38, RZ ;  /* 0x0000002636287210 */ /* 0x000fe20007fbe0ff */
[----:B------:R-:W-:Y:S01]  /*df20*/  @!P3 FMUL.FTZ R19, R19, R50 ;  /* 0x000000321313b220 */ /* 0x000fe20000410000 */
[----:B------:R-:W-:Y:S01]  /*df30*/  LEA R41, P4, R55, UR20, 0x2 ;  /* 0x0000001437297c11 */ /* 0x000fe2000f8810ff */
[----:B------:R-:W-:Y:S01]  /*df40*/  BSSY B0, `(.L_x_505) ;  /* 0x000006b000007945 */ /* 0x000fe20003800000 */
[----:B------:R-:W-:-:S02]  /*df50*/  ISETP.GE.AND P6, PT, R16, R48, PT ;  /* 0x000000301000720c */ /* 0x000fc40003fc6270 */
[----:B------:R-:W-:Y:S02]  /*df60*/  LEA.HI.X R42, R55, UR21, R18, 0x2, P4 ;  /* 0x00000015372a7c11 */ /* 0x000fe4000a0f1412 */
[-C--:B------:R-:W-:Y:S02]  /*df70*/  ISETP.GE.AND P4, PT, R0, R48.reuse, PT ;  /* 0x000000300000720c */ /* 0x080fe40003f86270 */
[-C--:B------:R-:W-:Y:S02]  /*df80*/  ISETP.GE.AND P2, PT, R4, R48.reuse, PT ;  /* 0x000000300400720c */ /* 0x080fe40003f46270 */
[----:B------:R-:W-:Y:S01]  /*df90*/  IADD3.X R39, R52, R43, R39, P5, !PT ;  /* 0x0000002b34277210 */ /* 0x000fe20002ffe427 */
[----:B-1----:R-:W-:Y:S01]  /*dfa0*/  @!P0 FMUL.FTZ R34, R34, R35 ;  /* 0x0000002322228220 */ /* 0x002fe20000410000 */
[----:B------:R-:W-:Y:S01]  /*dfb0*/  LEA R38, P5, R40, R41, 0x2 ;  /* 0x0000002928267211 */ /* 0x000fe200078a10ff */
[----:B------:R-:W-:Y:S01]  /*dfc0*/  FADD.FTZ R35, R19, R138 ;  /* 0x0000008a13237221 */ /* 0x000fe20000010000 */
[----:B------:R-:W-:-:S02]  /*dfd0*/  ISETP.GE.AND P0, PT, R5, R48, PT ;  /* 0x000000300500720c */ /* 0x000fc40003f06270 */
[----:B------:R-:W-:Y:S01]  /*dfe0*/  LEA.HI.X R39, R40, R42, R39, 0x2, P5 ;  /* 0x0000002a28277211 */ /* 0x000fe200028f1427 */
[----:B------:R-:W-:Y:S01]  /*dff0*/  FADD.FTZ R40, R35, R20 ;  /* 0x0000001423287221 */ /* 0x000fe20000010000 */
[-C--:B------:R-:W-:Y:S02]  /*e000*/  ISETP.GE.AND P5, PT, R7, R48.reuse, PT ;  /* 0x000000300700720c */ /* 0x080fe40003fa6270 */
[-C--:B------:R-:W-:Y:S01]  /*e010*/  ISETP.GE.AND P3, PT, R8, R48.reuse, PT ;  /* 0x000000300800720c */ /* 0x080fe20003f66270 */
[----:B------:R-:W-:Y:S01]  /*e020*/  @!P6 STG.E desc[UR16][R38.64+-0x1f00], R53 ;  /* 0xffe100352600e986 */ /* 0x000fe2000c101910 */
[-C--:B------:R-:W-:Y:S01]  /*e030*/  ISETP.GE.AND P6, PT, R6, R48.reuse, PT ;  /* 0x000000300600720c */ /* 0x080fe20003fc6270 */
[----:B------:R-:W-:Y:S02]  /*e040*/  FADD.FTZ R35, R40, R21 ;  /* 0x0000001528237221 */ /* 0x000fe40000010000 */
[----:B------:R-:W-:Y:S01]  /*e050*/  @!P4 STG.E desc[UR16][R38.64+-0x1e80], R57 ;  /* 0xffe180392600c986 */ /* 0x000fe2000c101910 */
[----:B------:R-:W-:Y:S01]  /*e060*/  ISETP.GE.AND P4, PT, R9, R48, PT ;  /* 0x000000300900720c */ /* 0x000fe20003f86270 */
[----:B------:R-:W-:-:S02]  /*e070*/  FADD.FTZ R40, R35, R22 ;  /* 0x0000001623287221 */ /* 0x000fc40000010000 */
[----:B------:R-:W-:Y:S01]  /*e080*/  @!P2 STG.E desc[UR16][R38.64+-0x1e00], R77 ;  /* 0xffe2004d2600a986 */ /* 0x000fe2000c101910 */
[-C--:B------:R-:W-:Y:S01]  /*e090*/  ISETP.GE.AND P2, PT, R10, R48.reuse, PT ;  /* 0x000000300a00720c */ /* 0x080fe20003f46270 */
[----:B------:R-:W-:Y:S02]  /*e0a0*/  FADD.FTZ R35, R40, R23 ;  /* 0x0000001728237221 */ /* 0x000fe40000010000 */
[----:B------:R-:W-:Y:S01]  /*e0b0*/  @!P0 STG.E desc[UR16][R38.64+-0x1d80], R79 ;  /* 0xffe2804f26008986 */ /* 0x000fe2000c101910 */
[----:B------:R-:W-:-:S03]  /*e0c0*/  ISETP.GE.AND P0, PT, R11, R48, PT ;  /* 0x000000300b00720c */ /* 0x000fc60003f06270 */
        /* <DEDUP_REMOVED lines=15> */
[----:B------:R-:W-:Y:S01]  /*e1c0*/  @!P2 STG.E desc[UR16][R38.64+-0x1880], R99 ;  /* 0xffe780632600a986 */ /* 0x000fe2000c101910 */
[----:B------:R-:W-:Y:S06]  /*e1d0*/  BAR.SYNC.DEFER_BLOCKING 0x0 ;  /* 0x0000000000007b1d */ /* 0x000fec0000010000 */
[----:B------:R0:W-:Y:S04]  /*e1e0*/  STS [R114], R19 ;  /* 0x0000001372007388 */ /* 0x0001e80000000800 */
[----:B------:R-:W-:Y:S04]  /*e1f0*/  STS [R61+0x4], R20 ;  /* 0x000004143d007388 */ /* 0x000fe80000000800 */
[----:B------:R1:W-:Y:S01]  /*e200*/  STS [R64+0x8], R21 ;  /* 0x0000081540007388 */ /* 0x0003e20000000800 */
[----:B0-----:R-:W-:-:S03]  /*e210*/  IMAD R19, R37, UR18, R46 ;  /* 0x0000001225137c24 */ /* 0x001fc6000f8e022e */
[----:B------:R-:W-:Y:S04]  /*e220*/  STS [R63+0xc], R22 ;  /* 0x00000c163f007388 */ /* 0x000fe80000000800 */
[----:B------:R-:W-:Y:S01]  /*e230*/  STS [R68+0x10], R23 ;  /* 0x0000101744007388 */ /* 0x000fe20000000800 */
[----:B-1----:R-:W-:-:S03]  /*e240*/  IMAD.WIDE.U32 R20, R36, UR18, RZ ;  /* 0x0000001224147c25 */ /* 0x002fc6000f8e00ff */
[----:B------:R0:W-:Y:S04]  /*e250*/  STS [R65+0x14], R24 ;  /* 0x0000141841007388 */ /* 0x0001e80000000800 */
[----:B------:R1:W-:Y:S04]  /*e260*/  STS [R72+0x18], R25 ;  /* 0x0000181948007388 */ /* 0x0003e80000000800 */
[----:B------:R2:W-:Y:S01]  /*e270*/  STS [R67+0x1c], R26 ;  /* 0x00001c1a43007388 */ /* 0x0005e20000000800 */
[----:B0-----:R-:W-:-:S03]  /*e280*/  FADD.FTZ R24, R35, R24 ;  /* 0x0000001823187221 */ /* 0x001fc60000010000 */
[----:B------:R0:W-:Y:S01]  /*e290*/  STS [R76+0x20], R27 ;  /* 0x0000201b4c007388 */ /* 0x0001e20000000800 */
[----:B-1----:R-:W-:-:S03]  /*e2a0*/  FADD.FTZ R25, R24, R25 ;  /* 0x0000001918197221 */ /* 0x002fc60000010000 */
[----:B------:R1:W-:Y:S01]  /*e2b0*/  STS [R69+0x24], R28 ;  /* 0x0000241c45007388 */ /* 0x0003e20000000800 */
[----:B--2---:R-:W-:Y:S01]  /*e2c0*/  FADD.FTZ R26, R25, R26 ;  /* 0x0000001a191a7221 */ /* 0x004fe20000010000 */
[----:B------:R-:W-:Y:S02]  /*e2d0*/  IADD3 R25, R21, R19, RZ ;  /* 0x0000001315197210 */ /* 0x000fe40007ffe0ff */
[----:B------:R2:W-:Y:S01]  /*e2e0*/  STS [R80+0x28], R29 ;  /* 0x0000281d50007388 */ /* 0x0005e20000000800 */
[----:B0-----:R-:W-:-:S03]  /*e2f0*/  FADD.FTZ R27, R26, R27 ;  /* 0x0000001b1a1b7221 */ /* 0x001fc60000010000 */
[----:B------:R0:W-:Y:S01]  /*e300*/  STS [R71+0x2c], R30 ;  /* 0x00002c1e47007388 */ /* 0x0001e20000000800 */
[----:B-1----:R-:W-:-:S03]  /*e310*/  FADD.FTZ R28, R27, R28 ;  /* 0x0000001c1b1c7221 */ /* 0x002fc60000010000 */
[----:B------:R1:W-:Y:S01]  /*e320*/  STS [R84+0x30], R31 ;  /* 0x0000301f54007388 */ /* 0x0003e20000000800 */
[----:B--2---:R-:W-:-:S03]  /*e330*/  FADD.FTZ R29, R28, R29 ;  /* 0x0000001d1c1d7221 */ /* 0x004fc60000010000 */
[----:B------:R2:W-:Y:S01]  /*e340*/  STS [R73+0x34], R32 ;  /* 0x0000342049007388 */ /* 0x0005e20000000800 */
[----:B0-----:R-:W-:-:S03]  /*e350*/  FADD.FTZ R30, R29, R30 ;  /* 0x0000001e1d1e7221 */ /* 0x001fc60000010000 */
[----:B------:R0:W-:Y:S01]  /*e360*/  STS [R88+0x38], R33 ;  /* 0x0000382158007388 */ /* 0x0001e20000000800 */
[----:B-1----:R-:W-:-:S03]  /*e370*/  FADD.FTZ R31, R30, R31 ;  /* 0x0000001f1e1f7221 */ /* 0x002fc60000010000 */
        /* <DEDUP_REMOVED lines=23> */
[----:B------:R-:W0:Y:S02]  /*e4f0*/  LDS R22, [UR7+0x2100] ;  /* 0x00210007ff167984 */ /* 0x000e240008000800 */
[----:B0-----:R-:W-:-:S02]  /*e500*/  ISETP.GE.AND P0, PT, R55, R22, PT ;  /* 0x000000163700720c */ /* 0x001fc40003f06270 */
[----:B------:R-:W-:-:S04]  /*e510*/  IADD3 R55, P1, R55, -0x7e0, RZ ;  /* 0xfffff82037377810 */ /* 0x000fc80007f3e0ff */
[----:B------:R-:W-:-:S07]  /*e520*/  IADD3.X R24, R18, -0x1, RZ, P1, !PT ;  /* 0xffffffff12187810 */ /* 0x000fce0000ffe4ff */
        /* <DEDUP_REMOVED lines=12> */
.L_x_506:
[----:B------:R-:W-:Y:S05]  /*e5f0*/  BSYNC B0 ;  /* 0x0000000000007941 */ /* 0x000fea0003800000 */
.L_x_505:
[----:B------:R-:W-:Y:S01]  /*e600*/  MOV R2, R20 ;  /* 0x0000001400027202 */ /* 0x000fe20000000f00 */
[----:B------:R-:W-:Y:S01]  /*e610*/  ULDC.64 UR20, c[0x0][0x3b0] ;  /* 0x0000ec0000147ab9 */ /* 0x000fe20000000a00 */
[----:B------:R-:W-:Y:S01]  /*e620*/  MOV R3, R25 ;  /* 0x0000001900037202 */ /* 0x000fe20000000f00 */
[----:B------:R-:W-:Y:S01]  /*e630*/  IMAD R20, R59, UR20, RZ ;  /* 0x000000143b147c24 */ /* 0x000fe2000f8e02ff */
[----:B------:R-:W-:Y:S01]  /*e640*/  ULDC.64 UR22, c[0x0][0x3f0] ;  /* 0x0000fc0000167ab9 */ /* 0x000fe20000000a00 */
[-C--:B------:R-:W-:Y:S01]  /*e650*/  ISETP.GE.AND P3, PT, R17, R22.reuse, PT ;  /* 0x000000161100720c */ /* 0x080fe20003f66270 */
[----:B------:R-:W-:Y:S01]  /*e660*/  UIADD3 UR11, UP0, UR11, -0x2000, URZ ;  /* 0xffffe0000b0b7890 */ /* 0x000fe2000ff1e03f */
[----:B------:R-:W-:Y:S01]  /*e670*/  IMAD.WIDE.U32 R2, R137, UR20, R2 ;  /* 0x0000001489027c25 */ /* 0x000fe2000f8e0002 */
[----:B0-----:R-:W-:Y:S01]  /*e680*/  LEA R18, P1, R55, UR22, 0x2 ;  /* 0x0000001637127c11 */ /* 0x001fe2000f8210ff */
[----:B------:R-:W-:Y:S01]  /*e690*/  UIADD3 UR9, UP1, UR9, -0x2000, URZ ;  /* 0xffffe00009097890 */ /* 0x000fe2000ff3e03f */
[----:B------:R-:W-:Y:S01]  /*e6a0*/  ISETP.GE.AND P4, PT, R16, R22, PT ;  /* 0x000000161000720c */ /* 0x000fe20003f86270 */
[----:B------:R-:W-:Y:S01]  /*e6b0*/  IMAD R21, R137, UR21, R20 ;  /* 0x0000001589157c24 */ /* 0x000fe2000f8e0214 */
[----:B------:R-:W-:Y:S01]  /*e6c0*/  IADD3 R19, P0, R54, R2, RZ ;  /* 0x0000000236137210 */ /* 0x000fe20007f1e0ff */
[----:B------:R-:W-:Y:S01]  /*e6d0*/  UIADD3 UR13, UP2, UR13, -0x2000, URZ ;  /* 0xffffe0000d0d7890 */ /* 0x000fe2000ff5e03f */
[----:B------:R-:W-:Y:S01]  /*e6e0*/  LEA.HI.X R16, R55, UR23, R24, 0x2, P1 ;  /* 0x0000001737107c11 */ /* 0x000fe200088f1418 */
[----:B------:R-:W-:Y:S01]  /*e6f0*/  UIADD3 UR6, UR6, 0x1, URZ ;  /* 0x0000000106067890 */ /* 0x000fe2000fffe03f */
[----:B------:R-:W-:Y:S01]  /*e700*/  IADD3.X R3, R52, R21, R3, P0, !PT ;  /* 0x0000001534037210 */ /* 0x000fe200007fe403 */
[----:B------:R-:W-:Y:S01]  /*e710*/  UIADD3.X UR12, UR12, -0x1, URZ, UP0, !UPT ;  /* 0xffffffff0c0c7890 */ /* 0x000fe200087fe43f */
[C---:B------:R-:W-:Y:S01]  /*e720*/  LEA R2, P0, R19.reuse, R18, 0x2 ;  /* 0x0000001213027211 */ /* 0x040fe200078010ff */
[----:B------:R-:W-:Y:S01]  /*e730*/  UIADD3.X UR10, UR10, -0x1, URZ, UP1, !UPT ;  /* 0xffffffff0a0a7890 */ /* 0x000fe20008ffe43f */
[----:B------:R-:W-:Y:S01]  /*e740*/  ISETP.GE.AND P5, PT, R0, R22, PT ;  /* 0x000000160000720c */ /* 0x000fe20003fa6270 */
[----:B------:R-:W-:Y:S01]  /*e750*/  UIADD3.X UR14, UR14, -0x1, URZ, UP2, !UPT ;  /* 0xffffffff0e0e7890 */ /* 0x000fe200097fe43f */
[----:B------:R-:W-:-:S02]  /*e760*/  LEA.HI.X R3, R19, R16, R3, 0x2, P0 ;  /* 0x0000001013037211 */ /* 0x000fc400000f1403 */
[-C--:B------:R-:W-:Y:S02]  /*e770*/  ISETP.GE.AND P6, PT, R4, R22.reuse, PT ;  /* 0x000000160400720c */ /* 0x080fe40003fc6270 */
[-C--:B------:R-:W-:Y:S01]  /*e780*/  ISETP.GE.AND P1, PT, R6, R22.reuse, PT ;  /* 0x000000160600720c */ /* 0x080fe20003f26270 */
[----:B------:R0:W-:Y:S01]  /*e790*/  @!P3 STG.E desc[UR16][R2.64], R129 ;  /* 0x000000810200b986 */ /* 0x0001e2000c101910 */
[-C--:B------:R-:W-:Y:S02]  /*e7a0*/  ISETP.GE.AND P2, PT, R7, R22.reuse, PT ;  /* 0x000000160700720c */ /* 0x080fe40003f46270 */
[-C--:B------:R-:W-:Y:S01]  /*e7b0*/  ISETP.GE.AND P3, PT, R8, R22.reuse, PT ;  /* 0x000000160800720c */ /* 0x080fe20003f66270 */
[----:B------:R0:W-:Y:S01]  /*e7c0*/  @!P4 STG.E desc[UR16][R2.64+0x80], R39 ;  /* 0x000080270200c986 */ /* 0x0001e2000c101910 */
[-C--:B------:R-:W-:Y:S02]  /*e7d0*/  ISETP.GE.AND P0, PT, R5, R22.reuse, PT ;  /* 0x000000160500720c */ /* 0x080fe40003f06270 */
        /* <DEDUP_REMOVED lines=20> */
[----:B------:R-:W-:-:S13]  /*e920*/  ISETP.GT.AND P0, PT, R131, 0x1, PT ;  /* 0x000000018300780c */ /* 0x000fda0003f04270 */
[----:B0-----:R-:W-:Y:S05]  /*e930*/  @P0 BRA `(.L_x_507) ;  /* 0xffffff1c00740947 */ /* 0x001fea000383ffff */
.L_x_433:
        /* <DEDUP_REMOVED lines=35> */
[----:B------:R-:W-:-:S04]  /*eb70*/  @!P0 FADD.FTZ R2, R3, R2 ;  /* 0x0000000203028221 */ /* 0x000fc80000010000 */
[----:B-1----:R-:W-:-:S05]  /*eb80*/  @!P0 FADD.FTZ R7, R2, R5 ;  /* 0x0000000502078221 */ /* 0x002fca0000010000 */
[----:B------:R1:W-:Y:S02]  /*eb90*/  REDG.E.ADD.F32.FTZ.RN.STRONG.GPU desc[UR16][R204.64], R7 ;  /* 0x00000007cc0079a6 */ /* 0x0003e4000c10f390 */
.L_x_509:
[----:B------:R-:W-:Y:S05]  /*eba0*/  BSYNC B0 ;  /* 0x0000000000007941 */ /* 0x000fea0003800000 */
.L_x_508:
[----:B------:R-:W-:Y:S01]  /*ebb0*/  ULDC.64 UR4, c[0x0][0x3f8] ;  /* 0x0000fe0000047ab9 */ /* 0x000fe20000000a00 */
[----:B------:R-:W-:Y:S01]  /*ebc0*/  BSSY B0, `(.L_x_510) ;  /* 0x0000029000007945 */ /* 0x000fe20003800000 */
[----:B------:R-:W-:-:S04]  /*ebd0*/  ISETP.NE.U32.AND P0, PT, RZ, UR4, PT ;  /* 0x00000004ff007c0c */ /* 0x000fc8000bf05070 */
[----:B------:R-:W-:-:S13]  /*ebe0*/  ISETP.NE.AND.EX P0, PT, RZ, UR5, PT, P0 ;  /* 0x00000005ff007c0c */ /* 0x000fda000bf05300 */
[----:B------:R-:W-:Y:S05]  /*ebf0*/  @!P0 BRA `(.L_x_511) ;  /* 0x0000000000908947 */ /* 0x000fea0003800000 */
[----:B------:R-:W-:Y:S06]  /*ec00*/  BAR.SYNC.DEFER_BLOCKING 0x0 ;  /* 0x0000000000007b1d */ /* 0x000fec0000010000 */
[----:B------:R-:W2:Y:S01]  /*ec10*/  SHFL.DOWN P0, R3, R138, 0x1, 0x1f ;  /* 0x08201f008a037f89 */ /* 0x000ea20000000000 */
[----:B------:R-:W3:Y:S01]  /*ec20*/  S2R R4, SR_LANEID ;  /* 0x0000000000047919 */ /* 0x000ee20000000000 */
[----:B------:R-:W4:Y:S01]  /*ec30*/  S2R R21, SR_TID.X ;  /* 0x0000000000157919 */ /* 0x000f220000002100 */
[----:B--2---:R-:W-:-:S05]  /*ec40*/  @P0 FADD R3, R3, R138 ;  /* 0x0000008a03030221 */ /* 0x004fca0000000000 */
[----:B0-----:R-:W0:Y:S01]  /*ec50*/  SHFL.DOWN P0, R0, R3, 0x2, 0x1f ;  /* 0x08401f0003007f89 */ /* 0x001e220000000000 */
[----:B---3--:R-:W-:-:S13]  /*ec60*/  ISETP.NE.AND P1, PT, R4, RZ, PT ;  /* 0x000000ff0400720c */ /* 0x008fda0003f25270 */
[----:B------:R-:W2:Y:S01]  /*ec70*/  @!P1 S2R R6, SR_CgaCtaId ;  /* 0x0000000000069919 */ /* 0x000ea20000008800 */
[----:B----4-:R-:W-:Y:S01]  /*ec80*/  @!P1 SHF.R.S32.HI R4, RZ, 0x1f, R21 ;  /* 0x0000001fff049819 */ /* 0x010fe20000011415 */
[----:B0-----:R-:W-:Y:S01]  /*ec90*/  @P0 FADD R0, R3, R0 ;  /* 0x0000000003000221 */ /* 0x001fe20000000000 */
[----:B------:R-:W-:Y:S02]  /*eca0*/  @!P1 MOV R3, 0x400 ;  /* 0x0000040000039802 */ /* 0x000fe40000000f00 */
[----:B------:R-:W-:Y:S02]  /*ecb0*/  @!P1 LEA.HI R4, R4, R21, RZ, 0x5 ;  /* 0x0000001504049211 */ /* 0x000fe400078f28ff */
[----:B------:R-:W0:Y:S02]  /*ecc0*/  SHFL.DOWN P0, R5, R0, 0x4, 0x1f ;  /* 0x08801f0000057f89 */ /* 0x000e240000000000 */
[----:B------:R-:W-:Y:S02]  /*ecd0*/  @!P1 SHF.R.S32.HI R4, RZ, 0x5, R4 ;  /* 0x00000005ff049819 */ /* 0x000fe40000011404 */
[----:B--2---:R-:W-:Y:S01]  /*ece0*/  @!P1 LEA R3, R6, R3, 0x18 ;  /* 0x0000000306039211 */ /* 0x004fe200078ec0ff */
[----:B0-----:R-:W-:-:S03]  /*ecf0*/  @P0 FADD R5, R0, R5 ;  /* 0x0000000500050221 */ /* 0x001fc60000000000 */
[----:B------:R-:W-:Y:S02]  /*ed00*/  @!P1 LEA R4, R4, R3, 0x2 ;  /* 0x0000000304049211 */ /* 0x000fe400078e10ff */
[----:B------:R-:W0:Y:S02]  /*ed10*/  SHFL.DOWN P0, R2, R5, 0x8, 0x1f ;  /* 0x09001f0005027f89 */ /* 0x000e240000000000 */
[----:B0-----:R-:W-:-:S05]  /*ed20*/  @P0 FADD R2, R5, R2 ;  /* 0x0000000205020221 */ /* 0x001fca0000000000 */
[----:B-1----:R-:W0:Y:S02]  /*ed30*/  SHFL.DOWN P0, R7, R2, 0x10, 0x1f ;  /* 0x0a001f0002077f89 */ /* 0x002e240000000000 */
[----:B0-----:R-:W-:Y:S01]  /*ed40*/  @P0 FADD R7, R2, R7 ;  /* 0x0000000702070221 */ /* 0x001fe20000000000 */
[----:B------:R-:W-:-:S04]  /*ed50*/  ISETP.NE.AND P0, PT, R21, RZ, PT ;  /* 0x000000ff1500720c */ /* 0x000fc80003f05270 */
[----:B------:R0:W-:Y:S01]  /*ed60*/  @!P1 STS [R4+0x2114], R7 ;  /* 0x0021140704009388 */ /* 0x0001e20000000800 */
[----:B------:R-:W-:Y:S08]  /*ed70*/  BAR.SYNC.DEFER_BLOCKING 0x0 ;  /* 0x0000000000007b1d */ /* 0x000ff00000010000 */
[----:B------:R-:W-:Y:S05]  /*ed80*/  @P0 BRA `(.L_x_512) ;  /* 0x0000000000300947 */ /* 0x000fea0003800000 */
[----:B------:R-:W1:Y:S01]  /*ed90*/  @!P0 S2R R3, SR_CgaCtaId ;  /* 0x0000000000038919 */ /* 0x000e620000008800 */
[----:B------:R-:W-:-:S04]  /*eda0*/  @!P0 MOV R0, 0x400 ;  /* 0x0000040000008802 */ /* 0x000fc80000000f00 */
[----:B-1----:R-:W-:-:S05]  /*edb0*/  @!P0 LEA R0, R3, R0, 0x18 ;  /* 0x0000000003008211 */ /* 0x002fca00078ec0ff */
[----:B------:R-:W1:Y:S04]  /*edc0*/  @!P0 LDS.64 R2, [R0+0x2118] ;  /* 0x0021180000028984 */ /* 0x000e680000000a00 */
[----:B------:R-:W0:Y:S01]  /*edd0*/  @!P0 LDS R5, [R0+0x2120] ;  /* 0x0021200000058984 */ /* 0x000e220000000800 */
[----:B-1----:R-:W-:-:S04]  /*ede0*/  @!P0 FADD.FTZ R2, R7, R2 ;  /* 0x0000000207028221 */ /* 0x002fc80000010000 */
[----:B------:R-:W-:-:S04]  /*edf0*/  @!P0 FADD.FTZ R2, R3, R2 ;  /* 0x0000000203028221 */ /* 0x000fc80000010000 */
[----:B0-----:R-:W-:-:S05]  /*ee00*/  @!P0 FADD.FTZ R7, R2, R5 ;  /* 0x0000000502078221 */ /* 0x001fca0000010000 */
[----:B------:R1:W-:Y:S01]  /*ee10*/  REDG.E.ADD.F32.FTZ.RN.STRONG.GPU desc[UR16][R202.64], R7 ;  /* 0x00000007ca0079a6 */ /* 0x0003e2000c10f390 */
[----:B------:R-:W-:Y:S01]  /*ee20*/  HFMA2.MMA R21, -RZ, RZ, 0, 0 ;  /* 0x00000000ff157435 */ /* 0x000fe200000001ff */
[----:B------:R-:W-:Y:S10]  /*ee30*/  BRA `(.L_x_512) ;  /* 0x0000000000047947 */ /* 0x000ff40003800000 */
.L_x_511:
[----:B------:R-:W2:Y:S02]  /*ee40*/  S2R R21, SR_TID.X ;  /* 0x0000000000157919 */ /* 0x000ea40000002100 */
.L_x_512:
[----:B------:R-:W-:Y:S05]  /*ee50*/  BSYNC B0 ;  /* 0x0000000000007941 */ /* 0x000fea0003800000 */
.L_x_510:
[----:B------:R-:W-:Y:S02]  /*ee60*/  ULDC UR22, c[0x0][0x21c] ;  /* 0x0000870000167ab9 */ /* 0x000fe40000000800 */
[----:B--2---:R-:W-:-:S13]  /*ee70*/  ISETP.GE.AND P0, PT, R21, UR22, PT ;  /* 0x0000001615007c0c */ /* 0x004fda000bf06270 */
[----:B------:R-:W-:Y:S05]  /*ee80*/  @P0 EXIT ;  /* 0x000000000000094d */ /* 0x000fea0003800000 */
[----:B0-----:R-:W-:Y:S01]  /*ee90*/  SHF.R.S32.HI R4, RZ, 0x1f, R137 ;  /* 0x0000001fff047819 */ /* 0x001fe20000011489 */
[----:B------:R-:W-:Y:S01]  /*eea0*/  ULDC.64 UR6, c[0x0][0x338] ;  /* 0x0000ce0000067ab9 */ /* 0x000fe20000000a00 */
[----:B------:R-:W0:Y:S01]  /*eeb0*/  S2UR UR5, SR_CgaCtaId ;  /* 0x00000000000579c3 */ /* 0x000e220000008800 */
[C---:B-1----:R-:W-:Y:S01]  /*eec0*/  IMAD.WIDE.U32 R6, R137.reuse, UR6, RZ ;  /* 0x0000000689067c25 */ /* 0x042fe2000f8e00ff */
[----:B------:R-:W-:Y:S01]  /*eed0*/  ULDC.64 UR10, c[0x0][0x268] ;  /* 0x00009a00000a7ab9 */ /* 0x000fe20000000a00 */
[----:B------:R-:W-:Y:S01]  /*eee0*/  ULDC.64 UR8, c[0x0][0x358] ;  /* 0x0000d60000087ab9 */ /* 0x000fe20000000a00 */
[----:B------:R-:W-:Y:S01]  /*eef0*/  ULDC.64 UR18, c[0x0][0x248] ;  /* 0x0000920000127ab9 */ /* 0x000fe20000000a00 */
[C---:B------:R-:W-:Y:S01]  /*ef00*/  IMAD R0, R4.reuse, UR6, RZ ;  /* 0x0000000604007c24 */ /* 0x040fe2000f8e02ff */
[----:B------:R-:W-:Y:S01]  /*ef10*/  BSSY B0, `(.L_x_513) ;  /* 0x0000060000007945 */ /* 0x000fe20003800000 */
[C---:B------:R-:W-:Y:S01]  /*ef20*/  IMAD R2, R4.reuse, UR8, RZ ;  /* 0x0000000804027c24 */ /* 0x040fe2000f8e02ff */
[----:B------:R-:W-:Y:S01]  /*ef30*/  UMOV UR4, 0x400 ;  /* 0x0000040000047882 */ /* 0x000fe20000000000 */
[C---:B------:R-:W-:Y:S01]  /*ef40*/  IMAD R33, R137.reuse, UR7, R0 ;  /* 0x0000000789217c24 */ /* 0x040fe2000f8e0200 */
[----:B------:R-:W-:Y:S01]  /*ef50*/  ULDC.64 UR6, c[0x0][0x378] ;  /* 0x0000de0000067ab9 */ /* 0x000fe20000000a00 */
[----:B------:R-:W-:Y:S01]  /*ef60*/  IMAD.WIDE.U32 R10, R137, UR8, RZ ;  /* 0x00000008890a7c25 */ /* 0x000fe2000f8e00ff */
[----:B------:R-:W-:Y:S01]  /*ef70*/  ULDC.64 UR26, c[0x0][0x2e0] ;  /* 0x0000b800001a7ab9 */ /* 0x000fe20000000a00 */
[----:B------:R-:W-:Y:S01]  /*ef80*/  ULDC.64 UR24, c[0x0][0x270] ;  /* 0x00009c0000187ab9 */ /* 0x000fe20000000a00 */
[----:B------:R-:W-:Y:S01]  /*ef90*/  IADD3 R33, R7, R33, RZ ;  /* 0x0000002107217210 */ /* 0x000fe20007ffe0ff */
[C---:B------:R-:W-:Y:S01]  /*efa0*/  IMAD R0, R4.reuse, UR6, RZ ;  /* 0x0000000604007c24 */ /* 0x040fe2000f8e02ff */
[----:B------:R-:W-:Y:S01]  /*efb0*/  ULDC.64 UR30, c[0x0][0x2d8] ;  /* 0x0000b600001e7ab9 */ /* 0x000fe20000000a00 */
[C---:B------:R-:W-:Y:S01]  /*efc0*/  IMAD.WIDE.U32 R8, R137.reuse, UR6, RZ ;  /* 0x0000000689087c25 */ /* 0x040fe2000f8e00ff */
[----:B------:R-:W-:Y:S01]  /*efd0*/  ULDC UR6, c[0x0][0x0] ;  /* 0x0000000000067ab9 */ /* 0x000fe20000000800 */
[----:B------:R-:W-:Y:S01]  /*efe0*/  ULDC.64 UR28, c[0x0][0x250] ;  /* 0x00009400001c7ab9 */ /* 0x000fe20000000a00 */
[----:B------:R-:W-:Y:S01]  /*eff0*/  ULDC.64 UR12, c[0x0][0x360] ;  /* 0x0000d800000c7ab9 */ /* 0x000fe20000000a00 */
[C---:B------:R-:W-:Y:S01]  /*f000*/  IMAD R31, R137.reuse, UR7, R0 ;  /* 0x00000007891f7c24 */ /* 0x040fe2000f8e0200 */
[----:B------:R-:W-:Y:S01]  /*f010*/  ULDC.64 UR14, c[0x0][0x3c8] ;  /* 0x0000f200000e7ab9 */ /* 0x000fe20000000a00 */
[C---:B------:R-:W-:Y:S01]  /*f020*/  IMAD R0, R4.reuse, UR10, RZ ;  /* 0x0000000a04007c24 */ /* 0x040fe2000f8e02ff */
[----:B0-----:R-:W-:Y:S01]  /*f030*/  ULEA UR4, UR5, UR4, 0x18 ;  /* 0x0000000405047291 */ /* 0x001fe2000f8ec03f */
[----:B------:R-:W-:Y:S01]  /*f040*/  IMAD R29, R137, UR9, R2 ;  /* 0x00000009891d7c24 */ /* 0x000fe2000f8e0202 */
[----:B------:R-:W-:Y:S01]  /*f050*/  IADD3 R31, R9, R31, RZ ;  /* 0x0000001f091f7210 */ /* 0x000fe20007ffe0ff */
[----:B------:R-:W-:Y:S01]  /*f060*/  IMAD R3, R137, UR11, R0 ;  /* 0x0000000b89037c24 */ /* 0x000fe2000f8e0200 */
[----:B------:R-:W-:Y:S01]  /*f070*/  ULDC.64 UR8, c[0x0][0x340] ;  /* 0x0000d00000087ab9 */ /* 0x000fe20000000a00 */
[----:B------:R-:W-:Y:S01]  /*f080*/  IMAD R0, R4, UR18, RZ ;  /* 0x0000001204007c24 */ /* 0x000fe2000f8e02ff */
[----:B------:R-:W-:Y:S01]  /*f090*/  IADD3 R29, R11, R29, RZ ;  /* 0x0000001d0b1d7210 */ /* 0x000fe20007ffe0ff */
[----:B------:R-:W-:Y:S01]  /*f0a0*/  IMAD.WIDE.U32 R16, R137, UR10, RZ ;  /* 0x0000000a89107c25 */ /* 0x000fe2000f8e00ff */
[----:B------:R-:W-:Y:S01]  /*f0b0*/  ULDC.64 UR10, c[0x0][0x3c0] ;  /* 0x0000f000000a7ab9 */ /* 0x000fe20000000a00 */
[----:B------:R-:W-:-:S02]  /*f0c0*/  ULDC.64 UR20, c[0x0][0x3d0] ;  /* 0x0000f40000147ab9 */ /* 0x000fc40000000a00 */
[----:B------:R-:W-:Y:S01]  /*f0d0*/  IMAD R5, R137, UR19, R0 ;  /* 0x0000001389057c24 */ /* 0x000fe2000f8e0200 */
[----:B------:R-:W-:Y:S01]  /*f0e0*/  IADD3 R39, R17, R3, RZ ;  /* 0x0000000311277210 */ /* 0x000fe20007ffe0ff */
[----:B------:R-:W-:Y:S01]  /*f0f0*/  IMAD.WIDE.U32 R18, R137, UR18, RZ ;  /* 0x0000001289127c25 */ /* 0x000fe2000f8e00ff */
[----:B------:R-:W-:-:S04]  /*f100*/  ULDC.64 UR18, c[0x0][0x380] ;  /* 0x0000e00000127ab9 */ /* 0x000fc80000000a00 */
[----:B------:R-:W-:-:S07]  /*f110*/  IADD3 R41, R19, R5, RZ ;  /* 0x0000000513297210 */ /* 0x000fce0007ffe0ff */
.L_x_514:
[C---:B------:R-:W-:Y:S02]  /*f120*/  LEA R0, R21.reuse, UR4, 0x3 ;  /* 0x0000000415007c11 */ /* 0x040fe4000f8e18ff */
[----:B------:R-:W-:Y:S02]  /*f130*/  SHF.R.S32.HI R20, RZ, 0x1f, R21 ;  /* 0x0000001fff147819 */ /* 0x000fe40000011415 */
[----:B------:R-:W-:Y:S01]  /*f140*/  MOV R2, R6 ;  /* 0x0000000600027202 */ /* 0x000fe20000000f00 */
[----:B0-----:R-:W0:Y:S01]  /*f150*/  LDS.64 R22, [R0+0x5990] ;  /* 0x0059900000167984 */ /* 0x001e220000000a00 */
[----:B------:R-:W-:Y:S01]  /*f160*/  MOV R3, R33 ;  /* 0x0000002100037202 */ /* 0x000fe20000000f00 */
[C---:B------:R-:W-:Y:S01]  /*f170*/  IMAD R14, R20.reuse, UR8, RZ ;  /* 0x00000008140e7c24 */ /* 0x040fe2000f8e02ff */
[----:B------:R-:W-:Y:S01]  /*f180*/  MOV R12, R16 ;  /* 0x00000010000c7202 */ /* 0x000fe20000000f00 */
[----:B------:R-:W-:Y:S01]  /*f190*/  IMAD R24, R20, UR24, RZ ;  /* 0x0000001814187c24 */ /* 0x000fe2000f8e02ff */
[----:B------:R-:W-:Y:S01]  /*f1a0*/  MOV R13, R39 ;  /* 0x00000027000d7202 */ /* 0x000fe20000000f00 */
[----:B------:R-:W-:-:S04]  /*f1b0*/  IMAD.WIDE.U32 R4, R21, UR8, R2 ;  /* 0x0000000815047c25 */ /* 0x000fc8000f8e0002 */
[C---:B------:R-:W-:Y:S01]  /*f1c0*/  IMAD R3, R21.reuse, UR9, R14 ;  /* 0x0000000915037c24 */ /* 0x040fe2000f8e020e */
[----:B------:R-:W-:Y:S01]  /*f1d0*/  LEA R2, P0, R4, UR10, 0x3 ;  /* 0x0000000a04027c11 */ /* 0x000fe2000f8018ff */
[----:B------:R-:W-:-:S03]  /*f1e0*/  IMAD.WIDE.U32 R12, R21, UR24, R12 ;  /* 0x00000018150c7c25 */ /* 0x000fc6000f8e000c */
[----:B------:R-:W-:Y:S01]  /*f1f0*/  IADD3 R3, R5, R3, RZ ;  /* 0x0000000305037210 */ /* 0x000fe20007ffe0ff */
[----:B------:R-:W-:Y:S01]  /*f200*/  IMAD R15, R21, UR25, R24 ;  /* 0x00000019150f7c24 */ /* 0x000fe2000f8e0218 */
[----:B------:R-:W-:Y:S01]  /*f210*/  LEA R14, P1, R12, UR26, 0x3 ;  /* 0x0000001a0c0e7c11 */ /* 0x000fe2000f8218ff */
[----:B------:R-:W1:Y:S01]  /*f220*/  LDS.64 R24, [R0+0x6190] ;  /* 0x0061900000187984 */ /* 0x000e620000000a00 */
[----:B------:R-:W-:Y:S02]  /*f230*/  LEA.HI.X R3, R4, UR11, R3, 0x3, P0 ;  /* 0x0000000b04037c11 */ /* 0x000fe400080f1c03 */
[----:B------:R-:W-:-:S04]  /*f240*/  IADD3 R5, R13, R15, RZ ;  /* 0x0000000f0d057210 */ /* 0x000fc80007ffe0ff */
[----:B------:R-:W-:Y:S01]  /*f250*/  LEA.HI.X R15, R12, UR27, R5, 0x3, P1 ;  /* 0x0000001b0c0f7c11 */ /* 0x000fe200088f1c05 */
[----:B0-----:R-:W-:Y:S04]  /*f260*/  REDG.E.ADD.F32.FTZ.RN.STRONG.GPU desc[UR16][R2.64], R22 ;  /* 0x00000016020079a6 */ /* 0x001fe8000c10f390 */
[----:B------:R0:W-:Y:S04]  /*f270*/  REDG.E.ADD.F32.FTZ.RN.STRONG.GPU desc[UR16][R2.64+0x4], R23 ;  /* 0x00000417020079a6 */ /* 0x0001e8000c10f390 */
[----:B------:R2:W1:Y:S01]  /*f280*/  LDG.E.64 R26, desc[UR16][R14.64] ;  /* 0x000000100e1a7981 */ /* 0x000462000c1e1b00 */
[C---:B------:R-:W-:Y:S01]  /*f290*/  IMAD R28, R20.reuse, UR12, RZ ;  /* 0x0000000c141c7c24 */ /* 0x040fe2000f8e02ff */
[----:B------:R-:W-:Y:S01]  /*f2a0*/  MOV R12, R18 ;  /* 0x00000012000c7202 */ /* 0x000fe20000000f00 */
[----:B------:R-:W-:Y:S01]  /*f2b0*/  IMAD R30, R20, UR28, RZ ;  /* 0x0000001c141e7c24 */ /* 0x000fe2000f8e02ff */
[----:B------:R-:W-:Y:S01]  /*f2c0*/  MOV R13, R41 ;  /* 0x00000029000d7202 */ /* 0x000fe20000000f00 */
[----:B------:R-:W-:-:S02]  /*f2d0*/  IMAD R35, R21, UR13, R28 ;  /* 0x0000000d15237c24 */ /* 0x000fc4000f8e021c */
[C---:B------:R-:W-:Y:S01]  /*f2e0*/  IMAD R37, R21.reuse, UR29, R30 ;  /* 0x0000001d15257c24 */ /* 0x040fe2000f8e021e */
[----:B0-----:R-:W-:Y:S01]  /*f2f0*/  MOV R2, R10 ;  /* 0x0000000a00027202 */ /* 0x001fe20000000f00 */
[C---:B------:R-:W-:Y:S01]  /*f300*/  IMAD.WIDE.U32 R12, R21.reuse, UR28, R12 ;  /* 0x0000001c150c7c25 */ /* 0x040fe2000f8e000c */
[----:B------:R-:W-:Y:S02]  /*f310*/  MOV R3, R29 ;  /* 0x0000001d00037202 */ /* 0x000fe40000000f00 */
[----:B--2---:R-:W-:Y:S01]  /*f320*/  LEA R14, P1, R12, UR30, 0x3 ;  /* 0x0000001e0c0e7c11 */ /* 0x004fe2000f8218ff */
[----:B------:R-:W-:Y:S01]  /*f330*/  IMAD.WIDE.U32 R4, R21, UR12, R2 ;  /* 0x0000000c15047c25 */ /* 0x000fe2000f8e0002 */
[----:B------:R-:W-:-:S04]  /*f340*/  IADD3 R13, R13, R37, RZ ;  /* 0x000000250d0d7210 */ /* 0x000fc80007ffe0ff */
        /* <DEDUP_REMOVED lines=8> */
[----:B------:R-:W-:Y:S04]  /*f3d0*/  REDG.E.ADD.F32.FTZ.RN.STRONG.GPU desc[UR16][R2.64], R23 ;  /* 0x00000017020079a6 */ /* 0x000fe8000c10f390 */
[----:B------:R0:W-:Y:S04]  /*f3e0*/  REDG.E.ADD.F32.FTZ.RN.STRONG.GPU desc[UR16][R2.64+0x4], R27 ;  /* 0x0000041b020079a6 */ /* 0x0001e8000c10f390 */
[----:B------:R-:W2:Y:S01]  /*f3f0*/  LDG.E.64 R14, desc[UR16][R14.64] ;  /* 0x000000100e0e7981 */ /* 0x000ea2000c1e1b00 */
[----:B------:R-:W-:-:S04]  /*f400*/  IMAD R20, R20, UR18, RZ ;  /* 0x0000001214147c24 */ /* 0x000fc8000f8e02ff */
[----:B------:R-:W-:Y:S01]  /*f410*/  IMAD R5, R21, UR19, R20 ;  /* 0x0000001315057c24 */ /* 0x000fe2000f8e0214 */
[----:B0-----:R-:W-:Y:S02]  /*f420*/  MOV R2, R8 ;  /* 0x0000000800027202 */ /* 0x001fe40000000f00 */
[----:B------:R-:W-:-:S03]  /*f430*/  MOV R3, R31 ;  /* 0x0000001f00037202 */ /* 0x000fc60000000f00 */
[C---:B------:R-:W-:Y:S01]  /*f440*/  IMAD.WIDE.U32 R12, R21.reuse, UR18, R2 ;  /* 0x00000012150c7c25 */ /* 0x040fe2000f8e0002 */
[----:B------:R-:W-:Y:S02]  /*f450*/  IADD3 R21, R21, UR6, RZ ;  /* 0x0000000615157c10 */ /* 0x000fe4000fffe0ff */
[----:B------:R-:W-:Y:S02]  /*f460*/  LEA R4, P0, R12, UR20, 0x3 ;  /* 0x000000140c047c11 */ /* 0x000fe4000f8018ff */
[----:B------:R-:W-:-:S04]  /*f470*/  IADD3 R5, R13, R5, RZ ;  /* 0x000000050d057210 */ /* 0x000fc80007ffe0ff */
[----:B------:R-:W-:Y:S02]  /*f480*/  LEA.HI.X R5, R12, UR21, R5, 0x3, P0 ;  /* 0x000000150c057c11 */ /* 0x000fe400080f1c05 */
[----:B------:R-:W-:Y:S01]  /*f490*/  ISETP.GE.AND P0, PT, R21, UR22, PT ;  /* 0x0000001615007c0c */ /* 0x000fe2000bf06270 */
[-C--:B--2---:R-:W-:Y:S01]  /*f4a0*/  FMUL.FTZ R13, R25, R15.reuse ;  /* 0x0000000f190d7220 */ /* 0x084fe20000410000 */
[----:B------:R-:W-:-:S03]  /*f4b0*/  FMUL.FTZ R0, R24, R15 ;  /* 0x0000000f18007220 */ /* 0x000fc60000410000 */
[-C--:B------:R-:W-:Y:S01]  /*f4c0*/  FFMA.FTZ R13, R24, R14.reuse, R13 ;  /* 0x0000000e180d7223 */ /* 0x080fe2000001000d */
[----:B------:R-:W-:-:S04]  /*f4d0*/  FFMA.FTZ R25, R25, R14, -R0 ;  /* 0x0000000e19197223 */ /* 0x000fc80000010800 */
[----:B------:R0:W-:Y:S04]  /*f4e0*/  REDG.E.ADD.F32.FTZ.RN.STRONG.GPU desc[UR16][R4.64], R13 ;  /* 0x0000000d040079a6 */ /* 0x0001e8000c10f390 */
[----:B------:R0:W-:Y:S01]  /*f4f0*/  REDG.E.ADD.F32.FTZ.RN.STRONG.GPU desc[UR16][R4.64+0x4], R25 ;  /* 0x00000419040079a6 */ /* 0x0001e2000c10f390 */
[----:B------:R-:W-:Y:S05]  /*f500*/  @!P0 BRA `(.L_x_514) ;  /* 0xfffffffc00048947 */ /* 0x000fea000383ffff */
[----:B------:R-:W-:Y:S05]  /*f510*/  BSYNC B0 ;  /* 0x0000000000007941 */ /* 0x000fea0003800000 */
.L_x_513:
[----:B------:R-:W-:Y:S05]  /*f520*/  EXIT ;  /* 0x000000000000794d */ /* 0x000fea0003800000 */
.L_x_475:
[----:B------:R-:W-:Y:S01]  /*f530*/  HFMA2.MMA R216, -RZ, RZ, 0, 5.9604644775390625e-08 ;  /* 0x00000001ffd87435 */ /* 0x000fe200000001ff */
[----:B------:R-:W-:Y:S02]  /*f540*/  MOV R214, R208 ;  /* 0x000000d000d67202 */ /* 0x000fe40000000f00 */
[----:B------:R-:W-:Y:S02]  /*f550*/  MOV R219, RZ ;  /* 0x000000ff00db7202 */ /* 0x000fe40000000f00 */
[----:B------:R-:W-:-:S07]  /*f560*/  MOV R79, 0xffffffff ;  /* 0xffffffff004f7802 */ /* 0x000fce0000000f00 */
[----:B-1---5:R-:W-:Y:S05]  /*f570*/  WARPSYNC.COLLECTIVE R79, `(.L_x_515) ;  /* 0x000000004f087348 */ /* 0x022fea0003c00000 */
[----:B------:R0:W2:Y:S02]  /*f580*/  SHFL.UP P0, R215, R214, R216, R219 ;  /* 0x040000d8d6d77389 */ /* 0x0000a400000000db */
[----:B012--5:R-:W-:Y:S01]  /*f590*/  ENDCOLLECTIVE ;  /* 0x000000000000791b */ /* 0x027fe20003800000 */
.L_x_515:
[----:B------:R-:W-:Y:S02]  /*f5a0*/  MOV R214, R82 ;  /* 0x0000005200d67202 */ /* 0x000fe40000000f00 */
[----:B------:R-:W-:-:S07]  /*f5b0*/  MOV R77, R215 ;  /* 0x000000d7004d7202 */ /* 0x000fce0000000f00 */
[----:B------:R-:W-:Y:S05]  /*f5c0*/  WARPSYNC.COLLECTIVE R79, `(.L_x_516) ;  /* 0x000000004f087348 */ /* 0x000fea0003c00000 */
[----:B------:R0:W1:Y:S02]  /*f5d0*/  SHFL.UP P0, R215, R214, R216, R219 ;  /* 0x040000d8d6d77389 */ /* 0x00006400000000db */
[----:B01----:R-:W-:Y:S01]  /*f5e0*/  ENDCOLLECTIVE ;  /* 0x000000000000791b */ /* 0x003fe20003800000 */
.L_x_516:
[----:B------:R-:W-:Y:S01]  /*f5f0*/  FMUL.FTZ R217, R82, R77 ;  /* 0x0000004d52d97220 */ /* 0x000fe20000410000 */
[----:B------:R-:W-:Y:S02]  /*f600*/  MOV R214, R210 ;  /* 0x000000d200d67202 */ /* 0x000fe40000000f00 */
[----:B------:R-:W-:-:S07]  /*f610*/  MOV R211, R215 ;  /* 0x000000d700d37202 */ /* 0x000fce0000000f00 */
[----:B------:R-:W-:Y:S05]  /*f620*/  WARPSYNC.COLLECTIVE R79, `(.L_x_517) ;  /* 0x000000004f087348 */ /* 0x000fea0003c00000 */
[----:B------:R0:W1:Y:S02]  /*f630*/  SHFL.UP P0, R215, R214, R216, R219 ;  /* 0x040000d8d6d77389 */ /* 0x00006400000000db */
[----:B01----:R-:W-:Y:S01]  /*f640*/  ENDCOLLECTIVE ;  /* 0x000000000000791b */ /* 0x003fe20003800000 */
.L_x_517:
[-C--:B------:R-:W-:Y:S01]  /*f650*/  FFMA.FTZ R217, R208, R211.reuse, R217 ;  /* 0x000000d3d0d97223 */ /* 0x080fe200000100d9 */
[----:B------:R-:W-:Y:S01]  /*f660*/  FMUL.FTZ R76, R82, R211 ;  /* 0x000000d3524c7220 */ /* 0x000fe20000410000 */
[----:B------:R-:W-:Y:S02]  /*f670*/  MOV R214, R209 ;  /* 0x000000d100d67202 */ /* 0x000fe40000000f00 */
[----:B------:R-:W-:-:S07]  /*f680*/  MOV R213, R215 ;  /* 0x000000d700d57202 */ /* 0x000fce0000000f00 */
[----:B------:R-:W-:Y:S05]  /*f690*/  WARPSYNC.COLLECTIVE R79, `(.L_x_518) ;  /* 0x000000004f087348 */ /* 0x000fea0003c00000 */
[----:B------:R0:W1:Y:S02]  /*f6a0*/  SHFL.UP P0, R215, R214, R216, R219 ;  /* 0x040000d8d6d77389 */ /* 0x00006400000000db */
[----:B01----:R-:W-:Y:S01]  /*f6b0*/  ENDCOLLECTIVE ;  /* 0x000000000000791b */ /* 0x003fe20003800000 */
.L_x_518:
[----:B------:R-:W-:Y:S01]  /*f6c0*/  FMUL.FTZ R211, R82, R213 ;  /* 0x000000d552d37220 */ /* 0x000fe20000410000 */
[----:B------:R-:W-:Y:S01]  /*f6d0*/  HFMA2.MMA R216, -RZ, RZ, 0, 1.1920928955078125e-07 ;  /* 0x00000002ffd87435 */ /* 0x000fe200000001ff */
[----:B------:R-:W-:Y:S01]  /*f6e0*/  ISETP.GE.AND P0, PT, R134, 0x1, PT ;  /* 0x000000018600780c */ /* 0x000fe20003f06270 */
[-C--:B------:R-:W-:Y:S01]  /*f6f0*/  FMUL.FTZ R78, R82, R215.reuse ;  /* 0x000000d7524e7220 */ /* 0x080fe20000410000 */
[----:B------:R-:W-:Y:S02]  /*f700*/  FFMA.FTZ R212, R208, R215, R211 ;  /* 0x000000d7d0d47223 */ /* 0x000fe400000100d3 */
[----:B------:R-:W-:Y:S01]  /*f710*/  FSEL R82, R82, R217, !P0 ;  /* 0x000000d952527208 */ /* 0x000fe20004000000 */
[----:B------:R-:W-:-:S08]  /*f720*/  FFMA.FTZ R213, R208, R213, -R78 ;  /* 0x000000d5d0d57223 */ /* 0x000fd0000001084e */
[----:B------:R-:W-:Y:S01]  /*f730*/  @P0 FFMA.FTZ R208, R208, R77, -R76 ;  /* 0x0000004dd0d00223 */ /* 0x000fe2000001084c */
[----:B------:R-:W-:Y:S01]  /*f740*/  @P0 FADD.FTZ R209, R209, R212 ;  /* 0x000000d4d1d10221 */ /* 0x000fe20000010000 */
[----:B------:R-:W-:-:S03]  /*f750*/  @P0 FADD.FTZ R210, R210, R213 ;  /* 0x000000d5d2d20221 */ /* 0x000fc60000010000 */
[----:B------:R-:W-:-:S07]  /*f760*/  MOV R214, R208 ;  /* 0x000000d000d67202 */ /* 0x000fce0000000f00 */
[----:B------:R-:W-:Y:S05]  /*f770*/  WARPSYNC.COLLECTIVE R79, `(.L_x_519) ;  /* 0x000000004f087348 */ /* 0x000fea0003c00000 */
[----:B------:R0:W1:Y:S02]  /*f780*/  SHFL.UP P0, R215, R214, R216, R219 ;  /* 0x040000d8d6d77389 */ /* 0x00006400000000db */
[----:B01----:R-:W-:Y:S01]  /*f790*/  ENDCOLLECTIVE ;  /* 0x000000000000791b */ /* 0x003fe20003800000 */
.L_x_519:
[----:B------:R-:W-:Y:S02]  /*f7a0*/  MOV R214, R82 ;  /* 0x0000005200d67202 */ /* 0x000fe40000000f00 */
[----:B------:R-:W-:-:S07]  /*f7b0*/  MOV R77, R215 ;  /* 0x000000d7004d7202 */ /* 0x000fce0000000f00 */
[----:B------:R-:W-:Y:S05]  /*f7c0*/  WARPSYNC.COLLECTIVE R79, `(.L_x_520) ;  /* 0x000000004f087348 */ /* 0x000fea0003c00000 */
[----:B------:R0:W1:Y:S02]  /*f7d0*/  SHFL.UP P0, R215, R214, R216, R219 ;  /* 0x040000d8d6d77389 */ /* 0x00006400000000db */
[----:B01----:R-:W-:Y:S01]  /*f7e0*/  ENDCOLLECTIVE ;  /* 0x000000000000791b */ /* 0x003fe20003800000 */
.L_x_520:
[----:B------:R-:W-:Y:S01]  /*f7f0*/  FMUL.FTZ R217, R82, R77 ;  /* 0x0000004d52d97220 */ /* 0x000fe20000410000 */
[----:B------:R-:W-:Y:S02]  /*f800*/  MOV R214, R210 ;  /* 0x000000d200d67202 */ /* 0x000fe40000000f00 */
[----:B------:R-:W-:-:S07]  /*f810*/  MOV R211, R215 ;  /* 0x000000d700d37202 */ /* 0x000fce0000000f00 */
[----:B------:R-:W-:Y:S05]  /*f820*/  WARPSYNC.COLLECTIVE R79, `(.L_x_521) ;  /* 0x000000004f087348 */ /* 0x000fea0003c00000 */
[----:B------:R0:W1:Y:S02]  /*f830*/  SHFL.UP P0, R215, R214, R216, R219 ;  /* 0x040000d8d6d77389 */ /* 0x00006400000000db */
[----:B01----:R-:W-:Y:S01]  /*f840*/  ENDCOLLECTIVE ;  /* 0x000000000000791b */ /* 0x003fe20003800000 */
.L_x_521:
[-C--:B------:R-:W-:Y:S01]  /*f850*/  FFMA.FTZ R217, R208, R211.reuse, R217 ;  /* 0x000000d3d0d97223 */ /* 0x080fe200000100d9 */
[----:B------:R-:W-:Y:S01]  /*f860*/  FMUL.FTZ R76, R82, R211 ;  /* 0x000000d3524c7220 */ /* 0x000fe20000410000 */
[----:B------:R-:W-:Y:S02]  /*f870*/  MOV R214, R209 ;  /* 0x000000d100d67202 */ /* 0x000fe40000000f00 */
[----:B------:R-:W-:-:S07]  /*f880*/  MOV R213, R215 ;  /* 0x000000d700d57202 */ /* 0x000fce0000000f00 */
[----:B------:R-:W-:Y:S05]  /*f890*/  WARPSYNC.COLLECTIVE R79, `(.L_x_522) ;  /* 0x000000004f087348 */ /* 0x000fea0003c00000 */
[----:B------:R0:W1:Y:S02]  /*f8a0*/  SHFL.UP P0, R215, R214, R216, R219 ;  /* 0x040000d8d6d77389 */ /* 0x00006400000000db */
[----:B01----:R-:W-:Y:S01]  /*f8b0*/  ENDCOLLECTIVE ;  /* 0x000000000000791b */ /* 0x003fe20003800000 */
.L_x_522:
[----:B------:R-:W-:Y:S01]  /*f8c0*/  FMUL.FTZ R211, R82, R213 ;  /* 0x000000d552d37220 */ /* 0x000fe20000410000 */
[----:B------:R-:W-:Y:S01]  /*f8d0*/  HFMA2.MMA R216, -RZ, RZ, 0, 2.384185791015625e-07 ;  /* 0x00000004ffd87435 */ /* 0x000fe200000001ff */
        /* <DEDUP_REMOVED lines=12> */
.L_x_523:
[----:B------:R-:W-:Y:S02]  /*f9a0*/  MOV R214, R82 ;  /* 0x0000005200d67202 */ /* 0x000fe40000000f00 */
[----:B------:R-:W-:-:S07]  /*f9b0*/  MOV R77, R215 ;  /* 0x000000d7004d7202 */ /* 0x000fce0000000f00 */
[----:B------:R-:W-:Y:S05]  /*f9c0*/  WARPSYNC.COLLECTIVE R79, `(.L_x_524) ;  /* 0x000000004f087348 */ /* 0x000fea0003c00000 */
[----:B------:R0:W1:Y:S02]  /*f9d0*/  SHFL.UP P0, R215, R214, R216, R219 ;  /* 0x040000d8d6d77389 */ /* 0x00006400000000db */
[----:B01----:R-:W-:Y:S01]  /*f9e0*/  ENDCOLLECTIVE ;  /* 0x000000000000791b */ /* 0x003fe20003800000 */
.L_x_524:
[----:B------:R-:W-:Y:S01]  /*f9f0*/  FMUL.FTZ R217, R82, R77 ;  /* 0x0000004d52d97220 */ /* 0x000fe20000410000 */
[----:B------:R-:W-:Y:S02]  /*fa00*/  MOV R214, R210 ;  /* 0x000000d200d67202 */ /* 0x000fe40000000f00 */
[----:B------:R-:W-:-:S07]  /*fa10*/  MOV R211, R215 ;  /* 0x000000d700d37202 */ /* 0x000fce0000000f00 */
[----:B------:R-:W-:Y:S05]  /*fa20*/  WARPSYNC.COLLECTIVE R79, `(.L_x_525) ;  /* 0x000000004f087348 */ /* 0x000fea0003c00000 */
[----:B------:R0:W1:Y:S02]  /*fa30*/  SHFL.UP P0, R215, R214, R216, R219 ;  /* 0x040000d8d6d77389 */ /* 0x00006400000000db */
[----:B01----:R-:W-:Y:S01]  /*fa40*/  ENDCOLLECTIVE ;  /* 0x000000000000791b */ /* 0x003fe20003800000 */
.L_x_525:
[-C--:B------:R-:W-:Y:S01]  /*fa50*/  FFMA.FTZ R217, R208, R211.reuse, R217 ;  /* 0x000000d3d0d97223 */ /* 0x080fe200000100d9 */
[----:B------:R-:W-:Y:S01]  /*fa60*/  FMUL.FTZ R76, R82, R211 ;  /* 0x000000d3524c7220 */ /* 0x000fe20000410000 */
[----:B------:R-:W-:Y:S02]  /*fa70*/  MOV R214, R209 ;  /* 0x000000d100d67202 */ /* 0x000fe40000000f00 */
[----:B------:R-:W-:-:S07]  /*fa80*/  MOV R213, R215 ;  /* 0x000000d700d57202 */ /* 0x000fce0000000f00 */
[----:B------:R-:W-:Y:S05]  /*fa90*/  WARPSYNC.COLLECTIVE R79, `(.L_x_526) ;  /* 0x000000004f087348 */ /* 0x000fea0003c00000 */
[----:B------:R0:W1:Y:S02]  /*faa0*/  SHFL.UP P0, R215, R214, R216, R219 ;  /* 0x040000d8d6d77389 */ /* 0x00006400000000db */
[----:B01----:R-:W-:Y:S01]  /*fab0*/  ENDCOLLECTIVE ;  /* 0x000000000000791b */ /* 0x003fe20003800000 */
.L_x_526:
[----:B------:R-:W-:Y:S01]  /*fac0*/  FMUL.FTZ R211, R82, R213 ;  /* 0x000000d552d37220 */ /* 0x000fe20000410000 */
[----:B------:R-:W-:Y:S01]  /*fad0*/  HFMA2.MMA R216, -RZ, RZ, 0, 4.76837158203125e-07 ;  /* 0x00000008ffd87435 */ /* 0x000fe200000001ff */
        /* <DEDUP_REMOVED lines=12> */
.L_x_527:
[----:B------:R-:W-:Y:S02]  /*fba0*/  MOV R214, R82 ;  /* 0x0000005200d67202 */ /* 0x000fe40000000f00 */
[----:B------:R-:W-:-:S07]  /*fbb0*/  MOV R77, R215 ;  /* 0x000000d7004d7202 */ /* 0x000fce0000000f00 */
[----:B------:R-:W-:Y:S05]  /*fbc0*/  WARPSYNC.COLLECTIVE R79, `(.L_x_528) ;  /* 0x000000004f087348 */ /* 0x000fea0003c00000 */
[----:B------:R0:W1:Y:S02]  /*fbd0*/  SHFL.UP P0, R215, R214, R216, R219 ;  /* 0x040000d8d6d77389 */ /* 0x00006400000000db */
[----:B01----:R-:W-:Y:S01]  /*fbe0*/  ENDCOLLECTIVE ;  /* 0x000000000000791b */ /* 0x003fe20003800000 */
.L_x_528:
[----:B------:R-:W-:Y:S01]  /*fbf0*/  FMUL.FTZ R217, R82, R77 ;  /* 0x0000004d52d97220 */ /* 0x000fe20000410000 */
[----:B------:R-:W-:Y:S02]  /*fc00*/  MOV R214, R210 ;  /* 0x000000d200d67202 */ /* 0x000fe40000000f00 */
[----:B------:R-:W-:-:S07]  /*fc10*/  MOV R211, R215 ;  /* 0x000000d700d37202 */ /* 0x000fce0000000f00 */
[----:B------:R-:W-:Y:S05]  /*fc20*/  WARPSYNC.COLLECTIVE R79, `(.L_x_529) ;  /* 0x000000004f087348 */ /* 0x000fea0003c00000 */
[----:B------:R0:W1:Y:S02]  /*fc30*/  SHFL.UP P0, R215, R214, R216, R219 ;  /* 0x040000d8d6d77389 */ /* 0x00006400000000db */
[----:B01----:R-:W-:Y:S01]  /*fc40*/  ENDCOLLECTIVE ;  /* 0x000000000000791b */ /* 0x003fe20003800000 */
.L_x_529:
[-C--:B------:R-:W-:Y:S01]  /*fc50*/  FFMA.FTZ R217, R208, R211.reuse, R217 ;  /* 0x000000d3d0d97223 */ /* 0x080fe200000100d9 */
[----:B------:R-:W-:Y:S01]  /*fc60*/  FMUL.FTZ R76, R82, R211 ;  /* 0x000000d3524c7220 */ /* 0x000fe20000410000 */
[----:B------:R-:W-:Y:S02]  /*fc70*/  MOV R214, R209 ;  /* 0x000000d100d67202 */ /* 0x000fe40000000f00 */
[----:B------:R-:W-:-:S07]  /*fc80*/  MOV R213, R215 ;  /* 0x000000d700d57202 */ /* 0x000fce0000000f00 */
[----:B------:R-:W-:Y:S05]  /*fc90*/  WARPSYNC.COLLECTIVE R79, `(.L_x_530) ;  /* 0x000000004f087348 */ /* 0x000fea0003c00000 */
[----:B------:R0:W1:Y:S02]  /*fca0*/  SHFL.UP P0, R215, R214, R216, R219 ;  /* 0x040000d8d6d77389 */ /* 0x00006400000000db */
[----:B01----:R-:W-:Y:S01]  /*fcb0*/  ENDCOLLECTIVE ;  /* 0x000000000000791b */ /* 0x003fe20003800000 */
.L_x_530:
[----:B------:R-:W-:Y:S01]  /*fcc0*/  FMUL.FTZ R78, R82, R213 ;  /* 0x000000d5524e7220 */ /* 0x000fe20000410000 */
[----:B------:R-:W-:Y:S01]  /*fcd0*/  HFMA2.MMA R216, -RZ, RZ, 0, 9.5367431640625e-07 ;  /* 0x00000010ffd87435 */ /* 0x000fe200000001ff */
[----:B------:R-:W-:Y:S01]  /*fce0*/  ISETP.GE.AND P0, PT, R134, 0x8, PT ;  /* 0x000000088600780c */ /* 0x000fe20003f06270 */
[-C--:B------:R-:W-:Y:S01]  /*fcf0*/  FMUL.FTZ R211, R82, R215.reuse ;  /* 0x000000d752d37220 */ /* 0x080fe20000410000 */
[----:B------:R-:W-:-:S03]  /*fd00*/  FFMA.FTZ R78, R208, R215, R78 ;  /* 0x000000d7d04e7223 */ /* 0x000fc6000001004e */
[----:B------:R-:W-:-:S08]  /*fd10*/  FFMA.FTZ R211, R208, R213, -R211 ;  /* 0x000000d5d0d37223 */ /* 0x000fd000000108d3 */
        /* <DEDUP_REMOVED lines=8> */
.L_x_531:
[----:B------:R-:W-:Y:S02]  /*fda0*/  MOV R214, R76 ;  /* 0x0000004c00d67202 */ /* 0x000fe40000000f00 */
[----:B------:R-:W-:-:S07]  /*fdb0*/  MOV R77, R215 ;  /* 0x000000d7004d7202 */ /* 0x000fce0000000f00 */
[----:B------:R-:W-:Y:S05]  /*fdc0*/  WARPSYNC.COLLECTIVE R79, `(.L_x_532) ;  /* 0x000000004f087348 */ /* 0x000fea0003c00000 */
[----:B------:R0:W1:Y:S02]  /*fdd0*/  SHFL.UP P0, R215, R214, R216, R219 ;  /* 0x040000d8d6d77389 */ /* 0x00006400000000db */
[----:B01----:R-:W-:Y:S01]  /*fde0*/  ENDCOLLECTIVE ;  /* 0x000000000000791b */ /* 0x003fe20003800000 */
.L_x_532:
[----:B------:R-:W-:Y:S02]  /*fdf0*/  MOV R214, R210 ;  /* 0x000000d200d67202 */ /* 0x000fe40000000f00 */
[----:B------:R-:W-:-:S07]  /*fe00*/  MOV R211, R215 ;  /* 0x000000d700d37202 */ /* 0x000fce0000000f00 */
[----:B------:R-:W-:Y:S05]  /*fe10*/  WARPSYNC.COLLECTIVE R79, `(.L_x_533) ;  /* 0x000000004f087348 */ /* 0x000fea0003c00000 */
[----:B------:R0:W1:Y:S02]  /*fe20*/  SHFL.UP P0, R215, R214, R216, R219 ;  /* 0x040000d8d6d77389 */ /* 0x00006400000000db */
[----:B01----:R-:W-:Y:S01]  /*fe30*/  ENDCOLLECTIVE ;  /* 0x000000000000791b */ /* 0x003fe20003800000 */
.L_x_533:
[----:B------:R-:W-:Y:S02]  /*fe40*/  MOV R214, R209 ;  /* 0x000000d100d67202 */ /* 0x000fe40000000f00 */
[----:B------:R-:W-:-:S07]  /*fe50*/  MOV R213, R215 ;  /* 0x000000d700d57202 */ /* 0x000fce0000000f00 */
[----:B------:R-:W-:Y:S05]  /*fe60*/  WARPSYNC.COLLECTIVE R79, `(.L_x_534) ;  /* 0x000000004f087348 */ /* 0x000fea0003c00000 */
[----:B------:R0:W1:Y:S02]  /*fe70*/  SHFL.UP P0, R215, R214, R216, R219 ;  /* 0x040000d8d6d77389 */ /* 0x00006400000000db */
[----:B01----:R-:W-:Y:S01]  /*fe80*/  ENDCOLLECTIVE ;  /* 0x000000000000791b */ /* 0x003fe20003800000 */
.L_x_534:
[----:B------:R-:W-:Y:S05]  /*fe90*/  BRA `(.L_x_535) ;  /* 0xffffff88007c7947 */ /* 0x000fea000383ffff */
.L_x_476:
[----:B------:R-:W-:Y:S01]  /*fea0*/  HFMA2.MMA R77, -RZ, RZ, 0, 1.847743988037109375e-06 ;  /* 0x0000001fff4d7435 */ /* 0x000fe200000001ff */
[----:B------:R-:W-:Y:S01]  /*feb0*/  BSSY B0, `(.L_x_536) ;  /* 0x0000007000007945 */ /* 0x000fe20003800000 */
[----:B------:R-:W-:Y:S02]  /*fec0*/  MOV R78, R208 ;  /* 0x000000d0004e7202 */ /* 0x000fe40000000f00 */
[----:B------:R-:W-:Y:S02]  /*fed0*/  MOV R76, 0x1f ;  /* 0x0000001f004c7802 */ /* 0x000fe40000000f00 */
[----:B------:R-:W-:-:S07]  /*fee0*/  MOV R79, 0xffffffff ;  /* 0xffffffff004f7802 */ /* 0x000fce0000000f00 */
[----:B-1---5:R-:W-:Y:S05]  /*fef0*/  WARPSYNC.COLLECTIVE R79, `(.L_x_537) ;  /* 0x000000004f087348 */ /* 0x022fea0003c00000 */
[----:B------:R0:W2:Y:S02]  /*ff00*/  SHFL.IDX P0, R82, R78, R77, R76 ;  /* 0x0000004d4e527389 */ /* 0x0000a4000000004c */
[----:B012--5:R-:W-:Y:S01]  /*ff10*/  ENDCOLLECTIVE ;  /* 0x000000000000791b */ /* 0x027fe20003800000 */
.L_x_537:
[----:B------:R-:W-:Y:S05]  /*ff20*/  BSYNC B0 ;  /* 0x0000000000007941 */ /* 0x000fea0003800000 */
.L_x_536:
[----:B------:R-:W-:Y:S05]  /*ff30*/  BRA `(.L_x_538) ;  /* 0xffffff88008c7947 */ /* 0x000fea000383ffff */
.L_x_477:
        /* <DEDUP_REMOVED lines=8> */
.L_x_540:
[----:B------:R-:W-:Y:S05]  /*ffc0*/  BSYNC B0 ;  /* 0x0000000000007941 */ /* 0x000fea0003800000 */
.L_x_539:
[----:B------:R-:W-:Y:S05]  /*ffd0*/  BRA `(.L_x_541) ;  /* 0xffffff88006c7947 */ /* 0x000fea000383ffff */
.L_x_478:
        /* <DEDUP_REMOVED lines=8> */
.L_x_543:
[----:B------:R-:W-:Y:S05]  /*10060*/  BSYNC B0 ;  /* 0x0000000000007941 */ /* 0x000fea0003800000 */
.L_x_542:
[----:B------:R-:W-:Y:S05]  /*10070*/  BRA `(.L_x_544) ;  /* 0xffffff88004c7947 */ /* 0x000fea000383ffff */
.L_x_479:
        /* <DEDUP_REMOVED lines=8> */
.L_x_546:
[----:B------:R-:W-:Y:S05]  /*10100*/  BSYNC B0 ;  /* 0x0000000000007941 */ /* 0x000fea0003800000 */
.L_x_545:
[----:B------:R-:W-:Y:S05]  /*10110*/  BRA `(.L_x_547) ;  /* 0xffffff88002c7947 */ /* 0x000fea000383ffff */
.L_x_480:
[----:B------:R-:W-:Y:S01]  /*10120*/  HFMA2.MMA R216, -RZ, RZ, 0, 5.9604644775390625e-08 ;  /* 0x00000001ffd87435 */ /* 0x000fe200000001ff */
[----:B------:R-:W-:Y:S01]  /*10130*/  BSSY B0, `(.L_x_548) ;  /* 0x0000007000007945 */ /* 0x000fe20003800000 */
[----:B------:R-:W-:Y:S02]  /*10140*/  MOV R214, R208 ;  /* 0x000000d000d67202 */ /* 0x000fe40000000f00 */
[----:B------:R-:W-:Y:S02]  /*10150*/  MOV R219, RZ ;  /* 0x000000ff00db7202 */ /* 0x000fe40000000f00 */
[----:B------:R-:W-:-:S07]  /*10160*/  MOV R79, 0xffffffff ;  /* 0xffffffff004f7802 */ /* 0x000fce0000000f00 */
[----:B-1---5:R-:W-:Y:S05]  /*10170*/  WARPSYNC.COLLECTIVE R79, `(.L_x_549) ;  /* 0x000000004f087348 */ /* 0x022fea0003c00000 */
[----:B------:R0:W2:Y:S02]  /*10180*/  SHFL.UP P0, R215, R214, R216, R219 ;  /* 0x040000d8d6d77389 */ /* 0x0000a400000000db */
[----:B012--5:R-:W-:Y:S01]  /*10190*/  ENDCOLLECTIVE ;  /* 0x000000000000791b */ /* 0x027fe20003800000 */
.L_x_549:
[----:B------:R-:W-:Y:S05]  /*101a0*/  BSYNC B0 ;  /* 0x0000000000007941 */ /* 0x000fea0003800000 */
.L_x_548:
        /* <DEDUP_REMOVED lines=10> */
.L_x_550:
[----:B------:R-:W-:Y:S02]  /*10250*/  MOV R76, 0x1f ;  /* 0x0000001f004c7802 */ /* 0x000fe40000000f00 */
[----:B------:R-:W-:Y:S02]  /*10260*/  MOV R214, R210 ;  /* 0x000000d200d67202 */ /* 0x000fe40000000f00 */
[----:B------:R-:W-:-:S07]  /*10270*/  MOV R211, R215 ;  /* 0x000000d700d37202 */ /* 0x000fce0000000f00 */
[----:B------:R-:W-:Y:S05]  /*10280*/  WARPSYNC.COLLECTIVE R79, `(.L_x_551) ;  /* 0x000000004f087348 */ /* 0x000fea0003c00000 */
[----:B------:R0:W1:Y:S02]  /*10290*/  SHFL.UP P0, R215, R214, R216, R219 ;  /* 0x040000d8d6d77389 */ /* 0x00006400000000db */
[----:B01----:R-:W-:Y:S01]  /*102a0*/  ENDCOLLECTIVE ;  /* 0x000000000000791b */ /* 0x003fe20003800000 */
.L_x_551:
[----:B------:R-:W-:Y:S02]  /*102b0*/  MOV R214, R209 ;  /* 0x000000d100d67202 */ /* 0x000fe40000000f00 */
[----:B------:R-:W-:-:S07]  /*102c0*/  MOV R210, R215 ;  /* 0x000000d700d27202 */ /* 0x000fce0000000f00 */
[----:B------:R-:W-:Y:S05]  /*102d0*/  WARPSYNC.COLLECTIVE R79, `(.L_x_552) ;  /* 0x000000004f087348 */ /* 0x000fea0003c00000 */
[----:B------:R0:W1:Y:S02]  /*102e0*/  SHFL.UP P0, R215, R214, R216, R219 ;  /* 0x040000d8d6d77389 */ /* 0x00006400000000db */
[----:B01----:R-:W-:Y:S01]  /*102f0*/  ENDCOLLECTIVE ;  /* 0x000000000000791b */ /* 0x003fe20003800000 */
.L_x_552:
[----:B------:R-:W-:Y:S05]  /*10300*/  WARPSYNC.COLLECTIVE R79, `(.L_x_553) ;  /* 0x000000004f087348 */ /* 0x000fea0003c00000 */
[----:B------:R0:W1:Y:S02]  /*10310*/  SHFL.IDX P0, R82, R78, R77, R76 ;  /* 0x0000004d4e527389 */ /* 0x000064000000004c */
[----:B01----:R-:W-:Y:S01]  /*10320*/  ENDCOLLECTIVE ;  /* 0x000000000000791b */ /* 0x003fe20003800000 */
.L_x_553:
[----:B------:R-:W-:Y:S02]  /*10330*/  MOV R78, R73 ;  /* 0x00000049004e7202 */ /* 0x000fe40000000f00 */
[----:B------:R-:W-:Y:S02]  /*10340*/  MOV R209, R215 ;  /* 0x000000d700d17202 */ /* 0x000fe40000000f00 */
[----:B------:R-:W-:-:S07]  /*10350*/  MOV R72, R82 ;  /* 0x0000005200487202 */ /* 0x000fce0000000f00 */
[----:B------:R-:W-:Y:S05]  /*10360*/  WARPSYNC.COLLECTIVE R79, `(.L_x_554) ;  /* 0x000000004f087348 */ /* 0x000fea0003c00000 */
[----:B------:R0:W1:Y:S02]  /*10370*/  SHFL.IDX P0, R82, R78, R77, R76 ;  /* 0x0000004d4e527389 */ /* 0x000064000000004c */
[----:B01----:R-:W-:Y:S01]  /*10380*/  ENDCOLLECTIVE ;  /* 0x000000000000791b */ /* 0x003fe20003800000 */
.L_x_554:
[----:B------:R-:W-:Y:S02]  /*10390*/  MOV R78, R74 ;  /* 0x0000004a004e7202 */ /* 0x000fe40000000f00 */
[----:B------:R-:W-:-:S07]  /*103a0*/  MOV R73, R82 ;  /* 0x0000005200497202 */ /* 0x000fce0000000f00 */
[----:B------:R-:W-:Y:S05]  /*103b0*/  WARPSYNC.COLLECTIVE R79, `(.L_x_555) ;  /* 0x000000004f087348 */ /* 0x000fea0003c00000 */
[----:B------:R0:W1:Y:S02]  /*103c0*/  SHFL.IDX P0, R82, R78, R77, R76 ;  /* 0x0000004d4e527389 */ /* 0x000064000000004c */
[----:B01----:R-:W-:Y:S01]  /*103d0*/  ENDCOLLECTIVE ;  /* 0x000000000000791b */ /* 0x003fe20003800000 */
.L_x_555:
[----:B------:R-:W-:Y:S02]  /*103e0*/  MOV R78, R75 ;  /* 0x0000004b004e7202 */ /* 0x000fe40000000f00 */
[----:B------:R-:W-:-:S07]  /*103f0*/  MOV R74, R82 ;  /* 0x00000052004a7202 */ /* 0x000fce0000000f00 */
[----:B------:R-:W-:Y:S05]  /*10400*/  WARPSYNC.COLLECTIVE R79, `(.L_x_556) ;  /* 0x000000004f087348 */ /* 0x000fea0003c00000 */
[----:B------:R0:W1:Y:S02]  /*10410*/  SHFL.IDX P0, R82, R78, R77, R76 ;  /* 0x0000004d4e527389 */ /* 0x000064000000004c */
[----:B01----:R-:W-:Y:S01]  /*10420*/  ENDCOLLECTIVE ;  /* 0x000000000000791b */ /* 0x003fe20003800000 */
.L_x_556:
[----:B------:R-:W-:Y:S01]  /*10430*/  MOV R75, R82 ;  /* 0x00000052004b7202 */ /* 0x000fe20000000f00 */
[----:B------:R-:W-:Y:S06]  /*10440*/  BRA `(.L_x_557) ;  /* 0xffffff8400887947 */ /* 0x000fec000383ffff */
.L_x_482:
[----:B------:R-:W-:Y:S01]  /*10450*/  HFMA2.MMA R251, -RZ, RZ, 0, 5.9604644775390625e-08 ;  /* 0x00000001fffb7435 */ /* 0x000fe200000001ff */
[----:B------:R-:W-:Y:S02]  /*10460*/  MOV R252, R249 ;  /* 0x000000f900fc7202 */ /* 0x000fe40000000f00 */
[----:B------:R-:W-:Y:S02]  /*10470*/  MOV R82, 0x1f ;  /* 0x0000001f00527802 */ /* 0x000fe40000000f00 */
[----:B------:R-:W-:-:S07]  /*10480*/  MOV R79, 0xffffffff ;  /* 0xffffffff004f7802 */ /* 0x000fce0000000f00 */
[----:B-1----:R-:W-:Y:S05]  /*10490*/  WARPSYNC.COLLECTIVE R79, `(.L_x_558) ;  /* 0x000000004f087348 */ /* 0x002fea0003c00000 */
[----:B------:R0:W2:Y:S02]  /*104a0*/  SHFL.DOWN P2, R246, R252, R251, R82 ;  /* 0x080000fbfcf67389 */ /* 0x0000a40000040052 */
[----:B012---:R-:W-:Y:S01]  /*104b0*/  ENDCOLLECTIVE ;  /* 0x000000000000791b */ /* 0x007fe20003800000 */
.L_x_558:
[----:B------:R-:W-:Y:S02]  /*104c0*/  MOV R252, R250 ;  /* 0x000000fa00fc7202 */ /* 0x000fe40000000f00 */
[----:B------:R-:W-:-:S07]  /*104d0*/  MOV R76, R246 ;  /* 0x000000f6004c7202 */ /* 0x000fce0000000f00 */
[----:B------:R-:W-:Y:S05]  /*104e0*/  WARPSYNC.COLLECTIVE R79, `(.L_x_559) ;  /* 0x000000004f087348 */ /* 0x000fea0003c00000 */
[----:B------:R0:W1:Y:S02]  /*104f0*/  SHFL.DOWN P2, R246, R252, R251, R82 ;  /* 0x080000fbfcf67389 */ /* 0x0000640000040052 */
[----:B01----:R-:W-:Y:S01]  /*10500*/  ENDCOLLECTIVE ;  /* 0x000000000000791b */ /* 0x003fe20003800000 */
.L_x_559:
[----:B------:R-:W-:Y:S02]  /*10510*/  MOV R252, R247 ;  /* 0x000000f700fc7202 */ /* 0x000fe40000000f00 */
[----:B------:R-:W-:-:S07]  /*10520*/  MOV R77, R246 ;  /* 0x000000f6004d7202 */ /* 0x000fce0000000f00 */
[----:B------:R-:W-:Y:S05]  /*10530*/  WARPSYNC.COLLECTIVE R79, `(.L_x_560) ;  /* 0x000000004f087348 */ /* 0x000fea0003c00000 */
[----:B------:R0:W1:Y:S02]  /*10540*/  SHFL.DOWN P2, R246, R252, R251, R82 ;  /* 0x080000fbfcf67389 */ /* 0x0000640000040052 */
[----:B01----:R-:W-:Y:S01]  /*10550*/  ENDCOLLECTIVE ;  /* 0x000000000000791b */ /* 0x003fe20003800000 */
.L_x_560:
[----:B------:R-:W-:Y:S02]  /*10560*/  MOV R252, R248 ;  /* 0x000000f800fc7202 */ /* 0x000fe40000000f00 */
[----:B------:R-:W-:-:S07]  /*10570*/  MOV R78, R246 ;  /* 0x000000f6004e7202 */ /* 0x000fce0000000f00 */
[----:B------:R-:W-:Y:S05]  /*10580*/  WARPSYNC.COLLECTIVE R79, `(.L_x_561) ;  /* 0x000000004f087348 */ /* 0x000fea0003c00000 */
[----:B------:R0:W1:Y:S02]  /*10590*/  SHFL.DOWN P2, R246, R252, R251, R82 ;  /* 0x080000fbfcf67389 */ /* 0x0000640000040052 */
[----:B01----:R-:W-:Y:S01]  /*105a0*/  ENDCOLLECTIVE ;  /* 0x000000000000791b */ /* 0x003fe20003800000 */
.L_x_561:
[----:B------:R-:W-:Y:S05]  /*105b0*/  BRA `(.L_x_562) ;  /* 0xffffff9800847947 */ /* 0x000fea000383ffff */
.L_x_485:
        /* <DEDUP_REMOVED lines=8> */
.L_x_564:
[----:B------:R-:W-:Y:S05]  /*10640*/  BSYNC B0 ;  /* 0x0000000000007941 */ /* 0x000fea0003800000 */
.L_x_563:
        /* <DEDUP_REMOVED lines=8> */
.L_x_565:
[----:B------:R-:W-:Y:S02]  /*106d0*/  MOV R252, R247 ;  /* 0x000000f700fc7202 */ /* 0x000fe40000000f00 */
[----:B------:R-:W-:-:S07]  /*106e0*/  MOV R77, R246 ;  /* 0x000000f6004d7202 */ /* 0x000fce0000000f00 */
[----:B------:R-:W-:Y:S05]  /*106f0*/  WARPSYNC.COLLECTIVE R79, `(.L_x_566) ;  /* 0x000000004f087348 */ /* 0x000fea0003c00000 */
[----:B------:R0:W1:Y:S02]  /*10700*/  SHFL.DOWN P2, R246, R252, R251, R82 ;  /* 0x080000fbfcf67389 */ /* 0x0000640000040052 */
[----:B01----:R-:W-:Y:S01]  /*10710*/  ENDCOLLECTIVE ;  /* 0x000000000000791b */ /* 0x003fe20003800000 */
.L_x_566:
[----:B------:R-:W-:Y:S02]  /*10720*/  MOV R252, R248 ;  /* 0x000000f800fc7202 */ /* 0x000fe40000000f00 */
[----:B------:R-:W-:-:S07]  /*10730*/  MOV R78, R246 ;  /* 0x000000f6004e7202 */ /* 0x000fce0000000f00 */
[----:B------:R-:W-:Y:S05]  /*10740*/  WARPSYNC.COLLECTIVE R79, `(.L_x_567) ;  /* 0x000000004f087348 */ /* 0x000fea0003c00000 */
[----:B------:R0:W1:Y:S02]  /*10750*/  SHFL.DOWN P2, R246, R252, R251, R82 ;  /* 0x080000fbfcf67389 */ /* 0x0000640000040052 */
[----:B01----:R-:W-:Y:S01]  /*10760*/  ENDCOLLECTIVE ;  /* 0x000000000000791b */ /* 0x003fe20003800000 */
.L_x_567:
[----:B------:R-:W-:Y:S05]  /*10770*/  BRA `(.L_x_568) ;  /* 0xffffff9800687947 */ /* 0x000fea000383ffff */
.L_x_488:
        /* <DEDUP_REMOVED lines=8> */
.L_x_570:
[----:B------:R-:W-:Y:S05]  /*10800*/  BSYNC B0 ;  /* 0x0000000000007941 */ /* 0x000fea0003800000 */
.L_x_569:
        /* <DEDUP_REMOVED lines=8> */
.L_x_571:
[----:B------:R-:W-:Y:S02]  /*10890*/  MOV R252, R247 ;  /* 0x000000f700fc7202 */ /* 0x000fe40000000f00 */
[----:B------:R-:W-:-:S07]  /*108a0*/  MOV R77, R246 ;  /* 0x000000f6004d7202 */ /* 0x000fce0000000f00 */
[----:B------:R-:W-:Y:S05]  /*108b0*/  WARPSYNC.COLLECTIVE R79, `(.L_x_572) ;  /* 0x000000004f087348 */ /* 0x000fea0003c00000 */
[----:B------:R0:W1:Y:S02]  /*108c0*/  SHFL.DOWN P2, R246, R252, R251, R82 ;  /* 0x080000fbfcf67389 */ /* 0x0000640000040052 */
[----:B01----:R-:W-:Y:S01]  /*108d0*/  ENDCOLLECTIVE ;  /* 0x000000000000791b */ /* 0x003fe20003800000 */
.L_x_572:
[----:B------:R-:W-:Y:S02]  /*108e0*/  MOV R252, R248 ;  /* 0x000000f800fc7202 */ /* 0x000fe40000000f00 */
[----:B------:R-:W-:-:S07]  /*108f0*/  MOV R78, R246 ;  /* 0x000000f6004e7202 */ /* 0x000fce0000000f00 */
[----:B------:R-:W-:Y:S05]  /*10900*/  WARPSYNC.COLLECTIVE R79, `(.L_x_573) ;  /* 0x000000004f087348 */ /* 0x000fea0003c00000 */
[----:B------:R0:W1:Y:S02]  /*10910*/  SHFL.DOWN P2, R246, R252, R251, R82 ;  /* 0x080000fbfcf67389 */ /* 0x0000640000040052 */
[----:B01----:R-:W-:Y:S01]  /*10920*/  ENDCOLLECTIVE ;  /* 0x000000000000791b */ /* 0x003fe20003800000 */
.L_x_573:
[----:B------:R-:W-:Y:S05]  /*10930*/  BRA `(.L_x_574) ;  /* 0xffffff98004c7947 */ /* 0x000fea000383ffff */
.L_x_491:
        /* <DEDUP_REMOVED lines=8> */
.L_x_576:
[----:B------:R-:W-:Y:S05]  /*109c0*/  BSYNC B0 ;  /* 0x0000000000007941 */ /* 0x000fea0003800000 */
.L_x_575:
        /* <DEDUP_REMOVED lines=8> */
.L_x_577:
[----:B------:R-:W-:Y:S02]  /*10a50*/  MOV R252, R247 ;  /* 0x000000f700fc7202 */ /* 0x000fe40000000f00 */
[----:B------:R-:W-:-:S07]  /*10a60*/  MOV R77, R246 ;  /* 0x000000f6004d7202 */ /* 0x000fce0000000f00 */
[----:B------:R-:W-:Y:S05]  /*10a70*/  WARPSYNC.COLLECTIVE R79, `(.L_x_578) ;  /* 0x000000004f087348 */ /* 0x000fea0003c00000 */
[----:B------:R0:W1:Y:S02]  /*10a80*/  SHFL.DOWN P2, R246, R252, R251, R82 ;  /* 0x080000fbfcf67389 */ /* 0x0000640000040052 */
[----:B01----:R-:W-:Y:S01]  /*10a90*/  ENDCOLLECTIVE ;  /* 0x000000000000791b */ /* 0x003fe20003800000 */
.L_x_578:
[----:B------:R-:W-:Y:S02]  /*10aa0*/  MOV R252, R248 ;  /* 0x000000f800fc7202 */ /* 0x000fe40000000f00 */
[----:B------:R-:W-:-:S07]  /*10ab0*/  MOV R78, R246 ;  /* 0x000000f6004e7202 */ /* 0x000fce0000000f00 */
[----:B------:R-:W-:Y:S05]  /*10ac0*/  WARPSYNC.COLLECTIVE R79, `(.L_x_579) ;  /* 0x000000004f087348 */ /* 0x000fea0003c00000 */
[----:B------:R0:W1:Y:S02]  /*10ad0*/  SHFL.DOWN P2, R246, R252, R251, R82 ;  /* 0x080000fbfcf67389 */ /* 0x0000640000040052 */
[----:B01----:R-:W-:Y:S01]  /*10ae0*/  ENDCOLLECTIVE ;  /* 0x000000000000791b */ /* 0x003fe20003800000 */
.L_x_579:
[----:B------:R-:W-:Y:S05]  /*10af0*/  BRA `(.L_x_580) ;  /* 0xffffff9800307947 */ /* 0x000fea000383ffff */
.L_x_494:
        /* <DEDUP_REMOVED lines=8> */
.L_x_582:
[----:B------:R-:W-:Y:S05]  /*10b80*/  BSYNC B0 ;  /* 0x0000000000007941 */ /* 0x000fea0003800000 */
.L_x_581:
        /* <DEDUP_REMOVED lines=8> */
.L_x_583:
[----:B------:R-:W-:Y:S02]  /*10c10*/  MOV R252, R247 ;  /* 0x000000f700fc7202 */ /* 0x000fe40000000f00 */
[----:B------:R-:W-:-:S07]  /*10c20*/  MOV R77, R246 ;  /* 0x000000f6004d7202 */ /* 0x000fce0000000f00 */
[----:B------:R-:W-:Y:S05]  /*10c30*/  WARPSYNC.COLLECTIVE R79, `(.L_x_584) ;  /* 0x000000004f087348 */ /* 0x000fea0003c00000 */
[----:B------:R0:W1:Y:S02]  /*10c40*/  SHFL.DOWN P2, R246, R252, R251, R82 ;  /* 0x080000fbfcf67389 */ /* 0x0000640000040052 */
[----:B01----:R-:W-:Y:S01]  /*10c50*/  ENDCOLLECTIVE ;  /* 0x000000000000791b */ /* 0x003fe20003800000 */
.L_x_584:
[----:B------:R-:W-:Y:S02]  /*10c60*/  MOV R252, R248 ;  /* 0x000000f800fc7202 */ /* 0x000fe40000000f00 */
[----:B------:R-:W-:-:S07]  /*10c70*/  MOV R78, R246 ;  /* 0x000000f6004e7202 */ /* 0x000fce0000000f00 */
[----:B------:R-:W-:Y:S05]  /*10c80*/  WARPSYNC.COLLECTIVE R79, `(.L_x_585) ;  /* 0x000000004f087348 */ /* 0x000fea0003c00000 */
[----:B------:R0:W1:Y:S02]  /*10c90*/  SHFL.DOWN P2, R246, R252, R251, R82 ;  /* 0x080000fbfcf67389 */ /* 0x0000640000040052 */
[----:B01----:R-:W-:Y:S01]  /*10ca0*/  ENDCOLLECTIVE ;  /* 0x000000000000791b */ /* 0x003fe20003800000 */
.L_x_585:
[----:B------:R-:W-:Y:S05]  /*10cb0*/  BRA `(.L_x_586) ;  /* 0xffffff9800147947 */ /* 0x000fea000383ffff */
.L_x_497:
        /* <DEDUP_REMOVED lines=8> */
.L_x_588:
[----:B------:R-:W-:Y:S05]  /*10d40*/  BSYNC B0 ;  /* 0x0000000000007941 */ /* 0x000fea0003800000 */
.L_x_587:
        /* <DEDUP_REMOVED lines=10> */
.L_x_589:
[----:B------:R-:W-:Y:S02]  /*10df0*/  MOV R78, R247 ;  /* 0x000000f7004e7202 */ /* 0x000fe40000000f00 */
[----:B------:R-:W-:-:S07]  /*10e00*/  MOV R244, R82 ;  /* 0x0000005200f47202 */ /* 0x000fce0000000f00 */
[----:B------:R-:W-:Y:S05]  /*10e10*/  WARPSYNC.COLLECTIVE R79, `(.L_x_590) ;  /* 0x000000004f087348 */ /* 0x000fea0003c00000 */
[----:B------:R0:W1:Y:S02]  /*10e20*/  SHFL.IDX P0, R82, R78, R77, R76 ;  /* 0x0000004d4e527389 */ /* 0x000064000000004c */
[----:B01----:R-:W-:Y:S01]  /*10e30*/  ENDCOLLECTIVE ;  /* 0x000000000000791b */ /* 0x003fe20003800000 */
.L_x_590:
        /* <DEDUP_REMOVED lines=9> */
.L_x_591:
[----:B------:R-:W-:Y:S02]  /*10ed0*/  MOV R78, R60 ;  /* 0x0000003c004e7202 */ /* 0x000fe40000000f00 */
[----:B------:R-:W-:Y:S02]  /*10ee0*/  MOV R243, R82 ;  /* 0x0000005200f37202 */ /* 0x000fe40000000f00 */
[----:B------:R-:W-:-:S07]  /*10ef0*/  MOV R82, 0x1f ;  /* 0x0000001f00527802 */ /* 0x000fce0000000f00 */
[----:B------:R-:W-:Y:S05]  /*10f00*/  WARPSYNC.COLLECTIVE R79, `(.L_x_592) ;  /* 0x000000004f087348 */ /* 0x000fea0003c00000 */
[----:B------:R0:W1:Y:S02]  /*10f10*/  SHFL.DOWN P2, R246, R252, R251, R82 ;  /* 0x080000fbfcf67389 */ /* 0x0000640000040052 */
[----:B01----:R-:W-:Y:S01]  /*10f20*/  ENDCOLLECTIVE ;  /* 0x000000000000791b */ /* 0x003fe20003800000 */
.L_x_592:
[----:B------:R-:W-:Y:S02]  /*10f30*/  MOV R252, R250 ;  /* 0x000000fa00fc7202 */ /* 0x000fe40000000f00 */
[----:B------:R-:W-:-:S07]  /*10f40*/  MOV R80, R246 ;  /* 0x000000f600507202 */ /* 0x000fce0000000f00 */
[----:B------:R-:W-:Y:S05]  /*10f50*/  WARPSYNC.COLLECTIVE R79, `(.L_x_593) ;  /* 0x000000004f087348 */ /* 0x000fea0003c00000 */
[----:B------:R0:W1:Y:S02]  /*10f60*/  SHFL.DOWN P2, R246, R252, R251, R82 ;  /* 0x080000fbfcf67389 */ /* 0x0000640000040052 */
[----:B01----:R-:W-:Y:S01]  /*10f70*/  ENDCOLLECTIVE ;  /* 0x000000000000791b */ /* 0x003fe20003800000 */
.L_x_593:
[----:B------:R-:W-:Y:S01]  /*10f80*/  MOV R252, R247 ;  /* 0x000000f700fc7202 */ /* 0x000fe20000000f00 */
[-C--:B------:R-:W-:Y:S01]  /*10f90*/  FMUL.FTZ R247, R61, R244.reuse ;  /* 0x000000f43df77220 */ /* 0x080fe20000410000 */
[----:B------:R-:W-:Y:S01]  /*10fa0*/  FMUL.FTZ R244, R60, R244 ;  /* 0x000000f43cf47220 */ /* 0x000fe20000410000 */
[----:B------:R-:W-:-:S07]  /*10fb0*/  MOV R81, R246 ;  /* 0x000000f600517202 */ /* 0x000fce0000000f00 */
[----:B------:R-:W-:Y:S05]  /*10fc0*/  WARPSYNC.COLLECTIVE R79, `(.L_x_594) ;  /* 0x000000004f087348 */ /* 0x000fea0003c00000 */
[----:B------:R0:W1:Y:S02]  /*10fd0*/  SHFL.DOWN P2, R246, R252, R251, R82 ;  /* 0x080000fbfcf67389 */ /* 0x0000640000040052 */
[----:B01----:R-:W-:Y:S01]  /*10fe0*/  ENDCOLLECTIVE ;  /* 0x000000000000791b */ /* 0x003fe20003800000 */
.L_x_594:
[----:B------:R-:W-:Y:S02]  /*10ff0*/  MOV R252, R248 ;  /* 0x000000f800fc7202 */ /* 0x000fe40000000f00 */
[----:B------:R-:W-:-:S07]  /*11000*/  MOV R83, R246 ;  /* 0x000000f600537202 */ /* 0x000fce0000000f00 */
[----:B------:R-:W-:Y:S05]  /*11010*/  WARPSYNC.COLLECTIVE R79, `(.L_x_595) ;  /* 0x000000004f087348 */ /* 0x000fea0003c00000 */
[----:B------:R0:W1:Y:S02]  /*11020*/  SHFL.DOWN P2, R246, R252, R251, R82 ;  /* 0x080000fbfcf67389 */ /* 0x0000640000040052 */
[----:B01----:R-:W-:Y:S01]  /*11030*/  ENDCOLLECTIVE ;  /* 0x000000000000791b */ /* 0x003fe20003800000 */
.L_x_595:
[----:B------:R-:W-:Y:S05]  /*11040*/  WARPSYNC.COLLECTIVE R79, `(.L_x_596) ;  /* 0x000000004f087348 */ /* 0x000fea0003c00000 */
[----:B------:R0:W1:Y:S02]  /*11050*/  SHFL.IDX P0, R82, R78, R77, R76 ;  /* 0x0000004d4e527389 */ /* 0x000064000000004c */
[----:B01----:R-:W-:Y:S01]  /*11060*/  ENDCOLLECTIVE ;  /* 0x000000000000791b */ /* 0x003fe20003800000 */
.L_x_596:
[----:B------:R-:W-:Y:S02]  /*11070*/  MOV R78, R61 ;  /* 0x0000003d004e7202 */ /* 0x000fe40000000f00 */
[----:B------:R-:W-:-:S07]  /*11080*/  MOV R248, R82 ;  /* 0x0000005200f87202 */ /* 0x000fce0000000f00 */
[----:B------:R-:W-:Y:S05]  /*11090*/  WARPSYNC.COLLECTIVE R79, `(.L_x_597) ;  /* 0x000000004f087348 */ /* 0x000fea0003c00000 */
[----:B------:R0:W1:Y:S02]  /*110a0*/  SHFL.IDX P0, R82, R78, R77, R76 ;  /* 0x0000004d4e527389 */ /* 0x000064000000004c */
[----:B01----:R-:W-:Y:S01]  /*110b0*/  ENDCOLLECTIVE ;  /* 0x000000000000791b */ /* 0x003fe20003800000 */
.L_x_597:
[----:B------:R-:W-:Y:S02]  /*110c0*/  MOV R78, R62 ;  /* 0x0000003e004e7202 */ /* 0x000fe40000000f00 */
[----:B------:R-:W-:-:S07]  /*110d0*/  MOV R252, R82 ;  /* 0x0000005200fc7202 */ /* 0x000fce0000000f00 */
[----:B------:R-:W-:Y:S05]  /*110e0*/  WARPSYNC.COLLECTIVE R79, `(.L_x_598) ;  /* 0x000000004f087348 */ /* 0x000fea0003c00000 */
[----:B------:R0:W1:Y:S02]  /*110f0*/  SHFL.IDX P0, R82, R78, R77, R76 ;  /* 0x0000004d4e527389 */ /* 0x000064000000004c */
[----:B01----:R-:W-:Y:S01]  /*11100*/  ENDCOLLECTIVE ;  /* 0x000000000000791b */ /* 0x003fe20003800000 */
.L_x_598:
[----:B------:R-:W-:Y:S02]  /*11110*/  MOV R78, R63 ;  /* 0x0000003f004e7202 */ /* 0x000fe40000000f00 */
[----:B------:R-:W-:-:S07]  /*11120*/  MOV R251, R82 ;  /* 0x0000005200fb7202 */ /* 0x000fce0000000f00 */
[----:B------:R-:W-:Y:S05]  /*11130*/  WARPSYNC.COLLECTIVE R79, `(.L_x_599) ;  /* 0x000000004f087348 */ /* 0x000fea0003c00000 */
[----:B------:R0:W1:Y:S02]  /*11140*/  SHFL.IDX P0, R82, R78, R77, R76 ;  /* 0x0000004d4e527389 */ /* 0x000064000000004c */
[----:B01----:R-:W-:Y:S01]  /*11150*/  ENDCOLLECTIVE ;  /* 0x000000000000791b */ /* 0x003fe20003800000 */
.L_x_599:
[----:B------:R-:W-:Y:S05]  /*11160*/  BRA `(.L_x_600) ;  /* 0xffffff9400707947 */ /* 0x000fea000383ffff */
.L_x_601:
        /* <DEDUP_REMOVED lines=9> */
.L_x_18904:


//--------------------- .text._Z25selective_scan_bwd_kernelI32Selective_Scan_bwd_kernel_traitsILi128ELi16ELb0ELb0ELb1ELb0ELb0EfN3c107complexIfEEEEv12SSMParamsBwd --------------------------
	.section	.text._Z25selective_scan_bwd_kernelI32Selective_Scan_bwd_kernel_traitsILi128ELi16ELb0ELb0ELb1ELb0ELb0EfN3c107complexIfEEEEv12SSMParamsBwd,"ax",@progbits
	.align	128
        .global         _Z25selective_scan_bwd_kernelI32Selective_Scan_bwd_kernel_traitsILi128ELi16ELb0ELb0ELb1ELb0ELb0EfN3c107complexIfEEEEv12SSMParamsBwd
        .type           _Z25selective_scan_bwd_kernelI32Selective_Scan_bwd_kernel_traitsILi128ELi16ELb0ELb0ELb1ELb0ELb0EfN3c107complexIfEEEEv12SSMParamsBwd,@function
        .size           _Z25selective_scan_bwd_kernelI32Selective_Scan_bwd_kernel_traitsILi128ELi16ELb0ELb0ELb1ELb0ELb0EfN3c107complexIfEEEEv12SSMParamsBwd,(.L_x_18905 - _Z25selective_scan_bwd_kernelI32Selective_Scan_bwd_kernel_traitsILi128ELi16ELb0ELb0ELb1ELb0ELb0EfN3c107complexIfEEEEv12SSMParamsBwd)
        .other          _Z25selective_scan_bwd_kernelI32Selective_Scan_bwd_kernel_traitsILi128ELi16ELb0ELb0ELb1ELb0ELb0EfN3c107complexIfEEEEv12SSMParamsBwd,@"STO_CUDA_ENTRY STV_DEFAULT"
_Z25selective_scan_bwd_kernelI32Selective_Scan_bwd_kernel_traitsILi128ELi16ELb0ELb0ELb1ELb0ELb0EfN3c107complexIfEEEEv12SSMParamsBwd:
.text._Z25selective_scan_bwd_kernelI32Selective_Scan_bwd_kernel_traitsILi128ELi16ELb0ELb0ELb1ELb0ELb0EfN3c107complexIfEEEEv12SSMParamsBwd:
        /* <DEDUP_REMOVED lines=10> */
[----:B------:R-:W-:Y:S02]  /*00a0*/  ULDC UR28, c[0x0][0x228] ;  /* 0x00008a00001c7ab9 */ /* 0x000fe40000000800 */
[----:B------:R-:W-:Y:S01]  /*00b0*/  PLOP3.LUT P0, PT, PT, PT, UP0, 0x80, 0x0 ;  /* 0x000000000000781c */ /* 0x000fe20003f0f008 */
[----:B------:R-:W0:Y:S01]  /*00c0*/  S2UR UR52, SR_CTAID.X ;  /* 0x00000000003479c3 */ /* 0x000e220000002500 */
[----:B------:R-:W-:Y:S01]  /*00d0*/  PLOP3.LUT P1, PT, PT, PT, UP1, 0x80, 0x0 ;  /* 0x000000000000781c */ /* 0x000fe20003f2f018 */
[----:B------:R-:W-:Y:S01]  /*00e0*/  ULDC.64 UR22, c[0x0][0x3d8] ;  /* 0x0000f60000167ab9 */ /* 0x000fe20000000a00 */
[----:B------:R-:W-:Y:S01]  /*00f0*/  UMOV UR24, URZ ;  /* 0x0000003f00187c82 */ /* 0x000fe20008000000 */
[----:B------:R-:W-:Y:S01]  /*0100*/  ULDC.64 UR8, c[0x0][0x290] ;  /* 0x0000a40000087ab9 */ /* 0x000fe20000000a00 */
[----:B------:R-:W-:Y:S01]  /*0110*/  ULDC.64 UR16, c[0x0][0x260] ;  /* 0x0000980000107ab9 */ /* 0x000fe20000000a00 */
[----:B------:R-:W-:Y:S01]  /*0120*/  UMOV UR25, URZ ;  /* 0x0000003f00197c82 */ /* 0x000fe20008000000 */
[----:B------:R-:W-:Y:S01]  /*0130*/  ULDC.64 UR34, c[0x0][0x3f8] ;  /* 0x0000fe0000227ab9 */ /* 0x000fe20000000a00 */
        /* <DEDUP_REMOVED lines=11> */
[----:B------:R-:W-:-:S02]  /*01f0*/  ULDC.64 UR4, c[0x0][0x310] ;  /* 0x0000c40000047ab9 */ /* 0x000fc40000000a00 */
[----:B------:R-:W-:-:S03]  /*0200*/  MOV R5, UR7 ;  /* 0x0000000700057c02 */ /* 0x000fc60008000f00 */
[----:B------:R1:W2:Y:S01]  /*0210*/  @P0 LDG.E R3, desc[UR20][R2.64] ;  /* 0x0000001402030981 */ /* 0x0002a2000c1e1900 */
[----:B------:R-:W-:Y:S01]  /*0220*/  MOV R0, UR28 ;  /* 0x0000001c00007c02 */ /* 0x000fe20008000f00 */
[----:B------:R-:W-:Y:S02]  /*0230*/  UISETP.NE.U32.AND UP0, UPT, UR4, URZ, UPT ;  /* 0x0000003f0400728c */ /* 0x000fe4000bf05070 */
[----:B------:R-:W3:Y:S01]  /*0240*/  @P1 LDG.E R4, desc[UR20][R4.64] ;  /* 0x0000001404041981 */ /* 0x000ee2000c1e1900 */
[----:B------:R-:W-:Y:S01]  /*0250*/  IABS R0, R0 ;  /* 0x0000000000007213 */ /* 0x000fe20000000000 */
[----:B0-----:R-:W-:Y:S01]  /*0260*/  USHF.R.S32.HI UR4, URZ, 0x1f, UR52 ;  /* 0x0000001f3f047899 */ /* 0x001fe20008011434 */
[----:B------:R-:W-:Y:S02]  /*0270*/  ULDC.64 UR6, c[0x0][0x280] ;  /* 0x0000a00000067ab9 */ /* 0x000fe40000000a00 */
[----:B------:R-:W-:Y:S01]  /*0280*/  R2UR UR31, R0 ;  /* 0x00000000001f72ca */ /* 0x000fe200000e0000 */
[----:B------:R-:W-:Y:S01]  /*0290*/  UISETP.NE.AND.EX UP0, UPT, UR5, URZ, UPT, UP0 ;  /* 0x0000003f0500728c */ /* 0x000fe2000bf05300 */
[----:B------:R0:W-:Y:S01]  /*02a0*/  STL [R1+0xfc], RZ ;  /* 0x0000fcff01007387 */ /* 0x0001e20000100800 */
[----:B------:R-:W-:-:S02]  /*02b0*/  UIMAD UR5, UR4, UR6, URZ ;  /* 0x00000006040572a4 */ /* 0x000fc4000f8e023f */
[----:B------:R-:W-:Y:S01]  /*02c0*/  UISETP.NE.U32.AND UP1, UPT, UR22, URZ, UPT ;  /* 0x0000003f1600728c */ /* 0x000fe2000bf25070 */
[----:B------:R0:W-:Y:S01]  /*02d0*/  STL [R1+0xf8], RZ ;  /* 0x0000f8ff01007387 */ /* 0x0001e20000100800 */
[----:B------:R-:W-:Y:S02]  /*02e0*/  UIMAD UR29, UR52, UR7, UR5 ;  /* 0x00000007341d72a4 */ /* 0x000fe4000f8e0205 */
[----:B------:R-:W-:Y:S02]  /*02f0*/  UISETP.NE.AND.EX UP1, UPT, UR23, URZ, UPT, UP1 ;  /* 0x0000003f1700728c */ /* 0x000fe4000bf25310 */
[----:B------:R-:W-:Y:S02]  /*0300*/  UIMAD.WIDE.U32 UR14, UR52, UR6, URZ ;  /* 0x00000006340e72a5 */ /* 0x000fe4000f8e003f */
[----:B------:R-:W4:Y:S01]  /*0310*/  I2F.RP R0, UR31 ;  /* 0x0000001f00007d06 */ /* 0x000f220008209400 */
[----:B------:R-:W-:Y:S01]  /*0320*/  ULDC.64 UR6, c[0x0][0x328] ;  /* 0x0000ca0000067ab9 */ /* 0x000fe20000000a00 */
[----:B------:R-:W-:-:S02]  /*0330*/  UIMAD UR18, UR4, UR8, URZ ;  /* 0x00000008041272a4 */ /* 0x000fc4000f8e023f */
[----:B------:R-:W-:Y:S02]  /*0340*/  UIMAD UR19, UR4, UR6, URZ ;  /* 0x00000006041372a4 */ /* 0x000fe4000f8e023f */
[----:B------:R-:W-:Y:S02]  /*0350*/  UIMAD UR10, UR4, UR16, URZ ;  /* 0x00000010040a72a4 */ /* 0x000fe4000f8e023f */
[----:B------:R-:W-:Y:S01]  /*0360*/  @UP1 ULEA UR24, UP3, UR53, UR22, 0x2 ;  /* 0x0000001635181291 */ /* 0x000fe2000f86103f */
[----:B------:R-:W-:Y:S01]  /*0370*/  UMOV UR4, URZ ;  /* 0x0000003f00047c82 */ /* 0x000fe20008000000 */
[----:B------:R-:W-:Y:S02]  /*0380*/  UISETP.NE.U32.AND UP2, UPT, UR34, URZ, UPT ;  /* 0x0000003f2200728c */ /* 0x000fe4000bf45070 */
[----:B------:R-:W-:Y:S01]  /*0390*/  @UP1 ULEA.HI.X UR25, UR53, UR23, UR11, 0x2, UP3 ;  /* 0x0000001735191291 */ /* 0x000fe200098f140b */
[----:B----4-:R-:W1:Y:S01]  /*03a0*/  MUFU.RCP R0, R0 ;  /* 0x0000000000007308 */ /* 0x010e620000001000 */
[----:B------:R-:W-:-:S02]  /*03b0*/  UISETP.NE.AND.EX UP1, UPT, UR35, URZ, UPT, UP2 ;  /* 0x0000003f2300728c */ /* 0x000fc4000bf25320 */
[----:B------:R-:W-:Y:S02]  /*03c0*/  UIMAD.WIDE.U32 UR12, UR52, UR8, URZ ;  /* 0x00000008340c72a5 */ /* 0x000fe4000f8e003f */
[----:B------:R-:W-:Y:S02]  /*03d0*/  UIMAD UR18, UR52, UR9, UR18 ;  /* 0x00000009341272a4 */ /* 0x000fe4000f8e0212 */
[----:B------:R-:W-:Y:S02]  /*03e0*/  UIMAD.WIDE.U32 UR8, UR52, UR6, URZ ;  /* 0x00000006340872a5 */ /* 0x000fe4000f8e003f */
[----:B------:R-:W-:Y:S02]  /*03f0*/  UIMAD UR19, UR52, UR7, UR19 ;  /* 0x00000007341372a4 */ /* 0x000fe4000f8e0213 */
[----:B------:R-:W-:Y:S02]  /*0400*/  UIMAD.WIDE.U32 UR6, UR52, UR16, URZ ;  /* 0x00000010340672a5 */ /* 0x000fe4000f8e003f */
[----:B------:R-:W-:-:S02]  /*0410*/  UIMAD UR10, UR52, UR17, UR10 ;  /* 0x00000011340a72a4 */ /* 0x000fc4000f8e020a */
[----:B------:R-:W-:Y:S01]  /*0420*/  @UP1 ULEA UR26, UP2, UR53, UR34, 0x2 ;  /* 0x00000022351a1291 */ /* 0x000fe2000f84103f */
[----:B-1----:R-:W-:Y:S01]  /*0430*/  IADD3 R2, R0, 0xffffffe, RZ ;  /* 0x0ffffffe00027810 */ /* 0x002fe20007ffe0ff */
[----:B------:R-:W-:Y:S01]  /*0440*/  ULDC.64 UR16, c[0x0][0x288] ;  /* 0x0000a20000107ab9 */ /* 0x000fe20000000a00 */
[----:B------:R-:W-:Y:S01]  /*0450*/  IABS R0, UR53 ;  /* 0x0000003500007c13 */ /* 0x000fe20008000000 */
[----:B------:R-:W-:Y:S02]  /*0460*/  UIMAD UR30, UR11, UR16, URZ ;  /* 0x000000100b1e72a4 */ /* 0x000fe4000f8e023f */
[----:B------:R-:W-:Y:S01]  /*0470*/  @UP1 ULEA.HI.X UR27, UR53, UR35, UR11, 0x2, UP2 ;  /* 0x00000023351b1291 */ /* 0x000fe200090f140b */
[----:B------:R-:W1:Y:S01]  /*0480*/  F2I.FTZ.U32.TRUNC.NTZ R2, R2 ;  /* 0x0000000200027305 */ /* 0x000e62000021f000 */
[----:B------:R-:W-:Y:S01]  /*0490*/  R2UR UR32, R0 ;  /* 0x00000000002072ca */ /* 0x000fe200000e0000 */
[----:B------:R-:W-:Y:S02]  /*04a0*/  UIMAD UR30, UR53, UR17, UR30 ;  /* 0x00000011351e72a4 */ /* 0x000fe4000f8e021e */
[----:B------:R-:W-:-:S02]  /*04b0*/  UIADD3 UR9, UR9, UR19, URZ ;  /* 0x0000001309097290 */ /* 0x000fc4000fffe03f */
[----:B------:R-:W-:Y:S02]  /*04c0*/  UIADD3 UR13, UR13, UR18, URZ ;  /* 0x000000120d0d7290 */ /* 0x000fe4000fffe03f */
[----:B------:R-:W-:Y:S02]  /*04d0*/  UISETP.NE.AND UP1, UPT, UR28, URZ, UPT ;  /* 0x0000003f1c00728c */ /* 0x000fe4000bf25270 */
[----:B------:R-:W-:-:S03]  /*04e0*/  UIADD3 UR7, UR7, UR10, URZ ;  /* 0x0000000a07077290 */ /* 0x000fc6000fffe03f */
[----:B------:R-:W-:Y:S01]  /*04f0*/  @UP0 ULDC UR10, c[0x0][0x214] ;  /* 0x00008500000a0ab9 */ /* 0x000fe20000000800 */
[----:B-1----:R-:W-:Y:S01]  /*0500*/  R2UR UR5, R2 ;  /* 0x00000000020572ca */ /* 0x002fe200000e0000 */
[----:B------:R-:W-:-:S12]  /*0510*/  @UP0 UIMAD UR10, UR52, UR10, UR53 ;  /* 0x0000000a340a02a4 */ /* 0x000fd8000f8e0235 */
[----:B------:R-:W-:-:S04]  /*0520*/  UIADD3 UR22, URZ, -UR5, URZ ;  /* 0x800000053f167290 */ /* 0x000fc8000fffe03f */
[----:B------:R-:W-:-:S04]  /*0530*/  UIMAD UR22, UR22, UR31, URZ ;  /* 0x0000001f161672a4 */ /* 0x000fc8000f8e023f */
[----:B------:R-:W-:Y:S02]  /*0540*/  UIMAD.WIDE.U32 UR22, UR5, UR22, UR4 ;  /* 0x00000016051672a5 */ /* 0x000fe4000f8e0004 */
[----:B------:R-:W-:Y:S02]  /*0550*/  UIADD3 UR5, UR15, UR29, URZ ;  /* 0x0000001d0f057290 */ /* 0x000fe4000fffe03f */
[----:B------:R-:W-:Y:S01]  /*0560*/  UIMAD.WIDE.U32 UR22, UR23, UR32, URZ ;  /* 0x00000020171672a5 */ /* 0x000fe2000f8e003f */
[----:B------:R-:W-:Y:S01]  /*0570*/  UMOV UR4, UR14 ;  /* 0x0000000e00047c82 */ /* 0x000fe20008000000 */
[----:B------:R-:W-:Y:S02]  /*0580*/  ULDC.64 UR14, c[0x0][0x330] ;  /* 0x0000cc00000e7ab9 */ /* 0x000fe40000000a00 */
[----:B------:R-:W-:Y:S02]  /*0590*/  UIADD3 UR22, -UR23, URZ, URZ ;  /* 0x0000003f17167290 */ /* 0x000fe4000fffe13f */
[----:B------:R-:W-:-:S02]  /*05a0*/  UIMAD.WIDE.U32 UR4, UR53, UR16, UR4 ;  /* 0x00000010350472a5 */ /* 0x000fc4000f8e0004 */
[----:B------:R-:W-:Y:S01]  /*05b0*/  UIMAD UR22, UR31, UR22, UR32 ;  /* 0x000000161f1672a4 */ /* 0x000fe2000f8e0220 */
[----:B------:R-:W-:Y:S01]  /*05c0*/  ULDC.64 UR16, c[0x0][0x298] ;  /* 0x0000a60000107ab9 */ /* 0x000fe20000000a00 */
[----:B------:R-:W-:Y:S02]  /*05d0*/  UIMAD.WIDE.U32 UR8, UR53, UR14, UR8 ;  /* 0x0000000e350872a5 */ /* 0x000fe4000f8e0008 */
[----:B------:R-:W-:Y:S02]  /*05e0*/  UISETP.GT.U32.AND UP4, UPT, UR31, UR22, UPT ;  /* 0x000000161f00728c */ /* 0x000fe4000bf84070 */
[----:B------:R-:W-:Y:S02]  /*05f0*/  UIMAD UR29, UR11, UR16, URZ ;  /* 0x000000100b1d72a4 */ /* 0x000fe4000f8e023f */
[----:B------:R-:W-:Y:S02]  /*0600*/  UIMAD UR11, UR11, UR14, URZ ;  /* 0x0000000e0b0b72a4 */ /* 0x000fe4000f8e023f */
[----:B------:R-:W-:-:S02]  /*0610*/  UIMAD.WIDE.U32 UR12, UR53, UR16, UR12 ;  /* 0x00000010350c72a5 */ /* 0x000fc4000f8e000c */
[----:B------:R-:W-:Y:S02]  /*0620*/  UIMAD UR19, UR53, UR15, UR11 ;  /* 0x0000000f351372a4 */ /* 0x000fe4000f8e020b */
[----:B------:R-:W-:Y:S02]  /*0630*/  ULOP3.LUT UR16, UR53, UR28, URZ, 0x3c, !UPT ;  /* 0x0000001c35107292 */ /* 0x000fe4000f8e3c3f */
[----:B------:R-:W-:Y:S01]  /*0640*/  @!UP4 UIADD3 UR22, UR22, -UR31, URZ ;  /* 0x8000001f1616c290 */ /* 0x000fe2000fffe03f */
[----:B------:R-:W-:Y:S01]  /*0650*/  ULDC UR11, c[0x0][0x224] ;  /* 0x00008900000b7ab9 */ /* 0x000fe20000000800 */
[----:B------:R-:W-:Y:S02]  /*0660*/  @!UP4 UIADD3 UR23, UR23, 0x1, URZ ;  /* 0x000000011717c890 */ /* 0x000fe4000fffe03f */
[----:B------:R-:W-:Y:S02]  /*0670*/  UISETP.GE.U32.AND UP3, UPT, UR22, UR31, UPT ;  /* 0x0000001f1600728c */ /* 0x000fe4000bf66070 */
[----:B------:R-:W-:-:S02]  /*0680*/  ULEA UR14, UR11, 0xfffff800, 0xb ;  /* 0xfffff8000b0e7891 */ /* 0x000fc4000f8e583f */
[----:B------:R-:W-:Y:S02]  /*0690*/  UISETP.GE.AND UP2, UPT, UR16, URZ, UPT ;  /* 0x0000003f1000728c */ /* 0x000fe4000bf46270 */
[----:B------:R-:W-:Y:S02]  /*06a0*/  USHF.R.S32.HI UR15, URZ, 0x1f, UR14 ;  /* 0x0000001f3f0f7899 */ /* 0x000fe4000801140e */
[----:B------:R-:W-:Y:S02]  /*06b0*/  UIADD3 UR49, UP5, UR14, UR4, URZ ;  /* 0x000000040e317290 */ /* 0x000fe4000ffbe03f */
[----:B------:R-:W-:Y:S02]  /*06c0*/  UIMAD UR17, UR53, UR17, UR29 ;  /* 0x00000011351172a4 */ /* 0x000fe4000f8e021d */
[----:B------:R-:W-:Y:S02]  /*06d0*/  UIADD3.X UR4, UR15, UR5, UR30, UP5, !UPT ;  /* 0x000000050f047290 */ /* 0x000fe4000affe41e */
[----:B------:R-:W-:-:S02]  /*06e0*/  ULEA UR50, UP4, UR49, UR50, 0x2 ;  /* 0x0000003231327291 */ /* 0x000fc4000f88103f */
[----:B------:R-:W-:Y:S02]  /*06f0*/  @UP3 UIADD3 UR23, UR23, 0x1, URZ ;  /* 0x0000000117173890 */ /* 0x000fe4000fffe03f */
[----:B------:R-:W-:Y:S02]  /*0700*/  UIADD3 UR47, UP3, UR14, UR12, URZ ;  /* 0x0000000c0e2f7290 */ /* 0x000fe4000ff7e03f */
[----:B------:R-:W-:Y:S02]  /*0710*/  ULEA.HI.X UR49, UR49, UR51, UR4, 0x2, UP4 ;  /* 0x0000003331317291 */ /* 0x000fe4000a0f1404 */
[----:B------:R-:W-:Y:S01]  /*0720*/  UIADD3.X UR12, UR15, UR13, UR17, UP3, !UPT ;  /* 0x0000000d0f0c7290 */ /* 0x000fe20009ffe411 */
[----:B------:R-:W-:Y:S01]  /*0730*/  ULDC.64 UR4, c[0x0][0x2f8] ;  /* 0x0000be0000047ab9 */ /* 0x000fe20000000a00 */
[----:B------:R-:W-:Y:S01]  /*0740*/  UMOV UR51, UR23 ;  /* 0x0000001700337c82 */ /* 0x000fe20008000000 */
[----:B------:R-:W-:Y:S02]  /*0750*/  ULEA UR48, UP3, UR47, UR4, 0x2 ;  /* 0x000000042f307291 */ /* 0x000fe4000f86103f */
[----:B------:R-:W-:-:S02]  /*0760*/  @!UP2 UIADD3 UR51, -UR51, URZ, URZ ;  /* 0x0000003f3333a290 */ /* 0x000fc4000fffe13f */
[----:B------:R-:W-:Y:S02]  /*0770*/  UIADD3 UR14, UP2, UR14, UR8, URZ ;  /* 0x000000080e0e7290 */ /* 0x000fe4000ff5e03f */
[----:B------:R-:W-:Y:S02]  /*0780*/  ULEA.HI.X UR47, UR47, UR5, UR12, 0x2, UP3 ;  /* 0x000000052f2f7291 */ /* 0x000fe400098f140c */
[----:B------:R-:W-:Y:S01]  /*0790*/  @!UP1 ULOP3.LUT UR51, URZ, UR28, URZ, 0x33, !UPT ;  /* 0x0000001c3f339292 */ /* 0x000fe2000f8e333f */
[----:B------:R-:W-:Y:S01]  /*07a0*/  ULDC.64 UR4, c[0x0][0x3b8] ;  /* 0x0000ee0000047ab9 */ /* 0x000fe20000000a00 */
[----:B------:R-:W-:Y:S02]  /*07b0*/  UIADD3.X UR19, UR15, UR9, UR19, UP2, !UPT ;  /* 0x000000090f137290 */ /* 0x000fe400097fe413 */
[----:B------:R-:W-:Y:S02]  /*07c0*/  ULEA UR46, UP1, UR14, UR4, 0x2 ;  /* 0x000000040e2e7291 */ /* 0x000fe4000f82103f */
[----:B------:R-:W-:-:S02]  /*07d0*/  USHF.R.S32.HI UR8, URZ, 0x1f, UR51 ;  /* 0x0000001f3f087899 */ /* 0x000fc40008011433 */
[----:B------:R-:W-:Y:S01]  /*07e0*/  ULEA.HI.X UR19, UR14, UR5, UR19, 0x2, UP1 ;  /* 0x000000050e137291 */ /* 0x000fe200088f1413 */
[----:B------:R-:W-:Y:S01]  /*07f0*/  ULDC.64 UR12, c[0x0][0x278] ;  /* 0x00009e00000c7ab9 */ /* 0x000fe20000000a00 */
[----:B------:R-:W-:Y:S02]  /*0800*/  UISETP.GE.AND UP1, UPT, UR11, 0x1, UPT ;  /* 0x000000010b00788c */ /* 0x000fe4000bf26270 */
[----:B------:R-:W-:Y:S02]  /*0810*/  UIMAD UR4, UR8, UR12, URZ ;  /* 0x0000000c080472a4 */ /* 0x000fe4000f8e023f */
[----:B------:R-:W-:Y:S01]  /*0820*/  @UP0 UIMAD UR10, UR10, UR11, URZ ;  /* 0x0000000b0a0a02a4 */ /* 0x000fe2000f8e023f */
[----:B------:R-:W-:Y:S01]  /*0830*/  UMOV UR9, URZ ;  /* 0x0000003f00097c82 */ /* 0x000fe20008000000 */
[----:B------:R-:W-:Y:S01]  /*0840*/  UIMAD.WIDE.U32 UR6, UR51, UR12, UR6 ;  /* 0x0000000c330672a5 */ /* 0x000fe2000f8e0006 */
[----:B------:R-:W-:Y:S01]  /*0850*/  @UP0 ULDC UR14, c[0x0][0x21c] ;  /* 0x00008700000e0ab9 */ /* 0x000fe20000000800 */
[----:B------:R-:W-:-:S02]  /*0860*/  UIMAD UR13, UR51, UR13, UR4 ;  /* 0x0000000d330d72a4 */ /* 0x000fc4000f8e0204 */
[----:B------:R-:W-:Y:S02]  /*0870*/  ULEA UR12, UR11, 0xfffff000, 0xc ;  /* 0xfffff0000b0c7891 */ /* 0x000fe4000f8e603f */
[----:B------:R-:W-:Y:S01]  /*0880*/  @UP0 UIMAD UR10, UR10, UR14, URZ ;  /* 0x0000000e0a0a02a4 */ /* 0x000fe2000f8e023f */
[----:B------:R-:W-:Y:S01]  /*0890*/  @UP0 ULDC.64 UR22, c[0x0][0x310] ;  /* 0x0000c40000160ab9 */ /* 0x000fe20000000a00 */
[----:B------:R-:W-:Y:S02]  /*08a0*/  UIADD3 UR17, UP2, UR12, UR6, URZ ;  /* 0x000000060c117290 */ /* 0x000fe4000ff5e03f */
[----:B------:R-:W-:Y:S02]  /*08b0*/  UIADD3 UR13, UR7, UR13, URZ ;  /* 0x0000000d070d7290 */ /* 0x000fe4000fffe03f */
[----:B------:R-:W-:Y:S01]  /*08c0*/  @UP0 UIMAD.WIDE UR22, UR10, 0x10, UR22 ;  /* 0x000000100a1608a5 */ /* 0x000fe2000f8e0216 */
[----:B------:R-:W-:Y:S01]  /*08d0*/  ULDC.64 UR4, c[0x0][0x2e0] ;  /* 0x0000b80000047ab9 */ /* 0x000fe20000000a00 */
[----:B------:R-:W-:-:S02]  /*08e0*/  ULEA.HI.X.SX32 UR12, UR12, UR13, 0x1, UP2 ;  /* 0x0000000d0c0c7291 */ /* 0x000fc400090f0e3f */
[----:B------:R-:W-:Y:S01]  /*08f0*/  ULEA UR18, UP3, UR17, UR4, 0x2 ;  /* 0x0000000411127291 */ /* 0x000fe2000f86103f */
[----:B------:R-:W-:Y:S02]  /*0900*/  UMOV UR8, URZ ;  /* 0x0000003f00087c82 */ /* 0x000fe40008000000 */
[----:B------:R-:W-:Y:S01]  /*0910*/  @!UP0 UMOV UR22, URZ ;  /* 0x0000003f00168c82 */ /* 0x000fe20008000000 */
[----:B------:R-:W-:Y:S01]  /*0920*/  ULEA.HI.X UR17, UR17, UR5, UR12, 0x2, UP3 ;  /* 0x0000000511117291 */ /* 0x000fe200098f140c */
        /* <DEDUP_REMOVED lines=8> */
[----:B------:R-:W-:Y:S01]  /*09b0*/  UMOV UR7, URZ ;  /* 0x0000003f00077c82 */ /* 0x000fe20008000000 */
[----:B------:R2:W-:Y:S04]  /*09c0*/  STL [R1+0xf8], RZ ;  /* 0x0000f8ff01007387 */ /* 0x0005e80000100800 */
[----:B------:R2:W-:Y:S01]  /*09d0*/  STL [R1+0xfc], RZ ;  /* 0x0000fcff01007387 */ /* 0x0005e20000100800 */
[----:B------:R-:W3:Y:S01]  /*09e0*/  S2R R158, SR_LANEID ;  /* 0x00000000009e7919 */ /* 0x000ee20000000000 */
[----:B-1----:R-:W-:-:S06]  /*09f0*/  ULEA UR4, UR5, UR4, 0x18 ;  /* 0x0000000405047291 */ /* 0x002fcc000f8ec03f */
[----:B------:R-:W-:Y:S02]  /*0a00*/  MOV R157, UR4 ;  /* 0x00000004009d7c02 */ /* 0x000fe40008000f00 */
[----:B0-----:R-:W-:-:S04]  /*0a10*/  SHF.R.S32.HI R0, RZ, 0x1f, R159 ;  /* 0x0000001fff007819 */ /* 0x001fc8000001149f */
[----:B------:R-:W-:-:S04]  /*0a20*/  LEA.HI R0, R0, R159, RZ, 0x5 ;  /* 0x0000009f00007211 */ /* 0x000fc800078f28ff */
[----:B------:R-:W-:-:S04]  /*0a30*/  SHF.R.S32.HI R0, RZ, 0x5, R0 ;  /* 0x00000005ff007819 */ /* 0x000fc80000011400 */
[----:B------:R-:W-:-:S05]  /*0a40*/  LEA R0, R0, R157, 0x4 ;  /* 0x0000009d00007211 */ /* 0x000fca00078e20ff */
[----:B---3--:R2:W-:Y:S02]  /*0a50*/  STL [R1+0xb4], R0 ;  /* 0x0000b40001007387 */ /* 0x0085e40000100800 */
.L_x_703:
[----:B------:R-:W-:Y:S01]  /*0a60*/  ULDC UR14, c[0x0][0x224] ;  /* 0x00008900000e7ab9 */ /* 0x000fe20000000800 */
[----:B--2---:R-:W-:Y:S01]  /*0a70*/  SHF.L.U32 R0, R159, 0x4, RZ ;  /* 0x000000049f007819 */ /* 0x004fe200000006ff */
[----:B------:R-:W-:Y:S01]  /*0a80*/  UIADD3 UR16, -UR7, UR14, URZ ;  /* 0x0000000e07107290 */ /* 0x000fe2000fffe13f */
[----:B------:R-:W-:Y:S01]  /*0a90*/  MOV R2, UR50 ;  /* 0x0000003200027c02 */ /* 0x000fe20008000f00 */
[----:B------:R-:W-:Y:S01]  /*0aa0*/  ULDC UR54, c[0x0][0x218] ;  /* 0x0000860000367ab9 */ /* 0x000fe20000000800 */
[----:B------:R-:W-:Y:S01]  /*0ab0*/  LOP3.LUT R5, R0, 0xfffffe00, RZ, 0xc0, !PT ;  /* 0xfffffe0000057812 */ /* 0x000fe200078ec0ff */
[----:B------:R-:W-:Y:S01]  /*0ac0*/  ULEA UR4, UR16, 0xfffff800, 0xb ;  /* 0xfffff80010047891 */ /* 0x000fe2000f8e583f */
[----:B------:R-:W-:Y:S01]  /*0ad0*/  MOV R3, UR49 ;  /* 0x0000003100037c02 */ /* 0x000fe20008000f00 */
[----:B------:R-:W-:Y:S01]  /*0ae0*/  HFMA2.MMA R4, -RZ, RZ, 0, 0 ;  /* 0x00000000ff047435 */ /* 0x000fe200000001ff */
[----:B------:R-:W-:Y:S01]  /*0af0*/  LOP3.LUT R7, R5, 0x1f, R159, 0xf8, !PT ;  /* 0x0000001f05077812 */ /* 0x000fe200078ef89f */
[----:B------:R-:W-:Y:S01]  /*0b00*/  UIADD3 UR54, -UR4, UR54, URZ ;  /* 0x0000003604367290 */ /* 0x000fe2000fffe13f */
[----:B------:R-:W-:-:S02]  /*0b10*/  CS2R R8, SRZ ;  /* 0x0000000000087805 */ /* 0x000fc4000001ff00 */
[----:B------:R-:W-:Y:S02]  /*0b20*/  MOV R6, RZ ;  /* 0x000000ff00067202 */ /* 0x000fe40000000f00 */
[----:B------:R-:W-:Y:S02]  /*0b30*/  CS2R R10, SRZ ;  /* 0x00000000000a7805 */ /* 0x000fe4000001ff00 */
[C---:B------:R-:W-:Y:S01]  /*0b40*/  LOP3.LUT R23, R7.reuse, 0x20, RZ, 0xfc, !PT ;  /* 0x0000002007177812 */ /* 0x040fe200078efcff */
[C---:B------:R-:W-:Y:S01]  /*0b50*/  IMAD.WIDE R2, R7.reuse, 0x4, R2 ;  /* 0x0000000407027825 */ /* 0x040fe200078e0202 */
[----:B------:R-:W-:Y:S01]  /*0b60*/  ISETP.GE.AND P2, PT, R7, UR54, PT ;  /* 0x0000003607007c0c */ /* 0x000fe2000bf46270 */
[----:B------:R-:W-:Y:S01]  /*0b70*/  BAR.SYNC.DEFER_BLOCKING 0x0 ;  /* 0x0000000000007b1d */ /* 0x000fe20000010000 */
[----:B------:R-:W-:Y:S01]  /*0b80*/  ISETP.GE.AND P1, PT, R23, UR54, PT ;  /* 0x0000003617007c0c */ /* 0x000fe2000bf26270 */
[----:B------:R-:W-:Y:S01]  /*0b90*/  HFMA2.MMA R0, -RZ, RZ, 0, 0 ;  /* 0x00000000ff007435 */ /* 0x000fe200000001ff */
[----:B------:R-:W-:-:S02]  /*0ba0*/  LOP3.LUT R25, R7, 0x40, RZ, 0xfc, !PT ;  /* 0x0000004007197812 */ /* 0x000fc400078efcff */
[----:B------:R-:W-:Y:S02]  /*0bb0*/  CS2R R12, SRZ ;  /* 0x00000000000c7805 */ /* 0x000fe4000001ff00 */
[C---:B------:R-:W-:Y:S02]  /*0bc0*/  LOP3.LUT R27, R7.reuse, 0x60, RZ, 0xfc, !PT ;  /* 0x00000060071b7812 */ /* 0x040fe400078efcff */
[----:B------:R-:W-:Y:S02]  /*0bd0*/  CS2R R14, SRZ ;  /* 0x00000000000e7805 */ /* 0x000fe4000001ff00 */
[C---:B------:R-:W-:Y:S02]  /*0be0*/  LOP3.LUT R29, R7.reuse, 0x80, RZ, 0xfc, !PT ;  /* 0x00000080071d7812 */ /* 0x040fe400078efcff */
[C---:B------:R-:W-:Y:S02]  /*0bf0*/  LOP3.LUT R31, R7.reuse, 0xa0, RZ, 0xfc, !PT ;  /* 0x000000a0071f7812 */ /* 0x040fe400078efcff */
[----:B------:R-:W-:-:S02]  /*0c00*/  LOP3.LUT R33, R7, 0xc0, RZ, 0xfc, !PT ;  /* 0x000000c007217812 */ /* 0x000fc400078efcff */
[----:B------:R-:W-:Y:S02]  /*0c10*/  ISETP.GE.AND P0, PT, R25, UR54, PT ;  /* 0x0000003619007c0c */ /* 0x000fe4000bf06270 */
[----:B------:R-:W-:Y:S02]  /*0c20*/  LOP3.LUT R35, R7, 0xe0, RZ, 0xfc, !PT ;  /* 0x000000e007237812 */ /* 0x000fe400078efcff */
[----:B------:R-:W-:Y:S02]  /*0c30*/  ISETP.GE.AND P4, PT, R27, UR54, PT ;  /* 0x000000361b007c0c */ /* 0x000fe4000bf86270 */
[----:B------:R-:W-:Y:S02]  /*0c40*/  LOP3.LUT R37, R7, 0x100, RZ, 0xfc, !PT ;  /* 0x0000010007257812 */ /* 0x000fe400078efcff */
[----:B------:R-:W-:Y:S02]  /*0c50*/  ISETP.GE.AND P6, PT, R29, UR54, PT ;  /* 0x000000361d007c0c */ /* 0x000fe4000bfc6270 */
[----:B------:R-:W-:Y:S01]  /*0c60*/  ISETP.GE.AND P5, PT, R31, UR54, PT ;  /* 0x000000361f007c0c */ /* 0x000fe2000bfa6270 */
[----:B------:R-:W2:Y:S01]  /*0c70*/  @!P2 LDG.E R4, desc[UR20][R2.64] ;  /* 0x000000140204a981 */ /* 0x000ea2000c1e1900 */
[----:B------:R-:W-:-:S02]  /*0c80*/  ISETP.GE.AND P3, PT, R33, UR54, PT ;  /* 0x0000003621007c0c */ /* 0x000fc4000bf66270 */
[----:B------:R-:W-:Y:S01]  /*0c90*/  ISETP.GE.AND P2, PT, R35, UR54, PT ;  /* 0x0000003623007c0c */ /* 0x000fe2000bf46270 */
[----:B------:R-:W3:Y:S01]  /*0ca0*/  @!P1 LDG.E R8, desc[UR20][R2.64+0x80] ;  /* 0x0000801402089981 */ /* 0x000ee2000c1e1900 */
[----:B------:R-:W-:Y:S02]  /*0cb0*/  ISETP.GE.AND P1, PT, R37, UR54, PT ;  /* 0x0000003625007c0c */ /* 0x000fe4000bf26270 */
[C---:B------:R-:W-:Y:S01]  /*0cc0*/  LOP3.LUT R39, R7.reuse, 0x120, RZ, 0xfc, !PT ;  /* 0x0000012007277812 */ /* 0x040fe200078efcff */
[----:B------:R-:W4:Y:S01]  /*0cd0*/  @!P0 LDG.E R6, desc[UR20][R2.64+0x100] ;  /* 0x0001001402068981 */ /* 0x000f22000c1e1900 */
[C---:B------:R-:W-:Y:S02]  /*0ce0*/  LOP3.LUT R41, R7.reuse, 0x140, RZ, 0xfc, !PT ;  /* 0x0000014007297812 */ /* 0x040fe400078efcff */
[C---:B------:R-:W-:Y:S01]  /*0cf0*/  LOP3.LUT R43, R7.reuse, 0x160, RZ, 0xfc, !PT ;  /* 0x00000160072b7812 */ /* 0x040fe200078efcff */
[----:B------:R-:W5:Y:S01]  /*0d00*/  @!P4 LDG.E R10, desc[UR20][R2.64+0x180] ;  /* 0x00018014020ac981 */ /* 0x000f62000c1e1900 */
[----:B------:R-:W-:-:S02]  /*0d10*/  LOP3.LUT R45, R7, 0x180, RZ, 0xfc, !PT ;  /* 0x00000180072d7812 */ /* 0x000fc400078efcff */
[----:B------:R-:W-:Y:S01]  /*0d20*/  LOP3.LUT R47, R7, 0x1a0, RZ, 0xfc, !PT ;  /* 0x000001a0072f7812 */ /* 0x000fe200078efcff */
[----:B------:R-:W5:Y:S01]  /*0d30*/  @!P6 LDG.E R9, desc[UR20][R2.64+0x200] ;  /* 0x000200140209e981 */ /* 0x000f62000c1e1900 */
[----:B------:R-:W-:Y:S02]  /*0d40*/  ISETP.GE.AND P0, PT, R39, UR54, PT ;  /* 0x0000003627007c0c */ /* 0x000fe4000bf06270 */
[----:B------:R-:W-:Y:S01]  /*0d50*/  LOP3.LUT R49, R7, 0x1c0, RZ, 0xfc, !PT ;  /* 0x000001c007317812 */ /* 0x000fe200078efcff */
[----:B------:R-:W5:Y:S01]  /*0d60*/  @!P5 LDG.E R12, desc[UR20][R2.64+0x280] ;  /* 0x00028014020cd981 */ /* 0x000f62000c1e1900 */
[----:B------:R-:W-:Y:S02]  /*0d70*/  ISETP.GE.AND P4, PT, R41, UR54, PT ;  /* 0x0000003629007c0c */ /* 0x000fe4000bf86270 */
[----:B------:R-:W-:Y:S01]  /*0d80*/  LOP3.LUT R51, R7, 0x1e0, RZ, 0xfc, !PT ;  /* 0x000001e007337812 */ /* 0x000fe200078efcff */
[----:B------:R-:W5:Y:S01]  /*0d90*/  @!P3 LDG.E R11, desc[UR20][R2.64+0x300] ;  /* 0x00030014020bb981 */ /* 0x000f62000c1e1900 */
[----:B------:R-:W-:-:S02]  /*0da0*/  ISETP.GE.AND P6, PT, R43, UR54, PT ;  /* 0x000000362b007c0c */ /* 0x000fc4000bfc6270 */
[----:B------:R-:W-:Y:S01]  /*0db0*/  ISETP.GE.AND P5, PT, R45, UR54, PT ;  /* 0x000000362d007c0c */ /* 0x000fe2000bfa6270 */
[----:B------:R-:W5:Y:S01]  /*0dc0*/  @!P2 LDG.E R13, desc[UR20][R2.64+0x380] ;  /* 0x00038014020da981 */ /* 0x000f62000c1e1900 */
[----:B------:R-:W-:Y:S02]  /*0dd0*/  ISETP.GE.AND P3, PT, R47, UR54, PT ;  /* 0x000000362f007c0c */ /* 0x000fe4000bf66270 */
[----:B------:R-:W-:Y:S01]  /*0de0*/  ISETP.GE.AND P2, PT, R49, UR54, PT ;  /* 0x0000003631007c0c */ /* 0x000fe2000bf46270 */
[----:B------:R-:W5:Y:S01]  /*0df0*/  @!P1 LDG.E R0, desc[UR20][R2.64+0x400] ;  /* 0x0004001402009981 */ /* 0x000f62000c1e1900 */
[----:B------:R-:W-:Y:S02]  /*0e00*/  ISETP.GE.AND P1, PT, R51, UR54, PT ;  /* 0x0000003633007c0c */ /* 0x000fe4000bf26270 */
[----:B------:R-:W-:Y:S02]  /*0e10*/  CS2R R16, SRZ ;  /* 0x0000000000107805 */ /* 0x000fe4000001ff00 */
[----:B------:R-:W-:Y:S01]  /*0e20*/  CS2R R18, SRZ ;  /* 0x0000000000127805 */ /* 0x000fe2000001ff00 */
[----:B------:R-:W5:Y:S01]  /*0e30*/  @!P0 LDG.E R15, desc[UR20][R2.64+0x480] ;  /* 0x00048014020f8981 */ /* 0x000f62000c1e1900 */
[----:B------:R-:W-:-:S03]  /*0e40*/  MOV R20, RZ ;  /* 0x000000ff00147202 */ /* 0x000fc60000000f00 */
[----:B------:R-:W5:Y:S04]  /*0e50*/  @!P4 LDG.E R14, desc[UR20][R2.64+0x500] ;  /* 0x00050014020ec981 */ /* 0x000f68000c1e1900 */
[----:B------:R-:W5:Y:S04]  /*0e60*/  @!P6 LDG.E R17, desc[UR20][R2.64+0x580] ;  /* 0x000580140211e981 */ /* 0x000f68000c1e1900 */
[----:B------:R-:W5:Y:S04]  /*0e70*/  @!P5 LDG.E R16, desc[UR20][R2.64+0x600] ;  /* 0x000600140210d981 */ /* 0x000f68000c1e1900 */
[----:B------:R-:W5:Y:S04]  /*0e80*/  @!P3 LDG.E R19, desc[UR20][R2.64+0x680] ;  /* 0x000680140213b981 */ /* 0x000f68000c1e1900 */
[----:B------:R-:W5:Y:S04]  /*0e90*/  @!P2 LDG.E R18, desc[UR20][R2.64+0x700] ;  /* 0x000700140212a981 */ /* 0x000f68000c1e1900 */
[----:B------:R0:W5:Y:S01]  /*0ea0*/  @!P1 LDG.E R20, desc[UR20][R2.64+0x780] ;  /* 0x0007801402149981 */ /* 0x000162000c1e1900 */
        /* <DEDUP_REMOVED lines=40> */
[----:B------:R-:W-:Y:S02]  /*1130*/  LEA.HI.SX32 R48, R48, R21, 0x1b ;  /* 0x0000001530307211 */ /* 0x000fe400078fdaff */
[----:B------:R-:W-:Y:S02]  /*1140*/  LEA R89, R40, R157, 0x2 ;  /* 0x0000009d28597211 */ /* 0x000fe400078e10ff */
[----:B------:R-:W-:-:S02]  /*1150*/  LEA.HI.SX32 R50, R50, R21, 0x1b ;  /* 0x0000001532327211 */ /* 0x000fc400078fdaff */
[-C--:B------:R-:W-:Y:S02]  /*1160*/  LEA R88, R42, R157.reuse, 0x2 ;  /* 0x0000009d2a587211 */ /* 0x080fe400078e10ff */
[-C--:B------:R-:W-:Y:S02]  /*1170*/  LEA R87, R44, R157.reuse, 0x2 ;  /* 0x0000009d2c577211 */ /* 0x080fe400078e10ff */
[-C--:B------:R-:W-:Y:S02]  /*1180*/  LEA R86, R46, R157.reuse, 0x2 ;  /* 0x0000009d2e567211 */ /* 0x080fe400078e10ff */
[-C--:B------:R-:W-:Y:S02]  /*1190*/  LEA R85, R48, R157.reuse, 0x2 ;  /* 0x0000009d30557211 */ /* 0x080fe400078e10ff */
[----:B------:R-:W-:Y:S02]  /*11a0*/  LEA R84, R50, R157, 0x2 ;  /* 0x0000009d32547211 */ /* 0x000fe400078e10ff */
[----:B------:R-:W-:-:S02]  /*11b0*/  ISETP.GE.AND P2, PT, R7, UR54, PT ;  /* 0x0000003607007c0c */ /* 0x000fc4000bf46270 */
[----:B------:R-:W-:Y:S02]  /*11c0*/  ISETP.GE.AND P1, PT, R23, UR54, PT ;  /* 0x0000003617007c0c */ /* 0x000fe4000bf26270 */
[----:B------:R-:W-:Y:S02]  /*11d0*/  MOV R2, UR48 ;  /* 0x0000003000027c02 */ /* 0x000fe40008000f00 */
[----:B------:R-:W-:Y:S02]  /*11e0*/  MOV R3, UR47 ;  /* 0x0000002f00037c02 */ /* 0x000fe40008000f00 */
[----:B------:R-:W-:Y:S01]  /*11f0*/  ISETP.GE.AND P0, PT, R25, UR54, PT ;  /* 0x0000003619007c0c */ /* 0x000fe2000bf06270 */
[----:B------:R-:W-:Y:S01]  /*1200*/  IMAD.WIDE R2, R7, 0x4, R2 ;  /* 0x0000000407027825 */ /* 0x000fe200078e0202 */
[----:B------:R-:W-:Y:S02]  /*1210*/  ISETP.GE.AND P4, PT, R27, UR54, PT ;  /* 0x000000361b007c0c */ /* 0x000fe4000bf86270 */
[----:B------:R-:W-:-:S02]  /*1220*/  ISETP.GE.AND P6, PT, R29, UR54, PT ;  /* 0x000000361d007c0c */ /* 0x000fc4000bfc6270 */
[----:B------:R-:W-:Y:S02]  /*1230*/  ISETP.GE.AND P5, PT, R31, UR54, PT ;  /* 0x000000361f007c0c */ /* 0x000fe4000bfa6270 */
[----:B------:R-:W-:Y:S01]  /*1240*/  ISETP.GE.AND P3, PT, R33, UR54, PT ;  /* 0x0000003621007c0c */ /* 0x000fe2000bf66270 */
[----:B--2---:R0:W-:Y:S04]  /*1250*/  STS [R99], R4 ;  /* 0x0000000463007388 */ /* 0x0041e80000000800 */
[----:B---3--:R-:W-:Y:S04]  /*1260*/  STS [R98+0x80], R8 ;  /* 0x0000800862007388 */ /* 0x008fe80000000800 */
[----:B----4-:R-:W-:Y:S01]  /*1270*/  STS [R97+0x100], R6 ;  /* 0x0001000661007388 */ /* 0x010fe20000000800 */
[----:B0-----:R-:W-:-:S03]  /*1280*/  LEA R4, R158, R5, 0x4 ;  /* 0x000000059e047211 */ /* 0x001fc600078e20ff */
[----:B-----5:R-:W-:Y:S04]  /*1290*/  STS [R96+0x180], R10 ;  /* 0x0001800a60007388 */ /* 0x020fe80000000800 */
[----:B------:R-:W-:Y:S01]  /*12a0*/  STS [R95+0x200], R9 ;  /* 0x000200095f007388 */ /* 0x000fe20000000800 */
[----:B------:R-:W-:-:S03]  /*12b0*/  LEA.HI.SX32 R156, R4, R4, 0x1b ;  /* 0x00000004049c7211 */ /* 0x000fc600078fdaff */
[----:B------:R-:W-:Y:S04]  /*12c0*/  STS [R94+0x280], R12 ;  /* 0x0002800c5e007388 */ /* 0x000fe80000000800 */
[----:B------:R-:W-:Y:S04]  /*12d0*/  STS [R93+0x300], R11 ;  /* 0x0003000b5d007388 */ /* 0x000fe80000000800 */
[----:B------:R-:W-:Y:S04]  /*12e0*/  STS [R92+0x380], R13 ;  /* 0x0003800d5c007388 */ /* 0x000fe80000000800 */
[----:B------:R0:W-:Y:S01]  /*12f0*/  STS [R91+0x400], R0 ;  /* 0x000400005b007388 */ /* 0x0001e20000000800 */
[----:B------:R-:W-:-:S03]  /*1300*/  LEA R156, R156, R157, 0x2 ;  /* 0x0000009d9c9c7211 */ /* 0x000fc600078e10ff */
[----:B------:R-:W-:Y:S04]  /*1310*/  STS [R90+0x480], R15 ;  /* 0x0004800f5a007388 */ /* 0x000fe80000000800 */
[----:B------:R1:W-:Y:S04]  /*1320*/  STS [R89+0x500], R14 ;  /* 0x0005000e59007388 */ /* 0x0003e80000000800 */
[----:B------:R-:W-:Y:S04]  /*1330*/  STS [R88+0x580], R17 ;  /* 0x0005801158007388 */ /* 0x000fe80000000800 */
[----:B------:R2:W-:Y:S04]  /*1340*/  STS [R87+0x600], R16 ;  /* 0x0006001057007388 */ /* 0x0005e80000000800 */
[----:B------:R-:W-:Y:S04]  /*1350*/  STS [R86+0x680], R19 ;  /* 0x0006801356007388 */ /* 0x000fe80000000800 */
[----:B------:R3:W-:Y:S04]  /*1360*/  STS [R85+0x700], R18 ;  /* 0x0007001255007388 */ /* 0x0007e80000000800 */
[----:B------:R4:W-:Y:S01]  /*1370*/  STS [R84+0x780], R20 ;  /* 0x0007801454007388 */ /* 0x0009e20000000800 */
[----:B------:R-:W-:-:S03]  /*1380*/  NOP ;  /* 0x0000000000007918 */ /* 0x000fc60000000000 */
[----:B------:R-:W5:Y:S04]  /*1390*/  LDS R67, [R156] ;  /* 0x000000009c437984 */ /* 0x000f680000000800 */
[----:B------:R-:W5:Y:S04]  /*13a0*/  LDS R66, [R156+0x4] ;  /* 0x000004009c427984 */ /* 0x000f680000000800 */
        /* <DEDUP_REMOVED lines=13> */
[----:B------:R-:W5:Y:S01]  /*1480*/  LDS R52, [R156+0x3c] ;  /* 0x00003c009c347984 */ /* 0x000f620000000800 */
[----:B0-----:R-:W-:Y:S01]  /*1490*/  HFMA2.MMA R0, -RZ, RZ, 0, 0 ;  /* 0x00000000ff007435 */ /* 0x001fe200000001ff */
[----:B------:R-:W-:Y:S01]  /*14a0*/  BAR.SYNC.DEFER_BLOCKING 0x0 ;  /* 0x0000000000007b1d */ /* 0x000fe20000010000 */
[----:B------:R-:W-:-:S02]  /*14b0*/  CS2R R8, SRZ ;  /* 0x0000000000087805 */ /* 0x000fc4000001ff00 */
[----:B------:R-:W-:Y:S02]  /*14c0*/  MOV R6, RZ ;  /* 0x000000ff00067202 */ /* 0x000fe40000000f00 */
[----:B------:R-:W-:Y:S02]  /*14d0*/  CS2R R10, SRZ ;  /* 0x00000000000a7805 */ /* 0x000fe4000001ff00 */
[----:B------:R-:W-:Y:S02]  /*14e0*/  CS2R R12, SRZ ;  /* 0x00000000000c7805 */ /* 0x000fe4000001ff00 */
[----:B-1----:R-:W-:Y:S01]  /*14f0*/  CS2R R14, SRZ ;  /* 0x00000000000e7805 */ /* 0x002fe2000001ff00 */
[----:B------:R-:W-:Y:S01]  /*1500*/  HFMA2.MMA R4, -RZ, RZ, 0, 0 ;  /* 0x00000000ff047435 */ /* 0x000fe200000001ff */
[----:B--2---:R-:W-:Y:S01]  /*1510*/  CS2R R16, SRZ ;  /* 0x0000000000107805 */ /* 0x004fe2000001ff00 */
[----:B------:R-:W2:Y:S01]  /*1520*/  @!P2 LDG.E R0, desc[UR20][R2.64] ;  /* 0x000000140200a981 */ /* 0x000ea2000c1e1900 */
        /* <DEDUP_REMOVED lines=17> */
[----:B---3--:R-:W-:Y:S02]  /*1640*/  CS2R R18, SRZ ;  /* 0x0000000000127805 */ /* 0x008fe4000001ff00 */
[----:B----4-:R-:W-:Y:S01]  /*1650*/  MOV R20, RZ ;  /* 0x000000ff00147202 */ /* 0x010fe20000000f00 */
[----:B------:R-:W3:Y:S04]  /*1660*/  @!P0 LDG.E R16, desc[UR20][R2.64+0x480] ;  /* 0x0004801402108981 */ /* 0x000ee8000c1e1900 */
[----:B------:R-:W4:Y:S04]  /*1670*/  @!P4 LDG.E R15, desc[UR20][R2.64+0x500] ;  /* 0x00050014020fc981 */ /* 0x000f28000c1e1900 */
[----:B------:R-:W4:Y:S04]  /*1680*/  @!P6 LDG.E R17, desc[UR20][R2.64+0x580] ;  /* 0x000580140211e981 */ /* 0x000f28000c1e1900 */
[----:B------:R-:W4:Y:S04]  /*1690*/  @!P5 LDG.E R4, desc[UR20][R2.64+0x600] ;  /* 0x000600140204d981 */ /* 0x000f28000c1e1900 */
[----:B------:R-:W4:Y:S04]  /*16a0*/  @!P3 LDG.E R19, desc[UR20][R2.64+0x680] ;  /* 0x000680140213b981 */ /* 0x000f28000c1e1900 */
[----:B------:R-:W4:Y:S04]  /*16b0*/  @!P2 LDG.E R18, desc[UR20][R2.64+0x700] ;  /* 0x000700140212a981 */ /* 0x000f28000c1e1900 */
[----:B------:R0:W4:Y:S01]  /*16c0*/  @!P1 LDG.E R20, desc[UR20][R2.64+0x780] ;  /* 0x0007801402149981 */ /* 0x000122000c1e1900 */
[----:B------:R-:W-:-:S02]  /*16d0*/  ISETP.GE.AND P1, PT, R7, UR54, PT ;  /* 0x0000003607007c0c */ /* 0x000fc4000bf26270 */
[----:B0-----:R-:W-:Y:S02]  /*16e0*/  MOV R2, UR46 ;  /* 0x0000002e00027c02 */ /* 0x001fe40008000f00 */
[----:B------:R-:W-:-:S03]  /*16f0*/  MOV R3, UR19 ;  /* 0x0000001300037c02 */ /* 0x000fc60008000f00 */
[----:B------:R-:W-:Y:S01]  /*1700*/  IMAD.WIDE R2, R7, 0x4, R2 ;  /* 0x0000000407027825 */ /* 0x000fe200078e0202 */
[----:B--2---:R0:W-:Y:S04]  /*1710*/  STS [R99], R0 ;  /* 0x0000000063007388 */ /* 0x0041e80000000800 */
[----:B-----5:R-:W-:Y:S04]  /*1720*/  STS [R98+0x80], R8 ;  /* 0x0000800862007388 */ /* 0x020fe80000000800 */
[----:B------:R1:W-:Y:S04]  /*1730*/  STS [R97+0x100], R6 ;  /* 0x0001000661007388 */ /* 0x0003e80000000800 */
[----:B------:R-:W-:Y:S04]  /*1740*/  STS [R96+0x180], R10 ;  /* 0x0001800a60007388 */ /* 0x000fe80000000800 */
[----:B------:R-:W-:Y:S04]  /*1750*/  STS [R95+0x200], R9 ;  /* 0x000200095f007388 */ /* 0x000fe80000000800 */
[----:B------:R-:W-:Y:S04]  /*1760*/  STS [R94+0x280], R12 ;  /* 0x0002800c5e007388 */ /* 0x000fe80000000800 */
[----:B------:R-:W-:Y:S04]  /*1770*/  STS [R93+0x300], R11 ;  /* 0x0003000b5d007388 */ /* 0x000fe80000000800 */
[----:B------:R-:W-:Y:S04]  /*1780*/  STS [R92+0x380], R14 ;  /* 0x0003800e5c007388 */ /* 0x000fe80000000800 */
[----:B------:R-:W-:Y:S04]  /*1790*/  STS [R91+0x400], R13 ;  /* 0x0004000d5b007388 */ /* 0x000fe80000000800 */
[----:B---3--:R-:W-:Y:S04]  /*17a0*/  STS [R90+0x480], R16 ;  /* 0x000480105a007388 */ /* 0x008fe80000000800 */
[----:B----4-:R-:W-:Y:S04]  /*17b0*/  STS [R89+0x500], R15 ;  /* 0x0005000f59007388 */ /* 0x010fe80000000800 */
        /* <DEDUP_REMOVED lines=23> */
[----:B------:R-:W-:Y:S09]  /*1930*/  BAR.SYNC.DEFER_BLOCKING 0x0 ;  /* 0x0000000000007b1d */ /* 0x000ff20000010000 */
[----:B------:R-:W5:Y:S01]  /*1940*/  @!P1 LDG.E R0, desc[UR20][R2.64] ;  /* 0x0000001402009981 */ /* 0x000f62000c1e1900 */
[----:B------:R-:W-:-:S02]  /*1950*/  ISETP.GE.AND P2, PT, R25, UR54, PT ;  /* 0x0000003619007c0c */ /* 0x000fc4000bf46270 */
[----:B-1----:R-:W-:Y:S02]  /*1960*/  MOV R6, RZ ;  /* 0x000000ff00067202 */ /* 0x002fe40000000f00 */
[----:B------:R-:W-:Y:S02]  /*1970*/  ISETP.GE.AND P0, PT, R23, UR54, PT ;  /* 0x0000003617007c0c */ /* 0x000fe4000bf06270 */
[----:B------:R-:W-:Y:S01]  /*1980*/  ISETP.GE.AND P4, PT, R29, UR54, PT ;  /* 0x000000361d007c0c */ /* 0x000fe2000bf86270 */
[----:B--2---:R-:W-:Y:S01]  /*1990*/  HFMA2.MMA R4, -RZ, RZ, 0, 0 ;  /* 0x00000000ff047435 */ /* 0x004fe200000001ff */
[----:B------:R-:W-:Y:S02]  /*19a0*/  ISETP.GE.AND P6, PT, R27, UR54, PT ;  /* 0x000000361b007c0c */ /* 0x000fe4000bfc6270 */
[----:B------:R-:W-:Y:S02]  /*19b0*/  ISETP.GE.AND P5, PT, R33, UR54, PT ;  /* 0x0000003621007c0c */ /* 0x000fe4000bfa6270 */
[----:B------:R-:W-:Y:S01]  /*19c0*/  ISETP.GE.AND P3, PT, R31, UR54, PT ;  /* 0x000000361f007c0c */ /* 0x000fe2000bf66270 */
[----:B------:R-:W2:Y:S01]  /*19d0*/  @!P2 LDG.E R6, desc[UR20][R2.64+0x100] ;  /* 0x000100140206a981 */ /* 0x000ea2000c1e1900 */
[----:B------:R-:W-:-:S02]  /*19e0*/  ISETP.GE.AND P2, PT, R37, UR54, PT ;  /* 0x0000003625007c0c */ /* 0x000fc4000bf46270 */
[----:B------:R-:W-:Y:S02]  /*19f0*/  ISETP.GE.AND P1, PT, R35, UR54, PT ;  /* 0x0000003623007c0c */ /* 0x000fe4000bf26270 */
[----:B------:R-:W-:Y:S02]  /*1a00*/  CS2R R8, SRZ ;  /* 0x0000000000087805 */ /* 0x000fe4000001ff00 */
[----:B------:R-:W-:Y:S02]  /*1a10*/  CS2R R10, SRZ ;  /* 0x00000000000a7805 */ /* 0x000fe4000001ff00 */
[----:B------:R-:W-:Y:S01]  /*1a20*/  CS2R R12, SRZ ;  /* 0x00000000000c7805 */ /* 0x000fe2000001ff00 */
[----:B------:R-:W2:Y:S01]  /*1a30*/  @!P0 LDG.E R4, desc[UR20][R2.64+0x80] ;  /* 0x0000801402048981 */ /* 0x000ea2000c1e1900 */
[----:B------:R-:W-:-:S03]  /*1a40*/  ISETP.GE.AND P0, PT, R39, UR54, PT ;  /* 0x0000003627007c0c */ /* 0x000fc6000bf06270 */
        /* <DEDUP_REMOVED lines=9> */
[----:B------:R-:W-:Y:S02]  /*1ae0*/  ISETP.GE.AND P2, PT, R49, UR54, PT ;  /* 0x0000003631007c0c */ /* 0x000fe4000bf46270 */
[----:B------:R-:W-:Y:S01]  /*1af0*/  CS2R R14, SRZ ;  /* 0x00000000000e7805 */ /* 0x000fe2000001ff00 */
[----:B------:R-:W2:Y:S01]  /*1b00*/  @!P1 LDG.E R13, desc[UR20][R2.64+0x380] ;  /* 0x00038014020d9981 */ /* 0x000ea2000c1e1900 */
[----:B------:R-:W-:Y:S02]  /*1b10*/  ISETP.GE.AND P1, PT, R51, UR54, PT ;  /* 0x0000003633007c0c */ /* 0x000fe4000bf26270 */
[----:B------:R-:W-:Y:S02]  /*1b20*/  CS2R R16, SRZ ;  /* 0x0000000000107805 */ /* 0x000fe4000001ff00 */
[----:B---3--:R-:W-:Y:S01]  /*1b30*/  CS2R R18, SRZ ;  /* 0x0000000000127805 */ /* 0x008fe2000001ff00 */
[----:B------:R-:W-:Y:S01]  /*1b40*/  STL [R1+0xf4], R99 ;  /* 0x0000f46301007387 */ /* 0x000fe20000100800 */
[----:B----4-:R-:W-:-:S03]  /*1b50*/  MOV R20, RZ ;  /* 0x000000ff00147202 */ /* 0x010fc60000000f00 */
[----:B------:R-:W3:Y:S04]  /*1b60*/  @!P0 LDG.E R15, desc[UR20][R2.64+0x480] ;  /* 0x00048014020f8981 */ /* 0x000ee8000c1e1900 */
[----:B------:R-:W-:Y:S04]  /*1b70*/  STL [R1+0xf0], R98 ;  /* 0x0000f06201007387 */ /* 0x000fe80000100800 */
[----:B------:R-:W4:Y:S04]  /*1b80*/  @!P4 LDG.E R14, desc[UR20][R2.64+0x500] ;  /* 0x00050014020ec981 */ /* 0x000f28000c1e1900 */
        /* <DEDUP_REMOVED lines=9> */
[----:B------:R0:W4:Y:S04]  /*1c20*/  @!P1 LDG.E R20, desc[UR20][R2.64+0x780] ;  /* 0x0007801402149981 */ /* 0x000128000c1e1900 */
[----:B------:R-:W-:Y:S04]  /*1c30*/  STL [R1+0xd8], R92 ;  /* 0x0000d85c01007387 */ /* 0x000fe80000100800 */
[----:B------:R-:W-:Y:S01]  /*1c40*/  STL [R1+0xd4], R91 ;  /* 0x0000d45b01007387 */ /* 0x000fe20000100800 */
[----:B0-----:R-:W0:Y:S03]  /*1c50*/  LDC R2, c[0x0][0x21c] ;  /* 0x00008700ff027b82 */ /* 0x001e260000000800 */
[----:B------:R-:W-:Y:S04]  /*1c60*/  STL [R1+0xd0], R90 ;  /* 0x0000d05a01007387 */ /* 0x000fe80000100800 */
        /* <DEDUP_REMOVED lines=22> */
[----:B-----5:R-:W-:Y:S04]  /*1dd0*/  STL [R1+0xac], R83 ;  /* 0x0000ac5301007387 */ /* 0x020fe80000100800 */
        /* <DEDUP_REMOVED lines=15> */
[----:B------:R1:W-:Y:S04]  /*1ed0*/  STS [R99], R0 ;  /* 0x0000000063007388 */ /* 0x0003e80000000800 */
[----:B-1----:R-:W5:Y:S04]  /*1ee0*/  LDL.LU R0, [R1+0xfc] ;  /* 0x0000fc0001007983 */ /* 0x002f680000300800 */
[----:B--2---:R-:W-:Y:S04]  /*1ef0*/  STS [R98+0x80], R4 ;  /* 0x0000800462007388 */ /* 0x004fe80000000800 */
[----:B------:R-:W-:Y:S04]  /*1f00*/  STS [R97+0x100], R6 ;  /* 0x0001000661007388 */ /* 0x000fe80000000800 */
        /* <DEDUP_REMOVED lines=9> */
[----:B------:R-:W-:Y:S04]  /*1fa0*/  STS [R87+0x600], R16 ;  /* 0x0006001057007388 */ /* 0x000fe80000000800 */
[----:B------:R-:W-:Y:S04]  /*1fb0*/  STS [R86+0x680], R19 ;  /* 0x0006801356007388 */ /* 0x000fe80000000800 */
[----:B------:R-:W-:Y:S04]  /*1fc0*/  STS [R85+0x700], R18 ;  /* 0x0007001255007388 */ /* 0x000fe80000000800 */
[----:B------:R-:W-:Y:S01]  /*1fd0*/  STS [R84+0x780], R20 ;  /* 0x0007801454007388 */ /* 0x000fe20000000800 */
[----:B------:R-:W-:-:S03]  /*1fe0*/  NOP ;  /* 0x0000000000007918 */ /* 0x000fc60000000000 */
[----:B------:R-:W1:Y:S04]  /*1ff0*/  LDS R16, [R156] ;  /* 0x000000009c107984 */ /* 0x000e680000000800 */
[----:B------:R-:W2:Y:S04]  /*2000*/  LDS R15, [R156+0x4] ;  /* 0x000004009c0f7984 */ /* 0x000ea80000000800 */
[----:B------:R-:W3:Y:S04]  /*2010*/  LDS R14, [R156+0x8] ;  /* 0x000008009c0e7984 */ /* 0x000ee80000000800 */
[----:B------:R-:W-:Y:S04]  /*2020*/  LDS R13, [R156+0xc] ;  /* 0x00000c009c0d7984 */ /* 0x000fe80000000800 */
[----:B------:R-:W-:Y:S04]  /*2030*/  LDS R12, [R156+0x10] ;  /* 0x000010009c0c7984 */ /* 0x000fe80000000800 */
[----:B------:R-:W-:Y:S04]  /*2040*/  LDS R11, [R156+0x14] ;  /* 0x000014009c0b7984 */ /* 0x000fe80000000800 */
[----:B------:R-:W4:Y:S04]  /*2050*/  LDS R3, [R156+0x18] ;  /* 0x000018009c037984 */ /* 0x000f280000000800 */
[----:B------:R-:W0:Y:S04]  /*2060*/  LDS R10, [R156+0x1c] ;  /* 0x00001c009c0a7984 */ /* 0x000e280000000800 */
[----:B------:R-:W0:Y:S04]  /*2070*/  LDS R9, [R156+0x20] ;  /* 0x000020009c097984 */ /* 0x000e280000000800 */
[----:B------:R-:W0:Y:S04]  /*2080*/  LDS R8, [R156+0x24] ;  /* 0x000024009c087984 */ /* 0x000e280000000800 */
[----:B------:R-:W0:Y:S04]  /*2090*/  LDS R6, [R156+0x28] ;  /* 0x000028009c067984 */ /* 0x000e280000000800 */
[----:B------:R-:W0:Y:S04]  /*20a0*/  LDS R4, [R156+0x2c] ;  /* 0x00002c009c047984 */ /* 0x000e280000000800 */
[----:B------:R-:W5:Y:S04]  /*20b0*/  LDS R239, [R156+0x30] ;  /* 0x000030009cef7984 */ /* 0x000f680000000800 */
[----:B------:R-:W5:Y:S04]  /*20c0*/  LDS R238, [R156+0x34] ;  /* 0x000034009cee7984 */ /* 0x000f680000000800 */
[----:B------:R-:W5:Y:S04]  /*20d0*/  LDS R237, [R156+0x38] ;  /* 0x000038009ced7984 */ /* 0x000f680000000800 */
[----:B------:R-:W5:Y:S04]  /*20e0*/  LDS R236, [R156+0x3c] ;  /* 0x00003c009cec7984 */ /* 0x000f680000000800 */
[----:B-1----:R-:W-:Y:S04]  /*20f0*/  STL [R1+0x2c], R16 ;  /* 0x00002c1001007387 */ /* 0x002fe80000100800 */
[----:B--2---:R-:W-:Y:S04]  /*2100*/  STL [R1+0x28], R15 ;  /* 0x0000280f01007387 */ /* 0x004fe80000100800 */
[----:B---3--:R-:W-:Y:S01]  /*2110*/  STL [R1+0x24], R14 ;  /* 0x0000240e01007387 */ /* 0x008fe20000100800 */
[----:B----4-:R-:W-:-:S03]  /*2120*/  FMUL.FTZ R197, R3, UR9 ;  /* 0x0000000903c57c20 */ /* 0x010fc60008410000 */
[----:B------:R-:W-:Y:S04]  /*2130*/  STL [R1+0x20], R13 ;  /* 0x0000200d01007387 */ /* 0x000fe80000100800 */
[----:B------:R-:W-:Y:S04]  /*2140*/  STL [R1+0x1c], R12 ;  /* 0x00001c0c01007387 */ /* 0x000fe80000100800 */
[----:B------:R-:W-:Y:S04]  /*2150*/  STL [R1+0x18], R11 ;  /* 0x0000180b01007387 */ /* 0x000fe80000100800 */
[----:B------:R1:W-:Y:S04]  /*2160*/  STL [R1+0x14], R3 ;  /* 0x0000140301007387 */ /* 0x0003e80000100800 */
[----:B0-----:R0:W-:Y:S04]  /*2170*/  STL [R1+0x10], R10 ;  /* 0x0000100a01007387 */ /* 0x0011e80000100800 */
[----:B------:R0:W-:Y:S04]  /*2180*/  STL [R1+0xc], R9 ;  /* 0x00000c0901007387 */ /* 0x0001e80000100800 */
[----:B------:R0:W-:Y:S04]  /*2190*/  STL [R1+0x8], R8 ;  /* 0x0000080801007387 */ /* 0x0001e80000100800 */
[----:B------:R0:W-:Y:S04]  /*21a0*/  STL [R1+0x4], R6 ;  /* 0x0000040601007387 */ /* 0x0001e80000100800 */
[----:B------:R0:W-:Y:S01]  /*21b0*/  STL [R1], R4 ;  /* 0x0000000401007387 */ /* 0x0001e20000100800 */
[----:B------:R-:W-:-:S02]  /*21c0*/  ISETP.GE.AND P0, PT, R2, 0x1, PT ;  /* 0x000000010200780c */ /* 0x000fc40003f06270 */
[----:B------:R-:W-:Y:S02]  /*21d0*/  CS2R R154, SRZ ;  /* 0x00000000009a7805 */ /* 0x000fe4000001ff00 */
[----:B------:R-:W-:Y:S02]  /*21e0*/  CS2R R152, SRZ ;  /* 0x0000000000987805 */ /* 0x000fe4000001ff00 */
[----:B------:R-:W-:Y:S02]  /*21f0*/  CS2R R150, SRZ ;  /* 0x0000000000967805 */ /* 0x000fe4000001ff00 */
[----:B------:R-:W-:Y:S02]  /*2200*/  CS2R R148, SRZ ;  /* 0x0000000000947805 */ /* 0x000fe4000001ff00 */
[----:B------:R-:W-:Y:S02]  /*2210*/  CS2R R146, SRZ ;  /* 0x0000000000927805 */ /* 0x000fe4000001ff00 */
[----:B------:R-:W-:-:S02]  /*2220*/  CS2R R144, SRZ ;  /* 0x0000000000907805 */ /* 0x000fc4000001ff00 */
[----:B------:R-:W-:Y:S02]  /*2230*/  CS2R R142, SRZ ;  /* 0x00000000008e7805 */ /* 0x000fe4000001ff00 */
[----:B------:R-:W-:Y:S01]  /*2240*/  CS2R R140, SRZ ;  /* 0x00000000008c7805 */ /* 0x000fe2000001ff00 */
[----:B-----5:R-:W-:-:S04]  /*2250*/  FFMA.FTZ R0, R67, R16, R0 ;  /* 0x0000001043007223 */ /* 0x020fc80000010000 */
        /* <DEDUP_REMOVED lines=11> */
[----:B-1----:R-:W-:-:S04]  /*2310*/  FFMA.FTZ R3, R55, R239, R0 ;  /* 0x000000ef37037223 */ /* 0x002fc80000010000 */
[----:B------:R-:W-:-:S04]  /*2320*/  FFMA.FTZ R0, R54, R238, R3 ;  /* 0x000000ee36007223 */ /* 0x000fc80000010003 */
[----:B------:R-:W-:-:S04]  /*2330*/  FFMA.FTZ R3, R53, R237, R0 ;  /* 0x000000ed35037223 */ /* 0x000fc80000010000 */
[----:B------:R-:W-:-:S05]  /*2340*/  FFMA.FTZ R0, R52, R236, R3 ;  /* 0x000000ec34007223 */ /* 0x000fca0000010003 */
[----:B------:R0:W-:Y:S01]  /*2350*/  STL [R1+0xfc], R0 ;  /* 0x0000fc0001007387 */ /* 0x0001e20000100800 */
        /* <DEDUP_REMOVED lines=17> */
[----:B------:R-:W-:Y:S01]  /*2470*/  USHF.L.U32 UR15, UR54, 0x1, URZ ;  /* 0x00000001360f7899 */ /* 0x000fe2000800063f */
[----:B------:R-:W-:Y:S01]  /*2480*/  IADD3 R5, R5, R7, RZ ;  /* 0x0000000705057210 */ /* 0x000fe20007ffe0ff */
[----:B------:R-:W-:Y:S01]  /*2490*/  USHF.R.S32.HI UR5, URZ, 0x1f, UR53 ;  /* 0x0000001f3f057899 */ /* 0x000fe20008011435 */
[----:B------:R-:W-:Y:S01]  /*24a0*/  FADD.FTZ R134, R83, UR8 ;  /* 0x0000000853867e21 */ /* 0x000fe20008010000 */
[----:B------:R-:W-:Y:S01]  /*24b0*/  ULDC.64 UR12, c[0x0][0x230] ;  /* 0x00008c00000c7ab9 */ /* 0x000fe20000000a00 */
[----:B------:R-:W-:Y:S01]  /*24c0*/  ULDC.64 UR10, c[0x0][0x248] ;  /* 0x00009200000a7ab9 */ /* 0x000fe20000000a00 */
[----:B------:R-:W-:Y:S01]  /*24d0*/  ISETP.GE.AND P0, PT, R5, UR15, PT ;  /* 0x0000000f05007c0c */ /* 0x000fe2000bf06270 */
[----:B------:R-:W-:Y:S01]  /*24e0*/  UIMAD UR4, UR5, UR12, URZ ;  /* 0x0000000c050472a4 */ /* 0x000fe2000f8e023f */
[----:B------:R-:W-:Y:S01]  /*24f0*/  FADD.FTZ R133, R82, UR8 ;  /* 0x0000000852857e21 */ /* 0x000fe20008010000 */
[----:B------:R-:W-:Y:S01]  /*2500*/  FADD.FTZ R132, R81, UR8 ;  /* 0x0000000851847e21 */ /* 0x000fe20008010000 */
[----:B------:R-:W-:Y:S01]  /*2510*/  P2R R0, PR, RZ, 0x1 ;  /* 0x00000001ff007803 */ /* 0x000fe20000000000 */
[----:B------:R-:W-:Y:S01]  /*2520*/  UIMAD UR13, UR53, UR13, UR4 ;  /* 0x0000000d350d72a4 */ /* 0x000fe2000f8e0204 */
[----:B------:R-:W-:Y:S01]  /*2530*/  FADD.FTZ R131, R80, UR8 ;  /* 0x0000000850837e21 */ /* 0x000fe20008010000 */
[----:B------:R-:W-:Y:S01]  /*2540*/  UIMAD UR4, UR5, UR10, URZ ;  /* 0x0000000a050472a4 */ /* 0x000fe2000f8e023f */
[----:B------:R-:W-:Y:S01]  /*2550*/  FADD.FTZ R130, R79, UR8 ;  /* 0x000000084f827e21 */ /* 0x000fe20008010000 */
[----:B------:R0:W-:Y:S01]  /*2560*/  STL [R1+0xb0], R0 ;  /* 0x0000b00001007387 */ /* 0x0001e20000100800 */
        /* <DEDUP_REMOVED lines=11> */
[----:B------:R-:W-:Y:S01]  /*2620*/  UIMAD.WIDE.U32 UR28, UR53, UR12, URZ ;  /* 0x0000000c351c72a5 */ /* 0x000fe2000f8e003f */
[----:B------:R-:W-:Y:S01]  /*2630*/  CS2R R154, SRZ ;  /* 0x00000000009a7805 */ /* 0x000fe2000001ff00 */
[----:B------:R-:W-:Y:S01]  /*2640*/  UIMAD.WIDE.U32 UR30, UR53, UR10, URZ ;  /* 0x0000000a351e72a5 */ /* 0x000fe2000f8e003f */
[----:B------:R-:W-:Y:S01]  /*2650*/  CS2R R152, SRZ ;  /* 0x0000000000987805 */ /* 0x000fe2000001ff00 */
[----:B------:R-:W-:Y:S01]  /*2660*/  UIMAD UR11, UR53, UR11, UR4 ;  /* 0x0000000b350b72a4 */ /* 0x000fe2000f8e0204 */
[----:B------:R-:W-:-:S02]  /*2670*/  CS2R R150, SRZ ;  /* 0x0000000000967805 */ /* 0x000fc4000001ff00 */
[----:B------:R-:W-:Y:S02]  /*2680*/  CS2R R148, SRZ ;  /* 0x0000000000947805 */ /* 0x000fe4000001ff00 */
[----:B------:R-:W-:Y:S02]  /*2690*/  CS2R R146, SRZ ;  /* 0x0000000000927805 */ /* 0x000fe4000001ff00 */
[----:B------:R-:W-:Y:S02]  /*26a0*/  CS2R R144, SRZ ;  /* 0x0000000000907805 */ /* 0x000fe4000001ff00 */
[----:B------:R-:W-:Y:S02]  /*26b0*/  CS2R R142, SRZ ;  /* 0x00000000008e7805 */ /* 0x000fe4000001ff00 */
[----:B------:R-:W-:Y:S01]  /*26c0*/  CS2R R140, SRZ ;  /* 0x00000000008c7805 */ /* 0x000fe2000001ff00 */
        /* <DEDUP_REMOVED lines=16> */
[----:B------:R-:W-:Y:S01]  /*27d0*/  UMOV UR6, URZ ;  /* 0x0000003f00067c82 */ /* 0x000fe20008000000 */
[----:B------:R-:W-:Y:S01]  /*27e0*/  UMOV UR5, URZ ;  /* 0x0000003f00057c82 */ /* 0x000fe20008000000 */
[----:B------:R-:W-:Y:S01]  /*27f0*/  UMOV UR4, URZ ;  /* 0x0000003f00047c82 */ /* 0x000fe20008000000 */
[----:B------:R-:W-:Y:S01]  /*2800*/  ULDC UR14, c[0x0][0x224] ;  /* 0x00008900000e7ab9 */ /* 0x000fe20000000800 */
[----:B------:R-:W-:Y:S01]  /*2810*/  ULDC UR12, c[0x0][0x21c] ;  /* 0x00008700000c7ab9 */ /* 0x000fe20000000800 */
[----:B------:R-:W-:Y:S01]  /*2820*/  ULDC UR10, c[0x0][0x218] ;  /* 0x00008600000a7ab9 */ /* 0x000fe20000000800 */
[----:B------:R-:W-:Y:S01]  /*2830*/  ULDC.64 UR32, c[0x0][0x380] ;  /* 0x0000e00000207ab9 */ /* 0x000fe20000000a00 */
[----:B------:R-:W-:Y:S01]  /*2840*/  ULDC.64 UR34, c[0x0][0x368] ;  /* 0x0000da0000227ab9 */ /* 0x000fe20000000a00 */
[----:B------:R-:W-:Y:S01]  /*2850*/  ULDC.64 UR36, c[0x0][0x370] ;  /* 0x0000dc0000247ab9 */ /* 0x000fe20000000a00 */
[----:B------:R-:W-:Y:S01]  /*2860*/  ULDC.64 UR38, c[0x0][0x3d0] ;  /* 0x0000f40000267ab9 */ /* 0x000fe20000000a00 */
[----:B------:R-:W-:-:S02]  /*2870*/  UIADD3 UR13, UR29, UR13, URZ ;  /* 0x0000000d1d0d7290 */ /* 0x000fc4000fffe03f */
[----:B------:R-:W-:Y:S01]  /*2880*/  UIADD3 UR11, UR31, UR11, URZ ;  /* 0x0000000b1f0b7290 */ /* 0x000fe2000fffe03f */
[----:B------:R-:W-:Y:S01]  /*2890*/  ULDC.64 UR40, c[0x0][0x238] ;  /* 0x00008e0000287ab9 */ /* 0x000fe20000000a00 */
[----:B0-----:R-:W-:-:S10]  /*28a0*/  ULDC.64 UR42, c[0x0][0x2d0] ;  /* 0x0000b400002a7ab9 */ /* 0x001fd40000000a00 */
.L_x_698:
[----:B------:R-:W2:Y:S01]  /*28b0*/  LDL R0, [R1+0xb0] ;  /* 0x0000b00001007983 */ /* 0x000ea20000100800 */
[----:B------:R-:W-:Y:S01]  /*28c0*/  USHF.R.S32.HI UR56, URZ, 0x1f, UR6 ;  /* 0x0000001f3f387899 */ /* 0x000fe20008011406 */
[----:B------:R-:W-:Y:S01]  /*28d0*/  UMOV UR44, UR28 ;  /* 0x0000001c002c7c82 */ /* 0x000fe20008000000 */
[----:B------:R-:W-:Y:S02]  /*28e0*/  UMOV UR45, UR13 ;  /* 0x0000000d002d7c82 */ /* 0x000fe40008000000 */
[----:B------:R-:W-:Y:S01]  /*28f0*/  UIMAD UR54, UR56, UR40, URZ ;  /* 0x00000028383672a4 */ /* 0x000fe2000f8e023f */
[----:B------:R-:W3:Y:S01]  /*2900*/  LDL R40, [R1+0xa8] ;  /* 0x0000a80001287983 */ /* 0x000ee20000100800 */
[----:B------:R-:W-:Y:S02]  /*2910*/  UIMAD.WIDE.U32 UR44, UR6, UR40, UR44 ;  /* 0x00000028062c72a5 */ /* 0x000fe4000f8e002c */
[----:B------:R-:W-:Y:S01]  /*2920*/  UIMAD UR54, UR6, UR41, UR54 ;  /* 0x00000029063672a4 */ /* 0x000fe2000f8e0236 */
[----:B------:R-:W-:Y:S01]  /*2930*/  CS2R R34, SRZ ;  /* 0x0000000000227805 */ /* 0x000fe2000001ff00 */
[----:B------:R-:W-:Y:S01]  /*2940*/  ULEA UR55, UP0, UR44, UR42, 0x3 ;  /* 0x0000002a2c377291 */ /* 0x000fe2000f80183f */
[----:B------:R-:W4:Y:S01]  /*2950*/  LDL R41, [R1+0xac] ;  /* 0x0000ac0001297983 */ /* 0x000f220000100800 */
[----:B------:R-:W-:-:S03]  /*2960*/  UIADD3 UR45, UR45, UR54, URZ ;  /* 0x000000362d2d7290 */ /* 0x000fc6000fffe03f */
[----:B------:R-:W4:Y:S01]  /*2970*/  LDL R38, [R1+0xa0] ;  /* 0x0000a00001267983 */ /* 0x000f220000100800 */
[----:B------:R-:W-:Y:S01]  /*2980*/  ULEA.HI.X UR44, UR44, UR43, UR45, 0x3, UP0 ;  /* 0x0000002b2c2c7291 */ /* 0x000fe200080f1c2d */
[----:B------:R-:W-:Y:S02]  /*2990*/  MOV R2, UR55 ;  /* 0x0000003700027c02 */ /* 0x000fe40008000f00 */
[----:B------:R-:W-:Y:S01]  /*29a0*/  CS2R R32, SRZ ;  /* 0x0000000000207805 */ /* 0x000fe2000001ff00 */
[----:B------:R-:W4:Y:S02]  /*29b0*/  LDL R39, [R1+0xa4] ;  /* 0x0000a40001277983 */ /* 0x000f240000100800 */
[----:B------:R-:W-:Y:S01]  /*29c0*/  MOV R3, UR44 ;  /* 0x0000002c00037c02 */ /* 0x000fe20008000f00 */
[----:B------:R-:W-:Y:S01]  /*29d0*/  ULDC.64 UR44, c[0x0][0x270] ;  /* 0x00009c00002c7ab9 */ /* 0x000fe20000000a00 */
[----:B------:R-:W-:Y:S01]  /*29e0*/  CS2R R30, SRZ ;  /* 0x00000000001e7805 */ /* 0x000fe2000001ff00 */
[----:B------:R-:W-:-:S02]  /*29f0*/  UIMAD UR54, UR56, UR44, URZ ;  /* 0x0000002c383672a4 */ /* 0x000fc4000f8e023f */
[----:B------:R-:W-:Y:S01]  /*2a00*/  MOV R9, UR44 ;  /* 0x0000002c00097c02 */ /* 0x000fe20008000f00 */
[----:B------:R-:W-:Y:S01]  /*2a10*/  HFMA2.MMA R36, -RZ, RZ, 0, 0 ;  /* 0x00000000ff247435 */ /* 0x000fe200000001ff */
[----:B------:R-:W3:Y:S01]  /*2a20*/  LDG.E.64 R2, desc[UR20][R2.64] ;  /* 0x0000001402027981 */ /* 0x000ee2000c1e1b00 */
[----:B------:R-:W-:Y:S01]  /*2a30*/  UIMAD UR45, UR6, UR45, UR54 ;  /* 0x0000002d062d72a4 */ /* 0x000fe2000f8e0236 */
[----:B01----:R-:W-:Y:S02]  /*2a40*/  CS2R R22, SRZ ;  /* 0x0000000000167805 */ /* 0x003fe4000001ff00 */
[----:B------:R-:W4:Y:S01]  /*2a50*/  LDL R47, [R1+0x9c] ;  /* 0x00009c00012f7983 */ /* 0x000f220000100800 */
[----:B------:R-:W-:Y:S02]  /*2a60*/  CS2R R28, SRZ ;  /* 0x00000000001c7805 */ /* 0x000fe4000001ff00 */
[----:B------:R-:W-:Y:S02]  /*2a70*/  MOV R14, RZ ;  /* 0x000000ff000e7202 */ /* 0x000fe40000000f00 */
[----:B------:R-:W-:-:S02]  /*2a80*/  CS2R R26, SRZ ;  /* 0x00000000001a7805 */ /* 0x000fc4000001ff00 */
[----:B------:R-:W-:Y:S01]  /*2a90*/  CS2R R12, SRZ ;  /* 0x00000000000c7805 */ /* 0x000fe2000001ff00 */
[----:B------:R-:W-:Y:S01]  /*2aa0*/  HFMA2.MMA R11, -RZ, RZ, 0, 0 ;  /* 0x00000000ff0b7435 */ /* 0x000fe200000001ff */
[----:B------:R-:W-:Y:S02]  /*2ab0*/  CS2R R18, SRZ ;  /* 0x0000000000127805 */ /* 0x000fe4000001ff00 */
[----:B------:R-:W-:Y:S02]  /*2ac0*/  CS2R R16, SRZ ;  /* 0x0000000000107805 */ /* 0x000fe4000001ff00 */
[----:B------:R-:W-:Y:S02]  /*2ad0*/  MOV R21, RZ ;  /* 0x000000ff00157202 */ /* 0x000fe40000000f00 */
[----:B------:R-:W-:Y:S02]  /*2ae0*/  CS2R R24, SRZ ;  /* 0x0000000000187805 */ /* 0x000fe4000001ff00 */
[----:B------:R-:W-:Y:S01]  /*2af0*/  MOV R37, UR16 ;  /* 0x0000001000257c02 */ /* 0x000fe20008000f00 */
[----:B------:R-:W4:Y:S01]  /*2b00*/  LDL R51, [R1+0x98] ;  /* 0x0000980001337983 */ /* 0x000f220000100800 */
[----:B--2---:R-:W-:-:S02]  /*2b10*/  ISETP.NE.AND P6, PT, R0, RZ, PT ;  /* 0x000000ff0000720c */ /* 0x004fc40003fc5270 */
[----:B------:R-:W-:-:S04]  /*2b20*/  SHF.L.U32 R0, R159, 0x4, RZ ;  /* 0x000000049f007819 */ /* 0x000fc800000006ff */
[----:B------:R-:W-:-:S04]  /*2b30*/  LOP3.LUT R0, R0, 0xfffffe00, RZ, 0xc0, !PT ;  /* 0xfffffe0000007812 */ /* 0x000fc800078ec0ff */
[----:B------:R-:W-:-:S04]  /*2b40*/  LOP3.LUT R7, R0, 0x1f, R159, 0xf8, !PT ;  /* 0x0000001f00077812 */ /* 0x000fc800078ef89f */
[----:B------:R-:W-:-:S04]  /*2b50*/  IADD3 R6, R0, R7, RZ ;  /* 0x0000000700067210 */ /* 0x000fc80007ffe0ff */
[--C-:B------:R-:W-:Y:S02]  /*2b60*/  SHF.R.S32.HI R7, RZ, 0x1f, R6.reuse ;  /* 0x0000001fff077819 */ /* 0x100fe40000011406 */
[C---:B------:R-:W-:Y:S02]  /*2b70*/  IADD3 R0, R6.reuse, 0x20, RZ ;  /* 0x0000002006007810 */ /* 0x040fe40007ffe0ff */
[----:B------:R-:W-:Y:S01]  /*2b80*/  IADD3 R4, R6, 0x60, RZ ;  /* 0x0000006006047810 */ /* 0x000fe20007ffe0ff */
[----:B------:R-:W-:Y:S01]  /*2b90*/  IMAD.WIDE.U32 R8, R9, UR6, R6 ;  /* 0x0000000609087c25 */ /* 0x000fe2000f8e0006 */
[----:B------:R-:W-:Y:S02]  /*2ba0*/  ISETP.GE.AND P1, PT, R0, UR15, PT ;  /* 0x0000000f00007c0c */ /* 0x000fe4000bf26270 */
[----:B------:R-:W-:Y:S02]  /*2bb0*/  IADD3 R0, R6, 0x40, RZ ;  /* 0x0000004006007810 */ /* 0x000fe40007ffe0ff */
[----:B------:R-:W-:-:S02]  /*2bc0*/  ISETP.GE.AND P3, PT, R4, UR15, PT ;  /* 0x0000000f04007c0c */ /* 0x000fc4000bf66270 */
[----:B------:R-:W-:Y:S02]  /*2bd0*/  ISETP.GE.AND P2, PT, R0, UR15, PT ;  /* 0x0000000f00007c0c */ /* 0x000fe4000bf46270 */
[----:B------:R-:W-:Y:S02]  /*2be0*/  IADD3 R5, R9, UR45, RZ ;  /* 0x0000002d09057c10 */ /* 0x000fe4000fffe0ff */
[----:B------:R-:W-:Y:S02]  /*2bf0*/  LEA R4, P0, R8, UR18, 0x2 ;  /* 0x0000001208047c11 */ /* 0x000fe4000f8010ff */
[C---:B------:R-:W-:Y:S02]  /*2c00*/  IADD3 R0, R6.reuse, 0x80, RZ ;  /* 0x0000008006007810 */ /* 0x040fe40007ffe0ff */
[----:B------:R-:W-:Y:S02]  /*2c10*/  IADD3 R7, R6, 0xa0, RZ ;  /* 0x000000a006077810 */ /* 0x000fe40007ffe0ff */
[----:B------:R-:W-:-:S02]  /*2c20*/  LEA.HI.X R5, R8, UR17, R5, 0x2, P0 ;  /* 0x0000001108057c11 */ /* 0x000fc400080f1405 */
[----:B------:R-:W-:Y:S02]  /*2c30*/  ISETP.GE.AND P4, PT, R0, UR15, PT ;  /* 0x0000000f00007c0c */ /* 0x000fe4000bf86270 */
[----:B------:R-:W-:Y:S01]  /*2c40*/  ISETP.GE.AND P5, PT, R7, UR15, PT ;  /* 0x0000000f07007c0c */ /* 0x000fe2000bfa6270 */
[----:B------:R-:W2:Y:S01]  /*2c50*/  @!P1 LDG.E R35, desc[UR20][R4.64+0x80] ;  /* 0x0000801404239981 */ /* 0x000ea2000c1e1900 */
[C---:B------:R-:W-:Y:S02]  /*2c60*/  IADD3 R0, R6.reuse, 0xe0, RZ ;  /* 0x000000e006007810 */ /* 0x040fe40007ffe0ff */
[----:B------:R-:W-:Y:S01]  /*2c70*/  IADD3 R9, R6, 0xc0, RZ ;  /* 0x000000c006097810 */ /* 0x000fe20007ffe0ff */
[----:B------:R-:W2:Y:S01]  /*2c80*/  @!P3 LDG.E R33, desc[UR20][R4.64+0x180] ;  /* 0x000180140421b981 */ /* 0x000ea2000c1e1900 */
[----:B------:R-:W-:Y:S02]  /*2c90*/  ISETP.GE.AND P1, PT, R0, UR15, PT ;  /* 0x0000000f00007c0c */ /* 0x000fe4000bf26270 */
[----:B------:R-:W-:Y:S01]  /*2ca0*/  ISETP.GE.AND P0, PT, R9, UR15, PT ;  /* 0x0000000f09007c0c */ /* 0x000fe2000bf06270 */
[----:B------:R-:W2:Y:S01]  /*2cb0*/  @!P2 LDG.E R34, desc[UR20][R4.64+0x100] ;  /* 0x000100140422a981 */ /* 0x000ea2000c1e1900 */
[----:B------:R-:W-:-:S02]  /*2cc0*/  IADD3 R0, R6, 0x120, RZ ;  /* 0x0000012006007810 */ /* 0x000fc40007ffe0ff */
[----:B------:R-:W-:Y:S01]  /*2cd0*/  IADD3 R7, R6, 0x100, RZ ;  /* 0x0000010006077810 */ /* 0x000fe20007ffe0ff */
[----:B------:R-:W2:Y:S01]  /*2ce0*/  @!P5 LDG.E R31, desc[UR20][R4.64+0x280] ;  /* 0x00028014041fd981 */ /* 0x000ea2000c1e1900 */
[----:B------:R-:W-:Y:S02]  /*2cf0*/  ISETP.GE.AND P3, PT, R0, UR15, PT ;  /* 0x0000000f00007c0c */ /* 0x000fe4000bf66270 */
[----:B------:R-:W-:Y:S01]  /*2d00*/  ISETP.GE.AND P2, PT, R7, UR15, PT ;  /* 0x0000000f07007c0c */ /* 0x000fe2000bf46270 */
[----:B------:R-:W2:Y:S01]  /*2d10*/  @!P6 LDG.E R36, desc[UR20][R4.64] ;  /* 0x000000140424e981 */ /* 0x000ea2000c1e1900 */
[----:B------:R-:W-:-:S03]  /*2d20*/  IADD3 R0, R6, 0x160, RZ ;  /* 0x0000016006007810 */ /* 0x000fc60007ffe0ff */
[----:B------:R-:W2:Y:S01]  /*2d30*/  @!P0 LDG.E R30, desc[UR20][R4.64+0x300] ;  /* 0x00030014041e8981 */ /* 0x000ea2000c1e1900 */
[----:B------:R-:W-:Y:S02]  /*2d40*/  ISETP.GE.AND P5, PT, R0, UR15, PT ;  /* 0x0000000f00007c0c */ /* 0x000fe4000bfa6270 */
[C---:B------:R-:W-:Y:S01]  /*2d50*/  IADD3 R0, R6.reuse, 0x180, RZ ;  /* 0x0000018006007810 */ /* 0x040fe20007ffe0ff */
[----:B------:R-:W2:Y:S01]  /*2d60*/  @!P4 LDG.E R32, desc[UR20][R4.64+0x200] ;  /* 0x000200140420c981 */ /* 0x000ea2000c1e1900 */
[----:B------:R-:W-:Y:S02]  /*2d70*/  IADD3 R7, R6, 0x140, RZ ;  /* 0x0000014006077810 */ /* 0x000fe40007ffe0ff */
[----:B------:R-:W-:Y:S01]  /*2d80*/  ISETP.GE.AND P0, PT, R0, UR15, PT ;  /* 0x0000000f00007c0c */ /* 0x000fe2000bf06270 */
[----:B------:R-:W2:Y:S01]  /*2d90*/  @!P2 LDG.E R22, desc[UR20][R4.64+0x400] ;  /* 0x000400140416a981 */ /* 0x000ea2000c1e1900 */
[C---:B------:R-:W-:Y:S02]  /*2da0*/  IADD3 R0, R6.reuse, 0x1c0, RZ ;  /* 0x000001c006007810 */ /* 0x040fe40007ffe0ff */
[----:B------:R-:W-:Y:S01]  /*2db0*/  ISETP.GE.AND P4, PT, R7, UR15, PT ;  /* 0x0000000f07007c0c */ /* 0x000fe2000bf86270 */
[----:B------:R-:W2:Y:S01]  /*2dc0*/  @!P1 LDG.E R29, desc[UR20][R4.64+0x380] ;  /* 0x00038014041d9981 */ /* 0x000ea2000c1e1900 */
[----:B------:R-:W-:-:S02]  /*2dd0*/  IADD3 R7, R6, 0x1a0, RZ ;  /* 0x000001a006077810 */ /* 0x000fc40007ffe0ff */
[----:B------:R-:W-:Y:S01]  /*2de0*/  ISETP.GE.AND P2, PT, R0, UR15, PT ;  /* 0x0000000f00007c0c */ /* 0x000fe2000bf46270 */
[----:B------:R-:W-:Y:S01]  /*2df0*/  HFMA2.MMA R0, -RZ, RZ, 0, 0 ;  /* 0x00000000ff007435 */ /* 0x000fe200000001ff */
[----:B------:R-:W-:Y:S01]  /*2e00*/  ISETP.GE.AND P1, PT, R7, UR15, PT ;  /* 0x0000000f07007c0c */ /* 0x000fe2000bf26270 */
[----:B------:R-:W2:Y:S01]  /*2e10*/  @!P3 LDG.E R28, desc[UR20][R4.64+0x480] ;  /* 0x00048014041cb981 */ /* 0x000ea2000c1e1900 */
[----:B------:R-:W-:-:S03]  /*2e20*/  IADD3 R7, R6, 0x1e0, RZ ;  /* 0x000001e006077810 */ /* 0x000fc60007ffe0ff */
[----:B------:R-:W2:Y:S01]  /*2e30*/  @!P0 LDG.E R26, desc[UR20][R4.64+0x600] ;  /* 0x00060014041a8981 */ /* 0x000ea2000c1e1900 */
[----:B------:R-:W-:Y:S02]  /*2e40*/  ISETP.GE.AND P3, PT, R7, UR15, PT ;  /* 0x0000000f07007c0c */ /* 0x000fe4000bf66270 */
[----:B------:R-:W-:Y:S01]  /*2e50*/  IADD3 R7, R6, 0x220, RZ ;  /* 0x0000022006077810 */ /* 0x000fe20007ffe0ff */
[----:B------:R-:W2:Y:S03]  /*2e60*/  @!P5 LDG.E R0, desc[UR20][R4.64+0x580] ;  /* 0x000580140400d981 */ /* 0x000ea6000c1e1900 */
[----:B------:R-:W-:Y:S01]  /*2e70*/  ISETP.GE.AND P5, PT, R7, UR15, PT ;  /* 0x0000000f07007c0c */ /* 0x000fe2000bfa6270 */
[----:B------:R-:W2:Y:S01]  /*2e80*/  @!P4 LDG.E R14, desc[UR20][R4.64+0x500] ;  /* 0x00050014040ec981 */ /* 0x000ea2000c1e1900 */
[----:B------:R-:W-:-:S03]  /*2e90*/  MOV R7, RZ ;  /* 0x000000ff00077202 */ /* 0x000fc60000000f00 */
[----:B------:R-:W2:Y:S04]  /*2ea0*/  @!P1 LDG.E R13, desc[UR20][R4.64+0x680] ;  /* 0x00068014040d9981 */ /* 0x000ea8000c1e1900 */
[----:B------:R-:W2:Y:S04]  /*2eb0*/  @!P2 LDG.E R7, desc[UR20][R4.64+0x700] ;  /* 0x000700140407a981 */ /* 0x000ea8000c1e1900 */
[----:B------:R-:W2:Y:S01]  /*2ec0*/  @!P3 LDG.E R12, desc[UR20][R4.64+0x780] ;  /* 0x00078014040cb981 */ /* 0x000ea2000c1e1900 */
[----:B------:R-:W-:-:S04]  /*2ed0*/  IADD3 R8, R6, 0x200, RZ ;  /* 0x0000020006087810 */ /* 0x000fc80007ffe0ff */
[----:B------:R-:W-:Y:S02]  /*2ee0*/  ISETP.GE.AND P4, PT, R8, UR15, PT ;  /* 0x0000000f08007c0c */ /* 0x000fe4000bf86270 */
[C---:B------:R-:W-:Y:S02]  /*2ef0*/  IADD3 R8, R6.reuse, 0x240, RZ ;  /* 0x0000024006087810 */ /* 0x040fe40007ffe0ff */
[----:B------:R-:W-:Y:S02]  /*2f00*/  IADD3 R9, R6, 0x260, RZ ;  /* 0x0000026006097810 */ /* 0x000fe40007ffe0ff */
[----:B------:R-:W-:Y:S02]  /*2f10*/  ISETP.GE.AND P0, PT, R8, UR15, PT ;  /* 0x0000000f08007c0c */ /* 0x000fe4000bf06270 */
[----:B------:R-:W-:Y:S02]  /*2f20*/  IADD3 R8, R6, 0x280, RZ ;  /* 0x0000028006087810 */ /* 0x000fe40007ffe0ff */
[----:B------:R-:W-:-:S02]  /*2f30*/  ISETP.GE.AND P1, PT, R9, UR15, PT ;  /* 0x0000000f09007c0c */ /* 0x000fc4000bf26270 */
[----:B------:R-:W-:Y:S01]  /*2f40*/  IADD3 R9, R6, 0x2a0, RZ ;  /* 0x000002a006097810 */ /* 0x000fe20007ffe0ff */
[----:B------:R-:W2:Y:S01]  /*2f50*/  @!P4 LDG.E R11, desc[UR20][R4.64+0x800] ;  /* 0x00080014040bc981 */ /* 0x000ea2000c1e1900 */
[----:B------:R-:W-:Y:S02]  /*2f60*/  ISETP.GE.AND P2, PT, R8, UR15, PT ;  /* 0x0000000f08007c0c */ /* 0x000fe4000bf46270 */
[----:B------:R-:W-:Y:S02]  /*2f70*/  MOV R8, RZ ;  /* 0x000000ff00087202 */ /* 0x000fe40000000f00 */
[C---:B------:R-:W-:Y:S01]  /*2f80*/  IADD3 R10, R6.reuse, 0x2c0, RZ ;  /* 0x000002c0060a7810 */ /* 0x040fe20007ffe0ff */
[----:B------:R-:W2:Y:S01]  /*2f90*/  @!P0 LDG.E R18, desc[UR20][R4.64+0x900] ;  /* 0x0009001404128981 */ /* 0x000ea2000c1e1900 */
[----:B------:R-:W-:Y:S02]  /*2fa0*/  ISETP.GE.AND P3, PT, R9, UR15, PT ;  /* 0x0000000f09007c0c */ /* 0x000fe4000bf66270 */
[----:B------:R-:W-:Y:S01]  /*2fb0*/  IADD3 R9, R6, 0x2e0, RZ ;  /* 0x000002e006097810 */ /* 0x000fe20007ffe0ff */
[----:B------:R-:W2:Y:S01]  /*2fc0*/  @!P5 LDG.E R8, desc[UR20][R4.64+0x880] ;  /* 0x000880140408d981 */ /* 0x000ea2000c1e1900 */
[----:B------:R-:W-:Y:S01]  /*2fd0*/  ISETP.GE.AND P4, PT, R10, UR15, PT ;  /* 0x0000000f0a007c0c */ /* 0x000fe2000bf86270 */
[----:B------:R-:W-:Y:S01]  /*2fe0*/  HFMA2.MMA R10, -RZ, RZ, 0, 0 ;  /* 0x00000000ff0a7435 */ /* 0x000fe200000001ff */
[----:B------:R-:W-:Y:S01]  /*2ff0*/  ISETP.GE.AND P5, PT, R9, UR15, PT ;  /* 0x0000000f09007c0c */ /* 0x000fe2000bfa6270 */
[----:B------:R-:W2:Y:S01]  /*3000*/  @!P1 LDG.E R17, desc[UR20][R4.64+0x980] ;  /* 0x0009801404119981 */ /* 0x000ea2000c1e1900 */
[----:B------:R-:W-:-:S04]  /*3010*/  IADD3 R9, R6, 0x300, RZ ;  /* 0x0000030006097810 */ /* 0x000fc80007ffe0ff */
[----:B------:R-:W-:Y:S01]  /*3020*/  ISETP.GE.AND P0, PT, R9, UR15, PT ;  /* 0x0000000f09007c0c */ /* 0x000fe2000bf06270 */
[----:B------:R-:W2:Y:S01]  /*3030*/  @!P3 LDG.E R27, desc[UR20][R4.64+0xa80] ;  /* 0x000a8014041bb981 */ /* 0x000ea2000c1e1900 */
[----:B------:R-:W-:-:S03]  /*3040*/  IADD3 R9, R6, 0x340, RZ ;  /* 0x0000034006097810 */ /* 0x000fc60007ffe0ff */
[----:B------:R-:W2:Y:S01]  /*3050*/  @!P2 LDG.E R10, desc[UR20][R4.64+0xa00] ;  /* 0x000a0014040aa981 */ /* 0x000ea2000c1e1900 */
[----:B------:R-:W-:Y:S02]  /*3060*/  ISETP.GE.AND P2, PT, R9, UR15, PT ;  /* 0x0000000f09007c0c */ /* 0x000fe4000bf46270 */
[C---:B------:R-:W-:Y:S01]  /*3070*/  IADD3 R9, R6.reuse, 0x360, RZ ;  /* 0x0000036006097810 */ /* 0x040fe20007ffe0ff */
[----:B------:R-:W2:Y:S03]  /*3080*/  @!P4 LDG.E R19, desc[UR20][R4.64+0xb00] ;  /* 0x000b00140413c981 */ /* 0x000ea6000c1e1900 */
[----:B------:R-:W-:Y:S01]  /*3090*/  ISETP.GE.AND P3, PT, R9, UR15, PT ;  /* 0x0000000f09007c0c */ /* 0x000fe2000bf66270 */
[----:B------:R-:W2:Y:S01]  /*30a0*/  @!P0 LDG.E R16, desc[UR20][R4.64+0xc00] ;  /* 0x000c001404108981 */ /* 0x000ea2000c1e1900 */
[C---:B------:R-:W-:Y:S02]  /*30b0*/  IADD3 R9, R6.reuse, 0x3a0, RZ ;  /* 0x000003a006097810 */ /* 0x040fe40007ffe0ff */
[----:B------:R-:W-:Y:S01]  /*30c0*/  IADD3 R15, R6, 0x320, RZ ;  /* 0x00000320060f7810 */ /* 0x000fe20007ffe0ff */
[----:B------:R-:W2:Y:S01]  /*30d0*/  @!P5 LDG.E R25, desc[UR20][R4.64+0xb80] ;  /* 0x000b80140419d981 */ /* 0x000ea2000c1e1900 */
[----:B------:R-:W-:-:S02]  /*30e0*/  ISETP.GE.AND P0, PT, R9, UR15, PT ;  /* 0x0000000f09007c0c */ /* 0x000fc4000bf06270 */
[----:B------:R-:W-:Y:S01]  /*30f0*/  MOV R9, RZ ;  /* 0x000000ff00097202 */ /* 0x000fe20000000f00 */
[----:B------:R-:W2:Y:S01]  /*3100*/  @!P2 LDG.E R24, desc[UR20][R4.64+0xd00] ;  /* 0x000d00140418a981 */ /* 0x000ea2000c1e1900 */
[----:B------:R-:W-:Y:S02]  /*3110*/  ISETP.GE.AND P1, PT, R15, UR15, PT ;  /* 0x0000000f0f007c0c */ /* 0x000fe4000bf26270 */
[C---:B------:R-:W-:Y:S01]  /*3120*/  IADD3 R15, R6.reuse, 0x380, RZ ;  /* 0x00000380060f7810 */ /* 0x040fe20007ffe0ff */
[----:B------:R-:W2:Y:S01]  /*3130*/  @!P3 LDG.E R23, desc[UR20][R4.64+0xd80] ;  /* 0x000d80140417b981 */ /* 0x000ea2000c1e1900 */
[C---:B------:R-:W-:Y:S02]  /*3140*/  IADD3 R20, R6.reuse, 0x3c0, RZ ;  /* 0x000003c006147810 */ /* 0x040fe40007ffe0ff */
[----:B------:R-:W-:-:S03]  /*3150*/  IADD3 R6, R6, 0x3e0, RZ ;  /* 0x000003e006067810 */ /* 0x000fc60007ffe0ff */
[----:B------:R-:W2:Y:S01]  /*3160*/  @!P0 LDG.E R9, desc[UR20][R4.64+0xe80] ;  /* 0x000e801404098981 */ /* 0x000ea2000c1e1900 */
[----:B------:R-:W-:Y:S02]  /*3170*/  ISETP.GE.AND P0, PT, R6, UR15, PT ;  /* 0x0000000f06007c0c */ /* 0x000fe4000bf06270 */
[----:B------:R-:W-:Y:S01]  /*3180*/  MOV R6, RZ ;  /* 0x000000ff00067202 */ /* 0x000fe20000000f00 */
[----:B------:R-:W2:Y:S01]  /*3190*/  @!P1 LDG.E R21, desc[UR20][R4.64+0xc80] ;  /* 0x000c801404159981 */ /* 0x000ea2000c1e1900 */
[----:B------:R-:W-:Y:S02]  /*31a0*/  ISETP.GE.AND P4, PT, R15, UR15, PT ;  /* 0x0000000f0f007c0c */ /* 0x000fe4000bf86270 */
[----:B------:R-:W-:Y:S01]  /*31b0*/  ISETP.GE.AND P1, PT, R20, UR15, PT ;  /* 0x0000000f14007c0c */ /* 0x000fe2000bf26270 */
[----:B------:R-:W-:Y:S02]  /*31c0*/  HFMA2.MMA R15, -RZ, RZ, 0, 0 ;  /* 0x00000000ff0f7435 */ /* 0x000fe400000001ff */
[----:B------:R-:W-:-:S04]  /*31d0*/  HFMA2.MMA R20, -RZ, RZ, 0, 0 ;  /* 0x00000000ff147435 */ /* 0x000fc800000001ff */
[----:B------:R-:W2:Y:S01]  /*31e0*/  @!P0 LDG.E R6, desc[UR20][R4.64+0xf80] ;  /* 0x000f801404068981 */ /* 0x000ea2000c1e1900 */
[----:B------:R-:W-:Y:S02]  /*31f0*/  LOP3.LUT P0, RZ, R159, 0x1f, RZ, 0xc0, !PT ;  /* 0x0000001f9fff7812 */ /* 0x000fe4000780c0ff */
[----:B---3--:R-:W-:Y:S01]  /*3200*/  R2UR UR57, R3 ;  /* 0x00000000033972ca */ /* 0x008fe200000e0000 */
[----:B------:R-:W3:Y:S01]  /*3210*/  @!P4 LDG.E R15, desc[UR20][R4.64+0xe00] ;  /* 0x000e0014040fc981 */ /* 0x000ee2000c1e1900 */
[----:B------:R-:W-:Y:S02]  /*3220*/  ISETP.LT.OR P2, PT, R37, 0x2, P0 ;  /* 0x000000022500780c */ /* 0x000fe40000741670 */
[----:B------:R-:W-:Y:S01]  /*3230*/  SHF.L.U32 R37, R159, 0x5, RZ ;  /* 0x000000059f257819 */ /* 0x000fe200000006ff */
[----:B------:R0:W3:Y:S03]  /*3240*/  @!P1 LDG.E R20, desc[UR20][R4.64+0xf00] ;  /* 0x000f001404149981 */ /* 0x0000e6000c1e1900 */
[----:B------:R-:W-:Y:S01]  /*3250*/  LOP3.LUT R3, R37, 0xfffffc00, RZ, 0xc0, !PT ;  /* 0xfffffc0025037812 */ /* 0x000fe200078ec0ff */
[----:B------:R-:W-:-:S03]  /*3260*/  FADD.FTZ R115, R40, UR8 ;  /* 0x0000000828737e21 */ /* 0x000fc60008010000 */
[----:B0-----:R-:W-:Y:S01]  /*3270*/  IADD3 R5, R3, R158, RZ ;  /* 0x0000009e03057210 */ /* 0x001fe20007ffe0ff */
[----:B----4-:R-:W-:-:S03]  /*3280*/  FADD.FTZ R116, R41, UR8 ;  /* 0x0000000829747e21 */ /* 0x010fc60008010000 */
[C---:B------:R-:W-:Y:S01]  /*3290*/  IADD3 R4, R5.reuse, 0x20, RZ ;  /* 0x0000002005047810 */ /* 0x040fe20007ffe0ff */
[----:B------:R-:W-:Y:S01]  /*32a0*/  FADD.FTZ R113, R38, UR8 ;  /* 0x0000000826717e21 */ /* 0x000fe20008010000 */
[----:B------:R-:W-:Y:S02]  /*32b0*/  IADD3 R38, R5, 0x40, RZ ;  /* 0x0000004005267810 */ /* 0x000fe40007ffe0ff */
[-C--:B------:R-:W-:Y:S01]  /*32c0*/  LEA.HI.SX32 R40, R4, R5.reuse, 0x1b ;  /* 0x0000000504287211 */ /* 0x080fe200078fdaff */
[----:B------:R-:W-:Y:S01]  /*32d0*/  FMUL.FTZ R4, R115, UR57 ;  /* 0x0000003973047c20 */ /* 0x000fe20008410000 */
[----:B------:R-:W-:Y:S01]  /*32e0*/  FMUL.FTZ R37, R116, UR57 ;  /* 0x0000003974257c20 */ /* 0x000fe20008410000 */
[----:B------:R-:W-:Y:S01]  /*32f0*/  IADD3 R46, R5, 0x80, RZ ;  /* 0x00000080052e7810 */ /* 0x000fe20007ffe0ff */
[----:B------:R-:W-:Y:S01]  /*3300*/  FADD.FTZ R114, R39, UR8 ;  /* 0x0000000827727e21 */ /* 0x000fe20008010000 */
[----:B------:R-:W-:Y:S01]  /*3310*/  LEA.HI.SX32 R42, R38, R5, 0x1b ;  /* 0x00000005262a7211 */ /* 0x000fe200078fdaff */
[----:B------:R-:W-:Y:S01]  /*3320*/  FMUL.RZ R38, R4, 0.15915493667125701904 ;  /* 0x3e22f98304267820 */ /* 0x000fe2000040c000 */
[----:B------:R-:W-:Y:S01]  /*3330*/  FMUL.RZ R37, R37, 0.15915493667125701904 ;  /* 0x3e22f98325257820 */ /* 0x000fe2000040c000 */
[C---:B------:R-:W-:Y:S01]  /*3340*/  IADD3 R50, R5.reuse, 0xc0, RZ ;  /* 0x000000c005327810 */ /* 0x040fe20007ffe0ff */
[----:B------:R-:W-:Y:S01]  /*3350*/  FMUL.FTZ R4, R114, UR57 ;  /* 0x0000003972047c20 */ /* 0x000fe20008410000 */
[C---:B------:R-:W-:Y:S01]  /*3360*/  IADD3 R52, R5.reuse, 0xe0, RZ ;  /* 0x000000e005347810 */ /* 0x040fe20007ffe0ff */
[----:B------:R-:W-:Y:S01]  /*3370*/  MUFU.SIN R45, R38 ;  /* 0x00000026002d7308 */ /* 0x000fe20000000400 */
        /* <DEDUP_REMOVED lines=9> */
[----:B------:R-:W-:Y:S01]  /*3410*/  LEA.HI.SX32 R74, R46, R5, 0x1b ;  /* 0x000000052e4a7211 */ /* 0x000fe200078fdaff */
[----:B------:R-:W-:Y:S01]  /*3420*/  MUFU.SIN R127, R37 ;  /* 0x00000025007f7308 */ /* 0x000fe20000000400 */
[C---:B------:R-:W-:Y:S02]  /*3430*/  IADD3 R44, R5.reuse, 0x60, RZ ;  /* 0x00000060052c7810 */ /* 0x040fe40007ffe0ff */
[C---:B------:R-:W-:Y:S02]  /*3440*/  IADD3 R48, R5.reuse, 0xa0, RZ ;  /* 0x000000a005307810 */ /* 0x040fe40007ffe0ff */
[----:B------:R-:W-:-:S02]  /*3450*/  IADD3 R100, R5, 0x220, RZ ;  /* 0x0000022005647810 */ /* 0x000fc40007ffe0ff */
[C---:B------:R-:W-:Y:S01]  /*3460*/  IADD3 R102, R5.reuse, 0x240, RZ ;  /* 0x0000024005667810 */ /* 0x040fe20007ffe0ff */
[----:B------:R-:W-:Y:S01]  /*3470*/  MUFU.COS R46, R38 ;  /* 0x00000026002e7308 */ /* 0x000fe20000000000 */
[C---:B------:R-:W-:Y:S02]  /*3480*/  IADD3 R104, R5.reuse, 0x260, RZ ;  /* 0x0000026005687810 */ /* 0x040fe40007ffe0ff */
[C---:B------:R-:W-:Y:S02]  /*3490*/  IADD3 R106, R5.reuse, 0x280, RZ ;  /* 0x00000280056a7810 */ /* 0x040fe40007ffe0ff */
[C---:B------:R-:W-:Y:S02]  /*34a0*/  IADD3 R108, R5.reuse, 0x2a0, RZ ;  /* 0x000002a0056c7810 */ /* 0x040fe40007ffe0ff */
[C---:B------:R-:W-:Y:S01]  /*34b0*/  IADD3 R110, R5.reuse, 0x2c0, RZ ;  /* 0x000002c0056e7810 */ /* 0x040fe20007ffe0ff */
[----:B------:R0:W-:Y:S01]  /*34c0*/  MUFU.COS R126, R37 ;  /* 0x00000025007e7308 */ /* 0x0001e20000000000 */
        /* <DEDUP_REMOVED lines=8> */
[----:B------:R-:W-:Y:S01]  /*3550*/  IADD3 R174, R5, 0x3e0, RZ ;  /* 0x000003e005ae7810 */ /* 0x000fe20007ffe0ff */
[----:B0-----:R-:W-:Y:S01]  /*3560*/  FMUL.FTZ R37, R113, UR57 ;  /* 0x0000003971257c20 */ /* 0x001fe20008410000 */
[-C--:B------:R-:W-:Y:S01]  /*3570*/  LEA.HI.SX32 R38, R5, R5.reuse, 0x1b ;  /* 0x0000000505267211 */ /* 0x080fe200078fdaff */
[----:B------:R-:W-:Y:S01]  /*3580*/  FMUL.RZ R39, R4, 0.15915493667125701904 ;  /* 0x3e22f98304277820 */ /* 0x000fe2000040c000 */
[-C--:B------:R-:W-:Y:S02]  /*3590*/  LEA.HI.SX32 R78, R50, R5.reuse, 0x1b ;  /* 0x00000005324e7211 */ /* 0x080fe400078fdaff */
[-C--:B------:R-:W-:Y:S02]  /*35a0*/  LEA.HI.SX32 R80, R52, R5.reuse, 0x1b ;  /* 0x0000000534507211 */ /* 0x080fe400078fdaff */
[----:B------:R-:W-:-:S02]  /*35b0*/  LEA.HI.SX32 R82, R54, R5, 0x1b ;  /* 0x0000000536527211 */ /* 0x000fc400078fdaff */
[-C--:B------:R-:W-:Y:S02]  /*35c0*/  LEA.HI.SX32 R84, R56, R5.reuse, 0x1b ;  /* 0x0000000538547211 */ /* 0x080fe400078fdaff */
        /* <DEDUP_REMOVED lines=23> */
[----:B------:R-:W-:Y:S01]  /*3740*/  LEA.HI.SX32 R50, R174, R5, 0x1b ;  /* 0x00000005ae327211 */ /* 0x000fe200078fdaff */
[----:B------:R-:W-:Y:S01]  /*3750*/  FMUL.RZ R49, R37, 0.15915493667125701904 ;  /* 0x3e22f98325317820 */ /* 0x000fe2000040c000 */
[-C--:B------:R-:W-:Y:S02]  /*3760*/  LEA R5, R38, R157.reuse, 0x2 ;  /* 0x0000009d26057211 */ /* 0x080fe400078e10ff */
[-C--:B------:R-:W-:Y:S01]  /*3770*/  LEA R40, R40, R157.reuse, 0x2 ;  /* 0x0000009d28287211 */ /* 0x080fe200078e10ff */
[----:B------:R-:W-:Y:S01]  /*3780*/  FADD.FTZ R112, R47, UR8 ;  /* 0x000000082f707e21 */ /* 0x000fe20008010000 */
[-C--:B------:R-:W-:Y:S02]  /*3790*/  LEA R37, R42, R157.reuse, 0x2 ;  /* 0x0000009d2a257211 */ /* 0x080fe400078e10ff */
[-C--:B------:R-:W-:Y:S02]  /*37a0*/  LEA R72, R72, R157.reuse, 0x2 ;  /* 0x0000009d48487211 */ /* 0x080fe400078e10ff */
[----:B------:R-:W-:-:S02]  /*37b0*/  LEA R47, R74, R157, 0x2 ;  /* 0x0000009d4a2f7211 */ /* 0x000fc400078e10ff */
[-C--:B------:R-:W-:Y:S01]  /*37c0*/  LEA R76, R76, R157.reuse, 0x2 ;  /* 0x0000009d4c4c7211 */ /* 0x080fe200078e10ff */
[----:B--2---:R0:W-:Y:S04]  /*37d0*/  STS [R5], R36 ;  /* 0x0000002405007388 */ /* 0x0041e80000000800 */
[----:B------:R1:W-:Y:S04]  /*37e0*/  STS [R40+0x80], R35 ;  /* 0x0000802328007388 */ /* 0x0003e80000000800 */
[----:B------:R-:W-:Y:S01]  /*37f0*/  STS [R37+0x100], R34 ;  /* 0x0001002225007388 */ /* 0x000fe20000000800 */
[----:B0-----:R-:W-:-:S03]  /*3800*/  LEA R5, R78, R157, 0x2 ;  /* 0x0000009d4e057211 */ /* 0x001fc600078e10ff */
[----:B------:R-:W-:Y:S04]  /*3810*/  STS [R72+0x180], R33 ;  /* 0x0001802148007388 */ /* 0x000fe80000000800 */
[----:B------:R-:W-:Y:S04]  /*3820*/  STS [R47+0x200], R32 ;  /* 0x000200202f007388 */ /* 0x000fe80000000800 */
[----:B------:R-:W-:Y:S04]  /*3830*/  STS [R76+0x280], R31 ;  /* 0x0002801f4c007388 */ /* 0x000fe80000000800 */
[----:B------:R0:W-:Y:S01]  /*3840*/  STS [R5+0x300], R30 ;  /* 0x0003001e05007388 */ /* 0x0001e20000000800 */
[----:B------:R-:W-:-:S02]  /*3850*/  LEA R80, R80, R157, 0x2 ;  /* 0x0000009d50507211 */ /* 0x000fc400078e10ff */
[-C--:B-1----:R-:W-:Y:S01]  /*3860*/  LEA R35, R82, R157.reuse, 0x2 ;  /* 0x0000009d52237211 */ /* 0x082fe200078e10ff */
[----:B------:R-:W-:Y:S01]  /*3870*/  FADD.FTZ R111, R51, UR8 ;  /* 0x00000008336f7e21 */ /* 0x000fe20008010000 */
[-C--:B------:R-:W-:Y:S01]  /*3880*/  LEA R92, R92, R157.reuse, 0x2 ;  /* 0x0000009d5c5c7211 */ /* 0x080fe200078e10ff */
[----:B------:R-:W2:Y:S04]  /*3890*/  LDL R36, [R1+0x94] ;  /* 0x0000940001247983 */ /* 0x000ea80000100800 */
[----:B0-----:R-:W4:Y:S01]  /*38a0*/  LDL R30, [R1+0x90] ;  /* 0x00009000011e7983 */ /* 0x001f220000100800 */
[-C--:B------:R-:W-:Y:S02]  /*38b0*/  LEA R33, R84, R157.reuse, 0x2 ;  /* 0x0000009d54217211 */ /* 0x080fe400078e10ff */
[-C--:B------:R-:W-:Y:S01]  /*38c0*/  LEA R31, R86, R157.reuse, 0x2 ;  /* 0x0000009d561f7211 */ /* 0x080fe200078e10ff */
[----:B------:R0:W-:Y:S01]  /*38d0*/  STS [R80+0x380], R29 ;  /* 0x0003801d50007388 */ /* 0x0001e20000000800 */
[----:B------:R-:W-:-:S02]  /*38e0*/  LEA R47, R88, R157, 0x2 ;  /* 0x0000009d582f7211 */ /* 0x000fc400078e10ff */
[-C--:B------:R-:W-:Y:S01]  /*38f0*/  LEA R5, R90, R157.reuse, 0x2 ;  /* 0x0000009d5a057211 */ /* 0x080fe200078e10ff */
[----:B------:R-:W-:Y:S01]  /*3900*/  STS [R35+0x400], R22 ;  /* 0x0004001623007388 */ /* 0x000fe20000000800 */
[----:B------:R-:W-:-:S03]  /*3910*/  LEA R94, R94, R157, 0x2 ;  /* 0x0000009d5e5e7211 */ /* 0x000fc600078e10ff */
[----:B------:R-:W-:Y:S01]  /*3920*/  STS [R33+0x480], R28 ;  /* 0x0004801c21007388 */ /* 0x000fe20000000800 */
[----:B0-----:R-:W-:-:S03]  /*3930*/  LEA R29, R96, R157, 0x2 ;  /* 0x0000009d601d7211 */ /* 0x001fc600078e10ff */
[----:B------:R0:W-:Y:S04]  /*3940*/  STS [R31+0x500], R14 ;  /* 0x0005000e1f007388 */ /* 0x0001e80000000800 */
[----:B------:R-:W-:Y:S04]  /*3950*/  STS [R47+0x580], R0 ;  /* 0x000580002f007388 */ /* 0x000fe80000000800 */
[----:B------:R-:W-:Y:S04]  /*3960*/  STS [R5+0x600], R26 ;  /* 0x0006001a05007388 */ /* 0x000fe80000000800 */
[----:B0-----:R-:W3:Y:S04]  /*3970*/  LDL R14, [R1+0x8c] ;  /* 0x00008c00010e7983 */ /* 0x001ee80000100800 */
[----:B------:R-:W-:Y:S04]  /*3980*/  STS [R92+0x680], R13 ;  /* 0x0006800d5c007388 */ /* 0x000fe80000000800 */
[----:B------:R-:W-:Y:S04]  /*3990*/  STS [R94+0x700], R7 ;  /* 0x000700075e007388 */ /* 0x000fe80000000800 */
[----:B------:R0:W-:Y:S04]  /*39a0*/  STS [R29+0x780], R12 ;  /* 0x0007800c1d007388 */ /* 0x0001e80000000800 */
[----:B0-----:R-:W2:Y:S01]  /*39b0*/  LDL R12, [R1+0x88] ;  /* 0x00008800010c7983 */ /* 0x001ea20000100800 */
[----:B------:R-:W-:-:S02]  /*39c0*/  LEA R98, R98, R157, 0x2 ;  /* 0x0000009d62627211 */ /* 0x000fc400078e10ff */
[-C--:B------:R-:W-:Y:S02]  /*39d0*/  LEA R5, R100, R157.reuse, 0x2 ;  /* 0x0000009d64057211 */ /* 0x080fe400078e10ff */
[-C--:B------:R-:W-:Y:S02]  /*39e0*/  LEA R13, R102, R157.reuse, 0x2 ;  /* 0x0000009d660d7211 */ /* 0x080fe400078e10ff */
[-C--:B------:R-:W-:Y:S01]  /*39f0*/  LEA R104, R104, R157.reuse, 0x2 ;  /* 0x0000009d68687211 */ /* 0x080fe200078e10ff */
[----:B------:R-:W-:Y:S04]  /*3a00*/  STS [R98+0x800], R11 ;  /* 0x0008000b62007388 */ /* 0x000fe80000000800 */
[----:B------:R-:W-:Y:S04]  /*3a10*/  STS [R5+0x880], R8 ;  /* 0x0008800805007388 */ /* 0x000fe80000000800 */
[----:B------:R0:W-:Y:S04]  /*3a20*/  STS [R13+0x900], R18 ;  /* 0x000900120d007388 */ /* 0x0001e80000000800 */
[----:B------:R1:W-:Y:S01]  /*3a30*/  STS [R104+0x980], R17 ;  /* 0x0009801168007388 */ /* 0x0003e20000000800 */
[----:B------:R-:W-:-:S02]  /*3a40*/  LEA R7, R70, R157, 0x2 ;  /* 0x0000009d46077211 */ /* 0x000fc400078e10ff */
[-C--:B------:R-:W-:Y:S02]  /*3a50*/  LEA R60, R60, R157.reuse, 0x2 ;  /* 0x0000009d3c3c7211 */ /* 0x080fe400078e10ff */
[-C--:B------:R-:W-:Y:S01]  /*3a60*/  LEA R68, R68, R157.reuse, 0x2 ;  /* 0x0000009d44447211 */ /* 0x080fe200078e10ff */
[----:B0-----:R-:W2:Y:S04]  /*3a70*/  LDL R13, [R1+0x7c] ;  /* 0x00007c00010d7983 */ /* 0x001ea80000100800 */
[----:B-1----:R-:W2:Y:S01]  /*3a80*/  LDL R17, [R1+0x84] ;  /* 0x0000840001117983 */ /* 0x002ea20000100800 */
[-C--:B------:R-:W-:Y:S02]  /*3a90*/  LEA R64, R64, R157.reuse, 0x2 ;  /* 0x0000009d40407211 */ /* 0x080fe400078e10ff */
[----:B------:R-:W-:Y:S01]  /*3aa0*/  LEA R5, R66, R157, 0x2 ;  /* 0x0000009d42057211 */ /* 0x000fe200078e10ff */
[----:B------:R-:W-:Y:S04]  /*3ab0*/  STS [R7+0xa00], R10 ;  /* 0x000a000a07007388 */ /* 0x000fe80000000800 */
[----:B------:R-:W-:Y:S04]  /*3ac0*/  STS [R60+0xa80], R27 ;  /* 0x000a801b3c007388 */ /* 0x000fe80000000800 */
[----:B------:R-:W-:Y:S04]  /*3ad0*/  STS [R68+0xb00], R19 ;  /* 0x000b001344007388 */ /* 0x000fe80000000800 */
[----:B------:R-:W-:Y:S01]  /*3ae0*/  STS [R64+0xb80], R25 ;  /* 0x000b801940007388 */ /* 0x000fe20000000800 */
[----:B------:R-:W-:-:S03]  /*3af0*/  FMUL.FTZ R38, R112, UR57 ;  /* 0x0000003970267c20 */ /* 0x000fc60008410000 */
[----:B------:R0:W-:Y:S01]  /*3b00*/  STS [R5+0xc00], R16 ;  /* 0x000c001005007388 */ /* 0x0001e20000000800 */
[----:B------:R-:W-:Y:S01]  /*3b10*/  FMUL.FTZ R32, R111, UR57 ;  /* 0x000000396f207c20 */ /* 0x000fe20008410000 */
[----:B------:R-:W-:Y:S01]  /*3b20*/  FMUL.RZ R38, R38, 0.15915493667125701904 ;  /* 0x3e22f98326267820 */ /* 0x000fe2000040c000 */
[-C--:B0-----:R-:W-:Y:S02]  /*3b30*/  LEA R5, R4, R157.reuse, 0x2 ;  /* 0x0000009d04057211 */ /* 0x081fe400078e10ff */
[----:B------:R-:W-:Y:S01]  /*3b40*/  FMUL.RZ R32, R32, 0.15915493667125701904 ;  /* 0x3e22f98320207820 */ /* 0x000fe2000040c000 */
[----:B------:R-:W-:Y:S01]  /*3b50*/  MUFU.SIN R43, R39 ;  /* 0x00000027002b7308 */ /* 0x000fe20000000400 */
[-C--:B------:R-:W-:Y:S02]  /*3b60*/  LEA R62, R62, R157.reuse, 0x2 ;  /* 0x0000009d3e3e7211 */ /* 0x080fe400078e10ff */
[----:B------:R-:W-:-:S05]  /*3b70*/  LEA R7, R54, R157, 0x2 ;  /* 0x0000009d36077211 */ /* 0x000fca00078e10ff */
[----:B------:R-:W-:Y:S01]  /*3b80*/  MUFU.COS R44, R39 ;  /* 0x00000027002c7308 */ /* 0x000fe20000000000 */
[----:B------:R-:W-:Y:S07]  /*3b90*/  STS [R62+0xc80], R21 ;  /* 0x000c80153e007388 */ /* 0x000fee0000000800 */
[----:B------:R-:W-:Y:S01]  /*3ba0*/  MUFU.SIN R39, R38 ;  /* 0x0000002600277308 */ /* 0x000fe20000000400 */
[----:B------:R0:W-:Y:S07]  /*3bb0*/  STS [R7+0xd00], R24 ;  /* 0x000d001807007388 */ /* 0x0001ee0000000800 */
[----:B------:R-:W-:Y:S08]  /*3bc0*/  MUFU.COS R40, R38 ;  /* 0x0000002600287308 */ /* 0x000ff00000000000 */
[----:B------:R-:W-:Y:S08]  /*3bd0*/  MUFU.SIN R37, R32 ;  /* 0x0000002000257308 */ /* 0x000ff00000000400 */
[----:B------:R-:W-:Y:S01]  /*3be0*/  MUFU.COS R38, R32 ;  /* 0x0000002000267308 */ /* 0x000fe20000000000 */
[----:B----4-:R-:W-:-:S04]  /*3bf0*/  FADD.FTZ R109, R30, UR8 ;  /* 0x000000081e6d7e21 */ /* 0x010fc80008010000 */
[----:B------:R-:W-:-:S04]  /*3c00*/  FMUL.FTZ R0, R109, UR57 ;  /* 0x000000396d007c20 */ /* 0x000fc80008410000 */
[----:B------:R-:W-:-:S04]  /*3c10*/  FMUL.RZ R11, R0, 0.15915493667125701904 ;  /* 0x3e22f983000b7820 */ /* 0x000fc8000040c000 */
[----:B------:R-:W-:Y:S08]  /*3c20*/  MUFU.SIN R33, R11 ;  /* 0x0000000b00217308 */ /* 0x000ff00000000400 */
[----:B------:R1:W-:Y:S01]  /*3c30*/  MUFU.COS R34, R11 ;  /* 0x0000000b00227308 */ /* 0x0003e20000000000 */
[----:B---3--:R-:W-:Y:S01]  /*3c40*/  FADD.FTZ R108, R14, UR8 ;  /* 0x000000080e6c7e21 */ /* 0x008fe20008010000 */
[----:B-1----:R-:W1:Y:S01]  /*3c50*/  @!P2 LDC R11, c[0x0][0x21c] ;  /* 0x00008700ff0bab82 */ /* 0x002e620000000800 */
[----:B------:R-:W3:Y:S02]  /*3c60*/  LDL R14, [R1+0x80] ;  /* 0x00008000010e7983 */ /* 0x000ee40000100800 */
[----:B------:R-:W-:-:S04]  /*3c70*/  FMUL.FTZ R0, R108, UR57 ;  /* 0x000000396c007c20 */ /* 0x000fc80008410000 */
[----:B------:R-:W-:Y:S01]  /*3c80*/  FMUL.RZ R8, R0, 0.15915493667125701904 ;  /* 0x3e22f98300087820 */ /* 0x000fe2000040c000 */
[----:B--2---:R-:W-:Y:S01]  /*3c90*/  FADD.FTZ R105, R12, UR8 ;  /* 0x000000080c697e21 */ /* 0x004fe20008010000 */
[----:B------:R-:W-:-:S04]  /*3ca0*/  MOV R12, UR16 ;  /* 0x00000010000c7c02 */ /* 0x000fc80008000f00 */
[----:B------:R-:W-:Y:S02]  /*3cb0*/  @!P2 IADD3 R4, R12, -0x2, RZ ;  /* 0xfffffffe0c04a810 */ /* 0x000fe40007ffe0ff */
[----:B------:R-:W2:Y:S01]  /*3cc0*/  LDL R12, [R1+0x78] ;  /* 0x00007800010c7983 */ /* 0x000ea20000100800 */
[----:B------:R-:W-:Y:S01]  /*3cd0*/  MUFU.SIN R31, R8 ;  /* 0x00000008001f7308 */ /* 0x000fe20000000400 */
[----:B0-----:R-:W-:-:S07]  /*3ce0*/  FMUL.FTZ R7, R105, UR57 ;  /* 0x0000003969077c20 */ /* 0x001fce0008410000 */
[----:B------:R1:W-:Y:S01]  /*3cf0*/  MUFU.COS R32, R8 ;  /* 0x0000000800207308 */ /* 0x0003e20000000000 */
[----:B------:R-:W-:Y:S01]  /*3d00*/  FMUL.RZ R10, R7, 0.15915493667125701904 ;  /* 0x3e22f983070a7820 */ /* 0x000fe2000040c000 */
[----:B-1----:R-:W-:Y:S02]  /*3d10*/  @!P2 IMAD R8, R4, R11, UR6 ;  /* 0x000000060408ae24 */ /* 0x002fe4000f8e020b */
[----:B------:R-:W4:Y:S04]  /*3d20*/  LDL R11, [R1+0x74] ;  /* 0x00007400010b7983 */ /* 0x000f280000100800 */
[----:B------:R-:W-:Y:S08]  /*3d30*/  MUFU.SIN R29, R10 ;  /* 0x0000000a001d7308 */ /* 0x000ff00000000400 */
[----:B------:R0:W-:Y:S02]  /*3d40*/  MUFU.COS R30, R10 ;  /* 0x0000000a001e7308 */ /* 0x0001e40000000000 */
[----:B0-----:R-:W4:Y:S01]  /*3d50*/  LDL R10, [R1+0x70] ;  /* 0x00007000010a7983 */ /* 0x001f220000100800 */
[----:B------:R-:W-:Y:S01]  /*3d60*/  R2UR UR58, R2 ;  /* 0x00000000023a72ca */ /* 0x000fe200000e0000 */
[----:B------:R-:W-:-:S04]  /*3d70*/  UIADD3 UR44, UR16, -0x1, URZ ;  /* 0xffffffff102c7890 */ /* 0x000fc8000fffe03f */
[----:B------:R-:W-:-:S04]  /*3d80*/  ULEA.HI UR45, UR44, UR44, URZ, 0x1 ;  /* 0x0000002c2c2d7291 */ /* 0x000fc8000f8f083f */
[----:B------:R-:W-:-:S04]  /*3d90*/  ULOP3.LUT UR45, UR45, 0xfffffe, URZ, 0xc0, !UPT ;  /* 0x00fffffe2d2d7892 */ /* 0x000fc8000f8ec03f */
[----:B------:R-:W-:Y:S01]  /*3da0*/  MOV R0, UR58 ;  /* 0x0000003a00007c02 */ /* 0x000fe20008000f00 */
[----:B------:R-:W-:-:S04]  /*3db0*/  UIADD3 UR44, UR44, -UR45, URZ ;  /* 0x8000002d2c2c7290 */ /* 0x000fc8000fffe03f */
[----:B------:R-:W-:Y:S01]  /*3dc0*/  FMUL.FTZ R0, R0, 1.4426950216293334961 ;  /* 0x3fb8aa3b00007820 */ /* 0x000fe20000410000 */
[----:B------:R-:W-:-:S03]  /*3dd0*/  ULEA UR44, UR44, UR6, 0x8 ;  /* 0x000000062c2c7291 */ /* 0x000fc6000f8e403f */
[----:B------:R-:W-:-:S03]  /*3de0*/  FMUL.FTZ R2, R116, R0 ;  /* 0x0000000074027220 */ /* 0x000fc60000410000 */
[----:B------:R-:W-:Y:S01]  /*3df0*/  MOV R41, UR44 ;  /* 0x0000002c00297c02 */ /* 0x000fe20008000f00 */
[----:B------:R-:W-:Y:S02]  /*3e00*/  ULDC.64 UR44, c[0x0][0x250] ;  /* 0x00009400002c7ab9 */ /* 0x000fe40000000a00 */
[----:B------:R-:W-:Y:S01]  /*3e10*/  UIMAD UR56, UR56, UR44, URZ ;  /* 0x0000002c383872a4 */ /* 0x000fe2000f8e023f */
[----:B------:R-:W0:Y:S01]  /*3e20*/  MUFU.EX2 R2, R2 ;  /* 0x0000000200027308 */ /* 0x000e220000000800 */
[----:B------:R-:W-:Y:S01]  /*3e30*/  UMOV UR54, UR30 ;  /* 0x0000001e00367c82 */ /* 0x000fe20008000000 */
[----:B------:R-:W-:Y:S01]  /*3e40*/  UMOV UR55, UR11 ;  /* 0x0000000b00377c82 */ /* 0x000fe20008000000 */
[----:B------:R-:W-:Y:S02]  /*3e50*/  UIMAD UR56, UR6, UR45, UR56 ;  /* 0x0000002d063872a4 */ /* 0x000fe4000f8e0238 */
[----:B------:R-:W-:Y:S01]  /*3e60*/  UIMAD.WIDE.U32 UR54, UR6, UR44, UR54 ;  /* 0x0000002c063672a5 */ /* 0x000fe2000f8e0036 */
[----:B------:R-:W-:-:S02]  /*3e70*/  LEA R58, R58, R157, 0x2 ;  /* 0x0000009d3a3a7211 */ /* 0x000fc400078e10ff */
[----:B------:R-:W-:Y:S01]  /*3e80*/  ULDC.64 UR44, c[0x0][0x2d8] ;  /* 0x0000b600002c7ab9 */ /* 0x000fe20000000a00 */
[----:B------:R-:W-:Y:S01]  /*3e90*/  UIADD3 UR55, UR55, UR56, URZ ;  /* 0x0000003837377290 */ /* 0x000fe2000fffe03f */
[----:B------:R-:W-:Y:S01]  /*3ea0*/  FADD.FTZ R104, R17, UR8 ;  /* 0x0000000811687e21 */ /* 0x000fe20008010000 */
[----:B------:R-:W-:Y:S01]  /*3eb0*/  ULEA UR44, UP0, UR54, UR44, 0x3 ;  /* 0x0000002c362c7291 */ /* 0x000fe2000f80183f */
[-C--:B------:R-:W-:Y:S02]  /*3ec0*/  LEA R56, R56, R157.reuse, 0x2 ;  /* 0x0000009d38387211 */ /* 0x080fe400078e10ff */
[----:B------:R-:W-:Y:S01]  /*3ed0*/  LEA R52, R52, R157, 0x2 ;  /* 0x0000009d34347211 */ /* 0x000fe200078e10ff */
[----:B------:R-:W-:Y:S01]  /*3ee0*/  ULEA.HI.X UR45, UR54, UR45, UR55, 0x3, UP0 ;  /* 0x0000002d362d7291 */ /* 0x000fe200080f1c37 */
[----:B------:R-:W-:Y:S01]  /*3ef0*/  FMUL.FTZ R4, R104, UR57 ;  /* 0x0000003968047c20 */ /* 0x000fe20008410000 */
[----:B------:R-:W-:Y:S01]  /*3f00*/  STS [R58+0xd80], R23 ;  /* 0x000d80173a007388 */ /* 0x000fe20000000800 */
[----:B------:R-:W-:-:S03]  /*3f10*/  LEA R3, R158, R3, 0x5 ;  /* 0x000000039e037211 */ /* 0x000fc600078e28ff */
[----:B------:R-:W-:Y:S01]  /*3f20*/  STS [R56+0xe00], R15 ;  /* 0x000e000f38007388 */ /* 0x000fe20000000800 */
[C---:B0-----:R-:W-:Y:S01]  /*3f30*/  FMUL.FTZ R126, R2.reuse, R126 ;  /* 0x0000007e027e7220 */ /* 0x041fe20000410000 */
[----:B------:R-:W-:Y:S02]  /*3f40*/  FMUL.FTZ R127, R2, R127 ;  /* 0x0000007f027f7220 */ /* 0x000fe40000410000 */
[----:B------:R0:W-:Y:S01]  /*3f50*/  STS [R52+0xe80], R9 ;  /* 0x000e800934007388 */ /* 0x0001e20000000800 */
[----:B------:R-:W-:Y:S01]  /*3f60*/  MOV R2, UR44 ;  /* 0x0000002c00027c02 */ /* 0x000fe20008000f00 */
[----:B0-----:R-:W-:Y:S01]  /*3f70*/  FMUL.RZ R9, R4, 0.15915493667125701904 ;  /* 0x3e22f98304097820 */ /* 0x001fe2000040c000 */
[----:B------:R-:W-:Y:S02]  /*3f80*/  LEA.HI.SX32 R4, R3, R3, 0x1b ;  /* 0x0000000303047211 */ /* 0x000fe400078fdaff */
[----:B------:R-:W-:-:S06]  /*3f90*/  MOV R3, UR45 ;  /* 0x0000002d00037c02 */ /* 0x000fcc0008000f00 */
[----:B------:R-:W4:Y:S01]  /*3fa0*/  LDG.E.64 R2, desc[UR20][R2.64] ;  /* 0x0000001402027981 */ /* 0x000f22000c1e1b00 */
[C---:B------:R-:W-:Y:S02]  /*3fb0*/  ISETP.NE.AND P1, PT, R159.reuse, RZ, PT ;  /* 0x000000ff9f00720c */ /* 0x040fe40003f25270 */
[----:B------:R-:W-:Y:S02]  /*3fc0*/  IADD3 R48, R159, 0x200, RZ ;  /* 0x000002009f307810 */ /* 0x000fe40007ffe0ff */
[----:B------:R-:W-:Y:S01]  /*3fd0*/  LEA R7, R50, R157, 0x2 ;  /* 0x0000009d32077211 */ /* 0x000fe200078e10ff */
[----:B------:R-:W-:Y:S01]  /*3fe0*/  STS [R5+0xf00], R20 ;  /* 0x000f001405007388 */ /* 0x000fe20000000800 */
[----:B------:R-:W-:-:S03]  /*3ff0*/  SEL R48, R41, R48, !P1 ;  /* 0x0000003029307207 */ /* 0x000fc60004800000 */
[----:B------:R0:W-:Y:S01]  /*4000*/  STS [R7+0xf80], R6 ;  /* 0x000f800607007388 */ /* 0x0001e20000000800 */
[-C--:B------:R-:W-:Y:S02]  /*4010*/  LEA R48, R48, R157.reuse, 0x3 ;  /* 0x0000009d30307211 */ /* 0x080fe400078e18ff */
[----:B0-----:R-:W-:Y:S01]  /*4020*/  LEA R6, R4, R157, 0x2 ;  /* 0x0000009d04067211 */ /* 0x001fe200078e10ff */
[----:B------:R-:W-:-:S04]  /*4030*/  NOP ;  /* 0x0000000000007918 */ /* 0x000fc80000000000 */
[----:B------:R-:W0:Y:S04]  /*4040*/  LDS R101, [R6] ;  /* 0x0000000006657984 */ /* 0x000e280000000800 */
[----:B------:R-:W1:Y:S04]  /*4050*/  LDS R100, [R6+0x4] ;  /* 0x0000040006647984 */ /* 0x000e680000000800 */
[----:B------:R-:W0:Y:S04]  /*4060*/  LDS R99, [R6+0x8] ;  /* 0x0000080006637984 */ /* 0x000e280000000800 */
        /* <DEDUP_REMOVED lines=29> */
[----:B------:R4:W-:Y:S01]  /*4240*/  STS.64 [R48+0x9880], R126 ;  /* 0x0098807e30007388 */ /* 0x0009e20000000a00 */
[----:B------:R-:W-:Y:S01]  /*4250*/  HFMA2.MMA R5, -RZ, RZ, 0, 9.5367431640625e-07 ;  /* 0x00000010ff057435 */ /* 0x000fe200000001ff */
[----:B---3--:R-:W-:Y:S01]  /*4260*/  FADD.FTZ R103, R14, UR8 ;  /* 0x000000080e677e21 */ /* 0x008fe20008010000 */
[----:B------:R-:W-:-:S03]  /*4270*/  FADD.FTZ R102, R13, UR8 ;  /* 0x000000080d667e21 */ /* 0x000fc60008010000 */
[----:B------:R-:W-:Y:S01]  /*4280*/  FMUL.FTZ R7, R103, UR57 ;  /* 0x0000003967077c20 */ /* 0x000fe20008410000 */
[----:B------:R-:W-:Y:S01]  /*4290*/  HFMA2.MMA R60, -RZ, RZ, 1.875, 0 ;  /* 0x3f800000ff3c7435 */ /* 0x000fe200000001ff */
[----:B------:R-:W-:Y:S01]  /*42a0*/  FADD.FTZ R110, R36, UR8 ;  /* 0x00000008246e7e21 */ /* 0x000fe20008010000 */
[----:B------:R-:W-:Y:S01]  /*42b0*/  MUFU.SIN R41, R49 ;  /* 0x0000003100297308 */ /* 0x000fe20000000400 */
[----:B------:R-:W-:Y:S01]  /*42c0*/  FMUL.RZ R26, R7, 0.15915493667125701904 ;  /* 0x3e22f983071a7820 */ /* 0x000fe2000040c000 */
[----:B------:R-:W-:Y:S01]  /*42d0*/  FMUL.FTZ R7, R102, UR57 ;  /* 0x0000003966077c20 */ /* 0x000fe20008410000 */
[----:B------:R-:W-:Y:S02]  /*42e0*/  MOV R61, RZ ;  /* 0x000000ff003d7202 */ /* 0x000fe40000000f00 */
[----:B------:R-:W-:Y:S01]  /*42f0*/  CS2R R62, SRZ ;  /* 0x00000000003e7805 */ /* 0x000fe2000001ff00 */
[----:B------:R-:W-:Y:S02]  /*4300*/  FMUL.FTZ R22, R110, UR57 ;  /* 0x000000396e167c20 */ /* 0x000fe40008410000 */
[----:B------:R2:W-:Y:S01]  /*4310*/  MUFU.COS R42, R49 ;  /* 0x00000031002a7308 */ /* 0x0005e20000000000 */
[----:B------:R-:W-:Y:S01]  /*4320*/  @!P2 IMAD.WIDE R4, R8, R5, UR22 ;  /* 0x000000160804ae25 */ /* 0x000fe2000f8e0205 */
[----:B------:R-:W-:Y:S03]  /*4330*/  BAR.SYNC.DEFER_BLOCKING 0x0 ;  /* 0x0000000000007b1d */ /* 0x000fe60000010000 */
[----:B------:R-:W-:Y:S01]  /*4340*/  FMUL.RZ R8, R7, 0.15915493667125701904 ;  /* 0x3e22f98307087820 */ /* 0x000fe2000040c000 */
[----:B------:R-:W-:Y:S01]  /*4350*/  FMUL.RZ R22, R22, 0.15915493667125701904 ;  /* 0x3e22f98316167820 */ /* 0x000fe2000040c000 */
[----:B--2---:R-:W-:-:S04]  /*4360*/  FADD.FTZ R49, R12, UR8 ;  /* 0x000000080c317e21 */ /* 0x004fc80008010000 */
[----:B------:R-:W-:Y:S01]  /*4370*/  FMUL.FTZ R7, R49, UR57 ;  /* 0x0000003931077c20 */ /* 0x000fe20008410000 */
[----:B------:R-:W-:Y:S03]  /*4380*/  MUFU.SIN R35, R22 ;  /* 0x0000001600237308 */ /* 0x000fe60000000400 */
[----:B------:R-:W-:Y:S01]  /*4390*/  FMUL.RZ R7, R7, 0.15915493667125701904 ;  /* 0x3e22f98307077820 */ /* 0x000fe2000040c000 */
[----:B------:R2:W5:Y:S04]  /*43a0*/  @!P2 LDG.E.128 R60, desc[UR20][R4.64] ;  /* 0x00000014043ca981 */ /* 0x000568000c1e1d00 */
[----:B------:R-:W-:Y:S01]  /*43b0*/  MUFU.COS R36, R22 ;  /* 0x0000001600247308 */ /* 0x000fe20000000000 */
[----:B--2---:R-:W-:-:S07]  /*43c0*/  FMUL.FTZ R5, R115, R0 ;  /* 0x0000000073057220 */ /* 0x004fce0000410000 */
[----:B------:R-:W-:Y:S01]  /*43d0*/  MUFU.SIN R21, R7 ;  /* 0x0000000700157308 */ /* 0x000fe20000000400 */
[----:B----4-:R-:W-:-:S07]  /*43e0*/  FADD.FTZ R48, R11, UR8 ;  /* 0x000000080b307e21 */ /* 0x010fce0008010000 */
[----:B------:R2:W-:Y:S01]  /*43f0*/  MUFU.COS R22, R7 ;  /* 0x0000000700167308 */ /* 0x0005e20000000000 */
[----:B------:R-:W-:Y:S01]  /*4400*/  FMUL.FTZ R6, R48, UR57 ;  /* 0x0000003930067c20 */ /* 0x000fe20008410000 */
[----:B------:R-:W-:-:S06]  /*4410*/  FMUL.FTZ R12, R112, R0 ;  /* 0x00000000700c7220 */ /* 0x000fcc0000410000 */
[----:B------:R-:W3:Y:S01]  /*4420*/  MUFU.EX2 R5, R5 ;  /* 0x0000000500057308 */ /* 0x000ee20000000800 */
[----:B--2---:R-:W-:-:S07]  /*4430*/  FMUL.FTZ R7, R113, R0 ;  /* 0x0000000071077220 */ /* 0x004fce0000410000 */
[----:B------:R-:W2:Y:S01]  /*4440*/  MUFU.EX2 R11, R7 ;  /* 0x00000007000b7308 */ /* 0x000ea20000000800 */
[----:B------:R-:W-:-:S07]  /*4450*/  FADD.FTZ R47, R10, UR8 ;  /* 0x000000080a2f7e21 */ /* 0x000fce0008010000 */
[----:B------:R-:W-:Y:S08]  /*4460*/  MUFU.SIN R27, R9 ;  /* 0x00000009001b7308 */ /* 0x000ff00000000400 */
[----:B------:R4:W-:Y:S02]  /*4470*/  MUFU.COS R28, R9 ;  /* 0x00000009001c7308 */ /* 0x0009e40000000000 */
[----:B----4-:R-:W-:Y:S01]  /*4480*/  FMUL.RZ R9, R6, 0.15915493667125701904 ;  /* 0x3e22f98306097820 */ /* 0x010fe2000040c000 */
[----:B------:R-:W-:-:S05]  /*4490*/  FMUL.FTZ R6, R114, R0 ;  /* 0x0000000072067220 */ /* 0x000fca0000410000 */
[----:B------:R-:W4:Y:S01]  /*44a0*/  MUFU.EX2 R12, R12 ;  /* 0x0000000c000c7308 */ /* 0x000f220000000800 */
[----:B---3--:R-:W-:-:S07]  /*44b0*/  FMUL.FTZ R45, R5, R45 ;  /* 0x0000002d052d7220 */ /* 0x008fce0000410000 */
[----:B------:R-:W3:Y:S01]  /*44c0*/  MUFU.EX2 R10, R6 ;  /* 0x00000006000a7308 */ /* 0x000ee20000000800 */
[C---:B--2---:R-:W-:Y:S01]  /*44d0*/  FMUL.FTZ R42, R11.reuse, R42 ;  /* 0x0000002a0b2a7220 */ /* 0x044fe20000410000 */
[----:B------:R-:W-:Y:S01]  /*44e0*/  FMUL.FTZ R41, R11, R41 ;  /* 0x000000290b297220 */ /* 0x000fe20000410000 */
[----:B------:R-:W-:Y:S01]  /*44f0*/  FMUL.FTZ R13, R111, R0 ;  /* 0x000000006f0d7220 */ /* 0x000fe20000410000 */
[----:B------:R-:W-:Y:S01]  /*4500*/  FMUL.FTZ R46, R5, R46 ;  /* 0x0000002e052e7220 */ /* 0x000fe20000410000 */
[-C--:B------:R-:W-:Y:S01]  /*4510*/  FMUL.FTZ R11, RZ, R45.reuse ;  /* 0x0000002dff0b7220 */ /* 0x080fe20000410000 */
[----:B------:R-:W-:Y:S01]  /*4520*/  FMUL.FTZ R5, R134, R45 ;  /* 0x0000002d86057220 */ /* 0x000fe20000410000 */
[----:B------:R-:W-:Y:S02]  /*4530*/  FMUL.FTZ R14, R110, R0 ;  /* 0x000000006e0e7220 */ /* 0x000fe40000410000 */
[-C--:B------:R-:W-:Y:S01]  /*4540*/  FFMA.FTZ R64, R134, R46.reuse, -R11 ;  /* 0x0000002e86407223 */ /* 0x080fe2000001080b */
[----:B------:R-:W-:Y:S01]  /*4550*/  FFMA.FTZ R11, RZ, R46, R5 ;  /* 0x0000002eff0b7223 */ /* 0x000fe20000010005 */
[----:B------:R-:W2:Y:S01]  /*4560*/  MUFU.EX2 R13, R13 ;  /* 0x0000000d000d7308 */ /* 0x000ea20000000800 */
[----:B------:R-:W-:Y:S01]  /*4570*/  FMUL.FTZ R15, R103, R0 ;  /* 0x00000000670f7220 */ /* 0x000fe20000410000 */
[C---:B----4-:R-:W-:Y:S01]  /*4580*/  FMUL.FTZ R40, R12.reuse, R40 ;  /* 0x000000280c287220 */ /* 0x050fe20000410000 */
[----:B------:R-:W-:Y:S01]  /*4590*/  FMUL.FTZ R39, R12, R39 ;  /* 0x000000270c277220 */ /* 0x000fe20000410000 */
[----:B------:R-:W-:Y:S01]  /*45a0*/  FADD.FTZ R64, R133, R64 ;  /* 0x0000004085407221 */ /* 0x000fe20000010000 */
[----:B------:R-:W-:Y:S01]  /*45b0*/  FADD.FTZ R12, RZ, R11 ;  /* 0x0000000bff0c7221 */ /* 0x000fe20000010000 */
[C---:B---3--:R-:W-:Y:S01]  /*45c0*/  FMUL.FTZ R43, R10.reuse, R43 ;  /* 0x0000002b0a2b7220 */ /* 0x048fe20000410000 */
[----:B------:R-:W-:Y:S01]  /*45d0*/  FMUL.FTZ R44, R10, R44 ;  /* 0x0000002c0a2c7220 */ /* 0x000fe20000410000 */
[----:B------:R-:W3:Y:S01]  /*45e0*/  MUFU.EX2 R14, R14 ;  /* 0x0000000e000e7308 */ /* 0x000ee20000000800 */
[----:B------:R-:W-:Y:S01]  /*45f0*/  FMUL.FTZ R7, R105, R0 ;  /* 0x0000000069077220 */ /* 0x000fe20000410000 */
[----:B------:R-:W-:-:S06]  /*4600*/  FMUL.FTZ R17, R43, R64 ;  /* 0x000000402b117220 */ /* 0x000fcc0000410000 */
[----:B------:R-:W-:Y:S01]  /*4610*/  MUFU.SIN R19, R9 ;  /* 0x0000000900137308 */ /* 0x000fe20000000400 */
[----:B------:R-:W-:-:S07]  /*4620*/  FFMA.FTZ R17, R44, R12, R17 ;  /* 0x0000000c2c117223 */ /* 0x000fce0000010011 */
[----:B------:R4:W-:Y:S08]  /*4630*/  MUFU.COS R20, R9 ;  /* 0x0000000900147308 */ /* 0x0009f00000000000 */
[----:B------:R1:W-:Y:S01]  /*4640*/  MUFU.EX2 R10, R15 ;  /* 0x0000000f000a7308 */ /* 0x0003e20000000800 */
[-C--:B----4-:R-:W-:Y:S01]  /*4650*/  FMUL.FTZ R9, R109, R0.reuse ;  /* 0x000000006d097220 */ /* 0x090fe20000410000 */
[----:B------:R-:W-:Y:S01]  /*4660*/  FMUL.FTZ R16, R102, R0 ;  /* 0x0000000066107220 */ /* 0x000fe20000410000 */
[----:B-1----:R-:W-:-:S05]  /*4670*/  FMUL.FTZ R15, R43, R12 ;  /* 0x0000000c2b0f7220 */ /* 0x002fca0000410000 */
[----:B------:R-:W1:Y:S01]  /*4680*/  MUFU.EX2 R9, R9 ;  /* 0x0000000900097308 */ /* 0x000e620000000800 */
[----:B------:R-:W-:Y:S01]  /*4690*/  FFMA.FTZ R15, R44, R64, -R15 ;  /* 0x000000402c0f7223 */ /* 0x000fe2000001080f */
[----:B------:R-:W-:-:S06]  /*46a0*/  FADD.FTZ R17, RZ, R17 ;  /* 0x00000011ff117221 */ /* 0x000fcc0000010000 */
[----:B------:R-:W4:Y:S01]  /*46b0*/  MUFU.EX2 R7, R7 ;  /* 0x0000000700077308 */ /* 0x000f220000000800 */
[----:B------:R-:W-:Y:S01]  /*46c0*/  FADD.FTZ R15, R132, R15 ;  /* 0x0000000f840f7221 */ /* 0x000fe20000010000 */
[C---:B--2---:R-:W-:Y:S01]  /*46d0*/  FMUL.FTZ R38, R13.reuse, R38 ;  /* 0x000000260d267220 */ /* 0x044fe20000410000 */
[----:B------:R-:W-:Y:S01]  /*46e0*/  FMUL.FTZ R37, R13, R37 ;  /* 0x000000250d257220 */ /* 0x000fe20000410000 */
[----:B------:R-:W-:Y:S01]  /*46f0*/  FMUL.FTZ R13, R41, R17 ;  /* 0x00000011290d7220 */ /* 0x000fe20000410000 */
[----:B------:R-:W-:-:S03]  /*4700*/  FMUL.FTZ R6, R104, R0 ;  /* 0x0000000068067220 */ /* 0x000fc60000410000 */
[----:B------:R2:W-:Y:S01]  /*4710*/  MUFU.EX2 R5, R16 ;  /* 0x0000001000057308 */ /* 0x0005e20000000800 */
[C---:B---3--:R-:W-:Y:S01]  /*4720*/  FMUL.FTZ R36, R14.reuse, R36 ;  /* 0x000000240e247220 */ /* 0x048fe20000410000 */
[----:B------:R-:W-:Y:S01]  /*4730*/  FMUL.FTZ R35, R14, R35 ;  /* 0x000000230e237220 */ /* 0x000fe20000410000 */
[-C--:B------:R-:W-:Y:S01]  /*4740*/  FFMA.FTZ R14, R42, R15.reuse, -R13 ;  /* 0x0000000f2a0e7223 */ /* 0x080fe2000001080d */
[----:B--2---:R-:W-:-:S04]  /*4750*/  FMUL.FTZ R16, R41, R15 ;  /* 0x0000000f29107220 */ /* 0x004fc80000410000 */
[----:B------:R-:W-:Y:S01]  /*4760*/  MUFU.SIN R23, R8 ;  /* 0x0000000800177308 */ /* 0x000fe20000000400 */
[----:B------:R-:W-:Y:S01]  /*4770*/  FFMA.FTZ R16, R42, R17, R16 ;  /* 0x000000112a107223 */ /* 0x000fe20000010010 */
[----:B------:R-:W-:Y:S01]  /*4780*/  FADD.FTZ R14, R131, R14 ;  /* 0x0000000e830e7221 */ /* 0x000fe20000010000 */
[----:B------:R-:W-:-:S05]  /*4790*/  FMUL.FTZ R4, R47, UR57 ;  /* 0x000000392f047c20 */ /* 0x000fca0008410000 */
[----:B------:R2:W3:Y:S01]  /*47a0*/  MUFU.COS R24, R8 ;  /* 0x0000000800187308 */ /* 0x0004e20000000000 */
[----:B------:R-:W-:Y:S01]  /*47b0*/  FADD.FTZ R16, RZ, R16 ;  /* 0x00000010ff107221 */ /* 0x000fe20000010000 */
[C---:B-1----:R-:W-:Y:S01]  /*47c0*/  FMUL.FTZ R34, R9.reuse, R34 ;  /* 0x0000002209227220 */ /* 0x042fe20000410000 */
[----:B------:R-:W-:-:S05]  /*47d0*/  FMUL.FTZ R33, R9, R33 ;  /* 0x0000002109217220 */ /* 0x000fca0000410000 */
[----:B------:R-:W1:Y:S01]  /*47e0*/  MUFU.EX2 R6, R6 ;  /* 0x0000000600067308 */ /* 0x000e620000000800 */
[C---:B----4-:R-:W-:Y:S01]  /*47f0*/  FMUL.FTZ R30, R7.reuse, R30 ;  /* 0x0000001e071e7220 */ /* 0x050fe20000410000 */
[----:B------:R-:W-:Y:S01]  /*4800*/  FMUL.FTZ R29, R7, R29 ;  /* 0x0000001d071d7220 */ /* 0x000fe20000410000 */
[----:B------:R-:W-:Y:S01]  /*4810*/  FMUL.FTZ R9, R39, R14 ;  /* 0x0000000e27097220 */ /* 0x000fe20000410000 */
[----:B------:R-:W-:Y:S01]  /*4820*/  FMUL.RZ R4, R4, 0.15915493667125701904 ;  /* 0x3e22f98304047820 */ /* 0x000fe2000040c000 */
[-C--:B--2---:R-:W-:Y:S01]  /*4830*/  FMUL.FTZ R8, R108, R0.reuse ;  /* 0x000000006c087220 */ /* 0x084fe20000410000 */
[-C--:B------:R-:W-:Y:S01]  /*4840*/  FMUL.FTZ R11, R49, R0.reuse ;  /* 0x00000000310b7220 */ /* 0x080fe20000410000 */
[----:B------:R-:W-:Y:S01]  /*4850*/  FMUL.FTZ R12, R48, R0 ;  /* 0x00000000300c7220 */ /* 0x000fe20000410000 */
[----:B------:R-:W-:Y:S01]  /*4860*/  FMUL.FTZ R7, R39, R16 ;  /* 0x0000001027077220 */ /* 0x000fe20000410000 */
[----:B------:R-:W-:Y:S01]  /*4870*/  FMUL.FTZ R0, R47, R0 ;  /* 0x000000002f007220 */ /* 0x000fe20000410000 */
[C---:B------:R-:W-:Y:S01]  /*4880*/  FFMA.FTZ R9, R40.reuse, R16, R9 ;  /* 0x0000001028097223 */ /* 0x040fe20000010009 */
[----:B------:R-:W-:Y:S01]  /*4890*/  MUFU.COS R18, R4 ;  /* 0x0000000400127308 */ /* 0x000fe20000000000 */
[----:B------:R-:W-:-:S02]  /*48a0*/  FFMA.FTZ R7, R40, R14, -R7 ;  /* 0x0000000e28077223 */ /* 0x000fc40000010807 */
[----:B------:R-:W-:Y:S02]  /*48b0*/  FADD.FTZ R9, RZ, R9 ;  /* 0x00000009ff097221 */ /* 0x000fe40000010000 */
[----:B------:R-:W-:-:S03]  /*48c0*/  FADD.FTZ R7, R130, R7 ;  /* 0x0000000782077221 */ /* 0x000fc60000010000 */
[----:B------:R2:W4:Y:S01]  /*48d0*/  MUFU.EX2 R17, R0 ;  /* 0x0000000000117308 */ /* 0x0005220000000800 */
[C---:B---3--:R-:W-:Y:S01]  /*48e0*/  FMUL.FTZ R24, R5.reuse, R24 ;  /* 0x0000001805187220 */ /* 0x048fe20000410000 */
[----:B------:R-:W-:Y:S01]  /*48f0*/  FMUL.FTZ R23, R5, R23 ;  /* 0x0000001705177220 */ /* 0x000fe20000410000 */
[----:B-1----:R-:W-:-:S05]  /*4900*/  FMUL.FTZ R28, R6, R28 ;  /* 0x0000001c061c7220 */ /* 0x002fca0000410000 */
[----:B------:R-:W1:Y:S01]  /*4910*/  MUFU.SIN R4, R4 ;  /* 0x0000000400047308 */ /* 0x000e620000000400 */
[----:B------:R-:W-:Y:S01]  /*4920*/  FMUL.FTZ R27, R6, R27 ;  /* 0x0000001b061b7220 */ /* 0x000fe20000410000 */
[C---:B------:R-:W-:Y:S01]  /*4930*/  FMUL.FTZ R5, R37.reuse, R9 ;  /* 0x0000000925057220 */ /* 0x040fe20000410000 */
[----:B------:R-:W-:-:S03]  /*4940*/  FMUL.FTZ R6, R37, R7 ;  /* 0x0000000725067220 */ /* 0x000fc60000410000 */
[C---:B--2---:R-:W-:Y:S01]  /*4950*/  FFMA.FTZ R0, R38.reuse, R7, -R5 ;  /* 0x0000000726007223 */ /* 0x044fe20000010805 */
[----:B------:R-:W-:Y:S01]  /*4960*/  FFMA.FTZ R6, R38, R9, R6 ;  /* 0x0000000926067223 */ /* 0x000fe20000010006 */
[----:B------:R-:W2:Y:S02]  /*4970*/  MUFU.EX2 R11, R11 ;  /* 0x0000000b000b7308 */ /* 0x000ea40000000800 */
[----:B------:R-:W-:Y:S01]  /*4980*/  FADD.FTZ R7, R129, R0 ;  /* 0x0000000081077221 */ /* 0x000fe20000010000 */
[----:B------:R-:W-:Y:S01]  /*4990*/  FADD.FTZ R6, RZ, R6 ;  /* 0x00000006ff067221 */ /* 0x000fe20000010000 */
[----:B----4-:R-:W-:Y:S01]  /*49a0*/  FMUL.FTZ R18, R17, R18 ;  /* 0x0000001211127220 */ /* 0x010fe20000410000 */
[----:B------:R-:W-:Y:S01]  /*49b0*/  FMUL.FTZ R5, R127, R45 ;  /* 0x0000002d7f057220 */ /* 0x000fe20000410000 */
[----:B------:R-:W-:Y:S02]  /*49c0*/  FMUL.FTZ R9, R35, R7 ;  /* 0x0000000723097220 */ /* 0x000fe40000410000 */
[----:B------:R-:W3:Y:S01]  /*49d0*/  MUFU.EX2 R8, R8 ;  /* 0x0000000800087308 */ /* 0x000ee20000000800 */
[----:B-1----:R-:W-:Y:S01]  /*49e0*/  FMUL.FTZ R17, R17, R4 ;  /* 0x0000000411117220 */ /* 0x002fe20000410000 */
[----:B------:R-:W-:Y:S01]  /*49f0*/  FMUL.FTZ R4, R35, R6 ;  /* 0x0000000623047220 */ /* 0x000fe20000410000 */
[C---:B------:R-:W-:Y:S01]  /*4a00*/  FMUL.FTZ R0, R126.reuse, R45 ;  /* 0x0000002d7e007220 */ /* 0x040fe20000410000 */
[----:B------:R-:W-:Y:S01]  /*4a10*/  FFMA.FTZ R5, R126, R46, -R5 ;  /* 0x0000002e7e057223 */ /* 0x000fe20000010805 */
[C---:B------:R-:W-:Y:S01]  /*4a20*/  FFMA.FTZ R6, R36.reuse, R6, R9 ;  /* 0x0000000624067223 */ /* 0x040fe20000010009 */
[----:B------:R-:W-:Y:S01]  /*4a30*/  FFMA.FTZ R9, R36, R7, -R4 ;  /* 0x0000000724097223 */ /* 0x000fe20000010804 */
[----:B------:R-:W-:Y:S01]  /*4a40*/  FFMA.FTZ R0, R127, R46, R0 ;  /* 0x0000002e7f007223 */ /* 0x000fe20000010000 */
[C---:B------:R-:W-:Y:S01]  /*4a50*/  FMUL.FTZ R7, R43.reuse, R5 ;  /* 0x000000052b077220 */ /* 0x040fe20000410000 */
[----:B------:R-:W-:Y:S01]  /*4a60*/  FADD.FTZ R6, RZ, R6 ;  /* 0x00000006ff067221 */ /* 0x000fe20000010000 */
[----:B------:R-:W-:Y:S01]  /*4a70*/  FADD.FTZ R9, R128, R9 ;  /* 0x0000000980097221 */ /* 0x000fe20000010000 */
[----:B------:R-:W-:Y:S01]  /*4a80*/  FMUL.FTZ R4, R43, R0 ;  /* 0x000000002b047220 */ /* 0x000fe20000410000 */
[C---:B--2---:R-:W-:Y:S01]  /*4a90*/  FMUL.FTZ R22, R11.reuse, R22 ;  /* 0x000000160b167220 */ /* 0x044fe20000410000 */
[----:B------:R-:W-:Y:S01]  /*4aa0*/  FMUL.FTZ R21, R11, R21 ;  /* 0x000000150b157220 */ /* 0x000fe20000410000 */
[C---:B------:R-:W-:Y:S01]  /*4ab0*/  FFMA.FTZ R7, R44.reuse, R0, R7 ;  /* 0x000000002c077223 */ /* 0x040fe20000010007 */
[C---:B------:R-:W-:Y:S01]  /*4ac0*/  FMUL.FTZ R11, R33.reuse, R6 ;  /* 0x00000006210b7220 */ /* 0x040fe20000410000 */
[----:B------:R-:W-:Y:S01]  /*4ad0*/  FMUL.FTZ R13, R33, R9 ;  /* 0x00000009210d7220 */ /* 0x000fe20000410000 */
[----:B------:R-:W-:Y:S01]  /*4ae0*/  FFMA.FTZ R4, R44, R5, -R4 ;  /* 0x000000052c047223 */ /* 0x000fe20000010804 */
[C---:B---3--:R-:W-:Y:S01]  /*4af0*/  FMUL.FTZ R32, R8.reuse, R32 ;  /* 0x0000002008207220 */ /* 0x048fe20000410000 */
[----:B------:R-:W-:Y:S01]  /*4b00*/  FMUL.FTZ R31, R8, R31 ;  /* 0x0000001f081f7220 */ /* 0x000fe20000410000 */
[C---:B------:R-:W-:Y:S01]  /*4b10*/  FMUL.FTZ R5, R41.reuse, R7 ;  /* 0x0000000729057220 */ /* 0x040fe20000410000 */
[C---:B------:R-:W-:Y:S01]  /*4b20*/  FFMA.FTZ R8, R34.reuse, R9, -R11 ;  /* 0x0000000922087223 */ /* 0x040fe2000001080b */
[----:B------:R-:W-:Y:S01]  /*4b30*/  FFMA.FTZ R13, R34, R6, R13 ;  /* 0x00000006220d7223 */ /* 0x000fe2000001000d */
[-C--:B------:R-:W-:Y:S01]  /*4b40*/  FMUL.FTZ R0, R41, R4.reuse ;  /* 0x0000000429007220 */ /* 0x080fe20000410000 */
[C---:B------:R-:W-:Y:S01]  /*4b50*/  FFMA.FTZ R5, R42.reuse, R4, -R5 ;  /* 0x000000042a057223 */ /* 0x040fe20000010805 */
[----:B------:R-:W-:Y:S01]  /*4b60*/  FADD.FTZ R8, R125, R8 ;  /* 0x000000087d087221 */ /* 0x000fe20000010000 */
[----:B------:R-:W-:Y:S01]  /*4b70*/  FADD.FTZ R13, RZ, R13 ;  /* 0x0000000dff0d7221 */ /* 0x000fe20000010000 */
[----:B------:R-:W-:Y:S01]  /*4b80*/  FFMA.FTZ R0, R42, R7, R0 ;  /* 0x000000072a007223 */ /* 0x000fe20000010000 */
[----:B------:R-:W-:Y:S01]  /*4b90*/  FMUL.FTZ R7, R39, R5 ;  /* 0x0000000527077220 */ /* 0x000fe20000410000 */
[C---:B------:R-:W-:Y:S01]  /*4ba0*/  FMUL.FTZ R11, R31.reuse, R8 ;  /* 0x000000081f0b7220 */ /* 0x040fe20000410000 */
[-C--:B------:R-:W-:Y:S01]  /*4bb0*/  FMUL.FTZ R9, R31, R13.reuse ;  /* 0x0000000d1f097220 */ /* 0x080fe20000410000 */
[-C--:B------:R-:W-:Y:S01]  /*4bc0*/  FMUL.FTZ R4, R39, R0.reuse ;  /* 0x0000000027047220 */ /* 0x080fe20000410000 */
[----:B------:R-:W-:Y:S01]  /*4bd0*/  FFMA.FTZ R7, R40, R0, R7 ;  /* 0x0000000028077223 */ /* 0x000fe20000010007 */
[C---:B------:R-:W-:Y:S01]  /*4be0*/  FFMA.FTZ R11, R32.reuse, R13, R11 ;  /* 0x0000000d200b7223 */ /* 0x040fe2000001000b */
[----:B------:R-:W-:Y:S01]  /*4bf0*/  FFMA.FTZ R9, R32, R8, -R9 ;  /* 0x0000000820097223 */ /* 0x000fe20000010809 */
[----:B------:R-:W-:Y:S01]  /*4c00*/  FFMA.FTZ R4, R40, R5, -R4 ;  /* 0x0000000528047223 */ /* 0x000fe20000010804 */
[C---:B------:R-:W-:Y:S01]  /*4c10*/  FMUL.FTZ R5, R37.reuse, R7 ;  /* 0x0000000725057220 */ /* 0x040fe20000410000 */
[----:B------:R-:W-:Y:S01]  /*4c20*/  FADD.FTZ R11, RZ, R11 ;  /* 0x0000000bff0b7221 */ /* 0x000fe20000010000 */
[----:B------:R-:W-:Y:S01]  /*4c30*/  FADD.FTZ R9, R124, R9 ;  /* 0x000000097c097221 */ /* 0x000fe20000010000 */
[-C--:B------:R-:W-:Y:S01]  /*4c40*/  FMUL.FTZ R0, R37, R4.reuse ;  /* 0x0000000425007220 */ /* 0x080fe20000410000 */
[C---:B------:R-:W-:Y:S01]  /*4c50*/  FFMA.FTZ R5, R38.reuse, R4, -R5 ;  /* 0x0000000426057223 */ /* 0x040fe20000010805 */
[C---:B------:R-:W-:Y:S01]  /*4c60*/  FMUL.FTZ R13, R29.reuse, R11 ;  /* 0x0000000b1d0d7220 */ /* 0x040fe20000410000 */
[----:B------:R-:W-:Y:S01]  /*4c70*/  FMUL.FTZ R4, R29, R9 ;  /* 0x000000091d047220 */ /* 0x000fe20000410000 */
[----:B------:R-:W-:Y:S01]  /*4c80*/  FFMA.FTZ R0, R38, R7, R0 ;  /* 0x0000000726007223 */ /* 0x000fe20000010000 */
[----:B------:R-:W1:Y:S01]  /*4c90*/  MUFU.SIN R25, R26 ;  /* 0x0000001a00197308 */ /* 0x000e620000000400 */
[C---:B------:R-:W-:Y:S01]  /*4ca0*/  FMUL.FTZ R7, R35.reuse, R5 ;  /* 0x0000000523077220 */ /* 0x040fe20000410000 */
[C---:B------:R-:W-:Y:S01]  /*4cb0*/  FFMA.FTZ R6, R30.reuse, R9, -R13 ;  /* 0x000000091e067223 */ /* 0x040fe2000001080d */
[----:B------:R-:W-:Y:S01]  /*4cc0*/  FFMA.FTZ R11, R30, R11, R4 ;  /* 0x0000000b1e0b7223 */ /* 0x000fe20000010004 */
[-C--:B------:R-:W-:Y:S01]  /*4cd0*/  FMUL.FTZ R4, R35, R0.reuse ;  /* 0x0000000023047220 */ /* 0x080fe20000410000 */
[C---:B------:R-:W-:Y:S01]  /*4ce0*/  FFMA.FTZ R7, R36.reuse, R0, R7 ;  /* 0x0000000024077223 */ /* 0x040fe20000010007 */
[----:B------:R-:W-:Y:S01]  /*4cf0*/  FADD.FTZ R6, R123, R6 ;  /* 0x000000067b067221 */ /* 0x000fe20000010000 */
[----:B------:R-:W-:Y:S01]  /*4d00*/  FADD.FTZ R11, RZ, R11 ;  /* 0x0000000bff0b7221 */ /* 0x000fe20000010000 */
[----:B------:R-:W2:Y:S01]  /*4d10*/  MUFU.COS R26, R26 ;  /* 0x0000001a001a7308 */ /* 0x000ea20000000000 */
[----:B------:R-:W-:Y:S01]  /*4d20*/  FFMA.FTZ R4, R36, R5, -R4 ;  /* 0x0000000524047223 */ /* 0x000fe20000010804 */
[----:B------:R-:W-:Y:S01]  /*4d30*/  FMUL.FTZ R5, R33, R7 ;  /* 0x0000000721057220 */ /* 0x000fe20000410000 */
[C---:B------:R-:W-:Y:S01]  /*4d40*/  FMUL.FTZ R13, R27.reuse, R6 ;  /* 0x000000061b0d7220 */ /* 0x040fe20000410000 */
[-C--:B------:R-:W-:Y:S01]  /*4d50*/  FMUL.FTZ R9, R27, R11.reuse ;  /* 0x0000000b1b097220 */ /* 0x080fe20000410000 */
[-C--:B------:R-:W-:Y:S01]  /*4d60*/  FMUL.FTZ R0, R33, R4.reuse ;  /* 0x0000000421007220 */ /* 0x080fe20000410000 */
[----:B------:R-:W-:Y:S01]  /*4d70*/  FFMA.FTZ R5, R34, R4, -R5 ;  /* 0x0000000422057223 */ /* 0x000fe20000010805 */
[C---:B------:R-:W-:Y:S01]  /*4d80*/  FFMA.FTZ R13, R28.reuse, R11, R13 ;  /* 0x0000000b1c0d7223 */ /* 0x040fe2000001000d */
[----:B------:R-:W-:Y:S01]  /*4d90*/  FFMA.FTZ R9, R28, R6, -R9 ;  /* 0x000000061c097223 */ /* 0x000fe20000010809 */
[----:B------:R-:W-:Y:S01]  /*4da0*/  FFMA.FTZ R0, R34, R7, R0 ;  /* 0x0000000722007223 */ /* 0x000fe20000010000 */
[C---:B------:R-:W-:Y:S01]  /*4db0*/  FMUL.FTZ R7, R31.reuse, R5 ;  /* 0x000000051f077220 */ /* 0x040fe20000410000 */
[----:B-1----:R-:W-:Y:S01]  /*4dc0*/  FMUL.FTZ R25, R10, R25 ;  /* 0x000000190a197220 */ /* 0x002fe20000410000 */
[----:B------:R-:W-:Y:S01]  /*4dd0*/  FADD.FTZ R13, RZ, R13 ;  /* 0x0000000dff0d7221 */ /* 0x000fe20000010000 */
[----:B------:R-:W-:Y:S01]  /*4de0*/  FADD.FTZ R9, R122, R9 ;  /* 0x000000097a097221 */ /* 0x000fe20000010000 */
[-C--:B------:R-:W-:Y:S01]  /*4df0*/  FMUL.FTZ R4, R31, R0.reuse ;  /* 0x000000001f047220 */ /* 0x080fe20000410000 */
[----:B------:R-:W-:Y:S01]  /*4e00*/  FFMA.FTZ R7, R32, R0, R7 ;  /* 0x0000000020077223 */ /* 0x000fe20000010007 */
[C---:B------:R-:W-:Y:S01]  /*4e10*/  FMUL.FTZ R11, R25.reuse, R13 ;  /* 0x0000000d190b7220 */ /* 0x040fe20000410000 */
[----:B--2---:R-:W-:Y:S01]  /*4e20*/  FMUL.FTZ R26, R10, R26 ;  /* 0x0000001a0a1a7220 */ /* 0x004fe20000410000 */
[----:B------:R-:W-:Y:S01]  /*4e30*/  FMUL.FTZ R0, R25, R9 ;  /* 0x0000000919007220 */ /* 0x000fe20000410000 */
[----:B------:R-:W-:Y:S01]  /*4e40*/  FFMA.FTZ R4, R32, R5, -R4 ;  /* 0x0000000520047223 */ /* 0x000fe20000010804 */
[----:B------:R-:W-:Y:S01]  /*4e50*/  FMUL.FTZ R5, R29, R7 ;  /* 0x000000071d057220 */ /* 0x000fe20000410000 */
[----:B------:R-:W-:Y:S01]  /*4e60*/  ISETP.NE.AND P2, PT, R159, 0x7f, PT ;  /* 0x0000007f9f00780c */ /* 0x000fe20003f45270 */
        /* <DEDUP_REMOVED lines=11> */
[----:B------:R-:W1:Y:S01]  /*4f20*/  MUFU.EX2 R12, R12 ;  /* 0x0000000c000c7308 */ /* 0x000e620000000800 */
[----:B------:R-:W-:Y:S01]  /*4f30*/  FFMA.FTZ R7, R28, R0, R7 ;  /* 0x000000001c077223 */ /* 0x000fe20000010007 */
[C---:B------:R-:W-:Y:S01]  /*4f40*/  FFMA.FTZ R11, R24.reuse, R13, R11 ;  /* 0x0000000d180b7223 */ /* 0x040fe2000001000b */
[----:B------:R-:W-:Y:S01]  /*4f50*/  FFMA.FTZ R9, R24, R6, -R9 ;  /* 0x0000000618097223 */ /* 0x000fe20000010809 */
[----:B------:R-:W-:Y:S01]  /*4f60*/  @P2 LEA R106, R159, R157, 0x3 ;  /* 0x0000009d9f6a2211 */ /* 0x000fe200078e18ff */
[----:B------:R-:W-:Y:S01]  /*4f70*/  FFMA.FTZ R4, R28, R5, -R4 ;  /* 0x000000051c047223 */ /* 0x000fe20000010804 */
[C---:B------:R-:W-:Y:S01]  /*4f80*/  FMUL.FTZ R5, R25.reuse, R7 ;  /* 0x0000000719057220 */ /* 0x040fe20000410000 */
[----:B------:R-:W-:Y:S01]  /*4f90*/  FADD.FTZ R11, RZ, R11 ;  /* 0x0000000bff0b7221 */ /* 0x000fe20000010000 */
[----:B------:R-:W-:Y:S01]  /*4fa0*/  FADD.FTZ R9, R120, R9 ;  /* 0x0000000978097221 */ /* 0x000fe20000010000 */
[-C--:B------:R-:W-:Y:S01]  /*4fb0*/  FMUL.FTZ R0, R25, R4.reuse ;  /* 0x0000000419007220 */ /* 0x080fe20000410000 */
[----:B------:R-:W2:Y:S01]  /*4fc0*/  @P2 LDS.64 R106, [R106+0xa888] ;  /* 0x00a888006a6a2984 */ /* 0x000ea20000000a00 */
[C---:B------:R-:W-:Y:S01]  /*4fd0*/  FFMA.FTZ R5, R26.reuse, R4, -R5 ;  /* 0x000000041a057223 */ /* 0x040fe20000010805 */
[C---:B------:R-:W-:Y:S01]  /*4fe0*/  FMUL.FTZ R13, R21.reuse, R11 ;  /* 0x0000000b150d7220 */ /* 0x040fe20000410000 */
[----:B------:R-:W-:Y:S01]  /*4ff0*/  FMUL.FTZ R4, R21, R9 ;  /* 0x0000000915047220 */ /* 0x000fe20000410000 */
[----:B------:R-:W-:Y:S01]  /*5000*/  FFMA.FTZ R0, R26, R7, R0 ;  /* 0x000000071a007223 */ /* 0x000fe20000010000 */
[C---:B------:R-:W-:Y:S01]  /*5010*/  FMUL.FTZ R7, R23.reuse, R5 ;  /* 0x0000000517077220 */ /* 0x040fe20000410000 */
[C---:B------:R-:W-:Y:S01]  /*5020*/  FFMA.FTZ R6, R22.reuse, R9, -R13 ;  /* 0x0000000916067223 */ /* 0x040fe2000001080d */
[----:B------:R-:W-:Y:S01]  /*5030*/  FFMA.FTZ R11, R22, R11, R4 ;  /* 0x0000000b160b7223 */ /* 0x000fe20000010004 */
[-C--:B------:R-:W-:Y:S01]  /*5040*/  FMUL.FTZ R4, R23, R0.reuse ;  /* 0x0000000017047220 */ /* 0x080fe20000410000 */
[----:B-1----:R-:W-:Y:S01]  /*5050*/  FMUL.FTZ R19, R12, R19 ;  /* 0x000000130c137220 */ /* 0x002fe20000410000 */
[----:B------:R-:W-:Y:S01]  /*5060*/  FADD.FTZ R6, R119, R6 ;  /* 0x0000000677067221 */ /* 0x000fe20000010000 */
[----:B------:R-:W-:Y:S01]  /*5070*/  FADD.FTZ R11, RZ, R11 ;  /* 0x0000000bff0b7221 */ /* 0x000fe20000010000 */
[C---:B------:R-:W-:Y:S01]  /*5080*/  FFMA.FTZ R7, R24.reuse, R0, R7 ;  /* 0x0000000018077223 */ /* 0x040fe20000010007 */
[----:B------:R-:W-:Y:S01]  /*5090*/  FFMA.FTZ R4, R24, R5, -R4 ;  /* 0x0000000518047223 */ /* 0x000fe20000010804 */
[----:B------:R-:W-:Y:S01]  /*50a0*/  FMUL.FTZ R20, R12, R20 ;  /* 0x000000140c147220 */ /* 0x000fe20000410000 */
[C---:B------:R-:W-:Y:S01]  /*50b0*/  FMUL.FTZ R13, R19.reuse, R6 ;  /* 0x00000006130d7220 */ /* 0x040fe20000410000 */
[----:B------:R-:W-:Y:S01]  /*50c0*/  FMUL.FTZ R9, R19, R11 ;  /* 0x0000000b13097220 */ /* 0x000fe20000410000 */
[C---:B------:R-:W-:Y:S01]  /*50d0*/  FMUL.FTZ R5, R21.reuse, R7 ;  /* 0x0000000715057220 */ /* 0x040fe20000410000 */
[----:B------:R-:W-:Y:S01]  /*50e0*/  FMUL.FTZ R0, R21, R4 ;  /* 0x0000000415007220 */ /* 0x000fe20000410000 */
[C---:B------:R-:W-:Y:S01]  /*50f0*/  FFMA.FTZ R13, R20.reuse, R11, R13 ;  /* 0x0000000b140d7223 */ /* 0x040fe2000001000d */
[----:B------:R-:W-:Y:S01]  /*5100*/  FFMA.FTZ R9, R20, R6, -R9 ;  /* 0x0000000614097223 */ /* 0x000fe20000010809 */
[C---:B------:R-:W-:Y:S01]  /*5110*/  FFMA.FTZ R5, R22.reuse, R4, -R5 ;  /* 0x0000000416057223 */ /* 0x040fe20000010805 */
[----:B------:R-:W-:Y:S01]  /*5120*/  FFMA.FTZ R0, R22, R7, R0 ;  /* 0x0000000716007223 */ /* 0x000fe20000010000 */
[----:B------:R-:W-:Y:S01]  /*5130*/  FADD.FTZ R13, RZ, R13 ;  /* 0x0000000dff0d7221 */ /* 0x000fe20000010000 */
[----:B------:R-:W-:Y:S01]  /*5140*/  FADD.FTZ R4, R118, R9 ;  /* 0x0000000976047221 */ /* 0x000fe20000010000 */
[C---:B------:R-:W-:Y:S01]  /*5150*/  FMUL.FTZ R9, R19.reuse, R5 ;  /* 0x0000000513097220 */ /* 0x040fe20000410000 */
[----:B------:R-:W-:Y:S01]  /*5160*/  FMUL.FTZ R7, R19, R0 ;  /* 0x0000000013077220 */ /* 0x000fe20000410000 */
[C---:B------:R-:W-:Y:S01]  /*5170*/  FMUL.FTZ R11, R17.reuse, R13 ;  /* 0x0000000d110b7220 */ /* 0x040fe20000410000 */
[C---:B------:R-:W-:Y:S01]  /*5180*/  FMUL.FTZ R8, R17.reuse, R4 ;  /* 0x0000000411087220 */ /* 0x040fe20000410000 */
[C---:B------:R-:W-:Y:S01]  /*5190*/  FFMA.FTZ R9, R20.reuse, R0, R9 ;  /* 0x0000000014097223 */ /* 0x040fe20000010009 */
[----:B------:R-:W-:Y:S01]  /*51a0*/  FFMA.FTZ R7, R20, R5, -R7 ;  /* 0x0000000514077223 */ /* 0x000fe20000010807 */
[C---:B------:R-:W-:Y:S01]  /*51b0*/  FFMA.FTZ R6, R18.reuse, R4, -R11 ;  /* 0x0000000412067223 */ /* 0x040fe2000001080b */
[----:B------:R-:W-:Y:S01]  /*51c0*/  FFMA.FTZ R8, R18, R13, R8 ;  /* 0x0000000d12087223 */ /* 0x000fe20000010008 */
[C---:B------:R-:W-:Y:S01]  /*51d0*/  FMUL.FTZ R4, R17.reuse, R9 ;  /* 0x0000000911047220 */ /* 0x040fe20000410000 */
[----:B------:R-:W-:Y:S01]  /*51e0*/  FMUL.FTZ R5, R17, R7 ;  /* 0x0000000711057220 */ /* 0x000fe20000410000 */
[----:B------:R-:W-:Y:S01]  /*51f0*/  LEA.HI R160, R159, R159, RZ, 0x1e ;  /* 0x0000009f9fa07211 */ /* 0x000fe200078ff0ff */
[----:B------:R-:W-:Y:S01]  /*5200*/  BSSY B0, `(.L_x_604) ;  /* 0x0000015000007945 */ /* 0x000fe20003800000 */
[----:B------:R-:W-:-:S02]  /*5210*/  R2UR UR44, R3 ;  /* 0x00000000032c72ca */ /* 0x000fc400000e0000 */
[----:B------:R-:W-:Y:S01]  /*5220*/  R2UR UR45, R2 ;  /* 0x00000000022d72ca */ /* 0x000fe200000e0000 */
[C---:B------:R-:W-:Y:S01]  /*5230*/  FFMA.FTZ R4, R18.reuse, R7, -R4 ;  /* 0x0000000712047223 */ /* 0x040fe20000010804 */
[----:B------:R-:W-:Y:S01]  /*5240*/  FFMA.FTZ R5, R18, R9, R5 ;  /* 0x0000000912057223 */ /* 0x000fe20000010005 */
[----:B------:R-:W-:Y:S01]  /*5250*/  LEA R160, R160, R157, 0x4 ;  /* 0x0000009da0a07211 */ /* 0x000fe200078e20ff */
[----:B------:R-:W-:Y:S01]  /*5260*/  FADD.FTZ R6, R117, R6 ;  /* 0x0000000675067221 */ /* 0x000fe20000010000 */
[----:B------:R-:W-:Y:S01]  /*5270*/  FADD.FTZ R7, RZ, R8 ;  /* 0x00000008ff077221 */ /* 0x000fe20000010000 */
[----:B0-2---:R-:W-:Y:S09]  /*5280*/  @P2 BRA `(.L_x_605) ;  /* 0x0000000000302947 */ /* 0x005ff20003800000 */
[----:B------:R-:W0:Y:S01]  /*5290*/  LDC R0, c[0x0][0x224] ;  /* 0x00008900ff007b82 */ /* 0x000e220000000800 */
[----:B------:R-:W-:Y:S02]  /*52a0*/  MOV R106, 0x3f800000 ;  /* 0x3f800000006a7802 */ /* 0x000fe40000000f00 */
[----:B------:R-:W-:Y:S02]  /*52b0*/  MOV R107, RZ ;  /* 0x000000ff006b7202 */ /* 0x000fe40000000f00 */
[----:B0-----:R-:W-:-:S13]  /*52c0*/  ISETP.NE.AND P2, PT, R0, UR16, PT ;  /* 0x0000001000007c0c */ /* 0x001fda000bf45270 */
[----:B------:R-:W-:Y:S05]  /*52d0*/  @!P2 BRA `(.L_x_605) ;  /* 0x00000000001ca947 */ /* 0x000fea0003800000 */
[----:B------:R-:W-:-:S04]  /*52e0*/  IADD3 R3, R0, -UR7, RZ ;  /* 0x8000000700037c10 */ /* 0x000fc8000fffe0ff */
[----:B------:R-:W-:-:S04]  /*52f0*/  LEA.HI R0, R3, R3, RZ, 0x1 ;  /* 0x0000000303007211 */ /* 0x000fc800078f08ff */
[----:B------:R-:W-:-:S04]  /*5300*/  LOP3.LUT R0, R0, 0xfffffe, RZ, 0xc0, !PT ;  /* 0x00fffffe00007812 */ /* 0x000fc800078ec0ff */
[----:B------:R-:W-:-:S04]  /*5310*/  IADD3 R0, -R0, R3, RZ ;  /* 0x0000000300007210 */ /* 0x000fc80007ffe1ff */
[----:B------:R-:W-:-:S04]  /*5320*/  LEA R0, R0, UR6, 0x8 ;  /* 0x0000000600007c11 */ /* 0x000fc8000f8e40ff */
[----:B------:R-:W-:-:S05]  /*5330*/  LEA R0, R0, R157, 0x3 ;  /* 0x0000009d00007211 */ /* 0x000fca00078e18ff */
[----:B------:R0:W1:Y:S02]  /*5340*/  LDS.64 R106, [R0+0x9880] ;  /* 0x00988000006a7984 */ /* 0x0000640000000a00 */
.L_x_605:
[----:B------:R-:W-:Y:S05]  /*5350*/  BSYNC B0 ;  /* 0x0000000000007941 */ /* 0x000fea0003800000 */
.L_x_604:
[----:B------:R-:W2:Y:S04]  /*5360*/  LDL R165, [R1+0x28] ;  /* 0x0000280001a57983 */ /* 0x000ea80000100800 */
[----:B------:R-:W3:Y:S04]  /*5370*/  LDL R79, [R1+0x24] ;  /* 0x00002400014f7983 */ /* 0x000ee80000100800 */
[----:B------:R-:W4:Y:S04]  /*5380*/  LDL R77, [R1+0x20] ;  /* 0x00002000014d7983 */ /* 0x000f280000100800 */
[----:B------:R-:W4:Y:S04]  /*5390*/  LDL R75, [R1+0x1c] ;  /* 0x00001c00014b7983 */ /* 0x000f280000100800 */
[----:B------:R-:W4:Y:S04]  /*53a0*/  LDL R73, [R1+0x18] ;  /* 0x0000180001497983 */ /* 0x000f280000100800 */
[----:B------:R-:W4:Y:S04]  /*53b0*/  LDL R169, [R1+0x2c] ;  /* 0x00002c0001a97983 */ /* 0x000f280000100800 */
[----:B------:R-:W4:Y:S04]  /*53c0*/  LDL R71, [R1+0x14] ;  /* 0x0000140001477983 */ /* 0x000f280000100800 */
[----:B------:R-:W4:Y:S01]  /*53d0*/  LDL R69, [R1+0x10] ;  /* 0x0000100001457983 */ /* 0x000f220000100800 */
[----:B------:R-:W-:Y:S01]  /*53e0*/  FMUL.FTZ R64, R58, UR45 ;  /* 0x0000002d3a407c20 */ /* 0x000fe20008410000 */
[----:B------:R-:W-:-:S02]  /*53f0*/  FMUL.FTZ R16, R56, UR44 ;  /* 0x0000002c38107c20 */ /* 0x000fc40008410000 */
[----:B------:R-:W4:Y:S04]  /*5400*/  LDL R67, [R1+0xc] ;  /* 0x00000c0001437983 */ /* 0x000f280000100800 */
[----:B------:R-:W4:Y:S01]  /*5410*/  LDL R65, [R1+0x8] ;  /* 0x0000080001417983 */ /* 0x000f220000100800 */
[----:B------:R-:W-:Y:S01]  /*5420*/  FFMA.FTZ R13, R59, UR44, R64 ;  /* 0x0000002c3b0d7c23 */ /* 0x000fe20008010040 */
[----:B------:R-:W-:Y:S02]  /*5430*/  FFMA.FTZ R185, R57, UR45, -R16 ;  /* 0x0000002d39b97c23 */ /* 0x000fe40008010810 */
[----:B------:R-:W4:Y:S04]  /*5440*/  LDL R64, [R1+0x4] ;  /* 0x0000040001407983 */ /* 0x000f280000100800 */
[----:B------:R-:W4:Y:S01]  /*5450*/  LDL R16, [R1] ;  /* 0x0000000001107983 */ /* 0x000f220000100800 */
[----:B------:R-:W-:Y:S01]  /*5460*/  FMUL.FTZ R2, R52, UR44 ;  /* 0x0000002c34027c20 */ /* 0x000fe20008410000 */
[----:B------:R-:W-:Y:S01]  /*5470*/  FMUL.FTZ R76, R98, UR45 ;  /* 0x0000002d624c7c20 */ /* 0x000fe20008410000 */
[----:B------:R-:W-:Y:S01]  /*5480*/  FMUL.FTZ R164, R94, UR45 ;  /* 0x0000002d5ea47c20 */ /* 0x000fe20008410000 */
[----:B------:R1:W-:Y:S01]  /*5490*/  STS.128 [R160+0x8470], R4 ;  /* 0x00847004a0007388 */ /* 0x0003e20000000c00 */
[----:B------:R-:W-:Y:S01]  /*54a0*/  FFMA.FTZ R189, R53, UR45, -R2 ;  /* 0x0000002d35bd7c23 */ /* 0x000fe20008010802 */
[----:B------:R-:W-:Y:S01]  /*54b0*/  FFMA.FTZ R3, R99, UR44, R76 ;  /* 0x0000002c63037c23 */ /* 0x000fe2000801004c */
[----:B------:R-:W-:Y:S01]  /*54c0*/  FMUL.FTZ R78, R96, UR44 ;  /* 0x0000002c604e7c20 */ /* 0x000fe20008410000 */
[----:B------:R-:W-:Y:S01]  /*54d0*/  FMUL.FTZ R8, R100, UR44 ;  /* 0x0000002c64087c20 */ /* 0x000fe20008410000 */
[----:B------:R-:W-:Y:S01]  /*54e0*/  FMUL.FTZ R168, R92, UR44 ;  /* 0x0000002c5ca87c20 */ /* 0x000fe20008410000 */
[----:B------:R-:W-:Y:S01]  /*54f0*/  FMUL.FTZ R174, R90, UR45 ;  /* 0x0000002d5aae7c20 */ /* 0x000fe20008410000 */
[----:B0-----:R-:W-:Y:S01]  /*5500*/  FMUL.FTZ R0, R50, UR44 ;  /* 0x0000002c32007c20 */ /* 0x001fe20008410000 */
[----:B------:R-:W-:Y:S01]  /*5510*/  FFMA.FTZ R161, R101, UR45, -R8 ;  /* 0x0000002d65a17c23 */ /* 0x000fe20008010808 */
[----:B-1----:R-:W-:Y:S01]  /*5520*/  FMUL.FTZ R4, R54, UR44 ;  /* 0x0000002c36047c20 */ /* 0x002fe20008410000 */
[----:B------:R-:W-:Y:S01]  /*5530*/  FFMA.FTZ R5, R95, UR44, R164 ;  /* 0x0000002c5f057c23 */ /* 0x000fe200080100a4 */
[----:B------:R-:W-:-:S02]  /*5540*/  FFMA.FTZ R6, R97, UR45, -R78 ;  /* 0x0000002d61067c23 */ /* 0x000fc4000801084e */
[----:B------:R-:W-:Y:S01]  /*5550*/  FFMA.FTZ R187, R55, UR45, -R4 ;  /* 0x0000002d37bb7c23 */ /* 0x000fe20008010804 */
[----:B------:R-:W-:Y:S01]  /*5560*/  FFMA.FTZ R8, R93, UR45, -R168 ;  /* 0x0000002d5d087c23 */ /* 0x000fe200080108a8 */
[----:B------:R-:W-:Y:S01]  /*5570*/  FMUL.FTZ R172, R90, UR44 ;  /* 0x0000002c5aac7c20 */ /* 0x000fe20008410000 */
[----:B------:R-:W-:Y:S01]  /*5580*/  FMUL.FTZ R10, R100, UR45 ;  /* 0x0000002d640a7c20 */ /* 0x000fe20008410000 */
[----:B------:R-:W-:Y:S01]  /*5590*/  FFMA.FTZ R7, R91, UR44, R174 ;  /* 0x0000002c5b077c23 */ /* 0x000fe200080100ae */
[----:B------:R-:W-:Y:S01]  /*55a0*/  FMUL.FTZ R176, R88, UR44 ;  /* 0x0000002c58b07c20 */ /* 0x000fe20008410000 */
[----:B------:R-:W-:Y:S01]  /*55b0*/  FMUL.FTZ R72, R86, UR45 ;  /* 0x0000002d56487c20 */ /* 0x000fe20008410000 */
[----:B------:R-:W-:Y:S01]  /*55c0*/  FFMA.FTZ R191, R51, UR45, -R0 ;  /* 0x0000002d33bf7c23 */ /* 0x000fe20008010800 */
[----:B------:R-:W-:Y:S01]  /*55d0*/  FFMA.FTZ R171, R91, UR45, -R172 ;  /* 0x0000002d5bab7c23 */ /* 0x000fe200080108ac */
[----:B------:R-:W-:Y:S01]  /*55e0*/  FFMA.FTZ R15, R101, UR44, R10 ;  /* 0x0000002c650f7c23 */ /* 0x000fe2000801000a */
[----:B------:R-:W-:Y:S01]  /*55f0*/  FFMA.FTZ R10, R89, UR45, -R176 ;  /* 0x0000002d590a7c23 */ /* 0x000fe200080108b0 */
[----:B------:R-:W-:Y:S01]  /*5600*/  FFMA.FTZ R9, R87, UR44, R72 ;  /* 0x0000002c57097c23 */ /* 0x000fe20008010048 */
[----:B------:R-:W-:Y:S01]  /*5610*/  FMUL.FTZ R12, R84, UR44 ;  /* 0x0000002c540c7c20 */ /* 0x000fe20008410000 */
[----:B------:R-:W-:Y:S01]  /*5620*/  FMUL.FTZ R68, R82, UR45 ;  /* 0x0000002d52447c20 */ /* 0x000fe20008410000 */
[----:B------:R-:W-:Y:S01]  /*5630*/  ISETP.GT.U32.AND P2, PT, R159, 0x1f, PT ;  /* 0x0000001f9f00780c */ /* 0x000fe20003f44070 */
[----:B------:R-:W-:Y:S01]  /*5640*/  FMUL.FTZ R180, R88, UR45 ;  /* 0x0000002d58b47c20 */ /* 0x000fe20008410000 */
[----:B------:R-:W-:Y:S01]  /*5650*/  FFMA.FTZ R12, R85, UR45, -R12 ;  /* 0x0000002d550c7c23 */ /* 0x000fe2000801080c */
[----:B------:R-:W-:Y:S01]  /*5660*/  FFMA.FTZ R11, R83, UR44, R68 ;  /* 0x0000002c530b7c23 */ /* 0x000fe20008010044 */
[----:B------:R-:W-:Y:S01]  /*5670*/  FMUL.FTZ R14, R80, UR44 ;  /* 0x0000002c500e7c20 */ /* 0x000fe20008410000 */
[----:B------:R-:W-:Y:S01]  /*5680*/  FFMA.FTZ R174, R89, UR44, R180 ;  /* 0x0000002c59ae7c23 */ /* 0x000fe200080100b4 */
[----:B------:R-:W-:Y:S01]  /*5690*/  FMUL.FTZ R162, R94, UR44 ;  /* 0x0000002c5ea27c20 */ /* 0x000fe20008410000 */
[----:B------:R-:W-:Y:S01]  /*56a0*/  FMUL.FTZ R184, R86, UR44 ;  /* 0x0000002c56b87c20 */ /* 0x000fe20008410000 */
[----:B------:R-:W-:Y:S01]  /*56b0*/  FFMA.FTZ R14, R81, UR45, -R14 ;  /* 0x0000002d510e7c23 */ /* 0x000fe2000801080e */
        /* <DEDUP_REMOVED lines=11> */
[----:B------:R-:W-:Y:S01]  /*5770*/  FFMA.FTZ R167, R95, UR45, -R162 ;  /* 0x0000002d5fa77c23 */ /* 0x000fe200080108a2 */
[----:B------:R-:W-:Y:S01]  /*5780*/  FFMA.FTZ R175, R87, UR45, -R184 ;  /* 0x0000002d57af7c23 */ /* 0x000fe200080108b8 */
[----:B------:R-:W-:Y:S01]  /*5790*/  FFMA.FTZ R163, R99, UR45, -R74 ;  /* 0x0000002d63a37c23 */ /* 0x000fe2000801084a */
[----:B------:R-:W-:Y:S01]  /*57a0*/  FFMA.FTZ R166, R97, UR44, R166 ;  /* 0x0000002c61a67c23 */ /* 0x000fe200080100a6 */
[----:B------:R-:W-:Y:S01]  /*57b0*/  FFMA.FTZ R170, R93, UR44, R170 ;  /* 0x0000002c5daa7c23 */ /* 0x000fe200080100aa */
[----:B------:R-:W-:Y:S01]  /*57c0*/  FFMA.FTZ R178, R85, UR44, R178 ;  /* 0x0000002c55b27c23 */ /* 0x000fe200080100b2 */
[----:B------:R-:W-:Y:S01]  /*57d0*/  FFMA.FTZ R179, R83, UR45, -R70 ;  /* 0x0000002d53b37c23 */ /* 0x000fe20008010846 */
[----:B------:R-:W-:Y:S01]  /*57e0*/  FFMA.FTZ R182, R81, UR44, R182 ;  /* 0x0000002c51b67c23 */ /* 0x000fe200080100b6 */
[----:B------:R-:W-:Y:S01]  /*57f0*/  FFMA.FTZ R183, R59, UR45, -R66 ;  /* 0x0000002d3bb77c23 */ /* 0x000fe20008010842 */
[----:B------:R-:W-:Y:S01]  /*5800*/  FFMA.FTZ R186, R57, UR44, R186 ;  /* 0x0000002c39ba7c23 */ /* 0x000fe200080100ba */
[----:B------:R-:W-:Y:S01]  /*5810*/  FFMA.FTZ R188, R55, UR44, R188 ;  /* 0x0000002c37bc7c23 */ /* 0x000fe200080100bc */
[----:B------:R-:W-:Y:S01]  /*5820*/  FFMA.FTZ R190, R53, UR44, R190 ;  /* 0x0000002c35be7c23 */ /* 0x000fe200080100be */
[----:B------:R-:W-:Y:S01]  /*5830*/  FFMA.FTZ R192, R51, UR44, R192 ;  /* 0x0000002c33c07c23 */ /* 0x000fe200080100c0 */
[----:B--2---:R-:W-:-:S04]  /*5840*/  FADD.FTZ R2, R165, R165 ;  /* 0x000000a5a5027221 */ /* 0x004fc80000010000 */
[----:B------:R-:W-:Y:S01]  /*5850*/  FMUL.FTZ R164, R2, R3 ;  /* 0x0000000302a47220 */ /* 0x000fe20000410000 */
[----:B---3--:R-:W-:Y:S01]  /*5860*/  FADD.FTZ R3, R79, R79 ;  /* 0x0000004f4f037221 */ /* 0x008fe20000010000 */
[----:B----4-:R-:W-:-:S03]  /*5870*/  FADD.FTZ R4, R77, R77 ;  /* 0x0000004d4d047221 */ /* 0x010fc60000010000 */
[----:B------:R-:W-:Y:S01]  /*5880*/  FMUL.FTZ R165, R3, R6 ;  /* 0x0000000603a57220 */ /* 0x000fe20000410000 */
[----:B------:R-:W-:Y:S01]  /*5890*/  FMUL.FTZ R168, R4, R5 ;  /* 0x0000000504a87220 */ /* 0x000fe20000410000 */
[----:B------:R-:W-:Y:S01]  /*58a0*/  FADD.FTZ R5, R75, R75 ;  /* 0x0000004b4b057221 */ /* 0x000fe20000010000 */
[----:B------:R-:W-:Y:S01]  /*58b0*/  FADD.FTZ R6, R73, R73 ;  /* 0x0000004949067221 */ /* 0x000fe20000010000 */
[----:B------:R-:W-:Y:S02]  /*58c0*/  FADD.FTZ R0, R169, R169 ;  /* 0x000000a9a9007221 */ /* 0x000fe40000010000 */
[----:B------:R-:W-:Y:S01]  /*58d0*/  FMUL.FTZ R169, R5, R8 ;  /* 0x0000000805a97220 */ /* 0x000fe20000410000 */
[----:B------:R-:W-:Y:S01]  /*58e0*/  FMUL.FTZ R172, R6, R7 ;  /* 0x0000000706ac7220 */ /* 0x000fe20000410000 */
[----:B------:R-:W-:Y:S01]  /*58f0*/  FADD.FTZ R7, R71, R71 ;  /* 0x0000004747077221 */ /* 0x000fe20000010000 */
[----:B------:R-:W-:-:S03]  /*5900*/  FADD.FTZ R8, R69, R69 ;  /* 0x0000004545087221 */ /* 0x000fc60000010000 */
[----:B------:R-:W-:Y:S01]  /*5910*/  FMUL.FTZ R173, R7, R10 ;  /* 0x0000000a07ad7220 */ /* 0x000fe20000410000 */
[----:B------:R-:W-:Y:S01]  /*5920*/  FMUL.FTZ R176, R8, R9 ;  /* 0x0000000908b07220 */ /* 0x000fe20000410000 */
[----:B------:R-:W-:Y:S01]  /*5930*/  FADD.FTZ R9, R67, R67 ;  /* 0x0000004343097221 */ /* 0x000fe20000010000 */
[----:B------:R-:W-:-:S03]  /*5940*/  FADD.FTZ R10, R65, R65 ;  /* 0x00000041410a7221 */ /* 0x000fc60000010000 */
[----:B------:R-:W-:Y:S01]  /*5950*/  FMUL.FTZ R177, R9, R12 ;  /* 0x0000000c09b17220 */ /* 0x000fe20000410000 */
[----:B------:R-:W-:Y:S01]  /*5960*/  FMUL.FTZ R180, R10, R11 ;  /* 0x0000000b0ab47220 */ /* 0x000fe20000410000 */
[----:B------:R-:W-:Y:S01]  /*5970*/  FADD.FTZ R11, R64, R64 ;  /* 0x00000040400b7221 */ /* 0x000fe20000010000 */
[----:B------:R-:W-:Y:S01]  /*5980*/  FADD.FTZ R12, R16, R16 ;  /* 0x00000010100c7221 */ /* 0x000fe20000010000 */
[----:B------:R-:W-:Y:S02]  /*5990*/  FMUL.FTZ R162, R0, R15 ;  /* 0x0000000f00a27220 */ /* 0x000fe40000410000 */
[----:B------:R-:W-:Y:S01]  /*59a0*/  FMUL.FTZ R181, R11, R14 ;  /* 0x0000000e0bb57220 */ /* 0x000fe20000410000 */
[----:B------:R-:W-:Y:S01]  /*59b0*/  FADD.FTZ R14, R238, R238 ;  /* 0x000000eeee0e7221 */ /* 0x000fe20000010000 */
[----:B------:R-:W-:Y:S01]  /*59c0*/  FMUL.FTZ R184, R12, R13 ;  /* 0x0000000d0cb87220 */ /* 0x000fe20000410000 */
[----:B------:R-:W-:Y:S01]  /*59d0*/  FADD.FTZ R13, R239, R239 ;  /* 0x000000efef0d7221 */ /* 0x000fe20000010000 */
[----:B------:R-:W-:Y:S01]  /*59e0*/  FADD.FTZ R15, R237, R237 ;  /* 0x000000eded0f7221 */ /* 0x000fe20000010000 */
[----:B------:R-:W-:Y:S01]  /*59f0*/  FADD.FTZ R16, R236, R236 ;  /* 0x000000ecec107221 */ /* 0x000fe20000010000 */
        /* <DEDUP_REMOVED lines=12> */
[C---:B------:R-:W-:Y:S01]  /*5ac0*/  FMUL.FTZ R185, R13.reuse, R185 ;  /* 0x000000b90db97220 */ /* 0x040fe20000410000 */
[----:B------:R-:W-:Y:S01]  /*5ad0*/  FMUL.FTZ R186, R13, R186 ;  /* 0x000000ba0dba7220 */ /* 0x000fe20000410000 */
[C---:B------:R-:W-:Y:S01]  /*5ae0*/  FMUL.FTZ R187, R14.reuse, R187 ;  /* 0x000000bb0ebb7220 */ /* 0x040fe20000410000 */
[----:B------:R-:W-:Y:S01]  /*5af0*/  FMUL.FTZ R188, R14, R188 ;  /* 0x000000bc0ebc7220 */ /* 0x000fe20000410000 */
[C---:B------:R-:W-:Y:S01]  /*5b00*/  FMUL.FTZ R189, R15.reuse, R189 ;  /* 0x000000bd0fbd7220 */ /* 0x040fe20000410000 */
[----:B------:R-:W-:Y:S01]  /*5b10*/  FMUL.FTZ R190, R15, R190 ;  /* 0x000000be0fbe7220 */ /* 0x000fe20000410000 */
[C---:B------:R-:W-:Y:S01]  /*5b20*/  FMUL.FTZ R191, R16.reuse, R191 ;  /* 0x000000bf10bf7220 */ /* 0x040fe20000410000 */
[----:B------:R-:W-:Y:S01]  /*5b30*/  FMUL.FTZ R192, R16, R192 ;  /* 0x000000c010c07220 */ /* 0x000fe20000410000 */
[----:B------:R-:W-:Y:S06]  /*5b40*/  BAR.SYNC.DEFER_BLOCKING 0x0 ;  /* 0x0000000000007b1d */ /* 0x000fec0000010000 */
[----:B------:R-:W-:Y:S05]  /*5b50*/  @P2 BRA `(.L_x_606) ;  /* 0x0000000800cc2947 */ /* 0x000fea0003800000 */
[----:B------:R-:W-:Y:S01]  /*5b60*/  IMAD R202, R159, 0x50, R157 ;  /* 0x000000509fca7824 */ /* 0x000fe200078e029d */
[----:B------:R-:W-:-:S04]  /*5b70*/  UMOV UR54, 0xffffffff ;  /* 0xffffffff00367882 */ /* 0x000fc80000000000 */
[----:B------:R-:W-:Y:S04]  /*5b80*/  LDS.128 R64, [R202+0x8470] ;  /* 0x00847000ca407984 */ /* 0x000fe80000000c00 */
[----:B------:R-:W0:Y:S04]  /*5b90*/  LDS.128 R68, [R202+0x8480] ;  /* 0x00848000ca447984 */ /* 0x000e280000000c00 */
[----:B------:R-:W1:Y:S01]  /*5ba0*/  LDS.128 R72, [R202+0x8490] ;  /* 0x00849000ca487984 */ /* 0x000e620000000c00 */
[-C--:B0-----:R-:W-:Y:S01]  /*5bb0*/  FMUL.FTZ R205, R64, R69.reuse ;  /* 0x0000004540cd7220 */ /* 0x081fe20000410000 */
[-C--:B------:R-:W-:Y:S01]  /*5bc0*/  FMUL.FTZ R208, R65, R69.reuse ;  /* 0x0000004541d07220 */ /* 0x080fe20000410000 */
[-C--:B------:R-:W-:Y:S01]  /*5bd0*/  FMUL.FTZ R207, R66, R69.reuse ;  /* 0x0000004542cf7220 */ /* 0x080fe20000410000 */
[----:B------:R-:W-:Y:S01]  /*5be0*/  FMUL.FTZ R204, R67, R69 ;  /* 0x0000004543cc7220 */ /* 0x000fe20000410000 */
[-C--:B------:R-:W-:Y:S01]  /*5bf0*/  FFMA.FTZ R205, R65, R68.reuse, R205 ;  /* 0x0000004441cd7223 */ /* 0x080fe200000100cd */
[-C--:B------:R-:W-:Y:S01]  /*5c00*/  FFMA.FTZ R208, R64, R68.reuse, -R208 ;  /* 0x0000004440d07223 */ /* 0x080fe200000108d0 */
[-C--:B------:R-:W-:Y:S01]  /*5c10*/  FFMA.FTZ R207, R67, R68.reuse, R207 ;  /* 0x0000004443cf7223 */ /* 0x080fe200000100cf */
[----:B------:R-:W-:Y:S01]  /*5c20*/  FFMA.FTZ R204, R66, R68, -R204 ;  /* 0x0000004442cc7223 */ /* 0x000fe200000108cc */
[CC--:B-1----:R-:W-:Y:S01]  /*5c30*/  FMUL.FTZ R77, R73.reuse, R205.reuse ;  /* 0x000000cd494d7220 */ /* 0x0c2fe20000410000 */
        /* <DEDUP_REMOVED lines=8> */
[----:B------:R-:W-:Y:S02]  /*5cc0*/  FFMA.FTZ R207, R72, R207, R76 ;  /* 0x000000cf48cf7223 */ /* 0x000fe4000001004c */
[----:B------:R-:W0:Y:S01]  /*5cd0*/  LDS.128 R76, [R202+0x84a0] ;  /* 0x0084a000ca4c7984 */ /* 0x000e220000000c00 */
[----:B------:R-:W-:Y:S01]  /*5ce0*/  FADD.FTZ R204, R74, R204 ;  /* 0x000000cc4acc7221 */ /* 0x000fe20000010000 */
[----:B------:R-:W-:Y:S01]  /*5cf0*/  FADD.FTZ R207, R75, R207 ;  /* 0x000000cf4bcf7221 */ /* 0x000fe20000010000 */
[----:B0-----:R-:W-:-:S03]  /*5d00*/  FMUL.FTZ R203, R77, R205 ;  /* 0x000000cd4dcb7220 */ /* 0x001fc60000410000 */
[C---:B------:R-:W-:Y:S01]  /*5d10*/  FMUL.FTZ R206, R77.reuse, R207 ;  /* 0x000000cf4dce7220 */ /* 0x040fe20000410000 */
[CC--:B------:R-:W-:Y:S01]  /*5d20*/  FFMA.FTZ R203, R76.reuse, R208.reuse, -R203 ;  /* 0x000000d04ccb7223 */ /* 0x0c0fe200000108cb */
[C---:B------:R-:W-:Y:S01]  /*5d30*/  FMUL.FTZ R208, R77.reuse, R208 ;  /* 0x000000d04dd07220 */ /* 0x040fe20000410000 */
[-C--:B------:R-:W-:Y:S01]  /*5d40*/  FMUL.FTZ R77, R77, R204.reuse ;  /* 0x000000cc4d4d7220 */ /* 0x080fe20000410000 */
[C---:B------:R-:W-:Y:S02]  /*5d50*/  FFMA.FTZ R206, R76.reuse, R204, -R206 ;  /* 0x000000cc4cce7223 */ /* 0x040fe400000108ce */
[C---:B------:R-:W-:Y:S01]  /*5d60*/  FFMA.FTZ R205, R76.reuse, R205, R208 ;  /* 0x000000cd4ccd7223 */ /* 0x040fe200000100d0 */
[----:B------:R-:W-:Y:S01]  /*5d70*/  FFMA.FTZ R77, R76, R207, R77 ;  /* 0x000000cf4c4d7223 */ /* 0x000fe2000001004d */
[----:B------:R-:W-:-:S03]  /*5d80*/  FADD.FTZ R206, R78, R206 ;  /* 0x000000ce4ece7221 */ /* 0x000fc60000010000 */
[----:B------:R-:W-:Y:S01]  /*5d90*/  FADD.FTZ R204, R79, R77 ;  /* 0x0000004d4fcc7221 */ /* 0x000fe20000010000 */
[----:B------:R-:W-:Y:S06]  /*5da0*/  BRA.DIV UR54, `(.L_x_607) ;  /* 0x0000008a36147947 */ /* 0x000fec000b800000 */
[----:B------:R-:W0:Y:S01]  /*5db0*/  SHFL.UP PT, R210, R206, 0x1, RZ ;  /* 0x04200000ced27989 */ /* 0x000e2200000e00ff */
[----:B------:R-:W-:-:S03]  /*5dc0*/  ISETP.GE.AND P3, PT, R158, 0x1, PT ;  /* 0x000000019e00780c */ /* 0x000fc60003f66270 */
[----:B------:R-:W1:Y:S04]  /*5dd0*/  SHFL.UP PT, R77, R204, 0x1, RZ ;  /* 0x04200000cc4d7989 */ /* 0x000e6800000e00ff */
[----:B------:R-:W2:Y:S04]  /*5de0*/  SHFL.UP PT, R207, R203, 0x1, RZ ;  /* 0x04200000cbcf7989 */ /* 0x000ea800000e00ff */
[----:B------:R-:W3:Y:S01]  /*5df0*/  SHFL.UP PT, R209, R205, 0x1, RZ ;  /* 0x04200000cdd17989 */ /* 0x000ee200000e00ff */
[C---:B0-----:R-:W-:Y:S01]  /*5e00*/  FMUL.FTZ R78, R205.reuse, R210 ;  /* 0x000000d2cd4e7220 */ /* 0x041fe20000410000 */
[----:B-1----:R-:W-:-:S03]  /*5e10*/  FMUL.FTZ R76, R205, R77 ;  /* 0x0000004dcd4c7220 */ /* 0x002fc60000410000 */
[C---:B------:R-:W-:Y:S01]  /*5e20*/  FFMA.FTZ R78, R203.reuse, R77, R78 ;  /* 0x0000004dcb4e7223 */ /* 0x040fe2000001004e */
[----:B------:R-:W-:Y:S01]  /*5e30*/  FFMA.FTZ R76, R203, R210, -R76 ;  /* 0x000000d2cb4c7223 */ /* 0x000fe2000001084c */
[----:B--2---:R-:W-:Y:S02]  /*5e40*/  FMUL.FTZ R77, R205, R207 ;  /* 0x000000cfcd4d7220 */ /* 0x004fe40000410000 */
[----:B------:R-:W-:Y:S01]  /*5e50*/  @P3 FADD.FTZ R204, R204, R78 ;  /* 0x0000004ecccc3221 */ /* 0x000fe20000010000 */
[----:B------:R-:W-:Y:S01]  /*5e60*/  @P3 FADD.FTZ R206, R206, R76 ;  /* 0x0000004ccece3221 */ /* 0x000fe20000010000 */
[-C--:B---3--:R-:W-:Y:S01]  /*5e70*/  FFMA.FTZ R77, R203, R209.reuse, R77 ;  /* 0x000000d1cb4d7223 */ /* 0x088fe2000001004d */
[----:B------:R-:W-:Y:S02]  /*5e80*/  FMUL.FTZ R209, R205, R209 ;  /* 0x000000d1cdd17220 */ /* 0x000fe40000410000 */
[----:B------:R-:W0:Y:S02]  /*5e90*/  SHFL.UP PT, R76, R204, 0x2, RZ ;  /* 0x04400000cc4c7989 */ /* 0x000e2400000e00ff */
[----:B------:R-:W-:Y:S01]  /*5ea0*/  @P3 FFMA.FTZ R203, R203, R207, -R209 ;  /* 0x000000cfcbcb3223 */ /* 0x000fe200000108d1 */
[----:B------:R-:W-:Y:S01]  /*5eb0*/  FSEL R205, R205, R77, !P3 ;  /* 0x0000004dcdcd7208 */ /* 0x000fe20005800000 */
[----:B------:R-:W1:Y:S01]  /*5ec0*/  SHFL.UP PT, R207, R206, 0x2, RZ ;  /* 0x04400000cecf7989 */ /* 0x000e6200000e00ff */
[----:B------:R-:W-:-:S03]  /*5ed0*/  ISETP.GE.AND P3, PT, R158, 0x2, PT ;  /* 0x000000029e00780c */ /* 0x000fc60003f66270 */
[----:B------:R-:W2:Y:S04]  /*5ee0*/  SHFL.UP PT, R209, R203, 0x2, RZ ;  /* 0x04400000cbd17989 */ /* 0x000ea800000e00ff */
[----:B------:R-:W3:Y:S01]  /*5ef0*/  SHFL.UP PT, R210, R205, 0x2, RZ ;  /* 0x04400000cdd27989 */ /* 0x000ee200000e00ff */
[----:B0-----:R-:W-:-:S04]  /*5f00*/  FMUL.FTZ R77, R205, R76 ;  /* 0x0000004ccd4d7220 */ /* 0x001fc80000410000 */
[-C--:B-1----:R-:W-:Y:S01]  /*5f10*/  FFMA.FTZ R77, R203, R207.reuse, -R77 ;  /* 0x000000cfcb4d7223 */ /* 0x082fe2000001084d */
[----:B------:R-:W-:-:S03]  /*5f20*/  FMUL.FTZ R207, R205, R207 ;  /* 0x000000cfcdcf7220 */ /* 0x000fc60000410000 */
[----:B------:R-:W-:Y:S01]  /*5f30*/  @P3 FADD.FTZ R206, R206, R77 ;  /* 0x0000004dcece3221 */ /* 0x000fe20000010000 */
[----:B------:R-:W-:Y:S01]  /*5f40*/  FFMA.FTZ R207, R203, R76, R207 ;  /* 0x0000004ccbcf7223 */ /* 0x000fe200000100cf */
[CC--:B--2---:R-:W-:Y:S01]  /*5f50*/  FMUL.FTZ R77, R205.reuse, R209.reuse ;  /* 0x000000d1cd4d7220 */ /* 0x0c4fe20000410000 */
[-C--:B---3--:R-:W-:Y:S02]  /*5f60*/  FMUL.FTZ R76, R205, R210.reuse ;  /* 0x000000d2cd4c7220 */ /* 0x088fe40000410000 */
[----:B------:R-:W-:Y:S01]  /*5f70*/  @P3 FADD.FTZ R204, R204, R207 ;  /* 0x000000cfcccc3221 */ /* 0x000fe20000010000 */
[C---:B------:R-:W-:Y:S01]  /*5f80*/  FFMA.FTZ R210, R203.reuse, R210, R77 ;  /* 0x000000d2cbd27223 */ /* 0x040fe2000001004d */
[----:B------:R-:W-:Y:S01]  /*5f90*/  SHFL.UP PT, R207, R206, 0x4, RZ ;  /* 0x04800000cecf7989 */ /* 0x000fe200000e00ff */
[----:B------:R-:W-:-:S03]  /*5fa0*/  @P3 FFMA.FTZ R203, R203, R209, -R76 ;  /* 0x000000d1cbcb3223 */ /* 0x000fc6000001084c */
[----:B------:R-:W0:Y:S01]  /*5fb0*/  SHFL.UP PT, R76, R204, 0x4, RZ ;  /* 0x04800000cc4c7989 */ /* 0x000e2200000e00ff */
[----:B------:R-:W-:Y:S02]  /*5fc0*/  FSEL R205, R205, R210, !P3 ;  /* 0x000000d2cdcd7208 */ /* 0x000fe40005800000 */
[----:B------:R-:W-:Y:S01]  /*5fd0*/  ISETP.GE.AND P3, PT, R158, 0x4, PT ;  /* 0x000000049e00780c */ /* 0x000fe20003f66270 */
[----:B------:R-:W1:Y:S04]  /*5fe0*/  SHFL.UP PT, R209, R203, 0x4, RZ ;  /* 0x04800000cbd17989 */ /* 0x000e6800000e00ff */
[----:B------:R-:W2:Y:S01]  /*5ff0*/  SHFL.UP PT, R210, R205, 0x4, RZ ;  /* 0x04800000cdd27989 */ /* 0x000ea200000e00ff */
[----:B0-----:R-:W-:-:S04]  /*6000*/  FMUL.FTZ R77, R205, R76 ;  /* 0x0000004ccd4d7220 */ /* 0x001fc80000410000 */
[-C--:B------:R-:W-:Y:S01]  /*6010*/  FFMA.FTZ R77, R203, R207.reuse, -R77 ;  /* 0x000000cfcb4d7223 */ /* 0x080fe2000001084d */
[----:B------:R-:W-:-:S03]  /*6020*/  FMUL.FTZ R207, R205, R207 ;  /* 0x000000cfcdcf7220 */ /* 0x000fc60000410000 */
[----:B------:R-:W-:Y:S01]  /*6030*/  @P3 FADD.FTZ R206, R206, R77 ;  /* 0x0000004dcece3221 */ /* 0x000fe20000010000 */
[----:B------:R-:W-:Y:S01]  /*6040*/  FFMA.FTZ R76, R203, R76, R207 ;  /* 0x0000004ccb4c7223 */ /* 0x000fe200000100cf */
[----:B-1----:R-:W-:-:S03]  /*6050*/  FMUL.FTZ R77, R205, R209 ;  /* 0x000000d1cd4d7220 */ /* 0x002fc60000410000 */
[----:B------:R-:W-:Y:S01]  /*6060*/  @P3 FADD.FTZ R204, R204, R76 ;  /* 0x0000004ccccc3221 */ /* 0x000fe20000010000 */
[-C--:B--2---:R-:W-:Y:S01]  /*6070*/  FMUL.FTZ R76, R205, R210.reuse ;  /* 0x000000d2cd4c7220 */ /* 0x084fe20000410000 */
[C---:B------:R-:W-:Y:S01]  /*6080*/  FFMA.FTZ R210, R203.reuse, R210, R77 ;  /* 0x000000d2cbd27223 */ /* 0x040fe2000001004d */
[----:B------:R-:W-:Y:S02]  /*6090*/  SHFL.UP PT, R207, R206, 0x8, RZ ;  /* 0x05000000cecf7989 */ /* 0x000fe400000e00ff */
[----:B------:R-:W-:Y:S02]  /*60a0*/  @P3 FFMA.FTZ R203, R203, R209, -R76 ;  /* 0x000000d1cbcb3223 */ /* 0x000fe4000001084c */
        /* <DEDUP_REMOVED lines=12> */
[-C--:B--2---:R-:W-:Y:S01]  /*6170*/  FFMA.FTZ R76, R203, R210.reuse, R76 ;  /* 0x000000d2cb4c7223 */ /* 0x084fe2000001004c */
[----:B------:R-:W-:-:S03]  /*6180*/  FMUL.FTZ R210, R205, R210 ;  /* 0x000000d2cdd27220 */ /* 0x000fc60000410000 */
[----:B------:R0:W1:Y:S01]  /*6190*/  SHFL.UP PT, R77, R204, 0x10, RZ ;  /* 0x06000000cc4d7989 */ /* 0x00006200000e00ff */
[----:B------:R-:W-:Y:S01]  /*61a0*/  @P3 FFMA.FTZ R203, R203, R209, -R210 ;  /* 0x000000d1cbcb3223 */ /* 0x000fe200000108d2 */
[----:B------:R-:W-:Y:S02]  /*61b0*/  FSEL R205, R205, R76, !P3 ;  /* 0x0000004ccdcd7208 */ /* 0x000fe40005800000 */
[----:B------:R0:W2:Y:S04]  /*61c0*/  SHFL.UP PT, R210, R206, 0x10, RZ ;  /* 0x06000000ced27989 */ /* 0x0000a800000e00ff */
[----:B------:R0:W3:Y:S04]  /*61d0*/  SHFL.UP PT, R207, R203, 0x10, RZ ;  /* 0x06000000cbcf7989 */ /* 0x0000e800000e00ff */
[----:B------:R0:W4:Y:S02]  /*61e0*/  SHFL.UP PT, R209, R205, 0x10, RZ ;  /* 0x06000000cdd17989 */ /* 0x00012400000e00ff */
.L_x_731:
[C---:B-1----:R-:W-:Y:S01]  /*61f0*/  FMUL.FTZ R76, R205.reuse, R77 ;  /* 0x0000004dcd4c7220 */ /* 0x042fe20000410000 */
[----:B------:R-:W-:Y:S01]  /*6200*/  ISETP.GE.AND P3, PT, R158, 0x10, PT ;  /* 0x000000109e00780c */ /* 0x000fe20003f66270 */
[----:B---3--:R-:W-:Y:S01]  /*6210*/  FMUL.FTZ R78, R205, R207 ;  /* 0x000000cfcd4e7220 */ /* 0x008fe20000410000 */
[----:B------:R-:W-:Y:S01]  /*6220*/  UMOV UR54, 0xffffffff ;  /* 0xffffffff00367882 */ /* 0x000fe20000000000 */
[-C--:B--2---:R-:W-:Y:S01]  /*6230*/  FFMA.FTZ R76, R203, R210.reuse, -R76 ;  /* 0x000000d2cb4c7223 */ /* 0x084fe2000001084c */
[----:B------:R-:W-:Y:S01]  /*6240*/  FMUL.FTZ R210, R205, R210 ;  /* 0x000000d2cdd27220 */ /* 0x000fe20000410000 */
[-C--:B----4-:R-:W-:Y:S01]  /*6250*/  FFMA.FTZ R78, R203, R209.reuse, R78 ;  /* 0x000000d1cb4e7223 */ /* 0x090fe2000001004e */
[----:B------:R-:W-:Y:S02]  /*6260*/  FMUL.FTZ R209, R205, R209 ;  /* 0x000000d1cdd17220 */ /* 0x000fe40000410000 */
[----:B------:R-:W-:Y:S02]  /*6270*/  FFMA.FTZ R77, R203, R77, R210 ;  /* 0x0000004dcb4d7223 */ /* 0x000fe400000100d2 */
[----:B0-----:R-:W-:-:S03]  /*6280*/  FSEL R205, R205, R78, !P3 ;  /* 0x0000004ecdcd7208 */ /* 0x001fc60005800000 */
[----:B------:R-:W-:Y:S01]  /*6290*/  @P3 FFMA.FTZ R203, R203, R207, -R209 ;  /* 0x000000cfcbcb3223 */ /* 0x000fe200000108d1 */
[----:B------:R-:W-:Y:S01]  /*62a0*/  @P3 FADD.FTZ R206, R206, R76 ;  /* 0x0000004ccece3221 */ /* 0x000fe20000010000 */
[----:B------:R-:W-:Y:S01]  /*62b0*/  @P3 FADD.FTZ R204, R204, R77 ;  /* 0x0000004dcccc3221 */ /* 0x000fe20000010000 */
[----:B------:R-:W-:Y:S06]  /*62c0*/  BRA.DIV UR54, `(.L_x_608) ;  /* 0x0000008e364c7947 */ /* 0x000fec000b800000 */
.L_x_734:
[----:B------:R-:W-:-:S03]  /*62d0*/  UMOV UR54, 0xffffffff ;  /* 0xffffffff00367882 */ /* 0x000fc60000000000 */
[----:B------:R-:W-:Y:S05]  /*62e0*/  BRA.DIV UR54, `(.L_x_609) ;  /* 0x0000008e366c7947 */ /* 0x000fea000b800000 */
.L_x_737:
[----:B------:R-:W-:-:S03]  /*62f0*/  UMOV UR54, 0xffffffff ;  /* 0xffffffff00367882 */ /* 0x000fc60000000000 */
[----:B------:R-:W-:Y:S05]  /*6300*/  BRA.DIV UR54, `(.L_x_610) ;  /* 0x0000008e368c7947 */ /* 0x000fea000b800000 */
.L_x_740:
[----:B------:R-:W-:-:S03]  /*6310*/  UMOV UR54, 0xffffffff ;  /* 0xffffffff00367882 */ /* 0x000fc60000000000 */
[----:B------:R-:W-:Y:S05]  /*6320*/  BRA.DIV UR54, `(.L_x_611) ;  /* 0x0000008e36ac7947 */ /* 0x000fea000b800000 */
.L_x_743:
[----:B------:R-:W-:-:S03]  /*6330*/  UMOV UR54, 0xffffffff ;  /* 0xffffffff00367882 */ /* 0x000fc60000000000 */
[----:B------:R-:W-:Y:S05]  /*6340*/  BRA.DIV UR54, `(.L_x_612) ;  /* 0x0000008e36cc7947 */ /* 0x000fea000b800000 */
[----:B-----5:R-:W0:Y:S04]  /*6350*/  SHFL.IDX PT, R60, R60, RZ, 0x1f ;  /* 0x00001fff3c3c7589 */ /* 0x020e2800000e0000 */
[----:B------:R-:W1:Y:S04]  /*6360*/  SHFL.IDX PT, R61, R61, RZ, 0x1f ;  /* 0x00001fff3d3d7589 */ /* 0x000e6800000e0000 */
[----:B------:R-:W2:Y:S04]  /*6370*/  SHFL.IDX PT, R62, R62, RZ, 0x1f ;  /* 0x00001fff3e3e7589 */ /* 0x000ea800000e0000 */
[----:B------:R-:W3:Y:S04]  /*6380*/  SHFL.IDX PT, R63, R63, RZ, 0x1f ;  /* 0x00001fff3f3f7589 */ /* 0x000ee800000e0000 */
[----:B------:R-:W4:Y:S04]  /*6390*/  SHFL.UP PT, R203, R203, 0x1, RZ ;  /* 0x04200000cbcb7989 */ /* 0x000f2800000e00ff */
[----:B------:R-:W0:Y:S04]  /*63a0*/  SHFL.UP PT, R205, R205, 0x1, RZ ;  /* 0x04200000cdcd7989 */ /* 0x000e2800000e00ff */
[----:B------:R-:W0:Y:S04]  /*63b0*/  SHFL.UP PT, R206, R206, 0x1, RZ ;  /* 0x04200000cece7989 */ /* 0x000e2800000e00ff */
[----:B-1----:R-:W0:Y:S02]  /*63c0*/  SHFL.UP PT, R204, R204, 0x1, RZ ;  /* 0x04200000cccc7989 */ /* 0x002e2400000e00ff */
.L_x_753:
[C---:B0-----:R-:W-:Y:S01]  /*63d0*/  FMUL.FTZ R77, R205.reuse, R61 ;  /* 0x0000003dcd4d7220 */ /* 0x041fe20000410000 */
[----:B------:R-:W-:-:S03]  /*63e0*/  FMUL.FTZ R76, R205, R60 ;  /* 0x0000003ccd4c7220 */ /* 0x000fc60000410000 */
[----:B----4-:R-:W-:Y:S01]  /*63f0*/  @P1 FFMA.FTZ R60, R203, R60, -R77 ;  /* 0x0000003ccb3c1223 */ /* 0x010fe2000001084d */
[CC--:B--2---:R-:W-:Y:S01]  /*6400*/  FMUL.FTZ R77, R205.reuse, R62.reuse ;  /* 0x0000003ecd4d7220 */ /* 0x0c4fe20000410000 */
[----:B---3--:R-:W-:Y:S01]  /*6410*/  FMUL.FTZ R205, R205, R63 ;  /* 0x0000003fcdcd7220 */ /* 0x008fe20000410000 */
[C---:B------:R-:W-:Y:S02]  /*6420*/  @P1 FFMA.FTZ R61, R203.reuse, R61, R76 ;  /* 0x0000003dcb3d1223 */ /* 0x040fe4000001004c */
[C---:B------:R-:W-:Y:S01]  /*6430*/  FFMA.FTZ R77, R203.reuse, R63, R77 ;  /* 0x0000003fcb4d7223 */ /* 0x040fe2000001004d */
[----:B------:R-:W-:-:S03]  /*6440*/  FFMA.FTZ R205, R203, R62, -R205 ;  /* 0x0000003ecbcd7223 */ /* 0x000fc600000108cd */
[----:B------:R-:W-:Y:S01]  /*6450*/  @P1 FADD.FTZ R63, R204, R77 ;  /* 0x0000004dcc3f1221 */ /* 0x000fe20000010000 */
[----:B------:R-:W-:-:S03]  /*6460*/  @P1 FADD.FTZ R62, R206, R205 ;  /* 0x000000cdce3e1221 */ /* 0x000fc60000010000 */
[CC--:B------:R-:W-:Y:S01]  /*6470*/  FMUL.FTZ R77, R65.reuse, R63.reuse ;  /* 0x0000003f414d7220 */ /* 0x0c0fe20000410000 */
[CC--:B------:R-:W-:Y:S01]  /*6480*/  FMUL.FTZ R76, R65.reuse, R62.reuse ;  /* 0x0000003e414c7220 */ /* 0x0c0fe20000410000 */
[----:B------:R0:W-:Y:S03]  /*6490*/  STS.128 [R202+0x8470], R60 ;  /* 0x0084703cca007388 */ /* 0x0001e60000000c00 */
[C---:B0-----:R-:W-:Y:S01]  /*64a0*/  FFMA.FTZ R63, R64.reuse, R63, R76 ;  /* 0x0000003f403f7223 */ /* 0x041fe2000001004c */
[----:B------:R-:W-:Y:S01]  /*64b0*/  FFMA.FTZ R62, R64, R62, -R77 ;  /* 0x0000003e403e7223 */ /* 0x000fe2000001084d */
[CC--:B------:R-:W-:Y:S01]  /*64c0*/  FMUL.FTZ R76, R65.reuse, R61.reuse ;  /* 0x0000003d414c7220 */ /* 0x0c0fe20000410000 */
[-C--:B------:R-:W-:Y:S01]  /*64d0*/  FMUL.FTZ R65, R65, R60.reuse ;  /* 0x0000003c41417220 */ /* 0x080fe20000410000 */
[----:B------:R-:W-:Y:S01]  /*64e0*/  FADD.FTZ R63, R67, R63 ;  /* 0x0000003f433f7221 */ /* 0x000fe20000010000 */
[----:B------:R-:W-:Y:S01]  /*64f0*/  FADD.FTZ R62, R66, R62 ;  /* 0x0000003e423e7221 */ /* 0x000fe20000010000 */
[C---:B------:R-:W-:Y:S01]  /*6500*/  FFMA.FTZ R60, R64.reuse, R60, -R76 ;  /* 0x0000003c403c7223 */ /* 0x040fe2000001084c */
[----:B------:R-:W-:Y:S01]  /*6510*/  FFMA.FTZ R61, R64, R61, R65 ;  /* 0x0000003d403d7223 */ /* 0x000fe20000010041 */
[C---:B------:R-:W-:Y:S01]  /*6520*/  FMUL.FTZ R65, R69.reuse, R63 ;  /* 0x0000003f45417220 */ /* 0x040fe20000410000 */
[----:B------:R-:W-:-:S03]  /*6530*/  FMUL.FTZ R64, R69, R62 ;  /* 0x0000003e45407220 */ /* 0x000fc60000410000 */
[----:B------:R0:W-:Y:S02]  /*6540*/  STS.128 [R202+0x8480], R60 ;  /* 0x0084803cca007388 */ /* 0x0001e40000000c00 */
[C---:B0-----:R-:W-:Y:S01]  /*6550*/  FFMA.FTZ R62, R68.reuse, R62, -R65 ;  /* 0x0000003e443e7223 */ /* 0x041fe20000010841 */
        /* <DEDUP_REMOVED lines=9> */
[----:B------:R0:W-:Y:S01]  /*65f0*/  STS.128 [R202+0x8490], R60 ;  /* 0x0084903cca007388 */ /* 0x0001e20000000c00 */
[----:B------:R-:W-:-:S04]  /*6600*/  FFMA.FTZ R64, R72, R63, R64 ;  /* 0x0000003f48407223 */ /* 0x000fc80000010040 */
[----:B------:R-:W-:Y:S01]  /*6610*/  FADD.FTZ R75, R75, R64 ;  /* 0x000000404b4b7221 */ /* 0x000fe20000010000 */
[----:B0-----:R-:W-:Y:S01]  /*6620*/  FFMA.FTZ R62, R72, R62, -R65 ;  /* 0x0000003e483e7223 */ /* 0x001fe20000010841 */
[CC--:B------:R-:W-:Y:S01]  /*6630*/  FMUL.FTZ R63, R73.reuse, R60.reuse ;  /* 0x0000003c493f7220 */ /* 0x0c0fe20000410000 */
[-C--:B------:R-:W-:Y:S02]  /*6640*/  FMUL.FTZ R65, R73, R61.reuse ;  /* 0x0000003d49417220 */ /* 0x080fe40000410000 */
[----:B------:R-:W-:Y:S01]  /*6650*/  FADD.FTZ R74, R74, R62 ;  /* 0x0000003e4a4a7221 */ /* 0x000fe20000010000 */
[C---:B------:R-:W-:Y:S01]  /*6660*/  FFMA.FTZ R73, R72.reuse, R61, R63 ;  /* 0x0000003d48497223 */ /* 0x040fe2000001003f */
[----:B------:R-:W-:-:S05]  /*6670*/  FFMA.FTZ R72, R72, R60, -R65 ;  /* 0x0000003c48487223 */ /* 0x000fca0000010841 */
[----:B------:R0:W-:Y:S02]  /*6680*/  STS.128 [R202+0x84a0], R72 ;  /* 0x0084a048ca007388 */ /* 0x0001e40000000c00 */
.L_x_606:
[----:B------:R-:W-:Y:S05]  /*6690*/  WARPSYNC.ALL ;  /* 0x0000000000007948 */ /* 0x000fea0003800000 */
[CC--:B-----5:R-:W-:Y:S01]  /*66a0*/  FMUL.FTZ R60, R18.reuse, R192.reuse ;  /* 0x000000c0123c7220 */ /* 0x0e0fe20000410000 */
[C---:B------:R-:W-:Y:S01]  /*66b0*/  FMUL.FTZ R61, R17.reuse, R192 ;  /* 0x000000c0113d7220 */ /* 0x040fe20000410000 */
[----:B------:R-:W-:Y:S02]  /*66c0*/  BAR.SYNC.DEFER_BLOCKING 0x0 ;  /* 0x0000000000007b1d */ /* 0x000fe40000010000 */
[-C--:B------:R-:W-:Y:S01]  /*66d0*/  FFMA.FTZ R60, -R17, R191.reuse, -R60 ;  /* 0x000000bf113c7223 */ /* 0x080fe2000001093c */
        /* <DEDUP_REMOVED lines=14> */
[----:B------:R-:W-:Y:S01]  /*67c0*/  FADD.FTZ R63, R185, R63 ;  /* 0x0000003fb93f7221 */ /* 0x000fe20000010000 */
[----:B------:R-:W-:Y:S02]  /*67d0*/  MOV R62, UR16 ;  /* 0x00000010003e7c02 */ /* 0x000fe40008000f00 */
[CC--:B------:R-:W-:Y:S01]  /*67e0*/  FMUL.FTZ R64, R23.reuse, -R60.reuse ;  /* 0x8000003c17407220 */ /* 0x0c0fe20000410000 */
[-C--:B------:R-:W-:Y:S01]  /*67f0*/  FMUL.FTZ R61, R23, -R63.reuse ;  /* 0x8000003f173d7220 */ /* 0x080fe20000410000 */
[----:B------:R-:W-:Y:S02]  /*6800*/  ISETP.GE.OR P0, PT, R62, UR14, P0 ;  /* 0x0000000e3e007c0c */ /* 0x000fe40008706670 */
[C---:B------:R-:W-:Y:S01]  /*6810*/  FFMA.FTZ R63, R24.reuse, R63, -R64 ;  /* 0x0000003f183f7223 */ /* 0x040fe20000010840 */
[----:B------:R-:W-:Y:S01]  /*6820*/  FFMA.FTZ R62, R24, R60, R61 ;  /* 0x0000003c183e7223 */ /* 0x000fe2000001003d */
[CC--:B------:R-:W-:Y:S01]  /*6830*/  FMUL.FTZ R60, R17.reuse, R107.reuse ;  /* 0x0000006b113c7220 */ /* 0x0c0fe20000410000 */
[-C--:B------:R-:W-:Y:S01]  /*6840*/  FMUL.FTZ R61, R17, -R106.reuse ;  /* 0x8000006a113d7220 */ /* 0x080fe20000410000 */
[----:B------:R-:W-:Y:S01]  /*6850*/  FADD.FTZ R63, R183, R63 ;  /* 0x0000003fb73f7221 */ /* 0x000fe20000010000 */
[----:B------:R-:W-:Y:S01]  /*6860*/  FADD.FTZ R62, -R184, R62 ;  /* 0x0000003eb83e7221 */ /* 0x000fe20000010100 */
[C---:B------:R-:W-:Y:S01]  /*6870*/  FFMA.FTZ R60, R18.reuse, R106, -R60 ;  /* 0x0000006a123c7223 */ /* 0x040fe2000001083c */
[----:B------:R-:W-:Y:S01]  /*6880*/  FFMA.FTZ R61, R18, -R107, R61 ;  /* 0x8000006b123d7223 */ /* 0x000fe2000001003d */
[C---:B------:R-:W-:Y:S01]  /*6890*/  FMUL.FTZ R67, R25.reuse, -R63 ;  /* 0x8000003f19437220 */ /* 0x040fe20000410000 */
[----:B------:R-:W-:Y:S01]  /*68a0*/  FMUL.FTZ R66, R25, -R62 ;  /* 0x8000003e19427220 */ /* 0x000fe20000410000 */
[C---:B------:R-:W-:Y:S01]  /*68b0*/  FMUL.FTZ R65, R19.reuse, -R60 ;  /* 0x8000003c13417220 */ /* 0x040fe20000410000 */
[----:B------:R-:W-:Y:S01]  /*68c0*/  FMUL.FTZ R64, R19, -R61 ;  /* 0x8000003d13407220 */ /* 0x000fe20000410000 */
[C---:B------:R-:W-:Y:S01]  /*68d0*/  FFMA.FTZ R62, R26.reuse, R62, R67 ;  /* 0x0000003e1a3e7223 */ /* 0x040fe20000010043 */
[----:B------:R-:W-:Y:S01]  /*68e0*/  FFMA.FTZ R63, R26, R63, -R66 ;  /* 0x0000003f1a3f7223 */ /* 0x000fe20000010842 */
[C---:B------:R-:W-:Y:S01]  /*68f0*/  FFMA.FTZ R61, R20.reuse, R61, R65 ;  /* 0x0000003d143d7223 */ /* 0x040fe20000010041 */
[----:B------:R-:W-:Y:S01]  /*6900*/  FFMA.FTZ R60, R20, R60, -R64 ;  /* 0x0000003c143c7223 */ /* 0x000fe20000010840 */
[----:B------:R-:W-:Y:S01]  /*6910*/  FADD.FTZ R62, -R182, R62 ;  /* 0x0000003eb63e7221 */ /* 0x000fe20000010100 */
[----:B------:R-:W-:Y:S01]  /*6920*/  FADD.FTZ R63, R181, R63 ;  /* 0x0000003fb53f7221 */ /* 0x000fe20000010000 */
[C---:B------:R-:W-:Y:S01]  /*6930*/  FMUL.FTZ R67, R21.reuse, -R61 ;  /* 0x8000003d15437220 */ /* 0x040fe20000410000 */
[----:B------:R-:W-:Y:S01]  /*6940*/  FMUL.FTZ R64, R21, -R60 ;  /* 0x8000003c15407220 */ /* 0x000fe20000410000 */
[C---:B------:R-:W-:Y:S01]  /*6950*/  FMUL.FTZ R65, R27.reuse, -R62 ;  /* 0x8000003e1b417220 */ /* 0x040fe20000410000 */
[----:B------:R-:W-:Y:S01]  /*6960*/  FMUL.FTZ R66, R27, -R63 ;  /* 0x8000003f1b427220 */ /* 0x000fe20000410000 */
[C---:B------:R-:W-:Y:S01]  /*6970*/  FFMA.FTZ R60, R22.reuse, R60, -R67 ;  /* 0x0000003c163c7223 */ /* 0x040fe20000010843 */
[----:B------:R-:W-:Y:S01]  /*6980*/  FFMA.FTZ R64, R22, R61, R64 ;  /* 0x0000003d16407223 */ /* 0x000fe20000010040 */
[C---:B------:R-:W-:Y:S01]  /*6990*/  FFMA.FTZ R63, R28.reuse, R63, -R65 ;  /* 0x0000003f1c3f7223 */ /* 0x040fe20000010841 */
[----:B------:R-:W-:Y:S01]  /*69a0*/  FFMA.FTZ R61, R28, R62, R66 ;  /* 0x0000003e1c3d7223 */ /* 0x000fe20000010042 */
[C---:B------:R-:W-:Y:S01]  /*69b0*/  FMUL.FTZ R66, R23.reuse, -R60 ;  /* 0x8000003c17427220 */ /* 0x040fe20000410000 */
[-C--:B------:R-:W-:Y:S01]  /*69c0*/  FMUL.FTZ R65, R23, -R64.reuse ;  /* 0x8000004017417220 */ /* 0x080fe20000410000 */
[----:B------:R-:W-:Y:S01]  /*69d0*/  FADD.FTZ R62, R179, R63 ;  /* 0x0000003fb33e7221 */ /* 0x000fe20000010000 */
[----:B------:R-:W-:Y:S01]  /*69e0*/  FADD.FTZ R61, -R180, R61 ;  /* 0x0000003db43d7221 */ /* 0x000fe20000010100 */
[C---:B------:R-:W-:Y:S01]  /*69f0*/  FFMA.FTZ R63, R24.reuse, R64, R66 ;  /* 0x00000040183f7223 */ /* 0x040fe20000010042 */
[----:B------:R-:W-:Y:S01]  /*6a00*/  FFMA.FTZ R60, R24, R60, -R65 ;  /* 0x0000003c183c7223 */ /* 0x000fe20000010841 */
[C---:B------:R-:W-:Y:S01]  /*6a10*/  FMUL.FTZ R67, R29.reuse, -R62 ;  /* 0x8000003e1d437220 */ /* 0x040fe20000410000 */
[----:B------:R-:W-:Y:S01]  /*6a20*/  FMUL.FTZ R66, R29, -R61 ;  /* 0x8000003d1d427220 */ /* 0x000fe20000410000 */
[C---:B------:R-:W-:Y:S01]  /*6a30*/  FMUL.FTZ R65, R25.reuse, -R63 ;  /* 0x8000003f19417220 */ /* 0x040fe20000410000 */
[----:B------:R-:W-:Y:S01]  /*6a40*/  FMUL.FTZ R64, R25, -R60 ;  /* 0x8000003c19407220 */ /* 0x000fe20000410000 */
[C---:B------:R-:W-:Y:S01]  /*6a50*/  FFMA.FTZ R61, R30.reuse, R61, R67 ;  /* 0x0000003d1e3d7223 */ /* 0x040fe20000010043 */
[----:B------:R-:W-:Y:S01]  /*6a60*/  FFMA.FTZ R62, R30, R62, -R66 ;  /* 0x0000003e1e3e7223 */ /* 0x000fe20000010842 */
[C---:B------:R-:W-:Y:S01]  /*6a70*/  FFMA.FTZ R60, R26.reuse, R60, -R65 ;  /* 0x0000003c1a3c7223 */ /* 0x040fe20000010841 */
[----:B------:R-:W-:Y:S01]  /*6a80*/  FFMA.FTZ R63, R26, R63, R64 ;  /* 0x0000003f1a3f7223 */ /* 0x000fe20000010040 */
[----:B------:R-:W-:Y:S01]  /*6a90*/  FADD.FTZ R61, -R178, R61 ;  /* 0x0000003db23d7221 */ /* 0x000fe20000010100 */
[----:B------:R-:W-:Y:S01]  /*6aa0*/  FADD.FTZ R62, R177, R62 ;  /* 0x0000003eb13e7221 */ /* 0x000fe20000010000 */
        /* <DEDUP_REMOVED lines=8> */
[CC--:B------:R-:W-:Y:S01]  /*6b30*/  FMUL.FTZ R66, R29.reuse, -R63.reuse ;  /* 0x8000003f1d427220 */ /* 0x0c0fe20000410000 */
[-C--:B------:R-:W-:Y:S01]  /*6b40*/  FMUL.FTZ R65, R29, -R64.reuse ;  /* 0x800000401d417220 */ /* 0x080fe20000410000 */
[----:B------:R-:W-:Y:S01]  /*6b50*/  FADD.FTZ R61, R175, R62 ;  /* 0x0000003eaf3d7221 */ /* 0x000fe20000010000 */
[----:B------:R-:W-:Y:S01]  /*6b60*/  FADD.FTZ R60, -R176, R60 ;  /* 0x0000003cb03c7221 */ /* 0x000fe20000010100 */
[C---:B------:R-:W-:Y:S01]  /*6b70*/  FFMA.FTZ R62, R30.reuse, R64, -R66 ;  /* 0x000000401e3e7223 */ /* 0x040fe20000010842 */
[----:B------:R-:W-:Y:S01]  /*6b80*/  FFMA.FTZ R63, R30, R63, R65 ;  /* 0x0000003f1e3f7223 */ /* 0x000fe20000010041 */
        /* <DEDUP_REMOVED lines=13> */
[C---:B------:R-:W-:Y:S01]  /*6c60*/  FMUL.FTZ R65, R35.reuse, -R61 ;  /* 0x8000003d23417220 */ /* 0x040fe20000410000 */
[C---:B------:R-:W-:Y:S01]  /*6c70*/  FFMA.FTZ R62, R34.reuse, R62, -R67 ;  /* 0x0000003e223e7223 */ /* 0x040fe20000010843 */
[----:B------:R-:W-:Y:S01]  /*6c80*/  FFMA.FTZ R63, R34, R63, R66 ;  /* 0x0000003f223f7223 */ /* 0x000fe20000010042 */
[C---:B------:R-:W-:Y:S01]  /*6c90*/  FFMA.FTZ R64, R36.reuse, R61, -R64 ;  /* 0x0000003d24407223 */ /* 0x040fe20000010840 */
[----:B------:R-:W-:Y:S01]  /*6ca0*/  FFMA.FTZ R65, R36, R60, R65 ;  /* 0x0000003c24417223 */ /* 0x000fe20000010041 */
[----:B------:R-:W-:Y:S01]  /*6cb0*/  FMUL.FTZ R66, R35, -R62 ;  /* 0x8000003e23427220 */ /* 0x000fe20000410000 */
[----:B------:R-:W1:Y:S01]  /*6cc0*/  LDS.64 R60, [R160+0x8478] ;  /* 0x00847800a03c7984 */ /* 0x000e620000000a00 */
[----:B------:R-:W-:Y:S01]  /*6cd0*/  FADD.FTZ R64, R171, R64 ;  /* 0x00000040ab407221 */ /* 0x000fe20000010000 */
[----:B------:R-:W-:Y:S01]  /*6ce0*/  FADD.FTZ R65, -R172, R65 ;  /* 0x00000041ac417221 */ /* 0x000fe20000010100 */
[-C--:B------:R-:W-:Y:S01]  /*6cf0*/  FMUL.FTZ R69, R35, -R63.reuse ;  /* 0x8000003f23457220 */ /* 0x080fe20000410000 */
[C---:B------:R-:W-:Y:S01]  /*6d00*/  FFMA.FTZ R66, R36.reuse, R63, R66 ;  /* 0x0000003f24427223 */ /* 0x040fe20000010042 */
[C---:B------:R-:W-:Y:S01]  /*6d10*/  FMUL.FTZ R67, R37.reuse, -R64 ;  /* 0x8000004025437220 */ /* 0x040fe20000410000 */
[----:B------:R-:W-:Y:S01]  /*6d20*/  FMUL.FTZ R68, R37, -R65 ;  /* 0x8000004125447220 */ /* 0x000fe20000410000 */
[----:B------:R-:W-:-:S02]  /*6d30*/  FFMA.FTZ R62, R36, R62, -R69 ;  /* 0x0000003e243e7223 */ /* 0x000fc40000010845 */
[C---:B------:R-:W-:Y:S01]  /*6d40*/  FFMA.FTZ R65, R38.reuse, R65, R67 ;  /* 0x0000004126417223 */ /* 0x040fe20000010043 */
[C---:B------:R-:W-:Y:S01]  /*6d50*/  FMUL.FTZ R67, R37.reuse, -R66 ;  /* 0x8000004225437220 */ /* 0x040fe20000410000 */
[----:B------:R-:W-:Y:S01]  /*6d60*/  FFMA.FTZ R63, R38, R64, -R68 ;  /* 0x00000040263f7223 */ /* 0x000fe20000010844 */
[-C--:B------:R-:W-:Y:S01]  /*6d70*/  FMUL.FTZ R64, R37, -R62.reuse ;  /* 0x8000003e25407220 */ /* 0x080fe20000410000 */
[----:B------:R-:W-:Y:S01]  /*6d80*/  FADD.FTZ R65, -R170, R65 ;  /* 0x00000041aa417221 */ /* 0x000fe20000010100 */
[C---:B------:R-:W-:Y:S01]  /*6d90*/  FFMA.FTZ R62, R38.reuse, R62, -R67 ;  /* 0x0000003e263e7223 */ /* 0x040fe20000010843 */
[----:B------:R-:W-:Y:S01]  /*6da0*/  FADD.FTZ R63, R169, R63 ;  /* 0x0000003fa93f7221 */ /* 0x000fe20000010000 */
[----:B------:R-:W-:Y:S01]  /*6db0*/  FFMA.FTZ R64, R38, R66, R64 ;  /* 0x0000004226407223 */ /* 0x000fe20000010040 */
[C---:B------:R-:W-:Y:S01]  /*6dc0*/  FMUL.FTZ R69, R39.reuse, -R65 ;  /* 0x8000004127457220 */ /* 0x040fe20000410000 */
[C---:B------:R-:W-:Y:S01]  /*6dd0*/  FMUL.FTZ R66, R39.reuse, -R62 ;  /* 0x8000003e27427220 */ /* 0x040fe20000410000 */
[CC--:B------:R-:W-:Y:S01]  /*6de0*/  FMUL.FTZ R68, R39.reuse, -R63.reuse ;  /* 0x8000003f27447220 */ /* 0x0c0fe20000410000 */
[-C--:B------:R-:W-:Y:S01]  /*6df0*/  FMUL.FTZ R67, R39, -R64.reuse ;  /* 0x8000004027437220 */ /* 0x080fe20000410000 */
[C---:B------:R-:W-:Y:S01]  /*6e00*/  FFMA.FTZ R63, R40.reuse, R63, -R69 ;  /* 0x0000003f283f7223 */ /* 0x040fe20000010845 */
[C---:B------:R-:W-:Y:S01]  /*6e10*/  FFMA.FTZ R64, R40.reuse, R64, R66 ;  /* 0x0000004028407223 */ /* 0x040fe20000010042 */
[C---:B------:R-:W-:Y:S01]  /*6e20*/  FFMA.FTZ R65, R40.reuse, R65, R68 ;  /* 0x0000004128417223 */ /* 0x040fe20000010044 */
[----:B------:R-:W-:Y:S01]  /*6e30*/  FFMA.FTZ R62, R40, R62, -R67 ;  /* 0x0000003e283e7223 */ /* 0x000fe20000010843 */
[----:B------:R-:W-:Y:S01]  /*6e40*/  FADD.FTZ R63, R167, R63 ;  /* 0x0000003fa73f7221 */ /* 0x000fe20000010000 */
[C---:B------:R-:W-:Y:S01]  /*6e50*/  FMUL.FTZ R66, R41.reuse, -R64 ;  /* 0x8000004029427220 */ /* 0x040fe20000410000 */
[----:B------:R-:W-:Y:S01]  /*6e60*/  FADD.FTZ R65, -R168, R65 ;  /* 0x00000041a8417221 */ /* 0x000fe20000010100 */
[CC--:B------:R-:W-:Y:S01]  /*6e70*/  FMUL.FTZ R69, R41.reuse, -R62.reuse ;  /* 0x8000003e29457220 */ /* 0x0c0fe20000410000 */
[C---:B------:R-:W-:Y:S01]  /*6e80*/  FMUL.FTZ R67, R41.reuse, -R63 ;  /* 0x8000003f29437220 */ /* 0x040fe20000410000 */
[C---:B------:R-:W-:Y:S01]  /*6e90*/  FFMA.FTZ R66, R42.reuse, R62, -R66 ;  /* 0x0000003e2a427223 */ /* 0x040fe20000010842 */
[-C--:B------:R-:W-:Y:S01]  /*6ea0*/  FMUL.FTZ R68, R41, -R65.reuse ;  /* 0x8000004129447220 */ /* 0x080fe20000410000 */
[C---:B------:R-:W-:Y:S01]  /*6eb0*/  FFMA.FTZ R64, R42.reuse, R64, R69 ;  /* 0x000000402a407223 */ /* 0x040fe20000010045 */
[C---:B------:R-:W-:Y:S01]  /*6ec0*/  FFMA.FTZ R67, R42.reuse, R65, R67 ;  /* 0x000000412a437223 */ /* 0x040fe20000010043 */
[C---:B------:R-:W-:Y:S01]  /*6ed0*/  FMUL.FTZ R62, R43.reuse, -R66 ;  /* 0x800000422b3e7220 */ /* 0x040fe20000410000 */
[----:B------:R-:W-:Y:S01]  /*6ee0*/  FFMA.FTZ R68, R42, R63, -R68 ;  /* 0x0000003f2a447223 */ /* 0x000fe20000010844 */
[-C--:B------:R-:W-:Y:S01]  /*6ef0*/  FMUL.FTZ R63, R43, -R64.reuse ;  /* 0x800000402b3f7220 */ /* 0x080fe20000410000 */
[----:B------:R-:W-:Y:S01]  /*6f00*/  FADD.FTZ R67, -R166, R67 ;  /* 0x00000043a6437221 */ /* 0x000fe20000010100 */
[C---:B------:R-:W-:Y:S01]  /*6f10*/  FFMA.FTZ R64, R44.reuse, R64, R62 ;  /* 0x000000402c407223 */ /* 0x040fe2000001003e */
[----:B------:R-:W-:Y:S01]  /*6f20*/  FADD.FTZ R69, R165, R68 ;  /* 0x00000044a5457221 */ /* 0x000fe20000010000 */
[C---:B-1----:R-:W-:Y:S01]  /*6f30*/  FMUL.FTZ R62, R127.reuse, R61 ;  /* 0x0000003d7f3e7220 */ /* 0x042fe20000410000 */
[----:B------:R-:W-:Y:S01]  /*6f40*/  FMUL.FTZ R127, R127, R60 ;  /* 0x0000003c7f7f7220 */ /* 0x000fe20000410000 */
[----:B------:R-:W-:Y:S01]  /*6f50*/  FFMA.FTZ R66, R44, R66, -R63 ;  /* 0x000000422c427223 */ /* 0x000fe2000001083f */
[C---:B------:R-:W-:Y:S01]  /*6f60*/  FMUL.FTZ R63, R43.reuse, -R69 ;  /* 0x800000452b3f7220 */ /* 0x040fe20000410000 */
[C---:B------:R-:W-:Y:S01]  /*6f70*/  FFMA.FTZ R62, R126.reuse, R60, -R62 ;  /* 0x0000003c7e3e7223 */ /* 0x040fe2000001083e */
[----:B------:R-:W-:Y:S01]  /*6f80*/  FFMA.FTZ R127, R126, R61, R127 ;  /* 0x0000003d7e7f7223 */ /* 0x000fe2000001007f */
[-C--:B------:R-:W-:Y:S01]  /*6f90*/  FMUL.FTZ R65, R43, -R67.reuse ;  /* 0x800000432b417220 */ /* 0x080fe20000410000 */
[----:B------:R-:W-:Y:S01]  /*6fa0*/  FFMA.FTZ R67, R44, R67, R63 ;  /* 0x000000432c437223 */ /* 0x000fe2000001003f */
[----:B------:R-:W-:Y:S01]  /*6fb0*/  FADD.FTZ R203, R134, R62 ;  /* 0x0000003e86cb7221 */ /* 0x000fe20000010000 */
[----:B0-----:R-:W-:Y:S01]  /*6fc0*/  FADD.FTZ R202, RZ, R127 ;  /* 0x0000007fffca7221 */ /* 0x001fe20000010000 */
[----:B------:R-:W-:Y:S01]  /*6fd0*/  FFMA.FTZ R69, R44, R69, -R65 ;  /* 0x000000452c457223 */ /* 0x000fe20000010841 */
[----:B------:R-:W-:Y:S01]  /*6fe0*/  FADD.FTZ R67, -R164, R67 ;  /* 0x00000043a4437221 */ /* 0x000fe20000010100 */
[C---:B------:R-:W-:Y:S01]  /*6ff0*/  FMUL.FTZ R127, R45.reuse, R203 ;  /* 0x000000cb2d7f7220 */ /* 0x040fe20000410000 */
[-C--:B------:R-:W-:Y:S01]  /*7000*/  FMUL.FTZ R204, R45, R202.reuse ;  /* 0x000000ca2dcc7220 */ /* 0x080fe20000410000 */
[----:B------:R-:W-:Y:S01]  /*7010*/  FADD.FTZ R69, R163, R69 ;  /* 0x00000045a3457221 */ /* 0x000fe20000010000 */
[----:B------:R-:W-:Y:S01]  /*7020*/  FMUL.FTZ R68, R45, -R67 ;  /* 0x800000432d447220 */ /* 0x000fe20000410000 */
[C---:B------:R-:W-:Y:S01]  /*7030*/  FFMA.FTZ R127, R46.reuse, R202, R127 ;  /* 0x000000ca2e7f7223 */ /* 0x040fe2000001007f */
[C---:B------:R-:W-:Y:S01]  /*7040*/  FFMA.FTZ R204, R46.reuse, R203, -R204 ;  /* 0x000000cb2ecc7223 */ /* 0x040fe200000108cc */
[----:B------:R-:W-:Y:S01]  /*7050*/  HFMA2.MMA R61, -RZ, RZ, 0, 0 ;  /* 0x00000000ff3d7435 */ /* 0x000fe200000001ff */
[CC--:B------:R-:W-:Y:S01]  /*7060*/  FFMA.FTZ R68, R46.reuse, R69.reuse, -R68 ;  /* 0x000000452e447223 */ /* 0x0c0fe20000010844 */
[----:B------:R-:W-:Y:S01]  /*7070*/  FADD.FTZ R127, RZ, R127 ;  /* 0x0000007fff7f7221 */ /* 0x000fe20000010000 */
[----:B------:R-:W-:Y:S01]  /*7080*/  FADD.FTZ R204, R133, R204 ;  /* 0x000000cc85cc7221 */ /* 0x000fe20000010000 */
[----:B------:R-:W-:Y:S01]  /*7090*/  FMUL.FTZ R69, R45, -R69 ;  /* 0x800000452d457220 */ /* 0x000fe20000410000 */
[----:B------:R-:W-:Y:S01]  /*70a0*/  MOV R65, UR6 ;  /* 0x0000000600417c02 */ /* 0x000fe20008000f00 */
[C---:B------:R-:W-:Y:S01]  /*70b0*/  FMUL.FTZ R205, R43.reuse, R127 ;  /* 0x0000007f2bcd7220 */ /* 0x040fe20000410000 */
[-C--:B------:R-:W-:Y:S01]  /*70c0*/  FMUL.FTZ R126, R43, R204.reuse ;  /* 0x000000cc2b7e7220 */ /* 0x080fe20000410000 */
[----:B------:R-:W-:Y:S01]  /*70d0*/  FFMA.FTZ R67, R46, R67, R69 ;  /* 0x000000432e437223 */ /* 0x000fe20000010045 */
[----:B------:R-:W-:Y:S01]  /*70e0*/  MOV R60, 0x3f800000 ;  /* 0x3f800000003c7802 */ /* 0x000fe20000000f00 */
[C---:B------:R-:W-:Y:S01]  /*70f0*/  FFMA.FTZ R205, R44.reuse, R204, -R205 ;  /* 0x000000cc2ccd7223 */ /* 0x040fe200000108cd */
[----:B------:R-:W-:Y:S01]  /*7100*/  FFMA.FTZ R126, R44, R127, R126 ;  /* 0x0000007f2c7e7223 */ /* 0x000fe2000001007e */
[----:B------:R-:W-:-:S02]  /*7110*/  CS2R R62, SRZ ;  /* 0x00000000003e7805 */ /* 0x000fc4000001ff00 */
[----:B------:R-:W-:Y:S01]  /*7120*/  @!P0 LEA R65, R65, R157, 0x4 ;  /* 0x0000009d41418211 */ /* 0x000fe200078e20ff */
[----:B------:R-:W-:Y:S01]  /*7130*/  FADD.FTZ R205, R132, R205 ;  /* 0x000000cd84cd7221 */ /* 0x000fe20000010000 */
[----:B------:R-:W-:Y:S01]  /*7140*/  FADD.FTZ R126, RZ, R126 ;  /* 0x0000007eff7e7221 */ /* 0x000fe20000010000 */
[----:B------:R-:W-:Y:S02]  /*7150*/  FADD.FTZ R67, -R162, R67 ;  /* 0x00000043a2437221 */ /* 0x000fe40000010100 */
[CC--:B------:R-:W-:Y:S01]  /*7160*/  FMUL.FTZ R69, R41.reuse, R205.reuse ;  /* 0x000000cd29457220 */ /* 0x0c0fe20000410000 */
[-C--:B------:R-:W-:Y:S01]  /*7170*/  FMUL.FTZ R206, R41, R126.reuse ;  /* 0x0000007e29ce7220 */ /* 0x080fe20000410000 */
[----:B------:R0:W1:Y:S02]  /*7180*/  @!P0 LDS.128 R60, [R65+0xac80] ;  /* 0x00ac8000413c8984 */ /* 0x0000640000000c00 */
[C---:B------:R-:W-:Y:S01]  /*7190*/  FFMA.FTZ R69, R42.reuse, R126, R69 ;  /* 0x0000007e2a457223 */ /* 0x040fe20000010045 */
[----:B------:R-:W-:-:S03]  /*71a0*/  FFMA.FTZ R206, R42, R205, -R206 ;  /* 0x000000cd2ace7223 */ /* 0x000fc600000108ce */
[----:B------:R-:W-:Y:S01]  /*71b0*/  FADD.FTZ R207, RZ, R69 ;  /* 0x00000045ffcf7221 */ /* 0x000fe20000010000 */
[----:B------:R-:W-:Y:S01]  /*71c0*/  FADD.FTZ R206, R131, R206 ;  /* 0x000000ce83ce7221 */ /* 0x000fe20000010000 */
[----:B0-----:R-:W-:Y:S02]  /*71d0*/  FMUL.FTZ R65, R45, -R66 ;  /* 0x800000422d417220 */ /* 0x001fe40000410000 */
[CC--:B------:R-:W-:Y:S01]  /*71e0*/  FMUL.FTZ R229, R39.reuse, R207.reuse ;  /* 0x000000cf27e57220 */ /* 0x0c0fe20000410000 */
[----:B------:R-:W-:Y:S01]  /*71f0*/  FMUL.FTZ R208, R39, R206 ;  /* 0x000000ce27d07220 */ /* 0x000fe20000410000 */
[-C--:B------:R-:W-:Y:S01]  /*7200*/  FFMA.FTZ R65, R46, R64.reuse, R65 ;  /* 0x000000402e417223 */ /* 0x080fe20000010041 */
[----:B------:R-:W-:Y:S01]  /*7210*/  FMUL.FTZ R64, R45, -R64 ;  /* 0x800000402d407220 */ /* 0x000fe20000410000 */
[C---:B------:R-:W-:Y:S01]  /*7220*/  FFMA.FTZ R229, R40.reuse, R206, -R229 ;  /* 0x000000ce28e57223 */ /* 0x040fe200000108e5 */
[----:B------:R-:W-:Y:S02]  /*7230*/  FFMA.FTZ R208, R40, R207, R208 ;  /* 0x000000cf28d07223 */ /* 0x000fe400000100d0 */
[----:B------:R-:W-:Y:S01]  /*7240*/  FFMA.FTZ R64, R46, R66, -R64 ;  /* 0x000000422e407223 */ /* 0x000fe20000010840 */
[----:B------:R-:W-:Y:S01]  /*7250*/  FADD.FTZ R229, R130, R229 ;  /* 0x000000e582e57221 */ /* 0x000fe20000010000 */
[----:B------:R-:W-:Y:S01]  /*7260*/  FADD.FTZ R208, RZ, R208 ;  /* 0x000000d0ffd07221 */ /* 0x000fe20000010000 */
[----:B------:R-:W-:-:S02]  /*7270*/  FADD.FTZ R66, R161, R68 ;  /* 0x00000044a1427221 */ /* 0x000fc40000010000 */
[CC--:B------:R-:W-:Y:S01]  /*7280*/  FMUL.FTZ R209, R37.reuse, R229.reuse ;  /* 0x000000e525d17220 */ /* 0x0c0fe20000410000 */
[-C--:B------:R-:W-:Y:S02]  /*7290*/  FMUL.FTZ R228, R37, R208.reuse ;  /* 0x000000d025e47220 */ /* 0x080fe40000410000 */
[----:B------:R0:W-:Y:S01]  /*72a0*/  STS.128 [R160+0x8e80], R64 ;  /* 0x008e8040a0007388 */ /* 0x0001e20000000c00 */
[C---:B------:R-:W-:Y:S01]  /*72b0*/  FFMA.FTZ R209, R38.reuse, R208, R209 ;  /* 0x000000d026d17223 */ /* 0x040fe200000100d1 */
[----:B------:R-:W-:-:S03]  /*72c0*/  FFMA.FTZ R228, R38, R229, -R228 ;  /* 0x000000e526e47223 */ /* 0x000fc600000108e4 */
[----:B------:R-:W-:Y:S01]  /*72d0*/  FADD.FTZ R209, RZ, R209 ;  /* 0x000000d1ffd17221 */ /* 0x000fe20000010000 */
[----:B------:R-:W-:-:S03]  /*72e0*/  FADD.FTZ R228, R129, R228 ;  /* 0x000000e481e47221 */ /* 0x000fc60000010000 */
[C---:B------:R-:W-:Y:S01]  /*72f0*/  FMUL.FTZ R227, R35.reuse, R209 ;  /* 0x000000d123e37220 */ /* 0x040fe20000410000 */
[----:B------:R-:W-:-:S03]  /*7300*/  FMUL.FTZ R210, R35, R228 ;  /* 0x000000e423d27220 */ /* 0x000fc60000410000 */
[C---:B------:R-:W-:Y:S01]  /*7310*/  FFMA.FTZ R227, R36.reuse, R228, -R227 ;  /* 0x000000e424e37223 */ /* 0x040fe200000108e3 */
[----:B------:R-:W-:-:S03]  /*7320*/  FFMA.FTZ R210, R36, R209, R210 ;  /* 0x000000d124d27223 */ /* 0x000fc600000100d2 */
[----:B------:R-:W-:Y:S01]  /*7330*/  FADD.FTZ R227, R128, R227 ;  /* 0x000000e380e37221 */ /* 0x000fe20000010000 */
[----:B------:R-:W-:-:S03]  /*7340*/  FADD.FTZ R210, RZ, R210 ;  /* 0x000000d2ffd27221 */ /* 0x000fc60000010000 */
[C---:B------:R-:W-:Y:S01]  /*7350*/  FMUL.FTZ R211, R33.reuse, R227 ;  /* 0x000000e321d37220 */ /* 0x040fe20000410000 */
[----:B------:R-:W-:-:S03]  /*7360*/  FMUL.FTZ R226, R33, R210 ;  /* 0x000000d221e27220 */ /* 0x000fc60000410000 */
        /* <DEDUP_REMOVED lines=49> */
[----:B------:R-:W-:-:S04]  /*7680*/  FFMA.FTZ R230, R18, R219, -R230 ;  /* 0x000000db12e67223 */ /* 0x000fc800000108e6 */
[----:B------:R-:W-:Y:S01]  /*7690*/  FADD.FTZ R230, R117, R230 ;  /* 0x000000e675e67221 */ /* 0x000fe20000010000 */
[----:B------:R-:W-:Y:S06]  /*76a0*/  BAR.SYNC.DEFER_BLOCKING 0x0 ;  /* 0x0000000000007b1d */ /* 0x000fec0000010000 */
[----:B01----:R-:W-:Y:S05]  /*76b0*/  @P2 BRA `(.L_x_613) ;  /* 0x0000000c00602947 */ /* 0x003fea0003800000 */
[C---:B------:R-:W-:Y:S01]  /*76c0*/  IMAD R232, R159.reuse, 0x50, R157 ;  /* 0x000000509fe87824 */ /* 0x040fe200078e029d */
[----:B------:R-:W-:Y:S01]  /*76d0*/  UMOV UR54, 0xffffffff ;  /* 0xffffffff00367882 */ /* 0x000fe20000000000 */
[----:B------:R-:W-:-:S03]  /*76e0*/  LOP3.LUT R246, R159, 0x1f, RZ, 0xc0, !PT ;  /* 0x0000001f9ff67812 */ /* 0x000fc600078ec0ff */
[----:B------:R-:W-:Y:S01]  /*76f0*/  LDS.128 R64, [R232+0x8ea0] ;  /* 0x008ea000e8407984 */ /* 0x000fe20000000c00 */
[----:B------:R-:W-:-:S03]  /*7700*/  ISETP.NE.AND P1, PT, R246, 0x1f, PT ;  /* 0x0000001ff600780c */ /* 0x000fc60003f25270 */
[----:B------:R-:W0:Y:S04]  /*7710*/  LDS.128 R68, [R232+0x8eb0] ;  /* 0x008eb000e8447984 */ /* 0x000e280000000c00 */
[----:B------:R-:W1:Y:S01]  /*7720*/  LDS.128 R72, [R232+0x8e90] ;  /* 0x008e9000e8487984 */ /* 0x000e620000000c00 */
[C---:B0-----:R-:W-:Y:S01]  /*7730*/  FMUL.FTZ R243, R65.reuse, R68 ;  /* 0x0000004441f37220 */ /* 0x041fe20000410000 */
[C---:B------:R-:W-:Y:S01]  /*7740*/  FMUL.FTZ R241, R65.reuse, R69 ;  /* 0x0000004541f17220 */ /* 0x040fe20000410000 */
[C---:B------:R-:W-:Y:S01]  /*7750*/  FMUL.FTZ R242, R65.reuse, R70 ;  /* 0x0000004641f27220 */ /* 0x040fe20000410000 */
[----:B------:R-:W-:Y:S01]  /*7760*/  FMUL.FTZ R235, R65, R71 ;  /* 0x0000004741eb7220 */ /* 0x000fe20000410000 */
[C---:B------:R-:W-:Y:S01]  /*7770*/  FFMA.FTZ R243, R64.reuse, R69, R243 ;  /* 0x0000004540f37223 */ /* 0x040fe200000100f3 */
[C---:B------:R-:W-:Y:S01]  /*7780*/  FFMA.FTZ R241, R64.reuse, R68, -R241 ;  /* 0x0000004440f17223 */ /* 0x040fe200000108f1 */
[C---:B------:R-:W-:Y:S01]  /*7790*/  FFMA.FTZ R242, R64.reuse, R71, R242 ;  /* 0x0000004740f27223 */ /* 0x040fe200000100f2 */
[----:B------:R-:W-:Y:S01]  /*77a0*/  FFMA.FTZ R235, R64, R70, -R235 ;  /* 0x0000004640eb7223 */ /* 0x000fe200000108eb */
[C---:B-1----:R-:W-:Y:S01]  /*77b0*/  FMUL.FTZ R77, R73.reuse, R243 ;  /* 0x000000f3494d7220 */ /* 0x042fe20000410000 */
        /* <DEDUP_REMOVED lines=12> */
[----:B0-----:R-:W-:-:S04]  /*7880*/  FMUL.FTZ R240, R77, R243 ;  /* 0x000000f34df07220 */ /* 0x001fc80000410000 */
[-C--:B------:R-:W-:Y:S01]  /*7890*/  FFMA.FTZ R240, R76, R241.reuse, -R240 ;  /* 0x000000f14cf07223 */ /* 0x080fe200000108f0 */
[----:B------:R-:W-:-:S04]  /*78a0*/  FMUL.FTZ R241, R77, R241 ;  /* 0x000000f14df17220 */ /* 0x000fc80000410000 */
        /* <DEDUP_REMOVED lines=8> */
[----:B------:R0:W1:Y:S04]  /*7930*/  SHFL.DOWN PT, R76, R240, 0x1, 0x1f ;  /* 0x08201f00f04c7f89 */ /* 0x00006800000e0000 */
[----:B------:R0:W2:Y:S04]  /*7940*/  SHFL.DOWN PT, R77, R241, 0x1, 0x1f ;  /* 0x08201f00f14d7f89 */ /* 0x0000a800000e0000 */
[----:B------:R0:W3:Y:S04]  /*7950*/  SHFL.DOWN PT, R78, R242, 0x1, 0x1f ;  /* 0x08201f00f24e7f89 */ /* 0x0000e800000e0000 */
[----:B------:R0:W4:Y:S02]  /*7960*/  SHFL.DOWN PT, R79, R243, 0x1, 0x1f ;  /* 0x08201f00f34f7f89 */ /* 0x00012400000e0000 */
.L_x_758:
[----:B------:R-:W-:Y:S04]  /*7970*/  BSSY B0, `(.L_x_615) ;  /* 0x000000d000007945 */ /* 0x000fe80003800000 */
[----:B------:R-:W-:Y:S05]  /*7980*/  @!P1 BRA `(.L_x_616) ;  /* 0x00000000002c9947 */ /* 0x000fea0003800000 */
[----:B----4-:R-:W-:-:S04]  /*7990*/  FMUL.FTZ R235, R241, R79 ;  /* 0x0000004ff1eb7220 */ /* 0x010fc80000410000 */
[-C--:B---3--:R-:W-:Y:S01]  /*79a0*/  FFMA.FTZ R235, R240, R78.reuse, -R235 ;  /* 0x0000004ef0eb7223 */ /* 0x088fe200000108eb */
[----:B------:R-:W-:-:S03]  /*79b0*/  FMUL.FTZ R78, R241, R78 ;  /* 0x0000004ef14e7220 */ /* 0x000fc60000410000 */
[----:B0-----:R-:W-:Y:S01]  /*79c0*/  FADD.FTZ R242, R242, R235 ;  /* 0x000000ebf2f27221 */ /* 0x001fe20000010000 */
[----:B------:R-:W-:Y:S01]  /*79d0*/  FFMA.FTZ R78, R240, R79, R78 ;  /* 0x0000004ff04e7223 */ /* 0x000fe2000001004e */
[----:B--2---:R-:W-:Y:S01]  /*79e0*/  FMUL.FTZ R79, R241, R77 ;  /* 0x0000004df14f7220 */ /* 0x004fe20000410000 */
[C---:B-1----:R-:W-:Y:S02]  /*79f0*/  FMUL.FTZ R241, R76.reuse, R241 ;  /* 0x000000f14cf17220 */ /* 0x042fe40000410000 */
[----:B------:R-:W-:Y:S01]  /*7a00*/  FADD.FTZ R243, R243, R78 ;  /* 0x0000004ef3f37221 */ /* 0x000fe20000010000 */
[----:B------:R-:W-:Y:S01]  /*7a10*/  FFMA.FTZ R79, R76, R240, -R79 ;  /* 0x000000f04c4f7223 */ /* 0x000fe2000001084f */
[----:B------:R-:W-:-:S04]  /*7a20*/  FFMA.FTZ R241, R240, R77, R241 ;  /* 0x0000004df0f17223 */ /* 0x000fc800000100f1 */
[----:B------:R-:W-:-:S07]  /*7a30*/  MOV R240, R79 ;  /* 0x0000004f00f07202 */ /* 0x000fce0000000f00 */
.L_x_616:
[----:B------:R-:W-:Y:S05]  /*7a40*/  BSYNC B0 ;  /* 0x0000000000007941 */ /* 0x000fea0003800000 */
.L_x_615:
[----:B------:R-:W-:Y:S01]  /*7a50*/  UMOV UR54, 0xffffffff ;  /* 0xffffffff00367882 */ /* 0x000fe20000000000 */
[----:B------:R-:W-:Y:S02]  /*7a60*/  ISETP.GT.U32.AND P1, PT, R246, 0x1d, PT ;  /* 0x0000001df600780c */ /* 0x000fe40003f24070 */
[----:B------:R-:W-:Y:S11]  /*7a70*/  BRA.DIV UR54, `(.L_x_617) ;  /* 0x0000007e362c7947 */ /* 0x000ff6000b800000 */
[----:B-1----:R1:W0:Y:S04]  /*7a80*/  SHFL.DOWN PT, R76, R240, 0x2, 0x1f ;  /* 0x08401f00f04c7f89 */ /* 0x00222800000e0000 */
[----:B--2---:R1:W2:Y:S04]  /*7a90*/  SHFL.DOWN PT, R77, R241, 0x2, 0x1f ;  /* 0x08401f00f14d7f89 */ /* 0x0042a800000e0000 */
[----:B---3--:R1:W3:Y:S04]  /*7aa0*/  SHFL.DOWN PT, R78, R242, 0x2, 0x1f ;  /* 0x08401f00f24e7f89 */ /* 0x0082e800000e0000 */
[----:B----4-:R1:W4:Y:S02]  /*7ab0*/  SHFL.DOWN PT, R79, R243, 0x2, 0x1f ;  /* 0x08401f00f34f7f89 */ /* 0x01032400000e0000 */
.L_x_764:
[----:B------:R-:W-:Y:S04]  /*7ac0*/  BSSY B0, `(.L_x_618) ;  /* 0x000000d000007945 */ /* 0x000fe80003800000 */
[----:B------:R-:W-:Y:S05]  /*7ad0*/  @P1 BRA `(.L_x_619) ;  /* 0x00000000002c1947 */ /* 0x000fea0003800000 */
[----:B----4-:R-:W-:-:S04]  /*7ae0*/  FMUL.FTZ R235, R241, R79 ;  /* 0x0000004ff1eb7220 */ /* 0x010fc80000410000 */
[-C--:B---3--:R-:W-:Y:S01]  /*7af0*/  FFMA.FTZ R235, R240, R78.reuse, -R235 ;  /* 0x0000004ef0eb7223 */ /* 0x088fe200000108eb */
[----:B------:R-:W-:-:S03]  /*7b00*/  FMUL.FTZ R78, R241, R78 ;  /* 0x0000004ef14e7220 */ /* 0x000fc60000410000 */
[----:B01----:R-:W-:Y:S01]  /*7b10*/  FADD.FTZ R242, R242, R235 ;  /* 0x000000ebf2f27221 */ /* 0x003fe20000010000 */
[C---:B------:R-:W-:Y:S01]  /*7b20*/  FFMA.FTZ R78, R240.reuse, R79, R78 ;  /* 0x0000004ff04e7223 */ /* 0x040fe2000001004e */
[CC--:B--2---:R-:W-:Y:S01]  /*7b30*/  FMUL.FTZ R79, R241.reuse, R77.reuse ;  /* 0x0000004df14f7220 */ /* 0x0c4fe20000410000 */
[-C--:B------:R-:W-:Y:S02]  /*7b40*/  FMUL.FTZ R241, R241, R76.reuse ;  /* 0x0000004cf1f17220 */ /* 0x080fe40000410000 */
[----:B------:R-:W-:Y:S01]  /*7b50*/  FADD.FTZ R243, R243, R78 ;  /* 0x0000004ef3f37221 */ /* 0x000fe20000010000 */
[C---:B------:R-:W-:Y:S01]  /*7b60*/  FFMA.FTZ R79, R240.reuse, R76, -R79 ;  /* 0x0000004cf04f7223 */ /* 0x040fe2000001084f */
[----:B------:R-:W-:-:S04]  /*7b70*/  FFMA.FTZ R241, R240, R77, R241 ;  /* 0x0000004df0f17223 */ /* 0x000fc800000100f1 */
[----:B------:R-:W-:-:S07]  /*7b80*/  MOV R240, R79 ;  /* 0x0000004f00f07202 */ /* 0x000fce0000000f00 */
.L_x_619:
[----:B------:R-:W-:Y:S05]  /*7b90*/  BSYNC B0 ;  /* 0x0000000000007941 */ /* 0x000fea0003800000 */
.L_x_618:
[----:B------:R-:W-:Y:S01]  /*7ba0*/  UMOV UR54, 0xffffffff ;  /* 0xffffffff00367882 */ /* 0x000fe20000000000 */
[----:B------:R-:W-:Y:S02]  /*7bb0*/  ISETP.GT.U32.AND P1, PT, R246, 0x1b, PT ;  /* 0x0000001bf600780c */ /* 0x000fe40003f24070 */
[----:B------:R-:W-:Y:S11]  /*7bc0*/  BRA.DIV UR54, `(.L_x_620) ;  /* 0x0000007e364c7947 */ /* 0x000ff6000b800000 */
[----:B0-----:R0:W0:Y:S04]  /*7bd0*/  SHFL.DOWN PT, R76, R240, 0x4, 0x1f ;  /* 0x08801f00f04c7f89 */ /* 0x00102800000e0000 */
[----:B--2---:R2:W0:Y:S04]  /*7be0*/  SHFL.DOWN PT, R77, R241, 0x4, 0x1f ;  /* 0x08801f00f14d7f89 */ /* 0x00442800000e0000 */
[----:B---3--:R2:W3:Y:S04]  /*7bf0*/  SHFL.DOWN PT, R78, R242, 0x4, 0x1f ;  /* 0x08801f00f24e7f89 */ /* 0x0084e800000e0000 */
[----:B----4-:R2:W4:Y:S02]  /*7c00*/  SHFL.DOWN PT, R79, R243, 0x4, 0x1f ;  /* 0x08801f00f34f7f89 */ /* 0x01052400000e0000 */
.L_x_770:
[----:B------:R-:W-:Y:S04]  /*7c10*/  BSSY B0, `(.L_x_621) ;  /* 0x000000d000007945 */ /* 0x000fe80003800000 */
[----:B------:R-:W-:Y:S05]  /*7c20*/  @P1 BRA `(.L_x_622) ;  /* 0x00000000002c1947 */ /* 0x000fea0003800000 */
[----:B----4-:R-:W-:-:S04]  /*7c30*/  FMUL.FTZ R235, R241, R79 ;  /* 0x0000004ff1eb7220 */ /* 0x010fc80000410000 */
[-C--:B---3--:R-:W-:Y:S01]  /*7c40*/  FFMA.FTZ R235, R240, R78.reuse, -R235 ;  /* 0x0000004ef0eb7223 */ /* 0x088fe200000108eb */
[----:B------:R-:W-:-:S03]  /*7c50*/  FMUL.FTZ R78, R241, R78 ;  /* 0x0000004ef14e7220 */ /* 0x000fc60000410000 */
[----:B-12---:R-:W-:Y:S01]  /*7c60*/  FADD.FTZ R242, R242, R235 ;  /* 0x000000ebf2f27221 */ /* 0x006fe20000010000 */
[C---:B------:R-:W-:Y:S01]  /*7c70*/  FFMA.FTZ R78, R240.reuse, R79, R78 ;  /* 0x0000004ff04e7223 */ /* 0x040fe2000001004e */
[CC--:B0-----:R-:W-:Y:S01]  /*7c80*/  FMUL.FTZ R79, R241.reuse, R77.reuse ;  /* 0x0000004df14f7220 */ /* 0x0c1fe20000410000 */
[-C--:B------:R-:W-:Y:S02]  /*7c90*/  FMUL.FTZ R241, R241, R76.reuse ;  /* 0x0000004cf1f17220 */ /* 0x080fe40000410000 */
[----:B------:R-:W-:Y:S01]  /*7ca0*/  FADD.FTZ R243, R243, R78 ;  /* 0x0000004ef3f37221 */ /* 0x000fe20000010000 */
[C---:B------:R-:W-:Y:S01]  /*7cb0*/  FFMA.FTZ R79, R240.reuse, R76, -R79 ;  /* 0x0000004cf04f7223 */ /* 0x040fe2000001084f */
[----:B------:R-:W-:-:S04]  /*7cc0*/  FFMA.FTZ R241, R240, R77, R241 ;  /* 0x0000004df0f17223 */ /* 0x000fc800000100f1 */
[----:B------:R-:W-:-:S07]  /*7cd0*/  MOV R240, R79 ;  /* 0x0000004f00f07202 */ /* 0x000fce0000000f00 */
.L_x_622:
[----:B------:R-:W-:Y:S05]  /*7ce0*/  BSYNC B0 ;  /* 0x0000000000007941 */ /* 0x000fea0003800000 */
.L_x_621:
[----:B------:R-:W-:Y:S01]  /*7cf0*/  UMOV UR54, 0xffffffff ;  /* 0xffffffff00367882 */ /* 0x000fe20000000000 */
[----:B------:R-:W-:Y:S02]  /*7d00*/  ISETP.GT.U32.AND P1, PT, R246, 0x17, PT ;  /* 0x00000017f600780c */ /* 0x000fe40003f24070 */
[----:B------:R-:W-:Y:S11]  /*7d10*/  BRA.DIV UR54, `(.L_x_623) ;  /* 0x0000007e366c7947 */ /* 0x000ff6000b800000 */
[----:B0-----:R0:W0:Y:S04]  /*7d20*/  SHFL.DOWN PT, R76, R240, 0x8, 0x1f ;  /* 0x09001f00f04c7f89 */ /* 0x00102800000e0000 */
[----:B------:R0:W0:Y:S04]  /*7d30*/  SHFL.DOWN PT, R77, R241, 0x8, 0x1f ;  /* 0x09001f00f14d7f89 */ /* 0x00002800000e0000 */
[----:B---3--:R3:W0:Y:S04]  /*7d40*/  SHFL.DOWN PT, R78, R242, 0x8, 0x1f ;  /* 0x09001f00f24e7f89 */ /* 0x00862800000e0000 */
[----:B----4-:R3:W4:Y:S02]  /*7d50*/  SHFL.DOWN PT, R79, R243, 0x8, 0x1f ;  /* 0x09001f00f34f7f89 */ /* 0x01072400000e0000 */
.L_x_776:
[----:B------:R-:W-:Y:S04]  /*7d60*/  BSSY B0, `(.L_x_624) ;  /* 0x000000d000007945 */ /* 0x000fe80003800000 */
[----:B------:R-:W-:Y:S05]  /*7d70*/  @P1 BRA `(.L_x_625) ;  /* 0x00000000002c1947 */ /* 0x000fea0003800000 */
[----:B----4-:R-:W-:-:S04]  /*7d80*/  FMUL.FTZ R235, R241, R79 ;  /* 0x0000004ff1eb7220 */ /* 0x010fc80000410000 */
[-C--:B0-----:R-:W-:Y:S01]  /*7d90*/  FFMA.FTZ R235, R240, R78.reuse, -R235 ;  /* 0x0000004ef0eb7223 */ /* 0x081fe200000108eb */
[----:B------:R-:W-:-:S03]  /*7da0*/  FMUL.FTZ R78, R241, R78 ;  /* 0x0000004ef14e7220 */ /* 0x000fc60000410000 */
[----:B-123--:R-:W-:Y:S01]  /*7db0*/  FADD.FTZ R242, R242, R235 ;  /* 0x000000ebf2f27221 */ /* 0x00efe20000010000 */
[C---:B------:R-:W-:Y:S01]  /*7dc0*/  FFMA.FTZ R78, R240.reuse, R79, R78 ;  /* 0x0000004ff04e7223 */ /* 0x040fe2000001004e */
[CC--:B------:R-:W-:Y:S01]  /*7dd0*/  FMUL.FTZ R79, R241.reuse, R77.reuse ;  /* 0x0000004df14f7220 */ /* 0x0c0fe20000410000 */
[-C--:B------:R-:W-:Y:S02]  /*7de0*/  FMUL.FTZ R241, R241, R76.reuse ;  /* 0x0000004cf1f17220 */ /* 0x080fe40000410000 */
[----:B------:R-:W-:Y:S01]  /*7df0*/  FADD.FTZ R243, R243, R78 ;  /* 0x0000004ef3f37221 */ /* 0x000fe20000010000 */
[C---:B------:R-:W-:Y:S01]  /*7e00*/  FFMA.FTZ R79, R240.reuse, R76, -R79 ;  /* 0x0000004cf04f7223 */ /* 0x040fe2000001084f */
[----:B------:R-:W-:-:S04]  /*7e10*/  FFMA.FTZ R241, R240, R77, R241 ;  /* 0x0000004df0f17223 */ /* 0x000fc800000100f1 */
[----:B------:R-:W-:-:S07]  /*7e20*/  MOV R240, R79 ;  /* 0x0000004f00f07202 */ /* 0x000fce0000000f00 */
.L_x_625:
[----:B------:R-:W-:Y:S05]  /*7e30*/  BSYNC B0 ;  /* 0x0000000000007941 */ /* 0x000fea0003800000 */
.L_x_624:
[----:B------:R-:W-:Y:S01]  /*7e40*/  UMOV UR54, 0xffffffff ;  /* 0xffffffff00367882 */ /* 0x000fe20000000000 */
[----:B------:R-:W-:Y:S02]  /*7e50*/  ISETP.GT.U32.AND P1, PT, R246, 0xf, PT ;  /* 0x0000000ff600780c */ /* 0x000fe40003f24070 */
[----:B------:R-:W-:Y:S11]  /*7e60*/  BRA.DIV UR54, `(.L_x_626) ;  /* 0x0000007e368c7947 */ /* 0x000ff6000b800000 */
[----:B0-----:R0:W0:Y:S04]  /*7e70*/  SHFL.DOWN PT, R76, R240, 0x10, 0x1f ;  /* 0x0a001f00f04c7f89 */ /* 0x00102800000e0000 */
[----:B------:R0:W0:Y:S04]  /*7e80*/  SHFL.DOWN PT, R77, R241, 0x10, 0x1f ;  /* 0x0a001f00f14d7f89 */ /* 0x00002800000e0000 */
[----:B------:R0:W0:Y:S04]  /*7e90*/  SHFL.DOWN PT, R78, R242, 0x10, 0x1f ;  /* 0x0a001f00f24e7f89 */ /* 0x00002800000e0000 */
[----:B----4-:R4:W0:Y:S02]  /*7ea0*/  SHFL.DOWN PT, R79, R243, 0x10, 0x1f ;  /* 0x0a001f00f34f7f89 */ /* 0x01082400000e0000 */
.L_x_782:
[----:B------:R-:W-:Y:S04]  /*7eb0*/  BSSY B0, `(.L_x_627) ;  /* 0x000000d000007945 */ /* 0x000fe80003800000 */
[----:B------:R-:W-:Y:S05]  /*7ec0*/  @P1 BRA `(.L_x_628) ;  /* 0x00000000002c1947 */ /* 0x000fea0003800000 */
[----:B0-----:R-:W-:-:S04]  /*7ed0*/  FMUL.FTZ R235, R241, R79 ;  /* 0x0000004ff1eb7220 */ /* 0x001fc80000410000 */
[-C--:B------:R-:W-:Y:S01]  /*7ee0*/  FFMA.FTZ R235, R240, R78.reuse, -R235 ;  /* 0x0000004ef0eb7223 */ /* 0x080fe200000108eb */
[----:B------:R-:W-:-:S03]  /*7ef0*/  FMUL.FTZ R78, R241, R78 ;  /* 0x0000004ef14e7220 */ /* 0x000fc60000410000 */
[----:B-123--:R-:W-:Y:S01]  /*7f00*/  FADD.FTZ R242, R242, R235 ;  /* 0x000000ebf2f27221 */ /* 0x00efe20000010000 */
[C---:B------:R-:W-:Y:S01]  /*7f10*/  FFMA.FTZ R78, R240.reuse, R79, R78 ;  /* 0x0000004ff04e7223 */ /* 0x040fe2000001004e */
[CC--:B------:R-:W-:Y:S01]  /*7f20*/  FMUL.FTZ R79, R241.reuse, R77.reuse ;  /* 0x0000004df14f7220 */ /* 0x0c0fe20000410000 */
[-C--:B------:R-:W-:Y:S02]  /*7f30*/  FMUL.FTZ R241, R241, R76.reuse ;  /* 0x0000004cf1f17220 */ /* 0x080fe40000410000 */
[----:B----4-:R-:W-:Y:S01]  /*7f40*/  FADD.FTZ R243, R243, R78 ;  /* 0x0000004ef3f37221 */ /* 0x010fe20000010000 */
[C---:B------:R-:W-:Y:S01]  /*7f50*/  FFMA.FTZ R79, R240.reuse, R76, -R79 ;  /* 0x0000004cf04f7223 */ /* 0x040fe2000001084f */
[----:B------:R-:W-:-:S04]  /*7f60*/  FFMA.FTZ R241, R240, R77, R241 ;  /* 0x0000004df0f17223 */ /* 0x000fc800000100f1 */
[----:B------:R-:W-:-:S07]  /*7f70*/  MOV R240, R79 ;  /* 0x0000004f00f07202 */ /* 0x000fce0000000f00 */
.L_x_628:
[----:B------:R-:W-:Y:S05]  /*7f80*/  BSYNC B0 ;  /* 0x0000000000007941 */ /* 0x000fea0003800000 */
.L_x_627:
[----:B------:R-:W-:Y:S01]  /*7f90*/  UMOV UR54, 0xffffffff ;  /* 0xffffffff00367882 */ /* 0x000fe20000000000 */
[----:B------:R-:W-:Y:S02]  /*7fa0*/  ISETP.NE.AND P1, PT, R159, 0x1f, PT ;  /* 0x0000001f9f00780c */ /* 0x000fe40003f25270 */
[----:B------:R-:W-:Y:S11]  /*7fb0*/  BRA.DIV UR54, `(.L_x_629) ;  /* 0x0000007e36ac7947 */ /* 0x000ff6000b800000 */
[----:B------:R-:W5:Y:S04]  /*7fc0*/  SHFL.IDX PT, R247, R241, RZ, 0x1f ;  /* 0x00001ffff1f77589 */ /* 0x000f6800000e0000 */
[----:B------:R-:W4:Y:S04]  /*7fd0*/  SHFL.IDX PT, R246, R240, RZ, 0x1f ;  /* 0x00001ffff0f67589 */ /* 0x000f2800000e0000 */
[----:B------:R-:W4:Y:S04]  /*7fe0*/  SHFL.IDX PT, R250, R242, RZ, 0x1f ;  /* 0x00001ffff2fa7589 */ /* 0x000f2800000e0000 */
[----:B------:R-:W4:Y:S04]  /*7ff0*/  SHFL.IDX PT, R251, R243, RZ, 0x1f ;  /* 0x00001ffff3fb7589 */ /* 0x000f2800000e0000 */
[----:B0-----:R-:W0:Y:S04]  /*8000*/  SHFL.IDX PT, R79, R63, RZ, 0x1f ;  /* 0x00001fff3f4f7589 */ /* 0x001e2800000e0000 */
[----:B-1----:R-:W1:Y:S04]  /*8010*/  SHFL.DOWN PT, R240, R240, 0x1, 0x1f ;  /* 0x08201f00f0f07f89 */ /* 0x002e6800000e0000 */
[----:B--2---:R-:W2:Y:S01]  /*8020*/  SHFL.DOWN PT, R241, R241, 0x1, 0x1f ;  /* 0x08201f00f1f17f89 */ /* 0x004ea200000e0000 */
[-C--:B-----5:R-:W-:Y:S01]  /*8030*/  FMUL.FTZ R248, R63, R247.reuse ;  /* 0x000000f73ff87220 */ /* 0x0a0fe20000410000 */
[----:B------:R-:W-:-:S02]  /*8040*/  FMUL.FTZ R249, R62, R247 ;  /* 0x000000f73ef97220 */ /* 0x000fc40000410000 */
[----:B---3--:R-:W3:Y:S01]  /*8050*/  SHFL.DOWN PT, R242, R242, 0x1, 0x1f ;  /* 0x08201f00f2f27f89 */ /* 0x008ee200000e0000 */
[-C--:B----4-:R-:W-:Y:S01]  /*8060*/  FFMA.FTZ R248, R62, R246.reuse, -R248 ;  /* 0x000000f63ef87223 */ /* 0x090fe200000108f8 */
[----:B------:R-:W-:Y:S02]  /*8070*/  FFMA.FTZ R249, R63, R246, R249 ;  /* 0x000000f63ff97223 */ /* 0x000fe400000100f9 */
[----:B------:R-:W4:Y:S04]  /*8080*/  SHFL.DOWN PT, R243, R243, 0x1, 0x1f ;  /* 0x08201f00f3f37f89 */ /* 0x000f2800000e0000 */
[----:B------:R-:W0:Y:S04]  /*8090*/  SHFL.IDX PT, R252, R60, RZ, 0x1f ;  /* 0x00001fff3cfc7589 */ /* 0x000e2800000e0000 */
[----:B------:R-:W0:Y:S04]  /*80a0*/  SHFL.IDX PT, R245, R61, RZ, 0x1f ;  /* 0x00001fff3df57589 */ /* 0x000e2800000e0000 */
[----:B------:R5:W0:Y:S02]  /*80b0*/  SHFL.IDX PT, R244, R62, RZ, 0x1f ;  /* 0x00001fff3ef47589 */ /* 0x000a2400000e0000 */
[-C--:B-----5:R-:W-:Y:S01]  /*80c0*/  FMUL.FTZ R62, R61, R247.reuse ;  /* 0x000000f73d3e7220 */ /* 0x0a0fe20000410000 */
[----:B-123--:R-:W-:-:S07]  /*80d0*/  FMUL.FTZ R247, R60, R247 ;  /* 0x000000f73cf77220 */ /* 0x00efce0000410000 */
.L_x_796:
[----:B------:R-:W-:Y:S01]  /*80e0*/  BSSY B0, `(.L_x_630) ;  /* 0x0000013000007945 */ /* 0x000fe20003800000 */
[-C--:B------:R-:W-:Y:S01]  /*80f0*/  FFMA.FTZ R60, R60, R246.reuse, -R62 ;  /* 0x000000f63c3c7223 */ /* 0x080fe2000001083e */
[----:B------:R-:W-:Y:S01]  /*8100*/  FFMA.FTZ R61, R61, R246, R247 ;  /* 0x000000f63d3d7223 */ /* 0x000fe200000100f7 */
[----:B------:R-:W-:Y:S01]  /*8110*/  FADD.FTZ R62, R250, R248 ;  /* 0x000000f8fa3e7221 */ /* 0x000fe20000010000 */
[----:B------:R-:W-:Y:S01]  /*8120*/  FADD.FTZ R63, R251, R249 ;  /* 0x000000f9fb3f7221 */ /* 0x000fe20000010000 */
[----:B0-----:R-:W-:Y:S02]  /*8130*/  MOV R76, R252 ;  /* 0x000000fc004c7202 */ /* 0x001fe40000000f00 */
[----:B------:R-:W-:Y:S02]  /*8140*/  MOV R77, R245 ;  /* 0x000000f5004d7202 */ /* 0x000fe40000000f00 */
[----:B------:R-:W-:Y:S01]  /*8150*/  MOV R78, R244 ;  /* 0x000000f4004e7202 */ /* 0x000fe20000000f00 */
[----:B------:R-:W-:Y:S06]  /*8160*/  @!P1 BRA `(.L_x_631) ;  /* 0x0000000000289947 */ /* 0x000fec0003800000 */
[----:B------:R-:W-:-:S04]  /*8170*/  FMUL.FTZ R235, R241, R79 ;  /* 0x0000004ff1eb7220 */ /* 0x000fc80000410000 */
[-C--:B------:R-:W-:Y:S01]  /*8180*/  FFMA.FTZ R235, R240, R78.reuse, -R235 ;  /* 0x0000004ef0eb7223 */ /* 0x080fe200000108eb */
[----:B------:R-:W-:-:S04]  /*8190*/  FMUL.FTZ R78, R241, R78 ;  /* 0x0000004ef14e7220 */ /* 0x000fc80000410000 */
[C---:B------:R-:W-:Y:S01]  /*81a0*/  FFMA.FTZ R79, R240.reuse, R79, R78 ;  /* 0x0000004ff04f7223 */ /* 0x040fe2000001004e */
[CC--:B------:R-:W-:Y:S01]  /*81b0*/  FMUL.FTZ R78, R241.reuse, R77.reuse ;  /* 0x0000004df14e7220 */ /* 0x0c0fe20000410000 */
[-C--:B------:R-:W-:Y:S02]  /*81c0*/  FMUL.FTZ R241, R241, R76.reuse ;  /* 0x0000004cf1f17220 */ /* 0x080fe40000410000 */
[----:B----4-:R-:W-:Y:S01]  /*81d0*/  FADD.FTZ R79, R243, R79 ;  /* 0x0000004ff34f7221 */ /* 0x010fe20000010000 */
[C---:B------:R-:W-:Y:S01]  /*81e0*/  FFMA.FTZ R76, R240.reuse, R76, -R78 ;  /* 0x0000004cf04c7223 */ /* 0x040fe2000001084e */
[----:B------:R-:W-:Y:S01]  /*81f0*/  FFMA.FTZ R77, R240, R77, R241 ;  /* 0x0000004df04d7223 */ /* 0x000fe200000100f1 */
[----:B------:R-:W-:-:S07]  /*8200*/  FADD.FTZ R78, R242, R235 ;  /* 0x000000ebf24e7221 */ /* 0x000fce0000010000 */
.L_x_631:
[----:B------:R-:W-:Y:S05]  /*8210*/  BSYNC B0 ;  /* 0x0000000000007941 */ /* 0x000fea0003800000 */
.L_x_630:
[CC--:B------:R-:W-:Y:S01]  /*8220*/  FMUL.FTZ R240, R69.reuse, R79.reuse ;  /* 0x0000004f45f07220 */ /* 0x0c0fe20000410000 */
[CC--:B------:R-:W-:Y:S01]  /*8230*/  FMUL.FTZ R235, R69.reuse, R78.reuse ;  /* 0x0000004e45eb7220 */ /* 0x0c0fe20000410000 */
        /* <DEDUP_REMOVED lines=23> */
[C---:B0-----:R-:W-:Y:S01]  /*83b0*/  FFMA.FTZ R79, R72.reuse, R79, R64 ;  /* 0x0000004f484f7223 */ /* 0x041fe20000010040 */
[----:B------:R-:W-:Y:S01]  /*83c0*/  FFMA.FTZ R78, R72, R78, -R65 ;  /* 0x0000004e484e7223 */ /* 0x000fe20000010841 */
[CC--:B------:R-:W-:Y:S01]  /*83d0*/  FMUL.FTZ R64, R73.reuse, R76.reuse ;  /* 0x0000004c49407220 */ /* 0x0c0fe20000410000 */
[-C--:B------:R-:W-:Y:S01]  /*83e0*/  FMUL.FTZ R65, R73, R77.reuse ;  /* 0x0000004d49417220 */ /* 0x080fe20000410000 */
[----:B------:R-:W-:Y:S01]  /*83f0*/  FADD.FTZ R75, R75, R79 ;  /* 0x0000004f4b4b7221 */ /* 0x000fe20000010000 */
[----:B------:R-:W-:Y:S01]  /*8400*/  FADD.FTZ R74, R74, R78 ;  /* 0x0000004e4a4a7221 */ /* 0x000fe20000010000 */
[C---:B------:R-:W-:Y:S01]  /*8410*/  FFMA.FTZ R73, R72.reuse, R77, R64 ;  /* 0x0000004d48497223 */ /* 0x040fe20000010040 */
[----:B------:R-:W-:-:S05]  /*8420*/  FFMA.FTZ R72, R72, R76, -R65 ;  /* 0x0000004c48487223 */ /* 0x000fca0000010841 */
[----:B------:R0:W-:Y:S02]  /*8430*/  STS.128 [R232+0x8e80], R72 ;  /* 0x008e8048e8007388 */ /* 0x0001e40000000c00 */
.L_x_613:
[----:B------:R-:W-:Y:S05]  /*8440*/  WARPSYNC.ALL ;  /* 0x0000000000007948 */ /* 0x000fea0003800000 */
[----:B------:R-:W-:Y:S01]  /*8450*/  ISETP.NE.AND P0, PT, R159, RZ, PT ;  /* 0x000000ff9f00720c */ /* 0x000fe20003f05270 */
[----:B------:R-:W-:Y:S01]  /*8460*/  FADD.FTZ R231, RZ, R231 ;  /* 0x000000e7ffe77221 */ /* 0x000fe20000010000 */
[----:B------:R-:W-:Y:S01]  /*8470*/  BAR.SYNC.DEFER_BLOCKING 0x0 ;  /* 0x0000000000007b1d */ /* 0x000fe20000010000 */
[CC--:B------:R-:W-:Y:S01]  /*8480*/  FMUL.FTZ R78, R58.reuse, R215.reuse ;  /* 0x000000d73a4e7220 */ /* 0x0c0fe20000410000 */
[----:B------:R-:W-:Y:S01]  /*8490*/  FMUL.FTZ R58, R58, R222 ;  /* 0x000000de3a3a7220 */ /* 0x000fe20000410000 */
[----:B------:R-:W-:Y:S01]  /*84a0*/  FMUL.FTZ R68, R202, UR44 ;  /* 0x0000002cca447c20 */ /* 0x000fe20008410000 */
[----:B------:R-:W-:Y:S01]  /*84b0*/  FMUL.FTZ R69, R96, R126 ;  /* 0x0000007e60457220 */ /* 0x000fe20000410000 */
[C---:B------:R-:W-:Y:S01]  /*84c0*/  FFMA.FTZ R78, R59.reuse, R222, -R78 ;  /* 0x000000de3b4e7223 */ /* 0x040fe2000001084e */
[----:B------:R-:W-:Y:S01]  /*84d0*/  FFMA.FTZ R58, R59, R215, R58 ;  /* 0x000000d73b3a7223 */ /* 0x000fe2000001003a */
[CC--:B------:R-:W-:Y:S01]  /*84e0*/  FMUL.FTZ R59, R56.reuse, R216.reuse ;  /* 0x000000d8383b7220 */ /* 0x0c0fe20000410000 */
[----:B------:R-:W-:Y:S01]  /*84f0*/  FMUL.FTZ R56, R56, R221 ;  /* 0x000000dd38387220 */ /* 0x000fe20000410000 */
[----:B------:R-:W-:Y:S01]  /*8500*/  FFMA.FTZ R68, R203, UR45, -R68 ;  /* 0x0000002dcb447c23 */ /* 0x000fe20008010844 */
[----:B------:R-:W-:Y:S01]  /*8510*/  FFMA.FTZ R69, R97, R205, -R69 ;  /* 0x000000cd61457223 */ /* 0x000fe20000010845 */
[C---:B------:R-:W-:Y:S01]  /*8520*/  FFMA.FTZ R59, R57.reuse, R221, -R59 ;  /* 0x000000dd393b7223 */ /* 0x040fe2000001083b */
[----:B------:R-:W-:Y:S01]  /*8530*/  FFMA.FTZ R56, R57, R216, R56 ;  /* 0x000000d839387223 */ /* 0x000fe20000010038 */
[C---:B------:R-:W-:Y:S01]  /*8540*/  FMUL.FTZ R57, R54.reuse, R217 ;  /* 0x000000d936397220 */ /* 0x040fe20000410000 */
[----:B------:R-:W-:Y:S01]  /*8550*/  FMUL.FTZ R54, R54, R220 ;  /* 0x000000dc36367220 */ /* 0x000fe20000410000 */
[----:B------:R-:W-:Y:S01]  /*8560*/  FMUL.FTZ R68, R0, R68 ;  /* 0x0000004400447220 */ /* 0x000fe20000410000 */
[----:B------:R-:W-:Y:S01]  /*8570*/  FMUL.FTZ R96, R96, R205 ;  /* 0x000000cd60607220 */ /* 0x000fe20000410000 */
[C---:B------:R-:W-:Y:S01]  /*8580*/  FFMA.FTZ R57, R55.reuse, R220, -R57 ;  /* 0x000000dc37397223 */ /* 0x040fe20000010839 */
[----:B------:R-:W-:Y:S01]  /*8590*/  FFMA.FTZ R54, R55, R217, R54 ;  /* 0x000000d937367223 */ /* 0x000fe20000010036 */
[C---:B------:R-:W-:Y:S01]  /*85a0*/  FMUL.FTZ R55, R52.reuse, R218 ;  /* 0x000000da34377220 */ /* 0x040fe20000410000 */
[----:B------:R-:W-:Y:S01]  /*85b0*/  FMUL.FTZ R52, R52, R219 ;  /* 0x000000db34347220 */ /* 0x000fe20000410000 */
[----:B------:R-:W-:Y:S01]  /*85c0*/  FMUL.FTZ R70, R94, R207 ;  /* 0x000000cf5e467220 */ /* 0x000fe20000410000 */
[----:B------:R-:W-:Y:S01]  /*85d0*/  FFMA.FTZ R96, R97, R126, R96 ;  /* 0x0000007e61607223 */ /* 0x000fe20000010060 */
[C---:B------:R-:W-:Y:S01]  /*85e0*/  FFMA.FTZ R55, R53.reuse, R219, -R55 ;  /* 0x000000db35377223 */ /* 0x040fe20000010837 */
[----:B------:R-:W1:Y:S01]  /*85f0*/  LDS.64 R64, [R160+0x8e88] ;  /* 0x008e8800a0407984 */ /* 0x000e620000000a00 */
[----:B------:R-:W-:Y:S01]  /*8600*/  FFMA.FTZ R52, R53, R218, R52 ;  /* 0x000000da35347223 */ /* 0x000fe20000010034 */
[CC--:B------:R-:W-:Y:S01]  /*8610*/  FMUL.FTZ R53, R50.reuse, R231.reuse ;  /* 0x000000e732357220 */ /* 0x0c0fe20000410000 */
[----:B------:R-:W-:Y:S01]  /*8620*/  FMUL.FTZ R50, R50, R230 ;  /* 0x000000e632327220 */ /* 0x000fe20000410000 */
[-C--:B------:R-:W-:Y:S01]  /*8630*/  FFMA.FTZ R70, R95, R206.reuse, -R70 ;  /* 0x000000ce5f467223 */ /* 0x080fe20000010846 */
[----:B------:R-:W-:Y:S01]  /*8640*/  FMUL.FTZ R94, R94, R206 ;  /* 0x000000ce5e5e7220 */ /* 0x000fe20000410000 */
[C---:B------:R-:W-:Y:S01]  /*8650*/  FFMA.FTZ R53, R51.reuse, R230, -R53 ;  /* 0x000000e633357223 */ /* 0x040fe20000010835 */
[----:B------:R-:W-:Y:S01]  /*8660*/  FFMA.FTZ R50, R51, R231, R50 ;  /* 0x000000e733327223 */ /* 0x000fe20000010032 */
[----:B------:R-:W-:Y:S01]  /*8670*/  FMUL.FTZ R51, R127, UR44 ;  /* 0x0000002c7f337c20 */ /* 0x000fe20008410000 */
[CC--:B------:R-:W-:Y:S01]  /*8680*/  FMUL.FTZ R71, R92.reuse, R208.reuse ;  /* 0x000000d05c477220 */ /* 0x0c0fe20000410000 */
[----:B------:R-:W-:Y:S01]  /*8690*/  FFMA.FTZ R94, R95, R207, R94 ;  /* 0x000000cf5f5e7223 */ /* 0x000fe2000001005e */
[-C--:B------:R-:W-:Y:S01]  /*86a0*/  FMUL.FTZ R92, R92, R229.reuse ;  /* 0x000000e55c5c7220 */ /* 0x080fe20000410000 */
[----:B------:R-:W-:Y:S01]  /*86b0*/  FFMA.FTZ R51, R204, UR45, -R51 ;  /* 0x0000002dcc337c23 */ /* 0x000fe20008010833 */
[C---:B------:R-:W-:Y:S01]  /*86c0*/  FFMA.FTZ R71, R93.reuse, R229, -R71 ;  /* 0x000000e55d477223 */ /* 0x040fe20000010847 */
[----:B0-----:R-:W-:Y:S01]  /*86d0*/  FMUL.FTZ R72, R90, R209 ;  /* 0x000000d15a487220 */ /* 0x001fe20000410000 */
[----:B------:R-:W-:Y:S01]  /*86e0*/  FFMA.FTZ R92, R93, R208, R92 ;  /* 0x000000d05d5c7223 */ /* 0x000fe2000001005c */
[----:B------:R-:W-:Y:S01]  /*86f0*/  FMUL.FTZ R51, R2, R51 ;  /* 0x0000003302337220 */ /* 0x000fe20000410000 */
[-C--:B------:R-:W-:Y:S01]  /*8700*/  FMUL.FTZ R90, R90, R228.reuse ;  /* 0x000000e45a5a7220 */ /* 0x080fe20000410000 */
[C---:B------:R-:W-:Y:S01]  /*8710*/  FFMA.FTZ R72, R91.reuse, R228, -R72 ;  /* 0x000000e45b487223 */ /* 0x040fe20000010848 */
[CC--:B------:R-:W-:Y:S01]  /*8720*/  FMUL.FTZ R73, R88.reuse, R210.reuse ;  /* 0x000000d258497220 */ /* 0x0c0fe20000410000 */
[----:B------:R-:W-:Y:S01]  /*8730*/  FMUL.FTZ R88, R88, R227 ;  /* 0x000000e358587220 */ /* 0x000fe20000410000 */
[----:B------:R-:W-:Y:S01]  /*8740*/  FFMA.FTZ R90, R91, R209, R90 ;  /* 0x000000d15b5a7223 */ /* 0x000fe2000001005a */
[C---:B------:R-:W-:Y:S01]  /*8750*/  FMUL.FTZ R74, R86.reuse, R211 ;  /* 0x000000d3564a7220 */ /* 0x040fe20000410000 */
[C---:B------:R-:W-:Y:S01]  /*8760*/  FFMA.FTZ R73, R89.reuse, R227, -R73 ;  /* 0x000000e359497223 */ /* 0x040fe20000010849 */
[----:B------:R-:W-:Y:S01]  /*8770*/  FFMA.FTZ R88, R89, R210, R88 ;  /* 0x000000d259587223 */ /* 0x000fe20000010058 */
        /* <DEDUP_REMOVED lines=10> */
[C---:B------:R-:W-:Y:S01]  /*8820*/  FMUL.FTZ R53, R16.reuse, R53 ;  /* 0x0000003510357220 */ /* 0x040fe20000410000 */
[----:B------:R-:W-:Y:S01]  /*8830*/  FMUL.FTZ R50, R16, R50 ;  /* 0x0000003210327220 */ /* 0x000fe20000410000 */
[----:B------:R-:W-:Y:S01]  /*8840*/  FFMA.FTZ R82, R83, R213, R82 ;  /* 0x000000d553527223 */ /* 0x000fe20000010052 */
[CC--:B------:R-:W-:Y:S01]  /*8850*/  FMUL.FTZ R77, R80.reuse, R214.reuse ;  /* 0x000000d6504d7220 */ /* 0x0c0fe20000410000 */
[----:B------:R-:W-:Y:S01]  /*8860*/  FMUL.FTZ R80, R80, R223 ;  /* 0x000000df50507220 */ /* 0x000fe20000410000 */
[----:B-1----:R-:W-:Y:S01]  /*8870*/  FMUL.FTZ R66, R65, -R107 ;  /* 0x8000006b41427220 */ /* 0x002fe20000410000 */
[----:B------:R-:W-:Y:S01]  /*8880*/  ULEA UR54, UR16, 0xfffff800, 0xb ;  /* 0xfffff80010367891 */ /* 0x000fe2000f8e583f */
[C---:B------:R-:W-:Y:S01]  /*8890*/  FFMA.FTZ R77, R81.reuse, R223, -R77 ;  /* 0x000000df514d7223 */ /* 0x040fe2000001084d */
[----:B------:R-:W-:Y:S01]  /*88a0*/  FFMA.FTZ R80, R81, R214, R80 ;  /* 0x000000d651507223 */ /* 0x000fe20000010050 */
[CC--:B------:R-:W-:Y:S01]  /*88b0*/  FFMA.FTZ R66, R64.reuse, R106.reuse, -R66 ;  /* 0x0000006a40427223 */ /* 0x0c0fe20000010842 */
[----:B------:R-:W-:Y:S01]  /*88c0*/  FMUL.FTZ R64, R64, -R107 ;  /* 0x8000006b40407220 */ /* 0x000fe20000410000 */
[----:B------:R-:W-:Y:S01]  /*88d0*/  UIADD3 UR54, -UR54, UR10, URZ ;  /* 0x0000000a36367290 */ /* 0x000fe2000fffe13f */
[----:B------:R-:W-:Y:S01]  /*88e0*/  BSSY B0, `(.L_x_632) ;  /* 0x00001cd000007945 */ /* 0x000fe20003800000 */
[----:B------:R-:W-:Y:S01]  /*88f0*/  FADD.FTZ R66, R191, R66 ;  /* 0x00000042bf427221 */ /* 0x000fe20000010000 */
[----:B------:R-:W-:Y:S01]  /*8900*/  FFMA.FTZ R64, R65, R106, R64 ;  /* 0x0000006a41407223 */ /* 0x000fe20000010040 */
[CC--:B------:R-:W-:Y:S01]  /*8910*/  FMUL.FTZ R65, R100.reuse, R202.reuse ;  /* 0x000000ca64417220 */ /* 0x0c0fe20000410000 */
[-C--:B------:R-:W-:Y:S01]  /*8920*/  FMUL.FTZ R100, R100, R203.reuse ;  /* 0x000000cb64647220 */ /* 0x080fe20000410000 */
[----:B------:R-:W-:Y:S01]  /*8930*/  USHF.R.S32.HI UR55, URZ, 0x1f, UR52 ;  /* 0x0000001f3f377899 */ /* 0x000fe20008011434 */
[----:B------:R-:W-:Y:S01]  /*8940*/  FADD.FTZ R64, -R192, R64 ;  /* 0x00000040c0407221 */ /* 0x000fe20000010100 */
[C---:B------:R-:W-:Y:S01]  /*8950*/  FFMA.FTZ R65, R101.reuse, R203, -R65 ;  /* 0x000000cb65417223 */ /* 0x040fe20000010841 */
[----:B------:R-:W-:Y:S01]  /*8960*/  FFMA.FTZ R101, R101, R202, R100 ;  /* 0x000000ca65657223 */ /* 0x000fe20000010064 */
[----:B------:R-:W-:Y:S01]  /*8970*/  USHF.R.S32.HI UR56, URZ, 0x1f, UR51 ;  /* 0x0000001f3f387899 */ /* 0x000fe20008011433 */
[C---:B------:R-:W-:Y:S01]  /*8980*/  FMUL.FTZ R67, R17.reuse, -R64 ;  /* 0x8000004011437220 */ /* 0x040fe20000410000 */
[-C--:B------:R-:W-:Y:S01]  /*8990*/  FMUL.FTZ R17, R17, -R66.reuse ;  /* 0x8000004211117220 */ /* 0x080fe20000410000 */
[C---:B------:R-:W-:Y:S01]  /*89a0*/  FFMA.FTZ R65, R0.reuse, R65, RZ ;  /* 0x0000004100417223 */ /* 0x040fe200000100ff */
[----:B------:R-:W-:Y:S01]  /*89b0*/  FFMA.FTZ R101, -R0, R101, RZ ;  /* 0x0000006500657223 */ /* 0x000fe200000101ff */
[C---:B------:R-:W-:Y:S01]  /*89c0*/  FFMA.FTZ R67, R18.reuse, R66, -R67 ;  /* 0x0000004212437223 */ /* 0x040fe20000010843 */
[----:B------:R-:W-:Y:S01]  /*89d0*/  FFMA.FTZ R18, R18, R64, R17 ;  /* 0x0000004012127223 */ /* 0x000fe20000010011 */
[----:B------:R-:W-:-:S02]  /*89e0*/  FMUL.FTZ R17, R202, UR45 ;  /* 0x0000002dca117c20 */ /* 0x000fc40008410000 */
[----:B------:R-:W-:Y:S01]  /*89f0*/  FADD.FTZ R67, R189, R67 ;  /* 0x00000043bd437221 */ /* 0x000fe20000010000 */
[----:B------:R-:W-:Y:S01]  /*8a00*/  FADD.FTZ R18, -R190, R18 ;  /* 0x00000012be127221 */ /* 0x000fe20000010100 */
[----:B------:R-:W-:-:S04]  /*8a10*/  FFMA.FTZ R17, R203, UR44, R17 ;  /* 0x0000002ccb117c23 */ /* 0x000fc80008010011 */
[----:B------:R-:W-:Y:S01]  /*8a20*/  FFMA.FTZ R17, -R0, R17, -RZ ;  /* 0x0000001100117223 */ /* 0x000fe200000109ff */
[C---:B------:R-:W-:Y:S01]  /*8a30*/  FMUL.FTZ R0, R98.reuse, R127 ;  /* 0x0000007f62007220 */ /* 0x040fe20000410000 */
[----:B------:R-:W-:-:S03]  /*8a40*/  FMUL.FTZ R98, R98, R204 ;  /* 0x000000cc62627220 */ /* 0x000fc60000410000 */
[C---:B------:R-:W-:Y:S01]  /*8a50*/  FFMA.FTZ R0, R99.reuse, R204, -R0 ;  /* 0x000000cc63007223 */ /* 0x040fe20000010800 */
[----:B------:R-:W-:-:S03]  /*8a60*/  FFMA.FTZ R98, R99, R127, R98 ;  /* 0x0000007f63627223 */ /* 0x000fc60000010062 */
[C---:B------:R-:W-:Y:S01]  /*8a70*/  FFMA.FTZ R0, R2.reuse, R0, R65 ;  /* 0x0000000002007223 */ /* 0x040fe20000010041 */
[----:B------:R-:W-:Y:S01]  /*8a80*/  FMUL.FTZ R65, R127, UR45 ;  /* 0x0000002d7f417c20 */ /* 0x000fe20008410000 */
[----:B------:R-:W-:Y:S02]  /*8a90*/  FFMA.FTZ R98, -R2, R98, R101 ;  /* 0x0000006202627223 */ /* 0x000fe40000010165 */
[C---:B------:R-:W-:Y:S01]  /*8aa0*/  FFMA.FTZ R0, R3.reuse, R69, R0 ;  /* 0x0000004503007223 */ /* 0x040fe20000010000 */
[----:B------:R-:W-:Y:S01]  /*8ab0*/  FFMA.FTZ R65, R204, UR44, R65 ;  /* 0x0000002ccc417c23 */ /* 0x000fe20008010041 */
[----:B------:R-:W-:Y:S01]  /*8ac0*/  FMUL.FTZ R69, R126, UR45 ;  /* 0x0000002d7e457c20 */ /* 0x000fe20008410000 */
[----:B------:R-:W-:Y:S01]  /*8ad0*/  FFMA.FTZ R96, -R3, R96, R98 ;  /* 0x0000006003607223 */ /* 0x000fe20000010162 */
[----:B------:R-:W-:Y:S01]  /*8ae0*/  FFMA.FTZ R0, R4, R70, R0 ;  /* 0x0000004604007223 */ /* 0x000fe20000010000 */
[----:B------:R-:W-:Y:S01]  /*8af0*/  FFMA.FTZ R65, -R2, R65, -RZ ;  /* 0x0000004102417223 */ /* 0x000fe200000109ff */
[----:B------:R-:W-:Y:S01]  /*8b00*/  FMUL.FTZ R2, R126, UR44 ;  /* 0x0000002c7e027c20 */ /* 0x000fe20008410000 */
[----:B------:R-:W-:Y:S01]  /*8b10*/  FFMA.FTZ R69, R205, UR44, R69 ;  /* 0x0000002ccd457c23 */ /* 0x000fe20008010045 */
[----:B------:R-:W-:Y:S01]  /*8b20*/  FMUL.FTZ R70, R207, UR45 ;  /* 0x0000002dcf467c20 */ /* 0x000fe20008410000 */
[----:B------:R-:W-:Y:S01]  /*8b30*/  FFMA.FTZ R94, -R4, R94, R96 ;  /* 0x0000005e045e7223 */ /* 0x000fe20000010160 */
[----:B------:R-:W-:Y:S01]  /*8b40*/  FFMA.FTZ R2, R205, UR45, -R2 ;  /* 0x0000002dcd027c23 */ /* 0x000fe20008010802 */
[----:B------:R-:W-:Y:S01]  /*8b50*/  FFMA.FTZ R69, -R3, R69, -RZ ;  /* 0x0000004503457223 */ /* 0x000fe200000109ff */
[----:B------:R-:W-:Y:S01]  /*8b60*/  FFMA.FTZ R70, R206, UR44, R70 ;  /* 0x0000002cce467c23 */ /* 0x000fe20008010046 */
[----:B------:R-:W-:Y:S01]  /*8b70*/  FFMA.FTZ R0, R5, R71, R0 ;  /* 0x0000004705007223 */ /* 0x000fe20000010000 */
[----:B------:R-:W-:Y:S01]  /*8b80*/  FMUL.FTZ R2, R3, R2 ;  /* 0x0000000203027220 */ /* 0x000fe20000410000 */
[----:B------:R-:W-:Y:S01]  /*8b90*/  FMUL.FTZ R3, R207, UR44 ;  /* 0x0000002ccf037c20 */ /* 0x000fe20008410000 */
[----:B------:R-:W-:Y:S01]  /*8ba0*/  FFMA.FTZ R70, -R4, R70, -RZ ;  /* 0x0000004604467223 */ /* 0x000fe200000109ff */
[----:B------:R-:W-:Y:S01]  /*8bb0*/  FMUL.FTZ R71, R208, UR45 ;  /* 0x0000002dd0477c20 */ /* 0x000fe20008410000 */
[----:B------:R-:W-:Y:S01]  /*8bc0*/  FFMA.FTZ R92, -R5, R92, R94 ;  /* 0x0000005c055c7223 */ /* 0x000fe2000001015e */
[----:B------:R-:W-:Y:S01]  /*8bd0*/  FFMA.FTZ R3, R206, UR45, -R3 ;  /* 0x0000002dce037c23 */ /* 0x000fe20008010803 */
[----:B------:R-:W-:Y:S01]  /*8be0*/  FFMA.FTZ R0, R6, R72, R0 ;  /* 0x0000004806007223 */ /* 0x000fe20000010000 */
[----:B------:R-:W-:Y:S01]  /*8bf0*/  FFMA.FTZ R71, R229, UR44, R71 ;  /* 0x0000002ce5477c23 */ /* 0x000fe20008010047 */
[----:B------:R-:W-:Y:S01]  /*8c00*/  FMUL.FTZ R72, R209, UR45 ;  /* 0x0000002dd1487c20 */ /* 0x000fe20008410000 */
[----:B------:R-:W-:Y:S01]  /*8c10*/  FMUL.FTZ R3, R4, R3 ;  /* 0x0000000304037220 */ /* 0x000fe20000410000 */
[----:B------:R-:W-:Y:S01]  /*8c20*/  FMUL.FTZ R4, R208, UR44 ;  /* 0x0000002cd0047c20 */ /* 0x000fe20008410000 */
[----:B------:R-:W-:Y:S01]  /*8c30*/  FFMA.FTZ R71, -R5, R71, -RZ ;  /* 0x0000004705477223 */ /* 0x000fe200000109ff */
[----:B------:R-:W-:Y:S01]  /*8c40*/  FFMA.FTZ R72, R228, UR44, R72 ;  /* 0x0000002ce4487c23 */ /* 0x000fe20008010048 */
[C---:B------:R-:W-:Y:S01]  /*8c50*/  FFMA.FTZ R90, -R6.reuse, R90, R92 ;  /* 0x0000005a065a7223 */ /* 0x040fe2000001015c */
[----:B------:R-:W-:Y:S01]  /*8c60*/  FFMA.FTZ R4, R229, UR45, -R4 ;  /* 0x0000002de5047c23 */ /* 0x000fe20008010804 */
[----:B------:R-:W-:Y:S01]  /*8c70*/  FFMA.FTZ R0, R7, R73, R0 ;  /* 0x0000004907007223 */ /* 0x000fe20000010000 */
[----:B------:R-:W-:Y:S01]  /*8c80*/  FFMA.FTZ R72, -R6, R72, -RZ ;  /* 0x0000004806487223 */ /* 0x000fe200000109ff */
[----:B------:R-:W-:Y:S01]  /*8c90*/  FMUL.FTZ R73, R210, UR44 ;  /* 0x0000002cd2497c20 */ /* 0x000fe20008410000 */
[----:B------:R-:W-:Y:S01]  /*8ca0*/  FMUL.FTZ R4, R5, R4 ;  /* 0x0000000405047220 */ /* 0x000fe20000410000 */
[----:B------:R-:W-:Y:S01]  /*8cb0*/  FMUL.FTZ R5, R209, UR44 ;  /* 0x0000002cd1057c20 */ /* 0x000fe20008410000 */
[----:B------:R-:W-:Y:S01]  /*8cc0*/  FFMA.FTZ R88, -R7, R88, R90 ;  /* 0x0000005807587223 */ /* 0x000fe2000001015a */
[----:B------:R-:W-:Y:S01]  /*8cd0*/  FFMA.FTZ R73, R227, UR45, -R73 ;  /* 0x0000002de3497c23 */ /* 0x000fe20008010849 */
[----:B------:R-:W-:Y:S01]  /*8ce0*/  FFMA.FTZ R0, R8, R74, R0 ;  /* 0x0000004a08007223 */ /* 0x000fe20000010000 */
[----:B------:R-:W-:Y:S01]  /*8cf0*/  FFMA.FTZ R5, R228, UR45, -R5 ;  /* 0x0000002de4057c23 */ /* 0x000fe20008010805 */
[----:B------:R-:W-:Y:S01]  /*8d00*/  FMUL.FTZ R74, R211, UR45 ;  /* 0x0000002dd34a7c20 */ /* 0x000fe20008410000 */
[----:B------:R-:W-:Y:S01]  /*8d10*/  FMUL.FTZ R73, R7, R73 ;  /* 0x0000004907497220 */ /* 0x000fe20000410000 */
[----:B------:R-:W-:Y:S01]  /*8d20*/  FFMA.FTZ R86, -R8, R86, R88 ;  /* 0x0000005608567223 */ /* 0x000fe20000010158 */
[----:B------:R-:W-:Y:S01]  /*8d30*/  FMUL.FTZ R5, R6, R5 ;  /* 0x0000000506057220 */ /* 0x000fe20000410000 */
[----:B------:R-:W-:Y:S01]  /*8d40*/  FMUL.FTZ R6, R210, UR45 ;  /* 0x0000002dd2067c20 */ /* 0x000fe20008410000 */
[----:B------:R-:W-:Y:S01]  /*8d50*/  FFMA.FTZ R74, R226, UR44, R74 ;  /* 0x0000002ce24a7c23 */ /* 0x000fe2000801004a */
[----:B------:R-:W-:Y:S01]  /*8d60*/  FFMA.FTZ R0, R9, R75, R0 ;  /* 0x0000004b09007223 */ /* 0x000fe20000010000 */
[----:B------:R-:W-:Y:S01]  /*8d70*/  FMUL.FTZ R75, R212, UR45 ;  /* 0x0000002dd44b7c20 */ /* 0x000fe20008410000 */
[----:B------:R-:W-:Y:S01]  /*8d80*/  FFMA.FTZ R6, R227, UR44, R6 ;  /* 0x0000002ce3067c23 */ /* 0x000fe20008010006 */
[----:B------:R-:W-:Y:S01]  /*8d90*/  FFMA.FTZ R84, -R9, R84, R86 ;  /* 0x0000005409547223 */ /* 0x000fe20000010156 */
[C---:B------:R-:W-:Y:S01]  /*8da0*/  FFMA.FTZ R0, R10.reuse, R76, R0 ;  /* 0x0000004c0a007223 */ /* 0x040fe20000010000 */
[----:B------:R-:W-:Y:S01]  /*8db0*/  FFMA.FTZ R75, R225, UR44, R75 ;  /* 0x0000002ce14b7c23 */ /* 0x000fe2000801004b */
[----:B------:R-:W-:Y:S01]  /*8dc0*/  FFMA.FTZ R6, -R7, R6, -RZ ;  /* 0x0000000607067223 */ /* 0x000fe200000109ff */
[----:B------:R-:W-:Y:S01]  /*8dd0*/  FMUL.FTZ R7, R211, UR44 ;  /* 0x0000002cd3077c20 */ /* 0x000fe20008410000 */
[----:B------:R-:W-:Y:S01]  /*8de0*/  FFMA.FTZ R82, -R10, R82, R84 ;  /* 0x000000520a527223 */ /* 0x000fe20000010154 */
[C---:B------:R-:W-:Y:S01]  /*8df0*/  FFMA.FTZ R0, R11.reuse, R77, R0 ;  /* 0x0000004d0b007223 */ /* 0x040fe20000010000 */
[----:B------:R-:W-:Y:S01]  /*8e00*/  FADD.FTZ R205, -R132, R205 ;  /* 0x000000cd84cd7221 */ /* 0x000fe20000010100 */
[----:B------:R-:W-:Y:S01]  /*8e10*/  FFMA.FTZ R7, R226, UR45, -R7 ;  /* 0x0000002de2077c23 */ /* 0x000fe20008010807 */
[----:B------:R-:W-:Y:S01]  /*8e20*/  FFMA.FTZ R80, -R11, R80, R82 ;  /* 0x000000500b507223 */ /* 0x000fe20000010152 */
[----:B------:R-:W-:Y:S01]  /*8e30*/  FFMA.FTZ R0, R12, R78, R0 ;  /* 0x0000004e0c007223 */ /* 0x000fe20000010000 */
[----:B------:R-:W-:Y:S01]  /*8e40*/  FADD.FTZ R206, -R131, R206 ;  /* 0x000000ce83ce7221 */ /* 0x000fe20000010100 */
[C---:B------:R-:W-:Y:S01]  /*8e50*/  FMUL.FTZ R7, R8.reuse, R7 ;  /* 0x0000000708077220 */ /* 0x040fe20000410000 */
[----:B------:R-:W-:Y:S01]  /*8e60*/  FFMA.FTZ R8, -R8, R74, -RZ ;  /* 0x0000004a08087223 */ /* 0x000fe200000109ff */
[----:B------:R-:W-:Y:S01]  /*8e70*/  FMUL.FTZ R74, R212, UR44 ;  /* 0x0000002cd44a7c20 */ /* 0x000fe20008410000 */
[----:B------:R-:W-:Y:S01]  /*8e80*/  FFMA.FTZ R58, -R12, R58, R80 ;  /* 0x0000003a0c3a7223 */ /* 0x000fe20000010150 */
[----:B------:R-:W-:Y:S01]  /*8e90*/  FFMA.FTZ R0, R13, R59, R0 ;  /* 0x0000003b0d007223 */ /* 0x000fe20000010000 */
[----:B------:R-:W-:Y:S01]  /*8ea0*/  FADD.FTZ R228, -R129, R228 ;  /* 0x000000e481e47221 */ /* 0x000fe20000010100 */
[----:B------:R-:W-:Y:S01]  /*8eb0*/  FFMA.FTZ R74, R225, UR45, -R74 ;  /* 0x0000002de14a7c23 */ /* 0x000fe2000801084a */
[----:B------:R-:W-:Y:S01]  /*8ec0*/  FFMA.FTZ R56, -R13, R56, R58 ;  /* 0x000000380d387223 */ /* 0x000fe2000001013a */
[----:B------:R-:W-:Y:S01]  /*8ed0*/  FFMA.FTZ R0, R14, R57, R0 ;  /* 0x000000390e007223 */ /* 0x000fe20000010000 */
[----:B------:R-:W-:Y:S01]  /*8ee0*/  FADD.FTZ R227, -R128, R227 ;  /* 0x000000e380e37221 */ /* 0x000fe20000010100 */
[C---:B------:R-:W-:Y:S01]  /*8ef0*/  FMUL.FTZ R74, R9.reuse, R74 ;  /* 0x0000004a094a7220 */ /* 0x040fe20000410000 */
[----:B------:R-:W-:Y:S01]  /*8f00*/  FFMA.FTZ R9, -R9, R75, -RZ ;  /* 0x0000004b09097223 */ /* 0x000fe200000109ff */
[C---:B------:R-:W-:Y:S01]  /*8f10*/  FMUL.FTZ R75, R19.reuse, -R67 ;  /* 0x80000043134b7220 */ /* 0x040fe20000410000 */
[----:B------:R-:W-:Y:S01]  /*8f20*/  FMUL.FTZ R19, R19, -R18 ;  /* 0x8000001213137220 */ /* 0x000fe20000410000 */
[----:B------:R-:W-:Y:S01]  /*8f30*/  FFMA.FTZ R55, R15, R55, R0 ;  /* 0x000000370f377223 */ /* 0x000fe20000010000 */
[----:B------:R-:W-:Y:S01]  /*8f40*/  FFMA.FTZ R54, -R14, R54, R56 ;  /* 0x000000360e367223 */ /* 0x000fe20000010138 */
[C---:B------:R-:W-:Y:S01]  /*8f50*/  FFMA.FTZ R75, R20.reuse, R18, R75 ;  /* 0x00000012144b7223 */ /* 0x040fe2000001004b */
[----:B------:R-:W-:Y:S01]  /*8f60*/  FFMA.FTZ R20, R20, R67, -R19 ;  /* 0x0000004314147223 */ /* 0x000fe20000010813 */
[----:B------:R-:W-:-:S02]  /*8f70*/  FADD.FTZ R225, -R124, R225 ;  /* 0x000000e17ce17221 */ /* 0x000fc40000010100 */
[----:B------:R-:W-:Y:S01]  /*8f80*/  FADD.FTZ R188, -R188, R75 ;  /* 0x0000004bbcbc7221 */ /* 0x000fe20000010100 */
[----:B------:R-:W-:Y:S01]  /*8f90*/  FADD.FTZ R187, R187, R20 ;  /* 0x00000014bbbb7221 */ /* 0x000fe20000010000 */
[----:B------:R-:W-:Y:S02]  /*8fa0*/  FMUL.FTZ R20, R213, UR45 ;  /* 0x0000002dd5147c20 */ /* 0x000fe40008410000 */
[CC--:B------:R-:W-:Y:S01]  /*8fb0*/  FMUL.FTZ R19, R21.reuse, -R188.reuse ;  /* 0x800000bc15137220 */ /* 0x0c0fe20000410000 */
[-C--:B------:R-:W-:Y:S01]  /*8fc0*/  FMUL.FTZ R21, R21, -R187.reuse ;  /* 0x800000bb15157220 */ /* 0x080fe20000410000 */
[----:B------:R-:W-:Y:S02]  /*8fd0*/  FFMA.FTZ R20, R224, UR44, R20 ;  /* 0x0000002ce0147c23 */ /* 0x000fe40008010014 */
[C---:B------:R-:W-:Y:S01]  /*8fe0*/  FFMA.FTZ R19, R22.reuse, R187, -R19 ;  /* 0x000000bb16137223 */ /* 0x040fe20000010813 */
[----:B------:R-:W-:Y:S01]  /*8ff0*/  FFMA.FTZ R22, R22, R188, R21 ;  /* 0x000000bc16167223 */ /* 0x000fe20000010015 */
[----:B------:R-:W-:-:S02]  /*9000*/  FMUL.FTZ R21, R231, UR45 ;  /* 0x0000002de7157c20 */ /* 0x000fc40008410000 */
[----:B------:R-:W-:Y:S01]  /*9010*/  FADD.FTZ R185, R185, R19 ;  /* 0x00000013b9b97221 */ /* 0x000fe20000010000 */
[----:B------:R-:W-:Y:S01]  /*9020*/  FMUL.FTZ R19, R213, UR44 ;  /* 0x0000002cd5137c20 */ /* 0x000fe20008410000 */
[----:B------:R-:W-:Y:S01]  /*9030*/  FADD.FTZ R186, -R186, R22 ;  /* 0x00000016baba7221 */ /* 0x000fe20000010100 */
[----:B------:R-:W-:Y:S01]  /*9040*/  FFMA.FTZ R21, R230, UR44, R21 ;  /* 0x0000002ce6157c23 */ /* 0x000fe20008010015 */
[----:B------:R-:W-:Y:S01]  /*9050*/  FMUL.FTZ R22, R214, UR45 ;  /* 0x0000002dd6167c20 */ /* 0x000fe20008410000 */
[----:B------:R-:W-:Y:S01]  /*9060*/  FFMA.FTZ R19, R224, UR45, -R19 ;  /* 0x0000002de0137c23 */ /* 0x000fe20008010813 */
[----:B------:R-:W-:Y:S01]  /*9070*/  FADD.FTZ R224, -R123, R224 ;  /* 0x000000e07be07221 */ /* 0x000fe20000010100 */
[----:B------:R-:W-:Y:S01]  /*9080*/  FFMA.FTZ R21, -R16, R21, -RZ ;  /* 0x0000001510157223 */ /* 0x000fe200000109ff */
[----:B------:R-:W-:Y:S01]  /*9090*/  FFMA.FTZ R22, R223, UR44, R22 ;  /* 0x0000002cdf167c23 */ /* 0x000fe20008010016 */
[C---:B------:R-:W-:Y:S01]  /*90a0*/  FMUL.FTZ R19, R10.reuse, R19 ;  /* 0x000000130a137220 */ /* 0x040fe20000410000 */
[----:B------:R-:W-:Y:S01]  /*90b0*/  FFMA.FTZ R10, -R10, R20, -RZ ;  /* 0x000000140a0a7223 */ /* 0x000fe200000109ff */
[C---:B------:R-:W-:Y:S01]  /*90c0*/  FMUL.FTZ R20, R23.reuse, -R185 ;  /* 0x800000b917147220 */ /* 0x040fe20000410000 */
[----:B------:R-:W-:Y:S01]  /*90d0*/  FMUL.FTZ R23, R23, -R186 ;  /* 0x800000ba17177220 */ /* 0x000fe20000410000 */
[----:B------:R-:W-:-:S02]  /*90e0*/  FFMA.FTZ R22, -R11, R22, -RZ ;  /* 0x000000160b167223 */ /* 0x000fc400000109ff */
[C---:B------:R-:W-:Y:S01]  /*90f0*/  FFMA.FTZ R20, R24.reuse, R186, R20 ;  /* 0x000000ba18147223 */ /* 0x040fe20000010014 */
[----:B------:R-:W-:Y:S01]  /*9100*/  FFMA.FTZ R24, R24, R185, -R23 ;  /* 0x000000b918187223 */ /* 0x000fe20000010817 */
[----:B------:R-:W-:Y:S02]  /*9110*/  FMUL.FTZ R23, R215, UR44 ;  /* 0x0000002cd7177c20 */ /* 0x000fe40008410000 */
[----:B------:R-:W-:Y:S01]  /*9120*/  FADD.FTZ R184, -R184, R20 ;  /* 0x00000014b8b87221 */ /* 0x000fe20000010100 */
[----:B------:R-:W-:Y:S01]  /*9130*/  FMUL.FTZ R20, R231, UR44 ;  /* 0x0000002ce7147c20 */ /* 0x000fe20008410000 */
[----:B------:R-:W-:Y:S01]  /*9140*/  FADD.FTZ R183, R183, R24 ;  /* 0x00000018b7b77221 */ /* 0x000fe20000010000 */
[----:B------:R-:W-:Y:S01]  /*9150*/  FMUL.FTZ R24, R215, UR45 ;  /* 0x0000002dd7187c20 */ /* 0x000fe20008410000 */
[----:B------:R-:W-:Y:S01]  /*9160*/  FFMA.FTZ R23, R222, UR45, -R23 ;  /* 0x0000002dde177c23 */ /* 0x000fe20008010817 */
[----:B------:R-:W-:Y:S02]  /*9170*/  FFMA.FTZ R20, R230, UR45, -R20 ;  /* 0x0000002de6147c23 */ /* 0x000fe40008010814 */
[----:B------:R-:W-:Y:S01]  /*9180*/  FFMA.FTZ R24, R222, UR44, R24 ;  /* 0x0000002cde187c23 */ /* 0x000fe20008010018 */
[----:B------:R-:W-:Y:S01]  /*9190*/  FMUL.FTZ R23, R12, R23 ;  /* 0x000000170c177220 */ /* 0x000fe20000410000 */
[----:B------:R-:W-:Y:S01]  /*91a0*/  FMUL.FTZ R20, R16, R20 ;  /* 0x0000001410147220 */ /* 0x000fe20000410000 */
[C---:B------:R-:W-:Y:S01]  /*91b0*/  FMUL.FTZ R16, R25.reuse, -R184 ;  /* 0x800000b819107220 */ /* 0x040fe20000410000 */
[-C--:B------:R-:W-:Y:S01]  /*91c0*/  FMUL.FTZ R25, R25, -R183.reuse ;  /* 0x800000b719197220 */ /* 0x080fe20000410000 */
[----:B------:R-:W-:Y:S01]  /*91d0*/  FFMA.FTZ R24, -R12, R24, -RZ ;  /* 0x000000180c187223 */ /* 0x000fe200000109ff */
[----:B------:R-:W-:Y:S01]  /*91e0*/  FMUL.FTZ R12, R216, UR44 ;  /* 0x0000002cd80c7c20 */ /* 0x000fe20008410000 */
[C---:B------:R-:W-:Y:S01]  /*91f0*/  FFMA.FTZ R16, R26.reuse, R183, -R16 ;  /* 0x000000b71a107223 */ /* 0x040fe20000010810 */
[----:B------:R-:W-:-:S02]  /*9200*/  FFMA.FTZ R26, R26, R184, R25 ;  /* 0x000000b81a1a7223 */ /* 0x000fc40000010019 */
[----:B------:R-:W-:Y:S01]  /*9210*/  FFMA.FTZ R12, R221, UR45, -R12 ;  /* 0x0000002ddd0c7c23 */ /* 0x000fe2000801080c */
[----:B------:R-:W-:Y:S01]  /*9220*/  FADD.FTZ R181, R181, R16 ;  /* 0x00000010b5b57221 */ /* 0x000fe20000010000 */
[----:B------:R-:W-:Y:S01]  /*9230*/  FMUL.FTZ R16, R214, UR44 ;  /* 0x0000002cd6107c20 */ /* 0x000fe20008410000 */
[----:B------:R-:W-:Y:S01]  /*9240*/  FADD.FTZ R182, -R182, R26 ;  /* 0x0000001ab6b67221 */ /* 0x000fe20000010100 */
[----:B------:R-:W-:Y:S02]  /*9250*/  FMUL.FTZ R12, R13, R12 ;  /* 0x0000000c0d0c7220 */ /* 0x000fe40000410000 */
[----:B------:R-:W-:Y:S01]  /*9260*/  FFMA.FTZ R16, R223, UR45, -R16 ;  /* 0x0000002ddf107c23 */ /* 0x000fe20008010810 */
[----:B------:R-:W-:-:S03]  /*9270*/  FADD.FTZ R223, -R122, R223 ;  /* 0x000000df7adf7221 */ /* 0x000fc60000010100 */
[----:B------:R-:W-:Y:S01]  /*9280*/  FMUL.FTZ R16, R11, R16 ;  /* 0x000000100b107220 */ /* 0x000fe20000410000 */
[C---:B------:R-:W-:Y:S01]  /*9290*/  FMUL.FTZ R11, R27.reuse, -R182 ;  /* 0x800000b61b0b7220 */ /* 0x040fe20000410000 */
[----:B------:R-:W-:-:S03]  /*92a0*/  FMUL.FTZ R27, R27, -R181 ;  /* 0x800000b51b1b7220 */ /* 0x000fc60000410000 */
[C---:B------:R-:W-:Y:S01]  /*92b0*/  FFMA.FTZ R11, R28.reuse, R181, -R11 ;  /* 0x000000b51c0b7223 */ /* 0x040fe2000001080b */
[----:B------:R-:W-:Y:S01]  /*92c0*/  FFMA.FTZ R27, R28, R182, R27 ;  /* 0x000000b61c1b7223 */ /* 0x000fe2000001001b */
[----:B------:R-:W-:Y:S02]  /*92d0*/  SHF.L.U32 R28, R159, 0x5, RZ ;  /* 0x000000059f1c7819 */ /* 0x000fe400000006ff */
[----:B------:R-:W-:Y:S01]  /*92e0*/  FADD.FTZ R179, R179, R11 ;  /* 0x0000000bb3b37221 */ /* 0x000fe20000010000 */
[----:B------:R-:W-:-:S03]  /*92f0*/  FADD.FTZ R27, -R180, R27 ;  /* 0x0000001bb41b7221 */ /* 0x000fc60000010100 */
[C---:B------:R-:W-:Y:S01]  /*9300*/  FMUL.FTZ R11, R29.reuse, -R179 ;  /* 0x800000b31d0b7220 */ /* 0x040fe20000410000 */
[----:B------:R-:W-:-:S03]  /*9310*/  FMUL.FTZ R29, R29, -R27 ;  /* 0x8000001b1d1d7220 */ /* 0x000fc60000410000 */
[C---:B------:R-:W-:Y:S01]  /*9320*/  FFMA.FTZ R25, R30.reuse, R27, R11 ;  /* 0x0000001b1e197223 */ /* 0x040fe2000001000b */
[----:B------:R-:W-:Y:S01]  /*9330*/  FFMA.FTZ R29, R30, R179, -R29 ;  /* 0x000000b31e1d7223 */ /* 0x000fe2000001081d */
[----:B------:R-:W-:Y:S01]  /*9340*/  FMUL.FTZ R11, R216, UR45 ;  /* 0x0000002dd80b7c20 */ /* 0x000fe20008410000 */
[----:B------:R-:W-:Y:S01]  /*9350*/  IADD3 R30, R28, 0x2, RZ ;  /* 0x000000021c1e7810 */ /* 0x000fe20007ffe0ff */
[----:B------:R-:W-:Y:S01]  /*9360*/  FADD.FTZ R25, -R178, R25 ;  /* 0x00000019b2197221 */ /* 0x000fe20000010100 */
[----:B------:R-:W-:Y:S01]  /*9370*/  FADD.FTZ R177, R177, R29 ;  /* 0x0000001db1b17221 */ /* 0x000fe20000010000 */
[----:B------:R-:W-:Y:S01]  /*9380*/  FFMA.FTZ R11, R221, UR44, R11 ;  /* 0x0000002cdd0b7c23 */ /* 0x000fe2000801000b */
[----:B------:R-:W-:Y:S01]  /*9390*/  LEA.HI.SX32 R30, R30, R28, 0x1b ;  /* 0x0000001c1e1e7211 */ /* 0x000fe200078fdaff */
[C---:B------:R-:W-:Y:S01]  /*93a0*/  FMUL.FTZ R26, R31.reuse, -R25 ;  /* 0x800000191f1a7220 */ /* 0x040fe20000410000 */
[----:B------:R-:W-:Y:S01]  /*93b0*/  FMUL.FTZ R31, R31, -R177 ;  /* 0x800000b11f1f7220 */ /* 0x000fe20000410000 */
[----:B------:R-:W-:Y:S01]  /*93c0*/  FFMA.FTZ R11, -R13, R11, -RZ ;  /* 0x0000000b0d0b7223 */ /* 0x000fe200000109ff */
[----:B------:R-:W-:Y:S01]  /*93d0*/  FMUL.FTZ R13, R217, UR44 ;  /* 0x0000002cd90d7c20 */ /* 0x000fe20008410000 */
[C---:B------:R-:W-:Y:S01]  /*93e0*/  FFMA.FTZ R26, R32.reuse, R177, -R26 ;  /* 0x000000b1201a7223 */ /* 0x040fe2000001081a */
[----:B------:R-:W-:Y:S01]  /*93f0*/  FFMA.FTZ R31, R32, R25, R31 ;  /* 0x00000019201f7223 */ /* 0x000fe2000001001f */
[----:B------:R-:W-:Y:S01]  /*9400*/  MOV R32, UR6 ;  /* 0x0000000600207c02 */ /* 0x000fe20008000f00 */
[----:B------:R-:W-:Y:S01]  /*9410*/  FFMA.FTZ R13, R220, UR45, -R13 ;  /* 0x0000002ddc0d7c23 */ /* 0x000fe2000801080d */
[----:B------:R-:W-:Y:S01]  /*9420*/  FADD.FTZ R175, R175, R26 ;  /* 0x0000001aafaf7221 */ /* 0x000fe20000010000 */
[----:B------:R-:W-:Y:S01]  /*9430*/  FADD.FTZ R176, -R176, R31 ;  /* 0x0000001fb0b07221 */ /* 0x000fe20000010100 */
[----:B------:R-:W-:Y:S01]  /*9440*/  FMUL.FTZ R26, R217, UR45 ;  /* 0x0000002dd91a7c20 */ /* 0x000fe20008410000 */
[----:B------:R-:W-:Y:S01]  /*9450*/  FMUL.FTZ R13, R14, R13 ;  /* 0x0000000d0e0d7220 */ /* 0x000fe20000410000 */
[----:B------:R-:W-:Y:S01]  /*9460*/  IADD3 R31, R28, 0x3, RZ ;  /* 0x000000031c1f7810 */ /* 0x000fe20007ffe0ff */
[C---:B------:R-:W-:Y:S01]  /*9470*/  FMUL.FTZ R29, R33.reuse, -R176 ;  /* 0x800000b0211d7220 */ /* 0x040fe20000410000 */
[-C--:B------:R-:W-:Y:S01]  /*9480*/  FMUL.FTZ R33, R33, -R175.reuse ;  /* 0x800000af21217220 */ /* 0x080fe20000410000 */
[----:B------:R-:W-:Y:S01]  /*9490*/  FFMA.FTZ R26, R220, UR44, R26 ;  /* 0x0000002cdc1a7c23 */ /* 0x000fe2000801001a */
[----:B------:R-:W-:Y:S01]  /*94a0*/  LEA.HI.SX32 R31, R31, R28, 0x1b ;  /* 0x0000001c1f1f7211 */ /* 0x000fe200078fdaff */
[C---:B------:R-:W-:Y:S01]  /*94b0*/  FFMA.FTZ R29, R34.reuse, R175, -R29 ;  /* 0x000000af221d7223 */ /* 0x040fe2000001081d */
[----:B------:R-:W-:Y:S01]  /*94c0*/  FFMA.FTZ R33, R34, R176, R33 ;  /* 0x000000b022217223 */ /* 0x000fe20000010021 */
[----:B------:R-:W-:Y:S01]  /*94d0*/  FFMA.FTZ R26, -R14, R26, -RZ ;  /* 0x0000001a0e1a7223 */ /* 0x000fe200000109ff */
[----:B------:R-:W-:Y:S01]  /*94e0*/  IADD3 R14, R28, 0x1, RZ ;  /* 0x000000011c0e7810 */ /* 0x000fe20007ffe0ff */
[----:B------:R-:W-:Y:S01]  /*94f0*/  FADD.FTZ R173, R173, R29 ;  /* 0x0000001dadad7221 */ /* 0x000fe20000010000 */
[----:B------:R-:W-:Y:S01]  /*9500*/  FADD.FTZ R33, -R174, R33 ;  /* 0x00000021ae217221 */ /* 0x000fe20000010100 */
[----:B------:R-:W-:-:S02]  /*9510*/  @!P0 LEA R32, R32, R157, 0x4 ;  /* 0x0000009d20208211 */ /* 0x000fc400078e20ff */
[C---:B------:R-:W-:Y:S01]  /*9520*/  FMUL.FTZ R0, R35.reuse, -R173 ;  /* 0x800000ad23007220 */ /* 0x040fe20000410000 */
[-C--:B------:R-:W-:Y:S01]  /*9530*/  FMUL.FTZ R35, R35, -R33.reuse ;  /* 0x8000002123237220 */ /* 0x080fe20000410000 */
[-C--:B------:R-:W-:Y:S01]  /*9540*/  LEA.HI.SX32 R14, R14, R28.reuse, 0x1b ;  /* 0x0000001c0e0e7211 */ /* 0x080fe200078fdaff */
[----:B------:R-:W-:Y:S01]  /*9550*/  @!P0 STS.128 [R32+0xac80], R60 ;  /* 0x00ac803c20008388 */ /* 0x000fe20000000c00 */
[C---:B------:R-:W-:Y:S01]  /*9560*/  FFMA.FTZ R29, R36.reuse, R33, R0 ;  /* 0x00000021241d7223 */ /* 0x040fe20000010000 */
[----:B------:R-:W-:Y:S01]  /*9570*/  FFMA.FTZ R36, R36, R173, -R35 ;  /* 0x000000ad24247223 */ /* 0x000fe20000010823 */
[----:B------:R-:W-:Y:S01]  /*9580*/  LEA.HI.SX32 R28, R28, R28, 0x1b ;  /* 0x0000001c1c1c7211 */ /* 0x000fe200078fdaff */
[----:B------:R-:W-:Y:S01]  /*9590*/  FMUL.FTZ R35, R181, UR57 ;  /* 0x00000039b5237c20 */ /* 0x000fe20008410000 */
[----:B------:R-:W-:Y:S01]  /*95a0*/  FADD.FTZ R172, -R172, R29 ;  /* 0x0000001dacac7221 */ /* 0x000fe20000010100 */
[----:B------:R-:W-:Y:S01]  /*95b0*/  FADD.FTZ R171, R171, R36 ;  /* 0x00000024abab7221 */ /* 0x000fe20000010000 */
[----:B------:R-:W-:Y:S01]  /*95c0*/  LEA R28, R28, R157, 0x2 ;  /* 0x0000009d1c1c7211 */ /* 0x000fe200078e10ff */
[----:B------:R-:W-:Y:S01]  /*95d0*/  FMUL.FTZ R36, R182, UR57 ;  /* 0x00000039b6247c20 */ /* 0x000fe20008410000 */
[CC--:B------:R-:W-:Y:S01]  /*95e0*/  FMUL.FTZ R29, R37.reuse, -R172.reuse ;  /* 0x800000ac251d7220 */ /* 0x0c0fe20000410000 */
[----:B------:R-:W-:Y:S01]  /*95f0*/  FMUL.FTZ R37, R37, -R171 ;  /* 0x800000ab25257220 */ /* 0x000fe20000410000 */
[----:B------:R-:W-:Y:S01]  /*9600*/  LEA R14, R14, R157, 0x2 ;  /* 0x0000009d0e0e7211 */ /* 0x000fe200078e10ff */
[----:B------:R-:W-:Y:S01]  /*9610*/  STS [R28+0x4200], R68 ;  /* 0x004200441c007388 */ /* 0x000fe20000000800 */
[C---:B------:R-:W-:Y:S01]  /*9620*/  FFMA.FTZ R0, R38.reuse, R171, -R29 ;  /* 0x000000ab26007223 */ /* 0x040fe2000001081d */
[----:B------:R-:W-:Y:S01]  /*9630*/  FFMA.FTZ R37, R38, R172, R37 ;  /* 0x000000ac26257223 */ /* 0x000fe20000010025 */
[-C--:B------:R-:W-:Y:S01]  /*9640*/  LEA R30, R30, R157.reuse, 0x2 ;  /* 0x0000009d1e1e7211 */ /* 0x080fe200078e10ff */
[----:B------:R0:W-:Y:S01]  /*9650*/  STS [R14+0x4204], R17 ;  /* 0x004204110e007388 */ /* 0x0001e20000000800 */
[----:B------:R-:W-:Y:S01]  /*9660*/  FADD.FTZ R169, R169, R0 ;  /* 0x00000000a9a97221 */ /* 0x000fe20000010000 */
[----:B------:R-:W-:Y:S01]  /*9670*/  LEA R34, R31, R157, 0x2 ;  /* 0x0000009d1f227211 */ /* 0x000fe200078e10ff */
[----:B------:R-:W-:Y:S01]  /*9680*/  FFMA.FTZ R35, R182, UR58, -R35 ;  /* 0x0000003ab6237c23 */ /* 0x000fe20008010823 */
[----:B------:R-:W-:Y:S01]  /*9690*/  STS [R30+0x4208], R51 ;  /* 0x004208331e007388 */ /* 0x000fe20000000800 */
[----:B------:R-:W-:Y:S01]  /*96a0*/  FMUL.FTZ R29, R39, -R169 ;  /* 0x800000a9271d7220 */ /* 0x000fe20000410000 */
[----:B------:R-:W-:-:S02]  /*96b0*/  FFMA.FTZ R36, R181, UR58, R36 ;  /* 0x0000003ab5247c23 */ /* 0x000fc40008010024 */
[----:B------:R-:W-:Y:S01]  /*96c0*/  STS [R34+0x420c], R65 ;  /* 0x00420c4122007388 */ /* 0x000fe20000000800 */
[----:B0-----:R-:W-:Y:S01]  /*96d0*/  FADD.FTZ R17, -R170, R37 ;  /* 0x00000025aa117221 */ /* 0x001fe20000010100 */
[----:B------:R-:W-:Y:S02]  /*96e0*/  FMUL.FTZ R14, R218, UR45 ;  /* 0x0000002dda0e7c20 */ /* 0x000fe40008410000 */
[----:B------:R0:W-:Y:S01]  /*96f0*/  STS [R28+0x4218], R3 ;  /* 0x004218031c007388 */ /* 0x0001e20000000800 */
[----:B------:R-:W-:Y:S01]  /*9700*/  FMUL.FTZ R37, R105, R179 ;  /* 0x000000b369257220 */ /* 0x000fe20000410000 */
[-C--:B------:R-:W-:Y:S01]  /*9710*/  FMUL.FTZ R0, R39, -R17.reuse ;  /* 0x8000001127007220 */ /* 0x080fe20000410000 */
[C---:B------:R-:W-:Y:S01]  /*9720*/  FFMA.FTZ R29, R40.reuse, R17, R29 ;  /* 0x00000011281d7223 */ /* 0x040fe2000001001d */
[----:B------:R1:W-:Y:S01]  /*9730*/  STS [R28+0x4210], R2 ;  /* 0x004210021c007388 */ /* 0x0003e20000000800 */
[----:B------:R-:W-:Y:S01]  /*9740*/  FFMA.FTZ R14, R219, UR44, R14 ;  /* 0x0000002cdb0e7c23 */ /* 0x000fe2000801000e */
[----:B------:R-:W-:Y:S01]  /*9750*/  FFMA.FTZ R0, R40, R169, -R0 ;  /* 0x000000a928007223 */ /* 0x000fe20000010800 */
[----:B------:R-:W-:Y:S01]  /*9760*/  FADD.FTZ R168, -R168, R29 ;  /* 0x0000001da8a87221 */ /* 0x000fe20000010100 */
[----:B------:R2:W-:Y:S01]  /*9770*/  STS [R28+0x4228], R5 ;  /* 0x004228051c007388 */ /* 0x0005e20000000800 */
[----:B------:R-:W-:Y:S01]  /*9780*/  FFMA.FTZ R29, -R15, R14, -RZ ;  /* 0x0000000e0f1d7223 */ /* 0x000fe200000109ff */
[----:B------:R-:W-:Y:S01]  /*9790*/  FADD.FTZ R0, R167, R0 ;  /* 0x00000000a7007221 */ /* 0x000fe20000010000 */
[----:B0-----:R-:W-:Y:S01]  /*97a0*/  FMUL.FTZ R3, R41, -R168 ;  /* 0x800000a829037220 */ /* 0x001fe20000410000 */
[----:B------:R-:W-:Y:S01]  /*97b0*/  STS [R28+0x423c], R8 ;  /* 0x00423c081c007388 */ /* 0x000fe20000000800 */
[----:B------:R-:W-:Y:S01]  /*97c0*/  FMUL.FTZ R34, R179, UR57 ;  /* 0x00000039b3227c20 */ /* 0x000fe20008410000 */
[-C--:B------:R-:W-:Y:S01]  /*97d0*/  FMUL.FTZ R41, R41, -R0.reuse ;  /* 0x8000000029297220 */ /* 0x080fe20000410000 */
[C---:B-1----:R-:W-:Y:S01]  /*97e0*/  FFMA.FTZ R2, R42.reuse, R0, -R3 ;  /* 0x000000002a027223 */ /* 0x042fe20000010803 */
[----:B------:R0:W-:Y:S01]  /*97f0*/  STS [R28+0x4220], R4 ;  /* 0x004220041c007388 */ /* 0x0001e20000000800 */
[----:B------:R-:W-:Y:S01]  /*9800*/  FMUL.FTZ R105, R105, R27 ;  /* 0x0000001b69697220 */ /* 0x000fe20000410000 */
[----:B------:R-:W-:Y:S01]  /*9810*/  FFMA.FTZ R3, R42, R168, R41 ;  /* 0x000000a82a037223 */ /* 0x000fe20000010029 */
[----:B------:R-:W-:Y:S01]  /*9820*/  FADD.FTZ R165, R165, R2 ;  /* 0x00000002a5a57221 */ /* 0x000fe20000010000 */
[----:B------:R-:W-:Y:S01]  /*9830*/  STS [R28+0x4244], R9 ;  /* 0x004244091c007388 */ /* 0x000fe20000000800 */
[----:B------:R-:W-:Y:S01]  /*9840*/  FFMA.FTZ R34, R27, UR58, -R34 ;  /* 0x0000003a1b227c23 */ /* 0x000fe20008010822 */
[----:B------:R-:W-:Y:S01]  /*9850*/  FADD.FTZ R3, -R166, R3 ;  /* 0x00000003a6037221 */ /* 0x000fe20000010100 */
[----:B--2---:R-:W-:Y:S01]  /*9860*/  FMUL.FTZ R5, R43, -R165 ;  /* 0x800000a52b057220 */ /* 0x004fe20000410000 */
[----:B------:R1:W-:Y:S01]  /*9870*/  STS [R28+0x4260], R12 ;  /* 0x0042600c1c007388 */ /* 0x0003e20000000800 */
[----:B------:R-:W-:Y:S01]  /*9880*/  FMUL.FTZ R42, R25, UR57 ;  /* 0x00000039192a7c20 */ /* 0x000fe20008410000 */
[-C--:B------:R-:W-:Y:S01]  /*9890*/  FMUL.FTZ R2, R43, -R3.reuse ;  /* 0x800000032b027220 */ /* 0x080fe20000410000 */
[----:B------:R-:W-:Y:S01]  /*98a0*/  FFMA.FTZ R5, R44, R3, R5 ;  /* 0x000000032c057223 */ /* 0x000fe20000010005 */
[----:B0-----:R-:W-:Y:S01]  /*98b0*/  FMUL.FTZ R4, R218, UR44 ;  /* 0x0000002cda047c20 */ /* 0x001fe20008410000 */
[----:B------:R-:W-:Y:S01]  /*98c0*/  STS [R28+0x4238], R7 ;  /* 0x004238071c007388 */ /* 0x000fe20000000800 */
[----:B------:R-:W-:Y:S01]  /*98d0*/  FFMA.FTZ R2, R44, R165, -R2 ;  /* 0x000000a52c027223 */ /* 0x000fe20000010802 */
[----:B------:R-:W-:Y:S01]  /*98e0*/  FADD.FTZ R164, -R164, R5 ;  /* 0x00000005a4a47221 */ /* 0x000fe20000010100 */
[----:B------:R-:W-:Y:S01]  /*98f0*/  FFMA.FTZ R4, R219, UR45, -R4 ;  /* 0x0000002ddb047c23 */ /* 0x000fe20008010804 */
[----:B------:R0:W-:Y:S01]  /*9900*/  STS [R28+0x4248], R19 ;  /* 0x004248131c007388 */ /* 0x0001e20000000800 */
[----:B------:R-:W-:Y:S01]  /*9910*/  FADD.FTZ R8, R163, R2 ;  /* 0x00000002a3087221 */ /* 0x000fe20000010000 */
[----:B------:R-:W-:Y:S01]  /*9920*/  FMUL.FTZ R5, R45, -R164 ;  /* 0x800000a42d057220 */ /* 0x000fe20000410000 */
[----:B------:R-:W-:Y:S01]  /*9930*/  FMUL.FTZ R41, R175, UR57 ;  /* 0x00000039af297c20 */ /* 0x000fe20008410000 */
[----:B------:R2:W-:Y:S01]  /*9940*/  STS [R28+0x424c], R10 ;  /* 0x00424c0a1c007388 */ /* 0x0005e20000000800 */
[-C--:B------:R-:W-:Y:S01]  /*9950*/  FMUL.FTZ R45, R45, -R8.reuse ;  /* 0x800000082d2d7220 */ /* 0x080fe20000410000 */
[CC--:B------:R-:W-:Y:S01]  /*9960*/  FFMA.FTZ R2, R46.reuse, R8.reuse, -R5 ;  /* 0x000000082e027223 */ /* 0x0c0fe20000010805 */
[----:B-1----:R-:W-:Y:S01]  /*9970*/  FMUL.FTZ R12, R115, R8 ;  /* 0x00000008730c7220 */ /* 0x002fe20000410000 */
[----:B------:R1:W-:Y:S01]  /*9980*/  STS [R28+0x4268], R13 ;  /* 0x0042680d1c007388 */ /* 0x0003e20000000800 */
[----:B------:R-:W-:Y:S01]  /*9990*/  FFMA.FTZ R5, R46, R164, R45 ;  /* 0x000000a42e057223 */ /* 0x000fe2000001002d */
[----:B------:R-:W-:Y:S01]  /*99a0*/  FADD.FTZ R161, R161, R2 ;  /* 0x00000002a1a17221 */ /* 0x000fe20000010000 */
[----:B0-----:R-:W-:Y:S01]  /*99b0*/  FMUL.FTZ R19, R15, R4 ;  /* 0x000000040f137220 */ /* 0x001fe20000410000 */
[----:B------:R0:W-:Y:S01]  /*99c0*/  STS [R28+0x4234], R6 ;  /* 0x004234061c007388 */ /* 0x0001e20000000800 */
[----:B------:R-:W-:Y:S01]  /*99d0*/  FADD.FTZ R5, -R162, R5 ;  /* 0x00000005a2057221 */ /* 0x000fe20000010100 */
[----:B------:R-:W-:Y:S01]  /*99e0*/  FMUL.FTZ R9, R116, R161 ;  /* 0x000000a174097220 */ /* 0x000fe20000410000 */
[----:B--2---:R-:W-:Y:S01]  /*99f0*/  FADD.FTZ R10, -R134, R203 ;  /* 0x000000cb860a7221 */ /* 0x004fe20000010100 */
[----:B------:R2:W-:Y:S01]  /*9a00*/  STS [R28+0x4264], R11 ;  /* 0x0042640b1c007388 */ /* 0x0005e20000000800 */
[----:B------:R-:W-:Y:S01]  /*9a10*/  FMUL.FTZ R7, R116, R5 ;  /* 0x0000000574077220 */ /* 0x000fe20000410000 */
[C---:B-1----:R-:W-:Y:S01]  /*9a20*/  FMUL.FTZ R13, R202.reuse, R9 ;  /* 0x00000009ca0d7220 */ /* 0x042fe20000410000 */
[----:B------:R-:W-:Y:S01]  /*9a30*/  FMUL.FTZ R4, R115, R164 ;  /* 0x000000a473047220 */ /* 0x000fe20000410000 */
[----:B------:R1:W-:Y:S01]  /*9a40*/  STS [R28+0x4270], R19 ;  /* 0x004270131c007388 */ /* 0x0003e20000000800 */
[-C--:B------:R-:W-:Y:S01]  /*9a50*/  FMUL.FTZ R2, R202, R7.reuse ;  /* 0x00000007ca027220 */ /* 0x080fe20000410000 */
[C---:B0-----:R-:W-:Y:S01]  /*9a60*/  FMUL.FTZ R6, R127.reuse, R12 ;  /* 0x0000000c7f067220 */ /* 0x041fe20000410000 */
[----:B------:R-:W-:Y:S01]  /*9a70*/  FFMA.FTZ R13, R10, R7, -R13 ;  /* 0x000000070a0d7223 */ /* 0x000fe2000001080d */
[----:B------:R-:W-:Y:S01]  /*9a80*/  FMUL.FTZ R7, R127, R4 ;  /* 0x000000047f077220 */ /* 0x000fe20000410000 */
[----:B------:R-:W-:Y:S01]  /*9a90*/  FFMA.FTZ R2, R9, R10, R2 ;  /* 0x0000000a09027223 */ /* 0x000fe20000010002 */
[----:B--2---:R-:W-:Y:S01]  /*9aa0*/  FADD.FTZ R11, -R133, R204 ;  /* 0x000000cc850b7221 */ /* 0x004fe20000010100 */
[----:B------:R-:W-:Y:S01]  /*9ab0*/  STS [R28+0x4258], R23 ;  /* 0x004258171c007388 */ /* 0x000fe20000000800 */
[----:B------:R-:W-:Y:S01]  /*9ac0*/  FADD.FTZ R13, RZ, R13 ;  /* 0x0000000dff0d7221 */ /* 0x000fe20000010000 */
[----:B------:R-:W-:Y:S01]  /*9ad0*/  FADD.FTZ R2, RZ, R2 ;  /* 0x00000002ff027221 */ /* 0x000fe20000010000 */
[----:B------:R-:W-:Y:S01]  /*9ae0*/  FFMA.FTZ R6, R11, R4, -R6 ;  /* 0x000000040b067223 */ /* 0x000fe20000010806 */
[C---:B------:R-:W-:Y:S01]  /*9af0*/  FMUL.FTZ R4, R114.reuse, R3 ;  /* 0x0000000372047220 */ /* 0x040fe20000410000 */
[----:B------:R-:W-:Y:S01]  /*9b00*/  FMUL.FTZ R114, R114, R165 ;  /* 0x000000a572727220 */ /* 0x000fe20000410000 */
[----:B------:R-:W-:Y:S01]  /*9b10*/  FFMA.FTZ R7, R12, R11, R7 ;  /* 0x0000000b0c077223 */ /* 0x000fe20000010007 */
[----:B------:R0:W-:Y:S01]  /*9b20*/  STS [R28+0x4250], R16 ;  /* 0x004250101c007388 */ /* 0x0001e20000000800 */
[C---:B-1----:R-:W-:Y:S01]  /*9b30*/  FMUL.FTZ R19, R126.reuse, R4 ;  /* 0x000000047e137220 */ /* 0x042fe20000410000 */
[----:B------:R-:W-:Y:S01]  /*9b40*/  FMUL.FTZ R14, R126, R114 ;  /* 0x000000727e0e7220 */ /* 0x000fe20000410000 */
[----:B------:R-:W-:Y:S01]  /*9b50*/  FADD.FTZ R2, R2, R7 ;  /* 0x0000000702027221 */ /* 0x000fe20000010000 */
[----:B------:R1:W-:Y:S01]  /*9b60*/  STS [R28+0x4274], R29 ;  /* 0x0042741d1c007388 */ /* 0x0003e20000000800 */
[----:B------:R-:W-:Y:S01]  /*9b70*/  FFMA.FTZ R19, R114, R205, R19 ;  /* 0x000000cd72137223 */ /* 0x000fe20000010013 */
[----:B------:R-:W-:Y:S01]  /*9b80*/  FFMA.FTZ R7, R205, R4, -R14 ;  /* 0x00000004cd077223 */ /* 0x000fe2000001080e */
[C---:B------:R-:W-:Y:S01]  /*9b90*/  FMUL.FTZ R4, R113.reuse, R168 ;  /* 0x000000a871047220 */ /* 0x040fe20000410000 */
[----:B------:R-:W-:Y:S01]  /*9ba0*/  FMUL.FTZ R113, R113, R0 ;  /* 0x0000000071717220 */ /* 0x000fe20000410000 */
[----:B------:R-:W-:Y:S01]  /*9bb0*/  FADD.FTZ R6, R13, R6 ;  /* 0x000000060d067221 */ /* 0x000fe20000010000 */
[----:B------:R-:W-:Y:S01]  /*9bc0*/  FADD.FTZ R2, R2, R19 ;  /* 0x0000001302027221 */ /* 0x000fe20000010000 */
[CC--:B0-----:R-:W-:Y:S01]  /*9bd0*/  FMUL.FTZ R16, R207.reuse, R4.reuse ;  /* 0x00000004cf107220 */ /* 0x0c1fe20000410000 */
[----:B------:R-:W-:Y:S01]  /*9be0*/  FMUL.FTZ R23, R207, R113 ;  /* 0x00000071cf177220 */ /* 0x000fe20000410000 */
[----:B------:R-:W-:Y:S01]  /*9bf0*/  FADD.FTZ R14, -R130, R229 ;  /* 0x000000e5820e7221 */ /* 0x000fe20000010100 */
[C---:B-1----:R-:W-:Y:S01]  /*9c00*/  FMUL.FTZ R29, R112.reuse, R17 ;  /* 0x00000011701d7220 */ /* 0x042fe20000410000 */
[----:B------:R-:W-:Y:S01]  /*9c10*/  FMUL.FTZ R13, R112, R169 ;  /* 0x000000a9700d7220 */ /* 0x000fe20000410000 */
[----:B------:R-:W-:Y:S01]  /*9c20*/  FFMA.FTZ R23, R206, R4, -R23 ;  /* 0x00000004ce177223 */ /* 0x000fe20000010817 */
[----:B------:R-:W-:Y:S01]  /*9c30*/  FFMA.FTZ R19, R113, R206, R16 ;  /* 0x000000ce71137223 */ /* 0x000fe20000010010 */
[----:B------:R-:W-:Y:S01]  /*9c40*/  FMUL.FTZ R4, R208, R29 ;  /* 0x0000001dd0047220 */ /* 0x000fe20000410000 */
[----:B------:R-:W-:Y:S01]  /*9c50*/  FMUL.FTZ R16, R111, R172 ;  /* 0x000000ac6f107220 */ /* 0x000fe20000410000 */
[----:B------:R-:W-:Y:S01]  /*9c60*/  FADD.FTZ R6, R6, R7 ;  /* 0x0000000706067221 */ /* 0x000fe20000010000 */
[----:B------:R-:W-:Y:S01]  /*9c70*/  FADD.FTZ R2, R2, R19 ;  /* 0x0000001302027221 */ /* 0x000fe20000010000 */
[----:B------:R-:W-:Y:S01]  /*9c80*/  FFMA.FTZ R7, R13, R14, R4 ;  /* 0x0000000e0d077223 */ /* 0x000fe20000010004 */
[----:B------:R-:W-:Y:S01]  /*9c90*/  FMUL.FTZ R111, R111, R171 ;  /* 0x000000ab6f6f7220 */ /* 0x000fe20000410000 */
[----:B------:R-:W-:Y:S01]  /*9ca0*/  FMUL.FTZ R4, R209, R16 ;  /* 0x00000010d1047220 */ /* 0x000fe20000410000 */
[----:B------:R-:W-:Y:S01]  /*9cb0*/  FMUL.FTZ R31, R208, R13 ;  /* 0x0000000dd01f7220 */ /* 0x000fe20000410000 */
[----:B------:R-:W-:Y:S01]  /*9cc0*/  FADD.FTZ R2, R2, R7 ;  /* 0x0000000702027221 */ /* 0x000fe20000010000 */
[----:B------:R-:W-:Y:S01]  /*9cd0*/  FADD.FTZ R6, R6, R23 ;  /* 0x0000001706067221 */ /* 0x000fe20000010000 */
[----:B------:R-:W-:Y:S01]  /*9ce0*/  FFMA.FTZ R7, R111, R228, R4 ;  /* 0x000000e46f077223 */ /* 0x000fe20000010004 */
[----:B------:R-:W-:Y:S01]  /*9cf0*/  FMUL.FTZ R4, R110, R33 ;  /* 0x000000216e047220 */ /* 0x000fe20000410000 */
[----:B------:R-:W-:Y:S01]  /*9d00*/  FFMA.FTZ R31, R14, R29, -R31 ;  /* 0x0000001d0e1f7223 */ /* 0x000fe2000001081f */
[----:B------:R-:W-:Y:S01]  /*9d10*/  FMUL.FTZ R19, R209, R111 ;  /* 0x0000006fd1137220 */ /* 0x000fe20000410000 */
[----:B------:R-:W-:Y:S01]  /*9d20*/  FADD.FTZ R2, R2, R7 ;  /* 0x0000000702027221 */ /* 0x000fe20000010000 */
[----:B------:R-:W-:Y:S01]  /*9d30*/  FMUL.FTZ R110, R110, R173 ;  /* 0x000000ad6e6e7220 */ /* 0x000fe20000410000 */
[----:B------:R-:W-:Y:S01]  /*9d40*/  FMUL.FTZ R7, R210, R4 ;  /* 0x00000004d2077220 */ /* 0x000fe20000410000 */
[----:B------:R0:W-:Y:S01]  /*9d50*/  STS [R28+0x4254], R22 ;  /* 0x004254161c007388 */ /* 0x0001e20000000800 */
[----:B------:R-:W-:Y:S01]  /*9d60*/  FFMA.FTZ R23, R228, R16, -R19 ;  /* 0x00000010e4177223 */ /* 0x000fe20000010813 */
[----:B------:R-:W-:Y:S01]  /*9d70*/  FADD.FTZ R6, R6, R31 ;  /* 0x0000001f06067221 */ /* 0x000fe20000010000 */
[----:B------:R-:W-:Y:S01]  /*9d80*/  FFMA.FTZ R7, R110, R227, R7 ;  /* 0x000000e36e077223 */ /* 0x000fe20000010007 */
[----:B------:R1:W-:Y:S01]  /*9d90*/  STS [R28+0x4278], R20 ;  /* 0x004278141c007388 */ /* 0x0003e20000000800 */
[----:B------:R-:W-:Y:S01]  /*9da0*/  FMUL.FTZ R16, R109, R175 ;  /* 0x000000af6d107220 */ /* 0x000fe20000410000 */
[----:B------:R-:W-:Y:S01]  /*9db0*/  FADD.FTZ R6, R6, R23 ;  /* 0x0000001706067221 */ /* 0x000fe20000010000 */
[----:B------:R-:W-:Y:S01]  /*9dc0*/  FADD.FTZ R2, R2, R7 ;  /* 0x0000000702027221 */ /* 0x000fe20000010000 */
[----:B------:R-:W-:Y:S01]  /*9dd0*/  FADD.FTZ R19, -R125, R226 ;  /* 0x000000e27d137221 */ /* 0x000fe20000010100 */
[----:B------:R2:W-:Y:S01]  /*9de0*/  STS [R28+0x425c], R24 ;  /* 0x00425c181c007388 */ /* 0x0005e20000000800 */
[----:B0-----:R-:W-:Y:S01]  /*9df0*/  FMUL.FTZ R22, R210, R110 ;  /* 0x0000006ed2167220 */ /* 0x001fe20000410000 */
[----:B------:R-:W-:Y:S01]  /*9e00*/  FFMA.FTZ R38, R176, UR58, -R41 ;  /* 0x0000003ab0267c23 */ /* 0x000fe20008010829 */
[----:B------:R-:W-:Y:S01]  /*9e10*/  FMUL.FTZ R46, R33, UR57 ;  /* 0x00000039212e7c20 */ /* 0x000fe20008410000 */
[----:B------:R0:W-:Y:S01]  /*9e20*/  STS [R28+0x427c], R21 ;  /* 0x00427c151c007388 */ /* 0x0001e20000000800 */
[----:B-1----:R-:W-:Y:S01]  /*9e30*/  FMUL.FTZ R20, R109, R176 ;  /* 0x000000b06d147220 */ /* 0x002fe20000410000 */
[----:B------:R-:W-:Y:S01]  /*9e40*/  FFMA.FTZ R29, R227, R4, -R22 ;  /* 0x00000004e31d7223 */ /* 0x000fe20000010816 */
[C---:B------:R-:W-:Y:S01]  /*9e50*/  FMUL.FTZ R4, R108.reuse, R25 ;  /* 0x000000196c047220 */ /* 0x040fe20000410000 */
[----:B------:R-:W-:Y:S01]  /*9e60*/  FMUL.FTZ R108, R108, R177 ;  /* 0x000000b16c6c7220 */ /* 0x000fe20000410000 */
[C---:B------:R-:W-:Y:S01]  /*9e70*/  FMUL.FTZ R7, R211.reuse, R20 ;  /* 0x00000014d3077220 */ /* 0x040fe20000410000 */
[----:B--2---:R-:W-:Y:S01]  /*9e80*/  FMUL.FTZ R24, R211, R16 ;  /* 0x00000010d3187220 */ /* 0x004fe20000410000 */
[----:B------:R-:W-:Y:S01]  /*9e90*/  FADD.FTZ R6, R6, R29 ;  /* 0x0000001d06067221 */ /* 0x000fe20000010000 */
[----:B------:R-:W-:Y:S01]  /*9ea0*/  FMUL.FTZ R29, R212, R4 ;  /* 0x00000004d41d7220 */ /* 0x000fe20000410000 */
[----:B------:R-:W-:Y:S01]  /*9eb0*/  FFMA.FTZ R7, R16, R19, R7 ;  /* 0x0000001310077223 */ /* 0x000fe20000010007 */
[----:B------:R-:W-:Y:S01]  /*9ec0*/  FFMA.FTZ R23, R19, R20, -R24 ;  /* 0x0000001413177223 */ /* 0x000fe20000010818 */
[----:B0-----:R-:W-:Y:S01]  /*9ed0*/  FMUL.FTZ R21, R64, UR57 ;  /* 0x0000003940157c20 */ /* 0x001fe20008410000 */
[----:B------:R-:W-:Y:S01]  /*9ee0*/  FMUL.FTZ R20, R212, R108 ;  /* 0x0000006cd4147220 */ /* 0x000fe20000410000 */
[----:B------:R-:W-:Y:S01]  /*9ef0*/  FADD.FTZ R2, R2, R7 ;  /* 0x0000000702027221 */ /* 0x000fe20000010000 */
[----:B------:R-:W-:Y:S01]  /*9f00*/  FFMA.FTZ R29, R108, R225, R29 ;  /* 0x000000e16c1d7223 */ /* 0x000fe2000001001d */
[----:B------:R-:W-:Y:S01]  /*9f10*/  FFMA.FTZ R30, R66, UR58, R21 ;  /* 0x0000003a421e7c23 */ /* 0x000fe20008010015 */
[----:B------:R-:W-:Y:S01]  /*9f20*/  FFMA.FTZ R7, R225, R4, -R20 ;  /* 0x00000004e1077223 */ /* 0x000fe20000010814 */
[----:B------:R-:W-:Y:S01]  /*9f30*/  FADD.FTZ R6, R6, R23 ;  /* 0x0000001706067221 */ /* 0x000fe20000010000 */
[----:B------:R-:W-:Y:S01]  /*9f40*/  FADD.FTZ R59, R2, R29 ;  /* 0x0000001d023b7221 */ /* 0x000fe20000010000 */
[----:B------:R-:W-:Y:S01]  /*9f50*/  FMUL.FTZ R21, R187, UR57 ;  /* 0x00000039bb157c20 */ /* 0x000fe20008410000 */
[----:B------:R-:W-:Y:S01]  /*9f60*/  MOV R2, UR54 ;  /* 0x0000003600027c02 */ /* 0x000fe20008000f00 */
[----:B------:R0:W-:Y:S01]  /*9f70*/  STS [R28+0x426c], R26 ;  /* 0x00426c1a1c007388 */ /* 0x0001e20000000800 */
[----:B------:R-:W-:Y:S01]  /*9f80*/  FADD.FTZ R7, R6, R7 ;  /* 0x0000000706077221 */ /* 0x000fe20000010000 */
[----:B------:R-:W-:Y:S01]  /*9f90*/  FMUL.FTZ R41, R171, UR57 ;  /* 0x00000039ab297c20 */ /* 0x000fe20008410000 */
[----:B------:R-:W-:Y:S01]  /*9fa0*/  LEA R6, R2, -R159, 0x1 ;  /* 0x8000009f02067211 */ /* 0x000fe200078e08ff */
[----:B------:R-:W-:Y:S01]  /*9fb0*/  FMUL.FTZ R2, R184, UR57 ;  /* 0x00000039b8027c20 */ /* 0x000fe20008410000 */
[----:B------:R-:W-:Y:S01]  /*9fc0*/  FMUL.FTZ R43, R0, UR57 ;  /* 0x00000039002b7c20 */ /* 0x000fe20008410000 */
[----:B------:R-:W-:Y:S01]  /*9fd0*/  FFMA.FTZ R44, R172, UR58, -R41 ;  /* 0x0000003aac2c7c23 */ /* 0x000fe20008010829 */
[----:B------:R-:W-:Y:S01]  /*9fe0*/  ISETP.GE.AND P1, PT, R6, 0x1, PT ;  /* 0x000000010600780c */ /* 0x000fe20003f26270 */
[----:B------:R-:W-:Y:S01]  /*9ff0*/  FMUL.FTZ R23, R66, UR57 ;  /* 0x0000003942177c20 */ /* 0x000fe20008410000 */
[----:B------:R-:W-:Y:S01]  /*a000*/  FFMA.FTZ R56, R168, UR58, -R43 ;  /* 0x0000003aa8387c23 */ /* 0x000fe2000801082b */
[----:B0-----:R-:W-:Y:S01]  /*a010*/  FFMA.FTZ R26, R188, UR58, -R21 ;  /* 0x0000003abc1a7c23 */ /* 0x001fe20008010815 */
[C---:B------:R-:W-:Y:S01]  /*a020*/  FMUL.FTZ R21, R183.reuse, UR57 ;  /* 0x00000039b7157c20 */ /* 0x040fe20008410000 */
[----:B------:R-:W-:Y:S01]  /*a030*/  FMUL.FTZ R45, R8, UR57 ;  /* 0x00000039082d7c20 */ /* 0x000fe20008410000 */
[----:B------:R-:W-:Y:S01]  /*a040*/  FMUL.FTZ R4, R186, UR57 ;  /* 0x00000039ba047c20 */ /* 0x000fe20008410000 */
[----:B------:R-:W-:Y:S01]  /*a050*/  FMUL.FTZ R20, R104, R181 ;  /* 0x000000b568147220 */ /* 0x000fe20000410000 */
[----:B------:R-:W-:Y:S01]  /*a060*/  FFMA.FTZ R22, R184, UR58, -R21 ;  /* 0x0000003ab8167c23 */ /* 0x000fe20008010815 */
[----:B------:R-:W-:Y:S01]  /*a070*/  FFMA.FTZ R21, R183, UR58, R2 ;  /* 0x0000003ab7157c23 */ /* 0x000fe20008010002 */
[----:B------:R-:W-:Y:S01]  /*a080*/  FMUL.FTZ R2, R27, UR57 ;  /* 0x000000391b027c20 */ /* 0x000fe20008410000 */
[----:B------:R-:W-:Y:S01]  /*a090*/  FMUL.FTZ R27, R213, R37 ;  /* 0x00000025d51b7220 */ /* 0x000fe20000410000 */
[----:B------:R-:W-:Y:S01]  /*a0a0*/  FFMA.FTZ R32, R64, UR58, -R23 ;  /* 0x0000003a40207c23 */ /* 0x000fe20008010817 */
[----:B------:R-:W-:Y:S01]  /*a0b0*/  FFMA.FTZ R58, R164, UR58, -R45 ;  /* 0x0000003aa43a7c23 */ /* 0x000fe2000801082d */
[----:B------:R-:W-:Y:S01]  /*a0c0*/  FFMA.FTZ R39, R179, UR58, R2 ;  /* 0x0000003ab3277c23 */ /* 0x000fe20008010002 */
[----:B------:R-:W-:Y:S01]  /*a0d0*/  FMUL.FTZ R2, R177, UR57 ;  /* 0x00000039b1027c20 */ /* 0x000fe20008410000 */
[-C--:B------:R-:W-:Y:S01]  /*a0e0*/  FFMA.FTZ R68, R224, R105.reuse, -R27 ;  /* 0x00000069e0447223 */ /* 0x080fe2000001081b */
[----:B------:R-:W-:Y:S01]  /*a0f0*/  STS [R28+0x4214], R69 ;  /* 0x004214451c007388 */ /* 0x000fe20000000800 */
[----:B------:R-:W-:Y:S01]  /*a100*/  FFMA.FTZ R23, R185, UR58, R4 ;  /* 0x0000003ab9177c23 */ /* 0x000fe20008010004 */
[----:B------:R-:W-:Y:S01]  /*a110*/  FFMA.FTZ R27, R25, UR58, -R2 ;  /* 0x0000003a191b7c23 */ /* 0x000fe20008010802 */
[----:B------:R-:W-:Y:S01]  /*a120*/  FMUL.FTZ R2, R173, UR57 ;  /* 0x00000039ad027c20 */ /* 0x000fe20008410000 */
[----:B------:R0:W-:Y:S01]  /*a130*/  STS [R28+0x421c], R70 ;  /* 0x00421c461c007388 */ /* 0x0001e20000000800 */
[----:B------:R-:W-:Y:S01]  /*a140*/  FMUL.FTZ R60, R3, UR57 ;  /* 0x00000039033c7c20 */ /* 0x000fe20008410000 */
[----:B------:R-:W-:Y:S01]  /*a150*/  FMUL.FTZ R31, R67, UR57 ;  /* 0x00000039431f7c20 */ /* 0x000fe20008410000 */
[----:B------:R-:W-:Y:S01]  /*a160*/  FFMA.FTZ R25, R33, UR58, -R2 ;  /* 0x0000003a21197c23 */ /* 0x000fe20008010802 */
[----:B------:R-:W-:Y:S01]  /*a170*/  FMUL.FTZ R2, R169, UR57 ;  /* 0x00000039a9027c20 */ /* 0x000fe20008410000 */
[----:B------:R-:W-:Y:S01]  /*a180*/  STS [R28+0x4224], R71 ;  /* 0x004224471c007388 */ /* 0x000fe20000000800 */
[----:B------:R-:W-:Y:S01]  /*a190*/  FMUL.FTZ R24, R188, UR57 ;  /* 0x00000039bc187c20 */ /* 0x000fe20008410000 */
[----:B------:R-:W-:Y:S01]  /*a1a0*/  FMUL.FTZ R29, R185, UR57 ;  /* 0x00000039b91d7c20 */ /* 0x000fe20008410000 */
[C---:B------:R-:W-:Y:S01]  /*a1b0*/  FFMA.FTZ R33, R17.reuse, UR58, -R2 ;  /* 0x0000003a11217c23 */ /* 0x040fe20008010802 */
[----:B------:R-:W-:Y:S01]  /*a1c0*/  FMUL.FTZ R2, R17, UR57 ;  /* 0x0000003911027c20 */ /* 0x000fe20008410000 */
[----:B------:R-:W-:Y:S01]  /*a1d0*/  STS [R28+0x422c], R72 ;  /* 0x00422c481c007388 */ /* 0x000fe20000000800 */
[----:B------:R-:W-:Y:S01]  /*a1e0*/  FMUL.FTZ R104, R104, R182 ;  /* 0x000000b668687220 */ /* 0x000fe20000410000 */
[----:B------:R-:W-:Y:S01]  /*a1f0*/  FMUL.FTZ R4, R214, R20 ;  /* 0x00000014d6047220 */ /* 0x000fe20000410000 */
[----:B------:R-:W-:Y:S01]  /*a200*/  FFMA.FTZ R41, R169, UR58, R2 ;  /* 0x0000003aa9297c23 */ /* 0x000fe20008010002 */
[----:B------:R-:W-:Y:S01]  /*a210*/  FMUL.FTZ R2, R165, UR57 ;  /* 0x00000039a5027c20 */ /* 0x000fe20008410000 */
[----:B------:R-:W-:Y:S01]  /*a220*/  STS [R28+0x4230], R73 ;  /* 0x004230491c007388 */ /* 0x000fe20000000800 */
[----:B0-----:R-:W-:Y:S01]  /*a230*/  FMUL.FTZ R70, R213, R105 ;  /* 0x00000069d5467220 */ /* 0x001fe20000410000 */
[----:B------:R-:W-:Y:S01]  /*a240*/  FMUL.FTZ R40, R176, UR57 ;  /* 0x00000039b0287c20 */ /* 0x000fe20008410000 */
[----:B------:R-:W-:Y:S01]  /*a250*/  FFMA.FTZ R43, R3, UR58, -R2 ;  /* 0x0000003a032b7c23 */ /* 0x000fe20008010802 */
[----:B------:R-:W-:Y:S01]  /*a260*/  FMUL.FTZ R2, R161, UR57 ;  /* 0x00000039a1027c20 */ /* 0x000fe20008410000 */
[----:B------:R0:W-:Y:S01]  /*a270*/  STS [R28+0x4240], R74 ;  /* 0x0042404a1c007388 */ /* 0x0001e20000000800 */
[----:B------:R-:W-:Y:S01]  /*a280*/  FMUL.FTZ R172, R172, UR57 ;  /* 0x00000039acac7c20 */ /* 0x000fe20008410000 */
[----:B------:R-:W-:Y:S01]  /*a290*/  FMUL.FTZ R51, R168, UR57 ;  /* 0x00000039a8337c20 */ /* 0x000fe20008410000 */
[C---:B------:R-:W-:Y:S01]  /*a2a0*/  FFMA.FTZ R45, R5.reuse, UR58, -R2 ;  /* 0x0000003a052d7c23 */ /* 0x040fe20008010802 */
[----:B------:R-:W-:Y:S01]  /*a2b0*/  FMUL.FTZ R3, R164, UR57 ;  /* 0x00000039a4037c20 */ /* 0x000fe20008410000 */
[----:B------:R-:W-:Y:S01]  /*a2c0*/  FMUL.FTZ R2, R5, UR57 ;  /* 0x0000003905027c20 */ /* 0x000fe20008410000 */
[----:B------:R-:W-:Y:S01]  /*a2d0*/  FFMA.FTZ R31, R18, UR58, -R31 ;  /* 0x0000003a121f7c23 */ /* 0x000fe2000801081f */
[----:B------:R-:W-:Y:S01]  /*a2e0*/  FFMA.FTZ R24, R187, UR58, R24 ;  /* 0x0000003abb187c23 */ /* 0x000fe20008010018 */
[----:B------:R-:W-:Y:S01]  /*a2f0*/  FFMA.FTZ R29, R186, UR58, -R29 ;  /* 0x0000003aba1d7c23 */ /* 0x000fe2000801081d */
[----:B------:R-:W-:Y:S01]  /*a300*/  FFMA.FTZ R61, R223, R104, -R4 ;  /* 0x00000068df3d7223 */ /* 0x000fe20000010804 */
[----:B0-----:R-:W-:Y:S01]  /*a310*/  FMUL.FTZ R28, R18, UR57 ;  /* 0x00000039121c7c20 */ /* 0x001fe20008410000 */
[----:B------:R-:W-:Y:S01]  /*a320*/  FFMA.FTZ R70, R37, R224, R70 ;  /* 0x000000e025467223 */ /* 0x000fe20000010046 */
[----:B------:R-:W-:Y:S01]  /*a330*/  FFMA.FTZ R42, R177, UR58, R42 ;  /* 0x0000003ab12a7c23 */ /* 0x000fe2000801002a */
        /* <DEDUP_REMOVED lines=8> */
[----:B------:R-:W-:Y:S06]  /*a3c0*/  BAR.SYNC.DEFER_BLOCKING 0x0 ;  /* 0x0000000000007b1d */ /* 0x000fec0000010000 */
[----:B------:R-:W-:Y:S05]  /*a3d0*/  @!P1 BRA `(.L_x_633) ;  /* 0x0000000000749947 */ /* 0x000fea0003800000 */
[C---:B------:R-:W-:Y:S01]  /*a3e0*/  LEA.HI.SX32 R2, R159.reuse, R159, 0x1b ;  /* 0x0000009f9f027211 */ /* 0x040fe200078fdaff */
[----:B------:R-:W-:Y:S01]  /*a3f0*/  USHF.R.U32.HI UR44, URZ, 0x1, UR35 ;  /* 0x000000013f2c7899 */ /* 0x000fe20008011623 */
[----:B------:R-:W-:Y:S01]  /*a400*/  MOV R5, UR32 ;  /* 0x0000002000057c02 */ /* 0x000fe20008000f00 */
[----:B------:R-:W-:Y:S01]  /*a410*/  UIMAD UR45, UR56, UR36, URZ ;  /* 0x00000024382d72a4 */ /* 0x000fe2000f8e023f */
[----:B------:R-:W-:Y:S01]  /*a420*/  LEA R4, R2, R157, 0x2 ;  /* 0x0000009d02047211 */ /* 0x000fe200078e10ff */
[----:B------:R-:W-:Y:S02]  /*a430*/  ULEA UR59, UR16, 0xfffff000, 0xc ;  /* 0xfffff000103b7891 */ /* 0x000fe4000f8e603f */
[----:B------:R-:W-:Y:S02]  /*a440*/  UIMAD.WIDE.U32 UR60, UR51, UR36, URZ ;  /* 0x00000024333c72a5 */ /* 0x000fe4000f8e003f */
[----:B------:R0:W1:Y:S01]  /*a450*/  LDS R63, [R4+0x4200] ;  /* 0x00420000043f7984 */ /* 0x0000620000000800 */
[----:B------:R-:W-:Y:S01]  /*a460*/  UIMAD UR44, UR44, UR52, URZ ;  /* 0x000000342c2c72a4 */ /* 0x000fe2000f8e023f */
[----:B------:R-:W-:Y:S01]  /*a470*/  IADD3 R2, P1, R159, UR59, RZ ;  /* 0x0000003b9f027c10 */ /* 0x000fe2000ff3e0ff */
[----:B------:R-:W-:Y:S01]  /*a480*/  UIMAD UR45, UR51, UR37, UR45 ;  /* 0x00000025332d72a4 */ /* 0x000fe2000f8e022d */
[----:B------:R-:W-:Y:S01]  /*a490*/  MOV R3, UR59 ;  /* 0x0000003b00037c02 */ /* 0x000fe20008000f00 */
[----:B------:R-:W-:-:S02]  /*a4a0*/  USHF.R.U64 UR57, UR34, 0x1, UR35 ;  /* 0x0000000122397899 */ /* 0x000fc40008001223 */
[----:B------:R-:W-:Y:S01]  /*a4b0*/  UIADD3 UR45, UR61, UR45, URZ ;  /* 0x0000002d3d2d7290 */ /* 0x000fe2000fffe03f */
[----:B------:R-:W-:Y:S01]  /*a4c0*/  LEA.HI.X.SX32 R3, R3, RZ, 0x1, P1 ;  /* 0x000000ff03037211 */ /* 0x000fe200008f0eff */
[----:B------:R-:W-:Y:S02]  /*a4d0*/  USHF.R.S32.HI UR58, URZ, 0x1f, UR6 ;  /* 0x0000001f3f3a7899 */ /* 0x000fe40008011406 */
[----:B------:R-:W-:Y:S02]  /*a4e0*/  UIMAD UR59, UR55, UR57, UR44 ;  /* 0x00000039373b72a4 */ /* 0x000fe4000f8e022c */
[----:B------:R-:W-:Y:S01]  /*a4f0*/  UIMAD UR58, UR58, UR32, URZ ;  /* 0x000000203a3a72a4 */ /* 0x000fe2000f8e023f */
[----:B------:R-:W-:Y:S01]  /*a500*/  IMAD.WIDE.U32 R2, R5, UR6, R2 ;  /* 0x0000000605027c25 */ /* 0x000fe2000f8e0002 */
[----:B------:R-:W-:Y:S02]  /*a510*/  UMOV UR44, UR60 ;  /* 0x0000003c002c7c82 */ /* 0x000fe40008000000 */
[----:B------:R-:W-:-:S02]  /*a520*/  UIMAD.WIDE.U32 UR44, UR52, UR57, UR44 ;  /* 0x00000039342c72a5 */ /* 0x000fc4000f8e002c */
[----:B------:R-:W-:Y:S02]  /*a530*/  UIMAD UR58, UR6, UR33, UR58 ;  /* 0x00000021063a72a4 */ /* 0x000fe4000f8e023a */
[----:B------:R-:W-:Y:S02]  /*a540*/  UIADD3 UR59, UR45, UR59, URZ ;  /* 0x0000003b2d3b7290 */ /* 0x000fe4000fffe03f */
[----:B------:R-:W-:Y:S02]  /*a550*/  ULEA UR45, UP0, UR44, UR38, 0x3 ;  /* 0x000000262c2d7291 */ /* 0x000fe4000f80183f */
[----:B------:R-:W-:Y:S02]  /*a560*/  IADD3 R3, R3, UR58, RZ ;  /* 0x0000003a03037c10 */ /* 0x000fe4000fffe0ff */
[----:B------:R-:W-:Y:S02]  /*a570*/  ULEA.HI.X UR44, UR44, UR39, UR59, 0x3, UP0 ;  /* 0x000000272c2c7291 */ /* 0x000fe400080f1c3b */
[----:B0-----:R-:W-:-:S04]  /*a580*/  LEA R4, P1, R2, UR45, 0x2 ;  /* 0x0000002d02047c11 */ /* 0x001fc8000f8210ff */
[----:B------:R-:W-:-:S05]  /*a590*/  LEA.HI.X R5, R2, UR44, R3, 0x2, P1 ;  /* 0x0000002c02057c11 */ /* 0x000fca00088f1403 */
[----:B-1----:R0:W-:Y:S04]  /*a5a0*/  REDG.E.ADD.F32.FTZ.RN.STRONG.GPU desc[UR20][R4.64], R63 ;  /* 0x0000003f040079a6 */ /* 0x0021e8000c10f394 */
.L_x_633:
[----:B------:R-:W-:Y:S05]  /*a5b0*/  BSYNC B0 ;  /* 0x0000000000007941 */ /* 0x000fea0003800000 */
.L_x_632:
[----:B------:R-:W-:Y:S01]  /*a5c0*/  USHF.R.U32.HI UR44, URZ, 0x1, UR35 ;  /* 0x000000013f2c7899 */ /* 0x000fe20008011623 */
[----:B------:R-:W-:Y:S01]  /*a5d0*/  FMUL.FTZ R3, R214, R104 ;  /* 0x00000068d6037220 */ /* 0x000fe20000410000 */
[----:B------:R-:W-:Y:S01]  /*a5e0*/  USHF.R.U64 UR57, UR34, 0x1, UR35 ;  /* 0x0000000122397899 */ /* 0x000fe20008001223 */
[----:B------:R-:W-:Y:S01]  /*a5f0*/  FADD.FTZ R59, R59, R70 ;  /* 0x000000463b3b7221 */ /* 0x000fe20000010000 */
[----:B------:R-:W-:Y:S01]  /*a600*/  UIMAD UR58, UR44, UR52, URZ ;  /* 0x000000342c3a72a4 */ /* 0x000fe2000f8e023f */
[----:B------:R-:W-:Y:S01]  /*a610*/  FFMA.FTZ R2, R20, R223, R3 ;  /* 0x000000df14027223 */ /* 0x000fe20000010003 */
[----:B------:R-:W-:Y:S01]  /*a620*/  UIMAD.WIDE.U32 UR44, UR57, UR52, URZ ;  /* 0x00000034392c72a5 */ /* 0x000fe2000f8e003f */
[----:B------:R-:W-:Y:S01]  /*a630*/  FFMA.FTZ R15, -R15, R52, R54 ;  /* 0x000000340f0f7223 */ /* 0x000fe20000010136 */
[----:B------:R-:W-:Y:S01]  /*a640*/  UIMAD UR58, UR55, UR57, UR58 ;  /* 0x00000039373a72a4 */ /* 0x000fe2000f8e023a */
[----:B------:R-:W-:Y:S01]  /*a650*/  FMUL.FTZ R54, R103, R183 ;  /* 0x000000b767367220 */ /* 0x000fe20000410000 */
[----:B------:R-:W-:Y:S01]  /*a660*/  UIMAD UR56, UR56, UR36, URZ ;  /* 0x00000024383872a4 */ /* 0x000fe2000f8e023f */
[----:B------:R-:W-:Y:S01]  /*a670*/  FADD.FTZ R68, R7, R68 ;  /* 0x0000004407447221 */ /* 0x000fe20000010000 */
[----:B------:R-:W-:Y:S01]  /*a680*/  UIADD3 UR45, UR58, UR45, URZ ;  /* 0x0000002d3a2d7290 */ /* 0x000fe2000fffe03f */
[----:B------:R-:W-:Y:S01]  /*a690*/  FADD.FTZ R7, R59, R2 ;  /* 0x000000023b077221 */ /* 0x000fe20000010000 */
[----:B------:R-:W-:Y:S01]  /*a6a0*/  FADD.FTZ R222, -R121, R222 ;  /* 0x000000de79de7221 */ /* 0x000fe20000010100 */
[----:B------:R-:W1:Y:S01]  /*a6b0*/  LDC.64 R2, c[0x0][0x380] ;  /* 0x0000e000ff027b82 */ /* 0x000e620000000a00 */
[----:B------:R-:W-:Y:S01]  /*a6c0*/  FMUL.FTZ R184, R103, R184 ;  /* 0x000000b867b87220 */ /* 0x000fe20000410000 */
[----:B------:R-:W-:Y:S01]  /*a6d0*/  UIMAD UR55, UR51, UR37, UR56 ;  /* 0x00000025333772a4 */ /* 0x000fe2000f8e0238 */
[C---:B0-----:R-:W-:Y:S01]  /*a6e0*/  FMUL.FTZ R5, R215.reuse, R54 ;  /* 0x00000036d7057220 */ /* 0x041fe20000410000 */
[----:B------:R-:W-:Y:S01]  /*a6f0*/  UIMAD.WIDE.U32 UR44, UR51, UR36, UR44 ;  /* 0x00000024332c72a5 */ /* 0x000fe2000f8e002c */
[----:B------:R-:W-:Y:S01]  /*a700*/  FMUL.FTZ R59, R102, R185 ;  /* 0x000000b9663b7220 */ /* 0x000fe20000410000 */
[----:B------:R-:W-:Y:S01]  /*a710*/  FADD.FTZ R61, R68, R61 ;  /* 0x0000003d443d7221 */ /* 0x000fe20000010000 */
[-C--:B------:R-:W-:Y:S01]  /*a720*/  FFMA.FTZ R70, R222, R184.reuse, -R5 ;  /* 0x000000b8de467223 */ /* 0x080fe20000010805 */
[----:B------:R-:W-:Y:S01]  /*a730*/  UIADD3 UR55, UR55, UR45, URZ ;  /* 0x0000002d37377290 */ /* 0x000fe2000fffe03f */
[----:B------:R-:W-:Y:S01]  /*a740*/  FMUL.FTZ R5, R215, R184 ;  /* 0x000000b8d7057220 */ /* 0x000fe20000410000 */
[----:B------:R-:W-:Y:S01]  /*a750*/  ULEA UR56, UP0, UR44, UR38, 0x3 ;  /* 0x000000262c387291 */ /* 0x000fe2000f80183f */
[----:B------:R-:W-:Y:S01]  /*a760*/  FADD.FTZ R52, -R120, R221 ;  /* 0x000000dd78347221 */ /* 0x000fe20000010100 */
[----:B------:R-:W-:Y:S01]  /*a770*/  UIADD3 UR45, UR7, -UR14, URZ ;  /* 0x8000000e072d7290 */ /* 0x000fe2000fffe03f */
[----:B------:R-:W-:Y:S01]  /*a780*/  FFMA.FTZ R68, R54, R222, R5 ;  /* 0x000000de36447223 */ /* 0x000fe20000010005 */
[----:B------:R-:W-:Y:S01]  /*a790*/  ULEA.HI.X UR55, UR44, UR39, UR55, 0x3, UP0 ;  /* 0x000000272c377291 */ /* 0x000fe200080f1c37 */
[----:B------:R-:W-:Y:S01]  /*a7a0*/  FMUL.FTZ R63, R102, R186 ;  /* 0x000000ba663f7220 */ /* 0x000fe20000410000 */
[----:B------:R-:W-:Y:S01]  /*a7b0*/  UIMAD UR44, UR45, -0x1000, URZ ;  /* 0xfffff0002d2c78a4 */ /* 0x000fe2000f8e023f */
[C---:B------:R-:W-:Y:S01]  /*a7c0*/  FMUL.FTZ R65, R216.reuse, R59 ;  /* 0x0000003bd8417220 */ /* 0x040fe20000410000 */
[----:B------:R-:W-:Y:S01]  /*a7d0*/  LEA R4, P1, R159, UR56, 0x2 ;  /* 0x000000389f047c11 */ /* 0x000fe2000f8210ff */
[----:B------:R-:W-:Y:S01]  /*a7e0*/  FADD.FTZ R7, R7, R68 ;  /* 0x0000004407077221 */ /* 0x000fe20000010000 */
[-C--:B------:R-:W-:Y:S01]  /*a7f0*/  FMUL.FTZ R72, R216, R63.reuse ;  /* 0x0000003fd8487220 */ /* 0x080fe20000410000 */
[----:B------:R-:W-:Y:S01]  /*a800*/  FFMA.FTZ R74, R52, R63, -R65 ;  /* 0x0000003f344a7223 */ /* 0x000fe20000010841 */
[----:B------:R-:W-:Y:S01]  /*a810*/  FMUL.FTZ R68, R49, R187 ;  /* 0x000000bb31447220 */ /* 0x000fe20000410000 */
[----:B------:R-:W-:Y:S01]  /*a820*/  LEA.HI.X R5, R159, UR55, RZ, 0x2, P1 ;  /* 0x000000379f057c11 */ /* 0x000fe200088f14ff */
[----:B------:R-:W-:Y:S01]  /*a830*/  FADD.FTZ R61, R61, R70 ;  /* 0x000000463d3d7221 */ /* 0x000fe20000010000 */
[----:B------:R-:W-:Y:S01]  /*a840*/  MOV R63, UR44 ;  /* 0x0000002c003f7c02 */ /* 0x000fe20008000f00 */
[----:B------:R-:W-:Y:S01]  /*a850*/  FMUL.FTZ R188, R49, R188 ;  /* 0x000000bc31bc7220 */ /* 0x000fe20000410000 */
[----:B------:R-:W-:Y:S01]  /*a860*/  USHF.L.U64.HI UR45, UR5, 0x2, UR4 ;  /* 0x00000002052d7899 */ /* 0x000fe20008010204 */
[----:B------:R-:W-:Y:S01]  /*a870*/  FADD.FTZ R49, -R119, R220 ;  /* 0x000000dc77317221 */ /* 0x000fe20000010100 */
[----:B------:R-:W-:Y:S01]  /*a880*/  FMUL.FTZ R70, R217, R68 ;  /* 0x00000044d9467220 */ /* 0x000fe20000410000 */
[----:B------:R-:W-:Y:S01]  /*a890*/  IMAD.WIDE R4, R63, 0x4, R4 ;  /* 0x000000043f047825 */ /* 0x000fe200078e0204 */
[----:B------:R-:W-:-:S03]  /*a8a0*/  USHF.L.U32 UR44, UR5, 0x2, URZ ;  /* 0x00000002052c7899 */ /* 0x000fc6000800063f */
[----:B------:R-:W-:Y:S01]  /*a8b0*/  FFMA.FTZ R72, R59, R52, R72 ;  /* 0x000000343b487223 */ /* 0x000fe20000010048 */
[----:B------:R-:W-:Y:S01]  /*a8c0*/  FFMA.FTZ R65, R49, R188, -R70 ;  /* 0x000000bc31417223 */ /* 0x000fe20000010846 */
[----:B------:R-:W-:Y:S01]  /*a8d0*/  FMUL.FTZ R69, R48, R18 ;  /* 0x0000001230457220 */ /* 0x000fe20000410000 */
[----:B------:R-:W-:Y:S01]  /*a8e0*/  FMUL.FTZ R63, R217, R188 ;  /* 0x000000bcd93f7220 */ /* 0x000fe20000410000 */
[C---:B-1----:R-:W-:Y:S02]  /*a8f0*/  IMAD R70, R2.reuse, UR45, RZ ;  /* 0x0000002d02467c24 */ /* 0x042fe4000f8e02ff */
[----:B------:R-:W-:Y:S01]  /*a900*/  FADD.FTZ R74, R61, R74 ;  /* 0x0000004a3d4a7221 */ /* 0x000fe20000010000 */
[----:B------:R-:W-:-:S04]  /*a910*/  IMAD.WIDE.U32 R4, R2, UR44, R4 ;  /* 0x0000002c02047c25 */ /* 0x000fc8000f8e0004 */
[----:B------:R-:W-:Y:S01]  /*a920*/  FADD.FTZ R7, R7, R72 ;  /* 0x0000004807077221 */ /* 0x000fe20000010000 */
[----:B------:R-:W-:Y:S01]  /*a930*/  FADD.FTZ R219, -R118, R219 ;  /* 0x000000db76db7221 */ /* 0x000fe20000010100 */
[----:B------:R-:W-:Y:S01]  /*a940*/  FMUL.FTZ R61, R48, R67 ;  /* 0x00000043303d7220 */ /* 0x000fe20000410000 */
[----:B------:R-:W-:Y:S01]  /*a950*/  FFMA.FTZ R18, R68, R49, R63 ;  /* 0x0000003144127223 */ /* 0x000fe2000001003f */
[----:B------:R-:W-:Y:S02]  /*a960*/  IMAD R3, R3, UR44, R70 ;  /* 0x0000002c03037c24 */ /* 0x000fe4000f8e0246 */
[C---:B------:R-:W-:Y:S01]  /*a970*/  FMUL.FTZ R2, R218.reuse, R69 ;  /* 0x00000045da027220 */ /* 0x040fe20000410000 */
[----:B------:R-:W-:Y:S01]  /*a980*/  IADD3 R70, R159, 0x80, RZ ;  /* 0x000000809f467810 */ /* 0x000fe20007ffe0ff */
[----:B------:R-:W-:Y:S01]  /*a990*/  FADD.FTZ R7, R7, R18 ;  /* 0x0000001207077221 */ /* 0x000fe20000010000 */
[----:B------:R-:W-:Y:S01]  /*a9a0*/  FMUL.FTZ R48, R218, R61 ;  /* 0x0000003dda307220 */ /* 0x000fe20000410000 */
[----:B------:R-:W-:Y:S01]  /*a9b0*/  FFMA.FTZ R2, R61, R219, R2 ;  /* 0x000000db3d027223 */ /* 0x000fe20000010002 */
[----:B------:R-:W-:Y:S01]  /*a9c0*/  LEA.HI.SX32 R70, R70, R159, 0x1b ;  /* 0x0000009f46467211 */ /* 0x000fe200078fdaff */
[----:B------:R-:W-:Y:S01]  /*a9d0*/  FADD.FTZ R65, R74, R65 ;  /* 0x000000414a417221 */ /* 0x000fe20000010000 */
[----:B------:R-:W-:Y:S01]  /*a9e0*/  IADD3 R3, R5, R3, RZ ;  /* 0x0000000305037210 */ /* 0x000fe20007ffe0ff */
[----:B------:R-:W-:Y:S01]  /*a9f0*/  FADD.FTZ R5, R7, R2 ;  /* 0x0000000207057221 */ /* 0x000fe20000010000 */
[----:B------:R-:W-:Y:S01]  /*aa00*/  LEA R7, R70, R157, 0x2 ;  /* 0x0000009d46077211 */ /* 0x000fe200078e10ff */
[----:B------:R-:W-:Y:S01]  /*aa10*/  FFMA.FTZ R48, R219, R69, -R48 ;  /* 0x00000045db307223 */ /* 0x000fe20000010830 */
[----:B------:R-:W-:Y:S01]  /*aa20*/  ISETP.GE.AND P1, PT, R6, 0x81, PT ;  /* 0x000000810600780c */ /* 0x000fe20003f26270 */
[C---:B------:R-:W-:Y:S01]  /*aa30*/  FMUL.FTZ R18, R47.reuse, R66 ;  /* 0x000000422f127220 */ /* 0x040fe20000410000 */
[----:B------:R-:W-:Y:S01]  /*aa40*/  FMUL.FTZ R64, R47, R64 ;  /* 0x000000402f407220 */ /* 0x000fe20000410000 */
[----:B------:R-:W-:Y:S01]  /*aa50*/  FADD.FTZ R65, R65, R48 ;  /* 0x0000003041417221 */ /* 0x000fe20000010000 */
[----:B------:R-:W0:Y:S01]  /*aa60*/  LDS R7, [R7+0x4400] ;  /* 0x0044000007077984 */ /* 0x000e220000000800 */
[----:B------:R-:W-:Y:S01]  /*aa70*/  FADD.FTZ R47, -R117, R230 ;  /* 0x000000e6752f7221 */ /* 0x000fe20000010100 */
[----:B------:R-:W-:Y:S01]  /*aa80*/  FMUL.FTZ R48, R231, R18 ;  /* 0x00000012e7307220 */ /* 0x000fe20000410000 */
[----:B------:R-:W-:Y:S01]  /*aa90*/  BSSY B0, `(.L_x_634) ;  /* 0x000000a000007945 */ /* 0x000fe20003800000 */
[----:B------:R-:W-:Y:S01]  /*aaa0*/  FADD.FTZ R15, R15, -R50 ;  /* 0x800000320f0f7221 */ /* 0x000fe20000010000 */
[----:B------:R-:W-:Y:S01]  /*aab0*/  MOV R2, R4 ;  /* 0x0000000400027202 */ /* 0x000fe20000000f00 */
[----:B------:R-:W-:Y:S01]  /*aac0*/  FFMA.FTZ R48, R47, R64, -R48 ;  /* 0x000000402f307223 */ /* 0x000fe20000010830 */
[----:B------:R-:W-:Y:S01]  /*aad0*/  FADD.FTZ R53, R55, R53 ;  /* 0x0000003537357221 */ /* 0x000fe20000010000 */
[----:B------:R-:W-:-:S02]  /*aae0*/  IADD3 R4, R159, 0x100, RZ ;  /* 0x000001009f047810 */ /* 0x000fc40007ffe0ff */
[----:B------:R-:W-:Y:S01]  /*aaf0*/  FADD.FTZ R48, R65, R48 ;  /* 0x0000003041307221 */ /* 0x000fe20000010000 */
[----:B------:R-:W-:Y:S01]  /*ab00*/  IADD3 R50, R159, 0x180, RZ ;  /* 0x000001809f327810 */ /* 0x000fe20007ffe0ff */
[----:B------:R-:W-:Y:S06]  /*ab10*/  @!P1 BRA `(.L_x_635) ;  /* 0x0000000000049947 */ /* 0x000fec0003800000 */
[----:B0-----:R1:W-:Y:S02]  /*ab20*/  REDG.E.ADD.F32.FTZ.RN.STRONG.GPU desc[UR20][R2.64+-0x3e00], R7 ;  /* 0xffc20007020079a6 */ /* 0x0013e4000c10f394 */
.L_x_635:
[----:B------:R-:W-:Y:S05]  /*ab30*/  BSYNC B0 ;  /* 0x0000000000007941 */ /* 0x000fea0003800000 */
.L_x_634:
[----:B------:R-:W-:Y:S01]  /*ab40*/  LEA.HI.SX32 R4, R4, R159, 0x1b ;  /* 0x0000009f04047211 */ /* 0x000fe200078fdaff */
[----:B------:R-:W-:Y:S01]  /*ab50*/  BSSY B0, `(.L_x_636) ;  /* 0x0000010000007945 */ /* 0x000fe20003800000 */
[----:B------:R-:W-:Y:S02]  /*ab60*/  ISETP.GE.AND P6, PT, R6, 0x101, PT ;  /* 0x000001010600780c */ /* 0x000fe40003fc6270 */
[----:B------:R-:W-:Y:S02]  /*ab70*/  LEA R4, R4, R157, 0x2 ;  /* 0x0000009d04047211 */ /* 0x000fe400078e10ff */
[C---:B------:R-:W-:Y:S02]  /*ab80*/  IADD3 R70, R159.reuse, 0x200, RZ ;  /* 0x000002009f467810 */ /* 0x040fe40007ffe0ff */
[----:B------:R-:W-:Y:S01]  /*ab90*/  LEA.HI.SX32 R50, R50, R159, 0x1b ;  /* 0x0000009f32327211 */ /* 0x000fe200078fdaff */
[----:B01----:R0:W1:Y:S01]  /*aba0*/  LDS R7, [R4+0x4600] ;  /* 0x0046000004077984 */ /* 0x0030620000000800 */
[----:B------:R-:W-:-:S02]  /*abb0*/  IADD3 R72, R159, 0x280, RZ ;  /* 0x000002809f487810 */ /* 0x000fc40007ffe0ff */
[----:B------:R-:W-:Y:S02]  /*abc0*/  LEA.HI.SX32 R70, R70, R159, 0x1b ;  /* 0x0000009f46467211 */ /* 0x000fe400078fdaff */
[----:B------:R-:W-:Y:S02]  /*abd0*/  LEA R50, R50, R157, 0x2 ;  /* 0x0000009d32327211 */ /* 0x000fe400078e10ff */
[C---:B------:R-:W-:Y:S02]  /*abe0*/  ISETP.GE.AND P1, PT, R6.reuse, 0x181, PT ;  /* 0x000001810600780c */ /* 0x040fe40003f26270 */
[C---:B------:R-:W-:Y:S02]  /*abf0*/  ISETP.GE.AND P2, PT, R6.reuse, 0x201, PT ;  /* 0x000002010600780c */ /* 0x040fe40003f46270 */
[C---:B------:R-:W-:Y:S02]  /*ac00*/  ISETP.GE.AND P3, PT, R6.reuse, 0x281, PT ;  /* 0x000002810600780c */ /* 0x040fe40003f66270 */
[----:B------:R-:W-:-:S02]  /*ac10*/  ISETP.GE.AND P4, PT, R6, 0x301, PT ;  /* 0x000003010600780c */ /* 0x000fc40003f86270 */
[----:B------:R-:W-:Y:S01]  /*ac20*/  ISETP.GE.AND P5, PT, R6, 0x381, PT ;  /* 0x000003810600780c */ /* 0x000fe20003fa6270 */
[----:B0-----:R-:W-:-:S12]  /*ac30*/  @!P6 BRA `(.L_x_637) ;  /* 0x000000000004e947 */ /* 0x001fd80003800000 */
[----:B-1----:R0:W-:Y:S02]  /*ac40*/  REDG.E.ADD.F32.FTZ.RN.STRONG.GPU desc[UR20][R2.64+-0x3c00], R7 ;  /* 0xffc40007020079a6 */ /* 0x0021e4000c10f394 */
.L_x_637:
[----:B------:R-:W-:Y:S05]  /*ac50*/  BSYNC B0 ;  /* 0x0000000000007941 */ /* 0x000fea0003800000 */
.L_x_636:
[----:B01----:R0:W1:Y:S01]  /*ac60*/  LDS R7, [R50+0x4800] ;  /* 0x0048000032077984 */ /* 0x0030620000000800 */
[----:B------:R-:W-:Y:S01]  /*ac70*/  BSSY B0, `(.L_x_638) ;  /* 0x0000006000007945 */ /* 0x000fe20003800000 */
[----:B------:R-:W-:Y:S02]  /*ac80*/  IADD3 R4, R159, 0x300, RZ ;  /* 0x000003009f047810 */ /* 0x000fe40007ffe0ff */
[----:B------:R-:W-:Y:S02]  /*ac90*/  LEA.HI.SX32 R72, R72, R159, 0x1b ;  /* 0x0000009f48487211 */ /* 0x000fe400078fdaff */
[----:B------:R-:W-:Y:S01]  /*aca0*/  LEA R70, R70, R157, 0x2 ;  /* 0x0000009d46467211 */ /* 0x000fe200078e10ff */
[----:B------:R-:W-:Y:S06]  /*acb0*/  @!P1 BRA `(.L_x_639) ;  /* 0x0000000000049947 */ /* 0x000fec0003800000 */
[----:B-1----:R2:W-:Y:S02]  /*acc0*/  REDG.E.ADD.F32.FTZ.RN.STRONG.GPU desc[UR20][R2.64+-0x3a00], R7 ;  /* 0xffc60007020079a6 */ /* 0x0025e4000c10f394 */
.L_x_639:
[----:B------:R-:W-:Y:S05]  /*acd0*/  BSYNC B0 ;  /* 0x0000000000007941 */ /* 0x000fea0003800000 */
.L_x_638:
[----:B-12---:R1:W2:Y:S01]  /*ace0*/  LDS R7, [R70+0x4a00] ;  /* 0x004a000046077984 */ /* 0x0062a20000000800 */
[----:B------:R-:W-:Y:S01]  /*acf0*/  BSSY B0, `(.L_x_640) ;  /* 0x0000006000007945 */ /* 0x000fe20003800000 */
[----:B0-----:R-:W-:Y:S02]  /*ad00*/  IADD3 R50, R159, 0x380, RZ ;  /* 0x000003809f327810 */ /* 0x001fe40007ffe0ff */
[----:B------:R-:W-:Y:S02]  /*ad10*/  LEA.HI.SX32 R4, R4, R159, 0x1b ;  /* 0x0000009f04047211 */ /* 0x000fe400078fdaff */
[----:B------:R-:W-:Y:S01]  /*ad20*/  LEA R72, R72, R157, 0x2 ;  /* 0x0000009d48487211 */ /* 0x000fe200078e10ff */
[----:B------:R-:W-:Y:S06]  /*ad30*/  @!P2 BRA `(.L_x_641) ;  /* 0x000000000004a947 */ /* 0x000fec0003800000 */
[----:B--2---:R0:W-:Y:S02]  /*ad40*/  REDG.E.ADD.F32.FTZ.RN.STRONG.GPU desc[UR20][R2.64+-0x3800], R7 ;  /* 0xffc80007020079a6 */ /* 0x0041e4000c10f394 */
.L_x_641:
[----:B------:R-:W-:Y:S05]  /*ad50*/  BSYNC B0 ;  /* 0x0000000000007941 */ /* 0x000fea0003800000 */
.L_x_640:
[----:B0-2---:R0:W2:Y:S01]  /*ad60*/  LDS R7, [R72+0x4c00] ;  /* 0x004c000048077984 */ /* 0x0050a20000000800 */
[----:B------:R-:W-:Y:S01]  /*ad70*/  BSSY B0, `(.L_x_642) ;  /* 0x0000005000007945 */ /* 0x000fe20003800000 */
[----:B------:R-:W-:Y:S02]  /*ad80*/  LEA.HI.SX32 R50, R50, R159, 0x1b ;  /* 0x0000009f32327211 */ /* 0x000fe400078fdaff */
[----:B------:R-:W-:Y:S01]  /*ad90*/  LEA R4, R4, R157, 0x2 ;  /* 0x0000009d04047211 */ /* 0x000fe200078e10ff */
[----:B------:R-:W-:Y:S06]  /*ada0*/  @!P3 BRA `(.L_x_643) ;  /* 0x000000000004b947 */ /* 0x000fec0003800000 */
[----:B--2---:R3:W-:Y:S02]  /*adb0*/  REDG.E.ADD.F32.FTZ.RN.STRONG.GPU desc[UR20][R2.64+-0x3600], R7 ;  /* 0xffca0007020079a6 */ /* 0x0047e4000c10f394 */
.L_x_643:
[----:B------:R-:W-:Y:S05]  /*adc0*/  BSYNC B0 ;  /* 0x0000000000007941 */ /* 0x000fea0003800000 */
.L_x_642:
[----:B--23--:R2:W3:Y:S01]  /*add0*/  LDS R7, [R4+0x4e00] ;  /* 0x004e000004077984 */ /* 0x00c4e20000000800 */
[----:B------:R-:W-:Y:S01]  /*ade0*/  BSSY B0, `(.L_x_644) ;  /* 0x0000004000007945 */ /* 0x000fe20003800000 */
[----:B------:R-:W-:-:S03]  /*adf0*/  LEA R55, R50, R157, 0x2 ;  /* 0x0000009d32377211 */ /* 0x000fc600078e10ff */
[----:B------:R-:W-:Y:S05]  /*ae00*/  @!P4 BRA `(.L_x_645) ;  /* 0x000000000004c947 */ /* 0x000fea0003800000 */
[----:B---3--:R3:W-:Y:S02]  /*ae10*/  REDG.E.ADD.F32.FTZ.RN.STRONG.GPU desc[UR20][R2.64+-0x3400], R7 ;  /* 0xffcc0007020079a6 */ /* 0x0087e4000c10f394 */
.L_x_645:
[----:B------:R-:W-:Y:S05]  /*ae20*/  BSYNC B0 ;  /* 0x0000000000007941 */ /* 0x000fea0003800000 */
.L_x_644:
[----:B---3--:R3:W0:Y:S01]  /*ae30*/  LDS R7, [R55+0x5000] ;  /* 0x0050000037077984 */ /* 0x0086220000000800 */
[----:B------:R-:W-:Y:S01]  /*ae40*/  BSSY B0, `(.L_x_646) ;  /* 0x0000005000007945 */ /* 0x000fe20003800000 */
[C---:B--2---:R-:W-:Y:S02]  /*ae50*/  IADD3 R4, R159.reuse, 0x400, RZ ;  /* 0x000004009f047810 */ /* 0x044fe40007ffe0ff */
[----:B------:R-:W-:Y:S01]  /*ae60*/  IADD3 R50, R159, 0x480, RZ ;  /* 0x000004809f327810 */ /* 0x000fe20007ffe0ff */
[----:B------:R-:W-:Y:S06]  /*ae70*/  @!P5 BRA `(.L_x_647) ;  /* 0x000000000004d947 */ /* 0x000fec0003800000 */
[----:B0-----:R2:W-:Y:S02]  /*ae80*/  REDG.E.ADD.F32.FTZ.RN.STRONG.GPU desc[UR20][R2.64+-0x3200], R7 ;  /* 0xffce0007020079a6 */ /* 0x0015e4000c10f394 */
.L_x_647:
[----:B------:R-:W-:Y:S05]  /*ae90*/  BSYNC B0 ;  /* 0x0000000000007941 */ /* 0x000fea0003800000 */
.L_x_646:
[----:B------:R-:W-:Y:S01]  /*aea0*/  LEA.HI.SX32 R4, R4, R159, 0x1b ;  /* 0x0000009f04047211 */ /* 0x000fe200078fdaff */
[----:B------:R-:W-:Y:S01]  /*aeb0*/  BSSY B0, `(.L_x_648) ;  /* 0x0000010000007945 */ /* 0x000fe20003800000 */
[----:B------:R-:W-:Y:S02]  /*aec0*/  ISETP.GE.AND P6, PT, R6, 0x401, PT ;  /* 0x000004010600780c */ /* 0x000fe40003fc6270 */
[----:B------:R-:W-:Y:S02]  /*aed0*/  LEA R4, R4, R157, 0x2 ;  /* 0x0000009d04047211 */ /* 0x000fe400078e10ff */
[C---:B-1----:R-:W-:Y:S02]  /*aee0*/  IADD3 R70, R159.reuse, 0x500, RZ ;  /* 0x000005009f467810 */ /* 0x042fe40007ffe0ff */
[----:B------:R-:W-:Y:S01]  /*aef0*/  LEA.HI.SX32 R50, R50, R159, 0x1b ;  /* 0x0000009f32327211 */ /* 0x000fe200078fdaff */
[----:B0-2---:R0:W1:Y:S01]  /*af00*/  LDS R7, [R4+0x5200] ;  /* 0x0052000004077984 */ /* 0x0050620000000800 */
        /* <DEDUP_REMOVED lines=10> */
.L_x_649:
[----:B------:R-:W-:Y:S05]  /*afb0*/  BSYNC B0 ;  /* 0x0000000000007941 */ /* 0x000fea0003800000 */
.L_x_648:
[----:B01----:R0:W1:Y:S01]  /*afc0*/  LDS R7, [R50+0x5400] ;  /* 0x0054000032077984 */ /* 0x0030620000000800 */
[----:B------:R-:W-:Y:S01]  /*afd0*/  BSSY B0, `(.L_x_650) ;  /* 0x0000006000007945 */ /* 0x000fe20003800000 */
[----:B------:R-:W-:Y:S02]  /*afe0*/  IADD3 R4, R159, 0x600, RZ ;  /* 0x000006009f047810 */ /* 0x000fe40007ffe0ff */
[----:B------:R-:W-:Y:S02]  /*aff0*/  LEA.HI.SX32 R72, R72, R159, 0x1b ;  /* 0x0000009f48487211 */ /* 0x000fe400078fdaff */
[----:B------:R-:W-:Y:S01]  /*b000*/  LEA R70, R70, R157, 0x2 ;  /* 0x0000009d46467211 */ /* 0x000fe200078e10ff */
[----:B------:R-:W-:Y:S06]  /*b010*/  @!P1 BRA `(.L_x_651) ;  /* 0x0000000000049947 */ /* 0x000fec0003800000 */
[----:B-1----:R2:W-:Y:S02]  /*b020*/  REDG.E.ADD.F32.FTZ.RN.STRONG.GPU desc[UR20][R2.64+-0x2e00], R7 ;  /* 0xffd20007020079a6 */ /* 0x0025e4000c10f394 */
.L_x_651:
[----:B------:R-:W-:Y:S05]  /*b030*/  BSYNC B0 ;  /* 0x0000000000007941 */ /* 0x000fea0003800000 */
.L_x_650:
[----:B-12---:R1:W2:Y:S01]  /*b040*/  LDS R7, [R70+0x5600] ;  /* 0x0056000046077984 */ /* 0x0062a20000000800 */
[----:B------:R-:W-:Y:S01]  /*b050*/  BSSY B0, `(.L_x_652) ;  /* 0x0000006000007945 */ /* 0x000fe20003800000 */
[----:B0-----:R-:W-:Y:S02]  /*b060*/  IADD3 R50, R159, 0x680, RZ ;  /* 0x000006809f327810 */ /* 0x001fe40007ffe0ff */
[----:B------:R-:W-:Y:S02]  /*b070*/  LEA.HI.SX32 R4, R4, R159, 0x1b ;  /* 0x0000009f04047211 */ /* 0x000fe400078fdaff */
[----:B------:R-:W-:Y:S01]  /*b080*/  LEA R72, R72, R157, 0x2 ;  /* 0x0000009d48487211 */ /* 0x000fe200078e10ff */
[----:B------:R-:W-:Y:S06]  /*b090*/  @!P2 BRA `(.L_x_653) ;  /* 0x000000000004a947 */ /* 0x000fec0003800000 */
[----:B--2---:R0:W-:Y:S02]  /*b0a0*/  REDG.E.ADD.F32.FTZ.RN.STRONG.GPU desc[UR20][R2.64+-0x2c00], R7 ;  /* 0xffd40007020079a6 */ /* 0x0041e4000c10f394 */
.L_x_653:
[----:B------:R-:W-:Y:S05]  /*b0b0*/  BSYNC B0 ;  /* 0x0000000000007941 */ /* 0x000fea0003800000 */
.L_x_652:
[----:B0-2---:R0:W2:Y:S01]  /*b0c0*/  LDS R7, [R72+0x5800] ;  /* 0x0058000048077984 */ /* 0x0050a20000000800 */
[----:B------:R-:W-:Y:S01]  /*b0d0*/  BSSY B0, `(.L_x_654) ;  /* 0x0000005000007945 */ /* 0x000fe20003800000 */
[----:B------:R-:W-:Y:S02]  /*b0e0*/  LEA.HI.SX32 R50, R50, R159, 0x1b ;  /* 0x0000009f32327211 */ /* 0x000fe400078fdaff */
[----:B------:R-:W-:Y:S01]  /*b0f0*/  LEA R4, R4, R157, 0x2 ;  /* 0x0000009d04047211 */ /* 0x000fe200078e10ff */
[----:B------:R-:W-:Y:S06]  /*b100*/  @!P3 BRA `(.L_x_655) ;  /* 0x000000000004b947 */ /* 0x000fec0003800000 */
[----:B--2---:R2:W-:Y:S02]  /*b110*/  REDG.E.ADD.F32.FTZ.RN.STRONG.GPU desc[UR20][R2.64+-0x2a00], R7 ;  /* 0xffd60007020079a6 */ /* 0x0045e4000c10f394 */
.L_x_655:
[----:B------:R-:W-:Y:S05]  /*b120*/  BSYNC B0 ;  /* 0x0000000000007941 */ /* 0x000fea0003800000 */
.L_x_654:
[----:B--2---:R2:W0:Y:S01]  /*b130*/  LDS R7, [R4+0x5a00] ;  /* 0x005a000004077984 */ /* 0x0044220000000800 */
[----:B------:R-:W-:Y:S01]  /*b140*/  BSSY B0, `(.L_x_656) ;  /* 0x0000004000007945 */ /* 0x000fe20003800000 */
[----:B---3--:R-:W-:-:S03]  /*b150*/  LEA R55, R50, R157, 0x2 ;  /* 0x0000009d32377211 */ /* 0x008fc600078e10ff */
[----:B------:R-:W-:Y:S05]  /*b160*/  @!P4 BRA `(.L_x_657) ;  /* 0x000000000004c947 */ /* 0x000fea0003800000 */
[----:B0-----:R3:W-:Y:S02]  /*b170*/  REDG.E.ADD.F32.FTZ.RN.STRONG.GPU desc[UR20][R2.64+-0x2800], R7 ;  /* 0xffd80007020079a6 */ /* 0x0017e4000c10f394 */
.L_x_657:
[----:B------:R-:W-:Y:S05]  /*b180*/  BSYNC B0 ;  /* 0x0000000000007941 */ /* 0x000fea0003800000 */
.L_x_656:
[----:B0--3--:R0:W3:Y:S01]  /*b190*/  LDS R7, [R55+0x5c00] ;  /* 0x005c000037077984 */ /* 0x0090e20000000800 */
[----:B------:R-:W-:Y:S01]  /*b1a0*/  BSSY B0, `(.L_x_658) ;  /* 0x0000005000007945 */ /* 0x000fe20003800000 */
[C---:B--2---:R-:W-:Y:S02]  /*b1b0*/  IADD3 R4, R159.reuse, 0x700, RZ ;  /* 0x000007009f047810 */ /* 0x044fe40007ffe0ff */
[----:B------:R-:W-:Y:S01]  /*b1c0*/  IADD3 R50, R159, 0x780, RZ ;  /* 0x000007809f327810 */ /* 0x000fe20007ffe0ff */
[----:B------:R-:W-:Y:S06]  /*b1d0*/  @!P5 BRA `(.L_x_659) ;  /* 0x000000000004d947 */ /* 0x000fec0003800000 */
[----:B---3--:R2:W-:Y:S02]  /*b1e0*/  REDG.E.ADD.F32.FTZ.RN.STRONG.GPU desc[UR20][R2.64+-0x2600], R7 ;  /* 0xffda0007020079a6 */ /* 0x0085e4000c10f394 */
.L_x_659:
[----:B------:R-:W-:Y:S05]  /*b1f0*/  BSYNC B0 ;  /* 0x0000000000007941 */ /* 0x000fea0003800000 */
.L_x_658:
[----:B------:R-:W-:Y:S01]  /*b200*/  LEA.HI.SX32 R4, R4, R159, 0x1b ;  /* 0x0000009f04047211 */ /* 0x000fe200078fdaff */
[----:B------:R-:W-:Y:S01]  /*b210*/  BSSY B0, `(.L_x_660) ;  /* 0x0000010000007945 */ /* 0x000fe20003800000 */
[----:B------:R-:W-:Y:S02]  /*b220*/  ISETP.GE.AND P6, PT, R6, 0x701, PT ;  /* 0x000007010600780c */ /* 0x000fe40003fc6270 */
[----:B------:R-:W-:Y:S02]  /*b230*/  LEA R4, R4, R157, 0x2 ;  /* 0x0000009d04047211 */ /* 0x000fe400078e10ff */
[C---:B-1----:R-:W-:Y:S02]  /*b240*/  IADD3 R70, R159.reuse, 0x800, RZ ;  /* 0x000008009f467810 */ /* 0x042fe40007ffe0ff */
[----:B------:R-:W-:Y:S01]  /*b250*/  LEA.HI.SX32 R50, R50, R159, 0x1b ;  /* 0x0000009f32327211 */ /* 0x000fe200078fdaff */
[----:B--23--:R1:W2:Y:S01]  /*b260*/  LDS R7, [R4+0x5e00] ;  /* 0x005e000004077984 */ /* 0x00c2a20000000800 */
        /* <DEDUP_REMOVED lines=8> */
[----:B-1----:R-:W-:-:S12]  /*b2f0*/  @!P6 BRA `(.L_x_661) ;  /* 0x000000000004e947 */ /* 0x002fd80003800000 */
[----:B--2---:R1:W-:Y:S02]  /*b300*/  REDG.E.ADD.F32.FTZ.RN.STRONG.GPU desc[UR20][R2.64+-0x2400], R7 ;  /* 0xffdc0007020079a6 */ /* 0x0043e4000c10f394 */
.L_x_661:
[----:B------:R-:W-:Y:S05]  /*b310*/  BSYNC B0 ;  /* 0x0000000000007941 */ /* 0x000fea0003800000 */
.L_x_660:
[----:B-12---:R1:W2:Y:S01]  /*b320*/  LDS R7, [R50+0x6000] ;  /* 0x0060000032077984 */ /* 0x0062a20000000800 */
[----:B------:R-:W-:Y:S01]  /*b330*/  BSSY B0, `(.L_x_662) ;  /* 0x0000006000007945 */ /* 0x000fe20003800000 */
[----:B------:R-:W-:Y:S02]  /*b340*/  IADD3 R4, R159, 0x900, RZ ;  /* 0x000009009f047810 */ /* 0x000fe40007ffe0ff */
[----:B------:R-:W-:Y:S02]  /*b350*/  LEA.HI.SX32 R72, R72, R159, 0x1b ;  /* 0x0000009f48487211 */ /* 0x000fe400078fdaff */
[----:B------:R-:W-:Y:S01]  /*b360*/  LEA R70, R70, R157, 0x2 ;  /* 0x0000009d46467211 */ /* 0x000fe200078e10ff */
[----:B------:R-:W-:Y:S06]  /*b370*/  @!P1 BRA `(.L_x_663) ;  /* 0x0000000000049947 */ /* 0x000fec0003800000 */
[----:B--2---:R3:W-:Y:S02]  /*b380*/  REDG.E.ADD.F32.FTZ.RN.STRONG.GPU desc[UR20][R2.64+-0x2200], R7 ;  /* 0xffde0007020079a6 */ /* 0x0047e4000c10f394 */
.L_x_663:
[----:B------:R-:W-:Y:S05]  /*b390*/  BSYNC B0 ;  /* 0x0000000000007941 */ /* 0x000fea0003800000 */
.L_x_662:
[----:B--23--:R2:W3:Y:S01]  /*b3a0*/  LDS R7, [R70+0x6200] ;  /* 0x0062000046077984 */ /* 0x00c4e20000000800 */
[----:B------:R-:W-:Y:S01]  /*b3b0*/  BSSY B0, `(.L_x_664) ;  /* 0x0000006000007945 */ /* 0x000fe20003800000 */
[----:B-1----:R-:W-:Y:S02]  /*b3c0*/  IADD3 R50, R159, 0x980, RZ ;  /* 0x000009809f327810 */ /* 0x002fe40007ffe0ff */
[----:B------:R-:W-:Y:S02]  /*b3d0*/  LEA.HI.SX32 R4, R4, R159, 0x1b ;  /* 0x0000009f04047211 */ /* 0x000fe400078fdaff */
[----:B------:R-:W-:Y:S01]  /*b3e0*/  LEA R72, R72, R157, 0x2 ;  /* 0x0000009d48487211 */ /* 0x000fe200078e10ff */
[----:B------:R-:W-:Y:S06]  /*b3f0*/  @!P2 BRA `(.L_x_665) ;  /* 0x000000000004a947 */ /* 0x000fec0003800000 */
[----:B---3--:R1:W-:Y:S02]  /*b400*/  REDG.E.ADD.F32.FTZ.RN.STRONG.GPU desc[UR20][R2.64+-0x2000], R7 ;  /* 0xffe00007020079a6 */ /* 0x0083e4000c10f394 */
.L_x_665:
[----:B------:R-:W-:Y:S05]  /*b410*/  BSYNC B0 ;  /* 0x0000000000007941 */ /* 0x000fea0003800000 */
.L_x_664:
[----:B-1-3--:R1:W3:Y:S01]  /*b420*/  LDS R7, [R72+0x6400] ;  /* 0x0064000048077984 */ /* 0x00a2e20000000800 */
[----:B------:R-:W-:Y:S01]  /*b430*/  BSSY B0, `(.L_x_666) ;  /* 0x0000005000007945 */ /* 0x000fe20003800000 */
[----:B------:R-:W-:Y:S02]  /*b440*/  LEA.HI.SX32 R50, R50, R159, 0x1b ;  /* 0x0000009f32327211 */ /* 0x000fe400078fdaff */
[----:B------:R-:W-:Y:S01]  /*b450*/  LEA R4, R4, R157, 0x2 ;  /* 0x0000009d04047211 */ /* 0x000fe200078e10ff */
[----:B------:R-:W-:Y:S06]  /*b460*/  @!P3 BRA `(.L_x_667) ;  /* 0x000000000004b947 */ /* 0x000fec0003800000 */
[----:B---3--:R3:W-:Y:S02]  /*b470*/  REDG.E.ADD.F32.FTZ.RN.STRONG.GPU desc[UR20][R2.64+-0x1e00], R7 ;  /* 0xffe20007020079a6 */ /* 0x0087e4000c10f394 */
.L_x_667:
[----:B------:R-:W-:Y:S05]  /*b480*/  BSYNC B0 ;  /* 0x0000000000007941 */ /* 0x000fea0003800000 */
.L_x_666:
[----:B---3--:R3:W1:Y:S01]  /*b490*/  LDS R7, [R4+0x6600] ;  /* 0x0066000004077984 */ /* 0x0086620000000800 */
[----:B------:R-:W-:Y:S01]  /*b4a0*/  BSSY B0, `(.L_x_668) ;  /* 0x0000004000007945 */ /* 0x000fe20003800000 */
[----:B0-----:R-:W-:-:S03]  /*b4b0*/  LEA R55, R50, R157, 0x2 ;  /* 0x0000009d32377211 */ /* 0x001fc600078e10ff */
[----:B------:R-:W-:Y:S05]  /*b4c0*/  @!P4 BRA `(.L_x_669) ;  /* 0x000000000004c947 */ /* 0x000fea0003800000 */
[----:B-1----:R0:W-:Y:S02]  /*b4d0*/  REDG.E.ADD.F32.FTZ.RN.STRONG.GPU desc[UR20][R2.64+-0x1c00], R7 ;  /* 0xffe40007020079a6 */ /* 0x0021e4000c10f394 */
.L_x_669:
[----:B------:R-:W-:Y:S05]  /*b4e0*/  BSYNC B0 ;  /* 0x0000000000007941 */ /* 0x000fea0003800000 */
.L_x_668:
[----:B01----:R0:W1:Y:S01]  /*b4f0*/  LDS R7, [R55+0x6800] ;  /* 0x0068000037077984 */ /* 0x0030620000000800 */
[----:B------:R-:W-:Y:S01]  /*b500*/  BSSY B0, `(.L_x_670) ;  /* 0x0000005000007945 */ /* 0x000fe20003800000 */
[C---:B---3--:R-:W-:Y:S02]  /*b510*/  IADD3 R4, R159.reuse, 0xa00, RZ ;  /* 0x00000a009f047810 */ /* 0x048fe40007ffe0ff */
[----:B------:R-:W-:Y:S01]  /*b520*/  IADD3 R50, R159, 0xa80, RZ ;  /* 0x00000a809f327810 */ /* 0x000fe20007ffe0ff */
[----:B------:R-:W-:Y:S06]  /*b530*/  @!P5 BRA `(.L_x_671) ;  /* 0x000000000004d947 */ /* 0x000fec0003800000 */
[----:B-1----:R3:W-:Y:S02]  /*b540*/  REDG.E.ADD.F32.FTZ.RN.STRONG.GPU desc[UR20][R2.64+-0x1a00], R7 ;  /* 0xffe60007020079a6 */ /* 0x0027e4000c10f394 */
.L_x_671:
[----:B------:R-:W-:Y:S05]  /*b550*/  BSYNC B0 ;  /* 0x0000000000007941 */ /* 0x000fea0003800000 */
.L_x_670:
[----:B------:R-:W-:Y:S01]  /*b560*/  LEA.HI.SX32 R4, R4, R159, 0x1b ;  /* 0x0000009f04047211 */ /* 0x000fe200078fdaff */
[----:B------:R-:W-:Y:S01]  /*b570*/  BSSY B0, `(.L_x_672) ;  /* 0x0000010000007945 */ /* 0x000fe20003800000 */
[----:B------:R-:W-:Y:S02]  /*b580*/  ISETP.GE.AND P6, PT, R6, 0xa01, PT ;  /* 0x00000a010600780c */ /* 0x000fe40003fc6270 */
[----:B------:R-:W-:Y:S02]  /*b590*/  LEA R4, R4, R157, 0x2 ;  /* 0x0000009d04047211 */ /* 0x000fe400078e10ff */
[C---:B--2---:R-:W-:Y:S02]  /*b5a0*/  IADD3 R70, R159.reuse, 0xb00, RZ ;  /* 0x00000b009f467810 */ /* 0x044fe40007ffe0ff */
[----:B------:R-:W-:Y:S01]  /*b5b0*/  LEA.HI.SX32 R50, R50, R159, 0x1b ;  /* 0x0000009f32327211 */ /* 0x000fe200078fdaff */
[----:B-1-3--:R1:W2:Y:S01]  /*b5c0*/  LDS R7, [R4+0x6a00] ;  /* 0x006a000004077984 */ /* 0x00a2a20000000800 */
        /* <DEDUP_REMOVED lines=10> */
.L_x_673:
[----:B------:R-:W-:Y:S05]  /*b670*/  BSYNC B0 ;  /* 0x0000000000007941 */ /* 0x000fea0003800000 */
.L_x_672:
[----:B-12---:R1:W2:Y:S01]  /*b680*/  LDS R7, [R50+0x6c00] ;  /* 0x006c000032077984 */ /* 0x0062a20000000800 */
[----:B------:R-:W-:Y:S01]  /*b690*/  BSSY B0, `(.L_x_674) ;  /* 0x0000006000007945 */ /* 0x000fe20003800000 */
[----:B------:R-:W-:Y:S02]  /*b6a0*/  IADD3 R4, R159, 0xc00, RZ ;  /* 0x00000c009f047810 */ /* 0x000fe40007ffe0ff */
[----:B------:R-:W-:Y:S02]  /*b6b0*/  LEA.HI.SX32 R72, R72, R159, 0x1b ;  /* 0x0000009f48487211 */ /* 0x000fe400078fdaff */
[----:B------:R-:W-:Y:S01]  /*b6c0*/  LEA R70, R70, R157, 0x2 ;  /* 0x0000009d46467211 */ /* 0x000fe200078e10ff */
[----:B------:R-:W-:Y:S06]  /*b6d0*/  @!P1 BRA `(.L_x_675) ;  /* 0x0000000000049947 */ /* 0x000fec0003800000 */
[----:B--2---:R3:W-:Y:S02]  /*b6e0*/  REDG.E.ADD.F32.FTZ.RN.STRONG.GPU desc[UR20][R2.64+-0x1600], R7 ;  /* 0xffea0007020079a6 */ /* 0x0047e4000c10f394 */
.L_x_675:
[----:B------:R-:W-:Y:S05]  /*b6f0*/  BSYNC B0 ;  /* 0x0000000000007941 */ /* 0x000fea0003800000 */
.L_x_674:
[----:B--23--:R2:W3:Y:S01]  /*b700*/  LDS R7, [R70+0x6e00] ;  /* 0x006e000046077984 */ /* 0x00c4e20000000800 */
[----:B------:R-:W-:Y:S01]  /*b710*/  BSSY B0, `(.L_x_676) ;  /* 0x0000006000007945 */ /* 0x000fe20003800000 */
[----:B-1----:R-:W-:Y:S02]  /*b720*/  IADD3 R50, R159, 0xc80, RZ ;  /* 0x00000c809f327810 */ /* 0x002fe40007ffe0ff */
[----:B------:R-:W-:Y:S02]  /*b730*/  LEA.HI.SX32 R4, R4, R159, 0x1b ;  /* 0x0000009f04047211 */ /* 0x000fe400078fdaff */
[----:B------:R-:W-:Y:S01]  /*b740*/  LEA R72, R72, R157, 0x2 ;  /* 0x0000009d48487211 */ /* 0x000fe200078e10ff */
[----:B------:R-:W-:Y:S06]  /*b750*/  @!P2 BRA `(.L_x_677) ;  /* 0x000000000004a947 */ /* 0x000fec0003800000 */
[----:B---3--:R1:W-:Y:S02]  /*b760*/  REDG.E.ADD.F32.FTZ.RN.STRONG.GPU desc[UR20][R2.64+-0x1400], R7 ;  /* 0xffec0007020079a6 */ /* 0x0083e4000c10f394 */
.L_x_677:
[----:B------:R-:W-:Y:S05]  /*b770*/  BSYNC B0 ;  /* 0x0000000000007941 */ /* 0x000fea0003800000 */
.L_x_676:
[----:B-1-3--:R1:W3:Y:S01]  /*b780*/  LDS R7, [R72+0x7000] ;  /* 0x0070000048077984 */ /* 0x00a2e20000000800 */
[----:B------:R-:W-:Y:S01]  /*b790*/  BSSY B0, `(.L_x_678) ;  /* 0x0000005000007945 */ /* 0x000fe20003800000 */
[----:B------:R-:W-:Y:S02]  /*b7a0*/  LEA.HI.SX32 R50, R50, R159, 0x1b ;  /* 0x0000009f32327211 */ /* 0x000fe400078fdaff */
[----:B------:R-:W-:Y:S01]  /*b7b0*/  LEA R4, R4, R157, 0x2 ;  /* 0x0000009d04047211 */ /* 0x000fe200078e10ff */
[----:B------:R-:W-:Y:S06]  /*b7c0*/  @!P3 BRA `(.L_x_679) ;  /* 0x000000000004b947 */ /* 0x000fec0003800000 */
[----:B---3--:R3:W-:Y:S02]  /*b7d0*/  REDG.E.ADD.F32.FTZ.RN.STRONG.GPU desc[UR20][R2.64+-0x1200], R7 ;  /* 0xffee0007020079a6 */ /* 0x0087e4000c10f394 */
.L_x_679:
[----:B------:R-:W-:Y:S05]  /*b7e0*/  BSYNC B0 ;  /* 0x0000000000007941 */ /* 0x000fea0003800000 */
.L_x_678:
[----:B---3--:R3:W1:Y:S01]  /*b7f0*/  LDS R7, [R4+0x7200] ;  /* 0x0072000004077984 */ /* 0x0086620000000800 */
[----:B------:R-:W-:Y:S01]  /*b800*/  BSSY B0, `(.L_x_680) ;  /* 0x0000004000007945 */ /* 0x000fe20003800000 */
[----:B0-----:R-:W-:-:S03]  /*b810*/  LEA R55, R50, R157, 0x2 ;  /* 0x0000009d32377211 */ /* 0x001fc600078e10ff */
[----:B------:R-:W-:Y:S05]  /*b820*/  @!P4 BRA `(.L_x_681) ;  /* 0x000000000004c947 */ /* 0x000fea0003800000 */
[----:B-1----:R0:W-:Y:S02]  /*b830*/  REDG.E.ADD.F32.FTZ.RN.STRONG.GPU desc[UR20][R2.64+-0x1000], R7 ;  /* 0xfff00007020079a6 */ /* 0x0021e4000c10f394 */
.L_x_681:
[----:B------:R-:W-:Y:S05]  /*b840*/  BSYNC B0 ;  /* 0x0000000000007941 */ /* 0x000fea0003800000 */
.L_x_680:
[----:B01----:R0:W1:Y:S01]  /*b850*/  LDS R7, [R55+0x7400] ;  /* 0x0074000037077984 */ /* 0x0030620000000800 */
[----:B------:R-:W-:Y:S01]  /*b860*/  BSSY B0, `(.L_x_682) ;  /* 0x0000005000007945 */ /* 0x000fe20003800000 */
[C---:B---3--:R-:W-:Y:S02]  /*b870*/  IADD3 R4, R159.reuse, 0xd00, RZ ;  /* 0x00000d009f047810 */ /* 0x048fe40007ffe0ff */
[----:B------:R-:W-:Y:S01]  /*b880*/  IADD3 R50, R159, 0xd80, RZ ;  /* 0x00000d809f327810 */ /* 0x000fe20007ffe0ff */
[----:B------:R-:W-:Y:S06]  /*b890*/  @!P5 BRA `(.L_x_683) ;  /* 0x000000000004d947 */ /* 0x000fec0003800000 */
[----:B-1----:R3:W-:Y:S02]  /*b8a0*/  REDG.E.ADD.F32.FTZ.RN.STRONG.GPU desc[UR20][R2.64+-0xe00], R7 ;  /* 0xfff20007020079a6 */ /* 0x0027e4000c10f394 */
.L_x_683:
[----:B------:R-:W-:Y:S05]  /*b8b0*/  BSYNC B0 ;  /* 0x0000000000007941 */ /* 0x000fea0003800000 */
.L_x_682:
        /* <DEDUP_REMOVED lines=17> */
.L_x_685:
[----:B------:R-:W-:Y:S05]  /*b9d0*/  BSYNC B0 ;  /* 0x0000000000007941 */ /* 0x000fea0003800000 */
.L_x_684:
[----:B-12---:R1:W2:Y:S01]  /*b9e0*/  LDS R7, [R50+0x7800] ;  /* 0x0078000032077984 */ /* 0x0062a20000000800 */
[----:B------:R-:W-:Y:S01]  /*b9f0*/  BSSY B0, `(.L_x_686) ;  /* 0x0000006000007945 */ /* 0x000fe20003800000 */
[----:B------:R-:W-:Y:S02]  /*ba00*/  IADD3 R4, R159, 0xf00, RZ ;  /* 0x00000f009f047810 */ /* 0x000fe40007ffe0ff */
[----:B------:R-:W-:Y:S02]  /*ba10*/  LEA.HI.SX32 R72, R72, R159, 0x1b ;  /* 0x0000009f48487211 */ /* 0x000fe400078fdaff */
[----:B------:R-:W-:Y:S01]  /*ba20*/  LEA R70, R70, R157, 0x2 ;  /* 0x0000009d46467211 */ /* 0x000fe200078e10ff */
[----:B------:R-:W-:Y:S06]  /*ba30*/  @!P1 BRA `(.L_x_687) ;  /* 0x0000000000049947 */ /* 0x000fec0003800000 */
[----:B--2---:R3:W-:Y:S02]  /*ba40*/  REDG.E.ADD.F32.FTZ.RN.STRONG.GPU desc[UR20][R2.64+-0xa00], R7 ;  /* 0xfff60007020079a6 */ /* 0x0047e4000c10f394 */
.L_x_687:
[----:B------:R-:W-:Y:S05]  /*ba50*/  BSYNC B0 ;  /* 0x0000000000007941 */ /* 0x000fea0003800000 */
.L_x_686:
[----:B--23--:R2:W3:Y:S01]  /*ba60*/  LDS R7, [R70+0x7a00] ;  /* 0x007a000046077984 */ /* 0x00c4e20000000800 */
[----:B------:R-:W-:Y:S01]  /*ba70*/  BSSY B0, `(.L_x_688) ;  /* 0x0000006000007945 */ /* 0x000fe20003800000 */
[----:B------:R-:W-:Y:S02]  /*ba80*/  IADD3 R6, R159, 0xf80, RZ ;  /* 0x00000f809f067810 */ /* 0x000fe40007ffe0ff */
[----:B------:R-:W-:Y:S02]  /*ba90*/  LEA.HI.SX32 R4, R4, R159, 0x1b ;  /* 0x0000009f04047211 */ /* 0x000fe400078fdaff */
[----:B0-----:R-:W-:Y:S01]  /*baa0*/  LEA R55, R72, R157, 0x2 ;  /* 0x0000009d48377211 */ /* 0x001fe200078e10ff */
[----:B------:R-:W-:Y:S06]  /*bab0*/  @!P2 BRA `(.L_x_689) ;  /* 0x000000000004a947 */ /* 0x000fec0003800000 */
[----:B---3--:R0:W-:Y:S02]  /*bac0*/  REDG.E.ADD.F32.FTZ.RN.STRONG.GPU desc[UR20][R2.64+-0x800], R7 ;  /* 0xfff80007020079a6 */ /* 0x0081e4000c10f394 */
.L_x_689:
[----:B------:R-:W-:Y:S05]  /*bad0*/  BSYNC B0 ;  /* 0x0000000000007941 */ /* 0x000fea0003800000 */
.L_x_688:
[----:B------:R-:W1:Y:S01]  /*bae0*/  LDS R55, [R55+0x7c00] ;  /* 0x007c000037377984 */ /* 0x000e620000000800 */
[----:B------:R-:W-:Y:S01]  /*baf0*/  BSSY B0, `(.L_x_690) ;  /* 0x0000006000007945 */ /* 0x000fe20003800000 */
[----:B------:R-:W-:Y:S01]  /*bb00*/  LEA.HI.SX32 R6, R6, R159, 0x1b ;  /* 0x0000009f06067211 */ /* 0x000fe200078fdaff */
[----:B0--3--:R-:W-:Y:S01]  /*bb10*/  FMUL.FTZ R7, R231, R64 ;  /* 0x00000040e7077220 */ /* 0x009fe20000410000 */
[----:B------:R-:W-:Y:S01]  /*bb20*/  LEA R4, R4, R157, 0x2 ;  /* 0x0000009d04047211 */ /* 0x000fe200078e10ff */
[----:B------:R-:W-:Y:S06]  /*bb30*/  @!P3 BRA `(.L_x_691) ;  /* 0x000000000004b947 */ /* 0x000fec0003800000 */
[----:B-1----:R0:W-:Y:S02]  /*bb40*/  REDG.E.ADD.F32.FTZ.RN.STRONG.GPU desc[UR20][R2.64+-0x600], R55 ;  /* 0xfffa0037020079a6 */ /* 0x0021e4000c10f394 */
.L_x_691:
[----:B------:R-:W-:Y:S05]  /*bb50*/  BSYNC B0 ;  /* 0x0000000000007941 */ /* 0x000fea0003800000 */
.L_x_690:
[----:B-1----:R-:W-:Y:S01]  /*bb60*/  FFMA.FTZ R50, R18, R47, R7 ;  /* 0x0000002f12327223 */ /* 0x002fe20000010007 */
[----:B------:R-:W-:Y:S01]  /*bb70*/  BSSY B0, `(.L_x_692) ;  /* 0x0000005000007945 */ /* 0x000fe20003800000 */
[----:B------:R1:W3:Y:S01]  /*bb80*/  LDS R7, [R4+0x7e00] ;  /* 0x007e000004077984 */ /* 0x0002e20000000800 */
[----:B------:R-:W-:Y:S02]  /*bb90*/  LEA R6, R6, R157, 0x2 ;  /* 0x0000009d06067211 */ /* 0x000fe400078e10ff */
[----:B------:R-:W-:Y:S05]  /*bba0*/  @!P4 BRA `(.L_x_693) ;  /* 0x000000000004c947 */ /* 0x000fea0003800000 */
[----:B---3--:R3:W-:Y:S02]  /*bbb0*/  REDG.E.ADD.F32.FTZ.RN.STRONG.GPU desc[UR20][R2.64+-0x400], R7 ;  /* 0xfffc0007020079a6 */ /* 0x0087e4000c10f394 */
.L_x_693:
[----:B------:R-:W-:Y:S05]  /*bbc0*/  BSYNC B0 ;  /* 0x0000000000007941 */ /* 0x000fea0003800000 */
.L_x_692:
[----:B-1----:R-:W-:Y:S01]  /*bbd0*/  FADD.FTZ R4, R5, R50 ;  /* 0x0000003205047221 */ /* 0x002fe20000010000 */
[----:B------:R-:W-:Y:S01]  /*bbe0*/  BSSY B0, `(.L_x_694) ;  /* 0x0000004000007945 */ /* 0x000fe20003800000 */
[----:B------:R1:W0:Y:S03]  /*bbf0*/  LDS R5, [R6+0x8000] ;  /* 0x0080000006057984 */ /* 0x0002260000000800 */
[----:B------:R-:W-:Y:S05]  /*bc00*/  @!P5 BRA `(.L_x_695) ;  /* 0x000000000004d947 */ /* 0x000fea0003800000 */
[----:B0-----:R0:W-:Y:S02]  /*bc10*/  REDG.E.ADD.F32.FTZ.RN.STRONG.GPU desc[UR20][R2.64+-0x200], R5 ;  /* 0xfffe0005020079a6 */ /* 0x0011e4000c10f394 */
.L_x_695:
[----:B------:R-:W-:Y:S05]  /*bc20*/  BSYNC B0 ;  /* 0x0000000000007941 */ /* 0x000fea0003800000 */
.L_x_694:
[----:B------:R-:W-:Y:S01]  /*bc30*/  FMUL.FTZ R231, R231, R32 ;  /* 0x00000020e7e77220 */ /* 0x000fe20000410000 */
[----:B------:R-:W5:Y:S01]  /*bc40*/  LDL R64, [R1+0x38] ;  /* 0x0000380001407983 */ /* 0x000f620000100800 */
[----:B------:R-:W-:Y:S02]  /*bc50*/  FMUL.FTZ R22, R215, R22 ;  /* 0x00000016d7167220 */ /* 0x000fe40000410000 */
[----:B------:R-:W-:Y:S01]  /*bc60*/  FFMA.FTZ R231, R30, R47, R231 ;  /* 0x0000002f1ee77223 */ /* 0x000fe200000100e7 */
[----:B------:R-:W2:Y:S04]  /*bc70*/  LDL R65, [R1+0x34] ;  /* 0x0000340001417983 */ /* 0x000ea80000100800 */
[----:B------:R-:W4:Y:S01]  /*bc80*/  LDL R30, [R1+0x40] ;  /* 0x00004000011e7983 */ /* 0x000f220000100800 */
[----:B------:R-:W-:Y:S01]  /*bc90*/  FFMA.FTZ R22, R21, R222, R22 ;  /* 0x000000de15167223 */ /* 0x000fe20000010016 */
[----:B------:R-:W-:-:S02]  /*bca0*/  FADD.FTZ R193, R20, R193 ;  /* 0x000000c114c17221 */ /* 0x000fc40000010000 */
[----:B------:R-:W2:Y:S04]  /*bcb0*/  LDL R21, [R1+0x50] ;  /* 0x0000500001157983 */ /* 0x000ea80000100800 */
[----:B------:R-:W2:Y:S01]  /*bcc0*/  LDL R20, [R1+0x54] ;  /* 0x0000540001147983 */ /* 0x000ea20000100800 */
[----:B------:R-:W-:Y:S01]  /*bcd0*/  FMUL.FTZ R217, R217, R26 ;  /* 0x0000001ad9d97220 */ /* 0x000fe20000410000 */
[----:B------:R-:W-:Y:S01]  /*bce0*/  FMUL.FTZ R31, R218, R31 ;  /* 0x0000001fda1f7220 */ /* 0x000fe20000410000 */
[----:B------:R-:W-:Y:S01]  /*bcf0*/  FMUL.FTZ R211, R211, R38 ;  /* 0x00000026d3d37220 */ /* 0x000fe20000410000 */
[----:B------:R-:W-:Y:S01]  /*bd00*/  FMUL.FTZ R25, R210, R25 ;  /* 0x00000019d2197220 */ /* 0x000fe20000410000 */
[----:B------:R-:W-:Y:S01]  /*bd10*/  FFMA.FTZ R24, R24, R49, R217 ;  /* 0x0000003118187223 */ /* 0x000fe200000100d9 */
[----:B------:R-:W-:Y:S01]  /*bd20*/  FFMA.FTZ R28, R28, R219, R31 ;  /* 0x000000db1c1c7223 */ /* 0x000fe2000001001f */
[----:B------:R-:W-:Y:S01]  /*bd30*/  FMUL.FTZ R216, R216, R29 ;  /* 0x0000001dd8d87220 */ /* 0x000fe20000410000 */
[----:B------:R-:W-:Y:S01]  /*bd40*/  FFMA.FTZ R40, R40, R19, R211 ;  /* 0x0000001328287223 */ /* 0x000fe200000100d3 */
[----:B------:R-:W-:Y:S01]  /*bd50*/  FFMA.FTZ R46, R46, R227, R25 ;  /* 0x000000e32e2e7223 */ /* 0x000fe20000010019 */
[----:B------:R-:W-:Y:S01]  /*bd60*/  FADD.FTZ R196, R16, R196 ;  /* 0x000000c410c47221 */ /* 0x000fe20000010000 */
[----:B------:R-:W-:Y:S01]  /*bd70*/  FFMA.FTZ R216, R23, R52, R216 ;  /* 0x0000003417d87223 */ /* 0x000fe200000100d8 */
[----:B------:R-:W2:Y:S04]  /*bd80*/  LDL R69, [R1+0x30] ;  /* 0x0000300001457983 */ /* 0x000ea80000100800 */
[----:B------:R-:W2:Y:S04]  /*bd90*/  LDL R63, [R1+0x3c] ;  /* 0x00003c00013f7983 */ /* 0x000ea80000100800 */
[----:B------:R-:W2:Y:S04]  /*bda0*/  LDL R29, [R1+0x44] ;  /* 0x00004400011d7983 */ /* 0x000ea80000100800 */
[----:B------:R-:W2:Y:S04]  /*bdb0*/  LDL R26, [R1+0x4c] ;  /* 0x00004c00011a7983 */ /* 0x000ea80000100800 */
[----:B------:R-:W2:Y:S04]  /*bdc0*/  LDL R23, [R1+0x5c] ;  /* 0x00005c0001177983 */ /* 0x000ea80000100800 */
[----:B------:R-:W2:Y:S04]  /*bdd0*/  LDL R19, [R1+0x68] ;  /* 0x0000680001137983 */ /* 0x000ea80000100800 */
[----:B------:R-:W2:Y:S04]  /*bde0*/  LDL R16, [R1+0x6c] ;  /* 0x00006c0001107983 */ /* 0x000ea80000100800 */
[----:B0--3--:R-:W0:Y:S04]  /*bdf0*/  SHFL.DOWN PT, R2, R48, 0x1, 0x1f ;  /* 0x08201f0030027f89 */ /* 0x009e2800000e0000 */
[----:B------:R-:W3:Y:S04]  /*be00*/  SHFL.DOWN PT, R55, R53, 0x1, 0x1f ;  /* 0x08201f0035377f89 */ /* 0x000ee800000e0000 */
[----:B------:R-:W3:Y:S04]  /*be10*/  SHFL.DOWN PT, R50, R15, 0x1, 0x1f ;  /* 0x08201f000f327f89 */ /* 0x000ee800000e0000 */
[----:B------:R-:W3:Y:S01]  /*be20*/  SHFL.DOWN PT, R3, R4, 0x1, 0x1f ;  /* 0x08201f0004037f89 */ /* 0x000ee200000e0000 */
[----:B------:R-:W-:-:S02]  /*be30*/  ISETP.GT.AND P1, PT, R158, 0x1e, PT ;  /* 0x0000001e9e00780c */ /* 0x000fc40003f24270 */
[----:B------:R-:W-:Y:S02]  /*be40*/  MOV R5, R48 ;  /* 0x0000003000057202 */ /* 0x000fe40000000f00 */
[----:B-1----:R-:W-:Y:S02]  /*be50*/  MOV R6, R53 ;  /* 0x0000003500067202 */ /* 0x002fe40000000f00 */
[----:B------:R-:W-:-:S07]  /*be60*/  MOV R7, R15 ;  /* 0x0000000f00077202 */ /* 0x000fce0000000f00 */
[----:B0-----:R-:W-:Y:S01]  /*be70*/  @!P1 FADD.FTZ R5, R5, R2 ;  /* 0x0000000205059221 */ /* 0x001fe20000010000 */
[----:B---3--:R-:W-:Y:S01]  /*be80*/  @!P1 FADD.FTZ R6, R6, R55 ;  /* 0x0000003706069221 */ /* 0x008fe20000010000 */
[----:B------:R-:W-:Y:S01]  /*be90*/  @!P1 FADD.FTZ R7, R7, R50 ;  /* 0x0000003207079221 */ /* 0x000fe20000010000 */
[----:B------:R-:W-:Y:S02]  /*bea0*/  @!P1 FADD.FTZ R4, R3, R4 ;  /* 0x0000000403049221 */ /* 0x000fe40000010000 */
[----:B------:R-:W0:Y:S04]  /*beb0*/  SHFL.DOWN PT, R2, R5, 0x2, 0x1f ;  /* 0x08401f0005027f89 */ /* 0x000e2800000e0000 */
[----:B------:R-:W1:Y:S04]  /*bec0*/  SHFL.DOWN PT, R15, R6, 0x2, 0x1f ;  /* 0x08401f00060f7f89 */ /* 0x000e6800000e0000 */
[----:B------:R-:W3:Y:S04]  /*bed0*/  SHFL.DOWN PT, R48, R7, 0x2, 0x1f ;  /* 0x08401f0007307f89 */ /* 0x000ee800000e0000 */
[----:B------:R-:W3:Y:S01]  /*bee0*/  SHFL.DOWN PT, R3, R4, 0x2, 0x1f ;  /* 0x08401f0004037f89 */ /* 0x000ee200000e0000 */
[----:B-----5:R-:W-:Y:S01]  /*bef0*/  FFMA.FTZ R24, R64, R187, R24 ;  /* 0x000000bb40187223 */ /* 0x020fe20000010018 */
[----:B----4-:R-:W-:Y:S01]  /*bf00*/  FFMA.FTZ R22, R30, R183, R22 ;  /* 0x000000b71e167223 */ /* 0x010fe20000010016 */
[----:B--2---:R-:W-:-:S02]  /*bf10*/  FFMA.FTZ R67, R65, R67, R28 ;  /* 0x0000004341437223 */ /* 0x004fc4000001001c */
[----:B------:R-:W-:Y:S01]  /*bf20*/  FADD.FTZ R153, R24, R153 ;  /* 0x0000009918997221 */ /* 0x000fe20000010000 */
[----:B------:R-:W2:Y:S01]  /*bf30*/  LDL R28, [R1+0x48] ;  /* 0x00004800011c7983 */ /* 0x000ea20000100800 */
[----:B------:R-:W-:Y:S01]  /*bf40*/  FADD.FTZ R151, R22, R151 ;  /* 0x0000009716977221 */ /* 0x000fe20000010000 */
[----:B------:R-:W-:Y:S02]  /*bf50*/  FFMA.FTZ R40, R21, R175, R40 ;  /* 0x000000af15287223 */ /* 0x000fe40000010028 */
[----:B------:R-:W4:Y:S01]  /*bf60*/  LDL R24, [R1+0x58] ;  /* 0x0000580001187983 */ /* 0x000f220000100800 */
[----:B------:R-:W-:-:S03]  /*bf70*/  FFMA.FTZ R173, R20, R173, R46 ;  /* 0x000000ad14ad7223 */ /* 0x000fc6000001002e */
[----:B------:R-:W5:Y:S04]  /*bf80*/  LDL R22, [R1+0xb4] ;  /* 0x0000b40001167983 */ /* 0x000f680000100800 */
[----:B------:R-:W5:Y:S04]  /*bf90*/  LDL R21, [R1+0x60] ;  /* 0x0000600001157983 */ /* 0x000f680000100800 */
[----:B------:R-:W5:Y:S01]  /*bfa0*/  LDL R20, [R1+0x64] ;  /* 0x0000640001147983 */ /* 0x000f620000100800 */
[----:B------:R-:W-:-:S13]  /*bfb0*/  ISETP.GT.AND P1, PT, R158, 0x1d, PT ;  /* 0x0000001d9e00780c */ /* 0x000fda0003f24270 */
[----:B0-----:R-:W-:Y:S01]  /*bfc0*/  @!P1 FADD.FTZ R5, R5, R2 ;  /* 0x0000000205059221 */ /* 0x001fe20000010000 */
[----:B-1----:R-:W-:Y:S01]  /*bfd0*/  @!P1 FADD.FTZ R6, R6, R15 ;  /* 0x0000000f06069221 */ /* 0x002fe20000010000 */
[----:B---3--:R-:W-:Y:S01]  /*bfe0*/  @!P1 FADD.FTZ R7, R7, R48 ;  /* 0x0000003007079221 */ /* 0x008fe20000010000 */
[----:B------:R-:W-:Y:S02]  /*bff0*/  @!P1 FADD.FTZ R4, R4, R3 ;  /* 0x0000000304049221 */ /* 0x000fe40000010000 */
[----:B------:R-:W0:Y:S04]  /*c000*/  SHFL.DOWN PT, R2, R5, 0x4, 0x1f ;  /* 0x08801f0005027f89 */ /* 0x000e2800000e0000 */
[----:B------:R-:W1:Y:S04]  /*c010*/  SHFL.DOWN PT, R15, R6, 0x4, 0x1f ;  /* 0x08801f00060f7f89 */ /* 0x000e6800000e0000 */
[----:B------:R-:W3:Y:S04]  /*c020*/  SHFL.DOWN PT, R32, R7, 0x4, 0x1f ;  /* 0x08801f0007207f89 */ /* 0x000ee800000e0000 */
[----:B------:R-:W3:Y:S01]  /*c030*/  SHFL.DOWN PT, R3, R4, 0x4, 0x1f ;  /* 0x08801f0004037f89 */ /* 0x000ee200000e0000 */
[----:B------:R-:W-:Y:S01]  /*c040*/  ISETP.GT.AND P1, PT, R158, 0x1b, PT ;  /* 0x0000001b9e00780c */ /* 0x000fe20003f24270 */
[----:B------:R-:W-:-:S12]  /*c050*/  FADD.FTZ R135, R18, R135 ;  /* 0x0000008712877221 */ /* 0x000fd80000010000 */
        /* <DEDUP_REMOVED lines=17> */
[----:B------:R-:W-:-:S02]  /*c170*/  ISETP.GT.AND P1, PT, R158, 0xf, PT ;  /* 0x0000000f9e00780c */ /* 0x000fc40003f24270 */
[----:B------:R-:W-:Y:S01]  /*c180*/  ISETP.NE.AND P2, PT, R158, RZ, PT ;  /* 0x000000ff9e00720c */ /* 0x000fe20003f45270 */
        /* <DEDUP_REMOVED lines=9> */
[----:B------:R-:W-:Y:S01]  /*c220*/  FFMA.FTZ R36, R36, R223, R35 ;  /* 0x000000df24247223 */ /* 0x000fe20000010023 */
[----:B0-----:R-:W-:Y:S01]  /*c230*/  @!P1 FADD.FTZ R5, R5, R2 ;  /* 0x0000000205059221 */ /* 0x001fe20000010000 */
[----:B------:R-:W-:Y:S01]  /*c240*/  FFMA.FTZ R34, R39, R224, R34 ;  /* 0x000000e027227223 */ /* 0x000fe20000010022 */
[----:B-1----:R-:W-:Y:S01]  /*c250*/  @!P1 FADD.FTZ R6, R6, R15 ;  /* 0x0000000f06069221 */ /* 0x002fe20000010000 */
[----:B------:R-:W-:Y:S01]  /*c260*/  FFMA.FTZ R42, R42, R225, R27 ;  /* 0x000000e12a2a7223 */ /* 0x000fe2000001001b */
[----:B------:R-:W-:Y:S01]  /*c270*/  FFMA.FTZ R44, R17, R228, R44 ;  /* 0x000000e4112c7223 */ /* 0x000fe2000001002c */
[----:B------:R-:W-:Y:S01]  /*c280*/  FFMA.FTZ R208, R41, R14, R208 ;  /* 0x0000000e29d07223 */ /* 0x000fe200000100d0 */
[----:B---3--:R-:W-:Y:S01]  /*c290*/  @!P1 FADD.FTZ R7, R7, R18 ;  /* 0x0000001207079221 */ /* 0x008fe20000010000 */
[----:B------:R-:W-:Y:S01]  /*c2a0*/  FFMA.FTZ R51, R51, R206, R56 ;  /* 0x000000ce33337223 */ /* 0x000fe20000010038 */
[----:B------:R-:W-:Y:S01]  /*c2b0*/  FFMA.FTZ R60, R60, R205, R43 ;  /* 0x000000cd3c3c7223 */ /* 0x000fe2000001002b */
[----:B------:R-:W-:Y:S01]  /*c2c0*/  FFMA.FTZ R127, R62, R11, R127 ;  /* 0x0000000b3e7f7223 */ /* 0x000fe2000001007f */
[----:B------:R-:W-:Y:S01]  /*c2d0*/  @!P1 FADD.FTZ R4, R4, R3 ;  /* 0x0000000304049221 */ /* 0x000fe20000010000 */
[----:B------:R-:W-:Y:S01]  /*c2e0*/  FFMA.FTZ R202, R57, R10, R202 ;  /* 0x0000000a39ca7223 */ /* 0x000fe200000100ca */
[----:B------:R-:W-:Y:S01]  /*c2f0*/  FFMA.FTZ R66, R69, R66, R231 ;  /* 0x0000004245427223 */ /* 0x000fe200000100e7 */
[----:B------:R-:W-:Y:S01]  /*c300*/  FFMA.FTZ R185, R63, R185, R216 ;  /* 0x000000b93fb97223 */ /* 0x000fe200000100d8 */
[----:B------:R-:W-:Y:S01]  /*c310*/  FFMA.FTZ R181, R29, R181, R36 ;  /* 0x000000b51db57223 */ /* 0x000fe20000010024 */
[----:B------:R-:W-:Y:S01]  /*c320*/  FFMA.FTZ R177, R26, R177, R42 ;  /* 0x000000b11ab17223 */ /* 0x000fe2000001002a */
[----:B------:R-:W-:Y:S01]  /*c330*/  FFMA.FTZ R169, R23, R169, R208 ;  /* 0x000000a917a97223 */ /* 0x000fe200000100d0 */
[----:B------:R-:W-:Y:S01]  /*c340*/  FFMA.FTZ R8, R19, R8, R127 ;  /* 0x0000000813087223 */ /* 0x000fe2000001007f */
[----:B------:R-:W-:Y:S01]  /*c350*/  FFMA.FTZ R161, R16, R161, R202 ;  /* 0x000000a110a17223 */ /* 0x000fe200000100ca */
[----:B------:R-:W-:Y:S01]  /*c360*/  BSSY B0, `(.L_x_696) ;  /* 0x0000042000007945 */ /* 0x000fe20003800000 */
        /* <DEDUP_REMOVED lines=23> */
[----:B--2---:R-:W-:Y:S01]  /*c4e0*/  FFMA.FTZ R34, R28, R179, R34 ;  /* 0x000000b31c227223 */ /* 0x004fe20000010022 */
[----:B----4-:R-:W-:Y:S01]  /*c4f0*/  FFMA.FTZ R44, R24, R171, R44 ;  /* 0x000000ab182c7223 */ /* 0x010fe2000001002c */
[----:B-----5:R0:W-:Y:S01]  /*c500*/  @!P2 STS.128 [R22+0x8410], R4 ;  /* 0x008410041600a388 */ /* 0x0201e20000000c00 */
[----:B------:R-:W-:Y:S01]  /*c510*/  FFMA.FTZ R0, R21, R0, R51 ;  /* 0x0000000015007223 */ /* 0x000fe20000010033 */
[----:B------:R-:W-:Y:S01]  /*c520*/  FFMA.FTZ R165, R20, R165, R60 ;  /* 0x000000a514a57223 */ /* 0x000fe2000001003c */
        /* <DEDUP_REMOVED lines=31> */
[----:B---3--:R-:W-:-:S02]  /*c720*/  @P0 FADD.FTZ R7, R7, R3 ;  /* 0x0000000307070221 */ /* 0x008fc40000010000 */
[----:B------:R-:W-:Y:S01]  /*c730*/  @P0 FADD.FTZ R6, R6, R2 ;  /* 0x0000000206060221 */ /* 0x000fe20000010000 */
[----:B----4-:R-:W-:Y:S01]  /*c740*/  @P0 FADD.FTZ R5, R5, R21 ;  /* 0x0000001505050221 */ /* 0x010fe20000010000 */
[----:B------:R-:W-:-:S03]  /*c750*/  @P0 FADD.FTZ R4, R4, R20 ;  /* 0x0000001404040221 */ /* 0x000fc60000010000 */
[----:B------:R1:W-:Y:S04]  /*c760*/  STS.64 [R23+0xc480], R6 ;  /* 0x00c4800617007388 */ /* 0x0003e80000000a00 */
[----:B------:R1:W-:Y:S02]  /*c770*/  STS.64 [R23+0xbc80], R4 ;  /* 0x00bc800417007388 */ /* 0x0003e40000000a00 */
.L_x_697:
[----:B------:R-:W-:Y:S05]  /*c780*/  BSYNC B0 ;  /* 0x0000000000007941 */ /* 0x000fea0003800000 */
.L_x_696:
[----:B------:R-:W-:Y:S02]  /*c790*/  UIADD3 UR6, UR6, 0x1, URZ ;  /* 0x0000000106067890 */ /* 0x000fe4000fffe03f */
[----:B------:R-:W-:Y:S02]  /*c7a0*/  UIADD3 UR5, UP1, UR5, 0x1, URZ ;  /* 0x0000000105057890 */ /* 0x000fe4000ff3e03f */
[----:B------:R-:W-:Y:S02]  /*c7b0*/  UISETP.GE.AND UP0, UPT, UR6, UR12, UPT ;  /* 0x0000000c0600728c */ /* 0x000fe4000bf06270 */
[----:B------:R-:W-:-:S04]  /*c7c0*/  UIADD3.X UR4, URZ, UR4, URZ, UP1, !UPT ;  /* 0x000000043f047290 */ /* 0x000fc80008ffe43f */
[----:B------:R-:W-:-:S13]  /*c7d0*/  PLOP3.LUT P0, PT, PT, PT, UP0, 0x80, 0x0 ;  /* 0x000000000000781c */ /* 0x000fda0003f0f008 */
[----:B------:R-:W-:Y:S05]  /*c7e0*/  @!P0 BRA `(.L_x_698) ;  /* 0xffffff6000308947 */ /* 0x000fea000383ffff */
.L_x_603:
[----:B------:R-:W2:Y:S04]  /*c7f0*/  LDL R70, [R1+0xf4] ;  /* 0x0000f40001467983 */ /* 0x000ea80000100800 */
[----:B------:R-:W3:Y:S04]  /*c800*/  LDL R68, [R1+0xf0] ;  /* 0x0000f00001447983 */ /* 0x000ee80000100800 */
[----:B------:R-:W4:Y:S04]  /*c810*/  LDL R66, [R1+0xec] ;  /* 0x0000ec0001427983 */ /* 0x000f280000100800 */
[----:B------:R-:W5:Y:S04]  /*c820*/  LDL R64, [R1+0xe8] ;  /* 0x0000e80001407983 */ /* 0x000f680000100800 */
[----:B------:R-:W5:Y:S04]  /*c830*/  LDL R62, [R1+0xe4] ;  /* 0x0000e400013e7983 */ /* 0x000f680000100800 */
[----:B------:R-:W5:Y:S04]  /*c840*/  LDL R60, [R1+0xe0] ;  /* 0x0000e000013c7983 */ /* 0x000f680000100800 */
[----:B------:R-:W5:Y:S04]  /*c850*/  LDL R58, [R1+0xdc] ;  /* 0x0000dc00013a7983 */ /* 0x000f680000100800 */
[----:B------:R-:W1:Y:S04]  /*c860*/  LDL R56, [R1+0xd8] ;  /* 0x0000d80001387983 */ /* 0x000e680000100800 */
[----:B------:R-:W5:Y:S04]  /*c870*/  LDL R54, [R1+0xd4] ;  /* 0x0000d40001367983 */ /* 0x000f680000100800 */
[----:B------:R-:W5:Y:S04]  /*c880*/  LDL R52, [R1+0xd0] ;  /* 0x0000d00001347983 */ /* 0x000f680000100800 */
[----:B------:R-:W5:Y:S04]  /*c890*/  LDL R50, [R1+0xcc] ;  /* 0x0000cc0001327983 */ /* 0x000f680000100800 */
[----:B------:R-:W5:Y:S04]  /*c8a0*/  LDL R48, [R1+0xc8] ;  /* 0x0000c80001307983 */ /* 0x000f680000100800 */
[----:B------:R-:W5:Y:S04]  /*c8b0*/  LDL R46, [R1+0xc4] ;  /* 0x0000c400012e7983 */ /* 0x000f680000100800 */
[----:B------:R-:W5:Y:S04]  /*c8c0*/  LDL R44, [R1+0xc0] ;  /* 0x0000c000012c7983 */ /* 0x000f680000100800 */
[----:B------:R-:W5:Y:S04]  /*c8d0*/  LDL R42, [R1+0xbc] ;  /* 0x0000bc00012a7983 */ /* 0x000f680000100800 */
[----:B------:R-:W5:Y:S01]  /*c8e0*/  LDL R40, [R1+0xb8] ;  /* 0x0000b80001287983 */ /* 0x000f620000100800 */
[----:B------:R-:W0:Y:S01]  /*c8f0*/  S2UR UR5, SR_CgaCtaId ;  /* 0x00000000000579c3 */ /* 0x000e220000008800 */
[----:B------:R-:W-:Y:S01]  /*c900*/  ISETP.NE.AND P0, PT, R159, RZ, PT ;  /* 0x000000ff9f00720c */ /* 0x000fe20003f05270 */
[----:B------:R-:W-:-:S06]  /*c910*/  UMOV UR4, 0x400 ;  /* 0x0000040000047882 */ /* 0x000fcc0000000000 */
[----:B------:R-:W-:Y:S01]  /*c920*/  BAR.SYNC.DEFER_BLOCKING 0x0 ;  /* 0x0000000000007b1d */ /* 0x000fe20000010000 */
[----:B------:R-:W-:Y:S01]  /*c930*/  MOV R3, UR54 ;  /* 0x0000003600037c02 */ /* 0x000fe20008000f00 */
[----:B------:R-:W-:Y:S01]  /*c940*/  USHF.R.S32.HI UR12, URZ, 0x1f, UR52 ;  /* 0x0000001f3f0c7899 */ /* 0x000fe20008011434 */
[----:B------:R-:W-:Y:S01]  /*c950*/  SHF.L.U32 R2, R159, 0x4, RZ ;  /* 0x000000049f027819 */ /* 0x000fe200000006ff */
[----:B------:R-:W-:Y:S02]  /*c960*/  ULEA UR11, UR16, 0xfffff800, 0xb ;  /* 0xfffff800100b7891 */ /* 0x000fe4000f8e583f */
[----:B------:R-:W-:Y:S01]  /*c970*/  ULDC.64 UR30, c[0x0][0x388] ;  /* 0x0000e200001e7ab9 */ /* 0x000fe20000000a00 */
[----:B------:R-:W-:Y:S01]  /*c980*/  LOP3.LUT R2, R2, 0xfffffe00, RZ, 0xc0, !PT ;  /* 0xfffffe0002027812 */ /* 0x000fe200078ec0ff */
[----:B------:R-:W-:Y:S01]  /*c990*/  UIMAD UR10, UR12, UR30, URZ ;  /* 0x0000001e0c0a72a4 */ /* 0x000fe2000f8e023f */
[----:B------:R-:W-:Y:S01]  /*c9a0*/  BSSY B0, `(.L_x_699) ;  /* 0x0000042000007945 */ /* 0x000fe20003800000 */
[----:B------:R-:W-:Y:S01]  /*c9b0*/  ULDC.64 UR28, c[0x0][0x3a8] ;  /* 0x0000ea00001c7ab9 */ /* 0x000fe20000000a00 */
[----:B------:R-:W-:Y:S01]  /*c9c0*/  LOP3.LUT R71, R2, 0x1f, R159, 0xf8, !PT ;  /* 0x0000001f02477812 */ /* 0x000fe200078ef89f */
[----:B------:R-:W-:-:S02]  /*c9d0*/  UIMAD UR12, UR12, UR28, URZ ;  /* 0x0000001c0c0c72a4 */ /* 0x000fc4000f8e023f */
[----:B------:R-:W-:Y:S01]  /*c9e0*/  UIMAD UR10, UR52, UR31, UR10 ;  /* 0x0000001f340a72a4 */ /* 0x000fe2000f8e020a */
[----:B------:R-:W-:Y:S01]  /*c9f0*/  SHF.R.S32.HI R36, RZ, 0x1f, R71 ;  /* 0x0000001fff247819 */ /* 0x000fe20000011447 */
[----:B------:R-:W-:Y:S01]  /*ca00*/  USHF.R.S32.HI UR6, URZ, 0x1f, UR53 ;  /* 0x0000001f3f067899 */ /* 0x000fe20008011435 */
[----:B------:R-:W-:Y:S01]  /*ca10*/  IADD3 R2, P2, R71, UR11, RZ ;  /* 0x0000000b47027c10 */ /* 0x000fe2000ff5e0ff */
[----:B------:R-:W-:Y:S02]  /*ca20*/  UIMAD UR12, UR52, UR29, UR12 ;  /* 0x0000001d340c72a4 */ /* 0x000fe4000f8e020c */
[----:B0-----:R-:W-:Y:S01]  /*ca30*/  ULEA UR4, UR5, UR4, 0x18 ;  /* 0x0000000405047291 */ /* 0x001fe2000f8ec03f */
[----:B------:R-:W-:Y:S05]  /*ca40*/  STS [R156], R234 ;  /* 0x000000ea9c007388 */ /* 0x000fea0000000800 */
[----:B------:R-:W-:Y:S01]  /*ca50*/  MOV R157, UR4 ;  /* 0x00000004009d7c02 */ /* 0x000fe20008000f00 */
        /* <DEDUP_REMOVED lines=16> */
[----:B--2---:R-:W-:Y:S04]  /*cb60*/  LDS R9, [R70] ;  /* 0x0000000046097984 */ /* 0x004fe80000000800 */
[----:B---3--:R-:W-:Y:S04]  /*cb70*/  LDS R11, [R68+0x80] ;  /* 0x00008000440b7984 */ /* 0x008fe80000000800 */
[----:B----4-:R-:W-:Y:S04]  /*cb80*/  LDS R13, [R66+0x100] ;  /* 0x00010000420d7984 */ /* 0x010fe80000000800 */
[----:B-----5:R-:W-:Y:S04]  /*cb90*/  LDS R15, [R64+0x180] ;  /* 0x00018000400f7984 */ /* 0x020fe80000000800 */
[----:B------:R-:W-:Y:S04]  /*cba0*/  LDS R17, [R62+0x200] ;  /* 0x000200003e117984 */ /* 0x000fe80000000800 */
[----:B------:R-:W-:Y:S04]  /*cbb0*/  LDS R19, [R60+0x280] ;  /* 0x000280003c137984 */ /* 0x000fe80000000800 */
[----:B------:R-:W-:Y:S04]  /*cbc0*/  LDS R21, [R58+0x300] ;  /* 0x000300003a157984 */ /* 0x000fe80000000800 */
[----:B-1----:R-:W-:Y:S04]  /*cbd0*/  LDS R23, [R56+0x380] ;  /* 0x0003800038177984 */ /* 0x002fe80000000800 */
        /* <DEDUP_REMOVED lines=8> */
[----:B------:R0:W-:Y:S01]  /*cc60*/  @!P0 STS [UR4+0x2100], R3 ;  /* 0x00210003ff008988 */ /* 0x0001e20008000804 */
[----:B------:R-:W-:Y:S01]  /*cc70*/  UIMAD.WIDE.U32 UR4, UR52, UR30, URZ ;  /* 0x0000001e340472a5 */ /* 0x000fe2000f8e003f */
[----:B------:R-:W-:Y:S03]  /*cc80*/  BAR.SYNC.DEFER_BLOCKING 0x0 ;  /* 0x0000000000007b1d */ /* 0x000fe60000010000 */
[----:B------:R-:W-:Y:S01]  /*cc90*/  UIADD3 UR15, UR5, UR10, URZ ;  /* 0x0000000a050f7290 */ /* 0x000fe2000fffe03f */
[----:B0-----:R-:W-:-:S04]  /*cca0*/  MOV R3, UR11 ;  /* 0x0000000b00037c02 */ /* 0x001fc80008000f00 */
[----:B------:R-:W-:Y:S01]  /*ccb0*/  LEA.HI.X.SX32 R3, R3, R36, 0x1, P2 ;  /* 0x0000002403037211 */ /* 0x000fe200010f0eff */
        /* <DEDUP_REMOVED lines=16> */
.L_x_700:
[----:B------:R-:W-:Y:S05]  /*cdc0*/  BSYNC B0 ;  /* 0x0000000000007941 */ /* 0x000fea0003800000 */
.L_x_699:
[----:B------:R-:W2:Y:S01]  /*cdd0*/  LDL.LU R72, [R1+0xf8] ;  /* 0x0000f80001487983 */ /* 0x000ea20000300800 */
[----:B------:R-:W-:Y:S01]  /*cde0*/  UIADD3 UR13, UR7, -UR14, URZ ;  /* 0x8000000e070d7290 */ /* 0x000fe2000fffe03f */
[C---:B------:R-:W-:Y:S01]  /*cdf0*/  LOP3.LUT R41, R71.reuse, 0x20, RZ, 0xfc, !PT ;  /* 0x0000002047297812 */ /* 0x040fe200078efcff */
[----:B------:R-:W-:Y:S01]  /*ce00*/  ULDC.64 UR10, c[0x0][0x390] ;  /* 0x0000e400000a7ab9 */ /* 0x000fe20000000a00 */
[----:B------:R-:W-:Y:S01]  /*ce10*/  UMOV UR5, UR15 ;  /* 0x0000000f00057c82 */ /* 0x000fe20008000000 */
[----:B------:R-:W-:Y:S01]  /*ce20*/  UIMAD UR14, UR6, UR10, URZ ;  /* 0x0000000a060e72a4 */ /* 0x000fe2000f8e023f */
[C---:B------:R-:W-:Y:S01]  /*ce30*/  LOP3.LUT R43, R71.reuse, 0x40, RZ, 0xfc, !PT ;  /* 0x00000040472b7812 */ /* 0x040fe200078efcff */
[----:B------:R-:W-:Y:S01]  /*ce40*/  UIMAD UR13, UR13, -0x800, URZ ;  /* 0xfffff8000d0d78a4 */ /* 0x000fe2000f8e023f */
[----:B------:R-:W-:Y:S01]  /*ce50*/  LOP3.LUT R45, R71, 0x60, RZ, 0xfc, !PT ;  /* 0x00000060472d7812 */ /* 0x000fe200078efcff */
[----:B------:R-:W-:Y:S01]  /*ce60*/  UIMAD.WIDE.U32 UR4, UR53, UR10, UR4 ;  /* 0x0000000a350472a5 */ /* 0x000fe2000f8e0004 */
[-C--:B------:R-:W-:Y:S01]  /*ce70*/  ISETP.GE.AND P2, PT, R43, R0.reuse, PT ;  /* 0x000000002b00720c */ /* 0x080fe20003f46270 */
[----:B------:R-:W-:Y:S01]  /*ce80*/  UIMAD UR11, UR53, UR11, UR14 ;  /* 0x0000000b350b72a4 */ /* 0x000fe2000f8e020e */
[----:B------:R-:W-:Y:S01]  /*ce90*/  ISETP.GE.AND P4, PT, R45, R0, PT ;  /* 0x000000002d00720c */ /* 0x000fe20003f86270 */
[----:B------:R-:W-:Y:S01]  /*cea0*/  ULDC.64 UR30, c[0x0][0x3e0] ;  /* 0x0000f800001e7ab9 */ /* 0x000fe20000000a00 */
[----:B------:R-:W-:Y:S01]  /*ceb0*/  UIADD3 UR10, UP0, UR13, UR4, URZ ;  /* 0x000000040d0a7290 */ /* 0x000fe2000ff1e03f */
[C---:B------:R-:W-:Y:S01]  /*cec0*/  LEA R4, P1, R71.reuse, UR30, 0x2 ;  /* 0x0000001e47047c11 */ /* 0x040fe2000f8210ff */
[----:B------:R-:W-:Y:S01]  /*ced0*/  USHF.R.S32.HI UR14, URZ, 0x1f, UR13 ;  /* 0x0000001f3f0e7899 */ /* 0x000fe2000801140d */
[C---:B------:R-:W-:Y:S01]  /*cee0*/  LOP3.LUT R47, R71.reuse, 0x80, RZ, 0xfc, !PT ;  /* 0x00000080472f7812 */ /* 0x040fe200078efcff */
[----:B------:R-:W-:Y:S01]  /*cef0*/  BSSY B0, `(.L_x_701) ;  /* 0x00000a8000007945 */ /* 0x000fe20003800000 */
[----:B------:R-:W-:Y:S01]  /*cf00*/  LEA.HI.X R5, R71, UR31, R36, 0x2, P1 ;  /* 0x0000001f47057c11 */ /* 0x000fe200088f1424 */
[----:B------:R-:W-:Y:S01]  /*cf10*/  UIADD3.X UR4, UR14, UR11, UR5, UP0, !UPT ;  /* 0x0000000b0e047290 */ /* 0x000fe200087fe405 */
[----:B0-----:R-:W-:-:S02]  /*cf20*/  MOV R6, UR10 ;  /* 0x0000000a00067c02 */ /* 0x001fc40008000f00 */
        /* <DEDUP_REMOVED lines=11> */
[----:B------:R-:W-:Y:S01]  /*cfe0*/  LOP3.LUT R57, R71, 0x120, RZ, 0xfc, !PT ;  /* 0x0000012047397812 */ /* 0x000fe200078efcff */
[----:B------:R1:W-:Y:S01]  /*cff0*/  @!P2 STG.E desc[UR20][R4.64+-0x1f00], R13 ;  /* 0xffe1000d0400a986 */ /* 0x0003e2000c101914 */
[-C--:B------:R-:W-:Y:S02]  /*d000*/  ISETP.GE.AND P3, PT, R47, R0.reuse, PT ;  /* 0x000000002f00720c */ /* 0x080fe40003f66270 */
[-C--:B------:R-:W-:Y:S01]  /*d010*/  ISETP.GE.AND P2, PT, R49, R0.reuse, PT ;  /* 0x000000003100720c */ /* 0x080fe20003f46270 */
[----:B------:R3:W-:Y:S01]  /*d020*/  @!P4 STG.E desc[UR20][R4.64+-0x1e80], R15 ;  /* 0xffe1800f0400c986 */ /* 0x0007e2000c101914 */
[----:B------:R-:W-:-:S02]  /*d030*/  ISETP.GE.AND P1, PT, R51, R0, PT ;  /* 0x000000003300720c */ /* 0x000fc40003f26270 */
[-C--:B------:R-:W-:Y:S02]  /*d040*/  ISETP.GE.AND P4, PT, R53, R0.reuse, PT ;  /* 0x000000003500720c */ /* 0x080fe40003f86270 */
[-C--:B------:R-:W-:Y:S02]  /*d050*/  ISETP.GE.AND P5, PT, R55, R0.reuse, PT ;  /* 0x000000003700720c */ /* 0x080fe40003fa6270 */
[----:B------:R-:W-:Y:S02]  /*d060*/  ISETP.GE.AND P6, PT, R57, R0, PT ;  /* 0x000000003900720c */ /* 0x000fe40003fc6270 */
[C---:B------:R-:W-:Y:S01]  /*d070*/  LOP3.LUT R59, R71.reuse, 0x140, RZ, 0xfc, !PT ;  /* 0x00000140473b7812 */ /* 0x040fe200078efcff */
[----:B------:R4:W-:Y:S01]  /*d080*/  @!P3 STG.E desc[UR20][R4.64+-0x1e00], R17 ;  /* 0xffe200110400b986 */ /* 0x0009e2000c101914 */
[C---:B------:R-:W-:Y:S02]  /*d090*/  LOP3.LUT R61, R71.reuse, 0x160, RZ, 0xfc, !PT ;  /* 0x00000160473d7812 */ /* 0x040fe400078efcff */
[C---:B------:R-:W-:Y:S01]  /*d0a0*/  LOP3.LUT R63, R71.reuse, 0x180, RZ, 0xfc, !PT ;  /* 0x00000180473f7812 */ /* 0x040fe200078efcff */
[----:B------:R5:W-:Y:S01]  /*d0b0*/  @!P2 STG.E desc[UR20][R4.64+-0x1d80], R19 ;  /* 0xffe280130400a986 */ /* 0x000be2000c101914 */
[----:B------:R-:W-:-:S02]  /*d0c0*/  LOP3.LUT R65, R71, 0x1a0, RZ, 0xfc, !PT ;  /* 0x000001a047417812 */ /* 0x000fc400078efcff */
[C---:B------:R-:W-:Y:S01]  /*d0d0*/  LOP3.LUT R67, R71.reuse, 0x1c0, RZ, 0xfc, !PT ;  /* 0x000001c047437812 */ /* 0x040fe200078efcff */
[----:B------:R5:W-:Y:S01]  /*d0e0*/  @!P1 STG.E desc[UR20][R4.64+-0x1d00], R21 ;  /* 0xffe3001504009986 */ /* 0x000be2000c101914 */
[----:B------:R-:W-:Y:S02]  /*d0f0*/  LOP3.LUT R69, R71, 0x1e0, RZ, 0xfc, !PT ;  /* 0x000001e047457812 */ /* 0x000fe400078efcff */
[-C--:B------:R-:W-:Y:S01]  /*d100*/  ISETP.GE.AND P1, PT, R59, R0.reuse, PT ;  /* 0x000000003b00720c */ /* 0x080fe20003f26270 */
[----:B------:R5:W-:Y:S01]  /*d110*/  @!P4 STG.E desc[UR20][R4.64+-0x1c80], R23 ;  /* 0xffe380170400c986 */ /* 0x000be2000c101914 */
[-C--:B------:R-:W-:Y:S02]  /*d120*/  ISETP.GE.AND P2, PT, R61, R0.reuse, PT ;  /* 0x000000003d00720c */ /* 0x080fe40003f46270 */
[-C--:B------:R-:W-:Y:S01]  /*d130*/  ISETP.GE.AND P3, PT, R63, R0.reuse, PT ;  /* 0x000000003f00720c */ /* 0x080fe20003f66270 */
[----:B------:R5:W-:Y:S01]  /*d140*/  @!P5 STG.E desc[UR20][R4.64+-0x1c00], R25 ;  /* 0xffe400190400d986 */ /* 0x000be2000c101914 */
[----:B------:R-:W-:-:S02]  /*d150*/  ISETP.GE.AND P4, PT, R65, R0, PT ;  /* 0x000000004100720c */ /* 0x000fc40003f86270 */
        /* <DEDUP_REMOVED lines=14> */
[----:B------:R-:W-:Y:S02]  /*d240*/  LEA.HI.SX32 R8, R7, R38, 0x1b ;  /* 0x0000002607087211 */ /* 0x000fe400078fdaff */
[C---:B------:R-:W-:Y:S01]  /*d250*/  IADD3 R9, R38.reuse, 0x3, RZ ;  /* 0x0000000326097810 */ /* 0x040fe20007ffe0ff */
[----:B------:R5:W-:Y:S01]  /*d260*/  @!P6 STG.E desc[UR20][R4.64+-0x1880], R39 ;  /* 0xffe780270400e986 */ /* 0x000be2000c101914 */
        /* <DEDUP_REMOVED lines=18> */
[----:B------:R-:W-:Y:S01]  /*d390*/  STS [R6+0x4], R141 ;  /* 0x0000048d06007388 */ /* 0x000fe20000000800 */
[----:B------:R-:W-:Y:S02]  /*d3a0*/  IADD3 R27, R38, 0xc, RZ ;  /* 0x0000000c261b7810 */ /* 0x000fe40007ffe0ff */
[-C--:B------:R-:W-:Y:S01]  /*d3b0*/  LEA.HI.SX32 R20, R19, R38.reuse, 0x1b ;  /* 0x0000002613147211 */ /* 0x080fe200078fdaff */
[----:B------:R0:W-:Y:S01]  /*d3c0*/  STS [R9+0x8], R142 ;  /* 0x0000088e09007388 */ /* 0x0001e20000000800 */
[----:B------:R-:W-:Y:S02]  /*d3d0*/  LEA R11, R12, R157, 0x2 ;  /* 0x0000009d0c0b7211 */ /* 0x000fe400078e10ff */
[----:B------:R-:W-:Y:S01]  /*d3e0*/  IADD3 R30, R38, 0xd, RZ ;  /* 0x0000000d261e7810 */ /* 0x000fe20007ffe0ff */
[----:B------:R-:W-:Y:S01]  /*d3f0*/  STS [R10+0xc], R143 ;  /* 0x00000c8f0a007388 */ /* 0x000fe20000000800 */
[----:B------:R-:W-:-:S02]  /*d400*/  LEA.HI.SX32 R22, R21, R38, 0x1b ;  /* 0x0000002615167211 */ /* 0x000fc400078fdaff */
[-C--:B------:R-:W-:Y:S01]  /*d410*/  LEA R14, R14, R157.reuse, 0x2 ;  /* 0x0000009d0e0e7211 */ /* 0x080fe200078e10ff */
[----:B------:R1:W-:Y:S01]  /*d420*/  STS [R11+0x10], R144 ;  /* 0x000010900b007388 */ /* 0x0003e20000000800 */
[----:B------:R-:W-:Y:S02]  /*d430*/  IADD3 R32, R38, 0xe, RZ ;  /* 0x0000000e26207810 */ /* 0x000fe40007ffe0ff */
[-C--:B------:R-:W-:Y:S01]  /*d440*/  LEA.HI.SX32 R24, R23, R38.reuse, 0x1b ;  /* 0x0000002617187211 */ /* 0x080fe200078fdaff */
[----:B------:R3:W-:Y:S01]  /*d450*/  STS [R14+0x14], R145 ;  /* 0x000014910e007388 */ /* 0x0007e20000000800 */
[-C--:B------:R-:W-:Y:S02]  /*d460*/  LEA R5, R16, R157.reuse, 0x2 ;  /* 0x0000009d10057211 */ /* 0x080fe400078e10ff */
[----:B------:R-:W-:Y:S02]  /*d470*/  IADD3 R34, R38, 0xf, RZ ;  /* 0x0000000f26227810 */ /* 0x000fe40007ffe0ff */
[----:B------:R-:W-:Y:S01]  /*d480*/  LEA.HI.SX32 R26, R25, R38, 0x1b ;  /* 0x00000026191a7211 */ /* 0x000fe200078fdaff */
[----:B------:R4:W-:Y:S01]  /*d490*/  STS [R5+0x18], R146 ;  /* 0x0000189205007388 */ /* 0x0009e20000000800 */
[----:B------:R-:W-:-:S02]  /*d4a0*/  LEA R18, R18, R157, 0x2 ;  /* 0x0000009d12127211 */ /* 0x000fc400078e10ff */
[-C--:B------:R-:W-:Y:S02]  /*d4b0*/  LEA.HI.SX32 R28, R27, R38.reuse, 0x1b ;  /* 0x000000261b1c7211 */ /* 0x080fe400078fdaff */
[-C--:B------:R-:W-:Y:S01]  /*d4c0*/  LEA.HI.SX32 R30, R30, R38.reuse, 0x1b ;  /* 0x000000261e1e7211 */ /* 0x080fe200078fdaff */
[----:B------:R5:W-:Y:S01]  /*d4d0*/  STS [R18+0x1c], R147 ;  /* 0x00001c9312007388 */ /* 0x000be20000000800 */
[-C--:B------:R-:W-:Y:S02]  /*d4e0*/  LEA R22, R22, R157.reuse, 0x2 ;  /* 0x0000009d16167211 */ /* 0x080fe400078e10ff */
[-C--:B------:R-:W-:Y:S02]  /*d4f0*/  LEA.HI.SX32 R32, R32, R38.reuse, 0x1b ;  /* 0x0000002620207211 */ /* 0x080fe400078fdaff */
[----:B0-----:R-:W-:Y:S02]  /*d500*/  LEA R9, R24, R157, 0x2 ;  /* 0x0000009d18097211 */ /* 0x001fe400078e10ff */
[----:B------:R-:W-:-:S02]  /*d510*/  LEA.HI.SX32 R34, R34, R38, 0x1b ;  /* 0x0000002622227211 */ /* 0x000fc400078fdaff */
[-C--:B------:R-:W-:Y:S02]  /*d520*/  LEA R26, R26, R157.reuse, 0x2 ;  /* 0x0000009d1a1a7211 */ /* 0x080fe400078e10ff */
[-C--:B-1----:R-:W-:Y:S02]  /*d530*/  LEA R11, R28, R157.reuse, 0x2 ;  /* 0x0000009d1c0b7211 */ /* 0x082fe400078e10ff */
[-C--:B------:R-:W-:Y:S02]  /*d540*/  LEA R30, R30, R157.reuse, 0x2 ;  /* 0x0000009d1e1e7211 */ /* 0x080fe400078e10ff */
[-C--:B------:R-:W-:Y:S02]  /*d550*/  LEA R13, R32, R157.reuse, 0x2 ;  /* 0x0000009d200d7211 */ /* 0x080fe400078e10ff */
[----:B------:R-:W-:Y:S02]  /*d560*/  LEA R34, R34, R157, 0x2 ;  /* 0x0000009d22227211 */ /* 0x000fe400078e10ff */
[----:B------:R-:W-:Y:S01]  /*d570*/  MOV R4, UR54 ;  /* 0x0000003600047c02 */ /* 0x000fe20008000f00 */
[----:B--2---:R-:W-:-:S04]  /*d580*/  FADD.FTZ R0, R140, R72 ;  /* 0x000000488c007221 */ /* 0x004fc80000010000 */
[----:B------:R-:W-:-:S04]  /*d590*/  FADD.FTZ R7, R0, R141 ;  /* 0x0000008d00077221 */ /* 0x000fc80000010000 */
[----:B------:R-:W-:-:S04]  /*d5a0*/  FADD.FTZ R0, R7, R142 ;  /* 0x0000008e07007221 */ /* 0x000fc80000010000 */
[----:B------:R-:W-:-:S04]  /*d5b0*/  FADD.FTZ R7, R0, R143 ;  /* 0x0000008f00077221 */ /* 0x000fc80000010000 */
[----:B------:R-:W-:Y:S01]  /*d5c0*/  FADD.FTZ R0, R7, R144 ;  /* 0x0000009007007221 */ /* 0x000fe20000010000 */
[----:B------:R-:W-:-:S03]  /*d5d0*/  LEA R7, R20, R157, 0x2 ;  /* 0x0000009d14077211 */ /* 0x000fc600078e10ff */
[----:B---3--:R-:W-:Y:S01]  /*d5e0*/  FADD.FTZ R145, R0, R145 ;  /* 0x0000009100917221 */ /* 0x008fe20000010000 */
[----:B------:R-:W-:Y:S01]  /*d5f0*/  IADD3 R0, P1, R71, -0x7e0, RZ ;  /* 0xfffff82047007810 */ /* 0x000fe20007f3e0ff */
[----:B------:R0:W-:Y:S02]  /*d600*/  STS [R7+0x20], R148 ;  /* 0x0000209407007388 */ /* 0x0001e40000000800 */
[----:B----4-:R-:W-:Y:S01]  /*d610*/  FADD.FTZ R146, R145, R146 ;  /* 0x0000009291927221 */ /* 0x010fe20000010000 */
[----:B------:R-:W-:Y:S01]  /*d620*/  IADD3.X R39, R36, -0x1, RZ, P1, !PT ;  /* 0xffffffff24277810 */ /* 0x000fe20000ffe4ff */
[----:B------:R1:W-:Y:S02]  /*d630*/  STS [R22+0x24], R149 ;  /* 0x0000249516007388 */ /* 0x0003e40000000800 */
[----:B-----5:R-:W-:Y:S02]  /*d640*/  FADD.FTZ R147, R146, R147 ;  /* 0x0000009392937221 */ /* 0x020fe40000010000 */
        /* <DEDUP_REMOVED lines=30> */
[----:B------:R0:W-:Y:S01]  /*d830*/  @!P0 STS [R157+0x2100], R4 ;  /* 0x002100049d008388 */ /* 0x0001e20000000800 */
[----:B------:R-:W-:Y:S01]  /*d840*/  BAR.SYNC.DEFER_BLOCKING 0x0 ;  /* 0x0000000000007b1d */ /* 0x000fe20000010000 */
[----:B0-----:R-:W-:-:S05]  /*d850*/  FADD.FTZ R4, R154, R155 ;  /* 0x0000009b9a047221 */ /* 0x001fca0000010000 */
        /* <DEDUP_REMOVED lines=17> */
.L_x_702:
[----:B------:R-:W-:Y:S05]  /*d970*/  BSYNC B0 ;  /* 0x0000000000007941 */ /* 0x000fea0003800000 */
.L_x_701:
[----:B------:R-:W-:Y:S01]  /*d980*/  ULDC.64 UR28, c[0x0][0x3b0] ;  /* 0x0000ec00001c7ab9 */ /* 0x000fe20000000a00 */
[----:B------:R-:W-:Y:S01]  /*d990*/  UMOV UR5, UR10 ;  /* 0x0000000a00057c82 */ /* 0x000fe20008000000 */
[----:B------:R-:W-:Y:S01]  /*d9a0*/  UIMAD UR6, UR6, UR28, URZ ;  /* 0x0000001c060672a4 */ /* 0x000fe2000f8e023f */
[-C--:B------:R-:W-:Y:S01]  /*d9b0*/  ISETP.GE.AND P3, PT, R41, R6.reuse, PT ;  /* 0x000000062900720c */ /* 0x080fe20003f66270 */
[----:B------:R-:W-:Y:S01]  /*d9c0*/  UIMAD.WIDE.U32 UR4, UR53, UR28, UR4 ;  /* 0x0000001c350472a5 */ /* 0x000fe2000f8e0004 */
[-C--:B------:R-:W-:Y:S01]  /*d9d0*/  ISETP.GE.AND P4, PT, R43, R6.reuse, PT ;  /* 0x000000062b00720c */ /* 0x080fe20003f86270 */
[----:B------:R-:W-:Y:S01]  /*d9e0*/  ULDC.64 UR10, c[0x0][0x3f0] ;  /* 0x0000fc00000a7ab9 */ /* 0x000fe20000000a00 */
[-C--:B------:R-:W-:Y:S01]  /*d9f0*/  ISETP.GE.AND P5, PT, R45, R6.reuse, PT ;  /* 0x000000062d00720c */ /* 0x080fe20003fa6270 */
[----:B------:R-:W-:Y:S01]  /*da00*/  UIADD3 UR13, UP0, UR13, UR4, URZ ;  /* 0x000000040d0d7290 */ /* 0x000fe2000ff1e03f */
[C---:B------:R-:W-:Y:S01]  /*da10*/  LEA R2, P0, R0.reuse, UR10, 0x2 ;  /* 0x0000000a00027c11 */ /* 0x040fe2000f8010ff */
[----:B------:R-:W-:Y:S01]  /*da20*/  UIMAD UR4, UR53, UR29, UR6 ;  /* 0x0000001d350472a4 */ /* 0x000fe2000f8e0206 */
[-C--:B------:R-:W-:Y:S01]  /*da30*/  ISETP.GE.AND P6, PT, R47, R6.reuse, PT ;  /* 0x000000062f00720c */ /* 0x080fe20003fc6270 */
[----:B------:R-:W-:Y:S01]  /*da40*/  UIADD3 UR18, UP1, UR18, -0x4000, URZ ;  /* 0xffffc00012127890 */ /* 0x000fe2000ff3e03f */
[----:B------:R-:W-:Y:S01]  /*da50*/  LEA.HI.X R0, R0, UR11, R39, 0x2, P0 ;  /* 0x0000000b00007c11 */ /* 0x000fe200080f1427 */
[----:B------:R-:W-:Y:S01]  /*da60*/  UIADD3.X UR4, UR14, UR4, UR5, UP0, !UPT ;  /* 0x000000040e047290 */ /* 0x000fe200087fe405 */
[----:B------:R-:W-:Y:S01]  /*da70*/  MOV R3, UR13 ;  /* 0x0000000d00037c02 */ /* 0x000fe20008000f00 */
[----:B------:R-:W-:Y:S01]  /*da80*/  UISETP.GT.AND UP0, UPT, UR16, 0x1, UPT ;  /* 0x000000011000788c */ /* 0x000fe2000bf04270 */
[----:B------:R-:W-:Y:S01]  /*da90*/  ISETP.GE.AND P1, PT, R51, R6, PT ;  /* 0x000000063300720c */ /* 0x000fe20003f26270 */
[----:B------:R-:W-:Y:S01]  /*daa0*/  UIADD3 UR50, UP2, UR50, -0x2000, URZ ;  /* 0xffffe00032327890 */ /* 0x000fe2000ff5e03f */
[----:B------:R-:W-:Y:S01]  /*dab0*/  LEA R2, P0, R3, R2, 0x2 ;  /* 0x0000000203027211 */ /* 0x000fe200078010ff */
[----:B------:R-:W-:Y:S01]  /*dac0*/  UIADD3 UR46, UP3, UR46, -0x2000, URZ ;  /* 0xffffe0002e2e7890 */ /* 0x000fe2000ff7e03f */
[----:B0-----:R-:W-:Y:S01]  /*dad0*/  MOV R4, UR4 ;  /* 0x0000000400047c02 */ /* 0x001fe20008000f00 */
[----:B------:R-:W-:Y:S01]  /*dae0*/  UIADD3 UR48, UP4, UR48, -0x2000, URZ ;  /* 0xffffe00030307890 */ /* 0x000fe2000ff9e03f */
[----:B------:R-:W-:Y:S01]  /*daf0*/  ISETP.GE.AND P2, PT, R53, R6, PT ;  /* 0x000000063500720c */ /* 0x000fe20003f46270 */
[----:B------:R-:W-:Y:S01]  /*db00*/  UIADD3 UR7, UR7, 0x1, URZ ;  /* 0x0000000107077890 */ /* 0x000fe2000fffe03f */
[----:B------:R-:W-:Y:S01]  /*db10*/  LEA.HI.X R3, R3, R0, R4, 0x2, P0 ;  /* 0x0000000003037211 */ /* 0x000fe200000f1404 */
[----:B------:R-:W-:Y:S01]  /*db20*/  UIADD3.X UR17, UR17, -0x1, URZ, UP1, !UPT ;  /* 0xffffffff11117890 */ /* 0x000fe20008ffe43f */
[----:B------:R-:W-:Y:S01]  /*db30*/  ISETP.GE.AND P0, PT, R49, R6, PT ;  /* 0x000000063100720c */ /* 0x000fe20003f06270 */
[----:B------:R-:W-:-:S02]  /*db40*/  UIADD3.X UR49, UR49, -0x1, URZ, UP2, !UPT ;  /* 0xffffffff31317890 */ /* 0x000fc400097fe43f */
[----:B------:R0:W-:Y:S01]  /*db50*/  @!P3 STG.E desc[UR20][R2.64], R9 ;  /* 0x000000090200b986 */ /* 0x0001e2000c101914 */
[-C--:B------:R-:W-:Y:S01]  /*db60*/  ISETP.GE.AND P3, PT, R55, R6.reuse, PT ;  /* 0x000000063700720c */ /* 0x080fe20003f66270 */
[----:B------:R-:W-:Y:S02]  /*db70*/  UIADD3.X UR19, UR19, -0x1, URZ, UP3, !UPT ;  /* 0xffffffff13137890 */ /* 0x000fe40009ffe43f */
[----:B------:R0:W-:Y:S01]  /*db80*/  @!P4 STG.E desc[UR20][R2.64+0x80], R15 ;  /* 0x0000800f0200c986 */ /* 0x0001e2000c101914 */
[-C--:B------:R-:W-:Y:S01]  /*db90*/  ISETP.GE.AND P4, PT, R57, R6.reuse, PT ;  /* 0x000000063900720c */ /* 0x080fe20003f86270 */
[----:B------:R-:W-:Y:S02]  /*dba0*/  UIADD3.X UR47, UR47, -0x1, URZ, UP4, !UPT ;  /* 0xffffffff2f2f7890 */ /* 0x000fe4000a7fe43f */
        /* <DEDUP_REMOVED lines=21> */
.L_x_602:
        /* <DEDUP_REMOVED lines=41> */
.L_x_705:
[----:B------:R-:W-:Y:S05]  /*df90*/  BSYNC B0 ;  /* 0x0000000000007941 */ /* 0x000fea0003800000 */
.L_x_704:
        /* <DEDUP_REMOVED lines=44> */
.L_x_707:
[----:B------:R-:W2:Y:S02]  /*e260*/  S2R R11, SR_TID.X ;  /* 0x00000000000b7919 */ /* 0x000ea40000002100 */
.L_x_708:
[----:B------:R-:W-:Y:S05]  /*e270*/  BSYNC B0 ;  /* 0x0000000000007941 */ /* 0x000fea0003800000 */
.L_x_706:
[----:B------:R-:W-:Y:S02]  /*e280*/  ULDC UR22, c[0x0][0x21c] ;  /* 0x0000870000167ab9 */ /* 0x000fe40000000800 */
[----:B--2---:R-:W-:-:S13]  /*e290*/  ISETP.GE.AND P0, PT, R11, UR22, PT ;  /* 0x000000160b007c0c */ /* 0x004fda000bf06270 */
[----:B------:R-:W-:Y:S05]  /*e2a0*/  @P0 EXIT ;  /* 0x000000000000094d */ /* 0x000fea0003800000 */
[----:B------:R-:W2:Y:S01]  /*e2b0*/  S2UR UR10, SR_CgaCtaId ;  /* 0x00000000000a79c3 */ /* 0x000ea20000008800 */
[----:B------:R-:W-:Y:S01]  /*e2c0*/  USHF.R.S32.HI UR5, URZ, 0x1f, UR53 ;  /* 0x0000001f3f057899 */ /* 0x000fe20008011435 */
[----:B------:R-:W-:Y:S01]  /*e2d0*/  BSSY B0, `(.L_x_709) ;  /* 0x0000031000007945 */ /* 0x000fe20003800000 */
[----:B------:R-:W-:Y:S01]  /*e2e0*/  ULDC.64 UR6, c[0x0][0x358] ;  /* 0x0000d60000067ab9 */ /* 0x000fe20000000a00 */
[----:B------:R-:W-:Y:S01]  /*e2f0*/  ULDC.64 UR8, c[0x0][0x338] ;  /* 0x0000ce0000087ab9 */ /* 0x000fe20000000a00 */
[----:B------:R-:W-:Y:S02]  /*e300*/  UIMAD.WIDE.U32 UR12, UR53, UR6, URZ ;  /* 0x00000006350c72a5 */ /* 0x000fe4000f8e003f */
[----:B------:R-:W-:Y:S02]  /*e310*/  UIMAD UR4, UR5, UR6, URZ ;  /* 0x00000006050472a4 */ /* 0x000fe4000f8e023f */
[----:B------:R-:W-:Y:S02]  /*e320*/  UIMAD UR6, UR5, UR8, URZ ;  /* 0x00000008050672a4 */ /* 0x000fe4000f8e023f */
[----:B------:R-:W-:-:S02]  /*e330*/  UIMAD UR7, UR53, UR7, UR4 ;  /* 0x00000007350772a4 */ /* 0x000fc4000f8e0204 */
[----:B------:R-:W-:Y:S02]  /*e340*/  UIMAD.WIDE.U32 UR4, UR53, UR8, URZ ;  /* 0x00000008350472a5 */ /* 0x000fe4000f8e003f */
[----:B------:R-:W-:Y:S01]  /*e350*/  UIMAD UR6, UR53, UR9, UR6 ;  /* 0x00000009350672a4 */ /* 0x000fe2000f8e0206 */
[----:B------:R-:W-:Y:S01]  /*e360*/  UMOV UR8, 0x400 ;  /* 0x0000040000087882 */ /* 0x000fe20000000000 */
[----:B------:R-:W-:Y:S02]  /*e370*/  UIADD3 UR7, UR13, UR7, URZ ;  /* 0x000000070d077290 */ /* 0x000fe4000fffe03f */
[----:B------:R-:W-:Y:S01]  /*e380*/  UIADD3 UR6, UR5, UR6, URZ ;  /* 0x0000000605067290 */ /* 0x000fe2000fffe03f */
[----:B------:R-:W-:Y:S01]  /*e390*/  ULDC UR9, c[0x0][0x0] ;  /* 0x0000000000097ab9 */ /* 0x000fe20000000800 */
[----:B------:R-:W-:Y:S01]  /*e3a0*/  ULDC.64 UR14, c[0x0][0x3c0] ;  /* 0x0000f000000e7ab9 */ /* 0x000fe20000000a00 */
[----:B--2---:R-:W-:Y:S01]  /*e3b0*/  ULEA UR8, UR10, UR8, 0x18 ;  /* 0x000000080a087291 */ /* 0x004fe2000f8ec03f */
[----:B------:R-:W-:-:S02]  /*e3c0*/  ULDC.64 UR16, c[0x0][0x360] ;  /* 0x0000d80000107ab9 */ /* 0x000fc40000000a00 */
[----:B------:R-:W-:Y:S01]  /*e3d0*/  ULDC.64 UR10, c[0x0][0x340] ;  /* 0x0000d000000a7ab9 */ /* 0x000fe20000000a00 */
[----:B------:R-:W-:-:S08]  /*e3e0*/  ULDC.64 UR18, c[0x0][0x3c8] ;  /* 0x0000f20000127ab9 */ /* 0x000fd00000000a00 */
.L_x_710:
[----:B0-----:R-:W-:Y:S02]  /*e3f0*/  LEA R0, R11, UR8, 0x3 ;  /* 0x000000080b007c11 */ /* 0x001fe4000f8e18ff */
[----:B-12---:R-:W-:Y:S02]  /*e400*/  MOV R3, UR5 ;  /* 0x0000000500037c02 */ /* 0x006fe40008000f00 */
[----:B------:R-:W-:Y:S01]  /*e410*/  MOV R2, UR4 ;  /* 0x0000000400027c02 */ /* 0x000fe20008000f00 */
[----:B------:R-:W0:Y:S01]  /*e420*/  LDS.64 R12, [R0+0xbc80] ;  /* 0x00bc8000000c7984 */ /* 0x000e220000000a00 */
[----:B------:R-:W-:Y:S02]  /*e430*/  SHF.R.S32.HI R3, RZ, 0x1f, R11 ;  /* 0x0000001fff037819 */ /* 0x000fe4000001140b */
[----:B------:R-:W-:Y:S01]  /*e440*/  MOV R7, UR6 ;  /* 0x0000000600077c02 */ /* 0x000fe20008000f00 */
[----:B------:R-:W1:Y:S01]  /*e450*/  LDS.64 R14, [R0+0xc480] ;  /* 0x00c48000000e7984 */ /* 0x000e620000000a00 */
[----:B------:R-:W-:Y:S01]  /*e460*/  MOV R6, R2 ;  /* 0x0000000200067202 */ /* 0x000fe20000000f00 */
[C---:B------:R-:W-:Y:S01]  /*e470*/  IMAD R2, R3.reuse, UR10, RZ ;  /* 0x0000000a03027c24 */ /* 0x040fe2000f8e02ff */
[----:B------:R-:W-:Y:S01]  /*e480*/  MOV R4, UR12 ;  /* 0x0000000c00047c02 */ /* 0x000fe20008000f00 */
[----:B------:R-:W-:Y:S01]  /*e490*/  IMAD R10, R3, UR16, RZ ;  /* 0x00000010030a7c24 */ /* 0x000fe2000f8e02ff */
[----:B------:R-:W-:Y:S01]  /*e4a0*/  MOV R9, UR7 ;  /* 0x0000000700097c02 */ /* 0x000fe20008000f00 */
[----:B------:R-:W-:Y:S01]  /*e4b0*/  IMAD.WIDE.U32 R6, R11, UR10, R6 ;  /* 0x0000000a0b067c25 */ /* 0x000fe2000f8e0006 */
[----:B------:R-:W-:-:S02]  /*e4c0*/  MOV R8, R4 ;  /* 0x0000000400087202 */ /* 0x000fc40000000f00 */
[----:B------:R-:W-:Y:S01]  /*e4d0*/  MOV R5, UR13 ;  /* 0x0000000d00057c02 */ /* 0x000fe20008000f00 */
[C---:B------:R-:W-:Y:S01]  /*e4e0*/  IMAD R3, R11.reuse, UR11, R2 ;  /* 0x0000000b0b037c24 */ /* 0x040fe2000f8e0202 */
[C---:B------:R-:W-:Y:S01]  /*e4f0*/  LEA R2, P0, R6.reuse, UR14, 0x3 ;  /* 0x0000000e06027c11 */ /* 0x040fe2000f8018ff */
[C---:B------:R-:W-:Y:S02]  /*e500*/  IMAD R5, R11.reuse, UR17, R10 ;  /* 0x000000110b057c24 */ /* 0x040fe4000f8e020a */
[----:B------:R-:W-:Y:S01]  /*e510*/  IMAD.WIDE.U32 R8, R11, UR16, R8 ;  /* 0x000000100b087c25 */ /* 0x000fe2000f8e0008 */
[----:B------:R-:W-:Y:S02]  /*e520*/  IADD3 R3, R7, R3, RZ ;  /* 0x0000000307037210 */ /* 0x000fe40007ffe0ff */
[----:B------:R-:W-:Y:S02]  /*e530*/  IADD3 R11, R11, UR9, RZ ;  /* 0x000000090b0b7c10 */ /* 0x000fe4000fffe0ff */
[----:B------:R-:W-:-:S02]  /*e540*/  LEA.HI.X R3, R6, UR15, R3, 0x3, P0 ;  /* 0x0000000f06037c11 */ /* 0x000fc400080f1c03 */
[----:B------:R-:W-:Y:S02]  /*e550*/  ISETP.GE.AND P0, PT, R11, UR22, PT ;  /* 0x000000160b007c0c */ /* 0x000fe4000bf06270 */
[----:B------:R-:W-:Y:S02]  /*e560*/  IADD3 R5, R9, R5, RZ ;  /* 0x0000000509057210 */ /* 0x000fe40007ffe0ff */
[----:B------:R-:W-:-:S04]  /*e570*/  LEA R4, P1, R8, UR18, 0x3 ;  /* 0x0000001208047c11 */ /* 0x000fc8000f8218ff */
[----:B------:R-:W-:Y:S01]  /*e580*/  LEA.HI.X R5, R8, UR19, R5, 0x3, P1 ;  /* 0x0000001308057c11 */ /* 0x000fe200088f1c05 */
[----:B0-----:R2:W-:Y:S04]  /*e590*/  REDG.E.ADD.F32.FTZ.RN.STRONG.GPU desc[UR20][R2.64], R12 ;  /* 0x0000000c020079a6 */ /* 0x0015e8000c10f394 */
[----:B------:R2:W-:Y:S04]  /*e5a0*/  REDG.E.ADD.F32.FTZ.RN.STRONG.GPU desc[UR20][R2.64+0x4], R13 ;  /* 0x0000040d020079a6 */ /* 0x0005e8000c10f394 */
[----:B-1----:R2:W-:Y:S04]  /*e5b0*/  REDG.E.ADD.F32.FTZ.RN.STRONG.GPU desc[UR20][R4.64], R14 ;  /* 0x0000000e040079a6 */ /* 0x0025e8000c10f394 */
[----:B------:R2:W-:Y:S01]  /*e5c0*/  REDG.E.ADD.F32.FTZ.RN.STRONG.GPU desc[UR20][R4.64+0x4], R15 ;  /* 0x0000040f040079a6 */ /* 0x0005e2000c10f394 */
[----:B------:R-:W-:Y:S05]  /*e5d0*/  @!P0 BRA `(.L_x_710) ;  /* 0xfffffffc00848947 */ /* 0x000fea000383ffff */
[----:B------:R-:W-:Y:S05]  /*e5e0*/  BSYNC B0 ;  /* 0x0000000000007941 */ /* 0x000fea0003800000 */
.L_x_709:
[----:B------:R-:W-:Y:S05]  /*e5f0*/  EXIT ;  /* 0x000000000000794d */ /* 0x000fea0003800000 */
.L_x_607:
[----:B------:R-:W-:Y:S01]  /*e600*/  HFMA2.MMA R77, -RZ, RZ, 0, 5.9604644775390625e-08 ;  /* 0x00000001ff4d7435 */ /* 0x000fe200000001ff */
[----:B------:R-:W-:Y:S02]  /*e610*/  MOV R208, R203 ;  /* 0x000000cb00d07202 */ /* 0x000fe40000000f00 */
[----:B------:R-:W-:Y:S02]  /*e620*/  MOV R76, RZ ;  /* 0x000000ff004c7202 */ /* 0x000fe40000000f00 */
[----:B------:R-:W-:-:S07]  /*e630*/  MOV R79, 0xffffffff ;  /* 0xffffffff004f7802 */ /* 0x000fce0000000f00 */
[----:B-----5:R-:W-:Y:S05]  /*e640*/  WARPSYNC.COLLECTIVE R79, `(.L_x_711) ;  /* 0x000000004f087348 */ /* 0x020fea0003c00000 */
[----:B------:R0:W1:Y:S02]  /*e650*/  SHFL.UP P3, R78, R208, R77, R76 ;  /* 0x0400004dd04e7389 */ /* 0x000064000006004c */
[----:B01---5:R-:W-:Y:S01]  /*e660*/  ENDCOLLECTIVE ;  /* 0x000000000000791b */ /* 0x023fe20003800000 */
.L_x_711:
[----:B------:R-:W-:Y:S02]  /*e670*/  MOV R208, R205 ;  /* 0x000000cd00d07202 */ /* 0x000fe40000000f00 */
[----:B------:R-:W-:-:S07]  /*e680*/  MOV R207, R78 ;  /* 0x0000004e00cf7202 */ /* 0x000fce0000000f00 */
[----:B------:R-:W-:Y:S05]  /*e690*/  WARPSYNC.COLLECTIVE R79, `(.L_x_712) ;  /* 0x000000004f087348 */ /* 0x000fea0003c00000 */
[----:B------:R0:W1:Y:S02]  /*e6a0*/  SHFL.UP P3, R78, R208, R77, R76 ;  /* 0x0400004dd04e7389 */ /* 0x000064000006004c */
[----:B01----:R-:W-:Y:S01]  /*e6b0*/  ENDCOLLECTIVE ;  /* 0x000000000000791b */ /* 0x003fe20003800000 */
.L_x_712:
[----:B------:R-:W-:Y:S02]  /*e6c0*/  MOV R208, R206 ;  /* 0x000000ce00d07202 */ /* 0x000fe40000000f00 */
[----:B------:R-:W-:-:S07]  /*e6d0*/  MOV R209, R78 ;  /* 0x0000004e00d17202 */ /* 0x000fce0000000f00 */
[----:B------:R-:W-:Y:S05]  /*e6e0*/  WARPSYNC.COLLECTIVE R79, `(.L_x_713) ;  /* 0x000000004f087348 */ /* 0x000fea0003c00000 */
[----:B------:R0:W1:Y:S02]  /*e6f0*/  SHFL.UP P3, R78, R208, R77, R76 ;  /* 0x0400004dd04e7389 */ /* 0x000064000006004c */
[----:B01----:R-:W-:Y:S01]  /*e700*/  ENDCOLLECTIVE ;  /* 0x000000000000791b */ /* 0x003fe20003800000 */
.L_x_713:
[----:B------:R-:W-:Y:S02]  /*e710*/  MOV R208, R204 ;  /* 0x000000cc00d07202 */ /* 0x000fe40000000f00 */
[----:B------:R-:W-:-:S07]  /*e720*/  MOV R210, R78 ;  /* 0x0000004e00d27202 */ /* 0x000fce0000000f00 */
[----:B------:R-:W-:Y:S05]  /*e730*/  WARPSYNC.COLLECTIVE R79, `(.L_x_714) ;  /* 0x000000004f087348 */ /* 0x000fea0003c00000 */
[----:B------:R0:W1:Y:S02]  /*e740*/  SHFL.UP P3, R78, R208, R77, R76 ;  /* 0x0400004dd04e7389 */ /* 0x000064000006004c */
[----:B01----:R-:W-:Y:S01]  /*e750*/  ENDCOLLECTIVE ;  /* 0x000000000000791b */ /* 0x003fe20003800000 */
.L_x_714:
[----:B------:R-:W-:Y:S02]  /*e760*/  MOV R77, R78 ;  /* 0x0000004e004d7202 */ /* 0x000fe40000000f00 */
[----:B------:R-:W-:-:S03]  /*e770*/  ISETP.GE.AND P3, PT, R158, 0x1, PT ;  /* 0x000000019e00780c */ /* 0x000fc60003f66270 */
[----:B------:R-:W-:-:S04]  /*e780*/  FMUL.FTZ R76, R205, R77 ;  /* 0x0000004dcd4c7220 */ /* 0x000fc80000410000 */
[-C--:B------:R-:W-:Y:S01]  /*e790*/  FFMA.FTZ R211, R203, R210.reuse, -R76 ;  /* 0x000000d2cbd37223 */ /* 0x080fe2000001084c */
[C---:B------:R-:W-:Y:S01]  /*e7a0*/  FMUL.FTZ R76, R205.reuse, R207 ;  /* 0x000000cfcd4c7220 */ /* 0x040fe20000410000 */
[----:B------:R-:W-:-:S03]  /*e7b0*/  FMUL.FTZ R210, R205, R210 ;  /* 0x000000d2cdd27220 */ /* 0x000fc60000410000 */
[-C--:B------:R-:W-:Y:S01]  /*e7c0*/  FFMA.FTZ R76, R203, R209.reuse, R76 ;  /* 0x000000d1cb4c7223 */ /* 0x080fe2000001004c */
[----:B------:R-:W-:Y:S01]  /*e7d0*/  FMUL.FTZ R209, R205, R209 ;  /* 0x000000d1cdd17220 */ /* 0x000fe20000410000 */
[C---:B------:R-:W-:Y:S01]  /*e7e0*/  FFMA.FTZ R77, R203.reuse, R77, R210 ;  /* 0x0000004dcb4d7223 */ /* 0x040fe200000100d2 */
[----:B------:R-:W-:Y:S02]  /*e7f0*/  @P3 FADD.FTZ R206, R206, R211 ;  /* 0x000000d3cece3221 */ /* 0x000fe40000010000 */
[----:B------:R-:W-:Y:S01]  /*e800*/  @P3 FFMA.FTZ R203, R203, R207, -R209 ;  /* 0x000000cfcbcb3223 */ /* 0x000fe200000108d1 */
[----:B------:R-:W-:Y:S01]  /*e810*/  @P3 FADD.FTZ R204, R204, R77 ;  /* 0x0000004dcccc3221 */ /* 0x000fe20000010000 */
[----:B------:R-:W-:Y:S01]  /*e820*/  HFMA2.MMA R77, -RZ, RZ, 0, 1.1920928955078125e-07 ;  /* 0x00000002ff4d7435 */ /* 0x000fe200000001ff */
[----:B------:R-:W-:Y:S02]  /*e830*/  FSEL R205, R205, R76, !P3 ;  /* 0x0000004ccdcd7208 */ /* 0x000fe40005800000 */
[----:B------:R-:W-:-:S02]  /*e840*/  MOV R208, R203 ;  /* 0x000000cb00d07202 */ /* 0x000fc40000000f00 */
[----:B------:R-:W-:-:S07]  /*e850*/  MOV R76, RZ ;  /* 0x000000ff004c7202 */ /* 0x000fce0000000f00 */
[----:B------:R-:W-:Y:S05]  /*e860*/  WARPSYNC.COLLECTIVE R79, `(.L_x_715) ;  /* 0x000000004f087348 */ /* 0x000fea0003c00000 */
[----:B------:R0:W1:Y:S02]  /*e870*/  SHFL.UP P3, R78, R208, R77, R76 ;  /* 0x0400004dd04e7389 */ /* 0x000064000006004c */
[----:B01----:R-:W-:Y:S01]  /*e880*/  ENDCOLLECTIVE ;  /* 0x000000000000791b */ /* 0x003fe20003800000 */
.L_x_715:
[----:B------:R-:W-:Y:S02]  /*e890*/  MOV R208, R205 ;  /* 0x000000cd00d07202 */ /* 0x000fe40000000f00 */
[----:B------:R-:W-:-:S07]  /*e8a0*/  MOV R209, R78 ;  /* 0x0000004e00d17202 */ /* 0x000fce0000000f00 */
[----:B------:R-:W-:Y:S05]  /*e8b0*/  WARPSYNC.COLLECTIVE R79, `(.L_x_716) ;  /* 0x000000004f087348 */ /* 0x000fea0003c00000 */
[----:B------:R0:W1:Y:S02]  /*e8c0*/  SHFL.UP P3, R78, R208, R77, R76 ;  /* 0x0400004dd04e7389 */ /* 0x000064000006004c */
[----:B01----:R-:W-:Y:S01]  /*e8d0*/  ENDCOLLECTIVE ;  /* 0x000000000000791b */ /* 0x003fe20003800000 */
.L_x_716:
[----:B------:R-:W-:Y:S02]  /*e8e0*/  MOV R208, R206 ;  /* 0x000000ce00d07202 */ /* 0x000fe40000000f00 */
[----:B------:R-:W-:-:S07]  /*e8f0*/  MOV R210, R78 ;  /* 0x0000004e00d27202 */ /* 0x000fce0000000f00 */
[----:B------:R-:W-:Y:S05]  /*e900*/  WARPSYNC.COLLECTIVE R79, `(.L_x_717) ;  /* 0x000000004f087348 */ /* 0x000fea0003c00000 */
[----:B------:R0:W1:Y:S02]  /*e910*/  SHFL.UP P3, R78, R208, R77, R76 ;  /* 0x0400004dd04e7389 */ /* 0x000064000006004c */
[----:B01----:R-:W-:Y:S01]  /*e920*/  ENDCOLLECTIVE ;  /* 0x000000000000791b */ /* 0x003fe20003800000 */
.L_x_717:
[----:B------:R-:W-:Y:S02]  /*e930*/  MOV R208, R204 ;  /* 0x000000cc00d07202 */ /* 0x000fe40000000f00 */
[----:B------:R-:W-:-:S07]  /*e940*/  MOV R207, R78 ;  /* 0x0000004e00cf7202 */ /* 0x000fce0000000f00 */
[----:B------:R-:W-:Y:S05]  /*e950*/  WARPSYNC.COLLECTIVE R79, `(.L_x_718) ;  /* 0x000000004f087348 */ /* 0x000fea0003c00000 */
[----:B------:R0:W1:Y:S02]  /*e960*/  SHFL.UP P3, R78, R208, R77, R76 ;  /* 0x0400004dd04e7389 */ /* 0x000064000006004c */
[----:B01----:R-:W-:Y:S01]  /*e970*/  ENDCOLLECTIVE ;  /* 0x000000000000791b */ /* 0x003fe20003800000 */
.L_x_718:
[----:B------:R-:W-:Y:S02]  /*e980*/  MOV R76, R78 ;  /* 0x0000004e004c7202 */ /* 0x000fe40000000f00 */
[----:B------:R-:W-:-:S03]  /*e990*/  ISETP.GE.AND P3, PT, R158, 0x2, PT ;  /* 0x000000029e00780c */ /* 0x000fc60003f66270 */
[----:B------:R-:W-:-:S04]  /*e9a0*/  FMUL.FTZ R77, R205, R76 ;  /* 0x0000004ccd4d7220 */ /* 0x000fc80000410000 */
[-C--:B------:R-:W-:Y:S01]  /*e9b0*/  FFMA.FTZ R77, R203, R207.reuse, -R77 ;  /* 0x000000cfcb4d7223 */ /* 0x080fe2000001084d */
[----:B------:R-:W-:-:S04]  /*e9c0*/  FMUL.FTZ R207, R205, R207 ;  /* 0x000000cfcdcf7220 */ /* 0x000fc80000410000 */
[----:B------:R-:W-:Y:S01]  /*e9d0*/  FFMA.FTZ R76, R203, R76, R207 ;  /* 0x0000004ccb4c7223 */ /* 0x000fe200000100cf */
[----:B------:R-:W-:Y:S01]  /*e9e0*/  @P3 FADD.FTZ R206, R206, R77 ;  /* 0x0000004dcece3221 */ /* 0x000fe20000010000 */
[----:B------:R-:W-:Y:S02]  /*e9f0*/  HFMA2.MMA R77, -RZ, RZ, 0, 2.384185791015625e-07 ;  /* 0x00000004ff4d7435 */ /* 0x000fe400000001ff */
[----:B------:R-:W-:Y:S01]  /*ea00*/  @P3 FADD.FTZ R204, R204, R76 ;  /* 0x0000004ccccc3221 */ /* 0x000fe20000010000 */
[----:B------:R-:W-:-:S04]  /*ea10*/  FMUL.FTZ R76, R205, R209 ;  /* 0x000000d1cd4c7220 */ /* 0x000fc80000410000 */
[-C--:B------:R-:W-:Y:S01]  /*ea20*/  FFMA.FTZ R76, R203, R210.reuse, R76 ;  /* 0x000000d2cb4c7223 */ /* 0x080fe2000001004c */
[----:B------:R-:W-:-:S04]  /*ea30*/  FMUL.FTZ R210, R205, R210 ;  /* 0x000000d2cdd27220 */ /* 0x000fc80000410000 */
[----:B------:R-:W-:Y:S01]  /*ea40*/  @P3 FFMA.FTZ R203, R203, R209, -R210 ;  /* 0x000000d1cbcb3223 */ /* 0x000fe200000108d2 */
[----:B------:R-:W-:Y:S02]  /*ea50*/  FSEL R205, R205, R76, !P3 ;  /* 0x0000004ccdcd7208 */ /* 0x000fe40005800000 */
[----:B------:R-:W-:Y:S02]  /*ea60*/  MOV R76, RZ ;  /* 0x000000ff004c7202 */ /* 0x000fe40000000f00 */
[----:B------:R-:W-:-:S07]  /*ea70*/  MOV R208, R203 ;  /* 0x000000cb00d07202 */ /* 0x000fce0000000f00 */
[----:B------:R-:W-:Y:S05]  /*ea80*/  WARPSYNC.COLLECTIVE R79, `(.L_x_719) ;  /* 0x000000004f087348 */ /* 0x000fea0003c00000 */
[----:B------:R0:W1:Y:S02]  /*ea90*/  SHFL.UP P3, R78, R208, R77, R76 ;  /* 0x0400004dd04e7389 */ /* 0x000064000006004c */
[----:B01----:R-:W-:Y:S01]  /*eaa0*/  ENDCOLLECTIVE ;  /* 0x000000000000791b */ /* 0x003fe20003800000 */
.L_x_719:
[----:B------:R-:W-:Y:S02]  /*eab0*/  MOV R208, R205 ;  /* 0x000000cd00d07202 */ /* 0x000fe40000000f00 */
[----:B------:R-:W-:-:S07]  /*eac0*/  MOV R209, R78 ;  /* 0x0000004e00d17202 */ /* 0x000fce0000000f00 */
[----:B------:R-:W-:Y:S05]  /*ead0*/  WARPSYNC.COLLECTIVE R79, `(.L_x_720) ;  /* 0x000000004f087348 */ /* 0x000fea0003c00000 */
[----:B------:R0:W1:Y:S02]  /*eae0*/  SHFL.UP P3, R78, R208, R77, R76 ;  /* 0x0400004dd04e7389 */ /* 0x000064000006004c */
[----:B01----:R-:W-:Y:S01]  /*eaf0*/  ENDCOLLECTIVE ;  /* 0x000000000000791b */ /* 0x003fe20003800000 */
.L_x_720:
[----:B------:R-:W-:Y:S02]  /*eb00*/  MOV R208, R206 ;  /* 0x000000ce00d07202 */ /* 0x000fe40000000f00 */
[----:B------:R-:W-:-:S07]  /*eb10*/  MOV R210, R78 ;  /* 0x0000004e00d27202 */ /* 0x000fce0000000f00 */
[----:B------:R-:W-:Y:S05]  /*eb20*/  WARPSYNC.COLLECTIVE R79, `(.L_x_721) ;  /* 0x000000004f087348 */ /* 0x000fea0003c00000 */
[----:B------:R0:W1:Y:S02]  /*eb30*/  SHFL.UP P3, R78, R208, R77, R76 ;  /* 0x0400004dd04e7389 */ /* 0x000064000006004c */
[----:B01----:R-:W-:Y:S01]  /*eb40*/  ENDCOLLECTIVE ;  /* 0x000000000000791b */ /* 0x003fe20003800000 */
.L_x_721:
[----:B------:R-:W-:Y:S02]  /*eb50*/  MOV R208, R204 ;  /* 0x000000cc00d07202 */ /* 0x000fe40000000f00 */
[----:B------:R-:W-:-:S07]  /*eb60*/  MOV R207, R78 ;  /* 0x0000004e00cf7202 */ /* 0x000fce0000000f00 */
[----:B------:R-:W-:Y:S05]  /*eb70*/  WARPSYNC.COLLECTIVE R79, `(.L_x_722) ;  /* 0x000000004f087348 */ /* 0x000fea0003c00000 */
[----:B------:R0:W1:Y:S02]  /*eb80*/  SHFL.UP P3, R78, R208, R77, R76 ;  /* 0x0400004dd04e7389 */ /* 0x000064000006004c */
[----:B01----:R-:W-:Y:S01]  /*eb90*/  ENDCOLLECTIVE ;  /* 0x000000000000791b */ /* 0x003fe20003800000 */
.L_x_722:
[----:B------:R-:W-:Y:S02]  /*eba0*/  MOV R76, R78 ;  /* 0x0000004e004c7202 */ /* 0x000fe40000000f00 */
[----:B------:R-:W-:-:S03]  /*ebb0*/  ISETP.GE.AND P3, PT, R158, 0x4, PT ;  /* 0x000000049e00780c */ /* 0x000fc60003f66270 */
[----:B------:R-:W-:-:S04]  /*ebc0*/  FMUL.FTZ R77, R205, R76 ;  /* 0x0000004ccd4d7220 */ /* 0x000fc80000410000 */
[-C--:B------:R-:W-:Y:S01]  /*ebd0*/  FFMA.FTZ R77, R203, R207.reuse, -R77 ;  /* 0x000000cfcb4d7223 */ /* 0x080fe2000001084d */
[----:B------:R-:W-:-:S04]  /*ebe0*/  FMUL.FTZ R207, R205, R207 ;  /* 0x000000cfcdcf7220 */ /* 0x000fc80000410000 */
[----:B------:R-:W-:Y:S01]  /*ebf0*/  FFMA.FTZ R76, R203, R76, R207 ;  /* 0x0000004ccb4c7223 */ /* 0x000fe200000100cf */
[----:B------:R-:W-:Y:S01]  /*ec00*/  @P3 FADD.FTZ R206, R206, R77 ;  /* 0x0000004dcece3221 */ /* 0x000fe20000010000 */
[----:B------:R-:W-:Y:S02]  /*ec10*/  HFMA2.MMA R77, -RZ, RZ, 0, 4.76837158203125e-07 ;  /* 0x00000008ff4d7435 */ /* 0x000fe400000001ff */
        /* <DEDUP_REMOVED lines=11> */
.L_x_723:
[----:B------:R-:W-:Y:S02]  /*ecd0*/  MOV R208, R205 ;  /* 0x000000cd00d07202 */ /* 0x000fe40000000f00 */
[----:B------:R-:W-:-:S07]  /*ece0*/  MOV R209, R78 ;  /* 0x0000004e00d17202 */ /* 0x000fce0000000f00 */
[----:B------:R-:W-:Y:S05]  /*ecf0*/  WARPSYNC.COLLECTIVE R79, `(.L_x_724) ;  /* 0x000000004f087348 */ /* 0x000fea0003c00000 */
[----:B------:R0:W1:Y:S02]  /*ed00*/  SHFL.UP P3, R78, R208, R77, R76 ;  /* 0x0400004dd04e7389 */ /* 0x000064000006004c */
[----:B01----:R-:W-:Y:S01]  /*ed10*/  ENDCOLLECTIVE ;  /* 0x000000000000791b */ /* 0x003fe20003800000 */
.L_x_724:
[----:B------:R-:W-:Y:S02]  /*ed20*/  MOV R208, R206 ;  /* 0x000000ce00d07202 */ /* 0x000fe40000000f00 */
[----:B------:R-:W-:-:S07]  /*ed30*/  MOV R210, R78 ;  /* 0x0000004e00d27202 */ /* 0x000fce0000000f00 */
[----:B------:R-:W-:Y:S05]  /*ed40*/  WARPSYNC.COLLECTIVE R79, `(.L_x_725) ;  /* 0x000000004f087348 */ /* 0x000fea0003c00000 */
[----:B------:R0:W1:Y:S02]  /*ed50*/  SHFL.UP P3, R78, R208, R77, R76 ;  /* 0x0400004dd04e7389 */ /* 0x000064000006004c */
[----:B01----:R-:W-:Y:S01]  /*ed60*/  ENDCOLLECTIVE ;  /* 0x000000000000791b */ /* 0x003fe20003800000 */
.L_x_725:
[----:B------:R-:W-:Y:S02]  /*ed70*/  MOV R208, R204 ;  /* 0x000000cc00d07202 */ /* 0x000fe40000000f00 */
[----:B------:R-:W-:-:S07]  /*ed80*/  MOV R207, R78 ;  /* 0x0000004e00cf7202 */ /* 0x000fce0000000f00 */
[----:B------:R-:W-:Y:S05]  /*ed90*/  WARPSYNC.COLLECTIVE R79, `(.L_x_726) ;  /* 0x000000004f087348 */ /* 0x000fea0003c00000 */
[----:B------:R0:W1:Y:S02]  /*eda0*/  SHFL.UP P3, R78, R208, R77, R76 ;  /* 0x0400004dd04e7389 */ /* 0x000064000006004c */
[----:B01----:R-:W-:Y:S01]  /*edb0*/  ENDCOLLECTIVE ;  /* 0x000000000000791b */ /* 0x003fe20003800000 */
.L_x_726:
[----:B------:R-:W-:Y:S02]  /*edc0*/  MOV R76, R78 ;  /* 0x0000004e004c7202 */ /* 0x000fe40000000f00 */
[----:B------:R-:W-:-:S03]  /*edd0*/  ISETP.GE.AND P3, PT, R158, 0x8, PT ;  /* 0x000000089e00780c */ /* 0x000fc60003f66270 */
[----:B------:R-:W-:-:S04]  /*ede0*/  FMUL.FTZ R77, R205, R76 ;  /* 0x0000004ccd4d7220 */ /* 0x000fc80000410000 */
[-C--:B------:R-:W-:Y:S01]  /*edf0*/  FFMA.FTZ R77, R203, R207.reuse, -R77 ;  /* 0x000000cfcb4d7223 */ /* 0x080fe2000001084d */
[----:B------:R-:W-:-:S04]  /*ee00*/  FMUL.FTZ R207, R205, R207 ;  /* 0x000000cfcdcf7220 */ /* 0x000fc80000410000 */
[----:B------:R-:W-:Y:S01]  /*ee10*/  FFMA.FTZ R76, R203, R76, R207 ;  /* 0x0000004ccb4c7223 */ /* 0x000fe200000100cf */
[----:B------:R-:W-:Y:S01]  /*ee20*/  @P3 FADD.FTZ R206, R206, R77 ;  /* 0x0000004dcece3221 */ /* 0x000fe20000010000 */
[----:B------:R-:W-:Y:S02]  /*ee30*/  HFMA2.MMA R77, -RZ, RZ, 0, 9.5367431640625e-07 ;  /* 0x00000010ff4d7435 */ /* 0x000fe400000001ff */
        /* <DEDUP_REMOVED lines=11> */
.L_x_727:
[----:B------:R-:W-:Y:S02]  /*eef0*/  MOV R208, R205 ;  /* 0x000000cd00d07202 */ /* 0x000fe40000000f00 */
[----:B------:R-:W-:-:S07]  /*ef00*/  MOV R207, R78 ;  /* 0x0000004e00cf7202 */ /* 0x000fce0000000f00 */
[----:B------:R-:W-:Y:S05]  /*ef10*/  WARPSYNC.COLLECTIVE R79, `(.L_x_728) ;  /* 0x000000004f087348 */ /* 0x000fea0003c00000 */
[----:B------:R0:W1:Y:S02]  /*ef20*/  SHFL.UP P3, R78, R208, R77, R76 ;  /* 0x0400004dd04e7389 */ /* 0x000064000006004c */
[----:B01----:R-:W-:Y:S01]  /*ef30*/  ENDCOLLECTIVE ;  /* 0x000000000000791b */ /* 0x003fe20003800000 */
.L_x_728:
[----:B------:R-:W-:Y:S02]  /*ef40*/  MOV R208, R206 ;  /* 0x000000ce00d07202 */ /* 0x000fe40000000f00 */
[----:B------:R-:W-:-:S07]  /*ef50*/  MOV R209, R78 ;  /* 0x0000004e00d17202 */ /* 0x000fce0000000f00 */
[----:B------:R-:W-:Y:S05]  /*ef60*/  WARPSYNC.COLLECTIVE R79, `(.L_x_729) ;  /* 0x000000004f087348 */ /* 0x000fea0003c00000 */
[----:B------:R0:W1:Y:S02]  /*ef70*/  SHFL.UP P3, R78, R208, R77, R76 ;  /* 0x0400004dd04e7389 */ /* 0x000064000006004c */
[----:B01----:R-:W-:Y:S01]  /*ef80*/  ENDCOLLECTIVE ;  /* 0x000000000000791b */ /* 0x003fe20003800000 */
.L_x_729:
[----:B------:R-:W-:Y:S02]  /*ef90*/  MOV R208, R204 ;  /* 0x000000cc00d07202 */ /* 0x000fe40000000f00 */
[----:B------:R-:W-:-:S07]  /*efa0*/  MOV R210, R78 ;  /* 0x0000004e00d27202 */ /* 0x000fce0000000f00 */
[----:B------:R-:W-:Y:S05]  /*efb0*/  WARPSYNC.COLLECTIVE R79, `(.L_x_730) ;  /* 0x000000004f087348 */ /* 0x000fea0003c00000 */
[----:B------:R0:W1:Y:S02]  /*efc0*/  SHFL.UP P3, R78, R208, R77, R76 ;  /* 0x0400004dd04e7389 */ /* 0x000064000006004c */
[----:B01----:R-:W-:Y:S01]  /*efd0*/  ENDCOLLECTIVE ;  /* 0x000000000000791b */ /* 0x003fe20003800000 */
.L_x_730:
[----:B------:R-:W-:Y:S01]  /*efe0*/  MOV R77, R78 ;  /* 0x0000004e004d7202 */ /* 0x000fe20000000f00 */
[----:B------:R-:W-:Y:S06]  /*eff0*/  BRA `(.L_x_731) ;  /* 0xffffff70007c7947 */ /* 0x000fec000383ffff */
.L_x_608:
[----:B------:R-:W-:Y:S01]  /*f000*/  HFMA2.MMA R77, -RZ, RZ, 0, 1.847743988037109375e-06 ;  /* 0x0000001fff4d7435 */ /* 0x000fe200000001ff */
[----:B------:R-:W-:Y:S01]  /*f010*/  BSSY B0, `(.L_x_732) ;  /* 0x0000007000007945 */ /* 0x000fe20003800000 */
[----:B------:R-:W-:Y:S02]  /*f020*/  MOV R78, R203 ;  /* 0x000000cb004e7202 */ /* 0x000fe40000000f00 */
[----:B------:R-:W-:Y:S02]  /*f030*/  MOV R76, 0x1f ;  /* 0x0000001f004c7802 */ /* 0x000fe40000000f00 */
[----:B------:R-:W-:-:S07]  /*f040*/  MOV R79, 0xffffffff ;  /* 0xffffffff004f7802 */ /* 0x000fce0000000f00 */
[----:B-----5:R-:W-:Y:S05]  /*f050*/  WARPSYNC.COLLECTIVE R79, `(.L_x_733) ;  /* 0x000000004f087348 */ /* 0x020fea0003c00000 */
[----:B------:R0:W1:Y:S02]  /*f060*/  SHFL.IDX P3, R235, R78, R77, R76 ;  /* 0x0000004d4eeb7389 */ /* 0x000064000006004c */
[----:B01---5:R-:W-:Y:S01]  /*f070*/  ENDCOLLECTIVE ;  /* 0x000000000000791b */ /* 0x023fe20003800000 */
.L_x_733:
[----:B------:R-:W-:Y:S05]  /*f080*/  BSYNC B0 ;  /* 0x0000000000007941 */ /* 0x000fea0003800000 */
.L_x_732:
[----:B------:R-:W-:Y:S05]  /*f090*/  BRA `(.L_x_734) ;  /* 0xffffff70008c7947 */ /* 0x000fea000383ffff */
.L_x_609:
        /* <DEDUP_REMOVED lines=8> */
.L_x_736:
[----:B------:R-:W-:Y:S05]  /*f120*/  BSYNC B0 ;  /* 0x0000000000007941 */ /* 0x000fea0003800000 */
.L_x_735:
[----:B------:R-:W-:Y:S05]  /*f130*/  BRA `(.L_x_737) ;  /* 0xffffff70006c7947 */ /* 0x000fea000383ffff */
.L_x_610:
        /* <DEDUP_REMOVED lines=8> */
.L_x_739:
[----:B------:R-:W-:Y:S05]  /*f1c0*/  BSYNC B0 ;  /* 0x0000000000007941 */ /* 0x000fea0003800000 */
.L_x_738:
[----:B------:R-:W-:Y:S05]  /*f1d0*/  BRA `(.L_x_740) ;  /* 0xffffff70004c7947 */ /* 0x000fea000383ffff */
.L_x_611:
        /* <DEDUP_REMOVED lines=8> */
.L_x_742:
[----:B------:R-:W-:Y:S05]  /*f260*/  BSYNC B0 ;  /* 0x0000000000007941 */ /* 0x000fea0003800000 */
.L_x_741:
[----:B------:R-:W-:Y:S05]  /*f270*/  BRA `(.L_x_743) ;  /* 0xffffff70002c7947 */ /* 0x000fea000383ffff */
.L_x_612:
[----:B------:R-:W-:Y:S01]  /*f280*/  HFMA2.MMA R77, -RZ, RZ, 0, 5.9604644775390625e-08 ;  /* 0x00000001ff4d7435 */ /* 0x000fe200000001ff */
[----:B------:R-:W-:Y:S01]  /*f290*/  BSSY B0, `(.L_x_744) ;  /* 0x0000007000007945 */ /* 0x000fe20003800000 */
[----:B------:R-:W-:Y:S02]  /*f2a0*/  MOV R208, R203 ;  /* 0x000000cb00d07202 */ /* 0x000fe40000000f00 */
[----:B------:R-:W-:Y:S02]  /*f2b0*/  MOV R76, RZ ;  /* 0x000000ff004c7202 */ /* 0x000fe40000000f00 */
[----:B------:R-:W-:-:S07]  /*f2c0*/  MOV R79, 0xffffffff ;  /* 0xffffffff004f7802 */ /* 0x000fce0000000f00 */
[----:B-----5:R-:W-:Y:S05]  /*f2d0*/  WARPSYNC.COLLECTIVE R79, `(.L_x_745) ;  /* 0x000000004f087348 */ /* 0x020fea0003c00000 */
[----:B------:R0:W1:Y:S02]  /*f2e0*/  SHFL.UP P3, R78, R208, R77, R76 ;  /* 0x0400004dd04e7389 */ /* 0x000064000006004c */
[----:B01---5:R-:W-:Y:S01]  /*f2f0*/  ENDCOLLECTIVE ;  /* 0x000000000000791b */ /* 0x023fe20003800000 */
.L_x_745:
[----:B------:R-:W-:Y:S05]  /*f300*/  BSYNC B0 ;  /* 0x0000000000007941 */ /* 0x000fea0003800000 */
.L_x_744:
[----:B------:R-:W-:Y:S01]  /*f310*/  HFMA2.MMA R77, -RZ, RZ, 0, 5.9604644775390625e-08 ;  /* 0x00000001ff4d7435 */ /* 0x000fe200000001ff */
[----:B------:R-:W-:Y:S02]  /*f320*/  MOV R208, R205 ;  /* 0x000000cd00d07202 */ /* 0x000fe40000000f00 */
[----:B------:R-:W-:Y:S02]  /*f330*/  MOV R76, RZ ;  /* 0x000000ff004c7202 */ /* 0x000fe40000000f00 */
[----:B------:R-:W-:Y:S02]  /*f340*/  MOV R79, 0xffffffff ;  /* 0xffffffff004f7802 */ /* 0x000fe40000000f00 */
[----:B------:R-:W-:-:S07]  /*f350*/  MOV R203, R78 ;  /* 0x0000004e00cb7202 */ /* 0x000fce0000000f00 */
[----:B------:R-:W-:Y:S05]  /*f360*/  WARPSYNC.COLLECTIVE R79, `(.L_x_746) ;  /* 0x000000004f087348 */ /* 0x000fea0003c00000 */
[----:B------:R0:W1:Y:S02]  /*f370*/  SHFL.UP P3, R78, R208, R77, R76 ;  /* 0x0400004dd04e7389 */ /* 0x000064000006004c */
[----:B01----:R-:W-:Y:S01]  /*f380*/  ENDCOLLECTIVE ;  /* 0x000000000000791b */ /* 0x003fe20003800000 */
.L_x_746:
[----:B------:R-:W-:Y:S02]  /*f390*/  MOV R208, R206 ;  /* 0x000000ce00d07202 */ /* 0x000fe40000000f00 */
[----:B------:R-:W-:-:S07]  /*f3a0*/  MOV R205, R78 ;  /* 0x0000004e00cd7202 */ /* 0x000fce0000000f00 */
[----:B------:R-:W-:Y:S05]  /*f3b0*/  WARPSYNC.COLLECTIVE R79, `(.L_x_747) ;  /* 0x000000004f087348 */ /* 0x000fea0003c00000 */
[----:B------:R0:W1:Y:S02]  /*f3c0*/  SHFL.UP P3, R78, R208, R77, R76 ;  /* 0x0400004dd04e7389 */ /* 0x000064000006004c */
[----:B01----:R-:W-:Y:S01]  /*f3d0*/  ENDCOLLECTIVE ;  /* 0x000000000000791b */ /* 0x003fe20003800000 */
.L_x_747:
[----:B------:R-:W-:Y:S02]  /*f3e0*/  MOV R208, R204 ;  /* 0x000000cc00d07202 */ /* 0x000fe40000000f00 */
[----:B------:R-:W-:-:S07]  /*f3f0*/  MOV R206, R78 ;  /* 0x0000004e00ce7202 */ /* 0x000fce0000000f00 */
[----:B------:R-:W-:Y:S05]  /*f400*/  WARPSYNC.COLLECTIVE R79, `(.L_x_748) ;  /* 0x000000004f087348 */ /* 0x000fea0003c00000 */
[----:B------:R0:W1:Y:S02]  /*f410*/  SHFL.UP P3, R78, R208, R77, R76 ;  /* 0x0400004dd04e7389 */ /* 0x000064000006004c */
[----:B01----:R-:W-:Y:S01]  /*f420*/  ENDCOLLECTIVE ;  /* 0x000000000000791b */ /* 0x003fe20003800000 */
.L_x_748:
[----:B------:R-:W-:Y:S01]  /*f430*/  HFMA2.MMA R77, -RZ, RZ, 0, 0 ;  /* 0x00000000ff4d7435 */ /* 0x000fe200000001ff */
[----:B------:R-:W-:Y:S02]  /*f440*/  MOV R76, 0x1f ;  /* 0x0000001f004c7802 */ /* 0x000fe40000000f00 */
[----:B------:R-:W-:Y:S02]  /*f450*/  MOV R204, R78 ;  /* 0x0000004e00cc7202 */ /* 0x000fe40000000f00 */
[----:B------:R-:W-:-:S07]  /*f460*/  MOV R78, R60 ;  /* 0x0000003c004e7202 */ /* 0x000fce0000000f00 */
[----:B------:R-:W-:Y:S05]  /*f470*/  WARPSYNC.COLLECTIVE R79, `(.L_x_749) ;  /* 0x000000004f087348 */ /* 0x000fea0003c00000 */
[----:B------:R0:W1:Y:S02]  /*f480*/  SHFL.IDX P3, R235, R78, R77, R76 ;  /* 0x0000004d4eeb7389 */ /* 0x000064000006004c */
[----:B01----:R-:W-:Y:S01]  /*f490*/  ENDCOLLECTIVE ;  /* 0x000000000000791b */ /* 0x003fe20003800000 */
.L_x_749:
[----:B------:R-:W-:Y:S02]  /*f4a0*/  MOV R78, R61 ;  /* 0x0000003d004e7202 */ /* 0x000fe40000000f00 */
[----:B------:R-:W-:-:S07]  /*f4b0*/  MOV R60, R235 ;  /* 0x000000eb003c7202 */ /* 0x000fce0000000f00 */
[----:B------:R-:W-:Y:S05]  /*f4c0*/  WARPSYNC.COLLECTIVE R79, `(.L_x_750) ;  /* 0x000000004f087348 */ /* 0x000fea0003c00000 */
[----:B------:R0:W1:Y:S02]  /*f4d0*/  SHFL.IDX P3, R235, R78, R77, R76 ;  /* 0x0000004d4eeb7389 */ /* 0x000064000006004c */
[----:B01----:R-:W-:Y:S01]  /*f4e0*/  ENDCOLLECTIVE ;  /* 0x000000000000791b */ /* 0x003fe20003800000 */
.L_x_750:
[----:B------:R-:W-:Y:S02]  /*f4f0*/  MOV R78, R62 ;  /* 0x0000003e004e7202 */ /* 0x000fe40000000f00 */
[----:B------:R-:W-:-:S07]  /*f500*/  MOV R61, R235 ;  /* 0x000000eb003d7202 */ /* 0x000fce0000000f00 */
[----:B------:R-:W-:Y:S05]  /*f510*/  WARPSYNC.COLLECTIVE R79, `(.L_x_751) ;  /* 0x000000004f087348 */ /* 0x000fea0003c00000 */
[----:B------:R0:W1:Y:S02]  /*f520*/  SHFL.IDX P3, R235, R78, R77, R76 ;  /* 0x0000004d4eeb7389 */ /* 0x000064000006004c */
[----:B01----:R-:W-:Y:S01]  /*f530*/  ENDCOLLECTIVE ;  /* 0x000000000000791b */ /* 0x003fe20003800000 */
.L_x_751:
[----:B------:R-:W-:Y:S02]  /*f540*/  MOV R78, R63 ;  /* 0x0000003f004e7202 */ /* 0x000fe40000000f00 */
[----:B------:R-:W-:-:S07]  /*f550*/  MOV R62, R235 ;  /* 0x000000eb003e7202 */ /* 0x000fce0000000f00 */
[----:B------:R-:W-:Y:S05]  /*f560*/  WARPSYNC.COLLECTIVE R79, `(.L_x_752) ;  /* 0x000000004f087348 */ /* 0x000fea0003c00000 */
[----:B------:R0:W1:Y:S02]  /*f570*/  SHFL.IDX P3, R235, R78, R77, R76 ;  /* 0x0000004d4eeb7389 */ /* 0x000064000006004c */
[----:B01----:R-:W-:Y:S01]  /*f580*/  ENDCOLLECTIVE ;  /* 0x000000000000791b */ /* 0x003fe20003800000 */
.L_x_752:
[----:B------:R-:W-:Y:S01]  /*f590*/  MOV R63, R235 ;  /* 0x000000eb003f7202 */ /* 0x000fe20000000f00 */
[----:B------:R-:W-:Y:S06]  /*f5a0*/  BRA `(.L_x_753) ;  /* 0xffffff6c00887947 */ /* 0x000fec000383ffff */
.L_x_614:
[----:B------:R-:W-:Y:S01]  /*f5b0*/  HFMA2.MMA R245, -RZ, RZ, 0, 5.9604644775390625e-08 ;  /* 0x00000001fff57435 */ /* 0x000fe200000001ff */
[----:B------:R-:W-:Y:S02]  /*f5c0*/  MOV R244, R240 ;  /* 0x000000f000f47202 */ /* 0x000fe40000000f00 */
[----:B------:R-:W-:Y:S02]  /*f5d0*/  MOV R252, 0x1f ;  /* 0x0000001f00fc7802 */ /* 0x000fe40000000f00 */
[----:B------:R-:W-:-:S07]  /*f5e0*/  MOV R79, 0xffffffff ;  /* 0xffffffff004f7802 */ /* 0x000fce0000000f00 */
[----:B------:R-:W-:Y:S05]  /*f5f0*/  WARPSYNC.COLLECTIVE R79, `(.L_x_754) ;  /* 0x000000004f087348 */ /* 0x000fea0003c00000 */
[----:B------:R0:W1:Y:S02]  /*f600*/  SHFL.DOWN P0, R235, R244, R245, R252 ;  /* 0x080000f5f4eb7389 */ /* 0x00006400000000fc */
[----:B01----:R-:W-:Y:S01]  /*f610*/  ENDCOLLECTIVE ;  /* 0x000000000000791b */ /* 0x003fe20003800000 */
.L_x_754:
[----:B------:R-:W-:Y:S02]  /*f620*/  MOV R244, R241 ;  /* 0x000000f100f47202 */ /* 0x000fe40000000f00 */
[----:B------:R-:W-:-:S07]  /*f630*/  MOV R76, R235 ;  /* 0x000000eb004c7202 */ /* 0x000fce0000000f00 */
[----:B------:R-:W-:Y:S05]  /*f640*/  WARPSYNC.COLLECTIVE R79, `(.L_x_755) ;  /* 0x000000004f087348 */ /* 0x000fea0003c00000 */
[----:B------:R0:W1:Y:S02]  /*f650*/  SHFL.DOWN P0, R235, R244, R245, R252 ;  /* 0x080000f5f4eb7389 */ /* 0x00006400000000fc */
[----:B01----:R-:W-:Y:S01]  /*f660*/  ENDCOLLECTIVE ;  /* 0x000000000000791b */ /* 0x003fe20003800000 */
.L_x_755:
[----:B------:R-:W-:Y:S02]  /*f670*/  MOV R244, R242 ;  /* 0x000000f200f47202 */ /* 0x000fe40000000f00 */
[----:B------:R-:W-:-:S07]  /*f680*/  MOV R77, R235 ;  /* 0x000000eb004d7202 */ /* 0x000fce0000000f00 */
[----:B------:R-:W-:Y:S05]  /*f690*/  WARPSYNC.COLLECTIVE R79, `(.L_x_756) ;  /* 0x000000004f087348 */ /* 0x000fea0003c00000 */
[----:B------:R0:W1:Y:S02]  /*f6a0*/  SHFL.DOWN P0, R235, R244, R245, R252 ;  /* 0x080000f5f4eb7389 */ /* 0x00006400000000fc */
[----:B01----:R-:W-:Y:S01]  /*f6b0*/  ENDCOLLECTIVE ;  /* 0x000000000000791b */ /* 0x003fe20003800000 */
.L_x_756:
[----:B------:R-:W-:Y:S02]  /*f6c0*/  MOV R244, R243 ;  /* 0x000000f300f47202 */ /* 0x000fe40000000f00 */
[----:B------:R-:W-:-:S07]  /*f6d0*/  MOV R78, R235 ;  /* 0x000000eb004e7202 */ /* 0x000fce0000000f00 */
[----:B------:R-:W-:Y:S05]  /*f6e0*/  WARPSYNC.COLLECTIVE R79, `(.L_x_757) ;  /* 0x000000004f087348 */ /* 0x000fea0003c00000 */
[----:B------:R0:W1:Y:S02]  /*f6f0*/  SHFL.DOWN P0, R235, R244, R245, R252 ;  /* 0x080000f5f4eb7389 */ /* 0x00006400000000fc */
[----:B01----:R-:W-:Y:S01]  /*f700*/  ENDCOLLECTIVE ;  /* 0x000000000000791b */ /* 0x003fe20003800000 */
.L_x_757:
[----:B------:R-:W-:Y:S01]  /*f710*/  MOV R79, R235 ;  /* 0x000000eb004f7202 */ /* 0x000fe20000000f00 */
[----:B------:R-:W-:Y:S06]  /*f720*/  BRA `(.L_x_758) ;  /* 0xffffff8000907947 */ /* 0x000fec000383ffff */
.L_x_617:
[----:B------:R-:W-:Y:S01]  /*f730*/  HFMA2.MMA R245, -RZ, RZ, 0, 1.1920928955078125e-07 ;  /* 0x00000002fff57435 */ /* 0x000fe200000001ff */
[----:B------:R-:W-:Y:S01]  /*f740*/  BSSY B0, `(.L_x_759) ;  /* 0x0000007000007945 */ /* 0x000fe20003800000 */
[----:B------:R-:W-:Y:S02]  /*f750*/  MOV R244, R240 ;  /* 0x000000f000f47202 */ /* 0x000fe40000000f00 */
[----:B------:R-:W-:Y:S02]  /*f760*/  MOV R252, 0x1f ;  /* 0x0000001f00fc7802 */ /* 0x000fe40000000f00 */
[----:B----4-:R-:W-:-:S07]  /*f770*/  MOV R79, 0xffffffff ;  /* 0xffffffff004f7802 */ /* 0x010fce0000000f00 */
[----:B0123--:R-:W-:Y:S05]  /*f780*/  WARPSYNC.COLLECTIVE R79, `(.L_x_760) ;  /* 0x000000004f087348 */ /* 0x00ffea0003c00000 */
[----:B------:R4:W0:Y:S02]  /*f790*/  SHFL.DOWN P0, R235, R244, R245, R252 ;  /* 0x080000f5f4eb7389 */ /* 0x00082400000000fc */
[----:B01234-:R-:W-:Y:S01]  /*f7a0*/  ENDCOLLECTIVE ;  /* 0x000000000000791b */ /* 0x01ffe20003800000 */
.L_x_760:
[----:B------:R-:W-:Y:S05]  /*f7b0*/  BSYNC B0 ;  /* 0x0000000000007941 */ /* 0x000fea0003800000 */
.L_x_759:
        /* <DEDUP_REMOVED lines=8> */
.L_x_761:
[----:B------:R-:W-:Y:S02]  /*f840*/  MOV R244, R242 ;  /* 0x000000f200f47202 */ /* 0x000fe40000000f00 */
[----:B------:R-:W-:-:S07]  /*f850*/  MOV R77, R235 ;  /* 0x000000eb004d7202 */ /* 0x000fce0000000f00 */
[----:B------:R-:W-:Y:S05]  /*f860*/  WARPSYNC.COLLECTIVE R79, `(.L_x_762) ;  /* 0x000000004f087348 */ /* 0x000fea0003c00000 */
[----:B------:R0:W1:Y:S02]  /*f870*/  SHFL.DOWN P0, R235, R244, R245, R252 ;  /* 0x080000f5f4eb7389 */ /* 0x00006400000000fc */
[----:B01----:R-:W-:Y:S01]  /*f880*/  ENDCOLLECTIVE ;  /* 0x000000000000791b */ /* 0x003fe20003800000 */
.L_x_762:
[----:B------:R-:W-:Y:S02]  /*f890*/  MOV R244, R243 ;  /* 0x000000f300f47202 */ /* 0x000fe40000000f00 */
[----:B------:R-:W-:-:S07]  /*f8a0*/  MOV R78, R235 ;  /* 0x000000eb004e7202 */ /* 0x000fce0000000f00 */
[----:B------:R-:W-:Y:S05]  /*f8b0*/  WARPSYNC.COLLECTIVE R79, `(.L_x_763) ;  /* 0x000000004f087348 */ /* 0x000fea0003c00000 */
[----:B------:R0:W1:Y:S02]  /*f8c0*/  SHFL.DOWN P0, R235, R244, R245, R252 ;  /* 0x080000f5f4eb7389 */ /* 0x00006400000000fc */
[----:B01----:R-:W-:Y:S01]  /*f8d0*/  ENDCOLLECTIVE ;  /* 0x000000000000791b */ /* 0x003fe20003800000 */
.L_x_763:
[----:B------:R-:W-:Y:S01]  /*f8e0*/  MOV R79, R235 ;  /* 0x000000eb004f7202 */ /* 0x000fe20000000f00 */
[----:B------:R-:W-:Y:S06]  /*f8f0*/  BRA `(.L_x_764) ;  /* 0xffffff8000707947 */ /* 0x000fec000383ffff */
.L_x_620:
[----:B------:R-:W-:Y:S01]  /*f900*/  HFMA2.MMA R245, -RZ, RZ, 0, 2.384185791015625e-07 ;  /* 0x00000004fff57435 */ /* 0x000fe200000001ff */
[----:B------:R-:W-:Y:S01]  /*f910*/  BSSY B0, `(.L_x_765) ;  /* 0x0000007000007945 */ /* 0x000fe20003800000 */
[----:B------:R-:W-:Y:S02]  /*f920*/  MOV R244, R240 ;  /* 0x000000f000f47202 */ /* 0x000fe40000000f00 */
[----:B------:R-:W-:Y:S02]  /*f930*/  MOV R252, 0x1f ;  /* 0x0000001f00fc7802 */ /* 0x000fe40000000f00 */
[----:B----4-:R-:W-:-:S07]  /*f940*/  MOV R79, 0xffffffff ;  /* 0xffffffff004f7802 */ /* 0x010fce0000000f00 */
[----:B0123--:R-:W-:Y:S05]  /*f950*/  WARPSYNC.COLLECTIVE R79, `(.L_x_766) ;  /* 0x000000004f087348 */ /* 0x00ffea0003c00000 */
[----:B------:R4:W0:Y:S02]  /*f960*/  SHFL.DOWN P0, R235, R244, R245, R252 ;  /* 0x080000f5f4eb7389 */ /* 0x00082400000000fc */
[----:B01234-:R-:W-:Y:S01]  /*f970*/  ENDCOLLECTIVE ;  /* 0x000000000000791b */ /* 0x01ffe20003800000 */
.L_x_766:
[----:B------:R-:W-:Y:S05]  /*f980*/  BSYNC B0 ;  /* 0x0000000000007941 */ /* 0x000fea0003800000 */
.L_x_765:
        /* <DEDUP_REMOVED lines=8> */
.L_x_767:
[----:B------:R-:W-:Y:S02]  /*fa10*/  MOV R244, R242 ;  /* 0x000000f200f47202 */ /* 0x000fe40000000f00 */
[----:B------:R-:W-:-:S07]  /*fa20*/  MOV R77, R235 ;  /* 0x000000eb004d7202 */ /* 0x000fce0000000f00 */
[----:B------:R-:W-:Y:S05]  /*fa30*/  WARPSYNC.COLLECTIVE R79, `(.L_x_768) ;  /* 0x000000004f087348 */ /* 0x000fea0003c00000 */
[----:B------:R0:W1:Y:S02]  /*fa40*/  SHFL.DOWN P0, R235, R244, R245, R252 ;  /* 0x080000f5f4eb7389 */ /* 0x00006400000000fc */
[----:B01----:R-:W-:Y:S01]  /*fa50*/  ENDCOLLECTIVE ;  /* 0x000000000000791b */ /* 0x003fe20003800000 */
.L_x_768:
[----:B------:R-:W-:Y:S02]  /*fa60*/  MOV R244, R243 ;  /* 0x000000f300f47202 */ /* 0x000fe40000000f00 */
[----:B------:R-:W-:-:S07]  /*fa70*/  MOV R78, R235 ;  /* 0x000000eb004e7202 */ /* 0x000fce0000000f00 */
[----:B------:R-:W-:Y:S05]  /*fa80*/  WARPSYNC.COLLECTIVE R79, `(.L_x_769) ;  /* 0x000000004f087348 */ /* 0x000fea0003c00000 */
[----:B------:R0:W1:Y:S02]  /*fa90*/  SHFL.DOWN P0, R235, R244, R245, R252 ;  /* 0x080000f5f4eb7389 */ /* 0x00006400000000fc */
[----:B01----:R-:W-:Y:S01]  /*faa0*/  ENDCOLLECTIVE ;  /* 0x000000000000791b */ /* 0x003fe20003800000 */
.L_x_769:
[----:B------:R-:W-:Y:S01]  /*fab0*/  MOV R79, R235 ;  /* 0x000000eb004f7202 */ /* 0x000fe20000000f00 */
[----:B------:R-:W-:Y:S06]  /*fac0*/  BRA `(.L_x_770) ;  /* 0xffffff8000507947 */ /* 0x000fec000383ffff */
.L_x_623:
[----:B------:R-:W-:Y:S01]  /*fad0*/  HFMA2.MMA R245, -RZ, RZ, 0, 4.76837158203125e-07 ;  /* 0x00000008fff57435 */ /* 0x000fe200000001ff */
[----:B------:R-:W-:Y:S01]  /*fae0*/  BSSY B0, `(.L_x_771) ;  /* 0x0000007000007945 */ /* 0x000fe20003800000 */
[----:B------:R-:W-:Y:S02]  /*faf0*/  MOV R244, R240 ;  /* 0x000000f000f47202 */ /* 0x000fe40000000f00 */
[----:B------:R-:W-:Y:S02]  /*fb00*/  MOV R252, 0x1f ;  /* 0x0000001f00fc7802 */ /* 0x000fe40000000f00 */
[----:B----4-:R-:W-:-:S07]  /*fb10*/  MOV R79, 0xffffffff ;  /* 0xffffffff004f7802 */ /* 0x010fce0000000f00 */
[----:B0123--:R-:W-:Y:S05]  /*fb20*/  WARPSYNC.COLLECTIVE R79, `(.L_x_772) ;  /* 0x000000004f087348 */ /* 0x00ffea0003c00000 */
[----:B------:R4:W0:Y:S02]  /*fb30*/  SHFL.DOWN P0, R235, R244, R245, R252 ;  /* 0x080000f5f4eb7389 */ /* 0x00082400000000fc */
[----:B01234-:R-:W-:Y:S01]  /*fb40*/  ENDCOLLECTIVE ;  /* 0x000000000000791b */ /* 0x01ffe20003800000 */
.L_x_772:
[----:B------:R-:W-:Y:S05]  /*fb50*/  BSYNC B0 ;  /* 0x0000000000007941 */ /* 0x000fea0003800000 */
.L_x_771:
        /* <DEDUP_REMOVED lines=8> */
.L_x_773:
[----:B------:R-:W-:Y:S02]  /*fbe0*/  MOV R244, R242 ;  /* 0x000000f200f47202 */ /* 0x000fe40000000f00 */
[----:B------:R-:W-:-:S07]  /*fbf0*/  MOV R77, R235 ;  /* 0x000000eb004d7202 */ /* 0x000fce0000000f00 */
[----:B------:R-:W-:Y:S05]  /*fc00*/  WARPSYNC.COLLECTIVE R79, `(.L_x_774) ;  /* 0x000000004f087348 */ /* 0x000fea0003c00000 */
[----:B------:R0:W1:Y:S02]  /*fc10*/  SHFL.DOWN P0, R235, R244, R245, R252 ;  /* 0x080000f5f4eb7389 */ /* 0x00006400000000fc */
[----:B01----:R-:W-:Y:S01]  /*fc20*/  ENDCOLLECTIVE ;  /* 0x000000000000791b */ /* 0x003fe20003800000 */
.L_x_774:
[----:B------:R-:W-:Y:S02]  /*fc30*/  MOV R244, R243 ;  /* 0x000000f300f47202 */ /* 0x000fe40000000f00 */
[----:B------:R-:W-:-:S07]  /*fc40*/  MOV R78, R235 ;  /* 0x000000eb004e7202 */ /* 0x000fce0000000f00 */
[----:B------:R-:W-:Y:S05]  /*fc50*/  WARPSYNC.COLLECTIVE R79, `(.L_x_775) ;  /* 0x000000004f087348 */ /* 0x000fea0003c00000 */
[----:B------:R0:W1:Y:S02]  /*fc60*/  SHFL.DOWN P0, R235, R244, R245, R252 ;  /* 0x080000f5f4eb7389 */ /* 0x00006400000000fc */
[----:B01----:R-:W-:Y:S01]  /*fc70*/  ENDCOLLECTIVE ;  /* 0x000000000000791b */ /* 0x003fe20003800000 */
.L_x_775:
[----:B------:R-:W-:Y:S01]  /*fc80*/  MOV R79, R235 ;  /* 0x000000eb004f7202 */ /* 0x000fe20000000f00 */
[----:B------:R-:W-:Y:S06]  /*fc90*/  BRA `(.L_x_776) ;  /* 0xffffff8000307947 */ /* 0x000fec000383ffff */
.L_x_626:
[----:B------:R-:W-:Y:S01]  /*fca0*/  HFMA2.MMA R245, -RZ, RZ, 0, 9.5367431640625e-07 ;  /* 0x00000010fff57435 */ /* 0x000fe200000001ff */
[----:B------:R-:W-:Y:S01]  /*fcb0*/  BSSY B0, `(.L_x_777) ;  /* 0x0000007000007945 */ /* 0x000fe20003800000 */
[----:B------:R-:W-:Y:S02]  /*fcc0*/  MOV R244, R240 ;  /* 0x000000f000f47202 */ /* 0x000fe40000000f00 */
[----:B------:R-:W-:Y:S02]  /*fcd0*/  MOV R252, 0x1f ;  /* 0x0000001f00fc7802 */ /* 0x000fe40000000f00 */
[----:B----4-:R-:W-:-:S07]  /*fce0*/  MOV R79, 0xffffffff ;  /* 0xffffffff004f7802 */ /* 0x010fce0000000f00 */
[----:B0123--:R-:W-:Y:S05]  /*fcf0*/  WARPSYNC.COLLECTIVE R79, `(.L_x_778) ;  /* 0x000000004f087348 */ /* 0x00ffea0003c00000 */
[----:B------:R4:W0:Y:S02]  /*fd00*/  SHFL.DOWN P0, R235, R244, R245, R252 ;  /* 0x080000f5f4eb7389 */ /* 0x00082400000000fc */
[----:B01234-:R-:W-:Y:S01]  /*fd10*/  ENDCOLLECTIVE ;  /* 0x000000000000791b */ /* 0x01ffe20003800000 */
.L_x_778:
[----:B------:R-:W-:Y:S05]  /*fd20*/  BSYNC B0 ;  /* 0x0000000000007941 */ /* 0x000fea0003800000 */
.L_x_777:
        /* <DEDUP_REMOVED lines=8> */
.L_x_779:
[----:B------:R-:W-:Y:S02]  /*fdb0*/  MOV R244, R242 ;  /* 0x000000f200f47202 */ /* 0x000fe40000000f00 */
[----:B------:R-:W-:-:S07]  /*fdc0*/  MOV R77, R235 ;  /* 0x000000eb004d7202 */ /* 0x000fce0000000f00 */
[----:B------:R-:W-:Y:S05]  /*fdd0*/  WARPSYNC.COLLECTIVE R79, `(.L_x_780) ;  /* 0x000000004f087348 */ /* 0x000fea0003c00000 */
[----:B------:R0:W1:Y:S02]  /*fde0*/  SHFL.DOWN P0, R235, R244, R245, R252 ;  /* 0x080000f5f4eb7389 */ /* 0x00006400000000fc */
[----:B01----:R-:W-:Y:S01]  /*fdf0*/  ENDCOLLECTIVE ;  /* 0x000000000000791b */ /* 0x003fe20003800000 */
.L_x_780:
[----:B------:R-:W-:Y:S02]  /*fe00*/  MOV R244, R243 ;  /* 0x000000f300f47202 */ /* 0x000fe40000000f00 */
[----:B------:R-:W-:-:S07]  /*fe10*/  MOV R78, R235 ;  /* 0x000000eb004e7202 */ /* 0x000fce0000000f00 */
[----:B------:R-:W-:Y:S05]  /*fe20*/  WARPSYNC.COLLECTIVE R79, `(.L_x_781) ;  /* 0x000000004f087348 */ /* 0x000fea0003c00000 */
[----:B------:R0:W1:Y:S02]  /*fe30*/  SHFL.DOWN P0, R235, R244, R245, R252 ;  /* 0x080000f5f4eb7389 */ /* 0x00006400000000fc */
[----:B01----:R-:W-:Y:S01]  /*fe40*/  ENDCOLLECTIVE ;  /* 0x000000000000791b */ /* 0x003fe20003800000 */
.L_x_781:
[----:B------:R-:W-:Y:S01]  /*fe50*/  MOV R79, R235 ;  /* 0x000000eb004f7202 */ /* 0x000fe20000000f00 */
[----:B------:R-:W-:Y:S06]  /*fe60*/  BRA `(.L_x_782) ;  /* 0xffffff8000107947 */ /* 0x000fec000383ffff */
.L_x_629:
[----:B0-----:R-:W-:Y:S01]  /*fe70*/  HFMA2.MMA R77, -RZ, RZ, 0, 0 ;  /* 0x00000000ff4d7435 */ /* 0x001fe200000001ff */
[----:B------:R-:W-:Y:S01]  /*fe80*/  BSSY B0, `(.L_x_783) ;  /* 0x0000007000007945 */ /* 0x000fe20003800000 */
[----:B------:R-:W-:Y:S02]  /*fe90*/  MOV R78, R240 ;  /* 0x000000f0004e7202 */ /* 0x000fe40000000f00 */
[----:B------:R-:W-:Y:S02]  /*fea0*/  MOV R76, 0x1f ;  /* 0x0000001f004c7802 */ /* 0x000fe40000000f00 */
[----:B------:R-:W-:-:S07]  /*feb0*/  MOV R79, 0xffffffff ;  /* 0xffffffff004f7802 */ /* 0x000fce0000000f00 */
[----:B-1234-:R-:W-:Y:S05]  /*fec0*/  WARPSYNC.COLLECTIVE R79, `(.L_x_784) ;  /* 0x000000004f087348 */ /* 0x01efea0003c00000 */
[----:B------:R0:W0:Y:S02]  /*fed0*/  SHFL.IDX P3, R235, R78, R77, R76 ;  /* 0x0000004d4eeb7389 */ /* 0x000024000006004c */
[----:B01234-:R-:W-:Y:S01]  /*fee0*/  ENDCOLLECTIVE ;  /* 0x000000000000791b */ /* 0x01ffe20003800000 */
.L_x_784:
[----:B------:R-:W-:Y:S05]  /*fef0*/  BSYNC B0 ;  /* 0x0000000000007941 */ /* 0x000fea0003800000 */
.L_x_783:
        /* <DEDUP_REMOVED lines=10> */
.L_x_785:
[----:B------:R-:W-:Y:S02]  /*ffa0*/  MOV R252, 0x1f ;  /* 0x0000001f00fc7802 */ /* 0x000fe40000000f00 */
[----:B------:R-:W-:Y:S02]  /*ffb0*/  MOV R78, R242 ;  /* 0x000000f2004e7202 */ /* 0x000fe40000000f00 */
[----:B------:R-:W-:-:S07]  /*ffc0*/  MOV R247, R235 ;  /* 0x000000eb00f77202 */ /* 0x000fce0000000f00 */
[----:B------:R-:W-:Y:S05]  /*ffd0*/  WARPSYNC.COLLECTIVE R79, `(.L_x_786) ;  /* 0x000000004f087348 */ /* 0x000fea0003c00000 */
[----:B------:R0:W1:Y:S02]  /*ffe0*/  SHFL.IDX P3, R235, R78, R77, R76 ;  /* 0x0000004d4eeb7389 */ /* 0x000064000006004c */
[----:B01----:R-:W-:Y:S01]  /*fff0*/  ENDCOLLECTIVE ;  /* 0x000000000000791b */ /* 0x003fe20003800000 */
.L_x_786:
        /* <DEDUP_REMOVED lines=9> */
.L_x_787:
[----:B------:R-:W-:Y:S02]  /*10090*/  MOV R78, R60 ;  /* 0x0000003c004e7202 */ /* 0x000fe40000000f00 */
[----:B------:R-:W-:-:S07]  /*100a0*/  MOV R251, R235 ;  /* 0x000000eb00fb7202 */ /* 0x000fce0000000f00 */
[----:B------:R-:W-:Y:S05]  /*100b0*/  WARPSYNC.COLLECTIVE R79, `(.L_x_788) ;  /* 0x000000004f087348 */ /* 0x000fea0003c00000 */
[----:B------:R0:W1:Y:S02]  /*100c0*/  SHFL.DOWN P0, R235, R244, R245, R252 ;  /* 0x080000f5f4eb7389 */ /* 0x00006400000000fc */
[----:B01----:R-:W-:Y:S01]  /*100d0*/  ENDCOLLECTIVE ;  /* 0x000000000000791b */ /* 0x003fe20003800000 */
.L_x_788:
[----:B------:R-:W-:Y:S02]  /*100e0*/  MOV R244, R241 ;  /* 0x000000f100f47202 */ /* 0x000fe40000000f00 */
[----:B------:R-:W-:-:S07]  /*100f0*/  MOV R240, R235 ;  /* 0x000000eb00f07202 */ /* 0x000fce0000000f00 */
[----:B------:R-:W-:Y:S05]  /*10100*/  WARPSYNC.COLLECTIVE R79, `(.L_x_789) ;  /* 0x000000004f087348 */ /* 0x000fea0003c00000 */
[----:B------:R0:W1:Y:S02]  /*10110*/  SHFL.DOWN P0, R235, R244, R245, R252 ;  /* 0x080000f5f4eb7389 */ /* 0x00006400000000fc */
[----:B01----:R-:W-:Y:S01]  /*10120*/  ENDCOLLECTIVE ;  /* 0x000000000000791b */ /* 0x003fe20003800000 */
.L_x_789:
[----:B------:R-:W-:Y:S02]  /*10130*/  MOV R244, R242 ;  /* 0x000000f200f47202 */ /* 0x000fe40000000f00 */
[----:B------:R-:W-:-:S07]  /*10140*/  MOV R241, R235 ;  /* 0x000000eb00f17202 */ /* 0x000fce0000000f00 */
[----:B------:R-:W-:Y:S05]  /*10150*/  WARPSYNC.COLLECTIVE R79, `(.L_x_790) ;  /* 0x000000004f087348 */ /* 0x000fea0003c00000 */
[----:B------:R0:W1:Y:S02]  /*10160*/  SHFL.DOWN P0, R235, R244, R245, R252 ;  /* 0x080000f5f4eb7389 */ /* 0x00006400000000fc */
[----:B01----:R-:W-:Y:S01]  /*10170*/  ENDCOLLECTIVE ;  /* 0x000000000000791b */ /* 0x003fe20003800000 */
.L_x_790:
[----:B------:R-:W-:Y:S02]  /*10180*/  MOV R244, R243 ;  /* 0x000000f300f47202 */ /* 0x000fe40000000f00 */
[----:B------:R-:W-:-:S07]  /*10190*/  MOV R242, R235 ;  /* 0x000000eb00f27202 */ /* 0x000fce0000000f00 */
[----:B------:R-:W-:Y:S05]  /*101a0*/  WARPSYNC.COLLECTIVE R79, `(.L_x_791) ;  /* 0x000000004f087348 */ /* 0x000fea0003c00000 */
[----:B------:R0:W1:Y:S02]  /*101b0*/  SHFL.DOWN P0, R235, R244, R245, R252 ;  /* 0x080000f5f4eb7389 */ /* 0x00006400000000fc */
[----:B01----:R-:W-:Y:S01]  /*101c0*/  ENDCOLLECTIVE ;  /* 0x000000000000791b */ /* 0x003fe20003800000 */
.L_x_791:
[----:B------:R-:W-:-:S07]  /*101d0*/  MOV R243, R235 ;  /* 0x000000eb00f37202 */ /* 0x000fce0000000f00 */
[----:B------:R-:W-:Y:S05]  /*101e0*/  WARPSYNC.COLLECTIVE R79, `(.L_x_792) ;  /* 0x000000004f087348 */ /* 0x000fea0003c00000 */
[----:B------:R0:W1:Y:S02]  /*101f0*/  SHFL.IDX P3, R235, R78, R77, R76 ;  /* 0x0000004d4eeb7389 */ /* 0x000064000006004c */
[----:B01----:R-:W-:Y:S01]  /*10200*/  ENDCOLLECTIVE ;  /* 0x000000000000791b */ /* 0x003fe20003800000 */
.L_x_792:
[----:B------:R-:W-:Y:S02]  /*10210*/  MOV R78, R61 ;  /* 0x0000003d004e7202 */ /* 0x000fe40000000f00 */
[----:B------:R-:W-:-:S07]  /*10220*/  MOV R252, R235 ;  /* 0x000000eb00fc7202 */ /* 0x000fce0000000f00 */
[----:B------:R-:W-:Y:S05]  /*10230*/  WARPSYNC.COLLECTIVE R79, `(.L_x_793) ;  /* 0x000000004f087348 */ /* 0x000fea0003c00000 */
[----:B------:R0:W1:Y:S02]  /*10240*/  SHFL.IDX P3, R235, R78, R77, R76 ;  /* 0x0000004d4eeb7389 */ /* 0x000064000006004c */
[----:B01----:R-:W-:Y:S01]  /*10250*/  ENDCOLLECTIVE ;  /* 0x000000000000791b */ /* 0x003fe20003800000 */
.L_x_793:
[----:B------:R-:W-:Y:S01]  /*10260*/  MOV R78, R62 ;  /* 0x0000003e004e7202 */ /* 0x000fe20000000f00 */
[-C--:B------:R-:W-:Y:S01]  /*10270*/  FMUL.FTZ R62, R61, R247.reuse ;  /* 0x000000f73d3e7220 */ /* 0x080fe20000410000 */
[----:B------:R-:W-:Y:S01]  /*10280*/  FMUL.FTZ R247, R60, R247 ;  /* 0x000000f73cf77220 */ /* 0x000fe20000410000 */
[----:B------:R-:W-:-:S07]  /*10290*/  MOV R245, R235 ;  /* 0x000000eb00f57202 */ /* 0x000fce0000000f00 */
[----:B------:R-:W-:Y:S05]  /*102a0*/  WARPSYNC.COLLECTIVE R79, `(.L_x_794) ;  /* 0x000000004f087348 */ /* 0x000fea0003c00000 */
[----:B------:R0:W1:Y:S02]  /*102b0*/  SHFL.IDX P3, R235, R78, R77, R76 ;  /* 0x0000004d4eeb7389 */ /* 0x000064000006004c */
[----:B01----:R-:W-:Y:S01]  /*102c0*/  ENDCOLLECTIVE ;  /* 0x000000000000791b */ /* 0x003fe20003800000 */
.L_x_794:
[----:B------:R-:W-:Y:S02]  /*102d0*/  MOV R78, R63 ;  /* 0x0000003f004e7202 */ /* 0x000fe40000000f00 */
[----:B------:R-:W-:-:S07]  /*102e0*/  MOV R244, R235 ;  /* 0x000000eb00f47202 */ /* 0x000fce0000000f00 */
[----:B------:R-:W-:Y:S05]  /*102f0*/  WARPSYNC.COLLECTIVE R79, `(.L_x_795) ;  /* 0x000000004f087348 */ /* 0x000fea0003c00000 */
[----:B------:R0:W1:Y:S02]  /*10300*/  SHFL.IDX P3, R235, R78, R77, R76 ;  /* 0x0000004d4eeb7389 */ /* 0x000064000006004c */
[----:B01----:R-:W-:Y:S01]  /*10310*/  ENDCOLLECTIVE ;  /* 0x000000000000791b */ /* 0x003fe20003800000 */
.L_x_795:
[----:B------:R-:W-:Y:S01]  /*10320*/  MOV R79, R235 ;  /* 0x000000eb004f7202 */ /* 0x000fe20000000f00 */
[----:B------:R-:W-:Y:S06]  /*10330*/  BRA `(.L_x_796) ;  /* 0xffffff7c00687947 */ /* 0x000fec000383ffff */
.L_x_797:
        /* <DEDUP_REMOVED lines=12> */
.L_x_18905:


//--------------------- .text._Z25selective_scan_bwd_kernelI32Selective_Scan_bwd_kernel_traitsILi128ELi16ELb0ELb0ELb1ELb0ELb1EfN3c107complexIfEEEEv12SSMParamsBwd --------------------------
	.section	.text._Z25selective_scan_bwd_kernelI32Selective_Scan_bwd_kernel_traitsILi128ELi16ELb0ELb0ELb1ELb0ELb1EfN3c107complexIfEEEEv12SSMParamsBwd,"ax",@progbits
	.align	128
        .global         _Z25selective_scan_bwd_kernelI32Selective_Scan_bwd_kernel_traitsILi128ELi16ELb0ELb0ELb1ELb0ELb1EfN3c107complexIfEEEEv12SSMParamsBwd
        .type           _Z25selective_scan_bwd_kernelI32Selective_Scan_bwd_kernel_traitsILi128ELi16ELb0ELb0ELb1ELb0ELb1EfN3c107complexIfEEEEv12SSMParamsBwd,@function
        .size           _Z25selective_scan_bwd_kernelI32Selective_Scan_bwd_kernel_traitsILi128ELi16ELb0ELb0ELb1ELb0ELb1EfN3c107complexIfEEEEv12SSMParamsBwd,(.L_x_18906 - _Z25selective_scan_bwd_kernelI32Selective_Scan_bwd_kernel_traitsILi128ELi16ELb0ELb0ELb1ELb0ELb1EfN3c107complexIfEEEEv12SSMParamsBwd)
        .other          _Z25selective_scan_bwd_kernelI32Selective_Scan_bwd_kernel_traitsILi128ELi16ELb0ELb0ELb1ELb0ELb1EfN3c107complexIfEEEEv12SSMParamsBwd,@"STO_CUDA_ENTRY STV_DEFAULT"
_Z25selective_scan_bwd_kernelI32Selective_Scan_bwd_kernel_traitsILi128ELi16ELb0ELb0ELb1ELb0ELb1EfN3c107complexIfEEEEv12SSMParamsBwd:
.text._Z25selective_scan_bwd_kernelI32Selective_Scan_bwd_kernel_traitsILi128ELi16ELb0ELb0ELb1ELb0ELb1EfN3c107complexIfEEEEv12SSMParamsBwd:
        /* <DEDUP_REMOVED lines=18> */
[----:B------:R-:W-:Y:S01]  /*0120*/  ULDC.64 UR18, c[0x0][0x260] ;  /* 0x0000980000127ab9 */ /* 0x000fe20000000a00 */
[----:B-1----:R-:W-:-:S02]  /*0130*/  USHF.R.S32.HI UR12, URZ, 0x1f, UR10 ;  /* 0x0000001f3f0c7899 */ /* 0x002fc4000801140a */
[----:B------:R-:W-:Y:S02]  /*0140*/  @UP0 ULEA UR4, UP2, UR10, UR4, 0x2 ;  /* 0x000000040a040291 */ /* 0x000fe4000f84103f */
[----:B------:R-:W-:Y:S02]  /*0150*/  @UP1 ULEA UR6, UP3, UR10, UR6, 0x2 ;  /* 0x000000060a061291 */ /* 0x000fe4000f86103f */
[----:B------:R-:W-:Y:S02]  /*0160*/  @UP0 ULEA.HI.X UR5, UR10, UR5, UR12, 0x2, UP2 ;  /* 0x000000050a050291 */ /* 0x000fe400090f140c */
[----:B------:R-:W-:Y:S01]  /*0170*/  MOV R2, UR4 ;  /* 0x0000000400027c02 */ /* 0x000fe20008000f00 */
[----:B------:R-:W-:Y:S01]  /*0180*/  @UP1 ULEA.HI.X UR7, UR10, UR7, UR12, 0x2, UP3 ;  /* 0x000000070a071291 */ /* 0x000fe200098f140c */
[----:B------:R-:W-:Y:S02]  /*0190*/  MOV R4, UR6 ;  /* 0x0000000600047c02 */ /* 0x000fe40008000f00 */
        /* <DEDUP_REMOVED lines=18> */
[----:B------:R-:W-:Y:S02]  /*02c0*/  UISETP.NE.U32.AND UP2, UPT, UR32, URZ, UPT ;  /* 0x0000003f2000728c */ /* 0x000fe4000bf45070 */
[----:B------:R-:W4:Y:S01]  /*02d0*/  I2F.RP R0, UR29 ;  /* 0x0000001d00007d06 */ /* 0x000f220008209400 */
[----:B------:R-:W-:Y:S01]  /*02e0*/  UIMAD.WIDE.U32 UR16, UR11, UR6, URZ ;  /* 0x000000060b1072a5 */ /* 0x000fe2000f8e003f */
[----:B------:R-:W-:-:S02]  /*02f0*/  UMOV UR61, URZ ;  /* 0x0000003f003d7c82 */ /* 0x000fc40008000000 */
[----:B------:R-:W-:Y:S01]  /*0300*/  ULDC.64 UR6, c[0x0][0x328] ;  /* 0x0000ca0000067ab9 */ /* 0x000fe20000000a00 */
[----:B------:R-:W-:Y:S02]  /*0310*/  UIMAD UR22, UR4, UR8, URZ ;  /* 0x00000008041672a4 */ /* 0x000fe4000f8e023f */
[----:B------:R-:W-:Y:S02]  /*0320*/  @UP1 ULEA UR60, UP3, UR10, UR24, 0x2 ;  /* 0x000000180a3c1291 */ /* 0x000fe4000f86103f */
[----:B------:R-:W-:Y:S02]  /*0330*/  UIMAD UR23, UR4, UR6, URZ ;  /* 0x00000006041772a4 */ /* 0x000fe4000f8e023f */
[----:B------:R-:W-:Y:S02]  /*0340*/  @UP1 ULEA.HI.X UR61, UR10, UR25, UR12, 0x2, UP3 ;  /* 0x000000190a3d1291 */ /* 0x000fe400098f140c */
[----:B------:R-:W-:Y:S01]  /*0350*/  UISETP.NE.AND.EX UP1, UPT, UR33, URZ, UPT, UP2 ;  /* 0x0000003f2100728c */ /* 0x000fe2000bf25320 */
[----:B----4-:R-:W1:Y:S01]  /*0360*/  MUFU.RCP R0, R0 ;  /* 0x0000000000007308 */ /* 0x010e620000001000 */
[----:B------:R-:W-:-:S02]  /*0370*/  UIMAD UR13, UR4, UR18, URZ ;  /* 0x00000012040d72a4 */ /* 0x000fc4000f8e023f */
[----:B------:R-:W-:Y:S01]  /*0380*/  UIMAD.WIDE.U32 UR14, UR11, UR8, URZ ;  /* 0x000000080b0e72a5 */ /* 0x000fe2000f8e003f */
[----:B------:R-:W-:Y:S01]  /*0390*/  UMOV UR4, URZ ;  /* 0x0000003f00047c82 */ /* 0x000fe20008000000 */
[----:B------:R-:W-:Y:S02]  /*03a0*/  UIMAD UR22, UR11, UR9, UR22 ;  /* 0x000000090b1672a4 */ /* 0x000fe4000f8e0216 */
[----:B------:R-:W-:Y:S02]  /*03b0*/  UIMAD.WIDE.U32 UR8, UR11, UR6, URZ ;  /* 0x000000060b0872a5 */ /* 0x000fe4000f8e003f */
[----:B------:R-:W-:Y:S02]  /*03c0*/  UIMAD UR23, UR11, UR7, UR23 ;  /* 0x000000070b1772a4 */ /* 0x000fe4000f8e0217 */
[----:B------:R-:W-:Y:S02]  /*03d0*/  UIMAD.WIDE.U32 UR6, UR11, UR18, URZ ;  /* 0x000000120b0672a5 */ /* 0x000fe4000f8e003f */
[----:B------:R-:W-:Y:S01]  /*03e0*/  UIMAD UR13, UR11, UR19, UR13 ;  /* 0x000000130b0d72a4 */ /* 0x000fe2000f8e020d */
[----:B------:R-:W-:Y:S01]  /*03f0*/  UMOV UR56, URZ ;  /* 0x0000003f00387c82 */ /* 0x000fe20008000000 */
[----:B-1----:R-:W-:Y:S01]  /*0400*/  IADD3 R2, R0, 0xffffffe, RZ ;  /* 0x0ffffffe00027810 */ /* 0x002fe20007ffe0ff */
[----:B------:R-:W-:Y:S01]  /*0410*/  ULDC.64 UR18, c[0x0][0x288] ;  /* 0x0000a20000127ab9 */ /* 0x000fe20000000a00 */
[----:B------:R-:W-:Y:S01]  /*0420*/  IABS R0, UR10 ;  /* 0x0000000a00007c13 */ /* 0x000fe20008000000 */
[----:B------:R-:W-:-:S02]  /*0430*/  UIMAD UR28, UR12, UR18, URZ ;  /* 0x000000120c1c72a4 */ /* 0x000fc4000f8e023f */
[----:B------:R-:W-:Y:S01]  /*0440*/  @UP1 ULEA UR56, UP2, UR10, UR32, 0x2 ;  /* 0x000000200a381291 */ /* 0x000fe2000f84103f */
[----:B------:R-:W1:Y:S01]  /*0450*/  F2I.FTZ.U32.TRUNC.NTZ R2, R2 ;  /* 0x0000000200027305 */ /* 0x000e62000021f000 */
[----:B------:R-:W-:Y:S01]  /*0460*/  R2UR UR30, R0 ;  /* 0x00000000001e72ca */ /* 0x000fe200000e0000 */
[----:B------:R-:W-:Y:S01]  /*0470*/  UIMAD UR28, UR10, UR19, UR28 ;  /* 0x000000130a1c72a4 */ /* 0x000fe2000f8e021c */
[----:B------:R-:W-:Y:S01]  /*0480*/  UMOV UR57, URZ ;  /* 0x0000003f00397c82 */ /* 0x000fe20008000000 */
[----:B------:R-:W-:Y:S02]  /*0490*/  @UP1 ULEA.HI.X UR57, UR10, UR33, UR12, 0x2, UP2 ;  /* 0x000000210a391291 */ /* 0x000fe400090f140c */
[----:B------:R-:W-:Y:S02]  /*04a0*/  UIADD3 UR9, UR9, UR23, URZ ;  /* 0x0000001709097290 */ /* 0x000fe4000fffe03f */
[----:B------:R-:W-:Y:S02]  /*04b0*/  UIADD3 UR15, UR15, UR22, URZ ;  /* 0x000000160f0f7290 */ /* 0x000fe4000fffe03f */
[----:B------:R-:W-:Y:S01]  /*04c0*/  UISETP.NE.AND UP1, UPT, UR26, URZ, UPT ;  /* 0x0000003f1a00728c */ /* 0x000fe2000bf25270 */
[----:B------:R-:W-:Y:S01]  /*04d0*/  ULDC.64 UR22, c[0x0][0x2f0] ;  /* 0x0000bc0000167ab9 */ /* 0x000fe20000000a00 */
[----:B------:R-:W-:Y:S01]  /*04e0*/  UIADD3 UR7, UR7, UR13, URZ ;  /* 0x0000000d07077290 */ /* 0x000fe2000fffe03f */
[----:B-1----:R-:W-:-:S02]  /*04f0*/  R2UR UR5, R2 ;  /* 0x00000000020572ca */ /* 0x002fc400000e0000 */
[----:B------:R-:W-:Y:S02]  /*0500*/  @UP0 ULDC UR13, c[0x0][0x214] ;  /* 0x00008500000d0ab9 */ /* 0x000fe40000000800 */
[----:B------:R-:W-:-:S09]  /*0510*/  @UP0 UIMAD UR13, UR11, UR13, UR10 ;  /* 0x0000000d0b0d02a4 */ /* 0x000fd2000f8e020a */
[----:B------:R-:W-:-:S04]  /*0520*/  UIADD3 UR24, URZ, -UR5, URZ ;  /* 0x800000053f187290 */ /* 0x000fc8000fffe03f */
[----:B------:R-:W-:-:S04]  /*0530*/  UIMAD UR24, UR24, UR29, URZ ;  /* 0x0000001d181872a4 */ /* 0x000fc8000f8e023f */
[----:B------:R-:W-:Y:S02]  /*0540*/  UIMAD.WIDE.U32 UR24, UR5, UR24, UR4 ;  /* 0x00000018051872a5 */ /* 0x000fe4000f8e0004 */
[----:B------:R-:W-:Y:S02]  /*0550*/  UIADD3 UR5, UR17, UR27, URZ ;  /* 0x0000001b11057290 */ /* 0x000fe4000fffe03f */
[----:B------:R-:W-:Y:S01]  /*0560*/  UIMAD.WIDE.U32 UR24, UR25, UR30, URZ ;  /* 0x0000001e191872a5 */ /* 0x000fe2000f8e003f */
[----:B------:R-:W-:Y:S01]  /*0570*/  UMOV UR4, UR16 ;  /* 0x0000001000047c82 */ /* 0x000fe20008000000 */
[----:B------:R-:W-:Y:S01]  /*0580*/  ULDC.64 UR16, c[0x0][0x330] ;  /* 0x0000cc0000107ab9 */ /* 0x000fe20000000a00 */
[----:B------:R-:W-:Y:S02]  /*0590*/  UIMAD.WIDE.U32 UR4, UR10, UR18, UR4 ;  /* 0x000000120a0472a5 */ /* 0x000fe4000f8e0004 */
[----:B------:R-:W-:Y:S01]  /*05a0*/  UIADD3 UR31, -UR25, URZ, URZ ;  /* 0x0000003f191f7290 */ /* 0x000fe2000fffe13f */
[----:B------:R-:W-:Y:S01]  /*05b0*/  ULDC.64 UR18, c[0x0][0x298] ;  /* 0x0000a60000127ab9 */ /* 0x000fe20000000a00 */
[----:B------:R-:W-:-:S02]  /*05c0*/  UIMAD UR27, UR12, UR16, URZ ;  /* 0x000000100c1b72a4 */ /* 0x000fc4000f8e023f */
[----:B------:R-:W-:Y:S02]  /*05d0*/  UIMAD UR24, UR12, UR18, URZ ;  /* 0x000000120c1872a4 */ /* 0x000fe4000f8e023f */
[----:B------:R-:W-:Y:S02]  /*05e0*/  UIMAD UR12, UR29, UR31, UR30 ;  /* 0x0000001f1d0c72a4 */ /* 0x000fe4000f8e021e */
[----:B------:R-:W-:Y:S02]  /*05f0*/  UIMAD.WIDE.U32 UR8, UR10, UR16, UR8 ;  /* 0x000000100a0872a5 */ /* 0x000fe4000f8e0008 */
[----:B------:R-:W-:Y:S01]  /*0600*/  UISETP.GT.U32.AND UP4, UPT, UR29, UR12, UPT ;  /* 0x0000000c1d00728c */ /* 0x000fe2000bf84070 */
[----:B------:R-:W-:Y:S01]  /*0610*/  ULDC UR16, c[0x0][0x224] ;  /* 0x0000890000107ab9 */ /* 0x000fe20000000800 */
[----:B------:R-:W-:Y:S02]  /*0620*/  UIMAD UR27, UR10, UR17, UR27 ;  /* 0x000000110a1b72a4 */ /* 0x000fe4000f8e021b */
[----:B------:R-:W-:-:S02]  /*0630*/  ULEA UR17, UR16, 0xfffff800, 0xb ;  /* 0xfffff80010117891 */ /* 0x000fc4000f8e583f */
[----:B------:R-:W-:Y:S02]  /*0640*/  UIMAD UR19, UR10, UR19, UR24 ;  /* 0x000000130a1372a4 */ /* 0x000fe4000f8e0218 */
[----:B------:R-:W-:-:S03]  /*0650*/  ULOP3.LUT UR24, UR10, UR26, URZ, 0x3c, !UPT ;  /* 0x0000001a0a187292 */ /* 0x000fc6000f8e3c3f */
[----:B------:R-:W-:Y:S02]  /*0660*/  @!UP4 UIADD3 UR12, UR12, -UR29, URZ ;  /* 0x8000001d0c0cc290 */ /* 0x000fe4000fffe03f */
[----:B------:R-:W-:Y:S02]  /*0670*/  UIMAD.WIDE.U32 UR14, UR10, UR18, UR14 ;  /* 0x000000120a0e72a5 */ /* 0x000fe4000f8e000e */
[----:B------:R-:W-:Y:S02]  /*0680*/  UISETP.GE.U32.AND UP3, UPT, UR12, UR29, UPT ;  /* 0x0000001d0c00728c */ /* 0x000fe4000bf66070 */
[----:B------:R-:W-:Y:S02]  /*0690*/  USHF.R.S32.HI UR18, URZ, 0x1f, UR17 ;  /* 0x0000001f3f127899 */ /* 0x000fe40008011411 */
[----:B------:R-:W-:Y:S02]  /*06a0*/  UIADD3 UR4, UP5, UR17, UR4, URZ ;  /* 0x0000000411047290 */ /* 0x000fe4000ffbe03f */
[----:B------:R-:W-:-:S02]  /*06b0*/  @!UP4 UIADD3 UR25, UR25, 0x1, URZ ;  /* 0x000000011919c890 */ /* 0x000fc4000fffe03f */
[----:B------:R-:W-:Y:S02]  /*06c0*/  UISETP.GE.AND UP2, UPT, UR24, URZ, UPT ;  /* 0x0000003f1800728c */ /* 0x000fe4000bf46270 */
[----:B------:R-:W-:Y:S02]  /*06d0*/  UIADD3.X UR5, UR18, UR5, UR28, UP5, !UPT ;  /* 0x0000000512057290 */ /* 0x000fe4000affe41c */
[----:B------:R-:W-:Y:S02]  /*06e0*/  @UP3 UIADD3 UR25, UR25, 0x1, URZ ;  /* 0x0000000119193890 */ /* 0x000fe4000fffe03f */
[----:B------:R-:W-:Y:S02]  /*06f0*/  ULEA UR47, UP4, UR4, UR22, 0x2 ;  /* 0x00000016042f7291 */ /* 0x000fe4000f88103f */
[----:B------:R-:W-:Y:S02]  /*0700*/  UIADD3 UR48, UP3, UR17, UR14, URZ ;  /* 0x0000000e11307290 */ /* 0x000fe4000ff7e03f */
[----:B------:R-:W-:Y:S01]  /*0710*/  ULEA.HI.X UR14, UR4, UR23, UR5, 0x2, UP4 ;  /* 0x00000017040e7291 */ /* 0x000fe2000a0f1405 */
[----:B------:R-:W-:-:S02]  /*0720*/  UMOV UR12, UR25 ;  /* 0x00000019000c7c82 */ /* 0x000fc40008000000 */
[----:B------:R-:W-:Y:S01]  /*0730*/  ULDC.64 UR4, c[0x0][0x2f8] ;  /* 0x0000be0000047ab9 */ /* 0x000fe20000000a00 */
[----:B------:R-:W-:Y:S02]  /*0740*/  UIADD3.X UR15, UR18, UR15, UR19, UP3, !UPT ;  /* 0x0000000f120f7290 */ /* 0x000fe40009ffe413 */
[----:B------:R-:W-:Y:S02]  /*0750*/  ULEA UR49, UP3, UR48, UR4, 0x2 ;  /* 0x0000000430317291 */ /* 0x000fe4000f86103f */
[----:B------:R-:W-:Y:S02]  /*0760*/  @!UP2 UIADD3 UR12, -UR12, URZ, URZ ;  /* 0x0000003f0c0ca290 */ /* 0x000fe4000fffe13f */
[----:B------:R-:W-:Y:S02]  /*0770*/  @!UP1 ULOP3.LUT UR12, URZ, UR26, URZ, 0x33, !UPT ;  /* 0x0000001a3f0c9292 */ /* 0x000fe4000f8e333f */
[----:B------:R-:W-:Y:S02]  /*0780*/  UIADD3 UR17, UP2, UR17, UR8, URZ ;  /* 0x0000000811117290 */ /* 0x000fe4000ff5e03f */
[----:B------:R-:W-:-:S02]  /*0790*/  ULEA.HI.X UR48, UR48, UR5, UR15, 0x2, UP3 ;  /* 0x0000000530307291 */ /* 0x000fc400098f140f */
[----:B------:R-:W-:Y:S01]  /*07a0*/  USHF.R.S32.HI UR8, URZ, 0x1f, UR12 ;  /* 0x0000001f3f087899 */ /* 0x000fe2000801140c */
[----:B------:R-:W-:Y:S01]  /*07b0*/  ULDC.64 UR4, c[0x0][0x3b8] ;  /* 0x0000ee0000047ab9 */ /* 0x000fe20000000a00 */
[----:B------:R-:W-:Y:S02]  /*07c0*/  UIADD3.X UR50, UR18, UR9, UR27, UP2, !UPT ;  /* 0x0000000912327290 */ /* 0x000fe400097fe41b */
[----:B------:R-:W-:Y:S01]  /*07d0*/  ULEA UR51, UP1, UR17, UR4, 0x2 ;  /* 0x0000000411337291 */ /* 0x000fe2000f82103f */
[----:B------:R-:W-:Y:S01]  /*07e0*/  ULDC.64 UR18, c[0x0][0x278] ;  /* 0x00009e0000127ab9 */ /* 0x000fe20000000a00 */
[----:B------:R-:W-:Y:S02]  /*07f0*/  @UP0 UIMAD UR13, UR13, UR16, URZ ;  /* 0x000000100d0d02a4 */ /* 0x000fe4000f8e023f */
[----:B------:R-:W-:Y:S02]  /*0800*/  UIMAD UR4, UR8, UR18, URZ ;  /* 0x00000012080472a4 */ /* 0x000fe4000f8e023f */
[----:B------:R-:W-:-:S02]  /*0810*/  ULEA.HI.X UR50, UR17, UR5, UR50, 0x2, UP1 ;  /* 0x0000000511327291 */ /* 0x000fc400088f1432 */
[----:B------:R-:W-:Y:S02]  /*0820*/  UISETP.GE.AND UP1, UPT, UR16, 0x1, UPT ;  /* 0x000000011000788c */ /* 0x000fe4000bf26270 */
[----:B------:R-:W-:Y:S02]  /*0830*/  UIMAD.WIDE.U32 UR8, UR12, UR18, UR6 ;  /* 0x000000120c0872a5 */ /* 0x000fe4000f8e0006 */
[----:B------:R-:W-:Y:S02]  /*0840*/  UIMAD UR18, UR12, UR19, UR4 ;  /* 0x000000130c1272a4 */ /* 0x000fe4000f8e0204 */
[----:B------:R-:W-:Y:S01]  /*0850*/  ULEA UR15, UR16, 0xfffff000, 0xc ;  /* 0xfffff000100f7891 */ /* 0x000fe2000f8e603f */
[----:B------:R-:W-:Y:S01]  /*0860*/  UMOV UR4, URZ ;  /* 0x0000003f00047c82 */ /* 0x000fe20008000000 */
[----:B------:R-:W-:Y:S01]  /*0870*/  @UP0 ULDC UR19, c[0x0][0x21c] ;  /* 0x0000870000130ab9 */ /* 0x000fe20000000800 */
[----:B------:R-:W-:Y:S01]  /*0880*/  @UP0 ULDC.64 UR22, c[0x0][0x310] ;  /* 0x0000c40000160ab9 */ /* 0x000fe20000000a00 */
[----:B------:R-:W-:-:S02]  /*0890*/  @UP0 UIMAD UR13, UR13, UR19, URZ ;  /* 0x000000130d0d02a4 */ /* 0x000fc4000f8e023f */
[----:B------:R-:W-:Y:S02]  /*08a0*/  UIADD3 UR17, UP2, UR15, UR8, URZ ;  /* 0x000000080f117290 */ /* 0x000fe4000ff5e03f */
[----:B------:R-:W-:Y:S02]  /*08b0*/  UIADD3 UR18, UR9, UR18, URZ ;  /* 0x0000001209127290 */ /* 0x000fe4000fffe03f */
[----:B------:R-:W-:Y:S01]  /*08c0*/  @UP0 UIMAD.WIDE UR22, UR13, 0x10, UR22 ;  /* 0x000000100d1608a5 */ /* 0x000fe2000f8e0216 */
[----:B------:R-:W-:Y:S01]  /*08d0*/  ULDC.64 UR6, c[0x0][0x2e0] ;  /* 0x0000b80000067ab9 */ /* 0x000fe20000000a00 */
[----:B------:R-:W-:Y:S02]  /*08e0*/  ULEA.HI.X.SX32 UR15, UR15, UR18, 0x1, UP2 ;  /* 0x000000120f0f7291 */ /* 0x000fe400090f0e3f */
[----:B------:R-:W-:Y:S01]  /*08f0*/  ULEA UR8, UP3, UR17, UR6, 0x2 ;  /* 0x0000000611087291 */ /* 0x000fe2000f86103f */
[----:B------:R-:W-:Y:S02]  /*0900*/  UMOV UR5, URZ ;  /* 0x0000003f00057c82 */ /* 0x000fe40008000000 */
[----:B------:R-:W-:Y:S01]  /*0910*/  @!UP0 UMOV UR22, URZ ;  /* 0x0000003f00168c82 */ /* 0x000fe20008000000 */
[----:B------:R-:W-:Y:S01]  /*0920*/  ULEA.HI.X UR15, UR17, UR7, UR15, 0x2, UP3 ;  /* 0x00000007110f7291 */ /* 0x000fe200098f140f */
[----:B------:R-:W-:Y:S01]  /*0930*/  @!UP0 UMOV UR23, URZ ;  /* 0x0000003f00178c82 */ /* 0x000fe20008000000 */
[----:B--2---:R-:W-:-:S02]  /*0940*/  @P0 R2UR UR4, R3 ;  /* 0x00000000030402ca */ /* 0x004fc400000e0000 */
[----:B------:R-:W-:Y:S02]  /*0950*/  PLOP3.LUT P0, PT, PT, PT, UP1, 0x80, 0x0 ;  /* 0x000000000000781c */ /* 0x000fe40003f0f018 */
[----:B---3--:R-:W-:-:S11]  /*0960*/  @P1 R2UR UR5, R4 ;  /* 0x00000000040512ca */ /* 0x008fd600000e0000 */
[----:B0-----:R-:W-:Y:S05]  /*0970*/  @!P0 BRA `(.L_x_798) ;  /* 0x000000f800588947 */ /* 0x001fea0003800000 */
[----:B------:R-:W0:Y:S01]  /*0980*/  S2R R159, SR_TID.X ;  /* 0x00000000009f7919 */ /* 0x000e220000002100 */
[----:B------:R-:W1:Y:S01]  /*0990*/  S2UR UR6, SR_CgaCtaId ;  /* 0x00000000000679c3 */ /* 0x000e620000008800 */
[----:B------:R-:W-:Y:S01]  /*09a0*/  UMOV UR7, 0x400 ;  /* 0x0000040000077882 */ /* 0x000fe20000000000 */
[----:B------:R-:W-:Y:S01]  /*09b0*/  UMOV UR13, UR14 ;  /* 0x0000000e000d7c82 */ /* 0x000fe20008000000 */
[----:B------:R2:W-:Y:S01]  /*09c0*/  STL [R1+0xf4], RZ ;  /* 0x0000f4ff01007387 */ /* 0x0005e20000100800 */
[----:B------:R-:W-:-:S03]  /*09d0*/  UMOV UR14, UR8 ;  /* 0x00000008000e7c82 */ /* 0x000fc60008000000 */
[----:B------:R2:W-:Y:S01]  /*09e0*/  STL [R1+0xf8], RZ ;  /* 0x0000f8ff01007387 */ /* 0x0005e20000100800 */
[----:B------:R-:W3:Y:S01]  /*09f0*/  S2R R158, SR_LANEID ;  /* 0x00000000009e7919 */ /* 0x000ee20000000000 */
[----:B-1----:R-:W-:-:S03]  /*0a00*/  ULEA UR7, UR6, UR7, 0x18 ;  /* 0x0000000706077291 */ /* 0x002fc6000f8ec03f */
[----:B------:R-:W-:Y:S01]  /*0a10*/  UMOV UR6, URZ ;  /* 0x0000003f00067c82 */ /* 0x000fe20008000000 */
[----:B0-----:R-:W-:-:S04]  /*0a20*/  SHF.R.S32.HI R0, RZ, 0x1f, R159 ;  /* 0x0000001fff007819 */ /* 0x001fc8000001149f */
[----:B------:R-:W-:-:S04]  /*0a30*/  LEA.HI R0, R0, R159, RZ, 0x5 ;  /* 0x0000009f00007211 */ /* 0x000fc800078f28ff */
[----:B------:R-:W-:-:S04]  /*0a40*/  SHF.R.S32.HI R0, RZ, 0x5, R0 ;  /* 0x00000005ff007819 */ /* 0x000fc80000011400 */
[----:B------:R-:W-:-:S05]  /*0a50*/  LEA R0, R0, UR7, 0x4 ;  /* 0x0000000700007c11 */ /* 0x000fca000f8e20ff */
[----:B---3--:R2:W-:Y:S02]  /*0a60*/  STL [R1+0xb0], R0 ;  /* 0x0000b00001007387 */ /* 0x0085e40000100800 */
.L_x_904:
[----:B------:R-:W-:Y:S01]  /*0a70*/  ULDC UR33, c[0x0][0x224] ;  /* 0x0000890000217ab9 */ /* 0x000fe20000000800 */
[----:B--2---:R-:W-:Y:S01]  /*0a80*/  SHF.L.U32 R0, R159, 0x4, RZ ;  /* 0x000000049f007819 */ /* 0x004fe200000006ff */
        /* <DEDUP_REMOVED lines=11> */
[C---:B------:R-:W-:Y:S02]  /*0b40*/  LOP3.LUT R22, R20.reuse, 0x20, RZ, 0xfc, !PT ;  /* 0x0000002014167812 */ /* 0x040fe400078efcff */
[----:B------:R-:W-:Y:S02]  /*0b50*/  CS2R R30, SRZ ;  /* 0x00000000001e7805 */ /* 0x000fe4000001ff00 */
[----:B------:R-:W-:Y:S02]  /*0b60*/  SHF.R.S32.HI R21, RZ, 0x1f, R20 ;  /* 0x0000001fff157819 */ /* 0x000fe40000011414 */
[----:B------:R-:W-:Y:S02]  /*0b70*/  CS2R R32, SRZ ;  /* 0x0000000000207805 */ /* 0x000fe4000001ff00 */
[----:B------:R-:W-:-:S02]  /*0b80*/  ISETP.GE.AND P2, PT, R20, UR44, PT ;  /* 0x0000002c14007c0c */ /* 0x000fc4000bf46270 */
[----:B------:R-:W-:Y:S02]  /*0b90*/  CS2R R34, SRZ ;  /* 0x0000000000227805 */ /* 0x000fe4000001ff00 */
[----:B------:R-:W-:Y:S01]  /*0ba0*/  ISETP.GE.AND P1, PT, R22, UR44, PT ;  /* 0x0000002c16007c0c */ /* 0x000fe2000bf26270 */
[----:B------:R-:W-:Y:S01]  /*0bb0*/  BAR.SYNC.DEFER_BLOCKING 0x0 ;  /* 0x0000000000007b1d */ /* 0x000fe20000010000 */
[C---:B------:R-:W-:Y:S02]  /*0bc0*/  LEA R2, P3, R20.reuse, UR47, 0x2 ;  /* 0x0000002f14027c11 */ /* 0x040fe4000f8610ff */
[C---:B------:R-:W-:Y:S02]  /*0bd0*/  LOP3.LUT R23, R20.reuse, 0x40, RZ, 0xfc, !PT ;  /* 0x0000004014177812 */ /* 0x040fe400078efcff */
[C---:B------:R-:W-:Y:S02]  /*0be0*/  LOP3.LUT R0, R20.reuse, 0x60, RZ, 0xfc, !PT ;  /* 0x0000006014007812 */ /* 0x040fe400078efcff */
[----:B------:R-:W-:Y:S01]  /*0bf0*/  SHF.L.U32 R36, R159, 0x4, RZ ;  /* 0x000000049f247819 */ /* 0x000fe200000006ff */
[----:B------:R-:W-:Y:S01]  /*0c00*/  USHF.R.S32.HI UR17, URZ, 0x1f, UR11 ;  /* 0x0000001f3f117899 */ /* 0x000fe2000801140b */
[C---:B------:R-:W-:Y:S01]  /*0c10*/  LOP3.LUT R8, R20.reuse, 0x80, RZ, 0xfc, !PT ;  /* 0x0000008014087812 */ /* 0x040fe200078efcff */
[----:B------:R-:W-:Y:S01]  /*0c20*/  ULDC.64 UR8, c[0x0][0x2a0] ;  /* 0x0000a80000087ab9 */ /* 0x000fe20000000a00 */
[C---:B------:R-:W-:Y:S01]  /*0c30*/  LOP3.LUT R9, R20.reuse, 0xa0, RZ, 0xfc, !PT ;  /* 0x000000a014097812 */ /* 0x040fe200078efcff */
[----:B------:R-:W-:Y:S01]  /*0c40*/  ULDC.64 UR24, c[0x0][0x2b0] ;  /* 0x0000ac0000187ab9 */ /* 0x000fe20000000a00 */
[----:B------:R-:W-:-:S02]  /*0c50*/  LEA.HI.X R3, R20, UR13, R21, 0x2, P3 ;  /* 0x0000000d14037c11 */ /* 0x000fc400098f1415 */
[C---:B------:R-:W-:Y:S02]  /*0c60*/  LOP3.LUT R10, R20.reuse, 0xc0, RZ, 0xfc, !PT ;  /* 0x000000c0140a7812 */ /* 0x040fe400078efcff */
[----:B------:R-:W-:Y:S02]  /*0c70*/  ISETP.GE.AND P0, PT, R23, UR44, PT ;  /* 0x0000002c17007c0c */ /* 0x000fe4000bf06270 */
[----:B------:R-:W-:Y:S02]  /*0c80*/  LOP3.LUT R11, R20, 0xe0, RZ, 0xfc, !PT ;  /* 0x000000e0140b7812 */ /* 0x000fe400078efcff */
[----:B------:R-:W-:Y:S02]  /*0c90*/  ISETP.GE.AND P4, PT, R0, UR44, PT ;  /* 0x0000002c00007c0c */ /* 0x000fe4000bf86270 */
[----:B------:R-:W-:Y:S01]  /*0ca0*/  LOP3.LUT R12, R20, 0x100, RZ, 0xfc, !PT ;  /* 0x00000100140c7812 */ /* 0x000fe200078efcff */
[----:B------:R-:W2:Y:S01]  /*0cb0*/  @!P2 LDG.E R4, desc[UR20][R2.64] ;  /* 0x000000140204a981 */ /* 0x000ea2000c1e1900 */
[----:B------:R-:W-:-:S02]  /*0cc0*/  ISETP.GE.AND P6, PT, R8, UR44, PT ;  /* 0x0000002c08007c0c */ /* 0x000fc4000bfc6270 */
[----:B------:R-:W-:Y:S01]  /*0cd0*/  ISETP.GE.AND P5, PT, R9, UR44, PT ;  /* 0x0000002c09007c0c */ /* 0x000fe2000bfa6270 */
[----:B------:R-:W3:Y:S01]  /*0ce0*/  @!P1 LDG.E R6, desc[UR20][R2.64+0x80] ;  /* 0x0000801402069981 */ /* 0x000ee2000c1e1900 */
[----:B------:R-:W-:Y:S02]  /*0cf0*/  ISETP.GE.AND P3, PT, R10, UR44, PT ;  /* 0x0000002c0a007c0c */ /* 0x000fe4000bf66270 */
[----:B------:R-:W-:Y:S01]  /*0d00*/  ISETP.GE.AND P2, PT, R11, UR44, PT ;  /* 0x0000002c0b007c0c */ /* 0x000fe2000bf46270 */
[----:B------:R-:W4:Y:S01]  /*0d10*/  @!P0 LDG.E R5, desc[UR20][R2.64+0x100] ;  /* 0x0001001402058981 */ /* 0x000f22000c1e1900 */
[----:B------:R-:W-:Y:S02]  /*0d20*/  ISETP.GE.AND P1, PT, R12, UR44, PT ;  /* 0x0000002c0c007c0c */ /* 0x000fe4000bf26270 */
[C---:B------:R-:W-:Y:S01]  /*0d30*/  LOP3.LUT R13, R20.reuse, 0x120, RZ, 0xfc, !PT ;  /* 0x00000120140d7812 */ /* 0x040fe200078efcff */
[----:B------:R-:W5:Y:S01]  /*0d40*/  @!P4 LDG.E R24, desc[UR20][R2.64+0x180] ;  /* 0x000180140218c981 */ /* 0x000f62000c1e1900 */
[----:B------:R-:W-:-:S02]  /*0d50*/  LOP3.LUT R14, R20, 0x140, RZ, 0xfc, !PT ;  /* 0x00000140140e7812 */ /* 0x000fc400078efcff */
[C---:B------:R-:W-:Y:S01]  /*0d60*/  LOP3.LUT R15, R20.reuse, 0x160, RZ, 0xfc, !PT ;  /* 0x00000160140f7812 */ /* 0x040fe200078efcff */
[----:B------:R-:W5:Y:S01]  /*0d70*/  @!P6 LDG.E R7, desc[UR20][R2.64+0x200] ;  /* 0x000200140207e981 */ /* 0x000f62000c1e1900 */
[C---:B------:R-:W-:Y:S02]  /*0d80*/  LOP3.LUT R16, R20.reuse, 0x180, RZ, 0xfc, !PT ;  /* 0x0000018014107812 */ /* 0x040fe400078efcff */
[C---:B------:R-:W-:Y:S01]  /*0d90*/  LOP3.LUT R17, R20.reuse, 0x1a0, RZ, 0xfc, !PT ;  /* 0x000001a014117812 */ /* 0x040fe200078efcff */
[----:B------:R-:W5:Y:S01]  /*0da0*/  @!P5 LDG.E R26, desc[UR20][R2.64+0x280] ;  /* 0x00028014021ad981 */ /* 0x000f62000c1e1900 */
[----:B------:R-:W-:Y:S02]  /*0db0*/  ISETP.GE.AND P0, PT, R13, UR44, PT ;  /* 0x0000002c0d007c0c */ /* 0x000fe4000bf06270 */
[----:B------:R-:W-:Y:S01]  /*0dc0*/  LOP3.LUT R18, R20, 0x1c0, RZ, 0xfc, !PT ;  /* 0x000001c014127812 */ /* 0x000fe200078efcff */
[----:B------:R-:W5:Y:S01]  /*0dd0*/  @!P3 LDG.E R25, desc[UR20][R2.64+0x300] ;  /* 0x000300140219b981 */ /* 0x000f62000c1e1900 */
[----:B------:R-:W-:-:S02]  /*0de0*/  ISETP.GE.AND P4, PT, R14, UR44, PT ;  /* 0x0000002c0e007c0c */ /* 0x000fc4000bf86270 */
[----:B------:R-:W-:Y:S01]  /*0df0*/  LOP3.LUT R19, R20, 0x1e0, RZ, 0xfc, !PT ;  /* 0x000001e014137812 */ /* 0x000fe200078efcff */
[----:B------:R-:W5:Y:S01]  /*0e00*/  @!P2 LDG.E R28, desc[UR20][R2.64+0x380] ;  /* 0x00038014021ca981 */ /* 0x000f62000c1e1900 */
[----:B------:R-:W-:Y:S02]  /*0e10*/  ISETP.GE.AND P6, PT, R15, UR44, PT ;  /* 0x0000002c0f007c0c */ /* 0x000fe4000bfc6270 */
[----:B------:R-:W-:Y:S01]  /*0e20*/  ISETP.GE.AND P5, PT, R16, UR44, PT ;  /* 0x0000002c10007c0c */ /* 0x000fe2000bfa6270 */
[----:B------:R-:W5:Y:S01]  /*0e30*/  @!P1 LDG.E R27, desc[UR20][R2.64+0x400] ;  /* 0x00040014021b9981 */ /* 0x000f62000c1e1900 */
[----:B------:R-:W-:Y:S02]  /*0e40*/  ISETP.GE.AND P3, PT, R17, UR44, PT ;  /* 0x0000002c11007c0c */ /* 0x000fe4000bf66270 */
[----:B------:R-:W-:Y:S01]  /*0e50*/  ISETP.GE.AND P2, PT, R18, UR44, PT ;  /* 0x0000002c12007c0c */ /* 0x000fe2000bf46270 */
[----:B------:R-:W5:Y:S01]  /*0e60*/  @!P0 LDG.E R30, desc[UR20][R2.64+0x480] ;  /* 0x00048014021e8981 */ /* 0x000f62000c1e1900 */
[----:B------:R-:W-:-:S03]  /*0e70*/  ISETP.GE.AND P1, PT, R19, UR44, PT ;  /* 0x0000002c13007c0c */ /* 0x000fc6000bf26270 */
[----:B------:R-:W5:Y:S04]  /*0e80*/  @!P4 LDG.E R29, desc[UR20][R2.64+0x500] ;  /* 0x00050014021dc981 */ /* 0x000f68000c1e1900 */
[----:B------:R-:W5:Y:S04]  /*0e90*/  @!P6 LDG.E R32, desc[UR20][R2.64+0x580] ;  /* 0x000580140220e981 */ /* 0x000f68000c1e1900 */
[----:B------:R-:W5:Y:S04]  /*0ea0*/  @!P5 LDG.E R31, desc[UR20][R2.64+0x600] ;  /* 0x00060014021fd981 */ /* 0x000f68000c1e1900 */
[----:B------:R-:W5:Y:S04]  /*0eb0*/  @!P3 LDG.E R34, desc[UR20][R2.64+0x680] ;  /* 0x000680140222b981 */ /* 0x000f68000c1e1900 */
[----:B------:R-:W5:Y:S04]  /*0ec0*/  @!P2 LDG.E R33, desc[UR20][R2.64+0x700] ;  /* 0x000700140221a981 */ /* 0x000f68000c1e1900 */
[----:B------:R0:W5:Y:S01]  /*0ed0*/  @!P1 LDG.E R35, desc[UR20][R2.64+0x780] ;  /* 0x0007801402239981 */ /* 0x000162000c1e1900 */
        /* <DEDUP_REMOVED lines=61> */
[----:B--2---:R-:W-:Y:S04]  /*12b0*/  STS [R150], R4 ;  /* 0x0000000496007388 */ /* 0x004fe80000000800 */
[----:B---3--:R-:W-:Y:S04]  /*12c0*/  STS [R149+0x80], R6 ;  /* 0x0000800695007388 */ /* 0x008fe80000000800 */
[----:B----4-:R0:W-:Y:S04]  /*12d0*/  STS [R148+0x100], R5 ;  /* 0x0001000594007388 */ /* 0x0101e80000000800 */
[----:B-----5:R-:W-:Y:S04]  /*12e0*/  STS [R147+0x180], R24 ;  /* 0x0001801893007388 */ /* 0x020fe80000000800 */
        /* <DEDUP_REMOVED lines=65> */
[----:B------:R-:W-:Y:S02]  /*1700*/  ISETP.GE.AND P0, PT, R23, UR44, PT ;  /* 0x0000002c17007c0c */ /* 0x000fe4000bf06270 */
[----:B------:R-:W-:Y:S02]  /*1710*/  ISETP.GE.AND P4, PT, R0, UR44, PT ;  /* 0x0000002c00007c0c */ /* 0x000fe4000bf86270 */
[----:B------:R-:W-:Y:S02]  /*1720*/  ISETP.GE.AND P6, PT, R8, UR44, PT ;  /* 0x0000002c08007c0c */ /* 0x000fe4000bfc6270 */
[----:B------:R-:W-:Y:S02]  /*1730*/  ISETP.GE.AND P5, PT, R9, UR44, PT ;  /* 0x0000002c09007c0c */ /* 0x000fe4000bfa6270 */
[----:B------:R-:W-:-:S02]  /*1740*/  CS2R R38, SRZ ;  /* 0x0000000000267805 */ /* 0x000fc4000001ff00 */
[----:B------:R-:W-:Y:S02]  /*1750*/  CS2R R40, SRZ ;  /* 0x0000000000287805 */ /* 0x000fe4000001ff00 */
[----:B------:R-:W-:Y:S02]  /*1760*/  CS2R R42, SRZ ;  /* 0x00000000002a7805 */ /* 0x000fe4000001ff00 */
[----:B------:R-:W-:Y:S01]  /*1770*/  MOV R45, RZ ;  /* 0x000000ff002d7202 */ /* 0x000fe20000000f00 */
[----:B--2---:R0:W-:Y:S04]  /*1780*/  STS [R150], R4 ;  /* 0x0000000496007388 */ /* 0x0041e80000000800 */
[----:B---3--:R-:W-:Y:S04]  /*1790*/  STS [R149+0x80], R6 ;  /* 0x0000800695007388 */ /* 0x008fe80000000800 */
[----:B----4-:R-:W-:Y:S04]  /*17a0*/  STS [R148+0x100], R5 ;  /* 0x0001000594007388 */ /* 0x010fe80000000800 */
[----:B-----5:R-:W-:Y:S04]  /*17b0*/  STS [R147+0x180], R24 ;  /* 0x0001801893007388 */ /* 0x020fe80000000800 */
[----:B------:R-:W-:Y:S04]  /*17c0*/  STS [R146+0x200], R7 ;  /* 0x0002000792007388 */ /* 0x000fe80000000800 */
[----:B------:R-:W-:Y:S04]  /*17d0*/  STS [R145+0x280], R26 ;  /* 0x0002801a91007388 */ /* 0x000fe80000000800 */
[----:B------:R1:W-:Y:S04]  /*17e0*/  STS [R144+0x300], R25 ;  /* 0x0003001990007388 */ /* 0x0003e80000000800 */
[----:B------:R-:W-:Y:S04]  /*17f0*/  STS [R143+0x380], R28 ;  /* 0x0003801c8f007388 */ /* 0x000fe80000000800 */
[----:B------:R2:W-:Y:S04]  /*1800*/  STS [R142+0x400], R27 ;  /* 0x0004001b8e007388 */ /* 0x0005e80000000800 */
[----:B------:R-:W-:Y:S04]  /*1810*/  STS [R141+0x480], R30 ;  /* 0x0004801e8d007388 */ /* 0x000fe80000000800 */
[----:B------:R3:W-:Y:S04]  /*1820*/  STS [R140+0x500], R29 ;  /* 0x0005001d8c007388 */ /* 0x0007e80000000800 */
[----:B------:R4:W-:Y:S04]  /*1830*/  STS [R139+0x580], R32 ;  /* 0x000580208b007388 */ /* 0x0009e80000000800 */
        /* <DEDUP_REMOVED lines=23> */
[----:B--2---:R-:W-:Y:S02]  /*19b0*/  CS2R R26, SRZ ;  /* 0x00000000001a7805 */ /* 0x004fe4000001ff00 */
[----:B------:R-:W-:Y:S01]  /*19c0*/  LEA.HI.X R5, R20, UR50, R21, 0x2, P3 ;  /* 0x0000003214057c11 */ /* 0x000fe200098f1415 */
[----:B------:R-:W-:Y:S01]  /*19d0*/  BAR.SYNC.DEFER_BLOCKING 0x0 ;  /* 0x0000000000007b1d */ /* 0x000fe20000010000 */
[----:B------:R-:W-:Y:S02]  /*19e0*/  ISETP.GE.AND P3, PT, R10, UR44, PT ;  /* 0x0000002c0a007c0c */ /* 0x000fe4000bf66270 */
[----:B---3--:R-:W-:Y:S01]  /*19f0*/  CS2R R28, SRZ ;  /* 0x00000000001c7805 */ /* 0x008fe2000001ff00 */
[----:B----4-:R-:W-:Y:S01]  /*1a00*/  HFMA2.MMA R32, -RZ, RZ, 0, 0 ;  /* 0x00000000ff207435 */ /* 0x010fe200000001ff */
        /* <DEDUP_REMOVED lines=28> */
[----:B------:R-:W-:Y:S02]  /*1bd0*/  MOV R2, UR30 ;  /* 0x0000001e00027c02 */ /* 0x000fe40008000f00 */
[----:B------:R-:W-:Y:S01]  /*1be0*/  MOV R7, UR8 ;  /* 0x0000000800077c02 */ /* 0x000fe20008000f00 */
[----:B------:R-:W-:Y:S01]  /*1bf0*/  UIMAD UR7, UR17, UR8, URZ ;  /* 0x00000008110772a4 */ /* 0x000fe2000f8e023f */
[----:B------:R-:W-:Y:S01]  /*1c00*/  MOV R3, UR31 ;  /* 0x0000001f00037c02 */ /* 0x000fe20008000f00 */
[----:B------:R-:W-:Y:S01]  /*1c10*/  UIMAD UR19, UR17, UR24, URZ ;  /* 0x00000018111372a4 */ /* 0x000fe2000f8e023f */
[----:B0-----:R-:W-:Y:S01]  /*1c20*/  MOV R4, UR30 ;  /* 0x0000001e00047c02 */ /* 0x001fe20008000f00 */
[----:B------:R-:W-:Y:S01]  /*1c30*/  UIMAD UR18, UR11, UR9, UR7 ;  /* 0x000000090b1272a4 */ /* 0x000fe2000f8e0207 */
[----:B------:R-:W-:Y:S02]  /*1c40*/  MOV R5, UR31 ;  /* 0x0000001f00057c02 */ /* 0x000fe40008000f00 */
[----:B------:R-:W-:Y:S01]  /*1c50*/  @!P0 IMAD.WIDE.U32 R2, R7, UR11, R2 ;  /* 0x0000000b07028c25 */ /* 0x000fe2000f8e0002 */
[----:B------:R-:W-:Y:S01]  /*1c60*/  MOV R7, UR24 ;  /* 0x0000001800077c02 */ /* 0x000fe20008000f00 */
[----:B------:R-:W-:-:S02]  /*1c70*/  USHF.R.S32.HI UR7, URZ, 0x1f, UR10 ;  /* 0x0000001f3f077899 */ /* 0x000fc4000801140a */
[----:B------:R-:W-:Y:S02]  /*1c80*/  UIMAD.WIDE.U32 UR26, UR11, UR8, URZ ;  /* 0x000000080b1a72a5 */ /* 0x000fe4000f8e003f */
[----:B------:R-:W-:Y:S01]  /*1c90*/  UIMAD UR29, UR11, UR25, UR19 ;  /* 0x000000190b1d72a4 */ /* 0x000fe2000f8e0213 */
[----:B------:R-:W-:Y:S01]  /*1ca0*/  ULDC.64 UR8, c[0x0][0x2a8] ;  /* 0x0000aa0000087ab9 */ /* 0x000fe20000000a00 */
[----:B------:R-:W-:Y:S01]  /*1cb0*/  @!P0 IMAD.WIDE.U32 R4, R7, UR11, R4 ;  /* 0x0000000b07048c25 */ /* 0x000fe2000f8e0004 */
[----:B------:R-:W-:Y:S01]  /*1cc0*/  UIMAD UR28, UR7, UR8, URZ ;  /* 0x00000008071c72a4 */ /* 0x000fe2000f8e023f */
[----:B------:R-:W-:Y:S01]  /*1cd0*/  @!P0 IADD3 R3, R3, UR18, RZ ;  /* 0x0000001203038c10 */ /* 0x000fe2000fffe0ff */
        /* <DEDUP_REMOVED lines=39> */
[----:B------:R-:W-:-:S02]  /*1f50*/  ISETP.GE.AND P5, PT, R9, UR44, PT ;  /* 0x0000002c09007c0c */ /* 0x000fc4000bfa6270 */
[----:B------:R-:W-:Y:S02]  /*1f60*/  ISETP.GE.AND P6, PT, R10, UR44, PT ;  /* 0x0000002c0a007c0c */ /* 0x000fe4000bfc6270 */
[----:B------:R-:W-:Y:S02]  /*1f70*/  CS2R R52, SRZ ;  /* 0x0000000000347805 */ /* 0x000fe4000001ff00 */
[----:B------:R-:W-:Y:S02]  /*1f80*/  LEA.HI.X R7, R7, R5, R46, 0x2, P2 ;  /* 0x0000000507077211 */ /* 0x000fe400010f142e */
[----:B------:R-:W-:Y:S02]  /*1f90*/  CS2R R54, SRZ ;  /* 0x0000000000367805 */ /* 0x000fe4000001ff00 */
[----:B------:R-:W-:Y:S01]  /*1fa0*/  LEA.HI.X R5, R37, R3, R48, 0x2, P4 ;  /* 0x0000000325057211 */ /* 0x000fe200020f1430 */
[----:B--2---:R-:W-:Y:S01]  /*1fb0*/  STS [R150], R24 ;  /* 0x0000001896007388 */ /* 0x004fe20000000800 */
[----:B------:R-:W-:Y:S01]  /*1fc0*/  CS2R R56, SRZ ;  /* 0x0000000000387805 */ /* 0x000fe2000001ff00 */
[----:B------:R-:W-:-:S02]  /*1fd0*/  HFMA2.MMA R61, -RZ, RZ, 0, 0 ;  /* 0x00000000ff3d7435 */ /* 0x000fc400000001ff */
[----:B------:R-:W-:Y:S01]  /*1fe0*/  HFMA2.MMA R65, -RZ, RZ, 0, 0 ;  /* 0x00000000ff417435 */ /* 0x000fe200000001ff */
[----:B---3--:R-:W-:Y:S01]  /*1ff0*/  STS [R149+0x80], R26 ;  /* 0x0000801a95007388 */ /* 0x008fe20000000800 */
[----:B------:R-:W-:Y:S02]  /*2000*/  MOV R62, RZ ;  /* 0x000000ff003e7202 */ /* 0x000fe40000000f00 */
[----:B------:R-:W-:Y:S02]  /*2010*/  CS2R R66, SRZ ;  /* 0x0000000000427805 */ /* 0x000fe4000001ff00 */
[----:B------:R-:W-:Y:S01]  /*2020*/  MOV R68, RZ ;  /* 0x000000ff00447202 */ /* 0x000fe20000000f00 */
[----:B----4-:R-:W-:Y:S01]  /*2030*/  STS [R148+0x100], R25 ;  /* 0x0001001994007388 */ /* 0x010fe20000000800 */
[----:B------:R-:W0:Y:S01]  /*2040*/  S2UR UR9, SR_CgaCtaId ;  /* 0x00000000000979c3 */ /* 0x000e220000008800 */
[----:B------:R-:W-:Y:S01]  /*2050*/  UMOV UR8, 0x400 ;  /* 0x0000040000087882 */ /* 0x000fe20000000000 */
[----:B------:R-:W-:Y:S01]  /*2060*/  ULDC.64 UR24, c[0x0][0x398] ;  /* 0x0000e60000187ab9 */ /* 0x000fe20000000a00 */
[----:B-----5:R-:W-:Y:S04]  /*2070*/  STS [R147+0x180], R28 ;  /* 0x0001801c93007388 */ /* 0x020fe80000000800 */
        /* <DEDUP_REMOVED lines=9> */
[----:B------:R-:W-:-:S03]  /*2110*/  @!P0 LEA.HI.X R37, R35, UR29, R44, 0x2, P1 ;  /* 0x0000001d23258c11 */ /* 0x000fc600088f142c */
[----:B------:R-:W-:Y:S01]  /*2120*/  STS [R137+0x680], R43 ;  /* 0x0006802b89007388 */ /* 0x000fe20000000800 */
[----:B------:R-:W-:-:S03]  /*2130*/  @!P0 LEA.HI.X R3, R33, UR27, R34, 0x2, P3 ;  /* 0x0000001b21038c11 */ /* 0x000fc600098f1422 */
        /* <DEDUP_REMOVED lines=19> */
[----:B------:R-:W-:-:S02]  /*2270*/  ISETP.GE.AND P1, PT, R23, UR44, PT ;  /* 0x0000002c17007c0c */ /* 0x000fc4000bf26270 */
[----:B-1----:R-:W-:Y:S01]  /*2280*/  CS2R R38, SRZ ;  /* 0x0000000000267805 */ /* 0x002fe2000001ff00 */
[----:B------:R-:W-:Y:S01]  /*2290*/  BAR.SYNC.DEFER_BLOCKING 0x0 ;  /* 0x0000000000007b1d */ /* 0x000fe20000010000 */
[----:B------:R-:W-:Y:S02]  /*22a0*/  CS2R R46, SRZ ;  /* 0x00000000002e7805 */ /* 0x000fe4000001ff00 */
[----:B--2---:R-:W-:-:S07]  /*22b0*/  MOV R45, RZ ;  /* 0x000000ff002d7202 */ /* 0x004fce0000000f00 */
[----:B------:R-:W2:Y:S01]  /*22c0*/  @!P1 LDG.E R38, desc[UR20][R6.64+-0x1f00] ;  /* 0xffe1001406269981 */ /* 0x000ea2000c1e1900 */
[----:B------:R-:W-:-:S13]  /*22d0*/  ISETP.GE.AND P1, PT, R11, UR44, PT ;  /* 0x0000002c0b007c0c */ /* 0x000fda000bf26270 */
[----:B------:R-:W3:Y:S01]  /*22e0*/  @!P1 LDG.E R46, desc[UR20][R6.64+-0x1c80] ;  /* 0xffe38014062e9981 */ /* 0x000ee2000c1e1900 */
[----:B------:R-:W-:Y:S02]  /*22f0*/  ISETP.GE.AND P1, PT, R12, UR44, PT ;  /* 0x0000002c0c007c0c */ /* 0x000fe4000bf26270 */
[----:B------:R-:W-:Y:S02]  /*2300*/  ISETP.GE.AND P2, PT, R8, UR44, PT ;  /* 0x0000002c08007c0c */ /* 0x000fe4000bf46270 */
[----:B------:R-:W-:Y:S02]  /*2310*/  ISETP.GE.AND P3, PT, R22, UR44, PT ;  /* 0x0000002c16007c0c */ /* 0x000fe4000bf66270 */
[----:B------:R-:W-:-:S07]  /*2320*/  ISETP.GE.AND P4, PT, R0, UR44, PT ;  /* 0x0000002c00007c0c */ /* 0x000fce000bf86270 */
[----:B------:R-:W4:Y:S01]  /*2330*/  @!P1 LDG.E R45, desc[UR20][R6.64+-0x1c00] ;  /* 0xffe40014062d9981 */ /* 0x000f22000c1e1900 */
[----:B------:R-:W-:Y:S01]  /*2340*/  ISETP.GE.AND P1, PT, R13, UR44, PT ;  /* 0x0000002c0d007c0c */ /* 0x000fe2000bf26270 */
[----:B------:R-:W-:Y:S01]  /*2350*/  HFMA2.MMA R44, -RZ, RZ, 0, 0 ;  /* 0x00000000ff2c7435 */ /* 0x000fe200000001ff */
[----:B------:R-:W-:Y:S02]  /*2360*/  CS2R R40, SRZ ;  /* 0x0000000000287805 */ /* 0x000fe4000001ff00 */
[----:B------:R-:W-:Y:S01]  /*2370*/  CS2R R42, SRZ ;  /* 0x00000000002a7805 */ /* 0x000fe2000001ff00 */
[----:B------:R-:W5:Y:S01]  /*2380*/  @!P3 LDG.E R39, desc[UR20][R6.64+-0x1f80] ;  /* 0xffe080140627b981 */ /* 0x000f62000c1e1900 */
[----:B------:R-:W-:-:S03]  /*2390*/  ISETP.GE.AND P3, PT, R16, UR44, PT ;  /* 0x0000002c10007c0c */ /* 0x000fc6000bf66270 */
[----:B------:R-:W3:Y:S01]  /*23a0*/  @!P2 LDG.E R40, desc[UR20][R6.64+-0x1e00] ;  /* 0xffe200140628a981 */ /* 0x000ee2000c1e1900 */
[----:B------:R-:W-:-:S03]  /*23b0*/  ISETP.GE.AND P2, PT, R15, UR44, PT ;  /* 0x0000002c0f007c0c */ /* 0x000fc6000bf46270 */
[----:B------:R-:W4:Y:S04]  /*23c0*/  @!P4 LDG.E R41, desc[UR20][R6.64+-0x1e80] ;  /* 0xffe180140629c981 */ /* 0x000f28000c1e1900 */
[----:B------:R-:W3:Y:S01]  /*23d0*/  @!P1 LDG.E R47, desc[UR20][R6.64+-0x1b80] ;  /* 0xffe48014062f9981 */ /* 0x000ee2000c1e1900 */
[----:B------:R-:W-:Y:S02]  /*23e0*/  ISETP.GE.AND P1, PT, R14, UR44, PT ;  /* 0x0000002c0e007c0c */ /* 0x000fe4000bf26270 */
[----:B------:R-:W-:Y:S01]  /*23f0*/  ISETP.GE.AND P4, PT, R17, UR44, PT ;  /* 0x0000002c11007c0c */ /* 0x000fe2000bf86270 */
[----:B------:R1:W2:Y:S04]  /*2400*/  @!P0 LDG.E R44, desc[UR20][R36.64] ;  /* 0x00000014242c8981 */ /* 0x0002a8000c1e1900 */
[----:B------:R-:W3:Y:S01]  /*2410*/  @!P5 LDG.E R43, desc[UR20][R6.64+-0x1d80] ;  /* 0xffe28014062bd981 */ /* 0x000ee2000c1e1900 */
[----:B------:R-:W-:-:S03]  /*2420*/  ISETP.GE.AND P5, PT, R18, UR44, PT ;  /* 0x0000002c12007c0c */ /* 0x000fc6000bfa6270 */
[----:B------:R-:W3:Y:S01]  /*2430*/  @!P6 LDG.E R42, desc[UR20][R6.64+-0x1d00] ;  /* 0xffe30014062ae981 */ /* 0x000ee2000c1e1900 */
[----:B------:R-:W-:Y:S02]  /*2440*/  ISETP.GE.AND P6, PT, R19, UR44, PT ;  /* 0x0000002c13007c0c */ /* 0x000fe4000bfc6270 */
[----:B-1----:R-:W-:Y:S01]  /*2450*/  CS2R R36, SRZ ;  /* 0x0000000000247805 */ /* 0x002fe2000001ff00 */
[----:B------:R-:W3:Y:S05]  /*2460*/  @!P2 LDG.E R52, desc[UR20][R6.64+-0x1a80] ;  /* 0xffe580140634a981 */ /* 0x000eea000c1e1900 */
[----:B------:R-:W3:Y:S04]  /*2470*/  @!P1 LDG.E R36, desc[UR20][R6.64+-0x1b00] ;  /* 0xffe5001406249981 */ /* 0x000ee8000c1e1900 */
[----:B------:R-:W3:Y:S04]  /*2480*/  @!P3 LDG.E R37, desc[UR20][R6.64+-0x1a00] ;  /* 0xffe600140625b981 */ /* 0x000ee8000c1e1900 */
[----:B------:R-:W3:Y:S04]  /*2490*/  @!P4 LDG.E R54, desc[UR20][R6.64+-0x1980] ;  /* 0xffe680140636c981 */ /* 0x000ee8000c1e1900 */
[----:B------:R-:W3:Y:S04]  /*24a0*/  @!P5 LDG.E R53, desc[UR20][R6.64+-0x1900] ;  /* 0xffe700140635d981 */ /* 0x000ee8000c1e1900 */
[----:B------:R1:W3:Y:S01]  /*24b0*/  @!P6 LDG.E R55, desc[UR20][R6.64+-0x1880] ;  /* 0xffe780140637e981 */ /* 0x0002e2000c1e1900 */
[----:B------:R-:W-:-:S02]  /*24c0*/  P2R R58, PR, RZ, 0x2 ;  /* 0x00000002ff3a7803 */ /* 0x000fc40000000000 */
[----:B------:R-:W-:Y:S02]  /*24d0*/  ISETP.GE.AND P1, PT, R23, UR44, PT ;  /* 0x0000002c17007c0c */ /* 0x000fe4000bf26270 */
[----:B-1----:R-:W-:Y:S01]  /*24e0*/  CS2R R6, SRZ ;  /* 0x0000000000067805 */ /* 0x002fe2000001ff00 */
[----:B--2---:R-:W-:Y:S04]  /*24f0*/  STS [R150], R44 ;  /* 0x0000002c96007388 */ /* 0x004fe80000000800 */
[----:B-----5:R-:W-:Y:S04]  /*2500*/  STS [R149+0x80], R39 ;  /* 0x0000802795007388 */ /* 0x020fe80000000800 */
[----:B------:R-:W-:Y:S04]  /*2510*/  STS [R148+0x100], R38 ;  /* 0x0001002694007388 */ /* 0x000fe80000000800 */
        /* <DEDUP_REMOVED lines=12> */
[----:B------:R-:W-:Y:S01]  /*25e0*/  STS [R135+0x780], R55 ;  /* 0x0007803787007388 */ /* 0x000fe20000000800 */
[----:B------:R-:W-:-:S03]  /*25f0*/  NOP ;  /* 0x0000000000007918 */ /* 0x000fc60000000000 */
[----:B------:R-:W-:Y:S04]  /*2600*/  LDS R51, [R157] ;  /* 0x000000009d337984 */ /* 0x000fe80000000800 */
[----:B------:R-:W2:Y:S04]  /*2610*/  LDS R50, [R157+0x4] ;  /* 0x000004009d327984 */ /* 0x000ea80000000800 */
[----:B------:R-:W-:Y:S04]  /*2620*/  LDS R49, [R157+0x8] ;  /* 0x000008009d317984 */ /* 0x000fe80000000800 */
[----:B------:R-:W3:Y:S04]  /*2630*/  LDS R48, [R157+0xc] ;  /* 0x00000c009d307984 */ /* 0x000ee80000000800 */
[----:B------:R-:W4:Y:S04]  /*2640*/  LDS R47, [R157+0x10] ;  /* 0x000010009d2f7984 */ /* 0x000f280000000800 */
[----:B------:R-:W-:Y:S04]  /*2650*/  LDS R46, [R157+0x14] ;  /* 0x000014009d2e7984 */ /* 0x000fe80000000800 */
[----:B------:R-:W5:Y:S04]  /*2660*/  LDS R45, [R157+0x18] ;  /* 0x000018009d2d7984 */ /* 0x000f680000000800 */
[----:B------:R-:W-:Y:S04]  /*2670*/  LDS R44, [R157+0x1c] ;  /* 0x00001c009d2c7984 */ /* 0x000fe80000000800 */
[----:B------:R-:W-:Y:S04]  /*2680*/  LDS R43, [R157+0x20] ;  /* 0x000020009d2b7984 */ /* 0x000fe80000000800 */
[----:B------:R-:W-:Y:S04]  /*2690*/  LDS R42, [R157+0x24] ;  /* 0x000024009d2a7984 */ /* 0x000fe80000000800 */
[----:B------:R-:W0:Y:S04]  /*26a0*/  LDS R36, [R157+0x28] ;  /* 0x000028009d247984 */ /* 0x000e280000000800 */
[----:B------:R-:W0:Y:S04]  /*26b0*/  LDS R37, [R157+0x2c] ;  /* 0x00002c009d257984 */ /* 0x000e280000000800 */
        /* <DEDUP_REMOVED lines=9> */
[----:B------:R-:W-:-:S03]  /*2750*/  ISETP.GE.AND P1, PT, R8, UR44, PT ;  /* 0x0000002c08007c0c */ /* 0x000fc6000bf26270 */
[----:B------:R-:W5:Y:S04]  /*2760*/  @!P2 LDG.E R65, desc[UR20][R4.64+-0x1a80] ;  /* 0xffe580140441a981 */ /* 0x000f68000c1e1900 */
[----:B------:R-:W5:Y:S04]  /*2770*/  @!P3 LDG.E R62, desc[UR20][R4.64+-0x1a00] ;  /* 0xffe60014043eb981 */ /* 0x000f68000c1e1900 */
[----:B------:R-:W5:Y:S01]  /*2780*/  @!P0 LDG.E R52, desc[UR20][R4.64+-0x1f80] ;  /* 0xffe0801404348981 */ /* 0x000f62000c1e1900 */
[----:B------:R-:W-:-:S03]  /*2790*/  ISETP.GE.AND P0, PT, R0, UR44, PT ;  /* 0x0000002c00007c0c */ /* 0x000fc6000bf06270 */
[----:B------:R-:W5:Y:S01]  /*27a0*/  @!P1 LDG.E R53, desc[UR20][R4.64+-0x1e00] ;  /* 0xffe2001404359981 */ /* 0x000f62000c1e1900 */
[----:B------:R-:W-:Y:S02]  /*27b0*/  ISETP.GE.AND P1, PT, R10, UR44, PT ;  /* 0x0000002c0a007c0c */ /* 0x000fe4000bf26270 */
[----:B-1----:R-:W-:Y:S01]  /*27c0*/  CS2R R2, SRZ ;  /* 0x0000000000027805 */ /* 0x002fe2000001ff00 */
[----:B------:R-:W5:Y:S04]  /*27d0*/  @!P4 LDG.E R67, desc[UR20][R4.64+-0x1980] ;  /* 0xffe680140443c981 */ /* 0x000f68000c1e1900 */
[----:B------:R-:W5:Y:S04]  /*27e0*/  @!P5 LDG.E R66, desc[UR20][R4.64+-0x1900] ;  /* 0xffe700140442d981 */ /* 0x000f68000c1e1900 */
[----:B------:R-:W5:Y:S01]  /*27f0*/  @!P0 LDG.E R56, desc[UR20][R4.64+-0x1e80] ;  /* 0xffe1801404388981 */ /* 0x000f62000c1e1900 */
[----:B------:R-:W-:-:S03]  /*2800*/  ISETP.GE.AND P0, PT, R9, UR44, PT ;  /* 0x0000002c09007c0c */ /* 0x000fc6000bf06270 */
[----:B------:R-:W5:Y:S01]  /*2810*/  @!P1 LDG.E R57, desc[UR20][R4.64+-0x1d00] ;  /* 0xffe3001404399981 */ /* 0x000f62000c1e1900 */
[----:B------:R-:W-:-:S03]  /*2820*/  ISETP.GE.AND P1, PT, R12, UR44, PT ;  /* 0x0000002c0c007c0c */ /* 0x000fc6000bf26270 */
[----:B------:R-:W5:Y:S06]  /*2830*/  @!P6 LDG.E R68, desc[UR20][R4.64+-0x1880] ;  /* 0xffe780140444e981 */ /* 0x000f6c000c1e1900 */
[----:B------:R-:W5:Y:S01]  /*2840*/  @!P0 LDG.E R2, desc[UR20][R4.64+-0x1d80] ;  /* 0xffe2801404028981 */ /* 0x000f62000c1e1900 */
[----:B------:R-:W-:-:S03]  /*2850*/  ISETP.GE.AND P0, PT, R11, UR44, PT ;  /* 0x0000002c0b007c0c */ /* 0x000fc6000bf06270 */
[----:B------:R-:W5:Y:S01]  /*2860*/  @!P1 LDG.E R3, desc[UR20][R4.64+-0x1c00] ;  /* 0xffe4001404039981 */ /* 0x000f62000c1e1900 */
[----:B------:R-:W-:Y:S02]  /*2870*/  ISETP.NE.AND P1, PT, R58, RZ, PT ;  /* 0x000000ff3a00720c */ /* 0x000fe40003f25270 */
[----:B------:R-:W-:-:S07]  /*2880*/  CS2R R58, SRZ ;  /* 0x00000000003a7805 */ /* 0x000fce000001ff00 */
[----:B------:R-:W5:Y:S01]  /*2890*/  @!P0 LDG.E R58, desc[UR20][R4.64+-0x1c80] ;  /* 0xffe38014043a8981 */ /* 0x000f62000c1e1900 */
[----:B------:R-:W-:-:S03]  /*28a0*/  ISETP.GE.AND P0, PT, R13, UR44, PT ;  /* 0x0000002c0d007c0c */ /* 0x000fc6000bf06270 */
[----:B------:R-:W5:Y:S10]  /*28b0*/  @!P1 LDG.E R59, desc[UR20][R4.64+-0x1b00] ;  /* 0xffe50014043b9981 */ /* 0x000f74000c1e1900 */
[----:B------:R5:W5:Y:S01]  /*28c0*/  @!P0 LDG.E R61, desc[UR20][R4.64+-0x1b80] ;  /* 0xffe48014043d8981 */ /* 0x000b62000c1e1900 */
[----:B--2---:R-:W-:Y:S01]  /*28d0*/  FMUL.FTZ R55, R50, -1.4426950216293334961 ;  /* 0xbfb8aa3b32377820 */ /* 0x004fe20000410000 */
[----:B------:R-:W-:-:S05]  /*28e0*/  FMUL.FTZ R54, R51, -1.4426950216293334961 ;  /* 0xbfb8aa3b33367820 */ /* 0x000fca0000410000 */
[----:B------:R-:W1:Y:S01]  /*28f0*/  MUFU.EX2 R55, R55 ;  /* 0x0000003700377308 */ /* 0x000e620000000800 */
[----:B---3--:R-:W-:Y:S01]  /*2900*/  FMUL.FTZ R63, R48, -1.4426950216293334961 ;  /* 0xbfb8aa3b303f7820 */ /* 0x008fe20000410000 */
[----:B----4-:R-:W-:-:S06]  /*2910*/  FMUL.FTZ R64, R47, -1.4426950216293334961 ;  /* 0xbfb8aa3b2f407820 */ /* 0x010fcc0000410000 */
[----:B------:R-:W2:Y:S01]  /*2920*/  MUFU.EX2 R54, R54 ;  /* 0x0000003600367308 */ /* 0x000ea20000000800 */
[----:B-----5:R-:W-:-:S07]  /*2930*/  FMUL.FTZ R5, R45, -1.4426950216293334961 ;  /* 0xbfb8aa3b2d057820 */ /* 0x020fce0000410000 */
[----:B------:R-:W3:Y:S01]  /*2940*/  MUFU.EX2 R63, R63 ;  /* 0x0000003f003f7308 */ /* 0x000ee20000000800 */
[----:B-1----:R-:W-:-:S07]  /*2950*/  FADD.FTZ R55, R55, 1 ;  /* 0x3f80000037377421 */ /* 0x002fce0000010000 */
[----:B------:R-:W1:Y:S01]  /*2960*/  MUFU.EX2 R64, R64 ;  /* 0x0000004000407308 */ /* 0x000e620000000800 */
[----:B------:R-:W-:Y:S01]  /*2970*/  FMUL.FTZ R4, R46, -1.4426950216293334961 ;  /* 0xbfb8aa3b2e047820 */ /* 0x000fe20000410000 */
[----:B--2---:R-:W-:-:S06]  /*2980*/  FADD.FTZ R54, R54, 1 ;  /* 0x3f80000036367421 */ /* 0x004fcc0000010000 */
[----:B------:R-:W2:Y:S01]  /*2990*/  MUFU.EX2 R5, R5 ;  /* 0x0000000500057308 */ /* 0x000ea20000000800 */
[----:B0-----:R-:W-:-:S07]  /*29a0*/  FMUL.FTZ R74, R36, -1.4426950216293334961 ;  /* 0xbfb8aa3b244a7820 */ /* 0x001fce0000410000 */
[----:B------:R-:W-:Y:S01]  /*29b0*/  MUFU.RCP R55, R55 ;  /* 0x0000003700377308 */ /* 0x000fe20000001000 */
[----:B------:R-:W-:Y:S01]  /*29c0*/  FMUL.FTZ R60, R49, -1.4426950216293334961 ;  /* 0xbfb8aa3b313c7820 */ /* 0x000fe20000410000 */
[----:B---3--:R-:W-:Y:S01]  /*29d0*/  FADD.FTZ R63, R63, 1 ;  /* 0x3f8000003f3f7421 */ /* 0x008fe20000010000 */
[----:B-1----:R-:W-:-:S05]  /*29e0*/  FADD.FTZ R64, R64, 1 ;  /* 0x3f80000040407421 */ /* 0x002fca0000010000 */
[----:B------:R-:W0:Y:S01]  /*29f0*/  MUFU.EX2 R4, R4 ;  /* 0x0000000400047308 */ /* 0x000e220000000800 */
[----:B------:R-:W-:Y:S01]  /*2a00*/  FMUL.FTZ R69, R44, -1.4426950216293334961 ;  /* 0xbfb8aa3b2c457820 */ /* 0x000fe20000410000 */
[----:B------:R-:W-:Y:S01]  /*2a10*/  FMUL.FTZ R70, R43, -1.4426950216293334961 ;  /* 0xbfb8aa3b2b467820 */ /* 0x000fe20000410000 */
[----:B------:R-:W-:-:S05]  /*2a20*/  FMUL.FTZ R75, R37, -1.4426950216293334961 ;  /* 0xbfb8aa3b254b7820 */ /* 0x000fca0000410000 */
[----:B------:R-:W-:Y:S01]  /*2a30*/  MUFU.RCP R54, R54 ;  /* 0x0000003600367308 */ /* 0x000fe20000001000 */
[----:B--2---:R-:W-:Y:S01]  /*2a40*/  FADD.FTZ R5, R5, 1 ;  /* 0x3f80000005057421 */ /* 0x004fe20000010000 */
[----:B------:R-:W-:-:S06]  /*2a50*/  FMUL.FTZ R77, R38, -1.4426950216293334961 ;  /* 0xbfb8aa3b264d7820 */ /* 0x000fcc0000410000 */
[----:B------:R-:W1:Y:S08]  /*2a60*/  MUFU.EX2 R74, R74 ;  /* 0x0000004a004a7308 */ /* 0x000e700000000800 */
[----:B------:R2:W-:Y:S08]  /*2a70*/  MUFU.EX2 R71, R69 ;  /* 0x0000004500477308 */ /* 0x0005f00000000800 */
[----:B------:R3:W-:Y:S01]  /*2a80*/  MUFU.EX2 R72, R70 ;  /* 0x0000004600487308 */ /* 0x0007e20000000800 */
[----:B--2---:R-:W-:-:S07]  /*2a90*/  FMUL.FTZ R69, R39, -1.4426950216293334961 ;  /* 0xbfb8aa3b27457820 */ /* 0x004fce0000410000 */
[----:B------:R1:W2:Y:S01]  /*2aa0*/  MUFU.EX2 R76, R75 ;  /* 0x0000004b004c7308 */ /* 0x0002a20000000800 */
[----:B---3--:R-:W-:-:S07]  /*2ab0*/  FMUL.FTZ R70, R40, -1.4426950216293334961 ;  /* 0xbfb8aa3b28467820 */ /* 0x008fce0000410000 */
[----:B------:R-:W3:Y:S01]  /*2ac0*/  MUFU.EX2 R60, R60 ;  /* 0x0000003c003c7308 */ /* 0x000ee20000000800 */
[----:B0-----:R-:W-:-:S07]  /*2ad0*/  FADD.FTZ R4, R4, 1 ;  /* 0x3f80000004047421 */ /* 0x001fce0000010000 */
[----:B------:R-:W-:Y:S08]  /*2ae0*/  MUFU.RCP R63, R63 ;  /* 0x0000003f003f7308 */ /* 0x000ff00000001000 */
[----:B------:R-:W0:Y:S08]  /*2af0*/  MUFU.RCP R64, R64 ;  /* 0x0000004000407308 */ /* 0x000e300000001000 */
[----:B------:R-:W4:Y:S01]  /*2b00*/  MUFU.EX2 R78, R69 ;  /* 0x00000045004e7308 */ /* 0x000f220000000800 */
[----:B------:R-:W-:-:S07]  /*2b10*/  FMUL.FTZ R73, R42, -1.4426950216293334961 ;  /* 0xbfb8aa3b2a497820 */ /* 0x000fce0000410000 */
[----:B------:R-:W-:Y:S08]  /*2b20*/  MUFU.EX2 R79, R70 ;  /* 0x00000046004f7308 */ /* 0x000ff00000000800 */
[----:B------:R5:W-:Y:S01]  /*2b30*/  MUFU.RCP R70, R5 ;  /* 0x0000000500467308 */ /* 0x000be20000001000 */
[----:B-1----:R-:W-:-:S07]  /*2b40*/  FADD.FTZ R75, R74, 1 ;  /* 0x3f8000004a4b7421 */ /* 0x002fce0000010000 */
[----:B------:R-:W1:Y:S01]  /*2b50*/  MUFU.EX2 R77, R77 ;  /* 0x0000004d004d7308 */ /* 0x000e620000000800 */
[----:B------:R-:W-:Y:S01]  /*2b60*/  FMUL.FTZ R80, R41, -1.4426950216293334961 ;  /* 0xbfb8aa3b29507820 */ /* 0x000fe20000410000 */
[----:B--2---:R-:W-:-:S06]  /*2b70*/  FADD.FTZ R74, R76, 1 ;  /* 0x3f8000004c4a7421 */ /* 0x004fcc0000010000 */
[----:B------:R2:W-:Y:S01]  /*2b80*/  MUFU.RCP R69, R4 ;  /* 0x0000000400457308 */ /* 0x0005e20000001000 */
[----:B---3--:R-:W-:Y:S01]  /*2b90*/  FADD.FTZ R60, R60, 1 ;  /* 0x3f8000003c3c7421 */ /* 0x008fe20000010000 */
[----:B------:R-:W-:Y:S04]  /*2ba0*/  STS [R150], R6 ;  /* 0x0000000696007388 */ /* 0x000fe80000000800 */
        /* <DEDUP_REMOVED lines=16> */
[----:B------:R-:W4:Y:S04]  /*2cb0*/  LDS R52, [R157] ;  /* 0x000000009d347984 */ /* 0x000f280000000800 */
[----:B------:R-:W2:Y:S04]  /*2cc0*/  LDS R53, [R157+0x4] ;  /* 0x000004009d357984 */ /* 0x000ea80000000800 */
[----:B------:R-:W1:Y:S04]  /*2cd0*/  LDS R57, [R157+0xc] ;  /* 0x00000c009d397984 */ /* 0x000e680000000800 */
[----:B------:R-:W1:Y:S01]  /*2ce0*/  LDS R58, [R157+0x10] ;  /* 0x000010009d3a7984 */ /* 0x000e620000000800 */
[----:B---3--:R-:W-:-:S03]  /*2cf0*/  FADD.FTZ R3, -R55, 1 ;  /* 0x3f80000037037421 */ /* 0x008fc60000010100 */
[----:B------:R-:W3:Y:S01]  /*2d00*/  LDS R56, [R157+0x8] ;  /* 0x000008009d387984 */ /* 0x000ee20000000800 */
[----:B-----5:R-:W-:Y:S01]  /*2d10*/  FFMA.FTZ R5, R50, R3, 1 ;  /* 0x3f80000032057423 */ /* 0x020fe20000010003 */
[----:B------:R-:W-:Y:S02]  /*2d20*/  FADD.FTZ R2, -R54, 1 ;  /* 0x3f80000036027421 */ /* 0x000fe40000010100 */
[----:B------:R-:W5:Y:S02]  /*2d30*/  LDS R59, [R157+0x14] ;  /* 0x000014009d3b7984 */ /* 0x000f640000000800 */
[----:B------:R-:W-:Y:S02]  /*2d40*/  FFMA.FTZ R2, R51, R2, 1 ;  /* 0x3f80000033027423 */ /* 0x000fe40000010002 */
[----:B------:R-:W-:Y:S04]  /*2d50*/  LDS R62, [R157+0x18] ;  /* 0x000018009d3e7984 */ /* 0x000fe80000000800 */
[----:B------:R-:W5:Y:S01]  /*2d60*/  LDS R61, [R157+0x1c] ;  /* 0x00001c009d3d7984 */ /* 0x000f620000000800 */
[----:B0-----:R-:W-:Y:S01]  /*2d70*/  FADD.FTZ R66, -R64, 1 ;  /* 0x3f80000040427421 */ /* 0x001fe20000010100 */
[----:B------:R-:W0:Y:S02]  /*2d80*/  MUFU.EX2 R73, R73 ;  /* 0x0000004900497308 */ /* 0x000e240000000800 */
[----:B------:R-:W5:Y:S01]  /*2d90*/  LDS R65, [R157+0x24] ;  /* 0x000024009d417984 */ /* 0x000f620000000800 */
[----:B------:R-:W-:-:S03]  /*2da0*/  FADD.FTZ R71, R71, 1 ;  /* 0x3f80000047477421 */ /* 0x000fc60000010000 */
[----:B------:R-:W5:Y:S01]  /*2db0*/  LDS R68, [R157+0x28] ;  /* 0x000028009d447984 */ /* 0x000f620000000800 */
[----:B----4-:R-:W-:Y:S01]  /*2dc0*/  FMUL.FTZ R3, R35, R52 ;  /* 0x0000003423037220 */ /* 0x010fe20000410000 */
[----:B------:R4:W-:Y:S02]  /*2dd0*/  MUFU.EX2 R87, R80 ;  /* 0x0000005000577308 */ /* 0x0009e40000000800 */
[----:B------:R-:W-:Y:S01]  /*2de0*/  LDS R67, [R157+0x2c] ;  /* 0x00002c009d437984 */ /* 0x000fe20000000800 */
[----:B--2---:R-:W-:Y:S01]  /*2df0*/  FMUL.FTZ R4, R34, R53 ;  /* 0x0000003522047220 */ /* 0x004fe20000410000 */
[----:B------:R-:W-:-:S03]  /*2e00*/  FMUL.FTZ R3, R54, R3 ;  /* 0x0000000336037220 */ /* 0x000fc60000410000 */
[----:B------:R-:W-:Y:S01]  /*2e10*/  FMUL.FTZ R4, R55, R4 ;  /* 0x0000000437047220 */ /* 0x000fe20000410000 */
[----:B------:R-:W-:Y:S01]  /*2e20*/  FMUL.FTZ R2, R3, R2 ;  /* 0x0000000203027220 */ /* 0x000fe20000410000 */
[C---:B------:R-:W-:Y:S01]  /*2e30*/  FADD.FTZ R3, -R63.reuse, 1 ;  /* 0x3f8000003f037421 */ /* 0x040fe20000010100 */
[----:B-1----:R-:W-:Y:S01]  /*2e40*/  FMUL.FTZ R76, R32, R57 ;  /* 0x00000039204c7220 */ /* 0x002fe20000410000 */
[----:B------:R-:W-:Y:S01]  /*2e50*/  FMUL.FTZ R4, R4, R5 ;  /* 0x0000000504047220 */ /* 0x000fe20000410000 */
[----:B----4-:R-:W-:Y:S01]  /*2e60*/  FADD.FTZ R80, R78, 1 ;  /* 0x3f8000004e507421 */ /* 0x010fe20000010000 */
[----:B------:R-:W-:Y:S01]  /*2e70*/  FFMA.FTZ R5, R48, R3, 1 ;  /* 0x3f80000030057423 */ /* 0x000fe20000010003 */
[----:B------:R-:W-:Y:S01]  /*2e80*/  FMUL.FTZ R76, R63, R76 ;  /* 0x0000004c3f4c7220 */ /* 0x000fe20000410000 */
[----:B------:R-:W-:Y:S01]  /*2e90*/  FFMA.FTZ R78, R47, R66, 1 ;  /* 0x3f8000002f4e7423 */ /* 0x000fe20000010042 */
[----:B------:R-:W1:Y:S01]  /*2ea0*/  MUFU.RCP R60, R60 ;  /* 0x0000003c003c7308 */ /* 0x000e620000001000 */
[----:B------:R-:W2:Y:S01]  /*2eb0*/  LDS R66, [R157+0x20] ;  /* 0x000020009d427984 */ /* 0x000ea20000000800 */
[----:B------:R-:W-:Y:S01]  /*2ec0*/  FMUL.FTZ R7, R31, R58 ;  /* 0x0000003a1f077220 */ /* 0x000fe20000410000 */
[----:B------:R-:W-:Y:S01]  /*2ed0*/  FMUL.FTZ R82, R76, R5 ;  /* 0x000000054c527220 */ /* 0x000fe20000410000 */
[----:B------:R-:W-:Y:S01]  /*2ee0*/  FADD.FTZ R77, R77, 1 ;  /* 0x3f8000004d4d7421 */ /* 0x000fe20000010000 */
[----:B------:R-:W-:Y:S01]  /*2ef0*/  FADD.FTZ R76, -R70, 1 ;  /* 0x3f800000464c7421 */ /* 0x000fe20000010100 */
[----:B------:R-:W-:Y:S01]  /*2f00*/  FMUL.FTZ R7, R64, R7 ;  /* 0x0000000740077220 */ /* 0x000fe20000410000 */
[----:B------:R-:W-:Y:S01]  /*2f10*/  FADD.FTZ R83, R79, 1 ;  /* 0x3f8000004f537421 */ /* 0x000fe20000010000 */
[----:B------:R-:W4:Y:S01]  /*2f20*/  MUFU.RCP R71, R71 ;  /* 0x0000004700477308 */ /* 0x000f220000001000 */
[----:B------:R-:W-:Y:S01]  /*2f30*/  FFMA.FTZ R88, R45, R76, 1 ;  /* 0x3f8000002d587423 */ /* 0x000fe2000001004c */
[----:B------:R-:W-:Y:S01]  /*2f40*/  FMUL.FTZ R84, R7, R78 ;  /* 0x0000004e07547220 */ /* 0x000fe20000410000 */
[----:B------:R-:W-:Y:S01]  /*2f50*/  LDS R79, [R157+0x34] ;  /* 0x000034009d4f7984 */ /* 0x000fe20000000800 */
[----:B0-----:R-:W-:-:S03]  /*2f60*/  FADD.FTZ R73, R73, 1 ;  /* 0x3f80000049497421 */ /* 0x001fc60000010000 */
[----:B------:R-:W0:Y:S01]  /*2f70*/  LDS R78, [R157+0x30] ;  /* 0x000030009d4e7984 */ /* 0x000e220000000800 */
[----:B------:R3:W-:Y:S03]  /*2f80*/  MUFU.RCP R81, R77 ;  /* 0x0000004d00517308 */ /* 0x0007e60000001000 */
[----:B------:R-:W0:Y:S04]  /*2f90*/  LDS R76, [R157+0x38] ;  /* 0x000038009d4c7984 */ /* 0x000e280000000800 */
[----:B---3--:R-:W3:Y:S01]  /*2fa0*/  LDS R77, [R157+0x3c] ;  /* 0x00003c009d4d7984 */ /* 0x008ee20000000800 */
[----:B------:R-:W2:Y:S01]  /*2fb0*/  MUFU.RCP R74, R74 ;  /* 0x0000004a004a7308 */ /* 0x000ea20000001000 */
[----:B------:R-:W-:Y:S01]  /*2fc0*/  FADD.FTZ R72, R72, 1 ;  /* 0x3f80000048487421 */ /* 0x000fe20000010000 */
[----:B-1----:R-:W-:Y:S01]  /*2fd0*/  FADD.FTZ R6, -R60, 1 ;  /* 0x3f8000003c067421 */ /* 0x002fe20000010100 */
[----:B------:R-:W-:Y:S01]  /*2fe0*/  FMUL.FTZ R3, R33, R56 ;  /* 0x0000003821037220 */ /* 0x000fe20000410000 */
[----:B------:R-:W-:Y:S01]  /*2ff0*/  FADD.FTZ R87, R87, 1 ;  /* 0x3f80000057577421 */ /* 0x000fe20000010000 */
[----:B----4-:R-:W-:-:S03]  /*3000*/  FADD.FTZ R5, -R71, 1 ;  /* 0x3f80000047057421 */ /* 0x010fc60000010100 */
[----:B------:R-:W1:Y:S01]  /*3010*/  MUFU.RCP R73, R73 ;  /* 0x0000004900497308 */ /* 0x000e620000001000 */
[----:B------:R-:W-:Y:S01]  /*3020*/  FFMA.FTZ R6, R49, R6, 1 ;  /* 0x3f80000031067423 */ /* 0x000fe20000010006 */
[----:B------:R-:W-:Y:S01]  /*3030*/  FMUL.FTZ R3, R60, R3 ;  /* 0x000000033c037220 */ /* 0x000fe20000410000 */
[----:B-----5:R-:W-:-:S05]  /*3040*/  FMUL.FTZ R86, R30, R59 ;  /* 0x0000003b1e567220 */ /* 0x020fca0000410000 */
[----:B------:R-:W4:Y:S01]  /*3050*/  MUFU.RCP R75, R75 ;  /* 0x0000004b004b7308 */ /* 0x000f220000001000 */
[----:B------:R-:W-:Y:S01]  /*3060*/  FMUL.FTZ R6, R3, R6 ;  /* 0x0000000603067220 */ /* 0x000fe20000410000 */
[----:B------:R-:W-:Y:S01]  /*3070*/  FADD.FTZ R3, -R69, 1 ;  /* 0x3f80000045037421 */ /* 0x000fe20000010100 */
[----:B------:R-:W-:Y:S01]  /*3080*/  FMUL.FTZ R90, R28, R61 ;  /* 0x0000003d1c5a7220 */ /* 0x000fe20000410000 */
[----:B------:R-:W-:Y:S06]  /*3090*/  BAR.SYNC.DEFER_BLOCKING 0x0 ;  /* 0x0000000000007b1d */ /* 0x000fec0000010000 */
[----:B------:R-:W5:Y:S01]  /*30a0*/  MUFU.RCP R72, R72 ;  /* 0x0000004800487308 */ /* 0x000f620000001000 */
[----:B------:R-:W-:Y:S01]  /*30b0*/  FFMA.FTZ R7, R44, R5, 1 ;  /* 0x3f8000002c077423 */ /* 0x000fe20000010005 */
[----:B------:R-:W-:Y:S01]  /*30c0*/  FFMA.FTZ R3, R46, R3, 1 ;  /* 0x3f8000002e037423 */ /* 0x000fe20000010003 */
[----:B------:R-:W-:Y:S01]  /*30d0*/  FMUL.FTZ R5, R29, R62 ;  /* 0x0000003e1d057220 */ /* 0x000fe20000410000 */
[----:B------:R-:W-:Y:S01]  /*30e0*/  FMUL.FTZ R86, R69, R86 ;  /* 0x0000005645567220 */ /* 0x000fe20000410000 */
[----:B--2---:R-:W-:-:S03]  /*30f0*/  FADD.FTZ R94, -R74, 1 ;  /* 0x3f8000004a5e7421 */ /* 0x004fc60000010100 */
[----:B------:R-:W2:Y:S01]  /*3100*/  MUFU.RCP R80, R80 ;  /* 0x0000005000507308 */ /* 0x000ea20000001000 */
[----:B------:R-:W-:-:S07]  /*3110*/  FMUL.FTZ R5, R70, R5 ;  /* 0x0000000546057220 */ /* 0x000fce0000410000 */
[----:B------:R0:W3:Y:S01]  /*3120*/  MUFU.RCP R85, R83 ;  /* 0x0000005300557308 */ /* 0x0000e20000001000 */
[----:B------:R-:W-:-:S07]  /*3130*/  FMUL.FTZ R90, R71, R90 ;  /* 0x0000005a475a7220 */ /* 0x000fce0000410000 */
[----:B------:R-:W3:Y:S01]  /*3140*/  MUFU.RCP R106, R87 ;  /* 0x00000057006a7308 */ /* 0x000ee20000001000 */
[----:B------:R-:W-:Y:S01]  /*3150*/  FMUL.FTZ R86, R86, R3 ;  /* 0x0000000356567220 */ /* 0x000fe20000410000 */
[----:B------:R-:W-:Y:S01]  /*3160*/  FFMA.FTZ R98, R37, R94, 1 ;  /* 0x3f80000025627423 */ /* 0x000fe2000001005e */
[----:B-1----:R-:W-:Y:S01]  /*3170*/  FADD.FTZ R3, -R73, 1 ;  /* 0x3f80000049037421 */ /* 0x002fe20000010100 */
[----:B------:R-:W-:Y:S01]  /*3180*/  FMUL.FTZ R94, R26, R65 ;  /* 0x000000411a5e7220 */ /* 0x000fe20000410000 */
[----:B------:R-:W-:Y:S01]  /*3190*/  FMUL.FTZ R88, R5, R88 ;  /* 0x0000005805587220 */ /* 0x000fe20000410000 */
[----:B------:R-:W-:Y:S01]  /*31a0*/  FMUL.FTZ R90, R90, R7 ;  /* 0x000000075a5a7220 */ /* 0x000fe20000410000 */
[----:B----4-:R-:W-:Y:S01]  /*31b0*/  FADD.FTZ R7, -R75, 1 ;  /* 0x3f8000004b077421 */ /* 0x010fe20000010100 */
[----:B------:R-:W-:Y:S01]  /*31c0*/  FFMA.FTZ R5, R42, R3, 1 ;  /* 0x3f8000002a057423 */ /* 0x000fe20000010003 */
[----:B------:R-:W-:Y:S01]  /*31d0*/  FMUL.FTZ R96, R25, R68 ;  /* 0x0000004419607220 */ /* 0x000fe20000410000 */
[----:B------:R-:W-:Y:S01]  /*31e0*/  FMUL.FTZ R94, R73, R94 ;  /* 0x0000005e495e7220 */ /* 0x000fe20000410000 */
[----:B-----5:R-:W-:Y:S01]  /*31f0*/  FADD.FTZ R92, -R72, 1 ;  /* 0x3f800000485c7421 */ /* 0x020fe20000010100 */
[----:B------:R-:W-:Y:S01]  /*3200*/  FMUL.FTZ R3, R27, R66 ;  /* 0x000000421b037220 */ /* 0x000fe20000410000 */
[----:B0-----:R-:W-:Y:S01]  /*3210*/  FMUL.FTZ R83, R24, R67 ;  /* 0x0000004318537220 */ /* 0x001fe20000410000 */
[----:B------:R-:W-:Y:S01]  /*3220*/  FFMA.FTZ R7, R36, R7, 1 ;  /* 0x3f80000024077423 */ /* 0x000fe20000010007 */
[----:B------:R-:W-:Y:S01]  /*3230*/  FMUL.FTZ R96, R75, R96 ;  /* 0x000000604b607220 */ /* 0x000fe20000410000 */
[----:B------:R-:W-:Y:S01]  /*3240*/  FMUL.FTZ R94, R94, R5 ;  /* 0x000000055e5e7220 */ /* 0x000fe20000410000 */
[----:B------:R-:W-:Y:S01]  /*3250*/  FFMA.FTZ R92, R43, R92, 1 ;  /* 0x3f8000002b5c7423 */ /* 0x000fe2000001005c */
[----:B------:R-:W-:Y:S01]  /*3260*/  FMUL.FTZ R3, R72, R3 ;  /* 0x0000000348037220 */ /* 0x000fe20000410000 */
[----:B------:R-:W-:Y:S01]  /*3270*/  FMUL.FTZ R83, R74, R83 ;  /* 0x000000534a537220 */ /* 0x000fe20000410000 */
[----:B--2---:R-:W-:Y:S01]  /*3280*/  FADD.FTZ R100, -R80, 1 ;  /* 0x3f80000050647421 */ /* 0x004fe20000010100 */
[----:B---3--:R-:W-:Y:S01]  /*3290*/  FADD.FTZ R5, -R85, 1 ;  /* 0x3f80000055057421 */ /* 0x008fe20000010100 */
[----:B------:R-:W-:Y:S01]  /*32a0*/  FADD.FTZ R104, -R106, 1 ;  /* 0x3f8000006a687421 */ /* 0x000fe20000010100 */
[----:B------:R-:W-:Y:S01]  /*32b0*/  FMUL.FTZ R96, R96, R7 ;  /* 0x0000000760607220 */ /* 0x000fe20000410000 */
[----:B------:R-:W-:Y:S01]  /*32c0*/  FMUL.FTZ R92, R3, R92 ;  /* 0x0000005c035c7220 */ /* 0x000fe20000410000 */
[----:B------:R-:W-:Y:S01]  /*32d0*/  FMUL.FTZ R98, R83, R98 ;  /* 0x0000006253627220 */ /* 0x000fe20000410000 */
[----:B------:R-:W-:Y:S01]  /*32e0*/  FFMA.FTZ R102, R39, R100, 1 ;  /* 0x3f80000027667423 */ /* 0x000fe20000010064 */
[----:B------:R-:W-:Y:S01]  /*32f0*/  FFMA.FTZ R7, R40, R5, 1 ;  /* 0x3f80000028077423 */ /* 0x000fe20000010005 */
[----:B------:R-:W-:Y:S01]  /*3300*/  FFMA.FTZ R108, R41, R104, 1 ;  /* 0x3f800000296c7423 */ /* 0x000fe20000010068 */
[----:B------:R-:W-:Y:S01]  /*3310*/  FADD.FTZ R3, -R81, 1 ;  /* 0x3f80000051037421 */ /* 0x000fe20000010100 */
        /* <DEDUP_REMOVED lines=15> */
[----:B------:R0:W-:Y:S04]  /*3410*/  STS [R157+0x4], R4 ;  /* 0x000004049d007388 */ /* 0x0001e80000000800 */
[----:B------:R-:W-:Y:S04]  /*3420*/  STS [R157], R2 ;  /* 0x000000029d007388 */ /* 0x000fe80000000800 */
        /* <DEDUP_REMOVED lines=32> */
[----:B------:R-:W-:Y:S04]  /*3630*/  @!P6 STS [UR8+0x2100], R4 ;  /* 0x00210004ff00e988 */ /* 0x000fe80008000808 */
[----:B------:R-:W-:Y:S04]  /*3640*/  STL [R1+0xf0], R150 ;  /* 0x0000f09601007387 */ /* 0x000fe80000100800 */
[----:B------:R-:W-:Y:S04]  /*3650*/  STL [R1+0xec], R149 ;  /* 0x0000ec9501007387 */ /* 0x000fe80000100800 */
[----:B------:R-:W-:Y:S04]  /*3660*/  STL [R1+0xe8], R148 ;  /* 0x0000e89401007387 */ /* 0x000fe80000100800 */
[----:B------:R-:W-:Y:S01]  /*3670*/  STL [R1+0xe4], R147 ;  /* 0x0000e49301007387 */ /* 0x000fe20000100800 */
[----:B------:R-:W-:Y:S01]  /*3680*/  MOV R156, UR8 ;  /* 0x00000008009c7c02 */ /* 0x000fe20008000f00 */
[----:B------:R-:W-:Y:S06]  /*3690*/  BAR.SYNC.DEFER_BLOCKING 0x0 ;  /* 0x0000000000007b1d */ /* 0x000fec0000010000 */
        /* <DEDUP_REMOVED lines=9> */
[----:B------:R-:W0:Y:S04]  /*3730*/  LDS R117, [R156+0x2100] ;  /* 0x002100009c757984 */ /* 0x000e280000000800 */
[----:B------:R1:W-:Y:S04]  /*3740*/  STL [R1+0xbc], R137 ;  /* 0x0000bc8901007387 */ /* 0x0003e80000100800 */
        /* <DEDUP_REMOVED lines=33> */
[----:B------:R1:W-:Y:S01]  /*3960*/  STL [R1+0x70], R170 ;  /* 0x000070aa01007387 */ /* 0x0003e20000100800 */
[C---:B0-----:R-:W-:Y:S01]  /*3970*/  ISETP.GE.AND P0, PT, R20.reuse, R117, PT ;  /* 0x000000751400720c */ /* 0x041fe20003f06270 */
[----:B------:R-:W-:Y:S01]  /*3980*/  UIMAD UR26, UR17, UR24, URZ ;  /* 0x00000018111a72a4 */ /* 0x000fe2000f8e023f */
[----:B------:R-:W-:Y:S01]  /*3990*/  IADD3 R2, P1, R20, UR30, RZ ;  /* 0x0000001e14027c10 */ /* 0x000fe2000ff3e0ff */
[----:B------:R-:W-:-:S02]  /*39a0*/  UIMAD.WIDE.U32 UR8, UR11, UR24, URZ ;  /* 0x000000180b0872a5 */ /* 0x000fc4000f8e003f */
[----:B------:R-:W-:Y:S01]  /*39b0*/  UIMAD UR25, UR11, UR25, UR26 ;  /* 0x000000190b1972a4 */ /* 0x000fe2000f8e021a */
[----:B------:R-:W-:Y:S01]  /*39c0*/  IADD3.X R3, R21, UR31, RZ, P1, !PT ;  /* 0x0000001f15037c10 */ /* 0x000fe20008ffe4ff */
[----:B------:R-:W-:Y:S02]  /*39d0*/  BSSY B0, `(.L_x_799) ;  /* 0x0000010000007945 */ /* 0x000fe40003800000 */
[----:B------:R-:W-:-:S04]  /*39e0*/  UIADD3 UR26, UR9, UR25, URZ ;  /* 0x00000019091a7290 */ /* 0x000fc8000fffe03f */
[----:B-1----:R-:W-:Y:S08]  /*39f0*/  @P0 BRA `(.L_x_800) ;  /* 0x0000000000340947 */ /* 0x002ff00003800000 */
        /* <DEDUP_REMOVED lines=13> */
.L_x_800:
[----:B------:R-:W-:Y:S05]  /*3ad0*/  BSYNC B0 ;  /* 0x0000000000007941 */ /* 0x000fea0003800000 */
.L_x_799:
        /* <DEDUP_REMOVED lines=19> */
[----:B------:R-:W-:Y:S01]  /*3c10*/  FMUL.FTZ R48, R48, R63 ;  /* 0x0000003f30307220 */ /* 0x000fe20000410000 */
        /* <DEDUP_REMOVED lines=12> */
[-C--:B------:R-:W-:Y:S01]  /*3ce0*/  ISETP.GE.AND P0, PT, R9, R117.reuse, PT ;  /* 0x000000750900720c */ /* 0x080fe20003f06270 */
        /* <DEDUP_REMOVED lines=25> */
[----:B------:R-:W-:Y:S01]  /*3e80*/  ULDC.64 UR26, c[0x0][0x320] ;  /* 0x0000c800001a7ab9 */ /* 0x000fe20000000a00 */
        /* <DEDUP_REMOVED lines=8> */
[----:B------:R0:W-:Y:S01]  /*3f10*/  STL [R1+0x2c], R92 ;  /* 0x00002c5c01007387 */ /* 0x0001e20000100800 */
[----:B------:R-:W-:Y:S01]  /*3f20*/  FMUL.FTZ R239, R239, R38 ;  /* 0x00000026efef7220 */ /* 0x000fe20000410000 */
[----:B------:R-:W-:Y:S01]  /*3f30*/  FMUL.FTZ R238, R238, R39 ;  /* 0x00000027eeee7220 */ /* 0x000fe20000410000 */
[----:B------:R-:W-:Y:S01]  /*3f40*/  FMUL.FTZ R237, R237, R40 ;  /* 0x00000028eded7220 */ /* 0x000fe20000410000 */
[----:B------:R0:W-:Y:S01]  /*3f50*/  STL [R1+0x28], R34 ;  /* 0x0000282201007387 */ /* 0x0001e20000100800 */
[----:B------:R-:W-:-:S03]  /*3f60*/  FMUL.FTZ R236, R236, R41 ;  /* 0x00000029ecec7220 */ /* 0x000fc60000410000 */
        /* <DEDUP_REMOVED lines=9> */
[----:B------:R0:W-:Y:S01]  /*4000*/  @!P0 STG.E desc[UR20][R4.64+-0x1a80], R107 ;  /* 0xffe5806b04008986 */ /* 0x0001e2000c101914 */
[----:B------:R-:W-:-:S03]  /*4010*/  ISETP.NE.U32.AND P0, PT, RZ, UR26, PT ;  /* 0x0000001aff007c0c */ /* 0x000fc6000bf05070 */
[----:B------:R0:W-:Y:S01]  /*4020*/  @!P4 STG.E desc[UR20][R4.64+-0x1a00], R109 ;  /* 0xffe6006d0400c986 */ /* 0x0001e2000c101914 */
[----:B------:R-:W-:-:S03]  /*4030*/  ISETP.NE.AND.EX P0, PT, RZ, UR27, PT, P0 ;  /* 0x0000001bff007c0c */ /* 0x000fc6000bf05300 */
[----:B------:R0:W-:Y:S04]  /*4040*/  @!P5 STG.E desc[UR20][R4.64+-0x1980], R111 ;  /* 0xffe6806f0400d986 */ /* 0x0001e8000c101914 */
[----:B------:R0:W-:Y:S04]  /*4050*/  @!P1 STG.E desc[UR20][R4.64+-0x1900], R113 ;  /* 0xffe7007104009986 */ /* 0x0001e8000c101914 */
[----:B------:R0:W-:Y:S04]  /*4060*/  @!P2 STG.E desc[UR20][R4.64+-0x1f80], R87 ;  /* 0xffe080570400a986 */ /* 0x0001e8000c101914 */
[----:B------:R0:W-:Y:S04]  /*4070*/  @!P3 STG.E desc[UR20][R4.64+-0x1880], R115 ;  /* 0xffe780730400b986 */ /* 0x0001e8000c101914 */
[----:B------:R0:W-:Y:S01]  /*4080*/  STL [R1], R82 ;  /* 0x0000005201007387 */ /* 0x0001e20000100800 */
        /* <DEDUP_REMOVED lines=18> */
[----:B------:R-:W-:Y:S01]  /*41b0*/  MOV R5, UR44 ;  /* 0x0000002c00057c02 */ /* 0x000fe20008000f00 */
[----:B------:R-:W-:Y:S01]  /*41c0*/  ULDC.64 UR8, c[0x0][0x2c0] ;  /* 0x0000b00000087ab9 */ /* 0x000fe20000000a00 */
[----:B------:R-:W-:Y:S01]  /*41d0*/  BSSY B0, `(.L_x_802) ;  /* 0x0000037000007945 */ /* 0x000fe20003800000 */
[----:B------:R-:W-:-:S02]  /*41e0*/  UIMAD UR17, UR17, UR8, URZ ;  /* 0x00000008111172a4 */ /* 0x000fc4000f8e023f */
[----:B------:R-:W-:Y:S01]  /*41f0*/  UIMAD.WIDE.U32 UR24, UR11, UR8, URZ ;  /* 0x000000080b1872a5 */ /* 0x000fe2000f8e003f */
[----:B------:R-:W-:Y:S01]  /*4200*/  STS [R157], R52 ;  /* 0x000000349d007388 */ /* 0x000fe20000000800 */
[----:B------:R-:W-:-:S03]  /*4210*/  UIMAD UR9, UR11, UR9, UR17 ;  /* 0x000000090b0972a4 */ /* 0x000fc6000f8e0211 */
        /* <DEDUP_REMOVED lines=50> */
.L_x_803:
[----:B------:R-:W-:Y:S05]  /*4540*/  BSYNC B0 ;  /* 0x0000000000007941 */ /* 0x000fea0003800000 */
.L_x_802:
        /* <DEDUP_REMOVED lines=43> */
.L_x_801:
        /* <DEDUP_REMOVED lines=47> */
[----:B------:R-:W-:Y:S01]  /*4af0*/  ULDC.64 UR18, c[0x0][0x230] ;  /* 0x00008c0000127ab9 */ /* 0x000fe20000000a00 */
[C---:B-1----:R-:W-:Y:S01]  /*4b00*/  LOP3.LUT R0, R159.reuse, 0x7ffffe0, RZ, 0xc0, !PT ;  /* 0x07ffffe09f007812 */ /* 0x042fe200078ec0ff */
[----:B------:R-:W-:Y:S01]  /*4b10*/  UIMAD UR8, UR7, UR18, URZ ;  /* 0x00000012070872a4 */ /* 0x000fe2000f8e023f */
[----:B------:R-:W-:Y:S01]  /*4b20*/  LOP3.LUT R2, R159, 0x1f, RZ, 0xc0, !PT ;  /* 0x0000001f9f027812 */ /* 0x000fe200078ec0ff */
[----:B------:R-:W-:Y:S01]  /*4b30*/  USHF.L.U32 UR17, UR44, 0x1, URZ ;  /* 0x000000012c117899 */ /* 0x000fe2000800063f */
[----:B------:R-:W-:Y:S01]  /*4b40*/  SHF.L.U32 R0, R0, 0x5, RZ ;  /* 0x0000000500007819 */ /* 0x000fe200000006ff */
[----:B------:R-:W-:Y:S01]  /*4b50*/  UIMAD UR19, UR10, UR19, UR8 ;  /* 0x000000130a1372a4 */ /* 0x000fe2000f8e0208 */
[----:B------:R-:W-:Y:S01]  /*4b60*/  FADD.FTZ R134, R134, UR5 ;  /* 0x0000000586867e21 */ /* 0x000fe20008010000 */
[----:B------:R-:W-:Y:S01]  /*4b70*/  FADD.FTZ R133, R133, UR5 ;  /* 0x0000000585857e21 */ /* 0x000fe20008010000 */
[----:B------:R-:W-:Y:S01]  /*4b80*/  ULDC.64 UR8, c[0x0][0x248] ;  /* 0x0000920000087ab9 */ /* 0x000fe20000000a00 */
[----:B------:R-:W-:Y:S01]  /*4b90*/  LOP3.LUT R0, R0, 0xffffffe0, R2, 0xe2, !PT ;  /* 0xffffffe000007812 */ /* 0x000fe200078ee202 */
[----:B------:R-:W-:Y:S01]  /*4ba0*/  UIMAD UR7, UR7, UR8, URZ ;  /* 0x00000008070772a4 */ /* 0x000fe2000f8e023f */
        /* <DEDUP_REMOVED lines=15> */
[----:B------:R-:W-:Y:S01]  /*4ca0*/  ISETP.GE.AND P0, PT, R0, UR17, PT ;  /* 0x0000001100007c0c */ /* 0x000fe2000bf06270 */
[----:B------:R-:W-:Y:S01]  /*4cb0*/  UIMAD.WIDE.U32 UR26, UR10, UR8, URZ ;  /* 0x000000080a1a72a5 */ /* 0x000fe2000f8e003f */
[----:B------:R-:W-:Y:S01]  /*4cc0*/  MOV R150, RZ ;  /* 0x000000ff00967202 */ /* 0x000fe20000000f00 */
[----:B------:R-:W-:Y:S01]  /*4cd0*/  UIMAD UR46, UR10, UR9, UR7 ;  /* 0x000000090a2e72a4 */ /* 0x000fe2000f8e0207 */
        /* <DEDUP_REMOVED lines=26> */
[----:B------:R-:W-:Y:S01]  /*4e80*/  ULDC.64 UR36, c[0x0][0x238] ;  /* 0x00008e0000247ab9 */ /* 0x000fe20000000a00 */
[----:B------:R-:W-:-:S02]  /*4e90*/  UIADD3 UR19, UR25, UR19, URZ ;  /* 0x0000001319137290 */ /* 0x000fc4000fffe03f */
[----:B------:R-:W-:Y:S01]  /*4ea0*/  UIADD3 UR46, UR27, UR46, URZ ;  /* 0x0000002e1b2e7290 */ /* 0x000fe2000fffe03f */
[----:B------:R-:W-:Y:S01]  /*4eb0*/  ULDC.64 UR38, c[0x0][0x2d0] ;  /* 0x0000b40000267ab9 */ /* 0x000fe20000000a00 */
[----:B------:R-:W-:-:S10]  /*4ec0*/  ULDC.64 UR40, c[0x0][0x250] ;  /* 0x0000940000287ab9 */ /* 0x000fd40000000a00 */
.L_x_899:
[----:B0-----:R-:W2:Y:S01]  /*4ed0*/  LDL R26, [R1+0xa4] ;  /* 0x0000a400011a7983 */ /* 0x001ea20000100800 */
[----:B------:R-:W-:Y:S01]  /*4ee0*/  USHF.R.S32.HI UR53, URZ, 0x1f, UR7 ;  /* 0x0000001f3f357899 */ /* 0x000fe20008011407 */
[----:B------:R-:W-:Y:S01]  /*4ef0*/  UMOV UR42, UR24 ;  /* 0x00000018002a7c82 */ /* 0x000fe20008000000 */
[----:B------:R-:W-:Y:S02]  /*4f00*/  UMOV UR43, UR19 ;  /* 0x00000013002b7c82 */ /* 0x000fe40008000000 */
[----:B------:R-:W-:Y:S01]  /*4f10*/  UIMAD UR44, UR53, UR36, URZ ;  /* 0x00000024352c72a4 */ /* 0x000fe2000f8e023f */
[----:B------:R-:W3:Y:S01]  /*4f20*/  LDL R24, [R1+0xac] ;  /* 0x0000ac0001187983 */ /* 0x000ee20000100800 */
[----:B------:R-:W-:Y:S02]  /*4f30*/  UIMAD.WIDE.U32 UR42, UR7, UR36, UR42 ;  /* 0x00000024072a72a5 */ /* 0x000fe4000f8e002a */
[----:B------:R-:W-:Y:S01]  /*4f40*/  UIMAD UR44, UR7, UR37, UR44 ;  /* 0x00000025072c72a4 */ /* 0x000fe2000f8e022c */
[----:B------:R-:W4:Y:S01]  /*4f50*/  LDL R25, [R1+0xa8] ;  /* 0x0000a80001197983 */ /* 0x000f220000100800 */
[----:B------:R-:W-:-:S02]  /*4f60*/  ULEA UR45, UP0, UR42, UR38, 0x3 ;  /* 0x000000262a2d7291 */ /* 0x000fc4000f80183f */
[----:B------:R-:W-:Y:S01]  /*4f70*/  UIADD3 UR43, UR43, UR44, URZ ;  /* 0x0000002c2b2b7290 */ /* 0x000fe2000fffe03f */
[----:B------:R-:W4:Y:S03]  /*4f80*/  LDL R34, [R1+0xa0] ;  /* 0x0000a00001227983 */ /* 0x000f260000100800 */
[----:B------:R-:W-:Y:S01]  /*4f90*/  ULEA.HI.X UR42, UR42, UR39, UR43, 0x3, UP0 ;  /* 0x000000272a2a7291 */ /* 0x000fe200080f1c2b */
[----:B------:R-:W-:Y:S01]  /*4fa0*/  MOV R2, UR45 ;  /* 0x0000002d00027c02 */ /* 0x000fe20008000f00 */
[----:B------:R-:W4:Y:S04]  /*4fb0*/  LDL R33, [R1+0x9c] ;  /* 0x00009c0001217983 */ /* 0x000f280000100800 */
[----:B------:R-:W-:Y:S01]  /*4fc0*/  MOV R3, UR42 ;  /* 0x0000002a00037c02 */ /* 0x000fe20008000f00 */
[----:B------:R-:W4:Y:S04]  /*4fd0*/  LDL R31, [R1+0x94] ;  /* 0x00009400011f7983 */ /* 0x000f280000100800 */
[----:B------:R-:W4:Y:S01]  /*4fe0*/  LDL R32, [R1+0x98] ;  /* 0x0000980001207983 */ /* 0x000f220000100800 */
[----:B------:R-:W-:Y:S01]  /*4ff0*/  LOP3.LUT R0, R159, 0x7ffffe0, RZ, 0xc0, !PT ;  /* 0x07ffffe09f007812 */ /* 0x000fe200078ec0ff */
[----:B------:R-:W-:-:S02]  /*5000*/  ULDC.64 UR42, c[0x0][0x270] ;  /* 0x00009c00002a7ab9 */ /* 0x000fc40000000a00 */
[----:B------:R-:W3:Y:S04]  /*5010*/  LDG.E.64 R2, desc[UR20][R2.64] ;  /* 0x0000001402027981 */ /* 0x000ee8000c1e1b00 */
[----:B------:R-:W4:Y:S04]  /*5020*/  LDL R30, [R1+0x90] ;  /* 0x00009000011e7983 */ /* 0x000f280000100800 */
[----:B------:R-:W4:Y:S04]  /*5030*/  LDL R29, [R1+0x8c] ;  /* 0x00008c00011d7983 */ /* 0x000f280000100800 */
[----:B------:R-:W4:Y:S04]  /*5040*/  LDL R27, [R1+0x84] ;  /* 0x00008400011b7983 */ /* 0x000f280000100800 */
[----:B------:R-:W4:Y:S01]  /*5050*/  LDL R28, [R1+0x88] ;  /* 0x00008800011c7983 */ /* 0x000f220000100800 */
[----:B------:R-:W-:-:S02]  /*5060*/  LOP3.LUT R246, R159, 0x1f, RZ, 0xc0, !PT ;  /* 0x0000001f9ff67812 */ /* 0x000fc400078ec0ff */
[----:B------:R-:W-:Y:S02]  /*5070*/  SHF.L.U32 R0, R0, 0x5, RZ ;  /* 0x0000000500007819 */ /* 0x000fe400000006ff */
[----:B------:R-:W-:Y:S02]  /*5080*/  CS2R R18, SRZ ;  /* 0x0000000000127805 */ /* 0x000fe4000001ff00 */
[----:B------:R-:W-:Y:S02]  /*5090*/  CS2R R20, SRZ ;  /* 0x0000000000147805 */ /* 0x000fe4000001ff00 */
[----:B------:R-:W-:Y:S02]  /*50a0*/  CS2R R16, SRZ ;  /* 0x0000000000107805 */ /* 0x000fe4000001ff00 */
[----:B-1----:R-:W-:Y:S01]  /*50b0*/  LOP3.LUT R4, R0, 0xffffffe0, R246, 0xe2, !PT ;  /* 0xffffffe000047812 */ /* 0x002fe200078ee2f6 */
[----:B------:R-:W-:Y:S02]  /*50c0*/  UIMAD UR44, UR53, UR42, URZ ;  /* 0x0000002a352c72a4 */ /* 0x000fe4000f8e023f */
[----:B------:R-:W-:-:S02]  /*50d0*/  MOV R9, UR42 ;  /* 0x0000002a00097c02 */ /* 0x000fc40008000f00 */
[----:B------:R-:W-:Y:S02]  /*50e0*/  CS2R R22, SRZ ;  /* 0x0000000000167805 */ /* 0x000fe4000001ff00 */
[--C-:B------:R-:W-:Y:S02]  /*50f0*/  SHF.R.S32.HI R5, RZ, 0x1f, R4.reuse ;  /* 0x0000001fff057819 */ /* 0x100fe40000011404 */
[----:B------:R-:W-:Y:S02]  /*5100*/  CS2R R48, SRZ ;  /* 0x0000000000307805 */ /* 0x000fe4000001ff00 */
[C---:B------:R-:W-:Y:S01]  /*5110*/  LOP3.LUT R0, R4.reuse, 0x20, RZ, 0xfc, !PT ;  /* 0x0000002004007812 */ /* 0x040fe200078efcff */
[----:B------:R-:W-:Y:S01]  /*5120*/  UIMAD UR43, UR7, UR43, UR44 ;  /* 0x0000002b072b72a4 */ /* 0x000fe2000f8e022c */
[----:B------:R-:W-:Y:S01]  /*5130*/  LOP3.LUT R6, R4, 0x40, RZ, 0xfc, !PT ;  /* 0x0000004004067812 */ /* 0x000fe200078efcff */
[----:B------:R-:W-:Y:S01]  /*5140*/  IMAD.WIDE.U32 R8, R9, UR7, R4 ;  /* 0x0000000709087c25 */ /* 0x000fe2000f8e0004 */
[----:B------:R-:W-:-:S02]  /*5150*/  ISETP.GE.AND P4, PT, R0, UR17, PT ;  /* 0x0000001100007c0c */ /* 0x000fc4000bf86270 */
[----:B------:R-:W-:Y:S02]  /*5160*/  CS2R R52, SRZ ;  /* 0x0000000000347805 */ /* 0x000fe4000001ff00 */
[----:B------:R-:W-:Y:S02]  /*5170*/  LOP3.LUT R0, R4, 0x60, RZ, 0xfc, !PT ;  /* 0x0000006004007812 */ /* 0x000fe400078efcff */
[----:B------:R-:W-:Y:S02]  /*5180*/  CS2R R56, SRZ ;  /* 0x0000000000387805 */ /* 0x000fe4000001ff00 */
[----:B------:R-:W-:Y:S02]  /*5190*/  ISETP.GE.AND P5, PT, R6, UR17, PT ;  /* 0x0000001106007c0c */ /* 0x000fe4000bfa6270 */
[----:B------:R-:W-:Y:S02]  /*51a0*/  CS2R R50, SRZ ;  /* 0x0000000000327805 */ /* 0x000fe4000001ff00 */
[----:B------:R-:W-:-:S02]  /*51b0*/  LOP3.LUT R7, R4, 0x80, RZ, 0xfc, !PT ;  /* 0x0000008004077812 */ /* 0x000fc400078efcff */
[----:B------:R-:W-:Y:S02]  /*51c0*/  CS2R R58, SRZ ;  /* 0x00000000003a7805 */ /* 0x000fe4000001ff00 */
[----:B------:R-:W-:Y:S02]  /*51d0*/  IADD3 R5, R9, UR43, RZ ;  /* 0x0000002b09057c10 */ /* 0x000fe4000fffe0ff */
[----:B------:R-:W-:Y:S02]  /*51e0*/  CS2R R54, SRZ ;  /* 0x0000000000367805 */ /* 0x000fe4000001ff00 */
[----:B------:R-:W-:Y:S02]  /*51f0*/  LEA R6, P3, R8, UR14, 0x2 ;  /* 0x0000000e08067c11 */ /* 0x000fe4000f8610ff */
[----:B------:R-:W-:Y:S01]  /*5200*/  MOV R47, RZ ;  /* 0x000000ff002f7202 */ /* 0x000fe20000000f00 */
[----:B------:R-:W-:Y:S01]  /*5210*/  HFMA2.MMA R12, -RZ, RZ, 0, 0 ;  /* 0x00000000ff0c7435 */ /* 0x000fe200000001ff */
[----:B------:R-:W-:-:S02]  /*5220*/  ISETP.GE.AND P1, PT, R0, UR17, PT ;  /* 0x0000001100007c0c */ /* 0x000fc4000bf26270 */
[----:B------:R-:W-:Y:S02]  /*5230*/  CS2R R10, SRZ ;  /* 0x00000000000a7805 */ /* 0x000fe4000001ff00 */
[----:B------:R-:W-:Y:S01]  /*5240*/  ISETP.GE.AND P2, PT, R7, UR17, PT ;  /* 0x0000001107007c0c */ /* 0x000fe2000bf46270 */
[----:B------:R-:W4:Y:S01]  /*5250*/  LDL R166, [R1+0x78] ;  /* 0x0000780001a67983 */ /* 0x000f220000100800 */
[----:B------:R-:W-:Y:S02]  /*5260*/  LEA.HI.X R7, R8, UR15, R5, 0x2, P3 ;  /* 0x0000000f08077c11 */ /* 0x000fe400098f1405 */
[C---:B------:R-:W-:Y:S01]  /*5270*/  LOP3.LUT R0, R4.reuse, 0xc0, RZ, 0xfc, !PT ;  /* 0x000000c004007812 */ /* 0x040fe200078efcff */
[----:B------:R-:W4:Y:S01]  /*5280*/  LDL R168, [R1+0x7c] ;  /* 0x00007c0001a87983 */ /* 0x000f220000100800 */
[----:B------:R-:W-:-:S03]  /*5290*/  LOP3.LUT R9, R4, 0xa0, RZ, 0xfc, !PT ;  /* 0x000000a004097812 */ /* 0x000fc600078efcff */
[----:B------:R-:W4:Y:S01]  /*52a0*/  @!P4 LDG.E R19, desc[UR20][R6.64+0x80] ;  /* 0x000080140613c981 */ /* 0x000f22000c1e1900 */
[----:B------:R-:W-:Y:S02]  /*52b0*/  ISETP.GE.AND P4, PT, R0, UR17, PT ;  /* 0x0000001100007c0c */ /* 0x000fe4000bf86270 */
[C---:B------:R-:W-:Y:S01]  /*52c0*/  LOP3.LUT R0, R4.reuse, 0x100, RZ, 0xfc, !PT ;  /* 0x0000010004007812 */ /* 0x040fe200078efcff */
[----:B------:R-:W4:Y:S01]  /*52d0*/  @!P1 LDG.E R21, desc[UR20][R6.64+0x180] ;  /* 0x0001801406159981 */ /* 0x000f22000c1e1900 */
[----:B------:R-:W-:Y:S02]  /*52e0*/  ISETP.GE.AND P3, PT, R9, UR17, PT ;  /* 0x0000001109007c0c */ /* 0x000fe4000bf66270 */
[----:B------:R-:W-:Y:S01]  /*52f0*/  LOP3.LUT R5, R4, 0xe0, RZ, 0xfc, !PT ;  /* 0x000000e004057812 */ /* 0x000fe200078efcff */
[----:B------:R-:W4:Y:S01]  /*5300*/  @!P5 LDG.E R18, desc[UR20][R6.64+0x100] ;  /* 0x000100140612d981 */ /* 0x000f22000c1e1900 */
[----:B------:R-:W-:Y:S01]  /*5310*/  ISETP.GE.AND P1, PT, R0, UR17, PT ;  /* 0x0000001100007c0c */ /* 0x000fe2000bf26270 */
[----:B------:R-:W-:Y:S01]  /*5320*/  HFMA2.MMA R0, -RZ, RZ, 0, 0 ;  /* 0x00000000ff007435 */ /* 0x000fe200000001ff */
[----:B------:R-:W-:Y:S01]  /*5330*/  ISETP.GE.AND P5, PT, R5, UR17, PT ;  /* 0x0000001105007c0c */ /* 0x000fe2000bfa6270 */
[----:B------:R-:W4:Y:S01]  /*5340*/  @!P2 LDG.E R17, desc[UR20][R6.64+0x200] ;  /* 0x000200140611a981 */ /* 0x000f22000c1e1900 */
[----:B------:R-:W-:Y:S01]  /*5350*/  LOP3.LUT R5, R4, 0x120, RZ, 0xfc, !PT ;  /* 0x0000012004057812 */ /* 0x000fe200078efcff */
[----:B--2---:R-:W-:-:S06]  /*5360*/  FADD.FTZ R114, R26, UR5 ;  /* 0x000000051a727e21 */ /* 0x004fcc0008010000 */
[----:B------:R-:W2:Y:S04]  /*5370*/  @!P3 LDG.E R0, desc[UR20][R6.64+0x280] ;  /* 0x000280140600b981 */ /* 0x000ea8000c1e1900 */
[----:B------:R-:W2:Y:S01]  /*5380*/  LDL R26, [R1+0x80] ;  /* 0x00008000011a7983 */ /* 0x000ea20000100800 */
[----:B------:R-:W-:Y:S02]  /*5390*/  ISETP.GE.AND P2, PT, R5, UR17, PT ;  /* 0x0000001105007c0c */ /* 0x000fe4000bf46270 */
[C---:B------:R-:W-:Y:S01]  /*53a0*/  LOP3.LUT R5, R4.reuse, 0x140, RZ, 0xfc, !PT ;  /* 0x0000014004057812 */ /* 0x040fe200078efcff */
[----:B------:R-:W2:Y:S01]  /*53b0*/  @!P4 LDG.E R20, desc[UR20][R6.64+0x300] ;  /* 0x000300140614c981 */ /* 0x000ea2000c1e1900 */
[C---:B------:R-:W-:Y:S02]  /*53c0*/  LOP3.LUT R8, R4.reuse, 0x160, RZ, 0xfc, !PT ;  /* 0x0000016004087812 */ /* 0x040fe400078efcff */
[----:B------:R-:W-:Y:S01]  /*53d0*/  ISETP.GE.AND P3, PT, R5, UR17, PT ;  /* 0x0000001105007c0c */ /* 0x000fe2000bf66270 */
[----:B------:R-:W2:Y:S01]  /*53e0*/  @!P5 LDG.E R22, desc[UR20][R6.64+0x380] ;  /* 0x000380140616d981 */ /* 0x000ea2000c1e1900 */
[----:B------:R-:W-:-:S02]  /*53f0*/  LOP3.LUT R5, R4, 0x180, RZ, 0xfc, !PT ;  /* 0x0000018004057812 */ /* 0x000fc400078efcff */
[----:B------:R-:W-:Y:S01]  /*5400*/  ISETP.GE.AND P4, PT, R8, UR17, PT ;  /* 0x0000001108007c0c */ /* 0x000fe2000bf86270 */
[----:B------:R-:W2:Y:S01]  /*5410*/  @!P1 LDG.E R48, desc[UR20][R6.64+0x400] ;  /* 0x0004001406309981 */ /* 0x000ea2000c1e1900 */
[----:B------:R-:W-:Y:S02]  /*5420*/  ISETP.GE.AND P5, PT, R5, UR17, PT ;  /* 0x0000001105007c0c */ /* 0x000fe4000bfa6270 */
[C---:B------:R-:W-:Y:S01]  /*5430*/  LOP3.LUT R8, R4.reuse, 0x1a0, RZ, 0xfc, !PT ;  /* 0x000001a004087812 */ /* 0x040fe200078efcff */
[----:B------:R-:W2:Y:S01]  /*5440*/  @!P2 LDG.E R53, desc[UR20][R6.64+0x480] ;  /* 0x000480140635a981 */ /* 0x000ea2000c1e1900 */
[----:B------:R-:W-:Y:S02]  /*5450*/  LOP3.LUT R5, R4, 0x1c0, RZ, 0xfc, !PT ;  /* 0x000001c004057812 */ /* 0x000fe400078efcff */
[----:B------:R-:W-:Y:S01]  /*5460*/  ISETP.GE.AND P1, PT, R8, UR17, PT ;  /* 0x0000001108007c0c */ /* 0x000fe2000bf26270 */
[----:B------:R-:W2:Y:S01]  /*5470*/  @!P3 LDG.E R52, desc[UR20][R6.64+0x500] ;  /* 0x000500140634b981 */ /* 0x000ea2000c1e1900 */
[----:B------:R-:W-:-:S02]  /*5480*/  ISETP.GE.AND P2, PT, R5, UR17, PT ;  /* 0x0000001105007c0c */ /* 0x000fc4000bf46270 */
[C---:B------:R-:W-:Y:S01]  /*5490*/  LOP3.LUT R8, R4.reuse, 0x1e0, RZ, 0xfc, !PT ;  /* 0x000001e004087812 */ /* 0x040fe200078efcff */
[----:B------:R-:W2:Y:S01]  /*54a0*/  @!P4 LDG.E R56, desc[UR20][R6.64+0x580] ;  /* 0x000580140638c981 */ /* 0x000ea2000c1e1900 */
[----:B------:R-:W-:Y:S02]  /*54b0*/  LOP3.LUT R5, R4, 0x200, RZ, 0xfc, !PT ;  /* 0x0000020004057812 */ /* 0x000fe400078efcff */
[----:B------:R-:W-:Y:S01]  /*54c0*/  ISETP.GE.AND P3, PT, R8, UR17, PT ;  /* 0x0000001108007c0c */ /* 0x000fe2000bf66270 */
[----:B------:R-:W2:Y:S01]  /*54d0*/  @!P5 LDG.E R51, desc[UR20][R6.64+0x600] ;  /* 0x000600140633d981 */ /* 0x000ea2000c1e1900 */
[----:B------:R-:W-:Y:S02]  /*54e0*/  LOP3.LUT R8, R4, 0x220, RZ, 0xfc, !PT ;  /* 0x0000022004087812 */ /* 0x000fe400078efcff */
[----:B------:R-:W-:Y:S01]  /*54f0*/  ISETP.GE.AND P4, PT, R5, UR17, PT ;  /* 0x0000001105007c0c */ /* 0x000fe2000bf86270 */
[----:B------:R-:W2:Y:S01]  /*5500*/  @!P1 LDG.E R55, desc[UR20][R6.64+0x680] ;  /* 0x0006801406379981 */ /* 0x000ea2000c1e1900 */
[----:B------:R-:W-:-:S02]  /*5510*/  ISETP.GE.AND P5, PT, R8, UR17, PT ;  /* 0x0000001108007c0c */ /* 0x000fc4000bfa6270 */
[C---:B------:R-:W-:Y:S01]  /*5520*/  LOP3.LUT R5, R4.reuse, 0x240, RZ, 0xfc, !PT ;  /* 0x0000024004057812 */ /* 0x040fe200078efcff */
[----:B------:R-:W2:Y:S01]  /*5530*/  @!P2 LDG.E R59, desc[UR20][R6.64+0x700] ;  /* 0x00070014063ba981 */ /* 0x000ea2000c1e1900 */
[C---:B------:R-:W-:Y:S02]  /*5540*/  LOP3.LUT R8, R4.reuse, 0x260, RZ, 0xfc, !PT ;  /* 0x0000026004087812 */ /* 0x040fe400078efcff */
[----:B------:R-:W-:Y:S01]  /*5550*/  ISETP.GE.AND P2, PT, R5, UR17, PT ;  /* 0x0000001105007c0c */ /* 0x000fe2000bf46270 */
        /* <DEDUP_REMOVED lines=10> */
[C---:B------:R-:W-:Y:S02]  /*5600*/  LOP3.LUT R8, R4.reuse, 0x2e0, RZ, 0xfc, !PT ;  /* 0x000002e004087812 */ /* 0x040fe400078efcff */
        /* <DEDUP_REMOVED lines=9> */
[----:B------:R-:W-:Y:S01]  /*56a0*/  LOP3.LUT R8, R4, 0x360, RZ, 0xfc, !PT ;  /* 0x0000036004087812 */ /* 0x000fe200078efcff */
[----:B------:R-:W2:Y:S01]  /*56b0*/  @!P5 LDG.E R12, desc[UR20][R6.64+0xb00] ;  /* 0x000b0014060cd981 */ /* 0x000ea2000c1e1900 */
[----:B------:R-:W-:-:S02]  /*56c0*/  MOV R9, RZ ;  /* 0x000000ff00097202 */ /* 0x000fc40000000f00 */
[----:B------:R-:W-:Y:S01]  /*56d0*/  LOP3.LUT R5, R4, 0x340, RZ, 0xfc, !PT ;  /* 0x0000034004057812 */ /* 0x000fe200078efcff */
[----:B------:R-:W2:Y:S01]  /*56e0*/  @!P2 LDG.E R10, desc[UR20][R6.64+0xb80] ;  /* 0x000b8014060aa981 */ /* 0x000ea2000c1e1900 */
[----:B------:R-:W-:Y:S02]  /*56f0*/  ISETP.GE.AND P5, PT, R8, UR17, PT ;  /* 0x0000001108007c0c */ /* 0x000fe4000bfa6270 */
[----:B------:R-:W-:Y:S01]  /*5700*/  LOP3.LUT R8, R4, 0x3a0, RZ, 0xfc, !PT ;  /* 0x000003a004087812 */ /* 0x000fe200078efcff */
[----:B------:R-:W2:Y:S01]  /*5710*/  @!P1 LDG.E R9, desc[UR20][R6.64+0xc00] ;  /* 0x000c001406099981 */ /* 0x000ea2000c1e1900 */
[----:B------:R-:W-:Y:S02]  /*5720*/  ISETP.GE.AND P4, PT, R5, UR17, PT ;  /* 0x0000001105007c0c */ /* 0x000fe4000bf86270 */
[----:B---3--:R-:W-:Y:S02]  /*5730*/  R2UR UR55, R3 ;  /* 0x00000000033772ca */ /* 0x008fe400000e0000 */
[----:B------:R-:W-:Y:S01]  /*5740*/  SHF.L.U32 R14, R159, 0x5, RZ ;  /* 0x000000059f0e7819 */ /* 0x000fe200000006ff */
[----:B------:R-:W-:Y:S01]  /*5750*/  FADD.FTZ R116, R24, UR5 ;  /* 0x0000000518747e21 */ /* 0x000fe20008010000 */
[----:B------:R-:W-:Y:S01]  /*5760*/  LOP3.LUT R5, R4, 0x380, RZ, 0xfc, !PT ;  /* 0x0000038004057812 */ /* 0x000fe200078efcff */
[----:B----4-:R-:W-:Y:S01]  /*5770*/  FADD.FTZ R115, R25, UR5 ;  /* 0x0000000519737e21 */ /* 0x010fe20008010000 */
[----:B------:R-:W-:Y:S01]  /*5780*/  ISETP.GE.AND P1, PT, R8, UR17, PT ;  /* 0x0000001108007c0c */ /* 0x000fe2000bf26270 */
[----:B------:R-:W-:Y:S01]  /*5790*/  HFMA2.MMA R8, -RZ, RZ, 0, 0 ;  /* 0x00000000ff087435 */ /* 0x000fe200000001ff */
[----:B------:R-:W-:Y:S01]  /*57a0*/  ISETP.GE.AND P2, PT, R5, UR17, PT ;  /* 0x0000001105007c0c */ /* 0x000fe2000bf46270 */
[----:B------:R-:W-:Y:S01]  /*57b0*/  FADD.FTZ R113, R34, UR5 ;  /* 0x0000000522717e21 */ /* 0x000fe20008010000 */
[----:B------:R-:W-:Y:S01]  /*57c0*/  LOP3.LUT R14, R14, 0xffffffe0, R246, 0xe2, !PT ;  /* 0xffffffe00e0e7812 */ /* 0x000fe200078ee2f6 */
[----:B------:R-:W3:Y:S01]  /*57d0*/  @!P0 LDG.E R23, desc[UR20][R6.64] ;  /* 0x0000001406178981 */ /* 0x000ee2000c1e1900 */
[----:B------:R-:W-:-:S02]  /*57e0*/  LOP3.LUT R13, R4, 0x3c0, RZ, 0xfc, !PT ;  /* 0x000003c0040d7812 */ /* 0x000fc400078efcff */
[----:B------:R-:W-:Y:S02]  /*57f0*/  CS2R R4, SRZ ;  /* 0x0000000000047805 */ /* 0x000fe4000001ff00 */
[----:B------:R-:W-:Y:S01]  /*5800*/  LOP3.LUT R14, R14, 0x3e0, RZ, 0xfc, !PT ;  /* 0x000003e00e0e7812 */ /* 0x000fe200078efcff */
[----:B------:R-:W-:Y:S01]  /*5810*/  FMUL.FTZ R3, R116, UR55 ;  /* 0x0000003774037c20 */ /* 0x000fe20008410000 */
[----:B------:R-:W4:Y:S02]  /*5820*/  @!P4 LDG.E R8, desc[UR20][R6.64+0xd00] ;  /* 0x000d00140608c981 */ /* 0x000f24000c1e1900 */
[----:B------:R-:W-:Y:S02]  /*5830*/  ISETP.GE.AND P4, PT, R14, UR17, PT ;  /* 0x000000110e007c0c */ /* 0x000fe4000bf86270 */
[----:B------:R-:W4:Y:S01]  /*5840*/  @!P3 LDG.E R5, desc[UR20][R6.64+0xc80] ;  /* 0x000c80140605b981 */ /* 0x000f22000c1e1900 */
[----:B------:R-:W-:Y:S01]  /*5850*/  ISETP.GE.AND P3, PT, R13, UR17, PT ;  /* 0x000000110d007c0c */ /* 0x000fe2000bf66270 */
[----:B------:R-:W-:Y:S01]  /*5860*/  FMUL.RZ R24, R3, 0.15915493667125701904 ;  /* 0x3e22f98303187820 */ /* 0x000fe2000040c000 */
[----:B------:R-:W-:Y:S01]  /*5870*/  FMUL.FTZ R3, R115, UR55 ;  /* 0x0000003773037c20 */ /* 0x000fe20008410000 */
[----:B------:R-:W-:-:S02]  /*5880*/  MOV R13, RZ ;  /* 0x000000ff000d7202 */ /* 0x000fc40000000f00 */
[----:B------:R-:W-:Y:S01]  /*5890*/  CS2R R14, SRZ ;  /* 0x00000000000e7805 */ /* 0x000fe2000001ff00 */
[----:B------:R-:W4:Y:S01]  /*58a0*/  @!P5 LDG.E R4, desc[UR20][R6.64+0xd80] ;  /* 0x000d80140604d981 */ /* 0x000f22000c1e1900 */
[----:B------:R-:W-:Y:S01]  /*58b0*/  FMUL.RZ R25, R3, 0.15915493667125701904 ;  /* 0x3e22f98303197820 */ /* 0x000fe2000040c000 */
[----:B------:R-:W-:Y:S02]  /*58c0*/  FMUL.FTZ R3, R114, UR55 ;  /* 0x0000003772037c20 */ /* 0x000fe40008410000 */
[----:B------:R-:W4:Y:S01]  /*58d0*/  @!P2 LDG.E R13, desc[UR20][R6.64+0xe00] ;  /* 0x000e0014060da981 */ /* 0x000f22000c1e1900 */
[----:B------:R-:W-:-:S03]  /*58e0*/  FADD.FTZ R112, R33, UR5 ;  /* 0x0000000521707e21 */ /* 0x000fc60008010000 */
[----:B------:R-:W4:Y:S04]  /*58f0*/  @!P1 LDG.E R14, desc[UR20][R6.64+0xe80] ;  /* 0x000e8014060e9981 */ /* 0x000f28000c1e1900 */
[----:B------:R-:W4:Y:S04]  /*5900*/  @!P3 LDG.E R15, desc[UR20][R6.64+0xf00] ;  /* 0x000f0014060fb981 */ /* 0x000f28000c1e1900 */
[----:B------:R0:W4:Y:S01]  /*5910*/  @!P4 LDG.E R16, desc[UR20][R6.64+0xf80] ;  /* 0x000f80140610c981 */ /* 0x000122000c1e1900 */
[----:B------:R-:W-:Y:S01]  /*5920*/  MUFU.SIN R127, R24 ;  /* 0x00000018007f7308 */ /* 0x000fe20000000400 */
[----:B------:R-:W-:Y:S01]  /*5930*/  FADD.FTZ R110, R31, UR5 ;  /* 0x000000051f6e7e21 */ /* 0x000fe20008010000 */
[----:B0-----:R-:W-:Y:S01]  /*5940*/  FMUL.RZ R6, R3, 0.15915493667125701904 ;  /* 0x3e22f98303067820 */ /* 0x001fe2000040c000 */
[----:B------:R-:W-:-:S05]  /*5950*/  FMUL.FTZ R3, R113, UR55 ;  /* 0x0000003771037c20 */ /* 0x000fca0008410000 */
[----:B------:R0:W-:Y:S01]  /*5960*/  MUFU.COS R126, R24 ;  /* 0x00000018007e7308 */ /* 0x0001e20000000000 */
[----:B------:R-:W-:Y:S01]  /*5970*/  SHF.L.U32 R7, R159, 0x5, RZ ;  /* 0x000000059f077819 */ /* 0x000fe200000006ff */
[----:B------:R-:W-:Y:S01]  /*5980*/  FADD.FTZ R109, R30, UR5 ;  /* 0x000000051e6d7e21 */ /* 0x000fe20008010000 */
[----:B0-----:R-:W-:Y:S01]  /*5990*/  FMUL.RZ R24, R3, 0.15915493667125701904 ;  /* 0x3e22f98303187820 */ /* 0x001fe2000040c000 */
[----:B------:R-:W-:-:S04]  /*59a0*/  FMUL.FTZ R3, R112, UR55 ;  /* 0x0000003770037c20 */ /* 0x000fc80008410000 */
[----:B------:R-:W-:Y:S01]  /*59b0*/  MUFU.SIN R45, R25 ;  /* 0x00000019002d7308 */ /* 0x000fe20000000400 */
[----:B------:R-:W-:-:S07]  /*59c0*/  LOP3.LUT R7, R7, 0xfffffc00, RZ, 0xc0, !PT ;  /* 0xfffffc0007077812 */ /* 0x000fce00078ec0ff */
[----:B------:R0:W-:Y:S01]  /*59d0*/  MUFU.COS R46, R25 ;  /* 0x00000019002e7308 */ /* 0x0001e20000000000 */
[----:B------:R-:W-:-:S07]  /*59e0*/  FADD.FTZ R108, R29, UR5 ;  /* 0x000000051d6c7e21 */ /* 0x000fce0008010000 */
[----:B------:R-:W-:Y:S01]  /*59f0*/  MUFU.SIN R43, R6 ;  /* 0x00000006002b7308 */ /* 0x000fe20000000400 */
[----:B0-----:R-:W-:-:S07]  /*5a00*/  FMUL.RZ R25, R3, 0.15915493667125701904 ;  /* 0x3e22f98303197820 */ /* 0x001fce000040c000 */
[----:B------:R0:W-:Y:S01]  /*5a10*/  MUFU.COS R44, R6 ;  /* 0x00000006002c7308 */ /* 0x0001e20000000000 */
[----:B------:R-:W-:Y:S01]  /*5a20*/  FADD.FTZ R104, R27, UR5 ;  /* 0x000000051b687e21 */ /* 0x000fe20008010000 */
[----:B0-----:R-:W-:-:S06]  /*5a30*/  FMUL.FTZ R6, R110, UR55 ;  /* 0x000000376e067c20 */ /* 0x001fcc0008410000 */
[----:B------:R-:W-:Y:S01]  /*5a40*/  MUFU.SIN R39, R25 ;  /* 0x0000001900277308 */ /* 0x000fe20000000400 */
[----:B------:R-:W-:-:S07]  /*5a50*/  IADD3 R83, R7, R158, RZ ;  /* 0x0000009e07537210 */ /* 0x000fce0007ffe0ff */
[----:B------:R0:W-:Y:S01]  /*5a60*/  MUFU.COS R40, R25 ;  /* 0x0000001900287308 */ /* 0x0001e20000000000 */
[----:B------:R-:W-:Y:S01]  /*5a70*/  FADD.FTZ R111, R32, UR5 ;  /* 0x00000005206f7e21 */ /* 0x000fe20008010000 */
[----:B0-----:R-:W-:Y:S01]  /*5a80*/  FMUL.RZ R25, R6, 0.15915493667125701904 ;  /* 0x3e22f98306197820 */ /* 0x001fe2000040c000 */
[----:B------:R-:W-:Y:S01]  /*5a90*/  FMUL.FTZ R6, R109, UR55 ;  /* 0x000000376d067c20 */ /* 0x000fe20008410000 */
[----:B------:R-:W-:-:S03]  /*5aa0*/  IADD3 R32, R83, 0x40, RZ ;  /* 0x0000004053207810 */ /* 0x000fc60007ffe0ff */
[----:B------:R-:W-:Y:S01]  /*5ab0*/  FMUL.RZ R27, R6, 0.15915493667125701904 ;  /* 0x3e22f983061b7820 */ /* 0x000fe2000040c000 */
[----:B------:R-:W-:Y:S01]  /*5ac0*/  FMUL.FTZ R6, R108, UR55 ;  /* 0x000000376c067c20 */ /* 0x000fe20008410000 */
[----:B------:R-:W-:Y:S01]  /*5ad0*/  MUFU.SIN R35, R25 ;  /* 0x0000001900237308 */ /* 0x000fe20000000400 */
[----:B------:R-:W-:Y:S02]  /*5ae0*/  LEA.HI.SX32 R175, R32, R83, 0x1b ;  /* 0x0000005320af7211 */ /* 0x000fe400078fdaff */
[----:B------:R-:W-:-:S05]  /*5af0*/  IADD3 R64, R83, 0x360, RZ ;  /* 0x0000036053407810 */ /* 0x000fca0007ffe0ff */
[----:B------:R0:W-:Y:S01]  /*5b00*/  MUFU.COS R36, R25 ;  /* 0x0000001900247308 */ /* 0x0001e20000000000 */
[----:B------:R-:W-:Y:S01]  /*5b10*/  LEA.HI.SX32 R71, R64, R83, 0x1b ;  /* 0x0000005340477211 */ /* 0x000fe200078fdaff */
[----:B0-----:R-:W-:-:S06]  /*5b20*/  FMUL.RZ R25, R6, 0.15915493667125701904 ;  /* 0x3e22f98306197820 */ /* 0x001fcc000040c000 */
[----:B------:R-:W-:Y:S08]  /*5b30*/  MUFU.SIN R31, R25 ;  /* 0x00000019001f7308 */ /* 0x000ff00000000400 */
[----:B------:R-:W-:Y:S01]  /*5b40*/  MUFU.COS R32, R25 ;  /* 0x0000001900207308 */ /* 0x000fe20000000000 */
[----:B------:R-:W-:Y:S01]  /*5b50*/  FMUL.FTZ R3, R111, UR55 ;  /* 0x000000376f037c20 */ /* 0x000fe20008410000 */
[----:B------:R-:W-:-:S06]  /*5b60*/  FADD.FTZ R105, R28, UR5 ;  /* 0x000000051c697e21 */ /* 0x000fcc0008010000 */
[----:B------:R-:W-:Y:S08]  /*5b70*/  MUFU.SIN R41, R24 ;  /* 0x0000001800297308 */ /* 0x000ff00000000400 */
[----:B------:R0:W-:Y:S02]  /*5b80*/  MUFU.COS R42, R24 ;  /* 0x00000018002a7308 */ /* 0x0001e40000000000 */
[----:B0-----:R-:W-:Y:S01]  /*5b90*/  FMUL.RZ R24, R3, 0.15915493667125701904 ;  /* 0x3e22f98303187820 */ /* 0x001fe2000040c000 */
[----:B------:R-:W-:-:S04]  /*5ba0*/  LEA.HI.SX32 R3, R83, R83, 0x1b ;  /* 0x0000005353037211 */ /* 0x000fc800078fdaff */
[----:B------:R-:W-:Y:S01]  /*5bb0*/  LEA R6, R3, R156, 0x2 ;  /* 0x0000009c03067211 */ /* 0x000fe200078e10ff */
[----:B------:R-:W-:Y:S01]  /*5bc0*/  FMUL.FTZ R3, R105, UR55 ;  /* 0x0000003769037c20 */ /* 0x000fe20008410000 */
[----:B------:R-:W-:-:S03]  /*5bd0*/  IADD3 R66, R83, 0x60, RZ ;  /* 0x0000006053427810 */ /* 0x000fc60007ffe0ff */
[----:B------:R-:W-:Y:S01]  /*5be0*/  FMUL.RZ R61, R3, 0.15915493667125701904 ;  /* 0x3e22f983033d7820 */ /* 0x000fe2000040c000 */
[----:B--2---:R-:W-:Y:S01]  /*5bf0*/  FADD.FTZ R103, R26, UR5 ;  /* 0x000000051a677e21 */ /* 0x004fe20008010000 */
[----:B------:R-:W-:-:S03]  /*5c00*/  IADD3 R26, R83, 0x3c0, RZ ;  /* 0x000003c0531a7810 */ /* 0x000fc60007ffe0ff */
[----:B------:R-:W-:-:S04]  /*5c10*/  FMUL.FTZ R25, R103, UR55 ;  /* 0x0000003767197c20 */ /* 0x000fc80008410000 */
[----:B------:R-:W-:Y:S01]  /*5c20*/  FMUL.RZ R64, R25, 0.15915493667125701904 ;  /* 0x3e22f98319407820 */ /* 0x000fe2000040c000 */
[----:B------:R-:W-:-:S03]  /*5c30*/  LEA.HI.SX32 R79, R26, R83, 0x1b ;  /* 0x000000531a4f7211 */ /* 0x000fc600078fdaff */
[----:B------:R-:W-:Y:S08]  /*5c40*/  MUFU.SIN R25, R64 ;  /* 0x0000004000197308 */ /* 0x000ff00000000400 */
[----:B------:R0:W-:Y:S02]  /*5c50*/  MUFU.COS R26, R64 ;  /* 0x00000040001a7308 */ /* 0x0001e40000000000 */
[----:B0-----:R-:W2:Y:S01]  /*5c60*/  LDL R64, [R1+0x70] ;  /* 0x0000700001407983 */ /* 0x001ea20000100800 */
[----:B------:R-:W-:Y:S01]  /*5c70*/  FMUL.FTZ R3, R104, UR55 ;  /* 0x0000003768037c20 */ /* 0x000fe20008410000 */
[----:B------:R-:W-:-:S02]  /*5c80*/  IADD3 R28, R83, 0x340, RZ ;  /* 0x00000340531c7810 */ /* 0x000fc40007ffe0ff */
[-C--:B------:R-:W-:Y:S01]  /*5c90*/  LEA.HI.SX32 R177, R66, R83.reuse, 0x1b ;  /* 0x0000005342b17211 */ /* 0x080fe200078fdaff */
[----:B------:R-:W-:Y:S01]  /*5ca0*/  FMUL.RZ R66, R3, 0.15915493667125701904 ;  /* 0x3e22f98303427820 */ /* 0x000fe2000040c000 */
[----:B------:R-:W-:Y:S01]  /*5cb0*/  MUFU.SIN R33, R27 ;  /* 0x0000001b00217308 */ /* 0x000fe20000000400 */
[----:B------:R-:W-:-:S07]  /*5cc0*/  LEA.HI.SX32 R67, R28, R83, 0x1b ;  /* 0x000000531c437211 */ /* 0x000fce00078fdaff */
[----:B------:R-:W-:Y:S08]  /*5cd0*/  MUFU.COS R34, R27 ;  /* 0x0000001b00227308 */ /* 0x000ff00000000000 */
[----:B------:R-:W-:Y:S08]  /*5ce0*/  MUFU.SIN R27, R66 ;  /* 0x00000042001b7308 */ /* 0x000ff00000000400 */
[----:B------:R0:W-:Y:S02]  /*5cf0*/  MUFU.COS R28, R66 ;  /* 0x00000042001c7308 */ /* 0x0001e40000000000 */
[----:B0-----:R-:W4:Y:S01]  /*5d00*/  LDL R66, [R1+0x74] ;  /* 0x0000740001427983 */ /* 0x001f220000100800 */
[----:B------:R-:W-:-:S04]  /*5d10*/  UIADD3 UR42, UR16, -0x1, URZ ;  /* 0xffffffff102a7890 */ /* 0x000fc8000fffe03f */
[----:B------:R-:W-:-:S04]  /*5d20*/  ULEA.HI UR43, UR42, UR42, URZ, 0x1 ;  /* 0x0000002a2a2b7291 */ /* 0x000fc8000f8f083f */
[----:B------:R-:W-:-:S04]  /*5d30*/  ULOP3.LUT UR43, UR43, 0xfffffe, URZ, 0xc0, !UPT ;  /* 0x00fffffe2b2b7892 */ /* 0x000fc8000f8ec03f */
[----:B------:R-:W-:Y:S01]  /*5d40*/  UIADD3 UR42, UR42, -UR43, URZ ;  /* 0x8000002b2a2a7290 */ /* 0x000fe2000fffe03f */
[C---:B------:R-:W-:Y:S02]  /*5d50*/  IADD3 R30, R83.reuse, 0x20, RZ ;  /* 0x00000020531e7810 */ /* 0x040fe40007ffe0ff */
[C---:B------:R-:W-:Y:S01]  /*5d60*/  IADD3 R60, R83.reuse, 0x3a0, RZ ;  /* 0x000003a0533c7810 */ /* 0x040fe20007ffe0ff */
[----:B------:R-:W-:Y:S01]  /*5d70*/  ULEA UR42, UR42, UR7, 0x8 ;  /* 0x000000072a2a7291 */ /* 0x000fe2000f8e403f */
[----:B------:R-:W-:Y:S01]  /*5d80*/  MUFU.SIN R37, R24 ;  /* 0x0000001800257308 */ /* 0x000fe20000000400 */
[C---:B------:R-:W-:Y:S02]  /*5d90*/  IADD3 R68, R83.reuse, 0x80, RZ ;  /* 0x0000008053447810 */ /* 0x040fe40007ffe0ff */
[C---:B------:R-:W-:Y:S02]  /*5da0*/  IADD3 R70, R83.reuse, 0xa0, RZ ;  /* 0x000000a053467810 */ /* 0x040fe40007ffe0ff */
[----:B------:R-:W-:-:S02]  /*5db0*/  IADD3 R72, R83, 0xc0, RZ ;  /* 0x000000c053487810 */ /* 0x000fc40007ffe0ff */
[C---:B------:R-:W-:Y:S01]  /*5dc0*/  IADD3 R74, R83.reuse, 0xe0, RZ ;  /* 0x000000e0534a7810 */ /* 0x040fe20007ffe0ff */
[----:B------:R0:W-:Y:S01]  /*5dd0*/  MUFU.COS R38, R24 ;  /* 0x0000001800267308 */ /* 0x0001e20000000000 */
        /* <DEDUP_REMOVED lines=19> */
[----:B0-----:R-:W-:Y:S01]  /*5f10*/  IADD3 R24, R83, 0x3e0, RZ ;  /* 0x000003e053187810 */ /* 0x001fe20007ffe0ff */
[----:B------:R-:W-:Y:S01]  /*5f20*/  MUFU.SIN R29, R61 ;  /* 0x0000003d001d7308 */ /* 0x000fe20000000400 */
[-C--:B------:R-:W-:Y:S02]  /*5f30*/  LEA.HI.SX32 R173, R30, R83.reuse, 0x1b ;  /* 0x000000531ead7211 */ /* 0x080fe400078fdaff */
[----:B------:R-:W-:Y:S02]  /*5f40*/  LEA.HI.SX32 R73, R60, R83, 0x1b ;  /* 0x000000533c497211 */ /* 0x000fe400078fdaff */
[----:B------:R-:W-:-:S02]  /*5f50*/  ISETP.NE.AND P2, PT, R159, RZ, PT ;  /* 0x000000ff9f00720c */ /* 0x000fc40003f45270 */
[----:B------:R-:W-:Y:S01]  /*5f60*/  IADD3 R81, R159, 0x200, RZ ;  /* 0x000002009f517810 */ /* 0x000fe20007ffe0ff */
[----:B------:R0:W-:Y:S01]  /*5f70*/  MUFU.COS R30, R61 ;  /* 0x0000003d001e7308 */ /* 0x0001e20000000000 */
[----:B------:R-:W-:Y:S01]  /*5f80*/  MOV R60, UR42 ;  /* 0x0000002a003c7c02 */ /* 0x000fe20008000f00 */
[----:B---3--:R1:W-:Y:S01]  /*5f90*/  STS [R6], R23 ;  /* 0x0000001706007388 */ /* 0x0083e20000000800 */
[-C--:B------:R-:W-:Y:S02]  /*5fa0*/  LEA.HI.SX32 R167, R68, R83.reuse, 0x1b ;  /* 0x0000005344a77211 */ /* 0x080fe400078fdaff */
[----:B------:R-:W-:Y:S01]  /*5fb0*/  R2UR UR58, R2 ;  /* 0x00000000023a72ca */ /* 0x000fe200000e0000 */
[----:B------:R-:W-:Y:S01]  /*5fc0*/  UIMAD UR53, UR53, UR40, URZ ;  /* 0x00000028353572a4 */ /* 0x000fe2000f8e023f */
[-C--:B------:R-:W-:Y:S01]  /*5fd0*/  LEA.HI.SX32 R169, R70, R83.reuse, 0x1b ;  /* 0x0000005346a97211 */ /* 0x080fe200078fdaff */
[----:B------:R-:W-:Y:S01]  /*5fe0*/  UMOV UR44, UR26 ;  /* 0x0000001a002c7c82 */ /* 0x000fe20008000000 */
[-C--:B------:R-:W-:Y:S01]  /*5ff0*/  LEA.HI.SX32 R171, R72, R83.reuse, 0x1b ;  /* 0x0000005348ab7211 */ /* 0x080fe200078fdaff */
[----:B------:R-:W-:Y:S01]  /*6000*/  UMOV UR45, UR46 ;  /* 0x0000002e002d7c82 */ /* 0x000fe20008000000 */
[-C--:B------:R-:W-:Y:S01]  /*6010*/  LEA.HI.SX32 R101, R74, R83.reuse, 0x1b ;  /* 0x000000534a657211 */ /* 0x080fe200078fdaff */
[----:B------:R-:W-:Y:S01]  /*6020*/  ULDC.64 UR42, c[0x0][0x2d8] ;  /* 0x0000b600002a7ab9 */ /* 0x000fe20000000a00 */
        /* <DEDUP_REMOVED lines=17> */
[-C--:B0-----:R-:W-:Y:S02]  /*6140*/  LEA.HI.SX32 R61, R164, R83.reuse, 0x1b ;  /* 0x00000053a43d7211 */ /* 0x081fe400078fdaff */
[----:B------:R-:W-:-:S02]  /*6150*/  LEA.HI.SX32 R75, R62, R83, 0x1b ;  /* 0x000000533e4b7211 */ /* 0x000fc400078fdaff */
[----:B------:R-:W-:Y:S02]  /*6160*/  LEA.HI.SX32 R83, R24, R83, 0x1b ;  /* 0x0000005318537211 */ /* 0x000fe400078fdaff */
[-C--:B------:R-:W-:Y:S02]  /*6170*/  LEA R24, R173, R156.reuse, 0x2 ;  /* 0x0000009cad187211 */ /* 0x080fe400078e10ff */
[----:B------:R-:W-:Y:S02]  /*6180*/  SEL R81, R60, R81, !P2 ;  /* 0x000000513c517207 */ /* 0x000fe40005000000 */
[-C--:B------:R-:W-:Y:S02]  /*6190*/  LEA R175, R175, R156.reuse, 0x2 ;  /* 0x0000009cafaf7211 */ /* 0x080fe400078e10ff */
[-C--:B------:R-:W-:Y:S02]  /*61a0*/  LEA R60, R177, R156.reuse, 0x2 ;  /* 0x0000009cb13c7211 */ /* 0x080fe400078e10ff */
[-C--:B-1----:R-:W-:Y:S01]  /*61b0*/  LEA R6, R167, R156.reuse, 0x2 ;  /* 0x0000009ca7067211 */ /* 0x082fe200078e10ff */
[----:B------:R-:W-:Y:S01]  /*61c0*/  STS [R24+0x80], R19 ;  /* 0x0000801318007388 */ /* 0x000fe20000000800 */
[----:B------:R-:W-:-:S02]  /*61d0*/  LEA R169, R169, R156, 0x2 ;  /* 0x0000009ca9a97211 */ /* 0x000fc400078e10ff */
[-C--:B------:R-:W-:Y:S01]  /*61e0*/  LEA R171, R171, R156.reuse, 0x2 ;  /* 0x0000009cabab7211 */ /* 0x080fe200078e10ff */
[----:B------:R0:W-:Y:S01]  /*61f0*/  STS [R175+0x100], R18 ;  /* 0x00010012af007388 */ /* 0x0001e20000000800 */
[-C--:B------:R-:W-:Y:S02]  /*6200*/  LEA R167, R101, R156.reuse, 0x2 ;  /* 0x0000009c65a77211 */ /* 0x080fe400078e10ff */
[-C--:B------:R-:W-:Y:S01]  /*6210*/  LEA R107, R107, R156.reuse, 0x2 ;  /* 0x0000009c6b6b7211 */ /* 0x080fe200078e10ff */
[----:B------:R-:W-:Y:S01]  /*6220*/  STS [R60+0x180], R21 ;  /* 0x000180153c007388 */ /* 0x000fe20000000800 */
[----:B------:R-:W-:-:S03]  /*6230*/  LEA R163, R163, R156, 0x2 ;  /* 0x0000009ca3a37211 */ /* 0x000fc600078e10ff */
[----:B------:R-:W-:Y:S01]  /*6240*/  STS [R6+0x200], R17 ;  /* 0x0002001106007388 */ /* 0x000fe20000000800 */
[----:B0-----:R-:W-:-:S03]  /*6250*/  LEA R18, R161, R156, 0x2 ;  /* 0x0000009ca1127211 */ /* 0x001fc600078e10ff */
[----:B------:R0:W-:Y:S01]  /*6260*/  STS [R169+0x280], R0 ;  /* 0x00028000a9007388 */ /* 0x0001e20000000800 */
[----:B------:R-:W-:-:S03]  /*6270*/  LEA R165, R165, R156, 0x2 ;  /* 0x0000009ca5a57211 */ /* 0x000fc600078e10ff */
[----:B------:R1:W-:Y:S04]  /*6280*/  STS [R171+0x300], R20 ;  /* 0x00030014ab007388 */ /* 0x0003e80000000800 */
[----:B------:R-:W-:Y:S01]  /*6290*/  STS [R167+0x380], R22 ;  /* 0x00038016a7007388 */ /* 0x000fe20000000800 */
[----:B0-----:R-:W-:-:S03]  /*62a0*/  LEA R0, R95, R156, 0x2 ;  /* 0x0000009c5f007211 */ /* 0x001fc600078e10ff */
[----:B------:R0:W-:Y:S01]  /*62b0*/  STS [R107+0x400], R48 ;  /* 0x000400306b007388 */ /* 0x0001e20000000800 */
[----:B-1----:R-:W-:-:S03]  /*62c0*/  LEA R20, R99, R156, 0x2 ;  /* 0x0000009c63147211 */ /* 0x002fc600078e10ff */
[----:B------:R-:W-:Y:S04]  /*62d0*/  STS [R18+0x480], R53 ;  /* 0x0004803512007388 */ /* 0x000fe80000000800 */
[----:B------:R-:W-:Y:S04]  /*62e0*/  STS [R163+0x500], R52 ;  /* 0x00050034a3007388 */ /* 0x000fe80000000800 */
[----:B------:R-:W-:Y:S04]  /*62f0*/  STS [R165+0x580], R56 ;  /* 0x00058038a5007388 */ /* 0x000fe80000000800 */
[----:B------:R-:W-:Y:S01]  /*6300*/  STS [R0+0x600], R51 ;  /* 0x0006003300007388 */ /* 0x000fe20000000800 */
[----:B------:R-:W-:-:S02]  /*6310*/  LEA R6, R97, R156, 0x2 ;  /* 0x0000009c61067211 */ /* 0x000fc400078e10ff */
[-C--:B------:R-:W-:Y:S02]  /*6320*/  LEA R93, R93, R156.reuse, 0x2 ;  /* 0x0000009c5d5d7211 */ /* 0x080fe400078e10ff */
[-C--:B------:R-:W-:Y:S01]  /*6330*/  LEA R91, R91, R156.reuse, 0x2 ;  /* 0x0000009c5b5b7211 */ /* 0x080fe200078e10ff */
[----:B------:R1:W-:Y:S01]  /*6340*/  STS [R6+0x680], R55 ;  /* 0x0006803706007388 */ /* 0x0003e20000000800 */
[----:B------:R-:W-:Y:S01]  /*6350*/  UIMAD.WIDE.U32 UR44, UR7, UR40, UR44 ;  /* 0x00000028072c72a5 */ /* 0x000fe2000f8e002c */
[-C--:B------:R-:W-:Y:S01]  /*6360*/  LEA R89, R89, R156.reuse, 0x2 ;  /* 0x0000009c59597211 */ /* 0x080fe200078e10ff */
[----:B------:R-:W-:Y:S01]  /*6370*/  UIMAD UR53, UR7, UR41, UR53 ;  /* 0x00000029073572a4 */ /* 0x000fe2000f8e0235 */
[----:B------:R-:W-:Y:S01]  /*6380*/  STS [R20+0x700], R59 ;  /* 0x0007003b14007388 */ /* 0x000fe20000000800 */
[-C--:B0-----:R-:W-:Y:S01]  /*6390*/  LEA R48, R85, R156.reuse, 0x2 ;  /* 0x0000009c55307211 */ /* 0x081fe200078e10ff */
[----:B------:R-:W-:Y:S02]  /*63a0*/  ULEA UR42, UP0, UR44, UR42, 0x3 ;  /* 0x0000002a2c2a7291 */ /* 0x000fe4000f80183f */
[----:B------:R-:W-:Y:S01]  /*63b0*/  STS [R93+0x780], R58 ;  /* 0x0007803a5d007388 */ /* 0x000fe20000000800 */
[----:B-1----:R-:W-:Y:S01]  /*63c0*/  LEA R6, R87, R156, 0x2 ;  /* 0x0000009c57067211 */ /* 0x002fe200078e10ff */
[----:B------:R-:W-:-:S02]  /*63d0*/  UIADD3 UR45, UR45, UR53, URZ ;  /* 0x000000352d2d7290 */ /* 0x000fc4000fffe03f */
[----:B------:R0:W-:Y:S01]  /*63e0*/  STS [R91+0x800], R50 ;  /* 0x000800325b007388 */ /* 0x0001e20000000800 */
[-C--:B------:R-:W-:Y:S02]  /*63f0*/  LEA R52, R77, R156.reuse, 0x2 ;  /* 0x0000009c4d347211 */ /* 0x080fe400078e10ff */
[-C--:B------:R-:W-:Y:S01]  /*6400*/  LEA R63, R63, R156.reuse, 0x2 ;  /* 0x0000009c3f3f7211 */ /* 0x080fe200078e10ff */
[----:B------:R1:W-:Y:S01]  /*6410*/  STS [R89+0x880], R54 ;  /* 0x0008803659007388 */ /* 0x0003e20000000800 */
[-C--:B------:R-:W-:Y:S01]  /*6420*/  LEA R65, R65, R156.reuse, 0x2 ;  /* 0x0000009c41417211 */ /* 0x080fe200078e10ff */
[----:B------:R-:W-:Y:S01]  /*6430*/  ULEA.HI.X UR43, UR44, UR43, UR45, 0x3, UP0 ;  /* 0x0000002b2c2b7291 */ /* 0x000fe200080f1c2d */
[-C--:B0-----:R-:W-:Y:S01]  /*6440*/  LEA R50, R3, R156.reuse, 0x2 ;  /* 0x0000009c03327211 */ /* 0x081fe200078e10ff */
[----:B------:R-:W-:Y:S01]  /*6450*/  STS [R6+0x900], R57 ;  /* 0x0009003906007388 */ /* 0x000fe20000000800 */
[----:B------:R-:W-:Y:S02]  /*6460*/  LEA R7, R158, R7, 0x5 ;  /* 0x000000079e077211 */ /* 0x000fe400078e28ff */
[-C--:B-1----:R-:W-:Y:S01]  /*6470*/  LEA R54, R69, R156.reuse, 0x2 ;  /* 0x0000009c45367211 */ /* 0x082fe200078e10ff */
[----:B------:R0:W-:Y:S01]  /*6480*/  STS [R48+0x980], R47 ;  /* 0x0009802f30007388 */ /* 0x0001e20000000800 */
[----:B------:R-:W-:Y:S01]  /*6490*/  FADD.FTZ R101, R166, UR5 ;  /* 0x00000005a6657e21 */ /* 0x000fe20008010000 */
[----:B------:R-:W-:-:S02]  /*64a0*/  LEA R67, R67, R156, 0x2 ;  /* 0x0000009c43437211 */ /* 0x000fc400078e10ff */
[----:B------:R1:W-:Y:S01]  /*64b0*/  STS [R50+0xa00], R49 ;  /* 0x000a003132007388 */ /* 0x0003e20000000800 */
[----:B------:R-:W-:-:S03]  /*64c0*/  LEA R71, R71, R156, 0x2 ;  /* 0x0000009c47477211 */ /* 0x000fc600078e10ff */
[----:B------:R-:W-:Y:S01]  /*64d0*/  STS [R52+0xa80], R11 ;  /* 0x000a800b34007388 */ /* 0x000fe20000000800 */
[----:B0-----:R-:W-:-:S03]  /*64e0*/  LEA R48, R61, R156, 0x2 ;  /* 0x0000009c3d307211 */ /* 0x001fc600078e10ff */
[----:B------:R-:W-:Y:S01]  /*64f0*/  STS [R63+0xb00], R12 ;  /* 0x000b000c3f007388 */ /* 0x000fe20000000800 */
[----:B--2---:R-:W-:-:S04]  /*6500*/  FADD.FTZ R99, R64, UR5 ;  /* 0x0000000540637e21 */ /* 0x004fc80008010000 */
[----:B------:R-:W-:-:S04]  /*6510*/  FMUL.FTZ R0, R99, UR55 ;  /* 0x0000003763007c20 */ /* 0x000fc80008410000 */
[----:B------:R-:W-:Y:S01]  /*6520*/  FMUL.RZ R53, R0, 0.15915493667125701904 ;  /* 0x3e22f98300357820 */ /* 0x000fe2000040c000 */
[----:B------:R-:W-:-:S05]  /*6530*/  MOV R0, UR58 ;  /* 0x0000003a00007c02 */ /* 0x000fca0008000f00 */
[----:B------:R-:W-:-:S04]  /*6540*/  FMUL.FTZ R0, R0, 1.4426950216293334961 ;  /* 0x3fb8aa3b00007820 */ /* 0x000fc80000410000 */
[----:B------:R-:W-:-:S06]  /*6550*/  FMUL.FTZ R51, R116, R0 ;  /* 0x0000000074337220 */ /* 0x000fcc0000410000 */
[----:B------:R-:W0:Y:S01]  /*6560*/  MUFU.EX2 R51, R51 ;  /* 0x0000003300337308 */ /* 0x000e220000000800 */
[----:B------:R2:W-:Y:S01]  /*6570*/  STS [R65+0xb80], R10 ;  /* 0x000b800a41007388 */ /* 0x0005e20000000800 */
[-C--:B-1----:R-:W-:Y:S01]  /*6580*/  LEA R50, R75, R156.reuse, 0x2 ;  /* 0x0000009c4b327211 */ /* 0x082fe200078e10ff */
[----:B------:R-:W-:Y:S01]  /*6590*/  FMUL.FTZ R19, R101, UR55 ;  /* 0x0000003765137c20 */ /* 0x000fe20008410000 */
[----:B------:R-:W-:Y:S01]  /*65a0*/  LEA R73, R73, R156, 0x2 ;  /* 0x0000009c49497211 */ /* 0x000fe200078e10ff */
[----:B------:R-:W-:Y:S01]  /*65b0*/  STS [R54+0xc00], R9 ;  /* 0x000c000936007388 */ /* 0x000fe20000000800 */
[----:B------:R-:W-:Y:S02]  /*65c0*/  LEA.HI.SX32 R7, R7, R7, 0x1b ;  /* 0x0000000707077211 */ /* 0x000fe400078fdaff */
[----:B------:R-:W-:Y:S01]  /*65d0*/  MOV R2, UR42 ;  /* 0x0000002a00027c02 */ /* 0x000fe20008000f00 */
[----:B----4-:R-:W-:Y:S01]  /*65e0*/  FADD.FTZ R100, R66, UR5 ;  /* 0x0000000542647e21 */ /* 0x010fe20008010000 */
[----:B------:R-:W-:-:S03]  /*65f0*/  MOV R3, UR43 ;  /* 0x0000002b00037c02 */ /* 0x000fc60008000f00 */
[----:B------:R-:W-:Y:S01]  /*6600*/  FMUL.FTZ R17, R100, UR55 ;  /* 0x0000003764117c20 */ /* 0x000fe20008410000 */
[----:B------:R-:W-:Y:S01]  /*6610*/  STS [R48+0xc80], R5 ;  /* 0x000c800530007388 */ /* 0x000fe20000000800 */
[-C--:B--2---:R-:W-:Y:S02]  /*6620*/  LEA R10, R79, R156.reuse, 0x2 ;  /* 0x0000009c4f0a7211 */ /* 0x084fe400078e10ff */
[----:B------:R-:W-:Y:S01]  /*6630*/  FMUL.RZ R18, R17, 0.15915493667125701904 ;  /* 0x3e22f98311127820 */ /* 0x000fe2000040c000 */
[----:B------:R-:W-:Y:S01]  /*6640*/  STS [R67+0xd00], R8 ;  /* 0x000d000843007388 */ /* 0x000fe20000000800 */
[----:B------:R-:W-:Y:S01]  /*6650*/  LEA R83, R83, R156, 0x2 ;  /* 0x0000009c53537211 */ /* 0x000fe200078e10ff */
[----:B0-----:R-:W-:Y:S01]  /*6660*/  FMUL.FTZ R126, R51, R126 ;  /* 0x0000007e337e7220 */ /* 0x001fe20000410000 */
[----:B------:R-:W-:Y:S01]  /*6670*/  LEA R7, R7, R156, 0x2 ;  /* 0x0000009c07077211 */ /* 0x000fe200078e10ff */
[----:B------:R0:W-:Y:S01]  /*6680*/  STS [R71+0xd80], R4 ;  /* 0x000d800447007388 */ /* 0x0001e20000000800 */
[----:B------:R-:W-:Y:S01]  /*6690*/  FMUL.FTZ R127, R51, R127 ;  /* 0x0000007f337f7220 */ /* 0x000fe20000410000 */
[----:B------:R-:W-:-:S02]  /*66a0*/  FMUL.RZ R60, R19, 0.15915493667125701904 ;  /* 0x3e22f983133c7820 */ /* 0x000fc4000040c000 */
[----:B------:R1:W-:Y:S01]  /*66b0*/  STS [R50+0xe00], R13 ;  /* 0x000e000d32007388 */ /* 0x0003e20000000800 */
[----:B------:R-:W2:Y:S03]  /*66c0*/  MUFU.SIN R19, R18 ;  /* 0x0000001200137308 */ /* 0x000ea60000000400 */
[----:B------:R1:W-:Y:S01]  /*66d0*/  STS [R73+0xe80], R14 ;  /* 0x000e800e49007388 */ /* 0x0003e20000000800 */
[----:B0-----:R-:W-:-:S03]  /*66e0*/  LEA R4, R81, R156, 0x3 ;  /* 0x0000009c51047211 */ /* 0x001fc600078e18ff */
[----:B------:R1:W-:Y:S01]  /*66f0*/  STS [R10+0xf00], R15 ;  /* 0x000f000f0a007388 */ /* 0x0003e20000000800 */
[----:B------:R-:W0:Y:S03]  /*6700*/  MUFU.COS R20, R18 ;  /* 0x0000001200147308 */ /* 0x000e260000000000 */
[----:B------:R-:W5:Y:S04]  /*6710*/  LDG.E.64 R2, desc[UR20][R2.64] ;  /* 0x0000001402027981 */ /* 0x000f68000c1e1b00 */
[----:B------:R1:W-:Y:S01]  /*6720*/  STS [R83+0xf80], R16 ;  /* 0x000f801053007388 */ /* 0x0003e20000000800 */
[----:B------:R-:W3:Y:S01]  /*6730*/  MUFU.SIN R17, R53 ;  /* 0x0000003500117308 */ /* 0x000ee20000000400 */
[----:B------:R-:W-:-:S02]  /*6740*/  NOP ;  /* 0x0000000000007918 */ /* 0x000fc40000000000 */
[----:B------:R1:W4:Y:S05]  /*6750*/  LDS R98, [R7] ;  /* 0x0000000007627984 */ /* 0x00032a0000000800 */
[----:B------:R2:W0:Y:S01]  /*6760*/  MUFU.COS R18, R53 ;  /* 0x0000003500127308 */ /* 0x0004220000000000 */
[----:B------:R1:W0:Y:S04]  /*6770*/  LDS R97, [R7+0x4] ;  /* 0x0000040007617984 */ /* 0x0002280000000800 */
        /* <DEDUP_REMOVED lines=23> */
[----:B--2---:R1:W2:Y:S04]  /*68f0*/  LDS R53, [R7+0x64] ;  /* 0x0000640007357984 */ /* 0x0042a80000000800 */
[----:B------:R1:W0:Y:S04]  /*6900*/  LDS R52, [R7+0x68] ;  /* 0x0000680007347984 */ /* 0x0002280000000800 */
[----:B------:R1:W0:Y:S04]  /*6910*/  LDS R51, [R7+0x6c] ;  /* 0x00006c0007337984 */ /* 0x0002280000000800 */
[----:B------:R1:W0:Y:S04]  /*6920*/  LDS R50, [R7+0x70] ;  /* 0x0000700007327984 */ /* 0x0002280000000800 */
[----:B------:R1:W0:Y:S04]  /*6930*/  LDS R49, [R7+0x74] ;  /* 0x0000740007317984 */ /* 0x0002280000000800 */
[----:B------:R1:W0:Y:S04]  /*6940*/  LDS R48, [R7+0x78] ;  /* 0x0000780007307984 */ /* 0x0002280000000800 */
[----:B------:R1:W0:Y:S04]  /*6950*/  LDS R47, [R7+0x7c] ;  /* 0x00007c00072f7984 */ /* 0x0002280000000800 */
[----:B------:R1:W-:Y:S01]  /*6960*/  STS.64 [R4+0x9880], R126 ;  /* 0x0098807e04007388 */ /* 0x0003e20000000a00 */
[----:B------:R-:W-:-:S13]  /*6970*/  ISETP.NE.AND P1, PT, R159, 0x7f, PT ;  /* 0x0000007f9f00780c */ /* 0x000fda0003f25270 */
[----:B------:R-:W-:Y:S01]  /*6980*/  @P1 LEA R106, R159, R156, 0x3 ;  /* 0x0000009c9f6a1211 */ /* 0x000fe200078e18ff */
[----:B------:R-:W-:Y:S01]  /*6990*/  BAR.SYNC.DEFER_BLOCKING 0x0 ;  /* 0x0000000000007b1d */ /* 0x000fe20000010000 */
[----:B------:R-:W-:Y:S01]  /*69a0*/  FADD.FTZ R102, R168, UR5 ;  /* 0x00000005a8667e21 */ /* 0x000fe20008010000 */
[-C--:B------:R-:W-:Y:S01]  /*69b0*/  FMUL.FTZ R6, R115, R0.reuse ;  /* 0x0000000073067220 */ /* 0x080fe20000410000 */
[-C--:B------:R-:W-:Y:S02]  /*69c0*/  FMUL.FTZ R11, R113, R0.reuse ;  /* 0x00000000710b7220 */ /* 0x080fe40000410000 */
[----:B------:R-:W-:Y:S01]  /*69d0*/  FMUL.FTZ R62, R102, UR55 ;  /* 0x00000037663e7c20 */ /* 0x000fe20008410000 */
[----:B------:R-:W0:Y:S01]  /*69e0*/  MUFU.SIN R21, R60 ;  /* 0x0000003c00157308 */ /* 0x000e220000000400 */
[----:B------:R-:W0:Y:S07]  /*69f0*/  @P1 LDS.64 R106, [R106+0xa888] ;  /* 0x00a888006a6a1984 */ /* 0x000e2e0000000a00 */
[----:B------:R3:W0:Y:S01]  /*6a00*/  MUFU.COS R22, R60 ;  /* 0x0000003c00167308 */ /* 0x0006220000000000 */
[-C--:B------:R-:W-:Y:S01]  /*6a10*/  FMUL.FTZ R5, R112, R0.reuse ;  /* 0x0000000070057220 */ /* 0x080fe20000410000 */
[-C--:B------:R-:W-:Y:S01]  /*6a20*/  FMUL.FTZ R8, R111, R0.reuse ;  /* 0x000000006f087220 */ /* 0x080fe20000410000 */
[----:B------:R-:W-:Y:S01]  /*6a30*/  FMUL.RZ R62, R62, 0.15915493667125701904 ;  /* 0x3e22f9833e3e7820 */ /* 0x000fe2000040c000 */
[----:B---3--:R-:W-:-:S04]  /*6a40*/  FMUL.FTZ R60, R114, R0 ;  /* 0x00000000723c7220 */ /* 0x008fc80000410000 */
[----:B------:R1:W3:Y:S08]  /*6a50*/  MUFU.SIN R23, R62 ;  /* 0x0000003e00177308 */ /* 0x0002f00000000400 */
[----:B------:R1:W0:Y:S08]  /*6a60*/  MUFU.COS R24, R62 ;  /* 0x0000003e00187308 */ /* 0x0002300000000000 */
[----:B------:R-:W0:Y:S08]  /*6a70*/  MUFU.EX2 R6, R6 ;  /* 0x0000000600067308 */ /* 0x000e300000000800 */
[----:B------:R-:W0:Y:S08]  /*6a80*/  MUFU.EX2 R60, R60 ;  /* 0x0000003c003c7308 */ /* 0x000e300000000800 */
[----:B------:R-:W0:Y:S08]  /*6a90*/  MUFU.EX2 R11, R11 ;  /* 0x0000000b000b7308 */ /* 0x000e300000000800 */
[----:B------:R-:W0:Y:S08]  /*6aa0*/  MUFU.EX2 R5, R5 ;  /* 0x0000000500057308 */ /* 0x000e300000000800 */
[----:B------:R-:W0:Y:S01]  /*6ab0*/  MUFU.EX2 R8, R8 ;  /* 0x0000000800087308 */ /* 0x000e220000000800 */
[----:B------:R-:W-:Y:S04]  /*6ac0*/  BSSY B0, `(.L_x_805) ;  /* 0x000000e000007945 */ /* 0x000fe80003800000 */
[----:B-1234-:R-:W-:Y:S05]  /*6ad0*/  @P1 BRA `(.L_x_806) ;  /* 0x0000000000301947 */ /* 0x01efea0003800000 */
[----:B------:R-:W1:Y:S01]  /*6ae0*/  LDC R4, c[0x0][0x224] ;  /* 0x00008900ff047b82 */ /* 0x000e620000000800 */
        /* <DEDUP_REMOVED lines=10> */
[----:B------:R1:W2:Y:S02]  /*6b90*/  LDS.64 R106, [R7+0x9880] ;  /* 0x00988000076a7984 */ /* 0x0002a40000000a00 */
.L_x_806:
[----:B------:R-:W-:Y:S05]  /*6ba0*/  BSYNC B0 ;  /* 0x0000000000007941 */ /* 0x000fea0003800000 */
.L_x_805:
[----:B------:R-:W3:Y:S01]  /*6bb0*/  LDL R16, [R1+0x2c] ;  /* 0x00002c0001107983 */ /* 0x000ee20000100800 */
[----:B------:R-:W-:Y:S01]  /*6bc0*/  UISETP.GE.AND UP0, UPT, UR16, 0x2, UPT ;  /* 0x000000021000788c */ /* 0x000fe2000bf06270 */
[----:B0-----:R-:W-:Y:S01]  /*6bd0*/  FMUL.FTZ R45, R6, R45 ;  /* 0x0000002d062d7220 */ /* 0x001fe20000410000 */
[----:B------:R-:W-:Y:S01]  /*6be0*/  FMUL.FTZ R4, R110, R0 ;  /* 0x000000006e047220 */ /* 0x000fe20000410000 */
[C---:B------:R-:W-:Y:S01]  /*6bf0*/  FMUL.FTZ R40, R5.reuse, R40 ;  /* 0x0000002805287220 */ /* 0x040fe20000410000 */
[----:B------:R-:W-:Y:S01]  /*6c00*/  FMUL.FTZ R39, R5, R39 ;  /* 0x0000002705277220 */ /* 0x000fe20000410000 */
[----:B------:R-:W-:Y:S01]  /*6c10*/  FMUL.FTZ R46, R6, R46 ;  /* 0x0000002e062e7220 */ /* 0x000fe20000410000 */
[----:B------:R-:W-:Y:S01]  /*6c20*/  PLOP3.LUT P1, PT, PT, PT, UP0, 0x80, 0x0 ;  /* 0x000000000000781c */ /* 0x000fe20003f2f008 */
[----:B-1----:R-:W-:Y:S01]  /*6c30*/  FMUL.FTZ R7, R109, R0 ;  /* 0x000000006d077220 */ /* 0x002fe20000410000 */
[C---:B------:R-:W-:Y:S01]  /*6c40*/  FMUL.FTZ R42, R11.reuse, R42 ;  /* 0x0000002a0b2a7220 */ /* 0x040fe20000410000 */
[----:B------:R-:W-:Y:S01]  /*6c50*/  FMUL.FTZ R41, R11, R41 ;  /* 0x000000290b297220 */ /* 0x000fe20000410000 */
[----:B------:R-:W-:Y:S01]  /*6c60*/  ISETP.NE.OR P1, PT, R246, RZ, !P1 ;  /* 0x000000fff600720c */ /* 0x000fe20004f25670 */
[-C--:B------:R-:W-:Y:S01]  /*6c70*/  FMUL.FTZ R5, R134, R45.reuse ;  /* 0x0000002d86057220 */ /* 0x080fe20000410000 */
[----:B------:R-:W-:Y:S01]  /*6c80*/  FMUL.FTZ R9, RZ, R45 ;  /* 0x0000002dff097220 */ /* 0x000fe20000410000 */
[----:B------:R-:W0:Y:S01]  /*6c90*/  MUFU.EX2 R4, R4 ;  /* 0x0000000400047308 */ /* 0x000e220000000800 */
[----:B------:R-:W-:Y:S01]  /*6ca0*/  FMUL.FTZ R43, R60, R43 ;  /* 0x0000002b3c2b7220 */ /* 0x000fe20000410000 */
[-C--:B------:R-:W-:Y:S01]  /*6cb0*/  FFMA.FTZ R11, RZ, R46.reuse, R5 ;  /* 0x0000002eff0b7223 */ /* 0x080fe20000010005 */
[----:B------:R-:W-:Y:S01]  /*6cc0*/  FFMA.FTZ R10, R134, R46, -R9 ;  /* 0x0000002e860a7223 */ /* 0x000fe20000010809 */
[----:B------:R-:W-:Y:S01]  /*6cd0*/  FMUL.FTZ R44, R60, R44 ;  /* 0x0000002c3c2c7220 */ /* 0x000fe20000410000 */
[----:B------:R-:W-:Y:S01]  /*6ce0*/  MOV R14, UR16 ;  /* 0x00000010000e7c02 */ /* 0x000fe20008000f00 */
[C---:B------:R-:W-:Y:S01]  /*6cf0*/  FMUL.FTZ R38, R8.reuse, R38 ;  /* 0x0000002608267220 */ /* 0x040fe20000410000 */
[----:B------:R-:W-:Y:S01]  /*6d00*/  FMUL.FTZ R37, R8, R37 ;  /* 0x0000002508257220 */ /* 0x000fe20000410000 */
[----:B------:R-:W-:Y:S01]  /*6d10*/  CS2R R62, SRZ ;  /* 0x00000000003e7805 */ /* 0x000fe2000001ff00 */
[----:B------:R-:W4:Y:S01]  /*6d20*/  LDL R162, [R1+0x28] ;  /* 0x0000280001a27983 */ /* 0x000f220000100800 */
[----:B------:R-:W1:Y:S01]  /*6d30*/  @!P1 LDC R61, c[0x0][0x21c] ;  /* 0x00008700ff3d9b82 */ /* 0x000e620000000800 */
[----:B------:R-:W-:Y:S01]  /*6d40*/  FADD.FTZ R12, RZ, R11 ;  /* 0x0000000bff0c7221 */ /* 0x000fe20000010000 */
[----:B------:R-:W2:Y:S01]  /*6d50*/  MUFU.EX2 R7, R7 ;  /* 0x0000000700077308 */ /* 0x000ea20000000800 */
[----:B------:R-:W-:Y:S01]  /*6d60*/  FADD.FTZ R11, R133, R10 ;  /* 0x0000000a850b7221 */ /* 0x000fe20000010000 */
[----:B------:R-:W-:Y:S01]  /*6d70*/  FMUL.FTZ R6, R108, R0 ;  /* 0x000000006c067220 */ /* 0x000fe20000410000 */
[----:B------:R-:W4:Y:S02]  /*6d80*/  LDL R168, [R1+0x24] ;  /* 0x0000240001a87983 */ /* 0x000f240000100800 */
[CC--:B------:R-:W-:Y:S01]  /*6d90*/  FMUL.FTZ R15, R43.reuse, R11.reuse ;  /* 0x0000000b2b0f7220 */ /* 0x0c0fe20000410000 */
[-C--:B------:R-:W-:Y:S01]  /*6da0*/  FMUL.FTZ R13, R43, R12.reuse ;  /* 0x0000000c2b0d7220 */ /* 0x080fe20000410000 */
[----:B------:R-:W-:Y:S01]  /*6db0*/  @!P1 IADD3 R10, R14, -0x2, RZ ;  /* 0xfffffffe0e0a9810 */ /* 0x000fe20007ffe0ff */
[----:B------:R-:W4:Y:S01]  /*6dc0*/  LDL R78, [R1+0x20] ;  /* 0x00002000014e7983 */ /* 0x000f220000100800 */
[C---:B------:R-:W-:Y:S01]  /*6dd0*/  FFMA.FTZ R15, R44.reuse, R12, R15 ;  /* 0x0000000c2c0f7223 */ /* 0x040fe2000001000f */
[----:B------:R-:W-:Y:S01]  /*6de0*/  HFMA2.MMA R12, -RZ, RZ, 0, 9.5367431640625e-07 ;  /* 0x00000010ff0c7435 */ /* 0x000fe200000001ff */
[----:B------:R-:W-:Y:S01]  /*6df0*/  FFMA.FTZ R13, R44, R11, -R13 ;  /* 0x0000000b2c0d7223 */ /* 0x000fe2000001080d */
[----:B------:R-:W1:Y:S01]  /*6e00*/  MUFU.EX2 R6, R6 ;  /* 0x0000000600067308 */ /* 0x000e620000000800 */
[C---:B0-----:R-:W-:Y:S01]  /*6e10*/  FMUL.FTZ R36, R4.reuse, R36 ;  /* 0x0000002404247220 */ /* 0x041fe20000410000 */
[----:B------:R-:W-:Y:S01]  /*6e20*/  FMUL.FTZ R35, R4, R35 ;  /* 0x0000002304237220 */ /* 0x000fe20000410000 */
[-C--:B------:R-:W-:Y:S01]  /*6e30*/  FMUL.FTZ R4, R104, R0.reuse ;  /* 0x0000000068047220 */ /* 0x080fe20000410000 */
[----:B------:R-:W-:Y:S01]  /*6e40*/  FMUL.FTZ R5, R103, R0 ;  /* 0x0000000067057220 */ /* 0x000fe20000410000 */
[----:B------:R-:W-:Y:S01]  /*6e50*/  FADD.FTZ R13, R132, R13 ;  /* 0x0000000d840d7221 */ /* 0x000fe20000010000 */
[----:B------:R-:W-:Y:S01]  /*6e60*/  FADD.FTZ R15, RZ, R15 ;  /* 0x0000000fff0f7221 */ /* 0x000fe20000010000 */
[C---:B--2---:R-:W-:Y:S01]  /*6e70*/  FMUL.FTZ R34, R7.reuse, R34 ;  /* 0x0000002207227220 */ /* 0x044fe20000410000 */
[----:B------:R-:W-:Y:S01]  /*6e80*/  FMUL.FTZ R33, R7, R33 ;  /* 0x0000002107217220 */ /* 0x000fe20000410000 */
[----:B------:R-:W2:Y:S01]  /*6e90*/  LDL R76, [R1+0x1c] ;  /* 0x00001c00014c7983 */ /* 0x000ea20000100800 */
[----:B-1----:R-:W-:Y:S01]  /*6ea0*/  @!P1 IMAD R11, R10, R61, UR7 ;  /* 0x000000070a0b9e24 */ /* 0x002fe2000f8e023d */
[----:B------:R-:W-:Y:S01]  /*6eb0*/  MUFU.EX2 R9, R4 ;  /* 0x0000000400097308 */ /* 0x000fe20000000800 */
[----:B------:R-:W-:Y:S01]  /*6ec0*/  FMUL.FTZ R8, R105, R0 ;  /* 0x0000000069087220 */ /* 0x000fe20000410000 */
[----:B------:R-:W-:Y:S01]  /*6ed0*/  FMUL.FTZ R14, R41, R13 ;  /* 0x0000000d290e7220 */ /* 0x000fe20000410000 */
[----:B------:R-:W-:Y:S01]  /*6ee0*/  HFMA2.MMA R60, -RZ, RZ, 1.875, 0 ;  /* 0x3f800000ff3c7435 */ /* 0x000fe200000001ff */
[----:B------:R-:W2:Y:S04]  /*6ef0*/  LDL R74, [R1+0x18] ;  /* 0x00001800014a7983 */ /* 0x000ea80000100800 */
[----:B------:R0:W1:Y:S01]  /*6f00*/  MUFU.EX2 R7, R5 ;  /* 0x0000000500077308 */ /* 0x0000620000000800 */
[----:B------:R-:W-:Y:S01]  /*6f10*/  FFMA.FTZ R14, R42, R15, R14 ;  /* 0x0000000f2a0e7223 */ /* 0x000fe2000001000e */
[----:B------:R-:W-:Y:S01]  /*6f20*/  MOV R61, RZ ;  /* 0x000000ff003d7202 */ /* 0x000fe20000000f00 */
[----:B------:R-:W2:Y:S04]  /*6f30*/  LDL R72, [R1+0x14] ;  /* 0x0000140001487983 */ /* 0x000ea80000100800 */
[----:B------:R-:W2:Y:S01]  /*6f40*/  LDL R70, [R1+0x10] ;  /* 0x0000100001467983 */ /* 0x000ea20000100800 */
[----:B0-----:R-:W-:-:S04]  /*6f50*/  @!P1 IMAD.WIDE R4, R11, R12, UR22 ;  /* 0x000000160b049e25 */ /* 0x001fc8000f8e020c */
[----:B------:R-:W-:Y:S01]  /*6f60*/  FMUL.FTZ R11, R41, R15 ;  /* 0x0000000f290b7220 */ /* 0x000fe20000410000 */
[----:B------:R-:W0:Y:S01]  /*6f70*/  MUFU.EX2 R8, R8 ;  /* 0x0000000800087308 */ /* 0x000e220000000800 */
[----:B------:R-:W2:Y:S02]  /*6f80*/  LDL R68, [R1+0xc] ;  /* 0x00000c0001447983 */ /* 0x000ea40000100800 */
[----:B------:R-:W-:Y:S01]  /*6f90*/  FFMA.FTZ R12, R42, R13, -R11 ;  /* 0x0000000d2a0c7223 */ /* 0x000fe2000001080b */
[----:B------:R-:W-:Y:S01]  /*6fa0*/  FADD.FTZ R14, RZ, R14 ;  /* 0x0000000eff0e7221 */ /* 0x000fe20000010000 */
[C---:B------:R-:W-:Y:S01]  /*6fb0*/  FMUL.FTZ R32, R6.reuse, R32 ;  /* 0x0000002006207220 */ /* 0x040fe20000410000 */
[----:B------:R-:W-:Y:S01]  /*6fc0*/  FMUL.FTZ R31, R6, R31 ;  /* 0x0000001f061f7220 */ /* 0x000fe20000410000 */
[----:B------:R-:W-:Y:S01]  /*6fd0*/  FADD.FTZ R12, R131, R12 ;  /* 0x0000000c830c7221 */ /* 0x000fe20000010000 */
[----:B------:R0:W5:Y:S01]  /*6fe0*/  @!P1 LDG.E.128 R60, desc[UR20][R4.64] ;  /* 0x00000014043c9981 */ /* 0x000162000c1e1d00 */
[-C--:B------:R-:W-:Y:S01]  /*6ff0*/  FMUL.FTZ R10, R102, R0.reuse ;  /* 0x00000000660a7220 */ /* 0x080fe20000410000 */
[-C--:B------:R-:W-:Y:S01]  /*7000*/  FMUL.FTZ R6, R101, R0.reuse ;  /* 0x0000000065067220 */ /* 0x080fe20000410000 */
[-C--:B------:R-:W-:Y:S01]  /*7010*/  FMUL.FTZ R11, R100, R0.reuse ;  /* 0x00000000640b7220 */ /* 0x080fe20000410000 */
[----:B------:R-:W-:Y:S01]  /*7020*/  FMUL.FTZ R0, R99, R0 ;  /* 0x0000000063007220 */ /* 0x000fe20000410000 */
[----:B------:R-:W-:Y:S01]  /*7030*/  FMUL.FTZ R13, R39, R12 ;  /* 0x0000000c270d7220 */ /* 0x000fe20000410000 */
[----:B------:R-:W2:Y:S01]  /*7040*/  LDL R66, [R1+0x8] ;  /* 0x0000080001427983 */ /* 0x000ea20000100800 */
[C---:B-1----:R-:W-:Y:S01]  /*7050*/  FMUL.FTZ R26, R7.reuse, R26 ;  /* 0x0000001a071a7220 */ /* 0x042fe20000410000 */
[----:B------:R-:W-:Y:S01]  /*7060*/  FMUL.FTZ R25, R7, R25 ;  /* 0x0000001907197220 */ /* 0x000fe20000410000 */
[-C--:B0-----:R-:W-:Y:S01]  /*7070*/  FMUL.FTZ R5, R39, R14.reuse ;  /* 0x0000000e27057220 */ /* 0x081fe20000410000 */
[----:B------:R-:W-:Y:S01]  /*7080*/  FFMA.FTZ R13, R40, R14, R13 ;  /* 0x0000000e280d7223 */ /* 0x000fe2000001000d */
[C---:B------:R-:W-:Y:S01]  /*7090*/  FMUL.FTZ R30, R8.reuse, R30 ;  /* 0x0000001e081e7220 */ /* 0x040fe20000410000 */
[----:B------:R-:W-:Y:S01]  /*70a0*/  FMUL.FTZ R29, R8, R29 ;  /* 0x0000001d081d7220 */ /* 0x000fe20000410000 */
[----:B------:R-:W-:Y:S01]  /*70b0*/  FFMA.FTZ R5, R40, R12, -R5 ;  /* 0x0000000c28057223 */ /* 0x000fe20000010805 */
[----:B------:R-:W0:Y:S01]  /*70c0*/  MUFU.EX2 R0, R0 ;  /* 0x0000000000007308 */ /* 0x000e220000000800 */
[----:B------:R-:W-:Y:S01]  /*70d0*/  FADD.FTZ R13, RZ, R13 ;  /* 0x0000000dff0d7221 */ /* 0x000fe20000010000 */
[----:B------:R-:W2:Y:S01]  /*70e0*/  LDL R64, [R1+0x4] ;  /* 0x0000040001407983 */ /* 0x000ea20000100800 */
[----:B------:R-:W-:-:S02]  /*70f0*/  FADD.FTZ R5, R130, R5 ;  /* 0x0000000582057221 */ /* 0x000fc40000010000 */
[C---:B------:R-:W-:Y:S02]  /*7100*/  FMUL.FTZ R7, R37.reuse, R13 ;  /* 0x0000000d25077220 */ /* 0x040fe40000410000 */
[-C--:B------:R-:W-:Y:S01]  /*7110*/  FMUL.FTZ R8, R37, R5.reuse ;  /* 0x0000000525087220 */ /* 0x080fe20000410000 */
[----:B------:R-:W1:Y:S01]  /*7120*/  MUFU.EX2 R6, R6 ;  /* 0x0000000600067308 */ /* 0x000e620000000800 */
[C---:B------:R-:W-:Y:S02]  /*7130*/  FFMA.FTZ R4, R38.reuse, R5, -R7 ;  /* 0x0000000526047223 */ /* 0x040fe40000010807 */
[----:B------:R-:W-:Y:S02]  /*7140*/  FFMA.FTZ R8, R38, R13, R8 ;  /* 0x0000000d26087223 */ /* 0x000fe40000010008 */
[----:B------:R-:W-:Y:S02]  /*7150*/  FADD.FTZ R4, R129, R4 ;  /* 0x0000000481047221 */ /* 0x000fe40000010000 */
[----:B------:R-:W-:Y:S01]  /*7160*/  FADD.FTZ R8, RZ, R8 ;  /* 0x00000008ff087221 */ /* 0x000fe20000010000 */
[----:B------:R-:W1:Y:S01]  /*7170*/  MUFU.EX2 R11, R11 ;  /* 0x0000000b000b7308 */ /* 0x000e620000000800 */
[C---:B------:R-:W-:Y:S01]  /*7180*/  FMUL.FTZ R28, R9.reuse, R28 ;  /* 0x0000001c091c7220 */ /* 0x040fe20000410000 */
[----:B------:R-:W-:Y:S01]  /*7190*/  FMUL.FTZ R27, R9, R27 ;  /* 0x0000001b091b7220 */ /* 0x000fe20000410000 */
[C---:B0-----:R-:W-:Y:S01]  /*71a0*/  FMUL.FTZ R18, R0.reuse, R18 ;  /* 0x0000001200127220 */ /* 0x041fe20000410000 */
[----:B------:R-:W-:Y:S01]  /*71b0*/  FMUL.FTZ R17, R0, R17 ;  /* 0x0000001100117220 */ /* 0x000fe20000410000 */
[C---:B------:R-:W-:Y:S01]  /*71c0*/  FMUL.FTZ R7, R35.reuse, R8 ;  /* 0x0000000823077220 */ /* 0x040fe20000410000 */
[-C--:B------:R-:W-:Y:S01]  /*71d0*/  FMUL.FTZ R9, R35, R4.reuse ;  /* 0x0000000423097220 */ /* 0x080fe20000410000 */
[-C--:B------:R-:W-:Y:S01]  /*71e0*/  FMUL.FTZ R0, R126, R45.reuse ;  /* 0x0000002d7e007220 */ /* 0x080fe20000410000 */
[C---:B------:R-:W-:Y:S01]  /*71f0*/  FMUL.FTZ R5, R127.reuse, R45 ;  /* 0x0000002d7f057220 */ /* 0x040fe20000410000 */
[C---:B------:R-:W-:Y:S01]  /*7200*/  FFMA.FTZ R7, R36.reuse, R4, -R7 ;  /* 0x0000000424077223 */ /* 0x040fe20000010807 */
[----:B------:R-:W-:Y:S01]  /*7210*/  FFMA.FTZ R9, R36, R8, R9 ;  /* 0x0000000824097223 */ /* 0x000fe20000010009 */
[-C--:B------:R-:W-:Y:S01]  /*7220*/  FFMA.FTZ R0, R127, R46.reuse, R0 ;  /* 0x0000002e7f007223 */ /* 0x080fe20000010000 */
[----:B------:R-:W-:Y:S01]  /*7230*/  FFMA.FTZ R5, R126, R46, -R5 ;  /* 0x0000002e7e057223 */ /* 0x000fe20000010805 */
[C---:B-1----:R-:W-:Y:S01]  /*7240*/  FMUL.FTZ R22, R6.reuse, R22 ;  /* 0x0000001606167220 */ /* 0x042fe20000410000 */
[----:B------:R-:W-:Y:S01]  /*7250*/  FMUL.FTZ R21, R6, R21 ;  /* 0x0000001506157220 */ /* 0x000fe20000410000 */
[----:B------:R-:W-:Y:S01]  /*7260*/  FADD.FTZ R4, R128, R7 ;  /* 0x0000000780047221 */ /* 0x000fe20000010000 */
[----:B------:R-:W-:Y:S01]  /*7270*/  FADD.FTZ R6, RZ, R9 ;  /* 0x00000009ff067221 */ /* 0x000fe20000010000 */
[CC--:B------:R-:W-:Y:S01]  /*7280*/  FMUL.FTZ R7, R43.reuse, R0.reuse ;  /* 0x000000002b077220 */ /* 0x0c0fe20000410000 */
[-C--:B------:R-:W-:Y:S01]  /*7290*/  FMUL.FTZ R9, R43, R5.reuse ;  /* 0x000000052b097220 */ /* 0x080fe20000410000 */
[----:B------:R-:W0:Y:S02]  /*72a0*/  MUFU.EX2 R10, R10 ;  /* 0x0000000a000a7308 */ /* 0x000e240000000800 */
[C---:B------:R-:W-:Y:S01]  /*72b0*/  FFMA.FTZ R7, R44.reuse, R5, -R7 ;  /* 0x000000052c077223 */ /* 0x040fe20000010807 */
[----:B------:R-:W-:Y:S01]  /*72c0*/  FFMA.FTZ R9, R44, R0, R9 ;  /* 0x000000002c097223 */ /* 0x000fe20000010009 */
[C---:B------:R-:W-:Y:S01]  /*72d0*/  FMUL.FTZ R20, R11.reuse, R20 ;  /* 0x000000140b147220 */ /* 0x040fe20000410000 */
[----:B------:R-:W-:Y:S01]  /*72e0*/  FMUL.FTZ R19, R11, R19 ;  /* 0x000000130b137220 */ /* 0x000fe20000410000 */
        /* <DEDUP_REMOVED lines=8> */
[----:B------:R-:W-:Y:S01]  /*7370*/  FADD.FTZ R6, R125, R4 ;  /* 0x000000047d067221 */ /* 0x000fe20000010000 */
[C---:B------:R-:W-:Y:S01]  /*7380*/  FMUL.FTZ R7, R39.reuse, R5 ;  /* 0x0000000527077220 */ /* 0x040fe20000410000 */
[----:B------:R-:W-:-:S03]  /*7390*/  FMUL.FTZ R4, R39, R0 ;  /* 0x0000000027047220 */ /* 0x000fc60000410000 */
[C---:B------:R-:W-:Y:S01]  /*73a0*/  FFMA.FTZ R7, R40.reuse, R0, -R7 ;  /* 0x0000000028077223 */ /* 0x040fe20000010807 */
[----:B------:R-:W-:-:S03]  /*73b0*/  FFMA.FTZ R4, R40, R5, R4 ;  /* 0x0000000528047223 */ /* 0x000fc60000010004 */
[C---:B------:R-:W-:Y:S01]  /*73c0*/  FMUL.FTZ R5, R37.reuse, R7 ;  /* 0x0000000725057220 */ /* 0x040fe20000410000 */
[----:B------:R-:W-:-:S03]  /*73d0*/  FMUL.FTZ R0, R37, R4 ;  /* 0x0000000425007220 */ /* 0x000fc60000410000 */
[C---:B------:R-:W-:Y:S01]  /*73e0*/  FFMA.FTZ R5, R38.reuse, R4, R5 ;  /* 0x0000000426057223 */ /* 0x040fe20000010005 */
[----:B------:R-:W-:-:S03]  /*73f0*/  FFMA.FTZ R0, R38, R7, -R0 ;  /* 0x0000000726007223 */ /* 0x000fc60000010800 */
        /* <DEDUP_REMOVED lines=21> */
[-C--:B------:R-:W-:Y:S01]  /*7550*/  FMUL.FTZ R0, R25, R4.reuse ;  /* 0x0000000419007220 */ /* 0x080fe20000410000 */
[----:B0-----:R-:W-:Y:S02]  /*7560*/  FMUL.FTZ R23, R10, R23 ;  /* 0x000000170a177220 */ /* 0x001fe40000410000 */
[C---:B------:R-:W-:Y:S01]  /*7570*/  FFMA.FTZ R5, R26.reuse, R4, R5 ;  /* 0x000000041a057223 */ /* 0x040fe20000010005 */
[----:B------:R-:W-:Y:S01]  /*7580*/  FFMA.FTZ R0, R26, R7, -R0 ;  /* 0x000000071a007223 */ /* 0x000fe20000010800 */
[----:B------:R-:W-:Y:S02]  /*7590*/  FMUL.FTZ R24, R10, R24 ;  /* 0x000000180a187220 */ /* 0x000fe40000410000 */
        /* <DEDUP_REMOVED lines=15> */
[----:B------:R-:W-:Y:S01]  /*7690*/  FFMA.FTZ R4, R18, R7, -R0 ;  /* 0x0000000712047223 */ /* 0x000fe20000010800 */
[----:B---3--:R-:W-:Y:S02]  /*76a0*/  FADD.FTZ R0, R16, R16 ;  /* 0x0000001010007221 */ /* 0x008fe40000010000 */
[----:B------:R-:W3:Y:S01]  /*76b0*/  LDL R16, [R1] ;  /* 0x0000000001107983 */ /* 0x000ee20000100800 */
[----:B------:R-:W-:Y:S01]  /*76c0*/  FADD.FTZ R13, RZ, R13 ;  /* 0x0000000dff0d7221 */ /* 0x000fe20000010000 */
[----:B------:R-:W-:-:S03]  /*76d0*/  FMUL.FTZ R11, R31, R6 ;  /* 0x000000061f0b7220 */ /* 0x000fc60000410000 */
[-C--:B------:R-:W-:Y:S01]  /*76e0*/  FMUL.FTZ R9, R31, R13.reuse ;  /* 0x0000000d1f097220 */ /* 0x080fe20000410000 */
[----:B------:R-:W-:-:S03]  /*76f0*/  FFMA.FTZ R11, R32, R13, R11 ;  /* 0x0000000d200b7223 */ /* 0x000fc6000001000b */
[----:B------:R-:W-:Y:S01]  /*7700*/  FFMA.FTZ R9, R32, R6, -R9 ;  /* 0x0000000620097223 */ /* 0x000fe20000010809 */
[----:B------:R-:W-:-:S03]  /*7710*/  FADD.FTZ R11, RZ, R11 ;  /* 0x0000000bff0b7221 */ /* 0x000fc60000010000 */
[----:B------:R-:W-:Y:S01]  /*7720*/  FADD.FTZ R9, R124, R9 ;  /* 0x000000097c097221 */ /* 0x000fe20000010000 */
[----:B------:R-:W-:-:S03]  /*7730*/  FMUL.FTZ R13, R29, R11 ;  /* 0x0000000b1d0d7220 */ /* 0x000fc60000410000 */
[-C--:B------:R-:W-:Y:S01]  /*7740*/  FMUL.FTZ R8, R29, R9.reuse ;  /* 0x000000091d087220 */ /* 0x080fe20000410000 */
[----:B------:R-:W-:-:S03]  /*7750*/  FFMA.FTZ R6, R30, R9, -R13 ;  /* 0x000000091e067223 */ /* 0x000fc6000001080d */
[----:B------:R-:W-:Y:S01]  /*7760*/  FFMA.FTZ R8, R30, R11, R8 ;  /* 0x0000000b1e087223 */ /* 0x000fe20000010008 */
[----:B------:R-:W-:-:S03]  /*7770*/  FADD.FTZ R6, R123, R6 ;  /* 0x000000067b067221 */ /* 0x000fc60000010000 */
        /* <DEDUP_REMOVED lines=27> */
[----:B------:R-:W-:Y:S01]  /*7930*/  FFMA.FTZ R11, R20, R8, R11 ;  /* 0x00000008140b7223 */ /* 0x000fe2000001000b */
[----:B-----5:R-:W-:Y:S02]  /*7940*/  R2UR UR43, R2 ;  /* 0x00000000022b72ca */ /* 0x020fe400000e0000 */
[----:B------:R-:W-:Y:S01]  /*7950*/  FFMA.FTZ R9, R20, R6, -R9 ;  /* 0x0000000614097223 */ /* 0x000fe20000010809 */
[----:B------:R-:W-:Y:S01]  /*7960*/  FADD.FTZ R11, RZ, R11 ;  /* 0x0000000bff0b7221 */ /* 0x000fe20000010000 */
[----:B------:R-:W-:Y:S02]  /*7970*/  R2UR UR42, R3 ;  /* 0x00000000032a72ca */ /* 0x000fe400000e0000 */
[----:B------:R-:W-:Y:S01]  /*7980*/  FADD.FTZ R9, R118, R9 ;  /* 0x0000000976097221 */ /* 0x000fe20000010000 */
[----:B------:R-:W-:Y:S01]  /*7990*/  FMUL.FTZ R13, R17, R11 ;  /* 0x0000000b110d7220 */ /* 0x000fe20000410000 */
[----:B------:R-:W-:-:S02]  /*79a0*/  LEA.HI R3, R159, R159, RZ, 0x1e ;  /* 0x0000009f9f037211 */ /* 0x000fc400078ff0ff */
[-C--:B------:R-:W-:Y:S01]  /*79b0*/  FMUL.FTZ R8, R17, R9.reuse ;  /* 0x0000000911087220 */ /* 0x080fe20000410000 */
[C---:B------:R-:W-:Y:S01]  /*79c0*/  FFMA.FTZ R6, R18.reuse, R9, -R13 ;  /* 0x0000000912067223 */ /* 0x040fe2000001080d */
[----:B------:R-:W-:Y:S01]  /*79d0*/  LEA R160, R3, R156, 0x4 ;  /* 0x0000009c03a07211 */ /* 0x000fe200078e20ff */
[----:B------:R-:W-:Y:S01]  /*79e0*/  FMUL.FTZ R3, R95, UR43 ;  /* 0x0000002b5f037c20 */ /* 0x000fe20008410000 */
[----:B------:R-:W-:Y:S01]  /*79f0*/  FFMA.FTZ R8, R18, R11, R8 ;  /* 0x0000000b12087223 */ /* 0x000fe20000010008 */
[----:B------:R-:W-:Y:S01]  /*7a00*/  FADD.FTZ R6, R117, R6 ;  /* 0x0000000675067221 */ /* 0x000fe20000010000 */
[----:B----4-:R-:W-:Y:S01]  /*7a10*/  FADD.FTZ R2, R162, R162 ;  /* 0x000000a2a2027221 */ /* 0x010fe20000010000 */
[----:B------:R-:W-:Y:S01]  /*7a20*/  FFMA.FTZ R3, R96, UR42, R3 ;  /* 0x0000002a60037c23 */ /* 0x000fe20008010003 */
[----:B------:R-:W-:Y:S01]  /*7a30*/  FADD.FTZ R7, RZ, R8 ;  /* 0x00000008ff077221 */ /* 0x000fe20000010000 */
[----:B------:R-:W-:Y:S01]  /*7a40*/  FMUL.FTZ R79, R93, UR42 ;  /* 0x0000002a5d4f7c20 */ /* 0x000fe20008410000 */
[----:B------:R-:W-:Y:S01]  /*7a50*/  FMUL.FTZ R169, R91, UR43 ;  /* 0x0000002b5ba97c20 */ /* 0x000fe20008410000 */
[----:B------:R-:W-:Y:S01]  /*7a60*/  FMUL.FTZ R165, R93, UR43 ;  /* 0x0000002b5da57c20 */ /* 0x000fe20008410000 */
[----:B------:R-:W-:Y:S01]  /*7a70*/  FMUL.FTZ R164, R2, R3 ;  /* 0x0000000302a47220 */ /* 0x000fe20000410000 */
[----:B------:R0:W-:Y:S01]  /*7a80*/  STS.128 [R160+0x8470], R4 ;  /* 0x00847004a0007388 */ /* 0x0001e20000000c00 */
[----:B------:R-:W-:Y:S01]  /*7a90*/  FADD.FTZ R3, R168, R168 ;  /* 0x000000a8a8037221 */ /* 0x000fe20000010000 */
[----:B------:R-:W-:Y:S01]  /*7aa0*/  FMUL.FTZ R171, R89, UR42 ;  /* 0x0000002a59ab7c20 */ /* 0x000fe20008410000 */
[----:B------:R-:W-:Y:S01]  /*7ab0*/  FMUL.FTZ R175, R87, UR43 ;  /* 0x0000002b57af7c20 */ /* 0x000fe20008410000 */
[----:B------:R-:W-:Y:S01]  /*7ac0*/  FFMA.FTZ R166, R94, UR42, R165 ;  /* 0x0000002a5ea67c23 */ /* 0x000fe200080100a5 */
[----:B------:R-:W-:Y:S01]  /*7ad0*/  FMUL.FTZ R177, R85, UR42 ;  /* 0x0000002a55b17c20 */ /* 0x000fe20008410000 */
[----:B------:R-:W-:Y:S01]  /*7ae0*/  FFMA.FTZ R8, R90, UR43, -R171 ;  /* 0x0000002b5a087c23 */ /* 0x000fe200080108ab */
[----:B------:R-:W-:Y:S01]  /*7af0*/  FMUL.FTZ R9, R83, UR43 ;  /* 0x0000002b53097c20 */ /* 0x000fe20008410000 */
[----:B0-----:R-:W-:Y:S01]  /*7b00*/  FMUL.FTZ R7, R89, UR43 ;  /* 0x0000002b59077c20 */ /* 0x001fe20008410000 */
[----:B------:R-:W-:Y:S01]  /*7b10*/  FFMA.FTZ R6, R94, UR43, -R79 ;  /* 0x0000002b5e067c23 */ /* 0x000fe2000801084f */
[----:B------:R-:W-:Y:S01]  /*7b20*/  FFMA.FTZ R5, R92, UR42, R169 ;  /* 0x0000002a5c057c23 */ /* 0x000fe200080100a9 */
[----:B------:R-:W-:Y:S01]  /*7b30*/  FADD.FTZ R4, R78, R78 ;  /* 0x0000004e4e047221 */ /* 0x000fe20000010000 */
[----:B------:R-:W-:Y:S01]  /*7b40*/  FFMA.FTZ R170, R90, UR42, R7 ;  /* 0x0000002a5aaa7c23 */ /* 0x000fe20008010007 */
[----:B------:R-:W-:Y:S01]  /*7b50*/  FMUL.FTZ R165, R3, R6 ;  /* 0x0000000603a57220 */ /* 0x000fe20000410000 */
[----:B------:R-:W-:Y:S01]  /*7b60*/  FFMA.FTZ R7, R88, UR42, R175 ;  /* 0x0000002a58077c23 */ /* 0x000fe200080100af */
[----:B------:R-:W-:Y:S01]  /*7b70*/  FMUL.FTZ R168, R4, R5 ;  /* 0x0000000504a87220 */ /* 0x000fe20000410000 */
[----:B--2---:R-:W-:Y:S01]  /*7b80*/  FADD.FTZ R5, R76, R76 ;  /* 0x0000004c4c057221 */ /* 0x004fe20000010000 */
[----:B------:R-:W-:Y:S01]  /*7b90*/  FADD.FTZ R6, R74, R74 ;  /* 0x0000004a4a067221 */ /* 0x000fe20000010000 */
[----:B------:R-:W-:Y:S01]  /*7ba0*/  FMUL.FTZ R173, R87, UR42 ;  /* 0x0000002a57ad7c20 */ /* 0x000fe20008410000 */
[----:B------:R-:W-:Y:S01]  /*7bb0*/  FFMA.FTZ R10, R86, UR43, -R177 ;  /* 0x0000002b560a7c23 */ /* 0x000fe200080108b1 */
[----:B------:R-:W-:Y:S01]  /*7bc0*/  FMUL.FTZ R169, R5, R8 ;  /* 0x0000000805a97220 */ /* 0x000fe20000410000 */
[----:B------:R-:W-:Y:S01]  /*7bd0*/  FMUL.FTZ R172, R6, R7 ;  /* 0x0000000706ac7220 */ /* 0x000fe20000410000 */
[----:B------:R-:W-:Y:S01]  /*7be0*/  FFMA.FTZ R9, R84, UR42, R9 ;  /* 0x0000002a54097c23 */ /* 0x000fe20008010009 */
[----:B------:R-:W-:Y:S01]  /*7bf0*/  FADD.FTZ R7, R72, R72 ;  /* 0x0000004848077221 */ /* 0x000fe20000010000 */
[----:B------:R-:W-:Y:S01]  /*7c00*/  FADD.FTZ R8, R70, R70 ;  /* 0x0000004646087221 */ /* 0x000fe20000010000 */
[----:B------:R-:W-:Y:S01]  /*7c10*/  FMUL.FTZ R77, R81, UR42 ;  /* 0x0000002a514d7c20 */ /* 0x000fe20008410000 */
[----:B------:R-:W-:Y:S01]  /*7c20*/  FMUL.FTZ R11, R59, UR43 ;  /* 0x0000002b3b0b7c20 */ /* 0x000fe20008410000 */
[----:B------:R-:W-:Y:S01]  /*7c30*/  FFMA.FTZ R171, R88, UR43, -R173 ;  /* 0x0000002b58ab7c23 */ /* 0x000fe200080108ad */
[----:B------:R-:W-:Y:S01]  /*7c40*/  ISETP.GT.U32.AND P3, PT, R159, 0x1f, PT ;  /* 0x0000001f9f00780c */ /* 0x000fe20003f64070 */
[----:B------:R-:W-:Y:S01]  /*7c50*/  FMUL.FTZ R173, R7, R10 ;  /* 0x0000000a07ad7220 */ /* 0x000fe20000410000 */
[----:B------:R-:W-:Y:S01]  /*7c60*/  FMUL.FTZ R176, R8, R9 ;  /* 0x0000000908b07220 */ /* 0x000fe20000410000 */
[----:B------:R-:W-:Y:S01]  /*7c70*/  FFMA.FTZ R12, R82, UR43, -R77 ;  /* 0x0000002b520c7c23 */ /* 0x000fe2000801084d */
[----:B------:R-:W-:Y:S01]  /*7c80*/  FFMA.FTZ R11, R80, UR42, R11 ;  /* 0x0000002a500b7c23 */ /* 0x000fe2000801000b */
[----:B------:R-:W-:Y:S01]  /*7c90*/  FADD.FTZ R9, R68, R68 ;  /* 0x0000004444097221 */ /* 0x000fe20000010000 */
[----:B------:R-:W-:Y:S01]  /*7ca0*/  FADD.FTZ R10, R66, R66 ;  /* 0x00000042420a7221 */ /* 0x000fe20000010000 */
[----:B------:R-:W-:Y:S01]  /*7cb0*/  FMUL.FTZ R15, R97, UR43 ;  /* 0x0000002b610f7c20 */ /* 0x000fe20008410000 */
[----:B------:R-:W-:Y:S01]  /*7cc0*/  FMUL.FTZ R73, R57, UR42 ;  /* 0x0000002a39497c20 */ /* 0x000fe20008410000 */
[----:B------:R-:W-:Y:S01]  /*7cd0*/  FMUL.FTZ R13, R55, UR43 ;  /* 0x0000002b370d7c20 */ /* 0x000fe20008410000 */
[----:B------:R-:W-:Y:S01]  /*7ce0*/  FMUL.FTZ R67, R51, UR43 ;  /* 0x0000002b33437c20 */ /* 0x000fe20008410000 */
[----:B------:R-:W-:Y:S01]  /*7cf0*/  FMUL.FTZ R181, R85, UR43 ;  /* 0x0000002b55b57c20 */ /* 0x000fe20008410000 */
[----:B------:R-:W-:Y:S01]  /*7d00*/  FMUL.FTZ R177, R9, R12 ;  /* 0x0000000c09b17220 */ /* 0x000fe20000410000 */
[----:B------:R-:W-:Y:S01]  /*7d10*/  FMUL.FTZ R180, R10, R11 ;  /* 0x0000000b0ab47220 */ /* 0x000fe20000410000 */
[----:B------:R-:W-:Y:S01]  /*7d20*/  FFMA.FTZ R15, R98, UR42, R15 ;  /* 0x0000002a620f7c23 */ /* 0x000fe2000801000f */
[----:B------:R-:W-:Y:S01]  /*7d30*/  FFMA.FTZ R14, R58, UR43, -R73 ;  /* 0x0000002b3a0e7c23 */ /* 0x000fe20008010849 */
[----:B------:R-:W-:Y:S01]  /*7d40*/  FFMA.FTZ R13, R56, UR42, R13 ;  /* 0x0000002a380d7c23 */ /* 0x000fe2000801000d */
[----:B------:R-:W-:Y:S01]  /*7d50*/  FFMA.FTZ R188, R52, UR42, R67 ;  /* 0x0000002a34bc7c23 */ /* 0x000fe20008010043 */
[----:B------:R-:W-:Y:S01]  /*7d60*/  FADD.FTZ R11, R64, R64 ;  /* 0x00000040400b7221 */ /* 0x000fe20000010000 */
        /* <DEDUP_REMOVED lines=8> */
[C---:B------:R-:W-:Y:S01]  /*7df0*/  FMUL.FTZ R185, R53.reuse, UR42 ;  /* 0x0000002a35b97c20 */ /* 0x040fe20008410000 */
[----:B------:R-:W-:Y:S01]  /*7e00*/  FMUL.FTZ R69, R53, UR43 ;  /* 0x0000002b35457c20 */ /* 0x000fe20008410000 */
[----:B------:R-:W-:Y:S01]  /*7e10*/  FMUL.FTZ R187, R51, UR42 ;  /* 0x0000002a33bb7c20 */ /* 0x000fe20008410000 */
[C---:B------:R-:W-:Y:S01]  /*7e20*/  FMUL.FTZ R189, R49.reuse, UR42 ;  /* 0x0000002a31bd7c20 */ /* 0x040fe20008410000 */
[----:B------:R-:W-:Y:S01]  /*7e30*/  FMUL.FTZ R65, R49, UR43 ;  /* 0x0000002b31417c20 */ /* 0x000fe20008410000 */
[C---:B------:R-:W-:Y:S01]  /*7e40*/  FMUL.FTZ R191, R47.reuse, UR42 ;  /* 0x0000002a2fbf7c20 */ /* 0x040fe20008410000 */
[----:B------:R-:W-:Y:S01]  /*7e50*/  FMUL.FTZ R67, R47, UR43 ;  /* 0x0000002b2f437c20 */ /* 0x000fe20008410000 */
[----:B------:R-:W-:Y:S01]  /*7e60*/  FFMA.FTZ R174, R86, UR42, R181 ;  /* 0x0000002a56ae7c23 */ /* 0x000fe200080100b5 */
[----:B------:R-:W-:Y:S01]  /*7e70*/  FMUL.FTZ R162, R0, R15 ;  /* 0x0000000f00a27220 */ /* 0x000fe20000410000 */
[----:B------:R-:W-:Y:S01]  /*7e80*/  FMUL.FTZ R181, R11, R14 ;  /* 0x0000000e0bb57220 */ /* 0x000fe20000410000 */
[----:B------:R-:W-:Y:S01]  /*7e90*/  FFMA.FTZ R161, R98, UR43, -R161 ;  /* 0x0000002b62a17c23 */ /* 0x000fe200080108a1 */
[----:B------:R-:W-:Y:S01]  /*7ea0*/  FFMA.FTZ R163, R96, UR43, -R163 ;  /* 0x0000002b60a37c23 */ /* 0x000fe200080108a3 */
[----:B------:R-:W-:Y:S01]  /*7eb0*/  FFMA.FTZ R167, R92, UR43, -R167 ;  /* 0x0000002b5ca77c23 */ /* 0x000fe200080108a7 */
[----:B------:R-:W-:Y:S01]  /*7ec0*/  FFMA.FTZ R175, R84, UR43, -R203 ;  /* 0x0000002b54af7c23 */ /* 0x000fe200080108cb */
[----:B------:R-:W-:Y:S01]  /*7ed0*/  FFMA.FTZ R178, R82, UR42, R75 ;  /* 0x0000002a52b27c23 */ /* 0x000fe2000801004b */
[----:B------:R-:W-:Y:S01]  /*7ee0*/  FFMA.FTZ R179, R80, UR43, -R179 ;  /* 0x0000002b50b37c23 */ /* 0x000fe200080108b3 */
[----:B------:R-:W-:Y:S01]  /*7ef0*/  FFMA.FTZ R182, R58, UR42, R71 ;  /* 0x0000002a3ab67c23 */ /* 0x000fe20008010047 */
[----:B------:R-:W-:Y:S01]  /*7f00*/  FFMA.FTZ R183, R56, UR43, -R183 ;  /* 0x0000002b38b77c23 */ /* 0x000fe200080108b7 */
[C---:B------:R-:W-:Y:S01]  /*7f10*/  FFMA.FTZ R185, R54.reuse, UR43, -R185 ;  /* 0x0000002b36b97c23 */ /* 0x040fe200080108b9 */
[----:B------:R-:W-:Y:S01]  /*7f20*/  FFMA.FTZ R186, R54, UR42, R69 ;  /* 0x0000002a36ba7c23 */ /* 0x000fe20008010045 */
[----:B------:R-:W-:Y:S01]  /*7f30*/  FFMA.FTZ R187, R52, UR43, -R187 ;  /* 0x0000002b34bb7c23 */ /* 0x000fe200080108bb */
[C---:B------:R-:W-:Y:S01]  /*7f40*/  FFMA.FTZ R189, R50.reuse, UR43, -R189 ;  /* 0x0000002b32bd7c23 */ /* 0x040fe200080108bd */
[----:B------:R-:W-:Y:S01]  /*7f50*/  FFMA.FTZ R190, R50, UR42, R65 ;  /* 0x0000002a32be7c23 */ /* 0x000fe20008010041 */
[C---:B------:R-:W-:Y:S01]  /*7f60*/  FFMA.FTZ R191, R48.reuse, UR43, -R191 ;  /* 0x0000002b30bf7c23 */ /* 0x040fe200080108bf */
[----:B------:R-:W-:Y:S01]  /*7f70*/  FFMA.FTZ R192, R48, UR42, R67 ;  /* 0x0000002a30c07c23 */ /* 0x000fe20008010043 */
        /* <DEDUP_REMOVED lines=17> */
[----:B---3--:R-:W-:Y:S01]  /*8090*/  FADD.FTZ R12, R16, R16 ;  /* 0x00000010100c7221 */ /* 0x008fe20000010000 */
[----:B------:R-:W-:-:S03]  /*80a0*/  FADD.FTZ R16, R236, R236 ;  /* 0x000000ecec107221 */ /* 0x000fc60000010000 */
[C---:B------:R-:W-:Y:S01]  /*80b0*/  FMUL.FTZ R184, R12.reuse, R13 ;  /* 0x0000000d0cb87220 */ /* 0x040fe20000410000 */
[----:B------:R-:W-:Y:S01]  /*80c0*/  FADD.FTZ R13, R239, R239 ;  /* 0x000000efef0d7221 */ /* 0x000fe20000010000 */
        /* <DEDUP_REMOVED lines=112> */
.L_x_932:
        /* <DEDUP_REMOVED lines=14> */
.L_x_935:
[----:B------:R-:W-:-:S03]  /*88b0*/  UMOV UR44, 0xffffffff ;  /* 0xffffffff002c7882 */ /* 0x000fc60000000000 */
[----:B------:R-:W-:Y:S05]  /*88c0*/  BRA.DIV UR44, `(.L_x_810) ;  /* 0x0000008e2c6c7947 */ /* 0x000fea000b800000 */
.L_x_938:
[----:B------:R-:W-:-:S03]  /*88d0*/  UMOV UR44, 0xffffffff ;  /* 0xffffffff002c7882 */ /* 0x000fc60000000000 */
[----:B------:R-:W-:Y:S05]  /*88e0*/  BRA.DIV UR44, `(.L_x_811) ;  /* 0x0000008e2c8c7947 */ /* 0x000fea000b800000 */
.L_x_941:
[----:B------:R-:W-:-:S03]  /*88f0*/  UMOV UR44, 0xffffffff ;  /* 0xffffffff002c7882 */ /* 0x000fc60000000000 */
[----:B------:R-:W-:Y:S05]  /*8900*/  BRA.DIV UR44, `(.L_x_812) ;  /* 0x0000008e2cac7947 */ /* 0x000fea000b800000 */
.L_x_944:
[----:B------:R-:W-:-:S03]  /*8910*/  UMOV UR44, 0xffffffff ;  /* 0xffffffff002c7882 */ /* 0x000fc60000000000 */
[----:B------:R-:W-:Y:S05]  /*8920*/  BRA.DIV UR44, `(.L_x_813) ;  /* 0x0000008e2ccc7947 */ /* 0x000fea000b800000 */
[----:B------:R-:W0:Y:S04]  /*8930*/  SHFL.IDX PT, R60, R60, RZ, 0x1f ;  /* 0x00001fff3c3c7589 */ /* 0x000e2800000e0000 */
[----:B------:R-:W1:Y:S04]  /*8940*/  SHFL.IDX PT, R61, R61, RZ, 0x1f ;  /* 0x00001fff3d3d7589 */ /* 0x000e6800000e0000 */
[----:B------:R-:W2:Y:S04]  /*8950*/  SHFL.IDX PT, R62, R62, RZ, 0x1f ;  /* 0x00001fff3e3e7589 */ /* 0x000ea800000e0000 */
[----:B------:R-:W3:Y:S04]  /*8960*/  SHFL.IDX PT, R63, R63, RZ, 0x1f ;  /* 0x00001fff3f3f7589 */ /* 0x000ee800000e0000 */
[----:B------:R-:W4:Y:S04]  /*8970*/  SHFL.UP PT, R203, R203, 0x1, RZ ;  /* 0x04200000cbcb7989 */ /* 0x000f2800000e00ff */
[----:B------:R-:W0:Y:S04]  /*8980*/  SHFL.UP PT, R205, R205, 0x1, RZ ;  /* 0x04200000cdcd7989 */ /* 0x000e2800000e00ff */
[----:B------:R-:W0:Y:S04]  /*8990*/  SHFL.UP PT, R206, R206, 0x1, RZ ;  /* 0x04200000cece7989 */ /* 0x000e2800000e00ff */
[----:B-1----:R-:W0:Y:S02]  /*89a0*/  SHFL.UP PT, R204, R204, 0x1, RZ ;  /* 0x04200000cccc7989 */ /* 0x002e2400000e00ff */
.L_x_954:
        /* <DEDUP_REMOVED lines=44> */
.L_x_807:
[----:B------:R-:W-:Y:S05]  /*8c70*/  WARPSYNC.ALL ;  /* 0x0000000000007948 */ /* 0x000fea0003800000 */
[CC--:B------:R-:W-:Y:S01]  /*8c80*/  FMUL.FTZ R60, R18.reuse, R192.reuse ;  /* 0x000000c0123c7220 */ /* 0x0c0fe20000410000 */
[C---:B------:R-:W-:Y:S01]  /*8c90*/  FMUL.FTZ R61, R17.reuse, R192 ;  /* 0x000000c0113d7220 */ /* 0x040fe20000410000 */
[C---:B------:R-:W-:Y:S01]  /*8ca0*/  FMUL.FTZ R64, R17.reuse, R107 ;  /* 0x0000006b11407220 */ /* 0x040fe20000410000 */
[----:B------:R-:W-:Y:S01]  /*8cb0*/  BAR.SYNC.DEFER_BLOCKING 0x0 ;  /* 0x0000000000007b1d */ /* 0x000fe20000010000 */
[-C--:B------:R-:W-:Y:S01]  /*8cc0*/  FFMA.FTZ R60, -R17, R191.reuse, -R60 ;  /* 0x000000bf113c7223 */ /* 0x080fe2000001093c */
[C---:B------:R-:W-:Y:S01]  /*8cd0*/  FFMA.FTZ R61, R18.reuse, R191, -R61 ;  /* 0x000000bf123d7223 */ /* 0x040fe2000001083d */
[----:B------:R-:W-:Y:S01]  /*8ce0*/  FFMA.FTZ R64, R18, R106, -R64 ;  /* 0x0000006a12407223 */ /* 0x000fe20000010840 */
[----:B------:R-:W-:Y:S01]  /*8cf0*/  UISETP.GE.AND UP0, UPT, UR16, UR18, UPT ;  /* 0x000000121000728c */ /* 0x000fe2000bf06270 */
[----:B------:R-:W-:Y:S01]  /*8d00*/  FADD.FTZ R60, -R190, R60 ;  /* 0x0000003cbe3c7221 */ /* 0x000fe20000010100 */
[----:B------:R-:W-:-:S03]  /*8d10*/  FADD.FTZ R61, R189, R61 ;  /* 0x0000003dbd3d7221 */ /* 0x000fc60000010000 */
[CC--:B------:R-:W-:Y:S01]  /*8d20*/  FMUL.FTZ R62, R19.reuse, -R60.reuse ;  /* 0x8000003c133e7220 */ /* 0x0c0fe20000410000 */
[-C--:B------:R-:W-:Y:S01]  /*8d30*/  FMUL.FTZ R63, R19, -R61.reuse ;  /* 0x8000003d133f7220 */ /* 0x080fe20000410000 */
[----:B------:R-:W-:Y:S02]  /*8d40*/  PLOP3.LUT P1, PT, PT, PT, UP0, 0x80, 0x0 ;  /* 0x000000000000781c */ /* 0x000fe40003f2f008 */
[C---:B------:R-:W-:Y:S01]  /*8d50*/  FFMA.FTZ R62, R20.reuse, R61, -R62 ;  /* 0x0000003d143e7223 */ /* 0x040fe2000001083e */
[----:B------:R-:W-:Y:S01]  /*8d60*/  FFMA.FTZ R61, R20, R60, R63 ;  /* 0x0000003c143d7223 */ /* 0x000fe2000001003f */
[----:B------:R-:W-:Y:S02]  /*8d70*/  ISETP.NE.OR P1, PT, R246, RZ, P1 ;  /* 0x000000fff600720c */ /* 0x000fe40000f25670 */
        /* <DEDUP_REMOVED lines=12> */
[----:B------:R-:W-:Y:S02]  /*8e40*/  FMUL.FTZ R61, R19, -R64 ;  /* 0x80000040133d7220 */ /* 0x000fe40000410000 */
[----:B------:R-:W-:Y:S01]  /*8e50*/  FADD.FTZ R66, R183, R63 ;  /* 0x0000003fb7427221 */ /* 0x000fe20000010000 */
[----:B------:R-:W-:Y:S01]  /*8e60*/  FMUL.FTZ R63, R17, -R106 ;  /* 0x8000006a113f7220 */ /* 0x000fe20000410000 */
[----:B------:R-:W-:Y:S02]  /*8e70*/  FADD.FTZ R62, -R184, R62 ;  /* 0x0000003eb83e7221 */ /* 0x000fe40000010100 */
[C---:B------:R-:W-:Y:S01]  /*8e80*/  FMUL.FTZ R60, R25.reuse, -R66 ;  /* 0x80000042193c7220 */ /* 0x040fe20000410000 */
[----:B------:R-:W-:Y:S01]  /*8e90*/  FFMA.FTZ R63, R18, -R107, R63 ;  /* 0x8000006b123f7223 */ /* 0x000fe2000001003f */
[----:B------:R-:W-:-:S02]  /*8ea0*/  FMUL.FTZ R65, R25, -R62 ;  /* 0x8000003e19417220 */ /* 0x000fc40000410000 */
[C---:B------:R-:W-:Y:S01]  /*8eb0*/  FFMA.FTZ R62, R26.reuse, R62, R60 ;  /* 0x0000003e1a3e7223 */ /* 0x040fe2000001003c */
[-C--:B------:R-:W-:Y:S01]  /*8ec0*/  FMUL.FTZ R60, R19, -R63.reuse ;  /* 0x8000003f133c7220 */ /* 0x080fe20000410000 */
[----:B------:R-:W-:Y:S01]  /*8ed0*/  FFMA.FTZ R66, R26, R66, -R65 ;  /* 0x000000421a427223 */ /* 0x000fe20000010841 */
[----:B------:R-:W-:Y:S01]  /*8ee0*/  FFMA.FTZ R63, R20, R63, R61 ;  /* 0x0000003f143f7223 */ /* 0x000fe2000001003d */
[----:B------:R-:W-:Y:S01]  /*8ef0*/  FADD.FTZ R62, -R182, R62 ;  /* 0x0000003eb63e7221 */ /* 0x000fe20000010100 */
[----:B------:R-:W-:Y:S01]  /*8f00*/  FFMA.FTZ R64, R20, R64, -R60 ;  /* 0x0000004014407223 */ /* 0x000fe2000001083c */
[----:B------:R-:W-:Y:S01]  /*8f10*/  FADD.FTZ R66, R181, R66 ;  /* 0x00000042b5427221 */ /* 0x000fe20000010000 */
[-C--:B------:R-:W-:Y:S01]  /*8f20*/  FMUL.FTZ R65, R21, -R63.reuse ;  /* 0x8000003f15417220 */ /* 0x080fe20000410000 */
[----:B------:R-:W-:Y:S01]  /*8f30*/  FMUL.FTZ R67, R27, -R62 ;  /* 0x8000003e1b437220 */ /* 0x000fe20000410000 */
[----:B------:R-:W-:Y:S01]  /*8f40*/  FMUL.FTZ R60, R21, -R64 ;  /* 0x80000040153c7220 */ /* 0x000fe20000410000 */
[----:B------:R-:W-:Y:S01]  /*8f50*/  FMUL.FTZ R61, R27, -R66 ;  /* 0x800000421b3d7220 */ /* 0x000fe20000410000 */
[----:B------:R-:W-:Y:S01]  /*8f60*/  FFMA.FTZ R65, R22, R64, -R65 ;  /* 0x0000004016417223 */ /* 0x000fe20000010841 */
[----:B------:R-:W-:Y:S01]  /*8f70*/  FFMA.FTZ R67, R28, R66, -R67 ;  /* 0x000000421c437223 */ /* 0x000fe20000010843 */
[----:B------:R-:W-:Y:S01]  /*8f80*/  FFMA.FTZ R60, R22, R63, R60 ;  /* 0x0000003f163c7223 */ /* 0x000fe2000001003c */
[----:B------:R-:W-:Y:S01]  /*8f90*/  FFMA.FTZ R61, R28, R62, R61 ;  /* 0x0000003e1c3d7223 */ /* 0x000fe2000001003d */
[----:B------:R-:W-:Y:S01]  /*8fa0*/  FMUL.FTZ R64, R23, -R65 ;  /* 0x8000004117407220 */ /* 0x000fe20000410000 */
[----:B------:R-:W-:Y:S01]  /*8fb0*/  FADD.FTZ R67, R179, R67 ;  /* 0x00000043b3437221 */ /* 0x000fe20000010000 */
[-C--:B------:R-:W-:Y:S01]  /*8fc0*/  FMUL.FTZ R63, R23, -R60.reuse ;  /* 0x8000003c173f7220 */ /* 0x080fe20000410000 */
[----:B------:R-:W-:Y:S01]  /*8fd0*/  FADD.FTZ R61, -R180, R61 ;  /* 0x0000003db43d7221 */ /* 0x000fe20000010100 */
[C---:B------:R-:W-:Y:S01]  /*8fe0*/  FFMA.FTZ R60, R24.reuse, R60, R64 ;  /* 0x0000003c183c7223 */ /* 0x040fe20000010040 */
[C---:B------:R-:W-:Y:S01]  /*8ff0*/  FMUL.FTZ R62, R29.reuse, -R67 ;  /* 0x800000431d3e7220 */ /* 0x040fe20000410000 */
[----:B------:R-:W-:Y:S01]  /*9000*/  FFMA.FTZ R65, R24, R65, -R63 ;  /* 0x0000004118417223 */ /* 0x000fe2000001083f */
[----:B------:R-:W-:-:S02]  /*9010*/  FMUL.FTZ R63, R29, -R61 ;  /* 0x8000003d1d3f7220 */ /* 0x000fc40000410000 */
[C---:B------:R-:W-:Y:S01]  /*9020*/  FFMA.FTZ R64, R30.reuse, R61, R62 ;  /* 0x0000003d1e407223 */ /* 0x040fe2000001003e */
[C---:B------:R-:W-:Y:S01]  /*9030*/  FMUL.FTZ R61, R25.reuse, -R65 ;  /* 0x80000041193d7220 */ /* 0x040fe20000410000 */
[----:B------:R-:W-:Y:S01]  /*9040*/  FFMA.FTZ R63, R30, R67, -R63 ;  /* 0x000000431e3f7223 */ /* 0x000fe2000001083f */
[-C--:B------:R-:W-:Y:S01]  /*9050*/  FMUL.FTZ R62, R25, -R60.reuse ;  /* 0x8000003c193e7220 */ /* 0x080fe20000410000 */
[----:B------:R-:W-:Y:S01]  /*9060*/  FADD.FTZ R64, -R178, R64 ;  /* 0x00000040b2407221 */ /* 0x000fe20000010100 */
[C---:B------:R-:W-:Y:S01]  /*9070*/  FFMA.FTZ R61, R26.reuse, R60, R61 ;  /* 0x0000003c1a3d7223 */ /* 0x040fe2000001003d */
[----:B------:R-:W-:Y:S01]  /*9080*/  FADD.FTZ R66, R177, R63 ;  /* 0x0000003fb1427221 */ /* 0x000fe20000010000 */
[----:B------:R-:W-:Y:S01]  /*9090*/  FFMA.FTZ R62, R26, R65, -R62 ;  /* 0x000000411a3e7223 */ /* 0x000fe2000001083e */
[----:B------:R-:W-:Y:S01]  /*90a0*/  FMUL.FTZ R67, R31, -R64 ;  /* 0x800000401f437220 */ /* 0x000fe20000410000 */
[-C--:B------:R-:W-:Y:S01]  /*90b0*/  FMUL.FTZ R63, R27, -R61.reuse ;  /* 0x8000003d1b3f7220 */ /* 0x080fe20000410000 */
[----:B------:R-:W-:Y:S01]  /*90c0*/  FMUL.FTZ R60, R31, -R66 ;  /* 0x800000421f3c7220 */ /* 0x000fe20000410000 */
[----:B------:R-:W-:Y:S01]  /*90d0*/  FMUL.FTZ R65, R27, -R62 ;  /* 0x8000003e1b417220 */ /* 0x000fe20000410000 */
[----:B------:R-:W-:Y:S01]  /*90e0*/  FFMA.FTZ R67, R32, R66, -R67 ;  /* 0x0000004220437223 */ /* 0x000fe20000010843 */
[----:B------:R-:W-:Y:S01]  /*90f0*/  FFMA.FTZ R63, R28, R62, -R63 ;  /* 0x0000003e1c3f7223 */ /* 0x000fe2000001083f */
[----:B------:R-:W-:Y:S01]  /*9100*/  FFMA.FTZ R60, R32, R64, R60 ;  /* 0x00000040203c7223 */ /* 0x000fe2000001003c */
[----:B------:R-:W-:Y:S01]  /*9110*/  FFMA.FTZ R65, R28, R61, R65 ;  /* 0x0000003d1c417223 */ /* 0x000fe20000010041 */
[----:B------:R-:W-:Y:S01]  /*9120*/  FADD.FTZ R67, R175, R67 ;  /* 0x00000043af437221 */ /* 0x000fe20000010000 */
[C---:B------:R-:W-:Y:S01]  /*9130*/  FMUL.FTZ R62, R29.reuse, -R63 ;  /* 0x8000003f1d3e7220 */ /* 0x040fe20000410000 */
[----:B------:R-:W-:Y:S01]  /*9140*/  FADD.FTZ R60, -R176, R60 ;  /* 0x0000003cb03c7221 */ /* 0x000fe20000010100 */
[----:B------:R-:W-:Y:S01]  /*9150*/  FMUL.FTZ R64, R29, -R65 ;  /* 0x800000411d407220 */ /* 0x000fe20000410000 */
[C---:B------:R-:W-:Y:S01]  /*9160*/  FMUL.FTZ R61, R33.reuse, -R67 ;  /* 0x80000043213d7220 */ /* 0x040fe20000410000 */
[C---:B------:R-:W-:Y:S01]  /*9170*/  FFMA.FTZ R65, R30.reuse, R65, R62 ;  /* 0x000000411e417223 */ /* 0x040fe2000001003e */
[-C--:B------:R-:W-:Y:S01]  /*9180*/  FMUL.FTZ R62, R33, -R60.reuse ;  /* 0x8000003c213e7220 */ /* 0x080fe20000410000 */
[----:B------:R-:W-:Y:S01]  /*9190*/  FFMA.FTZ R63, R30, R63, -R64 ;  /* 0x0000003f1e3f7223 */ /* 0x000fe20000010840 */
        /* <DEDUP_REMOVED lines=8> */
[-C--:B------:R-:W-:Y:S01]  /*9220*/  FMUL.FTZ R64, R35, -R62.reuse ;  /* 0x8000003e23407220 */ /* 0x080fe20000410000 */
[----:B------:R-:W-:Y:S01]  /*9230*/  FMUL.FTZ R65, R33, -R63 ;  /* 0x8000003f21417220 */ /* 0x000fe20000410000 */
[----:B------:R-:W-:Y:S01]  /*9240*/  FMUL.FTZ R60, R35, -R67 ;  /* 0x80000043233c7220 */ /* 0x000fe20000410000 */
[----:B------:R-:W-:Y:S01]  /*9250*/  FMUL.FTZ R66, R33, -R61 ;  /* 0x8000003d21427220 */ /* 0x000fe20000410000 */
[----:B------:R-:W-:Y:S01]  /*9260*/  FFMA.FTZ R64, R36, R67, -R64 ;  /* 0x0000004324407223 */ /* 0x000fe20000010840 */
[----:B------:R-:W-:Y:S01]  /*9270*/  FFMA.FTZ R65, R34, R61, R65 ;  /* 0x0000003d22417223 */ /* 0x000fe20000010041 */
[----:B------:R-:W-:Y:S01]  /*9280*/  FFMA.FTZ R68, R36, R62, R60 ;  /* 0x0000003e24447223 */ /* 0x000fe2000001003c */
[----:B------:R-:W-:Y:S01]  /*9290*/  FFMA.FTZ R66, R34, R63, -R66 ;  /* 0x0000003f22427223 */ /* 0x000fe20000010842 */
[----:B------:R-:W1:Y:S01]  /*92a0*/  LDS.64 R60, [R160+0x8478] ;  /* 0x00847800a03c7984 */ /* 0x000e620000000a00 */
[----:B------:R-:W-:Y:S01]  /*92b0*/  FADD.FTZ R64, R171, R64 ;  /* 0x00000040ab407221 */ /* 0x000fe20000010000 */
[----:B------:R-:W-:Y:S01]  /*92c0*/  FADD.FTZ R68, -R172, R68 ;  /* 0x00000044ac447221 */ /* 0x000fe20000010100 */
[CC--:B------:R-:W-:Y:S01]  /*92d0*/  FMUL.FTZ R67, R35.reuse, -R65.reuse ;  /* 0x8000004123437220 */ /* 0x0c0fe20000410000 */
[----:B------:R-:W-:Y:S01]  /*92e0*/  FMUL.FTZ R62, R35, -R66 ;  /* 0x80000042233e7220 */ /* 0x000fe20000410000 */
[C---:B------:R-:W-:Y:S01]  /*92f0*/  FMUL.FTZ R69, R37.reuse, -R64 ;  /* 0x8000004025457220 */ /* 0x040fe20000410000 */
[C---:B------:R-:W-:Y:S01]  /*9300*/  FMUL.FTZ R63, R37.reuse, -R68 ;  /* 0x80000044253f7220 */ /* 0x040fe20000410000 */
[C---:B------:R-:W-:Y:S01]  /*9310*/  FFMA.FTZ R67, R36.reuse, R66, -R67 ;  /* 0x0000004224437223 */ /* 0x040fe20000010843 */
[----:B------:R-:W-:Y:S01]  /*9320*/  FFMA.FTZ R62, R36, R65, R62 ;  /* 0x00000041243e7223 */ /* 0x000fe2000001003e */
[C---:B------:R-:W-:Y:S01]  /*9330*/  FFMA.FTZ R69, R38.reuse, R68, R69 ;  /* 0x0000004426457223 */ /* 0x040fe20000010045 */
        /* <DEDUP_REMOVED lines=8> */
[----:B------:R-:W-:-:S03]  /*93c0*/  FMUL.FTZ R65, R39, -R63 ;  /* 0x8000003f27417220 */ /* 0x000fc60000410000 */
[C---:B------:R-:W-:Y:S01]  /*93d0*/  FFMA.FTZ R66, R40.reuse, R63, -R64 ;  /* 0x0000003f28427223 */ /* 0x040fe20000010840 */
[CC--:B------:R-:W-:Y:S01]  /*93e0*/  FMUL.FTZ R64, R39.reuse, -R62.reuse ;  /* 0x8000003e27407220 */ /* 0x0c0fe20000410000 */
[----:B------:R-:W-:Y:S01]  /*93f0*/  FMUL.FTZ R63, R39, -R67 ;  /* 0x80000043273f7220 */ /* 0x000fe20000410000 */
[C---:B------:R-:W-:Y:S01]  /*9400*/  FFMA.FTZ R65, R40.reuse, R69, R65 ;  /* 0x0000004528417223 */ /* 0x040fe20000010041 */
[----:B------:R-:W-:Y:S01]  /*9410*/  FADD.FTZ R66, R167, R66 ;  /* 0x00000042a7427221 */ /* 0x000fe20000010000 */
[C---:B------:R-:W-:Y:S01]  /*9420*/  FFMA.FTZ R64, R40.reuse, R67, -R64 ;  /* 0x0000004328407223 */ /* 0x040fe20000010840 */
[----:B------:R-:W-:Y:S01]  /*9430*/  FFMA.FTZ R63, R40, R62, R63 ;  /* 0x0000003e283f7223 */ /* 0x000fe2000001003f */
[----:B------:R-:W-:Y:S01]  /*9440*/  FADD.FTZ R68, -R168, R65 ;  /* 0x00000041a8447221 */ /* 0x000fe20000010100 */
[C---:B------:R-:W-:Y:S01]  /*9450*/  FMUL.FTZ R69, R41.reuse, -R66 ;  /* 0x8000004229457220 */ /* 0x040fe20000410000 */
[C---:B------:R-:W-:Y:S01]  /*9460*/  FMUL.FTZ R67, R41.reuse, -R64 ;  /* 0x8000004029437220 */ /* 0x040fe20000410000 */
[CC--:B------:R-:W-:Y:S01]  /*9470*/  FMUL.FTZ R65, R41.reuse, -R63.reuse ;  /* 0x8000003f29417220 */ /* 0x0c0fe20000410000 */
[-C--:B------:R-:W-:Y:S01]  /*9480*/  FMUL.FTZ R62, R41, -R68.reuse ;  /* 0x80000044293e7220 */ /* 0x080fe20000410000 */
[C---:B------:R-:W-:Y:S01]  /*9490*/  FFMA.FTZ R69, R42.reuse, R68, R69 ;  /* 0x000000442a457223 */ /* 0x040fe20000010045 */
[C---:B------:R-:W-:Y:S01]  /*94a0*/  FFMA.FTZ R67, R42.reuse, R63, R67 ;  /* 0x0000003f2a437223 */ /* 0x040fe20000010043 */
[C---:B------:R-:W-:Y:S01]  /*94b0*/  FFMA.FTZ R65, R42.reuse, R64, -R65 ;  /* 0x000000402a417223 */ /* 0x040fe20000010841 */
[----:B------:R-:W-:Y:S01]  /*94c0*/  FFMA.FTZ R63, R42, R66, -R62 ;  /* 0x000000422a3f7223 */ /* 0x000fe2000001083e */
[----:B------:R-:W-:Y:S01]  /*94d0*/  FADD.FTZ R62, -R166, R69 ;  /* 0x00000045a63e7221 */ /* 0x000fe20000010100 */
[C---:B------:R-:W-:Y:S01]  /*94e0*/  FMUL.FTZ R66, R43.reuse, -R67 ;  /* 0x800000432b427220 */ /* 0x040fe20000410000 */
[----:B------:R-:W-:Y:S01]  /*94f0*/  FMUL.FTZ R64, R43, -R65 ;  /* 0x800000412b407220 */ /* 0x000fe20000410000 */
[C---:B-1----:R-:W-:Y:S01]  /*9500*/  FMUL.FTZ R203, R127.reuse, R61 ;  /* 0x0000003d7fcb7220 */ /* 0x042fe20000410000 */
[-C--:B------:R-:W-:Y:S01]  /*9510*/  FMUL.FTZ R127, R127, R60.reuse ;  /* 0x0000003c7f7f7220 */ /* 0x080fe20000410000 */
[----:B------:R-:W-:Y:S01]  /*9520*/  FADD.FTZ R69, R165, R63 ;  /* 0x0000003fa5457221 */ /* 0x000fe20000010000 */
[----:B------:R-:W-:Y:S01]  /*9530*/  FFMA.FTZ R64, R44, R67, R64 ;  /* 0x000000432c407223 */ /* 0x000fe20000010040 */
[C---:B------:R-:W-:Y:S01]  /*9540*/  FFMA.FTZ R203, R126.reuse, R60, -R203 ;  /* 0x0000003c7ecb7223 */ /* 0x040fe200000108cb */
[----:B------:R-:W-:Y:S01]  /*9550*/  FFMA.FTZ R127, R126, R61, R127 ;  /* 0x0000003d7e7f7223 */ /* 0x000fe2000001007f */
[CC--:B------:R-:W-:Y:S01]  /*9560*/  FMUL.FTZ R67, R43.reuse, -R69.reuse ;  /* 0x800000452b437220 */ /* 0x0c0fe20000410000 */
[-C--:B------:R-:W-:Y:S01]  /*9570*/  FMUL.FTZ R63, R43, -R62.reuse ;  /* 0x8000003e2b3f7220 */ /* 0x080fe20000410000 */
[----:B------:R-:W-:Y:S01]  /*9580*/  FADD.FTZ R203, R134, R203 ;  /* 0x000000cb86cb7221 */ /* 0x000fe20000010000 */
[----:B0-----:R-:W-:Y:S01]  /*9590*/  FADD.FTZ R202, RZ, R127 ;  /* 0x0000007fffca7221 */ /* 0x001fe20000010000 */
[C---:B------:R-:W-:Y:S01]  /*95a0*/  FFMA.FTZ R67, R44.reuse, R62, R67 ;  /* 0x0000003e2c437223 */ /* 0x040fe20000010043 */
[----:B------:R-:W-:Y:S01]  /*95b0*/  FFMA.FTZ R69, R44, R69, -R63 ;  /* 0x000000452c457223 */ /* 0x000fe2000001083f */
[CC--:B------:R-:W-:Y:S01]  /*95c0*/  FMUL.FTZ R127, R45.reuse, R203.reuse ;  /* 0x000000cb2d7f7220 */ /* 0x0c0fe20000410000 */
[-C--:B------:R-:W-:Y:S01]  /*95d0*/  FMUL.FTZ R204, R45, R202.reuse ;  /* 0x000000ca2dcc7220 */ /* 0x080fe20000410000 */
[----:B------:R-:W-:Y:S01]  /*95e0*/  FADD.FTZ R67, -R164, R67 ;  /* 0x00000043a4437221 */ /* 0x000fe20000010100 */
[----:B------:R-:W-:Y:S01]  /*95f0*/  FADD.FTZ R69, R163, R69 ;  /* 0x00000045a3457221 */ /* 0x000fe20000010000 */
[C---:B------:R-:W-:Y:S01]  /*9600*/  FFMA.FTZ R127, R46.reuse, R202, R127 ;  /* 0x000000ca2e7f7223 */ /* 0x040fe2000001007f */
[----:B------:R-:W-:Y:S01]  /*9610*/  FFMA.FTZ R204, R46, R203, -R204 ;  /* 0x000000cb2ecc7223 */ /* 0x000fe200000108cc */
[----:B------:R-:W-:Y:S01]  /*9620*/  FMUL.FTZ R68, R45, -R67 ;  /* 0x800000432d447220 */ /* 0x000fe20000410000 */
[----:B------:R-:W-:Y:S01]  /*9630*/  FFMA.FTZ R66, R44, R65, -R66 ;  /* 0x000000412c427223 */ /* 0x000fe20000010842 */
[----:B------:R-:W-:Y:S01]  /*9640*/  FADD.FTZ R127, RZ, R127 ;  /* 0x0000007fff7f7221 */ /* 0x000fe20000010000 */
[----:B------:R-:W-:Y:S01]  /*9650*/  FADD.FTZ R204, R133, R204 ;  /* 0x000000cc85cc7221 */ /* 0x000fe20000010000 */
[CC--:B------:R-:W-:Y:S01]  /*9660*/  FFMA.FTZ R68, R46.reuse, R69.reuse, -R68 ;  /* 0x000000452e447223 */ /* 0x0c0fe20000010844 */
[----:B------:R-:W-:Y:S01]  /*9670*/  FMUL.FTZ R69, R45, -R69 ;  /* 0x800000452d457220 */ /* 0x000fe20000410000 */
[C---:B------:R-:W-:Y:S01]  /*9680*/  FMUL.FTZ R205, R43.reuse, R127 ;  /* 0x0000007f2bcd7220 */ /* 0x040fe20000410000 */
[-C--:B------:R-:W-:Y:S01]  /*9690*/  FMUL.FTZ R126, R43, R204.reuse ;  /* 0x000000cc2b7e7220 */ /* 0x080fe20000410000 */
[----:B------:R-:W-:Y:S01]  /*96a0*/  HFMA2.MMA R61, -RZ, RZ, 0, 0 ;  /* 0x00000000ff3d7435 */ /* 0x000fe200000001ff */
[----:B------:R-:W-:Y:S01]  /*96b0*/  FFMA.FTZ R67, R46, R67, R69 ;  /* 0x000000432e437223 */ /* 0x000fe20000010045 */
[C---:B------:R-:W-:Y:S01]  /*96c0*/  FFMA.FTZ R205, R44.reuse, R204, -R205 ;  /* 0x000000cc2ccd7223 */ /* 0x040fe200000108cd */
[----:B------:R-:W-:Y:S01]  /*96d0*/  FFMA.FTZ R126, R44, R127, R126 ;  /* 0x0000007f2c7e7223 */ /* 0x000fe2000001007e */
[----:B------:R-:W-:-:S02]  /*96e0*/  MOV R65, UR7 ;  /* 0x0000000700417c02 */ /* 0x000fc40008000f00 */
[----:B------:R-:W-:Y:S01]  /*96f0*/  CS2R R62, SRZ ;  /* 0x00000000003e7805 */ /* 0x000fe2000001ff00 */
[----:B------:R-:W-:Y:S01]  /*9700*/  FADD.FTZ R205, R132, R205 ;  /* 0x000000cd84cd7221 */ /* 0x000fe20000010000 */
[----:B------:R-:W-:Y:S01]  /*9710*/  FADD.FTZ R126, RZ, R126 ;  /* 0x0000007eff7e7221 */ /* 0x000fe20000010000 */
[----:B------:R-:W-:Y:S01]  /*9720*/  MOV R60, 0x3f800000 ;  /* 0x3f800000003c7802 */ /* 0x000fe20000000f00 */
[----:B------:R-:W-:Y:S01]  /*9730*/  FADD.FTZ R67, -R162, R67 ;  /* 0x00000043a2437221 */ /* 0x000fe20000010100 */
[CC--:B------:R-:W-:Y:S01]  /*9740*/  FMUL.FTZ R69, R41.reuse, R205.reuse ;  /* 0x000000cd29457220 */ /* 0x0c0fe20000410000 */
[----:B------:R-:W-:Y:S01]  /*9750*/  FMUL.FTZ R206, R41, R126 ;  /* 0x0000007e29ce7220 */ /* 0x000fe20000410000 */
[----:B------:R-:W-:Y:S02]  /*9760*/  @!P1 LEA R65, R65, R156, 0x4 ;  /* 0x0000009c41419211 */ /* 0x000fe400078e20ff */
[C---:B------:R-:W-:Y:S01]  /*9770*/  FFMA.FTZ R69, R42.reuse, R126, R69 ;  /* 0x0000007e2a457223 */ /* 0x040fe20000010045 */
[----:B------:R-:W-:-:S02]  /*9780*/  FFMA.FTZ R206, R42, R205, -R206 ;  /* 0x000000cd2ace7223 */ /* 0x000fc400000108ce */
[----:B------:R0:W1:Y:S01]  /*9790*/  @!P1 LDS.128 R60, [R65+0xac80] ;  /* 0x00ac8000413c9984 */ /* 0x0000620000000c00 */
[----:B------:R-:W-:Y:S01]  /*97a0*/  FADD.FTZ R207, RZ, R69 ;  /* 0x00000045ffcf7221 */ /* 0x000fe20000010000 */
[----:B------:R-:W-:-:S03]  /*97b0*/  FADD.FTZ R206, R131, R206 ;  /* 0x000000ce83ce7221 */ /* 0x000fc60000010000 */
[CC--:B------:R-:W-:Y:S01]  /*97c0*/  FMUL.FTZ R229, R39.reuse, R207.reuse ;  /* 0x000000cf27e57220 */ /* 0x0c0fe20000410000 */
[----:B------:R-:W-:Y:S01]  /*97d0*/  FMUL.FTZ R208, R39, R206 ;  /* 0x000000ce27d07220 */ /* 0x000fe20000410000 */
[C---:B0-----:R-:W-:Y:S02]  /*97e0*/  FMUL.FTZ R65, R45.reuse, -R66 ;  /* 0x800000422d417220 */ /* 0x041fe40000410000 */
[C---:B------:R-:W-:Y:S01]  /*97f0*/  FFMA.FTZ R229, R40.reuse, R206, -R229 ;  /* 0x000000ce28e57223 */ /* 0x040fe200000108e5 */
[----:B------:R-:W-:Y:S01]  /*9800*/  FFMA.FTZ R208, R40, R207, R208 ;  /* 0x000000cf28d07223 */ /* 0x000fe200000100d0 */
[-C--:B------:R-:W-:Y:S02]  /*9810*/  FFMA.FTZ R65, R46, R64.reuse, R65 ;  /* 0x000000402e417223 */ /* 0x080fe40000010041 */
[----:B------:R-:W-:Y:S01]  /*9820*/  FADD.FTZ R229, R130, R229 ;  /* 0x000000e582e57221 */ /* 0x000fe20000010000 */
[----:B------:R-:W-:Y:S01]  /*9830*/  FADD.FTZ R208, RZ, R208 ;  /* 0x000000d0ffd07221 */ /* 0x000fe20000010000 */
[----:B------:R-:W-:-:S02]  /*9840*/  FMUL.FTZ R64, R45, -R64 ;  /* 0x800000402d407220 */ /* 0x000fc40000410000 */
[CC--:B------:R-:W-:Y:S01]  /*9850*/  FMUL.FTZ R209, R37.reuse, R229.reuse ;  /* 0x000000e525d17220 */ /* 0x0c0fe20000410000 */
[----:B------:R-:W-:Y:S01]  /*9860*/  FMUL.FTZ R228, R37, R208 ;  /* 0x000000d025e47220 */ /* 0x000fe20000410000 */
[----:B------:R-:W-:Y:S01]  /*9870*/  FFMA.FTZ R64, R46, R66, -R64 ;  /* 0x000000422e407223 */ /* 0x000fe20000010840 */
[----:B------:R-:W-:Y:S01]  /*9880*/  FADD.FTZ R66, R161, R68 ;  /* 0x00000044a1427221 */ /* 0x000fe20000010000 */
[C---:B------:R-:W-:Y:S01]  /*9890*/  FFMA.FTZ R209, R38.reuse, R208, R209 ;  /* 0x000000d026d17223 */ /* 0x040fe200000100d1 */
[----:B------:R-:W-:-:S03]  /*98a0*/  FFMA.FTZ R228, R38, R229, -R228 ;  /* 0x000000e526e47223 */ /* 0x000fc600000108e4 */
[----:B------:R-:W-:Y:S01]  /*98b0*/  FADD.FTZ R209, RZ, R209 ;  /* 0x000000d1ffd17221 */ /* 0x000fe20000010000 */
[----:B------:R-:W-:Y:S01]  /*98c0*/  FADD.FTZ R228, R129, R228 ;  /* 0x000000e481e47221 */ /* 0x000fe20000010000 */
[----:B------:R0:W-:Y:S02]  /*98d0*/  STS.128 [R160+0x8e80], R64 ;  /* 0x008e8040a0007388 */ /* 0x0001e40000000c00 */
        /* <DEDUP_REMOVED lines=61> */
[----:B------:R-:W-:Y:S01]  /*9cb0*/  IMAD R232, R159, 0x50, R156 ;  /* 0x000000509fe87824 */ /* 0x000fe200078e029c */
[----:B------:R-:W-:Y:S01]  /*9cc0*/  UMOV UR44, 0xffffffff ;  /* 0xffffffff002c7882 */ /* 0x000fe20000000000 */
[----:B------:R-:W-:-:S03]  /*9cd0*/  ISETP.NE.AND P2, PT, R246, 0x1f, PT ;  /* 0x0000001ff600780c */ /* 0x000fc60003f45270 */
[----:B------:R-:W-:Y:S04]  /*9ce0*/  LDS.128 R64, [R232+0x8ea0] ;  /* 0x008ea000e8407984 */ /* 0x000fe80000000c00 */
        /* <DEDUP_REMOVED lines=38> */
.L_x_959:
        /* <DEDUP_REMOVED lines=13> */
.L_x_817:
[----:B------:R-:W-:Y:S05]  /*a020*/  BSYNC B0 ;  /* 0x0000000000007941 */ /* 0x000fea0003800000 */
.L_x_816:
[----:B------:R-:W-:Y:S01]  /*a030*/  UMOV UR44, 0xffffffff ;  /* 0xffffffff002c7882 */ /* 0x000fe20000000000 */
[----:B------:R-:W-:Y:S02]  /*a040*/  ISETP.GT.U32.AND P2, PT, R246, 0x1d, PT ;  /* 0x0000001df600780c */ /* 0x000fe40003f44070 */
[----:B------:R-:W-:Y:S11]  /*a050*/  BRA.DIV UR44, `(.L_x_818) ;  /* 0x0000007e2c2c7947 */ /* 0x000ff6000b800000 */
[----:B-1----:R1:W0:Y:S04]  /*a060*/  SHFL.DOWN PT, R76, R240, 0x2, 0x1f ;  /* 0x08401f00f04c7f89 */ /* 0x00222800000e0000 */
[----:B--2---:R1:W2:Y:S04]  /*a070*/  SHFL.DOWN PT, R77, R241, 0x2, 0x1f ;  /* 0x08401f00f14d7f89 */ /* 0x0042a800000e0000 */
[----:B---3--:R1:W3:Y:S04]  /*a080*/  SHFL.DOWN PT, R78, R242, 0x2, 0x1f ;  /* 0x08401f00f24e7f89 */ /* 0x0082e800000e0000 */
[----:B----4-:R1:W4:Y:S02]  /*a090*/  SHFL.DOWN PT, R79, R243, 0x2, 0x1f ;  /* 0x08401f00f34f7f89 */ /* 0x01032400000e0000 */
.L_x_965:
        /* <DEDUP_REMOVED lines=13> */
.L_x_820:
[----:B------:R-:W-:Y:S05]  /*a170*/  BSYNC B0 ;  /* 0x0000000000007941 */ /* 0x000fea0003800000 */
.L_x_819:
[----:B------:R-:W-:Y:S01]  /*a180*/  UMOV UR44, 0xffffffff ;  /* 0xffffffff002c7882 */ /* 0x000fe20000000000 */
[----:B------:R-:W-:Y:S02]  /*a190*/  ISETP.GT.U32.AND P2, PT, R246, 0x1b, PT ;  /* 0x0000001bf600780c */ /* 0x000fe40003f44070 */
[----:B------:R-:W-:Y:S11]  /*a1a0*/  BRA.DIV UR44, `(.L_x_821) ;  /* 0x0000007e2c4c7947 */ /* 0x000ff6000b800000 */
[----:B0-----:R0:W0:Y:S04]  /*a1b0*/  SHFL.DOWN PT, R76, R240, 0x4, 0x1f ;  /* 0x08801f00f04c7f89 */ /* 0x00102800000e0000 */
[----:B--2---:R2:W0:Y:S04]  /*a1c0*/  SHFL.DOWN PT, R77, R241, 0x4, 0x1f ;  /* 0x08801f00f14d7f89 */ /* 0x00442800000e0000 */
[----:B---3--:R2:W3:Y:S04]  /*a1d0*/  SHFL.DOWN PT, R78, R242, 0x4, 0x1f ;  /* 0x08801f00f24e7f89 */ /* 0x0084e800000e0000 */
[----:B----4-:R2:W4:Y:S02]  /*a1e0*/  SHFL.DOWN PT, R79, R243, 0x4, 0x1f ;  /* 0x08801f00f34f7f89 */ /* 0x01052400000e0000 */
.L_x_971:
        /* <DEDUP_REMOVED lines=13> */
.L_x_823:
[----:B------:R-:W-:Y:S05]  /*a2c0*/  BSYNC B0 ;  /* 0x0000000000007941 */ /* 0x000fea0003800000 */
.L_x_822:
[----:B------:R-:W-:Y:S01]  /*a2d0*/  UMOV UR44, 0xffffffff ;  /* 0xffffffff002c7882 */ /* 0x000fe20000000000 */
[----:B------:R-:W-:Y:S02]  /*a2e0*/  ISETP.GT.U32.AND P2, PT, R246, 0x17, PT ;  /* 0x00000017f600780c */ /* 0x000fe40003f44070 */
[----:B------:R-:W-:Y:S11]  /*a2f0*/  BRA.DIV UR44, `(.L_x_824) ;  /* 0x0000007e2c6c7947 */ /* 0x000ff6000b800000 */
[----:B0-----:R0:W0:Y:S04]  /*a300*/  SHFL.DOWN PT, R76, R240, 0x8, 0x1f ;  /* 0x09001f00f04c7f89 */ /* 0x00102800000e0000 */
[----:B------:R0:W0:Y:S04]  /*a310*/  SHFL.DOWN PT, R77, R241, 0x8, 0x1f ;  /* 0x09001f00f14d7f89 */ /* 0x00002800000e0000 */
[----:B---3--:R3:W0:Y:S04]  /*a320*/  SHFL.DOWN PT, R78, R242, 0x8, 0x1f ;  /* 0x09001f00f24e7f89 */ /* 0x00862800000e0000 */
[----:B----4-:R3:W4:Y:S02]  /*a330*/  SHFL.DOWN PT, R79, R243, 0x8, 0x1f ;  /* 0x09001f00f34f7f89 */ /* 0x01072400000e0000 */
.L_x_977:
        /* <DEDUP_REMOVED lines=13> */
.L_x_826:
[----:B------:R-:W-:Y:S05]  /*a410*/  BSYNC B0 ;  /* 0x0000000000007941 */ /* 0x000fea0003800000 */
.L_x_825:
[----:B------:R-:W-:Y:S01]  /*a420*/  UMOV UR44, 0xffffffff ;  /* 0xffffffff002c7882 */ /* 0x000fe20000000000 */
[----:B------:R-:W-:Y:S02]  /*a430*/  ISETP.GT.U32.AND P2, PT, R246, 0xf, PT ;  /* 0x0000000ff600780c */ /* 0x000fe40003f44070 */
[----:B------:R-:W-:Y:S11]  /*a440*/  BRA.DIV UR44, `(.L_x_827) ;  /* 0x0000007e2c8c7947 */ /* 0x000ff6000b800000 */
[----:B0-----:R0:W0:Y:S04]  /*a450*/  SHFL.DOWN PT, R76, R240, 0x10, 0x1f ;  /* 0x0a001f00f04c7f89 */ /* 0x00102800000e0000 */
[----:B------:R0:W0:Y:S04]  /*a460*/  SHFL.DOWN PT, R77, R241, 0x10, 0x1f ;  /* 0x0a001f00f14d7f89 */ /* 0x00002800000e0000 */
[----:B------:R0:W0:Y:S04]  /*a470*/  SHFL.DOWN PT, R78, R242, 0x10, 0x1f ;  /* 0x0a001f00f24e7f89 */ /* 0x00002800000e0000 */
[----:B----4-:R4:W0:Y:S02]  /*a480*/  SHFL.DOWN PT, R79, R243, 0x10, 0x1f ;  /* 0x0a001f00f34f7f89 */ /* 0x01082400000e0000 */
.L_x_983:
        /* <DEDUP_REMOVED lines=13> */
.L_x_829:
[----:B------:R-:W-:Y:S05]  /*a560*/  BSYNC B0 ;  /* 0x0000000000007941 */ /* 0x000fea0003800000 */
.L_x_828:
        /* <DEDUP_REMOVED lines=21> */
.L_x_997:
        /* <DEDUP_REMOVED lines=19> */
.L_x_832:
[----:B------:R-:W-:Y:S05]  /*a7f0*/  BSYNC B0 ;  /* 0x0000000000007941 */ /* 0x000fea0003800000 */
.L_x_831:
        /* <DEDUP_REMOVED lines=34> */
.L_x_814:
[----:B------:R-:W-:Y:S05]  /*aa20*/  WARPSYNC.ALL ;  /* 0x0000000000007948 */ /* 0x000fea0003800000 */
[----:B------:R-:W-:Y:S01]  /*aa30*/  FADD.FTZ R231, RZ, R231 ;  /* 0x000000e7ffe77221 */ /* 0x000fe20000010000 */
[----:B------:R-:W-:Y:S01]  /*aa40*/  BAR.SYNC.DEFER_BLOCKING 0x0 ;  /* 0x0000000000007b1d */ /* 0x000fe20000010000 */
[C---:B------:R-:W-:Y:S01]  /*aa50*/  FMUL.FTZ R77, R57.reuse, R214 ;  /* 0x000000d6394d7220 */ /* 0x040fe20000410000 */
[-C--:B------:R-:W-:Y:S01]  /*aa60*/  FMUL.FTZ R57, R57, R223.reuse ;  /* 0x000000df39397220 */ /* 0x080fe20000410000 */
[----:B------:R-:W-:Y:S01]  /*aa70*/  FMUL.FTZ R68, R202, UR42 ;  /* 0x0000002aca447c20 */ /* 0x000fe20008410000 */
[----:B------:R-:W-:Y:S01]  /*aa80*/  FMUL.FTZ R69, R93, R126 ;  /* 0x0000007e5d457220 */ /* 0x000fe20000410000 */
[C---:B------:R-:W-:Y:S01]  /*aa90*/  FFMA.FTZ R77, R58.reuse, R223, -R77 ;  /* 0x000000df3a4d7223 */ /* 0x040fe2000001084d */
[----:B------:R-:W-:Y:S01]  /*aaa0*/  FFMA.FTZ R57, R58, R214, R57 ;  /* 0x000000d63a397223 */ /* 0x000fe20000010039 */
[C---:B------:R-:W-:Y:S01]  /*aab0*/  FMUL.FTZ R58, R55.reuse, R215 ;  /* 0x000000d7373a7220 */ /* 0x040fe20000410000 */
[-C--:B------:R-:W-:Y:S01]  /*aac0*/  FMUL.FTZ R55, R55, R222.reuse ;  /* 0x000000de37377220 */ /* 0x080fe20000410000 */
        /* <DEDUP_REMOVED lines=17> */
[C---:B------:R-:W-:Y:S01]  /*abe0*/  FMUL.FTZ R52, R49.reuse, R218 ;  /* 0x000000da31347220 */ /* 0x040fe20000410000 */
[-C--:B------:R-:W-:Y:S01]  /*abf0*/  FMUL.FTZ R49, R49, R219.reuse ;  /* 0x000000db31317220 */ /* 0x080fe20000410000 */
[-C--:B------:R-:W-:Y:S01]  /*ac00*/  FFMA.FTZ R70, R92, R206.reuse, -R70 ;  /* 0x000000ce5c467223 */ /* 0x080fe20000010846 */
        /* <DEDUP_REMOVED lines=8> */
[----:B------:R-:W-:Y:S01]  /*ac90*/  FFMA.FTZ R47, R48, R231, R47 ;  /* 0x000000e7302f7223 */ /* 0x000fe2000001002f */
[----:B------:R-:W-:Y:S01]  /*aca0*/  FMUL.FTZ R48, R127, UR42 ;  /* 0x0000002a7f307c20 */ /* 0x000fe20008410000 */
[-C--:B------:R-:W-:Y:S01]  /*acb0*/  FFMA.FTZ R71, R90, R229.reuse, -R71 ;  /* 0x000000e55a477223 */ /* 0x080fe20000010847 */
[----:B------:R-:W-:Y:S01]  /*acc0*/  FMUL.FTZ R89, R89, R229 ;  /* 0x000000e559597220 */ /* 0x000fe20000410000 */
[CC--:B0-----:R-:W-:Y:S01]  /*acd0*/  FMUL.FTZ R72, R87.reuse, R209.reuse ;  /* 0x000000d157487220 */ /* 0x0c1fe20000410000 */
[----:B------:R-:W-:Y:S01]  /*ace0*/  FFMA.FTZ R48, R204, UR43, -R48 ;  /* 0x0000002bcc307c23 */ /* 0x000fe20008010830 */
[----:B------:R-:W-:Y:S01]  /*acf0*/  FMUL.FTZ R87, R87, R228 ;  /* 0x000000e457577220 */ /* 0x000fe20000410000 */
[----:B------:R-:W-:Y:S01]  /*ad00*/  FFMA.FTZ R89, R90, R208, R89 ;  /* 0x000000d05a597223 */ /* 0x000fe20000010059 */
[----:B------:R-:W-:Y:S01]  /*ad10*/  FFMA.FTZ R72, R88, R228, -R72 ;  /* 0x000000e458487223 */ /* 0x000fe20000010848 */
[----:B------:R-:W-:Y:S01]  /*ad20*/  FMUL.FTZ R48, R2, R48 ;  /* 0x0000003002307220 */ /* 0x000fe20000410000 */
[C---:B------:R-:W-:Y:S01]  /*ad30*/  FMUL.FTZ R73, R85.reuse, R210 ;  /* 0x000000d255497220 */ /* 0x040fe20000410000 */
[----:B------:R-:W-:Y:S01]  /*ad40*/  FFMA.FTZ R87, R88, R209, R87 ;  /* 0x000000d158577223 */ /* 0x000fe20000010057 */
[----:B------:R-:W-:Y:S01]  /*ad50*/  FMUL.FTZ R85, R85, R227 ;  /* 0x000000e355557220 */ /* 0x000fe20000410000 */
[C---:B------:R-:W-:Y:S01]  /*ad60*/  FMUL.FTZ R74, R83.reuse, R211 ;  /* 0x000000d3534a7220 */ /* 0x040fe20000410000 */
[C---:B------:R-:W-:Y:S01]  /*ad70*/  FFMA.FTZ R73, R86.reuse, R227, -R73 ;  /* 0x000000e356497223 */ /* 0x040fe20000010849 */
[----:B------:R-:W-:Y:S01]  /*ad80*/  FMUL.FTZ R83, R83, R226 ;  /* 0x000000e253537220 */ /* 0x000fe20000410000 */
[----:B------:R-:W-:Y:S01]  /*ad90*/  FFMA.FTZ R85, R86, R210, R85 ;  /* 0x000000d256557223 */ /* 0x000fe20000010055 */
[C---:B------:R-:W-:Y:S01]  /*ada0*/  FFMA.FTZ R74, R84.reuse, R226, -R74 ;  /* 0x000000e2544a7223 */ /* 0x040fe2000001084a */
[C---:B------:R-:W-:Y:S01]  /*adb0*/  FMUL.FTZ R75, R81.reuse, R212 ;  /* 0x000000d4514b7220 */ /* 0x040fe20000410000 */
[----:B------:R-:W-:Y:S01]  /*adc0*/  FFMA.FTZ R83, R84, R211, R83 ;  /* 0x000000d354537223 */ /* 0x000fe20000010053 */
[----:B------:R-:W-:Y:S01]  /*add0*/  FMUL.FTZ R81, R81, R225 ;  /* 0x000000e151517220 */ /* 0x000fe20000410000 */
[C---:B------:R-:W-:Y:S01]  /*ade0*/  FMUL.FTZ R76, R59.reuse, R213 ;  /* 0x000000d53b4c7220 */ /* 0x040fe20000410000 */
[C---:B------:R-:W-:Y:S01]  /*adf0*/  FFMA.FTZ R75, R82.reuse, R225, -R75 ;  /* 0x000000e1524b7223 */ /* 0x040fe2000001084b */
[----:B------:R-:W-:Y:S01]  /*ae00*/  FMUL.FTZ R59, R59, R224 ;  /* 0x000000e03b3b7220 */ /* 0x000fe20000410000 */
[----:B------:R-:W-:Y:S01]  /*ae10*/  FFMA.FTZ R81, R82, R212, R81 ;  /* 0x000000d452517223 */ /* 0x000fe20000010051 */
[----:B------:R-:W-:Y:S01]  /*ae20*/  FFMA.FTZ R76, R80, R224, -R76 ;  /* 0x000000e0504c7223 */ /* 0x000fe2000001084c */
[----:B------:R-:W-:Y:S01]  /*ae30*/  FMUL.FTZ R50, R16, R50 ;  /* 0x0000003210327220 */ /* 0x000fe20000410000 */
[----:B-1----:R-:W-:Y:S01]  /*ae40*/  FMUL.FTZ R66, R65, -R107 ;  /* 0x8000006b41427220 */ /* 0x002fe20000410000 */
[----:B------:R-:W-:Y:S01]  /*ae50*/  FFMA.FTZ R59, R80, R213, R59 ;  /* 0x000000d5503b7223 */ /* 0x000fe2000001003b */
[----:B------:R-:W-:Y:S01]  /*ae60*/  FMUL.FTZ R47, R16, R47 ;  /* 0x0000002f102f7220 */ /* 0x000fe20000410000 */
[----:B------:R-:W-:Y:S01]  /*ae70*/  ISETP.NE.AND P1, PT, R159, RZ, PT ;  /* 0x000000ff9f00720c */ /* 0x000fe20003f25270 */
[CC--:B------:R-:W-:Y:S01]  /*ae80*/  FFMA.FTZ R66, R64.reuse, R106.reuse, -R66 ;  /* 0x0000006a40427223 */ /* 0x0c0fe20000010842 */
[----:B------:R-:W-:Y:S01]  /*ae90*/  FMUL.FTZ R64, R64, -R107 ;  /* 0x8000006b40407220 */ /* 0x000fe20000410000 */
[----:B------:R-:W-:Y:S01]  /*aea0*/  ULEA UR44, UR16, 0xfffff800, 0xb ;  /* 0xfffff800102c7891 */ /* 0x000fe2000f8e583f */
[----:B------:R-:W-:Y:S01]  /*aeb0*/  BSSY B0, `(.L_x_833) ;  /* 0x00001cd000007945 */ /* 0x000fe20003800000 */
[----:B------:R-:W-:Y:S01]  /*aec0*/  FADD.FTZ R66, R191, R66 ;  /* 0x00000042bf427221 */ /* 0x000fe20000010000 */
[----:B------:R-:W-:Y:S01]  /*aed0*/  FFMA.FTZ R64, R65, R106, R64 ;  /* 0x0000006a41407223 */ /* 0x000fe20000010040 */
[CC--:B------:R-:W-:Y:S01]  /*aee0*/  FMUL.FTZ R65, R97.reuse, R202.reuse ;  /* 0x000000ca61417220 */ /* 0x0c0fe20000410000 */
[-C--:B------:R-:W-:Y:S01]  /*aef0*/  FMUL.FTZ R97, R97, R203.reuse ;  /* 0x000000cb61617220 */ /* 0x080fe20000410000 */
[----:B------:R-:W-:Y:S01]  /*af00*/  UIADD3 UR44, -UR44, UR54, URZ ;  /* 0x000000362c2c7290 */ /* 0x000fe2000fffe13f */
[----:B------:R-:W-:Y:S01]  /*af10*/  FADD.FTZ R64, -R192, R64 ;  /* 0x00000040c0407221 */ /* 0x000fe20000010100 */
[C---:B------:R-:W-:Y:S01]  /*af20*/  FFMA.FTZ R65, R98.reuse, R203, -R65 ;  /* 0x000000cb62417223 */ /* 0x040fe20000010841 */
[----:B------:R-:W-:Y:S01]  /*af30*/  FFMA.FTZ R98, R98, R202, R97 ;  /* 0x000000ca62627223 */ /* 0x000fe20000010061 */
[----:B------:R-:W-:Y:S01]  /*af40*/  USHF.R.S32.HI UR45, URZ, 0x1f, UR12 ;  /* 0x0000001f3f2d7899 */ /* 0x000fe2000801140c */
[C---:B------:R-:W-:Y:S01]  /*af50*/  FMUL.FTZ R67, R17.reuse, -R64 ;  /* 0x8000004011437220 */ /* 0x040fe20000410000 */
[----:B------:R-:W-:Y:S01]  /*af60*/  FMUL.FTZ R17, R17, -R66 ;  /* 0x8000004211117220 */ /* 0x000fe20000410000 */
[C---:B------:R-:W-:Y:S01]  /*af70*/  FFMA.FTZ R65, R0.reuse, R65, RZ ;  /* 0x0000004100417223 */ /* 0x040fe200000100ff */
[----:B------:R-:W-:Y:S01]  /*af80*/  FFMA.FTZ R98, -R0, R98, RZ ;  /* 0x0000006200627223 */ /* 0x000fe200000101ff */
[C---:B------:R-:W-:Y:S01]  /*af90*/  FFMA.FTZ R67, R18.reuse, R66, -R67 ;  /* 0x0000004212437223 */ /* 0x040fe20000010843 */
[----:B------:R-:W-:Y:S01]  /*afa0*/  FFMA.FTZ R18, R18, R64, R17 ;  /* 0x0000004012127223 */ /* 0x000fe20000010011 */
[----:B------:R-:W-:Y:S01]  /*afb0*/  FMUL.FTZ R17, R202, UR43 ;  /* 0x0000002bca117c20 */ /* 0x000fe20008410000 */
[----:B------:R-:W-:Y:S01]  /*afc0*/  USHF.R.S32.HI UR53, URZ, 0x1f, UR11 ;  /* 0x0000001f3f357899 */ /* 0x000fe2000801140b */
        /* <DEDUP_REMOVED lines=178> */
[----:B------:R-:W-:Y:S01]  /*baf0*/  @!P1 LEA R32, R32, R156, 0x4 ;  /* 0x0000009c20209211 */ /* 0x000fe200078e20ff */
[----:B------:R-:W-:Y:S01]  /*bb00*/  FMUL.FTZ R34, R179, UR55 ;  /* 0x00000037b3227c20 */ /* 0x000fe20008410000 */
[C---:B------:R-:W-:Y:S01]  /*bb10*/  FMUL.FTZ R0, R35.reuse, -R173 ;  /* 0x800000ad23007220 */ /* 0x040fe20000410000 */
[-C--:B------:R-:W-:Y:S01]  /*bb20*/  FMUL.FTZ R35, R35, -R33.reuse ;  /* 0x8000002123237220 */ /* 0x080fe20000410000 */
[-C--:B------:R-:W-:Y:S01]  /*bb30*/  LEA.HI.SX32 R14, R14, R28.reuse, 0x1b ;  /* 0x0000001c0e0e7211 */ /* 0x080fe200078fdaff */
[----:B------:R-:W-:Y:S01]  /*bb40*/  @!P1 STS.128 [R32+0xac80], R60 ;  /* 0x00ac803c20009388 */ /* 0x000fe20000000c00 */
[C---:B------:R-:W-:Y:S01]  /*bb50*/  FFMA.FTZ R29, R36.reuse, R33, R0 ;  /* 0x00000021241d7223 */ /* 0x040fe20000010000 */
[----:B------:R-:W-:Y:S01]  /*bb60*/  FFMA.FTZ R36, R36, R173, -R35 ;  /* 0x000000ad24247223 */ /* 0x000fe20000010823 */
[----:B------:R-:W-:Y:S01]  /*bb70*/  LEA.HI.SX32 R28, R28, R28, 0x1b ;  /* 0x0000001c1c1c7211 */ /* 0x000fe200078fdaff */
[----:B------:R-:W-:Y:S01]  /*bb80*/  FFMA.FTZ R34, R27, UR58, -R34 ;  /* 0x0000003a1b227c23 */ /* 0x000fe20008010822 */
[----:B------:R-:W-:Y:S01]  /*bb90*/  FADD.FTZ R172, -R172, R29 ;  /* 0x0000001dacac7221 */ /* 0x000fe20000010100 */
[----:B------:R-:W-:Y:S01]  /*bba0*/  FADD.FTZ R171, R171, R36 ;  /* 0x00000024abab7221 */ /* 0x000fe20000010000 */
[----:B------:R-:W-:Y:S01]  /*bbb0*/  LEA R28, R28, R156, 0x2 ;  /* 0x0000009c1c1c7211 */ /* 0x000fe200078e10ff */
[----:B------:R-:W-:Y:S01]  /*bbc0*/  FMUL.FTZ R36, R182, UR55 ;  /* 0x00000037b6247c20 */ /* 0x000fe20008410000 */
[C---:B------:R-:W-:Y:S01]  /*bbd0*/  FMUL.FTZ R29, R37.reuse, -R172 ;  /* 0x800000ac251d7220 */ /* 0x040fe20000410000 */
[-C--:B------:R-:W-:Y:S01]  /*bbe0*/  FMUL.FTZ R37, R37, -R171.reuse ;  /* 0x800000ab25257220 */ /* 0x080fe20000410000 */
        /* <DEDUP_REMOVED lines=8> */
[----:B------:R-:W-:Y:S01]  /*bc70*/  FFMA.FTZ R36, R181, UR58, R36 ;  /* 0x0000003ab5247c23 */ /* 0x000fe20008010024 */
[----:B------:R-:W-:Y:S01]  /*bc80*/  STS [R35+0x4208], R48 ;  /* 0x0042083023007388 */ /* 0x000fe20000000800 */
[----:B------:R-:W-:-:S03]  /*bc90*/  FMUL.FTZ R29, R39, -R169 ;  /* 0x800000a9271d7220 */ /* 0x000fc60000410000 */
        /* <DEDUP_REMOVED lines=16> */
[----:B------:R-:W-:Y:S01]  /*bda0*/  FMUL.FTZ R105, R105, R27 ;  /* 0x0000001b69697220 */ /* 0x000fe20000410000 */
[-C--:B------:R-:W-:Y:S01]  /*bdb0*/  FMUL.FTZ R41, R41, -R0.reuse ;  /* 0x8000000029297220 */ /* 0x080fe20000410000 */
[C---:B-1----:R-:W-:Y:S01]  /*bdc0*/  FFMA.FTZ R2, R42.reuse, R0, -R3 ;  /* 0x000000002a027223 */ /* 0x042fe20000010803 */
[----:B------:R0:W-:Y:S01]  /*bdd0*/  STS [R28+0x4220], R4 ;  /* 0x004220041c007388 */ /* 0x0001e20000000800 */
[----:B------:R-:W-:Y:S01]  /*bde0*/  FMUL.FTZ R35, R181, UR55 ;  /* 0x00000037b5237c20 */ /* 0x000fe20008410000 */
[----:B------:R-:W-:Y:S01]  /*bdf0*/  FFMA.FTZ R3, R42, R168, R41 ;  /* 0x000000a82a037223 */ /* 0x000fe20000010029 */
[----:B------:R-:W-:Y:S01]  /*be00*/  FADD.FTZ R165, R165, R2 ;  /* 0x00000002a5a57221 */ /* 0x000fe20000010000 */
[----:B------:R-:W-:Y:S01]  /*be10*/  STS [R28+0x4244], R9 ;  /* 0x004244091c007388 */ /* 0x000fe20000000800 */
[----:B------:R-:W-:Y:S01]  /*be20*/  FMUL.FTZ R42, R25, UR55 ;  /* 0x00000037192a7c20 */ /* 0x000fe20008410000 */
        /* <DEDUP_REMOVED lines=13> */
[C---:B------:R-:W-:Y:S01]  /*bf00*/  FMUL.FTZ R5, R45.reuse, -R164 ;  /* 0x800000a42d057220 */ /* 0x040fe20000410000 */
[----:B------:R-:W-:Y:S01]  /*bf10*/  FFMA.FTZ R38, R176, UR58, -R41 ;  /* 0x0000003ab0267c23 */ /* 0x000fe20008010829 */
        /* <DEDUP_REMOVED lines=76> */
[----:B------:R-:W-:Y:S01]  /*c3e0*/  FMUL.FTZ R46, R33, UR55 ;  /* 0x00000037212e7c20 */ /* 0x000fe20008410000 */
        /* <DEDUP_REMOVED lines=24> */
[----:B------:R-:W-:Y:S01]  /*c570*/  FFMA.FTZ R44, R172, UR58, -R41 ;  /* 0x0000003aac2c7c23 */ /* 0x000fe20008010829 */
[----:B------:R-:W-:Y:S01]  /*c580*/  LEA R6, R2, -R159, 0x1 ;  /* 0x8000009f02067211 */ /* 0x000fe200078e08ff */
[----:B------:R-:W-:Y:S01]  /*c590*/  FMUL.FTZ R2, R184, UR55 ;  /* 0x00000037b8027c20 */ /* 0x000fe20008410000 */
[----:B------:R-:W-:Y:S01]  /*c5a0*/  FMUL.FTZ R43, R0, UR55 ;  /* 0x00000037002b7c20 */ /* 0x000fe20008410000 */
[----:B------:R-:W-:Y:S01]  /*c5b0*/  FMUL.FTZ R23, R66, UR55 ;  /* 0x0000003742177c20 */ /* 0x000fe20008410000 */
[----:B------:R-:W-:Y:S01]  /*c5c0*/  ISETP.GE.AND P1, PT, R6, 0x1, PT ;  /* 0x000000010600780c */ /* 0x000fe20003f26270 */
[----:B------:R-:W-:Y:S01]  /*c5d0*/  FMUL.FTZ R45, R8, UR55 ;  /* 0x00000037082d7c20 */ /* 0x000fe20008410000 */
[----:B------:R-:W-:Y:S01]  /*c5e0*/  FFMA.FTZ R48, R168, UR58, -R43 ;  /* 0x0000003aa8307c23 */ /* 0x000fe2000801082b */
[----:B0-----:R-:W-:Y:S01]  /*c5f0*/  FFMA.FTZ R26, R188, UR58, -R21 ;  /* 0x0000003abc1a7c23 */ /* 0x001fe20008010815 */
[C---:B------:R-:W-:Y:S01]  /*c600*/  FMUL.FTZ R21, R183.reuse, UR55 ;  /* 0x00000037b7157c20 */ /* 0x040fe20008410000 */
[----:B------:R-:W-:Y:S01]  /*c610*/  FMUL.FTZ R4, R186, UR55 ;  /* 0x00000037ba047c20 */ /* 0x000fe20008410000 */
[----:B------:R-:W-:Y:S01]  /*c620*/  FMUL.FTZ R20, R104, R181 ;  /* 0x000000b568147220 */ /* 0x000fe20000410000 */
[----:B------:R-:W-:Y:S01]  /*c630*/  FFMA.FTZ R32, R64, UR58, -R23 ;  /* 0x0000003a40207c23 */ /* 0x000fe20008010817 */
[----:B------:R-:W-:Y:S01]  /*c640*/  FFMA.FTZ R22, R184, UR58, -R21 ;  /* 0x0000003ab8167c23 */ /* 0x000fe20008010815 */
[----:B------:R-:W-:Y:S01]  /*c650*/  FFMA.FTZ R21, R183, UR58, R2 ;  /* 0x0000003ab7157c23 */ /* 0x000fe20008010002 */
[----:B------:R-:W-:Y:S01]  /*c660*/  FMUL.FTZ R2, R27, UR55 ;  /* 0x000000371b027c20 */ /* 0x000fe20008410000 */
[----:B------:R-:W-:Y:S01]  /*c670*/  FMUL.FTZ R27, R213, R37 ;  /* 0x00000025d51b7220 */ /* 0x000fe20000410000 */
[----:B------:R-:W-:Y:S01]  /*c680*/  FFMA.FTZ R54, R164, UR58, -R45 ;  /* 0x0000003aa4367c23 */ /* 0x000fe2000801082d */
[----:B------:R-:W-:Y:S01]  /*c690*/  STS [R28+0x4214], R69 ;  /* 0x004214451c007388 */ /* 0x000fe20000000800 */
[----:B------:R-:W-:Y:S01]  /*c6a0*/  FFMA.FTZ R39, R179, UR58, R2 ;  /* 0x0000003ab3277c23 */ /* 0x000fe20008010002 */
[----:B------:R-:W-:Y:S01]  /*c6b0*/  FMUL.FTZ R2, R177, UR55 ;  /* 0x00000037b1027c20 */ /* 0x000fe20008410000 */
[-C--:B------:R-:W-:Y:S01]  /*c6c0*/  FFMA.FTZ R60, R224, R105.reuse, -R27 ;  /* 0x00000069e03c7223 */ /* 0x080fe2000001081b */
[----:B------:R-:W-:Y:S01]  /*c6d0*/  STS [R28+0x421c], R70 ;  /* 0x00421c461c007388 */ /* 0x000fe20000000800 */
[----:B------:R-:W-:Y:S01]  /*c6e0*/  FFMA.FTZ R23, R185, UR58, R4 ;  /* 0x0000003ab9177c23 */ /* 0x000fe20008010004 */
[----:B------:R-:W-:Y:S01]  /*c6f0*/  FFMA.FTZ R27, R25, UR58, -R2 ;  /* 0x0000003a191b7c23 */ /* 0x000fe20008010802 */
[----:B------:R-:W-:Y:S01]  /*c700*/  FMUL.FTZ R2, R173, UR55 ;  /* 0x00000037ad027c20 */ /* 0x000fe20008410000 */
[----:B------:R-:W-:Y:S01]  /*c710*/  STS [R28+0x4224], R71 ;  /* 0x004224471c007388 */ /* 0x000fe20000000800 */
        /* <DEDUP_REMOVED lines=14> */
[----:B------:R0:W-:Y:S01]  /*c800*/  STS [R28+0x4240], R74 ;  /* 0x0042404a1c007388 */ /* 0x0001e20000000800 */
[----:B------:R-:W-:Y:S01]  /*c810*/  FMUL.FTZ R62, R213, R105 ;  /* 0x00000069d53e7220 */ /* 0x000fe20000410000 */
[----:B------:R-:W-:Y:S01]  /*c820*/  FMUL.FTZ R40, R176, UR55 ;  /* 0x00000037b0287c20 */ /* 0x000fe20008410000 */
[----:B------:R-:W-:Y:S01]  /*c830*/  FFMA.FTZ R43, R3, UR58, -R2 ;  /* 0x0000003a032b7c23 */ /* 0x000fe20008010802 */
[----:B------:R-:W-:Y:S01]  /*c840*/  FMUL.FTZ R2, R161, UR55 ;  /* 0x00000037a1027c20 */ /* 0x000fe20008410000 */
[----:B------:R-:W-:Y:S01]  /*c850*/  FMUL.FTZ R172, R172, UR55 ;  /* 0x00000037acac7c20 */ /* 0x000fe20008410000 */
[----:B------:R-:W-:Y:S01]  /*c860*/  FMUL.FTZ R53, R168, UR55 ;  /* 0x00000037a8357c20 */ /* 0x000fe20008410000 */
[----:B------:R-:W-:Y:S01]  /*c870*/  FMUL.FTZ R3, R164, UR55 ;  /* 0x00000037a4037c20 */ /* 0x000fe20008410000 */
[C---:B------:R-:W-:Y:S01]  /*c880*/  FFMA.FTZ R45, R5.reuse, UR58, -R2 ;  /* 0x0000003a052d7c23 */ /* 0x040fe20008010802 */
[----:B------:R-:W-:Y:S01]  /*c890*/  FMUL.FTZ R2, R5, UR55 ;  /* 0x0000003705027c20 */ /* 0x000fe20008410000 */
[C---:B0-----:R-:W-:Y:S01]  /*c8a0*/  FMUL.FTZ R28, R18.reuse, UR55 ;  /* 0x00000037121c7c20 */ /* 0x041fe20008410000 */
[----:B------:R-:W-:Y:S01]  /*c8b0*/  FFMA.FTZ R31, R18, UR58, -R31 ;  /* 0x0000003a121f7c23 */ /* 0x000fe2000801081f */
[----:B------:R-:W-:Y:S01]  /*c8c0*/  FFMA.FTZ R24, R187, UR58, R24 ;  /* 0x0000003abb187c23 */ /* 0x000fe20008010018 */
[----:B------:R-:W-:Y:S01]  /*c8d0*/  FFMA.FTZ R29, R186, UR58, -R29 ;  /* 0x0000003aba1d7c23 */ /* 0x000fe2000801081d */
[----:B------:R-:W-:Y:S01]  /*c8e0*/  FFMA.FTZ R28, R67, UR58, R28 ;  /* 0x0000003a431c7c23 */ /* 0x000fe2000801001c */
[----:B------:R-:W-:Y:S01]  /*c8f0*/  FFMA.FTZ R35, R182, UR58, -R35 ;  /* 0x0000003ab6237c23 */ /* 0x000fe20008010823 */
[----:B------:R-:W-:Y:S01]  /*c900*/  FFMA.FTZ R59, R223, R104, -R4 ;  /* 0x00000068df3b7223 */ /* 0x000fe20000010804 */
        /* <DEDUP_REMOVED lines=11> */
[----:B------:R-:W-:Y:S01]  /*c9c0*/  LEA.HI.SX32 R3, R159, R159, 0x1b ;  /* 0x0000009f9f037211 */ /* 0x000fe200078fdaff */
[----:B------:R-:W-:Y:S01]  /*c9d0*/  UIMAD UR55, UR45, UR32, URZ ;  /* 0x000000202d3772a4 */ /* 0x000fe2000f8e023f */
[----:B------:R-:W-:Y:S01]  /*c9e0*/  MOV R5, UR28 ;  /* 0x0000001c00057c02 */ /* 0x000fe20008000f00 */
[----:B------:R-:W-:Y:S01]  /*c9f0*/  UIMAD.WIDE.U32 UR42, UR12, UR32, URZ ;  /* 0x000000200c2a72a5 */ /* 0x000fe2000f8e003f */
[----:B------:R-:W-:Y:S01]  /*ca00*/  LEA R4, R3, R156, 0x2 ;  /* 0x0000009c03047211 */ /* 0x000fe200078e10ff */
[----:B------:R-:W-:Y:S02]  /*ca10*/  UIMAD UR55, UR12, UR33, UR55 ;  /* 0x000000210c3772a4 */ /* 0x000fe4000f8e0237 */
[----:B------:R-:W-:Y:S02]  /*ca20*/  ULEA UR59, UR16, 0xfffff000, 0xc ;  /* 0xfffff000103b7891 */ /* 0x000fe4000f8e603f */
[----:B------:R0:W1:Y:S01]  /*ca30*/  LDS R61, [R4+0x4200] ;  /* 0x00420000043d7984 */ /* 0x0000620000000800 */
[----:B------:R-:W-:-:S02]  /*ca40*/  UIADD3 UR43, UR43, UR55, URZ ;  /* 0x000000372b2b7290 */ /* 0x000fc4000fffe03f */
[----:B------:R-:W-:Y:S01]  /*ca50*/  USHF.R.U32.HI UR55, URZ, 0x1, UR31 ;  /* 0x000000013f377899 */ /* 0x000fe2000801161f */
[----:B------:R-:W-:Y:S01]  /*ca60*/  IADD3 R2, P1, R159, UR59, RZ ;  /* 0x0000003b9f027c10 */ /* 0x000fe2000ff3e0ff */
[----:B------:R-:W-:Y:S01]  /*ca70*/  USHF.R.S32.HI UR58, URZ, 0x1f, UR7 ;  /* 0x0000001f3f3a7899 */ /* 0x000fe20008011407 */
[----:B------:R-:W-:Y:S01]  /*ca80*/  MOV R3, UR59 ;  /* 0x0000003b00037c02 */ /* 0x000fe20008000f00 */
[----:B------:R-:W-:Y:S02]  /*ca90*/  USHF.R.U64 UR59, UR30, 0x1, UR31 ;  /* 0x000000011e3b7899 */ /* 0x000fe4000800121f */
[----:B------:R-:W-:Y:S01]  /*caa0*/  UIMAD UR55, UR55, UR11, URZ ;  /* 0x0000000b373772a4 */ /* 0x000fe2000f8e023f */
[----:B------:R-:W-:Y:S01]  /*cab0*/  LEA.HI.X.SX32 R3, R3, RZ, 0x1, P1 ;  /* 0x000000ff03037211 */ /* 0x000fe200008f0eff */
[----:B------:R-:W-:Y:S02]  /*cac0*/  UIMAD.WIDE.U32 UR42, UR11, UR59, UR42 ;  /* 0x0000003b0b2a72a5 */ /* 0x000fe4000f8e002a */
[----:B------:R-:W-:-:S02]  /*cad0*/  UIMAD UR55, UR53, UR59, UR55 ;  /* 0x0000003b353772a4 */ /* 0x000fc4000f8e0237 */
[----:B------:R-:W-:Y:S01]  /*cae0*/  UIMAD UR58, UR58, UR28, URZ ;  /* 0x0000001c3a3a72a4 */ /* 0x000fe2000f8e023f */
[----:B------:R-:W-:Y:S01]  /*caf0*/  IMAD.WIDE.U32 R2, R5, UR7, R2 ;  /* 0x0000000705027c25 */ /* 0x000fe2000f8e0002 */
[----:B------:R-:W-:Y:S02]  /*cb00*/  UIADD3 UR55, UR43, UR55, URZ ;  /* 0x000000372b377290 */ /* 0x000fe4000fffe03f */
[----:B------:R-:W-:Y:S02]  /*cb10*/  UIMAD UR58, UR7, UR29, UR58 ;  /* 0x0000001d073a72a4 */ /* 0x000fe4000f8e023a */
[----:B------:R-:W-:-:S04]  /*cb20*/  ULEA UR43, UP0, UR42, UR34, 0x3 ;  /* 0x000000222a2b7291 */ /* 0x000fc8000f80183f */
[----:B------:R-:W-:Y:S01]  /*cb30*/  ULEA.HI.X UR42, UR42, UR35, UR55, 0x3, UP0 ;  /* 0x000000232a2a7291 */ /* 0x000fe200080f1c37 */
[----:B------:R-:W-:Y:S02]  /*cb40*/  IADD3 R3, R3, UR58, RZ ;  /* 0x0000003a03037c10 */ /* 0x000fe4000fffe0ff */
[----:B0-----:R-:W-:-:S04]  /*cb50*/  LEA R4, P1, R2, UR43, 0x2 ;  /* 0x0000002b02047c11 */ /* 0x001fc8000f8210ff */
[----:B------:R-:W-:-:S05]  /*cb60*/  LEA.HI.X R5, R2, UR42, R3, 0x2, P1 ;  /* 0x0000002a02057c11 */ /* 0x000fca00088f1403 */
[----:B-1----:R0:W-:Y:S04]  /*cb70*/  REDG.E.ADD.F32.FTZ.RN.STRONG.GPU desc[UR20][R4.64], R61 ;  /* 0x0000003d040079a6 */ /* 0x0021e8000c10f394 */
.L_x_834:
[----:B------:R-:W-:Y:S05]  /*cb80*/  BSYNC B0 ;  /* 0x0000000000007941 */ /* 0x000fea0003800000 */
.L_x_833:
[----:B------:R-:W-:Y:S01]  /*cb90*/  USHF.R.U32.HI UR42, URZ, 0x1, UR31 ;  /* 0x000000013f2a7899 */ /* 0x000fe2000801161f */
[----:B------:R-:W-:Y:S01]  /*cba0*/  FMUL.FTZ R3, R214, R104 ;  /* 0x00000068d6037220 */ /* 0x000fe20000410000 */
[----:B------:R-:W-:Y:S01]  /*cbb0*/  USHF.R.U64 UR55, UR30, 0x1, UR31 ;  /* 0x000000011e377899 */ /* 0x000fe2000800121f */
[----:B------:R-:W-:Y:S01]  /*cbc0*/  FMUL.FTZ R68, R103, R183 ;  /* 0x000000b767447220 */ /* 0x000fe20000410000 */
[----:B------:R-:W-:Y:S01]  /*cbd0*/  UIMAD UR58, UR42, UR11, URZ ;  /* 0x0000000b2a3a72a4 */ /* 0x000fe2000f8e023f */
[----:B------:R-:W-:Y:S01]  /*cbe0*/  FFMA.FTZ R2, R20, R223, R3 ;  /* 0x000000df14027223 */ /* 0x000fe20000010003 */
[----:B------:R-:W-:Y:S01]  /*cbf0*/  UIMAD.WIDE.U32 UR42, UR55, UR11, URZ ;  /* 0x0000000b372a72a5 */ /* 0x000fe2000f8e003f */
[----:B------:R-:W-:Y:S01]  /*cc00*/  FADD.FTZ R57, R57, R62 ;  /* 0x0000003e39397221 */ /* 0x000fe20000010000 */
[----:B------:R-:W-:Y:S01]  /*cc10*/  UIMAD UR58, UR53, UR55, UR58 ;  /* 0x00000037353a72a4 */ /* 0x000fe2000f8e023a */
[----:B------:R-:W-:Y:S01]  /*cc20*/  FADD.FTZ R222, -R121, R222 ;  /* 0x000000de79de7221 */ /* 0x000fe20000010100 */
[----:B------:R-:W-:Y:S01]  /*cc30*/  UIMAD UR45, UR45, UR32, URZ ;  /* 0x000000202d2d72a4 */ /* 0x000fe2000f8e023f */
[----:B------:R-:W-:Y:S01]  /*cc40*/  FMUL.FTZ R184, R103, R184 ;  /* 0x000000b867b87220 */ /* 0x000fe20000410000 */
[----:B------:R-:W-:Y:S01]  /*cc50*/  UIADD3 UR43, UR58, UR43, URZ ;  /* 0x0000002b3a2b7290 */ /* 0x000fe2000fffe03f */
[----:B0-----:R-:W-:Y:S01]  /*cc60*/  FMUL.FTZ R5, R215, R68 ;  /* 0x00000044d7057220 */ /* 0x001fe20000410000 */
[----:B------:R-:W-:Y:S01]  /*cc70*/  FADD.FTZ R57, R57, R2 ;  /* 0x0000000239397221 */ /* 0x000fe20000010000 */
[----:B------:R-:W-:Y:S01]  /*cc80*/  UIMAD UR45, UR12, UR33, UR45 ;  /* 0x000000210c2d72a4 */ /* 0x000fe2000f8e022d */
[----:B------:R-:W0:Y:S01]  /*cc90*/  LDC.64 R2, c[0x0][0x380] ;  /* 0x0000e000ff027b82 */ /* 0x000e220000000a00 */
[----:B------:R-:W-:Y:S01]  /*cca0*/  UIMAD.WIDE.U32 UR42, UR12, UR32, UR42 ;  /* 0x000000200c2a72a5 */ /* 0x000fe2000f8e002a */
[-C--:B------:R-:W-:Y:S01]  /*ccb0*/  FFMA.FTZ R72, R222, R184.reuse, -R5 ;  /* 0x000000b8de487223 */ /* 0x080fe20000010805 */
[----:B------:R-:W-:Y:S01]  /*ccc0*/  FMUL.FTZ R5, R215, R184 ;  /* 0x000000b8d7057220 */ /* 0x000fe20000410000 */
[----:B------:R-:W-:Y:S01]  /*ccd0*/  FADD.FTZ R60, R7, R60 ;  /* 0x0000003c073c7221 */ /* 0x000fe20000010000 */
[----:B------:R-:W-:Y:S01]  /*cce0*/  FFMA.FTZ R62, -R15, R49, R51 ;  /* 0x000000310f3e7223 */ /* 0x000fe20000010133 */
[----:B------:R-:W-:Y:S01]  /*ccf0*/  UIADD3 UR43, UR45, UR43, URZ ;  /* 0x0000002b2d2b7290 */ /* 0x000fe2000fffe03f */
[----:B------:R-:W-:Y:S01]  /*cd00*/  FMUL.FTZ R15, R102, R185 ;  /* 0x000000b9660f7220 */ /* 0x000fe20000410000 */
[----:B------:R-:W-:Y:S01]  /*cd10*/  ULEA UR53, UP0, UR42, UR34, 0x3 ;  /* 0x000000222a357291 */ /* 0x000fe2000f80183f */
[----:B------:R-:W-:Y:S01]  /*cd20*/  FFMA.FTZ R70, R68, R222, R5 ;  /* 0x000000de44467223 */ /* 0x000fe20000010005 */
[----:B------:R-:W-:Y:S01]  /*cd30*/  UIADD3 UR45, UR6, -UR18, URZ ;  /* 0x80000012062d7290 */ /* 0x000fe2000fffe03f */
[----:B------:R-:W-:Y:S01]  /*cd40*/  FADD.FTZ R59, R60, R59 ;  /* 0x0000003b3c3b7221 */ /* 0x000fe20000010000 */
[----:B------:R-:W-:Y:S01]  /*cd50*/  ULEA.HI.X UR43, UR42, UR35, UR43, 0x3, UP0 ;  /* 0x000000232a2b7291 */ /* 0x000fe200080f1c2b */
[----:B------:R-:W-:Y:S01]  /*cd60*/  FADD.FTZ R60, -R120, R221 ;  /* 0x000000dd783c7221 */ /* 0x000fe20000010100 */
[----:B------:R-:W-:Y:S01]  /*cd70*/  FMUL.FTZ R7, R102, R186 ;  /* 0x000000ba66077220 */ /* 0x000fe20000410000 */
[----:B------:R-:W-:Y:S01]  /*cd80*/  FMUL.FTZ R49, R216, R15 ;  /* 0x0000000fd8317220 */ /* 0x000fe20000410000 */
[----:B------:R-:W-:Y:S01]  /*cd90*/  UIMAD UR42, UR45, -0x1000, URZ ;  /* 0xfffff0002d2a78a4 */ /* 0x000fe2000f8e023f */
[----:B------:R-:W-:Y:S01]  /*cda0*/  FADD.FTZ R57, R57, R70 ;  /* 0x0000004639397221 */ /* 0x000fe20000010000 */
[----:B------:R-:W-:Y:S01]  /*cdb0*/  FMUL.FTZ R70, R101, R187 ;  /* 0x000000bb65467220 */ /* 0x000fe20000410000 */
[----:B------:R-:W-:Y:S01]  /*cdc0*/  LEA R4, P1, R159, UR53, 0x2 ;  /* 0x000000359f047c11 */ /* 0x000fe2000f8210ff */
[-C--:B------:R-:W-:Y:S01]  /*cdd0*/  FFMA.FTZ R76, R60, R7.reuse, -R49 ;  /* 0x000000073c4c7223 */ /* 0x080fe20000010831 */
[----:B------:R-:W-:Y:S01]  /*cde0*/  FADD.FTZ R59, R59, R72 ;  /* 0x000000483b3b7221 */ /* 0x000fe20000010000 */
[----:B------:R-:W-:Y:S01]  /*cdf0*/  FMUL.FTZ R74, R216, R7 ;  /* 0x00000007d84a7220 */ /* 0x000fe20000410000 */
[----:B------:R-:W-:Y:S01]  /*ce00*/  FMUL.FTZ R188, R101, R188 ;  /* 0x000000bc65bc7220 */ /* 0x000fe20000410000 */
[----:B------:R-:W-:Y:S01]  /*ce10*/  FADD.FTZ R49, -R119, R220 ;  /* 0x000000dc77317221 */ /* 0x000fe20000010100 */
[----:B------:R-:W-:Y:S01]  /*ce20*/  FMUL.FTZ R72, R217, R70 ;  /* 0x00000046d9487220 */ /* 0x000fe20000410000 */
[----:B------:R-:W-:Y:S01]  /*ce30*/  LEA.HI.X R5, R159, UR43, RZ, 0x2, P1 ;  /* 0x0000002b9f057c11 */ /* 0x000fe200088f14ff */
[----:B------:R-:W-:Y:S01]  /*ce40*/  USHF.L.U64.HI UR43, UR8, 0x2, UR9 ;  /* 0x00000002082b7899 */ /* 0x000fe20008010209 */
[----:B------:R-:W-:Y:S01]  /*ce50*/  MOV R7, UR42 ;  /* 0x0000002a00077c02 */ /* 0x000fe20008000f00 */
[----:B------:R-:W-:Y:S01]  /*ce60*/  FFMA.FTZ R74, R15, R60, R74 ;  /* 0x0000003c0f4a7223 */ /* 0x000fe2000001004a */
[----:B------:R-:W-:Y:S01]  /*ce70*/  FADD.FTZ R59, R59, R76 ;  /* 0x0000004c3b3b7221 */ /* 0x000fe20000010000 */
[----:B------:R-:W-:Y:S01]  /*ce80*/  FFMA.FTZ R72, R49, R188, -R72 ;  /* 0x000000bc31487223 */ /* 0x000fe20000010848 */
[----:B------:R-:W-:Y:S01]  /*ce90*/  FMUL.FTZ R51, R100, R67 ;  /* 0x0000004364337220 */ /* 0x000fe20000410000 */
[----:B------:R-:W-:Y:S01]  /*cea0*/  IMAD.WIDE R4, R7, 0x4, R4 ;  /* 0x0000000407047825 */ /* 0x000fe200078e0204 */
[----:B------:R-:W-:-:S03]  /*ceb0*/  USHF.L.U32 UR42, UR8, 0x2, URZ ;  /* 0x00000002082a7899 */ /* 0x000fc6000800063f */
[----:B------:R-:W-:Y:S01]  /*cec0*/  FADD.FTZ R57, R57, R74 ;  /* 0x0000004a39397221 */ /* 0x000fe20000010000 */
[----:B------:R-:W-:Y:S01]  /*ced0*/  FADD.FTZ R59, R59, R72 ;  /* 0x000000483b3b7221 */ /* 0x000fe20000010000 */
[----:B------:R-:W-:Y:S01]  /*cee0*/  FADD.FTZ R219, -R118, R219 ;  /* 0x000000db76db7221 */ /* 0x000fe20000010100 */
[----:B------:R-:W-:Y:S01]  /*cef0*/  FMUL.FTZ R61, R100, R18 ;  /* 0x00000012643d7220 */ /* 0x000fe20000410000 */
[----:B------:R-:W-:Y:S01]  /*cf00*/  FMUL.FTZ R7, R217, R188 ;  /* 0x000000bcd9077220 */ /* 0x000fe20000410000 */
[----:B------:R-:W-:Y:S01]  /*cf10*/  FMUL.FTZ R74, R218, R51 ;  /* 0x00000033da4a7220 */ /* 0x000fe20000410000 */
[----:B0-----:R-:W-:Y:S01]  /*cf20*/  IMAD R72, R2, UR43, RZ ;  /* 0x0000002b02487c24 */ /* 0x001fe2000f8e02ff */
[----:B------:R-:W-:Y:S01]  /*cf30*/  ISETP.GE.AND P1, PT, R6, 0x81, PT ;  /* 0x000000810600780c */ /* 0x000fe20003f26270 */
[----:B------:R-:W-:-:S04]  /*cf40*/  IMAD.WIDE.U32 R4, R2, UR42, R4 ;  /* 0x0000002a02047c25 */ /* 0x000fc8000f8e0004 */
[----:B------:R-:W-:Y:S01]  /*cf50*/  FFMA.FTZ R18, R70, R49, R7 ;  /* 0x0000003146127223 */ /* 0x000fe20000010007 */
[-C--:B------:R-:W-:Y:S01]  /*cf60*/  FFMA.FTZ R74, R219, R61.reuse, -R74 ;  /* 0x0000003ddb4a7223 */ /* 0x080fe2000001084a */
[----:B------:R-:W-:Y:S01]  /*cf70*/  FMUL.FTZ R2, R218, R61 ;  /* 0x0000003dda027220 */ /* 0x000fe20000410000 */
[----:B------:R-:W-:Y:S01]  /*cf80*/  IMAD R3, R3, UR42, R72 ;  /* 0x0000002a03037c24 */ /* 0x000fe2000f8e0248 */
[----:B------:R-:W-:Y:S01]  /*cf90*/  IADD3 R72, R159, 0x80, RZ ;  /* 0x000000809f487810 */ /* 0x000fe20007ffe0ff */
[----:B------:R-:W-:Y:S01]  /*cfa0*/  FADD.FTZ R7, R57, R18 ;  /* 0x0000001239077221 */ /* 0x000fe20000010000 */
[----:B------:R-:W-:Y:S01]  /*cfb0*/  FADD.FTZ R74, R59, R74 ;  /* 0x0000004a3b4a7221 */ /* 0x000fe20000010000 */
[----:B------:R-:W-:Y:S01]  /*cfc0*/  FFMA.FTZ R2, R51, R219, R2 ;  /* 0x000000db33027223 */ /* 0x000fe20000010002 */
[----:B------:R-:W-:Y:S01]  /*cfd0*/  LEA.HI.SX32 R59, R72, R159, 0x1b ;  /* 0x0000009f483b7211 */ /* 0x000fe200078fdaff */
[----:B------:R-:W-:Y:S01]  /*cfe0*/  FMUL.FTZ R18, R99, R66 ;  /* 0x0000004263127220 */ /* 0x000fe20000410000 */
[----:B------:R-:W-:Y:S01]  /*cff0*/  IADD3 R3, R5, R3, RZ ;  /* 0x0000000305037210 */ /* 0x000fe20007ffe0ff */
[----:B------:R-:W-:Y:S01]  /*d000*/  FADD.FTZ R5, R7, R2 ;  /* 0x0000000207057221 */ /* 0x000fe20000010000 */
[----:B------:R-:W-:Y:S01]  /*d010*/  LEA R7, R59, R156, 0x2 ;  /* 0x0000009c3b077211 */ /* 0x000fe200078e10ff */
[----:B------:R-:W-:Y:S01]  /*d020*/  FADD.FTZ R50, R52, R50 ;  /* 0x0000003234327221 */ /* 0x000fe20000010000 */
[----:B------:R-:W-:Y:S01]  /*d030*/  FMUL.FTZ R64, R99, R64 ;  /* 0x0000004063407220 */ /* 0x000fe20000410000 */
[----:B------:R-:W-:Y:S01]  /*d040*/  FADD.FTZ R57, -R117, R230 ;  /* 0x000000e675397221 */ /* 0x000fe20000010100 */
[----:B------:R-:W-:Y:S01]  /*d050*/  FMUL.FTZ R52, R231, R18 ;  /* 0x00000012e7347220 */ /* 0x000fe20000410000 */
[----:B------:R-:W-:Y:S01]  /*d060*/  BSSY B0, `(.L_x_835) ;  /* 0x000000a000007945 */ /* 0x000fe20003800000 */
[----:B------:R-:W0:Y:S01]  /*d070*/  LDS R7, [R7+0x4400] ;  /* 0x0044000007077984 */ /* 0x000e220000000800 */
[----:B------:R-:W-:Y:S01]  /*d080*/  FADD.FTZ R47, R62, -R47 ;  /* 0x8000002f3e2f7221 */ /* 0x000fe20000010000 */
[----:B------:R-:W-:Y:S01]  /*d090*/  FFMA.FTZ R61, R57, R64, -R52 ;  /* 0x00000040393d7223 */ /* 0x000fe20000010834 */
[----:B------:R-:W-:-:S02]  /*d0a0*/  MOV R2, R4 ;  /* 0x0000000400027202 */ /* 0x000fc40000000f00 */
[C---:B------:R-:W-:Y:S01]  /*d0b0*/  IADD3 R4, R159.reuse, 0x100, RZ ;  /* 0x000001009f047810 */ /* 0x040fe20007ffe0ff */
[----:B------:R-:W-:Y:S01]  /*d0c0*/  FADD.FTZ R52, R74, R61 ;  /* 0x0000003d4a347221 */ /* 0x000fe20000010000 */
[----:B------:R-:W-:Y:S01]  /*d0d0*/  IADD3 R62, R159, 0x180, RZ ;  /* 0x000001809f3e7810 */ /* 0x000fe20007ffe0ff */
[----:B------:R-:W-:Y:S06]  /*d0e0*/  @!P1 BRA `(.L_x_836) ;  /* 0x0000000000049947 */ /* 0x000fec0003800000 */
[----:B0-----:R1:W-:Y:S02]  /*d0f0*/  REDG.E.ADD.F32.FTZ.RN.STRONG.GPU desc[UR20][R2.64+-0x3e00], R7 ;  /* 0xffc20007020079a6 */ /* 0x0013e4000c10f394 */
.L_x_836:
[----:B------:R-:W-:Y:S05]  /*d100*/  BSYNC B0 ;  /* 0x0000000000007941 */ /* 0x000fea0003800000 */
.L_x_835:
[-C--:B01----:R-:W-:Y:S01]  /*d110*/  LEA.HI.SX32 R7, R4, R159.reuse, 0x1b ;  /* 0x0000009f04077211 */ /* 0x083fe200078fdaff */
[----:B------:R-:W-:Y:S01]  /*d120*/  BSSY B0, `(.L_x_837) ;  /* 0x0000010000007945 */ /* 0x000fe20003800000 */
[----:B------:R-:W-:Y:S02]  /*d130*/  ISETP.GE.AND P6, PT, R6, 0x101, PT ;  /* 0x000001010600780c */ /* 0x000fe40003fc6270 */
[----:B------:R-:W-:Y:S02]  /*d140*/  LEA R7, R7, R156, 0x2 ;  /* 0x0000009c07077211 */ /* 0x000fe400078e10ff */
[C---:B------:R-:W-:Y:S02]  /*d150*/  IADD3 R72, R159.reuse, 0x200, RZ ;  /* 0x000002009f487810 */ /* 0x040fe40007ffe0ff */
[----:B------:R-:W-:Y:S02]  /*d160*/  LEA.HI.SX32 R59, R62, R159, 0x1b ;  /* 0x0000009f3e3b7211 */ /* 0x000fe400078fdaff */
[----:B------:R-:W0:Y:S01]  /*d170*/  LDS R7, [R7+0x4600] ;  /* 0x0046000007077984 */ /* 0x000e220000000800 */
        /* <DEDUP_REMOVED lines=8> */
[----:B------:R-:W-:-:S12]  /*d200*/  @!P6 BRA `(.L_x_838) ;  /* 0x000000000004e947 */ /* 0x000fd80003800000 */
[----:B0-----:R1:W-:Y:S02]  /*d210*/  REDG.E.ADD.F32.FTZ.RN.STRONG.GPU desc[UR20][R2.64+-0x3c00], R7 ;  /* 0xffc40007020079a6 */ /* 0x0013e4000c10f394 */
.L_x_838:
[----:B------:R-:W-:Y:S05]  /*d220*/  BSYNC B0 ;  /* 0x0000000000007941 */ /* 0x000fea0003800000 */
.L_x_837:
[----:B01----:R0:W1:Y:S01]  /*d230*/  LDS R7, [R63+0x4800] ;  /* 0x004800003f077984 */ /* 0x0030620000000800 */
[----:B------:R-:W-:Y:S01]  /*d240*/  BSSY B0, `(.L_x_839) ;  /* 0x0000006000007945 */ /* 0x000fe20003800000 */
[----:B------:R-:W-:Y:S02]  /*d250*/  IADD3 R62, R159, 0x300, RZ ;  /* 0x000003009f3e7810 */ /* 0x000fe40007ffe0ff */
[----:B------:R-:W-:Y:S02]  /*d260*/  LEA.HI.SX32 R59, R4, R159, 0x1b ;  /* 0x0000009f043b7211 */ /* 0x000fe400078fdaff */
[----:B------:R-:W-:Y:S01]  /*d270*/  LEA R65, R61, R156, 0x2 ;  /* 0x0000009c3d417211 */ /* 0x000fe200078e10ff */
[----:B------:R-:W-:Y:S06]  /*d280*/  @!P1 BRA `(.L_x_840) ;  /* 0x0000000000049947 */ /* 0x000fec0003800000 */
[----:B-1----:R2:W-:Y:S02]  /*d290*/  REDG.E.ADD.F32.FTZ.RN.STRONG.GPU desc[UR20][R2.64+-0x3a00], R7 ;  /* 0xffc60007020079a6 */ /* 0x0025e4000c10f394 */
.L_x_840:
[----:B------:R-:W-:Y:S05]  /*d2a0*/  BSYNC B0 ;  /* 0x0000000000007941 */ /* 0x000fea0003800000 */
.L_x_839:
[----:B-12---:R1:W2:Y:S01]  /*d2b0*/  LDS R7, [R65+0x4a00] ;  /* 0x004a000041077984 */ /* 0x0062a20000000800 */
[----:B------:R-:W-:Y:S01]  /*d2c0*/  BSSY B0, `(.L_x_841) ;  /* 0x0000006000007945 */ /* 0x000fe20003800000 */
[----:B------:R-:W-:Y:S02]  /*d2d0*/  LEA.HI.SX32 R61, R62, R159, 0x1b ;  /* 0x0000009f3e3d7211 */ /* 0x000fe400078fdaff */
[----:B------:R-:W-:Y:S02]  /*d2e0*/  IADD3 R4, R159, 0x380, RZ ;  /* 0x000003809f047810 */ /* 0x000fe40007ffe0ff */
[----:B------:R-:W-:Y:S01]  /*d2f0*/  LEA R62, R59, R156, 0x2 ;  /* 0x0000009c3b3e7211 */ /* 0x000fe200078e10ff */
[----:B------:R-:W-:Y:S06]  /*d300*/  @!P2 BRA `(.L_x_842) ;  /* 0x000000000004a947 */ /* 0x000fec0003800000 */
[----:B--2---:R3:W-:Y:S02]  /*d310*/  REDG.E.ADD.F32.FTZ.RN.STRONG.GPU desc[UR20][R2.64+-0x3800], R7 ;  /* 0xffc80007020079a6 */ /* 0x0047e4000c10f394 */
.L_x_842:
[----:B------:R-:W-:Y:S05]  /*d320*/  BSYNC B0 ;  /* 0x0000000000007941 */ /* 0x000fea0003800000 */
.L_x_841:
[----:B--23--:R2:W3:Y:S01]  /*d330*/  LDS R7, [R62+0x4c00] ;  /* 0x004c00003e077984 */ /* 0x00c4e20000000800 */
[----:B------:R-:W-:Y:S01]  /*d340*/  BSSY B0, `(.L_x_843) ;  /* 0x0000005000007945 */ /* 0x000fe20003800000 */
[----:B------:R-:W-:Y:S02]  /*d350*/  LEA.HI.SX32 R59, R4, R159, 0x1b ;  /* 0x0000009f043b7211 */ /* 0x000fe400078fdaff */
[----:B------:R-:W-:Y:S01]  /*d360*/  LEA R61, R61, R156, 0x2 ;  /* 0x0000009c3d3d7211 */ /* 0x000fe200078e10ff */
[----:B------:R-:W-:Y:S06]  /*d370*/  @!P3 BRA `(.L_x_844) ;  /* 0x000000000004b947 */ /* 0x000fec0003800000 */
[----:B---3--:R3:W-:Y:S02]  /*d380*/  REDG.E.ADD.F32.FTZ.RN.STRONG.GPU desc[UR20][R2.64+-0x3600], R7 ;  /* 0xffca0007020079a6 */ /* 0x0087e4000c10f394 */
.L_x_844:
[----:B------:R-:W-:Y:S05]  /*d390*/  BSYNC B0 ;  /* 0x0000000000007941 */ /* 0x000fea0003800000 */
.L_x_843:
[----:B---3--:R3:W0:Y:S01]  /*d3a0*/  LDS R7, [R61+0x4e00] ;  /* 0x004e00003d077984 */ /* 0x0086220000000800 */
[----:B------:R-:W-:Y:S01]  /*d3b0*/  BSSY B0, `(.L_x_845) ;  /* 0x0000004000007945 */ /* 0x000fe20003800000 */
[----:B------:R-:W-:-:S03]  /*d3c0*/  LEA R59, R59, R156, 0x2 ;  /* 0x0000009c3b3b7211 */ /* 0x000fc600078e10ff */
[----:B------:R-:W-:Y:S05]  /*d3d0*/  @!P4 BRA `(.L_x_846) ;  /* 0x000000000004c947 */ /* 0x000fea0003800000 */
[----:B0-----:R0:W-:Y:S02]  /*d3e0*/  REDG.E.ADD.F32.FTZ.RN.STRONG.GPU desc[UR20][R2.64+-0x3400], R7 ;  /* 0xffcc0007020079a6 */ /* 0x0011e4000c10f394 */
.L_x_846:
[----:B------:R-:W-:Y:S05]  /*d3f0*/  BSYNC B0 ;  /* 0x0000000000007941 */ /* 0x000fea0003800000 */
.L_x_845:
[----:B0-----:R0:W0:Y:S01]  /*d400*/  LDS R7, [R59+0x5000] ;  /* 0x005000003b077984 */ /* 0x0010220000000800 */
[----:B------:R-:W-:Y:S01]  /*d410*/  BSSY B0, `(.L_x_847) ;  /* 0x0000005000007945 */ /* 0x000fe20003800000 */
[C---:B------:R-:W-:Y:S02]  /*d420*/  IADD3 R4, R159.reuse, 0x400, RZ ;  /* 0x000004009f047810 */ /* 0x040fe40007ffe0ff */
[----:B--2---:R-:W-:Y:S01]  /*d430*/  IADD3 R62, R159, 0x480, RZ ;  /* 0x000004809f3e7810 */ /* 0x004fe20007ffe0ff */
[----:B------:R-:W-:Y:S06]  /*d440*/  @!P5 BRA `(.L_x_848) ;  /* 0x000000000004d947 */ /* 0x000fec0003800000 */
[----:B0-----:R2:W-:Y:S02]  /*d450*/  REDG.E.ADD.F32.FTZ.RN.STRONG.GPU desc[UR20][R2.64+-0x3200], R7 ;  /* 0xffce0007020079a6 */ /* 0x0015e4000c10f394 */
.L_x_848:
[----:B------:R-:W-:Y:S05]  /*d460*/  BSYNC B0 ;  /* 0x0000000000007941 */ /* 0x000fea0003800000 */
.L_x_847:
[-C--:B0-2---:R-:W-:Y:S01]  /*d470*/  LEA.HI.SX32 R7, R4, R159.reuse, 0x1b ;  /* 0x0000009f04077211 */ /* 0x085fe200078fdaff */
[----:B------:R-:W-:Y:S01]  /*d480*/  BSSY B0, `(.L_x_849) ;  /* 0x0000010000007945 */ /* 0x000fe20003800000 */
[----:B------:R-:W-:Y:S02]  /*d490*/  ISETP.GE.AND P6, PT, R6, 0x401, PT ;  /* 0x000004010600780c */ /* 0x000fe40003fc6270 */
[----:B------:R-:W-:Y:S02]  /*d4a0*/  LEA R7, R7, R156, 0x2 ;  /* 0x0000009c07077211 */ /* 0x000fe400078e10ff */
[C---:B------:R-:W-:Y:S02]  /*d4b0*/  IADD3 R72, R159.reuse, 0x500, RZ ;  /* 0x000005009f487810 */ /* 0x040fe40007ffe0ff */
[----:B------:R-:W-:Y:S02]  /*d4c0*/  LEA.HI.SX32 R59, R62, R159, 0x1b ;  /* 0x0000009f3e3b7211 */ /* 0x000fe400078fdaff */
[----:B------:R-:W0:Y:S01]  /*d4d0*/  LDS R7, [R7+0x5200] ;  /* 0x0052000007077984 */ /* 0x000e220000000800 */
[----:B------:R-:W-:-:S02]  /*d4e0*/  IADD3 R4, R159, 0x580, RZ ;  /* 0x000005809f047810 */ /* 0x000fc40007ffe0ff */
[----:B---3--:R-:W-:Y:S02]  /*d4f0*/  LEA.HI.SX32 R61, R72, R159, 0x1b ;  /* 0x0000009f483d7211 */ /* 0x008fe400078fdaff */
        /* <DEDUP_REMOVED lines=8> */
.L_x_850:
[----:B------:R-:W-:Y:S05]  /*d580*/  BSYNC B0 ;  /* 0x0000000000007941 */ /* 0x000fea0003800000 */
.L_x_849:
[----:B0-2---:R0:W2:Y:S01]  /*d590*/  LDS R7, [R63+0x5400] ;  /* 0x005400003f077984 */ /* 0x0050a20000000800 */
[----:B------:R-:W-:Y:S01]  /*d5a0*/  BSSY B0, `(.L_x_851) ;  /* 0x0000006000007945 */ /* 0x000fe20003800000 */
[----:B------:R-:W-:Y:S02]  /*d5b0*/  IADD3 R62, R159, 0x600, RZ ;  /* 0x000006009f3e7810 */ /* 0x000fe40007ffe0ff */
[----:B------:R-:W-:Y:S02]  /*d5c0*/  LEA.HI.SX32 R59, R4, R159, 0x1b ;  /* 0x0000009f043b7211 */ /* 0x000fe400078fdaff */
[----:B-1----:R-:W-:Y:S01]  /*d5d0*/  LEA R65, R61, R156, 0x2 ;  /* 0x0000009c3d417211 */ /* 0x002fe200078e10ff */
[----:B------:R-:W-:Y:S06]  /*d5e0*/  @!P1 BRA `(.L_x_852) ;  /* 0x0000000000049947 */ /* 0x000fec0003800000 */
[----:B--2---:R1:W-:Y:S02]  /*d5f0*/  REDG.E.ADD.F32.FTZ.RN.STRONG.GPU desc[UR20][R2.64+-0x2e00], R7 ;  /* 0xffd20007020079a6 */ /* 0x0043e4000c10f394 */
.L_x_852:
[----:B------:R-:W-:Y:S05]  /*d600*/  BSYNC B0 ;  /* 0x0000000000007941 */ /* 0x000fea0003800000 */
.L_x_851:
[----:B-12---:R1:W2:Y:S01]  /*d610*/  LDS R7, [R65+0x5600] ;  /* 0x0056000041077984 */ /* 0x0062a20000000800 */
[----:B------:R-:W-:Y:S01]  /*d620*/  BSSY B0, `(.L_x_853) ;  /* 0x0000006000007945 */ /* 0x000fe20003800000 */
[----:B------:R-:W-:Y:S02]  /*d630*/  LEA.HI.SX32 R61, R62, R159, 0x1b ;  /* 0x0000009f3e3d7211 */ /* 0x000fe400078fdaff */
[----:B------:R-:W-:Y:S02]  /*d640*/  IADD3 R4, R159, 0x680, RZ ;  /* 0x000006809f047810 */ /* 0x000fe40007ffe0ff */
[----:B------:R-:W-:Y:S01]  /*d650*/  LEA R62, R59, R156, 0x2 ;  /* 0x0000009c3b3e7211 */ /* 0x000fe200078e10ff */
[----:B------:R-:W-:Y:S06]  /*d660*/  @!P2 BRA `(.L_x_854) ;  /* 0x000000000004a947 */ /* 0x000fec0003800000 */
[----:B--2---:R3:W-:Y:S02]  /*d670*/  REDG.E.ADD.F32.FTZ.RN.STRONG.GPU desc[UR20][R2.64+-0x2c00], R7 ;  /* 0xffd40007020079a6 */ /* 0x0047e4000c10f394 */
.L_x_854:
[----:B------:R-:W-:Y:S05]  /*d680*/  BSYNC B0 ;  /* 0x0000000000007941 */ /* 0x000fea0003800000 */
.L_x_853:
[----:B--23--:R2:W3:Y:S01]  /*d690*/  LDS R7, [R62+0x5800] ;  /* 0x005800003e077984 */ /* 0x00c4e20000000800 */
[----:B------:R-:W-:Y:S01]  /*d6a0*/  BSSY B0, `(.L_x_855) ;  /* 0x0000005000007945 */ /* 0x000fe20003800000 */
[----:B------:R-:W-:Y:S02]  /*d6b0*/  LEA.HI.SX32 R59, R4, R159, 0x1b ;  /* 0x0000009f043b7211 */ /* 0x000fe400078fdaff */
[----:B------:R-:W-:Y:S01]  /*d6c0*/  LEA R61, R61, R156, 0x2 ;  /* 0x0000009c3d3d7211 */ /* 0x000fe200078e10ff */
[----:B------:R-:W-:Y:S06]  /*d6d0*/  @!P3 BRA `(.L_x_856) ;  /* 0x000000000004b947 */ /* 0x000fec0003800000 */
[----:B---3--:R3:W-:Y:S02]  /*d6e0*/  REDG.E.ADD.F32.FTZ.RN.STRONG.GPU desc[UR20][R2.64+-0x2a00], R7 ;  /* 0xffd60007020079a6 */ /* 0x0087e4000c10f394 */
.L_x_856:
[----:B------:R-:W-:Y:S05]  /*d6f0*/  BSYNC B0 ;  /* 0x0000000000007941 */ /* 0x000fea0003800000 */
.L_x_855:
[----:B---3--:R3:W0:Y:S01]  /*d700*/  LDS R7, [R61+0x5a00] ;  /* 0x005a00003d077984 */ /* 0x0086220000000800 */
[----:B------:R-:W-:Y:S01]  /*d710*/  BSSY B0, `(.L_x_857) ;  /* 0x0000004000007945 */ /* 0x000fe20003800000 */
[----:B------:R-:W-:-:S03]  /*d720*/  LEA R59, R59, R156, 0x2 ;  /* 0x0000009c3b3b7211 */ /* 0x000fc600078e10ff */
[----:B------:R-:W-:Y:S05]  /*d730*/  @!P4 BRA `(.L_x_858) ;  /* 0x000000000004c947 */ /* 0x000fea0003800000 */
[----:B0-----:R0:W-:Y:S02]  /*d740*/  REDG.E.ADD.F32.FTZ.RN.STRONG.GPU desc[UR20][R2.64+-0x2800], R7 ;  /* 0xffd80007020079a6 */ /* 0x0011e4000c10f394 */
.L_x_858:
[----:B------:R-:W-:Y:S05]  /*d750*/  BSYNC B0 ;  /* 0x0000000000007941 */ /* 0x000fea0003800000 */
.L_x_857:
[----:B0-----:R0:W0:Y:S01]  /*d760*/  LDS R7, [R59+0x5c00] ;  /* 0x005c00003b077984 */ /* 0x0010220000000800 */
[----:B------:R-:W-:Y:S01]  /*d770*/  BSSY B0, `(.L_x_859) ;  /* 0x0000005000007945 */ /* 0x000fe20003800000 */
[C---:B------:R-:W-:Y:S02]  /*d780*/  IADD3 R4, R159.reuse, 0x700, RZ ;  /* 0x000007009f047810 */ /* 0x040fe40007ffe0ff */
[----:B--2---:R-:W-:Y:S01]  /*d790*/  IADD3 R62, R159, 0x780, RZ ;  /* 0x000007809f3e7810 */ /* 0x004fe20007ffe0ff */
[----:B------:R-:W-:Y:S06]  /*d7a0*/  @!P5 BRA `(.L_x_860) ;  /* 0x000000000004d947 */ /* 0x000fec0003800000 */
[----:B0-----:R2:W-:Y:S02]  /*d7b0*/  REDG.E.ADD.F32.FTZ.RN.STRONG.GPU desc[UR20][R2.64+-0x2600], R7 ;  /* 0xffda0007020079a6 */ /* 0x0015e4000c10f394 */
.L_x_860:
[----:B------:R-:W-:Y:S05]  /*d7c0*/  BSYNC B0 ;  /* 0x0000000000007941 */ /* 0x000fea0003800000 */
.L_x_859:
        /* <DEDUP_REMOVED lines=17> */
.L_x_862:
[----:B------:R-:W-:Y:S05]  /*d8e0*/  BSYNC B0 ;  /* 0x0000000000007941 */ /* 0x000fea0003800000 */
.L_x_861:
[----:B0-2---:R0:W2:Y:S01]  /*d8f0*/  LDS R7, [R63+0x6000] ;  /* 0x006000003f077984 */ /* 0x0050a20000000800 */
[----:B------:R-:W-:Y:S01]  /*d900*/  BSSY B0, `(.L_x_863) ;  /* 0x0000006000007945 */ /* 0x000fe20003800000 */
[----:B------:R-:W-:Y:S02]  /*d910*/  IADD3 R62, R159, 0x900, RZ ;  /* 0x000009009f3e7810 */ /* 0x000fe40007ffe0ff */
[----:B------:R-:W-:Y:S02]  /*d920*/  LEA.HI.SX32 R59, R4, R159, 0x1b ;  /* 0x0000009f043b7211 */ /* 0x000fe400078fdaff */
[----:B-1----:R-:W-:Y:S01]  /*d930*/  LEA R65, R61, R156, 0x2 ;  /* 0x0000009c3d417211 */ /* 0x002fe200078e10ff */
[----:B------:R-:W-:Y:S06]  /*d940*/  @!P1 BRA `(.L_x_864) ;  /* 0x0000000000049947 */ /* 0x000fec0003800000 */
[----:B--2---:R1:W-:Y:S02]  /*d950*/  REDG.E.ADD.F32.FTZ.RN.STRONG.GPU desc[UR20][R2.64+-0x2200], R7 ;  /* 0xffde0007020079a6 */ /* 0x0043e4000c10f394 */
.L_x_864:
[----:B------:R-:W-:Y:S05]  /*d960*/  BSYNC B0 ;  /* 0x0000000000007941 */ /* 0x000fea0003800000 */
.L_x_863:
[----:B-12---:R1:W2:Y:S01]  /*d970*/  LDS R7, [R65+0x6200] ;  /* 0x0062000041077984 */ /* 0x0062a20000000800 */
[----:B------:R-:W-:Y:S01]  /*d980*/  BSSY B0, `(.L_x_865) ;  /* 0x0000006000007945 */ /* 0x000fe20003800000 */
[----:B------:R-:W-:Y:S02]  /*d990*/  LEA.HI.SX32 R61, R62, R159, 0x1b ;  /* 0x0000009f3e3d7211 */ /* 0x000fe400078fdaff */
[----:B------:R-:W-:Y:S02]  /*d9a0*/  IADD3 R4, R159, 0x980, RZ ;  /* 0x000009809f047810 */ /* 0x000fe40007ffe0ff */
[----:B------:R-:W-:Y:S01]  /*d9b0*/  LEA R62, R59, R156, 0x2 ;  /* 0x0000009c3b3e7211 */ /* 0x000fe200078e10ff */
[----:B------:R-:W-:Y:S06]  /*d9c0*/  @!P2 BRA `(.L_x_866) ;  /* 0x000000000004a947 */ /* 0x000fec0003800000 */
[----:B--2---:R3:W-:Y:S02]  /*d9d0*/  REDG.E.ADD.F32.FTZ.RN.STRONG.GPU desc[UR20][R2.64+-0x2000], R7 ;  /* 0xffe00007020079a6 */ /* 0x0047e4000c10f394 */
.L_x_866:
[----:B------:R-:W-:Y:S05]  /*d9e0*/  BSYNC B0 ;  /* 0x0000000000007941 */ /* 0x000fea0003800000 */
.L_x_865:
[----:B--23--:R2:W3:Y:S01]  /*d9f0*/  LDS R7, [R62+0x6400] ;  /* 0x006400003e077984 */ /* 0x00c4e20000000800 */
[----:B------:R-:W-:Y:S01]  /*da00*/  BSSY B0, `(.L_x_867) ;  /* 0x0000005000007945 */ /* 0x000fe20003800000 */
[----:B------:R-:W-:Y:S02]  /*da10*/  LEA.HI.SX32 R59, R4, R159, 0x1b ;  /* 0x0000009f043b7211 */ /* 0x000fe400078fdaff */
[----:B------:R-:W-:Y:S01]  /*da20*/  LEA R61, R61, R156, 0x2 ;  /* 0x0000009c3d3d7211 */ /* 0x000fe200078e10ff */
[----:B------:R-:W-:Y:S06]  /*da30*/  @!P3 BRA `(.L_x_868) ;  /* 0x000000000004b947 */ /* 0x000fec0003800000 */
[----:B---3--:R3:W-:Y:S02]  /*da40*/  REDG.E.ADD.F32.FTZ.RN.STRONG.GPU desc[UR20][R2.64+-0x1e00], R7 ;  /* 0xffe20007020079a6 */ /* 0x0087e4000c10f394 */
.L_x_868:
[----:B------:R-:W-:Y:S05]  /*da50*/  BSYNC B0 ;  /* 0x0000000000007941 */ /* 0x000fea0003800000 */
.L_x_867:
[----:B---3--:R3:W0:Y:S01]  /*da60*/  LDS R7, [R61+0x6600] ;  /* 0x006600003d077984 */ /* 0x0086220000000800 */
[----:B------:R-:W-:Y:S01]  /*da70*/  BSSY B0, `(.L_x_869) ;  /* 0x0000004000007945 */ /* 0x000fe20003800000 */
[----:B------:R-:W-:-:S03]  /*da80*/  LEA R59, R59, R156, 0x2 ;  /* 0x0000009c3b3b7211 */ /* 0x000fc600078e10ff */
[----:B------:R-:W-:Y:S05]  /*da90*/  @!P4 BRA `(.L_x_870) ;  /* 0x000000000004c947 */ /* 0x000fea0003800000 */
[----:B0-----:R0:W-:Y:S02]  /*daa0*/  REDG.E.ADD.F32.FTZ.RN.STRONG.GPU desc[UR20][R2.64+-0x1c00], R7 ;  /* 0xffe40007020079a6 */ /* 0x0011e4000c10f394 */
.L_x_870:
[----:B------:R-:W-:Y:S05]  /*dab0*/  BSYNC B0 ;  /* 0x0000000000007941 */ /* 0x000fea0003800000 */
.L_x_869:
[----:B0-----:R0:W0:Y:S01]  /*dac0*/  LDS R7, [R59+0x6800] ;  /* 0x006800003b077984 */ /* 0x0010220000000800 */
[----:B------:R-:W-:Y:S01]  /*dad0*/  BSSY B0, `(.L_x_871) ;  /* 0x0000005000007945 */ /* 0x000fe20003800000 */
[C---:B------:R-:W-:Y:S02]  /*dae0*/  IADD3 R4, R159.reuse, 0xa00, RZ ;  /* 0x00000a009f047810 */ /* 0x040fe40007ffe0ff */
[----:B--2---:R-:W-:Y:S01]  /*daf0*/  IADD3 R62, R159, 0xa80, RZ ;  /* 0x00000a809f3e7810 */ /* 0x004fe20007ffe0ff */
[----:B------:R-:W-:Y:S06]  /*db00*/  @!P5 BRA `(.L_x_872) ;  /* 0x000000000004d947 */ /* 0x000fec0003800000 */
[----:B0-----:R2:W-:Y:S02]  /*db10*/  REDG.E.ADD.F32.FTZ.RN.STRONG.GPU desc[UR20][R2.64+-0x1a00], R7 ;  /* 0xffe60007020079a6 */ /* 0x0015e4000c10f394 */
.L_x_872:
[----:B------:R-:W-:Y:S05]  /*db20*/  BSYNC B0 ;  /* 0x0000000000007941 */ /* 0x000fea0003800000 */
.L_x_871:
        /* <DEDUP_REMOVED lines=17> */
.L_x_874:
[----:B------:R-:W-:Y:S05]  /*dc40*/  BSYNC B0 ;  /* 0x0000000000007941 */ /* 0x000fea0003800000 */
.L_x_873:
[----:B0-2---:R0:W2:Y:S01]  /*dc50*/  LDS R7, [R63+0x6c00] ;  /* 0x006c00003f077984 */ /* 0x0050a20000000800 */
[----:B------:R-:W-:Y:S01]  /*dc60*/  BSSY B0, `(.L_x_875) ;  /* 0x0000006000007945 */ /* 0x000fe20003800000 */
[----:B------:R-:W-:Y:S02]  /*dc70*/  IADD3 R62, R159, 0xc00, RZ ;  /* 0x00000c009f3e7810 */ /* 0x000fe40007ffe0ff */
[----:B------:R-:W-:Y:S02]  /*dc80*/  LEA.HI.SX32 R59, R4, R159, 0x1b ;  /* 0x0000009f043b7211 */ /* 0x000fe400078fdaff */
[----:B-1----:R-:W-:Y:S01]  /*dc90*/  LEA R65, R61, R156, 0x2 ;  /* 0x0000009c3d417211 */ /* 0x002fe200078e10ff */
[----:B------:R-:W-:Y:S06]  /*dca0*/  @!P1 BRA `(.L_x_876) ;  /* 0x0000000000049947 */ /* 0x000fec0003800000 */
[----:B--2---:R1:W-:Y:S02]  /*dcb0*/  REDG.E.ADD.F32.FTZ.RN.STRONG.GPU desc[UR20][R2.64+-0x1600], R7 ;  /* 0xffea0007020079a6 */ /* 0x0043e4000c10f394 */
.L_x_876:
[----:B------:R-:W-:Y:S05]  /*dcc0*/  BSYNC B0 ;  /* 0x0000000000007941 */ /* 0x000fea0003800000 */
.L_x_875:
[----:B-12---:R1:W2:Y:S01]  /*dcd0*/  LDS R7, [R65+0x6e00] ;  /* 0x006e000041077984 */ /* 0x0062a20000000800 */
[----:B------:R-:W-:Y:S01]  /*dce0*/  BSSY B0, `(.L_x_877) ;  /* 0x0000006000007945 */ /* 0x000fe20003800000 */
[----:B------:R-:W-:Y:S02]  /*dcf0*/  LEA.HI.SX32 R61, R62, R159, 0x1b ;  /* 0x0000009f3e3d7211 */ /* 0x000fe400078fdaff */
[----:B------:R-:W-:Y:S02]  /*dd00*/  IADD3 R4, R159, 0xc80, RZ ;  /* 0x00000c809f047810 */ /* 0x000fe40007ffe0ff */
[----:B------:R-:W-:Y:S01]  /*dd10*/  LEA R62, R59, R156, 0x2 ;  /* 0x0000009c3b3e7211 */ /* 0x000fe200078e10ff */
[----:B------:R-:W-:Y:S06]  /*dd20*/  @!P2 BRA `(.L_x_878) ;  /* 0x000000000004a947 */ /* 0x000fec0003800000 */
[----:B--2---:R3:W-:Y:S02]  /*dd30*/  REDG.E.ADD.F32.FTZ.RN.STRONG.GPU desc[UR20][R2.64+-0x1400], R7 ;  /* 0xffec0007020079a6 */ /* 0x0047e4000c10f394 */
.L_x_878:
[----:B------:R-:W-:Y:S05]  /*dd40*/  BSYNC B0 ;  /* 0x0000000000007941 */ /* 0x000fea0003800000 */
.L_x_877:
[----:B--23--:R2:W3:Y:S01]  /*dd50*/  LDS R7, [R62+0x7000] ;  /* 0x007000003e077984 */ /* 0x00c4e20000000800 */
[----:B------:R-:W-:Y:S01]  /*dd60*/  BSSY B0, `(.L_x_879) ;  /* 0x0000005000007945 */ /* 0x000fe20003800000 */
[----:B------:R-:W-:Y:S02]  /*dd70*/  LEA.HI.SX32 R59, R4, R159, 0x1b ;  /* 0x0000009f043b7211 */ /* 0x000fe400078fdaff */
[----:B------:R-:W-:Y:S01]  /*dd80*/  LEA R61, R61, R156, 0x2 ;  /* 0x0000009c3d3d7211 */ /* 0x000fe200078e10ff */
[----:B------:R-:W-:Y:S06]  /*dd90*/  @!P3 BRA `(.L_x_880) ;  /* 0x000000000004b947 */ /* 0x000fec0003800000 */
[----:B---3--:R3:W-:Y:S02]  /*dda0*/  REDG.E.ADD.F32.FTZ.RN.STRONG.GPU desc[UR20][R2.64+-0x1200], R7 ;  /* 0xffee0007020079a6 */ /* 0x0087e4000c10f394 */
.L_x_880:
[----:B------:R-:W-:Y:S05]  /*ddb0*/  BSYNC B0 ;  /* 0x0000000000007941 */ /* 0x000fea0003800000 */
.L_x_879:
[----:B---3--:R3:W0:Y:S01]  /*ddc0*/  LDS R7, [R61+0x7200] ;  /* 0x007200003d077984 */ /* 0x0086220000000800 */
[----:B------:R-:W-:Y:S01]  /*ddd0*/  BSSY B0, `(.L_x_881) ;  /* 0x0000004000007945 */ /* 0x000fe20003800000 */
[----:B------:R-:W-:-:S03]  /*dde0*/  LEA R59, R59, R156, 0x2 ;  /* 0x0000009c3b3b7211 */ /* 0x000fc600078e10ff */
[----:B------:R-:W-:Y:S05]  /*ddf0*/  @!P4 BRA `(.L_x_882) ;  /* 0x000000000004c947 */ /* 0x000fea0003800000 */
[----:B0-----:R0:W-:Y:S02]  /*de00*/  REDG.E.ADD.F32.FTZ.RN.STRONG.GPU desc[UR20][R2.64+-0x1000], R7 ;  /* 0xfff00007020079a6 */ /* 0x0011e4000c10f394 */
.L_x_882:
[----:B------:R-:W-:Y:S05]  /*de10*/  BSYNC B0 ;  /* 0x0000000000007941 */ /* 0x000fea0003800000 */
.L_x_881:
[----:B0-----:R0:W0:Y:S01]  /*de20*/  LDS R7, [R59+0x7400] ;  /* 0x007400003b077984 */ /* 0x0010220000000800 */
[----:B------:R-:W-:Y:S01]  /*de30*/  BSSY B0, `(.L_x_883) ;  /* 0x0000005000007945 */ /* 0x000fe20003800000 */
[C---:B------:R-:W-:Y:S02]  /*de40*/  IADD3 R4, R159.reuse, 0xd00, RZ ;  /* 0x00000d009f047810 */ /* 0x040fe40007ffe0ff */
[----:B--2---:R-:W-:Y:S01]  /*de50*/  IADD3 R62, R159, 0xd80, RZ ;  /* 0x00000d809f3e7810 */ /* 0x004fe20007ffe0ff */
[----:B------:R-:W-:Y:S06]  /*de60*/  @!P5 BRA `(.L_x_884) ;  /* 0x000000000004d947 */ /* 0x000fec0003800000 */
[----:B0-----:R2:W-:Y:S02]  /*de70*/  REDG.E.ADD.F32.FTZ.RN.STRONG.GPU desc[UR20][R2.64+-0xe00], R7 ;  /* 0xfff20007020079a6 */ /* 0x0015e4000c10f394 */
.L_x_884:
[----:B------:R-:W-:Y:S05]  /*de80*/  BSYNC B0 ;  /* 0x0000000000007941 */ /* 0x000fea0003800000 */
.L_x_883:
        /* <DEDUP_REMOVED lines=17> */
.L_x_886:
[----:B------:R-:W-:Y:S05]  /*dfa0*/  BSYNC B0 ;  /* 0x0000000000007941 */ /* 0x000fea0003800000 */
.L_x_885:
[----:B0-2---:R0:W2:Y:S01]  /*dfb0*/  LDS R7, [R62+0x7800] ;  /* 0x007800003e077984 */ /* 0x0050a20000000800 */
[----:B------:R-:W-:Y:S01]  /*dfc0*/  BSSY B0, `(.L_x_887) ;  /* 0x0000006000007945 */ /* 0x000fe20003800000 */
[----:B------:R-:W-:Y:S02]  /*dfd0*/  IADD3 R6, R159, 0xf00, RZ ;  /* 0x00000f009f067810 */ /* 0x000fe40007ffe0ff */
[----:B------:R-:W-:Y:S02]  /*dfe0*/  LEA.HI.SX32 R59, R4, R159, 0x1b ;  /* 0x0000009f043b7211 */ /* 0x000fe400078fdaff */
[----:B------:R-:W-:Y:S01]  /*dff0*/  LEA R63, R61, R156, 0x2 ;  /* 0x0000009c3d3f7211 */ /* 0x000fe200078e10ff */
[----:B------:R-:W-:Y:S06]  /*e000*/  @!P1 BRA `(.L_x_888) ;  /* 0x0000000000049947 */ /* 0x000fec0003800000 */
[----:B--2---:R3:W-:Y:S02]  /*e010*/  REDG.E.ADD.F32.FTZ.RN.STRONG.GPU desc[UR20][R2.64+-0xa00], R7 ;  /* 0xfff60007020079a6 */ /* 0x0047e4000c10f394 */
.L_x_888:
[----:B------:R-:W-:Y:S05]  /*e020*/  BSYNC B0 ;  /* 0x0000000000007941 */ /* 0x000fea0003800000 */
.L_x_887:
[----:B--23--:R2:W3:Y:S01]  /*e030*/  LDS R7, [R63+0x7a00] ;  /* 0x007a00003f077984 */ /* 0x00c4e20000000800 */
[----:B------:R-:W-:Y:S01]  /*e040*/  BSSY B0, `(.L_x_889) ;  /* 0x0000006000007945 */ /* 0x000fe20003800000 */
[----:B------:R-:W-:Y:S02]  /*e050*/  IADD3 R4, R159, 0xf80, RZ ;  /* 0x00000f809f047810 */ /* 0x000fe40007ffe0ff */
[----:B------:R-:W-:Y:S02]  /*e060*/  LEA.HI.SX32 R61, R6, R159, 0x1b ;  /* 0x0000009f063d7211 */ /* 0x000fe400078fdaff */
[----:B------:R-:W-:Y:S01]  /*e070*/  LEA R59, R59, R156, 0x2 ;  /* 0x0000009c3b3b7211 */ /* 0x000fe200078e10ff */
[----:B------:R-:W-:Y:S06]  /*e080*/  @!P2 BRA `(.L_x_890) ;  /* 0x000000000004a947 */ /* 0x000fec0003800000 */
[----:B---3--:R3:W-:Y:S02]  /*e090*/  REDG.E.ADD.F32.FTZ.RN.STRONG.GPU desc[UR20][R2.64+-0x800], R7 ;  /* 0xfff80007020079a6 */ /* 0x0087e4000c10f394 */
.L_x_890:
[----:B------:R-:W-:Y:S05]  /*e0a0*/  BSYNC B0 ;  /* 0x0000000000007941 */ /* 0x000fea0003800000 */
.L_x_889:
[----:B------:R-:W0:Y:S01]  /*e0b0*/  LDS R59, [R59+0x7c00] ;  /* 0x007c00003b3b7984 */ /* 0x000e220000000800 */
[----:B------:R-:W-:Y:S01]  /*e0c0*/  BSSY B0, `(.L_x_891) ;  /* 0x0000006000007945 */ /* 0x000fe20003800000 */
[----:B--2---:R-:W-:Y:S01]  /*e0d0*/  LEA.HI.SX32 R63, R4, R159, 0x1b ;  /* 0x0000009f043f7211 */ /* 0x004fe200078fdaff */
[----:B---3--:R-:W-:Y:S01]  /*e0e0*/  FMUL.FTZ R7, R231, R64 ;  /* 0x00000040e7077220 */ /* 0x008fe20000410000 */
[----:B------:R-:W-:Y:S01]  /*e0f0*/  LEA R61, R61, R156, 0x2 ;  /* 0x0000009c3d3d7211 */ /* 0x000fe200078e10ff */
[----:B------:R-:W-:Y:S06]  /*e100*/  @!P3 BRA `(.L_x_892) ;  /* 0x000000000004b947 */ /* 0x000fec0003800000 */
[----:B0-----:R2:W-:Y:S02]  /*e110*/  REDG.E.ADD.F32.FTZ.RN.STRONG.GPU desc[UR20][R2.64+-0x600], R59 ;  /* 0xfffa003b020079a6 */ /* 0x0015e4000c10f394 */
.L_x_892:
[----:B------:R-:W-:Y:S05]  /*e120*/  BSYNC B0 ;  /* 0x0000000000007941 */ /* 0x000fea0003800000 */
.L_x_891:
[----:B------:R-:W-:Y:S01]  /*e130*/  FFMA.FTZ R4, R18, R57, R7 ;  /* 0x0000003912047223 */ /* 0x000fe20000010007 */
[----:B------:R-:W-:Y:S01]  /*e140*/  BSSY B0, `(.L_x_893) ;  /* 0x0000005000007945 */ /* 0x000fe20003800000 */
[----:B------:R3:W0:Y:S01]  /*e150*/  LDS R7, [R61+0x7e00] ;  /* 0x007e00003d077984 */ /* 0x0006220000000800 */
[----:B------:R-:W-:Y:S02]  /*e160*/  LEA R63, R63, R156, 0x2 ;  /* 0x0000009c3f3f7211 */ /* 0x000fe400078e10ff */
[----:B------:R-:W-:Y:S05]  /*e170*/  @!P4 BRA `(.L_x_894) ;  /* 0x000000000004c947 */ /* 0x000fea0003800000 */
[----:B0-----:R0:W-:Y:S02]  /*e180*/  REDG.E.ADD.F32.FTZ.RN.STRONG.GPU desc[UR20][R2.64+-0x400], R7 ;  /* 0xfffc0007020079a6 */ /* 0x0011e4000c10f394 */
.L_x_894:
[----:B------:R-:W-:Y:S05]  /*e190*/  BSYNC B0 ;  /* 0x0000000000007941 */ /* 0x000fea0003800000 */
.L_x_893:
[----:B------:R-:W-:Y:S01]  /*e1a0*/  FADD.FTZ R4, R5, R4 ;  /* 0x0000000405047221 */ /* 0x000fe20000010000 */
[----:B------:R-:W-:Y:S01]  /*e1b0*/  BSSY B0, `(.L_x_895) ;  /* 0x0000004000007945 */ /* 0x000fe20003800000 */
[----:B------:R0:W0:Y:S03]  /*e1c0*/  LDS R5, [R63+0x8000] ;  /* 0x008000003f057984 */ /* 0x0000260000000800 */
[----:B------:R-:W-:Y:S05]  /*e1d0*/  @!P5 BRA `(.L_x_896) ;  /* 0x000000000004d947 */ /* 0x000fea0003800000 */
[----:B0-----:R0:W-:Y:S02]  /*e1e0*/  REDG.E.ADD.F32.FTZ.RN.STRONG.GPU desc[UR20][R2.64+-0x200], R5 ;  /* 0xfffe0005020079a6 */ /* 0x0011e4000c10f394 */
.L_x_896:
[----:B------:R-:W-:Y:S05]  /*e1f0*/  BSYNC B0 ;  /* 0x0000000000007941 */ /* 0x000fea0003800000 */
.L_x_895:
[----:B0-----:R-:W0:Y:S01]  /*e200*/  SHFL.DOWN PT, R62, R47, 0x1, 0x1f ;  /* 0x08201f002f3e7f89 */ /* 0x001e2200000e0000 */
[----:B------:R-:W-:-:S03]  /*e210*/  ISETP.GT.AND P1, PT, R158, 0x1e, PT ;  /* 0x0000001e9e00780c */ /* 0x000fc60003f24270 */
[----:B--2---:R-:W-:Y:S04]  /*e220*/  SHFL.DOWN PT, R2, R52, 0x1, 0x1f ;  /* 0x08201f0034027f89 */ /* 0x004fe800000e0000 */
[----:B------:R-:W2:Y:S04]  /*e230*/  SHFL.DOWN PT, R59, R50, 0x1, 0x1f ;  /* 0x08201f00323b7f89 */ /* 0x000ea800000e0000 */
[----:B------:R-:W5:Y:S01]  /*e240*/  SHFL.DOWN PT, R3, R4, 0x1, 0x1f ;  /* 0x08201f0004037f89 */ /* 0x000f6200000e0000 */
[----:B------:R-:W-:Y:S02]  /*e250*/  MOV R7, R47 ;  /* 0x0000002f00077202 */ /* 0x000fe40000000f00 */
[----:B------:R-:W-:Y:S01]  /*e260*/  MOV R6, R50 ;  /* 0x0000003200067202 */ /* 0x000fe20000000f00 */
[----:B------:R-:W4:Y:S04]  /*e270*/  LDL R63, [R1+0x38] ;  /* 0x00003800013f7983 */ /* 0x000f280000100800 */
[----:B-1----:R-:W4:Y:S01]  /*e280*/  LDL R65, [R1+0x30] ;  /* 0x0000300001417983 */ /* 0x002f220000100800 */
[----:B0-----:R-:W-:-:S03]  /*e290*/  @!P1 FADD.FTZ R7, R7, R62 ;  /* 0x0000003e07079221 */ /* 0x001fc60000010000 */
[----:B------:R-:W4:Y:S04]  /*e2a0*/  LDL R64, [R1+0x34] ;  /* 0x0000340001407983 */ /* 0x000f280000100800 */
[----:B------:R-:W0:Y:S01]  /*e2b0*/  SHFL.DOWN PT, R50, R7, 0x2, 0x1f ;  /* 0x08401f0007327f89 */ /* 0x000e2200000e0000 */
[----:B------:R-:W-:Y:S01]  /*e2c0*/  MOV R5, R52 ;  /* 0x0000003400057202 */ /* 0x000fe20000000f00 */
[----:B--2---:R-:W-:Y:S02]  /*e2d0*/  @!P1 FADD.FTZ R6, R6, R59 ;  /* 0x0000003b06069221 */ /* 0x004fe40000010000 */
[----:B---3--:R-:W2:Y:S02]  /*e2e0*/  LDL R61, [R1+0x3c] ;  /* 0x00003c00013d7983 */ /* 0x008ea40000100800 */
[----:B------:R-:W-:Y:S01]  /*e2f0*/  @!P1 FADD.FTZ R5, R5, R2 ;  /* 0x0000000205059221 */ /* 0x000fe20000010000 */
[----:B-----5:R-:W-:Y:S01]  /*e300*/  @!P1 FADD.FTZ R4, R3, R4 ;  /* 0x0000000403049221 */ /* 0x020fe20000010000 */
[----:B------:R-:W-:Y:S01]  /*e310*/  ISETP.GT.AND P1, PT, R158, 0x1d, PT ;  /* 0x0000001d9e00780c */ /* 0x000fe20003f24270 */
[----:B------:R-:W-:Y:S01]  /*e320*/  FMUL.FTZ R22, R215, R22 ;  /* 0x00000016d7167220 */ /* 0x000fe20000410000 */
[----:B------:R-:W-:-:S02]  /*e330*/  FADD.FTZ R193, R20, R193 ;  /* 0x000000c114c17221 */ /* 0x000fc40000010000 */
[----:B------:R-:W3:Y:S01]  /*e340*/  LDL R20, [R1+0x54] ;  /* 0x0000540001147983 */ /* 0x000ee20000100800 */
[----:B------:R-:W-:-:S03]  /*e350*/  FFMA.FTZ R22, R21, R222, R22 ;  /* 0x000000de15167223 */ /* 0x000fc60000010016 */
[----:B------:R-:W5:Y:S05]  /*e360*/  LDL R21, [R1+0x50] ;  /* 0x0000500001157983 */ /* 0x000f6a0000100800 */
[----:B0-----:R-:W-:Y:S02]  /*e370*/  @!P1 FADD.FTZ R7, R7, R50 ;  /* 0x0000003207079221 */ /* 0x001fe40000010000 */
[----:B------:R-:W2:Y:S01]  /*e380*/  LDL R50, [R1+0x40] ;  /* 0x0000400001327983 */ /* 0x000ea20000100800 */
[----:B------:R-:W-:Y:S01]  /*e390*/  FMUL.FTZ R217, R217, R26 ;  /* 0x0000001ad9d97220 */ /* 0x000fe20000410000 */
[----:B------:R-:W-:Y:S01]  /*e3a0*/  FMUL.FTZ R211, R211, R38 ;  /* 0x00000026d3d37220 */ /* 0x000fe20000410000 */
[----:B------:R-:W-:Y:S01]  /*e3b0*/  FMUL.FTZ R25, R210, R25 ;  /* 0x00000019d2197220 */ /* 0x000fe20000410000 */
[----:B------:R-:W-:Y:S01]  /*e3c0*/  FMUL.FTZ R231, R231, R32 ;  /* 0x00000020e7e77220 */ /* 0x000fe20000410000 */
[----:B------:R-:W-:Y:S01]  /*e3d0*/  FFMA.FTZ R24, R24, R49, R217 ;  /* 0x0000003118187223 */ /* 0x000fe200000100d9 */
[----:B------:R-:W-:Y:S01]  /*e3e0*/  FMUL.FTZ R216, R216, R29 ;  /* 0x0000001dd8d87220 */ /* 0x000fe20000410000 */
[----:B------:R-:W-:Y:S01]  /*e3f0*/  FFMA.FTZ R40, R40, R19, R211 ;  /* 0x0000001328287223 */ /* 0x000fe200000100d3 */
[----:B------:R-:W-:Y:S01]  /*e400*/  FFMA.FTZ R46, R46, R227, R25 ;  /* 0x000000e32e2e7223 */ /* 0x000fe20000010019 */
[----:B------:R-:W-:Y:S01]  /*e410*/  FFMA.FTZ R231, R30, R57, R231 ;  /* 0x000000391ee77223 */ /* 0x000fe200000100e7 */
[----:B------:R-:W-:Y:S01]  /*e420*/  FFMA.FTZ R216, R23, R60, R216 ;  /* 0x0000003c17d87223 */ /* 0x000fe200000100d8 */
[----:B------:R-:W-:Y:S01]  /*e430*/  FADD.FTZ R196, R16, R196 ;  /* 0x000000c410c47221 */ /* 0x000fe20000010000 */
[----:B------:R-:W2:Y:S04]  /*e440*/  LDL R30, [R1+0x44] ;  /* 0x00004400011e7983 */ /* 0x000ea80000100800 */
[----:B------:R-:W2:Y:S04]  /*e450*/  LDL R29, [R1+0x48] ;  /* 0x00004800011d7983 */ /* 0x000ea80000100800 */
[----:B------:R-:W2:Y:S04]  /*e460*/  LDL R26, [R1+0x4c] ;  /* 0x00004c00011a7983 */ /* 0x000ea80000100800 */
[----:B------:R-:W2:Y:S04]  /*e470*/  LDL R23, [R1+0x5c] ;  /* 0x00005c0001177983 */ /* 0x000ea80000100800 */
[----:B------:R-:W2:Y:S04]  /*e480*/  LDL R19, [R1+0x68] ;  /* 0x0000680001137983 */ /* 0x000ea80000100800 */
[----:B------:R-:W2:Y:S04]  /*e490*/  LDL R16, [R1+0x6c] ;  /* 0x00006c0001107983 */ /* 0x000ea80000100800 */
[----:B------:R-:W0:Y:S04]  /*e4a0*/  SHFL.DOWN PT, R2, R5, 0x2, 0x1f ;  /* 0x08401f0005027f89 */ /* 0x000e2800000e0000 */
[----:B------:R-:W1:Y:S04]  /*e4b0*/  SHFL.DOWN PT, R47, R6, 0x2, 0x1f ;  /* 0x08401f00062f7f89 */ /* 0x000e6800000e0000 */
[----:B------:R-:W1:Y:S01]  /*e4c0*/  SHFL.DOWN PT, R3, R4, 0x2, 0x1f ;  /* 0x08401f0004037f89 */ /* 0x000e6200000e0000 */
[----:B----4-:R-:W-:-:S03]  /*e4d0*/  FFMA.FTZ R187, R63, R187, R24 ;  /* 0x000000bb3fbb7223 */ /* 0x010fc60000010018 */
[----:B------:R-:W4:Y:S01]  /*e4e0*/  LDL R24, [R1+0x58] ;  /* 0x0000580001187983 */ /* 0x000f220000100800 */
[----:B---3--:R-:W-:-:S03]  /*e4f0*/  FFMA.FTZ R46, R20, R173, R46 ;  /* 0x000000ad142e7223 */ /* 0x008fc6000001002e */
[----:B------:R-:W3:Y:S01]  /*e500*/  LDL R20, [R1+0x64] ;  /* 0x0000640001147983 */ /* 0x000ee20000100800 */
[----:B-----5:R-:W-:-:S03]  /*e510*/  FFMA.FTZ R175, R21, R175, R40 ;  /* 0x000000af15af7223 */ /* 0x020fc60000010028 */
[----:B------:R-:W5:Y:S01]  /*e520*/  LDL R21, [R1+0x60] ;  /* 0x0000600001157983 */ /* 0x000f620000100800 */
[----:B--2---:R-:W-:-:S03]  /*e530*/  FFMA.FTZ R183, R50, R183, R22 ;  /* 0x000000b732b77223 */ /* 0x004fc60000010016 */
[----:B------:R-:W2:Y:S01]  /*e540*/  LDL R22, [R1+0xb0] ;  /* 0x0000b00001167983 */ /* 0x000ea20000100800 */
[----:B0-----:R-:W-:Y:S01]  /*e550*/  @!P1 FADD.FTZ R5, R5, R2 ;  /* 0x0000000205059221 */ /* 0x001fe20000010000 */
[----:B-1----:R-:W-:Y:S01]  /*e560*/  @!P1 FADD.FTZ R6, R6, R47 ;  /* 0x0000002f06069221 */ /* 0x002fe20000010000 */
[----:B------:R-:W-:Y:S01]  /*e570*/  @!P1 FADD.FTZ R4, R4, R3 ;  /* 0x0000000304049221 */ /* 0x000fe20000010000 */
[----:B------:R-:W0:Y:S04]  /*e580*/  SHFL.DOWN PT, R32, R7, 0x4, 0x1f ;  /* 0x08801f0007207f89 */ /* 0x000e2800000e0000 */
[----:B------:R-:W1:Y:S04]  /*e590*/  SHFL.DOWN PT, R2, R5, 0x4, 0x1f ;  /* 0x08801f0005027f89 */ /* 0x000e6800000e0000 */
[----:B------:R-:W1:Y:S04]  /*e5a0*/  SHFL.DOWN PT, R47, R6, 0x4, 0x1f ;  /* 0x08801f00062f7f89 */ /* 0x000e6800000e0000 */
[----:B------:R-:W1:Y:S01]  /*e5b0*/  SHFL.DOWN PT, R3, R4, 0x4, 0x1f ;  /* 0x08801f0004037f89 */ /* 0x000e6200000e0000 */
[----:B------:R-:W-:Y:S01]  /*e5c0*/  ISETP.GT.AND P1, PT, R158, 0x1b, PT ;  /* 0x0000001b9e00780c */ /* 0x000fe20003f24270 */
[----:B------:R-:W-:Y:S01]  /*e5d0*/  FADD.FTZ R151, R18, R151 ;  /* 0x0000009712977221 */ /* 0x000fe20000010000 */
[----:B------:R-:W-:-:S11]  /*e5e0*/  FADD.FTZ R154, R15, R154 ;  /* 0x0000009a0f9a7221 */ /* 0x000fd60000010000 */
[----:B0-----:R-:W-:Y:S01]  /*e5f0*/  @!P1 FADD.FTZ R7, R7, R32 ;  /* 0x0000002007079221 */ /* 0x001fe20000010000 */
[----:B-1----:R-:W-:Y:S01]  /*e600*/  @!P1 FADD.FTZ R5, R5, R2 ;  /* 0x0000000205059221 */ /* 0x002fe20000010000 */
[----:B------:R-:W-:Y:S01]  /*e610*/  @!P1 FADD.FTZ R6, R6, R47 ;  /* 0x0000002f06069221 */ /* 0x000fe20000010000 */
[----:B------:R-:W-:-:S03]  /*e620*/  @!P1 FADD.FTZ R4, R4, R3 ;  /* 0x0000000304049221 */ /* 0x000fc60000010000 */
[----:B------:R-:W0:Y:S04]  /*e630*/  SHFL.DOWN PT, R2, R5, 0x8, 0x1f ;  /* 0x09001f0005027f89 */ /* 0x000e2800000e0000 */
[----:B------:R-:W1:Y:S04]  /*e640*/  SHFL.DOWN PT, R15, R6, 0x8, 0x1f ;  /* 0x09001f00060f7f89 */ /* 0x000e6800000e0000 */
[----:B------:R-:W1:Y:S04]  /*e650*/  SHFL.DOWN PT, R18, R7, 0x8, 0x1f ;  /* 0x09001f0007127f89 */ /* 0x000e6800000e0000 */
[----:B------:R-:W1:Y:S01]  /*e660*/  SHFL.DOWN PT, R3, R4, 0x8, 0x1f ;  /* 0x09001f0004037f89 */ /* 0x000e6200000e0000 */
[----:B------:R-:W-:-:S13]  /*e670*/  ISETP.GT.AND P1, PT, R158, 0x17, PT ;  /* 0x000000179e00780c */ /* 0x000fda0003f24270 */
[----:B0-----:R-:W-:Y:S01]  /*e680*/  @!P1 FADD.FTZ R5, R5, R2 ;  /* 0x0000000205059221 */ /* 0x001fe20000010000 */
[----:B-1----:R-:W-:Y:S01]  /*e690*/  @!P1 FADD.FTZ R6, R6, R15 ;  /* 0x0000000f06069221 */ /* 0x002fe20000010000 */
[----:B------:R-:W-:Y:S01]  /*e6a0*/  @!P1 FADD.FTZ R7, R7, R18 ;  /* 0x0000001207079221 */ /* 0x000fe20000010000 */
[----:B------:R-:W-:Y:S02]  /*e6b0*/  @!P1 FADD.FTZ R4, R4, R3 ;  /* 0x0000000304049221 */ /* 0x000fe40000010000 */
[----:B------:R-:W0:Y:S04]  /*e6c0*/  SHFL.DOWN PT, R2, R5, 0x10, 0x1f ;  /* 0x0a001f0005027f89 */ /* 0x000e2800000e0000 */
[----:B------:R-:W1:Y:S04]  /*e6d0*/  SHFL.DOWN PT, R15, R6, 0x10, 0x1f ;  /* 0x0a001f00060f7f89 */ /* 0x000e6800000e0000 */
[----:B------:R-:W1:Y:S04]  /*e6e0*/  SHFL.DOWN PT, R18, R7, 0x10, 0x1f ;  /* 0x0a001f0007127f89 */ /* 0x000e6800000e0000 */
[----:B------:R-:W1:Y:S01]  /*e6f0*/  SHFL.DOWN PT, R3, R4, 0x10, 0x1f ;  /* 0x0a001f0004037f89 */ /* 0x000e6200000e0000 */
[----:B------:R-:W-:-:S02]  /*e700*/  ISETP.GT.AND P1, PT, R158, 0xf, PT ;  /* 0x0000000f9e00780c */ /* 0x000fc40003f24270 */
[----:B------:R-:W-:Y:S02]  /*e710*/  ISETP.NE.AND P2, PT, R158, RZ, PT ;  /* 0x000000ff9e00720c */ /* 0x000fe40003f45270 */
        /* <DEDUP_REMOVED lines=11> */
[----:B0-----:R-:W-:Y:S01]  /*e7d0*/  @!P1 FADD.FTZ R5, R5, R2 ;  /* 0x0000000205059221 */ /* 0x001fe20000010000 */
[----:B-1----:R-:W-:Y:S01]  /*e7e0*/  @!P1 FADD.FTZ R6, R6, R15 ;  /* 0x0000000f06069221 */ /* 0x002fe20000010000 */
[----:B------:R-:W-:Y:S01]  /*e7f0*/  FFMA.FTZ R28, R28, R219, R31 ;  /* 0x000000db1c1c7223 */ /* 0x000fe2000001001f */
[----:B------:R-:W-:Y:S01]  /*e800*/  FFMA.FTZ R36, R36, R223, R35 ;  /* 0x000000df24247223 */ /* 0x000fe20000010023 */
[----:B------:R-:W-:Y:S01]  /*e810*/  @!P1 FADD.FTZ R7, R7, R18 ;  /* 0x0000001207079221 */ /* 0x000fe20000010000 */
        /* <DEDUP_REMOVED lines=44> */
[----:B----4-:R-:W-:-:S04]  /*eae0*/  FFMA.FTZ R171, R24, R171, R44 ;  /* 0x000000ab18ab7223 */ /* 0x010fc8000001002c */
[----:B------:R-:W-:Y:S01]  /*eaf0*/  FADD.FTZ R140, R171, R140 ;  /* 0x0000008cab8c7221 */ /* 0x000fe20000010000 */
[----:B---3--:R-:W-:Y:S01]  /*eb00*/  FFMA.FTZ R56, R20, R165, R56 ;  /* 0x000000a514387223 */ /* 0x008fe20000010038 */
[----:B-----5:R-:W-:-:S03]  /*eb10*/  FFMA.FTZ R53, R21, R0, R53 ;  /* 0x0000000015357223 */ /* 0x020fc60000010035 */
[----:B------:R-:W-:Y:S01]  /*eb20*/  FADD.FTZ R137, R56, R137 ;  /* 0x0000008938897221 */ /* 0x000fe20000010000 */
[----:B------:R-:W-:Y:S01]  /*eb30*/  FADD.FTZ R138, R53, R138 ;  /* 0x0000008a358a7221 */ /* 0x000fe20000010000 */
[----:B--2---:R0:W-:Y:S01]  /*eb40*/  @!P2 STS.128 [R22+0x8410], R4 ;  /* 0x008410041600a388 */ /* 0x0041e20000000c00 */
        /* <DEDUP_REMOVED lines=33> */
.L_x_898:
[----:B------:R-:W-:Y:S05]  /*ed60*/  BSYNC B0 ;  /* 0x0000000000007941 */ /* 0x000fea0003800000 */
.L_x_897:
[----:B------:R-:W-:Y:S02]  /*ed70*/  UIADD3 UR7, UR7, 0x1, URZ ;  /* 0x0000000107077890 */ /* 0x000fe4000fffe03f */
[----:B------:R-:W-:Y:S02]  /*ed80*/  UIADD3 UR8, UP1, UR8, 0x1, URZ ;  /* 0x0000000108087890 */ /* 0x000fe4000ff3e03f */
[----:B------:R-:W-:Y:S02]  /*ed90*/  UISETP.GE.AND UP0, UPT, UR7, UR52, UPT ;  /* 0x000000340700728c */ /* 0x000fe4000bf06270 */
[----:B------:R-:W-:-:S04]  /*eda0*/  UIADD3.X UR9, URZ, UR9, URZ, UP1, !UPT ;  /* 0x000000093f097290 */ /* 0x000fc80008ffe43f */
[----:B------:R-:W-:-:S13]  /*edb0*/  PLOP3.LUT P1, PT, PT, PT, UP0, 0x80, 0x0 ;  /* 0x000000000000781c */ /* 0x000fda0003f2f008 */
[----:B------:R-:W-:Y:S05]  /*edc0*/  @!P1 BRA `(.L_x_899) ;  /* 0xffffff6000409947 */ /* 0x000fea000383ffff */
.L_x_804:
        /* <DEDUP_REMOVED lines=12> */
[----:B0-----:R-:W5:Y:S04]  /*ee90*/  LDL R34, [R1+0xc0] ;  /* 0x0000c00001227983 */ /* 0x001f680000100800 */
        /* <DEDUP_REMOVED lines=17> */
[----:B------:R-:W-:-:S02]  /*efb0*/  USHF.R.S32.HI UR30, URZ, 0x1f, UR19 ;  /* 0x0000001f3f1e7899 */ /* 0x000fc40008011413 */
[----:B------:R-:W-:Y:S01]  /*efc0*/  UIMAD UR24, UR24, UR26, URZ ;  /* 0x0000001a181872a4 */ /* 0x000fe2000f8e023f */
[----:B------:R-:W-:Y:S01]  /*efd0*/  SHF.R.S32.HI R26, RZ, 0x1f, R71 ;  /* 0x0000001fff1a7819 */ /* 0x000fe20000011447 */
[----:B------:R-:W-:Y:S01]  /*efe0*/  UIMAD UR18, UR11, UR29, UR18 ;  /* 0x0000001d0b1272a4 */ /* 0x000fe2000f8e0212 */
[----:B------:R-:W-:Y:S01]  /*eff0*/  IADD3 R2, P1, R71, UR19, RZ ;  /* 0x0000001347027c10 */ /* 0x000fe2000ff3e0ff */
[----:B------:R-:W-:Y:S02]  /*f000*/  USHF.R.S32.HI UR17, URZ, 0x1f, UR10 ;  /* 0x0000001f3f117899 */ /* 0x000fe4000801140a */
[----:B------:R-:W-:Y:S02]  /*f010*/  UIMAD UR24, UR11, UR27, UR24 ;  /* 0x0000001b0b1872a4 */ /* 0x000fe4000f8e0218 */
[----:B0-----:R-:W-:Y:S01]  /*f020*/  ULEA UR7, UR8, UR7, 0x18 ;  /* 0x0000000708077291 */ /* 0x001fe2000f8ec03f */
        /* <DEDUP_REMOVED lines=36> */
[----:B------:R-:W-:Y:S01]  /*f270*/  BAR.SYNC.DEFER_BLOCKING 0x0 ;  /* 0x0000000000007b1d */ /* 0x000fe20000010000 */
[----:B0-----:R-:W-:-:S05]  /*f280*/  IADD3.X R3, R26, UR30, RZ, P1, !PT ;  /* 0x0000001e1a037c10 */ /* 0x001fca0008ffe4ff */
[----:B------:R-:W0:Y:S02]  /*f290*/  LDS R0, [UR7+0x2100] ;  /* 0x00210007ff007984 */ /* 0x000e240008000800 */
        /* <DEDUP_REMOVED lines=15> */
.L_x_901:
[----:B------:R-:W-:Y:S05]  /*f390*/  BSYNC B0 ;  /* 0x0000000000007941 */ /* 0x000fea0003800000 */
.L_x_900:
[----:B------:R-:W2:Y:S01]  /*f3a0*/  LDL.LU R60, [R1+0xf4] ;  /* 0x0000f400013c7983 */ /* 0x000ea20000300800 */
[----:B------:R-:W-:Y:S01]  /*f3b0*/  ULDC UR27, c[0x0][0x224] ;  /* 0x00008900001b7ab9 */ /* 0x000fe20000000800 */
[----:B------:R-:W-:Y:S01]  /*f3c0*/  ULDC.64 UR18, c[0x0][0x390] ;  /* 0x0000e40000127ab9 */ /* 0x000fe20000000a00 */
[----:B------:R-:W-:Y:S01]  /*f3d0*/  UMOV UR9, UR25 ;  /* 0x0000001900097c82 */ /* 0x000fe20008000000 */
[----:B------:R-:W-:Y:S01]  /*f3e0*/  UIADD3 UR27, UR6, -UR27, URZ ;  /* 0x8000001b061b7290 */ /* 0x000fe2000fffe03f */
[C---:B------:R-:W-:Y:S01]  /*f3f0*/  LOP3.LUT R41, R71.reuse, 0x20, RZ, 0xfc, !PT ;  /* 0x0000002047297812 */ /* 0x040fe200078efcff */
[----:B------:R-:W-:Y:S01]  /*f400*/  UIMAD.WIDE.U32 UR8, UR10, UR18, UR8 ;  /* 0x000000120a0872a5 */ /* 0x000fe2000f8e0008 */
[C---:B------:R-:W-:Y:S01]  /*f410*/  LOP3.LUT R43, R71.reuse, 0x40, RZ, 0xfc, !PT ;  /* 0x00000040472b7812 */ /* 0x040fe200078efcff */
[----:B------:R-:W-:Y:S01]  /*f420*/  UIMAD UR18, UR17, UR18, URZ ;  /* 0x00000012111272a4 */ /* 0x000fe2000f8e023f */
[----:B------:R-:W-:Y:S01]  /*f430*/  LOP3.LUT R45, R71, 0x60, RZ, 0xfc, !PT ;  /* 0x00000060472d7812 */ /* 0x000fe200078efcff */
[----:B------:R-:W-:Y:S01]  /*f440*/  UIMAD UR27, UR27, -0x800, URZ ;  /* 0xfffff8001b1b78a4 */ /* 0x000fe2000f8e023f */
        /* <DEDUP_REMOVED lines=45> */
[----:B------:R-:W-:Y:S01]  /*f720*/  @!P4 STG.E desc[UR20][R4.64+-0x1c00], R25 ;  /* 0xffe400190400c986 */ /* 0x000fe2000c101914 */
[----:B------:R-:W-:-:S02]  /*f730*/  ISETP.GE.AND P3, PT, R65, R0, PT ;  /* 0x000000004100720c */ /* 0x000fc40003f66270 */
[-C--:B------:R-:W-:Y:S01]  /*f740*/  ISETP.GE.AND P4, PT, R67, R0.reuse, PT ;  /* 0x000000004300720c */ /* 0x080fe20003f86270 */
[----:B------:R-:W-:Y:S01]  /*f750*/  @!P5 STG.E desc[UR20][R4.64+-0x1b80], R27 ;  /* 0xffe4801b0400d986 */ /* 0x000fe2000c101914 */
        /* <DEDUP_REMOVED lines=19> */
[C---:B---3--:R-:W-:Y:S02]  /*f890*/  IADD3 R15, R24.reuse, 0x7, RZ ;  /* 0x00000007180f7810 */ /* 0x048fe40007ffe0ff */
[-C--:B------:R-:W-:Y:S02]  /*f8a0*/  LEA.HI.SX32 R10, R9, R24.reuse, 0x1b ;  /* 0x00000018090a7211 */ /* 0x080fe400078fdaff */
[C---:B------:R-:W-:Y:S02]  /*f8b0*/  IADD3 R16, R24.reuse, 0x8, RZ ;  /* 0x0000000818107810 */ /* 0x040fe40007ffe0ff */
[-C--:B------:R-:W-:Y:S02]  /*f8c0*/  LEA.HI.SX32 R12, R11, R24.reuse, 0x1b ;  /* 0x000000180b0c7211 */ /* 0x080fe400078fdaff */
[----:B----4-:R-:W-:Y:S02]  /*f8d0*/  IADD3 R17, R24, 0x9, RZ ;  /* 0x0000000918117810 */ /* 0x010fe40007ffe0ff */
[----:B------:R-:W-:-:S02]  /*f8e0*/  LEA.HI.SX32 R13, R13, R24, 0x1b ;  /* 0x000000180d0d7211 */ /* 0x000fc400078fdaff */
[----:B------:R-:W-:Y:S02]  /*f8f0*/  LEA R9, R6, UR7, 0x2 ;  /* 0x0000000706097c11 */ /* 0x000fe4000f8e10ff */
[----:B------:R-:W-:Y:S02]  /*f900*/  IADD3 R18, R24, 0xa, RZ ;  /* 0x0000000a18127810 */ /* 0x000fe40007ffe0ff */
[-C--:B------:R-:W-:Y:S02]  /*f910*/  LEA.HI.SX32 R14, R14, R24.reuse, 0x1b ;  /* 0x000000180e0e7211 */ /* 0x080fe400078fdaff */
[----:B------:R-:W-:Y:S02]  /*f920*/  LEA R8, R8, UR7, 0x2 ;  /* 0x0000000708087c11 */ /* 0x000fe4000f8e10ff */
[----:B-----5:R-:W-:Y:S01]  /*f930*/  IADD3 R19, R24, 0xb, RZ ;  /* 0x0000000b18137810 */ /* 0x020fe20007ffe0ff */
        /* <DEDUP_REMOVED lines=23> */
[----:B------:R4:W-:Y:S01]  /*fab0*/  STS [R15+0x1c], R142 ;  /* 0x00001c8e0f007388 */ /* 0x0009e20000000800 */
[-C--:B------:R-:W-:Y:S02]  /*fac0*/  LEA.HI.SX32 R21, R21, R24.reuse, 0x1b ;  /* 0x0000001815157211 */ /* 0x080fe400078fdaff */
[----:B------:R-:W-:Y:S01]  /*fad0*/  LEA R17, R17, UR7, 0x2 ;  /* 0x0000000711117c11 */ /* 0x000fe2000f8e10ff */
[----:B------:R5:W-:Y:S01]  /*fae0*/  STS [R16+0x20], R143 ;  /* 0x0000208f10007388 */ /* 0x000be20000000800 */
[-C--:B------:R-:W-:Y:S02]  /*faf0*/  LEA.HI.SX32 R22, R22, R24.reuse, 0x1b ;  /* 0x0000001816167211 */ /* 0x080fe400078fdaff */
[----:B------:R-:W-:Y:S01]  /*fb00*/  LEA R18, R18, UR7, 0x2 ;  /* 0x0000000712127c11 */ /* 0x000fe2000f8e10ff */
[----:B------:R5:W-:Y:S01]  /*fb10*/  STS [R17+0x24], R144 ;  /* 0x0000249011007388 */ /* 0x000be20000000800 */
[----:B------:R-:W-:-:S02]  /*fb20*/  LEA.HI.SX32 R23, R23, R24, 0x1b ;  /* 0x0000001817177211 */ /* 0x000fc400078fdaff */
[----:B------:R-:W-:Y:S01]  /*fb30*/  LEA R19, R19, UR7, 0x2 ;  /* 0x0000000713137c11 */ /* 0x000fe2000f8e10ff */
[----:B------:R5:W-:Y:S01]  /*fb40*/  STS [R18+0x28], R145 ;  /* 0x0000289112007388 */ /* 0x000be20000000800 */
[----:B------:R-:W-:Y:S02]  /*fb50*/  LEA R20, R20, UR7, 0x2 ;  /* 0x0000000714147c11 */ /* 0x000fe4000f8e10ff */
[----:B------:R-:W-:Y:S01]  /*fb60*/  LEA R21, R21, UR7, 0x2 ;  /* 0x0000000715157c11 */ /* 0x000fe2000f8e10ff */
[----:B------:R5:W-:Y:S01]  /*fb70*/  STS [R19+0x2c], R146 ;  /* 0x00002c9213007388 */ /* 0x000be20000000800 */
[----:B------:R-:W-:Y:S02]  /*fb80*/  LEA R22, R22, UR7, 0x2 ;  /* 0x0000000716167c11 */ /* 0x000fe4000f8e10ff */
[----:B------:R-:W-:Y:S01]  /*fb90*/  LEA R23, R23, UR7, 0x2 ;  /* 0x0000000717177c11 */ /* 0x000fe2000f8e10ff */
[----:B------:R5:W-:Y:S01]  /*fba0*/  STS [R20+0x30], R147 ;  /* 0x0000309314007388 */ /* 0x000be20000000800 */
[----:B0-----:R-:W-:-:S02]  /*fbb0*/  MOV R4, UR44 ;  /* 0x0000002c00047c02 */ /* 0x001fc40008000f00 */
[----:B------:R-:W-:Y:S01]  /*fbc0*/  IADD3 R6, P1, R71, -0x7e0, RZ ;  /* 0xfffff82047067810 */ /* 0x000fe20007f3e0ff */
[----:B------:R0:W-:Y:S03]  /*fbd0*/  STS [R21+0x34], R148 ;  /* 0x0000349415007388 */ /* 0x0001e60000000800 */
[----:B------:R-:W-:Y:S01]  /*fbe0*/  IADD3.X R39, R26, -0x1, RZ, P1, !PT ;  /* 0xffffffff1a277810 */ /* 0x000fe20000ffe4ff */
[----:B------:R0:W-:Y:S04]  /*fbf0*/  STS [R22+0x38], R149 ;  /* 0x0000389516007388 */ /* 0x0001e80000000800 */
[----:B------:R-:W-:Y:S01]  /*fc00*/  STS [R23+0x3c], R150 ;  /* 0x00003c9617007388 */ /* 0x000fe20000000800 */
[----:B------:R-:W-:-:S03]  /*fc10*/  NOP ;  /* 0x0000000000007918 */ /* 0x000fc60000000000 */
        /* <DEDUP_REMOVED lines=15> */
[----:B--2---:R-:W-:-:S04]  /*fd10*/  FADD.FTZ R7, R135, R60 ;  /* 0x0000003c87077221 */ /* 0x004fc80000010000 */
[----:B------:R-:W-:-:S04]  /*fd20*/  FADD.FTZ R0, R7, R136 ;  /* 0x0000008807007221 */ /* 0x000fc80000010000 */
[----:B------:R-:W-:-:S04]  /*fd30*/  FADD.FTZ R7, R0, R137 ;  /* 0x0000008900077221 */ /* 0x000fc80000010000 */
[----:B------:R-:W-:Y:S02]  /*fd40*/  FADD.FTZ R0, R7, R138 ;  /* 0x0000008a07007221 */ /* 0x000fe40000010000 */
[----:B------:R-:W-:Y:S02]  /*fd50*/  LDS R7, [R58] ;  /* 0x000000003a077984 */ /* 0x000fe40000000800 */
[----:B------:R-:W-:Y:S02]  /*fd60*/  FADD.FTZ R5, R0, R139 ;  /* 0x0000008b00057221 */ /* 0x000fe40000010000 */
[----:B------:R2:W-:Y:S02]  /*fd70*/  @!P6 STS [UR7+0x2100], R4 ;  /* 0x00210004ff00e988 */ /* 0x0005e40008000807 */
[----:B-1----:R-:W-:Y:S01]  /*fd80*/  FADD.FTZ R140, R5, R140 ;  /* 0x0000008c058c7221 */ /* 0x002fe20000010000 */
[----:B------:R-:W-:Y:S03]  /*fd90*/  BAR.SYNC.DEFER_BLOCKING 0x0 ;  /* 0x0000000000007b1d */ /* 0x000fe60000010000 */
[----:B---3--:R-:W-:-:S04]  /*fda0*/  FADD.FTZ R141, R140, R141 ;  /* 0x0000008d8c8d7221 */ /* 0x008fc80000010000 */
[----:B----4-:R-:W-:-:S04]  /*fdb0*/  FADD.FTZ R142, R141, R142 ;  /* 0x0000008e8d8e7221 */ /* 0x010fc80000010000 */
[----:B-----5:R-:W-:-:S04]  /*fdc0*/  FADD.FTZ R143, R142, R143 ;  /* 0x0000008f8e8f7221 */ /* 0x020fc80000010000 */
[----:B------:R-:W-:-:S04]  /*fdd0*/  FADD.FTZ R144, R143, R144 ;  /* 0x000000908f907221 */ /* 0x000fc80000010000 */
[----:B------:R-:W-:-:S04]  /*fde0*/  FADD.FTZ R145, R144, R145 ;  /* 0x0000009190917221 */ /* 0x000fc80000010000 */
[----:B------:R-:W-:Y:S01]  /*fdf0*/  FADD.FTZ R146, R145, R146 ;  /* 0x0000009291927221 */ /* 0x000fe20000010000 */
[----:B------:R-:W1:Y:S03]  /*fe00*/  LDS R0, [UR7+0x2100] ;  /* 0x00210007ff007984 */ /* 0x000e660008000800 */
[----:B------:R-:W-:-:S04]  /*fe10*/  FADD.FTZ R147, R146, R147 ;  /* 0x0000009392937221 */ /* 0x000fc80000010000 */
[----:B0-----:R-:W-:-:S04]  /*fe20*/  FADD.FTZ R148, R147, R148 ;  /* 0x0000009493947221 */ /* 0x001fc80000010000 */
[----:B------:R-:W-:-:S04]  /*fe30*/  FADD.FTZ R149, R148, R149 ;  /* 0x0000009594957221 */ /* 0x000fc80000010000 */
[----:B--2---:R-:W-:-:S05]  /*fe40*/  FADD.FTZ R4, R149, R150 ;  /* 0x0000009695047221 */ /* 0x004fca0000010000 */
[----:B------:R0:W-:Y:S01]  /*fe50*/  STL [R1+0xf4], R4 ;  /* 0x0000f40401007387 */ /* 0x0001e20000100800 */
[----:B-1----:R-:W-:-:S13]  /*fe60*/  ISETP.GE.AND P0, PT, R71, R0, PT ;  /* 0x000000004700720c */ /* 0x002fda0003f06270 */
[----:B0-----:R-:W-:Y:S05]  /*fe70*/  @P0 BRA `(.L_x_903) ;  /* 0x0000000000340947 */ /* 0x001fea0003800000 */
        /* <DEDUP_REMOVED lines=13> */
.L_x_903:
[----:B------:R-:W-:Y:S05]  /*ff50*/  BSYNC B0 ;  /* 0x0000000000007941 */ /* 0x000fea0003800000 */
.L_x_902:
[----:B------:R-:W-:Y:S01]  /*ff60*/  ULDC.64 UR18, c[0x0][0x3b0] ;  /* 0x0000ec0000127ab9 */ /* 0x000fe20000000a00 */
[----:B------:R-:W-:Y:S01]  /*ff70*/  UMOV UR9, UR25 ;  /* 0x0000001900097c82 */ /* 0x000fe20008000000 */
[----:B------:R-:W-:Y:S01]  /*ff80*/  UIMAD UR17, UR17, UR18, URZ ;  /* 0x00000012111172a4 */ /* 0x000fe2000f8e023f */
[-C--:B------:R-:W-:Y:S01]  /*ff90*/  ISETP.GE.AND P3, PT, R41, R0.reuse, PT ;  /* 0x000000002900720c */ /* 0x080fe20003f66270 */
[----:B------:R-:W-:Y:S01]  /*ffa0*/  UIMAD.WIDE.U32 UR8, UR10, UR18, UR8 ;  /* 0x000000120a0872a5 */ /* 0x000fe2000f8e0008 */
[-C--:B------:R-:W-:Y:S01]  /*ffb0*/  ISETP.GE.AND P4, PT, R43, R0.reuse, PT ;  /* 0x000000002b00720c */ /* 0x080fe20003f86270 */
[----:B------:R-:W-:Y:S01]  /*ffc0*/  UIMAD UR17, UR10, UR19, UR17 ;  /* 0x000000130a1172a4 */ /* 0x000fe2000f8e0211 */
[-C--:B------:R-:W-:Y:S01]  /*ffd0*/  ISETP.GE.AND P5, PT, R45, R0.reuse, PT ;  /* 0x000000002d00720c */ /* 0x080fe20003fa6270 */
[----:B------:R-:W-:Y:S01]  /*ffe0*/  UIADD3 UR8, UP0, UR27, UR8, URZ ;  /* 0x000000081b087290 */ /* 0x000fe2000ff1e03f */
[-C--:B------:R-:W-:Y:S01]  /*fff0*/  ISETP.GE.AND P6, PT, R47, R0.reuse, PT ;  /* 0x000000002f00720c */ /* 0x080fe20003fc6270 */
[----:B------:R-:W-:Y:S01]  /*10000*/  ULDC.64 UR18, c[0x0][0x3f0] ;  /* 0x0000fc0000127ab9 */ /* 0x000fe20000000a00 */
[----:B------:R-:W-:Y:S01]  /*10010*/  ISETP.GE.AND P1, PT, R51, R0, PT ;  /* 0x000000003300720c */ /* 0x000fe20003f26270 */
[----:B------:R-:W-:Y:S01]  /*10020*/  UIADD3.X UR9, UR30, UR17, UR9, UP0, !UPT ;  /* 0x000000111e097290 */ /* 0x000fe200087fe409 */
[C---:B------:R-:W-:Y:S01]  /*10030*/  LEA R2, P0, R6.reuse, UR18, 0x2 ;  /* 0x0000001206027c11 */ /* 0x040fe2000f8010ff */
[----:B------:R-:W-:Y:S01]  /*10040*/  UISETP.GT.AND UP0, UPT, UR16, 0x1, UPT ;  /* 0x000000011000788c */ /* 0x000fe2000bf04270 */
[----:B0-----:R-:W-:Y:S01]  /*10050*/  MOV R4, UR8 ;  /* 0x0000000800047c02 */ /* 0x001fe20008000f00 */
[----:B------:R-:W-:Y:S01]  /*10060*/  UIADD3 UR14, UP1, UR14, -0x4000, URZ ;  /* 0xffffc0000e0e7890 */ /* 0x000fe2000ff3e03f */
[----:B------:R-:W-:Y:S01]  /*10070*/  LEA.HI.X R3, R6, UR19, R39, 0x2, P0 ;  /* 0x0000001306037c11 */ /* 0x000fe200080f1427 */
[----:B------:R-:W-:Y:S01]  /*10080*/  UIADD3 UR47, UP2, UR47, -0x2000, URZ ;  /* 0xffffe0002f2f7890 */ /* 0x000fe2000ff5e03f */
[C---:B------:R-:W-:Y:S01]  /*10090*/  LEA R2, P0, R4.reuse, R2, 0x2 ;  /* 0x0000000204027211 */ /* 0x040fe200078010ff */
[----:B------:R-:W-:Y:S01]  /*100a0*/  UIADD3 UR49, UP3, UR49, -0x2000, URZ ;  /* 0xffffe00031317890 */ /* 0x000fe2000ff7e03f */
[----:B------:R-:W-:Y:S01]  /*100b0*/  MOV R5, UR9 ;  /* 0x0000000900057c02 */ /* 0x000fe20008000f00 */
[----:B------:R-:W-:Y:S01]  /*100c0*/  UIADD3 UR51, UP4, UR51, -0x2000, URZ ;  /* 0xffffe00033337890 */ /* 0x000fe2000ff9e03f */
[-C--:B------:R-:W-:Y:S01]  /*100d0*/  ISETP.GE.AND P2, PT, R53, R0.reuse, PT ;  /* 0x000000003500720c */ /* 0x080fe20003f46270 */
        /* <DEDUP_REMOVED lines=32> */
.L_x_798:
        /* <DEDUP_REMOVED lines=41> */
.L_x_906:
[----:B------:R-:W-:Y:S05]  /*10570*/  BSYNC B0 ;  /* 0x0000000000007941 */ /* 0x000fea0003800000 */
.L_x_905:
        /* <DEDUP_REMOVED lines=44> */
.L_x_908:
[----:B------:R-:W2:Y:S02]  /*10840*/  S2R R11, SR_TID.X ;  /* 0x00000000000b7919 */ /* 0x000ea40000002100 */
.L_x_909:
[----:B------:R-:W-:Y:S05]  /*10850*/  BSYNC B0 ;  /* 0x0000000000007941 */ /* 0x000fea0003800000 */
.L_x_907:
        /* <DEDUP_REMOVED lines=23> */
.L_x_911:
        /* <DEDUP_REMOVED lines=32> */
.L_x_910:
[----:B------:R-:W-:Y:S05]  /*10bd0*/  EXIT ;  /* 0x000000000000794d */ /* 0x000fea0003800000 */
.L_x_808:
[----:B------:R-:W-:Y:S01]  /*10be0*/  HFMA2.MMA R77, -RZ, RZ, 0, 5.9604644775390625e-08 ;  /* 0x00000001ff4d7435 */ /* 0x000fe200000001ff */
[----:B------:R-:W-:Y:S02]  /*10bf0*/  MOV R208, R203 ;  /* 0x000000cb00d07202 */ /* 0x000fe40000000f00 */
[----:B------:R-:W-:Y:S02]  /*10c00*/  MOV R76, RZ ;  /* 0x000000ff004c7202 */ /* 0x000fe40000000f00 */
[----:B------:R-:W-:-:S07]  /*10c10*/  MOV R79, 0xffffffff ;  /* 0xffffffff004f7802 */ /* 0x000fce0000000f00 */
[----:B------:R-:W-:Y:S05]  /*10c20*/  WARPSYNC.COLLECTIVE R79, `(.L_x_912) ;  /* 0x000000004f087348 */ /* 0x000fea0003c00000 */
[----:B------:R0:W1:Y:S02]  /*10c30*/  SHFL.UP P1, R78, R208, R77, R76 ;  /* 0x0400004dd04e7389 */ /* 0x000064000002004c */
[----:B01----:R-:W-:Y:S01]  /*10c40*/  ENDCOLLECTIVE ;  /* 0x000000000000791b */ /* 0x003fe20003800000 */
.L_x_912:
[----:B------:R-:W-:Y:S02]  /*10c50*/  MOV R208, R205 ;  /* 0x000000cd00d07202 */ /* 0x000fe40000000f00 */
[----:B------:R-:W-:-:S07]  /*10c60*/  MOV R207, R78 ;  /* 0x0000004e00cf7202 */ /* 0x000fce0000000f00 */
[----:B------:R-:W-:Y:S05]  /*10c70*/  WARPSYNC.COLLECTIVE R79, `(.L_x_913) ;  /* 0x000000004f087348 */ /* 0x000fea0003c00000 */
[----:B------:R0:W1:Y:S02]  /*10c80*/  SHFL.UP P1, R78, R208, R77, R76 ;  /* 0x0400004dd04e7389 */ /* 0x000064000002004c */
[----:B01----:R-:W-:Y:S01]  /*10c90*/  ENDCOLLECTIVE ;  /* 0x000000000000791b */ /* 0x003fe20003800000 */
.L_x_913:
[----:B------:R-:W-:Y:S02]  /*10ca0*/  MOV R208, R206 ;  /* 0x000000ce00d07202 */ /* 0x000fe40000000f00 */
[----:B------:R-:W-:-:S07]  /*10cb0*/  MOV R209, R78 ;  /* 0x0000004e00d17202 */ /* 0x000fce0000000f00 */
[----:B------:R-:W-:Y:S05]  /*10cc0*/  WARPSYNC.COLLECTIVE R79, `(.L_x_914) ;  /* 0x000000004f087348 */ /* 0x000fea0003c00000 */
[----:B------:R0:W1:Y:S02]  /*10cd0*/  SHFL.UP P1, R78, R208, R77, R76 ;  /* 0x0400004dd04e7389 */ /* 0x000064000002004c */
[----:B01----:R-:W-:Y:S01]  /*10ce0*/  ENDCOLLECTIVE ;  /* 0x000000000000791b */ /* 0x003fe20003800000 */
.L_x_914:
[----:B------:R-:W-:Y:S02]  /*10cf0*/  MOV R208, R204 ;  /* 0x000000cc00d07202 */ /* 0x000fe40000000f00 */
[----:B------:R-:W-:-:S07]  /*10d00*/  MOV R210, R78 ;  /* 0x0000004e00d27202 */ /* 0x000fce0000000f00 */
[----:B------:R-:W-:Y:S05]  /*10d10*/  WARPSYNC.COLLECTIVE R79, `(.L_x_915) ;  /* 0x000000004f087348 */ /* 0x000fea0003c00000 */
[----:B------:R0:W1:Y:S02]  /*10d20*/  SHFL.UP P1, R78, R208, R77, R76 ;  /* 0x0400004dd04e7389 */ /* 0x000064000002004c */
[----:B01----:R-:W-:Y:S01]  /*10d30*/  ENDCOLLECTIVE ;  /* 0x000000000000791b */ /* 0x003fe20003800000 */
.L_x_915:
        /* <DEDUP_REMOVED lines=19> */
.L_x_916:
[----:B------:R-:W-:Y:S02]  /*10e70*/  MOV R208, R205 ;  /* 0x000000cd00d07202 */ /* 0x000fe40000000f00 */
[----:B------:R-:W-:-:S07]  /*10e80*/  MOV R209, R78 ;  /* 0x0000004e00d17202 */ /* 0x000fce0000000f00 */
[----:B------:R-:W-:Y:S05]  /*10e90*/  WARPSYNC.COLLECTIVE R79, `(.L_x_917) ;  /* 0x000000004f087348 */ /* 0x000fea0003c00000 */
[----:B------:R0:W1:Y:S02]  /*10ea0*/  SHFL.UP P1, R78, R208, R77, R76 ;  /* 0x0400004dd04e7389 */ /* 0x000064000002004c */
[----:B01----:R-:W-:Y:S01]  /*10eb0*/  ENDCOLLECTIVE ;  /* 0x000000000000791b */ /* 0x003fe20003800000 */
.L_x_917:
[----:B------:R-:W-:Y:S02]  /*10ec0*/  MOV R208, R206 ;  /* 0x000000ce00d07202 */ /* 0x000fe40000000f00 */
[----:B------:R-:W-:-:S07]  /*10ed0*/  MOV R210, R78 ;  /* 0x0000004e00d27202 */ /* 0x000fce0000000f00 */
[----:B------:R-:W-:Y:S05]  /*10ee0*/  WARPSYNC.COLLECTIVE R79, `(.L_x_918) ;  /* 0x000000004f087348 */ /* 0x000fea0003c00000 */
[----:B------:R0:W1:Y:S02]  /*10ef0*/  SHFL.UP P1, R78, R208, R77, R76 ;  /* 0x0400004dd04e7389 */ /* 0x000064000002004c */
[----:B01----:R-:W-:Y:S01]  /*10f00*/  ENDCOLLECTIVE ;  /* 0x000000000000791b */ /* 0x003fe20003800000 */
.L_x_918:
[----:B------:R-:W-:Y:S02]  /*10f10*/  MOV R208, R204 ;  /* 0x000000cc00d07202 */ /* 0x000fe40000000f00 */
[----:B------:R-:W-:-:S07]  /*10f20*/  MOV R207, R78 ;  /* 0x0000004e00cf7202 */ /* 0x000fce0000000f00 */
[----:B------:R-:W-:Y:S05]  /*10f30*/  WARPSYNC.COLLECTIVE R79, `(.L_x_919) ;  /* 0x000000004f087348 */ /* 0x000fea0003c00000 */
[----:B------:R0:W1:Y:S02]  /*10f40*/  SHFL.UP P1, R78, R208, R77, R76 ;  /* 0x0400004dd04e7389 */ /* 0x000064000002004c */
[----:B01----:R-:W-:Y:S01]  /*10f50*/  ENDCOLLECTIVE ;  /* 0x000000000000791b */ /* 0x003fe20003800000 */
.L_x_919:
        /* <DEDUP_REMOVED lines=19> */
.L_x_920:
[----:B------:R-:W-:Y:S02]  /*11090*/  MOV R208, R205 ;  /* 0x000000cd00d07202 */ /* 0x000fe40000000f00 */
[----:B------:R-:W-:-:S07]  /*110a0*/  MOV R209, R78 ;  /* 0x0000004e00d17202 */ /* 0x000fce0000000f00 */
[----:B------:R-:W-:Y:S05]  /*110b0*/  WARPSYNC.COLLECTIVE R79, `(.L_x_921) ;  /* 0x000000004f087348 */ /* 0x000fea0003c00000 */
[----:B------:R0:W1:Y:S02]  /*110c0*/  SHFL.UP P1, R78, R208, R77, R76 ;  /* 0x0400004dd04e7389 */ /* 0x000064000002004c */
[----:B01----:R-:W-:Y:S01]  /*110d0*/  ENDCOLLECTIVE ;  /* 0x000000000000791b */ /* 0x003fe20003800000 */
.L_x_921:
[----:B------:R-:W-:Y:S02]  /*110e0*/  MOV R208, R206 ;  /* 0x000000ce00d07202 */ /* 0x000fe40000000f00 */
[----:B------:R-:W-:-:S07]  /*110f0*/  MOV R210, R78 ;  /* 0x0000004e00d27202 */ /* 0x000fce0000000f00 */
[----:B------:R-:W-:Y:S05]  /*11100*/  WARPSYNC.COLLECTIVE R79, `(.L_x_922) ;  /* 0x000000004f087348 */ /* 0x000fea0003c00000 */
[----:B------:R0:W1:Y:S02]  /*11110*/  SHFL.UP P1, R78, R208, R77, R76 ;  /* 0x0400004dd04e7389 */ /* 0x000064000002004c */
[----:B01----:R-:W-:Y:S01]  /*11120*/  ENDCOLLECTIVE ;  /* 0x000000000000791b */ /* 0x003fe20003800000 */
.L_x_922:
[----:B------:R-:W-:Y:S02]  /*11130*/  MOV R208, R204 ;  /* 0x000000cc00d07202 */ /* 0x000fe40000000f00 */
[----:B------:R-:W-:-:S07]  /*11140*/  MOV R207, R78 ;  /* 0x0000004e00cf7202 */ /* 0x000fce0000000f00 */
[----:B------:R-:W-:Y:S05]  /*11150*/  WARPSYNC.COLLECTIVE R79, `(.L_x_923) ;  /* 0x000000004f087348 */ /* 0x000fea0003c00000 */
[----:B------:R0:W1:Y:S02]  /*11160*/  SHFL.UP P1, R78, R208, R77, R76 ;  /* 0x0400004dd04e7389 */ /* 0x000064000002004c */
[----:B01----:R-:W-:Y:S01]  /*11170*/  ENDCOLLECTIVE ;  /* 0x000000000000791b */ /* 0x003fe20003800000 */
.L_x_923:
        /* <DEDUP_REMOVED lines=19> */
.L_x_924:
[----:B------:R-:W-:Y:S02]  /*112b0*/  MOV R208, R205 ;  /* 0x000000cd00d07202 */ /* 0x000fe40000000f00 */
[----:B------:R-:W-:-:S07]  /*112c0*/  MOV R209, R78 ;  /* 0x0000004e00d17202 */ /* 0x000fce0000000f00 */
[----:B------:R-:W-:Y:S05]  /*112d0*/  WARPSYNC.COLLECTIVE R79, `(.L_x_925) ;  /* 0x000000004f087348 */ /* 0x000fea0003c00000 */
[----:B------:R0:W1:Y:S02]  /*112e0*/  SHFL.UP P1, R78, R208, R77, R76 ;  /* 0x0400004dd04e7389 */ /* 0x000064000002004c */
[----:B01----:R-:W-:Y:S01]  /*112f0*/  ENDCOLLECTIVE ;  /* 0x000000000000791b */ /* 0x003fe20003800000 */
.L_x_925:
[----:B------:R-:W-:Y:S02]  /*11300*/  MOV R208, R206 ;  /* 0x000000ce00d07202 */ /* 0x000fe40000000f00 */
[----:B------:R-:W-:-:S07]  /*11310*/  MOV R210, R78 ;  /* 0x0000004e00d27202 */ /* 0x000fce0000000f00 */
[----:B------:R-:W-:Y:S05]  /*11320*/  WARPSYNC.COLLECTIVE R79, `(.L_x_926) ;  /* 0x000000004f087348 */ /* 0x000fea0003c00000 */
[----:B------:R0:W1:Y:S02]  /*11330*/  SHFL.UP P1, R78, R208, R77, R76 ;  /* 0x0400004dd04e7389 */ /* 0x000064000002004c */
[----:B01----:R-:W-:Y:S01]  /*11340*/  ENDCOLLECTIVE ;  /* 0x000000000000791b */ /* 0x003fe20003800000 */
.L_x_926:
[----:B------:R-:W-:Y:S02]  /*11350*/  MOV R208, R204 ;  /* 0x000000cc00d07202 */ /* 0x000fe40000000f00 */
[----:B------:R-:W-:-:S07]  /*11360*/  MOV R207, R78 ;  /* 0x0000004e00cf7202 */ /* 0x000fce0000000f00 */
[----:B------:R-:W-:Y:S05]  /*11370*/  WARPSYNC.COLLECTIVE R79, `(.L_x_927) ;  /* 0x000000004f087348 */ /* 0x000fea0003c00000 */
[----:B------:R0:W1:Y:S02]  /*11380*/  SHFL.UP P1, R78, R208, R77, R76 ;  /* 0x0400004dd04e7389 */ /* 0x000064000002004c */
[----:B01----:R-:W-:Y:S01]  /*11390*/  ENDCOLLECTIVE ;  /* 0x000000000000791b */ /* 0x003fe20003800000 */
.L_x_927:
        /* <DEDUP_REMOVED lines=19> */
.L_x_928:
[----:B------:R-:W-:Y:S02]  /*114d0*/  MOV R208, R205 ;  /* 0x000000cd00d07202 */ /* 0x000fe40000000f00 */
[----:B------:R-:W-:-:S07]  /*114e0*/  MOV R207, R78 ;  /* 0x0000004e00cf7202 */ /* 0x000fce0000000f00 */
[----:B------:R-:W-:Y:S05]  /*114f0*/  WARPSYNC.COLLECTIVE R79, `(.L_x_929) ;  /* 0x000000004f087348 */ /* 0x000fea0003c00000 */
[----:B------:R0:W1:Y:S02]  /*11500*/  SHFL.UP P1, R78, R208, R77, R76 ;  /* 0x0400004dd04e7389 */ /* 0x000064000002004c */
[----:B01----:R-:W-:Y:S01]  /*11510*/  ENDCOLLECTIVE ;  /* 0x000000000000791b */ /* 0x003fe20003800000 */
.L_x_929:
[----:B------:R-:W-:Y:S02]  /*11520*/  MOV R208, R206 ;  /* 0x000000ce00d07202 */ /* 0x000fe40000000f00 */
[----:B------:R-:W-:-:S07]  /*11530*/  MOV R209, R78 ;  /* 0x0000004e00d17202 */ /* 0x000fce0000000f00 */
[----:B------:R-:W-:Y:S05]  /*11540*/  WARPSYNC.COLLECTIVE R79, `(.L_x_930) ;  /* 0x000000004f087348 */ /* 0x000fea0003c00000 */
[----:B------:R0:W1:Y:S02]  /*11550*/  SHFL.UP P1, R78, R208, R77, R76 ;  /* 0x0400004dd04e7389 */ /* 0x000064000002004c */
[----:B01----:R-:W-:Y:S01]  /*11560*/  ENDCOLLECTIVE ;  /* 0x000000000000791b */ /* 0x003fe20003800000 */
.L_x_930:
[----:B------:R-:W-:Y:S02]  /*11570*/  MOV R208, R204 ;  /* 0x000000cc00d07202 */ /* 0x000fe40000000f00 */
[----:B------:R-:W-:-:S07]  /*11580*/  MOV R210, R78 ;  /* 0x0000004e00d27202 */ /* 0x000fce0000000f00 */
[----:B------:R-:W-:Y:S05]  /*11590*/  WARPSYNC.COLLECTIVE R79, `(.L_x_931) ;  /* 0x000000004f087348 */ /* 0x000fea0003c00000 */
[----:B------:R0:W1:Y:S02]  /*115a0*/  SHFL.UP P1, R78, R208, R77, R76 ;  /* 0x0400004dd04e7389 */ /* 0x000064000002004c */
[----:B01----:R-:W-:Y:S01]  /*115b0*/  ENDCOLLECTIVE ;  /* 0x000000000000791b */ /* 0x003fe20003800000 */
.L_x_931:
[----:B------:R-:W-:Y:S01]  /*115c0*/  MOV R77, R78 ;  /* 0x0000004e004d7202 */ /* 0x000fe20000000f00 */
[----:B------:R-:W-:Y:S06]  /*115d0*/  BRA `(.L_x_932) ;  /* 0xffffff70007c7947 */ /* 0x000fec000383ffff */
.L_x_809:
[----:B------:R-:W-:Y:S01]  /*115e0*/  HFMA2.MMA R77, -RZ, RZ, 0, 1.847743988037109375e-06 ;  /* 0x0000001fff4d7435 */ /* 0x000fe200000001ff */
[----:B------:R-:W-:Y:S01]  /*115f0*/  BSSY B0, `(.L_x_933) ;  /* 0x0000007000007945 */ /* 0x000fe20003800000 */
[----:B------:R-:W-:Y:S02]  /*11600*/  MOV R78, R203 ;  /* 0x000000cb004e7202 */ /* 0x000fe40000000f00 */
[----:B------:R-:W-:Y:S02]  /*11610*/  MOV R76, 0x1f ;  /* 0x0000001f004c7802 */ /* 0x000fe40000000f00 */
[----:B------:R-:W-:-:S07]  /*11620*/  MOV R79, 0xffffffff ;  /* 0xffffffff004f7802 */ /* 0x000fce0000000f00 */
[----:B------:R-:W-:Y:S05]  /*11630*/  WARPSYNC.COLLECTIVE R79, `(.L_x_934) ;  /* 0x000000004f087348 */ /* 0x000fea0003c00000 */
[----:B------:R0:W1:Y:S02]  /*11640*/  SHFL.IDX P1, R235, R78, R77, R76 ;  /* 0x0000004d4eeb7389 */ /* 0x000064000002004c */
[----:B01----:R-:W-:Y:S01]  /*11650*/  ENDCOLLECTIVE ;  /* 0x000000000000791b */ /* 0x003fe20003800000 */
.L_x_934:
[----:B------:R-:W-:Y:S05]  /*11660*/  BSYNC B0 ;  /* 0x0000000000007941 */ /* 0x000fea0003800000 */
.L_x_933:
[----:B------:R-:W-:Y:S05]  /*11670*/  BRA `(.L_x_935) ;  /* 0xffffff70008c7947 */ /* 0x000fea000383ffff */
.L_x_810:
        /* <DEDUP_REMOVED lines=8> */
.L_x_937:
[----:B------:R-:W-:Y:S05]  /*11700*/  BSYNC B0 ;  /* 0x0000000000007941 */ /* 0x000fea0003800000 */
.L_x_936:
[----:B------:R-:W-:Y:S05]  /*11710*/  BRA `(.L_x_938) ;  /* 0xffffff70006c7947 */ /* 0x000fea000383ffff */
.L_x_811:
        /* <DEDUP_REMOVED lines=8> */
.L_x_940:
[----:B------:R-:W-:Y:S05]  /*117a0*/  BSYNC B0 ;  /* 0x0000000000007941 */ /* 0x000fea0003800000 */
.L_x_939:
[----:B------:R-:W-:Y:S05]  /*117b0*/  BRA `(.L_x_941) ;  /* 0xffffff70004c7947 */ /* 0x000fea000383ffff */
.L_x_812:
        /* <DEDUP_REMOVED lines=8> */
.L_x_943:
[----:B------:R-:W-:Y:S05]  /*11840*/  BSYNC B0 ;  /* 0x0000000000007941 */ /* 0x000fea0003800000 */
.L_x_942:
[----:B------:R-:W-:Y:S05]  /*11850*/  BRA `(.L_x_944) ;  /* 0xffffff70002c7947 */ /* 0x000fea000383ffff */
.L_x_813:
[----:B------:R-:W-:Y:S01]  /*11860*/  HFMA2.MMA R77, -RZ, RZ, 0, 5.9604644775390625e-08 ;  /* 0x00000001ff4d7435 */ /* 0x000fe200000001ff */
[----:B------:R-:W-:Y:S01]  /*11870*/  BSSY B0, `(.L_x_945) ;  /* 0x0000007000007945 */ /* 0x000fe20003800000 */
[----:B------:R-:W-:Y:S02]  /*11880*/  MOV R208, R203 ;  /* 0x000000cb00d07202 */ /* 0x000fe40000000f00 */
[----:B------:R-:W-:Y:S02]  /*11890*/  MOV R76, RZ ;  /* 0x000000ff004c7202 */ /* 0x000fe40000000f00 */
[----:B------:R-:W-:-:S07]  /*118a0*/  MOV R79, 0xffffffff ;  /* 0xffffffff004f7802 */ /* 0x000fce0000000f00 */
[----:B------:R-:W-:Y:S05]  /*118b0*/  WARPSYNC.COLLECTIVE R79, `(.L_x_946) ;  /* 0x000000004f087348 */ /* 0x000fea0003c00000 */
[----:B------:R0:W1:Y:S02]  /*118c0*/  SHFL.UP P1, R78, R208, R77, R76 ;  /* 0x0400004dd04e7389 */ /* 0x000064000002004c */
[----:B01----:R-:W-:Y:S01]  /*118d0*/  ENDCOLLECTIVE ;  /* 0x000000000000791b */ /* 0x003fe20003800000 */
.L_x_946:
[----:B------:R-:W-:Y:S05]  /*118e0*/  BSYNC B0 ;  /* 0x0000000000007941 */ /* 0x000fea0003800000 */
.L_x_945:
        /* <DEDUP_REMOVED lines=8> */
.L_x_947:
[----:B------:R-:W-:Y:S02]  /*11970*/  MOV R208, R206 ;  /* 0x000000ce00d07202 */ /* 0x000fe40000000f00 */
[----:B------:R-:W-:-:S07]  /*11980*/  MOV R205, R78 ;  /* 0x0000004e00cd7202 */ /* 0x000fce0000000f00 */
[----:B------:R-:W-:Y:S05]  /*11990*/  WARPSYNC.COLLECTIVE R79, `(.L_x_948) ;  /* 0x000000004f087348 */ /* 0x000fea0003c00000 */
[----:B------:R0:W1:Y:S02]  /*119a0*/  SHFL.UP P1, R78, R208, R77, R76 ;  /* 0x0400004dd04e7389 */ /* 0x000064000002004c */
[----:B01----:R-:W-:Y:S01]  /*119b0*/  ENDCOLLECTIVE ;  /* 0x000000000000791b */ /* 0x003fe20003800000 */
.L_x_948:
[----:B------:R-:W-:Y:S02]  /*119c0*/  MOV R208, R204 ;  /* 0x000000cc00d07202 */ /* 0x000fe40000000f00 */
[----:B------:R-:W-:-:S07]  /*119d0*/  MOV R206, R78 ;  /* 0x0000004e00ce7202 */ /* 0x000fce0000000f00 */
[----:B------:R-:W-:Y:S05]  /*119e0*/  WARPSYNC.COLLECTIVE R79, `(.L_x_949) ;  /* 0x000000004f087348 */ /* 0x000fea0003c00000 */
[----:B------:R0:W1:Y:S02]  /*119f0*/  SHFL.UP P1, R78, R208, R77, R76 ;  /* 0x0400004dd04e7389 */ /* 0x000064000002004c */
[----:B01----:R-:W-:Y:S01]  /*11a00*/  ENDCOLLECTIVE ;  /* 0x000000000000791b */ /* 0x003fe20003800000 */
.L_x_949:
[----:B------:R-:W-:Y:S01]  /*11a10*/  HFMA2.MMA R77, -RZ, RZ, 0, 0 ;  /* 0x00000000ff4d7435 */ /* 0x000fe200000001ff */
[----:B------:R-:W-:Y:S02]  /*11a20*/  MOV R76, 0x1f ;  /* 0x0000001f004c7802 */ /* 0x000fe40000000f00 */
[----:B------:R-:W-:Y:S02]  /*11a30*/  MOV R204, R78 ;  /* 0x0000004e00cc7202 */ /* 0x000fe40000000f00 */
[----:B------:R-:W-:-:S07]  /*11a40*/  MOV R78, R60 ;  /* 0x0000003c004e7202 */ /* 0x000fce0000000f00 */
[----:B------:R-:W-:Y:S05]  /*11a50*/  WARPSYNC.COLLECTIVE R79, `(.L_x_950) ;  /* 0x000000004f087348 */ /* 0x000fea0003c00000 */
[----:B------:R0:W1:Y:S02]  /*11a60*/  SHFL.IDX P1, R235, R78, R77, R76 ;  /* 0x0000004d4eeb7389 */ /* 0x000064000002004c */
[----:B01----:R-:W-:Y:S01]  /*11a70*/  ENDCOLLECTIVE ;  /* 0x000000000000791b */ /* 0x003fe20003800000 */
.L_x_950:
[----:B------:R-:W-:Y:S02]  /*11a80*/  MOV R78, R61 ;  /* 0x0000003d004e7202 */ /* 0x000fe40000000f00 */
[----:B------:R-:W-:-:S07]  /*11a90*/  MOV R60, R235 ;  /* 0x000000eb003c7202 */ /* 0x000fce0000000f00 */
[----:B------:R-:W-:Y:S05]  /*11aa0*/  WARPSYNC.COLLECTIVE R79, `(.L_x_951) ;  /* 0x000000004f087348 */ /* 0x000fea0003c00000 */
[----:B------:R0:W1:Y:S02]  /*11ab0*/  SHFL.IDX P1, R235, R78, R77, R76 ;  /* 0x0000004d4eeb7389 */ /* 0x000064000002004c */
[----:B01----:R-:W-:Y:S01]  /*11ac0*/  ENDCOLLECTIVE ;  /* 0x000000000000791b */ /* 0x003fe20003800000 */
.L_x_951:
[----:B------:R-:W-:Y:S02]  /*11ad0*/  MOV R78, R62 ;  /* 0x0000003e004e7202 */ /* 0x000fe40000000f00 */
[----:B------:R-:W-:-:S07]  /*11ae0*/  MOV R61, R235 ;  /* 0x000000eb003d7202 */ /* 0x000fce0000000f00 */
[----:B------:R-:W-:Y:S05]  /*11af0*/  WARPSYNC.COLLECTIVE R79, `(.L_x_952) ;  /* 0x000000004f087348 */ /* 0x000fea0003c00000 */
[----:B------:R0:W1:Y:S02]  /*11b00*/  SHFL.IDX P1, R235, R78, R77, R76 ;  /* 0x0000004d4eeb7389 */ /* 0x000064000002004c */
[----:B01----:R-:W-:Y:S01]  /*11b10*/  ENDCOLLECTIVE ;  /* 0x000000000000791b */ /* 0x003fe20003800000 */
.L_x_952:
[----:B------:R-:W-:Y:S02]  /*11b20*/  MOV R78, R63 ;  /* 0x0000003f004e7202 */ /* 0x000fe40000000f00 */
[----:B------:R-:W-:-:S07]  /*11b30*/  MOV R62, R235 ;  /* 0x000000eb003e7202 */ /* 0x000fce0000000f00 */
[----:B------:R-:W-:Y:S05]  /*11b40*/  WARPSYNC.COLLECTIVE R79, `(.L_x_953) ;  /* 0x000000004f087348 */ /* 0x000fea0003c00000 */
[----:B------:R0:W1:Y:S02]  /*11b50*/  SHFL.IDX P1, R235, R78, R77, R76 ;  /* 0x0000004d4eeb7389 */ /* 0x000064000002004c */
[----:B01----:R-:W-:Y:S01]  /*11b60*/  ENDCOLLECTIVE ;  /* 0x000000000000791b */ /* 0x003fe20003800000 */
.L_x_953:
[----:B------:R-:W-:Y:S01]  /*11b70*/  MOV R63, R235 ;  /* 0x000000eb003f7202 */ /* 0x000fe20000000f00 */
[----:B------:R-:W-:Y:S06]  /*11b80*/  BRA `(.L_x_954) ;  /* 0xffffff6c00887947 */ /* 0x000fec000383ffff */
.L_x_815:
[----:B------:R-:W-:Y:S01]  /*11b90*/  HFMA2.MMA R245, -RZ, RZ, 0, 5.9604644775390625e-08 ;  /* 0x00000001fff57435 */ /* 0x000fe200000001ff */
[----:B------:R-:W-:Y:S02]  /*11ba0*/  MOV R244, R240 ;  /* 0x000000f000f47202 */ /* 0x000fe40000000f00 */
[----:B------:R-:W-:Y:S02]  /*11bb0*/  MOV R252, 0x1f ;  /* 0x0000001f00fc7802 */ /* 0x000fe40000000f00 */
[----:B------:R-:W-:-:S07]  /*11bc0*/  MOV R79, 0xffffffff ;  /* 0xffffffff004f7802 */ /* 0x000fce0000000f00 */
[----:B------:R-:W-:Y:S05]  /*11bd0*/  WARPSYNC.COLLECTIVE R79, `(.L_x_955) ;  /* 0x000000004f087348 */ /* 0x000fea0003c00000 */
[----:B------:R0:W1:Y:S02]  /*11be0*/  SHFL.DOWN P1, R235, R244, R245, R252 ;  /* 0x080000f5f4eb7389 */ /* 0x00006400000200fc */
[----:B01----:R-:W-:Y:S01]  /*11bf0*/  ENDCOLLECTIVE ;  /* 0x000000000000791b */ /* 0x003fe20003800000 */
.L_x_955:
[----:B------:R-:W-:Y:S02]  /*11c00*/  MOV R244, R241 ;  /* 0x000000f100f47202 */ /* 0x000fe40000000f00 */
[----:B------:R-:W-:-:S07]  /*11c10*/  MOV R76, R235 ;  /* 0x000000eb004c7202 */ /* 0x000fce0000000f00 */
[----:B------:R-:W-:Y:S05]  /*11c20*/  WARPSYNC.COLLECTIVE R79, `(.L_x_956) ;  /* 0x000000004f087348 */ /* 0x000fea0003c00000 */
[----:B------:R0:W1:Y:S02]  /*11c30*/  SHFL.DOWN P1, R235, R244, R245, R252 ;  /* 0x080000f5f4eb7389 */ /* 0x00006400000200fc */
[----:B01----:R-:W-:Y:S01]  /*11c40*/  ENDCOLLECTIVE ;  /* 0x000000000000791b */ /* 0x003fe20003800000 */
.L_x_956:
[----:B------:R-:W-:Y:S02]  /*11c50*/  MOV R244, R242 ;  /* 0x000000f200f47202 */ /* 0x000fe40000000f00 */
[----:B------:R-:W-:-:S07]  /*11c60*/  MOV R77, R235 ;  /* 0x000000eb004d7202 */ /* 0x000fce0000000f00 */
[----:B------:R-:W-:Y:S05]  /*11c70*/  WARPSYNC.COLLECTIVE R79, `(.L_x_957) ;  /* 0x000000004f087348 */ /* 0x000fea0003c00000 */
[----:B------:R0:W1:Y:S02]  /*11c80*/  SHFL.DOWN P1, R235, R244, R245, R252 ;  /* 0x080000f5f4eb7389 */ /* 0x00006400000200fc */
[----:B01----:R-:W-:Y:S01]  /*11c90*/  ENDCOLLECTIVE ;  /* 0x000000000000791b */ /* 0x003fe20003800000 */
.L_x_957:
[----:B------:R-:W-:Y:S02]  /*11ca0*/  MOV R244, R243 ;  /* 0x000000f300f47202 */ /* 0x000fe40000000f00 */
[----:B------:R-:W-:-:S07]  /*11cb0*/  MOV R78, R235 ;  /* 0x000000eb004e7202 */ /* 0x000fce0000000f00 */
[----:B------:R-:W-:Y:S05]  /*11cc0*/  WARPSYNC.COLLECTIVE R79, `(.L_x_958) ;  /* 0x000000004f087348 */ /* 0x000fea0003c00000 */
[----:B------:R0:W1:Y:S02]  /*11cd0*/  SHFL.DOWN P1, R235, R244, R245, R252 ;  /* 0x080000f5f4eb7389 */ /* 0x00006400000200fc */
[----:B01----:R-:W-:Y:S01]  /*11ce0*/  ENDCOLLECTIVE ;  /* 0x000000000000791b */ /* 0x003fe20003800000 */
.L_x_958:
[----:B------:R-:W-:Y:S01]  /*11cf0*/  MOV R79, R235 ;  /* 0x000000eb004f7202 */ /* 0x000fe20000000f00 */
[----:B------:R-:W-:Y:S06]  /*11d00*/  BRA `(.L_x_959) ;  /* 0xffffff8000907947 */ /* 0x000fec000383ffff */
.L_x_818:
        /* <DEDUP_REMOVED lines=8> */
.L_x_961:
[----:B------:R-:W-:Y:S05]  /*11d90*/  BSYNC B0 ;  /* 0x0000000000007941 */ /* 0x000fea0003800000 */
.L_x_960:
        /* <DEDUP_REMOVED lines=8> */
.L_x_962:
[----:B------:R-:W-:Y:S02]  /*11e20*/  MOV R244, R242 ;  /* 0x000000f200f47202 */ /* 0x000fe40000000f00 */
[----:B------:R-:W-:-:S07]  /*11e30*/  MOV R77, R235 ;  /* 0x000000eb004d7202 */ /* 0x000fce0000000f00 */
[----:B------:R-:W-:Y:S05]  /*11e40*/  WARPSYNC.COLLECTIVE R79, `(.L_x_963) ;  /* 0x000000004f087348 */ /* 0x000fea0003c00000 */
[----:B------:R0:W1:Y:S02]  /*11e50*/  SHFL.DOWN P1, R235, R244, R245, R252 ;  /* 0x080000f5f4eb7389 */ /* 0x00006400000200fc */
[----:B01----:R-:W-:Y:S01]  /*11e60*/  ENDCOLLECTIVE ;  /* 0x000000000000791b */ /* 0x003fe20003800000 */
.L_x_963:
[----:B------:R-:W-:Y:S02]  /*11e70*/  MOV R244, R243 ;  /* 0x000000f300f47202 */ /* 0x000fe40000000f00 */
[----:B------:R-:W-:-:S07]  /*11e80*/  MOV R78, R235 ;  /* 0x000000eb004e7202 */ /* 0x000fce0000000f00 */
[----:B------:R-:W-:Y:S05]  /*11e90*/  WARPSYNC.COLLECTIVE R79, `(.L_x_964) ;  /* 0x000000004f087348 */ /* 0x000fea0003c00000 */
[----:B------:R0:W1:Y:S02]  /*11ea0*/  SHFL.DOWN P1, R235, R244, R245, R252 ;  /* 0x080000f5f4eb7389 */ /* 0x00006400000200fc */
[----:B01----:R-:W-:Y:S01]  /*11eb0*/  ENDCOLLECTIVE ;  /* 0x000000000000791b */ /* 0x003fe20003800000 */
.L_x_964:
[----:B------:R-:W-:Y:S01]  /*11ec0*/  MOV R79, R235 ;  /* 0x000000eb004f7202 */ /* 0x000fe20000000f00 */
[----:B------:R-:W-:Y:S06]  /*11ed0*/  BRA `(.L_x_965) ;  /* 0xffffff8000707947 */ /* 0x000fec000383ffff */
.L_x_821:
        /* <DEDUP_REMOVED lines=8> */
.L_x_967:
[----:B------:R-:W-:Y:S05]  /*11f60*/  BSYNC B0 ;  /* 0x0000000000007941 */ /* 0x000fea0003800000 */
.L_x_966:
        /* <DEDUP_REMOVED lines=8> */
.L_x_968:
[----:B------:R-:W-:Y:S02]  /*11ff0*/  MOV R244, R242 ;  /* 0x000000f200f47202 */ /* 0x000fe40000000f00 */
[----:B------:R-:W-:-:S07]  /*12000*/  MOV R77, R235 ;  /* 0x000000eb004d7202 */ /* 0x000fce0000000f00 */
[----:B------:R-:W-:Y:S05]  /*12010*/  WARPSYNC.COLLECTIVE R79, `(.L_x_969) ;  /* 0x000000004f087348 */ /* 0x000fea0003c00000 */
[----:B------:R0:W1:Y:S02]  /*12020*/  SHFL.DOWN P1, R235, R244, R245, R252 ;  /* 0x080000f5f4eb7389 */ /* 0x00006400000200fc */
[----:B01----:R-:W-:Y:S01]  /*12030*/  ENDCOLLECTIVE ;  /* 0x000000000000791b */ /* 0x003fe20003800000 */
.L_x_969:
[----:B------:R-:W-:Y:S02]  /*12040*/  MOV R244, R243 ;  /* 0x000000f300f47202 */ /* 0x000fe40000000f00 */
[----:B------:R-:W-:-:S07]  /*12050*/  MOV R78, R235 ;  /* 0x000000eb004e7202 */ /* 0x000fce0000000f00 */
[----:B------:R-:W-:Y:S05]  /*12060*/  WARPSYNC.COLLECTIVE R79, `(.L_x_970) ;  /* 0x000000004f087348 */ /* 0x000fea0003c00000 */
[----:B------:R0:W1:Y:S02]  /*12070*/  SHFL.DOWN P1, R235, R244, R245, R252 ;  /* 0x080000f5f4eb7389 */ /* 0x00006400000200fc */
[----:B01----:R-:W-:Y:S01]  /*12080*/  ENDCOLLECTIVE ;  /* 0x000000000000791b */ /* 0x003fe20003800000 */
.L_x_970:
[----:B------:R-:W-:Y:S01]  /*12090*/  MOV R79, R235 ;  /* 0x000000eb004f7202 */ /* 0x000fe20000000f00 */
[----:B------:R-:W-:Y:S06]  /*120a0*/  BRA `(.L_x_971) ;  /* 0xffffff8000507947 */ /* 0x000fec000383ffff */
.L_x_824:
        /* <DEDUP_REMOVED lines=8> */
.L_x_973:
[----:B------:R-:W-:Y:S05]  /*12130*/  BSYNC B0 ;  /* 0x0000000000007941 */ /* 0x000fea0003800000 */
.L_x_972:
        /* <DEDUP_REMOVED lines=8> */
.L_x_974:
[----:B------:R-:W-:Y:S02]  /*121c0*/  MOV R244, R242 ;  /* 0x000000f200f47202 */ /* 0x000fe40000000f00 */
[----:B------:R-:W-:-:S07]  /*121d0*/  MOV R77, R235 ;  /* 0x000000eb004d7202 */ /* 0x000fce0000000f00 */
[----:B------:R-:W-:Y:S05]  /*121e0*/  WARPSYNC.COLLECTIVE R79, `(.L_x_975) ;  /* 0x000000004f087348 */ /* 0x000fea0003c00000 */
[----:B------:R0:W1:Y:S02]  /*121f0*/  SHFL.DOWN P1, R235, R244, R245, R252 ;  /* 0x080000f5f4eb7389 */ /* 0x00006400000200fc */
[----:B01----:R-:W-:Y:S01]  /*12200*/  ENDCOLLECTIVE ;  /* 0x000000000000791b */ /* 0x003fe20003800000 */
.L_x_975:
[----:B------:R-:W-:Y:S02]  /*12210*/  MOV R244, R243 ;  /* 0x000000f300f47202 */ /* 0x000fe40000000f00 */
[----:B------:R-:W-:-:S07]  /*12220*/  MOV R78, R235 ;  /* 0x000000eb004e7202 */ /* 0x000fce0000000f00 */
[----:B------:R-:W-:Y:S05]  /*12230*/  WARPSYNC.COLLECTIVE R79, `(.L_x_976) ;  /* 0x000000004f087348 */ /* 0x000fea0003c00000 */
[----:B------:R0:W1:Y:S02]  /*12240*/  SHFL.DOWN P1, R235, R244, R245, R252 ;  /* 0x080000f5f4eb7389 */ /* 0x00006400000200fc */
[----:B01----:R-:W-:Y:S01]  /*12250*/  ENDCOLLECTIVE ;  /* 0x000000000000791b */ /* 0x003fe20003800000 */
.L_x_976:
[----:B------:R-:W-:Y:S01]  /*12260*/  MOV R79, R235 ;  /* 0x000000eb004f7202 */ /* 0x000fe20000000f00 */
[----:B------:R-:W-:Y:S06]  /*12270*/  BRA `(.L_x_977) ;  /* 0xffffff8000307947 */ /* 0x000fec000383ffff */
.L_x_827:
        /* <DEDUP_REMOVED lines=8> */
.L_x_979:
[----:B------:R-:W-:Y:S05]  /*12300*/  BSYNC B0 ;  /* 0x0000000000007941 */ /* 0x000fea0003800000 */
.L_x_978:
        /* <DEDUP_REMOVED lines=8> */
.L_x_980:
[----:B------:R-:W-:Y:S02]  /*12390*/  MOV R244, R242 ;  /* 0x000000f200f47202 */ /* 0x000fe40000000f00 */
[----:B------:R-:W-:-:S07]  /*123a0*/  MOV R77, R235 ;  /* 0x000000eb004d7202 */ /* 0x000fce0000000f00 */
[----:B------:R-:W-:Y:S05]  /*123b0*/  WARPSYNC.COLLECTIVE R79, `(.L_x_981) ;  /* 0x000000004f087348 */ /* 0x000fea0003c00000 */
[----:B------:R0:W1:Y:S02]  /*123c0*/  SHFL.DOWN P1, R235, R244, R245, R252 ;  /* 0x080000f5f4eb7389 */ /* 0x00006400000200fc */
[----:B01----:R-:W-:Y:S01]  /*123d0*/  ENDCOLLECTIVE ;  /* 0x000000000000791b */ /* 0x003fe20003800000 */
.L_x_981:
[----:B------:R-:W-:Y:S02]  /*123e0*/  MOV R244, R243 ;  /* 0x000000f300f47202 */ /* 0x000fe40000000f00 */
[----:B------:R-:W-:-:S07]  /*123f0*/  MOV R78, R235 ;  /* 0x000000eb004e7202 */ /* 0x000fce0000000f00 */
[----:B------:R-:W-:Y:S05]  /*12400*/  WARPSYNC.COLLECTIVE R79, `(.L_x_982) ;  /* 0x000000004f087348 */ /* 0x000fea0003c00000 */
[----:B------:R0:W1:Y:S02]  /*12410*/  SHFL.DOWN P1, R235, R244, R245, R252 ;  /* 0x080000f5f4eb7389 */ /* 0x00006400000200fc */
[----:B01----:R-:W-:Y:S01]  /*12420*/  ENDCOLLECTIVE ;  /* 0x000000000000791b */ /* 0x003fe20003800000 */
.L_x_982:
[----:B------:R-:W-:Y:S01]  /*12430*/  MOV R79, R235 ;  /* 0x000000eb004f7202 */ /* 0x000fe20000000f00 */
[----:B------:R-:W-:Y:S06]  /*12440*/  BRA `(.L_x_983) ;  /* 0xffffff8000107947 */ /* 0x000fec000383ffff */
.L_x_830:
        /* <DEDUP_REMOVED lines=8> */
.L_x_985:
[----:B------:R-:W-:Y:S05]  /*124d0*/  BSYNC B0 ;  /* 0x0000000000007941 */ /* 0x000fea0003800000 */
.L_x_984:
        /* <DEDUP_REMOVED lines=10> */
.L_x_986:
[----:B------:R-:W-:Y:S02]  /*12580*/  MOV R252, 0x1f ;  /* 0x0000001f00fc7802 */ /* 0x000fe40000000f00 */
[----:B------:R-:W-:Y:S02]  /*12590*/  MOV R78, R242 ;  /* 0x000000f2004e7202 */ /* 0x000fe40000000f00 */
[----:B------:R-:W-:-:S07]  /*125a0*/  MOV R247, R235 ;  /* 0x000000eb00f77202 */ /* 0x000fce0000000f00 */
[----:B------:R-:W-:Y:S05]  /*125b0*/  WARPSYNC.COLLECTIVE R79, `(.L_x_987) ;  /* 0x000000004f087348 */ /* 0x000fea0003c00000 */
[----:B------:R0:W1:Y:S02]  /*125c0*/  SHFL.IDX P1, R235, R78, R77, R76 ;  /* 0x0000004d4eeb7389 */ /* 0x000064000002004c */
[----:B01----:R-:W-:Y:S01]  /*125d0*/  ENDCOLLECTIVE ;  /* 0x000000000000791b */ /* 0x003fe20003800000 */
.L_x_987:
        /* <DEDUP_REMOVED lines=9> */
.L_x_988:
[----:B------:R-:W-:Y:S02]  /*12670*/  MOV R78, R60 ;  /* 0x0000003c004e7202 */ /* 0x000fe40000000f00 */
[----:B------:R-:W-:-:S07]  /*12680*/  MOV R251, R235 ;  /* 0x000000eb00fb7202 */ /* 0x000fce0000000f00 */
[----:B------:R-:W-:Y:S05]  /*12690*/  WARPSYNC.COLLECTIVE R79, `(.L_x_989) ;  /* 0x000000004f087348 */ /* 0x000fea0003c00000 */
[----:B------:R0:W1:Y:S02]  /*126a0*/  SHFL.DOWN P1, R235, R244, R245, R252 ;  /* 0x080000f5f4eb7389 */ /* 0x00006400000200fc */
[----:B01----:R-:W-:Y:S01]  /*126b0*/  ENDCOLLECTIVE ;  /* 0x000000000000791b */ /* 0x003fe20003800000 */
.L_x_989:
[----:B------:R-:W-:Y:S02]  /*126c0*/  MOV R244, R241 ;  /* 0x000000f100f47202 */ /* 0x000fe40000000f00 */
[----:B------:R-:W-:-:S07]  /*126d0*/  MOV R240, R235 ;  /* 0x000000eb00f07202 */ /* 0x000fce0000000f00 */
[----:B------:R-:W-:Y:S05]  /*126e0*/  WARPSYNC.COLLECTIVE R79, `(.L_x_990) ;  /* 0x000000004f087348 */ /* 0x000fea0003c00000 */
[----:B------:R0:W1:Y:S02]  /*126f0*/  SHFL.DOWN P1, R235, R244, R245, R252 ;  /* 0x080000f5f4eb7389 */ /* 0x00006400000200fc */
[----:B01----:R-:W-:Y:S01]  /*12700*/  ENDCOLLECTIVE ;  /* 0x000000000000791b */ /* 0x003fe20003800000 */
.L_x_990:
[----:B------:R-:W-:Y:S02]  /*12710*/  MOV R244, R242 ;  /* 0x000000f200f47202 */ /* 0x000fe40000000f00 */
[----:B------:R-:W-:-:S07]  /*12720*/  MOV R241, R235 ;  /* 0x000000eb00f17202 */ /* 0x000fce0000000f00 */
[----:B------:R-:W-:Y:S05]  /*12730*/  WARPSYNC.COLLECTIVE R79, `(.L_x_991) ;  /* 0x000000004f087348 */ /* 0x000fea0003c00000 */
[----:B------:R0:W1:Y:S02]  /*12740*/  SHFL.DOWN P1, R235, R244, R245, R252 ;  /* 0x080000f5f4eb7389 */ /* 0x00006400000200fc */
[----:B01----:R-:W-:Y:S01]  /*12750*/  ENDCOLLECTIVE ;  /* 0x000000000000791b */ /* 0x003fe20003800000 */
.L_x_991:
[----:B------:R-:W-:Y:S02]  /*12760*/  MOV R244, R243 ;  /* 0x000000f300f47202 */ /* 0x000fe40000000f00 */
[----:B------:R-:W-:-:S07]  /*12770*/  MOV R242, R235 ;  /* 0x000000eb00f27202 */ /* 0x000fce0000000f00 */
[----:B------:R-:W-:Y:S05]  /*12780*/  WARPSYNC.COLLECTIVE R79, `(.L_x_992) ;  /* 0x000000004f087348 */ /* 0x000fea0003c00000 */
[----:B------:R0:W1:Y:S02]  /*12790*/  SHFL.DOWN P1, R235, R244, R245, R252 ;  /* 0x080000f5f4eb7389 */ /* 0x00006400000200fc */
[----:B01----:R-:W-:Y:S01]  /*127a0*/  ENDCOLLECTIVE ;  /* 0x000000000000791b */ /* 0x003fe20003800000 */
.L_x_992:
[----:B------:R-:W-:-:S07]  /*127b0*/  MOV R243, R235 ;  /* 0x000000eb00f37202 */ /* 0x000fce0000000f00 */
[----:B------:R-:W-:Y:S05]  /*127c0*/  WARPSYNC.COLLECTIVE R79, `(.L_x_993) ;  /* 0x000000004f087348 */ /* 0x000fea0003c00000 */
[----:B------:R0:W1:Y:S02]  /*127d0*/  SHFL.IDX P1, R235, R78, R77, R76 ;  /* 0x0000004d4eeb7389 */ /* 0x000064000002004c */
[----:B01----:R-:W-:Y:S01]  /*127e0*/  ENDCOLLECTIVE ;  /* 0x000000000000791b */ /* 0x003fe20003800000 */
.L_x_993:
[----:B------:R-:W-:Y:S02]  /*127f0*/  MOV R78, R61 ;  /* 0x0000003d004e7202 */ /* 0x000fe40000000f00 */
[----:B------:R-:W-:-:S07]  /*12800*/  MOV R252, R235 ;  /* 0x000000eb00fc7202 */ /* 0x000fce0000000f00 */
[----:B------:R-:W-:Y:S05]  /*12810*/  WARPSYNC.COLLECTIVE R79, `(.L_x_994) ;  /* 0x000000004f087348 */ /* 0x000fea0003c00000 */
[----:B------:R0:W1:Y:S02]  /*12820*/  SHFL.IDX P1, R235, R78, R77, R76 ;  /* 0x0000004d4eeb7389 */ /* 0x000064000002004c */
[----:B01----:R-:W-:Y:S01]  /*12830*/  ENDCOLLECTIVE ;  /* 0x000000000000791b */ /* 0x003fe20003800000 */
.L_x_994:
[----:B------:R-:W-:Y:S01]  /*12840*/  MOV R78, R62 ;  /* 0x0000003e004e7202 */ /* 0x000fe20000000f00 */
[-C--:B------:R-:W-:Y:S01]  /*12850*/  FMUL.FTZ R62, R61, R247.reuse ;  /* 0x000000f73d3e7220 */ /* 0x080fe20000410000 */
[----:B------:R-:W-:Y:S01]  /*12860*/  FMUL.FTZ R247, R60, R247 ;  /* 0x000000f73cf77220 */ /* 0x000fe20000410000 */
[----:B------:R-:W-:-:S07]  /*12870*/  MOV R245, R235 ;  /* 0x000000eb00f57202 */ /* 0x000fce0000000f00 */
[----:B------:R-:W-:Y:S05]  /*12880*/  WARPSYNC.COLLECTIVE R79, `(.L_x_995) ;  /* 0x000000004f087348 */ /* 0x000fea0003c00000 */
[----:B------:R0:W1:Y:S02]  /*12890*/  SHFL.IDX P1, R235, R78, R77, R76 ;  /* 0x0000004d4eeb7389 */ /* 0x000064000002004c */
[----:B01----:R-:W-:Y:S01]  /*128a0*/  ENDCOLLECTIVE ;  /* 0x000000000000791b */ /* 0x003fe20003800000 */
.L_x_995:
[----:B------:R-:W-:Y:S02]  /*128b0*/  MOV R78, R63 ;  /* 0x0000003f004e7202 */ /* 0x000fe40000000f00 */
[----:B------:R-:W-:-:S07]  /*128c0*/  MOV R244, R235 ;  /* 0x000000eb00f47202 */ /* 0x000fce0000000f00 */
[----:B------:R-:W-:Y:S05]  /*128d0*/  WARPSYNC.COLLECTIVE R79, `(.L_x_996) ;  /* 0x000000004f087348 */ /* 0x000fea0003c00000 */
[----:B------:R0:W1:Y:S02]  /*128e0*/  SHFL.IDX P1, R235, R78, R77, R76 ;  /* 0x0000004d4eeb7389 */ /* 0x000064000002004c */
[----:B01----:R-:W-:Y:S01]  /*128f0*/  ENDCOLLECTIVE ;  /* 0x000000000000791b */ /* 0x003fe20003800000 */
.L_x_996:
[----:B------:R-:W-:Y:S01]  /*12900*/  MOV R79, R235 ;  /* 0x000000eb004f7202 */ /* 0x000fe20000000f00 */
[----:B------:R-:W-:Y:S06]  /*12910*/  BRA `(.L_x_997) ;  /* 0xffffff7c00687947 */ /* 0x000fec000383ffff */
.L_x_998:
        /* <DEDUP_REMOVED lines=14> */
.L_x_18906:


//--------------------- .text._Z25selective_scan_bwd_kernelI32Selective_Scan_bwd_kernel_traitsILi128ELi16ELb0ELb0ELb1ELb1ELb0EfN3c107complexIfEEEEv12SSMParamsBwd --------------------------
	.section	.text._Z25selective_scan_bwd_kernelI32Selective_Scan_bwd_kernel_traitsILi128ELi16ELb0ELb0ELb1ELb1ELb0EfN3c107complexIfEEEEv12SSMParamsBwd,"ax",@progbits
	.align	128
        .global         _Z25selective_scan_bwd_kernelI32Selective_Scan_bwd_kernel_traitsILi128ELi16ELb0ELb0ELb1ELb1ELb0EfN3c107complexIfEEEEv12SSMParamsBwd
        .type           _Z25selective_scan_bwd_kernelI32Selective_Scan_bwd_kernel_traitsILi128ELi16ELb0ELb0ELb1ELb1ELb0EfN3c107complexIfEEEEv12SSMParamsBwd,@function
        .size           _Z25selective_scan_bwd_kernelI32Selective_Scan_bwd_kernel_traitsILi128ELi16ELb0ELb0ELb1ELb1ELb0EfN3c107complexIfEEEEv12SSMParamsBwd,(.L_x_18907 - _Z25selective_scan_bwd_kernelI32Selective_Scan_bwd_kernel_traitsILi128ELi16ELb0ELb0ELb1ELb1ELb0EfN3c107complexIfEEEEv12SSMParamsBwd)
        .other          _Z25selective_scan_bwd_kernelI32Selective_Scan_bwd_kernel_traitsILi128ELi16ELb0ELb0ELb1ELb1ELb0EfN3c107complexIfEEEEv12SSMParamsBwd,@"STO_CUDA_ENTRY STV_DEFAULT"
_Z25selective_scan_bwd_kernelI32Selective_Scan_bwd_kernel_traitsILi128ELi16ELb0ELb0ELb1ELb1ELb0EfN3c107complexIfEEEEv12SSMParamsBwd:
.text._Z25selective_scan_bwd_kernelI32Selective_Scan_bwd_kernel_traitsILi128ELi16ELb0ELb0ELb1ELb1ELb0EfN3c107complexIfEEEEv12SSMParamsBwd:
        /* <DEDUP_REMOVED lines=166> */
.L_x_1132:
[----:B------:R-:W-:Y:S01]  /*0a60*/  ULDC UR14, c[0x0][0x224] ;  /* 0x00008900000e7ab9 */ /* 0x000fe20000000800 */
[----:B------:R-:W-:Y:S01]  /*0a70*/  SHF.L.U32 R3, R93, 0x4, RZ ;  /* 0x000000045d037819 */ /* 0x000fe200000006ff */
[----:B------:R-:W-:Y:S01]  /*0a80*/  UIADD3 UR16, -UR7, UR14, URZ ;  /* 0x0000000e07107290 */ /* 0x000fe2000fffe13f */
[----:B------:R-:W-:Y:S01]  /*0a90*/  MOV R4, UR50 ;  /* 0x0000003200047c02 */ /* 0x000fe20008000f00 */
[----:B------:R-:W-:Y:S01]  /*0aa0*/  ULDC UR54, c[0x0][0x218] ;  /* 0x0000860000367ab9 */ /* 0x000fe20000000800 */
[----:B------:R-:W-:Y:S01]  /*0ab0*/  LOP3.LUT R3, R3, 0xfffffe00, RZ, 0xc0, !PT ;  /* 0xfffffe0003037812 */ /* 0x000fe200078ec0ff */
[----:B------:R-:W-:Y:S01]  /*0ac0*/  ULEA UR4, UR16, 0xfffff800, 0xb ;  /* 0xfffff80010047891 */ /* 0x000fe2000f8e583f */
[----:B------:R-:W-:Y:S01]  /*0ad0*/  MOV R5, UR49 ;  /* 0x0000003100057c02 */ /* 0x000fe20008000f00 */
[----:B------:R-:W-:Y:S01]  /*0ae0*/  HFMA2.MMA R2, -RZ, RZ, 0, 0 ;  /* 0x00000000ff027435 */ /* 0x000fe200000001ff */
[----:B--2---:R-:W-:Y:S01]  /*0af0*/  LOP3.LUT R0, R3, 0x1f, R93, 0xf8, !PT ;  /* 0x0000001f03007812 */ /* 0x004fe200078ef85d */
[----:B------:R-:W-:Y:S01]  /*0b00*/  UIADD3 UR54, -UR4, UR54, URZ ;  /* 0x0000003604367290 */ /* 0x000fe2000fffe13f */
[----:B------:R-:W-:-:S02]  /*0b10*/  CS2R R6, SRZ ;  /* 0x0000000000067805 */ /* 0x000fc4000001ff00 */
[----:B------:R-:W-:Y:S02]  /*0b20*/  CS2R R8, SRZ ;  /* 0x0000000000087805 */ /* 0x000fe4000001ff00 */
[C---:B------:R-:W-:Y:S01]  /*0b30*/  LOP3.LUT R23, R0.reuse, 0x20, RZ, 0xfc, !PT ;  /* 0x0000002000177812 */ /* 0x040fe200078efcff */
[C---:B------:R-:W-:Y:S01]  /*0b40*/  IMAD.WIDE R4, R0.reuse, 0x4, R4 ;  /* 0x0000000400047825 */ /* 0x040fe200078e0204 */
[C---:B------:R-:W-:Y:S02]  /*0b50*/  LOP3.LUT R25, R0.reuse, 0x40, RZ, 0xfc, !PT ;  /* 0x0000004000197812 */ /* 0x040fe400078efcff */
[----:B------:R-:W-:Y:S02]  /*0b60*/  CS2R R10, SRZ ;  /* 0x00000000000a7805 */ /* 0x000fe4000001ff00 */
[----:B------:R-:W-:Y:S01]  /*0b70*/  ISETP.GE.AND P2, PT, R0, UR54, PT ;  /* 0x0000003600007c0c */ /* 0x000fe2000bf46270 */
[----:B------:R-:W-:Y:S01]  /*0b80*/  BAR.SYNC.DEFER_BLOCKING 0x0 ;  /* 0x0000000000007b1d */ /* 0x000fe20000010000 */
[----:B------:R-:W-:-:S02]  /*0b90*/  ISETP.GE.AND P1, PT, R23, UR54, PT ;  /* 0x0000003617007c0c */ /* 0x000fc4000bf26270 */
[----:B------:R-:W-:Y:S02]  /*0ba0*/  CS2R R12, SRZ ;  /* 0x00000000000c7805 */ /* 0x000fe4000001ff00 */
[C---:B------:R-:W-:Y:S02]  /*0bb0*/  LOP3.LUT R27, R0.reuse, 0x60, RZ, 0xfc, !PT ;  /* 0x00000060001b7812 */ /* 0x040fe400078efcff */
[----:B------:R-:W-:Y:S02]  /*0bc0*/  CS2R R14, SRZ ;  /* 0x00000000000e7805 */ /* 0x000fe4000001ff00 */
[C---:B------:R-:W-:Y:S02]  /*0bd0*/  LOP3.LUT R29, R0.reuse, 0x80, RZ, 0xfc, !PT ;  /* 0x00000080001d7812 */ /* 0x040fe400078efcff */
[C---:B------:R-:W-:Y:S02]  /*0be0*/  LOP3.LUT R31, R0.reuse, 0xa0, RZ, 0xfc, !PT ;  /* 0x000000a0001f7812 */ /* 0x040fe400078efcff */
[----:B------:R-:W-:-:S02]  /*0bf0*/  LOP3.LUT R45, R0, 0xc0, RZ, 0xfc, !PT ;  /* 0x000000c0002d7812 */ /* 0x000fc400078efcff */
[----:B------:R-:W-:Y:S02]  /*0c00*/  ISETP.GE.AND P0, PT, R25, UR54, PT ;  /* 0x0000003619007c0c */ /* 0x000fe4000bf06270 */
[C---:B------:R-:W-:Y:S02]  /*0c10*/  LOP3.LUT R47, R0.reuse, 0xe0, RZ, 0xfc, !PT ;  /* 0x000000e0002f7812 */ /* 0x040fe400078efcff */
[----:B------:R-:W-:Y:S02]  /*0c20*/  ISETP.GE.AND P4, PT, R27, UR54, PT ;  /* 0x000000361b007c0c */ /* 0x000fe4000bf86270 */
[----:B------:R-:W-:Y:S02]  /*0c30*/  LOP3.LUT R49, R0, 0x100, RZ, 0xfc, !PT ;  /* 0x0000010000317812 */ /* 0x000fe400078efcff */
[----:B------:R-:W-:Y:S02]  /*0c40*/  ISETP.GE.AND P6, PT, R29, UR54, PT ;  /* 0x000000361d007c0c */ /* 0x000fe4000bfc6270 */
[----:B------:R-:W-:-:S02]  /*0c50*/  ISETP.GE.AND P5, PT, R31, UR54, PT ;  /* 0x000000361f007c0c */ /* 0x000fc4000bfa6270 */
[----:B------:R-:W-:Y:S01]  /*0c60*/  ISETP.GE.AND P3, PT, R45, UR54, PT ;  /* 0x000000362d007c0c */ /* 0x000fe2000bf66270 */
[----:B------:R-:W2:Y:S01]  /*0c70*/  @!P2 LDG.E R2, desc[UR20][R4.64] ;  /* 0x000000140402a981 */ /* 0x000ea2000c1e1900 */
[----:B------:R-:W-:Y:S02]  /*0c80*/  ISETP.GE.AND P2, PT, R47, UR54, PT ;  /* 0x000000362f007c0c */ /* 0x000fe4000bf46270 */
[C---:B------:R-:W-:Y:S01]  /*0c90*/  LOP3.LUT R33, R0.reuse, 0x120, RZ, 0xfc, !PT ;  /* 0x0000012000217812 */ /* 0x040fe200078efcff */
[----:B------:R-:W3:Y:S01]  /*0ca0*/  @!P1 LDG.E R7, desc[UR20][R4.64+0x80] ;  /* 0x0000801404079981 */ /* 0x000ee2000c1e1900 */
[----:B------:R-:W-:Y:S02]  /*0cb0*/  ISETP.GE.AND P1, PT, R49, UR54, PT ;  /* 0x0000003631007c0c */ /* 0x000fe4000bf26270 */
[C---:B------:R-:W-:Y:S01]  /*0cc0*/  LOP3.LUT R35, R0.reuse, 0x140, RZ, 0xfc, !PT ;  /* 0x0000014000237812 */ /* 0x040fe200078efcff */
[----:B------:R-:W4:Y:S01]  /*0cd0*/  @!P0 LDG.E R6, desc[UR20][R4.64+0x100] ;  /* 0x0001001404068981 */ /* 0x000f22000c1e1900 */
[----:B------:R-:W-:-:S02]  /*0ce0*/  LOP3.LUT R37, R0, 0x160, RZ, 0xfc, !PT ;  /* 0x0000016000257812 */ /* 0x000fc400078efcff */
[C---:B------:R-:W-:Y:S01]  /*0cf0*/  LOP3.LUT R39, R0.reuse, 0x180, RZ, 0xfc, !PT ;  /* 0x0000018000277812 */ /* 0x040fe200078efcff */
[----:B------:R-:W5:Y:S01]  /*0d00*/  @!P4 LDG.E R9, desc[UR20][R4.64+0x180] ;  /* 0x000180140409c981 */ /* 0x000f62000c1e1900 */
[C---:B------:R-:W-:Y:S02]  /*0d10*/  LOP3.LUT R41, R0.reuse, 0x1a0, RZ, 0xfc, !PT ;  /* 0x000001a000297812 */ /* 0x040fe400078efcff */
        /* <DEDUP_REMOVED lines=27> */
[C---:B------:R-:W-:Y:S02]  /*0ed0*/  LEA.HI.SX32 R22, R21.reuse, R21, 0x1b ;  /* 0x0000001515167211 */ /* 0x040fe400078fdaff */
[C---:B0-----:R-:W-:Y:S02]  /*0ee0*/  IADD3 R4, R21.reuse, 0x60, RZ ;  /* 0x0000006015047810 */ /* 0x041fe40007ffe0ff */
        /* <DEDUP_REMOVED lines=44> */
[----:B------:R-:W-:Y:S02]  /*11b0*/  MOV R4, UR48 ;  /* 0x0000003000047c02 */ /* 0x000fe40008000f00 */
[----:B------:R-:W-:-:S03]  /*11c0*/  MOV R5, UR47 ;  /* 0x0000002f00057c02 */ /* 0x000fc60008000f00 */
[C---:B------:R-:W-:Y:S01]  /*11d0*/  IMAD.WIDE R4, R0.reuse, 0x4, R4 ;  /* 0x0000000400047825 */ /* 0x040fe200078e0204 */
[----:B------:R-:W-:Y:S02]  /*11e0*/  ISETP.GE.AND P1, PT, R0, UR54, PT ;  /* 0x0000003600007c0c */ /* 0x000fe4000bf26270 */
[----:B------:R-:W-:Y:S02]  /*11f0*/  ISETP.GE.AND P2, PT, R23, UR54, PT ;  /* 0x0000003617007c0c */ /* 0x000fe4000bf46270 */
        /* <DEDUP_REMOVED lines=8> */
[----:B------:R-:W-:Y:S01]  /*1280*/  STS [R69+0x200], R8 ;  /* 0x0002000845007388 */ /* 0x000fe20000000800 */
[----:B0-----:R-:W-:-:S03]  /*1290*/  LEA R6, R92, R3, 0x4 ;  /* 0x000000035c067211 */ /* 0x001fc600078e20ff */
[----:B------:R-:W-:Y:S01]  /*12a0*/  STS [R68+0x280], R11 ;  /* 0x0002800b44007388 */ /* 0x000fe20000000800 */
[----:B------:R-:W-:-:S03]  /*12b0*/  LEA.HI.SX32 R90, R6, R6, 0x1b ;  /* 0x00000006065a7211 */ /* 0x000fc600078fdaff */
[----:B------:R0:W-:Y:S04]  /*12c0*/  STS [R67+0x300], R10 ;  /* 0x0003000a43007388 */ /* 0x0001e80000000800 */
[----:B------:R-:W-:Y:S04]  /*12d0*/  STS [R66+0x380], R13 ;  /* 0x0003800d42007388 */ /* 0x000fe80000000800 */
[----:B------:R-:W-:Y:S01]  /*12e0*/  STS [R65+0x400], R12 ;  /* 0x0004000c41007388 */ /* 0x000fe20000000800 */
        /* <DEDUP_REMOVED lines=27> */
[----:B-1----:R-:W-:Y:S01]  /*14a0*/  CS2R R14, SRZ ;  /* 0x00000000000e7805 */ /* 0x002fe2000001ff00 */
[----:B------:R-:W-:-:S04]  /*14b0*/  HFMA2.MMA R2, -RZ, RZ, 0, 0 ;  /* 0x00000000ff027435 */ /* 0x000fc800000001ff */
[----:B------:R-:W5:Y:S01]  /*14c0*/  @!P0 LDG.E R11, desc[UR20][R4.64+0x300] ;  /* 0x00030014040b8981 */ /* 0x000f62000c1e1900 */
[----:B------:R-:W-:Y:S02]  /*14d0*/  ISETP.GE.AND P0, PT, R47, UR54, PT ;  /* 0x000000362f007c0c */ /* 0x000fe4000bf06270 */
[----:B------:R-:W-:Y:S02]  /*14e0*/  CS2R R12, SRZ ;  /* 0x00000000000c7805 */ /* 0x000fe4000001ff00 */
[----:B------:R-:W-:Y:S02]  /*14f0*/  CS2R R8, SRZ ;  /* 0x0000000000087805 */ /* 0x000fe4000001ff00 */
[----:B------:R-:W-:Y:S01]  /*1500*/  CS2R R6, SRZ ;  /* 0x0000000000067805 */ /* 0x000fe2000001ff00 */
[----:B------:R-:W5:Y:S01]  /*1510*/  @!P1 LDG.E R2, desc[UR20][R4.64] ;  /* 0x0000001404029981 */ /* 0x000f62000c1e1900 */
[----:B--2---:R-:W-:-:S03]  /*1520*/  CS2R R16, SRZ ;  /* 0x0000000000107805 */ /* 0x004fc6000001ff00 */
[----:B------:R-:W2:Y:S04]  /*1530*/  @!P5 LDG.E R10, desc[UR20][R4.64+0x180] ;  /* 0x00018014040ad981 */ /* 0x000ea8000c1e1900 */
[----:B------:R-:W2:Y:S01]  /*1540*/  @!P0 LDG.E R14, desc[UR20][R4.64+0x380] ;  /* 0x00038014040e8981 */ /* 0x000ea2000c1e1900 */
[----:B------:R-:W-:Y:S02]  /*1550*/  ISETP.GE.AND P0, PT, R49, UR54, PT ;  /* 0x0000003631007c0c */ /* 0x000fe4000bf06270 */
[----:B------:R-:W-:Y:S01]  /*1560*/  ISETP.GE.AND P1, PT, R35, UR54, PT ;  /* 0x0000003623007c0c */ /* 0x000fe2000bf26270 */
[----:B------:R-:W2:Y:S01]  /*1570*/  @!P2 LDG.E R8, desc[UR20][R4.64+0x80] ;  /* 0x000080140408a981 */ /* 0x000ea2000c1e1900 */
[----:B------:R-:W-:-:S03]  /*1580*/  ISETP.GE.AND P2, PT, R37, UR54, PT ;  /* 0x0000003625007c0c */ /* 0x000fc6000bf46270 */
[----:B------:R-:W2:Y:S01]  /*1590*/  @!P3 LDG.E R7, desc[UR20][R4.64+0x100] ;  /* 0x000100140407b981 */ /* 0x000ea2000c1e1900 */
[----:B------:R-:W-:-:S03]  /*15a0*/  ISETP.GE.AND P3, PT, R39, UR54, PT ;  /* 0x0000003627007c0c */ /* 0x000fc6000bf66270 */
[----:B------:R-:W2:Y:S04]  /*15b0*/  @!P4 LDG.E R12, desc[UR20][R4.64+0x280] ;  /* 0x00028014040cc981 */ /* 0x000ea8000c1e1900 */
[----:B------:R-:W2:Y:S01]  /*15c0*/  @!P0 LDG.E R13, desc[UR20][R4.64+0x400] ;  /* 0x00040014040d8981 */ /* 0x000ea2000c1e1900 */
[----:B------:R-:W-:Y:S02]  /*15d0*/  ISETP.GE.AND P0, PT, R33, UR54, PT ;  /* 0x0000003621007c0c */ /* 0x000fe4000bf06270 */
[----:B------:R-:W-:Y:S01]  /*15e0*/  ISETP.GE.AND P4, PT, R41, UR54, PT ;  /* 0x0000003629007c0c */ /* 0x000fe2000bf86270 */
[----:B------:R-:W2:Y:S01]  /*15f0*/  @!P6 LDG.E R9, desc[UR20][R4.64+0x200] ;  /* 0x000200140409e981 */ /* 0x000ea2000c1e1900 */
[----:B------:R-:W-:Y:S02]  /*1600*/  ISETP.GE.AND P5, PT, R43, UR54, PT ;  /* 0x000000362b007c0c */ /* 0x000fe4000bfa6270 */
[----:B------:R-:W-:-:S02]  /*1610*/  ISETP.GE.AND P6, PT, R51, UR54, PT ;  /* 0x0000003633007c0c */ /* 0x000fc4000bfc6270 */
[----:B---3--:R-:W-:Y:S02]  /*1620*/  CS2R R18, SRZ ;  /* 0x0000000000127805 */ /* 0x008fe4000001ff00 */
[----:B----4-:R-:W-:Y:S01]  /*1630*/  MOV R20, RZ ;  /* 0x000000ff00147202 */ /* 0x010fe20000000f00 */
[----:B------:R-:W3:Y:S04]  /*1640*/  @!P1 LDG.E R15, desc[UR20][R4.64+0x500] ;  /* 0x00050014040f9981 */ /* 0x000ee8000c1e1900 */
[----:B------:R-:W4:Y:S04]  /*1650*/  @!P0 LDG.E R16, desc[UR20][R4.64+0x480] ;  /* 0x0004801404108981 */ /* 0x000f28000c1e1900 */
[----:B------:R-:W3:Y:S04]  /*1660*/  @!P2 LDG.E R18, desc[UR20][R4.64+0x580] ;  /* 0x000580140412a981 */ /* 0x000ee8000c1e1900 */
[----:B------:R-:W3:Y:S04]  /*1670*/  @!P3 LDG.E R17, desc[UR20][R4.64+0x600] ;  /* 0x000600140411b981 */ /* 0x000ee8000c1e1900 */
[----:B------:R-:W3:Y:S04]  /*1680*/  @!P4 LDG.E R20, desc[UR20][R4.64+0x680] ;  /* 0x000680140414c981 */ /* 0x000ee8000c1e1900 */
[----:B------:R-:W3:Y:S04]  /*1690*/  @!P5 LDG.E R19, desc[UR20][R4.64+0x700] ;  /* 0x000700140413d981 */ /* 0x000ee8000c1e1900 */
[----:B------:R0:W3:Y:S01]  /*16a0*/  @!P6 LDG.E R6, desc[UR20][R4.64+0x780] ;  /* 0x000780140406e981 */ /* 0x0000e2000c1e1900 */
[----:B------:R-:W-:-:S02]  /*16b0*/  P2R R22, PR, RZ, 0x1 ;  /* 0x00000001ff167803 */ /* 0x000fc40000000000 */
[----:B------:R-:W-:Y:S02]  /*16c0*/  ISETP.GE.AND P0, PT, R0, UR54, PT ;  /* 0x0000003600007c0c */ /* 0x000fe4000bf06270 */
[----:B0-----:R-:W-:Y:S02]  /*16d0*/  MOV R4, UR46 ;  /* 0x0000002e00047c02 */ /* 0x001fe40008000f00 */
[----:B------:R-:W-:-:S03]  /*16e0*/  MOV R5, UR19 ;  /* 0x0000001300057c02 */ /* 0x000fc60008000f00 */
[----:B------:R-:W-:Y:S01]  /*16f0*/  IMAD.WIDE R4, R0, 0x4, R4 ;  /* 0x0000000400047825 */ /* 0x000fe200078e0204 */
[----:B------:R-:W-:Y:S02]  /*1700*/  P2R R21, PR, RZ, 0x2 ;  /* 0x00000002ff157803 */ /* 0x000fe40000000000 */
[----:B------:R-:W-:Y:S01]  /*1710*/  ISETP.GE.AND P1, PT, R25, UR54, PT ;  /* 0x0000003619007c0c */ /* 0x000fe2000bf26270 */
[----:B-----5:R0:W-:Y:S04]  /*1720*/  STS [R73], R2 ;  /* 0x0000000249007388 */ /* 0x0201e80000000800 */
        /* <DEDUP_REMOVED lines=8> */
[----:B----4-:R-:W-:Y:S04]  /*17b0*/  STS [R64+0x480], R16 ;  /* 0x0004801040007388 */ /* 0x010fe80000000800 */
[----:B---3--:R-:W-:Y:S04]  /*17c0*/  STS [R63+0x500], R15 ;  /* 0x0005000f3f007388 */ /* 0x008fe80000000800 */
[----:B------:R-:W-:Y:S04]  /*17d0*/  STS [R62+0x580], R18 ;  /* 0x000580123e007388 */ /* 0x000fe80000000800 */
[----:B------:R-:W-:Y:S04]  /*17e0*/  STS [R61+0x600], R17 ;  /* 0x000600113d007388 */ /* 0x000fe80000000800 */
[----:B------:R-:W-:Y:S04]  /*17f0*/  STS [R60+0x680], R20 ;  /* 0x000680143c007388 */ /* 0x000fe80000000800 */
[----:B------:R-:W-:Y:S04]  /*1800*/  STS [R53+0x700], R19 ;  /* 0x0007001335007388 */ /* 0x000fe80000000800 */
[----:B------:R1:W-:Y:S01]  /*1810*/  STS [R52+0x780], R6 ;  /* 0x0007800634007388 */ /* 0x0003e20000000800 */
[----:B------:R-:W-:-:S03]  /*1820*/  NOP ;  /* 0x0000000000007918 */ /* 0x000fc60000000000 */
[----:B------:R-:W2:Y:S04]  /*1830*/  LDS R43, [R90] ;  /* 0x000000005a2b7984 */ /* 0x000ea80000000800 */
[----:B------:R-:W3:Y:S04]  /*1840*/  LDS R42, [R90+0x4] ;  /* 0x000004005a2a7984 */ /* 0x000ee80000000800 */
[----:B------:R-:W4:Y:S04]  /*1850*/  LDS R41, [R90+0x8] ;  /* 0x000008005a297984 */ /* 0x000f280000000800 */
[----:B------:R-:W5:Y:S04]  /*1860*/  LDS R40, [R90+0xc] ;  /* 0x00000c005a287984 */ /* 0x000f680000000800 */
[----:B------:R-:W5:Y:S04]  /*1870*/  LDS R39, [R90+0x10] ;  /* 0x000010005a277984 */ /* 0x000f680000000800 */
[----:B------:R-:W5:Y:S04]  /*1880*/  LDS R38, [R90+0x14] ;  /* 0x000014005a267984 */ /* 0x000f680000000800 */
[----:B------:R-:W5:Y:S04]  /*1890*/  LDS R37, [R90+0x18] ;  /* 0x000018005a257984 */ /* 0x000f680000000800 */
        /* <DEDUP_REMOVED lines=10> */
[----:B------:R-:W-:Y:S01]  /*1940*/  BAR.SYNC.DEFER_BLOCKING 0x0 ;  /* 0x0000000000007b1d */ /* 0x000fe20000010000 */
[----:B-1----:R-:W-:-:S02]  /*1950*/  CS2R R6, SRZ ;  /* 0x0000000000067805 */ /* 0x002fc4000001ff00 */
[----:B------:R-:W-:-:S06]  /*1960*/  CS2R R8, SRZ ;  /* 0x0000000000087805 */ /* 0x000fcc000001ff00 */
[----:B------:R-:W5:Y:S01]  /*1970*/  @!P0 LDG.E R2, desc[UR20][R4.64] ;  /* 0x0000001404028981 */ /* 0x000f62000c1e1900 */
[----:B------:R-:W-:-:S03]  /*1980*/  ISETP.GE.AND P0, PT, R23, UR54, PT ;  /* 0x0000003617007c0c */ /* 0x000fc6000bf06270 */
[----:B------:R-:W5:Y:S01]  /*1990*/  @!P1 LDG.E R6, desc[UR20][R4.64+0x100] ;  /* 0x0001001404069981 */ /* 0x000f62000c1e1900 */
[----:B------:R-:W-:-:S09]  /*19a0*/  ISETP.GE.AND P1, PT, R29, UR54, PT ;  /* 0x000000361d007c0c */ /* 0x000fd2000bf26270 */
[----:B------:R-:W5:Y:S01]  /*19b0*/  @!P0 LDG.E R7, desc[UR20][R4.64+0x80] ;  /* 0x0000801404078981 */ /* 0x000f62000c1e1900 */
[----:B------:R-:W-:-:S03]  /*19c0*/  ISETP.GE.AND P0, PT, R27, UR54, PT ;  /* 0x000000361b007c0c */ /* 0x000fc6000bf06270 */
[----:B------:R-:W5:Y:S01]  /*19d0*/  @!P1 LDG.E R8, desc[UR20][R4.64+0x200] ;  /* 0x0002001404089981 */ /* 0x000f62000c1e1900 */
[----:B------:R-:W-:Y:S02]  /*19e0*/  ISETP.GE.AND P1, PT, R45, UR54, PT ;  /* 0x000000362d007c0c */ /* 0x000fe4000bf26270 */
[----:B------:R-:W-:-:S07]  /*19f0*/  CS2R R10, SRZ ;  /* 0x00000000000a7805 */ /* 0x000fce000001ff00 */
[----:B------:R-:W5:Y:S01]  /*1a00*/  @!P0 LDG.E R9, desc[UR20][R4.64+0x180] ;  /* 0x0001801404098981 */ /* 0x000f62000c1e1900 */
[----:B------:R-:W-:-:S03]  /*1a10*/  ISETP.GE.AND P0, PT, R31, UR54, PT ;  /* 0x000000361f007c0c */ /* 0x000fc6000bf06270 */
[----:B------:R-:W5:Y:S01]  /*1a20*/  @!P1 LDG.E R10, desc[UR20][R4.64+0x300] ;  /* 0x00030014040a9981 */ /* 0x000f62000c1e1900 */
[----:B------:R-:W-:Y:S02]  /*1a30*/  ISETP.GE.AND P1, PT, R49, UR54, PT ;  /* 0x0000003631007c0c */ /* 0x000fe4000bf26270 */
[----:B------:R-:W-:-:S07]  /*1a40*/  CS2R R14, SRZ ;  /* 0x00000000000e7805 */ /* 0x000fce000001ff00 */
[----:B------:R-:W5:Y:S01]  /*1a50*/  @!P0 LDG.E R11, desc[UR20][R4.64+0x280] ;  /* 0x00028014040b8981 */ /* 0x000f62000c1e1900 */
[----:B------:R-:W-:Y:S02]  /*1a60*/  ISETP.GE.AND P0, PT, R47, UR54, PT ;  /* 0x000000362f007c0c */ /* 0x000fe4000bf06270 */
[----:B------:R-:W-:Y:S01]  /*1a70*/  MOV R13, RZ ;  /* 0x000000ff000d7202 */ /* 0x000fe20000000f00 */
[----:B------:R-:W-:-:S05]  /*1a80*/  HFMA2.MMA R17, -RZ, RZ, 0, 0 ;  /* 0x00000000ff117435 */ /* 0x000fca00000001ff */
[----:B------:R-:W5:Y:S01]  /*1a90*/  @!P1 LDG.E R13, desc[UR20][R4.64+0x400] ;  /* 0x00040014040d9981 */ /* 0x000f62000c1e1900 */
[----:B------:R-:W-:-:S04]  /*1aa0*/  ISETP.NE.AND P1, PT, R21, RZ, PT ;  /* 0x000000ff1500720c */ /* 0x000fc80003f25270 */
[----:B------:R-:W5:Y:S01]  /*1ab0*/  @!P0 LDG.E R14, desc[UR20][R4.64+0x380] ;  /* 0x00038014040e8981 */ /* 0x000f62000c1e1900 */
[----:B------:R-:W-:Y:S02]  /*1ac0*/  ISETP.NE.AND P0, PT, R22, RZ, PT ;  /* 0x000000ff1600720c */ /* 0x000fe40003f05270 */
[----:B------:R-:W-:Y:S02]  /*1ad0*/  CS2R R18, SRZ ;  /* 0x0000000000127805 */ /* 0x000fe4000001ff00 */
[----:B------:R-:W-:Y:S02]  /*1ae0*/  CS2R R22, SRZ ;  /* 0x0000000000167805 */ /* 0x000fe4000001ff00 */
[----:B------:R-:W-:Y:S02]  /*1af0*/  MOV R21, RZ ;  /* 0x000000ff00157202 */ /* 0x000fe40000000f00 */
[----:B------:R-:W5:Y:S04]  /*1b00*/  @!P2 LDG.E R19, desc[UR20][R4.64+0x580] ;  /* 0x000580140413a981 */ /* 0x000f68000c1e1900 */
[----:B------:R-:W5:Y:S04]  /*1b10*/  @!P1 LDG.E R15, desc[UR20][R4.64+0x500] ;  /* 0x00050014040f9981 */ /* 0x000f68000c1e1900 */
[----:B------:R-:W5:Y:S04]  /*1b20*/  @!P0 LDG.E R17, desc[UR20][R4.64+0x480] ;  /* 0x0004801404118981 */ /* 0x000f68000c1e1900 */
[----:B------:R-:W5:Y:S04]  /*1b30*/  @!P3 LDG.E R18, desc[UR20][R4.64+0x600] ;  /* 0x000600140412b981 */ /* 0x000f68000c1e1900 */
[----:B------:R-:W5:Y:S04]  /*1b40*/  @!P4 LDG.E R22, desc[UR20][R4.64+0x680] ;  /* 0x000680140416c981 */ /* 0x000f68000c1e1900 */
[----:B------:R-:W5:Y:S04]  /*1b50*/  @!P5 LDG.E R21, desc[UR20][R4.64+0x700] ;  /* 0x000700140415d981 */ /* 0x000f68000c1e1900 */
[----:B------:R-:W5:Y:S04]  /*1b60*/  @!P6 LDG.E R23, desc[UR20][R4.64+0x780] ;  /* 0x000780140417e981 */ /* 0x000f68000c1e1900 */
        /* <DEDUP_REMOVED lines=15> */
[----:B------:R-:W-:Y:S01]  /*1c60*/  STL [R1+0xc], R52 ;  /* 0x00000c3401007387 */ /* 0x000fe20000100800 */
[----:B--2---:R-:W-:-:S05]  /*1c70*/  FADD.FTZ R43, R43, UR8 ;  /* 0x000000082b2b7e21 */ /* 0x004fca0008010000 */
[----:B------:R-:W-:Y:S01]  /*1c80*/  FSETP.GTU.FTZ.AND P4, PT, R43, 20, PT ;  /* 0x41a000002b00780b */ /* 0x000fe20003f9c000 */
[----:B---3--:R-:W-:Y:S01]  /*1c90*/  FADD.FTZ R42, R42, UR8 ;  /* 0x000000082a2a7e21 */ /* 0x008fe20008010000 */
[----:B----4-:R-:W-:Y:S01]  /*1ca0*/  FADD.FTZ R41, R41, UR8 ;  /* 0x0000000829297e21 */ /* 0x010fe20008010000 */
[----:B-----5:R-:W-:Y:S01]  /*1cb0*/  FADD.FTZ R40, R40, UR8 ;  /* 0x0000000828287e21 */ /* 0x020fe20008010000 */
[----:B------:R-:W-:Y:S01]  /*1cc0*/  FADD.FTZ R39, R39, UR8 ;  /* 0x0000000827277e21 */ /* 0x000fe20008010000 */
        /* <DEDUP_REMOVED lines=8> */
[----:B------:R0:W-:Y:S02]  /*1d50*/  STS [R73], R2 ;  /* 0x0000000249007388 */ /* 0x0001e40000000800 */
[----:B0-----:R-:W0:Y:S02]  /*1d60*/  LDC R2, c[0x0][0x21c] ;  /* 0x00008700ff027b82 */ /* 0x001e240000000800 */
        /* <DEDUP_REMOVED lines=16> */
[----:B------:R-:W1:Y:S04]  /*1e70*/  LDS R8, [R90] ;  /* 0x000000005a087984 */ /* 0x000e680000000800 */
[----:B------:R2:W3:Y:S04]  /*1e80*/  LDS R239, [R90+0x4] ;  /* 0x000004005aef7984 */ /* 0x0004e80000000800 */
[----:B------:R2:W4:Y:S04]  /*1e90*/  LDS R238, [R90+0x8] ;  /* 0x000008005aee7984 */ /* 0x0005280000000800 */
[----:B------:R2:W0:Y:S04]  /*1ea0*/  LDS R53, [R90+0xc] ;  /* 0x00000c005a357984 */ /* 0x0004280000000800 */
[----:B------:R2:W0:Y:S04]  /*1eb0*/  LDS R52, [R90+0x10] ;  /* 0x000010005a347984 */ /* 0x0004280000000800 */
[----:B------:R2:W0:Y:S04]  /*1ec0*/  LDS R51, [R90+0x14] ;  /* 0x000014005a337984 */ /* 0x0004280000000800 */
[----:B------:R2:W0:Y:S04]  /*1ed0*/  LDS R50, [R90+0x18] ;  /* 0x000018005a327984 */ /* 0x0004280000000800 */
[----:B------:R2:W2:Y:S04]  /*1ee0*/  LDS R49, [R90+0x1c] ;  /* 0x00001c005a317984 */ /* 0x0004a80000000800 */
        /* <DEDUP_REMOVED lines=8> */
[----:B-1----:R1:W-:Y:S01]  /*1f70*/  STL [R1], R8 ;  /* 0x0000000801007387 */ /* 0x0023e20000100800 */
[----:B0-----:R-:W-:Y:S01]  /*1f80*/  ISETP.GE.AND P5, PT, R2, 0x1, PT ;  /* 0x000000010200780c */ /* 0x001fe20003fa6270 */
[----:B---34-:R-:W-:-:S12]  /*1f90*/  @P4 BRA `(.L_x_1001) ;  /* 0x00000000007c4947 */ /* 0x018fd80003800000 */
        /* <DEDUP_REMOVED lines=31> */
.L_x_1001:
[----:B------:R-:W-:Y:S05]  /*2190*/  BSYNC B0 ;  /* 0x0000000000007941 */ /* 0x000fea0003800000 */
.L_x_1000:
[----:B------:R-:W-:Y:S01]  /*21a0*/  BSSY B0, `(.L_x_1002) ;  /* 0x0000023000007945 */ /* 0x000fe20003800000 */
[----:B------:R-:W-:Y:S01]  /*21b0*/  FSETP.GTU.FTZ.AND P4, PT, R37, 20, PT ;  /* 0x41a000002500780b */ /* 0x000fe20003f9c000 */
[----:B------:R-:W-:Y:S02]  /*21c0*/  FADD.FTZ R36, R36, UR8 ;  /* 0x0000000824247e21 */ /* 0x000fe40008010000 */
        /* <DEDUP_REMOVED lines=32> */
.L_x_1003:
[----:B------:R-:W-:Y:S05]  /*23d0*/  BSYNC B0 ;  /* 0x0000000000007941 */ /* 0x000fea0003800000 */
.L_x_1002:
        /* <DEDUP_REMOVED lines=35> */
.L_x_1005:
[----:B------:R-:W-:Y:S05]  /*2610*/  BSYNC B0 ;  /* 0x0000000000007941 */ /* 0x000fea0003800000 */
.L_x_1004:
        /* <DEDUP_REMOVED lines=35> */
.L_x_1007:
[----:B------:R-:W-:Y:S05]  /*2850*/  BSYNC B0 ;  /* 0x0000000000007941 */ /* 0x000fea0003800000 */
.L_x_1006:
[----:B------:R0:W-:Y:S01]  /*2860*/  STL [R1+0x4c], RZ ;  /* 0x00004cff01007387 */ /* 0x0001e20000100800 */
[----:B------:R-:W-:Y:S01]  /*2870*/  BSSY B0, `(.L_x_1008) ;  /* 0x0000023000007945 */ /* 0x000fe20003800000 */
[----:B------:R-:W-:Y:S01]  /*2880*/  FSETP.GTU.FTZ.AND P1, PT, R34, 20, PT ;  /* 0x41a000002200780b */ /* 0x000fe20003f3c000 */
[----:B------:R-:W-:Y:S02]  /*2890*/  FADD.FTZ R33, R33, UR8 ;  /* 0x0000000821217e21 */ /* 0x000fe40008010000 */
[----:B------:R-:W-:Y:S10]  /*28a0*/  @P0 BRA `(.L_x_1009) ;  /* 0x00000000007c0947 */ /* 0x000ff40003800000 */
[----:B------:R-:W-:Y:S01]  /*28b0*/  FMUL.FTZ R39, R39, 1.4426950216293334961 ;  /* 0x3fb8aa3b27277820 */ /* 0x000fe20000410000 */
[----:B------:R-:W-:Y:S01]  /*28c0*/  HFMA2.MMA R6, -RZ, RZ, 1.625, 0 ;  /* 0x3e800000ff067435 */ /* 0x000fe200000001ff */
[----:B------:R-:W-:Y:S02]  /*28d0*/  MOV R9, 0x3d39bf78 ;  /* 0x3d39bf7800097802 */ /* 0x000fe40000000f00 */
[----:B------:R-:W3:Y:S02]  /*28e0*/  MUFU.EX2 R7, R39 ;  /* 0x0000002700077308 */ /* 0x000ee40000000800 */
[C---:B---3--:R-:W-:Y:S01]  /*28f0*/  FADD.FTZ.RZ R2, R7.reuse, 1 ;  /* 0x3f80000007027421 */ /* 0x048fe2000001c000 */
        /* <DEDUP_REMOVED lines=26> */
.L_x_1009:
[----:B------:R-:W-:Y:S05]  /*2aa0*/  BSYNC B0 ;  /* 0x0000000000007941 */ /* 0x000fea0003800000 */
.L_x_1008:
[----:B------:R-:W3:Y:S01]  /*2ab0*/  LDL.LU R2, [R1+0x54] ;  /* 0x0000540001027983 */ /* 0x000ee20000300800 */
[----:B------:R-:W-:Y:S01]  /*2ac0*/  BSSY B0, `(.L_x_1010) ;  /* 0x0000027000007945 */ /* 0x000fe20003800000 */
[----:B------:R-:W-:Y:S01]  /*2ad0*/  HFMA2.MMA R32, -RZ, RZ, 0, 0 ;  /* 0x00000000ff207435 */ /* 0x000fe200000001ff */
[----:B------:R-:W-:Y:S02]  /*2ae0*/  FSETP.GTU.FTZ.AND P0, PT, R33, 20, PT ;  /* 0x41a000002100780b */ /* 0x000fe40003f1c000 */
[----:B------:R-:W-:Y:S02]  /*2af0*/  CS2R R30, SRZ ;  /* 0x00000000001e7805 */ /* 0x000fe4000001ff00 */
[----:B------:R-:W-:Y:S01]  /*2b00*/  MOV R29, RZ ;  /* 0x000000ff001d7202 */ /* 0x000fe20000000f00 */
[----:B------:R-:W-:Y:S01]  /*2b10*/  FADD.FTZ R28, R28, UR8 ;  /* 0x000000081c1c7e21 */ /* 0x000fe20008010000 */
[----:B---3--:R-:W-:Y:S01]  /*2b20*/  FFMA.FTZ R7, R89, R8, R2 ;  /* 0x0000000859077223 */ /* 0x008fe20000010002 */
[----:B------:R-:W-:Y:S06]  /*2b30*/  @P6 BRA `(.L_x_1011) ;  /* 0x00000000007c6947 */ /* 0x000fec0003800000 */
[----:B------:R-:W-:Y:S01]  /*2b40*/  FMUL.FTZ R38, R38, 1.4426950216293334961 ;  /* 0x3fb8aa3b26267820 */ /* 0x000fe20000410000 */
[----:B------:R-:W-:Y:S02]  /*2b50*/  MOV R6, 0x3e800000 ;  /* 0x3e80000000067802 */ /* 0x000fe40000000f00 */
[----:B------:R-:W-:Y:S01]  /*2b60*/  MOV R11, 0x3d39bf78 ;  /* 0x3d39bf78000b7802 */ /* 0x000fe20000000f00 */
        /* <DEDUP_REMOVED lines=28> */
.L_x_1011:
[----:B------:R-:W-:Y:S05]  /*2d30*/  BSYNC B0 ;  /* 0x0000000000007941 */ /* 0x000fea0003800000 */
.L_x_1010:
        /* <DEDUP_REMOVED lines=39> */
.L_x_1013:
[----:B------:R-:W-:Y:S05]  /*2fb0*/  BSYNC B0 ;  /* 0x0000000000007941 */ /* 0x000fea0003800000 */
.L_x_1012:
        /* <DEDUP_REMOVED lines=39> */
.L_x_1015:
[----:B------:R-:W-:Y:S05]  /*3230*/  BSYNC B0 ;  /* 0x0000000000007941 */ /* 0x000fea0003800000 */
.L_x_1014:
        /* <DEDUP_REMOVED lines=39> */
.L_x_1017:
[----:B------:R-:W-:Y:S05]  /*34b0*/  BSYNC B0 ;  /* 0x0000000000007941 */ /* 0x000fea0003800000 */
.L_x_1016:
[----:B--2---:R-:W-:Y:S01]  /*34c0*/  FFMA.FTZ R2, R82, R49, R7 ;  /* 0x0000003152027223 */ /* 0x004fe20000010007 */
        /* <DEDUP_REMOVED lines=10> */
[----:B------:R-:W2:Y:S02]  /*3570*/  MUFU.EX2 R9, R34 ;  /* 0x0000002200097308 */ /* 0x000ea40000000800 */
[C---:B--2---:R-:W-:Y:S01]  /*3580*/  FADD.FTZ.RZ R2, R9.reuse, 1 ;  /* 0x3f80000009027421 */ /* 0x044fe2000001c000 */
        /* <DEDUP_REMOVED lines=26> */
.L_x_1019:
[----:B------:R-:W-:Y:S05]  /*3730*/  BSYNC B0 ;  /* 0x0000000000007941 */ /* 0x000fea0003800000 */
.L_x_1018:
        /* <DEDUP_REMOVED lines=40> */
.L_x_1021:
[----:B------:R-:W-:Y:S05]  /*39c0*/  BSYNC B0 ;  /* 0x0000000000007941 */ /* 0x000fea0003800000 */
.L_x_1020:
[----:B------:R-:W-:Y:S04]  /*39d0*/  BSSY B0, `(.L_x_1022) ;  /* 0x0000021000007945 */ /* 0x000fe80003800000 */
[----:B------:R-:W-:Y:S05]  /*39e0*/  @P6 BRA `(.L_x_1023) ;  /* 0x00000000007c6947 */ /* 0x000fea0003800000 */
        /* <DEDUP_REMOVED lines=31> */
.L_x_1023:
[----:B------:R-:W-:Y:S05]  /*3be0*/  BSYNC B0 ;  /* 0x0000000000007941 */ /* 0x000fea0003800000 */
.L_x_1022:
        /* <DEDUP_REMOVED lines=33> */
.L_x_1025:
[----:B------:R-:W-:Y:S05]  /*3e00*/  BSYNC B0 ;  /* 0x0000000000007941 */ /* 0x000fea0003800000 */
.L_x_1024:
        /* <DEDUP_REMOVED lines=33> */
.L_x_1027:
[----:B------:R-:W-:Y:S05]  /*4020*/  BSYNC B0 ;  /* 0x0000000000007941 */ /* 0x000fea0003800000 */
.L_x_1026:
        /* <DEDUP_REMOVED lines=33> */
.L_x_1029:
[----:B------:R-:W-:Y:S05]  /*4240*/  BSYNC B0 ;  /* 0x0000000000007941 */ /* 0x000fea0003800000 */
.L_x_1028:
        /* <DEDUP_REMOVED lines=33> */
.L_x_1031:
[----:B------:R-:W-:Y:S05]  /*4460*/  BSYNC B0 ;  /* 0x0000000000007941 */ /* 0x000fea0003800000 */
.L_x_1030:
        /* <DEDUP_REMOVED lines=15> */
[----:B-1----:R-:W-:Y:S01]  /*4560*/  FMUL.FTZ R8, R236, UR9 ;  /* 0x00000009ec087c20 */ /* 0x002fe20008410000 */
[----:B------:R-:W-:Y:S01]  /*4570*/  FFMA.FTZ R2, R54, R234, R5 ;  /* 0x000000ea36027223 */ /* 0x000fe20000010005 */
[----:B------:R-:W-:-:S04]  /*4580*/  FMUL.FTZ R7, R234, UR9 ;  /* 0x00000009ea077c20 */ /* 0x000fc80008410000 */
[----:B------:R1:W-:Y:S01]  /*4590*/  STL [R1+0x54], R2 ;  /* 0x0000540201007387 */ /* 0x0003e20000100800 */
[----:B------:R-:W-:Y:S05]  /*45a0*/  @!P5 BRA `(.L_x_1032) ;  /* 0x0000009c00a8d947 */ /* 0x000fea0003800000 */
[----:B------:R-:W-:Y:S01]  /*45b0*/  USHF.L.U32 UR15, UR54, 0x1, URZ ;  /* 0x00000001360f7899 */ /* 0x000fe2000800063f */
[----:B------:R-:W-:Y:S01]  /*45c0*/  IADD3 R0, R3, R0, RZ ;  /* 0x0000000003007210 */ /* 0x000fe20007ffe0ff */
[----:B------:R-:W-:Y:S01]  /*45d0*/  USHF.R.S32.HI UR5, URZ, 0x1f, UR53 ;  /* 0x0000001f3f057899 */ /* 0x000fe20008011435 */
[----:B------:R-:W-:Y:S01]  /*45e0*/  HFMA2.MMA R32, -RZ, RZ, 0, 0 ;  /* 0x00000000ff207435 */ /* 0x000fe200000001ff */
[----:B------:R-:W-:Y:S01]  /*45f0*/  ULDC.64 UR12, c[0x0][0x230] ;  /* 0x00008c00000c7ab9 */ /* 0x000fe20000000a00 */
[----:B------:R-:W-:Y:S01]  /*4600*/  ULDC.64 UR10, c[0x0][0x248] ;  /* 0x00009200000a7ab9 */ /* 0x000fe20000000a00 */
[----:B------:R-:W-:Y:S01]  /*4610*/  ISETP.GE.AND P0, PT, R0, UR15, PT ;  /* 0x0000000f00007c0c */ /* 0x000fe2000bf06270 */
[----:B------:R-:W-:Y:S01]  /*4620*/  UIMAD UR4, UR5, UR12, URZ ;  /* 0x0000000c050472a4 */ /* 0x000fe2000f8e023f */
[----:B------:R-:W-:Y:S01]  /*4630*/  HFMA2.MMA R25, -RZ, RZ, 0, 0 ;  /* 0x00000000ff197435 */ /* 0x000fe200000001ff */
[----:B------:R-:W-:Y:S01]  /*4640*/  UIMAD.WIDE.U32 UR28, UR53, UR12, URZ ;  /* 0x0000000c351c72a5 */ /* 0x000fe2000f8e003f */
[----:B------:R-:W-:Y:S01]  /*4650*/  P2R R0, PR, RZ, 0x1 ;  /* 0x00000001ff007803 */ /* 0x000fe20000000000 */
[----:B------:R-:W-:Y:S01]  /*4660*/  UIMAD UR13, UR53, UR13, UR4 ;  /* 0x0000000d350d72a4 */ /* 0x000fe2000f8e0204 */
[----:B------:R-:W-:Y:S01]  /*4670*/  HFMA2.MMA R17, -RZ, RZ, 0, 0 ;  /* 0x00000000ff117435 */ /* 0x000fe200000001ff */
[----:B------:R-:W-:Y:S01]  /*4680*/  UIMAD UR4, UR5, UR10, URZ ;  /* 0x0000000a050472a4 */ /* 0x000fe2000f8e023f */
[----:B------:R-:W-:Y:S01]  /*4690*/  CS2R R30, SRZ ;  /* 0x00000000001e7805 */ /* 0x000fe2000001ff00 */
[----:B------:R2:W-:Y:S01]  /*46a0*/  STL [R1+0x4], R0 ;  /* 0x0000040001007387 */ /* 0x0005e20000100800 */
[----:B------:R-:W-:Y:S01]  /*46b0*/  UIMAD.WIDE.U32 UR30, UR53, UR10, URZ ;  /* 0x0000000a351e72a5 */ /* 0x000fe2000f8e003f */
[----:B------:R-:W-:Y:S01]  /*46c0*/  MOV R29, RZ ;  /* 0x000000ff001d7202 */ /* 0x000fe20000000f00 */
[----:B------:R-:W-:Y:S01]  /*46d0*/  UIMAD UR11, UR53, UR11, UR4 ;  /* 0x0000000b350b72a4 */ /* 0x000fe2000f8e0204 */
[----:B------:R-:W-:-:S02]  /*46e0*/  CS2R R26, SRZ ;  /* 0x00000000001a7805 */ /* 0x000fc4000001ff00 */
[----:B------:R-:W-:Y:S02]  /*46f0*/  CS2R R22, SRZ ;  /* 0x0000000000167805 */ /* 0x000fe4000001ff00 */
[----:B------:R-:W-:Y:S02]  /*4700*/  MOV R21, RZ ;  /* 0x000000ff00157202 */ /* 0x000fe40000000f00 */
[----:B------:R-:W-:Y:S02]  /*4710*/  CS2R R18, SRZ ;  /* 0x0000000000127805 */ /* 0x000fe4000001ff00 */
[----:B------:R-:W-:Y:S02]  /*4720*/  CS2R R14, SRZ ;  /* 0x00000000000e7805 */ /* 0x000fe4000001ff00 */
[----:B------:R-:W-:Y:S01]  /*4730*/  MOV R13, RZ ;  /* 0x000000ff000d7202 */ /* 0x000fe20000000f00 */
[----:B------:R-:W-:Y:S01]  /*4740*/  UMOV UR6, URZ ;  /* 0x0000003f00067c82 */ /* 0x000fe20008000000 */
[----:B------:R-:W-:Y:S01]  /*4750*/  UMOV UR5, URZ ;  /* 0x0000003f00057c82 */ /* 0x000fe20008000000 */
[----:B------:R-:W-:Y:S01]  /*4760*/  UMOV UR4, URZ ;  /* 0x0000003f00047c82 */ /* 0x000fe20008000000 */
[----:B------:R-:W-:Y:S01]  /*4770*/  ULDC UR14, c[0x0][0x224] ;  /* 0x00008900000e7ab9 */ /* 0x000fe20000000800 */
[----:B------:R-:W-:Y:S01]  /*4780*/  ULDC UR12, c[0x0][0x21c] ;  /* 0x00008700000c7ab9 */ /* 0x000fe20000000800 */
[----:B------:R-:W-:Y:S01]  /*4790*/  ULDC UR10, c[0x0][0x218] ;  /* 0x00008600000a7ab9 */ /* 0x000fe20000000800 */
[----:B------:R-:W-:-:S02]  /*47a0*/  UIADD3 UR13, UR29, UR13, URZ ;  /* 0x0000000d1d0d7290 */ /* 0x000fc4000fffe03f */
[----:B------:R-:W-:Y:S01]  /*47b0*/  UIADD3 UR11, UR31, UR11, URZ ;  /* 0x0000000b1f0b7290 */ /* 0x000fe2000fffe03f */
[----:B------:R-:W-:Y:S01]  /*47c0*/  ULDC.64 UR32, c[0x0][0x380] ;  /* 0x0000e00000207ab9 */ /* 0x000fe20000000a00 */
[----:B------:R-:W-:Y:S01]  /*47d0*/  ULDC.64 UR34, c[0x0][0x368] ;  /* 0x0000da0000227ab9 */ /* 0x000fe20000000a00 */
[----:B------:R-:W-:Y:S01]  /*47e0*/  ULDC.64 UR36, c[0x0][0x370] ;  /* 0x0000dc0000247ab9 */ /* 0x000fe20000000a00 */
[----:B------:R-:W-:Y:S01]  /*47f0*/  ULDC.64 UR38, c[0x0][0x3d0] ;  /* 0x0000f40000267ab9 */ /* 0x000fe20000000a00 */
[----:B------:R-:W-:Y:S01]  /*4800*/  ULDC.64 UR40, c[0x0][0x238] ;  /* 0x00008e0000287ab9 */ /* 0x000fe20000000a00 */
[----:B--2---:R-:W-:-:S06]  /*4810*/  ULDC.64 UR42, c[0x0][0x2d0] ;  /* 0x0000b400002a7ab9 */ /* 0x004fcc0000000a00 */
.L_x_1127:
[----:B--2---:R-:W2:Y:S01]  /*4820*/  LDL R0, [R1+0x4] ;  /* 0x0000040001007983 */ /* 0x004ea20000100800 */
[----:B------:R-:W-:Y:S01]  /*4830*/  USHF.R.S32.HI UR54, URZ, 0x1f, UR6 ;  /* 0x0000001f3f367899 */ /* 0x000fe20008011406 */
[----:B------:R-:W-:Y:S01]  /*4840*/  UMOV UR44, UR28 ;  /* 0x0000001c002c7c82 */ /* 0x000fe20008000000 */
[----:B------:R-:W-:Y:S02]  /*4850*/  UMOV UR45, UR13 ;  /* 0x0000000d002d7c82 */ /* 0x000fe40008000000 */
[----:B------:R-:W-:Y:S02]  /*4860*/  UIMAD UR55, UR54, UR40, URZ ;  /* 0x00000028363772a4 */ /* 0x000fe4000f8e023f */
[----:B------:R-:W-:Y:S02]  /*4870*/  UIMAD.WIDE.U32 UR44, UR6, UR40, UR44 ;  /* 0x00000028062c72a5 */ /* 0x000fe4000f8e002c */
[----:B------:R-:W-:Y:S02]  /*4880*/  UIMAD UR55, UR6, UR41, UR55 ;  /* 0x00000029063772a4 */ /* 0x000fe4000f8e0237 */
[----:B------:R-:W-:-:S02]  /*4890*/  ULEA UR56, UP0, UR44, UR42, 0x3 ;  /* 0x0000002a2c387291 */ /* 0x000fc4000f80183f */
[----:B------:R-:W-:-:S04]  /*48a0*/  UIADD3 UR45, UR45, UR55, URZ ;  /* 0x000000372d2d7290 */ /* 0x000fc8000fffe03f */
[----:B------:R-:W-:Y:S01]  /*48b0*/  ULEA.HI.X UR44, UR44, UR43, UR45, 0x3, UP0 ;  /* 0x0000002b2c2c7291 */ /* 0x000fe200080f1c2d */
[----:B-1----:R-:W-:-:S05]  /*48c0*/  MOV R2, UR56 ;  /* 0x0000003800027c02 */ /* 0x002fca0008000f00 */
[----:B------:R-:W-:Y:S01]  /*48d0*/  MOV R3, UR44 ;  /* 0x0000002c00037c02 */ /* 0x000fe20008000f00 */
[----:B------:R-:W-:-:S05]  /*48e0*/  ULDC.64 UR44, c[0x0][0x270] ;  /* 0x00009c00002c7ab9 */ /* 0x000fca0000000a00 */
[----:B------:R-:W3:Y:S01]  /*48f0*/  LDG.E.64 R2, desc[UR20][R2.64] ;  /* 0x0000001402027981 */ /* 0x000ee2000c1e1b00 */
[----:B------:R-:W-:Y:S02]  /*4900*/  UIMAD UR55, UR54, UR44, URZ ;  /* 0x0000002c363772a4 */ /* 0x000fe4000f8e023f */
[----:B0-----:R-:W-:Y:S02]  /*4910*/  MOV R63, UR44 ;  /* 0x0000002c003f7c02 */ /* 0x001fe40008000f00 */
[----:B------:R-:W-:Y:S01]  /*4920*/  UIMAD UR45, UR6, UR45, UR55 ;  /* 0x0000002d062d72a4 */ /* 0x000fe2000f8e0237 */
[----:B------:R-:W-:Y:S02]  /*4930*/  CS2R R100, SRZ ;  /* 0x0000000000647805 */ /* 0x000fe4000001ff00 */
[----:B------:R-:W-:Y:S02]  /*4940*/  MOV R106, RZ ;  /* 0x000000ff006a7202 */ /* 0x000fe40000000f00 */
[----:B------:R-:W-:-:S02]  /*4950*/  CS2R R96, SRZ ;  /* 0x0000000000607805 */ /* 0x000fc4000001ff00 */
[----:B------:R-:W-:Y:S02]  /*4960*/  CS2R R102, SRZ ;  /* 0x0000000000667805 */ /* 0x000fe4000001ff00 */
[----:B------:R-:W-:Y:S02]  /*4970*/  CS2R R98, SRZ ;  /* 0x0000000000627805 */ /* 0x000fe4000001ff00 */
[----:B------:R-:W-:Y:S02]  /*4980*/  MOV R69, RZ ;  /* 0x000000ff00457202 */ /* 0x000fe40000000f00 */
[----:B------:R-:W-:Y:S02]  /*4990*/  CS2R R94, SRZ ;  /* 0x00000000005e7805 */ /* 0x000fe4000001ff00 */
[----:B------:R-:W-:Y:S02]  /*49a0*/  CS2R R78, SRZ ;  /* 0x00000000004e7805 */ /* 0x000fe4000001ff00 */
[----:B------:R-:W-:-:S02]  /*49b0*/  MOV R76, RZ ;  /* 0x000000ff004c7202 */ /* 0x000fc40000000f00 */
[----:B------:R-:W-:Y:S02]  /*49c0*/  MOV R66, RZ ;  /* 0x000000ff00427202 */ /* 0x000fe40000000f00 */
[----:B------:R-:W-:Y:S02]  /*49d0*/  CS2R R72, SRZ ;  /* 0x0000000000487805 */ /* 0x000fe4000001ff00 */
[----:B------:R-:W-:Y:S02]  /*49e0*/  CS2R R74, SRZ ;  /* 0x00000000004a7805 */ /* 0x000fe4000001ff00 */
[----:B--2---:R-:W-:Y:S02]  /*49f0*/  ISETP.NE.AND P6, PT, R0, RZ, PT ;  /* 0x000000ff0000720c */ /* 0x004fe40003fc5270 */
        /* <DEDUP_REMOVED lines=11> */
[----:B------:R-:W-:Y:S02]  /*4ab0*/  IADD3 R5, R63, UR45, RZ ;  /* 0x0000002d3f057c10 */ /* 0x000fe4000fffe0ff */
[----:B------:R-:W-:Y:S02]  /*4ac0*/  LEA R4, P3, R62, UR18, 0x2 ;  /* 0x000000123e047c11 */ /* 0x000fe4000f8610ff */
[----:B------:R-:W-:Y:S02]  /*4ad0*/  ISETP.GE.AND P1, PT, R0, UR15, PT ;  /* 0x0000000f00007c0c */ /* 0x000fe4000bf26270 */
        /* <DEDUP_REMOVED lines=8> */
[----:B------:R-:W4:Y:S01]  /*4b60*/  @!P0 LDG.E R106, desc[UR20][R4.64+0x100] ;  /* 0x00010014046a8981 */ /* 0x000f22000c1e1900 */
[----:B------:R-:W-:Y:S02]  /*4b70*/  ISETP.GE.AND P5, PT, R0, UR15, PT ;  /* 0x0000000f00007c0c */ /* 0x000fe4000bfa6270 */
[----:B------:R-:W-:Y:S01]  /*4b80*/  ISETP.GE.AND P4, PT, R6, UR15, PT ;  /* 0x0000000f06007c0c */ /* 0x000fe2000bf86270 */
[----:B------:R-:W4:Y:S01]  /*4b90*/  @!P1 LDG.E R103, desc[UR20][R4.64+0x180] ;  /* 0x0001801404679981 */ /* 0x000f22000c1e1900 */
[----:B------:R-:W-:-:S03]  /*4ba0*/  IADD3 R0, R60, 0x100, RZ ;  /* 0x000001003c007810 */ /* 0x000fc60007ffe0ff */
[----:B------:R-:W4:Y:S01]  /*4bb0*/  @!P2 LDG.E R97, desc[UR20][R4.64+0x200] ;  /* 0x000200140461a981 */ /* 0x000f22000c1e1900 */
[----:B------:R-:W-:Y:S02]  /*4bc0*/  ISETP.GE.AND P0, PT, R0, UR15, PT ;  /* 0x0000000f00007c0c */ /* 0x000fe4000bf06270 */
[C---:B------:R-:W-:Y:S01]  /*4bd0*/  IADD3 R0, R60.reuse, 0x140, RZ ;  /* 0x000001403c007810 */ /* 0x040fe20007ffe0ff */
[----:B------:R-:W4:Y:S01]  /*4be0*/  @!P3 LDG.E R98, desc[UR20][R4.64+0x280] ;  /* 0x000280140462b981 */ /* 0x000f22000c1e1900 */
[----:B------:R-:W-:Y:S02]  /*4bf0*/  IADD3 R6, R60, 0x120, RZ ;  /* 0x000001203c067810 */ /* 0x000fe40007ffe0ff */
[----:B------:R-:W-:Y:S01]  /*4c00*/  ISETP.GE.AND P2, PT, R0, UR15, PT ;  /* 0x0000000f00007c0c */ /* 0x000fe2000bf46270 */
[----:B------:R-:W4:Y:S01]  /*4c10*/  @!P4 LDG.E R96, desc[UR20][R4.64+0x300] ;  /* 0x000300140460c981 */ /* 0x000f22000c1e1900 */
[----:B------:R-:W-:Y:S02]  /*4c20*/  IADD3 R0, R60, 0x180, RZ ;  /* 0x000001803c007810 */ /* 0x000fe40007ffe0ff */
[----:B------:R-:W-:Y:S01]  /*4c30*/  ISETP.GE.AND P1, PT, R6, UR15, PT ;  /* 0x0000000f06007c0c */ /* 0x000fe2000bf26270 */
[----:B------:R-:W2:Y:S01]  /*4c40*/  @!P6 LDG.E R102, desc[UR20][R4.64] ;  /* 0x000000140466e981 */ /* 0x000ea2000c1e1900 */
[----:B------:R-:W-:-:S02]  /*4c50*/  IADD3 R6, R60, 0x160, RZ ;  /* 0x000001603c067810 */ /* 0x000fc40007ffe0ff */
[----:B------:R-:W-:Y:S01]  /*4c60*/  ISETP.GE.AND P4, PT, R0, UR15, PT ;  /* 0x0000000f00007c0c */ /* 0x000fe2000bf86270 */
[----:B------:R-:W4:Y:S01]  /*4c70*/  @!P5 LDG.E R101, desc[UR20][R4.64+0x380] ;  /* 0x000380140465d981 */ /* 0x000f22000c1e1900 */
[----:B------:R-:W-:Y:S02]  /*4c80*/  IADD3 R0, R60, 0x1a0, RZ ;  /* 0x000001a03c007810 */ /* 0x000fe40007ffe0ff */
[----:B------:R-:W-:Y:S01]  /*4c90*/  ISETP.GE.AND P3, PT, R6, UR15, PT ;  /* 0x0000000f06007c0c */ /* 0x000fe2000bf66270 */
[----:B------:R-:W4:Y:S01]  /*4ca0*/  @!P0 LDG.E R99, desc[UR20][R4.64+0x400] ;  /* 0x0004001404638981 */ /* 0x000f22000c1e1900 */
[----:B------:R-:W-:Y:S02]  /*4cb0*/  ISETP.GE.AND P5, PT, R0, UR15, PT ;  /* 0x0000000f00007c0c */ /* 0x000fe4000bfa6270 */
[C---:B------:R-:W-:Y:S01]  /*4cc0*/  IADD3 R6, R60.reuse, 0x1c0, RZ ;  /* 0x000001c03c067810 */ /* 0x040fe20007ffe0ff */
[----:B------:R-:W4:Y:S01]  /*4cd0*/  @!P1 LDG.E R69, desc[UR20][R4.64+0x480] ;  /* 0x0004801404459981 */ /* 0x000f22000c1e1900 */
[----:B------:R-:W-:-:S02]  /*4ce0*/  IADD3 R0, R60, 0x1e0, RZ ;  /* 0x000001e03c007810 */ /* 0x000fc40007ffe0ff */
[----:B------:R-:W-:Y:S01]  /*4cf0*/  ISETP.GE.AND P0, PT, R6, UR15, PT ;  /* 0x0000000f06007c0c */ /* 0x000fe2000bf06270 */
[----:B------:R-:W4:Y:S01]  /*4d00*/  @!P2 LDG.E R95, desc[UR20][R4.64+0x500] ;  /* 0x00050014045fa981 */ /* 0x000f22000c1e1900 */
[----:B------:R-:W-:-:S03]  /*4d10*/  ISETP.GE.AND P1, PT, R0, UR15, PT ;  /* 0x0000000f00007c0c */ /* 0x000fc6000bf26270 */
[----:B------:R-:W4:Y:S04]  /*4d20*/  @!P3 LDG.E R94, desc[UR20][R4.64+0x580] ;  /* 0x00058014045eb981 */ /* 0x000f28000c1e1900 */
[----:B------:R-:W4:Y:S04]  /*4d30*/  @!P4 LDG.E R79, desc[UR20][R4.64+0x600] ;  /* 0x00060014044fc981 */ /* 0x000f28000c1e1900 */
[----:B------:R-:W4:Y:S04]  /*4d40*/  @!P5 LDG.E R78, desc[UR20][R4.64+0x680] ;  /* 0x00068014044ed981 */ /* 0x000f28000c1e1900 */
[----:B------:R-:W4:Y:S04]  /*4d50*/  @!P0 LDG.E R76, desc[UR20][R4.64+0x700] ;  /* 0x00070014044c8981 */ /* 0x000f28000c1e1900 */
[----:B------:R-:W4:Y:S01]  /*4d60*/  @!P1 LDG.E R66, desc[UR20][R4.64+0x780] ;  /* 0x0007801404429981 */ /* 0x000f22000c1e1900 */
[----:B------:R-:W-:-:S02]  /*4d70*/  IADD3 R0, R60, 0x200, RZ ;  /* 0x000002003c007810 */ /* 0x000fc40007ffe0ff */
[----:B------:R-:W-:Y:S02]  /*4d80*/  IADD3 R61, R60, 0x240, RZ ;  /* 0x000002403c3d7810 */ /* 0x000fe40007ffe0ff */
[----:B------:R-:W-:Y:S02]  /*4d90*/  ISETP.GE.AND P2, PT, R0, UR15, PT ;  /* 0x0000000f00007c0c */ /* 0x000fe4000bf46270 */
[C---:B------:R-:W-:Y:S02]  /*4da0*/  IADD3 R0, R60.reuse, 0x260, RZ ;  /* 0x000002603c007810 */ /* 0x040fe40007ffe0ff */
[----:B------:R-:W-:Y:S02]  /*4db0*/  IADD3 R6, R60, 0x220, RZ ;  /* 0x000002203c067810 */ /* 0x000fe40007ffe0ff */
[----:B------:R-:W-:Y:S02]  /*4dc0*/  ISETP.GE.AND P4, PT, R61, UR15, PT ;  /* 0x0000000f3d007c0c */ /* 0x000fe4000bf86270 */
[----:B------:R-:W-:-:S02]  /*4dd0*/  ISETP.GE.AND P3, PT, R0, UR15, PT ;  /* 0x0000000f00007c0c */ /* 0x000fc4000bf66270 */
[----:B------:R-:W-:Y:S02]  /*4de0*/  ISETP.GE.AND P5, PT, R6, UR15, PT ;  /* 0x0000000f06007c0c */ /* 0x000fe4000bfa6270 */
[C---:B------:R-:W-:Y:S01]  /*4df0*/  IADD3 R0, R60.reuse, 0x2a0, RZ ;  /* 0x000002a03c007810 */ /* 0x040fe20007ffe0ff */
[----:B------:R-:W4:Y:S01]  /*4e00*/  @!P2 LDG.E R73, desc[UR20][R4.64+0x800] ;  /* 0x000800140449a981 */ /* 0x000f22000c1e1900 */
[----:B------:R-:W-:Y:S02]  /*4e10*/  IADD3 R6, R60, 0x280, RZ ;  /* 0x000002803c067810 */ /* 0x000fe40007ffe0ff */
[----:B------:R-:W-:Y:S02]  /*4e20*/  ISETP.GE.AND P1, PT, R0, UR15, PT ;  /* 0x0000000f00007c0c */ /* 0x000fe4000bf26270 */
[----:B------:R-:W-:Y:S02]  /*4e30*/  MOV R0, RZ ;  /* 0x000000ff00007202 */ /* 0x000fe40000000f00 */
[----:B------:R-:W-:-:S02]  /*4e40*/  ISETP.GE.AND P0, PT, R6, UR15, PT ;  /* 0x0000000f06007c0c */ /* 0x000fc4000bf06270 */
[C---:B------:R-:W-:Y:S01]  /*4e50*/  IADD3 R62, R60.reuse, 0x300, RZ ;  /* 0x000003003c3e7810 */ /* 0x040fe20007ffe0ff */
[----:B------:R-:W4:Y:S01]  /*4e60*/  @!P5 LDG.E R72, desc[UR20][R4.64+0x880] ;  /* 0x000880140448d981 */ /* 0x000f22000c1e1900 */
[----:B------:R-:W-:-:S03]  /*4e70*/  IADD3 R61, R60, 0x2e0, RZ ;  /* 0x000002e03c3d7810 */ /* 0x000fc60007ffe0ff */
[----:B------:R-:W4:Y:S01]  /*4e80*/  @!P4 LDG.E R0, desc[UR20][R4.64+0x900] ;  /* 0x000900140400c981 */ /* 0x000f22000c1e1900 */
[----:B------:R-:W-:Y:S02]  /*4e90*/  ISETP.GE.AND P4, PT, R62, UR15, PT ;  /* 0x0000000f3e007c0c */ /* 0x000fe4000bf86270 */
[----:B------:R-:W-:Y:S02]  /*4ea0*/  CS2R R62, SRZ ;  /* 0x00000000003e7805 */ /* 0x000fe4000001ff00 */
[----:B------:R-:W-:Y:S02]  /*4eb0*/  ISETP.GE.AND P5, PT, R61, UR15, PT ;  /* 0x0000000f3d007c0c */ /* 0x000fe4000bfa6270 */
[C---:B------:R-:W-:Y:S02]  /*4ec0*/  IADD3 R6, R60.reuse, 0x2c0, RZ ;  /* 0x000002c03c067810 */ /* 0x040fe40007ffe0ff */
[C---:B------:R-:W-:Y:S01]  /*4ed0*/  IADD3 R64, R60.reuse, 0x340, RZ ;  /* 0x000003403c407810 */ /* 0x040fe20007ffe0ff */
[----:B------:R-:W4:Y:S01]  /*4ee0*/  @!P3 LDG.E R63, desc[UR20][R4.64+0x980] ;  /* 0x00098014043fb981 */ /* 0x000f22000c1e1900 */
[----:B------:R-:W-:-:S02]  /*4ef0*/  IADD3 R61, R60, 0x320, RZ ;  /* 0x000003203c3d7810 */ /* 0x000fc40007ffe0ff */
[----:B------:R-:W-:Y:S01]  /*4f00*/  ISETP.GE.AND P2, PT, R6, UR15, PT ;  /* 0x0000000f06007c0c */ /* 0x000fe2000bf46270 */
[----:B------:R-:W4:Y:S01]  /*4f10*/  @!P0 LDG.E R62, desc[UR20][R4.64+0xa00] ;  /* 0x000a0014043e8981 */ /* 0x000f22000c1e1900 */
[----:B------:R-:W-:Y:S02]  /*4f20*/  MOV R6, RZ ;  /* 0x000000ff00067202 */ /* 0x000fe40000000f00 */
[----:B------:R-:W-:Y:S02]  /*4f30*/  ISETP.GE.AND P0, PT, R64, UR15, PT ;  /* 0x0000000f40007c0c */ /* 0x000fe4000bf06270 */
[----:B------:R-:W-:Y:S02]  /*4f40*/  CS2R R64, SRZ ;  /* 0x0000000000407805 */ /* 0x000fe4000001ff00 */
[----:B------:R-:W-:Y:S02]  /*4f50*/  ISETP.GE.AND P3, PT, R61, UR15, PT ;  /* 0x0000000f3d007c0c */ /* 0x000fe4000bf66270 */
[C---:B------:R-:W-:Y:S01]  /*4f60*/  IADD3 R61, R60.reuse, 0x360, RZ ;  /* 0x000003603c3d7810 */ /* 0x040fe20007ffe0ff */
[----:B------:R-:W4:Y:S01]  /*4f70*/  @!P1 LDG.E R6, desc[UR20][R4.64+0xa80] ;  /* 0x000a801404069981 */ /* 0x000f22000c1e1900 */
[----:B------:R-:W-:-:S02]  /*4f80*/  IADD3 R67, R60, 0x380, RZ ;  /* 0x000003803c437810 */ /* 0x000fc40007ffe0ff */
[----:B------:R-:W-:Y:S01]  /*4f90*/  ISETP.GE.AND P1, PT, R61, UR15, PT ;  /* 0x0000000f3d007c0c */ /* 0x000fe2000bf26270 */
[----:B------:R-:W4:Y:S01]  /*4fa0*/  @!P5 LDG.E R64, desc[UR20][R4.64+0xb80] ;  /* 0x000b80140440d981 */ /* 0x000f22000c1e1900 */
[----:B------:R-:W-:Y:S02]  /*4fb0*/  MOV R61, RZ ;  /* 0x000000ff003d7202 */ /* 0x000fe40000000f00 */
[----:B------:R-:W-:Y:S01]  /*4fc0*/  ISETP.GE.AND P5, PT, R67, UR15, PT ;  /* 0x0000000f43007c0c */ /* 0x000fe2000bfa6270 */
[----:B------:R-:W4:Y:S01]  /*4fd0*/  @!P2 LDG.E R65, desc[UR20][R4.64+0xb00] ;  /* 0x000b00140441a981 */ /* 0x000f22000c1e1900 */
[----:B------:R-:W-:Y:S02]  /*4fe0*/  MOV R67, RZ ;  /* 0x000000ff00437202 */ /* 0x000fe40000000f00 */
[C---:B------:R-:W-:Y:S01]  /*4ff0*/  IADD3 R68, R60.reuse, 0x3a0, RZ ;  /* 0x000003a03c447810 */ /* 0x040fe20007ffe0ff */
[----:B------:R-:W4:Y:S01]  /*5000*/  @!P4 LDG.E R61, desc[UR20][R4.64+0xc00] ;  /* 0x000c0014043dc981 */ /* 0x000f22000c1e1900 */
[----:B------:R-:W-:-:S02]  /*5010*/  IADD3 R70, R60, 0x3c0, RZ ;  /* 0x000003c03c467810 */ /* 0x000fc40007ffe0ff */
[----:B------:R-:W-:Y:S01]  /*5020*/  IADD3 R71, R60, 0x3e0, RZ ;  /* 0x000003e03c477810 */ /* 0x000fe20007ffe0ff */
[----:B------:R-:W4:Y:S01]  /*5030*/  @!P3 LDG.E R67, desc[UR20][R4.64+0xc80] ;  /* 0x000c80140443b981 */ /* 0x000f22000c1e1900 */
[----:B------:R-:W-:Y:S02]  /*5040*/  ISETP.GE.AND P2, PT, R68, UR15, PT ;  /* 0x0000000f44007c0c */ /* 0x000fe4000bf46270 */
[----:B------:R-:W-:Y:S02]  /*5050*/  ISETP.GE.AND P4, PT, R70, UR15, PT ;  /* 0x0000000f46007c0c */ /* 0x000fe4000bf86270 */
[----:B------:R-:W-:Y:S02]  /*5060*/  ISETP.GE.AND P3, PT, R71, UR15, PT ;  /* 0x0000000f47007c0c */ /* 0x000fe4000bf66270 */
[----:B------:R-:W-:Y:S02]  /*5070*/  MOV R68, RZ ;  /* 0x000000ff00447202 */ /* 0x000fe40000000f00 */
[----:B------:R-:W-:-:S02]  /*5080*/  MOV R70, RZ ;  /* 0x000000ff00467202 */ /* 0x000fc40000000f00 */
[----:B------:R-:W-:Y:S02]  /*5090*/  MOV R60, RZ ;  /* 0x000000ff003c7202 */ /* 0x000fe40000000f00 */
[----:B------:R-:W-:Y:S01]  /*50a0*/  MOV R71, RZ ;  /* 0x000000ff00477202 */ /* 0x000fe20000000f00 */
[----:B------:R-:W4:Y:S04]  /*50b0*/  @!P0 LDG.E R68, desc[UR20][R4.64+0xd00] ;  /* 0x000d001404448981 */ /* 0x000f28000c1e1900 */
[----:B------:R-:W4:Y:S04]  /*50c0*/  @!P1 LDG.E R70, desc[UR20][R4.64+0xd80] ;  /* 0x000d801404469981 */ /* 0x000f28000c1e1900 */
[----:B------:R-:W4:Y:S04]  /*50d0*/  @!P5 LDG.E R60, desc[UR20][R4.64+0xe00] ;  /* 0x000e0014043cd981 */ /* 0x000f28000c1e1900 */
[----:B------:R-:W4:Y:S04]  /*50e0*/  @!P2 LDG.E R71, desc[UR20][R4.64+0xe80] ;  /* 0x000e80140447a981 */ /* 0x000f28000c1e1900 */
[----:B------:R-:W4:Y:S04]  /*50f0*/  @!P4 LDG.E R75, desc[UR20][R4.64+0xf00] ;  /* 0x000f0014044bc981 */ /* 0x000f28000c1e1900 */
[----:B------:R1:W4:Y:S01]  /*5100*/  @!P3 LDG.E R74, desc[UR20][R4.64+0xf80] ;  /* 0x000f8014044ab981 */ /* 0x000322000c1e1900 */
[----:B---3--:R-:W-:-:S13]  /*5110*/  R2UR UR57, R3 ;  /* 0x00000000033972ca */ /* 0x008fda00000e0000 */
[----:B------:R-:W-:-:S04]  /*5120*/  FMUL.FTZ R3, R43, UR57 ;  /* 0x000000392b037c20 */ /* 0x000fc80008410000 */
[----:B------:R-:W-:Y:S01]  /*5130*/  FMUL.RZ R77, R3, 0.15915493667125701904 ;  /* 0x3e22f983034d7820 */ /* 0x000fe2000040c000 */
[----:B------:R-:W-:-:S04]  /*5140*/  FMUL.FTZ R3, R42, UR57 ;  /* 0x000000392a037c20 */ /* 0x000fc80008410000 */
[----:B------:R-:W-:Y:S01]  /*5150*/  FMUL.RZ R104, R3, 0.15915493667125701904 ;  /* 0x3e22f98303687820 */ /* 0x000fe2000040c000 */
[----:B------:R-:W-:-:S04]  /*5160*/  FMUL.FTZ R3, R41, UR57 ;  /* 0x0000003929037c20 */ /* 0x000fc80008410000 */
[----:B-1----:R-:W-:Y:S01]  /*5170*/  FMUL.RZ R4, R3, 0.15915493667125701904 ;  /* 0x3e22f98303047820 */ /* 0x002fe2000040c000 */
[----:B------:R-:W-:-:S04]  /*5180*/  FMUL.FTZ R3, R40, UR57 ;  /* 0x0000003928037c20 */ /* 0x000fc80008410000 */
[----:B------:R-:W-:Y:S01]  /*5190*/  FMUL.RZ R5, R3, 0.15915493667125701904 ;  /* 0x3e22f98303057820 */ /* 0x000fe2000040c000 */
[----:B------:R-:W-:Y:S01]  /*51a0*/  FMUL.FTZ R3, R39, UR57 ;  /* 0x0000003927037c20 */ /* 0x000fe20008410000 */
[----:B------:R-:W-:Y:S08]  /*51b0*/  MUFU.SIN R127, R77 ;  /* 0x0000004d007f7308 */ /* 0x000ff00000000400 */
[----:B------:R1:W-:Y:S08]  /*51c0*/  MUFU.COS R126, R77 ;  /* 0x0000004d007e7308 */ /* 0x0003f00000000000 */
[----:B------:R-:W-:Y:S01]  /*51d0*/  MUFU.SIN R124, R104 ;  /* 0x00000068007c7308 */ /* 0x000fe20000000400 */
[----:B-1----:R-:W-:-:S07]  /*51e0*/  SHF.L.U32 R77, R93, 0x5, RZ ;  /* 0x000000055d4d7819 */ /* 0x002fce00000006ff */
[----:B------:R1:W-:Y:S01]  /*51f0*/  MUFU.COS R125, R104 ;  /* 0x00000068007d7308 */ /* 0x0003e20000000000 */
[----:B------:R-:W-:Y:S01]  /*5200*/  LOP3.LUT R77, R77, 0xfffffc00, RZ, 0xc0, !PT ;  /* 0xfffffc004d4d7812 */ /* 0x000fe200078ec0ff */
[----:B-1----:R-:W-:Y:S01]  /*5210*/  FMUL.RZ R104, R3, 0.15915493667125701904 ;  /* 0x3e22f98303687820 */ /* 0x002fe2000040c000 */
[----:B------:R-:W-:Y:S02]  /*5220*/  FMUL.FTZ R3, R38, UR57 ;  /* 0x0000003926037c20 */ /* 0x000fe40008410000 */
[----:B------:R-:W-:Y:S02]  /*5230*/  IADD3 R130, R77, R92, RZ ;  /* 0x0000005c4d827210 */ /* 0x000fe40007ffe0ff */
[----:B------:R-:W-:Y:S01]  /*5240*/  FMUL.RZ R108, R3, 0.15915493667125701904 ;  /* 0x3e22f983036c7820 */ /* 0x000fe2000040c000 */
[----:B------:R-:W-:Y:S01]  /*5250*/  FMUL.FTZ R3, R37, UR57 ;  /* 0x0000003925037c20 */ /* 0x000fe20008410000 */
[----:B------:R-:W-:Y:S01]  /*5260*/  MUFU.SIN R118, R104 ;  /* 0x0000006800767308 */ /* 0x000fe20000000400 */
[----:B------:R-:W-:-:S07]  /*5270*/  UIADD3 UR44, UR16, -0x1, URZ ;  /* 0xffffffff102c7890 */ /* 0x000fce000fffe03f */
[----:B------:R1:W-:Y:S01]  /*5280*/  MUFU.COS R119, R104 ;  /* 0x0000006800777308 */ /* 0x0003e20000000000 */
[----:B------:R-:W-:Y:S01]  /*5290*/  ULEA.HI UR45, UR44, UR44, URZ, 0x1 ;  /* 0x0000002c2c2d7291 */ /* 0x000fe2000f8f083f */
[----:B------:R-:W-:-:S06]  /*52a0*/  LOP3.LUT P0, RZ, R93, 0x1f, RZ, 0xc0, !PT ;  /* 0x0000001f5dff7812 */ /* 0x000fcc000780c0ff */
[----:B------:R-:W-:Y:S01]  /*52b0*/  MUFU.SIN R122, R4 ;  /* 0x00000004007a7308 */ /* 0x000fe20000000400 */
[----:B-1----:R-:W-:Y:S01]  /*52c0*/  FMUL.RZ R104, R3, 0.15915493667125701904 ;  /* 0x3e22f98303687820 */ /* 0x002fe2000040c000 */
[----:B------:R-:W-:-:S06]  /*52d0*/  FMUL.FTZ R3, R36, UR57 ;  /* 0x0000003924037c20 */ /* 0x000fcc0008410000 */
[----:B------:R1:W-:Y:S01]  /*52e0*/  MUFU.COS R123, R4 ;  /* 0x00000004007b7308 */ /* 0x0003e20000000000 */
[----:B------:R-:W-:-:S07]  /*52f0*/  MOV R105, UR16 ;  /* 0x0000001000697c02 */ /* 0x000fce0008000f00 */
[----:B------:R-:W-:Y:S01]  /*5300*/  MUFU.SIN R120, R5 ;  /* 0x0000000500787308 */ /* 0x000fe20000000400 */
[----:B-1----:R-:W-:-:S07]  /*5310*/  LEA.HI.SX32 R4, R130, R130, 0x1b ;  /* 0x0000008282047211 */ /* 0x002fce00078fdaff */
[----:B------:R1:W-:Y:S01]  /*5320*/  MUFU.COS R121, R5 ;  /* 0x0000000500797308 */ /* 0x0003e20000000000 */
[----:B------:R-:W-:-:S07]  /*5330*/  ULOP3.LUT UR45, UR45, 0xfffffe, URZ, 0xc0, !UPT ;  /* 0x00fffffe2d2d7892 */ /* 0x000fce000f8ec03f */
[----:B------:R-:W-:Y:S01]  /*5340*/  MUFU.SIN R116, R108 ;  /* 0x0000006c00747308 */ /* 0x000fe20000000400 */
[----:B-1----:R-:W-:-:S07]  /*5350*/  IADD3 R5, R130, 0x20, RZ ;  /* 0x0000002082057810 */ /* 0x002fce0007ffe0ff */
[----:B------:R1:W-:Y:S01]  /*5360*/  MUFU.COS R117, R108 ;  /* 0x0000006c00757308 */ /* 0x0003e20000000000 */
[----:B------:R-:W-:Y:S01]  /*5370*/  ISETP.LT.OR P2, PT, R105, 0x2, P0 ;  /* 0x000000026900780c */ /* 0x000fe20000741670 */
[----:B-1----:R-:W-:Y:S01]  /*5380*/  FMUL.RZ R108, R3, 0.15915493667125701904 ;  /* 0x3e22f983036c7820 */ /* 0x002fe2000040c000 */
[----:B------:R-:W-:Y:S02]  /*5390*/  LEA R3, R4, R91, 0x2 ;  /* 0x0000005b04037211 */ /* 0x000fe400078e10ff */
[----:B------:R-:W-:Y:S01]  /*53a0*/  LEA.HI.SX32 R4, R5, R130, 0x1b ;  /* 0x0000008205047211 */ /* 0x000fe200078fdaff */
[----:B------:R-:W-:Y:S02]  /*53b0*/  FMUL.FTZ R5, R35, UR57 ;  /* 0x0000003923057c20 */ /* 0x000fe40008410000 */
[----:B------:R-:W-:Y:S01]  /*53c0*/  MUFU.SIN R114, R104 ;  /* 0x0000006800727308 */ /* 0x000fe20000000400 */
[----:B------:R-:W-:Y:S01]  /*53d0*/  IADD3 R105, R130, 0x40, RZ ;  /* 0x0000004082697810 */ /* 0x000fe20007ffe0ff */
[----:B------:R-:W-:-:S06]  /*53e0*/  UIADD3 UR44, UR44, -UR45, URZ ;  /* 0x8000002d2c2c7290 */ /* 0x000fcc000fffe03f */
[----:B------:R1:W-:Y:S01]  /*53f0*/  MUFU.COS R115, R104 ;  /* 0x0000006800737308 */ /* 0x0003e20000000000 */
[----:B------:R-:W-:Y:S01]  /*5400*/  LEA.HI.SX32 R146, R105, R130, 0x1b ;  /* 0x0000008269927211 */ /* 0x000fe200078fdaff */
[----:B------:R-:W-:Y:S01]  /*5410*/  ULEA UR44, UR44, UR6, 0x8 ;  /* 0x000000062c2c7291 */ /* 0x000fe2000f8e403f */
[----:B------:R-:W-:Y:S01]  /*5420*/  IADD3 R131, R130, 0xe0, RZ ;  /* 0x000000e082837810 */ /* 0x000fe20007ffe0ff */
[----:B-1----:R-:W-:Y:S01]  /*5430*/  FMUL.RZ R104, R5, 0.15915493667125701904 ;  /* 0x3e22f98305687820 */ /* 0x002fe2000040c000 */
[----:B------:R-:W-:-:S04]  /*5440*/  FMUL.FTZ R5, R34, UR57 ;  /* 0x0000003922057c20 */ /* 0x000fc80008410000 */
[----:B------:R-:W-:Y:S01]  /*5450*/  FMUL.RZ R105, R5, 0.15915493667125701904 ;  /* 0x3e22f98305697820 */ /* 0x000fe2000040c000 */
[----:B------:R-:W-:Y:S01]  /*5460*/  FMUL.FTZ R5, R33, UR57 ;  /* 0x0000003921057c20 */ /* 0x000fe20008410000 */
[----:B------:R-:W-:Y:S02]  /*5470*/  LEA.HI.SX32 R156, R131, R130, 0x1b ;  /* 0x00000082839c7211 */ /* 0x000fe400078fdaff */
[----:B------:R-:W-:Y:S01]  /*5480*/  ISETP.NE.AND P1, PT, R93, RZ, PT ;  /* 0x000000ff5d00720c */ /* 0x000fe20003f25270 */
[----:B------:R-:W-:Y:S01]  /*5490*/  FMUL.RZ R131, R5, 0.15915493667125701904 ;  /* 0x3e22f98305837820 */ /* 0x000fe2000040c000 */
[----:B------:R-:W-:Y:S02]  /*54a0*/  IADD3 R128, R93, 0x200, RZ ;  /* 0x000002005d807810 */ /* 0x000fe40007ffe0ff */
[----:B------:R-:W-:Y:S01]  /*54b0*/  MOV R5, UR44 ;  /* 0x0000002c00057c02 */ /* 0x000fe20008000f00 */
[----:B------:R-:W-:Y:S01]  /*54c0*/  ULDC.64 UR44, c[0x0][0x250] ;  /* 0x00009400002c7ab9 */ /* 0x000fe20000000a00 */
[----:B------:R-:W-:-:S02]  /*54d0*/  IADD3 R107, R130, 0x60, RZ ;  /* 0x00000060826b7810 */ /* 0x000fc40007ffe0ff */
[C---:B------:R-:W-:Y:S02]  /*54e0*/  IADD3 R109, R130.reuse, 0x80, RZ ;  /* 0x00000080826d7810 */ /* 0x040fe40007ffe0ff */
[C---:B------:R-:W-:Y:S02]  /*54f0*/  IADD3 R111, R130.reuse, 0xa0, RZ ;  /* 0x000000a0826f7810 */ /* 0x040fe40007ffe0ff */
[C---:B------:R-:W-:Y:S02]  /*5500*/  IADD3 R129, R130.reuse, 0xc0, RZ ;  /* 0x000000c082817810 */ /* 0x040fe40007ffe0ff */
[----:B------:R-:W-:Y:S02]  /*5510*/  SEL R128, R5, R128, !P1 ;  /* 0x0000008005807207 */ /* 0x000fe40004800000 */
[----:B------:R-:W-:Y:S02]  /*5520*/  IADD3 R133, R130, 0x100, RZ ;  /* 0x0000010082857810 */ /* 0x000fe40007ffe0ff */
[----:B------:R-:W-:-:S02]  /*5530*/  LEA.HI.SX32 R148, R107, R130, 0x1b ;  /* 0x000000826b947211 */ /* 0x000fc400078fdaff */
[----:B------:R-:W-:Y:S01]  /*5540*/  LEA R5, R4, R91, 0x2 ;  /* 0x0000005b04057211 */ /* 0x000fe200078e10ff */
[----:B------:R-:W-:Y:S01]  /*5550*/  FMUL.FTZ R4, R28, UR57 ;  /* 0x000000391c047c20 */ /* 0x000fe20008410000 */
[-C--:B------:R-:W-:Y:S01]  /*5560*/  LEA.HI.SX32 R150, R109, R130.reuse, 0x1b ;  /* 0x000000826d967211 */ /* 0x080fe200078fdaff */
[----:B------:R-:W-:Y:S01]  /*5570*/  UIMAD UR56, UR54, UR44, URZ ;  /* 0x0000002c363872a4 */ /* 0x000fe2000f8e023f */
[C---:B------:R-:W-:Y:S02]  /*5580*/  IADD3 R135, R130.reuse, 0x120, RZ ;  /* 0x0000012082877810 */ /* 0x040fe40007ffe0ff */
[-C--:B------:R-:W-:Y:S02]  /*5590*/  LEA.HI.SX32 R152, R111, R130.reuse, 0x1b ;  /* 0x000000826f987211 */ /* 0x080fe400078fdaff */
[----:B------:R-:W-:Y:S02]  /*55a0*/  IADD3 R137, R130, 0x140, RZ ;  /* 0x0000014082897810 */ /* 0x000fe40007ffe0ff */
[----:B------:R-:W-:-:S02]  /*55b0*/  LEA.HI.SX32 R154, R129, R130, 0x1b ;  /* 0x00000082819a7211 */ /* 0x000fc400078fdaff */
[-C--:B------:R-:W-:Y:S01]  /*55c0*/  LEA R107, R146, R91.reuse, 0x2 ;  /* 0x0000005b926b7211 */ /* 0x080fe200078e10ff */
[----:B--2---:R1:W-:Y:S01]  /*55d0*/  STS [R3], R102 ;  /* 0x0000006603007388 */ /* 0x0043e20000000800 */
[----:B------:R-:W-:Y:S01]  /*55e0*/  IADD3 R139, R130, 0x160, RZ ;  /* 0x00000160828b7810 */ /* 0x000fe20007ffe0ff */
[----:B------:R-:W-:Y:S01]  /*55f0*/  UMOV UR54, UR30 ;  /* 0x0000001e00367c82 */ /* 0x000fe20008000000 */
[-C--:B------:R-:W-:Y:S01]  /*5600*/  LEA.HI.SX32 R158, R133, R130.reuse, 0x1b ;  /* 0x00000082859e7211 */ /* 0x080fe200078fdaff */
[----:B------:R-:W-:Y:S01]  /*5610*/  FMUL.RZ R133, R4, 0.15915493667125701904 ;  /* 0x3e22f98304857820 */ /* 0x000fe2000040c000 */
[-C--:B------:R-:W-:Y:S01]  /*5620*/  LEA R148, R148, R91.reuse, 0x2 ;  /* 0x0000005b94947211 */ /* 0x080fe200078e10ff */
[----:B------:R-:W-:Y:S01]  /*5630*/  UMOV UR55, UR11 ;  /* 0x0000000b00377c82 */ /* 0x000fe20008000000 */
[----:B------:R-:W-:Y:S01]  /*5640*/  IADD3 R141, R130, 0x180, RZ ;  /* 0x00000180828d7810 */ /* 0x000fe20007ffe0ff */
[----:B------:R-:W-:Y:S01]  /*5650*/  FMUL.FTZ R4, R24, UR57 ;  /* 0x0000003918047c20 */ /* 0x000fe20008410000 */
[-C--:B------:R-:W-:Y:S01]  /*5660*/  LEA R150, R150, R91.reuse, 0x2 ;  /* 0x0000005b96967211 */ /* 0x080fe200078e10ff */
[----:B------:R-:W-:Y:S01]  /*5670*/  STS [R5+0x80], R100 ;  /* 0x0000806405007388 */ /* 0x000fe20000000800 */
[----:B------:R-:W-:Y:S01]  /*5680*/  IADD3 R143, R130, 0x1a0, RZ ;  /* 0x000001a0828f7810 */ /* 0x000fe20007ffe0ff */
[----:B------:R-:W-:Y:S01]  /*5690*/  UIMAD.WIDE.U32 UR54, UR6, UR44, UR54 ;  /* 0x0000002c063672a5 */ /* 0x000fe2000f8e0036 */
[-C--:B------:R-:W-:Y:S01]  /*56a0*/  LEA.HI.SX32 R160, R135, R130.reuse, 0x1b ;  /* 0x0000008287a07211 */ /* 0x080fe200078fdaff */
[----:B------:R-:W-:Y:S01]  /*56b0*/  UIMAD UR56, UR6, UR45, UR56 ;  /* 0x0000002d063872a4 */ /* 0x000fe2000f8e0238 */
[-C--:B-1----:R-:W-:Y:S01]  /*56c0*/  LEA R3, R152, R91.reuse, 0x2 ;  /* 0x0000005b98037211 */ /* 0x082fe200078e10ff */
[----:B----4-:R1:W-:Y:S01]  /*56d0*/  STS [R107+0x100], R106 ;  /* 0x0001006a6b007388 */ /* 0x0103e20000000800 */
[-C--:B------:R-:W-:Y:S01]  /*56e0*/  LEA.HI.SX32 R162, R137, R130.reuse, 0x1b ;  /* 0x0000008289a27211 */ /* 0x080fe200078fdaff */
[----:B------:R-:W-:Y:S01]  /*56f0*/  ULDC.64 UR44, c[0x0][0x2d8] ;  /* 0x0000b600002c7ab9 */ /* 0x000fe20000000a00 */
[----:B------:R-:W-:Y:S01]  /*5700*/  LEA R129, R154, R91, 0x2 ;  /* 0x0000005b9a817211 */ /* 0x000fe200078e10ff */
[----:B------:R-:W-:Y:S01]  /*5710*/  STS [R148+0x180], R103 ;  /* 0x0001806794007388 */ /* 0x000fe20000000800 */
[----:B------:R-:W-:-:S02]  /*5720*/  LEA.HI.SX32 R164, R139, R130, 0x1b ;  /* 0x000000828ba47211 */ /* 0x000fc400078fdaff */
[-C--:B------:R-:W-:Y:S01]  /*5730*/  LEA R156, R156, R91.reuse, 0x2 ;  /* 0x0000005b9c9c7211 */ /* 0x080fe200078e10ff */
[----:B------:R2:W-:Y:S01]  /*5740*/  STS [R150+0x200], R97 ;  /* 0x0002006196007388 */ /* 0x0005e20000000800 */
[-C--:B------:R-:W-:Y:S01]  /*5750*/  LEA.HI.SX32 R166, R141, R130.reuse, 0x1b ;  /* 0x000000828da67211 */ /* 0x080fe200078fdaff */
[----:B-1----:R-:W-:Y:S01]  /*5760*/  FMUL.RZ R106, R4, 0.15915493667125701904 ;  /* 0x3e22f983046a7820 */ /* 0x002fe2000040c000 */
[-C--:B------:R-:W-:Y:S01]  /*5770*/  LEA R158, R158, R91.reuse, 0x2 ;  /* 0x0000005b9e9e7211 */ /* 0x080fe200078e10ff */
[----:B------:R1:W-:Y:S01]  /*5780*/  STS [R3+0x280], R98 ;  /* 0x0002806203007388 */ /* 0x0003e20000000800 */
[-C--:B------:R-:W-:Y:S01]  /*5790*/  LEA.HI.SX32 R168, R143, R130.reuse, 0x1b ;  /* 0x000000828fa87211 */ /* 0x080fe200078fdaff */
[----:B------:R-:W-:Y:S01]  /*57a0*/  FMUL.FTZ R4, R20, UR57 ;  /* 0x0000003914047c20 */ /* 0x000fe20008410000 */
[-C--:B------:R-:W-:Y:S01]  /*57b0*/  LEA R160, R160, R91.reuse, 0x2 ;  /* 0x0000005ba0a07211 */ /* 0x080fe200078e10ff */
[----:B------:R-:W-:Y:S01]  /*57c0*/  ULEA UR44, UP0, UR54, UR44, 0x3 ;  /* 0x0000002c362c7291 */ /* 0x000fe2000f80183f */
[----:B------:R-:W-:Y:S01]  /*57d0*/  IADD3 R145, R130, 0x1c0, RZ ;  /* 0x000001c082917810 */ /* 0x000fe20007ffe0ff */
[----:B------:R-:W-:Y:S01]  /*57e0*/  UIADD3 UR55, UR55, UR56, URZ ;  /* 0x0000003837377290 */ /* 0x000fe2000fffe03f */
[-C--:B------:R-:W-:Y:S01]  /*57f0*/  LEA R162, R162, R91.reuse, 0x2 ;  /* 0x0000005ba2a27211 */ /* 0x080fe200078e10ff */
[----:B------:R-:W-:Y:S01]  /*5800*/  STS [R129+0x300], R96 ;  /* 0x0003006081007388 */ /* 0x000fe20000000800 */
[----:B------:R-:W-:Y:S01]  /*5810*/  IADD3 R147, R130, 0x1e0, RZ ;  /* 0x000001e082937810 */ /* 0x000fe20007ffe0ff */
[----:B------:R-:W3:Y:S01]  /*5820*/  @!P2 LDC R107, c[0x0][0x21c] ;  /* 0x00008700ff6bab82 */ /* 0x000ee20000000800 */
[-C--:B------:R-:W-:Y:S01]  /*5830*/  LEA R5, R164, R91.reuse, 0x2 ;  /* 0x0000005ba4057211 */ /* 0x080fe200078e10ff */
[----:B------:R-:W-:Y:S01]  /*5840*/  STS [R156+0x380], R101 ;  /* 0x000380659c007388 */ /* 0x000fe20000000800 */
[-C--:B------:R-:W-:Y:S01]  /*5850*/  LEA R166, R166, R91.reuse, 0x2 ;  /* 0x0000005ba6a67211 */ /* 0x080fe200078e10ff */
[----:B--2---:R-:W-:Y:S01]  /*5860*/  FMUL.RZ R97, R4, 0.15915493667125701904 ;  /* 0x3e22f98304617820 */ /* 0x004fe2000040c000 */
[----:B-1----:R-:W-:Y:S01]  /*5870*/  LEA R3, R168, R91, 0x2 ;  /* 0x0000005ba8037211 */ /* 0x002fe200078e10ff */
[----:B------:R-:W-:Y:S01]  /*5880*/  STS [R158+0x400], R99 ;  /* 0x000400639e007388 */ /* 0x000fe20000000800 */
[-C--:B------:R-:W-:Y:S01]  /*5890*/  LEA.HI.SX32 R170, R145, R130.reuse, 0x1b ;  /* 0x0000008291aa7211 */ /* 0x080fe200078fdaff */
[----:B------:R-:W-:Y:S01]  /*58a0*/  ULEA.HI.X UR45, UR54, UR45, UR55, 0x3, UP0 ;  /* 0x0000002d362d7291 */ /* 0x000fe200080f1c37 */
[----:B------:R-:W-:Y:S01]  /*58b0*/  LEA.HI.SX32 R172, R147, R130, 0x1b ;  /* 0x0000008293ac7211 */ /* 0x000fe200078fdaff */
[----:B------:R1:W-:Y:S01]  /*58c0*/  STS [R160+0x480], R69 ;  /* 0x00048045a0007388 */ /* 0x0003e20000000800 */
[----:B------:R-:W-:-:S03]  /*58d0*/  FMUL.FTZ R4, R16, UR57 ;  /* 0x0000003910047c20 */ /* 0x000fc60008410000 */
[----:B------:R-:W-:Y:S04]  /*58e0*/  STS [R162+0x500], R95 ;  /* 0x0005005fa2007388 */ /* 0x000fe80000000800 */
[----:B------:R2:W-:Y:S01]  /*58f0*/  STS [R5+0x580], R94 ;  /* 0x0005805e05007388 */ /* 0x0005e20000000800 */
[----:B-1----:R-:W-:-:S03]  /*5900*/  LEA R69, R170, R91, 0x2 ;  /* 0x0000005baa457211 */ /* 0x002fc600078e10ff */
[----:B------:R-:W-:Y:S04]  /*5910*/  STS [R166+0x600], R79 ;  /* 0x0006004fa6007388 */ /* 0x000fe80000000800 */
[----:B------:R1:W-:Y:S01]  /*5920*/  STS [R3+0x680], R78 ;  /* 0x0006804e03007388 */ /* 0x0003e20000000800 */
[----:B--2---:R-:W-:-:S03]  /*5930*/  MOV R5, UR45 ;  /* 0x0000002d00057c02 */ /* 0x004fc60008000f00 */
[----:B------:R-:W-:Y:S01]  /*5940*/  STS [R69+0x700], R76 ;  /* 0x0007004c45007388 */ /* 0x000fe20000000800 */
[----:B-1----:R-:W-:Y:S01]  /*5950*/  LEA R3, R172, R91, 0x2 ;  /* 0x0000005bac037211 */ /* 0x002fe200078e10ff */
[----:B------:R-:W-:Y:S01]  /*5960*/  FMUL.RZ R78, R4, 0.15915493667125701904 ;  /* 0x3e22f983044e7820 */ /* 0x000fe2000040c000 */
[----:B------:R-:W-:Y:S02]  /*5970*/  MOV R4, UR44 ;  /* 0x0000002c00047c02 */ /* 0x000fe40008000f00 */
[----:B------:R-:W-:Y:S01]  /*5980*/  R2UR UR44, R2 ;  /* 0x00000000022c72ca */ /* 0x000fe200000e0000 */
[----:B------:R1:W-:Y:S04]  /*5990*/  STS [R3+0x780], R66 ;  /* 0x0007804203007388 */ /* 0x0003e80000000800 */
[----:B-1----:R1:W2:Y:S01]  /*59a0*/  LDG.E.64 R2, desc[UR20][R4.64] ;  /* 0x0000001404027981 */ /* 0x0022a2000c1e1b00 */
[----:B------:R-:W-:-:S02]  /*59b0*/  IADD3 R149, R130, 0x200, RZ ;  /* 0x0000020082957810 */ /* 0x000fc40007ffe0ff */
[C---:B------:R-:W-:Y:S02]  /*59c0*/  IADD3 R151, R130.reuse, 0x220, RZ ;  /* 0x0000022082977810 */ /* 0x040fe40007ffe0ff */
[C---:B------:R-:W-:Y:S02]  /*59d0*/  IADD3 R153, R130.reuse, 0x240, RZ ;  /* 0x0000024082997810 */ /* 0x040fe40007ffe0ff */
[----:B------:R-:W-:Y:S02]  /*59e0*/  IADD3 R155, R130, 0x260, RZ ;  /* 0x00000260829b7810 */ /* 0x000fe40007ffe0ff */
[-C--:B------:R-:W-:Y:S02]  /*59f0*/  LEA.HI.SX32 R174, R149, R130.reuse, 0x1b ;  /* 0x0000008295ae7211 */ /* 0x080fe400078fdaff */
[-C--:B------:R-:W-:Y:S02]  /*5a00*/  LEA.HI.SX32 R176, R151, R130.reuse, 0x1b ;  /* 0x0000008297b07211 */ /* 0x080fe400078fdaff */
[----:B------:R-:W-:-:S02]  /*5a10*/  LEA.HI.SX32 R178, R153, R130, 0x1b ;  /* 0x0000008299b27211 */ /* 0x000fc400078fdaff */
[----:B------:R-:W-:Y:S02]  /*5a20*/  LEA.HI.SX32 R180, R155, R130, 0x1b ;  /* 0x000000829bb47211 */ /* 0x000fe400078fdaff */
[-C--:B------:R-:W-:Y:S02]  /*5a30*/  LEA R174, R174, R91.reuse, 0x2 ;  /* 0x0000005baeae7211 */ /* 0x080fe400078e10ff */
[-C--:B------:R-:W-:Y:S02]  /*5a40*/  LEA R79, R176, R91.reuse, 0x2 ;  /* 0x0000005bb04f7211 */ /* 0x080fe400078e10ff */
[-C--:B------:R-:W-:Y:S02]  /*5a50*/  LEA R69, R178, R91.reuse, 0x2 ;  /* 0x0000005bb2457211 */ /* 0x080fe400078e10ff */
[----:B------:R-:W-:Y:S01]  /*5a60*/  LEA R180, R180, R91, 0x2 ;  /* 0x0000005bb4b47211 */ /* 0x000fe200078e10ff */
[----:B------:R-:W-:Y:S01]  /*5a70*/  STS [R174+0x800], R73 ;  /* 0x00080049ae007388 */ /* 0x000fe20000000800 */
[----:B-1----:R-:W-:-:S03]  /*5a80*/  MOV R4, UR44 ;  /* 0x0000002c00047c02 */ /* 0x002fc60008000f00 */
[----:B------:R-:W-:Y:S04]  /*5a90*/  STS [R79+0x880], R72 ;  /* 0x000880484f007388 */ /* 0x000fe80000000800 */
[----:B------:R-:W-:Y:S04]  /*5aa0*/  STS [R69+0x900], R0 ;  /* 0x0009000045007388 */ /* 0x000fe80000000800 */
[----:B------:R1:W-:Y:S01]  /*5ab0*/  STS [R180+0x980], R63 ;  /* 0x0009803fb4007388 */ /* 0x0003e20000000800 */
[C---:B------:R-:W-:Y:S02]  /*5ac0*/  IADD3 R157, R130.reuse, 0x280, RZ ;  /* 0x00000280829d7810 */ /* 0x040fe40007ffe0ff */
[----:B------:R-:W-:Y:S01]  /*5ad0*/  IADD3 R159, R130, 0x2a0, RZ ;  /* 0x000002a0829f7810 */ /* 0x000fe20007ffe0ff */
[----:B-1----:R-:W-:Y:S01]  /*5ae0*/  FMUL.FTZ R63, R4, 1.4426950216293334961 ;  /* 0x3fb8aa3b043f7820 */ /* 0x002fe20000410000 */
[----:B------:R-:W-:-:S03]  /*5af0*/  IADD3 R161, R130, 0x2c0, RZ ;  /* 0x000002c082a17810 */ /* 0x000fc60007ffe0ff */
[----:B------:R-:W-:Y:S01]  /*5b00*/  FMUL.FTZ R0, R63, R43 ;  /* 0x0000002b3f007220 */ /* 0x000fe20000410000 */
[C---:B------:R-:W-:Y:S02]  /*5b10*/  IADD3 R163, R130.reuse, 0x2e0, RZ ;  /* 0x000002e082a37810 */ /* 0x040fe40007ffe0ff */
[-C--:B------:R-:W-:Y:S02]  /*5b20*/  LEA.HI.SX32 R182, R157, R130.reuse, 0x1b ;  /* 0x000000829db67211 */ /* 0x080fe400078fdaff */
[C---:B------:R-:W-:Y:S01]  /*5b30*/  IADD3 R165, R130.reuse, 0x300, RZ ;  /* 0x0000030082a57810 */ /* 0x040fe20007ffe0ff */
[----:B------:R-:W1:Y:S01]  /*5b40*/  MUFU.EX2 R0, R0 ;  /* 0x0000000000007308 */ /* 0x000e620000000800 */
[----:B------:R-:W-:Y:S02]  /*5b50*/  LEA.HI.SX32 R184, R159, R130, 0x1b ;  /* 0x000000829fb87211 */ /* 0x000fe400078fdaff */
[C---:B------:R-:W-:Y:S02]  /*5b60*/  IADD3 R167, R130.reuse, 0x320, RZ ;  /* 0x0000032082a77810 */ /* 0x040fe40007ffe0ff */
[----:B------:R-:W-:-:S02]  /*5b70*/  IADD3 R169, R130, 0x340, RZ ;  /* 0x0000034082a97810 */ /* 0x000fc40007ffe0ff */
[-C--:B------:R-:W-:Y:S02]  /*5b80*/  LEA.HI.SX32 R186, R161, R130.reuse, 0x1b ;  /* 0x00000082a1ba7211 */ /* 0x080fe400078fdaff */
[----:B------:R-:W-:Y:S02]  /*5b90*/  IADD3 R171, R130, 0x360, RZ ;  /* 0x0000036082ab7810 */ /* 0x000fe40007ffe0ff */
[-C--:B------:R-:W-:Y:S02]  /*5ba0*/  LEA.HI.SX32 R188, R163, R130.reuse, 0x1b ;  /* 0x00000082a3bc7211 */ /* 0x080fe400078fdaff */
[----:B------:R-:W-:Y:S02]  /*5bb0*/  LEA R95, R182, R91, 0x2 ;  /* 0x0000005bb65f7211 */ /* 0x000fe400078e10ff */
[----:B------:R-:W-:Y:S02]  /*5bc0*/  IADD3 R173, R130, 0x380, RZ ;  /* 0x0000038082ad7810 */ /* 0x000fe40007ffe0ff */
[----:B------:R-:W-:-:S02]  /*5bd0*/  LEA.HI.SX32 R144, R165, R130, 0x1b ;  /* 0x00000082a5907211 */ /* 0x000fc400078fdaff */
[-C--:B------:R-:W-:Y:S02]  /*5be0*/  LEA R73, R184, R91.reuse, 0x2 ;  /* 0x0000005bb8497211 */ /* 0x080fe400078e10ff */
[C---:B------:R-:W-:Y:S02]  /*5bf0*/  IADD3 R175, R130.reuse, 0x3a0, RZ ;  /* 0x000003a082af7810 */ /* 0x040fe40007ffe0ff */
[-C--:B------:R-:W-:Y:S02]  /*5c00*/  LEA.HI.SX32 R140, R167, R130.reuse, 0x1b ;  /* 0x00000082a78c7211 */ /* 0x080fe400078fdaff */
[----:B------:R-:W-:Y:S02]  /*5c10*/  IADD3 R177, R130, 0x3c0, RZ ;  /* 0x000003c082b17810 */ /* 0x000fe40007ffe0ff */
[----:B------:R-:W-:Y:S02]  /*5c20*/  LEA.HI.SX32 R142, R169, R130, 0x1b ;  /* 0x00000082a98e7211 */ /* 0x000fe400078fdaff */
[----:B------:R-:W-:Y:S01]  /*5c30*/  LEA R186, R186, R91, 0x2 ;  /* 0x0000005bbaba7211 */ /* 0x000fe200078e10ff */
[----:B------:R-:W-:Y:S01]  /*5c40*/  STS [R95+0xa00], R62 ;  /* 0x000a003e5f007388 */ /* 0x000fe20000000800 */
[----:B------:R-:W-:-:S02]  /*5c50*/  IADD3 R179, R130, 0x3e0, RZ ;  /* 0x000003e082b37810 */ /* 0x000fc40007ffe0ff */
[-C--:B------:R-:W-:Y:S02]  /*5c60*/  LEA.HI.SX32 R138, R171, R130.reuse, 0x1b ;  /* 0x00000082ab8a7211 */ /* 0x080fe400078fdaff */
[-C--:B------:R-:W-:Y:S01]  /*5c70*/  LEA R79, R188, R91.reuse, 0x2 ;  /* 0x0000005bbc4f7211 */ /* 0x080fe200078e10ff */
[----:B------:R4:W-:Y:S01]  /*5c80*/  STS [R73+0xa80], R6 ;  /* 0x000a800649007388 */ /* 0x0009e20000000800 */
[-C--:B------:R-:W-:Y:S02]  /*5c90*/  LEA.HI.SX32 R136, R173, R130.reuse, 0x1b ;  /* 0x00000082ad887211 */ /* 0x080fe400078fdaff */
[-C--:B------:R-:W-:Y:S02]  /*5ca0*/  LEA R144, R144, R91.reuse, 0x2 ;  /* 0x0000005b90907211 */ /* 0x080fe400078e10ff */
[-C--:B------:R-:W-:Y:S02]  /*5cb0*/  LEA.HI.SX32 R134, R175, R130.reuse, 0x1b ;  /* 0x00000082af867211 */ /* 0x080fe400078fdaff */
[----:B------:R-:W-:Y:S01]  /*5cc0*/  LEA R140, R140, R91, 0x2 ;  /* 0x0000005b8c8c7211 */ /* 0x000fe200078e10ff */
[----:B------:R0:W-:Y:S01]  /*5cd0*/  STS [R186+0xb00], R65 ;  /* 0x000b0041ba007388 */ /* 0x0001e20000000800 */
[----:B------:R-:W-:-:S02]  /*5ce0*/  LEA.HI.SX32 R132, R177, R130, 0x1b ;  /* 0x00000082b1847211 */ /* 0x000fc400078fdaff */
[-C--:B------:R-:W-:Y:S02]  /*5cf0*/  LEA R5, R142, R91.reuse, 0x2 ;  /* 0x0000005b8e057211 */ /* 0x080fe400078e10ff */
[----:B----4-:R-:W-:Y:S01]  /*5d00*/  MOV R6, UR16 ;  /* 0x0000001000067c02 */ /* 0x010fe20008000f00 */
[----:B------:R-:W-:Y:S01]  /*5d10*/  STS [R79+0xb80], R64 ;  /* 0x000b80404f007388 */ /* 0x000fe20000000800 */
[----:B------:R-:W-:Y:S02]  /*5d20*/  LEA.HI.SX32 R130, R179, R130, 0x1b ;  /* 0x00000082b3827211 */ /* 0x000fe400078fdaff */
[-C--:B------:R-:W-:Y:S01]  /*5d30*/  LEA R69, R138, R91.reuse, 0x2 ;  /* 0x0000005b8a457211 */ /* 0x080fe200078e10ff */
[----:B------:R4:W-:Y:S01]  /*5d40*/  STS [R144+0xc00], R61 ;  /* 0x000c003d90007388 */ /* 0x0009e20000000800 */
[-C--:B0-----:R-:W-:Y:S02]  /*5d50*/  LEA R65, R136, R91.reuse, 0x2 ;  /* 0x0000005b88417211 */ /* 0x081fe400078e10ff */
[-C--:B------:R-:W-:Y:S01]  /*5d60*/  LEA R134, R134, R91.reuse, 0x2 ;  /* 0x0000005b86867211 */ /* 0x080fe200078e10ff */
[----:B------:R-:W-:Y:S01]  /*5d70*/  STS [R140+0xc80], R67 ;  /* 0x000c80438c007388 */ /* 0x000fe20000000800 */
[----:B------:R-:W-:-:S02]  /*5d80*/  LEA R132, R132, R91, 0x2 ;  /* 0x0000005b84847211 */ /* 0x000fc400078e10ff */
[----:B------:R-:W-:Y:S01]  /*5d90*/  @!P2 IADD3 R6, R6, -0x2, RZ ;  /* 0xfffffffe0606a810 */ /* 0x000fe20007ffe0ff */
[----:B------:R0:W-:Y:S01]  /*5da0*/  STS [R5+0xd00], R68 ;  /* 0x000d004405007388 */ /* 0x0001e20000000800 */
[----:B------:R-:W-:Y:S01]  /*5db0*/  LEA R77, R92, R77, 0x5 ;  /* 0x0000004d5c4d7211 */ /* 0x000fe200078e28ff */
[C---:B------:R-:W-:Y:S01]  /*5dc0*/  FMUL.FTZ R4, R63.reuse, R42 ;  /* 0x0000002a3f047220 */ /* 0x040fe20000410000 */
[----:B----4-:R-:W-:Y:S01]  /*5dd0*/  LEA R61, R130, R91, 0x2 ;  /* 0x0000005b823d7211 */ /* 0x010fe200078e10ff */
[----:B------:R-:W-:Y:S01]  /*5de0*/  STS [R69+0xd80], R70 ;  /* 0x000d804645007388 */ /* 0x000fe20000000800 */
[C---:B-1----:R-:W-:Y:S01]  /*5df0*/  FMUL.FTZ R126, R0.reuse, R126 ;  /* 0x0000007e007e7220 */ /* 0x042fe20000410000 */
[----:B------:R-:W-:Y:S02]  /*5e00*/  FMUL.FTZ R127, R0, R127 ;  /* 0x0000007f007f7220 */ /* 0x000fe40000410000 */
[----:B------:R1:W-:Y:S01]  /*5e10*/  STS [R65+0xe00], R60 ;  /* 0x000e003c41007388 */ /* 0x0003e20000000800 */
[----:B0-----:R-:W-:Y:S01]  /*5e20*/  FMUL.FTZ R5, R63, R41 ;  /* 0x000000293f057220 */ /* 0x001fe20000410000 */
[----:B---3--:R-:W-:-:S02]  /*5e30*/  @!P2 IMAD R6, R6, R107, UR6 ;  /* 0x000000060606ae24 */ /* 0x008fc4000f8e026b */
[----:B------:R-:W-:Y:S01]  /*5e40*/  STS [R134+0xe80], R71 ;  /* 0x000e804786007388 */ /* 0x000fe20000000800 */
[----:B------:R-:W-:Y:S01]  /*5e50*/  LEA.HI.SX32 R0, R77, R77, 0x1b ;  /* 0x0000004d4d007211 */ /* 0x000fe200078fdaff */
[----:B------:R-:W0:Y:S02]  /*5e60*/  MUFU.EX2 R62, R4 ;  /* 0x00000004003e7308 */ /* 0x000e240000000800 */
[----:B------:R-:W-:Y:S01]  /*5e70*/  STS [R132+0xf00], R75 ;  /* 0x000f004b84007388 */ /* 0x000fe20000000800 */
[----:B-1----:R-:W-:-:S03]  /*5e80*/  MOV R65, 0x10 ;  /* 0x0000001000417802 */ /* 0x002fc60000000f00 */
[----:B------:R1:W-:Y:S02]  /*5e90*/  STS [R61+0xf80], R74 ;  /* 0x000f804a3d007388 */ /* 0x0003e40000000800 */
[----:B------:R3:W4:Y:S01]  /*5ea0*/  MUFU.EX2 R60, R5 ;  /* 0x00000005003c7308 */ /* 0x0007220000000800 */
[C---:B------:R-:W-:Y:S01]  /*5eb0*/  FMUL.FTZ R64, R63.reuse, R40 ;  /* 0x000000283f407220 */ /* 0x040fe20000410000 */
[----:B------:R-:W-:Y:S01]  /*5ec0*/  LEA R0, R0, R91, 0x2 ;  /* 0x0000005b00007211 */ /* 0x000fe200078e10ff */
[----:B------:R-:W-:Y:S01]  /*5ed0*/  NOP ;  /* 0x0000000000007918 */ /* 0x000fe20000000000 */
[C---:B-1----:R-:W-:Y:S01]  /*5ee0*/  FMUL.FTZ R61, R63.reuse, R39 ;  /* 0x000000273f3d7220 */ /* 0x042fe20000410000 */
[----:B---3--:R-:W-:Y:S01]  /*5ef0*/  @!P2 IMAD.WIDE R4, R6, R65, UR22 ;  /* 0x000000160604ae25 */ /* 0x008fe2000f8e0241 */
[----:B------:R-:W-:Y:S02]  /*5f00*/  LEA R6, R128, R91, 0x3 ;  /* 0x0000005b80067211 */ /* 0x000fe400078e18ff */
[----:B------:R-:W-:Y:S01]  /*5f10*/  MUFU.SIN R112, R108 ;  /* 0x0000006c00707308 */ /* 0x000fe20000000400 */
[----:B------:R-:W-:Y:S01]  /*5f20*/  LDS R159, [R0] ;  /* 0x00000000009f7984 */ /* 0x000fe20000000800 */
[----:B------:R-:W-:-:S03]  /*5f30*/  FMUL.FTZ R65, R63, R38 ;  /* 0x000000263f417220 */ /* 0x000fc60000410000 */
[----:B------:R-:W-:Y:S03]  /*5f40*/  LDS R158, [R0+0x4] ;  /* 0x00000400009e7984 */ /* 0x000fe60000000800 */
[----:B------:R-:W-:Y:S01]  /*5f50*/  MUFU.COS R113, R108 ;  /* 0x0000006c00717308 */ /* 0x000fe20000000000 */
[----:B------:R-:W-:Y:S04]  /*5f60*/  LDS R157, [R0+0x8] ;  /* 0x00000800009d7984 */ /* 0x000fe80000000800 */
[----:B------:R-:W-:Y:S03]  /*5f70*/  LDS R156, [R0+0xc] ;  /* 0x00000c00009c7984 */ /* 0x000fe60000000800 */
[----:B------:R-:W-:Y:S01]  /*5f80*/  MUFU.SIN R110, R104 ;  /* 0x00000068006e7308 */ /* 0x000fe20000000400 */
[----:B------:R-:W-:Y:S04]  /*5f90*/  LDS R155, [R0+0x10] ;  /* 0x00001000009b7984 */ /* 0x000fe80000000800 */
[----:B------:R-:W-:Y:S03]  /*5fa0*/  LDS R154, [R0+0x14] ;  /* 0x00001400009a7984 */ /* 0x000fe60000000800 */
[----:B------:R-:W-:Y:S01]  /*5fb0*/  MUFU.COS R111, R104 ;  /* 0x00000068006f7308 */ /* 0x000fe20000000000 */
[----:B------:R-:W-:Y:S04]  /*5fc0*/  LDS R153, [R0+0x18] ;  /* 0x0000180000997984 */ /* 0x000fe80000000800 */
[----:B------:R-:W1:Y:S03]  /*5fd0*/  LDS R152, [R0+0x1c] ;  /* 0x00001c0000987984 */ /* 0x000e660000000800 */
[----:B------:R-:W-:Y:S01]  /*5fe0*/  MUFU.SIN R108, R105 ;  /* 0x00000069006c7308 */ /* 0x000fe20000000400 */
[----:B------:R-:W-:Y:S04]  /*5ff0*/  LDS R151, [R0+0x20] ;  /* 0x0000200000977984 */ /* 0x000fe80000000800 */
[----:B------:R-:W3:Y:S03]  /*6000*/  LDS R150, [R0+0x24] ;  /* 0x0000240000967984 */ /* 0x000ee60000000800 */
[----:B------:R-:W-:Y:S01]  /*6010*/  MUFU.COS R109, R105 ;  /* 0x00000069006d7308 */ /* 0x000fe20000000000 */
[----:B------:R-:W-:Y:S04]  /*6020*/  LDS R149, [R0+0x28] ;  /* 0x0000280000957984 */ /* 0x000fe80000000800 */
[----:B------:R-:W3:Y:S03]  /*6030*/  LDS R148, [R0+0x2c] ;  /* 0x00002c0000947984 */ /* 0x000ee60000000800 */
        /* <DEDUP_REMOVED lines=9> */
[----:B------:R0:W-:Y:S01]  /*60d0*/  MUFU.COS R103, R133 ;  /* 0x0000008500677308 */ /* 0x0001e20000000000 */
[----:B------:R-:W-:Y:S04]  /*60e0*/  LDS R141, [R0+0x48] ;  /* 0x00004800008d7984 */ /* 0x000fe80000000800 */
[----:B------:R-:W3:Y:S03]  /*60f0*/  LDS R140, [R0+0x4c] ;  /* 0x00004c00008c7984 */ /* 0x000ee60000000800 */
[----:B------:R-:W1:Y:S01]  /*6100*/  MUFU.EX2 R61, R61 ;  /* 0x0000003d003d7308 */ /* 0x000e620000000800 */
[----:B------:R-:W-:Y:S04]  /*6110*/  LDS R139, [R0+0x50] ;  /* 0x00005000008b7984 */ /* 0x000fe80000000800 */
[----:B------:R-:W3:Y:S03]  /*6120*/  LDS R138, [R0+0x54] ;  /* 0x00005400008a7984 */ /* 0x000ee60000000800 */
[----:B------:R-:W1:Y:S01]  /*6130*/  MUFU.EX2 R64, R64 ;  /* 0x0000004000407308 */ /* 0x000e620000000800 */
[----:B------:R-:W-:Y:S04]  /*6140*/  LDS R137, [R0+0x58] ;  /* 0x0000580000897984 */ /* 0x000fe80000000800 */
[----:B------:R-:W3:Y:S04]  /*6150*/  LDS R136, [R0+0x5c] ;  /* 0x00005c0000887984 */ /* 0x000ee80000000800 */
[----:B------:R-:W-:Y:S04]  /*6160*/  LDS R135, [R0+0x60] ;  /* 0x0000600000877984 */ /* 0x000fe80000000800 */
[----:B------:R-:W3:Y:S04]  /*6170*/  LDS R134, [R0+0x64] ;  /* 0x0000640000867984 */ /* 0x000ee80000000800 */
[----:B0-----:R-:W0:Y:S04]  /*6180*/  LDS R133, [R0+0x68] ;  /* 0x0000680000857984 */ /* 0x001e280000000800 */
[----:B------:R-:W0:Y:S04]  /*6190*/  LDS R132, [R0+0x6c] ;  /* 0x00006c0000847984 */ /* 0x000e280000000800 */
[----:B------:R-:W0:Y:S04]  /*61a0*/  LDS R131, [R0+0x70] ;  /* 0x0000700000837984 */ /* 0x000e280000000800 */
[----:B------:R-:W0:Y:S04]  /*61b0*/  LDS R130, [R0+0x74] ;  /* 0x0000740000827984 */ /* 0x000e280000000800 */
[----:B------:R-:W0:Y:S04]  /*61c0*/  LDS R129, [R0+0x78] ;  /* 0x0000780000817984 */ /* 0x000e280000000800 */
[----:B------:R4:W0:Y:S04]  /*61d0*/  LDS R128, [R0+0x7c] ;  /* 0x00007c0000807984 */ /* 0x0008280000000800 */
[----:B------:R3:W-:Y:S01]  /*61e0*/  STS.64 [R6+0x9880], R126 ;  /* 0x0098807e06007388 */ /* 0x0007e20000000a00 */
[----:B------:R-:W-:Y:S01]  /*61f0*/  FMUL.FTZ R66, R12, UR57 ;  /* 0x000000390c427c20 */ /* 0x000fe20008410000 */
[----:B------:R-:W2:Y:S01]  /*6200*/  MUFU.EX2 R65, R65 ;  /* 0x0000004100417308 */ /* 0x000ea20000000800 */
[----:B------:R-:W-:Y:S01]  /*6210*/  FMUL.FTZ R124, R62, R124 ;  /* 0x0000007c3e7c7220 */ /* 0x000fe20000410000 */
[----:B----4-:R-:W-:Y:S01]  /*6220*/  FMUL.FTZ R0, R63, R34 ;  /* 0x000000223f007220 */ /* 0x010fe20000410000 */
[----:B------:R-:W-:Y:S01]  /*6230*/  FMUL.RZ R66, R66, 0.15915493667125701904 ;  /* 0x3e22f98342427820 */ /* 0x000fe2000040c000 */
[C---:B------:R-:W-:Y:S01]  /*6240*/  FMUL.FTZ R123, R60.reuse, R123 ;  /* 0x0000007b3c7b7220 */ /* 0x040fe20000410000 */
[----:B------:R-:W-:Y:S01]  /*6250*/  FMUL.FTZ R122, R60, R122 ;  /* 0x0000007a3c7a7220 */ /* 0x000fe20000410000 */
[----:B------:R-:W-:Y:S01]  /*6260*/  FMUL.FTZ R60, R89, R43 ;  /* 0x0000002b593c7220 */ /* 0x000fe20000410000 */
[----:B------:R-:W-:Y:S01]  /*6270*/  FMUL.FTZ R125, R62, R125 ;  /* 0x0000007d3e7d7220 */ /* 0x000fe20000410000 */
[----:B------:R-:W-:Y:S01]  /*6280*/  FMUL.FTZ R62, RZ, R124 ;  /* 0x0000007cff3e7220 */ /* 0x000fe20000410000 */
[----:B------:R-:W-:Y:S01]  /*6290*/  MUFU.SIN R94, R66 ;  /* 0x00000042005e7308 */ /* 0x000fe20000000400 */
[C---:B-1----:R-:W-:Y:S01]  /*62a0*/  FMUL.FTZ R119, R61.reuse, R119 ;  /* 0x000000773d777220 */ /* 0x042fe20000410000 */
[----:B------:R-:W-:Y:S01]  /*62b0*/  FMUL.FTZ R118, R61, R118 ;  /* 0x000000763d767220 */ /* 0x000fe20000410000 */
[----:B------:R-:W-:Y:S01]  /*62c0*/  FMUL.FTZ R67, R63, R36 ;  /* 0x000000243f437220 */ /* 0x000fe20000410000 */
[----:B------:R-:W-:-:S04]  /*62d0*/  FFMA.FTZ R61, R125, R60, -R62 ;  /* 0x0000003c7d3d7223 */ /* 0x000fc8000001083e */
[----:B------:R1:W-:Y:S01]  /*62e0*/  MUFU.COS R95, R66 ;  /* 0x00000042005f7308 */ /* 0x0003e20000000000 */
[C---:B------:R-:W-:Y:S01]  /*62f0*/  FMUL.FTZ R121, R64.reuse, R121 ;  /* 0x0000007940797220 */ /* 0x040fe20000410000 */
[----:B------:R-:W-:-:S06]  /*6300*/  FMUL.FTZ R120, R64, R120 ;  /* 0x0000007840787220 */ /* 0x000fcc0000410000 */
[----:B---3--:R3:W-:Y:S01]  /*6310*/  MUFU.EX2 R6, R0 ;  /* 0x0000000000067308 */ /* 0x0087e20000000800 */
[----:B-1----:R-:W-:Y:S01]  /*6320*/  FMUL.FTZ R66, R63, R37 ;  /* 0x000000253f427220 */ /* 0x002fe20000410000 */
[----:B------:R-:W-:Y:S02]  /*6330*/  MOV R73, RZ ;  /* 0x000000ff00497202 */ /* 0x000fe40000000f00 */
[----:B------:R-:W-:Y:S02]  /*6340*/  CS2R R74, SRZ ;  /* 0x00000000004a7805 */ /* 0x000fe4000001ff00 */
[----:B------:R-:W-:Y:S01]  /*6350*/  MOV R72, 0x3f800000 ;  /* 0x3f80000000487802 */ /* 0x000fe20000000f00 */
[----:B------:R-:W-:Y:S01]  /*6360*/  BAR.SYNC.DEFER_BLOCKING 0x0 ;  /* 0x0000000000007b1d */ /* 0x000fe20000010000 */
[----:B---3--:R-:W-:Y:S01]  /*6370*/  FMUL.FTZ R0, R124, R60 ;  /* 0x0000003c7c007220 */ /* 0x008fe20000410000 */
[----:B------:R-:W-:-:S04]  /*6380*/  FFMA.FTZ R61, R88, R42, R61 ;  /* 0x0000002a583d7223 */ /* 0x000fc8000001003d */
[----:B------:R-:W1:Y:S01]  /*6390*/  MUFU.EX2 R66, R66 ;  /* 0x0000004200427308 */ /* 0x000e620000000800 */
[----:B------:R-:W-:Y:S01]  /*63a0*/  FFMA.FTZ R64, RZ, R125, R0 ;  /* 0x0000007dff407223 */ /* 0x000fe20000010000 */
[C---:B--2---:R-:W-:Y:S01]  /*63b0*/  FMUL.FTZ R117, R65.reuse, R117 ;  /* 0x0000007541757220 */ /* 0x044fe20000410000 */
[----:B------:R-:W-:Y:S02]  /*63c0*/  FMUL.FTZ R116, R65, R116 ;  /* 0x0000007441747220 */ /* 0x000fe40000410000 */
[----:B------:R-:W-:-:S03]  /*63d0*/  FADD.FTZ R64, RZ, R64 ;  /* 0x00000040ff407221 */ /* 0x000fc60000010000 */
[----:B------:R-:W2:Y:S01]  /*63e0*/  MUFU.EX2 R67, R67 ;  /* 0x0000004300437308 */ /* 0x000ea20000000800 */
[C---:B------:R-:W-:Y:S01]  /*63f0*/  FMUL.FTZ R65, R122.reuse, R61 ;  /* 0x0000003d7a417220 */ /* 0x040fe20000410000 */
[----:B------:R-:W-:-:S03]  /*6400*/  FMUL.FTZ R60, R122, R64 ;  /* 0x000000407a3c7220 */ /* 0x000fc60000410000 */
[C---:B------:R-:W-:Y:S01]  /*6410*/  FFMA.FTZ R65, R123.reuse, R64, R65 ;  /* 0x000000407b417223 */ /* 0x040fe20000010041 */
[----:B------:R3:W5:Y:S01]  /*6420*/  @!P2 LDG.E.128 R72, desc[UR20][R4.64] ;  /* 0x000000140448a981 */ /* 0x000762000c1e1d00 */
[----:B------:R-:W-:Y:S02]  /*6430*/  FFMA.FTZ R62, R123, R61, -R60 ;  /* 0x0000003d7b3e7223 */ /* 0x000fe4000001083c */
[----:B------:R-:W-:Y:S01]  /*6440*/  FADD.FTZ R65, RZ, R65 ;  /* 0x00000041ff417221 */ /* 0x000fe20000010000 */
[----:B---3--:R-:W-:Y:S01]  /*6450*/  FMUL.FTZ R4, R63, R33 ;  /* 0x000000213f047220 */ /* 0x008fe20000410000 */
[----:B------:R-:W-:Y:S01]  /*6460*/  FFMA.FTZ R62, R87, R41, R62 ;  /* 0x00000029573e7223 */ /* 0x000fe2000001003e */
[----:B------:R-:W-:-:S04]  /*6470*/  FMUL.FTZ R0, R63, R24 ;  /* 0x000000183f007220 */ /* 0x000fc80000410000 */
[----:B------:R-:W3:Y:S01]  /*6480*/  MUFU.EX2 R4, R4 ;  /* 0x0000000400047308 */ /* 0x000ee20000000800 */
[----:B------:R-:W-:Y:S01]  /*6490*/  FMUL.FTZ R64, R120, R65 ;  /* 0x0000004178407220 */ /* 0x000fe20000410000 */
[C---:B-1----:R-:W-:Y:S01]  /*64a0*/  FMUL.FTZ R115, R66.reuse, R115 ;  /* 0x0000007342737220 */ /* 0x042fe20000410000 */
[----:B------:R-:W-:Y:S01]  /*64b0*/  FMUL.FTZ R114, R66, R114 ;  /* 0x0000007242727220 */ /* 0x000fe20000410000 */
[----:B------:R-:W-:Y:S01]  /*64c0*/  FMUL.FTZ R66, R120, R62 ;  /* 0x0000003e78427220 */ /* 0x000fe20000410000 */
[C---:B--2---:R-:W-:Y:S01]  /*64d0*/  FMUL.FTZ R113, R67.reuse, R113 ;  /* 0x0000007143717220 */ /* 0x044fe20000410000 */
[----:B------:R-:W-:Y:S01]  /*64e0*/  FMUL.FTZ R112, R67, R112 ;  /* 0x0000007043707220 */ /* 0x000fe20000410000 */
[----:B------:R-:W-:Y:S01]  /*64f0*/  FMUL.FTZ R5, R63, R28 ;  /* 0x0000001c3f057220 */ /* 0x000fe20000410000 */
[C---:B------:R-:W-:Y:S01]  /*6500*/  FFMA.FTZ R67, R121.reuse, R62, -R64 ;  /* 0x0000003e79437223 */ /* 0x040fe20000010840 */
[----:B------:R-:W-:Y:S01]  /*6510*/  MUFU.SIN R100, R106 ;  /* 0x0000006a00647308 */ /* 0x000fe20000000400 */
[----:B------:R-:W-:-:S02]  /*6520*/  FFMA.FTZ R66, R121, R65, R66 ;  /* 0x0000004179427223 */ /* 0x000fc40000010042 */
[----:B------:R-:W-:-:S05]  /*6530*/  FFMA.FTZ R67, R86, R40, R67 ;  /* 0x0000002856437223 */ /* 0x000fca0000010043 */
[----:B------:R-:W-:Y:S01]  /*6540*/  MUFU.COS R101, R106 ;  /* 0x0000006a00657308 */ /* 0x000fe20000000000 */
[----:B------:R-:W-:Y:S01]  /*6550*/  FADD.FTZ R66, RZ, R66 ;  /* 0x00000042ff427221 */ /* 0x000fe20000010000 */
[C---:B------:R-:W-:Y:S01]  /*6560*/  FMUL.FTZ R109, R6.reuse, R109 ;  /* 0x0000006d066d7220 */ /* 0x040fe20000410000 */
[----:B------:R-:W-:-:S05]  /*6570*/  FMUL.FTZ R108, R6, R108 ;  /* 0x0000006c066c7220 */ /* 0x000fca0000410000 */
[----:B------:R-:W1:Y:S01]  /*6580*/  MUFU.EX2 R0, R0 ;  /* 0x0000000000007308 */ /* 0x000e620000000800 */
[----:B------:R-:W-:Y:S01]  /*6590*/  FMUL.FTZ R6, R118, R67 ;  /* 0x0000004376067220 */ /* 0x000fe20000410000 */
[C---:B---3--:R-:W-:Y:S01]  /*65a0*/  FMUL.FTZ R105, R4.reuse, R105 ;  /* 0x0000006904697220 */ /* 0x048fe20000410000 */
[----:B------:R-:W-:Y:S01]  /*65b0*/  FMUL.FTZ R104, R4, R104 ;  /* 0x0000006804687220 */ /* 0x000fe20000410000 */
[----:B------:R-:W-:-:S04]  /*65c0*/  FMUL.FTZ R61, R63, R16 ;  /* 0x000000103f3d7220 */ /* 0x000fc80000410000 */
[----:B------:R-:W2:Y:S01]  /*65d0*/  MUFU.EX2 R5, R5 ;  /* 0x0000000500057308 */ /* 0x000ea20000000800 */
[-C--:B------:R-:W-:Y:S01]  /*65e0*/  FMUL.FTZ R4, R118, R66.reuse ;  /* 0x0000004276047220 */ /* 0x080fe20000410000 */
[----:B------:R-:W-:Y:S01]  /*65f0*/  FFMA.FTZ R6, R119, R66, R6 ;  /* 0x0000004277067223 */ /* 0x000fe20000010006 */
[----:B------:R-:W-:Y:S02]  /*6600*/  FMUL.FTZ R60, R63, R20 ;  /* 0x000000143f3c7220 */ /* 0x000fe40000410000 */
[----:B------:R-:W-:Y:S01]  /*6610*/  FFMA.FTZ R4, R119, R67, -R4 ;  /* 0x0000004377047223 */ /* 0x000fe20000010804 */
[----:B------:R-:W-:Y:S02]  /*6620*/  FADD.FTZ R6, RZ, R6 ;  /* 0x00000006ff067221 */ /* 0x000fe40000010000 */
[----:B------:R-:W-:Y:S01]  /*6630*/  MUFU.SIN R98, R97 ;  /* 0x0000006100627308 */ /* 0x000fe20000000400 */
[----:B------:R-:W-:Y:S01]  /*6640*/  FFMA.FTZ R4, R85, R39, R4 ;  /* 0x0000002755047223 */ /* 0x000fe20000010004 */
[C---:B-1----:R-:W-:Y:S01]  /*6650*/  FMUL.FTZ R101, R0.reuse, R101 ;  /* 0x0000006500657220 */ /* 0x042fe20000410000 */
[----:B------:R-:W-:-:S05]  /*6660*/  FMUL.FTZ R100, R0, R100 ;  /* 0x0000006400647220 */ /* 0x000fca0000410000 */
[----:B------:R-:W-:Y:S01]  /*6670*/  MUFU.COS R99, R97 ;  /* 0x0000006100637308 */ /* 0x000fe20000000000 */
[C---:B------:R-:W-:Y:S01]  /*6680*/  FMUL.FTZ R0, R116.reuse, R6 ;  /* 0x0000000674007220 */ /* 0x040fe20000410000 */
[----:B------:R-:W-:-:S06]  /*6690*/  FMUL.FTZ R65, R116, R4 ;  /* 0x0000000474417220 */ /* 0x000fcc0000410000 */
[----:B------:R-:W-:Y:S01]  /*66a0*/  MUFU.SIN R96, R78 ;  /* 0x0000004e00607308 */ /* 0x000fe20000000400 */
[----:B--2---:R-:W-:-:S07]  /*66b0*/  FMUL.FTZ R103, R5, R103 ;  /* 0x0000006705677220 */ /* 0x004fce0000410000 */
[----:B------:R-:W-:Y:S01]  /*66c0*/  MUFU.COS R97, R78 ;  /* 0x0000004e00617308 */ /* 0x000fe20000000000 */
[----:B------:R-:W-:-:S07]  /*66d0*/  FMUL.FTZ R102, R5, R102 ;  /* 0x0000006605667220 */ /* 0x000fce0000410000 */
[----:B------:R-:W1:Y:S01]  /*66e0*/  MUFU.EX2 R61, R61 ;  /* 0x0000003d003d7308 */ /* 0x000e620000000800 */
[C---:B------:R-:W-:Y:S01]  /*66f0*/  FFMA.FTZ R5, R117.reuse, R4, -R0 ;  /* 0x0000000475057223 */ /* 0x040fe20000010800 */
[----:B------:R-:W-:-:S06]  /*6700*/  FFMA.FTZ R65, R117, R6, R65 ;  /* 0x0000000675417223 */ /* 0x000fcc0000010041 */
[----:B------:R-:W2:Y:S01]  /*6710*/  MUFU.EX2 R60, R60 ;  /* 0x0000003c003c7308 */ /* 0x000ea20000000800 */
[----:B------:R-:W-:Y:S01]  /*6720*/  FFMA.FTZ R4, R84, R38, R5 ;  /* 0x0000002654047223 */ /* 0x000fe20000010005 */
[----:B------:R-:W-:Y:S01]  /*6730*/  FMUL.FTZ R68, R63, R35 ;  /* 0x000000233f447220 */ /* 0x000fe20000410000 */
[----:B------:R-:W-:Y:S01]  /*6740*/  FADD.FTZ R65, RZ, R65 ;  /* 0x00000041ff417221 */ /* 0x000fe20000010000 */
[----:B------:R-:W-:Y:S01]  /*6750*/  FMUL.FTZ R0, R126, R124 ;  /* 0x0000007c7e007220 */ /* 0x000fe20000410000 */
[C---:B------:R-:W-:Y:S01]  /*6760*/  FMUL.FTZ R6, R114.reuse, R4 ;  /* 0x0000000472067220 */ /* 0x040fe20000410000 */
[----:B------:R-:W-:Y:S01]  /*6770*/  FMUL.FTZ R5, R127, R124 ;  /* 0x0000007c7f057220 */ /* 0x000fe20000410000 */
[----:B------:R-:W-:Y:S01]  /*6780*/  FMUL.FTZ R63, R63, R12 ;  /* 0x0000000c3f3f7220 */ /* 0x000fe20000410000 */
[C---:B-1----:R-:W-:Y:S01]  /*6790*/  FMUL.FTZ R97, R61.reuse, R97 ;  /* 0x000000613d617220 */ /* 0x042fe20000410000 */
[----:B------:R-:W-:Y:S01]  /*67a0*/  FMUL.FTZ R96, R61, R96 ;  /* 0x000000603d607220 */ /* 0x000fe20000410000 */
[----:B------:R-:W-:Y:S01]  /*67b0*/  FMUL.FTZ R61, R114, R65 ;  /* 0x00000041723d7220 */ /* 0x000fe20000410000 */
[----:B------:R-:W1:Y:S01]  /*67c0*/  MUFU.EX2 R68, R68 ;  /* 0x0000004400447308 */ /* 0x000e620000000800 */
[----:B------:R-:W-:Y:S01]  /*67d0*/  FFMA.FTZ R0, R127, R125, R0 ;  /* 0x0000007d7f007223 */ /* 0x000fe20000010000 */
[C---:B------:R-:W-:Y:S01]  /*67e0*/  FFMA.FTZ R65, R115.reuse, R65, R6 ;  /* 0x0000004173417223 */ /* 0x040fe20000010006 */
[----:B------:R-:W-:Y:S01]  /*67f0*/  FFMA.FTZ R5, R126, R125, -R5 ;  /* 0x0000007d7e057223 */ /* 0x000fe20000010805 */
[C---:B--2---:R-:W-:Y:S01]  /*6800*/  FMUL.FTZ R99, R60.reuse, R99 ;  /* 0x000000633c637220 */ /* 0x044fe20000410000 */
[----:B------:R-:W-:Y:S01]  /*6810*/  FMUL.FTZ R98, R60, R98 ;  /* 0x000000623c627220 */ /* 0x000fe20000410000 */
[----:B------:R-:W-:Y:S01]  /*6820*/  FFMA.FTZ R60, R115, R4, -R61 ;  /* 0x00000004733c7223 */ /* 0x000fe2000001083d */
[CC--:B------:R-:W-:Y:S01]  /*6830*/  FMUL.FTZ R4, R122.reuse, R0.reuse ;  /* 0x000000007a047220 */ /* 0x0c0fe20000410000 */
[----:B------:R-:W-:Y:S01]  /*6840*/  FADD.FTZ R65, RZ, R65 ;  /* 0x00000041ff417221 */ /* 0x000fe20000010000 */
[----:B------:R-:W2:Y:S01]  /*6850*/  MUFU.EX2 R63, R63 ;  /* 0x0000003f003f7308 */ /* 0x000ea20000000800 */
[----:B------:R-:W-:Y:S01]  /*6860*/  FMUL.FTZ R6, R122, R5 ;  /* 0x000000057a067220 */ /* 0x000fe20000410000 */
[----:B------:R-:W-:Y:S01]  /*6870*/  FFMA.FTZ R60, R83, R37, R60 ;  /* 0x00000025533c7223 */ /* 0x000fe2000001003c */
[C---:B------:R-:W-:Y:S01]  /*6880*/  FFMA.FTZ R4, R123.reuse, R5, -R4 ;  /* 0x000000057b047223 */ /* 0x040fe20000010804 */
[CC--:B------:R-:W-:Y:S01]  /*6890*/  FMUL.FTZ R62, R112.reuse, R65.reuse ;  /* 0x00000041703e7220 */ /* 0x0c0fe20000410000 */
[----:B------:R-:W-:Y:S01]  /*68a0*/  FFMA.FTZ R6, R123, R0, R6 ;  /* 0x000000007b067223 */ /* 0x000fe20000010006 */
[----:B------:R-:W-:Y:S01]  /*68b0*/  FMUL.FTZ R64, R112, R60 ;  /* 0x0000003c70407220 */ /* 0x000fe20000410000 */
[C---:B------:R-:W-:Y:S01]  /*68c0*/  FMUL.FTZ R5, R120.reuse, R4 ;  /* 0x0000000478057220 */ /* 0x040fe20000410000 */
[C---:B------:R-:W-:Y:S01]  /*68d0*/  FFMA.FTZ R61, R113.reuse, R60, -R62 ;  /* 0x0000003c713d7223 */ /* 0x040fe2000001083e */
[-C--:B------:R-:W-:Y:S01]  /*68e0*/  FMUL.FTZ R0, R120, R6.reuse ;  /* 0x0000000678007220 */ /* 0x080fe20000410000 */
[----:B------:R-:W-:Y:S01]  /*68f0*/  FFMA.FTZ R64, R113, R65, R64 ;  /* 0x0000004171407223 */ /* 0x000fe20000010040 */
[C---:B------:R-:W-:Y:S01]  /*6900*/  FFMA.FTZ R5, R121.reuse, R6, R5 ;  /* 0x0000000679057223 */ /* 0x040fe20000010005 */
[----:B-1----:R-:W-:Y:S01]  /*6910*/  FMUL.FTZ R110, R68, R110 ;  /* 0x0000006e446e7220 */ /* 0x002fe20000410000 */
[----:B------:R-:W-:Y:S01]  /*6920*/  FFMA.FTZ R6, R82, R36, R61 ;  /* 0x0000002452067223 */ /* 0x000fe2000001003d */
[----:B------:R-:W-:Y:S01]  /*6930*/  FFMA.FTZ R0, R121, R4, -R0 ;  /* 0x0000000479007223 */ /* 0x000fe20000010800 */
[----:B------:R-:W-:Y:S01]  /*6940*/  FADD.FTZ R64, RZ, R64 ;  /* 0x00000040ff407221 */ /* 0x000fe20000010000 */
[----:B------:R-:W-:Y:S01]  /*6950*/  FMUL.FTZ R111, R68, R111 ;  /* 0x0000006f446f7220 */ /* 0x000fe20000410000 */
[----:B------:R-:W-:Y:S01]  /*6960*/  FMUL.FTZ R60, R110, R6 ;  /* 0x000000066e3c7220 */ /* 0x000fe20000410000 */
[C---:B------:R-:W-:Y:S01]  /*6970*/  FMUL.FTZ R61, R118.reuse, R5 ;  /* 0x00000005763d7220 */ /* 0x040fe20000410000 */
[C---:B--2---:R-:W-:Y:S01]  /*6980*/  FMUL.FTZ R95, R63.reuse, R95 ;  /* 0x0000005f3f5f7220 */ /* 0x044fe20000410000 */
[----:B------:R-:W-:Y:S01]  /*6990*/  FMUL.FTZ R94, R63, R94 ;  /* 0x0000005e3f5e7220 */ /* 0x000fe20000410000 */
[----:B------:R-:W-:Y:S01]  /*69a0*/  FMUL.FTZ R4, R118, R0 ;  /* 0x0000000076047220 */ /* 0x000fe20000410000 */
[-C--:B------:R-:W-:Y:S01]  /*69b0*/  FMUL.FTZ R63, R110, R64.reuse ;  /* 0x000000406e3f7220 */ /* 0x080fe20000410000 */
[----:B------:R-:W-:Y:S01]  /*69c0*/  FFMA.FTZ R60, R111, R64, R60 ;  /* 0x000000406f3c7223 */ /* 0x000fe2000001003c */
[C---:B------:R-:W-:Y:S01]  /*69d0*/  FFMA.FTZ R61, R119.reuse, R0, -R61 ;  /* 0x00000000773d7223 */ /* 0x040fe2000001083d */
[----:B------:R-:W-:Y:S01]  /*69e0*/  FFMA.FTZ R4, R119, R5, R4 ;  /* 0x0000000577047223 */ /* 0x000fe20000010004 */
[----:B------:R-:W-:Y:S01]  /*69f0*/  FFMA.FTZ R6, R111, R6, -R63 ;  /* 0x000000066f067223 */ /* 0x000fe2000001083f */
[----:B------:R-:W-:Y:S01]  /*6a00*/  FADD.FTZ R60, RZ, R60 ;  /* 0x0000003cff3c7221 */ /* 0x000fe20000010000 */
[C---:B------:R-:W-:Y:S01]  /*6a10*/  FMUL.FTZ R5, R116.reuse, R61 ;  /* 0x0000003d74057220 */ /* 0x040fe20000410000 */
[----:B------:R-:W-:Y:S01]  /*6a20*/  FMUL.FTZ R0, R116, R4 ;  /* 0x0000000474007220 */ /* 0x000fe20000410000 */
[----:B------:R-:W-:Y:S01]  /*6a30*/  FFMA.FTZ R6, R81, R35, R6 ;  /* 0x0000002351067223 */ /* 0x000fe20000010006 */
[C---:B------:R-:W-:Y:S01]  /*6a40*/  FMUL.FTZ R62, R108.reuse, R60 ;  /* 0x0000003c6c3e7220 */ /* 0x040fe20000410000 */
[C---:B------:R-:W-:Y:S01]  /*6a50*/  FFMA.FTZ R5, R117.reuse, R4, R5 ;  /* 0x0000000475057223 */ /* 0x040fe20000010005 */
[----:B------:R-:W-:Y:S01]  /*6a60*/  FFMA.FTZ R0, R117, R61, -R0 ;  /* 0x0000003d75007223 */ /* 0x000fe20000010800 */
[-C--:B------:R-:W-:Y:S01]  /*6a70*/  FMUL.FTZ R65, R108, R6.reuse ;  /* 0x000000066c417220 */ /* 0x080fe20000410000 */
[C---:B------:R-:W-:Y:S01]  /*6a80*/  FFMA.FTZ R63, R109.reuse, R6, -R62 ;  /* 0x000000066d3f7223 */ /* 0x040fe2000001083e */
[CC--:B------:R-:W-:Y:S01]  /*6a90*/  FMUL.FTZ R61, R114.reuse, R5.reuse ;  /* 0x00000005723d7220 */ /* 0x0c0fe20000410000 */
[----:B------:R-:W-:Y:S01]  /*6aa0*/  FMUL.FTZ R4, R114, R0 ;  /* 0x0000000072047220 */ /* 0x000fe20000410000 */
[----:B------:R-:W-:Y:S01]  /*6ab0*/  FFMA.FTZ R65, R109, R60, R65 ;  /* 0x0000003c6d417223 */ /* 0x000fe20000010041 */
[----:B------:R-:W-:Y:S01]  /*6ac0*/  FFMA.FTZ R63, R80, R34, R63 ;  /* 0x00000022503f7223 */ /* 0x000fe2000001003f */
[C---:B------:R-:W-:Y:S01]  /*6ad0*/  FFMA.FTZ R61, R115.reuse, R0, -R61 ;  /* 0x00000000733d7223 */ /* 0x040fe2000001083d */
[----:B------:R-:W-:Y:S01]  /*6ae0*/  FFMA.FTZ R4, R115, R5, R4 ;  /* 0x0000000573047223 */ /* 0x000fe20000010004 */
[----:B------:R-:W-:Y:S01]  /*6af0*/  FADD.FTZ R65, RZ, R65 ;  /* 0x00000041ff417221 */ /* 0x000fe20000010000 */
        /* <DEDUP_REMOVED lines=8> */
[----:B------:R-:W-:Y:S01]  /*6b80*/  FADD.FTZ R60, RZ, R60 ;  /* 0x0000003cff3c7221 */ /* 0x000fe20000010000 */
[C---:B------:R-:W-:Y:S01]  /*6b90*/  FMUL.FTZ R61, R110.reuse, R5 ;  /* 0x000000056e3d7220 */ /* 0x040fe20000410000 */
        /* <DEDUP_REMOVED lines=10> */
[----:B------:R-:W-:Y:S01]  /*6c40*/  FFMA.FTZ R63, R58, R28, R63 ;  /* 0x0000001c3a3f7223 */ /* 0x000fe2000001003f */
[C---:B------:R-:W-:Y:S01]  /*6c50*/  FFMA.FTZ R5, R109.reuse, R4, R5 ;  /* 0x000000046d057223 */ /* 0x040fe20000010005 */
[----:B------:R-:W-:Y:S01]  /*6c60*/  FFMA.FTZ R0, R109, R61, -R0 ;  /* 0x0000003d6d007223 */ /* 0x000fe20000010800 */
[----:B------:R-:W-:Y:S01]  /*6c70*/  FADD.FTZ R65, RZ, R65 ;  /* 0x00000041ff417221 */ /* 0x000fe20000010000 */
[----:B------:R-:W-:Y:S01]  /*6c80*/  FMUL.FTZ R60, R100, R63 ;  /* 0x0000003f643c7220 */ /* 0x000fe20000410000 */
[C---:B------:R-:W-:Y:S01]  /*6c90*/  FMUL.FTZ R61, R104.reuse, R5 ;  /* 0x00000005683d7220 */ /* 0x040fe20000410000 */
[-C--:B------:R-:W-:Y:S01]  /*6ca0*/  FMUL.FTZ R4, R104, R0.reuse ;  /* 0x0000000068047220 */ /* 0x080fe20000410000 */
[-C--:B------:R-:W-:Y:S01]  /*6cb0*/  FMUL.FTZ R6, R100, R65.reuse ;  /* 0x0000004164067220 */ /* 0x080fe20000410000 */
[----:B------:R-:W-:Y:S01]  /*6cc0*/  FFMA.FTZ R60, R101, R65, R60 ;  /* 0x00000041653c7223 */ /* 0x000fe2000001003c */
[C---:B------:R-:W-:Y:S01]  /*6cd0*/  FFMA.FTZ R61, R105.reuse, R0, -R61 ;  /* 0x00000000693d7223 */ /* 0x040fe2000001083d */
[----:B------:R-:W-:Y:S01]  /*6ce0*/  FFMA.FTZ R4, R105, R5, R4 ;  /* 0x0000000569047223 */ /* 0x000fe20000010004 */
[----:B------:R-:W-:Y:S01]  /*6cf0*/  FFMA.FTZ R6, R101, R63, -R6 ;  /* 0x0000003f65067223 */ /* 0x000fe20000010806 */
[----:B------:R-:W-:Y:S01]  /*6d00*/  FADD.FTZ R60, RZ, R60 ;  /* 0x0000003cff3c7221 */ /* 0x000fe20000010000 */
[CC--:B------:R-:W-:Y:S01]  /*6d10*/  FMUL.FTZ R5, R102.reuse, R61.reuse ;  /* 0x0000003d66057220 */ /* 0x0c0fe20000410000 */
[----:B------:R-:W-:Y:S01]  /*6d20*/  FMUL.FTZ R0, R102, R4 ;  /* 0x0000000466007220 */ /* 0x000fe20000410000 */
[----:B------:R-:W-:Y:S01]  /*6d30*/  FFMA.FTZ R6, R57, R24, R6 ;  /* 0x0000001839067223 */ /* 0x000fe20000010006 */
[C---:B------:R-:W-:Y:S01]  /*6d40*/  FMUL.FTZ R62, R98.reuse, R60 ;  /* 0x0000003c623e7220 */ /* 0x040fe20000410000 */
[C---:B------:R-:W-:Y:S01]  /*6d50*/  FFMA.FTZ R5, R103.reuse, R4, R5 ;  /* 0x0000000467057223 */ /* 0x040fe20000010005 */
[----:B------:R-:W-:Y:S01]  /*6d60*/  FFMA.FTZ R0, R103, R61, -R0 ;  /* 0x0000003d67007223 */ /* 0x000fe20000010800 */
[-C--:B------:R-:W-:Y:S01]  /*6d70*/  FMUL.FTZ R65, R98, R6.reuse ;  /* 0x0000000662417220 */ /* 0x080fe20000410000 */
[----:B------:R-:W-:Y:S01]  /*6d80*/  FFMA.FTZ R63, R99, R6, -R62 ;  /* 0x00000006633f7223 */ /* 0x000fe2000001083e */
[CC--:B------:R-:W-:Y:S01]  /*6d90*/  FMUL.FTZ R61, R100.reuse, R5.reuse ;  /* 0x00000005643d7220 */ /* 0x0c0fe20000410000 */
[----:B------:R-:W-:Y:S01]  /*6da0*/  ISETP.NE.AND P2, PT, R93, 0x7f, PT ;  /* 0x0000007f5d00780c */ /* 0x000fe20003f45270 */
        /* <DEDUP_REMOVED lines=8> */
[----:B------:R-:W-:Y:S01]  /*6e30*/  R2UR UR45, R3 ;  /* 0x00000000032d72ca */ /* 0x000fe200000e0000 */
[-C--:B------:R-:W-:Y:S01]  /*6e40*/  FMUL.FTZ R0, R98, R4.reuse ;  /* 0x0000000462007220 */ /* 0x080fe20000410000 */
[----:B------:R-:W-:Y:S01]  /*6e50*/  R2UR UR54, R2 ;  /* 0x00000000023672ca */ /* 0x000fe200000e0000 */
[CC--:B------:R-:W-:Y:S01]  /*6e60*/  FMUL.FTZ R6, R96.reuse, R65.reuse ;  /* 0x0000004160067220 */ /* 0x0c0fe20000410000 */
[----:B------:R-:W-:Y:S01]  /*6e70*/  FFMA.FTZ R60, R97, R65, R60 ;  /* 0x00000041613c7223 */ /* 0x000fe2000001003c */
[C---:B------:R-:W-:Y:S01]  /*6e80*/  FFMA.FTZ R5, R99.reuse, R4, R5 ;  /* 0x0000000463057223 */ /* 0x040fe20000010005 */
[----:B------:R-:W-:Y:S01]  /*6e90*/  FFMA.FTZ R0, R99, R61, -R0 ;  /* 0x0000003d63007223 */ /* 0x000fe20000010800 */
[----:B------:R-:W-:Y:S01]  /*6ea0*/  @P2 LEA R106, R93, R91, 0x3 ;  /* 0x0000005b5d6a2211 */ /* 0x000fe200078e18ff */
[----:B------:R-:W-:Y:S01]  /*6eb0*/  FFMA.FTZ R6, R97, R63, -R6 ;  /* 0x0000003f61067223 */ /* 0x000fe20000010806 */
[----:B------:R-:W-:Y:S01]  /*6ec0*/  FADD.FTZ R63, RZ, R60 ;  /* 0x0000003cff3f7221 */ /* 0x000fe20000010000 */
[C---:B------:R-:W-:Y:S01]  /*6ed0*/  FMUL.FTZ R60, R96.reuse, R5 ;  /* 0x00000005603c7220 */ /* 0x040fe20000410000 */
[----:B------:R-:W-:-:S02]  /*6ee0*/  FMUL.FTZ R2, R96, R0 ;  /* 0x0000000060027220 */ /* 0x000fc40000410000 */
[----:B------:R-:W1:Y:S01]  /*6ef0*/  @P2 LDS.64 R106, [R106+0xa888] ;  /* 0x00a888006a6a2984 */ /* 0x000e620000000a00 */
[----:B------:R-:W-:Y:S01]  /*6f00*/  FFMA.FTZ R60, R97, R0, -R60 ;  /* 0x00000000613c7223 */ /* 0x000fe2000001083c */
[----:B------:R-:W-:Y:S01]  /*6f10*/  FFMA.FTZ R6, R55, R16, R6 ;  /* 0x0000001037067223 */ /* 0x000fe20000010006 */
[----:B------:R-:W-:Y:S01]  /*6f20*/  FMUL.FTZ R4, R94, R63 ;  /* 0x0000003f5e047220 */ /* 0x000fe20000410000 */
[----:B------:R-:W-:Y:S01]  /*6f30*/  FFMA.FTZ R61, R97, R5, R2 ;  /* 0x00000005613d7223 */ /* 0x000fe20000010002 */
[C---:B------:R-:W-:Y:S01]  /*6f40*/  FMUL.FTZ R0, R152.reuse, UR45 ;  /* 0x0000002d98007c20 */ /* 0x040fe20008410000 */
[----:B------:R-:W-:Y:S01]  /*6f50*/  FMUL.FTZ R2, R152, UR54 ;  /* 0x0000003698027c20 */ /* 0x000fe20008410000 */
[-C--:B------:R-:W-:Y:S01]  /*6f60*/  FFMA.FTZ R3, R95, R6.reuse, -R4 ;  /* 0x000000065f037223 */ /* 0x080fe20000010804 */
[----:B------:R-:W-:Y:S01]  /*6f70*/  FADD.FTZ R178, R53, R53 ;  /* 0x0000003535b27221 */ /* 0x000fe20000010000 */
[C---:B------:R-:W-:Y:S01]  /*6f80*/  FFMA.FTZ R179, R153.reuse, UR54, -R0 ;  /* 0x0000003699b37c23 */ /* 0x040fe20008010800 */
[----:B------:R-:W-:Y:S01]  /*6f90*/  FMUL.FTZ R62, R94, R6 ;  /* 0x000000065e3e7220 */ /* 0x000fe20000410000 */
[----:B------:R-:W-:Y:S01]  /*6fa0*/  FMUL.FTZ R4, R150, UR45 ;  /* 0x0000002d96047c20 */ /* 0x000fe20008410000 */
[----:B------:R-:W-:Y:S01]  /*6fb0*/  FFMA.FTZ R5, R153, UR45, R2 ;  /* 0x0000002d99057c23 */ /* 0x000fe20008010002 */
[----:B------:R-:W-:Y:S01]  /*6fc0*/  FMUL.FTZ R0, R148, UR45 ;  /* 0x0000002d94007c20 */ /* 0x000fe20008410000 */
[----:B------:R-:W-:Y:S01]  /*6fd0*/  FMUL.FTZ R6, R150, UR54 ;  /* 0x0000003696067c20 */ /* 0x000fe20008410000 */
[----:B------:R-:W-:Y:S01]  /*6fe0*/  FMUL.FTZ R2, R148, UR54 ;  /* 0x0000003694027c20 */ /* 0x000fe20008410000 */
[----:B------:R-:W-:Y:S01]  /*6ff0*/  FMUL.FTZ R179, R178, R179 ;  /* 0x000000b3b2b37220 */ /* 0x000fe20000410000 */
[----:B------:R-:W-:Y:S01]  /*7000*/  FADD.FTZ R176, R52, R52 ;  /* 0x0000003434b07221 */ /* 0x000fe20000010000 */
[----:B------:R-:W-:Y:S01]  /*7010*/  FFMA.FTZ R177, R151, UR54, -R4 ;  /* 0x0000003697b17c23 */ /* 0x000fe20008010804 */
[----:B------:R-:W-:Y:S01]  /*7020*/  FMUL.FTZ R178, R178, R5 ;  /* 0x00000005b2b27220 */ /* 0x000fe20000410000 */
[----:B------:R-:W-:Y:S01]  /*7030*/  FADD.FTZ R174, R51, R51 ;  /* 0x0000003333ae7221 */ /* 0x000fe20000010000 */
[----:B------:R-:W-:Y:S01]  /*7040*/  FFMA.FTZ R175, R149, UR54, -R0 ;  /* 0x0000003695af7c23 */ /* 0x000fe20008010800 */
[----:B------:R-:W-:Y:S01]  /*7050*/  FFMA.FTZ R65, R151, UR45, R6 ;  /* 0x0000002d97417c23 */ /* 0x000fe20008010006 */
[----:B------:R-:W-:Y:S01]  /*7060*/  FMUL.FTZ R4, R146, UR45 ;  /* 0x0000002d92047c20 */ /* 0x000fe20008410000 */
[----:B------:R-:W-:Y:S01]  /*7070*/  FFMA.FTZ R5, R149, UR45, R2 ;  /* 0x0000002d95057c23 */ /* 0x000fe20008010002 */
[----:B------:R-:W-:Y:S01]  /*7080*/  FMUL.FTZ R0, R144, UR45 ;  /* 0x0000002d90007c20 */ /* 0x000fe20008410000 */
[----:B------:R-:W-:Y:S01]  /*7090*/  FMUL.FTZ R6, R146, UR54 ;  /* 0x0000003692067c20 */ /* 0x000fe20008410000 */
[----:B------:R-:W-:Y:S01]  /*70a0*/  FMUL.FTZ R2, R144, UR54 ;  /* 0x0000003690027c20 */ /* 0x000fe20008410000 */
[----:B------:R-:W-:Y:S01]  /*70b0*/  FMUL.FTZ R177, R176, R177 ;  /* 0x000000b1b0b17220 */ /* 0x000fe20000410000 */
[----:B------:R-:W-:Y:S01]  /*70c0*/  FMUL.FTZ R175, R174, R175 ;  /* 0x000000afaeaf7220 */ /* 0x000fe20000410000 */
        /* <DEDUP_REMOVED lines=35> */
[C---:B------:R-:W-:Y:S01]  /*7300*/  FMUL.FTZ R4, R134.reuse, UR45 ;  /* 0x0000002d86047c20 */ /* 0x040fe20008410000 */
[----:B------:R-:W-:Y:S01]  /*7310*/  FFMA.FTZ R5, R137, UR45, R2 ;  /* 0x0000002d89057c23 */ /* 0x000fe20008010002 */
[----:B------:R-:W-:Y:S01]  /*7320*/  FMUL.FTZ R6, R134, UR54 ;  /* 0x0000003686067c20 */ /* 0x000fe20008410000 */
[----:B------:R-:W-:Y:S01]  /*7330*/  FMUL.FTZ R165, R164, R165 ;  /* 0x000000a5a4a57220 */ /* 0x000fe20000410000 */
[----:B------:R-:W-:Y:S01]  /*7340*/  FMUL.FTZ R163, R162, R163 ;  /* 0x000000a3a2a37220 */ /* 0x000fe20000410000 */
[----:B------:R-:W-:Y:S01]  /*7350*/  FMUL.FTZ R164, R164, R65 ;  /* 0x00000041a4a47220 */ /* 0x000fe20000410000 */
[----:B------:R-:W-:Y:S01]  /*7360*/  FADD.FTZ R160, R44, R44 ;  /* 0x0000002c2ca07221 */ /* 0x000fe20000010000 */
[----:B------:R-:W-:Y:S01]  /*7370*/  FFMA.FTZ R161, R135, UR54, -R4 ;  /* 0x0000003687a17c23 */ /* 0x000fe20008010804 */
[----:B------:R-:W-:Y:S01]  /*7380*/  FMUL.FTZ R162, R162, R5 ;  /* 0x00000005a2a27220 */ /* 0x000fe20000410000 */
[----:B------:R-:W-:Y:S01]  /*7390*/  FFMA.FTZ R63, R95, R63, R62 ;  /* 0x0000003f5f3f7223 */ /* 0x000fe2000001003e */
[----:B------:R-:W-:Y:S01]  /*73a0*/  FFMA.FTZ R65, R135, UR45, R6 ;  /* 0x0000002d87417c23 */ /* 0x000fe20008010006 */
[CC--:B------:R-:W-:Y:S01]  /*73b0*/  FMUL.FTZ R0, R94.reuse, R60.reuse ;  /* 0x0000003c5e007220 */ /* 0x0c0fe20000410000 */
[----:B------:R-:W-:Y:S01]  /*73c0*/  FMUL.FTZ R5, R94, R61 ;  /* 0x0000003d5e057220 */ /* 0x000fe20000410000 */
[----:B------:R-:W-:Y:S01]  /*73d0*/  LEA.HI R180, R93, R93, RZ, 0x1e ;  /* 0x0000005d5db47211 */ /* 0x000fe200078ff0ff */
[----:B------:R-:W-:Y:S01]  /*73e0*/  BSSY B0, `(.L_x_1033) ;  /* 0x0000015000007945 */ /* 0x000fe20003800000 */
[C---:B------:R-:W-:Y:S01]  /*73f0*/  FMUL.FTZ R161, R160.reuse, R161 ;  /* 0x000000a1a0a17220 */ /* 0x040fe20000410000 */
[----:B------:R-:W-:Y:S01]  /*7400*/  FMUL.FTZ R160, R160, R65 ;  /* 0x00000041a0a07220 */ /* 0x000fe20000410000 */
[C---:B------:R-:W-:Y:S01]  /*7410*/  FFMA.FTZ R61, R95.reuse, R61, R0 ;  /* 0x0000003d5f3d7223 */ /* 0x040fe20000010000 */
[----:B------:R-:W-:Y:S01]  /*7420*/  FFMA.FTZ R60, R95, R60, -R5 ;  /* 0x0000003c5f3c7223 */ /* 0x000fe20000010805 */
[----:B------:R-:W-:Y:S01]  /*7430*/  LEA R180, R180, R91, 0x4 ;  /* 0x0000005bb4b47211 */ /* 0x000fe200078e20ff */
[----:B------:R-:W-:Y:S01]  /*7440*/  FFMA.FTZ R62, R54, R12, R3 ;  /* 0x0000000c363e7223 */ /* 0x000fe20000010003 */
[----:B------:R-:W-:Y:S01]  /*7450*/  FADD.FTZ R63, RZ, R63 ;  /* 0x0000003fff3f7221 */ /* 0x000fe20000010000 */
[----:B01----:R-:W-:Y:S06]  /*7460*/  @P2 BRA `(.L_x_1034) ;  /* 0x0000000000302947 */ /* 0x003fec0003800000 */
[----:B------:R-:W0:Y:S01]  /*7470*/  LDC R0, c[0x0][0x224] ;  /* 0x00008900ff007b82 */ /* 0x000e220000000800 */
[----:B------:R-:W-:Y:S01]  /*7480*/  HFMA2.MMA R106, -RZ, RZ, 1.875, 0 ;  /* 0x3f800000ff6a7435 */ /* 0x000fe200000001ff */
        /* <DEDUP_REMOVED lines=10> */
.L_x_1034:
[----:B------:R-:W-:Y:S05]  /*7530*/  BSYNC B0 ;  /* 0x0000000000007941 */ /* 0x000fea0003800000 */
.L_x_1033:
[----:B0-----:R-:W2:Y:S01]  /*7540*/  LDL R0, [R1] ;  /* 0x0000000001007983 */ /* 0x001ea20000100800 */
[----:B------:R-:W-:Y:S01]  /*7550*/  ISETP.GT.U32.AND P2, PT, R93, 0x1f, PT ;  /* 0x0000001f5d00780c */ /* 0x000fe20003f44070 */
[C---:B------:R-:W-:Y:S01]  /*7560*/  FMUL.FTZ R64, R158.reuse, UR45 ;  /* 0x0000002d9e407c20 */ /* 0x040fe20008410000 */
[----:B------:R-:W-:Y:S01]  /*7570*/  FMUL.FTZ R66, R158, UR54 ;  /* 0x000000369e427c20 */ /* 0x000fe20008410000 */
[----:B------:R0:W-:Y:S01]  /*7580*/  STS.128 [R180+0x8470], R60 ;  /* 0x0084703cb4007388 */ /* 0x0001e20000000c00 */
[----:B------:R-:W-:Y:S01]  /*7590*/  FMUL.FTZ R68, R156, UR45 ;  /* 0x0000002d9c447c20 */ /* 0x000fe20008410000 */
[----:B------:R-:W-:Y:S01]  /*75a0*/  FMUL.FTZ R70, R154, UR54 ;  /* 0x000000369a467c20 */ /* 0x000fe20008410000 */
[C---:B------:R-:W-:Y:S01]  /*75b0*/  FMUL.FTZ R76, R132.reuse, UR45 ;  /* 0x0000002d844c7c20 */ /* 0x040fe20008410000 */
[----:B------:R-:W-:Y:S01]  /*75c0*/  FMUL.FTZ R78, R132, UR54 ;  /* 0x00000036844e7c20 */ /* 0x000fe20008410000 */
[C---:B------:R-:W-:Y:S01]  /*75d0*/  FMUL.FTZ R182, R130.reuse, UR45 ;  /* 0x0000002d82b67c20 */ /* 0x040fe20008410000 */
[----:B------:R-:W-:Y:S01]  /*75e0*/  FMUL.FTZ R184, R130, UR54 ;  /* 0x0000003682b87c20 */ /* 0x000fe20008410000 */
[C---:B------:R-:W-:Y:S01]  /*75f0*/  FMUL.FTZ R186, R128.reuse, UR45 ;  /* 0x0000002d80ba7c20 */ /* 0x040fe20008410000 */
[----:B------:R-:W-:Y:S01]  /*7600*/  FMUL.FTZ R188, R128, UR54 ;  /* 0x0000003680bc7c20 */ /* 0x000fe20008410000 */
[----:B------:R-:W-:Y:S01]  /*7610*/  FADD.FTZ R2, R239, R239 ;  /* 0x000000efef027221 */ /* 0x000fe20000010000 */
[----:B------:R-:W-:Y:S01]  /*7620*/  FADD.FTZ R3, R238, R238 ;  /* 0x000000eeee037221 */ /* 0x000fe20000010000 */
[----:B------:R-:W-:Y:S01]  /*7630*/  FADD.FTZ R4, R237, R237 ;  /* 0x000000eded047221 */ /* 0x000fe20000010000 */
[----:B------:R-:W-:Y:S01]  /*7640*/  FADD.FTZ R5, R236, R236 ;  /* 0x000000ecec057221 */ /* 0x000fe20000010000 */
[----:B------:R-:W-:Y:S01]  /*7650*/  FADD.FTZ R6, R234, R234 ;  /* 0x000000eaea067221 */ /* 0x000fe20000010000 */
[----:B------:R-:W-:Y:S01]  /*7660*/  FFMA.FTZ R181, R159, UR54, -R64 ;  /* 0x000000369fb57c23 */ /* 0x000fe20008010840 */
[----:B------:R-:W-:Y:S01]  /*7670*/  FFMA.FTZ R183, R157, UR54, -R68 ;  /* 0x000000369db77c23 */ /* 0x000fe20008010844 */
[----:B0-----:R-:W-:Y:S01]  /*7680*/  FMUL.FTZ R60, R156, UR54 ;  /* 0x000000369c3c7c20 */ /* 0x001fe20008410000 */
[----:B------:R-:W-:Y:S01]  /*7690*/  FMUL.FTZ R62, R154, UR45 ;  /* 0x0000002d9a3e7c20 */ /* 0x000fe20008410000 */
[----:B------:R-:W-:Y:S01]  /*76a0*/  FFMA.FTZ R61, R159, UR45, R66 ;  /* 0x0000002d9f3d7c23 */ /* 0x000fe20008010042 */
[----:B------:R-:W-:Y:S01]  /*76b0*/  FFMA.FTZ R70, R155, UR45, R70 ;  /* 0x0000002d9b467c23 */ /* 0x000fe20008010046 */
[----:B------:R-:W-:Y:S01]  /*76c0*/  FFMA.FTZ R63, R157, UR45, R60 ;  /* 0x0000002d9d3f7c23 */ /* 0x000fe2000801003c */
[----:B------:R-:W-:Y:S01]  /*76d0*/  FFMA.FTZ R62, R155, UR54, -R62 ;  /* 0x000000369b3e7c23 */ /* 0x000fe2000801083e */
[C---:B------:R-:W-:Y:S01]  /*76e0*/  FFMA.FTZ R187, R133.reuse, UR54, -R76 ;  /* 0x0000003685bb7c23 */ /* 0x040fe2000801084c */
[----:B------:R-:W-:Y:S01]  /*76f0*/  FFMA.FTZ R65, R133, UR45, R78 ;  /* 0x0000002d85417c23 */ /* 0x000fe2000801004e */
[C---:B------:R-:W-:Y:S01]  /*7700*/  FFMA.FTZ R60, R131.reuse, UR54, -R182 ;  /* 0x00000036833c7c23 */ /* 0x040fe200080108b6 */
[----:B------:R-:W-:Y:S01]  /*7710*/  FFMA.FTZ R190, R131, UR45, R184 ;  /* 0x0000002d83be7c23 */ /* 0x000fe200080100b8 */
[C---:B------:R-:W-:Y:S01]  /*7720*/  FFMA.FTZ R191, R129.reuse, UR54, -R186 ;  /* 0x0000003681bf7c23 */ /* 0x040fe200080108ba */
[----:B------:R-:W-:Y:S01]  /*7730*/  FFMA.FTZ R67, R129, UR45, R188 ;  /* 0x0000002d81437c23 */ /* 0x000fe200080100bc */
        /* <DEDUP_REMOVED lines=10> */
[----:B------:R-:W-:Y:S01]  /*77e0*/  BAR.SYNC.DEFER_BLOCKING 0x0 ;  /* 0x0000000000007b1d */ /* 0x000fe20000010000 */
[----:B--2---:R-:W-:-:S04]  /*77f0*/  FADD.FTZ R0, R0, R0 ;  /* 0x0000000000007221 */ /* 0x004fc80000010000 */
[C---:B------:R-:W-:Y:S01]  /*7800*/  FMUL.FTZ R181, R0.reuse, R181 ;  /* 0x000000b500b57220 */ /* 0x040fe20000410000 */
[----:B------:R-:W-:Y:S01]  /*7810*/  FMUL.FTZ R182, R0, R61 ;  /* 0x0000003d00b67220 */ /* 0x000fe20000410000 */
[----:B------:R-:W-:Y:S06]  /*7820*/  @P2 BRA `(.L_x_1035) ;  /* 0x0000000800cc2947 */ /* 0x000fec0003800000 */
[----:B------:R-:W-:Y:S01]  /*7830*/  IMAD R203, R93, 0x50, R91 ;  /* 0x000000505dcb7824 */ /* 0x000fe200078e025b */
[----:B------:R-:W-:-:S04]  /*7840*/  UMOV UR55, 0xffffffff ;  /* 0xffffffff00377882 */ /* 0x000fc80000000000 */
[----:B------:R-:W-:Y:S04]  /*7850*/  LDS.128 R68, [R203+0x8470] ;  /* 0x00847000cb447984 */ /* 0x000fe80000000c00 */
[----:B------:R-:W0:Y:S04]  /*7860*/  LDS.128 R64, [R203+0x8480] ;  /* 0x00848000cb407984 */ /* 0x000e280000000c00 */
[----:B------:R-:W2:Y:S04]  /*7870*/  LDS.128 R60, [R203+0x8490] ;  /* 0x00849000cb3c7984 */ /* 0x000ea80000000c00 */
[----:B------:R-:W3:Y:S01]  /*7880*/  LDS.128 R76, [R203+0x84a0] ;  /* 0x0084a000cb4c7984 */ /* 0x000ee20000000c00 */
[-C--:B0-----:R-:W-:Y:S01]  /*7890*/  FMUL.FTZ R204, R70, R65.reuse ;  /* 0x0000004146cc7220 */ /* 0x081fe20000410000 */
[----:B------:R-:W-:-:S03]  /*78a0*/  FMUL.FTZ R205, R71, R65 ;  /* 0x0000004147cd7220 */ /* 0x000fc60000410000 */
[-C--:B------:R-:W-:Y:S01]  /*78b0*/  FFMA.FTZ R204, R71, R64.reuse, R204 ;  /* 0x0000004047cc7223 */ /* 0x080fe200000100cc */
[----:B------:R-:W-:-:S03]  /*78c0*/  FFMA.FTZ R205, R70, R64, -R205 ;  /* 0x0000004046cd7223 */ /* 0x000fc600000108cd */
[----:B------:R-:W-:Y:S01]  /*78d0*/  FADD.FTZ R204, R67, R204 ;  /* 0x000000cc43cc7221 */ /* 0x000fe20000010000 */
[----:B------:R-:W-:-:S03]  /*78e0*/  FADD.FTZ R205, R66, R205 ;  /* 0x000000cd42cd7221 */ /* 0x000fc60000010000 */
[C---:B--2---:R-:W-:Y:S01]  /*78f0*/  FMUL.FTZ R207, R61.reuse, R204 ;  /* 0x000000cc3dcf7220 */ /* 0x044fe20000410000 */
[----:B------:R-:W-:-:S03]  /*7900*/  FMUL.FTZ R209, R61, R205 ;  /* 0x000000cd3dd17220 */ /* 0x000fc60000410000 */
[C---:B------:R-:W-:Y:S01]  /*7910*/  FFMA.FTZ R211, R60.reuse, R205, -R207 ;  /* 0x000000cd3cd37223 */ /* 0x040fe200000108cf */
[----:B------:R-:W-:Y:S01]  /*7920*/  FFMA.FTZ R206, R60, R204, R209 ;  /* 0x000000cc3cce7223 */ /* 0x000fe200000100d1 */
[-C--:B------:R-:W-:Y:S01]  /*7930*/  FMUL.FTZ R205, R69, R65.reuse ;  /* 0x0000004145cd7220 */ /* 0x080fe20000410000 */
[----:B------:R-:W-:Y:S01]  /*7940*/  FMUL.FTZ R204, R68, R65 ;  /* 0x0000004144cc7220 */ /* 0x000fe20000410000 */
[----:B------:R-:W-:Y:S01]  /*7950*/  FADD.FTZ R211, R62, R211 ;  /* 0x000000d33ed37221 */ /* 0x000fe20000010000 */
[----:B------:R-:W-:Y:S01]  /*7960*/  FADD.FTZ R206, R63, R206 ;  /* 0x000000ce3fce7221 */ /* 0x000fe20000010000 */
[-C--:B------:R-:W-:Y:S01]  /*7970*/  FFMA.FTZ R205, R68, R64.reuse, -R205 ;  /* 0x0000004044cd7223 */ /* 0x080fe200000108cd */
[----:B------:R-:W-:Y:S01]  /*7980*/  FFMA.FTZ R204, R69, R64, R204 ;  /* 0x0000004045cc7223 */ /* 0x000fe200000100cc */
[----:B---3--:R-:W-:Y:S02]  /*7990*/  FMUL.FTZ R213, R77, R211 ;  /* 0x000000d34dd57220 */ /* 0x008fe40000410000 */
[C---:B------:R-:W-:Y:S01]  /*79a0*/  FMUL.FTZ R209, R61.reuse, R205 ;  /* 0x000000cd3dd17220 */ /* 0x040fe20000410000 */
[----:B------:R-:W-:Y:S01]  /*79b0*/  FMUL.FTZ R207, R61, R204 ;  /* 0x000000cc3dcf7220 */ /* 0x000fe20000410000 */
[----:B------:R-:W-:-:S02]  /*79c0*/  FFMA.FTZ R208, R76, R206, R213 ;  /* 0x000000ce4cd07223 */ /* 0x000fc400000100d5 */
[C---:B------:R-:W-:Y:S01]  /*79d0*/  FFMA.FTZ R209, R60.reuse, R204, R209 ;  /* 0x000000cc3cd17223 */ /* 0x040fe200000100d1 */
[----:B------:R-:W-:Y:S01]  /*79e0*/  FFMA.FTZ R205, R60, R205, -R207 ;  /* 0x000000cd3ccd7223 */ /* 0x000fe200000108cf */
[C---:B------:R-:W-:Y:S02]  /*79f0*/  FMUL.FTZ R207, R77.reuse, R206 ;  /* 0x000000ce4dcf7220 */ /* 0x040fe40000410000 */
[C---:B------:R-:W-:Y:S01]  /*7a00*/  FMUL.FTZ R204, R77.reuse, R209 ;  /* 0x000000d14dcc7220 */ /* 0x040fe20000410000 */
[----:B------:R-:W-:Y:S01]  /*7a10*/  FMUL.FTZ R206, R77, R205 ;  /* 0x000000cd4dce7220 */ /* 0x000fe20000410000 */
[C---:B------:R-:W-:Y:S02]  /*7a20*/  FFMA.FTZ R207, R76.reuse, R211, -R207 ;  /* 0x000000d34ccf7223 */ /* 0x040fe400000108cf */
        /* <DEDUP_REMOVED lines=10> */
[----:B0-----:R-:W-:-:S04]  /*7ad0*/  FMUL.FTZ R208, R76, R77 ;  /* 0x0000004d4cd07220 */ /* 0x001fc80000410000 */
[-C--:B--2---:R-:W-:Y:S01]  /*7ae0*/  FFMA.FTZ R79, R205, R211.reuse, -R208 ;  /* 0x000000d3cd4f7223 */ /* 0x084fe200000108d0 */
[----:B------:R-:W-:-:S03]  /*7af0*/  FMUL.FTZ R208, R76, R211 ;  /* 0x000000d34cd07220 */ /* 0x000fc60000410000 */
[----:B------:R-:W-:Y:S01]  /*7b00*/  @P3 FADD.FTZ R206, R206, R79 ;  /* 0x0000004fcece3221 */ /* 0x000fe20000010000 */
[----:B------:R-:W-:Y:S01]  /*7b10*/  FFMA.FTZ R77, R205, R77, R208 ;  /* 0x0000004dcd4d7223 */ /* 0x000fe200000100d0 */
[----:B---3--:R-:W-:-:S03]  /*7b20*/  FMUL.FTZ R208, R76, R78 ;  /* 0x0000004e4cd07220 */ /* 0x008fc60000410000 */
[----:B------:R-:W-:Y:S01]  /*7b30*/  @P3 FADD.FTZ R204, R204, R77 ;  /* 0x0000004dcccc3221 */ /* 0x000fe20000010000 */
[CC--:B----4-:R-:W-:Y:S01]  /*7b40*/  FFMA.FTZ R77, R205.reuse, R209.reuse, R208 ;  /* 0x000000d1cd4d7223 */ /* 0x0d0fe200000100d0 */
[C---:B------:R-:W-:Y:S01]  /*7b50*/  FMUL.FTZ R208, R76.reuse, R209 ;  /* 0x000000d14cd07220 */ /* 0x040fe20000410000 */
[----:B------:R-:W0:Y:S03]  /*7b60*/  SHFL.UP PT, R211, R206, 0x2, RZ ;  /* 0x04400000ced37989 */ /* 0x000e2600000e00ff */
[----:B------:R-:W-:Y:S01]  /*7b70*/  @P3 FFMA.FTZ R205, R205, R78, -R208 ;  /* 0x0000004ecdcd3223 */ /* 0x000fe200000108d0 */
[----:B------:R-:W2:Y:S01]  /*7b80*/  SHFL.UP PT, R212, R204, 0x2, RZ ;  /* 0x04400000ccd47989 */ /* 0x000ea200000e00ff */
[----:B------:R-:W-:Y:S02]  /*7b90*/  FSEL R76, R76, R77, !P3 ;  /* 0x0000004d4c4c7208 */ /* 0x000fe40005800000 */
[----:B------:R-:W-:Y:S01]  /*7ba0*/  ISETP.GE.AND P3, PT, R92, 0x2, PT ;  /* 0x000000025c00780c */ /* 0x000fe20003f66270 */
[----:B------:R-:W3:Y:S04]  /*7bb0*/  SHFL.UP PT, R78, R205, 0x2, RZ ;  /* 0x04400000cd4e7989 */ /* 0x000ee800000e00ff */
[----:B------:R-:W4:Y:S01]  /*7bc0*/  SHFL.UP PT, R209, R76, 0x2, RZ ;  /* 0x044000004cd17989 */ /* 0x000f2200000e00ff */
[C---:B0-----:R-:W-:Y:S01]  /*7bd0*/  FMUL.FTZ R210, R76.reuse, R211 ;  /* 0x000000d34cd27220 */ /* 0x041fe20000410000 */
[----:B--2---:R-:W-:-:S03]  /*7be0*/  FMUL.FTZ R208, R76, R212 ;  /* 0x000000d44cd07220 */ /* 0x004fc60000410000 */
[C---:B------:R-:W-:Y:S01]  /*7bf0*/  FFMA.FTZ R77, R205.reuse, R212, R210 ;  /* 0x000000d4cd4d7223 */ /* 0x040fe200000100d2 */
[C---:B------:R-:W-:Y:S01]  /*7c00*/  FFMA.FTZ R211, R205.reuse, R211, -R208 ;  /* 0x000000d3cdd37223 */ /* 0x040fe200000108d0 */
[-C--:B---3--:R-:W-:Y:S02]  /*7c10*/  FMUL.FTZ R208, R76, R78.reuse ;  /* 0x0000004e4cd07220 */ /* 0x088fe40000410000 */
[----:B------:R-:W-:Y:S01]  /*7c20*/  @P3 FADD.FTZ R204, R204, R77 ;  /* 0x0000004dcccc3221 */ /* 0x000fe20000010000 */
[-C--:B----4-:R-:W-:Y:S01]  /*7c30*/  FMUL.FTZ R77, R76, R209.reuse ;  /* 0x000000d14c4d7220 */ /* 0x090fe20000410000 */
[----:B------:R-:W-:Y:S01]  /*7c40*/  @P3 FADD.FTZ R206, R206, R211 ;  /* 0x000000d3cece3221 */ /* 0x000fe20000010000 */
[C---:B------:R-:W-:Y:S02]  /*7c50*/  FFMA.FTZ R209, R205.reuse, R209, R208 ;  /* 0x000000d1cdd17223 */ /* 0x040fe400000100d0 */
[----:B------:R-:W-:Y:S02]  /*7c60*/  @P3 FFMA.FTZ R205, R205, R78, -R77 ;  /* 0x0000004ecdcd3223 */ /* 0x000fe4000001084d */
[----:B------:R-:W0:Y:S01]  /*7c70*/  SHFL.UP PT, R77, R204, 0x4, RZ ;  /* 0x04800000cc4d7989 */ /* 0x000e2200000e00ff */
[----:B------:R-:W-:-:S02]  /*7c80*/  FSEL R76, R76, R209, !P3 ;  /* 0x000000d14c4c7208 */ /* 0x000fc40005800000 */
[----:B------:R-:W-:Y:S01]  /*7c90*/  ISETP.GE.AND P3, PT, R92, 0x4, PT ;  /* 0x000000045c00780c */ /* 0x000fe20003f66270 */
[----:B------:R-:W2:Y:S04]  /*7ca0*/  SHFL.UP PT, R211, R206, 0x4, RZ ;  /* 0x04800000ced37989 */ /* 0x000ea800000e00ff */
[----:B------:R-:W3:Y:S04]  /*7cb0*/  SHFL.UP PT, R78, R205, 0x4, RZ ;  /* 0x04800000cd4e7989 */ /* 0x000ee800000e00ff */
[----:B------:R-:W4:Y:S01]  /*7cc0*/  SHFL.UP PT, R209, R76, 0x4, RZ ;  /* 0x048000004cd17989 */ /* 0x000f2200000e00ff */
[C---:B0-----:R-:W-:Y:S01]  /*7cd0*/  FMUL.FTZ R208, R76.reuse, R77 ;  /* 0x0000004d4cd07220 */ /* 0x041fe20000410000 */
[----:B--2---:R-:W-:-:S03]  /*7ce0*/  FMUL.FTZ R210, R76, R211 ;  /* 0x000000d34cd27220 */ /* 0x004fc60000410000 */
[C---:B------:R-:W-:Y:S01]  /*7cf0*/  FFMA.FTZ R211, R205.reuse, R211, -R208 ;  /* 0x000000d3cdd37223 */ /* 0x040fe200000108d0 */
[C---:B------:R-:W-:Y:S01]  /*7d00*/  FFMA.FTZ R79, R205.reuse, R77, R210 ;  /* 0x0000004dcd4f7223 */ /* 0x040fe200000100d2 */
[-C--:B---3--:R-:W-:Y:S02]  /*7d10*/  FMUL.FTZ R208, R76, R78.reuse ;  /* 0x0000004e4cd07220 */ /* 0x088fe40000410000 */
[----:B------:R-:W-:Y:S01]  /*7d20*/  @P3 FADD.FTZ R206, R206, R211 ;  /* 0x000000d3cece3221 */ /* 0x000fe20000010000 */
[-C--:B----4-:R-:W-:Y:S01]  /*7d30*/  FMUL.FTZ R77, R76, R209.reuse ;  /* 0x000000d14c4d7220 */ /* 0x090fe20000410000 */
[C---:B------:R-:W-:Y:S01]  /*7d40*/  FFMA.FTZ R209, R205.reuse, R209, R208 ;  /* 0x000000d1cdd17223 */ /* 0x040fe200000100d0 */
[----:B------:R-:W-:Y:S02]  /*7d50*/  @P3 FADD.FTZ R204, R204, R79 ;  /* 0x0000004fcccc3221 */ /* 0x000fe40000010000 */
[----:B------:R-:W0:Y:S01]  /*7d60*/  SHFL.UP PT, R211, R206, 0x8, RZ ;  /* 0x05000000ced37989 */ /* 0x000e2200000e00ff */
[----:B------:R-:W-:Y:S01]  /*7d70*/  @P3 FFMA.FTZ R205, R205, R78, -R77 ;  /* 0x0000004ecdcd3223 */ /* 0x000fe2000001084d */
[----:B------:R-:W-:-:S02]  /*7d80*/  FSEL R78, R76, R209, !P3 ;  /* 0x000000d14c4e7208 */ /* 0x000fc40005800000 */
[----:B------:R-:W-:Y:S01]  /*7d90*/  SHFL.UP PT, R77, R204, 0x8, RZ ;  /* 0x05000000cc4d7989 */ /* 0x000fe200000e00ff */
[----:B------:R-:W-:-:S03]  /*7da0*/  ISETP.GE.AND P3, PT, R92, 0x8, PT ;  /* 0x000000085c00780c */ /* 0x000fc60003f66270 */
[----:B------:R-:W2:Y:S04]  /*7db0*/  SHFL.UP PT, R76, R205, 0x8, RZ ;  /* 0x05000000cd4c7989 */ /* 0x000ea800000e00ff */
[----:B------:R-:W3:Y:S01]  /*7dc0*/  SHFL.UP PT, R209, R78, 0x8, RZ ;  /* 0x050000004ed17989 */ /* 0x000ee200000e00ff */
[C---:B0-----:R-:W-:Y:S01]  /*7dd0*/  FMUL.FTZ R210, R78.reuse, R211 ;  /* 0x000000d34ed27220 */ /* 0x041fe20000410000 */
[----:B--2---:R-:W-:-:S04]  /*7de0*/  FMUL.FTZ R208, R78, R76 ;  /* 0x0000004c4ed07220 */ /* 0x004fc80000410000 */
[C---:B---3--:R-:W-:Y:S01]  /*7df0*/  FFMA.FTZ R79, R205.reuse, R209, R208 ;  /* 0x000000d1cd4f7223 */ /* 0x048fe200000100d0 */
[C---:B------:R-:W-:Y:S01]  /*7e00*/  FMUL.FTZ R208, R78.reuse, R77 ;  /* 0x0000004d4ed07220 */ /* 0x040fe20000410000 */
[C---:B------:R-:W-:Y:S01]  /*7e10*/  FMUL.FTZ R209, R78.reuse, R209 ;  /* 0x000000d14ed17220 */ /* 0x040fe20000410000 */
[C---:B------:R-:W-:Y:S02]  /*7e20*/  FFMA.FTZ R77, R205.reuse, R77, R210 ;  /* 0x0000004dcd4d7223 */ /* 0x040fe400000100d2 */
[C---:B------:R-:W-:Y:S01]  /*7e30*/  FFMA.FTZ R211, R205.reuse, R211, -R208 ;  /* 0x000000d3cdd37223 */ /* 0x040fe200000108d0 */
[----:B------:R-:W-:Y:S01]  /*7e40*/  @P3 FFMA.FTZ R205, R205, R76, -R209 ;  /* 0x0000004ccdcd3223 */ /* 0x000fe200000108d1 */
[----:B------:R-:W-:Y:S01]  /*7e50*/  FSEL R78, R78, R79, !P3 ;  /* 0x0000004f4e4e7208 */ /* 0x000fe20005800000 */
[----:B------:R-:W-:Y:S01]  /*7e60*/  @P3 FADD.FTZ R204, R204, R77 ;  /* 0x0000004dcccc3221 */ /* 0x000fe20000010000 */
[----:B------:R-:W-:Y:S02]  /*7e70*/  @P3 FADD.FTZ R206, R206, R211 ;  /* 0x000000d3cece3221 */ /* 0x000fe40000010000 */
[----:B------:R0:W2:Y:S04]  /*7e80*/  SHFL.UP PT, R76, R205, 0x10, RZ ;  /* 0x06000000cd4c7989 */ /* 0x0000a800000e00ff */
[----:B------:R0:W3:Y:S04]  /*7e90*/  SHFL.UP PT, R209, R78, 0x10, RZ ;  /* 0x060000004ed17989 */ /* 0x0000e800000e00ff */
[----:B------:R0:W4:Y:S04]  /*7ea0*/  SHFL.UP PT, R211, R206, 0x10, RZ ;  /* 0x06000000ced37989 */ /* 0x00012800000e00ff */
[----:B------:R0:W0:Y:S02]  /*7eb0*/  SHFL.UP PT, R77, R204, 0x10, RZ ;  /* 0x06000000cc4d7989 */ /* 0x00002400000e00ff */
.L_x_1160:
[----:B0-----:R-:W-:Y:S01]  /*7ec0*/  FMUL.FTZ R208, R78, R77 ;  /* 0x0000004d4ed07220 */ /* 0x001fe20000410000 */
[----:B------:R-:W-:Y:S01]  /*7ed0*/  ISETP.GE.AND P3, PT, R92, 0x10, PT ;  /* 0x000000105c00780c */ /* 0x000fe20003f66270 */
[CC--:B----4-:R-:W-:Y:S01]  /*7ee0*/  FMUL.FTZ R210, R78.reuse, R211.reuse ;  /* 0x000000d34ed27220 */ /* 0x0d0fe20000410000 */
[----:B------:R-:W-:Y:S01]  /*7ef0*/  UMOV UR55, 0xffffffff ;  /* 0xffffffff00377882 */ /* 0x000fe20000000000 */
[C---:B------:R-:W-:Y:S01]  /*7f00*/  FFMA.FTZ R211, R205.reuse, R211, -R208 ;  /* 0x000000d3cdd37223 */ /* 0x040fe200000108d0 */
[C---:B--2---:R-:W-:Y:S01]  /*7f10*/  FMUL.FTZ R208, R78.reuse, R76 ;  /* 0x0000004c4ed07220 */ /* 0x044fe20000410000 */
[C---:B------:R-:W-:Y:S01]  /*7f20*/  FFMA.FTZ R79, R205.reuse, R77, R210 ;  /* 0x0000004dcd4f7223 */ /* 0x040fe200000100d2 */
[-C--:B---3--:R-:W-:Y:S02]  /*7f30*/  FMUL.FTZ R77, R78, R209.reuse ;  /* 0x000000d14e4d7220 */ /* 0x088fe40000410000 */
[----:B------:R-:W-:-:S05]  /*7f40*/  FFMA.FTZ R209, R205, R209, R208 ;  /* 0x000000d1cdd17223 */ /* 0x000fca00000100d0 */
[----:B------:R-:W-:Y:S01]  /*7f50*/  @P3 FFMA.FTZ R205, R205, R76, -R77 ;  /* 0x0000004ccdcd3223 */ /* 0x000fe2000001084d */
[----:B------:R-:W-:Y:S01]  /*7f60*/  @P3 FADD.FTZ R206, R206, R211 ;  /* 0x000000d3cece3221 */ /* 0x000fe20000010000 */
[----:B------:R-:W-:Y:S01]  /*7f70*/  @P3 FADD.FTZ R204, R204, R79 ;  /* 0x0000004fcccc3221 */ /* 0x000fe20000010000 */
[----:B------:R-:W-:Y:S01]  /*7f80*/  FSEL R209, R78, R209, !P3 ;  /* 0x000000d14ed17208 */ /* 0x000fe20005800000 */
[----:B------:R-:W-:Y:S06]  /*7f90*/  BRA.DIV UR55, `(.L_x_1037) ;  /* 0x0000009a37107947 */ /* 0x000fec000b800000 */
.L_x_1163:
[----:B------:R-:W-:-:S03]  /*7fa0*/  UMOV UR55, 0xffffffff ;  /* 0xffffffff00377882 */ /* 0x000fc60000000000 */
[----:B------:R-:W-:Y:S05]  /*7fb0*/  BRA.DIV UR55, `(.L_x_1038) ;  /* 0x0000009a37307947 */ /* 0x000fea000b800000 */
.L_x_1166:
[----:B------:R-:W-:-:S03]  /*7fc0*/  UMOV UR55, 0xffffffff ;  /* 0xffffffff00377882 */ /* 0x000fc60000000000 */
[----:B------:R-:W-:Y:S05]  /*7fd0*/  BRA.DIV UR55, `(.L_x_1039) ;  /* 0x0000009a37507947 */ /* 0x000fea000b800000 */
.L_x_1169:
[----:B------:R-:W-:-:S03]  /*7fe0*/  UMOV UR55, 0xffffffff ;  /* 0xffffffff00377882 */ /* 0x000fc60000000000 */
[----:B------:R-:W-:Y:S05]  /*7ff0*/  BRA.DIV UR55, `(.L_x_1040) ;  /* 0x0000009a37707947 */ /* 0x000fea000b800000 */
.L_x_1172:
        /* <DEDUP_REMOVED lines=10> */
.L_x_1182:
        /* <DEDUP_REMOVED lines=10> */
[C---:B------:R-:W-:Y:S01]  /*8140*/  FMUL.FTZ R79, R69.reuse, R74 ;  /* 0x0000004a454f7220 */ /* 0x040fe20000410000 */
[----:B------:R-:W-:-:S03]  /*8150*/  FMUL.FTZ R77, R69, R75 ;  /* 0x0000004b454d7220 */ /* 0x000fc60000410000 */
[C---:B------:R-:W-:Y:S01]  /*8160*/  FFMA.FTZ R204, R68.reuse, R75, R79 ;  /* 0x0000004b44cc7223 */ /* 0x040fe2000001004f */
[----:B------:R-:W-:Y:S01]  /*8170*/  FFMA.FTZ R77, R68, R74, -R77 ;  /* 0x0000004a444d7223 */ /* 0x000fe2000001084d */
[----:B------:R-:W-:Y:S01]  /*8180*/  FMUL.FTZ R79, R69, R72 ;  /* 0x00000048454f7220 */ /* 0x000fe20000410000 */
[----:B------:R0:W-:Y:S01]  /*8190*/  STS.128 [R203+0x8470], R72 ;  /* 0x00847048cb007388 */ /* 0x0001e20000000c00 */
        /* <DEDUP_REMOVED lines=8> */
[C---:B------:R-:W-:Y:S01]  /*8220*/  FFMA.FTZ R205, R64.reuse, R70, -R205 ;  /* 0x0000004640cd7223 */ /* 0x040fe200000108cd */
[----:B------:R-:W-:Y:S01]  /*8230*/  FFMA.FTZ R76, R64, R71, R76 ;  /* 0x00000047404c7223 */ /* 0x000fe2000001004c */
        /* <DEDUP_REMOVED lines=17> */
[----:B------:R0:W-:Y:S02]  /*8350*/  STS.128 [R203+0x84a0], R60 ;  /* 0x0084a03ccb007388 */ /* 0x0001e40000000c00 */
.L_x_1035:
[----:B------:R-:W-:Y:S05]  /*8360*/  WARPSYNC.ALL ;  /* 0x0000000000007948 */ /* 0x000fea0003800000 */
[----:B0-----:R-:W-:Y:S01]  /*8370*/  MOV R62, UR16 ;  /* 0x00000010003e7c02 */ /* 0x001fe20008000f00 */
[C---:B-1----:R-:W-:Y:S01]  /*8380*/  FMUL.FTZ R60, R94.reuse, -R106 ;  /* 0x8000006a5e3c7220 */ /* 0x042fe20000410000 */
[-C--:B------:R-:W-:Y:S01]  /*8390*/  FMUL.FTZ R61, R94, R107.reuse ;  /* 0x0000006b5e3d7220 */ /* 0x080fe20000410000 */
[CC--:B------:R-:W-:Y:S01]  /*83a0*/  FMUL.FTZ R63, R95.reuse, R192.reuse ;  /* 0x000000c05f3f7220 */ /* 0x0c0fe20000410000 */
[----:B------:R-:W-:Y:S01]  /*83b0*/  BAR.SYNC.DEFER_BLOCKING 0x0 ;  /* 0x0000000000007b1d */ /* 0x000fe20000010000 */
[----:B------:R-:W-:Y:S01]  /*83c0*/  ISETP.GE.OR P0, PT, R62, UR14, P0 ;  /* 0x0000000e3e007c0c */ /* 0x000fe20008706670 */
[C---:B------:R-:W-:Y:S01]  /*83d0*/  FFMA.FTZ R60, R95.reuse, -R107, R60 ;  /* 0x8000006b5f3c7223 */ /* 0x040fe2000001003c */
[C---:B------:R-:W-:Y:S01]  /*83e0*/  FMUL.FTZ R62, R94.reuse, R192 ;  /* 0x000000c05e3e7220 */ /* 0x040fe20000410000 */
[C---:B------:R-:W-:Y:S01]  /*83f0*/  FFMA.FTZ R61, R95.reuse, R106, -R61 ;  /* 0x0000006a5f3d7223 */ /* 0x040fe2000001083d */
[-C--:B------:R-:W-:Y:S01]  /*8400*/  FFMA.FTZ R63, -R94, R191.reuse, -R63 ;  /* 0x000000bf5e3f7223 */ /* 0x080fe2000001093f */
[CC--:B------:R-:W-:Y:S01]  /*8410*/  FMUL.FTZ R64, R96.reuse, -R60.reuse ;  /* 0x8000003c60407220 */ /* 0x0c0fe20000410000 */
[----:B------:R-:W-:Y:S01]  /*8420*/  FFMA.FTZ R62, R95, R191, -R62 ;  /* 0x000000bf5f3e7223 */ /* 0x000fe2000001083e */
[-C--:B------:R-:W-:Y:S01]  /*8430*/  FMUL.FTZ R65, R96, -R61.reuse ;  /* 0x8000003d60417220 */ /* 0x080fe20000410000 */
[----:B------:R-:W-:Y:S01]  /*8440*/  FADD.FTZ R63, -R190, R63 ;  /* 0x0000003fbe3f7221 */ /* 0x000fe20000010100 */
[----:B------:R-:W-:Y:S01]  /*8450*/  FFMA.FTZ R64, R97, R61, -R64 ;  /* 0x0000003d61407223 */ /* 0x000fe20000010840 */
[----:B------:R-:W-:Y:S01]  /*8460*/  FADD.FTZ R62, R189, R62 ;  /* 0x0000003ebd3e7221 */ /* 0x000fe20000010000 */
[C---:B------:R-:W-:Y:S01]  /*8470*/  FFMA.FTZ R65, R97.reuse, R60, R65 ;  /* 0x0000003c61417223 */ /* 0x040fe20000010041 */
[----:B------:R-:W-:Y:S01]  /*8480*/  FMUL.FTZ R61, R96, -R63 ;  /* 0x8000003f603d7220 */ /* 0x000fe20000410000 */
[----:B------:R-:W-:Y:S01]  /*8490*/  FMUL.FTZ R66, R98, -R64 ;  /* 0x8000004062427220 */ /* 0x000fe20000410000 */
[-C--:B------:R-:W-:Y:S01]  /*84a0*/  FMUL.FTZ R60, R96, -R62.reuse ;  /* 0x8000003e603c7220 */ /* 0x080fe20000410000 */
[-C--:B------:R-:W-:Y:S01]  /*84b0*/  FMUL.FTZ R67, R98, -R65.reuse ;  /* 0x8000004162437220 */ /* 0x080fe20000410000 */
[----:B------:R-:W-:Y:S01]  /*84c0*/  FFMA.FTZ R62, R97, R62, -R61 ;  /* 0x0000003e613e7223 */ /* 0x000fe2000001083d */
[----:B------:R-:W-:Y:S01]  /*84d0*/  FFMA.FTZ R66, R99, R65, R66 ;  /* 0x0000004163427223 */ /* 0x000fe20000010042 */
[----:B------:R-:W-:Y:S01]  /*84e0*/  FFMA.FTZ R63, R97, R63, R60 ;  /* 0x0000003f613f7223 */ /* 0x000fe2000001003c */
[----:B------:R-:W-:Y:S01]  /*84f0*/  FFMA.FTZ R67, R99, R64, -R67 ;  /* 0x0000004063437223 */ /* 0x000fe20000010843 */
[----:B------:R-:W-:Y:S01]  /*8500*/  FADD.FTZ R62, R187, R62 ;  /* 0x0000003ebb3e7221 */ /* 0x000fe20000010000 */
[----:B------:R-:W-:Y:S01]  /*8510*/  FMUL.FTZ R60, R100, -R66 ;  /* 0x80000042643c7220 */ /* 0x000fe20000410000 */
[----:B------:R-:W-:Y:S01]  /*8520*/  FADD.FTZ R63, -R188, R63 ;  /* 0x0000003fbc3f7221 */ /* 0x000fe20000010100 */
[-C--:B------:R-:W-:Y:S01]  /*8530*/  FMUL.FTZ R61, R100, -R67.reuse ;  /* 0x80000043643d7220 */ /* 0x080fe20000410000 */
[C---:B------:R-:W-:Y:S01]  /*8540*/  FMUL.FTZ R64, R98.reuse, -R62 ;  /* 0x8000003e62407220 */ /* 0x040fe20000410000 */
[C---:B------:R-:W-:Y:S01]  /*8550*/  FFMA.FTZ R67, R101.reuse, R67, -R60 ;  /* 0x0000004365437223 */ /* 0x040fe2000001083c */
[-C--:B------:R-:W-:Y:S01]  /*8560*/  FMUL.FTZ R60, R98, -R63.reuse ;  /* 0x8000003f623c7220 */ /* 0x080fe20000410000 */
[----:B------:R-:W-:Y:S01]  /*8570*/  FFMA.FTZ R61, R101, R66, R61 ;  /* 0x00000042653d7223 */ /* 0x000fe2000001003d */
[C---:B------:R-:W-:Y:S01]  /*8580*/  FFMA.FTZ R63, R99.reuse, R63, R64 ;  /* 0x0000003f633f7223 */ /* 0x040fe20000010040 */
[C---:B------:R-:W-:Y:S01]  /*8590*/  FMUL.FTZ R68, R102.reuse, -R67 ;  /* 0x8000004366447220 */ /* 0x040fe20000410000 */
[----:B------:R-:W-:Y:S01]  /*85a0*/  FFMA.FTZ R60, R99, R62, -R60 ;  /* 0x0000003e633c7223 */ /* 0x000fe2000001083c */
[-C--:B------:R-:W-:Y:S01]  /*85b0*/  FMUL.FTZ R66, R102, -R61.reuse ;  /* 0x8000003d66427220 */ /* 0x080fe20000410000 */
[----:B------:R-:W-:Y:S01]  /*85c0*/  FADD.FTZ R63, -R160, R63 ;  /* 0x0000003fa03f7221 */ /* 0x000fe20000010100 */
[----:B------:R-:W-:Y:S01]  /*85d0*/  FFMA.FTZ R68, R103, R61, R68 ;  /* 0x0000003d67447223 */ /* 0x000fe20000010044 */
[----:B------:R-:W-:Y:S01]  /*85e0*/  FADD.FTZ R60, R161, R60 ;  /* 0x0000003ca13c7221 */ /* 0x000fe20000010000 */
[----:B------:R-:W-:Y:S01]  /*85f0*/  FFMA.FTZ R66, R103, R67, -R66 ;  /* 0x0000004367427223 */ /* 0x000fe20000010842 */
        /* <DEDUP_REMOVED lines=8> */
[----:B------:R-:W-:Y:S01]  /*8680*/  FADD.FTZ R60, R163, R60 ;  /* 0x0000003ca33c7221 */ /* 0x000fe20000010000 */
[-C--:B------:R-:W-:Y:S01]  /*8690*/  FMUL.FTZ R62, R108, -R64.reuse ;  /* 0x800000406c3e7220 */ /* 0x080fe20000410000 */
[----:B------:R-:W-:Y:S01]  /*86a0*/  FADD.FTZ R63, -R162, R63 ;  /* 0x0000003fa23f7221 */ /* 0x000fe20000010100 */
[-C--:B------:R-:W-:Y:S01]  /*86b0*/  FMUL.FTZ R61, R108, -R65.reuse ;  /* 0x800000416c3d7220 */ /* 0x080fe20000410000 */
[----:B------:R-:W-:Y:S01]  /*86c0*/  MOV R76, UR6 ;  /* 0x00000006004c7c02 */ /* 0x000fe20008000f00 */
[C---:B------:R-:W-:Y:S01]  /*86d0*/  FFMA.FTZ R65, R109.reuse, R65, R62 ;  /* 0x000000416d417223 */ /* 0x040fe2000001003e */
[C---:B------:R-:W-:Y:S01]  /*86e0*/  FMUL.FTZ R62, R102.reuse, -R63 ;  /* 0x8000003f663e7220 */ /* 0x040fe20000410000 */
[----:B------:R-:W-:Y:S01]  /*86f0*/  FFMA.FTZ R61, R109, R64, -R61 ;  /* 0x000000406d3d7223 */ /* 0x000fe2000001083d */
[-C--:B------:R-:W-:Y:S01]  /*8700*/  FMUL.FTZ R64, R102, -R60.reuse ;  /* 0x8000003c66407220 */ /* 0x080fe20000410000 */
[C---:B------:R-:W-:Y:S01]  /*8710*/  FMUL.FTZ R66, R110.reuse, -R65 ;  /* 0x800000416e427220 */ /* 0x040fe20000410000 */
[C---:B------:R-:W-:Y:S01]  /*8720*/  FFMA.FTZ R62, R103.reuse, R60, -R62 ;  /* 0x0000003c673e7223 */ /* 0x040fe2000001083e */
[----:B------:R-:W-:Y:S01]  /*8730*/  FMUL.FTZ R68, R110, -R61 ;  /* 0x8000003d6e447220 */ /* 0x000fe20000410000 */
[----:B------:R-:W-:Y:S01]  /*8740*/  FFMA.FTZ R63, R103, R63, R64 ;  /* 0x0000003f673f7223 */ /* 0x000fe20000010040 */
[----:B------:R-:W-:Y:S01]  /*8750*/  FFMA.FTZ R66, R111, R61, -R66 ;  /* 0x0000003d6f427223 */ /* 0x000fe20000010842 */
[----:B------:R-:W-:Y:S01]  /*8760*/  FADD.FTZ R62, R165, R62 ;  /* 0x0000003ea53e7221 */ /* 0x000fe20000010000 */
[----:B------:R-:W-:Y:S01]  /*8770*/  FFMA.FTZ R68, R111, R65, R68 ;  /* 0x000000416f447223 */ /* 0x000fe20000010044 */
[----:B------:R-:W0:Y:S01]  /*8780*/  LDS.64 R60, [R180+0x8478] ;  /* 0x00847800b43c7984 */ /* 0x000e220000000a00 */
[----:B------:R-:W-:Y:S01]  /*8790*/  FADD.FTZ R63, -R164, R63 ;  /* 0x0000003fa43f7221 */ /* 0x000fe20000010100 */
[----:B------:R-:W-:Y:S01]  /*87a0*/  FMUL.FTZ R64, R104, -R62 ;  /* 0x8000003e68407220 */ /* 0x000fe20000410000 */
[C---:B------:R-:W-:Y:S01]  /*87b0*/  FMUL.FTZ R67, R112.reuse, -R66 ;  /* 0x8000004270437220 */ /* 0x040fe20000410000 */
[-C--:B------:R-:W-:Y:S01]  /*87c0*/  FMUL.FTZ R70, R112, -R68.reuse ;  /* 0x8000004470467220 */ /* 0x080fe20000410000 */
[-C--:B------:R-:W-:Y:S01]  /*87d0*/  FMUL.FTZ R65, R104, -R63.reuse ;  /* 0x8000003f68417220 */ /* 0x080fe20000410000 */
[----:B------:R-:W-:Y:S01]  /*87e0*/  FFMA.FTZ R63, R105, R63, R64 ;  /* 0x0000003f693f7223 */ /* 0x000fe20000010040 */
[C---:B------:R-:W-:Y:S01]  /*87f0*/  FFMA.FTZ R67, R113.reuse, R68, R67 ;  /* 0x0000004471437223 */ /* 0x040fe20000010043 */
[----:B------:R-:W-:Y:S01]  /*8800*/  FFMA.FTZ R70, R113, R66, -R70 ;  /* 0x0000004271467223 */ /* 0x000fe20000010846 */
[----:B------:R-:W-:Y:S01]  /*8810*/  FFMA.FTZ R62, R105, R62, -R65 ;  /* 0x0000003e693e7223 */ /* 0x000fe20000010841 */
[----:B------:R-:W-:Y:S01]  /*8820*/  FADD.FTZ R63, -R166, R63 ;  /* 0x0000003fa63f7221 */ /* 0x000fe20000010100 */
[C---:B------:R-:W-:Y:S01]  /*8830*/  FMUL.FTZ R65, R114.reuse, -R67 ;  /* 0x8000004372417220 */ /* 0x040fe20000410000 */
[-C--:B------:R-:W-:Y:S01]  /*8840*/  FMUL.FTZ R66, R114, -R70.reuse ;  /* 0x8000004672427220 */ /* 0x080fe20000410000 */
[----:B------:R-:W-:Y:S01]  /*8850*/  FADD.FTZ R62, R167, R62 ;  /* 0x0000003ea73e7221 */ /* 0x000fe20000010000 */
[C---:B------:R-:W-:Y:S01]  /*8860*/  FMUL.FTZ R64, R108.reuse, -R63 ;  /* 0x8000003f6c407220 */ /* 0x040fe20000410000 */
[C---:B------:R-:W-:Y:S01]  /*8870*/  FFMA.FTZ R65, R115.reuse, R70, -R65 ;  /* 0x0000004673417223 */ /* 0x040fe20000010841 */
[----:B------:R-:W-:Y:S01]  /*8880*/  FFMA.FTZ R67, R115, R67, R66 ;  /* 0x0000004373437223 */ /* 0x000fe20000010042 */
[-C--:B------:R-:W-:Y:S01]  /*8890*/  FMUL.FTZ R66, R108, -R62.reuse ;  /* 0x8000003e6c427220 */ /* 0x080fe20000410000 */
[C---:B------:R-:W-:Y:S01]  /*88a0*/  FFMA.FTZ R64, R109.reuse, R62, -R64 ;  /* 0x0000003e6d407223 */ /* 0x040fe20000010840 */
[C---:B------:R-:W-:Y:S01]  /*88b0*/  FMUL.FTZ R68, R116.reuse, -R65 ;  /* 0x8000004174447220 */ /* 0x040fe20000410000 */
[----:B------:R-:W-:Y:S01]  /*88c0*/  FMUL.FTZ R62, R116, -R67 ;  /* 0x80000043743e7220 */ /* 0x000fe20000410000 */
[----:B------:R-:W-:Y:S01]  /*88d0*/  FFMA.FTZ R63, R109, R63, R66 ;  /* 0x0000003f6d3f7223 */ /* 0x000fe20000010042 */
[----:B------:R-:W-:Y:S01]  /*88e0*/  FADD.FTZ R64, R169, R64 ;  /* 0x00000040a9407221 */ /* 0x000fe20000010000 */
[C---:B------:R-:W-:Y:S01]  /*88f0*/  FFMA.FTZ R68, R117.reuse, R67, R68 ;  /* 0x0000004375447223 */ /* 0x040fe20000010044 */
[----:B------:R-:W-:Y:S01]  /*8900*/  FFMA.FTZ R66, R117, R65, -R62 ;  /* 0x0000004175427223 */ /* 0x000fe2000001083e */
[----:B------:R-:W-:Y:S01]  /*8910*/  FADD.FTZ R63, -R168, R63 ;  /* 0x0000003fa83f7221 */ /* 0x000fe20000010100 */
[----:B------:R-:W-:Y:S01]  /*8920*/  FMUL.FTZ R62, R110, -R64 ;  /* 0x800000406e3e7220 */ /* 0x000fe20000410000 */
[C---:B------:R-:W-:Y:S01]  /*8930*/  FMUL.FTZ R67, R118.reuse, -R68 ;  /* 0x8000004476437220 */ /* 0x040fe20000410000 */
[-C--:B------:R-:W-:Y:S01]  /*8940*/  FMUL.FTZ R70, R118, -R66.reuse ;  /* 0x8000004276467220 */ /* 0x080fe20000410000 */
[-C--:B------:R-:W-:Y:S01]  /*8950*/  FMUL.FTZ R65, R110, -R63.reuse ;  /* 0x8000003f6e417220 */ /* 0x080fe20000410000 */
[----:B------:R-:W-:Y:S01]  /*8960*/  FFMA.FTZ R63, R111, R63, R62 ;  /* 0x0000003f6f3f7223 */ /* 0x000fe2000001003e */
[C---:B------:R-:W-:Y:S01]  /*8970*/  FFMA.FTZ R67, R119.reuse, R66, -R67 ;  /* 0x0000004277437223 */ /* 0x040fe20000010843 */
[----:B------:R-:W-:Y:S01]  /*8980*/  FFMA.FTZ R70, R119, R68, R70 ;  /* 0x0000004477467223 */ /* 0x000fe20000010046 */
[----:B------:R-:W-:Y:S01]  /*8990*/  FFMA.FTZ R64, R111, R64, -R65 ;  /* 0x000000406f407223 */ /* 0x000fe20000010841 */
[----:B------:R-:W-:Y:S01]  /*89a0*/  FADD.FTZ R62, -R170, R63 ;  /* 0x0000003faa3e7221 */ /* 0x000fe20000010100 */
[C---:B------:R-:W-:Y:S01]  /*89b0*/  FMUL.FTZ R63, R120.reuse, -R67 ;  /* 0x80000043783f7220 */ /* 0x040fe20000410000 */
[----:B------:R-:W-:Y:S01]  /*89c0*/  FMUL.FTZ R68, R120, -R70 ;  /* 0x8000004678447220 */ /* 0x000fe20000410000 */
[----:B------:R-:W-:Y:S01]  /*89d0*/  FADD.FTZ R64, R171, R64 ;  /* 0x00000040ab407221 */ /* 0x000fe20000010000 */
[C---:B------:R-:W-:Y:S01]  /*89e0*/  FMUL.FTZ R66, R112.reuse, -R62 ;  /* 0x8000003e70427220 */ /* 0x040fe20000410000 */
[----:B------:R-:W-:Y:S01]  /*89f0*/  FFMA.FTZ R70, R121, R70, R63 ;  /* 0x0000004679467223 */ /* 0x000fe2000001003f */
[C---:B0-----:R-:W-:Y:S01]  /*8a00*/  FMUL.FTZ R63, R127.reuse, R60 ;  /* 0x0000003c7f3f7220 */ /* 0x041fe20000410000 */
[----:B------:R-:W-:Y:S01]  /*8a10*/  FMUL.FTZ R127, R127, R61 ;  /* 0x0000003d7f7f7220 */ /* 0x000fe20000410000 */
[----:B------:R-:W-:Y:S01]  /*8a20*/  FMUL.FTZ R65, R112, -R64 ;  /* 0x8000004070417220 */ /* 0x000fe20000410000 */
[----:B------:R-:W-:Y:S01]  /*8a30*/  FFMA.FTZ R67, R121, R67, -R68 ;  /* 0x0000004379437223 */ /* 0x000fe20000010844 */
[C---:B------:R-:W-:Y:S01]  /*8a40*/  FFMA.FTZ R63, R126.reuse, R61, R63 ;  /* 0x0000003d7e3f7223 */ /* 0x040fe2000001003f */
[----:B------:R-:W-:Y:S01]  /*8a50*/  FFMA.FTZ R224, R126, R60, -R127 ;  /* 0x0000003c7ee07223 */ /* 0x000fe2000001087f */
[C---:B------:R-:W-:Y:S01]  /*8a60*/  FFMA.FTZ R68, R113.reuse, R64, -R66 ;  /* 0x0000004071447223 */ /* 0x040fe20000010842 */
[----:B------:R-:W-:Y:S01]  /*8a70*/  FFMA.FTZ R65, R113, R62, R65 ;  /* 0x0000003e71417223 */ /* 0x000fe20000010041 */
[----:B------:R-:W-:Y:S01]  /*8a80*/  FADD.FTZ R209, RZ, R63 ;  /* 0x0000003fffd17221 */ /* 0x000fe20000010000 */
[----:B------:R-:W-:Y:S01]  /*8a90*/  FFMA.FTZ R224, R89, R43, R224 ;  /* 0x0000002b59e07223 */ /* 0x000fe200000100e0 */
[----:B------:R-:W-:Y:S01]  /*8aa0*/  FMUL.FTZ R61, R122, -R67 ;  /* 0x800000437a3d7220 */ /* 0x000fe20000410000 */
[----:B------:R-:W-:Y:S01]  /*8ab0*/  FADD.FTZ R65, -R172, R65 ;  /* 0x00000041ac417221 */ /* 0x000fe20000010100 */
[CC--:B------:R-:W-:Y:S01]  /*8ac0*/  FMUL.FTZ R60, R124.reuse, R209.reuse ;  /* 0x000000d17c3c7220 */ /* 0x0c0fe20000410000 */
[----:B------:R-:W-:Y:S01]  /*8ad0*/  FMUL.FTZ R62, R124, R224 ;  /* 0x000000e07c3e7220 */ /* 0x000fe20000410000 */
[----:B------:R-:W-:Y:S01]  /*8ae0*/  FADD.FTZ R68, R173, R68 ;  /* 0x00000044ad447221 */ /* 0x000fe20000010000 */
[----:B------:R-:W-:Y:S01]  /*8af0*/  FMUL.FTZ R64, R122, -R70 ;  /* 0x800000467a407220 */ /* 0x000fe20000410000 */
[C---:B------:R-:W-:Y:S01]  /*8b00*/  FFMA.FTZ R223, R125.reuse, R224, -R60 ;  /* 0x000000e07ddf7223 */ /* 0x040fe2000001083c */
[----:B------:R-:W-:Y:S01]  /*8b10*/  FFMA.FTZ R62, R125, R209, R62 ;  /* 0x000000d17d3e7223 */ /* 0x000fe2000001003e */
[----:B------:R-:W-:Y:S01]  /*8b20*/  FFMA.FTZ R66, R123, R70, R61 ;  /* 0x000000467b427223 */ /* 0x000fe2000001003d */
[----:B------:R-:W-:Y:S01]  /*8b30*/  FMUL.FTZ R70, R114, -R65 ;  /* 0x8000004172467220 */ /* 0x000fe20000410000 */
[----:B------:R-:W-:Y:S01]  /*8b40*/  FFMA.FTZ R223, R88, R42, R223 ;  /* 0x0000002a58df7223 */ /* 0x000fe200000100df */
[-C--:B------:R-:W-:Y:S01]  /*8b50*/  FMUL.FTZ R60, R114, -R68.reuse ;  /* 0x80000044723c7220 */ /* 0x080fe20000410000 */
[----:B------:R-:W-:Y:S01]  /*8b60*/  FADD.FTZ R208, RZ, R62 ;  /* 0x0000003effd07221 */ /* 0x000fe20000010000 */
[C---:B------:R-:W-:Y:S01]  /*8b70*/  FFMA.FTZ R70, R115.reuse, R68, -R70 ;  /* 0x0000004473467223 */ /* 0x040fe20000010846 */
[C---:B------:R-:W-:Y:S01]  /*8b80*/  FMUL.FTZ R62, R122.reuse, R223 ;  /* 0x000000df7a3e7220 */ /* 0x040fe20000410000 */
[----:B------:R-:W-:Y:S01]  /*8b90*/  FFMA.FTZ R65, R115, R65, R60 ;  /* 0x0000004173417223 */ /* 0x000fe2000001003c */
[-C--:B------:R-:W-:Y:S01]  /*8ba0*/  FMUL.FTZ R60, R122, R208.reuse ;  /* 0x000000d07a3c7220 */ /* 0x080fe20000410000 */
[----:B------:R-:W-:Y:S01]  /*8bb0*/  FADD.FTZ R70, R175, R70 ;  /* 0x00000046af467221 */ /* 0x000fe20000010000 */
[C---:B------:R-:W-:Y:S01]  /*8bc0*/  FFMA.FTZ R62, R123.reuse, R208, R62 ;  /* 0x000000d07b3e7223 */ /* 0x040fe2000001003e */
[----:B------:R-:W-:Y:S01]  /*8bd0*/  FADD.FTZ R65, -R174, R65 ;  /* 0x00000041ae417221 */ /* 0x000fe20000010100 */
[----:B------:R-:W-:Y:S01]  /*8be0*/  FFMA.FTZ R60, R123, R223, -R60 ;  /* 0x000000df7b3c7223 */ /* 0x000fe2000001083c */
[CC--:B------:R-:W-:Y:S01]  /*8bf0*/  FMUL.FTZ R68, R116.reuse, -R70.reuse ;  /* 0x8000004674447220 */ /* 0x0c0fe20000410000 */
[----:B------:R-:W-:Y:S01]  /*8c00*/  FADD.FTZ R207, RZ, R62 ;  /* 0x0000003effcf7221 */ /* 0x000fe20000010000 */
[----:B------:R-:W-:Y:S01]  /*8c10*/  FMUL.FTZ R61, R116, -R65 ;  /* 0x80000041743d7220 */ /* 0x000fe20000410000 */
[----:B------:R-:W-:Y:S01]  /*8c20*/  FFMA.FTZ R222, R87, R41, R60 ;  /* 0x0000002957de7223 */ /* 0x000fe2000001003c */
[C---:B------:R-:W-:Y:S01]  /*8c30*/  FFMA.FTZ R65, R117.reuse, R65, R68 ;  /* 0x0000004175417223 */ /* 0x040fe20000010044 */
[CC--:B------:R-:W-:Y:S01]  /*8c40*/  FMUL.FTZ R60, R120.reuse, R207.reuse ;  /* 0x000000cf783c7220 */ /* 0x0c0fe20000410000 */
[----:B------:R-:W-:Y:S01]  /*8c50*/  FFMA.FTZ R70, R117, R70, -R61 ;  /* 0x0000004675467223 */ /* 0x000fe2000001083d */
[-C--:B------:R-:W-:Y:S01]  /*8c60*/  FMUL.FTZ R62, R120, R222.reuse ;  /* 0x000000de783e7220 */ /* 0x080fe20000410000 */
[----:B------:R-:W-:Y:S01]  /*8c70*/  FADD.FTZ R65, -R176, R65 ;  /* 0x00000041b0417221 */ /* 0x000fe20000010100 */
[----:B------:R-:W-:Y:S01]  /*8c80*/  FFMA.FTZ R221, R121, R222, -R60 ;  /* 0x000000de79dd7223 */ /* 0x000fe2000001083c */
[----:B------:R-:W-:Y:S01]  /*8c90*/  FADD.FTZ R70, R177, R70 ;  /* 0x00000046b1467221 */ /* 0x000fe20000010000 */
[----:B------:R-:W-:Y:S01]  /*8ca0*/  FFMA.FTZ R62, R121, R207, R62 ;  /* 0x000000cf793e7223 */ /* 0x000fe2000001003e */
[----:B------:R-:W-:Y:S01]  /*8cb0*/  FMUL.FTZ R68, R118, -R65 ;  /* 0x8000004176447220 */ /* 0x000fe20000410000 */
[----:B------:R-:W-:Y:S01]  /*8cc0*/  FFMA.FTZ R221, R86, R40, R221 ;  /* 0x0000002856dd7223 */ /* 0x000fe200000100dd */
[CC--:B------:R-:W-:Y:S01]  /*8cd0*/  FMUL.FTZ R60, R118.reuse, -R70.reuse ;  /* 0x80000046763c7220 */ /* 0x0c0fe20000410000 */
        /* <DEDUP_REMOVED lines=33> */
[----:B------:R-:W-:Y:S01]  /*8ef0*/  FFMA.FTZ R64, R123, R67, -R64 ;  /* 0x000000437b407223 */ /* 0x000fe20000010840 */
[----:B------:R-:W-:Y:S01]  /*8f00*/  FADD.FTZ R203, RZ, R203 ;  /* 0x000000cbffcb7221 */ /* 0x000fe20000010000 */
[----:B-----5:R-:W-:Y:S01]  /*8f10*/  FMUL.FTZ R72, R124, -R65 ;  /* 0x800000417c487220 */ /* 0x020fe20000410000 */
[----:B------:R-:W-:Y:S01]  /*8f20*/  FFMA.FTZ R218, R83, R37, R68 ;  /* 0x0000002553da7223 */ /* 0x000fe20000010044 */
[----:B------:R-:W-:Y:S01]  /*8f30*/  HFMA2.MMA R61, -RZ, RZ, 0, 0 ;  /* 0x00000000ff3d7435 */ /* 0x000fe200000001ff */
[----:B------:R-:W-:Y:S01]  /*8f40*/  FMUL.FTZ R68, R112, R203 ;  /* 0x000000cb70447220 */ /* 0x000fe20000410000 */
[-C--:B------:R-:W-:Y:S01]  /*8f50*/  FFMA.FTZ R74, R125, R70.reuse, -R72 ;  /* 0x000000467d4a7223 */ /* 0x080fe20000010848 */
[----:B------:R-:W-:Y:S01]  /*8f60*/  FMUL.FTZ R72, R124, -R70 ;  /* 0x800000467c487220 */ /* 0x000fe20000410000 */
[-C--:B------:R-:W-:Y:S01]  /*8f70*/  FMUL.FTZ R70, R112, R218.reuse ;  /* 0x000000da70467220 */ /* 0x080fe20000410000 */
[----:B------:R-:W-:Y:S01]  /*8f80*/  FFMA.FTZ R217, R113, R218, -R68 ;  /* 0x000000da71d97223 */ /* 0x000fe20000010844 */
[----:B------:R-:W-:Y:S01]  /*8f90*/  MOV R60, 0x3f800000 ;  /* 0x3f800000003c7802 */ /* 0x000fe20000000f00 */
[----:B------:R-:W-:Y:S01]  /*8fa0*/  FFMA.FTZ R67, R125, R65, R72 ;  /* 0x000000417d437223 */ /* 0x000fe20000010048 */
[----:B------:R-:W-:Y:S01]  /*8fb0*/  FFMA.FTZ R70, R113, R203, R70 ;  /* 0x000000cb71467223 */ /* 0x000fe20000010046 */
[----:B------:R-:W-:Y:S01]  /*8fc0*/  FFMA.FTZ R217, R82, R36, R217 ;  /* 0x0000002452d97223 */ /* 0x000fe200000100d9 */
[----:B------:R-:W-:Y:S01]  /*8fd0*/  FMUL.FTZ R72, R124, -R64 ;  /* 0x800000407c487220 */ /* 0x000fe20000410000 */
[----:B------:R-:W-:Y:S01]  /*8fe0*/  CS2R R62, SRZ ;  /* 0x00000000003e7805 */ /* 0x000fe2000001ff00 */
[----:B------:R-:W-:Y:S01]  /*8ff0*/  FADD.FTZ R127, RZ, R70 ;  /* 0x00000046ff7f7221 */ /* 0x000fe20000010000 */
[----:B------:R-:W-:Y:S01]  /*9000*/  FMUL.FTZ R68, R110, R217 ;  /* 0x000000d96e447220 */ /* 0x000fe20000410000 */
[-C--:B------:R-:W-:Y:S01]  /*9010*/  FFMA.FTZ R65, R125, R66.reuse, R72 ;  /* 0x000000427d417223 */ /* 0x080fe20000010048 */
[----:B------:R-:W-:Y:S01]  /*9020*/  FMUL.FTZ R70, R124, -R66 ;  /* 0x800000427c467220 */ /* 0x000fe20000410000 */
[-C--:B------:R-:W-:Y:S01]  /*9030*/  FMUL.FTZ R66, R110, R127.reuse ;  /* 0x0000007f6e427220 */ /* 0x080fe20000410000 */
[----:B------:R-:W-:Y:S01]  /*9040*/  FFMA.FTZ R68, R111, R127, R68 ;  /* 0x0000007f6f447223 */ /* 0x000fe20000010044 */
[----:B------:R-:W-:Y:S01]  /*9050*/  @!P0 LEA R69, R76, R91, 0x4 ;  /* 0x0000005b4c458211 */ /* 0x000fe200078e20ff */
[----:B------:R-:W-:Y:S01]  /*9060*/  FFMA.FTZ R64, R125, R64, -R70 ;  /* 0x000000407d407223 */ /* 0x000fe20000010846 */
[----:B------:R-:W-:Y:S01]  /*9070*/  FFMA.FTZ R216, R111, R217, -R66 ;  /* 0x000000d96fd87223 */ /* 0x000fe20000010842 */
[----:B------:R-:W-:Y:S01]  /*9080*/  FADD.FTZ R126, RZ, R68 ;  /* 0x00000044ff7e7221 */ /* 0x000fe20000010000 */
[----:B------:R-:W-:Y:S01]  /*9090*/  FADD.FTZ R67, -R182, R67 ;  /* 0x00000043b6437221 */ /* 0x000fe20000010100 */
[----:B------:R0:W1:Y:S01]  /*90a0*/  @!P0 LDS.128 R60, [R69+0xac80] ;  /* 0x00ac8000453c8984 */ /* 0x0000620000000c00 */
[----:B------:R-:W-:Y:S01]  /*90b0*/  FFMA.FTZ R216, R81, R35, R216 ;  /* 0x0000002351d87223 */ /* 0x000fe200000100d8 */
[----:B------:R-:W-:Y:S01]  /*90c0*/  FMUL.FTZ R68, R108, R126 ;  /* 0x0000007e6c447220 */ /* 0x000fe20000410000 */
[----:B------:R-:W-:-:S03]  /*90d0*/  FADD.FTZ R66, R181, R74 ;  /* 0x0000004ab5427221 */ /* 0x000fc60000010000 */
[CC--:B------:R-:W-:Y:S01]  /*90e0*/  FFMA.FTZ R225, R109.reuse, R216.reuse, -R68 ;  /* 0x000000d86de17223 */ /* 0x0c0fe20000010844 */
[----:B0-----:R-:W-:Y:S01]  /*90f0*/  FMUL.FTZ R69, R108, R216 ;  /* 0x000000d86c457220 */ /* 0x001fe20000410000 */
[----:B------:R0:W-:Y:S02]  /*9100*/  STS.128 [R180+0x8e80], R64 ;  /* 0x008e8040b4007388 */ /* 0x0001e40000000c00 */
[----:B------:R-:W-:Y:S01]  /*9110*/  FFMA.FTZ R225, R80, R34, R225 ;  /* 0x0000002250e17223 */ /* 0x000fe200000100e1 */
[----:B------:R-:W-:-:S03]  /*9120*/  FFMA.FTZ R69, R109, R126, R69 ;  /* 0x0000007e6d457223 */ /* 0x000fc60000010045 */
[----:B------:R-:W-:Y:S01]  /*9130*/  FMUL.FTZ R70, R104, R225 ;  /* 0x000000e168467220 */ /* 0x000fe20000410000 */
[----:B------:R-:W-:-:S04]  /*9140*/  FADD.FTZ R215, RZ, R69 ;  /* 0x00000045ffd77221 */ /* 0x000fc80000010000 */
[-C--:B------:R-:W-:Y:S01]  /*9150*/  FMUL.FTZ R68, R104, R215.reuse ;  /* 0x000000d768447220 */ /* 0x080fe20000410000 */
[----:B------:R-:W-:-:S03]  /*9160*/  FFMA.FTZ R70, R105, R215, R70 ;  /* 0x000000d769467223 */ /* 0x000fc60000010046 */
[----:B------:R-:W-:Y:S01]  /*9170*/  FFMA.FTZ R68, R105, R225, -R68 ;  /* 0x000000e169447223 */ /* 0x000fe20000010844 */
[----:B------:R-:W-:-:S03]  /*9180*/  FADD.FTZ R214, RZ, R70 ;  /* 0x00000046ffd67221 */ /* 0x000fc60000010000 */
[----:B------:R-:W-:Y:S01]  /*9190*/  FFMA.FTZ R226, R59, R33, R68 ;  /* 0x000000213be27223 */ /* 0x000fe20000010044 */
[----:B0-----:R-:W-:-:S03]  /*91a0*/  FMUL.FTZ R64, R102, R214 ;  /* 0x000000d666407220 */ /* 0x001fc60000410000 */
[-C--:B------:R-:W-:Y:S01]  /*91b0*/  FMUL.FTZ R65, R102, R226.reuse ;  /* 0x000000e266417220 */ /* 0x080fe20000410000 */
[----:B------:R-:W-:-:S03]  /*91c0*/  FFMA.FTZ R227, R103, R226, -R64 ;  /* 0x000000e267e37223 */ /* 0x000fc60000010840 */
[----:B------:R-:W-:Y:S01]  /*91d0*/  FFMA.FTZ R65, R103, R214, R65 ;  /* 0x000000d667417223 */ /* 0x000fe20000010041 */
[----:B------:R-:W-:-:S03]  /*91e0*/  FFMA.FTZ R227, R58, R28, R227 ;  /* 0x0000001c3ae37223 */ /* 0x000fc600000100e3 */
[----:B------:R-:W-:Y:S01]  /*91f0*/  FADD.FTZ R213, RZ, R65 ;  /* 0x00000041ffd57221 */ /* 0x000fe20000010000 */
[----:B------:R-:W-:-:S04]  /*9200*/  FMUL.FTZ R64, R100, R227 ;  /* 0x000000e364407220 */ /* 0x000fc80000410000 */
[-C--:B------:R-:W-:Y:S01]  /*9210*/  FFMA.FTZ R212, R101, R213.reuse, R64 ;  /* 0x000000d565d47223 */ /* 0x080fe20000010040 */
[----:B------:R-:W-:-:S03]  /*9220*/  FMUL.FTZ R64, R100, R213 ;  /* 0x000000d564407220 */ /* 0x000fc60000410000 */
[----:B------:R-:W-:Y:S01]  /*9230*/  FADD.FTZ R212, RZ, R212 ;  /* 0x000000d4ffd47221 */ /* 0x000fe20000010000 */
[----:B------:R-:W-:-:S04]  /*9240*/  FFMA.FTZ R64, R101, R227, -R64 ;  /* 0x000000e365407223 */ /* 0x000fc80000010840 */
[----:B------:R-:W-:Y:S01]  /*9250*/  FFMA.FTZ R228, R57, R24, R64 ;  /* 0x0000001839e47223 */ /* 0x000fe20000010040 */
[----:B------:R-:W-:-:S03]  /*9260*/  FMUL.FTZ R64, R98, R212 ;  /* 0x000000d462407220 */ /* 0x000fc60000410000 */
        /* <DEDUP_REMOVED lines=11> */
[----:B------:R-:W-:-:S04]  /*9320*/  FMUL.FTZ R64, R94, R210 ;  /* 0x000000d25e407220 */ /* 0x000fc80000410000 */
[----:B------:R-:W-:-:S04]  /*9330*/  FFMA.FTZ R231, R95, R230, -R64 ;  /* 0x000000e65fe77223 */ /* 0x000fc80000010840 */
[----:B------:R-:W-:Y:S01]  /*9340*/  FFMA.FTZ R231, R54, R12, R231 ;  /* 0x0000000c36e77223 */ /* 0x000fe200000100e7 */
[----:B------:R-:W-:Y:S06]  /*9350*/  BAR.SYNC.DEFER_BLOCKING 0x0 ;  /* 0x0000000000007b1d */ /* 0x000fec0000010000 */
[----:B-1----:R-:W-:Y:S05]  /*9360*/  @P2 BRA `(.L_x_1042) ;  /* 0x0000000c00602947 */ /* 0x002fea0003800000 */
        /* <DEDUP_REMOVED lines=43> */
.L_x_1187:
        /* <DEDUP_REMOVED lines=13> */
.L_x_1045:
[----:B------:R-:W-:Y:S05]  /*96f0*/  BSYNC B0 ;  /* 0x0000000000007941 */ /* 0x000fea0003800000 */
.L_x_1044:
[----:B------:R-:W-:Y:S01]  /*9700*/  UMOV UR55, 0xffffffff ;  /* 0xffffffff00377882 */ /* 0x000fe20000000000 */
[----:B------:R-:W-:Y:S02]  /*9710*/  ISETP.GT.U32.AND P1, PT, R246, 0x1d, PT ;  /* 0x0000001df600780c */ /* 0x000fe40003f24070 */
[----:B------:R-:W-:Y:S11]  /*9720*/  BRA.DIV UR55, `(.L_x_1046) ;  /* 0x0000008637f87947 */ /* 0x000ff6000b800000 */
[----:B-1----:R1:W0:Y:S04]  /*9730*/  SHFL.DOWN PT, R76, R240, 0x2, 0x1f ;  /* 0x08401f00f04c7f89 */ /* 0x00222800000e0000 */
[----:B--2---:R1:W2:Y:S04]  /*9740*/  SHFL.DOWN PT, R77, R241, 0x2, 0x1f ;  /* 0x08401f00f14d7f89 */ /* 0x0042a800000e0000 */
[----:B---3--:R1:W3:Y:S04]  /*9750*/  SHFL.DOWN PT, R78, R242, 0x2, 0x1f ;  /* 0x08401f00f24e7f89 */ /* 0x0082e800000e0000 */
[----:B----4-:R1:W4:Y:S02]  /*9760*/  SHFL.DOWN PT, R79, R243, 0x2, 0x1f ;  /* 0x08401f00f34f7f89 */ /* 0x01032400000e0000 */
.L_x_1193:
        /* <DEDUP_REMOVED lines=13> */
.L_x_1048:
[----:B------:R-:W-:Y:S05]  /*9840*/  BSYNC B0 ;  /* 0x0000000000007941 */ /* 0x000fea0003800000 */
.L_x_1047:
[----:B------:R-:W-:Y:S01]  /*9850*/  UMOV UR55, 0xffffffff ;  /* 0xffffffff00377882 */ /* 0x000fe20000000000 */
[----:B------:R-:W-:Y:S02]  /*9860*/  ISETP.GT.U32.AND P1, PT, R246, 0x1b, PT ;  /* 0x0000001bf600780c */ /* 0x000fe40003f24070 */
[----:B------:R-:W-:Y:S11]  /*9870*/  BRA.DIV UR55, `(.L_x_1049) ;  /* 0x0000008a37187947 */ /* 0x000ff6000b800000 */
[----:B0-----:R0:W0:Y:S04]  /*9880*/  SHFL.DOWN PT, R76, R240, 0x4, 0x1f ;  /* 0x08801f00f04c7f89 */ /* 0x00102800000e0000 */
[----:B--2---:R2:W0:Y:S04]  /*9890*/  SHFL.DOWN PT, R77, R241, 0x4, 0x1f ;  /* 0x08801f00f14d7f89 */ /* 0x00442800000e0000 */
[----:B---3--:R2:W3:Y:S04]  /*98a0*/  SHFL.DOWN PT, R78, R242, 0x4, 0x1f ;  /* 0x08801f00f24e7f89 */ /* 0x0084e800000e0000 */
[----:B----4-:R2:W4:Y:S02]  /*98b0*/  SHFL.DOWN PT, R79, R243, 0x4, 0x1f ;  /* 0x08801f00f34f7f89 */ /* 0x01052400000e0000 */
.L_x_1199:
        /* <DEDUP_REMOVED lines=13> */
.L_x_1051:
[----:B------:R-:W-:Y:S05]  /*9990*/  BSYNC B0 ;  /* 0x0000000000007941 */ /* 0x000fea0003800000 */
.L_x_1050:
[----:B------:R-:W-:Y:S01]  /*99a0*/  UMOV UR55, 0xffffffff ;  /* 0xffffffff00377882 */ /* 0x000fe20000000000 */
[----:B------:R-:W-:Y:S02]  /*99b0*/  ISETP.GT.U32.AND P1, PT, R246, 0x17, PT ;  /* 0x00000017f600780c */ /* 0x000fe40003f24070 */
[----:B------:R-:W-:Y:S11]  /*99c0*/  BRA.DIV UR55, `(.L_x_1052) ;  /* 0x0000008a37387947 */ /* 0x000ff6000b800000 */
[----:B0-----:R0:W0:Y:S04]  /*99d0*/  SHFL.DOWN PT, R76, R240, 0x8, 0x1f ;  /* 0x09001f00f04c7f89 */ /* 0x00102800000e0000 */
[----:B------:R0:W0:Y:S04]  /*99e0*/  SHFL.DOWN PT, R77, R241, 0x8, 0x1f ;  /* 0x09001f00f14d7f89 */ /* 0x00002800000e0000 */
[----:B---3--:R3:W0:Y:S04]  /*99f0*/  SHFL.DOWN PT, R78, R242, 0x8, 0x1f ;  /* 0x09001f00f24e7f89 */ /* 0x00862800000e0000 */
[----:B----4-:R3:W4:Y:S02]  /*9a00*/  SHFL.DOWN PT, R79, R243, 0x8, 0x1f ;  /* 0x09001f00f34f7f89 */ /* 0x01072400000e0000 */
.L_x_1205:
        /* <DEDUP_REMOVED lines=13> */
.L_x_1054:
[----:B------:R-:W-:Y:S05]  /*9ae0*/  BSYNC B0 ;  /* 0x0000000000007941 */ /* 0x000fea0003800000 */
.L_x_1053:
[----:B------:R-:W-:Y:S01]  /*9af0*/  UMOV UR55, 0xffffffff ;  /* 0xffffffff00377882 */ /* 0x000fe20000000000 */
[----:B------:R-:W-:Y:S02]  /*9b00*/  ISETP.GT.U32.AND P1, PT, R246, 0xf, PT ;  /* 0x0000000ff600780c */ /* 0x000fe40003f24070 */
[----:B------:R-:W-:Y:S11]  /*9b10*/  BRA.DIV UR55, `(.L_x_1055) ;  /* 0x0000008a37587947 */ /* 0x000ff6000b800000 */
[----:B0-----:R0:W0:Y:S04]  /*9b20*/  SHFL.DOWN PT, R76, R240, 0x10, 0x1f ;  /* 0x0a001f00f04c7f89 */ /* 0x00102800000e0000 */
[----:B------:R0:W0:Y:S04]  /*9b30*/  SHFL.DOWN PT, R77, R241, 0x10, 0x1f ;  /* 0x0a001f00f14d7f89 */ /* 0x00002800000e0000 */
[----:B------:R0:W0:Y:S04]  /*9b40*/  SHFL.DOWN PT, R78, R242, 0x10, 0x1f ;  /* 0x0a001f00f24e7f89 */ /* 0x00002800000e0000 */
[----:B----4-:R4:W0:Y:S02]  /*9b50*/  SHFL.DOWN PT, R79, R243, 0x10, 0x1f ;  /* 0x0a001f00f34f7f89 */ /* 0x01082400000e0000 */
.L_x_1211:
        /* <DEDUP_REMOVED lines=13> */
.L_x_1057:
[----:B------:R-:W-:Y:S05]  /*9c30*/  BSYNC B0 ;  /* 0x0000000000007941 */ /* 0x000fea0003800000 */
.L_x_1056:
        /* <DEDUP_REMOVED lines=21> */
.L_x_1225:
        /* <DEDUP_REMOVED lines=19> */
.L_x_1060:
[----:B------:R-:W-:Y:S05]  /*9ec0*/  BSYNC B0 ;  /* 0x0000000000007941 */ /* 0x000fea0003800000 */
.L_x_1059:
        /* <DEDUP_REMOVED lines=34> */
.L_x_1042:
[----:B------:R-:W-:Y:S01]  /*a0f0*/  FMUL.FTZ R64, R94, R230 ;  /* 0x000000e65e407220 */ /* 0x000fe20000410000 */
[----:B------:R-:W-:Y:S05]  /*a100*/  WARPSYNC.ALL ;  /* 0x0000000000007948 */ /* 0x000fea0003800000 */
[----:B------:R-:W-:Y:S01]  /*a110*/  FFMA.FTZ R64, R95, R210, R64 ;  /* 0x000000d25f407223 */ /* 0x000fe20000010040 */
[----:B------:R-:W-:-:S03]  /*a120*/  ISETP.NE.AND P0, PT, R93, RZ, PT ;  /* 0x000000ff5d00720c */ /* 0x000fc60003f05270 */
[----:B------:R-:W-:Y:S01]  /*a130*/  FADD.FTZ R66, RZ, R64 ;  /* 0x00000040ff427221 */ /* 0x000fe20000010000 */
[----:B------:R-:W-:Y:S01]  /*a140*/  BAR.SYNC.DEFER_BLOCKING 0x0 ;  /* 0x0000000000007b1d */ /* 0x000fe20000010000 */
[----:B0-----:R-:W-:Y:S01]  /*a150*/  FMUL.FTZ R72, R152, R206 ;  /* 0x000000ce98487220 */ /* 0x001fe20000410000 */
[----:B------:R-:W-:Y:S01]  /*a160*/  FMUL.FTZ R74, R150, R205 ;  /* 0x000000cd964a7220 */ /* 0x000fe20000410000 */
[----:B------:R-:W-:Y:S01]  /*a170*/  FMUL.FTZ R76, R144, R127 ;  /* 0x0000007f904c7220 */ /* 0x000fe20000410000 */
[----:B------:R-:W-:Y:S01]  /*a180*/  FMUL.FTZ R70, R154, R222 ;  /* 0x000000de9a467220 */ /* 0x000fe20000410000 */
[----:B------:R-:W-:Y:S01]  /*a190*/  FFMA.FTZ R72, R153, R221, -R72 ;  /* 0x000000dd99487223 */ /* 0x000fe20000010848 */
[----:B------:R-:W-:Y:S01]  /*a1a0*/  FFMA.FTZ R73, R151, R220, -R74 ;  /* 0x000000dc97497223 */ /* 0x000fe2000001084a */
[----:B------:R-:W-:Y:S01]  /*a1b0*/  FFMA.FTZ R77, R145, R217, -R76 ;  /* 0x000000d9914d7223 */ /* 0x000fe2000001084c */
[----:B------:R-:W-:Y:S01]  /*a1c0*/  FMUL.FTZ R74, R148, R204 ;  /* 0x000000cc944a7220 */ /* 0x000fe20000410000 */
[----:B------:R-:W-:Y:S01]  /*a1d0*/  FMUL.FTZ R76, R142, R126 ;  /* 0x0000007e8e4c7220 */ /* 0x000fe20000410000 */
[----:B------:R-:W-:Y:S01]  /*a1e0*/  FFMA.FTZ R70, R155, R207, R70 ;  /* 0x000000cf9b467223 */ /* 0x000fe20000010046 */
[----:B------:R-:W-:Y:S01]  /*a1f0*/  FMUL.FTZ R78, R134, R212 ;  /* 0x000000d4864e7220 */ /* 0x000fe20000410000 */
[----:B------:R-:W-:Y:S01]  /*a200*/  FFMA.FTZ R75, R149, R219, -R74 ;  /* 0x000000db954b7223 */ /* 0x000fe2000001084a */
[----:B------:R-:W-:Y:S01]  /*a210*/  FFMA.FTZ R79, R143, R216, -R76 ;  /* 0x000000d88f4f7223 */ /* 0x000fe2000001084c */
[----:B------:R-:W-:Y:S01]  /*a220*/  FMUL.FTZ R76, R140, R215 ;  /* 0x000000d78c4c7220 */ /* 0x000fe20000410000 */
[----:B------:R-:W-:Y:S01]  /*a230*/  FFMA.FTZ R78, R135, R228, -R78 ;  /* 0x000000e4874e7223 */ /* 0x000fe2000001084e */
[----:B----4-:R-:W-:Y:S01]  /*a240*/  FMUL.FTZ R243, R209, UR54 ;  /* 0x00000036d1f37c20 */ /* 0x010fe20008410000 */
[----:B------:R-:W-:Y:S01]  /*a250*/  FMUL.FTZ R150, R150, R220 ;  /* 0x000000dc96967220 */ /* 0x000fe20000410000 */
[C---:B------:R-:W-:Y:S01]  /*a260*/  FMUL.FTZ R74, R146.reuse, R203 ;  /* 0x000000cb924a7220 */ /* 0x040fe20000410000 */
[-C--:B------:R-:W-:Y:S01]  /*a270*/  FMUL.FTZ R146, R146, R218.reuse ;  /* 0x000000da92927220 */ /* 0x080fe20000410000 */
[----:B------:R-:W-:Y:S01]  /*a280*/  FMUL.FTZ R144, R144, R217 ;  /* 0x000000d990907220 */ /* 0x000fe20000410000 */
[----:B------:R-:W-:Y:S01]  /*a290*/  FFMA.FTZ R151, R151, R205, R150 ;  /* 0x000000cd97977223 */ /* 0x000fe20000010096 */
[C---:B------:R-:W-:Y:S01]  /*a2a0*/  FFMA.FTZ R74, R147.reuse, R218, -R74 ;  /* 0x000000da934a7223 */ /* 0x040fe2000001084a */
[----:B------:R-:W-:Y:S01]  /*a2b0*/  FFMA.FTZ R147, R147, R203, R146 ;  /* 0x000000cb93937223 */ /* 0x000fe20000010092 */
[----:B------:R-:W0:Y:S01]  /*a2c0*/  LDS.64 R64, [R180+0x8e88] ;  /* 0x008e8800b4407984 */ /* 0x000e220000000a00 */
[----:B------:R-:W-:Y:S01]  /*a2d0*/  FFMA.FTZ R145, R145, R127, R144 ;  /* 0x0000007f91917223 */ /* 0x000fe20000010090 */
[----:B------:R-:W-:Y:S01]  /*a2e0*/  FMUL.FTZ R140, R140, R225 ;  /* 0x000000e18c8c7220 */ /* 0x000fe20000410000 */
[----:B------:R-:W-:Y:S01]  /*a2f0*/  MOV R150, UR6 ;  /* 0x0000000600967c02 */ /* 0x000fe20008000f00 */
[----:B------:R-:W-:Y:S01]  /*a300*/  USHF.R.S32.HI UR55, URZ, 0x1f, UR52 ;  /* 0x0000001f3f377899 */ /* 0x000fe20008011434 */
[----:B------:R-:W-:Y:S01]  /*a310*/  BSSY B0, `(.L_x_1061) ;  /* 0x0000201000007945 */ /* 0x000fe20003800000 */
[----:B------:R-:W-:Y:S01]  /*a320*/  USHF.R.S32.HI UR56, URZ, 0x1f, UR51 ;  /* 0x0000001f3f387899 */ /* 0x000fe20008011433 */
[-C--:B0-----:R-:W-:Y:S01]  /*a330*/  FMUL.FTZ R67, R65, -R107.reuse ;  /* 0x8000006b41437220 */ /* 0x081fe20000410000 */
[----:B------:R-:W-:Y:S01]  /*a340*/  FMUL.FTZ R68, R64, -R107 ;  /* 0x8000006b40447220 */ /* 0x000fe20000410000 */
[----:B------:R-:W-:Y:S01]  /*a350*/  FFMA.FTZ R107, R141, R225, -R76 ;  /* 0x000000e18d6b7223 */ /* 0x000fe2000001084c */
[----:B------:R-:W-:Y:S01]  /*a360*/  FMUL.FTZ R76, R138, R214 ;  /* 0x000000d68a4c7220 */ /* 0x000fe20000410000 */
[-C--:B------:R-:W-:Y:S01]  /*a370*/  FFMA.FTZ R64, R64, R106.reuse, -R67 ;  /* 0x0000006a40407223 */ /* 0x080fe20000010843 */
[----:B------:R-:W-:Y:S01]  /*a380*/  FFMA.FTZ R67, R65, R106, R68 ;  /* 0x0000006a41437223 */ /* 0x000fe20000010044 */
[----:B------:R-:W-:Y:S01]  /*a390*/  FMUL.FTZ R68, R158, R209 ;  /* 0x000000d19e447220 */ /* 0x000fe20000410000 */
[----:B------:R-:W-:Y:S01]  /*a3a0*/  FMUL.FTZ R65, R156, R223 ;  /* 0x000000df9c417220 */ /* 0x000fe20000410000 */
[----:B------:R-:W-:Y:S01]  /*a3b0*/  FMUL.FTZ R106, R130, R210 ;  /* 0x000000d2826a7220 */ /* 0x000fe20000410000 */
[-C--:B------:R-:W-:Y:S01]  /*a3c0*/  FMUL.FTZ R158, R158, R224.reuse ;  /* 0x000000e09e9e7220 */ /* 0x080fe20000410000 */
[----:B------:R-:W-:Y:S01]  /*a3d0*/  FFMA.FTZ R69, R159, R224, -R68 ;  /* 0x000000e09f457223 */ /* 0x000fe20000010844 */
[----:B------:R-:W-:Y:S01]  /*a3e0*/  FMUL.FTZ R68, R156, R208 ;  /* 0x000000d09c447220 */ /* 0x000fe20000410000 */
[----:B------:R-:W-:Y:S01]  /*a3f0*/  FFMA.FTZ R106, R131, R230, -R106 ;  /* 0x000000e6836a7223 */ /* 0x000fe2000001086a */
[----:B------:R-:W-:Y:S01]  /*a400*/  FFMA.FTZ R159, R159, R209, R158 ;  /* 0x000000d19f9f7223 */ /* 0x000fe2000001009e */
[----:B------:R-:W-:Y:S01]  /*a410*/  FADD.FTZ R67, -R192, R67 ;  /* 0x00000043c0437221 */ /* 0x000fe20000010100 */
[C---:B------:R-:W-:Y:S01]  /*a420*/  FFMA.FTZ R71, R157.reuse, R223, -R68 ;  /* 0x000000df9d477223 */ /* 0x040fe20000010844 */
[----:B------:R-:W-:Y:S01]  /*a430*/  FFMA.FTZ R157, R157, R208, R65 ;  /* 0x000000d09d9d7223 */ /* 0x000fe20000010041 */
[----:B------:R-:W-:Y:S01]  /*a440*/  FMUL.FTZ R65, R152, R221 ;  /* 0x000000dd98417220 */ /* 0x000fe20000410000 */
[----:B------:R-:W-:Y:S01]  /*a450*/  FMUL.FTZ R68, R154, R207 ;  /* 0x000000cf9a447220 */ /* 0x000fe20000410000 */
[----:B------:R-:W-:Y:S01]  /*a460*/  FADD.FTZ R191, R191, R64 ;  /* 0x00000040bfbf7221 */ /* 0x000fe20000010000 */
[----:B------:R-:W-:Y:S01]  /*a470*/  FMUL.FTZ R64, R94, -R67 ;  /* 0x800000435e407220 */ /* 0x000fe20000410000 */
[----:B------:R-:W-:Y:S01]  /*a480*/  FFMA.FTZ R153, R153, R206, R65 ;  /* 0x000000ce99997223 */ /* 0x000fe20000010041 */
[----:B------:R-:W-:Y:S01]  /*a490*/  FMUL.FTZ R65, R148, R219 ;  /* 0x000000db94417220 */ /* 0x000fe20000410000 */
[----:B------:R-:W-:Y:S01]  /*a4a0*/  FFMA.FTZ R68, R155, R222, -R68 ;  /* 0x000000de9b447223 */ /* 0x000fe20000010844 */
[----:B------:R-:W-:Y:S01]  /*a4b0*/  FFMA.FTZ R155, R139, R226, -R76 ;  /* 0x000000e28b9b7223 */ /* 0x000fe2000001084c */
[----:B------:R-:W-:Y:S01]  /*a4c0*/  FMUL.FTZ R76, R136, R213 ;  /* 0x000000d5884c7220 */ /* 0x000fe20000410000 */
[----:B------:R-:W-:Y:S01]  /*a4d0*/  FFMA.FTZ R149, R149, R204, R65 ;  /* 0x000000cc95957223 */ /* 0x000fe20000010041 */
[----:B------:R-:W-:Y:S01]  /*a4e0*/  FMUL.FTZ R65, R142, R216 ;  /* 0x000000d88e417220 */ /* 0x000fe20000410000 */
[-C--:B------:R-:W-:Y:S01]  /*a4f0*/  FMUL.FTZ R136, R136, R227.reuse ;  /* 0x000000e388887220 */ /* 0x080fe20000410000 */
[----:B------:R-:W-:Y:S01]  /*a500*/  FFMA.FTZ R235, R137, R227, -R76 ;  /* 0x000000e389eb7223 */ /* 0x000fe2000001084c */
[----:B------:R-:W-:Y:S01]  /*a510*/  FMUL.FTZ R76, R132, R211 ;  /* 0x000000d3844c7220 */ /* 0x000fe20000410000 */
[----:B------:R-:W-:Y:S01]  /*a520*/  FFMA.FTZ R143, R143, R126, R65 ;  /* 0x0000007e8f8f7223 */ /* 0x000fe20000010041 */
[----:B------:R-:W-:Y:S01]  /*a530*/  FMUL.FTZ R65, R138, R226 ;  /* 0x000000e28a417220 */ /* 0x000fe20000410000 */
[-C--:B------:R-:W-:Y:S01]  /*a540*/  FMUL.FTZ R132, R132, R229.reuse ;  /* 0x000000e584847220 */ /* 0x080fe20000410000 */
[----:B------:R-:W-:Y:S01]  /*a550*/  FFMA.FTZ R241, R133, R229, -R76 ;  /* 0x000000e585f17223 */ /* 0x000fe2000001084c */
[----:B------:R-:W-:Y:S01]  /*a560*/  FMUL.FTZ R94, R94, -R191 ;  /* 0x800000bf5e5e7220 */ /* 0x000fe20000410000 */
[----:B------:R-:W-:Y:S01]  /*a570*/  FFMA.FTZ R139, R139, R214, R65 ;  /* 0x000000d68b8b7223 */ /* 0x000fe20000010041 */
[----:B------:R-:W-:Y:S01]  /*a580*/  FMUL.FTZ R65, R134, R228 ;  /* 0x000000e486417220 */ /* 0x000fe20000410000 */
[----:B------:R-:W-:Y:S01]  /*a590*/  FFMA.FTZ R133, R133, R211, R132 ;  /* 0x000000d385857223 */ /* 0x000fe20000010084 */
[C---:B------:R-:W-:Y:S01]  /*a5a0*/  FMUL.FTZ R132, R204.reuse, UR45 ;  /* 0x0000002dcc847c20 */ /* 0x040fe20008410000 */
[----:B------:R-:W-:Y:S01]  /*a5b0*/  FMUL.FTZ R134, R204, UR54 ;  /* 0x00000036cc867c20 */ /* 0x000fe20008410000 */
[----:B------:R-:W-:Y:S01]  /*a5c0*/  FFMA.FTZ R135, R135, R212, R65 ;  /* 0x000000d487877223 */ /* 0x000fe20000010041 */
[----:B------:R-:W-:Y:S01]  /*a5d0*/  FMUL.FTZ R65, R130, R230 ;  /* 0x000000e682417220 */ /* 0x000fe20000410000 */
[C---:B------:R-:W-:Y:S01]  /*a5e0*/  FMUL.FTZ R130, R128.reuse, R66 ;  /* 0x0000004280827220 */ /* 0x040fe20000410000 */
[----:B------:R-:W-:Y:S01]  /*a5f0*/  FFMA.FTZ R137, R137, R213, R136 ;  /* 0x000000d589897223 */ /* 0x000fe20000010088 */
[----:B------:R-:W-:Y:S01]  /*a600*/  FFMA.FTZ R136, R95, R191, -R64 ;  /* 0x000000bf5f887223 */ /* 0x000fe20000010840 */
[----:B------:R-:W-:Y:S01]  /*a610*/  FFMA.FTZ R76, R131, R210, R65 ;  /* 0x000000d2834c7223 */ /* 0x000fe20000010041 */
[-C--:B------:R-:W-:Y:S01]  /*a620*/  FMUL.FTZ R65, R128, R231.reuse ;  /* 0x000000e780417220 */ /* 0x080fe20000410000 */
[C---:B------:R-:W-:Y:S01]  /*a630*/  FFMA.FTZ R131, R129.reuse, R231, -R130 ;  /* 0x000000e781837223 */ /* 0x040fe20000010882 */
[----:B------:R-:W-:Y:S01]  /*a640*/  FFMA.FTZ R128, -R0, R159, RZ ;  /* 0x0000009f00807223 */ /* 0x000fe200000101ff */
[----:B------:R-:W-:Y:S01]  /*a650*/  FMUL.FTZ R130, R208, UR54 ;  /* 0x00000036d0827c20 */ /* 0x000fe20008410000 */
[----:B------:R-:W-:Y:S01]  /*a660*/  FFMA.FTZ R129, R129, R66, R65 ;  /* 0x0000004281817223 */ /* 0x000fe20000010041 */
[----:B------:R-:W-:Y:S01]  /*a670*/  FMUL.FTZ R65, R209, UR45 ;  /* 0x0000002dd1417c20 */ /* 0x000fe20008410000 */
[----:B------:R-:W-:Y:S01]  /*a680*/  FFMA.FTZ R157, -R2, R157, R128 ;  /* 0x0000009d029d7223 */ /* 0x000fe20000010180 */
[----:B------:R-:W-:Y:S01]  /*a690*/  FMUL.FTZ R128, R208, UR45 ;  /* 0x0000002dd0807c20 */ /* 0x000fe20008410000 */
[----:B------:R-:W-:Y:S01]  /*a6a0*/  FFMA.FTZ R159, R223, UR45, R130 ;  /* 0x0000002ddf9f7c23 */ /* 0x000fe20008010082 */
[C---:B------:R-:W-:Y:S01]  /*a6b0*/  FFMA.FTZ R245, R224.reuse, UR54, -R65 ;  /* 0x00000036e0f57c23 */ /* 0x040fe20008010841 */
[----:B------:R-:W-:Y:S01]  /*a6c0*/  FFMA.FTZ R65, R224, UR45, R243 ;  /* 0x0000002de0417c23 */ /* 0x000fe200080100f3 */
[C---:B------:R-:W-:Y:S01]  /*a6d0*/  FFMA.FTZ R243, R0.reuse, R69, RZ ;  /* 0x0000004500f37223 */ /* 0x040fe200000100ff */
[----:B------:R-:W-:Y:S01]  /*a6e0*/  FFMA.FTZ R70, -R3, R70, R157 ;  /* 0x0000004603467223 */ /* 0x000fe2000001019d */
[C---:B------:R-:W-:Y:S01]  /*a6f0*/  FMUL.FTZ R69, R0.reuse, R245 ;  /* 0x000000f500457220 */ /* 0x040fe20000410000 */
[----:B------:R-:W-:Y:S01]  /*a700*/  FFMA.FTZ R65, -R0, R65, -RZ ;  /* 0x0000004100417223 */ /* 0x000fe200000109ff */
[C---:B------:R-:W-:Y:S01]  /*a710*/  FFMA.FTZ R0, R2.reuse, R71, R243 ;  /* 0x0000004702007223 */ /* 0x040fe200000100f3 */
[----:B------:R-:W-:Y:S01]  /*a720*/  FMUL.FTZ R157, R207, UR45 ;  /* 0x0000002dcf9d7c20 */ /* 0x000fe20008410000 */
[----:B------:R-:W-:Y:S01]  /*a730*/  FFMA.FTZ R71, R223, UR54, -R128 ;  /* 0x00000036df477c23 */ /* 0x000fe20008010880 */
[----:B------:R-:W-:Y:S01]  /*a740*/  FMUL.FTZ R243, R207, UR54 ;  /* 0x00000036cff37c20 */ /* 0x000fe20008410000 */
[----:B------:R-:W-:Y:S01]  /*a750*/  FFMA.FTZ R128, -R2, R159, -RZ ;  /* 0x0000009f02807223 */ /* 0x000fe200000109ff */
[----:B------:R-:W-:Y:S01]  /*a760*/  FFMA.FTZ R159, R3, R68, R0 ;  /* 0x00000044039f7223 */ /* 0x000fe20000010000 */
[C---:B------:R-:W-:Y:S01]  /*a770*/  FFMA.FTZ R68, R222.reuse, UR54, -R157 ;  /* 0x00000036de447c23 */ /* 0x040fe2000801089d */
[----:B------:R-:W-:Y:S01]  /*a780*/  FFMA.FTZ R0, R222, UR45, R243 ;  /* 0x0000002dde007c23 */ /* 0x000fe200080100f3 */
[----:B------:R-:W-:Y:S01]  /*a790*/  FMUL.FTZ R71, R2, R71 ;  /* 0x0000004702477220 */ /* 0x000fe20000410000 */
[----:B------:R-:W-:Y:S01]  /*a7a0*/  FMUL.FTZ R64, R127, UR45 ;  /* 0x0000002d7f407c20 */ /* 0x000fe20008410000 */
[C---:B------:R-:W-:Y:S01]  /*a7b0*/  FMUL.FTZ R68, R3.reuse, R68 ;  /* 0x0000004403447220 */ /* 0x040fe20000410000 */
[----:B------:R-:W-:Y:S01]  /*a7c0*/  FFMA.FTZ R3, -R3, R0, -RZ ;  /* 0x0000000003037223 */ /* 0x000fe200000109ff */
[----:B------:R-:W-:Y:S01]  /*a7d0*/  FADD.FTZ R0, R53, R53 ;  /* 0x0000003535007221 */ /* 0x000fe20000010000 */
[----:B------:R-:W-:Y:S01]  /*a7e0*/  FADD.FTZ R189, R189, R136 ;  /* 0x00000088bdbd7221 */ /* 0x000fe20000010000 */
[----:B------:R-:W-:Y:S01]  /*a7f0*/  FFMA.FTZ R141, R141, R215, R140 ;  /* 0x000000d78d8d7223 */ /* 0x000fe2000001008c */
[----:B------:R-:W-:Y:S01]  /*a800*/  FMUL.FTZ R131, R6, R131 ;  /* 0x0000008306837220 */ /* 0x000fe20000410000 */
[C---:B------:R-:W-:Y:S01]  /*a810*/  FFMA.FTZ R159, R0.reuse, R72, R159 ;  /* 0x00000048009f7223 */ /* 0x040fe2000001009f */
[----:B------:R-:W-:Y:S01]  /*a820*/  FFMA.FTZ R2, -R0, R153, R70 ;  /* 0x0000009900027223 */ /* 0x000fe20000010146 */
[C---:B------:R-:W-:Y:S01]  /*a830*/  FMUL.FTZ R70, R206.reuse, UR45 ;  /* 0x0000002dce467c20 */ /* 0x040fe20008410000 */
[----:B------:R-:W-:Y:S01]  /*a840*/  FMUL.FTZ R72, R206, UR54 ;  /* 0x00000036ce487c20 */ /* 0x000fe20008410000 */
[----:B------:R-:W-:Y:S01]  /*a850*/  FMUL.FTZ R129, R6, R129 ;  /* 0x0000008106817220 */ /* 0x000fe20000410000 */
[----:B------:R-:W-:Y:S01]  /*a860*/  SHF.L.U32 R148, R93, 0x5, RZ ;  /* 0x000000055d947819 */ /* 0x000fe200000006ff */
[C---:B------:R-:W-:Y:S01]  /*a870*/  FFMA.FTZ R153, R221.reuse, UR54, -R70 ;  /* 0x00000036dd997c23 */ /* 0x040fe20008010846 */
[----:B------:R-:W-:-:S03]  /*a880*/  FFMA.FTZ R157, R221, UR45, R72 ;  /* 0x0000002ddd9d7c23 */ /* 0x000fc60008010048 */
[C---:B------:R-:W-:Y:S01]  /*a890*/  FMUL.FTZ R70, R0.reuse, R153 ;  /* 0x0000009900467220 */ /* 0x040fe20000410000 */
[----:B------:R-:W-:Y:S01]  /*a8a0*/  FFMA.FTZ R72, -R0, R157, -RZ ;  /* 0x0000009d00487223 */ /* 0x000fe200000109ff */
[----:B------:R-:W-:-:S04]  /*a8b0*/  FADD.FTZ R0, R52, R52 ;  /* 0x0000003434007221 */ /* 0x000fc80000010000 */
[C---:B------:R-:W-:Y:S01]  /*a8c0*/  FFMA.FTZ R159, R0.reuse, R73, R159 ;  /* 0x00000049009f7223 */ /* 0x040fe2000001009f */
[----:B------:R-:W-:Y:S01]  /*a8d0*/  FFMA.FTZ R2, -R0, R151, R2 ;  /* 0x0000009700027223 */ /* 0x000fe20000010102 */
[C---:B------:R-:W-:Y:S01]  /*a8e0*/  FMUL.FTZ R73, R205.reuse, UR45 ;  /* 0x0000002dcd497c20 */ /* 0x040fe20008410000 */
[----:B------:R-:W-:-:S03]  /*a8f0*/  FMUL.FTZ R151, R205, UR54 ;  /* 0x00000036cd977c20 */ /* 0x000fc60008410000 */
[C---:B------:R-:W-:Y:S01]  /*a900*/  FFMA.FTZ R73, R220.reuse, UR54, -R73 ;  /* 0x00000036dc497c23 */ /* 0x040fe20008010849 */
[----:B------:R-:W-:-:S03]  /*a910*/  FFMA.FTZ R151, R220, UR45, R151 ;  /* 0x0000002ddc977c23 */ /* 0x000fc60008010097 */
[C---:B------:R-:W-:Y:S01]  /*a920*/  FMUL.FTZ R73, R0.reuse, R73 ;  /* 0x0000004900497220 */ /* 0x040fe20000410000 */
[----:B------:R-:W-:Y:S01]  /*a930*/  FFMA.FTZ R130, -R0, R151, -RZ ;  /* 0x0000009700827223 */ /* 0x000fe200000109ff */
[----:B------:R-:W-:-:S04]  /*a940*/  FADD.FTZ R0, R51, R51 ;  /* 0x0000003333007221 */ /* 0x000fc80000010000 */
[C---:B------:R-:W-:Y:S01]  /*a950*/  FFMA.FTZ R159, R0.reuse, R75, R159 ;  /* 0x0000004b009f7223 */ /* 0x040fe2000001009f */
[----:B------:R-:W-:Y:S01]  /*a960*/  FFMA.FTZ R2, -R0, R149, R2 ;  /* 0x0000009500027223 */ /* 0x000fe20000010102 */
[C---:B------:R-:W-:Y:S01]  /*a970*/  FFMA.FTZ R75, R219.reuse, UR54, -R132 ;  /* 0x00000036db4b7c23 */ /* 0x040fe20008010884 */
[----:B------:R-:W-:-:S03]  /*a980*/  FFMA.FTZ R149, R219, UR45, R134 ;  /* 0x0000002ddb957c23 */ /* 0x000fc60008010086 */
[C---:B------:R-:W-:Y:S01]  /*a990*/  FMUL.FTZ R75, R0.reuse, R75 ;  /* 0x0000004b004b7220 */ /* 0x040fe20000410000 */
[----:B------:R-:W-:Y:S01]  /*a9a0*/  FFMA.FTZ R132, -R0, R149, -RZ ;  /* 0x0000009500847223 */ /* 0x000fe200000109ff */
[----:B------:R-:W-:Y:S01]  /*a9b0*/  FADD.FTZ R0, R50, R50 ;  /* 0x0000003232007221 */ /* 0x000fe20000010000 */
[----:B------:R-:W-:-:S03]  /*a9c0*/  FMUL.FTZ R149, R203, UR54 ;  /* 0x00000036cb957c20 */ /* 0x000fc60008410000 */
[----:B------:R-:W-:Y:S01]  /*a9d0*/  FFMA.FTZ R2, -R0, R147, R2 ;  /* 0x0000009300027223 */ /* 0x000fe20000010102 */
[----:B------:R-:W-:Y:S01]  /*a9e0*/  FMUL.FTZ R147, R203, UR45 ;  /* 0x0000002dcb937c20 */ /* 0x000fe20008410000 */
[----:B------:R-:W-:Y:S01]  /*a9f0*/  FFMA.FTZ R149, R218, UR45, R149 ;  /* 0x0000002dda957c23 */ /* 0x000fe20008010095 */
[----:B------:R-:W-:Y:S02]  /*aa00*/  FFMA.FTZ R159, R0, R74, R159 ;  /* 0x0000004a009f7223 */ /* 0x000fe4000001009f */
[----:B------:R-:W-:Y:S01]  /*aa10*/  FFMA.FTZ R147, R218, UR54, -R147 ;  /* 0x00000036da937c23 */ /* 0x000fe20008010893 */
[----:B------:R-:W-:-:S03]  /*aa20*/  FFMA.FTZ R134, -R0, R149, -RZ ;  /* 0x0000009500867223 */ /* 0x000fc600000109ff */
[----:B------:R-:W-:Y:S01]  /*aa30*/  FMUL.FTZ R74, R0, R147 ;  /* 0x00000093004a7220 */ /* 0x000fe20000410000 */
[----:B------:R-:W-:-:S04]  /*aa40*/  FADD.FTZ R0, R49, R49 ;  /* 0x0000003131007221 */ /* 0x000fc80000010000 */
[C---:B------:R-:W-:Y:S01]  /*aa50*/  FFMA.FTZ R147, R0.reuse, R77, R159 ;  /* 0x0000004d00937223 */ /* 0x040fe2000001009f */
[----:B------:R-:W-:Y:S01]  /*aa60*/  FFMA.FTZ R77, R95, R67, R94 ;  /* 0x000000435f4d7223 */ /* 0x000fe2000001005e */
[----:B------:R-:W-:Y:S01]  /*aa70*/  FMUL.FTZ R94, R127, UR54 ;  /* 0x000000367f5e7c20 */ /* 0x000fe20008410000 */
[----:B------:R-:W-:Y:S01]  /*aa80*/  FFMA.FTZ R2, -R0, R145, R2 ;  /* 0x0000009100027223 */ /* 0x000fe20000010102 */
[C---:B------:R-:W-:Y:S01]  /*aa90*/  FFMA.FTZ R95, R217.reuse, UR54, -R64 ;  /* 0x00000036d95f7c23 */ /* 0x040fe20008010840 */
[----:B------:R-:W-:Y:S01]  /*aaa0*/  FADD.FTZ R77, -R190, R77 ;  /* 0x0000004dbe4d7221 */ /* 0x000fe20000010100 */
[----:B------:R-:W-:Y:S01]  /*aab0*/  FFMA.FTZ R145, R217, UR45, R94 ;  /* 0x0000002dd9917c23 */ /* 0x000fe2000801005e */
[----:B------:R-:W-:Y:S01]  /*aac0*/  FFMA.FTZ R217, R82, -R36, R217 ;  /* 0x8000002452d97223 */ /* 0x000fe200000100d9 */
[----:B------:R-:W-:Y:S01]  /*aad0*/  FMUL.FTZ R64, R0, R95 ;  /* 0x0000005f00407220 */ /* 0x000fe20000410000 */
[----:B------:R-:W-:Y:S01]  /*aae0*/  FMUL.FTZ R95, R126, UR45 ;  /* 0x0000002d7e5f7c20 */ /* 0x000fe20008410000 */
[----:B------:R-:W-:Y:S01]  /*aaf0*/  FFMA.FTZ R94, -R0, R145, -RZ ;  /* 0x00000091005e7223 */ /* 0x000fe200000109ff */
[----:B------:R-:W-:-:S02]  /*ab00*/  FADD.FTZ R0, R48, R48 ;  /* 0x0000003030007221 */ /* 0x000fc40000010000 */
[----:B------:R-:W-:Y:S02]  /*ab10*/  FFMA.FTZ R95, R216, UR54, -R95 ;  /* 0x00000036d85f7c23 */ /* 0x000fe4000801085f */
[----:B------:R-:W-:Y:S01]  /*ab20*/  FFMA.FTZ R136, -R0, R143, R2 ;  /* 0x0000008f00887223 */ /* 0x000fe20000010102 */
[C---:B------:R-:W-:Y:S01]  /*ab30*/  FMUL.FTZ R2, R96.reuse, -R77 ;  /* 0x8000004d60027220 */ /* 0x040fe20000410000 */
[----:B------:R-:W-:Y:S01]  /*ab40*/  FMUL.FTZ R96, R96, -R189 ;  /* 0x800000bd60607220 */ /* 0x000fe20000410000 */
[C---:B------:R-:W-:Y:S01]  /*ab50*/  FFMA.FTZ R147, R0.reuse, R79, R147 ;  /* 0x0000004f00937223 */ /* 0x040fe20000010093 */
[----:B------:R-:W-:Y:S01]  /*ab60*/  FMUL.FTZ R95, R0, R95 ;  /* 0x0000005f005f7220 */ /* 0x000fe20000410000 */
[C---:B------:R-:W-:Y:S01]  /*ab70*/  FFMA.FTZ R2, R97.reuse, R189, -R2 ;  /* 0x000000bd61027223 */ /* 0x040fe20000010802 */
[----:B------:R-:W-:Y:S01]  /*ab80*/  FFMA.FTZ R79, R97, R77, R96 ;  /* 0x0000004d614f7223 */ /* 0x000fe20000010060 */
[----:B------:R-:W-:Y:S01]  /*ab90*/  FMUL.FTZ R97, R126, UR54 ;  /* 0x000000367e617c20 */ /* 0x000fe20008410000 */
[----:B------:R-:W-:Y:S01]  /*aba0*/  FMUL.FTZ R96, R215, UR45 ;  /* 0x0000002dd7607c20 */ /* 0x000fe20008410000 */
[----:B------:R-:W-:Y:S01]  /*abb0*/  FADD.FTZ R187, R187, R2 ;  /* 0x00000002bbbb7221 */ /* 0x000fe20000010000 */
[----:B------:R-:W-:Y:S01]  /*abc0*/  FADD.FTZ R79, -R188, R79 ;  /* 0x0000004fbc4f7221 */ /* 0x000fe20000010100 */
[----:B------:R-:W-:Y:S01]  /*abd0*/  FFMA.FTZ R97, R216, UR45, R97 ;  /* 0x0000002dd8617c23 */ /* 0x000fe20008010061 */
[----:B------:R-:W-:-:S02]  /*abe0*/  FFMA.FTZ R216, R81, -R35, R216 ;  /* 0x8000002351d87223 */ /* 0x000fc400000100d8 */
[C---:B------:R-:W-:Y:S01]  /*abf0*/  FMUL.FTZ R2, R98.reuse, -R79 ;  /* 0x8000004f62027220 */ /* 0x040fe20000410000 */
[----:B------:R-:W-:Y:S01]  /*ac00*/  FMUL.FTZ R98, R98, -R187 ;  /* 0x800000bb62627220 */ /* 0x000fe20000410000 */
[----:B------:R-:W-:Y:S01]  /*ac10*/  FFMA.FTZ R97, -R0, R97, -RZ ;  /* 0x0000006100617223 */ /* 0x000fe200000109ff */
[----:B------:R-:W-:Y:S01]  /*ac20*/  FADD.FTZ R0, R47, R47 ;  /* 0x0000002f2f007221 */ /* 0x000fe20000010000 */
[C---:B------:R-:W-:Y:S01]  /*ac30*/  FFMA.FTZ R2, R99.reuse, R187, -R2 ;  /* 0x000000bb63027223 */ /* 0x040fe20000010802 */
[----:B------:R-:W-:Y:S01]  /*ac40*/  FFMA.FTZ R99, R99, R79, R98 ;  /* 0x0000004f63637223 */ /* 0x000fe20000010062 */
[----:B------:R-:W-:Y:S01]  /*ac50*/  FMUL.FTZ R98, R215, UR54 ;  /* 0x00000036d7627c20 */ /* 0x000fe20008410000 */
[C---:B------:R-:W-:Y:S01]  /*ac60*/  FFMA.FTZ R147, R0.reuse, R107, R147 ;  /* 0x0000006b00937223 */ /* 0x040fe20000010093 */
[----:B------:R-:W-:Y:S01]  /*ac70*/  FADD.FTZ R161, R161, R2 ;  /* 0x00000002a1a17221 */ /* 0x000fe20000010000 */
[----:B------:R-:W-:Y:S01]  /*ac80*/  FFMA.FTZ R143, -R0, R141, R136 ;  /* 0x0000008d008f7223 */ /* 0x000fe20000010188 */
[C---:B------:R-:W-:Y:S01]  /*ac90*/  FFMA.FTZ R107, R225.reuse, UR54, -R96 ;  /* 0x00000036e16b7c23 */ /* 0x040fe20008010860 */
[----:B------:R-:W-:Y:S01]  /*aca0*/  FFMA.FTZ R141, R225, UR45, R98 ;  /* 0x0000002de18d7c23 */ /* 0x000fe20008010062 */
[----:B------:R-:W-:Y:S01]  /*acb0*/  FADD.FTZ R99, -R160, R99 ;  /* 0x00000063a0637221 */ /* 0x000fe20000010100 */
[----:B------:R-:W-:Y:S01]  /*acc0*/  FMUL.FTZ R2, R100, -R161 ;  /* 0x800000a164027220 */ /* 0x000fe20000410000 */
[C---:B------:R-:W-:Y:S01]  /*acd0*/  FMUL.FTZ R98, R0.reuse, R107 ;  /* 0x0000006b00627220 */ /* 0x040fe20000410000 */
[----:B------:R-:W-:Y:S01]  /*ace0*/  FFMA.FTZ R107, -R0, R141, -RZ ;  /* 0x0000008d006b7223 */ /* 0x000fe200000109ff */
[-C--:B------:R-:W-:Y:S01]  /*acf0*/  FMUL.FTZ R100, R100, -R99.reuse ;  /* 0x8000006364647220 */ /* 0x080fe20000410000 */
[C---:B------:R-:W-:Y:S01]  /*ad00*/  FFMA.FTZ R141, R101.reuse, R99, R2 ;  /* 0x00000063658d7223 */ /* 0x040fe20000010002 */
[----:B------:R-:W-:Y:S01]  /*ad10*/  FADD.FTZ R0, R46, R46 ;  /* 0x0000002e2e007221 */ /* 0x000fe20000010000 */
[----:B------:R-:W-:Y:S01]  /*ad20*/  FMUL.FTZ R136, R66, UR54 ;  /* 0x0000003642887c20 */ /* 0x000fe20008410000 */
[----:B------:R-:W-:Y:S01]  /*ad30*/  FFMA.FTZ R100, R101, R161, -R100 ;  /* 0x000000a165647223 */ /* 0x000fe20000010864 */
[----:B------:R-:W-:Y:S01]  /*ad40*/  FADD.FTZ R101, -R162, R141 ;  /* 0x0000008da2657221 */ /* 0x000fe20000010100 */
[----:B------:R-:W-:Y:S01]  /*ad50*/  FFMA.FTZ R140, -R0, R139, R143 ;  /* 0x0000008b008c7223 */ /* 0x000fe2000001018f */
[----:B------:R-:W-:Y:S01]  /*ad60*/  FMUL.FTZ R139, R214, UR45 ;  /* 0x0000002dd68b7c20 */ /* 0x000fe20008410000 */
[----:B------:R-:W-:Y:S01]  /*ad70*/  FADD.FTZ R163, R163, R100 ;  /* 0x00000064a3a37221 */ /* 0x000fe20000010000 */
[----:B------:R-:W-:Y:S01]  /*ad80*/  FMUL.FTZ R2, R102, -R101 ;  /* 0x8000006566027220 */ /* 0x000fe20000410000 */
[----:B------:R-:W-:Y:S01]  /*ad90*/  FMUL.FTZ R141, R214, UR54 ;  /* 0x00000036d68d7c20 */ /* 0x000fe20008410000 */
[----:B------:R-:W-:Y:S01]  /*ada0*/  FFMA.FTZ R139, R226, UR54, -R139 ;  /* 0x00000036e28b7c23 */ /* 0x000fe2000801088b */
[-C--:B------:R-:W-:Y:S01]  /*adb0*/  FMUL.FTZ R96, R102, -R163.reuse ;  /* 0x800000a366607220 */ /* 0x080fe20000410000 */
[C---:B------:R-:W-:Y:S01]  /*adc0*/  FFMA.FTZ R2, R103.reuse, R163, -R2 ;  /* 0x000000a367027223 */ /* 0x040fe20000010802 */
[----:B------:R-:W-:Y:S01]  /*add0*/  FFMA.FTZ R141, R226, UR45, R141 ;  /* 0x0000002de28d7c23 */ /* 0x000fe2000801008d */
[----:B------:R-:W-:Y:S01]  /*ade0*/  FMUL.FTZ R100, R0, R139 ;  /* 0x0000008b00647220 */ /* 0x000fe20000410000 */
[----:B------:R-:W-:Y:S01]  /*adf0*/  FFMA.FTZ R103, R103, R101, R96 ;  /* 0x0000006567677223 */ /* 0x000fe20000010060 */
[----:B------:R-:W-:Y:S01]  /*ae00*/  FADD.FTZ R96, R165, R2 ;  /* 0x00000002a5607221 */ /* 0x000fe20000010000 */
[----:B------:R-:W-:Y:S01]  /*ae10*/  FMUL.FTZ R2, R66, UR45 ;  /* 0x0000002d42027c20 */ /* 0x000fe20008410000 */
[----:B------:R-:W-:Y:S01]  /*ae20*/  FFMA.FTZ R139, R231, UR45, R136 ;  /* 0x0000002de78b7c23 */ /* 0x000fe20008010088 */
[----:B------:R-:W-:Y:S01]  /*ae30*/  FADD.FTZ R164, -R164, R103 ;  /* 0x00000067a4a47221 */ /* 0x000fe20000010100 */
[----:B------:R-:W-:Y:S01]  /*ae40*/  FMUL.FTZ R136, R213, UR54 ;  /* 0x00000036d5887c20 */ /* 0x000fe20008410000 */
[----:B------:R-:W-:Y:S01]  /*ae50*/  FFMA.FTZ R103, R231, UR54, -R2 ;  /* 0x00000036e7677c23 */ /* 0x000fe20008010802 */
[----:B------:R-:W-:Y:S01]  /*ae60*/  FFMA.FTZ R155, R0, R155, R147 ;  /* 0x0000009b009b7223 */ /* 0x000fe20000010093 */
[----:B------:R-:W-:Y:S01]  /*ae70*/  FMUL.FTZ R2, R104, -R164 ;  /* 0x800000a468027220 */ /* 0x000fe20000410000 */
[----:B------:R-:W-:Y:S01]  /*ae80*/  FFMA.FTZ R102, -R0, R141, -RZ ;  /* 0x0000008d00667223 */ /* 0x000fe200000109ff */
[C---:B------:R-:W-:Y:S01]  /*ae90*/  FMUL.FTZ R103, R6.reuse, R103 ;  /* 0x0000006706677220 */ /* 0x040fe20000410000 */
[----:B------:R-:W-:Y:S01]  /*aea0*/  FFMA.FTZ R6, -R6, R139, -RZ ;  /* 0x0000008b06067223 */ /* 0x000fe200000109ff */
[-C--:B------:R-:W-:Y:S01]  /*aeb0*/  FMUL.FTZ R139, R104, -R96.reuse ;  /* 0x80000060688b7220 */ /* 0x080fe20000410000 */
[----:B------:R-:W-:Y:S01]  /*aec0*/  FMUL.FTZ R104, R213, UR45 ;  /* 0x0000002dd5687c20 */ /* 0x000fe20008410000 */
[----:B------:R-:W-:Y:S01]  /*aed0*/  FFMA.FTZ R2, R105, R96, -R2 ;  /* 0x0000006069027223 */ /* 0x000fe20000010802 */
[----:B------:R-:W-:Y:S01]  /*aee0*/  FADD.FTZ R0, R45, R45 ;  /* 0x0000002d2d007221 */ /* 0x000fe20000010000 */
[----:B------:R-:W-:Y:S01]  /*aef0*/  FFMA.FTZ R105, R105, R164, R139 ;  /* 0x000000a469697223 */ /* 0x000fe2000001008b */
[C---:B------:R-:W-:Y:S01]  /*af00*/  FFMA.FTZ R139, R227.reuse, UR54, -R104 ;  /* 0x00000036e38b7c23 */ /* 0x040fe20008010868 */
[----:B------:R-:W-:Y:S01]  /*af10*/  FFMA.FTZ R141, R227, UR45, R136 ;  /* 0x0000002de38d7c23 */ /* 0x000fe20008010088 */
[----:B------:R-:W-:Y:S01]  /*af20*/  FADD.FTZ R167, R167, R2 ;  /* 0x00000002a7a77221 */ /* 0x000fe20000010000 */
[----:B------:R-:W-:Y:S01]  /*af30*/  FADD.FTZ R105, -R166, R105 ;  /* 0x00000069a6697221 */ /* 0x000fe20000010100 */
[C---:B------:R-:W-:Y:S01]  /*af40*/  FFMA.FTZ R155, R0.reuse, R235, R155 ;  /* 0x000000eb009b7223 */ /* 0x040fe2000001009b */
[C---:B------:R-:W-:Y:S01]  /*af50*/  FMUL.FTZ R138, R0.reuse, R139 ;  /* 0x0000008b008a7220 */ /* 0x040fe20000410000 */
[C---:B------:R-:W-:Y:S01]  /*af60*/  FFMA.FTZ R136, -R0.reuse, R141, -RZ ;  /* 0x0000008d00887223 */ /* 0x040fe200000109ff */
[----:B------:R-:W-:Y:S01]  /*af70*/  FFMA.FTZ R104, -R0, R137, R140 ;  /* 0x0000008900687223 */ /* 0x000fe2000001018c */
[C---:B------:R-:W-:Y:S01]  /*af80*/  FMUL.FTZ R0, R108.reuse, -R167 ;  /* 0x800000a76c007220 */ /* 0x040fe20000410000 */
[-C--:B------:R-:W-:Y:S01]  /*af90*/  FMUL.FTZ R108, R108, -R105.reuse ;  /* 0x800000696c6c7220 */ /* 0x080fe20000410000 */
[----:B------:R-:W-:Y:S01]  /*afa0*/  FADD.FTZ R2, R44, R44 ;  /* 0x0000002c2c027221 */ /* 0x000fe20000010000 */
[----:B------:R-:W-:Y:S01]  /*afb0*/  FMUL.FTZ R139, R212, UR45 ;  /* 0x0000002dd48b7c20 */ /* 0x000fe20008410000 */
[C---:B------:R-:W-:Y:S01]  /*afc0*/  FFMA.FTZ R137, R109.reuse, R105, R0 ;  /* 0x000000696d897223 */ /* 0x040fe20000010000 */
[----:B------:R-:W-:Y:S01]  /*afd0*/  FFMA.FTZ R0, R109, R167, -R108 ;  /* 0x000000a76d007223 */ /* 0x000fe2000001086c */
[----:B------:R-:W-:Y:S01]  /*afe0*/  FFMA.FTZ R155, R2, R78, R155 ;  /* 0x0000004e029b7223 */ /* 0x000fe2000001009b */
[----:B------:R-:W-:Y:S01]  /*aff0*/  FMUL.FTZ R141, R212, UR54 ;  /* 0x00000036d48d7c20 */ /* 0x000fe20008410000 */
[----:B------:R-:W-:Y:S01]  /*b000*/  FADD.FTZ R168, -R168, R137 ;  /* 0x00000089a8a87221 */ /* 0x000fe20000010100 */
[----:B------:R-:W-:Y:S01]  /*b010*/  FADD.FTZ R0, R169, R0 ;  /* 0x00000000a9007221 */ /* 0x000fe20000010000 */
[C---:B------:R-:W-:Y:S01]  /*b020*/  FFMA.FTZ R139, R228.reuse, UR54, -R139 ;  /* 0x00000036e48b7c23 */ /* 0x040fe2000801088b */
[----:B------:R-:W-:Y:S01]  /*b030*/  FFMA.FTZ R141, R228, UR45, R141 ;  /* 0x0000002de48d7c23 */ /* 0x000fe2000801008d */
[C---:B------:R-:W-:Y:S01]  /*b040*/  FMUL.FTZ R78, R110.reuse, -R168 ;  /* 0x800000a86e4e7220 */ /* 0x040fe20000410000 */
[-C--:B------:R-:W-:Y:S01]  /*b050*/  FMUL.FTZ R109, R110, -R0.reuse ;  /* 0x800000006e6d7220 */ /* 0x080fe20000410000 */
[C---:B------:R-:W-:Y:S01]  /*b060*/  FMUL.FTZ R140, R2.reuse, R139 ;  /* 0x0000008b028c7220 */ /* 0x040fe20000410000 */
[C---:B------:R-:W-:Y:S01]  /*b070*/  FFMA.FTZ R108, -R2.reuse, R141, -RZ ;  /* 0x0000008d026c7223 */ /* 0x040fe200000109ff */
[C---:B------:R-:W-:Y:S01]  /*b080*/  FFMA.FTZ R78, R111.reuse, R0, -R78 ;  /* 0x000000006f4e7223 */ /* 0x040fe2000001084e */
[----:B------:R-:W-:Y:S01]  /*b090*/  FFMA.FTZ R109, R111, R168, R109 ;  /* 0x000000a86f6d7223 */ /* 0x000fe2000001006d */
[----:B------:R-:W-:Y:S01]  /*b0a0*/  FFMA.FTZ R142, -R2, R135, R104 ;  /* 0x00000087028e7223 */ /* 0x000fe20000010168 */
[----:B------:R-:W-:Y:S01]  /*b0b0*/  FMUL.FTZ R2, R211, UR45 ;  /* 0x0000002dd3027c20 */ /* 0x000fe20008410000 */
[----:B------:R-:W-:Y:S01]  /*b0c0*/  FADD.FTZ R171, R171, R78 ;  /* 0x0000004eabab7221 */ /* 0x000fe20000010000 */
[----:B------:R-:W-:Y:S01]  /*b0d0*/  FMUL.FTZ R78, R211, UR54 ;  /* 0x00000036d34e7c20 */ /* 0x000fe20008410000 */
[----:B------:R-:W-:Y:S01]  /*b0e0*/  FADD.FTZ R109, -R170, R109 ;  /* 0x0000006daa6d7221 */ /* 0x000fe20000010100 */
[C---:B------:R-:W-:Y:S01]  /*b0f0*/  FFMA.FTZ R111, R229.reuse, UR54, -R2 ;  /* 0x00000036e56f7c23 */ /* 0x040fe20008010802 */
[----:B------:R-:W-:Y:S01]  /*b100*/  FFMA.FTZ R104, R4, R241, R155 ;  /* 0x000000f104687223 */ /* 0x000fe2000001009b */
[----:B------:R-:W-:Y:S01]  /*b110*/  FFMA.FTZ R135, R229, UR45, R78 ;  /* 0x0000002de5877c23 */ /* 0x000fe2000801004e */
[C---:B------:R-:W-:Y:S01]  /*b120*/  FMUL.FTZ R78, R112.reuse, -R109 ;  /* 0x8000006d704e7220 */ /* 0x040fe20000410000 */
[----:B------:R-:W-:Y:S01]  /*b130*/  FMUL.FTZ R112, R112, -R171 ;  /* 0x800000ab70707220 */ /* 0x000fe20000410000 */
[----:B------:R-:W-:Y:S01]  /*b140*/  FMUL.FTZ R2, R4, R111 ;  /* 0x0000006f04027220 */ /* 0x000fe20000410000 */
[----:B------:R-:W-:Y:S01]  /*b150*/  IADD3 R111, R148, 0x1, RZ ;  /* 0x00000001946f7810 */ /* 0x000fe20007ffe0ff */
[C---:B------:R-:W-:Y:S01]  /*b160*/  FFMA.FTZ R78, R113.reuse, R171, -R78 ;  /* 0x000000ab714e7223 */ /* 0x040fe2000001084e */
[----:B------:R-:W-:Y:S01]  /*b170*/  FFMA.FTZ R113, R113, R109, R112 ;  /* 0x0000006d71717223 */ /* 0x000fe20000010070 */
[C---:B------:R-:W-:Y:S01]  /*b180*/  FFMA.FTZ R110, -R4.reuse, R135, -RZ ;  /* 0x00000087046e7223 */ /* 0x040fe200000109ff */
[----:B------:R-:W-:Y:S01]  /*b190*/  FFMA.FTZ R4, -R4, R133, R142 ;  /* 0x0000008504047223 */ /* 0x000fe2000001018e */
[----:B------:R-:W-:Y:S01]  /*b1a0*/  FADD.FTZ R78, R173, R78 ;  /* 0x0000004ead4e7221 */ /* 0x000fe20000010000 */
[----:B------:R-:W-:Y:S01]  /*b1b0*/  FADD.FTZ R172, -R172, R113 ;  /* 0x00000071acac7221 */ /* 0x000fe20000010100 */
[----:B------:R-:W-:Y:S01]  /*b1c0*/  IADD3 R133, R148, 0x3, RZ ;  /* 0x0000000394857810 */ /* 0x000fe20007ffe0ff */
[----:B------:R-:W-:Y:S01]  /*b1d0*/  FFMA.FTZ R106, R5, R106, R104 ;  /* 0x0000006a056a7223 */ /* 0x000fe20000010068 */
[----:B------:R-:W-:Y:S01]  /*b1e0*/  LEA.HI.SX32 R142, R111, R148, 0x1b ;  /* 0x000000946f8e7211 */ /* 0x000fe200078fdaff */
[C---:B------:R-:W-:Y:S01]  /*b1f0*/  FMUL.FTZ R104, R114.reuse, -R78 ;  /* 0x8000004e72687220 */ /* 0x040fe20000410000 */
[----:B------:R-:W-:Y:S01]  /*b200*/  FMUL.FTZ R111, R114, -R172 ;  /* 0x800000ac726f7220 */ /* 0x000fe20000410000 */
[----:B------:R-:W-:Y:S01]  /*b210*/  LEA.HI.SX32 R146, R133, R148, 0x1b ;  /* 0x0000009485927211 */ /* 0x000fe200078fdaff */
[----:B------:R-:W-:Y:S01]  /*b220*/  FFMA.FTZ R225, R80, -R34, R225 ;  /* 0x8000002250e17223 */ /* 0x000fe200000100e1 */
[C---:B------:R-:W-:Y:S01]  /*b230*/  FFMA.FTZ R133, R115.reuse, R172, R104 ;  /* 0x000000ac73857223 */ /* 0x040fe20000010068 */
[----:B------:R-:W-:Y:S01]  /*b240*/  FFMA.FTZ R104, R115, R78, -R111 ;  /* 0x0000004e73687223 */ /* 0x000fe2000001086f */
[----:B------:R-:W-:-:S02]  /*b250*/  @!P0 LEA R135, R150, R91, 0x4 ;  /* 0x0000005b96878211 */ /* 0x000fc400078e20ff */
[----:B------:R-:W-:Y:S01]  /*b260*/  FADD.FTZ R111, -R174, R133 ;  /* 0x00000085ae6f7221 */ /* 0x000fe20000010100 */
[----:B------:R-:W-:Y:S01]  /*b270*/  IADD3 R112, R148, 0x2, RZ ;  /* 0x0000000294707810 */ /* 0x000fe20007ffe0ff */
[----:B------:R-:W-:Y:S01]  /*b280*/  FADD.FTZ R175, R175, R104 ;  /* 0x00000068afaf7221 */ /* 0x000fe20000010000 */
[----:B------:R0:W-:Y:S01]  /*b290*/  @!P0 STS.128 [R135+0xac80], R60 ;  /* 0x00ac803c87008388 */ /* 0x0001e20000000c00 */
[-C--:B------:R-:W-:Y:S01]  /*b2a0*/  LEA R142, R142, R91.reuse, 0x2 ;  /* 0x0000005b8e8e7211 */ /* 0x080fe200078e10ff */
[----:B------:R-:W-:Y:S01]  /*b2b0*/  FMUL.FTZ R133, R168, UR57 ;  /* 0x00000039a8857c20 */ /* 0x000fe20008410000 */
[-C--:B------:R-:W-:Y:S02]  /*b2c0*/  LEA.HI.SX32 R144, R112, R148.reuse, 0x1b ;  /* 0x0000009470907211 */ /* 0x080fe400078fdaff */
[----:B------:R-:W-:Y:S02]  /*b2d0*/  LEA.HI.SX32 R112, R148, R148, 0x1b ;  /* 0x0000009494707211 */ /* 0x000fe400078fdaff */
[----:B------:R-:W-:-:S02]  /*b2e0*/  LEA R144, R144, R91, 0x2 ;  /* 0x0000005b90907211 */ /* 0x000fc400078e10ff */
[-C--:B------:R-:W-:Y:S01]  /*b2f0*/  LEA R113, R112, R91.reuse, 0x2 ;  /* 0x0000005b70717211 */ /* 0x080fe200078e10ff */
[----:B------:R-:W-:Y:S01]  /*b300*/  FMUL.FTZ R112, R109, R36 ;  /* 0x000000246d707220 */ /* 0x000fe20000410000 */
[----:B------:R-:W-:-:S03]  /*b310*/  LEA R115, R146, R91, 0x2 ;  /* 0x0000005b92737211 */ /* 0x000fc600078e10ff */
[----:B------:R-:W-:Y:S01]  /*b320*/  STS [R113+0x4200], R69 ;  /* 0x0042004571007388 */ /* 0x000fe20000000800 */
[C---:B0-----:R-:W-:Y:S01]  /*b330*/  FMUL.FTZ R60, R116.reuse, -R111 ;  /* 0x8000006f743c7220 */ /* 0x041fe20000410000 */
[-C--:B------:R-:W-:Y:S02]  /*b340*/  FMUL.FTZ R116, R116, -R175.reuse ;  /* 0x800000af74747220 */ /* 0x080fe40000410000 */
[----:B------:R0:W-:Y:S01]  /*b350*/  STS [R142+0x4204], R65 ;  /* 0x004204418e007388 */ /* 0x0001e20000000800 */
[----:B------:R-:W-:Y:S01]  /*b360*/  FMUL.FTZ R135, R172, UR57 ;  /* 0x00000039ac877c20 */ /* 0x000fe20008410000 */
[C---:B------:R-:W-:Y:S01]  /*b370*/  FFMA.FTZ R60, R117.reuse, R175, -R60 ;  /* 0x000000af753c7223 */ /* 0x040fe2000001083c */
[----:B------:R-:W-:Y:S01]  /*b380*/  FFMA.FTZ R117, R117, R111, R116 ;  /* 0x0000006f75757223 */ /* 0x000fe20000010074 */
[----:B------:R1:W-:Y:S01]  /*b390*/  STS [R144+0x4208], R71 ;  /* 0x0042084790007388 */ /* 0x0003e20000000800 */
[----:B------:R-:W-:Y:S01]  /*b3a0*/  FMUL.FTZ R116, R187, UR57 ;  /* 0x00000039bb747c20 */ /* 0x000fe20008410000 */
[----:B------:R-:W-:Y:S01]  /*b3b0*/  FADD.FTZ R104, R177, R60 ;  /* 0x0000003cb1687221 */ /* 0x000fe20000010000 */
[----:B------:R-:W-:Y:S01]  /*b3c0*/  FADD.FTZ R176, -R176, R117 ;  /* 0x00000075b0b07221 */ /* 0x000fe20000010100 */
[----:B------:R2:W-:Y:S01]  /*b3d0*/  STS [R115+0x420c], R128 ;  /* 0x00420c8073007388 */ /* 0x0005e20000000800 */
[----:B------:R-:W-:Y:S01]  /*b3e0*/  FFMA.FTZ R116, R79, UR44, -R116 ;  /* 0x0000002c4f747c23 */ /* 0x000fe20008010874 */
[C---:B------:R-:W-:Y:S01]  /*b3f0*/  FMUL.FTZ R60, R118.reuse, -R104 ;  /* 0x80000068763c7220 */ /* 0x040fe20000410000 */
[----:B------:R-:W-:Y:S01]  /*b400*/  FMUL.FTZ R61, R118, -R176 ;  /* 0x800000b0763d7220 */ /* 0x000fe20000410000 */
[----:B------:R3:W-:Y:S01]  /*b410*/  STS [R113+0x4214], R3 ;  /* 0x0042140371007388 */ /* 0x0007e20000000800 */
[----:B0-----:R-:W-:Y:S01]  /*b420*/  FMUL.FTZ R65, R210, UR45 ;  /* 0x0000002dd2417c20 */ /* 0x001fe20008410000 */
[----:B-1----:R-:W-:Y:S01]  /*b430*/  FFMA.FTZ R71, R87, -R41, R222 ;  /* 0x8000002957477223 */ /* 0x002fe200000100de */
[----:B------:R-:W-:Y:S01]  /*b440*/  FMUL.FTZ R118, R67, UR57 ;  /* 0x0000003943767c20 */ /* 0x000fe20008410000 */
[----:B------:R0:W-:Y:S01]  /*b450*/  STS [R113+0x4210], R68 ;  /* 0x0042104471007388 */ /* 0x0001e20000000800 */
[----:B------:R-:W-:Y:S01]  /*b460*/  FFMA.FTZ R62, R230, UR54, -R65 ;  /* 0x00000036e63e7c23 */ /* 0x000fe20008010841 */
[----:B------:R-:W-:Y:S01]  /*b470*/  FFMA.FTZ R65, R89, -R43, R224 ;  /* 0x8000002b59417223 */ /* 0x000fe200000100e0 */
[----:B--2---:R-:W-:Y:S01]  /*b480*/  FMUL.FTZ R115, R111, R38 ;  /* 0x000000266f737220 */ /* 0x004fe20000410000 */
[----:B------:R-:W-:Y:S01]  /*b490*/  STS [R113+0x4238], R64 ;  /* 0x0042384071007388 */ /* 0x000fe20000000800 */
[----:B------:R-:W-:Y:S01]  /*b4a0*/  FMUL.FTZ R62, R5, R62 ;  /* 0x0000003e053e7220 */ /* 0x000fe20000410000 */
[C---:B---3--:R-:W-:Y:S01]  /*b4b0*/  FFMA.FTZ R3, R119.reuse, R176, R60 ;  /* 0x000000b077037223 */ /* 0x048fe2000001003c */
[----:B------:R-:W-:Y:S01]  /*b4c0*/  FFMA.FTZ R60, R119, R104, -R61 ;  /* 0x00000068773c7223 */ /* 0x000fe2000001083d */
[----:B------:R-:W-:Y:S01]  /*b4d0*/  STS [R113+0x4218], R70 ;  /* 0x0042184671007388 */ /* 0x000fe20000000800 */
[----:B------:R-:W-:Y:S01]  /*b4e0*/  FMUL.FTZ R128, R105, UR57 ;  /* 0x0000003969807c20 */ /* 0x000fe20008410000 */
[----:B------:R-:W-:Y:S01]  /*b4f0*/  FADD.FTZ R3, -R178, R3 ;  /* 0x00000003b2037221 */ /* 0x000fe20000010100 */
[----:B------:R-:W-:Y:S01]  /*b500*/  FADD.FTZ R179, R179, R60 ;  /* 0x0000003cb3b37221 */ /* 0x000fe20000010000 */
[----:B------:R-:W-:Y:S01]  /*b510*/  STS [R113+0x4268], R2 ;  /* 0x0042680271007388 */ /* 0x000fe20000000800 */
[----:B------:R-:W-:Y:S01]  /*b520*/  FFMA.FTZ R118, R191, UR44, R118 ;  /* 0x0000002cbf767c23 */ /* 0x000fe20008010076 */
[C---:B------:R-:W-:Y:S01]  /*b530*/  FMUL.FTZ R60, R120.reuse, -R3 ;  /* 0x80000003783c7220 */ /* 0x040fe20000410000 */
[-C--:B------:R-:W-:Y:S01]  /*b540*/  FMUL.FTZ R120, R120, -R179.reuse ;  /* 0x800000b378787220 */ /* 0x080fe20000410000 */
[----:B------:R-:W-:Y:S01]  /*b550*/  STS [R113+0x4220], R73 ;  /* 0x0042204971007388 */ /* 0x000fe20000000800 */
[----:B------:R-:W-:Y:S01]  /*b560*/  FFMA.FTZ R128, R167, UR44, R128 ;  /* 0x0000002ca7807c23 */ /* 0x000fe20008010080 */
[C---:B------:R-:W-:Y:S01]  /*b570*/  FFMA.FTZ R60, R121.reuse, R179, -R60 ;  /* 0x000000b3793c7223 */ /* 0x040fe2000001083c */
[----:B------:R-:W-:Y:S01]  /*b580*/  FFMA.FTZ R121, R121, R3, R120 ;  /* 0x0000000379797223 */ /* 0x000fe20000010078 */
[----:B------:R1:W-:Y:S01]  /*b590*/  STS [R113+0x421c], R72 ;  /* 0x00421c4871007388 */ /* 0x0003e20000000800 */
[----:B------:R-:W-:Y:S01]  /*b5a0*/  FMUL.FTZ R120, R167, UR57 ;  /* 0x00000039a7787c20 */ /* 0x000fe20008410000 */
[----:B0-----:R-:W-:Y:S01]  /*b5b0*/  FADD.FTZ R68, R185, R60 ;  /* 0x0000003cb9447221 */ /* 0x001fe20000010000 */
[----:B------:R-:W-:Y:S01]  /*b5c0*/  FADD.FTZ R186, -R186, R121 ;  /* 0x00000079baba7221 */ /* 0x000fe20000010100 */
[----:B------:R0:W-:Y:S01]  /*b5d0*/  STS [R113+0x4228], R75 ;  /* 0x0042284b71007388 */ /* 0x0001e20000000800 */
[----:B------:R-:W-:Y:S01]  /*b5e0*/  FFMA.FTZ R120, R105, UR44, -R120 ;  /* 0x0000002c69787c23 */ /* 0x000fe20008010878 */
[C---:B------:R-:W-:Y:S01]  /*b5f0*/  FMUL.FTZ R60, R122.reuse, -R68 ;  /* 0x800000447a3c7220 */ /* 0x040fe20000410000 */
[----:B------:R-:W-:Y:S01]  /*b600*/  FMUL.FTZ R61, R122, -R186 ;  /* 0x800000ba7a3d7220 */ /* 0x000fe20000410000 */
[----:B------:R2:W-:Y:S01]  /*b610*/  STS [R113+0x4270], R62 ;  /* 0x0042703e71007388 */ /* 0x0005e20000000800 */
[----:B------:R-:W-:Y:S01]  /*b620*/  FMUL.FTZ R122, R167, R34 ;  /* 0x00000022a77a7220 */ /* 0x000fe20000410000 */
[C---:B------:R-:W-:Y:S01]  /*b630*/  FFMA.FTZ R63, R123.reuse, R186, R60 ;  /* 0x000000ba7b3f7223 */ /* 0x040fe2000001003c */
[----:B------:R-:W-:Y:S01]  /*b640*/  FFMA.FTZ R60, R123, R68, -R61 ;  /* 0x000000447b3c7223 */ /* 0x000fe2000001083d */
[----:B-1----:R-:W-:Y:S01]  /*b650*/  FFMA.FTZ R72, R88, -R42, R223 ;  /* 0x8000002a58487223 */ /* 0x002fe200000100df */
[----:B------:R1:W-:Y:S01]  /*b660*/  STS [R113+0x4240], R95 ;  /* 0x0042405f71007388 */ /* 0x0003e20000000800 */
[----:B------:R-:W-:Y:S01]  /*b670*/  FADD.FTZ R61, -R184, R63 ;  /* 0x0000003fb83d7221 */ /* 0x000fe20000010100 */
[----:B------:R-:W-:Y:S01]  /*b680*/  FADD.FTZ R183, R183, R60 ;  /* 0x0000003cb7b77221 */ /* 0x000fe20000010000 */
[----:B------:R-:W-:Y:S01]  /*b690*/  FMUL.FTZ R150, R215, R122 ;  /* 0x0000007ad7967220 */ /* 0x000fe20000410000 */
[----:B------:R3:W-:Y:S01]  /*b6a0*/  STS [R113+0x4230], R74 ;  /* 0x0042304a71007388 */ /* 0x0007e20000000800 */
[C---:B------:R-:W-:Y:S01]  /*b6b0*/  FMUL.FTZ R60, R124.reuse, -R61 ;  /* 0x8000003d7c3c7220 */ /* 0x040fe20000410000 */
[-C--:B------:R-:W-:Y:S01]  /*b6c0*/  FMUL.FTZ R124, R124, -R183.reuse ;  /* 0x800000b77c7c7220 */ /* 0x080fe20000410000 */
[-C--:B------:R-:W-:Y:S01]  /*b6d0*/  FMUL.FTZ R69, R183, R42.reuse ;  /* 0x0000002ab7457220 */ /* 0x080fe20000410000 */
[----:B------:R-:W-:Y:S01]  /*b6e0*/  FMUL.FTZ R73, R61, R42 ;  /* 0x0000002a3d497220 */ /* 0x000fe20000410000 */
[C---:B------:R-:W-:Y:S01]  /*b6f0*/  FFMA.FTZ R60, R125.reuse, R183, -R60 ;  /* 0x000000b77d3c7223 */ /* 0x040fe2000001083c */
[----:B------:R-:W-:Y:S01]  /*b700*/  FFMA.FTZ R125, R125, R61, R124 ;  /* 0x0000003d7d7d7223 */ /* 0x000fe2000001007c */
[----:B0-----:R-:W-:Y:S01]  /*b710*/  FMUL.FTZ R75, R208, R69 ;  /* 0x00000045d04b7220 */ /* 0x001fe20000410000 */
[----:B--2---:R-:W-:Y:S01]  /*b720*/  FMUL.FTZ R62, R186, R41 ;  /* 0x00000029ba3e7220 */ /* 0x004fe20000410000 */
[----:B------:R-:W-:Y:S01]  /*b730*/  FADD.FTZ R64, R181, R60 ;  /* 0x0000003cb5407221 */ /* 0x000fe20000010000 */
[----:B------:R-:W-:Y:S01]  /*b740*/  FADD.FTZ R182, -R182, R125 ;  /* 0x0000007db6b67221 */ /* 0x000fe20000010100 */
[----:B-1----:R-:W-:Y:S01]  /*b750*/  FMUL.FTZ R95, R210, UR54 ;  /* 0x00000036d25f7c20 */ /* 0x002fe20008410000 */
[----:B------:R-:W-:Y:S01]  /*b760*/  FFMA.FTZ R75, R72, R73, -R75 ;  /* 0x00000049484b7223 */ /* 0x000fe2000001084b */
[-C--:B------:R-:W-:Y:S01]  /*b770*/  FMUL.FTZ R70, R64, R43.reuse ;  /* 0x0000002b40467220 */ /* 0x080fe20000410000 */
[----:B------:R-:W-:Y:S01]  /*b780*/  FMUL.FTZ R60, R182, R43 ;  /* 0x0000002bb63c7220 */ /* 0x000fe20000410000 */
[----:B------:R0:W-:Y:S01]  /*b790*/  STS [R113+0x423c], R94 ;  /* 0x00423c5e71007388 */ /* 0x0001e20000000800 */
[----:B---3--:R-:W-:Y:S01]  /*b7a0*/  FMUL.FTZ R74, R68, R41 ;  /* 0x00000029444a7220 */ /* 0x008fe20000410000 */
[C---:B------:R-:W-:Y:S01]  /*b7b0*/  FMUL.FTZ R2, R209.reuse, R70 ;  /* 0x00000046d1027220 */ /* 0x040fe20000410000 */
[-C--:B------:R-:W-:Y:S01]  /*b7c0*/  FMUL.FTZ R63, R209, R60.reuse ;  /* 0x0000003cd13f7220 */ /* 0x080fe20000410000 */
[----:B------:R1:W-:Y:S01]  /*b7d0*/  STS [R113+0x4250], R100 ;  /* 0x0042506471007388 */ /* 0x0003e20000000800 */
[----:B------:R-:W-:Y:S01]  /*b7e0*/  ULEA UR54, UR16, 0xfffff800, 0xb ;  /* 0xfffff80010367891 */ /* 0x000fe2000f8e583f */
[----:B------:R-:W-:Y:S01]  /*b7f0*/  FFMA.FTZ R2, R65, R60, -R2 ;  /* 0x0000003c41027223 */ /* 0x000fe20000010802 */
[----:B------:R-:W-:Y:S01]  /*b800*/  FMUL.FTZ R60, R208, R73 ;  /* 0x00000049d03c7220 */ /* 0x000fe20000410000 */
[----:B------:R-:W-:Y:S01]  /*b810*/  FFMA.FTZ R63, R70, R65, R63 ;  /* 0x00000041463f7223 */ /* 0x000fe2000001003f */
[----:B------:R-:W-:Y:S01]  /*b820*/  FMUL.FTZ R73, R207, R62 ;  /* 0x0000003ecf497220 */ /* 0x000fe20000410000 */
[----:B0-----:R-:W-:Y:S01]  /*b830*/  FFMA.FTZ R94, R230, UR45, R95 ;  /* 0x0000002de65e7c23 */ /* 0x001fe2000801005f */
[----:B------:R-:W-:Y:S01]  /*b840*/  FFMA.FTZ R60, R69, R72, R60 ;  /* 0x00000048453c7223 */ /* 0x000fe2000001003c */
[----:B------:R-:W-:Y:S01]  /*b850*/  FADD.FTZ R63, RZ, R63 ;  /* 0x0000003fff3f7221 */ /* 0x000fe20000010000 */
[----:B------:R-:W-:Y:S01]  /*b860*/  FFMA.FTZ R73, R74, R71, R73 ;  /* 0x000000474a497223 */ /* 0x000fe20000010049 */
[----:B-1----:R-:W-:Y:S01]  /*b870*/  FFMA.FTZ R100, -R5, R94, -RZ ;  /* 0x0000005e05647223 */ /* 0x002fe200000109ff */
[----:B------:R-:W-:Y:S01]  /*b880*/  FMUL.FTZ R94, R207, R74 ;  /* 0x0000004acf5e7220 */ /* 0x000fe20000410000 */
[----:B------:R-:W-:Y:S01]  /*b890*/  FADD.FTZ R60, R63, R60 ;  /* 0x0000003c3f3c7221 */ /* 0x000fe20000010000 */
[----:B------:R-:W-:Y:S01]  /*b8a0*/  FADD.FTZ R2, RZ, R2 ;  /* 0x00000002ff027221 */ /* 0x000fe20000010000 */
[----:B------:R-:W-:Y:S01]  /*b8b0*/  FMUL.FTZ R95, R3, R40 ;  /* 0x00000028035f7220 */ /* 0x000fe20000410000 */
[----:B------:R-:W-:Y:S01]  /*b8c0*/  FFMA.FTZ R63, R71, R62, -R94 ;  /* 0x0000003e473f7223 */ /* 0x000fe2000001085e */
[----:B------:R-:W-:Y:S01]  /*b8d0*/  FADD.FTZ R60, R60, R73 ;  /* 0x000000493c3c7221 */ /* 0x000fe20000010000 */
[-C--:B------:R-:W-:Y:S01]  /*b8e0*/  FMUL.FTZ R73, R179, R40.reuse ;  /* 0x00000028b3497220 */ /* 0x080fe20000410000 */
[----:B------:R0:W-:Y:S01]  /*b8f0*/  STS [R113+0x4248], R98 ;  /* 0x0042486271007388 */ /* 0x0001e20000000800 */
[----:B------:R-:W-:Y:S01]  /*b900*/  FADD.FTZ R2, R2, R75 ;  /* 0x0000004b02027221 */ /* 0x000fe20000010000 */
[----:B------:R-:W-:Y:S01]  /*b910*/  FFMA.FTZ R94, R86, -R40, R221 ;  /* 0x80000028565e7223 */ /* 0x000fe200000100dd */
[----:B------:R-:W-:Y:S01]  /*b920*/  FMUL.FTZ R62, R206, R95 ;  /* 0x0000005fce3e7220 */ /* 0x000fe20000410000 */
[----:B------:R1:W-:Y:S01]  /*b930*/  STS [R113+0x4274], R100 ;  /* 0x0042746471007388 */ /* 0x0003e20000000800 */
[----:B------:R-:W-:Y:S01]  /*b940*/  FADD.FTZ R2, R2, R63 ;  /* 0x0000003f02027221 */ /* 0x000fe20000010000 */
[-C--:B------:R-:W-:Y:S01]  /*b950*/  FFMA.FTZ R75, R85, -R39.reuse, R220 ;  /* 0x80000027554b7223 */ /* 0x080fe200000100dc */
[----:B------:R-:W-:Y:S01]  /*b960*/  FMUL.FTZ R125, R164, UR57 ;  /* 0x00000039a47d7c20 */ /* 0x000fe20008410000 */
[----:B------:R2:W-:Y:S01]  /*b970*/  STS [R113+0x424c], R107 ;  /* 0x00424c6b71007388 */ /* 0x0005e20000000800 */
[----:B------:R-:W-:Y:S01]  /*b980*/  UIADD3 UR54, -UR54, UR10, URZ ;  /* 0x0000000a36367290 */ /* 0x000fe2000fffe13f */
[----:B0-----:R-:W-:Y:S01]  /*b990*/  FMUL.FTZ R98, R104, R39 ;  /* 0x0000002768627220 */ /* 0x001fe20000410000 */
[----:B------:R-:W-:Y:S01]  /*b9a0*/  FFMA.FTZ R124, R96, UR44, R125 ;  /* 0x0000002c607c7c23 */ /* 0x000fe2000801007d */
[----:B------:R0:W-:Y:S01]  /*b9b0*/  STS [R113+0x4244], R97 ;  /* 0x0042446171007388 */ /* 0x0001e20000000800 */
[----:B------:R-:W-:Y:S01]  /*b9c0*/  FFMA.FTZ R123, R59, -R33, R226 ;  /* 0x800000213b7b7223 */ /* 0x000fe200000100e2 */
[----:B-1----:R-:W-:Y:S01]  /*b9d0*/  FMUL.FTZ R100, R176, R39 ;  /* 0x00000027b0647220 */ /* 0x002fe20000410000 */
[----:B------:R-:W-:Y:S01]  /*b9e0*/  FMUL.FTZ R137, R186, UR57 ;  /* 0x00000039ba897c20 */ /* 0x000fe20008410000 */
[----:B------:R1:W-:Y:S01]  /*b9f0*/  STS [R113+0x4254], R102 ;  /* 0x0042546671007388 */ /* 0x0003e20000000800 */
[----:B--2---:R-:W-:Y:S01]  /*ba00*/  FMUL.FTZ R107, R206, R73 ;  /* 0x00000049ce6b7220 */ /* 0x004fe20000410000 */
[----:B------:R-:W-:-:S02]  /*ba10*/  FMUL.FTZ R63, R205, R100 ;  /* 0x00000064cd3f7220 */ /* 0x000fc40000410000 */
[----:B------:R2:W-:Y:S01]  /*ba20*/  STS [R113+0x426c], R110 ;  /* 0x00426c6e71007388 */ /* 0x0005e20000000800 */
[----:B------:R-:W-:Y:S01]  /*ba30*/  FFMA.FTZ R144, R68, UR44, R137 ;  /* 0x0000002c44907c23 */ /* 0x000fe20008010089 */
[----:B0-----:R-:W-:Y:S01]  /*ba40*/  FFMA.FTZ R97, R73, R94, R62 ;  /* 0x0000005e49617223 */ /* 0x001fe2000001003e */
[----:B------:R-:W-:Y:S01]  /*ba50*/  FMUL.FTZ R62, R205, R98 ;  /* 0x00000062cd3e7220 */ /* 0x000fe20000410000 */
[----:B------:R-:W-:Y:S01]  /*ba60*/  FFMA.FTZ R107, R94, R95, -R107 ;  /* 0x0000005f5e6b7223 */ /* 0x000fe2000001086b */
[----:B------:R-:W-:Y:S01]  /*ba70*/  FMUL.FTZ R95, R175, R38 ;  /* 0x00000026af5f7220 */ /* 0x000fe20000410000 */
[----:B------:R-:W-:Y:S01]  /*ba80*/  FADD.FTZ R60, R60, R97 ;  /* 0x000000613c3c7221 */ /* 0x000fe20000010000 */
[----:B------:R-:W-:Y:S01]  /*ba90*/  FFMA.FTZ R97, R75, R100, -R62 ;  /* 0x000000644b617223 */ /* 0x000fe2000001083e */
[----:B------:R-:W-:Y:S01]  /*baa0*/  FFMA.FTZ R63, R98, R75, R63 ;  /* 0x0000004b623f7223 */ /* 0x000fe2000001003f */
[----:B------:R-:W-:Y:S01]  /*bab0*/  FFMA.FTZ R100, R84, -R38, R219 ;  /* 0x8000002654647223 */ /* 0x000fe200000100db */
[----:B------:R-:W-:Y:S01]  /*bac0*/  FMUL.FTZ R62, R204, R115 ;  /* 0x00000073cc3e7220 */ /* 0x000fe20000410000 */
[----:B------:R-:W-:Y:S01]  /*bad0*/  FADD.FTZ R2, R2, R107 ;  /* 0x0000006b02027221 */ /* 0x000fe20000010000 */
[----:B------:R-:W-:Y:S01]  /*bae0*/  FMUL.FTZ R107, R204, R95 ;  /* 0x0000005fcc6b7220 */ /* 0x000fe20000410000 */
[----:B-1----:R-:W-:Y:S01]  /*baf0*/  FMUL.FTZ R102, R78, R37 ;  /* 0x000000254e667220 */ /* 0x002fe20000410000 */
[----:B------:R-:W-:Y:S01]  /*bb00*/  FADD.FTZ R60, R60, R63 ;  /* 0x0000003f3c3c7221 */ /* 0x000fe20000010000 */
[----:B------:R-:W-:Y:S01]  /*bb10*/  FFMA.FTZ R63, R95, R100, R62 ;  /* 0x000000645f3f7223 */ /* 0x000fe2000001003e */
[----:B------:R-:W-:Y:S01]  /*bb20*/  FADD.FTZ R2, R2, R97 ;  /* 0x0000006102027221 */ /* 0x000fe20000010000 */
[----:B------:R-:W-:Y:S01]  /*bb30*/  FFMA.FTZ R107, R100, R115, -R107 ;  /* 0x00000073646b7223 */ /* 0x000fe2000001086b */
[-C--:B------:R-:W-:Y:S01]  /*bb40*/  FMUL.FTZ R62, R172, R37.reuse ;  /* 0x00000025ac3e7220 */ /* 0x080fe20000410000 */
[----:B------:R-:W-:Y:S01]  /*bb50*/  FFMA.FTZ R97, R83, -R37, R218 ;  /* 0x8000002553617223 */ /* 0x000fe200000100da */
[C---:B--2---:R-:W-:Y:S01]  /*bb60*/  FMUL.FTZ R110, R203.reuse, R102 ;  /* 0x00000066cb6e7220 */ /* 0x044fe20000410000 */
[----:B------:R0:W-:Y:S01]  /*bb70*/  STS [R113+0x4278], R103 ;  /* 0x0042786771007388 */ /* 0x0001e20000000800 */
[----:B------:R-:W-:Y:S01]  /*bb80*/  FADD.FTZ R2, R2, R107 ;  /* 0x0000006b02027221 */ /* 0x000fe20000010000 */
[----:B------:R-:W-:Y:S01]  /*bb90*/  FMUL.FTZ R115, R168, R35 ;  /* 0x00000023a8737220 */ /* 0x000fe20000410000 */
[----:B------:R-:W-:Y:S01]  /*bba0*/  FADD.FTZ R60, R60, R63 ;  /* 0x0000003f3c3c7221 */ /* 0x000fe20000010000 */
[----:B------:R1:W-:Y:S01]  /*bbb0*/  STS [R113+0x4264], R108 ;  /* 0x0042646c71007388 */ /* 0x0003e20000000800 */
[----:B------:R-:W-:-:S03]  /*bbc0*/  FMUL.FTZ R63, R203, R62 ;  /* 0x0000003ecb3f7220 */ /* 0x000fc60000410000 */
[----:B------:R2:W-:Y:S01]  /*bbd0*/  STS [R113+0x427c], R6 ;  /* 0x00427c0671007388 */ /* 0x0005e20000000800 */
[----:B------:R-:W-:Y:S01]  /*bbe0*/  FFMA.FTZ R63, R102, R97, R63 ;  /* 0x00000061663f7223 */ /* 0x000fe2000001003f */
[----:B0-----:R-:W-:Y:S01]  /*bbf0*/  FFMA.FTZ R103, R97, R62, -R110 ;  /* 0x0000003e61677223 */ /* 0x001fe2000001086e */
[----:B------:R-:W-:Y:S01]  /*bc00*/  FMUL.FTZ R62, R126, R115 ;  /* 0x000000737e3e7220 */ /* 0x000fe20000410000 */
[----:B------:R0:W-:Y:S01]  /*bc10*/  STS [R113+0x4224], R130 ;  /* 0x0042248271007388 */ /* 0x0001e20000000800 */
[----:B------:R-:W-:Y:S01]  /*bc20*/  FADD.FTZ R60, R60, R63 ;  /* 0x0000003f3c3c7221 */ /* 0x000fe20000010000 */
[----:B-1----:R-:W-:Y:S01]  /*bc30*/  FMUL.FTZ R108, R171, R36 ;  /* 0x00000024ab6c7220 */ /* 0x002fe20000410000 */
[----:B------:R-:W-:Y:S01]  /*bc40*/  FADD.FTZ R2, R2, R103 ;  /* 0x0000006702027221 */ /* 0x000fe20000010000 */
[----:B------:R-:W-:Y:S01]  /*bc50*/  FMUL.FTZ R103, R0, R35 ;  /* 0x0000002300677220 */ /* 0x000fe20000410000 */
[C---:B------:R-:W-:Y:S01]  /*bc60*/  FMUL.FTZ R63, R127.reuse, R112 ;  /* 0x000000707f3f7220 */ /* 0x040fe20000410000 */
[----:B------:R-:W-:Y:S01]  /*bc70*/  FMUL.FTZ R114, R127, R108 ;  /* 0x0000006c7f727220 */ /* 0x000fe20000410000 */
[----:B--2---:R-:W-:Y:S01]  /*bc80*/  FMUL.FTZ R6, R189, UR57 ;  /* 0x00000039bd067c20 */ /* 0x004fe20008410000 */
[----:B------:R-:W-:Y:S01]  /*bc90*/  FMUL.FTZ R117, R126, R103 ;  /* 0x000000677e757220 */ /* 0x000fe20000410000 */
[----:B------:R-:W-:Y:S01]  /*bca0*/  FFMA.FTZ R63, R108, R217, R63 ;  /* 0x000000d96c3f7223 */ /* 0x000fe2000001003f */
[----:B------:R-:W-:Y:S01]  /*bcb0*/  FFMA.FTZ R107, R217, R112, -R114 ;  /* 0x00000070d96b7223 */ /* 0x000fe20000010872 */
[----:B------:R-:W-:Y:S01]  /*bcc0*/  STS [R113+0x422c], R132 ;  /* 0x00422c8471007388 */ /* 0x000fe20000000800 */
[----:B------:R-:W-:Y:S01]  /*bcd0*/  FFMA.FTZ R117, R216, R115, -R117 ;  /* 0x00000073d8757223 */ /* 0x000fe20000010875 */
[----:B------:R-:W-:Y:S01]  /*bce0*/  FFMA.FTZ R119, R77, UR44, -R6 ;  /* 0x0000002c4d777c23 */ /* 0x000fe20008010806 */
[----:B------:R-:W-:Y:S01]  /*bcf0*/  FADD.FTZ R2, R2, R107 ;  /* 0x0000006b02027221 */ /* 0x000fe20000010000 */
[----:B------:R1:W-:Y:S01]  /*bd00*/  STS [R113+0x4234], R134 ;  /* 0x0042348671007388 */ /* 0x0003e20000000800 */
[----:B------:R-:W-:Y:S01]  /*bd10*/  FMUL.FTZ R6, R161, UR57 ;  /* 0x00000039a1067c20 */ /* 0x000fe20008410000 */
[----:B------:R-:W-:Y:S01]  /*bd20*/  FADD.FTZ R63, R60, R63 ;  /* 0x0000003f3c3f7221 */ /* 0x000fe20000010000 */
[----:B------:R-:W-:Y:S01]  /*bd30*/  FADD.FTZ R141, R2, R117 ;  /* 0x00000075028d7221 */ /* 0x000fe20000010000 */
[----:B------:R-:W-:Y:S01]  /*bd40*/  FMUL.FTZ R2, R191, UR57 ;  /* 0x00000039bf027c20 */ /* 0x000fe20008410000 */
[----:B------:R-:W-:Y:S01]  /*bd50*/  STS [R113+0x4258], R138 ;  /* 0x0042588a71007388 */ /* 0x000fe20000000800 */
[----:B------:R-:W-:Y:S01]  /*bd60*/  FFMA.FTZ R62, R103, R216, R62 ;  /* 0x000000d8673e7223 */ /* 0x000fe2000001003e */
[----:B0-----:R-:W-:Y:S01]  /*bd70*/  FMUL.FTZ R130, R171, UR57 ;  /* 0x00000039ab827c20 */ /* 0x001fe20008410000 */
[----:B------:R-:W-:Y:S01]  /*bd80*/  FFMA.FTZ R121, R67, UR44, -R2 ;  /* 0x0000002c43797c23 */ /* 0x000fe20008010802 */
[----:B------:R-:W-:Y:S01]  /*bd90*/  FMUL.FTZ R2, R77, UR57 ;  /* 0x000000394d027c20 */ /* 0x000fe20008410000 */
[----:B------:R-:W-:Y:S01]  /*bda0*/  STS [R113+0x425c], R136 ;  /* 0x00425c8871007388 */ /* 0x000fe20000000800 */
[----:B------:R-:W-:Y:S01]  /*bdb0*/  FFMA.FTZ R115, R99, UR44, -R6 ;  /* 0x0000002c63737c23 */ /* 0x000fe20008010806 */
[C---:B------:R-:W-:Y:S01]  /*bdc0*/  FMUL.FTZ R107, R96.reuse, UR57 ;  /* 0x00000039606b7c20 */ /* 0x040fe20008410000 */
[----:B------:R-:W-:Y:S01]  /*bdd0*/  FFMA.FTZ R117, R189, UR44, R2 ;  /* 0x0000002cbd757c23 */ /* 0x000fe20008010002 */
[----:B------:R-:W-:Y:S01]  /*bde0*/  FMUL.FTZ R2, R99, UR57 ;  /* 0x0000003963027c20 */ /* 0x000fe20008410000 */
[----:B------:R0:W-:Y:S01]  /*bdf0*/  STS [R113+0x4260], R140 ;  /* 0x0042608c71007388 */ /* 0x0001e20000000800 */
[----:B------:R-:W-:Y:S01]  /*be00*/  FADD.FTZ R63, R63, R62 ;  /* 0x0000003e3f3f7221 */ /* 0x000fe20000010000 */
[-C--:B------:R-:W-:Y:S01]  /*be10*/  FMUL.FTZ R6, R96, R33.reuse ;  /* 0x0000002160067220 */ /* 0x080fe20000410000 */
[----:B------:R-:W-:Y:S01]  /*be20*/  MOV R62, UR54 ;  /* 0x00000036003e7c02 */ /* 0x000fe20008000f00 */
[C---:B------:R-:W-:Y:S01]  /*be30*/  FFMA.FTZ R130, R109.reuse, UR44, -R130 ;  /* 0x0000002c6d827c23 */ /* 0x040fe20008010882 */
[----:B-1----:R-:W-:Y:S01]  /*be40*/  FMUL.FTZ R134, R109, UR57 ;  /* 0x000000396d867c20 */ /* 0x002fe20008410000 */
[----:B------:R-:W-:Y:S01]  /*be50*/  FFMA.FTZ R107, R164, UR44, -R107 ;  /* 0x0000002ca46b7c23 */ /* 0x000fe2000801086b */
[----:B------:R-:W-:Y:S01]  /*be60*/  FFMA.FTZ R109, R0, UR44, R133 ;  /* 0x0000002c006d7c23 */ /* 0x000fe20008010085 */
[----:B------:R-:W-:Y:S01]  /*be70*/  FMUL.FTZ R164, R164, R33 ;  /* 0x00000021a4a47220 */ /* 0x000fe20000410000 */
[----:B------:R-:W-:Y:S01]  /*be80*/  FMUL.FTZ R60, R214, R6 ;  /* 0x00000006d63c7220 */ /* 0x000fe20000410000 */
[----:B0-----:R-:W-:Y:S01]  /*be90*/  FFMA.FTZ R113, R161, UR44, R2 ;  /* 0x0000002ca1717c23 */ /* 0x001fe20008010002 */
[----:B------:R-:W-:Y:S01]  /*bea0*/  FMUL.FTZ R2, R105, R34 ;  /* 0x0000002269027220 */ /* 0x000fe20000410000 */
[----:B------:R-:W-:Y:S01]  /*beb0*/  FMUL.FTZ R133, R104, UR57 ;  /* 0x0000003968857c20 */ /* 0x000fe20008410000 */
[----:B------:R-:W-:Y:S01]  /*bec0*/  LEA R62, R62, -R93, 0x1 ;  /* 0x8000005d3e3e7211 */ /* 0x000fe200078e08ff */
[----:B------:R-:W-:Y:S01]  /*bed0*/  FFMA.FTZ R143, R123, R164, -R60 ;  /* 0x000000a47b8f7223 */ /* 0x000fe2000001083c */
[-C--:B------:R-:W-:Y:S01]  /*bee0*/  FMUL.FTZ R125, R215, R2.reuse ;  /* 0x00000002d77d7220 */ /* 0x080fe20000410000 */
[----:B------:R-:W-:Y:S01]  /*bef0*/  FFMA.FTZ R150, R225, R2, -R150 ;  /* 0x00000002e1967223 */ /* 0x000fe20000010896 */
[----:B------:R-:W-:Y:S01]  /*bf00*/  FMUL.FTZ R2, R175, UR57 ;  /* 0x00000039af027c20 */ /* 0x000fe20008410000 */
[----:B------:R-:W-:Y:S01]  /*bf10*/  FFMA.FTZ R136, R176, UR44, -R133 ;  /* 0x0000002cb0887c23 */ /* 0x000fe20008010885 */
[----:B------:R-:W-:Y:S01]  /*bf20*/  FFMA.FTZ R152, R122, R225, R125 ;  /* 0x000000e17a987223 */ /* 0x000fe2000001007d */
[----:B------:R-:W-:Y:S01]  /*bf30*/  FMUL.FTZ R125, R78, UR57 ;  /* 0x000000394e7d7c20 */ /* 0x000fe20008410000 */
[----:B------:R-:W-:Y:S01]  /*bf40*/  ISETP.GE.AND P1, PT, R62, 0x1, PT ;  /* 0x000000013e00780c */ /* 0x000fe20003f26270 */
[C---:B------:R-:W-:Y:S01]  /*bf50*/  FMUL.FTZ R60, R111.reuse, UR57 ;  /* 0x000000396f3c7c20 */ /* 0x040fe20008410000 */
[----:B------:R-:W-:Y:S01]  /*bf60*/  FMUL.FTZ R133, R176, UR57 ;  /* 0x00000039b0857c20 */ /* 0x000fe20008410000 */
[----:B------:R-:W-:Y:S01]  /*bf70*/  FFMA.FTZ R132, R172, UR44, -R125 ;  /* 0x0000002cac847c23 */ /* 0x000fe2000801087d */
[----:B------:R-:W-:Y:S01]  /*bf80*/  FFMA.FTZ R125, R111, UR44, -R2 ;  /* 0x0000002c6f7d7c23 */ /* 0x000fe20008010802 */
[----:B------:R-:W-:Y:S01]  /*bf90*/  FMUL.FTZ R2, R179, UR57 ;  /* 0x00000039b3027c20 */ /* 0x000fe20008410000 */
[----:B------:R-:W-:Y:S01]  /*bfa0*/  FFMA.FTZ R138, R78, UR44, R135 ;  /* 0x0000002c4e8a7c23 */ /* 0x000fe20008010087 */
[----:B------:R-:W-:Y:S01]  /*bfb0*/  FFMA.FTZ R111, R175, UR44, R60 ;  /* 0x0000002caf6f7c23 */ /* 0x000fe2000801003c */
[----:B------:R-:W-:Y:S01]  /*bfc0*/  FFMA.FTZ R140, R104, UR44, R133 ;  /* 0x0000002c688c7c23 */ /* 0x000fe20008010085 */
[----:B------:R-:W-:Y:S01]  /*bfd0*/  FMUL.FTZ R135, R68, UR57 ;  /* 0x0000003944877c20 */ /* 0x000fe20008410000 */
[C---:B------:R-:W-:Y:S01]  /*bfe0*/  FFMA.FTZ R133, R3.reuse, UR44, -R2 ;  /* 0x0000002c03857c23 */ /* 0x040fe20008010802 */
[----:B------:R-:W-:Y:S01]  /*bff0*/  FMUL.FTZ R60, R3, UR57 ;  /* 0x00000039033c7c20 */ /* 0x000fe20008410000 */
[----:B------:R-:W-:Y:S01]  /*c000*/  FMUL.FTZ R2, R183, UR57 ;  /* 0x00000039b7027c20 */ /* 0x000fe20008410000 */
[----:B------:R-:W-:Y:S01]  /*c010*/  FMUL.FTZ R3, R64, UR57 ;  /* 0x0000003940037c20 */ /* 0x000fe20008410000 */
[----:B------:R-:W-:Y:S01]  /*c020*/  FFMA.FTZ R142, R186, UR44, -R135 ;  /* 0x0000002cba8e7c23 */ /* 0x000fe20008010887 */
[----:B------:R-:W-:Y:S01]  /*c030*/  FMUL.FTZ R114, R79, UR57 ;  /* 0x000000394f727c20 */ /* 0x000fe20008410000 */
[----:B------:R-:W-:Y:S01]  /*c040*/  FFMA.FTZ R135, R61, UR44, -R2 ;  /* 0x0000002c3d877c23 */ /* 0x000fe20008010802 */
[----:B------:R-:W-:Y:S01]  /*c050*/  FFMA.FTZ R146, R182, UR44, -R3 ;  /* 0x0000002cb6927c23 */ /* 0x000fe20008010803 */
[----:B------:R-:W-:Y:S01]  /*c060*/  FMUL.FTZ R112, R163, UR57 ;  /* 0x00000039a3707c20 */ /* 0x000fe20008410000 */
[----:B------:R-:W-:Y:S01]  /*c070*/  FMUL.FTZ R110, R101, UR57 ;  /* 0x00000039656e7c20 */ /* 0x000fe20008410000 */
[----:B------:R-:W-:Y:S01]  /*c080*/  FMUL.FTZ R105, R0, UR57 ;  /* 0x0000003900697c20 */ /* 0x000fe20008410000 */
[----:B------:R-:W-:Y:S01]  /*c090*/  FMUL.FTZ R2, R61, UR57 ;  /* 0x000000393d027c20 */ /* 0x000fe20008410000 */
[----:B------:R-:W-:Y:S01]  /*c0a0*/  FMUL.FTZ R3, R182, UR57 ;  /* 0x00000039b6037c20 */ /* 0x000fe20008410000 */
        /* <DEDUP_REMOVED lines=8> */
[----:B------:R-:W-:Y:S06]  /*c130*/  BAR.SYNC.DEFER_BLOCKING 0x0 ;  /* 0x0000000000007b1d */ /* 0x000fec0000010000 */
[----:B------:R-:W-:Y:S05]  /*c140*/  @!P1 BRA `(.L_x_1062) ;  /* 0x0000000000749947 */ /* 0x000fea0003800000 */
[C---:B------:R-:W-:Y:S01]  /*c150*/  LEA.HI.SX32 R2, R93.reuse, R93, 0x1b ;  /* 0x0000005d5d027211 */ /* 0x040fe200078fdaff */
[----:B------:R-:W-:Y:S01]  /*c160*/  UIMAD UR45, UR56, UR36, URZ ;  /* 0x00000024382d72a4 */ /* 0x000fe2000f8e023f */
[----:B------:R-:W-:Y:S01]  /*c170*/  MOV R61, UR32 ;  /* 0x00000020003d7c02 */ /* 0x000fe20008000f00 */
[----:B------:R-:W-:Y:S01]  /*c180*/  ULEA UR57, UR16, 0xfffff000, 0xc ;  /* 0xfffff00010397891 */ /* 0x000fe2000f8e603f */
[----:B------:R-:W-:Y:S01]  /*c190*/  LEA R60, R2, R91, 0x2 ;  /* 0x0000005b023c7211 */ /* 0x000fe200078e10ff */
[----:B------:R-:W-:Y:S02]  /*c1a0*/  USHF.R.S32.HI UR44, URZ, 0x1f, UR6 ;  /* 0x0000001f3f2c7899 */ /* 0x000fe40008011406 */
[----:B------:R-:W-:Y:S02]  /*c1b0*/  UIMAD.WIDE.U32 UR60, UR51, UR36, URZ ;  /* 0x00000024333c72a5 */ /* 0x000fe4000f8e003f */
[----:B------:R0:W1:Y:S01]  /*c1c0*/  LDS R145, [R60+0x4200] ;  /* 0x004200003c917984 */ /* 0x0000620000000800 */
[----:B------:R-:W-:Y:S01]  /*c1d0*/  USHF.R.U32.HI UR58, URZ, 0x1, UR35 ;  /* 0x000000013f3a7899 */ /* 0x000fe20008011623 */
[----:B------:R-:W-:Y:S01]  /*c1e0*/  IADD3 R2, P1, R93, UR57, RZ ;  /* 0x000000395d027c10 */ /* 0x000fe2000ff3e0ff */
[----:B------:R-:W-:Y:S01]  /*c1f0*/  UIMAD UR45, UR51, UR37, UR45 ;  /* 0x00000025332d72a4 */ /* 0x000fe2000f8e022d */
[----:B------:R-:W-:Y:S01]  /*c200*/  MOV R3, UR57 ;  /* 0x0000003900037c02 */ /* 0x000fe20008000f00 */
[----:B------:R-:W-:-:S02]  /*c210*/  USHF.R.U64 UR57, UR34, 0x1, UR35 ;  /* 0x0000000122397899 */ /* 0x000fc40008001223 */
[----:B------:R-:W-:Y:S01]  /*c220*/  UIMAD UR58, UR58, UR52, URZ ;  /* 0x000000343a3a72a4 */ /* 0x000fe2000f8e023f */
[----:B------:R-:W-:Y:S01]  /*c230*/  LEA.HI.X.SX32 R3, R3, RZ, 0x1, P1 ;  /* 0x000000ff03037211 */ /* 0x000fe200008f0eff */
[----:B------:R-:W-:Y:S02]  /*c240*/  UIADD3 UR45, UR61, UR45, URZ ;  /* 0x0000002d3d2d7290 */ /* 0x000fe4000fffe03f */
[----:B------:R-:W-:Y:S02]  /*c250*/  UIMAD UR59, UR44, UR32, URZ ;  /* 0x000000202c3b72a4 */ /* 0x000fe4000f8e023f */
[----:B------:R-:W-:Y:S01]  /*c260*/  UIMAD UR58, UR55, UR57, UR58 ;  /* 0x00000039373a72a4 */ /* 0x000fe2000f8e023a */
[----:B------:R-:W-:Y:S01]  /*c270*/  IMAD.WIDE.U32 R2, R61, UR6, R2 ;  /* 0x000000063d027c25 */ /* 0x000fe2000f8e0002 */
[----:B------:R-:W-:Y:S01]  /*c280*/  UMOV UR44, UR60 ;  /* 0x0000003c002c7c82 */ /* 0x000fe20008000000 */
[----:B------:R-:W-:Y:S02]  /*c290*/  UIMAD UR59, UR6, UR33, UR59 ;  /* 0x00000021063b72a4 */ /* 0x000fe4000f8e023b */
[----:B------:R-:W-:-:S04]  /*c2a0*/  UIMAD.WIDE.U32 UR44, UR52, UR57, UR44 ;  /* 0x00000039342c72a5 */ /* 0x000fc8000f8e002c */
[----:B------:R-:W-:Y:S01]  /*c2b0*/  UIADD3 UR58, UR45, UR58, URZ ;  /* 0x0000003a2d3a7290 */ /* 0x000fe2000fffe03f */
[----:B------:R-:W-:Y:S01]  /*c2c0*/  IADD3 R3, R3, UR59, RZ ;  /* 0x0000003b03037c10 */ /* 0x000fe2000fffe0ff */
[----:B------:R-:W-:-:S04]  /*c2d0*/  ULEA UR45, UP0, UR44, UR38, 0x3 ;  /* 0x000000262c2d7291 */ /* 0x000fc8000f80183f */
[----:B------:R-:W-:Y:S02]  /*c2e0*/  ULEA.HI.X UR44, UR44, UR39, UR58, 0x3, UP0 ;  /* 0x000000272c2c7291 */ /* 0x000fe400080f1c3a */
[----:B0-----:R-:W-:-:S04]  /*c2f0*/  LEA R60, P1, R2, UR45, 0x2 ;  /* 0x0000002d023c7c11 */ /* 0x001fc8000f8210ff */
[----:B------:R-:W-:-:S05]  /*c300*/  LEA.HI.X R61, R2, UR44, R3, 0x2, P1 ;  /* 0x0000002c023d7c11 */ /* 0x000fca00088f1403 */
[----:B-1----:R0:W-:Y:S04]  /*c310*/  REDG.E.ADD.F32.FTZ.RN.STRONG.GPU desc[UR20][R60.64], R145 ;  /* 0x000000913c0079a6 */ /* 0x0021e8000c10f394 */
.L_x_1062:
[----:B------:R-:W-:Y:S05]  /*c320*/  BSYNC B0 ;  /* 0x0000000000007941 */ /* 0x000fea0003800000 */
.L_x_1061:
[----:B------:R-:W-:Y:S01]  /*c330*/  USHF.R.U32.HI UR44, URZ, 0x1, UR35 ;  /* 0x000000013f2c7899 */ /* 0x000fe20008011623 */
[----:B0-----:R-:W-:Y:S01]  /*c340*/  FFMA.FTZ R60, -R5, R76, R4 ;  /* 0x0000004c053c7223 */ /* 0x001fe20000010104 */
[----:B------:R-:W-:Y:S01]  /*c350*/  USHF.R.U64 UR57, UR34, 0x1, UR35 ;  /* 0x0000000122397899 */ /* 0x000fe20008001223 */
[----:B------:R-:W0:Y:S01]  /*c360*/  LDC.64 R4, c[0x0][0x380] ;  /* 0x0000e000ff047b82 */ /* 0x000e220000000a00 */
[----:B------:R-:W-:Y:S01]  /*c370*/  UIMAD UR58, UR44, UR52, URZ ;  /* 0x000000342c3a72a4 */ /* 0x000fe2000f8e023f */
[----:B------:R-:W-:Y:S01]  /*c380*/  FMUL.FTZ R3, R214, R164 ;  /* 0x000000a4d6037220 */ /* 0x000fe20000410000 */
[----:B------:R-:W-:Y:S01]  /*c390*/  UIMAD.WIDE.U32 UR44, UR57, UR52, URZ ;  /* 0x00000034392c72a5 */ /* 0x000fe2000f8e003f */
[----:B------:R-:W-:Y:S01]  /*c3a0*/  FADD.FTZ R63, R63, R152 ;  /* 0x000000983f3f7221 */ /* 0x000fe20000010000 */
[----:B------:R-:W-:Y:S01]  /*c3b0*/  UIMAD UR58, UR55, UR57, UR58 ;  /* 0x00000039373a72a4 */ /* 0x000fe2000f8e023a */
[----:B------:R-:W-:Y:S01]  /*c3c0*/  FFMA.FTZ R2, R6, R123, R3 ;  /* 0x0000007b06027223 */ /* 0x000fe20000010003 */
[----:B------:R-:W-:Y:S01]  /*c3d0*/  UIMAD UR56, UR56, UR36, URZ ;  /* 0x00000024383872a4 */ /* 0x000fe2000f8e023f */
[----:B------:R-:W-:Y:S01]  /*c3e0*/  FADD.FTZ R150, R141, R150 ;  /* 0x000000968d967221 */ /* 0x000fe20000010000 */
[----:B------:R-:W-:Y:S01]  /*c3f0*/  UIADD3 UR45, UR58, UR45, URZ ;  /* 0x0000002d3a2d7290 */ /* 0x000fe2000fffe03f */
[----:B------:R-:W-:Y:S01]  /*c400*/  FMUL.FTZ R76, R163, R28 ;  /* 0x0000001ca34c7220 */ /* 0x000fe20000410000 */
[----:B------:R-:W-:Y:S01]  /*c410*/  UIMAD UR55, UR51, UR37, UR56 ;  /* 0x00000025333772a4 */ /* 0x000fe2000f8e0238 */
[----:B------:R-:W-:Y:S01]  /*c420*/  FADD.FTZ R63, R63, R2 ;  /* 0x000000023f3f7221 */ /* 0x000fe20000010000 */
[----:B------:R-:W-:Y:S01]  /*c430*/  UIMAD.WIDE.U32 UR44, UR51, UR36, UR44 ;  /* 0x00000024332c72a5 */ /* 0x000fe2000f8e002c */
[----:B------:R-:W-:Y:S01]  /*c440*/  FADD.FTZ R143, R150, R143 ;  /* 0x0000008f968f7221 */ /* 0x000fe20000010000 */
[----:B------:R-:W-:Y:S01]  /*c450*/  FMUL.FTZ R61, R99, R24 ;  /* 0x00000018633d7220 */ /* 0x000fe20000410000 */
[----:B------:R-:W-:Y:S01]  /*c460*/  FFMA.FTZ R227, R58, -R28, R227 ;  /* 0x8000001c3ae37223 */ /* 0x000fe200000100e3 */
[----:B------:R-:W-:Y:S01]  /*c470*/  UIADD3 UR55, UR55, UR45, URZ ;  /* 0x0000002d37377290 */ /* 0x000fe2000fffe03f */
[----:B------:R-:W-:Y:S01]  /*c480*/  FMUL.FTZ R99, R161, R24 ;  /* 0x00000018a1637220 */ /* 0x000fe20000410000 */
[----:B------:R-:W-:Y:S01]  /*c490*/  ULEA UR56, UP0, UR44, UR38, 0x3 ;  /* 0x000000262c387291 */ /* 0x000fe2000f80183f */
[----:B------:R-:W-:Y:S01]  /*c4a0*/  FMUL.FTZ R2, R101, R28 ;  /* 0x0000001c65027220 */ /* 0x000fe20000410000 */
[----:B------:R-:W-:Y:S01]  /*c4b0*/  FMUL.FTZ R150, R213, R76 ;  /* 0x0000004cd5967220 */ /* 0x000fe20000410000 */
[----:B------:R-:W-:Y:S01]  /*c4c0*/  UIADD3 UR45, UR7, -UR14, URZ ;  /* 0x8000000e072d7290 */ /* 0x000fe2000fffe03f */
[----:B------:R-:W-:Y:S01]  /*c4d0*/  FFMA.FTZ R228, R57, -R24, R228 ;  /* 0x8000001839e47223 */ /* 0x000fe200000100e4 */
[----:B------:R-:W-:Y:S01]  /*c4e0*/  ULEA.HI.X UR55, UR44, UR39, UR55, 0x3, UP0 ;  /* 0x000000272c377291 */ /* 0x000fe200080f1c37 */
[----:B------:R-:W-:Y:S01]  /*c4f0*/  FMUL.FTZ R101, R212, R99 ;  /* 0x00000063d4657220 */ /* 0x000fe20000410000 */
[-C--:B------:R-:W-:Y:S01]  /*c500*/  FFMA.FTZ R152, R227, R2.reuse, -R150 ;  /* 0x00000002e3987223 */ /* 0x080fe20000010896 */
[----:B------:R-:W-:Y:S01]  /*c510*/  UIMAD UR44, UR45, -0x1000, URZ ;  /* 0xfffff0002d2c78a4 */ /* 0x000fe2000f8e023f */
[----:B------:R-:W-:Y:S01]  /*c520*/  FMUL.FTZ R3, R213, R2 ;  /* 0x00000002d5037220 */ /* 0x000fe20000410000 */
[----:B------:R-:W-:Y:S01]  /*c530*/  USHF.L.U64.HI UR45, UR5, 0x2, UR4 ;  /* 0x00000002052d7899 */ /* 0x000fe20008010204 */
[-C--:B------:R-:W-:Y:S01]  /*c540*/  FFMA.FTZ R156, R228, R61.reuse, -R101 ;  /* 0x0000003de49c7223 */ /* 0x080fe20000010865 */
[----:B------:R-:W-:Y:S01]  /*c550*/  FADD.FTZ R143, R143, R152 ;  /* 0x000000988f8f7221 */ /* 0x000fe20000010000 */
[----:B------:R-:W-:Y:S01]  /*c560*/  FMUL.FTZ R154, R212, R61 ;  /* 0x0000003dd49a7220 */ /* 0x000fe20000410000 */
[----:B------:R-:W-:Y:S01]  /*c570*/  MOV R61, UR44 ;  /* 0x0000002c003d7c02 */ /* 0x000fe20008000f00 */
[----:B------:R-:W-:Y:S01]  /*c580*/  FFMA.FTZ R150, R76, R227, R3 ;  /* 0x000000e34c967223 */ /* 0x000fe20000010003 */
[----:B------:R-:W-:Y:S01]  /*c590*/  LEA R2, P1, R93, UR56, 0x2 ;  /* 0x000000385d027c11 */ /* 0x000fe2000f8210ff */
[----:B------:R-:W-:Y:S01]  /*c5a0*/  USHF.L.U32 UR44, UR5, 0x2, URZ ;  /* 0x00000002052c7899 */ /* 0x000fe2000800063f */
[----:B------:R-:W-:Y:S01]  /*c5b0*/  FADD.FTZ R143, R143, R156 ;  /* 0x0000009c8f8f7221 */ /* 0x000fe20000010000 */
[----:B0-----:R-:W-:Y:S01]  /*c5c0*/  IMAD R156, R4, UR45, RZ ;  /* 0x0000002d049c7c24 */ /* 0x001fe2000f8e02ff */
[----:B------:R-:W-:Y:S01]  /*c5d0*/  LEA.HI.X R3, R93, UR55, RZ, 0x2, P1 ;  /* 0x000000375d037c11 */ /* 0x000fe200088f14ff */
[----:B------:R-:W-:Y:S01]  /*c5e0*/  FADD.FTZ R63, R63, R150 ;  /* 0x000000963f3f7221 */ /* 0x000fe20000010000 */
[----:B------:R-:W-:Y:S01]  /*c5f0*/  FFMA.FTZ R154, R99, R228, R154 ;  /* 0x000000e4639a7223 */ /* 0x000fe2000001009a */
[-C--:B------:R-:W-:Y:S01]  /*c600*/  FMUL.FTZ R150, R187, R20.reuse ;  /* 0x00000014bb967220 */ /* 0x080fe20000410000 */
[----:B------:R-:W-:Y:S01]  /*c610*/  FMUL.FTZ R152, R79, R20 ;  /* 0x000000144f987220 */ /* 0x000fe20000410000 */
[----:B------:R-:W-:Y:S01]  /*c620*/  IMAD R5, R5, UR44, R156 ;  /* 0x0000002c05057c24 */ /* 0x000fe2000f8e029c */
[----:B------:R-:W-:Y:S01]  /*c630*/  IADD3 R156, R93, 0x80, RZ ;  /* 0x000000805d9c7810 */ /* 0x000fe20007ffe0ff */
[----:B------:R-:W-:Y:S01]  /*c640*/  FADD.FTZ R63, R63, R154 ;  /* 0x0000009a3f3f7221 */ /* 0x000fe20000010000 */
[----:B------:R-:W-:-:S04]  /*c650*/  IMAD.WIDE R2, R61, 0x4, R2 ;  /* 0x000000043d027825 */ /* 0x000fc800078e0202 */
[----:B------:R-:W-:Y:S01]  /*c660*/  FFMA.FTZ R229, R56, -R20, R229 ;  /* 0x8000001438e57223 */ /* 0x000fe200000100e5 */
[C---:B------:R-:W-:Y:S01]  /*c670*/  FMUL.FTZ R154, R211.reuse, R150 ;  /* 0x00000096d39a7220 */ /* 0x040fe20000410000 */
[----:B------:R-:W-:Y:S01]  /*c680*/  FMUL.FTZ R61, R211, R152 ;  /* 0x00000098d33d7220 */ /* 0x000fe20000410000 */
[----:B------:R-:W-:Y:S01]  /*c690*/  LEA.HI.SX32 R156, R156, R93, 0x1b ;  /* 0x0000005d9c9c7211 */ /* 0x000fe200078fdaff */
[----:B------:R-:W-:Y:S01]  /*c6a0*/  FMUL.FTZ R79, R77, R16 ;  /* 0x000000104d4f7220 */ /* 0x000fe20000410000 */
[----:B------:R-:W-:Y:S01]  /*c6b0*/  FFMA.FTZ R154, R229, R152, -R154 ;  /* 0x00000098e59a7223 */ /* 0x000fe2000001089a */
[----:B------:R-:W-:Y:S01]  /*c6c0*/  FFMA.FTZ R152, R150, R229, R61 ;  /* 0x000000e596987223 */ /* 0x000fe2000001003d */
[----:B------:R-:W-:Y:S01]  /*c6d0*/  LEA R61, R156, R91, 0x2 ;  /* 0x0000005b9c3d7211 */ /* 0x000fe200078e10ff */
[-C--:B------:R-:W-:Y:S01]  /*c6e0*/  FMUL.FTZ R77, R189, R16.reuse ;  /* 0x00000010bd4d7220 */ /* 0x080fe20000410000 */
[----:B------:R-:W-:Y:S01]  /*c6f0*/  FFMA.FTZ R230, R55, -R16, R230 ;  /* 0x8000001037e67223 */ /* 0x000fe200000100e6 */
[----:B------:R-:W-:Y:S01]  /*c700*/  FADD.FTZ R143, R143, R154 ;  /* 0x0000009a8f8f7221 */ /* 0x000fe20000010000 */
[----:B------:R-:W-:Y:S01]  /*c710*/  ISETP.GE.AND P1, PT, R62, 0x81, PT ;  /* 0x000000813e00780c */ /* 0x000fe20003f26270 */
[----:B------:R-:W-:Y:S01]  /*c720*/  FMUL.FTZ R101, R210, R77 ;  /* 0x0000004dd2657220 */ /* 0x000fe20000410000 */
[----:B------:R-:W0:Y:S01]  /*c730*/  LDS R61, [R61+0x4400] ;  /* 0x004400003d3d7984 */ /* 0x000e220000000800 */
[----:B------:R-:W-:-:S04]  /*c740*/  IMAD.WIDE.U32 R2, R4, UR44, R2 ;  /* 0x0000002c04027c25 */ /* 0x000fc8000f8e0002 */
[-C--:B------:R-:W-:Y:S01]  /*c750*/  FMUL.FTZ R4, R191, R12.reuse ;  /* 0x0000000cbf047220 */ /* 0x080fe20000410000 */
[-C--:B------:R-:W-:Y:S01]  /*c760*/  FFMA.FTZ R154, R230, R79.reuse, -R101 ;  /* 0x0000004fe69a7223 */ /* 0x080fe20000010865 */
[----:B------:R-:W-:Y:S01]  /*c770*/  FADD.FTZ R63, R63, R152 ;  /* 0x000000983f3f7221 */ /* 0x000fe20000010000 */
[-C--:B------:R-:W-:Y:S01]  /*c780*/  FFMA.FTZ R231, R54, -R12.reuse, R231 ;  /* 0x8000000c36e77223 */ /* 0x080fe200000100e7 */
[----:B------:R-:W-:Y:S01]  /*c790*/  FMUL.FTZ R67, R67, R12 ;  /* 0x0000000c43437220 */ /* 0x000fe20000410000 */
[----:B------:R-:W-:Y:S01]  /*c7a0*/  FADD.FTZ R143, R143, R154 ;  /* 0x0000009a8f8f7221 */ /* 0x000fe20000010000 */
[----:B------:R-:W-:Y:S01]  /*c7b0*/  FMUL.FTZ R152, R210, R79 ;  /* 0x0000004fd2987220 */ /* 0x000fe20000410000 */
[----:B------:R-:W-:Y:S01]  /*c7c0*/  FMUL.FTZ R154, R66, R4 ;  /* 0x00000004429a7220 */ /* 0x000fe20000410000 */
[----:B------:R-:W-:Y:S01]  /*c7d0*/  BSSY B0, `(.L_x_1063) ;  /* 0x000000c000007945 */ /* 0x000fe20003800000 */
[----:B------:R-:W-:Y:S01]  /*c7e0*/  IADD3 R3, R3, R5, RZ ;  /* 0x0000000503037210 */ /* 0x000fe20007ffe0ff */
[----:B------:R-:W-:Y:S01]  /*c7f0*/  FFMA.FTZ R152, R77, R230, R152 ;  /* 0x000000e64d987223 */ /* 0x000fe20000010098 */
[----:B------:R-:W-:Y:S01]  /*c800*/  FFMA.FTZ R154, R231, R67, -R154 ;  /* 0x00000043e79a7223 */ /* 0x000fe2000001089a */
[----:B------:R-:W-:Y:S01]  /*c810*/  FADD.FTZ R129, R60, -R129 ;  /* 0x800000813c817221 */ /* 0x000fe20000010000 */
[----:B------:R-:W-:Y:S01]  /*c820*/  FADD.FTZ R106, R106, R131 ;  /* 0x000000836a6a7221 */ /* 0x000fe20000010000 */
[----:B------:R-:W-:Y:S01]  /*c830*/  FADD.FTZ R60, R63, R152 ;  /* 0x000000983f3c7221 */ /* 0x000fe20000010000 */
[----:B------:R-:W-:Y:S01]  /*c840*/  FADD.FTZ R5, R143, R154 ;  /* 0x0000009a8f057221 */ /* 0x000fe20000010000 */
[----:B------:R-:W-:-:S02]  /*c850*/  IADD3 R152, R93, 0x100, RZ ;  /* 0x000001005d987810 */ /* 0x000fc40007ffe0ff */
[----:B------:R-:W-:Y:S01]  /*c860*/  IADD3 R154, R93, 0x180, RZ ;  /* 0x000001805d9a7810 */ /* 0x000fe20007ffe0ff */
[----:B------:R-:W-:Y:S06]  /*c870*/  @!P1 BRA `(.L_x_1064) ;  /* 0x0000000000049947 */ /* 0x000fec0003800000 */
[----:B0-----:R1:W-:Y:S02]  /*c880*/  REDG.E.ADD.F32.FTZ.RN.STRONG.GPU desc[UR20][R2.64+-0x3e00], R61 ;  /* 0xffc2003d020079a6 */ /* 0x0013e4000c10f394 */
.L_x_1064:
[----:B------:R-:W-:Y:S05]  /*c890*/  BSYNC B0 ;  /* 0x0000000000007941 */ /* 0x000fea0003800000 */
.L_x_1063:
[----:B------:R-:W-:Y:S01]  /*c8a0*/  LEA.HI.SX32 R152, R152, R93, 0x1b ;  /* 0x0000005d98987211 */ /* 0x000fe200078fdaff */
[----:B------:R-:W-:Y:S01]  /*c8b0*/  BSSY B0, `(.L_x_1065) ;  /* 0x0000010000007945 */ /* 0x000fe20003800000 */
[----:B------:R-:W-:Y:S02]  /*c8c0*/  ISETP.GE.AND P6, PT, R62, 0x101, PT ;  /* 0x000001013e00780c */ /* 0x000fe40003fc6270 */
[----:B01----:R-:W-:Y:S02]  /*c8d0*/  LEA R61, R152, R91, 0x2 ;  /* 0x0000005b983d7211 */ /* 0x003fe400078e10ff */
        /* <DEDUP_REMOVED lines=13> */
.L_x_1066:
[----:B------:R-:W-:Y:S05]  /*c9b0*/  BSYNC B0 ;  /* 0x0000000000007941 */ /* 0x000fea0003800000 */
.L_x_1065:
[----:B01----:R0:W1:Y:S01]  /*c9c0*/  LDS R61, [R154+0x4800] ;  /* 0x004800009a3d7984 */ /* 0x0030620000000800 */
[----:B------:R-:W-:Y:S01]  /*c9d0*/  BSSY B0, `(.L_x_1067) ;  /* 0x0000006000007945 */ /* 0x000fe20003800000 */
[----:B------:R-:W-:Y:S02]  /*c9e0*/  IADD3 R152, R93, 0x300, RZ ;  /* 0x000003005d987810 */ /* 0x000fe40007ffe0ff */
[----:B------:R-:W-:Y:S02]  /*c9f0*/  LEA.HI.SX32 R158, R158, R93, 0x1b ;  /* 0x0000005d9e9e7211 */ /* 0x000fe400078fdaff */
[----:B------:R-:W-:Y:S01]  /*ca00*/  LEA R156, R156, R91, 0x2 ;  /* 0x0000005b9c9c7211 */ /* 0x000fe200078e10ff */
[----:B------:R-:W-:Y:S06]  /*ca10*/  @!P1 BRA `(.L_x_1068) ;  /* 0x0000000000049947 */ /* 0x000fec0003800000 */
[----:B-1----:R2:W-:Y:S02]  /*ca20*/  REDG.E.ADD.F32.FTZ.RN.STRONG.GPU desc[UR20][R2.64+-0x3a00], R61 ;  /* 0xffc6003d020079a6 */ /* 0x0025e4000c10f394 */
.L_x_1068:
[----:B------:R-:W-:Y:S05]  /*ca30*/  BSYNC B0 ;  /* 0x0000000000007941 */ /* 0x000fea0003800000 */
.L_x_1067:
[----:B-12---:R1:W2:Y:S01]  /*ca40*/  LDS R61, [R156+0x4a00] ;  /* 0x004a00009c3d7984 */ /* 0x0062a20000000800 */
[----:B------:R-:W-:Y:S01]  /*ca50*/  BSSY B0, `(.L_x_1069) ;  /* 0x0000006000007945 */ /* 0x000fe20003800000 */
[----:B0-----:R-:W-:Y:S02]  /*ca60*/  IADD3 R154, R93, 0x380, RZ ;  /* 0x000003805d9a7810 */ /* 0x001fe40007ffe0ff */
[----:B------:R-:W-:Y:S02]  /*ca70*/  LEA.HI.SX32 R152, R152, R93, 0x1b ;  /* 0x0000005d98987211 */ /* 0x000fe400078fdaff */
[----:B------:R-:W-:Y:S01]  /*ca80*/  LEA R158, R158, R91, 0x2 ;  /* 0x0000005b9e9e7211 */ /* 0x000fe200078e10ff */
[----:B------:R-:W-:Y:S06]  /*ca90*/  @!P2 BRA `(.L_x_1070) ;  /* 0x000000000004a947 */ /* 0x000fec0003800000 */
[----:B--2---:R0:W-:Y:S02]  /*caa0*/  REDG.E.ADD.F32.FTZ.RN.STRONG.GPU desc[UR20][R2.64+-0x3800], R61 ;  /* 0xffc8003d020079a6 */ /* 0x0041e4000c10f394 */
.L_x_1070:
[----:B------:R-:W-:Y:S05]  /*cab0*/  BSYNC B0 ;  /* 0x0000000000007941 */ /* 0x000fea0003800000 */
.L_x_1069:
[----:B0-2---:R0:W2:Y:S01]  /*cac0*/  LDS R61, [R158+0x4c00] ;  /* 0x004c00009e3d7984 */ /* 0x0050a20000000800 */
[----:B------:R-:W-:Y:S01]  /*cad0*/  BSSY B0, `(.L_x_1071) ;  /* 0x0000005000007945 */ /* 0x000fe20003800000 */
[----:B------:R-:W-:Y:S02]  /*cae0*/  LEA.HI.SX32 R154, R154, R93, 0x1b ;  /* 0x0000005d9a9a7211 */ /* 0x000fe400078fdaff */
[----:B------:R-:W-:Y:S01]  /*caf0*/  LEA R152, R152, R91, 0x2 ;  /* 0x0000005b98987211 */ /* 0x000fe200078e10ff */
[----:B------:R-:W-:Y:S06]  /*cb00*/  @!P3 BRA `(.L_x_1072) ;  /* 0x000000000004b947 */ /* 0x000fec0003800000 */
[----:B--2---:R3:W-:Y:S02]  /*cb10*/  REDG.E.ADD.F32.FTZ.RN.STRONG.GPU desc[UR20][R2.64+-0x3600], R61 ;  /* 0xffca003d020079a6 */ /* 0x0047e4000c10f394 */
.L_x_1072:
[----:B------:R-:W-:Y:S05]  /*cb20*/  BSYNC B0 ;  /* 0x0000000000007941 */ /* 0x000fea0003800000 */
.L_x_1071:
[----:B--23--:R2:W3:Y:S01]  /*cb30*/  LDS R61, [R152+0x4e00] ;  /* 0x004e0000983d7984 */ /* 0x00c4e20000000800 */
[----:B------:R-:W-:Y:S01]  /*cb40*/  BSSY B0, `(.L_x_1073) ;  /* 0x0000004000007945 */ /* 0x000fe20003800000 */
[----:B------:R-:W-:-:S03]  /*cb50*/  LEA R63, R154, R91, 0x2 ;  /* 0x0000005b9a3f7211 */ /* 0x000fc600078e10ff */
[----:B------:R-:W-:Y:S05]  /*cb60*/  @!P4 BRA `(.L_x_1074) ;  /* 0x000000000004c947 */ /* 0x000fea0003800000 */
[----:B---3--:R4:W-:Y:S02]  /*cb70*/  REDG.E.ADD.F32.FTZ.RN.STRONG.GPU desc[UR20][R2.64+-0x3400], R61 ;  /* 0xffcc003d020079a6 */ /* 0x0089e4000c10f394 */
.L_x_1074:
[----:B------:R-:W-:Y:S05]  /*cb80*/  BSYNC B0 ;  /* 0x0000000000007941 */ /* 0x000fea0003800000 */
.L_x_1073:
[----:B---34-:R3:W4:Y:S01]  /*cb90*/  LDS R61, [R63+0x5000] ;  /* 0x005000003f3d7984 */ /* 0x0187220000000800 */
[----:B------:R-:W-:Y:S01]  /*cba0*/  BSSY B0, `(.L_x_1075) ;  /* 0x0000005000007945 */ /* 0x000fe20003800000 */
[C---:B--2---:R-:W-:Y:S02]  /*cbb0*/  IADD3 R152, R93.reuse, 0x400, RZ ;  /* 0x000004005d987810 */ /* 0x044fe40007ffe0ff */
[----:B------:R-:W-:Y:S01]  /*cbc0*/  IADD3 R154, R93, 0x480, RZ ;  /* 0x000004805d9a7810 */ /* 0x000fe20007ffe0ff */
[----:B------:R-:W-:Y:S06]  /*cbd0*/  @!P5 BRA `(.L_x_1076) ;  /* 0x000000000004d947 */ /* 0x000fec0003800000 */
[----:B----4-:R2:W-:Y:S02]  /*cbe0*/  REDG.E.ADD.F32.FTZ.RN.STRONG.GPU desc[UR20][R2.64+-0x3200], R61 ;  /* 0xffce003d020079a6 */ /* 0x0105e4000c10f394 */
.L_x_1076:
[----:B------:R-:W-:Y:S05]  /*cbf0*/  BSYNC B0 ;  /* 0x0000000000007941 */ /* 0x000fea0003800000 */
.L_x_1075:
[----:B------:R-:W-:Y:S01]  /*cc00*/  LEA.HI.SX32 R152, R152, R93, 0x1b ;  /* 0x0000005d98987211 */ /* 0x000fe200078fdaff */
[----:B------:R-:W-:Y:S01]  /*cc10*/  BSSY B0, `(.L_x_1077) ;  /* 0x0000010000007945 */ /* 0x000fe20003800000 */
[----:B------:R-:W-:Y:S02]  /*cc20*/  ISETP.GE.AND P6, PT, R62, 0x401, PT ;  /* 0x000004013e00780c */ /* 0x000fe40003fc6270 */
[----:B--2-4-:R-:W-:Y:S02]  /*cc30*/  LEA R61, R152, R91, 0x2 ;  /* 0x0000005b983d7211 */ /* 0x014fe400078e10ff */
[C---:B-1----:R-:W-:Y:S02]  /*cc40*/  IADD3 R156, R93.reuse, 0x500, RZ ;  /* 0x000005005d9c7810 */ /* 0x042fe40007ffe0ff */
[----:B------:R-:W-:Y:S02]  /*cc50*/  LEA.HI.SX32 R154, R154, R93, 0x1b ;  /* 0x0000005d9a9a7211 */ /* 0x000fe400078fdaff */
[----:B------:R-:W1:Y:S01]  /*cc60*/  LDS R61, [R61+0x5200] ;  /* 0x005200003d3d7984 */ /* 0x000e620000000800 */
[----:B0-----:R-:W-:-:S02]  /*cc70*/  IADD3 R158, R93, 0x580, RZ ;  /* 0x000005805d9e7810 */ /* 0x001fc40007ffe0ff */
        /* <DEDUP_REMOVED lines=8> */
[----:B-1----:R0:W-:Y:S02]  /*cd00*/  REDG.E.ADD.F32.FTZ.RN.STRONG.GPU desc[UR20][R2.64+-0x3000], R61 ;  /* 0xffd0003d020079a6 */ /* 0x0021e4000c10f394 */
.L_x_1078:
[----:B------:R-:W-:Y:S05]  /*cd10*/  BSYNC B0 ;  /* 0x0000000000007941 */ /* 0x000fea0003800000 */
.L_x_1077:
[----:B01----:R0:W1:Y:S01]  /*cd20*/  LDS R61, [R154+0x5400] ;  /* 0x005400009a3d7984 */ /* 0x0030620000000800 */
[----:B------:R-:W-:Y:S01]  /*cd30*/  BSSY B0, `(.L_x_1079) ;  /* 0x0000006000007945 */ /* 0x000fe20003800000 */
[----:B------:R-:W-:Y:S02]  /*cd40*/  IADD3 R152, R93, 0x600, RZ ;  /* 0x000006005d987810 */ /* 0x000fe40007ffe0ff */
[----:B------:R-:W-:Y:S02]  /*cd50*/  LEA.HI.SX32 R158, R158, R93, 0x1b ;  /* 0x0000005d9e9e7211 */ /* 0x000fe400078fdaff */
[----:B------:R-:W-:Y:S01]  /*cd60*/  LEA R156, R156, R91, 0x2 ;  /* 0x0000005b9c9c7211 */ /* 0x000fe200078e10ff */
[----:B------:R-:W-:Y:S06]  /*cd70*/  @!P1 BRA `(.L_x_1080) ;  /* 0x0000000000049947 */ /* 0x000fec0003800000 */
[----:B-1----:R2:W-:Y:S02]  /*cd80*/  REDG.E.ADD.F32.FTZ.RN.STRONG.GPU desc[UR20][R2.64+-0x2e00], R61 ;  /* 0xffd2003d020079a6 */ /* 0x0025e4000c10f394 */
.L_x_1080:
[----:B------:R-:W-:Y:S05]  /*cd90*/  BSYNC B0 ;  /* 0x0000000000007941 */ /* 0x000fea0003800000 */
.L_x_1079:
[----:B-12---:R1:W2:Y:S01]  /*cda0*/  LDS R61, [R156+0x5600] ;  /* 0x005600009c3d7984 */ /* 0x0062a20000000800 */
[----:B------:R-:W-:Y:S01]  /*cdb0*/  BSSY B0, `(.L_x_1081) ;  /* 0x0000006000007945 */ /* 0x000fe20003800000 */
[----:B0-----:R-:W-:Y:S02]  /*cdc0*/  IADD3 R154, R93, 0x680, RZ ;  /* 0x000006805d9a7810 */ /* 0x001fe40007ffe0ff */
[----:B------:R-:W-:Y:S02]  /*cdd0*/  LEA.HI.SX32 R152, R152, R93, 0x1b ;  /* 0x0000005d98987211 */ /* 0x000fe400078fdaff */
[----:B------:R-:W-:Y:S01]  /*cde0*/  LEA R158, R158, R91, 0x2 ;  /* 0x0000005b9e9e7211 */ /* 0x000fe200078e10ff */
[----:B------:R-:W-:Y:S06]  /*cdf0*/  @!P2 BRA `(.L_x_1082) ;  /* 0x000000000004a947 */ /* 0x000fec0003800000 */
[----:B--2---:R0:W-:Y:S02]  /*ce00*/  REDG.E.ADD.F32.FTZ.RN.STRONG.GPU desc[UR20][R2.64+-0x2c00], R61 ;  /* 0xffd4003d020079a6 */ /* 0x0041e4000c10f394 */
.L_x_1082:
[----:B------:R-:W-:Y:S05]  /*ce10*/  BSYNC B0 ;  /* 0x0000000000007941 */ /* 0x000fea0003800000 */
.L_x_1081:
[----:B0-2---:R0:W2:Y:S01]  /*ce20*/  LDS R61, [R158+0x5800] ;  /* 0x005800009e3d7984 */ /* 0x0050a20000000800 */
[----:B------:R-:W-:Y:S01]  /*ce30*/  BSSY B0, `(.L_x_1083) ;  /* 0x0000005000007945 */ /* 0x000fe20003800000 */
[----:B------:R-:W-:Y:S02]  /*ce40*/  LEA.HI.SX32 R154, R154, R93, 0x1b ;  /* 0x0000005d9a9a7211 */ /* 0x000fe400078fdaff */
[----:B------:R-:W-:Y:S01]  /*ce50*/  LEA R152, R152, R91, 0x2 ;  /* 0x0000005b98987211 */ /* 0x000fe200078e10ff */
[----:B------:R-:W-:Y:S06]  /*ce60*/  @!P3 BRA `(.L_x_1084) ;  /* 0x000000000004b947 */ /* 0x000fec0003800000 */
[----:B--2---:R4:W-:Y:S02]  /*ce70*/  REDG.E.ADD.F32.FTZ.RN.STRONG.GPU desc[UR20][R2.64+-0x2a00], R61 ;  /* 0xffd6003d020079a6 */ /* 0x0049e4000c10f394 */
.L_x_1084:
[----:B------:R-:W-:Y:S05]  /*ce80*/  BSYNC B0 ;  /* 0x0000000000007941 */ /* 0x000fea0003800000 */
.L_x_1083:
[----:B--2-4-:R2:W4:Y:S01]  /*ce90*/  LDS R61, [R152+0x5a00] ;  /* 0x005a0000983d7984 */ /* 0x0145220000000800 */
[----:B------:R-:W-:Y:S01]  /*cea0*/  BSSY B0, `(.L_x_1085) ;  /* 0x0000004000007945 */ /* 0x000fe20003800000 */
[----:B---3--:R-:W-:-:S03]  /*ceb0*/  LEA R63, R154, R91, 0x2 ;  /* 0x0000005b9a3f7211 */ /* 0x008fc600078e10ff */
[----:B------:R-:W-:Y:S05]  /*cec0*/  @!P4 BRA `(.L_x_1086) ;  /* 0x000000000004c947 */ /* 0x000fea0003800000 */
[----:B----4-:R3:W-:Y:S02]  /*ced0*/  REDG.E.ADD.F32.FTZ.RN.STRONG.GPU desc[UR20][R2.64+-0x2800], R61 ;  /* 0xffd8003d020079a6 */ /* 0x0107e4000c10f394 */
.L_x_1086:
[----:B------:R-:W-:Y:S05]  /*cee0*/  BSYNC B0 ;  /* 0x0000000000007941 */ /* 0x000fea0003800000 */
.L_x_1085:
[----:B---34-:R3:W4:Y:S01]  /*cef0*/  LDS R61, [R63+0x5c00] ;  /* 0x005c00003f3d7984 */ /* 0x0187220000000800 */
[----:B------:R-:W-:Y:S01]  /*cf00*/  BSSY B0, `(.L_x_1087) ;  /* 0x0000005000007945 */ /* 0x000fe20003800000 */
[C---:B--2---:R-:W-:Y:S02]  /*cf10*/  IADD3 R152, R93.reuse, 0x700, RZ ;  /* 0x000007005d987810 */ /* 0x044fe40007ffe0ff */
[----:B------:R-:W-:Y:S01]  /*cf20*/  IADD3 R154, R93, 0x780, RZ ;  /* 0x000007805d9a7810 */ /* 0x000fe20007ffe0ff */
[----:B------:R-:W-:Y:S06]  /*cf30*/  @!P5 BRA `(.L_x_1088) ;  /* 0x000000000004d947 */ /* 0x000fec0003800000 */
[----:B----4-:R2:W-:Y:S02]  /*cf40*/  REDG.E.ADD.F32.FTZ.RN.STRONG.GPU desc[UR20][R2.64+-0x2600], R61 ;  /* 0xffda003d020079a6 */ /* 0x0105e4000c10f394 */
.L_x_1088:
[----:B------:R-:W-:Y:S05]  /*cf50*/  BSYNC B0 ;  /* 0x0000000000007941 */ /* 0x000fea0003800000 */
.L_x_1087:
        /* <DEDUP_REMOVED lines=17> */
.L_x_1090:
[----:B------:R-:W-:Y:S05]  /*d070*/  BSYNC B0 ;  /* 0x0000000000007941 */ /* 0x000fea0003800000 */
.L_x_1089:
[----:B01----:R0:W1:Y:S01]  /*d080*/  LDS R61, [R154+0x6000] ;  /* 0x006000009a3d7984 */ /* 0x0030620000000800 */
[----:B------:R-:W-:Y:S01]  /*d090*/  BSSY B0, `(.L_x_1091) ;  /* 0x0000006000007945 */ /* 0x000fe20003800000 */
[----:B------:R-:W-:Y:S02]  /*d0a0*/  IADD3 R152, R93, 0x900, RZ ;  /* 0x000009005d987810 */ /* 0x000fe40007ffe0ff */
[----:B------:R-:W-:Y:S02]  /*d0b0*/  LEA.HI.SX32 R158, R158, R93, 0x1b ;  /* 0x0000005d9e9e7211 */ /* 0x000fe400078fdaff */
[----:B------:R-:W-:Y:S01]  /*d0c0*/  LEA R156, R156, R91, 0x2 ;  /* 0x0000005b9c9c7211 */ /* 0x000fe200078e10ff */
[----:B------:R-:W-:Y:S06]  /*d0d0*/  @!P1 BRA `(.L_x_1092) ;  /* 0x0000000000049947 */ /* 0x000fec0003800000 */
[----:B-1----:R2:W-:Y:S02]  /*d0e0*/  REDG.E.ADD.F32.FTZ.RN.STRONG.GPU desc[UR20][R2.64+-0x2200], R61 ;  /* 0xffde003d020079a6 */ /* 0x0025e4000c10f394 */
.L_x_1092:
[----:B------:R-:W-:Y:S05]  /*d0f0*/  BSYNC B0 ;  /* 0x0000000000007941 */ /* 0x000fea0003800000 */
.L_x_1091:
[----:B-12---:R1:W2:Y:S01]  /*d100*/  LDS R61, [R156+0x6200] ;  /* 0x006200009c3d7984 */ /* 0x0062a20000000800 */
[----:B------:R-:W-:Y:S01]  /*d110*/  BSSY B0, `(.L_x_1093) ;  /* 0x0000006000007945 */ /* 0x000fe20003800000 */
[----:B0-----:R-:W-:Y:S02]  /*d120*/  IADD3 R154, R93, 0x980, RZ ;  /* 0x000009805d9a7810 */ /* 0x001fe40007ffe0ff */
[----:B------:R-:W-:Y:S02]  /*d130*/  LEA.HI.SX32 R152, R152, R93, 0x1b ;  /* 0x0000005d98987211 */ /* 0x000fe400078fdaff */
[----:B------:R-:W-:Y:S01]  /*d140*/  LEA R158, R158, R91, 0x2 ;  /* 0x0000005b9e9e7211 */ /* 0x000fe200078e10ff */
[----:B------:R-:W-:Y:S06]  /*d150*/  @!P2 BRA `(.L_x_1094) ;  /* 0x000000000004a947 */ /* 0x000fec0003800000 */
[----:B--2---:R0:W-:Y:S02]  /*d160*/  REDG.E.ADD.F32.FTZ.RN.STRONG.GPU desc[UR20][R2.64+-0x2000], R61 ;  /* 0xffe0003d020079a6 */ /* 0x0041e4000c10f394 */
.L_x_1094:
[----:B------:R-:W-:Y:S05]  /*d170*/  BSYNC B0 ;  /* 0x0000000000007941 */ /* 0x000fea0003800000 */
.L_x_1093:
[----:B0-2---:R0:W2:Y:S01]  /*d180*/  LDS R61, [R158+0x6400] ;  /* 0x006400009e3d7984 */ /* 0x0050a20000000800 */
[----:B------:R-:W-:Y:S01]  /*d190*/  BSSY B0, `(.L_x_1095) ;  /* 0x0000005000007945 */ /* 0x000fe20003800000 */
[----:B------:R-:W-:Y:S02]  /*d1a0*/  LEA.HI.SX32 R154, R154, R93, 0x1b ;  /* 0x0000005d9a9a7211 */ /* 0x000fe400078fdaff */
[----:B------:R-:W-:Y:S01]  /*d1b0*/  LEA R152, R152, R91, 0x2 ;  /* 0x0000005b98987211 */ /* 0x000fe200078e10ff */
[----:B------:R-:W-:Y:S06]  /*d1c0*/  @!P3 BRA `(.L_x_1096) ;  /* 0x000000000004b947 */ /* 0x000fec0003800000 */
[----:B--2---:R4:W-:Y:S02]  /*d1d0*/  REDG.E.ADD.F32.FTZ.RN.STRONG.GPU desc[UR20][R2.64+-0x1e00], R61 ;  /* 0xffe2003d020079a6 */ /* 0x0049e4000c10f394 */
.L_x_1096:
[----:B------:R-:W-:Y:S05]  /*d1e0*/  BSYNC B0 ;  /* 0x0000000000007941 */ /* 0x000fea0003800000 */
.L_x_1095:
[----:B--2-4-:R2:W4:Y:S01]  /*d1f0*/  LDS R61, [R152+0x6600] ;  /* 0x00660000983d7984 */ /* 0x0145220000000800 */
[----:B------:R-:W-:Y:S01]  /*d200*/  BSSY B0, `(.L_x_1097) ;  /* 0x0000004000007945 */ /* 0x000fe20003800000 */
[----:B---3--:R-:W-:-:S03]  /*d210*/  LEA R63, R154, R91, 0x2 ;  /* 0x0000005b9a3f7211 */ /* 0x008fc600078e10ff */
[----:B------:R-:W-:Y:S05]  /*d220*/  @!P4 BRA `(.L_x_1098) ;  /* 0x000000000004c947 */ /* 0x000fea0003800000 */
[----:B----4-:R3:W-:Y:S02]  /*d230*/  REDG.E.ADD.F32.FTZ.RN.STRONG.GPU desc[UR20][R2.64+-0x1c00], R61 ;  /* 0xffe4003d020079a6 */ /* 0x0107e4000c10f394 */
.L_x_1098:
[----:B------:R-:W-:Y:S05]  /*d240*/  BSYNC B0 ;  /* 0x0000000000007941 */ /* 0x000fea0003800000 */
.L_x_1097:
[----:B---34-:R3:W4:Y:S01]  /*d250*/  LDS R61, [R63+0x6800] ;  /* 0x006800003f3d7984 */ /* 0x0187220000000800 */
[----:B------:R-:W-:Y:S01]  /*d260*/  BSSY B0, `(.L_x_1099) ;  /* 0x0000005000007945 */ /* 0x000fe20003800000 */
[C---:B--2---:R-:W-:Y:S02]  /*d270*/  IADD3 R152, R93.reuse, 0xa00, RZ ;  /* 0x00000a005d987810 */ /* 0x044fe40007ffe0ff */
[----:B------:R-:W-:Y:S01]  /*d280*/  IADD3 R154, R93, 0xa80, RZ ;  /* 0x00000a805d9a7810 */ /* 0x000fe20007ffe0ff */
[----:B------:R-:W-:Y:S06]  /*d290*/  @!P5 BRA `(.L_x_1100) ;  /* 0x000000000004d947 */ /* 0x000fec0003800000 */
[----:B----4-:R2:W-:Y:S02]  /*d2a0*/  REDG.E.ADD.F32.FTZ.RN.STRONG.GPU desc[UR20][R2.64+-0x1a00], R61 ;  /* 0xffe6003d020079a6 */ /* 0x0105e4000c10f394 */
.L_x_1100:
[----:B------:R-:W-:Y:S05]  /*d2b0*/  BSYNC B0 ;  /* 0x0000000000007941 */ /* 0x000fea0003800000 */
.L_x_1099:
        /* <DEDUP_REMOVED lines=17> */
.L_x_1102:
[----:B------:R-:W-:Y:S05]  /*d3d0*/  BSYNC B0 ;  /* 0x0000000000007941 */ /* 0x000fea0003800000 */
.L_x_1101:
[----:B01----:R0:W1:Y:S01]  /*d3e0*/  LDS R61, [R154+0x6c00] ;  /* 0x006c00009a3d7984 */ /* 0x0030620000000800 */
[----:B------:R-:W-:Y:S01]  /*d3f0*/  BSSY B0, `(.L_x_1103) ;  /* 0x0000006000007945 */ /* 0x000fe20003800000 */
[----:B------:R-:W-:Y:S02]  /*d400*/  IADD3 R152, R93, 0xc00, RZ ;  /* 0x00000c005d987810 */ /* 0x000fe40007ffe0ff */
[----:B------:R-:W-:Y:S02]  /*d410*/  LEA.HI.SX32 R158, R158, R93, 0x1b ;  /* 0x0000005d9e9e7211 */ /* 0x000fe400078fdaff */
[----:B------:R-:W-:Y:S01]  /*d420*/  LEA R156, R156, R91, 0x2 ;  /* 0x0000005b9c9c7211 */ /* 0x000fe200078e10ff */
[----:B------:R-:W-:Y:S06]  /*d430*/  @!P1 BRA `(.L_x_1104) ;  /* 0x0000000000049947 */ /* 0x000fec0003800000 */
[----:B-1----:R2:W-:Y:S02]  /*d440*/  REDG.E.ADD.F32.FTZ.RN.STRONG.GPU desc[UR20][R2.64+-0x1600], R61 ;  /* 0xffea003d020079a6 */ /* 0x0025e4000c10f394 */
.L_x_1104:
[----:B------:R-:W-:Y:S05]  /*d450*/  BSYNC B0 ;  /* 0x0000000000007941 */ /* 0x000fea0003800000 */
.L_x_1103:
[----:B-12---:R1:W2:Y:S01]  /*d460*/  LDS R61, [R156+0x6e00] ;  /* 0x006e00009c3d7984 */ /* 0x0062a20000000800 */
[----:B------:R-:W-:Y:S01]  /*d470*/  BSSY B0, `(.L_x_1105) ;  /* 0x0000006000007945 */ /* 0x000fe20003800000 */
[----:B0-----:R-:W-:Y:S02]  /*d480*/  IADD3 R154, R93, 0xc80, RZ ;  /* 0x00000c805d9a7810 */ /* 0x001fe40007ffe0ff */
[----:B------:R-:W-:Y:S02]  /*d490*/  LEA.HI.SX32 R152, R152, R93, 0x1b ;  /* 0x0000005d98987211 */ /* 0x000fe400078fdaff */
[----:B------:R-:W-:Y:S01]  /*d4a0*/  LEA R158, R158, R91, 0x2 ;  /* 0x0000005b9e9e7211 */ /* 0x000fe200078e10ff */
[----:B------:R-:W-:Y:S06]  /*d4b0*/  @!P2 BRA `(.L_x_1106) ;  /* 0x000000000004a947 */ /* 0x000fec0003800000 */
[----:B--2---:R0:W-:Y:S02]  /*d4c0*/  REDG.E.ADD.F32.FTZ.RN.STRONG.GPU desc[UR20][R2.64+-0x1400], R61 ;  /* 0xffec003d020079a6 */ /* 0x0041e4000c10f394 */
.L_x_1106:
[----:B------:R-:W-:Y:S05]  /*d4d0*/  BSYNC B0 ;  /* 0x0000000000007941 */ /* 0x000fea0003800000 */
.L_x_1105:
[----:B0-2---:R0:W2:Y:S01]  /*d4e0*/  LDS R61, [R158+0x7000] ;  /* 0x007000009e3d7984 */ /* 0x0050a20000000800 */
[----:B------:R-:W-:Y:S01]  /*d4f0*/  BSSY B0, `(.L_x_1107) ;  /* 0x0000005000007945 */ /* 0x000fe20003800000 */
[----:B------:R-:W-:Y:S02]  /*d500*/  LEA.HI.SX32 R154, R154, R93, 0x1b ;  /* 0x0000005d9a9a7211 */ /* 0x000fe400078fdaff */
[----:B------:R-:W-:Y:S01]  /*d510*/  LEA R152, R152, R91, 0x2 ;  /* 0x0000005b98987211 */ /* 0x000fe200078e10ff */
[----:B------:R-:W-:Y:S06]  /*d520*/  @!P3 BRA `(.L_x_1108) ;  /* 0x000000000004b947 */ /* 0x000fec0003800000 */
[----:B--2---:R4:W-:Y:S02]  /*d530*/  REDG.E.ADD.F32.FTZ.RN.STRONG.GPU desc[UR20][R2.64+-0x1200], R61 ;  /* 0xffee003d020079a6 */ /* 0x0049e4000c10f394 */
.L_x_1108:
[----:B------:R-:W-:Y:S05]  /*d540*/  BSYNC B0 ;  /* 0x0000000000007941 */ /* 0x000fea0003800000 */
.L_x_1107:
[----:B--2-4-:R2:W4:Y:S01]  /*d550*/  LDS R61, [R152+0x7200] ;  /* 0x00720000983d7984 */ /* 0x0145220000000800 */
[----:B------:R-:W-:Y:S01]  /*d560*/  BSSY B0, `(.L_x_1109) ;  /* 0x0000004000007945 */ /* 0x000fe20003800000 */
[----:B---3--:R-:W-:-:S03]  /*d570*/  LEA R63, R154, R91, 0x2 ;  /* 0x0000005b9a3f7211 */ /* 0x008fc600078e10ff */
[----:B------:R-:W-:Y:S05]  /*d580*/  @!P4 BRA `(.L_x_1110) ;  /* 0x000000000004c947 */ /* 0x000fea0003800000 */
[----:B----4-:R3:W-:Y:S02]  /*d590*/  REDG.E.ADD.F32.FTZ.RN.STRONG.GPU desc[UR20][R2.64+-0x1000], R61 ;  /* 0xfff0003d020079a6 */ /* 0x0107e4000c10f394 */
.L_x_1110:
[----:B------:R-:W-:Y:S05]  /*d5a0*/  BSYNC B0 ;  /* 0x0000000000007941 */ /* 0x000fea0003800000 */
.L_x_1109:
[----:B---34-:R3:W4:Y:S01]  /*d5b0*/  LDS R61, [R63+0x7400] ;  /* 0x007400003f3d7984 */ /* 0x0187220000000800 */
[----:B------:R-:W-:Y:S01]  /*d5c0*/  BSSY B0, `(.L_x_1111) ;  /* 0x0000005000007945 */ /* 0x000fe20003800000 */
[C---:B--2---:R-:W-:Y:S02]  /*d5d0*/  IADD3 R152, R93.reuse, 0xd00, RZ ;  /* 0x00000d005d987810 */ /* 0x044fe40007ffe0ff */
[----:B------:R-:W-:Y:S01]  /*d5e0*/  IADD3 R154, R93, 0xd80, RZ ;  /* 0x00000d805d9a7810 */ /* 0x000fe20007ffe0ff */
[----:B------:R-:W-:Y:S06]  /*d5f0*/  @!P5 BRA `(.L_x_1112) ;  /* 0x000000000004d947 */ /* 0x000fec0003800000 */
[----:B----4-:R2:W-:Y:S02]  /*d600*/  REDG.E.ADD.F32.FTZ.RN.STRONG.GPU desc[UR20][R2.64+-0xe00], R61 ;  /* 0xfff2003d020079a6 */ /* 0x0105e4000c10f394 */
.L_x_1112:
[----:B------:R-:W-:Y:S05]  /*d610*/  BSYNC B0 ;  /* 0x0000000000007941 */ /* 0x000fea0003800000 */
.L_x_1111:
        /* <DEDUP_REMOVED lines=17> */
.L_x_1114:
[----:B------:R-:W-:Y:S05]  /*d730*/  BSYNC B0 ;  /* 0x0000000000007941 */ /* 0x000fea0003800000 */
.L_x_1113:
[----:B01----:R0:W1:Y:S01]  /*d740*/  LDS R61, [R154+0x7800] ;  /* 0x007800009a3d7984 */ /* 0x0030620000000800 */
[----:B------:R-:W-:Y:S01]  /*d750*/  BSSY B0, `(.L_x_1115) ;  /* 0x0000006000007945 */ /* 0x000fe20003800000 */
[----:B------:R-:W-:Y:S02]  /*d760*/  IADD3 R62, R93, 0xf00, RZ ;  /* 0x00000f005d3e7810 */ /* 0x000fe40007ffe0ff */
[----:B------:R-:W-:Y:S02]  /*d770*/  LEA.HI.SX32 R158, R158, R93, 0x1b ;  /* 0x0000005d9e9e7211 */ /* 0x000fe400078fdaff */
[----:B------:R-:W-:Y:S01]  /*d780*/  LEA R156, R156, R91, 0x2 ;  /* 0x0000005b9c9c7211 */ /* 0x000fe200078e10ff */
[----:B------:R-:W-:Y:S06]  /*d790*/  @!P1 BRA `(.L_x_1116) ;  /* 0x0000000000049947 */ /* 0x000fec0003800000 */
[----:B-1----:R2:W-:Y:S02]  /*d7a0*/  REDG.E.ADD.F32.FTZ.RN.STRONG.GPU desc[UR20][R2.64+-0xa00], R61 ;  /* 0xfff6003d020079a6 */ /* 0x0025e4000c10f394 */
.L_x_1116:
[----:B------:R-:W-:Y:S05]  /*d7b0*/  BSYNC B0 ;  /* 0x0000000000007941 */ /* 0x000fea0003800000 */
.L_x_1115:
[----:B-12---:R1:W2:Y:S01]  /*d7c0*/  LDS R61, [R156+0x7a00] ;  /* 0x007a00009c3d7984 */ /* 0x0062a20000000800 */
[----:B------:R-:W-:Y:S01]  /*d7d0*/  BSSY B0, `(.L_x_1117) ;  /* 0x0000006000007945 */ /* 0x000fe20003800000 */
[----:B------:R-:W-:Y:S02]  /*d7e0*/  IADD3 R152, R93, 0xf80, RZ ;  /* 0x00000f805d987810 */ /* 0x000fe40007ffe0ff */
[----:B------:R-:W-:Y:S02]  /*d7f0*/  LEA.HI.SX32 R62, R62, R93, 0x1b ;  /* 0x0000005d3e3e7211 */ /* 0x000fe400078fdaff */
[----:B------:R-:W-:Y:S01]  /*d800*/  LEA R158, R158, R91, 0x2 ;  /* 0x0000005b9e9e7211 */ /* 0x000fe200078e10ff */
[----:B------:R-:W-:Y:S06]  /*d810*/  @!P2 BRA `(.L_x_1118) ;  /* 0x000000000004a947 */ /* 0x000fec0003800000 */
[----:B--2---:R4:W-:Y:S02]  /*d820*/  REDG.E.ADD.F32.FTZ.RN.STRONG.GPU desc[UR20][R2.64+-0x800], R61 ;  /* 0xfff8003d020079a6 */ /* 0x0049e4000c10f394 */
.L_x_1118:
[----:B------:R-:W-:Y:S05]  /*d830*/  BSYNC B0 ;  /* 0x0000000000007941 */ /* 0x000fea0003800000 */
.L_x_1117:
[----:B--2-4-:R2:W4:Y:S01]  /*d840*/  LDS R61, [R158+0x7c00] ;  /* 0x007c00009e3d7984 */ /* 0x0145220000000800 */
[----:B------:R-:W-:Y:S01]  /*d850*/  BSSY B0, `(.L_x_1119) ;  /* 0x0000006000007945 */ /* 0x000fe20003800000 */
[----:B------:R-:W-:Y:S01]  /*d860*/  LEA.HI.SX32 R152, R152, R93, 0x1b ;  /* 0x0000005d98987211 */ /* 0x000fe200078fdaff */
[----:B------:R-:W-:Y:S01]  /*d870*/  FMUL.FTZ R67, R66, R67 ;  /* 0x0000004342437220 */ /* 0x000fe20000410000 */
[----:B------:R-:W-:Y:S01]  /*d880*/  LEA R62, R62, R91, 0x2 ;  /* 0x0000005b3e3e7211 */ /* 0x000fe200078e10ff */
[----:B------:R-:W-:Y:S06]  /*d890*/  @!P3 BRA `(.L_x_1120) ;  /* 0x000000000004b947 */ /* 0x000fec0003800000 */
[----:B----4-:R4:W-:Y:S02]  /*d8a0*/  REDG.E.ADD.F32.FTZ.RN.STRONG.GPU desc[UR20][R2.64+-0x600], R61 ;  /* 0xfffa003d020079a6 */ /* 0x0109e4000c10f394 */
.L_x_1120:
[----:B------:R-:W-:Y:S05]  /*d8b0*/  BSYNC B0 ;  /* 0x0000000000007941 */ /* 0x000fea0003800000 */
.L_x_1119:
[----:B----4-:R4:W0:Y:S01]  /*d8c0*/  LDS R61, [R62+0x7e00] ;  /* 0x007e00003e3d7984 */ /* 0x0108220000000800 */
[----:B------:R-:W-:Y:S01]  /*d8d0*/  BSSY B0, `(.L_x_1121) ;  /* 0x0000005000007945 */ /* 0x000fe20003800000 */
[----:B------:R-:W-:Y:S01]  /*d8e0*/  LEA R152, R152, R91, 0x2 ;  /* 0x0000005b98987211 */ /* 0x000fe200078e10ff */
[----:B------:R-:W-:Y:S02]  /*d8f0*/  FFMA.FTZ R67, R4, R231, R67 ;  /* 0x000000e704437223 */ /* 0x000fe40000010043 */
[----:B------:R-:W-:Y:S05]  /*d900*/  @!P4 BRA `(.L_x_1122) ;  /* 0x000000000004c947 */ /* 0x000fea0003800000 */
[----:B0-----:R0:W-:Y:S02]  /*d910*/  REDG.E.ADD.F32.FTZ.RN.STRONG.GPU desc[UR20][R2.64+-0x400], R61 ;  /* 0xfffc003d020079a6 */ /* 0x0011e4000c10f394 */
.L_x_1122:
[----:B------:R-:W-:Y:S05]  /*d920*/  BSYNC B0 ;  /* 0x0000000000007941 */ /* 0x000fea0003800000 */
.L_x_1121:
[----:B0-----:R0:W0:Y:S01]  /*d930*/  LDS R61, [R152+0x8000] ;  /* 0x00800000983d7984 */ /* 0x0010220000000800 */
[----:B------:R-:W-:Y:S01]  /*d940*/  BSSY B0, `(.L_x_1123) ;  /* 0x0000004000007945 */ /* 0x000fe20003800000 */
[----:B------:R-:W-:-:S03]  /*d950*/  FADD.FTZ R60, R60, R67 ;  /* 0x000000433c3c7221 */ /* 0x000fc60000010000 */
[----:B------:R-:W-:Y:S05]  /*d960*/  @!P5 BRA `(.L_x_1124) ;  /* 0x000000000004d947 */ /* 0x000fea0003800000 */
[----:B0-----:R0:W-:Y:S02]  /*d970*/  REDG.E.ADD.F32.FTZ.RN.STRONG.GPU desc[UR20][R2.64+-0x200], R61 ;  /* 0xfffe003d020079a6 */ /* 0x0011e4000c10f394 */
.L_x_1124:
[----:B------:R-:W-:Y:S05]  /*d980*/  BSYNC B0 ;  /* 0x0000000000007941 */ /* 0x000fea0003800000 */
.L_x_1123:
[----:B------:R-:W5:Y:S01]  /*d990*/  LDL R79, [R1+0x8] ;  /* 0x00000800014f7983 */ /* 0x000f620000100800 */
[----:B------:R-:W-:Y:S01]  /*d9a0*/  ISETP.GT.AND P1, PT, R92, 0x1e, PT ;  /* 0x0000001e5c00780c */ /* 0x000fe20003f24270 */
[----:B------:R-:W-:Y:S01]  /*d9b0*/  FMUL.FTZ R121, R66, R121 ;  /* 0x0000007942797220 */ /* 0x000fe20000410000 */
[----:B0-----:R-:W-:Y:S01]  /*d9c0*/  MOV R61, R5 ;  /* 0x00000005003d7202 */ /* 0x001fe20000000f00 */
[----:B------:R-:W0:Y:S01]  /*d9d0*/  SHFL.DOWN PT, R2, R5, 0x1, 0x1f ;  /* 0x08201f0005027f89 */ /* 0x000e2200000e0000 */
[----:B----4-:R-:W-:Y:S01]  /*d9e0*/  MOV R62, R106 ;  /* 0x0000006a003e7202 */ /* 0x010fe20000000f00 */
[----:B------:R-:W-:Y:S01]  /*d9f0*/  FADD.FTZ R7, R4, R7 ;  /* 0x0000000704077221 */ /* 0x000fe20000010000 */
[----:B---3--:R-:W-:Y:S01]  /*da00*/  MOV R63, R129 ;  /* 0x00000081003f7202 */ /* 0x008fe20000000f00 */
[----:B------:R-:W3:Y:S01]  /*da10*/  SHFL.DOWN PT, R67, R106, 0x1, 0x1f ;  /* 0x08201f006a437f89 */ /* 0x000ee200000e0000 */
[----:B------:R-:W-:Y:S01]  /*da20*/  FMUL.FTZ R213, R213, R112 ;  /* 0x00000070d5d57220 */ /* 0x000fe20000410000 */
[----:B------:R-:W-:Y:S01]  /*da30*/  FMUL.FTZ R215, R215, R120 ;  /* 0x00000078d7d77220 */ /* 0x000fe20000410000 */
[----:B------:R-:W-:Y:S01]  /*da40*/  FMUL.FTZ R126, R126, R105 ;  /* 0x000000697e7e7220 */ /* 0x000fe20000410000 */
[----:B------:R-:W4:Y:S01]  /*da50*/  SHFL.DOWN PT, R152, R129, 0x1, 0x1f ;  /* 0x08201f0081987f89 */ /* 0x000f2200000e0000 */
[----:B------:R-:W-:Y:S01]  /*da60*/  FFMA.FTZ R213, R110, R227, R213 ;  /* 0x000000e36ed57223 */ /* 0x000fe200000100d5 */
[----:B------:R-:W-:Y:S01]  /*da70*/  FFMA.FTZ R215, R128, R225, R215 ;  /* 0x000000e180d77223 */ /* 0x000fe200000100d7 */
[----:B------:R-:W-:Y:S01]  /*da80*/  FMUL.FTZ R107, R214, R107 ;  /* 0x0000006bd66b7220 */ /* 0x000fe20000410000 */
[----:B------:R-:W1:Y:S01]  /*da90*/  SHFL.DOWN PT, R3, R60, 0x1, 0x1f ;  /* 0x08201f003c037f89 */ /* 0x000e6200000e0000 */
[----:B------:R-:W-:Y:S01]  /*daa0*/  FMUL.FTZ R204, R204, R125 ;  /* 0x0000007dcccc7220 */ /* 0x000fe20000410000 */
[----:B------:R-:W-:Y:S01]  /*dab0*/  ISETP.NE.AND P2, PT, R92, RZ, PT ;  /* 0x000000ff5c00720c */ /* 0x000fe20003f45270 */
[----:B------:R-:W-:Y:S01]  /*dac0*/  FFMA.FTZ R126, R109, R216, R126 ;  /* 0x000000d86d7e7223 */ /* 0x000fe2000001007e */
[----:B------:R-:W-:Y:S01]  /*dad0*/  FFMA.FTZ R124, R124, R123, R107 ;  /* 0x0000007b7c7c7223 */ /* 0x000fe2000001006b */
[----:B------:R-:W-:Y:S01]  /*dae0*/  FFMA.FTZ R111, R111, R100, R204 ;  /* 0x000000646f6f7223 */ /* 0x000fe200000100cc */
[----:B------:R-:W-:Y:S01]  /*daf0*/  FMUL.FTZ R210, R210, R119 ;  /* 0x00000077d2d27220 */ /* 0x000fe20000410000 */
[----:B------:R-:W-:Y:S01]  /*db00*/  FMUL.FTZ R211, R211, R116 ;  /* 0x00000074d3d37220 */ /* 0x000fe20000410000 */
[----:B------:R-:W-:Y:S01]  /*db10*/  FMUL.FTZ R212, R212, R115 ;  /* 0x00000073d4d47220 */ /* 0x000fe20000410000 */
[----:B------:R-:W-:Y:S01]  /*db20*/  FMUL.FTZ R127, R127, R130 ;  /* 0x000000827f7f7220 */ /* 0x000fe20000410000 */
[----:B------:R-:W-:Y:S01]  /*db30*/  FMUL.FTZ R203, R203, R132 ;  /* 0x00000084cbcb7220 */ /* 0x000fe20000410000 */
[----:B------:R-:W-:Y:S01]  /*db40*/  FMUL.FTZ R205, R205, R136 ;  /* 0x00000088cdcd7220 */ /* 0x000fe20000410000 */
[----:B0-----:R-:W-:Y:S01]  /*db50*/  @!P1 FADD.FTZ R61, R61, R2 ;  /* 0x000000023d3d9221 */ /* 0x001fe20000010000 */
[----:B------:R-:W-:Y:S01]  /*db60*/  FMUL.FTZ R206, R206, R133 ;  /* 0x00000085cece7220 */ /* 0x000fe20000410000 */
[----:B------:R-:W-:Y:S01]  /*db70*/  FMUL.FTZ R207, R207, R142 ;  /* 0x0000008ecfcf7220 */ /* 0x000fe20000410000 */
[----:B------:R-:W-:Y:S01]  /*db80*/  FMUL.FTZ R208, R208, R135 ;  /* 0x00000087d0d07220 */ /* 0x000fe20000410000 */
[----:B---3--:R-:W-:Y:S01]  /*db90*/  @!P1 FADD.FTZ R62, R62, R67 ;  /* 0x000000433e3e9221 */ /* 0x008fe20000010000 */
[----:B------:R-:W0:Y:S01]  /*dba0*/  SHFL.DOWN PT, R2, R61, 0x2, 0x1f ;  /* 0x08401f003d027f89 */ /* 0x000e2200000e0000 */
[----:B------:R-:W-:Y:S01]  /*dbb0*/  FMUL.FTZ R209, R209, R146 ;  /* 0x00000092d1d17220 */ /* 0x000fe20000410000 */
[----:B------:R-:W-:Y:S01]  /*dbc0*/  FFMA.FTZ R126, R81, R0, R126 ;  /* 0x00000000517e7223 */ /* 0x000fe2000001007e */
[----:B----4-:R-:W-:Y:S01]  /*dbd0*/  @!P1 FADD.FTZ R63, R63, R152 ;  /* 0x000000983f3f9221 */ /* 0x010fe20000010000 */
[----:B------:R-:W3:Y:S01]  /*dbe0*/  SHFL.DOWN PT, R5, R62, 0x2, 0x1f ;  /* 0x08401f003e057f89 */ /* 0x000ee200000e0000 */
[----:B------:R-:W-:Y:S01]  /*dbf0*/  FFMA.FTZ R0, R84, R175, R111 ;  /* 0x000000af54007223 */ /* 0x000fe2000001006f */
[----:B------:R-:W-:Y:S01]  /*dc00*/  FFMA.FTZ R121, R118, R231, R121 ;  /* 0x000000e776797223 */ /* 0x000fe20000010079 */
[----:B-1----:R-:W-:Y:S01]  /*dc10*/  @!P1 FADD.FTZ R60, R3, R60 ;  /* 0x0000003c033c9221 */ /* 0x002fe20000010000 */
[----:B------:R-:W1:Y:S01]  /*dc20*/  SHFL.DOWN PT, R106, R63, 0x2, 0x1f ;  /* 0x08401f003f6a7f89 */ /* 0x000e6200000e0000 */
[----:B------:R-:W-:Y:S01]  /*dc30*/  ISETP.GT.AND P1, PT, R92, 0x1d, PT ;  /* 0x0000001d5c00780c */ /* 0x000fe20003f24270 */
[----:B------:R-:W-:Y:S01]  /*dc40*/  FFMA.FTZ R210, R117, R230, R210 ;  /* 0x000000e675d27223 */ /* 0x000fe200000100d2 */
[----:B------:R-:W-:Y:S01]  /*dc50*/  FFMA.FTZ R211, R114, R229, R211 ;  /* 0x000000e572d37223 */ /* 0x000fe200000100d3 */
[----:B------:R-:W4:Y:S01]  /*dc60*/  SHFL.DOWN PT, R3, R60, 0x2, 0x1f ;  /* 0x08401f003c037f89 */ /* 0x000f2200000e0000 */
        /* <DEDUP_REMOVED lines=8> */
[----:B------:R-:W-:Y:S01]  /*dcf0*/  FADD.FTZ R19, R0, R19 ;  /* 0x0000001300137221 */ /* 0x000fe20000010000 */
[----:B------:R-:W-:Y:S01]  /*dd00*/  FFMA.FTZ R121, R54, R191, R121 ;  /* 0x000000bf36797223 */ /* 0x000fe20000010079 */
[----:B------:R-:W-:Y:S01]  /*dd10*/  FFMA.FTZ R210, R55, R189, R210 ;  /* 0x000000bd37d27223 */ /* 0x000fe200000100d2 */
[----:B0-----:R-:W-:Y:S01]  /*dd20*/  @!P1 FADD.FTZ R61, R61, R2 ;  /* 0x000000023d3d9221 */ /* 0x001fe20000010000 */
[----:B------:R-:W-:Y:S01]  /*dd30*/  FFMA.FTZ R211, R56, R187, R211 ;  /* 0x000000bb38d37223 */ /* 0x000fe200000100d3 */
[----:B------:R-:W-:Y:S01]  /*dd40*/  FFMA.FTZ R212, R57, R161, R212 ;  /* 0x000000a139d47223 */ /* 0x000fe200000100d4 */
[----:B------:R-:W-:Y:S01]  /*dd50*/  FFMA.FTZ R127, R82, R171, R127 ;  /* 0x000000ab527f7223 */ /* 0x000fe2000001007f */
[----:B---3--:R-:W-:Y:S01]  /*dd60*/  @!P1 FADD.FTZ R62, R62, R5 ;  /* 0x000000053e3e9221 */ /* 0x008fe20000010000 */
[----:B------:R-:W0:Y:S01]  /*dd70*/  SHFL.DOWN PT, R2, R61, 0x4, 0x1f ;  /* 0x08801f003d027f89 */ /* 0x000e2200000e0000 */
[----:B------:R-:W-:Y:S01]  /*dd80*/  FFMA.FTZ R138, R83, R78, R138 ;  /* 0x0000004e538a7223 */ /* 0x000fe2000001008a */
[----:B------:R-:W-:Y:S01]  /*dd90*/  FFMA.FTZ R0, R86, R179, R139 ;  /* 0x000000b356007223 */ /* 0x000fe2000001008b */
[----:B-1----:R-:W-:Y:S01]  /*dda0*/  @!P1 FADD.FTZ R63, R63, R106 ;  /* 0x0000006a3f3f9221 */ /* 0x002fe20000010000 */
[----:B------:R-:W1:Y:S01]  /*ddb0*/  SHFL.DOWN PT, R5, R62, 0x4, 0x1f ;  /* 0x08801f003e057f89 */ /* 0x000e6200000e0000 */
[----:B------:R-:W-:Y:S01]  /*ddc0*/  FFMA.FTZ R144, R87, R68, R144 ;  /* 0x0000004457907223 */ /* 0x000fe20000010090 */
[----:B------:R-:W-:Y:S01]  /*ddd0*/  FFMA.FTZ R137, R88, R183, R137 ;  /* 0x000000b758897223 */ /* 0x000fe20000010089 */
[----:B----4-:R-:W-:Y:S01]  /*dde0*/  @!P1 FADD.FTZ R60, R60, R3 ;  /* 0x000000033c3c9221 */ /* 0x010fe20000010000 */
[----:B------:R-:W3:Y:S01]  /*ddf0*/  SHFL.DOWN PT, R66, R63, 0x4, 0x1f ;  /* 0x08801f003f427f89 */ /* 0x000ee200000e0000 */
[----:B------:R-:W-:Y:S01]  /*de00*/  ISETP.GT.AND P1, PT, R92, 0x1b, PT ;  /* 0x0000001b5c00780c */ /* 0x000fe20003f24270 */
[----:B------:R-:W-:Y:S01]  /*de10*/  FFMA.FTZ R148, R89, R64, R148 ;  /* 0x0000004059947223 */ /* 0x000fe20000010094 */
[----:B------:R-:W-:Y:S01]  /*de20*/  BSSY B0, `(.L_x_1125) ;  /* 0x000005c000007945 */ /* 0x000fe20003800000 */
[----:B------:R-:W4:Y:S01]  /*de30*/  SHFL.DOWN PT, R3, R60, 0x4, 0x1f ;  /* 0x08801f003c037f89 */ /* 0x000f2200000e0000 */
        /* <DEDUP_REMOVED lines=11> */
[----:B0-----:R-:W-:Y:S01]  /*def0*/  @!P1 FADD.FTZ R61, R61, R2 ;  /* 0x000000023d3d9221 */ /* 0x001fe20000010000 */
[----:B------:R-:W-:Y:S01]  /*df00*/  FFMA.FTZ R2, R58, R163, R213 ;  /* 0x000000a33a027223 */ /* 0x000fe200000100d5 */
[----:B------:R-:W-:Y:S01]  /*df10*/  FADD.FTZ R196, R108, R196 ;  /* 0x000000c46cc47221 */ /* 0x000fe20000010000 */
[----:B------:R-:W-:Y:S01]  /*df20*/  FADD.FTZ R23, R126, R23 ;  /* 0x000000177e177221 */ /* 0x000fe20000010000 */
[----:B-1----:R-:W-:Y:S01]  /*df30*/  @!P1 FADD.FTZ R62, R62, R5 ;  /* 0x000000053e3e9221 */ /* 0x002fe20000010000 */
[----:B------:R-:W0:Y:S01]  /*df40*/  SHFL.DOWN PT, R4, R61, 0x8, 0x1f ;  /* 0x09001f003d047f89 */ /* 0x000e2200000e0000 */
[----:B------:R-:W-:Y:S01]  /*df50*/  FADD.FTZ R27, R2, R27 ;  /* 0x0000001b021b7221 */ /* 0x000fe20000010000 */
[----:B------:R-:W-:Y:S01]  /*df60*/  FFMA.FTZ R2, R80, R167, R215 ;  /* 0x000000a750027223 */ /* 0x000fe200000100d7 */
[----:B---3--:R-:W-:Y:S01]  /*df70*/  @!P1 FADD.FTZ R63, R63, R66 ;  /* 0x000000423f3f9221 */ /* 0x008fe20000010000 */
[----:B------:R-:W1:Y:S01]  /*df80*/  SHFL.DOWN PT, R67, R62, 0x8, 0x1f ;  /* 0x09001f003e437f89 */ /* 0x000e6200000e0000 */
[----:B------:R-:W-:Y:S01]  /*df90*/  FADD.FTZ R197, R102, R197 ;  /* 0x000000c566c57221 */ /* 0x000fe20000010000 */
[----:B------:R-:W-:Y:S01]  /*dfa0*/  FADD.FTZ R25, R2, R25 ;  /* 0x0000001902197221 */ /* 0x000fe20000010000 */
[----:B----4-:R-:W-:Y:S01]  /*dfb0*/  @!P1 FADD.FTZ R60, R60, R3 ;  /* 0x000000033c3c9221 */ /* 0x010fe20000010000 */
[----:B------:R-:W3:Y:S01]  /*dfc0*/  SHFL.DOWN PT, R66, R63, 0x8, 0x1f ;  /* 0x09001f003f427f89 */ /* 0x000ee200000e0000 */
[----:B------:R-:W-:Y:S01]  /*dfd0*/  ISETP.GT.AND P1, PT, R92, 0x17, PT ;  /* 0x000000175c00780c */ /* 0x000fe20003f24270 */
[----:B------:R-:W-:Y:S01]  /*dfe0*/  FFMA.FTZ R3, R59, R96, R124 ;  /* 0x000000603b037223 */ /* 0x000fe2000001007c */
[----:B------:R-:W-:Y:S01]  /*dff0*/  FADD.FTZ R22, R127, R22 ;  /* 0x000000167f167221 */ /* 0x000fe20000010000 */
[----:B------:R-:W4:Y:S01]  /*e000*/  SHFL.DOWN PT, R5, R60, 0x8, 0x1f ;  /* 0x09001f003c057f89 */ /* 0x000f2200000e0000 */
        /* <DEDUP_REMOVED lines=17> */
[----:B---3--:R-:W-:-:S03]  /*e120*/  @!P1 FADD.FTZ R63, R63, R66 ;  /* 0x000000423f3f9221 */ /* 0x008fc60000010000 */
[----:B------:R-:W1:Y:S01]  /*e130*/  SHFL.DOWN PT, R67, R62, 0x10, 0x1f ;  /* 0x0a001f003e437f89 */ /* 0x000e6200000e0000 */
[----:B----4-:R-:W-:-:S03]  /*e140*/  @!P1 FADD.FTZ R60, R60, R5 ;  /* 0x000000053c3c9221 */ /* 0x010fc60000010000 */
[----:B------:R-:W3:Y:S01]  /*e150*/  SHFL.DOWN PT, R4, R63, 0x10, 0x1f ;  /* 0x0a001f003f047f89 */ /* 0x000ee200000e0000 */
[----:B------:R-:W-:-:S03]  /*e160*/  ISETP.GT.AND P1, PT, R92, 0xf, PT ;  /* 0x0000000f5c00780c */ /* 0x000fc60003f24270 */
[----:B------:R-:W4:Y:S10]  /*e170*/  SHFL.DOWN PT, R5, R60, 0x10, 0x1f ;  /* 0x0a001f003c057f89 */ /* 0x000f3400000e0000 */
[----:B0-----:R-:W-:Y:S01]  /*e180*/  @!P1 FADD.FTZ R61, R61, R2 ;  /* 0x000000023d3d9221 */ /* 0x001fe20000010000 */
[----:B-1----:R-:W-:Y:S01]  /*e190*/  @!P1 FADD.FTZ R62, R62, R67 ;  /* 0x000000433e3e9221 */ /* 0x002fe20000010000 */
[----:B---3--:R-:W-:Y:S01]  /*e1a0*/  @!P1 FADD.FTZ R63, R63, R4 ;  /* 0x000000043f3f9221 */ /* 0x008fe20000010000 */
[----:B----4-:R-:W-:-:S05]  /*e1b0*/  @!P1 FADD.FTZ R60, R60, R5 ;  /* 0x000000053c3c9221 */ /* 0x010fca0000010000 */
[----:B-----5:R0:W-:Y:S01]  /*e1c0*/  @!P2 STS.128 [R79+0x8410], R60 ;  /* 0x0084103c4f00a388 */ /* 0x0201e20000000c00 */
        /* <DEDUP_REMOVED lines=11> */
[----:B------:R-:W3:Y:S04]  /*e280*/  LDS.128 R68, [R91+0x8430] ;  /* 0x008430005b447984 */ /* 0x000ee80000000c00 */
[----:B------:R-:W4:Y:S04]  /*e290*/  LDS.128 R72, [R91+0x8440] ;  /* 0x008440005b487984 */ /* 0x000f280000000c00 */
[----:B------:R-:W5:Y:S04]  /*e2a0*/  @P0 LDS.64 R76, [R4+0xc480] ;  /* 0x00c48000044c0984 */ /* 0x000f680000000a00 */
[----:B0-----:R-:W0:Y:S01]  /*e2b0*/  @P0 LDS.64 R78, [R4+0xbc80] ;  /* 0x00bc8000044e0984 */ /* 0x001e220000000a00 */
        /* <DEDUP_REMOVED lines=8> */
[----:B----4-:R-:W-:Y:S01]  /*e340*/  FADD.FTZ R63, R2, R75 ;  /* 0x0000004b023f7221 */ /* 0x010fe20000010000 */
[----:B------:R-:W-:Y:S01]  /*e350*/  FADD.FTZ R62, R5, R74 ;  /* 0x0000004a053e7221 */ /* 0x000fe20000010000 */
[----:B------:R-:W-:Y:S01]  /*e360*/  FADD.FTZ R61, R0, R73 ;  /* 0x00000049003d7221 */ /* 0x000fe20000010000 */
[----:B------:R-:W-:Y:S01]  /*e370*/  FADD.FTZ R60, R3, R72 ;  /* 0x00000048033c7221 */ /* 0x000fe20000010000 */
[----:B-----5:R-:W-:Y:S01]  /*e380*/  @P0 FADD.FTZ R63, R63, R77 ;  /* 0x0000004d3f3f0221 */ /* 0x020fe20000010000 */
[----:B------:R-:W-:Y:S01]  /*e390*/  @P0 FADD.FTZ R62, R62, R76 ;  /* 0x0000004c3e3e0221 */ /* 0x000fe20000010000 */
[----:B0-----:R-:W-:Y:S01]  /*e3a0*/  @P0 FADD.FTZ R61, R61, R79 ;  /* 0x0000004f3d3d0221 */ /* 0x001fe20000010000 */
[----:B------:R-:W-:-:S03]  /*e3b0*/  @P0 FADD.FTZ R60, R60, R78 ;  /* 0x0000004e3c3c0221 */ /* 0x000fc60000010000 */
[----:B------:R1:W-:Y:S04]  /*e3c0*/  STS.64 [R4+0xc480], R62 ;  /* 0x00c4803e04007388 */ /* 0x0003e80000000a00 */
[----:B------:R1:W-:Y:S02]  /*e3d0*/  STS.64 [R4+0xbc80], R60 ;  /* 0x00bc803c04007388 */ /* 0x0003e40000000a00 */
.L_x_1126:
[----:B------:R-:W-:Y:S05]  /*e3e0*/  BSYNC B0 ;  /* 0x0000000000007941 */ /* 0x000fea0003800000 */
.L_x_1125:
[----:B------:R-:W-:Y:S02]  /*e3f0*/  UIADD3 UR6, UR6, 0x1, URZ ;  /* 0x0000000106067890 */ /* 0x000fe4000fffe03f */
[----:B------:R-:W-:Y:S02]  /*e400*/  UIADD3 UR5, UP1, UR5, 0x1, URZ ;  /* 0x0000000105057890 */ /* 0x000fe4000ff3e03f */
[----:B------:R-:W-:Y:S02]  /*e410*/  UISETP.GE.AND UP0, UPT, UR6, UR12, UPT ;  /* 0x0000000c0600728c */ /* 0x000fe4000bf06270 */
[----:B------:R-:W-:-:S04]  /*e420*/  UIADD3.X UR4, URZ, UR4, URZ, UP1, !UPT ;  /* 0x000000043f047290 */ /* 0x000fc80008ffe43f */
[----:B------:R-:W-:-:S13]  /*e430*/  PLOP3.LUT P0, PT, PT, PT, UP0, 0x80, 0x0 ;  /* 0x000000000000781c */ /* 0x000fda0003f0f008 */
[----:B------:R-:W-:Y:S05]  /*e440*/  @!P0 BRA `(.L_x_1127) ;  /* 0xffffff6000f48947 */ /* 0x000fea000383ffff */
.L_x_1032:
[----:B01----:R0:W3:Y:S01]  /*e450*/  LDL.LU R60, [R1+0x4c] ;  /* 0x00004c00013c7983 */ /* 0x0030e20000300800 */
[----:B------:R-:W-:Y:S02]  /*e460*/  SHF.L.U32 R0, R93, 0x4, RZ ;  /* 0x000000045d007819 */ /* 0x000fe400000006ff */
[----:B------:R-:W-:Y:S02]  /*e470*/  MOV R2, UR48 ;  /* 0x0000003000027c02 */ /* 0x000fe40008000f00 */
[----:B------:R-:W-:Y:S01]  /*e480*/  MOV R3, UR47 ;  /* 0x0000002f00037c02 */ /* 0x000fe20008000f00 */
[----:B------:R-:W-:Y:S01]  /*e490*/  BAR.SYNC.DEFER_BLOCKING 0x0 ;  /* 0x0000000000007b1d */ /* 0x000fe20000010000 */
[----:B------:R-:W-:-:S04]  /*e4a0*/  LOP3.LUT R0, R0, 0xfffffe00, RZ, 0xc0, !PT ;  /* 0xfffffe0000007812 */ /* 0x000fc800078ec0ff */
[----:B------:R-:W-:Y:S02]  /*e4b0*/  LOP3.LUT R39, R0, 0x1f, R93, 0xf8, !PT ;  /* 0x0000001f00277812 */ /* 0x000fe400078ef85d */
[----:B------:R-:W-:Y:S02]  /*e4c0*/  CS2R R40, SRZ ;  /* 0x0000000000287805 */ /* 0x000fe4000001ff00 */
[----:B------:R-:W-:Y:S01]  /*e4d0*/  CS2R R42, SRZ ;  /* 0x00000000002a7805 */ /* 0x000fe2000001ff00 */
[----:B------:R-:W4:Y:S01]  /*e4e0*/  LDL R109, [R1+0x48] ;  /* 0x00004800016d7983 */ /* 0x000f220000100800 */
[C---:B------:R-:W-:Y:S01]  /*e4f0*/  ISETP.GE.AND P2, PT, R39.reuse, UR54, PT ;  /* 0x0000003627007c0c */ /* 0x040fe2000bf46270 */
[----:B------:R-:W-:Y:S01]  /*e500*/  IMAD.WIDE R2, R39, 0x4, R2 ;  /* 0x0000000427027825 */ /* 0x000fe200078e0202 */
[----:B------:R-:W-:Y:S01]  /*e510*/  CS2R R44, SRZ ;  /* 0x00000000002c7805 */ /* 0x000fe2000001ff00 */
[----:B------:R-:W5:Y:S01]  /*e520*/  LDL R108, [R1+0x44] ;  /* 0x00004400016c7983 */ /* 0x000f620000100800 */
[----:B------:R-:W-:-:S02]  /*e530*/  CS2R R46, SRZ ;  /* 0x00000000002e7805 */ /* 0x000fc4000001ff00 */
[----:B------:R-:W-:Y:S02]  /*e540*/  CS2R R48, SRZ ;  /* 0x0000000000307805 */ /* 0x000fe4000001ff00 */
[----:B------:R-:W-:Y:S01]  /*e550*/  CS2R R50, SRZ ;  /* 0x0000000000327805 */ /* 0x000fe2000001ff00 */
[----:B------:R-:W2:Y:S01]  /*e560*/  LDL R107, [R1+0x40] ;  /* 0x00004000016b7983 */ /* 0x000ea20000100800 */
[----:B------:R-:W-:Y:S01]  /*e570*/  HFMA2.MMA R54, -RZ, RZ, 0, 0 ;  /* 0x00000000ff367435 */ /* 0x000fe200000001ff */
[----:B------:R-:W-:Y:S01]  /*e580*/  CS2R R52, SRZ ;  /* 0x0000000000347805 */ /* 0x000fe2000001ff00 */
[----:B------:R-:W1:Y:S01]  /*e590*/  S2UR UR5, SR_CgaCtaId ;  /* 0x00000000000579c3 */ /* 0x000e620000008800 */
[----:B------:R-:W2:Y:S01]  /*e5a0*/  LDL R106, [R1+0x3c] ;  /* 0x00003c00016a7983 */ /* 0x000ea20000100800 */
[----:B------:R-:W-:Y:S01]  /*e5b0*/  UMOV UR4, 0x400 ;  /* 0x0000040000047882 */ /* 0x000fe20000000000 */
[----:B------:R-:W-:Y:S02]  /*e5c0*/  ULEA UR6, UR16, 0xfffff800, 0xb ;  /* 0xfffff80010067891 */ /* 0x000fe4000f8e583f */
[----:B------:R-:W2:Y:S01]  /*e5d0*/  LDL R105, [R1+0x38] ;  /* 0x0000380001697983 */ /* 0x000ea20000100800 */
[----:B------:R-:W-:Y:S01]  /*e5e0*/  USHF.R.S32.HI UR12, URZ, 0x1f, UR52 ;  /* 0x0000001f3f0c7899 */ /* 0x000fe20008011434 */
[----:B------:R-:W-:-:S02]  /*e5f0*/  ULDC.64 UR30, c[0x0][0x388] ;  /* 0x0000e200001e7ab9 */ /* 0x000fc40000000a00 */
[----:B------:R-:W2:Y:S01]  /*e600*/  LDL R104, [R1+0x34] ;  /* 0x0000340001687983 */ /* 0x000ea20000100800 */
[----:B------:R-:W-:-:S03]  /*e610*/  ULDC.64 UR28, c[0x0][0x3a8] ;  /* 0x0000ea00001c7ab9 */ /* 0x000fc60000000a00 */
[----:B------:R-:W2:Y:S04]  /*e620*/  LDL R103, [R1+0x30] ;  /* 0x0000300001677983 */ /* 0x000ea80000100800 */
        /* <DEDUP_REMOVED lines=8> */
[----:B------:R-:W2:Y:S01]  /*e6b0*/  LDL R94, [R1+0xc] ;  /* 0x00000c00015e7983 */ /* 0x000ea20000100800 */
[----:B------:R-:W-:-:S02]  /*e6c0*/  LOP3.LUT R38, R39, 0x20, RZ, 0xfc, !PT ;  /* 0x0000002027267812 */ /* 0x000fc400078efcff */
[C---:B------:R-:W-:Y:S02]  /*e6d0*/  LOP3.LUT R37, R39.reuse, 0x40, RZ, 0xfc, !PT ;  /* 0x0000004027257812 */ /* 0x040fe400078efcff */
[----:B------:R-:W-:Y:S02]  /*e6e0*/  ISETP.GE.AND P1, PT, R38, UR54, PT ;  /* 0x0000003626007c0c */ /* 0x000fe4000bf26270 */
[C---:B------:R-:W-:Y:S02]  /*e6f0*/  LOP3.LUT R36, R39.reuse, 0x60, RZ, 0xfc, !PT ;  /* 0x0000006027247812 */ /* 0x040fe400078efcff */
[C---:B------:R-:W-:Y:S02]  /*e700*/  LOP3.LUT R35, R39.reuse, 0x80, RZ, 0xfc, !PT ;  /* 0x0000008027237812 */ /* 0x040fe400078efcff */
[C---:B------:R-:W-:Y:S02]  /*e710*/  LOP3.LUT R34, R39.reuse, 0xa0, RZ, 0xfc, !PT ;  /* 0x000000a027227812 */ /* 0x040fe400078efcff */
[----:B------:R-:W-:-:S02]  /*e720*/  LOP3.LUT R33, R39, 0xc0, RZ, 0xfc, !PT ;  /* 0x000000c027217812 */ /* 0x000fc400078efcff */
[----:B------:R-:W-:Y:S02]  /*e730*/  ISETP.GE.AND P0, PT, R37, UR54, PT ;  /* 0x0000003625007c0c */ /* 0x000fe4000bf06270 */
[C---:B------:R-:W-:Y:S01]  /*e740*/  LOP3.LUT R28, R39.reuse, 0xe0, RZ, 0xfc, !PT ;  /* 0x000000e0271c7812 */ /* 0x040fe200078efcff */
[----:B------:R-:W5:Y:S01]  /*e750*/  @!P1 LDG.E R41, desc[UR20][R2.64+0x80] ;  /* 0x0000801402299981 */ /* 0x000f62000c1e1900 */
[----:B------:R-:W-:Y:S02]  /*e760*/  ISETP.GE.AND P4, PT, R36, UR54, PT ;  /* 0x0000003624007c0c */ /* 0x000fe4000bf86270 */
[----:B------:R-:W-:Y:S02]  /*e770*/  LOP3.LUT R24, R39, 0x100, RZ, 0xfc, !PT ;  /* 0x0000010027187812 */ /* 0x000fe400078efcff */
[----:B------:R-:W-:Y:S02]  /*e780*/  ISETP.GE.AND P6, PT, R35, UR54, PT ;  /* 0x0000003623007c0c */ /* 0x000fe4000bfc6270 */
[----:B------:R-:W-:-:S02]  /*e790*/  ISETP.GE.AND P5, PT, R34, UR54, PT ;  /* 0x0000003622007c0c */ /* 0x000fc4000bfa6270 */
[----:B------:R-:W-:Y:S01]  /*e7a0*/  ISETP.GE.AND P3, PT, R33, UR54, PT ;  /* 0x0000003621007c0c */ /* 0x000fe2000bf66270 */
[----:B------:R-:W2:Y:S01]  /*e7b0*/  @!P0 LDG.E R40, desc[UR20][R2.64+0x100] ;  /* 0x0001001402288981 */ /* 0x000ea2000c1e1900 */
[C---:B------:R-:W-:Y:S02]  /*e7c0*/  LOP3.LUT R20, R39.reuse, 0x120, RZ, 0xfc, !PT ;  /* 0x0000012027147812 */ /* 0x040fe400078efcff */
[C---:B------:R-:W-:Y:S01]  /*e7d0*/  LOP3.LUT R16, R39.reuse, 0x140, RZ, 0xfc, !PT ;  /* 0x0000014027107812 */ /* 0x040fe200078efcff */
[----:B------:R-:W2:Y:S01]  /*e7e0*/  @!P4 LDG.E R43, desc[UR20][R2.64+0x180] ;  /* 0x00018014022bc981 */ /* 0x000ea2000c1e1900 */
[C---:B------:R-:W-:Y:S02]  /*e7f0*/  LOP3.LUT R12, R39.reuse, 0x160, RZ, 0xfc, !PT ;  /* 0x00000160270c7812 */ /* 0x040fe400078efcff */
[C---:B------:R-:W-:Y:S01]  /*e800*/  LOP3.LUT R6, R39.reuse, 0x180, RZ, 0xfc, !PT ;  /* 0x0000018027067812 */ /* 0x040fe200078efcff */
[----:B------:R-:W2:Y:S01]  /*e810*/  @!P6 LDG.E R42, desc[UR20][R2.64+0x200] ;  /* 0x00020014022ae981 */ /* 0x000ea2000c1e1900 */
[----:B------:R-:W-:-:S02]  /*e820*/  LOP3.LUT R5, R39, 0x1a0, RZ, 0xfc, !PT ;  /* 0x000001a027057812 */ /* 0x000fc400078efcff */
[C---:B------:R-:W-:Y:S01]  /*e830*/  LOP3.LUT R4, R39.reuse, 0x1c0, RZ, 0xfc, !PT ;  /* 0x000001c027047812 */ /* 0x040fe200078efcff */
[----:B------:R-:W2:Y:S01]  /*e840*/  @!P5 LDG.E R45, desc[UR20][R2.64+0x280] ;  /* 0x00028014022dd981 */ /* 0x000ea2000c1e1900 */
[----:B------:R-:W-:-:S03]  /*e850*/  LOP3.LUT R0, R39, 0x1e0, RZ, 0xfc, !PT ;  /* 0x000001e027007812 */ /* 0x000fc600078efcff */
[----:B---3--:R-:W3:Y:S01]  /*e860*/  @!P2 LDG.E R60, desc[UR20][R2.64] ;  /* 0x00000014023ca981 */ /* 0x008ee2000c1e1900 */
[----:B------:R-:W-:Y:S02]  /*e870*/  ISETP.GE.AND P1, PT, R24, UR54, PT ;  /* 0x0000003618007c0c */ /* 0x000fe4000bf26270 */
[----:B------:R-:W-:Y:S01]  /*e880*/  ISETP.GE.AND P0, PT, R20, UR54, PT ;  /* 0x0000003614007c0c */ /* 0x000fe2000bf06270 */
[----:B------:R-:W2:Y:S01]  /*e890*/  @!P3 LDG.E R44, desc[UR20][R2.64+0x300] ;  /* 0x00030014022cb981 */ /* 0x000ea2000c1e1900 */
[----:B------:R-:W-:Y:S02]  /*e8a0*/  ISETP.GE.AND P4, PT, R16, UR54, PT ;  /* 0x0000003610007c0c */ /* 0x000fe4000bf86270 */
[----:B------:R-:W-:Y:S02]  /*e8b0*/  ISETP.GE.AND P6, PT, R12, UR54, PT ;  /* 0x000000360c007c0c */ /* 0x000fe4000bfc6270 */
[----:B------:R-:W-:Y:S02]  /*e8c0*/  ISETP.GE.AND P5, PT, R6, UR54, PT ;  /* 0x0000003606007c0c */ /* 0x000fe4000bfa6270 */
[----:B------:R-:W-:-:S03]  /*e8d0*/  ISETP.GE.AND P3, PT, R5, UR54, PT ;  /* 0x0000003605007c0c */ /* 0x000fc6000bf66270 */
[----:B------:R-:W2:Y:S01]  /*e8e0*/  @!P1 LDG.E R46, desc[UR20][R2.64+0x400] ;  /* 0x00040014022e9981 */ /* 0x000ea2000c1e1900 */
[----:B------:R-:W-:-:S03]  /*e8f0*/  ISETP.GE.AND P1, PT, R0, UR54, PT ;  /* 0x0000003600007c0c */ /* 0x000fc6000bf26270 */
[----:B------:R-:W2:Y:S04]  /*e900*/  @!P0 LDG.E R49, desc[UR20][R2.64+0x480] ;  /* 0x0004801402318981 */ /* 0x000ea8000c1e1900 */
[----:B------:R-:W2:Y:S04]  /*e910*/  @!P4 LDG.E R48, desc[UR20][R2.64+0x500] ;  /* 0x000500140230c981 */ /* 0x000ea8000c1e1900 */
[----:B------:R-:W2:Y:S04]  /*e920*/  @!P6 LDG.E R51, desc[UR20][R2.64+0x580] ;  /* 0x000580140233e981 */ /* 0x000ea8000c1e1900 */
[----:B------:R-:W2:Y:S04]  /*e930*/  @!P5 LDG.E R50, desc[UR20][R2.64+0x600] ;  /* 0x000600140232d981 */ /* 0x000ea8000c1e1900 */
[----:B------:R-:W2:Y:S04]  /*e940*/  @!P3 LDG.E R53, desc[UR20][R2.64+0x680] ;  /* 0x000680140235b981 */ /* 0x000ea8000c1e1900 */
[----:B------:R-:W2:Y:S04]  /*e950*/  @!P1 LDG.E R54, desc[UR20][R2.64+0x780] ;  /* 0x0007801402369981 */ /* 0x000ea8000c1e1900 */
[----:B---3--:R-:W-:Y:S01]  /*e960*/  @!P2 STL [R1+0x4c], R60 ;  /* 0x00004c3c0100a387 */ /* 0x008fe20000100800 */
[----:B------:R-:W-:-:S13]  /*e970*/  ISETP.GE.AND P2, PT, R28, UR54, PT ;  /* 0x000000361c007c0c */ /* 0x000fda000bf46270 */
[----:B------:R-:W3:Y:S01]  /*e980*/  @!P2 LDG.E R47, desc[UR20][R2.64+0x380] ;  /* 0x00038014022fa981 */ /* 0x000ee2000c1e1900 */
[----:B------:R-:W-:-:S13]  /*e990*/  ISETP.GE.AND P2, PT, R4, UR54, PT ;  /* 0x0000003604007c0c */ /* 0x000fda000bf46270 */
[----:B------:R-:W3:Y:S04]  /*e9a0*/  @!P2 LDG.E R52, desc[UR20][R2.64+0x700] ;  /* 0x000700140234a981 */ /* 0x000ee8000c1e1900 */
[----:B----4-:R-:W-:Y:S04]  /*e9b0*/  STS [R109], R60 ;  /* 0x0000003c6d007388 */ /* 0x010fe80000000800 */
[----:B-----5:R-:W-:Y:S04]  /*e9c0*/  STS [R108+0x80], R41 ;  /* 0x000080296c007388 */ /* 0x020fe80000000800 */
[----:B--2---:R-:W-:Y:S04]  /*e9d0*/  STS [R107+0x100], R40 ;  /* 0x000100286b007388 */ /* 0x004fe80000000800 */
[----:B------:R-:W-:Y:S04]  /*e9e0*/  STS [R106+0x180], R43 ;  /* 0x0001802b6a007388 */ /* 0x000fe80000000800 */
[----:B------:R-:W-:Y:S04]  /*e9f0*/  STS [R105+0x200], R42 ;  /* 0x0002002a69007388 */ /* 0x000fe80000000800 */
[----:B------:R-:W-:Y:S04]  /*ea00*/  STS [R104+0x280], R45 ;  /* 0x0002802d68007388 */ /* 0x000fe80000000800 */
[----:B------:R-:W-:Y:S01]  /*ea10*/  STS [R103+0x300], R44 ;  /* 0x0003002c67007388 */ /* 0x000fe20000000800 */
[----:B-1----:R-:W-:-:S03]  /*ea20*/  ULEA UR4, UR5, UR4, 0x18 ;  /* 0x0000000405047291 */ /* 0x002fc6000f8ec03f */
        /* <DEDUP_REMOVED lines=14> */
[----:B------:R-:W5:Y:S04]  /*eb10*/  LDS R42, [R90+0x24] ;  /* 0x000024005a2a7984 */ /* 0x000f680000000800 */
[----:B------:R-:W0:Y:S01]  /*eb20*/  LDS R43, [R90+0x28] ;  /* 0x000028005a2b7984 */ /* 0x000e220000000800 */
[----:B-1----:R-:W-:-:S03]  /*eb30*/  FADD.FTZ R46, R40, UR8 ;  /* 0x00000008282e7e21 */ /* 0x002fc60008010000 */
[----:B------:R-:W-:Y:S01]  /*eb40*/  LDS R40, [R90+0x1c] ;  /* 0x00001c005a287984 */ /* 0x000fe20000000800 */
[----:B--2---:R-:W-:Y:S01]  /*eb50*/  FADD.FTZ R45, R3, UR8 ;  /* 0x00000008032d7e21 */ /* 0x004fe20008010000 */
[----:B------:R-:W-:Y:S02]  /*eb60*/  FSETP.GTU.FTZ.AND P5, PT, R46, 20, PT ;  /* 0x41a000002e00780b */ /* 0x000fe40003fbc000 */
[----:B------:R-:W-:Y:S01]  /*eb70*/  LDS R3, [R90+0x18] ;  /* 0x000018005a037984 */ /* 0x000fe20000000800 */
[----:B---3--:R-:W-:Y:S01]  /*eb80*/  FADD.FTZ R44, R2, UR8 ;  /* 0x00000008022c7e21 */ /* 0x008fe20008010000 */
[----:B------:R-:W-:Y:S02]  /*eb90*/  FSETP.GTU.FTZ.AND P6, PT, R45, 20, PT ;  /* 0x41a000002d00780b */ /* 0x000fe40003fdc000 */
[----:B------:R-:W-:Y:S02]  /*eba0*/  LDS R2, [R90+0x14] ;  /* 0x000014005a027984 */ /* 0x000fe40000000800 */
[----:B------:R-:W-:Y:S01]  /*ebb0*/  FSETP.GTU.FTZ.AND P1, PT, R44, 20, PT ;  /* 0x41a000002c00780b */ /* 0x000fe20003f3c000 */
[----:B----4-:R-:W-:-:S02]  /*ebc0*/  FADD.FTZ R47, R41, UR8 ;  /* 0x00000008292f7e21 */ /* 0x010fc40008010000 */
[----:B------:R-:W1:Y:S02]  /*ebd0*/  LDS R41, [R90+0x20] ;  /* 0x000020005a297984 */ /* 0x000e640000000800 */
[----:B------:R-:W-:-:S04]  /*ebe0*/  @!P5 FMUL.FTZ R46, R46, -1.4426950216293334961 ;  /* 0xbfb8aa3b2e2ed820 */ /* 0x000fc80000410000 */
[----:B------:R-:W-:-:S04]  /*ebf0*/  @!P6 FMUL.FTZ R45, R45, -1.4426950216293334961 ;  /* 0xbfb8aa3b2d2de820 */ /* 0x000fc80000410000 */
[----:B------:R-:W-:Y:S01]  /*ec00*/  @!P1 FMUL.FTZ R44, R44, -1.4426950216293334961 ;  /* 0xbfb8aa3b2c2c9820 */ /* 0x000fe20000410000 */
[----:B------:R-:W2:Y:S08]  /*ec10*/  @!P5 MUFU.EX2 R46, R46 ;  /* 0x0000002e002ed308 */ /* 0x000eb00000000800 */
[----:B------:R-:W3:Y:S08]  /*ec20*/  @!P6 MUFU.EX2 R45, R45 ;  /* 0x0000002d002de308 */ /* 0x000ef00000000800 */
[----:B------:R-:W4:Y:S01]  /*ec30*/  @!P1 MUFU.EX2 R44, R44 ;  /* 0x0000002c002c9308 */ /* 0x000f220000000800 */
[----:B--2---:R-:W-:Y:S01]  /*ec40*/  @!P5 FADD.FTZ R46, R46, 1 ;  /* 0x3f8000002e2ed421 */ /* 0x004fe20000010000 */
[----:B---3--:R-:W-:-:S06]  /*ec50*/  @!P6 FADD.FTZ R45, R45, 1 ;  /* 0x3f8000002d2de421 */ /* 0x008fcc0000010000 */
[----:B------:R-:W2:Y:S01]  /*ec60*/  @!P5 MUFU.RCP R46, R46 ;  /* 0x0000002e002ed308 */ /* 0x000ea20000001000 */
[----:B----4-:R-:W-:-:S07]  /*ec70*/  @!P1 FADD.FTZ R44, R44, 1 ;  /* 0x3f8000002c2c9421 */ /* 0x010fce0000010000 */
[----:B------:R-:W3:Y:S08]  /*ec80*/  @!P6 MUFU.RCP R48, R45 ;  /* 0x0000002d0030e308 */ /* 0x000ef00000001000 */
[----:B------:R-:W4:Y:S01]  /*ec90*/  @!P1 MUFU.RCP R49, R44 ;  /* 0x0000002c00319308 */ /* 0x000f220000001000 */
[----:B-----5:R-:W-:Y:S01]  /*eca0*/  FADD.FTZ R42, R42, UR8 ;  /* 0x000000082a2a7e21 */ /* 0x020fe20008010000 */
[----:B0-----:R-:W-:Y:S01]  /*ecb0*/  FADD.FTZ R43, R43, UR8 ;  /* 0x000000082b2b7e21 */ /* 0x001fe20008010000 */
[----:B-1----:R-:W-:Y:S01]  /*ecc0*/  FADD.FTZ R41, R41, UR8 ;  /* 0x0000000829297e21 */ /* 0x002fe20008010000 */
[----:B--2---:R-:W-:-:S03]  /*ecd0*/  @!P5 FMUL.FTZ R17, R17, R46 ;  /* 0x0000002e1111d220 */ /* 0x004fc60000410000 */
[----:B------:R-:W-:Y:S01]  /*ece0*/  FSETP.GTU.FTZ.AND P5, PT, R43, 20, PT ;  /* 0x41a000002b00780b */ /* 0x000fe20003fbc000 */
[----:B---3--:R-:W-:Y:S01]  /*ecf0*/  @!P6 FMUL.FTZ R15, R15, R48 ;  /* 0x000000300f0fe220 */ /* 0x008fe20000410000 */
[----:B------:R-:W-:Y:S01]  /*ed00*/  FSETP.GTU.FTZ.AND P6, PT, R42, 20, PT ;  /* 0x41a000002a00780b */ /* 0x000fe20003fdc000 */
[----:B----4-:R-:W-:Y:S01]  /*ed10*/  @!P1 FMUL.FTZ R14, R14, R49 ;  /* 0x000000310e0e9220 */ /* 0x010fe20000410000 */
[----:B------:R-:W-:Y:S01]  /*ed20*/  FSETP.GTU.FTZ.AND P1, PT, R41, 20, PT ;  /* 0x41a000002900780b */ /* 0x000fe20003f3c000 */
[----:B------:R-:W-:Y:S01]  /*ed30*/  FADD.FTZ R2, R2, UR8 ;  /* 0x0000000802027e21 */ /* 0x000fe20008010000 */
[----:B------:R-:W-:Y:S01]  /*ed40*/  FADD.FTZ R3, R3, UR8 ;  /* 0x0000000803037e21 */ /* 0x000fe20008010000 */
[----:B------:R-:W-:-:S06]  /*ed50*/  FADD.FTZ R40, R40, UR8 ;  /* 0x0000000828287e21 */ /* 0x000fcc0008010000 */
[----:B------:R-:W-:Y:S02]  /*ed60*/  @!P5 FMUL.FTZ R43, R43, -1.4426950216293334961 ;  /* 0xbfb8aa3b2b2bd820 */ /* 0x000fe40000410000 */
[----:B------:R-:W-:Y:S01]  /*ed70*/  @!P6 FMUL.FTZ R42, R42, -1.4426950216293334961 ;  /* 0xbfb8aa3b2a2ae820 */ /* 0x000fe20000410000 */
[----:B------:R-:W-:Y:S02]  /*ed80*/  FSETP.GTU.FTZ.AND P4, PT, R2, 20, PT ;  /* 0x41a000000200780b */ /* 0x000fe40003f9c000 */
[----:B------:R-:W-:Y:S01]  /*ed90*/  FSETP.GTU.FTZ.AND P3, PT, R3, 20, PT ;  /* 0x41a000000300780b */ /* 0x000fe20003f7c000 */
[----:B------:R-:W-:Y:S01]  /*eda0*/  @!P1 FMUL.FTZ R41, R41, -1.4426950216293334961 ;  /* 0xbfb8aa3b29299820 */ /* 0x000fe20000410000 */
[----:B------:R-:W-:Y:S01]  /*edb0*/  FSETP.GTU.FTZ.AND P2, PT, R40, 20, PT ;  /* 0x41a000002800780b */ /* 0x000fe20003f5c000 */
[----:B------:R-:W0:Y:S08]  /*edc0*/  @!P6 MUFU.EX2 R42, R42 ;  /* 0x0000002a002ae308 */ /* 0x000e300000000800 */
[----:B------:R-:W1:Y:S08]  /*edd0*/  @!P5 MUFU.EX2 R43, R43 ;  /* 0x0000002b002bd308 */ /* 0x000e700000000800 */
[----:B------:R-:W2:Y:S01]  /*ede0*/  @!P1 MUFU.EX2 R41, R41 ;  /* 0x0000002900299308 */ /* 0x000ea20000000800 */
[----:B------:R-:W-:Y:S01]  /*edf0*/  @!P4 FMUL.FTZ R2, R2, -1.4426950216293334961 ;  /* 0xbfb8aa3b0202c820 */ /* 0x000fe20000410000 */
[----:B------:R-:W-:Y:S01]  /*ee00*/  @!P3 FMUL.FTZ R3, R3, -1.4426950216293334961 ;  /* 0xbfb8aa3b0303b820 */ /* 0x000fe20000410000 */
[----:B------:R-:W-:Y:S01]  /*ee10*/  @!P2 FMUL.FTZ R40, R40, -1.4426950216293334961 ;  /* 0xbfb8aa3b2828a820 */ /* 0x000fe20000410000 */
[----:B0-----:R-:W-:-:S04]  /*ee20*/  @!P6 FADD.FTZ R42, R42, 1 ;  /* 0x3f8000002a2ae421 */ /* 0x001fc80000010000 */
[----:B------:R-:W0:Y:S01]  /*ee30*/  @!P4 MUFU.EX2 R2, R2 ;  /* 0x000000020002c308 */ /* 0x000e220000000800 */
[----:B-1----:R-:W-:Y:S01]  /*ee40*/  @!P5 FADD.FTZ R43, R43, 1 ;  /* 0x3f8000002b2bd421 */ /* 0x002fe20000010000 */
[----:B------:R-:W-:Y:S02]  /*ee50*/  FSETP.GTU.FTZ.AND P0, PT, R47, 20, PT ;  /* 0x41a000002f00780b */ /* 0x000fe40003f1c000 */
[----:B------:R-:W-:-:S04]  /*ee60*/  SHF.L.U32 R44, R93, 0x4, RZ ;  /* 0x000000045d2c7819 */ /* 0x000fc800000006ff */
[----:B------:R-:W1:Y:S01]  /*ee70*/  @!P3 MUFU.EX2 R3, R3 ;  /* 0x000000030003b308 */ /* 0x000e620000000800 */
[----:B--2---:R-:W-:-:S07]  /*ee80*/  @!P1 FADD.FTZ R41, R41, 1 ;  /* 0x3f80000029299421 */ /* 0x004fce0000010000 */
[----:B------:R-:W2:Y:S01]  /*ee90*/  @!P2 MUFU.EX2 R40, R40 ;  /* 0x000000280028a308 */ /* 0x000ea20000000800 */
[----:B------:R-:W-:-:S07]  /*eea0*/  LOP3.LUT R45, R44, 0xfffffe00, RZ, 0xc0, !PT ;  /* 0xfffffe002c2d7812 */ /* 0x000fce00078ec0ff */
[----:B------:R3:W-:Y:S01]  /*eeb0*/  @!P1 MUFU.RCP R78, R41 ;  /* 0x00000029004e9308 */ /* 0x0007e20000001000 */
[----:B------:R-:W-:-:S07]  /*eec0*/  LEA R72, R92, R45, 0x4 ;  /* 0x0000002d5c487211 */ /* 0x000fce00078e20ff */
[----:B------:R-:W4:Y:S01]  /*eed0*/  @!P6 MUFU.RCP R42, R42 ;  /* 0x0000002a002ae308 */ /* 0x000f220000001000 */
[----:B---3--:R-:W3:Y:S07]  /*eee0*/  LDS R41, [R90+0x38] ;  /* 0x000038005a297984 */ /* 0x008eee0000000800 */
[----:B------:R-:W5:Y:S01]  /*eef0*/  @!P5 MUFU.RCP R43, R43 ;  /* 0x0000002b002bd308 */ /* 0x000f620000001000 */
[----:B------:R-:W-:Y:S01]  /*ef00*/  IADD3 R49, R72, 0x4, RZ ;  /* 0x0000000448317810 */ /* 0x000fe20007ffe0ff */
[----:B------:R-:W-:Y:S01]  /*ef10*/  @!P0 FMUL.FTZ R47, R47, -1.4426950216293334961 ;  /* 0xbfb8aa3b2f2f8820 */ /* 0x000fe20000410000 */
[----:B0-----:R-:W-:Y:S01]  /*ef20*/  @!P4 FADD.FTZ R2, R2, 1 ;  /* 0x3f8000000202c421 */ /* 0x001fe20000010000 */
[----:B-1----:R-:W-:Y:S01]  /*ef30*/  @!P3 FADD.FTZ R3, R3, 1 ;  /* 0x3f8000000303b421 */ /* 0x002fe20000010000 */
[----:B--2---:R-:W-:Y:S01]  /*ef40*/  @!P2 FADD.FTZ R40, R40, 1 ;  /* 0x3f8000002828a421 */ /* 0x004fe20000010000 */
[----:B------:R-:W-:-:S02]  /*ef50*/  LEA.HI.SX32 R50, R49, R72, 0x1b ;  /* 0x0000004831327211 */ /* 0x000fc400078fdaff */
[----:B------:R0:W-:Y:S01]  /*ef60*/  @!P4 MUFU.RCP R74, R2 ;  /* 0x00000002004ac308 */ /* 0x0001e20000001000 */
[----:B----4-:R-:W-:Y:S02]  /*ef70*/  @!P6 FMUL.FTZ R25, R25, R42 ;  /* 0x0000002a1919e220 */ /* 0x010fe40000410000 */
[----:B------:R-:W1:Y:S05]  /*ef80*/  LDS R42, [R90+0x3c] ;  /* 0x00003c005a2a7984 */ /* 0x000e6a0000000800 */
[----:B------:R2:W-:Y:S01]  /*ef90*/  @!P3 MUFU.RCP R76, R3 ;  /* 0x00000003004cb308 */ /* 0x0005e20000001000 */
[----:B-----5:R-:W-:Y:S01]  /*efa0*/  @!P5 FMUL.FTZ R26, R26, R43 ;  /* 0x0000002b1a1ad220 */ /* 0x020fe20000410000 */
[----:B0-----:R-:W-:Y:S04]  /*efb0*/  LDS R2, [R90+0x2c] ;  /* 0x00002c005a027984 */ /* 0x001fe80000000800 */
[----:B------:R-:W0:Y:S02]  /*efc0*/  LDS R43, [R90] ;  /* 0x000000005a2b7984 */ /* 0x000e240000000800 */
[----:B------:R4:W-:Y:S02]  /*efd0*/  @!P2 MUFU.RCP R49, R40 ;  /* 0x000000280031a308 */ /* 0x0009e40000001000 */
[----:B--2---:R-:W2:Y:S06]  /*efe0*/  LDS R3, [R90+0x30] ;  /* 0x000030005a037984 */ /* 0x004eac0000000800 */
[----:B------:R-:W5:Y:S01]  /*eff0*/  @!P0 MUFU.EX2 R47, R47 ;  /* 0x0000002f002f8308 */ /* 0x000f620000000800 */
[----:B----4-:R-:W4:Y:S01]  /*f000*/  LDS R40, [R90+0x34] ;  /* 0x000034005a287984 */ /* 0x010f220000000800 */
[----:B------:R-:W-:Y:S01]  /*f010*/  BAR.SYNC.DEFER_BLOCKING 0x0 ;  /* 0x0000000000007b1d */ /* 0x000fe20000010000 */
[----:B------:R-:W-:-:S02]  /*f020*/  IADD3 R44, R72, 0x1, RZ ;  /* 0x00000001482c7810 */ /* 0x000fc40007ffe0ff */
[C---:B------:R-:W-:Y:S02]  /*f030*/  IADD3 R45, R72.reuse, 0x2, RZ ;  /* 0x00000002482d7810 */ /* 0x040fe40007ffe0ff */
[C---:B------:R-:W-:Y:S02]  /*f040*/  IADD3 R48, R72.reuse, 0x3, RZ ;  /* 0x0000000348307810 */ /* 0x040fe40007ffe0ff */
[----:B------:R-:W-:Y:S02]  /*f050*/  IADD3 R51, R72, 0x5, RZ ;  /* 0x0000000548337810 */ /* 0x000fe40007ffe0ff */
[-C--:B------:R-:W-:Y:S02]  /*f060*/  LEA.HI.SX32 R44, R44, R72.reuse, 0x1b ;  /* 0x000000482c2c7211 */ /* 0x080fe400078fdaff */
[----:B------:R-:W-:Y:S01]  /*f070*/  IADD3 R53, R72, 0x6, RZ ;  /* 0x0000000648357810 */ /* 0x000fe20007ffe0ff */
[----:B-----5:R-:W-:Y:S01]  /*f080*/  @!P0 FADD.FTZ R47, R47, 1 ;  /* 0x3f8000002f2f8421 */ /* 0x020fe20000010000 */
[----:B------:R-:W-:-:S02]  /*f090*/  LEA.HI.SX32 R46, R45, R72, 0x1b ;  /* 0x000000482d2e7211 */ /* 0x000fc400078fdaff */
[----:B------:R-:W-:Y:S02]  /*f0a0*/  IADD3 R55, R72, 0x7, RZ ;  /* 0x0000000748377810 */ /* 0x000fe40007ffe0ff */
[-C--:B------:R-:W-:Y:S01]  /*f0b0*/  LEA.HI.SX32 R48, R48, R72.reuse, 0x1b ;  /* 0x0000004830307211 */ /* 0x080fe200078fdaff */
[----:B------:R5:W0:Y:S01]  /*f0c0*/  @!P0 MUFU.RCP R71, R47 ;  /* 0x0000002f00478308 */ /* 0x000a220000001000 */
[C---:B------:R-:W-:Y:S02]  /*f0d0*/  IADD3 R57, R72.reuse, 0x8, RZ ;  /* 0x0000000848397810 */ /* 0x040fe40007ffe0ff */
[----:B------:R-:W-:Y:S02]  /*f0e0*/  IADD3 R59, R72, 0x9, RZ ;  /* 0x00000009483b7810 */ /* 0x000fe40007ffe0ff */
[----:B------:R-:W-:Y:S02]  /*f0f0*/  LEA.HI.SX32 R52, R51, R72, 0x1b ;  /* 0x0000004833347211 */ /* 0x000fe400078fdaff */
[----:B------:R-:W-:Y:S01]  /*f100*/  LEA R45, R44, R91, 0x2 ;  /* 0x0000005b2c2d7211 */ /* 0x000fe200078e10ff */
[----:B---3--:R-:W-:Y:S01]  /*f110*/  FADD.FTZ R41, R41, UR8 ;  /* 0x0000000829297e21 */ /* 0x008fe20008010000 */
[----:B------:R-:W-:-:S02]  /*f120*/  IADD3 R61, R72, 0xa, RZ ;  /* 0x0000000a483d7810 */ /* 0x000fc40007ffe0ff */
[----:B-----5:R-:W-:Y:S02]  /*f130*/  IADD3 R47, R72, 0xd, RZ ;  /* 0x0000000d482f7810 */ /* 0x020fe40007ffe0ff */
[-C--:B------:R-:W-:Y:S02]  /*f140*/  LEA.HI.SX32 R54, R53, R72.reuse, 0x1b ;  /* 0x0000004835367211 */ /* 0x080fe400078fdaff */
[-C--:B------:R-:W-:Y:S02]  /*f150*/  LEA R46, R46, R91.reuse, 0x2 ;  /* 0x0000005b2e2e7211 */ /* 0x080fe400078e10ff */
[----:B------:R-:W-:Y:S02]  /*f160*/  IADD3 R63, R72, 0xb, RZ ;  /* 0x0000000b483f7810 */ /* 0x000fe40007ffe0ff */
[----:B------:R-:W-:Y:S02]  /*f170*/  LEA.HI.SX32 R56, R55, R72, 0x1b ;  /* 0x0000004837387211 */ /* 0x000fe400078fdaff */
[----:B------:R-:W-:Y:S01]  /*f180*/  LEA R48, R48, R91, 0x2 ;  /* 0x0000005b30307211 */ /* 0x000fe200078e10ff */
[----:B------:R-:W-:Y:S01]  /*f190*/  STS [R90], R233 ;  /* 0x000000e95a007388 */ /* 0x000fe20000000800 */
[----:B------:R-:W-:-:S02]  /*f1a0*/  IADD3 R65, R72, 0xc, RZ ;  /* 0x0000000c48417810 */ /* 0x000fc40007ffe0ff */
[-C--:B------:R-:W-:Y:S02]  /*f1b0*/  LEA.HI.SX32 R58, R57, R72.reuse, 0x1b ;  /* 0x00000048393a7211 */ /* 0x080fe400078fdaff */
[-C--:B------:R-:W-:Y:S01]  /*f1c0*/  LEA R50, R50, R91.reuse, 0x2 ;  /* 0x0000005b32327211 */ /* 0x080fe200078e10ff */
[----:B------:R-:W-:Y:S01]  /*f1d0*/  STS [R45+0x4], R202 ;  /* 0x000004ca2d007388 */ /* 0x000fe20000000800 */
[----:B------:R-:W-:Y:S02]  /*f1e0*/  LEA.HI.SX32 R60, R59, R72, 0x1b ;  /* 0x000000483b3c7211 */ /* 0x000fe400078fdaff */
[----:B------:R-:W-:Y:S01]  /*f1f0*/  LEA R52, R52, R91, 0x2 ;  /* 0x0000005b34347211 */ /* 0x000fe200078e10ff */
[----:B------:R-:W-:Y:S01]  /*f200*/  @!P3 FMUL.FTZ R21, R21, R76 ;  /* 0x0000004c1515b220 */ /* 0x000fe20000410000 */
[----:B------:R-:W-:Y:S01]  /*f210*/  IADD3 R67, R72, 0xe, RZ ;  /* 0x0000000e48437810 */ /* 0x000fe20007ffe0ff */
[----:B------:R-:W-:Y:S01]  /*f220*/  STS [R46+0x8], R201 ;  /* 0x000008c92e007388 */ /* 0x000fe20000000800 */
[----:B------:R-:W-:-:S02]  /*f230*/  LEA.HI.SX32 R62, R61, R72, 0x1b ;  /* 0x000000483d3e7211 */ /* 0x000fc400078fdaff */
[-C--:B------:R-:W-:Y:S02]  /*f240*/  LEA.HI.SX32 R68, R47, R72.reuse, 0x1b ;  /* 0x000000482f447211 */ /* 0x080fe400078fdaff */
[-C--:B------:R-:W-:Y:S01]  /*f250*/  LEA R54, R54, R91.reuse, 0x2 ;  /* 0x0000005b36367211 */ /* 0x080fe200078e10ff */
[----:B------:R-:W-:Y:S01]  /*f260*/  STS [R48+0xc], R200 ;  /* 0x00000cc830007388 */ /* 0x000fe20000000800 */
[----:B------:R-:W-:Y:S02]  /*f270*/  IADD3 R69, R72, 0xf, RZ ;  /* 0x0000000f48457810 */ /* 0x000fe40007ffe0ff */
[-C--:B------:R-:W-:Y:S02]  /*f280*/  LEA.HI.SX32 R64, R63, R72.reuse, 0x1b ;  /* 0x000000483f407211 */ /* 0x080fe400078fdaff */
[----:B------:R-:W-:Y:S01]  /*f290*/  LEA R47, R56, R91, 0x2 ;  /* 0x0000005b382f7211 */ /* 0x000fe200078e10ff */
[----:B------:R-:W-:Y:S01]  /*f2a0*/  STS [R50+0x10], R199 ;  /* 0x000010c732007388 */ /* 0x000fe20000000800 */
[----:B------:R-:W-:-:S02]  /*f2b0*/  LEA.HI.SX32 R66, R65, R72, 0x1b ;  /* 0x0000004841427211 */ /* 0x000fc400078fdaff */
[-C--:B------:R-:W-:Y:S02]  /*f2c0*/  LEA R58, R58, R91.reuse, 0x2 ;  /* 0x0000005b3a3a7211 */ /* 0x080fe400078e10ff */
[----:B------:R-:W-:Y:S01]  /*f2d0*/  FSETP.GTU.FTZ.AND P3, PT, R41, 20, PT ;  /* 0x41a000002900780b */ /* 0x000fe20003f7c000 */
[----:B------:R-:W-:Y:S01]  /*f2e0*/  STS [R52+0x14], R198 ;  /* 0x000014c634007388 */ /* 0x000fe20000000800 */
[-C--:B------:R-:W-:Y:S02]  /*f2f0*/  LEA R60, R60, R91.reuse, 0x2 ;  /* 0x0000005b3c3c7211 */ /* 0x080fe400078e10ff */
[-C--:B------:R-:W-:Y:S01]  /*f300*/  LEA.HI.SX32 R70, R67, R72.reuse, 0x1b ;  /* 0x0000004843467211 */ /* 0x080fe200078fdaff */
        /* <DEDUP_REMOVED lines=13> */
[----:B------:R-:W-:-:S03]  /*f3e0*/  MOV R56, UR54 ;  /* 0x0000003600387c02 */ /* 0x000fc60008000f00 */
[----:B------:R-:W-:Y:S01]  /*f3f0*/  STS [R64+0x2c], R11 ;  /* 0x00002c0b40007388 */ /* 0x000fe20000000800 */
[----:B-1----:R-:W-:-:S03]  /*f400*/  FADD.FTZ R44, R42, UR8 ;  /* 0x000000082a2c7e21 */ /* 0x002fc60008010000 */
[----:B------:R1:W-:Y:S01]  /*f410*/  STS [R66+0x30], R10 ;  /* 0x0000300a42007388 */ /* 0x0003e20000000800 */
[----:B0-----:R-:W-:-:S03]  /*f420*/  @!P0 FMUL.FTZ R18, R18, R71 ;  /* 0x0000004712128220 */ /* 0x001fc60000410000 */
[----:B------:R0:W-:Y:S01]  /*f430*/  STS [R68+0x34], R9 ;  /* 0x0000340944007388 */ /* 0x0001e20000000800 */
[----:B------:R-:W-:Y:S01]  /*f440*/  @!P2 FMUL.FTZ R22, R22, R49 ;  /* 0x000000311616a220 */ /* 0x000fe20000410000 */
[----:B------:R-:W-:Y:S02]  /*f450*/  FADD.FTZ R42, R43, UR8 ;  /* 0x000000082b2a7e21 */ /* 0x000fe40008010000 */
[----:B------:R-:W-:Y:S01]  /*f460*/  STS [R70+0x38], R8 ;  /* 0x0000380846007388 */ /* 0x000fe20000000800 */
[----:B-1----:R-:W-:-:S03]  /*f470*/  @!P3 FMUL.FTZ R10, R41, -1.4426950216293334961 ;  /* 0xbfb8aa3b290ab820 */ /* 0x002fc60000410000 */
        /* <DEDUP_REMOVED lines=22> */
[----:B--2---:R-:W-:-:S02]  /*f5e0*/  FADD.FTZ R3, R3, UR8 ;  /* 0x0000000803037e21 */ /* 0x004fc40008010000 */
[----:B------:R-:W-:Y:S01]  /*f5f0*/  FSETP.GTU.FTZ.AND P0, PT, R2, 20, PT ;  /* 0x41a000000200780b */ /* 0x000fe20003f1c000 */
[----:B----4-:R-:W-:Y:S01]  /*f600*/  FADD.FTZ R40, R40, UR8 ;  /* 0x0000000828287e21 */ /* 0x010fe20008010000 */
[----:B------:R-:W-:Y:S01]  /*f610*/  @!P1 FMUL.FTZ R23, R23, R78 ;  /* 0x0000004e17179220 */ /* 0x000fe20000410000 */
[----:B------:R-:W-:-:S03]  /*f620*/  FSETP.GTU.FTZ.AND P1, PT, R3, 20, PT ;  /* 0x41a000000300780b */ /* 0x000fc60003f3c000 */
[----:B------:R-:W-:Y:S01]  /*f630*/  FSETP.GTU.FTZ.AND P2, PT, R40, 20, PT ;  /* 0x41a000002800780b */ /* 0x000fe20003f5c000 */
[----:B------:R-:W-:Y:S01]  /*f640*/  @!P4 FMUL.FTZ R19, R19, R74 ;  /* 0x0000004a1313c220 */ /* 0x000fe20000410000 */
[----:B0-----:R-:W-:Y:S02]  /*f650*/  MOV R9, UR6 ;  /* 0x0000000600097c02 */ /* 0x001fe40008000f00 */
[----:B------:R-:W-:Y:S01]  /*f660*/  SHF.R.S32.HI R74, RZ, 0x1f, R39 ;  /* 0x0000001fff4a7819 */ /* 0x000fe20000011427 */
[----:B------:R-:W0:Y:S02]  /*f670*/  LDS R77, [R91+0x2100] ;  /* 0x002100005b4d7984 */ /* 0x000e240000000800 */
[----:B------:R-:W-:Y:S01]  /*f680*/  @!P0 FMUL.FTZ R11, R2, -1.4426950216293334961 ;  /* 0xbfb8aa3b020b8820 */ /* 0x000fe20000410000 */
[----:B------:R-:W-:Y:S02]  /*f690*/  IADD3 R2, P4, R39, UR6, RZ ;  /* 0x0000000627027c10 */ /* 0x000fe4000ff9e0ff */
[----:B-1----:R-:W-:-:S02]  /*f6a0*/  @!P1 FMUL.FTZ R7, R3, -1.4426950216293334961 ;  /* 0xbfb8aa3b03079820 */ /* 0x002fc40000410000 */
[----:B------:R-:W-:Y:S01]  /*f6b0*/  LEA.HI.X.SX32 R3, R9, R74, 0x1, P4 ;  /* 0x0000004a09037211 */ /* 0x000fe200020f0eff */
[----:B------:R-:W-:Y:S01]  /*f6c0*/  @!P2 FMUL.FTZ R9, R40, -1.4426950216293334961 ;  /* 0xbfb8aa3b2809a820 */ /* 0x000fe20000410000 */
[----:B------:R-:W1:Y:S01]  /*f6d0*/  @!P0 MUFU.EX2 R11, R11 ;  /* 0x0000000b000b8308 */ /* 0x000e620000000800 */
[----:B------:R-:W-:Y:S02]  /*f6e0*/  FSETP.GTU.FTZ.AND P4, PT, R44, 20, PT ;  /* 0x41a000002c00780b */ /* 0x000fe40003f9c000 */
[----:B------:R-:W-:-:S05]  /*f6f0*/  FSETP.GTU.FTZ.AND P5, PT, R42, 20, PT ;  /* 0x41a000002a00780b */ /* 0x000fca0003fbc000 */
[----:B------:R2:W3:Y:S08]  /*f700*/  @!P1 MUFU.EX2 R8, R7 ;  /* 0x0000000700089308 */ /* 0x0004f00000000800 */
[----:B------:R-:W4:Y:S08]  /*f710*/  @!P2 MUFU.EX2 R9, R9 ;  /* 0x000000090009a308 */ /* 0x000f300000000800 */
[----:B------:R-:W5:Y:S01]  /*f720*/  @!P3 MUFU.EX2 R10, R10 ;  /* 0x0000000a000ab308 */ /* 0x000f620000000800 */
[----:B------:R-:W-:Y:S01]  /*f730*/  @!P4 FMUL.FTZ R40, R44, -1.4426950216293334961 ;  /* 0xbfb8aa3b2c28c820 */ /* 0x000fe20000410000 */
[----:B--2---:R-:W-:Y:S01]  /*f740*/  @!P5 FMUL.FTZ R7, R42, -1.4426950216293334961 ;  /* 0xbfb8aa3b2a07d820 */ /* 0x004fe20000410000 */
[----:B-1----:R-:W-:Y:S01]  /*f750*/  @!P0 FADD.FTZ R11, R11, 1 ;  /* 0x3f8000000b0b8421 */ /* 0x002fe20000010000 */
[----:B---3--:R-:W-:Y:S01]  /*f760*/  @!P1 FADD.FTZ R8, R8, 1 ;  /* 0x3f80000008089421 */ /* 0x008fe20000010000 */
[----:B0-----:R-:W-:Y:S01]  /*f770*/  ISETP.GE.AND P6, PT, R39, R77, PT ;  /* 0x0000004d2700720c */ /* 0x001fe20003fc6270 */
[----:B----4-:R-:W-:-:S02]  /*f780*/  @!P2 FADD.FTZ R9, R9, 1 ;  /* 0x3f8000000909a421 */ /* 0x010fc40000010000 */
[----:B------:R-:W0:Y:S01]  /*f790*/  @!P4 MUFU.EX2 R40, R40 ;  /* 0x000000280028c308 */ /* 0x000e220000000800 */
[----:B------:R-:W-:Y:S01]  /*f7a0*/  UIMAD UR10, UR12, UR30, URZ ;  /* 0x0000001e0c0a72a4 */ /* 0x000fe2000f8e023f */
[----:B-----5:R-:W-:-:S06]  /*f7b0*/  @!P3 FADD.FTZ R10, R10, 1 ;  /* 0x3f8000000a0ab421 */ /* 0x020fcc0000010000 */
[----:B------:R-:W1:Y:S01]  /*f7c0*/  @!P5 MUFU.EX2 R7, R7 ;  /* 0x000000070007d308 */ /* 0x000e620000000800 */
[----:B------:R-:W-:Y:S02]  /*f7d0*/  UIMAD.WIDE.U32 UR4, UR52, UR30, URZ ;  /* 0x0000001e340472a5 */ /* 0x000fe4000f8e003f */
[----:B------:R-:W-:-:S05]  /*f7e0*/  UIMAD UR12, UR12, UR28, URZ ;  /* 0x0000001c0c0c72a4 */ /* 0x000fca000f8e023f */
[----:B------:R2:W3:Y:S01]  /*f7f0*/  @!P0 MUFU.RCP R42, R11 ;  /* 0x0000000b002a8308 */ /* 0x0004e20000001000 */
[----:B------:R-:W-:-:S07]  /*f800*/  UIMAD UR10, UR52, UR31, UR10 ;  /* 0x0000001f340a72a4 */ /* 0x000fce000f8e020a */
[----:B------:R2:W4:Y:S08]  /*f810*/  @!P1 MUFU.RCP R44, R8 ;  /* 0x00000008002c9308 */ /* 0x0005300000001000 */
[----:B------:R2:W0:Y:S08]  /*f820*/  @!P2 MUFU.RCP R79, R9 ;  /* 0x00000009004fa308 */ /* 0x0004300000001000 */
[----:B------:R2:W0:Y:S01]  /*f830*/  @!P3 MUFU.RCP R56, R10 ;  /* 0x0000000a0038b308 */ /* 0x0004220000001000 */
[----:B------:R-:W-:Y:S01]  /*f840*/  USHF.R.S32.HI UR6, URZ, 0x1f, UR53 ;  /* 0x0000001f3f067899 */ /* 0x000fe20008011435 */
[----:B------:R-:W-:Y:S01]  /*f850*/  BSSY B0, `(.L_x_1128) ;  /* 0x0000011000007945 */ /* 0x000fe20003800000 */
[----:B------:R-:W-:-:S02]  /*f860*/  UIMAD UR12, UR52, UR29, UR12 ;  /* 0x0000001d340c72a4 */ /* 0x000fc4000f8e020c */
[----:B------:R-:W-:Y:S01]  /*f870*/  UIADD3 UR15, UR5, UR10, URZ ;  /* 0x0000000a050f7290 */ /* 0x000fe2000fffe03f */
[----:B-1-34-:R-:W-:Y:S11]  /*f880*/  @P6 BRA `(.L_x_1129) ;  /* 0x0000000000346947 */ /* 0x01aff60003800000 */
        /* <DEDUP_REMOVED lines=13> */
.L_x_1129:
[----:B------:R-:W-:Y:S05]  /*f960*/  BSYNC B0 ;  /* 0x0000000000007941 */ /* 0x000fea0003800000 */
.L_x_1128:
[----:B-1----:R-:W3:Y:S01]  /*f970*/  LDL.LU R41, [R1+0x50] ;  /* 0x0000500001297983 */ /* 0x002ee20000300800 */
[----:B------:R-:W-:Y:S01]  /*f980*/  UIADD3 UR13, UR7, -UR14, URZ ;  /* 0x8000000e070d7290 */ /* 0x000fe2000fffe03f */
[----:B0-----:R-:W-:Y:S01]  /*f990*/  @!P4 FADD.FTZ R40, R40, 1 ;  /* 0x3f8000002828c421 */ /* 0x001fe20000010000 */
[----:B------:R-:W-:Y:S01]  /*f9a0*/  ULDC.64 UR10, c[0x0][0x390] ;  /* 0x0000e400000a7ab9 */ /* 0x000fe20000000a00 */
[----:B------:R-:W-:Y:S01]  /*f9b0*/  UMOV UR5, UR15 ;  /* 0x0000000f00057c82 */ /* 0x000fe20008000000 */
[----:B------:R-:W-:Y:S01]  /*f9c0*/  UIMAD UR14, UR6, UR10, URZ ;  /* 0x0000000a060e72a4 */ /* 0x000fe2000f8e023f */
[----:B--2---:R0:W1:Y:S01]  /*f9d0*/  @!P4 MUFU.RCP R11, R40 ;  /* 0x00000028000bc308 */ /* 0x0040620000001000 */
[----:B------:R-:W-:Y:S01]  /*f9e0*/  UIMAD UR13, UR13, -0x800, URZ ;  /* 0xfffff8000d0d78a4 */ /* 0x000fe2000f8e023f */
[----:B------:R-:W-:Y:S01]  /*f9f0*/  @!P5 FADD.FTZ R7, R7, 1 ;  /* 0x3f8000000707d421 */ /* 0x000fe20000010000 */
[----:B------:R-:W-:Y:S01]  /*fa00*/  UIMAD.WIDE.U32 UR4, UR53, UR10, UR4 ;  /* 0x0000000a350472a5 */ /* 0x000fe2000f8e0004 */
[----:B------:R-:W-:Y:S01]  /*fa10*/  @!P0 FMUL.FTZ R27, R27, R42 ;  /* 0x0000002a1b1b8220 */ /* 0x000fe20000410000 */
[----:B------:R-:W-:Y:S01]  /*fa20*/  UIMAD UR11, UR53, UR11, UR14 ;  /* 0x0000000b350b72a4 */ /* 0x000fe2000f8e020e */
[----:B------:R-:W-:Y:S01]  /*fa30*/  @!P1 FMUL.FTZ R29, R29, R44 ;  /* 0x0000002c1d1d9220 */ /* 0x000fe20000410000 */
[----:B------:R-:W-:Y:S01]  /*fa40*/  UIADD3 UR10, UP0, UR13, UR4, URZ ;  /* 0x000000040d0a7290 */ /* 0x000fe2000ff1e03f */
[----:B------:R2:W4:Y:S01]  /*fa50*/  @!P5 MUFU.RCP R10, R7 ;  /* 0x00000007000ad308 */ /* 0x0005220000001000 */
[----:B------:R-:W-:Y:S01]  /*fa60*/  USHF.R.S32.HI UR14, URZ, 0x1f, UR13 ;  /* 0x0000001f3f0e7899 */ /* 0x000fe2000801140d */
[----:B------:R-:W-:Y:S01]  /*fa70*/  @!P2 FMUL.FTZ R30, R30, R79 ;  /* 0x0000004f1e1ea220 */ /* 0x000fe20000410000 */
[----:B------:R-:W-:Y:S01]  /*fa80*/  ULDC.64 UR30, c[0x0][0x3e0] ;  /* 0x0000f800001e7ab9 */ /* 0x000fe20000000a00 */
[----:B------:R-:W-:Y:S01]  /*fa90*/  ISETP.GE.AND P2, PT, R37, R77, PT ;  /* 0x0000004d2500720c */ /* 0x000fe20003f46270 */
[----:B------:R-:W-:Y:S01]  /*faa0*/  UIADD3.X UR4, UR14, UR11, UR5, UP0, !UPT ;  /* 0x0000000b0e047290 */ /* 0x000fe200087fe405 */
[----:B------:R-:W-:Y:S01]  /*fab0*/  LEA R8, P0, R39, UR30, 0x2 ;  /* 0x0000001e27087c11 */ /* 0x000fe2000f8010ff */
[----:B------:R-:W-:Y:S01]  /*fac0*/  @!P3 FMUL.FTZ R31, R31, R56 ;  /* 0x000000381f1fb220 */ /* 0x000fe20000410000 */
[----:B0-----:R-:W-:Y:S01]  /*fad0*/  MOV R40, UR10 ;  /* 0x0000000a00287c02 */ /* 0x001fe20008000f00 */
[----:B-1----:R-:W-:Y:S01]  /*fae0*/  @!P4 FMUL.FTZ R32, R32, R11 ;  /* 0x0000000b2020c220 */ /* 0x002fe20000410000 */
[----:B------:R-:W-:Y:S01]  /*faf0*/  LEA.HI.X R9, R39, UR31, R74, 0x2, P0 ;  /* 0x0000001f27097c11 */ /* 0x000fe200080f144a */
[----:B------:R-:W-:Y:S01]  /*fb00*/  BSSY B0, `(.L_x_1130) ;  /* 0x000006d000007945 */ /* 0x000fe20003800000 */
[----:B------:R-:W-:-:S02]  /*fb10*/  LEA R8, P1, R40, R8, 0x2 ;  /* 0x0000000828087211 */ /* 0x000fc400078210ff */
[----:B--2---:R-:W-:Y:S01]  /*fb20*/  MOV R7, UR4 ;  /* 0x0000000400077c02 */ /* 0x004fe20008000f00 */
[----:B------:R-:W-:Y:S01]  /*fb30*/  UIMAD.WIDE.U32 UR4, UR52, UR28, URZ ;  /* 0x0000001c340472a5 */ /* 0x000fe2000f8e003f */
[----:B------:R-:W-:Y:S01]  /*fb40*/  ISETP.GE.AND P0, PT, R36, R77, PT ;  /* 0x0000004d2400720c */ /* 0x000fe20003f06270 */
[----:B----4-:R-:W-:Y:S01]  /*fb50*/  @!P5 FMUL.FTZ R13, R13, R10 ;  /* 0x0000000a0d0dd220 */ /* 0x010fe20000410000 */
[----:B------:R-:W-:Y:S01]  /*fb60*/  LEA.HI.X R9, R40, R9, R7, 0x2, P1 ;  /* 0x0000000928097211 */ /* 0x000fe200008f1407 */
[----:B------:R-:W-:Y:S01]  /*fb70*/  UIADD3 UR10, UR5, UR12, URZ ;  /* 0x0000000c050a7290 */ /* 0x000fe2000fffe03f */
[-C--:B------:R-:W-:Y:S02]  /*fb80*/  ISETP.GE.AND P1, PT, R35, R77.reuse, PT ;  /* 0x0000004d2300720c */ /* 0x080fe40003f26270 */
[-C--:B------:R-:W-:Y:S01]  /*fb90*/  ISETP.GE.AND P5, PT, R33, R77.reuse, PT ;  /* 0x0000004d2100720c */ /* 0x080fe20003fa6270 */
[----:B------:R-:W-:Y:S01]  /*fba0*/  @!P2 STG.E desc[UR20][R8.64+-0x1f00], R49 ;  /* 0xffe100310800a986 */ /* 0x000fe2000c101914 */
[----:B------:R-:W-:-:S02]  /*fbb0*/  ISETP.GE.AND P2, PT, R34, R77, PT ;  /* 0x0000004d2200720c */ /* 0x000fc40003f46270 */
[-C--:B------:R-:W-:Y:S02]  /*fbc0*/  ISETP.GE.AND P4, PT, R28, R77.reuse, PT ;  /* 0x0000004d1c00720c */ /* 0x080fe40003f86270 */
[-C--:B------:R-:W-:Y:S01]  /*fbd0*/  ISETP.GE.AND P3, PT, R24, R77.reuse, PT ;  /* 0x0000004d1800720c */ /* 0x080fe20003f66270 */
[----:B------:R-:W-:Y:S01]  /*fbe0*/  @!P0 STG.E desc[UR20][R8.64+-0x1e80], R51 ;  /* 0xffe1803308008986 */ /* 0x000fe2000c101914 */
[-C--:B------:R-:W-:Y:S02]  /*fbf0*/  ISETP.GE.AND P0, PT, R20, R77.reuse, PT ;  /* 0x0000004d1400720c */ /* 0x080fe40003f06270 */
[----:B------:R-:W-:Y:S01]  /*fc00*/  ISETP.NE.AND P6, PT, R93, RZ, PT ;  /* 0x000000ff5d00720c */ /* 0x000fe20003fc5270 */
        /* <DEDUP_REMOVED lines=21> */
[----:B0-----:R-:W-:-:S05]  /*fd60*/  MOV R8, UR54 ;  /* 0x0000003600087c02 */ /* 0x001fca0008000f00 */
        /* <DEDUP_REMOVED lines=8> */
[----:B------:R-:W-:Y:S04]  /*fdf0*/  STS [R58+0x20], R23 ;  /* 0x000020173a007388 */ /* 0x000fe80000000800 */
[----:B------:R2:W-:Y:S04]  /*fe00*/  STS [R60+0x24], R25 ;  /* 0x000024193c007388 */ /* 0x0005e80000000800 */
[----:B------:R4:W-:Y:S04]  /*fe10*/  STS [R62+0x28], R26 ;  /* 0x0000281a3e007388 */ /* 0x0009e80000000800 */
[----:B------:R-:W-:Y:S04]  /*fe20*/  STS [R64+0x2c], R27 ;  /* 0x00002c1b40007388 */ /* 0x000fe80000000800 */
[----:B------:R5:W-:Y:S04]  /*fe30*/  STS [R66+0x30], R29 ;  /* 0x0000301d42007388 */ /* 0x000be80000000800 */
[----:B------:R5:W-:Y:S04]  /*fe40*/  STS [R68+0x34], R30 ;  /* 0x0000341e44007388 */ /* 0x000be80000000800 */
        /* <DEDUP_REMOVED lines=14> */
[----:B---3--:R-:W-:-:S03]  /*ff30*/  FADD.FTZ R7, R13, R41 ;  /* 0x000000290d077221 */ /* 0x008fc60000010000 */
[----:B------:R-:W-:Y:S01]  /*ff40*/  LDS R13, [R107+0x100] ;  /* 0x000100006b0d7984 */ /* 0x000fe20000000800 */
[----:B------:R-:W-:-:S03]  /*ff50*/  FADD.FTZ R10, R7, R14 ;  /* 0x0000000e070a7221 */ /* 0x000fc60000010000 */
[----:B------:R-:W-:Y:S01]  /*ff60*/  LDS R41, [R104+0x280] ;  /* 0x0002800068297984 */ /* 0x000fe20000000800 */
[----:B------:R-:W-:-:S03]  /*ff70*/  FADD.FTZ R10, R10, R15 ;  /* 0x0000000f0a0a7221 */ /* 0x000fc60000010000 */
[----:B------:R-:W-:Y:S01]  /*ff80*/  LDS R15, [R106+0x180] ;  /* 0x000180006a0f7984 */ /* 0x000fe20000000800 */
[----:B------:R-:W-:-:S03]  /*ff90*/  FADD.FTZ R7, R10, R17 ;  /* 0x000000110a077221 */ /* 0x000fc60000010000 */
[----:B------:R-:W-:Y:S01]  /*ffa0*/  LDS R17, [R105+0x200] ;  /* 0x0002000069117984 */ /* 0x000fe20000000800 */
[----:B------:R-:W-:-:S03]  /*ffb0*/  FADD.FTZ R10, R7, R18 ;  /* 0x00000012070a7221 */ /* 0x000fc60000010000 */
[----:B------:R-:W-:Y:S01]  /*ffc0*/  LDS R7, [R109] ;  /* 0x000000006d077984 */ /* 0x000fe20000000800 */
[----:B------:R-:W-:-:S03]  /*ffd0*/  FADD.FTZ R10, R10, R19 ;  /* 0x000000130a0a7221 */ /* 0x000fc60000010000 */
[----:B------:R3:W-:Y:S01]  /*ffe0*/  @!P6 STS [R91+0x2100], R8 ;  /* 0x002100085b00e388 */ /* 0x0007e20000000800 */
[----:B0-----:R-:W-:Y:S01]  /*fff0*/  FADD.FTZ R21, R10, R21 ;  /* 0x000000150a157221 */ /* 0x001fe20000010000 */
[----:B------:R-:W-:Y:S03]  /*10000*/  BAR.SYNC.DEFER_BLOCKING 0x0 ;  /* 0x0000000000007b1d */ /* 0x000fe60000010000 */
[----:B-1----:R-:W-:-:S04]  /*10010*/  FADD.FTZ R22, R21, R22 ;  /* 0x0000001615167221 */ /* 0x002fc80000010000 */
[----:B------:R-:W-:-:S04]  /*10020*/  FADD.FTZ R22, R22, R23 ;  /* 0x0000001716167221 */ /* 0x000fc80000010000 */
[----:B--2---:R-:W-:-:S04]  /*10030*/  FADD.FTZ R25, R22, R25 ;  /* 0x0000001916197221 */ /* 0x004fc80000010000 */
[----:B----4-:R-:W-:-:S04]  /*10040*/  FADD.FTZ R26, R25, R26 ;  /* 0x0000001a191a7221 */ /* 0x010fc80000010000 */
[----:B------:R-:W-:-:S04]  /*10050*/  FADD.FTZ R26, R26, R27 ;  /* 0x0000001b1a1a7221 */ /* 0x000fc80000010000 */
[----:B-----5:R-:W-:Y:S01]  /*10060*/  FADD.FTZ R29, R26, R29 ;  /* 0x0000001d1a1d7221 */ /* 0x020fe20000010000 */
[----:B------:R-:W0:Y:S03]  /*10070*/  LDS R63, [R91+0x2100] ;  /* 0x002100005b3f7984 */ /* 0x000e260000000800 */
[----:B------:R-:W-:-:S04]  /*10080*/  FADD.FTZ R30, R29, R30 ;  /* 0x0000001e1d1e7221 */ /* 0x000fc80000010000 */
[----:B------:R-:W-:-:S04]  /*10090*/  FADD.FTZ R31, R30, R31 ;  /* 0x0000001f1e1f7221 */ /* 0x000fc80000010000 */
[----:B---3--:R-:W-:-:S05]  /*100a0*/  FADD.FTZ R8, R31, R32 ;  /* 0x000000201f087221 */ /* 0x008fca0000010000 */
[----:B------:R1:W-:Y:S01]  /*100b0*/  STL [R1+0x50], R8 ;  /* 0x0000500801007387 */ /* 0x0003e20000100800 */
[C---:B0-----:R-:W-:Y:S02]  /*100c0*/  ISETP.GE.AND P0, PT, R39.reuse, R63, PT ;  /* 0x0000003f2700720c */ /* 0x041fe40003f06270 */
[----:B------:R-:W-:-:S04]  /*100d0*/  IADD3 R39, P1, R39, -0x7e0, RZ ;  /* 0xfffff82027277810 */ /* 0x000fc80007f3e0ff */
[----:B------:R-:W-:-:S07]  /*100e0*/  IADD3.X R74, R74, -0x1, RZ, P1, !PT ;  /* 0xffffffff4a4a7810 */ /* 0x000fce0000ffe4ff */
        /* <DEDUP_REMOVED lines=14> */
.L_x_1131:
[----:B------:R-:W-:Y:S05]  /*101d0*/  BSYNC B0 ;  /* 0x0000000000007941 */ /* 0x000fea0003800000 */
.L_x_1130:
        /* <DEDUP_REMOVED lines=9> */
[----:B------:R-:W-:Y:S01]  /*10270*/  LEA R2, P0, R39, UR10, 0x2 ;  /* 0x0000000a27027c11 */ /* 0x000fe2000f8010ff */
[----:B------:R-:W-:Y:S01]  /*10280*/  UIMAD UR4, UR53, UR29, UR6 ;  /* 0x0000001d350472a4 */ /* 0x000fe2000f8e0206 */
[-C--:B------:R-:W-:Y:S01]  /*10290*/  ISETP.GE.AND P6, PT, R35, R63.reuse, PT ;  /* 0x0000003f2300720c */ /* 0x080fe20003fc6270 */
[----:B------:R-:W-:Y:S01]  /*102a0*/  UIADD3 UR18, UP1, UR18, -0x4000, URZ ;  /* 0xffffc00012127890 */ /* 0x000fe2000ff3e03f */
[----:B------:R-:W-:Y:S01]  /*102b0*/  LEA.HI.X R3, R39, UR11, R74, 0x2, P0 ;  /* 0x0000000b27037c11 */ /* 0x000fe200080f144a */
[----:B------:R-:W-:Y:S01]  /*102c0*/  UIADD3.X UR4, UR14, UR4, UR5, UP0, !UPT ;  /* 0x000000040e047290 */ /* 0x000fe200087fe405 */
[----:B0-----:R-:W-:Y:S01]  /*102d0*/  MOV R7, UR13 ;  /* 0x0000000d00077c02 */ /* 0x001fe20008000f00 */
[----:B------:R-:W-:Y:S01]  /*102e0*/  UISETP.GT.AND UP0, UPT, UR16, 0x1, UPT ;  /* 0x000000011000788c */ /* 0x000fe2000bf04270 */
[-C--:B------:R-:W-:Y:S01]  /*102f0*/  ISETP.GE.AND P1, PT, R33, R63.reuse, PT ;  /* 0x0000003f2100720c */ /* 0x080fe20003f26270 */
[----:B------:R-:W-:Y:S01]  /*10300*/  UIADD3 UR48, UP2, UR48, -0x2000, URZ ;  /* 0xffffe00030307890 */ /* 0x000fe2000ff5e03f */
[C---:B------:R-:W-:Y:S01]  /*10310*/  LEA R2, P0, R7.reuse, R2, 0x2 ;  /* 0x0000000207027211 */ /* 0x040fe200078010ff */
[----:B------:R-:W-:Y:S01]  /*10320*/  UIADD3 UR50, UP3, UR50, -0x2000, URZ ;  /* 0xffffe00032327890 */ /* 0x000fe2000ff7e03f */
[----:B------:R-:W-:Y:S01]  /*10330*/  MOV R8, UR4 ;  /* 0x0000000400087c02 */ /* 0x000fe20008000f00 */
        /* <DEDUP_REMOVED lines=34> */
.L_x_999:
        /* <DEDUP_REMOVED lines=41> */
.L_x_1134:
[----:B------:R-:W-:Y:S05]  /*107f0*/  BSYNC B0 ;  /* 0x0000000000007941 */ /* 0x000fea0003800000 */
.L_x_1133:
        /* <DEDUP_REMOVED lines=44> */
.L_x_1136:
[----:B------:R-:W2:Y:S02]  /*10ac0*/  S2R R11, SR_TID.X ;  /* 0x00000000000b7919 */ /* 0x000ea40000002100 */
.L_x_1137:
[----:B------:R-:W-:Y:S05]  /*10ad0*/  BSYNC B0 ;  /* 0x0000000000007941 */ /* 0x000fea0003800000 */
.L_x_1135:
        /* <DEDUP_REMOVED lines=23> */
.L_x_1139:
        /* <DEDUP_REMOVED lines=32> */
.L_x_1138:
[----:B------:R-:W-:Y:S05]  /*10e50*/  EXIT ;  /* 0x000000000000794d */ /* 0x000fea0003800000 */
.L_x_1036:
[----:B------:R-:W-:Y:S01]  /*10e60*/  HFMA2.MMA R207, -RZ, RZ, 0, 5.9604644775390625e-08 ;  /* 0x00000001ffcf7435 */ /* 0x000fe200000001ff */
[----:B------:R-:W-:Y:S02]  /*10e70*/  MOV R210, R205 ;  /* 0x000000cd00d27202 */ /* 0x000fe40000000f00 */
[----:B------:R-:W-:Y:S02]  /*10e80*/  MOV R208, RZ ;  /* 0x000000ff00d07202 */ /* 0x000fe40000000f00 */
[----:B------:R-:W-:-:S07]  /*10e90*/  MOV R79, 0xffffffff ;  /* 0xffffffff004f7802 */ /* 0x000fce0000000f00 */
[----:B-1---5:R-:W-:Y:S05]  /*10ea0*/  WARPSYNC.COLLECTIVE R79, `(.L_x_1140) ;  /* 0x000000004f087348 */ /* 0x022fea0003c00000 */
[----:B------:R0:W2:Y:S02]  /*10eb0*/  SHFL.UP P3, R77, R210, R207, R208 ;  /* 0x040000cfd24d7389 */ /* 0x0000a400000600d0 */
[----:B012--5:R-:W-:Y:S01]  /*10ec0*/  ENDCOLLECTIVE ;  /* 0x000000000000791b */ /* 0x027fe20003800000 */
.L_x_1140:
[----:B------:R-:W-:Y:S02]  /*10ed0*/  MOV R210, R76 ;  /* 0x0000004c00d27202 */ /* 0x000fe40000000f00 */
[----:B------:R-:W-:-:S07]  /*10ee0*/  MOV R78, R77 ;  /* 0x0000004d004e7202 */ /* 0x000fce0000000f00 */
[----:B------:R-:W-:Y:S05]  /*10ef0*/  WARPSYNC.COLLECTIVE R79, `(.L_x_1141) ;  /* 0x000000004f087348 */ /* 0x000fea0003c00000 */
[----:B------:R0:W1:Y:S02]  /*10f00*/  SHFL.UP P3, R77, R210, R207, R208 ;  /* 0x040000cfd24d7389 */ /* 0x00006400000600d0 */
[----:B01----:R-:W-:Y:S01]  /*10f10*/  ENDCOLLECTIVE ;  /* 0x000000000000791b */ /* 0x003fe20003800000 */
.L_x_1141:
[----:B------:R-:W-:Y:S02]  /*10f20*/  MOV R210, R206 ;  /* 0x000000ce00d27202 */ /* 0x000fe40000000f00 */
[----:B------:R-:W-:-:S07]  /*10f30*/  MOV R209, R77 ;  /* 0x0000004d00d17202 */ /* 0x000fce0000000f00 */
[----:B------:R-:W-:Y:S05]  /*10f40*/  WARPSYNC.COLLECTIVE R79, `(.L_x_1142) ;  /* 0x000000004f087348 */ /* 0x000fea0003c00000 */
[----:B------:R0:W1:Y:S02]  /*10f50*/  SHFL.UP P3, R77, R210, R207, R208 ;  /* 0x040000cfd24d7389 */ /* 0x00006400000600d0 */
[----:B01----:R-:W-:Y:S01]  /*10f60*/  ENDCOLLECTIVE ;  /* 0x000000000000791b */ /* 0x003fe20003800000 */
.L_x_1142:
[----:B------:R-:W-:Y:S02]  /*10f70*/  MOV R210, R204 ;  /* 0x000000cc00d27202 */ /* 0x000fe40000000f00 */
[----:B------:R-:W-:-:S07]  /*10f80*/  MOV R211, R77 ;  /* 0x0000004d00d37202 */ /* 0x000fce0000000f00 */
[----:B------:R-:W-:Y:S05]  /*10f90*/  WARPSYNC.COLLECTIVE R79, `(.L_x_1143) ;  /* 0x000000004f087348 */ /* 0x000fea0003c00000 */
[----:B------:R0:W1:Y:S02]  /*10fa0*/  SHFL.UP P3, R77, R210, R207, R208 ;  /* 0x040000cfd24d7389 */ /* 0x00006400000600d0 */
[----:B01----:R-:W-:Y:S01]  /*10fb0*/  ENDCOLLECTIVE ;  /* 0x000000000000791b */ /* 0x003fe20003800000 */
.L_x_1143:
[----:B------:R-:W-:Y:S01]  /*10fc0*/  HFMA2.MMA R207, -RZ, RZ, 0, 1.1920928955078125e-07 ;  /* 0x00000002ffcf7435 */ /* 0x000fe200000001ff */
[----:B------:R-:W-:Y:S01]  /*10fd0*/  ISETP.GE.AND P3, PT, R92, 0x1, PT ;  /* 0x000000015c00780c */ /* 0x000fe20003f66270 */
[----:B------:R-:W-:-:S04]  /*10fe0*/  FMUL.FTZ R212, R76, R77 ;  /* 0x0000004d4cd47220 */ /* 0x000fc80000410000 */
[-C--:B------:R-:W-:Y:S01]  /*10ff0*/  FFMA.FTZ R213, R205, R211.reuse, -R212 ;  /* 0x000000d3cdd57223 */ /* 0x080fe200000108d4 */
[----:B------:R-:W-:-:S04]  /*11000*/  FMUL.FTZ R212, R76, R211 ;  /* 0x000000d34cd47220 */ /* 0x000fc80000410000 */
[C---:B------:R-:W-:Y:S01]  /*11010*/  FFMA.FTZ R77, R205.reuse, R77, R212 ;  /* 0x0000004dcd4d7223 */ /* 0x040fe200000100d4 */
[----:B------:R-:W-:Y:S02]  /*11020*/  FMUL.FTZ R212, R76, R78 ;  /* 0x0000004e4cd47220 */ /* 0x000fe40000410000 */
[----:B------:R-:W-:Y:S01]  /*11030*/  @P3 FADD.FTZ R206, R206, R213 ;  /* 0x000000d5cece3221 */ /* 0x000fe20000010000 */
[----:B------:R-:W-:Y:S01]  /*11040*/  @P3 FADD.FTZ R204, R204, R77 ;  /* 0x0000004dcccc3221 */ /* 0x000fe20000010000 */
[-C--:B------:R-:W-:Y:S01]  /*11050*/  FFMA.FTZ R77, R205, R209.reuse, R212 ;  /* 0x000000d1cd4d7223 */ /* 0x080fe200000100d4 */
[----:B------:R-:W-:-:S04]  /*11060*/  FMUL.FTZ R209, R76, R209 ;  /* 0x000000d14cd17220 */ /* 0x000fc80000410000 */
[----:B------:R-:W-:Y:S01]  /*11070*/  @P3 FFMA.FTZ R205, R205, R78, -R209 ;  /* 0x0000004ecdcd3223 */ /* 0x000fe200000108d1 */
[----:B------:R-:W-:-:S04]  /*11080*/  FSEL R76, R76, R77, !P3 ;  /* 0x0000004d4c4c7208 */ /* 0x000fc80005800000 */
[----:B------:R-:W-:-:S07]  /*11090*/  MOV R210, R205 ;  /* 0x000000cd00d27202 */ /* 0x000fce0000000f00 */
[----:B------:R-:W-:Y:S05]  /*110a0*/  WARPSYNC.COLLECTIVE R79, `(.L_x_1144) ;  /* 0x000000004f087348 */ /* 0x000fea0003c00000 */
[----:B------:R0:W1:Y:S02]  /*110b0*/  SHFL.UP P3, R77, R210, R207, R208 ;  /* 0x040000cfd24d7389 */ /* 0x00006400000600d0 */
[----:B01----:R-:W-:Y:S01]  /*110c0*/  ENDCOLLECTIVE ;  /* 0x000000000000791b */ /* 0x003fe20003800000 */
.L_x_1144:
[----:B------:R-:W-:Y:S02]  /*110d0*/  MOV R210, R76 ;  /* 0x0000004c00d27202 */ /* 0x000fe40000000f00 */
[----:B------:R-:W-:-:S07]  /*110e0*/  MOV R78, R77 ;  /* 0x0000004d004e7202 */ /* 0x000fce0000000f00 */
[----:B------:R-:W-:Y:S05]  /*110f0*/  WARPSYNC.COLLECTIVE R79, `(.L_x_1145) ;  /* 0x000000004f087348 */ /* 0x000fea0003c00000 */
[----:B------:R0:W1:Y:S02]  /*11100*/  SHFL.UP P3, R77, R210, R207, R208 ;  /* 0x040000cfd24d7389 */ /* 0x00006400000600d0 */
[----:B01----:R-:W-:Y:S01]  /*11110*/  ENDCOLLECTIVE ;  /* 0x000000000000791b */ /* 0x003fe20003800000 */
.L_x_1145:
[----:B------:R-:W-:Y:S02]  /*11120*/  MOV R210, R206 ;  /* 0x000000ce00d27202 */ /* 0x000fe40000000f00 */
[----:B------:R-:W-:-:S07]  /*11130*/  MOV R209, R77 ;  /* 0x0000004d00d17202 */ /* 0x000fce0000000f00 */
[----:B------:R-:W-:Y:S05]  /*11140*/  WARPSYNC.COLLECTIVE R79, `(.L_x_1146) ;  /* 0x000000004f087348 */ /* 0x000fea0003c00000 */
[----:B------:R0:W1:Y:S02]  /*11150*/  SHFL.UP P3, R77, R210, R207, R208 ;  /* 0x040000cfd24d7389 */ /* 0x00006400000600d0 */
[----:B01----:R-:W-:Y:S01]  /*11160*/  ENDCOLLECTIVE ;  /* 0x000000000000791b */ /* 0x003fe20003800000 */
.L_x_1146:
[----:B------:R-:W-:Y:S02]  /*11170*/  MOV R210, R204 ;  /* 0x000000cc00d27202 */ /* 0x000fe40000000f00 */
[----:B------:R-:W-:-:S07]  /*11180*/  MOV R211, R77 ;  /* 0x0000004d00d37202 */ /* 0x000fce0000000f00 */
[----:B------:R-:W-:Y:S05]  /*11190*/  WARPSYNC.COLLECTIVE R79, `(.L_x_1147) ;  /* 0x000000004f087348 */ /* 0x000fea0003c00000 */
[----:B------:R0:W1:Y:S02]  /*111a0*/  SHFL.UP P3, R77, R210, R207, R208 ;  /* 0x040000cfd24d7389 */ /* 0x00006400000600d0 */
[----:B01----:R-:W-:Y:S01]  /*111b0*/  ENDCOLLECTIVE ;  /* 0x000000000000791b */ /* 0x003fe20003800000 */
.L_x_1147:
[----:B------:R-:W-:Y:S01]  /*111c0*/  HFMA2.MMA R207, -RZ, RZ, 0, 2.384185791015625e-07 ;  /* 0x00000004ffcf7435 */ /* 0x000fe200000001ff */
[----:B------:R-:W-:Y:S02]  /*111d0*/  MOV R212, R77 ;  /* 0x0000004d00d47202 */ /* 0x000fe40000000f00 */
[----:B------:R-:W-:-:S03]  /*111e0*/  ISETP.GE.AND P3, PT, R92, 0x2, PT ;  /* 0x000000025c00780c */ /* 0x000fc60003f66270 */
[----:B------:R-:W-:-:S04]  /*111f0*/  FMUL.FTZ R214, R76, R212 ;  /* 0x000000d44cd67220 */ /* 0x000fc80000410000 */
[-C--:B------:R-:W-:Y:S01]  /*11200*/  FFMA.FTZ R77, R205, R211.reuse, -R214 ;  /* 0x000000d3cd4d7223 */ /* 0x080fe200000108d6 */
[----:B------:R-:W-:-:S04]  /*11210*/  FMUL.FTZ R211, R76, R211 ;  /* 0x000000d34cd37220 */ /* 0x000fc80000410000 */
[C---:B------:R-:W-:Y:S01]  /*11220*/  FFMA.FTZ R211, R205.reuse, R212, R211 ;  /* 0x000000d4cdd37223 */ /* 0x040fe200000100d3 */
[----:B------:R-:W-:Y:S01]  /*11230*/  FMUL.FTZ R212, R76, R78 ;  /* 0x0000004e4cd47220 */ /* 0x000fe20000410000 */
[----:B------:R-:W-:Y:S02]  /*11240*/  @P3 FADD.FTZ R206, R206, R77 ;  /* 0x0000004dcece3221 */ /* 0x000fe40000010000 */
        /* <DEDUP_REMOVED lines=9> */
.L_x_1148:
[----:B------:R-:W-:Y:S02]  /*112e0*/  MOV R210, R76 ;  /* 0x0000004c00d27202 */ /* 0x000fe40000000f00 */
[----:B------:R-:W-:-:S07]  /*112f0*/  MOV R78, R77 ;  /* 0x0000004d004e7202 */ /* 0x000fce0000000f00 */
[----:B------:R-:W-:Y:S05]  /*11300*/  WARPSYNC.COLLECTIVE R79, `(.L_x_1149) ;  /* 0x000000004f087348 */ /* 0x000fea0003c00000 */
[----:B------:R0:W1:Y:S02]  /*11310*/  SHFL.UP P3, R77, R210, R207, R208 ;  /* 0x040000cfd24d7389 */ /* 0x00006400000600d0 */
[----:B01----:R-:W-:Y:S01]  /*11320*/  ENDCOLLECTIVE ;  /* 0x000000000000791b */ /* 0x003fe20003800000 */
.L_x_1149:
[----:B------:R-:W-:Y:S02]  /*11330*/  MOV R210, R206 ;  /* 0x000000ce00d27202 */ /* 0x000fe40000000f00 */
[----:B------:R-:W-:-:S07]  /*11340*/  MOV R209, R77 ;  /* 0x0000004d00d17202 */ /* 0x000fce0000000f00 */
[----:B------:R-:W-:Y:S05]  /*11350*/  WARPSYNC.COLLECTIVE R79, `(.L_x_1150) ;  /* 0x000000004f087348 */ /* 0x000fea0003c00000 */
[----:B------:R0:W1:Y:S02]  /*11360*/  SHFL.UP P3, R77, R210, R207, R208 ;  /* 0x040000cfd24d7389 */ /* 0x00006400000600d0 */
[----:B01----:R-:W-:Y:S01]  /*11370*/  ENDCOLLECTIVE ;  /* 0x000000000000791b */ /* 0x003fe20003800000 */
.L_x_1150:
[----:B------:R-:W-:Y:S02]  /*11380*/  MOV R210, R204 ;  /* 0x000000cc00d27202 */ /* 0x000fe40000000f00 */
[----:B------:R-:W-:-:S07]  /*11390*/  MOV R211, R77 ;  /* 0x0000004d00d37202 */ /* 0x000fce0000000f00 */
[----:B------:R-:W-:Y:S05]  /*113a0*/  WARPSYNC.COLLECTIVE R79, `(.L_x_1151) ;  /* 0x000000004f087348 */ /* 0x000fea0003c00000 */
[----:B------:R0:W1:Y:S02]  /*113b0*/  SHFL.UP P3, R77, R210, R207, R208 ;  /* 0x040000cfd24d7389 */ /* 0x00006400000600d0 */
[----:B01----:R-:W-:Y:S01]  /*113c0*/  ENDCOLLECTIVE ;  /* 0x000000000000791b */ /* 0x003fe20003800000 */
.L_x_1151:
[----:B------:R-:W-:Y:S01]  /*113d0*/  HFMA2.MMA R207, -RZ, RZ, 0, 4.76837158203125e-07 ;  /* 0x00000008ffcf7435 */ /* 0x000fe200000001ff */
        /* <DEDUP_REMOVED lines=16> */
.L_x_1152:
[----:B------:R-:W-:Y:S02]  /*114e0*/  MOV R210, R78 ;  /* 0x0000004e00d27202 */ /* 0x000fe40000000f00 */
[----:B------:R-:W-:-:S07]  /*114f0*/  MOV R76, R77 ;  /* 0x0000004d004c7202 */ /* 0x000fce0000000f00 */
[----:B------:R-:W-:Y:S05]  /*11500*/  WARPSYNC.COLLECTIVE R79, `(.L_x_1153) ;  /* 0x000000004f087348 */ /* 0x000fea0003c00000 */
[----:B------:R0:W1:Y:S02]  /*11510*/  SHFL.UP P3, R77, R210, R207, R208 ;  /* 0x040000cfd24d7389 */ /* 0x00006400000600d0 */
[----:B01----:R-:W-:Y:S01]  /*11520*/  ENDCOLLECTIVE ;  /* 0x000000000000791b */ /* 0x003fe20003800000 */
.L_x_1153:
[----:B------:R-:W-:Y:S02]  /*11530*/  MOV R210, R206 ;  /* 0x000000ce00d27202 */ /* 0x000fe40000000f00 */
[----:B------:R-:W-:-:S07]  /*11540*/  MOV R209, R77 ;  /* 0x0000004d00d17202 */ /* 0x000fce0000000f00 */
[----:B------:R-:W-:Y:S05]  /*11550*/  WARPSYNC.COLLECTIVE R79, `(.L_x_1154) ;  /* 0x000000004f087348 */ /* 0x000fea0003c00000 */
[----:B------:R0:W1:Y:S02]  /*11560*/  SHFL.UP P3, R77, R210, R207, R208 ;  /* 0x040000cfd24d7389 */ /* 0x00006400000600d0 */
[----:B01----:R-:W-:Y:S01]  /*11570*/  ENDCOLLECTIVE ;  /* 0x000000000000791b */ /* 0x003fe20003800000 */
.L_x_1154:
[----:B------:R-:W-:Y:S02]  /*11580*/  MOV R210, R204 ;  /* 0x000000cc00d27202 */ /* 0x000fe40000000f00 */
[----:B------:R-:W-:-:S07]  /*11590*/  MOV R211, R77 ;  /* 0x0000004d00d37202 */ /* 0x000fce0000000f00 */
[----:B------:R-:W-:Y:S05]  /*115a0*/  WARPSYNC.COLLECTIVE R79, `(.L_x_1155) ;  /* 0x000000004f087348 */ /* 0x000fea0003c00000 */
[----:B------:R0:W1:Y:S02]  /*115b0*/  SHFL.UP P3, R77, R210, R207, R208 ;  /* 0x040000cfd24d7389 */ /* 0x00006400000600d0 */
[----:B01----:R-:W-:Y:S01]  /*115c0*/  ENDCOLLECTIVE ;  /* 0x000000000000791b */ /* 0x003fe20003800000 */
.L_x_1155:
[----:B------:R-:W-:Y:S01]  /*115d0*/  HFMA2.MMA R207, -RZ, RZ, 0, 9.5367431640625e-07 ;  /* 0x00000010ffcf7435 */ /* 0x000fe200000001ff */
        /* <DEDUP_REMOVED lines=16> */
.L_x_1156:
[----:B------:R-:W-:Y:S02]  /*116e0*/  MOV R210, R78 ;  /* 0x0000004e00d27202 */ /* 0x000fe40000000f00 */
[----:B------:R-:W-:-:S07]  /*116f0*/  MOV R76, R77 ;  /* 0x0000004d004c7202 */ /* 0x000fce0000000f00 */
[----:B------:R-:W-:Y:S05]  /*11700*/  WARPSYNC.COLLECTIVE R79, `(.L_x_1157) ;  /* 0x000000004f087348 */ /* 0x000fea0003c00000 */
[----:B------:R0:W1:Y:S02]  /*11710*/  SHFL.UP P3, R77, R210, R207, R208 ;  /* 0x040000cfd24d7389 */ /* 0x00006400000600d0 */
[----:B01----:R-:W-:Y:S01]  /*11720*/  ENDCOLLECTIVE ;  /* 0x000000000000791b */ /* 0x003fe20003800000 */
.L_x_1157:
[----:B------:R-:W-:Y:S02]  /*11730*/  MOV R210, R206 ;  /* 0x000000ce00d27202 */ /* 0x000fe40000000f00 */
[----:B------:R-:W-:-:S07]  /*11740*/  MOV R209, R77 ;  /* 0x0000004d00d17202 */ /* 0x000fce0000000f00 */
[----:B------:R-:W-:Y:S05]  /*11750*/  WARPSYNC.COLLECTIVE R79, `(.L_x_1158) ;  /* 0x000000004f087348 */ /* 0x000fea0003c00000 */
[----:B------:R0:W1:Y:S02]  /*11760*/  SHFL.UP P3, R77, R210, R207, R208 ;  /* 0x040000cfd24d7389 */ /* 0x00006400000600d0 */
[----:B01----:R-:W-:Y:S01]  /*11770*/  ENDCOLLECTIVE ;  /* 0x000000000000791b */ /* 0x003fe20003800000 */
.L_x_1158:
[----:B------:R-:W-:Y:S02]  /*11780*/  MOV R210, R204 ;  /* 0x000000cc00d27202 */ /* 0x000fe40000000f00 */
[----:B------:R-:W-:-:S07]  /*11790*/  MOV R211, R77 ;  /* 0x0000004d00d37202 */ /* 0x000fce0000000f00 */
[----:B------:R-:W-:Y:S05]  /*117a0*/  WARPSYNC.COLLECTIVE R79, `(.L_x_1159) ;  /* 0x000000004f087348 */ /* 0x000fea0003c00000 */
[----:B------:R0:W1:Y:S02]  /*117b0*/  SHFL.UP P3, R77, R210, R207, R208 ;  /* 0x040000cfd24d7389 */ /* 0x00006400000600d0 */
[----:B01----:R-:W-:Y:S01]  /*117c0*/  ENDCOLLECTIVE ;  /* 0x000000000000791b */ /* 0x003fe20003800000 */
.L_x_1159:
[----:B------:R-:W-:Y:S05]  /*117d0*/  BRA `(.L_x_1160) ;  /* 0xffffff6400b87947 */ /* 0x000fea000383ffff */
.L_x_1037:
        /* <DEDUP_REMOVED lines=8> */
.L_x_1162:
[----:B------:R-:W-:Y:S05]  /*11860*/  BSYNC B0 ;  /* 0x0000000000007941 */ /* 0x000fea0003800000 */
.L_x_1161:
[----:B------:R-:W-:Y:S05]  /*11870*/  BRA `(.L_x_1163) ;  /* 0xffffff6400c87947 */ /* 0x000fea000383ffff */
.L_x_1038:
        /* <DEDUP_REMOVED lines=8> */
.L_x_1165:
[----:B------:R-:W-:Y:S05]  /*11900*/  BSYNC B0 ;  /* 0x0000000000007941 */ /* 0x000fea0003800000 */
.L_x_1164:
[----:B------:R-:W-:Y:S05]  /*11910*/  BRA `(.L_x_1166) ;  /* 0xffffff6400a87947 */ /* 0x000fea000383ffff */
.L_x_1039:
        /* <DEDUP_REMOVED lines=8> */
.L_x_1168:
[----:B------:R-:W-:Y:S05]  /*119a0*/  BSYNC B0 ;  /* 0x0000000000007941 */ /* 0x000fea0003800000 */
.L_x_1167:
[----:B------:R-:W-:Y:S05]  /*119b0*/  BRA `(.L_x_1169) ;  /* 0xffffff6400887947 */ /* 0x000fea000383ffff */
.L_x_1040:
        /* <DEDUP_REMOVED lines=8> */
.L_x_1171:
[----:B------:R-:W-:Y:S05]  /*11a40*/  BSYNC B0 ;  /* 0x0000000000007941 */ /* 0x000fea0003800000 */
.L_x_1170:
[----:B------:R-:W-:Y:S05]  /*11a50*/  BRA `(.L_x_1172) ;  /* 0xffffff6400687947 */ /* 0x000fea000383ffff */
.L_x_1041:
        /* <DEDUP_REMOVED lines=8> */
.L_x_1174:
[----:B------:R-:W-:Y:S05]  /*11ae0*/  BSYNC B0 ;  /* 0x0000000000007941 */ /* 0x000fea0003800000 */
.L_x_1173:
[----:B------:R-:W-:Y:S01]  /*11af0*/  HFMA2.MMA R207, -RZ, RZ, 0, 5.9604644775390625e-08 ;  /* 0x00000001ffcf7435 */ /* 0x000fe200000001ff */
[----:B------:R-:W-:Y:S02]  /*11b00*/  MOV R210, R209 ;  /* 0x000000d100d27202 */ /* 0x000fe40000000f00 */
[----:B------:R-:W-:Y:S02]  /*11b10*/  MOV R208, RZ ;  /* 0x000000ff00d07202 */ /* 0x000fe40000000f00 */
[----:B------:R-:W-:Y:S02]  /*11b20*/  MOV R79, 0xffffffff ;  /* 0xffffffff004f7802 */ /* 0x000fe40000000f00 */
[----:B------:R-:W-:Y:S02]  /*11b30*/  MOV R205, R77 ;  /* 0x0000004d00cd7202 */ /* 0x000fe40000000f00 */
[----:B------:R-:W-:-:S07]  /*11b40*/  MOV R78, R72 ;  /* 0x00000048004e7202 */ /* 0x000fce0000000f00 */
[----:B------:R-:W-:Y:S05]  /*11b50*/  WARPSYNC.COLLECTIVE R79, `(.L_x_1175) ;  /* 0x000000004f087348 */ /* 0x000fea0003c00000 */
[----:B------:R0:W1:Y:S02]  /*11b60*/  SHFL.UP P3, R77, R210, R207, R208 ;  /* 0x040000cfd24d7389 */ /* 0x00006400000600d0 */
[----:B01----:R-:W-:Y:S01]  /*11b70*/  ENDCOLLECTIVE ;  /* 0x000000000000791b */ /* 0x003fe20003800000 */
.L_x_1175:
[----:B------:R-:W-:Y:S02]  /*11b80*/  MOV R76, 0x1f ;  /* 0x0000001f004c7802 */ /* 0x000fe40000000f00 */
[----:B------:R-:W-:Y:S02]  /*11b90*/  MOV R210, R206 ;  /* 0x000000ce00d27202 */ /* 0x000fe40000000f00 */
[----:B------:R-:W-:-:S07]  /*11ba0*/  MOV R209, R77 ;  /* 0x0000004d00d17202 */ /* 0x000fce0000000f00 */
[----:B------:R-:W-:Y:S05]  /*11bb0*/  WARPSYNC.COLLECTIVE R79, `(.L_x_1176) ;  /* 0x000000004f087348 */ /* 0x000fea0003c00000 */
[----:B------:R0:W1:Y:S02]  /*11bc0*/  SHFL.UP P3, R77, R210, R207, R208 ;  /* 0x040000cfd24d7389 */ /* 0x00006400000600d0 */
[----:B01----:R-:W-:Y:S01]  /*11bd0*/  ENDCOLLECTIVE ;  /* 0x000000000000791b */ /* 0x003fe20003800000 */
.L_x_1176:
[----:B------:R-:W-:Y:S02]  /*11be0*/  MOV R210, R204 ;  /* 0x000000cc00d27202 */ /* 0x000fe40000000f00 */
[----:B------:R-:W-:-:S07]  /*11bf0*/  MOV R206, R77 ;  /* 0x0000004d00ce7202 */ /* 0x000fce0000000f00 */
[----:B------:R-:W-:Y:S05]  /*11c00*/  WARPSYNC.COLLECTIVE R79, `(.L_x_1177) ;  /* 0x000000004f087348 */ /* 0x000fea0003c00000 */
[----:B------:R0:W1:Y:S02]  /*11c10*/  SHFL.UP P3, R77, R210, R207, R208 ;  /* 0x040000cfd24d7389 */ /* 0x00006400000600d0 */
[----:B01----:R-:W-:Y:S01]  /*11c20*/  ENDCOLLECTIVE ;  /* 0x000000000000791b */ /* 0x003fe20003800000 */
.L_x_1177:
[----:B------:R-:W-:Y:S01]  /*11c30*/  MOV R204, R77 ;  /* 0x0000004d00cc7202 */ /* 0x000fe20000000f00 */
[----:B------:R-:W-:-:S11]  /*11c40*/  HFMA2.MMA R77, -RZ, RZ, 0, 0 ;  /* 0x00000000ff4d7435 */ /* 0x000fd600000001ff */
[----:B------:R-:W-:Y:S05]  /*11c50*/  WARPSYNC.COLLECTIVE R79, `(.L_x_1178) ;  /* 0x000000004f087348 */ /* 0x000fea0003c00000 */
[----:B------:R0:W1:Y:S02]  /*11c60*/  SHFL.IDX P3, R235, R78, R77, R76 ;  /* 0x0000004d4eeb7389 */ /* 0x000064000006004c */
[----:B01----:R-:W-:Y:S01]  /*11c70*/  ENDCOLLECTIVE ;  /* 0x000000000000791b */ /* 0x003fe20003800000 */
.L_x_1178:
[----:B------:R-:W-:Y:S02]  /*11c80*/  MOV R78, R73 ;  /* 0x00000049004e7202 */ /* 0x000fe40000000f00 */
[----:B------:R-:W-:-:S07]  /*11c90*/  MOV R72, R235 ;  /* 0x000000eb00487202 */ /* 0x000fce0000000f00 */
[----:B------:R-:W-:Y:S05]  /*11ca0*/  WARPSYNC.COLLECTIVE R79, `(.L_x_1179) ;  /* 0x000000004f087348 */ /* 0x000fea0003c00000 */
[----:B------:R0:W1:Y:S02]  /*11cb0*/  SHFL.IDX P3, R235, R78, R77, R76 ;  /* 0x0000004d4eeb7389 */ /* 0x000064000006004c */
[----:B01----:R-:W-:Y:S01]  /*11cc0*/  ENDCOLLECTIVE ;  /* 0x000000000000791b */ /* 0x003fe20003800000 */
.L_x_1179:
[----:B------:R-:W-:Y:S02]  /*11cd0*/  MOV R78, R74 ;  /* 0x0000004a004e7202 */ /* 0x000fe40000000f00 */
[----:B------:R-:W-:-:S07]  /*11ce0*/  MOV R73, R235 ;  /* 0x000000eb00497202 */ /* 0x000fce0000000f00 */
[----:B------:R-:W-:Y:S05]  /*11cf0*/  WARPSYNC.COLLECTIVE R79, `(.L_x_1180) ;  /* 0x000000004f087348 */ /* 0x000fea0003c00000 */
[----:B------:R0:W1:Y:S02]  /*11d00*/  SHFL.IDX P3, R235, R78, R77, R76 ;  /* 0x0000004d4eeb7389 */ /* 0x000064000006004c */
[----:B01----:R-:W-:Y:S01]  /*11d10*/  ENDCOLLECTIVE ;  /* 0x000000000000791b */ /* 0x003fe20003800000 */
.L_x_1180:
[----:B------:R-:W-:Y:S02]  /*11d20*/  MOV R78, R75 ;  /* 0x0000004b004e7202 */ /* 0x000fe40000000f00 */
[----:B------:R-:W-:-:S07]  /*11d30*/  MOV R74, R235 ;  /* 0x000000eb004a7202 */ /* 0x000fce0000000f00 */
[----:B------:R-:W-:Y:S05]  /*11d40*/  WARPSYNC.COLLECTIVE R79, `(.L_x_1181) ;  /* 0x000000004f087348 */ /* 0x000fea0003c00000 */
[----:B------:R0:W1:Y:S02]  /*11d50*/  SHFL.IDX P3, R235, R78, R77, R76 ;  /* 0x0000004d4eeb7389 */ /* 0x000064000006004c */
[----:B01----:R-:W-:Y:S01]  /*11d60*/  ENDCOLLECTIVE ;  /* 0x000000000000791b */ /* 0x003fe20003800000 */
.L_x_1181:
[----:B------:R-:W-:Y:S01]  /*11d70*/  MOV R75, R235 ;  /* 0x000000eb004b7202 */ /* 0x000fe20000000f00 */
[----:B------:R-:W-:Y:S06]  /*11d80*/  BRA `(.L_x_1182) ;  /* 0xffffff6000c47947 */ /* 0x000fec000383ffff */
.L_x_1043:
[----:B------:R-:W-:Y:S01]  /*11d90*/  HFMA2.MMA R245, -RZ, RZ, 0, 5.9604644775390625e-08 ;  /* 0x00000001fff57435 */ /* 0x000fe200000001ff */
[----:B------:R-:W-:Y:S02]  /*11da0*/  MOV R244, R240 ;  /* 0x000000f000f47202 */ /* 0x000fe40000000f00 */
[----:B------:R-:W-:Y:S02]  /*11db0*/  MOV R252, 0x1f ;  /* 0x0000001f00fc7802 */ /* 0x000fe40000000f00 */
[----:B------:R-:W-:-:S07]  /*11dc0*/  MOV R79, 0xffffffff ;  /* 0xffffffff004f7802 */ /* 0x000fce0000000f00 */
[----:B------:R-:W-:Y:S05]  /*11dd0*/  WARPSYNC.COLLECTIVE R79, `(.L_x_1183) ;  /* 0x000000004f087348 */ /* 0x000fea0003c00000 */
[----:B------:R0:W1:Y:S02]  /*11de0*/  SHFL.DOWN P0, R235, R244, R245, R252 ;  /* 0x080000f5f4eb7389 */ /* 0x00006400000000fc */
[----:B01----:R-:W-:Y:S01]  /*11df0*/  ENDCOLLECTIVE ;  /* 0x000000000000791b */ /* 0x003fe20003800000 */
.L_x_1183:
[----:B------:R-:W-:Y:S02]  /*11e00*/  MOV R244, R241 ;  /* 0x000000f100f47202 */ /* 0x000fe40000000f00 */
[----:B------:R-:W-:-:S07]  /*11e10*/  MOV R76, R235 ;  /* 0x000000eb004c7202 */ /* 0x000fce0000000f00 */
[----:B------:R-:W-:Y:S05]  /*11e20*/  WARPSYNC.COLLECTIVE R79, `(.L_x_1184) ;  /* 0x000000004f087348 */ /* 0x000fea0003c00000 */
[----:B------:R0:W1:Y:S02]  /*11e30*/  SHFL.DOWN P0, R235, R244, R245, R252 ;  /* 0x080000f5f4eb7389 */ /* 0x00006400000000fc */
[----:B01----:R-:W-:Y:S01]  /*11e40*/  ENDCOLLECTIVE ;  /* 0x000000000000791b */ /* 0x003fe20003800000 */
.L_x_1184:
[----:B------:R-:W-:Y:S02]  /*11e50*/  MOV R244, R242 ;  /* 0x000000f200f47202 */ /* 0x000fe40000000f00 */
[----:B------:R-:W-:-:S07]  /*11e60*/  MOV R77, R235 ;  /* 0x000000eb004d7202 */ /* 0x000fce0000000f00 */
[----:B------:R-:W-:Y:S05]  /*11e70*/  WARPSYNC.COLLECTIVE R79, `(.L_x_1185) ;  /* 0x000000004f087348 */ /* 0x000fea0003c00000 */
[----:B------:R0:W1:Y:S02]  /*11e80*/  SHFL.DOWN P0, R235, R244, R245, R252 ;  /* 0x080000f5f4eb7389 */ /* 0x00006400000000fc */
[----:B01----:R-:W-:Y:S01]  /*11e90*/  ENDCOLLECTIVE ;  /* 0x000000000000791b */ /* 0x003fe20003800000 */
.L_x_1185:
[----:B------:R-:W-:Y:S02]  /*11ea0*/  MOV R244, R243 ;  /* 0x000000f300f47202 */ /* 0x000fe40000000f00 */
[----:B------:R-:W-:-:S07]  /*11eb0*/  MOV R78, R235 ;  /* 0x000000eb004e7202 */ /* 0x000fce0000000f00 */
[----:B------:R-:W-:Y:S05]  /*11ec0*/  WARPSYNC.COLLECTIVE R79, `(.L_x_1186) ;  /* 0x000000004f087348 */ /* 0x000fea0003c00000 */
[----:B------:R0:W1:Y:S02]  /*11ed0*/  SHFL.DOWN P0, R235, R244, R245, R252 ;  /* 0x080000f5f4eb7389 */ /* 0x00006400000000fc */
[----:B01----:R-:W-:Y:S01]  /*11ee0*/  ENDCOLLECTIVE ;  /* 0x000000000000791b */ /* 0x003fe20003800000 */
.L_x_1186:
[----:B------:R-:W-:Y:S01]  /*11ef0*/  MOV R79, R235 ;  /* 0x000000eb004f7202 */ /* 0x000fe20000000f00 */
[----:B------:R-:W-:Y:S06]  /*11f00*/  BRA `(.L_x_1187) ;  /* 0xffffff7400c47947 */ /* 0x000fec000383ffff */
.L_x_1046:
        /* <DEDUP_REMOVED lines=8> */
.L_x_1189:
[----:B------:R-:W-:Y:S05]  /*11f90*/  BSYNC B0 ;  /* 0x0000000000007941 */ /* 0x000fea0003800000 */
.L_x_1188:
        /* <DEDUP_REMOVED lines=8> */
.L_x_1190:
[----:B------:R-:W-:Y:S02]  /*12020*/  MOV R244, R242 ;  /* 0x000000f200f47202 */ /* 0x000fe40000000f00 */
[----:B------:R-:W-:-:S07]  /*12030*/  MOV R77, R235 ;  /* 0x000000eb004d7202 */ /* 0x000fce0000000f00 */
[----:B------:R-:W-:Y:S05]  /*12040*/  WARPSYNC.COLLECTIVE R79, `(.L_x_1191) ;  /* 0x000000004f087348 */ /* 0x000fea0003c00000 */
[----:B------:R0:W1:Y:S02]  /*12050*/  SHFL.DOWN P0, R235, R244, R245, R252 ;  /* 0x080000f5f4eb7389 */ /* 0x00006400000000fc */
[----:B01----:R-:W-:Y:S01]  /*12060*/  ENDCOLLECTIVE ;  /* 0x000000000000791b */ /* 0x003fe20003800000 */
.L_x_1191:
[----:B------:R-:W-:Y:S02]  /*12070*/  MOV R244, R243 ;  /* 0x000000f300f47202 */ /* 0x000fe40000000f00 */
[----:B------:R-:W-:-:S07]  /*12080*/  MOV R78, R235 ;  /* 0x000000eb004e7202 */ /* 0x000fce0000000f00 */
[----:B------:R-:W-:Y:S05]  /*12090*/  WARPSYNC.COLLECTIVE R79, `(.L_x_1192) ;  /* 0x000000004f087348 */ /* 0x000fea0003c00000 */
[----:B------:R0:W1:Y:S02]  /*120a0*/  SHFL.DOWN P0, R235, R244, R245, R252 ;  /* 0x080000f5f4eb7389 */ /* 0x00006400000000fc */
[----:B01----:R-:W-:Y:S01]  /*120b0*/  ENDCOLLECTIVE ;  /* 0x000000000000791b */ /* 0x003fe20003800000 */
.L_x_1192:
[----:B------:R-:W-:Y:S01]  /*120c0*/  MOV R79, R235 ;  /* 0x000000eb004f7202 */ /* 0x000fe20000000f00 */
[----:B------:R-:W-:Y:S06]  /*120d0*/  BRA `(.L_x_1193) ;  /* 0xffffff7400a47947 */ /* 0x000fec000383ffff */
.L_x_1049:
        /* <DEDUP_REMOVED lines=8> */
.L_x_1195:
[----:B------:R-:W-:Y:S05]  /*12160*/  BSYNC B0 ;  /* 0x0000000000007941 */ /* 0x000fea0003800000 */
.L_x_1194:
        /* <DEDUP_REMOVED lines=8> */
.L_x_1196:
[----:B------:R-:W-:Y:S02]  /*121f0*/  MOV R244, R242 ;  /* 0x000000f200f47202 */ /* 0x000fe40000000f00 */
[----:B------:R-:W-:-:S07]  /*12200*/  MOV R77, R235 ;  /* 0x000000eb004d7202 */ /* 0x000fce0000000f00 */
[----:B------:R-:W-:Y:S05]  /*12210*/  WARPSYNC.COLLECTIVE R79, `(.L_x_1197) ;  /* 0x000000004f087348 */ /* 0x000fea0003c00000 */
[----:B------:R0:W1:Y:S02]  /*12220*/  SHFL.DOWN P0, R235, R244, R245, R252 ;  /* 0x080000f5f4eb7389 */ /* 0x00006400000000fc */
[----:B01----:R-:W-:Y:S01]  /*12230*/  ENDCOLLECTIVE ;  /* 0x000000000000791b */ /* 0x003fe20003800000 */
.L_x_1197:
[----:B------:R-:W-:Y:S02]  /*12240*/  MOV R244, R243 ;  /* 0x000000f300f47202 */ /* 0x000fe40000000f00 */
[----:B------:R-:W-:-:S07]  /*12250*/  MOV R78, R235 ;  /* 0x000000eb004e7202 */ /* 0x000fce0000000f00 */
[----:B------:R-:W-:Y:S05]  /*12260*/  WARPSYNC.COLLECTIVE R79, `(.L_x_1198) ;  /* 0x000000004f087348 */ /* 0x000fea0003c00000 */
[----:B------:R0:W1:Y:S02]  /*12270*/  SHFL.DOWN P0, R235, R244, R245, R252 ;  /* 0x080000f5f4eb7389 */ /* 0x00006400000000fc */
[----:B01----:R-:W-:Y:S01]  /*12280*/  ENDCOLLECTIVE ;  /* 0x000000000000791b */ /* 0x003fe20003800000 */
.L_x_1198:
[----:B------:R-:W-:Y:S01]  /*12290*/  MOV R79, R235 ;  /* 0x000000eb004f7202 */ /* 0x000fe20000000f00 */
[----:B------:R-:W-:Y:S06]  /*122a0*/  BRA `(.L_x_1199) ;  /* 0xffffff7400847947 */ /* 0x000fec000383ffff */
.L_x_1052:
        /* <DEDUP_REMOVED lines=8> */
.L_x_1201:
[----:B------:R-:W-:Y:S05]  /*12330*/  BSYNC B0 ;  /* 0x0000000000007941 */ /* 0x000fea0003800000 */
.L_x_1200:
        /* <DEDUP_REMOVED lines=8> */
.L_x_1202:
[----:B------:R-:W-:Y:S02]  /*123c0*/  MOV R244, R242 ;  /* 0x000000f200f47202 */ /* 0x000fe40000000f00 */
[----:B------:R-:W-:-:S07]  /*123d0*/  MOV R77, R235 ;  /* 0x000000eb004d7202 */ /* 0x000fce0000000f00 */
[----:B------:R-:W-:Y:S05]  /*123e0*/  WARPSYNC.COLLECTIVE R79, `(.L_x_1203) ;  /* 0x000000004f087348 */ /* 0x000fea0003c00000 */
[----:B------:R0:W1:Y:S02]  /*123f0*/  SHFL.DOWN P0, R235, R244, R245, R252 ;  /* 0x080000f5f4eb7389 */ /* 0x00006400000000fc */
[----:B01----:R-:W-:Y:S01]  /*12400*/  ENDCOLLECTIVE ;  /* 0x000000000000791b */ /* 0x003fe20003800000 */
.L_x_1203:
[----:B------:R-:W-:Y:S02]  /*12410*/  MOV R244, R243 ;  /* 0x000000f300f47202 */ /* 0x000fe40000000f00 */
[----:B------:R-:W-:-:S07]  /*12420*/  MOV R78, R235 ;  /* 0x000000eb004e7202 */ /* 0x000fce0000000f00 */
[----:B------:R-:W-:Y:S05]  /*12430*/  WARPSYNC.COLLECTIVE R79, `(.L_x_1204) ;  /* 0x000000004f087348 */ /* 0x000fea0003c00000 */
[----:B------:R0:W1:Y:S02]  /*12440*/  SHFL.DOWN P0, R235, R244, R245, R252 ;  /* 0x080000f5f4eb7389 */ /* 0x00006400000000fc */
[----:B01----:R-:W-:Y:S01]  /*12450*/  ENDCOLLECTIVE ;  /* 0x000000000000791b */ /* 0x003fe20003800000 */
.L_x_1204:
[----:B------:R-:W-:Y:S01]  /*12460*/  MOV R79, R235 ;  /* 0x000000eb004f7202 */ /* 0x000fe20000000f00 */
[----:B------:R-:W-:Y:S06]  /*12470*/  BRA `(.L_x_1205) ;  /* 0xffffff7400647947 */ /* 0x000fec000383ffff */
.L_x_1055:
        /* <DEDUP_REMOVED lines=8> */
.L_x_1207:
[----:B------:R-:W-:Y:S05]  /*12500*/  BSYNC B0 ;  /* 0x0000000000007941 */ /* 0x000fea0003800000 */
.L_x_1206:
        /* <DEDUP_REMOVED lines=8> */
.L_x_1208:
[----:B------:R-:W-:Y:S02]  /*12590*/  MOV R244, R242 ;  /* 0x000000f200f47202 */ /* 0x000fe40000000f00 */
[----:B------:R-:W-:-:S07]  /*125a0*/  MOV R77, R235 ;  /* 0x000000eb004d7202 */ /* 0x000fce0000000f00 */
[----:B------:R-:W-:Y:S05]  /*125b0*/  WARPSYNC.COLLECTIVE R79, `(.L_x_1209) ;  /* 0x000000004f087348 */ /* 0x000fea0003c00000 */
[----:B------:R0:W1:Y:S02]  /*125c0*/  SHFL.DOWN P0, R235, R244, R245, R252 ;  /* 0x080000f5f4eb7389 */ /* 0x00006400000000fc */
[----:B01----:R-:W-:Y:S01]  /*125d0*/  ENDCOLLECTIVE ;  /* 0x000000000000791b */ /* 0x003fe20003800000 */
.L_x_1209:
[----:B------:R-:W-:Y:S02]  /*125e0*/  MOV R244, R243 ;  /* 0x000000f300f47202 */ /* 0x000fe40000000f00 */
[----:B------:R-:W-:-:S07]  /*125f0*/  MOV R78, R235 ;  /* 0x000000eb004e7202 */ /* 0x000fce0000000f00 */
[----:B------:R-:W-:Y:S05]  /*12600*/  WARPSYNC.COLLECTIVE R79, `(.L_x_1210) ;  /* 0x000000004f087348 */ /* 0x000fea0003c00000 */
[----:B------:R0:W1:Y:S02]  /*12610*/  SHFL.DOWN P0, R235, R244, R245, R252 ;  /* 0x080000f5f4eb7389 */ /* 0x00006400000000fc */
[----:B01----:R-:W-:Y:S01]  /*12620*/  ENDCOLLECTIVE ;  /* 0x000000000000791b */ /* 0x003fe20003800000 */
.L_x_1210:
[----:B------:R-:W-:Y:S01]  /*12630*/  MOV R79, R235 ;  /* 0x000000eb004f7202 */ /* 0x000fe20000000f00 */
[----:B------:R-:W-:Y:S06]  /*12640*/  BRA `(.L_x_1211) ;  /* 0xffffff7400447947 */ /* 0x000fec000383ffff */
.L_x_1058:
        /* <DEDUP_REMOVED lines=8> */
.L_x_1213:
[----:B------:R-:W-:Y:S05]  /*126d0*/  BSYNC B0 ;  /* 0x0000000000007941 */ /* 0x000fea0003800000 */
.L_x_1212:
        /* <DEDUP_REMOVED lines=10> */
.L_x_1214:
[----:B------:R-:W-:Y:S02]  /*12780*/  MOV R252, 0x1f ;  /* 0x0000001f00fc7802 */ /* 0x000fe40000000f00 */
[----:B------:R-:W-:Y:S02]  /*12790*/  MOV R78, R242 ;  /* 0x000000f2004e7202 */ /* 0x000fe40000000f00 */
[----:B------:R-:W-:-:S07]  /*127a0*/  MOV R247, R235 ;  /* 0x000000eb00f77202 */ /* 0x000fce0000000f00 */
[----:B------:R-:W-:Y:S05]  /*127b0*/  WARPSYNC.COLLECTIVE R79, `(.L_x_1215) ;  /* 0x000000004f087348 */ /* 0x000fea0003c00000 */
[----:B------:R0:W1:Y:S02]  /*127c0*/  SHFL.IDX P3, R235, R78, R77, R76 ;  /* 0x0000004d4eeb7389 */ /* 0x000064000006004c */
[----:B01----:R-:W-:Y:S01]  /*127d0*/  ENDCOLLECTIVE ;  /* 0x000000000000791b */ /* 0x003fe20003800000 */
.L_x_1215:
        /* <DEDUP_REMOVED lines=9> */
.L_x_1216:
[----:B------:R-:W-:Y:S02]  /*12870*/  MOV R78, R60 ;  /* 0x0000003c004e7202 */ /* 0x000fe40000000f00 */
[----:B------:R-:W-:-:S07]  /*12880*/  MOV R251, R235 ;  /* 0x000000eb00fb7202 */ /* 0x000fce0000000f00 */
[----:B------:R-:W-:Y:S05]  /*12890*/  WARPSYNC.COLLECTIVE R79, `(.L_x_1217) ;  /* 0x000000004f087348 */ /* 0x000fea0003c00000 */
[----:B------:R0:W1:Y:S02]  /*128a0*/  SHFL.DOWN P0, R235, R244, R245, R252 ;  /* 0x080000f5f4eb7389 */ /* 0x00006400000000fc */
[----:B01----:R-:W-:Y:S01]  /*128b0*/  ENDCOLLECTIVE ;  /* 0x000000000000791b */ /* 0x003fe20003800000 */
.L_x_1217:
[----:B------:R-:W-:Y:S02]  /*128c0*/  MOV R244, R241 ;  /* 0x000000f100f47202 */ /* 0x000fe40000000f00 */
[----:B------:R-:W-:-:S07]  /*128d0*/  MOV R240, R235 ;  /* 0x000000eb00f07202 */ /* 0x000fce0000000f00 */
[----:B------:R-:W-:Y:S05]  /*128e0*/  WARPSYNC.COLLECTIVE R79, `(.L_x_1218) ;  /* 0x000000004f087348 */ /* 0x000fea0003c00000 */
[----:B------:R0:W1:Y:S02]  /*128f0*/  SHFL.DOWN P0, R235, R244, R245, R252 ;  /* 0x080000f5f4eb7389 */ /* 0x00006400000000fc */
[----:B01----:R-:W-:Y:S01]  /*12900*/  ENDCOLLECTIVE ;  /* 0x000000000000791b */ /* 0x003fe20003800000 */
.L_x_1218:
[----:B------:R-:W-:Y:S02]  /*12910*/  MOV R244, R242 ;  /* 0x000000f200f47202 */ /* 0x000fe40000000f00 */
[----:B------:R-:W-:-:S07]  /*12920*/  MOV R241, R235 ;  /* 0x000000eb00f17202 */ /* 0x000fce0000000f00 */
[----:B------:R-:W-:Y:S05]  /*12930*/  WARPSYNC.COLLECTIVE R79, `(.L_x_1219) ;  /* 0x000000004f087348 */ /* 0x000fea0003c00000 */
[----:B------:R0:W1:Y:S02]  /*12940*/  SHFL.DOWN P0, R235, R244, R245, R252 ;  /* 0x080000f5f4eb7389 */ /* 0x00006400000000fc */
[----:B01----:R-:W-:Y:S01]  /*12950*/  ENDCOLLECTIVE ;  /* 0x000000000000791b */ /* 0x003fe20003800000 */
.L_x_1219:
[----:B------:R-:W-:Y:S02]  /*12960*/  MOV R244, R243 ;  /* 0x000000f300f47202 */ /* 0x000fe40000000f00 */
[----:B------:R-:W-:-:S07]  /*12970*/  MOV R242, R235 ;  /* 0x000000eb00f27202 */ /* 0x000fce0000000f00 */
[----:B------:R-:W-:Y:S05]  /*12980*/  WARPSYNC.COLLECTIVE R79, `(.L_x_1220) ;  /* 0x000000004f087348 */ /* 0x000fea0003c00000 */
[----:B------:R0:W1:Y:S02]  /*12990*/  SHFL.DOWN P0, R235, R244, R245, R252 ;  /* 0x080000f5f4eb7389 */ /* 0x00006400000000fc */
[----:B01----:R-:W-:Y:S01]  /*129a0*/  ENDCOLLECTIVE ;  /* 0x000000000000791b */ /* 0x003fe20003800000 */
.L_x_1220:
[----:B------:R-:W-:-:S07]  /*129b0*/  MOV R243, R235 ;  /* 0x000000eb00f37202 */ /* 0x000fce0000000f00 */
[----:B------:R-:W-:Y:S05]  /*129c0*/  WARPSYNC.COLLECTIVE R79, `(.L_x_1221) ;  /* 0x000000004f087348 */ /* 0x000fea0003c00000 */
[----:B------:R0:W1:Y:S02]  /*129d0*/  SHFL.IDX P3, R235, R78, R77, R76 ;  /* 0x0000004d4eeb7389 */ /* 0x000064000006004c */
[----:B01----:R-:W-:Y:S01]  /*129e0*/  ENDCOLLECTIVE ;  /* 0x000000000000791b */ /* 0x003fe20003800000 */
.L_x_1221:
[----:B------:R-:W-:Y:S02]  /*129f0*/  MOV R78, R61 ;  /* 0x0000003d004e7202 */ /* 0x000fe40000000f00 */
[----:B------:R-:W-:-:S07]  /*12a00*/  MOV R252, R235 ;  /* 0x000000eb00fc7202 */ /* 0x000fce0000000f00 */
[----:B------:R-:W-:Y:S05]  /*12a10*/  WARPSYNC.COLLECTIVE R79, `(.L_x_1222) ;  /* 0x000000004f087348 */ /* 0x000fea0003c00000 */
[----:B------:R0:W1:Y:S02]  /*12a20*/  SHFL.IDX P3, R235, R78, R77, R76 ;  /* 0x0000004d4eeb7389 */ /* 0x000064000006004c */
[----:B01----:R-:W-:Y:S01]  /*12a30*/  ENDCOLLECTIVE ;  /* 0x000000000000791b */ /* 0x003fe20003800000 */
.L_x_1222:
[----:B------:R-:W-:Y:S01]  /*12a40*/  MOV R78, R62 ;  /* 0x0000003e004e7202 */ /* 0x000fe20000000f00 */
[-C--:B------:R-:W-:Y:S01]  /*12a50*/  FMUL.FTZ R62, R61, R247.reuse ;  /* 0x000000f73d3e7220 */ /* 0x080fe20000410000 */
[----:B------:R-:W-:Y:S01]  /*12a60*/  FMUL.FTZ R247, R60, R247 ;  /* 0x000000f73cf77220 */ /* 0x000fe20000410000 */
[----:B------:R-:W-:-:S07]  /*12a70*/  MOV R245, R235 ;  /* 0x000000eb00f57202 */ /* 0x000fce0000000f00 */
[----:B------:R-:W-:Y:S05]  /*12a80*/  WARPSYNC.COLLECTIVE R79, `(.L_x_1223) ;  /* 0x000000004f087348 */ /* 0x000fea0003c00000 */
[----:B------:R0:W1:Y:S02]  /*12a90*/  SHFL.IDX P3, R235, R78, R77, R76 ;  /* 0x0000004d4eeb7389 */ /* 0x000064000006004c */
[----:B01----:R-:W-:Y:S01]  /*12aa0*/  ENDCOLLECTIVE ;  /* 0x000000000000791b */ /* 0x003fe20003800000 */
.L_x_1223:
[----:B------:R-:W-:Y:S02]  /*12ab0*/  MOV R78, R63 ;  /* 0x0000003f004e7202 */ /* 0x000fe40000000f00 */
[----:B------:R-:W-:-:S07]  /*12ac0*/  MOV R244, R235 ;  /* 0x000000eb00f47202 */ /* 0x000fce0000000f00 */
[----:B------:R-:W-:Y:S05]  /*12ad0*/  WARPSYNC.COLLECTIVE R79, `(.L_x_1224) ;  /* 0x000000004f087348 */ /* 0x000fea0003c00000 */
[----:B------:R0:W1:Y:S02]  /*12ae0*/  SHFL.IDX P3, R235, R78, R77, R76 ;  /* 0x0000004d4eeb7389 */ /* 0x000064000006004c */
[----:B01----:R-:W-:Y:S01]  /*12af0*/  ENDCOLLECTIVE ;  /* 0x000000000000791b */ /* 0x003fe20003800000 */
.L_x_1224:
[----:B------:R-:W-:Y:S01]  /*12b00*/  MOV R79, R235 ;  /* 0x000000eb004f7202 */ /* 0x000fe20000000f00 */
[----:B------:R-:W-:Y:S06]  /*12b10*/  BRA `(.L_x_1225) ;  /* 0xffffff70009c7947 */ /* 0x000fec000383ffff */
.L_x_1226:
        /* <DEDUP_REMOVED lines=14> */
.L_x_18907:


//--------------------- .text._Z25selective_scan_bwd_kernelI32Selective_Scan_bwd_kernel_traitsILi128ELi16ELb0ELb0ELb1ELb1ELb1EfN3c107complexIfEEEEv12SSMParamsBwd --------------------------
	.section	.text._Z25selective_scan_bwd_kernelI32Selective_Scan_bwd_kernel_traitsILi128ELi16ELb0ELb0ELb1ELb1ELb1EfN3c107complexIfEEEEv12SSMParamsBwd,"ax",@progbits
	.align	128
        .global         _Z25selective_scan_bwd_kernelI32Selective_Scan_bwd_kernel_traitsILi128ELi16ELb0ELb0ELb1ELb1ELb1EfN3c107complexIfEEEEv12SSMParamsBwd
        .type           _Z25selective_scan_bwd_kernelI32Selective_Scan_bwd_kernel_traitsILi128ELi16ELb0ELb0ELb1ELb1ELb1EfN3c107complexIfEEEEv12SSMParamsBwd,@function
        .size           _Z25selective_scan_bwd_kernelI32Selective_Scan_bwd_kernel_traitsILi128ELi16ELb0ELb0ELb1ELb1ELb1EfN3c107complexIfEEEEv12SSMParamsBwd,(.L_x_18908 - _Z25selective_scan_bwd_kernelI32Selective_Scan_bwd_kernel_traitsILi128ELi16ELb0ELb0ELb1ELb1ELb1EfN3c107complexIfEEEEv12SSMParamsBwd)
        .other          _Z25selective_scan_bwd_kernelI32Selective_Scan_bwd_kernel_traitsILi128ELi16ELb0ELb0ELb1ELb1ELb1EfN3c107complexIfEEEEv12SSMParamsBwd,@"STO_CUDA_ENTRY STV_DEFAULT"
_Z25selective_scan_bwd_kernelI32Selective_Scan_bwd_kernel_traitsILi128ELi16ELb0ELb0ELb1ELb1ELb1EfN3c107complexIfEEEEv12SSMParamsBwd:
.text._Z25selective_scan_bwd_kernelI32Selective_Scan_bwd_kernel_traitsILi128ELi16ELb0ELb0ELb1ELb1ELb1EfN3c107complexIfEEEEv12SSMParamsBwd:
        /* <DEDUP_REMOVED lines=159> */
[----:B-1----:R-:W-:Y:S01]  /*09f0*/  ULEA UR6, UR4, UR6, 0x18 ;  /* 0x0000000604067291 */ /* 0x002fe2000f8ec03f */
[----:B0-----:R-:W-:-:S04]  /*0a00*/  SHF.R.S32.HI R0, RZ, 0x1f, R93 ;  /* 0x0000001fff007819 */ /* 0x001fc8000001145d */
[----:B------:R-:W-:-:S04]  /*0a10*/  LEA.HI R0, R0, R93, RZ, 0x5 ;  /* 0x0000005d00007211 */ /* 0x000fc800078f28ff */
[----:B------:R-:W-:-:S04]  /*0a20*/  SHF.R.S32.HI R0, RZ, 0x5, R0 ;  /* 0x00000005ff007819 */ /* 0x000fc80000011400 */
[----:B------:R-:W-:-:S05]  /*0a30*/  LEA R0, R0, UR6, 0x4 ;  /* 0x0000000600007c11 */ /* 0x000fca000f8e20ff */
[----:B---3--:R2:W-:Y:S02]  /*0a40*/  STL [R1+0x10], R0 ;  /* 0x0000100001007387 */ /* 0x0085e40000100800 */
.L_x_1365:
        /* <DEDUP_REMOVED lines=16> */
[----:B------:R-:W-:Y:S02]  /*0b50*/  ISETP.GE.AND P2, PT, R20, UR56, PT ;  /* 0x0000003814007c0c */ /* 0x000fe4000bf46270 */
[----:B------:R-:W-:-:S02]  /*0b60*/  ISETP.GE.AND P1, PT, R22, UR56, PT ;  /* 0x0000003816007c0c */ /* 0x000fc4000bf26270 */
[C---:B------:R-:W-:Y:S02]  /*0b70*/  LEA R2, P3, R20.reuse, UR52, 0x2 ;  /* 0x0000003414027c11 */ /* 0x040fe4000f8610ff */
[C---:B------:R-:W-:Y:S02]  /*0b80*/  LOP3.LUT R23, R20.reuse, 0x40, RZ, 0xfc, !PT ;  /* 0x0000004014177812 */ /* 0x040fe400078efcff */
[C---:B------:R-:W-:Y:S02]  /*0b90*/  LOP3.LUT R0, R20.reuse, 0x60, RZ, 0xfc, !PT ;  /* 0x0000006014007812 */ /* 0x040fe400078efcff */
[C---:B------:R-:W-:Y:S02]  /*0ba0*/  LOP3.LUT R8, R20.reuse, 0x80, RZ, 0xfc, !PT ;  /* 0x0000008014087812 */ /* 0x040fe400078efcff */
[C---:B------:R-:W-:Y:S02]  /*0bb0*/  LOP3.LUT R9, R20.reuse, 0xa0, RZ, 0xfc, !PT ;  /* 0x000000a014097812 */ /* 0x040fe400078efcff */
[C---:B------:R-:W-:Y:S01]  /*0bc0*/  LEA.HI.X R3, R20.reuse, UR51, R21, 0x2, P3 ;  /* 0x0000003314037c11 */ /* 0x040fe200098f1415 */
[----:B------:R-:W-:Y:S01]  /*0bd0*/  BAR.SYNC.DEFER_BLOCKING 0x0 ;  /* 0x0000000000007b1d */ /* 0x000fe20000010000 */
[----:B------:R-:W-:-:S02]  /*0be0*/  LOP3.LUT R10, R20, 0xc0, RZ, 0xfc, !PT ;  /* 0x000000c0140a7812 */ /* 0x000fc400078efcff */
[----:B------:R-:W-:Y:S02]  /*0bf0*/  ISETP.GE.AND P0, PT, R23, UR56, PT ;  /* 0x0000003817007c0c */ /* 0x000fe4000bf06270 */
[----:B------:R-:W-:Y:S02]  /*0c00*/  LOP3.LUT R11, R20, 0xe0, RZ, 0xfc, !PT ;  /* 0x000000e0140b7812 */ /* 0x000fe400078efcff */
[----:B------:R-:W-:Y:S02]  /*0c10*/  ISETP.GE.AND P4, PT, R0, UR56, PT ;  /* 0x0000003800007c0c */ /* 0x000fe4000bf86270 */
[----:B------:R-:W-:Y:S02]  /*0c20*/  LOP3.LUT R12, R20, 0x100, RZ, 0xfc, !PT ;  /* 0x00000100140c7812 */ /* 0x000fe400078efcff */
[----:B------:R-:W-:Y:S02]  /*0c30*/  ISETP.GE.AND P6, PT, R8, UR56, PT ;  /* 0x0000003808007c0c */ /* 0x000fe4000bfc6270 */
[----:B------:R-:W-:-:S02]  /*0c40*/  ISETP.GE.AND P5, PT, R9, UR56, PT ;  /* 0x0000003809007c0c */ /* 0x000fc4000bfa6270 */
[----:B------:R-:W-:Y:S02]  /*0c50*/  ISETP.GE.AND P3, PT, R10, UR56, PT ;  /* 0x000000380a007c0c */ /* 0x000fe4000bf66270 */
[C---:B------:R-:W-:Y:S02]  /*0c60*/  LOP3.LUT R13, R20.reuse, 0x120, RZ, 0xfc, !PT ;  /* 0x00000120140d7812 */ /* 0x040fe400078efcff */
[C---:B------:R-:W-:Y:S02]  /*0c70*/  LOP3.LUT R14, R20.reuse, 0x140, RZ, 0xfc, !PT ;  /* 0x00000140140e7812 */ /* 0x040fe400078efcff */
[C---:B------:R-:W-:Y:S02]  /*0c80*/  LOP3.LUT R15, R20.reuse, 0x160, RZ, 0xfc, !PT ;  /* 0x00000160140f7812 */ /* 0x040fe400078efcff */
[----:B------:R-:W-:Y:S01]  /*0c90*/  LOP3.LUT R16, R20, 0x180, RZ, 0xfc, !PT ;  /* 0x0000018014107812 */ /* 0x000fe200078efcff */
[----:B------:R-:W2:Y:S01]  /*0ca0*/  @!P2 LDG.E R4, desc[UR20][R2.64] ;  /* 0x000000140204a981 */ /* 0x000ea2000c1e1900 */
[----:B------:R-:W-:-:S02]  /*0cb0*/  ISETP.GE.AND P2, PT, R11, UR56, PT ;  /* 0x000000380b007c0c */ /* 0x000fc4000bf46270 */
[----:B------:R-:W-:Y:S01]  /*0cc0*/  LOP3.LUT R17, R20, 0x1a0, RZ, 0xfc, !PT ;  /* 0x000001a014117812 */ /* 0x000fe200078efcff */
[----:B------:R-:W3:Y:S01]  /*0cd0*/  @!P1 LDG.E R6, desc[UR20][R2.64+0x80] ;  /* 0x0000801402069981 */ /* 0x000ee2000c1e1900 */
[----:B------:R-:W-:Y:S02]  /*0ce0*/  ISETP.GE.AND P1, PT, R12, UR56, PT ;  /* 0x000000380c007c0c */ /* 0x000fe4000bf26270 */
[C---:B------:R-:W-:Y:S01]  /*0cf0*/  LOP3.LUT R18, R20.reuse, 0x1c0, RZ, 0xfc, !PT ;  /* 0x000001c014127812 */ /* 0x040fe200078efcff */
[----:B------:R-:W4:Y:S01]  /*0d00*/  @!P0 LDG.E R5, desc[UR20][R2.64+0x100] ;  /* 0x0001001402058981 */ /* 0x000f22000c1e1900 */
[----:B------:R-:W-:Y:S02]  /*0d10*/  ISETP.GE.AND P0, PT, R13, UR56, PT ;  /* 0x000000380d007c0c */ /* 0x000fe4000bf06270 */
        /* <DEDUP_REMOVED lines=77> */
[----:B------:R-:W-:Y:S02]  /*11f0*/  ISETP.GE.AND P1, PT, R22, UR56, PT ;  /* 0x0000003816007c0c */ /* 0x000fe4000bf26270 */
[----:B------:R-:W-:Y:S02]  /*1200*/  ISETP.GE.AND P2, PT, R23, UR56, PT ;  /* 0x0000003817007c0c */ /* 0x000fe4000bf46270 */
[----:B------:R-:W-:Y:S02]  /*1210*/  ISETP.GE.AND P3, PT, R0, UR56, PT ;  /* 0x0000003800007c0c */ /* 0x000fe4000bf66270 */
[----:B------:R-:W-:Y:S02]  /*1220*/  ISETP.GE.AND P4, PT, R10, UR56, PT ;  /* 0x000000380a007c0c */ /* 0x000fe4000bf86270 */
[----:B------:R-:W-:-:S02]  /*1230*/  ISETP.GE.AND P5, PT, R8, UR56, PT ;  /* 0x0000003808007c0c */ /* 0x000fc4000bfa6270 */
[----:B------:R-:W-:Y:S02]  /*1240*/  ISETP.GE.AND P6, PT, R9, UR56, PT ;  /* 0x0000003809007c0c */ /* 0x000fe4000bfc6270 */
[----:B------:R-:W-:Y:S01]  /*1250*/  CS2R R36, SRZ ;  /* 0x0000000000247805 */ /* 0x000fe2000001ff00 */
[----:B--2---:R0:W-:Y:S04]  /*1260*/  STS [R163], R4 ;  /* 0x00000004a3007388 */ /* 0x0041e80000000800 */
[----:B---3--:R-:W-:Y:S04]  /*1270*/  STS [R162+0x80], R6 ;  /* 0x00008006a2007388 */ /* 0x008fe80000000800 */
[----:B----4-:R1:W-:Y:S04]  /*1280*/  STS [R161+0x100], R5 ;  /* 0x00010005a1007388 */ /* 0x0103e80000000800 */
        /* <DEDUP_REMOVED lines=30> */
[----:B0-----:R-:W-:-:S04]  /*1470*/  LEA R4, P0, R20, UR48, 0x2 ;  /* 0x0000003014047c11 */ /* 0x001fc8000f8010ff */
[C---:B-1----:R-:W-:Y:S02]  /*1480*/  LEA.HI.X R5, R20.reuse, UR19, R21, 0x2, P0 ;  /* 0x0000001314057c11 */ /* 0x042fe400080f1415 */
[----:B------:R-:W-:Y:S02]  /*1490*/  ISETP.GE.AND P0, PT, R20, UR56, PT ;  /* 0x0000003814007c0c */ /* 0x000fe4000bf06270 */
[----:B--2---:R-:W-:Y:S01]  /*14a0*/  CS2R R6, SRZ ;  /* 0x0000000000067805 */ /* 0x004fe2000001ff00 */
[----:B------:R-:W-:Y:S01]  /*14b0*/  BAR.SYNC.DEFER_BLOCKING 0x0 ;  /* 0x0000000000007b1d */ /* 0x000fe20000010000 */
[----:B---3--:R-:W-:Y:S02]  /*14c0*/  CS2R R30, SRZ ;  /* 0x00000000001e7805 */ /* 0x008fe4000001ff00 */
[----:B------:R-:W-:-:S07]  /*14d0*/  CS2R R28, SRZ ;  /* 0x00000000001c7805 */ /* 0x000fce000001ff00 */
[----:B------:R-:W2:Y:S01]  /*14e0*/  @!P0 LDG.E R6, desc[UR20][R2.64] ;  /* 0x0000001402068981 */ /* 0x000ea2000c1e1900 */
[----:B------:R-:W-:Y:S02]  /*14f0*/  ISETP.GE.AND P0, PT, R11, UR56, PT ;  /* 0x000000380b007c0c */ /* 0x000fe4000bf06270 */
[----:B------:R-:W-:Y:S02]  /*1500*/  CS2R R24, SRZ ;  /* 0x0000000000187805 */ /* 0x000fe4000001ff00 */
[----:B------:R-:W-:Y:S01]  /*1510*/  CS2R R26, SRZ ;  /* 0x00000000001a7805 */ /* 0x000fe2000001ff00 */
[----:B------:R-:W3:Y:S01]  /*1520*/  @!P2 LDG.E R7, desc[UR20][R2.64+0x100] ;  /* 0x000100140207a981 */ /* 0x000ee2000c1e1900 */
[----:B----4-:R-:W-:-:S03]  /*1530*/  CS2R R32, SRZ ;  /* 0x0000000000207805 */ /* 0x010fc6000001ff00 */
[----:B------:R-:W4:Y:S04]  /*1540*/  @!P6 LDG.E R28, desc[UR20][R2.64+0x280] ;  /* 0x00028014021ce981 */ /* 0x000f28000c1e1900 */
[----:B------:R-:W4:Y:S01]  /*1550*/  @!P0 LDG.E R30, desc[UR20][R2.64+0x380] ;  /* 0x00038014021e8981 */ /* 0x000f22000c1e1900 */
[----:B------:R-:W-:-:S03]  /*1560*/  ISETP.GE.AND P0, PT, R12, UR56, PT ;  /* 0x000000380c007c0c */ /* 0x000fc6000bf06270 */
[----:B------:R-:W3:Y:S01]  /*1570*/  @!P1 LDG.E R24, desc[UR20][R2.64+0x80] ;  /* 0x0000801402189981 */ /* 0x000ee2000c1e1900 */
[----:B------:R-:W-:Y:S02]  /*1580*/  ISETP.GE.AND P1, PT, R14, UR56, PT ;  /* 0x000000380e007c0c */ /* 0x000fe4000bf26270 */
[----:B------:R-:W-:Y:S01]  /*1590*/  ISETP.GE.AND P2, PT, R15, UR56, PT ;  /* 0x000000380f007c0c */ /* 0x000fe2000bf46270 */
[----:B------:R-:W4:Y:S01]  /*15a0*/  @!P3 LDG.E R26, desc[UR20][R2.64+0x180] ;  /* 0x00018014021ab981 */ /* 0x000f22000c1e1900 */
[----:B------:R-:W-:-:S03]  /*15b0*/  ISETP.GE.AND P3, PT, R16, UR56, PT ;  /* 0x0000003810007c0c */ /* 0x000fc6000bf66270 */
[----:B------:R-:W4:Y:S04]  /*15c0*/  @!P4 LDG.E R27, desc[UR20][R2.64+0x300] ;  /* 0x00030014021bc981 */ /* 0x000f28000c1e1900 */
[----:B------:R-:W4:Y:S01]  /*15d0*/  @!P0 LDG.E R29, desc[UR20][R2.64+0x400] ;  /* 0x00040014021d8981 */ /* 0x000f22000c1e1900 */
[----:B------:R-:W-:Y:S02]  /*15e0*/  ISETP.GE.AND P0, PT, R13, UR56, PT ;  /* 0x000000380d007c0c */ /* 0x000fe4000bf06270 */
[----:B------:R-:W-:Y:S01]  /*15f0*/  ISETP.GE.AND P4, PT, R17, UR56, PT ;  /* 0x0000003811007c0c */ /* 0x000fe2000bf86270 */
[----:B------:R-:W4:Y:S01]  /*1600*/  @!P5 LDG.E R25, desc[UR20][R2.64+0x200] ;  /* 0x000200140219d981 */ /* 0x000f22000c1e1900 */
[----:B------:R-:W-:Y:S02]  /*1610*/  ISETP.GE.AND P5, PT, R18, UR56, PT ;  /* 0x0000003812007c0c */ /* 0x000fe4000bfa6270 */
[----:B------:R-:W-:-:S02]  /*1620*/  ISETP.GE.AND P6, PT, R19, UR56, PT ;  /* 0x0000003813007c0c */ /* 0x000fc4000bfc6270 */
[----:B-----5:R-:W-:Y:S01]  /*1630*/  CS2R R34, SRZ ;  /* 0x0000000000227805 */ /* 0x020fe2000001ff00 */
[----:B------:R-:W5:Y:S04]  /*1640*/  @!P1 LDG.E R31, desc[UR20][R2.64+0x500] ;  /* 0x00050014021f9981 */ /* 0x000f68000c1e1900 */
[----:B------:R-:W5:Y:S04]  /*1650*/  @!P3 LDG.E R33, desc[UR20][R2.64+0x600] ;  /* 0x000600140221b981 */ /* 0x000f68000c1e1900 */
[----:B------:R-:W5:Y:S04]  /*1660*/  @!P0 LDG.E R32, desc[UR20][R2.64+0x480] ;  /* 0x0004801402208981 */ /* 0x000f68000c1e1900 */
[----:B------:R-:W5:Y:S04]  /*1670*/  @!P2 LDG.E R34, desc[UR20][R2.64+0x580] ;  /* 0x000580140222a981 */ /* 0x000f68000c1e1900 */
[----:B------:R-:W5:Y:S04]  /*1680*/  @!P4 LDG.E R36, desc[UR20][R2.64+0x680] ;  /* 0x000680140224c981 */ /* 0x000f68000c1e1900 */
[----:B------:R-:W5:Y:S04]  /*1690*/  @!P5 LDG.E R35, desc[UR20][R2.64+0x700] ;  /* 0x000700140223d981 */ /* 0x000f68000c1e1900 */
[----:B------:R0:W5:Y:S01]  /*16a0*/  @!P6 LDG.E R37, desc[UR20][R2.64+0x780] ;  /* 0x000780140225e981 */ /* 0x000162000c1e1900 */
[----:B------:R-:W-:-:S02]  /*16b0*/  P2R R60, PR, RZ, 0x1 ;  /* 0x00000001ff3c7803 */ /* 0x000fc40000000000 */
[----:B------:R-:W-:Y:S02]  /*16c0*/  ISETP.GE.AND P0, PT, R20, UR56, PT ;  /* 0x0000003814007c0c */ /* 0x000fe4000bf06270 */
[----:B0-----:R-:W-:Y:S02]  /*16d0*/  CS2R R2, SRZ ;  /* 0x0000000000027805 */ /* 0x001fe4000001ff00 */
[----:B------:R-:W-:Y:S02]  /*16e0*/  P2R R38, PR, RZ, 0x2 ;  /* 0x00000002ff267803 */ /* 0x000fe40000000000 */
[----:B------:R-:W-:Y:S01]  /*16f0*/  ISETP.GE.AND P1, PT, R23, UR56, PT ;  /* 0x0000003817007c0c */ /* 0x000fe2000bf26270 */
[----:B--2---:R-:W-:Y:S04]  /*1700*/  STS [R163], R6 ;  /* 0x00000006a3007388 */ /* 0x004fe80000000800 */
[----:B---3--:R-:W-:Y:S04]  /*1710*/  STS [R162+0x80], R24 ;  /* 0x00008018a2007388 */ /* 0x008fe80000000800 */
[----:B------:R0:W-:Y:S04]  /*1720*/  STS [R161+0x100], R7 ;  /* 0x00010007a1007388 */ /* 0x0001e80000000800 */
[----:B----4-:R-:W-:Y:S04]  /*1730*/  STS [R160+0x180], R26 ;  /* 0x0001801aa0007388 */ /* 0x010fe80000000800 */
[----:B------:R1:W-:Y:S04]  /*1740*/  STS [R159+0x200], R25 ;  /* 0x000200199f007388 */ /* 0x0003e80000000800 */
[----:B------:R-:W-:Y:S04]  /*1750*/  STS [R158+0x280], R28 ;  /* 0x0002801c9e007388 */ /* 0x000fe80000000800 */
[----:B------:R2:W-:Y:S04]  /*1760*/  STS [R157+0x300], R27 ;  /* 0x0003001b9d007388 */ /* 0x0005e80000000800 */
[----:B------:R-:W-:Y:S04]  /*1770*/  STS [R156+0x380], R30 ;  /* 0x0003801e9c007388 */ /* 0x000fe80000000800 */
[----:B------:R3:W-:Y:S04]  /*1780*/  STS [R155+0x400], R29 ;  /* 0x0004001d9b007388 */ /* 0x0007e80000000800 */
[----:B-----5:R-:W-:Y:S04]  /*1790*/  STS [R154+0x480], R32 ;  /* 0x000480209a007388 */ /* 0x020fe80000000800 */
[----:B------:R4:W-:Y:S04]  /*17a0*/  STS [R152+0x500], R31 ;  /* 0x0005001f98007388 */ /* 0x0009e80000000800 */
[----:B------:R-:W-:Y:S04]  /*17b0*/  STS [R150+0x580], R34 ;  /* 0x0005802296007388 */ /* 0x000fe80000000800 */
[----:B------:R5:W-:Y:S04]  /*17c0*/  STS [R148+0x600], R33 ;  /* 0x0006002194007388 */ /* 0x000be80000000800 */
[----:B------:R-:W-:Y:S04]  /*17d0*/  STS [R146+0x680], R36 ;  /* 0x0006802492007388 */ /* 0x000fe80000000800 */
[----:B------:R5:W-:Y:S04]  /*17e0*/  STS [R144+0x700], R35 ;  /* 0x0007002390007388 */ /* 0x000be80000000800 */
[----:B------:R-:W-:Y:S01]  /*17f0*/  STS [R142+0x780], R37 ;  /* 0x000780258e007388 */ /* 0x000fe20000000800 */
        /* <DEDUP_REMOVED lines=8> */
[----:B------:R0:W2:Y:S04]  /*1880*/  LDS R47, [R91+0x1c] ;  /* 0x00001c005b2f7984 */ /* 0x0000a80000000800 */
[----:B------:R0:W2:Y:S04]  /*1890*/  LDS R46, [R91+0x20] ;  /* 0x000020005b2e7984 */ /* 0x0000a80000000800 */
[----:B------:R0:W2:Y:S04]  /*18a0*/  LDS R45, [R91+0x24] ;  /* 0x000024005b2d7984 */ /* 0x0000a80000000800 */
[----:B------:R0:W2:Y:S04]  /*18b0*/  LDS R44, [R91+0x28] ;  /* 0x000028005b2c7984 */ /* 0x0000a80000000800 */
[----:B------:R0:W2:Y:S04]  /*18c0*/  LDS R43, [R91+0x2c] ;  /* 0x00002c005b2b7984 */ /* 0x0000a80000000800 */
[----:B------:R0:W3:Y:S04]  /*18d0*/  LDS R42, [R91+0x30] ;  /* 0x000030005b2a7984 */ /* 0x0000e80000000800 */
[----:B------:R0:W3:Y:S04]  /*18e0*/  LDS R41, [R91+0x34] ;  /* 0x000034005b297984 */ /* 0x0000e80000000800 */
[----:B------:R1:W3:Y:S04]  /*18f0*/  LDS R40, [R91+0x38] ;  /* 0x000038005b287984 */ /* 0x0002e80000000800 */
[----:B------:R2:W3:Y:S01]  /*1900*/  LDS R39, [R91+0x3c] ;  /* 0x00003c005b277984 */ /* 0x0004e20000000800 */
[----:B------:R-:W-:Y:S01]  /*1910*/  BAR.SYNC.DEFER_BLOCKING 0x0 ;  /* 0x0000000000007b1d */ /* 0x000fe20000010000 */
[----:B0-----:R-:W-:-:S02]  /*1920*/  CS2R R6, SRZ ;  /* 0x0000000000067805 */ /* 0x001fc4000001ff00 */
[----:B-1----:R-:W-:-:S03]  /*1930*/  CS2R R24, SRZ ;  /* 0x0000000000187805 */ /* 0x002fc6000001ff00 */
        /* <DEDUP_REMOVED lines=8> */
[----:B--2---:R-:W-:-:S07]  /*19c0*/  CS2R R26, SRZ ;  /* 0x00000000001a7805 */ /* 0x004fce000001ff00 */
[----:B------:R-:W2:Y:S01]  /*19d0*/  @!P0 LDG.E R24, desc[UR20][R4.64+0x180] ;  /* 0x0001801404188981 */ /* 0x000ea2000c1e1900 */
[----:B------:R-:W-:-:S03]  /*19e0*/  ISETP.GE.AND P0, PT, R9, UR56, PT ;  /* 0x0000003809007c0c */ /* 0x000fc6000bf06270 */
[----:B------:R-:W2:Y:S01]  /*19f0*/  @!P1 LDG.E R25, desc[UR20][R4.64+0x300] ;  /* 0x0003001404199981 */ /* 0x000ea2000c1e1900 */
[----:B------:R-:W-:Y:S02]  /*1a00*/  ISETP.GE.AND P1, PT, R12, UR56, PT ;  /* 0x000000380c007c0c */ /* 0x000fe4000bf26270 */
[----:B---3--:R-:W-:-:S07]  /*1a10*/  CS2R R28, SRZ ;  /* 0x00000000001c7805 */ /* 0x008fce000001ff00 */
[----:B------:R-:W3:Y:S01]  /*1a20*/  @!P0 LDG.E R26, desc[UR20][R4.64+0x280] ;  /* 0x00028014041a8981 */ /* 0x000ee2000c1e1900 */
[----:B------:R-:W-:-:S03]  /*1a30*/  ISETP.GE.AND P0, PT, R11, UR56, PT ;  /* 0x000000380b007c0c */ /* 0x000fc6000bf06270 */
[----:B------:R-:W3:Y:S01]  /*1a40*/  @!P1 LDG.E R27, desc[UR20][R4.64+0x400] ;  /* 0x00040014041b9981 */ /* 0x000ee2000c1e1900 */
[----:B------:R-:W-:Y:S02]  /*1a50*/  ISETP.NE.AND P1, PT, R38, RZ, PT ;  /* 0x000000ff2600720c */ /* 0x000fe40003f25270 */
[----:B----4-:R-:W-:Y:S02]  /*1a60*/  CS2R R30, SRZ ;  /* 0x00000000001e7805 */ /* 0x010fe4000001ff00 */
[----:B-----5:R-:W-:Y:S02]  /*1a70*/  CS2R R32, SRZ ;  /* 0x0000000000207805 */ /* 0x020fe4000001ff00 */
[----:B------:R-:W-:Y:S02]  /*1a80*/  CS2R R34, SRZ ;  /* 0x0000000000227805 */ /* 0x000fe4000001ff00 */
[----:B------:R-:W4:Y:S04]  /*1a90*/  @!P3 LDG.E R31, desc[UR20][R4.64+0x600] ;  /* 0x00060014041fb981 */ /* 0x000f28000c1e1900 */
[----:B------:R-:W5:Y:S01]  /*1aa0*/  @!P0 LDG.E R28, desc[UR20][R4.64+0x380] ;  /* 0x00038014041c8981 */ /* 0x000f62000c1e1900 */
[----:B------:R-:W-:-:S03]  /*1ab0*/  ISETP.NE.AND P0, PT, R60, RZ, PT ;  /* 0x000000ff3c00720c */ /* 0x000fc60003f05270 */
[----:B------:R-:W4:Y:S04]  /*1ac0*/  @!P1 LDG.E R29, desc[UR20][R4.64+0x500] ;  /* 0x00050014041d9981 */ /* 0x000f28000c1e1900 */
[----:B------:R-:W4:Y:S04]  /*1ad0*/  @!P2 LDG.E R32, desc[UR20][R4.64+0x580] ;  /* 0x000580140420a981 */ /* 0x000f28000c1e1900 */
[----:B------:R-:W4:Y:S04]  /*1ae0*/  @!P4 LDG.E R34, desc[UR20][R4.64+0x680] ;  /* 0x000680140422c981 */ /* 0x000f28000c1e1900 */
[----:B------:R-:W4:Y:S04]  /*1af0*/  @!P0 LDG.E R30, desc[UR20][R4.64+0x480] ;  /* 0x00048014041e8981 */ /* 0x000f28000c1e1900 */
[----:B------:R-:W4:Y:S04]  /*1b00*/  @!P5 LDG.E R33, desc[UR20][R4.64+0x700] ;  /* 0x000700140421d981 */ /* 0x000f28000c1e1900 */
[----:B------:R-:W4:Y:S04]  /*1b10*/  @!P6 LDG.E R35, desc[UR20][R4.64+0x780] ;  /* 0x000780140423e981 */ /* 0x000f28000c1e1900 */
        /* <DEDUP_REMOVED lines=12> */
[----:B------:R-:W-:-:S03]  /*1be0*/  FADD.FTZ R54, R54, UR8 ;  /* 0x0000000836367e21 */ /* 0x000fc60008010000 */
[----:B------:R0:W-:Y:S04]  /*1bf0*/  STL [R1+0x20], R148 ;  /* 0x0000209401007387 */ /* 0x0001e80000100800 */
[----:B------:R0:W-:Y:S04]  /*1c00*/  STL [R1+0x1c], R146 ;  /* 0x00001c9201007387 */ /* 0x0001e80000100800 */
[----:B------:R0:W-:Y:S04]  /*1c10*/  STL [R1+0x18], R144 ;  /* 0x0000189001007387 */ /* 0x0001e80000100800 */
[----:B------:R0:W-:Y:S01]  /*1c20*/  STL [R1+0x14], R142 ;  /* 0x0000148e01007387 */ /* 0x0001e20000100800 */
[----:B------:R-:W-:Y:S01]  /*1c30*/  FSETP.GTU.FTZ.AND P5, PT, R54, 20, PT ;  /* 0x41a000003600780b */ /* 0x000fe20003fbc000 */
[----:B------:R-:W-:Y:S01]  /*1c40*/  FADD.FTZ R53, R53, UR8 ;  /* 0x0000000835357e21 */ /* 0x000fe20008010000 */
[----:B------:R-:W-:Y:S01]  /*1c50*/  FADD.FTZ R52, R52, UR8 ;  /* 0x0000000834347e21 */ /* 0x000fe20008010000 */
[----:B------:R-:W-:Y:S01]  /*1c60*/  FADD.FTZ R51, R51, UR8 ;  /* 0x0000000833337e21 */ /* 0x000fe20008010000 */
[----:B------:R-:W-:Y:S01]  /*1c70*/  FADD.FTZ R50, R50, UR8 ;  /* 0x0000000832327e21 */ /* 0x000fe20008010000 */
[----:B------:R-:W-:Y:S01]  /*1c80*/  FADD.FTZ R49, R49, UR8 ;  /* 0x0000000831317e21 */ /* 0x000fe20008010000 */
[----:B------:R-:W-:Y:S01]  /*1c90*/  BSSY B0, `(.L_x_1228) ;  /* 0x0000039000007945 */ /* 0x000fe20003800000 */
[----:B------:R-:W-:Y:S01]  /*1ca0*/  ISETP.GE.AND P0, PT, R20, UR56, PT ;  /* 0x0000003814007c0c */ /* 0x000fe2000bf06270 */
[----:B------:R-:W-:Y:S01]  /*1cb0*/  FADD.FTZ R48, R48, UR8 ;  /* 0x0000000830307e21 */ /* 0x000fe20008010000 */
[----:B------:R-:W-:-:S02]  /*1cc0*/  FSETP.GTU.FTZ.AND P4, PT, R53, 20, PT ;  /* 0x41a000003500780b */ /* 0x000fc40003f9c000 */
[----:B------:R-:W-:Y:S02]  /*1cd0*/  FSETP.GTU.FTZ.AND P3, PT, R52, 20, PT ;  /* 0x41a000003400780b */ /* 0x000fe40003f7c000 */
[----:B------:R-:W-:Y:S02]  /*1ce0*/  FSETP.GTU.FTZ.AND P2, PT, R51, 20, PT ;  /* 0x41a000003300780b */ /* 0x000fe40003f5c000 */
[----:B------:R-:W-:Y:S02]  /*1cf0*/  FSETP.GTU.FTZ.AND P1, PT, R50, 20, PT ;  /* 0x41a000003200780b */ /* 0x000fe40003f3c000 */
[----:B------:R-:W-:Y:S01]  /*1d00*/  FSETP.GTU.FTZ.AND P6, PT, R49, 20, PT ;  /* 0x41a000003100780b */ /* 0x000fe20003fdc000 */
[----:B------:R0:W-:Y:S04]  /*1d10*/  STS [R163], R2 ;  /* 0x00000002a3007388 */ /* 0x0001e80000000800 */
[----:B------:R0:W-:Y:S04]  /*1d20*/  STS [R162+0x80], R6 ;  /* 0x00008006a2007388 */ /* 0x0001e80000000800 */
[----:B------:R0:W-:Y:S04]  /*1d30*/  STS [R161+0x100], R3 ;  /* 0x00010003a1007388 */ /* 0x0001e80000000800 */
[----:B--2---:R0:W-:Y:S04]  /*1d40*/  STS [R160+0x180], R24 ;  /* 0x00018018a0007388 */ /* 0x0041e80000000800 */
[----:B------:R0:W-:Y:S04]  /*1d50*/  STS [R159+0x200], R7 ;  /* 0x000200079f007388 */ /* 0x0001e80000000800 */
[----:B---3--:R0:W-:Y:S04]  /*1d60*/  STS [R158+0x280], R26 ;  /* 0x0002801a9e007388 */ /* 0x0081e80000000800 */
[----:B------:R0:W-:Y:S04]  /*1d70*/  STS [R157+0x300], R25 ;  /* 0x000300199d007388 */ /* 0x0001e80000000800 */
[----:B-----5:R0:W-:Y:S04]  /*1d80*/  STS [R156+0x380], R28 ;  /* 0x0003801c9c007388 */ /* 0x0201e80000000800 */
[----:B------:R0:W-:Y:S04]  /*1d90*/  STS [R155+0x400], R27 ;  /* 0x0004001b9b007388 */ /* 0x0001e80000000800 */
[----:B----4-:R0:W-:Y:S04]  /*1da0*/  STS [R154+0x480], R30 ;  /* 0x0004801e9a007388 */ /* 0x0101e80000000800 */
[----:B------:R0:W-:Y:S04]  /*1db0*/  STS [R152+0x500], R29 ;  /* 0x0005001d98007388 */ /* 0x0001e80000000800 */
[----:B------:R0:W-:Y:S04]  /*1dc0*/  STS [R150+0x580], R32 ;  /* 0x0005802096007388 */ /* 0x0001e80000000800 */
[----:B------:R0:W-:Y:S04]  /*1dd0*/  STS [R148+0x600], R31 ;  /* 0x0006001f94007388 */ /* 0x0001e80000000800 */
[----:B------:R0:W-:Y:S04]  /*1de0*/  STS [R146+0x680], R34 ;  /* 0x0006802292007388 */ /* 0x0001e80000000800 */
[----:B------:R0:W-:Y:S04]  /*1df0*/  STS [R144+0x700], R33 ;  /* 0x0007002190007388 */ /* 0x0001e80000000800 */
[----:B------:R0:W-:Y:S01]  /*1e00*/  STS [R142+0x780], R35 ;  /* 0x000780238e007388 */ /* 0x0001e20000000800 */
[----:B------:R-:W-:Y:S01]  /*1e10*/  NOP ;  /* 0x0000000000007918 */ /* 0x000fe20000000000 */
[----:B------:R-:W-:Y:S05]  /*1e20*/  @P5 BRA `(.L_x_1229) ;  /* 0x00000000007c5947 */ /* 0x000fea0003800000 */
[----:B------:R-:W-:Y:S01]  /*1e30*/  FMUL.FTZ R54, R54, 1.4426950216293334961 ;  /* 0x3fb8aa3b36367820 */ /* 0x000fe20000410000 */
[----:B------:R-:W-:Y:S01]  /*1e40*/  HFMA2.MMA R5, -RZ, RZ, 1.625, 0 ;  /* 0x3e800000ff057435 */ /* 0x000fe200000001ff */
[----:B0-----:R-:W-:Y:S02]  /*1e50*/  MOV R6, 0x3d39bf78 ;  /* 0x3d39bf7800067802 */ /* 0x001fe40000000f00 */
        /* <DEDUP_REMOVED lines=28> */
.L_x_1229:
[----:B------:R-:W-:Y:S05]  /*2020*/  BSYNC B0 ;  /* 0x0000000000007941 */ /* 0x000fea0003800000 */
.L_x_1228:
[----:B------:R-:W-:Y:S01]  /*2030*/  BSSY B0, `(.L_x_1230) ;  /* 0x0000023000007945 */ /* 0x000fe20003800000 */
[----:B------:R-:W-:Y:S01]  /*2040*/  FSETP.GTU.FTZ.AND P5, PT, R48, 20, PT ;  /* 0x41a000003000780b */ /* 0x000fe20003fbc000 */
[----:B------:R-:W-:Y:S02]  /*2050*/  FADD.FTZ R47, R47, UR8 ;  /* 0x000000082f2f7e21 */ /* 0x000fe40008010000 */
[----:B------:R-:W-:Y:S10]  /*2060*/  @P4 BRA `(.L_x_1231) ;  /* 0x00000000007c4947 */ /* 0x000ff40003800000 */
[----:B------:R-:W-:Y:S01]  /*2070*/  FMUL.FTZ R53, R53, 1.4426950216293334961 ;  /* 0x3fb8aa3b35357820 */ /* 0x000fe20000410000 */
[----:B0-----:R-:W-:Y:S01]  /*2080*/  HFMA2.MMA R7, -RZ, RZ, 1.625, 0 ;  /* 0x3e800000ff077435 */ /* 0x001fe200000001ff */
        /* <DEDUP_REMOVED lines=29> */
.L_x_1231:
[----:B------:R-:W-:Y:S05]  /*2260*/  BSYNC B0 ;  /* 0x0000000000007941 */ /* 0x000fea0003800000 */
.L_x_1230:
        /* <DEDUP_REMOVED lines=35> */
.L_x_1233:
[----:B------:R-:W-:Y:S05]  /*24a0*/  BSYNC B0 ;  /* 0x0000000000007941 */ /* 0x000fea0003800000 */
.L_x_1232:
        /* <DEDUP_REMOVED lines=35> */
.L_x_1235:
[----:B------:R-:W-:Y:S05]  /*26e0*/  BSYNC B0 ;  /* 0x0000000000007941 */ /* 0x000fea0003800000 */
.L_x_1234:
        /* <DEDUP_REMOVED lines=35> */
.L_x_1237:
[----:B------:R-:W-:Y:S05]  /*2920*/  BSYNC B0 ;  /* 0x0000000000007941 */ /* 0x000fea0003800000 */
.L_x_1236:
        /* <DEDUP_REMOVED lines=35> */
.L_x_1239:
[----:B------:R-:W-:Y:S05]  /*2b60*/  BSYNC B0 ;  /* 0x0000000000007941 */ /* 0x000fea0003800000 */
.L_x_1238:
        /* <DEDUP_REMOVED lines=35> */
.L_x_1241:
[----:B------:R-:W-:Y:S05]  /*2da0*/  BSYNC B0 ;  /* 0x0000000000007941 */ /* 0x000fea0003800000 */
.L_x_1240:
        /* <DEDUP_REMOVED lines=35> */
.L_x_1243:
[----:B------:R-:W-:Y:S05]  /*2fe0*/  BSYNC B0 ;  /* 0x0000000000007941 */ /* 0x000fea0003800000 */
.L_x_1242:
        /* <DEDUP_REMOVED lines=35> */
.L_x_1245:
[----:B------:R-:W-:Y:S05]  /*3220*/  BSYNC B0 ;  /* 0x0000000000007941 */ /* 0x000fea0003800000 */
.L_x_1244:
        /* <DEDUP_REMOVED lines=35> */
.L_x_1247:
[----:B------:R-:W-:Y:S05]  /*3460*/  BSYNC B0 ;  /* 0x0000000000007941 */ /* 0x000fea0003800000 */
.L_x_1246:
[----:B------:R-:W-:Y:S01]  /*3470*/  BSSY B0, `(.L_x_1248) ;  /* 0x0000022000007945 */ /* 0x000fe20003800000 */
[----:B------:R-:W-:-:S03]  /*3480*/  FSETP.GTU.FTZ.AND P2, PT, R39, 20, PT ;  /* 0x41a000002700780b */ /* 0x000fc60003f5c000 */
        /* <DEDUP_REMOVED lines=32> */
.L_x_1249:
[----:B------:R-:W-:Y:S05]  /*3690*/  BSYNC B0 ;  /* 0x0000000000007941 */ /* 0x000fea0003800000 */
.L_x_1248:
[----:B------:R-:W-:Y:S04]  /*36a0*/  BSSY B0, `(.L_x_1250) ;  /* 0x0000021000007945 */ /* 0x000fe80003800000 */
[----:B------:R-:W-:Y:S05]  /*36b0*/  @P6 BRA `(.L_x_1251) ;  /* 0x00000000007c6947 */ /* 0x000fea0003800000 */
        /* <DEDUP_REMOVED lines=31> */
.L_x_1251:
[----:B------:R-:W-:Y:S05]  /*38b0*/  BSYNC B0 ;  /* 0x0000000000007941 */ /* 0x000fea0003800000 */
.L_x_1250:
        /* <DEDUP_REMOVED lines=33> */
.L_x_1253:
[----:B------:R-:W-:Y:S05]  /*3ad0*/  BSYNC B0 ;  /* 0x0000000000007941 */ /* 0x000fea0003800000 */
.L_x_1252:
        /* <DEDUP_REMOVED lines=33> */
.L_x_1255:
[----:B------:R-:W-:Y:S05]  /*3cf0*/  BSYNC B0 ;  /* 0x0000000000007941 */ /* 0x000fea0003800000 */
.L_x_1254:
        /* <DEDUP_REMOVED lines=33> */
.L_x_1257:
[----:B------:R-:W-:Y:S05]  /*3f10*/  BSYNC B0 ;  /* 0x0000000000007941 */ /* 0x000fea0003800000 */
.L_x_1256:
        /* <DEDUP_REMOVED lines=33> */
.L_x_1259:
[----:B------:R-:W-:Y:S05]  /*4130*/  BSYNC B0 ;  /* 0x0000000000007941 */ /* 0x000fea0003800000 */
.L_x_1258:
[----:B------:R-:W-:Y:S02]  /*4140*/  USHF.R.S32.HI UR33, URZ, 0x1f, UR32 ;  /* 0x0000001f3f217899 */ /* 0x000fe40008011420 */
[----:B0-----:R-:W-:Y:S01]  /*4150*/  MOV R2, UR32 ;  /* 0x0000002000027c02 */ /* 0x001fe20008000f00 */
[----:B------:R-:W-:Y:S01]  /*4160*/  ULDC.64 UR12, c[0x0][0x2a0] ;  /* 0x0000a800000c7ab9 */ /* 0x000fe20000000a00 */
[----:B------:R-:W-:Y:S01]  /*4170*/  USHF.R.S32.HI UR5, URZ, 0x1f, UR54 ;  /* 0x0000001f3f057899 */ /* 0x000fe20008011436 */
[----:B------:R-:W-:Y:S01]  /*4180*/  MOV R5, UR12 ;  /* 0x0000000c00057c02 */ /* 0x000fe20008000f00 */
[----:B------:R-:W-:Y:S01]  /*4190*/  ULDC.64 UR14, c[0x0][0x2b0] ;  /* 0x0000ac00000e7ab9 */ /* 0x000fe20000000a00 */
[----:B------:R-:W-:Y:S01]  /*41a0*/  MOV R3, UR33 ;  /* 0x0000002100037c02 */ /* 0x000fe20008000f00 */
[----:B------:R-:W-:Y:S01]  /*41b0*/  UIMAD UR4, UR5, UR12, URZ ;  /* 0x0000000c050472a4 */ /* 0x000fe2000f8e023f */
[----:B------:R-:W-:Y:S01]  /*41c0*/  MOV R4, UR32 ;  /* 0x0000002000047c02 */ /* 0x000fe20008000f00 */
[----:B------:R-:W-:Y:S01]  /*41d0*/  UIMAD.WIDE.U32 UR10, UR54, UR12, URZ ;  /* 0x0000000c360a72a5 */ /* 0x000fe2000f8e003f */
[----:B------:R-:W-:Y:S01]  /*41e0*/  MOV R7, UR14 ;  /* 0x0000000e00077c02 */ /* 0x000fe20008000f00 */
[----:B------:R-:W-:Y:S01]  /*41f0*/  @!P0 IMAD.WIDE.U32 R2, R5, UR54, R2 ;  /* 0x0000003605028c25 */ /* 0x000fe2000f8e0002 */
[----:B------:R-:W-:Y:S01]  /*4200*/  UIMAD UR12, UR5, UR14, URZ ;  /* 0x0000000e050c72a4 */ /* 0x000fe2000f8e023f */
[----:B------:R-:W-:Y:S01]  /*4210*/  MOV R5, UR33 ;  /* 0x0000002100057c02 */ /* 0x000fe20008000f00 */
[----:B------:R-:W-:Y:S01]  /*4220*/  UIMAD UR6, UR54, UR13, UR4 ;  /* 0x0000000d360672a4 */ /* 0x000fe2000f8e0204 */
[----:B------:R-:W-:Y:S01]  /*4230*/  LDS R37, [R91+0x10] ;  /* 0x000010005b257984 */ /* 0x000fe20000000800 */
[----:B------:R-:W-:Y:S01]  /*4240*/  UIMAD UR31, UR54, UR15, UR12 ;  /* 0x0000000f361f72a4 */ /* 0x000fe2000f8e020c */
[----:B------:R-:W-:Y:S01]  /*4250*/  HFMA2.MMA R38, -RZ, RZ, 0, 0 ;  /* 0x00000000ff267435 */ /* 0x000fe200000001ff */
[----:B------:R-:W-:Y:S01]  /*4260*/  @!P0 IMAD.WIDE.U32 R4, R7, UR54, R4 ;  /* 0x0000003607048c25 */ /* 0x000fe2000f8e0004 */
[----:B------:R-:W-:Y:S01]  /*4270*/  UIMAD.WIDE.U32 UR14, UR54, UR14, URZ ;  /* 0x0000000e360e72a5 */ /* 0x000fe2000f8e003f */
[----:B------:R-:W-:Y:S01]  /*4280*/  @!P0 IADD3 R3, R3, UR6, RZ ;  /* 0x0000000603038c10 */ /* 0x000fe2000fffe0ff */
[----:B------:R-:W-:Y:S01]  /*4290*/  ULDC.64 UR12, c[0x0][0x2b8] ;  /* 0x0000ae00000c7ab9 */ /* 0x000fe20000000a00 */
[----:B------:R-:W-:Y:S01]  /*42a0*/  USHF.R.S32.HI UR4, URZ, 0x1f, UR55 ;  /* 0x0000001f3f047899 */ /* 0x000fe20008011437 */
[----:B------:R-:W-:Y:S01]  /*42b0*/  @!P0 IADD3 R5, R5, UR31, RZ ;  /* 0x0000001f05058c10 */ /* 0x000fe2000fffe0ff */
[----:B------:R-:W-:Y:S01]  /*42c0*/  ULDC.64 UR28, c[0x0][0x2a8] ;  /* 0x0000aa00001c7ab9 */ /* 0x000fe20000000a00 */
[----:B------:R-:W-:Y:S01]  /*42d0*/  UIADD3 UR11, UR11, UR6, URZ ;  /* 0x000000060b0b7290 */ /* 0x000fe2000fffe03f */
[----:B------:R-:W-:Y:S01]  /*42e0*/  MOV R25, UR12 ;  /* 0x0000000c00197c02 */ /* 0x000fe20008000f00 */
[----:B------:R-:W-:Y:S01]  /*42f0*/  UIADD3 UR15, UR15, UR31, URZ ;  /* 0x0000001f0f0f7290 */ /* 0x000fe2000fffe03f */
[----:B------:R-:W-:Y:S01]  /*4300*/  MOV R7, UR28 ;  /* 0x0000001c00077c02 */ /* 0x000fe20008000f00 */
[----:B------:R-:W-:Y:S01]  /*4310*/  UIADD3 UR6, UR7, -UR35, URZ ;  /* 0x8000002307067290 */ /* 0x000fe2000fffe03f */
[----:B------:R-:W-:Y:S01]  /*4320*/  LDS R36, [R91+0x14] ;  /* 0x000014005b247984 */ /* 0x000fe20000000800 */
[----:B------:R-:W-:Y:S01]  /*4330*/  UIMAD UR30, UR4, UR28, URZ ;  /* 0x0000001c041e72a4 */ /* 0x000fe2000f8e023f */
[----:B------:R-:W-:Y:S01]  /*4340*/  @!P0 IMAD.WIDE.U32 R4, R25, UR55, R4 ;  /* 0x0000003719048c25 */ /* 0x000fe2000f8e0004 */
[----:B------:R-:W-:Y:S01]  /*4350*/  UIMAD.WIDE.U32 UR10, UR55, UR28, UR10 ;  /* 0x0000001c370a72a5 */ /* 0x000fe2000f8e000a */
[----:B------:R-:W-:Y:S01]  /*4360*/  LDS R35, [R91+0x18] ;  /* 0x000018005b237984 */ /* 0x000fe20000000800 */
[----:B------:R-:W-:Y:S01]  /*4370*/  UIMAD UR28, UR4, UR12, URZ ;  /* 0x0000000c041c72a4 */ /* 0x000fe2000f8e023f */
[----:B------:R-:W-:Y:S01]  /*4380*/  @!P0 IMAD.WIDE.U32 R2, R7, UR55, R2 ;  /* 0x0000003707028c25 */ /* 0x000fe2000f8e0002 */
[----:B------:R-:W-:Y:S01]  /*4390*/  UIMAD.WIDE.U32 UR14, UR55, UR12, UR14 ;  /* 0x0000000c370e72a5 */ /* 0x000fe2000f8e000e */
[C---:B------:R-:W-:Y:S01]  /*43a0*/  @!P0 IADD3 R24, P2, R20.reuse, R4, RZ ;  /* 0x0000000414188210 */ /* 0x040fe20007f5e0ff */
[----:B------:R-:W-:Y:S01]  /*43b0*/  UIMAD UR12, UR6, -0x800, URZ ;  /* 0xfffff800060c78a4 */ /* 0x000fe2000f8e023f */
[----:B------:R-:W-:Y:S01]  /*43c0*/  LDS R34, [R91+0x1c] ;  /* 0x00001c005b227984 */ /* 0x000fe20000000800 */
[----:B------:R-:W-:Y:S01]  /*43d0*/  UIMAD UR13, UR55, UR13, UR28 ;  /* 0x0000000d370d72a4 */ /* 0x000fe2000f8e021c */
[----:B------:R-:W-:Y:S01]  /*43e0*/  @!P0 IADD3 R25, P1, R20, R2, RZ ;  /* 0x0000000214198210 */ /* 0x000fe20007f3e0ff */
[----:B------:R-:W-:Y:S01]  /*43f0*/  UIMAD UR34, UR55, UR29, UR30 ;  /* 0x0000001d372272a4 */ /* 0x000fe2000f8e021e */
[----:B------:R-:W-:Y:S01]  /*4400*/  LDS R33, [R91+0x20] ;  /* 0x000020005b217984 */ /* 0x000fe20000000800 */
[----:B------:R-:W-:-:S02]  /*4410*/  USHF.R.S32.HI UR6, URZ, 0x1f, UR12 ;  /* 0x0000001f3f067899 */ /* 0x000fc4000801140c */
[----:B------:R-:W-:Y:S01]  /*4420*/  UIADD3 UR36, UP0, UR12, UR10, URZ ;  /* 0x0000000a0c247290 */ /* 0x000fe2000ff1e03f */
[C---:B------:R-:W-:Y:S01]  /*4430*/  @!P0 IADD3.X R5, R21.reuse, UR13, R5, P2, !PT ;  /* 0x0000000d15058c10 */ /* 0x040fe200097fe405 */
[----:B------:R-:W-:Y:S01]  /*4440*/  UIADD3 UR35, UP1, UR12, UR14, URZ ;  /* 0x0000000e0c237290 */ /* 0x000fe2000ff3e03f */
[----:B------:R-:W-:Y:S01]  /*4450*/  @!P0 IADD3.X R26, R21, UR34, R3, P1, !PT ;  /* 0x00000022151a8c10 */ /* 0x000fe20008ffe403 */
[----:B------:R-:W-:Y:S01]  /*4460*/  ULDC.64 UR30, c[0x0][0x308] ;  /* 0x0000c200001e7ab9 */ /* 0x000fe20000000a00 */
[----:B------:R-:W-:Y:S01]  /*4470*/  ULDC.64 UR28, c[0x0][0x318] ;  /* 0x0000c600001c7ab9 */ /* 0x000fe20000000a00 */
[----:B------:R-:W-:Y:S01]  /*4480*/  UIADD3.X UR10, UR6, UR34, UR11, UP0, !UPT ;  /* 0x00000022060a7290 */ /* 0x000fe200087fe40b */
[C---:B------:R-:W-:Y:S01]  /*4490*/  LEA R2, P2, R20.reuse, UR30, 0x2 ;  /* 0x0000001e14027c11 */ /* 0x040fe2000f8410ff */
[----:B------:R-:W-:Y:S01]  /*44a0*/  UIADD3.X UR14, UR6, UR13, UR15, UP1, !UPT ;  /* 0x0000000d060e7290 */ /* 0x000fe20008ffe40f */
[----:B------:R-:W-:Y:S01]  /*44b0*/  LEA R28, P1, R20, UR28, 0x2 ;  /* 0x0000001c141c7c11 */ /* 0x000fe2000f8210ff */
[----:B------:R-:W-:Y:S01]  /*44c0*/  LDS R239, [R91+0x2c] ;  /* 0x00002c005bef7984 */ /* 0x000fe20000000800 */
[----:B------:R-:W-:-:S02]  /*44d0*/  MOV R27, UR36 ;  /* 0x00000024001b7c02 */ /* 0x000fc40008000f00 */
[----:B------:R-:W-:Y:S01]  /*44e0*/  MOV R31, UR35 ;  /* 0x00000023001f7c02 */ /* 0x000fe20008000f00 */
[----:B------:R-:W-:Y:S01]  /*44f0*/  LDS R238, [R91+0x30] ;  /* 0x000030005bee7984 */ /* 0x000fe20000000800 */
[C-C-:B------:R-:W-:Y:S02]  /*4500*/  LEA.HI.X R3, R20.reuse, UR31, R21.reuse, 0x2, P2 ;  /* 0x0000001f14037c11 */ /* 0x140fe400090f1415 */
[----:B------:R-:W-:Y:S01]  /*4510*/  LEA.HI.X R7, R20, UR29, R21, 0x2, P1 ;  /* 0x0000001d14077c11 */ /* 0x000fe200088f1415 */
[----:B------:R-:W-:Y:S01]  /*4520*/  LDS R237, [R91+0x34] ;  /* 0x000034005bed7984 */ /* 0x000fe20000000800 */
[----:B------:R-:W-:Y:S02]  /*4530*/  LEA R28, P2, R27, R28, 0x2 ;  /* 0x0000001c1b1c7211 */ /* 0x000fe400078410ff */
[----:B------:R-:W-:Y:S01]  /*4540*/  MOV R30, UR10 ;  /* 0x0000000a001e7c02 */ /* 0x000fe20008000f00 */
[----:B------:R-:W-:Y:S01]  /*4550*/  LDS R236, [R91+0x38] ;  /* 0x000038005bec7984 */ /* 0x000fe20000000800 */
[----:B------:R-:W-:-:S02]  /*4560*/  MOV R32, UR14 ;  /* 0x0000000e00207c02 */ /* 0x000fc40008000f00 */
[----:B------:R-:W-:Y:S01]  /*4570*/  LEA R2, P4, R31, R2, 0x2 ;  /* 0x000000021f027211 */ /* 0x000fe200078810ff */
[----:B------:R-:W-:Y:S01]  /*4580*/  LDS R234, [R91+0x3c] ;  /* 0x00003c005bea7984 */ /* 0x000fe20000000800 */
[----:B------:R-:W-:Y:S02]  /*4590*/  @!P0 LEA R6, P1, R25, UR28, 0x2 ;  /* 0x0000001c19068c11 */ /* 0x000fe4000f8210ff */
[----:B------:R-:W-:Y:S02]  /*45a0*/  @!P0 LEA R4, P3, R24, UR30, 0x2 ;  /* 0x0000001e18048c11 */ /* 0x000fe4000f8610ff */
[----:B------:R-:W-:Y:S02]  /*45b0*/  CS2R R60, SRZ ;  /* 0x00000000003c7805 */ /* 0x000fe4000001ff00 */
[----:B------:R-:W-:Y:S02]  /*45c0*/  LEA.HI.X R29, R27, R7, R30, 0x2, P2 ;  /* 0x000000071b1d7211 */ /* 0x000fe400010f141e */
[----:B------:R-:W-:-:S02]  /*45d0*/  CS2R R64, SRZ ;  /* 0x0000000000407805 */ /* 0x000fc4000001ff00 */
[----:B------:R-:W-:Y:S01]  /*45e0*/  LEA.HI.X R3, R31, R3, R32, 0x2, P4 ;  /* 0x000000031f037211 */ /* 0x000fe200020f1420 */
[----:B------:R-:W-:Y:S01]  /*45f0*/  LDS R27, [R91] ;  /* 0x000000005b1b7984 */ /* 0x000fe20000000800 */
[----:B------:R-:W-:Y:S02]  /*4600*/  @!P0 LEA.HI.X R7, R25, UR29, R26, 0x2, P1 ;  /* 0x0000001d19078c11 */ /* 0x000fe400088f141a */
[----:B------:R-:W-:Y:S02]  /*4610*/  CS2R R66, SRZ ;  /* 0x0000000000427805 */ /* 0x000fe4000001ff00 */
[----:B------:R-:W-:Y:S01]  /*4620*/  @!P0 LEA.HI.X R5, R24, UR31, R5, 0x2, P3 ;  /* 0x0000001f18058c11 */ /* 0x000fe200098f1405 */
[----:B------:R-:W-:Y:S01]  /*4630*/  LDS R26, [R91+0x4] ;  /* 0x000004005b1a7984 */ /* 0x000fe20000000800 */
[----:B------:R-:W-:Y:S02]  /*4640*/  ISETP.GE.AND P5, PT, R10, UR56, PT ;  /* 0x000000380a007c0c */ /* 0x000fe4000bfa6270 */
[----:B------:R-:W-:Y:S01]  /*4650*/  ISETP.GE.AND P6, PT, R9, UR56, PT ;  /* 0x0000003809007c0c */ /* 0x000fe2000bfc6270 */
[----:B------:R-:W-:Y:S01]  /*4660*/  LDS R25, [R91+0x8] ;  /* 0x000008005b197984 */ /* 0x000fe20000000800 */
[----:B------:R-:W-:Y:S01]  /*4670*/  CS2R R62, SRZ ;  /* 0x00000000003e7805 */ /* 0x000fe2000001ff00 */
[----:B------:R-:W-:Y:S01]  /*4680*/  HFMA2.MMA R73, -RZ, RZ, 0, 0 ;  /* 0x00000000ff497435 */ /* 0x000fe200000001ff */
[----:B------:R-:W-:Y:S01]  /*4690*/  CS2R R74, SRZ ;  /* 0x00000000004a7805 */ /* 0x000fe2000001ff00 */
[----:B------:R-:W-:Y:S01]  /*46a0*/  LDS R24, [R91+0xc] ;  /* 0x00000c005b187984 */ /* 0x000fe20000000800 */
[----:B------:R-:W-:-:S02]  /*46b0*/  CS2R R76, SRZ ;  /* 0x00000000004c7805 */ /* 0x000fc4000001ff00 */
[----:B------:R-:W-:Y:S02]  /*46c0*/  CS2R R94, SRZ ;  /* 0x00000000005e7805 */ /* 0x000fe4000001ff00 */
[----:B------:R-:W-:Y:S01]  /*46d0*/  CS2R R96, SRZ ;  /* 0x0000000000607805 */ /* 0x000fe2000001ff00 */
[----:B------:R-:W-:Y:S01]  /*46e0*/  LDS R32, [R91+0x24] ;  /* 0x000024005b207984 */ /* 0x000fe20000000800 */
[----:B------:R-:W-:Y:S02]  /*46f0*/  CS2R R100, SRZ ;  /* 0x0000000000647805 */ /* 0x000fe4000001ff00 */
[----:B------:R-:W-:Y:S01]  /*4700*/  MOV R102, RZ ;  /* 0x000000ff00667202 */ /* 0x000fe20000000f00 */
[----:B------:R-:W0:Y:S01]  /*4710*/  S2UR UR11, SR_CgaCtaId ;  /* 0x00000000000b79c3 */ /* 0x000e220000008800 */
[----:B------:R-:W-:Y:S01]  /*4720*/  LDS R31, [R91+0x28] ;  /* 0x000028005b1f7984 */ /* 0x000fe20000000800 */
[----:B------:R-:W-:Y:S01]  /*4730*/  UMOV UR10, 0x400 ;  /* 0x00000400000a7882 */ /* 0x000fe20000000000 */
[----:B------:R-:W-:-:S05]  /*4740*/  ULDC.64 UR14, c[0x0][0x398] ;  /* 0x0000e600000e7ab9 */ /* 0x000fca0000000a00 */
[----:B------:R-:W-:Y:S01]  /*4750*/  BAR.SYNC.DEFER_BLOCKING 0x0 ;  /* 0x0000000000007b1d */ /* 0x000fe20000010000 */
[----:B------:R-:W-:-:S13]  /*4760*/  ISETP.GE.AND P1, PT, R23, UR56, PT ;  /* 0x0000003817007c0c */ /* 0x000fda000bf26270 */
[----:B------:R-:W2:Y:S01]  /*4770*/  @!P1 LDG.E R61, desc[UR20][R28.64+-0x1f00] ;  /* 0xffe100141c3d9981 */ /* 0x000ea2000c1e1900 */
[----:B------:R-:W-:Y:S02]  /*4780*/  ISETP.GE.AND P1, PT, R11, UR56, PT ;  /* 0x000000380b007c0c */ /* 0x000fe4000bf26270 */
[----:B------:R-:W-:Y:S01]  /*4790*/  ISETP.GE.AND P2, PT, R8, UR56, PT ;  /* 0x0000003808007c0c */ /* 0x000fe2000bf46270 */
[----:B------:R1:W3:Y:S01]  /*47a0*/  @!P0 LDG.E R38, desc[UR20][R6.64] ;  /* 0x0000001406268981 */ /* 0x0002e2000c1e1900 */
[----:B------:R-:W-:Y:S02]  /*47b0*/  ISETP.GE.AND P3, PT, R22, UR56, PT ;  /* 0x0000003816007c0c */ /* 0x000fe4000bf66270 */
[----:B------:R-:W-:Y:S01]  /*47c0*/  ISETP.GE.AND P4, PT, R0, UR56, PT ;  /* 0x0000003800007c0c */ /* 0x000fe2000bf86270 */
[----:B------:R-:W4:Y:S01]  /*47d0*/  @!P5 LDG.E R65, desc[UR20][R28.64+-0x1d00] ;  /* 0xffe300141c41d981 */ /* 0x000f22000c1e1900 */
[----:B------:R-:W-:-:S03]  /*47e0*/  MOV R30, RZ ;  /* 0x000000ff001e7202 */ /* 0x000fc60000000f00 */
[----:B------:R-:W5:Y:S04]  /*47f0*/  @!P6 LDG.E R62, desc[UR20][R28.64+-0x1d80] ;  /* 0xffe280141c3ee981 */ /* 0x000f68000c1e1900 */
[----:B------:R-:W4:Y:S01]  /*4800*/  @!P1 LDG.E R64, desc[UR20][R28.64+-0x1c80] ;  /* 0xffe380141c409981 */ /* 0x000f22000c1e1900 */
[----:B------:R-:W-:Y:S02]  /*4810*/  ISETP.GE.AND P1, PT, R12, UR56, PT ;  /* 0x000000380c007c0c */ /* 0x000fe4000bf26270 */
[----:B-1----:R-:W-:Y:S01]  /*4820*/  CS2R R6, SRZ ;  /* 0x0000000000067805 */ /* 0x002fe2000001ff00 */
[----:B------:R-:W5:Y:S01]  /*4830*/  @!P2 LDG.E R63, desc[UR20][R28.64+-0x1e00] ;  /* 0xffe200141c3fa981 */ /* 0x000f62000c1e1900 */
[----:B------:R-:W-:-:S03]  /*4840*/  ISETP.GE.AND P5, PT, R18, UR56, PT ;  /* 0x0000003812007c0c */ /* 0x000fc6000bfa6270 */
[----:B------:R-:W2:Y:S04]  /*4850*/  @!P3 LDG.E R30, desc[UR20][R28.64+-0x1f80] ;  /* 0xffe080141c1eb981 */ /* 0x000ea8000c1e1900 */
[----:B------:R-:W4:Y:S04]  /*4860*/  @!P4 LDG.E R60, desc[UR20][R28.64+-0x1e80] ;  /* 0xffe180141c3cc981 */ /* 0x000f28000c1e1900 */
[----:B------:R-:W5:Y:S01]  /*4870*/  @!P1 LDG.E R67, desc[UR20][R28.64+-0x1c00] ;  /* 0xffe400141c439981 */ /* 0x000f62000c1e1900 */
[----:B------:R-:W-:Y:S02]  /*4880*/  ISETP.GE.AND P1, PT, R13, UR56, PT ;  /* 0x000000380d007c0c */ /* 0x000fe4000bf26270 */
[----:B------:R-:W-:Y:S01]  /*4890*/  ISETP.GE.AND P2, PT, R15, UR56, PT ;  /* 0x000000380f007c0c */ /* 0x000fe2000bf46270 */
[----:B------:R-:W5:Y:S01]  /*48a0*/  @!P5 LDG.E R76, desc[UR20][R28.64+-0x1900] ;  /* 0xffe700141c4cd981 */ /* 0x000f62000c1e1900 */
[----:B------:R-:W-:-:S02]  /*48b0*/  ISETP.GE.AND P3, PT, R16, UR56, PT ;  /* 0x0000003810007c0c */ /* 0x000fc4000bf66270 */
[----:B------:R-:W-:-:S07]  /*48c0*/  ISETP.GE.AND P4, PT, R17, UR56, PT ;  /* 0x0000003811007c0c */ /* 0x000fce000bf86270 */
[----:B------:R-:W5:Y:S01]  /*48d0*/  @!P1 LDG.E R66, desc[UR20][R28.64+-0x1b80] ;  /* 0xffe480141c429981 */ /* 0x000f62000c1e1900 */
[----:B------:R-:W-:Y:S02]  /*48e0*/  ISETP.GE.AND P1, PT, R14, UR56, PT ;  /* 0x000000380e007c0c */ /* 0x000fe4000bf26270 */
[----:B------:R-:W-:Y:S01]  /*48f0*/  ISETP.GE.AND P6, PT, R19, UR56, PT ;  /* 0x0000003813007c0c */ /* 0x000fe2000bfc6270 */
[----:B------:R-:W5:Y:S04]  /*4900*/  @!P2 LDG.E R6, desc[UR20][R28.64+-0x1a80] ;  /* 0xffe580141c06a981 */ /* 0x000f68000c1e1900 */
[----:B------:R-:W5:Y:S04]  /*4910*/  @!P3 LDG.E R74, desc[UR20][R28.64+-0x1a00] ;  /* 0xffe600141c4ab981 */ /* 0x000f68000c1e1900 */
[----:B------:R-:W5:Y:S04]  /*4920*/  @!P4 LDG.E R73, desc[UR20][R28.64+-0x1980] ;  /* 0xffe680141c49c981 */ /* 0x000f68000c1e1900 */
[----:B------:R-:W5:Y:S04]  /*4930*/  @!P1 LDG.E R7, desc[UR20][R28.64+-0x1b00] ;  /* 0xffe500141c079981 */ /* 0x000f68000c1e1900 */
[----:B------:R-:W5:Y:S01]  /*4940*/  @!P6 LDG.E R75, desc[UR20][R28.64+-0x1880] ;  /* 0xffe780141c4be981 */ /* 0x000f62000c1e1900 */
[----:B------:R-:W-:-:S02]  /*4950*/  P2R R78, PR, RZ, 0x2 ;  /* 0x00000002ff4e7803 */ /* 0x000fc40000000000 */
[----:B------:R-:W-:Y:S01]  /*4960*/  ISETP.GE.AND P1, PT, R22, UR56, PT ;  /* 0x0000003816007c0c */ /* 0x000fe2000bf26270 */
[----:B---3--:R1:W-:Y:S04]  /*4970*/  STS [R163], R38 ;  /* 0x00000026a3007388 */ /* 0x0083e80000000800 */
[----:B--2---:R-:W-:Y:S04]  /*4980*/  STS [R162+0x80], R30 ;  /* 0x0000801ea2007388 */ /* 0x004fe80000000800 */
[----:B------:R-:W-:Y:S04]  /*4990*/  STS [R161+0x100], R61 ;  /* 0x0001003da1007388 */ /* 0x000fe80000000800 */
        /* <DEDUP_REMOVED lines=11> */
[----:B------:R-:W-:Y:S04]  /*4a50*/  STS [R144+0x700], R76 ;  /* 0x0007004c90007388 */ /* 0x000fe80000000800 */
[----:B------:R-:W-:Y:S01]  /*4a60*/  STS [R142+0x780], R75 ;  /* 0x0007804b8e007388 */ /* 0x000fe20000000800 */
[----:B------:R-:W-:-:S03]  /*4a70*/  NOP ;  /* 0x0000000000007918 */ /* 0x000fc60000000000 */
[----:B------:R-:W-:Y:S04]  /*4a80*/  LDS R72, [R91] ;  /* 0x000000005b487984 */ /* 0x000fe80000000800 */
[----:B------:R-:W4:Y:S04]  /*4a90*/  LDS R71, [R91+0x4] ;  /* 0x000004005b477984 */ /* 0x000f280000000800 */
[----:B------:R-:W-:Y:S04]  /*4aa0*/  LDS R70, [R91+0x8] ;  /* 0x000008005b467984 */ /* 0x000fe80000000800 */
[----:B------:R-:W-:Y:S04]  /*4ab0*/  LDS R69, [R91+0xc] ;  /* 0x00000c005b457984 */ /* 0x000fe80000000800 */
[----:B------:R-:W5:Y:S04]  /*4ac0*/  LDS R68, [R91+0x10] ;  /* 0x000010005b447984 */ /* 0x000f680000000800 */
[----:B------:R-:W0:Y:S04]  /*4ad0*/  LDS R67, [R91+0x14] ;  /* 0x000014005b437984 */ /* 0x000e280000000800 */
[----:B------:R-:W-:Y:S04]  /*4ae0*/  LDS R66, [R91+0x18] ;  /* 0x000018005b427984 */ /* 0x000fe80000000800 */
[----:B------:R-:W0:Y:S04]  /*4af0*/  LDS R65, [R91+0x1c] ;  /* 0x00001c005b417984 */ /* 0x000e280000000800 */
[----:B------:R-:W-:Y:S04]  /*4b00*/  LDS R64, [R91+0x20] ;  /* 0x000020005b407984 */ /* 0x000fe80000000800 */
[----:B------:R-:W0:Y:S04]  /*4b10*/  LDS R63, [R91+0x24] ;  /* 0x000024005b3f7984 */ /* 0x000e280000000800 */
[----:B------:R-:W-:Y:S04]  /*4b20*/  LDS R28, [R91+0x28] ;  /* 0x000028005b1c7984 */ /* 0x000fe80000000800 */
[----:B------:R-:W-:Y:S04]  /*4b30*/  LDS R29, [R91+0x2c] ;  /* 0x00002c005b1d7984 */ /* 0x000fe80000000800 */
[----:B------:R-:W-:Y:S04]  /*4b40*/  LDS R30, [R91+0x30] ;  /* 0x000030005b1e7984 */ /* 0x000fe80000000800 */
[----:B------:R-:W0:Y:S04]  /*4b50*/  LDS R60, [R91+0x34] ;  /* 0x000034005b3c7984 */ /* 0x000e280000000800 */
[----:B------:R-:W-:Y:S04]  /*4b60*/  LDS R61, [R91+0x38] ;  /* 0x000038005b3d7984 */ /* 0x000fe80000000800 */
[----:B------:R-:W0:Y:S01]  /*4b70*/  LDS R62, [R91+0x3c] ;  /* 0x00003c005b3e7984 */ /* 0x000e220000000800 */
[----:B------:R-:W-:Y:S01]  /*4b80*/  BAR.SYNC.DEFER_BLOCKING 0x0 ;  /* 0x0000000000007b1d */ /* 0x000fe20000010000 */
[----:B-1----:R-:W-:-:S02]  /*4b90*/  MOV R38, RZ ;  /* 0x000000ff00267202 */ /* 0x002fc40000000f00 */
[----:B--2---:R-:W-:Y:S01]  /*4ba0*/  CS2R R6, SRZ ;  /* 0x0000000000067805 */ /* 0x004fe2000001ff00 */
[----:B---3--:R-:W-:-:S03]  /*4bb0*/  HFMA2.MMA R73, -RZ, RZ, 0, 0 ;  /* 0x00000000ff497435 */ /* 0x008fc600000001ff */
[----:B------:R1:W2:Y:S01]  /*4bc0*/  @!P0 LDG.E R38, desc[UR20][R4.64] ;  /* 0x0000001404268981 */ /* 0x0002a2000c1e1900 */
[----:B------:R-:W-:-:S03]  /*4bd0*/  ISETP.GE.AND P0, PT, R0, UR56, PT ;  /* 0x0000003800007c0c */ /* 0x000fc6000bf06270 */
[----:B------:R-:W3:Y:S01]  /*4be0*/  @!P1 LDG.E R6, desc[UR20][R2.64+-0x1f80] ;  /* 0xffe0801402069981 */ /* 0x000ee2000c1e1900 */
[----:B------:R-:W-:Y:S02]  /*4bf0*/  ISETP.GE.AND P1, PT, R23, UR56, PT ;  /* 0x0000003817007c0c */ /* 0x000fe4000bf26270 */
[----:B------:R-:W-:Y:S01]  /*4c00*/  MOV R74, RZ ;  /* 0x000000ff004a7202 */ /* 0x000fe20000000f00 */
[----:B------:R-:W3:Y:S04]  /*4c10*/  @!P2 LDG.E R95, desc[UR20][R2.64+-0x1a80] ;  /* 0xffe58014025fa981 */ /* 0x000ee8000c1e1900 */
[----:B------:R-:W3:Y:S04]  /*4c20*/  @!P3 LDG.E R100, desc[UR20][R2.64+-0x1a00] ;  /* 0xffe600140264b981 */ /* 0x000ee8000c1e1900 */
[----:B------:R-:W3:Y:S01]  /*4c30*/  @!P0 LDG.E R7, desc[UR20][R2.64+-0x1e80] ;  /* 0xffe1801402078981 */ /* 0x000ee2000c1e1900 */
[----:B------:R-:W-:-:S03]  /*4c40*/  ISETP.GE.AND P0, PT, R9, UR56, PT ;  /* 0x0000003809007c0c */ /* 0x000fc6000bf06270 */
[----:B------:R-:W3:Y:S01]  /*4c50*/  @!P1 LDG.E R73, desc[UR20][R2.64+-0x1f00] ;  /* 0xffe1001402499981 */ /* 0x000ee2000c1e1900 */
[----:B------:R-:W-:Y:S02]  /*4c60*/  ISETP.GE.AND P1, PT, R8, UR56, PT ;  /* 0x0000003808007c0c */ /* 0x000fe4000bf26270 */
[----:B-1----:R-:W-:Y:S01]  /*4c70*/  CS2R R4, SRZ ;  /* 0x0000000000047805 */ /* 0x002fe2000001ff00 */
[----:B------:R-:W3:Y:S04]  /*4c80*/  @!P4 LDG.E R97, desc[UR20][R2.64+-0x1980] ;  /* 0xffe680140261c981 */ /* 0x000ee8000c1e1900 */
[----:B------:R-:W3:Y:S04]  /*4c90*/  @!P5 LDG.E R102, desc[UR20][R2.64+-0x1900] ;  /* 0xffe700140266d981 */ /* 0x000ee8000c1e1900 */
[----:B------:R-:W3:Y:S01]  /*4ca0*/  @!P0 LDG.E R74, desc[UR20][R2.64+-0x1d80] ;  /* 0xffe28014024a8981 */ /* 0x000ee2000c1e1900 */
[----:B------:R-:W-:-:S03]  /*4cb0*/  ISETP.GE.AND P0, PT, R11, UR56, PT ;  /* 0x000000380b007c0c */ /* 0x000fc6000bf06270 */
[----:B------:R-:W3:Y:S01]  /*4cc0*/  @!P1 LDG.E R77, desc[UR20][R2.64+-0x1e00] ;  /* 0xffe20014024d9981 */ /* 0x000ee2000c1e1900 */
[----:B------:R-:W-:-:S03]  /*4cd0*/  ISETP.GE.AND P1, PT, R10, UR56, PT ;  /* 0x000000380a007c0c */ /* 0x000fc6000bf26270 */
[----:B------:R-:W3:Y:S06]  /*4ce0*/  @!P6 LDG.E R101, desc[UR20][R2.64+-0x1880] ;  /* 0xffe780140265e981 */ /* 0x000eec000c1e1900 */
[----:B------:R-:W3:Y:S01]  /*4cf0*/  @!P0 LDG.E R4, desc[UR20][R2.64+-0x1c80] ;  /* 0xffe3801402048981 */ /* 0x000ee2000c1e1900 */
[----:B------:R-:W-:-:S03]  /*4d00*/  ISETP.GE.AND P0, PT, R13, UR56, PT ;  /* 0x000000380d007c0c */ /* 0x000fc6000bf06270 */
[----:B------:R-:W3:Y:S01]  /*4d10*/  @!P1 LDG.E R5, desc[UR20][R2.64+-0x1d00] ;  /* 0xffe3001402059981 */ /* 0x000ee2000c1e1900 */
[----:B------:R-:W-:Y:S01]  /*4d20*/  ISETP.NE.AND P1, PT, R78, RZ, PT ;  /* 0x000000ff4e00720c */ /* 0x000fe20003f25270 */
[----:B------:R-:W-:-:S10]  /*4d30*/  HFMA2.MMA R78, -RZ, RZ, 0, 0 ;  /* 0x00000000ff4e7435 */ /* 0x000fd400000001ff */
[----:B------:R-:W3:Y:S01]  /*4d40*/  @!P0 LDG.E R78, desc[UR20][R2.64+-0x1b80] ;  /* 0xffe48014024e8981 */ /* 0x000ee2000c1e1900 */
[----:B------:R-:W-:-:S03]  /*4d50*/  ISETP.GE.AND P0, PT, R12, UR56, PT ;  /* 0x000000380c007c0c */ /* 0x000fc6000bf06270 */
[----:B------:R-:W3:Y:S10]  /*4d60*/  @!P1 LDG.E R96, desc[UR20][R2.64+-0x1b00] ;  /* 0xffe5001402609981 */ /* 0x000ef4000c1e1900 */
[----:B------:R0:W3:Y:S01]  /*4d70*/  @!P0 LDG.E R94, desc[UR20][R2.64+-0x1c00] ;  /* 0xffe40014025e8981 */ /* 0x0000e2000c1e1900 */
[----:B----4-:R-:W-:Y:S01]  /*4d80*/  FMUL.FTZ R76, R71, -1.4426950216293334961 ;  /* 0xbfb8aa3b474c7820 */ /* 0x010fe20000410000 */
[----:B-----5:R-:W-:-:S05]  /*4d90*/  FMUL.FTZ R99, R68, -1.4426950216293334961 ;  /* 0xbfb8aa3b44637820 */ /* 0x020fca0000410000 */
[----:B------:R-:W1:Y:S01]  /*4da0*/  MUFU.EX2 R76, R76 ;  /* 0x0000004c004c7308 */ /* 0x000e620000000800 */
[----:B0-----:R-:W-:-:S07]  /*4db0*/  FMUL.FTZ R2, R67, -1.4426950216293334961 ;  /* 0xbfb8aa3b43027820 */ /* 0x001fce0000410000 */
[----:B------:R-:W0:Y:S01]  /*4dc0*/  MUFU.EX2 R99, R99 ;  /* 0x0000006300637308 */ /* 0x000e220000000800 */
[----:B------:R-:W-:Y:S01]  /*4dd0*/  FMUL.FTZ R75, R72, -1.4426950216293334961 ;  /* 0xbfb8aa3b484b7820 */ /* 0x000fe20000410000 */
[----:B------:R-:W-:Y:S01]  /*4de0*/  FMUL.FTZ R98, R69, -1.4426950216293334961 ;  /* 0xbfb8aa3b45627820 */ /* 0x000fe20000410000 */
[----:B------:R-:W-:-:S05]  /*4df0*/  FMUL.FTZ R103, R65, -1.4426950216293334961 ;  /* 0xbfb8aa3b41677820 */ /* 0x000fca0000410000 */
[----:B------:R-:W4:Y:S01]  /*4e00*/  MUFU.EX2 R2, R2 ;  /* 0x0000000200027308 */ /* 0x000f220000000800 */
[----:B-1----:R-:W-:Y:S01]  /*4e10*/  FADD.FTZ R76, R76, 1 ;  /* 0x3f8000004c4c7421 */ /* 0x002fe20000010000 */
[----:B------:R-:W-:Y:S01]  /*4e20*/  FMUL.FTZ R79, R70, -1.4426950216293334961 ;  /* 0xbfb8aa3b464f7820 */ /* 0x000fe20000410000 */
[----:B------:R-:W-:-:S05]  /*4e30*/  FMUL.FTZ R106, R63, -1.4426950216293334961 ;  /* 0xbfb8aa3b3f6a7820 */ /* 0x000fca0000410000 */
[----:B------:R-:W1:Y:S01]  /*4e40*/  MUFU.EX2 R75, R75 ;  /* 0x0000004b004b7308 */ /* 0x000e620000000800 */
[----:B0-----:R-:W-:-:S07]  /*4e50*/  FADD.FTZ R99, R99, 1 ;  /* 0x3f80000063637421 */ /* 0x001fce0000010000 */
[----:B------:R-:W-:Y:S08]  /*4e60*/  MUFU.RCP R76, R76 ;  /* 0x0000004c004c7308 */ /* 0x000ff00000001000 */
[----:B------:R0:W-:Y:S08]  /*4e70*/  MUFU.EX2 R104, R103 ;  /* 0x0000006700687308 */ /* 0x0001f00000000800 */
[----:B------:R-:W5:Y:S01]  /*4e80*/  MUFU.EX2 R98, R98 ;  /* 0x0000006200627308 */ /* 0x000f620000000800 */
[----:B0-----:R-:W-:Y:S01]  /*4e90*/  FMUL.FTZ R103, R60, -1.4426950216293334961 ;  /* 0xbfb8aa3b3c677820 */ /* 0x001fe20000410000 */
[----:B------:R-:W-:Y:S01]  /*4ea0*/  FMUL.FTZ R3, R66, -1.4426950216293334961 ;  /* 0xbfb8aa3b42037820 */ /* 0x000fe20000410000 */
[----:B----4-:R-:W-:-:S05]  /*4eb0*/  FADD.FTZ R2, R2, 1 ;  /* 0x3f80000002027421 */ /* 0x010fca0000010000 */
[----:B------:R-:W0:Y:S01]  /*4ec0*/  MUFU.EX2 R114, R103 ;  /* 0x0000006700727308 */ /* 0x000e220000000800 */
[----:B------:R-:W-:Y:S01]  /*4ed0*/  FMUL.FTZ R110, R29, -1.4426950216293334961 ;  /* 0xbfb8aa3b1d6e7820 */ /* 0x000fe20000410000 */
[----:B------:R-:W-:-:S06]  /*4ee0*/  FMUL.FTZ R112, R30, -1.4426950216293334961 ;  /* 0xbfb8aa3b1e707820 */ /* 0x000fcc0000410000 */
[----:B------:R-:W4:Y:S08]  /*4ef0*/  MUFU.EX2 R79, R79 ;  /* 0x0000004f004f7308 */ /* 0x000f300000000800 */
[----:B------:R1:W-:Y:S08]  /*4f00*/  MUFU.EX2 R107, R106 ;  /* 0x0000006a006b7308 */ /* 0x0003f00000000800 */
[----:B------:R-:W-:Y:S01]  /*4f10*/  MUFU.RCP R99, R99 ;  /* 0x0000006300637308 */ /* 0x000fe20000001000 */
[----:B-1----:R-:W-:Y:S01]  /*4f20*/  FMUL.FTZ R106, R62, -1.4426950216293334961 ;  /* 0xbfb8aa3b3e6a7820 */ /* 0x002fe20000410000 */
[----:B------:R-:W-:Y:S01]  /*4f30*/  FADD.FTZ R75, R75, 1 ;  /* 0x3f8000004b4b7421 */ /* 0x000fe20000010000 */
[----:B------:R-:W-:Y:S01]  /*4f40*/  FMUL.FTZ R115, R61, -1.4426950216293334961 ;  /* 0xbfb8aa3b3d737820 */ /* 0x000fe20000410000 */
[----:B------:R-:W-:-:S04]  /*4f50*/  FMUL.FTZ R108, R28, -1.4426950216293334961 ;  /* 0xbfb8aa3b1c6c7820 */ /* 0x000fc80000410000 */
[----:B------:R-:W-:Y:S01]  /*4f60*/  MUFU.EX2 R121, R106 ;  /* 0x0000006a00797308 */ /* 0x000fe20000000800 */
[----:B-----5:R-:W-:-:S07]  /*4f70*/  FADD.FTZ R98, R98, 1 ;  /* 0x3f80000062627421 */ /* 0x020fce0000010000 */
[----:B------:R1:W-:Y:S01]  /*4f80*/  MUFU.RCP R106, R2 ;  /* 0x00000002006a7308 */ /* 0x0003e20000001000 */
[----:B------:R-:W-:-:S07]  /*4f90*/  FADD.FTZ R104, R104, 1 ;  /* 0x3f80000068687421 */ /* 0x000fce0000010000 */
[----:B------:R-:W5:Y:S01]  /*4fa0*/  MUFU.EX2 R3, R3 ;  /* 0x0000000300037308 */ /* 0x000f620000000800 */
[----:B-1----:R-:W-:-:S07]  /*4fb0*/  FADD.FTZ R2, -R76, 1 ;  /* 0x3f8000004c027421 */ /* 0x002fce0000010100 */
[----:B------:R-:W1:Y:S01]  /*4fc0*/  MUFU.EX2 R111, R110 ;  /* 0x0000006e006f7308 */ /* 0x000e620000000800 */
[----:B0-----:R-:W-:-:S07]  /*4fd0*/  FADD.FTZ R117, R114, 1 ;  /* 0x3f80000072757421 */ /* 0x001fce0000010000 */
[----:B------:R-:W0:Y:S01]  /*4fe0*/  MUFU.EX2 R113, R112 ;  /* 0x0000007000717308 */ /* 0x000e220000000800 */
[----:B------:R-:W-:Y:S01]  /*4ff0*/  FMUL.FTZ R105, R64, -1.4426950216293334961 ;  /* 0xbfb8aa3b40697820 */ /* 0x000fe20000410000 */
[----:B----4-:R-:W-:-:S06]  /*5000*/  FADD.FTZ R79, R79, 1 ;  /* 0x3f8000004f4f7421 */ /* 0x010fcc0000010000 */
[----:B------:R-:W4:Y:S08]  /*5010*/  MUFU.EX2 R118, R115 ;  /* 0x0000007300767308 */ /* 0x000f300000000800 */
[----:B------:R-:W4:Y:S08]  /*5020*/  MUFU.EX2 R109, R108 ;  /* 0x0000006c006d7308 */ /* 0x000f300000000800 */
[----:B------:R-:W4:Y:S01]  /*5030*/  MUFU.RCP R75, R75 ;  /* 0x0000004b004b7308 */ /* 0x000f220000001000 */
[----:B--2---:R-:W-:Y:S04]  /*5040*/  STS [R163], R38 ;  /* 0x00000026a3007388 */ /* 0x004fe80000000800 */
[----:B---3--:R-:W-:Y:S04]  /*5050*/  STS [R162+0x80], R6 ;  /* 0x00008006a2007388 */ /* 0x008fe80000000800 */
        /* <DEDUP_REMOVED lines=15> */
[----:B------:R-:W3:Y:S04]  /*5150*/  LDS R73, [R91+0x4] ;  /* 0x000004005b497984 */ /* 0x000ee80000000800 */
[----:B------:R-:W1:Y:S04]  /*5160*/  LDS R94, [R91+0x10] ;  /* 0x000010005b5e7984 */ /* 0x000e680000000800 */
[----:B------:R-:W4:Y:S04]  /*5170*/  LDS R74, [R91] ;  /* 0x000000005b4a7984 */ /* 0x000f280000000800 */
[----:B------:R-:W4:Y:S04]  /*5180*/  LDS R78, [R91+0x8] ;  /* 0x000008005b4e7984 */ /* 0x000f280000000800 */
[----:B------:R-:W4:Y:S01]  /*5190*/  LDS R77, [R91+0xc] ;  /* 0x00000c005b4d7984 */ /* 0x000f220000000800 */
[----:B--2---:R-:W-:-:S03]  /*51a0*/  FFMA.FTZ R4, R71, R2, 1 ;  /* 0x3f80000047047423 */ /* 0x004fc60000010002 */
[----:B------:R-:W2:Y:S04]  /*51b0*/  LDS R96, [R91+0x18] ;  /* 0x000018005b607984 */ /* 0x000ea80000000800 */
[----:B------:R-:W2:Y:S04]  /*51c0*/  LDS R97, [R91+0x1c] ;  /* 0x00001c005b617984 */ /* 0x000ea80000000800 */
[----:B------:R-:W2:Y:S01]  /*51d0*/  LDS R95, [R91+0x14] ;  /* 0x000014005b5f7984 */ /* 0x000ea20000000800 */
[----:B------:R-:W4:Y:S03]  /*51e0*/  MUFU.RCP R98, R98 ;  /* 0x0000006200627308 */ /* 0x000f260000001000 */
[----:B------:R-:W2:Y:S01]  /*51f0*/  LDS R102, [R91+0x28] ;  /* 0x000028005b667984 */ /* 0x000ea20000000800 */
[----:B-----5:R-:W-:-:S03]  /*5200*/  FADD.FTZ R3, R3, 1 ;  /* 0x3f80000003037421 */ /* 0x020fc60000010000 */
[----:B------:R-:W-:Y:S01]  /*5210*/  LDS R100, [R91+0x20] ;  /* 0x000020005b647984 */ /* 0x000fe20000000800 */
[----:B---3--:R-:W-:Y:S01]  /*5220*/  FMUL.FTZ R5, R26, R73 ;  /* 0x000000491a057220 */ /* 0x008fe20000410000 */
[----:B------:R3:W-:Y:S02]  /*5230*/  MUFU.RCP R108, R104 ;  /* 0x00000068006c7308 */ /* 0x0007e40000001000 */
[----:B------:R-:W-:Y:S01]  /*5240*/  LDS R101, [R91+0x24] ;  /* 0x000024005b657984 */ /* 0x000fe20000000800 */
[----:B------:R-:W-:Y:S01]  /*5250*/  FMUL.FTZ R5, R76, R5 ;  /* 0x000000054c057220 */ /* 0x000fe20000410000 */
[----:B-1----:R-:W-:-:S03]  /*5260*/  FMUL.FTZ R114, R37, R94 ;  /* 0x0000005e25727220 */ /* 0x002fc60000410000 */
[----:B------:R-:W-:Y:S01]  /*5270*/  FMUL.FTZ R4, R5, R4 ;  /* 0x0000000405047220 */ /* 0x000fe20000410000 */
[C---:B------:R-:W-:Y:S01]  /*5280*/  FADD.FTZ R5, -R99.reuse, 1 ;  /* 0x3f80000063057421 */ /* 0x040fe20000010100 */
[----:B------:R-:W-:Y:S01]  /*5290*/  FMUL.FTZ R114, R99, R114 ;  /* 0x0000007263727220 */ /* 0x000fe20000410000 */
[----:B---3--:R-:W1:Y:S02]  /*52a0*/  LDS R104, [R91+0x2c] ;  /* 0x00002c005b687984 */ /* 0x008e640000000800 */
[----:B------:R-:W-:Y:S01]  /*52b0*/  FFMA.FTZ R7, R68, R5, 1 ;  /* 0x3f80000044077423 */ /* 0x000fe20000010005 */
[----:B------:R-:W3:Y:S01]  /*52c0*/  MUFU.EX2 R105, R105 ;  /* 0x0000006900697308 */ /* 0x000ee20000000800 */
[----:B------:R-:W-:Y:S01]  /*52d0*/  FADD.FTZ R111, R111, 1 ;  /* 0x3f8000006f6f7421 */ /* 0x000fe20000010000 */
[----:B0-----:R-:W-:Y:S01]  /*52e0*/  FADD.FTZ R113, R113, 1 ;  /* 0x3f80000071717421 */ /* 0x001fe20000010000 */
[----:B------:R-:W-:Y:S01]  /*52f0*/  FMUL.FTZ R116, R114, R7 ;  /* 0x0000000772747220 */ /* 0x000fe20000410000 */
[----:B------:R-:W-:-:S04]  /*5300*/  FADD.FTZ R114, -R106, 1 ;  /* 0x3f8000006a727421 */ /* 0x000fc80000010100 */
[----:B------:R-:W0:Y:S01]  /*5310*/  MUFU.RCP R79, R79 ;  /* 0x0000004f004f7308 */ /* 0x000e220000001000 */
[----:B------:R-:W-:Y:S01]  /*5320*/  FADD.FTZ R110, R107, 1 ;  /* 0x3f8000006b6e7421 */ /* 0x000fe20000010000 */
[----:B----4-:R-:W-:Y:S01]  /*5330*/  FADD.FTZ R119, R118, 1 ;  /* 0x3f80000076777421 */ /* 0x010fe20000010000 */
[----:B------:R-:W-:Y:S01]  /*5340*/  FADD.FTZ R107, R109, 1 ;  /* 0x3f8000006d6b7421 */ /* 0x000fe20000010000 */
[----:B------:R-:W-:Y:S01]  /*5350*/  FMUL.FTZ R2, R27, R74 ;  /* 0x0000004a1b027220 */ /* 0x000fe20000410000 */
[----:B------:R-:W-:Y:S01]  /*5360*/  FFMA.FTZ R118, R67, R114, 1 ;  /* 0x3f80000043767423 */ /* 0x000fe20000010072 */
[----:B------:R-:W-:Y:S02]  /*5370*/  LDS R109, [R91+0x3c] ;  /* 0x00003c005b6d7984 */ /* 0x000fe40000000800 */
[----:B------:R4:W5:Y:S02]  /*5380*/  MUFU.RCP R103, R3 ;  /* 0x0000000300677308 */ /* 0x0009640000001000 */
[----:B------:R-:W-:Y:S01]  /*5390*/  LDS R114, [R91+0x34] ;  /* 0x000034005b727984 */ /* 0x000fe20000000800 */
[----:B------:R-:W-:Y:S01]  /*53a0*/  FMUL.FTZ R2, R75, R2 ;  /* 0x000000024b027220 */ /* 0x000fe20000410000 */
[----:B------:R-:W-:-:S04]  /*53b0*/  FADD.FTZ R6, -R98, 1 ;  /* 0x3f80000062067421 */ /* 0x000fc80000010100 */
[----:B------:R3:W1:Y:S01]  /*53c0*/  MUFU.RCP R112, R111 ;  /* 0x0000006f00707308 */ /* 0x0006620000001000 */
[----:B----4-:R-:W-:-:S07]  /*53d0*/  FADD.FTZ R3, -R75, 1 ;  /* 0x3f8000004b037421 */ /* 0x010fce0000010100 */
[----:B------:R4:W-:Y:S01]  /*53e0*/  MUFU.RCP R115, R113 ;  /* 0x0000007100737308 */ /* 0x0009e20000001000 */
[----:B---3--:R-:W-:Y:S01]  /*53f0*/  LDS R111, [R91+0x38] ;  /* 0x000038005b6f7984 */ /* 0x008fe20000000800 */
[----:B------:R-:W-:-:S03]  /*5400*/  FFMA.FTZ R3, R72, R3, 1 ;  /* 0x3f80000048037423 */ /* 0x000fc60000010003 */
[----:B----4-:R-:W3:Y:S01]  /*5410*/  LDS R113, [R91+0x30] ;  /* 0x000030005b717984 */ /* 0x010ee20000000800 */
[----:B------:R-:W-:Y:S01]  /*5420*/  FMUL.FTZ R2, R2, R3 ;  /* 0x0000000302027220 */ /* 0x000fe20000410000 */
[----:B------:R-:W-:Y:S01]  /*5430*/  FFMA.FTZ R38, R69, R6, 1 ;  /* 0x3f80000045267423 */ /* 0x000fe20000010006 */
[----:B------:R-:W-:Y:S01]  /*5440*/  FADD.FTZ R105, R105, 1 ;  /* 0x3f80000069697421 */ /* 0x000fe20000010000 */
[----:B0-----:R-:W-:Y:S01]  /*5450*/  FADD.FTZ R3, -R79, 1 ;  /* 0x3f8000004f037421 */ /* 0x001fe20000010100 */
[----:B------:R-:W-:Y:S01]  /*5460*/  FMUL.FTZ R6, R25, R78 ;  /* 0x0000004e19067220 */ /* 0x000fe20000410000 */
[----:B------:R-:W0:Y:S01]  /*5470*/  MUFU.RCP R110, R110 ;  /* 0x0000006e006e7308 */ /* 0x000e220000001000 */
[----:B------:R-:W-:Y:S01]  /*5480*/  FMUL.FTZ R5, R24, R77 ;  /* 0x0000004d18057220 */ /* 0x000fe20000410000 */
[----:B------:R-:W-:Y:S01]  /*5490*/  FFMA.FTZ R3, R70, R3, 1 ;  /* 0x3f80000046037423 */ /* 0x000fe20000010003 */
[----:B------:R-:W-:Y:S01]  /*54a0*/  FMUL.FTZ R6, R79, R6 ;  /* 0x000000064f067220 */ /* 0x000fe20000410000 */
[----:B------:R-:W-:Y:S01]  /*54b0*/  FADD.FTZ R120, -R108, 1 ;  /* 0x3f8000006c787421 */ /* 0x000fe20000010100 */
[----:B------:R-:W-:-:S03]  /*54c0*/  FADD.FTZ R121, R121, 1 ;  /* 0x3f80000079797421 */ /* 0x000fc60000010000 */
[----:B------:R-:W4:Y:S01]  /*54d0*/  MUFU.RCP R107, R107 ;  /* 0x0000006b006b7308 */ /* 0x000f220000001000 */
[----:B------:R-:W-:Y:S01]  /*54e0*/  FMUL.FTZ R5, R98, R5 ;  /* 0x0000000562057220 */ /* 0x000fe20000410000 */
[----:B------:R-:W-:Y:S01]  /*54f0*/  FMUL.FTZ R6, R6, R3 ;  /* 0x0000000306067220 */ /* 0x000fe20000410000 */
[----:B------:R-:W-:Y:S01]  /*5500*/  FFMA.FTZ R122, R65, R120, 1 ;  /* 0x3f800000417a7423 */ /* 0x000fe20000010078 */
[----:B-----5:R-:W-:Y:S01]  /*5510*/  FADD.FTZ R3, -R103, 1 ;  /* 0x3f80000067037421 */ /* 0x020fe20000010100 */
[----:B--2---:R-:W-:-:S03]  /*5520*/  FMUL.FTZ R120, R35, R96 ;  /* 0x0000006023787220 */ /* 0x004fc60000410000 */
[----:B------:R2:W-:Y:S01]  /*5530*/  MUFU.RCP R136, R119 ;  /* 0x0000007700887308 */ /* 0x0005e20000001000 */
[----:B------:R-:W-:Y:S01]  /*5540*/  FMUL.FTZ R38, R5, R38 ;  /* 0x0000002605267220 */ /* 0x000fe20000410000 */
[----:B------:R-:W-:Y:S01]  /*5550*/  FMUL.FTZ R7, R34, R97 ;  /* 0x0000006122077220 */ /* 0x000fe20000410000 */
[----:B-1----:R-:W-:Y:S01]  /*5560*/  FADD.FTZ R128, -R112, 1 ;  /* 0x3f80000070807421 */ /* 0x002fe20000010100 */
[----:B------:R-:W-:Y:S06]  /*5570*/  BAR.SYNC.DEFER_BLOCKING 0x0 ;  /* 0x0000000000007b1d */ /* 0x000fec0000010000 */
[----:B------:R-:W1:Y:S01]  /*5580*/  MUFU.RCP R105, R105 ;  /* 0x0000006900697308 */ /* 0x000e620000001000 */
[----:B------:R-:W-:Y:S01]  /*5590*/  FFMA.FTZ R5, R66, R3, 1 ;  /* 0x3f80000042057423 */ /* 0x000fe20000010003 */
[----:B------:R-:W-:Y:S01]  /*55a0*/  FMUL.FTZ R120, R103, R120 ;  /* 0x0000007867787220 */ /* 0x000fe20000410000 */
[----:B------:R-:W-:-:S05]  /*55b0*/  FMUL.FTZ R3, R36, R95 ;  /* 0x0000005f24037220 */ /* 0x000fca0000410000 */
[----:B------:R-:W5:Y:S01]  /*55c0*/  MUFU.RCP R121, R121 ;  /* 0x0000007900797308 */ /* 0x000f620000001000 */
[----:B------:R-:W-:Y:S01]  /*55d0*/  FMUL.FTZ R7, R108, R7 ;  /* 0x000000076c077220 */ /* 0x000fe20000410000 */
[----:B------:R-:W-:Y:S01]  /*55e0*/  FMUL.FTZ R120, R120, R5 ;  /* 0x0000000578787220 */ /* 0x000fe20000410000 */
[----:B------:R-:W-:Y:S01]  /*55f0*/  FFMA.FTZ R130, R29, R128, 1 ;  /* 0x3f8000001d827423 */ /* 0x000fe20000010080 */
[----:B------:R-:W-:Y:S01]  /*5600*/  FMUL.FTZ R3, R106, R3 ;  /* 0x000000036a037220 */ /* 0x000fe20000410000 */
[----:B0-----:R-:W-:-:S03]  /*5610*/  FADD.FTZ R124, -R110, 1 ;  /* 0x3f8000006e7c7421 */ /* 0x001fc60000010100 */
[----:B------:R-:W0:Y:S01]  /*5620*/  MUFU.RCP R117, R117 ;  /* 0x0000007500757308 */ /* 0x000e220000001000 */
[----:B----4-:R-:W-:Y:S01]  /*5630*/  FADD.FTZ R5, -R107, 1 ;  /* 0x3f8000006b057421 */ /* 0x010fe20000010100 */
[----:B------:R-:W-:Y:S01]  /*5640*/  FMUL.FTZ R128, R31, R102 ;  /* 0x000000661f807220 */ /* 0x000fe20000410000 */
[----:B------:R-:W-:Y:S01]  /*5650*/  FMUL.FTZ R122, R7, R122 ;  /* 0x0000007a077a7220 */ /* 0x000fe20000410000 */
[----:B------:R-:W-:Y:S01]  /*5660*/  FMUL.FTZ R118, R3, R118 ;  /* 0x0000007603767220 */ /* 0x000fe20000410000 */
[----:B------:R-:W-:Y:S01]  /*5670*/  FFMA.FTZ R126, R63, R124, 1 ;  /* 0x3f8000003f7e7423 */ /* 0x000fe2000001007c */
[----:B------:R-:W-:Y:S01]  /*5680*/  FFMA.FTZ R7, R28, R5, 1 ;  /* 0x3f8000001c077423 */ /* 0x000fe20000010005 */
[----:B--2---:R-:W-:Y:S01]  /*5690*/  FMUL.FTZ R119, R239, R104 ;  /* 0x00000068ef777220 */ /* 0x004fe20000410000 */
[----:B------:R-:W-:Y:S01]  /*56a0*/  FMUL.FTZ R128, R107, R128 ;  /* 0x000000806b807220 */ /* 0x000fe20000410000 */
[----:B-1----:R-:W-:Y:S01]  /*56b0*/  FADD.FTZ R3, -R105, 1 ;  /* 0x3f80000069037421 */ /* 0x002fe20000010100 */
[----:B------:R-:W-:Y:S01]  /*56c0*/  FMUL.FTZ R124, R33, R100 ;  /* 0x00000064217c7220 */ /* 0x000fe20000410000 */
[----:B------:R-:W-:Y:S01]  /*56d0*/  FMUL.FTZ R5, R32, R101 ;  /* 0x0000006520057220 */ /* 0x000fe20000410000 */
[----:B------:R-:W-:Y:S01]  /*56e0*/  FMUL.FTZ R119, R112, R119 ;  /* 0x0000007770777220 */ /* 0x000fe20000410000 */
[----:B------:R-:W-:Y:S01]  /*56f0*/  FMUL.FTZ R128, R128, R7 ;  /* 0x0000000780807220 */ /* 0x000fe20000410000 */
[----:B------:R-:W-:Y:S01]  /*5700*/  FFMA.FTZ R3, R64, R3, 1 ;  /* 0x3f80000040037423 */ /* 0x000fe20000010003 */
[----:B------:R-:W-:Y:S01]  /*5710*/  FMUL.FTZ R124, R105, R124 ;  /* 0x0000007c697c7220 */ /* 0x000fe20000410000 */
[----:B------:R-:W-:Y:S01]  /*5720*/  FMUL.FTZ R5, R110, R5 ;  /* 0x000000056e057220 */ /* 0x000fe20000410000 */
[----:B------:R-:W-:Y:S01]  /*5730*/  FADD.FTZ R132, -R136, 1 ;  /* 0x3f80000088847421 */ /* 0x000fe20000010100 */
[----:B-----5:R-:W-:Y:S01]  /*5740*/  FADD.FTZ R7, -R121, 1 ;  /* 0x3f80000079077421 */ /* 0x020fe20000010100 */
[----:B------:R-:W-:Y:S01]  /*5750*/  FMUL.FTZ R130, R119, R130 ;  /* 0x0000008277827220 */ /* 0x000fe20000410000 */
[----:B------:R-:W-:Y:S01]  /*5760*/  FMUL.FTZ R124, R124, R3 ;  /* 0x000000037c7c7220 */ /* 0x000fe20000410000 */
[----:B------:R-:W-:Y:S01]  /*5770*/  FMUL.FTZ R126, R5, R126 ;  /* 0x0000007e057e7220 */ /* 0x000fe20000410000 */
[----:B------:R-:W-:Y:S01]  /*5780*/  FFMA.FTZ R138, R61, R132, 1 ;  /* 0x3f8000003d8a7423 */ /* 0x000fe20000010084 */
[----:B------:R-:W-:Y:S01]  /*5790*/  FFMA.FTZ R119, R62, R7, 1 ;  /* 0x3f8000003e777423 */ /* 0x000fe20000010007 */
[----:B------:R-:W-:Y:S01]  /*57a0*/  FADD.FTZ R3, -R115, 1 ;  /* 0x3f80000073037421 */ /* 0x000fe20000010100 */
[----:B0-----:R-:W-:Y:S01]  /*57b0*/  FADD.FTZ R5, -R117, 1 ;  /* 0x3f80000075057421 */ /* 0x001fe20000010100 */
[----:B---3--:R-:W-:Y:S01]  /*57c0*/  FMUL.FTZ R132, R238, R113 ;  /* 0x00000071ee847220 */ /* 0x008fe20000410000 */
[----:B------:R-:W-:Y:S01]  /*57d0*/  FMUL.FTZ R134, R237, R114 ;  /* 0x00000072ed867220 */ /* 0x000fe20000410000 */
[----:B------:R-:W-:Y:S01]  /*57e0*/  FMUL.FTZ R7, R236, R111 ;  /* 0x0000006fec077220 */ /* 0x000fe20000410000 */
[----:B------:R-:W-:Y:S01]  /*57f0*/  FMUL.FTZ R140, R234, R109 ;  /* 0x0000006dea8c7220 */ /* 0x000fe20000410000 */
[----:B------:R-:W-:Y:S01]  /*5800*/  ISETP.NE.AND P6, PT, R93, RZ, PT ;  /* 0x000000ff5d00720c */ /* 0x000fe20003fc5270 */
[----:B------:R-:W-:Y:S01]  /*5810*/  FFMA.FTZ R3, R30, R3, 1 ;  /* 0x3f8000001e037423 */ /* 0x000fe20000010003 */
        /* <DEDUP_REMOVED lines=70> */
.L_x_1261:
[----:B------:R-:W-:Y:S05]  /*5c80*/  BSYNC B0 ;  /* 0x0000000000007941 */ /* 0x000fea0003800000 */
.L_x_1260:
        /* <DEDUP_REMOVED lines=27> */
[----:B------:R0:W-:Y:S01]  /*5e40*/  STL [R1+0xc], R120 ;  /* 0x00000c7801007387 */ /* 0x0001e20000100800 */
[----:B------:R-:W-:Y:S01]  /*5e50*/  ISETP.GE.AND P1, PT, R8, R153, PT ;  /* 0x000000990800720c */ /* 0x000fe20003f26270 */
[----:B------:R-:W-:Y:S01]  /*5e60*/  ULDC.64 UR28, c[0x0][0x320] ;  /* 0x0000c800001c7ab9 */ /* 0x000fe20000000a00 */
        /* <DEDUP_REMOVED lines=42> */
[----:B------:R-:W-:Y:S01]  /*6110*/  FMUL.FTZ R236, R236, R61 ;  /* 0x0000003decec7220 */ /* 0x000fe20000410000 */
[----:B------:R-:W-:-:S02]  /*6120*/  FMUL.FTZ R234, R234, R62 ;  /* 0x0000003eeaea7220 */ /* 0x000fc40000410000 */
        /* <DEDUP_REMOVED lines=84> */
.L_x_1264:
[----:B------:R-:W-:Y:S05]  /*6670*/  BSYNC B0 ;  /* 0x0000000000007941 */ /* 0x000fea0003800000 */
.L_x_1263:
        /* <DEDUP_REMOVED lines=43> */
.L_x_1262:
[----:B------:R-:W2:Y:S01]  /*6930*/  LDL.LU R0, [R1+0x5c] ;  /* 0x00005c0001007983 */ /* 0x000ea20000300800 */
[----:B-1----:R-:W1:Y:S01]  /*6940*/  LDC R2, c[0x0][0x21c] ;  /* 0x00008700ff027b82 */ /* 0x002e620000000800 */
[----:B------:R-:W-:Y:S01]  /*6950*/  FMUL.FTZ R233, R120, UR9 ;  /* 0x0000000978e97c20 */ /* 0x000fe20008410000 */
[----:B------:R-:W-:Y:S01]  /*6960*/  FMUL.FTZ R202, R119, UR9 ;  /* 0x0000000977ca7c20 */ /* 0x000fe20008410000 */
[----:B------:R3:W-:Y:S01]  /*6970*/  STL [R1+0x54], RZ ;  /* 0x000054ff01007387 */ /* 0x0007e20000100800 */
        /* <DEDUP_REMOVED lines=23> */
[----:B------:R-:W-:Y:S01]  /*6af0*/  CS2R R10, SRZ ;  /* 0x00000000000a7805 */ /* 0x000fe2000001ff00 */
        /* <DEDUP_REMOVED lines=18> */
[C---:B---3--:R-:W-:Y:S01]  /*6c20*/  LOP3.LUT R0, R93.reuse, 0x7ffffe0, RZ, 0xc0, !PT ;  /* 0x07ffffe05d007812 */ /* 0x048fe200078ec0ff */
[----:B------:R-:W-:Y:S01]  /*6c30*/  ULDC.64 UR12, c[0x0][0x230] ;  /* 0x00008c00000c7ab9 */ /* 0x000fe20000000a00 */
[----:B------:R-:W-:Y:S01]  /*6c40*/  LOP3.LUT R2, R93, 0x1f, RZ, 0xc0, !PT ;  /* 0x0000001f5d027812 */ /* 0x000fe200078ec0ff */
[----:B------:R-:W-:Y:S01]  /*6c50*/  ULDC.64 UR10, c[0x0][0x248] ;  /* 0x00009200000a7ab9 */ /* 0x000fe20000000a00 */
[----:B------:R-:W-:Y:S01]  /*6c60*/  SHF.L.U32 R0, R0, 0x5, RZ ;  /* 0x0000000500007819 */ /* 0x000fe200000006ff */
[----:B------:R-:W-:Y:S01]  /*6c70*/  UIMAD UR5, UR4, UR12, URZ ;  /* 0x0000000c040572a4 */ /* 0x000fe2000f8e023f */
[----:B------:R-:W-:Y:S01]  /*6c80*/  CS2R R24, SRZ ;  /* 0x0000000000187805 */ /* 0x000fe2000001ff00 */
[----:B------:R-:W-:Y:S01]  /*6c90*/  USHF.L.U32 UR15, UR56, 0x1, URZ ;  /* 0x00000001380f7899 */ /* 0x000fe2000800063f */
[----:B------:R-:W-:Y:S01]  /*6ca0*/  LOP3.LUT R0, R0, 0xffffffe0, R2, 0xe2, !PT ;  /* 0xffffffe000007812 */ /* 0x000fe200078ee202 */
[----:B------:R-:W-:Y:S01]  /*6cb0*/  UIMAD UR4, UR4, UR10, URZ ;  /* 0x0000000a040472a4 */ /* 0x000fe2000f8e023f */
[----:B------:R-:W-:Y:S01]  /*6cc0*/  CS2R R22, SRZ ;  /* 0x0000000000167805 */ /* 0x000fe2000001ff00 */
[----:B------:R-:W-:Y:S01]  /*6cd0*/  UIMAD.WIDE.U32 UR28, UR55, UR12, URZ ;  /* 0x0000000c371c72a5 */ /* 0x000fe2000f8e003f */
[----:B------:R-:W-:Y:S01]  /*6ce0*/  CS2R R20, SRZ ;  /* 0x0000000000147805 */ /* 0x000fe2000001ff00 */
[----:B------:R-:W-:Y:S01]  /*6cf0*/  UIMAD UR13, UR55, UR13, UR5 ;  /* 0x0000000d370d72a4 */ /* 0x000fe2000f8e0205 */
[----:B------:R-:W-:Y:S01]  /*6d00*/  ISETP.GE.AND P0, PT, R0, UR15, PT ;  /* 0x0000000f00007c0c */ /* 0x000fe2000bf06270 */
[----:B------:R-:W-:Y:S01]  /*6d10*/  UIMAD.WIDE.U32 UR30, UR55, UR10, URZ ;  /* 0x0000000a371e72a5 */ /* 0x000fe2000f8e003f */
[----:B------:R-:W-:Y:S01]  /*6d20*/  CS2R R18, SRZ ;  /* 0x0000000000127805 */ /* 0x000fe2000001ff00 */
[----:B------:R-:W-:Y:S01]  /*6d30*/  UIMAD UR11, UR55, UR11, UR4 ;  /* 0x0000000b370b72a4 */ /* 0x000fe2000f8e0204 */
[----:B------:R-:W-:-:S02]  /*6d40*/  CS2R R16, SRZ ;  /* 0x0000000000107805 */ /* 0x000fc4000001ff00 */
[----:B------:R-:W-:Y:S02]  /*6d50*/  CS2R R14, SRZ ;  /* 0x00000000000e7805 */ /* 0x000fe4000001ff00 */
[----:B------:R-:W-:Y:S02]  /*6d60*/  CS2R R12, SRZ ;  /* 0x00000000000c7805 */ /* 0x000fe4000001ff00 */
[----:B------:R-:W-:Y:S01]  /*6d70*/  CS2R R10, SRZ ;  /* 0x00000000000a7805 */ /* 0x000fe2000001ff00 */
        /* <DEDUP_REMOVED lines=15> */
.L_x_1360:
[----:B------:R-:W-:Y:S01]  /*6e70*/  USHF.R.S32.HI UR58, URZ, 0x1f, UR6 ;  /* 0x0000001f3f3a7899 */ /* 0x000fe20008011406 */
[----:B------:R-:W-:Y:S01]  /*6e80*/  UMOV UR46, UR28 ;  /* 0x0000001c002e7c82 */ /* 0x000fe20008000000 */
[----:B------:R-:W-:Y:S02]  /*6e90*/  UMOV UR47, UR13 ;  /* 0x0000000d002f7c82 */ /* 0x000fe40008000000 */
[----:B------:R-:W-:Y:S02]  /*6ea0*/  UIMAD UR56, UR58, UR40, URZ ;  /* 0x000000283a3872a4 */ /* 0x000fe4000f8e023f */
[----:B------:R-:W-:Y:S02]  /*6eb0*/  UIMAD.WIDE.U32 UR46, UR6, UR40, UR46 ;  /* 0x00000028062e72a5 */ /* 0x000fe4000f8e002e */
[----:B------:R-:W-:Y:S01]  /*6ec0*/  UIMAD UR56, UR6, UR41, UR56 ;  /* 0x00000029063872a4 */ /* 0x000fe2000f8e0238 */
[----:B------:R-:W-:Y:S01]  /*6ed0*/  LOP3.LUT R0, R93, 0x7ffffe0, RZ, 0xc0, !PT ;  /* 0x07ffffe05d007812 */ /* 0x000fe200078ec0ff */
[----:B------:R-:W-:-:S02]  /*6ee0*/  ULEA UR57, UP0, UR46, UR42, 0x3 ;  /* 0x0000002a2e397291 */ /* 0x000fc4000f80183f */
[----:B------:R-:W-:Y:S01]  /*6ef0*/  UIADD3 UR47, UR47, UR56, URZ ;  /* 0x000000382f2f7290 */ /* 0x000fe2000fffe03f */
[----:B------:R-:W-:Y:S02]  /*6f00*/  LOP3.LUT R246, R93, 0x1f, RZ, 0xc0, !PT ;  /* 0x0000001f5df67812 */ /* 0x000fe400078ec0ff */
[----:B------:R-:W-:Y:S01]  /*6f10*/  SHF.L.U32 R0, R0, 0x5, RZ ;  /* 0x0000000500007819 */ /* 0x000fe200000006ff */
[----:B------:R-:W-:Y:S01]  /*6f20*/  ULEA.HI.X UR46, UR46, UR43, UR47, 0x3, UP0 ;  /* 0x0000002b2e2e7291 */ /* 0x000fe200080f1c2f */
[----:B------:R-:W-:Y:S02]  /*6f30*/  MOV R2, UR57 ;  /* 0x0000003900027c02 */ /* 0x000fe40008000f00 */
[----:B01----:R-:W-:-:S03]  /*6f40*/  LOP3.LUT R6, R0, 0xffffffe0, R246, 0xe2, !PT ;  /* 0xffffffe000067812 */ /* 0x003fc600078ee2f6 */
[----:B------:R-:W-:Y:S01]  /*6f50*/  MOV R3, UR46 ;  /* 0x0000002e00037c02 */ /* 0x000fe20008000f00 */
[----:B------:R-:W-:Y:S01]  /*6f60*/  ULDC.64 UR46, c[0x0][0x270] ;  /* 0x00009c00002e7ab9 */ /* 0x000fe20000000a00 */
[--C-:B------:R-:W-:Y:S01]  /*6f70*/  SHF.R.S32.HI R7, RZ, 0x1f, R6.reuse ;  /* 0x0000001fff077819 */ /* 0x100fe20000011406 */
[----:B------:R-:W-:Y:S02]  /*6f80*/  UIMAD UR56, UR58, UR46, URZ ;  /* 0x0000002e3a3872a4 */ /* 0x000fe4000f8e023f */
[----:B------:R-:W-:Y:S02]  /*6f90*/  MOV R9, UR46 ;  /* 0x0000002e00097c02 */ /* 0x000fe40008000f00 */
[C---:B------:R-:W-:Y:S01]  /*6fa0*/  LOP3.LUT R0, R6.reuse, 0x20, RZ, 0xfc, !PT ;  /* 0x0000002006007812 */ /* 0x040fe200078efcff */
[----:B------:R-:W-:Y:S01]  /*6fb0*/  UIMAD UR47, UR6, UR47, UR56 ;  /* 0x0000002f062f72a4 */ /* 0x000fe2000f8e0238 */
[----:B0-----:R-:W-:Y:S01]  /*6fc0*/  LOP3.LUT R4, R6, 0x40, RZ, 0xfc, !PT ;  /* 0x0000004006047812 */ /* 0x001fe200078efcff */
[----:B------:R-:W-:Y:S01]  /*6fd0*/  IMAD.WIDE.U32 R8, R9, UR6, R6 ;  /* 0x0000000609087c25 */ /* 0x000fe2000f8e0006 */
[----:B------:R-:W-:Y:S01]  /*6fe0*/  ISETP.GE.AND P5, PT, R0, UR15, PT ;  /* 0x0000000f00007c0c */ /* 0x000fe2000bfa6270 */
[----:B------:R-:W2:Y:S01]  /*6ff0*/  LDG.E.64 R2, desc[UR20][R2.64] ;  /* 0x0000001402027981 */ /* 0x000ea2000c1e1b00 */
[----:B------:R-:W-:-:S02]  /*7000*/  LOP3.LUT R0, R6, 0x60, RZ, 0xfc, !PT ;  /* 0x0000006006007812 */ /* 0x000fc400078efcff */
[----:B------:R-:W-:Y:S02]  /*7010*/  CS2R R98, SRZ ;  /* 0x0000000000627805 */ /* 0x000fe4000001ff00 */
[----:B------:R-:W-:Y:S02]  /*7020*/  ISETP.GE.AND P1, PT, R4, UR15, PT ;  /* 0x0000000f04007c0c */ /* 0x000fe4000bf26270 */
[----:B------:R-:W-:Y:S02]  /*7030*/  CS2R R94, SRZ ;  /* 0x00000000005e7805 */ /* 0x000fe4000001ff00 */
[----:B------:R-:W-:Y:S02]  /*7040*/  IADD3 R5, R9, UR47, RZ ;  /* 0x0000002f09057c10 */ /* 0x000fe4000fffe0ff */
[----:B------:R-:W-:Y:S02]  /*7050*/  LEA R4, P4, R8, UR18, 0x2 ;  /* 0x0000001208047c11 */ /* 0x000fe4000f8810ff */
[----:B------:R-:W-:-:S02]  /*7060*/  ISETP.GE.AND P2, PT, R0, UR15, PT ;  /* 0x0000000f00007c0c */ /* 0x000fc4000bf46270 */
[----:B------:R-:W-:Y:S02]  /*7070*/  LOP3.LUT R9, R6, 0xa0, RZ, 0xfc, !PT ;  /* 0x000000a006097812 */ /* 0x000fe400078efcff */
[----:B------:R-:W-:Y:S02]  /*7080*/  LEA.HI.X R5, R8, UR17, R5, 0x2, P4 ;  /* 0x0000001108057c11 */ /* 0x000fe4000a0f1405 */
[C---:B------:R-:W-:Y:S02]  /*7090*/  LOP3.LUT R7, R6.reuse, 0x80, RZ, 0xfc, !PT ;  /* 0x0000008006077812 */ /* 0x040fe400078efcff */
[----:B------:R-:W-:Y:S01]  /*70a0*/  ISETP.GE.AND P4, PT, R9, UR15, PT ;  /* 0x0000000f09007c0c */ /* 0x000fe2000bf86270 */
[----:B------:R-:W3:Y:S01]  /*70b0*/  @!P5 LDG.E R99, desc[UR20][R4.64+0x80] ;  /* 0x000080140463d981 */ /* 0x000ee2000c1e1900 */
[----:B------:R-:W-:Y:S02]  /*70c0*/  LOP3.LUT R0, R6, 0xc0, RZ, 0xfc, !PT ;  /* 0x000000c006007812 */ /* 0x000fe400078efcff */
[----:B------:R-:W-:-:S02]  /*70d0*/  ISETP.GE.AND P3, PT, R7, UR15, PT ;  /* 0x0000000f07007c0c */ /* 0x000fc4000bf66270 */
[----:B------:R-:W-:Y:S02]  /*70e0*/  CS2R R96, SRZ ;  /* 0x0000000000607805 */ /* 0x000fe4000001ff00 */
[----:B------:R-:W-:Y:S01]  /*70f0*/  ISETP.GE.AND P5, PT, R0, UR15, PT ;  /* 0x0000000f00007c0c */ /* 0x000fe2000bfa6270 */
[----:B----4-:R-:W4:Y:S01]  /*7100*/  @!P2 LDG.E R98, desc[UR20][R4.64+0x180] ;  /* 0x000180140462a981 */ /* 0x010f22000c1e1900 */
[C---:B------:R-:W-:Y:S02]  /*7110*/  LOP3.LUT R0, R6.reuse, 0x100, RZ, 0xfc, !PT ;  /* 0x0000010006007812 */ /* 0x040fe400078efcff */
[----:B------:R-:W-:Y:S01]  /*7120*/  LOP3.LUT R7, R6, 0xe0, RZ, 0xfc, !PT ;  /* 0x000000e006077812 */ /* 0x000fe200078efcff */
[----:B------:R-:W4:Y:S01]  /*7130*/  @!P1 LDG.E R95, desc[UR20][R4.64+0x100] ;  /* 0x00010014045f9981 */ /* 0x000f22000c1e1900 */
[----:B------:R-:W-:Y:S02]  /*7140*/  ISETP.GE.AND P2, PT, R0, UR15, PT ;  /* 0x0000000f00007c0c */ /* 0x000fe4000bf46270 */
[----:B------:R-:W-:-:S02]  /*7150*/  ISETP.GE.AND P1, PT, R7, UR15, PT ;  /* 0x0000000f07007c0c */ /* 0x000fc4000bf26270 */
[----:B------:R-:W-:Y:S02]  /*7160*/  CS2R R78, SRZ ;  /* 0x00000000004e7805 */ /* 0x000fe4000001ff00 */
[C---:B------:R-:W-:Y:S01]  /*7170*/  LOP3.LUT R0, R6.reuse, 0x140, RZ, 0xfc, !PT ;  /* 0x0000014006007812 */ /* 0x040fe200078efcff */
[----:B------:R-:W4:Y:S01]  /*7180*/  @!P4 LDG.E R96, desc[UR20][R4.64+0x280] ;  /* 0x000280140460c981 */ /* 0x000f22000c1e1900 */
[----:B------:R-:W-:Y:S02]  /*7190*/  LOP3.LUT R7, R6, 0x120, RZ, 0xfc, !PT ;  /* 0x0000012006077812 */ /* 0x000fe400078efcff */
[----:B------:R-:W-:Y:S01]  /*71a0*/  ISETP.GE.AND P4, PT, R0, UR15, PT ;  /* 0x0000000f00007c0c */ /* 0x000fe2000bf86270 */
[----:B------:R-:W4:Y:S01]  /*71b0*/  @!P3 LDG.E R97, desc[UR20][R4.64+0x200] ;  /* 0x000200140461b981 */ /* 0x000f22000c1e1900 */
[----:B------:R-:W-:Y:S02]  /*71c0*/  LOP3.LUT R0, R6, 0x160, RZ, 0xfc, !PT ;  /* 0x0000016006007812 */ /* 0x000fe400078efcff */
[----:B------:R-:W-:Y:S01]  /*71d0*/  ISETP.GE.AND P3, PT, R7, UR15, PT ;  /* 0x0000000f07007c0c */ /* 0x000fe2000bf66270 */
[----:B------:R-:W4:Y:S01]  /*71e0*/  @!P5 LDG.E R79, desc[UR20][R4.64+0x300] ;  /* 0x00030014044fd981 */ /* 0x000f22000c1e1900 */
[----:B------:R-:W-:-:S02]  /*71f0*/  ISETP.GE.AND P5, PT, R0, UR15, PT ;  /* 0x0000000f00007c0c */ /* 0x000fc4000bfa6270 */
[C---:B------:R-:W-:Y:S01]  /*7200*/  LOP3.LUT R0, R6.reuse, 0x180, RZ, 0xfc, !PT ;  /* 0x0000018006007812 */ /* 0x040fe200078efcff */
[----:B------:R-:W4:Y:S01]  /*7210*/  @!P1 LDG.E R94, desc[UR20][R4.64+0x380] ;  /* 0x00038014045e9981 */ /* 0x000f22000c1e1900 */
[----:B------:R-:W-:Y:S02]  /*7220*/  LOP3.LUT R7, R6, 0x1a0, RZ, 0xfc, !PT ;  /* 0x000001a006077812 */ /* 0x000fe400078efcff */
[----:B------:R-:W-:Y:S02]  /*7230*/  CS2R R74, SRZ ;  /* 0x00000000004a7805 */ /* 0x000fe4000001ff00 */
[----:B------:R-:W-:Y:S02]  /*7240*/  ISETP.GE.AND P1, PT, R0, UR15, PT ;  /* 0x0000000f00007c0c */ /* 0x000fe4000bf26270 */
[----:B------:R-:W-:Y:S01]  /*7250*/  CS2R R76, SRZ ;  /* 0x00000000004c7805 */ /* 0x000fe2000001ff00 */
[----:B------:R-:W4:Y:S01]  /*7260*/  @!P2 LDG.E R78, desc[UR20][R4.64+0x400] ;  /* 0x00040014044ea981 */ /* 0x000f22000c1e1900 */
[----:B------:R-:W-:-:S02]  /*7270*/  ISETP.GE.AND P2, PT, R7, UR15, PT ;  /* 0x0000000f07007c0c */ /* 0x000fc4000bf46270 */
[C---:B------:R-:W-:Y:S01]  /*7280*/  LOP3.LUT R0, R6.reuse, 0x1c0, RZ, 0xfc, !PT ;  /* 0x000001c006007812 */ /* 0x040fe200078efcff */
[----:B------:R-:W4:Y:S01]  /*7290*/  @!P3 LDG.E R75, desc[UR20][R4.64+0x480] ;  /* 0x00048014044bb981 */ /* 0x000f22000c1e1900 */
[----:B------:R-:W-:Y:S02]  /*72a0*/  LOP3.LUT R7, R6, 0x1e0, RZ, 0xfc, !PT ;  /* 0x000001e006077812 */ /* 0x000fe400078efcff */
[----:B------:R-:W-:Y:S02]  /*72b0*/  CS2R R72, SRZ ;  /* 0x0000000000487805 */ /* 0x000fe4000001ff00 */
[----:B------:R-:W-:Y:S01]  /*72c0*/  ISETP.GE.AND P3, PT, R0, UR15, PT ;  /* 0x0000000f00007c0c */ /* 0x000fe2000bf66270 */
[----:B------:R-:W4:Y:S01]  /*72d0*/  @!P4 LDG.E R77, desc[UR20][R4.64+0x500] ;  /* 0x00050014044dc981 */ /* 0x000f22000c1e1900 */
[----:B------:R-:W-:Y:S02]  /*72e0*/  ISETP.GE.AND P4, PT, R7, UR15, PT ;  /* 0x0000000f07007c0c */ /* 0x000fe4000bf86270 */
[C---:B------:R-:W-:Y:S01]  /*72f0*/  LOP3.LUT R0, R6.reuse, 0x200, RZ, 0xfc, !PT ;  /* 0x0000020006007812 */ /* 0x040fe200078efcff */
[----:B------:R-:W-:Y:S01]  /*7300*/  HFMA2.MMA R100, -RZ, RZ, 0, 0 ;  /* 0x00000000ff647435 */ /* 0x000fe200000001ff */
[----:B------:R-:W-:Y:S01]  /*7310*/  LOP3.LUT R7, R6, 0x220, RZ, 0xfc, !PT ;  /* 0x0000022006077812 */ /* 0x000fe200078efcff */
[----:B------:R-:W4:Y:S01]  /*7320*/  @!P5 LDG.E R74, desc[UR20][R4.64+0x580] ;  /* 0x00058014044ad981 */ /* 0x000f22000c1e1900 */
[----:B------:R-:W-:-:S02]  /*7330*/  ISETP.GE.AND P5, PT, R0, UR15, PT ;  /* 0x0000000f00007c0c */ /* 0x000fc4000bfa6270 */
[----:B------:R-:W-:Y:S01]  /*7340*/  LOP3.LUT R0, R6, 0x240, RZ, 0xfc, !PT ;  /* 0x0000024006007812 */ /* 0x000fe200078efcff */
[----:B------:R-:W4:Y:S01]  /*7350*/  @!P1 LDG.E R73, desc[UR20][R4.64+0x600] ;  /* 0x0006001404499981 */ /* 0x000f22000c1e1900 */
[----:B------:R-:W-:Y:S02]  /*7360*/  ISETP.GE.AND P1, PT, R7, UR15, PT ;  /* 0x0000000f07007c0c */ /* 0x000fe4000bf26270 */
[----:B------:R-:W-:Y:S01]  /*7370*/  CS2R R70, SRZ ;  /* 0x0000000000467805 */ /* 0x000fe2000001ff00 */
[----:B------:R-:W4:Y:S01]  /*7380*/  @!P2 LDG.E R76, desc[UR20][R4.64+0x680] ;  /* 0x00068014044ca981 */ /* 0x000f22000c1e1900 */
[----:B------:R-:W-:Y:S02]  /*7390*/  ISETP.GE.AND P2, PT, R0, UR15, PT ;  /* 0x0000000f00007c0c */ /* 0x000fe4000bf46270 */
[----:B------:R-:W-:Y:S01]  /*73a0*/  LOP3.LUT R0, R6, 0x280, RZ, 0xfc, !PT ;  /* 0x0000028006007812 */ /* 0x000fe200078efcff */
[----:B------:R-:W3:Y:S01]  /*73b0*/  @!P0 LDG.E R100, desc[UR20][R4.64] ;  /* 0x0000001404648981 */ /* 0x000ee2000c1e1900 */
[----:B------:R-:W-:-:S03]  /*73c0*/  CS2R R64, SRZ ;  /* 0x0000000000407805 */ /* 0x000fc6000001ff00 */
[----:B------:R-:W4:Y:S01]  /*73d0*/  @!P4 LDG.E R70, desc[UR20][R4.64+0x780] ;  /* 0x000780140446c981 */ /* 0x000f22000c1e1900 */
[----:B------:R-:W-:Y:S02]  /*73e0*/  ISETP.GE.AND P4, PT, R0, UR15, PT ;  /* 0x0000000f00007c0c */ /* 0x000fe4000bf86270 */
[C---:B------:R-:W-:Y:S01]  /*73f0*/  LOP3.LUT R0, R6.reuse, 0x2a0, RZ, 0xfc, !PT ;  /* 0x000002a006007812 */ /* 0x040fe200078efcff */
[----:B------:R-:W4:Y:S01]  /*7400*/  @!P1 LDG.E R71, desc[UR20][R4.64+0x880] ;  /* 0x0008801404479981 */ /* 0x000f22000c1e1900 */
[----:B------:R-:W-:Y:S02]  /*7410*/  LOP3.LUT R7, R6, 0x260, RZ, 0xfc, !PT ;  /* 0x0000026006077812 */ /* 0x000fe400078efcff */
[----:B------:R-:W-:Y:S01]  /*7420*/  ISETP.GE.AND P1, PT, R0, UR15, PT ;  /* 0x0000000f00007c0c */ /* 0x000fe2000bf26270 */
[----:B------:R-:W4:Y:S01]  /*7430*/  @!P3 LDG.E R65, desc[UR20][R4.64+0x700] ;  /* 0x000700140441b981 */ /* 0x000f22000c1e1900 */
[----:B------:R-:W-:Y:S02]  /*7440*/  LOP3.LUT R0, R6, 0x2c0, RZ, 0xfc, !PT ;  /* 0x000002c006007812 */ /* 0x000fe400078efcff */
[----:B------:R-:W-:-:S02]  /*7450*/  CS2R R60, SRZ ;  /* 0x00000000003c7805 */ /* 0x000fc4000001ff00 */
[----:B------:R-:W-:Y:S01]  /*7460*/  ISETP.GE.AND P3, PT, R7, UR15, PT ;  /* 0x0000000f07007c0c */ /* 0x000fe2000bf66270 */
[----:B------:R-:W4:Y:S01]  /*7470*/  @!P5 LDG.E R72, desc[UR20][R4.64+0x800] ;  /* 0x000800140448d981 */ /* 0x000f22000c1e1900 */
[----:B------:R-:W-:Y:S02]  /*7480*/  CS2R R62, SRZ ;  /* 0x00000000003e7805 */ /* 0x000fe4000001ff00 */
[----:B------:R-:W-:Y:S02]  /*7490*/  ISETP.GE.AND P5, PT, R0, UR15, PT ;  /* 0x0000000f00007c0c */ /* 0x000fe4000bfa6270 */
[C---:B------:R-:W-:Y:S02]  /*74a0*/  LOP3.LUT R0, R6.reuse, 0x300, RZ, 0xfc, !PT ;  /* 0x0000030006007812 */ /* 0x040fe400078efcff */
[----:B------:R-:W-:Y:S02]  /*74b0*/  CS2R R8, SRZ ;  /* 0x0000000000087805 */ /* 0x000fe4000001ff00 */
[----:B------:R-:W-:Y:S01]  /*74c0*/  LOP3.LUT R7, R6, 0x2e0, RZ, 0xfc, !PT ;  /* 0x000002e006077812 */ /* 0x000fe200078efcff */
[----:B------:R-:W4:Y:S01]  /*74d0*/  @!P4 LDG.E R60, desc[UR20][R4.64+0xa00] ;  /* 0x000a0014043cc981 */ /* 0x000f22000c1e1900 */
[----:B------:R-:W-:-:S02]  /*74e0*/  ISETP.GE.AND P4, PT, R0, UR15, PT ;  /* 0x0000000f00007c0c */ /* 0x000fc4000bf86270 */
[C---:B------:R-:W-:Y:S01]  /*74f0*/  LOP3.LUT R0, R6.reuse, 0x340, RZ, 0xfc, !PT ;  /* 0x0000034006007812 */ /* 0x040fe200078efcff */
[----:B------:R-:W4:Y:S01]  /*7500*/  @!P2 LDG.E R62, desc[UR20][R4.64+0x900] ;  /* 0x00090014043ea981 */ /* 0x000f22000c1e1900 */
[----:B------:R-:W-:Y:S02]  /*7510*/  ISETP.GE.AND P2, PT, R7, UR15, PT ;  /* 0x0000000f07007c0c */ /* 0x000fe4000bf46270 */
[----:B------:R-:W-:Y:S01]  /*7520*/  LOP3.LUT R7, R6, 0x320, RZ, 0xfc, !PT ;  /* 0x0000032006077812 */ /* 0x000fe200078efcff */
[----:B------:R-:W4:Y:S01]  /*7530*/  @!P1 LDG.E R8, desc[UR20][R4.64+0xa80] ;  /* 0x000a801404089981 */ /* 0x000f22000c1e1900 */
[----:B------:R-:W-:Y:S02]  /*7540*/  ISETP.GE.AND P1, PT, R0, UR15, PT ;  /* 0x0000000f00007c0c */ /* 0x000fe4000bf26270 */
[----:B------:R-:W-:Y:S01]  /*7550*/  LOP3.LUT R0, R6, 0x360, RZ, 0xfc, !PT ;  /* 0x0000036006007812 */ /* 0x000fe200078efcff */
[----:B------:R-:W4:Y:S01]  /*7560*/  @!P3 LDG.E R61, desc[UR20][R4.64+0x980] ;  /* 0x00098014043db981 */ /* 0x000f22000c1e1900 */
[----:B------:R-:W-:-:S03]  /*7570*/  ISETP.GE.AND P3, PT, R7, UR15, PT ;  /* 0x0000000f07007c0c */ /* 0x000fc6000bf66270 */
[----:B------:R-:W4:Y:S01]  /*7580*/  @!P5 LDG.E R9, desc[UR20][R4.64+0xb00] ;  /* 0x000b00140409d981 */ /* 0x000f22000c1e1900 */
[----:B------:R-:W-:Y:S02]  /*7590*/  ISETP.GE.AND P5, PT, R0, UR15, PT ;  /* 0x0000000f00007c0c */ /* 0x000fe4000bfa6270 */
[C---:B------:R-:W-:Y:S01]  /*75a0*/  LOP3.LUT R0, R6.reuse, 0x380, RZ, 0xfc, !PT ;  /* 0x0000038006007812 */ /* 0x040fe200078efcff */
[----:B------:R-:W4:Y:S01]  /*75b0*/  @!P4 LDG.E R63, desc[UR20][R4.64+0xc00] ;  /* 0x000c0014043fc981 */ /* 0x000f22000c1e1900 */
[----:B------:R-:W-:Y:S02]  /*75c0*/  LOP3.LUT R7, R6, 0x3a0, RZ, 0xfc, !PT ;  /* 0x000003a006077812 */ /* 0x000fe400078efcff */
[----:B------:R-:W-:Y:S01]  /*75d0*/  SHF.L.U32 R67, R93, 0x5, RZ ;  /* 0x000000055d437819 */ /* 0x000fe200000006ff */
[----:B------:R-:W4:Y:S01]  /*75e0*/  @!P2 LDG.E R64, desc[UR20][R4.64+0xb80] ;  /* 0x000b80140440a981 */ /* 0x000f22000c1e1900 */
[----:B------:R-:W-:Y:S02]  /*75f0*/  ISETP.GE.AND P4, PT, R0, UR15, PT ;  /* 0x0000000f00007c0c */ /* 0x000fe4000bf86270 */
[----:B------:R-:W-:-:S02]  /*7600*/  ISETP.GE.AND P2, PT, R7, UR15, PT ;  /* 0x0000000f07007c0c */ /* 0x000fc4000bf46270 */
[----:B------:R-:W-:Y:S02]  /*7610*/  MOV R0, RZ ;  /* 0x000000ff00007202 */ /* 0x000fe40000000f00 */
[----:B------:R-:W-:Y:S02]  /*7620*/  LOP3.LUT R67, R67, 0xffffffe0, R246, 0xe2, !PT ;  /* 0xffffffe043437812 */ /* 0x000fe400078ee2f6 */
[----:B------:R-:W-:Y:S02]  /*7630*/  LOP3.LUT R66, R6, 0x3c0, RZ, 0xfc, !PT ;  /* 0x000003c006427812 */ /* 0x000fe400078efcff */
[----:B------:R-:W-:Y:S02]  /*7640*/  CS2R R6, SRZ ;  /* 0x0000000000067805 */ /* 0x000fe4000001ff00 */
[----:B------:R-:W-:Y:S01]  /*7650*/  LOP3.LUT R67, R67, 0x3e0, RZ, 0xfc, !PT ;  /* 0x000003e043437812 */ /* 0x000fe200078efcff */
[----:B------:R-:W4:Y:S01]  /*7660*/  @!P3 LDG.E R0, desc[UR20][R4.64+0xc80] ;  /* 0x000c80140400b981 */ /* 0x000f22000c1e1900 */
[----:B------:R-:W-:Y:S01]  /*7670*/  ISETP.GE.AND P3, PT, R66, UR15, PT ;  /* 0x0000000f42007c0c */ /* 0x000fe2000bf66270 */
[----:B------:R-:W-:-:S02]  /*7680*/  HFMA2.MMA R66, -RZ, RZ, 0, 0 ;  /* 0x00000000ff427435 */ /* 0x000fc400000001ff */
[----:B------:R-:W4:Y:S01]  /*7690*/  @!P1 LDG.E R7, desc[UR20][R4.64+0xd00] ;  /* 0x000d001404079981 */ /* 0x000f22000c1e1900 */
[----:B------:R-:W-:Y:S02]  /*76a0*/  ISETP.GE.AND P1, PT, R67, UR15, PT ;  /* 0x0000000f43007c0c */ /* 0x000fe4000bf26270 */
[----:B------:R-:W-:Y:S02]  /*76b0*/  CS2R R68, SRZ ;  /* 0x0000000000447805 */ /* 0x000fe4000001ff00 */
[----:B------:R-:W-:Y:S01]  /*76c0*/  MOV R67, RZ ;  /* 0x000000ff00437202 */ /* 0x000fe20000000f00 */
[----:B------:R-:W4:Y:S04]  /*76d0*/  @!P5 LDG.E R6, desc[UR20][R4.64+0xd80] ;  /* 0x000d80140406d981 */ /* 0x000f28000c1e1900 */
[----:B------:R-:W4:Y:S04]  /*76e0*/  @!P4 LDG.E R66, desc[UR20][R4.64+0xe00] ;  /* 0x000e00140442c981 */ /* 0x000f28000c1e1900 */
[----:B------:R-:W4:Y:S04]  /*76f0*/  @!P2 LDG.E R69, desc[UR20][R4.64+0xe80] ;  /* 0x000e80140445a981 */ /* 0x000f28000c1e1900 */
[----:B------:R-:W4:Y:S04]  /*7700*/  @!P3 LDG.E R68, desc[UR20][R4.64+0xf00] ;  /* 0x000f00140444b981 */ /* 0x000f28000c1e1900 */
[----:B------:R0:W4:Y:S01]  /*7710*/  @!P1 LDG.E R67, desc[UR20][R4.64+0xf80] ;  /* 0x000f801404439981 */ /* 0x000122000c1e1900 */
[----:B------:R-:W-:-:S04]  /*7720*/  UIADD3 UR46, UR16, -0x1, URZ ;  /* 0xffffffff102e7890 */ /* 0x000fc8000fffe03f */
[----:B------:R-:W-:Y:S01]  /*7730*/  ULEA.HI UR47, UR46, UR46, URZ, 0x1 ;  /* 0x0000002e2e2f7291 */ /* 0x000fe2000f8f083f */
[----:B0-----:R-:W-:-:S04]  /*7740*/  SHF.L.U32 R5, R93, 0x5, RZ ;  /* 0x000000055d057819 */ /* 0x001fc800000006ff */
[----:B------:R-:W-:Y:S01]  /*7750*/  LOP3.LUT R5, R5, 0xfffffc00, RZ, 0xc0, !PT ;  /* 0xfffffc0005057812 */ /* 0x000fe200078ec0ff */
[----:B------:R-:W-:-:S03]  /*7760*/  ULOP3.LUT UR47, UR47, 0xfffffe, URZ, 0xc0, !UPT ;  /* 0x00fffffe2f2f7892 */ /* 0x000fc6000f8ec03f */
[----:B------:R-:W-:Y:S01]  /*7770*/  IADD3 R133, R5, R92, RZ ;  /* 0x0000005c05857210 */ /* 0x000fe20007ffe0ff */
[----:B------:R-:W-:-:S03]  /*7780*/  UIADD3 UR46, UR46, -UR47, URZ ;  /* 0x8000002f2e2e7290 */ /* 0x000fc6000fffe03f */
[C---:B------:R-:W-:Y:S01]  /*7790*/  IADD3 R4, R133.reuse, 0x20, RZ ;  /* 0x0000002085047810 */ /* 0x040fe20007ffe0ff */
[----:B------:R-:W-:Y:S01]  /*77a0*/  ULEA UR46, UR46, UR6, 0x8 ;  /* 0x000000062e2e7291 */ /* 0x000fe2000f8e403f */
[C---:B------:R-:W-:Y:S02]  /*77b0*/  IADD3 R104, R133.reuse, 0x60, RZ ;  /* 0x0000006085687810 */ /* 0x040fe40007ffe0ff */
[----:B------:R-:W-:Y:S02]  /*77c0*/  IADD3 R106, R133, 0x80, RZ ;  /* 0x00000080856a7810 */ /* 0x000fe40007ffe0ff */
[C---:B------:R-:W-:Y:S02]  /*77d0*/  ISETP.NE.AND P2, PT, R93.reuse, RZ, PT ;  /* 0x000000ff5d00720c */ /* 0x040fe40003f45270 */
[----:B------:R-:W-:Y:S02]  /*77e0*/  IADD3 R107, R93, 0x200, RZ ;  /* 0x000002005d6b7810 */ /* 0x000fe40007ffe0ff */
[----:B------:R-:W-:-:S02]  /*77f0*/  IADD3 R108, R133, 0xa0, RZ ;  /* 0x000000a0856c7810 */ /* 0x000fc40007ffe0ff */
[C---:B------:R-:W-:Y:S02]  /*7800*/  IADD3 R112, R133.reuse, 0xe0, RZ ;  /* 0x000000e085707810 */ /* 0x040fe40007ffe0ff */
[C---:B------:R-:W-:Y:S02]  /*7810*/  IADD3 R110, R133.reuse, 0xc0, RZ ;  /* 0x000000c0856e7810 */ /* 0x040fe40007ffe0ff */
[C---:B------:R-:W-:Y:S02]  /*7820*/  IADD3 R128, R133.reuse, 0x100, RZ ;  /* 0x0000010085807810 */ /* 0x040fe40007ffe0ff */
[C---:B------:R-:W-:Y:S02]  /*7830*/  IADD3 R130, R133.reuse, 0x120, RZ ;  /* 0x0000012085827810 */ /* 0x040fe40007ffe0ff */
[----:B------:R-:W-:Y:S02]  /*7840*/  LEA.HI.SX32 R135, R108, R133, 0x1b ;  /* 0x000000856c877211 */ /* 0x000fe400078fdaff */
[----:B------:R-:W-:-:S02]  /*7850*/  IADD3 R132, R133, 0x140, RZ ;  /* 0x0000014085847810 */ /* 0x000fc40007ffe0ff */
[-C--:B------:R-:W-:Y:S02]  /*7860*/  LEA.HI.SX32 R137, R110, R133.reuse, 0x1b ;  /* 0x000000856e897211 */ /* 0x080fe400078fdaff */
[-C--:B------:R-:W-:Y:S02]  /*7870*/  LEA.HI.SX32 R139, R112, R133.reuse, 0x1b ;  /* 0x00000085708b7211 */ /* 0x080fe400078fdaff */
[C---:B------:R-:W-:Y:S02]  /*7880*/  IADD3 R134, R133.reuse, 0x160, RZ ;  /* 0x0000016085867810 */ /* 0x040fe40007ffe0ff */
[C---:B------:R-:W-:Y:S02]  /*7890*/  IADD3 R136, R133.reuse, 0x180, RZ ;  /* 0x0000018085887810 */ /* 0x040fe40007ffe0ff */
[----:B------:R-:W-:Y:S02]  /*78a0*/  LEA.HI.SX32 R141, R128, R133, 0x1b ;  /* 0x00000085808d7211 */ /* 0x000fe400078fdaff */
[----:B------:R-:W-:-:S02]  /*78b0*/  IADD3 R138, R133, 0x1a0, RZ ;  /* 0x000001a0858a7810 */ /* 0x000fc40007ffe0ff */
[-C--:B------:R-:W-:Y:S02]  /*78c0*/  LEA.HI.SX32 R143, R130, R133.reuse, 0x1b ;  /* 0x00000085828f7211 */ /* 0x080fe400078fdaff */
[----:B------:R-:W-:Y:S02]  /*78d0*/  LEA R135, R135, R38, 0x2 ;  /* 0x0000002687877211 */ /* 0x000fe400078e10ff */
[C---:B------:R-:W-:Y:S02]  /*78e0*/  IADD3 R140, R133.reuse, 0x1c0, RZ ;  /* 0x000001c0858c7810 */ /* 0x040fe40007ffe0ff */
[-C--:B------:R-:W-:Y:S02]  /*78f0*/  LEA.HI.SX32 R145, R132, R133.reuse, 0x1b ;  /* 0x0000008584917211 */ /* 0x080fe400078fdaff */
[----:B------:R-:W-:Y:S02]  /*7900*/  IADD3 R142, R133, 0x1e0, RZ ;  /* 0x000001e0858e7810 */ /* 0x000fe40007ffe0ff */
[----:B------:R-:W-:-:S02]  /*7910*/  LEA.HI.SX32 R147, R134, R133, 0x1b ;  /* 0x0000008586937211 */ /* 0x000fc400078fdaff */
[-C--:B------:R-:W-:Y:S02]  /*7920*/  LEA R139, R139, R38.reuse, 0x2 ;  /* 0x000000268b8b7211 */ /* 0x080fe400078e10ff */
[----:B------:R-:W-:Y:S02]  /*7930*/  IADD3 R144, R133, 0x200, RZ ;  /* 0x0000020085907810 */ /* 0x000fe40007ffe0ff */
[-C--:B------:R-:W-:Y:S02]  /*7940*/  LEA.HI.SX32 R149, R136, R133.reuse, 0x1b ;  /* 0x0000008588957211 */ /* 0x080fe400078fdaff */
[----:B------:R-:W-:Y:S02]  /*7950*/  LEA R141, R141, R38, 0x2 ;  /* 0x000000268d8d7211 */ /* 0x000fe400078e10ff */
[----:B------:R-:W-:Y:S02]  /*7960*/  IADD3 R146, R133, 0x220, RZ ;  /* 0x0000022085927810 */ /* 0x000fe40007ffe0ff */
[----:B------:R-:W-:-:S02]  /*7970*/  LEA.HI.SX32 R151, R138, R133, 0x1b ;  /* 0x000000858a977211 */ /* 0x000fc400078fdaff */
[----:B------:R-:W-:Y:S02]  /*7980*/  IADD3 R148, R133, 0x240, RZ ;  /* 0x0000024085947810 */ /* 0x000fe40007ffe0ff */
[----:B--2---:R-:W-:-:S13]  /*7990*/  R2UR UR60, R3 ;  /* 0x00000000033c72ca */ /* 0x004fda00000e0000 */
[----:B------:R-:W-:-:S04]  /*79a0*/  FMUL.FTZ R3, R54, UR60 ;  /* 0x0000003c36037c20 */ /* 0x000fc80008410000 */
[----:B------:R-:W-:Y:S01]  /*79b0*/  FMUL.RZ R101, R3, 0.15915493667125701904 ;  /* 0x3e22f98303657820 */ /* 0x000fe2000040c000 */
[----:B------:R-:W-:-:S04]  /*79c0*/  FMUL.FTZ R3, R53, UR60 ;  /* 0x0000003c35037c20 */ /* 0x000fc80008410000 */
[----:B------:R-:W-:Y:S01]  /*79d0*/  FMUL.RZ R102, R3, 0.15915493667125701904 ;  /* 0x3e22f98303667820 */ /* 0x000fe2000040c000 */
[----:B------:R-:W-:Y:S01]  /*79e0*/  FMUL.FTZ R3, R52, UR60 ;  /* 0x0000003c34037c20 */ /* 0x000fe20008410000 */
[----:B------:R-:W-:Y:S03]  /*79f0*/  MUFU.SIN R127, R101 ;  /* 0x00000065007f7308 */ /* 0x000fe60000000400 */
[----:B------:R-:W-:-:S05]  /*7a00*/  FMUL.RZ R103, R3, 0.15915493667125701904 ;  /* 0x3e22f98303677820 */ /* 0x000fca000040c000 */
[----:B------:R0:W-:Y:S01]  /*7a10*/  MUFU.COS R126, R101 ;  /* 0x00000065007e7308 */ /* 0x0001e20000000000 */
[----:B------:R-:W-:Y:S01]  /*7a20*/  FMUL.FTZ R3, R51, UR60 ;  /* 0x0000003c33037c20 */ /* 0x000fe20008410000 */
[----:B0-----:R-:W-:-:S06]  /*7a30*/  FMUL.FTZ R101, R50, UR60 ;  /* 0x0000003c32657c20 */ /* 0x001fcc0008410000 */
[----:B------:R-:W-:Y:S01]  /*7a40*/  MUFU.SIN R122, R103 ;  /* 0x00000067007a7308 */ /* 0x000fe20000000400 */
[----:B------:R-:W-:Y:S01]  /*7a50*/  FMUL.FTZ R109, R48, UR60 ;  /* 0x0000003c306d7c20 */ /* 0x000fe20008410000 */
[----:B------:R-:W-:-:S06]  /*7a60*/  FMUL.RZ R105, R3, 0.15915493667125701904 ;  /* 0x3e22f98303697820 */ /* 0x000fcc000040c000 */
[----:B------:R0:W-:Y:S02]  /*7a70*/  MUFU.COS R123, R103 ;  /* 0x00000067007b7308 */ /* 0x0001e40000000000 */
[----:B0-----:R-:W-:Y:S01]  /*7a80*/  FMUL.RZ R103, R101, 0.15915493667125701904 ;  /* 0x3e22f98365677820 */ /* 0x001fe2000040c000 */
[----:B------:R-:W-:-:S05]  /*7a90*/  FMUL.FTZ R101, R49, UR60 ;  /* 0x0000003c31657c20 */ /* 0x000fca0008410000 */
[----:B------:R-:W-:Y:S01]  /*7aa0*/  MUFU.SIN R124, R102 ;  /* 0x00000066007c7308 */ /* 0x000fe20000000400 */
[----:B------:R-:W-:Y:S01]  /*7ab0*/  FMUL.RZ R111, R101, 0.15915493667125701904 ;  /* 0x3e22f983656f7820 */ /* 0x000fe2000040c000 */
[----:B------:R-:W-:-:S06]  /*7ac0*/  LEA.HI.SX32 R101, R4, R133, 0x1b ;  /* 0x0000008504657211 */ /* 0x000fcc00078fdaff */
[----:B------:R0:W-:Y:S01]  /*7ad0*/  MUFU.COS R125, R102 ;  /* 0x00000066007d7308 */ /* 0x0001e20000000000 */
[----:B------:R-:W-:Y:S01]  /*7ae0*/  FMUL.FTZ R4, R47, UR60 ;  /* 0x0000003c2f047c20 */ /* 0x000fe20008410000 */
[----:B0-----:R-:W-:-:S06]  /*7af0*/  IADD3 R102, R133, 0x40, RZ ;  /* 0x0000004085667810 */ /* 0x001fcc0007ffe0ff */
[----:B------:R-:W-:Y:S01]  /*7b00*/  MUFU.SIN R118, R103 ;  /* 0x0000006700767308 */ /* 0x000fe20000000400 */
[----:B------:R-:W-:-:S07]  /*7b10*/  LEA.HI.SX32 R3, R133, R133, 0x1b ;  /* 0x0000008585037211 */ /* 0x000fce00078fdaff */
[----:B------:R0:W-:Y:S02]  /*7b20*/  MUFU.COS R119, R103 ;  /* 0x0000006700777308 */ /* 0x0001e40000000000 */
[----:B0-----:R-:W-:Y:S01]  /*7b30*/  LEA.HI.SX32 R103, R102, R133, 0x1b ;  /* 0x0000008566677211 */ /* 0x001fe200078fdaff */
[----:B------:R-:W-:-:S05]  /*7b40*/  FMUL.RZ R102, R109, 0.15915493667125701904 ;  /* 0x3e22f9836d667820 */ /* 0x000fca000040c000 */
[----:B------:R-:W-:Y:S01]  /*7b50*/  MUFU.SIN R120, R105 ;  /* 0x0000006900787308 */ /* 0x000fe20000000400 */
[----:B------:R-:W-:-:S07]  /*7b60*/  LEA.HI.SX32 R109, R106, R133, 0x1b ;  /* 0x000000856a6d7211 */ /* 0x000fce00078fdaff */
[----:B------:R0:W-:Y:S01]  /*7b70*/  MUFU.COS R121, R105 ;  /* 0x0000006900797308 */ /* 0x0001e20000000000 */
[----:B------:R-:W-:Y:S02]  /*7b80*/  LEA R3, R3, R38, 0x2 ;  /* 0x0000002603037211 */ /* 0x000fe400078e10ff */
[----:B0-----:R-:W-:Y:S01]  /*7b90*/  LEA.HI.SX32 R105, R104, R133, 0x1b ;  /* 0x0000008568697211 */ /* 0x001fe200078fdaff */
[----:B------:R-:W-:-:S04]  /*7ba0*/  FMUL.RZ R104, R4, 0.15915493667125701904 ;  /* 0x3e22f98304687820 */ /* 0x000fc8000040c000 */
[----:B------:R-:W-:Y:S01]  /*7bb0*/  MUFU.SIN R114, R102 ;  /* 0x0000006600727308 */ /* 0x000fe20000000400 */
[----:B------:R-:W-:-:S07]  /*7bc0*/  FMUL.FTZ R4, R46, UR60 ;  /* 0x0000003c2e047c20 */ /* 0x000fce0008410000 */
[----:B------:R0:W-:Y:S01]  /*7bd0*/  MUFU.COS R115, R102 ;  /* 0x0000006600737308 */ /* 0x0001e20000000000 */
[----:B------:R-:W-:Y:S01]  /*7be0*/  FMUL.RZ R106, R4, 0.15915493667125701904 ;  /* 0x3e22f983046a7820 */ /* 0x000fe2000040c000 */
[----:B------:R-:W-:Y:S02]  /*7bf0*/  LEA R4, R101, R38, 0x2 ;  /* 0x0000002665047211 */ /* 0x000fe400078e10ff */
[----:B0-----:R-:W-:-:S04]  /*7c00*/  MOV R102, UR46 ;  /* 0x0000002e00667c02 */ /* 0x001fc80008000f00 */
[----:B------:R-:W-:Y:S01]  /*7c10*/  MUFU.SIN R112, R104 ;  /* 0x0000006800707308 */ /* 0x000fe20000000400 */
[-C--:B------:R-:W-:Y:S01]  /*7c20*/  LEA R105, R105, R38.reuse, 0x2 ;  /* 0x0000002669697211 */ /* 0x080fe200078e10ff */
[----:B---3--:R0:W-:Y:S01]  /*7c30*/  STS [R3], R100 ;  /* 0x0000006403007388 */ /* 0x0081e20000000800 */
[----:B------:R-:W-:Y:S01]  /*7c40*/  SEL R107, R102, R107, !P2 ;  /* 0x0000006b666b7207 */ /* 0x000fe20005000000 */
[----:B------:R-:W-:Y:S01]  /*7c50*/  UIMAD UR58, UR58, UR44, URZ ;  /* 0x0000002c3a3a72a4 */ /* 0x000fe2000f8e023f */
[----:B------:R-:W-:-:S03]  /*7c60*/  LEA R102, R103, R38, 0x2 ;  /* 0x0000002667667211 */ /* 0x000fc600078e10ff */
[----:B------:R1:W-:Y:S01]  /*7c70*/  MUFU.COS R113, R104 ;  /* 0x0000006800717308 */ /* 0x0003e20000000000 */
[----:B------:R2:W-:Y:S01]  /*7c80*/  STS [R4+0x80], R99 ;  /* 0x0000806304007388 */ /* 0x0005e20000000800 */
[-C--:B------:R-:W-:Y:S01]  /*7c90*/  LEA.HI.SX32 R153, R140, R133.reuse, 0x1b ;  /* 0x000000858c997211 */ /* 0x080fe200078fdaff */
[----:B------:R-:W-:Y:S01]  /*7ca0*/  UMOV UR56, UR30 ;  /* 0x0000001e00387c82 */ /* 0x000fe20008000000 */
[-C--:B0-----:R-:W-:Y:S01]  /*7cb0*/  LEA R100, R137, R38.reuse, 0x2 ;  /* 0x0000002689647211 */ /* 0x081fe200078e10ff */
[----:B----4-:R-:W-:Y:S01]  /*7cc0*/  STS [R102+0x100], R95 ;  /* 0x0001005f66007388 */ /* 0x010fe20000000800 */
[----:B------:R-:W-:Y:S01]  /*7cd0*/  LEA.HI.SX32 R155, R142, R133, 0x1b ;  /* 0x000000858e9b7211 */ /* 0x000fe200078fdaff */
[----:B------:R-:W-:Y:S01]  /*7ce0*/  UMOV UR57, UR11 ;  /* 0x0000000b00397c82 */ /* 0x000fe20008000000 */
[-C--:B------:R-:W-:Y:S01]  /*7cf0*/  LEA R147, R147, R38.reuse, 0x2 ;  /* 0x0000002693937211 */ /* 0x080fe200078e10ff */
[----:B------:R-:W-:Y:S01]  /*7d00*/  ULDC.64 UR46, c[0x0][0x2d8] ;  /* 0x0000b600002e7ab9 */ /* 0x000fe20000000a00 */
[-C--:B-1----:R-:W-:Y:S01]  /*7d10*/  LEA R104, R109, R38.reuse, 0x2 ;  /* 0x000000266d687211 */ /* 0x082fe200078e10ff */
[----:B------:R0:W-:Y:S01]  /*7d20*/  STS [R105+0x180], R98 ;  /* 0x0001806269007388 */ /* 0x0001e20000000800 */
[----:B--2---:R-:W-:-:S03]  /*7d30*/  LEA R4, R143, R38, 0x2 ;  /* 0x000000268f047211 */ /* 0x004fc600078e10ff */
[----:B------:R-:W-:Y:S01]  /*7d40*/  STS [R104+0x200], R97 ;  /* 0x0002006168007388 */ /* 0x000fe20000000800 */
[----:B------:R-:W-:-:S03]  /*7d50*/  R2UR UR59, R2 ;  /* 0x00000000023b72ca */ /* 0x000fc600000e0000 */
[----:B------:R1:W-:Y:S01]  /*7d60*/  STS [R135+0x280], R96 ;  /* 0x0002806087007388 */ /* 0x0003e20000000800 */
[----:B0-----:R-:W-:-:S03]  /*7d70*/  LEA R98, R145, R38, 0x2 ;  /* 0x0000002691627211 */ /* 0x001fc600078e10ff */
[----:B------:R-:W-:Y:S01]  /*7d80*/  STS [R100+0x300], R79 ;  /* 0x0003004f64007388 */ /* 0x000fe20000000800 */
[-C--:B------:R-:W-:Y:S02]  /*7d90*/  LEA.HI.SX32 R157, R144, R133.reuse, 0x1b ;  /* 0x00000085909d7211 */ /* 0x080fe400078fdaff */
[----:B------:R-:W-:Y:S01]  /*7da0*/  IADD3 R150, R133, 0x260, RZ ;  /* 0x0000026085967810 */ /* 0x000fe20007ffe0ff */
[----:B------:R-:W-:Y:S01]  /*7db0*/  STS [R139+0x380], R94 ;  /* 0x0003805e8b007388 */ /* 0x000fe20000000800 */
[-C--:B------:R-:W-:Y:S02]  /*7dc0*/  LEA.HI.SX32 R159, R146, R133.reuse, 0x1b ;  /* 0x00000085929f7211 */ /* 0x080fe400078fdaff */
[-C--:B-1----:R-:W-:Y:S01]  /*7dd0*/  LEA R96, R149, R38.reuse, 0x2 ;  /* 0x0000002695607211 */ /* 0x082fe200078e10ff */
[----:B------:R0:W-:Y:S01]  /*7de0*/  STS [R141+0x400], R78 ;  /* 0x0004004e8d007388 */ /* 0x0001e20000000800 */
[----:B------:R-:W-:Y:S02]  /*7df0*/  LEA R151, R151, R38, 0x2 ;  /* 0x0000002697977211 */ /* 0x000fe400078e10ff */
[----:B------:R-:W-:Y:S01]  /*7e00*/  IADD3 R152, R133, 0x280, RZ ;  /* 0x0000028085987810 */ /* 0x000fe20007ffe0ff */
[----:B------:R1:W-:Y:S01]  /*7e10*/  STS [R4+0x480], R75 ;  /* 0x0004804b04007388 */ /* 0x0003e20000000800 */
[----:B------:R-:W-:-:S02]  /*7e20*/  LEA.HI.SX32 R161, R148, R133, 0x1b ;  /* 0x0000008594a17211 */ /* 0x000fc400078fdaff */
[----:B------:R-:W-:Y:S01]  /*7e30*/  IADD3 R154, R133, 0x2a0, RZ ;  /* 0x000002a0859a7810 */ /* 0x000fe20007ffe0ff */
[----:B------:R-:W-:Y:S01]  /*7e40*/  STS [R98+0x500], R77 ;  /* 0x0005004d62007388 */ /* 0x000fe20000000800 */
[-C--:B------:R-:W-:Y:S02]  /*7e50*/  LEA R155, R155, R38.reuse, 0x2 ;  /* 0x000000269b9b7211 */ /* 0x080fe400078e10ff */
[-C--:B0-----:R-:W-:Y:S01]  /*7e60*/  LEA R78, R153, R38.reuse, 0x2 ;  /* 0x00000026994e7211 */ /* 0x081fe200078e10ff */
[----:B------:R0:W-:Y:S01]  /*7e70*/  STS [R147+0x580], R74 ;  /* 0x0005804a93007388 */ /* 0x0001e20000000800 */
[-C--:B------:R-:W-:Y:S02]  /*7e80*/  LEA R157, R157, R38.reuse, 0x2 ;  /* 0x000000269d9d7211 */ /* 0x080fe400078e10ff */
[----:B------:R-:W-:Y:S01]  /*7e90*/  LEA.HI.SX32 R163, R150, R133, 0x1b ;  /* 0x0000008596a37211 */ /* 0x000fe200078fdaff */
[----:B------:R-:W-:Y:S01]  /*7ea0*/  STS [R96+0x600], R73 ;  /* 0x0006004960007388 */ /* 0x000fe20000000800 */
[----:B-1----:R-:W-:-:S02]  /*7eb0*/  LEA R4, R159, R38, 0x2 ;  /* 0x000000269f047211 */ /* 0x002fc400078e10ff */
[-C--:B------:R-:W-:Y:S01]  /*7ec0*/  LEA.HI.SX32 R165, R152, R133.reuse, 0x1b ;  /* 0x0000008598a57211 */ /* 0x080fe200078fdaff */
[----:B------:R-:W-:Y:S01]  /*7ed0*/  STS [R151+0x680], R76 ;  /* 0x0006804c97007388 */ /* 0x000fe20000000800 */
[-C--:B------:R-:W-:Y:S02]  /*7ee0*/  LEA R161, R161, R38.reuse, 0x2 ;  /* 0x00000026a1a17211 */ /* 0x080fe400078e10ff */
[----:B------:R-:W-:Y:S01]  /*7ef0*/  IADD3 R156, R133, 0x2c0, RZ ;  /* 0x000002c0859c7810 */ /* 0x000fe20007ffe0ff */
[----:B------:R-:W-:Y:S01]  /*7f00*/  STS [R78+0x700], R65 ;  /* 0x000700414e007388 */ /* 0x000fe20000000800 */
[----:B------:R-:W-:Y:S02]  /*7f10*/  LEA.HI.SX32 R167, R154, R133, 0x1b ;  /* 0x000000859aa77211 */ /* 0x000fe400078fdaff */
[-C--:B0-----:R-:W-:Y:S01]  /*7f20*/  LEA R74, R163, R38.reuse, 0x2 ;  /* 0x00000026a34a7211 */ /* 0x081fe200078e10ff */
[----:B------:R-:W-:Y:S01]  /*7f30*/  STS [R155+0x780], R70 ;  /* 0x000780469b007388 */ /* 0x000fe20000000800 */
[----:B------:R-:W-:-:S03]  /*7f40*/  LEA R165, R165, R38, 0x2 ;  /* 0x00000026a5a57211 */ /* 0x000fc600078e10ff */
[----:B------:R-:W-:Y:S01]  /*7f50*/  STS [R157+0x800], R72 ;  /* 0x000800489d007388 */ /* 0x000fe20000000800 */
[----:B------:R-:W-:Y:S02]  /*7f60*/  LEA.HI.SX32 R169, R156, R133, 0x1b ;  /* 0x000000859ca97211 */ /* 0x000fe400078fdaff */
[-C--:B------:R-:W-:Y:S01]  /*7f70*/  LEA R167, R167, R38.reuse, 0x2 ;  /* 0x00000026a7a77211 */ /* 0x080fe200078e10ff */
[----:B------:R0:W-:Y:S04]  /*7f80*/  STS [R4+0x880], R71 ;  /* 0x0008804704007388 */ /* 0x0001e80000000800 */
[----:B------:R1:W-:Y:S04]  /*7f90*/  STS [R161+0x900], R62 ;  /* 0x0009003ea1007388 */ /* 0x0003e80000000800 */
[----:B------:R-:W-:Y:S01]  /*7fa0*/  STS [R74+0x980], R61 ;  /* 0x0009803d4a007388 */ /* 0x000fe20000000800 */
[----:B0-----:R-:W-:-:S02]  /*7fb0*/  LEA R4, R169, R38, 0x2 ;  /* 0x00000026a9047211 */ /* 0x001fc400078e10ff */
[----:B-1----:R-:W-:Y:S01]  /*7fc0*/  MOV R62, UR59 ;  /* 0x0000003b003e7c02 */ /* 0x002fe20008000f00 */
[----:B------:R-:W-:Y:S04]  /*7fd0*/  STS [R165+0xa00], R60 ;  /* 0x000a003ca5007388 */ /* 0x000fe80000000800 */
[----:B------:R0:W-:Y:S01]  /*7fe0*/  STS [R167+0xa80], R8 ;  /* 0x000a8008a7007388 */ /* 0x0001e20000000800 */
[----:B------:R-:W-:-:S03]  /*7ff0*/  FMUL.FTZ R3, R44, UR60 ;  /* 0x0000003c2c037c20 */ /* 0x000fc60008410000 */
[----:B------:R1:W-:Y:S01]  /*8000*/  STS [R4+0xb00], R9 ;  /* 0x000b000904007388 */ /* 0x0003e20000000800 */
[----:B0-----:R-:W-:-:S04]  /*8010*/  FMUL.FTZ R8, R62, 1.4426950216293334961 ;  /* 0x3fb8aa3b3e087820 */ /* 0x001fc80000410000 */
[----:B-1----:R-:W-:Y:S01]  /*8020*/  FMUL.FTZ R9, R8, R54 ;  /* 0x0000003608097220 */ /* 0x002fe20000410000 */
[----:B------:R-:W-:Y:S01]  /*8030*/  IADD3 R158, R133, 0x2e0, RZ ;  /* 0x000002e0859e7810 */ /* 0x000fe20007ffe0ff */
[----:B------:R-:W-:Y:S01]  /*8040*/  FMUL.RZ R95, R3, 0.15915493667125701904 ;  /* 0x3e22f983035f7820 */ /* 0x000fe2000040c000 */
[----:B------:R-:W-:Y:S01]  /*8050*/  IADD3 R160, R133, 0x300, RZ ;  /* 0x0000030085a07810 */ /* 0x000fe20007ffe0ff */
[----:B------:R-:W-:Y:S01]  /*8060*/  FMUL.FTZ R3, R43, UR60 ;  /* 0x0000003c2b037c20 */ /* 0x000fe20008410000 */
[----:B------:R-:W-:Y:S01]  /*8070*/  UIMAD.WIDE.U32 UR56, UR6, UR44, UR56 ;  /* 0x0000002c063872a5 */ /* 0x000fe2000f8e0038 */
[C---:B------:R-:W-:Y:S01]  /*8080*/  IADD3 R162, R133.reuse, 0x320, RZ ;  /* 0x0000032085a27810 */ /* 0x040fe20007ffe0ff */
[----:B------:R-:W-:Y:S01]  /*8090*/  UIMAD UR58, UR6, UR45, UR58 ;  /* 0x0000002d063a72a4 */ /* 0x000fe2000f8e023a */
[----:B------:R-:W0:Y:S01]  /*80a0*/  MUFU.EX2 R9, R9 ;  /* 0x0000000900097308 */ /* 0x000e220000000800 */
[----:B------:R-:W-:Y:S01]  /*80b0*/  IADD3 R164, R133, 0x340, RZ ;  /* 0x0000034085a47810 */ /* 0x000fe20007ffe0ff */
[----:B------:R-:W-:Y:S01]  /*80c0*/  FMUL.FTZ R101, R45, UR60 ;  /* 0x0000003c2d657c20 */ /* 0x000fe20008410000 */
[----:B------:R-:W-:Y:S01]  /*80d0*/  IADD3 R166, R133, 0x360, RZ ;  /* 0x0000036085a67810 */ /* 0x000fe20007ffe0ff */
[----:B------:R-:W-:Y:S01]  /*80e0*/  FMUL.RZ R79, R3, 0.15915493667125701904 ;  /* 0x3e22f983034f7820 */ /* 0x000fe2000040c000 */
[-C--:B------:R-:W-:Y:S01]  /*80f0*/  LEA.HI.SX32 R171, R158, R133.reuse, 0x1b ;  /* 0x000000859eab7211 */ /* 0x080fe200078fdaff */
[----:B------:R-:W-:Y:S01]  /*8100*/  ULEA UR46, UP0, UR56, UR46, 0x3 ;  /* 0x0000002e382e7291 */ /* 0x000fe2000f80183f */
[C---:B------:R-:W-:Y:S01]  /*8110*/  IADD3 R168, R133.reuse, 0x380, RZ ;  /* 0x0000038085a87810 */ /* 0x040fe20007ffe0ff */
[----:B------:R-:W-:Y:S01]  /*8120*/  UIADD3 UR57, UR57, UR58, URZ ;  /* 0x0000003a39397290 */ /* 0x000fe2000fffe03f */
[----:B------:R-:W-:Y:S01]  /*8130*/  LEA.HI.SX32 R173, R160, R133, 0x1b ;  /* 0x00000085a0ad7211 */ /* 0x000fe200078fdaff */
[----:B------:R-:W-:Y:S01]  /*8140*/  FMUL.FTZ R3, R42, UR60 ;  /* 0x0000003c2a037c20 */ /* 0x000fe20008410000 */
[----:B------:R-:W-:-:S02]  /*8150*/  IADD3 R170, R133, 0x3a0, RZ ;  /* 0x000003a085aa7810 */ /* 0x000fc40007ffe0ff */
[-C--:B------:R-:W-:Y:S01]  /*8160*/  LEA.HI.SX32 R175, R162, R133.reuse, 0x1b ;  /* 0x00000085a2af7211 */ /* 0x080fe200078fdaff */
[----:B------:R-:W-:Y:S01]  /*8170*/  FMUL.RZ R101, R101, 0.15915493667125701904 ;  /* 0x3e22f98365657820 */ /* 0x000fe2000040c000 */
[C---:B------:R-:W-:Y:S02]  /*8180*/  IADD3 R172, R133.reuse, 0x3c0, RZ ;  /* 0x000003c085ac7810 */ /* 0x040fe40007ffe0ff */
[-C--:B------:R-:W-:Y:S01]  /*8190*/  LEA.HI.SX32 R177, R164, R133.reuse, 0x1b ;  /* 0x00000085a4b17211 */ /* 0x080fe200078fdaff */
[----:B------:R-:W-:Y:S01]  /*81a0*/  ULEA.HI.X UR47, UR56, UR47, UR57, 0x3, UP0 ;  /* 0x0000002f382f7291 */ /* 0x000fe200080f1c39 */
[----:B------:R-:W-:Y:S02]  /*81b0*/  IADD3 R174, R133, 0x3e0, RZ ;  /* 0x000003e085ae7810 */ /* 0x000fe40007ffe0ff */
[-C--:B------:R-:W-:Y:S02]  /*81c0*/  LEA.HI.SX32 R179, R166, R133.reuse, 0x1b ;  /* 0x00000085a6b37211 */ /* 0x080fe400078fdaff */
[-C--:B------:R-:W-:Y:S01]  /*81d0*/  LEA R171, R171, R38.reuse, 0x2 ;  /* 0x00000026abab7211 */ /* 0x080fe200078e10ff */
[----:B------:R-:W-:Y:S01]  /*81e0*/  FMUL.RZ R3, R3, 0.15915493667125701904 ;  /* 0x3e22f98303037820 */ /* 0x000fe2000040c000 */
[----:B------:R-:W-:Y:S01]  /*81f0*/  LEA.HI.SX32 R181, R168, R133, 0x1b ;  /* 0x00000085a8b57211 */ /* 0x000fe200078fdaff */
[----:B------:R-:W-:Y:S01]  /*8200*/  FMUL.FTZ R2, R41, UR60 ;  /* 0x0000003c29027c20 */ /* 0x000fe20008410000 */
[----:B------:R-:W-:-:S02]  /*8210*/  LEA R60, R173, R38, 0x2 ;  /* 0x00000026ad3c7211 */ /* 0x000fc400078e10ff */
[----:B------:R-:W-:Y:S02]  /*8220*/  LEA.HI.SX32 R131, R170, R133, 0x1b ;  /* 0x00000085aa837211 */ /* 0x000fe400078fdaff */
[-C--:B------:R-:W-:Y:S02]  /*8230*/  LEA R175, R175, R38.reuse, 0x2 ;  /* 0x00000026afaf7211 */ /* 0x080fe400078e10ff */
[----:B------:R-:W-:Y:S02]  /*8240*/  LEA R5, R92, R5, 0x5 ;  /* 0x000000055c057211 */ /* 0x000fe400078e28ff */
[-C--:B------:R-:W-:Y:S02]  /*8250*/  LEA.HI.SX32 R129, R172, R133.reuse, 0x1b ;  /* 0x00000085ac817211 */ /* 0x080fe400078fdaff */
[-C--:B------:R-:W-:Y:S01]  /*8260*/  LEA R62, R177, R38.reuse, 0x2 ;  /* 0x00000026b13e7211 */ /* 0x080fe200078e10ff */
[----:B------:R-:W1:Y:S01]  /*8270*/  MUFU.SIN R108, R101 ;  /* 0x00000065006c7308 */ /* 0x000e620000000400 */
[----:B------:R-:W-:Y:S01]  /*8280*/  LEA.HI.SX32 R133, R174, R133, 0x1b ;  /* 0x00000085ae857211 */ /* 0x000fe200078fdaff */
[----:B------:R-:W-:Y:S01]  /*8290*/  STS [R171+0xb80], R64 ;  /* 0x000b8040ab007388 */ /* 0x000fe20000000800 */
[-C--:B------:R-:W-:Y:S01]  /*82a0*/  LEA R179, R179, R38.reuse, 0x2 ;  /* 0x00000026b3b37211 */ /* 0x080fe200078e10ff */
[----:B------:R-:W-:Y:S01]  /*82b0*/  FMUL.RZ R61, R2, 0.15915493667125701904 ;  /* 0x3e22f983023d7820 */ /* 0x000fe2000040c000 */
[-C--:B------:R-:W-:Y:S01]  /*82c0*/  LEA R181, R181, R38.reuse, 0x2 ;  /* 0x00000026b5b57211 */ /* 0x080fe200078e10ff */
[----:B------:R2:W-:Y:S01]  /*82d0*/  STS [R60+0xc00], R63 ;  /* 0x000c003f3c007388 */ /* 0x0005e20000000800 */
[----:B------:R-:W-:Y:S01]  /*82e0*/  LEA R4, R131, R38, 0x2 ;  /* 0x0000002683047211 */ /* 0x000fe200078e10ff */
[----:B------:R-:W3:Y:S01]  /*82f0*/  MUFU.COS R109, R101 ;  /* 0x00000065006d7308 */ /* 0x000ee20000000000 */
[----:B------:R-:W-:Y:S01]  /*8300*/  LEA.HI.SX32 R5, R5, R5, 0x1b ;  /* 0x0000000505057211 */ /* 0x000fe200078fdaff */
[----:B------:R4:W-:Y:S01]  /*8310*/  STS [R175+0xc80], R0 ;  /* 0x000c8000af007388 */ /* 0x0009e20000000800 */
[----:B------:R-:W-:-:S02]  /*8320*/  MOV R2, UR46 ;  /* 0x0000002e00027c02 */ /* 0x000fc40008000f00 */
[-C--:B------:R-:W-:Y:S01]  /*8330*/  LEA R129, R129, R38.reuse, 0x2 ;  /* 0x0000002681817211 */ /* 0x080fe200078e10ff */
[----:B------:R-:W-:Y:S02]  /*8340*/  STS [R62+0xd00], R7 ;  /* 0x000d00073e007388 */ /* 0x000fe40000000800 */
[----:B------:R-:W1:Y:S01]  /*8350*/  MUFU.SIN R100, R3 ;  /* 0x0000000300647308 */ /* 0x000e620000000400 */
[-C--:B--2---:R-:W-:Y:S01]  /*8360*/  LEA R60, R133, R38.reuse, 0x2 ;  /* 0x00000026853c7211 */ /* 0x084fe200078e10ff */
[----:B------:R2:W-:Y:S01]  /*8370*/  STS [R179+0xd80], R6 ;  /* 0x000d8006b3007388 */ /* 0x0005e20000000800 */
[----:B------:R-:W-:-:S05]  /*8380*/  LEA R5, R5, R38, 0x2 ;  /* 0x0000002605057211 */ /* 0x000fca00078e10ff */
[----:B------:R3:W1:Y:S01]  /*8390*/  MUFU.COS R101, R3 ;  /* 0x0000000300657308 */ /* 0x0006620000000000 */
[----:B------:R-:W-:Y:S01]  /*83a0*/  STS [R181+0xe00], R66 ;  /* 0x000e0042b5007388 */ /* 0x000fe20000000800 */
[C---:B0-----:R-:W-:Y:S01]  /*83b0*/  FMUL.FTZ R126, R9.reuse, R126 ;  /* 0x0000007e097e7220 */ /* 0x041fe20000410000 */
[----:B------:R-:W-:Y:S01]  /*83c0*/  FMUL.FTZ R127, R9, R127 ;  /* 0x0000007f097f7220 */ /* 0x000fe20000410000 */
[----:B----4-:R-:W-:Y:S01]  /*83d0*/  LEA R0, R107, R38, 0x3 ;  /* 0x000000266b007211 */ /* 0x010fe200078e18ff */
[----:B------:R0:W-:Y:S01]  /*83e0*/  STS [R4+0xe80], R69 ;  /* 0x000e804504007388 */ /* 0x0001e20000000800 */
[----:B---3--:R-:W-:-:S03]  /*83f0*/  MOV R3, UR47 ;  /* 0x0000002f00037c02 */ /* 0x008fc60008000f00 */
[----:B------:R3:W-:Y:S04]  /*8400*/  STS [R129+0xf00], R68 ;  /* 0x000f004481007388 */ /* 0x0007e80000000800 */
[----:B------:R3:W-:Y:S04]  /*8410*/  STS [R60+0xf80], R67 ;  /* 0x000f80433c007388 */ /* 0x0007e80000000800 */
[----:B------:R-:W5:Y:S01]  /*8420*/  LDG.E.64 R2, desc[UR20][R2.64] ;  /* 0x0000001402027981 */ /* 0x000f62000c1e1b00 */
[----:B------:R-:W-:-:S03]  /*8430*/  NOP ;  /* 0x0000000000007918 */ /* 0x000fc60000000000 */
[----:B------:R3:W4:Y:S04]  /*8440*/  LDS R159, [R5] ;  /* 0x00000000059f7984 */ /* 0x0007280000000800 */
        /* <DEDUP_REMOVED lines=31> */
[----:B------:R3:W-:Y:S01]  /*8640*/  STS.64 [R0+0x9880], R126 ;  /* 0x0098807e00007388 */ /* 0x0007e20000000a00 */
[C---:B------:R-:W-:Y:S01]  /*8650*/  ISETP.NE.AND P1, PT, R93.reuse, 0x7f, PT ;  /* 0x0000007f5d00780c */ /* 0x040fe20003f25270 */
[----:B------:R-:W0:Y:S08]  /*8660*/  MUFU.SIN R116, R111 ;  /* 0x0000006f00747308 */ /* 0x000e300000000400 */
[----:B------:R-:W0:Y:S08]  /*8670*/  MUFU.COS R117, R111 ;  /* 0x0000006f00757308 */ /* 0x000e300000000000 */
[----:B------:R-:W0:Y:S08]  /*8680*/  MUFU.SIN R110, R106 ;  /* 0x0000006a006e7308 */ /* 0x000e300000000400 */
[----:B------:R2:W0:Y:S02]  /*8690*/  MUFU.COS R111, R106 ;  /* 0x0000006a006f7308 */ /* 0x0004240000000000 */
[----:B--2---:R-:W-:Y:S01]  /*86a0*/  @P1 LEA R106, R93, R38, 0x3 ;  /* 0x000000265d6a1211 */ /* 0x004fe200078e18ff */
[----:B------:R-:W-:Y:S01]  /*86b0*/  BAR.SYNC.DEFER_BLOCKING 0x0 ;  /* 0x0000000000007b1d */ /* 0x000fe20000010000 */
[C---:B------:R-:W-:Y:S01]  /*86c0*/  FMUL.FTZ R63, R8.reuse, R52 ;  /* 0x00000034083f7220 */ /* 0x040fe20000410000 */
[----:B------:R-:W-:-:S04]  /*86d0*/  FMUL.FTZ R6, R8, R51 ;  /* 0x0000003308067220 */ /* 0x000fc80000410000 */
[----:B------:R-:W2:Y:S01]  /*86e0*/  MUFU.SIN R98, R61 ;  /* 0x0000003d00627308 */ /* 0x000ea20000000400 */
[----:B------:R-:W0:Y:S07]  /*86f0*/  @P1 LDS.64 R106, [R106+0xa888] ;  /* 0x00a888006a6a1984 */ /* 0x000e2e0000000a00 */
[----:B------:R1:W0:Y:S02]  /*8700*/  MUFU.COS R99, R61 ;  /* 0x0000003d00637308 */ /* 0x0002240000000000 */
[----:B-1----:R-:W-:-:S06]  /*8710*/  FMUL.FTZ R61, R8, R53 ;  /* 0x00000035083d7220 */ /* 0x002fcc0000410000 */
[----:B------:R3:W1:Y:S08]  /*8720*/  MUFU.SIN R104, R95 ;  /* 0x0000005f00687308 */ /* 0x0006700000000400 */
[----:B------:R3:W0:Y:S08]  /*8730*/  MUFU.COS R105, R95 ;  /* 0x0000005f00697308 */ /* 0x0006300000000000 */
[----:B------:R3:W0:Y:S08]  /*8740*/  MUFU.SIN R102, R79 ;  /* 0x0000004f00667308 */ /* 0x0006300000000400 */
[----:B------:R3:W0:Y:S08]  /*8750*/  MUFU.COS R103, R79 ;  /* 0x0000004f00677308 */ /* 0x0006300000000000 */
[----:B------:R-:W0:Y:S08]  /*8760*/  MUFU.EX2 R61, R61 ;  /* 0x0000003d003d7308 */ /* 0x000e300000000800 */
[----:B------:R-:W1:Y:S08]  /*8770*/  MUFU.EX2 R63, R63 ;  /* 0x0000003f003f7308 */ /* 0x000e700000000800 */
[----:B------:R-:W1:Y:S01]  /*8780*/  MUFU.EX2 R6, R6 ;  /* 0x0000000600067308 */ /* 0x000e620000000800 */
[----:B------:R-:W-:Y:S01]  /*8790*/  BSSY B0, `(.L_x_1266) ;  /* 0x000000f000007945 */ /* 0x000fe20003800000 */
[----:B0-----:R-:W-:-:S03]  /*87a0*/  FMUL.FTZ R4, R8, R50 ;  /* 0x0000003208047220 */ /* 0x001fc60000410000 */
[----:B--234-:R-:W-:Y:S05]  /*87b0*/  @P1 BRA `(.L_x_1267) ;  /* 0x0000000000301947 */ /* 0x01cfea0003800000 */
        /* <DEDUP_REMOVED lines=12> */
.L_x_1267:
[----:B------:R-:W-:Y:S05]  /*8880*/  BSYNC B0 ;  /* 0x0000000000007941 */ /* 0x000fea0003800000 */
.L_x_1266:
[----:B------:R-:W3:Y:S04]  /*8890*/  LDL R70, [R1+0xc] ;  /* 0x00000c0001467983 */ /* 0x000ee80000100800 */
[----:B------:R-:W4:Y:S04]  /*88a0*/  LDL R68, [R1+0x4] ;  /* 0x0000040001447983 */ /* 0x000f280000100800 */
[----:B------:R-:W2:Y:S04]  /*88b0*/  LDL R69, [R1+0x8] ;  /* 0x0000080001457983 */ /* 0x000ea80000100800 */
[----:B------:R-:W2:Y:S01]  /*88c0*/  LDL R67, [R1] ;  /* 0x0000000001437983 */ /* 0x000ea20000100800 */
[----:B------:R-:W-:-:S06]  /*88d0*/  UISETP.GE.AND UP0, UPT, UR16, 0x2, UPT ;  /* 0x000000021000788c */ /* 0x000fcc000bf06270 */
[----:B------:R-:W-:-:S04]  /*88e0*/  PLOP3.LUT P1, PT, PT, PT, UP0, 0x80, 0x0 ;  /* 0x000000000000781c */ /* 0x000fc80003f2f008 */
[----:B------:R-:W-:Y:S01]  /*88f0*/  ISETP.NE.OR P1, PT, R246, RZ, !P1 ;  /* 0x000000fff600720c */ /* 0x000fe20004f25670 */
[C---:B------:R-:W-:Y:S01]  /*8900*/  FMUL.FTZ R0, R8.reuse, R49 ;  /* 0x0000003108007220 */ /* 0x040fe20000410000 */
[C---:B------:R-:W-:Y:S01]  /*8910*/  FMUL.FTZ R7, R8.reuse, R47 ;  /* 0x0000002f08077220 */ /* 0x040fe20000410000 */
[----:B0-----:R-:W-:-:S04]  /*8920*/  FMUL.FTZ R5, R8, R48 ;  /* 0x0000003008057220 */ /* 0x001fc80000410000 */
[----:B------:R-:W0:Y:S06]  /*8930*/  MUFU.EX2 R0, R0 ;  /* 0x0000000000007308 */ /* 0x000e2c0000000800 */
[----:B------:R-:W0:Y:S02]  /*8940*/  @!P1 LDC R65, c[0x0][0x21c] ;  /* 0x00008700ff419b82 */ /* 0x000e240000000800 */
[----:B------:R-:W0:Y:S01]  /*8950*/  MUFU.EX2 R7, R7 ;  /* 0x0000000700077308 */ /* 0x000e220000000800 */
[----:B------:R-:W-:Y:S01]  /*8960*/  FMUL.FTZ R9, R8, R46 ;  /* 0x0000002e08097220 */ /* 0x000fe20000410000 */
[----:B------:R-:W-:-:S06]  /*8970*/  FMUL.FTZ R124, R61, R124 ;  /* 0x0000007c3d7c7220 */ /* 0x000fcc0000410000 */
[----:B------:R-:W0:Y:S01]  /*8980*/  MUFU.EX2 R4, R4 ;  /* 0x0000000400047308 */ /* 0x000e220000000800 */
[----:B------:R-:W-:-:S07]  /*8990*/  FMUL.FTZ R62, R90, R54 ;  /* 0x000000365a3e7220 */ /* 0x000fce0000410000 */
[----:B------:R-:W0:Y:S01]  /*89a0*/  MUFU.EX2 R5, R5 ;  /* 0x0000000500057308 */ /* 0x000e220000000800 */
[----:B------:R-:W-:Y:S01]  /*89b0*/  FMUL.FTZ R125, R61, R125 ;  /* 0x0000007d3d7d7220 */ /* 0x000fe20000410000 */
[----:B------:R-:W-:Y:S01]  /*89c0*/  FMUL.FTZ R64, RZ, R124 ;  /* 0x0000007cff407220 */ /* 0x000fe20000410000 */
[----:B------:R-:W-:Y:S01]  /*89d0*/  MOV R60, UR16 ;  /* 0x00000010003c7c02 */ /* 0x000fe20008000f00 */
[C---:B-1----:R-:W-:Y:S01]  /*89e0*/  FMUL.FTZ R121, R6.reuse, R121 ;  /* 0x0000007906797220 */ /* 0x042fe20000410000 */
[----:B------:R-:W-:Y:S01]  /*89f0*/  FMUL.FTZ R120, R6, R120 ;  /* 0x0000007806787220 */ /* 0x000fe20000410000 */
[C---:B0-----:R-:W-:Y:S01]  /*8a00*/  FMUL.FTZ R117, R0.reuse, R117 ;  /* 0x0000007500757220 */ /* 0x041fe20000410000 */
[----:B------:R-:W-:Y:S01]  /*8a10*/  FMUL.FTZ R116, R0, R116 ;  /* 0x0000007400747220 */ /* 0x000fe20000410000 */
[----:B------:R-:W0:Y:S01]  /*8a20*/  MUFU.EX2 R9, R9 ;  /* 0x0000000900097308 */ /* 0x000e220000000800 */
[----:B------:R-:W-:Y:S01]  /*8a30*/  FMUL.FTZ R6, R8, R45 ;  /* 0x0000002d08067220 */ /* 0x000fe20000410000 */
[-C--:B------:R-:W-:Y:S01]  /*8a40*/  FMUL.FTZ R0, R124, R62.reuse ;  /* 0x0000003e7c007220 */ /* 0x080fe20000410000 */
[----:B------:R-:W-:Y:S01]  /*8a50*/  HFMA2.MMA R66, -RZ, RZ, 0, 9.5367431640625e-07 ;  /* 0x00000010ff427435 */ /* 0x000fe200000001ff */
[----:B------:R-:W-:Y:S01]  /*8a60*/  FFMA.FTZ R64, R125, R62, -R64 ;  /* 0x0000003e7d407223 */ /* 0x000fe20000010840 */
[----:B------:R-:W-:Y:S01]  /*8a70*/  @!P1 IADD3 R60, R60, -0x2, RZ ;  /* 0xfffffffe3c3c9810 */ /* 0x000fe20007ffe0ff */
[C---:B------:R-:W-:Y:S01]  /*8a80*/  FMUL.FTZ R113, R7.reuse, R113 ;  /* 0x0000007107717220 */ /* 0x040fe20000410000 */
[----:B------:R-:W-:Y:S01]  /*8a90*/  FMUL.FTZ R112, R7, R112 ;  /* 0x0000007007707220 */ /* 0x000fe20000410000 */
[----:B------:R-:W-:Y:S01]  /*8aa0*/  FFMA.FTZ R7, RZ, R125, R0 ;  /* 0x0000007dff077223 */ /* 0x000fe20000010000 */
[----:B------:R-:W-:Y:S01]  /*8ab0*/  FMUL.FTZ R122, R63, R122 ;  /* 0x0000007a3f7a7220 */ /* 0x000fe20000410000 */
[C---:B------:R-:W-:Y:S01]  /*8ac0*/  FMUL.FTZ R119, R4.reuse, R119 ;  /* 0x0000007704777220 */ /* 0x040fe20000410000 */
[----:B------:R-:W-:Y:S01]  /*8ad0*/  FMUL.FTZ R118, R4, R118 ;  /* 0x0000007604767220 */ /* 0x000fe20000410000 */
[----:B------:R-:W-:Y:S01]  /*8ae0*/  FFMA.FTZ R64, R89, R53, R64 ;  /* 0x0000003559407223 */ /* 0x000fe20000010040 */
[----:B------:R-:W1:Y:S01]  /*8af0*/  MUFU.EX2 R6, R6 ;  /* 0x0000000600067308 */ /* 0x000e620000000800 */
[----:B------:R-:W-:Y:S01]  /*8b00*/  FMUL.FTZ R4, R8, R44 ;  /* 0x0000002c08047220 */ /* 0x000fe20000410000 */
[C---:B------:R-:W-:Y:S01]  /*8b10*/  FMUL.FTZ R115, R5.reuse, R115 ;  /* 0x0000007305737220 */ /* 0x040fe20000410000 */
[----:B------:R-:W-:Y:S01]  /*8b20*/  FMUL.FTZ R114, R5, R114 ;  /* 0x0000007205727220 */ /* 0x000fe20000410000 */
[----:B------:R-:W-:-:S02]  /*8b30*/  @!P1 IMAD R5, R60, R65, UR6 ;  /* 0x000000063c059e24 */ /* 0x000fc4000f8e0241 */
[----:B------:R-:W-:Y:S01]  /*8b40*/  FMUL.FTZ R123, R63, R123 ;  /* 0x0000007b3f7b7220 */ /* 0x000fe20000410000 */
[----:B------:R-:W-:Y:S01]  /*8b50*/  FADD.FTZ R62, RZ, R7 ;  /* 0x00000007ff3e7221 */ /* 0x000fe20000010000 */
[----:B------:R-:W-:Y:S01]  /*8b60*/  FMUL.FTZ R63, R122, R64 ;  /* 0x000000407a3f7220 */ /* 0x000fe20000410000 */
[----:B------:R0:W1:Y:S01]  /*8b70*/  MUFU.EX2 R60, R4 ;  /* 0x00000004003c7308 */ /* 0x0000620000000800 */
[----:B------:R-:W-:Y:S01]  /*8b80*/  HFMA2.MMA R72, -RZ, RZ, 1.875, 0 ;  /* 0x3f800000ff487435 */ /* 0x000fe200000001ff */
[----:B------:R-:W-:Y:S01]  /*8b90*/  FMUL.FTZ R7, R8, R41 ;  /* 0x0000002908077220 */ /* 0x000fe20000410000 */
[----:B------:R-:W-:Y:S01]  /*8ba0*/  FFMA.FTZ R63, R123, R62, R63 ;  /* 0x0000003e7b3f7223 */ /* 0x000fe2000001003f */
[----:B------:R-:W-:Y:S02]  /*8bb0*/  MOV R73, RZ ;  /* 0x000000ff00497202 */ /* 0x000fe40000000f00 */
[----:B------:R-:W-:Y:S01]  /*8bc0*/  CS2R R74, SRZ ;  /* 0x00000000004a7805 */ /* 0x000fe2000001ff00 */
[----:B0-----:R-:W-:-:S04]  /*8bd0*/  @!P1 IMAD.WIDE R4, R5, R66, UR22 ;  /* 0x0000001605049e25 */ /* 0x001fc8000f8e0242 */
[----:B------:R-:W-:Y:S01]  /*8be0*/  FMUL.FTZ R66, R122, R62 ;  /* 0x0000003e7a427220 */ /* 0x000fe20000410000 */
[C---:B------:R-:W-:Y:S01]  /*8bf0*/  FMUL.FTZ R111, R9.reuse, R111 ;  /* 0x0000006f096f7220 */ /* 0x040fe20000410000 */
[----:B------:R-:W-:Y:S01]  /*8c00*/  FMUL.FTZ R110, R9, R110 ;  /* 0x0000006e096e7220 */ /* 0x000fe20000410000 */
[----:B------:R-:W-:Y:S01]  /*8c10*/  FADD.FTZ R63, RZ, R63 ;  /* 0x0000003fff3f7221 */ /* 0x000fe20000010000 */
[----:B------:R-:W-:Y:S01]  /*8c20*/  FFMA.FTZ R9, R123, R64, -R66 ;  /* 0x000000407b097223 */ /* 0x000fe20000010842 */
[----:B------:R-:W0:Y:S01]  /*8c30*/  MUFU.EX2 R7, R7 ;  /* 0x0000000700077308 */ /* 0x000e220000000800 */
[----:B------:R0:W5:Y:S01]  /*8c40*/  @!P1 LDG.E.128 R72, desc[UR20][R4.64] ;  /* 0x0000001404489981 */ /* 0x000162000c1e1d00 */
[----:B------:R-:W-:Y:S01]  /*8c50*/  FMUL.FTZ R0, R8, R42 ;  /* 0x0000002a08007220 */ /* 0x000fe20000410000 */
[----:B------:R-:W-:Y:S01]  /*8c60*/  FFMA.FTZ R9, R88, R52, R9 ;  /* 0x0000003458097223 */ /* 0x000fe20000010009 */
[C---:B-1----:R-:W-:Y:S01]  /*8c70*/  FMUL.FTZ R109, R6.reuse, R109 ;  /* 0x0000006d066d7220 */ /* 0x042fe20000410000 */
[----:B------:R-:W-:-:S02]  /*8c80*/  FMUL.FTZ R108, R6, R108 ;  /* 0x0000006c066c7220 */ /* 0x000fc40000410000 */
[C---:B------:R-:W-:Y:S01]  /*8c90*/  FMUL.FTZ R6, R120.reuse, R9 ;  /* 0x0000000978067220 */ /* 0x040fe20000410000 */
[----:B0-----:R-:W-:Y:S01]  /*8ca0*/  FMUL.FTZ R4, R120, R63 ;  /* 0x0000003f78047220 */ /* 0x001fe20000410000 */
[----:B------:R-:W0:Y:S03]  /*8cb0*/  MUFU.EX2 R0, R0 ;  /* 0x0000000000007308 */ /* 0x000e260000000800 */
[C---:B------:R-:W-:Y:S01]  /*8cc0*/  FFMA.FTZ R4, R121.reuse, R9, -R4 ;  /* 0x0000000979047223 */ /* 0x040fe20000010804 */
[----:B------:R-:W-:-:S03]  /*8cd0*/  FFMA.FTZ R6, R121, R63, R6 ;  /* 0x0000003f79067223 */ /* 0x000fc60000010006 */
[----:B------:R-:W-:Y:S01]  /*8ce0*/  FFMA.FTZ R4, R87, R51, R4 ;  /* 0x0000003357047223 */ /* 0x000fe20000010004 */
[C---:B------:R-:W-:Y:S01]  /*8cf0*/  FMUL.FTZ R105, R60.reuse, R105 ;  /* 0x000000693c697220 */ /* 0x040fe20000410000 */
[----:B------:R-:W-:Y:S01]  /*8d00*/  FMUL.FTZ R104, R60, R104 ;  /* 0x000000683c687220 */ /* 0x000fe20000410000 */
[----:B------:R-:W-:Y:S01]  /*8d10*/  FADD.FTZ R6, RZ, R6 ;  /* 0x00000006ff067221 */ /* 0x000fe20000010000 */
[C---:B------:R-:W-:Y:S01]  /*8d20*/  FMUL.FTZ R60, R118.reuse, R4 ;  /* 0x00000004763c7220 */ /* 0x040fe20000410000 */
[C---:B------:R-:W-:Y:S01]  /*8d30*/  FMUL.FTZ R99, R7.reuse, R99 ;  /* 0x0000006307637220 */ /* 0x040fe20000410000 */
[----:B------:R-:W-:Y:S01]  /*8d40*/  FMUL.FTZ R98, R7, R98 ;  /* 0x0000006207627220 */ /* 0x000fe20000410000 */
[-C--:B------:R-:W-:Y:S01]  /*8d50*/  FMUL.FTZ R7, R118, R6.reuse ;  /* 0x0000000676077220 */ /* 0x080fe20000410000 */
[----:B------:R-:W-:Y:S01]  /*8d60*/  FFMA.FTZ R60, R119, R6, R60 ;  /* 0x00000006773c7223 */ /* 0x000fe2000001003c */
[----:B------:R-:W-:Y:S02]  /*8d70*/  FMUL.FTZ R5, R127, R124 ;  /* 0x0000007c7f057220 */ /* 0x000fe40000410000 */
[----:B------:R-:W-:Y:S01]  /*8d80*/  FFMA.FTZ R7, R119, R4, -R7 ;  /* 0x0000000477077223 */ /* 0x000fe20000010807 */
[----:B------:R-:W-:Y:S01]  /*8d90*/  FADD.FTZ R60, RZ, R60 ;  /* 0x0000003cff3c7221 */ /* 0x000fe20000010000 */
[C---:B0-----:R-:W-:Y:S01]  /*8da0*/  FMUL.FTZ R101, R0.reuse, R101 ;  /* 0x0000006500657220 */ /* 0x041fe20000410000 */
[----:B------:R-:W-:Y:S01]  /*8db0*/  FMUL.FTZ R100, R0, R100 ;  /* 0x0000006400647220 */ /* 0x000fe20000410000 */
[----:B------:R-:W-:Y:S01]  /*8dc0*/  FFMA.FTZ R7, R86, R50, R7 ;  /* 0x0000003256077223 */ /* 0x000fe20000010007 */
[C---:B------:R-:W-:Y:S01]  /*8dd0*/  FMUL.FTZ R0, R126.reuse, R124 ;  /* 0x0000007c7e007220 */ /* 0x040fe20000410000 */
[----:B------:R-:W-:Y:S01]  /*8de0*/  FFMA.FTZ R5, R126, R125, -R5 ;  /* 0x0000007d7e057223 */ /* 0x000fe20000010805 */
[-C--:B------:R-:W-:Y:S01]  /*8df0*/  FMUL.FTZ R62, R116, R60.reuse ;  /* 0x0000003c743e7220 */ /* 0x080fe20000410000 */
[----:B------:R-:W-:Y:S01]  /*8e00*/  FMUL.FTZ R61, R8, R43 ;  /* 0x0000002b083d7220 */ /* 0x000fe20000410000 */
[----:B------:R-:W-:Y:S01]  /*8e10*/  FMUL.FTZ R9, R116, R7 ;  /* 0x0000000774097220 */ /* 0x000fe20000410000 */
[----:B------:R-:W-:Y:S01]  /*8e20*/  FFMA.FTZ R0, R127, R125, R0 ;  /* 0x0000007d7f007223 */ /* 0x000fe20000010000 */
[C---:B------:R-:W-:Y:S01]  /*8e30*/  FMUL.FTZ R6, R122.reuse, R5 ;  /* 0x000000057a067220 */ /* 0x040fe20000410000 */
[C---:B------:R-:W-:Y:S01]  /*8e40*/  FFMA.FTZ R62, R117.reuse, R7, -R62 ;  /* 0x00000007753e7223 */ /* 0x040fe2000001083e */
[----:B------:R-:W-:Y:S01]  /*8e50*/  FFMA.FTZ R9, R117, R60, R9 ;  /* 0x0000003c75097223 */ /* 0x000fe20000010009 */
[-C--:B------:R-:W-:Y:S01]  /*8e60*/  FMUL.FTZ R4, R122, R0.reuse ;  /* 0x000000007a047220 */ /* 0x080fe20000410000 */
[----:B------:R-:W-:Y:S01]  /*8e70*/  FFMA.FTZ R6, R123, R0, R6 ;  /* 0x000000007b067223 */ /* 0x000fe20000010006 */
[----:B------:R-:W-:Y:S01]  /*8e80*/  FFMA.FTZ R62, R85, R49, R62 ;  /* 0x00000031553e7223 */ /* 0x000fe2000001003e */
[----:B------:R-:W0:Y:S01]  /*8e90*/  MUFU.EX2 R61, R61 ;  /* 0x0000003d003d7308 */ /* 0x000e220000000800 */
[----:B------:R-:W-:Y:S01]  /*8ea0*/  FADD.FTZ R9, RZ, R9 ;  /* 0x00000009ff097221 */ /* 0x000fe20000010000 */
[----:B------:R-:W-:Y:S01]  /*8eb0*/  FFMA.FTZ R4, R123, R5, -R4 ;  /* 0x000000057b047223 */ /* 0x000fe20000010804 */
[----:B------:R-:W-:Y:S01]  /*8ec0*/  FMUL.FTZ R60, R120, R6 ;  /* 0x00000006783c7220 */ /* 0x000fe20000410000 */
[C---:B------:R-:W-:Y:S01]  /*8ed0*/  FMUL.FTZ R64, R114.reuse, R62 ;  /* 0x0000003e72407220 */ /* 0x040fe20000410000 */
[----:B------:R-:W-:-:S02]  /*8ee0*/  FMUL.FTZ R5, R114, R9 ;  /* 0x0000000972057220 */ /* 0x000fc40000410000 */
[-C--:B------:R-:W-:Y:S01]  /*8ef0*/  FFMA.FTZ R60, R121, R4.reuse, -R60 ;  /* 0x00000004793c7223 */ /* 0x080fe2000001083c */
[C---:B------:R-:W-:Y:S01]  /*8f00*/  FFMA.FTZ R64, R115.reuse, R9, R64 ;  /* 0x0000000973407223 */ /* 0x040fe20000010040 */
[----:B------:R-:W-:Y:S01]  /*8f10*/  FMUL.FTZ R4, R120, R4 ;  /* 0x0000000478047220 */ /* 0x000fe20000410000 */
[----:B------:R-:W-:Y:S01]  /*8f20*/  FFMA.FTZ R9, R115, R62, -R5 ;  /* 0x0000003e73097223 */ /* 0x000fe20000010805 */
[----:B------:R-:W-:Y:S01]  /*8f30*/  FMUL.FTZ R0, R40, UR60 ;  /* 0x0000003c28007c20 */ /* 0x000fe20008410000 */
[----:B------:R-:W-:Y:S01]  /*8f40*/  FADD.FTZ R64, RZ, R64 ;  /* 0x00000040ff407221 */ /* 0x000fe20000010000 */
[----:B------:R-:W-:Y:S01]  /*8f50*/  FFMA.FTZ R4, R121, R6, R4 ;  /* 0x0000000679047223 */ /* 0x000fe20000010004 */
[----:B------:R-:W-:Y:S01]  /*8f60*/  FFMA.FTZ R9, R84, R48, R9 ;  /* 0x0000003054097223 */ /* 0x000fe20000010009 */
[----:B------:R-:W-:Y:S01]  /*8f70*/  FMUL.RZ R97, R0, 0.15915493667125701904 ;  /* 0x3e22f98300617820 */ /* 0x000fe2000040c000 */
[----:B------:R-:W-:Y:S01]  /*8f80*/  FMUL.FTZ R6, R112, R64 ;  /* 0x0000004070067220 */ /* 0x000fe20000410000 */
[C---:B------:R-:W-:Y:S01]  /*8f90*/  FMUL.FTZ R7, R118.reuse, R4 ;  /* 0x0000000476077220 */ /* 0x040fe20000410000 */
[C---:B0-----:R-:W-:Y:S01]  /*8fa0*/  FMUL.FTZ R103, R61.reuse, R103 ;  /* 0x000000673d677220 */ /* 0x041fe20000410000 */
[----:B------:R-:W-:Y:S01]  /*8fb0*/  FMUL.FTZ R102, R61, R102 ;  /* 0x000000663d667220 */ /* 0x000fe20000410000 */
[-C--:B------:R-:W-:Y:S01]  /*8fc0*/  FMUL.FTZ R0, R118, R60.reuse ;  /* 0x0000003c76007220 */ /* 0x080fe20000410000 */
[-C--:B------:R-:W-:Y:S01]  /*8fd0*/  FMUL.FTZ R61, R112, R9.reuse ;  /* 0x00000009703d7220 */ /* 0x080fe20000410000 */
[----:B------:R-:W-:Y:S01]  /*8fe0*/  FFMA.FTZ R62, R113, R9, -R6 ;  /* 0x00000009713e7223 */ /* 0x000fe20000010806 */
[C---:B------:R-:W-:Y:S01]  /*8ff0*/  FFMA.FTZ R7, R119.reuse, R60, -R7 ;  /* 0x0000003c77077223 */ /* 0x040fe20000010807 */
[----:B------:R-:W-:Y:S01]  /*9000*/  FFMA.FTZ R4, R119, R4, R0 ;  /* 0x0000000477047223 */ /* 0x000fe20000010000 */
[----:B------:R-:W-:Y:S01]  /*9010*/  FFMA.FTZ R61, R113, R64, R61 ;  /* 0x00000040713d7223 */ /* 0x000fe2000001003d */
[----:B------:R-:W-:Y:S01]  /*9020*/  FFMA.FTZ R62, R83, R47, R62 ;  /* 0x0000002f533e7223 */ /* 0x000fe2000001003e */
[CC--:B------:R-:W-:Y:S01]  /*9030*/  FMUL.FTZ R60, R116.reuse, R7.reuse ;  /* 0x00000007743c7220 */ /* 0x0c0fe20000410000 */
[----:B------:R-:W-:Y:S01]  /*9040*/  FMUL.FTZ R0, R116, R4 ;  /* 0x0000000474007220 */ /* 0x000fe20000410000 */
[----:B------:R-:W-:Y:S01]  /*9050*/  FADD.FTZ R61, RZ, R61 ;  /* 0x0000003dff3d7221 */ /* 0x000fe20000010000 */
[C---:B------:R-:W-:Y:S01]  /*9060*/  FMUL.FTZ R64, R110.reuse, R62 ;  /* 0x0000003e6e407220 */ /* 0x040fe20000410000 */
[C---:B------:R-:W-:Y:S01]  /*9070*/  FFMA.FTZ R60, R117.reuse, R4, R60 ;  /* 0x00000004753c7223 */ /* 0x040fe2000001003c */
[----:B------:R-:W-:Y:S01]  /*9080*/  FFMA.FTZ R6, R117, R7, -R0 ;  /* 0x0000000775067223 */ /* 0x000fe20000010800 */
[-C--:B------:R-:W-:Y:S01]  /*9090*/  FMUL.FTZ R9, R110, R61.reuse ;  /* 0x0000003d6e097220 */ /* 0x080fe20000410000 */
[C---:B------:R-:W-:Y:S01]  /*90a0*/  FFMA.FTZ R64, R111.reuse, R61, R64 ;  /* 0x0000003d6f407223 */ /* 0x040fe20000010040 */
[----:B------:R-:W-:Y:S01]  /*90b0*/  FMUL.FTZ R0, R8, R40 ;  /* 0x0000002808007220 */ /* 0x000fe20000410000 */
[C---:B------:R-:W-:Y:S01]  /*90c0*/  FMUL.FTZ R7, R114.reuse, R60 ;  /* 0x0000003c72077220 */ /* 0x040fe20000410000 */
[----:B------:R-:W-:Y:S01]  /*90d0*/  FMUL.FTZ R4, R114, R6 ;  /* 0x0000000672047220 */ /* 0x000fe20000410000 */
[----:B------:R-:W-:Y:S01]  /*90e0*/  FFMA.FTZ R9, R111, R62, -R9 ;  /* 0x0000003e6f097223 */ /* 0x000fe20000010809 */
[----:B------:R-:W-:Y:S01]  /*90f0*/  FADD.FTZ R64, RZ, R64 ;  /* 0x00000040ff407221 */ /* 0x000fe20000010000 */
[C---:B------:R-:W-:Y:S01]  /*9100*/  FFMA.FTZ R7, R115.reuse, R6, -R7 ;  /* 0x0000000673077223 */ /* 0x040fe20000010807 */
[----:B------:R-:W-:Y:S01]  /*9110*/  MUFU.SIN R5, R97 ;  /* 0x0000006100057308 */ /* 0x000fe20000000400 */
[----:B------:R-:W-:Y:S01]  /*9120*/  FFMA.FTZ R4, R115, R60, R4 ;  /* 0x0000003c73047223 */ /* 0x000fe20000010004 */
[----:B------:R-:W-:Y:S01]  /*9130*/  FFMA.FTZ R60, R82, R46, R9 ;  /* 0x0000002e523c7223 */ /* 0x000fe20000010009 */
[----:B------:R-:W-:Y:S01]  /*9140*/  FMUL.FTZ R62, R108, R64 ;  /* 0x000000406c3e7220 */ /* 0x000fe20000410000 */
[----:B------:R-:W-:-:S04]  /*9150*/  FMUL.FTZ R9, R112, R7 ;  /* 0x0000000770097220 */ /* 0x000fc80000410000 */
[----:B------:R-:W-:Y:S01]  /*9160*/  MUFU.COS R97, R97 ;  /* 0x0000006100617308 */ /* 0x000fe20000000000 */
[-C--:B------:R-:W-:Y:S01]  /*9170*/  FMUL.FTZ R61, R108, R60.reuse ;  /* 0x0000003c6c3d7220 */ /* 0x080fe20000410000 */
[----:B------:R-:W-:-:S06]  /*9180*/  FFMA.FTZ R62, R109, R60, -R62 ;  /* 0x0000003c6d3e7223 */ /* 0x000fcc000001083e */
[----:B------:R-:W0:Y:S01]  /*9190*/  MUFU.EX2 R0, R0 ;  /* 0x0000000000007308 */ /* 0x000e220000000800 */
[-C--:B------:R-:W-:Y:S01]  /*91a0*/  FMUL.FTZ R6, R112, R4.reuse ;  /* 0x0000000470067220 */ /* 0x080fe20000410000 */
[----:B------:R-:W-:Y:S01]  /*91b0*/  FFMA.FTZ R9, R113, R4, R9 ;  /* 0x0000000471097223 */ /* 0x000fe20000010009 */
[----:B------:R-:W-:Y:S01]  /*91c0*/  FFMA.FTZ R61, R109, R64, R61 ;  /* 0x000000406d3d7223 */ /* 0x000fe2000001003d */
[----:B------:R-:W-:Y:S01]  /*91d0*/  FFMA.FTZ R62, R81, R45, R62 ;  /* 0x0000002d513e7223 */ /* 0x000fe2000001003e */
[----:B------:R-:W-:Y:S01]  /*91e0*/  FFMA.FTZ R6, R113, R7, -R6 ;  /* 0x0000000771067223 */ /* 0x000fe20000010806 */
[----:B------:R-:W-:Y:S01]  /*91f0*/  FMUL.FTZ R4, R110, R9 ;  /* 0x000000096e047220 */ /* 0x000fe20000410000 */
[----:B------:R-:W-:Y:S01]  /*9200*/  FADD.FTZ R61, RZ, R61 ;  /* 0x0000003dff3d7221 */ /* 0x000fe20000010000 */
[----:B------:R-:W-:Y:S02]  /*9210*/  FMUL.FTZ R64, R104, R62 ;  /* 0x0000003e68407220 */ /* 0x000fe40000410000 */
[-C--:B------:R-:W-:Y:S01]  /*9220*/  FFMA.FTZ R4, R111, R6.reuse, -R4 ;  /* 0x000000066f047223 */ /* 0x080fe20000010804 */
[----:B------:R-:W-:Y:S01]  /*9230*/  FMUL.FTZ R6, R110, R6 ;  /* 0x000000066e067220 */ /* 0x000fe20000410000 */
[-C--:B------:R-:W-:Y:S01]  /*9240*/  FMUL.FTZ R60, R104, R61.reuse ;  /* 0x0000003d683c7220 */ /* 0x080fe20000410000 */
[----:B------:R-:W-:-:S02]  /*9250*/  FFMA.FTZ R64, R105, R61, R64 ;  /* 0x0000003d69407223 */ /* 0x000fc40000010040 */
[----:B------:R-:W-:Y:S01]  /*9260*/  FFMA.FTZ R6, R111, R9, R6 ;  /* 0x000000096f067223 */ /* 0x000fe20000010006 */
[C---:B0-----:R-:W-:Y:S01]  /*9270*/  FMUL.FTZ R97, R0.reuse, R97 ;  /* 0x0000006100617220 */ /* 0x041fe20000410000 */
[----:B------:R-:W-:Y:S01]  /*9280*/  FMUL.FTZ R96, R0, R5 ;  /* 0x0000000500607220 */ /* 0x000fe20000410000 */
[----:B------:R-:W-:Y:S01]  /*9290*/  FMUL.FTZ R0, R39, UR60 ;  /* 0x0000003c27007c20 */ /* 0x000fe20008410000 */
[----:B------:R-:W-:Y:S01]  /*92a0*/  FFMA.FTZ R5, R105, R62, -R60 ;  /* 0x0000003e69057223 */ /* 0x000fe2000001083c */
[----:B------:R-:W-:Y:S02]  /*92b0*/  FADD.FTZ R64, RZ, R64 ;  /* 0x00000040ff407221 */ /* 0x000fe40000010000 */
[----:B------:R-:W-:Y:S01]  /*92c0*/  FMUL.RZ R63, R0, 0.15915493667125701904 ;  /* 0x3e22f983003f7820 */ /* 0x000fe2000040c000 */
[----:B------:R-:W-:Y:S01]  /*92d0*/  FMUL.FTZ R0, R108, R6 ;  /* 0x000000066c007220 */ /* 0x000fe20000410000 */
[----:B------:R-:W-:Y:S01]  /*92e0*/  FFMA.FTZ R5, R80, R44, R5 ;  /* 0x0000002c50057223 */ /* 0x000fe20000010005 */
[----:B------:R-:W-:-:S02]  /*92f0*/  FMUL.FTZ R60, R102, R64 ;  /* 0x00000040663c7220 */ /* 0x000fc40000410000 */
[-C--:B------:R-:W-:Y:S01]  /*9300*/  FFMA.FTZ R0, R109, R4.reuse, -R0 ;  /* 0x000000046d007223 */ /* 0x080fe20000010800 */
[-C--:B------:R-:W-:Y:S01]  /*9310*/  FMUL.FTZ R62, R102, R5.reuse ;  /* 0x00000005663e7220 */ /* 0x080fe20000410000 */
[----:B------:R-:W-:Y:S01]  /*9320*/  FMUL.FTZ R4, R108, R4 ;  /* 0x000000046c047220 */ /* 0x000fe20000410000 */
[C---:B------:R-:W-:Y:S02]  /*9330*/  FFMA.FTZ R60, R103.reuse, R5, -R60 ;  /* 0x00000005673c7223 */ /* 0x040fe4000001083c */
[----:B------:R-:W-:Y:S01]  /*9340*/  FFMA.FTZ R62, R103, R64, R62 ;  /* 0x00000040673e7223 */ /* 0x000fe2000001003e */
[----:B------:R-:W-:Y:S01]  /*9350*/  FFMA.FTZ R4, R109, R6, R4 ;  /* 0x000000066d047223 */ /* 0x000fe20000010004 */
[----:B------:R-:W-:Y:S01]  /*9360*/  FFMA.FTZ R60, R59, R43, R60 ;  /* 0x0000002b3b3c7223 */ /* 0x000fe2000001003c */
[C---:B------:R-:W-:Y:S01]  /*9370*/  FMUL.FTZ R5, R104.reuse, R0 ;  /* 0x0000000068057220 */ /* 0x040fe20000410000 */
[----:B------:R-:W-:Y:S01]  /*9380*/  FADD.FTZ R62, RZ, R62 ;  /* 0x0000003eff3e7221 */ /* 0x000fe20000010000 */
[----:B------:R-:W-:Y:S01]  /*9390*/  FMUL.FTZ R6, R104, R4 ;  /* 0x0000000468067220 */ /* 0x000fe20000410000 */
[----:B------:R-:W-:Y:S01]  /*93a0*/  FMUL.FTZ R7, R100, R60 ;  /* 0x0000003c64077220 */ /* 0x000fe20000410000 */
[----:B------:R-:W-:Y:S01]  /*93b0*/  FMUL.FTZ R8, R8, R39 ;  /* 0x0000002708087220 */ /* 0x000fe20000410000 */
[----:B------:R-:W-:Y:S01]  /*93c0*/  FMUL.FTZ R64, R100, R62 ;  /* 0x0000003e64407220 */ /* 0x000fe20000410000 */
[C---:B------:R-:W-:Y:S01]  /*93d0*/  FFMA.FTZ R6, R105.reuse, R0, -R6 ;  /* 0x0000000069067223 */ /* 0x040fe20000010806 */
[----:B------:R-:W-:Y:S01]  /*93e0*/  FFMA.FTZ R4, R105, R4, R5 ;  /* 0x0000000469047223 */ /* 0x000fe20000010005 */
[C---:B------:R-:W-:Y:S01]  /*93f0*/  FFMA.FTZ R62, R101.reuse, R62, R7 ;  /* 0x0000003e653e7223 */ /* 0x040fe20000010007 */
[----:B------:R-:W-:Y:S01]  /*9400*/  FFMA.FTZ R9, R101, R60, -R64 ;  /* 0x0000003c65097223 */ /* 0x000fe20000010840 */
[C---:B------:R-:W-:Y:S01]  /*9410*/  FMUL.FTZ R0, R102.reuse, R6 ;  /* 0x0000000666007220 */ /* 0x040fe20000410000 */
[-C--:B------:R-:W-:Y:S01]  /*9420*/  FMUL.FTZ R7, R102, R4.reuse ;  /* 0x0000000466077220 */ /* 0x080fe20000410000 */
[----:B------:R-:W-:Y:S01]  /*9430*/  FADD.FTZ R62, RZ, R62 ;  /* 0x0000003eff3e7221 */ /* 0x000fe20000010000 */
[----:B------:R-:W-:Y:S01]  /*9440*/  MUFU.EX2 R8, R8 ;  /* 0x0000000800087308 */ /* 0x000fe20000000800 */
[C---:B------:R-:W-:Y:S01]  /*9450*/  FFMA.FTZ R0, R103.reuse, R4, R0 ;  /* 0x0000000467007223 */ /* 0x040fe20000010000 */
[----:B------:R-:W-:Y:S01]  /*9460*/  FFMA.FTZ R7, R103, R6, -R7 ;  /* 0x0000000667077223 */ /* 0x000fe20000010807 */
[----:B------:R-:W-:Y:S01]  /*9470*/  FFMA.FTZ R6, R58, R42, R9 ;  /* 0x0000002a3a067223 */ /* 0x000fe20000010009 */
[----:B------:R-:W-:-:S04]  /*9480*/  FMUL.FTZ R60, R98, R62 ;  /* 0x0000003e623c7220 */ /* 0x000fc80000410000 */
[----:B------:R-:W0:Y:S01]  /*9490*/  MUFU.SIN R5, R63 ;  /* 0x0000003f00057308 */ /* 0x000e220000000400 */
[----:B------:R-:W-:Y:S01]  /*94a0*/  FMUL.FTZ R4, R100, R0 ;  /* 0x0000000064047220 */ /* 0x000fe20000410000 */
[-C--:B------:R-:W-:Y:S01]  /*94b0*/  FMUL.FTZ R61, R98, R6.reuse ;  /* 0x00000006623d7220 */ /* 0x080fe20000410000 */
[----:B------:R-:W-:Y:S01]  /*94c0*/  FFMA.FTZ R60, R99, R6, -R60 ;  /* 0x00000006633c7223 */ /* 0x000fe2000001083c */
[-C--:B------:R-:W-:Y:S01]  /*94d0*/  FMUL.FTZ R9, R100, R7.reuse ;  /* 0x0000000764097220 */ /* 0x080fe20000410000 */
[----:B------:R-:W-:Y:S01]  /*94e0*/  FFMA.FTZ R4, R101, R7, -R4 ;  /* 0x0000000765047223 */ /* 0x000fe20000010804 */
[----:B------:R-:W-:Y:S01]  /*94f0*/  FFMA.FTZ R61, R99, R62, R61 ;  /* 0x0000003e633d7223 */ /* 0x000fe2000001003d */
[----:B------:R-:W-:Y:S01]  /*9500*/  FFMA.FTZ R60, R57, R41, R60 ;  /* 0x00000029393c7223 */ /* 0x000fe2000001003c */
[----:B------:R-:W1:Y:S01]  /*9510*/  MUFU.COS R95, R63 ;  /* 0x0000003f005f7308 */ /* 0x000e620000000000 */
[----:B------:R-:W-:Y:S01]  /*9520*/  FFMA.FTZ R9, R101, R0, R9 ;  /* 0x0000000065097223 */ /* 0x000fe20000010009 */
[----:B------:R-:W-:Y:S01]  /*9530*/  FMUL.FTZ R0, R98, R4 ;  /* 0x0000000462007220 */ /* 0x000fe20000410000 */
[----:B------:R-:W-:Y:S01]  /*9540*/  FADD.FTZ R61, RZ, R61 ;  /* 0x0000003dff3d7221 */ /* 0x000fe20000010000 */
[----:B------:R-:W-:Y:S01]  /*9550*/  FMUL.FTZ R6, R96, R60 ;  /* 0x0000003c60067220 */ /* 0x000fe20000410000 */
[----:B-----5:R-:W-:-:S02]  /*9560*/  R2UR UR46, R3 ;  /* 0x00000000032e72ca */ /* 0x020fc400000e0000 */
[----:B------:R-:W-:Y:S01]  /*9570*/  R2UR UR47, R2 ;  /* 0x00000000022f72ca */ /* 0x000fe200000e0000 */
[----:B0-----:R-:W-:Y:S01]  /*9580*/  FMUL.FTZ R94, R8, R5 ;  /* 0x00000005085e7220 */ /* 0x001fe20000410000 */
[-C--:B------:R-:W-:Y:S01]  /*9590*/  FFMA.FTZ R5, R99, R9.reuse, R0 ;  /* 0x0000000963057223 */ /* 0x080fe20000010000 */
[----:B------:R-:W-:Y:S01]  /*95a0*/  FMUL.FTZ R0, R98, R9 ;  /* 0x0000000962007220 */ /* 0x000fe20000410000 */
[-C--:B------:R-:W-:Y:S01]  /*95b0*/  FFMA.FTZ R7, R97, R61.reuse, R6 ;  /* 0x0000003d61077223 */ /* 0x080fe20000010006 */
[C---:B------:R-:W-:Y:S01]  /*95c0*/  FMUL.FTZ R6, R96.reuse, R61 ;  /* 0x0000003d60067220 */ /* 0x040fe20000410000 */
[----:B------:R-:W-:Y:S01]  /*95d0*/  FMUL.FTZ R2, R96, R5 ;  /* 0x0000000560027220 */ /* 0x000fe20000410000 */
[----:B------:R-:W-:Y:S01]  /*95e0*/  FFMA.FTZ R0, R99, R4, -R0 ;  /* 0x0000000463007223 */ /* 0x000fe20000010800 */
[----:B------:R-:W-:Y:S01]  /*95f0*/  FADD.FTZ R7, RZ, R7 ;  /* 0x00000007ff077221 */ /* 0x000fe20000010000 */
[C---:B------:R-:W-:Y:S01]  /*9600*/  FFMA.FTZ R3, R97.reuse, R60, -R6 ;  /* 0x0000003c61037223 */ /* 0x040fe20000010806 */
[----:B-1----:R-:W-:Y:S01]  /*9610*/  FMUL.FTZ R95, R8, R95 ;  /* 0x0000005f085f7220 */ /* 0x002fe20000410000 */
[-C--:B------:R-:W-:Y:S01]  /*9620*/  FMUL.FTZ R6, R96, R0.reuse ;  /* 0x0000000060067220 */ /* 0x080fe20000410000 */
[C---:B------:R-:W-:Y:S01]  /*9630*/  FFMA.FTZ R4, R97.reuse, R0, -R2 ;  /* 0x0000000061047223 */ /* 0x040fe20000010802 */
[----:B------:R-:W-:Y:S01]  /*9640*/  FFMA.FTZ R3, R56, R40, R3 ;  /* 0x0000002838037223 */ /* 0x000fe20000010003 */
[----:B------:R-:W-:Y:S01]  /*9650*/  FMUL.FTZ R8, R94, R7 ;  /* 0x000000075e087220 */ /* 0x000fe20000410000 */
[C---:B------:R-:W-:Y:S01]  /*9660*/  FMUL.FTZ R0, R150.reuse, UR46 ;  /* 0x0000002e96007c20 */ /* 0x040fe20008410000 */
[----:B------:R-:W-:Y:S01]  /*9670*/  FMUL.FTZ R2, R150, UR47 ;  /* 0x0000002f96027c20 */ /* 0x000fe20008410000 */
[----:B------:R-:W-:Y:S01]  /*9680*/  FFMA.FTZ R5, R97, R5, R6 ;  /* 0x0000000561057223 */ /* 0x000fe20000010006 */
[-C--:B------:R-:W-:Y:S01]  /*9690*/  FMUL.FTZ R6, R94, R3.reuse ;  /* 0x000000035e067220 */ /* 0x080fe20000410000 */
[----:B------:R-:W-:Y:S01]  /*96a0*/  FFMA.FTZ R60, R95, R3, -R8 ;  /* 0x000000035f3c7223 */ /* 0x000fe20000010808 */
[----:B------:R-:W-:Y:S01]  /*96b0*/  FADD.FTZ R172, R37, R37 ;  /* 0x0000002525ac7221 */ /* 0x000fe20000010000 */
[C---:B------:R-:W-:Y:S01]  /*96c0*/  FFMA.FTZ R173, R151.reuse, UR47, -R0 ;  /* 0x0000002f97ad7c23 */ /* 0x040fe20008010800 */
[----:B------:R-:W-:Y:S01]  /*96d0*/  FFMA.FTZ R3, R151, UR46, R2 ;  /* 0x0000002e97037c23 */ /* 0x000fe20008010002 */
[C---:B------:R-:W-:Y:S01]  /*96e0*/  FMUL.FTZ R0, R148.reuse, UR46 ;  /* 0x0000002e94007c20 */ /* 0x040fe20008410000 */
[----:B------:R-:W-:Y:S01]  /*96f0*/  FMUL.FTZ R2, R148, UR47 ;  /* 0x0000002f94027c20 */ /* 0x000fe20008410000 */
[C---:B------:R-:W-:Y:S01]  /*9700*/  FMUL.FTZ R173, R172.reuse, R173 ;  /* 0x000000adacad7220 */ /* 0x040fe20000410000 */
[----:B------:R-:W-:Y:S01]  /*9710*/  FMUL.FTZ R172, R172, R3 ;  /* 0x00000003acac7220 */ /* 0x000fe20000410000 */
        /* <DEDUP_REMOVED lines=24> */
[C---:B------:R-:W-:Y:S01]  /*98a0*/  FMUL.FTZ R0, R94.reuse, R4 ;  /* 0x000000045e007220 */ /* 0x040fe20000410000 */
[C---:B------:R-:W-:Y:S01]  /*98b0*/  FFMA.FTZ R61, R95.reuse, R7, R6 ;  /* 0x000000075f3d7223 */ /* 0x040fe20000010006 */
[----:B------:R-:W-:Y:S01]  /*98c0*/  FMUL.FTZ R7, R94, R5 ;  /* 0x000000055e077220 */ /* 0x000fe20000410000 */
[C---:B------:R-:W-:Y:S01]  /*98d0*/  FMUL.FTZ R165, R164.reuse, R165 ;  /* 0x000000a5a4a57220 */ /* 0x040fe20000410000 */
[----:B------:R-:W-:Y:S01]  /*98e0*/  FMUL.FTZ R164, R164, R3 ;  /* 0x00000003a4a47220 */ /* 0x000fe20000410000 */
[----:B------:R-:W-:Y:S01]  /*98f0*/  FFMA.FTZ R5, R95, R5, R0 ;  /* 0x000000055f057223 */ /* 0x000fe20000010000 */
[----:B------:R-:W-:Y:S01]  /*9900*/  LEA.HI R3, R93, R93, RZ, 0x1e ;  /* 0x0000005d5d037211 */ /* 0x000fe200078ff0ff */
[C---:B------:R-:W-:Y:S01]  /*9910*/  FMUL.FTZ R0, R140.reuse, UR46 ;  /* 0x0000002e8c007c20 */ /* 0x040fe20008410000 */
[----:B------:R-:W-:Y:S01]  /*9920*/  FMUL.FTZ R2, R140, UR47 ;  /* 0x0000002f8c027c20 */ /* 0x000fe20008410000 */
[----:B------:R-:W-:Y:S01]  /*9930*/  FMUL.FTZ R6, R138, UR46 ;  /* 0x0000002e8a067c20 */ /* 0x000fe20008410000 */
[----:B------:R-:W-:Y:S01]  /*9940*/  FADD.FTZ R162, R32, R32 ;  /* 0x0000002020a27221 */ /* 0x000fe20000010000 */
[----:B------:R-:W-:Y:S01]  /*9950*/  LEA R174, R3, R38, 0x4 ;  /* 0x0000002603ae7211 */ /* 0x000fe200078e20ff */
[----:B------:R-:W-:Y:S01]  /*9960*/  FFMA.FTZ R163, R141, UR47, -R0 ;  /* 0x0000002f8da37c23 */ /* 0x000fe20008010800 */
[----:B------:R-:W-:Y:S01]  /*9970*/  ISETP.GT.U32.AND P3, PT, R93, 0x1f, PT ;  /* 0x0000001f5d00780c */ /* 0x000fe20003f64070 */
[----:B------:R-:W-:Y:S01]  /*9980*/  FFMA.FTZ R3, R141, UR46, R2 ;  /* 0x0000002e8d037c23 */ /* 0x000fe20008010002 */
[----:B------:R-:W-:Y:S01]  /*9990*/  FMUL.FTZ R8, R138, UR47 ;  /* 0x0000002f8a087c20 */ /* 0x000fe20008410000 */
[----:B------:R-:W-:Y:S01]  /*99a0*/  FFMA.FTZ R4, R95, R4, -R7 ;  /* 0x000000045f047223 */ /* 0x000fe20000010807 */
[----:B------:R-:W-:Y:S01]  /*99b0*/  FFMA.FTZ R161, R139, UR47, -R6 ;  /* 0x0000002f8ba17c23 */ /* 0x000fe20008010806 */
[----:B------:R-:W-:Y:S01]  /*99c0*/  FFMA.FTZ R6, R55, R39, R60 ;  /* 0x0000002737067223 */ /* 0x000fe2000001003c */
[----:B------:R-:W-:Y:S01]  /*99d0*/  FADD.FTZ R7, RZ, R61 ;  /* 0x0000003dff077221 */ /* 0x000fe20000010000 */
[C---:B------:R-:W-:Y:S01]  /*99e0*/  FMUL.FTZ R163, R162.reuse, R163 ;  /* 0x000000a3a2a37220 */ /* 0x040fe20000410000 */
[----:B------:R-:W-:Y:S01]  /*99f0*/  FADD.FTZ R160, R31, R31 ;  /* 0x0000001f1fa07221 */ /* 0x000fe20000010000 */
[----:B------:R-:W-:Y:S01]  /*9a00*/  FMUL.FTZ R162, R162, R3 ;  /* 0x00000003a2a27220 */ /* 0x000fe20000410000 */
[----:B------:R-:W-:Y:S01]  /*9a10*/  FFMA.FTZ R9, R139, UR46, R8 ;  /* 0x0000002e8b097c23 */ /* 0x000fe20008010008 */
[----:B---3--:R-:W-:Y:S01]  /*9a20*/  FADD.FTZ R0, R70, R70 ;  /* 0x0000004646007221 */ /* 0x008fe20000010000 */
[----:B----4-:R-:W-:Y:S01]  /*9a30*/  FADD.FTZ R3, R68, R68 ;  /* 0x0000004444037221 */ /* 0x010fe20000010000 */
[C---:B------:R-:W-:Y:S01]  /*9a40*/  FMUL.FTZ R60, R158.reuse, UR46 ;  /* 0x0000002e9e3c7c20 */ /* 0x040fe20008410000 */
        /* <DEDUP_REMOVED lines=14> */
[----:B------:R-:W-:Y:S01]  /*9b30*/  FMUL.FTZ R190, R130, UR46 ;  /* 0x0000002e82be7c20 */ /* 0x000fe20008410000 */
[C---:B------:R-:W-:Y:S01]  /*9b40*/  FMUL.FTZ R204, R128.reuse, UR46 ;  /* 0x0000002e80cc7c20 */ /* 0x040fe20008410000 */
[----:B------:R-:W-:Y:S01]  /*9b50*/  FMUL.FTZ R206, R128, UR47 ;  /* 0x0000002f80ce7c20 */ /* 0x000fe20008410000 */
[C---:B------:R-:W-:Y:S01]  /*9b60*/  FMUL.FTZ R161, R160.reuse, R161 ;  /* 0x000000a1a0a17220 */ /* 0x040fe20000410000 */
[----:B------:R0:W-:Y:S01]  /*9b70*/  STS.128 [R174+0x8470], R4 ;  /* 0x00847004ae007388 */ /* 0x0001e20000000c00 */
[----:B--2---:R-:W-:Y:S01]  /*9b80*/  FADD.FTZ R2, R69, R69 ;  /* 0x0000004545027221 */ /* 0x004fe20000010000 */
[----:B------:R-:W-:Y:S01]  /*9b90*/  FMUL.FTZ R160, R160, R9 ;  /* 0x00000009a0a07220 */ /* 0x000fe20000410000 */
[C---:B------:R-:W-:Y:S01]  /*9ba0*/  FFMA.FTZ R175, R159.reuse, UR47, -R60 ;  /* 0x0000002f9faf7c23 */ /* 0x040fe2000801083c */
[----:B------:R-:W-:Y:S01]  /*9bb0*/  FFMA.FTZ R61, R159, UR46, R62 ;  /* 0x0000002e9f3d7c23 */ /* 0x000fe2000801003e */
[----:B------:R-:W-:Y:S01]  /*9bc0*/  FFMA.FTZ R69, R131, UR46, R192 ;  /* 0x0000002e83457c23 */ /* 0x000fe200080100c0 */
[----:B------:R-:W-:Y:S01]  /*9bd0*/  FADD.FTZ R8, R236, R236 ;  /* 0x000000ecec087221 */ /* 0x000fe20000010000 */
[----:B------:R-:W-:Y:S01]  /*9be0*/  FADD.FTZ R9, R234, R234 ;  /* 0x000000eaea097221 */ /* 0x000fe20000010000 */
[C---:B------:R-:W-:Y:S01]  /*9bf0*/  FFMA.FTZ R177, R157.reuse, UR47, -R64 ;  /* 0x0000002f9db17c23 */ /* 0x040fe20008010840 */
[----:B------:R-:W-:Y:S01]  /*9c00*/  FFMA.FTZ R63, R157, UR46, R66 ;  /* 0x0000002e9d3f7c23 */ /* 0x000fe20008010042 */
[C---:B------:R-:W-:Y:S01]  /*9c10*/  FFMA.FTZ R68, R155.reuse, UR47, -R68 ;  /* 0x0000002f9b447c23 */ /* 0x040fe20008010844 */
[----:B------:R-:W-:Y:S01]  /*9c20*/  FFMA.FTZ R70, R155, UR46, R70 ;  /* 0x0000002e9b467c23 */ /* 0x000fe20008010046 */
[C---:B------:R-:W-:Y:S01]  /*9c30*/  FFMA.FTZ R181, R153.reuse, UR47, -R76 ;  /* 0x0000002f99b57c23 */ /* 0x040fe2000801084c */
[----:B------:R-:W-:Y:S01]  /*9c40*/  FFMA.FTZ R65, R153, UR46, R78 ;  /* 0x0000002e99417c23 */ /* 0x000fe2000801004e */
[C---:B------:R-:W-:Y:S01]  /*9c50*/  FFMA.FTZ R60, R137.reuse, UR47, -R176 ;  /* 0x0000002f893c7c23 */ /* 0x040fe200080108b0 */
[----:B------:R-:W-:Y:S01]  /*9c60*/  FFMA.FTZ R184, R137, UR46, R178 ;  /* 0x0000002e89b87c23 */ /* 0x000fe200080100b2 */
[----:B0-----:R-:W-:Y:S01]  /*9c70*/  FADD.FTZ R4, R67, R67 ;  /* 0x0000004343047221 */ /* 0x001fe20000010000 */
[----:B------:R-:W-:Y:S01]  /*9c80*/  FADD.FTZ R5, R239, R239 ;  /* 0x000000efef057221 */ /* 0x000fe20000010000 */
[----:B------:R-:W-:Y:S01]  /*9c90*/  FADD.FTZ R6, R238, R238 ;  /* 0x000000eeee067221 */ /* 0x000fe20000010000 */
[----:B------:R-:W-:Y:S01]  /*9ca0*/  FADD.FTZ R7, R237, R237 ;  /* 0x000000eded077221 */ /* 0x000fe20000010000 */
[C---:B------:R-:W-:Y:S01]  /*9cb0*/  FFMA.FTZ R185, R135.reuse, UR47, -R180 ;  /* 0x0000002f87b97c23 */ /* 0x040fe200080108b4 */
[----:B------:R-:W-:Y:S01]  /*9cc0*/  FFMA.FTZ R67, R135, UR46, R182 ;  /* 0x0000002e87437c23 */ /* 0x000fe200080100b6 */
[C---:B------:R-:W-:Y:S01]  /*9cd0*/  FFMA.FTZ R62, R133.reuse, UR47, -R186 ;  /* 0x0000002f853e7c23 */ /* 0x040fe200080108ba */
[----:B------:R-:W-:Y:S01]  /*9ce0*/  FFMA.FTZ R188, R133, UR46, R188 ;  /* 0x0000002e85bc7c23 */ /* 0x000fe200080100bc */
[----:B------:R-:W-:Y:S01]  /*9cf0*/  FFMA.FTZ R189, R131, UR47, -R190 ;  /* 0x0000002f83bd7c23 */ /* 0x000fe200080108be */
        /* <DEDUP_REMOVED lines=33> */
[----:B------:R-:W-:-:S03]  /*9f10*/  FADD.FTZ R205, R66, R205 ;  /* 0x000000cd42cd7221 */ /* 0x000fc60000010000 */
[C---:B-1----:R-:W-:Y:S01]  /*9f20*/  FMUL.FTZ R207, R61.reuse, R204 ;  /* 0x000000cc3dcf7220 */ /* 0x042fe20000410000 */
        /* <DEDUP_REMOVED lines=9> */
[----:B--2---:R-:W-:Y:S02]  /*9fc0*/  FMUL.FTZ R213, R77, R211 ;  /* 0x000000d34dd57220 */ /* 0x004fe40000410000 */
        /* <DEDUP_REMOVED lines=22> */
[----:B------:R-:W-:-:S03]  /*a130*/  FFMA.FTZ R211, R205, R211, -R208 ;  /* 0x000000d3cdd37223 */ /* 0x000fc600000108d0 */
[----:B------:R-:W-:Y:S01]  /*a140*/  @P1 FADD.FTZ R204, R204, R77 ;  /* 0x0000004dcccc1221 */ /* 0x000fe20000010000 */
[CC--:B--2---:R-:W-:Y:S01]  /*a150*/  FMUL.FTZ R208, R76.reuse, R78.reuse ;  /* 0x0000004e4cd07220 */ /* 0x0c4fe20000410000 */
[-C--:B---3--:R-:W-:Y:S01]  /*a160*/  FMUL.FTZ R77, R76, R209.reuse ;  /* 0x000000d14c4d7220 */ /* 0x088fe20000410000 */
[----:B------:R-:W-:Y:S02]  /*a170*/  @P1 FADD.FTZ R206, R206, R211 ;  /* 0x000000d3cece1221 */ /* 0x000fe40000010000 */
[C---:B------:R-:W-:Y:S01]  /*a180*/  FFMA.FTZ R209, R205.reuse, R209, R208 ;  /* 0x000000d1cdd17223 */ /* 0x040fe200000100d0 */
[----:B------:R-:W-:Y:S02]  /*a190*/  @P1 FFMA.FTZ R205, R205, R78, -R77 ;  /* 0x0000004ecdcd1223 */ /* 0x000fe4000001084d */
[----:B------:R-:W0:Y:S02]  /*a1a0*/  SHFL.UP PT, R211, R206, 0x2, RZ ;  /* 0x04400000ced37989 */ /* 0x000e2400000e00ff */
[----:B------:R-:W-:-:S02]  /*a1b0*/  FSEL R76, R76, R209, !P1 ;  /* 0x000000d14c4c7208 */ /* 0x000fc40004800000 */
[----:B------:R-:W-:Y:S01]  /*a1c0*/  ISETP.GE.AND P1, PT, R92, 0x2, PT ;  /* 0x000000025c00780c */ /* 0x000fe20003f26270 */
[----:B------:R-:W1:Y:S04]  /*a1d0*/  SHFL.UP PT, R77, R204, 0x2, RZ ;  /* 0x04400000cc4d7989 */ /* 0x000e6800000e00ff */
[----:B------:R-:W2:Y:S04]  /*a1e0*/  SHFL.UP PT, R78, R205, 0x2, RZ ;  /* 0x04400000cd4e7989 */ /* 0x000ea800000e00ff */
[----:B------:R-:W3:Y:S01]  /*a1f0*/  SHFL.UP PT, R209, R76, 0x2, RZ ;  /* 0x044000004cd17989 */ /* 0x000ee200000e00ff */
[C---:B0-----:R-:W-:Y:S01]  /*a200*/  FMUL.FTZ R210, R76.reuse, R211 ;  /* 0x000000d34cd27220 */ /* 0x041fe20000410000 */
[----:B-1----:R-:W-:-:S03]  /*a210*/  FMUL.FTZ R208, R76, R77 ;  /* 0x0000004d4cd07220 */ /* 0x002fc60000410000 */
[C---:B------:R-:W-:Y:S01]  /*a220*/  FFMA.FTZ R77, R205.reuse, R77, R210 ;  /* 0x0000004dcd4d7223 */ /* 0x040fe200000100d2 */
[C---:B------:R-:W-:Y:S01]  /*a230*/  FFMA.FTZ R211, R205.reuse, R211, -R208 ;  /* 0x000000d3cdd37223 */ /* 0x040fe200000108d0 */
[----:B--2---:R-:W-:Y:S02]  /*a240*/  FMUL.FTZ R208, R76, R78 ;  /* 0x0000004e4cd07220 */ /* 0x004fe40000410000 */
[----:B------:R-:W-:Y:S01]  /*a250*/  @P1 FADD.FTZ R204, R204, R77 ;  /* 0x0000004dcccc1221 */ /* 0x000fe20000010000 */
[----:B------:R-:W-:Y:S01]  /*a260*/  @P1 FADD.FTZ R206, R206, R211 ;  /* 0x000000d3cece1221 */ /* 0x000fe20000010000 */
[-C--:B---3--:R-:W-:Y:S01]  /*a270*/  FFMA.FTZ R77, R205, R209.reuse, R208 ;  /* 0x000000d1cd4d7223 */ /* 0x088fe200000100d0 */
[----:B------:R-:W-:-:S03]  /*a280*/  FMUL.FTZ R209, R76, R209 ;  /* 0x000000d14cd17220 */ /* 0x000fc60000410000 */
[----:B------:R-:W0:Y:S01]  /*a290*/  SHFL.UP PT, R211, R206, 0x4, RZ ;  /* 0x04800000ced37989 */ /* 0x000e2200000e00ff */
[----:B------:R-:W-:Y:S01]  /*a2a0*/  FSEL R76, R76, R77, !P1 ;  /* 0x0000004d4c4c7208 */ /* 0x000fe20004800000 */
[----:B------:R-:W-:Y:S01]  /*a2b0*/  @P1 FFMA.FTZ R205, R205, R78, -R209 ;  /* 0x0000004ecdcd1223 */ /* 0x000fe200000108d1 */
        /* <DEDUP_REMOVED lines=8> */
[-C--:B--2---:R-:W-:Y:S02]  /*a340*/  FMUL.FTZ R208, R76, R78.reuse ;  /* 0x0000004e4cd07220 */ /* 0x084fe40000410000 */
[----:B------:R-:W-:Y:S01]  /*a350*/  @P1 FADD.FTZ R204, R204, R79 ;  /* 0x0000004fcccc1221 */ /* 0x000fe20000010000 */
[-C--:B---3--:R-:W-:Y:S01]  /*a360*/  FMUL.FTZ R77, R76, R209.reuse ;  /* 0x000000d14c4d7220 */ /* 0x088fe20000410000 */
[C---:B------:R-:W-:Y:S01]  /*a370*/  FFMA.FTZ R209, R205.reuse, R209, R208 ;  /* 0x000000d1cdd17223 */ /* 0x040fe200000100d0 */
[----:B------:R-:W-:Y:S02]  /*a380*/  @P1 FADD.FTZ R206, R206, R211 ;  /* 0x000000d3cece1221 */ /* 0x000fe40000010000 */
[----:B------:R-:W-:Y:S02]  /*a390*/  @P1 FFMA.FTZ R205, R205, R78, -R77 ;  /* 0x0000004ecdcd1223 */ /* 0x000fe4000001084d */
[----:B------:R-:W-:Y:S01]  /*a3a0*/  FSEL R76, R76, R209, !P1 ;  /* 0x000000d14c4c7208 */ /* 0x000fe20004800000 */
[----:B------:R-:W-:Y:S01]  /*a3b0*/  SHFL.UP PT, R77, R204, 0x8, RZ ;  /* 0x05000000cc4d7989 */ /* 0x000fe200000e00ff */
[----:B------:R-:W-:-:S03]  /*a3c0*/  ISETP.GE.AND P1, PT, R92, 0x8, PT ;  /* 0x000000085c00780c */ /* 0x000fc60003f26270 */
[----:B------:R-:W0:Y:S04]  /*a3d0*/  SHFL.UP PT, R78, R205, 0x8, RZ ;  /* 0x05000000cd4e7989 */ /* 0x000e2800000e00ff */
[----:B------:R-:W1:Y:S04]  /*a3e0*/  SHFL.UP PT, R209, R76, 0x8, RZ ;  /* 0x050000004cd17989 */ /* 0x000e6800000e00ff */
[----:B------:R-:W2:Y:S01]  /*a3f0*/  SHFL.UP PT, R211, R206, 0x8, RZ ;  /* 0x05000000ced37989 */ /* 0x000ea200000e00ff */
[----:B0-----:R-:W-:-:S04]  /*a400*/  FMUL.FTZ R208, R76, R78 ;  /* 0x0000004e4cd07220 */ /* 0x001fc80000410000 */
[C---:B-1----:R-:W-:Y:S01]  /*a410*/  FFMA.FTZ R79, R205.reuse, R209, R208 ;  /* 0x000000d1cd4f7223 */ /* 0x042fe200000100d0 */
[C---:B------:R-:W-:Y:S01]  /*a420*/  FMUL.FTZ R208, R76.reuse, R77 ;  /* 0x0000004d4cd07220 */ /* 0x040fe20000410000 */
[C---:B------:R-:W-:Y:S01]  /*a430*/  FMUL.FTZ R209, R76.reuse, R209 ;  /* 0x000000d14cd17220 */ /* 0x040fe20000410000 */
[CC--:B--2---:R-:W-:Y:S02]  /*a440*/  FMUL.FTZ R210, R76.reuse, R211.reuse ;  /* 0x000000d34cd27220 */ /* 0x0c4fe40000410000 */
[C---:B------:R-:W-:Y:S01]  /*a450*/  FFMA.FTZ R211, R205.reuse, R211, -R208 ;  /* 0x000000d3cdd37223 */ /* 0x040fe200000108d0 */
[----:B------:R-:W-:Y:S01]  /*a460*/  FSEL R76, R76, R79, !P1 ;  /* 0x0000004f4c4c7208 */ /* 0x000fe20004800000 */
[C---:B------:R-:W-:Y:S01]  /*a470*/  FFMA.FTZ R77, R205.reuse, R77, R210 ;  /* 0x0000004dcd4d7223 */ /* 0x040fe200000100d2 */
[----:B------:R-:W-:Y:S01]  /*a480*/  @P1 FFMA.FTZ R205, R205, R78, -R209 ;  /* 0x0000004ecdcd1223 */ /* 0x000fe200000108d1 */
[----:B------:R-:W-:Y:S02]  /*a490*/  @P1 FADD.FTZ R206, R206, R211 ;  /* 0x000000d3cece1221 */ /* 0x000fe40000010000 */
[----:B------:R0:W1:Y:S01]  /*a4a0*/  SHFL.UP PT, R209, R76, 0x10, RZ ;  /* 0x060000004cd17989 */ /* 0x00006200000e00ff */
[----:B------:R-:W-:-:S03]  /*a4b0*/  @P1 FADD.FTZ R204, R204, R77 ;  /* 0x0000004dcccc1221 */ /* 0x000fc60000010000 */
[----:B------:R0:W2:Y:S04]  /*a4c0*/  SHFL.UP PT, R78, R205, 0x10, RZ ;  /* 0x06000000cd4e7989 */ /* 0x0000a800000e00ff */
[----:B------:R0:W3:Y:S04]  /*a4d0*/  SHFL.UP PT, R211, R206, 0x10, RZ ;  /* 0x06000000ced37989 */ /* 0x0000e800000e00ff */
[----:B------:R0:W4:Y:S02]  /*a4e0*/  SHFL.UP PT, R77, R204, 0x10, RZ ;  /* 0x06000000cc4d7989 */ /* 0x00012400000e00ff */
.L_x_1393:
[----:B----4-:R-:W-:Y:S01]  /*a4f0*/  FMUL.FTZ R208, R76, R77 ;  /* 0x0000004d4cd07220 */ /* 0x010fe20000410000 */
[----:B------:R-:W-:Y:S01]  /*a500*/  ISETP.GE.AND P1, PT, R92, 0x10, PT ;  /* 0x000000105c00780c */ /* 0x000fe20003f26270 */
[CC--:B---3--:R-:W-:Y:S01]  /*a510*/  FMUL.FTZ R210, R76.reuse, R211.reuse ;  /* 0x000000d34cd27220 */ /* 0x0c8fe20000410000 */
[----:B------:R-:W-:Y:S01]  /*a520*/  UMOV UR56, 0xffffffff ;  /* 0xffffffff00387882 */ /* 0x000fe20000000000 */
[C---:B------:R-:W-:Y:S01]  /*a530*/  FFMA.FTZ R211, R205.reuse, R211, -R208 ;  /* 0x000000d3cdd37223 */ /* 0x040fe200000108d0 */
[C---:B--2---:R-:W-:Y:S01]  /*a540*/  FMUL.FTZ R208, R76.reuse, R78 ;  /* 0x0000004e4cd07220 */ /* 0x044fe20000410000 */
[C---:B------:R-:W-:Y:S01]  /*a550*/  FFMA.FTZ R79, R205.reuse, R77, R210 ;  /* 0x0000004dcd4f7223 */ /* 0x040fe200000100d2 */
[-C--:B-1----:R-:W-:Y:S02]  /*a560*/  FMUL.FTZ R77, R76, R209.reuse ;  /* 0x000000d14c4d7220 */ /* 0x082fe40000410000 */
[----:B------:R-:W-:-:S05]  /*a570*/  FFMA.FTZ R209, R205, R209, R208 ;  /* 0x000000d1cdd17223 */ /* 0x000fca00000100d0 */
[----:B0-----:R-:W-:Y:S01]  /*a580*/  @P1 FFMA.FTZ R205, R205, R78, -R77 ;  /* 0x0000004ecdcd1223 */ /* 0x001fe2000001084d */
[----:B------:R-:W-:Y:S01]  /*a590*/  @P1 FADD.FTZ R206, R206, R211 ;  /* 0x000000d3cece1221 */ /* 0x000fe20000010000 */
[----:B------:R-:W-:Y:S01]  /*a5a0*/  @P1 FADD.FTZ R204, R204, R79 ;  /* 0x0000004fcccc1221 */ /* 0x000fe20000010000 */
[----:B------:R-:W-:Y:S01]  /*a5b0*/  FSEL R209, R76, R209, !P1 ;  /* 0x000000d14cd17208 */ /* 0x000fe20004800000 */
[----:B------:R-:W-:Y:S06]  /*a5c0*/  BRA.DIV UR56, `(.L_x_1270) ;  /* 0x0000009a38087947 */ /* 0x000fec000b800000 */
.L_x_1396:
[----:B------:R-:W-:-:S03]  /*a5d0*/  UMOV UR56, 0xffffffff ;  /* 0xffffffff00387882 */ /* 0x000fc60000000000 */
[----:B------:R-:W-:Y:S05]  /*a5e0*/  BRA.DIV UR56, `(.L_x_1271) ;  /* 0x0000009a38287947 */ /* 0x000fea000b800000 */
.L_x_1399:
[----:B------:R-:W-:-:S03]  /*a5f0*/  UMOV UR56, 0xffffffff ;  /* 0xffffffff00387882 */ /* 0x000fc60000000000 */
[----:B------:R-:W-:Y:S05]  /*a600*/  BRA.DIV UR56, `(.L_x_1272) ;  /* 0x0000009a38487947 */ /* 0x000fea000b800000 */
.L_x_1402:
[----:B------:R-:W-:-:S03]  /*a610*/  UMOV UR56, 0xffffffff ;  /* 0xffffffff00387882 */ /* 0x000fc60000000000 */
[----:B------:R-:W-:Y:S05]  /*a620*/  BRA.DIV UR56, `(.L_x_1273) ;  /* 0x0000009a38687947 */ /* 0x000fea000b800000 */
.L_x_1405:
        /* <DEDUP_REMOVED lines=10> */
.L_x_1415:
[C---:B0--3--:R-:W-:Y:S01]  /*a6d0*/  FMUL.FTZ R76, R209.reuse, R75 ;  /* 0x0000004bd14c7220 */ /* 0x049fe20000410000 */
[----:B------:R-:W-:-:S03]  /*a6e0*/  FMUL.FTZ R78, R209, R72 ;  /* 0x00000048d14e7220 */ /* 0x000fc60000410000 */
[-C--:B--2-4-:R-:W-:Y:S01]  /*a6f0*/  FFMA.FTZ R77, R205, R74.reuse, -R76 ;  /* 0x0000004acd4d7223 */ /* 0x094fe2000001084c */
[----:B------:R-:W-:-:S03]  /*a700*/  FMUL.FTZ R76, R209, R74 ;  /* 0x0000004ad14c7220 */ /* 0x000fc60000410000 */
[----:B------:R-:W-:Y:S01]  /*a710*/  @P2 FADD.FTZ R74, R206, R77 ;  /* 0x0000004dce4a2221 */ /* 0x000fe20000010000 */
[----:B------:R-:W-:Y:S01]  /*a720*/  FFMA.FTZ R77, R205, R75, R76 ;  /* 0x0000004bcd4d7223 */ /* 0x000fe2000001004c */
[-C--:B------:R-:W-:Y:S01]  /*a730*/  FMUL.FTZ R76, R209, R73.reuse ;  /* 0x00000049d14c7220 */ /* 0x080fe20000410000 */
[----:B------:R-:W-:Y:S01]  /*a740*/  @P2 FFMA.FTZ R73, R205, R73, R78 ;  /* 0x00000049cd492223 */ /* 0x000fe2000001004e */
[----:B------:R-:W-:Y:S01]  /*a750*/  FMUL.FTZ R79, R69, R74 ;  /* 0x0000004a454f7220 */ /* 0x000fe20000410000 */
[----:B------:R-:W-:Y:S01]  /*a760*/  @P2 FADD.FTZ R75, R204, R77 ;  /* 0x0000004dcc4b2221 */ /* 0x000fe20000010000 */
[----:B------:R-:W-:-:S03]  /*a770*/  @P2 FFMA.FTZ R72, R205, R72, -R76 ;  /* 0x00000048cd482223 */ /* 0x000fc6000001084c */
[CC--:B------:R-:W-:Y:S01]  /*a780*/  FMUL.FTZ R77, R69.reuse, R75.reuse ;  /* 0x0000004b454d7220 */ /* 0x0c0fe20000410000 */
[C---:B------:R-:W-:Y:S01]  /*a790*/  FFMA.FTZ R76, R68.reuse, R75, R79 ;  /* 0x0000004b444c7223 */ /* 0x040fe2000001004f */
[----:B------:R-:W-:Y:S01]  /*a7a0*/  FMUL.FTZ R79, R69, R72 ;  /* 0x00000048454f7220 */ /* 0x000fe20000410000 */
[----:B------:R0:W-:Y:S01]  /*a7b0*/  STS.128 [R203+0x8470], R72 ;  /* 0x00847048cb007388 */ /* 0x0001e20000000c00 */
[----:B------:R-:W-:Y:S01]  /*a7c0*/  FFMA.FTZ R77, R68, R74, -R77 ;  /* 0x0000004a444d7223 */ /* 0x000fe2000001084d */
[----:B------:R-:W-:-:S03]  /*a7d0*/  FADD.FTZ R71, R71, R76 ;  /* 0x0000004c47477221 */ /* 0x000fc60000010000 */
[----:B------:R-:W-:Y:S01]  /*a7e0*/  FADD.FTZ R70, R70, R77 ;  /* 0x0000004d46467221 */ /* 0x000fe20000010000 */
[----:B------:R-:W-:Y:S01]  /*a7f0*/  FMUL.FTZ R77, R69, R73 ;  /* 0x00000049454d7220 */ /* 0x000fe20000410000 */
[C---:B------:R-:W-:Y:S01]  /*a800*/  FMUL.FTZ R205, R65.reuse, R71 ;  /* 0x0000004741cd7220 */ /* 0x040fe20000410000 */
[C---:B------:R-:W-:Y:S01]  /*a810*/  FFMA.FTZ R69, R68.reuse, R73, R79 ;  /* 0x0000004944457223 */ /* 0x040fe2000001004f */
[C---:B------:R-:W-:Y:S01]  /*a820*/  FMUL.FTZ R76, R65.reuse, R70 ;  /* 0x00000046414c7220 */ /* 0x040fe20000410000 */
[----:B------:R-:W-:Y:S01]  /*a830*/  FFMA.FTZ R68, R68, R72, -R77 ;  /* 0x0000004844447223 */ /* 0x000fe2000001084d */
[C---:B------:R-:W-:Y:S01]  /*a840*/  FFMA.FTZ R205, R64.reuse, R70, -R205 ;  /* 0x0000004640cd7223 */ /* 0x040fe200000108cd */
[C---:B------:R-:W-:Y:S01]  /*a850*/  FMUL.FTZ R77, R65.reuse, R69 ;  /* 0x00000045414d7220 */ /* 0x040fe20000410000 */
[----:B------:R-:W-:Y:S01]  /*a860*/  FFMA.FTZ R76, R64, R71, R76 ;  /* 0x00000047404c7223 */ /* 0x000fe2000001004c */
[-C--:B------:R-:W-:Y:S01]  /*a870*/  FMUL.FTZ R204, R65, R68.reuse ;  /* 0x0000004441cc7220 */ /* 0x080fe20000410000 */
[----:B------:R-:W-:Y:S01]  /*a880*/  FADD.FTZ R78, R66, R205 ;  /* 0x000000cd424e7221 */ /* 0x000fe20000010000 */
[----:B------:R0:W-:Y:S01]  /*a890*/  STS.128 [R203+0x8480], R68 ;  /* 0x00848044cb007388 */ /* 0x0001e20000000c00 */
        /* <DEDUP_REMOVED lines=15> */
.L_x_1268:
[----:B------:R-:W-:Y:S05]  /*a990*/  WARPSYNC.ALL ;  /* 0x0000000000007948 */ /* 0x000fea0003800000 */
[CC--:B0-----:R-:W-:Y:S01]  /*a9a0*/  FMUL.FTZ R61, R95.reuse, R192.reuse ;  /* 0x000000c05f3d7220 */ /* 0x0c1fe20000410000 */
[C---:B------:R-:W-:Y:S01]  /*a9b0*/  FMUL.FTZ R60, R94.reuse, R192 ;  /* 0x000000c05e3c7220 */ /* 0x040fe20000410000 */
[----:B------:R-:W-:Y:S01]  /*a9c0*/  BAR.SYNC.DEFER_BLOCKING 0x0 ;  /* 0x0000000000007b1d */ /* 0x000fe20000010000 */
[----:B------:R-:W-:Y:S01]  /*a9d0*/  UISETP.GE.AND UP0, UPT, UR16, UR14, UPT ;  /* 0x0000000e1000728c */ /* 0x000fe2000bf06270 */
[CC--:B------:R-:W-:Y:S01]  /*a9e0*/  FFMA.FTZ R61, -R94.reuse, R191.reuse, -R61 ;  /* 0x000000bf5e3d7223 */ /* 0x0c0fe2000001093d */
[----:B------:R-:W-:Y:S01]  /*a9f0*/  FFMA.FTZ R62, R95, R191, -R60 ;  /* 0x000000bf5f3e7223 */ /* 0x000fe2000001083c */
[----:B------:R-:W-:Y:S01]  /*aa00*/  FMUL.FTZ R60, R94, R107 ;  /* 0x0000006b5e3c7220 */ /* 0x000fe20000410000 */
[----:B------:R-:W-:Y:S01]  /*aa10*/  MOV R71, UR6 ;  /* 0x0000000600477c02 */ /* 0x000fe20008000f00 */
[----:B------:R-:W-:Y:S01]  /*aa20*/  FADD.FTZ R63, -R190, R61 ;  /* 0x0000003dbe3f7221 */ /* 0x000fe20000010100 */
[----:B------:R-:W-:Y:S01]  /*aa30*/  FADD.FTZ R61, R189, R62 ;  /* 0x0000003ebd3d7221 */ /* 0x000fe20000010000 */
[-C--:B------:R-:W-:Y:S01]  /*aa40*/  FMUL.FTZ R62, R94, -R106.reuse ;  /* 0x8000006a5e3e7220 */ /* 0x080fe20000410000 */
[C---:B------:R-:W-:Y:S01]  /*aa50*/  FFMA.FTZ R60, R95.reuse, R106, -R60 ;  /* 0x0000006a5f3c7223 */ /* 0x040fe2000001083c */
[C---:B------:R-:W-:Y:S01]  /*aa60*/  FMUL.FTZ R64, R96.reuse, -R63 ;  /* 0x8000003f60407220 */ /* 0x040fe20000410000 */
[C---:B------:R-:W-:Y:S01]  /*aa70*/  FMUL.FTZ R66, R96.reuse, -R61 ;  /* 0x8000003d60427220 */ /* 0x040fe20000410000 */
[----:B------:R-:W-:Y:S01]  /*aa80*/  FFMA.FTZ R62, R95, -R107, R62 ;  /* 0x8000006b5f3e7223 */ /* 0x000fe2000001003e */
[C---:B------:R-:W-:Y:S01]  /*aa90*/  FMUL.FTZ R65, R96.reuse, -R60 ;  /* 0x8000003c60417220 */ /* 0x040fe20000410000 */
[C---:B------:R-:W-:Y:S01]  /*aaa0*/  FFMA.FTZ R64, R97.reuse, R61, -R64 ;  /* 0x0000003d61407223 */ /* 0x040fe20000010840 */
[C---:B------:R-:W-:Y:S01]  /*aab0*/  FFMA.FTZ R63, R97.reuse, R63, R66 ;  /* 0x0000003f613f7223 */ /* 0x040fe20000010042 */
[-C--:B------:R-:W-:Y:S01]  /*aac0*/  FMUL.FTZ R61, R96, -R62.reuse ;  /* 0x8000003e603d7220 */ /* 0x080fe20000410000 */
[----:B------:R-:W-:Y:S01]  /*aad0*/  FFMA.FTZ R65, R97, R62, R65 ;  /* 0x0000003e61417223 */ /* 0x000fe20000010041 */
[----:B------:R-:W-:Y:S01]  /*aae0*/  FADD.FTZ R64, R187, R64 ;  /* 0x00000040bb407221 */ /* 0x000fe20000010000 */
[----:B------:R-:W-:Y:S01]  /*aaf0*/  FADD.FTZ R63, -R188, R63 ;  /* 0x0000003fbc3f7221 */ /* 0x000fe20000010100 */
[----:B------:R-:W-:Y:S01]  /*ab00*/  FFMA.FTZ R61, R97, R60, -R61 ;  /* 0x0000003c613d7223 */ /* 0x000fe2000001083d */
[C---:B------:R-:W-:Y:S01]  /*ab10*/  FMUL.FTZ R60, R98.reuse, -R65 ;  /* 0x80000041623c7220 */ /* 0x040fe20000410000 */
[CC--:B------:R-:W-:Y:S01]  /*ab20*/  FMUL.FTZ R66, R98.reuse, -R64.reuse ;  /* 0x8000004062427220 */ /* 0x0c0fe20000410000 */
[C---:B------:R-:W-:Y:S01]  /*ab30*/  FMUL.FTZ R67, R98.reuse, -R63 ;  /* 0x8000003f62437220 */ /* 0x040fe20000410000 */
[-C--:B------:R-:W-:Y:S01]  /*ab40*/  FMUL.FTZ R62, R98, -R61.reuse ;  /* 0x8000003d623e7220 */ /* 0x080fe20000410000 */
[C---:B------:R-:W-:Y:S01]  /*ab50*/  FFMA.FTZ R60, R99.reuse, R61, -R60 ;  /* 0x0000003d633c7223 */ /* 0x040fe2000001083c */
[C---:B------:R-:W-:Y:S01]  /*ab60*/  FFMA.FTZ R63, R99.reuse, R63, R66 ;  /* 0x0000003f633f7223 */ /* 0x040fe20000010042 */
[C---:B------:R-:W-:Y:S01]  /*ab70*/  FFMA.FTZ R64, R99.reuse, R64, -R67 ;  /* 0x0000004063407223 */ /* 0x040fe20000010843 */
[----:B------:R-:W-:Y:S01]  /*ab80*/  FFMA.FTZ R62, R99, R65, R62 ;  /* 0x00000041633e7223 */ /* 0x000fe2000001003e */
[----:B------:R-:W-:Y:S01]  /*ab90*/  FMUL.FTZ R66, R100, -R60 ;  /* 0x8000003c64427220 */ /* 0x000fe20000410000 */
[----:B------:R-:W-:Y:S01]  /*aba0*/  FADD.FTZ R63, -R186, R63 ;  /* 0x0000003fba3f7221 */ /* 0x000fe20000010100 */
[----:B------:R-:W-:Y:S01]  /*abb0*/  FADD.FTZ R64, R185, R64 ;  /* 0x00000040b9407221 */ /* 0x000fe20000010000 */
[CC--:B------:R-:W-:Y:S01]  /*abc0*/  FMUL.FTZ R61, R100.reuse, -R62.reuse ;  /* 0x8000003e643d7220 */ /* 0x0c0fe20000410000 */
[C---:B------:R-:W-:Y:S01]  /*abd0*/  FFMA.FTZ R66, R101.reuse, R62, R66 ;  /* 0x0000003e65427223 */ /* 0x040fe20000010042 */
[CC--:B------:R-:W-:Y:S01]  /*abe0*/  FMUL.FTZ R65, R100.reuse, -R63.reuse ;  /* 0x8000003f64417220 */ /* 0x0c0fe20000410000 */
[----:B------:R-:W-:Y:S01]  /*abf0*/  FMUL.FTZ R62, R100, -R64 ;  /* 0x80000040643e7220 */ /* 0x000fe20000410000 */
[C---:B------:R-:W-:Y:S01]  /*ac00*/  FFMA.FTZ R61, R101.reuse, R60, -R61 ;  /* 0x0000003c653d7223 */ /* 0x040fe2000001083d */
[C---:B------:R-:W-:Y:S01]  /*ac10*/  FMUL.FTZ R60, R102.reuse, -R66 ;  /* 0x80000042663c7220 */ /* 0x040fe20000410000 */
[C---:B------:R-:W-:Y:S01]  /*ac20*/  FFMA.FTZ R64, R101.reuse, R64, -R65 ;  /* 0x0000004065407223 */ /* 0x040fe20000010841 */
[----:B------:R-:W-:Y:S01]  /*ac30*/  FFMA.FTZ R63, R101, R63, R62 ;  /* 0x0000003f653f7223 */ /* 0x000fe2000001003e */
[-C--:B------:R-:W-:Y:S01]  /*ac40*/  FMUL.FTZ R65, R102, -R61.reuse ;  /* 0x8000003d66417220 */ /* 0x080fe20000410000 */
[----:B------:R-:W-:Y:S01]  /*ac50*/  FFMA.FTZ R60, R103, R61, -R60 ;  /* 0x0000003d673c7223 */ /* 0x000fe2000001083c */
[----:B------:R-:W-:Y:S01]  /*ac60*/  FADD.FTZ R64, R183, R64 ;  /* 0x00000040b7407221 */ /* 0x000fe20000010000 */
[----:B------:R-:W-:Y:S01]  /*ac70*/  FADD.FTZ R63, -R184, R63 ;  /* 0x0000003fb83f7221 */ /* 0x000fe20000010100 */
[----:B------:R-:W-:Y:S01]  /*ac80*/  FFMA.FTZ R65, R103, R66, R65 ;  /* 0x0000004267417223 */ /* 0x000fe20000010041 */
[----:B------:R-:W-:Y:S01]  /*ac90*/  FMUL.FTZ R66, R104, -R60 ;  /* 0x8000003c68427220 */ /* 0x000fe20000410000 */
[CC--:B------:R-:W-:Y:S01]  /*aca0*/  FMUL.FTZ R62, R102.reuse, -R64.reuse ;  /* 0x80000040663e7220 */ /* 0x0c0fe20000410000 */
[----:B------:R-:W-:Y:S01]  /*acb0*/  FMUL.FTZ R61, R102, -R63 ;  /* 0x8000003f663d7220 */ /* 0x000fe20000410000 */
[-C--:B------:R-:W-:Y:S01]  /*acc0*/  FMUL.FTZ R67, R104, -R65.reuse ;  /* 0x8000004168437220 */ /* 0x080fe20000410000 */
[----:B------:R-:W-:Y:S01]  /*acd0*/  FFMA.FTZ R66, R105, R65, R66 ;  /* 0x0000004169427223 */ /* 0x000fe20000010042 */
[C---:B------:R-:W-:Y:S01]  /*ace0*/  FFMA.FTZ R63, R103.reuse, R63, R62 ;  /* 0x0000003f673f7223 */ /* 0x040fe2000001003e */
[----:B------:R-:W-:Y:S01]  /*acf0*/  FFMA.FTZ R64, R103, R64, -R61 ;  /* 0x0000004067407223 */ /* 0x000fe2000001083d */
[----:B------:R-:W-:Y:S01]  /*ad00*/  FFMA.FTZ R67, R105, R60, -R67 ;  /* 0x0000003c69437223 */ /* 0x000fe20000010843 */
[----:B------:R-:W-:Y:S01]  /*ad10*/  FMUL.FTZ R60, R108, -R66 ;  /* 0x800000426c3c7220 */ /* 0x000fe20000410000 */
[----:B------:R-:W-:Y:S01]  /*ad20*/  FADD.FTZ R63, -R160, R63 ;  /* 0x0000003fa03f7221 */ /* 0x000fe20000010100 */
[----:B------:R-:W-:Y:S01]  /*ad30*/  FADD.FTZ R64, R161, R64 ;  /* 0x00000040a1407221 */ /* 0x000fe20000010000 */
        /* <DEDUP_REMOVED lines=14> */
[CC--:B------:R-:W-:Y:S01]  /*ae20*/  FMUL.FTZ R62, R108.reuse, -R60.reuse ;  /* 0x8000003c6c3e7220 */ /* 0x0c0fe20000410000 */
[----:B------:R-:W-:Y:S01]  /*ae30*/  FMUL.FTZ R61, R108, -R63 ;  /* 0x8000003f6c3d7220 */ /* 0x000fe20000410000 */
[-C--:B------:R-:W-:Y:S01]  /*ae40*/  FMUL.FTZ R65, R112, -R67.reuse ;  /* 0x8000004370417220 */ /* 0x080fe20000410000 */
[----:B------:R-:W-:Y:S01]  /*ae50*/  FFMA.FTZ R67, R113, R67, -R64 ;  /* 0x0000004371437223 */ /* 0x000fe20000010840 */
[C---:B------:R-:W-:Y:S01]  /*ae60*/  FFMA.FTZ R63, R109.reuse, R63, R62 ;  /* 0x0000003f6d3f7223 */ /* 0x040fe2000001003e */
[----:B------:R-:W-:Y:S01]  /*ae70*/  FFMA.FTZ R60, R109, R60, -R61 ;  /* 0x0000003c6d3c7223 */ /* 0x000fe2000001083d */
[----:B------:R-:W-:Y:S01]  /*ae80*/  FFMA.FTZ R65, R113, R66, R65 ;  /* 0x0000004271417223 */ /* 0x000fe20000010041 */
[----:B------:R-:W-:Y:S01]  /*ae90*/  FMUL.FTZ R70, R114, -R67 ;  /* 0x8000004372467220 */ /* 0x000fe20000410000 */
[----:B------:R-:W-:Y:S01]  /*aea0*/  FADD.FTZ R63, -R164, R63 ;  /* 0x0000003fa43f7221 */ /* 0x000fe20000010100 */
[----:B------:R-:W-:Y:S01]  /*aeb0*/  FADD.FTZ R62, R165, R60 ;  /* 0x0000003ca53e7221 */ /* 0x000fe20000010000 */
[----:B------:R-:W-:Y:S01]  /*aec0*/  FMUL.FTZ R68, R114, -R65 ;  /* 0x8000004172447220 */ /* 0x000fe20000410000 */
[----:B------:R-:W0:Y:S01]  /*aed0*/  LDS.64 R60, [R174+0x8478] ;  /* 0x00847800ae3c7984 */ /* 0x000e220000000a00 */
[C---:B------:R-:W-:Y:S01]  /*aee0*/  FMUL.FTZ R64, R110.reuse, -R63 ;  /* 0x8000003f6e407220 */ /* 0x040fe20000410000 */
[-C--:B------:R-:W-:Y:S01]  /*aef0*/  FMUL.FTZ R66, R110, -R62.reuse ;  /* 0x8000003e6e427220 */ /* 0x080fe20000410000 */
        /* <DEDUP_REMOVED lines=11> */
[-C--:B------:R-:W-:Y:S01]  /*afb0*/  FMUL.FTZ R65, R112, -R63.reuse ;  /* 0x8000003f70417220 */ /* 0x080fe20000410000 */
[C---:B------:R-:W-:Y:S01]  /*afc0*/  FMUL.FTZ R66, R118.reuse, -R70 ;  /* 0x8000004676427220 */ /* 0x040fe20000410000 */
[----:B------:R-:W-:Y:S01]  /*afd0*/  PLOP3.LUT P1, PT, PT, PT, UP0, 0x80, 0x0 ;  /* 0x000000000000781c */ /* 0x000fe20003f2f008 */
[C---:B------:R-:W-:Y:S01]  /*afe0*/  FFMA.FTZ R63, R113.reuse, R63, R62 ;  /* 0x0000003f713f7223 */ /* 0x040fe2000001003e */
[----:B------:R-:W-:Y:S01]  /*aff0*/  FFMA.FTZ R64, R113, R64, -R65 ;  /* 0x0000004071407223 */ /* 0x000fe20000010841 */
[-C--:B------:R-:W-:Y:S01]  /*b000*/  FMUL.FTZ R65, R118, -R67.reuse ;  /* 0x8000004376417220 */ /* 0x080fe20000410000 */
[----:B------:R-:W-:Y:S01]  /*b010*/  FFMA.FTZ R67, R119, R67, -R66 ;  /* 0x0000004377437223 */ /* 0x000fe20000010842 */
[----:B------:R-:W-:Y:S01]  /*b020*/  FADD.FTZ R63, -R168, R63 ;  /* 0x0000003fa83f7221 */ /* 0x000fe20000010100 */
[----:B------:R-:W-:Y:S01]  /*b030*/  FADD.FTZ R64, R169, R64 ;  /* 0x00000040a9407221 */ /* 0x000fe20000010000 */
[----:B------:R-:W-:Y:S01]  /*b040*/  FFMA.FTZ R65, R119, R70, R65 ;  /* 0x0000004677417223 */ /* 0x000fe20000010041 */
        /* <DEDUP_REMOVED lines=8> */
[----:B------:R-:W-:Y:S01]  /*b0d0*/  FMUL.FTZ R64, R122, -R70 ;  /* 0x800000467a407220 */ /* 0x000fe20000410000 */
[----:B------:R-:W-:Y:S01]  /*b0e0*/  FADD.FTZ R62, R171, R62 ;  /* 0x0000003eab3e7221 */ /* 0x000fe20000010000 */
[----:B------:R-:W-:Y:S01]  /*b0f0*/  FADD.FTZ R65, -R170, R63 ;  /* 0x0000003faa417221 */ /* 0x000fe20000010100 */
[-C--:B------:R-:W-:Y:S01]  /*b100*/  FMUL.FTZ R63, R122, -R68.reuse ;  /* 0x800000447a3f7220 */ /* 0x080fe20000410000 */
[C---:B------:R-:W-:Y:S01]  /*b110*/  FFMA.FTZ R64, R123.reuse, R68, -R64 ;  /* 0x000000447b407223 */ /* 0x040fe20000010840 */
[C---:B------:R-:W-:Y:S01]  /*b120*/  FMUL.FTZ R68, R116.reuse, -R62 ;  /* 0x8000003e74447220 */ /* 0x040fe20000410000 */
[-C--:B------:R-:W-:Y:S01]  /*b130*/  FMUL.FTZ R67, R116, -R65.reuse ;  /* 0x8000004174437220 */ /* 0x080fe20000410000 */
[----:B------:R-:W-:Y:S01]  /*b140*/  FFMA.FTZ R66, R123, R70, R63 ;  /* 0x000000467b427223 */ /* 0x000fe2000001003f */
[----:B0-----:R-:W-:Y:S01]  /*b150*/  FMUL.FTZ R63, R127, R60 ;  /* 0x0000003c7f3f7220 */ /* 0x001fe20000410000 */
[----:B------:R-:W-:Y:S01]  /*b160*/  FFMA.FTZ R65, R117, R65, R68 ;  /* 0x0000004175417223 */ /* 0x000fe20000010044 */
[-C--:B------:R-:W-:Y:S01]  /*b170*/  FMUL.FTZ R127, R127, R61.reuse ;  /* 0x0000003d7f7f7220 */ /* 0x080fe20000410000 */
[----:B------:R-:W-:Y:S01]  /*b180*/  FFMA.FTZ R62, R117, R62, -R67 ;  /* 0x0000003e753e7223 */ /* 0x000fe20000010843 */
[----:B------:R-:W-:Y:S01]  /*b190*/  FFMA.FTZ R63, R126, R61, R63 ;  /* 0x0000003d7e3f7223 */ /* 0x000fe2000001003f */
[----:B------:R-:W-:Y:S01]  /*b1a0*/  FADD.FTZ R65, -R172, R65 ;  /* 0x00000041ac417221 */ /* 0x000fe20000010100 */
[----:B------:R-:W-:Y:S01]  /*b1b0*/  FFMA.FTZ R127, R126, R60, -R127 ;  /* 0x0000003c7e7f7223 */ /* 0x000fe2000001087f */
[----:B------:R-:W-:Y:S01]  /*b1c0*/  FADD.FTZ R62, R173, R62 ;  /* 0x0000003ead3e7221 */ /* 0x000fe20000010000 */
[----:B------:R-:W-:Y:S01]  /*b1d0*/  FADD.FTZ R207, RZ, R63 ;  /* 0x0000003fffcf7221 */ /* 0x000fe20000010000 */
[----:B------:R-:W-:Y:S01]  /*b1e0*/  FMUL.FTZ R68, R118, -R65 ;  /* 0x8000004176447220 */ /* 0x000fe20000410000 */
[----:B------:R-:W-:Y:S01]  /*b1f0*/  FFMA.FTZ R222, R90, R54, R127 ;  /* 0x000000365ade7223 */ /* 0x000fe2000001007f */
[-C--:B------:R-:W-:Y:S01]  /*b200*/  FMUL.FTZ R70, R118, -R62.reuse ;  /* 0x8000003e76467220 */ /* 0x080fe20000410000 */
[C---:B------:R-:W-:Y:S01]  /*b210*/  FMUL.FTZ R60, R124.reuse, R207 ;  /* 0x000000cf7c3c7220 */ /* 0x040fe20000410000 */
[C---:B------:R-:W-:Y:S01]  /*b220*/  FFMA.FTZ R68, R119.reuse, R62, -R68 ;  /* 0x0000003e77447223 */ /* 0x040fe20000010844 */
[-C--:B------:R-:W-:Y:S01]  /*b230*/  FMUL.FTZ R62, R124, R222.reuse ;  /* 0x000000de7c3e7220 */ /* 0x080fe20000410000 */
[----:B------:R-:W-:Y:S01]  /*b240*/  FFMA.FTZ R65, R119, R65, R70 ;  /* 0x0000004177417223 */ /* 0x000fe20000010046 */
[----:B------:R-:W-:Y:S01]  /*b250*/  FFMA.FTZ R60, R125, R222, -R60 ;  /* 0x000000de7d3c7223 */ /* 0x000fe2000001083c */
[----:B------:R-:W-:Y:S01]  /*b260*/  FADD.FTZ R68, R181, R68 ;  /* 0x00000044b5447221 */ /* 0x000fe20000010000 */
[----:B------:R-:W-:Y:S01]  /*b270*/  FFMA.FTZ R62, R125, R207, R62 ;  /* 0x000000cf7d3e7223 */ /* 0x000fe2000001003e */
[----:B------:R-:W-:Y:S01]  /*b280*/  FADD.FTZ R65, -R182, R65 ;  /* 0x00000041b6417221 */ /* 0x000fe20000010100 */
[----:B------:R-:W-:Y:S01]  /*b290*/  FFMA.FTZ R221, R89, R53, R60 ;  /* 0x0000003559dd7223 */ /* 0x000fe2000001003c */
[C---:B------:R-:W-:Y:S01]  /*b2a0*/  FMUL.FTZ R60, R120.reuse, -R68 ;  /* 0x80000044783c7220 */ /* 0x040fe20000410000 */
[----:B------:R-:W-:Y:S01]  /*b2b0*/  FADD.FTZ R206, RZ, R62 ;  /* 0x0000003effce7221 */ /* 0x000fe20000010000 */
[----:B------:R-:W-:Y:S01]  /*b2c0*/  FMUL.FTZ R61, R120, -R65 ;  /* 0x80000041783d7220 */ /* 0x000fe20000410000 */
[C---:B------:R-:W-:Y:S01]  /*b2d0*/  FMUL.FTZ R62, R122.reuse, R221 ;  /* 0x000000dd7a3e7220 */ /* 0x040fe20000410000 */
[C---:B------:R-:W-:Y:S01]  /*b2e0*/  FFMA.FTZ R65, R121.reuse, R65, R60 ;  /* 0x0000004179417223 */ /* 0x040fe2000001003c */
[----:B------:R-:W-:Y:S01]  /*b2f0*/  FMUL.FTZ R60, R122, R206 ;  /* 0x000000ce7a3c7220 */ /* 0x000fe20000410000 */
[----:B------:R-:W-:Y:S01]  /*b300*/  FFMA.FTZ R68, R121, R68, -R61 ;  /* 0x0000004479447223 */ /* 0x000fe2000001083d */
[C---:B------:R-:W-:Y:S01]  /*b310*/  FFMA.FTZ R62, R123.reuse, R206, R62 ;  /* 0x000000ce7b3e7223 */ /* 0x040fe2000001003e */
        /* <DEDUP_REMOVED lines=16> */
[----:B------:R-:W-:Y:S01]  /*b420*/  ISETP.NE.OR P1, PT, R246, RZ, P1 ;  /* 0x000000fff600720c */ /* 0x000fe20000f25670 */
[----:B------:R-:W-:Y:S01]  /*b430*/  FADD.FTZ R204, RZ, R62 ;  /* 0x0000003effcc7221 */ /* 0x000fe20000010000 */
[----:B------:R-:W-:Y:S01]  /*b440*/  HFMA2.MMA R61, -RZ, RZ, 0, 0 ;  /* 0x00000000ff3d7435 */ /* 0x000fe200000001ff */
[C---:B------:R-:W-:Y:S01]  /*b450*/  FMUL.FTZ R70, R118.reuse, R219 ;  /* 0x000000db76467220 */ /* 0x040fe20000410000 */
[----:B------:R-:W-:Y:S01]  /*b460*/  MOV R60, 0x3f800000 ;  /* 0x3f800000003c7802 */ /* 0x000fe20000000f00 */
[-C--:B------:R-:W-:Y:S01]  /*b470*/  FMUL.FTZ R68, R118, R204.reuse ;  /* 0x000000cc76447220 */ /* 0x080fe20000410000 */
[----:B------:R-:W-:Y:S01]  /*b480*/  CS2R R62, SRZ ;  /* 0x00000000003e7805 */ /* 0x000fe2000001ff00 */
[----:B------:R-:W-:-:S02]  /*b490*/  FFMA.FTZ R70, R119, R204, R70 ;  /* 0x000000cc77467223 */ /* 0x000fc40000010046 */
[----:B------:R-:W-:Y:S02]  /*b4a0*/  FFMA.FTZ R65, R119, R219, -R68 ;  /* 0x000000db77417223 */ /* 0x000fe40000010844 */
[----:B------:R-:W-:Y:S01]  /*b4b0*/  FADD.FTZ R203, RZ, R70 ;  /* 0x00000046ffcb7221 */ /* 0x000fe20000010000 */
[----:B------:R-:W-:Y:S01]  /*b4c0*/  FMUL.FTZ R70, R124, -R67 ;  /* 0x800000437c467220 */ /* 0x000fe20000410000 */
[----:B------:R-:W-:Y:S01]  /*b4d0*/  FFMA.FTZ R218, R86, R50, R65 ;  /* 0x0000003256da7223 */ /* 0x000fe20000010041 */
[----:B------:R-:W-:Y:S01]  /*b4e0*/  @!P1 LEA R71, R71, R38, 0x4 ;  /* 0x0000002647479211 */ /* 0x000fe200078e20ff */
[CC--:B------:R-:W-:Y:S01]  /*b4f0*/  FMUL.FTZ R68, R116.reuse, R203.reuse ;  /* 0x000000cb74447220 */ /* 0x0c0fe20000410000 */
[----:B------:R-:W-:Y:S01]  /*b500*/  FFMA.FTZ R74, R125, R72, -R70 ;  /* 0x000000487d4a7223 */ /* 0x000fe20000010846 */
[----:B------:R-:W-:Y:S01]  /*b510*/  FMUL.FTZ R70, R116, R218 ;  /* 0x000000da74467220 */ /* 0x000fe20000410000 */
[C---:B------:R-:W-:Y:S01]  /*b520*/  FMUL.FTZ R72, R124.reuse, -R72 ;  /* 0x800000487c487220 */ /* 0x040fe20000410000 */
[C---:B------:R-:W-:Y:S01]  /*b530*/  FFMA.FTZ R68, R117.reuse, R218, -R68 ;  /* 0x000000da75447223 */ /* 0x040fe20000010844 */
[----:B------:R-:W0:Y:S01]  /*b540*/  @!P1 LDS.128 R60, [R71+0xac80] ;  /* 0x00ac8000473c9984 */ /* 0x000e220000000c00 */
[----:B------:R-:W-:Y:S01]  /*b550*/  FFMA.FTZ R70, R117, R203, R70 ;  /* 0x000000cb75467223 */ /* 0x000fe20000010046 */
[----:B------:R-:W-:Y:S01]  /*b560*/  FFMA.FTZ R67, R125, R67, R72 ;  /* 0x000000437d437223 */ /* 0x000fe20000010048 */
[----:B------:R-:W-:Y:S01]  /*b570*/  FFMA.FTZ R217, R85, R49, R68 ;  /* 0x0000003155d97223 */ /* 0x000fe20000010044 */
[C---:B------:R-:W-:Y:S01]  /*b580*/  FMUL.FTZ R72, R124.reuse, -R64 ;  /* 0x800000407c487220 */ /* 0x040fe20000410000 */
[----:B------:R-:W-:Y:S01]  /*b590*/  FADD.FTZ R127, RZ, R70 ;  /* 0x00000046ff7f7221 */ /* 0x000fe20000010000 */
[-C--:B------:R-:W-:Y:S01]  /*b5a0*/  FMUL.FTZ R70, R124, -R66.reuse ;  /* 0x800000427c467220 */ /* 0x080fe20000410000 */
[C---:B------:R-:W-:Y:S01]  /*b5b0*/  FMUL.FTZ R68, R114.reuse, R217 ;  /* 0x000000d972447220 */ /* 0x040fe20000410000 */
[C---:B------:R-:W-:Y:S01]  /*b5c0*/  FFMA.FTZ R65, R125.reuse, R66, R72 ;  /* 0x000000427d417223 */ /* 0x040fe20000010048 */
[-C--:B------:R-:W-:Y:S01]  /*b5d0*/  FMUL.FTZ R66, R114, R127.reuse ;  /* 0x0000007f72427220 */ /* 0x080fe20000410000 */
[----:B------:R-:W-:Y:S01]  /*b5e0*/  FFMA.FTZ R64, R125, R64, -R70 ;  /* 0x000000407d407223 */ /* 0x000fe20000010846 */
[C---:B------:R-:W-:Y:S01]  /*b5f0*/  FFMA.FTZ R68, R115.reuse, R127, R68 ;  /* 0x0000007f73447223 */ /* 0x040fe20000010044 */
[----:B------:R-:W-:Y:S01]  /*b600*/  FADD.FTZ R67, -R176, R67 ;  /* 0x00000043b0437221 */ /* 0x000fe20000010100 */
[----:B------:R-:W-:Y:S01]  /*b610*/  FFMA.FTZ R69, R115, R217, -R66 ;  /* 0x000000d973457223 */ /* 0x000fe20000010842 */
[----:B------:R-:W-:Y:S01]  /*b620*/  FADD.FTZ R66, R175, R74 ;  /* 0x0000004aaf427221 */ /* 0x000fe20000010000 */
[----:B------:R-:W-:-:S02]  /*b630*/  FADD.FTZ R126, RZ, R68 ;  /* 0x00000044ff7e7221 */ /* 0x000fc40000010000 */
[----:B------:R-:W-:Y:S02]  /*b640*/  FFMA.FTZ R216, R84, R48, R69 ;  /* 0x0000003054d87223 */ /* 0x000fe40000010045 */
[C---:B------:R-:W-:Y:S01]  /*b650*/  FMUL.FTZ R68, R112.reuse, R126 ;  /* 0x0000007e70447220 */ /* 0x040fe20000410000 */
[----:B------:R1:W-:Y:S01]  /*b660*/  STS.128 [R174+0x8e80], R64 ;  /* 0x008e8040ae007388 */ /* 0x0003e20000000c00 */
[-C--:B------:R-:W-:Y:S02]  /*b670*/  FMUL.FTZ R69, R112, R216.reuse ;  /* 0x000000d870457220 */ /* 0x080fe40000410000 */
[C---:B------:R-:W-:Y:S02]  /*b680*/  FFMA.FTZ R68, R113.reuse, R216, -R68 ;  /* 0x000000d871447223 */ /* 0x040fe40000010844 */
[----:B------:R-:W-:Y:S02]  /*b690*/  FFMA.FTZ R69, R113, R126, R69 ;  /* 0x0000007e71457223 */ /* 0x000fe40000010045 */
[----:B------:R-:W-:-:S02]  /*b6a0*/  FFMA.FTZ R223, R83, R47, R68 ;  /* 0x0000002f53df7223 */ /* 0x000fc40000010044 */
[----:B------:R-:W-:Y:S02]  /*b6b0*/  FADD.FTZ R215, RZ, R69 ;  /* 0x00000045ffd77221 */ /* 0x000fe40000010000 */
[C---:B------:R-:W-:Y:S02]  /*b6c0*/  FMUL.FTZ R70, R110.reuse, R223 ;  /* 0x000000df6e467220 */ /* 0x040fe40000410000 */
[-C--:B------:R-:W-:Y:S02]  /*b6d0*/  FMUL.FTZ R68, R110, R215.reuse ;  /* 0x000000d76e447220 */ /* 0x080fe40000410000 */
[C---:B------:R-:W-:Y:S02]  /*b6e0*/  FFMA.FTZ R70, R111.reuse, R215, R70 ;  /* 0x000000d76f467223 */ /* 0x040fe40000010046 */
[----:B------:R-:W-:Y:S02]  /*b6f0*/  FFMA.FTZ R69, R111, R223, -R68 ;  /* 0x000000df6f457223 */ /* 0x000fe40000010844 */
[----:B------:R-:W-:-:S02]  /*b700*/  FADD.FTZ R214, RZ, R70 ;  /* 0x00000046ffd67221 */ /* 0x000fc40000010000 */
[----:B------:R-:W-:Y:S02]  /*b710*/  FFMA.FTZ R224, R82, R46, R69 ;  /* 0x0000002e52e07223 */ /* 0x000fe40000010045 */
[C---:B-1----:R-:W-:Y:S02]  /*b720*/  FMUL.FTZ R64, R108.reuse, R214 ;  /* 0x000000d66c407220 */ /* 0x042fe40000410000 */
[-C--:B------:R-:W-:Y:S02]  /*b730*/  FMUL.FTZ R65, R108, R224.reuse ;  /* 0x000000e06c417220 */ /* 0x080fe40000410000 */
[C---:B------:R-:W-:Y:S02]  /*b740*/  FFMA.FTZ R64, R109.reuse, R224, -R64 ;  /* 0x000000e06d407223 */ /* 0x040fe40000010840 */
[----:B------:R-:W-:Y:S02]  /*b750*/  FFMA.FTZ R65, R109, R214, R65 ;  /* 0x000000d66d417223 */ /* 0x000fe40000010041 */
[----:B------:R-:W-:-:S02]  /*b760*/  FFMA.FTZ R225, R81, R45, R64 ;  /* 0x0000002d51e17223 */ /* 0x000fc40000010040 */
[----:B------:R-:W-:Y:S02]  /*b770*/  FADD.FTZ R213, RZ, R65 ;  /* 0x00000041ffd57221 */ /* 0x000fe40000010000 */
[----:B------:R-:W-:-:S04]  /*b780*/  FMUL.FTZ R64, R104, R225 ;  /* 0x000000e168407220 */ /* 0x000fc80000410000 */
[-C--:B------:R-:W-:Y:S01]  /*b790*/  FFMA.FTZ R212, R105, R213.reuse, R64 ;  /* 0x000000d569d47223 */ /* 0x080fe20000010040 */
[----:B------:R-:W-:-:S03]  /*b7a0*/  FMUL.FTZ R64, R104, R213 ;  /* 0x000000d568407220 */ /* 0x000fc60000410000 */
[----:B------:R-:W-:Y:S01]  /*b7b0*/  FADD.FTZ R212, RZ, R212 ;  /* 0x000000d4ffd47221 */ /* 0x000fe20000010000 */
[----:B------:R-:W-:-:S03]  /*b7c0*/  FFMA.FTZ R65, R105, R225, -R64 ;  /* 0x000000e169417223 */ /* 0x000fc60000010840 */
[----:B------:R-:W-:Y:S01]  /*b7d0*/  FMUL.FTZ R64, R102, R212 ;  /* 0x000000d466407220 */ /* 0x000fe20000410000 */
[----:B------:R-:W-:-:S04]  /*b7e0*/  FFMA.FTZ R226, R80, R44, R65 ;  /* 0x0000002c50e27223 */ /* 0x000fc80000010041 */
[-C--:B------:R-:W-:Y:S01]  /*b7f0*/  FFMA.FTZ R64, R103, R226.reuse, -R64 ;  /* 0x000000e267407223 */ /* 0x080fe20000010840 */
[----:B------:R-:W-:-:S03]  /*b800*/  FMUL.FTZ R65, R102, R226 ;  /* 0x000000e266417220 */ /* 0x000fc60000410000 */
[----:B------:R-:W-:Y:S01]  /*b810*/  FFMA.FTZ R227, R59, R43, R64 ;  /* 0x0000002b3be37223 */ /* 0x000fe20000010040 */
[----:B------:R-:W-:-:S03]  /*b820*/  FFMA.FTZ R65, R103, R212, R65 ;  /* 0x000000d467417223 */ /* 0x000fc60000010041 */
[----:B------:R-:W-:Y:S01]  /*b830*/  FMUL.FTZ R64, R100, R227 ;  /* 0x000000e364407220 */ /* 0x000fe20000410000 */
[----:B------:R-:W-:-:S04]  /*b840*/  FADD.FTZ R211, RZ, R65 ;  /* 0x00000041ffd37221 */ /* 0x000fc80000010000 */
        /* <DEDUP_REMOVED lines=64> */
.L_x_1420:
        /* <DEDUP_REMOVED lines=13> */
.L_x_1278:
[----:B------:R-:W-:Y:S05]  /*bd20*/  BSYNC B0 ;  /* 0x0000000000007941 */ /* 0x000fea0003800000 */
.L_x_1277:
[----:B------:R-:W-:Y:S01]  /*bd30*/  UMOV UR56, 0xffffffff ;  /* 0xffffffff00387882 */ /* 0x000fe20000000000 */
[----:B------:R-:W-:Y:S02]  /*bd40*/  ISETP.GT.U32.AND P2, PT, R246, 0x1d, PT ;  /* 0x0000001df600780c */ /* 0x000fe40003f44070 */
[----:B------:R-:W-:Y:S11]  /*bd50*/  BRA.DIV UR56, `(.L_x_1279) ;  /* 0x0000008638f07947 */ /* 0x000ff6000b800000 */
[----:B-1----:R1:W0:Y:S04]  /*bd60*/  SHFL.DOWN PT, R76, R240, 0x2, 0x1f ;  /* 0x08401f00f04c7f89 */ /* 0x00222800000e0000 */
[----:B--2---:R1:W2:Y:S04]  /*bd70*/  SHFL.DOWN PT, R77, R241, 0x2, 0x1f ;  /* 0x08401f00f14d7f89 */ /* 0x0042a800000e0000 */
[----:B---3--:R1:W3:Y:S04]  /*bd80*/  SHFL.DOWN PT, R78, R242, 0x2, 0x1f ;  /* 0x08401f00f24e7f89 */ /* 0x0082e800000e0000 */
[----:B----4-:R1:W4:Y:S02]  /*bd90*/  SHFL.DOWN PT, R79, R243, 0x2, 0x1f ;  /* 0x08401f00f34f7f89 */ /* 0x01032400000e0000 */
.L_x_1426:
        /* <DEDUP_REMOVED lines=13> */
.L_x_1281:
[----:B------:R-:W-:Y:S05]  /*be70*/  BSYNC B0 ;  /* 0x0000000000007941 */ /* 0x000fea0003800000 */
.L_x_1280:
[----:B------:R-:W-:Y:S01]  /*be80*/  UMOV UR56, 0xffffffff ;  /* 0xffffffff00387882 */ /* 0x000fe20000000000 */
[----:B------:R-:W-:Y:S02]  /*be90*/  ISETP.GT.U32.AND P2, PT, R246, 0x1b, PT ;  /* 0x0000001bf600780c */ /* 0x000fe40003f44070 */
[----:B------:R-:W-:Y:S11]  /*bea0*/  BRA.DIV UR56, `(.L_x_1282) ;  /* 0x0000008a38107947 */ /* 0x000ff6000b800000 */
[----:B0-----:R0:W0:Y:S04]  /*beb0*/  SHFL.DOWN PT, R76, R240, 0x4, 0x1f ;  /* 0x08801f00f04c7f89 */ /* 0x00102800000e0000 */
[----:B--2---:R2:W0:Y:S04]  /*bec0*/  SHFL.DOWN PT, R77, R241, 0x4, 0x1f ;  /* 0x08801f00f14d7f89 */ /* 0x00442800000e0000 */
[----:B---3--:R2:W3:Y:S04]  /*bed0*/  SHFL.DOWN PT, R78, R242, 0x4, 0x1f ;  /* 0x08801f00f24e7f89 */ /* 0x0084e800000e0000 */
[----:B----4-:R2:W4:Y:S02]  /*bee0*/  SHFL.DOWN PT, R79, R243, 0x4, 0x1f ;  /* 0x08801f00f34f7f89 */ /* 0x01052400000e0000 */
.L_x_1432:
        /* <DEDUP_REMOVED lines=13> */
.L_x_1284:
[----:B------:R-:W-:Y:S05]  /*bfc0*/  BSYNC B0 ;  /* 0x0000000000007941 */ /* 0x000fea0003800000 */
.L_x_1283:
[----:B------:R-:W-:Y:S01]  /*bfd0*/  UMOV UR56, 0xffffffff ;  /* 0xffffffff00387882 */ /* 0x000fe20000000000 */
[----:B------:R-:W-:Y:S02]  /*bfe0*/  ISETP.GT.U32.AND P2, PT, R246, 0x17, PT ;  /* 0x00000017f600780c */ /* 0x000fe40003f44070 */
[----:B------:R-:W-:Y:S11]  /*bff0*/  BRA.DIV UR56, `(.L_x_1285) ;  /* 0x0000008a38307947 */ /* 0x000ff6000b800000 */
[----:B0-----:R0:W0:Y:S04]  /*c000*/  SHFL.DOWN PT, R76, R240, 0x8, 0x1f ;  /* 0x09001f00f04c7f89 */ /* 0x00102800000e0000 */
[----:B------:R0:W0:Y:S04]  /*c010*/  SHFL.DOWN PT, R77, R241, 0x8, 0x1f ;  /* 0x09001f00f14d7f89 */ /* 0x00002800000e0000 */
[----:B---3--:R3:W0:Y:S04]  /*c020*/  SHFL.DOWN PT, R78, R242, 0x8, 0x1f ;  /* 0x09001f00f24e7f89 */ /* 0x00862800000e0000 */
[----:B----4-:R3:W4:Y:S02]  /*c030*/  SHFL.DOWN PT, R79, R243, 0x8, 0x1f ;  /* 0x09001f00f34f7f89 */ /* 0x01072400000e0000 */
.L_x_1438:
        /* <DEDUP_REMOVED lines=13> */
.L_x_1287:
[----:B------:R-:W-:Y:S05]  /*c110*/  BSYNC B0 ;  /* 0x0000000000007941 */ /* 0x000fea0003800000 */
.L_x_1286:
[----:B------:R-:W-:Y:S01]  /*c120*/  UMOV UR56, 0xffffffff ;  /* 0xffffffff00387882 */ /* 0x000fe20000000000 */
[----:B------:R-:W-:Y:S02]  /*c130*/  ISETP.GT.U32.AND P2, PT, R246, 0xf, PT ;  /* 0x0000000ff600780c */ /* 0x000fe40003f44070 */
[----:B------:R-:W-:Y:S11]  /*c140*/  BRA.DIV UR56, `(.L_x_1288) ;  /* 0x0000008a38507947 */ /* 0x000ff6000b800000 */
[----:B0-----:R0:W0:Y:S04]  /*c150*/  SHFL.DOWN PT, R76, R240, 0x10, 0x1f ;  /* 0x0a001f00f04c7f89 */ /* 0x00102800000e0000 */
[----:B------:R0:W0:Y:S04]  /*c160*/  SHFL.DOWN PT, R77, R241, 0x10, 0x1f ;  /* 0x0a001f00f14d7f89 */ /* 0x00002800000e0000 */
[----:B------:R0:W0:Y:S04]  /*c170*/  SHFL.DOWN PT, R78, R242, 0x10, 0x1f ;  /* 0x0a001f00f24e7f89 */ /* 0x00002800000e0000 */
[----:B----4-:R4:W0:Y:S02]  /*c180*/  SHFL.DOWN PT, R79, R243, 0x10, 0x1f ;  /* 0x0a001f00f34f7f89 */ /* 0x01082400000e0000 */
.L_x_1444:
        /* <DEDUP_REMOVED lines=13> */
.L_x_1290:
[----:B------:R-:W-:Y:S05]  /*c260*/  BSYNC B0 ;  /* 0x0000000000007941 */ /* 0x000fea0003800000 */
.L_x_1289:
        /* <DEDUP_REMOVED lines=21> */
.L_x_1458:
        /* <DEDUP_REMOVED lines=19> */
.L_x_1293:
[----:B------:R-:W-:Y:S05]  /*c4f0*/  BSYNC B0 ;  /* 0x0000000000007941 */ /* 0x000fea0003800000 */
.L_x_1292:
        /* <DEDUP_REMOVED lines=34> */
.L_x_1275:
[----:B------:R-:W-:Y:S01]  /*c720*/  FMUL.FTZ R64, R94, R230 ;  /* 0x000000e65e407220 */ /* 0x000fe20000410000 */
[----:B------:R-:W-:Y:S05]  /*c730*/  WARPSYNC.ALL ;  /* 0x0000000000007948 */ /* 0x000fea0003800000 */
[----:B------:R-:W-:-:S04]  /*c740*/  FFMA.FTZ R64, R95, R208, R64 ;  /* 0x000000d05f407223 */ /* 0x000fc80000010040 */
        /* <DEDUP_REMOVED lines=8> */
[----:B------:R-:W-:Y:S01]  /*c7d0*/  FMUL.FTZ R74, R144, R215 ;  /* 0x000000d7904a7220 */ /* 0x000fe20000410000 */
[----:B------:R-:W-:Y:S01]  /*c7e0*/  FFMA.FTZ R76, R139, R226, -R76 ;  /* 0x000000e28b4c7223 */ /* 0x000fe2000001084c */
[----:B------:R-:W-:Y:S01]  /*c7f0*/  FFMA.FTZ R78, R137, R227, -R78 ;  /* 0x000000e3894e7223 */ /* 0x000fe2000001084e */
[----:B------:R-:W-:Y:S01]  /*c800*/  FMUL.FTZ R70, R154, R220 ;  /* 0x000000dc9a467220 */ /* 0x000fe20000410000 */
[----:B------:R-:W-:Y:S01]  /*c810*/  FFMA.FTZ R79, R145, R223, -R74 ;  /* 0x000000df914f7223 */ /* 0x000fe2000001084a */
[----:B------:R-:W-:Y:S01]  /*c820*/  FMUL.FTZ R74, R142, R214 ;  /* 0x000000d68e4a7220 */ /* 0x000fe20000410000 */
[C---:B------:R-:W-:Y:S01]  /*c830*/  FMUL.FTZ R72, R150.reuse, R203 ;  /* 0x000000cb96487220 */ /* 0x040fe20000410000 */
[----:B------:R-:W-:Y:S01]  /*c840*/  FFMA.FTZ R70, R155, R205, R70 ;  /* 0x000000cd9b467223 */ /* 0x000fe20000010046 */
[-C--:B------:R-:W-:Y:S01]  /*c850*/  FMUL.FTZ R150, R150, R218.reuse ;  /* 0x000000da96967220 */ /* 0x080fe20000410000 */
[----:B------:R-:W-:Y:S01]  /*c860*/  FMUL.FTZ R144, R144, R223 ;  /* 0x000000df90907220 */ /* 0x000fe20000410000 */
[C---:B------:R-:W-:Y:S01]  /*c870*/  FFMA.FTZ R75, R151.reuse, R218, -R72 ;  /* 0x000000da974b7223 */ /* 0x040fe20000010848 */
[C---:B------:R-:W-:Y:S01]  /*c880*/  FMUL.FTZ R72, R148.reuse, R127 ;  /* 0x0000007f94487220 */ /* 0x040fe20000410000 */
[----:B------:R-:W-:Y:S01]  /*c890*/  FFMA.FTZ R151, R151, R203, R150 ;  /* 0x000000cb97977223 */ /* 0x000fe20000010096 */
[----:B------:R-:W-:Y:S01]  /*c8a0*/  FMUL.FTZ R148, R148, R217 ;  /* 0x000000d994947220 */ /* 0x000fe20000410000 */
[----:B------:R-:W-:Y:S01]  /*c8b0*/  FFMA.FTZ R145, R145, R215, R144 ;  /* 0x000000d791917223 */ /* 0x000fe20000010090 */
[----:B------:R-:W-:Y:S01]  /*c8c0*/  FFMA.FTZ R72, R149, R217, -R72 ;  /* 0x000000d995487223 */ /* 0x000fe20000010848 */
[----:B------:R-:W-:Y:S01]  /*c8d0*/  ISETP.NE.AND P1, PT, R93, RZ, PT ;  /* 0x000000ff5d00720c */ /* 0x000fe20003f25270 */
[----:B------:R-:W0:Y:S01]  /*c8e0*/  LDS.64 R64, [R174+0x8e88] ;  /* 0x008e8800ae407984 */ /* 0x000e220000000a00 */
[----:B------:R-:W-:Y:S01]  /*c8f0*/  FFMA.FTZ R149, R149, R127, R148 ;  /* 0x0000007f95957223 */ /* 0x000fe20000010094 */
[----:B------:R-:W-:Y:S01]  /*c900*/  ULEA UR56, UR16, 0xfffff800, 0xb ;  /* 0xfffff80010387891 */ /* 0x000fe2000f8e583f */
[----:B------:R-:W-:Y:S01]  /*c910*/  BSSY B0, `(.L_x_1294) ;  /* 0x0000200000007945 */ /* 0x000fe20003800000 */
[----:B------:R-:W-:-:S02]  /*c920*/  USHF.R.S32.HI UR57, URZ, 0x1f, UR54 ;  /* 0x0000001f3f397899 */ /* 0x000fc40008011436 */
[----:B------:R-:W-:Y:S02]  /*c930*/  UIADD3 UR56, -UR56, UR10, URZ ;  /* 0x0000000a38387290 */ /* 0x000fe4000fffe13f */
        /* <DEDUP_REMOVED lines=10> */
[----:B------:R-:W-:Y:S01]  /*c9e0*/  FMUL.FTZ R136, R134, R210 ;  /* 0x000000d286887220 */ /* 0x000fe20000410000 */
[----:B------:R-:W-:Y:S01]  /*c9f0*/  FFMA.FTZ R69, R159, R222, -R68 ;  /* 0x000000de9f457223 */ /* 0x000fe20000010844 */
[----:B------:R-:W-:Y:S01]  /*ca00*/  FMUL.FTZ R68, R156, R206 ;  /* 0x000000ce9c447220 */ /* 0x000fe20000410000 */
[----:B------:R-:W-:Y:S01]  /*ca10*/  FFMA.FTZ R106, R137, R211, R106 ;  /* 0x000000d3896a7223 */ /* 0x000fe2000001006a */
[----:B------:R-:W-:Y:S01]  /*ca20*/  FFMA.FTZ R137, R135, R228, -R136 ;  /* 0x000000e487897223 */ /* 0x000fe20000010888 */
[----:B------:R-:W-:Y:S01]  /*ca30*/  FMUL.FTZ R136, R132, R229 ;  /* 0x000000e584887220 */ /* 0x000fe20000410000 */
[C---:B------:R-:W-:Y:S01]  /*ca40*/  FFMA.FTZ R71, R157.reuse, R221, -R68 ;  /* 0x000000dd9d477223 */ /* 0x040fe20000010844 */
[----:B------:R-:W-:Y:S01]  /*ca50*/  FFMA.FTZ R157, R157, R206, R65 ;  /* 0x000000ce9d9d7223 */ /* 0x000fe20000010041 */
[----:B------:R-:W-:Y:S01]  /*ca60*/  FMUL.FTZ R65, R152, R219 ;  /* 0x000000db98417220 */ /* 0x000fe20000410000 */
[----:B------:R-:W-:Y:S01]  /*ca70*/  FMUL.FTZ R158, R158, R222 ;  /* 0x000000de9e9e7220 */ /* 0x000fe20000410000 */
[----:B------:R-:W-:Y:S01]  /*ca80*/  FMUL.FTZ R68, R154, R205 ;  /* 0x000000cd9a447220 */ /* 0x000fe20000410000 */
[----:B------:R-:W-:Y:S01]  /*ca90*/  FADD.FTZ R64, R191, R64 ;  /* 0x00000040bf407221 */ /* 0x000fe20000010000 */
[----:B------:R-:W-:Y:S01]  /*caa0*/  FFMA.FTZ R153, R153, R204, R65 ;  /* 0x000000cc99997223 */ /* 0x000fe20000010041 */
[----:B------:R-:W-:Y:S01]  /*cab0*/  FMUL.FTZ R65, R146, R216 ;  /* 0x000000d892417220 */ /* 0x000fe20000410000 */
[----:B------:R-:W-:Y:S01]  /*cac0*/  FFMA.FTZ R159, R159, R207, R158 ;  /* 0x000000cf9f9f7223 */ /* 0x000fe2000001009e */
[----:B------:R-:W-:Y:S01]  /*cad0*/  FFMA.FTZ R68, R155, R220, -R68 ;  /* 0x000000dc9b447223 */ /* 0x000fe20000010844 */
[----:B------:R-:W-:Y:S01]  /*cae0*/  FADD.FTZ R192, -R192, R67 ;  /* 0x00000043c0c07221 */ /* 0x000fe20000010100 */
[----:B------:R-:W-:Y:S01]  /*caf0*/  FFMA.FTZ R147, R147, R126, R65 ;  /* 0x0000007e93937223 */ /* 0x000fe20000010041 */
[----:B------:R-:W-:Y:S01]  /*cb00*/  FMUL.FTZ R65, R142, R224 ;  /* 0x000000e08e417220 */ /* 0x000fe20000410000 */
[----:B------:R-:W-:Y:S01]  /*cb10*/  FMUL.FTZ R67, R94, -R64 ;  /* 0x800000405e437220 */ /* 0x000fe20000410000 */
[-C--:B------:R-:W-:Y:S01]  /*cb20*/  FMUL.FTZ R140, R140, R225.reuse ;  /* 0x000000e18c8c7220 */ /* 0x080fe20000410000 */
[----:B------:R-:W-:Y:S01]  /*cb30*/  FFMA.FTZ R74, R141, R225, -R74 ;  /* 0x000000e18d4a7223 */ /* 0x000fe2000001084a */
[----:B------:R-:W-:Y:S01]  /*cb40*/  FFMA.FTZ R143, R143, R214, R65 ;  /* 0x000000d68f8f7223 */ /* 0x000fe20000010041 */
[----:B------:R-:W-:Y:S01]  /*cb50*/  FMUL.FTZ R65, R138, R226 ;  /* 0x000000e28a417220 */ /* 0x000fe20000410000 */
[----:B------:R-:W-:Y:S01]  /*cb60*/  FMUL.FTZ R138, R206, UR47 ;  /* 0x0000002fce8a7c20 */ /* 0x000fe20008410000 */
[----:B------:R-:W-:Y:S01]  /*cb70*/  FFMA.FTZ R67, R95, R192, R67 ;  /* 0x000000c05f437223 */ /* 0x000fe20000010043 */
[----:B------:R-:W-:Y:S01]  /*cb80*/  FFMA.FTZ R141, R141, R213, R140 ;  /* 0x000000d58d8d7223 */ /* 0x000fe2000001008c */
[----:B------:R-:W-:Y:S01]  /*cb90*/  FFMA.FTZ R139, R139, R212, R65 ;  /* 0x000000d48b8b7223 */ /* 0x000fe20000010041 */
[----:B------:R-:W-:Y:S01]  /*cba0*/  FMUL.FTZ R65, R134, R228 ;  /* 0x000000e486417220 */ /* 0x000fe20000410000 */
[----:B------:R-:W-:Y:S01]  /*cbb0*/  FMUL.FTZ R134, R132, R209 ;  /* 0x000000d184867220 */ /* 0x000fe20000410000 */
[----:B------:R-:W-:Y:S01]  /*cbc0*/  FADD.FTZ R67, -R190, R67 ;  /* 0x00000043be437221 */ /* 0x000fe20000010100 */
[----:B------:R-:W-:Y:S01]  /*cbd0*/  FMUL.FTZ R140, R215, UR47 ;  /* 0x0000002fd78c7c20 */ /* 0x000fe20008410000 */
[----:B------:R-:W-:Y:S01]  /*cbe0*/  FFMA.FTZ R135, R135, R210, R65 ;  /* 0x000000d287877223 */ /* 0x000fe20000010041 */
[C---:B------:R-:W-:Y:S01]  /*cbf0*/  FFMA.FTZ R132, R133.reuse, R229, -R134 ;  /* 0x000000e585847223 */ /* 0x040fe20000010886 */
[----:B------:R-:W-:Y:S01]  /*cc00*/  FFMA.FTZ R134, R133, R209, R136 ;  /* 0x000000d185867223 */ /* 0x000fe20000010088 */
[C---:B------:R-:W-:Y:S01]  /*cc10*/  FMUL.FTZ R136, R130.reuse, R208 ;  /* 0x000000d082887220 */ /* 0x040fe20000410000 */
[----:B------:R-:W-:Y:S01]  /*cc20*/  FMUL.FTZ R65, R130, R230 ;  /* 0x000000e682417220 */ /* 0x000fe20000410000 */
[----:B------:R-:W-:-:S02]  /*cc30*/  FMUL.FTZ R130, R128, R66 ;  /* 0x0000004280827220 */ /* 0x000fc40000410000 */
[C---:B------:R-:W-:Y:S01]  /*cc40*/  FFMA.FTZ R133, R131.reuse, R230, -R136 ;  /* 0x000000e683857223 */ /* 0x040fe20000010888 */
[----:B------:R-:W-:Y:S01]  /*cc50*/  FFMA.FTZ R131, R131, R208, R65 ;  /* 0x000000d083837223 */ /* 0x000fe20000010041 */
[-C--:B------:R-:W-:Y:S01]  /*cc60*/  FMUL.FTZ R65, R128, R231.reuse ;  /* 0x000000e780417220 */ /* 0x080fe20000410000 */
[C---:B------:R-:W-:Y:S01]  /*cc70*/  FFMA.FTZ R128, R129.reuse, R231, -R130 ;  /* 0x000000e781807223 */ /* 0x040fe20000010882 */
[----:B------:R-:W-:Y:S02]  /*cc80*/  FFMA.FTZ R136, -R0, R159, RZ ;  /* 0x0000009f00887223 */ /* 0x000fe400000101ff */
[----:B------:R-:W-:Y:S01]  /*cc90*/  FFMA.FTZ R130, R129, R66, R65 ;  /* 0x0000004281827223 */ /* 0x000fe20000010041 */
[C---:B------:R-:W-:Y:S01]  /*cca0*/  FMUL.FTZ R65, R207.reuse, UR46 ;  /* 0x0000002ecf417c20 */ /* 0x040fe20008410000 */
[----:B------:R-:W-:Y:S01]  /*ccb0*/  FMUL.FTZ R129, R207, UR47 ;  /* 0x0000002fcf817c20 */ /* 0x000fe20008410000 */
[----:B------:R-:W-:Y:S01]  /*ccc0*/  FFMA.FTZ R157, -R2, R157, R136 ;  /* 0x0000009d029d7223 */ /* 0x000fe20000010188 */
[----:B------:R-:W-:Y:S01]  /*ccd0*/  FMUL.FTZ R136, R206, UR46 ;  /* 0x0000002ece887c20 */ /* 0x000fe20008410000 */
[C---:B------:R-:W-:Y:S01]  /*cce0*/  FFMA.FTZ R155, R222.reuse, UR47, -R65 ;  /* 0x0000002fde9b7c23 */ /* 0x040fe20008010841 */
[----:B------:R-:W-:Y:S01]  /*ccf0*/  FFMA.FTZ R65, R222, UR46, R129 ;  /* 0x0000002ede417c23 */ /* 0x000fe20008010081 */
[C---:B------:R-:W-:Y:S01]  /*cd00*/  FFMA.FTZ R129, R0.reuse, R69, RZ ;  /* 0x0000004500817223 */ /* 0x040fe200000100ff */
[----:B------:R-:W-:Y:S01]  /*cd10*/  FFMA.FTZ R70, -R3, R70, R157 ;  /* 0x0000004603467223 */ /* 0x000fe2000001019d */
[C---:B------:R-:W-:Y:S01]  /*cd20*/  FMUL.FTZ R69, R0.reuse, R155 ;  /* 0x0000009b00457220 */ /* 0x040fe20000410000 */
[----:B------:R-:W-:Y:S01]  /*cd30*/  FFMA.FTZ R65, -R0, R65, -RZ ;  /* 0x0000004100417223 */ /* 0x000fe200000109ff */
[C---:B------:R-:W-:Y:S01]  /*cd40*/  FFMA.FTZ R0, R2.reuse, R71, R129 ;  /* 0x0000004702007223 */ /* 0x040fe20000010081 */
[C---:B------:R-:W-:Y:S01]  /*cd50*/  FFMA.FTZ R71, R221.reuse, UR47, -R136 ;  /* 0x0000002fdd477c23 */ /* 0x040fe20008010888 */
[----:B------:R-:W-:Y:S01]  /*cd60*/  FFMA.FTZ R129, R221, UR46, R138 ;  /* 0x0000002edd817c23 */ /* 0x000fe2000801008a */
[C---:B------:R-:W-:Y:S01]  /*cd70*/  FMUL.FTZ R155, R205.reuse, UR46 ;  /* 0x0000002ecd9b7c20 */ /* 0x040fe20008410000 */
[----:B------:R-:W-:Y:S01]  /*cd80*/  FMUL.FTZ R157, R205, UR47 ;  /* 0x0000002fcd9d7c20 */ /* 0x000fe20008410000 */
[C---:B------:R-:W-:Y:S01]  /*cd90*/  FMUL.FTZ R71, R2.reuse, R71 ;  /* 0x0000004702477220 */ /* 0x040fe20000410000 */
[----:B------:R-:W-:Y:S01]  /*cda0*/  FFMA.FTZ R2, -R2, R129, -RZ ;  /* 0x0000008102027223 */ /* 0x000fe200000109ff */
[C---:B------:R-:W-:Y:S01]  /*cdb0*/  FFMA.FTZ R129, R3.reuse, R68, R0 ;  /* 0x0000004403817223 */ /* 0x040fe20000010000 */
[C---:B------:R-:W-:Y:S01]  /*cdc0*/  FFMA.FTZ R68, R220.reuse, UR47, -R155 ;  /* 0x0000002fdc447c23 */ /* 0x040fe2000801089b */
[----:B------:R-:W-:Y:S01]  /*cdd0*/  FFMA.FTZ R0, R220, UR46, R157 ;  /* 0x0000002edc007c23 */ /* 0x000fe2000801009d */
[C---:B------:R-:W-:Y:S01]  /*cde0*/  FFMA.FTZ R136, -R4.reuse, R153, R70 ;  /* 0x0000009904887223 */ /* 0x040fe20000010146 */
[----:B------:R-:W-:Y:S01]  /*cdf0*/  FFMA.FTZ R73, R4, R73, R129 ;  /* 0x0000004904497223 */ /* 0x000fe20000010081 */
[C---:B------:R-:W-:Y:S01]  /*ce00*/  FMUL.FTZ R68, R3.reuse, R68 ;  /* 0x0000004403447220 */ /* 0x040fe20000410000 */
[----:B------:R-:W-:Y:S01]  /*ce10*/  FFMA.FTZ R3, -R3, R0, -RZ ;  /* 0x0000000003037223 */ /* 0x000fe200000109ff */
[C---:B------:R-:W-:Y:S01]  /*ce20*/  FMUL.FTZ R0, R204.reuse, UR46 ;  /* 0x0000002ecc007c20 */ /* 0x040fe20008410000 */
[----:B------:R-:W-:Y:S01]  /*ce30*/  FMUL.FTZ R70, R204, UR47 ;  /* 0x0000002fcc467c20 */ /* 0x000fe20008410000 */
[----:B------:R-:W-:Y:S01]  /*ce40*/  FMUL.FTZ R138, R127, UR47 ;  /* 0x0000002f7f8a7c20 */ /* 0x000fe20008410000 */
[----:B------:R-:W-:Y:S01]  /*ce50*/  FMUL.FTZ R128, R9, R128 ;  /* 0x0000008009807220 */ /* 0x000fe20000410000 */
[----:B------:R-:W-:Y:S01]  /*ce60*/  FFMA.FTZ R129, R219, UR47, -R0 ;  /* 0x0000002fdb817c23 */ /* 0x000fe20008010800 */
[----:B------:R-:W-:Y:S01]  /*ce70*/  FADD.FTZ R0, R37, R37 ;  /* 0x0000002525007221 */ /* 0x000fe20000010000 */
[----:B------:R-:W-:Y:S01]  /*ce80*/  FFMA.FTZ R153, R219, UR46, R70 ;  /* 0x0000002edb997c23 */ /* 0x000fe20008010046 */
[----:B------:R-:W-:Y:S01]  /*ce90*/  FMUL.FTZ R130, R9, R130 ;  /* 0x0000008209827220 */ /* 0x000fe20000410000 */
[----:B------:R-:W-:Y:S01]  /*cea0*/  FMUL.FTZ R70, R4, R129 ;  /* 0x0000008104467220 */ /* 0x000fe20000410000 */
[C---:B------:R-:W-:Y:S01]  /*ceb0*/  FFMA.FTZ R129, R0.reuse, R75, R73 ;  /* 0x0000004b00817223 */ /* 0x040fe20000010049 */
[C---:B------:R-:W-:Y:S01]  /*cec0*/  FMUL.FTZ R73, R203.reuse, UR46 ;  /* 0x0000002ecb497c20 */ /* 0x040fe20008410000 */
[----:B------:R-:W-:Y:S01]  /*ced0*/  FMUL.FTZ R75, R203, UR47 ;  /* 0x0000002fcb4b7c20 */ /* 0x000fe20008410000 */
[----:B------:R-:W-:Y:S01]  /*cee0*/  FFMA.FTZ R136, -R0, R151, R136 ;  /* 0x0000009700887223 */ /* 0x000fe20000010188 */
[----:B------:R-:W-:Y:S01]  /*cef0*/  FFMA.FTZ R4, -R4, R153, -RZ ;  /* 0x0000009904047223 */ /* 0x000fe200000109ff */
[C---:B------:R-:W-:Y:S01]  /*cf00*/  FFMA.FTZ R73, R218.reuse, UR47, -R73 ;  /* 0x0000002fda497c23 */ /* 0x040fe20008010849 */
[----:B------:R-:W-:-:S03]  /*cf10*/  FFMA.FTZ R75, R218, UR46, R75 ;  /* 0x0000002eda4b7c23 */ /* 0x000fc6000801004b */
[C---:B------:R-:W-:Y:S01]  /*cf20*/  FMUL.FTZ R73, R0.reuse, R73 ;  /* 0x0000004900497220 */ /* 0x040fe20000410000 */
[----:B------:R-:W-:Y:S01]  /*cf30*/  FFMA.FTZ R75, -R0, R75, -RZ ;  /* 0x0000004b004b7223 */ /* 0x000fe200000109ff */
[----:B------:R-:W-:-:S04]  /*cf40*/  FADD.FTZ R0, R36, R36 ;  /* 0x0000002424007221 */ /* 0x000fc80000010000 */
[C---:B------:R-:W-:Y:S01]  /*cf50*/  FFMA.FTZ R151, R0.reuse, R72, R129 ;  /* 0x0000004800977223 */ /* 0x040fe20000010081 */
[----:B------:R-:W-:Y:S01]  /*cf60*/  FFMA.FTZ R72, -R0, R149, R136 ;  /* 0x0000009500487223 */ /* 0x000fe20000010188 */
[----:B------:R-:W-:Y:S01]  /*cf70*/  FMUL.FTZ R136, R127, UR46 ;  /* 0x0000002e7f887c20 */ /* 0x000fe20008410000 */
[C---:B------:R-:W-:Y:S01]  /*cf80*/  FFMA.FTZ R149, R217.reuse, UR46, R138 ;  /* 0x0000002ed9957c23 */ /* 0x040fe2000801008a */
[----:B------:R-:W-:Y:S02]  /*cf90*/  FMUL.FTZ R138, R94, -R192 ;  /* 0x800000c05e8a7220 */ /* 0x000fe40000410000 */
[----:B------:R-:W-:Y:S01]  /*cfa0*/  FFMA.FTZ R129, R217, UR47, -R136 ;  /* 0x0000002fd9817c23 */ /* 0x000fe20008010888 */
[----:B------:R-:W-:Y:S01]  /*cfb0*/  FFMA.FTZ R136, -R0, R149, -RZ ;  /* 0x0000009500887223 */ /* 0x000fe200000109ff */
[----:B------:R-:W-:Y:S01]  /*cfc0*/  FFMA.FTZ R138, R95, R64, -R138 ;  /* 0x000000405f8a7223 */ /* 0x000fe2000001088a */
[----:B------:R-:W-:Y:S01]  /*cfd0*/  FMUL.FTZ R95, R126, UR47 ;  /* 0x0000002f7e5f7c20 */ /* 0x000fe20008410000 */
[----:B------:R-:W-:Y:S01]  /*cfe0*/  FMUL.FTZ R129, R0, R129 ;  /* 0x0000008100817220 */ /* 0x000fe20000410000 */
[----:B------:R-:W-:Y:S01]  /*cff0*/  FADD.FTZ R0, R35, R35 ;  /* 0x0000002323007221 */ /* 0x000fe20000010000 */
[----:B------:R-:W-:Y:S01]  /*d000*/  FADD.FTZ R189, R189, R138 ;  /* 0x0000008abdbd7221 */ /* 0x000fe20000010000 */
[----:B------:R-:W-:Y:S01]  /*d010*/  FFMA.FTZ R95, R216, UR46, R95 ;  /* 0x0000002ed85f7c23 */ /* 0x000fe2000801005f */
[----:B------:R-:W-:Y:S01]  /*d020*/  SHF.L.U32 R149, R93, 0x5, RZ ;  /* 0x000000055d957819 */ /* 0x000fe200000006ff */
[----:B------:R-:W-:Y:S01]  /*d030*/  FFMA.FTZ R151, R0, R77, R151 ;  /* 0x0000004d00977223 */ /* 0x000fe20000010097 */
[----:B------:R-:W-:Y:S01]  /*d040*/  FMUL.FTZ R77, R126, UR46 ;  /* 0x0000002e7e4d7c20 */ /* 0x000fe20008410000 */
[C---:B------:R-:W-:Y:S01]  /*d050*/  FFMA.FTZ R72, -R0.reuse, R147, R72 ;  /* 0x0000009300487223 */ /* 0x040fe20000010148 */
[----:B------:R-:W-:Y:S01]  /*d060*/  FFMA.FTZ R94, -R0, R95, -RZ ;  /* 0x0000005f005e7223 */ /* 0x000fe200000109ff */
[----:B------:R-:W-:Y:S01]  /*d070*/  FFMA.FTZ R95, R223, UR46, R140 ;  /* 0x0000002edf5f7c23 */ /* 0x000fe2000801008c */
[----:B------:R-:W-:Y:S01]  /*d080*/  FFMA.FTZ R77, R216, UR47, -R77 ;  /* 0x0000002fd84d7c23 */ /* 0x000fe2000801084d */
[----:B------:R-:W-:-:S03]  /*d090*/  FFMA.FTZ R216, R84, -R48, R216 ;  /* 0x8000003054d87223 */ /* 0x000fc600000100d8 */
[----:B------:R-:W-:Y:S01]  /*d0a0*/  FMUL.FTZ R77, R0, R77 ;  /* 0x0000004d004d7220 */ /* 0x000fe20000410000 */
[----:B------:R-:W-:-:S04]  /*d0b0*/  FADD.FTZ R0, R34, R34 ;  /* 0x0000002222007221 */ /* 0x000fc80000010000 */
[----:B------:R-:W-:Y:S01]  /*d0c0*/  FFMA.FTZ R138, -R0, R145, R72 ;  /* 0x00000091008a7223 */ /* 0x000fe20000010148 */
[C---:B------:R-:W-:Y:S01]  /*d0d0*/  FMUL.FTZ R72, R96.reuse, -R67 ;  /* 0x8000004360487220 */ /* 0x040fe20000410000 */
[----:B------:R-:W-:Y:S01]  /*d0e0*/  FMUL.FTZ R96, R96, -R189 ;  /* 0x800000bd60607220 */ /* 0x000fe20000410000 */
[C---:B------:R-:W-:Y:S01]  /*d0f0*/  FFMA.FTZ R151, R0.reuse, R79, R151 ;  /* 0x0000004f00977223 */ /* 0x040fe20000010097 */
[----:B------:R-:W-:Y:S01]  /*d100*/  FFMA.FTZ R95, -R0, R95, -RZ ;  /* 0x0000005f005f7223 */ /* 0x000fe200000109ff */
[C---:B------:R-:W-:Y:S01]  /*d110*/  FFMA.FTZ R72, R97.reuse, R189, -R72 ;  /* 0x000000bd61487223 */ /* 0x040fe20000010848 */
[----:B------:R-:W-:Y:S01]  /*d120*/  FFMA.FTZ R97, R97, R67, R96 ;  /* 0x0000004361617223 */ /* 0x000fe20000010060 */
[----:B------:R-:W-:Y:S02]  /*d130*/  FMUL.FTZ R96, R215, UR46 ;  /* 0x0000002ed7607c20 */ /* 0x000fe40008410000 */
[----:B------:R-:W-:Y:S01]  /*d140*/  FADD.FTZ R72, R187, R72 ;  /* 0x00000048bb487221 */ /* 0x000fe20000010000 */
[----:B------:R-:W-:Y:S01]  /*d150*/  FADD.FTZ R188, -R188, R97 ;  /* 0x00000061bcbc7221 */ /* 0x000fe20000010100 */
[----:B------:R-:W-:Y:S01]  /*d160*/  FFMA.FTZ R79, R223, UR47, -R96 ;  /* 0x0000002fdf4f7c23 */ /* 0x000fe20008010860 */
[----:B------:R-:W-:Y:S01]  /*d170*/  FFMA.FTZ R223, R83, -R47, R223 ;  /* 0x8000002f53df7223 */ /* 0x000fe200000100df */
[C---:B------:R-:W-:Y:S01]  /*d180*/  FMUL.FTZ R97, R98.reuse, -R72 ;  /* 0x8000004862617220 */ /* 0x040fe20000410000 */
[-C--:B------:R-:W-:Y:S01]  /*d190*/  FMUL.FTZ R96, R98, -R188.reuse ;  /* 0x800000bc62607220 */ /* 0x080fe20000410000 */
[----:B------:R-:W-:Y:S01]  /*d1a0*/  FMUL.FTZ R79, R0, R79 ;  /* 0x0000004f004f7220 */ /* 0x000fe20000410000 */
[----:B------:R-:W-:Y:S01]  /*d1b0*/  FADD.FTZ R0, R33, R33 ;  /* 0x0000002121007221 */ /* 0x000fe20000010000 */
[----:B------:R-:W-:-:S03]  /*d1c0*/  FFMA.FTZ R97, R99, R188, R97 ;  /* 0x000000bc63617223 */ /* 0x000fc60000010061 */
[----:B------:R-:W-:Y:S01]  /*d1d0*/  FFMA.FTZ R140, -R0, R143, R138 ;  /* 0x0000008f008c7223 */ /* 0x000fe2000001018a */
[----:B------:R-:W-:Y:S01]  /*d1e0*/  FFMA.FTZ R138, R99, R72, -R96 ;  /* 0x00000048638a7223 */ /* 0x000fe20000010860 */
[C---:B------:R-:W-:Y:S01]  /*d1f0*/  FMUL.FTZ R99, R214.reuse, UR46 ;  /* 0x0000002ed6637c20 */ /* 0x040fe20008410000 */
[----:B------:R-:W-:Y:S01]  /*d200*/  FMUL.FTZ R143, R214, UR47 ;  /* 0x0000002fd68f7c20 */ /* 0x000fe20008410000 */
[----:B------:R-:W-:Y:S01]  /*d210*/  FFMA.FTZ R107, R0, R107, R151 ;  /* 0x0000006b006b7223 */ /* 0x000fe20000010097 */
[----:B------:R-:W-:Y:S01]  /*d220*/  FADD.FTZ R97, -R186, R97 ;  /* 0x00000061ba617221 */ /* 0x000fe20000010100 */
[C---:B------:R-:W-:Y:S01]  /*d230*/  FFMA.FTZ R99, R224.reuse, UR47, -R99 ;  /* 0x0000002fe0637c23 */ /* 0x040fe20008010863 */
[----:B------:R-:W-:Y:S01]  /*d240*/  FFMA.FTZ R143, R224, UR46, R143 ;  /* 0x0000002ee08f7c23 */ /* 0x000fe2000801008f */
[----:B------:R-:W-:Y:S01]  /*d250*/  FADD.FTZ R185, R185, R138 ;  /* 0x0000008ab9b97221 */ /* 0x000fe20000010000 */
[----:B------:R-:W-:Y:S01]  /*d260*/  FMUL.FTZ R138, R213, UR47 ;  /* 0x0000002fd58a7c20 */ /* 0x000fe20008410000 */
[C---:B------:R-:W-:Y:S01]  /*d270*/  FMUL.FTZ R96, R0.reuse, R99 ;  /* 0x0000006300607220 */ /* 0x040fe20000410000 */
[----:B------:R-:W-:Y:S01]  /*d280*/  FFMA.FTZ R98, -R0, R143, -RZ ;  /* 0x0000008f00627223 */ /* 0x000fe200000109ff */
[----:B------:R-:W-:Y:S01]  /*d290*/  FADD.FTZ R0, R32, R32 ;  /* 0x0000002020007221 */ /* 0x000fe20000010000 */
[----:B------:R-:W-:Y:S01]  /*d2a0*/  MOV R151, UR6 ;  /* 0x0000000600977c02 */ /* 0x000fe20008000f00 */
[----:B------:R-:W-:-:S02]  /*d2b0*/  FFMA.FTZ R224, R82, -R46, R224 ;  /* 0x8000002e52e07223 */ /* 0x000fc400000100e0 */
[----:B------:R-:W-:Y:S01]  /*d2c0*/  FFMA.FTZ R107, R0, R74, R107 ;  /* 0x0000004a006b7223 */ /* 0x000fe2000001006b */
[C---:B------:R-:W-:Y:S01]  /*d2d0*/  FMUL.FTZ R74, R100.reuse, -R97 ;  /* 0x80000061644a7220 */ /* 0x040fe20000410000 */
[----:B------:R-:W-:Y:S01]  /*d2e0*/  FMUL.FTZ R100, R100, -R185 ;  /* 0x800000b964647220 */ /* 0x000fe20000410000 */
[----:B------:R-:W-:Y:S01]  /*d2f0*/  FFMA.FTZ R140, -R0, R141, R140 ;  /* 0x0000008d008c7223 */ /* 0x000fe2000001018c */
[----:B------:R-:W-:Y:S01]  /*d300*/  FFMA.FTZ R141, R225, UR46, R138 ;  /* 0x0000002ee18d7c23 */ /* 0x000fe2000801008a */
[C---:B------:R-:W-:Y:S01]  /*d310*/  FFMA.FTZ R74, R101.reuse, R185, -R74 ;  /* 0x000000b9654a7223 */ /* 0x040fe2000001084a */
[----:B------:R-:W-:Y:S01]  /*d320*/  FFMA.FTZ R101, R101, R97, R100 ;  /* 0x0000006165657223 */ /* 0x000fe20000010064 */
[----:B------:R-:W-:Y:S02]  /*d330*/  FMUL.FTZ R100, R213, UR46 ;  /* 0x0000002ed5647c20 */ /* 0x000fe40008410000 */
[----:B------:R-:W-:Y:S01]  /*d340*/  FADD.FTZ R74, R183, R74 ;  /* 0x0000004ab74a7221 */ /* 0x000fe20000010000 */
[----:B------:R-:W-:Y:S01]  /*d350*/  FADD.FTZ R184, -R184, R101 ;  /* 0x00000065b8b87221 */ /* 0x000fe20000010100 */
[----:B------:R-:W-:Y:S01]  /*d360*/  FFMA.FTZ R99, R225, UR47, -R100 ;  /* 0x0000002fe1637c23 */ /* 0x000fe20008010864 */
[----:B------:R-:W-:Y:S01]  /*d370*/  FFMA.FTZ R100, -R0, R141, -RZ ;  /* 0x0000008d00647223 */ /* 0x000fe200000109ff */
[----:B------:R-:W-:Y:S01]  /*d380*/  FMUL.FTZ R101, R102, -R74 ;  /* 0x8000004a66657220 */ /* 0x000fe20000410000 */
[----:B------:R-:W-:Y:S01]  /*d390*/  FFMA.FTZ R225, R81, -R45, R225 ;  /* 0x8000002d51e17223 */ /* 0x000fe200000100e1 */
[----:B------:R-:W-:Y:S01]  /*d3a0*/  FMUL.FTZ R99, R0, R99 ;  /* 0x0000006300637220 */ /* 0x000fe20000410000 */
[----:B------:R-:W-:-:S04]  /*d3b0*/  FADD.FTZ R0, R31, R31 ;  /* 0x0000001f1f007221 */ /* 0x000fc80000010000 */
[----:B------:R-:W-:Y:S01]  /*d3c0*/  FFMA.FTZ R138, R0, R76, R107 ;  /* 0x0000004c008a7223 */ /* 0x000fe2000001006b */
[----:B------:R-:W-:Y:S01]  /*d3d0*/  FMUL.FTZ R76, R102, -R184 ;  /* 0x800000b8664c7220 */ /* 0x000fe20000410000 */
[----:B------:R-:W-:Y:S01]  /*d3e0*/  FMUL.FTZ R107, R212, UR47 ;  /* 0x0000002fd46b7c20 */ /* 0x000fe20008410000 */
[----:B------:R-:W-:Y:S01]  /*d3f0*/  FFMA.FTZ R141, -R0, R139, R140 ;  /* 0x0000008b008d7223 */ /* 0x000fe2000001018c */
[----:B------:R-:W-:Y:S01]  /*d400*/  FFMA.FTZ R143, R5, R78, R138 ;  /* 0x0000004e058f7223 */ /* 0x000fe2000001008a */
[C---:B------:R-:W-:Y:S01]  /*d410*/  FFMA.FTZ R102, R103.reuse, R74, -R76 ;  /* 0x0000004a67667223 */ /* 0x040fe2000001084c */
[----:B------:R-:W-:Y:S01]  /*d420*/  FFMA.FTZ R103, R103, R184, R101 ;  /* 0x000000b867677223 */ /* 0x000fe20000010065 */
[----:B------:R-:W-:Y:S01]  /*d430*/  FMUL.FTZ R101, R212, UR46 ;  /* 0x0000002ed4657c20 */ /* 0x000fe20008410000 */
[----:B------:R-:W-:Y:S01]  /*d440*/  FFMA.FTZ R107, R226, UR46, R107 ;  /* 0x0000002ee26b7c23 */ /* 0x000fe2000801006b */
[----:B------:R-:W-:Y:S01]  /*d450*/  FADD.FTZ R161, R161, R102 ;  /* 0x00000066a1a17221 */ /* 0x000fe20000010000 */
[----:B------:R-:W-:Y:S01]  /*d460*/  FMUL.FTZ R102, R66, UR47 ;  /* 0x0000002f42667c20 */ /* 0x000fe20008410000 */
[----:B------:R-:W-:Y:S01]  /*d470*/  FFMA.FTZ R101, R226, UR47, -R101 ;  /* 0x0000002fe2657c23 */ /* 0x000fe20008010865 */
[----:B------:R-:W-:Y:S01]  /*d480*/  FADD.FTZ R103, -R160, R103 ;  /* 0x00000067a0677221 */ /* 0x000fe20000010100 */
[----:B------:R-:W-:Y:S01]  /*d490*/  FMUL.FTZ R78, R211, UR46 ;  /* 0x0000002ed34e7c20 */ /* 0x000fe20008410000 */
[----:B------:R-:W-:Y:S01]  /*d4a0*/  FFMA.FTZ R140, R231, UR46, R102 ;  /* 0x0000002ee78c7c23 */ /* 0x000fe20008010066 */
[C---:B------:R-:W-:Y:S01]  /*d4b0*/  FMUL.FTZ R76, R0.reuse, R101 ;  /* 0x00000065004c7220 */ /* 0x040fe20000410000 */
[----:B------:R-:W-:Y:S01]  /*d4c0*/  FFMA.FTZ R101, -R0, R107, -RZ ;  /* 0x0000006b00657223 */ /* 0x000fe200000109ff */
[----:B------:R-:W-:Y:S01]  /*d4d0*/  FMUL.FTZ R0, R66, UR46 ;  /* 0x0000002e42007c20 */ /* 0x000fe20008410000 */
[----:B------:R-:W-:Y:S01]  /*d4e0*/  FFMA.FTZ R78, R227, UR47, -R78 ;  /* 0x0000002fe34e7c23 */ /* 0x000fe2000801084e */
[----:B------:R-:W-:Y:S01]  /*d4f0*/  FFMA.FTZ R106, -R5, R106, R141 ;  /* 0x0000006a056a7223 */ /* 0x000fe2000001018d */
[----:B------:R-:W-:Y:S01]  /*d500*/  FMUL.FTZ R141, R210, UR47 ;  /* 0x0000002fd28d7c20 */ /* 0x000fe20008410000 */
[----:B------:R-:W-:Y:S01]  /*d510*/  FFMA.FTZ R0, R231, UR47, -R0 ;  /* 0x0000002fe7007c23 */ /* 0x000fe20008010800 */
[----:B------:R-:W-:Y:S01]  /*d520*/  FMUL.FTZ R139, R5, R78 ;  /* 0x0000004e058b7220 */ /* 0x000fe20000410000 */
[----:B------:R-:W-:-:S02]  /*d530*/  FFMA.FTZ R226, R80, -R44, R226 ;  /* 0x8000002c50e27223 */ /* 0x000fc400000100e2 */
[C---:B------:R-:W-:Y:S01]  /*d540*/  FMUL.FTZ R102, R9.reuse, R0 ;  /* 0x0000000009667220 */ /* 0x040fe20000410000 */
[C---:B------:R-:W-:Y:S01]  /*d550*/  FMUL.FTZ R0, R104.reuse, -R103 ;  /* 0x8000006768007220 */ /* 0x040fe20000410000 */
[-C--:B------:R-:W-:Y:S01]  /*d560*/  FMUL.FTZ R104, R104, -R161.reuse ;  /* 0x800000a168687220 */ /* 0x080fe20000410000 */
[----:B------:R-:W-:Y:S02]  /*d570*/  FFMA.FTZ R9, -R9, R140, -RZ ;  /* 0x0000008c09097223 */ /* 0x000fe400000109ff */
[C---:B------:R-:W-:Y:S01]  /*d580*/  FFMA.FTZ R0, R105.reuse, R161, -R0 ;  /* 0x000000a169007223 */ /* 0x040fe20000010800 */
[----:B------:R-:W-:Y:S01]  /*d590*/  FFMA.FTZ R105, R105, R103, R104 ;  /* 0x0000006769697223 */ /* 0x000fe20000010068 */
[----:B------:R-:W-:Y:S02]  /*d5a0*/  FMUL.FTZ R104, R211, UR47 ;  /* 0x0000002fd3687c20 */ /* 0x000fe40008410000 */
[----:B------:R-:W-:Y:S01]  /*d5b0*/  FADD.FTZ R0, R163, R0 ;  /* 0x00000000a3007221 */ /* 0x000fe20000010000 */
[----:B------:R-:W-:Y:S01]  /*d5c0*/  FADD.FTZ R162, -R162, R105 ;  /* 0x00000069a2a27221 */ /* 0x000fe20000010100 */
[----:B------:R-:W-:-:S02]  /*d5d0*/  FFMA.FTZ R104, R227, UR46, R104 ;  /* 0x0000002ee3687c23 */ /* 0x000fc40008010068 */
[C---:B------:R-:W-:Y:S02]  /*d5e0*/  FMUL.FTZ R78, R108.reuse, -R0 ;  /* 0x800000006c4e7220 */ /* 0x040fe40000410000 */
[----:B------:R-:W-:Y:S01]  /*d5f0*/  FFMA.FTZ R107, -R5, R104, -RZ ;  /* 0x00000068056b7223 */ /* 0x000fe200000109ff */
[-C--:B------:R-:W-:Y:S01]  /*d600*/  FMUL.FTZ R5, R108, -R162.reuse ;  /* 0x800000a26c057220 */ /* 0x080fe20000410000 */
[C---:B------:R-:W-:Y:S01]  /*d610*/  FFMA.FTZ R105, R109.reuse, R162, R78 ;  /* 0x000000a26d697223 */ /* 0x040fe2000001004e */
[----:B------:R-:W-:Y:S01]  /*d620*/  FFMA.FTZ R104, R6, R137, R143 ;  /* 0x0000008906687223 */ /* 0x000fe2000001008f */
[----:B------:R-:W-:Y:S01]  /*d630*/  FMUL.FTZ R137, R210, UR46 ;  /* 0x0000002ed2897c20 */ /* 0x000fe20008410000 */
[----:B------:R-:W-:Y:S01]  /*d640*/  FFMA.FTZ R78, R109, R0, -R5 ;  /* 0x000000006d4e7223 */ /* 0x000fe20000010805 */
[----:B------:R-:W-:Y:S01]  /*d650*/  FADD.FTZ R5, -R164, R105 ;  /* 0x00000069a4057221 */ /* 0x000fe20000010100 */
[C---:B------:R-:W-:Y:S01]  /*d660*/  FFMA.FTZ R109, R228.reuse, UR46, R141 ;  /* 0x0000002ee46d7c23 */ /* 0x040fe2000801008d */
[----:B------:R-:W-:Y:S01]  /*d670*/  FFMA.FTZ R137, R228, UR47, -R137 ;  /* 0x0000002fe4897c23 */ /* 0x000fe20008010889 */
[----:B------:R-:W-:Y:S01]  /*d680*/  FADD.FTZ R165, R165, R78 ;  /* 0x0000004ea5a57221 */ /* 0x000fe20000010000 */
[----:B------:R-:W-:Y:S01]  /*d690*/  FMUL.FTZ R78, R110, -R5 ;  /* 0x800000056e4e7220 */ /* 0x000fe20000410000 */
[C---:B------:R-:W-:Y:S01]  /*d6a0*/  FFMA.FTZ R109, -R6.reuse, R109, -RZ ;  /* 0x0000006d066d7223 */ /* 0x040fe200000109ff */
[----:B------:R-:W-:Y:S01]  /*d6b0*/  FMUL.FTZ R137, R6, R137 ;  /* 0x0000008906897220 */ /* 0x000fe20000410000 */
[----:B------:R-:W-:Y:S01]  /*d6c0*/  FMUL.FTZ R110, R110, -R165 ;  /* 0x800000a56e6e7220 */ /* 0x000fe20000410000 */
[----:B------:R-:W-:Y:S01]  /*d6d0*/  FFMA.FTZ R143, -R6, R135, R106 ;  /* 0x00000087068f7223 */ /* 0x000fe2000001016a */
[----:B------:R-:W-:Y:S01]  /*d6e0*/  FFMA.FTZ R78, R111, R165, -R78 ;  /* 0x000000a56f4e7223 */ /* 0x000fe2000001084e */
[----:B------:R-:W-:Y:S01]  /*d6f0*/  FMUL.FTZ R6, R209, UR46 ;  /* 0x0000002ed1067c20 */ /* 0x000fe20008410000 */
[----:B------:R-:W-:Y:S01]  /*d700*/  FFMA.FTZ R111, R111, R5, R110 ;  /* 0x000000056f6f7223 */ /* 0x000fe2000001006e */
[----:B------:R-:W-:Y:S01]  /*d710*/  FFMA.FTZ R141, R7, R132, R104 ;  /* 0x00000084078d7223 */ /* 0x000fe20000010068 */
[----:B------:R-:W-:Y:S01]  /*d720*/  FMUL.FTZ R104, R209, UR47 ;  /* 0x0000002fd1687c20 */ /* 0x000fe20008410000 */
[----:B------:R-:W-:Y:S01]  /*d730*/  FFMA.FTZ R6, R229, UR47, -R6 ;  /* 0x0000002fe5067c23 */ /* 0x000fe20008010806 */
[----:B------:R-:W-:Y:S01]  /*d740*/  FADD.FTZ R166, -R166, R111 ;  /* 0x0000006fa6a67221 */ /* 0x000fe20000010100 */
[----:B------:R-:W-:Y:S01]  /*d750*/  FADD.FTZ R78, R167, R78 ;  /* 0x0000004ea74e7221 */ /* 0x000fe20000010000 */
[----:B------:R-:W-:Y:S01]  /*d760*/  FFMA.FTZ R104, R229, UR46, R104 ;  /* 0x0000002ee5687c23 */ /* 0x000fe20008010068 */
[C---:B------:R-:W-:Y:S01]  /*d770*/  FMUL.FTZ R111, R7.reuse, R6 ;  /* 0x00000006076f7220 */ /* 0x040fe20000410000 */
[C---:B------:R-:W-:Y:S01]  /*d780*/  FMUL.FTZ R6, R112.reuse, -R166 ;  /* 0x800000a670067220 */ /* 0x040fe20000410000 */
[----:B------:R-:W-:Y:S01]  /*d790*/  FMUL.FTZ R105, R112, -R78 ;  /* 0x8000004e70697220 */ /* 0x000fe20000410000 */
[----:B------:R-:W-:Y:S01]  /*d7a0*/  FFMA.FTZ R135, -R7, R104, -RZ ;  /* 0x0000006807877223 */ /* 0x000fe200000109ff */
[----:B------:R-:W-:Y:S01]  /*d7b0*/  IADD3 R104, R149, 0x1, RZ ;  /* 0x0000000195687810 */ /* 0x000fe20007ffe0ff */
[C---:B------:R-:W-:Y:S01]  /*d7c0*/  FFMA.FTZ R6, R113.reuse, R78, -R6 ;  /* 0x0000004e71067223 */ /* 0x040fe20000010806 */
[----:B------:R-:W-:Y:S01]  /*d7d0*/  FFMA.FTZ R105, R113, R166, R105 ;  /* 0x000000a671697223 */ /* 0x000fe20000010069 */
[----:B------:R-:W-:Y:S01]  /*d7e0*/  FFMA.FTZ R7, -R7, R134, R143 ;  /* 0x0000008607077223 */ /* 0x000fe2000001018f */
[-C--:B------:R-:W-:Y:S01]  /*d7f0*/  LEA.HI.SX32 R143, R104, R149.reuse, 0x1b ;  /* 0x00000095688f7211 */ /* 0x080fe200078fdaff */
[----:B------:R-:W-:Y:S01]  /*d800*/  FADD.FTZ R169, R169, R6 ;  /* 0x00000006a9a97221 */ /* 0x000fe20000010000 */
[----:B------:R-:W-:Y:S01]  /*d810*/  LEA.HI.SX32 R113, R149, R149, 0x1b ;  /* 0x0000009595717211 */ /* 0x000fe200078fdaff */
[----:B------:R-:W-:Y:S01]  /*d820*/  FADD.FTZ R105, -R168, R105 ;  /* 0x00000069a8697221 */ /* 0x000fe20000010100 */
[-C--:B------:R-:W-:Y:S01]  /*d830*/  @!P1 LEA R110, R151, R38.reuse, 0x4 ;  /* 0x00000026976e9211 */ /* 0x080fe200078e20ff */
[C---:B------:R-:W-:Y:S01]  /*d840*/  FMUL.FTZ R104, R114.reuse, -R169 ;  /* 0x800000a972687220 */ /* 0x040fe20000410000 */
[-C--:B------:R-:W-:Y:S01]  /*d850*/  LEA R6, R113, R38.reuse, 0x2 ;  /* 0x0000002671067211 */ /* 0x080fe200078e10ff */
[-C--:B------:R-:W-:Y:S01]  /*d860*/  FMUL.FTZ R114, R114, -R105.reuse ;  /* 0x8000006972727220 */ /* 0x080fe20000410000 */
[----:B------:R-:W-:Y:S01]  /*d870*/  IADD3 R106, R149, 0x2, RZ ;  /* 0x00000002956a7810 */ /* 0x000fe20007ffe0ff */
[----:B------:R-:W-:Y:S01]  /*d880*/  FFMA.FTZ R113, R115, R105, R104 ;  /* 0x0000006973717223 */ /* 0x000fe20000010068 */
[----:B------:R-:W-:Y:S01]  /*d890*/  IADD3 R108, R149, 0x3, RZ ;  /* 0x00000003956c7810 */ /* 0x000fe20007ffe0ff */
[----:B------:R-:W-:Y:S01]  /*d8a0*/  FFMA.FTZ R104, R115, R169, -R114 ;  /* 0x000000a973687223 */ /* 0x000fe20000010872 */
[----:B------:R0:W-:Y:S01]  /*d8b0*/  @!P1 STS.128 [R110+0xac80], R60 ;  /* 0x00ac803c6e009388 */ /* 0x0001e20000000c00 */
[----:B------:R-:W-:Y:S01]  /*d8c0*/  FADD.FTZ R170, -R170, R113 ;  /* 0x00000071aaaa7221 */ /* 0x000fe20000010100 */
[-C--:B------:R-:W-:Y:S01]  /*d8d0*/  LEA.HI.SX32 R145, R106, R149.reuse, 0x1b ;  /* 0x000000956a917211 */ /* 0x080fe200078fdaff */
[----:B------:R-:W-:Y:S01]  /*d8e0*/  FADD.FTZ R104, R171, R104 ;  /* 0x00000068ab687221 */ /* 0x000fe20000010000 */
[----:B------:R-:W-:Y:S01]  /*d8f0*/  LEA.HI.SX32 R147, R108, R149, 0x1b ;  /* 0x000000956c937211 */ /* 0x000fe200078fdaff */
[----:B------:R1:W-:Y:S01]  /*d900*/  STS [R6+0x4200], R69 ;  /* 0x0042004506007388 */ /* 0x0003e20000000800 */
[-C--:B------:R-:W-:Y:S01]  /*d910*/  LEA R106, R143, R38.reuse, 0x2 ;  /* 0x000000268f6a7211 */ /* 0x080fe200078e10ff */
[----:B------:R-:W-:Y:S01]  /*d920*/  FFMA.FTZ R133, R8, R133, R141 ;  /* 0x0000008508857223 */ /* 0x000fe2000001008d */
[----:B------:R-:W-:Y:S01]  /*d930*/  LEA R108, R145, R38, 0x2 ;  /* 0x00000026916c7211 */ /* 0x000fe200078e10ff */
[----:B------:R-:W-:Y:S01]  /*d940*/  FMUL.FTZ R141, R103, R44 ;  /* 0x0000002c678d7220 */ /* 0x000fe20000410000 */
[----:B------:R-:W-:Y:S01]  /*d950*/  LEA R147, R147, R38, 0x2 ;  /* 0x0000002693937211 */ /* 0x000fe200078e10ff */
[----:B------:R2:W-:Y:S01]  /*d960*/  STS [R106+0x4204], R65 ;  /* 0x004204416a007388 */ /* 0x0005e20000000800 */
[----:B------:R-:W-:Y:S01]  /*d970*/  FMUL.FTZ R115, R162, UR60 ;  /* 0x0000003ca2737c20 */ /* 0x000fe20008410000 */
[----:B------:R-:W-:Y:S01]  /*d980*/  FMUL.FTZ R114, R0, R45 ;  /* 0x0000002d00727220 */ /* 0x000fe20000410000 */
[----:B------:R-:W-:Y:S01]  /*d990*/  FMUL.FTZ R113, R64, UR60 ;  /* 0x0000003c40717c20 */ /* 0x000fe20008410000 */
[----:B------:R-:W-:Y:S01]  /*d9a0*/  STS [R108+0x4208], R71 ;  /* 0x004208476c007388 */ /* 0x000fe20000000800 */
[C---:B0-----:R-:W-:Y:S01]  /*d9b0*/  FMUL.FTZ R60, R116.reuse, -R170 ;  /* 0x800000aa743c7220 */ /* 0x041fe20000410000 */
[----:B------:R-:W-:Y:S01]  /*d9c0*/  FMUL.FTZ R61, R116, -R104 ;  /* 0x80000068743d7220 */ /* 0x000fe20000410000 */
[----:B-1----:R-:W-:Y:S01]  /*d9d0*/  FFMA.FTZ R69, R88, -R52, R220 ;  /* 0x8000003458457223 */ /* 0x002fe200000100dc */
[----:B------:R0:W-:Y:S01]  /*d9e0*/  STS [R147+0x420c], R2 ;  /* 0x00420c0293007388 */ /* 0x0001e20000000800 */
[C---:B------:R-:W-:Y:S01]  /*d9f0*/  FFMA.FTZ R60, R117.reuse, R104, -R60 ;  /* 0x00000068753c7223 */ /* 0x040fe2000001083c */
[----:B------:R-:W-:Y:S01]  /*da00*/  FFMA.FTZ R61, R117, R170, R61 ;  /* 0x000000aa753d7223 */ /* 0x000fe2000001003d */
[----:B--2---:R-:W-:Y:S01]  /*da10*/  FMUL.FTZ R65, R208, UR46 ;  /* 0x0000002ed0417c20 */ /* 0x004fe20008410000 */
[----:B------:R1:W-:Y:S01]  /*da20*/  STS [R6+0x4214], R3 ;  /* 0x0042140306007388 */ /* 0x0003e20000000800 */
[----:B------:R-:W-:Y:S01]  /*da30*/  FADD.FTZ R173, R173, R60 ;  /* 0x0000003cadad7221 */ /* 0x000fe20000010000 */
[----:B------:R-:W-:Y:S01]  /*da40*/  FADD.FTZ R61, -R172, R61 ;  /* 0x0000003dac3d7221 */ /* 0x000fe20000010100 */
[----:B------:R-:W-:Y:S01]  /*da50*/  FFMA.FTZ R65, R230, UR47, -R65 ;  /* 0x0000002fe6417c23 */ /* 0x000fe20008010841 */
[----:B------:R-:W-:Y:S01]  /*da60*/  STS [R6+0x4210], R68 ;  /* 0x0042104406007388 */ /* 0x000fe20000000800 */
[----:B------:R-:W-:Y:S01]  /*da70*/  FFMA.FTZ R116, R0, UR59, R115 ;  /* 0x0000003b00747c23 */ /* 0x000fe20008010073 */
[C---:B0-----:R-:W-:Y:S01]  /*da80*/  FMUL.FTZ R2, R118.reuse, -R173 ;  /* 0x800000ad76027220 */ /* 0x041fe20000410000 */
[----:B------:R-:W-:Y:S01]  /*da90*/  FMUL.FTZ R118, R118, -R61 ;  /* 0x8000003d76767220 */ /* 0x000fe20000410000 */
[----:B------:R-:W-:Y:S01]  /*daa0*/  STS [R6+0x4228], R129 ;  /* 0x0042288106007388 */ /* 0x000fe20000000800 */
[----:B------:R-:W-:Y:S01]  /*dab0*/  FMUL.FTZ R71, R8, R65 ;  /* 0x0000004108477220 */ /* 0x000fe20000410000 */
[C---:B-1----:R-:W-:Y:S01]  /*dac0*/  FFMA.FTZ R3, R119.reuse, R61, R2 ;  /* 0x0000003d77037223 */ /* 0x042fe20000010002 */
[----:B------:R-:W-:Y:S01]  /*dad0*/  FFMA.FTZ R60, R119, R173, -R118 ;  /* 0x000000ad773c7223 */ /* 0x000fe20000010876 */
[----:B------:R-:W-:Y:S01]  /*dae0*/  STS [R6+0x421c], R4 ;  /* 0x00421c0406007388 */ /* 0x000fe20000000800 */
[----:B------:R-:W-:Y:S01]  /*daf0*/  FMUL.FTZ R119, R0, UR60 ;  /* 0x0000003c00777c20 */ /* 0x000fe20008410000 */
[----:B------:R-:W-:Y:S01]  /*db00*/  FADD.FTZ R182, -R182, R3 ;  /* 0x00000003b6b67221 */ /* 0x000fe20000010100 */
[----:B------:R-:W-:Y:S01]  /*db10*/  FADD.FTZ R60, R181, R60 ;  /* 0x0000003cb53c7221 */ /* 0x000fe20000010000 */
[----:B------:R0:W-:Y:S01]  /*db20*/  STS [R6+0x4218], R70 ;  /* 0x0042184606007388 */ /* 0x0001e20000000800 */
[----:B------:R-:W-:Y:S01]  /*db30*/  FFMA.FTZ R112, R162, UR59, -R119 ;  /* 0x0000003ba2707c23 */ /* 0x000fe20008010877 */
[C---:B------:R-:W-:Y:S01]  /*db40*/  FMUL.FTZ R2, R120.reuse, -R182 ;  /* 0x800000b678027220 */ /* 0x040fe20000410000 */
[-C--:B------:R-:W-:Y:S01]  /*db50*/  FMUL.FTZ R3, R120, -R60.reuse ;  /* 0x8000003c78037220 */ /* 0x080fe20000410000 */
[----:B------:R1:W-:Y:S01]  /*db60*/  STS [R6+0x4220], R73 ;  /* 0x0042204906007388 */ /* 0x0003e20000000800 */
[----:B------:R-:W-:Y:S01]  /*db70*/  FMUL.FTZ R119, R78, UR60 ;  /* 0x0000003c4e777c20 */ /* 0x000fe20008410000 */
[C---:B------:R-:W-:Y:S01]  /*db80*/  FFMA.FTZ R2, R121.reuse, R60, -R2 ;  /* 0x0000003c79027223 */ /* 0x040fe20000010802 */
[----:B------:R-:W-:Y:S01]  /*db90*/  FFMA.FTZ R3, R121, R182, R3 ;  /* 0x000000b679037223 */ /* 0x000fe20000010003 */
[----:B------:R2:W-:Y:S01]  /*dba0*/  STS [R6+0x4224], R75 ;  /* 0x0042244b06007388 */ /* 0x0005e20000000800 */
[----:B------:R-:W-:Y:S01]  /*dbb0*/  FMUL.FTZ R162, R162, R45 ;  /* 0x0000002da2a27220 */ /* 0x000fe20000410000 */
[----:B------:R-:W-:Y:S01]  /*dbc0*/  FADD.FTZ R179, R179, R2 ;  /* 0x00000002b3b37221 */ /* 0x000fe20000010000 */
[----:B------:R-:W-:Y:S01]  /*dbd0*/  FADD.FTZ R3, -R180, R3 ;  /* 0x00000003b4037221 */ /* 0x000fe20000010100 */
[----:B------:R-:W-:Y:S01]  /*dbe0*/  STS [R6+0x4270], R71 ;  /* 0x0042704706007388 */ /* 0x000fe20000000800 */
[----:B0-----:R-:W-:Y:S01]  /*dbf0*/  FFMA.FTZ R70, R89, -R53, R221 ;  /* 0x8000003559467223 */ /* 0x001fe200000100dd */
[C---:B------:R-:W-:Y:S01]  /*dc00*/  FMUL.FTZ R2, R122.reuse, -R179 ;  /* 0x800000b37a027220 */ /* 0x040fe20000410000 */
[-C--:B------:R-:W-:Y:S01]  /*dc10*/  FMUL.FTZ R122, R122, -R3.reuse ;  /* 0x800000037a7a7220 */ /* 0x080fe20000410000 */
[----:B------:R0:W-:Y:S01]  /*dc20*/  STS [R6+0x4230], R77 ;  /* 0x0042304d06007388 */ /* 0x0001e20000000800 */
[----:B------:R-:W-:Y:S01]  /*dc30*/  FMUL.FTZ R134, R179, UR60 ;  /* 0x0000003cb3867c20 */ /* 0x000fe20008410000 */
[C---:B------:R-:W-:Y:S01]  /*dc40*/  FFMA.FTZ R63, R123.reuse, R3, R2 ;  /* 0x000000037b3f7223 */ /* 0x040fe20000010002 */
[----:B------:R-:W-:Y:S01]  /*dc50*/  FFMA.FTZ R62, R123, R179, -R122 ;  /* 0x000000b37b3e7223 */ /* 0x000fe2000001087a */
[----:B------:R3:W-:Y:S01]  /*dc60*/  STS [R6+0x4250], R76 ;  /* 0x0042504c06007388 */ /* 0x0007e20000000800 */
[----:B------:R-:W-:Y:S01]  /*dc70*/  FFMA.FTZ R118, R166, UR59, -R119 ;  /* 0x0000003ba6767c23 */ /* 0x000fe20008010877 */
[----:B------:R-:W-:Y:S01]  /*dc80*/  FADD.FTZ R178, -R178, R63 ;  /* 0x0000003fb2b27221 */ /* 0x000fe20000010100 */
[----:B------:R-:W-:Y:S01]  /*dc90*/  FADD.FTZ R62, R177, R62 ;  /* 0x0000003eb13e7221 */ /* 0x000fe20000010000 */
[----:B------:R5:W-:Y:S01]  /*dca0*/  STS [R6+0x4234], R94 ;  /* 0x0042345e06007388 */ /* 0x000be20000000800 */
[----:B------:R-:W-:Y:S01]  /*dcb0*/  FFMA.FTZ R134, R3, UR59, -R134 ;  /* 0x0000003b03867c23 */ /* 0x000fe20008010886 */
[C---:B------:R-:W-:Y:S01]  /*dcc0*/  FMUL.FTZ R2, R124.reuse, -R178 ;  /* 0x800000b27c027220 */ /* 0x040fe20000410000 */
[-C--:B------:R-:W-:Y:S01]  /*dcd0*/  FMUL.FTZ R63, R124, -R62.reuse ;  /* 0x8000003e7c3f7220 */ /* 0x080fe20000410000 */
[-C--:B------:R-:W-:Y:S01]  /*dce0*/  FMUL.FTZ R65, R62, R53.reuse ;  /* 0x000000353e417220 */ /* 0x080fe20000410000 */
[----:B-1----:R-:W-:Y:S01]  /*dcf0*/  FMUL.FTZ R73, R178, R53 ;  /* 0x00000035b2497220 */ /* 0x002fe20000410000 */
[C---:B------:R-:W-:Y:S01]  /*dd00*/  FFMA.FTZ R2, R125.reuse, R62, -R2 ;  /* 0x0000003e7d027223 */ /* 0x040fe20000010802 */
[----:B------:R-:W-:Y:S01]  /*dd10*/  FFMA.FTZ R63, R125, R178, R63 ;  /* 0x000000b27d3f7223 */ /* 0x000fe2000001003f */
[----:B--2---:R-:W-:Y:S01]  /*dd20*/  FMUL.FTZ R75, R206, R65 ;  /* 0x00000041ce4b7220 */ /* 0x004fe20000410000 */
[----:B0-----:R-:W-:Y:S01]  /*dd30*/  FMUL.FTZ R77, R208, UR47 ;  /* 0x0000002fd04d7c20 */ /* 0x001fe20008410000 */
[----:B------:R-:W-:Y:S01]  /*dd40*/  FADD.FTZ R175, R175, R2 ;  /* 0x00000002afaf7221 */ /* 0x000fe20000010000 */
[----:B------:R-:W-:Y:S01]  /*dd50*/  FADD.FTZ R129, -R176, R63 ;  /* 0x0000003fb0817221 */ /* 0x000fe20000010100 */
[-C--:B------:R-:W-:Y:S01]  /*dd60*/  FFMA.FTZ R63, R90, -R54.reuse, R222 ;  /* 0x800000365a3f7223 */ /* 0x080fe200000100de */
[-C--:B------:R-:W-:Y:S01]  /*dd70*/  FFMA.FTZ R75, R70, R73.reuse, -R75 ;  /* 0x00000049464b7223 */ /* 0x080fe2000001084b */
[-C--:B------:R-:W-:Y:S01]  /*dd80*/  FMUL.FTZ R68, R175, R54.reuse ;  /* 0x00000036af447220 */ /* 0x080fe20000410000 */
[----:B------:R-:W-:Y:S01]  /*dd90*/  FMUL.FTZ R2, R129, R54 ;  /* 0x0000003681027220 */ /* 0x000fe20000410000 */
[-C--:B---3--:R-:W-:Y:S01]  /*dda0*/  FMUL.FTZ R76, R179, R52.reuse ;  /* 0x00000034b34c7220 */ /* 0x088fe20000410000 */
[----:B-----5:R-:W-:Y:S01]  /*ddb0*/  FMUL.FTZ R94, R3, R52 ;  /* 0x00000034035e7220 */ /* 0x020fe20000410000 */
[C---:B------:R-:W-:Y:S01]  /*ddc0*/  FMUL.FTZ R4, R207.reuse, R68 ;  /* 0x00000044cf047220 */ /* 0x040fe20000410000 */
[-C--:B------:R-:W-:Y:S01]  /*ddd0*/  FMUL.FTZ R71, R207, R2.reuse ;  /* 0x00000002cf477220 */ /* 0x080fe20000410000 */
[----:B------:R0:W-:Y:S01]  /*dde0*/  STS [R6+0x4240], R96 ;  /* 0x0042406006007388 */ /* 0x0001e20000000800 */
[----:B------:R-:W-:Y:S01]  /*ddf0*/  FFMA.FTZ R77, R230, UR46, R77 ;  /* 0x0000002ee64d7c23 */ /* 0x000fe2000801004d */
[----:B------:R-:W-:Y:S01]  /*de00*/  FFMA.FTZ R4, R63, R2, -R4 ;  /* 0x000000023f047223 */ /* 0x000fe20000010804 */
[----:B------:R-:W-:Y:S01]  /*de10*/  FMUL.FTZ R2, R206, R73 ;  /* 0x00000049ce027220 */ /* 0x000fe20000410000 */
[----:B------:R-:W-:Y:S01]  /*de20*/  FFMA.FTZ R71, R68, R63, R71 ;  /* 0x0000003f44477223 */ /* 0x000fe20000010047 */
[----:B------:R-:W-:Y:S01]  /*de30*/  FMUL.FTZ R73, R205, R94 ;  /* 0x0000005ecd497220 */ /* 0x000fe20000410000 */
[----:B------:R-:W-:Y:S01]  /*de40*/  FADD.FTZ R4, RZ, R4 ;  /* 0x00000004ff047221 */ /* 0x000fe20000010000 */
[----:B------:R-:W-:Y:S01]  /*de50*/  FFMA.FTZ R2, R65, R70, R2 ;  /* 0x0000004641027223 */ /* 0x000fe20000010002 */
[----:B------:R-:W-:Y:S01]  /*de60*/  FADD.FTZ R71, RZ, R71 ;  /* 0x00000047ff477221 */ /* 0x000fe20000010000 */
[----:B------:R1:W-:Y:S01]  /*de70*/  STS [R6+0x4238], R79 ;  /* 0x0042384f06007388 */ /* 0x0003e20000000800 */
[----:B0-----:R-:W-:Y:S01]  /*de80*/  FMUL.FTZ R96, R205, R76 ;  /* 0x0000004ccd607220 */ /* 0x001fe20000410000 */
[----:B------:R-:W-:Y:S01]  /*de90*/  FADD.FTZ R4, R4, R75 ;  /* 0x0000004b04047221 */ /* 0x000fe20000010000 */
[----:B------:R-:W-:Y:S01]  /*dea0*/  FMUL.FTZ R75, R182, R51 ;  /* 0x00000033b64b7220 */ /* 0x000fe20000410000 */
[----:B------:R0:W-:Y:S01]  /*deb0*/  STS [R6+0x4244], R98 ;  /* 0x0042446206007388 */ /* 0x0001e20000000800 */
[----:B------:R-:W-:Y:S01]  /*dec0*/  FADD.FTZ R2, R71, R2 ;  /* 0x0000000247027221 */ /* 0x000fe20000010000 */
[----:B------:R-:W-:Y:S01]  /*ded0*/  FFMA.FTZ R73, R76, R69, R73 ;  /* 0x000000454c497223 */ /* 0x000fe20000010049 */
[----:B------:R-:W-:Y:S01]  /*dee0*/  FMUL.FTZ R71, R60, R51 ;  /* 0x000000333c477220 */ /* 0x000fe20000410000 */
[----:B------:R2:W-:Y:S01]  /*def0*/  STS [R6+0x424c], R100 ;  /* 0x00424c6406007388 */ /* 0x0005e20000000800 */
[----:B------:R-:W-:Y:S01]  /*df00*/  FMUL.FTZ R124, R173, UR60 ;  /* 0x0000003cad7c7c20 */ /* 0x000fe20008410000 */
[----:B-1----:R-:W-:Y:S01]  /*df10*/  FFMA.FTZ R79, -R8, R77, -RZ ;  /* 0x0000004d084f7223 */ /* 0x002fe200000109ff */
[----:B------:R-:W-:Y:S01]  /*df20*/  FFMA.FTZ R77, R69, R94, -R96 ;  /* 0x0000005e454d7223 */ /* 0x000fe20000010860 */
[----:B------:R-:W-:Y:S01]  /*df30*/  FFMA.FTZ R94, R87, -R51, R219 ;  /* 0x80000033575e7223 */ /* 0x000fe200000100db */
[-C--:B------:R-:W-:Y:S01]  /*df40*/  FMUL.FTZ R96, R173, R50.reuse ;  /* 0x00000032ad607220 */ /* 0x080fe20000410000 */
[----:B0-----:R-:W-:Y:S01]  /*df50*/  FMUL.FTZ R98, R204, R75 ;  /* 0x0000004bcc627220 */ /* 0x001fe20000410000 */
[----:B------:R0:W-:Y:S01]  /*df60*/  STS [R6+0x4274], R79 ;  /* 0x0042744f06007388 */ /* 0x0001e20000000800 */
[----:B------:R-:W-:Y:S01]  /*df70*/  FADD.FTZ R2, R2, R73 ;  /* 0x0000004902027221 */ /* 0x000fe20000010000 */
[----:B------:R-:W-:Y:S01]  /*df80*/  FADD.FTZ R4, R4, R77 ;  /* 0x0000004d04047221 */ /* 0x000fe20000010000 */
[-C--:B--2---:R-:W-:Y:S01]  /*df90*/  FMUL.FTZ R100, R61, R50.reuse ;  /* 0x000000323d647220 */ /* 0x084fe20000410000 */
[----:B------:R1:W-:Y:S01]  /*dfa0*/  STS [R6+0x423c], R95 ;  /* 0x00423c5f06007388 */ /* 0x0003e20000000800 */
[----:B------:R-:W-:Y:S01]  /*dfb0*/  FFMA.FTZ R73, R86, -R50, R218 ;  /* 0x8000003256497223 */ /* 0x000fe200000100da */
[----:B------:R-:W-:Y:S01]  /*dfc0*/  FMUL.FTZ R138, R175, UR60 ;  /* 0x0000003caf8a7c20 */ /* 0x000fe20008410000 */
[----:B------:R-:W-:Y:S01]  /*dfd0*/  FMUL.FTZ R77, R203, R100 ;  /* 0x00000064cb4d7220 */ /* 0x000fe20000410000 */
[----:B------:R2:W-:Y:S01]  /*dfe0*/  STS [R6+0x4248], R99 ;  /* 0x0042486306007388 */ /* 0x0005e20000000800 */
[----:B------:R-:W-:Y:S01]  /*dff0*/  FMUL.FTZ R142, R213, R114 ;  /* 0x00000072d58e7220 */ /* 0x000fe20000410000 */
[----:B0-----:R-:W-:Y:S01]  /*e000*/  FFMA.FTZ R79, R71, R94, R98 ;  /* 0x0000005e474f7223 */ /* 0x001fe20000010062 */
[----:B------:R-:W-:Y:S01]  /*e010*/  FMUL.FTZ R98, R203, R96 ;  /* 0x00000060cb627220 */ /* 0x000fe20000410000 */
[----:B------:R-:W-:Y:S01]  /*e020*/  FFMA.FTZ R77, R96, R73, R77 ;  /* 0x00000049604d7223 */ /* 0x000fe2000001004d */
[----:B------:R0:W-:Y:S01]  /*e030*/  STS [R6+0x4254], R101 ;  /* 0x0042546506007388 */ /* 0x0001e20000000800 */
[----:B-1----:R-:W-:Y:S01]  /*e040*/  FMUL.FTZ R95, R204, R71 ;  /* 0x00000047cc5f7220 */ /* 0x002fe20000410000 */
[----:B------:R-:W-:Y:S01]  /*e050*/  FADD.FTZ R2, R2, R79 ;  /* 0x0000004f02027221 */ /* 0x000fe20000010000 */
[----:B------:R-:W-:Y:S01]  /*e060*/  FFMA.FTZ R79, R73, R100, -R98 ;  /* 0x00000064494f7223 */ /* 0x000fe20000010862 */
[-C--:B------:R-:W-:Y:S01]  /*e070*/  FFMA.FTZ R98, R85, -R49.reuse, R217 ;  /* 0x8000003155627223 */ /* 0x080fe200000100d9 */
[----:B--2---:R-:W-:Y:S01]  /*e080*/  FMUL.FTZ R99, R170, R49 ;  /* 0x00000031aa637220 */ /* 0x004fe20000410000 */
[----:B------:R-:W-:Y:S01]  /*e090*/  FFMA.FTZ R95, R94, R75, -R95 ;  /* 0x0000004b5e5f7223 */ /* 0x000fe2000001085f */
[----:B------:R-:W-:Y:S01]  /*e0a0*/  FMUL.FTZ R75, R104, R49 ;  /* 0x00000031684b7220 */ /* 0x000fe20000410000 */
[----:B------:R-:W-:Y:S01]  /*e0b0*/  FADD.FTZ R2, R2, R77 ;  /* 0x0000004d02027221 */ /* 0x000fe20000010000 */
[C---:B------:R-:W-:Y:S01]  /*e0c0*/  FMUL.FTZ R100, R127.reuse, R99 ;  /* 0x000000637f647220 */ /* 0x040fe20000410000 */
[----:B------:R-:W-:Y:S01]  /*e0d0*/  FADD.FTZ R4, R4, R95 ;  /* 0x0000005f04047221 */ /* 0x000fe20000010000 */
[----:B------:R-:W-:Y:S01]  /*e0e0*/  FMUL.FTZ R95, R127, R75 ;  /* 0x0000004b7f5f7220 */ /* 0x000fe20000410000 */
[----:B------:R1:W-:Y:S01]  /*e0f0*/  STS [R6+0x4278], R102 ;  /* 0x0042786606007388 */ /* 0x0003e20000000800 */
[----:B------:R-:W-:Y:S01]  /*e100*/  FFMA.FTZ R77, R75, R98, R100 ;  /* 0x000000624b4d7223 */ /* 0x000fe20000010064 */
[----:B------:R-:W-:Y:S01]  /*e110*/  FADD.FTZ R4, R4, R79 ;  /* 0x0000004f04047221 */ /* 0x000fe20000010000 */
[-C--:B------:R-:W-:Y:S01]  /*e120*/  FMUL.FTZ R79, R105, R48.reuse ;  /* 0x00000030694f7220 */ /* 0x080fe20000410000 */
[----:B------:R-:W-:Y:S01]  /*e130*/  FFMA.FTZ R95, R98, R99, -R95 ;  /* 0x00000063625f7223 */ /* 0x000fe2000001085f */
[----:B------:R-:W-:Y:S01]  /*e140*/  FADD.FTZ R2, R2, R77 ;  /* 0x0000004d02027221 */ /* 0x000fe20000010000 */
[----:B------:R-:W-:Y:S01]  /*e150*/  FMUL.FTZ R77, R169, R48 ;  /* 0x00000030a94d7220 */ /* 0x000fe20000410000 */
[----:B------:R-:W-:Y:S01]  /*e160*/  FMUL.FTZ R106, R126, R79 ;  /* 0x0000004f7e6a7220 */ /* 0x000fe20000410000 */
[----:B------:R-:W-:Y:S01]  /*e170*/  FMUL.FTZ R100, R78, R47 ;  /* 0x0000002f4e647220 */ /* 0x000fe20000410000 */
[----:B------:R-:W-:Y:S01]  /*e180*/  FADD.FTZ R4, R4, R95 ;  /* 0x0000005f04047221 */ /* 0x000fe20000010000 */
[----:B0-----:R-:W-:Y:S01]  /*e190*/  FMUL.FTZ R101, R126, R77 ;  /* 0x0000004d7e657220 */ /* 0x001fe20000410000 */
[----:B-1----:R-:W-:Y:S01]  /*e1a0*/  FMUL.FTZ R102, R166, R47 ;  /* 0x0000002fa6667220 */ /* 0x002fe20000410000 */
[----:B------:R-:W-:Y:S01]  /*e1b0*/  FFMA.FTZ R99, R77, R216, R106 ;  /* 0x000000d84d637223 */ /* 0x000fe2000001006a */
[C---:B------:R-:W-:Y:S01]  /*e1c0*/  FMUL.FTZ R106, R215.reuse, R100 ;  /* 0x00000064d76a7220 */ /* 0x040fe20000410000 */
[----:B------:R-:W-:Y:S01]  /*e1d0*/  FFMA.FTZ R101, R216, R79, -R101 ;  /* 0x0000004fd8657223 */ /* 0x000fe20000010865 */
[-C--:B------:R-:W-:Y:S01]  /*e1e0*/  FMUL.FTZ R79, R215, R102.reuse ;  /* 0x00000066d74f7220 */ /* 0x080fe20000410000 */
[----:B------:R-:W-:Y:S01]  /*e1f0*/  FADD.FTZ R2, R2, R99 ;  /* 0x0000006302027221 */ /* 0x000fe20000010000 */
[----:B------:R-:W-:Y:S01]  /*e200*/  FFMA.FTZ R99, R223, R102, -R106 ;  /* 0x00000066df637223 */ /* 0x000fe2000001086a */
[----:B------:R-:W-:Y:S01]  /*e210*/  FADD.FTZ R4, R4, R101 ;  /* 0x0000006504047221 */ /* 0x000fe20000010000 */
[-C--:B------:R-:W-:Y:S01]  /*e220*/  FMUL.FTZ R101, R5, R46.reuse ;  /* 0x0000002e05657220 */ /* 0x080fe20000410000 */
[----:B------:R-:W-:Y:S01]  /*e230*/  FFMA.FTZ R95, R100, R223, R79 ;  /* 0x000000df645f7223 */ /* 0x000fe2000001004f */
[----:B------:R-:W-:Y:S01]  /*e240*/  FMUL.FTZ R79, R165, R46 ;  /* 0x0000002ea54f7220 */ /* 0x000fe20000410000 */
[----:B------:R0:W-:Y:S01]  /*e250*/  STS [R6+0x4260], R137 ;  /* 0x0042608906007388 */ /* 0x0001e20000000800 */
[----:B------:R-:W-:Y:S01]  /*e260*/  FMUL.FTZ R102, R214, R101 ;  /* 0x00000065d6667220 */ /* 0x000fe20000410000 */
[----:B------:R-:W-:Y:S01]  /*e270*/  FADD.FTZ R2, R2, R95 ;  /* 0x0000005f02027221 */ /* 0x000fe20000010000 */
[----:B------:R-:W-:Y:S01]  /*e280*/  FMUL.FTZ R95, R214, R79 ;  /* 0x0000004fd65f7220 */ /* 0x000fe20000410000 */
[----:B------:R-:W-:Y:S01]  /*e290*/  FADD.FTZ R4, R4, R99 ;  /* 0x0000006304047221 */ /* 0x000fe20000010000 */
[----:B------:R1:W-:Y:S01]  /*e2a0*/  STS [R6+0x4258], R139 ;  /* 0x0042588b06007388 */ /* 0x0003e20000000800 */
[----:B------:R-:W-:Y:S01]  /*e2b0*/  FMUL.FTZ R99, R184, UR60 ;  /* 0x0000003cb8637c20 */ /* 0x000fe20008410000 */
[----:B------:R-:W-:Y:S01]  /*e2c0*/  FFMA.FTZ R95, R224, R101, -R95 ;  /* 0x00000065e05f7223 */ /* 0x000fe2000001085f */
[----:B------:R-:W-:Y:S01]  /*e2d0*/  FMUL.FTZ R132, R61, UR60 ;  /* 0x0000003c3d847c20 */ /* 0x000fe20008410000 */
[----:B------:R2:W-:Y:S01]  /*e2e0*/  STS [R6+0x427c], R9 ;  /* 0x00427c0906007388 */ /* 0x0005e20000000800 */
[----:B0-----:R-:W-:Y:S01]  /*e2f0*/  FFMA.FTZ R137, R79, R224, R102 ;  /* 0x000000e04f897223 */ /* 0x001fe20000010066 */
[----:B------:R-:W-:Y:S01]  /*e300*/  FMUL.FTZ R123, R60, UR60 ;  /* 0x0000003c3c7b7c20 */ /* 0x000fe20008410000 */
[----:B------:R-:W-:Y:S01]  /*e310*/  FMUL.FTZ R125, R62, UR60 ;  /* 0x0000003c3e7d7c20 */ /* 0x000fe20008410000 */
[----:B------:R0:W-:Y:S01]  /*e320*/  STS [R6+0x4268], R111 ;  /* 0x0042686f06007388 */ /* 0x0001e20000000800 */
[----:B------:R-:W-:Y:S01]  /*e330*/  FADD.FTZ R137, R2, R137 ;  /* 0x0000008902897221 */ /* 0x000fe20000010000 */
[----:B------:R-:W-:Y:S01]  /*e340*/  MOV R2, UR56 ;  /* 0x0000003800027c02 */ /* 0x000fe20008000f00 */
[----:B-1----:R-:W-:Y:S01]  /*e350*/  FADD.FTZ R139, R4, R95 ;  /* 0x0000005f048b7221 */ /* 0x002fe20000010000 */
[----:B------:R-:W-:Y:S01]  /*e360*/  FMUL.FTZ R4, R189, UR60 ;  /* 0x0000003cbd047c20 */ /* 0x000fe20008410000 */
[----:B------:R1:W-:Y:S01]  /*e370*/  STS [R6+0x4264], R109 ;  /* 0x0042646d06007388 */ /* 0x0003e20000000800 */
[----:B--2---:R-:W-:Y:S01]  /*e380*/  FMUL.FTZ R9, R192, UR60 ;  /* 0x0000003cc0097c20 */ /* 0x004fe20008410000 */
[----:B------:R-:W-:Y:S01]  /*e390*/  LEA R117, R2, -R93, 0x1 ;  /* 0x8000005d02757211 */ /* 0x000fe200078e08ff */
[C---:B------:R-:W-:Y:S01]  /*e3a0*/  FMUL.FTZ R2, R67.reuse, UR60 ;  /* 0x0000003c43027c20 */ /* 0x040fe20008410000 */
[----:B------:R2:W-:Y:S01]  /*e3b0*/  STS [R6+0x425c], R107 ;  /* 0x00425c6b06007388 */ /* 0x0005e20000000800 */
[----:B------:R-:W-:Y:S01]  /*e3c0*/  FFMA.FTZ R110, R64, UR59, R9 ;  /* 0x0000003b406e7c23 */ /* 0x000fe20008010009 */
[----:B0-----:R-:W-:Y:S01]  /*e3d0*/  FFMA.FTZ R111, R67, UR59, -R4 ;  /* 0x0000003b436f7c23 */ /* 0x001fe20008010804 */
[----:B------:R-:W-:Y:S01]  /*e3e0*/  FMUL.FTZ R9, R188, UR60 ;  /* 0x0000003cbc097c20 */ /* 0x000fe20008410000 */
[----:B------:R-:W-:Y:S01]  /*e3f0*/  FMUL.FTZ R4, R185, UR60 ;  /* 0x0000003cb9047c20 */ /* 0x000fe20008410000 */
[C---:B------:R-:W-:Y:S01]  /*e400*/  FMUL.FTZ R95, R72.reuse, UR60 ;  /* 0x0000003c485f7c20 */ /* 0x040fe20008410000 */
[----:B-1----:R-:W-:Y:S01]  /*e410*/  FFMA.FTZ R109, R189, UR59, R2 ;  /* 0x0000003bbd6d7c23 */ /* 0x002fe20008010002 */
[C---:B------:R-:W-:Y:S01]  /*e420*/  FMUL.FTZ R2, R97.reuse, UR60 ;  /* 0x0000003c61027c20 */ /* 0x040fe20008410000 */
[----:B------:R-:W-:Y:S01]  /*e430*/  FFMA.FTZ R106, R72, UR59, R9 ;  /* 0x0000003b486a7c23 */ /* 0x000fe20008010009 */
[----:B------:R-:W-:Y:S01]  /*e440*/  FMUL.FTZ R9, R74, UR60 ;  /* 0x0000003c4a097c20 */ /* 0x000fe20008410000 */
[----:B--2---:R-:W-:Y:S01]  /*e450*/  FFMA.FTZ R107, R97, UR59, -R4 ;  /* 0x0000003b616b7c23 */ /* 0x004fe20008010804 */
[----:B------:R-:W-:Y:S01]  /*e460*/  FFMA.FTZ R101, R185, UR59, R2 ;  /* 0x0000003bb9657c23 */ /* 0x000fe20008010002 */
[----:B------:R-:W-:Y:S01]  /*e470*/  FMUL.FTZ R4, R161, UR60 ;  /* 0x0000003ca1047c20 */ /* 0x000fe20008410000 */
[----:B------:R-:W-:Y:S01]  /*e480*/  FMUL.FTZ R2, R103, UR60 ;  /* 0x0000003c67027c20 */ /* 0x000fe20008410000 */
[----:B------:R-:W-:Y:S01]  /*e490*/  FFMA.FTZ R102, R184, UR59, -R9 ;  /* 0x0000003bb8667c23 */ /* 0x000fe20008010809 */
[----:B------:R-:W-:Y:S01]  /*e4a0*/  ISETP.GE.AND P1, PT, R117, 0x1, PT ;  /* 0x000000017500780c */ /* 0x000fe20003f26270 */
[----:B------:R-:W-:Y:S01]  /*e4b0*/  FFMA.FTZ R9, R103, UR59, -R4 ;  /* 0x0000003b67097c23 */ /* 0x000fe20008010804 */
[----:B------:R-:W-:Y:S01]  /*e4c0*/  FFMA.FTZ R103, R161, UR59, R2 ;  /* 0x0000003ba1677c23 */ /* 0x000fe20008010002 */
[----:B------:R-:W-:Y:S01]  /*e4d0*/  FFMA.FTZ R108, R188, UR59, -R95 ;  /* 0x0000003bbc6c7c23 */ /* 0x000fe2000801085f */
[----:B------:R-:W-:Y:S01]  /*e4e0*/  FMUL.FTZ R2, R165, UR60 ;  /* 0x0000003ca5027c20 */ /* 0x000fe20008410000 */
[----:B------:R-:W-:Y:S01]  /*e4f0*/  FMUL.FTZ R95, R161, R44 ;  /* 0x0000002ca15f7220 */ /* 0x000fe20000410000 */
[C---:B------:R-:W-:Y:S01]  /*e500*/  FMUL.FTZ R4, R5.reuse, UR60 ;  /* 0x0000003c05047c20 */ /* 0x040fe20008410000 */
[----:B------:R0:W-:Y:S01]  /*e510*/  STS [R6+0x422c], R136 ;  /* 0x00422c8806007388 */ /* 0x0001e20000000800 */
[----:B------:R-:W-:Y:S01]  /*e520*/  FFMA.FTZ R115, R5, UR59, -R2 ;  /* 0x0000003b05737c23 */ /* 0x000fe20008010802 */
[----:B------:R-:W-:Y:S01]  /*e530*/  FMUL.FTZ R121, R212, R95 ;  /* 0x0000005fd4797220 */ /* 0x000fe20000410000 */
[----:B------:R-:W-:Y:S01]  /*e540*/  FMUL.FTZ R2, R169, UR60 ;  /* 0x0000003ca9027c20 */ /* 0x000fe20008410000 */
[----:B------:R-:W-:Y:S01]  /*e550*/  FMUL.FTZ R5, R166, UR60 ;  /* 0x0000003ca6057c20 */ /* 0x000fe20008410000 */
[----:B------:R1:W-:Y:S01]  /*e560*/  STS [R6+0x426c], R135 ;  /* 0x00426c8706007388 */ /* 0x0003e20000000800 */
[----:B------:R-:W-:Y:S01]  /*e570*/  FMUL.FTZ R140, R129, UR60 ;  /* 0x0000003c818c7c20 */ /* 0x000fe20008410000 */
[C---:B------:R-:W-:Y:S01]  /*e580*/  FFMA.FTZ R119, R105.reuse, UR59, -R2 ;  /* 0x0000003b69777c23 */ /* 0x040fe20008010802 */
[----:B------:R-:W-:Y:S01]  /*e590*/  FFMA.FTZ R120, R78, UR59, R5 ;  /* 0x0000003b4e787c23 */ /* 0x000fe20008010005 */
[----:B------:R-:W-:Y:S01]  /*e5a0*/  FMUL.FTZ R2, R105, UR60 ;  /* 0x0000003c69027c20 */ /* 0x000fe20008410000 */
[----:B0-----:R-:W-:Y:S01]  /*e5b0*/  FMUL.FTZ R136, R3, UR60 ;  /* 0x0000003c03887c20 */ /* 0x001fe20008410000 */
[----:B------:R-:W-:Y:S01]  /*e5c0*/  FMUL.FTZ R5, R104, UR60 ;  /* 0x0000003c68057c20 */ /* 0x000fe20008410000 */
[----:B------:R-:W-:Y:S01]  /*e5d0*/  FMUL.FTZ R105, R170, UR60 ;  /* 0x0000003caa697c20 */ /* 0x000fe20008410000 */
[----:B------:R-:W-:Y:S01]  /*e5e0*/  FMUL.FTZ R3, R178, UR60 ;  /* 0x0000003cb2037c20 */ /* 0x000fe20008410000 */
[----:B------:R-:W-:Y:S01]  /*e5f0*/  FFMA.FTZ R124, R61, UR59, -R124 ;  /* 0x0000003b3d7c7c23 */ /* 0x000fe2000801087c */
[----:B-1----:R-:W-:Y:S01]  /*e600*/  FFMA.FTZ R6, R226, R141, -R121 ;  /* 0x0000008de2067223 */ /* 0x002fe20000010879 */
[-C--:B------:R-:W-:Y:S01]  /*e610*/  FMUL.FTZ R121, R213, R162.reuse ;  /* 0x000000a2d5797220 */ /* 0x080fe20000410000 */
[----:B------:R-:W-:Y:S01]  /*e620*/  FMUL.FTZ R135, R182, UR60 ;  /* 0x0000003cb6877c20 */ /* 0x000fe20008410000 */
[----:B------:R-:W-:Y:S01]  /*e630*/  FFMA.FTZ R138, R129, UR59, -R138 ;  /* 0x0000003b818a7c23 */ /* 0x000fe2000801088a */
[----:B------:R-:W-:Y:S01]  /*e640*/  FFMA.FTZ R113, R192, UR59, -R113 ;  /* 0x0000003bc0717c23 */ /* 0x000fe20008010871 */
[----:B------:R-:W-:Y:S01]  /*e650*/  FFMA.FTZ R144, R114, R225, R121 ;  /* 0x000000e172907223 */ /* 0x000fe20000010079 */
[----:B------:R-:W-:Y:S01]  /*e660*/  FFMA.FTZ R99, R74, UR59, R99 ;  /* 0x0000003b4a637c23 */ /* 0x000fe20008010063 */
[----:B------:R-:W-:Y:S01]  /*e670*/  FFMA.FTZ R142, R225, R162, -R142 ;  /* 0x000000a2e18e7223 */ /* 0x000fe2000001088e */
[----:B------:R-:W-:Y:S01]  /*e680*/  FFMA.FTZ R121, R165, UR59, R4 ;  /* 0x0000003ba5797c23 */ /* 0x000fe20008010004 */
[----:B------:R-:W-:Y:S01]  /*e690*/  FFMA.FTZ R122, R170, UR59, -R5 ;  /* 0x0000003baa7a7c23 */ /* 0x000fe20008010805 */
[----:B------:R-:W-:Y:S01]  /*e6a0*/  FFMA.FTZ R61, R169, UR59, R2 ;  /* 0x0000003ba93d7c23 */ /* 0x000fe20008010002 */
[----:B------:R-:W-:Y:S01]  /*e6b0*/  FFMA.FTZ R105, R104, UR59, R105 ;  /* 0x0000003b68697c23 */ /* 0x000fe20008010069 */
[----:B------:R-:W-:Y:S01]  /*e6c0*/  FFMA.FTZ R132, R173, UR59, R132 ;  /* 0x0000003bad847c23 */ /* 0x000fe20008010084 */
[----:B------:R-:W-:Y:S01]  /*e6d0*/  FFMA.FTZ R123, R182, UR59, -R123 ;  /* 0x0000003bb67b7c23 */ /* 0x000fe2000801087b */
[----:B------:R-:W-:Y:S01]  /*e6e0*/  FFMA.FTZ R125, R178, UR59, -R125 ;  /* 0x0000003bb27d7c23 */ /* 0x000fe2000801087d */
        /* <DEDUP_REMOVED lines=9> */
[----:B------:R-:W-:Y:S01]  /*e780*/  ULEA UR60, UR16, 0xfffff000, 0xc ;  /* 0xfffff000103c7891 */ /* 0x000fe2000f8e603f */
[----:B------:R-:W-:Y:S01]  /*e790*/  LEA R4, R3, R38, 0x2 ;  /* 0x0000002603047211 */ /* 0x000fe200078e10ff */
[----:B------:R-:W-:Y:S02]  /*e7a0*/  UIMAD.WIDE.U32 UR46, UR53, UR36, URZ ;  /* 0x00000024352e72a5 */ /* 0x000fe4000f8e003f */
[----:B------:R-:W-:Y:S02]  /*e7b0*/  UIMAD UR59, UR53, UR37, UR59 ;  /* 0x00000025353b72a4 */ /* 0x000fe4000f8e023b */
[----:B------:R0:W1:Y:S01]  /*e7c0*/  LDS R143, [R4+0x4200] ;  /* 0x00420000048f7984 */ /* 0x0000620000000800 */
[----:B------:R-:W-:Y:S01]  /*e7d0*/  USHF.R.U32.HI UR61, URZ, 0x1, UR35 ;  /* 0x000000013f3d7899 */ /* 0x000fe20008011623 */
[----:B------:R-:W-:Y:S01]  /*e7e0*/  IADD3 R2, P1, R93, UR60, RZ ;  /* 0x0000003c5d027c10 */ /* 0x000fe2000ff3e0ff */
[----:B------:R-:W-:Y:S01]  /*e7f0*/  UIADD3 UR47, UR47, UR59, URZ ;  /* 0x0000003b2f2f7290 */ /* 0x000fe2000fffe03f */
[----:B------:R-:W-:Y:S01]  /*e800*/  MOV R3, UR60 ;  /* 0x0000003c00037c02 */ /* 0x000fe20008000f00 */
[----:B------:R-:W-:-:S02]  /*e810*/  USHF.R.U64 UR60, UR34, 0x1, UR35 ;  /* 0x00000001223c7899 */ /* 0x000fc40008001223 */
[----:B------:R-:W-:Y:S01]  /*e820*/  UIMAD UR61, UR61, UR54, URZ ;  /* 0x000000363d3d72a4 */ /* 0x000fe2000f8e023f */
[----:B------:R-:W-:Y:S01]  /*e830*/  LEA.HI.X.SX32 R3, R3, RZ, 0x1, P1 ;  /* 0x000000ff03037211 */ /* 0x000fe200008f0eff */
[----:B------:R-:W-:Y:S02]  /*e840*/  USHF.R.S32.HI UR59, URZ, 0x1f, UR6 ;  /* 0x0000001f3f3b7899 */ /* 0x000fe40008011406 */
[----:B------:R-:W-:Y:S02]  /*e850*/  UIMAD.WIDE.U32 UR46, UR54, UR60, UR46 ;  /* 0x0000003c362e72a5 */ /* 0x000fe4000f8e002e */
[----:B------:R-:W-:Y:S01]  /*e860*/  UIMAD UR60, UR57, UR60, UR61 ;  /* 0x0000003c393c72a4 */ /* 0x000fe2000f8e023d */
[----:B------:R-:W-:Y:S01]  /*e870*/  IMAD.WIDE.U32 R2, R5, UR6, R2 ;  /* 0x0000000605027c25 */ /* 0x000fe2000f8e0002 */
[----:B------:R-:W-:Y:S02]  /*e880*/  UIMAD UR59, UR59, UR32, URZ ;  /* 0x000000203b3b72a4 */ /* 0x000fe4000f8e023f */
[----:B------:R-:W-:-:S02]  /*e890*/  UIADD3 UR60, UR47, UR60, URZ ;  /* 0x0000003c2f3c7290 */ /* 0x000fc4000fffe03f */
[----:B------:R-:W-:Y:S02]  /*e8a0*/  UIMAD UR59, UR6, UR33, UR59 ;  /* 0x00000021063b72a4 */ /* 0x000fe4000f8e023b */
[----:B------:R-:W-:-:S04]  /*e8b0*/  ULEA UR47, UP0, UR46, UR38, 0x3 ;  /* 0x000000262e2f7291 */ /* 0x000fc8000f80183f */
[----:B------:R-:W-:Y:S01]  /*e8c0*/  ULEA.HI.X UR46, UR46, UR39, UR60, 0x3, UP0 ;  /* 0x000000272e2e7291 */ /* 0x000fe200080f1c3c */
[----:B------:R-:W-:Y:S02]  /*e8d0*/  IADD3 R3, R3, UR59, RZ ;  /* 0x0000003b03037c10 */ /* 0x000fe4000fffe0ff */
[----:B0-----:R-:W-:-:S04]  /*e8e0*/  LEA R4, P1, R2, UR47, 0x2 ;  /* 0x0000002f02047c11 */ /* 0x001fc8000f8210ff */
[----:B------:R-:W-:-:S05]  /*e8f0*/  LEA.HI.X R5, R2, UR46, R3, 0x2, P1 ;  /* 0x0000002e02057c11 */ /* 0x000fca00088f1403 */
[----:B-1----:R0:W-:Y:S04]  /*e900*/  REDG.E.ADD.F32.FTZ.RN.STRONG.GPU desc[UR20][R4.64], R143 ;  /* 0x0000008f040079a6 */ /* 0x0021e8000c10f394 */
.L_x_1295:
[----:B------:R-:W-:Y:S05]  /*e910*/  BSYNC B0 ;  /* 0x0000000000007941 */ /* 0x000fea0003800000 */
.L_x_1294:
[----:B------:R-:W-:Y:S01]  /*e920*/  USHF.R.U32.HI UR46, URZ, 0x1, UR35 ;  /* 0x000000013f2e7899 */ /* 0x000fe20008011623 */
[----:B------:R-:W-:Y:S01]  /*e930*/  FMUL.FTZ R2, R212, R141 ;  /* 0x0000008dd4027220 */ /* 0x000fe20000410000 */
[----:B------:R-:W-:Y:S01]  /*e940*/  USHF.R.U64 UR59, UR34, 0x1, UR35 ;  /* 0x00000001223b7899 */ /* 0x000fe20008001223 */
[----:B------:R-:W-:Y:S01]  /*e950*/  FMUL.FTZ R141, R97, R42 ;  /* 0x0000002a618d7220 */ /* 0x000fe20000410000 */
[----:B------:R-:W-:Y:S01]  /*e960*/  UIMAD UR60, UR46, UR54, URZ ;  /* 0x000000362e3c72a4 */ /* 0x000fe2000f8e023f */
[----:B------:R-:W-:Y:S01]  /*e970*/  FMUL.FTZ R97, R74, R43 ;  /* 0x0000002b4a617220 */ /* 0x000fe20000410000 */
[----:B------:R-:W-:Y:S01]  /*e980*/  UIMAD.WIDE.U32 UR46, UR59, UR54, URZ ;  /* 0x000000363b2e72a5 */ /* 0x000fe2000f8e003f */
[----:B------:R-:W-:Y:S01]  /*e990*/  FADD.FTZ R139, R139, R142 ;  /* 0x0000008e8b8b7221 */ /* 0x000fe20000010000 */
[----:B------:R-:W-:Y:S01]  /*e9a0*/  UIMAD UR60, UR57, UR59, UR60 ;  /* 0x0000003b393c72a4 */ /* 0x000fe2000f8e023c */
[----:B------:R-:W-:Y:S01]  /*e9b0*/  FFMA.FTZ R7, -R8, R131, R7 ;  /* 0x0000008308077223 */ /* 0x000fe20000010107 */
[----:B------:R-:W-:Y:S01]  /*e9c0*/  UIMAD UR58, UR58, UR36, URZ ;  /* 0x000000243a3a72a4 */ /* 0x000fe2000f8e023f */
[-C--:B------:R-:W-:Y:S01]  /*e9d0*/  FFMA.FTZ R8, R59, -R43.reuse, R227 ;  /* 0x8000002b3b087223 */ /* 0x080fe200000100e3 */
[----:B------:R-:W-:Y:S01]  /*e9e0*/  UIADD3 UR47, UR60, UR47, URZ ;  /* 0x0000002f3c2f7290 */ /* 0x000fe2000fffe03f */
[----:B------:R-:W-:Y:S01]  /*e9f0*/  FMUL.FTZ R184, R184, R43 ;  /* 0x0000002bb8b87220 */ /* 0x000fe20000410000 */
[----:B------:R-:W-:Y:S01]  /*ea00*/  FMUL.FTZ R3, R211, R97 ;  /* 0x00000061d3037220 */ /* 0x000fe20000410000 */
[----:B------:R-:W-:Y:S01]  /*ea10*/  FADD.FTZ R6, R139, R6 ;  /* 0x000000068b067221 */ /* 0x000fe20000010000 */
[----:B------:R-:W-:Y:S01]  /*ea20*/  UIMAD UR58, UR53, UR37, UR58 ;  /* 0x00000025353a72a4 */ /* 0x000fe2000f8e023a */
[----:B------:R-:W-:Y:S01]  /*ea30*/  FADD.FTZ R137, R137, R144 ;  /* 0x0000009089897221 */ /* 0x000fe20000010000 */
[----:B------:R-:W-:Y:S01]  /*ea40*/  UIMAD.WIDE.U32 UR46, UR53, UR36, UR46 ;  /* 0x00000024352e72a5 */ /* 0x000fe2000f8e002e */
[----:B------:R-:W-:Y:S01]  /*ea50*/  FFMA.FTZ R139, R8, R184, -R3 ;  /* 0x000000b8088b7223 */ /* 0x000fe20000010803 */
[----:B------:R-:W-:Y:S01]  /*ea60*/  FFMA.FTZ R2, R95, R226, R2 ;  /* 0x000000e25f027223 */ /* 0x000fe20000010002 */
[----:B------:R-:W-:Y:S01]  /*ea70*/  FMUL.FTZ R184, R211, R184 ;  /* 0x000000b8d3b87220 */ /* 0x000fe20000410000 */
[----:B------:R-:W-:Y:S01]  /*ea80*/  UIADD3 UR47, UR58, UR47, URZ ;  /* 0x0000002f3a2f7290 */ /* 0x000fe2000fffe03f */
[-C--:B------:R-:W-:Y:S01]  /*ea90*/  FFMA.FTZ R228, R58, -R42.reuse, R228 ;  /* 0x8000002a3ae47223 */ /* 0x080fe200000100e4 */
[----:B------:R-:W-:Y:S01]  /*eaa0*/  ULEA UR58, UP0, UR46, UR38, 0x3 ;  /* 0x000000262e3a7291 */ /* 0x000fe2000f80183f */
[----:B------:R-:W-:Y:S01]  /*eab0*/  FADD.FTZ R137, R137, R2 ;  /* 0x0000000289897221 */ /* 0x000fe20000010000 */
[----:B------:R-:W-:Y:S01]  /*eac0*/  FMUL.FTZ R131, R185, R42 ;  /* 0x0000002ab9837220 */ /* 0x000fe20000410000 */
[----:B------:R-:W-:Y:S01]  /*ead0*/  UIADD3 UR57, UR7, -UR14, URZ ;  /* 0x8000000e07397290 */ /* 0x000fe2000fffe03f */
[----:B------:R-:W-:Y:S01]  /*eae0*/  FFMA.FTZ R184, R97, R8, R184 ;  /* 0x0000000861b87223 */ /* 0x000fe200000100b8 */
[C---:B------:R-:W-:Y:S01]  /*eaf0*/  FMUL.FTZ R142, R210.reuse, R141 ;  /* 0x0000008dd28e7220 */ /* 0x040fe20000410000 */
[----:B0-----:R-:W0:Y:S01]  /*eb00*/  LDC.64 R4, c[0x0][0x380] ;  /* 0x0000e000ff047b82 */ /* 0x001e220000000a00 */
[----:B------:R-:W-:Y:S01]  /*eb10*/  ULEA.HI.X UR47, UR46, UR39, UR47, 0x3, UP0 ;  /* 0x000000272e2f7291 */ /* 0x000fe200080f1c2f */
[----:B------:R-:W-:Y:S01]  /*eb20*/  FADD.FTZ R137, R137, R184 ;  /* 0x000000b889897221 */ /* 0x000fe20000010000 */
[----:B------:R-:W-:Y:S01]  /*eb30*/  UIMAD UR46, UR57, -0x1000, URZ ;  /* 0xfffff000392e78a4 */ /* 0x000fe2000f8e023f */
[----:B------:R-:W-:Y:S01]  /*eb40*/  FFMA.FTZ R142, R131, R228, R142 ;  /* 0x000000e4838e7223 */ /* 0x000fe2000001008e */
[----:B------:R-:W-:Y:S01]  /*eb50*/  FMUL.FTZ R143, R210, R131 ;  /* 0x00000083d28f7220 */ /* 0x000fe20000410000 */
[----:B------:R-:W-:Y:S01]  /*eb60*/  LEA R2, P1, R93, UR58, 0x2 ;  /* 0x0000003a5d027c11 */ /* 0x000fe2000f8210ff */
[----:B------:R-:W-:Y:S01]  /*eb70*/  FADD.FTZ R6, R6, R139 ;  /* 0x0000008b06067221 */ /* 0x000fe20000010000 */
[----:B------:R-:W-:Y:S01]  /*eb80*/  FADD.FTZ R142, R137, R142 ;  /* 0x0000008e898e7221 */ /* 0x000fe20000010000 */
[----:B------:R-:W-:Y:S01]  /*eb90*/  FFMA.FTZ R143, R228, R141, -R143 ;  /* 0x0000008de48f7223 */ /* 0x000fe2000001088f */
[-C--:B------:R-:W-:Y:S01]  /*eba0*/  FMUL.FTZ R137, R72, R41.reuse ;  /* 0x0000002948897220 */ /* 0x080fe20000410000 */
[----:B------:R-:W-:Y:S01]  /*ebb0*/  LEA.HI.X R3, R93, UR47, RZ, 0x2, P1 ;  /* 0x0000002f5d037c11 */ /* 0x000fe200088f14ff */
[-C--:B------:R-:W-:Y:S01]  /*ebc0*/  FFMA.FTZ R229, R57, -R41.reuse, R229 ;  /* 0x8000002939e57223 */ /* 0x080fe200000100e5 */
[----:B------:R-:W-:Y:S01]  /*ebd0*/  MOV R141, UR46 ;  /* 0x0000002e008d7c02 */ /* 0x000fe20008000f00 */
[----:B------:R-:W-:Y:S01]  /*ebe0*/  FMUL.FTZ R188, R188, R41 ;  /* 0x00000029bcbc7220 */ /* 0x000fe20000410000 */
[----:B------:R-:W-:Y:S01]  /*ebf0*/  FMUL.FTZ R144, R209, R137 ;  /* 0x00000089d1907220 */ /* 0x000fe20000410000 */
[----:B------:R-:W-:Y:S01]  /*ec00*/  FADD.FTZ R6, R6, R143 ;  /* 0x0000008f06067221 */ /* 0x000fe20000010000 */
[----:B------:R-:W-:Y:S01]  /*ec10*/  USHF.L.U64.HI UR47, UR5, 0x2, UR4 ;  /* 0x00000002052f7899 */ /* 0x000fe20008010204 */
[----:B------:R-:W-:-:S04]  /*ec20*/  IMAD.WIDE R2, R141, 0x4, R2 ;  /* 0x000000048d027825 */ /* 0x000fc800078e0202 */
[-C--:B------:R-:W-:Y:S01]  /*ec30*/  FMUL.FTZ R141, R67, R40.reuse ;  /* 0x00000028438d7220 */ /* 0x080fe20000410000 */
[----:B------:R-:W-:Y:S01]  /*ec40*/  FMUL.FTZ R67, R189, R40 ;  /* 0x00000028bd437220 */ /* 0x000fe20000410000 */
[-C--:B------:R-:W-:Y:S01]  /*ec50*/  FFMA.FTZ R139, R229, R188.reuse, -R144 ;  /* 0x000000bce58b7223 */ /* 0x080fe20000010890 */
[----:B------:R-:W-:Y:S01]  /*ec60*/  FMUL.FTZ R188, R209, R188 ;  /* 0x000000bcd1bc7220 */ /* 0x000fe20000410000 */
[----:B------:R-:W-:Y:S01]  /*ec70*/  FFMA.FTZ R230, R56, -R40, R230 ;  /* 0x8000002838e67223 */ /* 0x000fe200000100e6 */
[----:B------:R-:W-:Y:S01]  /*ec80*/  FMUL.FTZ R143, R208, R67 ;  /* 0x00000043d08f7220 */ /* 0x000fe20000410000 */
[----:B------:R-:W-:Y:S01]  /*ec90*/  FADD.FTZ R6, R6, R139 ;  /* 0x0000008b06067221 */ /* 0x000fe20000010000 */
[----:B------:R-:W-:Y:S01]  /*eca0*/  FFMA.FTZ R139, R137, R229, R188 ;  /* 0x000000e5898b7223 */ /* 0x000fe200000100bc */
[----:B------:R-:W-:Y:S01]  /*ecb0*/  USHF.L.U32 UR46, UR5, 0x2, URZ ;  /* 0x00000002052e7899 */ /* 0x000fe2000800063f */
[----:B------:R-:W-:Y:S01]  /*ecc0*/  FFMA.FTZ R143, R230, R141, -R143 ;  /* 0x0000008de68f7223 */ /* 0x000fe2000001088f */
[----:B0-----:R-:W-:-:S02]  /*ecd0*/  IMAD R144, R4, UR47, RZ ;  /* 0x0000002f04907c24 */ /* 0x001fc4000f8e02ff */
[----:B------:R-:W-:Y:S01]  /*ece0*/  FADD.FTZ R139, R142, R139 ;  /* 0x0000008b8e8b7221 */ /* 0x000fe20000010000 */
[----:B------:R-:W-:Y:S01]  /*ecf0*/  IADD3 R142, R93, 0x80, RZ ;  /* 0x000000805d8e7810 */ /* 0x000fe20007ffe0ff */
[----:B------:R-:W-:Y:S01]  /*ed00*/  FADD.FTZ R145, R6, R143 ;  /* 0x0000008f06917221 */ /* 0x000fe20000010000 */
[----:B------:R-:W-:Y:S01]  /*ed10*/  IMAD R143, R5, UR46, R144 ;  /* 0x0000002e058f7c24 */ /* 0x000fe2000f8e0290 */
[----:B------:R-:W-:Y:S01]  /*ed20*/  ISETP.GE.AND P1, PT, R117, 0x81, PT ;  /* 0x000000817500780c */ /* 0x000fe20003f26270 */
[----:B------:R-:W-:Y:S01]  /*ed30*/  FADD.FTZ R128, R133, R128 ;  /* 0x0000008085807221 */ /* 0x000fe20000010000 */
[----:B------:R-:W-:Y:S01]  /*ed40*/  LEA.HI.SX32 R5, R142, R93, 0x1b ;  /* 0x0000005d8e057211 */ /* 0x000fe200078fdaff */
[----:B------:R-:W-:Y:S01]  /*ed50*/  FMUL.FTZ R133, R64, R39 ;  /* 0x0000002740857220 */ /* 0x000fe20000410000 */
[----:B------:R-:W-:-:S04]  /*ed60*/  IMAD.WIDE.U32 R2, R4, UR46, R2 ;  /* 0x0000002e04027c25 */ /* 0x000fc8000f8e0002 */
[----:B------:R-:W-:Y:S01]  /*ed70*/  FMUL.FTZ R4, R208, R141 ;  /* 0x0000008dd0047220 */ /* 0x000fe20000410000 */
[----:B------:R-:W-:Y:S01]  /*ed80*/  LEA R5, R5, R38, 0x2 ;  /* 0x0000002605057211 */ /* 0x000fe200078e10ff */
[-C--:B------:R-:W-:Y:S01]  /*ed90*/  FFMA.FTZ R231, R55, -R39.reuse, R231 ;  /* 0x8000002737e77223 */ /* 0x080fe200000100e7 */
[----:B------:R-:W-:Y:S01]  /*eda0*/  FMUL.FTZ R192, R192, R39 ;  /* 0x00000027c0c07220 */ /* 0x000fe20000410000 */
[----:B------:R-:W-:Y:S01]  /*edb0*/  FMUL.FTZ R6, R66, R133 ;  /* 0x0000008542067220 */ /* 0x000fe20000410000 */
[----:B------:R-:W-:Y:S01]  /*edc0*/  FFMA.FTZ R4, R67, R230, R4 ;  /* 0x000000e643047223 */ /* 0x000fe20000010004 */
[----:B------:R-:W-:Y:S01]  /*edd0*/  BSSY B0, `(.L_x_1296) ;  /* 0x000000b000007945 */ /* 0x000fe20003800000 */
[----:B------:R-:W0:Y:S01]  /*ede0*/  LDS R5, [R5+0x4400] ;  /* 0x0044000005057984 */ /* 0x000e220000000800 */
[----:B------:R-:W-:Y:S01]  /*edf0*/  FFMA.FTZ R6, R231, R192, -R6 ;  /* 0x000000c0e7067223 */ /* 0x000fe20000010806 */
[----:B------:R-:W-:Y:S01]  /*ee00*/  FADD.FTZ R4, R139, R4 ;  /* 0x000000048b047221 */ /* 0x000fe20000010000 */
[----:B------:R-:W-:Y:S01]  /*ee10*/  IADD3 R3, R3, R143, RZ ;  /* 0x0000008f03037210 */ /* 0x000fe20007ffe0ff */
[----:B------:R-:W-:Y:S01]  /*ee20*/  FADD.FTZ R130, R7, -R130 ;  /* 0x8000008207827221 */ /* 0x000fe20000010000 */
[----:B------:R-:W-:Y:S01]  /*ee30*/  FADD.FTZ R139, R145, R6 ;  /* 0x00000006918b7221 */ /* 0x000fe20000010000 */
[----:B------:R-:W-:-:S02]  /*ee40*/  IADD3 R6, R93, 0x100, RZ ;  /* 0x000001005d067810 */ /* 0x000fc40007ffe0ff */
[----:B------:R-:W-:Y:S01]  /*ee50*/  IADD3 R142, R93, 0x180, RZ ;  /* 0x000001805d8e7810 */ /* 0x000fe20007ffe0ff */
[----:B------:R-:W-:Y:S06]  /*ee60*/  @!P1 BRA `(.L_x_1297) ;  /* 0x0000000000049947 */ /* 0x000fec0003800000 */
[----:B0-----:R1:W-:Y:S02]  /*ee70*/  REDG.E.ADD.F32.FTZ.RN.STRONG.GPU desc[UR20][R2.64+-0x3e00], R5 ;  /* 0xffc20005020079a6 */ /* 0x0013e4000c10f394 */
.L_x_1297:
[----:B------:R-:W-:Y:S05]  /*ee80*/  BSYNC B0 ;  /* 0x0000000000007941 */ /* 0x000fea0003800000 */
.L_x_1296:
        /* <DEDUP_REMOVED lines=17> */
.L_x_1299:
[----:B------:R-:W-:Y:S05]  /*efa0*/  BSYNC B0 ;  /* 0x0000000000007941 */ /* 0x000fea0003800000 */
.L_x_1298:
[----:B01----:R0:W1:Y:S01]  /*efb0*/  LDS R5, [R143+0x4800] ;  /* 0x004800008f057984 */ /* 0x0030620000000800 */
[----:B------:R-:W-:Y:S01]  /*efc0*/  BSSY B0, `(.L_x_1300) ;  /* 0x0000006000007945 */ /* 0x000fe20003800000 */
[----:B------:R-:W-:Y:S02]  /*efd0*/  IADD3 R142, R93, 0x300, RZ ;  /* 0x000003005d8e7810 */ /* 0x000fe40007ffe0ff */
[----:B------:R-:W-:Y:S02]  /*efe0*/  LEA.HI.SX32 R7, R6, R93, 0x1b ;  /* 0x0000005d06077211 */ /* 0x000fe400078fdaff */
[----:B------:R-:W-:Y:S01]  /*eff0*/  LEA R144, R141, R38, 0x2 ;  /* 0x000000268d907211 */ /* 0x000fe200078e10ff */
[----:B------:R-:W-:Y:S06]  /*f000*/  @!P1 BRA `(.L_x_1301) ;  /* 0x0000000000049947 */ /* 0x000fec0003800000 */
[----:B-1----:R2:W-:Y:S02]  /*f010*/  REDG.E.ADD.F32.FTZ.RN.STRONG.GPU desc[UR20][R2.64+-0x3a00], R5 ;  /* 0xffc60005020079a6 */ /* 0x0025e4000c10f394 */
.L_x_1301:
[----:B------:R-:W-:Y:S05]  /*f020*/  BSYNC B0 ;  /* 0x0000000000007941 */ /* 0x000fea0003800000 */
.L_x_1300:
[----:B-12---:R1:W2:Y:S01]  /*f030*/  LDS R5, [R144+0x4a00] ;  /* 0x004a000090057984 */ /* 0x0062a20000000800 */
[----:B------:R-:W-:Y:S01]  /*f040*/  BSSY B0, `(.L_x_1302) ;  /* 0x0000006000007945 */ /* 0x000fe20003800000 */
[----:B------:R-:W-:Y:S02]  /*f050*/  LEA.HI.SX32 R141, R142, R93, 0x1b ;  /* 0x0000005d8e8d7211 */ /* 0x000fe400078fdaff */
[----:B------:R-:W-:Y:S02]  /*f060*/  IADD3 R6, R93, 0x380, RZ ;  /* 0x000003805d067810 */ /* 0x000fe40007ffe0ff */
[----:B------:R-:W-:Y:S01]  /*f070*/  LEA R142, R7, R38, 0x2 ;  /* 0x00000026078e7211 */ /* 0x000fe200078e10ff */
[----:B------:R-:W-:Y:S06]  /*f080*/  @!P2 BRA `(.L_x_1303) ;  /* 0x000000000004a947 */ /* 0x000fec0003800000 */
[----:B--2---:R3:W-:Y:S02]  /*f090*/  REDG.E.ADD.F32.FTZ.RN.STRONG.GPU desc[UR20][R2.64+-0x3800], R5 ;  /* 0xffc80005020079a6 */ /* 0x0047e4000c10f394 */
.L_x_1303:
[----:B------:R-:W-:Y:S05]  /*f0a0*/  BSYNC B0 ;  /* 0x0000000000007941 */ /* 0x000fea0003800000 */
.L_x_1302:
[----:B--23--:R2:W3:Y:S01]  /*f0b0*/  LDS R5, [R142+0x4c00] ;  /* 0x004c00008e057984 */ /* 0x00c4e20000000800 */
[----:B------:R-:W-:Y:S01]  /*f0c0*/  BSSY B0, `(.L_x_1304) ;  /* 0x0000005000007945 */ /* 0x000fe20003800000 */
[----:B------:R-:W-:Y:S02]  /*f0d0*/  LEA.HI.SX32 R7, R6, R93, 0x1b ;  /* 0x0000005d06077211 */ /* 0x000fe400078fdaff */
[----:B------:R-:W-:Y:S01]  /*f0e0*/  LEA R141, R141, R38, 0x2 ;  /* 0x000000268d8d7211 */ /* 0x000fe200078e10ff */
[----:B------:R-:W-:Y:S06]  /*f0f0*/  @!P3 BRA `(.L_x_1305) ;  /* 0x000000000004b947 */ /* 0x000fec0003800000 */
[----:B---3--:R3:W-:Y:S02]  /*f100*/  REDG.E.ADD.F32.FTZ.RN.STRONG.GPU desc[UR20][R2.64+-0x3600], R5 ;  /* 0xffca0005020079a6 */ /* 0x0087e4000c10f394 */
.L_x_1305:
[----:B------:R-:W-:Y:S05]  /*f110*/  BSYNC B0 ;  /* 0x0000000000007941 */ /* 0x000fea0003800000 */
.L_x_1304:
[----:B---3--:R3:W0:Y:S01]  /*f120*/  LDS R5, [R141+0x4e00] ;  /* 0x004e00008d057984 */ /* 0x0086220000000800 */
[----:B------:R-:W-:Y:S01]  /*f130*/  BSSY B0, `(.L_x_1306) ;  /* 0x0000004000007945 */ /* 0x000fe20003800000 */
[----:B------:R-:W-:-:S03]  /*f140*/  LEA R7, R7, R38, 0x2 ;  /* 0x0000002607077211 */ /* 0x000fc600078e10ff */
[----:B------:R-:W-:Y:S05]  /*f150*/  @!P4 BRA `(.L_x_1307) ;  /* 0x000000000004c947 */ /* 0x000fea0003800000 */
[----:B0-----:R0:W-:Y:S02]  /*f160*/  REDG.E.ADD.F32.FTZ.RN.STRONG.GPU desc[UR20][R2.64+-0x3400], R5 ;  /* 0xffcc0005020079a6 */ /* 0x0011e4000c10f394 */
.L_x_1307:
[----:B------:R-:W-:Y:S05]  /*f170*/  BSYNC B0 ;  /* 0x0000000000007941 */ /* 0x000fea0003800000 */
.L_x_1306:
[----:B0-----:R0:W0:Y:S01]  /*f180*/  LDS R5, [R7+0x5000] ;  /* 0x0050000007057984 */ /* 0x0010220000000800 */
[----:B------:R-:W-:Y:S01]  /*f190*/  BSSY B0, `(.L_x_1308) ;  /* 0x0000005000007945 */ /* 0x000fe20003800000 */
[C---:B------:R-:W-:Y:S02]  /*f1a0*/  IADD3 R6, R93.reuse, 0x400, RZ ;  /* 0x000004005d067810 */ /* 0x040fe40007ffe0ff */
[----:B--2---:R-:W-:Y:S01]  /*f1b0*/  IADD3 R142, R93, 0x480, RZ ;  /* 0x000004805d8e7810 */ /* 0x004fe20007ffe0ff */
[----:B------:R-:W-:Y:S06]  /*f1c0*/  @!P5 BRA `(.L_x_1309) ;  /* 0x000000000004d947 */ /* 0x000fec0003800000 */
[----:B0-----:R2:W-:Y:S02]  /*f1d0*/  REDG.E.ADD.F32.FTZ.RN.STRONG.GPU desc[UR20][R2.64+-0x3200], R5 ;  /* 0xffce0005020079a6 */ /* 0x0015e4000c10f394 */
.L_x_1309:
[----:B------:R-:W-:Y:S05]  /*f1e0*/  BSYNC B0 ;  /* 0x0000000000007941 */ /* 0x000fea0003800000 */
.L_x_1308:
[-C--:B0-2---:R-:W-:Y:S01]  /*f1f0*/  LEA.HI.SX32 R5, R6, R93.reuse, 0x1b ;  /* 0x0000005d06057211 */ /* 0x085fe200078fdaff */
[----:B------:R-:W-:Y:S01]  /*f200*/  BSSY B0, `(.L_x_1310) ;  /* 0x0000010000007945 */ /* 0x000fe20003800000 */
[----:B------:R-:W-:Y:S02]  /*f210*/  ISETP.GE.AND P6, PT, R117, 0x401, PT ;  /* 0x000004017500780c */ /* 0x000fe40003fc6270 */
[----:B------:R-:W-:Y:S02]  /*f220*/  LEA R5, R5, R38, 0x2 ;  /* 0x0000002605057211 */ /* 0x000fe400078e10ff */
[C---:B-1----:R-:W-:Y:S02]  /*f230*/  IADD3 R144, R93.reuse, 0x500, RZ ;  /* 0x000005005d907810 */ /* 0x042fe40007ffe0ff */
        /* <DEDUP_REMOVED lines=12> */
.L_x_1311:
[----:B------:R-:W-:Y:S05]  /*f300*/  BSYNC B0 ;  /* 0x0000000000007941 */ /* 0x000fea0003800000 */
.L_x_1310:
[----:B01----:R0:W1:Y:S01]  /*f310*/  LDS R5, [R143+0x5400] ;  /* 0x005400008f057984 */ /* 0x0030620000000800 */
[----:B------:R-:W-:Y:S01]  /*f320*/  BSSY B0, `(.L_x_1312) ;  /* 0x0000006000007945 */ /* 0x000fe20003800000 */
[----:B------:R-:W-:Y:S02]  /*f330*/  IADD3 R142, R93, 0x600, RZ ;  /* 0x000006005d8e7810 */ /* 0x000fe40007ffe0ff */
[----:B------:R-:W-:Y:S02]  /*f340*/  LEA.HI.SX32 R7, R6, R93, 0x1b ;  /* 0x0000005d06077211 */ /* 0x000fe400078fdaff */
[----:B------:R-:W-:Y:S01]  /*f350*/  LEA R144, R141, R38, 0x2 ;  /* 0x000000268d907211 */ /* 0x000fe200078e10ff */
[----:B------:R-:W-:Y:S06]  /*f360*/  @!P1 BRA `(.L_x_1313) ;  /* 0x0000000000049947 */ /* 0x000fec0003800000 */
[----:B-1----:R2:W-:Y:S02]  /*f370*/  REDG.E.ADD.F32.FTZ.RN.STRONG.GPU desc[UR20][R2.64+-0x2e00], R5 ;  /* 0xffd20005020079a6 */ /* 0x0025e4000c10f394 */
.L_x_1313:
[----:B------:R-:W-:Y:S05]  /*f380*/  BSYNC B0 ;  /* 0x0000000000007941 */ /* 0x000fea0003800000 */
.L_x_1312:
[----:B-12---:R1:W2:Y:S01]  /*f390*/  LDS R5, [R144+0x5600] ;  /* 0x0056000090057984 */ /* 0x0062a20000000800 */
[----:B------:R-:W-:Y:S01]  /*f3a0*/  BSSY B0, `(.L_x_1314) ;  /* 0x0000006000007945 */ /* 0x000fe20003800000 */
[----:B------:R-:W-:Y:S02]  /*f3b0*/  LEA.HI.SX32 R141, R142, R93, 0x1b ;  /* 0x0000005d8e8d7211 */ /* 0x000fe400078fdaff */
[----:B------:R-:W-:Y:S02]  /*f3c0*/  IADD3 R6, R93, 0x680, RZ ;  /* 0x000006805d067810 */ /* 0x000fe40007ffe0ff */
[----:B------:R-:W-:Y:S01]  /*f3d0*/  LEA R142, R7, R38, 0x2 ;  /* 0x00000026078e7211 */ /* 0x000fe200078e10ff */
[----:B------:R-:W-:Y:S06]  /*f3e0*/  @!P2 BRA `(.L_x_1315) ;  /* 0x000000000004a947 */ /* 0x000fec0003800000 */
[----:B--2---:R3:W-:Y:S02]  /*f3f0*/  REDG.E.ADD.F32.FTZ.RN.STRONG.GPU desc[UR20][R2.64+-0x2c00], R5 ;  /* 0xffd40005020079a6 */ /* 0x0047e4000c10f394 */
.L_x_1315:
[----:B------:R-:W-:Y:S05]  /*f400*/  BSYNC B0 ;  /* 0x0000000000007941 */ /* 0x000fea0003800000 */
.L_x_1314:
[----:B--23--:R2:W3:Y:S01]  /*f410*/  LDS R5, [R142+0x5800] ;  /* 0x005800008e057984 */ /* 0x00c4e20000000800 */
[----:B------:R-:W-:Y:S01]  /*f420*/  BSSY B0, `(.L_x_1316) ;  /* 0x0000005000007945 */ /* 0x000fe20003800000 */
[----:B------:R-:W-:Y:S02]  /*f430*/  LEA.HI.SX32 R7, R6, R93, 0x1b ;  /* 0x0000005d06077211 */ /* 0x000fe400078fdaff */
[----:B------:R-:W-:Y:S01]  /*f440*/  LEA R141, R141, R38, 0x2 ;  /* 0x000000268d8d7211 */ /* 0x000fe200078e10ff */
[----:B------:R-:W-:Y:S06]  /*f450*/  @!P3 BRA `(.L_x_1317) ;  /* 0x000000000004b947 */ /* 0x000fec0003800000 */
[----:B---3--:R3:W-:Y:S02]  /*f460*/  REDG.E.ADD.F32.FTZ.RN.STRONG.GPU desc[UR20][R2.64+-0x2a00], R5 ;  /* 0xffd60005020079a6 */ /* 0x0087e4000c10f394 */
.L_x_1317:
[----:B------:R-:W-:Y:S05]  /*f470*/  BSYNC B0 ;  /* 0x0000000000007941 */ /* 0x000fea0003800000 */
.L_x_1316:
[----:B---3--:R3:W0:Y:S01]  /*f480*/  LDS R5, [R141+0x5a00] ;  /* 0x005a00008d057984 */ /* 0x0086220000000800 */
[----:B------:R-:W-:Y:S01]  /*f490*/  BSSY B0, `(.L_x_1318) ;  /* 0x0000004000007945 */ /* 0x000fe20003800000 */
[----:B------:R-:W-:-:S03]  /*f4a0*/  LEA R7, R7, R38, 0x2 ;  /* 0x0000002607077211 */ /* 0x000fc600078e10ff */
[----:B------:R-:W-:Y:S05]  /*f4b0*/  @!P4 BRA `(.L_x_1319) ;  /* 0x000000000004c947 */ /* 0x000fea0003800000 */
[----:B0-----:R0:W-:Y:S02]  /*f4c0*/  REDG.E.ADD.F32.FTZ.RN.STRONG.GPU desc[UR20][R2.64+-0x2800], R5 ;  /* 0xffd80005020079a6 */ /* 0x0011e4000c10f394 */
.L_x_1319:
[----:B------:R-:W-:Y:S05]  /*f4d0*/  BSYNC B0 ;  /* 0x0000000000007941 */ /* 0x000fea0003800000 */
.L_x_1318:
[----:B0-----:R0:W0:Y:S01]  /*f4e0*/  LDS R5, [R7+0x5c00] ;  /* 0x005c000007057984 */ /* 0x0010220000000800 */
[----:B------:R-:W-:Y:S01]  /*f4f0*/  BSSY B0, `(.L_x_1320) ;  /* 0x0000005000007945 */ /* 0x000fe20003800000 */
[C---:B------:R-:W-:Y:S02]  /*f500*/  IADD3 R6, R93.reuse, 0x700, RZ ;  /* 0x000007005d067810 */ /* 0x040fe40007ffe0ff */
[----:B--2---:R-:W-:Y:S01]  /*f510*/  IADD3 R142, R93, 0x780, RZ ;  /* 0x000007805d8e7810 */ /* 0x004fe20007ffe0ff */
[----:B------:R-:W-:Y:S06]  /*f520*/  @!P5 BRA `(.L_x_1321) ;  /* 0x000000000004d947 */ /* 0x000fec0003800000 */
[----:B0-----:R2:W-:Y:S02]  /*f530*/  REDG.E.ADD.F32.FTZ.RN.STRONG.GPU desc[UR20][R2.64+-0x2600], R5 ;  /* 0xffda0005020079a6 */ /* 0x0015e4000c10f394 */
.L_x_1321:
[----:B------:R-:W-:Y:S05]  /*f540*/  BSYNC B0 ;  /* 0x0000000000007941 */ /* 0x000fea0003800000 */
.L_x_1320:
        /* <DEDUP_REMOVED lines=17> */
.L_x_1323:
[----:B------:R-:W-:Y:S05]  /*f660*/  BSYNC B0 ;  /* 0x0000000000007941 */ /* 0x000fea0003800000 */
.L_x_1322:
[----:B01----:R0:W1:Y:S01]  /*f670*/  LDS R5, [R143+0x6000] ;  /* 0x006000008f057984 */ /* 0x0030620000000800 */
[----:B------:R-:W-:Y:S01]  /*f680*/  BSSY B0, `(.L_x_1324) ;  /* 0x0000006000007945 */ /* 0x000fe20003800000 */
[----:B------:R-:W-:Y:S02]  /*f690*/  IADD3 R142, R93, 0x900, RZ ;  /* 0x000009005d8e7810 */ /* 0x000fe40007ffe0ff */
[----:B------:R-:W-:Y:S02]  /*f6a0*/  LEA.HI.SX32 R7, R6, R93, 0x1b ;  /* 0x0000005d06077211 */ /* 0x000fe400078fdaff */
[----:B------:R-:W-:Y:S01]  /*f6b0*/  LEA R144, R141, R38, 0x2 ;  /* 0x000000268d907211 */ /* 0x000fe200078e10ff */
[----:B------:R-:W-:Y:S06]  /*f6c0*/  @!P1 BRA `(.L_x_1325) ;  /* 0x0000000000049947 */ /* 0x000fec0003800000 */
[----:B-1----:R2:W-:Y:S02]  /*f6d0*/  REDG.E.ADD.F32.FTZ.RN.STRONG.GPU desc[UR20][R2.64+-0x2200], R5 ;  /* 0xffde0005020079a6 */ /* 0x0025e4000c10f394 */
.L_x_1325:
[----:B------:R-:W-:Y:S05]  /*f6e0*/  BSYNC B0 ;  /* 0x0000000000007941 */ /* 0x000fea0003800000 */
.L_x_1324:
[----:B-12---:R1:W2:Y:S01]  /*f6f0*/  LDS R5, [R144+0x6200] ;  /* 0x0062000090057984 */ /* 0x0062a20000000800 */
[----:B------:R-:W-:Y:S01]  /*f700*/  BSSY B0, `(.L_x_1326) ;  /* 0x0000006000007945 */ /* 0x000fe20003800000 */
[----:B------:R-:W-:Y:S02]  /*f710*/  LEA.HI.SX32 R141, R142, R93, 0x1b ;  /* 0x0000005d8e8d7211 */ /* 0x000fe400078fdaff */
[----:B------:R-:W-:Y:S02]  /*f720*/  IADD3 R6, R93, 0x980, RZ ;  /* 0x000009805d067810 */ /* 0x000fe40007ffe0ff */
[----:B------:R-:W-:Y:S01]  /*f730*/  LEA R142, R7, R38, 0x2 ;  /* 0x00000026078e7211 */ /* 0x000fe200078e10ff */
[----:B------:R-:W-:Y:S06]  /*f740*/  @!P2 BRA `(.L_x_1327) ;  /* 0x000000000004a947 */ /* 0x000fec0003800000 */
[----:B--2---:R3:W-:Y:S02]  /*f750*/  REDG.E.ADD.F32.FTZ.RN.STRONG.GPU desc[UR20][R2.64+-0x2000], R5 ;  /* 0xffe00005020079a6 */ /* 0x0047e4000c10f394 */
.L_x_1327:
[----:B------:R-:W-:Y:S05]  /*f760*/  BSYNC B0 ;  /* 0x0000000000007941 */ /* 0x000fea0003800000 */
.L_x_1326:
[----:B--23--:R2:W3:Y:S01]  /*f770*/  LDS R5, [R142+0x6400] ;  /* 0x006400008e057984 */ /* 0x00c4e20000000800 */
[----:B------:R-:W-:Y:S01]  /*f780*/  BSSY B0, `(.L_x_1328) ;  /* 0x0000005000007945 */ /* 0x000fe20003800000 */
[----:B------:R-:W-:Y:S02]  /*f790*/  LEA.HI.SX32 R7, R6, R93, 0x1b ;  /* 0x0000005d06077211 */ /* 0x000fe400078fdaff */
[----:B------:R-:W-:Y:S01]  /*f7a0*/  LEA R141, R141, R38, 0x2 ;  /* 0x000000268d8d7211 */ /* 0x000fe200078e10ff */
[----:B------:R-:W-:Y:S06]  /*f7b0*/  @!P3 BRA `(.L_x_1329) ;  /* 0x000000000004b947 */ /* 0x000fec0003800000 */
[----:B---3--:R3:W-:Y:S02]  /*f7c0*/  REDG.E.ADD.F32.FTZ.RN.STRONG.GPU desc[UR20][R2.64+-0x1e00], R5 ;  /* 0xffe20005020079a6 */ /* 0x0087e4000c10f394 */
.L_x_1329:
[----:B------:R-:W-:Y:S05]  /*f7d0*/  BSYNC B0 ;  /* 0x0000000000007941 */ /* 0x000fea0003800000 */
.L_x_1328:
[----:B---3--:R3:W0:Y:S01]  /*f7e0*/  LDS R5, [R141+0x6600] ;  /* 0x006600008d057984 */ /* 0x0086220000000800 */
[----:B------:R-:W-:Y:S01]  /*f7f0*/  BSSY B0, `(.L_x_1330) ;  /* 0x0000004000007945 */ /* 0x000fe20003800000 */
[----:B------:R-:W-:-:S03]  /*f800*/  LEA R7, R7, R38, 0x2 ;  /* 0x0000002607077211 */ /* 0x000fc600078e10ff */
[----:B------:R-:W-:Y:S05]  /*f810*/  @!P4 BRA `(.L_x_1331) ;  /* 0x000000000004c947 */ /* 0x000fea0003800000 */
[----:B0-----:R0:W-:Y:S02]  /*f820*/  REDG.E.ADD.F32.FTZ.RN.STRONG.GPU desc[UR20][R2.64+-0x1c00], R5 ;  /* 0xffe40005020079a6 */ /* 0x0011e4000c10f394 */
.L_x_1331:
[----:B------:R-:W-:Y:S05]  /*f830*/  BSYNC B0 ;  /* 0x0000000000007941 */ /* 0x000fea0003800000 */
.L_x_1330:
[----:B0-----:R0:W0:Y:S01]  /*f840*/  LDS R5, [R7+0x6800] ;  /* 0x0068000007057984 */ /* 0x0010220000000800 */
[----:B------:R-:W-:Y:S01]  /*f850*/  BSSY B0, `(.L_x_1332) ;  /* 0x0000005000007945 */ /* 0x000fe20003800000 */
[C---:B------:R-:W-:Y:S02]  /*f860*/  IADD3 R6, R93.reuse, 0xa00, RZ ;  /* 0x00000a005d067810 */ /* 0x040fe40007ffe0ff */
[----:B--2---:R-:W-:Y:S01]  /*f870*/  IADD3 R142, R93, 0xa80, RZ ;  /* 0x00000a805d8e7810 */ /* 0x004fe20007ffe0ff */
[----:B------:R-:W-:Y:S06]  /*f880*/  @!P5 BRA `(.L_x_1333) ;  /* 0x000000000004d947 */ /* 0x000fec0003800000 */
[----:B0-----:R2:W-:Y:S02]  /*f890*/  REDG.E.ADD.F32.FTZ.RN.STRONG.GPU desc[UR20][R2.64+-0x1a00], R5 ;  /* 0xffe60005020079a6 */ /* 0x0015e4000c10f394 */
.L_x_1333:
[----:B------:R-:W-:Y:S05]  /*f8a0*/  BSYNC B0 ;  /* 0x0000000000007941 */ /* 0x000fea0003800000 */
.L_x_1332:
        /* <DEDUP_REMOVED lines=17> */
.L_x_1335:
[----:B------:R-:W-:Y:S05]  /*f9c0*/  BSYNC B0 ;  /* 0x0000000000007941 */ /* 0x000fea0003800000 */
.L_x_1334:
[----:B01----:R0:W1:Y:S01]  /*f9d0*/  LDS R5, [R143+0x6c00] ;  /* 0x006c00008f057984 */ /* 0x0030620000000800 */
[----:B------:R-:W-:Y:S01]  /*f9e0*/  BSSY B0, `(.L_x_1336) ;  /* 0x0000006000007945 */ /* 0x000fe20003800000 */
[----:B------:R-:W-:Y:S02]  /*f9f0*/  IADD3 R142, R93, 0xc00, RZ ;  /* 0x00000c005d8e7810 */ /* 0x000fe40007ffe0ff */
[----:B------:R-:W-:Y:S02]  /*fa00*/  LEA.HI.SX32 R7, R6, R93, 0x1b ;  /* 0x0000005d06077211 */ /* 0x000fe400078fdaff */
[----:B------:R-:W-:Y:S01]  /*fa10*/  LEA R144, R141, R38, 0x2 ;  /* 0x000000268d907211 */ /* 0x000fe200078e10ff */
[----:B------:R-:W-:Y:S06]  /*fa20*/  @!P1 BRA `(.L_x_1337) ;  /* 0x0000000000049947 */ /* 0x000fec0003800000 */
[----:B-1----:R2:W-:Y:S02]  /*fa30*/  REDG.E.ADD.F32.FTZ.RN.STRONG.GPU desc[UR20][R2.64+-0x1600], R5 ;  /* 0xffea0005020079a6 */ /* 0x0025e4000c10f394 */
.L_x_1337:
[----:B------:R-:W-:Y:S05]  /*fa40*/  BSYNC B0 ;  /* 0x0000000000007941 */ /* 0x000fea0003800000 */
.L_x_1336:
[----:B-12---:R1:W2:Y:S01]  /*fa50*/  LDS R5, [R144+0x6e00] ;  /* 0x006e000090057984 */ /* 0x0062a20000000800 */
[----:B------:R-:W-:Y:S01]  /*fa60*/  BSSY B0, `(.L_x_1338) ;  /* 0x0000006000007945 */ /* 0x000fe20003800000 */
[----:B------:R-:W-:Y:S02]  /*fa70*/  LEA.HI.SX32 R141, R142, R93, 0x1b ;  /* 0x0000005d8e8d7211 */ /* 0x000fe400078fdaff */
[----:B------:R-:W-:Y:S02]  /*fa80*/  IADD3 R6, R93, 0xc80, RZ ;  /* 0x00000c805d067810 */ /* 0x000fe40007ffe0ff */
[----:B------:R-:W-:Y:S01]  /*fa90*/  LEA R142, R7, R38, 0x2 ;  /* 0x00000026078e7211 */ /* 0x000fe200078e10ff */
[----:B------:R-:W-:Y:S06]  /*faa0*/  @!P2 BRA `(.L_x_1339) ;  /* 0x000000000004a947 */ /* 0x000fec0003800000 */
[----:B--2---:R3:W-:Y:S02]  /*fab0*/  REDG.E.ADD.F32.FTZ.RN.STRONG.GPU desc[UR20][R2.64+-0x1400], R5 ;  /* 0xffec0005020079a6 */ /* 0x0047e4000c10f394 */
.L_x_1339:
[----:B------:R-:W-:Y:S05]  /*fac0*/  BSYNC B0 ;  /* 0x0000000000007941 */ /* 0x000fea0003800000 */
.L_x_1338:
[----:B--23--:R2:W3:Y:S01]  /*fad0*/  LDS R5, [R142+0x7000] ;  /* 0x007000008e057984 */ /* 0x00c4e20000000800 */
[----:B------:R-:W-:Y:S01]  /*fae0*/  BSSY B0, `(.L_x_1340) ;  /* 0x0000005000007945 */ /* 0x000fe20003800000 */
[----:B------:R-:W-:Y:S02]  /*faf0*/  LEA.HI.SX32 R7, R6, R93, 0x1b ;  /* 0x0000005d06077211 */ /* 0x000fe400078fdaff */
[----:B------:R-:W-:Y:S01]  /*fb00*/  LEA R141, R141, R38, 0x2 ;  /* 0x000000268d8d7211 */ /* 0x000fe200078e10ff */
[----:B------:R-:W-:Y:S06]  /*fb10*/  @!P3 BRA `(.L_x_1341) ;  /* 0x000000000004b947 */ /* 0x000fec0003800000 */
[----:B---3--:R3:W-:Y:S02]  /*fb20*/  REDG.E.ADD.F32.FTZ.RN.STRONG.GPU desc[UR20][R2.64+-0x1200], R5 ;  /* 0xffee0005020079a6 */ /* 0x0087e4000c10f394 */
.L_x_1341:
[----:B------:R-:W-:Y:S05]  /*fb30*/  BSYNC B0 ;  /* 0x0000000000007941 */ /* 0x000fea0003800000 */
.L_x_1340:
[----:B---3--:R3:W0:Y:S01]  /*fb40*/  LDS R5, [R141+0x7200] ;  /* 0x007200008d057984 */ /* 0x0086220000000800 */
[----:B------:R-:W-:Y:S01]  /*fb50*/  BSSY B0, `(.L_x_1342) ;  /* 0x0000004000007945 */ /* 0x000fe20003800000 */
[----:B------:R-:W-:-:S03]  /*fb60*/  LEA R7, R7, R38, 0x2 ;  /* 0x0000002607077211 */ /* 0x000fc600078e10ff */
[----:B------:R-:W-:Y:S05]  /*fb70*/  @!P4 BRA `(.L_x_1343) ;  /* 0x000000000004c947 */ /* 0x000fea0003800000 */
[----:B0-----:R0:W-:Y:S02]  /*fb80*/  REDG.E.ADD.F32.FTZ.RN.STRONG.GPU desc[UR20][R2.64+-0x1000], R5 ;  /* 0xfff00005020079a6 */ /* 0x0011e4000c10f394 */
.L_x_1343:
[----:B------:R-:W-:Y:S05]  /*fb90*/  BSYNC B0 ;  /* 0x0000000000007941 */ /* 0x000fea0003800000 */
.L_x_1342:
[----:B0-----:R0:W0:Y:S01]  /*fba0*/  LDS R5, [R7+0x7400] ;  /* 0x0074000007057984 */ /* 0x0010220000000800 */
[----:B------:R-:W-:Y:S01]  /*fbb0*/  BSSY B0, `(.L_x_1344) ;  /* 0x0000005000007945 */ /* 0x000fe20003800000 */
[C---:B------:R-:W-:Y:S02]  /*fbc0*/  IADD3 R6, R93.reuse, 0xd00, RZ ;  /* 0x00000d005d067810 */ /* 0x040fe40007ffe0ff */
[----:B--2---:R-:W-:Y:S01]  /*fbd0*/  IADD3 R142, R93, 0xd80, RZ ;  /* 0x00000d805d8e7810 */ /* 0x004fe20007ffe0ff */
[----:B------:R-:W-:Y:S06]  /*fbe0*/  @!P5 BRA `(.L_x_1345) ;  /* 0x000000000004d947 */ /* 0x000fec0003800000 */
[----:B0-----:R2:W-:Y:S02]  /*fbf0*/  REDG.E.ADD.F32.FTZ.RN.STRONG.GPU desc[UR20][R2.64+-0xe00], R5 ;  /* 0xfff20005020079a6 */ /* 0x0015e4000c10f394 */
.L_x_1345:
[----:B------:R-:W-:Y:S05]  /*fc00*/  BSYNC B0 ;  /* 0x0000000000007941 */ /* 0x000fea0003800000 */
.L_x_1344:
        /* <DEDUP_REMOVED lines=17> */
.L_x_1347:
[----:B------:R-:W-:Y:S05]  /*fd20*/  BSYNC B0 ;  /* 0x0000000000007941 */ /* 0x000fea0003800000 */
.L_x_1346:
[----:B01----:R0:W1:Y:S01]  /*fd30*/  LDS R5, [R143+0x7800] ;  /* 0x007800008f057984 */ /* 0x0030620000000800 */
[----:B------:R-:W-:Y:S01]  /*fd40*/  BSSY B0, `(.L_x_1348) ;  /* 0x0000006000007945 */ /* 0x000fe20003800000 */
[----:B------:R-:W-:Y:S02]  /*fd50*/  IADD3 R142, R93, 0xf00, RZ ;  /* 0x00000f005d8e7810 */ /* 0x000fe40007ffe0ff */
[----:B------:R-:W-:Y:S02]  /*fd60*/  LEA.HI.SX32 R7, R6, R93, 0x1b ;  /* 0x0000005d06077211 */ /* 0x000fe400078fdaff */
[----:B------:R-:W-:Y:S01]  /*fd70*/  LEA R141, R141, R38, 0x2 ;  /* 0x000000268d8d7211 */ /* 0x000fe200078e10ff */
[----:B------:R-:W-:Y:S06]  /*fd80*/  @!P1 BRA `(.L_x_1349) ;  /* 0x0000000000049947 */ /* 0x000fec0003800000 */
[----:B-1----:R2:W-:Y:S02]  /*fd90*/  REDG.E.ADD.F32.FTZ.RN.STRONG.GPU desc[UR20][R2.64+-0xa00], R5 ;  /* 0xfff60005020079a6 */ /* 0x0025e4000c10f394 */
.L_x_1349:
[----:B------:R-:W-:Y:S05]  /*fda0*/  BSYNC B0 ;  /* 0x0000000000007941 */ /* 0x000fea0003800000 */
.L_x_1348:
[----:B-12---:R1:W2:Y:S01]  /*fdb0*/  LDS R5, [R141+0x7a00] ;  /* 0x007a00008d057984 */ /* 0x0062a20000000800 */
[----:B------:R-:W-:Y:S01]  /*fdc0*/  BSSY B0, `(.L_x_1350) ;  /* 0x0000006000007945 */ /* 0x000fe20003800000 */
[----:B------:R-:W-:Y:S02]  /*fdd0*/  LEA.HI.SX32 R117, R142, R93, 0x1b ;  /* 0x0000005d8e757211 */ /* 0x000fe400078fdaff */
[----:B------:R-:W-:Y:S02]  /*fde0*/  IADD3 R6, R93, 0xf80, RZ ;  /* 0x00000f805d067810 */ /* 0x000fe40007ffe0ff */
[----:B------:R-:W-:Y:S01]  /*fdf0*/  LEA R142, R7, R38, 0x2 ;  /* 0x00000026078e7211 */ /* 0x000fe200078e10ff */
[----:B------:R-:W-:Y:S06]  /*fe00*/  @!P2 BRA `(.L_x_1351) ;  /* 0x000000000004a947 */ /* 0x000fec0003800000 */
[----:B--2---:R3:W-:Y:S02]  /*fe10*/  REDG.E.ADD.F32.FTZ.RN.STRONG.GPU desc[UR20][R2.64+-0x800], R5 ;  /* 0xfff80005020079a6 */ /* 0x0047e4000c10f394 */
.L_x_1351:
[----:B------:R-:W-:Y:S05]  /*fe20*/  BSYNC B0 ;  /* 0x0000000000007941 */ /* 0x000fea0003800000 */
.L_x_1350:
[----:B--23--:R2:W3:Y:S01]  /*fe30*/  LDS R5, [R142+0x7c00] ;  /* 0x007c00008e057984 */ /* 0x00c4e20000000800 */
[----:B------:R-:W-:Y:S01]  /*fe40*/  BSSY B0, `(.L_x_1352) ;  /* 0x0000006000007945 */ /* 0x000fe20003800000 */
[----:B------:R-:W-:Y:S01]  /*fe50*/  LEA.HI.SX32 R7, R6, R93, 0x1b ;  /* 0x0000005d06077211 */ /* 0x000fe200078fdaff */
[----:B------:R-:W-:Y:S01]  /*fe60*/  FMUL.FTZ R192, R66, R192 ;  /* 0x000000c042c07220 */ /* 0x000fe20000410000 */
[----:B------:R-:W-:Y:S01]  /*fe70*/  LEA R117, R117, R38, 0x2 ;  /* 0x0000002675757211 */ /* 0x000fe200078e10ff */
[----:B------:R-:W-:Y:S06]  /*fe80*/  @!P3 BRA `(.L_x_1353) ;  /* 0x000000000004b947 */ /* 0x000fec0003800000 */
[----:B---3--:R3:W-:Y:S02]  /*fe90*/  REDG.E.ADD.F32.FTZ.RN.STRONG.GPU desc[UR20][R2.64+-0x600], R5 ;  /* 0xfffa0005020079a6 */ /* 0x0087e4000c10f394 */
.L_x_1353:
[----:B------:R-:W-:Y:S05]  /*fea0*/  BSYNC B0 ;  /* 0x0000000000007941 */ /* 0x000fea0003800000 */
.L_x_1352:
[----:B---3--:R3:W0:Y:S01]  /*feb0*/  LDS R5, [R117+0x7e00] ;  /* 0x007e000075057984 */ /* 0x0086220000000800 */
[----:B------:R-:W-:Y:S01]  /*fec0*/  BSSY B0, `(.L_x_1354) ;  /* 0x0000005000007945 */ /* 0x000fe20003800000 */
[----:B------:R-:W-:Y:S01]  /*fed0*/  LEA R7, R7, R38, 0x2 ;  /* 0x0000002607077211 */ /* 0x000fe200078e10ff */
[----:B-1----:R-:W-:Y:S02]  /*fee0*/  FFMA.FTZ R141, R133, R231, R192 ;  /* 0x000000e7858d7223 */ /* 0x002fe400000100c0 */
[----:B------:R-:W-:Y:S05]  /*fef0*/  @!P4 BRA `(.L_x_1355) ;  /* 0x000000000004c947 */ /* 0x000fea0003800000 */
[----:B0-----:R1:W-:Y:S02]  /*ff00*/  REDG.E.ADD.F32.FTZ.RN.STRONG.GPU desc[UR20][R2.64+-0x400], R5 ;  /* 0xfffc0005020079a6 */ /* 0x0013e4000c10f394 */
.L_x_1355:
[----:B------:R-:W-:Y:S05]  /*ff10*/  BSYNC B0 ;  /* 0x0000000000007941 */ /* 0x000fea0003800000 */
.L_x_1354:
[----:B01----:R0:W1:Y:S01]  /*ff20*/  LDS R5, [R7+0x8000] ;  /* 0x0080000007057984 */ /* 0x0030620000000800 */
[----:B------:R-:W-:Y:S01]  /*ff30*/  BSSY B0, `(.L_x_1356) ;  /* 0x0000004000007945 */ /* 0x000fe20003800000 */
[----:B------:R-:W-:-:S03]  /*ff40*/  FADD.FTZ R4, R4, R141 ;  /* 0x0000008d04047221 */ /* 0x000fc60000010000 */
[----:B------:R-:W-:Y:S05]  /*ff50*/  @!P5 BRA `(.L_x_1357) ;  /* 0x000000000004d947 */ /* 0x000fea0003800000 */
[----:B-1----:R1:W-:Y:S02]  /*ff60*/  REDG.E.ADD.F32.FTZ.RN.STRONG.GPU desc[UR20][R2.64+-0x200], R5 ;  /* 0xfffe0005020079a6 */ /* 0x0023e4000c10f394 */
.L_x_1357:
[----:B------:R-:W-:Y:S05]  /*ff70*/  BSYNC B0 ;  /* 0x0000000000007941 */ /* 0x000fea0003800000 */
.L_x_1356:
[----:B------:R-:W5:Y:S01]  /*ff80*/  LDL R141, [R1+0x10] ;  /* 0x00001000018d7983 */ /* 0x000f620000100800 */
[----:B------:R-:W-:Y:S01]  /*ff90*/  ISETP.GT.AND P1, PT, R92, 0x1e, PT ;  /* 0x0000001e5c00780c */ /* 0x000fe20003f24270 */
[----:B------:R-:W-:Y:S01]  /*ffa0*/  FMUL.FTZ R113, R66, R113 ;  /* 0x0000007142717220 */ /* 0x000fe20000410000 */
[----:B-1----:R-:W-:Y:S01]  /*ffb0*/  MOV R5, R139 ;  /* 0x0000008b00057202 */ /* 0x002fe20000000f00 */
[----:B------:R-:W1:Y:S01]  /*ffc0*/  SHFL.DOWN PT, R2, R139, 0x1, 0x1f ;  /* 0x08201f008b027f89 */ /* 0x000e6200000e0000 */
[----:B------:R-:W-:Y:S01]  /*ffd0*/  MOV R6, R128 ;  /* 0x0000008000067202 */ /* 0x000fe20000000f00 */
[----:B------:R-:W-:Y:S01]  /*ffe0*/  FFMA.FTZ R110, R110, R231, R113 ;  /* 0x000000e76e6e7223 */ /* 0x000fe20000010071 */
[----:B0-----:R-:W-:Y:S01]  /*fff0*/  MOV R7, R130 ;  /* 0x0000008200077202 */ /* 0x001fe20000000f00 */
[----:B---3--:R-:W0:Y:S01]  /*10000*/  SHFL.DOWN PT, R117, R128, 0x1, 0x1f ;  /* 0x08201f0080757f89 */ /* 0x008e2200000e0000 */
[----:B------:R-:W-:Y:S01]  /*10010*/  FADD.FTZ R27, R67, R27 ;  /* 0x0000001b431b7221 */ /* 0x000fe20000010000 */
[----:B------:R-:W-:Y:S01]  /*10020*/  FFMA.FTZ R110, R55, R64, R110 ;  /* 0x00000040376e7223 */ /* 0x000fe2000001006e */
[----:B------:R-:W-:Y:S01]  /*10030*/  FMUL.FTZ R213, R213, R112 ;  /* 0x00000070d5d57220 */ /* 0x000fe20000410000 */
[----:B--2---:R-:W2:Y:S01]  /*10040*/  SHFL.DOWN PT, R142, R130, 0x1, 0x1f ;  /* 0x08201f00828e7f89 */ /* 0x004ea200000e0000 */
[----:B------:R-:W-:Y:S01]  /*10050*/  FMUL.FTZ R212, R212, R9 ;  /* 0x00000009d4d47220 */ /* 0x000fe20000410000 */
[----:B------:R-:W-:Y:S01]  /*10060*/  ISETP.NE.AND P2, PT, R92, RZ, PT ;  /* 0x000000ff5c00720c */ /* 0x000fe20003f45270 */
[----:B------:R-:W-:Y:S01]  /*10070*/  FFMA.FTZ R116, R116, R225, R213 ;  /* 0x000000e174747223 */ /* 0x000fe200000100d5 */
[----:B------:R-:W3:Y:S01]  /*10080*/  SHFL.DOWN PT, R3, R4, 0x1, 0x1f ;  /* 0x08201f0004037f89 */ /* 0x000ee200000e0000 */
[----:B------:R-:W-:Y:S01]  /*10090*/  ISETP.NE.AND P3, PT, R93, RZ, PT ;  /* 0x000000ff5d00720c */ /* 0x000fe20003f65270 */
[----:B------:R-:W-:Y:S01]  /*100a0*/  FMUL.FTZ R208, R208, R111 ;  /* 0x0000006fd0d07220 */ /* 0x000fe20000410000 */
[----:B------:R-:W-:Y:S01]  /*100b0*/  FFMA.FTZ R116, R81, R0, R116 ;  /* 0x0000000051747223 */ /* 0x000fe20000010074 */
        /* <DEDUP_REMOVED lines=8> */
[----:B-1----:R-:W-:Y:S01]  /*10140*/  @!P1 FADD.FTZ R5, R5, R2 ;  /* 0x0000000205059221 */ /* 0x002fe20000010000 */
[----:B------:R-:W-:Y:S01]  /*10150*/  FMUL.FTZ R204, R204, R123 ;  /* 0x0000007bcccc7220 */ /* 0x000fe20000410000 */
[----:B------:R-:W-:Y:S01]  /*10160*/  FMUL.FTZ R205, R205, R134 ;  /* 0x00000086cdcd7220 */ /* 0x000fe20000410000 */
[----:B------:R-:W-:Y:S01]  /*10170*/  FMUL.FTZ R206, R206, R125 ;  /* 0x0000007dcece7220 */ /* 0x000fe20000410000 */
[----:B0-----:R-:W-:Y:S01]  /*10180*/  @!P1 FADD.FTZ R6, R6, R117 ;  /* 0x0000007506069221 */ /* 0x001fe20000010000 */
[----:B------:R-:W0:Y:S01]  /*10190*/  SHFL.DOWN PT, R2, R5, 0x2, 0x1f ;  /* 0x08401f0005027f89 */ /* 0x000e2200000e0000 */
[----:B------:R-:W-:Y:S01]  /*101a0*/  FMUL.FTZ R207, R207, R138 ;  /* 0x0000008acfcf7220 */ /* 0x000fe20000410000 */
[----:B------:R-:W-:Y:S01]  /*101b0*/  FFMA.FTZ R109, R109, R230, R208 ;  /* 0x000000e66d6d7223 */ /* 0x000fe200000100d0 */
[----:B--2---:R-:W-:Y:S01]  /*101c0*/  @!P1 FADD.FTZ R7, R7, R142 ;  /* 0x0000008e07079221 */ /* 0x004fe20000010000 */
[----:B------:R-:W1:Y:S01]  /*101d0*/  SHFL.DOWN PT, R117, R6, 0x2, 0x1f ;  /* 0x08401f0006757f89 */ /* 0x000e6200000e0000 */
[----:B------:R-:W-:Y:S01]  /*101e0*/  FFMA.FTZ R106, R106, R229, R209 ;  /* 0x000000e56a6a7223 */ /* 0x000fe200000100d1 */
[----:B------:R-:W-:Y:S01]  /*101f0*/  FFMA.FTZ R101, R101, R228, R210 ;  /* 0x000000e465657223 */ /* 0x000fe200000100d2 */
[----:B---3--:R-:W-:Y:S01]  /*10200*/  @!P1 FADD.FTZ R4, R3, R4 ;  /* 0x0000000403049221 */ /* 0x008fe20000010000 */
[----:B------:R-:W2:Y:S01]  /*10210*/  SHFL.DOWN PT, R128, R7, 0x2, 0x1f ;  /* 0x08401f0007807f89 */ /* 0x000ea200000e0000 */
[----:B------:R-:W-:Y:S01]  /*10220*/  ISETP.GT.AND P1, PT, R92, 0x1d, PT ;  /* 0x0000001d5c00780c */ /* 0x000fe20003f24270 */
[----:B------:R-:W-:Y:S01]  /*10230*/  FFMA.FTZ R102, R99, R8, R102 ;  /* 0x0000000863667223 */ /* 0x000fe20000010066 */
[----:B------:R-:W-:Y:S01]  /*10240*/  FFMA.FTZ R103, R103, R226, R212 ;  /* 0x000000e267677223 */ /* 0x000fe200000100d4 */
[----:B------:R-:W3:Y:S01]  /*10250*/  SHFL.DOWN PT, R3, R4, 0x2, 0x1f ;  /* 0x08401f0004037f89 */ /* 0x000ee200000e0000 */
        /* <DEDUP_REMOVED lines=11> */
[----:B0-----:R-:W-:Y:S01]  /*10310*/  @!P1 FADD.FTZ R5, R5, R2 ;  /* 0x0000000205059221 */ /* 0x001fe20000010000 */
[----:B------:R-:W-:Y:S01]  /*10320*/  FFMA.FTZ R101, R58, R185, R101 ;  /* 0x000000b93a657223 */ /* 0x000fe20000010065 */
[----:B------:R-:W-:Y:S01]  /*10330*/  FFMA.FTZ R102, R59, R74, R102 ;  /* 0x0000004a3b667223 */ /* 0x000fe20000010066 */
[----:B------:R-:W-:Y:S01]  /*10340*/  FFMA.FTZ R103, R80, R161, R103 ;  /* 0x000000a150677223 */ /* 0x000fe20000010067 */
[----:B-1----:R-:W-:Y:S01]  /*10350*/  @!P1 FADD.FTZ R6, R6, R117 ;  /* 0x0000007506069221 */ /* 0x002fe20000010000 */
[----:B------:R-:W0:Y:S01]  /*10360*/  SHFL.DOWN PT, R2, R5, 0x4, 0x1f ;  /* 0x08801f0005027f89 */ /* 0x000e2200000e0000 */
[----:B------:R-:W-:Y:S01]  /*10370*/  FFMA.FTZ R121, R82, R165, R121 ;  /* 0x000000a552797223 */ /* 0x000fe20000010079 */
        /* <DEDUP_REMOVED lines=28> */
[----:B------:R-:W-:Y:S01]  /*10540*/  FADD.FTZ R194, R114, R194 ;  /* 0x000000c272c27221 */ /* 0x000fe20000010000 */
[----:B------:R-:W-:Y:S01]  /*10550*/  FADD.FTZ R20, R103, R20 ;  /* 0x0000001467147221 */ /* 0x000fe20000010000 */
[----:B--2---:R-:W-:Y:S01]  /*10560*/  @!P1 FADD.FTZ R7, R7, R66 ;  /* 0x0000004207079221 */ /* 0x004fe20000010000 */
[----:B------:R-:W1:Y:S01]  /*10570*/  SHFL.DOWN PT, R67, R6, 0x8, 0x1f ;  /* 0x09001f0006437f89 */ /* 0x000e6200000e0000 */
[----:B------:R-:W-:Y:S01]  /*10580*/  FADD.FTZ R195, R79, R195 ;  /* 0x000000c34fc37221 */ /* 0x000fe20000010000 */
[----:B------:R-:W-:Y:S01]  /*10590*/  FADD.FTZ R19, R116, R19 ;  /* 0x0000001374137221 */ /* 0x000fe20000010000 */
[----:B---3--:R-:W-:Y:S01]  /*105a0*/  @!P1 FADD.FTZ R4, R4, R3 ;  /* 0x0000000304049221 */ /* 0x008fe20000010000 */
[----:B------:R-:W2:Y:S01]  /*105b0*/  SHFL.DOWN PT, R64, R7, 0x8, 0x1f ;  /* 0x09001f0007407f89 */ /* 0x000ea200000e0000 */
[----:B------:R-:W-:Y:S01]  /*105c0*/  ISETP.GT.AND P1, PT, R92, 0x17, PT ;  /* 0x000000175c00780c */ /* 0x000fe20003f24270 */
[----:B------:R-:W-:Y:S01]  /*105d0*/  FADD.FTZ R196, R100, R196 ;  /* 0x000000c464c47221 */ /* 0x000fe20000010000 */
[----:B------:R-:W-:Y:S01]  /*105e0*/  FADD.FTZ R18, R121, R18 ;  /* 0x0000001279127221 */ /* 0x000fe20000010000 */
[----:B------:R-:W3:Y:S01]  /*105f0*/  SHFL.DOWN PT, R3, R4, 0x8, 0x1f ;  /* 0x09001f0004037f89 */ /* 0x000ee200000e0000 */
        /* <DEDUP_REMOVED lines=18> */
[----:B--2---:R-:W-:-:S02]  /*10720*/  @!P1 FADD.FTZ R7, R7, R64 ;  /* 0x0000004007079221 */ /* 0x004fc40000010000 */
[----:B------:R-:W1:Y:S01]  /*10730*/  SHFL.DOWN PT, R9, R6, 0x10, 0x1f ;  /* 0x0a001f0006097f89 */ /* 0x000e6200000e0000 */
[----:B---3--:R-:W-:-:S03]  /*10740*/  @!P1 FADD.FTZ R4, R4, R3 ;  /* 0x0000000304049221 */ /* 0x008fc60000010000 */
[----:B------:R-:W2:Y:S01]  /*10750*/  SHFL.DOWN PT, R2, R7, 0x10, 0x1f ;  /* 0x0a001f0007027f89 */ /* 0x000ea200000e0000 */
[----:B------:R-:W-:-:S03]  /*10760*/  ISETP.GT.AND P1, PT, R92, 0xf, PT ;  /* 0x0000000f5c00780c */ /* 0x000fc60003f24270 */
[----:B------:R-:W3:Y:S10]  /*10770*/  SHFL.DOWN PT, R3, R4, 0x10, 0x1f ;  /* 0x0a001f0004037f89 */ /* 0x000ef400000e0000 */
[----:B0-----:R-:W-:Y:S01]  /*10780*/  @!P1 FADD.FTZ R5, R5, R0 ;  /* 0x0000000005059221 */ /* 0x001fe20000010000 */
[----:B-1----:R-:W-:Y:S01]  /*10790*/  @!P1 FADD.FTZ R6, R6, R9 ;  /* 0x0000000906069221 */ /* 0x002fe20000010000 */
[----:B--2---:R-:W-:Y:S01]  /*107a0*/  @!P1 FADD.FTZ R7, R7, R2 ;  /* 0x0000000207079221 */ /* 0x004fe20000010000 */
[----:B---3--:R-:W-:-:S05]  /*107b0*/  @!P1 FADD.FTZ R4, R4, R3 ;  /* 0x0000000304049221 */ /* 0x008fca0000010000 */
        /* <DEDUP_REMOVED lines=14> */
[----:B------:R-:W5:Y:S04]  /*108a0*/  @P1 LDS.64 R8, [R74+0xc480] ;  /* 0x00c480004a081984 */ /* 0x000f680000000a00 */
[----:B------:R-:W4:Y:S01]  /*108b0*/  @P1 LDS.64 R72, [R74+0xbc80] ;  /* 0x00bc80004a481984 */ /* 0x000f220000000a00 */
        /* <DEDUP_REMOVED lines=12> */
[----:B-----5:R-:W-:Y:S01]  /*10980*/  @P1 FADD.FTZ R7, R7, R9 ;  /* 0x0000000907071221 */ /* 0x020fe20000010000 */
[----:B------:R-:W-:Y:S01]  /*10990*/  @P1 FADD.FTZ R6, R6, R8 ;  /* 0x0000000806061221 */ /* 0x000fe20000010000 */
[----:B----4-:R-:W-:Y:S01]  /*109a0*/  @P1 FADD.FTZ R5, R5, R73 ;  /* 0x0000004905051221 */ /* 0x010fe20000010000 */
[----:B------:R-:W-:-:S03]  /*109b0*/  @P1 FADD.FTZ R4, R4, R72 ;  /* 0x0000004804041221 */ /* 0x000fc60000010000 */
[----:B------:R1:W-:Y:S04]  /*109c0*/  STS.64 [R74+0xc480], R6 ;  /* 0x00c480064a007388 */ /* 0x0003e80000000a00 */
[----:B------:R1:W-:Y:S02]  /*109d0*/  STS.64 [R74+0xbc80], R4 ;  /* 0x00bc80044a007388 */ /* 0x0003e40000000a00 */
.L_x_1359:
[----:B------:R-:W-:Y:S05]  /*109e0*/  BSYNC B0 ;  /* 0x0000000000007941 */ /* 0x000fea0003800000 */
.L_x_1358:
[----:B------:R-:W-:Y:S02]  /*109f0*/  UIADD3 UR6, UR6, 0x1, URZ ;  /* 0x0000000106067890 */ /* 0x000fe4000fffe03f */
[----:B------:R-:W-:Y:S02]  /*10a00*/  UIADD3 UR5, UP1, UR5, 0x1, URZ ;  /* 0x0000000105057890 */ /* 0x000fe4000ff3e03f */
[----:B------:R-:W-:Y:S02]  /*10a10*/  UISETP.GE.AND UP0, UPT, UR6, UR12, UPT ;  /* 0x0000000c0600728c */ /* 0x000fe4000bf06270 */
[----:B------:R-:W-:-:S04]  /*10a20*/  UIADD3.X UR4, URZ, UR4, URZ, UP1, !UPT ;  /* 0x000000043f047290 */ /* 0x000fc80008ffe43f */
[----:B------:R-:W-:-:S13]  /*10a30*/  PLOP3.LUT P1, PT, PT, PT, UP0, 0x80, 0x0 ;  /* 0x000000000000781c */ /* 0x000fda0003f2f008 */
[----:B------:R-:W-:Y:S05]  /*10a40*/  @!P1 BRA `(.L_x_1360) ;  /* 0xffffff6400089947 */ /* 0x000fea000383ffff */
.L_x_1265:
[----:B------:R2:W5:Y:S01]  /*10a50*/  LDL.LU R60, [R1+0x54] ;  /* 0x00005400013c7983 */ /* 0x0005620000300800 */
[----:B---3--:R-:W-:Y:S01]  /*10a60*/  SHF.L.U32 R0, R93, 0x4, RZ ;  /* 0x000000045d007819 */ /* 0x008fe200000006ff */
[----:B------:R-:W-:Y:S03]  /*10a70*/  BAR.SYNC.DEFER_BLOCKING 0x0 ;  /* 0x0000000000007b1d */ /* 0x000fe60000010000 */
[----:B------:R-:W-:-:S04]  /*10a80*/  LOP3.LUT R0, R0, 0xfffffe00, RZ, 0xc0, !PT ;  /* 0xfffffe0000007812 */ /* 0x000fc800078ec0ff */
[----:B------:R-:W-:Y:S01]  /*10a90*/  LOP3.LUT R40, R0, 0x1f, R93, 0xf8, !PT ;  /* 0x0000001f00287812 */ /* 0x000fe200078ef85d */
[----:B------:R-:W-:Y:S01]  /*10aa0*/  HFMA2.MMA R41, -RZ, RZ, 0, 0 ;  /* 0x00000000ff297435 */ /* 0x000fe200000001ff */
[----:B------:R-:W-:Y:S02]  /*10ab0*/  MOV R39, RZ ;  /* 0x000000ff00277202 */ /* 0x000fe40000000f00 */
[----:B------:R-:W-:Y:S02]  /*10ac0*/  CS2R R44, SRZ ;  /* 0x00000000002c7805 */ /* 0x000fe4000001ff00 */
[----:B------:R-:W-:Y:S01]  /*10ad0*/  ISETP.GE.AND P1, PT, R40, UR56, PT ;  /* 0x0000003828007c0c */ /* 0x000fe2000bf26270 */
[----:B0-----:R-:W3:Y:S01]  /*10ae0*/  LDL R116, [R1+0x50] ;  /* 0x0000500001747983 */ /* 0x001ee20000100800 */
[----:B------:R-:W-:Y:S02]  /*10af0*/  SHF.R.S32.HI R37, RZ, 0x1f, R40 ;  /* 0x0000001fff257819 */ /* 0x000fe40000011428 */
[----:B------:R-:W-:-:S02]  /*10b00*/  CS2R R46, SRZ ;  /* 0x00000000002e7805 */ /* 0x000fc4000001ff00 */
[C---:B------:R-:W-:Y:S01]  /*10b10*/  LEA R42, P0, R40.reuse, UR50, 0x2 ;  /* 0x00000032282a7c11 */ /* 0x040fe2000f8010ff */
[----:B------:R-:W4:Y:S01]  /*10b20*/  LDL R115, [R1+0x4c] ;  /* 0x00004c0001737983 */ /* 0x000f220000100800 */
[----:B------:R-:W-:Y:S02]  /*10b30*/  CS2R R48, SRZ ;  /* 0x0000000000307805 */ /* 0x000fe4000001ff00 */
[----:B------:R-:W-:Y:S02]  /*10b40*/  CS2R R50, SRZ ;  /* 0x0000000000327805 */ /* 0x000fe4000001ff00 */
[----:B------:R-:W-:Y:S01]  /*10b50*/  LEA.HI.X R43, R40, UR49, R37, 0x2, P0 ;  /* 0x00000031282b7c11 */ /* 0x000fe200080f1425 */
[----:B------:R-:W2:Y:S01]  /*10b60*/  LDL R114, [R1+0x48] ;  /* 0x0000480001727983 */ /* 0x000ea20000100800 */
[----:B------:R-:W-:Y:S01]  /*10b70*/  CS2R R52, SRZ ;  /* 0x0000000000347805 */ /* 0x000fe2000001ff00 */
[----:B------:R-:W-:Y:S01]  /*10b80*/  HFMA2.MMA R56, -RZ, RZ, 0, 0 ;  /* 0x00000000ff387435 */ /* 0x000fe200000001ff */
[----:B------:R-:W-:Y:S01]  /*10b90*/  CS2R R54, SRZ ;  /* 0x0000000000367805 */ /* 0x000fe2000001ff00 */
[----:B------:R-:W2:Y:S01]  /*10ba0*/  LDL R113, [R1+0x44] ;  /* 0x0000440001717983 */ /* 0x000ea20000100800 */
[----:B------:R-:W0:Y:S01]  /*10bb0*/  S2UR UR4, SR_CgaCtaId ;  /* 0x00000000000479c3 */ /* 0x000e220000008800 */
[----:B------:R-:W-:Y:S01]  /*10bc0*/  ISETP.NE.AND P6, PT, R93, RZ, PT ;  /* 0x000000ff5d00720c */ /* 0x000fe20003fc5270 */
[----:B------:R-:W-:Y:S01]  /*10bd0*/  UMOV UR6, 0x400 ;  /* 0x0000040000067882 */ /* 0x000fe20000000000 */
[----:B------:R-:W2:Y:S01]  /*10be0*/  LDL R112, [R1+0x40] ;  /* 0x0000400001707983 */ /* 0x000ea20000100800 */
[----:B------:R-:W-:-:S02]  /*10bf0*/  ULEA UR5, UR16, 0xfffff800, 0xb ;  /* 0xfffff80010057891 */ /* 0x000fc4000f8e583f */
[----:B------:R-:W-:Y:S01]  /*10c00*/  USHF.R.S32.HI UR13, URZ, 0x1f, UR54 ;  /* 0x0000001f3f0d7899 */ /* 0x000fe20008011436 */
[----:B------:R-:W2:Y:S01]  /*10c10*/  LDL R110, [R1+0x3c] ;  /* 0x00003c00016e7983 */ /* 0x000ea20000100800 */
[----:B------:R-:W-:Y:S01]  /*10c20*/  ULDC.64 UR28, c[0x0][0x388] ;  /* 0x0000e200001c7ab9 */ /* 0x000fe20000000a00 */
[----:B------:R-:W-:Y:S02]  /*10c30*/  ULDC.64 UR14, c[0x0][0x3a8] ;  /* 0x0000ea00000e7ab9 */ /* 0x000fe40000000a00 */
        /* <DEDUP_REMOVED lines=12> */
[----:B------:R-:W-:Y:S02]  /*10d00*/  LOP3.LUT R34, R40, 0x60, RZ, 0xfc, !PT ;  /* 0x0000006028227812 */ /* 0x000fe400078efcff */
[----:B------:R-:W-:Y:S02]  /*10d10*/  ISETP.GE.AND P2, PT, R36, UR56, PT ;  /* 0x0000003824007c0c */ /* 0x000fe4000bf46270 */
[----:B------:R-:W-:Y:S02]  /*10d20*/  ISETP.GE.AND P3, PT, R35, UR56, PT ;  /* 0x0000003823007c0c */ /* 0x000fe4000bf66270 */
[----:B------:R-:W-:Y:S02]  /*10d30*/  ISETP.GE.AND P4, PT, R34, UR56, PT ;  /* 0x0000003822007c0c */ /* 0x000fe4000bf86270 */
[----:B------:R-:W-:-:S02]  /*10d40*/  LOP3.LUT R33, R40, 0x80, RZ, 0xfc, !PT ;  /* 0x0000008028217812 */ /* 0x000fc400078efcff */
[C---:B------:R-:W-:Y:S02]  /*10d50*/  LOP3.LUT R32, R40.reuse, 0xa0, RZ, 0xfc, !PT ;  /* 0x000000a028207812 */ /* 0x040fe400078efcff */
[C---:B------:R-:W-:Y:S02]  /*10d60*/  LOP3.LUT R31, R40.reuse, 0xc0, RZ, 0xfc, !PT ;  /* 0x000000c0281f7812 */ /* 0x040fe400078efcff */
[C---:B------:R-:W-:Y:S01]  /*10d70*/  LOP3.LUT R9, R40.reuse, 0xe0, RZ, 0xfc, !PT ;  /* 0x000000e028097812 */ /* 0x040fe200078efcff */
[----:B------:R-:W4:Y:S01]  /*10d80*/  @!P2 LDG.E R41, desc[UR20][R42.64+0x80] ;  /* 0x000080142a29a981 */ /* 0x000f22000c1e1900 */
[C---:B------:R-:W-:Y:S02]  /*10d90*/  LOP3.LUT R8, R40.reuse, 0x100, RZ, 0xfc, !PT ;  /* 0x0000010028087812 */ /* 0x040fe400078efcff */
[----:B------:R-:W-:Y:S01]  /*10da0*/  ISETP.GE.AND P5, PT, R33, UR56, PT ;  /* 0x0000003821007c0c */ /* 0x000fe2000bfa6270 */
[----:B------:R-:W2:Y:S01]  /*10db0*/  @!P3 LDG.E R39, desc[UR20][R42.64+0x100] ;  /* 0x000100142a27b981 */ /* 0x000ea2000c1e1900 */
[----:B-1----:R-:W-:-:S02]  /*10dc0*/  LOP3.LUT R7, R40, 0x120, RZ, 0xfc, !PT ;  /* 0x0000012028077812 */ /* 0x002fc400078efcff */
[----:B------:R-:W-:Y:S01]  /*10dd0*/  ISETP.GE.AND P0, PT, R32, UR56, PT ;  /* 0x0000003820007c0c */ /* 0x000fe2000bf06270 */
[----:B------:R-:W2:Y:S01]  /*10de0*/  @!P4 LDG.E R45, desc[UR20][R42.64+0x180] ;  /* 0x000180142a2dc981 */ /* 0x000ea2000c1e1900 */
[C---:B------:R-:W-:Y:S02]  /*10df0*/  LOP3.LUT R6, R40.reuse, 0x140, RZ, 0xfc, !PT ;  /* 0x0000014028067812 */ /* 0x040fe400078efcff */
[C---:B------:R-:W-:Y:S02]  /*10e00*/  LOP3.LUT R5, R40.reuse, 0x160, RZ, 0xfc, !PT ;  /* 0x0000016028057812 */ /* 0x040fe400078efcff */
[C---:B------:R-:W-:Y:S02]  /*10e10*/  LOP3.LUT R4, R40.reuse, 0x180, RZ, 0xfc, !PT ;  /* 0x0000018028047812 */ /* 0x040fe400078efcff */
[----:B------:R-:W-:Y:S01]  /*10e20*/  LOP3.LUT R3, R40, 0x1a0, RZ, 0xfc, !PT ;  /* 0x000001a028037812 */ /* 0x000fe200078efcff */
[----:B------:R-:W2:Y:S04]  /*10e30*/  @!P5 LDG.E R44, desc[UR20][R42.64+0x200] ;  /* 0x000200142a2cd981 */ /* 0x000ea8000c1e1900 */
[----:B-----5:R-:W5:Y:S01]  /*10e40*/  @!P1 LDG.E R60, desc[UR20][R42.64] ;  /* 0x000000142a3c9981 */ /* 0x020f62000c1e1900 */
[----:B------:R-:W-:-:S02]  /*10e50*/  ISETP.GE.AND P2, PT, R9, UR56, PT ;  /* 0x0000003809007c0c */ /* 0x000fc4000bf46270 */
[----:B------:R-:W-:Y:S01]  /*10e60*/  ISETP.GE.AND P3, PT, R8, UR56, PT ;  /* 0x0000003808007c0c */ /* 0x000fe2000bf66270 */
[----:B------:R-:W2:Y:S01]  /*10e70*/  @!P0 LDG.E R47, desc[UR20][R42.64+0x280] ;  /* 0x000280142a2f8981 */ /* 0x000ea2000c1e1900 */
[----:B------:R-:W-:Y:S02]  /*10e80*/  ISETP.GE.AND P4, PT, R7, UR56, PT ;  /* 0x0000003807007c0c */ /* 0x000fe4000bf86270 */
[----:B------:R-:W-:Y:S02]  /*10e90*/  LOP3.LUT R2, R40, 0x1c0, RZ, 0xfc, !PT ;  /* 0x000001c028027812 */ /* 0x000fe400078efcff */
[----:B------:R-:W-:Y:S02]  /*10ea0*/  ISETP.GE.AND P5, PT, R6, UR56, PT ;  /* 0x0000003806007c0c */ /* 0x000fe4000bfa6270 */
[----:B------:R-:W-:Y:S02]  /*10eb0*/  LOP3.LUT R0, R40, 0x1e0, RZ, 0xfc, !PT ;  /* 0x000001e028007812 */ /* 0x000fe400078efcff */
[----:B------:R-:W-:Y:S01]  /*10ec0*/  ISETP.GE.AND P0, PT, R5, UR56, PT ;  /* 0x0000003805007c0c */ /* 0x000fe2000bf06270 */
[----:B------:R-:W2:Y:S01]  /*10ed0*/  @!P2 LDG.E R49, desc[UR20][R42.64+0x380] ;  /* 0x000380142a31a981 */ /* 0x000ea2000c1e1900 */
[----:B------:R-:W-:-:S03]  /*10ee0*/  ISETP.GE.AND P2, PT, R3, UR56, PT ;  /* 0x0000003803007c0c */ /* 0x000fc6000bf46270 */
[----:B------:R-:W2:Y:S01]  /*10ef0*/  @!P3 LDG.E R48, desc[UR20][R42.64+0x400] ;  /* 0x000400142a30b981 */ /* 0x000ea2000c1e1900 */
        /* <DEDUP_REMOVED lines=8> */
[----:B-----5:R-:W-:Y:S01]  /*10f80*/  @!P1 STL [R1+0x54], R60 ;  /* 0x0000543c01009387 */ /* 0x020fe20000100800 */
[----:B------:R-:W-:-:S13]  /*10f90*/  ISETP.GE.AND P1, PT, R31, UR56, PT ;  /* 0x000000381f007c0c */ /* 0x000fda000bf26270 */
[----:B------:R-:W5:Y:S01]  /*10fa0*/  @!P1 LDG.E R46, desc[UR20][R42.64+0x300] ;  /* 0x000300142a2e9981 */ /* 0x000f62000c1e1900 */
[----:B------:R-:W-:-:S13]  /*10fb0*/  ISETP.GE.AND P1, PT, R4, UR56, PT ;  /* 0x0000003804007c0c */ /* 0x000fda000bf26270 */
[----:B------:R-:W5:Y:S04]  /*10fc0*/  @!P1 LDG.E R52, desc[UR20][R42.64+0x600] ;  /* 0x000600142a349981 */ /* 0x000f68000c1e1900 */
[----:B---3--:R-:W-:Y:S04]  /*10fd0*/  STS [R116], R60 ;  /* 0x0000003c74007388 */ /* 0x008fe80000000800 */
[----:B----4-:R-:W-:Y:S04]  /*10fe0*/  STS [R115+0x80], R41 ;  /* 0x0000802973007388 */ /* 0x010fe80000000800 */
[----:B--2---:R-:W-:Y:S04]  /*10ff0*/  STS [R114+0x100], R39 ;  /* 0x0001002772007388 */ /* 0x004fe80000000800 */
[----:B------:R-:W-:Y:S04]  /*11000*/  STS [R113+0x180], R45 ;  /* 0x0001802d71007388 */ /* 0x000fe80000000800 */
[----:B------:R-:W-:Y:S04]  /*11010*/  STS [R112+0x200], R44 ;  /* 0x0002002c70007388 */ /* 0x000fe80000000800 */
[----:B------:R-:W-:Y:S01]  /*11020*/  STS [R110+0x280], R47 ;  /* 0x0002802f6e007388 */ /* 0x000fe20000000800 */
[----:B0-----:R-:W-:-:S03]  /*11030*/  ULEA UR6, UR4, UR6, 0x18 ;  /* 0x0000000604067291 */ /* 0x001fc6000f8ec03f */
        /* <DEDUP_REMOVED lines=15> */
[----:B------:R-:W4:Y:S01]  /*11130*/  LDS R44, [R91+0x14] ;  /* 0x000014005b2c7984 */ /* 0x000f220000000800 */
[----:B0-----:R-:W-:Y:S01]  /*11140*/  FADD.FTZ R41, R41, UR8 ;  /* 0x0000000829297e21 */ /* 0x001fe20008010000 */
[----:B-1----:R-:W-:-:S04]  /*11150*/  FADD.FTZ R39, R39, UR8 ;  /* 0x0000000827277e21 */ /* 0x002fc80008010000 */
[----:B------:R-:W-:Y:S01]  /*11160*/  FSETP.GTU.FTZ.AND P5, PT, R41, 20, PT ;  /* 0x41a000002900780b */ /* 0x000fe20003fbc000 */
[----:B--2---:R-:W-:Y:S01]  /*11170*/  FADD.FTZ R43, R43, UR8 ;  /* 0x000000082b2b7e21 */ /* 0x004fe20008010000 */
[----:B------:R-:W-:Y:S01]  /*11180*/  FSETP.GTU.FTZ.AND P4, PT, R39, 20, PT ;  /* 0x41a000002700780b */ /* 0x000fe20003f9c000 */
[----:B---3--:R-:W-:-:S03]  /*11190*/  FADD.FTZ R42, R42, UR8 ;  /* 0x000000082a2a7e21 */ /* 0x008fc60008010000 */
[----:B------:R-:W-:Y:S02]  /*111a0*/  FSETP.GTU.FTZ.AND P1, PT, R43, 20, PT ;  /* 0x41a000002b00780b */ /* 0x000fe40003f3c000 */
[----:B------:R-:W-:-:S05]  /*111b0*/  FSETP.GTU.FTZ.AND P0, PT, R42, 20, PT ;  /* 0x41a000002a00780b */ /* 0x000fca0003f1c000 */
[----:B------:R-:W-:Y:S01]  /*111c0*/  @!P5 FMUL.FTZ R46, R41, -1.4426950216293334961 ;  /* 0xbfb8aa3b292ed820 */ /* 0x000fe20000410000 */
[----:B----4-:R-:W-:Y:S01]  /*111d0*/  FADD.FTZ R44, R44, UR8 ;  /* 0x000000082c2c7e21 */ /* 0x010fe20008010000 */
[----:B------:R-:W0:Y:S01]  /*111e0*/  LDS R41, [R91+0x1c] ;  /* 0x00001c005b297984 */ /* 0x000e220000000800 */
[----:B------:R-:W-:-:S03]  /*111f0*/  @!P4 FMUL.FTZ R45, R39, -1.4426950216293334961 ;  /* 0xbfb8aa3b272dc820 */ /* 0x000fc60000410000 */
[----:B------:R-:W-:Y:S01]  /*11200*/  FSETP.GTU.FTZ.AND P2, PT, R44, 20, PT ;  /* 0x41a000002c00780b */ /* 0x000fe20003f5c000 */
[----:B------:R-:W-:Y:S01]  /*11210*/  LDS R39, [R91+0x18] ;  /* 0x000018005b277984 */ /* 0x000fe20000000800 */
[----:B------:R-:W-:Y:S01]  /*11220*/  @!P1 FMUL.FTZ R48, R43, -1.4426950216293334961 ;  /* 0xbfb8aa3b2b309820 */ /* 0x000fe20000410000 */
[----:B------:R-:W1:Y:S02]  /*11230*/  @!P4 MUFU.EX2 R45, R45 ;  /* 0x0000002d002dc308 */ /* 0x000e640000000800 */
[----:B------:R-:W2:Y:S01]  /*11240*/  LDS R43, [R91+0x24] ;  /* 0x000024005b2b7984 */ /* 0x000ea20000000800 */
[----:B------:R-:W-:-:S03]  /*11250*/  @!P0 FMUL.FTZ R47, R42, -1.4426950216293334961 ;  /* 0xbfb8aa3b2a2f8820 */ /* 0x000fc60000410000 */
[----:B------:R-:W3:Y:S03]  /*11260*/  LDS R42, [R91+0x20] ;  /* 0x000020005b2a7984 */ /* 0x000ee60000000800 */
[----:B------:R-:W4:Y:S01]  /*11270*/  @!P0 MUFU.EX2 R47, R47 ;  /* 0x0000002f002f8308 */ /* 0x000f220000000800 */
[----:B------:R-:W-:Y:S02]  /*11280*/  @!P2 FMUL.FTZ R49, R44, -1.4426950216293334961 ;  /* 0xbfb8aa3b2c31a820 */ /* 0x000fe40000410000 */
[----:B------:R-:W5:Y:S05]  /*11290*/  LDS R44, [R91+0x28] ;  /* 0x000028005b2c7984 */ /* 0x000f6a0000000800 */
[----:B------:R-:W0:Y:S01]  /*112a0*/  @!P5 MUFU.EX2 R46, R46 ;  /* 0x0000002e002ed308 */ /* 0x000e220000000800 */
[----:B-1----:R-:W-:-:S07]  /*112b0*/  @!P4 FADD.FTZ R45, R45, 1 ;  /* 0x3f8000002d2dc421 */ /* 0x002fce0000010000 */
[----:B------:R-:W1:Y:S01]  /*112c0*/  @!P1 MUFU.EX2 R48, R48 ;  /* 0x0000003000309308 */ /* 0x000e620000000800 */
[----:B----4-:R-:W-:-:S07]  /*112d0*/  @!P0 FADD.FTZ R47, R47, 1 ;  /* 0x3f8000002f2f8421 */ /* 0x010fce0000010000 */
[----:B------:R-:W4:Y:S01]  /*112e0*/  @!P4 MUFU.RCP R50, R45 ;  /* 0x0000002d0032c308 */ /* 0x000f220000001000 */
[----:B0-----:R-:W-:-:S07]  /*112f0*/  FADD.FTZ R41, R41, UR8 ;  /* 0x0000000829297e21 */ /* 0x001fce0008010000 */
[----:B------:R-:W0:Y:S01]  /*11300*/  @!P0 MUFU.RCP R52, R47 ;  /* 0x0000002f00348308 */ /* 0x000e220000001000 */
[----:B------:R-:W-:Y:S01]  /*11310*/  @!P5 FADD.FTZ R46, R46, 1 ;  /* 0x3f8000002e2ed421 */ /* 0x000fe20000010000 */
[----:B-1----:R-:W-:Y:S01]  /*11320*/  @!P1 FADD.FTZ R48, R48, 1 ;  /* 0x3f80000030309421 */ /* 0x002fe20000010000 */
[----:B--2---:R-:W-:-:S05]  /*11330*/  FADD.FTZ R43, R43, UR8 ;  /* 0x000000082b2b7e21 */ /* 0x004fca0008010000 */
[----:B------:R-:W1:Y:S01]  /*11340*/  @!P5 MUFU.RCP R51, R46 ;  /* 0x0000002e0033d308 */ /* 0x000e620000001000 */
[----:B----4-:R-:W-:Y:S01]  /*11350*/  @!P4 FMUL.FTZ R11, R11, R50 ;  /* 0x000000320b0bc220 */ /* 0x010fe20000410000 */
[----:B------:R-:W-:-:S06]  /*11360*/  FSETP.GTU.FTZ.AND P4, PT, R41, 20, PT ;  /* 0x41a000002900780b */ /* 0x000fcc0003f9c000 */
[----:B------:R-:W2:Y:S01]  /*11370*/  @!P1 MUFU.RCP R45, R48 ;  /* 0x00000030002d9308 */ /* 0x000ea20000001000 */
[----:B0-----:R-:W-:Y:S01]  /*11380*/  @!P0 FMUL.FTZ R13, R13, R52 ;  /* 0x000000340d0d8220 */ /* 0x001fe20000410000 */
[----:B------:R-:W-:Y:S01]  /*11390*/  FSETP.GTU.FTZ.AND P0, PT, R43, 20, PT ;  /* 0x41a000002b00780b */ /* 0x000fe20003f1c000 */
[----:B------:R-:W-:Y:S01]  /*113a0*/  FADD.FTZ R39, R39, UR8 ;  /* 0x0000000827277e21 */ /* 0x000fe20008010000 */
[----:B---3--:R-:W-:Y:S01]  /*113b0*/  FADD.FTZ R42, R42, UR8 ;  /* 0x000000082a2a7e21 */ /* 0x008fe20008010000 */
[----:B-----5:R-:W-:Y:S02]  /*113c0*/  FADD.FTZ R44, R44, UR8 ;  /* 0x000000082c2c7e21 */ /* 0x020fe40008010000 */
[----:B------:R-:W-:Y:S01]  /*113d0*/  @!P4 FMUL.FTZ R41, R41, -1.4426950216293334961 ;  /* 0xbfb8aa3b2929c820 */ /* 0x000fe20000410000 */
[----:B------:R-:W-:Y:S01]  /*113e0*/  FSETP.GTU.FTZ.AND P3, PT, R39, 20, PT ;  /* 0x41a000002700780b */ /* 0x000fe20003f7c000 */
[----:B-1----:R-:W-:Y:S01]  /*113f0*/  @!P5 FMUL.FTZ R12, R12, R51 ;  /* 0x000000330c0cd220 */ /* 0x002fe20000410000 */
[----:B------:R-:W-:-:S03]  /*11400*/  FSETP.GTU.FTZ.AND P5, PT, R42, 20, PT ;  /* 0x41a000002a00780b */ /* 0x000fc60003fbc000 */
[----:B------:R-:W0:Y:S02]  /*11410*/  @!P4 MUFU.EX2 R41, R41 ;  /* 0x000000290029c308 */ /* 0x000e240000000800 */
[----:B------:R-:W-:Y:S01]  /*11420*/  @!P0 FMUL.FTZ R43, R43, -1.4426950216293334961 ;  /* 0xbfb8aa3b2b2b8820 */ /* 0x000fe20000410000 */
[----:B--2---:R-:W-:Y:S01]  /*11430*/  @!P1 FMUL.FTZ R14, R14, R45 ;  /* 0x0000002d0e0e9220 */ /* 0x004fe20000410000 */
[----:B------:R-:W-:Y:S02]  /*11440*/  FSETP.GTU.FTZ.AND P1, PT, R44, 20, PT ;  /* 0x41a000002c00780b */ /* 0x000fe40003f3c000 */
[----:B------:R-:W-:Y:S02]  /*11450*/  SHF.L.U32 R45, R93, 0x4, RZ ;  /* 0x000000045d2d7819 */ /* 0x000fe400000006ff */
[----:B------:R-:W1:Y:S02]  /*11460*/  @!P0 MUFU.EX2 R43, R43 ;  /* 0x0000002b002b8308 */ /* 0x000e640000000800 */
[----:B------:R-:W-:Y:S01]  /*11470*/  LOP3.LUT R45, R45, 0xfffffe00, RZ, 0xc0, !PT ;  /* 0xfffffe002d2d7812 */ /* 0x000fe200078ec0ff */
[----:B------:R-:W-:Y:S01]  /*11480*/  @!P3 FMUL.FTZ R39, R39, -1.4426950216293334961 ;  /* 0xbfb8aa3b2727b820 */ /* 0x000fe20000410000 */
[----:B------:R-:W-:-:S02]  /*11490*/  @!P5 FMUL.FTZ R42, R42, -1.4426950216293334961 ;  /* 0xbfb8aa3b2a2ad820 */ /* 0x000fc40000410000 */
[----:B------:R-:W-:Y:S02]  /*114a0*/  LEA R75, R92, R45, 0x4 ;  /* 0x0000002d5c4b7211 */ /* 0x000fe400078e20ff */
[----:B------:R-:W2:Y:S01]  /*114b0*/  @!P2 MUFU.EX2 R49, R49 ;  /* 0x000000310031a308 */ /* 0x000ea20000000800 */
[----:B------:R-:W-:Y:S01]  /*114c0*/  @!P1 FMUL.FTZ R44, R44, -1.4426950216293334961 ;  /* 0xbfb8aa3b2c2c9820 */ /* 0x000fe20000410000 */
[----:B------:R-:W-:Y:S01]  /*114d0*/  IADD3 R46, R75, 0x1, RZ ;  /* 0x000000014b2e7810 */ /* 0x000fe20007ffe0ff */
[----:B0-----:R-:W-:-:S05]  /*114e0*/  @!P4 FADD.FTZ R41, R41, 1 ;  /* 0x3f8000002929c421 */ /* 0x001fca0000010000 */
[----:B------:R0:W-:Y:S01]  /*114f0*/  @!P1 MUFU.EX2 R45, R44 ;  /* 0x0000002c002d9308 */ /* 0x0001e20000000800 */
[----:B------:R-:W-:-:S07]  /*11500*/  LEA.HI.SX32 R47, R46, R75, 0x1b ;  /* 0x0000004b2e2f7211 */ /* 0x000fce00078fdaff */
[----:B------:R-:W3:Y:S01]  /*11510*/  @!P3 MUFU.EX2 R39, R39 ;  /* 0x000000270027b308 */ /* 0x000ee20000000800 */
[----:B0-----:R-:W-:-:S07]  /*11520*/  IADD3 R44, R75, 0xd, RZ ;  /* 0x0000000d4b2c7810 */ /* 0x001fce0007ffe0ff */
[----:B------:R-:W0:Y:S01]  /*11530*/  @!P5 MUFU.EX2 R42, R42 ;  /* 0x0000002a002ad308 */ /* 0x000e220000000800 */
[----:B------:R-:W-:Y:S01]  /*11540*/  LEA.HI.SX32 R71, R44, R75, 0x1b ;  /* 0x0000004b2c477211 */ /* 0x000fe200078fdaff */
[----:B-1----:R-:W-:Y:S02]  /*11550*/  @!P0 FADD.FTZ R44, R43, 1 ;  /* 0x3f8000002b2c8421 */ /* 0x002fe40000010000 */
[----:B------:R-:W-:Y:S04]  /*11560*/  LDS R43, [R91+0x38] ;  /* 0x000038005b2b7984 */ /* 0x000fe80000000800 */
[----:B------:R1:W-:Y:S01]  /*11570*/  @!P4 MUFU.RCP R46, R41 ;  /* 0x00000029002ec308 */ /* 0x0003e20000001000 */
[----:B--2---:R-:W-:Y:S01]  /*11580*/  @!P2 FADD.FTZ R49, R49, 1 ;  /* 0x3f8000003131a421 */ /* 0x004fe20000010000 */
[----:B-1----:R-:W1:Y:S01]  /*11590*/  LDS R41, [R91+0x30] ;  /* 0x000030005b297984 */ /* 0x002e620000000800 */
        /* <DEDUP_REMOVED lines=12> */
[----:B------:R-:W-:Y:S01]  /*11660*/  IADD3 R72, R75, 0xf, RZ ;  /* 0x0000000f4b487810 */ /* 0x000fe20007ffe0ff */
[----:B------:R2:W-:Y:S01]  /*11670*/  @!P2 MUFU.RCP R74, R49 ;  /* 0x00000031004aa308 */ /* 0x0005e20000001000 */
[----:B---3--:R-:W-:Y:S01]  /*11680*/  @!P3 FADD.FTZ R39, R39, 1 ;  /* 0x3f8000002727b421 */ /* 0x008fe20000010000 */
[-C--:B------:R-:W-:Y:S01]  /*11690*/  LEA.HI.SX32 R51, R48, R75.reuse, 0x1b ;  /* 0x0000004b30337211 */ /* 0x080fe200078fdaff */
[----:B0-----:R-:W-:Y:S01]  /*116a0*/  @!P5 FADD.FTZ R42, R42, 1 ;  /* 0x3f8000002a2ad421 */ /* 0x001fe20000010000 */
[----:B------:R-:W-:-:S02]  /*116b0*/  LEA.HI.SX32 R53, R50, R75, 0x1b ;  /* 0x0000004b32357211 */ /* 0x000fc400078fdaff */
[-C--:B------:R-:W-:Y:S02]  /*116c0*/  LEA.HI.SX32 R55, R54, R75.reuse, 0x1b ;  /* 0x0000004b36377211 */ /* 0x080fe400078fdaff */
[-C--:B------:R-:W-:Y:S02]  /*116d0*/  LEA.HI.SX32 R57, R56, R75.reuse, 0x1b ;  /* 0x0000004b38397211 */ /* 0x080fe400078fdaff */
[-C--:B--2---:R-:W-:Y:S02]  /*116e0*/  LEA.HI.SX32 R49, R52, R75.reuse, 0x1b ;  /* 0x0000004b34317211 */ /* 0x084fe400078fdaff */
[-C--:B------:R-:W-:Y:S02]  /*116f0*/  LEA.HI.SX32 R59, R58, R75.reuse, 0x1b ;  /* 0x0000004b3a3b7211 */ /* 0x080fe400078fdaff */
[-C--:B------:R-:W-:Y:S02]  /*11700*/  LEA.HI.SX32 R61, R60, R75.reuse, 0x1b ;  /* 0x0000004b3c3d7211 */ /* 0x080fe400078fdaff */
[----:B------:R-:W-:-:S02]  /*11710*/  LEA.HI.SX32 R63, R62, R75, 0x1b ;  /* 0x0000004b3e3f7211 */ /* 0x000fc400078fdaff */
[-C--:B------:R-:W-:Y:S02]  /*11720*/  LEA.HI.SX32 R65, R64, R75.reuse, 0x1b ;  /* 0x0000004b40417211 */ /* 0x080fe400078fdaff */
[-C--:B------:R-:W-:Y:S02]  /*11730*/  LEA.HI.SX32 R67, R66, R75.reuse, 0x1b ;  /* 0x0000004b42437211 */ /* 0x080fe400078fdaff */
[-C--:B------:R-:W-:Y:S02]  /*11740*/  LEA.HI.SX32 R69, R68, R75.reuse, 0x1b ;  /* 0x0000004b44457211 */ /* 0x080fe400078fdaff */
[-C--:B------:R-:W-:Y:S02]  /*11750*/  LEA.HI.SX32 R73, R70, R75.reuse, 0x1b ;  /* 0x0000004b46497211 */ /* 0x080fe400078fdaff */
[----:B------:R-:W-:Y:S01]  /*11760*/  LEA.HI.SX32 R75, R72, R75, 0x1b ;  /* 0x0000004b484b7211 */ /* 0x000fe200078fdaff */
[----:B------:R0:W2:Y:S01]  /*11770*/  @!P3 MUFU.RCP R77, R39 ;  /* 0x00000027004db308 */ /* 0x0000a20000001000 */
[----:B------:R-:W-:-:S02]  /*11780*/  LEA R47, R47, R38, 0x2 ;  /* 0x000000262f2f7211 */ /* 0x000fc400078e10ff */
[-C--:B------:R-:W-:Y:S02]  /*11790*/  LEA R51, R51, R38.reuse, 0x2 ;  /* 0x0000002633337211 */ /* 0x080fe400078e10ff */
[-C--:B------:R-:W-:Y:S02]  /*117a0*/  LEA R53, R53, R38.reuse, 0x2 ;  /* 0x0000002635357211 */ /* 0x080fe400078e10ff */
[-C--:B------:R-:W-:Y:S01]  /*117b0*/  LEA R49, R49, R38.reuse, 0x2 ;  /* 0x0000002631317211 */ /* 0x080fe200078e10ff */
[----:B------:R3:W-:Y:S01]  /*117c0*/  @!P5 MUFU.RCP R79, R42 ;  /* 0x0000002a004fd308 */ /* 0x0007e20000001000 */
[-C--:B------:R-:W-:Y:S01]  /*117d0*/  LEA R55, R55, R38.reuse, 0x2 ;  /* 0x0000002637377211 */ /* 0x080fe200078e10ff */
[----:B0-----:R-:W0:Y:S01]  /*117e0*/  LDS R39, [R91+0x2c] ;  /* 0x00002c005b277984 */ /* 0x001e220000000800 */
[-C--:B------:R-:W-:Y:S02]  /*117f0*/  LEA R57, R57, R38.reuse, 0x2 ;  /* 0x0000002639397211 */ /* 0x080fe400078e10ff */
[----:B------:R-:W-:-:S02]  /*11800*/  LEA R59, R59, R38, 0x2 ;  /* 0x000000263b3b7211 */ /* 0x000fc400078e10ff */
[-C--:B------:R-:W-:Y:S01]  /*11810*/  LEA R61, R61, R38.reuse, 0x2 ;  /* 0x000000263d3d7211 */ /* 0x080fe200078e10ff */
[----:B------:R4:W-:Y:S01]  /*11820*/  @!P0 MUFU.RCP R48, R44 ;  /* 0x0000002c00308308 */ /* 0x0009e20000001000 */
[-C--:B------:R-:W-:Y:S01]  /*11830*/  LEA R63, R63, R38.reuse, 0x2 ;  /* 0x000000263f3f7211 */ /* 0x080fe200078e10ff */
[----:B---3--:R-:W3:Y:S01]  /*11840*/  LDS R42, [R91+0x34] ;  /* 0x000034005b2a7984 */ /* 0x008ee20000000800 */
[-C--:B------:R-:W-:Y:S02]  /*11850*/  LEA R65, R65, R38.reuse, 0x2 ;  /* 0x0000002641417211 */ /* 0x080fe400078e10ff */
[-C--:B------:R-:W-:Y:S02]  /*11860*/  LEA R67, R67, R38.reuse, 0x2 ;  /* 0x0000002643437211 */ /* 0x080fe400078e10ff */
[-C--:B------:R-:W-:Y:S02]  /*11870*/  LEA R69, R69, R38.reuse, 0x2 ;  /* 0x0000002645457211 */ /* 0x080fe400078e10ff */
[-C--:B------:R-:W-:Y:S01]  /*11880*/  LEA R71, R71, R38.reuse, 0x2 ;  /* 0x0000002647477211 */ /* 0x080fe200078e10ff */
[----:B----4-:R-:W-:Y:S01]  /*11890*/  LDS R44, [R91] ;  /* 0x000000005b2c7984 */ /* 0x010fe20000000800 */
[----:B------:R-:W-:-:S02]  /*118a0*/  LEA R73, R73, R38, 0x2 ;  /* 0x0000002649497211 */ /* 0x000fc400078e10ff */
[----:B------:R-:W-:Y:S02]  /*118b0*/  LEA R75, R75, R38, 0x2 ;  /* 0x000000264b4b7211 */ /* 0x000fe400078e10ff */
[----:B------:R-:W4:Y:S01]  /*118c0*/  LDS R38, [R91+0x3c] ;  /* 0x00003c005b267984 */ /* 0x000f220000000800 */
[----:B------:R-:W-:Y:S01]  /*118d0*/  @!P1 FADD.FTZ R45, R45, 1 ;  /* 0x3f8000002d2d9421 */ /* 0x000fe20000010000 */
[----:B------:R-:W-:Y:S06]  /*118e0*/  BAR.SYNC.DEFER_BLOCKING 0x0 ;  /* 0x0000000000007b1d */ /* 0x000fec0000010000 */
[----:B------:R-:W5:Y:S01]  /*118f0*/  @!P1 MUFU.RCP R45, R45 ;  /* 0x0000002d002d9308 */ /* 0x000f620000001000 */
[----:B-1----:R-:W-:Y:S01]  /*11900*/  FADD.FTZ R41, R41, UR8 ;  /* 0x0000000829297e21 */ /* 0x002fe20008010000 */
[----:B------:R-:W-:Y:S01]  /*11910*/  FADD.FTZ R43, R43, UR8 ;  /* 0x000000082b2b7e21 */ /* 0x000fe20008010000 */
[----:B--2---:R-:W-:-:S04]  /*11920*/  @!P3 FMUL.FTZ R16, R16, R77 ;  /* 0x0000004d1010b220 */ /* 0x004fc80000410000 */
[----:B------:R-:W-:Y:S01]  /*11930*/  FSETP.GTU.FTZ.AND P3, PT, R43, 20, PT ;  /* 0x41a000002b00780b */ /* 0x000fe20003f7c000 */
[----:B-----5:R-:W-:Y:S01]  /*11940*/  @!P1 FMUL.FTZ R20, R20, R45 ;  /* 0x0000002d14149220 */ /* 0x020fe20000410000 */
[----:B------:R-:W-:Y:S01]  /*11950*/  STS [R91], R233 ;  /* 0x000000e95b007388 */ /* 0x000fe20000000800 */
[----:B------:R-:W-:-:S03]  /*11960*/  FSETP.GTU.FTZ.AND P1, PT, R41, 20, PT ;  /* 0x41a000002900780b */ /* 0x000fc60003f3c000 */
        /* <DEDUP_REMOVED lines=8> */
[----:B------:R-:W-:-:S03]  /*119f0*/  @!P0 FMUL.FTZ R19, R19, R48 ;  /* 0x0000003013138220 */ /* 0x000fc60000410000 */
[----:B------:R-:W-:Y:S01]  /*11a00*/  STS [R63+0x24], R194 ;  /* 0x000024c23f007388 */ /* 0x000fe20000000800 */
[----:B------:R-:W-:-:S03]  /*11a10*/  MOV R48, UR56 ;  /* 0x0000003800307c02 */ /* 0x000fc60008000f00 */
[----:B------:R-:W-:Y:S04]  /*11a20*/  STS [R65+0x28], R193 ;  /* 0x000028c141007388 */ /* 0x000fe80000000800 */
[----:B------:R-:W-:Y:S04]  /*11a30*/  STS [R67+0x2c], R30 ;  /* 0x00002c1e43007388 */ /* 0x000fe80000000800 */
[----:B------:R-:W-:Y:S01]  /*11a40*/  STS [R69+0x30], R29 ;  /* 0x0000301d45007388 */ /* 0x000fe20000000800 */
[----:B------:R-:W-:-:S03]  /*11a50*/  @!P5 FMUL.FTZ R18, R18, R79 ;  /* 0x0000004f1212d220 */ /* 0x000fc60000410000 */
[----:B------:R1:W-:Y:S04]  /*11a60*/  STS [R71+0x34], R28 ;  /* 0x0000341c47007388 */ /* 0x0003e80000000800 */
[----:B------:R-:W-:Y:S04]  /*11a70*/  STS [R73+0x38], R27 ;  /* 0x0000381b49007388 */ /* 0x000fe80000000800 */
[----:B------:R2:W-:Y:S01]  /*11a80*/  STS [R75+0x3c], R26 ;  /* 0x00003c1a4b007388 */ /* 0x0005e20000000800 */
[----:B------:R-:W-:Y:S01]  /*11a90*/  NOP ;  /* 0x0000000000007918 */ /* 0x000fe20000000000 */
[----:B-1----:R-:W-:Y:S01]  /*11aa0*/  @!P1 FMUL.FTZ R28, R41, -1.4426950216293334961 ;  /* 0xbfb8aa3b291c9820 */ /* 0x002fe20000410000 */
[----:B------:R-:W-:Y:S01]  /*11ab0*/  @!P3 FMUL.FTZ R41, R43, -1.4426950216293334961 ;  /* 0xbfb8aa3b2b29b820 */ /* 0x000fe20000410000 */
[----:B------:R-:W-:Y:S04]  /*11ac0*/  LDS R45, [R115+0x80] ;  /* 0x00008000732d7984 */ /* 0x000fe80000000800 */
        /* <DEDUP_REMOVED lines=17> */
[----:B0-----:R-:W-:Y:S01]  /*11be0*/  FADD.FTZ R39, R39, UR8 ;  /* 0x0000000827277e21 */ /* 0x001fe20008010000 */
[----:B---3--:R-:W-:Y:S01]  /*11bf0*/  FADD.FTZ R42, R42, UR8 ;  /* 0x000000082a2a7e21 */ /* 0x008fe20008010000 */
[----:B------:R-:W-:-:S03]  /*11c00*/  @!P2 FMUL.FTZ R15, R15, R74 ;  /* 0x0000004a0f0fa220 */ /* 0x000fc60000410000 */
[C---:B------:R-:W-:Y:S02]  /*11c10*/  FSETP.GTU.FTZ.AND P0, PT, R39.reuse, 20, PT ;  /* 0x41a000002700780b */ /* 0x040fe40003f1c000 */
[C---:B------:R-:W-:Y:S01]  /*11c20*/  FSETP.GTU.FTZ.AND P2, PT, R42.reuse, 20, PT ;  /* 0x41a000002a00780b */ /* 0x040fe20003f5c000 */
[----:B------:R-:W0:Y:S10]  /*11c30*/  LDS R109, [UR6+0x2100] ;  /* 0x00210006ff6d7984 */ /* 0x000e340008000800 */
[----:B------:R-:W-:Y:S01]  /*11c40*/  @!P0 FMUL.FTZ R39, R39, -1.4426950216293334961 ;  /* 0xbfb8aa3b27278820 */ /* 0x000fe20000410000 */
[----:B------:R-:W-:Y:S01]  /*11c50*/  @!P4 FMUL.FTZ R17, R17, R46 ;  /* 0x0000002e1111c220 */ /* 0x000fe20000410000 */
[----:B------:R-:W-:Y:S01]  /*11c60*/  @!P2 FMUL.FTZ R30, R42, -1.4426950216293334961 ;  /* 0xbfb8aa3b2a1ea820 */ /* 0x000fe20000410000 */
[----:B------:R-:W-:Y:S01]  /*11c70*/  USHF.R.S32.HI UR10, URZ, 0x1f, UR5 ;  /* 0x0000001f3f0a7899 */ /* 0x000fe20008011405 */
[----:B----4-:R-:W-:Y:S01]  /*11c80*/  FADD.FTZ R46, R38, UR8 ;  /* 0x00000008262e7e21 */ /* 0x010fe20008010000 */
[----:B------:R-:W1:Y:S01]  /*11c90*/  @!P3 MUFU.EX2 R41, R41 ;  /* 0x000000290029b308 */ /* 0x000e620000000800 */
[----:B--2---:R-:W-:Y:S01]  /*11ca0*/  IADD3 R26, P4, R40, UR5, RZ ;  /* 0x00000005281a7c10 */ /* 0x004fe2000ff9e0ff */
[----:B------:R-:W-:-:S02]  /*11cb0*/  FADD.FTZ R44, R44, UR8 ;  /* 0x000000082c2c7e21 */ /* 0x000fc40008010000 */
[----:B------:R-:W-:-:S04]  /*11cc0*/  FSETP.GTU.FTZ.AND P5, PT, R46, 20, PT ;  /* 0x41a000002e00780b */ /* 0x000fc80003fbc000 */
[----:B------:R-:W2:Y:S01]  /*11cd0*/  @!P0 MUFU.EX2 R39, R39 ;  /* 0x0000002700278308 */ /* 0x000ea20000000800 */
[----:B------:R-:W-:Y:S02]  /*11ce0*/  IADD3.X R27, R37, UR10, RZ, P4, !PT ;  /* 0x0000000a251b7c10 */ /* 0x000fe4000a7fe4ff */
[----:B------:R-:W-:-:S05]  /*11cf0*/  FSETP.GTU.FTZ.AND P4, PT, R44, 20, PT ;  /* 0x41a000002c00780b */ /* 0x000fca0003f9c000 */
[----:B------:R3:W4:Y:S08]  /*11d00*/  @!P1 MUFU.EX2 R29, R28 ;  /* 0x0000001c001d9308 */ /* 0x0007300000000800 */
[----:B------:R-:W5:Y:S01]  /*11d10*/  @!P2 MUFU.EX2 R38, R30 ;  /* 0x0000001e0026a308 */ /* 0x000f620000000800 */
[----:B------:R-:W-:Y:S01]  /*11d20*/  @!P5 FMUL.FTZ R42, R46, -1.4426950216293334961 ;  /* 0xbfb8aa3b2e2ad820 */ /* 0x000fe20000410000 */
[----:B-1----:R-:W-:Y:S01]  /*11d30*/  @!P3 FADD.FTZ R41, R41, 1 ;  /* 0x3f8000002929b421 */ /* 0x002fe20000010000 */
[----:B---3--:R-:W-:Y:S01]  /*11d40*/  @!P4 FMUL.FTZ R28, R44, -1.4426950216293334961 ;  /* 0xbfb8aa3b2c1cc820 */ /* 0x008fe20000410000 */
[----:B--2---:R-:W-:Y:S01]  /*11d50*/  @!P0 FADD.FTZ R39, R39, 1 ;  /* 0x3f80000027278421 */ /* 0x004fe20000010000 */
[----:B----4-:R-:W-:Y:S01]  /*11d60*/  @!P1 FADD.FTZ R29, R29, 1 ;  /* 0x3f8000001d1d9421 */ /* 0x010fe20000010000 */
[----:B0-----:R-:W-:-:S02]  /*11d70*/  ISETP.GE.AND P6, PT, R40, R109, PT ;  /* 0x0000006d2800720c */ /* 0x001fc40003fc6270 */
[----:B------:R0:W1:Y:S01]  /*11d80*/  @!P4 MUFU.EX2 R30, R28 ;  /* 0x0000001c001ec308 */ /* 0x0000620000000800 */
[----:B------:R-:W-:Y:S01]  /*11d90*/  UIMAD UR11, UR13, UR28, URZ ;  /* 0x0000001c0d0b72a4 */ /* 0x000fe2000f8e023f */
[----:B-----5:R-:W-:-:S06]  /*11da0*/  @!P2 FADD.FTZ R38, R38, 1 ;  /* 0x3f8000002626a421 */ /* 0x020fcc0000010000 */
[----:B------:R-:W2:Y:S01]  /*11db0*/  @!P5 MUFU.EX2 R42, R42 ;  /* 0x0000002a002ad308 */ /* 0x000ea20000000800 */
[----:B------:R-:W-:Y:S02]  /*11dc0*/  UIMAD UR13, UR13, UR14, URZ ;  /* 0x0000000e0d0d72a4 */ /* 0x000fe4000f8e023f */
[----:B------:R-:W-:-:S05]  /*11dd0*/  UIMAD.WIDE.U32 UR4, UR54, UR28, URZ ;  /* 0x0000001c360472a5 */ /* 0x000fca000f8e003f */
[----:B------:R0:W3:Y:S01]  /*11de0*/  @!P0 MUFU.RCP R44, R39 ;  /* 0x00000027002c8308 */ /* 0x0000e20000001000 */
[----:B------:R-:W-:-:S07]  /*11df0*/  UIMAD UR12, UR54, UR29, UR11 ;  /* 0x0000001d360c72a4 */ /* 0x000fce000f8e020b */
[----:B------:R0:W4:Y:S08]  /*11e00*/  @!P1 MUFU.RCP R111, R29 ;  /* 0x0000001d006f9308 */ /* 0x0001300000001000 */
[----:B------:R0:W0:Y:S08]  /*11e10*/  @!P2 MUFU.RCP R46, R38 ;  /* 0x00000026002ea308 */ /* 0x0000300000001000 */
[----:B------:R-:W0:Y:S01]  /*11e20*/  @!P3 MUFU.RCP R41, R41 ;  /* 0x000000290029b308 */ /* 0x000e220000001000 */
[----:B------:R-:W-:Y:S01]  /*11e30*/  UIMAD UR11, UR54, UR15, UR13 ;  /* 0x0000000f360b72a4 */ /* 0x000fe2000f8e020d */
[----:B------:R-:W-:Y:S01]  /*11e40*/  BSSY B0, `(.L_x_1361) ;  /* 0x0000011000007945 */ /* 0x000fe20003800000 */
[----:B------:R-:W-:-:S02]  /*11e50*/  USHF.R.S32.HI UR10, URZ, 0x1f, UR55 ;  /* 0x0000001f3f0a7899 */ /* 0x000fc40008011437 */
[----:B------:R-:W-:Y:S01]  /*11e60*/  UIADD3 UR15, UR5, UR12, URZ ;  /* 0x0000000c050f7290 */ /* 0x000fe2000fffe03f */
[----:B-1234-:R-:W-:Y:S11]  /*11e70*/  @P6 BRA `(.L_x_1362) ;  /* 0x0000000000346947 */ /* 0x01eff60003800000 */
        /* <DEDUP_REMOVED lines=13> */
.L_x_1362:
[----:B------:R-:W-:Y:S05]  /*11f50*/  BSYNC B0 ;  /* 0x0000000000007941 */ /* 0x000fea0003800000 */
.L_x_1361:
[----:B-1----:R-:W2:Y:S01]  /*11f60*/  LDL.LU R43, [R1+0x58] ;  /* 0x00005800012b7983 */ /* 0x002ea20000300800 */
[----:B------:R-:W-:Y:S01]  /*11f70*/  ULDC UR28, c[0x0][0x224] ;  /* 0x00008900001c7ab9 */ /* 0x000fe20000000800 */
[----:B------:R-:W-:Y:S01]  /*11f80*/  ULDC.64 UR12, c[0x0][0x390] ;  /* 0x0000e400000c7ab9 */ /* 0x000fe20000000a00 */
[----:B------:R-:W-:Y:S01]  /*11f90*/  UMOV UR5, UR15 ;  /* 0x0000000f00057c82 */ /* 0x000fe20008000000 */
[----:B------:R-:W-:Y:S01]  /*11fa0*/  UIADD3 UR28, UR7, -UR28, URZ ;  /* 0x8000001c071c7290 */ /* 0x000fe2000fffe03f */
[----:B------:R-:W-:Y:S01]  /*11fb0*/  @!P4 FADD.FTZ R30, R30, 1 ;  /* 0x3f8000001e1ec421 */ /* 0x000fe20000010000 */
[----:B------:R-:W-:Y:S01]  /*11fc0*/  UIMAD.WIDE.U32 UR4, UR55, UR12, UR4 ;  /* 0x0000000c370472a5 */ /* 0x000fe2000f8e0004 */
[----:B------:R-:W-:Y:S01]  /*11fd0*/  @!P5 FADD.FTZ R42, R42, 1 ;  /* 0x3f8000002a2ad421 */ /* 0x000fe20000010000 */
[----:B------:R-:W-:Y:S01]  /*11fe0*/  UIMAD UR12, UR10, UR12, URZ ;  /* 0x0000000c0a0c72a4 */ /* 0x000fe2000f8e023f */
[----:B0-----:R0:W1:Y:S01]  /*11ff0*/  @!P4 MUFU.RCP R39, R30 ;  /* 0x0000001e0027c308 */ /* 0x0010620000001000 */
[----:B------:R-:W-:Y:S01]  /*12000*/  UIMAD UR28, UR28, -0x800, URZ ;  /* 0xfffff8001c1c78a4 */ /* 0x000fe2000f8e023f */
[----:B------:R-:W-:Y:S01]  /*12010*/  @!P0 FMUL.FTZ R21, R21, R44 ;  /* 0x0000002c15158220 */ /* 0x000fe20000410000 */
[----:B------:R-:W-:Y:S01]  /*12020*/  UIMAD UR12, UR55, UR13, UR12 ;  /* 0x0000000d370c72a4 */ /* 0x000fe2000f8e020c */
[----:B------:R-:W-:Y:S01]  /*12030*/  @!P1 FMUL.FTZ R22, R22, R111 ;  /* 0x0000006f16169220 */ /* 0x000fe20000410000 */
[----:B------:R-:W-:Y:S01]  /*12040*/  UIADD3 UR13, UP0, UR28, UR4, URZ ;  /* 0x000000041c0d7290 */ /* 0x000fe2000ff1e03f */
[----:B------:R-:W-:Y:S01]  /*12050*/  @!P2 FMUL.FTZ R23, R23, R46 ;  /* 0x0000002e1717a220 */ /* 0x000fe20000410000 */
[----:B------:R-:W-:Y:S01]  /*12060*/  USHF.R.S32.HI UR29, URZ, 0x1f, UR28 ;  /* 0x0000001f3f1d7899 */ /* 0x000fe2000801141c */
[----:B------:R-:W3:Y:S01]  /*12070*/  @!P5 MUFU.RCP R42, R42 ;  /* 0x0000002a002ad308 */ /* 0x000ee20000001000 */
[----:B------:R-:W-:Y:S01]  /*12080*/  ULDC.64 UR30, c[0x0][0x3e0] ;  /* 0x0000f800001e7ab9 */ /* 0x000fe20000000a00 */
[----:B------:R-:W-:Y:S01]  /*12090*/  ISETP.GE.AND P2, PT, R36, R109, PT ;  /* 0x0000006d2400720c */ /* 0x000fe20003f46270 */
[----:B------:R-:W-:Y:S01]  /*120a0*/  UIADD3.X UR4, UR29, UR12, UR5, UP0, !UPT ;  /* 0x0000000c1d047290 */ /* 0x000fe200087fe405 */
[----:B------:R-:W-:Y:S01]  /*120b0*/  LEA R28, P0, R40, UR30, 0x2 ;  /* 0x0000001e281c7c11 */ /* 0x000fe2000f8010ff */
[----:B------:R-:W-:Y:S01]  /*120c0*/  @!P3 FMUL.FTZ R24, R24, R41 ;  /* 0x000000291818b220 */ /* 0x000fe20000410000 */
[----:B0-----:R-:W-:Y:S01]  /*120d0*/  MOV R30, UR13 ;  /* 0x0000000d001e7c02 */ /* 0x001fe20008000f00 */
[----:B------:R-:W-:Y:S01]  /*120e0*/  BSSY B0, `(.L_x_1363) ;  /* 0x0000071000007945 */ /* 0x000fe20003800000 */
[----:B------:R-:W-:Y:S01]  /*120f0*/  LEA.HI.X R29, R40, UR31, R37, 0x2, P0 ;  /* 0x0000001f281d7c11 */ /* 0x000fe200080f1425 */
[----:B-1----:R-:W-:Y:S01]  /*12100*/  @!P4 FMUL.FTZ R10, R10, R39 ;  /* 0x000000270a0ac220 */ /* 0x002fe20000410000 */
[----:B------:R-:W-:-:S02]  /*12110*/  LEA R28, P1, R30, R28, 0x2 ;  /* 0x0000001c1e1c7211 */ /* 0x000fc400078210ff */
[----:B------:R-:W-:Y:S01]  /*12120*/  MOV R38, UR4 ;  /* 0x0000000400267c02 */ /* 0x000fe20008000f00 */
[----:B------:R-:W-:Y:S01]  /*12130*/  UIMAD.WIDE.U32 UR4, UR54, UR14, URZ ;  /* 0x0000000e360472a5 */ /* 0x000fe2000f8e003f */
[----:B------:R-:W-:Y:S02]  /*12140*/  ISETP.GE.AND P0, PT, R35, R109, PT ;  /* 0x0000006d2300720c */ /* 0x000fe40003f06270 */
[----:B------:R-:W-:Y:S01]  /*12150*/  LEA.HI.X R29, R30, R29, R38, 0x2, P1 ;  /* 0x0000001d1e1d7211 */ /* 0x000fe200008f1426 */
[----:B---3--:R-:W-:Y:S01]  /*12160*/  @!P5 FMUL.FTZ R25, R25, R42 ;  /* 0x0000002a1919d220 */ /* 0x008fe20000410000 */
[-C--:B------:R-:W-:Y:S01]  /*12170*/  ISETP.GE.AND P1, PT, R34, R109.reuse, PT ;  /* 0x0000006d2200720c */ /* 0x080fe20003f26270 */
[----:B------:R-:W-:Y:S01]  /*12180*/  UIADD3 UR15, UR5, UR11, URZ ;  /* 0x0000000b050f7290 */ /* 0x000fe2000fffe03f */
        /* <DEDUP_REMOVED lines=31> */
[----:B------:R-:W-:Y:S04]  /*12380*/  STS [R51+0x8], R12 ;  /* 0x0000080c33007388 */ /* 0x000fe80000000800 */
[----:B------:R-:W-:Y:S04]  /*12390*/  STS [R53+0xc], R13 ;  /* 0x00000c0d35007388 */ /* 0x000fe80000000800 */
[----:B------:R-:W-:Y:S04]  /*123a0*/  STS [R49+0x10], R14 ;  /* 0x0000100e31007388 */ /* 0x000fe80000000800 */
        /* <DEDUP_REMOVED lines=26> */
[----:B--2---:R-:W-:Y:S01]  /*12550*/  FADD.FTZ R30, R10, R43 ;  /* 0x0000002b0a1e7221 */ /* 0x004fe20000010000 */
[----:B0-----:R-:W-:-:S02]  /*12560*/  MOV R10, UR56 ;  /* 0x00000038000a7c02 */ /* 0x001fc40008000f00 */
[----:B------:R-:W-:Y:S01]  /*12570*/  LDS R43, [R113+0x180] ;  /* 0x00018000712b7984 */ /* 0x000fe20000000800 */
[----:B------:R-:W-:-:S04]  /*12580*/  FADD.FTZ R39, R30, R11 ;  /* 0x0000000b1e277221 */ /* 0x000fc80000010000 */
[----:B------:R-:W-:-:S04]  /*12590*/  FADD.FTZ R30, R39, R12 ;  /* 0x0000000c271e7221 */ /* 0x000fc80000010000 */
[----:B------:R-:W-:-:S04]  /*125a0*/  FADD.FTZ R39, R30, R13 ;  /* 0x0000000d1e277221 */ /* 0x000fc80000010000 */
[----:B------:R-:W-:Y:S02]  /*125b0*/  FADD.FTZ R30, R39, R14 ;  /* 0x0000000e271e7221 */ /* 0x000fe40000010000 */
[----:B------:R-:W-:Y:S02]  /*125c0*/  LDS R39, [R115+0x80] ;  /* 0x0000800073277984 */ /* 0x000fe40000000800 */
[----:B-1----:R-:W-:Y:S02]  /*125d0*/  FADD.FTZ R15, R30, R15 ;  /* 0x0000000f1e0f7221 */ /* 0x002fe40000010000 */
[----:B------:R0:W-:Y:S02]  /*125e0*/  @!P6 STS [UR6+0x2100], R10 ;  /* 0x0021000aff00e988 */ /* 0x0001e40008000806 */
[----:B---3--:R-:W-:Y:S01]  /*125f0*/  FADD.FTZ R16, R15, R16 ;  /* 0x000000100f107221 */ /* 0x008fe20000010000 */
[----:B------:R-:W-:Y:S03]  /*12600*/  BAR.SYNC.DEFER_BLOCKING 0x0 ;  /* 0x0000000000007b1d */ /* 0x000fe60000010000 */
[----:B----4-:R-:W-:-:S04]  /*12610*/  FADD.FTZ R17, R16, R17 ;  /* 0x0000001110117221 */ /* 0x010fc80000010000 */
[----:B-----5:R-:W-:-:S04]  /*12620*/  FADD.FTZ R18, R17, R18 ;  /* 0x0000001211127221 */ /* 0x020fc80000010000 */
[----:B------:R-:W-:-:S04]  /*12630*/  FADD.FTZ R19, R18, R19 ;  /* 0x0000001312137221 */ /* 0x000fc80000010000 */
[----:B------:R-:W-:-:S04]  /*12640*/  FADD.FTZ R20, R19, R20 ;  /* 0x0000001413147221 */ /* 0x000fc80000010000 */
[----:B------:R-:W-:-:S04]  /*12650*/  FADD.FTZ R21, R20, R21 ;  /* 0x0000001514157221 */ /* 0x000fc80000010000 */
[----:B------:R-:W-:Y:S01]  /*12660*/  FADD.FTZ R22, R21, R22 ;  /* 0x0000001615167221 */ /* 0x000fe20000010000 */
[----:B------:R-:W1:Y:S03]  /*12670*/  LDS R69, [UR6+0x2100] ;  /* 0x00210006ff457984 */ /* 0x000e660008000800 */
[----:B------:R-:W-:-:S04]  /*12680*/  FADD.FTZ R23, R22, R23 ;  /* 0x0000001716177221 */ /* 0x000fc80000010000 */
[----:B------:R-:W-:-:S04]  /*12690*/  FADD.FTZ R24, R23, R24 ;  /* 0x0000001817187221 */ /* 0x000fc80000010000 */
[----:B0-----:R-:W-:-:S05]  /*126a0*/  FADD.FTZ R10, R24, R25 ;  /* 0x00000019180a7221 */ /* 0x001fca0000010000 */
[----:B------:R0:W-:Y:S01]  /*126b0*/  STL [R1+0x58], R10 ;  /* 0x0000580a01007387 */ /* 0x0001e20000100800 */
[C---:B-1----:R-:W-:Y:S02]  /*126c0*/  ISETP.GE.AND P0, PT, R40.reuse, R69, PT ;  /* 0x000000452800720c */ /* 0x042fe40003f06270 */
[----:B------:R-:W-:-:S04]  /*126d0*/  IADD3 R40, P1, R40, -0x7e0, RZ ;  /* 0xfffff82028287810 */ /* 0x000fc80007f3e0ff */
[----:B------:R-:W-:-:S07]  /*126e0*/  IADD3.X R37, R37, -0x1, RZ, P1, !PT ;  /* 0xffffffff25257810 */ /* 0x000fce0000ffe4ff */
[----:B0-----:R-:W-:Y:S05]  /*126f0*/  @P0 BRA `(.L_x_1364) ;  /* 0x00000000003c0947 */ /* 0x001fea0003800000 */
[----:B------:R-:W-:Y:S01]  /*12700*/  MOV R13, UR14 ;  /* 0x0000000e000d7c02 */ /* 0x000fe20008000f00 */
[----:B------:R-:W-:Y:S01]  /*12710*/  ULDC.64 UR30, c[0x0][0x3b0] ;  /* 0x0000ec00001e7ab9 */ /* 0x000fe20000000a00 */
[----:B------:R-:W-:Y:S01]  /*12720*/  MOV R10, R26 ;  /* 0x0000001a000a7202 */ /* 0x000fe20000000f00 */
[----:B------:R-:W-:Y:S01]  /*12730*/  UIMAD UR12, UR10, UR30, URZ ;  /* 0x0000001e0a0c72a4 */ /* 0x000fe2000f8e023f */
[----:B------:R-:W-:-:S03]  /*12740*/  MOV R11, R27 ;  /* 0x0000001b000b7202 */ /* 0x000fc60000000f00 */
[----:B------:R-:W-:Y:S01]  /*12750*/  UIMAD UR12, UR55, UR31, UR12 ;  /* 0x0000001f370c72a4 */ /* 0x000fe2000f8e020c */
[----:B------:R-:W-:Y:S01]  /*12760*/  IMAD.WIDE.U32 R10, R13, UR54, R10 ;  /* 0x000000360d0a7c25 */ /* 0x000fe2000f8e000a */
[----:B------:R-:W-:Y:S01]  /*12770*/  MOV R13, UR30 ;  /* 0x0000001e000d7c02 */ /* 0x000fe20008000f00 */
[----:B------:R-:W-:-:S03]  /*12780*/  ULDC.64 UR30, c[0x0][0x3f0] ;  /* 0x0000fc00001e7ab9 */ /* 0x000fc60000000a00 */
[----:B------:R-:W-:-:S03]  /*12790*/  IADD3 R11, R11, UR11, RZ ;  /* 0x0000000b0b0b7c10 */ /* 0x000fc6000fffe0ff */
[----:B------:R-:W-:-:S05]  /*127a0*/  IMAD.WIDE.U32 R10, R13, UR55, R10 ;  /* 0x000000370d0a7c25 */ /* 0x000fca000f8e000a */
[----:B------:R-:W-:Y:S02]  /*127b0*/  IADD3 R11, R11, UR12, RZ ;  /* 0x0000000c0b0b7c10 */ /* 0x000fe4000fffe0ff */
[----:B------:R-:W-:-:S04]  /*127c0*/  LEA R12, P0, R10, UR30, 0x2 ;  /* 0x0000001e0a0c7c11 */ /* 0x000fc8000f8010ff */
[----:B------:R-:W-:-:S05]  /*127d0*/  LEA.HI.X R13, R10, UR31, R11, 0x2, P0 ;  /* 0x0000001f0a0d7c11 */ /* 0x000fca00080f140b */
[----:B------:R0:W-:Y:S04]  /*127e0*/  STG.E desc[UR20][R12.64], R29 ;  /* 0x0000001d0c007986 */ /* 0x0001e8000c101914 */
.L_x_1364:
[----:B------:R-:W-:Y:S05]  /*127f0*/  BSYNC B0 ;  /* 0x0000000000007941 */ /* 0x000fea0003800000 */
.L_x_1363:
        /* <DEDUP_REMOVED lines=11> */
[-C--:B------:R-:W-:Y:S01]  /*128b0*/  ISETP.GE.AND P1, PT, R31, R69.reuse, PT ;  /* 0x000000451f00720c */ /* 0x080fe20003f26270 */
        /* <DEDUP_REMOVED lines=44> */
.L_x_1227:
        /* <DEDUP_REMOVED lines=41> */
.L_x_1367:
[----:B------:R-:W-:Y:S05]  /*12e10*/  BSYNC B0 ;  /* 0x0000000000007941 */ /* 0x000fea0003800000 */
.L_x_1366:
        /* <DEDUP_REMOVED lines=44> */
.L_x_1369:
[----:B------:R-:W2:Y:S02]  /*130e0*/  S2R R11, SR_TID.X ;  /* 0x00000000000b7919 */ /* 0x000ea40000002100 */
.L_x_1370:
[----:B------:R-:W-:Y:S05]  /*130f0*/  BSYNC B0 ;  /* 0x0000000000007941 */ /* 0x000fea0003800000 */
.L_x_1368:
        /* <DEDUP_REMOVED lines=23> */
.L_x_1372:
        /* <DEDUP_REMOVED lines=32> */
.L_x_1371:
[----:B------:R-:W-:Y:S05]  /*13470*/  EXIT ;  /* 0x000000000000794d */ /* 0x000fea0003800000 */
.L_x_1269:
[----:B------:R-:W-:Y:S01]  /*13480*/  HFMA2.MMA R207, -RZ, RZ, 0, 5.9604644775390625e-08 ;  /* 0x00000001ffcf7435 */ /* 0x000fe200000001ff */
[----:B------:R-:W-:Y:S02]  /*13490*/  MOV R210, R205 ;  /* 0x000000cd00d27202 */ /* 0x000fe40000000f00 */
[----:B------:R-:W-:Y:S02]  /*134a0*/  MOV R208, RZ ;  /* 0x000000ff00d07202 */ /* 0x000fe40000000f00 */
[----:B------:R-:W-:-:S07]  /*134b0*/  MOV R79, 0xffffffff ;  /* 0xffffffff004f7802 */ /* 0x000fce0000000f00 */
[----:B------:R-:W-:Y:S05]  /*134c0*/  WARPSYNC.COLLECTIVE R79, `(.L_x_1373) ;  /* 0x000000004f087348 */ /* 0x000fea0003c00000 */
[----:B------:R0:W1:Y:S02]  /*134d0*/  SHFL.UP P1, R77, R210, R207, R208 ;  /* 0x040000cfd24d7389 */ /* 0x00006400000200d0 */
[----:B01----:R-:W-:Y:S01]  /*134e0*/  ENDCOLLECTIVE ;  /* 0x000000000000791b */ /* 0x003fe20003800000 */
.L_x_1373:
[----:B------:R-:W-:Y:S02]  /*134f0*/  MOV R210, R76 ;  /* 0x0000004c00d27202 */ /* 0x000fe40000000f00 */
[----:B------:R-:W-:-:S07]  /*13500*/  MOV R78, R77 ;  /* 0x0000004d004e7202 */ /* 0x000fce0000000f00 */
[----:B------:R-:W-:Y:S05]  /*13510*/  WARPSYNC.COLLECTIVE R79, `(.L_x_1374) ;  /* 0x000000004f087348 */ /* 0x000fea0003c00000 */
[----:B------:R0:W1:Y:S02]  /*13520*/  SHFL.UP P1, R77, R210, R207, R208 ;  /* 0x040000cfd24d7389 */ /* 0x00006400000200d0 */
[----:B01----:R-:W-:Y:S01]  /*13530*/  ENDCOLLECTIVE ;  /* 0x000000000000791b */ /* 0x003fe20003800000 */
.L_x_1374:
[----:B------:R-:W-:Y:S02]  /*13540*/  MOV R210, R206 ;  /* 0x000000ce00d27202 */ /* 0x000fe40000000f00 */
[----:B------:R-:W-:-:S07]  /*13550*/  MOV R209, R77 ;  /* 0x0000004d00d17202 */ /* 0x000fce0000000f00 */
[----:B------:R-:W-:Y:S05]  /*13560*/  WARPSYNC.COLLECTIVE R79, `(.L_x_1375) ;  /* 0x000000004f087348 */ /* 0x000fea0003c00000 */
[----:B------:R0:W1:Y:S02]  /*13570*/  SHFL.UP P1, R77, R210, R207, R208 ;  /* 0x040000cfd24d7389 */ /* 0x00006400000200d0 */
[----:B01----:R-:W-:Y:S01]  /*13580*/  ENDCOLLECTIVE ;  /* 0x000000000000791b */ /* 0x003fe20003800000 */
.L_x_1375:
[----:B------:R-:W-:Y:S02]  /*13590*/  MOV R210, R204 ;  /* 0x000000cc00d27202 */ /* 0x000fe40000000f00 */
[----:B------:R-:W-:-:S07]  /*135a0*/  MOV R211, R77 ;  /* 0x0000004d00d37202 */ /* 0x000fce0000000f00 */
[----:B------:R-:W-:Y:S05]  /*135b0*/  WARPSYNC.COLLECTIVE R79, `(.L_x_1376) ;  /* 0x000000004f087348 */ /* 0x000fea0003c00000 */
[----:B------:R0:W1:Y:S02]  /*135c0*/  SHFL.UP P1, R77, R210, R207, R208 ;  /* 0x040000cfd24d7389 */ /* 0x00006400000200d0 */
[----:B01----:R-:W-:Y:S01]  /*135d0*/  ENDCOLLECTIVE ;  /* 0x000000000000791b */ /* 0x003fe20003800000 */
.L_x_1376:
        /* <DEDUP_REMOVED lines=17> */
.L_x_1377:
[----:B------:R-:W-:Y:S02]  /*136f0*/  MOV R210, R76 ;  /* 0x0000004c00d27202 */ /* 0x000fe40000000f00 */
[----:B------:R-:W-:-:S07]  /*13700*/  MOV R78, R77 ;  /* 0x0000004d004e7202 */ /* 0x000fce0000000f00 */
[----:B------:R-:W-:Y:S05]  /*13710*/  WARPSYNC.COLLECTIVE R79, `(.L_x_1378) ;  /* 0x000000004f087348 */ /* 0x000fea0003c00000 */
[----:B------:R0:W1:Y:S02]  /*13720*/  SHFL.UP P1, R77, R210, R207, R208 ;  /* 0x040000cfd24d7389 */ /* 0x00006400000200d0 */
[----:B01----:R-:W-:Y:S01]  /*13730*/  ENDCOLLECTIVE ;  /* 0x000000000000791b */ /* 0x003fe20003800000 */
.L_x_1378:
[----:B------:R-:W-:Y:S02]  /*13740*/  MOV R210, R206 ;  /* 0x000000ce00d27202 */ /* 0x000fe40000000f00 */
[----:B------:R-:W-:-:S07]  /*13750*/  MOV R209, R77 ;  /* 0x0000004d00d17202 */ /* 0x000fce0000000f00 */
[----:B------:R-:W-:Y:S05]  /*13760*/  WARPSYNC.COLLECTIVE R79, `(.L_x_1379) ;  /* 0x000000004f087348 */ /* 0x000fea0003c00000 */
[----:B------:R0:W1:Y:S02]  /*13770*/  SHFL.UP P1, R77, R210, R207, R208 ;  /* 0x040000cfd24d7389 */ /* 0x00006400000200d0 */
[----:B01----:R-:W-:Y:S01]  /*13780*/  ENDCOLLECTIVE ;  /* 0x000000000000791b */ /* 0x003fe20003800000 */
.L_x_1379:
[----:B------:R-:W-:Y:S02]  /*13790*/  MOV R210, R204 ;  /* 0x000000cc00d27202 */ /* 0x000fe40000000f00 */
[----:B------:R-:W-:-:S07]  /*137a0*/  MOV R211, R77 ;  /* 0x0000004d00d37202 */ /* 0x000fce0000000f00 */
[----:B------:R-:W-:Y:S05]  /*137b0*/  WARPSYNC.COLLECTIVE R79, `(.L_x_1380) ;  /* 0x000000004f087348 */ /* 0x000fea0003c00000 */
[----:B------:R0:W1:Y:S02]  /*137c0*/  SHFL.UP P1, R77, R210, R207, R208 ;  /* 0x040000cfd24d7389 */ /* 0x00006400000200d0 */
[----:B01----:R-:W-:Y:S01]  /*137d0*/  ENDCOLLECTIVE ;  /* 0x000000000000791b */ /* 0x003fe20003800000 */
.L_x_1380:
[----:B------:R-:W-:Y:S01]  /*137e0*/  HFMA2.MMA R207, -RZ, RZ, 0, 2.384185791015625e-07 ;  /* 0x00000004ffcf7435 */ /* 0x000fe200000001ff */
        /* <DEDUP_REMOVED lines=16> */
.L_x_1381:
[----:B------:R-:W-:Y:S02]  /*138f0*/  MOV R210, R76 ;  /* 0x0000004c00d27202 */ /* 0x000fe40000000f00 */
[----:B------:R-:W-:-:S07]  /*13900*/  MOV R78, R77 ;  /* 0x0000004d004e7202 */ /* 0x000fce0000000f00 */
[----:B------:R-:W-:Y:S05]  /*13910*/  WARPSYNC.COLLECTIVE R79, `(.L_x_1382) ;  /* 0x000000004f087348 */ /* 0x000fea0003c00000 */
[----:B------:R0:W1:Y:S02]  /*13920*/  SHFL.UP P1, R77, R210, R207, R208 ;  /* 0x040000cfd24d7389 */ /* 0x00006400000200d0 */
[----:B01----:R-:W-:Y:S01]  /*13930*/  ENDCOLLECTIVE ;  /* 0x000000000000791b */ /* 0x003fe20003800000 */
.L_x_1382:
[----:B------:R-:W-:Y:S02]  /*13940*/  MOV R210, R206 ;  /* 0x000000ce00d27202 */ /* 0x000fe40000000f00 */
[----:B------:R-:W-:-:S07]  /*13950*/  MOV R209, R77 ;  /* 0x0000004d00d17202 */ /* 0x000fce0000000f00 */
[----:B------:R-:W-:Y:S05]  /*13960*/  WARPSYNC.COLLECTIVE R79, `(.L_x_1383) ;  /* 0x000000004f087348 */ /* 0x000fea0003c00000 */
[----:B------:R0:W1:Y:S02]  /*13970*/  SHFL.UP P1, R77, R210, R207, R208 ;  /* 0x040000cfd24d7389 */ /* 0x00006400000200d0 */
[----:B01----:R-:W-:Y:S01]  /*13980*/  ENDCOLLECTIVE ;  /* 0x000000000000791b */ /* 0x003fe20003800000 */
.L_x_1383:
[----:B------:R-:W-:Y:S02]  /*13990*/  MOV R210, R204 ;  /* 0x000000cc00d27202 */ /* 0x000fe40000000f00 */
[----:B------:R-:W-:-:S07]  /*139a0*/  MOV R211, R77 ;  /* 0x0000004d00d37202 */ /* 0x000fce0000000f00 */
[----:B------:R-:W-:Y:S05]  /*139b0*/  WARPSYNC.COLLECTIVE R79, `(.L_x_1384) ;  /* 0x000000004f087348 */ /* 0x000fea0003c00000 */
[----:B------:R0:W1:Y:S02]  /*139c0*/  SHFL.UP P1, R77, R210, R207, R208 ;  /* 0x040000cfd24d7389 */ /* 0x00006400000200d0 */
[----:B01----:R-:W-:Y:S01]  /*139d0*/  ENDCOLLECTIVE ;  /* 0x000000000000791b */ /* 0x003fe20003800000 */
.L_x_1384:
        /* <DEDUP_REMOVED lines=17> */
.L_x_1385:
[----:B------:R-:W-:Y:S02]  /*13af0*/  MOV R210, R76 ;  /* 0x0000004c00d27202 */ /* 0x000fe40000000f00 */
[----:B------:R-:W-:-:S07]  /*13b00*/  MOV R78, R77 ;  /* 0x0000004d004e7202 */ /* 0x000fce0000000f00 */
[----:B------:R-:W-:Y:S05]  /*13b10*/  WARPSYNC.COLLECTIVE R79, `(.L_x_1386) ;  /* 0x000000004f087348 */ /* 0x000fea0003c00000 */
[----:B------:R0:W1:Y:S02]  /*13b20*/  SHFL.UP P1, R77, R210, R207, R208 ;  /* 0x040000cfd24d7389 */ /* 0x00006400000200d0 */
[----:B01----:R-:W-:Y:S01]  /*13b30*/  ENDCOLLECTIVE ;  /* 0x000000000000791b */ /* 0x003fe20003800000 */
.L_x_1386:
[----:B------:R-:W-:Y:S02]  /*13b40*/  MOV R210, R206 ;  /* 0x000000ce00d27202 */ /* 0x000fe40000000f00 */
[----:B------:R-:W-:-:S07]  /*13b50*/  MOV R209, R77 ;  /* 0x0000004d00d17202 */ /* 0x000fce0000000f00 */
[----:B------:R-:W-:Y:S05]  /*13b60*/  WARPSYNC.COLLECTIVE R79, `(.L_x_1387) ;  /* 0x000000004f087348 */ /* 0x000fea0003c00000 */
[----:B------:R0:W1:Y:S02]  /*13b70*/  SHFL.UP P1, R77, R210, R207, R208 ;  /* 0x040000cfd24d7389 */ /* 0x00006400000200d0 */
[----:B01----:R-:W-:Y:S01]  /*13b80*/  ENDCOLLECTIVE ;  /* 0x000000000000791b */ /* 0x003fe20003800000 */
.L_x_1387:
[----:B------:R-:W-:Y:S02]  /*13b90*/  MOV R210, R204 ;  /* 0x000000cc00d27202 */ /* 0x000fe40000000f00 */
[----:B------:R-:W-:-:S07]  /*13ba0*/  MOV R211, R77 ;  /* 0x0000004d00d37202 */ /* 0x000fce0000000f00 */
[----:B------:R-:W-:Y:S05]  /*13bb0*/  WARPSYNC.COLLECTIVE R79, `(.L_x_1388) ;  /* 0x000000004f087348 */ /* 0x000fea0003c00000 */
[----:B------:R0:W1:Y:S02]  /*13bc0*/  SHFL.UP P1, R77, R210, R207, R208 ;  /* 0x040000cfd24d7389 */ /* 0x00006400000200d0 */
[----:B01----:R-:W-:Y:S01]  /*13bd0*/  ENDCOLLECTIVE ;  /* 0x000000000000791b */ /* 0x003fe20003800000 */
.L_x_1388:
        /* <DEDUP_REMOVED lines=17> */
.L_x_1389:
[----:B------:R-:W-:Y:S02]  /*13cf0*/  MOV R210, R76 ;  /* 0x0000004c00d27202 */ /* 0x000fe40000000f00 */
[----:B------:R-:W-:-:S07]  /*13d00*/  MOV R78, R77 ;  /* 0x0000004d004e7202 */ /* 0x000fce0000000f00 */
[----:B------:R-:W-:Y:S05]  /*13d10*/  WARPSYNC.COLLECTIVE R79, `(.L_x_1390) ;  /* 0x000000004f087348 */ /* 0x000fea0003c00000 */
[----:B------:R0:W1:Y:S02]  /*13d20*/  SHFL.UP P1, R77, R210, R207, R208 ;  /* 0x040000cfd24d7389 */ /* 0x00006400000200d0 */
[----:B01----:R-:W-:Y:S01]  /*13d30*/  ENDCOLLECTIVE ;  /* 0x000000000000791b */ /* 0x003fe20003800000 */
.L_x_1390:
[----:B------:R-:W-:Y:S02]  /*13d40*/  MOV R210, R206 ;  /* 0x000000ce00d27202 */ /* 0x000fe40000000f00 */
[----:B------:R-:W-:-:S07]  /*13d50*/  MOV R209, R77 ;  /* 0x0000004d00d17202 */ /* 0x000fce0000000f00 */
[----:B------:R-:W-:Y:S05]  /*13d60*/  WARPSYNC.COLLECTIVE R79, `(.L_x_1391) ;  /* 0x000000004f087348 */ /* 0x000fea0003c00000 */
[----:B------:R0:W1:Y:S02]  /*13d70*/  SHFL.UP P1, R77, R210, R207, R208 ;  /* 0x040000cfd24d7389 */ /* 0x00006400000200d0 */
[----:B01----:R-:W-:Y:S01]  /*13d80*/  ENDCOLLECTIVE ;  /* 0x000000000000791b */ /* 0x003fe20003800000 */
.L_x_1391:
[----:B------:R-:W-:Y:S02]  /*13d90*/  MOV R210, R204 ;  /* 0x000000cc00d27202 */ /* 0x000fe40000000f00 */
[----:B------:R-:W-:-:S07]  /*13da0*/  MOV R211, R77 ;  /* 0x0000004d00d37202 */ /* 0x000fce0000000f00 */
[----:B------:R-:W-:Y:S05]  /*13db0*/  WARPSYNC.COLLECTIVE R79, `(.L_x_1392) ;  /* 0x000000004f087348 */ /* 0x000fea0003c00000 */
[----:B------:R0:W1:Y:S02]  /*13dc0*/  SHFL.UP P1, R77, R210, R207, R208 ;  /* 0x040000cfd24d7389 */ /* 0x00006400000200d0 */
[----:B01----:R-:W-:Y:S01]  /*13dd0*/  ENDCOLLECTIVE ;  /* 0x000000000000791b */ /* 0x003fe20003800000 */
.L_x_1392:
[----:B------:R-:W-:Y:S05]  /*13de0*/  BRA `(.L_x_1393) ;  /* 0xffffff6400c07947 */ /* 0x000fea000383ffff */
.L_x_1270:
        /* <DEDUP_REMOVED lines=8> */
.L_x_1395:
[----:B------:R-:W-:Y:S05]  /*13e70*/  BSYNC B0 ;  /* 0x0000000000007941 */ /* 0x000fea0003800000 */
.L_x_1394:
[----:B------:R-:W-:Y:S05]  /*13e80*/  BRA `(.L_x_1396) ;  /* 0xffffff6400d07947 */ /* 0x000fea000383ffff */
.L_x_1271:
        /* <DEDUP_REMOVED lines=8> */
.L_x_1398:
[----:B------:R-:W-:Y:S05]  /*13f10*/  BSYNC B0 ;  /* 0x0000000000007941 */ /* 0x000fea0003800000 */
.L_x_1397:
[----:B------:R-:W-:Y:S05]  /*13f20*/  BRA `(.L_x_1399) ;  /* 0xffffff6400b07947 */ /* 0x000fea000383ffff */
.L_x_1272:
        /* <DEDUP_REMOVED lines=8> */
.L_x_1401:
[----:B------:R-:W-:Y:S05]  /*13fb0*/  BSYNC B0 ;  /* 0x0000000000007941 */ /* 0x000fea0003800000 */
.L_x_1400:
[----:B------:R-:W-:Y:S05]  /*13fc0*/  BRA `(.L_x_1402) ;  /* 0xffffff6400907947 */ /* 0x000fea000383ffff */
.L_x_1273:
        /* <DEDUP_REMOVED lines=8> */
.L_x_1404:
[----:B------:R-:W-:Y:S05]  /*14050*/  BSYNC B0 ;  /* 0x0000000000007941 */ /* 0x000fea0003800000 */
.L_x_1403:
[----:B------:R-:W-:Y:S05]  /*14060*/  BRA `(.L_x_1405) ;  /* 0xffffff6400707947 */ /* 0x000fea000383ffff */
.L_x_1274:
        /* <DEDUP_REMOVED lines=8> */
.L_x_1407:
[----:B------:R-:W-:Y:S05]  /*140f0*/  BSYNC B0 ;  /* 0x0000000000007941 */ /* 0x000fea0003800000 */
.L_x_1406:
        /* <DEDUP_REMOVED lines=9> */
.L_x_1408:
[----:B------:R-:W-:Y:S02]  /*14190*/  MOV R76, 0x1f ;  /* 0x0000001f004c7802 */ /* 0x000fe40000000f00 */
[----:B------:R-:W-:Y:S02]  /*141a0*/  MOV R210, R206 ;  /* 0x000000ce00d27202 */ /* 0x000fe40000000f00 */
[----:B------:R-:W-:-:S07]  /*141b0*/  MOV R209, R77 ;  /* 0x0000004d00d17202 */ /* 0x000fce0000000f00 */
[----:B------:R-:W-:Y:S05]  /*141c0*/  WARPSYNC.COLLECTIVE R79, `(.L_x_1409) ;  /* 0x000000004f087348 */ /* 0x000fea0003c00000 */
[----:B------:R0:W1:Y:S02]  /*141d0*/  SHFL.UP P1, R77, R210, R207, R208 ;  /* 0x040000cfd24d7389 */ /* 0x00006400000200d0 */
[----:B01----:R-:W-:Y:S01]  /*141e0*/  ENDCOLLECTIVE ;  /* 0x000000000000791b */ /* 0x003fe20003800000 */
.L_x_1409:
[----:B------:R-:W-:Y:S02]  /*141f0*/  MOV R210, R204 ;  /* 0x000000cc00d27202 */ /* 0x000fe40000000f00 */
[----:B------:R-:W-:-:S07]  /*14200*/  MOV R206, R77 ;  /* 0x0000004d00ce7202 */ /* 0x000fce0000000f00 */
[----:B------:R-:W-:Y:S05]  /*14210*/  WARPSYNC.COLLECTIVE R79, `(.L_x_1410) ;  /* 0x000000004f087348 */ /* 0x000fea0003c00000 */
[----:B------:R0:W1:Y:S02]  /*14220*/  SHFL.UP P1, R77, R210, R207, R208 ;  /* 0x040000cfd24d7389 */ /* 0x00006400000200d0 */
[----:B01----:R-:W-:Y:S01]  /*14230*/  ENDCOLLECTIVE ;  /* 0x000000000000791b */ /* 0x003fe20003800000 */
.L_x_1410:
[----:B------:R-:W-:Y:S01]  /*14240*/  MOV R204, R77 ;  /* 0x0000004d00cc7202 */ /* 0x000fe20000000f00 */
[----:B------:R-:W-:-:S11]  /*14250*/  HFMA2.MMA R77, -RZ, RZ, 0, 0 ;  /* 0x00000000ff4d7435 */ /* 0x000fd600000001ff */
[----:B------:R-:W-:Y:S05]  /*14260*/  WARPSYNC.COLLECTIVE R79, `(.L_x_1411) ;  /* 0x000000004f087348 */ /* 0x000fea0003c00000 */
[----:B------:R0:W1:Y:S02]  /*14270*/  SHFL.IDX P1, R235, R78, R77, R76 ;  /* 0x0000004d4eeb7389 */ /* 0x000064000002004c */
[----:B01----:R-:W-:Y:S01]  /*14280*/  ENDCOLLECTIVE ;  /* 0x000000000000791b */ /* 0x003fe20003800000 */
.L_x_1411:
[----:B------:R-:W-:Y:S02]  /*14290*/  MOV R78, R73 ;  /* 0x00000049004e7202 */ /* 0x000fe40000000f00 */
[----:B------:R-:W-:-:S07]  /*142a0*/  MOV R72, R235 ;  /* 0x000000eb00487202 */ /* 0x000fce0000000f00 */
[----:B------:R-:W-:Y:S05]  /*142b0*/  WARPSYNC.COLLECTIVE R79, `(.L_x_1412) ;  /* 0x000000004f087348 */ /* 0x000fea0003c00000 */
[----:B------:R0:W1:Y:S02]  /*142c0*/  SHFL.IDX P1, R235, R78, R77, R76 ;  /* 0x0000004d4eeb7389 */ /* 0x000064000002004c */
[----:B01----:R-:W-:Y:S01]  /*142d0*/  ENDCOLLECTIVE ;  /* 0x000000000000791b */ /* 0x003fe20003800000 */
.L_x_1412:
[----:B------:R-:W-:Y:S02]  /*142e0*/  MOV R78, R74 ;  /* 0x0000004a004e7202 */ /* 0x000fe40000000f00 */
[----:B------:R-:W-:-:S07]  /*142f0*/  MOV R73, R235 ;  /* 0x000000eb00497202 */ /* 0x000fce0000000f00 */
[----:B------:R-:W-:Y:S05]  /*14300*/  WARPSYNC.COLLECTIVE R79, `(.L_x_1413) ;  /* 0x000000004f087348 */ /* 0x000fea0003c00000 */
[----:B------:R0:W1:Y:S02]  /*14310*/  SHFL.IDX P1, R235, R78, R77, R76 ;  /* 0x0000004d4eeb7389 */ /* 0x000064000002004c */
[----:B01----:R-:W-:Y:S01]  /*14320*/  ENDCOLLECTIVE ;  /* 0x000000000000791b */ /* 0x003fe20003800000 */
.L_x_1413:
[----:B------:R-:W-:Y:S02]  /*14330*/  MOV R78, R75 ;  /* 0x0000004b004e7202 */ /* 0x000fe40000000f00 */
[----:B------:R-:W-:-:S07]  /*14340*/  MOV R74, R235 ;  /* 0x000000eb004a7202 */ /* 0x000fce0000000f00 */
[----:B------:R-:W-:Y:S05]  /*14350*/  WARPSYNC.COLLECTIVE R79, `(.L_x_1414) ;  /* 0x000000004f087348 */ /* 0x000fea0003c00000 */
[----:B------:R0:W1:Y:S02]  /*14360*/  SHFL.IDX P1, R235, R78, R77, R76 ;  /* 0x0000004d4eeb7389 */ /* 0x000064000002004c */
[----:B01----:R-:W-:Y:S01]  /*14370*/  ENDCOLLECTIVE ;  /* 0x000000000000791b */ /* 0x003fe20003800000 */
.L_x_1414:
[----:B------:R-:W-:Y:S01]  /*14380*/  MOV R75, R235 ;  /* 0x000000eb004b7202 */ /* 0x000fe20000000f00 */
[----:B------:R-:W-:Y:S06]  /*14390*/  BRA `(.L_x_1415) ;  /* 0xffffff6000cc7947 */ /* 0x000fec000383ffff */
.L_x_1276:
[----:B------:R-:W-:Y:S01]  /*143a0*/  HFMA2.MMA R245, -RZ, RZ, 0, 5.9604644775390625e-08 ;  /* 0x00000001fff57435 */ /* 0x000fe200000001ff */
[----:B------:R-:W-:Y:S02]  /*143b0*/  MOV R244, R240 ;  /* 0x000000f000f47202 */ /* 0x000fe40000000f00 */
[----:B------:R-:W-:Y:S02]  /*143c0*/  MOV R252, 0x1f ;  /* 0x0000001f00fc7802 */ /* 0x000fe40000000f00 */
[----:B------:R-:W-:-:S07]  /*143d0*/  MOV R79, 0xffffffff ;  /* 0xffffffff004f7802 */ /* 0x000fce0000000f00 */
[----:B------:R-:W-:Y:S05]  /*143e0*/  WARPSYNC.COLLECTIVE R79, `(.L_x_1416) ;  /* 0x000000004f087348 */ /* 0x000fea0003c00000 */
[----:B------:R0:W1:Y:S02]  /*143f0*/  SHFL.DOWN P1, R235, R244, R245, R252 ;  /* 0x080000f5f4eb7389 */ /* 0x00006400000200fc */
[----:B01----:R-:W-:Y:S01]  /*14400*/  ENDCOLLECTIVE ;  /* 0x000000000000791b */ /* 0x003fe20003800000 */
.L_x_1416:
[----:B------:R-:W-:Y:S02]  /*14410*/  MOV R244, R241 ;  /* 0x000000f100f47202 */ /* 0x000fe40000000f00 */
[----:B------:R-:W-:-:S07]  /*14420*/  MOV R76, R235 ;  /* 0x000000eb004c7202 */ /* 0x000fce0000000f00 */
[----:B------:R-:W-:Y:S05]  /*14430*/  WARPSYNC.COLLECTIVE R79, `(.L_x_1417) ;  /* 0x000000004f087348 */ /* 0x000fea0003c00000 */
[----:B------:R0:W1:Y:S02]  /*14440*/  SHFL.DOWN P1, R235, R244, R245, R252 ;  /* 0x080000f5f4eb7389 */ /* 0x00006400000200fc */
[----:B01----:R-:W-:Y:S01]  /*14450*/  ENDCOLLECTIVE ;  /* 0x000000000000791b */ /* 0x003fe20003800000 */
.L_x_1417:
[----:B------:R-:W-:Y:S02]  /*14460*/  MOV R244, R242 ;  /* 0x000000f200f47202 */ /* 0x000fe40000000f00 */
[----:B------:R-:W-:-:S07]  /*14470*/  MOV R77, R235 ;  /* 0x000000eb004d7202 */ /* 0x000fce0000000f00 */
[----:B------:R-:W-:Y:S05]  /*14480*/  WARPSYNC.COLLECTIVE R79, `(.L_x_1418) ;  /* 0x000000004f087348 */ /* 0x000fea0003c00000 */
[----:B------:R0:W1:Y:S02]  /*14490*/  SHFL.DOWN P1, R235, R244, R245, R252 ;  /* 0x080000f5f4eb7389 */ /* 0x00006400000200fc */
[----:B01----:R-:W-:Y:S01]  /*144a0*/  ENDCOLLECTIVE ;  /* 0x000000000000791b */ /* 0x003fe20003800000 */
.L_x_1418:
[----:B------:R-:W-:Y:S02]  /*144b0*/  MOV R244, R243 ;  /* 0x000000f300f47202 */ /* 0x000fe40000000f00 */
[----:B------:R-:W-:-:S07]  /*144c0*/  MOV R78, R235 ;  /* 0x000000eb004e7202 */ /* 0x000fce0000000f00 */
[----:B------:R-:W-:Y:S05]  /*144d0*/  WARPSYNC.COLLECTIVE R79, `(.L_x_1419) ;  /* 0x000000004f087348 */ /* 0x000fea0003c00000 */
[----:B------:R0:W1:Y:S02]  /*144e0*/  SHFL.DOWN P1, R235, R244, R245, R252 ;  /* 0x080000f5f4eb7389 */ /* 0x00006400000200fc */
[----:B01----:R-:W-:Y:S01]  /*144f0*/  ENDCOLLECTIVE ;  /* 0x000000000000791b */ /* 0x003fe20003800000 */
.L_x_1419:
[----:B------:R-:W-:Y:S01]  /*14500*/  MOV R79, R235 ;  /* 0x000000eb004f7202 */ /* 0x000fe20000000f00 */
[----:B------:R-:W-:Y:S06]  /*14510*/  BRA `(.L_x_1420) ;  /* 0xffffff7400cc7947 */ /* 0x000fec000383ffff */
.L_x_1279:
        /* <DEDUP_REMOVED lines=8> */
.L_x_1422:
[----:B------:R-:W-:Y:S05]  /*145a0*/  BSYNC B0 ;  /* 0x0000000000007941 */ /* 0x000fea0003800000 */
.L_x_1421:
        /* <DEDUP_REMOVED lines=8> */
.L_x_1423:
[----:B------:R-:W-:Y:S02]  /*14630*/  MOV R244, R242 ;  /* 0x000000f200f47202 */ /* 0x000fe40000000f00 */
[----:B------:R-:W-:-:S07]  /*14640*/  MOV R77, R235 ;  /* 0x000000eb004d7202 */ /* 0x000fce0000000f00 */
[----:B------:R-:W-:Y:S05]  /*14650*/  WARPSYNC.COLLECTIVE R79, `(.L_x_1424) ;  /* 0x000000004f087348 */ /* 0x000fea0003c00000 */
[----:B------:R0:W1:Y:S02]  /*14660*/  SHFL.DOWN P1, R235, R244, R245, R252 ;  /* 0x080000f5f4eb7389 */ /* 0x00006400000200fc */
[----:B01----:R-:W-:Y:S01]  /*14670*/  ENDCOLLECTIVE ;  /* 0x000000000000791b */ /* 0x003fe20003800000 */
.L_x_1424:
[----:B------:R-:W-:Y:S02]  /*14680*/  MOV R244, R243 ;  /* 0x000000f300f47202 */ /* 0x000fe40000000f00 */
[----:B------:R-:W-:-:S07]  /*14690*/  MOV R78, R235 ;  /* 0x000000eb004e7202 */ /* 0x000fce0000000f00 */
[----:B------:R-:W-:Y:S05]  /*146a0*/  WARPSYNC.COLLECTIVE R79, `(.L_x_1425) ;  /* 0x000000004f087348 */ /* 0x000fea0003c00000 */
[----:B------:R0:W1:Y:S02]  /*146b0*/  SHFL.DOWN P1, R235, R244, R245, R252 ;  /* 0x080000f5f4eb7389 */ /* 0x00006400000200fc */
[----:B01----:R-:W-:Y:S01]  /*146c0*/  ENDCOLLECTIVE ;  /* 0x000000000000791b */ /* 0x003fe20003800000 */
.L_x_1425:
[----:B------:R-:W-:Y:S01]  /*146d0*/  MOV R79, R235 ;  /* 0x000000eb004f7202 */ /* 0x000fe20000000f00 */
[----:B------:R-:W-:Y:S06]  /*146e0*/  BRA `(.L_x_1426) ;  /* 0xffffff7400ac7947 */ /* 0x000fec000383ffff */
.L_x_1282:
        /* <DEDUP_REMOVED lines=8> */
.L_x_1428:
[----:B------:R-:W-:Y:S05]  /*14770*/  BSYNC B0 ;  /* 0x0000000000007941 */ /* 0x000fea0003800000 */
.L_x_1427:
        /* <DEDUP_REMOVED lines=8> */
.L_x_1429:
[----:B------:R-:W-:Y:S02]  /*14800*/  MOV R244, R242 ;  /* 0x000000f200f47202 */ /* 0x000fe40000000f00 */
[----:B------:R-:W-:-:S07]  /*14810*/  MOV R77, R235 ;  /* 0x000000eb004d7202 */ /* 0x000fce0000000f00 */
[----:B------:R-:W-:Y:S05]  /*14820*/  WARPSYNC.COLLECTIVE R79, `(.L_x_1430) ;  /* 0x000000004f087348 */ /* 0x000fea0003c00000 */
[----:B------:R0:W1:Y:S02]  /*14830*/  SHFL.DOWN P1, R235, R244, R245, R252 ;  /* 0x080000f5f4eb7389 */ /* 0x00006400000200fc */
[----:B01----:R-:W-:Y:S01]  /*14840*/  ENDCOLLECTIVE ;  /* 0x000000000000791b */ /* 0x003fe20003800000 */
.L_x_1430:
[----:B------:R-:W-:Y:S02]  /*14850*/  MOV R244, R243 ;  /* 0x000000f300f47202 */ /* 0x000fe40000000f00 */
[----:B------:R-:W-:-:S07]  /*14860*/  MOV R78, R235 ;  /* 0x000000eb004e7202 */ /* 0x000fce0000000f00 */
[----:B------:R-:W-:Y:S05]  /*14870*/  WARPSYNC.COLLECTIVE R79, `(.L_x_1431) ;  /* 0x000000004f087348 */ /* 0x000fea0003c00000 */
[----:B------:R0:W1:Y:S02]  /*14880*/  SHFL.DOWN P1, R235, R244, R245, R252 ;  /* 0x080000f5f4eb7389 */ /* 0x00006400000200fc */
[----:B01----:R-:W-:Y:S01]  /*14890*/  ENDCOLLECTIVE ;  /* 0x000000000000791b */ /* 0x003fe20003800000 */
.L_x_1431:
[----:B------:R-:W-:Y:S01]  /*148a0*/  MOV R79, R235 ;  /* 0x000000eb004f7202 */ /* 0x000fe20000000f00 */
[----:B------:R-:W-:Y:S06]  /*148b0*/  BRA `(.L_x_1432) ;  /* 0xffffff74008c7947 */ /* 0x000fec000383ffff */
.L_x_1285:
        /* <DEDUP_REMOVED lines=8> */
.L_x_1434:
[----:B------:R-:W-:Y:S05]  /*14940*/  BSYNC B0 ;  /* 0x0000000000007941 */ /* 0x000fea0003800000 */
.L_x_1433:
        /* <DEDUP_REMOVED lines=8> */
.L_x_1435:
[----:B------:R-:W-:Y:S02]  /*149d0*/  MOV R244, R242 ;  /* 0x000000f200f47202 */ /* 0x000fe40000000f00 */
[----:B------:R-:W-:-:S07]  /*149e0*/  MOV R77, R235 ;  /* 0x000000eb004d7202 */ /* 0x000fce0000000f00 */
[----:B------:R-:W-:Y:S05]  /*149f0*/  WARPSYNC.COLLECTIVE R79, `(.L_x_1436) ;  /* 0x000000004f087348 */ /* 0x000fea0003c00000 */
[----:B------:R0:W1:Y:S02]  /*14a00*/  SHFL.DOWN P1, R235, R244, R245, R252 ;  /* 0x080000f5f4eb7389 */ /* 0x00006400000200fc */
[----:B01----:R-:W-:Y:S01]  /*14a10*/  ENDCOLLECTIVE ;  /* 0x000000000000791b */ /* 0x003fe20003800000 */
.L_x_1436:
[----:B------:R-:W-:Y:S02]  /*14a20*/  MOV R244, R243 ;  /* 0x000000f300f47202 */ /* 0x000fe40000000f00 */
[----:B------:R-:W-:-:S07]  /*14a30*/  MOV R78, R235 ;  /* 0x000000eb004e7202 */ /* 0x000fce0000000f00 */
[----:B------:R-:W-:Y:S05]  /*14a40*/  WARPSYNC.COLLECTIVE R79, `(.L_x_1437) ;  /* 0x000000004f087348 */ /* 0x000fea0003c00000 */
[----:B------:R0:W1:Y:S02]  /*14a50*/  SHFL.DOWN P1, R235, R244, R245, R252 ;  /* 0x080000f5f4eb7389 */ /* 0x00006400000200fc */
[----:B01----:R-:W-:Y:S01]  /*14a60*/  ENDCOLLECTIVE ;  /* 0x000000000000791b */ /* 0x003fe20003800000 */
.L_x_1437:
[----:B------:R-:W-:Y:S01]  /*14a70*/  MOV R79, R235 ;  /* 0x000000eb004f7202 */ /* 0x000fe20000000f00 */
[----:B------:R-:W-:Y:S06]  /*14a80*/  BRA `(.L_x_1438) ;  /* 0xffffff74006c7947 */ /* 0x000fec000383ffff */
.L_x_1288:
        /* <DEDUP_REMOVED lines=8> */
.L_x_1440:
[----:B------:R-:W-:Y:S05]  /*14b10*/  BSYNC B0 ;  /* 0x0000000000007941 */ /* 0x000fea0003800000 */
.L_x_1439:
        /* <DEDUP_REMOVED lines=8> */
.L_x_1441:
[----:B------:R-:W-:Y:S02]  /*14ba0*/  MOV R244, R242 ;  /* 0x000000f200f47202 */ /* 0x000fe40000000f00 */
[----:B------:R-:W-:-:S07]  /*14bb0*/  MOV R77, R235 ;  /* 0x000000eb004d7202 */ /* 0x000fce0000000f00 */
[----:B------:R-:W-:Y:S05]  /*14bc0*/  WARPSYNC.COLLECTIVE R79, `(.L_x_1442) ;  /* 0x000000004f087348 */ /* 0x000fea0003c00000 */
[----:B------:R0:W1:Y:S02]  /*14bd0*/  SHFL.DOWN P1, R235, R244, R245, R252 ;  /* 0x080000f5f4eb7389 */ /* 0x00006400000200fc */
[----:B01----:R-:W-:Y:S01]  /*14be0*/  ENDCOLLECTIVE ;  /* 0x000000000000791b */ /* 0x003fe20003800000 */
.L_x_1442:
[----:B------:R-:W-:Y:S02]  /*14bf0*/  MOV R244, R243 ;  /* 0x000000f300f47202 */ /* 0x000fe40000000f00 */
[----:B------:R-:W-:-:S07]  /*14c00*/  MOV R78, R235 ;  /* 0x000000eb004e7202 */ /* 0x000fce0000000f00 */
[----:B------:R-:W-:Y:S05]  /*14c10*/  WARPSYNC.COLLECTIVE R79, `(.L_x_1443) ;  /* 0x000000004f087348 */ /* 0x000fea0003c00000 */
[----:B------:R0:W1:Y:S02]  /*14c20*/  SHFL.DOWN P1, R235, R244, R245, R252 ;  /* 0x080000f5f4eb7389 */ /* 0x00006400000200fc */
[----:B01----:R-:W-:Y:S01]  /*14c30*/  ENDCOLLECTIVE ;  /* 0x000000000000791b */ /* 0x003fe20003800000 */
.L_x_1443:
[----:B------:R-:W-:Y:S01]  /*14c40*/  MOV R79, R235 ;  /* 0x000000eb004f7202 */ /* 0x000fe20000000f00 */
[----:B------:R-:W-:Y:S06]  /*14c50*/  BRA `(.L_x_1444) ;  /* 0xffffff74004c7947 */ /* 0x000fec000383ffff */
.L_x_1291:
        /* <DEDUP_REMOVED lines=8> */
.L_x_1446:
[----:B------:R-:W-:Y:S05]  /*14ce0*/  BSYNC B0 ;  /* 0x0000000000007941 */ /* 0x000fea0003800000 */
.L_x_1445:
        /* <DEDUP_REMOVED lines=10> */
.L_x_1447:
[----:B------:R-:W-:Y:S02]  /*14d90*/  MOV R252, 0x1f ;  /* 0x0000001f00fc7802 */ /* 0x000fe40000000f00 */
[----:B------:R-:W-:Y:S02]  /*14da0*/  MOV R78, R242 ;  /* 0x000000f2004e7202 */ /* 0x000fe40000000f00 */
[----:B------:R-:W-:-:S07]  /*14db0*/  MOV R247, R235 ;  /* 0x000000eb00f77202 */ /* 0x000fce0000000f00 */
[----:B------:R-:W-:Y:S05]  /*14dc0*/  WARPSYNC.COLLECTIVE R79, `(.L_x_1448) ;  /* 0x000000004f087348 */ /* 0x000fea0003c00000 */
[----:B------:R0:W1:Y:S02]  /*14dd0*/  SHFL.IDX P1, R235, R78, R77, R76 ;  /* 0x0000004d4eeb7389 */ /* 0x000064000002004c */
[----:B01----:R-:W-:Y:S01]  /*14de0*/  ENDCOLLECTIVE ;  /* 0x000000000000791b */ /* 0x003fe20003800000 */
.L_x_1448:
        /* <DEDUP_REMOVED lines=9> */
.L_x_1449:
[----:B------:R-:W-:Y:S02]  /*14e80*/  MOV R78, R60 ;  /* 0x0000003c004e7202 */ /* 0x000fe40000000f00 */
[----:B------:R-:W-:-:S07]  /*14e90*/  MOV R251, R235 ;  /* 0x000000eb00fb7202 */ /* 0x000fce0000000f00 */
[----:B------:R-:W-:Y:S05]  /*14ea0*/  WARPSYNC.COLLECTIVE R79, `(.L_x_1450) ;  /* 0x000000004f087348 */ /* 0x000fea0003c00000 */
[----:B------:R0:W1:Y:S02]  /*14eb0*/  SHFL.DOWN P1, R235, R244, R245, R252 ;  /* 0x080000f5f4eb7389 */ /* 0x00006400000200fc */
[----:B01----:R-:W-:Y:S01]  /*14ec0*/  ENDCOLLECTIVE ;  /* 0x000000000000791b */ /* 0x003fe20003800000 */
.L_x_1450:
[----:B------:R-:W-:Y:S02]  /*14ed0*/  MOV R244, R241 ;  /* 0x000000f100f47202 */ /* 0x000fe40000000f00 */
[----:B------:R-:W-:-:S07]  /*14ee0*/  MOV R240, R235 ;  /* 0x000000eb00f07202 */ /* 0x000fce0000000f00 */
[----:B------:R-:W-:Y:S05]  /*14ef0*/  WARPSYNC.COLLECTIVE R79, `(.L_x_1451) ;  /* 0x000000004f087348 */ /* 0x000fea0003c00000 */
[----:B------:R0:W1:Y:S02]  /*14f00*/  SHFL.DOWN P1, R235, R244, R245, R252 ;  /* 0x080000f5f4eb7389 */ /* 0x00006400000200fc */
[----:B01----:R-:W-:Y:S01]  /*14f10*/  ENDCOLLECTIVE ;  /* 0x000000000000791b */ /* 0x003fe20003800000 */
.L_x_1451:
[----:B------:R-:W-:Y:S02]  /*14f20*/  MOV R244, R242 ;  /* 0x000000f200f47202 */ /* 0x000fe40000000f00 */
[----:B------:R-:W-:-:S07]  /*14f30*/  MOV R241, R235 ;  /* 0x000000eb00f17202 */ /* 0x000fce0000000f00 */
[----:B------:R-:W-:Y:S05]  /*14f40*/  WARPSYNC.COLLECTIVE R79, `(.L_x_1452) ;  /* 0x000000004f087348 */ /* 0x000fea0003c00000 */
[----:B------:R0:W1:Y:S02]  /*14f50*/  SHFL.DOWN P1, R235, R244, R245, R252 ;  /* 0x080000f5f4eb7389 */ /* 0x00006400000200fc */
[----:B01----:R-:W-:Y:S01]  /*14f60*/  ENDCOLLECTIVE ;  /* 0x000000000000791b */ /* 0x003fe20003800000 */
.L_x_1452:
[----:B------:R-:W-:Y:S02]  /*14f70*/  MOV R244, R243 ;  /* 0x000000f300f47202 */ /* 0x000fe40000000f00 */
[----:B------:R-:W-:-:S07]  /*14f80*/  MOV R242, R235 ;  /* 0x000000eb00f27202 */ /* 0x000fce0000000f00 */
[----:B------:R-:W-:Y:S05]  /*14f90*/  WARPSYNC.COLLECTIVE R79, `(.L_x_1453) ;  /* 0x000000004f087348 */ /* 0x000fea0003c00000 */
[----:B------:R0:W1:Y:S02]  /*14fa0*/  SHFL.DOWN P1, R235, R244, R245, R252 ;  /* 0x080000f5f4eb7389 */ /* 0x00006400000200fc */
[----:B01----:R-:W-:Y:S01]  /*14fb0*/  ENDCOLLECTIVE ;  /* 0x000000000000791b */ /* 0x003fe20003800000 */
.L_x_1453:
[----:B------:R-:W-:-:S07]  /*14fc0*/  MOV R243, R235 ;  /* 0x000000eb00f37202 */ /* 0x000fce0000000f00 */
[----:B------:R-:W-:Y:S05]  /*14fd0*/  WARPSYNC.COLLECTIVE R79, `(.L_x_1454) ;  /* 0x000000004f087348 */ /* 0x000fea0003c00000 */
[----:B------:R0:W1:Y:S02]  /*14fe0*/  SHFL.IDX P1, R235, R78, R77, R76 ;  /* 0x0000004d4eeb7389 */ /* 0x000064000002004c */
[----:B01----:R-:W-:Y:S01]  /*14ff0*/  ENDCOLLECTIVE ;  /* 0x000000000000791b */ /* 0x003fe20003800000 */
.L_x_1454:
[----:B------:R-:W-:Y:S02]  /*15000*/  MOV R78, R61 ;  /* 0x0000003d004e7202 */ /* 0x000fe40000000f00 */
[----:B------:R-:W-:-:S07]  /*15010*/  MOV R252, R235 ;  /* 0x000000eb00fc7202 */ /* 0x000fce0000000f00 */
[----:B------:R-:W-:Y:S05]  /*15020*/  WARPSYNC.COLLECTIVE R79, `(.L_x_1455) ;  /* 0x000000004f087348 */ /* 0x000fea0003c00000 */
[----:B------:R0:W1:Y:S02]  /*15030*/  SHFL.IDX P1, R235, R78, R77, R76 ;  /* 0x0000004d4eeb7389 */ /* 0x000064000002004c */
[----:B01----:R-:W-:Y:S01]  /*15040*/  ENDCOLLECTIVE ;  /* 0x000000000000791b */ /* 0x003fe20003800000 */
.L_x_1455:
[----:B------:R-:W-:Y:S01]  /*15050*/  MOV R78, R62 ;  /* 0x0000003e004e7202 */ /* 0x000fe20000000f00 */
[-C--:B------:R-:W-:Y:S01]  /*15060*/  FMUL.FTZ R62, R61, R247.reuse ;  /* 0x000000f73d3e7220 */ /* 0x080fe20000410000 */
[----:B------:R-:W-:Y:S01]  /*15070*/  FMUL.FTZ R247, R60, R247 ;  /* 0x000000f73cf77220 */ /* 0x000fe20000410000 */
[----:B------:R-:W-:-:S07]  /*15080*/  MOV R245, R235 ;  /* 0x000000eb00f57202 */ /* 0x000fce0000000f00 */
[----:B------:R-:W-:Y:S05]  /*15090*/  WARPSYNC.COLLECTIVE R79, `(.L_x_1456) ;  /* 0x000000004f087348 */ /* 0x000fea0003c00000 */
[----:B------:R0:W1:Y:S02]  /*150a0*/  SHFL.IDX P1, R235, R78, R77, R76 ;  /* 0x0000004d4eeb7389 */ /* 0x000064000002004c */
[----:B01----:R-:W-:Y:S01]  /*150b0*/  ENDCOLLECTIVE ;  /* 0x000000000000791b */ /* 0x003fe20003800000 */
.L_x_1456:
[----:B------:R-:W-:Y:S02]  /*150c0*/  MOV R78, R63 ;  /* 0x0000003f004e7202 */ /* 0x000fe40000000f00 */
[----:B------:R-:W-:-:S07]  /*150d0*/  MOV R244, R235 ;  /* 0x000000eb00f47202 */ /* 0x000fce0000000f00 */
[----:B------:R-:W-:Y:S05]  /*150e0*/  WARPSYNC.COLLECTIVE R79, `(.L_x_1457) ;  /* 0x000000004f087348 */ /* 0x000fea0003c00000 */
[----:B------:R0:W1:Y:S02]  /*150f0*/  SHFL.IDX P1, R235, R78, R77, R76 ;  /* 0x0000004d4eeb7389 */ /* 0x000064000002004c */
[----:B01----:R-:W-:Y:S01]  /*15100*/  ENDCOLLECTIVE ;  /* 0x000000000000791b */ /* 0x003fe20003800000 */
.L_x_1457:
[----:B------:R-:W-:Y:S01]  /*15110*/  MOV R79, R235 ;  /* 0x000000eb004f7202 */ /* 0x000fe20000000f00 */
[----:B------:R-:W-:Y:S06]  /*15120*/  BRA `(.L_x_1458) ;  /* 0xffffff7000a47947 */ /* 0x000fec000383ffff */
.L_x_1459:
        /* <DEDUP_REMOVED lines=13> */
.L_x_18908:


//--------------------- .text._Z25selective_scan_bwd_kernelI32Selective_Scan_bwd_kernel_traitsILi128ELi16ELb0ELb1ELb0ELb0ELb0EfN3c107complexIfEEEEv12SSMParamsBwd --------------------------
	.section	.text._Z25selective_scan_bwd_kernelI32Selective_Scan_bwd_kernel_traitsILi128ELi16ELb0ELb1ELb0ELb0ELb0EfN3c107complexIfEEEEv12SSMParamsBwd,"ax",@progbits
	.align	128
        .global         _Z25selective_scan_bwd_kernelI32Selective_Scan_bwd_kernel_traitsILi128ELi16ELb0ELb1ELb0ELb0ELb0EfN3c107complexIfEEEEv12SSMParamsBwd
        .type           _Z25selective_scan_bwd_kernelI32Selective_Scan_bwd_kernel_traitsILi128ELi16ELb0ELb1ELb0ELb0ELb0EfN3c107complexIfEEEEv12SSMParamsBwd,@function
        .size           _Z25selective_scan_bwd_kernelI32Selective_Scan_bwd_kernel_traitsILi128ELi16ELb0ELb1ELb0ELb0ELb0EfN3c107complexIfEEEEv12SSMParamsBwd,(.L_x_18909 - _Z25selective_scan_bwd_kernelI32Selective_Scan_bwd_kernel_traitsILi128ELi16ELb0ELb1ELb0ELb0ELb0EfN3c107complexIfEEEEv12SSMParamsBwd)
        .other          _Z25selective_scan_bwd_kernelI32Selective_Scan_bwd_kernel_traitsILi128ELi16ELb0ELb1ELb0ELb0ELb0EfN3c107complexIfEEEEv12SSMParamsBwd,@"STO_CUDA_ENTRY STV_DEFAULT"
_Z25selective_scan_bwd_kernelI32Selective_Scan_bwd_kernel_traitsILi128ELi16ELb0ELb1ELb0ELb0ELb0EfN3c107complexIfEEEEv12SSMParamsBwd:
.text._Z25selective_scan_bwd_kernelI32Selective_Scan_bwd_kernel_traitsILi128ELi16ELb0ELb1ELb0ELb0ELb0EfN3c107complexIfEEEEv12SSMParamsBwd:
        /* <DEDUP_REMOVED lines=62> */
[----:B------:R-:W-:Y:S01]  /*03e0*/  UIMAD UR10, UR46, UR17, UR10 ;  /* 0x000000112e0a72a4 */ /* 0x000fe2000f8e020a */
[----:B------:R-:W-:-:S02]  /*03f0*/  UMOV UR26, URZ ;  /* 0x0000003f001a7c82 */ /* 0x000fc40008000000 */
[----:B------:R-:W-:Y:S01]  /*0400*/  ULDC.64 UR16, c[0x0][0x288] ;  /* 0x0000a20000107ab9 */ /* 0x000fe20000000a00 */
[----:B-1----:R-:W-:Y:S01]  /*0410*/  IADD3 R2, R0, 0xffffffe, RZ ;  /* 0x0ffffffe00027810 */ /* 0x002fe20007ffe0ff */
[----:B------:R-:W-:Y:S01]  /*0420*/  UIMAD UR30, UR11, UR16, URZ ;  /* 0x000000100b1e72a4 */ /* 0x000fe2000f8e023f */
[----:B------:R-:W-:Y:S01]  /*0430*/  IABS R0, UR47 ;  /* 0x0000002f00007c13 */ /* 0x000fe20008000000 */
[----:B------:R-:W-:Y:S02]  /*0440*/  @UP1 ULEA UR26, UP2, UR47, UR34, 0x2 ;  /* 0x000000222f1a1291 */ /* 0x000fe4000f84103f */
[----:B------:R-:W-:Y:S01]  /*0450*/  UIMAD UR30, UR47, UR17, UR30 ;  /* 0x000000112f1e72a4 */ /* 0x000fe2000f8e021e */
[----:B------:R-:W1:Y:S01]  /*0460*/  F2I.FTZ.U32.TRUNC.NTZ R2, R2 ;  /* 0x0000000200027305 */ /* 0x000e62000021f000 */
[----:B------:R-:W-:Y:S01]  /*0470*/  R2UR UR32, R0 ;  /* 0x00000000002072ca */ /* 0x000fe200000e0000 */
[----:B------:R-:W-:Y:S01]  /*0480*/  UMOV UR27, URZ ;  /* 0x0000003f001b7c82 */ /* 0x000fe20008000000 */
[----:B------:R-:W-:-:S02]  /*0490*/  @UP1 ULEA.HI.X UR27, UR47, UR35, UR11, 0x2, UP2 ;  /* 0x000000232f1b1291 */ /* 0x000fc400090f140b */
[----:B------:R-:W-:Y:S02]  /*04a0*/  UIADD3 UR9, UR9, UR19, URZ ;  /* 0x0000001309097290 */ /* 0x000fe4000fffe03f */
[----:B------:R-:W-:Y:S02]  /*04b0*/  UIADD3 UR13, UR13, UR18, URZ ;  /* 0x000000120d0d7290 */ /* 0x000fe4000fffe03f */
[----:B------:R-:W-:Y:S01]  /*04c0*/  UISETP.NE.AND UP1, UPT, UR29, URZ, UPT ;  /* 0x0000003f1d00728c */ /* 0x000fe2000bf25270 */
[----:B------:R-:W-:Y:S01]  /*04d0*/  ULDC.64 UR18, c[0x0][0x2f0] ;  /* 0x0000bc0000127ab9 */ /* 0x000fe20000000a00 */
[----:B------:R-:W-:Y:S01]  /*04e0*/  UIADD3 UR7, UR7, UR10, URZ ;  /* 0x0000000a07077290 */ /* 0x000fe2000fffe03f */
[----:B-1----:R-:W-:-:S13]  /*04f0*/  R2UR UR5, R2 ;  /* 0x00000000020572ca */ /* 0x002fda00000e0000 */
        /* <DEDUP_REMOVED lines=15> */
[----:B------:R-:W-:-:S02]  /*05f0*/  UIMAD UR28, UR47, UR17, UR28 ;  /* 0x000000112f1c72a4 */ /* 0x000fc4000f8e021c */
        /* <DEDUP_REMOVED lines=10> */
[----:B------:R-:W-:Y:S02]  /*06a0*/  UIMAD.WIDE.U32 UR12, UR47, UR16, UR12 ;  /* 0x000000102f0c72a5 */ /* 0x000fe4000f8e000c */
[----:B------:R-:W-:Y:S02]  /*06b0*/  @UP3 UIADD3 UR23, UR23, 0x1, URZ ;  /* 0x0000000117173890 */ /* 0x000fe4000fffe03f */
[----:B------:R-:W-:-:S02]  /*06c0*/  UIADD3.X UR4, UR22, UR5, UR30, UP5, !UPT ;  /* 0x0000000516047290 */ /* 0x000fc4000affe41e */
[----:B------:R-:W-:Y:S02]  /*06d0*/  ULEA UR18, UP4, UR17, UR18, 0x2 ;  /* 0x0000001211127291 */ /* 0x000fe4000f88103f */
[----:B------:R-:W-:Y:S02]  /*06e0*/  UIADD3 UR15, UP3, UR14, UR12, URZ ;  /* 0x0000000c0e0f7290 */ /* 0x000fe4000ff7e03f */
[----:B------:R-:W-:Y:S02]  /*06f0*/  ULEA.HI.X UR17, UR17, UR19, UR4, 0x2, UP4 ;  /* 0x0000001311117291 */ /* 0x000fe4000a0f1404 */
[----:B------:R-:W-:Y:S01]  /*0700*/  UIADD3.X UR12, UR22, UR13, UR28, UP3, !UPT ;  /* 0x0000000d160c7290 */ /* 0x000fe20009ffe41c */
[----:B------:R-:W-:Y:S01]  /*0710*/  UMOV UR19, UR23 ;  /* 0x0000001700137c82 */ /* 0x000fe20008000000 */
[----:B------:R-:W-:Y:S01]  /*0720*/  ULDC.64 UR4, c[0x0][0x2f8] ;  /* 0x0000be0000047ab9 */ /* 0x000fe20000000a00 */
[----:B------:R-:W-:Y:S02]  /*0730*/  @!UP2 UIADD3 UR19, -UR19, URZ, URZ ;  /* 0x0000003f1313a290 */ /* 0x000fe4000fffe13f */
[----:B------:R-:W-:-:S02]  /*0740*/  UIADD3 UR28, UP2, UR14, UR8, URZ ;  /* 0x000000080e1c7290 */ /* 0x000fc4000ff5e03f */
[----:B------:R-:W-:Y:S02]  /*0750*/  ULEA UR16, UP3, UR15, UR4, 0x2 ;  /* 0x000000040f107291 */ /* 0x000fe4000f86103f */
[----:B------:R-:W-:Y:S02]  /*0760*/  @!UP1 ULOP3.LUT UR19, URZ, UR29, URZ, 0x33, !UPT ;  /* 0x0000001d3f139292 */ /* 0x000fe4000f8e333f */
[----:B------:R-:W-:Y:S02]  /*0770*/  UIADD3.X UR8, UR22, UR9, UR32, UP2, !UPT ;  /* 0x0000000916087290 */ /* 0x000fe400097fe420 */
[----:B------:R-:W-:Y:S02]  /*0780*/  ULEA.HI.X UR15, UR15, UR5, UR12, 0x2, UP3 ;  /* 0x000000050f0f7291 */ /* 0x000fe400098f140c */
[----:B------:R-:W-:Y:S01]  /*0790*/  USHF.R.S32.HI UR9, URZ, 0x1f, UR19 ;  /* 0x0000001f3f097899 */ /* 0x000fe20008011413 */
[----:B------:R-:W-:Y:S01]  /*07a0*/  ULDC.64 UR4, c[0x0][0x3b8] ;  /* 0x0000ee0000047ab9 */ /* 0x000fe20000000a00 */
[----:B------:R-:W-:Y:S01]  /*07b0*/  ULDC.64 UR22, c[0x0][0x258] ;  /* 0x0000960000167ab9 */ /* 0x000fe20000000a00 */
[----:B------:R-:W-:-:S02]  /*07c0*/  ULEA UR14, UP1, UR28, UR4, 0x2 ;  /* 0x000000041c0e7291 */ /* 0x000fc4000f82103f */
[----:B------:R-:W-:Y:S02]  /*07d0*/  UIMAD UR4, UR9, UR22, URZ ;  /* 0x00000016090472a4 */ /* 0x000fe4000f8e023f */
[----:B------:R-:W-:Y:S02]  /*07e0*/  UIMAD.WIDE.U32 UR12, UR19, UR22, UR6 ;  /* 0x00000016130c72a5 */ /* 0x000fe4000f8e0006 */
[----:B------:R-:W-:Y:S02]  /*07f0*/  UIMAD UR22, UR19, UR23, UR4 ;  /* 0x00000017131672a4 */ /* 0x000fe4000f8e0204 */
[----:B------:R-:W-:Y:S01]  /*0800*/  ULEA.HI.X UR28, UR28, UR5, UR8, 0x2, UP1 ;  /* 0x000000051c1c7291 */ /* 0x000fe200088f1408 */
[----:B------:R-:W-:Y:S01]  /*0810*/  @UP0 ULDC UR4, c[0x0][0x214] ;  /* 0x0000850000040ab9 */ /* 0x000fe20000000800 */
[----:B------:R-:W-:Y:S02]  /*0820*/  ULEA UR7, UR11, 0xfffff000, 0xc ;  /* 0xfffff0000b077891 */ /* 0x000fe4000f8e603f */
[----:B------:R-:W-:-:S02]  /*0830*/  @UP0 UIMAD UR4, UR46, UR4, UR47 ;  /* 0x000000042e0402a4 */ /* 0x000fc4000f8e022f */
[----:B------:R-:W-:Y:S02]  /*0840*/  UISETP.GE.AND UP1, UPT, UR11, 0x1, UPT ;  /* 0x000000010b00788c */ /* 0x000fe4000bf26270 */
[----:B------:R-:W-:Y:S02]  /*0850*/  UIADD3 UR22, UR13, UR22, URZ ;  /* 0x000000160d167290 */ /* 0x000fe4000fffe03f */
[----:B------:R-:W-:Y:S01]  /*0860*/  @UP0 UIMAD UR4, UR4, UR11, URZ ;  /* 0x0000000b040402a4 */ /* 0x000fe2000f8e023f */
[----:B------:R-:W-:Y:S01]  /*0870*/  UMOV UR6, URZ ;  /* 0x0000003f00067c82 */ /* 0x000fe20008000000 */
[----:B------:R-:W-:Y:S01]  /*0880*/  UIADD3 UR10, UP2, UR7, UR12, URZ ;  /* 0x0000000c070a7290 */ /* 0x000fe2000ff5e03f */
[----:B------:R-:W-:Y:S01]  /*0890*/  @UP0 ULDC UR23, c[0x0][0x21c] ;  /* 0x0000870000170ab9 */ /* 0x000fe20000000800 */
[----:B------:R-:W-:Y:S01]  /*08a0*/  ULDC.64 UR8, c[0x0][0x2d8] ;  /* 0x0000b60000087ab9 */ /* 0x000fe20000000a00 */
[----:B------:R-:W-:Y:S02]  /*08b0*/  @UP0 UIMAD UR4, UR4, UR23, URZ ;  /* 0x00000017040402a4 */ /* 0x000fe4000f8e023f */
[----:B------:R-:W-:-:S02]  /*08c0*/  ULEA.HI.X.SX32 UR11, UR7, UR22, 0x1, UP2 ;  /* 0x00000016070b7291 */ /* 0x000fc400090f0e3f */
[----:B------:R-:W-:Y:S01]  /*08d0*/  ULEA UR12, UP3, UR10, UR8, 0x2 ;  /* 0x000000080a0c7291 */ /* 0x000fe2000f86103f */
[----:B------:R-:W-:Y:S01]  /*08e0*/  @UP0 ULDC.64 UR22, c[0x0][0x310] ;  /* 0x0000c40000160ab9 */ /* 0x000fe20000000a00 */
[----:B------:R-:W-:Y:S01]  /*08f0*/  UMOV UR5, URZ ;  /* 0x0000003f00057c82 */ /* 0x000fe20008000000 */
[----:B------:R-:W-:Y:S02]  /*0900*/  @UP0 UIMAD.WIDE UR22, UR4, 0x10, UR22 ;  /* 0x00000010041608a5 */ /* 0x000fe4000f8e0216 */
        /* <DEDUP_REMOVED lines=10> */
[----:B------:R-:W-:Y:S01]  /*09b0*/  UMOV UR13, UR28 ;  /* 0x0000001c000d7c82 */ /* 0x000fe20008000000 */
[----:B------:R2:W-:Y:S04]  /*09c0*/  STL [R1+0x7c], RZ ;  /* 0x00007cff01007387 */ /* 0x0005e80000100800 */
[----:B------:R2:W-:Y:S01]  /*09d0*/  STL [R1+0x80], RZ ;  /* 0x000080ff01007387 */ /* 0x0005e20000100800 */
[----:B------:R-:W3:Y:S01]  /*09e0*/  S2R R104, SR_LANEID ;  /* 0x0000000000687919 */ /* 0x000ee20000000000 */
[----:B-1----:R-:W-:-:S06]  /*09f0*/  ULEA UR4, UR7, UR4, 0x18 ;  /* 0x0000000407047291 */ /* 0x002fcc000f8ec03f */
[----:B------:R-:W-:Y:S01]  /*0a00*/  MOV R103, UR4 ;  /* 0x0000000400677c02 */ /* 0x000fe20008000f00 */
[----:B------:R-:W-:Y:S01]  /*0a10*/  UMOV UR4, URZ ;  /* 0x0000003f00047c82 */ /* 0x000fe20008000000 */
[----:B0-----:R-:W-:-:S04]  /*0a20*/  SHF.R.S32.HI R0, RZ, 0x1f, R105 ;  /* 0x0000001fff007819 */ /* 0x001fc80000011469 */
[----:B------:R-:W-:-:S04]  /*0a30*/  LEA.HI R0, R0, R105, RZ, 0x5 ;  /* 0x0000006900007211 */ /* 0x000fc800078f28ff */
[----:B------:R-:W-:-:S04]  /*0a40*/  SHF.R.S32.HI R0, RZ, 0x5, R0 ;  /* 0x00000005ff007819 */ /* 0x000fc80000011400 */
[----:B------:R-:W-:-:S05]  /*0a50*/  LEA R0, R0, R103, 0x4 ;  /* 0x0000006700007211 */ /* 0x000fca00078e20ff */
[----:B---3--:R2:W-:Y:S02]  /*0a60*/  STL [R1+0x38], R0 ;  /* 0x0000380001007387 */ /* 0x0085e40000100800 */
.L_x_1561:
        /* <DEDUP_REMOVED lines=198> */
[----:B------:R-:W4:Y:S04]  /*16d0*/  @!P1 LDG.E R20, desc[UR20][R2.64+0x780] ;  /* 0x0007801402149981 */ /* 0x000f28000c1e1900 */
        /* <DEDUP_REMOVED lines=16> */
[----:B--2---:R-:W-:Y:S04]  /*17e0*/  STS [R67], R0 ;  /* 0x0000000043007388 */ /* 0x004fe80000000800 */
        /* <DEDUP_REMOVED lines=19> */
[----:B------:R-:W-:Y:S04]  /*1920*/  LDS R240, [R102+0x34] ;  /* 0x0000340066f07984 */ /* 0x000fe80000000800 */
[----:B------:R-:W-:Y:S04]  /*1930*/  LDS R239, [R102+0x38] ;  /* 0x0000380066ef7984 */ /* 0x000fe80000000800 */
[----:B------:R-:W-:Y:S04]  /*1940*/  LDS R238, [R102+0x3c] ;  /* 0x00003c0066ee7984 */ /* 0x000fe80000000800 */
[----:B0-----:R-:W-:Y:S04]  /*1950*/  STL [R1+0x30], R4 ;  /* 0x0000300401007387 */ /* 0x001fe80000100800 */
[----:B------:R-:W0:Y:S04]  /*1960*/  LDS R4, [R102+0xc] ;  /* 0x00000c0066047984 */ /* 0x000e280000000800 */
[----:B-1----:R-:W-:Y:S04]  /*1970*/  STL [R1+0x2c], R9 ;  /* 0x00002c0901007387 */ /* 0x002fe80000100800 */
[----:B------:R-:W1:Y:S04]  /*1980*/  LDS R9, [R102+0x10] ;  /* 0x0000100066097984 */ /* 0x000e680000000800 */
[----:B--2---:R-:W-:Y:S04]  /*1990*/  STL [R1+0x28], R8 ;  /* 0x0000280801007387 */ /* 0x004fe80000100800 */
[----:B------:R-:W2:Y:S04]  /*19a0*/  LDS R8, [R102+0x14] ;  /* 0x0000140066087984 */ /* 0x000ea80000000800 */
        /* <DEDUP_REMOVED lines=13> */
[----:B------:R-:W0:Y:S01]  /*1a80*/  LDS R4, [R102+0x30] ;  /* 0x0000300066047984 */ /* 0x000e220000000800 */
[----:B------:R-:W-:-:S02]  /*1a90*/  ISETP.GE.AND P2, PT, R25, UR56, PT ;  /* 0x0000003819007c0c */ /* 0x000fc4000bf46270 */
[----:B------:R-:W-:Y:S01]  /*1aa0*/  ISETP.GE.AND P1, PT, R7, UR56, PT ;  /* 0x0000003807007c0c */ /* 0x000fe2000bf26270 */
[----:B------:R-:W-:Y:S01]  /*1ab0*/  HFMA2.MMA R0, -RZ, RZ, 0, 0 ;  /* 0x00000000ff007435 */ /* 0x000fe200000001ff */
[----:B------:R-:W-:Y:S02]  /*1ac0*/  MOV R2, UR14 ;  /* 0x0000000e00027c02 */ /* 0x000fe40008000f00 */
[----:B------:R-:W-:Y:S01]  /*1ad0*/  MOV R3, UR13 ;  /* 0x0000000d00037c02 */ /* 0x000fe20008000f00 */
[----:B-1----:R-:W-:Y:S01]  /*1ae0*/  STL [R1+0x8], R9 ;  /* 0x0000080901007387 */ /* 0x002fe20000100800 */
[----:B------:R-:W-:Y:S02]  /*1af0*/  MOV R6, RZ ;  /* 0x000000ff00067202 */ /* 0x000fe40000000f00 */
[----:B------:R-:W-:Y:S01]  /*1b00*/  ISETP.GE.AND P0, PT, R23, UR56, PT ;  /* 0x0000003817007c0c */ /* 0x000fe2000bf06270 */
[----:B------:R-:W-:Y:S01]  /*1b10*/  IMAD.WIDE R2, R7, 0x4, R2 ;  /* 0x0000000407027825 */ /* 0x000fe200078e0202 */
[----:B------:R-:W-:Y:S01]  /*1b20*/  BAR.SYNC.DEFER_BLOCKING 0x0 ;  /* 0x0000000000007b1d */ /* 0x000fe20000010000 */
[----:B------:R-:W-:-:S02]  /*1b30*/  ISETP.GE.AND P4, PT, R29, UR56, PT ;  /* 0x000000381d007c0c */ /* 0x000fc4000bf86270 */
[----:B------:R-:W-:Y:S02]  /*1b40*/  ISETP.GE.AND P6, PT, R27, UR56, PT ;  /* 0x000000381b007c0c */ /* 0x000fe4000bfc6270 */
[----:B------:R-:W-:Y:S01]  /*1b50*/  ISETP.GE.AND P5, PT, R33, UR56, PT ;  /* 0x0000003821007c0c */ /* 0x000fe2000bfa6270 */
[----:B------:R-:W3:Y:S01]  /*1b60*/  LDL.LU R21, [R1+0x80] ;  /* 0x0000800001157983 */ /* 0x000ee20000300800 */
[----:B------:R-:W-:-:S03]  /*1b70*/  ISETP.GE.AND P3, PT, R31, UR56, PT ;  /* 0x000000381f007c0c */ /* 0x000fc6000bf66270 */
[----:B--2---:R1:W-:Y:S01]  /*1b80*/  STL [R1+0x4], R8 ;  /* 0x0000040801007387 */ /* 0x0043e20000100800 */
[----:B------:R-:W-:Y:S02]  /*1b90*/  CS2R R10, SRZ ;  /* 0x00000000000a7805 */ /* 0x000fe4000001ff00 */
[----:B------:R-:W-:Y:S01]  /*1ba0*/  CS2R R12, SRZ ;  /* 0x00000000000c7805 */ /* 0x000fe2000001ff00 */
[----:B------:R-:W2:Y:S01]  /*1bb0*/  @!P2 LDG.E R6, desc[UR20][R2.64+0x100] ;  /* 0x000100140206a981 */ /* 0x000ea2000c1e1900 */
[----:B------:R-:W-:-:S03]  /*1bc0*/  ISETP.GE.AND P2, PT, R37, UR56, PT ;  /* 0x0000003825007c0c */ /* 0x000fc6000bf46270 */
[----:B0-----:R0:W-:Y:S01]  /*1bd0*/  STL [R1], R4 ;  /* 0x0000000401007387 */ /* 0x0011e20000100800 */
[----:B-1----:R-:W-:-:S03]  /*1be0*/  CS2R R8, SRZ ;  /* 0x0000000000087805 */ /* 0x002fc6000001ff00 */
[----:B------:R-:W4:Y:S01]  /*1bf0*/  @!P1 LDG.E R0, desc[UR20][R2.64] ;  /* 0x0000001402009981 */ /* 0x000f22000c1e1900 */
[----:B------:R-:W-:-:S03]  /*1c00*/  ISETP.GE.AND P1, PT, R35, UR56, PT ;  /* 0x0000003823007c0c */ /* 0x000fc6000bf26270 */
[----:B------:R-:W5:Y:S01]  /*1c10*/  @!P4 LDG.E R8, desc[UR20][R2.64+0x200] ;  /* 0x000200140208c981 */ /* 0x000f62000c1e1900 */
[----:B0-----:R-:W-:Y:S01]  /*1c20*/  HFMA2.MMA R4, -RZ, RZ, 0, 0 ;  /* 0x00000000ff047435 */ /* 0x001fe200000001ff */
[----:B------:R-:W-:Y:S02]  /*1c30*/  ISETP.GE.AND P4, PT, R41, UR56, PT ;  /* 0x0000003829007c0c */ /* 0x000fe4000bf86270 */
[----:B------:R-:W3:Y:S01]  /*1c40*/  @!P6 LDG.E R9, desc[UR20][R2.64+0x180] ;  /* 0x000180140209e981 */ /* 0x000ee2000c1e1900 */
[----:B------:R-:W-:-:S03]  /*1c50*/  ISETP.GE.AND P6, PT, R43, UR56, PT ;  /* 0x000000382b007c0c */ /* 0x000fc6000bfc6270 */
[----:B------:R-:W5:Y:S04]  /*1c60*/  @!P5 LDG.E R10, desc[UR20][R2.64+0x300] ;  /* 0x00030014020ad981 */ /* 0x000f68000c1e1900 */
[----:B------:R-:W2:Y:S01]  /*1c70*/  @!P0 LDG.E R4, desc[UR20][R2.64+0x80] ;  /* 0x0000801402048981 */ /* 0x000ea2000c1e1900 */
[----:B------:R-:W-:Y:S02]  /*1c80*/  ISETP.GE.AND P0, PT, R39, UR56, PT ;  /* 0x0000003827007c0c */ /* 0x000fe4000bf06270 */
[----:B------:R-:W-:Y:S01]  /*1c90*/  ISETP.GE.AND P5, PT, R45, UR56, PT ;  /* 0x000000382d007c0c */ /* 0x000fe2000bfa6270 */
[----:B------:R-:W5:Y:S01]  /*1ca0*/  @!P3 LDG.E R11, desc[UR20][R2.64+0x280] ;  /* 0x00028014020bb981 */ /* 0x000f62000c1e1900 */
[----:B------:R-:W-:-:S03]  /*1cb0*/  ISETP.GE.AND P3, PT, R47, UR56, PT ;  /* 0x000000382f007c0c */ /* 0x000fc6000bf66270 */
[----:B------:R-:W5:Y:S01]  /*1cc0*/  @!P2 LDG.E R12, desc[UR20][R2.64+0x400] ;  /* 0x00040014020ca981 */ /* 0x000f62000c1e1900 */
[----:B------:R-:W-:Y:S02]  /*1cd0*/  ISETP.GE.AND P2, PT, R49, UR56, PT ;  /* 0x0000003831007c0c */ /* 0x000fe4000bf46270 */
[----:B------:R-:W-:Y:S01]  /*1ce0*/  CS2R R14, SRZ ;  /* 0x00000000000e7805 */ /* 0x000fe2000001ff00 */
[----:B------:R-:W5:Y:S01]  /*1cf0*/  @!P1 LDG.E R13, desc[UR20][R2.64+0x380] ;  /* 0x00038014020d9981 */ /* 0x000f62000c1e1900 */
[----:B------:R-:W-:Y:S02]  /*1d00*/  ISETP.GE.AND P1, PT, R51, UR56, PT ;  /* 0x0000003833007c0c */ /* 0x000fe4000bf26270 */
[----:B------:R-:W-:Y:S02]  /*1d10*/  CS2R R16, SRZ ;  /* 0x0000000000107805 */ /* 0x000fe4000001ff00 */
        /* <DEDUP_REMOVED lines=8> */
[----:B------:R-:W5:Y:S01]  /*1da0*/  @!P1 LDG.E R20, desc[UR20][R2.64+0x780] ;  /* 0x0007801402149981 */ /* 0x000f62000c1e1900 */
[----:B------:R-:W-:-:S02]  /*1db0*/  CS2R R84, SRZ ;  /* 0x0000000000547805 */ /* 0x000fc4000001ff00 */
[----:B------:R-:W-:Y:S02]  /*1dc0*/  CS2R R82, SRZ ;  /* 0x0000000000527805 */ /* 0x000fe4000001ff00 */
[----:B------:R-:W-:Y:S02]  /*1dd0*/  CS2R R80, SRZ ;  /* 0x0000000000507805 */ /* 0x000fe4000001ff00 */
[----:B------:R-:W-:Y:S01]  /*1de0*/  CS2R R50, SRZ ;  /* 0x0000000000327805 */ /* 0x000fe2000001ff00 */
[----:B----4-:R-:W-:Y:S04]  /*1df0*/  STS [R67], R0 ;  /* 0x0000000043007388 */ /* 0x010fe80000000800 */
[----:B--2---:R-:W-:Y:S04]  /*1e00*/  STS [R66+0x80], R4 ;  /* 0x0000800442007388 */ /* 0x004fe80000000800 */
[----:B------:R-:W-:Y:S04]  /*1e10*/  STS [R65+0x100], R6 ;  /* 0x0001000641007388 */ /* 0x000fe80000000800 */
[----:B---3--:R-:W-:Y:S04]  /*1e20*/  STS [R64+0x180], R9 ;  /* 0x0001800940007388 */ /* 0x008fe80000000800 */
        /* <DEDUP_REMOVED lines=13> */
[----:B------:R-:W1:Y:S01]  /*1f00*/  LDS R0, [R102] ;  /* 0x0000000066007984 */ /* 0x000e620000000800 */
[----:B0-----:R-:W0:Y:S03]  /*1f10*/  LDC R18, c[0x0][0x21c] ;  /* 0x00008700ff127b82 */ /* 0x001e260000000800 */
[----:B------:R-:W2:Y:S04]  /*1f20*/  LDS R3, [R102+0x4] ;  /* 0x0000040066037984 */ /* 0x000ea80000000800 */
[----:B------:R-:W3:Y:S04]  /*1f30*/  LDS R2, [R102+0x8] ;  /* 0x0000080066027984 */ /* 0x000ee80000000800 */
[----:B------:R-:W4:Y:S04]  /*1f40*/  LDS R9, [R102+0xc] ;  /* 0x00000c0066097984 */ /* 0x000f280000000800 */
[----:B------:R-:W5:Y:S04]  /*1f50*/  LDS R4, [R102+0x10] ;  /* 0x0000100066047984 */ /* 0x000f680000000800 */
[----:B------:R-:W0:Y:S04]  /*1f60*/  LDS R11, [R102+0x14] ;  /* 0x00001400660b7984 */ /* 0x000e280000000800 */
[----:B------:R-:W0:Y:S04]  /*1f70*/  LDS R6, [R102+0x18] ;  /* 0x0000180066067984 */ /* 0x000e280000000800 */
[----:B------:R-:W0:Y:S04]  /*1f80*/  LDS R13, [R102+0x1c] ;  /* 0x00001c00660d7984 */ /* 0x000e280000000800 */
[----:B------:R-:W0:Y:S04]  /*1f90*/  LDS R8, [R102+0x20] ;  /* 0x0000200066087984 */ /* 0x000e280000000800 */
[----:B------:R-:W0:Y:S04]  /*1fa0*/  LDS R15, [R102+0x24] ;  /* 0x00002400660f7984 */ /* 0x000e280000000800 */
        /* <DEDUP_REMOVED lines=9> */
[----:B-----5:R-:W-:-:S03]  /*2040*/  FFMA.FTZ R23, R97, R4, R16 ;  /* 0x0000000461177223 */ /* 0x020fc60000010010 */
[----:B------:R-:W5:Y:S01]  /*2050*/  LDS R21, [R102+0x3c] ;  /* 0x00003c0066157984 */ /* 0x000f620000000800 */
[----:B0-----:R-:W-:-:S04]  /*2060*/  FFMA.FTZ R16, R96, R11, R23 ;  /* 0x0000000b60107223 */ /* 0x001fc80000010017 */
[----:B------:R-:W-:-:S04]  /*2070*/  FFMA.FTZ R23, R95, R6, R16 ;  /* 0x000000065f177223 */ /* 0x000fc80000010010 */
[----:B------:R-:W-:-:S04]  /*2080*/  FFMA.FTZ R16, R94, R13, R23 ;  /* 0x0000000d5e107223 */ /* 0x000fc80000010017 */
[----:B------:R-:W-:-:S04]  /*2090*/  FFMA.FTZ R23, R93, R8, R16 ;  /* 0x000000085d177223 */ /* 0x000fc80000010010 */
[----:B------:R-:W-:-:S04]  /*20a0*/  FFMA.FTZ R16, R92, R15, R23 ;  /* 0x0000000f5c107223 */ /* 0x000fc80000010017 */
[----:B------:R-:W-:-:S04]  /*20b0*/  FFMA.FTZ R23, R91, R10, R16 ;  /* 0x0000000a5b177223 */ /* 0x000fc80000010010 */
[----:B-1----:R-:W-:-:S04]  /*20c0*/  FFMA.FTZ R16, R90, R17, R23 ;  /* 0x000000115a107223 */ /* 0x002fc80000010017 */
[----:B--2---:R-:W-:-:S04]  /*20d0*/  FFMA.FTZ R23, R89, R12, R16 ;  /* 0x0000000c59177223 */ /* 0x004fc80000010010 */
[----:B---3--:R-:W-:-:S04]  /*20e0*/  FFMA.FTZ R16, R88, R19, R23 ;  /* 0x0000001358107223 */ /* 0x008fc80000010017 */
[----:B----4-:R-:W-:-:S04]  /*20f0*/  FFMA.FTZ R23, R87, R14, R16 ;  /* 0x0000000e57177223 */ /* 0x010fc80000010010 */
[----:B-----5:R-:W-:-:S05]  /*2100*/  FFMA.FTZ R16, R86, R21, R23 ;  /* 0x0000001556107223 */ /* 0x020fca0000010017 */
[----:B------:R0:W-:Y:S01]  /*2110*/  STL [R1+0x80], R16 ;  /* 0x0000801001007387 */ /* 0x0001e20000100800 */
[----:B------:R-:W-:Y:S02]  /*2120*/  ISETP.GE.AND P0, PT, R18, 0x1, PT ;  /* 0x000000011200780c */ /* 0x000fe40003f06270 */
[----:B------:R-:W-:Y:S02]  /*2130*/  CS2R R58, SRZ ;  /* 0x00000000003a7805 */ /* 0x000fe4000001ff00 */
[----:B------:R-:W-:Y:S02]  /*2140*/  CS2R R56, SRZ ;  /* 0x0000000000387805 */ /* 0x000fe4000001ff00 */
[----:B------:R-:W-:Y:S02]  /*2150*/  CS2R R54, SRZ ;  /* 0x0000000000367805 */ /* 0x000fe4000001ff00 */
        /* <DEDUP_REMOVED lines=22> */
[----:B------:R-:W-:Y:S01]  /*22c0*/  FADD.FTZ R0, R0, R0 ;  /* 0x0000000000007221 */ /* 0x000fe20000010000 */
[----:B------:R-:W-:Y:S01]  /*22d0*/  ULDC.64 UR52, c[0x0][0x230] ;  /* 0x00008c0000347ab9 */ /* 0x000fe20000000a00 */
[----:B------:R-:W-:Y:S01]  /*22e0*/  FADD.FTZ R46, R3, R3 ;  /* 0x00000003032e7221 */ /* 0x000fe20000010000 */
[----:B------:R-:W-:Y:S01]  /*22f0*/  ISETP.GE.AND P0, PT, R5, UR49, PT ;  /* 0x0000003105007c0c */ /* 0x000fe2000bf06270 */
[----:B------:R-:W-:Y:S01]  /*2300*/  UIMAD UR7, UR48, UR52, URZ ;  /* 0x00000034300772a4 */ /* 0x000fe2000f8e023f */
[----:B------:R-:W-:Y:S01]  /*2310*/  FADD.FTZ R45, R2, R2 ;  /* 0x00000002022d7221 */ /* 0x000fe20000010000 */
[----:B------:R-:W-:Y:S01]  /*2320*/  UIMAD.WIDE.U32 UR28, UR47, UR52, URZ ;  /* 0x000000342f1c72a5 */ /* 0x000fe2000f8e003f */
[----:B------:R-:W-:Y:S01]  /*2330*/  P2R R5, PR, RZ, 0x1 ;  /* 0x00000001ff057803 */ /* 0x000fe20000000000 */
[----:B------:R-:W-:Y:S01]  /*2340*/  UIMAD UR53, UR47, UR53, UR7 ;  /* 0x000000352f3572a4 */ /* 0x000fe2000f8e0207 */
[----:B------:R-:W-:Y:S01]  /*2350*/  FADD.FTZ R44, R9, R9 ;  /* 0x00000009092c7221 */ /* 0x000fe20000010000 */
[----:B------:R-:W-:Y:S01]  /*2360*/  FADD.FTZ R43, R4, R4 ;  /* 0x00000004042b7221 */ /* 0x000fe20000010000 */
[----:B------:R-:W-:Y:S01]  /*2370*/  FADD.FTZ R42, R11, R11 ;  /* 0x0000000b0b2a7221 */ /* 0x000fe20000010000 */
[----:B------:R0:W-:Y:S01]  /*2380*/  STL [R1+0x34], R5 ;  /* 0x0000340501007387 */ /* 0x0001e20000100800 */
        /* <DEDUP_REMOVED lines=13> */
[----:B------:R-:W-:Y:S02]  /*2460*/  CS2R R58, SRZ ;  /* 0x00000000003a7805 */ /* 0x000fe4000001ff00 */
[----:B------:R-:W-:Y:S02]  /*2470*/  CS2R R56, SRZ ;  /* 0x0000000000387805 */ /* 0x000fe4000001ff00 */
[----:B------:R-:W-:Y:S02]  /*2480*/  CS2R R54, SRZ ;  /* 0x0000000000367805 */ /* 0x000fe4000001ff00 */
[----:B------:R-:W-:-:S02]  /*2490*/  CS2R R52, SRZ ;  /* 0x0000000000347805 */ /* 0x000fc4000001ff00 */
[----:B------:R-:W-:Y:S01]  /*24a0*/  CS2R R50, SRZ ;  /* 0x0000000000327805 */ /* 0x000fe2000001ff00 */
[----:B------:R-:W-:Y:S01]  /*24b0*/  UMOV UR7, URZ ;  /* 0x0000003f00077c82 */ /* 0x000fe20008000000 */
[----:B------:R-:W-:Y:S01]  /*24c0*/  UMOV UR8, URZ ;  /* 0x0000003f00087c82 */ /* 0x000fe20008000000 */
[----:B------:R-:W-:Y:S01]  /*24d0*/  UMOV UR9, URZ ;  /* 0x0000003f00097c82 */ /* 0x000fe20008000000 */
[----:B------:R-:W-:Y:S01]  /*24e0*/  ULDC UR50, c[0x0][0x224] ;  /* 0x0000890000327ab9 */ /* 0x000fe20000000800 */
[----:B------:R-:W-:Y:S01]  /*24f0*/  ULDC UR51, c[0x0][0x21c] ;  /* 0x0000870000337ab9 */ /* 0x000fe20000000800 */
[----:B------:R-:W-:Y:S01]  /*2500*/  ULDC UR52, c[0x0][0x218] ;  /* 0x0000860000347ab9 */ /* 0x000fe20000000800 */
[----:B------:R-:W-:Y:S01]  /*2510*/  UIADD3 UR53, UR29, UR53, URZ ;  /* 0x000000351d357290 */ /* 0x000fe2000fffe03f */
[----:B------:R-:W-:Y:S01]  /*2520*/  ULDC.64 UR30, c[0x0][0x360] ;  /* 0x0000d800001e7ab9 */ /* 0x000fe20000000a00 */
[----:B------:R-:W-:Y:S01]  /*2530*/  ULDC.64 UR32, c[0x0][0x348] ;  /* 0x0000d20000207ab9 */ /* 0x000fe20000000a00 */
[----:B------:R-:W-:Y:S01]  /*2540*/  ULDC.64 UR34, c[0x0][0x350] ;  /* 0x0000d40000227ab9 */ /* 0x000fe20000000a00 */
[----:B------:R-:W-:Y:S01]  /*2550*/  ULDC.64 UR36, c[0x0][0x3c8] ;  /* 0x0000f20000247ab9 */ /* 0x000fe20000000a00 */
[----:B------:R-:W-:Y:S01]  /*2560*/  ULDC.64 UR38, c[0x0][0x238] ;  /* 0x00008e0000267ab9 */ /* 0x000fe20000000a00 */
[----:B------:R-:W-:Y:S01]  /*2570*/  ULDC.64 UR40, c[0x0][0x2d0] ;  /* 0x0000b40000287ab9 */ /* 0x000fe20000000a00 */
[----:B0-----:R-:W-:-:S05]  /*2580*/  ULDC.64 UR42, c[0x0][0x250] ;  /* 0x00009400002a7ab9 */ /* 0x001fca0000000a00 */
.L_x_1556:
[----:B------:R-:W2:Y:S01]  /*2590*/  LDL R2, [R1+0x34] ;  /* 0x0000340001027983 */ /* 0x000ea20000100800 */
[----:B------:R-:W-:Y:S01]  /*25a0*/  USHF.R.S32.HI UR58, URZ, 0x1f, UR7 ;  /* 0x0000001f3f3a7899 */ /* 0x000fe20008011407 */
[----:B------:R-:W-:Y:S01]  /*25b0*/  SHF.L.U32 R4, R105, 0x4, RZ ;  /* 0x0000000469047819 */ /* 0x000fe200000006ff */
[----:B------:R-:W-:Y:S01]  /*25c0*/  UMOV UR44, UR28 ;  /* 0x0000001c002c7c82 */ /* 0x000fe20008000000 */
[----:B------:R-:W-:Y:S01]  /*25d0*/  UMOV UR45, UR53 ;  /* 0x00000035002d7c82 */ /* 0x000fe20008000000 */
[----:B------:R-:W-:Y:S01]  /*25e0*/  UIMAD UR54, UR58, UR38, URZ ;  /* 0x000000263a3672a4 */ /* 0x000fe2000f8e023f */
[----:B------:R-:W-:Y:S01]  /*25f0*/  MOV R9, UR42 ;  /* 0x0000002a00097c02 */ /* 0x000fe20008000f00 */
[----:B------:R-:W-:Y:S01]  /*2600*/  UIMAD.WIDE.U32 UR44, UR7, UR38, UR44 ;  /* 0x00000026072c72a5 */ /* 0x000fe2000f8e002c */
[----:B------:R-:W-:Y:S01]  /*2610*/  HFMA2.MMA R20, -RZ, RZ, 0, 0 ;  /* 0x00000000ff147435 */ /* 0x000fe200000001ff */
[----:B------:R-:W-:Y:S01]  /*2620*/  UIMAD UR54, UR7, UR39, UR54 ;  /* 0x00000027073672a4 */ /* 0x000fe2000f8e0236 */
[----:B------:R-:W-:Y:S01]  /*2630*/  LOP3.LUT R4, R4, 0xfffffe00, RZ, 0xc0, !PT ;  /* 0xfffffe0004047812 */ /* 0x000fe200078ec0ff */
[----:B------:R-:W-:Y:S01]  /*2640*/  ULEA UR55, UP0, UR44, UR40, 0x3 ;  /* 0x000000282c377291 */ /* 0x000fe2000f80183f */
[----:B------:R-:W-:Y:S01]  /*2650*/  CS2R R74, SRZ ;  /* 0x00000000004a7805 */ /* 0x000fe2000001ff00 */
[----:B------:R-:W-:Y:S01]  /*2660*/  UIADD3 UR45, UR45, UR54, URZ ;  /* 0x000000362d2d7290 */ /* 0x000fe2000fffe03f */
[----:B------:R-:W-:-:S02]  /*2670*/  LOP3.LUT R7, R4, 0x1f, R105, 0xf8, !PT ;  /* 0x0000001f04077812 */ /* 0x000fc400078ef869 */
[----:B------:R-:W-:Y:S02]  /*2680*/  CS2R R72, SRZ ;  /* 0x0000000000487805 */ /* 0x000fe4000001ff00 */
[----:B------:R-:W-:Y:S01]  /*2690*/  CS2R R18, SRZ ;  /* 0x0000000000127805 */ /* 0x000fe2000001ff00 */
[----:B------:R-:W-:Y:S01]  /*26a0*/  ULEA.HI.X UR44, UR44, UR41, UR45, 0x3, UP0 ;  /* 0x000000292c2c7291 */ /* 0x000fe200080f1c2d */
[----:B------:R-:W-:Y:S01]  /*26b0*/  IADD3 R6, R4, R7, RZ ;  /* 0x0000000704067210 */ /* 0x000fe20007ffe0ff */
[----:B------:R-:W-:Y:S01]  /*26c0*/  HFMA2.MMA R14, -RZ, RZ, 0, 0 ;  /* 0x00000000ff0e7435 */ /* 0x000fe200000001ff */
[----:B------:R-:W-:Y:S02]  /*26d0*/  CS2R R12, SRZ ;  /* 0x00000000000c7805 */ /* 0x000fe4000001ff00 */
[----:B------:R-:W-:Y:S02]  /*26e0*/  MOV R11, RZ ;  /* 0x000000ff000b7202 */ /* 0x000fe40000000f00 */
[----:B01----:R-:W-:-:S02]  /*26f0*/  CS2R R60, SRZ ;  /* 0x00000000003c7805 */ /* 0x003fc4000001ff00 */
[----:B------:R-:W-:Y:S01]  /*2700*/  MOV R3, UR44 ;  /* 0x0000002c00037c02 */ /* 0x000fe20008000f00 */
[----:B------:R-:W-:Y:S01]  /*2710*/  UIMAD UR44, UR58, UR42, URZ ;  /* 0x0000002a3a2c72a4 */ /* 0x000fe2000f8e023f */
[----:B------:R-:W-:Y:S02]  /*2720*/  IADD3 R4, R6, 0x20, RZ ;  /* 0x0000002006047810 */ /* 0x000fe40007ffe0ff */
[----:B------:R-:W-:Y:S02]  /*2730*/  CS2R R62, SRZ ;  /* 0x00000000003e7805 */ /* 0x000fe4000001ff00 */
[----:B------:R-:W-:Y:S01]  /*2740*/  SHF.R.S32.HI R7, RZ, 0x1f, R6 ;  /* 0x0000001fff077819 */ /* 0x000fe20000011406 */
[----:B------:R-:W-:Y:S01]  /*2750*/  UIMAD UR44, UR7, UR43, UR44 ;  /* 0x0000002b072c72a4 */ /* 0x000fe2000f8e022c */
[----:B------:R-:W-:Y:S02]  /*2760*/  ISETP.GE.AND P2, PT, R4, UR49, PT ;  /* 0x0000003104007c0c */ /* 0x000fe4000bf46270 */
[----:B------:R-:W-:-:S02]  /*2770*/  CS2R R68, SRZ ;  /* 0x0000000000447805 */ /* 0x000fc4000001ff00 */
[C---:B------:R-:W-:Y:S01]  /*2780*/  IADD3 R4, R6.reuse, 0x40, RZ ;  /* 0x0000004006047810 */ /* 0x040fe20007ffe0ff */
[----:B------:R-:W-:Y:S01]  /*2790*/  IMAD.WIDE.U32 R8, R9, UR7, R6 ;  /* 0x0000000709087c25 */ /* 0x000fe2000f8e0006 */
[C---:B------:R-:W-:Y:S01]  /*27a0*/  IADD3 R5, R6.reuse, 0x60, RZ ;  /* 0x0000006006057810 */ /* 0x040fe20007ffe0ff */
[----:B------:R-:W3:Y:S01]  /*27b0*/  LDL R31, [R1+0x30] ;  /* 0x00003000011f7983 */ /* 0x000ee20000100800 */
[----:B------:R-:W-:Y:S02]  /*27c0*/  IADD3 R7, R6, 0x80, RZ ;  /* 0x0000008006077810 */ /* 0x000fe40007ffe0ff */
[----:B------:R-:W-:Y:S01]  /*27d0*/  ISETP.GE.AND P3, PT, R4, UR49, PT ;  /* 0x0000003104007c0c */ /* 0x000fe2000bf66270 */
[----:B----4-:R-:W4:Y:S01]  /*27e0*/  LDL R30, [R1+0x2c] ;  /* 0x00002c00011e7983 */ /* 0x010f220000100800 */
[----:B------:R-:W-:Y:S02]  /*27f0*/  ISETP.GE.AND P4, PT, R5, UR49, PT ;  /* 0x0000003105007c0c */ /* 0x000fe4000bf86270 */
[----:B------:R-:W-:Y:S01]  /*2800*/  IADD3 R5, R9, UR44, RZ ;  /* 0x0000002c09057c10 */ /* 0x000fe2000fffe0ff */
[----:B------:R-:W4:Y:S01]  /*2810*/  LDL R29, [R1+0x28] ;  /* 0x00002800011d7983 */ /* 0x000f220000100800 */
[----:B------:R-:W-:-:S02]  /*2820*/  LEA R4, P1, R8, UR12, 0x2 ;  /* 0x0000000c08047c11 */ /* 0x000fc4000f8210ff */
[----:B------:R-:W-:Y:S01]  /*2830*/  ISETP.GE.AND P5, PT, R7, UR49, PT ;  /* 0x0000003107007c0c */ /* 0x000fe2000bfa6270 */
[----:B------:R-:W4:Y:S01]  /*2840*/  LDL R28, [R1+0x24] ;  /* 0x00002400011c7983 */ /* 0x000f220000100800 */
[----:B------:R-:W-:Y:S02]  /*2850*/  IADD3 R7, R6, 0xc0, RZ ;  /* 0x000000c006077810 */ /* 0x000fe40007ffe0ff */
[----:B------:R-:W-:Y:S01]  /*2860*/  LEA.HI.X R5, R8, UR11, R5, 0x2, P1 ;  /* 0x0000000b08057c11 */ /* 0x000fe200088f1405 */
[----:B------:R-:W4:Y:S01]  /*2870*/  LDL R27, [R1+0x20] ;  /* 0x00002000011b7983 */ /* 0x000f220000100800 */
[----:B------:R-:W-:Y:S02]  /*2880*/  ISETP.GE.AND P1, PT, R7, UR49, PT ;  /* 0x0000003107007c0c */ /* 0x000fe4000bf26270 */
[C---:B------:R-:W-:Y:S01]  /*2890*/  IADD3 R7, R6.reuse, 0xe0, RZ ;  /* 0x000000e006077810 */ /* 0x040fe20007ffe0ff */
[----:B------:R-:W4:Y:S01]  /*28a0*/  @!P2 LDG.E R20, desc[UR20][R4.64+0x80] ;  /* 0x000080140414a981 */ /* 0x000f22000c1e1900 */
        /* <DEDUP_REMOVED lines=12> */
[----:B------:R-:W-:Y:S02]  /*2970*/  ISETP.GE.AND P4, PT, R8, UR49, PT ;  /* 0x0000003108007c0c */ /* 0x000fe4000bf86270 */
[C---:B------:R-:W-:Y:S01]  /*2980*/  IADD3 R7, R6.reuse, 0x180, RZ ;  /* 0x0000018006077810 */ /* 0x040fe20007ffe0ff */
[----:B------:R-:W4:Y:S01]  /*2990*/  @!P0 LDG.E R74, desc[UR20][R4.64+0x280] ;  /* 0x00028014044a8981 */ /* 0x000f22000c1e1900 */
[----:B------:R-:W-:Y:S02]  /*29a0*/  IADD3 R8, R6, 0x160, RZ ;  /* 0x0000016006087810 */ /* 0x000fe40007ffe0ff */
[----:B------:R-:W-:Y:S01]  /*29b0*/  ISETP.GE.AND P1, PT, R7, UR49, PT ;  /* 0x0000003107007c0c */ /* 0x000fe2000bf26270 */
[----:B------:R-:W4:Y:S01]  /*29c0*/  @!P3 LDG.E R13, desc[UR20][R4.64+0x400] ;  /* 0x00040014040db981 */ /* 0x000f22000c1e1900 */
[----:B------:R-:W-:-:S02]  /*29d0*/  ISETP.GE.AND P0, PT, R8, UR49, PT ;  /* 0x0000003108007c0c */ /* 0x000fc4000bf06270 */
[C---:B------:R-:W-:Y:S01]  /*29e0*/  IADD3 R7, R6.reuse, 0x1c0, RZ ;  /* 0x000001c006077810 */ /* 0x040fe20007ffe0ff */
[----:B------:R-:W4:Y:S01]  /*29f0*/  @!P2 LDG.E R14, desc[UR20][R4.64+0x380] ;  /* 0x00038014040ea981 */ /* 0x000f22000c1e1900 */
[C---:B------:R-:W-:Y:S02]  /*2a00*/  IADD3 R8, R6.reuse, 0x1a0, RZ ;  /* 0x000001a006087810 */ /* 0x040fe40007ffe0ff */
[----:B------:R-:W-:Y:S01]  /*2a10*/  ISETP.GE.AND P3, PT, R7, UR49, PT ;  /* 0x0000003107007c0c */ /* 0x000fe2000bf66270 */
[----:B------:R-:W4:Y:S01]  /*2a20*/  @!P4 LDG.E R73, desc[UR20][R4.64+0x480] ;  /* 0x000480140449c981 */ /* 0x000f22000c1e1900 */
[----:B------:R-:W-:Y:S02]  /*2a30*/  IADD3 R7, R6, 0x1e0, RZ ;  /* 0x000001e006077810 */ /* 0x000fe40007ffe0ff */
[----:B------:R-:W-:Y:S02]  /*2a40*/  ISETP.GE.AND P2, PT, R8, UR49, PT ;  /* 0x0000003108007c0c */ /* 0x000fe4000bf46270 */
[----:B------:R-:W-:-:S02]  /*2a50*/  CS2R R8, SRZ ;  /* 0x0000000000087805 */ /* 0x000fc4000001ff00 */
[----:B------:R-:W-:Y:S01]  /*2a60*/  ISETP.GE.AND P4, PT, R7, UR49, PT ;  /* 0x0000003107007c0c */ /* 0x000fe2000bf86270 */
[----:B------:R-:W4:Y:S01]  /*2a70*/  @!P1 LDG.E R12, desc[UR20][R4.64+0x600] ;  /* 0x00060014040c9981 */ /* 0x000f22000c1e1900 */
[C---:B------:R-:W-:Y:S02]  /*2a80*/  IADD3 R7, R6.reuse, 0x220, RZ ;  /* 0x0000022006077810 */ /* 0x040fe40007ffe0ff */
[----:B------:R-:W-:Y:S01]  /*2a90*/  IADD3 R10, R6, 0x200, RZ ;  /* 0x00000200060a7810 */ /* 0x000fe20007ffe0ff */
[----:B------:R-:W4:Y:S01]  /*2aa0*/  @!P0 LDG.E R8, desc[UR20][R4.64+0x580] ;  /* 0x0005801404088981 */ /* 0x000f22000c1e1900 */
[----:B------:R-:W-:Y:S01]  /*2ab0*/  ISETP.GE.AND P0, PT, R7, UR49, PT ;  /* 0x0000003107007c0c */ /* 0x000fe2000bf06270 */
[----:B------:R-:W-:Y:S02]  /*2ac0*/  HFMA2.MMA R7, -RZ, RZ, 0, 0 ;  /* 0x00000000ff077435 */ /* 0x000fe400000001ff */
[----:B------:R-:W4:Y:S01]  /*2ad0*/  @!P5 LDG.E R9, desc[UR20][R4.64+0x500] ;  /* 0x000500140409d981 */ /* 0x000f22000c1e1900 */
[----:B------:R-:W-:-:S02]  /*2ae0*/  ISETP.GE.AND P5, PT, R10, UR49, PT ;  /* 0x000000310a007c0c */ /* 0x000fc4000bfa6270 */
[----:B------:R-:W-:Y:S01]  /*2af0*/  IADD3 R10, R6, 0x240, RZ ;  /* 0x00000240060a7810 */ /* 0x000fe20007ffe0ff */
[----:B------:R-:W4:Y:S03]  /*2b00*/  @!P2 LDG.E R11, desc[UR20][R4.64+0x680] ;  /* 0x00068014040ba981 */ /* 0x000f26000c1e1900 */
[----:B------:R-:W-:Y:S01]  /*2b10*/  ISETP.GE.AND P1, PT, R10, UR49, PT ;  /* 0x000000310a007c0c */ /* 0x000fe2000bf26270 */
[----:B------:R-:W4:Y:S01]  /*2b20*/  @!P3 LDG.E R7, desc[UR20][R4.64+0x700] ;  /* 0x000700140407b981 */ /* 0x000f22000c1e1900 */
[C---:B------:R-:W-:Y:S02]  /*2b30*/  IADD3 R10, R6.reuse, 0x280, RZ ;  /* 0x00000280060a7810 */ /* 0x040fe40007ffe0ff */
[----:B------:R-:W-:Y:S01]  /*2b40*/  IADD3 R15, R6, 0x260, RZ ;  /* 0x00000260060f7810 */ /* 0x000fe20007ffe0ff */
[----:B------:R-:W4:Y:S01]  /*2b50*/  @!P4 LDG.E R60, desc[UR20][R4.64+0x780] ;  /* 0x00078014043cc981 */ /* 0x000f22000c1e1900 */
[----:B------:R-:W-:Y:S01]  /*2b60*/  ISETP.GE.AND P3, PT, R10, UR49, PT ;  /* 0x000000310a007c0c */ /* 0x000fe2000bf66270 */
[----:B------:R-:W-:Y:S01]  /*2b70*/  HFMA2.MMA R10, -RZ, RZ, 0, 0 ;  /* 0x00000000ff0a7435 */ /* 0x000fe200000001ff */
[----:B------:R-:W-:Y:S01]  /*2b80*/  ISETP.GE.AND P2, PT, R15, UR49, PT ;  /* 0x000000310f007c0c */ /* 0x000fe2000bf46270 */
[----:B------:R-:W4:Y:S01]  /*2b90*/  LDL R26, [R1+0x1c] ;  /* 0x00001c00011a7983 */ /* 0x000f220000100800 */
[----:B------:R-:W-:-:S02]  /*2ba0*/  IADD3 R15, R6, 0x2a0, RZ ;  /* 0x000002a0060f7810 */ /* 0x000fc40007ffe0ff */
[----:B------:R-:W-:Y:S02]  /*2bb0*/  MOV R17, RZ ;  /* 0x000000ff00117202 */ /* 0x000fe40000000f00 */
[----:B------:R-:W-:Y:S02]  /*2bc0*/  CS2R R64, SRZ ;  /* 0x0000000000407805 */ /* 0x000fe4000001ff00 */
[----:B------:R-:W-:Y:S02]  /*2bd0*/  ISETP.GE.AND P4, PT, R15, UR49, PT ;  /* 0x000000310f007c0c */ /* 0x000fe4000bf86270 */
[----:B------:R-:W-:Y:S02]  /*2be0*/  CS2R R66, SRZ ;  /* 0x0000000000427805 */ /* 0x000fe4000001ff00 */
[C---:B------:R-:W-:Y:S01]  /*2bf0*/  IADD3 R15, R6.reuse, 0x2e0, RZ ;  /* 0x000002e0060f7810 */ /* 0x040fe20007ffe0ff */
[----:B------:R-:W4:Y:S03]  /*2c00*/  @!P0 LDG.E R10, desc[UR20][R4.64+0x880] ;  /* 0x00088014040a8981 */ /* 0x000f26000c1e1900 */
[----:B------:R-:W-:Y:S01]  /*2c10*/  ISETP.GE.AND P0, PT, R15, UR49, PT ;  /* 0x000000310f007c0c */ /* 0x000fe2000bf06270 */
[----:B------:R-:W4:Y:S01]  /*2c20*/  @!P3 LDG.E R63, desc[UR20][R4.64+0xa00] ;  /* 0x000a0014043fb981 */ /* 0x000f22000c1e1900 */
[----:B------:R-:W-:-:S02]  /*2c30*/  IADD3 R15, R6, 0x300, RZ ;  /* 0x00000300060f7810 */ /* 0x000fc40007ffe0ff */
[C---:B------:R-:W-:Y:S01]  /*2c40*/  IADD3 R16, R6.reuse, 0x2c0, RZ ;  /* 0x000002c006107810 */ /* 0x040fe20007ffe0ff */
[----:B------:R-:W4:Y:S01]  /*2c50*/  @!P5 LDG.E R17, desc[UR20][R4.64+0x800] ;  /* 0x000800140411d981 */ /* 0x000f22000c1e1900 */
[----:B------:R-:W-:Y:S02]  /*2c60*/  ISETP.GE.AND P3, PT, R15, UR49, PT ;  /* 0x000000310f007c0c */ /* 0x000fe4000bf66270 */
[----:B------:R-:W-:Y:S01]  /*2c70*/  IADD3 R15, R6, 0x360, RZ ;  /* 0x00000360060f7810 */ /* 0x000fe20007ffe0ff */
[----:B------:R-:W4:Y:S01]  /*2c80*/  @!P4 LDG.E R69, desc[UR20][R4.64+0xa80] ;  /* 0x000a80140445c981 */ /* 0x000f22000c1e1900 */
[----:B------:R-:W-:Y:S02]  /*2c90*/  ISETP.GE.AND P5, PT, R16, UR49, PT ;  /* 0x0000003110007c0c */ /* 0x000fe4000bfa6270 */
[----:B------:R-:W-:Y:S01]  /*2ca0*/  ISETP.GE.AND P4, PT, R15, UR49, PT ;  /* 0x000000310f007c0c */ /* 0x000fe2000bf86270 */
[----:B------:R-:W4:Y:S01]  /*2cb0*/  @!P1 LDG.E R65, desc[UR20][R4.64+0x900] ;  /* 0x0009001404419981 */ /* 0x000f22000c1e1900 */
[----:B------:R-:W-:-:S02]  /*2cc0*/  IADD3 R16, R6, 0x320, RZ ;  /* 0x0000032006107810 */ /* 0x000fc40007ffe0ff */
[C---:B------:R-:W-:Y:S01]  /*2cd0*/  IADD3 R21, R6.reuse, 0x340, RZ ;  /* 0x0000034006157810 */ /* 0x040fe20007ffe0ff */
[----:B------:R-:W4:Y:S01]  /*2ce0*/  @!P2 LDG.E R64, desc[UR20][R4.64+0x980] ;  /* 0x000980140440a981 */ /* 0x000f22000c1e1900 */
[----:B------:R-:W-:Y:S02]  /*2cf0*/  IADD3 R15, R6, 0x380, RZ ;  /* 0x00000380060f7810 */ /* 0x000fe40007ffe0ff */
[----:B------:R-:W-:Y:S01]  /*2d00*/  ISETP.GE.AND P1, PT, R16, UR49, PT ;  /* 0x0000003110007c0c */ /* 0x000fe2000bf26270 */
[----:B------:R-:W4:Y:S01]  /*2d10*/  @!P0 LDG.E R68, desc[UR20][R4.64+0xb80] ;  /* 0x000b801404448981 */ /* 0x000f22000c1e1900 */
[----:B------:R-:W-:Y:S02]  /*2d20*/  ISETP.GE.AND P2, PT, R21, UR49, PT ;  /* 0x0000003115007c0c */ /* 0x000fe4000bf46270 */
[----:B------:R-:W-:Y:S01]  /*2d30*/  ISETP.GE.AND P0, PT, R15, UR49, PT ;  /* 0x000000310f007c0c */ /* 0x000fe2000bf06270 */
[----:B------:R-:W-:Y:S01]  /*2d40*/  HFMA2.MMA R16, -RZ, RZ, 0, 0 ;  /* 0x00000000ff107435 */ /* 0x000fe200000001ff */
[----:B------:R-:W-:-:S02]  /*2d50*/  IADD3 R21, R6, 0x3a0, RZ ;  /* 0x000003a006157810 */ /* 0x000fc40007ffe0ff */
[----:B------:R-:W-:Y:S02]  /*2d60*/  CS2R R70, SRZ ;  /* 0x0000000000467805 */ /* 0x000fe4000001ff00 */
[C---:B------:R-:W-:Y:S01]  /*2d70*/  IADD3 R22, R6.reuse, 0x3c0, RZ ;  /* 0x000003c006167810 */ /* 0x040fe20007ffe0ff */
[----:B------:R-:W4:Y:S01]  /*2d80*/  LDL R25, [R1+0x18] ;  /* 0x0000180001197983 */ /* 0x000f220000100800 */
[----:B------:R-:W-:-:S03]  /*2d90*/  IADD3 R6, R6, 0x3e0, RZ ;  /* 0x000003e006067810 */ /* 0x000fc60007ffe0ff */
[----:B------:R-:W4:Y:S01]  /*2da0*/  @!P1 LDG.E R61, desc[UR20][R4.64+0xc80] ;  /* 0x000c8014043d9981 */ /* 0x000f22000c1e1900 */
[----:B------:R-:W-:-:S03]  /*2db0*/  ISETP.GE.AND P1, PT, R21, UR49, PT ;  /* 0x0000003115007c0c */ /* 0x000fc6000bf26270 */
[----:B------:R-:W4:Y:S01]  /*2dc0*/  @!P2 LDG.E R62, desc[UR20][R4.64+0xd00] ;  /* 0x000d0014043ea981 */ /* 0x000f22000c1e1900 */
[----:B------:R-:W-:-:S03]  /*2dd0*/  ISETP.GE.AND P2, PT, R22, UR49, PT ;  /* 0x0000003116007c0c */ /* 0x000fc6000bf46270 */
[----:B------:R-:W4:Y:S01]  /*2de0*/  @!P0 LDG.E R16, desc[UR20][R4.64+0xe00] ;  /* 0x000e001404108981 */ /* 0x000f22000c1e1900 */
[----:B------:R-:W-:Y:S02]  /*2df0*/  ISETP.GE.AND P0, PT, R6, UR49, PT ;  /* 0x0000003106007c0c */ /* 0x000fe4000bf06270 */
[----:B------:R-:W-:Y:S01]  /*2e00*/  MOV R76, RZ ;  /* 0x000000ff004c7202 */ /* 0x000fe20000000f00 */
[----:B------:R-:W4:Y:S01]  /*2e10*/  @!P5 LDG.E R66, desc[UR20][R4.64+0xb00] ;  /* 0x000b00140442d981 */ /* 0x000f22000c1e1900 */
[----:B------:R-:W-:Y:S02]  /*2e20*/  MOV R15, RZ ;  /* 0x000000ff000f7202 */ /* 0x000fe40000000f00 */
[----:B------:R-:W-:Y:S01]  /*2e30*/  MOV R6, RZ ;  /* 0x000000ff00067202 */ /* 0x000fe20000000f00 */
[----:B------:R-:W4:Y:S04]  /*2e40*/  @!P3 LDG.E R67, desc[UR20][R4.64+0xc00] ;  /* 0x000c00140443b981 */ /* 0x000f28000c1e1900 */
[----:B------:R-:W4:Y:S04]  /*2e50*/  @!P4 LDG.E R15, desc[UR20][R4.64+0xd80] ;  /* 0x000d8014040fc981 */ /* 0x000f28000c1e1900 */
[----:B------:R-:W4:Y:S04]  /*2e60*/  @!P1 LDG.E R6, desc[UR20][R4.64+0xe80] ;  /* 0x000e801404069981 */ /* 0x000f28000c1e1900 */
[----:B------:R-:W4:Y:S04]  /*2e70*/  @!P2 LDG.E R71, desc[UR20][R4.64+0xf00] ;  /* 0x000f00140447a981 */ /* 0x000f28000c1e1900 */
[----:B------:R-:W4:Y:S04]  /*2e80*/  @!P0 LDG.E R70, desc[UR20][R4.64+0xf80] ;  /* 0x000f801404468981 */ /* 0x000f28000c1e1900 */
[----:B------:R-:W4:Y:S04]  /*2e90*/  LDL R24, [R1+0x14] ;  /* 0x0000140001187983 */ /* 0x000f280000100800 */
[----:B------:R-:W4:Y:S04]  /*2ea0*/  LDL R23, [R1+0x10] ;  /* 0x0000100001177983 */ /* 0x000f280000100800 */
[----:B------:R-:W4:Y:S04]  /*2eb0*/  LDL R175, [R1+0x4] ;  /* 0x0000040001af7983 */ /* 0x000f280000100800 */
[----:B------:R-:W4:Y:S01]  /*2ec0*/  LDL R177, [R1+0x8] ;  /* 0x0000080001b17983 */ /* 0x000f220000100800 */
[----:B--2---:R-:W-:-:S02]  /*2ed0*/  ISETP.NE.AND P6, PT, R2, RZ, PT ;  /* 0x000000ff0200720c */ /* 0x004fc40003fc5270 */
[----:B------:R-:W-:-:S06]  /*2ee0*/  MOV R2, UR55 ;  /* 0x0000003700027c02 */ /* 0x000fcc0008000f00 */
[----:B------:R-:W2:Y:S05]  /*2ef0*/  LDG.E.64 R2, desc[UR20][R2.64] ;  /* 0x0000001402027981 */ /* 0x000eaa000c1e1b00 */
[----:B------:R0:W2:Y:S04]  /*2f00*/  @!P6 LDG.E R76, desc[UR20][R4.64] ;  /* 0x00000014044ce981 */ /* 0x0000a8000c1e1900 */
[----:B------:R-:W2:Y:S01]  /*2f10*/  LDL R5, [R1+0xc] ;  /* 0x00000c0001057983 */ /* 0x000ea20000100800 */
[----:B---3--:R-:W-:Y:S01]  /*2f20*/  FADD.FTZ R31, R31, UR5 ;  /* 0x000000051f1f7e21 */ /* 0x008fe20008010000 */
[----:B----4-:R-:W-:Y:S01]  /*2f30*/  FADD.FTZ R30, R30, UR5 ;  /* 0x000000051e1e7e21 */ /* 0x010fe20008010000 */
[----:B------:R-:W-:Y:S01]  /*2f40*/  FADD.FTZ R29, R29, UR5 ;  /* 0x000000051d1d7e21 */ /* 0x000fe20008010000 */
[----:B------:R-:W-:-:S02]  /*2f50*/  LOP3.LUT P0, RZ, R105, 0x1f, RZ, 0xc0, !PT ;  /* 0x0000001f69ff7812 */ /* 0x000fc4000780c0ff */
[----:B0-----:R-:W-:Y:S01]  /*2f60*/  MOV R4, UR10 ;  /* 0x0000000a00047c02 */ /* 0x001fe20008000f00 */
[----:B------:R-:W-:Y:S01]  /*2f70*/  FADD.FTZ R28, R28, UR5 ;  /* 0x000000051c1c7e21 */ /* 0x000fe20008010000 */
[----:B------:R-:W-:Y:S02]  /*2f80*/  FADD.FTZ R27, R27, UR5 ;  /* 0x000000051b1b7e21 */ /* 0x000fe40008010000 */
[----:B------:R-:W-:Y:S01]  /*2f90*/  ISETP.LT.OR P2, PT, R4, 0x2, P0 ;  /* 0x000000020400780c */ /* 0x000fe20000741670 */
[----:B------:R-:W-:Y:S01]  /*2fa0*/  FADD.FTZ R26, R26, UR5 ;  /* 0x000000051a1a7e21 */ /* 0x000fe20008010000 */
[----:B------:R-:W-:Y:S01]  /*2fb0*/  FADD.FTZ R25, R25, UR5 ;  /* 0x0000000519197e21 */ /* 0x000fe20008010000 */
[----:B------:R-:W-:Y:S01]  /*2fc0*/  FADD.FTZ R24, R24, UR5 ;  /* 0x0000000518187e21 */ /* 0x000fe20008010000 */
[----:B------:R-:W-:Y:S01]  /*2fd0*/  FADD.FTZ R23, R23, UR5 ;  /* 0x0000000517177e21 */ /* 0x000fe20008010000 */
[----:B--2---:R-:W-:-:S13]  /*2fe0*/  R2UR UR55, R3 ;  /* 0x00000000033772ca */ /* 0x004fda00000e0000 */
[----:B------:R-:W-:-:S04]  /*2ff0*/  FMUL.FTZ R3, R31, UR55 ;  /* 0x000000371f037c20 */ /* 0x000fc80008410000 */
[----:B------:R-:W-:Y:S01]  /*3000*/  FMUL.RZ R21, R3, 0.15915493667125701904 ;  /* 0x3e22f98303157820 */ /* 0x000fe2000040c000 */
[----:B------:R-:W-:-:S04]  /*3010*/  FMUL.FTZ R3, R30, UR55 ;  /* 0x000000371e037c20 */ /* 0x000fc80008410000 */
[----:B------:R-:W-:Y:S01]  /*3020*/  FMUL.RZ R22, R3, 0.15915493667125701904 ;  /* 0x3e22f98303167820 */ /* 0x000fe2000040c000 */
[----:B------:R-:W-:-:S04]  /*3030*/  FMUL.FTZ R3, R29, UR55 ;  /* 0x000000371d037c20 */ /* 0x000fc80008410000 */
[----:B------:R-:W-:Y:S01]  /*3040*/  FMUL.RZ R77, R3, 0.15915493667125701904 ;  /* 0x3e22f983034d7820 */ /* 0x000fe2000040c000 */
[----:B------:R-:W-:Y:S01]  /*3050*/  SHF.L.U32 R3, R105, 0x5, RZ ;  /* 0x0000000569037819 */ /* 0x000fe200000006ff */
[----:B------:R-:W-:Y:S01]  /*3060*/  FMUL.FTZ R4, R28, UR55 ;  /* 0x000000371c047c20 */ /* 0x000fe20008410000 */
[----:B------:R-:W-:Y:S02]  /*3070*/  FMUL.FTZ R78, R27, UR55 ;  /* 0x000000371b4e7c20 */ /* 0x000fe40008410000 */
[----:B------:R-:W-:Y:S01]  /*3080*/  LOP3.LUT R3, R3, 0xfffffc00, RZ, 0xc0, !PT ;  /* 0xfffffc0003037812 */ /* 0x000fe200078ec0ff */
[----:B------:R-:W-:Y:S01]  /*3090*/  FMUL.RZ R106, R4, 0.15915493667125701904 ;  /* 0x3e22f983046a7820 */ /* 0x000fe2000040c000 */
[----:B------:R-:W-:Y:S01]  /*30a0*/  FMUL.RZ R108, R78, 0.15915493667125701904 ;  /* 0x3e22f9834e6c7820 */ /* 0x000fe2000040c000 */
[----:B------:R-:W-:Y:S01]  /*30b0*/  FMUL.FTZ R78, R26, UR55 ;  /* 0x000000371a4e7c20 */ /* 0x000fe20008410000 */
[----:B------:R-:W-:Y:S01]  /*30c0*/  IADD3 R4, R3, R104, RZ ;  /* 0x0000006803047210 */ /* 0x000fe20007ffe0ff */
[----:B------:R-:W-:Y:S08]  /*30d0*/  MUFU.SIN R138, R22 ;  /* 0x00000016008a7308 */ /* 0x000ff00000000400 */
[----:B------:R0:W-:Y:S01]  /*30e0*/  MUFU.COS R139, R22 ;  /* 0x00000016008b7308 */ /* 0x0001e20000000000 */
[----:B------:R-:W-:-:S07]  /*30f0*/  IADD3 R79, R4, 0x80, RZ ;  /* 0x00000080044f7810 */ /* 0x000fce0007ffe0ff */
[----:B------:R-:W-:Y:S01]  /*3100*/  MUFU.SIN R134, R106 ;  /* 0x0000006a00867308 */ /* 0x000fe20000000400 */
[----:B0-----:R-:W-:Y:S01]  /*3110*/  FADD.FTZ R22, R5, UR5 ;  /* 0x0000000505167e21 */ /* 0x001fe20008010000 */
[----:B------:R-:W-:-:S06]  /*3120*/  IADD3 R5, R4, 0x20, RZ ;  /* 0x0000002004057810 */ /* 0x000fcc0007ffe0ff */
[----:B------:R0:W-:Y:S01]  /*3130*/  MUFU.COS R135, R106 ;  /* 0x0000006a00877308 */ /* 0x0001e20000000000 */
[----:B------:R-:W-:Y:S01]  /*3140*/  LEA.HI.SX32 R116, R5, R4, 0x1b ;  /* 0x0000000405747211 */ /* 0x000fe200078fdaff */
[----:B------:R-:W-:Y:S01]  /*3150*/  FMUL.FTZ R5, R24, UR55 ;  /* 0x0000003718057c20 */ /* 0x000fe20008410000 */
[----:B------:R-:W-:Y:S01]  /*3160*/  IADD3 R107, R4, 0xa0, RZ ;  /* 0x000000a0046b7810 */ /* 0x000fe20007ffe0ff */
[----:B0-----:R-:W-:Y:S01]  /*3170*/  FMUL.RZ R106, R78, 0.15915493667125701904 ;  /* 0x3e22f9834e6a7820 */ /* 0x001fe2000040c000 */
[----:B------:R-:W-:-:S03]  /*3180*/  FMUL.FTZ R78, R25, UR55 ;  /* 0x00000037194e7c20 */ /* 0x000fc60008410000 */
[----:B------:R-:W-:Y:S01]  /*3190*/  MUFU.SIN R127, R21 ;  /* 0x00000015007f7308 */ /* 0x000fe20000000400 */
[----:B------:R-:W-:Y:S01]  /*31a0*/  IADD3 R109, R4, 0xc0, RZ ;  /* 0x000000c0046d7810 */ /* 0x000fe20007ffe0ff */
[----:B------:R-:W-:Y:S01]  /*31b0*/  FMUL.RZ R78, R78, 0.15915493667125701904 ;  /* 0x3e22f9834e4e7820 */ /* 0x000fe2000040c000 */
[----:B------:R-:W-:-:S05]  /*31c0*/  IADD3 R111, R4, 0xe0, RZ ;  /* 0x000000e0046f7810 */ /* 0x000fca0007ffe0ff */
[----:B------:R0:W-:Y:S01]  /*31d0*/  MUFU.COS R126, R21 ;  /* 0x00000015007e7308 */ /* 0x0001e20000000000 */
[C---:B------:R-:W-:Y:S02]  /*31e0*/  IADD3 R113, R4.reuse, 0x100, RZ ;  /* 0x0000010004717810 */ /* 0x040fe40007ffe0ff */
[C---:B------:R-:W-:Y:S02]  /*31f0*/  IADD3 R115, R4.reuse, 0x120, RZ ;  /* 0x0000012004737810 */ /* 0x040fe40007ffe0ff */
[C---:B------:R-:W-:Y:S02]  /*3200*/  IADD3 R117, R4.reuse, 0x140, RZ ;  /* 0x0000014004757810 */ /* 0x040fe40007ffe0ff */
[C---:B------:R-:W-:Y:S01]  /*3210*/  IADD3 R119, R4.reuse, 0x160, RZ ;  /* 0x0000016004777810 */ /* 0x040fe20007ffe0ff */
[----:B------:R-:W-:Y:S01]  /*3220*/  MUFU.SIN R136, R77 ;  /* 0x0000004d00887308 */ /* 0x000fe20000000400 */
[C---:B0-----:R-:W-:Y:S02]  /*3230*/  IADD3 R21, R4.reuse, 0x40, RZ ;  /* 0x0000004004157810 */ /* 0x041fe40007ffe0ff */
[----:B------:R-:W-:-:S02]  /*3240*/  IADD3 R121, R4, 0x180, RZ ;  /* 0x0000018004797810 */ /* 0x000fc40007ffe0ff */
[C---:B------:R-:W-:Y:S02]  /*3250*/  IADD3 R123, R4.reuse, 0x1a0, RZ ;  /* 0x000001a0047b7810 */ /* 0x040fe40007ffe0ff */
[C---:B------:R-:W-:Y:S01]  /*3260*/  IADD3 R125, R4.reuse, 0x1c0, RZ ;  /* 0x000001c0047d7810 */ /* 0x040fe20007ffe0ff */
[----:B------:R0:W-:Y:S01]  /*3270*/  MUFU.COS R137, R77 ;  /* 0x0000004d00897308 */ /* 0x0001e20000000000 */
[C---:B------:R-:W-:Y:S02]  /*3280*/  IADD3 R141, R4.reuse, 0x1e0, RZ ;  /* 0x000001e0048d7810 */ /* 0x040fe40007ffe0ff */
[C---:B------:R-:W-:Y:S02]  /*3290*/  IADD3 R143, R4.reuse, 0x200, RZ ;  /* 0x00000200048f7810 */ /* 0x040fe40007ffe0ff */
[C---:B------:R-:W-:Y:S02]  /*32a0*/  IADD3 R145, R4.reuse, 0x220, RZ ;  /* 0x0000022004917810 */ /* 0x040fe40007ffe0ff */
[----:B------:R-:W-:-:S02]  /*32b0*/  IADD3 R147, R4, 0x240, RZ ;  /* 0x0000024004937810 */ /* 0x000fc40007ffe0ff */
[C---:B0-----:R-:W-:Y:S02]  /*32c0*/  IADD3 R77, R4.reuse, 0x60, RZ ;  /* 0x00000060044d7810 */ /* 0x041fe40007ffe0ff */
        /* <DEDUP_REMOVED lines=13> */
[----:B------:R-:W-:Y:S01]  /*33a0*/  MUFU.SIN R132, R108 ;  /* 0x0000006c00847308 */ /* 0x000fe20000000400 */
[-C--:B------:R-:W-:Y:S01]  /*33b0*/  LEA.HI.SX32 R118, R21, R4.reuse, 0x1b ;  /* 0x0000000415767211 */ /* 0x080fe200078fdaff */
[----:B------:R-:W-:Y:S01]  /*33c0*/  FMUL.RZ R21, R5, 0.15915493667125701904 ;  /* 0x3e22f98305157820 */ /* 0x000fe2000040c000 */
[-C--:B------:R-:W-:Y:S01]  /*33d0*/  LEA.HI.SX32 R158, R77, R4.reuse, 0x1b ;  /* 0x000000044d9e7211 */ /* 0x080fe200078fdaff */
[----:B------:R-:W-:Y:S01]  /*33e0*/  FMUL.FTZ R5, R23, UR55 ;  /* 0x0000003717057c20 */ /* 0x000fe20008410000 */
[-C--:B------:R-:W-:Y:S02]  /*33f0*/  LEA.HI.SX32 R160, R79, R4.reuse, 0x1b ;  /* 0x000000044fa07211 */ /* 0x080fe400078fdaff */
[-C--:B------:R-:W-:Y:S01]  /*3400*/  LEA.HI.SX32 R162, R107, R4.reuse, 0x1b ;  /* 0x000000046ba27211 */ /* 0x080fe200078fdaff */
[----:B------:R-:W-:Y:S01]  /*3410*/  MUFU.COS R133, R108 ;  /* 0x0000006c00857308 */ /* 0x000fe20000000000 */
[----:B------:R-:W-:-:S02]  /*3420*/  LEA.HI.SX32 R164, R109, R4, 0x1b ;  /* 0x000000046da47211 */ /* 0x000fc400078fdaff */
[-C--:B------:R-:W-:Y:S02]  /*3430*/  LEA.HI.SX32 R166, R111, R4.reuse, 0x1b ;  /* 0x000000046fa67211 */ /* 0x080fe400078fdaff */
[-C--:B------:R-:W-:Y:S02]  /*3440*/  LEA.HI.SX32 R168, R113, R4.reuse, 0x1b ;  /* 0x0000000471a87211 */ /* 0x080fe400078fdaff */
[-C--:B------:R-:W-:Y:S01]  /*3450*/  LEA.HI.SX32 R170, R115, R4.reuse, 0x1b ;  /* 0x0000000473aa7211 */ /* 0x080fe200078fdaff */
[----:B------:R-:W-:Y:S01]  /*3460*/  MUFU.SIN R130, R106 ;  /* 0x0000006a00827308 */ /* 0x000fe20000000400 */
[-C--:B------:R-:W-:Y:S02]  /*3470*/  LEA.HI.SX32 R172, R117, R4.reuse, 0x1b ;  /* 0x0000000475ac7211 */ /* 0x080fe400078fdaff */
[-C--:B------:R-:W-:Y:S02]  /*3480*/  LEA.HI.SX32 R174, R119, R4.reuse, 0x1b ;  /* 0x0000000477ae7211 */ /* 0x080fe400078fdaff */
[----:B------:R-:W-:-:S02]  /*3490*/  LEA.HI.SX32 R176, R121, R4, 0x1b ;  /* 0x0000000479b07211 */ /* 0x000fc400078fdaff */
[-C--:B------:R-:W-:Y:S01]  /*34a0*/  LEA.HI.SX32 R178, R123, R4.reuse, 0x1b ;  /* 0x000000047bb27211 */ /* 0x080fe200078fdaff */
[----:B------:R-:W-:Y:S01]  /*34b0*/  MUFU.COS R131, R106 ;  /* 0x0000006a00837308 */ /* 0x000fe20000000000 */
[-C--:B------:R-:W-:Y:S02]  /*34c0*/  LEA.HI.SX32 R180, R125, R4.reuse, 0x1b ;  /* 0x000000047db47211 */ /* 0x080fe400078fdaff */
[-C--:B------:R-:W-:Y:S02]  /*34d0*/  LEA.HI.SX32 R182, R141, R4.reuse, 0x1b ;  /* 0x000000048db67211 */ /* 0x080fe400078fdaff */
[-C--:B------:R-:W-:Y:S02]  /*34e0*/  LEA.HI.SX32 R184, R143, R4.reuse, 0x1b ;  /* 0x000000048fb87211 */ /* 0x080fe400078fdaff */
[-C--:B------:R-:W-:Y:S01]  /*34f0*/  LEA.HI.SX32 R154, R145, R4.reuse, 0x1b ;  /* 0x00000004919a7211 */ /* 0x080fe200078fdaff */
[----:B------:R-:W-:Y:S01]  /*3500*/  MUFU.SIN R128, R78 ;  /* 0x0000004e00807308 */ /* 0x000fe20000000400 */
[----:B------:R-:W-:-:S02]  /*3510*/  LEA.HI.SX32 R156, R147, R4, 0x1b ;  /* 0x00000004939c7211 */ /* 0x000fc400078fdaff */
[-C--:B------:R-:W-:Y:S02]  /*3520*/  LEA.HI.SX32 R114, R149, R4.reuse, 0x1b ;  /* 0x0000000495727211 */ /* 0x080fe400078fdaff */
[-C--:B------:R-:W-:Y:S02]  /*3530*/  LEA.HI.SX32 R152, R151, R4.reuse, 0x1b ;  /* 0x0000000497987211 */ /* 0x080fe400078fdaff */
[-C--:B------:R-:W-:Y:S01]  /*3540*/  LEA.HI.SX32 R112, R153, R4.reuse, 0x1b ;  /* 0x0000000499707211 */ /* 0x080fe200078fdaff */
[----:B------:R0:W-:Y:S01]  /*3550*/  MUFU.COS R129, R78 ;  /* 0x0000004e00817308 */ /* 0x0001e20000000000 */
        /* <DEDUP_REMOVED lines=9> */
[-C--:B------:R-:W-:Y:S02]  /*35f0*/  LEA.HI.SX32 R106, R173, R4.reuse, 0x1b ;  /* 0x00000004ad6a7211 */ /* 0x080fe400078fdaff */
[----:B------:R-:W-:Y:S01]  /*3600*/  LEA.HI.SX32 R4, R4, R4, 0x1b ;  /* 0x0000000404047211 */ /* 0x000fe200078fdaff */
[----:B------:R-:W-:-:S03]  /*3610*/  FMUL.RZ R107, R5, 0.15915493667125701904 ;  /* 0x3e22f983056b7820 */ /* 0x000fc6000040c000 */
[----:B------:R-:W-:-:S05]  /*3620*/  LEA R5, R4, R103, 0x2 ;  /* 0x0000006704057211 */ /* 0x000fca00078e10ff */
[----:B------:R0:W-:Y:S04]  /*3630*/  STS [R5], R76 ;  /* 0x0000004c05007388 */ /* 0x0001e80000000800 */
[----:B0-----:R-:W2:Y:S01]  /*3640*/  LDL R76, [R1] ;  /* 0x00000000014c7983 */ /* 0x001ea20000100800 */
[----:B------:R-:W-:Y:S01]  /*3650*/  FMUL.FTZ R79, R22, UR55 ;  /* 0x00000037164f7c20 */ /* 0x000fe20008410000 */
[-C--:B------:R-:W-:Y:S02]  /*3660*/  LEA R77, R116, R103.reuse, 0x2 ;  /* 0x00000067744d7211 */ /* 0x080fe400078e10ff */
[-C--:B------:R-:W-:Y:S01]  /*3670*/  LEA R118, R118, R103.reuse, 0x2 ;  /* 0x0000006776767211 */ /* 0x080fe200078e10ff */
[----:B------:R-:W-:Y:S01]  /*3680*/  FMUL.RZ R111, R79, 0.15915493667125701904 ;  /* 0x3e22f9834f6f7820 */ /* 0x000fe2000040c000 */
[-C--:B------:R-:W-:Y:S01]  /*3690*/  LEA R158, R158, R103.reuse, 0x2 ;  /* 0x000000679e9e7211 */ /* 0x080fe200078e10ff */
[----:B------:R-:W-:Y:S01]  /*36a0*/  MUFU.SIN R122, R107 ;  /* 0x0000006b007a7308 */ /* 0x000fe20000000400 */
[-C--:B------:R-:W-:Y:S01]  /*36b0*/  LEA R79, R160, R103.reuse, 0x2 ;  /* 0x00000067a04f7211 */ /* 0x080fe200078e10ff */
[----:B------:R-:W-:Y:S01]  /*36c0*/  STS [R77+0x80], R20 ;  /* 0x000080144d007388 */ /* 0x000fe20000000800 */
[----:B------:R-:W-:Y:S01]  /*36d0*/  LEA R5, R164, R103, 0x2 ;  /* 0x00000067a4057211 */ /* 0x000fe200078e10ff */
[----:B------:R-:W-:-:S02]  /*36e0*/  UIADD3 UR44, UR10, -0x1, URZ ;  /* 0xffffffff0a2c7890 */ /* 0x000fc4000fffe03f */
[----:B------:R0:W-:Y:S02]  /*36f0*/  STS [R118+0x100], R75 ;  /* 0x0001004b76007388 */ /* 0x0001e40000000800 */
[----:B------:R1:W-:Y:S01]  /*3700*/  MUFU.COS R123, R107 ;  /* 0x0000006b007b7308 */ /* 0x0003e20000000000 */
[-C--:B------:R-:W-:Y:S01]  /*3710*/  LEA R168, R168, R103.reuse, 0x2 ;  /* 0x00000067a8a87211 */ /* 0x080fe200078e10ff */
[----:B------:R-:W-:Y:S01]  /*3720*/  STS [R158+0x180], R19 ;  /* 0x000180139e007388 */ /* 0x000fe20000000800 */
[-C--:B------:R-:W-:Y:S02]  /*3730*/  LEA R170, R170, R103.reuse, 0x2 ;  /* 0x00000067aaaa7211 */ /* 0x080fe400078e10ff */
[-C--:B-1----:R-:W-:Y:S02]  /*3740*/  LEA R107, R162, R103.reuse, 0x2 ;  /* 0x00000067a26b7211 */ /* 0x082fe400078e10ff */
[-C--:B0-----:R-:W-:Y:S01]  /*3750*/  LEA R75, R166, R103.reuse, 0x2 ;  /* 0x00000067a64b7211 */ /* 0x081fe200078e10ff */
[----:B------:R0:W-:Y:S01]  /*3760*/  STS [R79+0x200], R72 ;  /* 0x000200484f007388 */ /* 0x0001e20000000800 */
[-C--:B------:R-:W-:Y:S01]  /*3770*/  LEA R172, R172, R103.reuse, 0x2 ;  /* 0x00000067acac7211 */ /* 0x080fe200078e10ff */
[----:B------:R-:W-:Y:S01]  /*3780*/  ULEA.HI UR45, UR44, UR44, URZ, 0x1 ;  /* 0x0000002c2c2d7291 */ /* 0x000fe2000f8f083f */
[-C--:B------:R-:W-:Y:S01]  /*3790*/  LEA R77, R174, R103.reuse, 0x2 ;  /* 0x00000067ae4d7211 */ /* 0x080fe200078e10ff */
[----:B------:R-:W-:Y:S01]  /*37a0*/  STS [R107+0x280], R74 ;  /* 0x0002804a6b007388 */ /* 0x000fe20000000800 */
[----:B------:R-:W-:-:S03]  /*37b0*/  LEA R178, R178, R103, 0x2 ;  /* 0x00000067b2b27211 */ /* 0x000fc600078e10ff */
[----:B------:R1:W-:Y:S01]  /*37c0*/  STS [R5+0x300], R18 ;  /* 0x0003001205007388 */ /* 0x0003e20000000800 */
[----:B0-----:R-:W-:-:S03]  /*37d0*/  LEA R79, R176, R103, 0x2 ;  /* 0x00000067b04f7211 */ /* 0x001fc600078e10ff */
[----:B------:R-:W-:Y:S01]  /*37e0*/  STS [R75+0x380], R14 ;  /* 0x0003800e4b007388 */ /* 0x000fe20000000800 */
[-C--:B------:R-:W-:Y:S01]  /*37f0*/  LEA R180, R180, R103.reuse, 0x2 ;  /* 0x00000067b4b47211 */ /* 0x080fe200078e10ff */
[----:B------:R-:W-:Y:S01]  /*3800*/  ULOP3.LUT UR45, UR45, 0xfffffe, URZ, 0xc0, !UPT ;  /* 0x00fffffe2d2d7892 */ /* 0x000fe2000f8ec03f */
[----:B------:R-:W-:Y:S01]  /*3810*/  R2UR UR54, R2 ;  /* 0x00000000023672ca */ /* 0x000fe200000e0000 */
[----:B------:R-:W-:Y:S01]  /*3820*/  STS [R168+0x400], R13 ;  /* 0x0004000da8007388 */ /* 0x000fe20000000800 */
[-C--:B------:R-:W-:Y:S02]  /*3830*/  LEA R184, R184, R103.reuse, 0x2 ;  /* 0x00000067b8b87211 */ /* 0x080fe400078e10ff */
[-C--:B-1----:R-:W-:Y:S01]  /*3840*/  LEA R5, R182, R103.reuse, 0x2 ;  /* 0x00000067b6057211 */ /* 0x082fe200078e10ff */
[----:B------:R-:W-:Y:S01]  /*3850*/  STS [R170+0x480], R73 ;  /* 0x00048049aa007388 */ /* 0x000fe20000000800 */
[----:B------:R-:W-:-:S03]  /*3860*/  LEA R156, R156, R103, 0x2 ;  /* 0x000000679c9c7211 */ /* 0x000fc600078e10ff */
[----:B------:R0:W-:Y:S01]  /*3870*/  STS [R172+0x500], R9 ;  /* 0x00050009ac007388 */ /* 0x0001e20000000800 */
[----:B------:R-:W-:-:S03]  /*3880*/  UIADD3 UR44, UR44, -UR45, URZ ;  /* 0x8000002d2c2c7290 */ /* 0x000fc6000fffe03f */
[----:B------:R1:W-:Y:S01]  /*3890*/  STS [R77+0x580], R8 ;  /* 0x000580084d007388 */ /* 0x0003e20000000800 */
[----:B------:R-:W-:-:S03]  /*38a0*/  LEA R152, R152, R103, 0x2 ;  /* 0x0000006798987211 */ /* 0x000fc600078e10ff */
[----:B------:R-:W-:Y:S01]  /*38b0*/  STS [R79+0x600], R12 ;  /* 0x0006000c4f007388 */ /* 0x000fe20000000800 */
[----:B0-----:R-:W-:-:S03]  /*38c0*/  LEA R9, R154, R103, 0x2 ;  /* 0x000000679a097211 */ /* 0x001fc600078e10ff */
[----:B------:R0:W-:Y:S01]  /*38d0*/  STS [R178+0x680], R11 ;  /* 0x0006800bb2007388 */ /* 0x0001e20000000800 */
[----:B-1----:R-:W-:-:S03]  /*38e0*/  LEA R8, R112, R103, 0x2 ;  /* 0x0000006770087211 */ /* 0x002fc600078e10ff */
[----:B------:R-:W-:Y:S01]  /*38f0*/  STS [R180+0x700], R7 ;  /* 0x00070007b4007388 */ /* 0x000fe20000000800 */
[----:B------:R-:W-:-:S03]  /*3900*/  ULEA UR44, UR44, UR7, 0x8 ;  /* 0x000000072c2c7291 */ /* 0x000fc6000f8e403f */
[----:B------:R1:W-:Y:S01]  /*3910*/  STS [R5+0x780], R60 ;  /* 0x0007803c05007388 */ /* 0x0003e20000000800 */
[----:B0-----:R-:W-:-:S03]  /*3920*/  LEA R11, R114, R103, 0x2 ;  /* 0x00000067720b7211 */ /* 0x001fc600078e10ff */
[----:B------:R-:W-:Y:S04]  /*3930*/  STS [R184+0x800], R17 ;  /* 0x00080011b8007388 */ /* 0x000fe80000000800 */
[----:B------:R-:W-:Y:S04]  /*3940*/  STS [R9+0x880], R10 ;  /* 0x0008800a09007388 */ /* 0x000fe80000000800 */
[----:B------:R-:W-:Y:S01]  /*3950*/  STS [R156+0x900], R65 ;  /* 0x000900419c007388 */ /* 0x000fe20000000800 */
[----:B-1----:R-:W-:-:S03]  /*3960*/  LEA R5, R146, R103, 0x2 ;  /* 0x0000006792057211 */ /* 0x002fc600078e10ff */
[----:B------:R-:W-:Y:S04]  /*3970*/  STS [R11+0x980], R64 ;  /* 0x000980400b007388 */ /* 0x000fe80000000800 */
[----:B------:R-:W-:Y:S01]  /*3980*/  STS [R152+0xa00], R63 ;  /* 0x000a003f98007388 */ /* 0x000fe20000000800 */
[----:B------:R-:W-:Y:S01]  /*3990*/  MOV R4, UR44 ;  /* 0x0000002c00047c02 */ /* 0x000fe20008000f00 */
[----:B------:R-:W-:Y:S01]  /*39a0*/  FADD.FTZ R18, R240, UR5 ;  /* 0x00000005f0127e21 */ /* 0x000fe20008010000 */
[----:B------:R-:W-:Y:S01]  /*39b0*/  ULDC.64 UR44, c[0x0][0x268] ;  /* 0x00009a00002c7ab9 */ /* 0x000fe20000000a00 */
[----:B------:R0:W-:Y:S01]  /*39c0*/  STS [R8+0xa80], R69 ;  /* 0x000a804508007388 */ /* 0x0001e20000000800 */
[----:B------:R-:W-:Y:S01]  /*39d0*/  UIMAD UR59, UR48, UR44, URZ ;  /* 0x0000002c303b72a4 */ /* 0x000fe2000f8e023f */
[----:B------:R-:W-:-:S02]  /*39e0*/  FMUL.FTZ R7, R18, UR55 ;  /* 0x0000003712077c20 */ /* 0x000fc40008410000 */
[----:B------:R1:W-:Y:S01]  /*39f0*/  STS [R5+0xb00], R66 ;  /* 0x000b004205007388 */ /* 0x0003e20000000800 */
[----:B0-----:R-:W-:Y:S01]  /*3a00*/  MOV R8, UR54 ;  /* 0x0000003600087c02 */ /* 0x001fe20008000f00 */
[----:B------:R-:W-:-:S04]  /*3a10*/  FADD.FTZ R17, R239, UR5 ;  /* 0x00000005ef117e21 */ /* 0x000fc80008010000 */
[----:B-1----:R-:W-:Y:S01]  /*3a20*/  FMUL.FTZ R66, R8, 1.4426950216293334961 ;  /* 0x3fb8aa3b08427820 */ /* 0x002fe20000410000 */
[----:B------:R-:W-:Y:S01]  /*3a30*/  UIMAD.WIDE.U32 UR56, UR47, UR44, URZ ;  /* 0x0000002c2f3872a5 */ /* 0x000fe2000f8e003f */
[----:B------:R-:W-:Y:S01]  /*3a40*/  FMUL.RZ R12, R7, 0.15915493667125701904 ;  /* 0x3e22f983070c7820 */ /* 0x000fe2000040c000 */
[----:B------:R-:W-:Y:S01]  /*3a50*/  UIMAD UR59, UR47, UR45, UR59 ;  /* 0x0000002d2f3b72a4 */ /* 0x000fe2000f8e023b */
[----:B------:R-:W-:Y:S01]  /*3a60*/  FMUL.FTZ R8, R31, R66 ;  /* 0x000000421f087220 */ /* 0x000fe20000410000 */
[----:B------:R-:W-:Y:S01]  /*3a70*/  FMUL.FTZ R2, R17, UR55 ;  /* 0x0000003711027c20 */ /* 0x000fe20008410000 */
[-C--:B------:R-:W-:Y:S01]  /*3a80*/  LEA R7, R148, R103.reuse, 0x2 ;  /* 0x0000006794077211 */ /* 0x080fe200078e10ff */
[----:B------:R-:W-:Y:S01]  /*3a90*/  ULDC.64 UR44, c[0x0][0x270] ;  /* 0x00009c00002c7ab9 */ /* 0x000fe20000000a00 */
[-C--:B------:R-:W-:Y:S01]  /*3aa0*/  LEA R150, R150, R103.reuse, 0x2 ;  /* 0x0000006796967211 */ /* 0x080fe200078e10ff */
[----:B------:R-:W-:Y:S01]  /*3ab0*/  MUFU.SIN R120, R111 ;  /* 0x0000006f00787308 */ /* 0x000fe20000000400 */
[----:B------:R-:W-:Y:S01]  /*3ac0*/  FADD.FTZ R20, R175, UR5 ;  /* 0x00000005af147e21 */ /* 0x000fe20008010000 */
[-C--:B------:R-:W-:Y:S01]  /*3ad0*/  LEA R142, R142, R103.reuse, 0x2 ;  /* 0x000000678e8e7211 */ /* 0x080fe200078e10ff */
[----:B------:R-:W-:Y:S01]  /*3ae0*/  UIADD3 UR57, UR57, UR59, URZ ;  /* 0x0000003b39397290 */ /* 0x000fe2000fffe03f */
[----:B------:R-:W-:Y:S01]  /*3af0*/  LEA R9, R144, R103, 0x2 ;  /* 0x0000006790097211 */ /* 0x000fe200078e10ff */
[----:B------:R-:W-:-:S03]  /*3b00*/  UIMAD UR58, UR58, UR44, URZ ;  /* 0x0000002c3a3a72a4 */ /* 0x000fc6000f8e023f */
[----:B------:R0:W-:Y:S01]  /*3b10*/  MUFU.COS R121, R111 ;  /* 0x0000006f00797308 */ /* 0x0001e20000000000 */
[----:B------:R-:W-:Y:S01]  /*3b20*/  ISETP.NE.AND P1, PT, R105, RZ, PT ;  /* 0x000000ff6900720c */ /* 0x000fe20003f25270 */
[----:B------:R1:W-:Y:S01]  /*3b30*/  STS [R7+0xb80], R68 ;  /* 0x000b804407007388 */ /* 0x0003e20000000800 */
[----:B------:R-:W-:Y:S01]  /*3b40*/  FMUL.FTZ R19, R20, UR55 ;  /* 0x0000003714137c20 */ /* 0x000fe20008410000 */
[----:B------:R-:W-:Y:S02]  /*3b50*/  UIMAD UR58, UR7, UR45, UR58 ;  /* 0x0000002d073a72a4 */ /* 0x000fe4000f8e023a */
[----:B------:R-:W-:Y:S02]  /*3b60*/  STS [R150+0xc00], R67 ;  /* 0x000c004396007388 */ /* 0x000fe40000000800 */
[----:B------:R-:W-:Y:S01]  /*3b70*/  MUFU.SIN R124, R21 ;  /* 0x00000015007c7308 */ /* 0x000fe20000000400 */
[----:B0-----:R-:W-:Y:S01]  /*3b80*/  FMUL.RZ R111, R2, 0.15915493667125701904 ;  /* 0x3e22f983026f7820 */ /* 0x001fe2000040c000 */
[-C--:B------:R-:W-:Y:S01]  /*3b90*/  LEA R2, R110, R103.reuse, 0x2 ;  /* 0x000000676e027211 */ /* 0x080fe200078e10ff */
[----:B------:R-:W-:Y:S01]  /*3ba0*/  UIMAD.WIDE.U32 UR56, UR7, UR44, UR56 ;  /* 0x0000002c073872a5 */ /* 0x000fe2000f8e0038 */
[----:B------:R0:W-:Y:S04]  /*3bb0*/  STS [R142+0xc80], R61 ;  /* 0x000c803d8e007388 */ /* 0x0001e80000000800 */
[----:B------:R3:W-:Y:S01]  /*3bc0*/  MUFU.COS R125, R21 ;  /* 0x00000015007d7308 */ /* 0x0007e20000000000 */
[----:B------:R-:W-:Y:S01]  /*3bd0*/  STS [R9+0xd00], R62 ;  /* 0x000d003e09007388 */ /* 0x000fe20000000800 */
[----:B------:R-:W-:Y:S01]  /*3be0*/  LEA R5, R140, R103, 0x2 ;  /* 0x000000678c057211 */ /* 0x000fe200078e10ff */
[----:B------:R-:W-:-:S05]  /*3bf0*/  ULDC.64 UR44, c[0x0][0x2e0] ;  /* 0x0000b800002c7ab9 */ /* 0x000fca0000000a00 */
[----:B------:R-:W4:Y:S01]  /*3c00*/  MUFU.EX2 R8, R8 ;  /* 0x0000000800087308 */ /* 0x000f220000000800 */
[----:B---3--:R-:W-:Y:S01]  /*3c10*/  IADD3 R21, R105, 0x200, RZ ;  /* 0x0000020069157810 */ /* 0x008fe20007ffe0ff */
[----:B------:R3:W-:Y:S01]  /*3c20*/  STS [R2+0xd80], R15 ;  /* 0x000d800f02007388 */ /* 0x0007e20000000800 */
[----:B-1----:R-:W-:Y:S01]  /*3c30*/  LEA R7, R78, R103, 0x2 ;  /* 0x000000674e077211 */ /* 0x002fe200078e10ff */
[----:B------:R-:W-:Y:S01]  /*3c40*/  FMUL.RZ R72, R19, 0.15915493667125701904 ;  /* 0x3e22f98313487820 */ /* 0x000fe2000040c000 */
[----:B------:R-:W-:Y:S01]  /*3c50*/  SEL R4, R4, R21, !P1 ;  /* 0x0000001504047207 */ /* 0x000fe20004800000 */
[----:B------:R-:W-:Y:S01]  /*3c60*/  FADD.FTZ R21, R177, UR5 ;  /* 0x00000005b1157e21 */ /* 0x000fe20008010000 */
[----:B------:R-:W-:Y:S01]  /*3c70*/  UIADD3 UR58, UR57, UR58, URZ ;  /* 0x0000003a393a7290 */ /* 0x000fe2000fffe03f */
[----:B------:R-:W-:Y:S01]  /*3c80*/  FADD.FTZ R157, R238, UR5 ;  /* 0x00000005ee9d7e21 */ /* 0x000fe20008010000 */
[----:B------:R-:W-:Y:S01]  /*3c90*/  ULEA UR44, UP0, UR56, UR44, 0x3 ;  /* 0x0000002c382c7291 */ /* 0x000fe2000f80183f */
[----:B------:R-:W-:Y:S01]  /*3ca0*/  LEA R3, R104, R3, 0x5 ;  /* 0x0000000368037211 */ /* 0x000fe200078e28ff */
[----:B0-----:R-:W0:Y:S01]  /*3cb0*/  @!P2 LDC R61, c[0x0][0x21c] ;  /* 0x00008700ff3dab82 */ /* 0x001e220000000800 */
[----:B---3--:R-:W-:Y:S01]  /*3cc0*/  LEA R2, R108, R103, 0x2 ;  /* 0x000000676c027211 */ /* 0x008fe200078e10ff */
[----:B------:R-:W-:Y:S01]  /*3cd0*/  STS [R5+0xe00], R16 ;  /* 0x000e001005007388 */ /* 0x000fe20000000800 */
[----:B------:R-:W-:Y:S01]  /*3ce0*/  FMUL.FTZ R109, R21, UR55 ;  /* 0x00000037156d7c20 */ /* 0x000fe20008410000 */
[----:B------:R-:W-:Y:S01]  /*3cf0*/  ULEA.HI.X UR45, UR56, UR45, UR58, 0x3, UP0 ;  /* 0x0000002d382d7291 */ /* 0x000fe200080f1c3a */
[----:B------:R-:W-:Y:S01]  /*3d00*/  FMUL.FTZ R10, R157, UR55 ;  /* 0x000000379d0a7c20 */ /* 0x000fe20008410000 */
[----:B------:R-:W-:Y:S01]  /*3d10*/  STS [R7+0xe80], R6 ;  /* 0x000e800607007388 */ /* 0x000fe20000000800 */
[----:B------:R-:W-:-:S03]  /*3d20*/  FMUL.RZ R109, R109, 0.15915493667125701904 ;  /* 0x3e22f9836d6d7820 */ /* 0x000fc6000040c000 */
[----:B------:R1:W-:Y:S01]  /*3d30*/  STS [R2+0xf00], R71 ;  /* 0x000f004702007388 */ /* 0x0003e20000000800 */
[----:B------:R-:W-:Y:S01]  /*3d40*/  LEA R9, R106, R103, 0x2 ;  /* 0x000000676a097211 */ /* 0x000fe200078e10ff */
[----:B------:R-:W-:Y:S01]  /*3d50*/  FMUL.RZ R10, R10, 0.15915493667125701904 ;  /* 0x3e22f9830a0a7820 */ /* 0x000fe2000040c000 */
[----:B------:R-:W-:Y:S01]  /*3d60*/  MOV R68, UR44 ;  /* 0x0000002c00447c02 */ /* 0x000fe20008000f00 */
[----:B----4-:R-:W-:Y:S01]  /*3d70*/  FMUL.FTZ R126, R8, R126 ;  /* 0x0000007e087e7220 */ /* 0x010fe20000410000 */
[----:B------:R-:W-:Y:S02]  /*3d80*/  MOV R69, UR45 ;  /* 0x0000002d00457c02 */ /* 0x000fe40008000f00 */
[----:B-1----:R-:W-:Y:S01]  /*3d90*/  LEA.HI.SX32 R2, R3, R3, 0x1b ;  /* 0x0000000303027211 */ /* 0x002fe200078fdaff */
[----:B------:R-:W-:Y:S01]  /*3da0*/  FMUL.FTZ R3, R30, R66 ;  /* 0x000000421e037220 */ /* 0x000fe20000410000 */
[----:B------:R-:W-:Y:S01]  /*3db0*/  FMUL.FTZ R127, R8, R127 ;  /* 0x0000007f087f7220 */ /* 0x000fe20000410000 */
[----:B------:R-:W-:-:S02]  /*3dc0*/  LEA R63, R4, R103, 0x3 ;  /* 0x00000067043f7211 */ /* 0x000fc400078e18ff */
[----:B------:R-:W-:Y:S01]  /*3dd0*/  LEA R62, R2, R103, 0x2 ;  /* 0x00000067023e7211 */ /* 0x000fe200078e10ff */
[----:B------:R-:W-:Y:S01]  /*3de0*/  MUFU.SIN R118, R109 ;  /* 0x0000006d00767308 */ /* 0x000fe20000000400 */
[----:B------:R1:W-:Y:S01]  /*3df0*/  STS [R9+0xf80], R70 ;  /* 0x000f804609007388 */ /* 0x0003e20000000800 */
[----:B------:R-:W-:-:S06]  /*3e00*/  NOP ;  /* 0x0000000000007918 */ /* 0x000fcc0000000000 */
[----:B------:R-:W-:Y:S01]  /*3e10*/  MUFU.COS R119, R109 ;  /* 0x0000006d00777308 */ /* 0x000fe20000000000 */
[----:B------:R-:W-:Y:S04]  /*3e20*/  LDS R16, [R62+0x8] ;  /* 0x000008003e107984 */ /* 0x000fe80000000800 */
[----:B------:R-:W-:Y:S03]  /*3e30*/  LDS R15, [R62+0xc] ;  /* 0x00000c003e0f7984 */ /* 0x000fe60000000800 */
[----:B------:R-:W-:Y:S01]  /*3e40*/  MUFU.SIN R112, R12 ;  /* 0x0000000c00707308 */ /* 0x000fe20000000400 */
[----:B------:R-:W-:Y:S04]  /*3e50*/  LDS R14, [R62+0x10] ;  /* 0x000010003e0e7984 */ /* 0x000fe80000000800 */
[----:B------:R-:W-:Y:S03]  /*3e60*/  LDS R11, [R62+0x1c] ;  /* 0x00001c003e0b7984 */ /* 0x000fe60000000800 */
[----:B------:R3:W-:Y:S01]  /*3e70*/  MUFU.COS R113, R12 ;  /* 0x0000000c00717308 */ /* 0x0007e20000000000 */
[----:B------:R-:W-:Y:S04]  /*3e80*/  LDS R9, [R62+0x24] ;  /* 0x000024003e097984 */ /* 0x000fe80000000800 */
[----:B------:R-:W-:Y:S03]  /*3e90*/  LDS R8, [R62+0x28] ;  /* 0x000028003e087984 */ /* 0x000fe60000000800 */
[----:B------:R-:W-:Y:S01]  /*3ea0*/  MUFU.SIN R108, R10 ;  /* 0x0000000a006c7308 */ /* 0x000fe20000000400 */
[----:B---3--:R-:W-:Y:S04]  /*3eb0*/  LDS R12, [R62+0x18] ;  /* 0x000018003e0c7984 */ /* 0x008fe80000000800 */
[----:B------:R-:W-:Y:S03]  /*3ec0*/  LDS R7, [R62+0x2c] ;  /* 0x00002c003e077984 */ /* 0x000fe60000000800 */
[----:B------:R3:W-:Y:S01]  /*3ed0*/  MUFU.COS R109, R10 ;  /* 0x0000000a006d7308 */ /* 0x0007e20000000000 */
[----:B------:R-:W-:Y:S04]  /*3ee0*/  LDS R6, [R62+0x30] ;  /* 0x000030003e067984 */ /* 0x000fe80000000800 */
[----:B------:R-:W-:Y:S03]  /*3ef0*/  LDS R5, [R62+0x34] ;  /* 0x000034003e057984 */ /* 0x000fe60000000800 */
[----:B------:R4:W1:Y:S01]  /*3f00*/  MUFU.EX2 R67, R3 ;  /* 0x0000000300437308 */ /* 0x0008620000000800 */
[----:B---3--:R-:W-:Y:S04]  /*3f10*/  LDS R10, [R62+0x20] ;  /* 0x000020003e0a7984 */ /* 0x008fe80000000800 */
        /* <DEDUP_REMOVED lines=15> */
[----:B--2---:R-:W-:-:S03]  /*4010*/  FADD.FTZ R19, R76, UR5 ;  /* 0x000000054c137e21 */ /* 0x004fc60008010000 */
[----:B------:R-:W-:Y:S01]  /*4020*/  LDS R142, [R62+0x74] ;  /* 0x000074003e8e7984 */ /* 0x000fe20000000800 */
[----:B------:R-:W-:-:S03]  /*4030*/  FMUL.FTZ R13, R19, UR55 ;  /* 0x00000037130d7c20 */ /* 0x000fc60008410000 */
[----:B------:R-:W-:Y:S01]  /*4040*/  LDS R141, [R62+0x78] ;  /* 0x000078003e8d7984 */ /* 0x000fe20000000800 */
[----:B------:R-:W-:-:S03]  /*4050*/  FMUL.RZ R13, R13, 0.15915493667125701904 ;  /* 0x3e22f9830d0d7820 */ /* 0x000fc6000040c000 */
[----:B------:R-:W-:Y:S01]  /*4060*/  LDS R140, [R62+0x7c] ;  /* 0x00007c003e8c7984 */ /* 0x000fe20000000800 */
[----:B------:R-:W-:Y:S03]  /*4070*/  MUFU.SIN R114, R13 ;  /* 0x0000000d00727308 */ /* 0x000fe60000000400 */
[----:B----4-:R-:W2:Y:S04]  /*4080*/  LDS R3, [R62] ;  /* 0x000000003e037984 */ /* 0x010ea80000000800 */
[----:B------:R-:W3:Y:S01]  /*4090*/  LDS R2, [R62+0x4] ;  /* 0x000004003e027984 */ /* 0x000ee20000000800 */
[----:B------:R4:W-:Y:S03]  /*40a0*/  MUFU.COS R115, R13 ;  /* 0x0000000d00737308 */ /* 0x0009e60000000000 */
[----:B------:R-:W5:Y:S01]  /*40b0*/  LDG.E.64 R68, desc[UR20][R68.64] ;  /* 0x0000001444447981 */ /* 0x000f62000c1e1b00 */
[----:B------:R-:W-:-:S03]  /*40c0*/  MOV R60, UR10 ;  /* 0x0000000a003c7c02 */ /* 0x000fc60008000f00 */
[----:B----4-:R-:W4:Y:S04]  /*40d0*/  LDS R13, [R62+0x14] ;  /* 0x000014003e0d7984 */ /* 0x010f280000000800 */
[----:B------:R1:W-:Y:S01]  /*40e0*/  STS.64 [R63+0x9880], R126 ;  /* 0x0098807e3f007388 */ /* 0x0003e20000000a00 */
[----:B------:R-:W-:Y:S01]  /*40f0*/  @!P2 IADD3 R60, R60, -0x2, RZ ;  /* 0xfffffffe3c3ca810 */ /* 0x000fe20007ffe0ff */
[----:B------:R-:W-:-:S04]  /*4100*/  HFMA2.MMA R65, -RZ, RZ, 0, 9.5367431640625e-07 ;  /* 0x00000010ff417435 */ /* 0x000fc800000001ff */
[----:B0-----:R-:W-:Y:S01]  /*4110*/  @!P2 IMAD R64, R60, R61, UR7 ;  /* 0x000000073c40ae24 */ /* 0x001fe2000f8e023d */
[----:B------:R-:W-:Y:S01]  /*4120*/  HFMA2.MMA R60, -RZ, RZ, 1.875, 0 ;  /* 0x3f800000ff3c7435 */ /* 0x000fe200000001ff */
[----:B------:R-:W-:Y:S01]  /*4130*/  MOV R61, RZ ;  /* 0x000000ff003d7202 */ /* 0x000fe20000000f00 */
[-C--:B-1----:R-:W-:Y:S01]  /*4140*/  FMUL.FTZ R70, R29, R66.reuse ;  /* 0x000000421d467220 */ /* 0x082fe20000410000 */
[----:B------:R-:W-:Y:S02]  /*4150*/  CS2R R62, SRZ ;  /* 0x00000000003e7805 */ /* 0x000fe4000001ff00 */
[----:B------:R-:W-:Y:S01]  /*4160*/  @!P2 IMAD.WIDE R64, R64, R65, UR22 ;  /* 0x000000164040ae25 */ /* 0x000fe2000f8e0241 */
[----:B------:R-:W-:Y:S03]  /*4170*/  BAR.SYNC.DEFER_BLOCKING 0x0 ;  /* 0x0000000000007b1d */ /* 0x000fe60000010000 */
[----:B------:R-:W-:-:S03]  /*4180*/  FMUL.FTZ R71, R28, R66 ;  /* 0x000000421c477220 */ /* 0x000fc60000410000 */
[----:B------:R-:W0:Y:S01]  /*4190*/  MUFU.EX2 R70, R70 ;  /* 0x0000004600467308 */ /* 0x000e220000000800 */
[C---:B------:R-:W-:Y:S01]  /*41a0*/  FMUL.FTZ R139, R67.reuse, R139 ;  /* 0x0000008b438b7220 */ /* 0x040fe20000410000 */
[----:B------:R-:W-:Y:S01]  /*41b0*/  FMUL.FTZ R138, R67, R138 ;  /* 0x0000008a438a7220 */ /* 0x000fe20000410000 */
[----:B------:R-:W-:-:S05]  /*41c0*/  FMUL.FTZ R67, R19, R66 ;  /* 0x0000004213437220 */ /* 0x000fca0000410000 */
[----:B------:R-:W1:Y:S01]  /*41d0*/  MUFU.EX2 R71, R71 ;  /* 0x0000004700477308 */ /* 0x000e620000000800 */
[----:B------:R2:W5:Y:S02]  /*41e0*/  @!P2 LDG.E.128 R60, desc[UR20][R64.64] ;  /* 0x00000014403ca981 */ /* 0x000564000c1e1d00 */
[-C--:B--2---:R-:W-:Y:S01]  /*41f0*/  FMUL.FTZ R64, R21, R66.reuse ;  /* 0x0000004215407220 */ /* 0x084fe20000410000 */
[----:B------:R-:W-:-:S05]  /*4200*/  FMUL.FTZ R65, R20, R66 ;  /* 0x0000004214417220 */ /* 0x000fca0000410000 */
[----:B------:R-:W2:Y:S01]  /*4210*/  MUFU.EX2 R64, R64 ;  /* 0x0000004000407308 */ /* 0x000ea20000000800 */
[C---:B0-----:R-:W-:Y:S01]  /*4220*/  FMUL.FTZ R137, R70.reuse, R137 ;  /* 0x0000008946897220 */ /* 0x041fe20000410000 */
[----:B------:R-:W-:-:S06]  /*4230*/  FMUL.FTZ R136, R70, R136 ;  /* 0x0000008846887220 */ /* 0x000fcc0000410000 */
[----:B------:R-:W-:Y:S01]  /*4240*/  MUFU.SIN R116, R72 ;  /* 0x0000004800747308 */ /* 0x000fe20000000400 */
[----:B------:R-:W-:-:S07]  /*4250*/  FMUL.FTZ R70, R18, R66 ;  /* 0x0000004212467220 */ /* 0x000fce0000410000 */
[----:B------:R0:W-:Y:S08]  /*4260*/  MUFU.COS R117, R72 ;  /* 0x0000004800757308 */ /* 0x0001f00000000000 */
[----:B------:R-:W4:Y:S08]  /*4270*/  MUFU.EX2 R65, R65 ;  /* 0x0000004100417308 */ /* 0x000f300000000800 */
[----:B------:R-:W4:Y:S01]  /*4280*/  MUFU.EX2 R67, R67 ;  /* 0x0000004300437308 */ /* 0x000f220000000800 */
[C---:B-1----:R-:W-:Y:S01]  /*4290*/  FMUL.FTZ R135, R71.reuse, R135 ;  /* 0x0000008747877220 */ /* 0x042fe20000410000 */
[----:B------:R-:W-:Y:S01]  /*42a0*/  FMUL.FTZ R134, R71, R134 ;  /* 0x0000008647867220 */ /* 0x000fe20000410000 */
[C---:B--2---:R-:W-:Y:S01]  /*42b0*/  FMUL.FTZ R119, R64.reuse, R119 ;  /* 0x0000007740777220 */ /* 0x044fe20000410000 */
[----:B------:R-:W-:Y:S01]  /*42c0*/  FMUL.FTZ R118, R64, R118 ;  /* 0x0000007640767220 */ /* 0x000fe20000410000 */
[-C--:B0-----:R-:W-:Y:S01]  /*42d0*/  FMUL.FTZ R72, R27, R66.reuse ;  /* 0x000000421b487220 */ /* 0x081fe20000410000 */
[-C--:B------:R-:W-:Y:S01]  /*42e0*/  FMUL.FTZ R71, R17, R66.reuse ;  /* 0x0000004211477220 */ /* 0x080fe20000410000 */
[----:B------:R-:W-:Y:S01]  /*42f0*/  FMUL.FTZ R64, R31, R3 ;  /* 0x000000031f407220 */ /* 0x000fe20000410000 */
[----:B------:R-:W0:Y:S01]  /*4300*/  MUFU.EX2 R70, R70 ;  /* 0x0000004600467308 */ /* 0x000e220000000800 */
[-C--:B------:R-:W-:Y:S01]  /*4310*/  FMUL.FTZ R73, R26, R66.reuse ;  /* 0x000000421a497220 */ /* 0x080fe20000410000 */
[-C--:B------:R-:W-:Y:S01]  /*4320*/  FMUL.FTZ R74, R25, R66.reuse ;  /* 0x00000042194a7220 */ /* 0x080fe20000410000 */
[-C--:B------:R-:W-:Y:S01]  /*4330*/  FMUL.FTZ R75, R24, R66.reuse ;  /* 0x00000042184b7220 */ /* 0x080fe20000410000 */
[-C--:B------:R-:W-:Y:S01]  /*4340*/  FMUL.FTZ R76, R23, R66.reuse ;  /* 0x00000042174c7220 */ /* 0x080fe20000410000 */
[-C--:B------:R-:W-:Y:S01]  /*4350*/  FMUL.FTZ R77, R22, R66.reuse ;  /* 0x00000042164d7220 */ /* 0x080fe20000410000 */
[----:B------:R-:W-:Y:S01]  /*4360*/  FMUL.FTZ R66, R157, R66 ;  /* 0x000000429d427220 */ /* 0x000fe20000410000 */
[----:B---3--:R-:W-:Y:S01]  /*4370*/  FMUL.FTZ R228, R31, R2 ;  /* 0x000000021fe47220 */ /* 0x008fe20000410000 */
[----:B------:R-:W-:Y:S01]  /*4380*/  FMUL.FTZ R227, R101, R64 ;  /* 0x0000004065e37220 */ /* 0x000fe20000410000 */
[----:B------:R-:W-:Y:S01]  /*4390*/  MUFU.SIN R110, R111 ;  /* 0x0000006f006e7308 */ /* 0x000fe20000000400 */
[C---:B----4-:R-:W-:Y:S01]  /*43a0*/  FMUL.FTZ R117, R65.reuse, R117 ;  /* 0x0000007541757220 */ /* 0x050fe20000410000 */
[----:B------:R-:W-:Y:S01]  /*43b0*/  FMUL.FTZ R116, R65, R116 ;  /* 0x0000007441747220 */ /* 0x000fe20000410000 */
[C---:B------:R-:W-:Y:S01]  /*43c0*/  FMUL.FTZ R115, R67.reuse, R115 ;  /* 0x0000007343737220 */ /* 0x040fe20000410000 */
[----:B------:R-:W-:Y:S01]  /*43d0*/  FMUL.FTZ R114, R67, R114 ;  /* 0x0000007243727220 */ /* 0x000fe20000410000 */
[----:B------:R-:W-:Y:S01]  /*43e0*/  FMUL.FTZ R228, R101, R228 ;  /* 0x000000e465e47220 */ /* 0x000fe20000410000 */
[----:B------:R-:W-:-:S02]  /*43f0*/  FMUL.FTZ R65, R30, R15 ;  /* 0x0000000f1e417220 */ /* 0x000fc40000410000 */
[----:B------:R-:W-:Y:S01]  /*4400*/  MUFU.COS R111, R111 ;  /* 0x0000006f006f7308 */ /* 0x000fe20000000000 */
[----:B------:R-:W-:Y:S01]  /*4410*/  FMUL.FTZ R67, R227, R138 ;  /* 0x0000008ae3437220 */ /* 0x000fe20000410000 */
[----:B------:R-:W-:-:S06]  /*4420*/  FMUL.FTZ R191, R30, R16 ;  /* 0x000000101ebf7220 */ /* 0x000fcc0000410000 */
[----:B------:R-:W1:Y:S01]  /*4430*/  MUFU.EX2 R72, R72 ;  /* 0x0000004800487308 */ /* 0x000e620000000800 */
[----:B------:R-:W-:Y:S01]  /*4440*/  FMUL.FTZ R64, R228, R138 ;  /* 0x0000008ae4407220 */ /* 0x000fe20000410000 */
[----:B------:R-:W-:-:S06]  /*4450*/  FMUL.FTZ R192, R100, R65 ;  /* 0x0000004164c07220 */ /* 0x000fcc0000410000 */
[----:B------:R-:W2:Y:S01]  /*4460*/  MUFU.EX2 R71, R71 ;  /* 0x0000004700477308 */ /* 0x000ea20000000800 */
[----:B------:R-:W-:Y:S01]  /*4470*/  FFMA.FTZ R67, R228, R139, R67 ;  /* 0x0000008be4437223 */ /* 0x000fe20000010043 */
[----:B------:R-:W-:-:S06]  /*4480*/  FMUL.FTZ R191, R100, R191 ;  /* 0x000000bf64bf7220 */ /* 0x000fcc0000410000 */
[----:B------:R-:W3:Y:S01]  /*4490*/  MUFU.EX2 R66, R66 ;  /* 0x0000004200427308 */ /* 0x000ee20000000800 */
[----:B------:R-:W-:Y:S01]  /*44a0*/  FFMA.FTZ R64, R227, R139, -R64 ;  /* 0x0000008be3407223 */ /* 0x000fe20000010840 */
[----:B------:R-:W-:Y:S01]  /*44b0*/  FADD.FTZ R67, R192, R67 ;  /* 0x00000043c0437221 */ /* 0x000fe20000010000 */
[C---:B0-----:R-:W-:Y:S01]  /*44c0*/  FMUL.FTZ R113, R70.reuse, R113 ;  /* 0x0000007146717220 */ /* 0x041fe20000410000 */
[----:B------:R-:W-:Y:S01]  /*44d0*/  FMUL.FTZ R112, R70, R112 ;  /* 0x0000007046707220 */ /* 0x000fe20000410000 */
[----:B------:R-:W-:Y:S01]  /*44e0*/  FADD.FTZ R64, R191, R64 ;  /* 0x00000040bf407221 */ /* 0x000fe20000010000 */
[----:B------:R-:W-:Y:S01]  /*44f0*/  FMUL.FTZ R70, R136, R67 ;  /* 0x0000004388467220 */ /* 0x000fe20000410000 */
[C---:B-1----:R-:W-:Y:S01]  /*4500*/  FMUL.FTZ R133, R72.reuse, R133 ;  /* 0x0000008548857220 */ /* 0x042fe20000410000 */
[----:B------:R-:W0:Y:S01]  /*4510*/  MUFU.EX2 R73, R73 ;  /* 0x0000004900497308 */ /* 0x000e220000000800 */
[----:B------:R-:W-:Y:S01]  /*4520*/  FMUL.FTZ R132, R72, R132 ;  /* 0x0000008448847220 */ /* 0x000fe20000410000 */
[C---:B--2---:R-:W-:Y:S01]  /*4530*/  FMUL.FTZ R111, R71.reuse, R111 ;  /* 0x0000006f476f7220 */ /* 0x044fe20000410000 */
[----:B------:R-:W-:Y:S01]  /*4540*/  FMUL.FTZ R110, R71, R110 ;  /* 0x0000006e476e7220 */ /* 0x000fe20000410000 */
[-C--:B------:R-:W-:Y:S01]  /*4550*/  FMUL.FTZ R72, R136, R64.reuse ;  /* 0x0000004088487220 */ /* 0x080fe20000410000 */
[----:B------:R-:W-:Y:S01]  /*4560*/  FFMA.FTZ R71, R137, R64, -R70 ;  /* 0x0000004089477223 */ /* 0x000fe20000010846 */
[----:B------:R-:W-:-:S02]  /*4570*/  FMUL.FTZ R64, R29, R13 ;  /* 0x0000000d1d407220 */ /* 0x000fc40000410000 */
[----:B------:R-:W1:Y:S01]  /*4580*/  MUFU.EX2 R74, R74 ;  /* 0x0000004a004a7308 */ /* 0x000e620000000800 */
[C---:B---3--:R-:W-:Y:S01]  /*4590*/  FMUL.FTZ R109, R66.reuse, R109 ;  /* 0x0000006d426d7220 */ /* 0x048fe20000410000 */
[----:B------:R-:W-:Y:S01]  /*45a0*/  FMUL.FTZ R108, R66, R108 ;  /* 0x0000006c426c7220 */ /* 0x000fe20000410000 */
[CC--:B------:R-:W-:Y:S01]  /*45b0*/  FMUL.FTZ R66, R126.reuse, R138.reuse ;  /* 0x0000008a7e427220 */ /* 0x0c0fe20000410000 */
[----:B------:R-:W-:Y:S01]  /*45c0*/  FMUL.FTZ R65, R127, R138 ;  /* 0x0000008a7f417220 */ /* 0x000fe20000410000 */
[----:B------:R-:W-:Y:S01]  /*45d0*/  FFMA.FTZ R72, R137, R67, R72 ;  /* 0x0000004389487223 */ /* 0x000fe20000010048 */
[----:B------:R-:W-:Y:S01]  /*45e0*/  FMUL.FTZ R194, R29, R14 ;  /* 0x0000000e1dc27220 */ /* 0x000fe20000410000 */
[----:B------:R-:W-:Y:S01]  /*45f0*/  FMUL.FTZ R193, R99, R64 ;  /* 0x0000004063c17220 */ /* 0x000fe20000410000 */
[-C--:B------:R-:W-:Y:S01]  /*4600*/  FFMA.FTZ R66, R127, R139.reuse, R66 ;  /* 0x0000008b7f427223 */ /* 0x080fe20000010042 */
[----:B------:R-:W-:Y:S01]  /*4610*/  FFMA.FTZ R65, R126, R139, -R65 ;  /* 0x0000008b7e417223 */ /* 0x000fe20000010841 */
[----:B------:R-:W-:Y:S01]  /*4620*/  FMUL.FTZ R194, R99, R194 ;  /* 0x000000c263c27220 */ /* 0x000fe20000410000 */
[----:B------:R-:W-:Y:S01]  /*4630*/  FADD.FTZ R72, R193, R72 ;  /* 0x00000048c1487221 */ /* 0x000fe20000010000 */
[C---:B------:R-:W-:Y:S01]  /*4640*/  FMUL.FTZ R64, R136.reuse, R66 ;  /* 0x0000004288407220 */ /* 0x040fe20000410000 */
[----:B------:R-:W-:Y:S01]  /*4650*/  FMUL.FTZ R67, R136, R65 ;  /* 0x0000004188437220 */ /* 0x000fe20000410000 */
[----:B------:R-:W-:Y:S01]  /*4660*/  FADD.FTZ R71, R194, R71 ;  /* 0x00000047c2477221 */ /* 0x000fe20000010000 */
[----:B------:R-:W-:Y:S01]  /*4670*/  FMUL.FTZ R70, R134, R72 ;  /* 0x0000004886467220 */ /* 0x000fe20000410000 */
[----:B------:R-:W-:Y:S01]  /*4680*/  FMUL.FTZ R195, R28, R12 ;  /* 0x0000000c1cc37220 */ /* 0x000fe20000410000 */
[C---:B0-----:R-:W-:Y:S01]  /*4690*/  FMUL.FTZ R131, R73.reuse, R131 ;  /* 0x0000008349837220 */ /* 0x041fe20000410000 */
[----:B------:R-:W-:Y:S01]  /*46a0*/  FMUL.FTZ R130, R73, R130 ;  /* 0x0000008249827220 */ /* 0x000fe20000410000 */
[C---:B-1----:R-:W-:Y:S01]  /*46b0*/  FMUL.FTZ R129, R74.reuse, R129 ;  /* 0x000000814a817220 */ /* 0x042fe20000410000 */
[----:B------:R-:W-:Y:S01]  /*46c0*/  FMUL.FTZ R128, R74, R128 ;  /* 0x000000804a807220 */ /* 0x000fe20000410000 */
[C---:B------:R-:W-:Y:S01]  /*46d0*/  FFMA.FTZ R64, R137.reuse, R65, -R64 ;  /* 0x0000004189407223 */ /* 0x040fe20000010840 */
[----:B------:R-:W-:Y:S01]  /*46e0*/  FFMA.FTZ R67, R137, R66, R67 ;  /* 0x0000004289437223 */ /* 0x000fe20000010043 */
[-C--:B------:R-:W-:Y:S01]  /*46f0*/  FMUL.FTZ R73, R134, R71.reuse ;  /* 0x0000004786497220 */ /* 0x080fe20000410000 */
[C---:B------:R-:W-:Y:S01]  /*4700*/  FFMA.FTZ R74, R135.reuse, R71, -R70 ;  /* 0x00000047874a7223 */ /* 0x040fe20000010846 */
[----:B------:R-:W-:Y:S01]  /*4710*/  FMUL.FTZ R65, R28, R11 ;  /* 0x0000000b1c417220 */ /* 0x000fe20000410000 */
[----:B------:R-:W-:Y:S01]  /*4720*/  FMUL.FTZ R195, R98, R195 ;  /* 0x000000c362c37220 */ /* 0x000fe20000410000 */
[----:B------:R-:W-:Y:S01]  /*4730*/  FMUL.FTZ R66, R134, R67 ;  /* 0x0000004386427220 */ /* 0x000fe20000410000 */
[----:B------:R-:W-:Y:S01]  /*4740*/  FFMA.FTZ R73, R135, R72, R73 ;  /* 0x0000004887497223 */ /* 0x000fe20000010049 */
[----:B------:R-:W-:Y:S01]  /*4750*/  FMUL.FTZ R196, R98, R65 ;  /* 0x0000004162c47220 */ /* 0x000fe20000410000 */
[----:B------:R-:W-:Y:S01]  /*4760*/  FADD.FTZ R74, R195, R74 ;  /* 0x0000004ac34a7221 */ /* 0x000fe20000010000 */
[-C--:B------:R-:W-:Y:S01]  /*4770*/  FMUL.FTZ R70, R134, R64.reuse ;  /* 0x0000004086467220 */ /* 0x080fe20000410000 */
[----:B------:R-:W-:Y:S01]  /*4780*/  FFMA.FTZ R66, R135, R64, -R66 ;  /* 0x0000004087427223 */ /* 0x000fe20000010842 */
[----:B------:R-:W-:Y:S01]  /*4790*/  FADD.FTZ R73, R196, R73 ;  /* 0x00000049c4497221 */ /* 0x000fe20000010000 */
[C---:B------:R-:W-:Y:S01]  /*47a0*/  FMUL.FTZ R72, R132.reuse, R74 ;  /* 0x0000004a84487220 */ /* 0x040fe20000410000 */
[----:B------:R-:W-:Y:S01]  /*47b0*/  FMUL.FTZ R64, R27, R9 ;  /* 0x000000091b407220 */ /* 0x000fe20000410000 */
[----:B------:R-:W-:Y:S01]  /*47c0*/  FFMA.FTZ R70, R135, R67, R70 ;  /* 0x0000004387467223 */ /* 0x000fe20000010046 */
[CC--:B------:R-:W-:Y:S01]  /*47d0*/  FMUL.FTZ R65, R132.reuse, R73.reuse ;  /* 0x0000004984417220 */ /* 0x0c0fe20000410000 */
[----:B------:R-:W-:Y:S01]  /*47e0*/  FMUL.FTZ R198, R27, R10 ;  /* 0x0000000a1bc67220 */ /* 0x000fe20000410000 */
[----:B------:R-:W-:Y:S01]  /*47f0*/  FFMA.FTZ R72, R133, R73, R72 ;  /* 0x0000004985487223 */ /* 0x000fe20000010048 */
[----:B------:R-:W-:Y:S01]  /*4800*/  FMUL.FTZ R197, R97, R64 ;  /* 0x0000004061c57220 */ /* 0x000fe20000410000 */
[C---:B------:R-:W-:Y:S01]  /*4810*/  FMUL.FTZ R64, R132.reuse, R70 ;  /* 0x0000004684407220 */ /* 0x040fe20000410000 */
[----:B------:R-:W-:Y:S01]  /*4820*/  FFMA.FTZ R67, R133, R74, -R65 ;  /* 0x0000004a85437223 */ /* 0x000fe20000010841 */
[----:B------:R-:W-:Y:S01]  /*4830*/  FMUL.FTZ R198, R97, R198 ;  /* 0x000000c661c67220 */ /* 0x000fe20000410000 */
[----:B------:R-:W-:Y:S01]  /*4840*/  FADD.FTZ R72, R197, R72 ;  /* 0x00000048c5487221 */ /* 0x000fe20000010000 */
[-C--:B------:R-:W-:Y:S01]  /*4850*/  FMUL.FTZ R65, R132, R66.reuse ;  /* 0x0000004284417220 */ /* 0x080fe20000410000 */
[C---:B------:R-:W-:Y:S01]  /*4860*/  FFMA.FTZ R64, R133.reuse, R66, -R64 ;  /* 0x0000004285407223 */ /* 0x040fe20000010840 */
[----:B------:R-:W-:Y:S01]  /*4870*/  FADD.FTZ R67, R198, R67 ;  /* 0x00000043c6437221 */ /* 0x000fe20000010000 */
[----:B------:R-:W-:Y:S01]  /*4880*/  FMUL.FTZ R66, R130, R72 ;  /* 0x0000004882427220 */ /* 0x000fe20000410000 */
[C---:B------:R-:W-:Y:S01]  /*4890*/  FMUL.FTZ R199, R26.reuse, R8 ;  /* 0x000000081ac77220 */ /* 0x040fe20000410000 */
[----:B------:R-:W-:Y:S01]  /*48a0*/  FFMA.FTZ R70, R133, R70, R65 ;  /* 0x0000004685467223 */ /* 0x000fe20000010041 */
[----:B------:R-:W-:Y:S01]  /*48b0*/  FMUL.FTZ R65, R26, R7 ;  /* 0x000000071a417220 */ /* 0x000fe20000410000 */
[----:B------:R-:W0:Y:S01]  /*48c0*/  MUFU.EX2 R75, R75 ;  /* 0x0000004b004b7308 */ /* 0x000e220000000800 */
[-C--:B------:R-:W-:Y:S01]  /*48d0*/  FMUL.FTZ R71, R130, R67.reuse ;  /* 0x0000004382477220 */ /* 0x080fe20000410000 */
[C---:B------:R-:W-:Y:S01]  /*48e0*/  FFMA.FTZ R74, R131.reuse, R67, -R66 ;  /* 0x00000043834a7223 */ /* 0x040fe20000010842 */
[C---:B------:R-:W-:Y:S01]  /*48f0*/  FMUL.FTZ R199, R96.reuse, R199 ;  /* 0x000000c760c77220 */ /* 0x040fe20000410000 */
[----:B------:R-:W-:Y:S01]  /*4900*/  FMUL.FTZ R200, R96, R65 ;  /* 0x0000004160c87220 */ /* 0x000fe20000410000 */
[C---:B------:R-:W-:Y:S01]  /*4910*/  FMUL.FTZ R66, R130.reuse, R70 ;  /* 0x0000004682427220 */ /* 0x040fe20000410000 */
[----:B------:R-:W-:Y:S01]  /*4920*/  FMUL.FTZ R65, R130, R64 ;  /* 0x0000004082417220 */ /* 0x000fe20000410000 */
[----:B------:R-:W-:Y:S01]  /*4930*/  FFMA.FTZ R71, R131, R72, R71 ;  /* 0x0000004883477223 */ /* 0x000fe20000010047 */
[----:B------:R-:W-:Y:S01]  /*4940*/  FADD.FTZ R74, R199, R74 ;  /* 0x0000004ac74a7221 */ /* 0x000fe20000010000 */
[C---:B------:R-:W-:Y:S01]  /*4950*/  FFMA.FTZ R66, R131.reuse, R64, -R66 ;  /* 0x0000004083427223 */ /* 0x040fe20000010842 */
[----:B------:R-:W-:Y:S01]  /*4960*/  FFMA.FTZ R65, R131, R70, R65 ;  /* 0x0000004683417223 */ /* 0x000fe20000010041 */
[----:B------:R-:W-:Y:S01]  /*4970*/  FADD.FTZ R71, R200, R71 ;  /* 0x00000047c8477221 */ /* 0x000fe20000010000 */
[C---:B------:R-:W-:Y:S01]  /*4980*/  FMUL.FTZ R70, R128.reuse, R74 ;  /* 0x0000004a80467220 */ /* 0x040fe20000410000 */
[C---:B------:R-:W-:Y:S01]  /*4990*/  FMUL.FTZ R64, R25.reuse, R5 ;  /* 0x0000000519407220 */ /* 0x040fe20000410000 */
[----:B------:R-:W1:Y:S01]  /*49a0*/  MUFU.EX2 R76, R76 ;  /* 0x0000004c004c7308 */ /* 0x000e620000000800 */
[CC--:B------:R-:W-:Y:S01]  /*49b0*/  FMUL.FTZ R67, R128.reuse, R71.reuse ;  /* 0x0000004780437220 */ /* 0x0c0fe20000410000 */
[----:B------:R-:W-:Y:S01]  /*49c0*/  FMUL.FTZ R202, R25, R6 ;  /* 0x0000000619ca7220 */ /* 0x000fe20000410000 */
[----:B------:R-:W-:Y:S01]  /*49d0*/  FFMA.FTZ R70, R129, R71, R70 ;  /* 0x0000004781467223 */ /* 0x000fe20000010046 */
[----:B------:R-:W-:Y:S01]  /*49e0*/  FMUL.FTZ R201, R95, R64 ;  /* 0x000000405fc97220 */ /* 0x000fe20000410000 */
[C---:B------:R-:W-:Y:S01]  /*49f0*/  FMUL.FTZ R64, R128.reuse, R65 ;  /* 0x0000004180407220 */ /* 0x040fe20000410000 */
[----:B0-----:R-:W-:Y:S01]  /*4a00*/  FMUL.FTZ R124, R75, R124 ;  /* 0x0000007c4b7c7220 */ /* 0x001fe20000410000 */
[----:B------:R-:W-:Y:S01]  /*4a10*/  FFMA.FTZ R67, R129, R74, -R67 ;  /* 0x0000004a81437223 */ /* 0x000fe20000010843 */
[----:B------:R-:W-:Y:S01]  /*4a20*/  FMUL.FTZ R202, R95, R202 ;  /* 0x000000ca5fca7220 */ /* 0x000fe20000410000 */
[----:B------:R-:W-:Y:S01]  /*4a30*/  FADD.FTZ R71, R201, R70 ;  /* 0x00000046c9477221 */ /* 0x000fe20000010000 */
[-C--:B------:R-:W-:Y:S01]  /*4a40*/  FMUL.FTZ R70, R128, R66.reuse ;  /* 0x0000004280467220 */ /* 0x080fe20000410000 */
[----:B------:R-:W-:Y:S01]  /*4a50*/  FFMA.FTZ R64, R129, R66, -R64 ;  /* 0x0000004281407223 */ /* 0x000fe20000010840 */
[----:B------:R-:W-:Y:S01]  /*4a60*/  FMUL.FTZ R125, R75, R125 ;  /* 0x0000007d4b7d7220 */ /* 0x000fe20000410000 */
        /* <DEDUP_REMOVED lines=12> */
[C---:B-1----:R-:W-:Y:S01]  /*4b30*/  FMUL.FTZ R122, R76.reuse, R122 ;  /* 0x0000007a4c7a7220 */ /* 0x042fe20000410000 */
[----:B------:R-:W-:Y:S01]  /*4b40*/  FFMA.FTZ R71, R125, R71, R74 ;  /* 0x000000477d477223 */ /* 0x000fe2000001004a */
[----:B------:R-:W-:Y:S01]  /*4b50*/  FADD.FTZ R72, R203, R72 ;  /* 0x00000048cb487221 */ /* 0x000fe20000010000 */
[C---:B------:R-:W-:Y:S01]  /*4b60*/  FFMA.FTZ R66, R125.reuse, R64, -R66 ;  /* 0x000000407d427223 */ /* 0x040fe20000010842 */
[----:B------:R-:W-:Y:S01]  /*4b70*/  FFMA.FTZ R65, R125, R70, R65 ;  /* 0x000000467d417223 */ /* 0x000fe20000010041 */
[----:B------:R-:W-:Y:S01]  /*4b80*/  FMUL.FTZ R123, R76, R123 ;  /* 0x0000007b4c7b7220 */ /* 0x000fe20000410000 */
[----:B------:R-:W-:Y:S01]  /*4b90*/  FADD.FTZ R71, R204, R71 ;  /* 0x00000047cc477221 */ /* 0x000fe20000010000 */
[C---:B------:R-:W-:Y:S01]  /*4ba0*/  FMUL.FTZ R70, R122.reuse, R72 ;  /* 0x000000487a467220 */ /* 0x040fe20000410000 */
[C---:B------:R-:W-:Y:S01]  /*4bb0*/  FMUL.FTZ R64, R23.reuse, R154 ;  /* 0x0000009a17407220 */ /* 0x040fe20000410000 */
[----:B------:R-:W-:Y:S01]  /*4bc0*/  FMUL.FTZ R206, R23, R155 ;  /* 0x0000009b17ce7220 */ /* 0x000fe20000410000 */
[CC--:B------:R-:W-:Y:S01]  /*4bd0*/  FMUL.FTZ R67, R122.reuse, R71.reuse ;  /* 0x000000477a437220 */ /* 0x0c0fe20000410000 */
        /* <DEDUP_REMOVED lines=15> */
[-C--:B------:R-:W-:Y:S01]  /*4cd0*/  FMUL.FTZ R74, R120, R67.reuse ;  /* 0x00000043784a7220 */ /* 0x080fe20000410000 */
[C---:B------:R-:W-:Y:S01]  /*4ce0*/  FFMA.FTZ R72, R121.reuse, R67, -R66 ;  /* 0x0000004379487223 */ /* 0x040fe20000010842 */
[C---:B------:R-:W-:Y:S01]  /*4cf0*/  FMUL.FTZ R207, R92.reuse, R207 ;  /* 0x000000cf5ccf7220 */ /* 0x040fe20000410000 */
[----:B------:R-:W-:Y:S01]  /*4d00*/  FMUL.FTZ R208, R92, R65 ;  /* 0x000000415cd07220 */ /* 0x000fe20000410000 */
[C---:B------:R-:W-:Y:S01]  /*4d10*/  FMUL.FTZ R66, R120.reuse, R70 ;  /* 0x0000004678427220 */ /* 0x040fe20000410000 */
[-C--:B------:R-:W-:Y:S01]  /*4d20*/  FMUL.FTZ R65, R120, R64.reuse ;  /* 0x0000004078417220 */ /* 0x080fe20000410000 */
[----:B------:R-:W-:Y:S01]  /*4d30*/  FFMA.FTZ R71, R121, R71, R74 ;  /* 0x0000004779477223 */ /* 0x000fe2000001004a */
[----:B------:R-:W-:Y:S01]  /*4d40*/  FADD.FTZ R72, R207, R72 ;  /* 0x00000048cf487221 */ /* 0x000fe20000010000 */
[C---:B------:R-:W-:Y:S01]  /*4d50*/  FFMA.FTZ R66, R121.reuse, R64, -R66 ;  /* 0x0000004079427223 */ /* 0x040fe20000010842 */
[----:B------:R-:W-:Y:S01]  /*4d60*/  FFMA.FTZ R65, R121, R70, R65 ;  /* 0x0000004679417223 */ /* 0x000fe20000010041 */
        /* <DEDUP_REMOVED lines=18> */
[-C--:B------:R-:W-:Y:S01]  /*4e90*/  FMUL.FTZ R74, R116, R67.reuse ;  /* 0x00000043744a7220 */ /* 0x080fe20000410000 */
[----:B------:R-:W-:Y:S01]  /*4ea0*/  FFMA.FTZ R72, R117, R67, -R66 ;  /* 0x0000004375487223 */ /* 0x000fe20000010842 */
[C---:B------:R-:W-:Y:S01]  /*4eb0*/  FMUL.FTZ R211, R90.reuse, R211 ;  /* 0x000000d35ad37220 */ /* 0x040fe20000410000 */
[----:B------:R-:W-:Y:S01]  /*4ec0*/  FMUL.FTZ R212, R90, R65 ;  /* 0x000000415ad47220 */ /* 0x000fe20000410000 */
[----:B------:R-:W-:Y:S01]  /*4ed0*/  ISETP.NE.AND P3, PT, R105, 0x7f, PT ;  /* 0x0000007f6900780c */ /* 0x000fe20003f65270 */
        /* <DEDUP_REMOVED lines=14> */
[----:B------:R-:W-:Y:S01]  /*4fc0*/  @P3 LEA R106, R105, R103, 0x3 ;  /* 0x00000067696a3211 */ /* 0x000fe200078e18ff */
        /* <DEDUP_REMOVED lines=9> */
[----:B------:R-:W0:Y:S01]  /*5060*/  @P3 LDS.64 R106, [R106+0xa888] ;  /* 0x00a888006a6a3984 */ /* 0x000e220000000a00 */
        /* <DEDUP_REMOVED lines=17> */
[C---:B------:R-:W-:Y:S01]  /*5180*/  FMUL.FTZ R217, R87.reuse, R64 ;  /* 0x0000004057d97220 */ /* 0x040fe20000410000 */
[----:B------:R-:W-:Y:S01]  /*5190*/  FMUL.FTZ R218, R87, R218 ;  /* 0x000000da57da7220 */ /* 0x000fe20000410000 */
[----:B------:R-:W-:Y:S01]  /*51a0*/  FFMA.FTZ R67, R111, R72, -R67 ;  /* 0x000000486f437223 */ /* 0x000fe20000010843 */
[C---:B------:R-:W-:Y:S01]  /*51b0*/  FMUL.FTZ R64, R110.reuse, R65 ;  /* 0x000000416e407220 */ /* 0x040fe20000410000 */
[----:B------:R-:W-:Y:S01]  /*51c0*/  FADD.FTZ R71, R217, R70 ;  /* 0x00000046d9477221 */ /* 0x000fe20000010000 */
[-C--:B------:R-:W-:Y:S01]  /*51d0*/  FMUL.FTZ R70, R110, R66.reuse ;  /* 0x000000426e467220 */ /* 0x080fe20000410000 */
[----:B------:R-:W-:Y:S01]  /*51e0*/  FADD.FTZ R67, R218, R67 ;  /* 0x00000043da437221 */ /* 0x000fe20000010000 */
[C---:B------:R-:W-:Y:S01]  /*51f0*/  FFMA.FTZ R64, R111.reuse, R66, -R64 ;  /* 0x000000426f407223 */ /* 0x040fe20000010840 */
[C---:B------:R-:W-:Y:S01]  /*5200*/  FMUL.FTZ R72, R108.reuse, R71 ;  /* 0x000000476c487220 */ /* 0x040fe20000410000 */
[----:B------:R-:W-:Y:S01]  /*5210*/  FFMA.FTZ R70, R111, R65, R70 ;  /* 0x000000416f467223 */ /* 0x000fe20000010046 */
[CC--:B------:R-:W-:Y:S01]  /*5220*/  FMUL.FTZ R66, R108.reuse, R67.reuse ;  /* 0x000000436c427220 */ /* 0x0c0fe20000410000 */
[----:B------:R-:W-:Y:S01]  /*5230*/  FMUL.FTZ R65, R108, R64 ;  /* 0x000000406c417220 */ /* 0x000fe20000410000 */
[----:B------:R-:W-:Y:S01]  /*5240*/  FFMA.FTZ R73, R109, R67, -R72 ;  /* 0x000000436d497223 */ /* 0x000fe20000010848 */
[C---:B------:R-:W-:Y:S01]  /*5250*/  FMUL.FTZ R219, R157.reuse, R140 ;  /* 0x0000008c9ddb7220 */ /* 0x040fe20000410000 */
[----:B------:R-:W-:Y:S01]  /*5260*/  FMUL.FTZ R67, R157, R141 ;  /* 0x0000008d9d437220 */ /* 0x000fe20000410000 */
[C---:B------:R-:W-:Y:S01]  /*5270*/  FFMA.FTZ R66, R109.reuse, R71, R66 ;  /* 0x000000476d427223 */ /* 0x040fe20000010042 */
[-C--:B------:R-:W-:Y:S01]  /*5280*/  FFMA.FTZ R65, R109, R70.reuse, R65 ;  /* 0x000000466d417223 */ /* 0x080fe20000010041 */
[----:B------:R-:W-:Y:S01]  /*5290*/  FMUL.FTZ R219, R86, R219 ;  /* 0x000000db56db7220 */ /* 0x000fe20000410000 */
[----:B------:R-:W-:Y:S01]  /*52a0*/  LEA.HI R158, R105, R105, RZ, 0x1e ;  /* 0x00000069699e7211 */ /* 0x000fe200078ff0ff */
[----:B------:R-:W-:Y:S01]  /*52b0*/  FMUL.FTZ R70, R108, R70 ;  /* 0x000000466c467220 */ /* 0x000fe20000410000 */
[----:B------:R-:W-:Y:S01]  /*52c0*/  FMUL.FTZ R220, R86, R67 ;  /* 0x0000004356dc7220 */ /* 0x000fe20000410000 */
[----:B------:R-:W-:Y:S01]  /*52d0*/  BSSY B0, `(.L_x_1462) ;  /* 0x0000013000007945 */ /* 0x000fe20003800000 */
[----:B------:R-:W-:Y:S01]  /*52e0*/  FADD.FTZ R67, R219, R66 ;  /* 0x00000042db437221 */ /* 0x000fe20000010000 */
[----:B------:R-:W-:Y:S01]  /*52f0*/  ISETP.GT.U32.AND P2, PT, R105, 0x1f, PT ;  /* 0x0000001f6900780c */ /* 0x000fe20003f44070 */
[----:B------:R-:W-:Y:S01]  /*5300*/  FFMA.FTZ R64, R109, R64, -R70 ;  /* 0x000000406d407223 */ /* 0x000fe20000010846 */
[----:B------:R-:W-:Y:S01]  /*5310*/  LEA R158, R158, R103, 0x4 ;  /* 0x000000679e9e7211 */ /* 0x000fe200078e20ff */
[----:B------:R-:W-:Y:S01]  /*5320*/  FADD.FTZ R66, R220, R73 ;  /* 0x00000049dc427221 */ /* 0x000fe20000010000 */
[----:B0-----:R-:W-:Y:S09]  /*5330*/  @P3 BRA `(.L_x_1463) ;  /* 0x0000000000303947 */ /* 0x001ff20003800000 */
        /* <DEDUP_REMOVED lines=12> */
.L_x_1463:
[----:B------:R-:W-:Y:S05]  /*5400*/  BSYNC B0 ;  /* 0x0000000000007941 */ /* 0x000fea0003800000 */
.L_x_1462:
[----:B------:R2:W-:Y:S01]  /*5410*/  STS.128 [R158+0x8470], R64 ;  /* 0x008470409e007388 */ /* 0x0005e20000000c00 */
[-C--:B-----5:R-:W-:Y:S01]  /*5420*/  FMUL.FTZ R159, R0, R68.reuse ;  /* 0x00000044009f7220 */ /* 0x0a0fe20000410000 */
        /* <DEDUP_REMOVED lines=37> */
[----:B------:R-:W2:Y:S01]  /*5680*/  LDS.128 R72, [R232+0x8490] ;  /* 0x00849000e8487984 */ /* 0x000ea20000000c00 */
        /* <DEDUP_REMOVED lines=8> */
[CC--:B--2---:R-:W-:Y:S01]  /*5710*/  FMUL.FTZ R77, R73.reuse, R242.reuse ;  /* 0x000000f2494d7220 */ /* 0x0c4fe20000410000 */
        /* <DEDUP_REMOVED lines=30> */
[C---:B------:R-:W-:Y:S01]  /*5900*/  FFMA.FTZ R78, R241.reuse, R77, R78 ;  /* 0x0000004df14e7223 */ /* 0x040fe2000001004e */
[----:B------:R-:W-:Y:S01]  /*5910*/  FFMA.FTZ R76, R241, R247, -R76 ;  /* 0x000000f7f14c7223 */ /* 0x000fe2000001084c */
[----:B---3--:R-:W-:Y:S02]  /*5920*/  FMUL.FTZ R77, R231, R243 ;  /* 0x000000f3e74d7220 */ /* 0x008fe40000410000 */
[----:B------:R-:W-:Y:S01]  /*5930*/  @P3 FADD.FTZ R242, R242, R78 ;  /* 0x0000004ef2f23221 */ /* 0x000fe20000010000 */
[----:B------:R-:W-:Y:S01]  /*5940*/  @P3 FADD.FTZ R244, R244, R76 ;  /* 0x0000004cf4f43221 */ /* 0x000fe20000010000 */
[-C--:B----4-:R-:W-:Y:S01]  /*5950*/  FFMA.FTZ R77, R241, R245.reuse, R77 ;  /* 0x000000f5f14d7223 */ /* 0x090fe2000001004d */
[----:B------:R-:W-:Y:S02]  /*5960*/  FMUL.FTZ R245, R231, R245 ;  /* 0x000000f5e7f57220 */ /* 0x000fe40000410000 */
[----:B------:R-:W0:Y:S02]  /*5970*/  SHFL.UP PT, R76, R242, 0x2, RZ ;  /* 0x04400000f24c7989 */ /* 0x000e2400000e00ff */
[----:B------:R-:W-:Y:S01]  /*5980*/  @P3 FFMA.FTZ R241, R241, R243, -R245 ;  /* 0x000000f3f1f13223 */ /* 0x000fe200000108f5 */
[----:B------:R-:W-:Y:S01]  /*5990*/  FSEL R231, R231, R77, !P3 ;  /* 0x0000004de7e77208 */ /* 0x000fe20005800000 */
[----:B------:R-:W2:Y:S01]  /*59a0*/  SHFL.UP PT, R243, R244, 0x2, RZ ;  /* 0x04400000f4f37989 */ /* 0x000ea200000e00ff */
[----:B------:R-:W-:-:S03]  /*59b0*/  ISETP.GE.AND P3, PT, R104, 0x2, PT ;  /* 0x000000026800780c */ /* 0x000fc60003f66270 */
[----:B------:R-:W3:Y:S04]  /*59c0*/  SHFL.UP PT, R245, R241, 0x2, RZ ;  /* 0x04400000f1f57989 */ /* 0x000ee800000e00ff */
[----:B------:R-:W4:Y:S01]  /*59d0*/  SHFL.UP PT, R247, R231, 0x2, RZ ;  /* 0x04400000e7f77989 */ /* 0x000f2200000e00ff */
[----:B0-----:R-:W-:-:S04]  /*59e0*/  FMUL.FTZ R77, R231, R76 ;  /* 0x0000004ce74d7220 */ /* 0x001fc80000410000 */
[-C--:B--2---:R-:W-:Y:S01]  /*59f0*/  FFMA.FTZ R77, R241, R243.reuse, -R77 ;  /* 0x000000f3f14d7223 */ /* 0x084fe2000001084d */
[----:B------:R-:W-:-:S03]  /*5a00*/  FMUL.FTZ R243, R231, R243 ;  /* 0x000000f3e7f37220 */ /* 0x000fc60000410000 */
[----:B------:R-:W-:Y:S01]  /*5a10*/  @P3 FADD.FTZ R244, R244, R77 ;  /* 0x0000004df4f43221 */ /* 0x000fe20000010000 */
[----:B------:R-:W-:Y:S01]  /*5a20*/  FFMA.FTZ R243, R241, R76, R243 ;  /* 0x0000004cf1f37223 */ /* 0x000fe200000100f3 */
[C---:B---3--:R-:W-:Y:S01]  /*5a30*/  FMUL.FTZ R77, R231.reuse, R245 ;  /* 0x000000f5e74d7220 */ /* 0x048fe20000410000 */
[-C--:B----4-:R-:W-:Y:S02]  /*5a40*/  FMUL.FTZ R76, R231, R247.reuse ;  /* 0x000000f7e74c7220 */ /* 0x090fe40000410000 */
[----:B------:R-:W-:Y:S01]  /*5a50*/  @P3 FADD.FTZ R242, R242, R243 ;  /* 0x000000f3f2f23221 */ /* 0x000fe20000010000 */
[C---:B------:R-:W-:Y:S01]  /*5a60*/  FFMA.FTZ R247, R241.reuse, R247, R77 ;  /* 0x000000f7f1f77223 */ /* 0x040fe2000001004d */
[----:B------:R-:W-:Y:S01]  /*5a70*/  SHFL.UP PT, R243, R244, 0x4, RZ ;  /* 0x04800000f4f37989 */ /* 0x000fe200000e00ff */
[----:B------:R-:W-:-:S03]  /*5a80*/  @P3 FFMA.FTZ R241, R241, R245, -R76 ;  /* 0x000000f5f1f13223 */ /* 0x000fc6000001084c */
[----:B------:R-:W0:Y:S01]  /*5a90*/  SHFL.UP PT, R76, R242, 0x4, RZ ;  /* 0x04800000f24c7989 */ /* 0x000e2200000e00ff */
[----:B------:R-:W-:Y:S02]  /*5aa0*/  FSEL R231, R231, R247, !P3 ;  /* 0x000000f7e7e77208 */ /* 0x000fe40005800000 */
[----:B------:R-:W-:Y:S01]  /*5ab0*/  ISETP.GE.AND P3, PT, R104, 0x4, PT ;  /* 0x000000046800780c */ /* 0x000fe20003f66270 */
[----:B------:R-:W2:Y:S04]  /*5ac0*/  SHFL.UP PT, R245, R241, 0x4, RZ ;  /* 0x04800000f1f57989 */ /* 0x000ea800000e00ff */
[----:B------:R-:W3:Y:S01]  /*5ad0*/  SHFL.UP PT, R247, R231, 0x4, RZ ;  /* 0x04800000e7f77989 */ /* 0x000ee200000e00ff */
[----:B0-----:R-:W-:-:S04]  /*5ae0*/  FMUL.FTZ R77, R231, R76 ;  /* 0x0000004ce74d7220 */ /* 0x001fc80000410000 */
[-C--:B------:R-:W-:Y:S01]  /*5af0*/  FFMA.FTZ R77, R241, R243.reuse, -R77 ;  /* 0x000000f3f14d7223 */ /* 0x080fe2000001084d */
[----:B------:R-:W-:-:S03]  /*5b00*/  FMUL.FTZ R243, R231, R243 ;  /* 0x000000f3e7f37220 */ /* 0x000fc60000410000 */
[----:B------:R-:W-:Y:S01]  /*5b10*/  @P3 FADD.FTZ R244, R244, R77 ;  /* 0x0000004df4f43221 */ /* 0x000fe20000010000 */
[----:B------:R-:W-:Y:S01]  /*5b20*/  FFMA.FTZ R76, R241, R76, R243 ;  /* 0x0000004cf14c7223 */ /* 0x000fe200000100f3 */
[----:B--2---:R-:W-:-:S03]  /*5b30*/  FMUL.FTZ R77, R231, R245 ;  /* 0x000000f5e74d7220 */ /* 0x004fc60000410000 */
[----:B------:R-:W-:Y:S01]  /*5b40*/  @P3 FADD.FTZ R242, R242, R76 ;  /* 0x0000004cf2f23221 */ /* 0x000fe20000010000 */
[-C--:B---3--:R-:W-:Y:S01]  /*5b50*/  FMUL.FTZ R76, R231, R247.reuse ;  /* 0x000000f7e74c7220 */ /* 0x088fe20000410000 */
[C---:B------:R-:W-:Y:S01]  /*5b60*/  FFMA.FTZ R247, R241.reuse, R247, R77 ;  /* 0x000000f7f1f77223 */ /* 0x040fe2000001004d */
[----:B------:R-:W-:Y:S02]  /*5b70*/  SHFL.UP PT, R243, R244, 0x8, RZ ;  /* 0x05000000f4f37989 */ /* 0x000fe400000e00ff */
[----:B------:R-:W-:Y:S02]  /*5b80*/  @P3 FFMA.FTZ R241, R241, R245, -R76 ;  /* 0x000000f5f1f13223 */ /* 0x000fe4000001084c */
        /* <DEDUP_REMOVED lines=12> */
[-C--:B---3--:R-:W-:Y:S01]  /*5c50*/  FFMA.FTZ R76, R241, R247.reuse, R76 ;  /* 0x000000f7f14c7223 */ /* 0x088fe2000001004c */
[----:B------:R-:W-:-:S03]  /*5c60*/  FMUL.FTZ R247, R231, R247 ;  /* 0x000000f7e7f77220 */ /* 0x000fc60000410000 */
[----:B------:R0:W2:Y:S01]  /*5c70*/  SHFL.UP PT, R77, R242, 0x10, RZ ;  /* 0x06000000f24d7989 */ /* 0x0000a200000e00ff */
[----:B------:R-:W-:Y:S01]  /*5c80*/  @P3 FFMA.FTZ R241, R241, R245, -R247 ;  /* 0x000000f5f1f13223 */ /* 0x000fe200000108f7 */
[----:B------:R-:W-:Y:S02]  /*5c90*/  FSEL R231, R231, R76, !P3 ;  /* 0x0000004ce7e77208 */ /* 0x000fe40005800000 */
[----:B------:R0:W3:Y:S04]  /*5ca0*/  SHFL.UP PT, R247, R244, 0x10, RZ ;  /* 0x06000000f4f77989 */ /* 0x0000e800000e00ff */
[----:B------:R0:W4:Y:S04]  /*5cb0*/  SHFL.UP PT, R243, R241, 0x10, RZ ;  /* 0x06000000f1f37989 */ /* 0x00012800000e00ff */
[----:B------:R0:W0:Y:S02]  /*5cc0*/  SHFL.UP PT, R245, R231, 0x10, RZ ;  /* 0x06000000e7f57989 */ /* 0x00002400000e00ff */
.L_x_1589:
[----:B------:R-:W-:Y:S01]  /*5cd0*/  ISETP.GE.AND P3, PT, R104, 0x10, PT ;  /* 0x000000106800780c */ /* 0x000fe20003f66270 */
[C---:B--2---:R-:W-:Y:S01]  /*5ce0*/  FMUL.FTZ R76, R231.reuse, R77 ;  /* 0x0000004de74c7220 */ /* 0x044fe20000410000 */
[----:B----4-:R-:W-:Y:S01]  /*5cf0*/  FMUL.FTZ R78, R231, R243 ;  /* 0x000000f3e74e7220 */ /* 0x010fe20000410000 */
[----:B------:R-:W-:Y:S02]  /*5d00*/  UMOV UR44, 0xffffffff ;  /* 0xffffffff002c7882 */ /* 0x000fe40000000000 */
[-C--:B---3--:R-:W-:Y:S01]  /*5d10*/  FFMA.FTZ R76, R241, R247.reuse, -R76 ;  /* 0x000000f7f14c7223 */ /* 0x088fe2000001084c */
[----:B------:R-:W-:Y:S01]  /*5d20*/  FMUL.FTZ R247, R231, R247 ;  /* 0x000000f7e7f77220 */ /* 0x000fe20000410000 */
[-C--:B0-----:R-:W-:Y:S01]  /*5d30*/  FFMA.FTZ R78, R241, R245.reuse, R78 ;  /* 0x000000f5f14e7223 */ /* 0x081fe2000001004e */
[----:B------:R-:W-:Y:S02]  /*5d40*/  FMUL.FTZ R245, R231, R245 ;  /* 0x000000f5e7f57220 */ /* 0x000fe40000410000 */
[----:B------:R-:W-:-:S03]  /*5d50*/  FFMA.FTZ R77, R241, R77, R247 ;  /* 0x0000004df14d7223 */ /* 0x000fc600000100f7 */
[----:B------:R-:W-:Y:S01]  /*5d60*/  @P3 FFMA.FTZ R241, R241, R243, -R245 ;  /* 0x000000f3f1f13223 */ /* 0x000fe200000108f5 */
[----:B------:R-:W-:Y:S01]  /*5d70*/  @P3 FADD.FTZ R244, R244, R76 ;  /* 0x0000004cf4f43221 */ /* 0x000fe20000010000 */
[----:B------:R-:W-:Y:S01]  /*5d80*/  @P3 FADD.FTZ R242, R242, R77 ;  /* 0x0000004df2f23221 */ /* 0x000fe20000010000 */
[----:B------:R-:W-:Y:S01]  /*5d90*/  FSEL R243, R231, R78, !P3 ;  /* 0x0000004ee7f37208 */ /* 0x000fe20005800000 */
[----:B------:R-:W-:Y:S06]  /*5da0*/  BRA.DIV UR44, `(.L_x_1466) ;  /* 0x0000008a2c007947 */ /* 0x000fec000b800000 */
.L_x_1592:
[----:B------:R-:W-:-:S03]  /*5db0*/  UMOV UR44, 0xffffffff ;  /* 0xffffffff002c7882 */ /* 0x000fc60000000000 */
[----:B------:R-:W-:Y:S05]  /*5dc0*/  BRA.DIV UR44, `(.L_x_1467) ;  /* 0x0000008a2c207947 */ /* 0x000fea000b800000 */
.L_x_1595:
[----:B------:R-:W-:-:S03]  /*5dd0*/  UMOV UR44, 0xffffffff ;  /* 0xffffffff002c7882 */ /* 0x000fc60000000000 */
[----:B------:R-:W-:Y:S05]  /*5de0*/  BRA.DIV UR44, `(.L_x_1468) ;  /* 0x0000008a2c407947 */ /* 0x000fea000b800000 */
.L_x_1598:
[----:B------:R-:W-:-:S03]  /*5df0*/  UMOV UR44, 0xffffffff ;  /* 0xffffffff002c7882 */ /* 0x000fc60000000000 */
[----:B------:R-:W-:Y:S05]  /*5e00*/  BRA.DIV UR44, `(.L_x_1469) ;  /* 0x0000008a2c607947 */ /* 0x000fea000b800000 */
.L_x_1601:
[----:B------:R-:W-:-:S03]  /*5e10*/  UMOV UR44, 0xffffffff ;  /* 0xffffffff002c7882 */ /* 0x000fc60000000000 */
[----:B------:R-:W-:Y:S05]  /*5e20*/  BRA.DIV UR44, `(.L_x_1470) ;  /* 0x0000008a2c807947 */ /* 0x000fea000b800000 */
[----:B------:R-:W0:Y:S04]  /*5e30*/  SHFL.IDX PT, R60, R60, RZ, 0x1f ;  /* 0x00001fff3c3c7589 */ /* 0x000e2800000e0000 */
[----:B------:R-:W2:Y:S04]  /*5e40*/  SHFL.IDX PT, R61, R61, RZ, 0x1f ;  /* 0x00001fff3d3d7589 */ /* 0x000ea800000e0000 */
[----:B------:R-:W3:Y:S04]  /*5e50*/  SHFL.IDX PT, R62, R62, RZ, 0x1f ;  /* 0x00001fff3e3e7589 */ /* 0x000ee800000e0000 */
[----:B------:R-:W4:Y:S04]  /*5e60*/  SHFL.IDX PT, R63, R63, RZ, 0x1f ;  /* 0x00001fff3f3f7589 */ /* 0x000f2800000e0000 */
[----:B------:R-:W0:Y:S04]  /*5e70*/  SHFL.UP PT, R241, R241, 0x1, RZ ;  /* 0x04200000f1f17989 */ /* 0x000e2800000e00ff */
[----:B------:R-:W0:Y:S04]  /*5e80*/  SHFL.UP PT, R243, R243, 0x1, RZ ;  /* 0x04200000f3f37989 */ /* 0x000e2800000e00ff */
[----:B------:R-:W0:Y:S04]  /*5e90*/  SHFL.UP PT, R244, R244, 0x1, RZ ;  /* 0x04200000f4f47989 */ /* 0x000e2800000e00ff */
[----:B--2---:R-:W0:Y:S02]  /*5ea0*/  SHFL.UP PT, R242, R242, 0x1, RZ ;  /* 0x04200000f2f27989 */ /* 0x004e2400000e00ff */
.L_x_1611:
[C---:B0-----:R-:W-:Y:S01]  /*5eb0*/  FMUL.FTZ R77, R243.reuse, R61 ;  /* 0x0000003df34d7220 */ /* 0x041fe20000410000 */
[----:B------:R-:W-:-:S03]  /*5ec0*/  FMUL.FTZ R76, R243, R60 ;  /* 0x0000003cf34c7220 */ /* 0x000fc60000410000 */
[----:B------:R-:W-:Y:S01]  /*5ed0*/  @P1 FFMA.FTZ R60, R241, R60, -R77 ;  /* 0x0000003cf13c1223 */ /* 0x000fe2000001084d */
[CC--:B---3--:R-:W-:Y:S01]  /*5ee0*/  FMUL.FTZ R77, R243.reuse, R62.reuse ;  /* 0x0000003ef34d7220 */ /* 0x0c8fe20000410000 */
[----:B----4-:R-:W-:Y:S01]  /*5ef0*/  FMUL.FTZ R243, R243, R63 ;  /* 0x0000003ff3f37220 */ /* 0x010fe20000410000 */
        /* <DEDUP_REMOVED lines=39> */
.L_x_1464:
[----:B------:R-:W-:Y:S05]  /*6170*/  WARPSYNC.ALL ;  /* 0x0000000000007948 */ /* 0x000fea0003800000 */
[----:B------:R-:W-:Y:S01]  /*6180*/  BAR.SYNC.DEFER_BLOCKING 0x0 ;  /* 0x0000000000007b1d */ /* 0x000fe20000010000 */
[----:B-1----:R-:W-:-:S04]  /*6190*/  FMUL.FTZ R64, R108, R107 ;  /* 0x0000006b6c407220 */ /* 0x002fc80000410000 */
[----:B------:R-:W-:-:S04]  /*61a0*/  FFMA.FTZ R64, R109, R106, -R64 ;  /* 0x0000006a6d407223 */ /* 0x000fc80000010840 */
[----:B------:R-:W-:Y:S01]  /*61b0*/  FMUL.FTZ R63, R110, -R64 ;  /* 0x800000406e3f7220 */ /* 0x000fe20000410000 */
[----:B------:R-:W1:Y:S02]  /*61c0*/  LDS.64 R60, [R158+0x8478] ;  /* 0x008478009e3c7984 */ /* 0x000e640000000a00 */
[C---:B-1----:R-:W-:Y:S01]  /*61d0*/  FMUL.FTZ R62, R127.reuse, R61 ;  /* 0x0000003d7f3e7220 */ /* 0x042fe20000410000 */
[----:B------:R-:W-:-:S03]  /*61e0*/  FMUL.FTZ R127, R127, R60 ;  /* 0x0000003c7f7f7220 */ /* 0x000fc60000410000 */
[----:B------:R-:W-:Y:S01]  /*61f0*/  FFMA.FTZ R62, R126, R60, -R62 ;  /* 0x0000003c7e3e7223 */ /* 0x000fe2000001083e */
[----:B------:R-:W-:Y:S01]  /*6200*/  FMUL.FTZ R60, R108, -R106 ;  /* 0x8000006a6c3c7220 */ /* 0x000fe20000410000 */
[----:B------:R-:W-:Y:S01]  /*6210*/  FFMA.FTZ R61, R126, R61, R127 ;  /* 0x0000003d7e3d7223 */ /* 0x000fe2000001007f */
[----:B------:R-:W-:Y:S01]  /*6220*/  MOV R126, UR7 ;  /* 0x00000007007e7c02 */ /* 0x000fe20008000f00 */
[----:B------:R-:W-:Y:S01]  /*6230*/  FADD.FTZ R227, R227, R62 ;  /* 0x0000003ee3e37221 */ /* 0x000fe20000010000 */
[----:B------:R-:W-:Y:S01]  /*6240*/  FFMA.FTZ R60, R109, -R107, R60 ;  /* 0x8000006b6d3c7223 */ /* 0x000fe2000001003c */
[----:B------:R-:W-:Y:S01]  /*6250*/  FADD.FTZ R228, R228, R61 ;  /* 0x0000003de4e47221 */ /* 0x000fe20000010000 */
[----:B------:R-:W-:Y:S02]  /*6260*/  LEA R126, R126, R103, 0x4 ;  /* 0x000000677e7e7211 */ /* 0x000fe400078e20ff */
[-C--:B------:R-:W-:Y:S01]  /*6270*/  FMUL.FTZ R65, R110, -R60.reuse ;  /* 0x8000003c6e417220 */ /* 0x080fe20000410000 */
[----:B------:R-:W-:-:S03]  /*6280*/  FFMA.FTZ R63, R111, R60, R63 ;  /* 0x0000003c6f3f7223 */ /* 0x000fc6000001003f */
[----:B------:R-:W-:Y:S01]  /*6290*/  FFMA.FTZ R65, R111, R64, -R65 ;  /* 0x000000406f417223 */ /* 0x000fe20000010841 */
[----:B------:R-:W-:-:S03]  /*62a0*/  FMUL.FTZ R60, R112, -R63 ;  /* 0x8000003f703c7220 */ /* 0x000fc60000410000 */
[-C--:B------:R-:W-:Y:S01]  /*62b0*/  FMUL.FTZ R64, R112, -R65.reuse ;  /* 0x8000004170407220 */ /* 0x080fe20000410000 */
[----:B------:R-:W-:-:S03]  /*62c0*/  FFMA.FTZ R65, R113, R65, -R60 ;  /* 0x0000004171417223 */ /* 0x000fc6000001083c */
[----:B------:R-:W-:Y:S01]  /*62d0*/  FFMA.FTZ R64, R113, R63, R64 ;  /* 0x0000003f71407223 */ /* 0x000fe20000010040 */
[----:B------:R-:W-:-:S03]  /*62e0*/  FMUL.FTZ R60, R114, -R65 ;  /* 0x80000041723c7220 */ /* 0x000fc60000410000 */
        /* <DEDUP_REMOVED lines=41> */
[C---:B------:R-:W-:Y:S01]  /*6580*/  FFMA.FTZ R60, R137.reuse, R60, R63 ;  /* 0x0000003c893c7223 */ /* 0x040fe2000001003f */
[----:B------:R-:W-:Y:S02]  /*6590*/  FMUL.FTZ R63, R108, R190 ;  /* 0x000000be6c3f7220 */ /* 0x000fe40000410000 */
[----:B------:R-:W-:Y:S01]  /*65a0*/  FFMA.FTZ R64, R137, R64, -R65 ;  /* 0x0000004089407223 */ /* 0x000fe20000010841 */
[C---:B------:R-:W-:Y:S01]  /*65b0*/  FMUL.FTZ R65, R109.reuse, R190 ;  /* 0x000000be6d417220 */ /* 0x040fe20000410000 */
[----:B------:R-:W-:-:S03]  /*65c0*/  FFMA.FTZ R63, R109, R174, -R63 ;  /* 0x000000ae6d3f7223 */ /* 0x000fc6000001083f */
[----:B------:R-:W-:Y:S01]  /*65d0*/  FFMA.FTZ R65, -R108, R174, -R65 ;  /* 0x000000ae6c417223 */ /* 0x000fe20000010941 */
[----:B------:R-:W-:-:S03]  /*65e0*/  FADD.FTZ R63, R173, R63 ;  /* 0x0000003fad3f7221 */ /* 0x000fc60000010000 */
[----:B------:R-:W-:-:S04]  /*65f0*/  FADD.FTZ R65, -R189, R65 ;  /* 0x00000041bd417221 */ /* 0x000fc80000010100 */
[----:B------:R-:W-:-:S04]  /*6600*/  FMUL.FTZ R62, R110, -R65 ;  /* 0x800000416e3e7220 */ /* 0x000fc80000410000 */
[-C--:B------:R-:W-:Y:S01]  /*6610*/  FFMA.FTZ R62, R111, R63.reuse, -R62 ;  /* 0x0000003f6f3e7223 */ /* 0x080fe2000001083e */
[----:B------:R-:W-:-:S04]  /*6620*/  FMUL.FTZ R63, R110, -R63 ;  /* 0x8000003f6e3f7220 */ /* 0x000fc80000410000 */
[----:B------:R-:W-:Y:S01]  /*6630*/  FFMA.FTZ R63, R111, R65, R63 ;  /* 0x000000416f3f7223 */ /* 0x000fe2000001003f */
        /* <DEDUP_REMOVED lines=70> */
[----:B------:R-:W-:-:S03]  /*6aa0*/  FMUL.FTZ R65, R136, -R65 ;  /* 0x8000004188417220 */ /* 0x000fc60000410000 */
[----:B------:R-:W-:Y:S01]  /*6ab0*/  FADD.FTZ R62, R160, R62 ;  /* 0x0000003ea03e7221 */ /* 0x000fe20000010000 */
[----:B------:R-:W-:-:S04]  /*6ac0*/  FFMA.FTZ R65, R137, R63, R65 ;  /* 0x0000003f89417223 */ /* 0x000fc80000010041 */
[----:B------:R-:W-:Y:S01]  /*6ad0*/  FADD.FTZ R61, -R176, R65 ;  /* 0x00000041b03d7221 */ /* 0x000fe20000010100 */
[----:B------:R-:W-:-:S03]  /*6ae0*/  FMUL.FTZ R65, R138, -R64 ;  /* 0x800000408a417220 */ /* 0x000fc60000410000 */
[CC--:B------:R-:W-:Y:S01]  /*6af0*/  FMUL.FTZ R66, R138.reuse, -R61.reuse ;  /* 0x8000003d8a427220 */ /* 0x0c0fe20000410000 */
[CC--:B------:R-:W-:Y:S01]  /*6b00*/  FFMA.FTZ R65, R139.reuse, R60.reuse, R65 ;  /* 0x0000003c8b417223 */ /* 0x0c0fe20000010041 */
[C---:B------:R-:W-:Y:S02]  /*6b10*/  FMUL.FTZ R60, R138.reuse, -R60 ;  /* 0x8000003c8a3c7220 */ /* 0x040fe40000410000 */
[CC--:B------:R-:W-:Y:S01]  /*6b20*/  FFMA.FTZ R66, R139.reuse, R62.reuse, -R66 ;  /* 0x0000003e8b427223 */ /* 0x0c0fe20000010842 */
[----:B------:R-:W-:Y:S01]  /*6b30*/  FMUL.FTZ R62, R138, -R62 ;  /* 0x8000003e8a3e7220 */ /* 0x000fe20000410000 */
[----:B------:R-:W-:Y:S01]  /*6b40*/  FFMA.FTZ R64, R139, R64, -R60 ;  /* 0x000000408b407223 */ /* 0x000fe2000001083c */
[----:B------:R-:W-:Y:S01]  /*6b50*/  MOV R60, UR10 ;  /* 0x0000000a003c7c02 */ /* 0x000fe20008000f00 */
[----:B------:R-:W-:Y:S01]  /*6b60*/  FADD.FTZ R66, R159, R66 ;  /* 0x000000429f427221 */ /* 0x000fe20000010000 */
[----:B------:R-:W-:Y:S01]  /*6b70*/  FFMA.FTZ R62, R139, R61, R62 ;  /* 0x0000003d8b3e7223 */ /* 0x000fe2000001003e */
[----:B------:R-:W-:Y:S01]  /*6b80*/  HFMA2.MMA R61, -RZ, RZ, 0, 0 ;  /* 0x00000000ff3d7435 */ /* 0x000fe200000001ff */
[----:B------:R-:W-:-:S02]  /*6b90*/  ISETP.GE.OR P0, PT, R60, UR50, P0 ;  /* 0x000000323c007c0c */ /* 0x000fc40008706670 */
[----:B------:R-:W-:Y:S01]  /*6ba0*/  FADD.FTZ R67, -R175, R62 ;  /* 0x0000003eaf437221 */ /* 0x000fe20000010100 */
[----:B------:R-:W-:Y:S02]  /*6bb0*/  MOV R60, 0x3f800000 ;  /* 0x3f800000003c7802 */ /* 0x000fe40000000f00 */
[----:B------:R-:W-:-:S08]  /*6bc0*/  CS2R R62, SRZ ;  /* 0x00000000003e7805 */ /* 0x000fd0000001ff00 */
[----:B------:R-:W1:Y:S04]  /*6bd0*/  @!P0 LDS.128 R60, [R126+0xac80] ;  /* 0x00ac80007e3c8984 */ /* 0x000e680000000c00 */
[----:B------:R3:W-:Y:S02]  /*6be0*/  STS.128 [R158+0x8e80], R64 ;  /* 0x008e80409e007388 */ /* 0x0007e40000000c00 */
[----:B---3--:R-:W-:-:S04]  /*6bf0*/  FMUL.FTZ R64, R138, R228 ;  /* 0x000000e48a407220 */ /* 0x008fc80000410000 */
[----:B------:R-:W-:-:S04]  /*6c00*/  FFMA.FTZ R64, R139, R227, -R64 ;  /* 0x000000e38b407223 */ /* 0x000fc80000010840 */
[----:B------:R-:W-:Y:S01]  /*6c10*/  FADD.FTZ R191, R191, R64 ;  /* 0x00000040bfbf7221 */ /* 0x000fe20000010000 */
[----:B------:R-:W-:-:S04]  /*6c20*/  FMUL.FTZ R64, R138, R227 ;  /* 0x000000e38a407220 */ /* 0x000fc80000410000 */
[----:B------:R-:W-:-:S04]  /*6c30*/  FFMA.FTZ R64, R139, R228, R64 ;  /* 0x000000e48b407223 */ /* 0x000fc80000010040 */
[----:B------:R-:W-:-:S04]  /*6c40*/  FADD.FTZ R192, R192, R64 ;  /* 0x00000040c0c07221 */ /* 0x000fc80000010000 */
[----:B------:R-:W-:-:S04]  /*6c50*/  FMUL.FTZ R64, R136, R192 ;  /* 0x000000c088407220 */ /* 0x000fc80000410000 */
        /* <DEDUP_REMOVED lines=82> */
[----:B------:R-:W-:Y:S01]  /*7180*/  FADD.FTZ R219, R219, R64 ;  /* 0x00000040dbdb7221 */ /* 0x000fe20000010000 */
[----:B------:R-:W-:Y:S06]  /*7190*/  BAR.SYNC.DEFER_BLOCKING 0x0 ;  /* 0x0000000000007b1d */ /* 0x000fec0000010000 */
[----:B-1----:R-:W-:Y:S05]  /*71a0*/  @P2 BRA `(.L_x_1471) ;  /* 0x0000000c00602947 */ /* 0x002fea0003800000 */
[C---:B------:R-:W-:Y:S01]  /*71b0*/  IMAD R127, R105.reuse, 0x50, R103 ;  /* 0x00000050697f7824 */ /* 0x040fe200078e0267 */
[----:B------:R-:W-:Y:S01]  /*71c0*/  UMOV UR44, 0xffffffff ;  /* 0xffffffff002c7882 */ /* 0x000fe20000000000 */
[----:B------:R-:W-:-:S03]  /*71d0*/  LOP3.LUT R246, R105, 0x1f, RZ, 0xc0, !PT ;  /* 0x0000001f69f67812 */ /* 0x000fc600078ec0ff */
[----:B------:R-:W-:Y:S01]  /*71e0*/  LDS.128 R64, [R127+0x8ea0] ;  /* 0x008ea0007f407984 */ /* 0x000fe20000000c00 */
[----:B------:R-:W-:-:S03]  /*71f0*/  ISETP.NE.AND P1, PT, R246, 0x1f, PT ;  /* 0x0000001ff600780c */ /* 0x000fc60003f25270 */
[----:B0-----:R-:W0:Y:S04]  /*7200*/  LDS.128 R68, [R127+0x8eb0] ;  /* 0x008eb0007f447984 */ /* 0x001e280000000c00 */
[----:B--2---:R-:W1:Y:S01]  /*7210*/  LDS.128 R72, [R127+0x8e90] ;  /* 0x008e90007f487984 */ /* 0x004e620000000c00 */
        /* <DEDUP_REMOVED lines=36> */
.L_x_1616:
        /* <DEDUP_REMOVED lines=13> */
.L_x_1474:
[----:B------:R-:W-:Y:S05]  /*7530*/  BSYNC B0 ;  /* 0x0000000000007941 */ /* 0x000fea0003800000 */
.L_x_1473:
[----:B------:R-:W-:Y:S01]  /*7540*/  UMOV UR44, 0xffffffff ;  /* 0xffffffff002c7882 */ /* 0x000fe20000000000 */
[----:B------:R-:W-:Y:S02]  /*7550*/  ISETP.GT.U32.AND P1, PT, R246, 0x1d, PT ;  /* 0x0000001df600780c */ /* 0x000fe40003f24070 */
[----:B------:R-:W-:Y:S11]  /*7560*/  BRA.DIV UR44, `(.L_x_1475) ;  /* 0x000000762cdc7947 */ /* 0x000ff6000b800000 */
[----:B-1----:R1:W0:Y:S04]  /*7570*/  SHFL.DOWN PT, R76, R232, 0x2, 0x1f ;  /* 0x08401f00e84c7f89 */ /* 0x00222800000e0000 */
[----:B--2---:R1:W2:Y:S04]  /*7580*/  SHFL.DOWN PT, R77, R241, 0x2, 0x1f ;  /* 0x08401f00f14d7f89 */ /* 0x0042a800000e0000 */
[----:B---3--:R1:W3:Y:S04]  /*7590*/  SHFL.DOWN PT, R78, R242, 0x2, 0x1f ;  /* 0x08401f00f24e7f89 */ /* 0x0082e800000e0000 */
[----:B----4-:R1:W4:Y:S02]  /*75a0*/  SHFL.DOWN PT, R79, R243, 0x2, 0x1f ;  /* 0x08401f00f34f7f89 */ /* 0x01032400000e0000 */
.L_x_1622:
        /* <DEDUP_REMOVED lines=13> */
.L_x_1477:
[----:B------:R-:W-:Y:S05]  /*7680*/  BSYNC B0 ;  /* 0x0000000000007941 */ /* 0x000fea0003800000 */
.L_x_1476:
[----:B------:R-:W-:Y:S01]  /*7690*/  UMOV UR44, 0xffffffff ;  /* 0xffffffff002c7882 */ /* 0x000fe20000000000 */
[----:B------:R-:W-:Y:S02]  /*76a0*/  ISETP.GT.U32.AND P1, PT, R246, 0x1b, PT ;  /* 0x0000001bf600780c */ /* 0x000fe40003f24070 */
[----:B------:R-:W-:Y:S11]  /*76b0*/  BRA.DIV UR44, `(.L_x_1478) ;  /* 0x000000762cfc7947 */ /* 0x000ff6000b800000 */
[----:B0-----:R0:W0:Y:S04]  /*76c0*/  SHFL.DOWN PT, R76, R232, 0x4, 0x1f ;  /* 0x08801f00e84c7f89 */ /* 0x00102800000e0000 */
[----:B--2---:R2:W0:Y:S04]  /*76d0*/  SHFL.DOWN PT, R77, R241, 0x4, 0x1f ;  /* 0x08801f00f14d7f89 */ /* 0x00442800000e0000 */
[----:B---3--:R2:W3:Y:S04]  /*76e0*/  SHFL.DOWN PT, R78, R242, 0x4, 0x1f ;  /* 0x08801f00f24e7f89 */ /* 0x0084e800000e0000 */
[----:B----4-:R2:W4:Y:S02]  /*76f0*/  SHFL.DOWN PT, R79, R243, 0x4, 0x1f ;  /* 0x08801f00f34f7f89 */ /* 0x01052400000e0000 */
.L_x_1628:
        /* <DEDUP_REMOVED lines=13> */
.L_x_1480:
[----:B------:R-:W-:Y:S05]  /*77d0*/  BSYNC B0 ;  /* 0x0000000000007941 */ /* 0x000fea0003800000 */
.L_x_1479:
[----:B------:R-:W-:Y:S01]  /*77e0*/  UMOV UR44, 0xffffffff ;  /* 0xffffffff002c7882 */ /* 0x000fe20000000000 */
[----:B------:R-:W-:Y:S02]  /*77f0*/  ISETP.GT.U32.AND P1, PT, R246, 0x17, PT ;  /* 0x00000017f600780c */ /* 0x000fe40003f24070 */
[----:B------:R-:W-:Y:S11]  /*7800*/  BRA.DIV UR44, `(.L_x_1481) ;  /* 0x0000007a2c1c7947 */ /* 0x000ff6000b800000 */
[----:B0-----:R0:W0:Y:S04]  /*7810*/  SHFL.DOWN PT, R76, R232, 0x8, 0x1f ;  /* 0x09001f00e84c7f89 */ /* 0x00102800000e0000 */
[----:B------:R0:W0:Y:S04]  /*7820*/  SHFL.DOWN PT, R77, R241, 0x8, 0x1f ;  /* 0x09001f00f14d7f89 */ /* 0x00002800000e0000 */
[----:B---3--:R3:W0:Y:S04]  /*7830*/  SHFL.DOWN PT, R78, R242, 0x8, 0x1f ;  /* 0x09001f00f24e7f89 */ /* 0x00862800000e0000 */
[----:B----4-:R3:W4:Y:S02]  /*7840*/  SHFL.DOWN PT, R79, R243, 0x8, 0x1f ;  /* 0x09001f00f34f7f89 */ /* 0x01072400000e0000 */
.L_x_1634:
        /* <DEDUP_REMOVED lines=13> */
.L_x_1483:
[----:B------:R-:W-:Y:S05]  /*7920*/  BSYNC B0 ;  /* 0x0000000000007941 */ /* 0x000fea0003800000 */
.L_x_1482:
[----:B------:R-:W-:Y:S01]  /*7930*/  UMOV UR44, 0xffffffff ;  /* 0xffffffff002c7882 */ /* 0x000fe20000000000 */
[----:B------:R-:W-:Y:S02]  /*7940*/  ISETP.GT.U32.AND P1, PT, R246, 0xf, PT ;  /* 0x0000000ff600780c */ /* 0x000fe40003f24070 */
[----:B------:R-:W-:Y:S11]  /*7950*/  BRA.DIV UR44, `(.L_x_1484) ;  /* 0x0000007a2c3c7947 */ /* 0x000ff6000b800000 */
[----:B0-----:R0:W0:Y:S04]  /*7960*/  SHFL.DOWN PT, R76, R232, 0x10, 0x1f ;  /* 0x0a001f00e84c7f89 */ /* 0x00102800000e0000 */
[----:B------:R0:W0:Y:S04]  /*7970*/  SHFL.DOWN PT, R77, R241, 0x10, 0x1f ;  /* 0x0a001f00f14d7f89 */ /* 0x00002800000e0000 */
[----:B------:R0:W0:Y:S04]  /*7980*/  SHFL.DOWN PT, R78, R242, 0x10, 0x1f ;  /* 0x0a001f00f24e7f89 */ /* 0x00002800000e0000 */
[----:B----4-:R4:W0:Y:S02]  /*7990*/  SHFL.DOWN PT, R79, R243, 0x10, 0x1f ;  /* 0x0a001f00f34f7f89 */ /* 0x01082400000e0000 */
.L_x_1640:
        /* <DEDUP_REMOVED lines=13> */
.L_x_1486:
[----:B------:R-:W-:Y:S05]  /*7a70*/  BSYNC B0 ;  /* 0x0000000000007941 */ /* 0x000fea0003800000 */
.L_x_1485:
        /* <DEDUP_REMOVED lines=21> */
.L_x_1654:
        /* <DEDUP_REMOVED lines=19> */
.L_x_1489:
[----:B------:R-:W-:Y:S05]  /*7d00*/  BSYNC B0 ;  /* 0x0000000000007941 */ /* 0x000fea0003800000 */
.L_x_1488:
        /* <DEDUP_REMOVED lines=34> */
.L_x_1471:
[----:B------:R-:W-:Y:S05]  /*7f30*/  WARPSYNC.ALL ;  /* 0x0000000000007948 */ /* 0x000fea0003800000 */
[----:B------:R-:W-:Y:S01]  /*7f40*/  ISETP.NE.AND P0, PT, R105, RZ, PT ;  /* 0x000000ff6900720c */ /* 0x000fe20003f05270 */
[----:B------:R-:W-:Y:S01]  /*7f50*/  BAR.SYNC.DEFER_BLOCKING 0x0 ;  /* 0x0000000000007b1d */ /* 0x000fe20000010000 */
[----:B------:R-:W-:Y:S01]  /*7f60*/  FFMA.FTZ R67, R0, R227, RZ ;  /* 0x000000e300437223 */ /* 0x000fe200000100ff */
[----:B------:R-:W-:Y:S01]  /*7f70*/  FMUL.FTZ R69, R97, R27 ;  /* 0x0000001b61457220 */ /* 0x000fe20000410000 */
[----:B0-----:R-:W-:Y:S01]  /*7f80*/  FMUL.FTZ R70, R96, R26 ;  /* 0x0000001a60467220 */ /* 0x001fe20000410000 */
[----:B------:R-:W-:Y:S01]  /*7f90*/  FMUL.FTZ R71, R95, R25 ;  /* 0x000000195f477220 */ /* 0x000fe20000410000 */
[----:B------:R-:W-:Y:S01]  /*7fa0*/  FFMA.FTZ R67, R46, R191, R67 ;  /* 0x000000bf2e437223 */ /* 0x000fe20000010043 */
[----:B------:R-:W-:Y:S01]  /*7fb0*/  ULEA UR56, UR10, 0xfffff800, 0xb ;  /* 0xfffff8000a387891 */ /* 0x000fe2000f8e583f */
[----:B------:R-:W-:Y:S01]  /*7fc0*/  BSSY B0, `(.L_x_1490) ;  /* 0x00001f2000007945 */ /* 0x000fe20003800000 */
[----:B------:R-:W-:Y:S01]  /*7fd0*/  USHF.R.S32.HI UR57, URZ, 0x1f, UR46 ;  /* 0x0000001f3f397899 */ /* 0x000fe2000801142e */
[----:B------:R-:W-:Y:S01]  /*7fe0*/  FFMA.FTZ R67, R45, R194, R67 ;  /* 0x000000c22d437223 */ /* 0x000fe20000010043 */
[----:B------:R-:W-:-:S02]  /*7ff0*/  UIADD3 UR56, -UR56, UR52, URZ ;  /* 0x0000003438387290 */ /* 0x000fc4000fffe13f */
[----:B------:R-:W-:Y:S01]  /*8000*/  USHF.R.S32.HI UR58, URZ, 0x1f, UR19 ;  /* 0x0000001f3f3a7899 */ /* 0x000fe20008011413 */
[----:B------:R-:W-:-:S04]  /*8010*/  FFMA.FTZ R67, R44, R195, R67 ;  /* 0x000000c32c437223 */ /* 0x000fc80000010043 */
[----:B------:R-:W-:Y:S01]  /*8020*/  FFMA.FTZ R68, R43, R198, R67 ;  /* 0x000000c62b447223 */ /* 0x000fe20000010043 */
[-C--:B------:R-:W-:Y:S01]  /*8030*/  FFMA.FTZ R198, R10, -R69.reuse, R198 ;  /* 0x800000450ac67223 */ /* 0x080fe200000100c6 */
[----:B------:R-:W-:Y:S02]  /*8040*/  FFMA.FTZ R67, R9, -R69, R197 ;  /* 0x8000004509437223 */ /* 0x000fe400000100c5 */
[----:B------:R-:W-:Y:S01]  /*8050*/  FFMA.FTZ R69, R42, R199, R68 ;  /* 0x000000c72a457223 */ /* 0x000fe20000010044 */
[-C--:B------:R-:W-:Y:S01]  /*8060*/  FFMA.FTZ R199, R8, -R70.reuse, R199 ;  /* 0x8000004608c77223 */ /* 0x080fe200000100c7 */
[----:B------:R-:W-:Y:S01]  /*8070*/  FFMA.FTZ R68, R7, -R70, R200 ;  /* 0x8000004607447223 */ /* 0x000fe200000100c8 */
[----:B------:R-:W0:Y:S01]  /*8080*/  LDS.64 R64, [R158+0x8e88] ;  /* 0x008e88009e407984 */ /* 0x000e220000000a00 */
[----:B------:R-:W-:Y:S01]  /*8090*/  FFMA.FTZ R70, R41, R202, R69 ;  /* 0x000000ca29467223 */ /* 0x000fe20000010045 */
[-C--:B------:R-:W-:Y:S01]  /*80a0*/  FFMA.FTZ R202, R6, -R71.reuse, R202 ;  /* 0x8000004706ca7223 */ /* 0x080fe200000100ca */
[----:B------:R-:W-:Y:S01]  /*80b0*/  FFMA.FTZ R69, R5, -R71, R201 ;  /* 0x8000004705457223 */ /* 0x000fe200000100c9 */
[----:B------:R3:W-:Y:S01]  /*80c0*/  @!P0 STS.128 [R126+0xac80], R60 ;  /* 0x00ac803c7e008388 */ /* 0x0007e20000000c00 */
[----:B-12---:R-:W-:-:S04]  /*80d0*/  FFMA.FTZ R72, R40, R203, R70 ;  /* 0x000000cb28487223 */ /* 0x006fc80000010046 */
[----:B------:R-:W-:-:S04]  /*80e0*/  FFMA.FTZ R75, R39, R206, R72 ;  /* 0x000000ce274b7223 */ /* 0x000fc80000010048 */
[----:B------:R-:W-:-:S04]  /*80f0*/  FFMA.FTZ R78, R38, R207, R75 ;  /* 0x000000cf264e7223 */ /* 0x000fc8000001004b */
[----:B------:R-:W-:Y:S01]  /*8100*/  FFMA.FTZ R75, R37, R210, R78 ;  /* 0x000000d2254b7223 */ /* 0x000fe2000001004e */
[----:B0-----:R-:W-:-:S04]  /*8110*/  FMUL.FTZ R66, R65, -R107 ;  /* 0x8000006b41427220 */ /* 0x001fc80000410000 */
[C---:B------:R-:W-:Y:S01]  /*8120*/  FFMA.FTZ R66, R64.reuse, R106, -R66 ;  /* 0x0000006a40427223 */ /* 0x040fe20000010842 */
[----:B------:R-:W-:-:S03]  /*8130*/  FMUL.FTZ R64, R64, -R107 ;  /* 0x8000006b40407220 */ /* 0x000fc60000410000 */
[----:B------:R-:W-:Y:S01]  /*8140*/  FADD.FTZ R174, R174, R66 ;  /* 0x00000042aeae7221 */ /* 0x000fe20000010000 */
[----:B------:R-:W-:Y:S01]  /*8150*/  FFMA.FTZ R64, R65, R106, R64 ;  /* 0x0000006a41407223 */ /* 0x000fe20000010040 */
[----:B------:R-:W-:Y:S01]  /*8160*/  FFMA.FTZ R66, R0, -R228, RZ ;  /* 0x800000e400427223 */ /* 0x000fe200000100ff */
[----:B------:R-:W-:Y:S01]  /*8170*/  FMUL.FTZ R65, R100, R30 ;  /* 0x0000001e64417220 */ /* 0x000fe20000410000 */
[----:B---3--:R-:W-:Y:S01]  /*8180*/  FMUL.FTZ R63, R174, UR55 ;  /* 0x00000037ae3f7c20 */ /* 0x008fe20008410000 */
[----:B------:R-:W-:Y:S01]  /*8190*/  FADD.FTZ R190, -R190, R64 ;  /* 0x00000040bebe7221 */ /* 0x000fe20000010100 */
[----:B------:R-:W-:Y:S01]  /*81a0*/  FFMA.FTZ R66, R46, -R192, R66 ;  /* 0x800000c02e427223 */ /* 0x000fe20000010042 */
[-C--:B------:R-:W-:Y:S01]  /*81b0*/  FFMA.FTZ R192, R15, -R65.reuse, R192 ;  /* 0x800000410fc07223 */ /* 0x080fe200000100c0 */
[----:B------:R-:W-:Y:S01]  /*81c0*/  FMUL.FTZ R106, R90, R20 ;  /* 0x000000145a6a7220 */ /* 0x000fe20000410000 */
[C---:B------:R-:W-:Y:S01]  /*81d0*/  FMUL.FTZ R64, R108.reuse, -R190 ;  /* 0x800000be6c407220 */ /* 0x040fe20000410000 */
[-C--:B------:R-:W-:Y:S01]  /*81e0*/  FMUL.FTZ R108, R108, -R174.reuse ;  /* 0x800000ae6c6c7220 */ /* 0x080fe20000410000 */
[C---:B------:R-:W-:Y:S01]  /*81f0*/  FMUL.FTZ R61, R190.reuse, UR55 ;  /* 0x00000037be3d7c20 */ /* 0x040fe20008410000 */
[----:B------:R-:W-:Y:S01]  /*8200*/  FFMA.FTZ R63, R190, UR54, -R63 ;  /* 0x00000036be3f7c23 */ /* 0x000fe2000801083f */
[C---:B------:R-:W-:Y:S01]  /*8210*/  FFMA.FTZ R64, R109.reuse, R174, -R64 ;  /* 0x000000ae6d407223 */ /* 0x040fe20000010840 */
[----:B------:R-:W-:Y:S01]  /*8220*/  FFMA.FTZ R109, R109, R190, R108 ;  /* 0x000000be6d6d7223 */ /* 0x000fe2000001006c */
[----:B------:R-:W-:Y:S01]  /*8230*/  FFMA.FTZ R62, R174, UR54, R61 ;  /* 0x00000036ae3e7c23 */ /* 0x000fe2000801003d */
[----:B------:R-:W-:Y:S01]  /*8240*/  FFMA.FTZ R191, R16, -R65, R191 ;  /* 0x8000004110bf7223 */ /* 0x000fe200000100bf */
[----:B------:R-:W-:Y:S01]  /*8250*/  FADD.FTZ R173, R173, R64 ;  /* 0x00000040adad7221 */ /* 0x000fe20000010000 */
[----:B------:R-:W-:Y:S01]  /*8260*/  FADD.FTZ R109, -R189, R109 ;  /* 0x0000006dbd6d7221 */ /* 0x000fe20000010100 */
[----:B------:R-:W-:Y:S01]  /*8270*/  FMUL.FTZ R64, R101, R31 ;  /* 0x0000001f65407220 */ /* 0x000fe20000410000 */
[----:B------:R-:W-:Y:S01]  /*8280*/  FMUL.FTZ R65, R99, R29 ;  /* 0x0000001d63417220 */ /* 0x000fe20000410000 */
[C---:B------:R-:W-:Y:S01]  /*8290*/  FMUL.FTZ R71, R110.reuse, -R173 ;  /* 0x800000ad6e477220 */ /* 0x040fe20000410000 */
[-C--:B------:R-:W-:Y:S01]  /*82a0*/  FMUL.FTZ R110, R110, -R109.reuse ;  /* 0x8000006d6e6e7220 */ /* 0x080fe20000410000 */
[-C--:B------:R-:W-:Y:S01]  /*82b0*/  FFMA.FTZ R227, R3, -R64.reuse, R227 ;  /* 0x8000004003e37223 */ /* 0x080fe200000100e3 */
[----:B------:R-:W-:Y:S01]  /*82c0*/  FFMA.FTZ R64, R2, -R64, R228 ;  /* 0x8000004002407223 */ /* 0x000fe200000100e4 */
[C---:B------:R-:W-:Y:S01]  /*82d0*/  FFMA.FTZ R71, R111.reuse, R109, R71 ;  /* 0x0000006d6f477223 */ /* 0x040fe20000010047 */
[----:B------:R-:W-:Y:S01]  /*82e0*/  FFMA.FTZ R111, R111, R173, -R110 ;  /* 0x000000ad6f6f7223 */ /* 0x000fe2000001086e */
[-C--:B------:R-:W-:Y:S01]  /*82f0*/  FFMA.FTZ R194, R14, -R65.reuse, R194 ;  /* 0x800000410ec27223 */ /* 0x080fe200000100c2 */
[----:B------:R-:W-:Y:S01]  /*8300*/  FFMA.FTZ R65, R13, -R65, R193 ;  /* 0x800000410d417223 */ /* 0x000fe200000100c1 */
[----:B------:R-:W-:Y:S01]  /*8310*/  FADD.FTZ R188, -R188, R71 ;  /* 0x00000047bcbc7221 */ /* 0x000fe20000010100 */
[----:B------:R-:W-:Y:S01]  /*8320*/  FMUL.FTZ R71, R94, R24 ;  /* 0x000000185e477220 */ /* 0x000fe20000410000 */
[----:B------:R-:W-:Y:S01]  /*8330*/  FADD.FTZ R111, R172, R111 ;  /* 0x0000006fac6f7221 */ /* 0x000fe20000010000 */
[----:B------:R-:W-:Y:S01]  /*8340*/  FFMA.FTZ R193, R45, -R193, R66 ;  /* 0x800000c12dc17223 */ /* 0x000fe20000010042 */
[----:B------:R-:W-:Y:S01]  /*8350*/  FMUL.FTZ R74, R112, -R188 ;  /* 0x800000bc704a7220 */ /* 0x000fe20000410000 */
[-C--:B------:R-:W-:Y:S01]  /*8360*/  FFMA.FTZ R203, R4, -R71.reuse, R203 ;  /* 0x8000004704cb7223 */ /* 0x080fe200000100cb */
[----:B------:R-:W-:Y:S01]  /*8370*/  FFMA.FTZ R70, R156, -R71, R204 ;  /* 0x800000479c467223 */ /* 0x000fe200000100cc */
[-C--:B------:R-:W-:Y:S01]  /*8380*/  FMUL.FTZ R71, R112, -R111.reuse ;  /* 0x8000006f70477220 */ /* 0x080fe20000410000 */
[C---:B------:R-:W-:Y:S01]  /*8390*/  FFMA.FTZ R74, R113.reuse, R111, -R74 ;  /* 0x0000006f714a7223 */ /* 0x040fe2000001084a */
[----:B------:R-:W-:Y:S01]  /*83a0*/  FMUL.FTZ R112, R88, R18 ;  /* 0x0000001258707220 */ /* 0x000fe20000410000 */
[----:B------:R-:W-:Y:S01]  /*83b0*/  FMUL.FTZ R66, R98, R28 ;  /* 0x0000001c62427220 */ /* 0x000fe20000410000 */
[----:B------:R-:W-:Y:S01]  /*83c0*/  FFMA.FTZ R76, R113, R188, R71 ;  /* 0x000000bc714c7223 */ /* 0x000fe20000010047 */
[----:B------:R-:W-:Y:S01]  /*83d0*/  FADD.FTZ R74, R171, R74 ;  /* 0x0000004aab4a7221 */ /* 0x000fe20000010000 */
[----:B------:R-:W-:Y:S01]  /*83e0*/  FMUL.FTZ R71, R93, R23 ;  /* 0x000000175d477220 */ /* 0x000fe20000410000 */
[----:B------:R-:W-:Y:S01]  /*83f0*/  FFMA.FTZ R195, R12, -R66, R195 ;  /* 0x800000420cc37223 */ /* 0x000fe200000100c3 */
[----:B------:R-:W-:Y:S01]  /*8400*/  FADD.FTZ R187, -R187, R76 ;  /* 0x0000004cbbbb7221 */ /* 0x000fe20000010100 */
[C---:B------:R-:W-:Y:S01]  /*8410*/  FMUL.FTZ R72, R114.reuse, -R74 ;  /* 0x8000004a72487220 */ /* 0x040fe20000410000 */
[----:B------:R-:W-:Y:S01]  /*8420*/  FFMA.FTZ R66, R11, -R66, R196 ;  /* 0x800000420b427223 */ /* 0x000fe200000100c4 */
[----:B------:R-:W-:Y:S01]  /*8430*/  FFMA.FTZ R206, R155, -R71, R206 ;  /* 0x800000479bce7223 */ /* 0x000fe200000100ce */
[-C--:B------:R-:W-:Y:S01]  /*8440*/  FMUL.FTZ R73, R114, -R187.reuse ;  /* 0x800000bb72497220 */ /* 0x080fe20000410000 */
[C---:B------:R-:W-:Y:S01]  /*8450*/  FFMA.FTZ R77, R115.reuse, R187, R72 ;  /* 0x000000bb734d7223 */ /* 0x040fe20000010048 */
[----:B------:R-:W-:Y:S01]  /*8460*/  FFMA.FTZ R71, R154, -R71, R205 ;  /* 0x800000479a477223 */ /* 0x000fe200000100cd */
[----:B------:R-:W-:Y:S01]  /*8470*/  FMUL.FTZ R72, R92, R22 ;  /* 0x000000165c487220 */ /* 0x000fe20000410000 */
[----:B------:R-:W-:Y:S01]  /*8480*/  FFMA.FTZ R115, R115, R74, -R73 ;  /* 0x0000004a73737223 */ /* 0x000fe20000010849 */
[----:B------:R-:W-:Y:S01]  /*8490*/  FADD.FTZ R73, -R186, R77 ;  /* 0x0000004dba497221 */ /* 0x000fe20000010100 */
[----:B------:R-:W-:Y:S01]  /*84a0*/  FMUL.FTZ R77, R91, R21 ;  /* 0x000000155b4d7220 */ /* 0x000fe20000410000 */
[----:B------:R-:W-:Y:S01]  /*84b0*/  FFMA.FTZ R207, R153, -R72, R207 ;  /* 0x8000004899cf7223 */ /* 0x000fe200000100cf */
[----:B------:R-:W-:Y:S01]  /*84c0*/  FADD.FTZ R170, R170, R115 ;  /* 0x00000073aaaa7221 */ /* 0x000fe20000010000 */
[----:B------:R-:W-:Y:S01]  /*84d0*/  FMUL.FTZ R76, R116, -R73 ;  /* 0x80000049744c7220 */ /* 0x000fe20000410000 */
[-C--:B------:R-:W-:Y:S01]  /*84e0*/  FFMA.FTZ R210, R151, -R77.reuse, R210 ;  /* 0x8000004d97d27223 */ /* 0x080fe200000100d2 */
[----:B------:R-:W-:Y:S01]  /*84f0*/  FFMA.FTZ R77, R150, -R77, R209 ;  /* 0x8000004d964d7223 */ /* 0x000fe200000100d1 */
[-C--:B------:R-:W-:Y:S01]  /*8500*/  FMUL.FTZ R116, R116, -R170.reuse ;  /* 0x800000aa74747220 */ /* 0x080fe20000410000 */
[C---:B------:R-:W-:Y:S01]  /*8510*/  FFMA.FTZ R76, R117.reuse, R170, -R76 ;  /* 0x000000aa754c7223 */ /* 0x040fe2000001084c */
[----:B------:R-:W-:Y:S01]  /*8520*/  FFMA.FTZ R72, R152, -R72, R208 ;  /* 0x8000004898487223 */ /* 0x000fe200000100d0 */
[----:B------:R-:W-:Y:S01]  /*8530*/  FFMA.FTZ R193, R44, -R196, R193 ;  /* 0x800000c42cc17223 */ /* 0x000fe200000100c1 */
[-C--:B------:R-:W-:Y:S01]  /*8540*/  FFMA.FTZ R116, R117, R73.reuse, R116 ;  /* 0x0000004975747223 */ /* 0x080fe20000010074 */
[----:B------:R-:W-:Y:S01]  /*8550*/  FADD.FTZ R76, R169, R76 ;  /* 0x0000004ca94c7221 */ /* 0x000fe20000010000 */
[----:B------:R-:W-:Y:S01]  /*8560*/  FMUL.FTZ R169, R20, R73 ;  /* 0x0000004914a97220 */ /* 0x000fe20000410000 */
[----:B------:R-:W-:Y:S01]  /*8570*/  FFMA.FTZ R193, R43, -R197, R193 ;  /* 0x800000c52bc17223 */ /* 0x000fe200000100c1 */
[----:B------:R-:W-:Y:S01]  /*8580*/  FADD.FTZ R185, -R185, R116 ;  /* 0x00000074b9b97221 */ /* 0x000fe20000010100 */
[----:B------:R-:W-:Y:S01]  /*8590*/  FMUL.FTZ R78, R118, -R76 ;  /* 0x8000004c764e7220 */ /* 0x000fe20000410000 */
[----:B------:R-:W-:Y:S01]  /*85a0*/  FMUL.FTZ R116, R86, R157 ;  /* 0x0000009d56747220 */ /* 0x000fe20000410000 */
[----:B------:R-:W-:Y:S01]  /*85b0*/  FFMA.FTZ R193, R42, -R200, R193 ;  /* 0x800000c82ac17223 */ /* 0x000fe200000100c1 */
[-C--:B------:R-:W-:Y:S01]  /*85c0*/  FMUL.FTZ R79, R118, -R185.reuse ;  /* 0x800000b9764f7220 */ /* 0x080fe20000410000 */
[C---:B------:R-:W-:Y:S01]  /*85d0*/  FFMA.FTZ R107, R119.reuse, R185, R78 ;  /* 0x000000b9776b7223 */ /* 0x040fe2000001004e */
[----:B------:R-:W-:Y:S01]  /*85e0*/  FFMA.FTZ R78, R36, R211, R75 ;  /* 0x000000d3244e7223 */ /* 0x000fe2000001004b */
[----:B------:R-:W-:Y:S01]  /*85f0*/  FFMA.FTZ R118, R140, -R116, R219 ;  /* 0x800000748c767223 */ /* 0x000fe200000100db */
[----:B------:R-:W-:Y:S01]  /*8600*/  FFMA.FTZ R119, R119, R76, -R79 ;  /* 0x0000004c77777223 */ /* 0x000fe2000001084f */
[----:B------:R-:W-:Y:S01]  /*8610*/  FADD.FTZ R79, -R184, R107 ;  /* 0x0000006bb84f7221 */ /* 0x000fe20000010100 */
[----:B------:R-:W-:Y:S01]  /*8620*/  FFMA.FTZ R113, R35, R214, R78 ;  /* 0x000000d623717223 */ /* 0x000fe2000001004e */
[----:B------:R-:W-:Y:S01]  /*8630*/  FMUL.FTZ R126, R118, R63 ;  /* 0x0000003f767e7220 */ /* 0x000fe20000410000 */
[----:B------:R-:W-:Y:S01]  /*8640*/  FADD.FTZ R168, R168, R119 ;  /* 0x00000077a8a87221 */ /* 0x000fe20000010000 */
[----:B------:R-:W-:Y:S01]  /*8650*/  FMUL.FTZ R108, R120, -R79 ;  /* 0x8000004f786c7220 */ /* 0x000fe20000410000 */
[----:B------:R-:W-:Y:S01]  /*8660*/  FFMA.FTZ R110, R34, R215, R113 ;  /* 0x000000d7226e7223 */ /* 0x000fe20000010071 */
[----:B------:R-:W-:Y:S01]  /*8670*/  FFMA.FTZ R215, R145, -R112, R215 ;  /* 0x8000007091d77223 */ /* 0x000fe200000100d7 */
[-C--:B------:R-:W-:Y:S01]  /*8680*/  FMUL.FTZ R120, R120, -R168.reuse ;  /* 0x800000a878787220 */ /* 0x080fe20000410000 */
[C---:B------:R-:W-:Y:S01]  /*8690*/  FFMA.FTZ R108, R121.reuse, R168, -R108 ;  /* 0x000000a8796c7223 */ /* 0x040fe2000001086c */
[C---:B------:R-:W-:Y:S01]  /*86a0*/  FFMA.FTZ R112, R144.reuse, -R112, R216 ;  /* 0x8000007090707223 */ /* 0x040fe200000100d8 */
[----:B------:R-:W-:Y:S01]  /*86b0*/  FMUL.FTZ R144, R144, R188 ;  /* 0x000000bc90907220 */ /* 0x000fe20000410000 */
[----:B------:R-:W-:Y:S01]  /*86c0*/  FFMA.FTZ R120, R121, R79, R120 ;  /* 0x0000004f79787223 */ /* 0x000fe20000010078 */
[----:B------:R-:W-:Y:S01]  /*86d0*/  FADD.FTZ R108, R167, R108 ;  /* 0x0000006ca76c7221 */ /* 0x000fe20000010000 */
[----:B------:R-:W-:Y:S01]  /*86e0*/  FMUL.FTZ R121, R140, R190 ;  /* 0x000000be8c797220 */ /* 0x000fe20000410000 */
[----:B------:R-:W-:Y:S01]  /*86f0*/  FMUL.FTZ R107, R89, R19 ;  /* 0x00000013596b7220 */ /* 0x000fe20000410000 */
[----:B------:R-:W-:Y:S01]  /*8700*/  FADD.FTZ R183, -R183, R120 ;  /* 0x00000078b7b77221 */ /* 0x000fe20000010100 */
[CC--:B------:R-:W-:Y:S01]  /*8710*/  FMUL.FTZ R78, R122.reuse, -R108.reuse ;  /* 0x8000006c7a4e7220 */ /* 0x0c0fe20000410000 */
[----:B------:R-:W-:Y:S01]  /*8720*/  FFMA.FTZ R145, R145, R111, R144 ;  /* 0x0000006f91917223 */ /* 0x000fe20000010090 */
[----:B------:R-:W-:Y:S01]  /*8730*/  FFMA.FTZ R214, R147, -R107, R214 ;  /* 0x8000006b93d67223 */ /* 0x000fe200000100d6 */
[-C--:B------:R-:W-:Y:S01]  /*8740*/  FMUL.FTZ R75, R122, -R183.reuse ;  /* 0x800000b77a4b7220 */ /* 0x080fe20000410000 */
[----:B------:R-:W-:Y:S01]  /*8750*/  FFMA.FTZ R115, R123, R183, R78 ;  /* 0x000000b77b737223 */ /* 0x000fe2000001004e */
[----:B------:R-:W-:Y:S01]  /*8760*/  FMUL.FTZ R122, R87, R17 ;  /* 0x00000011577a7220 */ /* 0x000fe20000410000 */
[----:B------:R-:W-:Y:S01]  /*8770*/  FFMA.FTZ R107, R146, -R107, R213 ;  /* 0x8000006b926b7223 */ /* 0x000fe200000100d5 */
[----:B------:R-:W-:Y:S01]  /*8780*/  FFMA.FTZ R75, R123, R108, -R75 ;  /* 0x0000006c7b4b7223 */ /* 0x000fe2000001084b */
[----:B------:R-:W-:Y:S01]  /*8790*/  FADD.FTZ R115, -R182, R115 ;  /* 0x00000073b6737221 */ /* 0x000fe20000010100 */
[-C--:B------:R-:W-:Y:S01]  /*87a0*/  FFMA.FTZ R211, R149, -R106.reuse, R211 ;  /* 0x8000006a95d37223 */ /* 0x080fe200000100d3 */
[----:B------:R-:W-:Y:S01]  /*87b0*/  FFMA.FTZ R106, R148, -R106, R212 ;  /* 0x8000006a946a7223 */ /* 0x000fe200000100d4 */
[----:B------:R-:W-:Y:S01]  /*87c0*/  FADD.FTZ R75, R166, R75 ;  /* 0x0000004ba64b7221 */ /* 0x000fe20000010000 */
[----:B------:R-:W-:Y:S01]  /*87d0*/  FMUL.FTZ R78, R124, -R115 ;  /* 0x800000737c4e7220 */ /* 0x000fe20000410000 */
[----:B------:R-:W-:Y:S01]  /*87e0*/  FMUL.FTZ R148, R148, R73 ;  /* 0x0000004994947220 */ /* 0x000fe20000410000 */
[----:B------:R-:W-:Y:S01]  /*87f0*/  FMUL.FTZ R123, R157, R190 ;  /* 0x000000be9d7b7220 */ /* 0x000fe20000410000 */
[-C--:B------:R-:W-:Y:S01]  /*8800*/  FMUL.FTZ R124, R124, -R75.reuse ;  /* 0x8000004b7c7c7220 */ /* 0x080fe20000410000 */
[----:B------:R-:W-:Y:S01]  /*8810*/  FFMA.FTZ R78, R125, R75, -R78 ;  /* 0x0000004b7d4e7223 */ /* 0x000fe2000001084e */
[----:B------:R-:W-:Y:S01]  /*8820*/  FFMA.FTZ R149, R149, R170, R148 ;  /* 0x000000aa95957223 */ /* 0x000fe20000010094 */
[----:B------:R-:W-:Y:S01]  /*8830*/  FMUL.FTZ R152, R152, R79 ;  /* 0x0000004f98987220 */ /* 0x000fe20000410000 */
[----:B------:R-:W-:Y:S01]  /*8840*/  FFMA.FTZ R124, R125, R115, R124 ;  /* 0x000000737d7c7223 */ /* 0x000fe2000001007c */
[----:B------:R-:W-:Y:S01]  /*8850*/  FADD.FTZ R165, R165, R78 ;  /* 0x0000004ea5a57221 */ /* 0x000fe20000010000 */
[----:B------:R-:W-:Y:S01]  /*8860*/  FMUL.FTZ R167, R73, UR55 ;  /* 0x0000003749a77c20 */ /* 0x000fe20008410000 */
[----:B------:R-:W-:Y:S01]  /*8870*/  FFMA.FTZ R153, R153, R168, R152 ;  /* 0x000000a899997223 */ /* 0x000fe20000010098 */
[----:B------:R-:W-:Y:S01]  /*8880*/  FADD.FTZ R78, -R181, R124 ;  /* 0x0000007cb54e7221 */ /* 0x000fe20000010100 */
[----:B------:R-:W-:Y:S01]  /*8890*/  FMUL.FTZ R114, R128, -R165 ;  /* 0x800000a580727220 */ /* 0x000fe20000410000 */
[-C--:B------:R-:W-:Y:S01]  /*88a0*/  FFMA.FTZ R124, R143, -R122.reuse, R218 ;  /* 0x8000007a8f7c7223 */ /* 0x080fe200000100da */
[----:B------:R-:W-:Y:S01]  /*88b0*/  FFMA.FTZ R122, R142, -R122, R217 ;  /* 0x8000007a8e7a7223 */ /* 0x000fe200000100d9 */
[-C--:B------:R-:W-:Y:S01]  /*88c0*/  FMUL.FTZ R128, R128, -R78.reuse ;  /* 0x8000004e80807220 */ /* 0x080fe20000410000 */
[----:B------:R-:W-:Y:S01]  /*88d0*/  FFMA.FTZ R117, R129, R78, R114 ;  /* 0x0000004e81757223 */ /* 0x000fe20000010072 */
[----:B------:R-:W-:Y:S01]  /*88e0*/  FFMA.FTZ R193, R41, -R201, R193 ;  /* 0x800000c929c17223 */ /* 0x000fe200000100c1 */
[----:B------:R-:W-:Y:S01]  /*88f0*/  FFMA.FTZ R110, R33, R218, R110 ;  /* 0x000000da216e7223 */ /* 0x000fe2000001006e */
[----:B------:R-:W-:Y:S01]  /*8900*/  FFMA.FTZ R113, R129, R165, -R128 ;  /* 0x000000a581717223 */ /* 0x000fe20000010880 */
[----:B------:R-:W-:Y:S01]  /*8910*/  FADD.FTZ R180, -R180, R117 ;  /* 0x00000075b4b47221 */ /* 0x000fe20000010100 */
[C---:B------:R-:W-:Y:S01]  /*8920*/  FFMA.FTZ R117, R141.reuse, -R116, R220 ;  /* 0x800000748d757223 */ /* 0x040fe200000100dc */
[----:B------:R-:W-:Y:S01]  /*8930*/  FFMA.FTZ R116, R141, R174, R121 ;  /* 0x000000ae8d747223 */ /* 0x000fe20000010079 */
[----:B------:R-:W-:Y:S01]  /*8940*/  FADD.FTZ R113, R164, R113 ;  /* 0x00000071a4717221 */ /* 0x000fe20000010000 */
[C---:B------:R-:W-:Y:S01]  /*8950*/  FMUL.FTZ R114, R130.reuse, -R180 ;  /* 0x800000b482727220 */ /* 0x040fe20000410000 */
[----:B------:R-:W-:Y:S01]  /*8960*/  FFMA.FTZ R125, R117, R62, R126 ;  /* 0x0000003e757d7223 */ /* 0x000fe2000001007e */
[----:B------:R-:W-:Y:S01]  /*8970*/  FMUL.FTZ R126, R109, UR55 ;  /* 0x000000376d7e7c20 */ /* 0x000fe20008410000 */
[-C--:B------:R-:W-:Y:S01]  /*8980*/  FMUL.FTZ R119, R130, -R113.reuse ;  /* 0x8000007182777220 */ /* 0x080fe20000410000 */
[----:B------:R-:W-:Y:S01]  /*8990*/  FFMA.FTZ R114, R131, R113, -R114 ;  /* 0x0000007183727223 */ /* 0x000fe20000010872 */
[----:B------:R-:W-:Y:S01]  /*89a0*/  FFMA.FTZ R47, R157, R116, R47 ;  /* 0x000000749d2f7223 */ /* 0x000fe2000001002f */
[----:B------:R-:W-:Y:S01]  /*89b0*/  FFMA.FTZ R63, R173, UR54, R126 ;  /* 0x00000036ad3f7c23 */ /* 0x000fe2000801007e */
[----:B------:R-:W-:Y:S01]  /*89c0*/  FFMA.FTZ R120, R131, R180, R119 ;  /* 0x000000b483787223 */ /* 0x000fe20000010077 */
[----:B------:R-:W-:Y:S01]  /*89d0*/  FADD.FTZ R163, R163, R114 ;  /* 0x00000072a3a37221 */ /* 0x000fe20000010000 */
[----:B------:R-:W-:Y:S01]  /*89e0*/  SHF.L.U32 R131, R105, 0x5, RZ ;  /* 0x0000000569837819 */ /* 0x000fe200000006ff */
[----:B------:R-:W-:Y:S01]  /*89f0*/  FMUL.FTZ R119, R157, R174 ;  /* 0x000000ae9d777220 */ /* 0x000fe20000410000 */
[----:B------:R-:W-:Y:S01]  /*8a00*/  FADD.FTZ R114, -R179, R120 ;  /* 0x00000078b3727221 */ /* 0x000fe20000010100 */
[----:B------:R-:W-:Y:S01]  /*8a10*/  FMUL.FTZ R61, R132, -R163 ;  /* 0x800000a3843d7220 */ /* 0x000fe20000410000 */
[----:B------:R-:W-:Y:S01]  /*8a20*/  FMUL.FTZ R120, R142, R109 ;  /* 0x0000006d8e787220 */ /* 0x000fe20000410000 */
[----:B------:R-:W-:Y:S01]  /*8a30*/  IADD3 R128, R131, 0x1, RZ ;  /* 0x0000000183807810 */ /* 0x000fe20007ffe0ff */
[-C--:B------:R-:W-:Y:S01]  /*8a40*/  FMUL.FTZ R60, R132, -R114.reuse ;  /* 0x80000072843c7220 */ /* 0x080fe20000410000 */
[----:B------:R-:W-:Y:S01]  /*8a50*/  FFMA.FTZ R61, R133, R114, R61 ;  /* 0x00000072853d7223 */ /* 0x000fe2000001003d */
[----:B------:R-:W-:Y:S01]  /*8a60*/  FFMA.FTZ R120, R143, R173, R120 ;  /* 0x000000ad8f787223 */ /* 0x000fe20000010078 */
[----:B------:R-:W-:Y:S01]  /*8a70*/  LEA.HI.SX32 R142, R128, R131, 0x1b ;  /* 0x00000083808e7211 */ /* 0x000fe200078fdaff */
[----:B------:R-:W-:Y:S01]  /*8a80*/  FFMA.FTZ R121, R133, R163, -R60 ;  /* 0x000000a385797223 */ /* 0x000fe2000001083c */
[----:B------:R-:W-:Y:S01]  /*8a90*/  FADD.FTZ R178, -R178, R61 ;  /* 0x0000003db2b27221 */ /* 0x000fe20000010100 */
[----:B------:R-:W-:Y:S01]  /*8aa0*/  FMUL.FTZ R60, R173, UR55 ;  /* 0x00000037ad3c7c20 */ /* 0x000fe20008410000 */
[----:B------:R-:W-:Y:S01]  /*8ab0*/  FMUL.FTZ R173, R17, R173 ;  /* 0x000000ad11ad7220 */ /* 0x000fe20000410000 */
[----:B------:R-:W-:Y:S01]  /*8ac0*/  FADD.FTZ R121, R162, R121 ;  /* 0x00000079a2797221 */ /* 0x000fe20000010000 */
[C---:B------:R-:W-:Y:S01]  /*8ad0*/  FMUL.FTZ R62, R134.reuse, -R178 ;  /* 0x800000b2863e7220 */ /* 0x040fe20000410000 */
[----:B------:R-:W-:Y:S01]  /*8ae0*/  FFMA.FTZ R127, R109, UR54, -R60 ;  /* 0x000000366d7f7c23 */ /* 0x000fe2000801083c */
[----:B------:R-:W-:Y:S01]  /*8af0*/  FMUL.FTZ R60, R17, R109 ;  /* 0x0000006d113c7220 */ /* 0x000fe20000410000 */
[-C--:B------:R-:W-:Y:S01]  /*8b00*/  FMUL.FTZ R61, R134, -R121.reuse ;  /* 0x80000079863d7220 */ /* 0x080fe20000410000 */
[C---:B------:R-:W-:Y:S01]  /*8b10*/  FFMA.FTZ R62, R135.reuse, R121, -R62 ;  /* 0x00000079873e7223 */ /* 0x040fe2000001083e */
[C---:B------:R-:W-:Y:S01]  /*8b20*/  FMUL.FTZ R127, R122.reuse, R127 ;  /* 0x0000007f7a7f7220 */ /* 0x040fe20000410000 */
[C---:B------:R-:W-:Y:S01]  /*8b30*/  FMUL.FTZ R109, R122.reuse, R60 ;  /* 0x0000003c7a6d7220 */ /* 0x040fe20000410000 */
[----:B------:R-:W-:Y:S01]  /*8b40*/  FFMA.FTZ R126, R135, R178, R61 ;  /* 0x000000b2877e7223 */ /* 0x000fe2000001003d */
[-C--:B------:R-:W-:Y:S01]  /*8b50*/  FMUL.FTZ R61, R122, R173.reuse ;  /* 0x000000ad7a3d7220 */ /* 0x080fe20000410000 */
[----:B------:R-:W-:Y:S01]  /*8b60*/  FADD.FTZ R161, R161, R62 ;  /* 0x0000003ea1a17221 */ /* 0x000fe20000010000 */
[C---:B------:R-:W-:Y:S01]  /*8b70*/  FFMA.FTZ R109, R124.reuse, R173, R109 ;  /* 0x000000ad7c6d7223 */ /* 0x040fe2000001006d */
[----:B------:R-:W-:Y:S01]  /*8b80*/  FADD.FTZ R122, -R177, R126 ;  /* 0x0000007eb17a7221 */ /* 0x000fe20000010100 */
[----:B------:R-:W-:Y:S01]  /*8b90*/  FFMA.FTZ R61, R124, R60, -R61 ;  /* 0x0000003c7c3d7223 */ /* 0x000fe2000001083d */
[----:B------:R-:W-:Y:S01]  /*8ba0*/  FMUL.FTZ R62, R136, -R161 ;  /* 0x800000a1883e7220 */ /* 0x000fe20000410000 */
[----:B------:R-:W-:Y:S01]  /*8bb0*/  FFMA.FTZ R124, R124, R63, R127 ;  /* 0x0000003f7c7c7223 */ /* 0x000fe2000001007f */
[-C--:B------:R-:W-:Y:S01]  /*8bc0*/  FMUL.FTZ R136, R136, -R122.reuse ;  /* 0x8000007a88887220 */ /* 0x080fe20000410000 */
[----:B------:R-:W-:Y:S01]  /*8bd0*/  IADD3 R129, R131, 0x2, RZ ;  /* 0x0000000283817810 */ /* 0x000fe20007ffe0ff */
[----:B------:R-:W-:Y:S01]  /*8be0*/  FFMA.FTZ R63, R137, R122, R62 ;  /* 0x0000007a893f7223 */ /* 0x000fe2000001003e */
[----:B------:R-:W-:Y:S01]  /*8bf0*/  LEA.HI.SX32 R132, R131, R131, 0x1b ;  /* 0x0000008383847211 */ /* 0x000fe200078fdaff */
[----:B------:R-:W-:Y:S01]  /*8c00*/  FFMA.FTZ R127, R137, R161, -R136 ;  /* 0x000000a1897f7223 */ /* 0x000fe20000010888 */
[----:B------:R-:W-:Y:S01]  /*8c10*/  IADD3 R134, R131, 0x3, RZ ;  /* 0x0000000383867810 */ /* 0x000fe20007ffe0ff */
[----:B------:R-:W-:Y:S01]  /*8c20*/  FADD.FTZ R176, -R176, R63 ;  /* 0x0000003fb0b07221 */ /* 0x000fe20000010100 */
[----:B------:R-:W-:Y:S01]  /*8c30*/  LEA.HI.SX32 R144, R129, R131, 0x1b ;  /* 0x0000008381907211 */ /* 0x000fe200078fdaff */
[----:B------:R-:W-:Y:S01]  /*8c40*/  FADD.FTZ R127, R160, R127 ;  /* 0x0000007fa07f7221 */ /* 0x000fe20000010000 */
[----:B------:R-:W-:Y:S01]  /*8c50*/  FMUL.FTZ R126, R146, R187 ;  /* 0x000000bb927e7220 */ /* 0x000fe20000410000 */
[-C--:B------:R-:W-:Y:S01]  /*8c60*/  FMUL.FTZ R62, R138, -R176.reuse ;  /* 0x800000b08a3e7220 */ /* 0x080fe20000410000 */
[----:B------:R-:W-:Y:S01]  /*8c70*/  LEA.HI.SX32 R134, R134, R131, 0x1b ;  /* 0x0000008386867211 */ /* 0x000fe200078fdaff */
[-C--:B------:R-:W-:Y:S01]  /*8c80*/  FMUL.FTZ R63, R138, -R127.reuse ;  /* 0x8000007f8a3f7220 */ /* 0x080fe20000410000 */
[-C--:B------:R-:W-:Y:S01]  /*8c90*/  FMUL.FTZ R129, R30, R127.reuse ;  /* 0x0000007f1e817220 */ /* 0x080fe20000410000 */
[C---:B------:R-:W-:Y:S01]  /*8ca0*/  FFMA.FTZ R62, R139.reuse, R127, -R62 ;  /* 0x0000007f8b3e7223 */ /* 0x040fe2000001083e */
[-C--:B------:R-:W-:Y:S01]  /*8cb0*/  LEA R146, R144, R103.reuse, 0x2 ;  /* 0x0000006790927211 */ /* 0x080fe200078e10ff */
[-C--:B------:R-:W-:Y:S01]  /*8cc0*/  FFMA.FTZ R130, R139, R176.reuse, R63 ;  /* 0x000000b08b827223 */ /* 0x080fe2000001003f */
[----:B------:R-:W-:Y:S01]  /*8cd0*/  FMUL.FTZ R131, R30, R176 ;  /* 0x000000b01e837220 */ /* 0x000fe20000410000 */
[----:B------:R-:W-:Y:S01]  /*8ce0*/  FADD.FTZ R128, R159, R62 ;  /* 0x0000003e9f807221 */ /* 0x000fe20000010000 */
[----:B------:R-:W-:Y:S01]  /*8cf0*/  LEA R62, R132, R103, 0x2 ;  /* 0x00000067843e7211 */ /* 0x000fe200078e10ff */
[----:B------:R-:W-:Y:S01]  /*8d00*/  FADD.FTZ R175, -R175, R130 ;  /* 0x00000082afaf7221 */ /* 0x000fe20000010100 */
[----:B------:R-:W-:Y:S01]  /*8d10*/  FMUL.FTZ R144, R192, R129 ;  /* 0x00000081c0907220 */ /* 0x000fe20000410000 */
[C---:B------:R-:W-:Y:S01]  /*8d20*/  FMUL.FTZ R136, R31.reuse, R128 ;  /* 0x000000801f887220 */ /* 0x040fe20000410000 */
[----:B------:R-:W-:Y:S01]  /*8d30*/  LEA R143, R142, R103, 0x2 ;  /* 0x000000678e8f7211 */ /* 0x000fe200078e10ff */
[----:B------:R-:W-:Y:S01]  /*8d40*/  FMUL.FTZ R138, R31, R175 ;  /* 0x000000af1f8a7220 */ /* 0x000fe20000410000 */
[----:B------:R-:W-:Y:S01]  /*8d50*/  FMUL.FTZ R142, R192, R131 ;  /* 0x00000083c08e7220 */ /* 0x000fe20000410000 */
[----:B------:R-:W-:Y:S01]  /*8d60*/  FMUL.FTZ R63, R101, R136 ;  /* 0x00000088653f7220 */ /* 0x000fe20000410000 */
[----:B------:R-:W-:Y:S01]  /*8d70*/  LEA R148, R134, R103, 0x2 ;  /* 0x0000006786947211 */ /* 0x000fe200078e10ff */
[C---:B------:R-:W-:Y:S01]  /*8d80*/  FMUL.FTZ R140, R64.reuse, R138 ;  /* 0x0000008a408c7220 */ /* 0x040fe20000410000 */
[----:B------:R-:W-:Y:S01]  /*8d90*/  FMUL.FTZ R134, R29, R161 ;  /* 0x000000a11d867220 */ /* 0x000fe20000410000 */
[----:B------:R-:W-:Y:S01]  /*8da0*/  FFMA.FTZ R133, R191, R129, R142 ;  /* 0x00000081bf857223 */ /* 0x000fe2000001008e */
[----:B------:R0:W-:Y:S01]  /*8db0*/  STS [R62+0x4200], R63 ;  /* 0x0042003f3e007388 */ /* 0x0001e20000000800 */
[CC--:B------:R-:W-:Y:S01]  /*8dc0*/  FFMA.FTZ R140, R227.reuse, R136.reuse, R140 ;  /* 0x00000088e38c7223 */ /* 0x0c0fe2000001008c */
[----:B------:R-:W-:Y:S01]  /*8dd0*/  FMUL.FTZ R136, R64, R136 ;  /* 0x0000008840887220 */ /* 0x000fe20000410000 */
[C---:B------:R-:W-:Y:S01]  /*8de0*/  FMUL.FTZ R141, R28.reuse, R178 ;  /* 0x000000b21c8d7220 */ /* 0x040fe20000410000 */
[----:B------:R-:W-:Y:S01]  /*8df0*/  FMUL.FTZ R139, R28, R121 ;  /* 0x000000791c8b7220 */ /* 0x000fe20000410000 */
[----:B------:R-:W-:Y:S01]  /*8e00*/  FADD.FTZ R140, RZ, R140 ;  /* 0x0000008cff8c7221 */ /* 0x000fe20000010000 */
[-C--:B------:R-:W-:Y:S01]  /*8e10*/  FFMA.FTZ R136, R227, R138.reuse, -R136 ;  /* 0x0000008ae3887223 */ /* 0x080fe20000010888 */
[----:B------:R-:W-:Y:S01]  /*8e20*/  FMUL.FTZ R138, R101, R138 ;  /* 0x0000008a658a7220 */ /* 0x000fe20000410000 */
[----:B------:R-:W-:Y:S01]  /*8e30*/  FMUL.FTZ R137, R65, R134 ;  /* 0x0000008641897220 */ /* 0x000fe20000410000 */
[----:B------:R-:W-:Y:S01]  /*8e40*/  FADD.FTZ R133, R140, R133 ;  /* 0x000000858c857221 */ /* 0x000fe20000010000 */
[----:B0-----:R-:W-:Y:S01]  /*8e50*/  FFMA.FTZ R63, R191, R131, -R144 ;  /* 0x00000083bf3f7223 */ /* 0x001fe20000010890 */
[----:B------:R-:W-:Y:S01]  /*8e60*/  FADD.FTZ R136, RZ, R136 ;  /* 0x00000088ff887221 */ /* 0x000fe20000010000 */
[----:B------:R0:W-:Y:S01]  /*8e70*/  STS [R143+0x4204], R138 ;  /* 0x0042048a8f007388 */ /* 0x0001e20000000800 */
[C---:B------:R-:W-:Y:S01]  /*8e80*/  FMUL.FTZ R142, R66.reuse, R141 ;  /* 0x0000008d428e7220 */ /* 0x040fe20000410000 */
[-C--:B------:R-:W-:Y:S01]  /*8e90*/  FMUL.FTZ R144, R66, R139.reuse ;  /* 0x0000008b42907220 */ /* 0x080fe20000410000 */
[----:B------:R-:W-:Y:S01]  /*8ea0*/  FADD.FTZ R63, R136, R63 ;  /* 0x0000003f883f7221 */ /* 0x000fe20000010000 */
[----:B------:R-:W-:Y:S01]  /*8eb0*/  FMUL.FTZ R136, R29, R122 ;  /* 0x0000007a1d887220 */ /* 0x000fe20000410000 */
[----:B------:R-:W-:Y:S01]  /*8ec0*/  FFMA.FTZ R142, R195, R139, R142 ;  /* 0x0000008bc38e7223 */ /* 0x000fe2000001008e */
[C---:B------:R-:W-:Y:S01]  /*8ed0*/  FMUL.FTZ R129, R100.reuse, R129 ;  /* 0x0000008164817220 */ /* 0x040fe20000410000 */
[----:B------:R-:W-:Y:S01]  /*8ee0*/  FMUL.FTZ R131, R100, R131 ;  /* 0x0000008364837220 */ /* 0x000fe20000410000 */
[-C--:B------:R-:W-:Y:S01]  /*8ef0*/  FMUL.FTZ R135, R65, R136.reuse ;  /* 0x0000008841877220 */ /* 0x080fe20000410000 */
[----:B------:R-:W-:Y:S01]  /*8f00*/  FFMA.FTZ R140, R194, R136, -R137 ;  /* 0x00000088c28c7223 */ /* 0x000fe20000010889 */
[----:B0-----:R-:W-:Y:S01]  /*8f10*/  FMUL.FTZ R143, R26, R180 ;  /* 0x000000b41a8f7220 */ /* 0x001fe20000410000 */
[----:B------:R0:W-:Y:S01]  /*8f20*/  STS [R146+0x4208], R129 ;  /* 0x0042088192007388 */ /* 0x0001e20000000800 */
[----:B------:R-:W-:Y:S01]  /*8f30*/  FFMA.FTZ R138, R194, R134, R135 ;  /* 0x00000086c28a7223 */ /* 0x000fe20000010087 */
[----:B------:R-:W-:Y:S01]  /*8f40*/  FADD.FTZ R140, R63, R140 ;  /* 0x0000008c3f8c7221 */ /* 0x000fe20000010000 */
[----:B------:R-:W-:Y:S01]  /*8f50*/  FFMA.FTZ R135, R195, R141, -R144 ;  /* 0x0000008dc3877223 */ /* 0x000fe20000010890 */
[----:B------:R1:W-:Y:S01]  /*8f60*/  STS [R148+0x420c], R131 ;  /* 0x00420c8394007388 */ /* 0x0003e20000000800 */
[----:B------:R-:W-:Y:S01]  /*8f70*/  FADD.FTZ R133, R133, R138 ;  /* 0x0000008a85857221 */ /* 0x000fe20000010000 */
[----:B------:R-:W-:Y:S01]  /*8f80*/  FMUL.FTZ R138, R27, R114 ;  /* 0x000000721b8a7220 */ /* 0x000fe20000410000 */
[----:B------:R-:W-:Y:S01]  /*8f90*/  FFMA.FTZ R126, R147, R74, R126 ;  /* 0x0000004a937e7223 */ /* 0x000fe2000001007e */
[----:B------:R-:W-:Y:S01]  /*8fa0*/  FMUL.FTZ R139, R98, R139 ;  /* 0x0000008b628b7220 */ /* 0x000fe20000410000 */
[----:B------:R-:W-:Y:S01]  /*8fb0*/  FADD.FTZ R63, R133, R142 ;  /* 0x0000008e853f7221 */ /* 0x000fe20000010000 */
[----:B------:R-:W-:Y:S01]  /*8fc0*/  FADD.FTZ R133, R140, R135 ;  /* 0x000000878c857221 */ /* 0x000fe20000010000 */
[----:B------:R-:W-:Y:S01]  /*8fd0*/  FMUL.FTZ R135, R99, R136 ;  /* 0x0000008863877220 */ /* 0x000fe20000410000 */
[----:B------:R-:W-:Y:S01]  /*8fe0*/  FMUL.FTZ R136, R27, R163 ;  /* 0x000000a31b887220 */ /* 0x000fe20000410000 */
[----:B------:R-:W-:Y:S01]  /*8ff0*/  FMUL.FTZ R137, R67, R138 ;  /* 0x0000008a43897220 */ /* 0x000fe20000410000 */
[----:B0-----:R-:W-:Y:S01]  /*9000*/  FMUL.FTZ R129, R99, R134 ;  /* 0x0000008663817220 */ /* 0x001fe20000410000 */
[----:B------:R-:W-:Y:S01]  /*9010*/  FMUL.FTZ R142, R25, R78 ;  /* 0x0000004e198e7220 */ /* 0x000fe20000410000 */
[-C--:B-1----:R-:W-:Y:S01]  /*9020*/  FMUL.FTZ R131, R67, R136.reuse ;  /* 0x0000008843837220 */ /* 0x082fe20000410000 */
[CC--:B------:R-:W-:Y:S01]  /*9030*/  FFMA.FTZ R134, R198.reuse, R136.reuse, R137 ;  /* 0x00000088c6867223 */ /* 0x0c0fe20000010089 */
[C---:B------:R-:W-:Y:S01]  /*9040*/  FMUL.FTZ R137, R97.reuse, R136 ;  /* 0x0000008861897220 */ /* 0x040fe20000410000 */
[----:B------:R0:W-:Y:S01]  /*9050*/  STS [R62+0x4210], R129 ;  /* 0x004210813e007388 */ /* 0x0001e20000000800 */
[-C--:B------:R-:W-:Y:S01]  /*9060*/  FFMA.FTZ R136, R198, R138.reuse, -R131 ;  /* 0x0000008ac6887223 */ /* 0x080fe20000010883 */
[----:B------:R-:W-:Y:S01]  /*9070*/  FMUL.FTZ R131, R97, R138 ;  /* 0x0000008a61837220 */ /* 0x000fe20000410000 */
[----:B------:R-:W-:Y:S01]  /*9080*/  FMUL.FTZ R138, R68, R143 ;  /* 0x0000008f448a7220 */ /* 0x000fe20000410000 */
[----:B------:R1:W-:Y:S01]  /*9090*/  STS [R62+0x4214], R135 ;  /* 0x004214873e007388 */ /* 0x0003e20000000800 */
[----:B------:R-:W-:Y:S01]  /*90a0*/  FMUL.FTZ R140, R25, R165 ;  /* 0x000000a5198c7220 */ /* 0x000fe20000410000 */
[----:B------:R-:W-:Y:S01]  /*90b0*/  FMUL.FTZ R132, R154, R183 ;  /* 0x000000b79a847220 */ /* 0x000fe20000410000 */
[----:B------:R-:W-:Y:S01]  /*90c0*/  FMUL.FTZ R141, R98, R141 ;  /* 0x0000008d628d7220 */ /* 0x000fe20000410000 */
[----:B------:R2:W-:Y:S01]  /*90d0*/  STS [R62+0x4218], R139 ;  /* 0x0042188b3e007388 */ /* 0x0005e20000000800 */
[----:B------:R-:W-:Y:S01]  /*90e0*/  FMUL.FTZ R130, R150, R185 ;  /* 0x000000b996827220 */ /* 0x000fe20000410000 */
[----:B0-----:R-:W-:Y:S01]  /*90f0*/  FMUL.FTZ R129, R26, R113 ;  /* 0x000000711a817220 */ /* 0x001fe20000410000 */
[----:B------:R-:W-:Y:S01]  /*9100*/  FFMA.FTZ R132, R155, R108, R132 ;  /* 0x0000006c9b847223 */ /* 0x000fe20000010084 */
[----:B------:R0:W-:Y:S01]  /*9110*/  STS [R62+0x4220], R137 ;  /* 0x004220893e007388 */ /* 0x0001e20000000800 */
[----:B------:R-:W-:Y:S01]  /*9120*/  FMUL.FTZ R144, R23, R183 ;  /* 0x000000b717907220 */ /* 0x000fe20000410000 */
[-C--:B-1----:R-:W-:Y:S01]  /*9130*/  FFMA.FTZ R135, R199, R129.reuse, R138 ;  /* 0x00000081c7877223 */ /* 0x082fe2000001008a */
[-C--:B------:R-:W-:Y:S01]  /*9140*/  FMUL.FTZ R147, R96, R129.reuse ;  /* 0x0000008160937220 */ /* 0x080fe20000410000 */
[----:B------:R-:W-:Y:S01]  /*9150*/  FMUL.FTZ R138, R68, R129 ;  /* 0x00000081448a7220 */ /* 0x000fe20000410000 */
[C---:B------:R-:W-:Y:S01]  /*9160*/  FMUL.FTZ R129, R69.reuse, R142 ;  /* 0x0000008e45817220 */ /* 0x040fe20000410000 */
[----:B------:R1:W-:Y:S01]  /*9170*/  STS [R62+0x4224], R131 ;  /* 0x004224833e007388 */ /* 0x0003e20000000800 */
[-C--:B--2---:R-:W-:Y:S01]  /*9180*/  FMUL.FTZ R139, R69, R140.reuse ;  /* 0x0000008c458b7220 */ /* 0x084fe20000410000 */
[-C--:B------:R-:W-:Y:S01]  /*9190*/  FFMA.FTZ R138, R199, R143.reuse, -R138 ;  /* 0x0000008fc78a7223 */ /* 0x080fe2000001088a */
[----:B------:R-:W-:Y:S01]  /*91a0*/  FMUL.FTZ R143, R96, R143 ;  /* 0x0000008f608f7220 */ /* 0x000fe20000410000 */
[----:B0-----:R-:W-:Y:S01]  /*91b0*/  FFMA.FTZ R137, R202, R140, R129 ;  /* 0x0000008cca897223 */ /* 0x001fe20000010081 */
[----:B------:R-:W-:Y:S01]  /*91c0*/  FMUL.FTZ R129, R183, UR55 ;  /* 0x00000037b7817c20 */ /* 0x000fe20008410000 */
[----:B------:R-:W-:Y:S01]  /*91d0*/  FMUL.FTZ R155, R24, R115 ;  /* 0x00000073189b7220 */ /* 0x000fe20000410000 */
[----:B------:R0:W-:Y:S01]  /*91e0*/  STS [R62+0x421c], R141 ;  /* 0x00421c8d3e007388 */ /* 0x0001e20000000800 */
[----:B------:R-:W-:Y:S01]  /*91f0*/  FFMA.FTZ R139, R202, R142, -R139 ;  /* 0x0000008eca8b7223 */ /* 0x000fe2000001088b */
[----:B------:R-:W-:Y:S01]  /*9200*/  FFMA.FTZ R130, R151, R76, R130 ;  /* 0x0000004c97827223 */ /* 0x000fe20000010082 */
[----:B-1----:R-:W-:Y:S01]  /*9210*/  FMUL.FTZ R131, R95, R140 ;  /* 0x0000008c5f837220 */ /* 0x002fe20000410000 */
[C---:B------:R-:W-:Y:S01]  /*9220*/  FMUL.FTZ R140, R108.reuse, UR55 ;  /* 0x000000376c8c7c20 */ /* 0x040fe20008410000 */
[----:B------:R1:W-:Y:S01]  /*9230*/  STS [R62+0x422c], R143 ;  /* 0x00422c8f3e007388 */ /* 0x0003e20000000800 */
[----:B------:R-:W-:Y:S01]  /*9240*/  FFMA.FTZ R129, R108, UR54, R129 ;  /* 0x000000366c817c23 */ /* 0x000fe20008010081 */
[----:B------:R-:W-:Y:S01]  /*9250*/  FMUL.FTZ R108, R23, R108 ;  /* 0x0000006c176c7220 */ /* 0x000fe20000410000 */
[----:B------:R-:W-:Y:S01]  /*9260*/  FMUL.FTZ R151, R24, R75 ;  /* 0x0000004b18977220 */ /* 0x000fe20000410000 */
[----:B------:R2:W-:Y:S01]  /*9270*/  STS [R62+0x4230], R131 ;  /* 0x004230833e007388 */ /* 0x0005e20000000800 */
[----:B0-----:R-:W-:Y:S01]  /*9280*/  FMUL.FTZ R141, R95, R142 ;  /* 0x0000008e5f8d7220 */ /* 0x001fe20000410000 */
[----:B------:R-:W-:Y:S01]  /*9290*/  FFMA.FTZ R142, R183, UR54, -R140 ;  /* 0x00000036b78e7c23 */ /* 0x000fe2000801088c */
[C---:B------:R-:W-:Y:S01]  /*92a0*/  FMUL.FTZ R140, R70.reuse, R155 ;  /* 0x0000009b468c7220 */ /* 0x040fe20000410000 */
[----:B------:R0:W-:Y:S01]  /*92b0*/  STS [R62+0x4228], R147 ;  /* 0x004228933e007388 */ /* 0x0001e20000000800 */
[----:B------:R-:W-:Y:S01]  /*92c0*/  FMUL.FTZ R150, R21, R76 ;  /* 0x0000004c15967220 */ /* 0x000fe20000410000 */
[----:B-1----:R-:W-:Y:S01]  /*92d0*/  FMUL.FTZ R143, R71, R144 ;  /* 0x00000090478f7220 */ /* 0x002fe20000410000 */
[----:B------:R-:W-:Y:S01]  /*92e0*/  FFMA.FTZ R140, R203, R151, R140 ;  /* 0x00000097cb8c7223 */ /* 0x000fe2000001008c */
[----:B------:R1:W-:Y:S01]  /*92f0*/  STS [R62+0x4234], R141 ;  /* 0x0042348d3e007388 */ /* 0x0003e20000000800 */
[----:B------:R-:W-:Y:S01]  /*9300*/  FMUL.FTZ R146, R21, R185 ;  /* 0x000000b915927220 */ /* 0x000fe20000410000 */
[----:B--2---:R-:W-:Y:S01]  /*9310*/  FMUL.FTZ R131, R71, R142 ;  /* 0x0000008e47837220 */ /* 0x004fe20000410000 */
[-C--:B------:R-:W-:Y:S01]  /*9320*/  FMUL.FTZ R142, R70, R151.reuse ;  /* 0x00000097468e7220 */ /* 0x080fe20000410000 */
[C---:B------:R-:W-:Y:S01]  /*9330*/  FMUL.FTZ R151, R94.reuse, R151 ;  /* 0x000000975e977220 */ /* 0x040fe20000410000 */
[----:B------:R-:W-:Y:S01]  /*9340*/  FMUL.FTZ R159, R77, R146 ;  /* 0x000000924d9f7220 */ /* 0x000fe20000410000 */
[-C--:B0-----:R-:W-:Y:S01]  /*9350*/  FMUL.FTZ R147, R71, R108.reuse ;  /* 0x0000006c47937220 */ /* 0x081fe20000410000 */
[-C--:B------:R-:W-:Y:S01]  /*9360*/  FFMA.FTZ R142, R203, R155.reuse, -R142 ;  /* 0x0000009bcb8e7223 */ /* 0x080fe2000001088e */
[----:B------:R-:W-:Y:S01]  /*9370*/  FMUL.FTZ R155, R94, R155 ;  /* 0x0000009b5e9b7220 */ /* 0x000fe20000410000 */
[----:B------:R0:W-:Y:S01]  /*9380*/  STS [R62+0x4238], R151 ;  /* 0x004238973e007388 */ /* 0x0001e20000000800 */
[-C--:B-1----:R-:W-:Y:S01]  /*9390*/  FFMA.FTZ R141, R206, R108.reuse, R143 ;  /* 0x0000006cce8d7223 */ /* 0x082fe2000001008f */
[----:B------:R-:W-:Y:S01]  /*93a0*/  FMUL.FTZ R143, R93, R108 ;  /* 0x0000006c5d8f7220 */ /* 0x000fe20000410000 */
[----:B------:R-:W-:Y:S01]  /*93b0*/  FMUL.FTZ R108, R76, UR55 ;  /* 0x000000374c6c7c20 */ /* 0x000fe20008410000 */
[C---:B------:R-:W-:Y:S01]  /*93c0*/  FMUL.FTZ R71, R185.reuse, UR55 ;  /* 0x00000037b9477c20 */ /* 0x040fe20008410000 */
[----:B------:R1:W-:Y:S01]  /*93d0*/  STS [R62+0x423c], R155 ;  /* 0x00423c9b3e007388 */ /* 0x0003e20000000800 */
[----:B------:R-:W-:Y:S01]  /*93e0*/  FFMA.FTZ R147, R206, R144, -R147 ;  /* 0x00000090ce937223 */ /* 0x000fe20000010893 */
[----:B------:R-:W-:Y:S01]  /*93f0*/  FFMA.FTZ R148, R185, UR54, -R108 ;  /* 0x00000036b9947c23 */ /* 0x000fe2000801086c */
[----:B------:R-:W-:Y:S01]  /*9400*/  FMUL.FTZ R108, R168, UR55 ;  /* 0x00000037a86c7c20 */ /* 0x000fe20008410000 */
[----:B------:R-:W-:Y:S01]  /*9410*/  FFMA.FTZ R71, R76, UR54, R71 ;  /* 0x000000364c477c23 */ /* 0x000fe20008010047 */
[C---:B0-----:R-:W-:Y:S01]  /*9420*/  FMUL.FTZ R151, R79.reuse, UR55 ;  /* 0x000000374f977c20 */ /* 0x041fe20008410000 */
[----:B------:R0:W-:Y:S01]  /*9430*/  STS [R62+0x4240], R143 ;  /* 0x0042408f3e007388 */ /* 0x0001e20000000800 */
[----:B------:R-:W-:Y:S01]  /*9440*/  FFMA.FTZ R157, R79, UR54, -R108 ;  /* 0x000000364f9d7c23 */ /* 0x000fe2000801086c */
[----:B------:R-:W-:Y:S01]  /*9450*/  FFMA.FTZ R204, R40, -R204, R193 ;  /* 0x800000cc28cc7223 */ /* 0x000fe200000100c1 */
[----:B------:R-:W-:Y:S01]  /*9460*/  FFMA.FTZ R76, R168, UR54, R151 ;  /* 0x00000036a84c7c23 */ /* 0x000fe20008010097 */
[C---:B-1----:R-:W-:Y:S01]  /*9470*/  FMUL.FTZ R155, R22.reuse, R79 ;  /* 0x0000004f169b7220 */ /* 0x042fe20000410000 */
[----:B------:R-:W-:Y:S01]  /*9480*/  FMUL.FTZ R151, R22, R168 ;  /* 0x000000a816977220 */ /* 0x000fe20000410000 */
[C---:B------:R-:W-:Y:S01]  /*9490*/  FMUL.FTZ R79, R77.reuse, R148 ;  /* 0x000000944d4f7220 */ /* 0x040fe20000410000 */
[C---:B------:R-:W-:Y:S01]  /*94a0*/  FMUL.FTZ R108, R72.reuse, R157 ;  /* 0x0000009d486c7220 */ /* 0x040fe20000410000 */
[C---:B------:R-:W-:Y:S01]  /*94b0*/  FMUL.FTZ R148, R72.reuse, R155 ;  /* 0x0000009b48947220 */ /* 0x040fe20000410000 */
[-C--:B------:R-:W-:Y:S01]  /*94c0*/  FMUL.FTZ R72, R72, R151.reuse ;  /* 0x0000009748487220 */ /* 0x080fe20000410000 */
[-C--:B------:R-:W-:Y:S01]  /*94d0*/  FMUL.FTZ R157, R92, R151.reuse ;  /* 0x000000975c9d7220 */ /* 0x080fe20000410000 */
[----:B------:R-:W-:Y:S01]  /*94e0*/  FMUL.FTZ R77, R77, R150 ;  /* 0x000000964d4d7220 */ /* 0x000fe20000410000 */
[C---:B0-----:R-:W-:Y:S01]  /*94f0*/  FFMA.FTZ R143, R207.reuse, R151, R148 ;  /* 0x00000097cf8f7223 */ /* 0x041fe20000010094 */
[----:B------:R-:W-:Y:S01]  /*9500*/  FFMA.FTZ R148, R207, R155, -R72 ;  /* 0x0000009bcf947223 */ /* 0x000fe20000010848 */
[----:B------:R-:W-:Y:S01]  /*9510*/  FMUL.FTZ R151, R93, R144 ;  /* 0x000000905d977220 */ /* 0x000fe20000410000 */
[----:B------:R-:W-:Y:S01]  /*9520*/  FMUL.FTZ R72, R170, UR55 ;  /* 0x00000037aa487c20 */ /* 0x000fe20008410000 */
[-C--:B------:R-:W-:Y:S01]  /*9530*/  FFMA.FTZ R144, R210, R150.reuse, R159 ;  /* 0x00000096d2907223 */ /* 0x080fe2000001009f */
[----:B------:R-:W-:Y:S01]  /*9540*/  FMUL.FTZ R159, R91, R150 ;  /* 0x000000965b9f7220 */ /* 0x000fe20000410000 */
[----:B------:R-:W-:Y:S01]  /*9550*/  FADD.FTZ R150, R63, R134 ;  /* 0x000000863f967221 */ /* 0x000fe20000010000 */
[----:B------:R-:W-:Y:S01]  /*9560*/  FFMA.FTZ R63, R73, UR54, -R72 ;  /* 0x00000036493f7c23 */ /* 0x000fe20008010848 */
[----:B------:R-:W-:Y:S01]  /*9570*/  FADD.FTZ R73, R133, R136 ;  /* 0x0000008885497221 */ /* 0x000fe20000010000 */
[----:B------:R-:W-:Y:S01]  /*9580*/  FFMA.FTZ R72, R170, UR54, R167 ;  /* 0x00000036aa487c23 */ /* 0x000fe200080100a7 */
[----:B------:R-:W-:Y:S01]  /*9590*/  FMUL.FTZ R167, R20, R170 ;  /* 0x000000aa14a77220 */ /* 0x000fe20000410000 */
[C---:B------:R-:W-:Y:S01]  /*95a0*/  FMUL.FTZ R136, R106.reuse, R169 ;  /* 0x000000a96a887220 */ /* 0x040fe20000410000 */
[----:B------:R-:W-:Y:S01]  /*95b0*/  FADD.FTZ R138, R73, R138 ;  /* 0x0000008a498a7221 */ /* 0x000fe20000010000 */
[----:B------:R-:W-:Y:S01]  /*95c0*/  FMUL.FTZ R73, R111, UR55 ;  /* 0x000000376f497c20 */ /* 0x000fe20008410000 */
[C---:B------:R-:W-:Y:S01]  /*95d0*/  FMUL.FTZ R134, R106.reuse, R63 ;  /* 0x0000003f6a867220 */ /* 0x040fe20000410000 */
[-C--:B------:R-:W-:Y:S01]  /*95e0*/  FMUL.FTZ R106, R106, R167.reuse ;  /* 0x000000a76a6a7220 */ /* 0x080fe20000410000 */
[----:B------:R-:W-:Y:S01]  /*95f0*/  FADD.FTZ R139, R138, R139 ;  /* 0x0000008b8a8b7221 */ /* 0x000fe20000010000 */
[----:B------:R-:W-:Y:S01]  /*9600*/  FADD.FTZ R150, R150, R135 ;  /* 0x0000008796967221 */ /* 0x000fe20000010000 */
[-C--:B------:R-:W-:Y:S01]  /*9610*/  FFMA.FTZ R133, R210, R146.reuse, -R77 ;  /* 0x00000092d2857223 */ /* 0x080fe2000001084d */
[----:B------:R-:W-:Y:S01]  /*9620*/  FFMA.FTZ R63, R211, R167, R136 ;  /* 0x000000a7d33f7223 */ /* 0x000fe20000010088 */
[----:B------:R-:W-:Y:S01]  /*9630*/  FADD.FTZ R142, R139, R142 ;  /* 0x0000008e8b8e7221 */ /* 0x000fe20000010000 */
[----:B------:R-:W-:Y:S01]  /*9640*/  FFMA.FTZ R135, R188, UR54, -R73 ;  /* 0x00000036bc877c23 */ /* 0x000fe20008010849 */
[----:B------:R-:W-:Y:S01]  /*9650*/  FMUL.FTZ R77, R91, R146 ;  /* 0x000000925b4d7220 */ /* 0x000fe20000410000 */
[----:B------:R-:W-:Y:S01]  /*9660*/  FMUL.FTZ R136, R74, UR55 ;  /* 0x000000374a887c20 */ /* 0x000fe20008410000 */
[----:B------:R-:W-:Y:S01]  /*9670*/  FMUL.FTZ R73, R187, UR55 ;  /* 0x00000037bb497c20 */ /* 0x000fe20008410000 */
[----:B------:R-:W-:Y:S01]  /*9680*/  FFMA.FTZ R146, R211, R169, -R106 ;  /* 0x000000a9d3927223 */ /* 0x000fe2000001086a */
[----:B------:R-:W-:Y:S01]  /*9690*/  FADD.FTZ R147, R142, R147 ;  /* 0x000000938e937221 */ /* 0x000fe20000010000 */
[----:B------:R-:W-:Y:S01]  /*96a0*/  FADD.FTZ R137, R150, R137 ;  /* 0x0000008996897221 */ /* 0x000fe20000010000 */
[----:B------:R-:W-:Y:S01]  /*96b0*/  FMUL.FTZ R106, R188, UR55 ;  /* 0x00000037bc6a7c20 */ /* 0x000fe20008410000 */
[----:B------:R-:W-:Y:S01]  /*96c0*/  FMUL.FTZ R150, R19, R187 ;  /* 0x000000bb13967220 */ /* 0x000fe20000410000 */
[----:B------:R-:W-:Y:S01]  /*96d0*/  FFMA.FTZ R138, R187, UR54, -R136 ;  /* 0x00000036bb8a7c23 */ /* 0x000fe20008010888 */
[----:B------:R-:W-:Y:S01]  /*96e0*/  FFMA.FTZ R73, R74, UR54, R73 ;  /* 0x000000364a497c23 */ /* 0x000fe20008010049 */
[----:B------:R0:W-:Y:S01]  /*96f0*/  STS [R62+0x4244], R151 ;  /* 0x004244973e007388 */ /* 0x0001e20000000800 */
[----:B------:R-:W-:Y:S01]  /*9700*/  FMUL.FTZ R74, R19, R74 ;  /* 0x0000004a134a7220 */ /* 0x000fe20000410000 */
[----:B------:R-:W-:Y:S01]  /*9710*/  FADD.FTZ R148, R147, R148 ;  /* 0x0000009493947221 */ /* 0x000fe20000010000 */
[----:B------:R-:W-:Y:S01]  /*9720*/  FFMA.FTZ R106, R111, UR54, R106 ;  /* 0x000000366f6a7c23 */ /* 0x000fe2000801006a */
[----:B------:R-:W-:Y:S01]  /*9730*/  FMUL.FTZ R139, R18, R111 ;  /* 0x0000006f128b7220 */ /* 0x000fe20000410000 */
[----:B------:R1:W-:Y:S01]  /*9740*/  STS [R62+0x4254], R77 ;  /* 0x0042544d3e007388 */ /* 0x0003e20000000800 */
[----:B------:R-:W-:Y:S01]  /*9750*/  FMUL.FTZ R111, R107, R150 ;  /* 0x000000966b6f7220 */ /* 0x000fe20000410000 */
[----:B------:R-:W-:Y:S01]  /*9760*/  FADD.FTZ R133, R148, R133 ;  /* 0x0000008594857221 */ /* 0x000fe20000010000 */
[C---:B------:R-:W-:Y:S01]  /*9770*/  FMUL.FTZ R136, R112.reuse, R135 ;  /* 0x0000008770887220 */ /* 0x040fe20000410000 */
[----:B------:R-:W-:Y:S01]  /*9780*/  FMUL.FTZ R154, R112, R139 ;  /* 0x0000008b709a7220 */ /* 0x000fe20000410000 */
[----:B0-----:R-:W-:Y:S01]  /*9790*/  FMUL.FTZ R151, R18, R188 ;  /* 0x000000bc12977220 */ /* 0x001fe20000410000 */
[----:B------:R-:W-:Y:S01]  /*97a0*/  FADD.FTZ R133, R133, R146 ;  /* 0x0000009285857221 */ /* 0x000fe20000010000 */
[----:B------:R-:W-:Y:S01]  /*97b0*/  FADD.FTZ R140, R137, R140 ;  /* 0x0000008c898c7221 */ /* 0x000fe20000010000 */
[----:B------:R-:W-:Y:S01]  /*97c0*/  FFMA.FTZ R205, R39, -R205, R204 ;  /* 0x800000cd27cd7223 */ /* 0x000fe200000100cc */
[-C--:B------:R-:W-:Y:S01]  /*97d0*/  FMUL.FTZ R152, R112, R151.reuse ;  /* 0x0000009770987220 */ /* 0x080fe20000410000 */
[C---:B-1----:R-:W-:Y:S01]  /*97e0*/  FMUL.FTZ R77, R107.reuse, R138 ;  /* 0x0000008a6b4d7220 */ /* 0x042fe20000410000 */
[-C--:B------:R-:W-:Y:S01]  /*97f0*/  FMUL.FTZ R107, R107, R74.reuse ;  /* 0x0000004a6b6b7220 */ /* 0x080fe20000410000 */
[CC--:B------:R-:W-:Y:S01]  /*9800*/  FFMA.FTZ R112, R214.reuse, R74.reuse, R111 ;  /* 0x0000004ad6707223 */ /* 0x0c0fe2000001006f */
[----:B------:R-:W-:Y:S01]  /*9810*/  FMUL.FTZ R111, R89, R74 ;  /* 0x0000004a596f7220 */ /* 0x000fe20000410000 */
[-C--:B------:R-:W-:Y:S01]  /*9820*/  FFMA.FTZ R135, R215, R151.reuse, -R154 ;  /* 0x00000097d7877223 */ /* 0x080fe2000001089a */
[----:B------:R-:W-:Y:S01]  /*9830*/  FFMA.FTZ R74, R214, R150, -R107 ;  /* 0x00000096d64a7223 */ /* 0x000fe2000001086b */
[----:B------:R-:W-:Y:S01]  /*9840*/  FMUL.FTZ R151, R88, R151 ;  /* 0x0000009758977220 */ /* 0x000fe20000410000 */
[----:B------:R-:W-:Y:S01]  /*9850*/  FADD.FTZ R140, R140, R141 ;  /* 0x0000008d8c8c7221 */ /* 0x000fe20000010000 */
[----:B------:R0:W-:Y:S01]  /*9860*/  STS [R62+0x4260], R111 ;  /* 0x0042606f3e007388 */ /* 0x0001e20000000800 */
[----:B------:R-:W-:Y:S01]  /*9870*/  FADD.FTZ R74, R133, R74 ;  /* 0x0000004a854a7221 */ /* 0x000fe20000010000 */
[-C--:B------:R-:W-:Y:S01]  /*9880*/  FFMA.FTZ R152, R215, R139.reuse, R152 ;  /* 0x0000008bd7987223 */ /* 0x080fe20000010098 */
[----:B------:R-:W-:Y:S01]  /*9890*/  FADD.FTZ R143, R140, R143 ;  /* 0x0000008f8c8f7221 */ /* 0x000fe20000010000 */
[----:B------:R1:W-:Y:S01]  /*98a0*/  STS [R62+0x426c], R151 ;  /* 0x00426c973e007388 */ /* 0x0003e20000000800 */
[----:B------:R-:W-:Y:S01]  /*98b0*/  FADD.FTZ R74, R74, R135 ;  /* 0x000000874a4a7221 */ /* 0x000fe20000010000 */
[----:B------:R-:W-:Y:S01]  /*98c0*/  FMUL.FTZ R139, R88, R139 ;  /* 0x0000008b588b7220 */ /* 0x000fe20000410000 */
[----:B------:R-:W-:Y:S01]  /*98d0*/  FFMA.FTZ R208, R38, -R208, R205 ;  /* 0x800000d026d07223 */ /* 0x000fe200000100cd */
[----:B------:R-:W-:Y:S01]  /*98e0*/  FADD.FTZ R144, R143, R144 ;  /* 0x000000908f907221 */ /* 0x000fe20000010000 */
[----:B------:R-:W-:Y:S01]  /*98f0*/  FMUL.FTZ R133, R86, R119 ;  /* 0x0000007756857220 */ /* 0x000fe20000410000 */
[----:B0-----:R-:W-:Y:S01]  /*9900*/  FMUL.FTZ R111, R87, R60 ;  /* 0x0000003c576f7220 */ /* 0x001fe20000410000 */
[----:B------:R-:W-:Y:S01]  /*9910*/  FMUL.FTZ R60, R75, UR55 ;  /* 0x000000374b3c7c20 */ /* 0x000fe20008410000 */
[----:B------:R-:W-:Y:S01]  /*9920*/  FFMA.FTZ R209, R37, -R209, R208 ;  /* 0x800000d125d17223 */ /* 0x000fe200000100d0 */
[----:B------:R-:W-:Y:S01]  /*9930*/  STS [R62+0x4268], R139 ;  /* 0x0042688b3e007388 */ /* 0x000fe20000000800 */
[----:B-1----:R-:W-:Y:S01]  /*9940*/  FADD.FTZ R151, R74, R61 ;  /* 0x0000003d4a977221 */ /* 0x002fe20000010000 */
[----:B------:R-:W-:Y:S01]  /*9950*/  MOV R74, UR56 ;  /* 0x00000038004a7c02 */ /* 0x000fe20008000f00 */
[----:B------:R-:W-:Y:S01]  /*9960*/  FMUL.FTZ R61, R165, UR55 ;  /* 0x00000037a53d7c20 */ /* 0x000fe20008410000 */
[----:B------:R0:W-:Y:S01]  /*9970*/  STS [R62+0x4274], R111 ;  /* 0x0042746f3e007388 */ /* 0x0001e20000000800 */
[----:B------:R-:W-:Y:S01]  /*9980*/  FADD.FTZ R63, R144, R63 ;  /* 0x0000003f903f7221 */ /* 0x000fe20000010000 */
[----:B------:R-:W-:Y:S01]  /*9990*/  LEA R147, R74, -R105, 0x1 ;  /* 0x800000694a937211 */ /* 0x000fe200078e08ff */
[----:B------:R-:W-:Y:S01]  /*99a0*/  FFMA.FTZ R144, R78, UR54, -R61 ;  /* 0x000000364e907c23 */ /* 0x000fe2000801083d */
[----:B------:R-:W-:Y:S01]  /*99b0*/  FMUL.FTZ R61, R163, UR55 ;  /* 0x00000037a33d7c20 */ /* 0x000fe20008410000 */
[----:B------:R-:W-:Y:S01]  /*99c0*/  FFMA.FTZ R212, R36, -R212, R209 ;  /* 0x800000d424d47223 */ /* 0x000fe200000100d1 */
[----:B------:R-:W-:Y:S01]  /*99d0*/  ISETP.GE.AND P1, PT, R147, 0x1, PT ;  /* 0x000000019300780c */ /* 0x000fe20003f26270 */
[----:B------:R-:W-:Y:S01]  /*99e0*/  FMUL.FTZ R137, R86, R123 ;  /* 0x0000007b56897220 */ /* 0x000fe20000410000 */
[----:B------:R-:W-:Y:S01]  /*99f0*/  FFMA.FTZ R148, R114, UR54, -R61 ;  /* 0x0000003672947c23 */ /* 0x000fe2000801083d */
[----:B------:R-:W-:Y:S01]  /*9a00*/  FMUL.FTZ R155, R92, R155 ;  /* 0x0000009b5c9b7220 */ /* 0x000fe20000410000 */
[----:B0-----:R-:W-:Y:S01]  /*9a10*/  FFMA.FTZ R111, R115, UR54, -R60 ;  /* 0x00000036736f7c23 */ /* 0x001fe2000801083c */
[----:B------:R-:W-:Y:S01]  /*9a20*/  FMUL.FTZ R60, R78, UR55 ;  /* 0x000000374e3c7c20 */ /* 0x000fe20008410000 */
[C---:B------:R-:W-:Y:S01]  /*9a30*/  FMUL.FTZ R167, R90.reuse, R167 ;  /* 0x000000a75aa77220 */ /* 0x040fe20000410000 */
[----:B------:R-:W-:Y:S01]  /*9a40*/  FMUL.FTZ R169, R90, R169 ;  /* 0x000000a95aa97220 */ /* 0x000fe20000410000 */
[----:B------:R-:W-:Y:S01]  /*9a50*/  FMUL.FTZ R107, R89, R150 ;  /* 0x00000096596b7220 */ /* 0x000fe20000410000 */
[----:B------:R-:W-:Y:S01]  /*9a60*/  FFMA.FTZ R139, R165, UR54, R60 ;  /* 0x00000036a58b7c23 */ /* 0x000fe2000801003c */
[----:B------:R-:W-:Y:S01]  /*9a70*/  FMUL.FTZ R60, R114, UR55 ;  /* 0x00000037723c7c20 */ /* 0x000fe20008410000 */
[----:B------:R-:W-:Y:S01]  /*9a80*/  FMUL.FTZ R173, R87, R173 ;  /* 0x000000ad57ad7220 */ /* 0x000fe20000410000 */
[----:B------:R-:W-:Y:S01]  /*9a90*/  FMUL.FTZ R61, R161, UR55 ;  /* 0x00000037a13d7c20 */ /* 0x000fe20008410000 */
[----:B------:R-:W-:Y:S01]  /*9aa0*/  FFMA.FTZ R213, R35, -R213, R212 ;  /* 0x800000d523d57223 */ /* 0x000fe200000100d4 */
[----:B------:R-:W-:Y:S01]  /*9ab0*/  FFMA.FTZ R143, R163, UR54, R60 ;  /* 0x00000036a38f7c23 */ /* 0x000fe2000801003c */
[C---:B------:R-:W-:Y:S01]  /*9ac0*/  FMUL.FTZ R60, R122.reuse, UR55 ;  /* 0x000000377a3c7c20 */ /* 0x040fe20008410000 */
[----:B------:R0:W-:Y:S01]  /*9ad0*/  STS [R62+0x4278], R133 ;  /* 0x004278853e007388 */ /* 0x0001e20000000800 */
[----:B------:R-:W-:Y:S01]  /*9ae0*/  FFMA.FTZ R138, R122, UR54, -R61 ;  /* 0x000000367a8a7c23 */ /* 0x000fe2000801083d */
[----:B------:R-:W-:Y:S01]  /*9af0*/  FFMA.FTZ R216, R34, -R216, R213 ;  /* 0x800000d822d87223 */ /* 0x000fe200000100d5 */
[----:B------:R-:W-:Y:S01]  /*9b00*/  FFMA.FTZ R135, R161, UR54, R60 ;  /* 0x00000036a1877c23 */ /* 0x000fe2000801003c */
[----:B------:R1:W-:Y:S01]  /*9b10*/  STS [R62+0x427c], R137 ;  /* 0x00427c893e007388 */ /* 0x0003e20000000800 */
[----:B------:R-:W-:Y:S01]  /*9b20*/  FADD.FTZ R63, R63, R112 ;  /* 0x000000703f3f7221 */ /* 0x000fe20000010000 */
[----:B------:R-:W-:Y:S01]  /*9b30*/  FMUL.FTZ R142, R115, UR55 ;  /* 0x00000037738e7c20 */ /* 0x000fe20008410000 */
[----:B------:R-:W-:Y:S01]  /*9b40*/  FMUL.FTZ R141, R113, UR55 ;  /* 0x00000037718d7c20 */ /* 0x000fe20008410000 */
[----:B------:R-:W-:Y:S01]  /*9b50*/  STS [R62+0x4248], R157 ;  /* 0x0042489d3e007388 */ /* 0x000fe20000000800 */
[----:B------:R-:W-:Y:S01]  /*9b60*/  FMUL.FTZ R146, R180, UR55 ;  /* 0x00000037b4927c20 */ /* 0x000fe20008410000 */
[----:B------:R-:W-:Y:S01]  /*9b70*/  FMUL.FTZ R140, R178, UR55 ;  /* 0x00000037b28c7c20 */ /* 0x000fe20008410000 */
[----:B0-----:R-:W-:Y:S01]  /*9b80*/  FMUL.FTZ R133, R127, UR55 ;  /* 0x000000377f857c20 */ /* 0x001fe20008410000 */
[----:B------:R-:W-:Y:S01]  /*9b90*/  STS [R62+0x424c], R155 ;  /* 0x00424c9b3e007388 */ /* 0x000fe20000000800 */
[----:B------:R-:W-:Y:S01]  /*9ba0*/  FMUL.FTZ R74, R176, UR55 ;  /* 0x00000037b04a7c20 */ /* 0x000fe20008410000 */
[----:B-1----:R-:W-:Y:S01]  /*9bb0*/  FMUL.FTZ R137, R121, UR55 ;  /* 0x0000003779897c20 */ /* 0x002fe20008410000 */
[----:B------:R-:W-:Y:S01]  /*9bc0*/  FMUL.FTZ R60, R128, UR55 ;  /* 0x00000037803c7c20 */ /* 0x000fe20008410000 */
[----:B------:R-:W-:Y:S01]  /*9bd0*/  STS [R62+0x4250], R159 ;  /* 0x0042509f3e007388 */ /* 0x000fe20000000800 */
[----:B------:R-:W-:Y:S01]  /*9be0*/  FMUL.FTZ R61, R175, UR55 ;  /* 0x00000037af3d7c20 */ /* 0x000fe20008410000 */
[----:B------:R-:W-:Y:S01]  /*9bf0*/  FFMA.FTZ R217, R33, -R217, R216 ;  /* 0x800000d921d97223 */ /* 0x000fe200000100d8 */
[----:B------:R-:W-:Y:S01]  /*9c00*/  FADD.FTZ R150, R63, R152 ;  /* 0x000000983f967221 */ /* 0x000fe20000010000 */
[----:B------:R-:W-:Y:S01]  /*9c10*/  STS [R62+0x4258], R167 ;  /* 0x004258a73e007388 */ /* 0x000fe20000000800 */
[----:B------:R-:W-:Y:S01]  /*9c20*/  FFMA.FTZ R142, R75, UR54, R142 ;  /* 0x000000364b8e7c23 */ /* 0x000fe2000801008e */
[----:B------:R-:W-:Y:S01]  /*9c30*/  FFMA.FTZ R141, R180, UR54, -R141 ;  /* 0x00000036b48d7c23 */ /* 0x000fe2000801088d */
[----:B------:R-:W-:Y:S01]  /*9c40*/  FFMA.FTZ R146, R113, UR54, R146 ;  /* 0x0000003671927c23 */ /* 0x000fe20008010092 */
[----:B------:R-:W-:Y:S01]  /*9c50*/  STS [R62+0x425c], R169 ;  /* 0x00425ca93e007388 */ /* 0x000fe20000000800 */
[----:B------:R-:W-:Y:S01]  /*9c60*/  FFMA.FTZ R137, R178, UR54, -R137 ;  /* 0x00000036b2897c23 */ /* 0x000fe20008010889 */
[----:B------:R-:W-:Y:S01]  /*9c70*/  FFMA.FTZ R140, R121, UR54, R140 ;  /* 0x00000036798c7c23 */ /* 0x000fe2000801008c */
[----:B------:R-:W-:Y:S01]  /*9c80*/  FFMA.FTZ R133, R176, UR54, -R133 ;  /* 0x00000036b0857c23 */ /* 0x000fe20008010885 */
[----:B------:R0:W-:Y:S01]  /*9c90*/  STS [R62+0x4264], R107 ;  /* 0x0042646b3e007388 */ /* 0x0001e20000000800 */
[----:B------:R-:W-:Y:S01]  /*9ca0*/  FFMA.FTZ R74, R127, UR54, R74 ;  /* 0x000000367f4a7c23 */ /* 0x000fe2000801004a */
[----:B------:R-:W-:-:S02]  /*9cb0*/  FFMA.FTZ R112, R128, UR54, R61 ;  /* 0x0000003680707c23 */ /* 0x000fc4000801003d */
[----:B------:R1:W-:Y:S01]  /*9cc0*/  STS [R62+0x4270], R173 ;  /* 0x004270ad3e007388 */ /* 0x0003e20000000800 */
[----:B0-----:R-:W-:Y:S01]  /*9cd0*/  FMUL.FTZ R107, R156, R115 ;  /* 0x000000739c6b7220 */ /* 0x001fe20000410000 */
[----:B------:R-:W-:Y:S01]  /*9ce0*/  FFMA.FTZ R115, R175, UR54, -R60 ;  /* 0x00000036af737c23 */ /* 0x000fe2000801083c */
[----:B------:R-:W-:Y:S06]  /*9cf0*/  BAR.SYNC.DEFER_BLOCKING 0x0 ;  /* 0x0000000000007b1d */ /* 0x000fec0000010000 */
[----:B------:R-:W-:Y:S05]  /*9d00*/  @!P1 BRA `(.L_x_1491) ;  /* 0x0000000000749947 */ /* 0x000fea0003800000 */
[C---:B------:R-:W-:Y:S01]  /*9d10*/  LEA.HI.SX32 R60, R105.reuse, R105, 0x1b ;  /* 0x00000069693c7211 */ /* 0x040fe200078fdaff */
[----:B------:R-:W-:Y:S01]  /*9d20*/  UIMAD UR45, UR58, UR34, URZ ;  /* 0x000000223a2d72a4 */ /* 0x000fe2000f8e023f */
[----:B------:R-:W-:Y:S01]  /*9d30*/  MOV R63, UR30 ;  /* 0x0000001e003f7c02 */ /* 0x000fe20008000f00 */
[----:B------:R-:W-:Y:S01]  /*9d40*/  ULEA UR54, UR10, 0xfffff000, 0xc ;  /* 0xfffff0000a367891 */ /* 0x000fe2000f8e603f */
[----:B-1----:R-:W-:Y:S01]  /*9d50*/  LEA R62, R60, R103, 0x2 ;  /* 0x000000673c3e7211 */ /* 0x002fe200078e10ff */
        /* <DEDUP_REMOVED lines=24> */
.L_x_1491:
[----:B------:R-:W-:Y:S05]  /*9ee0*/  BSYNC B0 ;  /* 0x0000000000007941 */ /* 0x000fea0003800000 */
.L_x_1490:
[----:B------:R-:W-:Y:S01]  /*9ef0*/  USHF.R.U32.HI UR44, URZ, 0x1, UR33 ;  /* 0x000000013f2c7899 */ /* 0x000fe20008011621 */
[----:B------:R-:W2:Y:S01]  /*9f00*/  LDC.64 R60, c[0x0][0x360] ;  /* 0x0000d800ff3c7b82 */ /* 0x000ea20000000a00 */
[----:B------:R-:W-:Y:S01]  /*9f10*/  USHF.R.U64 UR54, UR32, 0x1, UR33 ;  /* 0x0000000120367899 */ /* 0x000fe20008001221 */
[C---:B0-----:R-:W-:Y:S01]  /*9f20*/  FMUL.FTZ R63, R32.reuse, R220 ;  /* 0x000000dc203f7220 */ /* 0x041fe20000410000 */
[----:B------:R-:W-:Y:S01]  /*9f30*/  UIMAD UR55, UR44, UR46, URZ ;  /* 0x0000002e2c3772a4 */ /* 0x000fe2000f8e023f */
[----:B------:R-:W-:Y:S01]  /*9f40*/  FMUL.FTZ R154, R32, R219 ;  /* 0x000000db209a7220 */ /* 0x000fe20000410000 */
[----:B------:R-:W-:Y:S01]  /*9f50*/  UIMAD.WIDE.U32 UR44, UR54, UR46, URZ ;  /* 0x0000002e362c72a5 */ /* 0x000fe2000f8e003f */
[----:B------:R-:W-:Y:S01]  /*9f60*/  FADD.FTZ R110, R110, R63 ;  /* 0x0000003f6e6e7221 */ /* 0x000fe20000010000 */
[----:B------:R-:W-:Y:S01]  /*9f70*/  UIMAD UR55, UR57, UR54, UR55 ;  /* 0x00000036393772a4 */ /* 0x000fe2000f8e0237 */
[----:B------:R-:W-:Y:S01]  /*9f80*/  FADD.FTZ R217, R217, -R154 ;  /* 0x8000009ad9d97221 */ /* 0x000fe20000010000 */
[----:B------:R-:W-:Y:S01]  /*9f90*/  UIMAD UR58, UR58, UR34, URZ ;  /* 0x000000223a3a72a4 */ /* 0x000fe2000f8e023f */
[C---:B------:R-:W-:Y:S01]  /*9fa0*/  IADD3 R154, R105.reuse, 0x80, RZ ;  /* 0x00000080699a7810 */ /* 0x040fe20007ffe0ff */
[----:B------:R-:W-:Y:S01]  /*9fb0*/  UIADD3 UR45, UR55, UR45, URZ ;  /* 0x0000002d372d7290 */ /* 0x000fe2000fffe03f */
[----:B------:R-:W-:Y:S01]  /*9fc0*/  BSSY B0, `(.L_x_1492) ;  /* 0x0000021000007945 */ /* 0x000fe20003800000 */
[----:B------:R-:W-:Y:S01]  /*9fd0*/  UIMAD UR54, UR19, UR35, UR58 ;  /* 0x00000023133672a4 */ /* 0x000fe2000f8e023a */
[----:B------:R-:W-:Y:S01]  /*9fe0*/  LEA.HI.SX32 R154, R154, R105, 0x1b ;  /* 0x000000699a9a7211 */ /* 0x000fe200078fdaff */
[----:B------:R-:W-:Y:S01]  /*9ff0*/  UIMAD.WIDE.U32 UR44, UR19, UR34, UR44 ;  /* 0x00000022132c72a5 */ /* 0x000fe2000f8e002c */
[----:B------:R-:W-:Y:S01]  /*a000*/  FADD.FTZ R109, R150, R109 ;  /* 0x0000006d966d7221 */ /* 0x000fe20000010000 */
[----:B------:R-:W-:Y:S01]  /*a010*/  FFMA.FTZ R116, R86, R116, R125 ;  /* 0x0000007456747223 */ /* 0x000fe2000001007d */
[----:B------:R-:W-:Y:S01]  /*a020*/  IADD3 R150, R105, 0x180, RZ ;  /* 0x0000018069967810 */ /* 0x000fe20007ffe0ff */
[----:B------:R-:W-:-:S02]  /*a030*/  UIADD3 UR54, UR54, UR45, URZ ;  /* 0x0000002d36367290 */ /* 0x000fc4000fffe03f */
[----:B------:R-:W-:Y:S02]  /*a040*/  ULEA UR55, UP0, UR44, UR36, 0x3 ;  /* 0x000000242c377291 */ /* 0x000fe4000f80183f */
[----:B------:R-:W-:Y:S02]  /*a050*/  UIADD3 UR45, UR4, -UR50, URZ ;  /* 0x80000032042d7290 */ /* 0x000fe4000fffe03f */
[----:B------:R-:W-:Y:S02]  /*a060*/  ULEA.HI.X UR54, UR44, UR37, UR54, 0x3, UP0 ;  /* 0x000000252c367291 */ /* 0x000fe400080f1c36 */
[----:B------:R-:W-:Y:S01]  /*a070*/  UIMAD UR44, UR45, -0x1000, URZ ;  /* 0xfffff0002d2c78a4 */ /* 0x000fe2000f8e023f */
[----:B-1----:R-:W-:Y:S01]  /*a080*/  LEA R62, P1, R105, UR55, 0x2 ;  /* 0x00000037693e7c11 */ /* 0x002fe2000f8210ff */
[----:B------:R-:W-:-:S03]  /*a090*/  USHF.L.U64.HI UR45, UR8, 0x2, UR9 ;  /* 0x00000002082d7899 */ /* 0x000fc60008010209 */
[----:B------:R-:W-:Y:S02]  /*a0a0*/  LEA.HI.X R63, R105, UR54, RZ, 0x2, P1 ;  /* 0x00000036693f7c11 */ /* 0x000fe400088f14ff */
[----:B------:R-:W-:Y:S01]  /*a0b0*/  MOV R155, UR44 ;  /* 0x0000002c009b7c02 */ /* 0x000fe20008000f00 */
[----:B------:R-:W-:Y:S01]  /*a0c0*/  USHF.L.U32 UR44, UR8, 0x2, URZ ;  /* 0x00000002082c7899 */ /* 0x000fe2000800063f */
[----:B--2---:R-:W-:Y:S01]  /*a0d0*/  IMAD R152, R60, UR45, RZ ;  /* 0x0000002d3c987c24 */ /* 0x004fe2000f8e02ff */
[----:B------:R-:W-:Y:S02]  /*a0e0*/  ISETP.GE.AND P1, PT, R147, 0x81, PT ;  /* 0x000000819300780c */ /* 0x000fe40003f26270 */
[----:B------:R-:W-:-:S04]  /*a0f0*/  IMAD.WIDE R62, R155, 0x4, R62 ;  /* 0x000000049b3e7825 */ /* 0x000fc800078e023e */
[----:B------:R-:W-:Y:S02]  /*a100*/  IMAD R61, R61, UR44, R152 ;  /* 0x0000002c3d3d7c24 */ /* 0x000fe4000f8e0298 */
[----:B------:R-:W-:Y:S01]  /*a110*/  FMUL.FTZ R152, R118, R123 ;  /* 0x0000007b76987220 */ /* 0x000fe20000410000 */
[----:B------:R-:W-:-:S04]  /*a120*/  IMAD.WIDE.U32 R62, R60, UR44, R62 ;  /* 0x0000002c3c3e7c25 */ /* 0x000fc8000f8e003e */
[-C--:B------:R-:W-:Y:S01]  /*a130*/  FMUL.FTZ R118, R118, R119.reuse ;  /* 0x0000007776767220 */ /* 0x080fe20000410000 */
[----:B------:R-:W-:Y:S01]  /*a140*/  FFMA.FTZ R60, R117, R119, R152 ;  /* 0x00000077753c7223 */ /* 0x000fe20000010098 */
[----:B------:R-:W-:Y:S02]  /*a150*/  IADD3 R63, R63, R61, RZ ;  /* 0x0000003d3f3f7210 */ /* 0x000fe40007ffe0ff */
[----:B------:R-:W-:Y:S01]  /*a160*/  FFMA.FTZ R118, R117, R123, -R118 ;  /* 0x0000007b75767223 */ /* 0x000fe20000010876 */
[----:B------:R-:W-:-:S03]  /*a170*/  LEA R61, R154, R103, 0x2 ;  /* 0x000000679a3d7211 */ /* 0x000fc600078e10ff */
[----:B------:R-:W-:Y:S01]  /*a180*/  FADD.FTZ R151, R151, R118 ;  /* 0x0000007697977221 */ /* 0x000fe20000010000 */
[----:B------:R-:W-:Y:S02]  /*a190*/  IADD3 R118, R105, 0x100, RZ ;  /* 0x0000010069767810 */ /* 0x000fe40007ffe0ff */
[----:B------:R-:W0:Y:S01]  /*a1a0*/  LDS R61, [R61+0x4400] ;  /* 0x004400003d3d7984 */ /* 0x000e220000000800 */
[----:B------:R-:W-:Y:S05]  /*a1b0*/  @!P1 BRA `(.L_x_1493) ;  /* 0x0000000000049947 */ /* 0x000fea0003800000 */
[----:B0-----:R1:W-:Y:S02]  /*a1c0*/  REDG.E.ADD.F32.FTZ.RN.STRONG.GPU desc[UR20][R62.64+-0x3e00], R61 ;  /* 0xffc2003d3e0079a6 */ /* 0x0013e4000c10f394 */
.L_x_1493:
[----:B------:R-:W-:Y:S05]  /*a1d0*/  BSYNC B0 ;  /* 0x0000000000007941 */ /* 0x000fea0003800000 */
.L_x_1492:
        /* <DEDUP_REMOVED lines=17> */
.L_x_1495:
[----:B------:R-:W-:Y:S05]  /*a2f0*/  BSYNC B0 ;  /* 0x0000000000007941 */ /* 0x000fea0003800000 */
.L_x_1494:
[----:B01----:R0:W1:Y:S01]  /*a300*/  LDS R61, [R150+0x4800] ;  /* 0x00480000963d7984 */ /* 0x0030620000000800 */
[----:B------:R-:W-:Y:S01]  /*a310*/  BSSY B0, `(.L_x_1496) ;  /* 0x0000006000007945 */ /* 0x000fe20003800000 */
[----:B------:R-:W-:Y:S02]  /*a320*/  IADD3 R118, R105, 0x300, RZ ;  /* 0x0000030069767810 */ /* 0x000fe40007ffe0ff */
[----:B------:R-:W-:Y:S02]  /*a330*/  LEA.HI.SX32 R154, R154, R105, 0x1b ;  /* 0x000000699a9a7211 */ /* 0x000fe400078fdaff */
[----:B------:R-:W-:Y:S01]  /*a340*/  LEA R152, R152, R103, 0x2 ;  /* 0x0000006798987211 */ /* 0x000fe200078e10ff */
[----:B------:R-:W-:Y:S06]  /*a350*/  @!P1 BRA `(.L_x_1497) ;  /* 0x0000000000049947 */ /* 0x000fec0003800000 */
[----:B-1----:R2:W-:Y:S02]  /*a360*/  REDG.E.ADD.F32.FTZ.RN.STRONG.GPU desc[UR20][R62.64+-0x3a00], R61 ;  /* 0xffc6003d3e0079a6 */ /* 0x0025e4000c10f394 */
.L_x_1497:
[----:B------:R-:W-:Y:S05]  /*a370*/  BSYNC B0 ;  /* 0x0000000000007941 */ /* 0x000fea0003800000 */
.L_x_1496:
[----:B-12---:R1:W2:Y:S01]  /*a380*/  LDS R61, [R152+0x4a00] ;  /* 0x004a0000983d7984 */ /* 0x0062a20000000800 */
[----:B------:R-:W-:Y:S01]  /*a390*/  BSSY B0, `(.L_x_1498) ;  /* 0x0000006000007945 */ /* 0x000fe20003800000 */
[----:B0-----:R-:W-:Y:S02]  /*a3a0*/  IADD3 R150, R105, 0x380, RZ ;  /* 0x0000038069967810 */ /* 0x001fe40007ffe0ff */
[----:B------:R-:W-:Y:S02]  /*a3b0*/  LEA.HI.SX32 R118, R118, R105, 0x1b ;  /* 0x0000006976767211 */ /* 0x000fe400078fdaff */
[----:B------:R-:W-:Y:S01]  /*a3c0*/  LEA R154, R154, R103, 0x2 ;  /* 0x000000679a9a7211 */ /* 0x000fe200078e10ff */
[----:B------:R-:W-:Y:S06]  /*a3d0*/  @!P2 BRA `(.L_x_1499) ;  /* 0x000000000004a947 */ /* 0x000fec0003800000 */
[----:B--2---:R0:W-:Y:S02]  /*a3e0*/  REDG.E.ADD.F32.FTZ.RN.STRONG.GPU desc[UR20][R62.64+-0x3800], R61 ;  /* 0xffc8003d3e0079a6 */ /* 0x0041e4000c10f394 */
.L_x_1499:
[----:B------:R-:W-:Y:S05]  /*a3f0*/  BSYNC B0 ;  /* 0x0000000000007941 */ /* 0x000fea0003800000 */
.L_x_1498:
[----:B0-2---:R0:W2:Y:S01]  /*a400*/  LDS R61, [R154+0x4c00] ;  /* 0x004c00009a3d7984 */ /* 0x0050a20000000800 */
[----:B------:R-:W-:Y:S01]  /*a410*/  BSSY B0, `(.L_x_1500) ;  /* 0x0000005000007945 */ /* 0x000fe20003800000 */
[----:B------:R-:W-:Y:S02]  /*a420*/  LEA.HI.SX32 R150, R150, R105, 0x1b ;  /* 0x0000006996967211 */ /* 0x000fe400078fdaff */
[----:B------:R-:W-:Y:S01]  /*a430*/  LEA R118, R118, R103, 0x2 ;  /* 0x0000006776767211 */ /* 0x000fe200078e10ff */
[----:B------:R-:W-:Y:S06]  /*a440*/  @!P3 BRA `(.L_x_1501) ;  /* 0x000000000004b947 */ /* 0x000fec0003800000 */
[----:B--2---:R3:W-:Y:S02]  /*a450*/  REDG.E.ADD.F32.FTZ.RN.STRONG.GPU desc[UR20][R62.64+-0x3600], R61 ;  /* 0xffca003d3e0079a6 */ /* 0x0047e4000c10f394 */
.L_x_1501:
[----:B------:R-:W-:Y:S05]  /*a460*/  BSYNC B0 ;  /* 0x0000000000007941 */ /* 0x000fea0003800000 */
.L_x_1500:
[----:B--23--:R2:W3:Y:S01]  /*a470*/  LDS R61, [R118+0x4e00] ;  /* 0x004e0000763d7984 */ /* 0x00c4e20000000800 */
[----:B------:R-:W-:Y:S01]  /*a480*/  BSSY B0, `(.L_x_1502) ;  /* 0x0000004000007945 */ /* 0x000fe20003800000 */
[----:B------:R-:W-:-:S03]  /*a490*/  LEA R117, R150, R103, 0x2 ;  /* 0x0000006796757211 */ /* 0x000fc600078e10ff */
[----:B------:R-:W-:Y:S05]  /*a4a0*/  @!P4 BRA `(.L_x_1503) ;  /* 0x000000000004c947 */ /* 0x000fea0003800000 */
[----:B---3--:R3:W-:Y:S02]  /*a4b0*/  REDG.E.ADD.F32.FTZ.RN.STRONG.GPU desc[UR20][R62.64+-0x3400], R61 ;  /* 0xffcc003d3e0079a6 */ /* 0x0087e4000c10f394 */
.L_x_1503:
[----:B------:R-:W-:Y:S05]  /*a4c0*/  BSYNC B0 ;  /* 0x0000000000007941 */ /* 0x000fea0003800000 */
.L_x_1502:
[----:B---3--:R3:W0:Y:S01]  /*a4d0*/  LDS R61, [R117+0x5000] ;  /* 0x00500000753d7984 */ /* 0x0086220000000800 */
[----:B------:R-:W-:Y:S01]  /*a4e0*/  BSSY B0, `(.L_x_1504) ;  /* 0x0000005000007945 */ /* 0x000fe20003800000 */
[C---:B--2---:R-:W-:Y:S02]  /*a4f0*/  IADD3 R118, R105.reuse, 0x400, RZ ;  /* 0x0000040069767810 */ /* 0x044fe40007ffe0ff */
[----:B------:R-:W-:Y:S01]  /*a500*/  IADD3 R150, R105, 0x480, RZ ;  /* 0x0000048069967810 */ /* 0x000fe20007ffe0ff */
[----:B------:R-:W-:Y:S06]  /*a510*/  @!P5 BRA `(.L_x_1505) ;  /* 0x000000000004d947 */ /* 0x000fec0003800000 */
[----:B0-----:R2:W-:Y:S02]  /*a520*/  REDG.E.ADD.F32.FTZ.RN.STRONG.GPU desc[UR20][R62.64+-0x3200], R61 ;  /* 0xffce003d3e0079a6 */ /* 0x0015e4000c10f394 */
.L_x_1505:
[----:B------:R-:W-:Y:S05]  /*a530*/  BSYNC B0 ;  /* 0x0000000000007941 */ /* 0x000fea0003800000 */
.L_x_1504:
[----:B------:R-:W-:Y:S01]  /*a540*/  LEA.HI.SX32 R118, R118, R105, 0x1b ;  /* 0x0000006976767211 */ /* 0x000fe200078fdaff */
[----:B------:R-:W-:Y:S01]  /*a550*/  BSSY B0, `(.L_x_1506) ;  /* 0x0000010000007945 */ /* 0x000fe20003800000 */
[----:B------:R-:W-:Y:S02]  /*a560*/  ISETP.GE.AND P6, PT, R147, 0x401, PT ;  /* 0x000004019300780c */ /* 0x000fe40003fc6270 */
[----:B0-2---:R-:W-:Y:S02]  /*a570*/  LEA R61, R118, R103, 0x2 ;  /* 0x00000067763d7211 */ /* 0x005fe400078e10ff */
[C---:B-1----:R-:W-:Y:S02]  /*a580*/  IADD3 R152, R105.reuse, 0x500, RZ ;  /* 0x0000050069987810 */ /* 0x042fe40007ffe0ff */
        /* <DEDUP_REMOVED lines=12> */
.L_x_1507:
[----:B------:R-:W-:Y:S05]  /*a650*/  BSYNC B0 ;  /* 0x0000000000007941 */ /* 0x000fea0003800000 */
.L_x_1506:
[----:B01----:R0:W1:Y:S01]  /*a660*/  LDS R61, [R150+0x5400] ;  /* 0x00540000963d7984 */ /* 0x0030620000000800 */
[----:B------:R-:W-:Y:S01]  /*a670*/  BSSY B0, `(.L_x_1508) ;  /* 0x0000006000007945 */ /* 0x000fe20003800000 */
[----:B------:R-:W-:Y:S02]  /*a680*/  IADD3 R118, R105, 0x600, RZ ;  /* 0x0000060069767810 */ /* 0x000fe40007ffe0ff */
[----:B------:R-:W-:Y:S02]  /*a690*/  LEA.HI.SX32 R154, R154, R105, 0x1b ;  /* 0x000000699a9a7211 */ /* 0x000fe400078fdaff */
[----:B------:R-:W-:Y:S01]  /*a6a0*/  LEA R152, R152, R103, 0x2 ;  /* 0x0000006798987211 */ /* 0x000fe200078e10ff */
[----:B------:R-:W-:Y:S06]  /*a6b0*/  @!P1 BRA `(.L_x_1509) ;  /* 0x0000000000049947 */ /* 0x000fec0003800000 */
[----:B-1----:R2:W-:Y:S02]  /*a6c0*/  REDG.E.ADD.F32.FTZ.RN.STRONG.GPU desc[UR20][R62.64+-0x2e00], R61 ;  /* 0xffd2003d3e0079a6 */ /* 0x0025e4000c10f394 */
.L_x_1509:
[----:B------:R-:W-:Y:S05]  /*a6d0*/  BSYNC B0 ;  /* 0x0000000000007941 */ /* 0x000fea0003800000 */
.L_x_1508:
[----:B-12---:R1:W2:Y:S01]  /*a6e0*/  LDS R61, [R152+0x5600] ;  /* 0x00560000983d7984 */ /* 0x0062a20000000800 */
[----:B------:R-:W-:Y:S01]  /*a6f0*/  BSSY B0, `(.L_x_1510) ;  /* 0x0000006000007945 */ /* 0x000fe20003800000 */
[----:B0-----:R-:W-:Y:S02]  /*a700*/  IADD3 R150, R105, 0x680, RZ ;  /* 0x0000068069967810 */ /* 0x001fe40007ffe0ff */
[----:B------:R-:W-:Y:S02]  /*a710*/  LEA.HI.SX32 R118, R118, R105, 0x1b ;  /* 0x0000006976767211 */ /* 0x000fe400078fdaff */
[----:B------:R-:W-:Y:S01]  /*a720*/  LEA R154, R154, R103, 0x2 ;  /* 0x000000679a9a7211 */ /* 0x000fe200078e10ff */
[----:B------:R-:W-:Y:S06]  /*a730*/  @!P2 BRA `(.L_x_1511) ;  /* 0x000000000004a947 */ /* 0x000fec0003800000 */
[----:B--2---:R0:W-:Y:S02]  /*a740*/  REDG.E.ADD.F32.FTZ.RN.STRONG.GPU desc[UR20][R62.64+-0x2c00], R61 ;  /* 0xffd4003d3e0079a6 */ /* 0x0041e4000c10f394 */
.L_x_1511:
[----:B------:R-:W-:Y:S05]  /*a750*/  BSYNC B0 ;  /* 0x0000000000007941 */ /* 0x000fea0003800000 */
.L_x_1510:
[----:B0-2---:R0:W2:Y:S01]  /*a760*/  LDS R61, [R154+0x5800] ;  /* 0x005800009a3d7984 */ /* 0x0050a20000000800 */
[----:B------:R-:W-:Y:S01]  /*a770*/  BSSY B0, `(.L_x_1512) ;  /* 0x0000005000007945 */ /* 0x000fe20003800000 */
[----:B------:R-:W-:Y:S02]  /*a780*/  LEA.HI.SX32 R150, R150, R105, 0x1b ;  /* 0x0000006996967211 */ /* 0x000fe400078fdaff */
[----:B------:R-:W-:Y:S01]  /*a790*/  LEA R118, R118, R103, 0x2 ;  /* 0x0000006776767211 */ /* 0x000fe200078e10ff */
[----:B------:R-:W-:Y:S06]  /*a7a0*/  @!P3 BRA `(.L_x_1513) ;  /* 0x000000000004b947 */ /* 0x000fec0003800000 */
[----:B--2---:R2:W-:Y:S02]  /*a7b0*/  REDG.E.ADD.F32.FTZ.RN.STRONG.GPU desc[UR20][R62.64+-0x2a00], R61 ;  /* 0xffd6003d3e0079a6 */ /* 0x0045e4000c10f394 */
.L_x_1513:
[----:B------:R-:W-:Y:S05]  /*a7c0*/  BSYNC B0 ;  /* 0x0000000000007941 */ /* 0x000fea0003800000 */
.L_x_1512:
[----:B--2---:R2:W0:Y:S01]  /*a7d0*/  LDS R61, [R118+0x5a00] ;  /* 0x005a0000763d7984 */ /* 0x0044220000000800 */
[----:B------:R-:W-:Y:S01]  /*a7e0*/  BSSY B0, `(.L_x_1514) ;  /* 0x0000004000007945 */ /* 0x000fe20003800000 */
[----:B---3--:R-:W-:-:S03]  /*a7f0*/  LEA R117, R150, R103, 0x2 ;  /* 0x0000006796757211 */ /* 0x008fc600078e10ff */
[----:B------:R-:W-:Y:S05]  /*a800*/  @!P4 BRA `(.L_x_1515) ;  /* 0x000000000004c947 */ /* 0x000fea0003800000 */
[----:B0-----:R3:W-:Y:S02]  /*a810*/  REDG.E.ADD.F32.FTZ.RN.STRONG.GPU desc[UR20][R62.64+-0x2800], R61 ;  /* 0xffd8003d3e0079a6 */ /* 0x0017e4000c10f394 */
.L_x_1515:
[----:B------:R-:W-:Y:S05]  /*a820*/  BSYNC B0 ;  /* 0x0000000000007941 */ /* 0x000fea0003800000 */
.L_x_1514:
[----:B0--3--:R0:W3:Y:S01]  /*a830*/  LDS R61, [R117+0x5c00] ;  /* 0x005c0000753d7984 */ /* 0x0090e20000000800 */
[----:B------:R-:W-:Y:S01]  /*a840*/  BSSY B0, `(.L_x_1516) ;  /* 0x0000005000007945 */ /* 0x000fe20003800000 */
[C---:B--2---:R-:W-:Y:S02]  /*a850*/  IADD3 R118, R105.reuse, 0x700, RZ ;  /* 0x0000070069767810 */ /* 0x044fe40007ffe0ff */
[----:B------:R-:W-:Y:S01]  /*a860*/  IADD3 R150, R105, 0x780, RZ ;  /* 0x0000078069967810 */ /* 0x000fe20007ffe0ff */
[----:B------:R-:W-:Y:S06]  /*a870*/  @!P5 BRA `(.L_x_1517) ;  /* 0x000000000004d947 */ /* 0x000fec0003800000 */
[----:B---3--:R2:W-:Y:S02]  /*a880*/  REDG.E.ADD.F32.FTZ.RN.STRONG.GPU desc[UR20][R62.64+-0x2600], R61 ;  /* 0xffda003d3e0079a6 */ /* 0x0085e4000c10f394 */
.L_x_1517:
[----:B------:R-:W-:Y:S05]  /*a890*/  BSYNC B0 ;  /* 0x0000000000007941 */ /* 0x000fea0003800000 */
.L_x_1516:
[----:B------:R-:W-:Y:S01]  /*a8a0*/  LEA.HI.SX32 R118, R118, R105, 0x1b ;  /* 0x0000006976767211 */ /* 0x000fe200078fdaff */
[----:B------:R-:W-:Y:S01]  /*a8b0*/  BSSY B0, `(.L_x_1518) ;  /* 0x0000010000007945 */ /* 0x000fe20003800000 */
[----:B------:R-:W-:Y:S02]  /*a8c0*/  ISETP.GE.AND P6, PT, R147, 0x701, PT ;  /* 0x000007019300780c */ /* 0x000fe40003fc6270 */
[----:B--23--:R-:W-:Y:S02]  /*a8d0*/  LEA R61, R118, R103, 0x2 ;  /* 0x00000067763d7211 */ /* 0x00cfe400078e10ff */
[C---:B-1----:R-:W-:Y:S02]  /*a8e0*/  IADD3 R152, R105.reuse, 0x800, RZ ;  /* 0x0000080069987810 */ /* 0x042fe40007ffe0ff */
[----:B------:R-:W-:Y:S02]  /*a8f0*/  LEA.HI.SX32 R150, R150, R105, 0x1b ;  /* 0x0000006996967211 */ /* 0x000fe400078fdaff */
[----:B------:R-:W1:Y:S01]  /*a900*/  LDS R61, [R61+0x5e00] ;  /* 0x005e00003d3d7984 */ /* 0x000e620000000800 */
        /* <DEDUP_REMOVED lines=10> */
.L_x_1519:
[----:B------:R-:W-:Y:S05]  /*a9b0*/  BSYNC B0 ;  /* 0x0000000000007941 */ /* 0x000fea0003800000 */
.L_x_1518:
[----:B-12---:R1:W2:Y:S01]  /*a9c0*/  LDS R61, [R150+0x6000] ;  /* 0x00600000963d7984 */ /* 0x0062a20000000800 */
[----:B------:R-:W-:Y:S01]  /*a9d0*/  BSSY B0, `(.L_x_1520) ;  /* 0x0000006000007945 */ /* 0x000fe20003800000 */
[----:B------:R-:W-:Y:S02]  /*a9e0*/  IADD3 R118, R105, 0x900, RZ ;  /* 0x0000090069767810 */ /* 0x000fe40007ffe0ff */
[----:B------:R-:W-:Y:S02]  /*a9f0*/  LEA.HI.SX32 R154, R154, R105, 0x1b ;  /* 0x000000699a9a7211 */ /* 0x000fe400078fdaff */
[----:B------:R-:W-:Y:S01]  /*aa00*/  LEA R152, R152, R103, 0x2 ;  /* 0x0000006798987211 */ /* 0x000fe200078e10ff */
[----:B------:R-:W-:Y:S06]  /*aa10*/  @!P1 BRA `(.L_x_1521) ;  /* 0x0000000000049947 */ /* 0x000fec0003800000 */
[----:B--2---:R3:W-:Y:S02]  /*aa20*/  REDG.E.ADD.F32.FTZ.RN.STRONG.GPU desc[UR20][R62.64+-0x2200], R61 ;  /* 0xffde003d3e0079a6 */ /* 0x0047e4000c10f394 */
.L_x_1521:
[----:B------:R-:W-:Y:S05]  /*aa30*/  BSYNC B0 ;  /* 0x0000000000007941 */ /* 0x000fea0003800000 */
.L_x_1520:
[----:B--23--:R2:W3:Y:S01]  /*aa40*/  LDS R61, [R152+0x6200] ;  /* 0x00620000983d7984 */ /* 0x00c4e20000000800 */
[----:B------:R-:W-:Y:S01]  /*aa50*/  BSSY B0, `(.L_x_1522) ;  /* 0x0000006000007945 */ /* 0x000fe20003800000 */
[----:B-1----:R-:W-:Y:S02]  /*aa60*/  IADD3 R150, R105, 0x980, RZ ;  /* 0x0000098069967810 */ /* 0x002fe40007ffe0ff */
[----:B------:R-:W-:Y:S02]  /*aa70*/  LEA.HI.SX32 R118, R118, R105, 0x1b ;  /* 0x0000006976767211 */ /* 0x000fe400078fdaff */
[----:B------:R-:W-:Y:S01]  /*aa80*/  LEA R154, R154, R103, 0x2 ;  /* 0x000000679a9a7211 */ /* 0x000fe200078e10ff */
[----:B------:R-:W-:Y:S06]  /*aa90*/  @!P2 BRA `(.L_x_1523) ;  /* 0x000000000004a947 */ /* 0x000fec0003800000 */
[----:B---3--:R1:W-:Y:S02]  /*aaa0*/  REDG.E.ADD.F32.FTZ.RN.STRONG.GPU desc[UR20][R62.64+-0x2000], R61 ;  /* 0xffe0003d3e0079a6 */ /* 0x0083e4000c10f394 */
.L_x_1523:
[----:B------:R-:W-:Y:S05]  /*aab0*/  BSYNC B0 ;  /* 0x0000000000007941 */ /* 0x000fea0003800000 */
.L_x_1522:
[----:B-1-3--:R1:W3:Y:S01]  /*aac0*/  LDS R61, [R154+0x6400] ;  /* 0x006400009a3d7984 */ /* 0x00a2e20000000800 */
[----:B------:R-:W-:Y:S01]  /*aad0*/  BSSY B0, `(.L_x_1524) ;  /* 0x0000005000007945 */ /* 0x000fe20003800000 */
[----:B------:R-:W-:Y:S02]  /*aae0*/  LEA.HI.SX32 R150, R150, R105, 0x1b ;  /* 0x0000006996967211 */ /* 0x000fe400078fdaff */
[----:B------:R-:W-:Y:S01]  /*aaf0*/  LEA R118, R118, R103, 0x2 ;  /* 0x0000006776767211 */ /* 0x000fe200078e10ff */
[----:B------:R-:W-:Y:S06]  /*ab00*/  @!P3 BRA `(.L_x_1525) ;  /* 0x000000000004b947 */ /* 0x000fec0003800000 */
[----:B---3--:R3:W-:Y:S02]  /*ab10*/  REDG.E.ADD.F32.FTZ.RN.STRONG.GPU desc[UR20][R62.64+-0x1e00], R61 ;  /* 0xffe2003d3e0079a6 */ /* 0x0087e4000c10f394 */
.L_x_1525:
[----:B------:R-:W-:Y:S05]  /*ab20*/  BSYNC B0 ;  /* 0x0000000000007941 */ /* 0x000fea0003800000 */
.L_x_1524:
[----:B---3--:R3:W1:Y:S01]  /*ab30*/  LDS R61, [R118+0x6600] ;  /* 0x00660000763d7984 */ /* 0x0086620000000800 */
[----:B------:R-:W-:Y:S01]  /*ab40*/  BSSY B0, `(.L_x_1526) ;  /* 0x0000004000007945 */ /* 0x000fe20003800000 */
[----:B0-----:R-:W-:-:S03]  /*ab50*/  LEA R117, R150, R103, 0x2 ;  /* 0x0000006796757211 */ /* 0x001fc600078e10ff */
[----:B------:R-:W-:Y:S05]  /*ab60*/  @!P4 BRA `(.L_x_1527) ;  /* 0x000000000004c947 */ /* 0x000fea0003800000 */
[----:B-1----:R0:W-:Y:S02]  /*ab70*/  REDG.E.ADD.F32.FTZ.RN.STRONG.GPU desc[UR20][R62.64+-0x1c00], R61 ;  /* 0xffe4003d3e0079a6 */ /* 0x0021e4000c10f394 */
.L_x_1527:
[----:B------:R-:W-:Y:S05]  /*ab80*/  BSYNC B0 ;  /* 0x0000000000007941 */ /* 0x000fea0003800000 */
.L_x_1526:
[----:B01----:R0:W1:Y:S01]  /*ab90*/  LDS R61, [R117+0x6800] ;  /* 0x00680000753d7984 */ /* 0x0030620000000800 */
[----:B------:R-:W-:Y:S01]  /*aba0*/  BSSY B0, `(.L_x_1528) ;  /* 0x0000005000007945 */ /* 0x000fe20003800000 */
[C---:B---3--:R-:W-:Y:S02]  /*abb0*/  IADD3 R118, R105.reuse, 0xa00, RZ ;  /* 0x00000a0069767810 */ /* 0x048fe40007ffe0ff */
[----:B------:R-:W-:Y:S01]  /*abc0*/  IADD3 R150, R105, 0xa80, RZ ;  /* 0x00000a8069967810 */ /* 0x000fe20007ffe0ff */
[----:B------:R-:W-:Y:S06]  /*abd0*/  @!P5 BRA `(.L_x_1529) ;  /* 0x000000000004d947 */ /* 0x000fec0003800000 */
[----:B-1----:R3:W-:Y:S02]  /*abe0*/  REDG.E.ADD.F32.FTZ.RN.STRONG.GPU desc[UR20][R62.64+-0x1a00], R61 ;  /* 0xffe6003d3e0079a6 */ /* 0x0027e4000c10f394 */
.L_x_1529:
[----:B------:R-:W-:Y:S05]  /*abf0*/  BSYNC B0 ;  /* 0x0000000000007941 */ /* 0x000fea0003800000 */
.L_x_1528:
[----:B------:R-:W-:Y:S01]  /*ac00*/  LEA.HI.SX32 R118, R118, R105, 0x1b ;  /* 0x0000006976767211 */ /* 0x000fe200078fdaff */
[----:B------:R-:W-:Y:S01]  /*ac10*/  BSSY B0, `(.L_x_1530) ;  /* 0x0000010000007945 */ /* 0x000fe20003800000 */
[----:B------:R-:W-:Y:S02]  /*ac20*/  ISETP.GE.AND P6, PT, R147, 0xa01, PT ;  /* 0x00000a019300780c */ /* 0x000fe40003fc6270 */
[----:B-1-3--:R-:W-:Y:S02]  /*ac30*/  LEA R61, R118, R103, 0x2 ;  /* 0x00000067763d7211 */ /* 0x00afe400078e10ff */
[C---:B--2---:R-:W-:Y:S02]  /*ac40*/  IADD3 R152, R105.reuse, 0xb00, RZ ;  /* 0x00000b0069987810 */ /* 0x044fe40007ffe0ff */
        /* <DEDUP_REMOVED lines=12> */
.L_x_1531:
[----:B------:R-:W-:Y:S05]  /*ad10*/  BSYNC B0 ;  /* 0x0000000000007941 */ /* 0x000fea0003800000 */
.L_x_1530:
[----:B-12---:R1:W2:Y:S01]  /*ad20*/  LDS R61, [R150+0x6c00] ;  /* 0x006c0000963d7984 */ /* 0x0062a20000000800 */
[----:B------:R-:W-:Y:S01]  /*ad30*/  BSSY B0, `(.L_x_1532) ;  /* 0x0000006000007945 */ /* 0x000fe20003800000 */
[----:B------:R-:W-:Y:S02]  /*ad40*/  IADD3 R118, R105, 0xc00, RZ ;  /* 0x00000c0069767810 */ /* 0x000fe40007ffe0ff */
[----:B------:R-:W-:Y:S02]  /*ad50*/  LEA.HI.SX32 R154, R154, R105, 0x1b ;  /* 0x000000699a9a7211 */ /* 0x000fe400078fdaff */
[----:B------:R-:W-:Y:S01]  /*ad60*/  LEA R152, R152, R103, 0x2 ;  /* 0x0000006798987211 */ /* 0x000fe200078e10ff */
[----:B------:R-:W-:Y:S06]  /*ad70*/  @!P1 BRA `(.L_x_1533) ;  /* 0x0000000000049947 */ /* 0x000fec0003800000 */
[----:B--2---:R3:W-:Y:S02]  /*ad80*/  REDG.E.ADD.F32.FTZ.RN.STRONG.GPU desc[UR20][R62.64+-0x1600], R61 ;  /* 0xffea003d3e0079a6 */ /* 0x0047e4000c10f394 */
.L_x_1533:
[----:B------:R-:W-:Y:S05]  /*ad90*/  BSYNC B0 ;  /* 0x0000000000007941 */ /* 0x000fea0003800000 */
.L_x_1532:
[----:B--23--:R2:W3:Y:S01]  /*ada0*/  LDS R61, [R152+0x6e00] ;  /* 0x006e0000983d7984 */ /* 0x00c4e20000000800 */
[----:B------:R-:W-:Y:S01]  /*adb0*/  BSSY B0, `(.L_x_1534) ;  /* 0x0000006000007945 */ /* 0x000fe20003800000 */
[----:B-1----:R-:W-:Y:S02]  /*adc0*/  IADD3 R150, R105, 0xc80, RZ ;  /* 0x00000c8069967810 */ /* 0x002fe40007ffe0ff */
[----:B------:R-:W-:Y:S02]  /*add0*/  LEA.HI.SX32 R118, R118, R105, 0x1b ;  /* 0x0000006976767211 */ /* 0x000fe400078fdaff */
[----:B------:R-:W-:Y:S01]  /*ade0*/  LEA R154, R154, R103, 0x2 ;  /* 0x000000679a9a7211 */ /* 0x000fe200078e10ff */
[----:B------:R-:W-:Y:S06]  /*adf0*/  @!P2 BRA `(.L_x_1535) ;  /* 0x000000000004a947 */ /* 0x000fec0003800000 */
[----:B---3--:R1:W-:Y:S02]  /*ae00*/  REDG.E.ADD.F32.FTZ.RN.STRONG.GPU desc[UR20][R62.64+-0x1400], R61 ;  /* 0xffec003d3e0079a6 */ /* 0x0083e4000c10f394 */
.L_x_1535:
[----:B------:R-:W-:Y:S05]  /*ae10*/  BSYNC B0 ;  /* 0x0000000000007941 */ /* 0x000fea0003800000 */
.L_x_1534:
[----:B-1-3--:R1:W3:Y:S01]  /*ae20*/  LDS R61, [R154+0x7000] ;  /* 0x007000009a3d7984 */ /* 0x00a2e20000000800 */
[----:B------:R-:W-:Y:S01]  /*ae30*/  BSSY B0, `(.L_x_1536) ;  /* 0x0000005000007945 */ /* 0x000fe20003800000 */
[----:B------:R-:W-:Y:S02]  /*ae40*/  LEA.HI.SX32 R150, R150, R105, 0x1b ;  /* 0x0000006996967211 */ /* 0x000fe400078fdaff */
[----:B------:R-:W-:Y:S01]  /*ae50*/  LEA R118, R118, R103, 0x2 ;  /* 0x0000006776767211 */ /* 0x000fe200078e10ff */
[----:B------:R-:W-:Y:S06]  /*ae60*/  @!P3 BRA `(.L_x_1537) ;  /* 0x000000000004b947 */ /* 0x000fec0003800000 */
[----:B---3--:R3:W-:Y:S02]  /*ae70*/  REDG.E.ADD.F32.FTZ.RN.STRONG.GPU desc[UR20][R62.64+-0x1200], R61 ;  /* 0xffee003d3e0079a6 */ /* 0x0087e4000c10f394 */
.L_x_1537:
[----:B------:R-:W-:Y:S05]  /*ae80*/  BSYNC B0 ;  /* 0x0000000000007941 */ /* 0x000fea0003800000 */
.L_x_1536:
[----:B---3--:R3:W1:Y:S01]  /*ae90*/  LDS R61, [R118+0x7200] ;  /* 0x00720000763d7984 */ /* 0x0086620000000800 */
[----:B------:R-:W-:Y:S01]  /*aea0*/  BSSY B0, `(.L_x_1538) ;  /* 0x0000004000007945 */ /* 0x000fe20003800000 */
[----:B0-----:R-:W-:-:S03]  /*aeb0*/  LEA R117, R150, R103, 0x2 ;  /* 0x0000006796757211 */ /* 0x001fc600078e10ff */
[----:B------:R-:W-:Y:S05]  /*aec0*/  @!P4 BRA `(.L_x_1539) ;  /* 0x000000000004c947 */ /* 0x000fea0003800000 */
[----:B-1----:R0:W-:Y:S02]  /*aed0*/  REDG.E.ADD.F32.FTZ.RN.STRONG.GPU desc[UR20][R62.64+-0x1000], R61 ;  /* 0xfff0003d3e0079a6 */ /* 0x0021e4000c10f394 */
.L_x_1539:
[----:B------:R-:W-:Y:S05]  /*aee0*/  BSYNC B0 ;  /* 0x0000000000007941 */ /* 0x000fea0003800000 */
.L_x_1538:
[----:B01----:R0:W1:Y:S01]  /*aef0*/  LDS R61, [R117+0x7400] ;  /* 0x00740000753d7984 */ /* 0x0030620000000800 */
[----:B------:R-:W-:Y:S01]  /*af00*/  BSSY B0, `(.L_x_1540) ;  /* 0x0000005000007945 */ /* 0x000fe20003800000 */
[C---:B---3--:R-:W-:Y:S02]  /*af10*/  IADD3 R118, R105.reuse, 0xd00, RZ ;  /* 0x00000d0069767810 */ /* 0x048fe40007ffe0ff */
[----:B------:R-:W-:Y:S01]  /*af20*/  IADD3 R150, R105, 0xd80, RZ ;  /* 0x00000d8069967810 */ /* 0x000fe20007ffe0ff */
[----:B------:R-:W-:Y:S06]  /*af30*/  @!P5 BRA `(.L_x_1541) ;  /* 0x000000000004d947 */ /* 0x000fec0003800000 */
[----:B-1----:R3:W-:Y:S02]  /*af40*/  REDG.E.ADD.F32.FTZ.RN.STRONG.GPU desc[UR20][R62.64+-0xe00], R61 ;  /* 0xfff2003d3e0079a6 */ /* 0x0027e4000c10f394 */
.L_x_1541:
[----:B------:R-:W-:Y:S05]  /*af50*/  BSYNC B0 ;  /* 0x0000000000007941 */ /* 0x000fea0003800000 */
.L_x_1540:
        /* <DEDUP_REMOVED lines=17> */
.L_x_1543:
[----:B------:R-:W-:Y:S05]  /*b070*/  BSYNC B0 ;  /* 0x0000000000007941 */ /* 0x000fea0003800000 */
.L_x_1542:
[----:B-12---:R1:W2:Y:S01]  /*b080*/  LDS R61, [R150+0x7800] ;  /* 0x00780000963d7984 */ /* 0x0062a20000000800 */
[----:B------:R-:W-:Y:S01]  /*b090*/  BSSY B0, `(.L_x_1544) ;  /* 0x0000006000007945 */ /* 0x000fe20003800000 */
[----:B------:R-:W-:Y:S02]  /*b0a0*/  IADD3 R118, R105, 0xf00, RZ ;  /* 0x00000f0069767810 */ /* 0x000fe40007ffe0ff */
[----:B------:R-:W-:Y:S02]  /*b0b0*/  LEA.HI.SX32 R154, R154, R105, 0x1b ;  /* 0x000000699a9a7211 */ /* 0x000fe400078fdaff */
[----:B------:R-:W-:Y:S01]  /*b0c0*/  LEA R152, R152, R103, 0x2 ;  /* 0x0000006798987211 */ /* 0x000fe200078e10ff */
[----:B------:R-:W-:Y:S06]  /*b0d0*/  @!P1 BRA `(.L_x_1545) ;  /* 0x0000000000049947 */ /* 0x000fec0003800000 */
[----:B--2---:R3:W-:Y:S02]  /*b0e0*/  REDG.E.ADD.F32.FTZ.RN.STRONG.GPU desc[UR20][R62.64+-0xa00], R61 ;  /* 0xfff6003d3e0079a6 */ /* 0x0047e4000c10f394 */
.L_x_1545:
[----:B------:R-:W-:Y:S05]  /*b0f0*/  BSYNC B0 ;  /* 0x0000000000007941 */ /* 0x000fea0003800000 */
.L_x_1544:
[----:B--23--:R2:W3:Y:S01]  /*b100*/  LDS R61, [R152+0x7a00] ;  /* 0x007a0000983d7984 */ /* 0x00c4e20000000800 */
[----:B------:R-:W-:Y:S01]  /*b110*/  BSSY B0, `(.L_x_1546) ;  /* 0x0000006000007945 */ /* 0x000fe20003800000 */
[----:B-1----:R-:W-:Y:S02]  /*b120*/  IADD3 R150, R105, 0xf80, RZ ;  /* 0x00000f8069967810 */ /* 0x002fe40007ffe0ff */
[----:B------:R-:W-:Y:S02]  /*b130*/  LEA.HI.SX32 R118, R118, R105, 0x1b ;  /* 0x0000006976767211 */ /* 0x000fe400078fdaff */
[----:B------:R-:W-:Y:S01]  /*b140*/  LEA R154, R154, R103, 0x2 ;  /* 0x000000679a9a7211 */ /* 0x000fe200078e10ff */
[----:B------:R-:W-:Y:S06]  /*b150*/  @!P2 BRA `(.L_x_1547) ;  /* 0x000000000004a947 */ /* 0x000fec0003800000 */
[----:B---3--:R1:W-:Y:S02]  /*b160*/  REDG.E.ADD.F32.FTZ.RN.STRONG.GPU desc[UR20][R62.64+-0x800], R61 ;  /* 0xfff8003d3e0079a6 */ /* 0x0083e4000c10f394 */
.L_x_1547:
[----:B------:R-:W-:Y:S05]  /*b170*/  BSYNC B0 ;  /* 0x0000000000007941 */ /* 0x000fea0003800000 */
.L_x_1546:
[----:B-1-3--:R1:W3:Y:S01]  /*b180*/  LDS R61, [R154+0x7c00] ;  /* 0x007c00009a3d7984 */ /* 0x00a2e20000000800 */
[----:B------:R-:W-:Y:S01]  /*b190*/  BSSY B0, `(.L_x_1548) ;  /* 0x0000005000007945 */ /* 0x000fe20003800000 */
[----:B------:R-:W-:Y:S02]  /*b1a0*/  LEA.HI.SX32 R150, R150, R105, 0x1b ;  /* 0x0000006996967211 */ /* 0x000fe400078fdaff */
[----:B------:R-:W-:Y:S01]  /*b1b0*/  LEA R118, R118, R103, 0x2 ;  /* 0x0000006776767211 */ /* 0x000fe200078e10ff */
[----:B------:R-:W-:Y:S06]  /*b1c0*/  @!P3 BRA `(.L_x_1549) ;  /* 0x000000000004b947 */ /* 0x000fec0003800000 */
[----:B---3--:R3:W-:Y:S02]  /*b1d0*/  REDG.E.ADD.F32.FTZ.RN.STRONG.GPU desc[UR20][R62.64+-0x600], R61 ;  /* 0xfffa003d3e0079a6 */ /* 0x0087e4000c10f394 */
.L_x_1549:
[----:B------:R-:W-:Y:S05]  /*b1e0*/  BSYNC B0 ;  /* 0x0000000000007941 */ /* 0x000fea0003800000 */
.L_x_1548:
[----:B---3--:R3:W0:Y:S01]  /*b1f0*/  LDS R61, [R118+0x7e00] ;  /* 0x007e0000763d7984 */ /* 0x0086220000000800 */
[----:B------:R-:W-:Y:S01]  /*b200*/  BSSY B0, `(.L_x_1550) ;  /* 0x0000004000007945 */ /* 0x000fe20003800000 */
[----:B------:R-:W-:-:S03]  /*b210*/  LEA R150, R150, R103, 0x2 ;  /* 0x0000006796967211 */ /* 0x000fc600078e10ff */
[----:B------:R-:W-:Y:S05]  /*b220*/  @!P4 BRA `(.L_x_1551) ;  /* 0x000000000004c947 */ /* 0x000fea0003800000 */
[----:B0-----:R0:W-:Y:S02]  /*b230*/  REDG.E.ADD.F32.FTZ.RN.STRONG.GPU desc[UR20][R62.64+-0x400], R61 ;  /* 0xfffc003d3e0079a6 */ /* 0x0011e4000c10f394 */
.L_x_1551:
[----:B------:R-:W-:Y:S05]  /*b240*/  BSYNC B0 ;  /* 0x0000000000007941 */ /* 0x000fea0003800000 */
.L_x_1550:
[----:B0-----:R0:W0:Y:S01]  /*b250*/  LDS R61, [R150+0x8000] ;  /* 0x00800000963d7984 */ /* 0x0010220000000800 */
[----:B------:R-:W-:Y:S01]  /*b260*/  BSSY B0, `(.L_x_1552) ;  /* 0x0000004000007945 */ /* 0x000fe20003800000 */
[----:B------:R-:W-:-:S03]  /*b270*/  FADD.FTZ R60, R109, R60 ;  /* 0x0000003c6d3c7221 */ /* 0x000fc60000010000 */
[----:B------:R-:W-:Y:S05]  /*b280*/  @!P5 BRA `(.L_x_1553) ;  /* 0x000000000004d947 */ /* 0x000fea0003800000 */
[----:B0-----:R0:W-:Y:S02]  /*b290*/  REDG.E.ADD.F32.FTZ.RN.STRONG.GPU desc[UR20][R62.64+-0x200], R61 ;  /* 0xfffe003d3e0079a6 */ /* 0x0011e4000c10f394 */
.L_x_1553:
[----:B------:R-:W-:Y:S05]  /*b2a0*/  BSYNC B0 ;  /* 0x0000000000007941 */ /* 0x000fea0003800000 */
.L_x_1552:
[----:B------:R-:W5:Y:S01]  /*b2b0*/  LDL R119, [R1+0x38] ;  /* 0x0000380001777983 */ /* 0x000f620000100800 */
[----:B------:R-:W-:Y:S01]  /*b2c0*/  ISETP.GT.AND P1, PT, R104, 0x1e, PT ;  /* 0x0000001e6800780c */ /* 0x000fe20003f24270 */
[----:B------:R-:W-:Y:S01]  /*b2d0*/  FFMA.FTZ R215, R215, R106, R136 ;  /* 0x0000006ad7d77223 */ /* 0x000fe20000010088 */
[----:B0-----:R-:W-:Y:S01]  /*b2e0*/  MOV R61, R151 ;  /* 0x00000097003d7202 */ /* 0x001fe20000000f00 */
[----:B---3--:R-:W0:Y:S01]  /*b2f0*/  SHFL.DOWN PT, R118, R151, 0x1, 0x1f ;  /* 0x08201f0097767f89 */ /* 0x008e2200000e0000 */
[----:B------:R-:W-:Y:S01]  /*b300*/  MOV R62, R110 ;  /* 0x0000006e003e7202 */ /* 0x000fe20000000f00 */
[----:B------:R-:W-:Y:S01]  /*b310*/  FFMA.FTZ R221, R19, R126, R221 ;  /* 0x0000007e13dd7223 */ /* 0x000fe200000100dd */
[----:B------:R-:W-:Y:S01]  /*b320*/  MOV R63, R217 ;  /* 0x000000d9003f7202 */ /* 0x000fe20000000f00 */
[----:B------:R-:W3:Y:S01]  /*b330*/  SHFL.DOWN PT, R117, R110, 0x1, 0x1f ;  /* 0x08201f006e757f89 */ /* 0x000ee200000e0000 */
[----:B------:R-:W-:Y:S01]  /*b340*/  FFMA.FTZ R222, R20, R149, R222 ;  /* 0x0000009514de7223 */ /* 0x000fe200000100de */
[----:B------:R-:W-:Y:S01]  /*b350*/  FFMA.FTZ R223, R21, R130, R223 ;  /* 0x0000008215df7223 */ /* 0x000fe200000100df */
[----:B------:R-:W-:Y:S01]  /*b360*/  FFMA.FTZ R224, R22, R153, R224 ;  /* 0x0000009916e07223 */ /* 0x000fe200000100e0 */
[----:B------:R-:W1:Y:S01]  /*b370*/  SHFL.DOWN PT, R150, R217, 0x1, 0x1f ;  /* 0x08201f00d9967f89 */ /* 0x000e6200000e0000 */
[-C--:B------:R-:W-:Y:S01]  /*b380*/  FFMA.FTZ R48, R17, R120.reuse, R48 ;  /* 0x0000007811307223 */ /* 0x080fe20000010030 */
[----:B------:R-:W-:Y:S01]  /*b390*/  FFMA.FTZ R17, R87, R120, R124 ;  /* 0x0000007857117223 */ /* 0x000fe2000001007c */
[----:B------:R-:W-:Y:S01]  /*b3a0*/  FFMA.FTZ R214, R214, R73, R77 ;  /* 0x00000049d6d67223 */ /* 0x000fe2000001004d */
[----:B------:R-:W2:Y:S01]  /*b3b0*/  SHFL.DOWN PT, R109, R60, 0x1, 0x1f ;  /* 0x08201f003c6d7f89 */ /* 0x000ea200000e0000 */
[----:B------:R-:W-:Y:S01]  /*b3c0*/  FFMA.FTZ R210, R210, R71, R79 ;  /* 0x00000047d2d27223 */ /* 0x000fe2000001004f */
[----:B------:R-:W-:Y:S01]  /*b3d0*/  FADD.FTZ R84, R17, R84 ;  /* 0x0000005411547221 */ /* 0x000fe20000010000 */
[----:B------:R-:W-:Y:S01]  /*b3e0*/  FFMA.FTZ R17, R89, R126, R214 ;  /* 0x0000007e59117223 */ /* 0x000fe200000100d6 */
[----:B------:R-:W-:Y:S01]  /*b3f0*/  FFMA.FTZ R206, R206, R129, R131 ;  /* 0x00000081cece7223 */ /* 0x000fe20000010083 */
[----:B------:R-:W-:Y:S01]  /*b400*/  FMUL.FTZ R5, R5, R78 ;  /* 0x0000004e05057220 */ /* 0x000fe20000410000 */
[----:B------:R-:W-:Y:S01]  /*b410*/  FMUL.FTZ R69, R69, R144 ;  /* 0x0000009045457220 */ /* 0x000fe20000410000 */
[----:B------:R-:W-:Y:S01]  /*b420*/  FADD.FTZ R82, R17, R82 ;  /* 0x0000005211527221 */ /* 0x000fe20000010000 */
[----:B------:R-:W-:Y:S01]  /*b430*/  FFMA.FTZ R17, R91, R130, R210 ;  /* 0x000000825b117223 */ /* 0x000fe200000100d2 */
[----:B------:R-:W-:Y:S01]  /*b440*/  FFMA.FTZ R6, R6, R165, R5 ;  /* 0x000000a506067223 */ /* 0x000fe20000010005 */
[----:B------:R-:W-:Y:S01]  /*b450*/  FMUL.FTZ R7, R7, R180 ;  /* 0x000000b407077220 */ /* 0x000fe20000410000 */
[----:B------:R-:W-:Y:S01]  /*b460*/  FFMA.FTZ R202, R202, R139, R69 ;  /* 0x0000008bcaca7223 */ /* 0x000fe20000010045 */
[----:B0-----:R-:W-:Y:S01]  /*b470*/  @!P1 FADD.FTZ R61, R61, R118 ;  /* 0x000000763d3d9221 */ /* 0x001fe20000010000 */
[----:B------:R-:W-:Y:S01]  /*b480*/  FADD.FTZ R80, R17, R80 ;  /* 0x0000005011507221 */ /* 0x000fe20000010000 */
[----:B------:R-:W-:Y:S01]  /*b490*/  FFMA.FTZ R17, R93, R132, R206 ;  /* 0x000000845d117223 */ /* 0x000fe200000100ce */
[-C--:B------:R-:W-:Y:S01]  /*b4a0*/  FFMA.FTZ R229, R25, R6.reuse, R229 ;  /* 0x0000000619e57223 */ /* 0x080fe200000100e5 */
[----:B---3--:R-:W-:Y:S01]  /*b4b0*/  @!P1 FADD.FTZ R62, R62, R117 ;  /* 0x000000753e3e9221 */ /* 0x008fe20000010000 */
[----:B------:R-:W0:Y:S01]  /*b4c0*/  SHFL.DOWN PT, R110, R61, 0x2, 0x1f ;  /* 0x08401f003d6e7f89 */ /* 0x000e2200000e0000 */
[----:B------:R-:W-:Y:S01]  /*b4d0*/  FADD.FTZ R58, R17, R58 ;  /* 0x0000003a113a7221 */ /* 0x000fe20000010000 */
[----:B------:R-:W-:Y:S01]  /*b4e0*/  FFMA.FTZ R7, R8, R113, R7 ;  /* 0x0000007108077223 */ /* 0x000fe20000010007 */
[----:B-1----:R-:W-:Y:S01]  /*b4f0*/  @!P1 FADD.FTZ R63, R63, R150 ;  /* 0x000000963f3f9221 */ /* 0x002fe20000010000 */
[----:B------:R-:W1:Y:S01]  /*b500*/  SHFL.DOWN PT, R117, R62, 0x2, 0x1f ;  /* 0x08401f003e757f89 */ /* 0x000e6200000e0000 */
[----:B------:R-:W-:Y:S01]  /*b510*/  FFMA.FTZ R5, R95, R6, R202 ;  /* 0x000000065f057223 */ /* 0x000fe200000100ca */
[----:B------:R-:W-:Y:S01]  /*b520*/  FMUL.FTZ R70, R70, R111 ;  /* 0x0000006f46467220 */ /* 0x000fe20000410000 */
[----:B--2---:R-:W-:Y:S01]  /*b530*/  @!P1 FADD.FTZ R60, R109, R60 ;  /* 0x0000003c6d3c9221 */ /* 0x004fe20000010000 */
[----:B------:R-:W2:Y:S01]  /*b540*/  SHFL.DOWN PT, R118, R63, 0x2, 0x1f ;  /* 0x08401f003f767f89 */ /* 0x000ea200000e0000 */
[----:B------:R-:W-:Y:S01]  /*b550*/  ISETP.GT.AND P1, PT, R104, 0x1d, PT ;  /* 0x0000001d6800780c */ /* 0x000fe20003f24270 */
[----:B------:R-:W-:Y:S01]  /*b560*/  FFMA.FTZ R107, R4, R75, R107 ;  /* 0x0000004b046b7223 */ /* 0x000fe2000001006b */
[----:B------:R-:W-:Y:S01]  /*b570*/  FFMA.FTZ R203, R203, R142, R70 ;  /* 0x0000008ecbcb7223 */ /* 0x000fe20000010046 */
[----:B------:R-:W3:Y:S01]  /*b580*/  SHFL.DOWN PT, R109, R60, 0x2, 0x1f ;  /* 0x08401f003c6d7f89 */ /* 0x000ee200000e0000 */
[----:B------:R-:W-:Y:S01]  /*b590*/  FMUL.FTZ R68, R68, R141 ;  /* 0x0000008d44447220 */ /* 0x000fe20000410000 */
[----:B------:R-:W-:Y:S01]  /*b5a0*/  FMUL.FTZ R9, R9, R114 ;  /* 0x0000007209097220 */ /* 0x000fe20000410000 */
[----:B------:R-:W-:Y:S01]  /*b5b0*/  FFMA.FTZ R4, R94, R107, R203 ;  /* 0x0000006b5e047223 */ /* 0x000fe200000100cb */
[----:B------:R-:W-:Y:S01]  /*b5c0*/  FMUL.FTZ R67, R67, R148 ;  /* 0x0000009443437220 */ /* 0x000fe20000410000 */
[----:B------:R-:W-:Y:S01]  /*b5d0*/  FFMA.FTZ R199, R199, R146, R68 ;  /* 0x00000092c7c77223 */ /* 0x000fe20000010044 */
[----:B------:R-:W-:Y:S01]  /*b5e0*/  FMUL.FTZ R11, R11, R178 ;  /* 0x000000b20b0b7220 */ /* 0x000fe20000410000 */
[----:B------:R-:W-:Y:S01]  /*b5f0*/  FMUL.FTZ R66, R66, R137 ;  /* 0x0000008942427220 */ /* 0x000fe20000410000 */
[----:B------:R-:W-:Y:S01]  /*b600*/  ISETP.NE.AND P2, PT, R104, RZ, PT ;  /* 0x000000ff6800720c */ /* 0x000fe20003f45270 */
[-C--:B------:R-:W-:Y:S01]  /*b610*/  FFMA.FTZ R49, R18, R145.reuse, R49 ;  /* 0x0000009112317223 */ /* 0x080fe20000010031 */
[----:B------:R-:W-:Y:S01]  /*b620*/  FADD.FTZ R57, R4, R57 ;  /* 0x0000003904397221 */ /* 0x000fe20000010000 */
        /* <DEDUP_REMOVED lines=12> */
[----:B------:R-:W-:Y:S01]  /*b6f0*/  FMUL.FTZ R13, R13, R122 ;  /* 0x0000007a0d0d7220 */ /* 0x000fe20000410000 */
[----:B---3--:R-:W-:Y:S01]  /*b700*/  @!P1 FADD.FTZ R60, R60, R109 ;  /* 0x0000006d3c3c9221 */ /* 0x008fe20000010000 */
[----:B------:R-:W2:Y:S01]  /*b710*/  SHFL.DOWN PT, R110, R63, 0x4, 0x1f ;  /* 0x08801f003f6e7f89 */ /* 0x000ea200000e0000 */
[----:B------:R-:W-:Y:S01]  /*b720*/  ISETP.GT.AND P1, PT, R104, 0x1b, PT ;  /* 0x0000001b6800780c */ /* 0x000fe20003f24270 */
[----:B------:R-:W-:Y:S01]  /*b730*/  FMUL.FTZ R65, R65, R138 ;  /* 0x0000008a41417220 */ /* 0x000fe20000410000 */
[----:B------:R-:W-:Y:S01]  /*b740*/  FMUL.FTZ R15, R15, R176 ;  /* 0x000000b00f0f7220 */ /* 0x000fe20000410000 */
[----:B------:R-:W3:Y:S01]  /*b750*/  SHFL.DOWN PT, R109, R60, 0x4, 0x1f ;  /* 0x08801f003c6d7f89 */ /* 0x000ee200000e0000 */
[----:B------:R-:W-:Y:S01]  /*b760*/  FMUL.FTZ R192, R192, R133 ;  /* 0x00000085c0c07220 */ /* 0x000fe20000410000 */
[----:B------:R-:W-:Y:S01]  /*b770*/  FMUL.FTZ R2, R2, R175 ;  /* 0x000000af02027220 */ /* 0x000fe20000410000 */
[----:B------:R-:W-:Y:S01]  /*b780*/  FMUL.FTZ R64, R64, R115 ;  /* 0x0000007340407220 */ /* 0x000fe20000410000 */
[----:B------:R-:W-:Y:S01]  /*b790*/  FADD.FTZ R83, R18, R83 ;  /* 0x0000005312537221 */ /* 0x000fe20000010000 */
[----:B------:R-:W-:Y:S01]  /*b7a0*/  FADD.FTZ R56, R5, R56 ;  /* 0x0000003805387221 */ /* 0x000fe20000010000 */
[----:B------:R-:W-:Y:S01]  /*b7b0*/  FADD.FTZ R55, R4, R55 ;  /* 0x0000003704377221 */ /* 0x000fe20000010000 */
        /* <DEDUP_REMOVED lines=21> */
[----:B------:R-:W-:Y:S01]  /*b910*/  FFMA.FTZ R18, R92, R153, R207 ;  /* 0x000000995c127223 */ /* 0x000fe200000100cf */
[----:B------:R-:W3:Y:S01]  /*b920*/  SHFL.DOWN PT, R19, R60, 0x8, 0x1f ;  /* 0x09001f003c137f89 */ /* 0x000ee200000e0000 */
[----:B------:R-:W-:Y:S01]  /*b930*/  FFMA.FTZ R5, R99, R14, R194 ;  /* 0x0000000e63057223 */ /* 0x000fe200000100c2 */
[----:B------:R-:W-:Y:S01]  /*b940*/  FFMA.FTZ R4, R100, R15, R191 ;  /* 0x0000000f64047223 */ /* 0x000fe200000100bf */
[----:B------:R-:W-:Y:S01]  /*b950*/  FFMA.FTZ R3, R101, R2, R64 ;  /* 0x0000000265037223 */ /* 0x000fe20000010040 */
[----:B------:R-:W-:Y:S01]  /*b960*/  BSSY B0, `(.L_x_1554) ;  /* 0x000003d000007945 */ /* 0x000fe20003800000 */
[----:B------:R-:W-:Y:S01]  /*b970*/  FADD.FTZ R85, R116, R85 ;  /* 0x0000005574557221 */ /* 0x000fe20000010000 */
[----:B------:R-:W-:Y:S01]  /*b980*/  FFMA.FTZ R225, R23, R132, R225 ;  /* 0x0000008417e17223 */ /* 0x000fe200000100e1 */
[----:B------:R-:W-:Y:S01]  /*b990*/  FADD.FTZ R59, R18, R59 ;  /* 0x0000003b123b7221 */ /* 0x000fe20000010000 */
[----:B------:R-:W-:Y:S01]  /*b9a0*/  FFMA.FTZ R226, R24, R107, R226 ;  /* 0x0000006b18e27223 */ /* 0x000fe200000100e2 */
[----:B------:R-:W-:Y:S01]  /*b9b0*/  FFMA.FTZ R230, R26, R7, R230 ;  /* 0x000000071ae67223 */ /* 0x000fe200000100e6 */
[----:B------:R-:W-:Y:S01]  /*b9c0*/  FFMA.FTZ R233, R27, R10, R233 ;  /* 0x0000000a1be97223 */ /* 0x000fe200000100e9 */
[----:B------:R-:W-:Y:S01]  /*b9d0*/  FFMA.FTZ R234, R28, R11, R234 ;  /* 0x0000000b1cea7223 */ /* 0x000fe200000100ea */
[----:B0-----:R-:W-:Y:S01]  /*b9e0*/  @!P1 FADD.FTZ R61, R61, R20 ;  /* 0x000000143d3d9221 */ /* 0x001fe20000010000 */
[----:B------:R-:W-:Y:S01]  /*b9f0*/  FFMA.FTZ R235, R29, R14, R235 ;  /* 0x0000000e1deb7223 */ /* 0x000fe200000100eb */
[----:B------:R-:W-:Y:S01]  /*ba00*/  FFMA.FTZ R236, R30, R15, R236 ;  /* 0x0000000f1eec7223 */ /* 0x000fe200000100ec */
[----:B------:R-:W-:Y:S01]  /*ba10*/  FADD.FTZ R52, R5, R52 ;  /* 0x0000003405347221 */ /* 0x000fe20000010000 */
[----:B-1----:R-:W-:Y:S01]  /*ba20*/  @!P1 FADD.FTZ R62, R62, R21 ;  /* 0x000000153e3e9221 */ /* 0x002fe20000010000 */
[----:B------:R-:W0:Y:S01]  /*ba30*/  SHFL.DOWN PT, R6, R61, 0x10, 0x1f ;  /* 0x0a001f003d067f89 */ /* 0x000e2200000e0000 */
[----:B------:R-:W-:Y:S01]  /*ba40*/  FFMA.FTZ R237, R31, R2, R237 ;  /* 0x000000021fed7223 */ /* 0x000fe200000100ed */
[----:B------:R-:W-:Y:S01]  /*ba50*/  FADD.FTZ R51, R4, R51 ;  /* 0x0000003304337221 */ /* 0x000fe20000010000 */
[----:B--2---:R-:W-:Y:S01]  /*ba60*/  @!P1 FADD.FTZ R63, R63, R22 ;  /* 0x000000163f3f9221 */ /* 0x004fe20000010000 */
[----:B------:R-:W-:Y:S01]  /*ba70*/  FADD.FTZ R50, R3, R50 ;  /* 0x0000003203327221 */ /* 0x000fe20000010000 */
[----:B---3--:R-:W-:-:S03]  /*ba80*/  @!P1 FADD.FTZ R60, R60, R19 ;  /* 0x000000133c3c9221 */ /* 0x008fc60000010000 */
[----:B------:R-:W1:Y:S01]  /*ba90*/  SHFL.DOWN PT, R8, R63, 0x10, 0x1f ;  /* 0x0a001f003f087f89 */ /* 0x000e6200000e0000 */
[----:B------:R-:W-:-:S03]  /*baa0*/  ISETP.GT.AND P1, PT, R104, 0xf, PT ;  /* 0x0000000f6800780c */ /* 0x000fc60003f24270 */
[----:B------:R-:W2:Y:S04]  /*bab0*/  SHFL.DOWN PT, R19, R62, 0x10, 0x1f ;  /* 0x0a001f003e137f89 */ /* 0x000ea800000e0000 */
[----:B------:R-:W3:Y:S06]  /*bac0*/  SHFL.DOWN PT, R17, R60, 0x10, 0x1f ;  /* 0x0a001f003c117f89 */ /* 0x000eec00000e0000 */
        /* <DEDUP_REMOVED lines=17> */
[----:B------:R-:W0:Y:S04]  /*bbe0*/  LDS.128 R12, [R103+0x8440] ;  /* 0x00844000670c7984 */ /* 0x000e280000000c00 */
[----:B------:R-:W3:Y:S04]  /*bbf0*/  @P0 LDS.64 R18, [R17+0xc480] ;  /* 0x00c4800011120984 */ /* 0x000ee80000000a00 */
[----:B------:R-:W5:Y:S01]  /*bc00*/  @P0 LDS.64 R20, [R17+0xbc80] ;  /* 0x00bc800011140984 */ /* 0x000f620000000a00 */
        /* <DEDUP_REMOVED lines=8> */
[----:B0-----:R-:W-:Y:S01]  /*bc90*/  FADD.FTZ R63, R16, R15 ;  /* 0x0000000f103f7221 */ /* 0x001fe20000010000 */
[----:B------:R-:W-:Y:S01]  /*bca0*/  FADD.FTZ R62, R7, R14 ;  /* 0x0000000e073e7221 */ /* 0x000fe20000010000 */
[----:B------:R-:W-:Y:S01]  /*bcb0*/  FADD.FTZ R61, R2, R13 ;  /* 0x0000000d023d7221 */ /* 0x000fe20000010000 */
[----:B------:R-:W-:Y:S01]  /*bcc0*/  FADD.FTZ R60, R3, R12 ;  /* 0x0000000c033c7221 */ /* 0x000fe20000010000 */
[----:B---3--:R-:W-:Y:S01]  /*bcd0*/  @P0 FADD.FTZ R63, R63, R19 ;  /* 0x000000133f3f0221 */ /* 0x008fe20000010000 */
[----:B------:R-:W-:Y:S01]  /*bce0*/  @P0 FADD.FTZ R62, R62, R18 ;  /* 0x000000123e3e0221 */ /* 0x000fe20000010000 */
[----:B-----5:R-:W-:Y:S01]  /*bcf0*/  @P0 FADD.FTZ R61, R61, R21 ;  /* 0x000000153d3d0221 */ /* 0x020fe20000010000 */
[----:B------:R-:W-:-:S03]  /*bd00*/  @P0 FADD.FTZ R60, R60, R20 ;  /* 0x000000143c3c0221 */ /* 0x000fc60000010000 */
[----:B------:R1:W-:Y:S04]  /*bd10*/  STS.64 [R17+0xc480], R62 ;  /* 0x00c4803e11007388 */ /* 0x0003e80000000a00 */
[----:B------:R1:W-:Y:S02]  /*bd20*/  STS.64 [R17+0xbc80], R60 ;  /* 0x00bc803c11007388 */ /* 0x0003e40000000a00 */
.L_x_1555:
[----:B------:R-:W-:Y:S05]  /*bd30*/  BSYNC B0 ;  /* 0x0000000000007941 */ /* 0x000fea0003800000 */
.L_x_1554:
[----:B------:R-:W-:Y:S02]  /*bd40*/  UIADD3 UR7, UR7, 0x1, URZ ;  /* 0x0000000107077890 */ /* 0x000fe4000fffe03f */
[----:B------:R-:W-:Y:S02]  /*bd50*/  UIADD3 UR8, UP1, UR8, 0x1, URZ ;  /* 0x0000000108087890 */ /* 0x000fe4000ff3e03f */
[----:B------:R-:W-:Y:S02]  /*bd60*/  UISETP.GE.AND UP0, UPT, UR7, UR51, UPT ;  /* 0x000000330700728c */ /* 0x000fe4000bf06270 */
[----:B------:R-:W-:-:S04]  /*bd70*/  UIADD3.X UR9, URZ, UR9, URZ, UP1, !UPT ;  /* 0x000000093f097290 */ /* 0x000fc80008ffe43f */
[----:B------:R-:W-:-:S13]  /*bd80*/  PLOP3.LUT P0, PT, PT, PT, UP0, 0x80, 0x0 ;  /* 0x000000000000781c */ /* 0x000fda0003f0f008 */
[----:B------:R-:W-:Y:S05]  /*bd90*/  @!P0 BRA `(.L_x_1556) ;  /* 0xffffff6400fc8947 */ /* 0x000fea000383ffff */
.L_x_1461:
[----:B------:R-:W2:Y:S04]  /*bda0*/  LDL R111, [R1+0x78] ;  /* 0x00007800016f7983 */ /* 0x000ea80000100800 */
[----:B------:R-:W3:Y:S04]  /*bdb0*/  LDL R110, [R1+0x74] ;  /* 0x00007400016e7983 */ /* 0x000ee80000100800 */
[----:B------:R-:W5:Y:S04]  /*bdc0*/  LDL R109, [R1+0x70] ;  /* 0x00007000016d7983 */ /* 0x000f680000100800 */
[----:B------:R-:W4:Y:S04]  /*bdd0*/  LDL R108, [R1+0x6c] ;  /* 0x00006c00016c7983 */ /* 0x000f280000100800 */
        /* <DEDUP_REMOVED lines=10> */
[----:B01----:R-:W4:Y:S04]  /*be80*/  LDL R62, [R1+0x40] ;  /* 0x00004000013e7983 */ /* 0x003f280000100800 */
[----:B------:R-:W4:Y:S01]  /*be90*/  LDL R60, [R1+0x3c] ;  /* 0x00003c00013c7983 */ /* 0x000f220000100800 */
        /* <DEDUP_REMOVED lines=17> */
[----:B------:R-:W-:Y:S01]  /*bfb0*/  UIMAD UR30, UR46, UR33, UR30 ;  /* 0x000000212e1e72a4 */ /* 0x000fe2000f8e021e */
[----:B------:R-:W-:Y:S01]  /*bfc0*/  IADD3 R2, P2, R87, UR29, RZ ;  /* 0x0000001d57027c10 */ /* 0x000fe2000ff5e0ff */
[----:B0-----:R-:W-:Y:S02]  /*bfd0*/  ULEA UR7, UR8, UR7, 0x18 ;  /* 0x0000000708077291 */ /* 0x001fe4000f8ec03f */
[----:B------:R-:W-:Y:S01]  /*bfe0*/  UIMAD.WIDE.U32 UR8, UR46, UR34, URZ ;  /* 0x000000222e0872a5 */ /* 0x000fe2000f8e003f */
[----:B------:R-:W-:Y:S03]  /*bff0*/  STS [R102], R237 ;  /* 0x000000ed66007388 */ /* 0x000fe60000000800 */
[----:B------:R-:W-:Y:S01]  /*c000*/  MOV R103, UR7 ;  /* 0x0000000700677c02 */ /* 0x000fe20008000f00 */
        /* <DEDUP_REMOVED lines=19> */
[----:B-----5:R-:W-:Y:S04]  /*c140*/  LDS R13, [R109+0x100] ;  /* 0x000100006d0d7984 */ /* 0x020fe80000000800 */
[----:B----4-:R-:W-:Y:S04]  /*c150*/  LDS R15, [R108+0x180] ;  /* 0x000180006c0f7984 */ /* 0x010fe80000000800 */
        /* <DEDUP_REMOVED lines=13> */
[----:B------:R-:W-:Y:S01]  /*c230*/  USHF.R.S32.HI UR7, URZ, 0x1f, UR47 ;  /* 0x0000001f3f077899 */ /* 0x000fe2000801142f */
[----:B------:R-:W-:Y:S01]  /*c240*/  BAR.SYNC.DEFER_BLOCKING 0x0 ;  /* 0x0000000000007b1d */ /* 0x000fe20000010000 */
        /* <DEDUP_REMOVED lines=18> */
.L_x_1558:
[----:B------:R-:W-:Y:S05]  /*c370*/  BSYNC B0 ;  /* 0x0000000000007941 */ /* 0x000fea0003800000 */
.L_x_1557:
[----:B------:R-:W2:Y:S01]  /*c380*/  LDL.LU R40, [R1+0x7c] ;  /* 0x00007c0001287983 */ /* 0x000ea20000300800 */
[----:B------:R-:W-:Y:S01]  /*c390*/  ULDC.64 UR28, c[0x0][0x390] ;  /* 0x0000e400001c7ab9 */ /* 0x000fe20000000a00 */
[----:B------:R-:W-:Y:S01]  /*c3a0*/  UIADD3 UR31, UR4, -UR50, URZ ;  /* 0x80000032041f7290 */ /* 0x000fe2000fffe03f */
[C---:B------:R-:W-:Y:S01]  /*c3b0*/  LOP3.LUT R41, R87.reuse, 0x20, RZ, 0xfc, !PT ;  /* 0x0000002057297812 */ /* 0x040fe200078efcff */
[----:B------:R-:W-:Y:S01]  /*c3c0*/  UIMAD UR34, UR7, UR28, URZ ;  /* 0x0000001c072272a4 */ /* 0x000fe2000f8e023f */
[C---:B------:R-:W-:Y:S01]  /*c3d0*/  LOP3.LUT R43, R87.reuse, 0x40, RZ, 0xfc, !PT ;  /* 0x00000040572b7812 */ /* 0x040fe200078efcff */
[----:B------:R-:W-:Y:S01]  /*c3e0*/  UMOV UR9, UR33 ;  /* 0x0000002100097c82 */ /* 0x000fe20008000000 */
[----:B------:R-:W-:Y:S01]  /*c3f0*/  UIMAD UR31, UR31, -0x800, URZ ;  /* 0xfffff8001f1f78a4 */ /* 0x000fe2000f8e023f */
[----:B------:R-:W-:Y:S01]  /*c400*/  LOP3.LUT R45, R87, 0x60, RZ, 0xfc, !PT ;  /* 0x00000060572d7812 */ /* 0x000fe200078efcff */
[----:B------:R-:W-:Y:S01]  /*c410*/  UIMAD.WIDE.U32 UR8, UR47, UR28, UR8 ;  /* 0x0000001c2f0872a5 */ /* 0x000fe2000f8e0008 */
[-C--:B------:R-:W-:Y:S01]  /*c420*/  ISETP.GE.AND P2, PT, R43, R0.reuse, PT ;  /* 0x000000002b00720c */ /* 0x080fe20003f46270 */
[----:B------:R-:W-:Y:S01]  /*c430*/  UIMAD UR29, UR47, UR29, UR34 ;  /* 0x0000001d2f1d72a4 */ /* 0x000fe2000f8e0222 */
[----:B------:R-:W-:Y:S01]  /*c440*/  ISETP.GE.AND P4, PT, R45, R0, PT ;  /* 0x000000002d00720c */ /* 0x000fe20003f86270 */
[----:B------:R-:W-:Y:S01]  /*c450*/  UIADD3 UR28, UP0, UR31, UR8, URZ ;  /* 0x000000081f1c7290 */ /* 0x000fe2000ff1e03f */
[C---:B------:R-:W-:Y:S01]  /*c460*/  LOP3.LUT R47, R87.reuse, 0x80, RZ, 0xfc, !PT ;  /* 0x00000080572f7812 */ /* 0x040fe200078efcff */
[----:B------:R-:W-:Y:S01]  /*c470*/  ULDC.64 UR34, c[0x0][0x3e0] ;  /* 0x0000f80000227ab9 */ /* 0x000fe20000000a00 */
[----:B------:R-:W-:Y:S01]  /*c480*/  USHF.R.S32.HI UR33, URZ, 0x1f, UR31 ;  /* 0x0000001f3f217899 */ /* 0x000fe2000801141f */
[C---:B------:R-:W-:Y:S01]  /*c490*/  LEA R4, P1, R87.reuse, UR34, 0x2 ;  /* 0x0000002257047c11 */ /* 0x040fe2000f8210ff */
[----:B------:R-:W-:Y:S01]  /*c4a0*/  BSSY B0, `(.L_x_1559) ;  /* 0x00000a8000007945 */ /* 0x000fe20003800000 */
[----:B0-----:R-:W-:Y:S01]  /*c4b0*/  MOV R6, UR28 ;  /* 0x0000001c00067c02 */ /* 0x001fe20008000f00 */
[----:B------:R-:W-:Y:S01]  /*c4c0*/  UIADD3.X UR8, UR33, UR29, UR9, UP0, !UPT ;  /* 0x0000001d21087290 */ /* 0x000fe200087fe409 */
[----:B------:R-:W-:-:S02]  /*c4d0*/  LEA.HI.X R5, R87, UR35, R36, 0x2, P1 ;  /* 0x0000002357057c11 */ /* 0x000fc400088f1424 */
        /* <DEDUP_REMOVED lines=164> */
.L_x_1560:
[----:B------:R-:W-:Y:S05]  /*cf20*/  BSYNC B0 ;  /* 0x0000000000007941 */ /* 0x000fea0003800000 */
.L_x_1559:
        /* <DEDUP_REMOVED lines=15> */
[----:B------:R-:W-:Y:S01]  /*d020*/  MOV R3, UR31 ;  /* 0x0000001f00037c02 */ /* 0x000fe20008000f00 */
[----:B------:R-:W-:Y:S01]  /*d030*/  UIADD3 UR12, UP1, UR12, -0x4000, URZ ;  /* 0xffffc0000c0c7890 */ /* 0x000fe2000ff3e03f */
[----:B------:R-:W-:Y:S01]  /*d040*/  LEA.HI.X R0, R0, UR29, R39, 0x2, P0 ;  /* 0x0000001d00007c11 */ /* 0x000fe200080f1427 */
        /* <DEDUP_REMOVED lines=38> */
.L_x_1460:
        /* <DEDUP_REMOVED lines=41> */
.L_x_1563:
[----:B------:R-:W-:Y:S05]  /*d540*/  BSYNC B0 ;  /* 0x0000000000007941 */ /* 0x000fea0003800000 */
.L_x_1562:
        /* <DEDUP_REMOVED lines=44> */
.L_x_1565:
[----:B------:R-:W2:Y:S02]  /*d810*/  S2R R11, SR_TID.X ;  /* 0x00000000000b7919 */ /* 0x000ea40000002100 */
.L_x_1566:
[----:B------:R-:W-:Y:S05]  /*d820*/  BSYNC B0 ;  /* 0x0000000000007941 */ /* 0x000fea0003800000 */
.L_x_1564:
        /* <DEDUP_REMOVED lines=23> */
.L_x_1568:
        /* <DEDUP_REMOVED lines=32> */
.L_x_1567:
[----:B------:R-:W-:Y:S05]  /*dba0*/  EXIT ;  /* 0x000000000000794d */ /* 0x000fea0003800000 */
.L_x_1465:
[----:B------:R-:W-:Y:S01]  /*dbb0*/  HFMA2.MMA R77, -RZ, RZ, 0, 5.9604644775390625e-08 ;  /* 0x00000001ff4d7435 */ /* 0x000fe200000001ff */
[----:B------:R-:W-:Y:S02]  /*dbc0*/  MOV R246, R241 ;  /* 0x000000f100f67202 */ /* 0x000fe40000000f00 */
[----:B------:R-:W-:Y:S02]  /*dbd0*/  MOV R76, RZ ;  /* 0x000000ff004c7202 */ /* 0x000fe40000000f00 */
[----:B------:R-:W-:-:S07]  /*dbe0*/  MOV R79, 0xffffffff ;  /* 0xffffffff004f7802 */ /* 0x000fce0000000f00 */
[----:B-1----:R-:W-:Y:S05]  /*dbf0*/  WARPSYNC.COLLECTIVE R79, `(.L_x_1569) ;  /* 0x000000004f087348 */ /* 0x002fea0003c00000 */
[----:B------:R0:W2:Y:S02]  /*dc00*/  SHFL.UP P3, R78, R246, R77, R76 ;  /* 0x0400004df64e7389 */ /* 0x0000a4000006004c */
[----:B012---:R-:W-:Y:S01]  /*dc10*/  ENDCOLLECTIVE ;  /* 0x000000000000791b */ /* 0x007fe20003800000 */
.L_x_1569:
[----:B------:R-:W-:Y:S02]  /*dc20*/  MOV R246, R231 ;  /* 0x000000e700f67202 */ /* 0x000fe40000000f00 */
[----:B------:R-:W-:-:S07]  /*dc30*/  MOV R243, R78 ;  /* 0x0000004e00f37202 */ /* 0x000fce0000000f00 */
[----:B------:R-:W-:Y:S05]  /*dc40*/  WARPSYNC.COLLECTIVE R79, `(.L_x_1570) ;  /* 0x000000004f087348 */ /* 0x000fea0003c00000 */
[----:B------:R0:W1:Y:S02]  /*dc50*/  SHFL.UP P3, R78, R246, R77, R76 ;  /* 0x0400004df64e7389 */ /* 0x000064000006004c */
[----:B01----:R-:W-:Y:S01]  /*dc60*/  ENDCOLLECTIVE ;  /* 0x000000000000791b */ /* 0x003fe20003800000 */
.L_x_1570:
[----:B------:R-:W-:Y:S02]  /*dc70*/  MOV R246, R244 ;  /* 0x000000f400f67202 */ /* 0x000fe40000000f00 */
[----:B------:R-:W-:-:S07]  /*dc80*/  MOV R245, R78 ;  /* 0x0000004e00f57202 */ /* 0x000fce0000000f00 */
[----:B------:R-:W-:Y:S05]  /*dc90*/  WARPSYNC.COLLECTIVE R79, `(.L_x_1571) ;  /* 0x000000004f087348 */ /* 0x000fea0003c00000 */
[----:B------:R0:W1:Y:S02]  /*dca0*/  SHFL.UP P3, R78, R246, R77, R76 ;  /* 0x0400004df64e7389 */ /* 0x000064000006004c */
[----:B01----:R-:W-:Y:S01]  /*dcb0*/  ENDCOLLECTIVE ;  /* 0x000000000000791b */ /* 0x003fe20003800000 */
.L_x_1571:
[----:B------:R-:W-:Y:S02]  /*dcc0*/  MOV R246, R242 ;  /* 0x000000f200f67202 */ /* 0x000fe40000000f00 */
[----:B------:R-:W-:-:S07]  /*dcd0*/  MOV R247, R78 ;  /* 0x0000004e00f77202 */ /* 0x000fce0000000f00 */
[----:B------:R-:W-:Y:S05]  /*dce0*/  WARPSYNC.COLLECTIVE R79, `(.L_x_1572) ;  /* 0x000000004f087348 */ /* 0x000fea0003c00000 */
[----:B------:R0:W1:Y:S02]  /*dcf0*/  SHFL.UP P3, R78, R246, R77, R76 ;  /* 0x0400004df64e7389 */ /* 0x000064000006004c */
[----:B01----:R-:W-:Y:S01]  /*dd00*/  ENDCOLLECTIVE ;  /* 0x000000000000791b */ /* 0x003fe20003800000 */
.L_x_1572:
[----:B------:R-:W-:Y:S02]  /*dd10*/  MOV R77, R78 ;  /* 0x0000004e004d7202 */ /* 0x000fe40000000f00 */
[----:B------:R-:W-:-:S03]  /*dd20*/  ISETP.GE.AND P3, PT, R104, 0x1, PT ;  /* 0x000000016800780c */ /* 0x000fc60003f66270 */
[----:B------:R-:W-:-:S04]  /*dd30*/  FMUL.FTZ R76, R231, R77 ;  /* 0x0000004de74c7220 */ /* 0x000fc80000410000 */
[----:B------:R-:W-:Y:S01]  /*dd40*/  FFMA.FTZ R249, R241, R247, -R76 ;  /* 0x000000f7f1f97223 */ /* 0x000fe2000001084c */
        /* <DEDUP_REMOVED lines=15> */
.L_x_1573:
[----:B------:R-:W-:Y:S02]  /*de40*/  MOV R246, R231 ;  /* 0x000000e700f67202 */ /* 0x000fe40000000f00 */
[----:B------:R-:W-:-:S07]  /*de50*/  MOV R245, R78 ;  /* 0x0000004e00f57202 */ /* 0x000fce0000000f00 */
[----:B------:R-:W-:Y:S05]  /*de60*/  WARPSYNC.COLLECTIVE R79, `(.L_x_1574) ;  /* 0x000000004f087348 */ /* 0x000fea0003c00000 */
[----:B------:R0:W1:Y:S02]  /*de70*/  SHFL.UP P3, R78, R246, R77, R76 ;  /* 0x0400004df64e7389 */ /* 0x000064000006004c */
[----:B01----:R-:W-:Y:S01]  /*de80*/  ENDCOLLECTIVE ;  /* 0x000000000000791b */ /* 0x003fe20003800000 */
.L_x_1574:
[----:B------:R-:W-:Y:S02]  /*de90*/  MOV R246, R244 ;  /* 0x000000f400f67202 */ /* 0x000fe40000000f00 */
[----:B------:R-:W-:-:S07]  /*dea0*/  MOV R247, R78 ;  /* 0x0000004e00f77202 */ /* 0x000fce0000000f00 */
[----:B------:R-:W-:Y:S05]  /*deb0*/  WARPSYNC.COLLECTIVE R79, `(.L_x_1575) ;  /* 0x000000004f087348 */ /* 0x000fea0003c00000 */
[----:B------:R0:W1:Y:S02]  /*dec0*/  SHFL.UP P3, R78, R246, R77, R76 ;  /* 0x0400004df64e7389 */ /* 0x000064000006004c */
[----:B01----:R-:W-:Y:S01]  /*ded0*/  ENDCOLLECTIVE ;  /* 0x000000000000791b */ /* 0x003fe20003800000 */
.L_x_1575:
[----:B------:R-:W-:Y:S02]  /*dee0*/  MOV R246, R242 ;  /* 0x000000f200f67202 */ /* 0x000fe40000000f00 */
[----:B------:R-:W-:-:S07]  /*def0*/  MOV R243, R78 ;  /* 0x0000004e00f37202 */ /* 0x000fce0000000f00 */
[----:B------:R-:W-:Y:S05]  /*df00*/  WARPSYNC.COLLECTIVE R79, `(.L_x_1576) ;  /* 0x000000004f087348 */ /* 0x000fea0003c00000 */
[----:B------:R0:W1:Y:S02]  /*df10*/  SHFL.UP P3, R78, R246, R77, R76 ;  /* 0x0400004df64e7389 */ /* 0x000064000006004c */
[----:B01----:R-:W-:Y:S01]  /*df20*/  ENDCOLLECTIVE ;  /* 0x000000000000791b */ /* 0x003fe20003800000 */
.L_x_1576:
        /* <DEDUP_REMOVED lines=19> */
.L_x_1577:
[----:B------:R-:W-:Y:S02]  /*e060*/  MOV R246, R231 ;  /* 0x000000e700f67202 */ /* 0x000fe40000000f00 */
[----:B------:R-:W-:-:S07]  /*e070*/  MOV R245, R78 ;  /* 0x0000004e00f57202 */ /* 0x000fce0000000f00 */
[----:B------:R-:W-:Y:S05]  /*e080*/  WARPSYNC.COLLECTIVE R79, `(.L_x_1578) ;  /* 0x000000004f087348 */ /* 0x000fea0003c00000 */
[----:B------:R0:W1:Y:S02]  /*e090*/  SHFL.UP P3, R78, R246, R77, R76 ;  /* 0x0400004df64e7389 */ /* 0x000064000006004c */
[----:B01----:R-:W-:Y:S01]  /*e0a0*/  ENDCOLLECTIVE ;  /* 0x000000000000791b */ /* 0x003fe20003800000 */
.L_x_1578:
[----:B------:R-:W-:Y:S02]  /*e0b0*/  MOV R246, R244 ;  /* 0x000000f400f67202 */ /* 0x000fe40000000f00 */
[----:B------:R-:W-:-:S07]  /*e0c0*/  MOV R247, R78 ;  /* 0x0000004e00f77202 */ /* 0x000fce0000000f00 */
[----:B------:R-:W-:Y:S05]  /*e0d0*/  WARPSYNC.COLLECTIVE R79, `(.L_x_1579) ;  /* 0x000000004f087348 */ /* 0x000fea0003c00000 */
[----:B------:R0:W1:Y:S02]  /*e0e0*/  SHFL.UP P3, R78, R246, R77, R76 ;  /* 0x0400004df64e7389 */ /* 0x000064000006004c */
[----:B01----:R-:W-:Y:S01]  /*e0f0*/  ENDCOLLECTIVE ;  /* 0x000000000000791b */ /* 0x003fe20003800000 */
.L_x_1579:
[----:B------:R-:W-:Y:S02]  /*e100*/  MOV R246, R242 ;  /* 0x000000f200f67202 */ /* 0x000fe40000000f00 */
[----:B------:R-:W-:-:S07]  /*e110*/  MOV R243, R78 ;  /* 0x0000004e00f37202 */ /* 0x000fce0000000f00 */
[----:B------:R-:W-:Y:S05]  /*e120*/  WARPSYNC.COLLECTIVE R79, `(.L_x_1580) ;  /* 0x000000004f087348 */ /* 0x000fea0003c00000 */
[----:B------:R0:W1:Y:S02]  /*e130*/  SHFL.UP P3, R78, R246, R77, R76 ;  /* 0x0400004df64e7389 */ /* 0x000064000006004c */
[----:B01----:R-:W-:Y:S01]  /*e140*/  ENDCOLLECTIVE ;  /* 0x000000000000791b */ /* 0x003fe20003800000 */
.L_x_1580:
        /* <DEDUP_REMOVED lines=19> */
.L_x_1581:
[----:B------:R-:W-:Y:S02]  /*e280*/  MOV R246, R231 ;  /* 0x000000e700f67202 */ /* 0x000fe40000000f00 */
[----:B------:R-:W-:-:S07]  /*e290*/  MOV R245, R78 ;  /* 0x0000004e00f57202 */ /* 0x000fce0000000f00 */
[----:B------:R-:W-:Y:S05]  /*e2a0*/  WARPSYNC.COLLECTIVE R79, `(.L_x_1582) ;  /* 0x000000004f087348 */ /* 0x000fea0003c00000 */
[----:B------:R0:W1:Y:S02]  /*e2b0*/  SHFL.UP P3, R78, R246, R77, R76 ;  /* 0x0400004df64e7389 */ /* 0x000064000006004c */
[----:B01----:R-:W-:Y:S01]  /*e2c0*/  ENDCOLLECTIVE ;  /* 0x000000000000791b */ /* 0x003fe20003800000 */
.L_x_1582:
[----:B------:R-:W-:Y:S02]  /*e2d0*/  MOV R246, R244 ;  /* 0x000000f400f67202 */ /* 0x000fe40000000f00 */
[----:B------:R-:W-:-:S07]  /*e2e0*/  MOV R247, R78 ;  /* 0x0000004e00f77202 */ /* 0x000fce0000000f00 */
[----:B------:R-:W-:Y:S05]  /*e2f0*/  WARPSYNC.COLLECTIVE R79, `(.L_x_1583) ;  /* 0x000000004f087348 */ /* 0x000fea0003c00000 */
[----:B------:R0:W1:Y:S02]  /*e300*/  SHFL.UP P3, R78, R246, R77, R76 ;  /* 0x0400004df64e7389 */ /* 0x000064000006004c */
[----:B01----:R-:W-:Y:S01]  /*e310*/  ENDCOLLECTIVE ;  /* 0x000000000000791b */ /* 0x003fe20003800000 */
.L_x_1583:
[----:B------:R-:W-:Y:S02]  /*e320*/  MOV R246, R242 ;  /* 0x000000f200f67202 */ /* 0x000fe40000000f00 */
[----:B------:R-:W-:-:S07]  /*e330*/  MOV R243, R78 ;  /* 0x0000004e00f37202 */ /* 0x000fce0000000f00 */
[----:B------:R-:W-:Y:S05]  /*e340*/  WARPSYNC.COLLECTIVE R79, `(.L_x_1584) ;  /* 0x000000004f087348 */ /* 0x000fea0003c00000 */
[----:B------:R0:W1:Y:S02]  /*e350*/  SHFL.UP P3, R78, R246, R77, R76 ;  /* 0x0400004df64e7389 */ /* 0x000064000006004c */
[----:B01----:R-:W-:Y:S01]  /*e360*/  ENDCOLLECTIVE ;  /* 0x000000000000791b */ /* 0x003fe20003800000 */
.L_x_1584:
        /* <DEDUP_REMOVED lines=19> */
.L_x_1585:
[----:B------:R-:W-:Y:S02]  /*e4a0*/  MOV R246, R231 ;  /* 0x000000e700f67202 */ /* 0x000fe40000000f00 */
[----:B------:R-:W-:-:S07]  /*e4b0*/  MOV R243, R78 ;  /* 0x0000004e00f37202 */ /* 0x000fce0000000f00 */
[----:B------:R-:W-:Y:S05]  /*e4c0*/  WARPSYNC.COLLECTIVE R79, `(.L_x_1586) ;  /* 0x000000004f087348 */ /* 0x000fea0003c00000 */
[----:B------:R0:W1:Y:S02]  /*e4d0*/  SHFL.UP P3, R78, R246, R77, R76 ;  /* 0x0400004df64e7389 */ /* 0x000064000006004c */
[----:B01----:R-:W-:Y:S01]  /*e4e0*/  ENDCOLLECTIVE ;  /* 0x000000000000791b */ /* 0x003fe20003800000 */
.L_x_1586:
[----:B------:R-:W-:Y:S02]  /*e4f0*/  MOV R246, R244 ;  /* 0x000000f400f67202 */ /* 0x000fe40000000f00 */
[----:B------:R-:W-:-:S07]  /*e500*/  MOV R245, R78 ;  /* 0x0000004e00f57202 */ /* 0x000fce0000000f00 */
[----:B------:R-:W-:Y:S05]  /*e510*/  WARPSYNC.COLLECTIVE R79, `(.L_x_1587) ;  /* 0x000000004f087348 */ /* 0x000fea0003c00000 */
[----:B------:R0:W1:Y:S02]  /*e520*/  SHFL.UP P3, R78, R246, R77, R76 ;  /* 0x0400004df64e7389 */ /* 0x000064000006004c */
[----:B01----:R-:W-:Y:S01]  /*e530*/  ENDCOLLECTIVE ;  /* 0x000000000000791b */ /* 0x003fe20003800000 */
.L_x_1587:
[----:B------:R-:W-:Y:S02]  /*e540*/  MOV R246, R242 ;  /* 0x000000f200f67202 */ /* 0x000fe40000000f00 */
[----:B------:R-:W-:-:S07]  /*e550*/  MOV R247, R78 ;  /* 0x0000004e00f77202 */ /* 0x000fce0000000f00 */
[----:B------:R-:W-:Y:S05]  /*e560*/  WARPSYNC.COLLECTIVE R79, `(.L_x_1588) ;  /* 0x000000004f087348 */ /* 0x000fea0003c00000 */
[----:B------:R0:W1:Y:S02]  /*e570*/  SHFL.UP P3, R78, R246, R77, R76 ;  /* 0x0400004df64e7389 */ /* 0x000064000006004c */
[----:B01----:R-:W-:Y:S01]  /*e580*/  ENDCOLLECTIVE ;  /* 0x000000000000791b */ /* 0x003fe20003800000 */
.L_x_1588:
[----:B------:R-:W-:Y:S01]  /*e590*/  MOV R77, R78 ;  /* 0x0000004e004d7202 */ /* 0x000fe20000000f00 */
[----:B------:R-:W-:Y:S06]  /*e5a0*/  BRA `(.L_x_1589) ;  /* 0xffffff7400c87947 */ /* 0x000fec000383ffff */
.L_x_1466:
[----:B------:R-:W-:Y:S01]  /*e5b0*/  HFMA2.MMA R77, -RZ, RZ, 0, 1.847743988037109375e-06 ;  /* 0x0000001fff4d7435 */ /* 0x000fe200000001ff */
[----:B------:R-:W-:Y:S01]  /*e5c0*/  BSSY B0, `(.L_x_1590) ;  /* 0x0000007000007945 */ /* 0x000fe20003800000 */
[----:B------:R-:W-:Y:S02]  /*e5d0*/  MOV R78, R241 ;  /* 0x000000f1004e7202 */ /* 0x000fe40000000f00 */
[----:B------:R-:W-:Y:S02]  /*e5e0*/  MOV R76, 0x1f ;  /* 0x0000001f004c7802 */ /* 0x000fe40000000f00 */
[----:B------:R-:W-:-:S07]  /*e5f0*/  MOV R79, 0xffffffff ;  /* 0xffffffff004f7802 */ /* 0x000fce0000000f00 */
[----:B-1----:R-:W-:Y:S05]  /*e600*/  WARPSYNC.COLLECTIVE R79, `(.L_x_1591) ;  /* 0x000000004f087348 */ /* 0x002fea0003c00000 */
[----:B------:R0:W2:Y:S02]  /*e610*/  SHFL.IDX P3, R231, R78, R77, R76 ;  /* 0x0000004d4ee77389 */ /* 0x0000a4000006004c */
[----:B012---:R-:W-:Y:S01]  /*e620*/  ENDCOLLECTIVE ;  /* 0x000000000000791b */ /* 0x007fe20003800000 */
.L_x_1591:
[----:B------:R-:W-:Y:S05]  /*e630*/  BSYNC B0 ;  /* 0x0000000000007941 */ /* 0x000fea0003800000 */
.L_x_1590:
[----:B------:R-:W-:Y:S05]  /*e640*/  BRA `(.L_x_1592) ;  /* 0xffffff7400d87947 */ /* 0x000fea000383ffff */
.L_x_1467:
        /* <DEDUP_REMOVED lines=8> */
.L_x_1594:
[----:B------:R-:W-:Y:S05]  /*e6d0*/  BSYNC B0 ;  /* 0x0000000000007941 */ /* 0x000fea0003800000 */
.L_x_1593:
[----:B------:R-:W-:Y:S05]  /*e6e0*/  BRA `(.L_x_1595) ;  /* 0xffffff7400b87947 */ /* 0x000fea000383ffff */
.L_x_1468:
        /* <DEDUP_REMOVED lines=8> */
.L_x_1597:
[----:B------:R-:W-:Y:S05]  /*e770*/  BSYNC B0 ;  /* 0x0000000000007941 */ /* 0x000fea0003800000 */
.L_x_1596:
[----:B------:R-:W-:Y:S05]  /*e780*/  BRA `(.L_x_1598) ;  /* 0xffffff7400987947 */ /* 0x000fea000383ffff */
.L_x_1469:
        /* <DEDUP_REMOVED lines=8> */
.L_x_1600:
[----:B------:R-:W-:Y:S05]  /*e810*/  BSYNC B0 ;  /* 0x0000000000007941 */ /* 0x000fea0003800000 */
.L_x_1599:
[----:B------:R-:W-:Y:S05]  /*e820*/  BRA `(.L_x_1601) ;  /* 0xffffff7400787947 */ /* 0x000fea000383ffff */
.L_x_1470:
[----:B------:R-:W-:Y:S01]  /*e830*/  HFMA2.MMA R77, -RZ, RZ, 0, 5.9604644775390625e-08 ;  /* 0x00000001ff4d7435 */ /* 0x000fe200000001ff */
[----:B------:R-:W-:Y:S01]  /*e840*/  BSSY B0, `(.L_x_1602) ;  /* 0x0000007000007945 */ /* 0x000fe20003800000 */
[----:B------:R-:W-:Y:S02]  /*e850*/  MOV R246, R241 ;  /* 0x000000f100f67202 */ /* 0x000fe40000000f00 */
[----:B------:R-:W-:Y:S02]  /*e860*/  MOV R76, RZ ;  /* 0x000000ff004c7202 */ /* 0x000fe40000000f00 */
[----:B------:R-:W-:-:S07]  /*e870*/  MOV R79, 0xffffffff ;  /* 0xffffffff004f7802 */ /* 0x000fce0000000f00 */
[----:B-1----:R-:W-:Y:S05]  /*e880*/  WARPSYNC.COLLECTIVE R79, `(.L_x_1603) ;  /* 0x000000004f087348 */ /* 0x002fea0003c00000 */
[----:B------:R0:W2:Y:S02]  /*e890*/  SHFL.UP P3, R78, R246, R77, R76 ;  /* 0x0400004df64e7389 */ /* 0x0000a4000006004c */
[----:B012---:R-:W-:Y:S01]  /*e8a0*/  ENDCOLLECTIVE ;  /* 0x000000000000791b */ /* 0x007fe20003800000 */
.L_x_1603:
[----:B------:R-:W-:Y:S05]  /*e8b0*/  BSYNC B0 ;  /* 0x0000000000007941 */ /* 0x000fea0003800000 */
.L_x_1602:
        /* <DEDUP_REMOVED lines=8> */
.L_x_1604:
[----:B------:R-:W-:Y:S02]  /*e940*/  MOV R246, R244 ;  /* 0x000000f400f67202 */ /* 0x000fe40000000f00 */
[----:B------:R-:W-:-:S07]  /*e950*/  MOV R243, R78 ;  /* 0x0000004e00f37202 */ /* 0x000fce0000000f00 */
[----:B------:R-:W-:Y:S05]  /*e960*/  WARPSYNC.COLLECTIVE R79, `(.L_x_1605) ;  /* 0x000000004f087348 */ /* 0x000fea0003c00000 */
[----:B------:R0:W1:Y:S02]  /*e970*/  SHFL.UP P3, R78, R246, R77, R76 ;  /* 0x0400004df64e7389 */ /* 0x000064000006004c */
[----:B01----:R-:W-:Y:S01]  /*e980*/  ENDCOLLECTIVE ;  /* 0x000000000000791b */ /* 0x003fe20003800000 */
.L_x_1605:
[----:B------:R-:W-:Y:S02]  /*e990*/  MOV R246, R242 ;  /* 0x000000f200f67202 */ /* 0x000fe40000000f00 */
[----:B------:R-:W-:-:S07]  /*e9a0*/  MOV R244, R78 ;  /* 0x0000004e00f47202 */ /* 0x000fce0000000f00 */
[----:B------:R-:W-:Y:S05]  /*e9b0*/  WARPSYNC.COLLECTIVE R79, `(.L_x_1606) ;  /* 0x000000004f087348 */ /* 0x000fea0003c00000 */
[----:B------:R0:W1:Y:S02]  /*e9c0*/  SHFL.UP P3, R78, R246, R77, R76 ;  /* 0x0400004df64e7389 */ /* 0x000064000006004c */
[----:B01----:R-:W-:Y:S01]  /*e9d0*/  ENDCOLLECTIVE ;  /* 0x000000000000791b */ /* 0x003fe20003800000 */
.L_x_1606:
[----:B------:R-:W-:Y:S01]  /*e9e0*/  HFMA2.MMA R77, -RZ, RZ, 0, 0 ;  /* 0x00000000ff4d7435 */ /* 0x000fe200000001ff */
[----:B------:R-:W-:Y:S02]  /*e9f0*/  MOV R76, 0x1f ;  /* 0x0000001f004c7802 */ /* 0x000fe40000000f00 */
[----:B------:R-:W-:Y:S02]  /*ea00*/  MOV R242, R78 ;  /* 0x0000004e00f27202 */ /* 0x000fe40000000f00 */
[----:B------:R-:W-:-:S07]  /*ea10*/  MOV R78, R60 ;  /* 0x0000003c004e7202 */ /* 0x000fce0000000f00 */
[----:B------:R-:W-:Y:S05]  /*ea20*/  WARPSYNC.COLLECTIVE R79, `(.L_x_1607) ;  /* 0x000000004f087348 */ /* 0x000fea0003c00000 */
[----:B------:R0:W1:Y:S02]  /*ea30*/  SHFL.IDX P3, R231, R78, R77, R76 ;  /* 0x0000004d4ee77389 */ /* 0x000064000006004c */
[----:B01----:R-:W-:Y:S01]  /*ea40*/  ENDCOLLECTIVE ;  /* 0x000000000000791b */ /* 0x003fe20003800000 */
.L_x_1607:
[----:B------:R-:W-:Y:S02]  /*ea50*/  MOV R78, R61 ;  /* 0x0000003d004e7202 */ /* 0x000fe40000000f00 */
[----:B------:R-:W-:-:S07]  /*ea60*/  MOV R60, R231 ;  /* 0x000000e7003c7202 */ /* 0x000fce0000000f00 */
[----:B------:R-:W-:Y:S05]  /*ea70*/  WARPSYNC.COLLECTIVE R79, `(.L_x_1608) ;  /* 0x000000004f087348 */ /* 0x000fea0003c00000 */
[----:B------:R0:W1:Y:S02]  /*ea80*/  SHFL.IDX P3, R231, R78, R77, R76 ;  /* 0x0000004d4ee77389 */ /* 0x000064000006004c */
[----:B01----:R-:W-:Y:S01]  /*ea90*/  ENDCOLLECTIVE ;  /* 0x000000000000791b */ /* 0x003fe20003800000 */
.L_x_1608:
[----:B------:R-:W-:Y:S02]  /*eaa0*/  MOV R78, R62 ;  /* 0x0000003e004e7202 */ /* 0x000fe40000000f00 */
[----:B------:R-:W-:-:S07]  /*eab0*/  MOV R61, R231 ;  /* 0x000000e7003d7202 */ /* 0x000fce0000000f00 */
[----:B------:R-:W-:Y:S05]  /*eac0*/  WARPSYNC.COLLECTIVE R79, `(.L_x_1609) ;  /* 0x000000004f087348 */ /* 0x000fea0003c00000 */
[----:B------:R0:W1:Y:S02]  /*ead0*/  SHFL.IDX P3, R231, R78, R77, R76 ;  /* 0x0000004d4ee77389 */ /* 0x000064000006004c */
[----:B01----:R-:W-:Y:S01]  /*eae0*/  ENDCOLLECTIVE ;  /* 0x000000000000791b */ /* 0x003fe20003800000 */
.L_x_1609:
[----:B------:R-:W-:Y:S02]  /*eaf0*/  MOV R78, R63 ;  /* 0x0000003f004e7202 */ /* 0x000fe40000000f00 */
[----:B------:R-:W-:-:S07]  /*eb00*/  MOV R62, R231 ;  /* 0x000000e7003e7202 */ /* 0x000fce0000000f00 */
[----:B------:R-:W-:Y:S05]  /*eb10*/  WARPSYNC.COLLECTIVE R79, `(.L_x_1610) ;  /* 0x000000004f087348 */ /* 0x000fea0003c00000 */
[----:B------:R0:W1:Y:S02]  /*eb20*/  SHFL.IDX P3, R231, R78, R77, R76 ;  /* 0x0000004d4ee77389 */ /* 0x000064000006004c */
[----:B01----:R-:W-:Y:S01]  /*eb30*/  ENDCOLLECTIVE ;  /* 0x000000000000791b */ /* 0x003fe20003800000 */
.L_x_1610:
[----:B------:R-:W-:Y:S01]  /*eb40*/  MOV R63, R231 ;  /* 0x000000e7003f7202 */ /* 0x000fe20000000f00 */
[----:B------:R-:W-:Y:S06]  /*eb50*/  BRA `(.L_x_1611) ;  /* 0xffffff7000d47947 */ /* 0x000fec000383ffff */
.L_x_1472:
[----:B------:R-:W-:Y:S01]  /*eb60*/  HFMA2.MMA R245, -RZ, RZ, 0, 5.9604644775390625e-08 ;  /* 0x00000001fff57435 */ /* 0x000fe200000001ff */
[----:B------:R-:W-:Y:S02]  /*eb70*/  MOV R244, R232 ;  /* 0x000000e800f47202 */ /* 0x000fe40000000f00 */
[----:B------:R-:W-:Y:S02]  /*eb80*/  MOV R252, 0x1f ;  /* 0x0000001f00fc7802 */ /* 0x000fe40000000f00 */
[----:B------:R-:W-:-:S07]  /*eb90*/  MOV R79, 0xffffffff ;  /* 0xffffffff004f7802 */ /* 0x000fce0000000f00 */
[----:B------:R-:W-:Y:S05]  /*eba0*/  WARPSYNC.COLLECTIVE R79, `(.L_x_1612) ;  /* 0x000000004f087348 */ /* 0x000fea0003c00000 */
[----:B------:R0:W1:Y:S02]  /*ebb0*/  SHFL.DOWN P0, R231, R244, R245, R252 ;  /* 0x080000f5f4e77389 */ /* 0x00006400000000fc */
[----:B01----:R-:W-:Y:S01]  /*ebc0*/  ENDCOLLECTIVE ;  /* 0x000000000000791b */ /* 0x003fe20003800000 */
.L_x_1612:
[----:B------:R-:W-:Y:S02]  /*ebd0*/  MOV R244, R241 ;  /* 0x000000f100f47202 */ /* 0x000fe40000000f00 */
[----:B------:R-:W-:-:S07]  /*ebe0*/  MOV R76, R231 ;  /* 0x000000e7004c7202 */ /* 0x000fce0000000f00 */
[----:B------:R-:W-:Y:S05]  /*ebf0*/  WARPSYNC.COLLECTIVE R79, `(.L_x_1613) ;  /* 0x000000004f087348 */ /* 0x000fea0003c00000 */
[----:B------:R0:W1:Y:S02]  /*ec00*/  SHFL.DOWN P0, R231, R244, R245, R252 ;  /* 0x080000f5f4e77389 */ /* 0x00006400000000fc */
[----:B01----:R-:W-:Y:S01]  /*ec10*/  ENDCOLLECTIVE ;  /* 0x000000000000791b */ /* 0x003fe20003800000 */
.L_x_1613:
[----:B------:R-:W-:Y:S02]  /*ec20*/  MOV R244, R242 ;  /* 0x000000f200f47202 */ /* 0x000fe40000000f00 */
[----:B------:R-:W-:-:S07]  /*ec30*/  MOV R77, R231 ;  /* 0x000000e7004d7202 */ /* 0x000fce0000000f00 */
[----:B------:R-:W-:Y:S05]  /*ec40*/  WARPSYNC.COLLECTIVE R79, `(.L_x_1614) ;  /* 0x000000004f087348 */ /* 0x000fea0003c00000 */
[----:B------:R0:W1:Y:S02]  /*ec50*/  SHFL.DOWN P0, R231, R244, R245, R252 ;  /* 0x080000f5f4e77389 */ /* 0x00006400000000fc */
[----:B01----:R-:W-:Y:S01]  /*ec60*/  ENDCOLLECTIVE ;  /* 0x000000000000791b */ /* 0x003fe20003800000 */
.L_x_1614:
[----:B------:R-:W-:Y:S02]  /*ec70*/  MOV R244, R243 ;  /* 0x000000f300f47202 */ /* 0x000fe40000000f00 */
[----:B------:R-:W-:-:S07]  /*ec80*/  MOV R78, R231 ;  /* 0x000000e7004e7202 */ /* 0x000fce0000000f00 */
[----:B------:R-:W-:Y:S05]  /*ec90*/  WARPSYNC.COLLECTIVE R79, `(.L_x_1615) ;  /* 0x000000004f087348 */ /* 0x000fea0003c00000 */
[----:B------:R0:W1:Y:S02]  /*eca0*/  SHFL.DOWN P0, R231, R244, R245, R252 ;  /* 0x080000f5f4e77389 */ /* 0x00006400000000fc */
[----:B01----:R-:W-:Y:S01]  /*ecb0*/  ENDCOLLECTIVE ;  /* 0x000000000000791b */ /* 0x003fe20003800000 */
.L_x_1615:
[----:B------:R-:W-:Y:S01]  /*ecc0*/  MOV R79, R231 ;  /* 0x000000e7004f7202 */ /* 0x000fe20000000f00 */
[----:B------:R-:W-:Y:S06]  /*ecd0*/  BRA `(.L_x_1616) ;  /* 0xffffff8400e07947 */ /* 0x000fec000383ffff */
.L_x_1475:
        /* <DEDUP_REMOVED lines=8> */
.L_x_1618:
[----:B------:R-:W-:Y:S05]  /*ed60*/  BSYNC B0 ;  /* 0x0000000000007941 */ /* 0x000fea0003800000 */
.L_x_1617:
        /* <DEDUP_REMOVED lines=8> */
.L_x_1619:
[----:B------:R-:W-:Y:S02]  /*edf0*/  MOV R244, R242 ;  /* 0x000000f200f47202 */ /* 0x000fe40000000f00 */
[----:B------:R-:W-:-:S07]  /*ee00*/  MOV R77, R231 ;  /* 0x000000e7004d7202 */ /* 0x000fce0000000f00 */
[----:B------:R-:W-:Y:S05]  /*ee10*/  WARPSYNC.COLLECTIVE R79, `(.L_x_1620) ;  /* 0x000000004f087348 */ /* 0x000fea0003c00000 */
[----:B------:R0:W1:Y:S02]  /*ee20*/  SHFL.DOWN P0, R231, R244, R245, R252 ;  /* 0x080000f5f4e77389 */ /* 0x00006400000000fc */
[----:B01----:R-:W-:Y:S01]  /*ee30*/  ENDCOLLECTIVE ;  /* 0x000000000000791b */ /* 0x003fe20003800000 */
.L_x_1620:
[----:B------:R-:W-:Y:S02]  /*ee40*/  MOV R244, R243 ;  /* 0x000000f300f47202 */ /* 0x000fe40000000f00 */
[----:B------:R-:W-:-:S07]  /*ee50*/  MOV R78, R231 ;  /* 0x000000e7004e7202 */ /* 0x000fce0000000f00 */
[----:B------:R-:W-:Y:S05]  /*ee60*/  WARPSYNC.COLLECTIVE R79, `(.L_x_1621) ;  /* 0x000000004f087348 */ /* 0x000fea0003c00000 */
[----:B------:R0:W1:Y:S02]  /*ee70*/  SHFL.DOWN P0, R231, R244, R245, R252 ;  /* 0x080000f5f4e77389 */ /* 0x00006400000000fc */
[----:B01----:R-:W-:Y:S01]  /*ee80*/  ENDCOLLECTIVE ;  /* 0x000000000000791b */ /* 0x003fe20003800000 */
.L_x_1621:
[----:B------:R-:W-:Y:S01]  /*ee90*/  MOV R79, R231 ;  /* 0x000000e7004f7202 */ /* 0x000fe20000000f00 */
[----:B------:R-:W-:Y:S06]  /*eea0*/  BRA `(.L_x_1622) ;  /* 0xffffff8400c07947 */ /* 0x000fec000383ffff */
.L_x_1478:
        /* <DEDUP_REMOVED lines=8> */
.L_x_1624:
[----:B------:R-:W-:Y:S05]  /*ef30*/  BSYNC B0 ;  /* 0x0000000000007941 */ /* 0x000fea0003800000 */
.L_x_1623:
        /* <DEDUP_REMOVED lines=8> */
.L_x_1625:
[----:B------:R-:W-:Y:S02]  /*efc0*/  MOV R244, R242 ;  /* 0x000000f200f47202 */ /* 0x000fe40000000f00 */
[----:B------:R-:W-:-:S07]  /*efd0*/  MOV R77, R231 ;  /* 0x000000e7004d7202 */ /* 0x000fce0000000f00 */
[----:B------:R-:W-:Y:S05]  /*efe0*/  WARPSYNC.COLLECTIVE R79, `(.L_x_1626) ;  /* 0x000000004f087348 */ /* 0x000fea0003c00000 */
[----:B------:R0:W1:Y:S02]  /*eff0*/  SHFL.DOWN P0, R231, R244, R245, R252 ;  /* 0x080000f5f4e77389 */ /* 0x00006400000000fc */
[----:B01----:R-:W-:Y:S01]  /*f000*/  ENDCOLLECTIVE ;  /* 0x000000000000791b */ /* 0x003fe20003800000 */
.L_x_1626:
[----:B------:R-:W-:Y:S02]  /*f010*/  MOV R244, R243 ;  /* 0x000000f300f47202 */ /* 0x000fe40000000f00 */
[----:B------:R-:W-:-:S07]  /*f020*/  MOV R78, R231 ;  /* 0x000000e7004e7202 */ /* 0x000fce0000000f00 */
[----:B------:R-:W-:Y:S05]  /*f030*/  WARPSYNC.COLLECTIVE R79, `(.L_x_1627) ;  /* 0x000000004f087348 */ /* 0x000fea0003c00000 */
[----:B------:R0:W1:Y:S02]  /*f040*/  SHFL.DOWN P0, R231, R244, R245, R252 ;  /* 0x080000f5f4e77389 */ /* 0x00006400000000fc */
[----:B01----:R-:W-:Y:S01]  /*f050*/  ENDCOLLECTIVE ;  /* 0x000000000000791b */ /* 0x003fe20003800000 */
.L_x_1627:
[----:B------:R-:W-:Y:S01]  /*f060*/  MOV R79, R231 ;  /* 0x000000e7004f7202 */ /* 0x000fe20000000f00 */
[----:B------:R-:W-:Y:S06]  /*f070*/  BRA `(.L_x_1628) ;  /* 0xffffff8400a07947 */ /* 0x000fec000383ffff */
.L_x_1481:
        /* <DEDUP_REMOVED lines=8> */
.L_x_1630:
[----:B------:R-:W-:Y:S05]  /*f100*/  BSYNC B0 ;  /* 0x0000000000007941 */ /* 0x000fea0003800000 */
.L_x_1629:
        /* <DEDUP_REMOVED lines=8> */
.L_x_1631:
[----:B------:R-:W-:Y:S02]  /*f190*/  MOV R244, R242 ;  /* 0x000000f200f47202 */ /* 0x000fe40000000f00 */
[----:B------:R-:W-:-:S07]  /*f1a0*/  MOV R77, R231 ;  /* 0x000000e7004d7202 */ /* 0x000fce0000000f00 */
[----:B------:R-:W-:Y:S05]  /*f1b0*/  WARPSYNC.COLLECTIVE R79, `(.L_x_1632) ;  /* 0x000000004f087348 */ /* 0x000fea0003c00000 */
[----:B------:R0:W1:Y:S02]  /*f1c0*/  SHFL.DOWN P0, R231, R244, R245, R252 ;  /* 0x080000f5f4e77389 */ /* 0x00006400000000fc */
[----:B01----:R-:W-:Y:S01]  /*f1d0*/  ENDCOLLECTIVE ;  /* 0x000000000000791b */ /* 0x003fe20003800000 */
.L_x_1632:
[----:B------:R-:W-:Y:S02]  /*f1e0*/  MOV R244, R243 ;  /* 0x000000f300f47202 */ /* 0x000fe40000000f00 */
[----:B------:R-:W-:-:S07]  /*f1f0*/  MOV R78, R231 ;  /* 0x000000e7004e7202 */ /* 0x000fce0000000f00 */
[----:B------:R-:W-:Y:S05]  /*f200*/  WARPSYNC.COLLECTIVE R79, `(.L_x_1633) ;  /* 0x000000004f087348 */ /* 0x000fea0003c00000 */
[----:B------:R0:W1:Y:S02]  /*f210*/  SHFL.DOWN P0, R231, R244, R245, R252 ;  /* 0x080000f5f4e77389 */ /* 0x00006400000000fc */
[----:B01----:R-:W-:Y:S01]  /*f220*/  ENDCOLLECTIVE ;  /* 0x000000000000791b */ /* 0x003fe20003800000 */
.L_x_1633:
[----:B------:R-:W-:Y:S01]  /*f230*/  MOV R79, R231 ;  /* 0x000000e7004f7202 */ /* 0x000fe20000000f00 */
[----:B------:R-:W-:Y:S06]  /*f240*/  BRA `(.L_x_1634) ;  /* 0xffffff8400807947 */ /* 0x000fec000383ffff */
.L_x_1484:
        /* <DEDUP_REMOVED lines=8> */
.L_x_1636:
[----:B------:R-:W-:Y:S05]  /*f2d0*/  BSYNC B0 ;  /* 0x0000000000007941 */ /* 0x000fea0003800000 */
.L_x_1635:
        /* <DEDUP_REMOVED lines=8> */
.L_x_1637:
[----:B------:R-:W-:Y:S02]  /*f360*/  MOV R244, R242 ;  /* 0x000000f200f47202 */ /* 0x000fe40000000f00 */
[----:B------:R-:W-:-:S07]  /*f370*/  MOV R77, R231 ;  /* 0x000000e7004d7202 */ /* 0x000fce0000000f00 */
[----:B------:R-:W-:Y:S05]  /*f380*/  WARPSYNC.COLLECTIVE R79, `(.L_x_1638) ;  /* 0x000000004f087348 */ /* 0x000fea0003c00000 */
[----:B------:R0:W1:Y:S02]  /*f390*/  SHFL.DOWN P0, R231, R244, R245, R252 ;  /* 0x080000f5f4e77389 */ /* 0x00006400000000fc */
[----:B01----:R-:W-:Y:S01]  /*f3a0*/  ENDCOLLECTIVE ;  /* 0x000000000000791b */ /* 0x003fe20003800000 */
.L_x_1638:
[----:B------:R-:W-:Y:S02]  /*f3b0*/  MOV R244, R243 ;  /* 0x000000f300f47202 */ /* 0x000fe40000000f00 */
[----:B------:R-:W-:-:S07]  /*f3c0*/  MOV R78, R231 ;  /* 0x000000e7004e7202 */ /* 0x000fce0000000f00 */
[----:B------:R-:W-:Y:S05]  /*f3d0*/  WARPSYNC.COLLECTIVE R79, `(.L_x_1639) ;  /* 0x000000004f087348 */ /* 0x000fea0003c00000 */
[----:B------:R0:W1:Y:S02]  /*f3e0*/  SHFL.DOWN P0, R231, R244, R245, R252 ;  /* 0x080000f5f4e77389 */ /* 0x00006400000000fc */
[----:B01----:R-:W-:Y:S01]  /*f3f0*/  ENDCOLLECTIVE ;  /* 0x000000000000791b */ /* 0x003fe20003800000 */
.L_x_1639:
[----:B------:R-:W-:Y:S01]  /*f400*/  MOV R79, R231 ;  /* 0x000000e7004f7202 */ /* 0x000fe20000000f00 */
[----:B------:R-:W-:Y:S06]  /*f410*/  BRA `(.L_x_1640) ;  /* 0xffffff8400607947 */ /* 0x000fec000383ffff */
.L_x_1487:
        /* <DEDUP_REMOVED lines=8> */
.L_x_1642:
[----:B------:R-:W-:Y:S05]  /*f4a0*/  BSYNC B0 ;  /* 0x0000000000007941 */ /* 0x000fea0003800000 */
.L_x_1641:
        /* <DEDUP_REMOVED lines=10> */
.L_x_1643:
[----:B------:R-:W-:Y:S02]  /*f550*/  MOV R252, 0x1f ;  /* 0x0000001f00fc7802 */ /* 0x000fe40000000f00 */
[----:B------:R-:W-:Y:S02]  /*f560*/  MOV R78, R242 ;  /* 0x000000f2004e7202 */ /* 0x000fe40000000f00 */
[----:B------:R-:W-:-:S07]  /*f570*/  MOV R247, R231 ;  /* 0x000000e700f77202 */ /* 0x000fce0000000f00 */
[----:B------:R-:W-:Y:S05]  /*f580*/  WARPSYNC.COLLECTIVE R79, `(.L_x_1644) ;  /* 0x000000004f087348 */ /* 0x000fea0003c00000 */
[----:B------:R0:W1:Y:S02]  /*f590*/  SHFL.IDX P3, R231, R78, R77, R76 ;  /* 0x0000004d4ee77389 */ /* 0x000064000006004c */
[----:B01----:R-:W-:Y:S01]  /*f5a0*/  ENDCOLLECTIVE ;  /* 0x000000000000791b */ /* 0x003fe20003800000 */
.L_x_1644:
        /* <DEDUP_REMOVED lines=9> */
.L_x_1645:
[----:B------:R-:W-:Y:S02]  /*f640*/  MOV R78, R60 ;  /* 0x0000003c004e7202 */ /* 0x000fe40000000f00 */
[----:B------:R-:W-:-:S07]  /*f650*/  MOV R251, R231 ;  /* 0x000000e700fb7202 */ /* 0x000fce0000000f00 */
[----:B------:R-:W-:Y:S05]  /*f660*/  WARPSYNC.COLLECTIVE R79, `(.L_x_1646) ;  /* 0x000000004f087348 */ /* 0x000fea0003c00000 */
[----:B------:R0:W1:Y:S02]  /*f670*/  SHFL.DOWN P0, R231, R244, R245, R252 ;  /* 0x080000f5f4e77389 */ /* 0x00006400000000fc */
[----:B01----:R-:W-:Y:S01]  /*f680*/  ENDCOLLECTIVE ;  /* 0x000000000000791b */ /* 0x003fe20003800000 */
.L_x_1646:
[----:B------:R-:W-:Y:S02]  /*f690*/  MOV R244, R241 ;  /* 0x000000f100f47202 */ /* 0x000fe40000000f00 */
[----:B------:R-:W-:-:S07]  /*f6a0*/  MOV R232, R231 ;  /* 0x000000e700e87202 */ /* 0x000fce0000000f00 */
[----:B------:R-:W-:Y:S05]  /*f6b0*/  WARPSYNC.COLLECTIVE R79, `(.L_x_1647) ;  /* 0x000000004f087348 */ /* 0x000fea0003c00000 */
[----:B------:R0:W1:Y:S02]  /*f6c0*/  SHFL.DOWN P0, R231, R244, R245, R252 ;  /* 0x080000f5f4e77389 */ /* 0x00006400000000fc */
[----:B01----:R-:W-:Y:S01]  /*f6d0*/  ENDCOLLECTIVE ;  /* 0x000000000000791b */ /* 0x003fe20003800000 */
.L_x_1647:
[----:B------:R-:W-:Y:S02]  /*f6e0*/  MOV R244, R242 ;  /* 0x000000f200f47202 */ /* 0x000fe40000000f00 */
[----:B------:R-:W-:-:S07]  /*f6f0*/  MOV R241, R231 ;  /* 0x000000e700f17202 */ /* 0x000fce0000000f00 */
[----:B------:R-:W-:Y:S05]  /*f700*/  WARPSYNC.COLLECTIVE R79, `(.L_x_1648) ;  /* 0x000000004f087348 */ /* 0x000fea0003c00000 */
[----:B------:R0:W1:Y:S02]  /*f710*/  SHFL.DOWN P0, R231, R244, R245, R252 ;  /* 0x080000f5f4e77389 */ /* 0x00006400000000fc */
[----:B01----:R-:W-:Y:S01]  /*f720*/  ENDCOLLECTIVE ;  /* 0x000000000000791b */ /* 0x003fe20003800000 */
.L_x_1648:
[----:B------:R-:W-:Y:S02]  /*f730*/  MOV R244, R243 ;  /* 0x000000f300f47202 */ /* 0x000fe40000000f00 */
[----:B------:R-:W-:-:S07]  /*f740*/  MOV R242, R231 ;  /* 0x000000e700f27202 */ /* 0x000fce0000000f00 */
[----:B------:R-:W-:Y:S05]  /*f750*/  WARPSYNC.COLLECTIVE R79, `(.L_x_1649) ;  /* 0x000000004f087348 */ /* 0x000fea0003c00000 */
[----:B------:R0:W1:Y:S02]  /*f760*/  SHFL.DOWN P0, R231, R244, R245, R252 ;  /* 0x080000f5f4e77389 */ /* 0x00006400000000fc */
[----:B01----:R-:W-:Y:S01]  /*f770*/  ENDCOLLECTIVE ;  /* 0x000000000000791b */ /* 0x003fe20003800000 */
.L_x_1649:
[----:B------:R-:W-:-:S07]  /*f780*/  MOV R243, R231 ;  /* 0x000000e700f37202 */ /* 0x000fce0000000f00 */
[----:B------:R-:W-:Y:S05]  /*f790*/  WARPSYNC.COLLECTIVE R79, `(.L_x_1650) ;  /* 0x000000004f087348 */ /* 0x000fea0003c00000 */
[----:B------:R0:W1:Y:S02]  /*f7a0*/  SHFL.IDX P3, R231, R78, R77, R76 ;  /* 0x0000004d4ee77389 */ /* 0x000064000006004c */
[----:B01----:R-:W-:Y:S01]  /*f7b0*/  ENDCOLLECTIVE ;  /* 0x000000000000791b */ /* 0x003fe20003800000 */
.L_x_1650:
[----:B------:R-:W-:Y:S02]  /*f7c0*/  MOV R78, R61 ;  /* 0x0000003d004e7202 */ /* 0x000fe40000000f00 */
[----:B------:R-:W-:-:S07]  /*f7d0*/  MOV R252, R231 ;  /* 0x000000e700fc7202 */ /* 0x000fce0000000f00 */
[----:B------:R-:W-:Y:S05]  /*f7e0*/  WARPSYNC.COLLECTIVE R79, `(.L_x_1651) ;  /* 0x000000004f087348 */ /* 0x000fea0003c00000 */
[----:B------:R0:W1:Y:S02]  /*f7f0*/  SHFL.IDX P3, R231, R78, R77, R76 ;  /* 0x0000004d4ee77389 */ /* 0x000064000006004c */
[----:B01----:R-:W-:Y:S01]  /*f800*/  ENDCOLLECTIVE ;  /* 0x000000000000791b */ /* 0x003fe20003800000 */
.L_x_1651:
[----:B------:R-:W-:Y:S01]  /*f810*/  MOV R78, R62 ;  /* 0x0000003e004e7202 */ /* 0x000fe20000000f00 */
[-C--:B------:R-:W-:Y:S01]  /*f820*/  FMUL.FTZ R62, R61, R247.reuse ;  /* 0x000000f73d3e7220 */ /* 0x080fe20000410000 */
[----:B------:R-:W-:Y:S01]  /*f830*/  FMUL.FTZ R247, R60, R247 ;  /* 0x000000f73cf77220 */ /* 0x000fe20000410000 */
[----:B------:R-:W-:-:S07]  /*f840*/  MOV R245, R231 ;  /* 0x000000e700f57202 */ /* 0x000fce0000000f00 */
[----:B------:R-:W-:Y:S05]  /*f850*/  WARPSYNC.COLLECTIVE R79, `(.L_x_1652) ;  /* 0x000000004f087348 */ /* 0x000fea0003c00000 */
[----:B------:R0:W1:Y:S02]  /*f860*/  SHFL.IDX P3, R231, R78, R77, R76 ;  /* 0x0000004d4ee77389 */ /* 0x000064000006004c */
[----:B01----:R-:W-:Y:S01]  /*f870*/  ENDCOLLECTIVE ;  /* 0x000000000000791b */ /* 0x003fe20003800000 */
.L_x_1652:
[----:B------:R-:W-:Y:S02]  /*f880*/  MOV R78, R63 ;  /* 0x0000003f004e7202 */ /* 0x000fe40000000f00 */
[----:B------:R-:W-:-:S07]  /*f890*/  MOV R244, R231 ;  /* 0x000000e700f47202 */ /* 0x000fce0000000f00 */
[----:B------:R-:W-:Y:S05]  /*f8a0*/  WARPSYNC.COLLECTIVE R79, `(.L_x_1653) ;  /* 0x000000004f087348 */ /* 0x000fea0003c00000 */
[----:B------:R0:W1:Y:S02]  /*f8b0*/  SHFL.IDX P3, R231, R78, R77, R76 ;  /* 0x0000004d4ee77389 */ /* 0x000064000006004c */
[----:B01----:R-:W-:Y:S01]  /*f8c0*/  ENDCOLLECTIVE ;  /* 0x000000000000791b */ /* 0x003fe20003800000 */
.L_x_1653:
[----:B------:R-:W-:Y:S01]  /*f8d0*/  MOV R79, R231 ;  /* 0x000000e7004f7202 */ /* 0x000fe20000000f00 */
[----:B------:R-:W-:Y:S06]  /*f8e0*/  BRA `(.L_x_1654) ;  /* 0xffffff8000b87947 */ /* 0x000fec000383ffff */
.L_x_1655:
        /* <DEDUP_REMOVED lines=9> */
.L_x_18909:


//--------------------- .text._Z25selective_scan_bwd_kernelI32Selective_Scan_bwd_kernel_traitsILi128ELi16ELb0ELb1ELb0ELb0ELb1EfN3c107complexIfEEEEv12SSMParamsBwd --------------------------
	.section	.text._Z25selective_scan_bwd_kernelI32Selective_Scan_bwd_kernel_traitsILi128ELi16ELb0ELb1ELb0ELb0ELb1EfN3c107complexIfEEEEv12SSMParamsBwd,"ax",@progbits
	.align	128
        .global         _Z25selective_scan_bwd_kernelI32Selective_Scan_bwd_kernel_traitsILi128ELi16ELb0ELb1ELb0ELb0ELb1EfN3c107complexIfEEEEv12SSMParamsBwd
        .type           _Z25selective_scan_bwd_kernelI32Selective_Scan_bwd_kernel_traitsILi128ELi16ELb0ELb1ELb0ELb0ELb1EfN3c107complexIfEEEEv12SSMParamsBwd,@function
        .size           _Z25selective_scan_bwd_kernelI32Selective_Scan_bwd_kernel_traitsILi128ELi16ELb0ELb1ELb0ELb0ELb1EfN3c107complexIfEEEEv12SSMParamsBwd,(.L_x_18910 - _Z25selective_scan_bwd_kernelI32Selective_Scan_bwd_kernel_traitsILi128ELi16ELb0ELb1ELb0ELb0ELb1EfN3c107complexIfEEEEv12SSMParamsBwd)
        .other          _Z25selective_scan_bwd_kernelI32Selective_Scan_bwd_kernel_traitsILi128ELi16ELb0ELb1ELb0ELb0ELb1EfN3c107complexIfEEEEv12SSMParamsBwd,@"STO_CUDA_ENTRY STV_DEFAULT"
_Z25selective_scan_bwd_kernelI32Selective_Scan_bwd_kernel_traitsILi128ELi16ELb0ELb1ELb0ELb0ELb1EfN3c107complexIfEEEEv12SSMParamsBwd:
.text._Z25selective_scan_bwd_kernelI32Selective_Scan_bwd_kernel_traitsILi128ELi16ELb0ELb1ELb0ELb0ELb1EfN3c107complexIfEEEEv12SSMParamsBwd:
        /* <DEDUP_REMOVED lines=166> */
.L_x_1762:
        /* <DEDUP_REMOVED lines=25> */
[----:B------:R-:W-:Y:S01]  /*0bf0*/  HFMA2.MMA R46, -RZ, RZ, 0, 0 ;  /* 0x00000000ff2e7435 */ /* 0x000fe200000001ff */
[C---:B------:R-:W-:Y:S01]  /*0c00*/  LOP3.LUT R8, R20.reuse, 0x80, RZ, 0xfc, !PT ;  /* 0x0000008014087812 */ /* 0x040fe200078efcff */
[----:B------:R-:W-:Y:S01]  /*0c10*/  ULDC.64 UR30, c[0x0][0x2a0] ;  /* 0x0000a800001e7ab9 */ /* 0x000fe20000000a00 */
[----:B------:R-:W-:-:S02]  /*0c20*/  LOP3.LUT R9, R20, 0xa0, RZ, 0xfc, !PT ;  /* 0x000000a014097812 */ /* 0x000fc400078efcff */
[C---:B------:R-:W-:Y:S02]  /*0c30*/  LEA.HI.X R3, R20.reuse, UR17, R21, 0x2, P3 ;  /* 0x0000001114037c11 */ /* 0x040fe400098f1415 */
        /* <DEDUP_REMOVED lines=224> */
[----:B------:R-:W2:Y:S01]  /*1a40*/  LDS R3, [R103+0x2c] ;  /* 0x00002c0067037984 */ /* 0x000ea20000000800 */
[----:B------:R-:W-:-:S02]  /*1a50*/  ISETP.GE.AND P2, PT, R20, UR58, PT ;  /* 0x0000003a14007c0c */ /* 0x000fc4000bf46270 */
[----:B------:R-:W-:Y:S02]  /*1a60*/  ISETP.GE.AND P1, PT, R22, UR58, PT ;  /* 0x0000003a16007c0c */ /* 0x000fe4000bf26270 */
[----:B------:R-:W-:Y:S01]  /*1a70*/  LEA R4, P3, R20, UR14, 0x2 ;  /* 0x0000000e14047c11 */ /* 0x000fe2000f8610ff */
[----:B0-----:R-:W-:Y:S04]  /*1a80*/  STL [R1+0xc], R2 ;  /* 0x00000c0201007387 */ /* 0x001fe80000100800 */
[----:B------:R-:W0:Y:S01]  /*1a90*/  LDS R2, [R103+0x30] ;  /* 0x0000300067027984 */ /* 0x000e220000000800 */
[----:B------:R-:W-:Y:S02]  /*1aa0*/  CS2R R24, SRZ ;  /* 0x0000000000187805 */ /* 0x000fe4000001ff00 */
[----:B------:R-:W-:-:S02]  /*1ab0*/  CS2R R26, SRZ ;  /* 0x00000000001a7805 */ /* 0x000fc4000001ff00 */
[----:B------:R-:W-:Y:S01]  /*1ac0*/  LEA.HI.X R5, R20, UR13, R21, 0x2, P3 ;  /* 0x0000000d14057c11 */ /* 0x000fe200098f1415 */
[----:B------:R-:W-:Y:S01]  /*1ad0*/  BAR.SYNC.DEFER_BLOCKING 0x0 ;  /* 0x0000000000007b1d */ /* 0x000fe20000010000 */
[----:B------:R-:W-:Y:S02]  /*1ae0*/  ISETP.GE.AND P0, PT, R23, UR58, PT ;  /* 0x0000003a17007c0c */ /* 0x000fe4000bf06270 */
[----:B------:R-:W-:Y:S02]  /*1af0*/  ISETP.GE.AND P4, PT, R0, UR58, PT ;  /* 0x0000003a00007c0c */ /* 0x000fe4000bf86270 */
[----:B------:R-:W-:Y:S02]  /*1b00*/  ISETP.GE.AND P6, PT, R8, UR58, PT ;  /* 0x0000003a08007c0c */ /* 0x000fe4000bfc6270 */
[----:B------:R-:W-:Y:S02]  /*1b10*/  ISETP.GE.AND P5, PT, R9, UR58, PT ;  /* 0x0000003a09007c0c */ /* 0x000fe4000bfa6270 */
[----:B------:R-:W-:-:S02]  /*1b20*/  ISETP.GE.AND P3, PT, R10, UR58, PT ;  /* 0x0000003a0a007c0c */ /* 0x000fc4000bf66270 */
        /* <DEDUP_REMOVED lines=33> */
[----:B------:R-:W-:Y:S01]  /*1d40*/  USHF.R.S32.HI UR7, URZ, 0x1f, UR48 ;  /* 0x0000001f3f077899 */ /* 0x000fe20008011430 */
[----:B-1----:R-:W-:Y:S01]  /*1d50*/  STL [R1+0x8], R6 ;  /* 0x0000080601007387 */ /* 0x002fe20000100800 */
[----:B------:R-:W-:Y:S02]  /*1d60*/  MOV R7, UR30 ;  /* 0x0000001e00077c02 */ /* 0x000fe40008000f00 */
[----:B------:R-:W-:Y:S01]  /*1d70*/  UIMAD UR8, UR7, UR30, URZ ;  /* 0x0000001e070872a4 */ /* 0x000fe2000f8e023f */
[----:B--2---:R1:W-:Y:S04]  /*1d80*/  STL [R1+0x4], R3 ;  /* 0x0000040301007387 */ /* 0x0043e80000100800 */
[----:B0-----:R0:W-:Y:S01]  /*1d90*/  STL [R1], R2 ;  /* 0x0000000201007387 */ /* 0x0011e20000100800 */
[----:B------:R-:W-:-:S02]  /*1da0*/  UIMAD.WIDE.U32 UR32, UR48, UR30, URZ ;  /* 0x0000001e302072a5 */ /* 0x000fc4000f8e003f */
[----:B------:R-:W-:Y:S01]  /*1db0*/  UIMAD UR28, UR48, UR31, UR8 ;  /* 0x0000001f301c72a4 */ /* 0x000fe2000f8e0208 */
[----:B-1----:R-:W-:Y:S02]  /*1dc0*/  MOV R3, UR37 ;  /* 0x0000002500037c02 */ /* 0x002fe40008000f00 */
[----:B------:R-:W-:Y:S01]  /*1dd0*/  ULDC.64 UR30, c[0x0][0x2b0] ;  /* 0x0000ac00001e7ab9 */ /* 0x000fe20000000a00 */
[----:B------:R-:W-:Y:S02]  /*1de0*/  MOV R4, UR36 ;  /* 0x0000002400047c02 */ /* 0x000fe40008000f00 */
[----:B0-----:R-:W-:Y:S01]  /*1df0*/  MOV R2, UR36 ;  /* 0x0000002400027c02 */ /* 0x001fe20008000f00 */
[----:B------:R-:W-:Y:S01]  /*1e00*/  UIMAD UR29, UR7, UR30, URZ ;  /* 0x0000001e071d72a4 */ /* 0x000fe2000f8e023f */
[----:B------:R-:W-:Y:S01]  /*1e10*/  MOV R5, UR37 ;  /* 0x0000002500057c02 */ /* 0x000fe20008000f00 */
[----:B------:R-:W-:Y:S02]  /*1e20*/  USHF.R.S32.HI UR50, URZ, 0x1f, UR49 ;  /* 0x0000001f3f327899 */ /* 0x000fe40008011431 */
[----:B------:R-:W-:Y:S01]  /*1e30*/  @!P0 IMAD.WIDE.U32 R2, R7, UR48, R2 ;  /* 0x0000003007028c25 */ /* 0x000fe2000f8e0002 */
[----:B------:R-:W-:Y:S01]  /*1e40*/  MOV R7, UR30 ;  /* 0x0000001e00077c02 */ /* 0x000fe20008000f00 */
[----:B------:R-:W-:Y:S01]  /*1e50*/  ULDC.64 UR8, c[0x0][0x2a8] ;  /* 0x0000aa0000087ab9 */ /* 0x000fe20000000a00 */
[----:B------:R-:W-:-:S02]  /*1e60*/  UIMAD UR35, UR48, UR31, UR29 ;  /* 0x0000001f302372a4 */ /* 0x000fc4000f8e021d */
[----:B------:R-:W-:Y:S01]  /*1e70*/  UIMAD UR34, UR50, UR8, URZ ;  /* 0x00000008322272a4 */ /* 0x000fe2000f8e023f */
[----:B------:R-:W-:Y:S01]  /*1e80*/  @!P0 IMAD.WIDE.U32 R4, R7, UR48, R4 ;  /* 0x0000003007048c25 */ /* 0x000fe2000f8e0004 */
[----:B------:R-:W-:Y:S02]  /*1e90*/  UIADD3 UR33, UR33, UR28, URZ ;  /* 0x0000001c21217290 */ /* 0x000fe4000fffe03f */
[----:B------:R-:W-:Y:S01]  /*1ea0*/  @!P0 IADD3 R3, R3, UR28, RZ ;  /* 0x0000001c03038c10 */ /* 0x000fe2000fffe0ff */
[----:B------:R-:W-:Y:S01]  /*1eb0*/  UIMAD.WIDE.U32 UR30, UR48, UR30, URZ ;  /* 0x0000001e301e72a5 */ /* 0x000fe2000f8e003f */
[----:B------:R-:W-:Y:S01]  /*1ec0*/  MOV R7, UR8 ;  /* 0x0000000800077c02 */ /* 0x000fe20008000f00 */
        /* <DEDUP_REMOVED lines=42> */
[----:B---3--:R-:W-:Y:S01]  /*2170*/  STS [R152], R24 ;  /* 0x0000001898007388 */ /* 0x008fe20000000800 */
[----:B------:R-:W-:Y:S01]  /*2180*/  CS2R R60, SRZ ;  /* 0x00000000003c7805 */ /* 0x000fe2000001ff00 */
[----:B------:R-:W-:-:S02]  /*2190*/  HFMA2.MMA R65, -RZ, RZ, 0, 0 ;  /* 0x00000000ff417435 */ /* 0x000fc400000001ff */
[----:B------:R-:W-:Y:S01]  /*21a0*/  HFMA2.MMA R69, -RZ, RZ, 0, 0 ;  /* 0x00000000ff457435 */ /* 0x000fe200000001ff */
[----:B----4-:R-:W-:Y:S01]  /*21b0*/  STS [R151+0x80], R26 ;  /* 0x0000801a97007388 */ /* 0x010fe20000000800 */
[----:B------:R-:W-:Y:S02]  /*21c0*/  MOV R66, RZ ;  /* 0x000000ff00427202 */ /* 0x000fe40000000f00 */
[----:B------:R-:W-:Y:S02]  /*21d0*/  CS2R R70, SRZ ;  /* 0x0000000000467805 */ /* 0x000fe4000001ff00 */
[----:B------:R-:W-:Y:S01]  /*21e0*/  MOV R72, RZ ;  /* 0x000000ff00487202 */ /* 0x000fe20000000f00 */
[----:B-----5:R-:W-:Y:S01]  /*21f0*/  STS [R150+0x100], R25 ;  /* 0x0001001996007388 */ /* 0x020fe20000000800 */
[----:B------:R-:W0:Y:S01]  /*2200*/  S2UR UR9, SR_CgaCtaId ;  /* 0x00000000000979c3 */ /* 0x000e220000008800 */
[----:B------:R-:W-:Y:S01]  /*2210*/  UMOV UR8, 0x400 ;  /* 0x0000040000087882 */ /* 0x000fe20000000000 */
[----:B------:R-:W-:Y:S01]  /*2220*/  ULDC.64 UR30, c[0x0][0x398] ;  /* 0x0000e600001e7ab9 */ /* 0x000fe20000000a00 */
        /* <DEDUP_REMOVED lines=10> */
[----:B------:R-:W-:-:S03]  /*22d0*/  @!P0 LEA.HI.X R41, R38, UR35, R39, 0x2, P1 ;  /* 0x0000002326298c11 */ /* 0x000fc600088f1427 */
[----:B------:R-:W-:Y:S01]  /*22e0*/  STS [R136+0x680], R44 ;  /* 0x0006802c88007388 */ /* 0x000fe20000000800 */
[----:B------:R-:W-:-:S03]  /*22f0*/  @!P0 LEA.HI.X R3, R36, UR33, R37, 0x2, P3 ;  /* 0x0000002124038c11 */ /* 0x000fc600098f1425 */
        /* <DEDUP_REMOVED lines=20> */
[----:B------:R-:W-:-:S02]  /*2440*/  ISETP.GE.AND P1, PT, R23, UR58, PT ;  /* 0x0000003a17007c0c */ /* 0x000fc4000bf26270 */
[----:B-1----:R-:W-:Y:S02]  /*2450*/  CS2R R42, SRZ ;  /* 0x00000000002a7805 */ /* 0x002fe4000001ff00 */
[----:B------:R-:W-:-:S09]  /*2460*/  CS2R R50, SRZ ;  /* 0x0000000000327805 */ /* 0x000fd2000001ff00 */
[----:B------:R-:W3:Y:S01]  /*2470*/  @!P1 LDG.E R42, desc[UR20][R6.64+-0x1f00] ;  /* 0xffe10014062a9981 */ /* 0x000ee2000c1e1900 */
[----:B------:R-:W-:Y:S02]  /*2480*/  ISETP.GE.AND P1, PT, R11, UR58, PT ;  /* 0x0000003a0b007c0c */ /* 0x000fe4000bf26270 */
[----:B------:R-:W-:Y:S02]  /*2490*/  CS2R R48, SRZ ;  /* 0x0000000000307805 */ /* 0x000fe4000001ff00 */
[----:B------:R-:W-:Y:S02]  /*24a0*/  ISETP.GE.AND P2, PT, R8, UR58, PT ;  /* 0x0000003a08007c0c */ /* 0x000fe4000bf46270 */
[----:B------:R-:W-:Y:S02]  /*24b0*/  ISETP.GE.AND P3, PT, R22, UR58, PT ;  /* 0x0000003a16007c0c */ /* 0x000fe4000bf66270 */
[----:B------:R-:W-:Y:S02]  /*24c0*/  ISETP.GE.AND P4, PT, R0, UR58, PT ;  /* 0x0000003a00007c0c */ /* 0x000fe4000bf86270 */
[----:B------:R-:W-:-:S02]  /*24d0*/  MOV R44, RZ ;  /* 0x000000ff002c7202 */ /* 0x000fc40000000f00 */
[----:B--2---:R-:W-:Y:S01]  /*24e0*/  CS2R R46, SRZ ;  /* 0x00000000002e7805 */ /* 0x004fe2000001ff00 */
[----:B------:R1:W2:Y:S04]  /*24f0*/  @!P0 LDG.E R45, desc[UR20][R40.64] ;  /* 0x00000014282d8981 */ /* 0x0002a8000c1e1900 */
[----:B------:R-:W4:Y:S01]  /*2500*/  @!P1 LDG.E R50, desc[UR20][R6.64+-0x1c80] ;  /* 0xffe3801406329981 */ /* 0x000f22000c1e1900 */
[----:B------:R-:W-:-:S03]  /*2510*/  ISETP.GE.AND P1, PT, R12, UR58, PT ;  /* 0x0000003a0c007c0c */ /* 0x000fc6000bf26270 */
[----:B------:R-:W5:Y:S04]  /*2520*/  @!P2 LDG.E R44, desc[UR20][R6.64+-0x1e00] ;  /* 0xffe20014062ca981 */ /* 0x000f68000c1e1900 */
[----:B------:R-:W3:Y:S04]  /*2530*/  @!P3 LDG.E R43, desc[UR20][R6.64+-0x1f80] ;  /* 0xffe08014062bb981 */ /* 0x000ee8000c1e1900 */
[----:B------:R-:W4:Y:S04]  /*2540*/  @!P4 LDG.E R46, desc[UR20][R6.64+-0x1e80] ;  /* 0xffe18014062ec981 */ /* 0x000f28000c1e1900 */
[----:B------:R-:W5:Y:S01]  /*2550*/  @!P1 LDG.E R49, desc[UR20][R6.64+-0x1c00] ;  /* 0xffe4001406319981 */ /* 0x000f62000c1e1900 */
[----:B------:R-:W-:-:S02]  /*2560*/  ISETP.GE.AND P1, PT, R13, UR58, PT ;  /* 0x0000003a0d007c0c */ /* 0x000fc4000bf26270 */
[----:B------:R-:W-:Y:S01]  /*2570*/  ISETP.GE.AND P2, PT, R15, UR58, PT ;  /* 0x0000003a0f007c0c */ /* 0x000fe2000bf46270 */
[----:B------:R-:W5:Y:S01]  /*2580*/  @!P5 LDG.E R48, desc[UR20][R6.64+-0x1d80] ;  /* 0xffe280140630d981 */ /* 0x000f62000c1e1900 */
[----:B------:R-:W-:Y:S02]  /*2590*/  ISETP.GE.AND P3, PT, R16, UR58, PT ;  /* 0x0000003a10007c0c */ /* 0x000fe4000bf66270 */
[----:B------:R-:W-:Y:S01]  /*25a0*/  ISETP.GE.AND P4, PT, R17, UR58, PT ;  /* 0x0000003a11007c0c */ /* 0x000fe2000bf86270 */
[----:B------:R-:W5:Y:S01]  /*25b0*/  @!P6 LDG.E R47, desc[UR20][R6.64+-0x1d00] ;  /* 0xffe30014062fe981 */ /* 0x000f62000c1e1900 */
[----:B------:R-:W-:-:S05]  /*25c0*/  ISETP.GE.AND P5, PT, R18, UR58, PT ;  /* 0x0000003a12007c0c */ /* 0x000fca000bfa6270 */
[----:B------:R-:W5:Y:S01]  /*25d0*/  @!P1 LDG.E R51, desc[UR20][R6.64+-0x1b80] ;  /* 0xffe4801406339981 */ /* 0x000f62000c1e1900 */
[----:B------:R-:W-:Y:S02]  /*25e0*/  ISETP.GE.AND P1, PT, R14, UR58, PT ;  /* 0x0000003a0e007c0c */ /* 0x000fe4000bf26270 */
[----:B------:R-:W-:Y:S02]  /*25f0*/  ISETP.GE.AND P6, PT, R19, UR58, PT ;  /* 0x0000003a13007c0c */ /* 0x000fe4000bfc6270 */
[----:B-1----:R-:W-:Y:S01]  /*2600*/  CS2R R40, SRZ ;  /* 0x0000000000287805 */ /* 0x002fe2000001ff00 */
        /* <DEDUP_REMOVED lines=8> */
[----:B-1----:R-:W-:Y:S01]  /*2690*/  CS2R R6, SRZ ;  /* 0x0000000000067805 */ /* 0x002fe2000001ff00 */
[----:B--2---:R-:W-:Y:S04]  /*26a0*/  STS [R152], R45 ;  /* 0x0000002d98007388 */ /* 0x004fe80000000800 */
[----:B---3--:R-:W-:Y:S04]  /*26b0*/  STS [R151+0x80], R43 ;  /* 0x0000802b97007388 */ /* 0x008fe80000000800 */
        /* <DEDUP_REMOVED lines=22> */
[----:B------:R-:W-:Y:S04]  /*2820*/  LDS R48, [R103+0x1c] ;  /* 0x00001c0067307984 */ /* 0x000fe80000000800 */
[----:B------:R-:W-:Y:S04]  /*2830*/  LDS R47, [R103+0x20] ;  /* 0x00002000672f7984 */ /* 0x000fe80000000800 */
[----:B------:R-:W-:Y:S04]  /*2840*/  LDS R46, [R103+0x24] ;  /* 0x00002400672e7984 */ /* 0x000fe80000000800 */
[----:B------:R-:W5:Y:S04]  /*2850*/  LDS R40, [R103+0x28] ;  /* 0x0000280067287984 */ /* 0x000f680000000800 */
[----:B------:R-:W-:Y:S04]  /*2860*/  LDS R41, [R103+0x2c] ;  /* 0x00002c0067297984 */ /* 0x000fe80000000800 */
[----:B------:R-:W-:Y:S04]  /*2870*/  LDS R42, [R103+0x30] ;  /* 0x00003000672a7984 */ /* 0x000fe80000000800 */
        /* <DEDUP_REMOVED lines=33> */
[----:B------:R-:W-:Y:S01]  /*2a90*/  FMUL.FTZ R58, R55, -1.4426950216293334961 ;  /* 0xbfb8aa3b373a7820 */ /* 0x000fe20000410000 */
[----:B---3--:R-:W-:-:S04]  /*2aa0*/  FMUL.FTZ R68, R51, -1.4426950216293334961 ;  /* 0xbfb8aa3b33447820 */ /* 0x008fc80000410000 */
[----:B------:R-:W1:Y:S01]  /*2ab0*/  MUFU.EX2 R59, R59 ;  /* 0x0000003b003b7308 */ /* 0x000e620000000800 */
[----:B------:R-:W-:-:S07]  /*2ac0*/  FMUL.FTZ R67, R52, -1.4426950216293334961 ;  /* 0xbfb8aa3b34437820 */ /* 0x000fce0000410000 */
[----:B------:R-:W2:Y:S01]  /*2ad0*/  MUFU.EX2 R58, R58 ;  /* 0x0000003a003a7308 */ /* 0x000ea20000000800 */
[----:B----4-:R-:W-:-:S07]  /*2ae0*/  FMUL.FTZ R5, R49, -1.4426950216293334961 ;  /* 0xbfb8aa3b31057820 */ /* 0x010fce0000410000 */
[----:B------:R-:W3:Y:S01]  /*2af0*/  MUFU.EX2 R68, R68 ;  /* 0x0000004400447308 */ /* 0x000ee20000000800 */
[----:B-1----:R-:W-:-:S07]  /*2b00*/  FADD.FTZ R59, R59, 1 ;  /* 0x3f8000003b3b7421 */ /* 0x002fce0000010000 */
[----:B------:R-:W1:Y:S01]  /*2b10*/  MUFU.EX2 R67, R67 ;  /* 0x0000004300437308 */ /* 0x000e620000000800 */
[----:B------:R-:W-:Y:S01]  /*2b20*/  FMUL.FTZ R4, R50, -1.4426950216293334961 ;  /* 0xbfb8aa3b32047820 */ /* 0x000fe20000410000 */
[----:B--2---:R-:W-:-:S06]  /*2b30*/  FADD.FTZ R58, R58, 1 ;  /* 0x3f8000003a3a7421 */ /* 0x004fcc0000010000 */
[----:B------:R-:W2:Y:S01]  /*2b40*/  MUFU.EX2 R5, R5 ;  /* 0x0000000500057308 */ /* 0x000ea20000000800 */
[----:B---3--:R-:W-:Y:S01]  /*2b50*/  FADD.FTZ R68, R68, 1 ;  /* 0x3f80000044447421 */ /* 0x008fe20000010000 */
[----:B-----5:R-:W-:-:S06]  /*2b60*/  FMUL.FTZ R78, R40, -1.4426950216293334961 ;  /* 0xbfb8aa3b284e7820 */ /* 0x020fcc0000410000 */
[----:B------:R-:W-:Y:S01]  /*2b70*/  MUFU.RCP R59, R59 ;  /* 0x0000003b003b7308 */ /* 0x000fe20000001000 */
[----:B------:R-:W-:Y:S01]  /*2b80*/  FMUL.FTZ R73, R48, -1.4426950216293334961 ;  /* 0xbfb8aa3b30497820 */ /* 0x000fe20000410000 */
[----:B0-----:R-:W-:Y:S01]  /*2b90*/  FMUL.FTZ R82, R43, -1.4426950216293334961 ;  /* 0xbfb8aa3b2b527820 */ /* 0x001fe20000410000 */
[----:B------:R-:W-:Y:S01]  /*2ba0*/  FMUL.FTZ R64, R53, -1.4426950216293334961 ;  /* 0xbfb8aa3b35407820 */ /* 0x000fe20000410000 */
[----:B-1----:R-:W-:-:S04]  /*2bb0*/  FADD.FTZ R67, R67, 1 ;  /* 0x3f80000043437421 */ /* 0x002fc80000010000 */
[----:B------:R-:W0:Y:S01]  /*2bc0*/  MUFU.EX2 R4, R4 ;  /* 0x0000000400047308 */ /* 0x000e220000000800 */
[----:B------:R-:W-:Y:S01]  /*2bd0*/  FMUL.FTZ R74, R47, -1.4426950216293334961 ;  /* 0xbfb8aa3b2f4a7820 */ /* 0x000fe20000410000 */
[----:B------:R-:W-:-:S06]  /*2be0*/  FMUL.FTZ R79, R41, -1.4426950216293334961 ;  /* 0xbfb8aa3b294f7820 */ /* 0x000fcc0000410000 */
[----:B------:R-:W-:Y:S01]  /*2bf0*/  MUFU.RCP R58, R58 ;  /* 0x0000003a003a7308 */ /* 0x000fe20000001000 */
[----:B--2---:R-:W-:-:S07]  /*2c00*/  FADD.FTZ R5, R5, 1 ;  /* 0x3f80000005057421 */ /* 0x004fce0000010000 */
[----:B------:R-:W-:Y:S01]  /*2c10*/  MUFU.RCP R68, R68 ;  /* 0x0000004400447308 */ /* 0x000fe20000001000 */
[----:B------:R-:W-:-:S07]  /*2c20*/  FMUL.FTZ R81, R42, -1.4426950216293334961 ;  /* 0xbfb8aa3b2a517820 */ /* 0x000fce0000410000 */
[----:B------:R-:W1:Y:S08]  /*2c30*/  MUFU.EX2 R78, R78 ;  /* 0x0000004e004e7308 */ /* 0x000e700000000800 */
[----:B------:R-:W2:Y:S08]  /*2c40*/  MUFU.EX2 R73, R73 ;  /* 0x0000004900497308 */ /* 0x000eb00000000800 */
[----:B------:R3:W-:Y:S08]  /*2c50*/  MUFU.EX2 R76, R74 ;  /* 0x0000004a004c7308 */ /* 0x0007f00000000800 */
[----:B------:R1:W4:Y:S01]  /*2c60*/  MUFU.EX2 R80, R79 ;  /* 0x0000004f00507308 */ /* 0x0003220000000800 */
[----:B---3--:R-:W-:-:S07]  /*2c70*/  FMUL.FTZ R74, R44, -1.4426950216293334961 ;  /* 0xbfb8aa3b2c4a7820 */ /* 0x008fce0000410000 */
[----:B------:R-:W3:Y:S01]  /*2c80*/  MUFU.EX2 R82, R82 ;  /* 0x0000005200527308 */ /* 0x000ee20000000800 */
[----:B0-----:R-:W-:-:S07]  /*2c90*/  FADD.FTZ R4, R4, 1 ;  /* 0x3f80000004047421 */ /* 0x001fce0000010000 */
[----:B------:R-:W0:Y:S08]  /*2ca0*/  MUFU.EX2 R64, R64 ;  /* 0x0000004000407308 */ /* 0x000e300000000800 */
[----:B------:R-:W-:Y:S01]  /*2cb0*/  MUFU.RCP R67, R67 ;  /* 0x0000004300437308 */ /* 0x000fe20000001000 */
[----:B------:R-:W-:-:S07]  /*2cc0*/  FMUL.FTZ R75, R46, -1.4426950216293334961 ;  /* 0xbfb8aa3b2e4b7820 */ /* 0x000fce0000410000 */
[----:B------:R-:W-:Y:S08]  /*2cd0*/  MUFU.EX2 R83, R74 ;  /* 0x0000004a00537308 */ /* 0x000ff00000000800 */
[----:B------:R5:W-:Y:S01]  /*2ce0*/  MUFU.RCP R74, R5 ;  /* 0x00000005004a7308 */ /* 0x000be20000001000 */
[----:B-1----:R-:W-:-:S07]  /*2cf0*/  FADD.FTZ R79, R78, 1 ;  /* 0x3f8000004e4f7421 */ /* 0x002fce0000010000 */
[----:B------:R-:W1:Y:S01]  /*2d00*/  MUFU.EX2 R81, R81 ;  /* 0x0000005100517308 */ /* 0x000e620000000800 */
[----:B--2---:R-:W-:Y:S01]  /*2d10*/  FADD.FTZ R73, R73, 1 ;  /* 0x3f80000049497421 */ /* 0x004fe20000010000 */
[----:B----4-:R-:W-:Y:S01]  /*2d20*/  FADD.FTZ R78, R80, 1 ;  /* 0x3f800000504e7421 */ /* 0x010fe20000010000 */
[----:B---3--:R-:W-:Y:S01]  /*2d30*/  FADD.FTZ R84, R82, 1 ;  /* 0x3f80000052547421 */ /* 0x008fe20000010000 */
[----:B0-----:R-:W-:-:S04]  /*2d40*/  FADD.FTZ R64, R64, 1 ;  /* 0x3f80000040407421 */ /* 0x001fc80000010000 */
[----:B------:R0:W2:Y:S01]  /*2d50*/  MUFU.EX2 R77, R75 ;  /* 0x0000004b004d7308 */ /* 0x0000a20000000800 */
        /* <DEDUP_REMOVED lines=12> */
[----:B------:R-:W-:Y:S04]  /*2e20*/  STS [R138+0x600], R66 ;  /* 0x000600428a007388 */ /* 0x000fe80000000800 */
[----:B------:R-:W-:Y:S04]  /*2e30*/  STS [R136+0x680], R71 ;  /* 0x0006804788007388 */ /* 0x000fe80000000800 */
[----:B------:R0:W-:Y:S04]  /*2e40*/  STS [R134+0x700], R70 ;  /* 0x0007004686007388 */ /* 0x0001e80000000800 */
[----:B------:R-:W-:Y:S01]  /*2e50*/  STS [R132+0x780], R72 ;  /* 0x0007804884007388 */ /* 0x000fe20000000800 */
[----:B------:R-:W-:-:S03]  /*2e60*/  NOP ;  /* 0x0000000000007918 */ /* 0x000fc60000000000 */
[----:B------:R-:W2:Y:S04]  /*2e70*/  LDS R56, [R103] ;  /* 0x0000000067387984 */ /* 0x000ea80000000800 */
[----:B------:R-:W2:Y:S04]  /*2e80*/  LDS R57, [R103+0x4] ;  /* 0x0000040067397984 */ /* 0x000ea80000000800 */
[----:B------:R-:W2:Y:S04]  /*2e90*/  LDS R61, [R103+0xc] ;  /* 0x00000c00673d7984 */ /* 0x000ea80000000800 */
[----:B------:R-:W2:Y:S01]  /*2ea0*/  LDS R62, [R103+0x10] ;  /* 0x00001000673e7984 */ /* 0x000ea20000000800 */
[----:B---3--:R-:W-:-:S03]  /*2eb0*/  FADD.FTZ R3, -R59, 1 ;  /* 0x3f8000003b037421 */ /* 0x008fc60000010100 */
[----:B------:R-:W3:Y:S01]  /*2ec0*/  LDS R60, [R103+0x8] ;  /* 0x00000800673c7984 */ /* 0x000ee20000000800 */
[----:B-----5:R-:W-:Y:S01]  /*2ed0*/  FFMA.FTZ R5, R54, R3, 1 ;  /* 0x3f80000036057423 */ /* 0x020fe20000010003 */
[----:B------:R-:W-:Y:S02]  /*2ee0*/  FADD.FTZ R2, -R58, 1 ;  /* 0x3f8000003a027421 */ /* 0x000fe40000010100 */
[----:B------:R-:W5:Y:S01]  /*2ef0*/  LDS R63, [R103+0x14] ;  /* 0x00001400673f7984 */ /* 0x000f620000000800 */
[----:B----4-:R4:W-:Y:S01]  /*2f00*/  MUFU.RCP R69, R4 ;  /* 0x0000000400457308 */ /* 0x0109e20000001000 */
[----:B------:R-:W-:Y:S01]  /*2f10*/  FFMA.FTZ R2, R55, R2, 1 ;  /* 0x3f80000037027423 */ /* 0x000fe20000010002 */
[----:B0-----:R-:W-:Y:S01]  /*2f20*/  FADD.FTZ R70, -R68, 1 ;  /* 0x3f80000044467421 */ /* 0x001fe20000010100 */
[----:B------:R-:W-:Y:S01]  /*2f30*/  LDS R65, [R103+0x18] ;  /* 0x0000180067417984 */ /* 0x000fe20000000800 */
[----:B------:R-:W-:-:S03]  /*2f40*/  FMUL.FTZ R75, R45, -1.4426950216293334961 ;  /* 0xbfb8aa3b2d4b7820 */ /* 0x000fc60000410000 */
[----:B------:R-:W0:Y:S01]  /*2f50*/  LDS R66, [R103+0x1c] ;  /* 0x00001c0067427984 */ /* 0x000e220000000800 */
[----:B------:R-:W-:Y:S01]  /*2f60*/  FFMA.FTZ R82, R51, R70, 1 ;  /* 0x3f80000033527423 */ /* 0x000fe20000010046 */
[----:B------:R-:W3:Y:S02]  /*2f70*/  MUFU.RCP R64, R64 ;  /* 0x0000004000407308 */ /* 0x000ee40000001000 */
[----:B------:R-:W0:Y:S01]  /*2f80*/  LDS R70, [R103+0x24] ;  /* 0x0000240067467984 */ /* 0x000e220000000800 */
[----:B-1----:R-:W-:-:S03]  /*2f90*/  FADD.FTZ R81, R81, 1 ;  /* 0x3f80000051517421 */ /* 0x002fc60000010000 */
[----:B------:R-:W-:Y:S01]  /*2fa0*/  LDS R71, [R103+0x20] ;  /* 0x0000200067477984 */ /* 0x000fe20000000800 */
[----:B--2---:R-:W-:-:S03]  /*2fb0*/  FMUL.FTZ R3, R39, R56 ;  /* 0x0000003827037220 */ /* 0x004fc60000410000 */
[----:B------:R-:W-:Y:S01]  /*2fc0*/  LDS R72, [R103+0x2c] ;  /* 0x00002c0067487984 */ /* 0x000fe20000000800 */
[----:B----4-:R-:W-:Y:S01]  /*2fd0*/  FMUL.FTZ R4, R38, R57 ;  /* 0x0000003926047220 */ /* 0x010fe20000410000 */
[----:B------:R-:W-:-:S03]  /*2fe0*/  FMUL.FTZ R3, R58, R3 ;  /* 0x000000033a037220 */ /* 0x000fc60000410000 */
[----:B------:R-:W-:Y:S01]  /*2ff0*/  FMUL.FTZ R4, R59, R4 ;  /* 0x000000043b047220 */ /* 0x000fe20000410000 */
[----:B------:R-:W-:Y:S01]  /*3000*/  FMUL.FTZ R2, R3, R2 ;  /* 0x0000000203027220 */ /* 0x000fe20000410000 */
[C---:B------:R-:W-:Y:S01]  /*3010*/  FADD.FTZ R3, -R67.reuse, 1 ;  /* 0x3f80000043037421 */ /* 0x040fe20000010100 */
[----:B------:R-:W-:Y:S01]  /*3020*/  FMUL.FTZ R80, R36, R61 ;  /* 0x0000003d24507220 */ /* 0x000fe20000410000 */
[----:B------:R-:W1:Y:S01]  /*3030*/  MUFU.EX2 R111, R75 ;  /* 0x0000004b006f7308 */ /* 0x000e620000000800 */
[----:B------:R-:W-:Y:S01]  /*3040*/  FMUL.FTZ R4, R4, R5 ;  /* 0x0000000504047220 */ /* 0x000fe20000410000 */
[----:B------:R-:W-:Y:S01]  /*3050*/  FFMA.FTZ R5, R52, R3, 1 ;  /* 0x3f80000034057423 */ /* 0x000fe20000010003 */
[----:B------:R-:W-:Y:S01]  /*3060*/  FMUL.FTZ R80, R67, R80 ;  /* 0x0000005043507220 */ /* 0x000fe20000410000 */
[----:B------:R-:W-:-:S04]  /*3070*/  FMUL.FTZ R7, R35, R62 ;  /* 0x0000003e23077220 */ /* 0x000fc80000410000 */
[----:B------:R2:W4:Y:S01]  /*3080*/  MUFU.RCP R75, R73 ;  /* 0x00000049004b7308 */ /* 0x0005220000001000 */
[----:B------:R-:W-:Y:S01]  /*3090*/  FMUL.FTZ R86, R80, R5 ;  /* 0x0000000550567220 */ /* 0x000fe20000410000 */
[----:B------:R-:W-:Y:S01]  /*30a0*/  FADD.FTZ R80, -R74, 1 ;  /* 0x3f8000004a507421 */ /* 0x000fe20000010100 */
[----:B------:R-:W-:Y:S01]  /*30b0*/  FMUL.FTZ R7, R68, R7 ;  /* 0x0000000744077220 */ /* 0x000fe20000410000 */
[----:B--2---:R-:W2:Y:S04]  /*30c0*/  LDS R73, [R103+0x28] ;  /* 0x0000280067497984 */ /* 0x004ea80000000800 */
[----:B------:R3:W-:Y:S01]  /*30d0*/  MUFU.RCP R85, R81 ;  /* 0x0000005100557308 */ /* 0x0007e20000001000 */
[----:B------:R-:W-:Y:S01]  /*30e0*/  FMUL.FTZ R106, R7, R82 ;  /* 0x00000052076a7220 */ /* 0x000fe20000410000 */
[----:B------:R-:W-:Y:S01]  /*30f0*/  FADD.FTZ R107, R83, 1 ;  /* 0x3f800000536b7421 */ /* 0x000fe20000010000 */
[----:B------:R-:W-:Y:S01]  /*3100*/  FFMA.FTZ R110, R49, R80, 1 ;  /* 0x3f800000316e7423 */ /* 0x000fe20000010050 */
[----:B------:R-:W2:Y:S01]  /*3110*/  LDS R83, [R103+0x30] ;  /* 0x0000300067537984 */ /* 0x000ea20000000800 */
[----:B------:R-:W-:-:S03]  /*3120*/  FADD.FTZ R77, R77, 1 ;  /* 0x3f8000004d4d7421 */ /* 0x000fc60000010000 */
[----:B------:R-:W2:Y:S04]  /*3130*/  LDS R82, [R103+0x34] ;  /* 0x0000340067527984 */ /* 0x000ea80000000800 */
[----:B---3--:R-:W3:Y:S04]  /*3140*/  LDS R81, [R103+0x38] ;  /* 0x0000380067517984 */ /* 0x008ee80000000800 */
[----:B------:R-:W3:Y:S01]  /*3150*/  LDS R80, [R103+0x3c] ;  /* 0x00003c0067507984 */ /* 0x000ee20000000800 */
[----:B------:R-:W0:Y:S01]  /*3160*/  MUFU.RCP R78, R78 ;  /* 0x0000004e004e7308 */ /* 0x000e220000001000 */
[----:B------:R-:W-:Y:S01]  /*3170*/  FADD.FTZ R76, R76, 1 ;  /* 0x3f8000004c4c7421 */ /* 0x000fe20000010000 */
[----:B------:R-:W-:Y:S01]  /*3180*/  FADD.FTZ R6, -R64, 1 ;  /* 0x3f80000040067421 */ /* 0x000fe20000010100 */
[----:B------:R-:W-:Y:S01]  /*3190*/  FMUL.FTZ R3, R37, R60 ;  /* 0x0000003c25037220 */ /* 0x000fe20000410000 */
[----:B-1----:R-:W-:Y:S01]  /*31a0*/  FADD.FTZ R111, R111, 1 ;  /* 0x3f8000006f6f7421 */ /* 0x002fe20000010000 */
        /* <DEDUP_REMOVED lines=8> */
[----:B0-----:R-:W-:Y:S01]  /*3230*/  FMUL.FTZ R112, R25, R66 ;  /* 0x0000004219707220 */ /* 0x001fe20000410000 */
[----:B------:R-:W-:Y:S06]  /*3240*/  BAR.SYNC.DEFER_BLOCKING 0x0 ;  /* 0x0000000000007b1d */ /* 0x000fec0000010000 */
[----:B------:R-:W0:Y:S01]  /*3250*/  MUFU.RCP R76, R76 ;  /* 0x0000004c004c7308 */ /* 0x000e220000001000 */
[----:B------:R-:W-:Y:S01]  /*3260*/  FFMA.FTZ R7, R48, R5, 1 ;  /* 0x3f80000030077423 */ /* 0x000fe20000010005 */
[----:B------:R-:W-:Y:S01]  /*3270*/  FFMA.FTZ R3, R50, R3, 1 ;  /* 0x3f80000032037423 */ /* 0x000fe20000010003 */
[----:B------:R-:W-:Y:S01]  /*3280*/  FMUL.FTZ R5, R24, R65 ;  /* 0x0000004118057220 */ /* 0x000fe20000410000 */
[----:B------:R-:W-:Y:S01]  /*3290*/  FMUL.FTZ R108, R69, R108 ;  /* 0x0000006c456c7220 */ /* 0x000fe20000410000 */
[----:B------:R-:W-:-:S03]  /*32a0*/  FADD.FTZ R116, -R78, 1 ;  /* 0x3f8000004e747421 */ /* 0x000fc60000010100 */
[----:B------:R-:W5:Y:S01]  /*32b0*/  MUFU.RCP R84, R84 ;  /* 0x0000005400547308 */ /* 0x000f620000001000 */
[----:B------:R-:W-:-:S07]  /*32c0*/  FMUL.FTZ R5, R74, R5 ;  /* 0x000000054a057220 */ /* 0x000fce0000410000 */
[----:B------:R3:W5:Y:S01]  /*32d0*/  MUFU.RCP R109, R107 ;  /* 0x0000006b006d7308 */ /* 0x0007620000001000 */
[----:B------:R-:W-:-:S07]  /*32e0*/  FMUL.FTZ R112, R75, R112 ;  /* 0x000000704b707220 */ /* 0x000fce0000410000 */
[----:B------:R-:W5:Y:S01]  /*32f0*/  MUFU.RCP R128, R111 ;  /* 0x0000006f00807308 */ /* 0x000f620000001000 */
        /* <DEDUP_REMOVED lines=8> */
[----:B--2---:R-:W-:Y:S01]  /*3380*/  FMUL.FTZ R118, R28, R73 ;  /* 0x000000491c767220 */ /* 0x004fe20000410000 */
[----:B------:R-:W-:Y:S01]  /*3390*/  FMUL.FTZ R116, R77, R116 ;  /* 0x000000744d747220 */ /* 0x000fe20000410000 */
[----:B0-----:R-:W-:Y:S01]  /*33a0*/  FADD.FTZ R114, -R76, 1 ;  /* 0x3f8000004c727421 */ /* 0x001fe20000010100 */
[----:B------:R-:W-:Y:S01]  /*33b0*/  FMUL.FTZ R3, R26, R71 ;  /* 0x000000471a037220 */ /* 0x000fe20000410000 */
[----:B---3--:R-:W-:Y:S01]  /*33c0*/  FMUL.FTZ R107, R29, R72 ;  /* 0x000000481d6b7220 */ /* 0x008fe20000410000 */
[----:B------:R-:W-:Y:S01]  /*33d0*/  FFMA.FTZ R7, R40, R7, 1 ;  /* 0x3f80000028077423 */ /* 0x000fe20000010007 */
[----:B------:R-:W-:Y:S01]  /*33e0*/  FMUL.FTZ R118, R79, R118 ;  /* 0x000000764f767220 */ /* 0x000fe20000410000 */
[----:B------:R-:W-:Y:S01]  /*33f0*/  FMUL.FTZ R116, R116, R5 ;  /* 0x0000000574747220 */ /* 0x000fe20000410000 */
[----:B------:R-:W-:Y:S01]  /*3400*/  FFMA.FTZ R114, R47, R114, 1 ;  /* 0x3f8000002f727423 */ /* 0x000fe20000010072 */
[----:B------:R-:W-:Y:S01]  /*3410*/  FMUL.FTZ R3, R76, R3 ;  /* 0x000000034c037220 */ /* 0x000fe20000410000 */
[----:B------:R-:W-:Y:S01]  /*3420*/  FMUL.FTZ R107, R78, R107 ;  /* 0x0000006b4e6b7220 */ /* 0x000fe20000410000 */
[----:B-----5:R-:W-:Y:S01]  /*3430*/  FADD.FTZ R122, -R84, 1 ;  /* 0x3f800000547a7421 */ /* 0x020fe20000010100 */
[----:B------:R-:W-:Y:S01]  /*3440*/  FADD.FTZ R5, -R109, 1 ;  /* 0x3f8000006d057421 */ /* 0x000fe20000010100 */
        /* <DEDUP_REMOVED lines=83> */
.L_x_1658:
[----:B------:R-:W-:Y:S05]  /*3980*/  BSYNC B0 ;  /* 0x0000000000007941 */ /* 0x000fea0003800000 */
.L_x_1657:
        /* <DEDUP_REMOVED lines=14> */
[C---:B------:R-:W-:Y:S01]  /*3a70*/  LEA R4, P1, R20.reuse, UR30, 0x2 ;  /* 0x0000001e14047c11 */ /* 0x040fe2000f8210ff */
[----:B------:R-:W-:Y:S01]  /*3a80*/  FMUL.FTZ R78, R41, R78 ;  /* 0x0000004e294e7220 */ /* 0x000fe20000410000 */
[----:B0-----:R-:W-:Y:S01]  /*3a90*/  MOV R6, UR32 ;  /* 0x0000002000067c02 */ /* 0x001fe20008000f00 */
[----:B------:R-:W-:Y:S01]  /*3aa0*/  ULDC.64 UR32, c[0x0][0x320] ;  /* 0x0000c80000207ab9 */ /* 0x000fe20000000a00 */
        /* <DEDUP_REMOVED lines=136> */
.L_x_1661:
[----:B------:R-:W-:Y:S05]  /*4330*/  BSYNC B0 ;  /* 0x0000000000007941 */ /* 0x000fea0003800000 */
.L_x_1660:
        /* <DEDUP_REMOVED lines=43> */
.L_x_1659:
        /* <DEDUP_REMOVED lines=47> */
[C---:B-1----:R-:W-:Y:S01]  /*48e0*/  LOP3.LUT R0, R105.reuse, 0x7ffffe0, RZ, 0xc0, !PT ;  /* 0x07ffffe069007812 */ /* 0x042fe200078ec0ff */
[----:B------:R-:W-:Y:S01]  /*48f0*/  USHF.L.U32 UR51, UR58, 0x1, URZ ;  /* 0x000000013a337899 */ /* 0x000fe2000800063f */
[----:B0-----:R-:W-:Y:S01]  /*4900*/  LOP3.LUT R4, R105, 0x1f, RZ, 0xc0, !PT ;  /* 0x0000001f69047812 */ /* 0x001fe200078ec0ff */
[----:B------:R-:W-:Y:S01]  /*4910*/  ULDC.64 UR54, c[0x0][0x230] ;  /* 0x00008c0000367ab9 */ /* 0x000fe20000000a00 */
[----:B------:R-:W-:Y:S01]  /*4920*/  SHF.L.U32 R0, R0, 0x5, RZ ;  /* 0x0000000500007819 */ /* 0x000fe200000006ff */
[----:B------:R-:W-:Y:S01]  /*4930*/  UIMAD UR7, UR50, UR54, URZ ;  /* 0x00000036320772a4 */ /* 0x000fe2000f8e023f */
[----:B------:R-:W-:Y:S01]  /*4940*/  FADD.FTZ R46, R38, R38 ;  /* 0x00000026262e7221 */ /* 0x000fe20000010000 */
[----:B------:R-:W-:Y:S01]  /*4950*/  UIMAD.WIDE.U32 UR28, UR49, UR54, URZ ;  /* 0x00000036311c72a5 */ /* 0x000fe2000f8e003f */
[----:B------:R-:W-:Y:S01]  /*4960*/  LOP3.LUT R0, R0, 0xffffffe0, R4, 0xe2, !PT ;  /* 0xffffffe000007812 */ /* 0x000fe200078ee204 */
[----:B------:R-:W-:Y:S01]  /*4970*/  UIMAD UR55, UR49, UR55, UR7 ;  /* 0x00000037313772a4 */ /* 0x000fe2000f8e0207 */
[----:B------:R-:W-:Y:S01]  /*4980*/  FADD.FTZ R45, R37, R37 ;  /* 0x00000025252d7221 */ /* 0x000fe20000010000 */
[----:B------:R-:W-:Y:S01]  /*4990*/  FADD.FTZ R44, R36, R36 ;  /* 0x00000024242c7221 */ /* 0x000fe20000010000 */
[----:B------:R-:W-:Y:S01]  /*49a0*/  ISETP.GE.AND P0, PT, R0, UR51, PT ;  /* 0x0000003300007c0c */ /* 0x000fe2000bf06270 */
        /* <DEDUP_REMOVED lines=14> */
[----:B------:R-:W-:Y:S01]  /*4a90*/  UMOV UR7, URZ ;  /* 0x0000003f00077c82 */ /* 0x000fe20008000000 */
[----:B------:R-:W-:Y:S01]  /*4aa0*/  UMOV UR8, URZ ;  /* 0x0000003f00087c82 */ /* 0x000fe20008000000 */
[----:B------:R-:W-:Y:S01]  /*4ab0*/  UMOV UR9, URZ ;  /* 0x0000003f00097c82 */ /* 0x000fe20008000000 */
[----:B------:R-:W-:Y:S01]  /*4ac0*/  ULDC UR52, c[0x0][0x224] ;  /* 0x0000890000347ab9 */ /* 0x000fe20000000800 */
[----:B------:R-:W-:Y:S01]  /*4ad0*/  ULDC UR53, c[0x0][0x21c] ;  /* 0x0000870000357ab9 */ /* 0x000fe20000000800 */
[----:B------:R-:W-:Y:S01]  /*4ae0*/  ULDC UR54, c[0x0][0x218] ;  /* 0x0000860000367ab9 */ /* 0x000fe20000000800 */
[----:B------:R-:W-:Y:S01]  /*4af0*/  ULDC.64 UR30, c[0x0][0x360] ;  /* 0x0000d800001e7ab9 */ /* 0x000fe20000000a00 */
        /* <DEDUP_REMOVED lines=8> */
.L_x_1757:
[----:B------:R-:W-:Y:S01]  /*4b80*/  USHF.R.S32.HI UR58, URZ, 0x1f, UR7 ;  /* 0x0000001f3f3a7899 */ /* 0x000fe20008011407 */
[----:B------:R-:W2:Y:S01]  /*4b90*/  LDL R31, [R1+0x30] ;  /* 0x00003000011f7983 */ /* 0x000ea20000100800 */
[----:B------:R-:W-:Y:S02]  /*4ba0*/  UMOV UR46, UR28 ;  /* 0x0000001c002e7c82 */ /* 0x000fe40008000000 */
[----:B------:R-:W-:Y:S01]  /*4bb0*/  UIMAD UR56, UR58, UR38, URZ ;  /* 0x000000263a3872a4 */ /* 0x000fe2000f8e023f */
[----:B------:R-:W3:Y:S01]  /*4bc0*/  LDL R30, [R1+0x2c] ;  /* 0x00002c00011e7983 */ /* 0x000ee20000100800 */
[----:B------:R-:W-:Y:S02]  /*4bd0*/  UMOV UR47, UR55 ;  /* 0x00000037002f7c82 */ /* 0x000fe40008000000 */
[----:B------:R-:W-:Y:S01]  /*4be0*/  UIMAD.WIDE.U32 UR46, UR7, UR38, UR46 ;  /* 0x00000026072e72a5 */ /* 0x000fe2000f8e002e */
[C---:B------:R-:W-:Y:S01]  /*4bf0*/  LOP3.LUT R4, R105.reuse, 0x7ffffe0, RZ, 0xc0, !PT ;  /* 0x07ffffe069047812 */ /* 0x040fe200078ec0ff */
[----:B------:R-:W-:Y:S01]  /*4c00*/  UIMAD UR56, UR7, UR39, UR56 ;  /* 0x00000027073872a4 */ /* 0x000fe2000f8e0238 */
[----:B------:R-:W-:Y:S01]  /*4c10*/  LOP3.LUT R248, R105, 0x1f, RZ, 0xc0, !PT ;  /* 0x0000001f69f87812 */ /* 0x000fe200078ec0ff */
[----:B------:R-:W-:Y:S01]  /*4c20*/  ULEA UR57, UP0, UR46, UR40, 0x3 ;  /* 0x000000282e397291 */ /* 0x000fe2000f80183f */
[----:B------:R-:W-:Y:S01]  /*4c30*/  MOV R9, UR42 ;  /* 0x0000002a00097c02 */ /* 0x000fe20008000f00 */
[----:B------:R-:W-:Y:S01]  /*4c40*/  UIADD3 UR47, UR47, UR56, URZ ;  /* 0x000000382f2f7290 */ /* 0x000fe2000fffe03f */
[----:B------:R-:W-:Y:S01]  /*4c50*/  SHF.L.U32 R4, R4, 0x5, RZ ;  /* 0x0000000504047819 */ /* 0x000fe200000006ff */
[----:B------:R-:W-:Y:S01]  /*4c60*/  HFMA2.MMA R20, -RZ, RZ, 0, 0 ;  /* 0x00000000ff147435 */ /* 0x000fe200000001ff */
[----:B------:R-:W-:Y:S01]  /*4c70*/  CS2R R18, SRZ ;  /* 0x0000000000127805 */ /* 0x000fe2000001ff00 */
[----:B------:R-:W-:Y:S01]  /*4c80*/  ULEA.HI.X UR46, UR46, UR41, UR47, 0x3, UP0 ;  /* 0x000000292e2e7291 */ /* 0x000fe200080f1c2f */
[----:B------:R-:W-:-:S02]  /*4c90*/  LOP3.LUT R4, R4, 0xffffffe0, R248, 0xe2, !PT ;  /* 0xffffffe004047812 */ /* 0x000fc400078ee2f8 */
[----:B------:R-:W-:Y:S02]  /*4ca0*/  CS2R R74, SRZ ;  /* 0x00000000004a7805 */ /* 0x000fe4000001ff00 */
[----:B------:R-:W-:Y:S02]  /*4cb0*/  CS2R R70, SRZ ;  /* 0x0000000000467805 */ /* 0x000fe4000001ff00 */
[----:B-1----:R-:W-:Y:S02]  /*4cc0*/  CS2R R16, SRZ ;  /* 0x0000000000107805 */ /* 0x002fe4000001ff00 */
[----:B------:R-:W-:Y:S01]  /*4cd0*/  SHF.R.S32.HI R5, RZ, 0x1f, R4 ;  /* 0x0000001fff057819 */ /* 0x000fe20000011404 */
[----:B------:R-:W4:Y:S01]  /*4ce0*/  LDL R29, [R1+0x28] ;  /* 0x00002800011d7983 */ /* 0x000f220000100800 */
[----:B------:R-:W-:Y:S01]  /*4cf0*/  MOV R3, UR46 ;  /* 0x0000002e00037c02 */ /* 0x000fe20008000f00 */
[----:B------:R-:W-:Y:S01]  /*4d00*/  UIMAD UR46, UR58, UR42, URZ ;  /* 0x0000002a3a2e72a4 */ /* 0x000fe2000f8e023f */
[C---:B------:R-:W-:Y:S01]  /*4d10*/  LOP3.LUT R6, R4.reuse, 0x20, RZ, 0xfc, !PT ;  /* 0x0000002004067812 */ /* 0x040fe200078efcff */
[----:B------:R-:W4:Y:S01]  /*4d20*/  LDL R28, [R1+0x24] ;  /* 0x00002400011c7983 */ /* 0x000f220000100800 */
[----:B------:R-:W-:Y:S01]  /*4d30*/  LOP3.LUT R7, R4, 0x40, RZ, 0xfc, !PT ;  /* 0x0000004004077812 */ /* 0x000fe200078efcff */
[----:B------:R-:W-:-:S02]  /*4d40*/  UIMAD UR46, UR7, UR43, UR46 ;  /* 0x0000002b072e72a4 */ /* 0x000fc4000f8e022e */
[----:B------:R-:W-:Y:S01]  /*4d50*/  IMAD.WIDE.U32 R8, R9, UR7, R4 ;  /* 0x0000000709087c25 */ /* 0x000fe2000f8e0004 */
[----:B------:R-:W-:Y:S01]  /*4d60*/  MOV R2, UR57 ;  /* 0x0000003900027c02 */ /* 0x000fe20008000f00 */
[----:B------:R-:W4:Y:S01]  /*4d70*/  LDL R27, [R1+0x20] ;  /* 0x00002000011b7983 */ /* 0x000f220000100800 */
[----:B------:R-:W-:Y:S02]  /*4d80*/  ISETP.GE.AND P3, PT, R6, UR51, PT ;  /* 0x0000003306007c0c */ /* 0x000fe4000bf66270 */
[----:B------:R-:W-:Y:S01]  /*4d90*/  ISETP.GE.AND P5, PT, R7, UR51, PT ;  /* 0x0000003307007c0c */ /* 0x000fe2000bfa6270 */
[----:B------:R-:W-:Y:S01]  /*4da0*/  HFMA2.MMA R14, -RZ, RZ, 0, 0 ;  /* 0x00000000ff0e7435 */ /* 0x000fe200000001ff */
[----:B------:R-:W-:Y:S01]  /*4db0*/  LOP3.LUT R7, R4, 0x60, RZ, 0xfc, !PT ;  /* 0x0000006004077812 */ /* 0x000fe200078efcff */
[----:B------:R-:W4:Y:S01]  /*4dc0*/  LDG.E.64 R2, desc[UR20][R2.64] ;  /* 0x0000001402027981 */ /* 0x000f22000c1e1b00 */
[----:B------:R-:W-:Y:S02]  /*4dd0*/  IADD3 R5, R9, UR46, RZ ;  /* 0x0000002e09057c10 */ /* 0x000fe4000fffe0ff */
[----:B------:R-:W-:Y:S01]  /*4de0*/  LEA R6, P1, R8, UR12, 0x2 ;  /* 0x0000000c08067c11 */ /* 0x000fe2000f8210ff */
[----:B------:R-:W4:Y:S01]  /*4df0*/  LDL R26, [R1+0x1c] ;  /* 0x00001c00011a7983 */ /* 0x000f220000100800 */
[----:B------:R-:W-:-:S02]  /*4e00*/  ISETP.GE.AND P4, PT, R7, UR51, PT ;  /* 0x0000003307007c0c */ /* 0x000fc4000bf86270 */
[C---:B------:R-:W-:Y:S01]  /*4e10*/  LOP3.LUT R9, R4.reuse, 0xa0, RZ, 0xfc, !PT ;  /* 0x000000a004097812 */ /* 0x040fe200078efcff */
[----:B------:R-:W4:Y:S01]  /*4e20*/  LDL R24, [R1+0x14] ;  /* 0x0000140001187983 */ /* 0x000f220000100800 */
[----:B------:R-:W-:Y:S02]  /*4e30*/  LOP3.LUT R10, R4, 0x80, RZ, 0xfc, !PT ;  /* 0x00000080040a7812 */ /* 0x000fe400078efcff */
[----:B------:R-:W-:Y:S01]  /*4e40*/  LEA.HI.X R7, R8, UR11, R5, 0x2, P1 ;  /* 0x0000000b08077c11 */ /* 0x000fe200088f1405 */
[----:B------:R-:W4:Y:S01]  /*4e50*/  LDL R79, [R1+0xc] ;  /* 0x00000c00014f7983 */ /* 0x000f220000100800 */
[----:B------:R-:W-:Y:S02]  /*4e60*/  ISETP.GE.AND P1, PT, R9, UR51, PT ;  /* 0x0000003309007c0c */ /* 0x000fe4000bf26270 */
[----:B------:R-:W-:Y:S01]  /*4e70*/  LOP3.LUT R5, R4, 0xc0, RZ, 0xfc, !PT ;  /* 0x000000c004057812 */ /* 0x000fe200078efcff */
[----:B------:R-:W4:Y:S01]  /*4e80*/  @!P3 LDG.E R20, desc[UR20][R6.64+0x80] ;  /* 0x000080140614b981 */ /* 0x000f22000c1e1900 */
[----:B------:R-:W-:-:S02]  /*4e90*/  ISETP.GE.AND P2, PT, R10, UR51, PT ;  /* 0x000000330a007c0c */ /* 0x000fc4000bf46270 */
[----:B------:R-:W-:Y:S01]  /*4ea0*/  ISETP.GE.AND P3, PT, R5, UR51, PT ;  /* 0x0000003305007c0c */ /* 0x000fe2000bf66270 */
[----:B------:R-:W4:Y:S01]  /*4eb0*/  @!P4 LDG.E R18, desc[UR20][R6.64+0x180] ;  /* 0x000180140612c981 */ /* 0x000f22000c1e1900 */
[C---:B------:R-:W-:Y:S02]  /*4ec0*/  LOP3.LUT R5, R4.reuse, 0x100, RZ, 0xfc, !PT ;  /* 0x0000010004057812 */ /* 0x040fe400078efcff */
[----:B------:R-:W-:Y:S01]  /*4ed0*/  LOP3.LUT R8, R4, 0xe0, RZ, 0xfc, !PT ;  /* 0x000000e004087812 */ /* 0x000fe200078efcff */
[----:B------:R-:W4:Y:S01]  /*4ee0*/  @!P5 LDG.E R75, desc[UR20][R6.64+0x100] ;  /* 0x00010014064bd981 */ /* 0x000f22000c1e1900 */
[----:B------:R-:W-:Y:S02]  /*4ef0*/  ISETP.GE.AND P4, PT, R5, UR51, PT ;  /* 0x0000003305007c0c */ /* 0x000fe4000bf86270 */
[----:B------:R-:W-:Y:S01]  /*4f00*/  ISETP.GE.AND P5, PT, R8, UR51, PT ;  /* 0x0000003308007c0c */ /* 0x000fe2000bfa6270 */
[----:B------:R-:W4:Y:S01]  /*4f10*/  @!P1 LDG.E R70, desc[UR20][R6.64+0x280] ;  /* 0x0002801406469981 */ /* 0x000f22000c1e1900 */
[----:B------:R-:W-:-:S02]  /*4f20*/  LOP3.LUT R5, R4, 0x140, RZ, 0xfc, !PT ;  /* 0x0000014004057812 */ /* 0x000fc400078efcff */
[----:B------:R-:W-:Y:S01]  /*4f30*/  LOP3.LUT R8, R4, 0x120, RZ, 0xfc, !PT ;  /* 0x0000012004087812 */ /* 0x000fe200078efcff */
[----:B------:R-:W4:Y:S01]  /*4f40*/  @!P2 LDG.E R19, desc[UR20][R6.64+0x200] ;  /* 0x000200140613a981 */ /* 0x000f22000c1e1900 */
[----:B------:R-:W-:Y:S02]  /*4f50*/  ISETP.GE.AND P1, PT, R5, UR51, PT ;  /* 0x0000003305007c0c */ /* 0x000fe4000bf26270 */
[----:B------:R-:W-:Y:S02]  /*4f60*/  ISETP.GE.AND P2, PT, R8, UR51, PT ;  /* 0x0000003308007c0c */ /* 0x000fe4000bf46270 */
[----:B------:R-:W-:Y:S02]  /*4f70*/  CS2R R10, SRZ ;  /* 0x00000000000a7805 */ /* 0x000fe4000001ff00 */
[C---:B------:R-:W-:Y:S01]  /*4f80*/  LOP3.LUT R5, R4.reuse, 0x160, RZ, 0xfc, !PT ;  /* 0x0000016004057812 */ /* 0x040fe200078efcff */
[----:B------:R-:W4:Y:S03]  /*4f90*/  @!P3 LDG.E R17, desc[UR20][R6.64+0x300] ;  /* 0x000300140611b981 */ /* 0x000f26000c1e1900 */
[----:B------:R-:W-:Y:S01]  /*4fa0*/  ISETP.GE.AND P3, PT, R5, UR51, PT ;  /* 0x0000003305007c0c */ /* 0x000fe2000bf66270 */
[----:B------:R-:W4:Y:S01]  /*4fb0*/  @!P4 LDG.E R10, desc[UR20][R6.64+0x400] ;  /* 0x00040014060ac981 */ /* 0x000f22000c1e1900 */
[----:B------:R-:W-:-:S02]  /*4fc0*/  LOP3.LUT R5, R4, 0x1a0, RZ, 0xfc, !PT ;  /* 0x000001a004057812 */ /* 0x000fc400078efcff */
[C---:B------:R-:W-:Y:S01]  /*4fd0*/  LOP3.LUT R8, R4.reuse, 0x180, RZ, 0xfc, !PT ;  /* 0x0000018004087812 */ /* 0x040fe200078efcff */
[----:B------:R-:W4:Y:S01]  /*4fe0*/  @!P5 LDG.E R11, desc[UR20][R6.64+0x380] ;  /* 0x00038014060bd981 */ /* 0x000f22000c1e1900 */
[----:B------:R-:W-:Y:S02]  /*4ff0*/  ISETP.GE.AND P4, PT, R5, UR51, PT ;  /* 0x0000003305007c0c */ /* 0x000fe4000bf86270 */
[----:B------:R-:W-:Y:S01]  /*5000*/  LOP3.LUT R5, R4, 0x1c0, RZ, 0xfc, !PT ;  /* 0x000001c004057812 */ /* 0x000fe200078efcff */
[----:B------:R-:W4:Y:S01]  /*5010*/  @!P2 LDG.E R71, desc[UR20][R6.64+0x480] ;  /* 0x000480140647a981 */ /* 0x000f22000c1e1900 */
[----:B------:R-:W-:Y:S02]  /*5020*/  ISETP.GE.AND P5, PT, R8, UR51, PT ;  /* 0x0000003308007c0c */ /* 0x000fe4000bfa6270 */
[----:B------:R-:W-:Y:S02]  /*5030*/  CS2R R8, SRZ ;  /* 0x0000000000087805 */ /* 0x000fe4000001ff00 */
[----:B------:R-:W-:Y:S01]  /*5040*/  ISETP.GE.AND P2, PT, R5, UR51, PT ;  /* 0x0000003305007c0c */ /* 0x000fe2000bf46270 */
[----:B------:R-:W4:Y:S01]  /*5050*/  LDL R23, [R1+0x10] ;  /* 0x0000100001177983 */ /* 0x000f220000100800 */
[----:B------:R-:W-:-:S02]  /*5060*/  LOP3.LUT R5, R4, 0x200, RZ, 0xfc, !PT ;  /* 0x0000020004057812 */ /* 0x000fc400078efcff */
[----:B------:R-:W-:Y:S01]  /*5070*/  LOP3.LUT R12, R4, 0x1e0, RZ, 0xfc, !PT ;  /* 0x000001e0040c7812 */ /* 0x000fe200078efcff */
[----:B------:R-:W4:Y:S01]  /*5080*/  @!P3 LDG.E R8, desc[UR20][R6.64+0x580] ;  /* 0x000580140608b981 */ /* 0x000f22000c1e1900 */
[----:B------:R-:W-:Y:S01]  /*5090*/  ISETP.GE.AND P3, PT, R5, UR51, PT ;  /* 0x0000003305007c0c */ /* 0x000fe2000bf66270 */
[----:B------:R-:W-:Y:S02]  /*50a0*/  HFMA2.MMA R5, -RZ, RZ, 0, 0 ;  /* 0x00000000ff057435 */ /* 0x000fe400000001ff */
[----:B------:R-:W4:Y:S01]  /*50b0*/  @!P1 LDG.E R9, desc[UR20][R6.64+0x500] ;  /* 0x0005001406099981 */ /* 0x000f22000c1e1900 */
[----:B------:R-:W-:Y:S02]  /*50c0*/  ISETP.GE.AND P1, PT, R12, UR51, PT ;  /* 0x000000330c007c0c */ /* 0x000fe4000bf26270 */
[----:B------:R-:W-:Y:S01]  /*50d0*/  LOP3.LUT R12, R4, 0x220, RZ, 0xfc, !PT ;  /* 0x00000220040c7812 */ /* 0x000fe200078efcff */
[----:B------:R-:W4:Y:S01]  /*50e0*/  @!P5 LDG.E R14, desc[UR20][R6.64+0x600] ;  /* 0x00060014060ed981 */ /* 0x000f22000c1e1900 */
[----:B------:R-:W-:-:S02]  /*50f0*/  MOV R13, RZ ;  /* 0x000000ff000d7202 */ /* 0x000fc40000000f00 */
[----:B------:R-:W-:Y:S01]  /*5100*/  ISETP.GE.AND P5, PT, R12, UR51, PT ;  /* 0x000000330c007c0c */ /* 0x000fe2000bfa6270 */
[----:B------:R-:W4:Y:S01]  /*5110*/  LDL R25, [R1+0x18] ;  /* 0x0000180001197983 */ /* 0x000f220000100800 */
[C---:B------:R-:W-:Y:S02]  /*5120*/  LOP3.LUT R12, R4.reuse, 0x260, RZ, 0xfc, !PT ;  /* 0x00000260040c7812 */ /* 0x040fe400078efcff */
[----:B------:R-:W-:Y:S01]  /*5130*/  LOP3.LUT R15, R4, 0x240, RZ, 0xfc, !PT ;  /* 0x00000240040f7812 */ /* 0x000fe200078efcff */
[----:B------:R-:W4:Y:S01]  /*5140*/  @!P2 LDG.E R5, desc[UR20][R6.64+0x700] ;  /* 0x000700140605a981 */ /* 0x000f22000c1e1900 */
[----:B------:R-:W-:Y:S01]  /*5150*/  ISETP.GE.AND P2, PT, R12, UR51, PT ;  /* 0x000000330c007c0c */ /* 0x000fe2000bf46270 */
[----:B------:R-:W-:Y:S01]  /*5160*/  HFMA2.MMA R12, -RZ, RZ, 0, 0 ;  /* 0x00000000ff0c7435 */ /* 0x000fe200000001ff */
[----:B------:R-:W-:Y:S01]  /*5170*/  LOP3.LUT R21, R4, 0x280, RZ, 0xfc, !PT ;  /* 0x0000028004157812 */ /* 0x000fe200078efcff */
[----:B------:R-:W4:Y:S01]  /*5180*/  @!P4 LDG.E R13, desc[UR20][R6.64+0x680] ;  /* 0x00068014060dc981 */ /* 0x000f22000c1e1900 */
[----:B------:R-:W-:-:S02]  /*5190*/  ISETP.GE.AND P4, PT, R15, UR51, PT ;  /* 0x000000330f007c0c */ /* 0x000fc4000bf86270 */
[----:B------:R-:W-:Y:S01]  /*51a0*/  MOV R15, RZ ;  /* 0x000000ff000f7202 */ /* 0x000fe20000000f00 */
[----:B------:R-:W4:Y:S01]  /*51b0*/  @!P1 LDG.E R16, desc[UR20][R6.64+0x780] ;  /* 0x0007801406109981 */ /* 0x000f22000c1e1900 */
[----:B------:R-:W-:Y:S02]  /*51c0*/  ISETP.GE.AND P1, PT, R21, UR51, PT ;  /* 0x0000003315007c0c */ /* 0x000fe4000bf26270 */
[----:B------:R-:W-:Y:S02]  /*51d0*/  MOV R76, RZ ;  /* 0x000000ff004c7202 */ /* 0x000fe40000000f00 */
[----:B0-----:R-:W-:Y:S02]  /*51e0*/  CS2R R62, SRZ ;  /* 0x00000000003e7805 */ /* 0x001fe4000001ff00 */
[C---:B------:R-:W-:Y:S01]  /*51f0*/  LOP3.LUT R21, R4.reuse, 0x2c0, RZ, 0xfc, !PT ;  /* 0x000002c004157812 */ /* 0x040fe200078efcff */
[----:B------:R-:W4:Y:S01]  /*5200*/  @!P5 LDG.E R12, desc[UR20][R6.64+0x880] ;  /* 0x00088014060cd981 */ /* 0x000f22000c1e1900 */
[----:B------:R-:W-:-:S02]  /*5210*/  LOP3.LUT R22, R4, 0x2a0, RZ, 0xfc, !PT ;  /* 0x000002a004167812 */ /* 0x000fc400078efcff */
[----:B------:R-:W-:Y:S01]  /*5220*/  ISETP.GE.AND P5, PT, R21, UR51, PT ;  /* 0x0000003315007c0c */ /* 0x000fe2000bfa6270 */
[----:B------:R-:W4:Y:S01]  /*5230*/  LDL R110, [R1+0x8] ;  /* 0x00000800016e7983 */ /* 0x000f220000100800 */
[----:B------:R-:W-:-:S03]  /*5240*/  LOP3.LUT R21, R4, 0x2e0, RZ, 0xfc, !PT ;  /* 0x000002e004157812 */ /* 0x000fc600078efcff */
[----:B------:R-:W4:Y:S01]  /*5250*/  @!P3 LDG.E R15, desc[UR20][R6.64+0x800] ;  /* 0x00080014060fb981 */ /* 0x000f22000c1e1900 */
[----:B------:R-:W-:Y:S02]  /*5260*/  ISETP.GE.AND P3, PT, R22, UR51, PT ;  /* 0x0000003316007c0c */ /* 0x000fe4000bf66270 */
[----:B------:R-:W-:Y:S02]  /*5270*/  CS2R R60, SRZ ;  /* 0x00000000003c7805 */ /* 0x000fe4000001ff00 */
[----:B------:R-:W-:Y:S01]  /*5280*/  LOP3.LUT R22, R4, 0x300, RZ, 0xfc, !PT ;  /* 0x0000030004167812 */ /* 0x000fe200078efcff */
[----:B------:R-:W4:Y:S04]  /*5290*/  @!P0 LDG.E R76, desc[UR20][R6.64] ;  /* 0x00000014064c8981 */ /* 0x000f28000c1e1900 */
        /* <DEDUP_REMOVED lines=8> */
[----:B------:R-:W-:Y:S02]  /*5320*/  LOP3.LUT R21, R4, 0x340, RZ, 0xfc, !PT ;  /* 0x0000034004157812 */ /* 0x000fe400078efcff */
[----:B------:R-:W-:Y:S01]  /*5330*/  CS2R R68, SRZ ;  /* 0x0000000000447805 */ /* 0x000fe2000001ff00 */
[----:B------:R-:W4:Y:S01]  /*5340*/  @!P3 LDG.E R72, desc[UR20][R6.64+0xa80] ;  /* 0x000a80140648b981 */ /* 0x000f22000c1e1900 */
[----:B------:R-:W-:-:S02]  /*5350*/  CS2R R64, SRZ ;  /* 0x0000000000407805 */ /* 0x000fc4000001ff00 */
[----:B------:R-:W-:Y:S02]  /*5360*/  ISETP.GE.AND P3, PT, R21, UR51, PT ;  /* 0x0000003315007c0c */ /* 0x000fe4000bf66270 */
[C---:B------:R-:W-:Y:S01]  /*5370*/  LOP3.LUT R21, R4.reuse, 0x380, RZ, 0xfc, !PT ;  /* 0x0000038004157812 */ /* 0x040fe200078efcff */
[----:B------:R-:W4:Y:S01]  /*5380*/  @!P2 LDG.E R68, desc[UR20][R6.64+0xc00] ;  /* 0x000c00140644a981 */ /* 0x000f22000c1e1900 */
[----:B------:R-:W-:Y:S02]  /*5390*/  LOP3.LUT R22, R4, 0x360, RZ, 0xfc, !PT ;  /* 0x0000036004167812 */ /* 0x000fe400078efcff */
[----:B------:R-:W-:Y:S01]  /*53a0*/  ISETP.GE.AND P2, PT, R21, UR51, PT ;  /* 0x0000003315007c0c */ /* 0x000fe2000bf46270 */
[----:B------:R-:W4:Y:S01]  /*53b0*/  @!P5 LDG.E R64, desc[UR20][R6.64+0xb00] ;  /* 0x000b00140640d981 */ /* 0x000f22000c1e1900 */
[----:B------:R-:W-:Y:S02]  /*53c0*/  ISETP.GE.AND P5, PT, R22, UR51, PT ;  /* 0x0000003316007c0c */ /* 0x000fe4000bfa6270 */
[----:B------:R-:W-:-:S02]  /*53d0*/  SHF.L.U32 R22, R105, 0x5, RZ ;  /* 0x0000000569167819 */ /* 0x000fc400000006ff */
[----:B------:R-:W-:Y:S02]  /*53e0*/  CS2R R66, SRZ ;  /* 0x0000000000427805 */ /* 0x000fe4000001ff00 */
[----:B------:R-:W-:Y:S01]  /*53f0*/  LOP3.LUT R21, R4, 0x3a0, RZ, 0xfc, !PT ;  /* 0x000003a004157812 */ /* 0x000fe200078efcff */
[----:B------:R-:W4:Y:S01]  /*5400*/  @!P1 LDG.E R65, desc[UR20][R6.64+0xc80] ;  /* 0x000c801406419981 */ /* 0x000f22000c1e1900 */
[----:B------:R-:W-:Y:S02]  /*5410*/  LOP3.LUT R22, R22, 0xffffffe0, R248, 0xe2, !PT ;  /* 0xffffffe016167812 */ /* 0x000fe400078ee2f8 */
[----:B------:R-:W-:Y:S01]  /*5420*/  ISETP.GE.AND P1, PT, R21, UR51, PT ;  /* 0x0000003315007c0c */ /* 0x000fe2000bf26270 */
[----:B------:R-:W4:Y:S01]  /*5430*/  @!P4 LDG.E R69, desc[UR20][R6.64+0xb80] ;  /* 0x000b80140645c981 */ /* 0x000f22000c1e1900 */
[----:B------:R-:W-:Y:S02]  /*5440*/  LOP3.LUT R21, R4, 0x3c0, RZ, 0xfc, !PT ;  /* 0x000003c004157812 */ /* 0x000fe400078efcff */
[----:B------:R-:W-:Y:S01]  /*5450*/  LOP3.LUT R22, R22, 0x3e0, RZ, 0xfc, !PT ;  /* 0x000003e016167812 */ /* 0x000fe200078efcff */
[----:B------:R-:W4:Y:S04]  /*5460*/  LDL R114, [R1+0x4] ;  /* 0x0000040001727983 */ /* 0x000f280000100800 */
[----:B------:R-:W4:Y:S01]  /*5470*/  @!P2 LDG.E R66, desc[UR20][R6.64+0xe00] ;  /* 0x000e00140642a981 */ /* 0x000f22000c1e1900 */
[----:B------:R-:W-:-:S03]  /*5480*/  ISETP.GE.AND P2, PT, R21, UR51, PT ;  /* 0x0000003315007c0c */ /* 0x000fc6000bf46270 */
[----:B------:R-:W4:Y:S01]  /*5490*/  @!P3 LDG.E R67, desc[UR20][R6.64+0xd00] ;  /* 0x000d00140643b981 */ /* 0x000f22000c1e1900 */
[----:B------:R-:W-:Y:S02]  /*54a0*/  ISETP.GE.AND P3, PT, R22, UR51, PT ;  /* 0x0000003316007c0c */ /* 0x000fe4000bf66270 */
[----:B------:R-:W-:Y:S01]  /*54b0*/  MOV R4, RZ ;  /* 0x000000ff00047202 */ /* 0x000fe20000000f00 */
[----:B------:R-:W4:Y:S04]  /*54c0*/  LDL R112, [R1] ;  /* 0x0000000001707983 */ /* 0x000f280000100800 */
[----:B------:R-:W4:Y:S04]  /*54d0*/  @!P5 LDG.E R60, desc[UR20][R6.64+0xd80] ;  /* 0x000d8014063cd981 */ /* 0x000f28000c1e1900 */
[----:B------:R-:W4:Y:S04]  /*54e0*/  @!P1 LDG.E R4, desc[UR20][R6.64+0xe80] ;  /* 0x000e801406049981 */ /* 0x000f28000c1e1900 */
[----:B------:R-:W4:Y:S04]  /*54f0*/  @!P2 LDG.E R74, desc[UR20][R6.64+0xf00] ;  /* 0x000f0014064aa981 */ /* 0x000f28000c1e1900 */
[----:B------:R0:W4:Y:S01]  /*5500*/  @!P3 LDG.E R73, desc[UR20][R6.64+0xf80] ;  /* 0x000f80140649b981 */ /* 0x000122000c1e1900 */
[----:B------:R-:W-:-:S04]  /*5510*/  UIADD3 UR46, UR10, -0x1, URZ ;  /* 0xffffffff0a2e7890 */ /* 0x000fc8000fffe03f */
[----:B------:R-:W-:-:S04]  /*5520*/  ULEA.HI UR47, UR46, UR46, URZ, 0x1 ;  /* 0x0000002e2e2f7291 */ /* 0x000fc8000f8f083f */
[----:B------:R-:W-:-:S04]  /*5530*/  ULOP3.LUT UR47, UR47, 0xfffffe, URZ, 0xc0, !UPT ;  /* 0x00fffffe2f2f7892 */ /* 0x000fc8000f8ec03f */
[----:B------:R-:W-:-:S04]  /*5540*/  UIADD3 UR46, UR46, -UR47, URZ ;  /* 0x8000002f2e2e7290 */ /* 0x000fc8000fffe03f */
[----:B------:R-:W-:Y:S01]  /*5550*/  ULEA UR46, UR46, UR7, 0x8 ;  /* 0x000000072e2e7291 */ /* 0x000fe2000f8e403f */
[----:B------:R-:W-:Y:S01]  /*5560*/  ISETP.NE.AND P2, PT, R105, RZ, PT ;  /* 0x000000ff6900720c */ /* 0x000fe20003f45270 */
[----:B--2---:R-:W-:Y:S01]  /*5570*/  FADD.FTZ R31, R31, UR5 ;  /* 0x000000051f1f7e21 */ /* 0x004fe20008010000 */
[----:B---3--:R-:W-:Y:S01]  /*5580*/  FADD.FTZ R30, R30, UR5 ;  /* 0x000000051e1e7e21 */ /* 0x008fe20008010000 */
[----:B----4-:R-:W-:Y:S01]  /*5590*/  R2UR UR57, R3 ;  /* 0x00000000033972ca */ /* 0x010fe200000e0000 */
[----:B------:R-:W-:-:S12]  /*55a0*/  FADD.FTZ R29, R29, UR5 ;  /* 0x000000051d1d7e21 */ /* 0x000fd80008010000 */
[----:B------:R-:W-:-:S04]  /*55b0*/  FMUL.FTZ R3, R31, UR57 ;  /* 0x000000391f037c20 */ /* 0x000fc80008410000 */
[----:B------:R-:W-:Y:S01]  /*55c0*/  FMUL.RZ R21, R3, 0.15915493667125701904 ;  /* 0x3e22f98303157820 */ /* 0x000fe2000040c000 */
[----:B------:R-:W-:-:S04]  /*55d0*/  FMUL.FTZ R3, R30, UR57 ;  /* 0x000000391e037c20 */ /* 0x000fc80008410000 */
[----:B------:R-:W-:Y:S01]  /*55e0*/  FMUL.RZ R22, R3, 0.15915493667125701904 ;  /* 0x3e22f98303167820 */ /* 0x000fe2000040c000 */
[----:B------:R-:W-:Y:S01]  /*55f0*/  FMUL.FTZ R3, R29, UR57 ;  /* 0x000000391d037c20 */ /* 0x000fe20008410000 */
[----:B------:R-:W-:-:S03]  /*5600*/  FADD.FTZ R28, R28, UR5 ;  /* 0x000000051c1c7e21 */ /* 0x000fc60008010000 */
[----:B------:R-:W-:Y:S01]  /*5610*/  FMUL.RZ R77, R3, 0.15915493667125701904 ;  /* 0x3e22f983034d7820 */ /* 0x000fe2000040c000 */
[----:B------:R-:W-:Y:S01]  /*5620*/  SHF.L.U32 R3, R105, 0x5, RZ ;  /* 0x0000000569037819 */ /* 0x000fe200000006ff */
[----:B------:R-:W-:Y:S01]  /*5630*/  FADD.FTZ R27, R27, UR5 ;  /* 0x000000051b1b7e21 */ /* 0x000fe20008010000 */
[----:B0-----:R-:W-:Y:S01]  /*5640*/  FMUL.FTZ R6, R28, UR57 ;  /* 0x000000391c067c20 */ /* 0x001fe20008410000 */
[----:B------:R-:W-:Y:S01]  /*5650*/  MUFU.SIN R127, R21 ;  /* 0x00000015007f7308 */ /* 0x000fe20000000400 */
[----:B------:R-:W-:Y:S01]  /*5660*/  LOP3.LUT R3, R3, 0xfffffc00, RZ, 0xc0, !PT ;  /* 0xfffffc0003037812 */ /* 0x000fe200078ec0ff */
[----:B------:R-:W-:Y:S01]  /*5670*/  FADD.FTZ R26, R26, UR5 ;  /* 0x000000051a1a7e21 */ /* 0x000fe20008010000 */
[----:B------:R-:W-:Y:S02]  /*5680*/  FMUL.RZ R78, R6, 0.15915493667125701904 ;  /* 0x3e22f983064e7820 */ /* 0x000fe4000040c000 */
[----:B------:R-:W-:-:S03]  /*5690*/  IADD3 R6, R3, R104, RZ ;  /* 0x0000006803067210 */ /* 0x000fc60007ffe0ff */
[----:B------:R0:W-:Y:S01]  /*56a0*/  MUFU.COS R126, R21 ;  /* 0x00000015007e7308 */ /* 0x0001e20000000000 */
[----:B------:R-:W-:Y:S01]  /*56b0*/  IADD3 R7, R6, 0x20, RZ ;  /* 0x0000002006077810 */ /* 0x000fe20007ffe0ff */
[----:B------:R-:W-:Y:S01]  /*56c0*/  FADD.FTZ R24, R24, UR5 ;  /* 0x0000000518187e21 */ /* 0x000fe20008010000 */
[----:B0-----:R-:W-:-:S04]  /*56d0*/  FMUL.FTZ R21, R27, UR57 ;  /* 0x000000391b157c20 */ /* 0x001fc80008410000 */
[----:B------:R-:W-:Y:S01]  /*56e0*/  FMUL.RZ R106, R21, 0.15915493667125701904 ;  /* 0x3e22f983156a7820 */ /* 0x000fe2000040c000 */
[----:B------:R-:W-:Y:S01]  /*56f0*/  FMUL.FTZ R21, R26, UR57 ;  /* 0x000000391a157c20 */ /* 0x000fe20008410000 */
[----:B------:R-:W-:Y:S03]  /*5700*/  MUFU.SIN R138, R22 ;  /* 0x00000016008a7308 */ /* 0x000fe60000000400 */
[----:B------:R-:W-:Y:S01]  /*5710*/  FMUL.RZ R108, R21, 0.15915493667125701904 ;  /* 0x3e22f983156c7820 */ /* 0x000fe2000040c000 */
[----:B------:R-:W-:Y:S01]  /*5720*/  LEA.HI.SX32 R21, R7, R6, 0x1b ;  /* 0x0000000607157211 */ /* 0x000fe200078fdaff */
[----:B------:R-:W-:-:S03]  /*5730*/  FMUL.FTZ R7, R24, UR57 ;  /* 0x0000003918077c20 */ /* 0x000fc60008410000 */
[----:B------:R0:W-:Y:S01]  /*5740*/  MUFU.COS R139, R22 ;  /* 0x00000016008b7308 */ /* 0x0001e20000000000 */
[----:B------:R-:W-:Y:S01]  /*5750*/  FADD.FTZ R23, R23, UR5 ;  /* 0x0000000517177e21 */ /* 0x000fe20008010000 */
[C---:B------:R-:W-:Y:S01]  /*5760*/  IADD3 R125, R6.reuse, 0x180, RZ ;  /* 0x00000180067d7810 */ /* 0x040fe20007ffe0ff */
[----:B0-----:R-:W-:Y:S01]  /*5770*/  FADD.FTZ R22, R79, UR5 ;  /* 0x000000054f167e21 */ /* 0x001fe20008010000 */
[----:B------:R-:W-:Y:S01]  /*5780*/  IADD3 R79, R6, 0x60, RZ ;  /* 0x00000060064f7810 */ /* 0x000fe20007ffe0ff */
[----:B------:R-:W-:-:S03]  /*5790*/  FADD.FTZ R25, R25, UR5 ;  /* 0x0000000519197e21 */ /* 0x000fc60008010000 */
[----:B------:R-:W-:Y:S01]  /*57a0*/  MUFU.SIN R136, R77 ;  /* 0x0000004d00887308 */ /* 0x000fe20000000400 */
[C---:B------:R-:W-:Y:S02]  /*57b0*/  IADD3 R115, R6.reuse, 0x100, RZ ;  /* 0x0000010006737810 */ /* 0x040fe40007ffe0ff */
[----:B------:R-:W-:Y:S01]  /*57c0*/  LEA.HI.SX32 R157, R79, R6, 0x1b ;  /* 0x000000064f9d7211 */ /* 0x000fe200078fdaff */
[----:B------:R-:W-:Y:S01]  /*57d0*/  FMUL.RZ R79, R7, 0.15915493667125701904 ;  /* 0x3e22f983074f7820 */ /* 0x000fe2000040c000 */
[C---:B------:R-:W-:Y:S01]  /*57e0*/  IADD3 R107, R6.reuse, 0x80, RZ ;  /* 0x00000080066b7810 */ /* 0x040fe20007ffe0ff */
[----:B------:R-:W-:Y:S01]  /*57f0*/  FMUL.FTZ R7, R23, UR57 ;  /* 0x0000003917077c20 */ /* 0x000fe20008410000 */
[C---:B------:R-:W-:Y:S01]  /*5800*/  IADD3 R109, R6.reuse, 0xa0, RZ ;  /* 0x000000a0066d7810 */ /* 0x040fe20007ffe0ff */
[----:B------:R0:W-:Y:S01]  /*5810*/  MUFU.COS R137, R77 ;  /* 0x0000004d00897308 */ /* 0x0001e20000000000 */
[C---:B------:R-:W-:Y:S02]  /*5820*/  IADD3 R111, R6.reuse, 0xc0, RZ ;  /* 0x000000c0066f7810 */ /* 0x040fe40007ffe0ff */
[----:B------:R-:W-:-:S02]  /*5830*/  IADD3 R113, R6, 0xe0, RZ ;  /* 0x000000e006717810 */ /* 0x000fc40007ffe0ff */
[C---:B------:R-:W-:Y:S02]  /*5840*/  IADD3 R141, R6.reuse, 0x1a0, RZ ;  /* 0x000001a0068d7810 */ /* 0x040fe40007ffe0ff */
[C---:B------:R-:W-:Y:S01]  /*5850*/  IADD3 R143, R6.reuse, 0x1c0, RZ ;  /* 0x000001c0068f7810 */ /* 0x040fe20007ffe0ff */
[----:B------:R-:W-:Y:S01]  /*5860*/  MUFU.SIN R134, R78 ;  /* 0x0000004e00867308 */ /* 0x000fe20000000400 */
[C---:B0-----:R-:W-:Y:S02]  /*5870*/  IADD3 R77, R6.reuse, 0x40, RZ ;  /* 0x00000040064d7810 */ /* 0x041fe40007ffe0ff */
        /* <DEDUP_REMOVED lines=8> */
[C---:B------:R-:W-:Y:S01]  /*5900*/  IADD3 R155, R6.reuse, 0x240, RZ ;  /* 0x00000240069b7810 */ /* 0x040fe20007ffe0ff */
[----:B0-----:R-:W-:Y:S01]  /*5910*/  FMUL.FTZ R78, R25, UR57 ;  /* 0x00000039194e7c20 */ /* 0x001fe20008410000 */
        /* <DEDUP_REMOVED lines=12> */
[----:B------:R-:W-:Y:S01]  /*59e0*/  MUFU.SIN R132, R106 ;  /* 0x0000006a00847308 */ /* 0x000fe20000000400 */
[-C--:B------:R-:W-:Y:S02]  /*59f0*/  LEA.HI.SX32 R167, R115, R6.reuse, 0x1b ;  /* 0x0000000673a77211 */ /* 0x080fe400078fdaff */
[-C--:B------:R-:W-:Y:S01]  /*5a00*/  LEA.HI.SX32 R175, R125, R6.reuse, 0x1b ;  /* 0x000000067daf7211 */ /* 0x080fe200078fdaff */
[----:B------:R-:W-:Y:S01]  /*5a10*/  FMUL.RZ R78, R78, 0.15915493667125701904 ;  /* 0x3e22f9834e4e7820 */ /* 0x000fe2000040c000 */
[----:B------:R-:W-:-:S02]  /*5a20*/  LEA.HI.SX32 R121, R77, R6, 0x1b ;  /* 0x000000064d797211 */ /* 0x000fc400078fdaff */
[-C--:B------:R-:W-:Y:S01]  /*5a30*/  LEA.HI.SX32 R159, R107, R6.reuse, 0x1b ;  /* 0x000000066b9f7211 */ /* 0x080fe200078fdaff */
[----:B------:R0:W-:Y:S01]  /*5a40*/  MUFU.COS R133, R106 ;  /* 0x0000006a00857308 */ /* 0x0001e20000000000 */
[-C--:B------:R-:W-:Y:S02]  /*5a50*/  LEA.HI.SX32 R161, R109, R6.reuse, 0x1b ;  /* 0x000000066da17211 */ /* 0x080fe400078fdaff */
[-C--:B------:R-:W-:Y:S02]  /*5a60*/  LEA.HI.SX32 R163, R111, R6.reuse, 0x1b ;  /* 0x000000066fa37211 */ /* 0x080fe400078fdaff */
[-C--:B------:R-:W-:Y:S02]  /*5a70*/  LEA.HI.SX32 R165, R113, R6.reuse, 0x1b ;  /* 0x0000000671a57211 */ /* 0x080fe400078fdaff */
[-C--:B------:R-:W-:Y:S01]  /*5a80*/  LEA.HI.SX32 R177, R141, R6.reuse, 0x1b ;  /* 0x000000068db17211 */ /* 0x080fe200078fdaff */
[----:B------:R-:W-:Y:S01]  /*5a90*/  MUFU.SIN R124, R79 ;  /* 0x0000004f007c7308 */ /* 0x000fe20000000400 */
[-C--:B------:R-:W-:Y:S01]  /*5aa0*/  LEA.HI.SX32 R179, R143, R6.reuse, 0x1b ;  /* 0x000000068fb37211 */ /* 0x080fe200078fdaff */
[----:B0-----:R-:W-:Y:S01]  /*5ab0*/  FMUL.RZ R106, R7, 0.15915493667125701904 ;  /* 0x3e22f983076a7820 */ /* 0x001fe2000040c000 */
[----:B------:R-:W-:-:S02]  /*5ac0*/  LEA.HI.SX32 R181, R145, R6, 0x1b ;  /* 0x0000000691b57211 */ /* 0x000fc400078fdaff */
[-C--:B------:R-:W-:Y:S02]  /*5ad0*/  LEA.HI.SX32 R183, R147, R6.reuse, 0x1b ;  /* 0x0000000693b77211 */ /* 0x080fe400078fdaff */
[-C--:B------:R-:W-:Y:S01]  /*5ae0*/  LEA.HI.SX32 R115, R149, R6.reuse, 0x1b ;  /* 0x0000000695737211 */ /* 0x080fe200078fdaff */
[----:B------:R0:W-:Y:S01]  /*5af0*/  MUFU.COS R125, R79 ;  /* 0x0000004f007d7308 */ /* 0x0001e20000000000 */
        /* <DEDUP_REMOVED lines=16> */
[-C--:B0-----:R-:W-:Y:S02]  /*5c00*/  LEA.HI.SX32 R79, R205, R6.reuse, 0x1b ;  /* 0x00000006cd4f7211 */ /* 0x081fe400078fdaff */
[----:B------:R-:W-:Y:S01]  /*5c10*/  LEA.HI.SX32 R7, R6, R6, 0x1b ;  /* 0x0000000606077211 */ /* 0x000fe200078fdaff */
[----:B------:R-:W-:Y:S01]  /*5c20*/  FMUL.FTZ R6, R22, UR57 ;  /* 0x0000003916067c20 */ /* 0x000fe20008410000 */
[----:B------:R-:W-:Y:S01]  /*5c30*/  MUFU.SIN R130, R108 ;  /* 0x0000006c00827308 */ /* 0x000fe20000000400 */
[-C--:B------:R-:W-:Y:S02]  /*5c40*/  LEA R119, R21, R86.reuse, 0x2 ;  /* 0x0000005615777211 */ /* 0x080fe400078e10ff */
[----:B------:R-:W-:Y:S01]  /*5c50*/  LEA R117, R7, R86, 0x2 ;  /* 0x0000005607757211 */ /* 0x000fe200078e10ff */
[----:B------:R-:W-:Y:S01]  /*5c60*/  FADD.FTZ R21, R110, UR5 ;  /* 0x000000056e157e21 */ /* 0x000fe20008010000 */
[----:B------:R-:W-:Y:S01]  /*5c70*/  MOV R7, UR46 ;  /* 0x0000002e00077c02 */ /* 0x000fe20008000f00 */
[----:B------:R-:W-:-:S02]  /*5c80*/  ULDC.64 UR46, c[0x0][0x268] ;  /* 0x00009a00002e7ab9 */ /* 0x000fc40000000a00 */
[----:B------:R0:W-:Y:S01]  /*5c90*/  MUFU.COS R131, R108 ;  /* 0x0000006c00837308 */ /* 0x0001e20000000000 */
[----:B------:R1:W-:Y:S01]  /*5ca0*/  STS [R117], R76 ;  /* 0x0000004c75007388 */ /* 0x0003e20000000800 */
[----:B------:R-:W-:-:S06]  /*5cb0*/  LEA R157, R157, R86, 0x2 ;  /* 0x000000569d9d7211 */ /* 0x000fcc00078e10ff */
[----:B------:R-:W-:Y:S01]  /*5cc0*/  MUFU.SIN R128, R78 ;  /* 0x0000004e00807308 */ /* 0x000fe20000000400 */
[----:B0-----:R-:W-:Y:S01]  /*5cd0*/  FMUL.RZ R108, R6, 0.15915493667125701904 ;  /* 0x3e22f983066c7820 */ /* 0x001fe2000040c000 */
[----:B------:R-:W-:-:S06]  /*5ce0*/  LEA R6, R121, R86, 0x2 ;  /* 0x0000005679067211 */ /* 0x000fcc00078e10ff */
[----:B------:R0:W-:Y:S01]  /*5cf0*/  MUFU.COS R129, R78 ;  /* 0x0000004e00817308 */ /* 0x0001e20000000000 */
[----:B------:R-:W-:Y:S01]  /*5d00*/  STS [R119+0x80], R20 ;  /* 0x0000801477007388 */ /* 0x000fe20000000800 */
[----:B------:R-:W-:Y:S02]  /*5d10*/  LEA R161, R161, R86, 0x2 ;  /* 0x00000056a1a17211 */ /* 0x000fe400078e10ff */
[----:B0-----:R-:W-:-:S04]  /*5d20*/  IADD3 R78, R105, 0x200, RZ ;  /* 0x00000200694e7810 */ /* 0x001fc80007ffe0ff */
[----:B------:R-:W-:Y:S01]  /*5d30*/  MUFU.SIN R122, R106 ;  /* 0x0000006a007a7308 */ /* 0x000fe20000000400 */
[----:B------:R0:W-:Y:S01]  /*5d40*/  STS [R6+0x100], R75 ;  /* 0x0001004b06007388 */ /* 0x0001e20000000800 */
[----:B------:R-:W-:Y:S02]  /*5d50*/  SEL R7, R7, R78, !P2 ;  /* 0x0000004e07077207 */ /* 0x000fe40005000000 */
[----:B------:R-:W-:-:S04]  /*5d60*/  LEA R78, R159, R86, 0x2 ;  /* 0x000000569f4e7211 */ /* 0x000fc800078e10ff */
[----:B------:R2:W-:Y:S01]  /*5d70*/  MUFU.COS R123, R106 ;  /* 0x0000006a007b7308 */ /* 0x0005e20000000000 */
[-C--:B-1----:R-:W-:Y:S02]  /*5d80*/  LEA R76, R165, R86.reuse, 0x2 ;  /* 0x00000056a54c7211 */ /* 0x082fe400078e10ff */
[-C--:B0-----:R-:W-:Y:S01]  /*5d90*/  LEA R6, R163, R86.reuse, 0x2 ;  /* 0x00000056a3067211 */ /* 0x081fe200078e10ff */
[----:B------:R0:W-:Y:S01]  /*5da0*/  STS [R157+0x180], R18 ;  /* 0x000180129d007388 */ /* 0x0001e20000000800 */
[-C--:B------:R-:W-:Y:S01]  /*5db0*/  LEA R167, R167, R86.reuse, 0x2 ;  /* 0x00000056a7a77211 */ /* 0x080fe200078e10ff */
[----:B--2---:R-:W-:Y:S02]  /*5dc0*/  FMUL.FTZ R106, R21, UR57 ;  /* 0x00000039156a7c20 */ /* 0x004fe40008410000 */
[----:B------:R-:W-:Y:S01]  /*5dd0*/  STS [R78+0x200], R19 ;  /* 0x000200134e007388 */ /* 0x000fe20000000800 */
[----:B------:R-:W-:Y:S01]  /*5de0*/  R2UR UR56, R2 ;  /* 0x00000000023872ca */ /* 0x000fe200000e0000 */
[----:B------:R-:W-:Y:S01]  /*5df0*/  FMUL.RZ R110, R106, 0.15915493667125701904 ;  /* 0x3e22f9836a6e7820 */ /* 0x000fe2000040c000 */
[-C--:B------:R-:W-:Y:S01]  /*5e00*/  LEA R106, R169, R86.reuse, 0x2 ;  /* 0x00000056a96a7211 */ /* 0x080fe200078e10ff */
[----:B------:R-:W-:Y:S01]  /*5e10*/  STS [R161+0x280], R70 ;  /* 0x00028046a1007388 */ /* 0x000fe20000000800 */
[----:B0-----:R-:W-:-:S02]  /*5e20*/  LEA R18, R171, R86, 0x2 ;  /* 0x00000056ab127211 */ /* 0x001fc400078e10ff */
[-C--:B------:R-:W-:Y:S01]  /*5e30*/  LEA R173, R173, R86.reuse, 0x2 ;  /* 0x00000056adad7211 */ /* 0x080fe200078e10ff */
[----:B------:R0:W-:Y:S01]  /*5e40*/  STS [R6+0x300], R17 ;  /* 0x0003001106007388 */ /* 0x0001e20000000800 */
[----:B------:R-:W-:-:S03]  /*5e50*/  LEA R175, R175, R86, 0x2 ;  /* 0x00000056afaf7211 */ /* 0x000fc600078e10ff */
[----:B------:R-:W-:Y:S01]  /*5e60*/  STS [R76+0x380], R11 ;  /* 0x0003800b4c007388 */ /* 0x000fe20000000800 */
[----:B------:R-:W-:-:S03]  /*5e70*/  LEA R181, R181, R86, 0x2 ;  /* 0x00000056b5b57211 */ /* 0x000fc600078e10ff */
[----:B------:R1:W-:Y:S01]  /*5e80*/  STS [R167+0x400], R10 ;  /* 0x0004000aa7007388 */ /* 0x0003e20000000800 */
[----:B0-----:R-:W-:-:S03]  /*5e90*/  LEA R6, R177, R86, 0x2 ;  /* 0x00000056b1067211 */ /* 0x001fc600078e10ff */
[----:B------:R-:W-:Y:S01]  /*5ea0*/  STS [R106+0x480], R71 ;  /* 0x000480476a007388 */ /* 0x000fe20000000800 */
[----:B------:R-:W-:-:S03]  /*5eb0*/  LEA R70, R183, R86, 0x2 ;  /* 0x00000056b7467211 */ /* 0x000fc600078e10ff */
[----:B------:R0:W-:Y:S01]  /*5ec0*/  STS [R18+0x500], R9 ;  /* 0x0005000912007388 */ /* 0x0001e20000000800 */
[----:B-1----:R-:W-:-:S03]  /*5ed0*/  LEA R10, R179, R86, 0x2 ;  /* 0x00000056b30a7211 */ /* 0x002fc600078e10ff */
[----:B------:R1:W-:Y:S01]  /*5ee0*/  STS [R173+0x580], R8 ;  /* 0x00058008ad007388 */ /* 0x0003e20000000800 */
[----:B------:R-:W-:-:S03]  /*5ef0*/  LEA R153, R153, R86, 0x2 ;  /* 0x0000005699997211 */ /* 0x000fc600078e10ff */
[----:B------:R-:W-:Y:S01]  /*5f00*/  STS [R175+0x600], R14 ;  /* 0x0006000eaf007388 */ /* 0x000fe20000000800 */
[-C--:B------:R-:W-:Y:S01]  /*5f10*/  LEA R151, R151, R86.reuse, 0x2 ;  /* 0x0000005697977211 */ /* 0x080fe200078e10ff */
[----:B0-----:R-:W-:Y:S02]  /*5f20*/  FADD.FTZ R18, R240, UR5 ;  /* 0x00000005f0127e21 */ /* 0x001fe40008010000 */
[----:B------:R0:W-:Y:S04]  /*5f30*/  STS [R6+0x680], R13 ;  /* 0x0006800d06007388 */ /* 0x0001e80000000800 */
[----:B------:R2:W-:Y:S01]  /*5f40*/  STS [R10+0x700], R5 ;  /* 0x000700050a007388 */ /* 0x0005e20000000800 */
[----:B-1----:R-:W-:-:S03]  /*5f50*/  LEA R8, R115, R86, 0x2 ;  /* 0x0000005673087211 */ /* 0x002fc600078e10ff */
[----:B------:R-:W-:Y:S01]  /*5f60*/  STS [R181+0x780], R16 ;  /* 0x00078010b5007388 */ /* 0x000fe20000000800 */
[----:B0-----:R-:W-:-:S03]  /*5f70*/  LEA R6, R155, R86, 0x2 ;  /* 0x000000569b067211 */ /* 0x001fc600078e10ff */
[----:B------:R0:W-:Y:S01]  /*5f80*/  STS [R70+0x800], R15 ;  /* 0x0008000f46007388 */ /* 0x0001e20000000800 */
[-C--:B------:R-:W-:Y:S01]  /*5f90*/  LEA R141, R141, R86.reuse, 0x2 ;  /* 0x000000568d8d7211 */ /* 0x080fe200078e10ff */
[----:B--2---:R-:W-:Y:S01]  /*5fa0*/  FMUL.FTZ R5, R18, UR57 ;  /* 0x0000003912057c20 */ /* 0x004fe20008410000 */
[-C--:B------:R-:W-:Y:S01]  /*5fb0*/  LEA R145, R145, R86.reuse, 0x2 ;  /* 0x0000005691917211 */ /* 0x080fe200078e10ff */
[----:B------:R-:W-:Y:S01]  /*5fc0*/  STS [R153+0x880], R12 ;  /* 0x0008800c99007388 */ /* 0x000fe20000000800 */
[----:B------:R-:W-:Y:S01]  /*5fd0*/  LEA R2, R147, R86, 0x2 ;  /* 0x0000005693027211 */ /* 0x000fe200078e10ff */
[----:B------:R-:W-:Y:S01]  /*5fe0*/  FADD.FTZ R17, R239, UR5 ;  /* 0x00000005ef117e21 */ /* 0x000fe20008010000 */
[----:B------:R-:W-:Y:S01]  /*5ff0*/  UIMAD UR59, UR50, UR46, URZ ;  /* 0x0000002e323b72a4 */ /* 0x000fe2000f8e023f */
[----:B0-----:R-:W-:Y:S01]  /*6000*/  MOV R70, UR56 ;  /* 0x0000003800467c02 */ /* 0x001fe20008000f00 */
[----:B------:R-:W-:Y:S01]  /*6010*/  STS [R6+0x900], R63 ;  /* 0x0009003f06007388 */ /* 0x000fe20000000800 */
[----:B------:R-:W-:-:S03]  /*6020*/  FMUL.RZ R9, R5, 0.15915493667125701904 ;  /* 0x3e22f98305097820 */ /* 0x000fc6000040c000 */
[----:B------:R-:W-:Y:S01]  /*6030*/  STS [R151+0x980], R62 ;  /* 0x0009803e97007388 */ /* 0x000fe20000000800 */
[----:B------:R-:W-:Y:S01]  /*6040*/  FMUL.FTZ R70, R70, 1.4426950216293334961 ;  /* 0x3fb8aa3b46467820 */ /* 0x000fe20000410000 */
[----:B------:R-:W-:Y:S02]  /*6050*/  FMUL.FTZ R5, R17, UR57 ;  /* 0x0000003911057c20 */ /* 0x000fe40008410000 */
[----:B------:R-:W-:Y:S01]  /*6060*/  STS [R8+0xa00], R61 ;  /* 0x000a003d08007388 */ /* 0x000fe20000000800 */
[----:B------:R-:W-:Y:S02]  /*6070*/  UIMAD.WIDE.U32 UR60, UR49, UR46, URZ ;  /* 0x0000002e313c72a5 */ /* 0x000fe4000f8e003f */
[----:B------:R-:W-:Y:S01]  /*6080*/  UIMAD UR59, UR49, UR47, UR59 ;  /* 0x0000002f313b72a4 */ /* 0x000fe2000f8e023b */
[----:B------:R-:W-:Y:S02]  /*6090*/  STS [R141+0xa80], R72 ;  /* 0x000a80488d007388 */ /* 0x000fe40000000800 */
[----:B------:R-:W-:-:S02]  /*60a0*/  ULDC.64 UR46, c[0x0][0x270] ;  /* 0x00009c00002e7ab9 */ /* 0x000fc40000000a00 */
[----:B------:R-:W-:Y:S01]  /*60b0*/  STS [R145+0xb00], R64 ;  /* 0x000b004091007388 */ /* 0x000fe20000000800 */
[----:B------:R-:W-:-:S03]  /*60c0*/  FADD.FTZ R20, R114, UR5 ;  /* 0x0000000572147e21 */ /* 0x000fc60008010000 */
[----:B------:R0:W-:Y:S01]  /*60d0*/  STS [R2+0xb80], R69 ;  /* 0x000b804502007388 */ /* 0x0001e20000000800 */
[----:B------:R-:W-:Y:S01]  /*60e0*/  UIMAD UR58, UR58, UR46, URZ ;  /* 0x0000002e3a3a72a4 */ /* 0x000fe2000f8e023f */
[----:B------:R-:W-:Y:S01]  /*60f0*/  FMUL.RZ R10, R5, 0.15915493667125701904 ;  /* 0x3e22f983050a7820 */ /* 0x000fe2000040c000 */
[----:B------:R-:W-:Y:S01]  /*6100*/  UIADD3 UR61, UR61, UR59, URZ ;  /* 0x0000003b3d3d7290 */ /* 0x000fe2000fffe03f */
[----:B------:R-:W-:Y:S01]  /*6110*/  FMUL.FTZ R19, R20, UR57 ;  /* 0x0000003914137c20 */ /* 0x000fe20008410000 */
[----:B0-----:R-:W-:Y:S01]  /*6120*/  FMUL.FTZ R2, R31, R70 ;  /* 0x000000461f027220 */ /* 0x001fe20000410000 */
[-C--:B------:R-:W-:Y:S01]  /*6130*/  LEA R149, R149, R86.reuse, 0x2 ;  /* 0x0000005695957211 */ /* 0x080fe200078e10ff */
[----:B------:R-:W-:Y:S02]  /*6140*/  UIMAD UR47, UR7, UR47, UR58 ;  /* 0x0000002f072f72a4 */ /* 0x000fe4000f8e023a */
[----:B------:R0:W1:Y:S01]  /*6150*/  MUFU.EX2 R5, R2 ;  /* 0x0000000200057308 */ /* 0x0000620000000800 */
[----:B------:R-:W-:Y:S01]  /*6160*/  UIMAD.WIDE.U32 UR60, UR7, UR46, UR60 ;  /* 0x0000002e073c72a5 */ /* 0x000fe2000f8e003c */
[----:B------:R-:W-:-:S02]  /*6170*/  LEA R6, R113, R86, 0x2 ;  /* 0x0000005671067211 */ /* 0x000fc400078e10ff */
[-C--:B------:R-:W-:Y:S01]  /*6180*/  LEA R8, R143, R86.reuse, 0x2 ;  /* 0x000000568f087211 */ /* 0x080fe200078e10ff */
[----:B------:R-:W-:Y:S01]  /*6190*/  FMUL.RZ R75, R19, 0.15915493667125701904 ;  /* 0x3e22f983134b7820 */ /* 0x000fe2000040c000 */
[-C--:B------:R-:W-:Y:S01]  /*61a0*/  LEA R111, R111, R86.reuse, 0x2 ;  /* 0x000000566f6f7211 */ /* 0x080fe200078e10ff */
[----:B------:R-:W-:Y:S01]  /*61b0*/  UIADD3 UR47, UR61, UR47, URZ ;  /* 0x0000002f3d2f7290 */ /* 0x000fe2000fffe03f */
[-C--:B------:R-:W-:Y:S01]  /*61c0*/  LEA R109, R109, R86.reuse, 0x2 ;  /* 0x000000566d6d7211 */ /* 0x080fe200078e10ff */
[----:B------:R-:W-:Y:S01]  /*61d0*/  ULEA UR46, UP0, UR60, UR44, 0x3 ;  /* 0x0000002c3c2e7291 */ /* 0x000fe2000f80183f */
[----:B------:R-:W-:Y:S01]  /*61e0*/  FADD.FTZ R19, R112, UR5 ;  /* 0x0000000570137e21 */ /* 0x000fe20008010000 */
[----:B------:R-:W-:Y:S01]  /*61f0*/  STS [R149+0xc00], R68 ;  /* 0x000c004495007388 */ /* 0x000fe20000000800 */
[-C--:B------:R-:W-:Y:S01]  /*6200*/  LEA R107, R107, R86.reuse, 0x2 ;  /* 0x000000566b6b7211 */ /* 0x080fe200078e10ff */
[----:B------:R-:W-:Y:S01]  /*6210*/  FADD.FTZ R157, R238, UR5 ;  /* 0x00000005ee9d7e21 */ /* 0x000fe20008010000 */
[-C--:B------:R-:W-:Y:S01]  /*6220*/  LEA R77, R77, R86.reuse, 0x2 ;  /* 0x000000564d4d7211 */ /* 0x080fe200078e10ff */
[----:B------:R2:W-:Y:S01]  /*6230*/  STS [R6+0xc80], R65 ;  /* 0x000c804106007388 */ /* 0x0005e20000000800 */
[----:B------:R-:W-:Y:S01]  /*6240*/  LEA R3, R104, R3, 0x5 ;  /* 0x0000000368037211 */ /* 0x000fe200078e28ff */
[----:B------:R-:W-:Y:S01]  /*6250*/  ULEA.HI.X UR60, UR60, UR45, UR47, 0x3, UP0 ;  /* 0x0000002d3c3c7291 */ /* 0x000fe200080f1c2f */
[----:B0-----:R-:W-:Y:S01]  /*6260*/  LEA R2, R79, R86, 0x2 ;  /* 0x000000564f027211 */ /* 0x001fe200078e10ff */
[----:B------:R-:W-:Y:S01]  /*6270*/  STS [R8+0xd00], R67 ;  /* 0x000d004308007388 */ /* 0x000fe20000000800 */
[----:B------:R-:W-:Y:S01]  /*6280*/  FMUL.FTZ R11, R19, UR57 ;  /* 0x00000039130b7c20 */ /* 0x000fe20008410000 */
[----:B------:R-:W-:-:S02]  /*6290*/  LEA.HI.SX32 R3, R3, R3, 0x1b ;  /* 0x0000000303037211 */ /* 0x000fc400078fdaff */
[----:B------:R0:W-:Y:S01]  /*62a0*/  STS [R111+0xd80], R60 ;  /* 0x000d803c6f007388 */ /* 0x0001e20000000800 */
[----:B--2---:R-:W-:-:S03]  /*62b0*/  FMUL.FTZ R6, R157, UR57 ;  /* 0x000000399d067c20 */ /* 0x004fc60008410000 */
[----:B------:R-:W-:Y:S01]  /*62c0*/  STS [R109+0xe00], R66 ;  /* 0x000e00426d007388 */ /* 0x000fe20000000800 */
[----:B------:R-:W-:-:S03]  /*62d0*/  FMUL.RZ R11, R11, 0.15915493667125701904 ;  /* 0x3e22f9830b0b7820 */ /* 0x000fc6000040c000 */
[----:B------:R-:W-:Y:S01]  /*62e0*/  STS [R107+0xe80], R4 ;  /* 0x000e80046b007388 */ /* 0x000fe20000000800 */
[----:B------:R-:W-:-:S03]  /*62f0*/  FMUL.RZ R6, R6, 0.15915493667125701904 ;  /* 0x3e22f98306067820 */ /* 0x000fc6000040c000 */
[----:B------:R-:W-:Y:S01]  /*6300*/  STS [R77+0xf00], R74 ;  /* 0x000f004a4d007388 */ /* 0x000fe20000000800 */
[----:B0-----:R-:W-:-:S03]  /*6310*/  LEA R60, R3, R86, 0x2 ;  /* 0x00000056033c7211 */ /* 0x001fc600078e10ff */
[----:B------:R0:W-:Y:S01]  /*6320*/  STS [R2+0xf80], R73 ;  /* 0x000f804902007388 */ /* 0x0001e20000000800 */
[----:B------:R-:W-:Y:S01]  /*6330*/  MOV R68, UR46 ;  /* 0x0000002e00447c02 */ /* 0x000fe20008000f00 */
[C---:B-1----:R-:W-:Y:S01]  /*6340*/  FMUL.FTZ R126, R5.reuse, R126 ;  /* 0x0000007e057e7220 */ /* 0x042fe20000410000 */
[----:B------:R-:W-:Y:S01]  /*6350*/  MOV R69, UR60 ;  /* 0x0000003c00457c02 */ /* 0x000fe20008000f00 */
[----:B------:R-:W-:Y:S01]  /*6360*/  FMUL.FTZ R127, R5, R127 ;  /* 0x0000007f057f7220 */ /* 0x000fe20000410000 */
[----:B------:R-:W-:Y:S01]  /*6370*/  LEA R61, R7, R86, 0x3 ;  /* 0x00000056073d7211 */ /* 0x000fe200078e18ff */
[----:B------:R-:W1:Y:S01]  /*6380*/  MUFU.SIN R120, R108 ;  /* 0x0000006c00787308 */ /* 0x000e620000000400 */
[----:B------:R-:W-:Y:S01]  /*6390*/  NOP ;  /* 0x0000000000007918 */ /* 0x000fe20000000000 */
[----:B0-----:R-:W-:-:S06]  /*63a0*/  FMUL.FTZ R2, R30, R70 ;  /* 0x000000461e027220 */ /* 0x001fcc0000410000 */
[----:B------:R-:W0:Y:S01]  /*63b0*/  MUFU.COS R121, R108 ;  /* 0x0000006c00797308 */ /* 0x000e220000000000 */
[----:B------:R2:W3:Y:S04]  /*63c0*/  LDS R16, [R60+0x8] ;  /* 0x000008003c107984 */ /* 0x0004e80000000800 */
[----:B------:R2:W4:Y:S03]  /*63d0*/  LDS R15, [R60+0xc] ;  /* 0x00000c003c0f7984 */ /* 0x0005260000000800 */
[----:B------:R-:W0:Y:S01]  /*63e0*/  MUFU.SIN R118, R110 ;  /* 0x0000006e00767308 */ /* 0x000e220000000400 */
[----:B------:R2:W0:Y:S04]  /*63f0*/  LDS R14, [R60+0x10] ;  /* 0x000010003c0e7984 */ /* 0x0004280000000800 */
[----:B------:R2:W0:Y:S03]  /*6400*/  LDS R13, [R60+0x14] ;  /* 0x000014003c0d7984 */ /* 0x0004260000000800 */
[----:B------:R-:W0:Y:S01]  /*6410*/  MUFU.COS R119, R110 ;  /* 0x0000006e00777308 */ /* 0x000e220000000000 */
[----:B------:R2:W0:Y:S04]  /*6420*/  LDS R12, [R60+0x18] ;  /* 0x000018003c0c7984 */ /* 0x0004280000000800 */
[----:B------:R2:W0:Y:S03]  /*6430*/  LDS R8, [R60+0x28] ;  /* 0x000028003c087984 */ /* 0x0004260000000800 */
[----:B------:R-:W0:Y:S01]  /*6440*/  MUFU.SIN R114, R11 ;  /* 0x0000000b00727308 */ /* 0x000e220000000400 */
[----:B------:R2:W0:Y:S04]  /*6450*/  LDS R7, [R60+0x2c] ;  /* 0x00002c003c077984 */ /* 0x0004280000000800 */
[----:B------:R2:W0:Y:S03]  /*6460*/  LDS R5, [R60+0x34] ;  /* 0x000034003c057984 */ /* 0x0004260000000800 */
[----:B------:R1:W0:Y:S01]  /*6470*/  MUFU.COS R115, R11 ;  /* 0x0000000b00737308 */ /* 0x0002220000000000 */
[----:B------:R2:W0:Y:S04]  /*6480*/  LDS R4, [R60+0x38] ;  /* 0x000038003c047984 */ /* 0x0004280000000800 */
[----:B------:R2:W0:Y:S03]  /*6490*/  LDS R156, [R60+0x3c] ;  /* 0x00003c003c9c7984 */ /* 0x0004260000000800 */
[----:B------:R-:W0:Y:S01]  /*64a0*/  MUFU.SIN R112, R9 ;  /* 0x0000000900707308 */ /* 0x000e220000000400 */
[----:B-1----:R2:W1:Y:S04]  /*64b0*/  LDS R11, [R60+0x1c] ;  /* 0x00001c003c0b7984 */ /* 0x0024680000000800 */
[----:B------:R2:W0:Y:S03]  /*64c0*/  LDS R155, [R60+0x40] ;  /* 0x000040003c9b7984 */ /* 0x0004260000000800 */
[----:B------:R3:W0:Y:S01]  /*64d0*/  MUFU.COS R113, R9 ;  /* 0x0000000900717308 */ /* 0x0006220000000000 */
[----:B------:R2:W0:Y:S04]  /*64e0*/  LDS R154, [R60+0x44] ;  /* 0x000044003c9a7984 */ /* 0x0004280000000800 */
[----:B------:R2:W0:Y:S03]  /*64f0*/  LDS R153, [R60+0x48] ;  /* 0x000048003c997984 */ /* 0x0004260000000800 */
[----:B------:R-:W0:Y:S01]  /*6500*/  MUFU.SIN R110, R10 ;  /* 0x0000000a006e7308 */ /* 0x000e220000000400 */
[----:B---3--:R2:W3:Y:S04]  /*6510*/  LDS R9, [R60+0x24] ;  /* 0x000024003c097984 */ /* 0x0084e80000000800 */
[----:B------:R2:W0:Y:S03]  /*6520*/  LDS R152, [R60+0x4c] ;  /* 0x00004c003c987984 */ /* 0x0004260000000800 */
[----:B------:R4:W0:Y:S01]  /*6530*/  MUFU.COS R111, R10 ;  /* 0x0000000a006f7308 */ /* 0x0008220000000000 */
[----:B------:R2:W0:Y:S04]  /*6540*/  LDS R151, [R60+0x50] ;  /* 0x000050003c977984 */ /* 0x0004280000000800 */
[----:B------:R2:W0:Y:S03]  /*6550*/  LDS R150, [R60+0x54] ;  /* 0x000054003c967984 */ /* 0x0004260000000800 */
[----:B------:R-:W0:Y:S01]  /*6560*/  MUFU.SIN R108, R6 ;  /* 0x00000006006c7308 */ /* 0x000e220000000400 */
[----:B----4-:R2:W4:Y:S04]  /*6570*/  LDS R10, [R60+0x20] ;  /* 0x000020003c0a7984 */ /* 0x0105280000000800 */
[----:B------:R2:W0:Y:S03]  /*6580*/  LDS R149, [R60+0x58] ;  /* 0x000058003c957984 */ /* 0x0004260000000800 */
[----:B------:R1:W0:Y:S01]  /*6590*/  MUFU.COS R109, R6 ;  /* 0x00000006006d7308 */ /* 0x0002220000000000 */
[----:B------:R2:W0:Y:S04]  /*65a0*/  LDS R148, [R60+0x5c] ;  /* 0x00005c003c947984 */ /* 0x0004280000000800 */
[----:B------:R2:W0:Y:S03]  /*65b0*/  LDS R147, [R60+0x60] ;  /* 0x000060003c937984 */ /* 0x0004260000000800 */
[----:B------:R2:W0:Y:S01]  /*65c0*/  MUFU.EX2 R66, R2 ;  /* 0x0000000200427308 */ /* 0x0004220000000800 */
[----:B-1----:R1:W0:Y:S04]  /*65d0*/  LDS R6, [R60+0x30] ;  /* 0x000030003c067984 */ /* 0x0022280000000800 */
[----:B------:R1:W0:Y:S04]  /*65e0*/  LDS R146, [R60+0x64] ;  /* 0x000064003c927984 */ /* 0x0002280000000800 */
[----:B------:R1:W0:Y:S04]  /*65f0*/  LDS R145, [R60+0x68] ;  /* 0x000068003c917984 */ /* 0x0002280000000800 */
[----:B------:R1:W0:Y:S04]  /*6600*/  LDS R144, [R60+0x6c] ;  /* 0x00006c003c907984 */ /* 0x0002280000000800 */
[----:B------:R1:W0:Y:S04]  /*6610*/  LDS R143, [R60+0x70] ;  /* 0x000070003c8f7984 */ /* 0x0002280000000800 */
[----:B------:R1:W0:Y:S04]  /*6620*/  LDS R142, [R60+0x74] ;  /* 0x000074003c8e7984 */ /* 0x0002280000000800 */
[----:B------:R1:W0:Y:S04]  /*6630*/  LDS R141, [R60+0x78] ;  /* 0x000078003c8d7984 */ /* 0x0002280000000800 */
[----:B------:R1:W0:Y:S04]  /*6640*/  LDS R140, [R60+0x7c] ;  /* 0x00007c003c8c7984 */ /* 0x0002280000000800 */
[----:B------:R1:W0:Y:S04]  /*6650*/  LDS R3, [R60] ;  /* 0x000000003c037984 */ /* 0x0002280000000800 */
[----:B--2---:R1:W2:Y:S04]  /*6660*/  LDS R2, [R60+0x4] ;  /* 0x000004003c027984 */ /* 0x0042a80000000800 */
[----:B------:R1:W-:Y:S04]  /*6670*/  STS.64 [R61+0x9880], R126 ;  /* 0x0098807e3d007388 */ /* 0x0003e80000000a00 */
[----:B------:R-:W5:Y:S01]  /*6680*/  LDG.E.64 R68, desc[UR20][R68.64] ;  /* 0x0000001444447981 */ /* 0x000f62000c1e1b00 */
[----:B------:R-:W-:Y:S01]  /*6690*/  BAR.SYNC.DEFER_BLOCKING 0x0 ;  /* 0x0000000000007b1d */ /* 0x000fe20000010000 */
[----:B------:R-:W-:-:S13]  /*66a0*/  ISETP.NE.AND P1, PT, R105, 0x7f, PT ;  /* 0x0000007f6900780c */ /* 0x000fda0003f25270 */
[----:B------:R-:W-:-:S06]  /*66b0*/  @P1 LEA R106, R105, R86, 0x3 ;  /* 0x00000056696a1211 */ /* 0x000fcc00078e18ff */
[----:B------:R-:W0:Y:S01]  /*66c0*/  @P1 LDS.64 R106, [R106+0xa888] ;  /* 0x00a888006a6a1984 */ /* 0x000e220000000a00 */
[----:B------:R1:W0:Y:S08]  /*66d0*/  MUFU.SIN R116, R75 ;  /* 0x0000004b00747308 */ /* 0x0002300000000400 */
[----:B------:R1:W0:Y:S01]  /*66e0*/  MUFU.COS R117, R75 ;  /* 0x0000004b00757308 */ /* 0x0002220000000000 */
[----:B------:R-:W-:Y:S01]  /*66f0*/  BSSY B0, `(.L_x_1663) ;  /* 0x000000f000007945 */ /* 0x000fe20003800000 */
[----:B------:R-:W-:-:S03]  /*6700*/  FMUL.FTZ R62, R29, R70 ;  /* 0x000000461d3e7220 */ /* 0x000fc60000410000 */
[----:B--234-:R-:W-:Y:S05]  /*6710*/  @P1 BRA `(.L_x_1664) ;  /* 0x0000000000301947 */ /* 0x01cfea0003800000 */
        /* <DEDUP_REMOVED lines=12> */
.L_x_1664:
[----:B------:R-:W-:Y:S05]  /*67e0*/  BSYNC B0 ;  /* 0x0000000000007941 */ /* 0x000fea0003800000 */
.L_x_1663:
[----:B------:R-:W-:Y:S01]  /*67f0*/  UISETP.GE.AND UP0, UPT, UR10, 0x2, UPT ;  /* 0x000000020a00788c */ /* 0x000fe2000bf06270 */
[-C--:B-1----:R-:W-:Y:S01]  /*6800*/  FMUL.FTZ R60, R28, R70.reuse ;  /* 0x000000461c3c7220 */ /* 0x082fe20000410000 */
[----:B------:R-:W-:Y:S01]  /*6810*/  HFMA2.MMA R158, -RZ, RZ, 0, 9.5367431640625e-07 ;  /* 0x00000010ff9e7435 */ /* 0x000fe200000001ff */
[----:B------:R1:W-:Y:S01]  /*6820*/  MUFU.EX2 R67, R62 ;  /* 0x0000003e00437308 */ /* 0x0003e20000000800 */
[-C--:B--2---:R-:W-:Y:S01]  /*6830*/  FMUL.FTZ R61, R27, R70.reuse ;  /* 0x000000461b3d7220 */ /* 0x084fe20000410000 */
[-C--:B------:R-:W-:Y:S01]  /*6840*/  FMUL.FTZ R63, R26, R70.reuse ;  /* 0x000000461a3f7220 */ /* 0x080fe20000410000 */
[----:B------:R-:W-:Y:S01]  /*6850*/  PLOP3.LUT P1, PT, PT, PT, UP0, 0x80, 0x0 ;  /* 0x000000000000781c */ /* 0x000fe20003f2f008 */
[-C--:B------:R-:W-:Y:S01]  /*6860*/  FMUL.FTZ R64, R25, R70.reuse ;  /* 0x0000004619407220 */ /* 0x080fe20000410000 */
[-C--:B------:R-:W-:Y:S01]  /*6870*/  FMUL.FTZ R65, R23, R70.reuse ;  /* 0x0000004617417220 */ /* 0x080fe20000410000 */
[----:B------:R-:W-:Y:S01]  /*6880*/  FMUL.FTZ R77, R22, R70 ;  /* 0x00000046164d7220 */ /* 0x000fe20000410000 */
[----:B------:R-:W-:Y:S01]  /*6890*/  ISETP.NE.OR P1, PT, R248, RZ, !P1 ;  /* 0x000000fff800720c */ /* 0x000fe20004f25670 */
[----:B------:R2:W4:Y:S01]  /*68a0*/  MUFU.EX2 R71, R60 ;  /* 0x0000003c00477308 */ /* 0x0005220000000800 */
[C---:B0-----:R-:W-:Y:S01]  /*68b0*/  FMUL.FTZ R139, R66.reuse, R139 ;  /* 0x0000008b428b7220 */ /* 0x041fe20000410000 */
[----:B------:R-:W-:Y:S01]  /*68c0*/  FMUL.FTZ R138, R66, R138 ;  /* 0x0000008a428a7220 */ /* 0x000fe20000410000 */
[-C--:B-1----:R-:W-:Y:S01]  /*68d0*/  FMUL.FTZ R62, R24, R70.reuse ;  /* 0x00000046183e7220 */ /* 0x082fe20000410000 */
[----:B------:R-:W-:-:S04]  /*68e0*/  FMUL.FTZ R78, R21, R70 ;  /* 0x00000046154e7220 */ /* 0x000fc80000410000 */
[----:B------:R0:W-:Y:S01]  /*68f0*/  MUFU.EX2 R72, R61 ;  /* 0x0000003d00487308 */ /* 0x0001e20000000800 */
[----:B--2---:R-:W-:-:S03]  /*6900*/  MOV R60, UR10 ;  /* 0x0000000a003c7c02 */ /* 0x004fc60008000f00 */
[----:B------:R-:W1:Y:S01]  /*6910*/  @!P1 LDC R79, c[0x0][0x21c] ;  /* 0x00008700ff4f9b82 */ /* 0x000e620000000800 */
[----:B------:R-:W-:Y:S01]  /*6920*/  @!P1 IADD3 R60, R60, -0x2, RZ ;  /* 0xfffffffe3c3c9810 */ /* 0x000fe20007ffe0ff */
[----:B------:R-:W-:Y:S02]  /*6930*/  FMUL.FTZ R66, R19, R70 ;  /* 0x0000004613427220 */ /* 0x000fe40000410000 */
[----:B------:R-:W-:Y:S01]  /*6940*/  MUFU.EX2 R73, R63 ;  /* 0x0000003f00497308 */ /* 0x000fe20000000800 */
[----:B0-----:R-:W-:-:S07]  /*6950*/  MOV R61, RZ ;  /* 0x000000ff003d7202 */ /* 0x001fce0000000f00 */
[----:B------:R-:W0:Y:S01]  /*6960*/  MUFU.EX2 R66, R66 ;  /* 0x0000004200427308 */ /* 0x000e220000000800 */
[C---:B----4-:R-:W-:Y:S01]  /*6970*/  FMUL.FTZ R135, R71.reuse, R135 ;  /* 0x0000008747877220 */ /* 0x050fe20000410000 */
[----:B------:R-:W-:-:S06]  /*6980*/  FMUL.FTZ R134, R71, R134 ;  /* 0x0000008647867220 */ /* 0x000fcc0000410000 */
[----:B------:R2:W-:Y:S01]  /*6990*/  MUFU.EX2 R75, R62 ;  /* 0x0000003e004b7308 */ /* 0x0005e20000000800 */
[----:B-1----:R-:W-:Y:S01]  /*69a0*/  @!P1 IMAD R79, R60, R79, UR7 ;  /* 0x000000073c4f9e24 */ /* 0x002fe2000f8e024f */
[----:B------:R-:W-:-:S06]  /*69b0*/  HFMA2.MMA R60, -RZ, RZ, 1.875, 0 ;  /* 0x3f800000ff3c7435 */ /* 0x000fcc00000001ff */
[----:B------:R-:W-:Y:S01]  /*69c0*/  MUFU.EX2 R74, R64 ;  /* 0x00000040004a7308 */ /* 0x000fe20000000800 */
[----:B--2---:R-:W-:Y:S01]  /*69d0*/  CS2R R62, SRZ ;  /* 0x00000000003e7805 */ /* 0x004fe2000001ff00 */
[----:B------:R-:W-:-:S06]  /*69e0*/  FMUL.FTZ R71, R17, R70 ;  /* 0x0000004611477220 */ /* 0x000fcc0000410000 */
[----:B------:R1:W-:Y:S01]  /*69f0*/  MUFU.EX2 R76, R65 ;  /* 0x00000041004c7308 */ /* 0x0003e20000000800 */
[----:B------:R-:W-:Y:S01]  /*6a00*/  FMUL.FTZ R227, R31, R3 ;  /* 0x000000031fe37220 */ /* 0x000fe20000410000 */
[C---:B------:R-:W-:Y:S01]  /*6a10*/  FMUL.FTZ R137, R67.reuse, R137 ;  /* 0x0000008943897220 */ /* 0x040fe20000410000 */
[----:B------:R-:W-:Y:S01]  /*6a20*/  FMUL.FTZ R136, R67, R136 ;  /* 0x0000008843887220 */ /* 0x000fe20000410000 */
[----:B------:R-:W-:Y:S01]  /*6a30*/  FMUL.FTZ R192, R30, R15 ;  /* 0x0000000f1ec07220 */ /* 0x000fe20000410000 */
[----:B------:R-:W-:Y:S01]  /*6a40*/  FMUL.FTZ R193, R29, R13 ;  /* 0x0000000d1dc17220 */ /* 0x000fe20000410000 */
[----:B------:R-:W-:Y:S01]  /*6a50*/  FMUL.FTZ R196, R28, R12 ;  /* 0x0000000c1cc47220 */ /* 0x000fe20000410000 */
[----:B------:R-:W-:Y:S01]  /*6a60*/  FMUL.FTZ R197, R27, R9 ;  /* 0x000000091bc57220 */ /* 0x000fe20000410000 */
[----:B------:R-:W-:Y:S01]  /*6a70*/  FMUL.FTZ R200, R26, R8 ;  /* 0x000000081ac87220 */ /* 0x000fe20000410000 */
[----:B-1----:R-:W-:-:S04]  /*6a80*/  @!P1 IMAD.WIDE R64, R79, R158, UR22 ;  /* 0x000000164f409e25 */ /* 0x002fc8000f8e029e */
[----:B------:R-:W-:Y:S01]  /*6a90*/  FMUL.FTZ R227, R102, R227 ;  /* 0x000000e366e37220 */ /* 0x000fe20000410000 */
[----:B------:R-:W1:Y:S01]  /*6aa0*/  MUFU.EX2 R71, R71 ;  /* 0x0000004700477308 */ /* 0x000e620000000800 */
[C---:B0-----:R-:W-:Y:S01]  /*6ab0*/  FMUL.FTZ R115, R66.reuse, R115 ;  /* 0x0000007342737220 */ /* 0x041fe20000410000 */
[----:B------:R-:W-:Y:S01]  /*6ac0*/  FMUL.FTZ R114, R66, R114 ;  /* 0x0000007242727220 */ /* 0x000fe20000410000 */
[----:B------:R0:W5:Y:S01]  /*6ad0*/  @!P1 LDG.E.128 R60, desc[UR20][R64.64] ;  /* 0x00000014403c9981 */ /* 0x000162000c1e1d00 */
[----:B------:R-:W-:Y:S01]  /*6ae0*/  FMUL.FTZ R79, R20, R70 ;  /* 0x00000046144f7220 */ /* 0x000fe20000410000 */
[----:B------:R-:W-:Y:S01]  /*6af0*/  FMUL.FTZ R201, R25, R5 ;  /* 0x0000000519c97220 */ /* 0x000fe20000410000 */
[----:B------:R-:W-:Y:S02]  /*6b00*/  FMUL.FTZ R204, R24, R4 ;  /* 0x0000000418cc7220 */ /* 0x000fe40000410000 */
[----:B------:R-:W-:Y:S01]  /*6b10*/  MUFU.EX2 R77, R77 ;  /* 0x0000004d004d7308 */ /* 0x000fe20000000800 */
[----:B0-----:R-:W-:Y:S01]  /*6b20*/  FMUL.FTZ R65, R31, R2 ;  /* 0x000000021f417220 */ /* 0x001fe20000410000 */
[----:B------:R-:W-:Y:S01]  /*6b30*/  FMUL.FTZ R64, R18, R70 ;  /* 0x0000004612407220 */ /* 0x000fe20000410000 */
[----:B------:R-:W-:-:S05]  /*6b40*/  FMUL.FTZ R205, R23, R154 ;  /* 0x0000009a17cd7220 */ /* 0x000fca0000410000 */
[----:B------:R-:W-:Y:S01]  /*6b50*/  MUFU.EX2 R78, R78 ;  /* 0x0000004e004e7308 */ /* 0x000fe20000000800 */
[----:B------:R-:W-:Y:S01]  /*6b60*/  FMUL.FTZ R228, R102, R65 ;  /* 0x0000004166e47220 */ /* 0x000fe20000410000 */
[----:B------:R-:W-:-:S03]  /*6b70*/  FMUL.FTZ R65, R227, R138 ;  /* 0x0000008ae3417220 */ /* 0x000fc60000410000 */
[----:B------:R-:W-:-:S03]  /*6b80*/  FMUL.FTZ R66, R228, R138 ;  /* 0x0000008ae4427220 */ /* 0x000fc60000410000 */
[----:B------:R0:W2:Y:S01]  /*6b90*/  MUFU.EX2 R67, R64 ;  /* 0x0000004000437308 */ /* 0x0000a20000000800 */
[----:B------:R-:W-:Y:S01]  /*6ba0*/  FMUL.FTZ R70, R157, R70 ;  /* 0x000000469d467220 */ /* 0x000fe20000410000 */
[----:B------:R-:W-:Y:S01]  /*6bb0*/  FMUL.FTZ R192, R101, R192 ;  /* 0x000000c065c07220 */ /* 0x000fe20000410000 */
[-C--:B------:R-:W-:Y:S01]  /*6bc0*/  FFMA.FTZ R65, R228, R139.reuse, R65 ;  /* 0x0000008be4417223 */ /* 0x080fe20000010041 */
[----:B------:R-:W-:Y:S01]  /*6bd0*/  FFMA.FTZ R66, R227, R139, -R66 ;  /* 0x0000008be3427223 */ /* 0x000fe20000010842 */
[----:B0-----:R-:W-:Y:S02]  /*6be0*/  FMUL.FTZ R64, R30, R16 ;  /* 0x000000101e407220 */ /* 0x001fe40000410000 */
[----:B------:R-:W-:Y:S02]  /*6bf0*/  FADD.FTZ R65, R192, R65 ;  /* 0x00000041c0417221 */ /* 0x000fe40000010000 */
[----:B------:R-:W-:Y:S01]  /*6c00*/  FMUL.FTZ R191, R101, R64 ;  /* 0x0000004065bf7220 */ /* 0x000fe20000410000 */
[----:B------:R-:W0:Y:S03]  /*6c10*/  MUFU.EX2 R70, R70 ;  /* 0x0000004600467308 */ /* 0x000e260000000800 */
[----:B------:R-:W-:Y:S01]  /*6c20*/  FADD.FTZ R66, R191, R66 ;  /* 0x00000042bf427221 */ /* 0x000fe20000010000 */
[C---:B------:R-:W-:Y:S01]  /*6c30*/  FMUL.FTZ R133, R72.reuse, R133 ;  /* 0x0000008548857220 */ /* 0x040fe20000410000 */
[----:B------:R-:W-:Y:S01]  /*6c40*/  FMUL.FTZ R132, R72, R132 ;  /* 0x0000008448847220 */ /* 0x000fe20000410000 */
[C---:B------:R-:W-:Y:S01]  /*6c50*/  FMUL.FTZ R64, R136.reuse, R65 ;  /* 0x0000004188407220 */ /* 0x040fe20000410000 */
[----:B------:R-:W-:Y:S01]  /*6c60*/  FMUL.FTZ R72, R136, R66 ;  /* 0x0000004288487220 */ /* 0x000fe20000410000 */
[C---:B-1----:R-:W-:Y:S01]  /*6c70*/  FMUL.FTZ R111, R71.reuse, R111 ;  /* 0x0000006f476f7220 */ /* 0x042fe20000410000 */
[----:B------:R-:W-:Y:S01]  /*6c80*/  FMUL.FTZ R110, R71, R110 ;  /* 0x0000006e476e7220 */ /* 0x000fe20000410000 */
[C---:B--2---:R-:W-:Y:S01]  /*6c90*/  FMUL.FTZ R113, R67.reuse, R113 ;  /* 0x0000007143717220 */ /* 0x044fe20000410000 */
[----:B------:R-:W-:Y:S01]  /*6ca0*/  FMUL.FTZ R112, R67, R112 ;  /* 0x0000007043707220 */ /* 0x000fe20000410000 */
[C---:B------:R-:W-:Y:S01]  /*6cb0*/  FFMA.FTZ R71, R137.reuse, R66, -R64 ;  /* 0x0000004289477223 */ /* 0x040fe20000010840 */
[----:B------:R-:W-:Y:S01]  /*6cc0*/  FFMA.FTZ R72, R137, R65, R72 ;  /* 0x0000004189487223 */ /* 0x000fe20000010048 */
[-C--:B------:R-:W-:Y:S01]  /*6cd0*/  FMUL.FTZ R64, R126, R138.reuse ;  /* 0x0000008a7e407220 */ /* 0x080fe20000410000 */
[----:B------:R-:W-:Y:S01]  /*6ce0*/  FMUL.FTZ R67, R127, R138 ;  /* 0x0000008a7f437220 */ /* 0x000fe20000410000 */
        /* <DEDUP_REMOVED lines=9> */
[C---:B0-----:R-:W-:Y:S01]  /*6d80*/  FMUL.FTZ R109, R70.reuse, R109 ;  /* 0x0000006d466d7220 */ /* 0x041fe20000410000 */
[----:B------:R-:W-:Y:S01]  /*6d90*/  FMUL.FTZ R108, R70, R108 ;  /* 0x0000006c466c7220 */ /* 0x000fe20000410000 */
[C---:B------:R-:W-:Y:S01]  /*6da0*/  FMUL.FTZ R70, R134.reuse, R72 ;  /* 0x0000004886467220 */ /* 0x040fe20000410000 */
[C---:B------:R-:W-:Y:S01]  /*6db0*/  FFMA.FTZ R66, R137.reuse, R67, -R66 ;  /* 0x0000004389427223 */ /* 0x040fe20000010842 */
[----:B------:R-:W-:Y:S01]  /*6dc0*/  FFMA.FTZ R65, R137, R64, R65 ;  /* 0x0000004089417223 */ /* 0x000fe20000010041 */
[----:B------:R-:W-:Y:S01]  /*6dd0*/  FMUL.FTZ R67, R134, R71 ;  /* 0x0000004786437220 */ /* 0x000fe20000410000 */
[----:B------:R-:W-:Y:S01]  /*6de0*/  FMUL.FTZ R64, R28, R11 ;  /* 0x0000000b1c407220 */ /* 0x000fe20000410000 */
[----:B------:R-:W-:Y:S01]  /*6df0*/  FFMA.FTZ R71, R135, R71, -R70 ;  /* 0x0000004787477223 */ /* 0x000fe20000010846 */
[----:B------:R-:W-:Y:S01]  /*6e00*/  FMUL.FTZ R196, R99, R196 ;  /* 0x000000c463c47220 */ /* 0x000fe20000410000 */
[----:B------:R-:W-:Y:S01]  /*6e10*/  FFMA.FTZ R72, R135, R72, R67 ;  /* 0x0000004887487223 */ /* 0x000fe20000010043 */
[----:B------:R-:W-:Y:S01]  /*6e20*/  FMUL.FTZ R195, R99, R64 ;  /* 0x0000004063c37220 */ /* 0x000fe20000410000 */
[----:B------:R-:W-:Y:S01]  /*6e30*/  FMUL.FTZ R64, R134, R65 ;  /* 0x0000004186407220 */ /* 0x000fe20000410000 */
[----:B------:R-:W-:Y:S01]  /*6e40*/  FADD.FTZ R71, R196, R71 ;  /* 0x00000047c4477221 */ /* 0x000fe20000010000 */
[-C--:B------:R-:W-:Y:S01]  /*6e50*/  FMUL.FTZ R70, R134, R66.reuse ;  /* 0x0000004286467220 */ /* 0x080fe20000410000 */
[----:B------:R-:W-:Y:S01]  /*6e60*/  FADD.FTZ R72, R195, R72 ;  /* 0x00000048c3487221 */ /* 0x000fe20000010000 */
[C---:B------:R-:W-:Y:S01]  /*6e70*/  FFMA.FTZ R64, R135.reuse, R66, -R64 ;  /* 0x0000004287407223 */ /* 0x040fe20000010840 */
[C---:B------:R-:W-:Y:S01]  /*6e80*/  FMUL.FTZ R67, R132.reuse, R71 ;  /* 0x0000004784437220 */ /* 0x040fe20000410000 */
[----:B------:R-:W-:Y:S01]  /*6e90*/  FFMA.FTZ R70, R135, R65, R70 ;  /* 0x0000004187467223 */ /* 0x000fe20000010046 */
[----:B------:R-:W-:Y:S01]  /*6ea0*/  FMUL.FTZ R66, R132, R72 ;  /* 0x0000004884427220 */ /* 0x000fe20000410000 */
[----:B------:R-:W-:Y:S01]  /*6eb0*/  FMUL.FTZ R65, R27, R10 ;  /* 0x0000000a1b417220 */ /* 0x000fe20000410000 */
[C---:B------:R-:W-:Y:S01]  /*6ec0*/  FFMA.FTZ R72, R133.reuse, R72, R67 ;  /* 0x0000004885487223 */ /* 0x040fe20000010043 */
[C---:B------:R-:W-:Y:S01]  /*6ed0*/  FMUL.FTZ R197, R98.reuse, R197 ;  /* 0x000000c562c57220 */ /* 0x040fe20000410000 */
[----:B------:R-:W-:Y:S01]  /*6ee0*/  FFMA.FTZ R71, R133, R71, -R66 ;  /* 0x0000004785477223 */ /* 0x000fe20000010842 */
[----:B------:R-:W-:Y:S01]  /*6ef0*/  FMUL.FTZ R198, R98, R65 ;  /* 0x0000004162c67220 */ /* 0x000fe20000410000 */
[C---:B------:R-:W-:Y:S01]  /*6f00*/  FMUL.FTZ R65, R132.reuse, R64 ;  /* 0x0000004084417220 */ /* 0x040fe20000410000 */
[----:B------:R-:W-:Y:S01]  /*6f10*/  FMUL.FTZ R130, R73, R130 ;  /* 0x0000008249827220 */ /* 0x000fe20000410000 */
[----:B------:R-:W-:Y:S01]  /*6f20*/  FADD.FTZ R72, R197, R72 ;  /* 0x00000048c5487221 */ /* 0x000fe20000010000 */
[-C--:B------:R-:W-:Y:S01]  /*6f30*/  FMUL.FTZ R66, R132, R70.reuse ;  /* 0x0000004684427220 */ /* 0x080fe20000410000 */
[----:B------:R-:W-:Y:S01]  /*6f40*/  FADD.FTZ R71, R198, R71 ;  /* 0x00000047c6477221 */ /* 0x000fe20000010000 */
[----:B------:R-:W-:Y:S01]  /*6f50*/  FFMA.FTZ R65, R133, R70, R65 ;  /* 0x0000004685417223 */ /* 0x000fe20000010041 */
[----:B------:R-:W-:Y:S01]  /*6f60*/  FMUL.FTZ R131, R73, R131 ;  /* 0x0000008349837220 */ /* 0x000fe20000410000 */
[C---:B------:R-:W-:Y:S01]  /*6f70*/  FMUL.FTZ R70, R130.reuse, R72 ;  /* 0x0000004882467220 */ /* 0x040fe20000410000 */
[----:B------:R-:W-:Y:S01]  /*6f80*/  FFMA.FTZ R66, R133, R64, -R66 ;  /* 0x0000004085427223 */ /* 0x000fe20000010842 */
        /* <DEDUP_REMOVED lines=8> */
[C---:B------:R-:W-:Y:S01]  /*7010*/  FMUL.FTZ R64, R130.reuse, R65 ;  /* 0x0000004182407220 */ /* 0x040fe20000410000 */
[-C--:B------:R-:W-:Y:S01]  /*7020*/  FMUL.FTZ R70, R130, R66.reuse ;  /* 0x0000004282467220 */ /* 0x080fe20000410000 */
[----:B------:R-:W-:Y:S01]  /*7030*/  FADD.FTZ R72, R199, R72 ;  /* 0x00000048c7487221 */ /* 0x000fe20000010000 */
[----:B------:R-:W-:Y:S01]  /*7040*/  FMUL.FTZ R129, R74, R129 ;  /* 0x000000814a817220 */ /* 0x000fe20000410000 */
[C---:B------:R-:W-:Y:S01]  /*7050*/  FMUL.FTZ R67, R128.reuse, R71 ;  /* 0x0000004780437220 */ /* 0x040fe20000410000 */
[C---:B------:R-:W-:Y:S01]  /*7060*/  FFMA.FTZ R64, R131.reuse, R66, -R64 ;  /* 0x0000004283407223 */ /* 0x040fe20000010840 */
        /* <DEDUP_REMOVED lines=16> */
[-C--:B------:R-:W-:Y:S01]  /*7170*/  FMUL.FTZ R67, R124, R71.reuse ;  /* 0x000000477c437220 */ /* 0x080fe20000410000 */
        /* <DEDUP_REMOVED lines=14> */
[-C--:B------:R-:W-:Y:S01]  /*7260*/  FMUL.FTZ R66, R122, R72.reuse ;  /* 0x000000487a427220 */ /* 0x080fe20000410000 */
        /* <DEDUP_REMOVED lines=12> */
[----:B------:R-:W-:Y:S01]  /*7330*/  FMUL.FTZ R70, R120, R72 ;  /* 0x0000004878467220 */ /* 0x000fe20000410000 */
[----:B------:R-:W-:Y:S01]  /*7340*/  FMUL.FTZ R208, R22, R153 ;  /* 0x0000009916d07220 */ /* 0x000fe20000410000 */
[----:B------:R-:W-:Y:S01]  /*7350*/  FFMA.FTZ R66, R123, R64, -R66 ;  /* 0x000000407b427223 */ /* 0x000fe20000010842 */
[-C--:B------:R-:W-:Y:S01]  /*7360*/  FMUL.FTZ R67, R120, R71.reuse ;  /* 0x0000004778437220 */ /* 0x080fe20000410000 */
[----:B------:R-:W-:Y:S01]  /*7370*/  FMUL.FTZ R64, R22, R152 ;  /* 0x0000009816407220 */ /* 0x000fe20000410000 */
[----:B------:R-:W0:Y:S01]  /*7380*/  MUFU.EX2 R79, R79 ;  /* 0x0000004f004f7308 */ /* 0x000e220000000800 */
[----:B------:R-:W-:Y:S01]  /*7390*/  FFMA.FTZ R71, R121, R71, -R70 ;  /* 0x0000004779477223 */ /* 0x000fe20000010846 */
[----:B------:R-:W-:Y:S01]  /*73a0*/  FMUL.FTZ R208, R93, R208 ;  /* 0x000000d05dd07220 */ /* 0x000fe20000410000 */
[----:B------:R-:W-:Y:S01]  /*73b0*/  FFMA.FTZ R72, R121, R72, R67 ;  /* 0x0000004879487223 */ /* 0x000fe20000010043 */
[----:B------:R-:W-:Y:S01]  /*73c0*/  FMUL.FTZ R207, R93, R64 ;  /* 0x000000405dcf7220 */ /* 0x000fe20000410000 */
[----:B------:R-:W-:Y:S01]  /*73d0*/  FMUL.FTZ R118, R78, R118 ;  /* 0x000000764e767220 */ /* 0x000fe20000410000 */
[----:B------:R-:W-:Y:S01]  /*73e0*/  FADD.FTZ R71, R208, R71 ;  /* 0x00000047d0477221 */ /* 0x000fe20000010000 */
[C---:B------:R-:W-:Y:S01]  /*73f0*/  FMUL.FTZ R64, R120.reuse, R65 ;  /* 0x0000004178407220 */ /* 0x040fe20000410000 */
[----:B------:R-:W-:Y:S01]  /*7400*/  FMUL.FTZ R70, R120, R66 ;  /* 0x0000004278467220 */ /* 0x000fe20000410000 */
[----:B------:R-:W-:Y:S01]  /*7410*/  FADD.FTZ R72, R207, R72 ;  /* 0x00000048cf487221 */ /* 0x000fe20000010000 */
[----:B------:R-:W-:Y:S01]  /*7420*/  FMUL.FTZ R119, R78, R119 ;  /* 0x000000774e777220 */ /* 0x000fe20000410000 */
[C---:B------:R-:W-:Y:S01]  /*7430*/  FMUL.FTZ R67, R118.reuse, R71 ;  /* 0x0000004776437220 */ /* 0x040fe20000410000 */
[----:B------:R-:W-:Y:S01]  /*7440*/  FMUL.FTZ R209, R21, R150 ;  /* 0x0000009615d17220 */ /* 0x000fe20000410000 */
        /* <DEDUP_REMOVED lines=9> */
[----:B0-----:R-:W-:Y:S01]  /*74e0*/  FMUL.FTZ R116, R79, R116 ;  /* 0x000000744f747220 */ /* 0x001fe20000410000 */
        /* <DEDUP_REMOVED lines=16> */
[----:B------:R-:W-:Y:S01]  /*75f0*/  FMUL.FTZ R70, R116, R66 ;  /* 0x0000004274467220 */ /* 0x000fe20000410000 */
        /* <DEDUP_REMOVED lines=12> */
[----:B------:R-:W-:Y:S01]  /*76c0*/  FADD.FTZ R72, R213, R72 ;  /* 0x00000048d5487221 */ /* 0x000fe20000010000 */
[-C--:B------:R-:W-:Y:S01]  /*76d0*/  FMUL.FTZ R66, R114, R70.reuse ;  /* 0x0000004672427220 */ /* 0x080fe20000410000 */
[----:B------:R-:W-:Y:S01]  /*76e0*/  FADD.FTZ R71, R214, R71 ;  /* 0x00000047d6477221 */ /* 0x000fe20000010000 */
[C---:B------:R-:W-:Y:S01]  /*76f0*/  FFMA.FTZ R65, R115.reuse, R70, R65 ;  /* 0x0000004673417223 */ /* 0x040fe20000010041 */
        /* <DEDUP_REMOVED lines=31> */
[C---:B------:R-:W-:Y:S01]  /*78f0*/  FMUL.FTZ R65, R108.reuse, R66 ;  /* 0x000000426c417220 */ /* 0x040fe20000410000 */
[----:B------:R-:W-:Y:S01]  /*7900*/  FFMA.FTZ R71, R109, R71, -R64 ;  /* 0x000000476d477223 */ /* 0x000fe20000010840 */
[C---:B------:R-:W-:Y:S01]  /*7910*/  FMUL.FTZ R64, R157.reuse, R140 ;  /* 0x0000008c9d407220 */ /* 0x040fe20000410000 */
[----:B------:R-:W-:Y:S01]  /*7920*/  FMUL.FTZ R220, R157, R141 ;  /* 0x0000008d9ddc7220 */ /* 0x000fe20000410000 */
[C---:B------:R-:W-:Y:S01]  /*7930*/  FFMA.FTZ R72, R109.reuse, R72, R67 ;  /* 0x000000486d487223 */ /* 0x040fe20000010043 */
[-C--:B------:R-:W-:Y:S01]  /*7940*/  FFMA.FTZ R65, R109, R70.reuse, R65 ;  /* 0x000000466d417223 */ /* 0x080fe20000010041 */
[C---:B------:R-:W-:Y:S01]  /*7950*/  ISETP.GT.U32.AND P3, PT, R105.reuse, 0x1f, PT ;  /* 0x0000001f6900780c */ /* 0x040fe20003f64070 */
[----:B------:R-:W-:Y:S01]  /*7960*/  FMUL.FTZ R70, R108, R70 ;  /* 0x000000466c467220 */ /* 0x000fe20000410000 */
[----:B------:R-:W-:Y:S01]  /*7970*/  LEA.HI R67, R105, R105, RZ, 0x1e ;  /* 0x0000006969437211 */ /* 0x000fe200078ff0ff */
[C---:B------:R-:W-:Y:S01]  /*7980*/  FMUL.FTZ R219, R87.reuse, R64 ;  /* 0x0000004057db7220 */ /* 0x040fe20000410000 */
[----:B------:R-:W-:Y:S01]  /*7990*/  FMUL.FTZ R220, R87, R220 ;  /* 0x000000dc57dc7220 */ /* 0x000fe20000410000 */
[----:B------:R-:W-:Y:S01]  /*79a0*/  FFMA.FTZ R64, R109, R66, -R70 ;  /* 0x000000426d407223 */ /* 0x000fe20000010846 */
[----:B------:R-:W-:Y:S01]  /*79b0*/  LEA R158, R67, R86, 0x4 ;  /* 0x00000056439e7211 */ /* 0x000fe200078e20ff */
[----:B------:R-:W-:Y:S01]  /*79c0*/  FADD.FTZ R67, R219, R72 ;  /* 0x00000048db437221 */ /* 0x000fe20000010000 */
[----:B------:R-:W-:Y:S01]  /*79d0*/  FADD.FTZ R66, R220, R71 ;  /* 0x00000047dc427221 */ /* 0x000fe20000010000 */
[----:B-----5:R-:W-:-:S04]  /*79e0*/  FMUL.FTZ R159, R0, R68 ;  /* 0x00000044009f7220 */ /* 0x020fc80000410000 */
        /* <DEDUP_REMOVED lines=78> */
[C---:B------:R-:W-:Y:S01]  /*7ed0*/  FFMA.FTZ R78, R241.reuse, R77, R78 ;  /* 0x0000004df14e7223 */ /* 0x040fe2000001004e */
[----:B------:R-:W-:Y:S01]  /*7ee0*/  FFMA.FTZ R76, R241, R247, -R76 ;  /* 0x000000f7f14c7223 */ /* 0x000fe2000001084c */
[----:B--2---:R-:W-:Y:S02]  /*7ef0*/  FMUL.FTZ R77, R231, R243 ;  /* 0x000000f3e74d7220 */ /* 0x004fe40000410000 */
[----:B------:R-:W-:Y:S01]  /*7f00*/  @P1 FADD.FTZ R242, R242, R78 ;  /* 0x0000004ef2f21221 */ /* 0x000fe20000010000 */
[----:B------:R-:W-:Y:S01]  /*7f10*/  @P1 FADD.FTZ R244, R244, R76 ;  /* 0x0000004cf4f41221 */ /* 0x000fe20000010000 */
[-C--:B----4-:R-:W-:Y:S01]  /*7f20*/  FFMA.FTZ R77, R241, R245.reuse, R77 ;  /* 0x000000f5f14d7223 */ /* 0x090fe2000001004d */
[----:B------:R-:W-:Y:S02]  /*7f30*/  FMUL.FTZ R245, R231, R245 ;  /* 0x000000f5e7f57220 */ /* 0x000fe40000410000 */
[----:B------:R-:W0:Y:S02]  /*7f40*/  SHFL.UP PT, R76, R242, 0x2, RZ ;  /* 0x04400000f24c7989 */ /* 0x000e2400000e00ff */
[----:B------:R-:W-:Y:S01]  /*7f50*/  @P1 FFMA.FTZ R241, R241, R243, -R245 ;  /* 0x000000f3f1f11223 */ /* 0x000fe200000108f5 */
[----:B------:R-:W-:Y:S01]  /*7f60*/  FSEL R231, R231, R77, !P1 ;  /* 0x0000004de7e77208 */ /* 0x000fe20004800000 */
[----:B------:R-:W1:Y:S01]  /*7f70*/  SHFL.UP PT, R243, R244, 0x2, RZ ;  /* 0x04400000f4f37989 */ /* 0x000e6200000e00ff */
[----:B------:R-:W-:-:S03]  /*7f80*/  ISETP.GE.AND P1, PT, R104, 0x2, PT ;  /* 0x000000026800780c */ /* 0x000fc60003f26270 */
[----:B------:R-:W2:Y:S04]  /*7f90*/  SHFL.UP PT, R245, R241, 0x2, RZ ;  /* 0x04400000f1f57989 */ /* 0x000ea800000e00ff */
[----:B------:R-:W4:Y:S01]  /*7fa0*/  SHFL.UP PT, R247, R231, 0x2, RZ ;  /* 0x04400000e7f77989 */ /* 0x000f2200000e00ff */
[----:B0-----:R-:W-:-:S04]  /*7fb0*/  FMUL.FTZ R77, R231, R76 ;  /* 0x0000004ce74d7220 */ /* 0x001fc80000410000 */
[-C--:B-1----:R-:W-:Y:S01]  /*7fc0*/  FFMA.FTZ R77, R241, R243.reuse, -R77 ;  /* 0x000000f3f14d7223 */ /* 0x082fe2000001084d */
[----:B------:R-:W-:-:S03]  /*7fd0*/  FMUL.FTZ R243, R231, R243 ;  /* 0x000000f3e7f37220 */ /* 0x000fc60000410000 */
[----:B------:R-:W-:Y:S01]  /*7fe0*/  @P1 FADD.FTZ R244, R244, R77 ;  /* 0x0000004df4f41221 */ /* 0x000fe20000010000 */
[----:B------:R-:W-:Y:S01]  /*7ff0*/  FFMA.FTZ R243, R241, R76, R243 ;  /* 0x0000004cf1f37223 */ /* 0x000fe200000100f3 */
[C---:B--2---:R-:W-:Y:S01]  /*8000*/  FMUL.FTZ R77, R231.reuse, R245 ;  /* 0x000000f5e74d7220 */ /* 0x044fe20000410000 */
        /* <DEDUP_REMOVED lines=39> */
[----:B------:R0:W4:Y:S04]  /*8280*/  SHFL.UP PT, R243, R241, 0x10, RZ ;  /* 0x06000000f1f37989 */ /* 0x00012800000e00ff */
[----:B------:R0:W0:Y:S02]  /*8290*/  SHFL.UP PT, R245, R231, 0x10, RZ ;  /* 0x06000000e7f57989 */ /* 0x00002400000e00ff */
.L_x_1790:
[----:B------:R-:W-:Y:S01]  /*82a0*/  ISETP.GE.AND P1, PT, R104, 0x10, PT ;  /* 0x000000106800780c */ /* 0x000fe20003f26270 */
[C---:B-1----:R-:W-:Y:S01]  /*82b0*/  FMUL.FTZ R76, R231.reuse, R77 ;  /* 0x0000004de74c7220 */ /* 0x042fe20000410000 */
[----:B----4-:R-:W-:Y:S01]  /*82c0*/  FMUL.FTZ R78, R231, R243 ;  /* 0x000000f3e74e7220 */ /* 0x010fe20000410000 */
[----:B------:R-:W-:Y:S02]  /*82d0*/  UMOV UR46, 0xffffffff ;  /* 0xffffffff002e7882 */ /* 0x000fe40000000000 */
[-C--:B--2---:R-:W-:Y:S01]  /*82e0*/  FFMA.FTZ R76, R241, R247.reuse, -R76 ;  /* 0x000000f7f14c7223 */ /* 0x084fe2000001084c */
        /* <DEDUP_REMOVED lines=9> */
.L_x_1793:
[----:B------:R-:W-:-:S03]  /*8380*/  UMOV UR46, 0xffffffff ;  /* 0xffffffff002e7882 */ /* 0x000fc60000000000 */
[----:B------:R-:W-:Y:S05]  /*8390*/  BRA.DIV UR46, `(.L_x_1668) ;  /* 0x0000008a2e207947 */ /* 0x000fea000b800000 */
.L_x_1796:
[----:B------:R-:W-:-:S03]  /*83a0*/  UMOV UR46, 0xffffffff ;  /* 0xffffffff002e7882 */ /* 0x000fc60000000000 */
[----:B------:R-:W-:Y:S05]  /*83b0*/  BRA.DIV UR46, `(.L_x_1669) ;  /* 0x0000008a2e407947 */ /* 0x000fea000b800000 */
.L_x_1799:
[----:B------:R-:W-:-:S03]  /*83c0*/  UMOV UR46, 0xffffffff ;  /* 0xffffffff002e7882 */ /* 0x000fc60000000000 */
[----:B------:R-:W-:Y:S05]  /*83d0*/  BRA.DIV UR46, `(.L_x_1670) ;  /* 0x0000008a2e607947 */ /* 0x000fea000b800000 */
.L_x_1802:
        /* <DEDUP_REMOVED lines=10> */
.L_x_1812:
[C---:B0-----:R-:W-:Y:S01]  /*8480*/  FMUL.FTZ R77, R243.reuse, R61 ;  /* 0x0000003df34d7220 */ /* 0x041fe20000410000 */
[----:B------:R-:W-:-:S03]  /*8490*/  FMUL.FTZ R76, R243, R60 ;  /* 0x0000003cf34c7220 */ /* 0x000fc60000410000 */
[----:B------:R-:W-:Y:S01]  /*84a0*/  @P2 FFMA.FTZ R60, R241, R60, -R77 ;  /* 0x0000003cf13c2223 */ /* 0x000fe2000001084d */
[CC--:B--2---:R-:W-:Y:S01]  /*84b0*/  FMUL.FTZ R77, R243.reuse, R62.reuse ;  /* 0x0000003ef34d7220 */ /* 0x0c4fe20000410000 */
        /* <DEDUP_REMOVED lines=40> */
.L_x_1665:
[----:B------:R-:W-:Y:S05]  /*8740*/  WARPSYNC.ALL ;  /* 0x0000000000007948 */ /* 0x000fea0003800000 */
[----:B------:R-:W-:Y:S01]  /*8750*/  BAR.SYNC.DEFER_BLOCKING 0x0 ;  /* 0x0000000000007b1d */ /* 0x000fe20000010000 */
[----:B---3--:R-:W-:Y:S01]  /*8760*/  FMUL.FTZ R64, R108, R107 ;  /* 0x0000006b6c407220 */ /* 0x008fe20000410000 */
[----:B------:R-:W-:-:S03]  /*8770*/  UISETP.GE.AND UP0, UPT, UR10, UR52, UPT ;  /* 0x000000340a00728c */ /* 0x000fc6000bf06270 */
[----:B------:R-:W-:-:S03]  /*8780*/  FFMA.FTZ R64, R109, R106, -R64 ;  /* 0x0000006a6d407223 */ /* 0x000fc60000010840 */
[----:B------:R-:W-:Y:S01]  /*8790*/  PLOP3.LUT P1, PT, PT, PT, UP0, 0x80, 0x0 ;  /* 0x000000000000781c */ /* 0x000fe20003f2f008 */
[----:B------:R-:W-:-:S03]  /*87a0*/  FMUL.FTZ R63, R110, -R64 ;  /* 0x800000406e3f7220 */ /* 0x000fc60000410000 */
[----:B------:R-:W-:Y:S01]  /*87b0*/  ISETP.NE.OR P1, PT, R248, RZ, P1 ;  /* 0x000000fff800720c */ /* 0x000fe20000f25670 */
        /* <DEDUP_REMOVED lines=153> */
[----:B------:R-:W-:Y:S01]  /*9150*/  MOV R60, 0x3f800000 ;  /* 0x3f800000003c7802 */ /* 0x000fe20000000f00 */
[----:B------:R-:W-:Y:S01]  /*9160*/  FADD.FTZ R66, R159, R66 ;  /* 0x000000429f427221 */ /* 0x000fe20000010000 */
[----:B------:R-:W-:Y:S01]  /*9170*/  FFMA.FTZ R62, R139, R61, R62 ;  /* 0x0000003d8b3e7223 */ /* 0x000fe2000001003e */
[----:B------:R-:W-:-:S03]  /*9180*/  HFMA2.MMA R61, -RZ, RZ, 0, 0 ;  /* 0x00000000ff3d7435 */ /* 0x000fc600000001ff */
[----:B------:R-:W-:Y:S01]  /*9190*/  FADD.FTZ R67, -R175, R62 ;  /* 0x0000003eaf437221 */ /* 0x000fe20000010100 */
[----:B------:R-:W-:-:S06]  /*91a0*/  CS2R R62, SRZ ;  /* 0x00000000003e7805 */ /* 0x000fcc000001ff00 */
[----:B------:R-:W1:Y:S04]  /*91b0*/  @!P1 LDS.128 R60, [R126+0xac80] ;  /* 0x00ac80007e3c9984 */ /* 0x000e680000000c00 */
[----:B------:R2:W-:Y:S02]  /*91c0*/  STS.128 [R158+0x8e80], R64 ;  /* 0x008e80409e007388 */ /* 0x0005e40000000c00 */
[----:B--2---:R-:W-:-:S04]  /*91d0*/  FMUL.FTZ R64, R138, R228 ;  /* 0x000000e48a407220 */ /* 0x004fc80000410000 */
        /* <DEDUP_REMOVED lines=91> */
[----:B------:R-:W-:Y:S01]  /*9790*/  IMAD R127, R105, 0x50, R86 ;  /* 0x00000050697f7824 */ /* 0x000fe200078e0256 */
[----:B------:R-:W-:Y:S01]  /*97a0*/  UMOV UR46, 0xffffffff ;  /* 0xffffffff002e7882 */ /* 0x000fe20000000000 */
[----:B------:R-:W-:-:S03]  /*97b0*/  ISETP.NE.AND P2, PT, R248, 0x1f, PT ;  /* 0x0000001ff800780c */ /* 0x000fc60003f45270 */
[----:B------:R-:W-:Y:S04]  /*97c0*/  LDS.128 R64, [R127+0x8ea0] ;  /* 0x008ea0007f407984 */ /* 0x000fe80000000c00 */
[----:B------:R-:W1:Y:S04]  /*97d0*/  LDS.128 R68, [R127+0x8eb0] ;  /* 0x008eb0007f447984 */ /* 0x000e680000000c00 */
[----:B0-----:R-:W0:Y:S01]  /*97e0*/  LDS.128 R72, [R127+0x8e90] ;  /* 0x008e90007f487984 */ /* 0x001e220000000c00 */
[C---:B-1----:R-:W-:Y:S01]  /*97f0*/  FMUL.FTZ R243, R65.reuse, R68 ;  /* 0x0000004441f37220 */ /* 0x042fe20000410000 */
[C---:B------:R-:W-:Y:S01]  /*9800*/  FMUL.FTZ R241, R65.reuse, R69 ;  /* 0x0000004541f17220 */ /* 0x040fe20000410000 */
[C---:B------:R-:W-:Y:S01]  /*9810*/  FMUL.FTZ R242, R65.reuse, R70 ;  /* 0x0000004641f27220 */ /* 0x040fe20000410000 */
[----:B------:R-:W-:Y:S01]  /*9820*/  FMUL.FTZ R231, R65, R71 ;  /* 0x0000004741e77220 */ /* 0x000fe20000410000 */
[C---:B------:R-:W-:Y:S01]  /*9830*/  FFMA.FTZ R243, R64.reuse, R69, R243 ;  /* 0x0000004540f37223 */ /* 0x040fe200000100f3 */
[C---:B------:R-:W-:Y:S01]  /*9840*/  FFMA.FTZ R241, R64.reuse, R68, -R241 ;  /* 0x0000004440f17223 */ /* 0x040fe200000108f1 */
[C---:B------:R-:W-:Y:S01]  /*9850*/  FFMA.FTZ R242, R64.reuse, R71, R242 ;  /* 0x0000004740f27223 */ /* 0x040fe200000100f2 */
[----:B------:R-:W-:Y:S01]  /*9860*/  FFMA.FTZ R231, R64, R70, -R231 ;  /* 0x0000004640e77223 */ /* 0x000fe200000108e7 */
[C---:B0-----:R-:W-:Y:S01]  /*9870*/  FMUL.FTZ R77, R73.reuse, R243 ;  /* 0x000000f3494d7220 */ /* 0x041fe20000410000 */
        /* <DEDUP_REMOVED lines=27> */
.L_x_1817:
        /* <DEDUP_REMOVED lines=13> */
.L_x_1675:
[----:B------:R-:W-:Y:S05]  /*9b00*/  BSYNC B0 ;  /* 0x0000000000007941 */ /* 0x000fea0003800000 */
.L_x_1674:
[----:B------:R-:W-:Y:S01]  /*9b10*/  UMOV UR46, 0xffffffff ;  /* 0xffffffff002e7882 */ /* 0x000fe20000000000 */
[----:B------:R-:W-:Y:S02]  /*9b20*/  ISETP.GT.U32.AND P2, PT, R248, 0x1d, PT ;  /* 0x0000001df800780c */ /* 0x000fe40003f44070 */
[----:B------:R-:W-:Y:S11]  /*9b30*/  BRA.DIV UR46, `(.L_x_1676) ;  /* 0x000000762edc7947 */ /* 0x000ff6000b800000 */
[----:B-1----:R1:W0:Y:S04]  /*9b40*/  SHFL.DOWN PT, R76, R232, 0x2, 0x1f ;  /* 0x08401f00e84c7f89 */ /* 0x00222800000e0000 */
[----:B--2---:R1:W2:Y:S04]  /*9b50*/  SHFL.DOWN PT, R77, R241, 0x2, 0x1f ;  /* 0x08401f00f14d7f89 */ /* 0x0042a800000e0000 */
[----:B---3--:R1:W3:Y:S04]  /*9b60*/  SHFL.DOWN PT, R78, R242, 0x2, 0x1f ;  /* 0x08401f00f24e7f89 */ /* 0x0082e800000e0000 */
[----:B----4-:R1:W4:Y:S02]  /*9b70*/  SHFL.DOWN PT, R79, R243, 0x2, 0x1f ;  /* 0x08401f00f34f7f89 */ /* 0x01032400000e0000 */
.L_x_1823:
        /* <DEDUP_REMOVED lines=13> */
.L_x_1678:
[----:B------:R-:W-:Y:S05]  /*9c50*/  BSYNC B0 ;  /* 0x0000000000007941 */ /* 0x000fea0003800000 */
.L_x_1677:
[----:B------:R-:W-:Y:S01]  /*9c60*/  UMOV UR46, 0xffffffff ;  /* 0xffffffff002e7882 */ /* 0x000fe20000000000 */
[----:B------:R-:W-:Y:S02]  /*9c70*/  ISETP.GT.U32.AND P2, PT, R248, 0x1b, PT ;  /* 0x0000001bf800780c */ /* 0x000fe40003f44070 */
[----:B------:R-:W-:Y:S11]  /*9c80*/  BRA.DIV UR46, `(.L_x_1679) ;  /* 0x000000762efc7947 */ /* 0x000ff6000b800000 */
[----:B0-----:R0:W0:Y:S04]  /*9c90*/  SHFL.DOWN PT, R76, R232, 0x4, 0x1f ;  /* 0x08801f00e84c7f89 */ /* 0x00102800000e0000 */
[----:B--2---:R2:W0:Y:S04]  /*9ca0*/  SHFL.DOWN PT, R77, R241, 0x4, 0x1f ;  /* 0x08801f00f14d7f89 */ /* 0x00442800000e0000 */
[----:B---3--:R2:W3:Y:S04]  /*9cb0*/  SHFL.DOWN PT, R78, R242, 0x4, 0x1f ;  /* 0x08801f00f24e7f89 */ /* 0x0084e800000e0000 */
[----:B----4-:R2:W4:Y:S02]  /*9cc0*/  SHFL.DOWN PT, R79, R243, 0x4, 0x1f ;  /* 0x08801f00f34f7f89 */ /* 0x01052400000e0000 */
.L_x_1829:
        /* <DEDUP_REMOVED lines=13> */
.L_x_1681:
[----:B------:R-:W-:Y:S05]  /*9da0*/  BSYNC B0 ;  /* 0x0000000000007941 */ /* 0x000fea0003800000 */
.L_x_1680:
[----:B------:R-:W-:Y:S01]  /*9db0*/  UMOV UR46, 0xffffffff ;  /* 0xffffffff002e7882 */ /* 0x000fe20000000000 */
[----:B------:R-:W-:Y:S02]  /*9dc0*/  ISETP.GT.U32.AND P2, PT, R248, 0x17, PT ;  /* 0x00000017f800780c */ /* 0x000fe40003f44070 */
[----:B------:R-:W-:Y:S11]  /*9dd0*/  BRA.DIV UR46, `(.L_x_1682) ;  /* 0x0000007a2e1c7947 */ /* 0x000ff6000b800000 */
[----:B0-----:R0:W0:Y:S04]  /*9de0*/  SHFL.DOWN PT, R76, R232, 0x8, 0x1f ;  /* 0x09001f00e84c7f89 */ /* 0x00102800000e0000 */
[----:B------:R0:W0:Y:S04]  /*9df0*/  SHFL.DOWN PT, R77, R241, 0x8, 0x1f ;  /* 0x09001f00f14d7f89 */ /* 0x00002800000e0000 */
[----:B---3--:R3:W0:Y:S04]  /*9e00*/  SHFL.DOWN PT, R78, R242, 0x8, 0x1f ;  /* 0x09001f00f24e7f89 */ /* 0x00862800000e0000 */
[----:B----4-:R3:W4:Y:S02]  /*9e10*/  SHFL.DOWN PT, R79, R243, 0x8, 0x1f ;  /* 0x09001f00f34f7f89 */ /* 0x01072400000e0000 */
.L_x_1835:
        /* <DEDUP_REMOVED lines=13> */
.L_x_1684:
[----:B------:R-:W-:Y:S05]  /*9ef0*/  BSYNC B0 ;  /* 0x0000000000007941 */ /* 0x000fea0003800000 */
.L_x_1683:
[----:B------:R-:W-:Y:S01]  /*9f00*/  UMOV UR46, 0xffffffff ;  /* 0xffffffff002e7882 */ /* 0x000fe20000000000 */
[----:B------:R-:W-:Y:S02]  /*9f10*/  ISETP.GT.U32.AND P2, PT, R248, 0xf, PT ;  /* 0x0000000ff800780c */ /* 0x000fe40003f44070 */
[----:B------:R-:W-:Y:S11]  /*9f20*/  BRA.DIV UR46, `(.L_x_1685) ;  /* 0x0000007a2e3c7947 */ /* 0x000ff6000b800000 */
[----:B0-----:R0:W0:Y:S04]  /*9f30*/  SHFL.DOWN PT, R76, R232, 0x10, 0x1f ;  /* 0x0a001f00e84c7f89 */ /* 0x00102800000e0000 */
[----:B------:R0:W0:Y:S04]  /*9f40*/  SHFL.DOWN PT, R77, R241, 0x10, 0x1f ;  /* 0x0a001f00f14d7f89 */ /* 0x00002800000e0000 */
[----:B------:R0:W0:Y:S04]  /*9f50*/  SHFL.DOWN PT, R78, R242, 0x10, 0x1f ;  /* 0x0a001f00f24e7f89 */ /* 0x00002800000e0000 */
[----:B----4-:R4:W0:Y:S02]  /*9f60*/  SHFL.DOWN PT, R79, R243, 0x10, 0x1f ;  /* 0x0a001f00f34f7f89 */ /* 0x01082400000e0000 */
.L_x_1841:
        /* <DEDUP_REMOVED lines=13> */
.L_x_1687:
[----:B------:R-:W-:Y:S05]  /*a040*/  BSYNC B0 ;  /* 0x0000000000007941 */ /* 0x000fea0003800000 */
.L_x_1686:
        /* <DEDUP_REMOVED lines=21> */
.L_x_1855:
        /* <DEDUP_REMOVED lines=19> */
.L_x_1690:
[----:B------:R-:W-:Y:S05]  /*a2d0*/  BSYNC B0 ;  /* 0x0000000000007941 */ /* 0x000fea0003800000 */
.L_x_1689:
        /* <DEDUP_REMOVED lines=34> */
.L_x_1672:
[----:B------:R-:W-:Y:S05]  /*a500*/  WARPSYNC.ALL ;  /* 0x0000000000007948 */ /* 0x000fea0003800000 */
[----:B------:R-:W-:Y:S01]  /*a510*/  BAR.SYNC.DEFER_BLOCKING 0x0 ;  /* 0x0000000000007b1d */ /* 0x000fe20000010000 */
[----:B------:R-:W-:Y:S01]  /*a520*/  FFMA.FTZ R67, R0, R227, RZ ;  /* 0x000000e300437223 */ /* 0x000fe200000100ff */
[----:B------:R-:W-:Y:S01]  /*a530*/  FMUL.FTZ R69, R98, R27 ;  /* 0x0000001b62457220 */ /* 0x000fe20000410000 */
[----:B------:R-:W-:Y:S01]  /*a540*/  FMUL.FTZ R70, R97, R26 ;  /* 0x0000001a61467220 */ /* 0x000fe20000410000 */
[----:B------:R-:W-:Y:S01]  /*a550*/  FMUL.FTZ R71, R96, R25 ;  /* 0x0000001960477220 */ /* 0x000fe20000410000 */
[----:B------:R-:W-:Y:S01]  /*a560*/  FFMA.FTZ R67, R46, R191, R67 ;  /* 0x000000bf2e437223 */ /* 0x000fe20000010043 */
[----:B------:R-:W-:Y:S01]  /*a570*/  ISETP.NE.AND P1, PT, R105, RZ, PT ;  /* 0x000000ff6900720c */ /* 0x000fe20003f25270 */
[----:B------:R-:W-:Y:S01]  /*a580*/  ULEA UR58, UR10, 0xfffff800, 0xb ;  /* 0xfffff8000a3a7891 */ /* 0x000fe2000f8e583f */
[----:B------:R-:W-:Y:S01]  /*a590*/  BSSY B0, `(.L_x_1691) ;  /* 0x00001f1000007945 */ /* 0x000fe20003800000 */
[----:B------:R-:W-:Y:S01]  /*a5a0*/  FFMA.FTZ R67, R45, R194, R67 ;  /* 0x000000c22d437223 */ /* 0x000fe20000010043 */
[----:B------:R-:W-:-:S02]  /*a5b0*/  USHF.R.S32.HI UR59, URZ, 0x1f, UR19 ;  /* 0x0000001f3f3b7899 */ /* 0x000fc40008011413 */
[----:B------:R-:W-:Y:S01]  /*a5c0*/  UIADD3 UR58, -UR58, UR54, URZ ;  /* 0x000000363a3a7290 */ /* 0x000fe2000fffe13f */
[----:B------:R-:W-:Y:S01]  /*a5d0*/  FFMA.FTZ R67, R44, R196, R67 ;  /* 0x000000c42c437223 */ /* 0x000fe20000010043 */
[----:B------:R-:W-:-:S03]  /*a5e0*/  USHF.R.S32.HI UR60, URZ, 0x1f, UR48 ;  /* 0x0000001f3f3c7899 */ /* 0x000fc60008011430 */
[----:B------:R-:W-:Y:S01]  /*a5f0*/  FFMA.FTZ R68, R43, R198, R67 ;  /* 0x000000c62b447223 */ /* 0x000fe20000010043 */
[-C--:B------:R-:W-:Y:S01]  /*a600*/  FFMA.FTZ R198, R10, -R69.reuse, R198 ;  /* 0x800000450ac67223 */ /* 0x080fe200000100c6 */
[----:B------:R-:W-:Y:S02]  /*a610*/  FFMA.FTZ R67, R9, -R69, R197 ;  /* 0x8000004509437223 */ /* 0x000fe400000100c5 */
[----:B------:R-:W-:Y:S01]  /*a620*/  FFMA.FTZ R69, R42, R200, R68 ;  /* 0x000000c82a457223 */ /* 0x000fe20000010044 */
[-C--:B------:R-:W-:Y:S01]  /*a630*/  FFMA.FTZ R200, R8, -R70.reuse, R200 ;  /* 0x8000004608c87223 */ /* 0x080fe200000100c8 */
[----:B------:R-:W-:Y:S01]  /*a640*/  FFMA.FTZ R68, R7, -R70, R199 ;  /* 0x8000004607447223 */ /* 0x000fe200000100c7 */
[----:B------:R-:W2:Y:S01]  /*a650*/  LDS.64 R64, [R158+0x8e88] ;  /* 0x008e88009e407984 */ /* 0x000ea20000000a00 */
[----:B------:R-:W-:Y:S01]  /*a660*/  FFMA.FTZ R70, R41, R202, R69 ;  /* 0x000000ca29467223 */ /* 0x000fe20000010045 */
[-C--:B------:R-:W-:Y:S01]  /*a670*/  FFMA.FTZ R202, R6, -R71.reuse, R202 ;  /* 0x8000004706ca7223 */ /* 0x080fe200000100ca */
[----:B------:R-:W-:Y:S01]  /*a680*/  FFMA.FTZ R69, R5, -R71, R201 ;  /* 0x8000004705457223 */ /* 0x000fe200000100c9 */
[----:B------:R3:W-:Y:S01]  /*a690*/  @!P1 STS.128 [R126+0xac80], R60 ;  /* 0x00ac803c7e009388 */ /* 0x0007e20000000c00 */
[----:B01----:R-:W-:-:S04]  /*a6a0*/  FFMA.FTZ R72, R40, R204, R70 ;  /* 0x000000cc28487223 */ /* 0x003fc80000010046 */
[----:B------:R-:W-:Y:S01]  /*a6b0*/  FFMA.FTZ R75, R39, R206, R72 ;  /* 0x000000ce274b7223 */ /* 0x000fe20000010048 */
[----:B--2---:R-:W-:-:S04]  /*a6c0*/  FMUL.FTZ R66, R65, -R107 ;  /* 0x8000006b41427220 */ /* 0x004fc80000410000 */
        /* <DEDUP_REMOVED lines=10> */
[----:B------:R-:W-:Y:S01]  /*a770*/  FFMA.FTZ R192, R15, -R65, R192 ;  /* 0x800000410fc07223 */ /* 0x000fe200000100c0 */
[C---:B------:R-:W-:Y:S01]  /*a780*/  FMUL.FTZ R64, R108.reuse, -R190 ;  /* 0x800000be6c407220 */ /* 0x040fe20000410000 */
[-C--:B------:R-:W-:Y:S01]  /*a790*/  FMUL.FTZ R108, R108, -R174.reuse ;  /* 0x800000ae6c6c7220 */ /* 0x080fe20000410000 */
[----:B------:R-:W-:Y:S01]  /*a7a0*/  FMUL.FTZ R65, R100, R29 ;  /* 0x0000001d64417220 */ /* 0x000fe20000410000 */
[----:B------:R-:W-:Y:S01]  /*a7b0*/  FMUL.FTZ R61, R190, UR57 ;  /* 0x00000039be3d7c20 */ /* 0x000fe20008410000 */
[C---:B------:R-:W-:Y:S01]  /*a7c0*/  FFMA.FTZ R64, R109.reuse, R174, -R64 ;  /* 0x000000ae6d407223 */ /* 0x040fe20000010840 */
[----:B------:R-:W-:Y:S01]  /*a7d0*/  FFMA.FTZ R109, R109, R190, R108 ;  /* 0x000000be6d6d7223 */ /* 0x000fe2000001006c */
[-C--:B------:R-:W-:Y:S01]  /*a7e0*/  FFMA.FTZ R194, R14, -R65.reuse, R194 ;  /* 0x800000410ec27223 */ /* 0x080fe200000100c2 */
[----:B------:R-:W-:Y:S01]  /*a7f0*/  FFMA.FTZ R65, R13, -R65, R193 ;  /* 0x800000410d417223 */ /* 0x000fe200000100c1 */
[----:B------:R-:W-:Y:S01]  /*a800*/  FADD.FTZ R173, R173, R64 ;  /* 0x00000040adad7221 */ /* 0x000fe20000010000 */
[----:B------:R-:W-:Y:S01]  /*a810*/  FADD.FTZ R109, -R189, R109 ;  /* 0x0000006dbd6d7221 */ /* 0x000fe20000010100 */
[----:B------:R-:W-:Y:S01]  /*a820*/  FFMA.FTZ R193, R45, -R193, R66 ;  /* 0x800000c12dc17223 */ /* 0x000fe20000010042 */
[----:B------:R-:W-:Y:S01]  /*a830*/  FFMA.FTZ R63, R190, UR56, -R63 ;  /* 0x00000038be3f7c23 */ /* 0x000fe2000801083f */
[C---:B------:R-:W-:Y:S01]  /*a840*/  FMUL.FTZ R71, R110.reuse, -R173 ;  /* 0x800000ad6e477220 */ /* 0x040fe20000410000 */
[----:B------:R-:W-:Y:S01]  /*a850*/  FMUL.FTZ R110, R110, -R109 ;  /* 0x8000006d6e6e7220 */ /* 0x000fe20000410000 */
[----:B------:R-:W-:Y:S01]  /*a860*/  FFMA.FTZ R193, R44, -R195, R193 ;  /* 0x800000c32cc17223 */ /* 0x000fe200000100c1 */
[----:B------:R-:W-:Y:S01]  /*a870*/  FMUL.FTZ R64, R102, R31 ;  /* 0x0000001f66407220 */ /* 0x000fe20000410000 */
[C---:B------:R-:W-:Y:S01]  /*a880*/  FFMA.FTZ R71, R111.reuse, R109, R71 ;  /* 0x0000006d6f477223 */ /* 0x040fe20000010047 */
[----:B------:R-:W-:Y:S01]  /*a890*/  FFMA.FTZ R111, R111, R173, -R110 ;  /* 0x000000ad6f6f7223 */ /* 0x000fe2000001086e */
[----:B------:R-:W-:Y:S01]  /*a8a0*/  FFMA.FTZ R193, R43, -R197, R193 ;  /* 0x800000c52bc17223 */ /* 0x000fe200000100c1 */
        /* <DEDUP_REMOVED lines=9> */
[----:B------:R-:W-:Y:S01]  /*a940*/  FFMA.FTZ R76, R113, R111, -R76 ;  /* 0x0000006f714c7223 */ /* 0x000fe2000001084c */
[----:B------:R-:W-:Y:S01]  /*a950*/  FFMA.FTZ R193, R41, -R201, R193 ;  /* 0x800000c929c17223 */ /* 0x000fe200000100c1 */
[----:B------:R-:W-:Y:S01]  /*a960*/  FFMA.FTZ R64, R2, -R64, R228 ;  /* 0x8000004002407223 */ /* 0x000fe200000100e4 */
[----:B------:R-:W-:Y:S01]  /*a970*/  FFMA.FTZ R78, R113, R188, R71 ;  /* 0x000000bc714e7223 */ /* 0x000fe20000010047 */
[----:B------:R-:W-:Y:S01]  /*a980*/  FADD.FTZ R76, R171, R76 ;  /* 0x0000004cab4c7221 */ /* 0x000fe20000010000 */
[----:B------:R-:W-:Y:S01]  /*a990*/  FFMA.FTZ R74, R40, -R203, R193 ;  /* 0x800000cb284a7223 */ /* 0x000fe200000100c1 */
[----:B------:R-:W-:Y:S01]  /*a9a0*/  FMUL.FTZ R66, R99, R28 ;  /* 0x0000001c63427220 */ /* 0x000fe20000410000 */
[----:B------:R-:W-:Y:S01]  /*a9b0*/  FADD.FTZ R187, -R187, R78 ;  /* 0x0000004ebbbb7221 */ /* 0x000fe20000010100 */
[----:B------:R-:W-:Y:S01]  /*a9c0*/  FMUL.FTZ R72, R114, -R76 ;  /* 0x8000004c72487220 */ /* 0x000fe20000410000 */
[----:B------:R-:W-:Y:S01]  /*a9d0*/  FFMA.FTZ R74, R39, -R205, R74 ;  /* 0x800000cd274a7223 */ /* 0x000fe2000001004a */
[----:B------:R-:W-:Y:S01]  /*a9e0*/  FFMA.FTZ R78, R38, R208, R75 ;  /* 0x000000d0264e7223 */ /* 0x000fe2000001004b */
[-C--:B------:R-:W-:Y:S01]  /*a9f0*/  FMUL.FTZ R73, R114, -R187.reuse ;  /* 0x800000bb72497220 */ /* 0x080fe20000410000 */
[----:B------:R-:W-:Y:S01]  /*aa00*/  FFMA.FTZ R77, R115, R187, R72 ;  /* 0x000000bb734d7223 */ /* 0x000fe20000010048 */
        /* <DEDUP_REMOVED lines=16> */
[----:B------:R-:W-:Y:S01]  /*ab10*/  FMUL.FTZ R112, R89, R18 ;  /* 0x0000001259707220 */ /* 0x000fe20000410000 */
[----:B------:R-:W-:Y:S01]  /*ab20*/  FMUL.FTZ R126, R146, R187 ;  /* 0x000000bb927e7220 */ /* 0x000fe20000410000 */
[----:B------:R-:W-:Y:S01]  /*ab30*/  FADD.FTZ R185, -R185, R116 ;  /* 0x00000074b9b97221 */ /* 0x000fe20000010100 */
[----:B------:R-:W-:Y:S01]  /*ab40*/  FMUL.FTZ R106, R118, -R74 ;  /* 0x8000004a766a7220 */ /* 0x000fe20000410000 */
[----:B------:R-:W-:Y:S01]  /*ab50*/  FFMA.FTZ R116, R34, -R215, R110 ;  /* 0x800000d722747223 */ /* 0x000fe2000001006e */
[----:B------:R-:W-:Y:S01]  /*ab60*/  FFMA.FTZ R110, R33, R218, R114 ;  /* 0x000000da216e7223 */ /* 0x000fe20000010072 */
[-C--:B------:R-:W-:Y:S01]  /*ab70*/  FMUL.FTZ R79, R118, -R185.reuse ;  /* 0x800000b9764f7220 */ /* 0x080fe20000410000 */
[----:B------:R-:W-:Y:S01]  /*ab80*/  FFMA.FTZ R107, R119, R185, R106 ;  /* 0x000000b9776b7223 */ /* 0x000fe2000001006a */
[-C--:B------:R-:W-:Y:S01]  /*ab90*/  FFMA.FTZ R216, R145, -R112.reuse, R216 ;  /* 0x8000007091d87223 */ /* 0x080fe200000100d8 */
[----:B------:R-:W-:Y:S01]  /*aba0*/  FFMA.FTZ R112, R144, -R112, R215 ;  /* 0x8000007090707223 */ /* 0x000fe200000100d7 */
        /* <DEDUP_REMOVED lines=9> */
[----:B------:R-:W-:Y:S01]  /*ac40*/  FFMA.FTZ R78, R121, R168, -R78 ;  /* 0x000000a8794e7223 */ /* 0x000fe2000001084e */
[----:B------:R-:W-:Y:S01]  /*ac50*/  FFMA.FTZ R66, R11, -R66, R195 ;  /* 0x800000420b427223 */ /* 0x000fe200000100c3 */
[----:B------:R-:W-:Y:S01]  /*ac60*/  FMUL.FTZ R71, R94, R23 ;  /* 0x000000175e477220 */ /* 0x000fe20000410000 */
[----:B------:R-:W-:Y:S01]  /*ac70*/  FFMA.FTZ R120, R121, R79, R120 ;  /* 0x0000004f79787223 */ /* 0x000fe20000010078 */
[----:B------:R-:W-:Y:S01]  /*ac80*/  FADD.FTZ R108, R167, R78 ;  /* 0x0000004ea76c7221 */ /* 0x000fe20000010000 */
[----:B------:R-:W-:Y:S01]  /*ac90*/  FMUL.FTZ R121, R140, R190 ;  /* 0x000000be8c797220 */ /* 0x000fe20000410000 */
[----:B------:R-:W-:Y:S01]  /*aca0*/  FFMA.FTZ R126, R147, R76, R126 ;  /* 0x0000004c937e7223 */ /* 0x000fe2000001007e */
[----:B------:R-:W-:Y:S01]  /*acb0*/  FADD.FTZ R183, -R183, R120 ;  /* 0x00000078b7b77221 */ /* 0x000fe20000010100 */
[-C--:B------:R-:W-:Y:S01]  /*acc0*/  FMUL.FTZ R78, R122, -R108.reuse ;  /* 0x8000006c7a4e7220 */ /* 0x080fe20000410000 */
[----:B------:R-:W-:Y:S01]  /*acd0*/  FMUL.FTZ R77, R92, R21 ;  /* 0x000000155c4d7220 */ /* 0x000fe20000410000 */
[----:B------:R-:W-:Y:S01]  /*ace0*/  FFMA.FTZ R206, R155, -R71, R206 ;  /* 0x800000479bce7223 */ /* 0x000fe200000100ce */
[-C--:B------:R-:W-:Y:S01]  /*acf0*/  FMUL.FTZ R75, R122, -R183.reuse ;  /* 0x800000b77a4b7220 */ /* 0x080fe20000410000 */
[C---:B------:R-:W-:Y:S01]  /*ad00*/  FFMA.FTZ R115, R123.reuse, R183, R78 ;  /* 0x000000b77b737223 */ /* 0x040fe2000001004e */
[----:B------:R-:W-:Y:S01]  /*ad10*/  FMUL.FTZ R122, R88, R17 ;  /* 0x00000011587a7220 */ /* 0x000fe20000410000 */
[----:B------:R-:W-:Y:S01]  /*ad20*/  FFMA.FTZ R71, R154, -R71, R205 ;  /* 0x800000479a477223 */ /* 0x000fe200000100cd */
[----:B------:R-:W-:Y:S01]  /*ad30*/  FFMA.FTZ R75, R123, R108, -R75 ;  /* 0x0000006c7b4b7223 */ /* 0x000fe2000001084b */
[----:B------:R-:W-:Y:S01]  /*ad40*/  FADD.FTZ R115, -R182, R115 ;  /* 0x00000073b6737221 */ /* 0x000fe20000010100 */
[-C--:B------:R-:W-:Y:S01]  /*ad50*/  FFMA.FTZ R218, R143, -R122.reuse, R218 ;  /* 0x8000007a8fda7223 */ /* 0x080fe200000100da */
[----:B------:R-:W-:Y:S01]  /*ad60*/  FFMA.FTZ R122, R142, -R122, R217 ;  /* 0x8000007a8e7a7223 */ /* 0x000fe200000100d9 */
[----:B------:R-:W-:Y:S01]  /*ad70*/  FADD.FTZ R75, R166, R75 ;  /* 0x0000004ba64b7221 */ /* 0x000fe20000010000 */
[C---:B------:R-:W-:Y:S01]  /*ad80*/  FMUL.FTZ R78, R124.reuse, -R115 ;  /* 0x800000737c4e7220 */ /* 0x040fe20000410000 */
[----:B------:R-:W-:Y:S01]  /*ad90*/  FFMA.FTZ R217, R33, -R217, R116 ;  /* 0x800000d921d97223 */ /* 0x000fe20000010074 */
[----:B------:R-:W-:Y:S01]  /*ada0*/  FMUL.FTZ R116, R87, R157 ;  /* 0x0000009d57747220 */ /* 0x000fe20000410000 */
[-C--:B------:R-:W-:Y:S01]  /*adb0*/  FMUL.FTZ R124, R124, -R75.reuse ;  /* 0x8000004b7c7c7220 */ /* 0x080fe20000410000 */
[C---:B------:R-:W-:Y:S01]  /*adc0*/  FFMA.FTZ R78, R125.reuse, R75, -R78 ;  /* 0x0000004b7d4e7223 */ /* 0x040fe2000001084e */
[----:B------:R-:W-:Y:S01]  /*add0*/  FMUL.FTZ R142, R142, R109 ;  /* 0x0000006d8e8e7220 */ /* 0x000fe20000410000 */
[----:B------:R-:W-:Y:S01]  /*ade0*/  FFMA.FTZ R118, R140, -R116, R219 ;  /* 0x800000748c767223 */ /* 0x000fe200000100db */
[----:B------:R-:W-:Y:S01]  /*adf0*/  FFMA.FTZ R124, R125, R115, R124 ;  /* 0x000000737d7c7223 */ /* 0x000fe2000001007c */
[----:B------:R-:W-:Y:S01]  /*ae00*/  FADD.FTZ R165, R165, R78 ;  /* 0x0000004ea5a57221 */ /* 0x000fe20000010000 */
[----:B------:R-:W-:Y:S01]  /*ae10*/  FFMA.FTZ R143, R143, R173, R142 ;  /* 0x000000ad8f8f7223 */ /* 0x000fe2000001008e */
[----:B------:R-:W-:Y:S01]  /*ae20*/  FMUL.FTZ R62, R118, R63 ;  /* 0x0000003f763e7220 */ /* 0x000fe20000410000 */
[----:B------:R-:W-:Y:S01]  /*ae30*/  FADD.FTZ R78, -R181, R124 ;  /* 0x0000007cb54e7221 */ /* 0x000fe20000010100 */
[C---:B------:R-:W-:Y:S01]  /*ae40*/  FMUL.FTZ R114, R128.reuse, -R165 ;  /* 0x800000a580727220 */ /* 0x040fe20000410000 */
[----:B------:R-:W-:Y:S01]  /*ae50*/  FFMA.FTZ R210, R151, -R77, R210 ;  /* 0x8000004d97d27223 */ /* 0x000fe200000100d2 */
[----:B------:R-:W-:Y:S01]  /*ae60*/  FMUL.FTZ R190, R157, R190 ;  /* 0x000000be9dbe7220 */ /* 0x000fe20000410000 */
[-C--:B------:R-:W-:Y:S01]  /*ae70*/  FMUL.FTZ R128, R128, -R78.reuse ;  /* 0x8000004e80807220 */ /* 0x080fe20000410000 */
[-C--:B------:R-:W-:Y:S01]  /*ae80*/  FFMA.FTZ R117, R129, R78.reuse, R114 ;  /* 0x0000004e81757223 */ /* 0x080fe20000010072 */
[----:B------:R-:W-:Y:S01]  /*ae90*/  FMUL.FTZ R147, R25, R78 ;  /* 0x0000004e19937220 */ /* 0x000fe20000410000 */
[----:B------:R-:W-:Y:S01]  /*aea0*/  FMUL.FTZ R72, R93, R22 ;  /* 0x000000165d487220 */ /* 0x000fe20000410000 */
[----:B------:R-:W-:Y:S01]  /*aeb0*/  FFMA.FTZ R113, R129, R165, -R128 ;  /* 0x000000a581717223 */ /* 0x000fe20000010880 */
[----:B------:R-:W-:Y:S01]  /*aec0*/  FADD.FTZ R180, -R180, R117 ;  /* 0x00000075b4b47221 */ /* 0x000fe20000010100 */
[C---:B------:R-:W-:Y:S01]  /*aed0*/  FFMA.FTZ R117, R141.reuse, -R116, R220 ;  /* 0x800000748d757223 */ /* 0x040fe200000100dc */
[----:B------:R-:W-:Y:S01]  /*aee0*/  FFMA.FTZ R116, R141, R174, R121 ;  /* 0x000000ae8d747223 */ /* 0x000fe20000010079 */
[----:B------:R-:W-:Y:S01]  /*aef0*/  FADD.FTZ R113, R164, R113 ;  /* 0x00000071a4717221 */ /* 0x000fe20000010000 */
[C---:B------:R-:W-:Y:S01]  /*af00*/  FMUL.FTZ R114, R130.reuse, -R180 ;  /* 0x800000b482727220 */ /* 0x040fe20000410000 */
[----:B------:R-:W-:Y:S01]  /*af10*/  SHF.L.U32 R128, R105, 0x5, RZ ;  /* 0x0000000569807819 */ /* 0x000fe200000006ff */
[----:B------:R-:W-:Y:S01]  /*af20*/  FFMA.FTZ R83, R157, R116, R83 ;  /* 0x000000749d537223 */ /* 0x000fe20000010053 */
[-C--:B------:R-:W-:Y:S01]  /*af30*/  FMUL.FTZ R119, R130, -R113.reuse ;  /* 0x8000007182777220 */ /* 0x080fe20000410000 */
[----:B------:R-:W-:Y:S01]  /*af40*/  FFMA.FTZ R114, R131, R113, -R114 ;  /* 0x0000007183727223 */ /* 0x000fe20000010872 */
[C---:B------:R-:W-:Y:S01]  /*af50*/  IADD3 R125, R128.reuse, 0x1, RZ ;  /* 0x00000001807d7810 */ /* 0x040fe20007ffe0ff */
[----:B------:R-:W-:Y:S01]  /*af60*/  FFMA.FTZ R208, R153, -R72, R208 ;  /* 0x8000004899d07223 */ /* 0x000fe200000100d0 */
[----:B------:R-:W-:Y:S01]  /*af70*/  FFMA.FTZ R120, R131, R180, R119 ;  /* 0x000000b483787223 */ /* 0x000fe20000010077 */
[----:B------:R-:W-:Y:S01]  /*af80*/  FADD.FTZ R163, R163, R114 ;  /* 0x00000072a3a37221 */ /* 0x000fe20000010000 */
[----:B------:R-:W-:Y:S01]  /*af90*/  IADD3 R127, R128, 0x2, RZ ;  /* 0x00000002807f7810 */ /* 0x000fe20007ffe0ff */
[----:B------:R-:W-:Y:S01]  /*afa0*/  FFMA.FTZ R77, R150, -R77, R209 ;  /* 0x8000004d964d7223 */ /* 0x000fe200000100d1 */
[----:B------:R-:W-:Y:S01]  /*afb0*/  FADD.FTZ R114, -R179, R120 ;  /* 0x00000078b3727221 */ /* 0x000fe20000010100 */
[----:B------:R-:W-:Y:S01]  /*afc0*/  FFMA.FTZ R120, R174, UR56, R61 ;  /* 0x00000038ae787c23 */ /* 0x000fe2000801003d */
[CC--:B------:R-:W-:Y:S01]  /*afd0*/  FMUL.FTZ R61, R132.reuse, -R163.reuse ;  /* 0x800000a3843d7220 */ /* 0x0c0fe20000410000 */
[----:B------:R-:W-:Y:S01]  /*afe0*/  LEA.HI.SX32 R131, R125, R128, 0x1b ;  /* 0x000000807d837211 */ /* 0x000fe200078fdaff */
[----:B------:R-:W-:Y:S01]  /*aff0*/  FMUL.FTZ R60, R132, -R114 ;  /* 0x80000072843c7220 */ /* 0x000fe20000410000 */
[----:B------:R-:W-:Y:S01]  /*b000*/  FFMA.FTZ R120, R117, R120, R62 ;  /* 0x0000007875787223 */ /* 0x000fe2000001003e */
[----:B------:R-:W-:Y:S01]  /*b010*/  FFMA.FTZ R61, R133, R114, R61 ;  /* 0x00000072853d7223 */ /* 0x000fe2000001003d */
[----:B------:R-:W-:Y:S01]  /*b020*/  FMUL.FTZ R62, R109, UR57 ;  /* 0x000000396d3e7c20 */ /* 0x000fe20008410000 */
[----:B------:R-:W-:Y:S01]  /*b030*/  FFMA.FTZ R119, R133, R163, -R60 ;  /* 0x000000a385777223 */ /* 0x000fe2000001083c */
[----:B------:R-:W-:Y:S01]  /*b040*/  FMUL.FTZ R60, R173, UR57 ;  /* 0x00000039ad3c7c20 */ /* 0x000fe20008410000 */
[----:B------:R-:W-:Y:S01]  /*b050*/  FADD.FTZ R178, -R178, R61 ;  /* 0x0000003db2b27221 */ /* 0x000fe20000010100 */
[----:B------:R-:W-:Y:S01]  /*b060*/  FMUL.FTZ R61, R17, R109 ;  /* 0x0000006d113d7220 */ /* 0x000fe20000410000 */
[----:B------:R-:W-:Y:S01]  /*b070*/  FADD.FTZ R119, R162, R119 ;  /* 0x00000077a2777221 */ /* 0x000fe20000010000 */
[----:B------:R-:W-:Y:S01]  /*b080*/  FFMA.FTZ R121, R109, UR56, -R60 ;  /* 0x000000386d797c23 */ /* 0x000fe2000801083c */
[CC--:B------:R-:W-:Y:S01]  /*b090*/  FMUL.FTZ R60, R134.reuse, -R178.reuse ;  /* 0x800000b2863c7220 */ /* 0x0c0fe20000410000 */
[----:B------:R-:W-:Y:S01]  /*b0a0*/  FFMA.FTZ R109, R173, UR56, R62 ;  /* 0x00000038ad6d7c23 */ /* 0x000fe2000801003e */
[----:B------:R-:W-:Y:S01]  /*b0b0*/  FMUL.FTZ R63, R134, -R119 ;  /* 0x80000077863f7220 */ /* 0x000fe20000410000 */
[----:B------:R-:W-:Y:S01]  /*b0c0*/  FMUL.FTZ R173, R17, R173 ;  /* 0x000000ad11ad7220 */ /* 0x000fe20000410000 */
[C---:B------:R-:W-:Y:S01]  /*b0d0*/  FFMA.FTZ R60, R135.reuse, R119, -R60 ;  /* 0x00000077873c7223 */ /* 0x040fe2000001083c */
[C---:B------:R-:W-:Y:S01]  /*b0e0*/  FMUL.FTZ R123, R122.reuse, R61 ;  /* 0x0000003d7a7b7220 */ /* 0x040fe20000410000 */
[----:B------:R-:W-:Y:S01]  /*b0f0*/  FFMA.FTZ R62, R135, R178, R63 ;  /* 0x000000b2873e7223 */ /* 0x000fe2000001003f */
[C---:B------:R-:W-:Y:S01]  /*b100*/  FMUL.FTZ R63, R122.reuse, R121 ;  /* 0x000000797a3f7220 */ /* 0x040fe20000410000 */
[-C--:B------:R-:W-:Y:S01]  /*b110*/  FMUL.FTZ R124, R122, R173.reuse ;  /* 0x000000ad7a7c7220 */ /* 0x080fe20000410000 */
[----:B------:R-:W-:Y:S01]  /*b120*/  FADD.FTZ R161, R161, R60 ;  /* 0x0000003ca1a17221 */ /* 0x000fe20000010000 */
[----:B------:R-:W-:Y:S01]  /*b130*/  FADD.FTZ R122, -R177, R62 ;  /* 0x0000003eb17a7221 */ /* 0x000fe20000010100 */
[C---:B------:R-:W-:Y:S01]  /*b140*/  FFMA.FTZ R121, R218.reuse, R173, R123 ;  /* 0x000000adda797223 */ /* 0x040fe2000001007b */
[----:B------:R-:W-:Y:S01]  /*b150*/  FFMA.FTZ R109, R218, R109, R63 ;  /* 0x0000006dda6d7223 */ /* 0x000fe2000001003f */
[C---:B------:R-:W-:Y:S01]  /*b160*/  FMUL.FTZ R62, R136.reuse, -R161 ;  /* 0x800000a1883e7220 */ /* 0x040fe20000410000 */
[----:B------:R-:W-:Y:S01]  /*b170*/  FMUL.FTZ R136, R136, -R122 ;  /* 0x8000007a88887220 */ /* 0x000fe20000410000 */
[----:B------:R-:W-:Y:S01]  /*b180*/  LEA.HI.SX32 R133, R127, R128, 0x1b ;  /* 0x000000807f857211 */ /* 0x000fe200078fdaff */
[----:B------:R-:W-:Y:S01]  /*b190*/  FFMA.FTZ R60, R218, R61, -R124 ;  /* 0x0000003dda3c7223 */ /* 0x000fe2000001087c */
[C---:B------:R-:W-:Y:S01]  /*b1a0*/  FFMA.FTZ R63, R137.reuse, R122, R62 ;  /* 0x0000007a893f7223 */ /* 0x040fe2000001003e */
[-C--:B------:R-:W-:Y:S01]  /*b1b0*/  FFMA.FTZ R123, R137, R161.reuse, -R136 ;  /* 0x000000a1897b7223 */ /* 0x080fe20000010888 */
[----:B------:R-:W-:Y:S01]  /*b1c0*/  LEA.HI.SX32 R125, R128, R128, 0x1b ;  /* 0x00000080807d7211 */ /* 0x000fe200078fdaff */
[----:B------:R-:W-:Y:S01]  /*b1d0*/  FMUL.FTZ R124, R144, R188 ;  /* 0x000000bc907c7220 */ /* 0x000fe20000410000 */
[----:B------:R-:W-:Y:S01]  /*b1e0*/  FADD.FTZ R176, -R176, R63 ;  /* 0x0000003fb0b07221 */ /* 0x000fe20000010100 */
[----:B------:R-:W-:Y:S01]  /*b1f0*/  FADD.FTZ R123, R160, R123 ;  /* 0x0000007ba07b7221 */ /* 0x000fe20000010000 */
[----:B------:R-:W-:Y:S01]  /*b200*/  LEA R146, R131, R86, 0x2 ;  /* 0x0000005683927211 */ /* 0x000fe200078e10ff */
[----:B------:R-:W-:Y:S01]  /*b210*/  FMUL.FTZ R131, R29, R161 ;  /* 0x000000a11d837220 */ /* 0x000fe20000410000 */
[CC--:B------:R-:W-:Y:S01]  /*b220*/  FMUL.FTZ R62, R138.reuse, -R176.reuse ;  /* 0x800000b08a3e7220 */ /* 0x0c0fe20000410000 */
[-C--:B------:R-:W-:Y:S01]  /*b230*/  FMUL.FTZ R63, R138, -R123.reuse ;  /* 0x8000007b8a3f7220 */ /* 0x080fe20000410000 */
[CC--:B------:R-:W-:Y:S01]  /*b240*/  FMUL.FTZ R138, R30.reuse, R123.reuse ;  /* 0x0000007b1e8a7220 */ /* 0x0c0fe20000410000 */
[-C--:B------:R-:W-:Y:S01]  /*b250*/  FMUL.FTZ R140, R30, R176.reuse ;  /* 0x000000b01e8c7220 */ /* 0x080fe20000410000 */
[C---:B------:R-:W-:Y:S01]  /*b260*/  FFMA.FTZ R62, R139.reuse, R123, -R62 ;  /* 0x0000007b8b3e7223 */ /* 0x040fe2000001083e */
[----:B------:R-:W-:Y:S01]  /*b270*/  FFMA.FTZ R130, R139, R176, R63 ;  /* 0x000000b08b827223 */ /* 0x000fe2000001003f */
[----:B------:R-:W-:Y:S01]  /*b280*/  IADD3 R63, R128, 0x3, RZ ;  /* 0x00000003803f7810 */ /* 0x000fe20007ffe0ff */
[C---:B------:R-:W-:Y:S01]  /*b290*/  FMUL.FTZ R144, R192.reuse, R138 ;  /* 0x0000008ac0907220 */ /* 0x040fe20000410000 */
[----:B------:R-:W-:Y:S01]  /*b2a0*/  FMUL.FTZ R142, R192, R140 ;  /* 0x0000008cc08e7220 */ /* 0x000fe20000410000 */
[----:B------:R-:W-:Y:S01]  /*b2b0*/  FADD.FTZ R175, -R175, R130 ;  /* 0x00000082afaf7221 */ /* 0x000fe20000010100 */
[----:B------:R-:W-:Y:S01]  /*b2c0*/  LEA.HI.SX32 R63, R63, R128, 0x1b ;  /* 0x000000803f3f7211 */ /* 0x000fe200078fdaff */
[----:B------:R-:W-:Y:S01]  /*b2d0*/  FADD.FTZ R128, R159, R62 ;  /* 0x0000003e9f807221 */ /* 0x000fe20000010000 */
[-C--:B------:R-:W-:Y:S01]  /*b2e0*/  LEA R62, R125, R86.reuse, 0x2 ;  /* 0x000000567d3e7211 */ /* 0x080fe200078e10ff */
[----:B------:R-:W-:Y:S01]  /*b2f0*/  FMUL.FTZ R127, R31, R175 ;  /* 0x000000af1f7f7220 */ /* 0x000fe20000410000 */
[----:B------:R-:W-:Y:S01]  /*b300*/  LEA R139, R133, R86, 0x2 ;  /* 0x00000056858b7211 */ /* 0x000fe200078e10ff */
[----:B------:R-:W-:Y:S01]  /*b310*/  FMUL.FTZ R125, R31, R128 ;  /* 0x000000801f7d7220 */ /* 0x000fe20000410000 */
[----:B------:R-:W-:Y:S01]  /*b320*/  FMUL.FTZ R133, R29, R122 ;  /* 0x0000007a1d857220 */ /* 0x000fe20000410000 */
[----:B------:R-:W-:Y:S01]  /*b330*/  FMUL.FTZ R134, R64, R127 ;  /* 0x0000007f40867220 */ /* 0x000fe20000410000 */
[----:B------:R-:W-:Y:S01]  /*b340*/  FMUL.FTZ R135, R28, R119 ;  /* 0x000000771c877220 */ /* 0x000fe20000410000 */
[-C--:B------:R-:W-:Y:S01]  /*b350*/  FMUL.FTZ R136, R64, R125.reuse ;  /* 0x0000007d40887220 */ /* 0x080fe20000410000 */
[CC--:B------:R-:W-:Y:S01]  /*b360*/  FMUL.FTZ R129, R102.reuse, R125.reuse ;  /* 0x0000007d66817220 */ /* 0x0c0fe20000410000 */
[----:B------:R-:W-:Y:S01]  /*b370*/  FFMA.FTZ R134, R227, R125, R134 ;  /* 0x0000007de3867223 */ /* 0x000fe20000010086 */
[-C--:B------:R-:W-:Y:S01]  /*b380*/  FFMA.FTZ R125, R191, R138.reuse, R142 ;  /* 0x0000008abf7d7223 */ /* 0x080fe2000001008e */
[-C--:B------:R-:W-:Y:S01]  /*b390*/  FFMA.FTZ R136, R227, R127.reuse, -R136 ;  /* 0x0000007fe3887223 */ /* 0x080fe20000010888 */
[----:B------:R-:W-:Y:S01]  /*b3a0*/  FMUL.FTZ R127, R102, R127 ;  /* 0x0000007f667f7220 */ /* 0x000fe20000410000 */
[----:B------:R0:W-:Y:S01]  /*b3b0*/  STS [R62+0x4200], R129 ;  /* 0x004200813e007388 */ /* 0x0001e20000000800 */
[----:B------:R-:W-:Y:S01]  /*b3c0*/  FMUL.FTZ R138, R101, R138 ;  /* 0x0000008a658a7220 */ /* 0x000fe20000410000 */
[----:B------:R-:W-:Y:S01]  /*b3d0*/  FADD.FTZ R136, RZ, R136 ;  /* 0x00000088ff887221 */ /* 0x000fe20000010000 */
[----:B------:R-:W-:Y:S01]  /*b3e0*/  FADD.FTZ R134, RZ, R134 ;  /* 0x00000086ff867221 */ /* 0x000fe20000010000 */
[----:B------:R-:W-:Y:S01]  /*b3f0*/  LEA R141, R63, R86, 0x2 ;  /* 0x000000563f8d7211 */ /* 0x000fe200078e10ff */
[----:B------:R1:W-:Y:S01]  /*b400*/  STS [R146+0x4204], R127 ;  /* 0x0042047f92007388 */ /* 0x0003e20000000800 */
[----:B------:R-:W-:Y:S01]  /*b410*/  FMUL.FTZ R63, R65, R133 ;  /* 0x00000085413f7220 */ /* 0x000fe20000410000 */
[----:B------:R-:W-:Y:S01]  /*b420*/  FMUL.FTZ R137, R28, R178 ;  /* 0x000000b21c897220 */ /* 0x000fe20000410000 */
[----:B------:R-:W-:Y:S01]  /*b430*/  FADD.FTZ R125, R134, R125 ;  /* 0x0000007d867d7221 */ /* 0x000fe20000010000 */
[----:B------:R2:W-:Y:S01]  /*b440*/  STS [R139+0x4208], R138 ;  /* 0x0042088a8b007388 */ /* 0x0005e20000000800 */
[-C--:B0-----:R-:W-:Y:S01]  /*b450*/  FFMA.FTZ R129, R191, R140.reuse, -R144 ;  /* 0x0000008cbf817223 */ /* 0x081fe20000010890 */
[----:B------:R-:W-:Y:S01]  /*b460*/  FFMA.FTZ R134, R194, R131, R63 ;  /* 0x00000083c2867223 */ /* 0x000fe2000001003f */
[----:B------:R-:W-:Y:S01]  /*b470*/  FMUL.FTZ R140, R101, R140 ;  /* 0x0000008c658c7220 */ /* 0x000fe20000410000 */
[----:B------:R-:W-:Y:S01]  /*b480*/  FMUL.FTZ R130, R150, R185 ;  /* 0x000000b996827220 */ /* 0x000fe20000410000 */
[----:B------:R-:W-:Y:S01]  /*b490*/  FADD.FTZ R129, R136, R129 ;  /* 0x0000008188817221 */ /* 0x000fe20000010000 */
[-C--:B------:R-:W-:Y:S01]  /*b4a0*/  FMUL.FTZ R136, R65, R131.reuse ;  /* 0x0000008341887220 */ /* 0x080fe20000410000 */
[----:B------:R-:W-:Y:S01]  /*b4b0*/  FADD.FTZ R63, R125, R134 ;  /* 0x000000867d3f7221 */ /* 0x000fe20000010000 */
[----:B------:R-:W-:Y:S01]  /*b4c0*/  FMUL.FTZ R125, R100, R131 ;  /* 0x00000083647d7220 */ /* 0x000fe20000410000 */
[C---:B-1----:R-:W-:Y:S01]  /*b4d0*/  FMUL.FTZ R127, R66.reuse, R137 ;  /* 0x00000089427f7220 */ /* 0x042fe20000410000 */
[----:B--2---:R-:W-:Y:S01]  /*b4e0*/  FMUL.FTZ R138, R66, R135 ;  /* 0x00000087428a7220 */ /* 0x004fe20000410000 */
[-C--:B------:R-:W-:Y:S01]  /*b4f0*/  FFMA.FTZ R136, R194, R133.reuse, -R136 ;  /* 0x00000085c2887223 */ /* 0x080fe20000010888 */
[----:B------:R-:W-:Y:S01]  /*b500*/  FMUL.FTZ R133, R100, R133 ;  /* 0x0000008564857220 */ /* 0x000fe20000410000 */
[C---:B------:R-:W-:Y:S01]  /*b510*/  FFMA.FTZ R134, R196.reuse, R135, R127 ;  /* 0x00000087c4867223 */ /* 0x040fe2000001007f */
[----:B------:R-:W-:Y:S01]  /*b520*/  FFMA.FTZ R138, R196, R137, -R138 ;  /* 0x00000089c48a7223 */ /* 0x000fe2000001088a */
[----:B------:R-:W-:Y:S01]  /*b530*/  FADD.FTZ R129, R129, R136 ;  /* 0x0000008881817221 */ /* 0x000fe20000010000 */
[----:B------:R-:W-:Y:S01]  /*b540*/  FMUL.FTZ R127, R27, R163 ;  /* 0x000000a31b7f7220 */ /* 0x000fe20000410000 */
[----:B------:R-:W-:Y:S01]  /*b550*/  FADD.FTZ R63, R63, R134 ;  /* 0x000000863f3f7221 */ /* 0x000fe20000010000 */
[----:B------:R0:W-:Y:S01]  /*b560*/  STS [R141+0x420c], R140 ;  /* 0x00420c8c8d007388 */ /* 0x0001e20000000800 */
[----:B------:R-:W-:Y:S01]  /*b570*/  FADD.FTZ R131, R129, R138 ;  /* 0x0000008a81837221 */ /* 0x000fe20000010000 */
[----:B------:R-:W-:Y:S01]  /*b580*/  FMUL.FTZ R129, R27, R114 ;  /* 0x000000721b817220 */ /* 0x000fe20000410000 */
[----:B------:R-:W-:Y:S01]  /*b590*/  FMUL.FTZ R136, R67, R127 ;  /* 0x0000007f43887220 */ /* 0x000fe20000410000 */
[----:B------:R1:W-:Y:S01]  /*b5a0*/  STS [R62+0x4210], R125 ;  /* 0x0042107d3e007388 */ /* 0x0003e20000000800 */
[----:B------:R-:W-:Y:S01]  /*b5b0*/  FMUL.FTZ R137, R99, R137 ;  /* 0x0000008963897220 */ /* 0x000fe20000410000 */
[-C--:B------:R-:W-:Y:S01]  /*b5c0*/  FMUL.FTZ R139, R67, R129.reuse ;  /* 0x00000081438b7220 */ /* 0x080fe20000410000 */
[-C--:B------:R-:W-:Y:S01]  /*b5d0*/  FFMA.FTZ R136, R198, R129.reuse, -R136 ;  /* 0x00000081c6887223 */ /* 0x080fe20000010888 */
[----:B------:R2:W-:Y:S01]  /*b5e0*/  STS [R62+0x4214], R133 ;  /* 0x004214853e007388 */ /* 0x0005e20000000800 */
[----:B------:R-:W-:Y:S01]  /*b5f0*/  FMUL.FTZ R129, R98, R129 ;  /* 0x0000008162817220 */ /* 0x000fe20000410000 */
[----:B------:R-:W-:Y:S01]  /*b600*/  FFMA.FTZ R134, R198, R127, R139 ;  /* 0x0000007fc6867223 */ /* 0x000fe2000001008b */
[----:B------:R-:W-:Y:S01]  /*b610*/  FMUL.FTZ R139, R26, R180 ;  /* 0x000000b41a8b7220 */ /* 0x000fe20000410000 */
[----:B------:R-:W-:Y:S01]  /*b620*/  FMUL.FTZ R135, R99, R135 ;  /* 0x0000008763877220 */ /* 0x000fe20000410000 */
[----:B0-----:R-:W-:Y:S01]  /*b630*/  FMUL.FTZ R140, R108, UR57 ;  /* 0x000000396c8c7c20 */ /* 0x001fe20008410000 */
[----:B-1----:R-:W-:Y:S01]  /*b640*/  FMUL.FTZ R125, R26, R113 ;  /* 0x000000711a7d7220 */ /* 0x002fe20000410000 */
[----:B------:R-:W-:Y:S01]  /*b650*/  FMUL.FTZ R127, R98, R127 ;  /* 0x0000007f627f7220 */ /* 0x000fe20000410000 */
[----:B------:R-:W-:Y:S01]  /*b660*/  FFMA.FTZ R124, R145, R111, R124 ;  /* 0x0000006f917c7223 */ /* 0x000fe2000001007c */
[----:B------:R0:W-:Y:S01]  /*b670*/  STS [R62+0x421c], R137 ;  /* 0x00421c893e007388 */ /* 0x0001e20000000800 */
[----:B--2---:R-:W-:Y:S01]  /*b680*/  FMUL.FTZ R133, R68, R139 ;  /* 0x0000008b44857220 */ /* 0x004fe20000410000 */
[----:B------:R-:W-:Y:S01]  /*b690*/  FMUL.FTZ R141, R97, R125 ;  /* 0x0000007d618d7220 */ /* 0x000fe20000410000 */
[----:B------:R-:W-:Y:S01]  /*b6a0*/  FMUL.FTZ R145, R25, R165 ;  /* 0x000000a519917220 */ /* 0x000fe20000410000 */
[----:B------:R1:W-:Y:S01]  /*b6b0*/  STS [R62+0x4224], R129 ;  /* 0x004224813e007388 */ /* 0x0003e20000000800 */
[-C--:B------:R-:W-:Y:S01]  /*b6c0*/  FFMA.FTZ R133, R200, R125.reuse, R133 ;  /* 0x0000007dc8857223 */ /* 0x080fe20000010085 */
[----:B------:R-:W-:Y:S01]  /*b6d0*/  FMUL.FTZ R125, R68, R125 ;  /* 0x0000007d447d7220 */ /* 0x000fe20000410000 */
[----:B------:R-:W-:Y:S01]  /*b6e0*/  FFMA.FTZ R140, R183, UR56, -R140 ;  /* 0x00000038b78c7c23 */ /* 0x000fe2000801088c */
[----:B------:R2:W-:Y:S01]  /*b6f0*/  STS [R62+0x4218], R135 ;  /* 0x004218873e007388 */ /* 0x0005e20000000800 */
[----:B------:R-:W-:Y:S01]  /*b700*/  FFMA.FTZ R130, R151, R74, R130 ;  /* 0x0000004a97827223 */ /* 0x000fe20000010082 */
[-C--:B0-----:R-:W-:Y:S01]  /*b710*/  FFMA.FTZ R137, R200, R139.reuse, -R125 ;  /* 0x0000008bc8897223 */ /* 0x081fe2000001087d */
[----:B------:R-:W-:Y:S01]  /*b720*/  FMUL.FTZ R139, R97, R139 ;  /* 0x0000008b618b7220 */ /* 0x000fe20000410000 */
[----:B------:R-:W-:Y:S01]  /*b730*/  FMUL.FTZ R132, R154, R183 ;  /* 0x000000b79a847220 */ /* 0x000fe20000410000 */
[----:B------:R0:W-:Y:S01]  /*b740*/  STS [R62+0x4220], R127 ;  /* 0x0042207f3e007388 */ /* 0x0001e20000000800 */
[C---:B-1----:R-:W-:Y:S01]  /*b750*/  FMUL.FTZ R129, R24.reuse, R75 ;  /* 0x0000004b18817220 */ /* 0x042fe20000410000 */
[----:B------:R-:W-:Y:S01]  /*b760*/  FMUL.FTZ R125, R183, UR57 ;  /* 0x00000039b77d7c20 */ /* 0x000fe20008410000 */
[----:B------:R-:W-:Y:S01]  /*b770*/  FMUL.FTZ R151, R24, R115 ;  /* 0x0000007318977220 */ /* 0x000fe20000410000 */
[C---:B------:R-:W-:Y:S01]  /*b780*/  FMUL.FTZ R138, R69.reuse, R145 ;  /* 0x00000091458a7220 */ /* 0x040fe20000410000 */
[----:B--2---:R-:W-:Y:S01]  /*b790*/  FMUL.FTZ R135, R69, R147 ;  /* 0x0000009345877220 */ /* 0x004fe20000410000 */
[----:B------:R-:W-:Y:S01]  /*b7a0*/  FMUL.FTZ R183, R23, R183 ;  /* 0x000000b717b77220 */ /* 0x000fe20000410000 */
[----:B------:R1:W-:Y:S01]  /*b7b0*/  STS [R62+0x422c], R139 ;  /* 0x00422c8b3e007388 */ /* 0x0003e20000000800 */
[----:B------:R-:W-:Y:S01]  /*b7c0*/  FMUL.FTZ R142, R74, UR57 ;  /* 0x000000394a8e7c20 */ /* 0x000fe20008410000 */
[----:B------:R-:W-:Y:S01]  /*b7d0*/  FFMA.FTZ R135, R202, R145, R135 ;  /* 0x00000091ca877223 */ /* 0x000fe20000010087 */
[----:B0-----:R-:W-:Y:S01]  /*b7e0*/  FMUL.FTZ R127, R71, R140 ;  /* 0x0000008c477f7220 */ /* 0x001fe20000410000 */
[----:B------:R-:W-:Y:S01]  /*b7f0*/  FMUL.FTZ R140, R70, R129 ;  /* 0x00000081468c7220 */ /* 0x000fe20000410000 */
[----:B------:R-:W-:Y:S01]  /*b800*/  FMUL.FTZ R174, R157, R174 ;  /* 0x000000ae9dae7220 */ /* 0x000fe20000410000 */
[-C--:B------:R-:W-:Y:S01]  /*b810*/  FFMA.FTZ R132, R155, R108.reuse, R132 ;  /* 0x0000006c9b847223 */ /* 0x080fe20000010084 */
[----:B------:R-:W-:Y:S01]  /*b820*/  FMUL.FTZ R145, R96, R145 ;  /* 0x0000009160917220 */ /* 0x000fe20000410000 */
[----:B------:R-:W-:Y:S01]  /*b830*/  FFMA.FTZ R138, R202, R147, -R138 ;  /* 0x00000093ca8a7223 */ /* 0x000fe2000001088a */
[----:B------:R-:W-:Y:S01]  /*b840*/  FMUL.FTZ R155, R23, R108 ;  /* 0x0000006c179b7220 */ /* 0x000fe20000410000 */
[----:B-1----:R-:W-:Y:S01]  /*b850*/  FMUL.FTZ R139, R70, R151 ;  /* 0x00000097468b7220 */ /* 0x002fe20000410000 */
[----:B------:R-:W-:Y:S01]  /*b860*/  FMUL.FTZ R157, R71, R183 ;  /* 0x000000b7479d7220 */ /* 0x000fe20000410000 */
[----:B------:R-:W-:Y:S01]  /*b870*/  FMUL.FTZ R147, R96, R147 ;  /* 0x0000009360937220 */ /* 0x000fe20000410000 */
[-C--:B------:R-:W-:Y:S01]  /*b880*/  FFMA.FTZ R140, R204, R151.reuse, -R140 ;  /* 0x00000097cc8c7223 */ /* 0x080fe2000001088c */
[----:B------:R-:W-:Y:S01]  /*b890*/  FFMA.FTZ R125, R108, UR56, R125 ;  /* 0x000000386c7d7c23 */ /* 0x000fe2000801007d */
[----:B------:R-:W-:Y:S01]  /*b8a0*/  FMUL.FTZ R151, R95, R151 ;  /* 0x000000975f977220 */ /* 0x000fe20000410000 */
[----:B------:R-:W-:Y:S01]  /*b8b0*/  FFMA.FTZ R144, R185, UR56, -R142 ;  /* 0x00000038b9907c23 */ /* 0x000fe2000801088e */
[----:B------:R0:W-:Y:S01]  /*b8c0*/  STS [R62+0x4228], R141 ;  /* 0x0042288d3e007388 */ /* 0x0001e20000000800 */
[-C--:B------:R-:W-:Y:S01]  /*b8d0*/  FFMA.FTZ R108, R204, R129.reuse, R139 ;  /* 0x00000081cc6c7223 */ /* 0x080fe2000001008b */
[----:B------:R-:W-:Y:S01]  /*b8e0*/  FMUL.FTZ R142, R168, UR57 ;  /* 0x00000039a88e7c20 */ /* 0x000fe20008410000 */
[----:B------:R-:W-:Y:S01]  /*b8f0*/  FMUL.FTZ R129, R95, R129 ;  /* 0x000000815f817220 */ /* 0x000fe20000410000 */
[----:B------:R1:W-:Y:S01]  /*b900*/  STS [R62+0x4230], R145 ;  /* 0x004230913e007388 */ /* 0x0003e20000000800 */
[----:B------:R-:W-:Y:S01]  /*b910*/  FFMA.FTZ R139, R206, R155, R157 ;  /* 0x0000009bce8b7223 */ /* 0x000fe2000001009d */
[----:B------:R-:W-:Y:S01]  /*b920*/  FMUL.FTZ R159, R21, R74 ;  /* 0x0000004a159f7220 */ /* 0x000fe20000410000 */
[----:B------:R-:W-:Y:S01]  /*b930*/  FFMA.FTZ R72, R152, -R72, R207 ;  /* 0x8000004898487223 */ /* 0x000fe200000100cf */
[----:B------:R2:W-:Y:S01]  /*b940*/  STS [R62+0x4234], R147 ;  /* 0x004234933e007388 */ /* 0x0005e20000000800 */
[----:B------:R-:W-:Y:S01]  /*b950*/  FMUL.FTZ R157, R22, R79 ;  /* 0x0000004f169d7220 */ /* 0x000fe20000410000 */
[-C--:B0-----:R-:W-:Y:S01]  /*b960*/  FMUL.FTZ R141, R71, R155.reuse ;  /* 0x0000009b478d7220 */ /* 0x081fe20000410000 */
[----:B------:R-:W-:Y:S01]  /*b970*/  FMUL.FTZ R155, R94, R155 ;  /* 0x0000009b5e9b7220 */ /* 0x000fe20000410000 */
[----:B------:R-:W-:Y:S01]  /*b980*/  FMUL.FTZ R71, R185, UR57 ;  /* 0x00000039b9477c20 */ /* 0x000fe20008410000 */
[----:B------:R-:W-:Y:S01]  /*b990*/  FMUL.FTZ R185, R21, R185 ;  /* 0x000000b915b97220 */ /* 0x000fe20000410000 */
[----:B-1----:R-:W-:Y:S01]  /*b9a0*/  FMUL.FTZ R145, R79, UR57 ;  /* 0x000000394f917c20 */ /* 0x002fe20008410000 */
[----:B------:R0:W-:Y:S01]  /*b9b0*/  STS [R62+0x423c], R151 ;  /* 0x00423c973e007388 */ /* 0x0001e20000000800 */
[----:B------:R-:W-:Y:S01]  /*b9c0*/  FMUL.FTZ R152, R152, R79 ;  /* 0x0000004f98987220 */ /* 0x000fe20000410000 */
[----:B------:R-:W-:Y:S01]  /*b9d0*/  FMUL.FTZ R167, R77, R185 ;  /* 0x000000b94da77220 */ /* 0x000fe20000410000 */
[----:B--2---:R-:W-:Y:S01]  /*b9e0*/  FFMA.FTZ R147, R79, UR56, -R142 ;  /* 0x000000384f937c23 */ /* 0x004fe2000801088e */
[----:B------:R1:W-:Y:S01]  /*b9f0*/  STS [R62+0x4238], R129 ;  /* 0x004238813e007388 */ /* 0x0003e20000000800 */
[----:B------:R-:W-:Y:S01]  /*ba00*/  FFMA.FTZ R79, R168, UR56, R145 ;  /* 0x00000038a84f7c23 */ /* 0x000fe20008010091 */
[----:B------:R-:W-:Y:S01]  /*ba10*/  FMUL.FTZ R145, R77, R159 ;  /* 0x0000009f4d917220 */ /* 0x000fe20000410000 */
[----:B------:R-:W-:Y:S01]  /*ba20*/  FMUL.FTZ R106, R91, R20 ;  /* 0x000000145b6a7220 */ /* 0x000fe20000410000 */
[----:B------:R2:W-:Y:S01]  /*ba30*/  STS [R62+0x4240], R155 ;  /* 0x0042409b3e007388 */ /* 0x0005e20000000800 */
[----:B------:R-:W-:Y:S01]  /*ba40*/  FADD.FTZ R136, R131, R136 ;  /* 0x0000008883887221 */ /* 0x000fe20000010000 */
[----:B0-----:R-:W-:Y:S01]  /*ba50*/  FMUL.FTZ R151, R22, R168 ;  /* 0x000000a816977220 */ /* 0x001fe20000410000 */
[-C--:B------:R-:W-:Y:S01]  /*ba60*/  FFMA.FTZ R212, R149, -R106.reuse, R212 ;  /* 0x8000006a95d47223 */ /* 0x080fe200000100d4 */
[----:B------:R-:W-:Y:S01]  /*ba70*/  FFMA.FTZ R106, R148, -R106, R211 ;  /* 0x8000006a946a7223 */ /* 0x000fe200000100d3 */
[----:B------:R-:W-:Y:S01]  /*ba80*/  FADD.FTZ R134, R63, R134 ;  /* 0x000000863f867221 */ /* 0x000fe20000010000 */
[----:B-1----:R-:W-:Y:S01]  /*ba90*/  FMUL.FTZ R129, R77, R144 ;  /* 0x000000904d817220 */ /* 0x002fe20000410000 */
[C---:B------:R-:W-:Y:S01]  /*baa0*/  FMUL.FTZ R77, R72.reuse, R147 ;  /* 0x00000093484d7220 */ /* 0x040fe20000410000 */
[----:B------:R-:W-:Y:S01]  /*bab0*/  FMUL.FTZ R147, R72, R151 ;  /* 0x0000009748937220 */ /* 0x000fe20000410000 */
[----:B------:R-:W-:Y:S01]  /*bac0*/  FMUL.FTZ R144, R170, UR57 ;  /* 0x00000039aa907c20 */ /* 0x000fe20008410000 */
[----:B--2---:R-:W-:Y:S01]  /*bad0*/  FMUL.FTZ R155, R72, R157 ;  /* 0x0000009d489b7220 */ /* 0x004fe20000410000 */
[----:B------:R-:W-:Y:S01]  /*bae0*/  FMUL.FTZ R148, R148, R73 ;  /* 0x0000004994947220 */ /* 0x000fe20000410000 */
[C---:B------:R-:W-:Y:S01]  /*baf0*/  FFMA.FTZ R142, R208.reuse, R157, -R147 ;  /* 0x0000009dd08e7223 */ /* 0x040fe20000010893 */
[----:B------:R-:W-:Y:S01]  /*bb00*/  FMUL.FTZ R147, R73, UR57 ;  /* 0x0000003949937c20 */ /* 0x000fe20008410000 */
[-C--:B------:R-:W-:Y:S01]  /*bb10*/  FFMA.FTZ R72, R208, R151.reuse, R155 ;  /* 0x00000097d0487223 */ /* 0x080fe2000001009b */
[----:B------:R-:W-:Y:S01]  /*bb20*/  FMUL.FTZ R151, R93, R151 ;  /* 0x000000975d977220 */ /* 0x000fe20000410000 */
[----:B------:R-:W-:Y:S01]  /*bb30*/  FMUL.FTZ R155, R20, R73 ;  /* 0x00000049149b7220 */ /* 0x000fe20000410000 */
[----:B------:R-:W-:Y:S01]  /*bb40*/  FFMA.FTZ R63, R73, UR56, -R144 ;  /* 0x00000038493f7c23 */ /* 0x000fe20008010890 */
[----:B------:R-:W-:Y:S01]  /*bb50*/  FADD.FTZ R137, R136, R137 ;  /* 0x0000008988897221 */ /* 0x000fe20000010000 */
[----:B------:R-:W-:Y:S01]  /*bb60*/  FFMA.FTZ R73, R170, UR56, R147 ;  /* 0x00000038aa497c23 */ /* 0x000fe20008010093 */
[----:B------:R0:W-:Y:S01]  /*bb70*/  STS [R62+0x4248], R151 ;  /* 0x004248973e007388 */ /* 0x0001e20000000800 */
[----:B------:R-:W-:Y:S01]  /*bb80*/  FMUL.FTZ R147, R20, R170 ;  /* 0x000000aa14937220 */ /* 0x000fe20000410000 */
[----:B------:R-:W-:Y:S01]  /*bb90*/  FADD.FTZ R134, R134, R133 ;  /* 0x0000008586867221 */ /* 0x000fe20000010000 */
[----:B------:R-:W-:Y:S01]  /*bba0*/  FADD.FTZ R137, R137, R138 ;  /* 0x0000008a89897221 */ /* 0x000fe20000010000 */
[----:B------:R-:W-:Y:S01]  /*bbb0*/  FMUL.FTZ R131, R106, R63 ;  /* 0x0000003f6a837220 */ /* 0x000fe20000410000 */
[----:B------:R-:W-:Y:S01]  /*bbc0*/  FFMA.FTZ R71, R74, UR56, R71 ;  /* 0x000000384a477c23 */ /* 0x000fe20008010047 */
[----:B------:R-:W-:Y:S01]  /*bbd0*/  FFMA.FTZ R141, R206, R183, -R141 ;  /* 0x000000b7ce8d7223 */ /* 0x000fe2000001088d */
[----:B------:R-:W-:Y:S01]  /*bbe0*/  FFMA.FTZ R74, R210, R159, R167 ;  /* 0x0000009fd24a7223 */ /* 0x000fe200000100a7 */
[----:B------:R-:W-:Y:S01]  /*bbf0*/  FMUL.FTZ R133, R111, UR57 ;  /* 0x000000396f857c20 */ /* 0x000fe20008410000 */
[----:B------:R-:W-:Y:S01]  /*bc00*/  FADD.FTZ R140, R137, R140 ;  /* 0x0000008c898c7221 */ /* 0x000fe20000010000 */
[C---:B0-----:R-:W-:Y:S01]  /*bc10*/  FMUL.FTZ R151, R106.reuse, R155 ;  /* 0x0000009b6a977220 */ /* 0x041fe20000410000 */
[----:B------:R-:W-:Y:S01]  /*bc20*/  FMUL.FTZ R106, R106, R147 ;  /* 0x000000936a6a7220 */ /* 0x000fe20000410000 */
[----:B------:R-:W-:Y:S01]  /*bc30*/  FMUL.FTZ R157, R93, R157 ;  /* 0x0000009d5d9d7220 */ /* 0x000fe20000410000 */
[----:B------:R-:W-:Y:S01]  /*bc40*/  FMUL.FTZ R159, R92, R159 ;  /* 0x0000009f5c9f7220 */ /* 0x000fe20000410000 */
[-C--:B------:R-:W-:Y:S01]  /*bc50*/  FFMA.FTZ R63, R212, R147.reuse, R151 ;  /* 0x00000093d43f7223 */ /* 0x080fe20000010097 */
[----:B------:R-:W-:Y:S01]  /*bc60*/  FMUL.FTZ R151, R91, R147 ;  /* 0x000000935b977220 */ /* 0x000fe20000410000 */
[----:B------:R-:W-:Y:S01]  /*bc70*/  FADD.FTZ R147, R134, R135 ;  /* 0x0000008786937221 */ /* 0x000fe20000010000 */
[C---:B------:R-:W-:Y:S01]  /*bc80*/  FMUL.FTZ R134, R188.reuse, UR57 ;  /* 0x00000039bc867c20 */ /* 0x040fe20008410000 */
[----:B------:R-:W-:Y:S01]  /*bc90*/  FFMA.FTZ R135, R188, UR56, -R133 ;  /* 0x00000038bc877c23 */ /* 0x000fe20008010885 */
[----:B------:R-:W-:Y:S01]  /*bca0*/  FADD.FTZ R141, R140, R141 ;  /* 0x0000008d8c8d7221 */ /* 0x000fe20000010000 */
[----:B------:R0:W-:Y:S01]  /*bcb0*/  STS [R62+0x424c], R157 ;  /* 0x00424c9d3e007388 */ /* 0x0001e20000000800 */
[----:B------:R-:W-:Y:S01]  /*bcc0*/  FFMA.FTZ R133, R111, UR56, R134 ;  /* 0x000000386f857c23 */ /* 0x000fe20008010086 */
[----:B------:R-:W-:Y:S01]  /*bcd0*/  FMUL.FTZ R134, R76, UR57 ;  /* 0x000000394c867c20 */ /* 0x000fe20008410000 */
[----:B------:R-:W-:Y:S01]  /*bce0*/  FFMA.FTZ R145, R210, R185, -R145 ;  /* 0x000000b9d2917223 */ /* 0x000fe20000010891 */
[----:B------:R1:W-:Y:S01]  /*bcf0*/  STS [R62+0x4250], R159 ;  /* 0x0042509f3e007388 */ /* 0x0003e20000000800 */
[-C--:B------:R-:W-:Y:S01]  /*bd00*/  FFMA.FTZ R106, R212, R155.reuse, -R106 ;  /* 0x0000009bd46a7223 */ /* 0x080fe2000001086a */
[----:B------:R-:W-:Y:S01]  /*bd10*/  FADD.FTZ R142, R141, R142 ;  /* 0x0000008e8d8e7221 */ /* 0x000fe20000010000 */
[----:B------:R-:W-:Y:S01]  /*bd20*/  FMUL.FTZ R155, R91, R155 ;  /* 0x0000009b5b9b7220 */ /* 0x000fe20000410000 */
[----:B------:R2:W-:Y:S01]  /*bd30*/  STS [R62+0x4258], R151 ;  /* 0x004258973e007388 */ /* 0x0005e20000000800 */
[C---:B------:R-:W-:Y:S01]  /*bd40*/  FFMA.FTZ R134, R187.reuse, UR56, -R134 ;  /* 0x00000038bb867c23 */ /* 0x040fe20008010886 */
[----:B0-----:R-:W-:Y:S01]  /*bd50*/  FMUL.FTZ R157, R18, R111 ;  /* 0x0000006f129d7220 */ /* 0x001fe20000410000 */
[----:B------:R-:W-:Y:S01]  /*bd60*/  FMUL.FTZ R111, R187, UR57 ;  /* 0x00000039bb6f7c20 */ /* 0x000fe20008410000 */
[C---:B------:R-:W-:Y:S01]  /*bd70*/  FMUL.FTZ R187, R19.reuse, R187 ;  /* 0x000000bb13bb7220 */ /* 0x040fe20000410000 */
[----:B------:R-:W-:Y:S01]  /*bd80*/  FMUL.FTZ R135, R112, R135 ;  /* 0x0000008770877220 */ /* 0x000fe20000410000 */
[----:B-1----:R-:W-:Y:S01]  /*bd90*/  FMUL.FTZ R159, R18, R188 ;  /* 0x000000bc129f7220 */ /* 0x002fe20000410000 */
[----:B------:R-:W-:Y:S01]  /*bda0*/  FMUL.FTZ R169, R112, R157 ;  /* 0x0000009d70a97220 */ /* 0x000fe20000410000 */
[----:B------:R-:W-:Y:S01]  /*bdb0*/  FADD.FTZ R145, R142, R145 ;  /* 0x000000918e917221 */ /* 0x000fe20000010000 */
[----:B------:R0:W-:Y:S01]  /*bdc0*/  STS [R62+0x425c], R155 ;  /* 0x00425c9b3e007388 */ /* 0x0001e20000000800 */
[----:B--2---:R-:W-:Y:S01]  /*bdd0*/  FMUL.FTZ R151, R19, R76 ;  /* 0x0000004c13977220 */ /* 0x004fe20000410000 */
[----:B------:R-:W-:Y:S01]  /*bde0*/  FMUL.FTZ R167, R112, R159 ;  /* 0x0000009f70a77220 */ /* 0x000fe20000410000 */
[----:B------:R-:W-:Y:S01]  /*bdf0*/  FMUL.FTZ R137, R107, R134 ;  /* 0x000000866b897220 */ /* 0x000fe20000410000 */
[----:B------:R-:W-:Y:S01]  /*be00*/  FADD.FTZ R106, R145, R106 ;  /* 0x0000006a916a7221 */ /* 0x000fe20000010000 */
[----:B------:R-:W-:Y:S01]  /*be10*/  FMUL.FTZ R112, R107, R151 ;  /* 0x000000976b707220 */ /* 0x000fe20000410000 */
[----:B------:R-:W-:Y:S01]  /*be20*/  FADD.FTZ R108, R147, R108 ;  /* 0x0000006c936c7221 */ /* 0x000fe20000010000 */
[----:B------:R-:W-:Y:S01]  /*be30*/  FFMA.FTZ R169, R216, R159, -R169 ;  /* 0x0000009fd8a97223 */ /* 0x000fe200000108a9 */
[----:B------:R-:W-:Y:S01]  /*be40*/  FMUL.FTZ R61, R88, R61 ;  /* 0x0000003d583d7220 */ /* 0x000fe20000410000 */
[----:B------:R-:W-:Y:S01]  /*be50*/  FFMA.FTZ R134, R216, R157, R167 ;  /* 0x0000009dd8867223 */ /* 0x000fe200000100a7 */
[-C--:B0-----:R-:W-:Y:S01]  /*be60*/  FMUL.FTZ R155, R107, R187.reuse ;  /* 0x000000bb6b9b7220 */ /* 0x081fe20000410000 */
[----:B------:R-:W-:Y:S01]  /*be70*/  FFMA.FTZ R107, R214, R187, -R112 ;  /* 0x000000bbd66b7223 */ /* 0x000fe20000010870 */
[----:B------:R-:W-:Y:S01]  /*be80*/  FADD.FTZ R139, R108, R139 ;  /* 0x0000008b6c8b7221 */ /* 0x000fe20000010000 */
[----:B------:R-:W-:Y:S01]  /*be90*/  MOV R112, UR58 ;  /* 0x0000003a00707c02 */ /* 0x000fe20008000f00 */
[----:B------:R-:W-:Y:S01]  /*bea0*/  FMUL.FTZ R157, R89, R157 ;  /* 0x0000009d599d7220 */ /* 0x000fe20000410000 */
[----:B------:R-:W-:Y:S01]  /*beb0*/  FADD.FTZ R106, R106, R107 ;  /* 0x0000006b6a6a7221 */ /* 0x000fe20000010000 */
[----:B------:R-:W-:Y:S01]  /*bec0*/  FADD.FTZ R139, R139, R72 ;  /* 0x000000488b8b7221 */ /* 0x000fe20000010000 */
[----:B------:R0:W-:Y:S01]  /*bed0*/  STS [R62+0x4274], R61 ;  /* 0x0042743d3e007388 */ /* 0x0001e20000000800 */
[----:B------:R-:W-:Y:S01]  /*bee0*/  LEA R112, R112, -R105, 0x1 ;  /* 0x8000006970707211 */ /* 0x000fe200078e08ff */
[----:B------:R-:W-:Y:S01]  /*bef0*/  FADD.FTZ R169, R106, R169 ;  /* 0x000000a96aa97221 */ /* 0x000fe20000010000 */
[----:B------:R-:W-:Y:S01]  /*bf00*/  FADD.FTZ R74, R139, R74 ;  /* 0x0000004a8b4a7221 */ /* 0x000fe20000010000 */
[----:B------:R-:W-:Y:S01]  /*bf10*/  FFMA.FTZ R111, R76, UR56, R111 ;  /* 0x000000384c6f7c23 */ /* 0x000fe2000801006f */
[----:B------:R-:W-:Y:S01]  /*bf20*/  FFMA.FTZ R76, R214, R151, R155 ;  /* 0x00000097d64c7223 */ /* 0x000fe2000001009b */
[----:B------:R-:W-:Y:S01]  /*bf30*/  FADD.FTZ R136, R169, R60 ;  /* 0x0000003ca9887221 */ /* 0x000fe20000010000 */
[----:B------:R-:W-:Y:S01]  /*bf40*/  FMUL.FTZ R60, R75, UR57 ;  /* 0x000000394b3c7c20 */ /* 0x000fe20008410000 */
[----:B------:R1:W-:Y:S01]  /*bf50*/  STS [R62+0x4268], R157 ;  /* 0x0042689d3e007388 */ /* 0x0003e20000000800 */
[----:B------:R-:W-:Y:S01]  /*bf60*/  FMUL.FTZ R183, R94, R183 ;  /* 0x000000b75eb77220 */ /* 0x000fe20000410000 */
[----:B0-----:R-:W-:Y:S01]  /*bf70*/  FMUL.FTZ R61, R165, UR57 ;  /* 0x00000039a53d7c20 */ /* 0x001fe20008410000 */
[----:B------:R-:W-:Y:S01]  /*bf80*/  FFMA.FTZ R139, R115, UR56, -R60 ;  /* 0x00000038738b7c23 */ /* 0x000fe2000801083c */
[----:B------:R-:W-:Y:S01]  /*bf90*/  FMUL.FTZ R60, R78, UR57 ;  /* 0x000000394e3c7c20 */ /* 0x000fe20008410000 */
[----:B------:R-:W-:Y:S01]  /*bfa0*/  FMUL.FTZ R185, R92, R185 ;  /* 0x000000b95cb97220 */ /* 0x000fe20000410000 */
[C---:B------:R-:W-:Y:S01]  /*bfb0*/  FMUL.FTZ R151, R90.reuse, R151 ;  /* 0x000000975a977220 */ /* 0x040fe20000410000 */
[----:B------:R-:W-:Y:S01]  /*bfc0*/  FMUL.FTZ R187, R90, R187 ;  /* 0x000000bb5abb7220 */ /* 0x000fe20000410000 */
[----:B------:R-:W-:Y:S01]  /*bfd0*/  FMUL.FTZ R159, R89, R159 ;  /* 0x0000009f599f7220 */ /* 0x000fe20000410000 */
[----:B------:R-:W-:Y:S01]  /*bfe0*/  FMUL.FTZ R173, R88, R173 ;  /* 0x000000ad58ad7220 */ /* 0x000fe20000410000 */
[C---:B------:R-:W-:Y:S01]  /*bff0*/  FMUL.FTZ R141, R87.reuse, R174 ;  /* 0x000000ae578d7220 */ /* 0x040fe20000410000 */
[----:B------:R-:W-:Y:S01]  /*c000*/  FMUL.FTZ R145, R87, R190 ;  /* 0x000000be57917220 */ /* 0x000fe20000410000 */
[----:B------:R-:W-:Y:S01]  /*c010*/  ISETP.GE.AND P1, PT, R112, 0x1, PT ;  /* 0x000000017000780c */ /* 0x000fe20003f26270 */
[----:B------:R-:W-:Y:S01]  /*c020*/  FFMA.FTZ R106, R78, UR56, -R61 ;  /* 0x000000384e6a7c23 */ /* 0x000fe2000801083d */
[----:B-1----:R-:W-:Y:S01]  /*c030*/  FFMA.FTZ R157, R165, UR56, R60 ;  /* 0x00000038a59d7c23 */ /* 0x002fe2000801003c */
[C---:B------:R-:W-:Y:S01]  /*c040*/  FMUL.FTZ R61, R163.reuse, UR57 ;  /* 0x00000039a33d7c20 */ /* 0x040fe20008410000 */
[----:B------:R-:W-:Y:S01]  /*c050*/  FMUL.FTZ R60, R114, UR57 ;  /* 0x00000039723c7c20 */ /* 0x000fe20008410000 */
[----:B------:R-:W-:Y:S01]  /*c060*/  STS [R62+0x4244], R183 ;  /* 0x004244b73e007388 */ /* 0x000fe20000000800 */
[----:B------:R-:W-:Y:S01]  /*c070*/  FADD.FTZ R63, R74, R63 ;  /* 0x0000003f4a3f7221 */ /* 0x000fe20000010000 */
[----:B------:R-:W-:Y:S01]  /*c080*/  FFMA.FTZ R108, R114, UR56, -R61 ;  /* 0x00000038726c7c23 */ /* 0x000fe2000801083d */
[----:B------:R-:W-:Y:S01]  /*c090*/  FFMA.FTZ R169, R163, UR56, R60 ;  /* 0x00000038a3a97c23 */ /* 0x000fe2000801003c */
[----:B------:R-:W-:Y:S01]  /*c0a0*/  STS [R62+0x4254], R185 ;  /* 0x004254b93e007388 */ /* 0x000fe20000000800 */
[----:B------:R-:W-:Y:S01]  /*c0b0*/  FMUL.FTZ R72, R115, UR57 ;  /* 0x0000003973487c20 */ /* 0x000fe20008410000 */
[----:B------:R-:W-:Y:S01]  /*c0c0*/  FMUL.FTZ R61, R161, UR57 ;  /* 0x00000039a13d7c20 */ /* 0x000fe20008410000 */
[C---:B------:R-:W-:Y:S01]  /*c0d0*/  FMUL.FTZ R60, R122.reuse, UR57 ;  /* 0x000000397a3c7c20 */ /* 0x040fe20008410000 */
[----:B------:R0:W-:Y:S01]  /*c0e0*/  STS [R62+0x4260], R151 ;  /* 0x004260973e007388 */ /* 0x0001e20000000800 */
[----:B------:R-:W-:Y:S01]  /*c0f0*/  FADD.FTZ R63, R63, R76 ;  /* 0x0000004c3f3f7221 */ /* 0x000fe20000010000 */
[----:B------:R-:W-:Y:S01]  /*c100*/  FFMA.FTZ R155, R75, UR56, R72 ;  /* 0x000000384b9b7c23 */ /* 0x000fe20008010048 */
[----:B------:R-:W-:Y:S01]  /*c110*/  FFMA.FTZ R76, R122, UR56, -R61 ;  /* 0x000000387a4c7c23 */ /* 0x000fe2000801083d */
[----:B------:R-:W-:Y:S01]  /*c120*/  STS [R62+0x4264], R187 ;  /* 0x004264bb3e007388 */ /* 0x000fe20000000800 */
[----:B------:R-:W-:Y:S01]  /*c130*/  FMUL.FTZ R72, R176, UR57 ;  /* 0x00000039b0487c20 */ /* 0x000fe20008410000 */
[----:B------:R-:W-:Y:S01]  /*c140*/  FMUL.FTZ R61, R175, UR57 ;  /* 0x00000039af3d7c20 */ /* 0x000fe20008410000 */
[----:B------:R-:W-:Y:S01]  /*c150*/  FMUL.FTZ R107, R156, R115 ;  /* 0x000000739c6b7220 */ /* 0x000fe20000410000 */
[----:B------:R1:W-:Y:S01]  /*c160*/  STS [R62+0x426c], R159 ;  /* 0x00426c9f3e007388 */ /* 0x0003e20000000800 */
[----:B------:R-:W-:Y:S01]  /*c170*/  FFMA.FTZ R149, R149, R170, R148 ;  /* 0x000000aa95957223 */ /* 0x000fe20000010094 */
[----:B0-----:R-:W-:Y:S01]  /*c180*/  FMUL.FTZ R151, R119, UR57 ;  /* 0x0000003977977c20 */ /* 0x001fe20008410000 */
[----:B------:R-:W-:Y:S01]  /*c190*/  FFMA.FTZ R153, R153, R168, R152 ;  /* 0x000000a899997223 */ /* 0x000fe20000010098 */
[----:B------:R-:W-:Y:S01]  /*c1a0*/  STS [R62+0x4270], R173 ;  /* 0x004270ad3e007388 */ /* 0x000fe20000000800 */
[----:B------:R-:W-:Y:S01]  /*c1b0*/  FADD.FTZ R134, R63, R134 ;  /* 0x000000863f867221 */ /* 0x000fe20000010000 */
[----:B------:R-:W-:Y:S01]  /*c1c0*/  FFMA.FTZ R151, R178, UR56, -R151 ;  /* 0x00000038b2977c23 */ /* 0x000fe20008010897 */
[----:B------:R-:W-:Y:S01]  /*c1d0*/  FFMA.FTZ R72, R123, UR56, R72 ;  /* 0x000000387b487c23 */ /* 0x000fe20008010048 */
[----:B------:R0:W-:Y:S01]  /*c1e0*/  STS [R62+0x4278], R141 ;  /* 0x0042788d3e007388 */ /* 0x0001e20000000800 */
[----:B------:R-:W-:Y:S01]  /*c1f0*/  FFMA.FTZ R74, R128, UR56, R61 ;  /* 0x00000038804a7c23 */ /* 0x000fe2000801003d */
[----:B-1----:R-:W-:-:S02]  /*c200*/  FMUL.FTZ R159, R113, UR57 ;  /* 0x00000039719f7c20 */ /* 0x002fc40008410000 */
[----:B------:R1:W-:Y:S02]  /*c210*/  STS [R62+0x427c], R145 ;  /* 0x00427c913e007388 */ /* 0x0003e40000000800 */
[C---:B------:R-:W-:Y:S01]  /*c220*/  FFMA.FTZ R159, R180.reuse, UR56, -R159 ;  /* 0x00000038b49f7c23 */ /* 0x040fe2000801089f */
[----:B0-----:R-:W-:Y:S01]  /*c230*/  FMUL.FTZ R141, R123, UR57 ;  /* 0x000000397b8d7c20 */ /* 0x001fe20008410000 */
[----:B-1----:R-:W-:Y:S01]  /*c240*/  FMUL.FTZ R62, R180, UR57 ;  /* 0x00000039b43e7c20 */ /* 0x002fe20008410000 */
[----:B------:R-:W-:Y:S01]  /*c250*/  FFMA.FTZ R145, R161, UR56, R60 ;  /* 0x00000038a1917c23 */ /* 0x000fe2000801003c */
[----:B------:R-:W-:Y:S01]  /*c260*/  FMUL.FTZ R60, R128, UR57 ;  /* 0x00000039803c7c20 */ /* 0x000fe20008410000 */
[----:B------:R-:W-:Y:S01]  /*c270*/  FFMA.FTZ R141, R176, UR56, -R141 ;  /* 0x00000038b08d7c23 */ /* 0x000fe2000801088d */
[----:B------:R-:W-:Y:S01]  /*c280*/  FFMA.FTZ R167, R113, UR56, R62 ;  /* 0x0000003871a77c23 */ /* 0x000fe2000801003e */
[----:B------:R-:W-:Y:S01]  /*c290*/  FMUL.FTZ R62, R178, UR57 ;  /* 0x00000039b23e7c20 */ /* 0x000fe20008410000 */
[----:B------:R-:W-:-:S03]  /*c2a0*/  FFMA.FTZ R115, R175, UR56, -R60 ;  /* 0x00000038af737c23 */ /* 0x000fc6000801083c */
        /* <DEDUP_REMOVED lines=31> */
.L_x_1692:
[----:B------:R-:W-:Y:S05]  /*c4a0*/  BSYNC B0 ;  /* 0x0000000000007941 */ /* 0x000fea0003800000 */
.L_x_1691:
[----:B------:R-:W-:Y:S01]  /*c4b0*/  USHF.R.U32.HI UR46, URZ, 0x1, UR33 ;  /* 0x000000013f2e7899 */ /* 0x000fe20008011621 */
[----:B------:R-:W1:Y:S01]  /*c4c0*/  LDC.64 R60, c[0x0][0x360] ;  /* 0x0000d800ff3c7b82 */ /* 0x000e620000000a00 */
[----:B------:R-:W-:Y:S01]  /*c4d0*/  USHF.R.U64 UR56, UR32, 0x1, UR33 ;  /* 0x0000000120387899 */ /* 0x000fe20008001221 */
[C---:B0-----:R-:W-:Y:S01]  /*c4e0*/  FMUL.FTZ R63, R32.reuse, R220 ;  /* 0x000000dc203f7220 */ /* 0x041fe20000410000 */
[----:B------:R-:W-:Y:S01]  /*c4f0*/  UIMAD UR57, UR46, UR48, URZ ;  /* 0x000000302e3972a4 */ /* 0x000fe2000f8e023f */
[----:B------:R-:W-:Y:S01]  /*c500*/  FMUL.FTZ R140, R32, R219 ;  /* 0x000000db208c7220 */ /* 0x000fe20000410000 */
[----:B------:R-:W-:Y:S01]  /*c510*/  UIMAD.WIDE.U32 UR46, UR56, UR48, URZ ;  /* 0x00000030382e72a5 */ /* 0x000fe2000f8e003f */
[----:B------:R-:W-:Y:S01]  /*c520*/  FADD.FTZ R110, R110, R63 ;  /* 0x0000003f6e6e7221 */ /* 0x000fe20000010000 */
[----:B------:R-:W-:Y:S01]  /*c530*/  UIMAD UR57, UR60, UR56, UR57 ;  /* 0x000000383c3972a4 */ /* 0x000fe2000f8e0239 */
[----:B------:R-:W-:Y:S01]  /*c540*/  BSSY B0, `(.L_x_1693) ;  /* 0x0000025000007945 */ /* 0x000fe20003800000 */
[----:B------:R-:W-:Y:S01]  /*c550*/  UIMAD UR59, UR59, UR34, URZ ;  /* 0x000000223b3b72a4 */ /* 0x000fe2000f8e023f */
[----:B------:R-:W-:Y:S01]  /*c560*/  FADD.FTZ R217, R217, -R140 ;  /* 0x8000008cd9d97221 */ /* 0x000fe20000010000 */
[----:B------:R-:W-:Y:S01]  /*c570*/  UIADD3 UR47, UR57, UR47, URZ ;  /* 0x0000002f392f7290 */ /* 0x000fe2000fffe03f */
[----:B------:R-:W-:Y:S01]  /*c580*/  FADD.FTZ R121, R134, R121 ;  /* 0x0000007986797221 */ /* 0x000fe20000010000 */
[----:B------:R-:W-:-:S02]  /*c590*/  UIMAD UR59, UR19, UR35, UR59 ;  /* 0x00000023133b72a4 */ /* 0x000fc4000f8e023b */
[----:B------:R-:W-:Y:S02]  /*c5a0*/  UIMAD.WIDE.U32 UR46, UR19, UR34, UR46 ;  /* 0x00000022132e72a5 */ /* 0x000fe4000f8e002e */
[----:B------:R-:W-:Y:S02]  /*c5b0*/  UIADD3 UR56, UR4, -UR52, URZ ;  /* 0x8000003404387290 */ /* 0x000fe4000fffe03f */
[----:B------:R-:W-:Y:S02]  /*c5c0*/  UIADD3 UR47, UR59, UR47, URZ ;  /* 0x0000002f3b2f7290 */ /* 0x000fe4000fffe03f */
[----:B------:R-:W-:-:S04]  /*c5d0*/  ULEA UR57, UP0, UR46, UR36, 0x3 ;  /* 0x000000242e397291 */ /* 0x000fc8000f80183f */
[----:B------:R-:W-:Y:S02]  /*c5e0*/  ULEA.HI.X UR47, UR46, UR37, UR47, 0x3, UP0 ;  /* 0x000000252e2f7291 */ /* 0x000fe400080f1c2f */
[----:B------:R-:W-:Y:S01]  /*c5f0*/  UIMAD UR46, UR56, -0x1000, URZ ;  /* 0xfffff000382e78a4 */ /* 0x000fe2000f8e023f */
[----:B------:R-:W-:Y:S01]  /*c600*/  LEA R62, P1, R105, UR57, 0x2 ;  /* 0x00000039693e7c11 */ /* 0x000fe2000f8210ff */
[----:B------:R-:W-:-:S03]  /*c610*/  USHF.L.U64.HI UR56, UR8, 0x2, UR9 ;  /* 0x0000000208387899 */ /* 0x000fc60008010209 */
[----:B------:R-:W-:Y:S02]  /*c620*/  LEA.HI.X R63, R105, UR47, RZ, 0x2, P1 ;  /* 0x0000002f693f7c11 */ /* 0x000fe400088f14ff */
[----:B------:R-:W-:Y:S01]  /*c630*/  MOV R171, UR46 ;  /* 0x0000002e00ab7c02 */ /* 0x000fe20008000f00 */
[----:B------:R-:W-:Y:S01]  /*c640*/  USHF.L.U32 UR46, UR8, 0x2, URZ ;  /* 0x00000002082e7899 */ /* 0x000fe2000800063f */
[----:B-1----:R-:W-:Y:S01]  /*c650*/  IMAD R138, R60, UR56, RZ ;  /* 0x000000383c8a7c24 */ /* 0x002fe2000f8e02ff */
[----:B------:R-:W-:Y:S02]  /*c660*/  ISETP.GE.AND P1, PT, R112, 0x81, PT ;  /* 0x000000817000780c */ /* 0x000fe40003f26270 */
[----:B------:R-:W-:-:S04]  /*c670*/  IMAD.WIDE R62, R171, 0x4, R62 ;  /* 0x00000004ab3e7825 */ /* 0x000fc800078e023e */
[----:B------:R-:W-:Y:S02]  /*c680*/  IMAD R171, R61, UR46, R138 ;  /* 0x0000002e3dab7c24 */ /* 0x000fe4000f8e028a */
[C---:B------:R-:W-:Y:S01]  /*c690*/  FMUL.FTZ R138, R118.reuse, R190 ;  /* 0x000000be768a7220 */ /* 0x040fe20000410000 */
[----:B------:R-:W-:Y:S01]  /*c6a0*/  FMUL.FTZ R61, R118, R174 ;  /* 0x000000ae763d7220 */ /* 0x000fe20000410000 */
[----:B------:R-:W-:Y:S01]  /*c6b0*/  IADD3 R118, R105, 0x80, RZ ;  /* 0x0000008069767810 */ /* 0x000fe20007ffe0ff */
[----:B------:R-:W-:-:S04]  /*c6c0*/  IMAD.WIDE.U32 R62, R60, UR46, R62 ;  /* 0x0000002e3c3e7c25 */ /* 0x000fc8000f8e003e */
[C---:B------:R-:W-:Y:S01]  /*c6d0*/  FFMA.FTZ R60, R117.reuse, R174, R138 ;  /* 0x000000ae753c7223 */ /* 0x040fe2000001008a */
[----:B------:R-:W-:Y:S01]  /*c6e0*/  FFMA.FTZ R173, R117, R190, -R61 ;  /* 0x000000be75ad7223 */ /* 0x000fe2000001083d */
[----:B------:R-:W-:Y:S01]  /*c6f0*/  LEA.HI.SX32 R61, R118, R105, 0x1b ;  /* 0x00000069763d7211 */ /* 0x000fe200078fdaff */
[----:B------:R-:W-:Y:S01]  /*c700*/  FFMA.FTZ R117, R87, R116, R120 ;  /* 0x0000007457757223 */ /* 0x000fe20000010078 */
[----:B------:R-:W-:Y:S01]  /*c710*/  IADD3 R63, R63, R171, RZ ;  /* 0x000000ab3f3f7210 */ /* 0x000fe20007ffe0ff */
[----:B------:R-:W-:Y:S01]  /*c720*/  FADD.FTZ R136, R136, R173 ;  /* 0x000000ad88887221 */ /* 0x000fe20000010000 */
[----:B------:R-:W-:Y:S02]  /*c730*/  LEA R61, R61, R86, 0x2 ;  /* 0x000000563d3d7211 */ /* 0x000fe400078e10ff */
[C---:B------:R-:W-:Y:S02]  /*c740*/  IADD3 R116, R105.reuse, 0x100, RZ ;  /* 0x0000010069747810 */ /* 0x040fe40007ffe0ff */
[----:B------:R-:W-:-:S02]  /*c750*/  IADD3 R118, R105, 0x180, RZ ;  /* 0x0000018069767810 */ /* 0x000fc40007ffe0ff */
[----:B------:R-:W0:Y:S01]  /*c760*/  LDS R61, [R61+0x4400] ;  /* 0x004400003d3d7984 */ /* 0x000e220000000800 */
[----:B------:R-:W-:Y:S05]  /*c770*/  @!P1 BRA `(.L_x_1694) ;  /* 0x0000000000049947 */ /* 0x000fea0003800000 */
[----:B0-----:R1:W-:Y:S02]  /*c780*/  REDG.E.ADD.F32.FTZ.RN.STRONG.GPU desc[UR20][R62.64+-0x3e00], R61 ;  /* 0xffc2003d3e0079a6 */ /* 0x0013e4000c10f394 */
.L_x_1694:
[----:B------:R-:W-:Y:S05]  /*c790*/  BSYNC B0 ;  /* 0x0000000000007941 */ /* 0x000fea0003800000 */
.L_x_1693:
[-C--:B01----:R-:W-:Y:S01]  /*c7a0*/  LEA.HI.SX32 R61, R116, R105.reuse, 0x1b ;  /* 0x00000069743d7211 */ /* 0x083fe200078fdaff */
[----:B------:R-:W-:Y:S01]  /*c7b0*/  BSSY B0, `(.L_x_1695) ;  /* 0x0000010000007945 */ /* 0x000fe20003800000 */
[----:B------:R-:W-:Y:S02]  /*c7c0*/  ISETP.GE.AND P6, PT, R112, 0x101, PT ;  /* 0x000001017000780c */ /* 0x000fe40003fc6270 */
[----:B------:R-:W-:Y:S02]  /*c7d0*/  LEA R61, R61, R86, 0x2 ;  /* 0x000000563d3d7211 */ /* 0x000fe400078e10ff */
[----:B------:R-:W-:Y:S02]  /*c7e0*/  IADD3 R120, R105, 0x200, RZ ;  /* 0x0000020069787810 */ /* 0x000fe40007ffe0ff */
[-C--:B------:R-:W-:Y:S02]  /*c7f0*/  LEA.HI.SX32 R171, R118, R105.reuse, 0x1b ;  /* 0x0000006976ab7211 */ /* 0x080fe400078fdaff */
[----:B------:R-:W0:Y:S01]  /*c800*/  LDS R61, [R61+0x4600] ;  /* 0x004600003d3d7984 */ /* 0x000e220000000800 */
[----:B------:R-:W-:-:S02]  /*c810*/  LEA.HI.SX32 R173, R120, R105, 0x1b ;  /* 0x0000006978ad7211 */ /* 0x000fc400078fdaff */
[----:B------:R-:W-:Y:S02]  /*c820*/  IADD3 R116, R105, 0x280, RZ ;  /* 0x0000028069747810 */ /* 0x000fe40007ffe0ff */
        /* <DEDUP_REMOVED lines=8> */
.L_x_1696:
[----:B------:R-:W-:Y:S05]  /*c8b0*/  BSYNC B0 ;  /* 0x0000000000007941 */ /* 0x000fea0003800000 */
.L_x_1695:
[----:B01----:R0:W1:Y:S01]  /*c8c0*/  LDS R61, [R120+0x4800] ;  /* 0x00480000783d7984 */ /* 0x0030620000000800 */
[----:B------:R-:W-:Y:S01]  /*c8d0*/  BSSY B0, `(.L_x_1697) ;  /* 0x0000006000007945 */ /* 0x000fe20003800000 */
[----:B------:R-:W-:Y:S02]  /*c8e0*/  IADD3 R118, R105, 0x300, RZ ;  /* 0x0000030069767810 */ /* 0x000fe40007ffe0ff */
[----:B------:R-:W-:Y:S02]  /*c8f0*/  LEA.HI.SX32 R171, R116, R105, 0x1b ;  /* 0x0000006974ab7211 */ /* 0x000fe400078fdaff */
[----:B------:R-:W-:Y:S01]  /*c900*/  LEA R134, R173, R86, 0x2 ;  /* 0x00000056ad867211 */ /* 0x000fe200078e10ff */
[----:B------:R-:W-:Y:S06]  /*c910*/  @!P1 BRA `(.L_x_1698) ;  /* 0x0000000000049947 */ /* 0x000fec0003800000 */
[----:B-1----:R2:W-:Y:S02]  /*c920*/  REDG.E.ADD.F32.FTZ.RN.STRONG.GPU desc[UR20][R62.64+-0x3a00], R61 ;  /* 0xffc6003d3e0079a6 */ /* 0x0025e4000c10f394 */
.L_x_1698:
[----:B------:R-:W-:Y:S05]  /*c930*/  BSYNC B0 ;  /* 0x0000000000007941 */ /* 0x000fea0003800000 */
.L_x_1697:
[----:B-12---:R1:W2:Y:S01]  /*c940*/  LDS R61, [R134+0x4a00] ;  /* 0x004a0000863d7984 */ /* 0x0062a20000000800 */
[----:B------:R-:W-:Y:S01]  /*c950*/  BSSY B0, `(.L_x_1699) ;  /* 0x0000006000007945 */ /* 0x000fe20003800000 */
[----:B------:R-:W-:Y:S02]  /*c960*/  LEA.HI.SX32 R173, R118, R105, 0x1b ;  /* 0x0000006976ad7211 */ /* 0x000fe400078fdaff */
[----:B------:R-:W-:Y:S02]  /*c970*/  IADD3 R116, R105, 0x380, RZ ;  /* 0x0000038069747810 */ /* 0x000fe40007ffe0ff */
[----:B------:R-:W-:Y:S01]  /*c980*/  LEA R118, R171, R86, 0x2 ;  /* 0x00000056ab767211 */ /* 0x000fe200078e10ff */
[----:B------:R-:W-:Y:S06]  /*c990*/  @!P2 BRA `(.L_x_1700) ;  /* 0x000000000004a947 */ /* 0x000fec0003800000 */
[----:B--2---:R3:W-:Y:S02]  /*c9a0*/  REDG.E.ADD.F32.FTZ.RN.STRONG.GPU desc[UR20][R62.64+-0x3800], R61 ;  /* 0xffc8003d3e0079a6 */ /* 0x0047e4000c10f394 */
.L_x_1700:
[----:B------:R-:W-:Y:S05]  /*c9b0*/  BSYNC B0 ;  /* 0x0000000000007941 */ /* 0x000fea0003800000 */
.L_x_1699:
[----:B--23--:R2:W3:Y:S01]  /*c9c0*/  LDS R61, [R118+0x4c00] ;  /* 0x004c0000763d7984 */ /* 0x00c4e20000000800 */
[----:B------:R-:W-:Y:S01]  /*c9d0*/  BSSY B0, `(.L_x_1701) ;  /* 0x0000005000007945 */ /* 0x000fe20003800000 */
[----:B------:R-:W-:Y:S02]  /*c9e0*/  LEA.HI.SX32 R171, R116, R105, 0x1b ;  /* 0x0000006974ab7211 */ /* 0x000fe400078fdaff */
[----:B------:R-:W-:Y:S01]  /*c9f0*/  LEA R173, R173, R86, 0x2 ;  /* 0x00000056adad7211 */ /* 0x000fe200078e10ff */
[----:B------:R-:W-:Y:S06]  /*ca00*/  @!P3 BRA `(.L_x_1702) ;  /* 0x000000000004b947 */ /* 0x000fec0003800000 */
[----:B---3--:R3:W-:Y:S02]  /*ca10*/  REDG.E.ADD.F32.FTZ.RN.STRONG.GPU desc[UR20][R62.64+-0x3600], R61 ;  /* 0xffca003d3e0079a6 */ /* 0x0087e4000c10f394 */
.L_x_1702:
[----:B------:R-:W-:Y:S05]  /*ca20*/  BSYNC B0 ;  /* 0x0000000000007941 */ /* 0x000fea0003800000 */
.L_x_1701:
[----:B---3--:R3:W0:Y:S01]  /*ca30*/  LDS R61, [R173+0x4e00] ;  /* 0x004e0000ad3d7984 */ /* 0x0086220000000800 */
[----:B------:R-:W-:Y:S01]  /*ca40*/  BSSY B0, `(.L_x_1703) ;  /* 0x0000004000007945 */ /* 0x000fe20003800000 */
[----:B------:R-:W-:-:S03]  /*ca50*/  LEA R171, R171, R86, 0x2 ;  /* 0x00000056abab7211 */ /* 0x000fc600078e10ff */
[----:B------:R-:W-:Y:S05]  /*ca60*/  @!P4 BRA `(.L_x_1704) ;  /* 0x000000000004c947 */ /* 0x000fea0003800000 */
[----:B0-----:R0:W-:Y:S02]  /*ca70*/  REDG.E.ADD.F32.FTZ.RN.STRONG.GPU desc[UR20][R62.64+-0x3400], R61 ;  /* 0xffcc003d3e0079a6 */ /* 0x0011e4000c10f394 */
.L_x_1704:
[----:B------:R-:W-:Y:S05]  /*ca80*/  BSYNC B0 ;  /* 0x0000000000007941 */ /* 0x000fea0003800000 */
.L_x_1703:
[----:B0-----:R0:W0:Y:S01]  /*ca90*/  LDS R61, [R171+0x5000] ;  /* 0x00500000ab3d7984 */ /* 0x0010220000000800 */
[----:B------:R-:W-:Y:S01]  /*caa0*/  BSSY B0, `(.L_x_1705) ;  /* 0x0000005000007945 */ /* 0x000fe20003800000 */
[C---:B------:R-:W-:Y:S02]  /*cab0*/  IADD3 R116, R105.reuse, 0x400, RZ ;  /* 0x0000040069747810 */ /* 0x040fe40007ffe0ff */
[----:B--2---:R-:W-:Y:S01]  /*cac0*/  IADD3 R118, R105, 0x480, RZ ;  /* 0x0000048069767810 */ /* 0x004fe20007ffe0ff */
[----:B------:R-:W-:Y:S06]  /*cad0*/  @!P5 BRA `(.L_x_1706) ;  /* 0x000000000004d947 */ /* 0x000fec0003800000 */
[----:B0-----:R2:W-:Y:S02]  /*cae0*/  REDG.E.ADD.F32.FTZ.RN.STRONG.GPU desc[UR20][R62.64+-0x3200], R61 ;  /* 0xffce003d3e0079a6 */ /* 0x0015e4000c10f394 */
.L_x_1706:
[----:B------:R-:W-:Y:S05]  /*caf0*/  BSYNC B0 ;  /* 0x0000000000007941 */ /* 0x000fea0003800000 */
.L_x_1705:
[-C--:B0-2---:R-:W-:Y:S01]  /*cb00*/  LEA.HI.SX32 R61, R116, R105.reuse, 0x1b ;  /* 0x00000069743d7211 */ /* 0x085fe200078fdaff */
[----:B------:R-:W-:Y:S01]  /*cb10*/  BSSY B0, `(.L_x_1707) ;  /* 0x0000010000007945 */ /* 0x000fe20003800000 */
[----:B------:R-:W-:Y:S02]  /*cb20*/  ISETP.GE.AND P6, PT, R112, 0x401, PT ;  /* 0x000004017000780c */ /* 0x000fe40003fc6270 */
[----:B------:R-:W-:Y:S02]  /*cb30*/  LEA R61, R61, R86, 0x2 ;  /* 0x000000563d3d7211 */ /* 0x000fe400078e10ff */
[----:B------:R-:W-:Y:S02]  /*cb40*/  IADD3 R120, R105, 0x500, RZ ;  /* 0x0000050069787810 */ /* 0x000fe40007ffe0ff */
[-C--:B------:R-:W-:Y:S02]  /*cb50*/  LEA.HI.SX32 R171, R118, R105.reuse, 0x1b ;  /* 0x0000006976ab7211 */ /* 0x080fe400078fdaff */
[----:B------:R-:W0:Y:S01]  /*cb60*/  LDS R61, [R61+0x5200] ;  /* 0x005200003d3d7984 */ /* 0x000e220000000800 */
[----:B---3--:R-:W-:-:S02]  /*cb70*/  LEA.HI.SX32 R173, R120, R105, 0x1b ;  /* 0x0000006978ad7211 */ /* 0x008fc400078fdaff */
        /* <DEDUP_REMOVED lines=9> */
.L_x_1708:
[----:B------:R-:W-:Y:S05]  /*cc10*/  BSYNC B0 ;  /* 0x0000000000007941 */ /* 0x000fea0003800000 */
.L_x_1707:
[----:B0-2---:R0:W2:Y:S01]  /*cc20*/  LDS R61, [R120+0x5400] ;  /* 0x00540000783d7984 */ /* 0x0050a20000000800 */
[----:B------:R-:W-:Y:S01]  /*cc30*/  BSSY B0, `(.L_x_1709) ;  /* 0x0000006000007945 */ /* 0x000fe20003800000 */
[----:B------:R-:W-:Y:S02]  /*cc40*/  IADD3 R118, R105, 0x600, RZ ;  /* 0x0000060069767810 */ /* 0x000fe40007ffe0ff */
[----:B------:R-:W-:Y:S02]  /*cc50*/  LEA.HI.SX32 R171, R116, R105, 0x1b ;  /* 0x0000006974ab7211 */ /* 0x000fe400078fdaff */
[----:B-1----:R-:W-:Y:S01]  /*cc60*/  LEA R134, R173, R86, 0x2 ;  /* 0x00000056ad867211 */ /* 0x002fe200078e10ff */
[----:B------:R-:W-:Y:S06]  /*cc70*/  @!P1 BRA `(.L_x_1710) ;  /* 0x0000000000049947 */ /* 0x000fec0003800000 */
[----:B--2---:R1:W-:Y:S02]  /*cc80*/  REDG.E.ADD.F32.FTZ.RN.STRONG.GPU desc[UR20][R62.64+-0x2e00], R61 ;  /* 0xffd2003d3e0079a6 */ /* 0x0043e4000c10f394 */
.L_x_1710:
[----:B------:R-:W-:Y:S05]  /*cc90*/  BSYNC B0 ;  /* 0x0000000000007941 */ /* 0x000fea0003800000 */
.L_x_1709:
[----:B-12---:R1:W2:Y:S01]  /*cca0*/  LDS R61, [R134+0x5600] ;  /* 0x00560000863d7984 */ /* 0x0062a20000000800 */
[----:B------:R-:W-:Y:S01]  /*ccb0*/  BSSY B0, `(.L_x_1711) ;  /* 0x0000006000007945 */ /* 0x000fe20003800000 */
[----:B------:R-:W-:Y:S02]  /*ccc0*/  LEA.HI.SX32 R173, R118, R105, 0x1b ;  /* 0x0000006976ad7211 */ /* 0x000fe400078fdaff */
[----:B------:R-:W-:Y:S02]  /*ccd0*/  IADD3 R116, R105, 0x680, RZ ;  /* 0x0000068069747810 */ /* 0x000fe40007ffe0ff */
[----:B------:R-:W-:Y:S01]  /*cce0*/  LEA R118, R171, R86, 0x2 ;  /* 0x00000056ab767211 */ /* 0x000fe200078e10ff */
[----:B------:R-:W-:Y:S06]  /*ccf0*/  @!P2 BRA `(.L_x_1712) ;  /* 0x000000000004a947 */ /* 0x000fec0003800000 */
[----:B--2---:R3:W-:Y:S02]  /*cd00*/  REDG.E.ADD.F32.FTZ.RN.STRONG.GPU desc[UR20][R62.64+-0x2c00], R61 ;  /* 0xffd4003d3e0079a6 */ /* 0x0047e4000c10f394 */
.L_x_1712:
[----:B------:R-:W-:Y:S05]  /*cd10*/  BSYNC B0 ;  /* 0x0000000000007941 */ /* 0x000fea0003800000 */
.L_x_1711:
[----:B--23--:R2:W3:Y:S01]  /*cd20*/  LDS R61, [R118+0x5800] ;  /* 0x00580000763d7984 */ /* 0x00c4e20000000800 */
[----:B------:R-:W-:Y:S01]  /*cd30*/  BSSY B0, `(.L_x_1713) ;  /* 0x0000005000007945 */ /* 0x000fe20003800000 */
[----:B------:R-:W-:Y:S02]  /*cd40*/  LEA.HI.SX32 R171, R116, R105, 0x1b ;  /* 0x0000006974ab7211 */ /* 0x000fe400078fdaff */
[----:B------:R-:W-:Y:S01]  /*cd50*/  LEA R173, R173, R86, 0x2 ;  /* 0x00000056adad7211 */ /* 0x000fe200078e10ff */
[----:B------:R-:W-:Y:S06]  /*cd60*/  @!P3 BRA `(.L_x_1714) ;  /* 0x000000000004b947 */ /* 0x000fec0003800000 */
[----:B---3--:R3:W-:Y:S02]  /*cd70*/  REDG.E.ADD.F32.FTZ.RN.STRONG.GPU desc[UR20][R62.64+-0x2a00], R61 ;  /* 0xffd6003d3e0079a6 */ /* 0x0087e4000c10f394 */
.L_x_1714:
[----:B------:R-:W-:Y:S05]  /*cd80*/  BSYNC B0 ;  /* 0x0000000000007941 */ /* 0x000fea0003800000 */
.L_x_1713:
[----:B---3--:R3:W0:Y:S01]  /*cd90*/  LDS R61, [R173+0x5a00] ;  /* 0x005a0000ad3d7984 */ /* 0x0086220000000800 */
[----:B------:R-:W-:Y:S01]  /*cda0*/  BSSY B0, `(.L_x_1715) ;  /* 0x0000004000007945 */ /* 0x000fe20003800000 */
[----:B------:R-:W-:-:S03]  /*cdb0*/  LEA R171, R171, R86, 0x2 ;  /* 0x00000056abab7211 */ /* 0x000fc600078e10ff */
[----:B------:R-:W-:Y:S05]  /*cdc0*/  @!P4 BRA `(.L_x_1716) ;  /* 0x000000000004c947 */ /* 0x000fea0003800000 */
[----:B0-----:R0:W-:Y:S02]  /*cdd0*/  REDG.E.ADD.F32.FTZ.RN.STRONG.GPU desc[UR20][R62.64+-0x2800], R61 ;  /* 0xffd8003d3e0079a6 */ /* 0x0011e4000c10f394 */
.L_x_1716:
[----:B------:R-:W-:Y:S05]  /*cde0*/  BSYNC B0 ;  /* 0x0000000000007941 */ /* 0x000fea0003800000 */
.L_x_1715:
[----:B0-----:R0:W0:Y:S01]  /*cdf0*/  LDS R61, [R171+0x5c00] ;  /* 0x005c0000ab3d7984 */ /* 0x0010220000000800 */
[----:B------:R-:W-:Y:S01]  /*ce00*/  BSSY B0, `(.L_x_1717) ;  /* 0x0000005000007945 */ /* 0x000fe20003800000 */
[C---:B------:R-:W-:Y:S02]  /*ce10*/  IADD3 R116, R105.reuse, 0x700, RZ ;  /* 0x0000070069747810 */ /* 0x040fe40007ffe0ff */
[----:B--2---:R-:W-:Y:S01]  /*ce20*/  IADD3 R118, R105, 0x780, RZ ;  /* 0x0000078069767810 */ /* 0x004fe20007ffe0ff */
[----:B------:R-:W-:Y:S06]  /*ce30*/  @!P5 BRA `(.L_x_1718) ;  /* 0x000000000004d947 */ /* 0x000fec0003800000 */
[----:B0-----:R2:W-:Y:S02]  /*ce40*/  REDG.E.ADD.F32.FTZ.RN.STRONG.GPU desc[UR20][R62.64+-0x2600], R61 ;  /* 0xffda003d3e0079a6 */ /* 0x0015e4000c10f394 */
.L_x_1718:
[----:B------:R-:W-:Y:S05]  /*ce50*/  BSYNC B0 ;  /* 0x0000000000007941 */ /* 0x000fea0003800000 */
.L_x_1717:
        /* <DEDUP_REMOVED lines=17> */
.L_x_1720:
[----:B------:R-:W-:Y:S05]  /*cf70*/  BSYNC B0 ;  /* 0x0000000000007941 */ /* 0x000fea0003800000 */
.L_x_1719:
[----:B0-2---:R0:W2:Y:S01]  /*cf80*/  LDS R61, [R120+0x6000] ;  /* 0x00600000783d7984 */ /* 0x0050a20000000800 */
[----:B------:R-:W-:Y:S01]  /*cf90*/  BSSY B0, `(.L_x_1721) ;  /* 0x0000006000007945 */ /* 0x000fe20003800000 */
[----:B------:R-:W-:Y:S02]  /*cfa0*/  IADD3 R118, R105, 0x900, RZ ;  /* 0x0000090069767810 */ /* 0x000fe40007ffe0ff */
[----:B------:R-:W-:Y:S02]  /*cfb0*/  LEA.HI.SX32 R171, R116, R105, 0x1b ;  /* 0x0000006974ab7211 */ /* 0x000fe400078fdaff */
[----:B-1----:R-:W-:Y:S01]  /*cfc0*/  LEA R134, R173, R86, 0x2 ;  /* 0x00000056ad867211 */ /* 0x002fe200078e10ff */
[----:B------:R-:W-:Y:S06]  /*cfd0*/  @!P1 BRA `(.L_x_1722) ;  /* 0x0000000000049947 */ /* 0x000fec0003800000 */
[----:B--2---:R1:W-:Y:S02]  /*cfe0*/  REDG.E.ADD.F32.FTZ.RN.STRONG.GPU desc[UR20][R62.64+-0x2200], R61 ;  /* 0xffde003d3e0079a6 */ /* 0x0043e4000c10f394 */
.L_x_1722:
[----:B------:R-:W-:Y:S05]  /*cff0*/  BSYNC B0 ;  /* 0x0000000000007941 */ /* 0x000fea0003800000 */
.L_x_1721:
[----:B-12---:R1:W2:Y:S01]  /*d000*/  LDS R61, [R134+0x6200] ;  /* 0x00620000863d7984 */ /* 0x0062a20000000800 */
[----:B------:R-:W-:Y:S01]  /*d010*/  BSSY B0, `(.L_x_1723) ;  /* 0x0000006000007945 */ /* 0x000fe20003800000 */
[----:B------:R-:W-:Y:S02]  /*d020*/  LEA.HI.SX32 R173, R118, R105, 0x1b ;  /* 0x0000006976ad7211 */ /* 0x000fe400078fdaff */
[----:B------:R-:W-:Y:S02]  /*d030*/  IADD3 R116, R105, 0x980, RZ ;  /* 0x0000098069747810 */ /* 0x000fe40007ffe0ff */
[----:B------:R-:W-:Y:S01]  /*d040*/  LEA R118, R171, R86, 0x2 ;  /* 0x00000056ab767211 */ /* 0x000fe200078e10ff */
[----:B------:R-:W-:Y:S06]  /*d050*/  @!P2 BRA `(.L_x_1724) ;  /* 0x000000000004a947 */ /* 0x000fec0003800000 */
[----:B--2---:R3:W-:Y:S02]  /*d060*/  REDG.E.ADD.F32.FTZ.RN.STRONG.GPU desc[UR20][R62.64+-0x2000], R61 ;  /* 0xffe0003d3e0079a6 */ /* 0x0047e4000c10f394 */
.L_x_1724:
[----:B------:R-:W-:Y:S05]  /*d070*/  BSYNC B0 ;  /* 0x0000000000007941 */ /* 0x000fea0003800000 */
.L_x_1723:
[----:B--23--:R2:W3:Y:S01]  /*d080*/  LDS R61, [R118+0x6400] ;  /* 0x00640000763d7984 */ /* 0x00c4e20000000800 */
[----:B------:R-:W-:Y:S01]  /*d090*/  BSSY B0, `(.L_x_1725) ;  /* 0x0000005000007945 */ /* 0x000fe20003800000 */
[----:B------:R-:W-:Y:S02]  /*d0a0*/  LEA.HI.SX32 R171, R116, R105, 0x1b ;  /* 0x0000006974ab7211 */ /* 0x000fe400078fdaff */
[----:B------:R-:W-:Y:S01]  /*d0b0*/  LEA R173, R173, R86, 0x2 ;  /* 0x00000056adad7211 */ /* 0x000fe200078e10ff */
[----:B------:R-:W-:Y:S06]  /*d0c0*/  @!P3 BRA `(.L_x_1726) ;  /* 0x000000000004b947 */ /* 0x000fec0003800000 */
[----:B---3--:R3:W-:Y:S02]  /*d0d0*/  REDG.E.ADD.F32.FTZ.RN.STRONG.GPU desc[UR20][R62.64+-0x1e00], R61 ;  /* 0xffe2003d3e0079a6 */ /* 0x0087e4000c10f394 */
.L_x_1726:
[----:B------:R-:W-:Y:S05]  /*d0e0*/  BSYNC B0 ;  /* 0x0000000000007941 */ /* 0x000fea0003800000 */
.L_x_1725:
[----:B---3--:R3:W0:Y:S01]  /*d0f0*/  LDS R61, [R173+0x6600] ;  /* 0x00660000ad3d7984 */ /* 0x0086220000000800 */
[----:B------:R-:W-:Y:S01]  /*d100*/  BSSY B0, `(.L_x_1727) ;  /* 0x0000004000007945 */ /* 0x000fe20003800000 */
[----:B------:R-:W-:-:S03]  /*d110*/  LEA R171, R171, R86, 0x2 ;  /* 0x00000056abab7211 */ /* 0x000fc600078e10ff */
[----:B------:R-:W-:Y:S05]  /*d120*/  @!P4 BRA `(.L_x_1728) ;  /* 0x000000000004c947 */ /* 0x000fea0003800000 */
[----:B0-----:R0:W-:Y:S02]  /*d130*/  REDG.E.ADD.F32.FTZ.RN.STRONG.GPU desc[UR20][R62.64+-0x1c00], R61 ;  /* 0xffe4003d3e0079a6 */ /* 0x0011e4000c10f394 */
.L_x_1728:
[----:B------:R-:W-:Y:S05]  /*d140*/  BSYNC B0 ;  /* 0x0000000000007941 */ /* 0x000fea0003800000 */
.L_x_1727:
[----:B0-----:R0:W0:Y:S01]  /*d150*/  LDS R61, [R171+0x6800] ;  /* 0x00680000ab3d7984 */ /* 0x0010220000000800 */
[----:B------:R-:W-:Y:S01]  /*d160*/  BSSY B0, `(.L_x_1729) ;  /* 0x0000005000007945 */ /* 0x000fe20003800000 */
[C---:B------:R-:W-:Y:S02]  /*d170*/  IADD3 R116, R105.reuse, 0xa00, RZ ;  /* 0x00000a0069747810 */ /* 0x040fe40007ffe0ff */
[----:B--2---:R-:W-:Y:S01]  /*d180*/  IADD3 R118, R105, 0xa80, RZ ;  /* 0x00000a8069767810 */ /* 0x004fe20007ffe0ff */
[----:B------:R-:W-:Y:S06]  /*d190*/  @!P5 BRA `(.L_x_1730) ;  /* 0x000000000004d947 */ /* 0x000fec0003800000 */
[----:B0-----:R2:W-:Y:S02]  /*d1a0*/  REDG.E.ADD.F32.FTZ.RN.STRONG.GPU desc[UR20][R62.64+-0x1a00], R61 ;  /* 0xffe6003d3e0079a6 */ /* 0x0015e4000c10f394 */
.L_x_1730:
[----:B------:R-:W-:Y:S05]  /*d1b0*/  BSYNC B0 ;  /* 0x0000000000007941 */ /* 0x000fea0003800000 */
.L_x_1729:
        /* <DEDUP_REMOVED lines=17> */
.L_x_1732:
[----:B------:R-:W-:Y:S05]  /*d2d0*/  BSYNC B0 ;  /* 0x0000000000007941 */ /* 0x000fea0003800000 */
.L_x_1731:
[----:B0-2---:R0:W2:Y:S01]  /*d2e0*/  LDS R61, [R120+0x6c00] ;  /* 0x006c0000783d7984 */ /* 0x0050a20000000800 */
[----:B------:R-:W-:Y:S01]  /*d2f0*/  BSSY B0, `(.L_x_1733) ;  /* 0x0000006000007945 */ /* 0x000fe20003800000 */
[----:B------:R-:W-:Y:S02]  /*d300*/  IADD3 R118, R105, 0xc00, RZ ;  /* 0x00000c0069767810 */ /* 0x000fe40007ffe0ff */
[----:B------:R-:W-:Y:S02]  /*d310*/  LEA.HI.SX32 R171, R116, R105, 0x1b ;  /* 0x0000006974ab7211 */ /* 0x000fe400078fdaff */
[----:B-1----:R-:W-:Y:S01]  /*d320*/  LEA R134, R173, R86, 0x2 ;  /* 0x00000056ad867211 */ /* 0x002fe200078e10ff */
[----:B------:R-:W-:Y:S06]  /*d330*/  @!P1 BRA `(.L_x_1734) ;  /* 0x0000000000049947 */ /* 0x000fec0003800000 */
[----:B--2---:R1:W-:Y:S02]  /*d340*/  REDG.E.ADD.F32.FTZ.RN.STRONG.GPU desc[UR20][R62.64+-0x1600], R61 ;  /* 0xffea003d3e0079a6 */ /* 0x0043e4000c10f394 */
.L_x_1734:
[----:B------:R-:W-:Y:S05]  /*d350*/  BSYNC B0 ;  /* 0x0000000000007941 */ /* 0x000fea0003800000 */
.L_x_1733:
[----:B-12---:R1:W2:Y:S01]  /*d360*/  LDS R61, [R134+0x6e00] ;  /* 0x006e0000863d7984 */ /* 0x0062a20000000800 */
[----:B------:R-:W-:Y:S01]  /*d370*/  BSSY B0, `(.L_x_1735) ;  /* 0x0000006000007945 */ /* 0x000fe20003800000 */
[----:B------:R-:W-:Y:S02]  /*d380*/  LEA.HI.SX32 R173, R118, R105, 0x1b ;  /* 0x0000006976ad7211 */ /* 0x000fe400078fdaff */
[----:B------:R-:W-:Y:S02]  /*d390*/  IADD3 R116, R105, 0xc80, RZ ;  /* 0x00000c8069747810 */ /* 0x000fe40007ffe0ff */
[----:B------:R-:W-:Y:S01]  /*d3a0*/  LEA R118, R171, R86, 0x2 ;  /* 0x00000056ab767211 */ /* 0x000fe200078e10ff */
[----:B------:R-:W-:Y:S06]  /*d3b0*/  @!P2 BRA `(.L_x_1736) ;  /* 0x000000000004a947 */ /* 0x000fec0003800000 */
[----:B--2---:R3:W-:Y:S02]  /*d3c0*/  REDG.E.ADD.F32.FTZ.RN.STRONG.GPU desc[UR20][R62.64+-0x1400], R61 ;  /* 0xffec003d3e0079a6 */ /* 0x0047e4000c10f394 */
.L_x_1736:
[----:B------:R-:W-:Y:S05]  /*d3d0*/  BSYNC B0 ;  /* 0x0000000000007941 */ /* 0x000fea0003800000 */
.L_x_1735:
[----:B--23--:R2:W3:Y:S01]  /*d3e0*/  LDS R61, [R118+0x7000] ;  /* 0x00700000763d7984 */ /* 0x00c4e20000000800 */
[----:B------:R-:W-:Y:S01]  /*d3f0*/  BSSY B0, `(.L_x_1737) ;  /* 0x0000005000007945 */ /* 0x000fe20003800000 */
[----:B------:R-:W-:Y:S02]  /*d400*/  LEA.HI.SX32 R171, R116, R105, 0x1b ;  /* 0x0000006974ab7211 */ /* 0x000fe400078fdaff */
[----:B------:R-:W-:Y:S01]  /*d410*/  LEA R173, R173, R86, 0x2 ;  /* 0x00000056adad7211 */ /* 0x000fe200078e10ff */
[----:B------:R-:W-:Y:S06]  /*d420*/  @!P3 BRA `(.L_x_1738) ;  /* 0x000000000004b947 */ /* 0x000fec0003800000 */
[----:B---3--:R3:W-:Y:S02]  /*d430*/  REDG.E.ADD.F32.FTZ.RN.STRONG.GPU desc[UR20][R62.64+-0x1200], R61 ;  /* 0xffee003d3e0079a6 */ /* 0x0087e4000c10f394 */
.L_x_1738:
[----:B------:R-:W-:Y:S05]  /*d440*/  BSYNC B0 ;  /* 0x0000000000007941 */ /* 0x000fea0003800000 */
.L_x_1737:
[----:B---3--:R3:W0:Y:S01]  /*d450*/  LDS R61, [R173+0x7200] ;  /* 0x00720000ad3d7984 */ /* 0x0086220000000800 */
[----:B------:R-:W-:Y:S01]  /*d460*/  BSSY B0, `(.L_x_1739) ;  /* 0x0000004000007945 */ /* 0x000fe20003800000 */
[----:B------:R-:W-:-:S03]  /*d470*/  LEA R171, R171, R86, 0x2 ;  /* 0x00000056abab7211 */ /* 0x000fc600078e10ff */
[----:B------:R-:W-:Y:S05]  /*d480*/  @!P4 BRA `(.L_x_1740) ;  /* 0x000000000004c947 */ /* 0x000fea0003800000 */
[----:B0-----:R0:W-:Y:S02]  /*d490*/  REDG.E.ADD.F32.FTZ.RN.STRONG.GPU desc[UR20][R62.64+-0x1000], R61 ;  /* 0xfff0003d3e0079a6 */ /* 0x0011e4000c10f394 */
.L_x_1740:
[----:B------:R-:W-:Y:S05]  /*d4a0*/  BSYNC B0 ;  /* 0x0000000000007941 */ /* 0x000fea0003800000 */
.L_x_1739:
[----:B0-----:R0:W0:Y:S01]  /*d4b0*/  LDS R61, [R171+0x7400] ;  /* 0x00740000ab3d7984 */ /* 0x0010220000000800 */
[----:B------:R-:W-:Y:S01]  /*d4c0*/  BSSY B0, `(.L_x_1741) ;  /* 0x0000005000007945 */ /* 0x000fe20003800000 */
[C---:B------:R-:W-:Y:S02]  /*d4d0*/  IADD3 R116, R105.reuse, 0xd00, RZ ;  /* 0x00000d0069747810 */ /* 0x040fe40007ffe0ff */
[----:B--2---:R-:W-:Y:S01]  /*d4e0*/  IADD3 R118, R105, 0xd80, RZ ;  /* 0x00000d8069767810 */ /* 0x004fe20007ffe0ff */
[----:B------:R-:W-:Y:S06]  /*d4f0*/  @!P5 BRA `(.L_x_1742) ;  /* 0x000000000004d947 */ /* 0x000fec0003800000 */
[----:B0-----:R2:W-:Y:S02]  /*d500*/  REDG.E.ADD.F32.FTZ.RN.STRONG.GPU desc[UR20][R62.64+-0xe00], R61 ;  /* 0xfff2003d3e0079a6 */ /* 0x0015e4000c10f394 */
.L_x_1742:
[----:B------:R-:W-:Y:S05]  /*d510*/  BSYNC B0 ;  /* 0x0000000000007941 */ /* 0x000fea0003800000 */
.L_x_1741:
        /* <DEDUP_REMOVED lines=17> */
.L_x_1744:
[----:B------:R-:W-:Y:S05]  /*d630*/  BSYNC B0 ;  /* 0x0000000000007941 */ /* 0x000fea0003800000 */
.L_x_1743:
[----:B0-2---:R0:W2:Y:S01]  /*d640*/  LDS R61, [R118+0x7800] ;  /* 0x00780000763d7984 */ /* 0x0050a20000000800 */
[----:B------:R-:W-:Y:S01]  /*d650*/  BSSY B0, `(.L_x_1745) ;  /* 0x0000006000007945 */ /* 0x000fe20003800000 */
[----:B------:R-:W-:Y:S02]  /*d660*/  IADD3 R112, R105, 0xf00, RZ ;  /* 0x00000f0069707810 */ /* 0x000fe40007ffe0ff */
[----:B------:R-:W-:Y:S02]  /*d670*/  LEA.HI.SX32 R171, R116, R105, 0x1b ;  /* 0x0000006974ab7211 */ /* 0x000fe400078fdaff */
[----:B------:R-:W-:Y:S01]  /*d680*/  LEA R120, R173, R86, 0x2 ;  /* 0x00000056ad787211 */ /* 0x000fe200078e10ff */
[----:B------:R-:W-:Y:S06]  /*d690*/  @!P1 BRA `(.L_x_1746) ;  /* 0x0000000000049947 */ /* 0x000fec0003800000 */
[----:B--2---:R3:W-:Y:S02]  /*d6a0*/  REDG.E.ADD.F32.FTZ.RN.STRONG.GPU desc[UR20][R62.64+-0xa00], R61 ;  /* 0xfff6003d3e0079a6 */ /* 0x0047e4000c10f394 */
.L_x_1746:
[----:B------:R-:W-:Y:S05]  /*d6b0*/  BSYNC B0 ;  /* 0x0000000000007941 */ /* 0x000fea0003800000 */
.L_x_1745:
[----:B--23--:R2:W3:Y:S01]  /*d6c0*/  LDS R61, [R120+0x7a00] ;  /* 0x007a0000783d7984 */ /* 0x00c4e20000000800 */
[----:B------:R-:W-:Y:S01]  /*d6d0*/  BSSY B0, `(.L_x_1747) ;  /* 0x0000006000007945 */ /* 0x000fe20003800000 */
[----:B------:R-:W-:Y:S02]  /*d6e0*/  LEA.HI.SX32 R173, R112, R105, 0x1b ;  /* 0x0000006970ad7211 */ /* 0x000fe400078fdaff */
[----:B------:R-:W-:Y:S02]  /*d6f0*/  IADD3 R116, R105, 0xf80, RZ ;  /* 0x00000f8069747810 */ /* 0x000fe40007ffe0ff */
[----:B------:R-:W-:Y:S01]  /*d700*/  LEA R112, R171, R86, 0x2 ;  /* 0x00000056ab707211 */ /* 0x000fe200078e10ff */
[----:B------:R-:W-:Y:S06]  /*d710*/  @!P2 BRA `(.L_x_1748) ;  /* 0x000000000004a947 */ /* 0x000fec0003800000 */
[----:B---3--:R3:W-:Y:S02]  /*d720*/  REDG.E.ADD.F32.FTZ.RN.STRONG.GPU desc[UR20][R62.64+-0x800], R61 ;  /* 0xfff8003d3e0079a6 */ /* 0x0087e4000c10f394 */
.L_x_1748:
[----:B------:R-:W-:Y:S05]  /*d730*/  BSYNC B0 ;  /* 0x0000000000007941 */ /* 0x000fea0003800000 */
.L_x_1747:
[----:B---3--:R3:W0:Y:S01]  /*d740*/  LDS R61, [R112+0x7c00] ;  /* 0x007c0000703d7984 */ /* 0x0086220000000800 */
[----:B------:R-:W-:Y:S01]  /*d750*/  BSSY B0, `(.L_x_1749) ;  /* 0x0000005000007945 */ /* 0x000fe20003800000 */
[----:B------:R-:W-:Y:S02]  /*d760*/  LEA.HI.SX32 R171, R116, R105, 0x1b ;  /* 0x0000006974ab7211 */ /* 0x000fe400078fdaff */
[----:B------:R-:W-:Y:S01]  /*d770*/  LEA R173, R173, R86, 0x2 ;  /* 0x00000056adad7211 */ /* 0x000fe200078e10ff */
[----:B------:R-:W-:Y:S06]  /*d780*/  @!P3 BRA `(.L_x_1750) ;  /* 0x000000000004b947 */ /* 0x000fec0003800000 */
[----:B0-----:R0:W-:Y:S02]  /*d790*/  REDG.E.ADD.F32.FTZ.RN.STRONG.GPU desc[UR20][R62.64+-0x600], R61 ;  /* 0xfffa003d3e0079a6 */ /* 0x0011e4000c10f394 */
.L_x_1750:
[----:B------:R-:W-:Y:S05]  /*d7a0*/  BSYNC B0 ;  /* 0x0000000000007941 */ /* 0x000fea0003800000 */
.L_x_1749:
[----:B0-----:R0:W0:Y:S01]  /*d7b0*/  LDS R61, [R173+0x7e00] ;  /* 0x007e0000ad3d7984 */ /* 0x0010220000000800 */
[----:B------:R-:W-:Y:S01]  /*d7c0*/  BSSY B0, `(.L_x_1751) ;  /* 0x0000004000007945 */ /* 0x000fe20003800000 */
[----:B------:R-:W-:-:S03]  /*d7d0*/  LEA R171, R171, R86, 0x2 ;  /* 0x00000056abab7211 */ /* 0x000fc600078e10ff */
[----:B------:R-:W-:Y:S05]  /*d7e0*/  @!P4 BRA `(.L_x_1752) ;  /* 0x000000000004c947 */ /* 0x000fea0003800000 */
[----:B0-----:R0:W-:Y:S02]  /*d7f0*/  REDG.E.ADD.F32.FTZ.RN.STRONG.GPU desc[UR20][R62.64+-0x400], R61 ;  /* 0xfffc003d3e0079a6 */ /* 0x0011e4000c10f394 */
.L_x_1752:
[----:B------:R-:W-:Y:S05]  /*d800*/  BSYNC B0 ;  /* 0x0000000000007941 */ /* 0x000fea0003800000 */
.L_x_1751:
[----:B0-----:R0:W0:Y:S01]  /*d810*/  LDS R61, [R171+0x8000] ;  /* 0x00800000ab3d7984 */ /* 0x0010220000000800 */
[----:B------:R-:W-:Y:S01]  /*d820*/  BSSY B0, `(.L_x_1753) ;  /* 0x0000004000007945 */ /* 0x000fe20003800000 */
[----:B------:R-:W-:-:S03]  /*d830*/  FADD.FTZ R60, R121, R60 ;  /* 0x0000003c793c7221 */ /* 0x000fc60000010000 */
[----:B------:R-:W-:Y:S05]  /*d840*/  @!P5 BRA `(.L_x_1754) ;  /* 0x000000000004d947 */ /* 0x000fea0003800000 */
[----:B0-----:R0:W-:Y:S02]  /*d850*/  REDG.E.ADD.F32.FTZ.RN.STRONG.GPU desc[UR20][R62.64+-0x200], R61 ;  /* 0xfffe003d3e0079a6 */ /* 0x0011e4000c10f394 */
.L_x_1754:
[----:B------:R-:W-:Y:S05]  /*d860*/  BSYNC B0 ;  /* 0x0000000000007941 */ /* 0x000fea0003800000 */
.L_x_1753:
[----:B------:R-:W5:Y:S01]  /*d870*/  LDL R118, [R1+0x34] ;  /* 0x0000340001767983 */ /* 0x000f620000100800 */
[----:B------:R-:W-:Y:S01]  /*d880*/  ISETP.GT.AND P1, PT, R104, 0x1e, PT ;  /* 0x0000001e6800780c */ /* 0x000fe20003f24270 */
[----:B------:R-:W-:Y:S01]  /*d890*/  FADD.FTZ R82, R117, R82 ;  /* 0x0000005275527221 */ /* 0x000fe20000010000 */
[----:B0-----:R-:W-:Y:S01]  /*d8a0*/  MOV R61, R136 ;  /* 0x00000088003d7202 */ /* 0x001fe20000000f00 */
[----:B---3--:R-:W0:Y:S01]  /*d8b0*/  SHFL.DOWN PT, R112, R136, 0x1, 0x1f ;  /* 0x08201f0088707f89 */ /* 0x008e2200000e0000 */
[----:B------:R-:W-:Y:S01]  /*d8c0*/  MOV R62, R110 ;  /* 0x0000006e003e7202 */ /* 0x000fe20000000f00 */
[----:B------:R-:W-:Y:S01]  /*d8d0*/  FFMA.FTZ R216, R216, R133, R135 ;  /* 0x00000085d8d87223 */ /* 0x000fe20000010087 */
[----:B------:R-:W-:Y:S01]  /*d8e0*/  MOV R63, R217 ;  /* 0x000000d9003f7202 */ /* 0x000fe20000000f00 */
[----:B------:R3:W1:Y:S01]  /*d8f0*/  SHFL.DOWN PT, R171, R110, 0x1, 0x1f ;  /* 0x08201f006eab7f89 */ /* 0x00066200000e0000 */
[----:B------:R-:W-:Y:S01]  /*d900*/  FFMA.FTZ R84, R17, R143, R84 ;  /* 0x0000008f11547223 */ /* 0x000fe20000010054 */
[-C--:B------:R-:W-:Y:S01]  /*d910*/  FFMA.FTZ R17, R89, R124.reuse, R216 ;  /* 0x0000007c59117223 */ /* 0x080fe200000100d8 */
[----:B------:R-:W-:Y:S01]  /*d920*/  FFMA.FTZ R85, R18, R124, R85 ;  /* 0x0000007c12557223 */ /* 0x000fe20000010055 */
[----:B------:R-:W2:Y:S01]  /*d930*/  SHFL.DOWN PT, R116, R217, 0x1, 0x1f ;  /* 0x08201f00d9747f89 */ /* 0x000ea200000e0000 */
[----:B------:R-:W-:Y:S01]  /*d940*/  FFMA.FTZ R221, R19, R126, R221 ;  /* 0x0000007e13dd7223 */ /* 0x000fe200000100dd */
[----:B------:R-:W-:Y:S01]  /*d950*/  FADD.FTZ R80, R17, R80 ;  /* 0x0000005011507221 */ /* 0x000fe20000010000 */
[----:B------:R-:W-:Y:S01]  /*d960*/  FFMA.FTZ R222, R20, R149, R222 ;  /* 0x0000009514de7223 */ /* 0x000fe200000100de */
[----:B------:R-:W4:Y:S01]  /*d970*/  SHFL.DOWN PT, R121, R60, 0x1, 0x1f ;  /* 0x08201f003c797f89 */ /* 0x000f2200000e0000 */
[----:B---3--:R-:W-:Y:S01]  /*d980*/  FFMA.FTZ R110, R88, R143, R109 ;  /* 0x0000008f586e7223 */ /* 0x008fe2000001006d */
[----:B------:R-:W-:Y:S01]  /*d990*/  FMUL.FTZ R5, R5, R78 ;  /* 0x0000004e05057220 */ /* 0x000fe20000410000 */
[----:B------:R-:W-:Y:S01]  /*d9a0*/  FMUL.FTZ R7, R7, R180 ;  /* 0x000000b407077220 */ /* 0x000fe20000410000 */
[----:B------:R-:W-:Y:S01]  /*d9b0*/  FFMA.FTZ R107, R4, R75, R107 ;  /* 0x0000004b046b7223 */ /* 0x000fe2000001006b */
[----:B------:R-:W-:Y:S01]  /*d9c0*/  ISETP.NE.AND P2, PT, R104, RZ, PT ;  /* 0x000000ff6800720c */ /* 0x000fe20003f45270 */
[----:B------:R-:W-:Y:S01]  /*d9d0*/  FFMA.FTZ R6, R6, R165, R5 ;  /* 0x000000a506067223 */ /* 0x000fe20000010005 */
[----:B------:R-:W-:Y:S01]  /*d9e0*/  FFMA.FTZ R7, R8, R113, R7 ;  /* 0x0000007108077223 */ /* 0x000fe20000010007 */
[----:B------:R-:W-:Y:S01]  /*d9f0*/  ISETP.NE.AND P3, PT, R105, RZ, PT ;  /* 0x000000ff6900720c */ /* 0x000fe20003f65270 */
[----:B------:R-:W-:Y:S01]  /*da00*/  FMUL.FTZ R9, R9, R114 ;  /* 0x0000007209097220 */ /* 0x000fe20000410000 */
[----:B------:R-:W-:Y:S01]  /*da10*/  FMUL.FTZ R11, R11, R178 ;  /* 0x000000b20b0b7220 */ /* 0x000fe20000410000 */
[----:B------:R-:W-:Y:S01]  /*da20*/  FMUL.FTZ R13, R13, R122 ;  /* 0x0000007a0d0d7220 */ /* 0x000fe20000410000 */
[----:B0-----:R-:W-:Y:S01]  /*da30*/  @!P1 FADD.FTZ R61, R61, R112 ;  /* 0x000000703d3d9221 */ /* 0x001fe20000010000 */
[----:B------:R-:W-:Y:S01]  /*da40*/  FMUL.FTZ R15, R15, R176 ;  /* 0x000000b00f0f7220 */ /* 0x000fe20000410000 */
[----:B------:R-:W-:Y:S01]  /*da50*/  FMUL.FTZ R139, R70, R139 ;  /* 0x0000008b468b7220 */ /* 0x000fe20000410000 */
[----:B------:R-:W-:Y:S01]  /*da60*/  FMUL.FTZ R69, R69, R106 ;  /* 0x0000006a45457220 */ /* 0x000fe20000410000 */
[----:B-1----:R-:W-:Y:S01]  /*da70*/  @!P1 FADD.FTZ R62, R62, R171 ;  /* 0x000000ab3e3e9221 */ /* 0x002fe20000010000 */
[----:B------:R-:W0:Y:S01]  /*da80*/  SHFL.DOWN PT, R112, R61, 0x2, 0x1f ;  /* 0x08401f003d707f89 */ /* 0x000e2200000e0000 */
[----:B------:R-:W-:Y:S01]  /*da90*/  FMUL.FTZ R159, R68, R159 ;  /* 0x0000009f449f7220 */ /* 0x000fe20000410000 */
[----:B------:R-:W-:Y:S01]  /*daa0*/  FMUL.FTZ R67, R67, R108 ;  /* 0x0000006c43437220 */ /* 0x000fe20000410000 */
[----:B--2---:R-:W-:Y:S01]  /*dab0*/  @!P1 FADD.FTZ R63, R63, R116 ;  /* 0x000000743f3f9221 */ /* 0x004fe20000010000 */
[----:B------:R-:W1:Y:S01]  /*dac0*/  SHFL.DOWN PT, R171, R62, 0x2, 0x1f ;  /* 0x08401f003eab7f89 */ /* 0x000e6200000e0000 */
[----:B------:R-:W-:Y:S01]  /*dad0*/  FMUL.FTZ R151, R66, R151 ;  /* 0x0000009742977220 */ /* 0x000fe20000410000 */
[----:B------:R-:W-:Y:S01]  /*dae0*/  FMUL.FTZ R65, R65, R76 ;  /* 0x0000004c41417220 */ /* 0x000fe20000410000 */
[----:B----4-:R-:W-:Y:S01]  /*daf0*/  @!P1 FADD.FTZ R60, R121, R60 ;  /* 0x0000003c793c9221 */ /* 0x010fe20000010000 */
[----:B------:R-:W2:Y:S01]  /*db00*/  SHFL.DOWN PT, R116, R63, 0x2, 0x1f ;  /* 0x08401f003f747f89 */ /* 0x000ea200000e0000 */
[----:B------:R-:W-:Y:S01]  /*db10*/  ISETP.GT.AND P1, PT, R104, 0x1d, PT ;  /* 0x0000001d6800780c */ /* 0x000fe20003f24270 */
[----:B------:R-:W-:Y:S01]  /*db20*/  FMUL.FTZ R192, R192, R141 ;  /* 0x0000008dc0c07220 */ /* 0x000fe20000410000 */
[----:B------:R-:W-:Y:S01]  /*db30*/  FMUL.FTZ R2, R2, R175 ;  /* 0x000000af02027220 */ /* 0x000fe20000410000 */
[----:B------:R-:W3:Y:S01]  /*db40*/  SHFL.DOWN PT, R121, R60, 0x2, 0x1f ;  /* 0x08401f003c797f89 */ /* 0x000ee200000e0000 */
[----:B------:R-:W-:Y:S01]  /*db50*/  FMUL.FTZ R64, R64, R115 ;  /* 0x0000007340407220 */ /* 0x000fe20000410000 */
        /* <DEDUP_REMOVED lines=74> */
[----:B------:R-:W-:Y:S01]  /*e000*/  FFMA.FTZ R237, R31, R2, R237 ;  /* 0x000000021fed7223 */ /* 0x000fe200000100ed */
[----:B------:R-:W-:Y:S01]  /*e010*/  FADD.FTZ R48, R15, R48 ;  /* 0x000000300f307221 */ /* 0x000fe20000010000 */
[----:B--2---:R-:W-:Y:S01]  /*e020*/  @!P1 FADD.FTZ R63, R63, R20 ;  /* 0x000000143f3f9221 */ /* 0x004fe20000010000 */
[----:B---3--:R-:W-:-:S04]  /*e030*/  @!P1 FADD.FTZ R60, R60, R17 ;  /* 0x000000113c3c9221 */ /* 0x008fc80000010000 */
[----:B------:R-:W1:Y:S01]  /*e040*/  SHFL.DOWN PT, R8, R63, 0x10, 0x1f ;  /* 0x0a001f003f087f89 */ /* 0x000e6200000e0000 */
[----:B------:R-:W-:-:S03]  /*e050*/  ISETP.GT.AND P1, PT, R104, 0xf, PT ;  /* 0x0000000f6800780c */ /* 0x000fc60003f24270 */
[----:B------:R-:W2:Y:S04]  /*e060*/  SHFL.DOWN PT, R17, R62, 0x10, 0x1f ;  /* 0x0a001f003e117f89 */ /* 0x000ea800000e0000 */
[----:B------:R-:W3:Y:S06]  /*e070*/  SHFL.DOWN PT, R5, R60, 0x10, 0x1f ;  /* 0x0a001f003c057f89 */ /* 0x000eec00000e0000 */
[----:B0-----:R-:W-:Y:S01]  /*e080*/  @!P1 FADD.FTZ R61, R61, R4 ;  /* 0x000000043d3d9221 */ /* 0x001fe20000010000 */
[----:B------:R-:W-:-:S04]  /*e090*/  FFMA.FTZ R4, R102, R2, R227 ;  /* 0x0000000266047223 */ /* 0x000fc800000100e3 */
[----:B------:R-:W-:Y:S01]  /*e0a0*/  FADD.FTZ R47, R4, R47 ;  /* 0x0000002f042f7221 */ /* 0x000fe20000010000 */
        /* <DEDUP_REMOVED lines=18> */
[----:B------:R-:W4:Y:S01]  /*e1d0*/  @P1 LDS.64 R20, [R17+0xbc80] ;  /* 0x00bc800011141984 */ /* 0x000f220000000a00 */
        /* <DEDUP_REMOVED lines=18> */
.L_x_1756:
[----:B------:R-:W-:Y:S05]  /*e300*/  BSYNC B0 ;  /* 0x0000000000007941 */ /* 0x000fea0003800000 */
.L_x_1755:
[----:B------:R-:W-:Y:S02]  /*e310*/  UIADD3 UR7, UR7, 0x1, URZ ;  /* 0x0000000107077890 */ /* 0x000fe4000fffe03f */
[----:B------:R-:W-:Y:S02]  /*e320*/  UIADD3 UR8, UP1, UR8, 0x1, URZ ;  /* 0x0000000108087890 */ /* 0x000fe4000ff3e03f */
[----:B------:R-:W-:Y:S02]  /*e330*/  UISETP.GE.AND UP0, UPT, UR7, UR53, UPT ;  /* 0x000000350700728c */ /* 0x000fe4000bf06270 */
[----:B------:R-:W-:-:S04]  /*e340*/  UIADD3.X UR9, URZ, UR9, URZ, UP1, !UPT ;  /* 0x000000093f097290 */ /* 0x000fc80008ffe43f */
[----:B------:R-:W-:-:S13]  /*e350*/  PLOP3.LUT P1, PT, PT, PT, UP0, 0x80, 0x0 ;  /* 0x000000000000781c */ /* 0x000fda0003f2f008 */
[----:B------:R-:W-:Y:S05]  /*e360*/  @!P1 BRA `(.L_x_1757) ;  /* 0xffffff6800049947 */ /* 0x000fea000383ffff */
.L_x_1662:
[----:B------:R-:W2:Y:S04]  /*e370*/  LDL R109, [R1+0x74] ;  /* 0x00007400016d7983 */ /* 0x000ea80000100800 */
[----:B------:R-:W3:Y:S04]  /*e380*/  LDL R108, [R1+0x70] ;  /* 0x00007000016c7983 */ /* 0x000ee80000100800 */
[----:B------:R-:W4:Y:S04]  /*e390*/  LDL R107, [R1+0x6c] ;  /* 0x00006c00016b7983 */ /* 0x000f280000100800 */
[----:B------:R-:W5:Y:S04]  /*e3a0*/  LDL R106, [R1+0x68] ;  /* 0x00006800016a7983 */ /* 0x000f680000100800 */
        /* <DEDUP_REMOVED lines=8> */
[----:B01----:R-:W5:Y:S04]  /*e430*/  LDL R62, [R1+0x44] ;  /* 0x00004400013e7983 */ /* 0x003f680000100800 */
        /* <DEDUP_REMOVED lines=22> */
[----:B------:R-:W-:Y:S02]  /*e5a0*/  UIMAD UR29, UR48, UR33, UR31 ;  /* 0x00000021301d72a4 */ /* 0x000fe4000f8e021f */
[----:B------:R-:W-:Y:S02]  /*e5b0*/  USHF.R.S32.HI UR28, URZ, 0x1f, UR49 ;  /* 0x0000001f3f1c7899 */ /* 0x000fe40008011431 */
        /* <DEDUP_REMOVED lines=55> */
.L_x_1759:
[----:B------:R-:W-:Y:S05]  /*e930*/  BSYNC B0 ;  /* 0x0000000000007941 */ /* 0x000fea0003800000 */
.L_x_1758:
        /* <DEDUP_REMOVED lines=187> */
.L_x_1761:
[----:B------:R-:W-:Y:S05]  /*f4f0*/  BSYNC B0 ;  /* 0x0000000000007941 */ /* 0x000fea0003800000 */
.L_x_1760:
        /* <DEDUP_REMOVED lines=56> */
.L_x_1656:
        /* <DEDUP_REMOVED lines=41> */
.L_x_1764:
[----:B------:R-:W-:Y:S05]  /*fb10*/  BSYNC B0 ;  /* 0x0000000000007941 */ /* 0x000fea0003800000 */
.L_x_1763:
        /* <DEDUP_REMOVED lines=44> */
.L_x_1766:
[----:B------:R-:W2:Y:S02]  /*fde0*/  S2R R11, SR_TID.X ;  /* 0x00000000000b7919 */ /* 0x000ea40000002100 */
.L_x_1767:
[----:B------:R-:W-:Y:S05]  /*fdf0*/  BSYNC B0 ;  /* 0x0000000000007941 */ /* 0x000fea0003800000 */
.L_x_1765:
        /* <DEDUP_REMOVED lines=23> */
.L_x_1769:
        /* <DEDUP_REMOVED lines=32> */
.L_x_1768:
[----:B------:R-:W-:Y:S05]  /*10170*/  EXIT ;  /* 0x000000000000794d */ /* 0x000fea0003800000 */
.L_x_1666:
[----:B------:R-:W-:Y:S01]  /*10180*/  HFMA2.MMA R77, -RZ, RZ, 0, 5.9604644775390625e-08 ;  /* 0x00000001ff4d7435 */ /* 0x000fe200000001ff */
[----:B------:R-:W-:Y:S02]  /*10190*/  MOV R246, R241 ;  /* 0x000000f100f67202 */ /* 0x000fe40000000f00 */
[----:B------:R-:W-:Y:S02]  /*101a0*/  MOV R76, RZ ;  /* 0x000000ff004c7202 */ /* 0x000fe40000000f00 */
[----:B------:R-:W-:-:S07]  /*101b0*/  MOV R79, 0xffffffff ;  /* 0xffffffff004f7802 */ /* 0x000fce0000000f00 */
[----:B---3--:R-:W-:Y:S05]  /*101c0*/  WARPSYNC.COLLECTIVE R79, `(.L_x_1770) ;  /* 0x000000004f087348 */ /* 0x008fea0003c00000 */
[----:B------:R0:W1:Y:S02]  /*101d0*/  SHFL.UP P1, R78, R246, R77, R76 ;  /* 0x0400004df64e7389 */ /* 0x000064000002004c */
[----:B01-3--:R-:W-:Y:S01]  /*101e0*/  ENDCOLLECTIVE ;  /* 0x000000000000791b */ /* 0x00bfe20003800000 */
.L_x_1770:
[----:B------:R-:W-:Y:S02]  /*101f0*/  MOV R246, R231 ;  /* 0x000000e700f67202 */ /* 0x000fe40000000f00 */
[----:B------:R-:W-:-:S07]  /*10200*/  MOV R243, R78 ;  /* 0x0000004e00f37202 */ /* 0x000fce0000000f00 */
[----:B------:R-:W-:Y:S05]  /*10210*/  WARPSYNC.COLLECTIVE R79, `(.L_x_1771) ;  /* 0x000000004f087348 */ /* 0x000fea0003c00000 */
[----:B------:R0:W1:Y:S02]  /*10220*/  SHFL.UP P1, R78, R246, R77, R76 ;  /* 0x0400004df64e7389 */ /* 0x000064000002004c */
[----:B01----:R-:W-:Y:S01]  /*10230*/  ENDCOLLECTIVE ;  /* 0x000000000000791b */ /* 0x003fe20003800000 */
.L_x_1771:
[----:B------:R-:W-:Y:S02]  /*10240*/  MOV R246, R244 ;  /* 0x000000f400f67202 */ /* 0x000fe40000000f00 */
[----:B------:R-:W-:-:S07]  /*10250*/  MOV R245, R78 ;  /* 0x0000004e00f57202 */ /* 0x000fce0000000f00 */
[----:B------:R-:W-:Y:S05]  /*10260*/  WARPSYNC.COLLECTIVE R79, `(.L_x_1772) ;  /* 0x000000004f087348 */ /* 0x000fea0003c00000 */
[----:B------:R0:W1:Y:S02]  /*10270*/  SHFL.UP P1, R78, R246, R77, R76 ;  /* 0x0400004df64e7389 */ /* 0x000064000002004c */
[----:B01----:R-:W-:Y:S01]  /*10280*/  ENDCOLLECTIVE ;  /* 0x000000000000791b */ /* 0x003fe20003800000 */
.L_x_1772:
[----:B------:R-:W-:Y:S02]  /*10290*/  MOV R246, R242 ;  /* 0x000000f200f67202 */ /* 0x000fe40000000f00 */
[----:B------:R-:W-:-:S07]  /*102a0*/  MOV R247, R78 ;  /* 0x0000004e00f77202 */ /* 0x000fce0000000f00 */
[----:B------:R-:W-:Y:S05]  /*102b0*/  WARPSYNC.COLLECTIVE R79, `(.L_x_1773) ;  /* 0x000000004f087348 */ /* 0x000fea0003c00000 */
[----:B------:R0:W1:Y:S02]  /*102c0*/  SHFL.UP P1, R78, R246, R77, R76 ;  /* 0x0400004df64e7389 */ /* 0x000064000002004c */
[----:B01----:R-:W-:Y:S01]  /*102d0*/  ENDCOLLECTIVE ;  /* 0x000000000000791b */ /* 0x003fe20003800000 */
.L_x_1773:
        /* <DEDUP_REMOVED lines=19> */
.L_x_1774:
[----:B------:R-:W-:Y:S02]  /*10410*/  MOV R246, R231 ;  /* 0x000000e700f67202 */ /* 0x000fe40000000f00 */
[----:B------:R-:W-:-:S07]  /*10420*/  MOV R245, R78 ;  /* 0x0000004e00f57202 */ /* 0x000fce0000000f00 */
[----:B------:R-:W-:Y:S05]  /*10430*/  WARPSYNC.COLLECTIVE R79, `(.L_x_1775) ;  /* 0x000000004f087348 */ /* 0x000fea0003c00000 */
[----:B------:R0:W1:Y:S02]  /*10440*/  SHFL.UP P1, R78, R246, R77, R76 ;  /* 0x0400004df64e7389 */ /* 0x000064000002004c */
[----:B01----:R-:W-:Y:S01]  /*10450*/  ENDCOLLECTIVE ;  /* 0x000000000000791b */ /* 0x003fe20003800000 */
.L_x_1775:
[----:B------:R-:W-:Y:S02]  /*10460*/  MOV R246, R244 ;  /* 0x000000f400f67202 */ /* 0x000fe40000000f00 */
[----:B------:R-:W-:-:S07]  /*10470*/  MOV R247, R78 ;  /* 0x0000004e00f77202 */ /* 0x000fce0000000f00 */
[----:B------:R-:W-:Y:S05]  /*10480*/  WARPSYNC.COLLECTIVE R79, `(.L_x_1776) ;  /* 0x000000004f087348 */ /* 0x000fea0003c00000 */
[----:B------:R0:W1:Y:S02]  /*10490*/  SHFL.UP P1, R78, R246, R77, R76 ;  /* 0x0400004df64e7389 */ /* 0x000064000002004c */
[----:B01----:R-:W-:Y:S01]  /*104a0*/  ENDCOLLECTIVE ;  /* 0x000000000000791b */ /* 0x003fe20003800000 */
.L_x_1776:
[----:B------:R-:W-:Y:S02]  /*104b0*/  MOV R246, R242 ;  /* 0x000000f200f67202 */ /* 0x000fe40000000f00 */
[----:B------:R-:W-:-:S07]  /*104c0*/  MOV R243, R78 ;  /* 0x0000004e00f37202 */ /* 0x000fce0000000f00 */
[----:B------:R-:W-:Y:S05]  /*104d0*/  WARPSYNC.COLLECTIVE R79, `(.L_x_1777) ;  /* 0x000000004f087348 */ /* 0x000fea0003c00000 */
[----:B------:R0:W1:Y:S02]  /*104e0*/  SHFL.UP P1, R78, R246, R77, R76 ;  /* 0x0400004df64e7389 */ /* 0x000064000002004c */
[----:B01----:R-:W-:Y:S01]  /*104f0*/  ENDCOLLECTIVE ;  /* 0x000000000000791b */ /* 0x003fe20003800000 */
.L_x_1777:
        /* <DEDUP_REMOVED lines=19> */
.L_x_1778:
[----:B------:R-:W-:Y:S02]  /*10630*/  MOV R246, R231 ;  /* 0x000000e700f67202 */ /* 0x000fe40000000f00 */
[----:B------:R-:W-:-:S07]  /*10640*/  MOV R245, R78 ;  /* 0x0000004e00f57202 */ /* 0x000fce0000000f00 */
[----:B------:R-:W-:Y:S05]  /*10650*/  WARPSYNC.COLLECTIVE R79, `(.L_x_1779) ;  /* 0x000000004f087348 */ /* 0x000fea0003c00000 */
[----:B------:R0:W1:Y:S02]  /*10660*/  SHFL.UP P1, R78, R246, R77, R76 ;  /* 0x0400004df64e7389 */ /* 0x000064000002004c */
[----:B01----:R-:W-:Y:S01]  /*10670*/  ENDCOLLECTIVE ;  /* 0x000000000000791b */ /* 0x003fe20003800000 */
.L_x_1779:
[----:B------:R-:W-:Y:S02]  /*10680*/  MOV R246, R244 ;  /* 0x000000f400f67202 */ /* 0x000fe40000000f00 */
[----:B------:R-:W-:-:S07]  /*10690*/  MOV R247, R78 ;  /* 0x0000004e00f77202 */ /* 0x000fce0000000f00 */
[----:B------:R-:W-:Y:S05]  /*106a0*/  WARPSYNC.COLLECTIVE R79, `(.L_x_1780) ;  /* 0x000000004f087348 */ /* 0x000fea0003c00000 */
[----:B------:R0:W1:Y:S02]  /*106b0*/  SHFL.UP P1, R78, R246, R77, R76 ;  /* 0x0400004df64e7389 */ /* 0x000064000002004c */
[----:B01----:R-:W-:Y:S01]  /*106c0*/  ENDCOLLECTIVE ;  /* 0x000000000000791b */ /* 0x003fe20003800000 */
.L_x_1780:
[----:B------:R-:W-:Y:S02]  /*106d0*/  MOV R246, R242 ;  /* 0x000000f200f67202 */ /* 0x000fe40000000f00 */
[----:B------:R-:W-:-:S07]  /*106e0*/  MOV R243, R78 ;  /* 0x0000004e00f37202 */ /* 0x000fce0000000f00 */
[----:B------:R-:W-:Y:S05]  /*106f0*/  WARPSYNC.COLLECTIVE R79, `(.L_x_1781) ;  /* 0x000000004f087348 */ /* 0x000fea0003c00000 */
[----:B------:R0:W1:Y:S02]  /*10700*/  SHFL.UP P1, R78, R246, R77, R76 ;  /* 0x0400004df64e7389 */ /* 0x000064000002004c */
[----:B01----:R-:W-:Y:S01]  /*10710*/  ENDCOLLECTIVE ;  /* 0x000000000000791b */ /* 0x003fe20003800000 */
.L_x_1781:
        /* <DEDUP_REMOVED lines=19> */
.L_x_1782:
[----:B------:R-:W-:Y:S02]  /*10850*/  MOV R246, R231 ;  /* 0x000000e700f67202 */ /* 0x000fe40000000f00 */
[----:B------:R-:W-:-:S07]  /*10860*/  MOV R245, R78 ;  /* 0x0000004e00f57202 */ /* 0x000fce0000000f00 */
[----:B------:R-:W-:Y:S05]  /*10870*/  WARPSYNC.COLLECTIVE R79, `(.L_x_1783) ;  /* 0x000000004f087348 */ /* 0x000fea0003c00000 */
[----:B------:R0:W1:Y:S02]  /*10880*/  SHFL.UP P1, R78, R246, R77, R76 ;  /* 0x0400004df64e7389 */ /* 0x000064000002004c */
[----:B01----:R-:W-:Y:S01]  /*10890*/  ENDCOLLECTIVE ;  /* 0x000000000000791b */ /* 0x003fe20003800000 */
.L_x_1783:
[----:B------:R-:W-:Y:S02]  /*108a0*/  MOV R246, R244 ;  /* 0x000000f400f67202 */ /* 0x000fe40000000f00 */
[----:B------:R-:W-:-:S07]  /*108b0*/  MOV R247, R78 ;  /* 0x0000004e00f77202 */ /* 0x000fce0000000f00 */
[----:B------:R-:W-:Y:S05]  /*108c0*/  WARPSYNC.COLLECTIVE R79, `(.L_x_1784) ;  /* 0x000000004f087348 */ /* 0x000fea0003c00000 */
[----:B------:R0:W1:Y:S02]  /*108d0*/  SHFL.UP P1, R78, R246, R77, R76 ;  /* 0x0400004df64e7389 */ /* 0x000064000002004c */
[----:B01----:R-:W-:Y:S01]  /*108e0*/  ENDCOLLECTIVE ;  /* 0x000000000000791b */ /* 0x003fe20003800000 */
.L_x_1784:
[----:B------:R-:W-:Y:S02]  /*108f0*/  MOV R246, R242 ;  /* 0x000000f200f67202 */ /* 0x000fe40000000f00 */
[----:B------:R-:W-:-:S07]  /*10900*/  MOV R243, R78 ;  /* 0x0000004e00f37202 */ /* 0x000fce0000000f00 */
[----:B------:R-:W-:Y:S05]  /*10910*/  WARPSYNC.COLLECTIVE R79, `(.L_x_1785) ;  /* 0x000000004f087348 */ /* 0x000fea0003c00000 */
[----:B------:R0:W1:Y:S02]  /*10920*/  SHFL.UP P1, R78, R246, R77, R76 ;  /* 0x0400004df64e7389 */ /* 0x000064000002004c */
[----:B01----:R-:W-:Y:S01]  /*10930*/  ENDCOLLECTIVE ;  /* 0x000000000000791b */ /* 0x003fe20003800000 */
.L_x_1785:
        /* <DEDUP_REMOVED lines=19> */
.L_x_1786:
[----:B------:R-:W-:Y:S02]  /*10a70*/  MOV R246, R231 ;  /* 0x000000e700f67202 */ /* 0x000fe40000000f00 */
[----:B------:R-:W-:-:S07]  /*10a80*/  MOV R243, R78 ;  /* 0x0000004e00f37202 */ /* 0x000fce0000000f00 */
[----:B------:R-:W-:Y:S05]  /*10a90*/  WARPSYNC.COLLECTIVE R79, `(.L_x_1787) ;  /* 0x000000004f087348 */ /* 0x000fea0003c00000 */
[----:B------:R0:W1:Y:S02]  /*10aa0*/  SHFL.UP P1, R78, R246, R77, R76 ;  /* 0x0400004df64e7389 */ /* 0x000064000002004c */
[----:B01----:R-:W-:Y:S01]  /*10ab0*/  ENDCOLLECTIVE ;  /* 0x000000000000791b */ /* 0x003fe20003800000 */
.L_x_1787:
[----:B------:R-:W-:Y:S02]  /*10ac0*/  MOV R246, R244 ;  /* 0x000000f400f67202 */ /* 0x000fe40000000f00 */
[----:B------:R-:W-:-:S07]  /*10ad0*/  MOV R245, R78 ;  /* 0x0000004e00f57202 */ /* 0x000fce0000000f00 */
[----:B------:R-:W-:Y:S05]  /*10ae0*/  WARPSYNC.COLLECTIVE R79, `(.L_x_1788) ;  /* 0x000000004f087348 */ /* 0x000fea0003c00000 */
[----:B------:R0:W1:Y:S02]  /*10af0*/  SHFL.UP P1, R78, R246, R77, R76 ;  /* 0x0400004df64e7389 */ /* 0x000064000002004c */
[----:B01----:R-:W-:Y:S01]  /*10b00*/  ENDCOLLECTIVE ;  /* 0x000000000000791b */ /* 0x003fe20003800000 */
.L_x_1788:
[----:B------:R-:W-:Y:S02]  /*10b10*/  MOV R246, R242 ;  /* 0x000000f200f67202 */ /* 0x000fe40000000f00 */
[----:B------:R-:W-:-:S07]  /*10b20*/  MOV R247, R78 ;  /* 0x0000004e00f77202 */ /* 0x000fce0000000f00 */
[----:B------:R-:W-:Y:S05]  /*10b30*/  WARPSYNC.COLLECTIVE R79, `(.L_x_1789) ;  /* 0x000000004f087348 */ /* 0x000fea0003c00000 */
[----:B------:R0:W1:Y:S02]  /*10b40*/  SHFL.UP P1, R78, R246, R77, R76 ;  /* 0x0400004df64e7389 */ /* 0x000064000002004c */
[----:B01----:R-:W-:Y:S01]  /*10b50*/  ENDCOLLECTIVE ;  /* 0x000000000000791b */ /* 0x003fe20003800000 */
.L_x_1789:
[----:B------:R-:W-:Y:S01]  /*10b60*/  MOV R77, R78 ;  /* 0x0000004e004d7202 */ /* 0x000fe20000000f00 */
[----:B------:R-:W-:Y:S06]  /*10b70*/  BRA `(.L_x_1790) ;  /* 0xffffff7400c87947 */ /* 0x000fec000383ffff */
.L_x_1667:
        /* <DEDUP_REMOVED lines=8> */
.L_x_1792:
[----:B------:R-:W-:Y:S05]  /*10c00*/  BSYNC B0 ;  /* 0x0000000000007941 */ /* 0x000fea0003800000 */
.L_x_1791:
[----:B------:R-:W-:Y:S05]  /*10c10*/  BRA `(.L_x_1793) ;  /* 0xffffff7400d87947 */ /* 0x000fea000383ffff */
.L_x_1668:
        /* <DEDUP_REMOVED lines=8> */
.L_x_1795:
[----:B------:R-:W-:Y:S05]  /*10ca0*/  BSYNC B0 ;  /* 0x0000000000007941 */ /* 0x000fea0003800000 */
.L_x_1794:
[----:B------:R-:W-:Y:S05]  /*10cb0*/  BRA `(.L_x_1796) ;  /* 0xffffff7400b87947 */ /* 0x000fea000383ffff */
.L_x_1669:
        /* <DEDUP_REMOVED lines=8> */
.L_x_1798:
[----:B------:R-:W-:Y:S05]  /*10d40*/  BSYNC B0 ;  /* 0x0000000000007941 */ /* 0x000fea0003800000 */
.L_x_1797:
[----:B------:R-:W-:Y:S05]  /*10d50*/  BRA `(.L_x_1799) ;  /* 0xffffff7400987947 */ /* 0x000fea000383ffff */
.L_x_1670:
        /* <DEDUP_REMOVED lines=8> */
.L_x_1801:
[----:B------:R-:W-:Y:S05]  /*10de0*/  BSYNC B0 ;  /* 0x0000000000007941 */ /* 0x000fea0003800000 */
.L_x_1800:
[----:B------:R-:W-:Y:S05]  /*10df0*/  BRA `(.L_x_1802) ;  /* 0xffffff7400787947 */ /* 0x000fea000383ffff */
.L_x_1671:
        /* <DEDUP_REMOVED lines=8> */
.L_x_1804:
[----:B------:R-:W-:Y:S05]  /*10e80*/  BSYNC B0 ;  /* 0x0000000000007941 */ /* 0x000fea0003800000 */
.L_x_1803:
        /* <DEDUP_REMOVED lines=8> */
.L_x_1805:
[----:B------:R-:W-:Y:S02]  /*10f10*/  MOV R246, R244 ;  /* 0x000000f400f67202 */ /* 0x000fe40000000f00 */
[----:B------:R-:W-:-:S07]  /*10f20*/  MOV R243, R78 ;  /* 0x0000004e00f37202 */ /* 0x000fce0000000f00 */
[----:B------:R-:W-:Y:S05]  /*10f30*/  WARPSYNC.COLLECTIVE R79, `(.L_x_1806) ;  /* 0x000000004f087348 */ /* 0x000fea0003c00000 */
[----:B------:R0:W1:Y:S02]  /*10f40*/  SHFL.UP P1, R78, R246, R77, R76 ;  /* 0x0400004df64e7389 */ /* 0x000064000002004c */
[----:B01----:R-:W-:Y:S01]  /*10f50*/  ENDCOLLECTIVE ;  /* 0x000000000000791b */ /* 0x003fe20003800000 */
.L_x_1806:
[----:B------:R-:W-:Y:S02]  /*10f60*/  MOV R246, R242 ;  /* 0x000000f200f67202 */ /* 0x000fe40000000f00 */
[----:B------:R-:W-:-:S07]  /*10f70*/  MOV R244, R78 ;  /* 0x0000004e00f47202 */ /* 0x000fce0000000f00 */
[----:B------:R-:W-:Y:S05]  /*10f80*/  WARPSYNC.COLLECTIVE R79, `(.L_x_1807) ;  /* 0x000000004f087348 */ /* 0x000fea0003c00000 */
[----:B------:R0:W1:Y:S02]  /*10f90*/  SHFL.UP P1, R78, R246, R77, R76 ;  /* 0x0400004df64e7389 */ /* 0x000064000002004c */
[----:B01----:R-:W-:Y:S01]  /*10fa0*/  ENDCOLLECTIVE ;  /* 0x000000000000791b */ /* 0x003fe20003800000 */
.L_x_1807:
[----:B------:R-:W-:Y:S01]  /*10fb0*/  HFMA2.MMA R77, -RZ, RZ, 0, 0 ;  /* 0x00000000ff4d7435 */ /* 0x000fe200000001ff */
[----:B------:R-:W-:Y:S02]  /*10fc0*/  MOV R76, 0x1f ;  /* 0x0000001f004c7802 */ /* 0x000fe40000000f00 */
[----:B------:R-:W-:Y:S02]  /*10fd0*/  MOV R242, R78 ;  /* 0x0000004e00f27202 */ /* 0x000fe40000000f00 */
[----:B------:R-:W-:-:S07]  /*10fe0*/  MOV R78, R60 ;  /* 0x0000003c004e7202 */ /* 0x000fce0000000f00 */
[----:B------:R-:W-:Y:S05]  /*10ff0*/  WARPSYNC.COLLECTIVE R79, `(.L_x_1808) ;  /* 0x000000004f087348 */ /* 0x000fea0003c00000 */
[----:B------:R0:W1:Y:S02]  /*11000*/  SHFL.IDX P1, R231, R78, R77, R76 ;  /* 0x0000004d4ee77389 */ /* 0x000064000002004c */
[----:B01----:R-:W-:Y:S01]  /*11010*/  ENDCOLLECTIVE ;  /* 0x000000000000791b */ /* 0x003fe20003800000 */
.L_x_1808:
[----:B------:R-:W-:Y:S02]  /*11020*/  MOV R78, R61 ;  /* 0x0000003d004e7202 */ /* 0x000fe40000000f00 */
[----:B------:R-:W-:-:S07]  /*11030*/  MOV R60, R231 ;  /* 0x000000e7003c7202 */ /* 0x000fce0000000f00 */
[----:B------:R-:W-:Y:S05]  /*11040*/  WARPSYNC.COLLECTIVE R79, `(.L_x_1809) ;  /* 0x000000004f087348 */ /* 0x000fea0003c00000 */
[----:B------:R0:W1:Y:S02]  /*11050*/  SHFL.IDX P1, R231, R78, R77, R76 ;  /* 0x0000004d4ee77389 */ /* 0x000064000002004c */
[----:B01----:R-:W-:Y:S01]  /*11060*/  ENDCOLLECTIVE ;  /* 0x000000000000791b */ /* 0x003fe20003800000 */
.L_x_1809:
[----:B------:R-:W-:Y:S02]  /*11070*/  MOV R78, R62 ;  /* 0x0000003e004e7202 */ /* 0x000fe40000000f00 */
[----:B------:R-:W-:-:S07]  /*11080*/  MOV R61, R231 ;  /* 0x000000e7003d7202 */ /* 0x000fce0000000f00 */
[----:B------:R-:W-:Y:S05]  /*11090*/  WARPSYNC.COLLECTIVE R79, `(.L_x_1810) ;  /* 0x000000004f087348 */ /* 0x000fea0003c00000 */
[----:B------:R0:W1:Y:S02]  /*110a0*/  SHFL.IDX P1, R231, R78, R77, R76 ;  /* 0x0000004d4ee77389 */ /* 0x000064000002004c */
[----:B01----:R-:W-:Y:S01]  /*110b0*/  ENDCOLLECTIVE ;  /* 0x000000000000791b */ /* 0x003fe20003800000 */
.L_x_1810:
[----:B------:R-:W-:Y:S02]  /*110c0*/  MOV R78, R63 ;  /* 0x0000003f004e7202 */ /* 0x000fe40000000f00 */
[----:B------:R-:W-:-:S07]  /*110d0*/  MOV R62, R231 ;  /* 0x000000e7003e7202 */ /* 0x000fce0000000f00 */
[----:B------:R-:W-:Y:S05]  /*110e0*/  WARPSYNC.COLLECTIVE R79, `(.L_x_1811) ;  /* 0x000000004f087348 */ /* 0x000fea0003c00000 */
[----:B------:R0:W1:Y:S02]  /*110f0*/  SHFL.IDX P1, R231, R78, R77, R76 ;  /* 0x0000004d4ee77389 */ /* 0x000064000002004c */
[----:B01----:R-:W-:Y:S01]  /*11100*/  ENDCOLLECTIVE ;  /* 0x000000000000791b */ /* 0x003fe20003800000 */
.L_x_1811:
[----:B------:R-:W-:Y:S01]  /*11110*/  MOV R63, R231 ;  /* 0x000000e7003f7202 */ /* 0x000fe20000000f00 */
[----:B------:R-:W-:Y:S06]  /*11120*/  BRA `(.L_x_1812) ;  /* 0xffffff7000d47947 */ /* 0x000fec000383ffff */
.L_x_1673:
[----:B------:R-:W-:Y:S01]  /*11130*/  HFMA2.MMA R245, -RZ, RZ, 0, 5.9604644775390625e-08 ;  /* 0x00000001fff57435 */ /* 0x000fe200000001ff */
[----:B------:R-:W-:Y:S02]  /*11140*/  MOV R244, R232 ;  /* 0x000000e800f47202 */ /* 0x000fe40000000f00 */
[----:B------:R-:W-:Y:S02]  /*11150*/  MOV R252, 0x1f ;  /* 0x0000001f00fc7802 */ /* 0x000fe40000000f00 */
[----:B------:R-:W-:-:S07]  /*11160*/  MOV R79, 0xffffffff ;  /* 0xffffffff004f7802 */ /* 0x000fce0000000f00 */
[----:B------:R-:W-:Y:S05]  /*11170*/  WARPSYNC.COLLECTIVE R79, `(.L_x_1813) ;  /* 0x000000004f087348 */ /* 0x000fea0003c00000 */
[----:B------:R0:W1:Y:S02]  /*11180*/  SHFL.DOWN P1, R231, R244, R245, R252 ;  /* 0x080000f5f4e77389 */ /* 0x00006400000200fc */
[----:B01----:R-:W-:Y:S01]  /*11190*/  ENDCOLLECTIVE ;  /* 0x000000000000791b */ /* 0x003fe20003800000 */
.L_x_1813:
[----:B------:R-:W-:Y:S02]  /*111a0*/  MOV R244, R241 ;  /* 0x000000f100f47202 */ /* 0x000fe40000000f00 */
[----:B------:R-:W-:-:S07]  /*111b0*/  MOV R76, R231 ;  /* 0x000000e7004c7202 */ /* 0x000fce0000000f00 */
[----:B------:R-:W-:Y:S05]  /*111c0*/  WARPSYNC.COLLECTIVE R79, `(.L_x_1814) ;  /* 0x000000004f087348 */ /* 0x000fea0003c00000 */
[----:B------:R0:W1:Y:S02]  /*111d0*/  SHFL.DOWN P1, R231, R244, R245, R252 ;  /* 0x080000f5f4e77389 */ /* 0x00006400000200fc */
[----:B01----:R-:W-:Y:S01]  /*111e0*/  ENDCOLLECTIVE ;  /* 0x000000000000791b */ /* 0x003fe20003800000 */
.L_x_1814:
[----:B------:R-:W-:Y:S02]  /*111f0*/  MOV R244, R242 ;  /* 0x000000f200f47202 */ /* 0x000fe40000000f00 */
[----:B------:R-:W-:-:S07]  /*11200*/  MOV R77, R231 ;  /* 0x000000e7004d7202 */ /* 0x000fce0000000f00 */
[----:B------:R-:W-:Y:S05]  /*11210*/  WARPSYNC.COLLECTIVE R79, `(.L_x_1815) ;  /* 0x000000004f087348 */ /* 0x000fea0003c00000 */
[----:B------:R0:W1:Y:S02]  /*11220*/  SHFL.DOWN P1, R231, R244, R245, R252 ;  /* 0x080000f5f4e77389 */ /* 0x00006400000200fc */
[----:B01----:R-:W-:Y:S01]  /*11230*/  ENDCOLLECTIVE ;  /* 0x000000000000791b */ /* 0x003fe20003800000 */
.L_x_1815:
[----:B------:R-:W-:Y:S02]  /*11240*/  MOV R244, R243 ;  /* 0x000000f300f47202 */ /* 0x000fe40000000f00 */
[----:B------:R-:W-:-:S07]  /*11250*/  MOV R78, R231 ;  /* 0x000000e7004e7202 */ /* 0x000fce0000000f00 */
[----:B------:R-:W-:Y:S05]  /*11260*/  WARPSYNC.COLLECTIVE R79, `(.L_x_1816) ;  /* 0x000000004f087348 */ /* 0x000fea0003c00000 */
[----:B------:R0:W1:Y:S02]  /*11270*/  SHFL.DOWN P1, R231, R244, R245, R252 ;  /* 0x080000f5f4e77389 */ /* 0x00006400000200fc */
[----:B01----:R-:W-:Y:S01]  /*11280*/  ENDCOLLECTIVE ;  /* 0x000000000000791b */ /* 0x003fe20003800000 */
.L_x_1816:
[----:B------:R-:W-:Y:S01]  /*11290*/  MOV R79, R231 ;  /* 0x000000e7004f7202 */ /* 0x000fe20000000f00 */
[----:B------:R-:W-:Y:S06]  /*112a0*/  BRA `(.L_x_1817) ;  /* 0xffffff8400e07947 */ /* 0x000fec000383ffff */
.L_x_1676:
        /* <DEDUP_REMOVED lines=8> */
.L_x_1819:
[----:B------:R-:W-:Y:S05]  /*11330*/  BSYNC B0 ;  /* 0x0000000000007941 */ /* 0x000fea0003800000 */
.L_x_1818:
        /* <DEDUP_REMOVED lines=8> */
.L_x_1820:
[----:B------:R-:W-:Y:S02]  /*113c0*/  MOV R244, R242 ;  /* 0x000000f200f47202 */ /* 0x000fe40000000f00 */
[----:B------:R-:W-:-:S07]  /*113d0*/  MOV R77, R231 ;  /* 0x000000e7004d7202 */ /* 0x000fce0000000f00 */
[----:B------:R-:W-:Y:S05]  /*113e0*/  WARPSYNC.COLLECTIVE R79, `(.L_x_1821) ;  /* 0x000000004f087348 */ /* 0x000fea0003c00000 */
[----:B------:R0:W1:Y:S02]  /*113f0*/  SHFL.DOWN P1, R231, R244, R245, R252 ;  /* 0x080000f5f4e77389 */ /* 0x00006400000200fc */
[----:B01----:R-:W-:Y:S01]  /*11400*/  ENDCOLLECTIVE ;  /* 0x000000000000791b */ /* 0x003fe20003800000 */
.L_x_1821:
[----:B------:R-:W-:Y:S02]  /*11410*/  MOV R244, R243 ;  /* 0x000000f300f47202 */ /* 0x000fe40000000f00 */
[----:B------:R-:W-:-:S07]  /*11420*/  MOV R78, R231 ;  /* 0x000000e7004e7202 */ /* 0x000fce0000000f00 */
[----:B------:R-:W-:Y:S05]  /*11430*/  WARPSYNC.COLLECTIVE R79, `(.L_x_1822) ;  /* 0x000000004f087348 */ /* 0x000fea0003c00000 */
[----:B------:R0:W1:Y:S02]  /*11440*/  SHFL.DOWN P1, R231, R244, R245, R252 ;  /* 0x080000f5f4e77389 */ /* 0x00006400000200fc */
[----:B01----:R-:W-:Y:S01]  /*11450*/  ENDCOLLECTIVE ;  /* 0x000000000000791b */ /* 0x003fe20003800000 */
.L_x_1822:
[----:B------:R-:W-:Y:S01]  /*11460*/  MOV R79, R231 ;  /* 0x000000e7004f7202 */ /* 0x000fe20000000f00 */
[----:B------:R-:W-:Y:S06]  /*11470*/  BRA `(.L_x_1823) ;  /* 0xffffff8400c07947 */ /* 0x000fec000383ffff */
.L_x_1679:
        /* <DEDUP_REMOVED lines=8> */
.L_x_1825:
[----:B------:R-:W-:Y:S05]  /*11500*/  BSYNC B0 ;  /* 0x0000000000007941 */ /* 0x000fea0003800000 */
.L_x_1824:
        /* <DEDUP_REMOVED lines=8> */
.L_x_1826:
[----:B------:R-:W-:Y:S02]  /*11590*/  MOV R244, R242 ;  /* 0x000000f200f47202 */ /* 0x000fe40000000f00 */
[----:B------:R-:W-:-:S07]  /*115a0*/  MOV R77, R231 ;  /* 0x000000e7004d7202 */ /* 0x000fce0000000f00 */
[----:B------:R-:W-:Y:S05]  /*115b0*/  WARPSYNC.COLLECTIVE R79, `(.L_x_1827) ;  /* 0x000000004f087348 */ /* 0x000fea0003c00000 */
[----:B------:R0:W1:Y:S02]  /*115c0*/  SHFL.DOWN P1, R231, R244, R245, R252 ;  /* 0x080000f5f4e77389 */ /* 0x00006400000200fc */
[----:B01----:R-:W-:Y:S01]  /*115d0*/  ENDCOLLECTIVE ;  /* 0x000000000000791b */ /* 0x003fe20003800000 */
.L_x_1827:
[----:B------:R-:W-:Y:S02]  /*115e0*/  MOV R244, R243 ;  /* 0x000000f300f47202 */ /* 0x000fe40000000f00 */
[----:B------:R-:W-:-:S07]  /*115f0*/  MOV R78, R231 ;  /* 0x000000e7004e7202 */ /* 0x000fce0000000f00 */
[----:B------:R-:W-:Y:S05]  /*11600*/  WARPSYNC.COLLECTIVE R79, `(.L_x_1828) ;  /* 0x000000004f087348 */ /* 0x000fea0003c00000 */
[----:B------:R0:W1:Y:S02]  /*11610*/  SHFL.DOWN P1, R231, R244, R245, R252 ;  /* 0x080000f5f4e77389 */ /* 0x00006400000200fc */
[----:B01----:R-:W-:Y:S01]  /*11620*/  ENDCOLLECTIVE ;  /* 0x000000000000791b */ /* 0x003fe20003800000 */
.L_x_1828:
[----:B------:R-:W-:Y:S01]  /*11630*/  MOV R79, R231 ;  /* 0x000000e7004f7202 */ /* 0x000fe20000000f00 */
[----:B------:R-:W-:Y:S06]  /*11640*/  BRA `(.L_x_1829) ;  /* 0xffffff8400a07947 */ /* 0x000fec000383ffff */
.L_x_1682:
        /* <DEDUP_REMOVED lines=8> */
.L_x_1831:
[----:B------:R-:W-:Y:S05]  /*116d0*/  BSYNC B0 ;  /* 0x0000000000007941 */ /* 0x000fea0003800000 */
.L_x_1830:
        /* <DEDUP_REMOVED lines=8> */
.L_x_1832:
[----:B------:R-:W-:Y:S02]  /*11760*/  MOV R244, R242 ;  /* 0x000000f200f47202 */ /* 0x000fe40000000f00 */
[----:B------:R-:W-:-:S07]  /*11770*/  MOV R77, R231 ;  /* 0x000000e7004d7202 */ /* 0x000fce0000000f00 */
[----:B------:R-:W-:Y:S05]  /*11780*/  WARPSYNC.COLLECTIVE R79, `(.L_x_1833) ;  /* 0x000000004f087348 */ /* 0x000fea0003c00000 */
[----:B------:R0:W1:Y:S02]  /*11790*/  SHFL.DOWN P1, R231, R244, R245, R252 ;  /* 0x080000f5f4e77389 */ /* 0x00006400000200fc */
[----:B01----:R-:W-:Y:S01]  /*117a0*/  ENDCOLLECTIVE ;  /* 0x000000000000791b */ /* 0x003fe20003800000 */
.L_x_1833:
[----:B------:R-:W-:Y:S02]  /*117b0*/  MOV R244, R243 ;  /* 0x000000f300f47202 */ /* 0x000fe40000000f00 */
[----:B------:R-:W-:-:S07]  /*117c0*/  MOV R78, R231 ;  /* 0x000000e7004e7202 */ /* 0x000fce0000000f00 */
[----:B------:R-:W-:Y:S05]  /*117d0*/  WARPSYNC.COLLECTIVE R79, `(.L_x_1834) ;  /* 0x000000004f087348 */ /* 0x000fea0003c00000 */
[----:B------:R0:W1:Y:S02]  /*117e0*/  SHFL.DOWN P1, R231, R244, R245, R252 ;  /* 0x080000f5f4e77389 */ /* 0x00006400000200fc */
[----:B01----:R-:W-:Y:S01]  /*117f0*/  ENDCOLLECTIVE ;  /* 0x000000000000791b */ /* 0x003fe20003800000 */
.L_x_1834:
[----:B------:R-:W-:Y:S01]  /*11800*/  MOV R79, R231 ;  /* 0x000000e7004f7202 */ /* 0x000fe20000000f00 */
[----:B------:R-:W-:Y:S06]  /*11810*/  BRA `(.L_x_1835) ;  /* 0xffffff8400807947 */ /* 0x000fec000383ffff */
.L_x_1685:
        /* <DEDUP_REMOVED lines=8> */
.L_x_1837:
[----:B------:R-:W-:Y:S05]  /*118a0*/  BSYNC B0 ;  /* 0x0000000000007941 */ /* 0x000fea0003800000 */
.L_x_1836:
        /* <DEDUP_REMOVED lines=8> */
.L_x_1838:
[----:B------:R-:W-:Y:S02]  /*11930*/  MOV R244, R242 ;  /* 0x000000f200f47202 */ /* 0x000fe40000000f00 */
[----:B------:R-:W-:-:S07]  /*11940*/  MOV R77, R231 ;  /* 0x000000e7004d7202 */ /* 0x000fce0000000f00 */
[----:B------:R-:W-:Y:S05]  /*11950*/  WARPSYNC.COLLECTIVE R79, `(.L_x_1839) ;  /* 0x000000004f087348 */ /* 0x000fea0003c00000 */
[----:B------:R0:W1:Y:S02]  /*11960*/  SHFL.DOWN P1, R231, R244, R245, R252 ;  /* 0x080000f5f4e77389 */ /* 0x00006400000200fc */
[----:B01----:R-:W-:Y:S01]  /*11970*/  ENDCOLLECTIVE ;  /* 0x000000000000791b */ /* 0x003fe20003800000 */
.L_x_1839:
[----:B------:R-:W-:Y:S02]  /*11980*/  MOV R244, R243 ;  /* 0x000000f300f47202 */ /* 0x000fe40000000f00 */
[----:B------:R-:W-:-:S07]  /*11990*/  MOV R78, R231 ;  /* 0x000000e7004e7202 */ /* 0x000fce0000000f00 */
[----:B------:R-:W-:Y:S05]  /*119a0*/  WARPSYNC.COLLECTIVE R79, `(.L_x_1840) ;  /* 0x000000004f087348 */ /* 0x000fea0003c00000 */
[----:B------:R0:W1:Y:S02]  /*119b0*/  SHFL.DOWN P1, R231, R244, R245, R252 ;  /* 0x080000f5f4e77389 */ /* 0x00006400000200fc */
[----:B01----:R-:W-:Y:S01]  /*119c0*/  ENDCOLLECTIVE ;  /* 0x000000000000791b */ /* 0x003fe20003800000 */
.L_x_1840:
[----:B------:R-:W-:Y:S01]  /*119d0*/  MOV R79, R231 ;  /* 0x000000e7004f7202 */ /* 0x000fe20000000f00 */
[----:B------:R-:W-:Y:S06]  /*119e0*/  BRA `(.L_x_1841) ;  /* 0xffffff8400607947 */ /* 0x000fec000383ffff */
.L_x_1688:
        /* <DEDUP_REMOVED lines=8> */
.L_x_1843:
[----:B------:R-:W-:Y:S05]  /*11a70*/  BSYNC B0 ;  /* 0x0000000000007941 */ /* 0x000fea0003800000 */
.L_x_1842:
        /* <DEDUP_REMOVED lines=10> */
.L_x_1844:
[----:B------:R-:W-:Y:S02]  /*11b20*/  MOV R252, 0x1f ;  /* 0x0000001f00fc7802 */ /* 0x000fe40000000f00 */
[----:B------:R-:W-:Y:S02]  /*11b30*/  MOV R78, R242 ;  /* 0x000000f2004e7202 */ /* 0x000fe40000000f00 */
[----:B------:R-:W-:-:S07]  /*11b40*/  MOV R247, R231 ;  /* 0x000000e700f77202 */ /* 0x000fce0000000f00 */
[----:B------:R-:W-:Y:S05]  /*11b50*/  WARPSYNC.COLLECTIVE R79, `(.L_x_1845) ;  /* 0x000000004f087348 */ /* 0x000fea0003c00000 */
[----:B------:R0:W1:Y:S02]  /*11b60*/  SHFL.IDX P1, R231, R78, R77, R76 ;  /* 0x0000004d4ee77389 */ /* 0x000064000002004c */
[----:B01----:R-:W-:Y:S01]  /*11b70*/  ENDCOLLECTIVE ;  /* 0x000000000000791b */ /* 0x003fe20003800000 */
.L_x_1845:
        /* <DEDUP_REMOVED lines=9> */
.L_x_1846:
[----:B------:R-:W-:Y:S02]  /*11c10*/  MOV R78, R60 ;  /* 0x0000003c004e7202 */ /* 0x000fe40000000f00 */
[----:B------:R-:W-:-:S07]  /*11c20*/  MOV R251, R231 ;  /* 0x000000e700fb7202 */ /* 0x000fce0000000f00 */
[----:B------:R-:W-:Y:S05]  /*11c30*/  WARPSYNC.COLLECTIVE R79, `(.L_x_1847) ;  /* 0x000000004f087348 */ /* 0x000fea0003c00000 */
[----:B------:R0:W1:Y:S02]  /*11c40*/  SHFL.DOWN P1, R231, R244, R245, R252 ;  /* 0x080000f5f4e77389 */ /* 0x00006400000200fc */
[----:B01----:R-:W-:Y:S01]  /*11c50*/  ENDCOLLECTIVE ;  /* 0x000000000000791b */ /* 0x003fe20003800000 */
.L_x_1847:
[----:B------:R-:W-:Y:S02]  /*11c60*/  MOV R244, R241 ;  /* 0x000000f100f47202 */ /* 0x000fe40000000f00 */
[----:B------:R-:W-:-:S07]  /*11c70*/  MOV R232, R231 ;  /* 0x000000e700e87202 */ /* 0x000fce0000000f00 */
[----:B------:R-:W-:Y:S05]  /*11c80*/  WARPSYNC.COLLECTIVE R79, `(.L_x_1848) ;  /* 0x000000004f087348 */ /* 0x000fea0003c00000 */
[----:B------:R0:W1:Y:S02]  /*11c90*/  SHFL.DOWN P1, R231, R244, R245, R252 ;  /* 0x080000f5f4e77389 */ /* 0x00006400000200fc */
[----:B01----:R-:W-:Y:S01]  /*11ca0*/  ENDCOLLECTIVE ;  /* 0x000000000000791b */ /* 0x003fe20003800000 */
.L_x_1848:
[----:B------:R-:W-:Y:S02]  /*11cb0*/  MOV R244, R242 ;  /* 0x000000f200f47202 */ /* 0x000fe40000000f00 */
[----:B------:R-:W-:-:S07]  /*11cc0*/  MOV R241, R231 ;  /* 0x000000e700f17202 */ /* 0x000fce0000000f00 */
[----:B------:R-:W-:Y:S05]  /*11cd0*/  WARPSYNC.COLLECTIVE R79, `(.L_x_1849) ;  /* 0x000000004f087348 */ /* 0x000fea0003c00000 */
[----:B------:R0:W1:Y:S02]  /*11ce0*/  SHFL.DOWN P1, R231, R244, R245, R252 ;  /* 0x080000f5f4e77389 */ /* 0x00006400000200fc */
[----:B01----:R-:W-:Y:S01]  /*11cf0*/  ENDCOLLECTIVE ;  /* 0x000000000000791b */ /* 0x003fe20003800000 */
.L_x_1849:
[----:B------:R-:W-:Y:S02]  /*11d00*/  MOV R244, R243 ;  /* 0x000000f300f47202 */ /* 0x000fe40000000f00 */
[----:B------:R-:W-:-:S07]  /*11d10*/  MOV R242, R231 ;  /* 0x000000e700f27202 */ /* 0x000fce0000000f00 */
[----:B------:R-:W-:Y:S05]  /*11d20*/  WARPSYNC.COLLECTIVE R79, `(.L_x_1850) ;  /* 0x000000004f087348 */ /* 0x000fea0003c00000 */
[----:B------:R0:W1:Y:S02]  /*11d30*/  SHFL.DOWN P1, R231, R244, R245, R252 ;  /* 0x080000f5f4e77389 */ /* 0x00006400000200fc */
[----:B01----:R-:W-:Y:S01]  /*11d40*/  ENDCOLLECTIVE ;  /* 0x000000000000791b */ /* 0x003fe20003800000 */
.L_x_1850:
[----:B------:R-:W-:-:S07]  /*11d50*/  MOV R243, R231 ;  /* 0x000000e700f37202 */ /* 0x000fce0000000f00 */
[----:B------:R-:W-:Y:S05]  /*11d60*/  WARPSYNC.COLLECTIVE R79, `(.L_x_1851) ;  /* 0x000000004f087348 */ /* 0x000fea0003c00000 */
[----:B------:R0:W1:Y:S02]  /*11d70*/  SHFL.IDX P1, R231, R78, R77, R76 ;  /* 0x0000004d4ee77389 */ /* 0x000064000002004c */
[----:B01----:R-:W-:Y:S01]  /*11d80*/  ENDCOLLECTIVE ;  /* 0x000000000000791b */ /* 0x003fe20003800000 */
.L_x_1851:
[----:B------:R-:W-:Y:S02]  /*11d90*/  MOV R78, R61 ;  /* 0x0000003d004e7202 */ /* 0x000fe40000000f00 */
[----:B------:R-:W-:-:S07]  /*11da0*/  MOV R252, R231 ;  /* 0x000000e700fc7202 */ /* 0x000fce0000000f00 */
[----:B------:R-:W-:Y:S05]  /*11db0*/  WARPSYNC.COLLECTIVE R79, `(.L_x_1852) ;  /* 0x000000004f087348 */ /* 0x000fea0003c00000 */
[----:B------:R0:W1:Y:S02]  /*11dc0*/  SHFL.IDX P1, R231, R78, R77, R76 ;  /* 0x0000004d4ee77389 */ /* 0x000064000002004c */
[----:B01----:R-:W-:Y:S01]  /*11dd0*/  ENDCOLLECTIVE ;  /* 0x000000000000791b */ /* 0x003fe20003800000 */
.L_x_1852:
[----:B------:R-:W-:Y:S01]  /*11de0*/  MOV R78, R62 ;  /* 0x0000003e004e7202 */ /* 0x000fe20000000f00 */
[-C--:B------:R-:W-:Y:S01]  /*11df0*/  FMUL.FTZ R62, R61, R247.reuse ;  /* 0x000000f73d3e7220 */ /* 0x080fe20000410000 */
[----:B------:R-:W-:Y:S01]  /*11e00*/  FMUL.FTZ R247, R60, R247 ;  /* 0x000000f73cf77220 */ /* 0x000fe20000410000 */
[----:B------:R-:W-:-:S07]  /*11e10*/  MOV R245, R231 ;  /* 0x000000e700f57202 */ /* 0x000fce0000000f00 */
[----:B------:R-:W-:Y:S05]  /*11e20*/  WARPSYNC.COLLECTIVE R79, `(.L_x_1853) ;  /* 0x000000004f087348 */ /* 0x000fea0003c00000 */
[----:B------:R0:W1:Y:S02]  /*11e30*/  SHFL.IDX P1, R231, R78, R77, R76 ;  /* 0x0000004d4ee77389 */ /* 0x000064000002004c */
[----:B01----:R-:W-:Y:S01]  /*11e40*/  ENDCOLLECTIVE ;  /* 0x000000000000791b */ /* 0x003fe20003800000 */
.L_x_1853:
[----:B------:R-:W-:Y:S02]  /*11e50*/  MOV R78, R63 ;  /* 0x0000003f004e7202 */ /* 0x000fe40000000f00 */
[----:B------:R-:W-:-:S07]  /*11e60*/  MOV R244, R231 ;  /* 0x000000e700f47202 */ /* 0x000fce0000000f00 */
[----:B------:R-:W-:Y:S05]  /*11e70*/  WARPSYNC.COLLECTIVE R79, `(.L_x_1854) ;  /* 0x000000004f087348 */ /* 0x000fea0003c00000 */
[----:B------:R0:W1:Y:S02]  /*11e80*/  SHFL.IDX P1, R231, R78, R77, R76 ;  /* 0x0000004d4ee77389 */ /* 0x000064000002004c */
[----:B01----:R-:W-:Y:S01]  /*11e90*/  ENDCOLLECTIVE ;  /* 0x000000000000791b */ /* 0x003fe20003800000 */
.L_x_1854:
[----:B------:R-:W-:Y:S01]  /*11ea0*/  MOV R79, R231 ;  /* 0x000000e7004f7202 */ /* 0x000fe20000000f00 */
[----:B------:R-:W-:Y:S06]  /*11eb0*/  BRA `(.L_x_1855) ;  /* 0xffffff8000b87947 */ /* 0x000fec000383ffff */
.L_x_1856:
        /* <DEDUP_REMOVED lines=12> */
.L_x_18910:


//--------------------- .text._Z25selective_scan_bwd_kernelI32Selective_Scan_bwd_kernel_traitsILi128ELi16ELb0ELb1ELb0ELb1ELb0EfN3c107complexIfEEEEv12SSMParamsBwd --------------------------
	.section	.text._Z25selective_scan_bwd_kernelI32Selective_Scan_bwd_kernel_traitsILi128ELi16ELb0ELb1ELb0ELb1ELb0EfN3c107complexIfEEEEv12SSMParamsBwd,"ax",@progbits
	.align	128
        .global         _Z25selective_scan_bwd_kernelI32Selective_Scan_bwd_kernel_traitsILi128ELi16ELb0ELb1ELb0ELb1ELb0EfN3c107complexIfEEEEv12SSMParamsBwd
        .type           _Z25selective_scan_bwd_kernelI32Selective_Scan_bwd_kernel_traitsILi128ELi16ELb0ELb1ELb0ELb1ELb0EfN3c107complexIfEEEEv12SSMParamsBwd,@function
        .size           _Z25selective_scan_bwd_kernelI32Selective_Scan_bwd_kernel_traitsILi128ELi16ELb0ELb1ELb0ELb1ELb0EfN3c107complexIfEEEEv12SSMParamsBwd,(.L_x_18911 - _Z25selective_scan_bwd_kernelI32Selective_Scan_bwd_kernel_traitsILi128ELi16ELb0ELb1ELb0ELb1ELb0EfN3c107complexIfEEEEv12SSMParamsBwd)
        .other          _Z25selective_scan_bwd_kernelI32Selective_Scan_bwd_kernel_traitsILi128ELi16ELb0ELb1ELb0ELb1ELb0EfN3c107complexIfEEEEv12SSMParamsBwd,@"STO_CUDA_ENTRY STV_DEFAULT"
_Z25selective_scan_bwd_kernelI32Selective_Scan_bwd_kernel_traitsILi128ELi16ELb0ELb1ELb0ELb1ELb0EfN3c107complexIfEEEEv12SSMParamsBwd:
.text._Z25selective_scan_bwd_kernelI32Selective_Scan_bwd_kernel_traitsILi128ELi16ELb0ELb1ELb0ELb1ELb0EfN3c107complexIfEEEEv12SSMParamsBwd:
        /* <DEDUP_REMOVED lines=166> */
.L_x_1990:
        /* <DEDUP_REMOVED lines=46> */
[----:B------:R-:W-:Y:S02]  /*0d40*/  LOP3.LUT R72, R0, 0x1c0, RZ, 0xfc, !PT ;  /* 0x000001c000487812 */ /* 0x000fe400078efcff */
        /* <DEDUP_REMOVED lines=22> */
[C---:B------:R-:W-:Y:S02]  /*0eb0*/  LEA.HI.SX32 R22, R20.reuse, R20, 0x1b ;  /* 0x0000001414167211 */ /* 0x040fe400078fdaff */
[C---:B------:R-:W-:Y:S02]  /*0ec0*/  IADD3 R23, R20.reuse, 0x20, RZ ;  /* 0x0000002014177810 */ /* 0x040fe40007ffe0ff */
[C---:B------:R-:W-:Y:S02]  /*0ed0*/  IADD3 R25, R20.reuse, 0x40, RZ ;  /* 0x0000004014197810 */ /* 0x040fe40007ffe0ff */
[C---:B0-----:R-:W-:Y:S02]  /*0ee0*/  IADD3 R5, R20.reuse, 0x60, RZ ;  /* 0x0000006014057810 */ /* 0x041fe40007ffe0ff */
[C---:B------:R-:W-:Y:S02]  /*0ef0*/  IADD3 R27, R20.reuse, 0x80, RZ ;  /* 0x00000080141b7810 */ /* 0x040fe40007ffe0ff */
[----:B------:R-:W-:-:S02]  /*0f00*/  IADD3 R29, R20, 0xa0, RZ ;  /* 0x000000a0141d7810 */ /* 0x000fc40007ffe0ff */
[----:B------:R-:W-:Y:S02]  /*0f10*/  LEA R98, R22, R87, 0x2 ;  /* 0x0000005716627211 */ /* 0x000fe400078e10ff */
[-C--:B------:R-:W-:Y:S02]  /*0f20*/  LEA.HI.SX32 R4, R23, R20.reuse, 0x1b ;  /* 0x0000001417047211 */ /* 0x080fe400078fdaff */
[C---:B------:R-:W-:Y:S02]  /*0f30*/  IADD3 R31, R20.reuse, 0xc0, RZ ;  /* 0x000000c0141f7810 */ /* 0x040fe40007ffe0ff */
[-C--:B------:R-:W-:Y:S02]  /*0f40*/  LEA.HI.SX32 R22, R25, R20.reuse, 0x1b ;  /* 0x0000001419167211 */ /* 0x080fe400078fdaff */
[----:B------:R-:W-:Y:S02]  /*0f50*/  IADD3 R33, R20, 0xe0, RZ ;  /* 0x000000e014217810 */ /* 0x000fe40007ffe0ff */
[----:B------:R-:W-:-:S02]  /*0f60*/  LEA.HI.SX32 R24, R5, R20, 0x1b ;  /* 0x0000001405187211 */ /* 0x000fc400078fdaff */
[C---:B------:R-:W-:Y:S02]  /*0f70*/  IADD3 R35, R20.reuse, 0x100, RZ ;  /* 0x0000010014237810 */ /* 0x040fe40007ffe0ff */
[-C--:B------:R-:W-:Y:S02]  /*0f80*/  LEA.HI.SX32 R26, R27, R20.reuse, 0x1b ;  /* 0x000000141b1a7211 */ /* 0x080fe400078fdaff */
        /* <DEDUP_REMOVED lines=24> */
[-C--:B------:R-:W-:Y:S02]  /*1110*/  LEA R79, R36, R87.reuse, 0x2 ;  /* 0x00000057244f7211 */ /* 0x080fe400078e10ff */
[-C--:B------:R-:W-:Y:S02]  /*1120*/  LEA.HI.SX32 R46, R47, R20.reuse, 0x1b ;  /* 0x000000142f2e7211 */ /* 0x080fe400078fdaff */
        /* <DEDUP_REMOVED lines=17> */
[----:B------:R-:W-:Y:S01]  /*1240*/  HFMA2.MMA R20, -RZ, RZ, 0, 0 ;  /* 0x00000000ff147435 */ /* 0x000fe200000001ff */
        /* <DEDUP_REMOVED lines=44> */
[----:B------:R-:W-:Y:S01]  /*1510*/  MOV R7, RZ ;  /* 0x000000ff00077202 */ /* 0x000fe20000000f00 */
        /* <DEDUP_REMOVED lines=32> */
[----:B------:R-:W-:Y:S02]  /*1720*/  ISETP.GE.AND P1, PT, R61, UR56, PT ;  /* 0x000000383d007c0c */ /* 0x000fe4000bf26270 */
[----:B------:R-:W-:Y:S02]  /*1730*/  MOV R6, RZ ;  /* 0x000000ff00067202 */ /* 0x000fe40000000f00 */
[----:B------:R-:W-:Y:S01]  /*1740*/  MOV R25, RZ ;  /* 0x000000ff00197202 */ /* 0x000fe20000000f00 */
[----:B-----5:R0:W-:Y:S04]  /*1750*/  STS [R98], R2 ;  /* 0x0000000262007388 */ /* 0x0201e80000000800 */
[----:B--2---:R-:W-:Y:S04]  /*1760*/  STS [R97+0x80], R8 ;  /* 0x0000800861007388 */ /* 0x004fe80000000800 */
[----:B------:R1:W-:Y:S04]  /*1770*/  STS [R96+0x100], R7 ;  /* 0x0001000760007388 */ /* 0x0003e80000000800 */
[----:B------:R-:W-:Y:S04]  /*1780*/  STS [R95+0x180], R10 ;  /* 0x0001800a5f007388 */ /* 0x000fe80000000800 */
[----:B------:R2:W-:Y:S04]  /*1790*/  STS [R94+0x200], R9 ;  /* 0x000200095e007388 */ /* 0x0005e80000000800 */
[----:B------:R-:W-:Y:S04]  /*17a0*/  STS [R93+0x280], R12 ;  /* 0x0002800c5d007388 */ /* 0x000fe80000000800 */
[----:B------:R5:W-:Y:S04]  /*17b0*/  STS [R92+0x300], R11 ;  /* 0x0003000b5c007388 */ /* 0x000be80000000800 */
[----:B------:R-:W-:Y:S04]  /*17c0*/  STS [R91+0x380], R14 ;  /* 0x0003800e5b007388 */ /* 0x000fe80000000800 */
[----:B------:R5:W-:Y:S04]  /*17d0*/  STS [R90+0x400], R13 ;  /* 0x0004000d5a007388 */ /* 0x000be80000000800 */
[----:B----4-:R-:W-:Y:S04]  /*17e0*/  STS [R79+0x480], R16 ;  /* 0x000480104f007388 */ /* 0x010fe80000000800 */
[----:B---3--:R-:W-:Y:S04]  /*17f0*/  STS [R78+0x500], R15 ;  /* 0x0005000f4e007388 */ /* 0x008fe80000000800 */
[----:B------:R-:W-:Y:S04]  /*1800*/  STS [R77+0x580], R18 ;  /* 0x000580124d007388 */ /* 0x000fe80000000800 */
[----:B------:R-:W-:Y:S04]  /*1810*/  STS [R76+0x600], R17 ;  /* 0x000600114c007388 */ /* 0x000fe80000000800 */
[----:B------:R3:W-:Y:S04]  /*1820*/  STS [R75+0x680], R20 ;  /* 0x000680144b007388 */ /* 0x0007e80000000800 */
[----:B------:R4:W-:Y:S04]  /*1830*/  STS [R74+0x700], R19 ;  /* 0x000700134a007388 */ /* 0x0009e80000000800 */
[----:B------:R4:W-:Y:S01]  /*1840*/  STS [R240+0x780], R21 ;  /* 0x00078015f0007388 */ /* 0x0009e20000000800 */
[----:B------:R-:W-:-:S03]  /*1850*/  NOP ;  /* 0x0000000000007918 */ /* 0x000fc60000000000 */
[----:B------:R-:W4:Y:S04]  /*1860*/  LDS R49, [R86] ;  /* 0x0000000056317984 */ /* 0x000f280000000800 */
[----:B------:R-:W4:Y:S04]  /*1870*/  LDS R48, [R86+0x4] ;  /* 0x0000040056307984 */ /* 0x000f280000000800 */
[----:B------:R-:W4:Y:S04]  /*1880*/  LDS R47, [R86+0x8] ;  /* 0x00000800562f7984 */ /* 0x000f280000000800 */
[----:B------:R-:W4:Y:S04]  /*1890*/  LDS R46, [R86+0xc] ;  /* 0x00000c00562e7984 */ /* 0x000f280000000800 */
[----:B------:R-:W4:Y:S04]  /*18a0*/  LDS R45, [R86+0x10] ;  /* 0x00001000562d7984 */ /* 0x000f280000000800 */
[----:B------:R-:W4:Y:S04]  /*18b0*/  LDS R44, [R86+0x14] ;  /* 0x00001400562c7984 */ /* 0x000f280000000800 */
[----:B------:R-:W4:Y:S04]  /*18c0*/  LDS R43, [R86+0x18] ;  /* 0x00001800562b7984 */ /* 0x000f280000000800 */
[----:B------:R0:W2:Y:S04]  /*18d0*/  LDS R42, [R86+0x1c] ;  /* 0x00001c00562a7984 */ /* 0x0000a80000000800 */
[----:B------:R0:W2:Y:S04]  /*18e0*/  LDS R41, [R86+0x20] ;  /* 0x0000200056297984 */ /* 0x0000a80000000800 */
[----:B------:R0:W2:Y:S04]  /*18f0*/  LDS R40, [R86+0x24] ;  /* 0x0000240056287984 */ /* 0x0000a80000000800 */
[----:B------:R0:W3:Y:S04]  /*1900*/  LDS R39, [R86+0x28] ;  /* 0x0000280056277984 */ /* 0x0000e80000000800 */
[----:B------:R0:W3:Y:S04]  /*1910*/  LDS R34, [R86+0x2c] ;  /* 0x00002c0056227984 */ /* 0x0000e80000000800 */
[----:B------:R0:W4:Y:S04]  /*1920*/  LDS R30, [R86+0x30] ;  /* 0x00003000561e7984 */ /* 0x0001280000000800 */
[----:B------:R0:W4:Y:S04]  /*1930*/  LDS R26, [R86+0x34] ;  /* 0x00003400561a7984 */ /* 0x0001280000000800 */
[----:B------:R1:W4:Y:S04]  /*1940*/  LDS R22, [R86+0x38] ;  /* 0x0000380056167984 */ /* 0x0003280000000800 */
[----:B------:R2:W4:Y:S01]  /*1950*/  LDS R18, [R86+0x3c] ;  /* 0x00003c0056127984 */ /* 0x0005220000000800 */
[----:B------:R-:W-:Y:S01]  /*1960*/  BAR.SYNC.DEFER_BLOCKING 0x0 ;  /* 0x0000000000007b1d */ /* 0x000fe20000010000 */
[----:B0-----:R-:W-:-:S02]  /*1970*/  HFMA2.MMA R2, -RZ, RZ, 0, 0 ;  /* 0x00000000ff027435 */ /* 0x001fc400000001ff */
[----:B-1----:R-:W-:-:S08]  /*1980*/  HFMA2.MMA R7, -RZ, RZ, 0, 0 ;  /* 0x00000000ff077435 */ /* 0x002fd000000001ff */
[----:B------:R-:W4:Y:S01]  /*1990*/  @!P0 LDG.E R2, desc[UR20][R4.64] ;  /* 0x0000001404028981 */ /* 0x000f22000c1e1900 */
[----:B------:R-:W-:-:S03]  /*19a0*/  ISETP.GE.AND P0, PT, R60, UR56, PT ;  /* 0x000000383c007c0c */ /* 0x000fc6000bf06270 */
[----:B------:R-:W4:Y:S01]  /*19b0*/  @!P1 LDG.E R6, desc[UR20][R4.64+0x100] ;  /* 0x0001001404069981 */ /* 0x000f22000c1e1900 */
[----:B------:R-:W-:Y:S02]  /*19c0*/  ISETP.GE.AND P1, PT, R63, UR56, PT ;  /* 0x000000383f007c0c */ /* 0x000fe4000bf26270 */
[----:B--2---:R-:W-:Y:S02]  /*19d0*/  CS2R R8, SRZ ;  /* 0x0000000000087805 */ /* 0x004fe4000001ff00 */
[----:B-----5:R-:W-:Y:S02]  /*19e0*/  CS2R R10, SRZ ;  /* 0x00000000000a7805 */ /* 0x020fe4000001ff00 */
[----:B------:R-:W-:Y:S01]  /*19f0*/  CS2R R12, SRZ ;  /* 0x00000000000c7805 */ /* 0x000fe2000001ff00 */
[----:B------:R-:W-:Y:S02]  /*1a00*/  HFMA2.MMA R14, -RZ, RZ, 0, 0 ;  /* 0x00000000ff0e7435 */ /* 0x000fe400000001ff */
[----:B---3--:R-:W-:Y:S01]  /*1a10*/  HFMA2.MMA R20, -RZ, RZ, 0, 0 ;  /* 0x00000000ff147435 */ /* 0x008fe200000001ff */
[----:B------:R-:W-:Y:S01]  /*1a20*/  MOV R17, RZ ;  /* 0x000000ff00117202 */ /* 0x000fe20000000f00 */
[----:B------:R-:W2:Y:S04]  /*1a30*/  @!P6 LDG.E R25, desc[UR20][R4.64+0x780] ;  /* 0x000780140419e981 */ /* 0x000ea8000c1e1900 */
[----:B------:R-:W3:Y:S01]  /*1a40*/  @!P0 LDG.E R7, desc[UR20][R4.64+0x80] ;  /* 0x0000801404078981 */ /* 0x000ee2000c1e1900 */
[----:B------:R-:W-:-:S03]  /*1a50*/  ISETP.GE.AND P0, PT, R62, UR56, PT ;  /* 0x000000383e007c0c */ /* 0x000fc6000bf06270 */
[----:B------:R-:W5:Y:S01]  /*1a60*/  @!P1 LDG.E R8, desc[UR20][R4.64+0x200] ;  /* 0x0002001404089981 */ /* 0x000f62000c1e1900 */
[----:B------:R-:W-:Y:S02]  /*1a70*/  ISETP.GE.AND P1, PT, R65, UR56, PT ;  /* 0x0000003841007c0c */ /* 0x000fe4000bf26270 */
[----:B----4-:R-:W-:Y:S01]  /*1a80*/  MOV R19, RZ ;  /* 0x000000ff00137202 */ /* 0x010fe20000000f00 */
[----:B------:R-:W4:Y:S01]  /*1a90*/  @!P2 LDG.E R20, desc[UR20][R4.64+0x580] ;  /* 0x000580140414a981 */ /* 0x000f22000c1e1900 */
[----:B------:R-:W-:-:S04]  /*1aa0*/  MOV R21, RZ ;  /* 0x000000ff00157202 */ /* 0x000fc80000000f00 */
[----:B------:R-:W2:Y:S04]  /*1ab0*/  @!P3 LDG.E R19, desc[UR20][R4.64+0x600] ;  /* 0x000600140413b981 */ /* 0x000ea8000c1e1900 */
[----:B------:R-:W5:Y:S01]  /*1ac0*/  @!P0 LDG.E R9, desc[UR20][R4.64+0x180] ;  /* 0x0001801404098981 */ /* 0x000f62000c1e1900 */
[----:B------:R-:W-:-:S03]  /*1ad0*/  ISETP.GE.AND P0, PT, R64, UR56, PT ;  /* 0x0000003840007c0c */ /* 0x000fc6000bf06270 */
[----:B------:R-:W4:Y:S01]  /*1ae0*/  @!P1 LDG.E R10, desc[UR20][R4.64+0x300] ;  /* 0x00030014040a9981 */ /* 0x000f22000c1e1900 */
[----:B------:R-:W-:-:S03]  /*1af0*/  ISETP.GE.AND P1, PT, R67, UR56, PT ;  /* 0x0000003843007c0c */ /* 0x000fc6000bf26270 */
[----:B------:R-:W2:Y:S06]  /*1b00*/  @!P5 LDG.E R21, desc[UR20][R4.64+0x700] ;  /* 0x000700140415d981 */ /* 0x000eac000c1e1900 */
[----:B------:R-:W4:Y:S01]  /*1b10*/  @!P0 LDG.E R11, desc[UR20][R4.64+0x280] ;  /* 0x00028014040b8981 */ /* 0x000f22000c1e1900 */
[----:B------:R-:W-:-:S03]  /*1b20*/  ISETP.GE.AND P0, PT, R66, UR56, PT ;  /* 0x0000003842007c0c */ /* 0x000fc6000bf06270 */
[----:B------:R-:W2:Y:S01]  /*1b30*/  @!P1 LDG.E R12, desc[UR20][R4.64+0x400] ;  /* 0x00040014040c9981 */ /* 0x000ea2000c1e1900 */
[----:B------:R-:W-:Y:S01]  /*1b40*/  ISETP.NE.AND P1, PT, R23, RZ, PT ;  /* 0x000000ff1700720c */ /* 0x000fe20003f25270 */
[----:B------:R-:W-:-:S08]  /*1b50*/  HFMA2.MMA R23, -RZ, RZ, 0, 0 ;  /* 0x00000000ff177435 */ /* 0x000fd000000001ff */
[----:B------:R-:W2:Y:S01]  /*1b60*/  @!P0 LDG.E R13, desc[UR20][R4.64+0x380] ;  /* 0x00038014040d8981 */ /* 0x000ea2000c1e1900 */
[----:B------:R-:W-:Y:S02]  /*1b70*/  ISETP.NE.AND P0, PT, R24, RZ, PT ;  /* 0x000000ff1800720c */ /* 0x000fe40003f05270 */
[----:B------:R-:W0:Y:S01]  /*1b80*/  LDC R24, c[0x0][0x21c] ;  /* 0x00008700ff187b82 */ /* 0x000e220000000800 */
[----:B------:R-:W2:Y:S04]  /*1b90*/  @!P1 LDG.E R17, desc[UR20][R4.64+0x500] ;  /* 0x0005001404119981 */ /* 0x000ea8000c1e1900 */
[----:B------:R-:W2:Y:S06]  /*1ba0*/  @!P4 LDG.E R23, desc[UR20][R4.64+0x680] ;  /* 0x000680140417c981 */ /* 0x000eac000c1e1900 */
[----:B------:R-:W2:Y:S04]  /*1bb0*/  @!P0 LDG.E R14, desc[UR20][R4.64+0x480] ;  /* 0x00048014040e8981 */ /* 0x000ea8000c1e1900 */
        /* <DEDUP_REMOVED lines=15> */
[----:B------:R1:W-:Y:S01]  /*1cb0*/  STL [R1], R74 ;  /* 0x0000004a01007387 */ /* 0x0003e20000100800 */
[----:B------:R-:W-:Y:S01]  /*1cc0*/  FSETP.GTU.FTZ.AND P4, PT, R49, 20, PT ;  /* 0x41a000003100780b */ /* 0x000fe20003f9c000 */
[----:B------:R-:W-:Y:S01]  /*1cd0*/  FADD.FTZ R48, R48, UR5 ;  /* 0x0000000530307e21 */ /* 0x000fe20008010000 */
[----:B------:R-:W-:Y:S01]  /*1ce0*/  FADD.FTZ R47, R47, UR5 ;  /* 0x000000052f2f7e21 */ /* 0x000fe20008010000 */
[----:B------:R-:W-:Y:S01]  /*1cf0*/  FADD.FTZ R46, R46, UR5 ;  /* 0x000000052e2e7e21 */ /* 0x000fe20008010000 */
[----:B------:R-:W-:Y:S01]  /*1d00*/  FADD.FTZ R45, R45, UR5 ;  /* 0x000000052d2d7e21 */ /* 0x000fe20008010000 */
[----:B------:R-:W-:Y:S01]  /*1d10*/  FADD.FTZ R44, R44, UR5 ;  /* 0x000000052c2c7e21 */ /* 0x000fe20008010000 */
[----:B------:R-:W-:Y:S01]  /*1d20*/  BSSY B0, `(.L_x_1858) ;  /* 0x0000049000007945 */ /* 0x000fe20003800000 */
[----:B0-----:R-:W-:Y:S01]  /*1d30*/  ISETP.GE.AND P5, PT, R24, 0x1, PT ;  /* 0x000000011800780c */ /* 0x001fe20003fa6270 */
[----:B------:R-:W-:Y:S01]  /*1d40*/  FADD.FTZ R43, R43, UR5 ;  /* 0x000000052b2b7e21 */ /* 0x000fe20008010000 */
[----:B------:R-:W-:-:S02]  /*1d50*/  FSETP.GTU.FTZ.AND P3, PT, R48, 20, PT ;  /* 0x41a000003000780b */ /* 0x000fc40003f7c000 */
[----:B------:R-:W-:Y:S02]  /*1d60*/  FSETP.GTU.FTZ.AND P2, PT, R47, 20, PT ;  /* 0x41a000002f00780b */ /* 0x000fe40003f5c000 */
[----:B------:R-:W-:Y:S02]  /*1d70*/  FSETP.GTU.FTZ.AND P1, PT, R46, 20, PT ;  /* 0x41a000002e00780b */ /* 0x000fe40003f3c000 */
[----:B------:R-:W-:Y:S02]  /*1d80*/  FSETP.GTU.FTZ.AND P0, PT, R45, 20, PT ;  /* 0x41a000002d00780b */ /* 0x000fe40003f1c000 */
[----:B------:R-:W-:Y:S01]  /*1d90*/  FSETP.GTU.FTZ.AND P6, PT, R44, 20, PT ;  /* 0x41a000002c00780b */ /* 0x000fe20003fdc000 */
[----:B------:R1:W-:Y:S04]  /*1da0*/  STS [R98], R2 ;  /* 0x0000000262007388 */ /* 0x0003e80000000800 */
[----:B---3--:R1:W-:Y:S04]  /*1db0*/  STS [R97+0x80], R7 ;  /* 0x0000800761007388 */ /* 0x0083e80000000800 */
[----:B------:R1:W-:Y:S04]  /*1dc0*/  STS [R96+0x100], R6 ;  /* 0x0001000660007388 */ /* 0x0003e80000000800 */
[----:B-----5:R1:W-:Y:S04]  /*1dd0*/  STS [R95+0x180], R9 ;  /* 0x000180095f007388 */ /* 0x0203e80000000800 */
[----:B------:R1:W-:Y:S04]  /*1de0*/  STS [R94+0x200], R8 ;  /* 0x000200085e007388 */ /* 0x0003e80000000800 */
[----:B----4-:R1:W-:Y:S04]  /*1df0*/  STS [R93+0x280], R11 ;  /* 0x0002800b5d007388 */ /* 0x0103e80000000800 */
[----:B------:R1:W-:Y:S04]  /*1e00*/  STS [R92+0x300], R10 ;  /* 0x0003000a5c007388 */ /* 0x0003e80000000800 */
[----:B--2---:R1:W-:Y:S04]  /*1e10*/  STS [R91+0x380], R13 ;  /* 0x0003800d5b007388 */ /* 0x0043e80000000800 */
        /* <DEDUP_REMOVED lines=9> */
[----:B------:R1:W0:Y:S04]  /*1eb0*/  LDS R16, [R86] ;  /* 0x0000000056107984 */ /* 0x0002280000000800 */
[----:B------:R1:W2:Y:S04]  /*1ec0*/  LDS R15, [R86+0x4] ;  /* 0x00000400560f7984 */ /* 0x0002a80000000800 */
[----:B------:R1:W3:Y:S04]  /*1ed0*/  LDS R14, [R86+0x8] ;  /* 0x00000800560e7984 */ /* 0x0002e80000000800 */
[----:B------:R1:W4:Y:S04]  /*1ee0*/  LDS R13, [R86+0xc] ;  /* 0x00000c00560d7984 */ /* 0x0003280000000800 */
        /* <DEDUP_REMOVED lines=11> */
[----:B------:R1:W0:Y:S01]  /*1fa0*/  LDS R61, [R86+0x3c] ;  /* 0x00003c00563d7984 */ /* 0x0002220000000800 */
[----:B--234-:R-:W-:Y:S05]  /*1fb0*/  @P4 BRA `(.L_x_1859) ;  /* 0x00000000007c4947 */ /* 0x01cfea0003800000 */
[----:B------:R-:W-:Y:S01]  /*1fc0*/  FMUL.FTZ R49, R49, 1.4426950216293334961 ;  /* 0x3fb8aa3b31317820 */ /* 0x000fe20000410000 */
[----:B-1----:R-:W-:Y:S02]  /*1fd0*/  MOV R21, 0x3e800000 ;  /* 0x3e80000000157802 */ /* 0x002fe40000000f00 */
[----:B------:R-:W-:Y:S01]  /*1fe0*/  MOV R24, 0x3d39bf78 ;  /* 0x3d39bf7800187802 */ /* 0x000fe20000000f00 */
[----:B------:R-:W1:Y:S02]  /*1ff0*/  MUFU.EX2 R28, R49 ;  /* 0x00000031001c7308 */ /* 0x000e640000000800 */
[C---:B-1----:R-:W-:Y:S01]  /*2000*/  FADD.FTZ.RZ R17, R28.reuse, 1 ;  /* 0x3f8000001c117421 */ /* 0x042fe2000001c000 */
        /* <DEDUP_REMOVED lines=26> */
.L_x_1859:
[----:B------:R-:W-:Y:S05]  /*21b0*/  BSYNC B0 ;  /* 0x0000000000007941 */ /* 0x000fea0003800000 */
.L_x_1858:
[----:B------:R-:W-:Y:S01]  /*21c0*/  BSSY B0, `(.L_x_1860) ;  /* 0x0000023000007945 */ /* 0x000fe20003800000 */
[----:B------:R-:W-:Y:S01]  /*21d0*/  FSETP.GTU.FTZ.AND P4, PT, R43, 20, PT ;  /* 0x41a000002b00780b */ /* 0x000fe20003f9c000 */
[----:B------:R-:W-:Y:S02]  /*21e0*/  FADD.FTZ R42, R42, UR5 ;  /* 0x000000052a2a7e21 */ /* 0x000fe40008010000 */
[----:B------:R-:W-:Y:S10]  /*21f0*/  @P3 BRA `(.L_x_1861) ;  /* 0x00000000007c3947 */ /* 0x000ff40003800000 */
[----:B------:R-:W-:Y:S01]  /*2200*/  FMUL.FTZ R48, R48, 1.4426950216293334961 ;  /* 0x3fb8aa3b30307820 */ /* 0x000fe20000410000 */
[----:B-1----:R-:W-:Y:S01]  /*2210*/  HFMA2.MMA R21, -RZ, RZ, 1.625, 0 ;  /* 0x3e800000ff157435 */ /* 0x002fe200000001ff */
[----:B------:R-:W-:Y:S02]  /*2220*/  MOV R28, 0x3d39bf78 ;  /* 0x3d39bf78001c7802 */ /* 0x000fe40000000f00 */
        /* <DEDUP_REMOVED lines=28> */
.L_x_1861:
[----:B------:R-:W-:Y:S05]  /*23f0*/  BSYNC B0 ;  /* 0x0000000000007941 */ /* 0x000fea0003800000 */
.L_x_1860:
        /* <DEDUP_REMOVED lines=35> */
.L_x_1863:
[----:B------:R-:W-:Y:S05]  /*2630*/  BSYNC B0 ;  /* 0x0000000000007941 */ /* 0x000fea0003800000 */
.L_x_1862:
        /* <DEDUP_REMOVED lines=35> */
.L_x_1865:
[----:B------:R-:W-:Y:S05]  /*2870*/  BSYNC B0 ;  /* 0x0000000000007941 */ /* 0x000fea0003800000 */
.L_x_1864:
[----:B------:R2:W-:Y:S01]  /*2880*/  STL [R1+0x3c], RZ ;  /* 0x00003cff01007387 */ /* 0x0005e20000100800 */
        /* <DEDUP_REMOVED lines=35> */
.L_x_1867:
[----:B------:R-:W-:Y:S05]  /*2ac0*/  BSYNC B0 ;  /* 0x0000000000007941 */ /* 0x000fea0003800000 */
.L_x_1866:
[----:B-1----:R-:W0:Y:S01]  /*2ad0*/  LDL.LU R17, [R1+0x44] ;  /* 0x0000440001117983 */ /* 0x002e220000300800 */
[----:B------:R-:W-:Y:S01]  /*2ae0*/  BSSY B0, `(.L_x_1868) ;  /* 0x0000027000007945 */ /* 0x000fe20003800000 */
[----:B------:R-:W-:Y:S01]  /*2af0*/  HFMA2.MMA R38, -RZ, RZ, 0, 0 ;  /* 0x00000000ff267435 */ /* 0x000fe200000001ff */
[----:B------:R-:W-:Y:S02]  /*2b00*/  FSETP.GTU.FTZ.AND P0, PT, R39, 20, PT ;  /* 0x41a000002700780b */ /* 0x000fe40003f1c000 */
[----:B------:R-:W-:Y:S02]  /*2b10*/  CS2R R36, SRZ ;  /* 0x0000000000247805 */ /* 0x000fe4000001ff00 */
[----:B------:R-:W-:Y:S01]  /*2b20*/  MOV R35, RZ ;  /* 0x000000ff00237202 */ /* 0x000fe20000000f00 */
[----:B------:R-:W-:Y:S01]  /*2b30*/  FADD.FTZ R34, R34, UR5 ;  /* 0x0000000522227e21 */ /* 0x000fe20008010000 */
[----:B0-----:R-:W-:Y:S01]  /*2b40*/  FFMA.FTZ R21, R85, R16, R17 ;  /* 0x0000001055157223 */ /* 0x001fe20000010011 */
[----:B------:R-:W-:Y:S06]  /*2b50*/  @P6 BRA `(.L_x_1869) ;  /* 0x00000000007c6947 */ /* 0x000fec0003800000 */
        /* <DEDUP_REMOVED lines=31> */
.L_x_1869:
[----:B------:R-:W-:Y:S05]  /*2d50*/  BSYNC B0 ;  /* 0x0000000000007941 */ /* 0x000fea0003800000 */
.L_x_1868:
        /* <DEDUP_REMOVED lines=39> */
.L_x_1871:
[----:B------:R-:W-:Y:S05]  /*2fd0*/  BSYNC B0 ;  /* 0x0000000000007941 */ /* 0x000fea0003800000 */
.L_x_1870:
        /* <DEDUP_REMOVED lines=39> */
.L_x_1873:
[----:B------:R-:W-:Y:S05]  /*3250*/  BSYNC B0 ;  /* 0x0000000000007941 */ /* 0x000fea0003800000 */
.L_x_1872:
        /* <DEDUP_REMOVED lines=39> */
.L_x_1875:
[----:B------:R-:W-:Y:S05]  /*34d0*/  BSYNC B0 ;  /* 0x0000000000007941 */ /* 0x000fea0003800000 */
.L_x_1874:
        /* <DEDUP_REMOVED lines=39> */
.L_x_1877:
[----:B------:R-:W-:Y:S05]  /*3750*/  BSYNC B0 ;  /* 0x0000000000007941 */ /* 0x000fea0003800000 */
.L_x_1876:
        /* <DEDUP_REMOVED lines=40> */
.L_x_1879:
[----:B------:R-:W-:Y:S05]  /*39e0*/  BSYNC B0 ;  /* 0x0000000000007941 */ /* 0x000fea0003800000 */
.L_x_1878:
        /* <DEDUP_REMOVED lines=33> */
.L_x_1881:
[----:B------:R-:W-:Y:S05]  /*3c00*/  BSYNC B0 ;  /* 0x0000000000007941 */ /* 0x000fea0003800000 */
.L_x_1880:
        /* <DEDUP_REMOVED lines=33> */
.L_x_1883:
[----:B------:R-:W-:Y:S05]  /*3e20*/  BSYNC B0 ;  /* 0x0000000000007941 */ /* 0x000fea0003800000 */
.L_x_1882:
        /* <DEDUP_REMOVED lines=33> */
.L_x_1885:
[----:B------:R-:W-:Y:S05]  /*4040*/  BSYNC B0 ;  /* 0x0000000000007941 */ /* 0x000fea0003800000 */
.L_x_1884:
        /* <DEDUP_REMOVED lines=33> */
.L_x_1887:
[----:B------:R-:W-:Y:S05]  /*4260*/  BSYNC B0 ;  /* 0x0000000000007941 */ /* 0x000fea0003800000 */
.L_x_1886:
        /* <DEDUP_REMOVED lines=33> */
.L_x_1889:
[----:B------:R-:W-:Y:S05]  /*4480*/  BSYNC B0 ;  /* 0x0000000000007941 */ /* 0x000fea0003800000 */
.L_x_1888:
        /* <DEDUP_REMOVED lines=25> */
[----:B------:R-:W-:Y:S01]  /*4620*/  HFMA2.MMA R31, -RZ, RZ, 0, 0 ;  /* 0x00000000ff1f7435 */ /* 0x000fe200000001ff */
        /* <DEDUP_REMOVED lines=9> */
[----:B------:R-:W-:Y:S01]  /*46c0*/  UIMAD UR7, UR48, UR52, URZ ;  /* 0x00000034300772a4 */ /* 0x000fe2000f8e023f */
[----:B------:R-:W-:Y:S01]  /*46d0*/  FADD.FTZ R9, R8, R8 ;  /* 0x0000000808097221 */ /* 0x000fe20000010000 */
[----:B------:R-:W-:Y:S01]  /*46e0*/  FADD.FTZ R8, R7, R7 ;  /* 0x0000000707087221 */ /* 0x000fe20000010000 */
[----:B------:R-:W-:Y:S01]  /*46f0*/  FADD.FTZ R7, R6, R6 ;  /* 0x0000000606077221 */ /* 0x000fe20000010000 */
[----:B------:R-:W-:Y:S01]  /*4700*/  FADD.FTZ R6, R5, R5 ;  /* 0x0000000505067221 */ /* 0x000fe20000010000 */
[----:B------:R-:W-:Y:S01]  /*4710*/  HFMA2.MMA R23, -RZ, RZ, 0, 0 ;  /* 0x00000000ff177435 */ /* 0x000fe200000001ff */
[----:B------:R-:W-:Y:S01]  /*4720*/  UIMAD.WIDE.U32 UR28, UR47, UR52, URZ ;  /* 0x000000342f1c72a5 */ /* 0x000fe2000f8e003f */
[----:B------:R-:W-:Y:S01]  /*4730*/  FADD.FTZ R5, R4, R4 ;  /* 0x0000000404057221 */ /* 0x000fe20000010000 */
[----:B------:R-:W-:Y:S01]  /*4740*/  UIMAD UR53, UR47, UR53, UR7 ;  /* 0x000000352f3572a4 */ /* 0x000fe2000f8e0207 */
[----:B------:R-:W-:Y:S01]  /*4750*/  FADD.FTZ R3, R2, R2 ;  /* 0x0000000202037221 */ /* 0x000fe20000010000 */
[----:B------:R-:W-:Y:S01]  /*4760*/  P2R R238, PR, RZ, 0x1 ;  /* 0x00000001ffee7803 */ /* 0x000fe20000000000 */
[----:B------:R-:W-:Y:S01]  /*4770*/  FADD.FTZ R4, R63, R63 ;  /* 0x0000003f3f047221 */ /* 0x000fe20000010000 */
[----:B------:R-:W-:Y:S01]  /*4780*/  FADD.FTZ R2, R61, R61 ;  /* 0x0000003d3d027221 */ /* 0x000fe20000010000 */
[----:B------:R-:W-:-:S02]  /*4790*/  CS2R R36, SRZ ;  /* 0x0000000000247805 */ /* 0x000fc4000001ff00 */
[----:B------:R-:W-:Y:S02]  /*47a0*/  MOV R35, RZ ;  /* 0x000000ff00237202 */ /* 0x000fe40000000f00 */
[----:B------:R-:W-:Y:S02]  /*47b0*/  CS2R R32, SRZ ;  /* 0x0000000000207805 */ /* 0x000fe4000001ff00 */
[----:B------:R-:W-:Y:S02]  /*47c0*/  CS2R R28, SRZ ;  /* 0x00000000001c7805 */ /* 0x000fe4000001ff00 */
[----:B------:R-:W-:Y:S02]  /*47d0*/  MOV R27, RZ ;  /* 0x000000ff001b7202 */ /* 0x000fe40000000f00 */
[----:B------:R-:W-:Y:S02]  /*47e0*/  CS2R R24, SRZ ;  /* 0x0000000000187805 */ /* 0x000fe4000001ff00 */
[----:B------:R-:W-:-:S02]  /*47f0*/  CS2R R20, SRZ ;  /* 0x0000000000147805 */ /* 0x000fc4000001ff00 */
[----:B------:R-:W-:Y:S01]  /*4800*/  MOV R19, RZ ;  /* 0x000000ff00137202 */ /* 0x000fe20000000f00 */
        /* <DEDUP_REMOVED lines=14> */
.L_x_1985:
[----:B------:R-:W-:Y:S01]  /*48f0*/  USHF.R.S32.HI UR58, URZ, 0x1f, UR7 ;  /* 0x0000001f3f3a7899 */ /* 0x000fe20008011407 */
[----:B------:R-:W-:Y:S01]  /*4900*/  ISETP.NE.AND P6, PT, R238, RZ, PT ;  /* 0x000000ffee00720c */ /* 0x000fe20003fc5270 */
[----:B------:R-:W-:Y:S01]  /*4910*/  UMOV UR44, UR28 ;  /* 0x0000001c002c7c82 */ /* 0x000fe20008000000 */
[----:B------:R-:W-:Y:S01]  /*4920*/  UMOV UR45, UR53 ;  /* 0x00000035002d7c82 */ /* 0x000fe20008000000 */
[----:B------:R-:W-:Y:S02]  /*4930*/  UIMAD UR54, UR58, UR38, URZ ;  /* 0x000000263a3672a4 */ /* 0x000fe4000f8e023f */
[----:B------:R-:W-:Y:S02]  /*4940*/  UIMAD.WIDE.U32 UR44, UR7, UR38, UR44 ;  /* 0x00000026072c72a5 */ /* 0x000fe4000f8e002c */
[----:B------:R-:W-:Y:S02]  /*4950*/  UIMAD UR54, UR7, UR39, UR54 ;  /* 0x00000027073672a4 */ /* 0x000fe4000f8e0236 */
[----:B------:R-:W-:-:S02]  /*4960*/  ULEA UR55, UP0, UR44, UR40, 0x3 ;  /* 0x000000282c377291 */ /* 0x000fc4000f80183f */
[----:B------:R-:W-:-:S04]  /*4970*/  UIADD3 UR45, UR45, UR54, URZ ;  /* 0x000000362d2d7290 */ /* 0x000fc8000fffe03f */
[----:B------:R-:W-:Y:S01]  /*4980*/  ULEA.HI.X UR44, UR44, UR41, UR45, 0x3, UP0 ;  /* 0x000000292c2c7291 */ /* 0x000fe200080f1c2d */
[----:B0-2---:R-:W-:-:S05]  /*4990*/  MOV R60, UR55 ;  /* 0x00000037003c7c02 */ /* 0x005fca0008000f00 */
[----:B------:R-:W-:-:S06]  /*49a0*/  MOV R61, UR44 ;  /* 0x0000002c003d7c02 */ /* 0x000fcc0008000f00 */
[----:B------:R-:W3:Y:S01]  /*49b0*/  LDG.E.64 R60, desc[UR20][R60.64] ;  /* 0x000000143c3c7981 */ /* 0x000ee2000c1e1b00 */
[----:B------:R-:W-:Y:S01]  /*49c0*/  SHF.L.U32 R62, R89, 0x4, RZ ;  /* 0x00000004593e7819 */ /* 0x000fe200000006ff */
[----:B------:R-:W-:Y:S02]  /*49d0*/  UIMAD UR44, UR58, UR42, URZ ;  /* 0x0000002a3a2c72a4 */ /* 0x000fe4000f8e023f */
[----:B------:R-:W-:Y:S02]  /*49e0*/  MOV R67, UR42 ;  /* 0x0000002a00437c02 */ /* 0x000fe40008000f00 */
[----:B------:R-:W-:Y:S02]  /*49f0*/  CS2R R104, SRZ ;  /* 0x0000000000687805 */ /* 0x000fe4000001ff00 */
[----:B------:R-:W-:Y:S01]  /*4a00*/  LOP3.LUT R62, R62, 0xfffffe00, RZ, 0xc0, !PT ;  /* 0xfffffe003e3e7812 */ /* 0x000fe200078ec0ff */
[----:B------:R-:W-:Y:S01]  /*4a10*/  UIMAD UR44, UR7, UR43, UR44 ;  /* 0x0000002b072c72a4 */ /* 0x000fe2000f8e022c */
[----:B------:R-:W-:-:S02]  /*4a20*/  CS2R R102, SRZ ;  /* 0x0000000000667805 */ /* 0x000fc4000001ff00 */
[----:B------:R-:W-:-:S04]  /*4a30*/  LOP3.LUT R65, R62, 0x1f, R89, 0xf8, !PT ;  /* 0x0000001f3e417812 */ /* 0x000fc800078ef859 */
[----:B------:R-:W-:-:S04]  /*4a40*/  IADD3 R64, R62, R65, RZ ;  /* 0x000000413e407210 */ /* 0x000fc80007ffe0ff */
[----:B------:R-:W-:Y:S02]  /*4a50*/  IADD3 R62, R64, 0x20, RZ ;  /* 0x00000020403e7810 */ /* 0x000fe40007ffe0ff */
[--C-:B------:R-:W-:Y:S02]  /*4a60*/  SHF.R.S32.HI R65, RZ, 0x1f, R64.reuse ;  /* 0x0000001fff417819 */ /* 0x100fe40000011440 */
[----:B------:R-:W-:Y:S02]  /*4a70*/  ISETP.GE.AND P2, PT, R62, UR49, PT ;  /* 0x000000313e007c0c */ /* 0x000fe4000bf46270 */
[C---:B------:R-:W-:Y:S01]  /*4a80*/  IADD3 R62, R64.reuse, 0x40, RZ ;  /* 0x00000040403e7810 */ /* 0x040fe20007ffe0ff */
[----:B------:R-:W-:Y:S01]  /*4a90*/  IMAD.WIDE.U32 R66, R67, UR7, R64 ;  /* 0x0000000743427c25 */ /* 0x000fe2000f8e0040 */
        /* <DEDUP_REMOVED lines=10> */
[----:B----4-:R-:W4:Y:S01]  /*4b40*/  @!P2 LDG.E R104, desc[UR20][R62.64+0x80] ;  /* 0x000080143e68a981 */ /* 0x010f22000c1e1900 */
[C---:B------:R-:W-:Y:S02]  /*4b50*/  IADD3 R65, R64.reuse, 0xe0, RZ ;  /* 0x000000e040417810 */ /* 0x040fe40007ffe0ff */
[----:B------:R-:W-:Y:S02]  /*4b60*/  IADD3 R67, R64, 0xc0, RZ ;  /* 0x000000c040437810 */ /* 0x000fe40007ffe0ff */
[----:B------:R-:W-:Y:S02]  /*4b70*/  CS2R R98, SRZ ;  /* 0x0000000000627805 */ /* 0x000fe4000001ff00 */
[----:B------:R-:W-:Y:S01]  /*4b80*/  ISETP.GE.AND P2, PT, R65, UR49, PT ;  /* 0x0000003141007c0c */ /* 0x000fe2000bf46270 */
[----:B------:R-:W2:Y:S01]  /*4b90*/  @!P4 LDG.E R102, desc[UR20][R62.64+0x180] ;  /* 0x000180143e66c981 */ /* 0x000ea2000c1e1900 */
[----:B------:R-:W-:-:S02]  /*4ba0*/  ISETP.GE.AND P1, PT, R67, UR49, PT ;  /* 0x0000003143007c0c */ /* 0x000fc4000bf26270 */
[C---:B------:R-:W-:Y:S01]  /*4bb0*/  IADD3 R65, R64.reuse, 0x120, RZ ;  /* 0x0000012040417810 */ /* 0x040fe20007ffe0ff */
[----:B------:R-:W2:Y:S01]  /*4bc0*/  @!P3 LDG.E R103, desc[UR20][R62.64+0x100] ;  /* 0x000100143e67b981 */ /* 0x000ea2000c1e1900 */
[----:B------:R-:W-:Y:S02]  /*4bd0*/  IADD3 R66, R64, 0x100, RZ ;  /* 0x0000010040427810 */ /* 0x000fe40007ffe0ff */
[----:B------:R-:W-:Y:S02]  /*4be0*/  ISETP.GE.AND P4, PT, R65, UR49, PT ;  /* 0x0000003141007c0c */ /* 0x000fe4000bf86270 */
[----:B------:R-:W-:Y:S02]  /*4bf0*/  CS2R R100, SRZ ;  /* 0x0000000000647805 */ /* 0x000fe4000001ff00 */
[----:B------:R-:W-:Y:S01]  /*4c00*/  ISETP.GE.AND P3, PT, R66, UR49, PT ;  /* 0x0000003142007c0c */ /* 0x000fe2000bf66270 */
[----:B------:R-:W2:Y:S01]  /*4c10*/  @!P0 LDG.E R98, desc[UR20][R62.64+0x280] ;  /* 0x000280143e628981 */ /* 0x000ea2000c1e1900 */
[----:B------:R-:W-:-:S02]  /*4c20*/  IADD3 R65, R64, 0x160, RZ ;  /* 0x0000016040417810 */ /* 0x000fc40007ffe0ff */
[----:B------:R-:W-:Y:S01]  /*4c30*/  IADD3 R66, R64, 0x140, RZ ;  /* 0x0000014040427810 */ /* 0x000fe20007ffe0ff */
[----:B------:R-:W2:Y:S01]  /*4c40*/  @!P5 LDG.E R99, desc[UR20][R62.64+0x200] ;  /* 0x000200143e63d981 */ /* 0x000ea2000c1e1900 */
[----:B------:R-:W-:Y:S02]  /*4c50*/  ISETP.GE.AND P0, PT, R65, UR49, PT ;  /* 0x0000003141007c0c */ /* 0x000fe4000bf06270 */
[----:B------:R-:W-:Y:S02]  /*4c60*/  CS2R R96, SRZ ;  /* 0x0000000000607805 */ /* 0x000fe4000001ff00 */
[----:B------:R-:W-:Y:S01]  /*4c70*/  ISETP.GE.AND P5, PT, R66, UR49, PT ;  /* 0x0000003142007c0c */ /* 0x000fe2000bfa6270 */
[----:B------:R-:W2:Y:S01]  /*4c80*/  @!P1 LDG.E R101, desc[UR20][R62.64+0x300] ;  /* 0x000300143e659981 */ /* 0x000ea2000c1e1900 */
[C---:B------:R-:W-:Y:S02]  /*4c90*/  IADD3 R65, R64.reuse, 0x180, RZ ;  /* 0x0000018040417810 */ /* 0x040fe40007ffe0ff */
[----:B------:R-:W-:-:S02]  /*4ca0*/  IADD3 R66, R64, 0x1a0, RZ ;  /* 0x000001a040427810 */ /* 0x000fc40007ffe0ff */
[----:B------:R-:W-:Y:S02]  /*4cb0*/  CS2R R78, SRZ ;  /* 0x00000000004e7805 */ /* 0x000fe4000001ff00 */
[----:B------:R-:W-:Y:S01]  /*4cc0*/  ISETP.GE.AND P1, PT, R65, UR49, PT ;  /* 0x0000003141007c0c */ /* 0x000fe2000bf26270 */
[----:B------:R-:W2:Y:S01]  /*4cd0*/  @!P2 LDG.E R97, desc[UR20][R62.64+0x380] ;  /* 0x000380143e61a981 */ /* 0x000ea2000c1e1900 */
[----:B------:R-:W-:Y:S02]  /*4ce0*/  IADD3 R65, R64, 0x1c0, RZ ;  /* 0x000001c040417810 */ /* 0x000fe40007ffe0ff */
[----:B------:R-:W-:Y:S02]  /*4cf0*/  CS2R R94, SRZ ;  /* 0x00000000005e7805 */ /* 0x000fe4000001ff00 */
[----:B------:R-:W-:Y:S01]  /*4d00*/  ISETP.GE.AND P2, PT, R66, UR49, PT ;  /* 0x0000003142007c0c */ /* 0x000fe2000bf46270 */
[----:B------:R-:W2:Y:S01]  /*4d10*/  @!P3 LDG.E R100, desc[UR20][R62.64+0x400] ;  /* 0x000400143e64b981 */ /* 0x000ea2000c1e1900 */
[----:B------:R-:W-:-:S02]  /*4d20*/  IADD3 R66, R64, 0x1e0, RZ ;  /* 0x000001e040427810 */ /* 0x000fc40007ffe0ff */
[----:B------:R-:W-:Y:S01]  /*4d30*/  ISETP.GE.AND P3, PT, R65, UR49, PT ;  /* 0x0000003141007c0c */ /* 0x000fe2000bf66270 */
[----:B------:R-:W2:Y:S01]  /*4d40*/  @!P4 LDG.E R79, desc[UR20][R62.64+0x480] ;  /* 0x000480143e4fc981 */ /* 0x000ea2000c1e1900 */
[----:B------:R-:W-:Y:S02]  /*4d50*/  IADD3 R65, R64, 0x200, RZ ;  /* 0x0000020040417810 */ /* 0x000fe40007ffe0ff */
[----:B------:R-:W-:Y:S01]  /*4d60*/  ISETP.GE.AND P4, PT, R66, UR49, PT ;  /* 0x0000003142007c0c */ /* 0x000fe2000bf86270 */
[----:B------:R-:W2:Y:S01]  /*4d70*/  @!P5 LDG.E R94, desc[UR20][R62.64+0x500] ;  /* 0x000500143e5ed981 */ /* 0x000ea2000c1e1900 */
[----:B------:R-:W-:Y:S02]  /*4d80*/  IADD3 R66, R64, 0x220, RZ ;  /* 0x0000022040427810 */ /* 0x000fe40007ffe0ff */
[----:B------:R-:W-:Y:S02]  /*4d90*/  ISETP.GE.AND P5, PT, R65, UR49, PT ;  /* 0x0000003141007c0c */ /* 0x000fe4000bfa6270 */
[----:B------:R-:W-:-:S02]  /*4da0*/  CS2R R92, SRZ ;  /* 0x00000000005c7805 */ /* 0x000fc4000001ff00 */
[----:B------:R-:W-:Y:S01]  /*4db0*/  IADD3 R65, R64, 0x240, RZ ;  /* 0x0000024040417810 */ /* 0x000fe20007ffe0ff */
[----:B------:R-:W2:Y:S01]  /*4dc0*/  @!P0 LDG.E R96, desc[UR20][R62.64+0x580] ;  /* 0x000580143e608981 */ /* 0x000ea2000c1e1900 */
[----:B------:R-:W-:Y:S02]  /*4dd0*/  ISETP.GE.AND P0, PT, R66, UR49, PT ;  /* 0x0000003142007c0c */ /* 0x000fe4000bf06270 */
[C---:B------:R-:W-:Y:S01]  /*4de0*/  IADD3 R66, R64.reuse, 0x260, RZ ;  /* 0x0000026040427810 */ /* 0x040fe20007ffe0ff */
[----:B------:R-:W2:Y:S01]  /*4df0*/  @!P1 LDG.E R95, desc[UR20][R62.64+0x600] ;  /* 0x000600143e5f9981 */ /* 0x000ea2000c1e1900 */
[----:B------:R-:W-:Y:S02]  /*4e00*/  ISETP.GE.AND P1, PT, R65, UR49, PT ;  /* 0x0000003141007c0c */ /* 0x000fe4000bf26270 */
[----:B------:R-:W-:Y:S02]  /*4e10*/  CS2R R90, SRZ ;  /* 0x00000000005a7805 */ /* 0x000fe4000001ff00 */
[----:B------:R-:W-:Y:S01]  /*4e20*/  IADD3 R65, R64, 0x280, RZ ;  /* 0x0000028040417810 */ /* 0x000fe20007ffe0ff */
[----:B------:R-:W4:Y:S01]  /*4e30*/  @!P6 LDG.E R105, desc[UR20][R62.64] ;  /* 0x000000143e69e981 */ /* 0x000f22000c1e1900 */
[----:B------:R-:W-:-:S03]  /*4e40*/  CS2R R74, SRZ ;  /* 0x00000000004a7805 */ /* 0x000fc6000001ff00 */
[----:B------:R-:W2:Y:S01]  /*4e50*/  @!P2 LDG.E R92, desc[UR20][R62.64+0x680] ;  /* 0x000680143e5ca981 */ /* 0x000ea2000c1e1900 */
[----:B------:R-:W-:Y:S02]  /*4e60*/  ISETP.GE.AND P2, PT, R66, UR49, PT ;  /* 0x0000003142007c0c */ /* 0x000fe4000bf46270 */
[C---:B------:R-:W-:Y:S01]  /*4e70*/  IADD3 R66, R64.reuse, 0x2a0, RZ ;  /* 0x000002a040427810 */ /* 0x040fe20007ffe0ff */
[----:B------:R-:W2:Y:S01]  /*4e80*/  @!P3 LDG.E R93, desc[UR20][R62.64+0x700] ;  /* 0x000700143e5db981 */ /* 0x000ea2000c1e1900 */
[----:B------:R-:W-:Y:S02]  /*4e90*/  ISETP.GE.AND P3, PT, R65, UR49, PT ;  /* 0x0000003141007c0c */ /* 0x000fe4000bf66270 */
[----:B------:R-:W-:Y:S01]  /*4ea0*/  IADD3 R65, R64, 0x2c0, RZ ;  /* 0x000002c040417810 */ /* 0x000fe20007ffe0ff */
[----:B------:R-:W2:Y:S01]  /*4eb0*/  @!P4 LDG.E R91, desc[UR20][R62.64+0x780] ;  /* 0x000780143e5bc981 */ /* 0x000ea2000c1e1900 */
[----:B------:R-:W-:Y:S02]  /*4ec0*/  ISETP.GE.AND P4, PT, R66, UR49, PT ;  /* 0x0000003142007c0c */ /* 0x000fe4000bf86270 */
[----:B------:R-:W-:Y:S01]  /*4ed0*/  IADD3 R66, R64, 0x2e0, RZ ;  /* 0x000002e040427810 */ /* 0x000fe20007ffe0ff */
[----:B------:R-:W2:Y:S01]  /*4ee0*/  @!P5 LDG.E R75, desc[UR20][R62.64+0x800] ;  /* 0x000800143e4bd981 */ /* 0x000ea2000c1e1900 */
[----:B------:R-:W-:-:S02]  /*4ef0*/  ISETP.GE.AND P5, PT, R65, UR49, PT ;  /* 0x0000003141007c0c */ /* 0x000fc4000bfa6270 */
[----:B------:R-:W-:Y:S01]  /*4f00*/  IADD3 R65, R64, 0x300, RZ ;  /* 0x0000030040417810 */ /* 0x000fe20007ffe0ff */
[----:B------:R-:W2:Y:S01]  /*4f10*/  @!P0 LDG.E R90, desc[UR20][R62.64+0x880] ;  /* 0x000880143e5a8981 */ /* 0x000ea2000c1e1900 */
[----:B------:R-:W-:Y:S02]  /*4f20*/  CS2R R72, SRZ ;  /* 0x0000000000487805 */ /* 0x000fe4000001ff00 */
[----:B------:R-:W-:Y:S01]  /*4f30*/  ISETP.GE.AND P0, PT, R66, UR49, PT ;  /* 0x0000003142007c0c */ /* 0x000fe2000bf06270 */
[----:B------:R-:W2:Y:S01]  /*4f40*/  @!P1 LDG.E R74, desc[UR20][R62.64+0x900] ;  /* 0x000900143e4a9981 */ /* 0x000ea2000c1e1900 */
[----:B------:R-:W-:Y:S02]  /*4f50*/  ISETP.GE.AND P1, PT, R65, UR49, PT ;  /* 0x0000003141007c0c */ /* 0x000fe4000bf26270 */
[----:B------:R-:W-:Y:S01]  /*4f60*/  IADD3 R65, R64, 0x320, RZ ;  /* 0x0000032040417810 */ /* 0x000fe20007ffe0ff */
[----:B------:R-:W2:Y:S01]  /*4f70*/  @!P3 LDG.E R72, desc[UR20][R62.64+0xa00] ;  /* 0x000a00143e48b981 */ /* 0x000ea2000c1e1900 */
[----:B------:R-:W-:-:S02]  /*4f80*/  CS2R R70, SRZ ;  /* 0x0000000000467805 */ /* 0x000fc4000001ff00 */
[----:B------:R-:W-:Y:S02]  /*4f90*/  CS2R R68, SRZ ;  /* 0x0000000000447805 */ /* 0x000fe4000001ff00 */
[----:B------:R-:W-:Y:S01]  /*4fa0*/  ISETP.GE.AND P3, PT, R65, UR49, PT ;  /* 0x0000003141007c0c */ /* 0x000fe2000bf66270 */
[----:B------:R-:W2:Y:S01]  /*4fb0*/  @!P2 LDG.E R73, desc[UR20][R62.64+0x980] ;  /* 0x000980143e49a981 */ /* 0x000ea2000c1e1900 */
[C---:B------:R-:W-:Y:S02]  /*4fc0*/  IADD3 R66, R64.reuse, 0x340, RZ ;  /* 0x0000034040427810 */ /* 0x040fe40007ffe0ff */
[C---:B------:R-:W-:Y:S01]  /*4fd0*/  IADD3 R65, R64.reuse, 0x360, RZ ;  /* 0x0000036040417810 */ /* 0x040fe20007ffe0ff */
[----:B------:R-:W2:Y:S01]  /*4fe0*/  @!P4 LDG.E R71, desc[UR20][R62.64+0xa80] ;  /* 0x000a80143e47c981 */ /* 0x000ea2000c1e1900 */
[----:B------:R-:W-:Y:S02]  /*4ff0*/  IADD3 R67, R64, 0x380, RZ ;  /* 0x0000038040437810 */ /* 0x000fe40007ffe0ff */
[----:B------:R-:W-:Y:S01]  /*5000*/  ISETP.GE.AND P2, PT, R66, UR49, PT ;  /* 0x0000003142007c0c */ /* 0x000fe2000bf46270 */
[----:B------:R-:W2:Y:S01]  /*5010*/  @!P0 LDG.E R69, desc[UR20][R62.64+0xb80] ;  /* 0x000b80143e458981 */ /* 0x000ea2000c1e1900 */
[----:B------:R-:W-:-:S02]  /*5020*/  MOV R66, RZ ;  /* 0x000000ff00427202 */ /* 0x000fc40000000f00 */
[----:B------:R-:W-:Y:S01]  /*5030*/  ISETP.GE.AND P0, PT, R65, UR49, PT ;  /* 0x0000003141007c0c */ /* 0x000fe2000bf06270 */
[----:B------:R-:W2:Y:S01]  /*5040*/  @!P1 LDG.E R68, desc[UR20][R62.64+0xc00] ;  /* 0x000c00143e449981 */ /* 0x000ea2000c1e1900 */
[----:B------:R-:W-:Y:S02]  /*5050*/  ISETP.GE.AND P1, PT, R67, UR49, PT ;  /* 0x0000003143007c0c */ /* 0x000fe4000bf26270 */
[----:B------:R-:W-:Y:S01]  /*5060*/  IADD3 R67, R64, 0x3a0, RZ ;  /* 0x000003a040437810 */ /* 0x000fe20007ffe0ff */
[----:B------:R-:W2:Y:S01]  /*5070*/  @!P3 LDG.E R66, desc[UR20][R62.64+0xc80] ;  /* 0x000c80143e42b981 */ /* 0x000ea2000c1e1900 */
[----:B------:R-:W-:Y:S02]  /*5080*/  MOV R65, RZ ;  /* 0x000000ff00417202 */ /* 0x000fe40000000f00 */
[----:B------:R-:W-:Y:S01]  /*5090*/  ISETP.GE.AND P3, PT, R67, UR49, PT ;  /* 0x0000003143007c0c */ /* 0x000fe2000bf66270 */
[----:B------:R-:W2:Y:S01]  /*50a0*/  @!P5 LDG.E R70, desc[UR20][R62.64+0xb00] ;  /* 0x000b00143e46d981 */ /* 0x000ea2000c1e1900 */
[----:B------:R-:W-:-:S02]  /*50b0*/  MOV R67, RZ ;  /* 0x000000ff00437202 */ /* 0x000fc40000000f00 */
[C---:B------:R-:W-:Y:S01]  /*50c0*/  IADD3 R76, R64.reuse, 0x3c0, RZ ;  /* 0x000003c0404c7810 */ /* 0x040fe20007ffe0ff */
[----:B------:R-:W2:Y:S01]  /*50d0*/  @!P2 LDG.E R65, desc[UR20][R62.64+0xd00] ;  /* 0x000d00143e41a981 */ /* 0x000ea2000c1e1900 */
[----:B------:R-:W-:Y:S02]  /*50e0*/  IADD3 R64, R64, 0x3e0, RZ ;  /* 0x000003e040407810 */ /* 0x000fe40007ffe0ff */
[----:B------:R-:W-:Y:S01]  /*50f0*/  ISETP.GE.AND P2, PT, R76, UR49, PT ;  /* 0x000000314c007c0c */ /* 0x000fe2000bf46270 */
[----:B------:R-:W2:Y:S01]  /*5100*/  @!P0 LDG.E R67, desc[UR20][R62.64+0xd80] ;  /* 0x000d80143e438981 */ /* 0x000ea2000c1e1900 */
[----:B------:R-:W-:Y:S02]  /*5110*/  ISETP.GE.AND P0, PT, R64, UR49, PT ;  /* 0x0000003140007c0c */ /* 0x000fe4000bf06270 */
[----:B------:R-:W-:Y:S02]  /*5120*/  CS2R R76, SRZ ;  /* 0x00000000004c7805 */ /* 0x000fe4000001ff00 */
[----:B------:R-:W-:Y:S01]  /*5130*/  MOV R64, RZ ;  /* 0x000000ff00407202 */ /* 0x000fe20000000f00 */
[----:B------:R-:W2:Y:S05]  /*5140*/  @!P1 LDG.E R78, desc[UR20][R62.64+0xe00] ;  /* 0x000e00143e4e9981 */ /* 0x000eaa000c1e1900 */
[----:B------:R-:W2:Y:S04]  /*5150*/  @!P3 LDG.E R64, desc[UR20][R62.64+0xe80] ;  /* 0x000e80143e40b981 */ /* 0x000ea8000c1e1900 */
[----:B------:R-:W2:Y:S04]  /*5160*/  @!P2 LDG.E R77, desc[UR20][R62.64+0xf00] ;  /* 0x000f00143e4da981 */ /* 0x000ea8000c1e1900 */
[----:B------:R0:W2:Y:S01]  /*5170*/  @!P0 LDG.E R76, desc[UR20][R62.64+0xf80] ;  /* 0x000f80143e4c8981 */ /* 0x0000a2000c1e1900 */
[----:B------:R-:W-:Y:S01]  /*5180*/  LOP3.LUT P0, RZ, R89, 0x1f, RZ, 0xc0, !PT ;  /* 0x0000001f59ff7812 */ /* 0x000fe2000780c0ff */
[----:B------:R-:W-:-:S02]  /*5190*/  UIADD3 UR44, UR10, -0x1, URZ ;  /* 0xffffffff0a2c7890 */ /* 0x000fc4000fffe03f */
[----:B0-----:R-:W-:-:S04]  /*51a0*/  MOV R63, UR10 ;  /* 0x0000000a003f7c02 */ /* 0x001fc80008000f00 */
[----:B------:R-:W-:Y:S01]  /*51b0*/  ISETP.LT.OR P2, PT, R63, 0x2, P0 ;  /* 0x000000023f00780c */ /* 0x000fe20000741670 */
[----:B------:R-:W-:-:S04]  /*51c0*/  ULEA.HI UR45, UR44, UR44, URZ, 0x1 ;  /* 0x0000002c2c2d7291 */ /* 0x000fc8000f8f083f */
[----:B------:R-:W-:-:S04]  /*51d0*/  ULOP3.LUT UR45, UR45, 0xfffffe, URZ, 0xc0, !UPT ;  /* 0x00fffffe2d2d7892 */ /* 0x000fc8000f8ec03f */
[----:B------:R-:W-:-:S04]  /*51e0*/  UIADD3 UR44, UR44, -UR45, URZ ;  /* 0x8000002d2c2c7290 */ /* 0x000fc8000fffe03f */
[----:B------:R-:W-:Y:S01]  /*51f0*/  ULEA UR44, UR44, UR7, 0x8 ;  /* 0x000000072c2c7291 */ /* 0x000fe2000f8e403f */
[C---:B------:R-:W-:Y:S02]  /*5200*/  ISETP.NE.AND P1, PT, R89.reuse, RZ, PT ;  /* 0x000000ff5900720c */ /* 0x040fe40003f25270 */
[----:B------:R-:W-:Y:S02]  /*5210*/  IADD3 R126, R89, 0x200, RZ ;  /* 0x00000200597e7810 */ /* 0x000fe40007ffe0ff */
[----:B---3--:R-:W-:-:S13]  /*5220*/  R2UR UR55, R61 ;  /* 0x000000003d3772ca */ /* 0x008fda00000e0000 */
[----:B------:R-:W-:-:S04]  /*5230*/  FMUL.FTZ R61, R49, UR55 ;  /* 0x00000037313d7c20 */ /* 0x000fc80008410000 */
[----:B------:R-:W-:Y:S01]  /*5240*/  FMUL.RZ R106, R61, 0.15915493667125701904 ;  /* 0x3e22f9833d6a7820 */ /* 0x000fe2000040c000 */
[----:B------:R-:W-:-:S04]  /*5250*/  FMUL.FTZ R61, R48, UR55 ;  /* 0x00000037303d7c20 */ /* 0x000fc80008410000 */
[----:B------:R-:W-:Y:S01]  /*5260*/  FMUL.RZ R107, R61, 0.15915493667125701904 ;  /* 0x3e22f9833d6b7820 */ /* 0x000fe2000040c000 */
[----:B------:R-:W-:-:S04]  /*5270*/  FMUL.FTZ R61, R47, UR55 ;  /* 0x000000372f3d7c20 */ /* 0x000fc80008410000 */
[----:B------:R-:W-:Y:S01]  /*5280*/  FMUL.RZ R62, R61, 0.15915493667125701904 ;  /* 0x3e22f9833d3e7820 */ /* 0x000fe2000040c000 */
[----:B------:R-:W-:-:S04]  /*5290*/  FMUL.FTZ R61, R46, UR55 ;  /* 0x000000372e3d7c20 */ /* 0x000fc80008410000 */
[----:B------:R-:W-:Y:S01]  /*52a0*/  FMUL.RZ R108, R61, 0.15915493667125701904 ;  /* 0x3e22f9833d6c7820 */ /* 0x000fe2000040c000 */
[----:B------:R-:W-:Y:S01]  /*52b0*/  SHF.L.U32 R61, R89, 0x5, RZ ;  /* 0x00000005593d7819 */ /* 0x000fe200000006ff */
[----:B------:R-:W-:Y:S03]  /*52c0*/  MUFU.SIN R141, R62 ;  /* 0x0000003e008d7308 */ /* 0x000fe60000000400 */
[----:B------:R-:W-:Y:S01]  /*52d0*/  LOP3.LUT R61, R61, 0xfffffc00, RZ, 0xc0, !PT ;  /* 0xfffffc003d3d7812 */ /* 0x000fe200078ec0ff */
[----:B------:R-:W-:-:S04]  /*52e0*/  FMUL.FTZ R63, R45, UR55 ;  /* 0x000000372d3f7c20 */ /* 0x000fc80008410000 */
[----:B------:R-:W-:Y:S01]  /*52f0*/  MUFU.SIN R139, R108 ;  /* 0x0000006c008b7308 */ /* 0x000fe20000000400 */
[----:B------:R-:W-:-:S07]  /*5300*/  FMUL.RZ R110, R63, 0.15915493667125701904 ;  /* 0x3e22f9833f6e7820 */ /* 0x000fce000040c000 */
[----:B------:R0:W-:Y:S08]  /*5310*/  MUFU.COS R140, R108 ;  /* 0x0000006c008c7308 */ /* 0x0001f00000000000 */
[----:B-1----:R1:W-:Y:S01]  /*5320*/  MUFU.COS R142, R62 ;  /* 0x0000003e008e7308 */ /* 0x0023e20000000000 */
[----:B0-----:R-:W-:-:S04]  /*5330*/  FMUL.FTZ R108, R44, UR55 ;  /* 0x000000372c6c7c20 */ /* 0x001fc80008410000 */
[----:B------:R-:W-:Y:S01]  /*5340*/  FMUL.RZ R112, R108, 0.15915493667125701904 ;  /* 0x3e22f9836c707820 */ /* 0x000fe2000040c000 */
[----:B------:R-:W-:Y:S01]  /*5350*/  FMUL.FTZ R108, R43, UR55 ;  /* 0x000000372b6c7c20 */ /* 0x000fe20008410000 */
[----:B-1----:R-:W-:Y:S01]  /*5360*/  IADD3 R62, R61, R88, RZ ;  /* 0x000000583d3e7210 */ /* 0x002fe20007ffe0ff */
[----:B------:R-:W-:Y:S03]  /*5370*/  MUFU.SIN R143, R107 ;  /* 0x0000006b008f7308 */ /* 0x000fe60000000400 */
[----:B------:R-:W-:Y:S01]  /*5380*/  IADD3 R63, R62, 0x20, RZ ;  /* 0x000000203e3f7810 */ /* 0x000fe20007ffe0ff */
[----:B------:R-:W-:-:S03]  /*5390*/  FMUL.RZ R128, R108, 0.15915493667125701904 ;  /* 0x3e22f9836c807820 */ /* 0x000fc6000040c000 */
[----:B------:R-:W-:Y:S01]  /*53a0*/  LEA.HI.SX32 R108, R63, R62, 0x1b ;  /* 0x0000003e3f6c7211 */ /* 0x000fe200078fdaff */
[----:B------:R0:W-:Y:S01]  /*53b0*/  MUFU.COS R144, R107 ;  /* 0x0000006b00907308 */ /* 0x0001e20000000000 */
[----:B------:R-:W-:Y:S01]  /*53c0*/  FMUL.FTZ R63, R42, UR55 ;  /* 0x000000372a3f7c20 */ /* 0x000fe20008410000 */
[C---:B------:R-:W-:Y:S02]  /*53d0*/  IADD3 R109, R62.reuse, 0x60, RZ ;  /* 0x000000603e6d7810 */ /* 0x040fe40007ffe0ff */
[----:B0-----:R-:W-:-:S04]  /*53e0*/  IADD3 R107, R62, 0x40, RZ ;  /* 0x000000403e6b7810 */ /* 0x001fc80007ffe0ff */
[----:B------:R-:W-:Y:S01]  /*53f0*/  MUFU.SIN R137, R110 ;  /* 0x0000006e00897308 */ /* 0x000fe20000000400 */
[----:B------:R-:W-:-:S07]  /*5400*/  IADD3 R111, R62, 0x80, RZ ;  /* 0x000000803e6f7810 */ /* 0x000fce0007ffe0ff */
[----:B------:R0:W-:Y:S02]  /*5410*/  MUFU.COS R138, R110 ;  /* 0x0000006e008a7308 */ /* 0x0001e40000000000 */
[----:B0-----:R-:W-:Y:S01]  /*5420*/  LEA.HI.SX32 R110, R107, R62, 0x1b ;  /* 0x0000003e6b6e7211 */ /* 0x001fe200078fdaff */
[----:B------:R-:W-:Y:S01]  /*5430*/  FMUL.RZ R107, R63, 0.15915493667125701904 ;  /* 0x3e22f9833f6b7820 */ /* 0x000fe2000040c000 */
[----:B------:R-:W-:-:S04]  /*5440*/  FMUL.FTZ R63, R41, UR55 ;  /* 0x00000037293f7c20 */ /* 0x000fc80008410000 */
[----:B------:R-:W-:Y:S01]  /*5450*/  MUFU.SIN R135, R112 ;  /* 0x0000007000877308 */ /* 0x000fe20000000400 */
[----:B------:R-:W-:-:S07]  /*5460*/  LEA.HI.SX32 R114, R111, R62, 0x1b ;  /* 0x0000003e6f727211 */ /* 0x000fce00078fdaff */
[----:B------:R0:W-:Y:S01]  /*5470*/  MUFU.COS R136, R112 ;  /* 0x0000007000887308 */ /* 0x0001e20000000000 */
[C---:B------:R-:W-:Y:S02]  /*5480*/  IADD3 R113, R62.reuse, 0xa0, RZ ;  /* 0x000000a03e717810 */ /* 0x040fe40007ffe0ff */
[----:B------:R-:W-:Y:S02]  /*5490*/  IADD3 R115, R62, 0xc0, RZ ;  /* 0x000000c03e737810 */ /* 0x000fe40007ffe0ff */
[----:B0-----:R-:W-:Y:S01]  /*54a0*/  LEA.HI.SX32 R112, R109, R62, 0x1b ;  /* 0x0000003e6d707211 */ /* 0x001fe200078fdaff */
[----:B------:R-:W-:Y:S01]  /*54b0*/  FMUL.RZ R109, R63, 0.15915493667125701904 ;  /* 0x3e22f9833f6d7820 */ /* 0x000fe2000040c000 */
[----:B------:R-:W-:Y:S01]  /*54c0*/  FMUL.FTZ R63, R40, UR55 ;  /* 0x00000037283f7c20 */ /* 0x000fe20008410000 */
[----:B------:R-:W-:Y:S01]  /*54d0*/  MUFU.SIN R123, R106 ;  /* 0x0000006a007b7308 */ /* 0x000fe20000000400 */
[C---:B------:R-:W-:Y:S02]  /*54e0*/  IADD3 R117, R62.reuse, 0xe0, RZ ;  /* 0x000000e03e757810 */ /* 0x040fe40007ffe0ff */
[C---:B------:R-:W-:Y:S01]  /*54f0*/  IADD3 R119, R62.reuse, 0x100, RZ ;  /* 0x000001003e777810 */ /* 0x040fe20007ffe0ff */
[----:B------:R-:W-:Y:S01]  /*5500*/  FMUL.RZ R111, R63, 0.15915493667125701904 ;  /* 0x3e22f9833f6f7820 */ /* 0x000fe2000040c000 */
        /* <DEDUP_REMOVED lines=24> */
[----:B0-----:R-:W-:Y:S02]  /*5690*/  LEA.HI.SX32 R106, R62, R62, 0x1b ;  /* 0x0000003e3e6a7211 */ /* 0x001fe400078fdaff */
[----:B------:R-:W-:-:S02]  /*56a0*/  MOV R63, UR44 ;  /* 0x0000002c003f7c02 */ /* 0x000fc40008000f00 */
[-C--:B------:R-:W-:Y:S02]  /*56b0*/  LEA.HI.SX32 R116, R113, R62.reuse, 0x1b ;  /* 0x0000003e71747211 */ /* 0x080fe400078fdaff */
[-C--:B------:R-:W-:Y:S01]  /*56c0*/  LEA.HI.SX32 R118, R115, R62.reuse, 0x1b ;  /* 0x0000003e73767211 */ /* 0x080fe200078fdaff */
[----:B------:R-:W-:Y:S01]  /*56d0*/  MUFU.SIN R131, R107 ;  /* 0x0000006b00837308 */ /* 0x000fe20000000400 */
[-C--:B------:R-:W-:Y:S01]  /*56e0*/  LEA.HI.SX32 R120, R117, R62.reuse, 0x1b ;  /* 0x0000003e75787211 */ /* 0x080fe200078fdaff */
[----:B------:R-:W-:Y:S01]  /*56f0*/  ULDC.64 UR44, c[0x0][0x268] ;  /* 0x00009a00002c7ab9 */ /* 0x000fe20000000a00 */
        /* <DEDUP_REMOVED lines=23> */
[----:B------:R-:W-:Y:S02]  /*5870*/  LEA.HI.SX32 R190, R181, R62, 0x1b ;  /* 0x0000003eb5be7211 */ /* 0x000fe400078fdaff */
[-C--:B------:R-:W-:Y:S02]  /*5880*/  LEA R106, R106, R87.reuse, 0x2 ;  /* 0x000000576a6a7211 */ /* 0x080fe400078e10ff */
[----:B------:R-:W-:Y:S01]  /*5890*/  SEL R62, R63, R126, !P1 ;  /* 0x0000007e3f3e7207 */ /* 0x000fe20004800000 */
[----:B------:R0:W-:Y:S01]  /*58a0*/  MUFU.COS R132, R107 ;  /* 0x0000006b00847308 */ /* 0x0001e20000000000 */
[----:B------:R-:W-:-:S02]  /*58b0*/  LEA R63, R108, R87, 0x2 ;  /* 0x000000576c3f7211 */ /* 0x000fc400078e10ff */
[-C--:B------:R-:W-:Y:S01]  /*58c0*/  LEA R110, R110, R87.reuse, 0x2 ;  /* 0x000000576e6e7211 */ /* 0x080fe200078e10ff */
[----:B----4-:R-:W-:Y:S01]  /*58d0*/  STS [R106], R105 ;  /* 0x000000696a007388 */ /* 0x010fe20000000800 */
[----:B------:R-:W-:-:S03]  /*58e0*/  LEA R114, R114, R87, 0x2 ;  /* 0x0000005772727211 */ /* 0x000fc600078e10ff */
[----:B------:R-:W-:Y:S01]  /*58f0*/  MUFU.SIN R129, R109 ;  /* 0x0000006d00817308 */ /* 0x000fe20000000400 */
[-C--:B0-----:R-:W-:Y:S01]  /*5900*/  LEA R107, R112, R87.reuse, 0x2 ;  /* 0x00000057706b7211 */ /* 0x081fe200078e10ff */
[----:B------:R0:W-:Y:S01]  /*5910*/  STS [R63+0x80], R104 ;  /* 0x000080683f007388 */ /* 0x0001e20000000800 */
[-C--:B------:R-:W-:Y:S02]  /*5920*/  LEA R118, R118, R87.reuse, 0x2 ;  /* 0x0000005776767211 */ /* 0x080fe400078e10ff */
[----:B------:R-:W-:-:S03]  /*5930*/  LEA R120, R120, R87, 0x2 ;  /* 0x0000005778787211 */ /* 0x000fc600078e10ff */
[----:B------:R1:W-:Y:S01]  /*5940*/  MUFU.COS R130, R109 ;  /* 0x0000006d00827308 */ /* 0x0003e20000000000 */
[----:B--2---:R2:W-:Y:S01]  /*5950*/  STS [R110+0x100], R103 ;  /* 0x000100676e007388 */ /* 0x0045e20000000800 */
[----:B0-----:R-:W-:-:S03]  /*5960*/  LEA R63, R124, R87, 0x2 ;  /* 0x000000577c3f7211 */ /* 0x001fc600078e10ff */
[----:B------:R0:W-:Y:S01]  /*5970*/  STS [R107+0x180], R102 ;  /* 0x000180666b007388 */ /* 0x0001e20000000800 */
[----:B-1----:R-:W-:-:S03]  /*5980*/  LEA R109, R116, R87, 0x2 ;  /* 0x00000057746d7211 */ /* 0x002fc600078e10ff */
[----:B------:R1:W-:Y:S01]  /*5990*/  STS [R114+0x200], R99 ;  /* 0x0002006372007388 */ /* 0x0003e20000000800 */
[----:B--2---:R-:W-:Y:S01]  /*59a0*/  FMUL.FTZ R103, R34, UR55 ;  /* 0x0000003722677c20 */ /* 0x004fe20008410000 */
[-C--:B------:R-:W-:Y:S02]  /*59b0*/  LEA R146, R146, R87.reuse, 0x2 ;  /* 0x0000005792927211 */ /* 0x080fe400078e10ff */
[----:B------:R-:W-:Y:S01]  /*59c0*/  STS [R109+0x280], R98 ;  /* 0x000280626d007388 */ /* 0x000fe20000000800 */
[----:B0-----:R-:W-:Y:S01]  /*59d0*/  FMUL.RZ R102, R103, 0.15915493667125701904 ;  /* 0x3e22f98367667820 */ /* 0x001fe2000040c000 */
[-C--:B------:R-:W-:Y:S02]  /*59e0*/  LEA R103, R150, R87.reuse, 0x2 ;  /* 0x0000005796677211 */ /* 0x080fe400078e10ff */
[----:B------:R-:W-:Y:S01]  /*59f0*/  STS [R118+0x300], R101 ;  /* 0x0003006576007388 */ /* 0x000fe20000000800 */
[----:B-1----:R-:W-:-:S03]  /*5a00*/  LEA R99, R148, R87, 0x2 ;  /* 0x0000005794637211 */ /* 0x002fc600078e10ff */
[----:B------:R0:W-:Y:S01]  /*5a10*/  STS [R120+0x380], R97 ;  /* 0x0003806178007388 */ /* 0x0001e20000000800 */
[----:B------:R-:W-:-:S03]  /*5a20*/  LEA R152, R152, R87, 0x2 ;  /* 0x0000005798987211 */ /* 0x000fc600078e10ff */
[----:B------:R1:W-:Y:S01]  /*5a30*/  STS [R63+0x400], R100 ;  /* 0x000400643f007388 */ /* 0x0003e20000000800 */
[----:B------:R-:W-:Y:S02]  /*5a40*/  R2UR UR54, R60 ;  /* 0x000000003c3672ca */ /* 0x000fe400000e0000 */
[-C--:B------:R-:W-:Y:S01]  /*5a50*/  LEA R156, R156, R87.reuse, 0x2 ;  /* 0x000000579c9c7211 */ /* 0x080fe200078e10ff */
[----:B------:R2:W-:Y:S01]  /*5a60*/  STS [R146+0x480], R79 ;  /* 0x0004804f92007388 */ /* 0x0005e20000000800 */
[-C--:B0-----:R-:W-:Y:S01]  /*5a70*/  LEA R97, R154, R87.reuse, 0x2 ;  /* 0x000000579a617211 */ /* 0x081fe200078e10ff */
[----:B-1----:R-:W-:Y:S02]  /*5a80*/  FMUL.FTZ R63, R30, UR55 ;  /* 0x000000371e3f7c20 */ /* 0x002fe40008410000 */
[----:B------:R-:W-:Y:S01]  /*5a90*/  STS [R99+0x500], R94 ;  /* 0x0005005e63007388 */ /* 0x000fe20000000800 */
[----:B------:R-:W-:Y:S01]  /*5aa0*/  LEA R158, R158, R87, 0x2 ;  /* 0x000000579e9e7211 */ /* 0x000fe200078e10ff */
[----:B------:R-:W-:-:S02]  /*5ab0*/  FMUL.RZ R98, R63, 0.15915493667125701904 ;  /* 0x3e22f9833f627820 */ /* 0x000fc4000040c000 */
[----:B------:R-:W-:Y:S01]  /*5ac0*/  STS [R103+0x580], R96 ;  /* 0x0005806067007388 */ /* 0x000fe20000000800 */
[-C--:B------:R-:W-:Y:S02]  /*5ad0*/  LEA R160, R160, R87.reuse, 0x2 ;  /* 0x00000057a0a07211 */ /* 0x080fe400078e10ff */
[-C--:B------:R-:W-:Y:S01]  /*5ae0*/  LEA R63, R162, R87.reuse, 0x2 ;  /* 0x00000057a23f7211 */ /* 0x080fe200078e10ff */
[----:B------:R0:W-:Y:S01]  /*5af0*/  STS [R152+0x600], R95 ;  /* 0x0006005f98007388 */ /* 0x0001e20000000800 */
[-C--:B--2---:R-:W-:Y:S02]  /*5b00*/  LEA R79, R164, R87.reuse, 0x2 ;  /* 0x00000057a44f7211 */ /* 0x084fe400078e10ff */
[-C--:B------:R-:W-:Y:S01]  /*5b10*/  LEA R166, R166, R87.reuse, 0x2 ;  /* 0x00000057a6a67211 */ /* 0x080fe200078e10ff */
[----:B------:R-:W-:Y:S04]  /*5b20*/  STS [R97+0x680], R92 ;  /* 0x0006805c61007388 */ /* 0x000fe80000000800 */
[----:B------:R-:W-:Y:S01]  /*5b30*/  STS [R156+0x700], R93 ;  /* 0x0007005d9c007388 */ /* 0x000fe20000000800 */
[----:B0-----:R-:W-:-:S03]  /*5b40*/  LEA R95, R168, R87, 0x2 ;  /* 0x00000057a85f7211 */ /* 0x001fc600078e10ff */
[----:B------:R-:W-:Y:S04]  /*5b50*/  STS [R158+0x780], R91 ;  /* 0x0007805b9e007388 */ /* 0x000fe80000000800 */
[----:B------:R-:W-:Y:S01]  /*5b60*/  STS [R160+0x800], R75 ;  /* 0x0008004ba0007388 */ /* 0x000fe20000000800 */
[----:B------:R-:W-:-:S03]  /*5b70*/  LEA R170, R170, R87, 0x2 ;  /* 0x00000057aaaa7211 */ /* 0x000fc600078e10ff */
[----:B------:R-:W-:Y:S04]  /*5b80*/  STS [R63+0x880], R90 ;  /* 0x0008805a3f007388 */ /* 0x000fe80000000800 */
[----:B------:R-:W-:Y:S04]  /*5b90*/  STS [R79+0x900], R74 ;  /* 0x0009004a4f007388 */ /* 0x000fe80000000800 */
[----:B------:R-:W-:Y:S04]  /*5ba0*/  STS [R166+0x980], R73 ;  /* 0x00098049a6007388 */ /* 0x000fe80000000800 */
[----:B------:R0:W-:Y:S01]  /*5bb0*/  STS [R95+0xa00], R72 ;  /* 0x000a00485f007388 */ /* 0x0001e20000000800 */
[----:B------:R-:W-:-:S03]  /*5bc0*/  FMUL.FTZ R60, R22, UR55 ;  /* 0x00000037163c7c20 */ /* 0x000fc60008410000 */
[----:B------:R1:W-:Y:S01]  /*5bd0*/  STS [R170+0xa80], R71 ;  /* 0x000a8047aa007388 */ /* 0x0003e20000000800 */
[----:B0-----:R-:W-:Y:S01]  /*5be0*/  MOV R72, UR54 ;  /* 0x0000003600487c02 */ /* 0x001fe20008000f00 */
[----:B------:R-:W-:-:S04]  /*5bf0*/  FMUL.RZ R116, R60, 0.15915493667125701904 ;  /* 0x3e22f9833c747820 */ /* 0x000fc8000040c000 */
[----:B-1----:R-:W-:Y:S01]  /*5c00*/  FMUL.FTZ R71, R72, 1.4426950216293334961 ;  /* 0x3fb8aa3b48477820 */ /* 0x002fe20000410000 */
[----:B------:R-:W-:Y:S02]  /*5c10*/  UIMAD.WIDE.U32 UR56, UR47, UR44, URZ ;  /* 0x0000002c2f3872a5 */ /* 0x000fe4000f8e003f */
[----:B------:R-:W-:Y:S01]  /*5c20*/  UIMAD UR44, UR48, UR44, URZ ;  /* 0x0000002c302c72a4 */ /* 0x000fe2000f8e023f */
[----:B------:R-:W-:Y:S01]  /*5c30*/  FMUL.FTZ R60, R71, R49 ;  /* 0x00000031473c7220 */ /* 0x000fe20000410000 */
[----:B------:R-:W-:Y:S02]  /*5c40*/  LEA R63, R172, R87, 0x2 ;  /* 0x00000057ac3f7211 */ /* 0x000fe400078e10ff */
[----:B------:R-:W-:-:S03]  /*5c50*/  UIMAD UR59, UR47, UR45, UR44 ;  /* 0x0000002d2f3b72a4 */ /* 0x000fc6000f8e022c */
[----:B------:R-:W0:Y:S01]  /*5c60*/  MUFU.EX2 R60, R60 ;  /* 0x0000003c003c7308 */ /* 0x000e220000000800 */
[----:B------:R-:W-:Y:S01]  /*5c70*/  ULDC.64 UR44, c[0x0][0x270] ;  /* 0x00009c00002c7ab9 */ /* 0x000fe20000000a00 */
[-C--:B------:R-:W-:Y:S01]  /*5c80*/  LEA R174, R174, R87.reuse, 0x2 ;  /* 0x00000057aeae7211 */ /* 0x080fe200078e10ff */
[----:B------:R-:W-:Y:S01]  /*5c90*/  UIADD3 UR57, UR57, UR59, URZ ;  /* 0x0000003b39397290 */ /* 0x000fe2000fffe03f */
[-C--:B------:R-:W-:Y:S01]  /*5ca0*/  LEA R75, R176, R87.reuse, 0x2 ;  /* 0x00000057b04b7211 */ /* 0x080fe200078e10ff */
[----:B------:R-:W-:Y:S01]  /*5cb0*/  UIMAD UR58, UR58, UR44, URZ ;  /* 0x0000002c3a3a72a4 */ /* 0x000fe2000f8e023f */
[-C--:B------:R-:W-:Y:S01]  /*5cc0*/  LEA R73, R178, R87.reuse, 0x2 ;  /* 0x00000057b2497211 */ /* 0x080fe200078e10ff */
[----:B------:R1:W-:Y:S01]  /*5cd0*/  STS [R63+0xb00], R70 ;  /* 0x000b00463f007388 */ /* 0x0003e20000000800 */
[-C--:B------:R-:W-:Y:S01]  /*5ce0*/  LEA R180, R180, R87.reuse, 0x2 ;  /* 0x00000057b4b47211 */ /* 0x080fe200078e10ff */
[----:B------:R-:W-:Y:S01]  /*5cf0*/  UIMAD UR58, UR7, UR45, UR58 ;  /* 0x0000002d073a72a4 */ /* 0x000fe2000f8e023a */
[-C--:B------:R-:W-:Y:S01]  /*5d00*/  LEA R182, R182, R87.reuse, 0x2 ;  /* 0x00000057b6b67211 */ /* 0x080fe200078e10ff */
[----:B------:R2:W-:Y:S01]  /*5d10*/  STS [R174+0xb80], R69 ;  /* 0x000b8045ae007388 */ /* 0x0005e20000000800 */
[----:B------:R-:W-:Y:S01]  /*5d20*/  UIMAD.WIDE.U32 UR56, UR7, UR44, UR56 ;  /* 0x0000002c073872a5 */ /* 0x000fe2000f8e0038 */
[----:B------:R-:W-:-:S02]  /*5d30*/  LEA R188, R188, R87, 0x2 ;  /* 0x00000057bcbc7211 */ /* 0x000fc400078e10ff */
[----:B------:R-:W-:Y:S01]  /*5d40*/  STS [R75+0xc00], R68 ;  /* 0x000c00444b007388 */ /* 0x000fe20000000800 */
[----:B------:R-:W-:Y:S01]  /*5d50*/  ULDC.64 UR44, c[0x0][0x2e0] ;  /* 0x0000b800002c7ab9 */ /* 0x000fe20000000a00 */
[-C--:B-1----:R-:W-:Y:S02]  /*5d60*/  LEA R63, R184, R87.reuse, 0x2 ;  /* 0x00000057b83f7211 */ /* 0x082fe400078e10ff */
[----:B------:R-:W-:Y:S01]  /*5d70*/  STS [R73+0xc80], R66 ;  /* 0x000c804249007388 */ /* 0x000fe20000000800 */
[----:B--2---:R-:W-:Y:S01]  /*5d80*/  LEA R69, R186, R87, 0x2 ;  /* 0x00000057ba457211 */ /* 0x004fe200078e10ff */
[----:B------:R-:W-:Y:S02]  /*5d90*/  UIADD3 UR58, UR57, UR58, URZ ;  /* 0x0000003a393a7290 */ /* 0x000fe4000fffe03f */
[----:B------:R1:W-:Y:S01]  /*5da0*/  STS [R180+0xd00], R65 ;  /* 0x000d0041b4007388 */ /* 0x0003e20000000800 */
[----:B------:R-:W-:Y:S01]  /*5db0*/  ULEA UR44, UP0, UR56, UR44, 0x3 ;  /* 0x0000002c382c7291 */ /* 0x000fe2000f80183f */
[----:B------:R-:W-:-:S02]  /*5dc0*/  LEA R61, R88, R61, 0x5 ;  /* 0x0000003d583d7211 */ /* 0x000fc400078e28ff */
[----:B------:R-:W-:Y:S01]  /*5dd0*/  STS [R182+0xd80], R67 ;  /* 0x000d8043b6007388 */ /* 0x000fe20000000800 */
[----:B------:R-:W-:-:S03]  /*5de0*/  ULEA.HI.X UR45, UR56, UR45, UR58, 0x3, UP0 ;  /* 0x0000002d382d7291 */ /* 0x000fc600080f1c3a */
[----:B------:R2:W-:Y:S01]  /*5df0*/  STS [R63+0xe00], R78 ;  /* 0x000e004e3f007388 */ /* 0x0005e20000000800 */
[----:B-1----:R-:W-:-:S03]  /*5e00*/  LEA R65, R190, R87, 0x2 ;  /* 0x00000057be417211 */ /* 0x002fc600078e10ff */
[----:B------:R1:W-:Y:S01]  /*5e10*/  STS [R69+0xe80], R64 ;  /* 0x000e804045007388 */ /* 0x0003e20000000800 */
[----:B------:R-:W-:Y:S01]  /*5e20*/  FMUL.FTZ R108, R39, UR55 ;  /* 0x00000037276c7c20 */ /* 0x000fe20008410000 */
[----:B------:R-:W-:Y:S01]  /*5e30*/  FMUL.FTZ R92, R26, UR55 ;  /* 0x000000371a5c7c20 */ /* 0x000fe20008410000 */
[C---:B0-----:R-:W-:Y:S01]  /*5e40*/  FMUL.FTZ R122, R60.reuse, R122 ;  /* 0x0000007a3c7a7220 */ /* 0x041fe20000410000 */
[----:B------:R-:W-:Y:S01]  /*5e50*/  STS [R188+0xf00], R77 ;  /* 0x000f004dbc007388 */ /* 0x000fe20000000800 */
[----:B------:R-:W-:Y:S01]  /*5e60*/  FMUL.FTZ R123, R60, R123 ;  /* 0x0000007b3c7b7220 */ /* 0x000fe20000410000 */
[----:B--2---:R-:W-:Y:S02]  /*5e70*/  MOV R63, UR10 ;  /* 0x0000000a003f7c02 */ /* 0x004fe40008000f00 */
[----:B------:R0:W-:Y:S01]  /*5e80*/  STS [R65+0xf80], R76 ;  /* 0x000f804c41007388 */ /* 0x0001e20000000800 */
[----:B------:R-:W-:Y:S01]  /*5e90*/  LEA.HI.SX32 R60, R61, R61, 0x1b ;  /* 0x0000003d3d3c7211 */ /* 0x000fe200078fdaff */
[----:B------:R-:W-:Y:S01]  /*5ea0*/  FMUL.RZ R108, R108, 0.15915493667125701904 ;  /* 0x3e22f9836c6c7820 */ /* 0x000fe2000040c000 */
[----:B------:R-:W-:Y:S01]  /*5eb0*/  FMUL.RZ R92, R92, 0.15915493667125701904 ;  /* 0x3e22f9835c5c7820 */ /* 0x000fe2000040c000 */
[----:B-1----:R-:W-:-:S02]  /*5ec0*/  @!P2 IADD3 R64, R63, -0x2, RZ ;  /* 0xfffffffe3f40a810 */ /* 0x002fc40007ffe0ff */
[-C--:B------:R-:W-:Y:S01]  /*5ed0*/  LEA R63, R60, R87.reuse, 0x2 ;  /* 0x000000573c3f7211 */ /* 0x080fe200078e10ff */
[----:B0-----:R-:W0:Y:S01]  /*5ee0*/  @!P2 LDC R65, c[0x0][0x21c] ;  /* 0x00008700ff41ab82 */ /* 0x001e220000000800 */
[----:B------:R-:W-:Y:S02]  /*5ef0*/  MOV R68, UR44 ;  /* 0x0000002c00447c02 */ /* 0x000fe40008000f00 */
[----:B------:R-:W-:Y:S02]  /*5f00*/  MOV R69, UR45 ;  /* 0x0000002d00457c02 */ /* 0x000fe40008000f00 */
[----:B------:R-:W-:Y:S01]  /*5f10*/  LEA R62, R62, R87, 0x3 ;  /* 0x000000573e3e7211 */ /* 0x000fe200078e18ff */
[----:B------:R-:W-:Y:S01]  /*5f20*/  MUFU.SIN R133, R128 ;  /* 0x0000008000857308 */ /* 0x000fe20000000400 */
[----:B------:R-:W-:Y:S01]  /*5f30*/  NOP ;  /* 0x0000000000007918 */ /* 0x000fe20000000000 */
[----:B------:R-:W-:Y:S06]  /*5f40*/  LDS R112, [R63+0x8] ;  /* 0x000008003f707984 */ /* 0x000fec0000000800 */
        /* <DEDUP_REMOVED lines=10> */
[----:B-1----:R-:W-:Y:S04]  /*5ff0*/  LDS R111, [R63+0xc] ;  /* 0x00000c003f6f7984 */ /* 0x002fe80000000800 */
        /* <DEDUP_REMOVED lines=29> */
[----:B------:R-:W-:Y:S04]  /*61d0*/  LDS R91, [R63] ;  /* 0x000000003f5b7984 */ /* 0x000fe80000000800 */
[----:B------:R-:W1:Y:S04]  /*61e0*/  LDS R90, [R63+0x4] ;  /* 0x000004003f5a7984 */ /* 0x000e680000000800 */
[----:B------:R2:W-:Y:S04]  /*61f0*/  STS.64 [R62+0x9880], R122 ;  /* 0x0098807a3e007388 */ /* 0x0005e80000000a00 */
[----:B------:R-:W5:Y:S01]  /*6200*/  LDG.E.64 R68, desc[UR20][R68.64] ;  /* 0x0000001444447981 */ /* 0x000f62000c1e1b00 */
[----:B------:R-:W-:Y:S01]  /*6210*/  FMUL.FTZ R66, R18, UR55 ;  /* 0x0000003712427c20 */ /* 0x000fe20008410000 */
[----:B------:R-:W-:Y:S01]  /*6220*/  FMUL.FTZ R61, R71, R48 ;  /* 0x00000030473d7220 */ /* 0x000fe20000410000 */
[----:B0-----:R-:W-:Y:S01]  /*6230*/  @!P2 IMAD R64, R64, R65, UR7 ;  /* 0x000000074040ae24 */ /* 0x001fe2000f8e0241 */
[----:B------:R-:W-:Y:S01]  /*6240*/  MOV R65, 0x10 ;  /* 0x0000001000417802 */ /* 0x000fe20000000f00 */
[----:B------:R-:W-:Y:S01]  /*6250*/  FMUL.RZ R67, R66, 0.15915493667125701904 ;  /* 0x3e22f98342437820 */ /* 0x000fe2000040c000 */
[----:B------:R-:W-:Y:S01]  /*6260*/  MOV R60, 0x3f800000 ;  /* 0x3f800000003c7802 */ /* 0x000fe20000000f00 */
[----:B------:R0:W3:Y:S01]  /*6270*/  MUFU.EX2 R66, R61 ;  /* 0x0000003d00427308 */ /* 0x0000e20000000800 */
[----:B--2---:R-:W-:Y:S01]  /*6280*/  CS2R R62, SRZ ;  /* 0x00000000003e7805 */ /* 0x004fe2000001ff00 */
[----:B------:R-:W-:-:S04]  /*6290*/  @!P2 IMAD.WIDE R64, R64, R65, UR22 ;  /* 0x000000164040ae25 */ /* 0x000fc8000f8e0241 */
[C---:B------:R-:W-:Y:S01]  /*62a0*/  FMUL.FTZ R70, R71.reuse, R46 ;  /* 0x0000002e47467220 */ /* 0x040fe20000410000 */
[----:B0-----:R-:W-:Y:S01]  /*62b0*/  MOV R61, RZ ;  /* 0x000000ff003d7202 */ /* 0x001fe20000000f00 */
[----:B------:R-:W-:Y:S01]  /*62c0*/  BAR.SYNC.DEFER_BLOCKING 0x0 ;  /* 0x0000000000007b1d */ /* 0x000fe20000010000 */
[----:B------:R-:W-:-:S05]  /*62d0*/  FMUL.FTZ R73, R71, R44 ;  /* 0x0000002c47497220 */ /* 0x000fca0000410000 */
[----:B------:R-:W0:Y:S08]  /*62e0*/  MUFU.EX2 R70, R70 ;  /* 0x0000004600467308 */ /* 0x000e300000000800 */
[----:B------:R-:W-:Y:S01]  /*62f0*/  MUFU.SIN R113, R67 ;  /* 0x0000004300717308 */ /* 0x000fe20000000400 */
[----:B------:R2:W5:Y:S07]  /*6300*/  @!P2 LDG.E.128 R60, desc[UR20][R64.64] ;  /* 0x00000014403ca981 */ /* 0x00056e000c1e1d00 */
[----:B------:R4:W-:Y:S01]  /*6310*/  MUFU.COS R114, R67 ;  /* 0x0000004300727308 */ /* 0x0009e20000000000 */
[C---:B--2---:R-:W-:Y:S01]  /*6320*/  FMUL.FTZ R64, R71.reuse, R39 ;  /* 0x0000002747407220 */ /* 0x044fe20000410000 */
[C---:B----4-:R-:W-:Y:S01]  /*6330*/  FMUL.FTZ R67, R71.reuse, R47 ;  /* 0x0000002f47437220 */ /* 0x050fe20000410000 */
[----:B------:R-:W-:-:S05]  /*6340*/  FMUL.FTZ R65, R71, R34 ;  /* 0x0000002247417220 */ /* 0x000fca0000410000 */
[----:B------:R-:W2:Y:S01]  /*6350*/  MUFU.EX2 R64, R64 ;  /* 0x0000004000407308 */ /* 0x000ea20000000800 */
[C---:B---3--:R-:W-:Y:S01]  /*6360*/  FMUL.FTZ R144, R66.reuse, R144 ;  /* 0x0000009042907220 */ /* 0x048fe20000410000 */
[----:B------:R-:W-:Y:S01]  /*6370*/  FMUL.FTZ R143, R66, R143 ;  /* 0x0000008f428f7220 */ /* 0x000fe20000410000 */
[----:B------:R-:W-:-:S05]  /*6380*/  FMUL.FTZ R66, R71, R30 ;  /* 0x0000001e47427220 */ /* 0x000fca0000410000 */
[----:B------:R-:W3:Y:S08]  /*6390*/  MUFU.EX2 R67, R67 ;  /* 0x0000004300437308 */ /* 0x000ef00000000800 */
[----:B------:R-:W4:Y:S08]  /*63a0*/  MUFU.EX2 R73, R73 ;  /* 0x0000004900497308 */ /* 0x000f300000000800 */
[----:B------:R-:W4:Y:S01]  /*63b0*/  MUFU.EX2 R65, R65 ;  /* 0x0000004100417308 */ /* 0x000f220000000800 */
[C---:B0-----:R-:W-:Y:S01]  /*63c0*/  FMUL.FTZ R140, R70.reuse, R140 ;  /* 0x0000008c468c7220 */ /* 0x041fe20000410000 */
[----:B------:R-:W-:Y:S01]  /*63d0*/  FMUL.FTZ R139, R70, R139 ;  /* 0x0000008b468b7220 */ /* 0x000fe20000410000 */
[C---:B------:R-:W-:Y:S01]  /*63e0*/  FMUL.FTZ R70, R71.reuse, R22 ;  /* 0x0000001647467220 */ /* 0x040fe20000410000 */
[C---:B--2---:R-:W-:Y:S01]  /*63f0*/  FMUL.FTZ R126, R64.reuse, R126 ;  /* 0x0000007e407e7220 */ /* 0x044fe20000410000 */
[----:B------:R-:W-:Y:S01]  /*6400*/  FMUL.FTZ R125, R64, R125 ;  /* 0x0000007d407d7220 */ /* 0x000fe20000410000 */
[-C--:B-1----:R-:W-:Y:S01]  /*6410*/  FMUL.FTZ R190, R90, R49.reuse ;  /* 0x000000315abe7220 */ /* 0x082fe20000410000 */
[----:B------:R-:W-:Y:S01]  /*6420*/  FMUL.FTZ R75, R71, R42 ;  /* 0x0000002a474b7220 */ /* 0x000fe20000410000 */
[----:B------:R-:W-:Y:S01]  /*6430*/  FMUL.FTZ R64, R91, R49 ;  /* 0x000000315b407220 */ /* 0x000fe20000410000 */
[----:B------:R-:W0:Y:S01]  /*6440*/  MUFU.EX2 R66, R66 ;  /* 0x0000004200427308 */ /* 0x000e220000000800 */
[----:B------:R-:W-:-:S02]  /*6450*/  FMUL.FTZ R190, R85, R190 ;  /* 0x000000be55be7220 */ /* 0x000fc40000410000 */
[----:B------:R-:W-:Y:S01]  /*6460*/  FMUL.FTZ R189, R85, R64 ;  /* 0x0000004055bd7220 */ /* 0x000fe20000410000 */
[C---:B---3--:R-:W-:Y:S01]  /*6470*/  FMUL.FTZ R142, R67.reuse, R142 ;  /* 0x0000008e438e7220 */ /* 0x048fe20000410000 */
[----:B------:R-:W-:-:S03]  /*6480*/  FMUL.FTZ R141, R67, R141 ;  /* 0x0000008d438d7220 */ /* 0x000fc60000410000 */
[----:B------:R-:W-:Y:S01]  /*6490*/  MUFU.SIN R115, R116 ;  /* 0x0000007400737308 */ /* 0x000fe20000000400 */
[C---:B----4-:R-:W-:Y:S01]  /*64a0*/  FMUL.FTZ R136, R73.reuse, R136 ;  /* 0x0000008849887220 */ /* 0x050fe20000410000 */
[----:B------:R-:W-:Y:S01]  /*64b0*/  FMUL.FTZ R135, R73, R135 ;  /* 0x0000008749877220 */ /* 0x000fe20000410000 */
[C---:B------:R-:W-:Y:S01]  /*64c0*/  FMUL.FTZ R124, R65.reuse, R124 ;  /* 0x0000007c417c7220 */ /* 0x040fe20000410000 */
[----:B------:R-:W-:Y:S01]  /*64d0*/  FMUL.FTZ R121, R65, R121 ;  /* 0x0000007941797220 */ /* 0x000fe20000410000 */
[----:B------:R-:W-:Y:S01]  /*64e0*/  FMUL.FTZ R191, R112, R48 ;  /* 0x0000003070bf7220 */ /* 0x000fe20000410000 */
[-C--:B------:R-:W-:Y:S02]  /*64f0*/  FMUL.FTZ R64, R190, R143.reuse ;  /* 0x0000008fbe407220 */ /* 0x080fe40000410000 */
[----:B------:R-:W-:Y:S01]  /*6500*/  MUFU.COS R116, R116 ;  /* 0x0000007400747308 */ /* 0x000fe20000000000 */
[----:B------:R-:W-:Y:S01]  /*6510*/  FMUL.FTZ R67, R71, R26 ;  /* 0x0000001a47437220 */ /* 0x000fe20000410000 */
[----:B------:R-:W-:Y:S01]  /*6520*/  FMUL.FTZ R65, R111, R48 ;  /* 0x000000306f417220 */ /* 0x000fe20000410000 */
[----:B------:R-:W-:-:S05]  /*6530*/  FMUL.FTZ R73, R189, R143 ;  /* 0x0000008fbd497220 */ /* 0x000fca0000410000 */
[----:B------:R-:W1:Y:S01]  /*6540*/  MUFU.EX2 R70, R70 ;  /* 0x0000004600467308 */ /* 0x000e620000000800 */
[C---:B------:R-:W-:Y:S01]  /*6550*/  FMUL.FTZ R72, R71.reuse, R45 ;  /* 0x0000002d47487220 */ /* 0x040fe20000410000 */
[C---:B------:R-:W-:Y:S01]  /*6560*/  FMUL.FTZ R74, R71.reuse, R43 ;  /* 0x0000002b474a7220 */ /* 0x040fe20000410000 */
[----:B------:R-:W-:-:S05]  /*6570*/  FMUL.FTZ R76, R71, R41 ;  /* 0x00000029474c7220 */ /* 0x000fca0000410000 */
[----:B------:R-:W2:Y:S01]  /*6580*/  MUFU.EX2 R75, R75 ;  /* 0x0000004b004b7308 */ /* 0x000ea20000000800 */
[----:B------:R-:W-:Y:S01]  /*6590*/  FMUL.FTZ R77, R71, R40 ;  /* 0x00000028474d7220 */ /* 0x000fe20000410000 */
[C---:B------:R-:W-:Y:S01]  /*65a0*/  FMUL.FTZ R191, R84.reuse, R191 ;  /* 0x000000bf54bf7220 */ /* 0x040fe20000410000 */
[----:B------:R-:W-:Y:S01]  /*65b0*/  FFMA.FTZ R64, R189, R144, -R64 ;  /* 0x00000090bd407223 */ /* 0x000fe20000010840 */
[----:B------:R-:W-:Y:S01]  /*65c0*/  FMUL.FTZ R71, R71, R18 ;  /* 0x0000001247477220 */ /* 0x000fe20000410000 */
[----:B------:R-:W-:Y:S01]  /*65d0*/  FMUL.FTZ R192, R84, R65 ;  /* 0x0000004154c07220 */ /* 0x000fe20000410000 */
[----:B------:R-:W-:Y:S01]  /*65e0*/  FFMA.FTZ R73, R190, R144, R73 ;  /* 0x00000090be497223 */ /* 0x000fe20000010049 */
[----:B------:R-:W-:Y:S01]  /*65f0*/  FADD.FTZ R64, R191, R64 ;  /* 0x00000040bf407221 */ /* 0x000fe20000010000 */
[----:B------:R-:W3:Y:S02]  /*6600*/  MUFU.EX2 R67, R67 ;  /* 0x0000004300437308 */ /* 0x000ee40000000800 */
[----:B------:R-:W-:Y:S01]  /*6610*/  FADD.FTZ R73, R192, R73 ;  /* 0x00000049c0497221 */ /* 0x000fe20000010000 */
[C---:B0-----:R-:W-:Y:S01]  /*6620*/  FMUL.FTZ R120, R66.reuse, R120 ;  /* 0x0000007842787220 */ /* 0x041fe20000410000 */
[----:B------:R-:W-:Y:S01]  /*6630*/  FMUL.FTZ R119, R66, R119 ;  /* 0x0000007742777220 */ /* 0x000fe20000410000 */
[C---:B------:R-:W-:Y:S01]  /*6640*/  FMUL.FTZ R66, R141.reuse, R64 ;  /* 0x000000408d427220 */ /* 0x040fe20000410000 */
[----:B------:R-:W-:-:S02]  /*6650*/  FMUL.FTZ R65, R141, R73 ;  /* 0x000000498d417220 */ /* 0x000fc40000410000 */
[----:B------:R-:W0:Y:S01]  /*6660*/  MUFU.EX2 R71, R71 ;  /* 0x0000004700477308 */ /* 0x000e220000000800 */
[C---:B-1----:R-:W-:Y:S01]  /*6670*/  FMUL.FTZ R116, R70.reuse, R116 ;  /* 0x0000007446747220 */ /* 0x042fe20000410000 */
[----:B------:R-:W-:Y:S01]  /*6680*/  FMUL.FTZ R115, R70, R115 ;  /* 0x0000007346737220 */ /* 0x000fe20000410000 */
[C---:B--2---:R-:W-:Y:S01]  /*6690*/  FMUL.FTZ R132, R75.reuse, R132 ;  /* 0x000000844b847220 */ /* 0x044fe20000410000 */
[----:B------:R-:W-:Y:S01]  /*66a0*/  FMUL.FTZ R131, R75, R131 ;  /* 0x000000834b837220 */ /* 0x000fe20000410000 */
[C---:B------:R-:W-:Y:S01]  /*66b0*/  FFMA.FTZ R70, R142.reuse, R73, R66 ;  /* 0x000000498e467223 */ /* 0x040fe20000010042 */
[----:B------:R-:W-:Y:S01]  /*66c0*/  FFMA.FTZ R75, R142, R64, -R65 ;  /* 0x000000408e4b7223 */ /* 0x000fe20000010841 */
[----:B------:R-:W-:Y:S01]  /*66d0*/  FMUL.FTZ R66, R122, R143 ;  /* 0x0000008f7a427220 */ /* 0x000fe20000410000 */
[----:B------:R-:W-:Y:S01]  /*66e0*/  FMUL.FTZ R64, R109, R47 ;  /* 0x0000002f6d407220 */ /* 0x000fe20000410000 */
[C---:B------:R-:W-:Y:S01]  /*66f0*/  FMUL.FTZ R65, R123.reuse, R143 ;  /* 0x0000008f7b417220 */ /* 0x040fe20000410000 */
[----:B------:R-:W-:Y:S01]  /*6700*/  FMUL.FTZ R194, R110, R47 ;  /* 0x0000002f6ec27220 */ /* 0x000fe20000410000 */
[----:B------:R-:W-:Y:S01]  /*6710*/  FFMA.FTZ R66, R123, R144, R66 ;  /* 0x000000907b427223 */ /* 0x000fe20000010042 */
[----:B------:R-:W-:Y:S01]  /*6720*/  FMUL.FTZ R193, R83, R64 ;  /* 0x0000004053c17220 */ /* 0x000fe20000410000 */
[----:B------:R-:W1:Y:S01]  /*6730*/  MUFU.EX2 R72, R72 ;  /* 0x0000004800487308 */ /* 0x000e620000000800 */
[C---:B---3--:R-:W-:Y:S01]  /*6740*/  FMUL.FTZ R118, R67.reuse, R118 ;  /* 0x0000007643767220 */ /* 0x048fe20000410000 */
[----:B------:R-:W-:Y:S01]  /*6750*/  FMUL.FTZ R117, R67, R117 ;  /* 0x0000007543757220 */ /* 0x000fe20000410000 */
[----:B------:R-:W-:Y:S01]  /*6760*/  FFMA.FTZ R65, R122, R144, -R65 ;  /* 0x000000907a417223 */ /* 0x000fe20000010841 */
[----:B------:R-:W-:Y:S01]  /*6770*/  FMUL.FTZ R67, R141, R66 ;  /* 0x000000428d437220 */ /* 0x000fe20000410000 */
[----:B------:R-:W-:Y:S01]  /*6780*/  FMUL.FTZ R194, R83, R194 ;  /* 0x000000c253c27220 */ /* 0x000fe20000410000 */
[----:B------:R-:W-:Y:S01]  /*6790*/  FADD.FTZ R70, R193, R70 ;  /* 0x00000046c1467221 */ /* 0x000fe20000010000 */
[C---:B0-----:R-:W-:Y:S01]  /*67a0*/  FMUL.FTZ R114, R71.reuse, R114 ;  /* 0x0000007247727220 */ /* 0x041fe20000410000 */
[----:B------:R-:W-:Y:S01]  /*67b0*/  FMUL.FTZ R113, R71, R113 ;  /* 0x0000007147717220 */ /* 0x000fe20000410000 */
[-C--:B------:R-:W-:Y:S01]  /*67c0*/  FMUL.FTZ R71, R141, R65.reuse ;  /* 0x000000418d477220 */ /* 0x080fe20000410000 */
[----:B------:R-:W-:Y:S01]  /*67d0*/  FFMA.FTZ R67, R142, R65, -R67 ;  /* 0x000000418e437223 */ /* 0x000fe20000010843 */
[----:B------:R-:W-:Y:S01]  /*67e0*/  FADD.FTZ R75, R194, R75 ;  /* 0x0000004bc24b7221 */ /* 0x000fe20000010000 */
[C---:B------:R-:W-:Y:S01]  /*67f0*/  FMUL.FTZ R65, R139.reuse, R70 ;  /* 0x000000468b417220 */ /* 0x040fe20000410000 */
[----:B------:R-:W-:Y:S01]  /*6800*/  FFMA.FTZ R71, R142, R66, R71 ;  /* 0x000000428e477223 */ /* 0x000fe20000010047 */
[-C--:B------:R-:W-:Y:S01]  /*6810*/  FMUL.FTZ R195, R108, R46.reuse ;  /* 0x0000002e6cc37220 */ /* 0x080fe20000410000 */
[-C--:B------:R-:W-:Y:S01]  /*6820*/  FMUL.FTZ R73, R139, R75.reuse ;  /* 0x0000004b8b497220 */ /* 0x080fe20000410000 */
[----:B------:R-:W-:Y:S01]  /*6830*/  FFMA.FTZ R66, R140, R75, -R65 ;  /* 0x0000004b8c427223 */ /* 0x000fe20000010841 */
[----:B------:R-:W-:Y:S01]  /*6840*/  FMUL.FTZ R65, R105, R46 ;  /* 0x0000002e69417220 */ /* 0x000fe20000410000 */
[----:B------:R-:W-:Y:S01]  /*6850*/  FMUL.FTZ R195, R82, R195 ;  /* 0x000000c352c37220 */ /* 0x000fe20000410000 */
[----:B------:R-:W-:Y:S01]  /*6860*/  FFMA.FTZ R75, R140, R70, R73 ;  /* 0x000000468c4b7223 */ /* 0x000fe20000010049 */
[C---:B------:R-:W-:Y:S01]  /*6870*/  FMUL.FTZ R73, R139.reuse, R71 ;  /* 0x000000478b497220 */ /* 0x040fe20000410000 */
[----:B------:R-:W-:Y:S01]  /*6880*/  FMUL.FTZ R196, R82, R65 ;  /* 0x0000004152c47220 */ /* 0x000fe20000410000 */
[----:B------:R-:W-:Y:S01]  /*6890*/  FMUL.FTZ R64, R139, R67 ;  /* 0x000000438b407220 */ /* 0x000fe20000410000 */
[----:B-1----:R-:W-:Y:S01]  /*68a0*/  FMUL.FTZ R137, R72, R137 ;  /* 0x0000008948897220 */ /* 0x002fe20000410000 */
[----:B------:R-:W-:Y:S01]  /*68b0*/  FADD.FTZ R66, R195, R66 ;  /* 0x00000042c3427221 */ /* 0x000fe20000010000 */
[----:B------:R-:W-:Y:S01]  /*68c0*/  FADD.FTZ R75, R196, R75 ;  /* 0x0000004bc44b7221 */ /* 0x000fe20000010000 */
[C---:B------:R-:W-:Y:S01]  /*68d0*/  FFMA.FTZ R73, R140.reuse, R67, -R73 ;  /* 0x000000438c497223 */ /* 0x040fe20000010849 */
[----:B------:R-:W-:Y:S01]  /*68e0*/  FFMA.FTZ R71, R140, R71, R64 ;  /* 0x000000478c477223 */ /* 0x000fe20000010040 */
[----:B------:R-:W-:Y:S01]  /*68f0*/  FMUL.FTZ R138, R72, R138 ;  /* 0x0000008a488a7220 */ /* 0x000fe20000410000 */
[----:B------:R-:W-:Y:S01]  /*6900*/  FMUL.FTZ R67, R137, R66 ;  /* 0x0000004289437220 */ /* 0x000fe20000410000 */
[----:B------:R-:W-:Y:S01]  /*6910*/  FMUL.FTZ R64, R103, R45 ;  /* 0x0000002d67407220 */ /* 0x000fe20000410000 */
[----:B------:R-:W-:Y:S01]  /*6920*/  FMUL.FTZ R65, R137, R75 ;  /* 0x0000004b89417220 */ /* 0x000fe20000410000 */
[----:B------:R-:W-:Y:S01]  /*6930*/  FMUL.FTZ R198, R104, R45 ;  /* 0x0000002d68c67220 */ /* 0x000fe20000410000 */
[C---:B------:R-:W-:Y:S01]  /*6940*/  FFMA.FTZ R70, R138.reuse, R75, R67 ;  /* 0x0000004b8a467223 */ /* 0x040fe20000010043 */
[----:B------:R-:W-:Y:S01]  /*6950*/  FMUL.FTZ R197, R81, R64 ;  /* 0x0000004051c57220 */ /* 0x000fe20000410000 */
[C---:B------:R-:W-:Y:S01]  /*6960*/  FFMA.FTZ R67, R138.reuse, R66, -R65 ;  /* 0x000000428a437223 */ /* 0x040fe20000010841 */
[----:B------:R-:W0:Y:S01]  /*6970*/  MUFU.EX2 R74, R74 ;  /* 0x0000004a004a7308 */ /* 0x000e220000000800 */
[----:B------:R-:W-:Y:S01]  /*6980*/  FMUL.FTZ R65, R137, R71 ;  /* 0x0000004789417220 */ /* 0x000fe20000410000 */
[----:B------:R-:W-:Y:S01]  /*6990*/  FMUL.FTZ R198, R81, R198 ;  /* 0x000000c651c67220 */ /* 0x000fe20000410000 */
[----:B------:R-:W-:Y:S01]  /*69a0*/  FADD.FTZ R70, R197, R70 ;  /* 0x00000046c5467221 */ /* 0x000fe20000010000 */
        /* <DEDUP_REMOVED lines=10> */
[----:B------:R-:W-:-:S02]  /*6a50*/  FFMA.FTZ R71, R136, R70, R71 ;  /* 0x0000004688477223 */ /* 0x000fc40000010047 */
[----:B------:R-:W-:Y:S01]  /*6a60*/  FMUL.FTZ R200, R80, R65 ;  /* 0x0000004150c87220 */ /* 0x000fe20000410000 */
[C---:B------:R-:W-:Y:S01]  /*6a70*/  FMUL.FTZ R65, R135.reuse, R73 ;  /* 0x0000004987417220 */ /* 0x040fe20000410000 */
[----:B0-----:R-:W-:Y:S01]  /*6a80*/  FMUL.FTZ R133, R74, R133 ;  /* 0x000000854a857220 */ /* 0x001fe20000410000 */
[-C--:B------:R-:W-:Y:S01]  /*6a90*/  FMUL.FTZ R67, R135, R64.reuse ;  /* 0x0000004087437220 */ /* 0x080fe20000410000 */
[----:B------:R-:W-:Y:S01]  /*6aa0*/  FADD.FTZ R66, R199, R66 ;  /* 0x00000042c7427221 */ /* 0x000fe20000010000 */
[----:B------:R-:W-:Y:S01]  /*6ab0*/  FADD.FTZ R71, R200, R71 ;  /* 0x00000047c8477221 */ /* 0x000fe20000010000 */
[----:B------:R-:W-:Y:S01]  /*6ac0*/  FFMA.FTZ R65, R136, R64, R65 ;  /* 0x0000004088417223 */ /* 0x000fe20000010041 */
[----:B------:R-:W-:Y:S01]  /*6ad0*/  FMUL.FTZ R134, R74, R134 ;  /* 0x000000864a867220 */ /* 0x000fe20000410000 */
[----:B------:R-:W-:Y:S01]  /*6ae0*/  FFMA.FTZ R67, R136, R73, -R67 ;  /* 0x0000004988437223 */ /* 0x000fe20000010843 */
[----:B------:R-:W-:Y:S01]  /*6af0*/  FMUL.FTZ R75, R133, R66 ;  /* 0x00000042854b7220 */ /* 0x000fe20000410000 */
[----:B------:R-:W-:Y:S01]  /*6b00*/  FMUL.FTZ R64, R99, R43 ;  /* 0x0000002b63407220 */ /* 0x000fe20000410000 */
[----:B------:R-:W-:Y:S01]  /*6b10*/  FMUL.FTZ R73, R133, R71 ;  /* 0x0000004785497220 */ /* 0x000fe20000410000 */
[----:B------:R-:W-:Y:S01]  /*6b20*/  FMUL.FTZ R202, R100, R43 ;  /* 0x0000002b64ca7220 */ /* 0x000fe20000410000 */
[----:B------:R-:W0:Y:S01]  /*6b30*/  MUFU.EX2 R76, R76 ;  /* 0x0000004c004c7308 */ /* 0x000e220000000800 */
[C---:B------:R-:W-:Y:S01]  /*6b40*/  FFMA.FTZ R70, R134.reuse, R71, R75 ;  /* 0x0000004786467223 */ /* 0x040fe2000001004b */
[C---:B------:R-:W-:Y:S01]  /*6b50*/  FMUL.FTZ R201, R59.reuse, R64 ;  /* 0x000000403bc97220 */ /* 0x040fe20000410000 */
[----:B------:R-:W-:Y:S01]  /*6b60*/  FFMA.FTZ R73, R134, R66, -R73 ;  /* 0x0000004286497223 */ /* 0x000fe20000010849 */
        /* <DEDUP_REMOVED lines=8> */
[-C--:B------:R-:W-:Y:S01]  /*6bf0*/  FMUL.FTZ R203, R98, R42.reuse ;  /* 0x0000002a62cb7220 */ /* 0x080fe20000410000 */
[-C--:B------:R-:W-:Y:S01]  /*6c00*/  FMUL.FTZ R75, R131, R73.reuse ;  /* 0x00000049834b7220 */ /* 0x080fe20000410000 */
[----:B------:R-:W-:Y:S01]  /*6c10*/  FMUL.FTZ R65, R97, R42 ;  /* 0x0000002a61417220 */ /* 0x000fe20000410000 */
[----:B------:R-:W1:Y:S01]  /*6c20*/  MUFU.EX2 R77, R77 ;  /* 0x0000004d004d7308 */ /* 0x000e620000000800 */
[----:B------:R-:W-:Y:S01]  /*6c30*/  FFMA.FTZ R66, R132, R73, -R67 ;  /* 0x0000004984427223 */ /* 0x000fe20000010843 */
[----:B------:R-:W-:Y:S01]  /*6c40*/  FMUL.FTZ R203, R58, R203 ;  /* 0x000000cb3acb7220 */ /* 0x000fe20000410000 */
[----:B------:R-:W-:Y:S01]  /*6c50*/  FFMA.FTZ R75, R132, R70, R75 ;  /* 0x00000046844b7223 */ /* 0x000fe2000001004b */
        /* <DEDUP_REMOVED lines=13> */
[C---:B------:R-:W-:Y:S01]  /*6d30*/  FFMA.FTZ R70, R130.reuse, R75, R73 ;  /* 0x0000004b82467223 */ /* 0x040fe20000010049 */
[C---:B------:R-:W-:Y:S01]  /*6d40*/  FMUL.FTZ R205, R57.reuse, R64 ;  /* 0x0000004039cd7220 */ /* 0x040fe20000410000 */
[----:B------:R-:W-:Y:S01]  /*6d50*/  FFMA.FTZ R73, R130, R66, -R71 ;  /* 0x0000004282497223 */ /* 0x000fe20000010847 */
[----:B------:R-:W-:Y:S01]  /*6d60*/  FMUL.FTZ R206, R57, R206 ;  /* 0x000000ce39ce7220 */ /* 0x000fe20000410000 */
[----:B------:R-:W-:Y:S01]  /*6d70*/  FMUL.FTZ R71, R129, R65 ;  /* 0x0000004181477220 */ /* 0x000fe20000410000 */
[----:B-1----:R-:W-:Y:S01]  /*6d80*/  FMUL.FTZ R127, R77, R127 ;  /* 0x0000007f4d7f7220 */ /* 0x002fe20000410000 */
[----:B------:R-:W-:Y:S01]  /*6d90*/  FADD.FTZ R70, R205, R70 ;  /* 0x00000046cd467221 */ /* 0x000fe20000010000 */
[-C--:B------:R-:W-:Y:S01]  /*6da0*/  FMUL.FTZ R64, R129, R67.reuse ;  /* 0x0000004381407220 */ /* 0x080fe20000410000 */
[----:B------:R-:W-:Y:S01]  /*6db0*/  FADD.FTZ R73, R206, R73 ;  /* 0x00000049ce497221 */ /* 0x000fe20000010000 */
[C---:B------:R-:W-:Y:S01]  /*6dc0*/  FFMA.FTZ R71, R130.reuse, R67, -R71 ;  /* 0x0000004382477223 */ /* 0x040fe20000010847 */
[----:B------:R-:W-:Y:S01]  /*6dd0*/  FMUL.FTZ R128, R77, R128 ;  /* 0x000000804d807220 */ /* 0x000fe20000410000 */
[C---:B------:R-:W-:Y:S01]  /*6de0*/  FMUL.FTZ R67, R127.reuse, R70 ;  /* 0x000000467f437220 */ /* 0x040fe20000410000 */
[----:B------:R-:W-:Y:S01]  /*6df0*/  FFMA.FTZ R64, R130, R65, R64 ;  /* 0x0000004182407223 */ /* 0x000fe20000010040 */
[-C--:B------:R-:W-:Y:S01]  /*6e00*/  FMUL.FTZ R207, R94, R40.reuse ;  /* 0x000000285ecf7220 */ /* 0x080fe20000410000 */
[-C--:B------:R-:W-:Y:S01]  /*6e10*/  FMUL.FTZ R75, R127, R73.reuse ;  /* 0x000000497f4b7220 */ /* 0x080fe20000410000 */
[----:B------:R-:W-:Y:S01]  /*6e20*/  FMUL.FTZ R65, R93, R40 ;  /* 0x000000285d417220 */ /* 0x000fe20000410000 */
[----:B------:R-:W-:Y:S01]  /*6e30*/  FFMA.FTZ R66, R128, R73, -R67 ;  /* 0x0000004980427223 */ /* 0x000fe20000010843 */
[----:B------:R-:W-:Y:S01]  /*6e40*/  FMUL.FTZ R207, R56, R207 ;  /* 0x000000cf38cf7220 */ /* 0x000fe20000410000 */
[----:B------:R-:W-:Y:S01]  /*6e50*/  FFMA.FTZ R75, R128, R70, R75 ;  /* 0x00000046804b7223 */ /* 0x000fe2000001004b */
[----:B------:R-:W-:Y:S01]  /*6e60*/  FMUL.FTZ R208, R56, R65 ;  /* 0x0000004138d07220 */ /* 0x000fe20000410000 */
[CC--:B------:R-:W-:Y:S01]  /*6e70*/  FMUL.FTZ R65, R127.reuse, R71.reuse ;  /* 0x000000477f417220 */ /* 0x0c0fe20000410000 */
[-C--:B------:R-:W-:Y:S01]  /*6e80*/  FMUL.FTZ R67, R127, R64.reuse ;  /* 0x000000407f437220 */ /* 0x080fe20000410000 */
[----:B------:R-:W-:Y:S01]  /*6e90*/  FADD.FTZ R66, R207, R66 ;  /* 0x00000042cf427221 */ /* 0x000fe20000010000 */
[----:B------:R-:W-:Y:S01]  /*6ea0*/  FADD.FTZ R75, R208, R75 ;  /* 0x0000004bd04b7221 */ /* 0x000fe20000010000 */
[C---:B------:R-:W-:Y:S01]  /*6eb0*/  FFMA.FTZ R65, R128.reuse, R64, R65 ;  /* 0x0000004080417223 */ /* 0x040fe20000010041 */
        /* <DEDUP_REMOVED lines=23> */
[-C--:B------:R-:W-:Y:S01]  /*7030*/  FMUL.FTZ R65, R121, R71.reuse ;  /* 0x0000004779417220 */ /* 0x080fe20000410000 */
[----:B------:R-:W-:Y:S01]  /*7040*/  ISETP.NE.AND P3, PT, R89, 0x7f, PT ;  /* 0x0000007f5900780c */ /* 0x000fe20003f65270 */
[-C--:B------:R-:W-:Y:S01]  /*7050*/  FMUL.FTZ R67, R121, R64.reuse ;  /* 0x0000004079437220 */ /* 0x080fe20000410000 */
[----:B------:R-:W-:Y:S01]  /*7060*/  FADD.FTZ R66, R211, R66 ;  /* 0x00000042d3427221 */ /* 0x000fe20000010000 */
[----:B------:R-:W-:Y:S01]  /*7070*/  FADD.FTZ R75, R212, R75 ;  /* 0x0000004bd44b7221 */ /* 0x000fe20000010000 */
[C---:B------:R-:W-:Y:S01]  /*7080*/  FFMA.FTZ R65, R124.reuse, R64, R65 ;  /* 0x000000407c417223 */ /* 0x040fe20000010041 */
[----:B------:R-:W-:Y:S01]  /*7090*/  FFMA.FTZ R67, R124, R71, -R67 ;  /* 0x000000477c437223 */ /* 0x000fe20000010843 */
[----:B------:R-:W-:Y:S01]  /*70a0*/  FMUL.FTZ R73, R119, R66 ;  /* 0x0000004277497220 */ /* 0x000fe20000410000 */
[-C--:B------:R-:W-:Y:S01]  /*70b0*/  FMUL.FTZ R64, R151, R30.reuse ;  /* 0x0000001e97407220 */ /* 0x080fe20000410000 */
[-C--:B------:R-:W-:Y:S01]  /*70c0*/  FMUL.FTZ R71, R119, R75.reuse ;  /* 0x0000004b77477220 */ /* 0x080fe20000410000 */
[----:B------:R-:W-:Y:S01]  /*70d0*/  FMUL.FTZ R214, R152, R30 ;  /* 0x0000001e98d67220 */ /* 0x000fe20000410000 */
[C---:B------:R-:W-:Y:S01]  /*70e0*/  FFMA.FTZ R70, R120.reuse, R75, R73 ;  /* 0x0000004b78467223 */ /* 0x040fe20000010049 */
[C---:B------:R-:W-:Y:S01]  /*70f0*/  FMUL.FTZ R213, R53.reuse, R64 ;  /* 0x0000004035d57220 */ /* 0x040fe20000410000 */
[----:B------:R-:W-:Y:S01]  /*7100*/  FFMA.FTZ R73, R120, R66, -R71 ;  /* 0x0000004278497223 */ /* 0x000fe20000010847 */
[----:B------:R-:W-:Y:S01]  /*7110*/  FMUL.FTZ R214, R53, R214 ;  /* 0x000000d635d67220 */ /* 0x000fe20000410000 */
[----:B------:R-:W-:Y:S01]  /*7120*/  FMUL.FTZ R71, R119, R65 ;  /* 0x0000004177477220 */ /* 0x000fe20000410000 */
[----:B------:R-:W-:Y:S01]  /*7130*/  FADD.FTZ R70, R213, R70 ;  /* 0x00000046d5467221 */ /* 0x000fe20000010000 */
[----:B------:R-:W-:Y:S01]  /*7140*/  FMUL.FTZ R64, R119, R67 ;  /* 0x0000004377407220 */ /* 0x000fe20000410000 */
[----:B------:R-:W-:Y:S01]  /*7150*/  @P3 LEA R106, R89, R87, 0x3 ;  /* 0x00000057596a3211 */ /* 0x000fe200078e18ff */
[----:B------:R-:W-:Y:S01]  /*7160*/  FADD.FTZ R73, R214, R73 ;  /* 0x00000049d6497221 */ /* 0x000fe20000010000 */
[C---:B------:R-:W-:Y:S01]  /*7170*/  FFMA.FTZ R71, R120.reuse, R67, -R71 ;  /* 0x0000004378477223 */ /* 0x040fe20000010847 */
[C---:B------:R-:W-:Y:S01]  /*7180*/  FMUL.FTZ R67, R117.reuse, R70 ;  /* 0x0000004675437220 */ /* 0x040fe20000410000 */
[----:B------:R-:W-:Y:S01]  /*7190*/  FFMA.FTZ R64, R120, R65, R64 ;  /* 0x0000004178407223 */ /* 0x000fe20000010040 */
[-C--:B------:R-:W-:Y:S01]  /*71a0*/  FMUL.FTZ R215, R150, R26.reuse ;  /* 0x0000001a96d77220 */ /* 0x080fe20000410000 */
[-C--:B------:R-:W-:Y:S01]  /*71b0*/  FMUL.FTZ R75, R117, R73.reuse ;  /* 0x00000049754b7220 */ /* 0x080fe20000410000 */
[----:B------:R-:W-:Y:S01]  /*71c0*/  FMUL.FTZ R65, R149, R26 ;  /* 0x0000001a95417220 */ /* 0x000fe20000410000 */
[----:B------:R-:W0:Y:S01]  /*71d0*/  @P3 LDS.64 R106, [R106+0xa888] ;  /* 0x00a888006a6a3984 */ /* 0x000e220000000a00 */
[----:B------:R-:W-:Y:S01]  /*71e0*/  FFMA.FTZ R66, R118, R73, -R67 ;  /* 0x0000004976427223 */ /* 0x000fe20000010843 */
[----:B------:R-:W-:Y:S01]  /*71f0*/  FMUL.FTZ R215, R52, R215 ;  /* 0x000000d734d77220 */ /* 0x000fe20000410000 */
[----:B------:R-:W-:Y:S01]  /*7200*/  FFMA.FTZ R75, R118, R70, R75 ;  /* 0x00000046764b7223 */ /* 0x000fe2000001004b */
[----:B------:R-:W-:Y:S01]  /*7210*/  FMUL.FTZ R216, R52, R65 ;  /* 0x0000004134d87220 */ /* 0x000fe20000410000 */
[----:B------:R-:W-:Y:S01]  /*7220*/  FMUL.FTZ R67, R117, R64 ;  /* 0x0000004075437220 */ /* 0x000fe20000410000 */
[----:B------:R-:W-:-:S02]  /*7230*/  FADD.FTZ R66, R215, R66 ;  /* 0x00000042d7427221 */ /* 0x000fc40000010000 */
[----:B------:R-:W-:Y:S01]  /*7240*/  FADD.FTZ R75, R216, R75 ;  /* 0x0000004bd84b7221 */ /* 0x000fe20000010000 */
[-C--:B------:R-:W-:Y:S01]  /*7250*/  FMUL.FTZ R65, R117, R71.reuse ;  /* 0x0000004775417220 */ /* 0x080fe20000410000 */
[----:B------:R-:W-:Y:S01]  /*7260*/  FFMA.FTZ R67, R118, R71, -R67 ;  /* 0x0000004776437223 */ /* 0x000fe20000010843 */
[C---:B------:R-:W-:Y:S01]  /*7270*/  FMUL.FTZ R73, R115.reuse, R66 ;  /* 0x0000004273497220 */ /* 0x040fe20000410000 */
[-C--:B------:R-:W-:Y:S01]  /*7280*/  FMUL.FTZ R71, R115, R75.reuse ;  /* 0x0000004b73477220 */ /* 0x080fe20000410000 */
[----:B------:R-:W-:Y:S01]  /*7290*/  FMUL.FTZ R218, R148, R22 ;  /* 0x0000001694da7220 */ /* 0x000fe20000410000 */
[----:B------:R-:W-:Y:S01]  /*72a0*/  FFMA.FTZ R65, R118, R64, R65 ;  /* 0x0000004076417223 */ /* 0x000fe20000010041 */
[----:B------:R-:W-:Y:S01]  /*72b0*/  FMUL.FTZ R64, R147, R22 ;  /* 0x0000001693407220 */ /* 0x000fe20000410000 */
[C---:B------:R-:W-:Y:S01]  /*72c0*/  FFMA.FTZ R70, R116.reuse, R75, R73 ;  /* 0x0000004b74467223 */ /* 0x040fe20000010049 */
[----:B------:R-:W-:Y:S01]  /*72d0*/  FFMA.FTZ R73, R116, R66, -R71 ;  /* 0x0000004274497223 */ /* 0x000fe20000010847 */
[C---:B------:R-:W-:Y:S01]  /*72e0*/  FMUL.FTZ R218, R51.reuse, R218 ;  /* 0x000000da33da7220 */ /* 0x040fe20000410000 */
[----:B------:R-:W-:Y:S01]  /*72f0*/  FMUL.FTZ R217, R51, R64 ;  /* 0x0000004033d97220 */ /* 0x000fe20000410000 */
[----:B------:R-:W-:-:S02]  /*7300*/  FMUL.FTZ R71, R115, R65 ;  /* 0x0000004173477220 */ /* 0x000fc40000410000 */
[----:B------:R-:W-:Y:S01]  /*7310*/  FADD.FTZ R73, R218, R73 ;  /* 0x00000049da497221 */ /* 0x000fe20000010000 */
[----:B------:R-:W-:Y:S01]  /*7320*/  FADD.FTZ R70, R217, R70 ;  /* 0x00000046d9467221 */ /* 0x000fe20000010000 */
[-C--:B------:R-:W-:Y:S01]  /*7330*/  FMUL.FTZ R64, R115, R67.reuse ;  /* 0x0000004373407220 */ /* 0x080fe20000410000 */
[C---:B------:R-:W-:Y:S01]  /*7340*/  FFMA.FTZ R71, R116.reuse, R67, -R71 ;  /* 0x0000004374477223 */ /* 0x040fe20000010847 */
[C---:B------:R-:W-:Y:S01]  /*7350*/  FMUL.FTZ R67, R113.reuse, R73 ;  /* 0x0000004971437220 */ /* 0x040fe20000410000 */
[----:B------:R-:W-:Y:S01]  /*7360*/  FMUL.FTZ R75, R113, R70 ;  /* 0x00000046714b7220 */ /* 0x000fe20000410000 */
[----:B------:R-:W-:Y:S01]  /*7370*/  FFMA.FTZ R64, R116, R65, R64 ;  /* 0x0000004174407223 */ /* 0x000fe20000010040 */
[----:B------:R-:W-:Y:S01]  /*7380*/  FMUL.FTZ R219, R145, R18 ;  /* 0x0000001291db7220 */ /* 0x000fe20000410000 */
[----:B------:R-:W-:Y:S01]  /*7390*/  FFMA.FTZ R70, R114, R70, R67 ;  /* 0x0000004672467223 */ /* 0x000fe20000010043 */
[----:B------:R-:W-:Y:S01]  /*73a0*/  FMUL.FTZ R67, R146, R18 ;  /* 0x0000001292437220 */ /* 0x000fe20000410000 */
[----:B------:R-:W-:Y:S01]  /*73b0*/  FFMA.FTZ R75, R114, R73, -R75 ;  /* 0x00000049724b7223 */ /* 0x000fe2000001084b */
[----:B------:R-:W-:Y:S01]  /*73c0*/  FMUL.FTZ R65, R113, R71 ;  /* 0x0000004771417220 */ /* 0x000fe20000410000 */
[----:B------:R-:W-:Y:S01]  /*73d0*/  LEA.HI R156, R89, R89, RZ, 0x1e ;  /* 0x00000059599c7211 */ /* 0x000fe200078ff0ff */
[-C--:B------:R-:W-:Y:S01]  /*73e0*/  FMUL.FTZ R73, R113, R64.reuse ;  /* 0x0000004071497220 */ /* 0x080fe20000410000 */
[C---:B------:R-:W-:Y:S01]  /*73f0*/  FMUL.FTZ R219, R50.reuse, R219 ;  /* 0x000000db32db7220 */ /* 0x040fe20000410000 */
[----:B------:R-:W-:Y:S01]  /*7400*/  FMUL.FTZ R220, R50, R67 ;  /* 0x0000004332dc7220 */ /* 0x000fe20000410000 */
[----:B------:R-:W-:Y:S01]  /*7410*/  BSSY B0, `(.L_x_1891) ;  /* 0x0000014000007945 */ /* 0x000fe20003800000 */
[C---:B------:R-:W-:Y:S01]  /*7420*/  FFMA.FTZ R65, R114.reuse, R64, R65 ;  /* 0x0000004072417223 */ /* 0x040fe20000010041 */
[----:B------:R-:W-:Y:S01]  /*7430*/  ISETP.GT.U32.AND P2, PT, R89, 0x1f, PT ;  /* 0x0000001f5900780c */ /* 0x000fe20003f44070 */
[----:B------:R-:W-:Y:S01]  /*7440*/  FFMA.FTZ R64, R114, R71, -R73 ;  /* 0x0000004772407223 */ /* 0x000fe20000010849 */
[----:B------:R-:W-:Y:S01]  /*7450*/  LEA R156, R156, R87, 0x4 ;  /* 0x000000579c9c7211 */ /* 0x000fe200078e20ff */
[----:B------:R-:W-:Y:S01]  /*7460*/  FADD.FTZ R67, R219, R70 ;  /* 0x00000046db437221 */ /* 0x000fe20000010000 */
[----:B------:R-:W-:Y:S01]  /*7470*/  FADD.FTZ R66, R220, R75 ;  /* 0x0000004bdc427221 */ /* 0x000fe20000010000 */
[----:B0-----:R-:W-:Y:S08]  /*7480*/  @P3 BRA `(.L_x_1892) ;  /* 0x0000000000303947 */ /* 0x001ff00003800000 */
        /* <DEDUP_REMOVED lines=12> */
.L_x_1892:
[----:B------:R-:W-:Y:S05]  /*7550*/  BSYNC B0 ;  /* 0x0000000000007941 */ /* 0x000fea0003800000 */
.L_x_1891:
        /* <DEDUP_REMOVED lines=80> */
[C---:B------:R-:W-:Y:S01]  /*7a60*/  FFMA.FTZ R76, R241.reuse, R247, -R76 ;  /* 0x000000f7f14c7223 */ /* 0x040fe2000001084c */
[----:B---3--:R-:W-:Y:S02]  /*7a70*/  FMUL.FTZ R77, R232, R243 ;  /* 0x000000f3e84d7220 */ /* 0x008fe40000410000 */
[----:B------:R-:W-:Y:S01]  /*7a80*/  @P3 FADD.FTZ R242, R242, R78 ;  /* 0x0000004ef2f23221 */ /* 0x000fe20000010000 */
[----:B------:R-:W-:Y:S01]  /*7a90*/  @P3 FADD.FTZ R244, R244, R76 ;  /* 0x0000004cf4f43221 */ /* 0x000fe20000010000 */
[CC--:B----4-:R-:W-:Y:S01]  /*7aa0*/  FFMA.FTZ R77, R241.reuse, R245.reuse, R77 ;  /* 0x000000f5f14d7223 */ /* 0x0d0fe2000001004d */
[C---:B------:R-:W-:Y:S02]  /*7ab0*/  FMUL.FTZ R245, R232.reuse, R245 ;  /* 0x000000f5e8f57220 */ /* 0x040fe40000410000 */
        /* <DEDUP_REMOVED lines=11> */
[C---:B------:R-:W-:Y:S01]  /*7b70*/  FFMA.FTZ R243, R241.reuse, R76, R243 ;  /* 0x0000004cf1f37223 */ /* 0x040fe200000100f3 */
        /* <DEDUP_REMOVED lines=18> */
[CC--:B---3--:R-:W-:Y:S01]  /*7ca0*/  FMUL.FTZ R76, R232.reuse, R247.reuse ;  /* 0x000000f7e84c7220 */ /* 0x0c8fe20000410000 */
        /* <DEDUP_REMOVED lines=23> */
.L_x_2018:
[----:B------:R-:W-:Y:S01]  /*7e20*/  ISETP.GE.AND P3, PT, R88, 0x10, PT ;  /* 0x000000105800780c */ /* 0x000fe20003f66270 */
[C---:B--2---:R-:W-:Y:S01]  /*7e30*/  FMUL.FTZ R76, R232.reuse, R77 ;  /* 0x0000004de84c7220 */ /* 0x044fe20000410000 */
[C---:B----4-:R-:W-:Y:S01]  /*7e40*/  FMUL.FTZ R78, R232.reuse, R243 ;  /* 0x000000f3e84e7220 */ /* 0x050fe20000410000 */
[----:B------:R-:W-:Y:S02]  /*7e50*/  UMOV UR44, 0xffffffff ;  /* 0xffffffff002c7882 */ /* 0x000fe40000000000 */
[CC--:B---3--:R-:W-:Y:S01]  /*7e60*/  FFMA.FTZ R76, R241.reuse, R247.reuse, -R76 ;  /* 0x000000f7f14c7223 */ /* 0x0c8fe2000001084c */
[C---:B------:R-:W-:Y:S01]  /*7e70*/  FMUL.FTZ R247, R232.reuse, R247 ;  /* 0x000000f7e8f77220 */ /* 0x040fe20000410000 */
[CC--:B0-----:R-:W-:Y:S01]  /*7e80*/  FFMA.FTZ R78, R241.reuse, R245.reuse, R78 ;  /* 0x000000f5f14e7223 */ /* 0x0c1fe2000001004e */
[----:B------:R-:W-:Y:S02]  /*7e90*/  FMUL.FTZ R245, R232, R245 ;  /* 0x000000f5e8f57220 */ /* 0x000fe40000410000 */
[----:B------:R-:W-:-:S03]  /*7ea0*/  FFMA.FTZ R77, R241, R77, R247 ;  /* 0x0000004df14d7223 */ /* 0x000fc600000100f7 */
[----:B------:R-:W-:Y:S01]  /*7eb0*/  @P3 FFMA.FTZ R241, R241, R243, -R245 ;  /* 0x000000f3f1f13223 */ /* 0x000fe200000108f5 */
[----:B------:R-:W-:Y:S01]  /*7ec0*/  @P3 FADD.FTZ R244, R244, R76 ;  /* 0x0000004cf4f43221 */ /* 0x000fe20000010000 */
[----:B------:R-:W-:Y:S01]  /*7ed0*/  @P3 FADD.FTZ R242, R242, R77 ;  /* 0x0000004df2f23221 */ /* 0x000fe20000010000 */
[----:B------:R-:W-:Y:S01]  /*7ee0*/  FSEL R243, R232, R78, !P3 ;  /* 0x0000004ee8f37208 */ /* 0x000fe20005800000 */
[----:B------:R-:W-:Y:S06]  /*7ef0*/  BRA.DIV UR44, `(.L_x_1895) ;  /* 0x000000962c007947 */ /* 0x000fec000b800000 */
.L_x_2021:
[----:B------:R-:W-:-:S03]  /*7f00*/  UMOV UR44, 0xffffffff ;  /* 0xffffffff002c7882 */ /* 0x000fc60000000000 */
[----:B------:R-:W-:Y:S05]  /*7f10*/  BRA.DIV UR44, `(.L_x_1896) ;  /* 0x000000962c207947 */ /* 0x000fea000b800000 */
.L_x_2024:
[----:B------:R-:W-:-:S03]  /*7f20*/  UMOV UR44, 0xffffffff ;  /* 0xffffffff002c7882 */ /* 0x000fc60000000000 */
[----:B------:R-:W-:Y:S05]  /*7f30*/  BRA.DIV UR44, `(.L_x_1897) ;  /* 0x000000962c407947 */ /* 0x000fea000b800000 */
.L_x_2027:
[----:B------:R-:W-:-:S03]  /*7f40*/  UMOV UR44, 0xffffffff ;  /* 0xffffffff002c7882 */ /* 0x000fc60000000000 */
[----:B------:R-:W-:Y:S05]  /*7f50*/  BRA.DIV UR44, `(.L_x_1898) ;  /* 0x000000962c607947 */ /* 0x000fea000b800000 */
.L_x_2030:
        /* <DEDUP_REMOVED lines=10> */
.L_x_2040:
        /* <DEDUP_REMOVED lines=26> */
[----:B------:R-:W-:Y:S01]  /*81a0*/  FFMA.FTZ R64, R68, R63, R64 ;  /* 0x0000003f44407223 */ /* 0x000fe20000010040 */
[----:B------:R0:W-:Y:S02]  /*81b0*/  STS.128 [R228+0x8480], R60 ;  /* 0x0084803ce4007388 */ /* 0x0001e40000000c00 */
[----:B0-----:R-:W-:Y:S01]  /*81c0*/  FADD.FTZ R62, R70, R65 ;  /* 0x00000041463e7221 */ /* 0x001fe20000010000 */
[----:B------:R-:W-:Y:S01]  /*81d0*/  FADD.FTZ R63, R71, R64 ;  /* 0x00000040473f7221 */ /* 0x000fe20000010000 */
[C---:B------:R-:W-:Y:S01]  /*81e0*/  FFMA.FTZ R60, R68.reuse, R60, -R67 ;  /* 0x0000003c443c7223 */ /* 0x040fe20000010843 */
[----:B------:R-:W-:Y:S01]  /*81f0*/  FFMA.FTZ R61, R68, R61, R66 ;  /* 0x0000003d443d7223 */ /* 0x000fe20000010042 */
[C---:B------:R-:W-:Y:S01]  /*8200*/  FMUL.FTZ R64, R73.reuse, R62 ;  /* 0x0000003e49407220 */ /* 0x040fe20000410000 */
        /* <DEDUP_REMOVED lines=9> */
[----:B------:R2:W-:Y:S04]  /*82a0*/  STS.128 [R228+0x8490], R60 ;  /* 0x0084903ce4007388 */ /* 0x0005e80000000c00 */
[----:B------:R2:W-:Y:S02]  /*82b0*/  STS.128 [R228+0x84a0], R72 ;  /* 0x0084a048e4007388 */ /* 0x0005e40000000c00 */
.L_x_1893:
[----:B------:R-:W-:Y:S05]  /*82c0*/  WARPSYNC.ALL ;  /* 0x0000000000007948 */ /* 0x000fea0003800000 */
[CC--:B--2---:R-:W-:Y:S01]  /*82d0*/  FMUL.FTZ R60, R114.reuse, R188.reuse ;  /* 0x000000bc723c7220 */ /* 0x0c4fe20000410000 */
[C---:B------:R-:W-:Y:S01]  /*82e0*/  FMUL.FTZ R61, R113.reuse, R188 ;  /* 0x000000bc713d7220 */ /* 0x040fe20000410000 */
[----:B------:R-:W-:Y:S01]  /*82f0*/  BAR.SYNC.DEFER_BLOCKING 0x0 ;  /* 0x0000000000007b1d */ /* 0x000fe20000010000 */
[----:B------:R-:W-:Y:S01]  /*8300*/  MOV R228, UR7 ;  /* 0x0000000700e47c02 */ /* 0x000fe20008000f00 */
[-C--:B------:R-:W-:Y:S01]  /*8310*/  FFMA.FTZ R62, -R113, R172.reuse, -R60 ;  /* 0x000000ac713e7223 */ /* 0x080fe2000001093c */
[----:B------:R-:W-:-:S02]  /*8320*/  FFMA.FTZ R60, R114, R172, -R61 ;  /* 0x000000ac723c7223 */ /* 0x000fc4000001083d */
[----:B------:R-:W-:Y:S01]  /*8330*/  LEA R228, R228, R87, 0x4 ;  /* 0x00000057e4e47211 */ /* 0x000fe200078e20ff */
[----:B------:R-:W-:Y:S01]  /*8340*/  FADD.FTZ R62, -R187, R62 ;  /* 0x0000003ebb3e7221 */ /* 0x000fe20000010100 */
[----:B------:R-:W-:-:S03]  /*8350*/  FADD.FTZ R60, R171, R60 ;  /* 0x0000003cab3c7221 */ /* 0x000fc60000010000 */
[C---:B------:R-:W-:Y:S01]  /*8360*/  FMUL.FTZ R61, R115.reuse, -R62 ;  /* 0x8000003e733d7220 */ /* 0x040fe20000410000 */
[----:B------:R-:W-:-:S03]  /*8370*/  FMUL.FTZ R63, R115, -R60 ;  /* 0x8000003c733f7220 */ /* 0x000fc60000410000 */
[C---:B------:R-:W-:Y:S01]  /*8380*/  FFMA.FTZ R67, R116.reuse, R60, -R61 ;  /* 0x0000003c74437223 */ /* 0x040fe2000001083d */
[----:B------:R-:W-:Y:S01]  /*8390*/  FFMA.FTZ R69, R116, R62, R63 ;  /* 0x0000003e74457223 */ /* 0x000fe2000001003f */
[CC--:B-1----:R-:W-:Y:S01]  /*83a0*/  FMUL.FTZ R63, R113.reuse, -R106.reuse ;  /* 0x8000006a713f7220 */ /* 0x0c2fe20000410000 */
[-C--:B------:R-:W-:Y:S01]  /*83b0*/  FMUL.FTZ R61, R113, R107.reuse ;  /* 0x0000006b713d7220 */ /* 0x080fe20000410000 */
[----:B------:R-:W-:Y:S01]  /*83c0*/  FADD.FTZ R67, R170, R67 ;  /* 0x00000043aa437221 */ /* 0x000fe20000010000 */
[----:B------:R-:W-:Y:S01]  /*83d0*/  FADD.FTZ R69, -R186, R69 ;  /* 0x00000045ba457221 */ /* 0x000fe20000010100 */
[C---:B------:R-:W-:Y:S01]  /*83e0*/  FFMA.FTZ R63, R114.reuse, -R107, R63 ;  /* 0x8000006b723f7223 */ /* 0x040fe2000001003f */
[----:B------:R-:W-:Y:S01]  /*83f0*/  FFMA.FTZ R61, R114, R106, -R61 ;  /* 0x0000006a723d7223 */ /* 0x000fe2000001083d */
[----:B------:R-:W-:Y:S02]  /*8400*/  FMUL.FTZ R62, R117, -R67 ;  /* 0x80000043753e7220 */ /* 0x000fe40000410000 */
[C---:B------:R-:W-:Y:S01]  /*8410*/  FMUL.FTZ R65, R115.reuse, -R63 ;  /* 0x8000003f73417220 */ /* 0x040fe20000410000 */
[----:B------:R-:W-:Y:S01]  /*8420*/  FMUL.FTZ R60, R115, -R61 ;  /* 0x8000003d733c7220 */ /* 0x000fe20000410000 */
[----:B------:R-:W-:-:S02]  /*8430*/  FFMA.FTZ R66, R118, R69, R62 ;  /* 0x0000004576427223 */ /* 0x000fc4000001003e */
[C---:B------:R-:W-:Y:S01]  /*8440*/  FFMA.FTZ R65, R116.reuse, R61, -R65 ;  /* 0x0000003d74417223 */ /* 0x040fe20000010841 */
[----:B------:R-:W-:Y:S01]  /*8450*/  FMUL.FTZ R61, R117, -R69 ;  /* 0x80000045753d7220 */ /* 0x000fe20000410000 */
[----:B------:R-:W-:Y:S01]  /*8460*/  FFMA.FTZ R60, R116, R63, R60 ;  /* 0x0000003f743c7223 */ /* 0x000fe2000001003c */
[----:B------:R-:W-:Y:S01]  /*8470*/  FADD.FTZ R66, -R185, R66 ;  /* 0x00000042b9427221 */ /* 0x000fe20000010100 */
[----:B------:R-:W1:Y:S01]  /*8480*/  LDS.64 R68, [R156+0x8478] ;  /* 0x008478009c447984 */ /* 0x000e620000000a00 */
[C---:B------:R-:W-:Y:S01]  /*8490*/  FFMA.FTZ R64, R118.reuse, R67, -R61 ;  /* 0x0000004376407223 */ /* 0x040fe2000001083d */
[C---:B------:R-:W-:Y:S01]  /*84a0*/  FMUL.FTZ R62, R117.reuse, -R60 ;  /* 0x8000003c753e7220 */ /* 0x040fe20000410000 */
[-C--:B------:R-:W-:Y:S01]  /*84b0*/  FMUL.FTZ R61, R117, -R65.reuse ;  /* 0x80000041753d7220 */ /* 0x080fe20000410000 */
[----:B------:R-:W-:Y:S01]  /*84c0*/  FMUL.FTZ R63, R119, -R66 ;  /* 0x80000042773f7220 */ /* 0x000fe20000410000 */
[----:B------:R-:W-:Y:S01]  /*84d0*/  FADD.FTZ R64, R169, R64 ;  /* 0x00000040a9407221 */ /* 0x000fe20000010000 */
[C---:B------:R-:W-:Y:S01]  /*84e0*/  FFMA.FTZ R62, R118.reuse, R65, -R62 ;  /* 0x00000041763e7223 */ /* 0x040fe2000001083e */
[----:B------:R-:W-:-:S02]  /*84f0*/  FFMA.FTZ R61, R118, R60, R61 ;  /* 0x0000003c763d7223 */ /* 0x000fc4000001003d */
[C---:B------:R-:W-:Y:S01]  /*8500*/  FMUL.FTZ R67, R119.reuse, -R64 ;  /* 0x8000004077437220 */ /* 0x040fe20000410000 */
[C---:B------:R-:W-:Y:S01]  /*8510*/  FMUL.FTZ R60, R119.reuse, -R62 ;  /* 0x8000003e773c7220 */ /* 0x040fe20000410000 */
[C---:B------:R-:W-:Y:S01]  /*8520*/  FFMA.FTZ R65, R120.reuse, R64, -R63 ;  /* 0x0000004078417223 */ /* 0x040fe2000001083f */
[-C--:B------:R-:W-:Y:S01]  /*8530*/  FMUL.FTZ R63, R119, -R61.reuse ;  /* 0x8000003d773f7220 */ /* 0x080fe20000410000 */
[C---:B------:R-:W-:Y:S01]  /*8540*/  FFMA.FTZ R67, R120.reuse, R66, R67 ;  /* 0x0000004278437223 */ /* 0x040fe20000010043 */
[----:B------:R-:W-:Y:S01]  /*8550*/  FFMA.FTZ R60, R120, R61, R60 ;  /* 0x0000003d783c7223 */ /* 0x000fe2000001003c */
[----:B------:R-:W-:Y:S01]  /*8560*/  FADD.FTZ R65, R168, R65 ;  /* 0x00000041a8417221 */ /* 0x000fe20000010000 */
[----:B------:R-:W-:Y:S01]  /*8570*/  FFMA.FTZ R63, R120, R62, -R63 ;  /* 0x0000003e783f7223 */ /* 0x000fe2000001083f */
[----:B------:R-:W-:Y:S02]  /*8580*/  FADD.FTZ R67, -R184, R67 ;  /* 0x00000043b8437221 */ /* 0x000fe40000010100 */
[----:B------:R-:W-:-:S02]  /*8590*/  FMUL.FTZ R62, R121, -R65 ;  /* 0x80000041793e7220 */ /* 0x000fc40000410000 */
[CC--:B------:R-:W-:Y:S02]  /*85a0*/  FMUL.FTZ R61, R121.reuse, -R67.reuse ;  /* 0x80000043793d7220 */ /* 0x0c0fe40000410000 */
[C---:B------:R-:W-:Y:S01]  /*85b0*/  FFMA.FTZ R66, R124.reuse, R67, R62 ;  /* 0x000000437c427223 */ /* 0x040fe2000001003e */
[CC--:B------:R-:W-:Y:S01]  /*85c0*/  FMUL.FTZ R62, R121.reuse, -R60.reuse ;  /* 0x8000003c793e7220 */ /* 0x0c0fe20000410000 */
[C---:B------:R-:W-:Y:S01]  /*85d0*/  FFMA.FTZ R64, R124.reuse, R65, -R61 ;  /* 0x000000417c407223 */ /* 0x040fe2000001083d */
[-C--:B------:R-:W-:Y:S01]  /*85e0*/  FMUL.FTZ R61, R121, -R63.reuse ;  /* 0x8000003f793d7220 */ /* 0x080fe20000410000 */
[----:B------:R-:W-:Y:S01]  /*85f0*/  FADD.FTZ R66, -R183, R66 ;  /* 0x00000042b7427221 */ /* 0x000fe20000010100 */
[C---:B------:R-:W-:Y:S01]  /*8600*/  FFMA.FTZ R62, R124.reuse, R63, -R62 ;  /* 0x0000003f7c3e7223 */ /* 0x040fe2000001083e */
[----:B------:R-:W-:Y:S01]  /*8610*/  FADD.FTZ R64, R167, R64 ;  /* 0x00000040a7407221 */ /* 0x000fe20000010000 */
[----:B------:R-:W-:Y:S01]  /*8620*/  FFMA.FTZ R61, R124, R60, R61 ;  /* 0x0000003c7c3d7223 */ /* 0x000fe2000001003d */
[C---:B------:R-:W-:Y:S01]  /*8630*/  FMUL.FTZ R63, R125.reuse, -R66 ;  /* 0x800000427d3f7220 */ /* 0x040fe20000410000 */
[C---:B------:R-:W-:Y:S01]  /*8640*/  FMUL.FTZ R60, R125.reuse, -R62 ;  /* 0x8000003e7d3c7220 */ /* 0x040fe20000410000 */
[----:B------:R-:W-:-:S02]  /*8650*/  FMUL.FTZ R67, R125, -R64 ;  /* 0x800000407d437220 */ /* 0x000fc40000410000 */
[C---:B------:R-:W-:Y:S01]  /*8660*/  FFMA.FTZ R65, R126.reuse, R64, -R63 ;  /* 0x000000407e417223 */ /* 0x040fe2000001083f */
[-C--:B------:R-:W-:Y:S01]  /*8670*/  FMUL.FTZ R63, R125, -R61.reuse ;  /* 0x8000003d7d3f7220 */ /* 0x080fe20000410000 */
[C---:B------:R-:W-:Y:S01]  /*8680*/  FFMA.FTZ R67, R126.reuse, R66, R67 ;  /* 0x000000427e437223 */ /* 0x040fe20000010043 */
[----:B------:R-:W-:Y:S01]  /*8690*/  FFMA.FTZ R60, R126, R61, R60 ;  /* 0x0000003d7e3c7223 */ /* 0x000fe2000001003c */
[----:B------:R-:W-:Y:S01]  /*86a0*/  FADD.FTZ R65, R166, R65 ;  /* 0x00000041a6417221 */ /* 0x000fe20000010000 */
[----:B------:R-:W-:Y:S01]  /*86b0*/  FFMA.FTZ R63, R126, R62, -R63 ;  /* 0x0000003e7e3f7223 */ /* 0x000fe2000001083f */
[----:B------:R-:W-:Y:S01]  /*86c0*/  FADD.FTZ R67, -R182, R67 ;  /* 0x00000043b6437221 */ /* 0x000fe20000010100 */
[----:B-1----:R-:W-:Y:S01]  /*86d0*/  FMUL.FTZ R71, R123, R68 ;  /* 0x000000447b477220 */ /* 0x002fe20000410000 */
[----:B------:R-:W-:Y:S01]  /*86e0*/  FMUL.FTZ R62, R127, -R65 ;  /* 0x800000417f3e7220 */ /* 0x000fe20000410000 */
[----:B------:R-:W-:Y:S01]  /*86f0*/  FMUL.FTZ R123, R123, R69 ;  /* 0x000000457b7b7220 */ /* 0x000fe20000410000 */
[C---:B------:R-:W-:Y:S01]  /*8700*/  FMUL.FTZ R61, R127.reuse, -R67 ;  /* 0x800000437f3d7220 */ /* 0x040fe20000410000 */
[----:B------:R-:W-:Y:S01]  /*8710*/  FFMA.FTZ R71, R122, R69, R71 ;  /* 0x000000457a477223 */ /* 0x000fe20000010047 */
        /* <DEDUP_REMOVED lines=10> */
[C---:B------:R-:W-:Y:S01]  /*87c0*/  FMUL.FTZ R67, R129.reuse, -R64 ;  /* 0x8000004081437220 */ /* 0x040fe20000410000 */
[----:B------:R-:W-:Y:S01]  /*87d0*/  FFMA.FTZ R68, R122, R68, -R123 ;  /* 0x000000447a447223 */ /* 0x000fe2000001087b */
[C---:B------:R-:W-:Y:S01]  /*87e0*/  FFMA.FTZ R65, R130.reuse, R64, -R63 ;  /* 0x0000004082417223 */ /* 0x040fe2000001083f */
[-C--:B------:R-:W-:Y:S01]  /*87f0*/  FMUL.FTZ R63, R129, -R61.reuse ;  /* 0x8000003d813f7220 */ /* 0x080fe20000410000 */
[C---:B------:R-:W-:Y:S01]  /*8800*/  FFMA.FTZ R67, R130.reuse, R66, R67 ;  /* 0x0000004282437223 */ /* 0x040fe20000010043 */
[----:B------:R-:W-:Y:S01]  /*8810*/  FFMA.FTZ R60, R130, R61, R60 ;  /* 0x0000003d823c7223 */ /* 0x000fe2000001003c */
[----:B------:R-:W-:Y:S01]  /*8820*/  FADD.FTZ R65, R164, R65 ;  /* 0x00000041a4417221 */ /* 0x000fe20000010000 */
[----:B------:R-:W-:Y:S01]  /*8830*/  FFMA.FTZ R63, R130, R62, -R63 ;  /* 0x0000003e823f7223 */ /* 0x000fe2000001083f */
[----:B------:R-:W-:Y:S01]  /*8840*/  FADD.FTZ R67, -R180, R67 ;  /* 0x00000043b4437221 */ /* 0x000fe20000010100 */
[----:B------:R-:W-:Y:S01]  /*8850*/  FADD.FTZ R190, R190, R71 ;  /* 0x00000047bebe7221 */ /* 0x000fe20000010000 */
[----:B------:R-:W-:Y:S01]  /*8860*/  FMUL.FTZ R62, R131, -R65 ;  /* 0x80000041833e7220 */ /* 0x000fe20000410000 */
[----:B------:R-:W-:Y:S01]  /*8870*/  FADD.FTZ R189, R189, R68 ;  /* 0x00000044bdbd7221 */ /* 0x000fe20000010000 */
[-C--:B------:R-:W-:Y:S01]  /*8880*/  FMUL.FTZ R61, R131, -R67.reuse ;  /* 0x80000043833d7220 */ /* 0x080fe20000410000 */
[----:B------:R-:W-:Y:S01]  /*8890*/  FMUL.FTZ R69, R143, R190 ;  /* 0x000000be8f457220 */ /* 0x000fe20000410000 */
        /* <DEDUP_REMOVED lines=19> */
[----:B------:R-:W-:Y:S01]  /*89d0*/  FMUL.FTZ R69, R143, R189 ;  /* 0x000000bd8f457220 */ /* 0x000fe20000410000 */
[----:B------:R-:W-:Y:S01]  /*89e0*/  FMUL.FTZ R62, R135, -R65 ;  /* 0x80000041873e7220 */ /* 0x000fe20000410000 */
[----:B------:R-:W-:Y:S01]  /*89f0*/  FADD.FTZ R191, R191, R68 ;  /* 0x00000044bfbf7221 */ /* 0x000fe20000010000 */
[CC--:B------:R-:W-:Y:S01]  /*8a00*/  FMUL.FTZ R61, R135.reuse, -R67.reuse ;  /* 0x80000043873d7220 */ /* 0x0c0fe20000410000 */
        /* <DEDUP_REMOVED lines=12> */
[----:B------:R-:W-:Y:S01]  /*8ad0*/  FADD.FTZ R192, R192, R69 ;  /* 0x00000045c0c07221 */ /* 0x000fe20000010000 */
[C---:B------:R-:W-:Y:S01]  /*8ae0*/  FFMA.FTZ R65, R138.reuse, R64, -R63 ;  /* 0x000000408a417223 */ /* 0x040fe2000001083f */
[-C--:B------:R-:W-:Y:S01]  /*8af0*/  FMUL.FTZ R63, R137, -R61.reuse ;  /* 0x8000003d893f7220 */ /* 0x080fe20000410000 */
[C---:B------:R-:W-:Y:S01]  /*8b00*/  FFMA.FTZ R67, R138.reuse, R66, R67 ;  /* 0x000000428a437223 */ /* 0x040fe20000010043 */
[----:B------:R-:W-:Y:S01]  /*8b10*/  FFMA.FTZ R60, R138, R61, R60 ;  /* 0x0000003d8a3c7223 */ /* 0x000fe2000001003c */
[----:B------:R-:W-:Y:S01]  /*8b20*/  FADD.FTZ R65, R160, R65 ;  /* 0x00000041a0417221 */ /* 0x000fe20000010000 */
[----:B------:R-:W-:Y:S01]  /*8b30*/  FFMA.FTZ R63, R138, R62, -R63 ;  /* 0x0000003e8a3f7223 */ /* 0x000fe2000001083f */
[----:B------:R-:W-:-:S02]  /*8b40*/  FADD.FTZ R67, -R176, R67 ;  /* 0x00000043b0437221 */ /* 0x000fc40000010100 */
[C---:B------:R-:W-:Y:S02]  /*8b50*/  FMUL.FTZ R62, R139.reuse, -R65 ;  /* 0x800000418b3e7220 */ /* 0x040fe40000410000 */
        /* <DEDUP_REMOVED lines=18> */
[----:B------:R-:W-:Y:S02]  /*8c80*/  FADD.FTZ R67, -R174, R67 ;  /* 0x00000043ae437221 */ /* 0x000fe40000010100 */
[C---:B------:R-:W-:Y:S02]  /*8c90*/  FMUL.FTZ R62, R143.reuse, -R65 ;  /* 0x800000418f3e7220 */ /* 0x040fe40000410000 */
[----:B------:R-:W-:-:S02]  /*8ca0*/  FMUL.FTZ R61, R143, -R67 ;  /* 0x800000438f3d7220 */ /* 0x000fc40000410000 */
[C---:B------:R-:W-:Y:S02]  /*8cb0*/  FFMA.FTZ R62, R144.reuse, R67, R62 ;  /* 0x00000043903e7223 */ /* 0x040fe4000001003e */
[C---:B------:R-:W-:Y:S01]  /*8cc0*/  FFMA.FTZ R66, R144.reuse, R65, -R61 ;  /* 0x0000004190427223 */ /* 0x040fe2000001083d */
[C---:B------:R-:W-:Y:S01]  /*8cd0*/  FMUL.FTZ R65, R143.reuse, -R64 ;  /* 0x800000408f417220 */ /* 0x040fe20000410000 */
[-C--:B------:R-:W-:Y:S01]  /*8ce0*/  FMUL.FTZ R61, R143, -R60.reuse ;  /* 0x8000003c8f3d7220 */ /* 0x080fe20000410000 */
[----:B------:R-:W-:Y:S01]  /*8cf0*/  FADD.FTZ R67, -R173, R62 ;  /* 0x0000003ead437221 */ /* 0x000fe20000010100 */
[----:B------:R-:W-:Y:S01]  /*8d00*/  CS2R R62, SRZ ;  /* 0x00000000003e7805 */ /* 0x000fe2000001ff00 */
[C---:B------:R-:W-:Y:S01]  /*8d10*/  FFMA.FTZ R65, R144.reuse, R60, R65 ;  /* 0x0000003c90417223 */ /* 0x040fe20000010041 */
[----:B------:R-:W-:Y:S01]  /*8d20*/  MOV R60, UR10 ;  /* 0x0000000a003c7c02 */ /* 0x000fe20008000f00 */
[----:B------:R-:W-:Y:S01]  /*8d30*/  FFMA.FTZ R64, R144, R64, -R61 ;  /* 0x0000004090407223 */ /* 0x000fe2000001083d */
[----:B------:R-:W-:Y:S01]  /*8d40*/  HFMA2.MMA R61, -RZ, RZ, 0, 0 ;  /* 0x00000000ff3d7435 */ /* 0x000fe200000001ff */
[----:B------:R-:W-:Y:S01]  /*8d50*/  FADD.FTZ R66, R157, R66 ;  /* 0x000000429d427221 */ /* 0x000fe20000010000 */
[----:B------:R-:W-:-:S02]  /*8d60*/  ISETP.GE.OR P0, PT, R60, UR50, P0 ;  /* 0x000000323c007c0c */ /* 0x000fc40008706670 */
[----:B------:R-:W-:-:S11]  /*8d70*/  MOV R60, 0x3f800000 ;  /* 0x3f800000003c7802 */ /* 0x000fd60000000f00 */
[----:B------:R-:W1:Y:S04]  /*8d80*/  @!P0 LDS.128 R60, [R228+0xac80] ;  /* 0x00ac8000e43c8984 */ /* 0x000e680000000c00 */
[----:B------:R2:W-:Y:S02]  /*8d90*/  STS.128 [R156+0x8e80], R64 ;  /* 0x008e80409c007388 */ /* 0x0005e40000000c00 */
[----:B--2---:R-:W-:-:S04]  /*8da0*/  FMUL.FTZ R65, R141, R191 ;  /* 0x000000bf8d417220 */ /* 0x004fc80000410000 */
[----:B------:R-:W-:-:S04]  /*8db0*/  FFMA.FTZ R64, R142, R192, R65 ;  /* 0x000000c08e407223 */ /* 0x000fc80000010041 */
[----:B------:R-:W-:Y:S01]  /*8dc0*/  FADD.FTZ R193, R193, R64 ;  /* 0x00000040c1c17221 */ /* 0x000fe20000010000 */
[----:B------:R-:W-:-:S04]  /*8dd0*/  FMUL.FTZ R64, R141, R192 ;  /* 0x000000c08d407220 */ /* 0x000fc80000410000 */
[----:B------:R-:W-:-:S04]  /*8de0*/  FFMA.FTZ R65, R142, R191, -R64 ;  /* 0x000000bf8e417223 */ /* 0x000fc80000010840 */
[----:B------:R-:W-:Y:S01]  /*8df0*/  FADD.FTZ R194, R194, R65 ;  /* 0x00000041c2c27221 */ /* 0x000fe20000010000 */
[----:B------:R-:W-:-:S04]  /*8e00*/  FMUL.FTZ R65, R139, R193 ;  /* 0x000000c18b417220 */ /* 0x000fc80000410000 */
[----:B------:R-:W-:-:S04]  /*8e10*/  FFMA.FTZ R64, R140, R194, -R65 ;  /* 0x000000c28c407223 */ /* 0x000fc80000010841 */
[----:B------:R-:W-:Y:S01]  /*8e20*/  FADD.FTZ R195, R195, R64 ;  /* 0x00000040c3c37221 */ /* 0x000fe20000010000 */
[----:B------:R-:W-:-:S04]  /*8e30*/  FMUL.FTZ R64, R139, R194 ;  /* 0x000000c28b407220 */ /* 0x000fc80000410000 */
[----:B------:R-:W-:-:S04]  /*8e40*/  FFMA.FTZ R65, R140, R193, R64 ;  /* 0x000000c18c417223 */ /* 0x000fc80000010040 */
[----:B------:R-:W-:Y:S01]  /*8e50*/  FADD.FTZ R196, R196, R65 ;  /* 0x00000041c4c47221 */ /* 0x000fe20000010000 */
[----:B------:R-:W-:-:S04]  /*8e60*/  FMUL.FTZ R65, R137, R195 ;  /* 0x000000c389417220 */ /* 0x000fc80000410000 */
        /* <DEDUP_REMOVED lines=59> */
[----:B------:R-:W-:-:S03]  /*9220*/  FMUL.FTZ R65, R115, R215 ;  /* 0x000000d773417220 */ /* 0x000fc60000410000 */
[-C--:B------:R-:W-:Y:S01]  /*9230*/  FMUL.FTZ R64, R115, R216.reuse ;  /* 0x000000d873407220 */ /* 0x080fe20000410000 */
[----:B------:R-:W-:-:S03]  /*9240*/  FFMA.FTZ R66, R116, R216, R65 ;  /* 0x000000d874427223 */ /* 0x000fc60000010041 */
[----:B------:R-:W-:Y:S01]  /*9250*/  FFMA.FTZ R65, R116, R215, -R64 ;  /* 0x000000d774417223 */ /* 0x000fe20000010840 */
[----:B------:R-:W-:-:S03]  /*9260*/  FADD.FTZ R217, R217, R66 ;  /* 0x00000042d9d97221 */ /* 0x000fc60000010000 */
[----:B------:R-:W-:Y:S01]  /*9270*/  FADD.FTZ R218, R218, R65 ;  /* 0x00000041dada7221 */ /* 0x000fe20000010000 */
[----:B------:R-:W-:-:S03]  /*9280*/  FMUL.FTZ R65, R113, R217 ;  /* 0x000000d971417220 */ /* 0x000fc60000410000 */
[-C--:B------:R-:W-:Y:S01]  /*9290*/  FMUL.FTZ R64, R113, R218.reuse ;  /* 0x000000da71407220 */ /* 0x080fe20000410000 */
[----:B------:R-:W-:-:S03]  /*92a0*/  FFMA.FTZ R65, R114, R218, -R65 ;  /* 0x000000da72417223 */ /* 0x000fc60000010841 */
[----:B------:R-:W-:Y:S01]  /*92b0*/  FFMA.FTZ R64, R114, R217, R64 ;  /* 0x000000d972407223 */ /* 0x000fe20000010040 */
[----:B------:R-:W-:-:S03]  /*92c0*/  FADD.FTZ R220, R220, R65 ;  /* 0x00000041dcdc7221 */ /* 0x000fc60000010000 */
[----:B------:R-:W-:Y:S01]  /*92d0*/  FADD.FTZ R219, R219, R64 ;  /* 0x00000040dbdb7221 */ /* 0x000fe20000010000 */
[----:B------:R-:W-:Y:S06]  /*92e0*/  BAR.SYNC.DEFER_BLOCKING 0x0 ;  /* 0x0000000000007b1d */ /* 0x000fec0000010000 */
[----:B-1----:R-:W-:Y:S05]  /*92f0*/  @P2 BRA `(.L_x_1900) ;  /* 0x0000000c00602947 */ /* 0x002fea0003800000 */
[----:B------:R-:W-:Y:S01]  /*9300*/  IMAD R122, R89, 0x50, R87 ;  /* 0x00000050597a7824 */ /* 0x000fe200078e0257 */
[----:B------:R-:W-:-:S04]  /*9310*/  UMOV UR44, 0xffffffff ;  /* 0xffffffff002c7882 */ /* 0x000fc80000000000 */
[----:B------:R-:W-:Y:S04]  /*9320*/  LDS.128 R64, [R122+0x8ea0] ;  /* 0x008ea0007a407984 */ /* 0x000fe80000000c00 */
[----:B0-----:R-:W0:Y:S04]  /*9330*/  LDS.128 R68, [R122+0x8eb0] ;  /* 0x008eb0007a447984 */ /* 0x001e280000000c00 */
        /* <DEDUP_REMOVED lines=35> */
[----:B------:R0:W1:Y:S04]  /*9570*/  SHFL.DOWN PT, R77, R123, 0x1, 0x1f ;  /* 0x08201f007b4d7f89 */ /* 0x00006800000e0000 */
[----:B------:R0:W2:Y:S04]  /*9580*/  SHFL.DOWN PT, R78, R241, 0x1, 0x1f ;  /* 0x08201f00f14e7f89 */ /* 0x0000a800000e0000 */
[----:B------:R0:W3:Y:S04]  /*9590*/  SHFL.DOWN PT, R246, R242, 0x1, 0x1f ;  /* 0x08201f00f2f67f89 */ /* 0x0000e800000e0000 */
[----:B------:R0:W4:Y:S02]  /*95a0*/  SHFL.DOWN PT, R79, R243, 0x1, 0x1f ;  /* 0x08201f00f34f7f89 */ /* 0x00012400000e0000 */
.L_x_2045:
[----:B------:R-:W-:Y:S04]  /*95b0*/  BSSY B0, `(.L_x_1902) ;  /* 0x000000d000007945 */ /* 0x000fe80003800000 */
[----:B------:R-:W-:Y:S05]  /*95c0*/  @!P1 BRA `(.L_x_1903) ;  /* 0x00000000002c9947 */ /* 0x000fea0003800000 */
[----:B----4-:R-:W-:-:S04]  /*95d0*/  FMUL.FTZ R232, R241, R79 ;  /* 0x0000004ff1e87220 */ /* 0x010fc80000410000 */
[-C--:B---3--:R-:W-:Y:S01]  /*95e0*/  FFMA.FTZ R232, R123, R246.reuse, -R232 ;  /* 0x000000f67be87223 */ /* 0x088fe200000108e8 */
[----:B------:R-:W-:-:S03]  /*95f0*/  FMUL.FTZ R246, R241, R246 ;  /* 0x000000f6f1f67220 */ /* 0x000fc60000410000 */
[----:B0-----:R-:W-:Y:S01]  /*9600*/  FADD.FTZ R242, R242, R232 ;  /* 0x000000e8f2f27221 */ /* 0x001fe20000010000 */
[----:B------:R-:W-:Y:S01]  /*9610*/  FFMA.FTZ R246, R123, R79, R246 ;  /* 0x0000004f7bf67223 */ /* 0x000fe200000100f6 */
[-C--:B--2---:R-:W-:Y:S01]  /*9620*/  FMUL.FTZ R79, R241, R78.reuse ;  /* 0x0000004ef14f7220 */ /* 0x084fe20000410000 */
[----:B-1----:R-:W-:Y:S02]  /*9630*/  FMUL.FTZ R241, R77, R241 ;  /* 0x000000f14df17220 */ /* 0x002fe40000410000 */
[----:B------:R-:W-:Y:S01]  /*9640*/  FADD.FTZ R243, R243, R246 ;  /* 0x000000f6f3f37221 */ /* 0x000fe20000010000 */
[----:B------:R-:W-:Y:S01]  /*9650*/  FFMA.FTZ R79, R77, R123, -R79 ;  /* 0x0000007b4d4f7223 */ /* 0x000fe2000001084f */
[----:B------:R-:W-:-:S04]  /*9660*/  FFMA.FTZ R241, R123, R78, R241 ;  /* 0x0000004e7bf17223 */ /* 0x000fc800000100f1 */
[----:B------:R-:W-:-:S07]  /*9670*/  MOV R123, R79 ;  /* 0x0000004f007b7202 */ /* 0x000fce0000000f00 */
.L_x_1903:
[----:B------:R-:W-:Y:S05]  /*9680*/  BSYNC B0 ;  /* 0x0000000000007941 */ /* 0x000fea0003800000 */
.L_x_1902:
[----:B------:R-:W-:Y:S01]  /*9690*/  UMOV UR44, 0xffffffff ;  /* 0xffffffff002c7882 */ /* 0x000fe20000000000 */
[----:B------:R-:W-:Y:S02]  /*96a0*/  ISETP.GT.U32.AND P1, PT, R76, 0x1d, PT ;  /* 0x0000001d4c00780c */ /* 0x000fe40003f24070 */
[----:B------:R-:W-:Y:S11]  /*96b0*/  BRA.DIV UR44, `(.L_x_1904) ;  /* 0x000000822cdc7947 */ /* 0x000ff6000b800000 */
[----:B-1----:R1:W0:Y:S04]  /*96c0*/  SHFL.DOWN PT, R77, R123, 0x2, 0x1f ;  /* 0x08401f007b4d7f89 */ /* 0x00222800000e0000 */
[----:B--2---:R1:W2:Y:S04]  /*96d0*/  SHFL.DOWN PT, R78, R241, 0x2, 0x1f ;  /* 0x08401f00f14e7f89 */ /* 0x0042a800000e0000 */
[----:B---3--:R1:W3:Y:S04]  /*96e0*/  SHFL.DOWN PT, R246, R242, 0x2, 0x1f ;  /* 0x08401f00f2f67f89 */ /* 0x0082e800000e0000 */
[----:B----4-:R1:W4:Y:S02]  /*96f0*/  SHFL.DOWN PT, R79, R243, 0x2, 0x1f ;  /* 0x08401f00f34f7f89 */ /* 0x01032400000e0000 */
.L_x_2051:
[----:B------:R-:W-:Y:S04]  /*9700*/  BSSY B0, `(.L_x_1905) ;  /* 0x000000d000007945 */ /* 0x000fe80003800000 */
[----:B------:R-:W-:Y:S05]  /*9710*/  @P1 BRA `(.L_x_1906) ;  /* 0x00000000002c1947 */ /* 0x000fea0003800000 */
[----:B----4-:R-:W-:-:S04]  /*9720*/  FMUL.FTZ R232, R241, R79 ;  /* 0x0000004ff1e87220 */ /* 0x010fc80000410000 */
[-C--:B---3--:R-:W-:Y:S01]  /*9730*/  FFMA.FTZ R232, R123, R246.reuse, -R232 ;  /* 0x000000f67be87223 */ /* 0x088fe200000108e8 */
[----:B------:R-:W-:-:S03]  /*9740*/  FMUL.FTZ R246, R241, R246 ;  /* 0x000000f6f1f67220 */ /* 0x000fc60000410000 */
[----:B01----:R-:W-:Y:S01]  /*9750*/  FADD.FTZ R242, R242, R232 ;  /* 0x000000e8f2f27221 */ /* 0x003fe20000010000 */
[----:B------:R-:W-:Y:S01]  /*9760*/  FFMA.FTZ R246, R123, R79, R246 ;  /* 0x0000004f7bf67223 */ /* 0x000fe200000100f6 */
[CC--:B--2---:R-:W-:Y:S01]  /*9770*/  FMUL.FTZ R79, R241.reuse, R78.reuse ;  /* 0x0000004ef14f7220 */ /* 0x0c4fe20000410000 */
[-C--:B------:R-:W-:Y:S02]  /*9780*/  FMUL.FTZ R241, R241, R77.reuse ;  /* 0x0000004df1f17220 */ /* 0x080fe40000410000 */
[----:B------:R-:W-:Y:S01]  /*9790*/  FADD.FTZ R243, R243, R246 ;  /* 0x000000f6f3f37221 */ /* 0x000fe20000010000 */
[C---:B------:R-:W-:Y:S01]  /*97a0*/  FFMA.FTZ R79, R123.reuse, R77, -R79 ;  /* 0x0000004d7b4f7223 */ /* 0x040fe2000001084f */
[----:B------:R-:W-:-:S04]  /*97b0*/  FFMA.FTZ R241, R123, R78, R241 ;  /* 0x0000004e7bf17223 */ /* 0x000fc800000100f1 */
[----:B------:R-:W-:-:S07]  /*97c0*/  MOV R123, R79 ;  /* 0x0000004f007b7202 */ /* 0x000fce0000000f00 */
.L_x_1906:
[----:B------:R-:W-:Y:S05]  /*97d0*/  BSYNC B0 ;  /* 0x0000000000007941 */ /* 0x000fea0003800000 */
.L_x_1905:
[----:B------:R-:W-:Y:S01]  /*97e0*/  UMOV UR44, 0xffffffff ;  /* 0xffffffff002c7882 */ /* 0x000fe20000000000 */
[----:B------:R-:W-:Y:S02]  /*97f0*/  ISETP.GT.U32.AND P1, PT, R76, 0x1b, PT ;  /* 0x0000001b4c00780c */ /* 0x000fe40003f24070 */
[----:B------:R-:W-:Y:S11]  /*9800*/  BRA.DIV UR44, `(.L_x_1907) ;  /* 0x000000822cfc7947 */ /* 0x000ff6000b800000 */
[----:B0-----:R0:W0:Y:S04]  /*9810*/  SHFL.DOWN PT, R77, R123, 0x4, 0x1f ;  /* 0x08801f007b4d7f89 */ /* 0x00102800000e0000 */
[----:B--2---:R2:W0:Y:S04]  /*9820*/  SHFL.DOWN PT, R78, R241, 0x4, 0x1f ;  /* 0x08801f00f14e7f89 */ /* 0x00442800000e0000 */
[----:B---3--:R2:W3:Y:S04]  /*9830*/  SHFL.DOWN PT, R246, R242, 0x4, 0x1f ;  /* 0x08801f00f2f67f89 */ /* 0x0084e800000e0000 */
[----:B----4-:R2:W4:Y:S02]  /*9840*/  SHFL.DOWN PT, R79, R243, 0x4, 0x1f ;  /* 0x08801f00f34f7f89 */ /* 0x01052400000e0000 */
.L_x_2057:
[----:B------:R-:W-:Y:S04]  /*9850*/  BSSY B0, `(.L_x_1908) ;  /* 0x000000d000007945 */ /* 0x000fe80003800000 */
[----:B------:R-:W-:Y:S05]  /*9860*/  @P1 BRA `(.L_x_1909) ;  /* 0x00000000002c1947 */ /* 0x000fea0003800000 */
[----:B----4-:R-:W-:-:S04]  /*9870*/  FMUL.FTZ R232, R241, R79 ;  /* 0x0000004ff1e87220 */ /* 0x010fc80000410000 */
[-C--:B---3--:R-:W-:Y:S01]  /*9880*/  FFMA.FTZ R232, R123, R246.reuse, -R232 ;  /* 0x000000f67be87223 */ /* 0x088fe200000108e8 */
[----:B------:R-:W-:-:S03]  /*9890*/  FMUL.FTZ R246, R241, R246 ;  /* 0x000000f6f1f67220 */ /* 0x000fc60000410000 */
[----:B-12---:R-:W-:Y:S01]  /*98a0*/  FADD.FTZ R242, R242, R232 ;  /* 0x000000e8f2f27221 */ /* 0x006fe20000010000 */
[----:B------:R-:W-:Y:S01]  /*98b0*/  FFMA.FTZ R246, R123, R79, R246 ;  /* 0x0000004f7bf67223 */ /* 0x000fe200000100f6 */
[CC--:B0-----:R-:W-:Y:S01]  /*98c0*/  FMUL.FTZ R79, R241.reuse, R78.reuse ;  /* 0x0000004ef14f7220 */ /* 0x0c1fe20000410000 */
[-C--:B------:R-:W-:Y:S02]  /*98d0*/  FMUL.FTZ R241, R241, R77.reuse ;  /* 0x0000004df1f17220 */ /* 0x080fe40000410000 */
[----:B------:R-:W-:Y:S01]  /*98e0*/  FADD.FTZ R243, R243, R246 ;  /* 0x000000f6f3f37221 */ /* 0x000fe20000010000 */
[C---:B------:R-:W-:Y:S01]  /*98f0*/  FFMA.FTZ R79, R123.reuse, R77, -R79 ;  /* 0x0000004d7b4f7223 */ /* 0x040fe2000001084f */
[----:B------:R-:W-:-:S04]  /*9900*/  FFMA.FTZ R241, R123, R78, R241 ;  /* 0x0000004e7bf17223 */ /* 0x000fc800000100f1 */
[----:B------:R-:W-:-:S07]  /*9910*/  MOV R123, R79 ;  /* 0x0000004f007b7202 */ /* 0x000fce0000000f00 */
.L_x_1909:
[----:B------:R-:W-:Y:S05]  /*9920*/  BSYNC B0 ;  /* 0x0000000000007941 */ /* 0x000fea0003800000 */
.L_x_1908:
[----:B------:R-:W-:Y:S01]  /*9930*/  UMOV UR44, 0xffffffff ;  /* 0xffffffff002c7882 */ /* 0x000fe20000000000 */
[----:B------:R-:W-:Y:S02]  /*9940*/  ISETP.GT.U32.AND P1, PT, R76, 0x17, PT ;  /* 0x000000174c00780c */ /* 0x000fe40003f24070 */
[----:B------:R-:W-:Y:S11]  /*9950*/  BRA.DIV UR44, `(.L_x_1910) ;  /* 0x000000862c1c7947 */ /* 0x000ff6000b800000 */
[----:B0-----:R0:W0:Y:S04]  /*9960*/  SHFL.DOWN PT, R77, R123, 0x8, 0x1f ;  /* 0x09001f007b4d7f89 */ /* 0x00102800000e0000 */
[----:B------:R0:W0:Y:S04]  /*9970*/  SHFL.DOWN PT, R78, R241, 0x8, 0x1f ;  /* 0x09001f00f14e7f89 */ /* 0x00002800000e0000 */
[----:B---3--:R3:W0:Y:S04]  /*9980*/  SHFL.DOWN PT, R246, R242, 0x8, 0x1f ;  /* 0x09001f00f2f67f89 */ /* 0x00862800000e0000 */
[----:B----4-:R3:W4:Y:S02]  /*9990*/  SHFL.DOWN PT, R79, R243, 0x8, 0x1f ;  /* 0x09001f00f34f7f89 */ /* 0x01072400000e0000 */
.L_x_2063:
[----:B------:R-:W-:Y:S04]  /*99a0*/  BSSY B0, `(.L_x_1911) ;  /* 0x000000d000007945 */ /* 0x000fe80003800000 */
[----:B------:R-:W-:Y:S05]  /*99b0*/  @P1 BRA `(.L_x_1912) ;  /* 0x00000000002c1947 */ /* 0x000fea0003800000 */
[----:B----4-:R-:W-:-:S04]  /*99c0*/  FMUL.FTZ R232, R241, R79 ;  /* 0x0000004ff1e87220 */ /* 0x010fc80000410000 */
[-C--:B0-----:R-:W-:Y:S01]  /*99d0*/  FFMA.FTZ R232, R123, R246.reuse, -R232 ;  /* 0x000000f67be87223 */ /* 0x081fe200000108e8 */
[----:B------:R-:W-:-:S03]  /*99e0*/  FMUL.FTZ R246, R241, R246 ;  /* 0x000000f6f1f67220 */ /* 0x000fc60000410000 */
[----:B-123--:R-:W-:Y:S01]  /*99f0*/  FADD.FTZ R242, R242, R232 ;  /* 0x000000e8f2f27221 */ /* 0x00efe20000010000 */
[----:B------:R-:W-:Y:S01]  /*9a00*/  FFMA.FTZ R246, R123, R79, R246 ;  /* 0x0000004f7bf67223 */ /* 0x000fe200000100f6 */
[CC--:B------:R-:W-:Y:S01]  /*9a10*/  FMUL.FTZ R79, R241.reuse, R78.reuse ;  /* 0x0000004ef14f7220 */ /* 0x0c0fe20000410000 */
[-C--:B------:R-:W-:Y:S02]  /*9a20*/  FMUL.FTZ R241, R241, R77.reuse ;  /* 0x0000004df1f17220 */ /* 0x080fe40000410000 */
[----:B------:R-:W-:Y:S01]  /*9a30*/  FADD.FTZ R243, R243, R246 ;  /* 0x000000f6f3f37221 */ /* 0x000fe20000010000 */
[C---:B------:R-:W-:Y:S01]  /*9a40*/  FFMA.FTZ R79, R123.reuse, R77, -R79 ;  /* 0x0000004d7b4f7223 */ /* 0x040fe2000001084f */
[----:B------:R-:W-:-:S04]  /*9a50*/  FFMA.FTZ R241, R123, R78, R241 ;  /* 0x0000004e7bf17223 */ /* 0x000fc800000100f1 */
[----:B------:R-:W-:-:S07]  /*9a60*/  MOV R123, R79 ;  /* 0x0000004f007b7202 */ /* 0x000fce0000000f00 */
.L_x_1912:
[----:B------:R-:W-:Y:S05]  /*9a70*/  BSYNC B0 ;  /* 0x0000000000007941 */ /* 0x000fea0003800000 */
.L_x_1911:
[----:B------:R-:W-:Y:S01]  /*9a80*/  UMOV UR44, 0xffffffff ;  /* 0xffffffff002c7882 */ /* 0x000fe20000000000 */
[----:B------:R-:W-:Y:S02]  /*9a90*/  ISETP.GT.U32.AND P1, PT, R76, 0xf, PT ;  /* 0x0000000f4c00780c */ /* 0x000fe40003f24070 */
[----:B------:R-:W-:Y:S11]  /*9aa0*/  BRA.DIV UR44, `(.L_x_1913) ;  /* 0x000000862c3c7947 */ /* 0x000ff6000b800000 */
[----:B------:R1:W1:Y:S04]  /*9ab0*/  SHFL.DOWN PT, R76, R123, 0x10, 0x1f ;  /* 0x0a001f007b4c7f89 */ /* 0x00026800000e0000 */
[----:B0-----:R0:W0:Y:S04]  /*9ac0*/  SHFL.DOWN PT, R77, R241, 0x10, 0x1f ;  /* 0x0a001f00f14d7f89 */ /* 0x00102800000e0000 */
[----:B------:R0:W0:Y:S04]  /*9ad0*/  SHFL.DOWN PT, R78, R242, 0x10, 0x1f ;  /* 0x0a001f00f24e7f89 */ /* 0x00002800000e0000 */
[----:B----4-:R4:W0:Y:S02]  /*9ae0*/  SHFL.DOWN PT, R79, R243, 0x10, 0x1f ;  /* 0x0a001f00f34f7f89 */ /* 0x01082400000e0000 */
.L_x_2069:
[----:B------:R-:W-:Y:S04]  /*9af0*/  BSSY B0, `(.L_x_1914) ;  /* 0x000000d000007945 */ /* 0x000fe80003800000 */
[----:B------:R-:W-:Y:S05]  /*9b00*/  @P1 BRA `(.L_x_1915) ;  /* 0x00000000002c1947 */ /* 0x000fea0003800000 */
[----:B0-----:R-:W-:-:S04]  /*9b10*/  FMUL.FTZ R232, R241, R79 ;  /* 0x0000004ff1e87220 */ /* 0x001fc80000410000 */
[-C--:B------:R-:W-:Y:S01]  /*9b20*/  FFMA.FTZ R232, R123, R78.reuse, -R232 ;  /* 0x0000004e7be87223 */ /* 0x080fe200000108e8 */
[----:B------:R-:W-:-:S03]  /*9b30*/  FMUL.FTZ R78, R241, R78 ;  /* 0x0000004ef14e7220 */ /* 0x000fc60000410000 */
[----:B-123--:R-:W-:Y:S01]  /*9b40*/  FADD.FTZ R242, R242, R232 ;  /* 0x000000e8f2f27221 */ /* 0x00efe20000010000 */
[----:B------:R-:W-:Y:S01]  /*9b50*/  FFMA.FTZ R78, R123, R79, R78 ;  /* 0x0000004f7b4e7223 */ /* 0x000fe2000001004e */
[CC--:B------:R-:W-:Y:S01]  /*9b60*/  FMUL.FTZ R79, R241.reuse, R77.reuse ;  /* 0x0000004df14f7220 */ /* 0x0c0fe20000410000 */
[-C--:B------:R-:W-:Y:S02]  /*9b70*/  FMUL.FTZ R241, R241, R76.reuse ;  /* 0x0000004cf1f17220 */ /* 0x080fe40000410000 */
[----:B----4-:R-:W-:Y:S01]  /*9b80*/  FADD.FTZ R243, R243, R78 ;  /* 0x0000004ef3f37221 */ /* 0x010fe20000010000 */
[C---:B------:R-:W-:Y:S01]  /*9b90*/  FFMA.FTZ R79, R123.reuse, R76, -R79 ;  /* 0x0000004c7b4f7223 */ /* 0x040fe2000001084f */
[----:B------:R-:W-:-:S04]  /*9ba0*/  FFMA.FTZ R241, R123, R77, R241 ;  /* 0x0000004d7bf17223 */ /* 0x000fc800000100f1 */
[----:B------:R-:W-:-:S07]  /*9bb0*/  MOV R123, R79 ;  /* 0x0000004f007b7202 */ /* 0x000fce0000000f00 */
.L_x_1915:
[----:B------:R-:W-:Y:S05]  /*9bc0*/  BSYNC B0 ;  /* 0x0000000000007941 */ /* 0x000fea0003800000 */
.L_x_1914:
        /* <DEDUP_REMOVED lines=21> */
.L_x_2083:
        /* <DEDUP_REMOVED lines=12> */
[----:B------:R-:W-:Y:S01]  /*9de0*/  FFMA.FTZ R79, R123, R79, R78 ;  /* 0x0000004f7b4f7223 */ /* 0x000fe2000001004e */
[CC--:B------:R-:W-:Y:S01]  /*9df0*/  FMUL.FTZ R78, R241.reuse, R77.reuse ;  /* 0x0000004df14e7220 */ /* 0x0c0fe20000410000 */
[-C--:B------:R-:W-:Y:S02]  /*9e00*/  FMUL.FTZ R241, R241, R76.reuse ;  /* 0x0000004cf1f17220 */ /* 0x080fe40000410000 */
[----:B----4-:R-:W-:Y:S01]  /*9e10*/  FADD.FTZ R79, R243, R79 ;  /* 0x0000004ff34f7221 */ /* 0x010fe20000010000 */
[C---:B------:R-:W-:Y:S01]  /*9e20*/  FFMA.FTZ R76, R123.reuse, R76, -R78 ;  /* 0x0000004c7b4c7223 */ /* 0x040fe2000001084e */
[----:B------:R-:W-:Y:S01]  /*9e30*/  FFMA.FTZ R77, R123, R77, R241 ;  /* 0x0000004d7b4d7223 */ /* 0x000fe200000100f1 */
[----:B------:R-:W-:-:S07]  /*9e40*/  FADD.FTZ R78, R242, R232 ;  /* 0x000000e8f24e7221 */ /* 0x000fce0000010000 */
.L_x_1918:
[----:B------:R-:W-:Y:S05]  /*9e50*/  BSYNC B0 ;  /* 0x0000000000007941 */ /* 0x000fea0003800000 */
.L_x_1917:
        /* <DEDUP_REMOVED lines=34> */
.L_x_1900:
[----:B------:R-:W-:Y:S05]  /*a080*/  WARPSYNC.ALL ;  /* 0x0000000000007948 */ /* 0x000fea0003800000 */
[----:B------:R-:W-:Y:S01]  /*a090*/  ISETP.NE.AND P0, PT, R89, RZ, PT ;  /* 0x000000ff5900720c */ /* 0x000fe20003f05270 */
[----:B------:R-:W-:Y:S01]  /*a0a0*/  BAR.SYNC.DEFER_BLOCKING 0x0 ;  /* 0x0000000000007b1d */ /* 0x000fe20000010000 */
[C---:B------:R-:W-:Y:S01]  /*a0b0*/  FFMA.FTZ R69, R0.reuse, R189, RZ ;  /* 0x000000bd00457223 */ /* 0x040fe200000100ff */
[----:B-1----:R-:W-:Y:S01]  /*a0c0*/  FFMA.FTZ R73, R0, -R190, RZ ;  /* 0x800000be00497223 */ /* 0x002fe200000100ff */
[----:B------:R-:W-:Y:S01]  /*a0d0*/  FMUL.FTZ R72, R80, R44 ;  /* 0x0000002c50487220 */ /* 0x000fe20000410000 */
[----:B------:R-:W-:Y:S01]  /*a0e0*/  ULEA UR56, UR10, 0xfffff800, 0xb ;  /* 0xfffff8000a387891 */ /* 0x000fe2000f8e583f */
[C---:B------:R-:W-:Y:S01]  /*a0f0*/  FFMA.FTZ R68, R16.reuse, R191, R69 ;  /* 0x000000bf10447223 */ /* 0x040fe20000010045 */
[----:B0-----:R-:W-:Y:S01]  /*a100*/  FFMA.FTZ R70, R16, -R192, R73 ;  /* 0x800000c010467223 */ /* 0x001fe20000010049 */
[----:B------:R-:W-:Y:S01]  /*a110*/  USHF.R.S32.HI UR57, URZ, 0x1f, UR46 ;  /* 0x0000001f3f397899 */ /* 0x000fe2000801142e */
[----:B------:R-:W-:Y:S01]  /*a120*/  BSSY B0, `(.L_x_1919) ;  /* 0x00001e6000007945 */ /* 0x000fe20003800000 */
[----:B------:R-:W-:Y:S01]  /*a130*/  FFMA.FTZ R75, R15, R194, R68 ;  /* 0x000000c20f4b7223 */ /* 0x000fe20000010044 */
[----:B------:R-:W-:Y:S01]  /*a140*/  FMUL.FTZ R68, R82, R46 ;  /* 0x0000002e52447220 */ /* 0x000fe20000410000 */
[----:B------:R-:W-:-:S02]  /*a150*/  UIADD3 UR56, -UR56, UR52, URZ ;  /* 0x0000003438387290 */ /* 0x000fc4000fffe13f */
[----:B------:R-:W-:Y:S01]  /*a160*/  USHF.R.S32.HI UR58, URZ, 0x1f, UR19 ;  /* 0x0000001f3f3a7899 */ /* 0x000fe20008011413 */
[----:B------:R-:W0:Y:S04]  /*a170*/  LDS.64 R64, [R156+0x8e88] ;  /* 0x008e88009c407984 */ /* 0x000e280000000a00 */
[----:B------:R1:W-:Y:S01]  /*a180*/  @!P0 STS.128 [R228+0xac80], R60 ;  /* 0x00ac803ce4008388 */ /* 0x0003e20000000c00 */
[-C--:B0-----:R-:W-:Y:S01]  /*a190*/  FMUL.FTZ R66, R64, -R107.reuse ;  /* 0x8000006b40427220 */ /* 0x081fe20000410000 */
[----:B------:R-:W-:-:S03]  /*a1a0*/  FMUL.FTZ R107, R65, -R107 ;  /* 0x8000006b416b7220 */ /* 0x000fc60000410000 */
[-C--:B------:R-:W-:Y:S01]  /*a1b0*/  FFMA.FTZ R65, R65, R106.reuse, R66 ;  /* 0x0000006a41417223 */ /* 0x080fe20000010042 */
[----:B------:R-:W-:Y:S01]  /*a1c0*/  FFMA.FTZ R67, R64, R106, -R107 ;  /* 0x0000006a40437223 */ /* 0x000fe2000001086b */
[----:B------:R-:W-:Y:S02]  /*a1d0*/  FMUL.FTZ R107, R54, R34 ;  /* 0x00000022366b7220 */ /* 0x000fe40000410000 */
        /* <DEDUP_REMOVED lines=9> */
[-C--:B------:R-:W-:Y:S01]  /*a270*/  FMUL.FTZ R64, R115, -R187.reuse ;  /* 0x800000bb73407220 */ /* 0x080fe20000410000 */
[----:B-1----:R-:W-:Y:S01]  /*a280*/  FMUL.FTZ R62, R171, UR55 ;  /* 0x00000037ab3e7c20 */ /* 0x002fe20008410000 */
[----:B------:R-:W-:Y:S01]  /*a290*/  FMUL.FTZ R60, R187, UR55 ;  /* 0x00000037bb3c7c20 */ /* 0x000fe20008410000 */
[C---:B------:R-:W-:Y:S01]  /*a2a0*/  FFMA.FTZ R65, R116.reuse, R187, R65 ;  /* 0x000000bb74417223 */ /* 0x040fe20000010041 */
[----:B------:R-:W-:Y:S01]  /*a2b0*/  FFMA.FTZ R71, R116, R171, -R64 ;  /* 0x000000ab74477223 */ /* 0x000fe20000010840 */
[----:B------:R-:W-:Y:S01]  /*a2c0*/  FMUL.FTZ R64, R85, R49 ;  /* 0x0000003155407220 */ /* 0x000fe20000410000 */
[----:B------:R-:W-:Y:S01]  /*a2d0*/  FFMA.FTZ R122, R171, UR54, R60 ;  /* 0x00000036ab7a7c23 */ /* 0x000fe2000801003c */
[----:B------:R-:W-:Y:S01]  /*a2e0*/  FADD.FTZ R186, -R186, R65 ;  /* 0x00000041baba7221 */ /* 0x000fe20000010100 */
[----:B------:R-:W-:Y:S01]  /*a2f0*/  FMUL.FTZ R65, R84, R48 ;  /* 0x0000003054417220 */ /* 0x000fe20000410000 */
[----:B------:R-:W-:Y:S01]  /*a300*/  FADD.FTZ R71, R170, R71 ;  /* 0x00000047aa477221 */ /* 0x000fe20000010000 */
[-C--:B------:R-:W-:Y:S01]  /*a310*/  FFMA.FTZ R189, R91, -R64.reuse, R189 ;  /* 0x800000405bbd7223 */ /* 0x080fe200000100bd */
[----:B------:R-:W-:Y:S01]  /*a320*/  FFMA.FTZ R64, R90, -R64, R190 ;  /* 0x800000405a407223 */ /* 0x000fe200000100be */
[-C--:B------:R-:W-:Y:S01]  /*a330*/  FFMA.FTZ R191, R112, -R65.reuse, R191 ;  /* 0x8000004170bf7223 */ /* 0x080fe200000100bf */
[----:B------:R-:W-:Y:S01]  /*a340*/  FFMA.FTZ R192, R111, -R65, R192 ;  /* 0x800000416fc07223 */ /* 0x000fe200000100c0 */
[C---:B------:R-:W-:Y:S01]  /*a350*/  FMUL.FTZ R65, R117.reuse, -R186 ;  /* 0x800000ba75417220 */ /* 0x040fe20000410000 */
[----:B------:R-:W-:Y:S01]  /*a360*/  FMUL.FTZ R117, R117, -R71 ;  /* 0x8000004775757220 */ /* 0x000fe20000410000 */
[----:B------:R-:W-:-:S02]  /*a370*/  FMUL.FTZ R116, R53, R30 ;  /* 0x0000001e35747220 */ /* 0x000fc40000410000 */
[C---:B------:R-:W-:Y:S01]  /*a380*/  FFMA.FTZ R66, R118.reuse, R71, -R65 ;  /* 0x0000004776427223 */ /* 0x040fe20000010841 */
[----:B------:R-:W-:Y:S01]  /*a390*/  FFMA.FTZ R118, R118, R186, R117 ;  /* 0x000000ba76767223 */ /* 0x000fe20000010075 */
[----:B------:R-:W-:Y:S01]  /*a3a0*/  FMUL.FTZ R65, R83, R47 ;  /* 0x0000002f53417220 */ /* 0x000fe20000410000 */
[----:B------:R-:W-:Y:S01]  /*a3b0*/  FMUL.FTZ R117, R51, R22 ;  /* 0x0000001633757220 */ /* 0x000fe20000410000 */
[----:B------:R-:W-:Y:S01]  /*a3c0*/  FADD.FTZ R169, R169, R66 ;  /* 0x00000042a9a97221 */ /* 0x000fe20000010000 */
[----:B------:R-:W-:Y:S01]  /*a3d0*/  FADD.FTZ R185, -R185, R118 ;  /* 0x00000076b9b97221 */ /* 0x000fe20000010100 */
[-C--:B------:R-:W-:Y:S01]  /*a3e0*/  FFMA.FTZ R194, R110, -R65.reuse, R194 ;  /* 0x800000416ec27223 */ /* 0x080fe200000100c2 */
[----:B------:R-:W-:Y:S01]  /*a3f0*/  FFMA.FTZ R65, R109, -R65, R193 ;  /* 0x800000416d417223 */ /* 0x000fe200000100c1 */
[C---:B------:R-:W-:Y:S01]  /*a400*/  FMUL.FTZ R66, R119.reuse, -R169 ;  /* 0x800000a977427220 */ /* 0x040fe20000410000 */
[----:B------:R-:W-:Y:S01]  /*a410*/  FMUL.FTZ R69, R119, -R185 ;  /* 0x800000b977457220 */ /* 0x000fe20000410000 */
[----:B------:R-:W-:Y:S01]  /*a420*/  FFMA.FTZ R193, R15, -R193, R70 ;  /* 0x800000c10fc17223 */ /* 0x000fe20000010046 */
[----:B------:R-:W-:Y:S01]  /*a430*/  FFMA.FTZ R70, R14, R195, R75 ;  /* 0x000000c30e467223 */ /* 0x000fe2000001004b */
[C---:B------:R-:W-:Y:S01]  /*a440*/  FFMA.FTZ R73, R120.reuse, R185, R66 ;  /* 0x000000b978497223 */ /* 0x040fe20000010042 */
[----:B------:R-:W-:Y:S01]  /*a450*/  FFMA.FTZ R69, R120, R169, -R69 ;  /* 0x000000a978457223 */ /* 0x000fe20000010845 */
[----:B------:R-:W-:Y:S01]  /*a460*/  FFMA.FTZ R123, R147, -R117, R217 ;  /* 0x80000075937b7223 */ /* 0x000fe200000100d9 */
[----:B------:R-:W-:Y:S01]  /*a470*/  FFMA.FTZ R195, R108, -R68, R195 ;  /* 0x800000446cc37223 */ /* 0x000fe200000100c3 */
[----:B------:R-:W-:Y:S01]  /*a480*/  FADD.FTZ R184, -R184, R73 ;  /* 0x00000049b8b87221 */ /* 0x000fe20000010100 */
[----:B------:R-:W-:Y:S01]  /*a490*/  FADD.FTZ R75, R168, R69 ;  /* 0x00000045a84b7221 */ /* 0x000fe20000010000 */
[----:B------:R-:W-:Y:S01]  /*a4a0*/  FFMA.FTZ R73, R13, R198, R70 ;  /* 0x000000c60d497223 */ /* 0x000fe20000010046 */
[----:B------:R-:W-:Y:S01]  /*a4b0*/  FFMA.FTZ R66, R105, -R68, R196 ;  /* 0x8000004469427223 */ /* 0x000fe200000100c4 */
[CC--:B------:R-:W-:Y:S01]  /*a4c0*/  FMUL.FTZ R69, R121.reuse, -R184.reuse ;  /* 0x800000b879457220 */ /* 0x0c0fe20000410000 */
[----:B------:R-:W-:Y:S01]  /*a4d0*/  FMUL.FTZ R121, R121, -R75 ;  /* 0x8000004b79797220 */ /* 0x000fe20000410000 */
[----:B------:R-:W-:Y:S01]  /*a4e0*/  FFMA.FTZ R74, R12, R199, R73 ;  /* 0x000000c70c4a7223 */ /* 0x000fe20000010049 */
[----:B------:R-:W-:Y:S01]  /*a4f0*/  FMUL.FTZ R68, R81, R45 ;  /* 0x0000002d51447220 */ /* 0x000fe20000410000 */
[C---:B------:R-:W-:Y:S01]  /*a500*/  FFMA.FTZ R70, R124.reuse, R75, -R69 ;  /* 0x0000004b7c467223 */ /* 0x040fe20000010845 */
[----:B------:R-:W-:Y:S01]  /*a510*/  FFMA.FTZ R106, R124, R184, R121 ;  /* 0x000000b87c6a7223 */ /* 0x000fe20000010079 */
[----:B------:R-:W-:Y:S01]  /*a520*/  FFMA.FTZ R77, R11, R202, R74 ;  /* 0x000000ca0b4d7223 */ /* 0x000fe2000001004a */
[----:B------:R-:W-:Y:S01]  /*a530*/  FFMA.FTZ R124, R187, UR54, -R62 ;  /* 0x00000036bb7c7c23 */ /* 0x000fe2000801083e */
[----:B------:R-:W-:Y:S01]  /*a540*/  FADD.FTZ R167, R167, R70 ;  /* 0x00000046a7a77221 */ /* 0x000fe20000010000 */
[----:B------:R-:W-:Y:S01]  /*a550*/  FADD.FTZ R106, -R183, R106 ;  /* 0x0000006ab76a7221 */ /* 0x000fe20000010100 */
[----:B------:R-:W-:Y:S01]  /*a560*/  FFMA.FTZ R76, R10, R203, R77 ;  /* 0x000000cb0a4c7223 */ /* 0x000fe2000001004d */
[----:B------:R-:W-:Y:S01]  /*a570*/  FMUL.FTZ R63, R123, R124 ;  /* 0x0000007c7b3f7220 */ /* 0x000fe20000410000 */
[----:B------:R-:W-:Y:S01]  /*a580*/  FMUL.FTZ R62, R187, R22 ;  /* 0x00000016bb3e7220 */ /* 0x000fe20000410000 */
        /* <DEDUP_REMOVED lines=10> */
[----:B------:R-:W-:Y:S01]  /*a630*/  FFMA.FTZ R113, R7, R210, R114 ;  /* 0x000000d207717223 */ /* 0x000fe20000010072 */
[----:B------:R-:W-:Y:S01]  /*a640*/  FMUL.FTZ R125, R52, R26 ;  /* 0x0000001a347d7220 */ /* 0x000fe20000410000 */
[----:B------:R-:W-:Y:S01]  /*a650*/  FMUL.FTZ R126, R186, UR55 ;  /* 0x00000037ba7e7c20 */ /* 0x000fe20008410000 */
[C---:B------:R-:W-:Y:S01]  /*a660*/  FMUL.FTZ R77, R127.reuse, -R182 ;  /* 0x800000b67f4d7220 */ /* 0x040fe20000410000 */
[----:B------:R-:W-:Y:S01]  /*a670*/  FMUL.FTZ R127, R127, -R73 ;  /* 0x800000497f7f7220 */ /* 0x000fe20000410000 */
[----:B------:R-:W-:Y:S01]  /*a680*/  FFMA.FTZ R114, R6, R211, R113 ;  /* 0x000000d306727223 */ /* 0x000fe20000010071 */
[----:B------:R-:W-:Y:S01]  /*a690*/  FFMA.FTZ R122, R121, R122, R63 ;  /* 0x0000007a797a7223 */ /* 0x000fe2000001003f */
[C---:B------:R-:W-:Y:S01]  /*a6a0*/  FFMA.FTZ R78, R128.reuse, R73, -R77 ;  /* 0x00000049804e7223 */ /* 0x040fe2000001084d */
[----:B------:R-:W-:Y:S01]  /*a6b0*/  FFMA.FTZ R128, R128, R182, R127 ;  /* 0x000000b680807223 */ /* 0x000fe2000001007f */
[----:B------:R-:W-:Y:S01]  /*a6c0*/  FFMA.FTZ R115, R5, R214, R114 ;  /* 0x000000d605737223 */ /* 0x000fe20000010072 */
[----:B------:R-:W-:Y:S01]  /*a6d0*/  FFMA.FTZ R126, R71, UR54, R126 ;  /* 0x00000036477e7c23 */ /* 0x000fe2000801007e */
[----:B------:R-:W-:Y:S01]  /*a6e0*/  FADD.FTZ R165, R165, R78 ;  /* 0x0000004ea5a57221 */ /* 0x000fe20000010000 */
[----:B------:R-:W-:Y:S01]  /*a6f0*/  FADD.FTZ R78, -R181, R128 ;  /* 0x00000080b54e7221 */ /* 0x000fe20000010100 */
[----:B------:R-:W-:Y:S01]  /*a700*/  FFMA.FTZ R120, R4, R215, R115 ;  /* 0x000000d704787223 */ /* 0x000fe20000010073 */
[-C--:B------:R-:W-:Y:S01]  /*a710*/  FFMA.FTZ R215, R150, -R125.reuse, R215 ;  /* 0x8000007d96d77223 */ /* 0x080fe200000100d7 */
[----:B------:R-:W-:Y:S01]  /*a720*/  FFMA.FTZ R125, R149, -R125, R216 ;  /* 0x8000007d957d7223 */ /* 0x000fe200000100d8 */
[C---:B------:R-:W-:Y:S01]  /*a730*/  FMUL.FTZ R79, R129.reuse, -R78 ;  /* 0x8000004e814f7220 */ /* 0x040fe20000410000 */
[-C--:B------:R-:W-:Y:S01]  /*a740*/  FMUL.FTZ R129, R129, -R165.reuse ;  /* 0x800000a581817220 */ /* 0x080fe20000410000 */
[----:B------:R-:W-:Y:S01]  /*a750*/  FFMA.FTZ R115, R3, R218, R120 ;  /* 0x000000da03737223 */ /* 0x000fe20000010078 */
[----:B------:R-:W-:Y:S01]  /*a760*/  FMUL.FTZ R149, R149, R186 ;  /* 0x000000ba95957220 */ /* 0x000fe20000410000 */
[C---:B------:R-:W-:Y:S01]  /*a770*/  FFMA.FTZ R79, R130.reuse, R165, -R79 ;  /* 0x000000a5824f7223 */ /* 0x040fe2000001084f */
[----:B------:R-:W-:Y:S01]  /*a780*/  FFMA.FTZ R129, R130, R78, R129 ;  /* 0x0000004e82817223 */ /* 0x000fe20000010081 */
[-C--:B------:R-:W-:Y:S01]  /*a790*/  FFMA.FTZ R198, R104, -R68.reuse, R198 ;  /* 0x8000004468c67223 */ /* 0x080fe200000100c6 */
[----:B------:R-:W-:Y:S01]  /*a7a0*/  FFMA.FTZ R68, R103, -R68, R197 ;  /* 0x8000004467447223 */ /* 0x000fe200000100c5 */
[----:B------:R-:W-:Y:S01]  /*a7b0*/  FADD.FTZ R79, R164, R79 ;  /* 0x0000004fa44f7221 */ /* 0x000fe20000010000 */
[----:B------:R-:W-:Y:S01]  /*a7c0*/  FADD.FTZ R180, -R180, R129 ;  /* 0x00000081b4b47221 */ /* 0x000fe20000010100 */
[-C--:B------:R-:W-:Y:S01]  /*a7d0*/  FFMA.FTZ R199, R102, -R72.reuse, R199 ;  /* 0x8000004866c77223 */ /* 0x080fe200000100c7 */
[----:B------:R-:W-:Y:S01]  /*a7e0*/  FFMA.FTZ R69, R101, -R72, R200 ;  /* 0x8000004865457223 */ /* 0x000fe200000100c8 */
[----:B------:R-:W-:Y:S01]  /*a7f0*/  FMUL.FTZ R72, R59, R43 ;  /* 0x0000002b3b487220 */ /* 0x000fe20000410000 */
[C---:B------:R-:W-:Y:S01]  /*a800*/  FMUL.FTZ R113, R131.reuse, -R180 ;  /* 0x800000b483717220 */ /* 0x040fe20000410000 */
[----:B------:R-:W-:Y:S01]  /*a810*/  FMUL.FTZ R131, R131, -R79 ;  /* 0x8000004f83837220 */ /* 0x000fe20000410000 */
[----:B------:R-:W-:Y:S01]  /*a820*/  FFMA.FTZ R211, R154, -R107, R211 ;  /* 0x8000006b9ad37223 */ /* 0x000fe200000100d3 */
[----:B------:R-:W-:Y:S01]  /*a830*/  FFMA.FTZ R70, R99, -R72, R201 ;  /* 0x8000004863467223 */ /* 0x000fe200000100c9 */
[C---:B------:R-:W-:Y:S01]  /*a840*/  FFMA.FTZ R118, R132.reuse, R79, -R113 ;  /* 0x0000004f84767223 */ /* 0x040fe20000010871 */
[----:B------:R-:W-:Y:S01]  /*a850*/  FFMA.FTZ R114, R132, R180, R131 ;  /* 0x000000b484727223 */ /* 0x000fe20000010083 */
[----:B------:R-:W-:Y:S01]  /*a860*/  FMUL.FTZ R132, R171, R22 ;  /* 0x00000016ab847220 */ /* 0x000fe20000410000 */
[----:B------:R-:W-:Y:S01]  /*a870*/  SHF.L.U32 R131, R89, 0x5, RZ ;  /* 0x0000000559837819 */ /* 0x000fe200000006ff */
[----:B------:R-:W-:Y:S01]  /*a880*/  FADD.FTZ R163, R163, R118 ;  /* 0x00000076a3a37221 */ /* 0x000fe20000010000 */
[----:B------:R-:W-:Y:S01]  /*a890*/  FADD.FTZ R114, -R179, R114 ;  /* 0x00000072b3727221 */ /* 0x000fe20000010100 */
[-C--:B------:R-:W-:Y:S01]  /*a8a0*/  FMUL.FTZ R127, R123, R132.reuse ;  /* 0x000000847b7f7220 */ /* 0x080fe20000410000 */
[----:B------:R-:W-:Y:S01]  /*a8b0*/  FFMA.FTZ R123, R121, R132, R60 ;  /* 0x00000084797b7223 */ /* 0x000fe2000001003c */
[----:B------:R-:W-:Y:S01]  /*a8c0*/  IADD3 R129, R131, 0x2, RZ ;  /* 0x0000000283817810 */ /* 0x000fe20007ffe0ff */
[C---:B------:R-:W-:Y:S01]  /*a8d0*/  FMUL.FTZ R113, R133.reuse, -R114 ;  /* 0x8000007285717220 */ /* 0x040fe20000410000 */
[----:B------:R-:W-:Y:S01]  /*a8e0*/  FMUL.FTZ R133, R133, -R163 ;  /* 0x800000a385857220 */ /* 0x000fe20000410000 */
[----:B------:R-:W-:Y:S01]  /*a8f0*/  FFMA.FTZ R60, R121, R62, -R127 ;  /* 0x0000003e793c7223 */ /* 0x000fe2000001087f */
[----:B------:R-:W-:Y:S01]  /*a900*/  FFMA.FTZ R121, R150, R71, R149 ;  /* 0x0000004796797223 */ /* 0x000fe20000010095 */
[C---:B------:R-:W-:Y:S01]  /*a910*/  FFMA.FTZ R113, R134.reuse, R163, -R113 ;  /* 0x000000a386717223 */ /* 0x040fe20000010871 */
[----:B------:R-:W-:Y:S01]  /*a920*/  FFMA.FTZ R133, R134, R114, R133 ;  /* 0x0000007286857223 */ /* 0x000fe20000010085 */
[----:B------:R-:W-:Y:S01]  /*a930*/  FMUL.FTZ R134, R71, R26 ;  /* 0x0000001a47867220 */ /* 0x000fe20000410000 */
[----:B------:R-:W-:Y:S01]  /*a940*/  FMUL.FTZ R118, R50, R18 ;  /* 0x0000001232767220 */ /* 0x000fe20000410000 */
[----:B------:R-:W-:Y:S01]  /*a950*/  FADD.FTZ R113, R162, R113 ;  /* 0x00000071a2717221 */ /* 0x000fe20000010000 */
[----:B------:R-:W-:Y:S01]  /*a960*/  FADD.FTZ R178, -R178, R133 ;  /* 0x00000085b2b27221 */ /* 0x000fe20000010100 */
[----:B------:R-:W-:Y:S01]  /*a970*/  FMUL.FTZ R127, R125, R134 ;  /* 0x000000867d7f7220 */ /* 0x000fe20000410000 */
[-C--:B------:R-:W-:Y:S01]  /*a980*/  FFMA.FTZ R117, R146, -R118.reuse, R220 ;  /* 0x8000007692757223 */ /* 0x080fe200000100dc */
[----:B------:R-:W-:Y:S01]  /*a990*/  FFMA.FTZ R118, R145, -R118, R219 ;  /* 0x8000007691767223 */ /* 0x000fe200000100db */
[C---:B------:R-:W-:Y:S01]  /*a9a0*/  FMUL.FTZ R119, R135.reuse, -R178 ;  /* 0x800000b287777220 */ /* 0x040fe20000410000 */
[-C--:B------:R-:W-:Y:S01]  /*a9b0*/  FMUL.FTZ R135, R135, -R113.reuse ;  /* 0x8000007187877220 */ /* 0x080fe20000410000 */
[----:B------:R-:W-:Y:S01]  /*a9c0*/  FMUL.FTZ R145, R145, R188 ;  /* 0x000000bc91917220 */ /* 0x000fe20000410000 */
[----:B------:R-:W-:Y:S01]  /*a9d0*/  FFMA.FTZ R202, R100, -R72, R202 ;  /* 0x8000004864ca7223 */ /* 0x000fe200000100ca */
[C---:B------:R-:W-:Y:S01]  /*a9e0*/  FFMA.FTZ R120, R136.reuse, R113, -R119 ;  /* 0x0000007188787223 */ /* 0x040fe20000010877 */
[----:B------:R-:W-:Y:S01]  /*a9f0*/  FFMA.FTZ R136, R136, R178, R135 ;  /* 0x000000b288887223 */ /* 0x000fe20000010087 */
[----:B------:R-:W-:Y:S01]  /*aa00*/  FFMA.FTZ R146, R146, R67, R145 ;  /* 0x0000004392927223 */ /* 0x000fe20000010091 */
        /* <DEDUP_REMOVED lines=8> */
[-C--:B------:R-:W-:Y:S01]  /*aa90*/  FFMA.FTZ R214, R152, -R116.reuse, R214 ;  /* 0x8000007498d67223 */ /* 0x080fe200000100d6 */
[----:B------:R-:W-:Y:S01]  /*aaa0*/  FFMA.FTZ R116, R151, -R116, R213 ;  /* 0x8000007497747223 */ /* 0x000fe200000100d5 */
[C---:B------:R-:W-:Y:S01]  /*aab0*/  FFMA.FTZ R61, R138.reuse, R161, -R61 ;  /* 0x000000a18a3d7223 */ /* 0x040fe2000001083d */
[----:B------:R-:W-:Y:S01]  /*aac0*/  FFMA.FTZ R137, R138, R120, R137 ;  /* 0x000000788a897223 */ /* 0x000fe20000010089 */
[----:B------:R-:W-:Y:S01]  /*aad0*/  LEA.HI.SX32 R138, R129, R131, 0x1b ;  /* 0x00000083818a7211 */ /* 0x000fe200078fdaff */
[-C--:B------:R-:W-:Y:S01]  /*aae0*/  FFMA.FTZ R206, R96, -R74.reuse, R206 ;  /* 0x8000004a60ce7223 */ /* 0x080fe200000100ce */
[----:B------:R-:W-:Y:S01]  /*aaf0*/  FADD.FTZ R119, R160, R61 ;  /* 0x0000003da0777221 */ /* 0x000fe20000010000 */
[----:B------:R-:W-:Y:S01]  /*ab00*/  FADD.FTZ R176, -R176, R137 ;  /* 0x00000089b0b07221 */ /* 0x000fe20000010100 */
[----:B------:R-:W-:Y:S01]  /*ab10*/  FMUL.FTZ R147, R147, R187 ;  /* 0x000000bb93937220 */ /* 0x000fe20000410000 */
[----:B------:R-:W-:Y:S01]  /*ab20*/  FMUL.FTZ R151, R151, R185 ;  /* 0x000000b997977220 */ /* 0x000fe20000410000 */
[----:B------:R-:W-:Y:S01]  /*ab30*/  FFMA.FTZ R74, R95, -R74, R205 ;  /* 0x8000004a5f4a7223 */ /* 0x000fe200000100cd */
[C---:B------:R-:W-:Y:S01]  /*ab40*/  FMUL.FTZ R61, R139.reuse, -R176 ;  /* 0x800000b08b3d7220 */ /* 0x040fe20000410000 */
[----:B------:R-:W-:Y:S01]  /*ab50*/  FMUL.FTZ R139, R139, -R119 ;  /* 0x800000778b8b7220 */ /* 0x000fe20000410000 */
[----:B------:R-:W-:Y:S01]  /*ab60*/  FMUL.FTZ R149, R78, R41 ;  /* 0x000000294e957220 */ /* 0x000fe20000410000 */
[----:B------:R-:W-:Y:S01]  /*ab70*/  FMUL.FTZ R76, R56, R40 ;  /* 0x00000028384c7220 */ /* 0x000fe20000410000 */
[C---:B------:R-:W-:Y:S01]  /*ab80*/  FFMA.FTZ R124, R140.reuse, R119, -R61 ;  /* 0x000000778c7c7223 */ /* 0x040fe2000001083d */
[----:B------:R-:W-:Y:S01]  /*ab90*/  FFMA.FTZ R140, R140, R176, R139 ;  /* 0x000000b08c8c7223 */ /* 0x000fe2000001008b */
[----:B------:R-:W-:Y:S01]  /*aba0*/  FMUL.FTZ R61, R71, UR55 ;  /* 0x00000037473d7c20 */ /* 0x000fe20008410000 */
[----:B------:R-:W-:Y:S01]  /*abb0*/  FFMA.FTZ R148, R148, R171, R147 ;  /* 0x000000ab94947223 */ /* 0x000fe20000010093 */
[----:B------:R-:W-:Y:S01]  /*abc0*/  FADD.FTZ R159, R159, R124 ;  /* 0x0000007c9f9f7221 */ /* 0x000fe20000010000 */
[----:B------:R-:W-:Y:S01]  /*abd0*/  FADD.FTZ R124, -R175, R140 ;  /* 0x0000008caf7c7221 */ /* 0x000fe20000010100 */
[C---:B------:R-:W-:Y:S01]  /*abe0*/  FFMA.FTZ R128, R186.reuse, UR54, -R61 ;  /* 0x00000036ba807c23 */ /* 0x040fe2000801083d */
[----:B------:R-:W-:Y:S01]  /*abf0*/  FMUL.FTZ R186, R186, R26 ;  /* 0x0000001ababa7220 */ /* 0x000fe20000410000 */
[----:B------:R-:W-:Y:S01]  /*ac00*/  FFMA.FTZ R152, R152, R169, R151 ;  /* 0x000000a998987223 */ /* 0x000fe20000010097 */
[C---:B------:R-:W-:Y:S01]  /*ac10*/  FMUL.FTZ R61, R141.reuse, -R124 ;  /* 0x8000007c8d3d7220 */ /* 0x040fe20000410000 */
[-C--:B------:R-:W-:Y:S01]  /*ac20*/  FMUL.FTZ R141, R141, -R159.reuse ;  /* 0x8000009f8d8d7220 */ /* 0x080fe20000410000 */
[C---:B------:R-:W-:Y:S01]  /*ac30*/  FMUL.FTZ R130, R125.reuse, R186 ;  /* 0x000000ba7d827220 */ /* 0x040fe20000410000 */
[----:B------:R-:W-:Y:S01]  /*ac40*/  FMUL.FTZ R71, R125, R128 ;  /* 0x000000807d477220 */ /* 0x000fe20000410000 */
[C---:B------:R-:W-:Y:S01]  /*ac50*/  FFMA.FTZ R125, R142.reuse, R159, -R61 ;  /* 0x0000009f8e7d7223 */ /* 0x040fe2000001083d */
[----:B------:R-:W-:Y:S01]  /*ac60*/  FFMA.FTZ R141, R142, R124, R141 ;  /* 0x0000007c8e8d7223 */ /* 0x000fe2000001008d */
[C---:B------:R-:W-:Y:S01]  /*ac70*/  FFMA.FTZ R61, R215.reuse, R186, -R127 ;  /* 0x000000bad73d7223 */ /* 0x040fe2000001087f */
[----:B------:R-:W-:Y:S01]  /*ac80*/  FFMA.FTZ R71, R215, R126, R71 ;  /* 0x0000007ed7477223 */ /* 0x000fe20000010047 */
[----:B------:R-:W-:Y:S01]  /*ac90*/  FADD.FTZ R125, R158, R125 ;  /* 0x0000007d9e7d7221 */ /* 0x000fe20000010000 */
[----:B------:R-:W-:Y:S01]  /*aca0*/  FADD.FTZ R174, -R174, R141 ;  /* 0x0000008daeae7221 */ /* 0x000fe20000010100 */
[----:B------:R-:W-:Y:S01]  /*acb0*/  IADD3 R128, R131, 0x1, RZ ;  /* 0x0000000183807810 */ /* 0x000fe20007ffe0ff */
[----:B------:R-:W-:Y:S01]  /*acc0*/  FFMA.FTZ R63, R215, R134, R130 ;  /* 0x00000086d73f7223 */ /* 0x000fe20000010082 */
[----:B------:R-:W-:Y:S01]  /*acd0*/  IADD3 R130, R131, 0x3, RZ ;  /* 0x0000000383827810 */ /* 0x000fe20007ffe0ff */
[C---:B------:R-:W-:Y:S01]  /*ace0*/  FMUL.FTZ R127, R143.reuse, -R174 ;  /* 0x800000ae8f7f7220 */ /* 0x040fe20000410000 */
[----:B------:R-:W-:Y:S01]  /*acf0*/  FMUL.FTZ R143, R143, -R125 ;  /* 0x8000007d8f8f7220 */ /* 0x000fe20000410000 */
[----:B------:R-:W-:Y:S01]  /*ad00*/  LEA.HI.SX32 R136, R128, R131, 0x1b ;  /* 0x0000008380887211 */ /* 0x000fe200078fdaff */
[----:B------:R-:W-:Y:S01]  /*ad10*/  FMUL.FTZ R135, R174, R48 ;  /* 0x00000030ae877220 */ /* 0x000fe20000410000 */
[C---:B------:R-:W-:Y:S01]  /*ad20*/  FFMA.FTZ R126, R144.reuse, R125, -R127 ;  /* 0x0000007d907e7223 */ /* 0x040fe2000001087f */
[----:B------:R-:W-:Y:S01]  /*ad30*/  FFMA.FTZ R144, R144, R174, R143 ;  /* 0x000000ae90907223 */ /* 0x000fe2000001008f */
[-C--:B------:R-:W-:Y:S01]  /*ad40*/  LEA.HI.SX32 R128, R131, R131.reuse, 0x1b ;  /* 0x0000008383807211 */ /* 0x080fe200078fdaff */
[----:B------:R-:W-:Y:S01]  /*ad50*/  FMUL.FTZ R133, R125, R48 ;  /* 0x000000307d857220 */ /* 0x000fe20000410000 */
[----:B------:R-:W-:Y:S01]  /*ad60*/  FADD.FTZ R126, R157, R126 ;  /* 0x0000007e9d7e7221 */ /* 0x000fe20000010000 */
[----:B------:R-:W-:Y:S01]  /*ad70*/  FADD.FTZ R173, -R173, R144 ;  /* 0x00000090adad7221 */ /* 0x000fe20000010100 */
[----:B------:R-:W-:Y:S01]  /*ad80*/  LEA.HI.SX32 R140, R130, R131, 0x1b ;  /* 0x00000083828c7211 */ /* 0x000fe200078fdaff */
[----:B------:R-:W-:Y:S01]  /*ad90*/  FMUL.FTZ R139, R84, R133 ;  /* 0x00000085548b7220 */ /* 0x000fe20000410000 */
[----:B------:R-:W-:Y:S01]  /*ada0*/  LEA R129, R128, R87, 0x2 ;  /* 0x0000005780817211 */ /* 0x000fe200078e10ff */
[-C--:B------:R-:W-:Y:S01]  /*adb0*/  FMUL.FTZ R130, R173, R49.reuse ;  /* 0x00000031ad827220 */ /* 0x080fe20000410000 */
[----:B------:R-:W-:Y:S01]  /*adc0*/  FMUL.FTZ R128, R126, R49 ;  /* 0x000000317e807220 */ /* 0x000fe20000410000 */
[-C--:B------:R-:W-:Y:S01]  /*add0*/  LEA R142, R136, R87.reuse, 0x2 ;  /* 0x00000057888e7211 */ /* 0x080fe200078e10ff */
[----:B------:R-:W-:Y:S01]  /*ade0*/  FMUL.FTZ R141, R176, R46 ;  /* 0x0000002eb08d7220 */ /* 0x000fe20000410000 */
[-C--:B------:R-:W-:Y:S01]  /*adf0*/  LEA R144, R138, R87.reuse, 0x2 ;  /* 0x000000578a907211 */ /* 0x080fe200078e10ff */
[C---:B------:R-:W-:Y:S01]  /*ae00*/  FMUL.FTZ R136, R64.reuse, R130 ;  /* 0x0000008240887220 */ /* 0x040fe20000410000 */
[----:B------:R-:W-:Y:S01]  /*ae10*/  FMUL.FTZ R138, R64, R128 ;  /* 0x00000080408a7220 */ /* 0x000fe20000410000 */
[----:B------:R-:W-:Y:S01]  /*ae20*/  FMUL.FTZ R131, R85, R130 ;  /* 0x0000008255837220 */ /* 0x000fe20000410000 */
[----:B------:R-:W-:Y:S01]  /*ae30*/  LEA R150, R140, R87, 0x2 ;  /* 0x000000578c967211 */ /* 0x000fe200078e10ff */
[-C--:B------:R-:W-:Y:S01]  /*ae40*/  FFMA.FTZ R136, R189, R128.reuse, R136 ;  /* 0x00000080bd887223 */ /* 0x080fe20000010088 */
[----:B------:R-:W-:Y:S01]  /*ae50*/  FMUL.FTZ R128, R85, R128 ;  /* 0x0000008055807220 */ /* 0x000fe20000410000 */
[----:B------:R-:W-:Y:S01]  /*ae60*/  FFMA.FTZ R138, R189, R130, -R138 ;  /* 0x00000082bd8a7223 */ /* 0x000fe2000001088a */
[----:B------:R-:W-:Y:S01]  /*ae70*/  FMUL.FTZ R130, R192, R135 ;  /* 0x00000087c0827220 */ /* 0x000fe20000410000 */
[----:B------:R-:W-:Y:S01]  /*ae80*/  FMUL.FTZ R140, R124, R47 ;  /* 0x0000002f7c8c7220 */ /* 0x000fe20000410000 */
[----:B------:R-:W-:Y:S01]  /*ae90*/  FADD.FTZ R136, RZ, R136 ;  /* 0x00000088ff887221 */ /* 0x000fe20000010000 */
[----:B------:R0:W-:Y:S01]  /*aea0*/  STS [R129+0x4200], R128 ;  /* 0x0042008081007388 */ /* 0x0001e20000000800 */
[CC--:B------:R-:W-:Y:S01]  /*aeb0*/  FFMA.FTZ R137, R191.reuse, R133.reuse, R130 ;  /* 0x00000085bf897223 */ /* 0x0c0fe20000010082 */
[----:B------:R-:W-:Y:S01]  /*aec0*/  FMUL.FTZ R130, R192, R133 ;  /* 0x00000085c0827220 */ /* 0x000fe20000410000 */
[----:B------:R-:W-:Y:S01]  /*aed0*/  FADD.FTZ R138, RZ, R138 ;  /* 0x0000008aff8a7221 */ /* 0x000fe20000010000 */
[----:B------:R1:W-:Y:S01]  /*aee0*/  STS [R142+0x4204], R131 ;  /* 0x004204838e007388 */ /* 0x0003e20000000800 */
[----:B------:R-:W-:Y:S01]  /*aef0*/  FADD.FTZ R136, R136, R137 ;  /* 0x0000008988887221 */ /* 0x000fe20000010000 */
[-C--:B------:R-:W-:Y:S01]  /*af00*/  FFMA.FTZ R133, R191, R135.reuse, -R130 ;  /* 0x00000087bf857223 */ /* 0x080fe20000010882 */
[----:B------:R-:W-:Y:S01]  /*af10*/  FMUL.FTZ R135, R84, R135 ;  /* 0x0000008754877220 */ /* 0x000fe20000410000 */
[----:B------:R2:W-:Y:S01]  /*af20*/  STS [R144+0x4208], R139 ;  /* 0x0042088b90007388 */ /* 0x0005e20000000800 */
[----:B------:R-:W-:Y:S01]  /*af30*/  FMUL.FTZ R127, R153, R184 ;  /* 0x000000b8997f7220 */ /* 0x000fe20000410000 */
[----:B0-----:R-:W-:Y:S01]  /*af40*/  FMUL.FTZ R128, R159, R47 ;  /* 0x0000002f9f807220 */ /* 0x001fe20000410000 */
[----:B------:R-:W-:Y:S01]  /*af50*/  FADD.FTZ R133, R138, R133 ;  /* 0x000000858a857221 */ /* 0x000fe20000010000 */
[----:B------:R0:W-:Y:S01]  /*af60*/  STS [R150+0x420c], R135 ;  /* 0x00420c8796007388 */ /* 0x0001e20000000800 */
[----:B------:R-:W-:Y:S01]  /*af70*/  FMUL.FTZ R138, R66, R141 ;  /* 0x0000008d428a7220 */ /* 0x000fe20000410000 */
[C---:B-1----:R-:W-:Y:S01]  /*af80*/  FMUL.FTZ R131, R65.reuse, R140 ;  /* 0x0000008c41837220 */ /* 0x042fe20000410000 */
[-C--:B------:R-:W-:Y:S01]  /*af90*/  FMUL.FTZ R137, R65, R128.reuse ;  /* 0x0000008041897220 */ /* 0x080fe20000410000 */
[----:B------:R-:W-:Y:S01]  /*afa0*/  FFMA.FTZ R127, R154, R75, R127 ;  /* 0x0000004b9a7f7223 */ /* 0x000fe2000001007f */
[----:B------:R-:W-:Y:S01]  /*afb0*/  FMUL.FTZ R142, R82, R141 ;  /* 0x0000008d528e7220 */ /* 0x000fe20000410000 */
[C---:B------:R-:W-:Y:S01]  /*afc0*/  FFMA.FTZ R131, R194.reuse, R128, R131 ;  /* 0x00000080c2837223 */ /* 0x040fe20000010083 */
[----:B--2---:R-:W-:Y:S01]  /*afd0*/  FMUL.FTZ R139, R119, R46 ;  /* 0x0000002e778b7220 */ /* 0x004fe20000410000 */
[----:B------:R-:W-:Y:S01]  /*afe0*/  FFMA.FTZ R130, R194, R140, -R137 ;  /* 0x0000008cc2827223 */ /* 0x000fe20000010889 */
[----:B------:R-:W-:Y:S01]  /*aff0*/  FMUL.FTZ R137, R120, R45 ;  /* 0x0000002d78897220 */ /* 0x000fe20000410000 */
[----:B------:R-:W-:Y:S01]  /*b000*/  FADD.FTZ R131, R136, R131 ;  /* 0x0000008388837221 */ /* 0x000fe20000010000 */
[----:B------:R-:W-:Y:S01]  /*b010*/  FMUL.FTZ R136, R66, R139 ;  /* 0x0000008b42887220 */ /* 0x000fe20000410000 */
[----:B0-----:R-:W-:Y:S01]  /*b020*/  FMUL.FTZ R135, R161, R45 ;  /* 0x0000002da1877220 */ /* 0x001fe20000410000 */
[----:B------:R-:W-:Y:S01]  /*b030*/  FMUL.FTZ R128, R83, R128 ;  /* 0x0000008053807220 */ /* 0x000fe20000410000 */
[----:B------:R-:W-:Y:S01]  /*b040*/  FADD.FTZ R133, R133, R130 ;  /* 0x0000008285857221 */ /* 0x000fe20000010000 */
[C---:B------:R-:W-:Y:S01]  /*b050*/  FFMA.FTZ R138, R195.reuse, R139, R138 ;  /* 0x0000008bc38a7223 */ /* 0x040fe2000001008a */
[----:B------:R-:W-:Y:S01]  /*b060*/  FFMA.FTZ R136, R195, R141, -R136 ;  /* 0x0000008dc3887223 */ /* 0x000fe20000010888 */
[C---:B------:R-:W-:Y:S01]  /*b070*/  FMUL.FTZ R143, R68.reuse, R137 ;  /* 0x00000089448f7220 */ /* 0x040fe20000410000 */
[----:B------:R-:W-:Y:S01]  /*b080*/  FMUL.FTZ R145, R68, R135 ;  /* 0x0000008744917220 */ /* 0x000fe20000410000 */
[----:B------:R-:W-:Y:S01]  /*b090*/  FMUL.FTZ R154, R178, R44 ;  /* 0x0000002cb29a7220 */ /* 0x000fe20000410000 */
[----:B------:R-:W-:Y:S01]  /*b0a0*/  FMUL.FTZ R141, R163, R43 ;  /* 0x0000002ba38d7220 */ /* 0x000fe20000410000 */
[----:B------:R-:W-:Y:S01]  /*b0b0*/  FADD.FTZ R131, R131, R138 ;  /* 0x0000008a83837221 */ /* 0x000fe20000010000 */
[----:B------:R-:W-:Y:S01]  /*b0c0*/  FADD.FTZ R133, R133, R136 ;  /* 0x0000008885857221 */ /* 0x000fe20000010000 */
[----:B------:R0:W-:Y:S01]  /*b0d0*/  STS [R129+0x4210], R128 ;  /* 0x0042108081007388 */ /* 0x0001e20000000800 */
[----:B------:R-:W-:Y:S01]  /*b0e0*/  FMUL.FTZ R140, R83, R140 ;  /* 0x0000008c538c7220 */ /* 0x000fe20000410000 */
[CC--:B------:R-:W-:Y:S01]  /*b0f0*/  FFMA.FTZ R136, R198.reuse, R135.reuse, R143 ;  /* 0x00000087c6887223 */ /* 0x0c0fe2000001008f */
[----:B------:R-:W-:Y:S01]  /*b100*/  FMUL.FTZ R144, R81, R135 ;  /* 0x0000008751907220 */ /* 0x000fe20000410000 */
[----:B------:R-:W-:Y:S01]  /*b110*/  FFMA.FTZ R138, R198, R137, -R145 ;  /* 0x00000089c68a7223 */ /* 0x000fe20000010891 */
[----:B------:R-:W-:Y:S01]  /*b120*/  FMUL.FTZ R156, R69, R154 ;  /* 0x0000009a459c7220 */ /* 0x000fe20000410000 */
[----:B------:R-:W-:Y:S01]  /*b130*/  FMUL.FTZ R143, R114, R43 ;  /* 0x0000002b728f7220 */ /* 0x000fe20000410000 */
[----:B------:R-:W-:Y:S01]  /*b140*/  FMUL.FTZ R145, R70, R141 ;  /* 0x0000008d46917220 */ /* 0x000fe20000410000 */
[----:B------:R-:W-:Y:S01]  /*b150*/  FMUL.FTZ R130, R82, R139 ;  /* 0x0000008b52827220 */ /* 0x000fe20000410000 */
[----:B------:R-:W-:Y:S01]  /*b160*/  FMUL.FTZ R150, R81, R137 ;  /* 0x0000008951967220 */ /* 0x000fe20000410000 */
[----:B0-----:R-:W-:Y:S01]  /*b170*/  FMUL.FTZ R128, R113, R44 ;  /* 0x0000002c71807220 */ /* 0x001fe20000410000 */
[----:B------:R0:W-:Y:S01]  /*b180*/  STS [R129+0x4214], R140 ;  /* 0x0042148c81007388 */ /* 0x0001e20000000800 */
[----:B------:R-:W-:Y:S01]  /*b190*/  FMUL.FTZ R135, R70, R143 ;  /* 0x0000008f46877220 */ /* 0x000fe20000410000 */
[----:B------:R-:W-:Y:S01]  /*b1a0*/  FADD.FTZ R136, R131, R136 ;  /* 0x0000008883887221 */ /* 0x000fe20000010000 */
[-C--:B------:R-:W-:Y:S01]  /*b1b0*/  FMUL.FTZ R139, R69, R128.reuse ;  /* 0x00000080458b7220 */ /* 0x080fe20000410000 */
[CC--:B------:R-:W-:Y:S01]  /*b1c0*/  FFMA.FTZ R137, R199.reuse, R128.reuse, R156 ;  /* 0x00000080c7897223 */ /* 0x0c0fe2000001009c */
[----:B------:R1:W-:Y:S01]  /*b1d0*/  STS [R129+0x4220], R144 ;  /* 0x0042209081007388 */ /* 0x0003e20000000800 */
[----:B------:R-:W-:Y:S01]  /*b1e0*/  FMUL.FTZ R128, R80, R128 ;  /* 0x0000008050807220 */ /* 0x000fe20000410000 */
[C---:B------:R-:W-:Y:S01]  /*b1f0*/  FFMA.FTZ R135, R202.reuse, R141, R135 ;  /* 0x0000008dca877223 */ /* 0x040fe20000010087 */
[----:B------:R-:W-:Y:S01]  /*b200*/  FFMA.FTZ R139, R199, R154, -R139 ;  /* 0x0000009ac78b7223 */ /* 0x000fe2000001088b */
[----:B------:R2:W-:Y:S01]  /*b210*/  STS [R129+0x4218], R130 ;  /* 0x0042188281007388 */ /* 0x0005e20000000800 */
[----:B0-----:R-:W-:Y:S01]  /*b220*/  FFMA.FTZ R140, R202, R143, -R145 ;  /* 0x0000008fca8c7223 */ /* 0x001fe20000010891 */
[----:B------:R-:W-:Y:S01]  /*b230*/  FMUL.FTZ R145, R180, R42 ;  /* 0x0000002ab4917220 */ /* 0x000fe20000410000 */
[----:B------:R-:W-:Y:S01]  /*b240*/  FMUL.FTZ R154, R80, R154 ;  /* 0x0000009a509a7220 */ /* 0x000fe20000410000 */
[----:B------:R0:W-:Y:S01]  /*b250*/  STS [R129+0x421c], R142 ;  /* 0x00421c8e81007388 */ /* 0x0001e20000000800 */
[----:B------:R-:W-:Y:S01]  /*b260*/  FMUL.FTZ R147, R165, R41 ;  /* 0x00000029a5937220 */ /* 0x000fe20000410000 */
[----:B-1----:R-:W-:Y:S01]  /*b270*/  FMUL.FTZ R144, R59, R143 ;  /* 0x0000008f3b907220 */ /* 0x002fe20000410000 */
[----:B------:R-:W-:Y:S01]  /*b280*/  FMUL.FTZ R143, R79, R42 ;  /* 0x0000002a4f8f7220 */ /* 0x000fe20000410000 */
[----:B------:R1:W-:Y:S01]  /*b290*/  STS [R129+0x4228], R128 ;  /* 0x0042288081007388 */ /* 0x0003e20000000800 */
[----:B------:R-:W-:Y:S01]  /*b2a0*/  FMUL.FTZ R151, R74, R149 ;  /* 0x000000954a977220 */ /* 0x000fe20000410000 */
[----:B--2---:R-:W-:Y:S01]  /*b2b0*/  FMUL.FTZ R130, R59, R141 ;  /* 0x0000008d3b827220 */ /* 0x004fe20000410000 */
[----:B------:R-:W-:Y:S01]  /*b2c0*/  FADD.FTZ R138, R133, R138 ;  /* 0x0000008a858a7221 */ /* 0x000fe20000010000 */
[----:B------:R2:W-:Y:S01]  /*b2d0*/  STS [R129+0x4224], R150 ;  /* 0x0042249681007388 */ /* 0x0005e20000000800 */
[----:B------:R-:W-:Y:S01]  /*b2e0*/  FFMA.FTZ R107, R153, -R107, R212 ;  /* 0x8000006b996b7223 */ /* 0x000fe200000100d4 */
[----:B0-----:R-:W-:Y:S01]  /*b2f0*/  FMUL.FTZ R142, R72, R145 ;  /* 0x00000091488e7220 */ /* 0x001fe20000410000 */
[----:B------:R-:W-:Y:S01]  /*b300*/  FFMA.FTZ R207, R94, -R76, R207 ;  /* 0x8000004c5ecf7223 */ /* 0x000fe200000100cf */
[----:B------:R0:W-:Y:S01]  /*b310*/  STS [R129+0x4230], R130 ;  /* 0x0042308281007388 */ /* 0x0001e20000000800 */
[----:B------:R-:W-:Y:S01]  /*b320*/  FMUL.FTZ R162, R75, R34 ;  /* 0x000000224ba27220 */ /* 0x000fe20000410000 */
[-C--:B-1----:R-:W-:Y:S01]  /*b330*/  FMUL.FTZ R128, R72, R143.reuse ;  /* 0x0000008f48807220 */ /* 0x082fe20000410000 */
[CC--:B------:R-:W-:Y:S01]  /*b340*/  FFMA.FTZ R141, R203.reuse, R143.reuse, R142 ;  /* 0x0000008fcb8d7223 */ /* 0x0c0fe2000001008e */
[----:B------:R1:W-:Y:S01]  /*b350*/  STS [R129+0x422c], R154 ;  /* 0x00422c9a81007388 */ /* 0x0003e20000000800 */
[----:B------:R-:W-:Y:S01]  /*b360*/  FADD.FTZ R136, R136, R137 ;  /* 0x0000008988887221 */ /* 0x000fe20000010000 */
[----:B--2---:R-:W-:Y:S01]  /*b370*/  FMUL.FTZ R150, R58, R143 ;  /* 0x0000008f3a967220 */ /* 0x004fe20000410000 */
[-C--:B------:R-:W-:Y:S01]  /*b380*/  FFMA.FTZ R143, R203, R145.reuse, -R128 ;  /* 0x00000091cb8f7223 */ /* 0x080fe20000010880 */
[----:B------:R-:W-:Y:S01]  /*b390*/  FMUL.FTZ R128, R184, UR55 ;  /* 0x00000037b8807c20 */ /* 0x000fe20008410000 */
[----:B------:R-:W-:Y:S01]  /*b3a0*/  FFMA.FTZ R76, R93, -R76, R208 ;  /* 0x8000004c5d4c7223 */ /* 0x000fe200000100d0 */
[----:B0-----:R-:W-:Y:S01]  /*b3b0*/  FMUL.FTZ R130, R58, R145 ;  /* 0x000000913a827220 */ /* 0x001fe20000410000 */
[C---:B------:R-:W-:Y:S01]  /*b3c0*/  FMUL.FTZ R145, R75.reuse, UR55 ;  /* 0x000000374b917c20 */ /* 0x040fe20008410000 */
[----:B------:R0:W-:Y:S01]  /*b3d0*/  STS [R129+0x4238], R150 ;  /* 0x0042389681007388 */ /* 0x0001e20000000800 */
[----:B------:R-:W-:Y:S01]  /*b3e0*/  FFMA.FTZ R128, R75, UR54, R128 ;  /* 0x000000364b807c23 */ /* 0x000fe20008010080 */
[-C--:B------:R-:W-:Y:S01]  /*b3f0*/  FMUL.FTZ R153, R74, R147.reuse ;  /* 0x000000934a997220 */ /* 0x080fe20000410000 */
[-C--:B------:R-:W-:Y:S01]  /*b400*/  FFMA.FTZ R142, R206, R147.reuse, R151 ;  /* 0x00000093ce8e7223 */ /* 0x080fe20000010097 */
[----:B-1----:R-:W-:Y:S01]  /*b410*/  FMUL.FTZ R154, R57, R147 ;  /* 0x00000093399a7220 */ /* 0x002fe20000410000 */
[-C--:B------:R-:W-:Y:S01]  /*b420*/  FMUL.FTZ R75, R182, R40.reuse ;  /* 0x00000028b64b7220 */ /* 0x080fe20000410000 */
[----:B------:R-:W-:Y:S01]  /*b430*/  FADD.FTZ R139, R138, R139 ;  /* 0x0000008b8a8b7221 */ /* 0x000fe20000010000 */
[----:B------:R-:W-:Y:S01]  /*b440*/  FMUL.FTZ R147, R73, R40 ;  /* 0x0000002849937220 */ /* 0x000fe20000410000 */
[----:B------:R-:W-:Y:S01]  /*b450*/  FMUL.FTZ R77, R55, R39 ;  /* 0x00000027374d7220 */ /* 0x000fe20000410000 */
[----:B------:R-:W-:Y:S01]  /*b460*/  FMUL.FTZ R156, R57, R149 ;  /* 0x00000095399c7220 */ /* 0x000fe20000410000 */
[C---:B0-----:R-:W-:Y:S01]  /*b470*/  FFMA.FTZ R150, R184.reuse, UR54, -R145 ;  /* 0x00000036b8967c23 */ /* 0x041fe20008010891 */
[----:B------:R-:W-:Y:S01]  /*b480*/  FMUL.FTZ R184, R184, R34 ;  /* 0x00000022b8b87220 */ /* 0x000fe20000410000 */
[----:B------:R0:W-:Y:S01]  /*b490*/  STS [R129+0x423c], R130 ;  /* 0x00423c8281007388 */ /* 0x0001e20000000800 */
[----:B------:R-:W-:Y:S01]  /*b4a0*/  FADD.FTZ R136, R136, R135 ;  /* 0x0000008788887221 */ /* 0x000fe20000010000 */
[----:B------:R-:W-:Y:S01]  /*b4b0*/  FADD.FTZ R140, R139, R140 ;  /* 0x0000008c8b8c7221 */ /* 0x000fe20000010000 */
[C---:B------:R-:W-:Y:S01]  /*b4c0*/  FMUL.FTZ R160, R107.reuse, R184 ;  /* 0x000000b86ba07220 */ /* 0x040fe20000410000 */
[----:B------:R-:W-:Y:S01]  /*b4d0*/  FMUL.FTZ R158, R56, R147 ;  /* 0x00000093389e7220 */ /* 0x000fe20000410000 */
[-C--:B------:R-:W-:Y:S01]  /*b4e0*/  FMUL.FTZ R164, R107, R162.reuse ;  /* 0x000000a26ba47220 */ /* 0x080fe20000410000 */
[-C--:B------:R-:W-:Y:S01]  /*b4f0*/  FFMA.FTZ R210, R92, -R77.reuse, R210 ;  /* 0x8000004d5cd27223 */ /* 0x080fe200000100d2 */
[----:B------:R-:W-:Y:S01]  /*b500*/  FFMA.FTZ R145, R211, R162, R160 ;  /* 0x000000a2d3917223 */ /* 0x000fe200000100a0 */
[----:B------:R-:W-:Y:S01]  /*b510*/  FFMA.FTZ R77, R155, -R77, R209 ;  /* 0x8000004d9b4d7223 */ /* 0x000fe200000100d1 */
[----:B------:R1:W-:Y:S01]  /*b520*/  STS [R129+0x4234], R144 ;  /* 0x0042349081007388 */ /* 0x0003e20000000800 */
[----:B0-----:R-:W-:Y:S01]  /*b530*/  FMUL.FTZ R130, R107, R150 ;  /* 0x000000966b827220 */ /* 0x001fe20000410000 */
[----:B------:R-:W-:Y:S01]  /*b540*/  FMUL.FTZ R150, R76, R75 ;  /* 0x0000004b4c967220 */ /* 0x000fe20000410000 */
[----:B------:R-:W-:Y:S01]  /*b550*/  FMUL.FTZ R160, R106, R39 ;  /* 0x000000276aa07220 */ /* 0x000fe20000410000 */
[----:B------:R0:W-:Y:S01]  /*b560*/  STS [R129+0x4240], R154 ;  /* 0x0042409a81007388 */ /* 0x0001e20000000800 */
[----:B------:R-:W-:Y:S01]  /*b570*/  FADD.FTZ R141, R136, R141 ;  /* 0x0000008d888d7221 */ /* 0x000fe20000010000 */
[----:B------:R-:W-:Y:S01]  /*b580*/  FFMA.FTZ R150, R207, R147, R150 ;  /* 0x00000093cf967223 */ /* 0x000fe20000010096 */
[----:B------:R-:W-:Y:S01]  /*b590*/  FADD.FTZ R143, R140, R143 ;  /* 0x0000008f8c8f7221 */ /* 0x000fe20000010000 */
[----:B------:R2:W-:Y:S01]  /*b5a0*/  STS [R129+0x4244], R156 ;  /* 0x0042449c81007388 */ /* 0x0005e20000000800 */
[----:B------:R-:W-:Y:S01]  /*b5b0*/  FADD.FTZ R141, R141, R142 ;  /* 0x0000008e8d8d7221 */ /* 0x000fe20000010000 */
[----:B-1----:R-:W-:Y:S01]  /*b5c0*/  FFMA.FTZ R144, R206, R149, -R153 ;  /* 0x00000095ce907223 */ /* 0x002fe20000010899 */
[----:B------:R-:W-:Y:S01]  /*b5d0*/  FMUL.FTZ R149, R77, R160 ;  /* 0x000000a04d957220 */ /* 0x000fe20000410000 */
[----:B------:R1:W-:Y:S01]  /*b5e0*/  STS [R129+0x4248], R158 ;  /* 0x0042489e81007388 */ /* 0x0003e20000000800 */
[----:B------:R-:W-:Y:S01]  /*b5f0*/  FADD.FTZ R150, R141, R150 ;  /* 0x000000968d967221 */ /* 0x000fe20000010000 */
[----:B0-----:R-:W-:Y:S01]  /*b600*/  FMUL.FTZ R154, R76, R147 ;  /* 0x000000934c9a7220 */ /* 0x001fe20000410000 */
[----:B------:R-:W-:Y:S01]  /*b610*/  FFMA.FTZ R147, R211, R184, -R164 ;  /* 0x000000b8d3937223 */ /* 0x000fe200000108a4 */
[----:B------:R-:W-:Y:S01]  /*b620*/  FMUL.FTZ R164, R169, UR55 ;  /* 0x00000037a9a47c20 */ /* 0x000fe20008410000 */
[----:B------:R-:W-:Y:S01]  /*b630*/  FADD.FTZ R144, R143, R144 ;  /* 0x000000908f907221 */ /* 0x000fe20000010000 */
[----:B--2---:R-:W-:Y:S01]  /*b640*/  FMUL.FTZ R156, R167, R39 ;  /* 0x00000027a79c7220 */ /* 0x004fe20000410000 */
[-C--:B------:R-:W-:Y:S01]  /*b650*/  FFMA.FTZ R153, R207, R75.reuse, -R154 ;  /* 0x0000004bcf997223 */ /* 0x080fe2000001089a */
[----:B------:R-:W-:Y:S01]  /*b660*/  FMUL.FTZ R154, R56, R75 ;  /* 0x0000004b389a7220 */ /* 0x000fe20000410000 */
[C---:B------:R-:W-:Y:S01]  /*b670*/  FFMA.FTZ R107, R185.reuse, UR54, -R164 ;  /* 0x00000036b96b7c23 */ /* 0x040fe200080108a4 */
[----:B-1----:R-:W-:Y:S01]  /*b680*/  FMUL.FTZ R158, R185, UR55 ;  /* 0x00000037b99e7c20 */ /* 0x002fe20008410000 */
[-C--:B------:R-:W-:Y:S01]  /*b690*/  FMUL.FTZ R151, R77, R156.reuse ;  /* 0x0000009c4d977220 */ /* 0x080fe20000410000 */
[C---:B------:R-:W-:Y:S01]  /*b6a0*/  FFMA.FTZ R149, R210.reuse, R156, R149 ;  /* 0x0000009cd2957223 */ /* 0x040fe20000010095 */
[----:B------:R-:W-:Y:S01]  /*b6b0*/  FMUL.FTZ R185, R185, R30 ;  /* 0x0000001eb9b97220 */ /* 0x000fe20000410000 */
[C---:B------:R-:W-:Y:S01]  /*b6c0*/  FFMA.FTZ R75, R169.reuse, UR54, R158 ;  /* 0x00000036a94b7c23 */ /* 0x040fe2000801009e */
[----:B------:R-:W-:Y:S01]  /*b6d0*/  FFMA.FTZ R151, R210, R160, -R151 ;  /* 0x000000a0d2977223 */ /* 0x000fe20000010897 */
[----:B------:R-:W-:Y:S01]  /*b6e0*/  FMUL.FTZ R169, R169, R30 ;  /* 0x0000001ea9a97220 */ /* 0x000fe20000410000 */
[----:B------:R-:W-:Y:S01]  /*b6f0*/  FADD.FTZ R144, R144, R153 ;  /* 0x0000009990907221 */ /* 0x000fe20000010000 */
[----:B------:R-:W-:Y:S01]  /*b700*/  FFMA.FTZ R196, R14, -R196, R193 ;  /* 0x800000c40ec47223 */ /* 0x000fe200000100c1 */
[----:B------:R0:W-:Y:S01]  /*b710*/  STS [R129+0x424c], R154 ;  /* 0x00424c9a81007388 */ /* 0x0001e20000000800 */
[----:B------:R-:W-:Y:S01]  /*b720*/  FMUL.FTZ R131, R116, R185 ;  /* 0x000000b974837220 */ /* 0x000fe20000410000 */
[----:B------:R-:W-:Y:S01]  /*b730*/  FADD.FTZ R150, R150, R149 ;  /* 0x0000009596967221 */ /* 0x000fe20000010000 */
[----:B------:R-:W-:Y:S01]  /*b740*/  FADD.FTZ R144, R144, R151 ;  /* 0x0000009790907221 */ /* 0x000fe20000010000 */
[----:B------:R-:W-:Y:S01]  /*b750*/  FFMA.FTZ R197, R13, -R197, R196 ;  /* 0x800000c50dc57223 */ /* 0x000fe200000100c4 */
[----:B------:R-:W-:Y:S01]  /*b760*/  FMUL.FTZ R107, R116, R107 ;  /* 0x0000006b746b7220 */ /* 0x000fe20000410000 */
[----:B------:R-:W-:Y:S01]  /*b770*/  FADD.FTZ R145, R150, R145 ;  /* 0x0000009196917221 */ /* 0x000fe20000010000 */
[----:B------:R-:W-:Y:S01]  /*b780*/  FADD.FTZ R144, R144, R147 ;  /* 0x0000009390907221 */ /* 0x000fe20000010000 */
[----:B------:R-:W-:Y:S01]  /*b790*/  FFMA.FTZ R200, R12, -R200, R197 ;  /* 0x800000c80cc87223 */ /* 0x000fe200000100c5 */
[----:B------:R-:W-:Y:S01]  /*b7a0*/  FMUL.FTZ R156, R55, R156 ;  /* 0x0000009c379c7220 */ /* 0x000fe20000410000 */
[-C--:B0-----:R-:W-:Y:S01]  /*b7b0*/  FMUL.FTZ R154, R116, R169.reuse ;  /* 0x000000a9749a7220 */ /* 0x081fe20000410000 */
[----:B------:R-:W-:Y:S01]  /*b7c0*/  FFMA.FTZ R116, R214, R169, R131 ;  /* 0x000000a9d6747223 */ /* 0x000fe20000010083 */
[----:B------:R-:W-:Y:S01]  /*b7d0*/  FFMA.FTZ R201, R11, -R201, R200 ;  /* 0x800000c90bc97223 */ /* 0x000fe200000100c8 */
[----:B------:R-:W-:Y:S01]  /*b7e0*/  FMUL.FTZ R134, R52, R134 ;  /* 0x0000008634867220 */ /* 0x000fe20000410000 */
[-C--:B------:R-:W-:Y:S01]  /*b7f0*/  FFMA.FTZ R131, R214, R185.reuse, -R154 ;  /* 0x000000b9d6837223 */ /* 0x080fe2000001089a */
[----:B------:R-:W-:Y:S01]  /*b800*/  FMUL.FTZ R154, R53, R185 ;  /* 0x000000b9359a7220 */ /* 0x000fe20000410000 */
[----:B------:R-:W-:Y:S01]  /*b810*/  FADD.FTZ R116, R145, R116 ;  /* 0x0000007491747221 */ /* 0x000fe20000010000 */
[----:B------:R-:W-:Y:S01]  /*b820*/  FFMA.FTZ R204, R10, -R204, R201 ;  /* 0x800000cc0acc7223 */ /* 0x000fe200000100c9 */
[----:B------:R-:W-:Y:S01]  /*b830*/  FADD.FTZ R144, R144, R131 ;  /* 0x0000008390907221 */ /* 0x000fe20000010000 */
[----:B------:R-:W-:Y:S01]  /*b840*/  STS [R129+0x4250], R156 ;  /* 0x0042509c81007388 */ /* 0x000fe20000000800 */
[----:B------:R-:W-:Y:S01]  /*b850*/  FMUL.FTZ R136, R51, R132 ;  /* 0x0000008433887220 */ /* 0x000fe20000410000 */
[----:B------:R-:W-:Y:S01]  /*b860*/  FFMA.FTZ R205, R9, -R205, R204 ;  /* 0x800000cd09cd7223 */ /* 0x000fe200000100cc */
[----:B------:R-:W-:Y:S01]  /*b870*/  FMUL.FTZ R138, R53, R169 ;  /* 0x000000a9358a7220 */ /* 0x000fe20000410000 */
[----:B------:R0:W-:Y:S01]  /*b880*/  STS [R129+0x4264], R154 ;  /* 0x0042649a81007388 */ /* 0x0001e20000000800 */
[----:B------:R-:W-:Y:S01]  /*b890*/  FMUL.FTZ R62, R51, R62 ;  /* 0x0000003e333e7220 */ /* 0x000fe20000410000 */
[----:B------:R-:W-:Y:S01]  /*b8a0*/  FFMA.FTZ R208, R8, -R208, R205 ;  /* 0x800000d008d07223 */ /* 0x000fe200000100cd */
[-C--:B------:R-:W-:Y:S01]  /*b8b0*/  FMUL.FTZ R169, R188, R18.reuse ;  /* 0x00000012bca97220 */ /* 0x080fe20000410000 */
[----:B------:R1:W-:Y:S01]  /*b8c0*/  STS [R129+0x4268], R134 ;  /* 0x0042688681007388 */ /* 0x0003e20000000800 */
[----:B------:R-:W-:Y:S01]  /*b8d0*/  FMUL.FTZ R157, R67, R18 ;  /* 0x00000012439d7220 */ /* 0x000fe20000410000 */
[----:B------:R-:W-:Y:S01]  /*b8e0*/  FFMA.FTZ R209, R7, -R209, R208 ;  /* 0x800000d107d17223 */ /* 0x000fe200000100d0 */
[----:B------:R-:W-:Y:S01]  /*b8f0*/  FMUL.FTZ R162, R54, R162 ;  /* 0x000000a236a27220 */ /* 0x000fe20000410000 */
[----:B------:R2:W-:Y:S01]  /*b900*/  STS [R129+0x4270], R136 ;  /* 0x0042708881007388 */ /* 0x0005e20000000800 */
[----:B------:R-:W-:Y:S01]  /*b910*/  FMUL.FTZ R160, R55, R160 ;  /* 0x000000a037a07220 */ /* 0x000fe20000410000 */
[----:B0-----:R-:W-:Y:S01]  /*b920*/  FADD.FTZ R154, R116, R63 ;  /* 0x0000003f749a7221 */ /* 0x001fe20000010000 */
[----:B------:R-:W-:Y:S01]  /*b930*/  FADD.FTZ R63, R144, R61 ;  /* 0x0000003d903f7221 */ /* 0x000fe20000010000 */
[----:B------:R-:W-:Y:S01]  /*b940*/  MOV R116, UR56 ;  /* 0x0000003800747c02 */ /* 0x000fe20008000f00 */
[----:B------:R-:W-:Y:S01]  /*b950*/  FMUL.FTZ R61, R167, UR55 ;  /* 0x00000037a73d7c20 */ /* 0x000fe20008410000 */
[----:B------:R-:W-:Y:S01]  /*b960*/  FFMA.FTZ R212, R6, -R212, R209 ;  /* 0x800000d406d47223 */ /* 0x000fe200000100d1 */
[----:B------:R-:W-:Y:S01]  /*b970*/  FADD.FTZ R156, R63, R60 ;  /* 0x0000003c3f9c7221 */ /* 0x000fe20000010000 */
[----:B------:R-:W-:Y:S01]  /*b980*/  FMUL.FTZ R60, R78, UR55 ;  /* 0x000000374e3c7c20 */ /* 0x000fe20008410000 */
[----:B------:R-:W-:Y:S01]  /*b990*/  LEA R153, R116, -R89, 0x1 ;  /* 0x8000005974997211 */ /* 0x000fe200078e08ff */
[----:B-1----:R-:W-:Y:S01]  /*b9a0*/  FFMA.FTZ R134, R106, UR54, -R61 ;  /* 0x000000366a867c23 */ /* 0x002fe2000801083d */
[----:B------:R-:W-:Y:S01]  /*b9b0*/  FMUL.FTZ R61, R113, UR55 ;  /* 0x00000037713d7c20 */ /* 0x000fe20008410000 */
[----:B------:R-:W-:Y:S01]  /*b9c0*/  FFMA.FTZ R143, R165, UR54, R60 ;  /* 0x00000036a58f7c23 */ /* 0x000fe2000801003c */
[----:B------:R-:W-:Y:S01]  /*b9d0*/  FMUL.FTZ R60, R114, UR55 ;  /* 0x00000037723c7c20 */ /* 0x000fe20008410000 */
[----:B------:R-:W-:Y:S01]  /*b9e0*/  ISETP.GE.AND P1, PT, R153, 0x1, PT ;  /* 0x000000019900780c */ /* 0x000fe20003f26270 */
[----:B------:R0:W-:Y:S01]  /*b9f0*/  STS [R129+0x4274], R62 ;  /* 0x0042743e81007388 */ /* 0x0001e20000000800 */
[----:B--2---:R-:W-:Y:S01]  /*ba00*/  FMUL.FTZ R136, R50, R169 ;  /* 0x000000a932887220 */ /* 0x004fe20000410000 */
[----:B------:R-:W-:Y:S01]  /*ba10*/  FFMA.FTZ R149, R163, UR54, R60 ;  /* 0x00000036a3957c23 */ /* 0x000fe2000801003c */
[----:B------:R-:W-:Y:S01]  /*ba20*/  FMUL.FTZ R60, R120, UR55 ;  /* 0x00000037783c7c20 */ /* 0x000fe20008410000 */
[----:B------:R-:W-:Y:S01]  /*ba30*/  FMUL.FTZ R184, R54, R184 ;  /* 0x000000b836b87220 */ /* 0x000fe20000410000 */
[----:B------:R-:W-:Y:S01]  /*ba40*/  FMUL.FTZ R186, R52, R186 ;  /* 0x000000ba34ba7220 */ /* 0x000fe20000410000 */
[----:B------:R-:W-:Y:S01]  /*ba50*/  FFMA.FTZ R144, R178, UR54, -R61 ;  /* 0x00000036b2907c23 */ /* 0x000fe2000801083d */
[----:B------:R-:W-:Y:S01]  /*ba60*/  FFMA.FTZ R135, R161, UR54, R60 ;  /* 0x00000036a1877c23 */ /* 0x000fe2000801003c */
[----:B------:R-:W-:Y:S01]  /*ba70*/  FMUL.FTZ R61, R159, UR55 ;  /* 0x000000379f3d7c20 */ /* 0x000fe20008410000 */
[----:B------:R-:W-:Y:S01]  /*ba80*/  FMUL.FTZ R60, R124, UR55 ;  /* 0x000000377c3c7c20 */ /* 0x000fe20008410000 */
[----:B0-----:R-:W-:Y:S01]  /*ba90*/  FMUL.FTZ R62, R50, R157 ;  /* 0x0000009d323e7220 */ /* 0x001fe20000410000 */
[----:B------:R-:W-:Y:S01]  /*baa0*/  FFMA.FTZ R213, R5, -R213, R212 ;  /* 0x800000d505d57223 */ /* 0x000fe200000100d4 */
[----:B------:R0:W-:Y:S01]  /*bab0*/  STS [R129+0x427c], R136 ;  /* 0x00427c8881007388 */ /* 0x0001e20000000800 */
[----:B------:R-:W-:Y:S01]  /*bac0*/  FMUL.FTZ R155, R155, R106 ;  /* 0x0000006a9b9b7220 */ /* 0x000fe20000410000 */
[----:B------:R-:W-:Y:S01]  /*bad0*/  FMUL.FTZ R132, R188, UR55 ;  /* 0x00000037bc847c20 */ /* 0x000fe20008410000 */
[----:B------:R-:W-:Y:S01]  /*bae0*/  FMUL.FTZ R106, R106, UR55 ;  /* 0x000000376a6a7c20 */ /* 0x000fe20008410000 */
[----:B------:R-:W-:Y:S01]  /*baf0*/  STS [R129+0x4254], R160 ;  /* 0x004254a081007388 */ /* 0x000fe20000000800 */
[----:B------:R-:W-:Y:S01]  /*bb00*/  FFMA.FTZ R131, R159, UR54, R60 ;  /* 0x000000369f837c23 */ /* 0x000fe2000801003c */
[----:B------:R-:W-:Y:S01]  /*bb10*/  FFMA.FTZ R216, R4, -R216, R213 ;  /* 0x800000d804d87223 */ /* 0x000fe200000100d5 */
[----:B------:R-:W-:Y:S01]  /*bb20*/  FMUL.FTZ R171, R67, UR55 ;  /* 0x0000003743ab7c20 */ /* 0x000fe20008410000 */
[----:B------:R-:W-:Y:S01]  /*bb30*/  STS [R129+0x4258], R162 ;  /* 0x004258a281007388 */ /* 0x000fe20000000800 */
[----:B------:R-:W-:Y:S01]  /*bb40*/  FMUL.FTZ R139, R73, UR55 ;  /* 0x00000037498b7c20 */ /* 0x000fe20008410000 */
[----:B0-----:R-:W-:Y:S01]  /*bb50*/  FFMA.FTZ R136, R124, UR54, -R61 ;  /* 0x000000367c887c23 */ /* 0x001fe2000801083d */
[----:B------:R-:W-:Y:S01]  /*bb60*/  FMUL.FTZ R140, R182, UR55 ;  /* 0x00000037b68c7c20 */ /* 0x000fe20008410000 */
[----:B------:R-:W-:Y:S01]  /*bb70*/  STS [R129+0x425c], R184 ;  /* 0x00425cb881007388 */ /* 0x000fe20000000800 */
[----:B------:R-:W-:Y:S01]  /*bb80*/  FMUL.FTZ R141, R165, UR55 ;  /* 0x00000037a58d7c20 */ /* 0x000fe20008410000 */
[----:B------:R-:W-:Y:S01]  /*bb90*/  FMUL.FTZ R145, R79, UR55 ;  /* 0x000000374f917c20 */ /* 0x000fe20008410000 */
[----:B------:R-:W-:Y:S01]  /*bba0*/  FMUL.FTZ R142, R180, UR55 ;  /* 0x00000037b48e7c20 */ /* 0x000fe20008410000 */
[----:B------:R0:W-:Y:S01]  /*bbb0*/  STS [R129+0x4260], R138 ;  /* 0x0042608a81007388 */ /* 0x0001e20000000800 */
[----:B------:R-:W-:Y:S01]  /*bbc0*/  FMUL.FTZ R147, R163, UR55 ;  /* 0x00000037a3937c20 */ /* 0x000fe20008410000 */
[----:B------:R-:W-:Y:S01]  /*bbd0*/  FMUL.FTZ R150, R178, UR55 ;  /* 0x00000037b2967c20 */ /* 0x000fe20008410000 */
[----:B------:R-:W-:Y:S01]  /*bbe0*/  FMUL.FTZ R151, R161, UR55 ;  /* 0x00000037a1977c20 */ /* 0x000fe20008410000 */
[----:B------:R-:W-:Y:S01]  /*bbf0*/  STS [R129+0x426c], R186 ;  /* 0x00426cba81007388 */ /* 0x000fe20000000800 */
[----:B------:R-:W-:Y:S01]  /*bc00*/  FMUL.FTZ R133, R119, UR55 ;  /* 0x0000003777857c20 */ /* 0x000fe20008410000 */
[----:B------:R-:W-:Y:S01]  /*bc10*/  FMUL.FTZ R116, R174, UR55 ;  /* 0x00000037ae747c20 */ /* 0x000fe20008410000 */
[----:B------:R-:W-:Y:S01]  /*bc20*/  FMUL.FTZ R60, R126, UR55 ;  /* 0x000000377e3c7c20 */ /* 0x000fe20008410000 */
[----:B------:R1:W-:Y:S01]  /*bc30*/  STS [R129+0x4278], R62 ;  /* 0x0042783e81007388 */ /* 0x0003e20000000800 */
[----:B------:R-:W-:Y:S01]  /*bc40*/  FMUL.FTZ R61, R173, UR55 ;  /* 0x00000037ad3d7c20 */ /* 0x000fe20008410000 */
[----:B0-----:R-:W-:Y:S01]  /*bc50*/  FMUL.FTZ R138, R176, UR55 ;  /* 0x00000037b08a7c20 */ /* 0x001fe20008410000 */
[----:B------:R-:W-:Y:S01]  /*bc60*/  FFMA.FTZ R132, R67, UR54, R132 ;  /* 0x0000003643847c23 */ /* 0x000fe20008010084 */
[----:B------:R-:W-:Y:S01]  /*bc70*/  FFMA.FTZ R137, R167, UR54, R106 ;  /* 0x00000036a7897c23 */ /* 0x000fe2000801006a */
[----:B------:R-:W-:Y:S01]  /*bc80*/  FFMA.FTZ R217, R3, -R217, R216 ;  /* 0x800000d903d97223 */ /* 0x000fe200000100d8 */
[----:B------:R-:W-:Y:S01]  /*bc90*/  FFMA.FTZ R171, R188, UR54, -R171 ;  /* 0x00000036bcab7c23 */ /* 0x000fe200080108ab */
[----:B------:R-:W-:Y:S01]  /*bca0*/  FFMA.FTZ R139, R182, UR54, -R139 ;  /* 0x00000036b68b7c23 */ /* 0x000fe2000801088b */
[----:B------:R-:W-:Y:S01]  /*bcb0*/  FFMA.FTZ R140, R73, UR54, R140 ;  /* 0x00000036498c7c23 */ /* 0x000fe2000801008c */
[----:B------:R-:W-:Y:S01]  /*bcc0*/  FFMA.FTZ R141, R78, UR54, -R141 ;  /* 0x000000364e8d7c23 */ /* 0x000fe2000801088d */
[----:B-1----:R-:W-:Y:S01]  /*bcd0*/  FMUL.FTZ R129, R125, UR55 ;  /* 0x000000377d817c20 */ /* 0x002fe20008410000 */
[----:B------:R-:W-:Y:S01]  /*bce0*/  FFMA.FTZ R145, R180, UR54, -R145 ;  /* 0x00000036b4917c23 */ /* 0x000fe20008010891 */
[----:B------:R-:W-:Y:S01]  /*bcf0*/  FFMA.FTZ R142, R79, UR54, R142 ;  /* 0x000000364f8e7c23 */ /* 0x000fe2000801008e */
[----:B------:R-:W-:Y:S01]  /*bd00*/  FFMA.FTZ R147, R114, UR54, -R147 ;  /* 0x0000003672937c23 */ /* 0x000fe20008010893 */
[----:B------:R-:W-:Y:S01]  /*bd10*/  FFMA.FTZ R150, R113, UR54, R150 ;  /* 0x0000003671967c23 */ /* 0x000fe20008010096 */
[----:B------:R-:W-:Y:S01]  /*bd20*/  FFMA.FTZ R151, R120, UR54, -R151 ;  /* 0x0000003678977c23 */ /* 0x000fe20008010897 */
[----:B------:R-:W-:Y:S01]  /*bd30*/  FFMA.FTZ R133, R176, UR54, -R133 ;  /* 0x00000036b0857c23 */ /* 0x000fe20008010885 */
[----:B------:R-:W-:Y:S01]  /*bd40*/  FFMA.FTZ R138, R119, UR54, R138 ;  /* 0x00000036778a7c23 */ /* 0x000fe2000801008a */
[----:B------:R-:W-:Y:S01]  /*bd50*/  FFMA.FTZ R129, R174, UR54, -R129 ;  /* 0x00000036ae817c23 */ /* 0x000fe20008010881 */
[----:B------:R-:W-:Y:S01]  /*bd60*/  FFMA.FTZ R116, R125, UR54, R116 ;  /* 0x000000367d747c23 */ /* 0x000fe20008010074 */
[----:B------:R-:W-:Y:S01]  /*bd70*/  FFMA.FTZ R67, R173, UR54, -R60 ;  /* 0x00000036ad437c23 */ /* 0x000fe2000801083c */
        /* <DEDUP_REMOVED lines=32> */
.L_x_1920:
[----:B------:R-:W-:Y:S05]  /*bf80*/  BSYNC B0 ;  /* 0x0000000000007941 */ /* 0x000fea0003800000 */
.L_x_1919:
[----:B------:R-:W-:Y:S01]  /*bf90*/  USHF.R.U32.HI UR44, URZ, 0x1, UR33 ;  /* 0x000000013f2c7899 */ /* 0x000fe20008011621 */
[----:B------:R-:W1:Y:S01]  /*bfa0*/  LDC.64 R60, c[0x0][0x360] ;  /* 0x0000d800ff3c7b82 */ /* 0x000e620000000a00 */
[----:B------:R-:W-:Y:S01]  /*bfb0*/  USHF.R.U64 UR54, UR32, 0x1, UR33 ;  /* 0x0000000120367899 */ /* 0x000fe20008001221 */
[----:B------:R-:W-:Y:S01]  /*bfc0*/  IADD3 R162, R89, 0x80, RZ ;  /* 0x0000008059a27810 */ /* 0x000fe20007ffe0ff */
[----:B------:R-:W-:Y:S01]  /*bfd0*/  UIMAD UR55, UR44, UR46, URZ ;  /* 0x0000002e2c3772a4 */ /* 0x000fe2000f8e023f */
[----:B------:R-:W-:Y:S01]  /*bfe0*/  FMUL.FTZ R160, R2, R219 ;  /* 0x000000db02a07220 */ /* 0x000fe20000410000 */
[----:B------:R-:W-:Y:S01]  /*bff0*/  UIMAD.WIDE.U32 UR44, UR54, UR46, URZ ;  /* 0x0000002e362c72a5 */ /* 0x000fe2000f8e003f */
[----:B------:R-:W-:Y:S01]  /*c000*/  LEA.HI.SX32 R162, R162, R89, 0x1b ;  /* 0x00000059a2a27211 */ /* 0x000fe200078fdaff */
[----:B------:R-:W-:Y:S01]  /*c010*/  UIMAD UR55, UR57, UR54, UR55 ;  /* 0x00000036393772a4 */ /* 0x000fe2000f8e0237 */
[----:B------:R-:W-:Y:S01]  /*c020*/  FADD.FTZ R217, R217, -R160 ;  /* 0x800000a0d9d97221 */ /* 0x000fe20000010000 */
[----:B------:R-:W-:Y:S01]  /*c030*/  UIMAD UR58, UR58, UR34, URZ ;  /* 0x000000223a3a72a4 */ /* 0x000fe2000f8e023f */
[----:B------:R-:W-:Y:S01]  /*c040*/  FMUL.FTZ R160, R118, R169 ;  /* 0x000000a976a07220 */ /* 0x000fe20000410000 */
[----:B------:R-:W-:Y:S01]  /*c050*/  UIADD3 UR45, UR55, UR45, URZ ;  /* 0x0000002d372d7290 */ /* 0x000fe2000fffe03f */
[----:B------:R-:W-:Y:S01]  /*c060*/  FMUL.FTZ R220, R2, R220 ;  /* 0x000000dc02dc7220 */ /* 0x000fe20000410000 */
[----:B------:R-:W-:Y:S01]  /*c070*/  UIMAD UR54, UR19, UR35, UR58 ;  /* 0x00000023133672a4 */ /* 0x000fe2000f8e023a */
[----:B------:R-:W-:Y:S01]  /*c080*/  BSSY B0, `(.L_x_1921) ;  /* 0x0000020000007945 */ /* 0x000fe20003800000 */
[----:B------:R-:W-:Y:S01]  /*c090*/  UIMAD.WIDE.U32 UR44, UR19, UR34, UR44 ;  /* 0x00000022132c72a5 */ /* 0x000fe2000f8e002c */
[----:B------:R-:W-:Y:S01]  /*c0a0*/  FADD.FTZ R115, R115, R220 ;  /* 0x000000dc73737221 */ /* 0x000fe20000010000 */
[----:B------:R-:W-:-:S02]  /*c0b0*/  FADD.FTZ R123, R154, R123 ;  /* 0x0000007b9a7b7221 */ /* 0x000fc40000010000 */
[----:B------:R-:W-:Y:S02]  /*c0c0*/  UIADD3 UR54, UR54, UR45, URZ ;  /* 0x0000002d36367290 */ /* 0x000fe4000fffe03f */
[----:B------:R-:W-:Y:S02]  /*c0d0*/  ULEA UR55, UP0, UR44, UR36, 0x3 ;  /* 0x000000242c377291 */ /* 0x000fe4000f80183f */
[----:B------:R-:W-:Y:S02]  /*c0e0*/  UIADD3 UR45, UR4, -UR50, URZ ;  /* 0x80000032042d7290 */ /* 0x000fe4000fffe03f */
[----:B------:R-:W-:Y:S02]  /*c0f0*/  ULEA.HI.X UR54, UR44, UR37, UR54, 0x3, UP0 ;  /* 0x000000252c367291 */ /* 0x000fe400080f1c36 */
[----:B------:R-:W-:Y:S01]  /*c100*/  UIMAD UR44, UR45, -0x1000, URZ ;  /* 0xfffff0002d2c78a4 */ /* 0x000fe2000f8e023f */
[----:B0-----:R-:W-:Y:S01]  /*c110*/  LEA R62, P1, R89, UR55, 0x2 ;  /* 0x00000037593e7c11 */ /* 0x001fe2000f8210ff */
[----:B------:R-:W-:-:S02]  /*c120*/  USHF.L.U64.HI UR55, UR8, 0x2, UR9 ;  /* 0x0000000208377899 */ /* 0x000fc40008010209 */
[----:B------:R-:W-:Y:S01]  /*c130*/  USHF.L.U32 UR45, UR8, 0x2, URZ ;  /* 0x00000002082d7899 */ /* 0x000fe2000800063f */
[----:B------:R-:W-:Y:S02]  /*c140*/  LEA.HI.X R63, R89, UR54, RZ, 0x2, P1 ;  /* 0x00000036593f7c11 */ /* 0x000fe400088f14ff */
[----:B------:R-:W-:Y:S01]  /*c150*/  MOV R175, UR44 ;  /* 0x0000002c00af7c02 */ /* 0x000fe20008000f00 */
[----:B-1----:R-:W-:Y:S01]  /*c160*/  IMAD R158, R60, UR55, RZ ;  /* 0x000000373c9e7c24 */ /* 0x002fe2000f8e02ff */
[----:B------:R-:W-:-:S03]  /*c170*/  ISETP.GE.AND P1, PT, R153, 0x81, PT ;  /* 0x000000819900780c */ /* 0x000fc60003f26270 */
[----:B------:R-:W-:-:S04]  /*c180*/  IMAD.WIDE R62, R175, 0x4, R62 ;  /* 0x00000004af3e7825 */ /* 0x000fc800078e023e */
[----:B------:R-:W-:Y:S02]  /*c190*/  IMAD R61, R61, UR45, R158 ;  /* 0x0000002d3d3d7c24 */ /* 0x000fe4000f8e029e */
[----:B------:R-:W-:Y:S01]  /*c1a0*/  FMUL.FTZ R158, R118, R171 ;  /* 0x000000ab769e7220 */ /* 0x000fe20000410000 */
[----:B------:R-:W-:-:S04]  /*c1b0*/  IMAD.WIDE.U32 R62, R60, UR45, R62 ;  /* 0x0000002d3c3e7c25 */ /* 0x000fc8000f8e003e */
[-C--:B------:R-:W-:Y:S01]  /*c1c0*/  FMUL.FTZ R118, R118, R157.reuse ;  /* 0x0000009d76767220 */ /* 0x080fe20000410000 */
[----:B------:R-:W-:Y:S01]  /*c1d0*/  FFMA.FTZ R60, R117, R157, R160 ;  /* 0x0000009d753c7223 */ /* 0x000fe200000100a0 */
[----:B------:R-:W-:Y:S02]  /*c1e0*/  IADD3 R63, R63, R61, RZ ;  /* 0x0000003d3f3f7210 */ /* 0x000fe40007ffe0ff */
[C---:B------:R-:W-:Y:S01]  /*c1f0*/  FFMA.FTZ R169, R117.reuse, R169, -R118 ;  /* 0x000000a975a97223 */ /* 0x040fe20000010876 */
[----:B------:R-:W-:Y:S01]  /*c200*/  LEA R61, R162, R87, 0x2 ;  /* 0x00000057a23d7211 */ /* 0x000fe200078e10ff */
[----:B------:R-:W-:Y:S01]  /*c210*/  FFMA.FTZ R117, R117, R132, R158 ;  /* 0x0000008475757223 */ /* 0x000fe2000001009e */
[C---:B------:R-:W-:Y:S01]  /*c220*/  IADD3 R118, R89.reuse, 0x100, RZ ;  /* 0x0000010059767810 */ /* 0x040fe20007ffe0ff */
[----:B------:R-:W-:Y:S01]  /*c230*/  FADD.FTZ R156, R156, R169 ;  /* 0x000000a99c9c7221 */ /* 0x000fe20000010000 */
[----:B------:R-:W-:Y:S02]  /*c240*/  IADD3 R132, R89, 0x180, RZ ;  /* 0x0000018059847810 */ /* 0x000fe40007ffe0ff */
[----:B------:R-:W0:Y:S01]  /*c250*/  LDS R61, [R61+0x4400] ;  /* 0x004400003d3d7984 */ /* 0x000e220000000800 */
[----:B------:R-:W-:Y:S05]  /*c260*/  @!P1 BRA `(.L_x_1922) ;  /* 0x0000000000049947 */ /* 0x000fea0003800000 */
[----:B0-----:R1:W-:Y:S02]  /*c270*/  REDG.E.ADD.F32.FTZ.RN.STRONG.GPU desc[UR20][R62.64+-0x3e00], R61 ;  /* 0xffc2003d3e0079a6 */ /* 0x0013e4000c10f394 */
.L_x_1922:
[----:B------:R-:W-:Y:S05]  /*c280*/  BSYNC B0 ;  /* 0x0000000000007941 */ /* 0x000fea0003800000 */
.L_x_1921:
        /* <DEDUP_REMOVED lines=17> */
.L_x_1924:
[----:B------:R-:W-:Y:S05]  /*c3a0*/  BSYNC B0 ;  /* 0x0000000000007941 */ /* 0x000fea0003800000 */
.L_x_1923:
[----:B01----:R0:W1:Y:S01]  /*c3b0*/  LDS R61, [R132+0x4800] ;  /* 0x00480000843d7984 */ /* 0x0030620000000800 */
[----:B------:R-:W-:Y:S01]  /*c3c0*/  BSSY B0, `(.L_x_1925) ;  /* 0x0000006000007945 */ /* 0x000fe20003800000 */
[----:B------:R-:W-:Y:S02]  /*c3d0*/  IADD3 R118, R89, 0x300, RZ ;  /* 0x0000030059767810 */ /* 0x000fe40007ffe0ff */
[----:B------:R-:W-:Y:S02]  /*c3e0*/  LEA.HI.SX32 R158, R158, R89, 0x1b ;  /* 0x000000599e9e7211 */ /* 0x000fe400078fdaff */
[----:B------:R-:W-:Y:S01]  /*c3f0*/  LEA R154, R154, R87, 0x2 ;  /* 0x000000579a9a7211 */ /* 0x000fe200078e10ff */
[----:B------:R-:W-:Y:S06]  /*c400*/  @!P1 BRA `(.L_x_1926) ;  /* 0x0000000000049947 */ /* 0x000fec0003800000 */
[----:B-1----:R2:W-:Y:S02]  /*c410*/  REDG.E.ADD.F32.FTZ.RN.STRONG.GPU desc[UR20][R62.64+-0x3a00], R61 ;  /* 0xffc6003d3e0079a6 */ /* 0x0025e4000c10f394 */
.L_x_1926:
[----:B------:R-:W-:Y:S05]  /*c420*/  BSYNC B0 ;  /* 0x0000000000007941 */ /* 0x000fea0003800000 */
.L_x_1925:
[----:B-12---:R1:W2:Y:S01]  /*c430*/  LDS R61, [R154+0x4a00] ;  /* 0x004a00009a3d7984 */ /* 0x0062a20000000800 */
[----:B------:R-:W-:Y:S01]  /*c440*/  BSSY B0, `(.L_x_1927) ;  /* 0x0000006000007945 */ /* 0x000fe20003800000 */
[----:B0-----:R-:W-:Y:S02]  /*c450*/  IADD3 R132, R89, 0x380, RZ ;  /* 0x0000038059847810 */ /* 0x001fe40007ffe0ff */
[----:B------:R-:W-:Y:S02]  /*c460*/  LEA.HI.SX32 R118, R118, R89, 0x1b ;  /* 0x0000005976767211 */ /* 0x000fe400078fdaff */
[----:B------:R-:W-:Y:S01]  /*c470*/  LEA R158, R158, R87, 0x2 ;  /* 0x000000579e9e7211 */ /* 0x000fe200078e10ff */
[----:B------:R-:W-:Y:S06]  /*c480*/  @!P2 BRA `(.L_x_1928) ;  /* 0x000000000004a947 */ /* 0x000fec0003800000 */
[----:B--2---:R0:W-:Y:S02]  /*c490*/  REDG.E.ADD.F32.FTZ.RN.STRONG.GPU desc[UR20][R62.64+-0x3800], R61 ;  /* 0xffc8003d3e0079a6 */ /* 0x0041e4000c10f394 */
.L_x_1928:
[----:B------:R-:W-:Y:S05]  /*c4a0*/  BSYNC B0 ;  /* 0x0000000000007941 */ /* 0x000fea0003800000 */
.L_x_1927:
[----:B0-2---:R0:W2:Y:S01]  /*c4b0*/  LDS R61, [R158+0x4c00] ;  /* 0x004c00009e3d7984 */ /* 0x0050a20000000800 */
[----:B------:R-:W-:Y:S01]  /*c4c0*/  BSSY B0, `(.L_x_1929) ;  /* 0x0000005000007945 */ /* 0x000fe20003800000 */
[----:B------:R-:W-:Y:S02]  /*c4d0*/  LEA.HI.SX32 R132, R132, R89, 0x1b ;  /* 0x0000005984847211 */ /* 0x000fe400078fdaff */
[----:B------:R-:W-:Y:S01]  /*c4e0*/  LEA R118, R118, R87, 0x2 ;  /* 0x0000005776767211 */ /* 0x000fe200078e10ff */
[----:B------:R-:W-:Y:S06]  /*c4f0*/  @!P3 BRA `(.L_x_1930) ;  /* 0x000000000004b947 */ /* 0x000fec0003800000 */
[----:B--2---:R3:W-:Y:S02]  /*c500*/  REDG.E.ADD.F32.FTZ.RN.STRONG.GPU desc[UR20][R62.64+-0x3600], R61 ;  /* 0xffca003d3e0079a6 */ /* 0x0047e4000c10f394 */
.L_x_1930:
[----:B------:R-:W-:Y:S05]  /*c510*/  BSYNC B0 ;  /* 0x0000000000007941 */ /* 0x000fea0003800000 */
.L_x_1929:
[----:B--23--:R2:W3:Y:S01]  /*c520*/  LDS R61, [R118+0x4e00] ;  /* 0x004e0000763d7984 */ /* 0x00c4e20000000800 */
[----:B------:R-:W-:Y:S01]  /*c530*/  BSSY B0, `(.L_x_1931) ;  /* 0x0000004000007945 */ /* 0x000fe20003800000 */
[----:B-1----:R-:W-:-:S03]  /*c540*/  LEA R154, R132, R87, 0x2 ;  /* 0x00000057849a7211 */ /* 0x002fc600078e10ff */
[----:B------:R-:W-:Y:S05]  /*c550*/  @!P4 BRA `(.L_x_1932) ;  /* 0x000000000004c947 */ /* 0x000fea0003800000 */
[----:B---3--:R1:W-:Y:S02]  /*c560*/  REDG.E.ADD.F32.FTZ.RN.STRONG.GPU desc[UR20][R62.64+-0x3400], R61 ;  /* 0xffcc003d3e0079a6 */ /* 0x0083e4000c10f394 */
.L_x_1932:
[----:B------:R-:W-:Y:S05]  /*c570*/  BSYNC B0 ;  /* 0x0000000000007941 */ /* 0x000fea0003800000 */
.L_x_1931:
[----:B-1-3--:R1:W3:Y:S01]  /*c580*/  LDS R61, [R154+0x5000] ;  /* 0x005000009a3d7984 */ /* 0x00a2e20000000800 */
[----:B------:R-:W-:Y:S01]  /*c590*/  BSSY B0, `(.L_x_1933) ;  /* 0x0000005000007945 */ /* 0x000fe20003800000 */
[C---:B--2---:R-:W-:Y:S02]  /*c5a0*/  IADD3 R118, R89.reuse, 0x400, RZ ;  /* 0x0000040059767810 */ /* 0x044fe40007ffe0ff */
[----:B------:R-:W-:Y:S01]  /*c5b0*/  IADD3 R132, R89, 0x480, RZ ;  /* 0x0000048059847810 */ /* 0x000fe20007ffe0ff */
[----:B------:R-:W-:Y:S06]  /*c5c0*/  @!P5 BRA `(.L_x_1934) ;  /* 0x000000000004d947 */ /* 0x000fec0003800000 */
[----:B---3--:R2:W-:Y:S02]  /*c5d0*/  REDG.E.ADD.F32.FTZ.RN.STRONG.GPU desc[UR20][R62.64+-0x3200], R61 ;  /* 0xffce003d3e0079a6 */ /* 0x0085e4000c10f394 */
.L_x_1934:
[----:B------:R-:W-:Y:S05]  /*c5e0*/  BSYNC B0 ;  /* 0x0000000000007941 */ /* 0x000fea0003800000 */
.L_x_1933:
[----:B------:R-:W-:Y:S01]  /*c5f0*/  LEA.HI.SX32 R118, R118, R89, 0x1b ;  /* 0x0000005976767211 */ /* 0x000fe200078fdaff */
[----:B------:R-:W-:Y:S01]  /*c600*/  BSSY B0, `(.L_x_1935) ;  /* 0x0000010000007945 */ /* 0x000fe20003800000 */
[----:B------:R-:W-:Y:S02]  /*c610*/  ISETP.GE.AND P6, PT, R153, 0x401, PT ;  /* 0x000004019900780c */ /* 0x000fe40003fc6270 */
[----:B--23--:R-:W-:Y:S02]  /*c620*/  LEA R61, R118, R87, 0x2 ;  /* 0x00000057763d7211 */ /* 0x00cfe400078e10ff */
        /* <DEDUP_REMOVED lines=13> */
.L_x_1936:
[----:B------:R-:W-:Y:S05]  /*c700*/  BSYNC B0 ;  /* 0x0000000000007941 */ /* 0x000fea0003800000 */
.L_x_1935:
[----:B01----:R0:W1:Y:S01]  /*c710*/  LDS R61, [R132+0x5400] ;  /* 0x00540000843d7984 */ /* 0x0030620000000800 */
[----:B------:R-:W-:Y:S01]  /*c720*/  BSSY B0, `(.L_x_1937) ;  /* 0x0000006000007945 */ /* 0x000fe20003800000 */
[----:B------:R-:W-:Y:S02]  /*c730*/  IADD3 R118, R89, 0x600, RZ ;  /* 0x0000060059767810 */ /* 0x000fe40007ffe0ff */
[----:B------:R-:W-:Y:S02]  /*c740*/  LEA.HI.SX32 R158, R158, R89, 0x1b ;  /* 0x000000599e9e7211 */ /* 0x000fe400078fdaff */
[----:B------:R-:W-:Y:S01]  /*c750*/  LEA R154, R154, R87, 0x2 ;  /* 0x000000579a9a7211 */ /* 0x000fe200078e10ff */
[----:B------:R-:W-:Y:S06]  /*c760*/  @!P1 BRA `(.L_x_1938) ;  /* 0x0000000000049947 */ /* 0x000fec0003800000 */
[----:B-1----:R2:W-:Y:S02]  /*c770*/  REDG.E.ADD.F32.FTZ.RN.STRONG.GPU desc[UR20][R62.64+-0x2e00], R61 ;  /* 0xffd2003d3e0079a6 */ /* 0x0025e4000c10f394 */
.L_x_1938:
[----:B------:R-:W-:Y:S05]  /*c780*/  BSYNC B0 ;  /* 0x0000000000007941 */ /* 0x000fea0003800000 */
.L_x_1937:
[----:B-12---:R1:W2:Y:S01]  /*c790*/  LDS R61, [R154+0x5600] ;  /* 0x005600009a3d7984 */ /* 0x0062a20000000800 */
[----:B------:R-:W-:Y:S01]  /*c7a0*/  BSSY B0, `(.L_x_1939) ;  /* 0x0000006000007945 */ /* 0x000fe20003800000 */
[----:B0-----:R-:W-:Y:S02]  /*c7b0*/  IADD3 R132, R89, 0x680, RZ ;  /* 0x0000068059847810 */ /* 0x001fe40007ffe0ff */
[----:B------:R-:W-:Y:S02]  /*c7c0*/  LEA.HI.SX32 R118, R118, R89, 0x1b ;  /* 0x0000005976767211 */ /* 0x000fe400078fdaff */
[----:B------:R-:W-:Y:S01]  /*c7d0*/  LEA R158, R158, R87, 0x2 ;  /* 0x000000579e9e7211 */ /* 0x000fe200078e10ff */
[----:B------:R-:W-:Y:S06]  /*c7e0*/  @!P2 BRA `(.L_x_1940) ;  /* 0x000000000004a947 */ /* 0x000fec0003800000 */
[----:B--2---:R0:W-:Y:S02]  /*c7f0*/  REDG.E.ADD.F32.FTZ.RN.STRONG.GPU desc[UR20][R62.64+-0x2c00], R61 ;  /* 0xffd4003d3e0079a6 */ /* 0x0041e4000c10f394 */
.L_x_1940:
[----:B------:R-:W-:Y:S05]  /*c800*/  BSYNC B0 ;  /* 0x0000000000007941 */ /* 0x000fea0003800000 */
.L_x_1939:
[----:B0-2---:R0:W2:Y:S01]  /*c810*/  LDS R61, [R158+0x5800] ;  /* 0x005800009e3d7984 */ /* 0x0050a20000000800 */
[----:B------:R-:W-:Y:S01]  /*c820*/  BSSY B0, `(.L_x_1941) ;  /* 0x0000005000007945 */ /* 0x000fe20003800000 */
[----:B------:R-:W-:Y:S02]  /*c830*/  LEA.HI.SX32 R132, R132, R89, 0x1b ;  /* 0x0000005984847211 */ /* 0x000fe400078fdaff */
[----:B------:R-:W-:Y:S01]  /*c840*/  LEA R118, R118, R87, 0x2 ;  /* 0x0000005776767211 */ /* 0x000fe200078e10ff */
[----:B------:R-:W-:Y:S06]  /*c850*/  @!P3 BRA `(.L_x_1942) ;  /* 0x000000000004b947 */ /* 0x000fec0003800000 */
[----:B--2---:R3:W-:Y:S02]  /*c860*/  REDG.E.ADD.F32.FTZ.RN.STRONG.GPU desc[UR20][R62.64+-0x2a00], R61 ;  /* 0xffd6003d3e0079a6 */ /* 0x0047e4000c10f394 */
.L_x_1942:
[----:B------:R-:W-:Y:S05]  /*c870*/  BSYNC B0 ;  /* 0x0000000000007941 */ /* 0x000fea0003800000 */
.L_x_1941:
[----:B--23--:R2:W3:Y:S01]  /*c880*/  LDS R61, [R118+0x5a00] ;  /* 0x005a0000763d7984 */ /* 0x00c4e20000000800 */
[----:B------:R-:W-:Y:S01]  /*c890*/  BSSY B0, `(.L_x_1943) ;  /* 0x0000004000007945 */ /* 0x000fe20003800000 */
[----:B-1----:R-:W-:-:S03]  /*c8a0*/  LEA R154, R132, R87, 0x2 ;  /* 0x00000057849a7211 */ /* 0x002fc600078e10ff */
[----:B------:R-:W-:Y:S05]  /*c8b0*/  @!P4 BRA `(.L_x_1944) ;  /* 0x000000000004c947 */ /* 0x000fea0003800000 */
[----:B---3--:R1:W-:Y:S02]  /*c8c0*/  REDG.E.ADD.F32.FTZ.RN.STRONG.GPU desc[UR20][R62.64+-0x2800], R61 ;  /* 0xffd8003d3e0079a6 */ /* 0x0083e4000c10f394 */
.L_x_1944:
[----:B------:R-:W-:Y:S05]  /*c8d0*/  BSYNC B0 ;  /* 0x0000000000007941 */ /* 0x000fea0003800000 */
.L_x_1943:
[----:B-1-3--:R1:W3:Y:S01]  /*c8e0*/  LDS R61, [R154+0x5c00] ;  /* 0x005c00009a3d7984 */ /* 0x00a2e20000000800 */
[----:B------:R-:W-:Y:S01]  /*c8f0*/  BSSY B0, `(.L_x_1945) ;  /* 0x0000005000007945 */ /* 0x000fe20003800000 */
[C---:B--2---:R-:W-:Y:S02]  /*c900*/  IADD3 R118, R89.reuse, 0x700, RZ ;  /* 0x0000070059767810 */ /* 0x044fe40007ffe0ff */
[----:B------:R-:W-:Y:S01]  /*c910*/  IADD3 R132, R89, 0x780, RZ ;  /* 0x0000078059847810 */ /* 0x000fe20007ffe0ff */
[----:B------:R-:W-:Y:S06]  /*c920*/  @!P5 BRA `(.L_x_1946) ;  /* 0x000000000004d947 */ /* 0x000fec0003800000 */
[----:B---3--:R2:W-:Y:S02]  /*c930*/  REDG.E.ADD.F32.FTZ.RN.STRONG.GPU desc[UR20][R62.64+-0x2600], R61 ;  /* 0xffda003d3e0079a6 */ /* 0x0085e4000c10f394 */
.L_x_1946:
[----:B------:R-:W-:Y:S05]  /*c940*/  BSYNC B0 ;  /* 0x0000000000007941 */ /* 0x000fea0003800000 */
.L_x_1945:
        /* <DEDUP_REMOVED lines=17> */
.L_x_1948:
[----:B------:R-:W-:Y:S05]  /*ca60*/  BSYNC B0 ;  /* 0x0000000000007941 */ /* 0x000fea0003800000 */
.L_x_1947:
[----:B01----:R0:W1:Y:S01]  /*ca70*/  LDS R61, [R132+0x6000] ;  /* 0x00600000843d7984 */ /* 0x0030620000000800 */
[----:B------:R-:W-:Y:S01]  /*ca80*/  BSSY B0, `(.L_x_1949) ;  /* 0x0000006000007945 */ /* 0x000fe20003800000 */
[----:B------:R-:W-:Y:S02]  /*ca90*/  IADD3 R118, R89, 0x900, RZ ;  /* 0x0000090059767810 */ /* 0x000fe40007ffe0ff */
[----:B------:R-:W-:Y:S02]  /*caa0*/  LEA.HI.SX32 R158, R158, R89, 0x1b ;  /* 0x000000599e9e7211 */ /* 0x000fe400078fdaff */
[----:B------:R-:W-:Y:S01]  /*cab0*/  LEA R154, R154, R87, 0x2 ;  /* 0x000000579a9a7211 */ /* 0x000fe200078e10ff */
[----:B------:R-:W-:Y:S06]  /*cac0*/  @!P1 BRA `(.L_x_1950) ;  /* 0x0000000000049947 */ /* 0x000fec0003800000 */
[----:B-1----:R2:W-:Y:S02]  /*cad0*/  REDG.E.ADD.F32.FTZ.RN.STRONG.GPU desc[UR20][R62.64+-0x2200], R61 ;  /* 0xffde003d3e0079a6 */ /* 0x0025e4000c10f394 */
.L_x_1950:
[----:B------:R-:W-:Y:S05]  /*cae0*/  BSYNC B0 ;  /* 0x0000000000007941 */ /* 0x000fea0003800000 */
.L_x_1949:
[----:B-12---:R1:W2:Y:S01]  /*caf0*/  LDS R61, [R154+0x6200] ;  /* 0x006200009a3d7984 */ /* 0x0062a20000000800 */
[----:B------:R-:W-:Y:S01]  /*cb00*/  BSSY B0, `(.L_x_1951) ;  /* 0x0000006000007945 */ /* 0x000fe20003800000 */
[----:B0-----:R-:W-:Y:S02]  /*cb10*/  IADD3 R132, R89, 0x980, RZ ;  /* 0x0000098059847810 */ /* 0x001fe40007ffe0ff */
[----:B------:R-:W-:Y:S02]  /*cb20*/  LEA.HI.SX32 R118, R118, R89, 0x1b ;  /* 0x0000005976767211 */ /* 0x000fe400078fdaff */
[----:B------:R-:W-:Y:S01]  /*cb30*/  LEA R158, R158, R87, 0x2 ;  /* 0x000000579e9e7211 */ /* 0x000fe200078e10ff */
[----:B------:R-:W-:Y:S06]  /*cb40*/  @!P2 BRA `(.L_x_1952) ;  /* 0x000000000004a947 */ /* 0x000fec0003800000 */
[----:B--2---:R0:W-:Y:S02]  /*cb50*/  REDG.E.ADD.F32.FTZ.RN.STRONG.GPU desc[UR20][R62.64+-0x2000], R61 ;  /* 0xffe0003d3e0079a6 */ /* 0x0041e4000c10f394 */
.L_x_1952:
[----:B------:R-:W-:Y:S05]  /*cb60*/  BSYNC B0 ;  /* 0x0000000000007941 */ /* 0x000fea0003800000 */
.L_x_1951:
[----:B0-2---:R0:W2:Y:S01]  /*cb70*/  LDS R61, [R158+0x6400] ;  /* 0x006400009e3d7984 */ /* 0x0050a20000000800 */
[----:B------:R-:W-:Y:S01]  /*cb80*/  BSSY B0, `(.L_x_1953) ;  /* 0x0000005000007945 */ /* 0x000fe20003800000 */
[----:B------:R-:W-:Y:S02]  /*cb90*/  LEA.HI.SX32 R132, R132, R89, 0x1b ;  /* 0x0000005984847211 */ /* 0x000fe400078fdaff */
[----:B------:R-:W-:Y:S01]  /*cba0*/  LEA R118, R118, R87, 0x2 ;  /* 0x0000005776767211 */ /* 0x000fe200078e10ff */
[----:B------:R-:W-:Y:S06]  /*cbb0*/  @!P3 BRA `(.L_x_1954) ;  /* 0x000000000004b947 */ /* 0x000fec0003800000 */
[----:B--2---:R3:W-:Y:S02]  /*cbc0*/  REDG.E.ADD.F32.FTZ.RN.STRONG.GPU desc[UR20][R62.64+-0x1e00], R61 ;  /* 0xffe2003d3e0079a6 */ /* 0x0047e4000c10f394 */
.L_x_1954:
[----:B------:R-:W-:Y:S05]  /*cbd0*/  BSYNC B0 ;  /* 0x0000000000007941 */ /* 0x000fea0003800000 */
.L_x_1953:
[----:B--23--:R2:W3:Y:S01]  /*cbe0*/  LDS R61, [R118+0x6600] ;  /* 0x00660000763d7984 */ /* 0x00c4e20000000800 */
[----:B------:R-:W-:Y:S01]  /*cbf0*/  BSSY B0, `(.L_x_1955) ;  /* 0x0000004000007945 */ /* 0x000fe20003800000 */
[----:B-1----:R-:W-:-:S03]  /*cc00*/  LEA R154, R132, R87, 0x2 ;  /* 0x00000057849a7211 */ /* 0x002fc600078e10ff */
[----:B------:R-:W-:Y:S05]  /*cc10*/  @!P4 BRA `(.L_x_1956) ;  /* 0x000000000004c947 */ /* 0x000fea0003800000 */
[----:B---3--:R1:W-:Y:S02]  /*cc20*/  REDG.E.ADD.F32.FTZ.RN.STRONG.GPU desc[UR20][R62.64+-0x1c00], R61 ;  /* 0xffe4003d3e0079a6 */ /* 0x0083e4000c10f394 */
.L_x_1956:
[----:B------:R-:W-:Y:S05]  /*cc30*/  BSYNC B0 ;  /* 0x0000000000007941 */ /* 0x000fea0003800000 */
.L_x_1955:
[----:B-1-3--:R1:W3:Y:S01]  /*cc40*/  LDS R61, [R154+0x6800] ;  /* 0x006800009a3d7984 */ /* 0x00a2e20000000800 */
[----:B------:R-:W-:Y:S01]  /*cc50*/  BSSY B0, `(.L_x_1957) ;  /* 0x0000005000007945 */ /* 0x000fe20003800000 */
[C---:B--2---:R-:W-:Y:S02]  /*cc60*/  IADD3 R118, R89.reuse, 0xa00, RZ ;  /* 0x00000a0059767810 */ /* 0x044fe40007ffe0ff */
[----:B------:R-:W-:Y:S01]  /*cc70*/  IADD3 R132, R89, 0xa80, RZ ;  /* 0x00000a8059847810 */ /* 0x000fe20007ffe0ff */
[----:B------:R-:W-:Y:S06]  /*cc80*/  @!P5 BRA `(.L_x_1958) ;  /* 0x000000000004d947 */ /* 0x000fec0003800000 */
[----:B---3--:R2:W-:Y:S02]  /*cc90*/  REDG.E.ADD.F32.FTZ.RN.STRONG.GPU desc[UR20][R62.64+-0x1a00], R61 ;  /* 0xffe6003d3e0079a6 */ /* 0x0085e4000c10f394 */
.L_x_1958:
[----:B------:R-:W-:Y:S05]  /*cca0*/  BSYNC B0 ;  /* 0x0000000000007941 */ /* 0x000fea0003800000 */
.L_x_1957:
        /* <DEDUP_REMOVED lines=17> */
.L_x_1960:
[----:B------:R-:W-:Y:S05]  /*cdc0*/  BSYNC B0 ;  /* 0x0000000000007941 */ /* 0x000fea0003800000 */
.L_x_1959:
[----:B01----:R0:W1:Y:S01]  /*cdd0*/  LDS R61, [R132+0x6c00] ;  /* 0x006c0000843d7984 */ /* 0x0030620000000800 */
[----:B------:R-:W-:Y:S01]  /*cde0*/  BSSY B0, `(.L_x_1961) ;  /* 0x0000006000007945 */ /* 0x000fe20003800000 */
[----:B------:R-:W-:Y:S02]  /*cdf0*/  IADD3 R118, R89, 0xc00, RZ ;  /* 0x00000c0059767810 */ /* 0x000fe40007ffe0ff */
[----:B------:R-:W-:Y:S02]  /*ce00*/  LEA.HI.SX32 R158, R158, R89, 0x1b ;  /* 0x000000599e9e7211 */ /* 0x000fe400078fdaff */
[----:B------:R-:W-:Y:S01]  /*ce10*/  LEA R154, R154, R87, 0x2 ;  /* 0x000000579a9a7211 */ /* 0x000fe200078e10ff */
[----:B------:R-:W-:Y:S06]  /*ce20*/  @!P1 BRA `(.L_x_1962) ;  /* 0x0000000000049947 */ /* 0x000fec0003800000 */
[----:B-1----:R2:W-:Y:S02]  /*ce30*/  REDG.E.ADD.F32.FTZ.RN.STRONG.GPU desc[UR20][R62.64+-0x1600], R61 ;  /* 0xffea003d3e0079a6 */ /* 0x0025e4000c10f394 */
.L_x_1962:
[----:B------:R-:W-:Y:S05]  /*ce40*/  BSYNC B0 ;  /* 0x0000000000007941 */ /* 0x000fea0003800000 */
.L_x_1961:
[----:B-12---:R1:W2:Y:S01]  /*ce50*/  LDS R61, [R154+0x6e00] ;  /* 0x006e00009a3d7984 */ /* 0x0062a20000000800 */
[----:B------:R-:W-:Y:S01]  /*ce60*/  BSSY B0, `(.L_x_1963) ;  /* 0x0000006000007945 */ /* 0x000fe20003800000 */
[----:B0-----:R-:W-:Y:S02]  /*ce70*/  IADD3 R132, R89, 0xc80, RZ ;  /* 0x00000c8059847810 */ /* 0x001fe40007ffe0ff */
[----:B------:R-:W-:Y:S02]  /*ce80*/  LEA.HI.SX32 R118, R118, R89, 0x1b ;  /* 0x0000005976767211 */ /* 0x000fe400078fdaff */
[----:B------:R-:W-:Y:S01]  /*ce90*/  LEA R158, R158, R87, 0x2 ;  /* 0x000000579e9e7211 */ /* 0x000fe200078e10ff */
[----:B------:R-:W-:Y:S06]  /*cea0*/  @!P2 BRA `(.L_x_1964) ;  /* 0x000000000004a947 */ /* 0x000fec0003800000 */
[----:B--2---:R0:W-:Y:S02]  /*ceb0*/  REDG.E.ADD.F32.FTZ.RN.STRONG.GPU desc[UR20][R62.64+-0x1400], R61 ;  /* 0xffec003d3e0079a6 */ /* 0x0041e4000c10f394 */
.L_x_1964:
[----:B------:R-:W-:Y:S05]  /*cec0*/  BSYNC B0 ;  /* 0x0000000000007941 */ /* 0x000fea0003800000 */
.L_x_1963:
[----:B0-2---:R0:W2:Y:S01]  /*ced0*/  LDS R61, [R158+0x7000] ;  /* 0x007000009e3d7984 */ /* 0x0050a20000000800 */
[----:B------:R-:W-:Y:S01]  /*cee0*/  BSSY B0, `(.L_x_1965) ;  /* 0x0000005000007945 */ /* 0x000fe20003800000 */
[----:B------:R-:W-:Y:S02]  /*cef0*/  LEA.HI.SX32 R132, R132, R89, 0x1b ;  /* 0x0000005984847211 */ /* 0x000fe400078fdaff */
[----:B------:R-:W-:Y:S01]  /*cf00*/  LEA R118, R118, R87, 0x2 ;  /* 0x0000005776767211 */ /* 0x000fe200078e10ff */
[----:B------:R-:W-:Y:S06]  /*cf10*/  @!P3 BRA `(.L_x_1966) ;  /* 0x000000000004b947 */ /* 0x000fec0003800000 */
[----:B--2---:R3:W-:Y:S02]  /*cf20*/  REDG.E.ADD.F32.FTZ.RN.STRONG.GPU desc[UR20][R62.64+-0x1200], R61 ;  /* 0xffee003d3e0079a6 */ /* 0x0047e4000c10f394 */
.L_x_1966:
[----:B------:R-:W-:Y:S05]  /*cf30*/  BSYNC B0 ;  /* 0x0000000000007941 */ /* 0x000fea0003800000 */
.L_x_1965:
[----:B--23--:R2:W3:Y:S01]  /*cf40*/  LDS R61, [R118+0x7200] ;  /* 0x00720000763d7984 */ /* 0x00c4e20000000800 */
[----:B------:R-:W-:Y:S01]  /*cf50*/  BSSY B0, `(.L_x_1967) ;  /* 0x0000004000007945 */ /* 0x000fe20003800000 */
[----:B-1----:R-:W-:-:S03]  /*cf60*/  LEA R154, R132, R87, 0x2 ;  /* 0x00000057849a7211 */ /* 0x002fc600078e10ff */
[----:B------:R-:W-:Y:S05]  /*cf70*/  @!P4 BRA `(.L_x_1968) ;  /* 0x000000000004c947 */ /* 0x000fea0003800000 */
[----:B---3--:R1:W-:Y:S02]  /*cf80*/  REDG.E.ADD.F32.FTZ.RN.STRONG.GPU desc[UR20][R62.64+-0x1000], R61 ;  /* 0xfff0003d3e0079a6 */ /* 0x0083e4000c10f394 */
.L_x_1968:
[----:B------:R-:W-:Y:S05]  /*cf90*/  BSYNC B0 ;  /* 0x0000000000007941 */ /* 0x000fea0003800000 */
.L_x_1967:
[----:B-1-3--:R1:W3:Y:S01]  /*cfa0*/  LDS R61, [R154+0x7400] ;  /* 0x007400009a3d7984 */ /* 0x00a2e20000000800 */
[----:B------:R-:W-:Y:S01]  /*cfb0*/  BSSY B0, `(.L_x_1969) ;  /* 0x0000005000007945 */ /* 0x000fe20003800000 */
[C---:B--2---:R-:W-:Y:S02]  /*cfc0*/  IADD3 R118, R89.reuse, 0xd00, RZ ;  /* 0x00000d0059767810 */ /* 0x044fe40007ffe0ff */
[----:B------:R-:W-:Y:S01]  /*cfd0*/  IADD3 R132, R89, 0xd80, RZ ;  /* 0x00000d8059847810 */ /* 0x000fe20007ffe0ff */
[----:B------:R-:W-:Y:S06]  /*cfe0*/  @!P5 BRA `(.L_x_1970) ;  /* 0x000000000004d947 */ /* 0x000fec0003800000 */
[----:B---3--:R2:W-:Y:S02]  /*cff0*/  REDG.E.ADD.F32.FTZ.RN.STRONG.GPU desc[UR20][R62.64+-0xe00], R61 ;  /* 0xfff2003d3e0079a6 */ /* 0x0085e4000c10f394 */
.L_x_1970:
[----:B------:R-:W-:Y:S05]  /*d000*/  BSYNC B0 ;  /* 0x0000000000007941 */ /* 0x000fea0003800000 */
.L_x_1969:
        /* <DEDUP_REMOVED lines=17> */
.L_x_1972:
[----:B------:R-:W-:Y:S05]  /*d120*/  BSYNC B0 ;  /* 0x0000000000007941 */ /* 0x000fea0003800000 */
.L_x_1971:
[----:B01----:R0:W1:Y:S01]  /*d130*/  LDS R61, [R132+0x7800] ;  /* 0x00780000843d7984 */ /* 0x0030620000000800 */
[----:B------:R-:W-:Y:S01]  /*d140*/  BSSY B0, `(.L_x_1973) ;  /* 0x0000006000007945 */ /* 0x000fe20003800000 */
[----:B------:R-:W-:Y:S02]  /*d150*/  IADD3 R118, R89, 0xf00, RZ ;  /* 0x00000f0059767810 */ /* 0x000fe40007ffe0ff */
[----:B------:R-:W-:Y:S02]  /*d160*/  LEA.HI.SX32 R158, R158, R89, 0x1b ;  /* 0x000000599e9e7211 */ /* 0x000fe400078fdaff */
[----:B------:R-:W-:Y:S01]  /*d170*/  LEA R154, R154, R87, 0x2 ;  /* 0x000000579a9a7211 */ /* 0x000fe200078e10ff */
[----:B------:R-:W-:Y:S06]  /*d180*/  @!P1 BRA `(.L_x_1974) ;  /* 0x0000000000049947 */ /* 0x000fec0003800000 */
[----:B-1----:R2:W-:Y:S02]  /*d190*/  REDG.E.ADD.F32.FTZ.RN.STRONG.GPU desc[UR20][R62.64+-0xa00], R61 ;  /* 0xfff6003d3e0079a6 */ /* 0x0025e4000c10f394 */
.L_x_1974:
[----:B------:R-:W-:Y:S05]  /*d1a0*/  BSYNC B0 ;  /* 0x0000000000007941 */ /* 0x000fea0003800000 */
.L_x_1973:
[----:B-12---:R1:W2:Y:S01]  /*d1b0*/  LDS R61, [R154+0x7a00] ;  /* 0x007a00009a3d7984 */ /* 0x0062a20000000800 */
[----:B------:R-:W-:Y:S01]  /*d1c0*/  BSSY B0, `(.L_x_1975) ;  /* 0x0000006000007945 */ /* 0x000fe20003800000 */
[----:B0-----:R-:W-:Y:S02]  /*d1d0*/  IADD3 R132, R89, 0xf80, RZ ;  /* 0x00000f8059847810 */ /* 0x001fe40007ffe0ff */
[----:B------:R-:W-:Y:S02]  /*d1e0*/  LEA.HI.SX32 R118, R118, R89, 0x1b ;  /* 0x0000005976767211 */ /* 0x000fe400078fdaff */
[----:B------:R-:W-:Y:S01]  /*d1f0*/  LEA R158, R158, R87, 0x2 ;  /* 0x000000579e9e7211 */ /* 0x000fe200078e10ff */
[----:B------:R-:W-:Y:S06]  /*d200*/  @!P2 BRA `(.L_x_1976) ;  /* 0x000000000004a947 */ /* 0x000fec0003800000 */
[----:B--2---:R0:W-:Y:S02]  /*d210*/  REDG.E.ADD.F32.FTZ.RN.STRONG.GPU desc[UR20][R62.64+-0x800], R61 ;  /* 0xfff8003d3e0079a6 */ /* 0x0041e4000c10f394 */
.L_x_1976:
[----:B------:R-:W-:Y:S05]  /*d220*/  BSYNC B0 ;  /* 0x0000000000007941 */ /* 0x000fea0003800000 */
.L_x_1975:
[----:B0-2---:R0:W2:Y:S01]  /*d230*/  LDS R61, [R158+0x7c00] ;  /* 0x007c00009e3d7984 */ /* 0x0050a20000000800 */
[----:B------:R-:W-:Y:S01]  /*d240*/  BSSY B0, `(.L_x_1977) ;  /* 0x0000005000007945 */ /* 0x000fe20003800000 */
[----:B------:R-:W-:Y:S02]  /*d250*/  LEA.HI.SX32 R132, R132, R89, 0x1b ;  /* 0x0000005984847211 */ /* 0x000fe400078fdaff */
[----:B------:R-:W-:Y:S01]  /*d260*/  LEA R118, R118, R87, 0x2 ;  /* 0x0000005776767211 */ /* 0x000fe200078e10ff */
[----:B------:R-:W-:Y:S06]  /*d270*/  @!P3 BRA `(.L_x_1978) ;  /* 0x000000000004b947 */ /* 0x000fec0003800000 */
[----:B--2---:R3:W-:Y:S02]  /*d280*/  REDG.E.ADD.F32.FTZ.RN.STRONG.GPU desc[UR20][R62.64+-0x600], R61 ;  /* 0xfffa003d3e0079a6 */ /* 0x0047e4000c10f394 */
.L_x_1978:
[----:B------:R-:W-:Y:S05]  /*d290*/  BSYNC B0 ;  /* 0x0000000000007941 */ /* 0x000fea0003800000 */
.L_x_1977:
[----:B--23--:R2:W3:Y:S01]  /*d2a0*/  LDS R61, [R118+0x7e00] ;  /* 0x007e0000763d7984 */ /* 0x00c4e20000000800 */
[----:B------:R-:W-:Y:S01]  /*d2b0*/  BSSY B0, `(.L_x_1979) ;  /* 0x0000004000007945 */ /* 0x000fe20003800000 */
[----:B------:R-:W-:-:S03]  /*d2c0*/  LEA R132, R132, R87, 0x2 ;  /* 0x0000005784847211 */ /* 0x000fc600078e10ff */
[----:B------:R-:W-:Y:S05]  /*d2d0*/  @!P4 BRA `(.L_x_1980) ;  /* 0x000000000004c947 */ /* 0x000fea0003800000 */
[----:B---3--:R3:W-:Y:S02]  /*d2e0*/  REDG.E.ADD.F32.FTZ.RN.STRONG.GPU desc[UR20][R62.64+-0x400], R61 ;  /* 0xfffc003d3e0079a6 */ /* 0x0087e4000c10f394 */
.L_x_1980:
[----:B------:R-:W-:Y:S05]  /*d2f0*/  BSYNC B0 ;  /* 0x0000000000007941 */ /* 0x000fea0003800000 */
.L_x_1979:
[----:B---3--:R3:W0:Y:S01]  /*d300*/  LDS R61, [R132+0x8000] ;  /* 0x00800000843d7984 */ /* 0x0086220000000800 */
[----:B------:R-:W-:Y:S01]  /*d310*/  BSSY B0, `(.L_x_1981) ;  /* 0x0000004000007945 */ /* 0x000fe20003800000 */
[----:B------:R-:W-:-:S03]  /*d320*/  FADD.FTZ R60, R123, R60 ;  /* 0x0000003c7b3c7221 */ /* 0x000fc60000010000 */
[----:B------:R-:W-:Y:S05]  /*d330*/  @!P5 BRA `(.L_x_1982) ;  /* 0x000000000004d947 */ /* 0x000fea0003800000 */
[----:B0-----:R0:W-:Y:S02]  /*d340*/  REDG.E.ADD.F32.FTZ.RN.STRONG.GPU desc[UR20][R62.64+-0x200], R61 ;  /* 0xfffe003d3e0079a6 */ /* 0x0011e4000c10f394 */
.L_x_1982:
[----:B------:R-:W-:Y:S05]  /*d350*/  BSYNC B0 ;  /* 0x0000000000007941 */ /* 0x000fea0003800000 */
.L_x_1981:
[----:B--2---:R-:W2:Y:S01]  /*d360*/  SHFL.DOWN PT, R118, R156, 0x1, 0x1f ;  /* 0x08201f009c767f89 */ /* 0x004ea200000e0000 */
[----:B------:R-:W-:Y:S01]  /*d370*/  ISETP.GT.AND P1, PT, R88, 0x1e, PT ;  /* 0x0000001e5800780c */ /* 0x000fe20003f24270 */
[----:B------:R-:W-:Y:S01]  /*d380*/  FFMA.FTZ R122, R51, R148, R122 ;  /* 0x00000094337a7223 */ /* 0x000fe2000001007a */
[----:B0-----:R-:W-:Y:S01]  /*d390*/  MOV R61, R156 ;  /* 0x0000009c003d7202 */ /* 0x001fe20000000f00 */
[----:B------:R-:W0:Y:S01]  /*d3a0*/  SHFL.DOWN PT, R153, R115, 0x1, 0x1f ;  /* 0x08201f0073997f89 */ /* 0x000e2200000e0000 */
[----:B------:R-:W-:Y:S01]  /*d3b0*/  MOV R62, R115 ;  /* 0x00000073003e7202 */ /* 0x000fe20000000f00 */
[----:B------:R-:W-:Y:S01]  /*d3c0*/  FFMA.FTZ R214, R214, R75, R107 ;  /* 0x0000004bd6d67223 */ /* 0x000fe2000001006b */
[----:B------:R-:W-:Y:S01]  /*d3d0*/  MOV R63, R217 ;  /* 0x000000d9003f7202 */ /* 0x000fe20000000f00 */
[----:B---3--:R-:W3:Y:S01]  /*d3e0*/  SHFL.DOWN PT, R132, R217, 0x1, 0x1f ;  /* 0x08201f00d9847f89 */ /* 0x008ee200000e0000 */
[----:B------:R-:W-:Y:S01]  /*d3f0*/  FADD.FTZ R37, R122, R37 ;  /* 0x000000257a257221 */ /* 0x000fe20000010000 */
[----:B------:R-:W-:Y:S01]  /*d400*/  FFMA.FTZ R211, R211, R128, R130 ;  /* 0x00000080d3d37223 */ /* 0x000fe20000010082 */
[----:B------:R-:W-:Y:S01]  /*d410*/  FMUL.FTZ R77, R77, R134 ;  /* 0x000000864d4d7220 */ /* 0x000fe20000410000 */
[----:B------:R-:W5:Y:S01]  /*d420*/  SHFL.DOWN PT, R123, R60, 0x1, 0x1f ;  /* 0x08201f003c7b7f89 */ /* 0x000f6200000e0000 */
[----:B------:R-:W-:Y:S01]  /*d430*/  FFMA.FTZ R71, R52, R121, R71 ;  /* 0x0000007934477223 */ /* 0x000fe20000010047 */
[----:B------:R-:W-:Y:S01]  /*d440*/  FFMA.FTZ R92, R92, R167, R155 ;  /* 0x000000a75c5c7223 */ /* 0x000fe2000001009b */
[----:B------:R-:W-:Y:S01]  /*d450*/  FFMA.FTZ R210, R210, R137, R77 ;  /* 0x00000089d2d27223 */ /* 0x000fe2000001004d */
[----:B------:R-:W-:Y:S01]  /*d460*/  FMUL.FTZ R76, R76, R139 ;  /* 0x0000008b4c4c7220 */ /* 0x000fe20000410000 */
[----:B------:R-:W-:Y:S01]  /*d470*/  FADD.FTZ R36, R71, R36 ;  /* 0x0000002447247221 */ /* 0x000fe20000010000 */
[----:B------:R-:W-:Y:S01]  /*d480*/  FMUL.FTZ R93, R93, R182 ;  /* 0x000000b65d5d7220 */ /* 0x000fe20000410000 */
[----:B------:R-:W-:Y:S01]  /*d490*/  FFMA.FTZ R71, R55, R92, R210 ;  /* 0x0000005c37477223 */ /* 0x000fe200000100d2 */
[----:B------:R-:W-:Y:S01]  /*d4a0*/  FMUL.FTZ R95, R95, R78 ;  /* 0x0000004e5f5f7220 */ /* 0x000fe20000410000 */
[----:B------:R-:W-:Y:S01]  /*d4b0*/  FFMA.FTZ R207, R207, R140, R76 ;  /* 0x0000008ccfcf7223 */ /* 0x000fe2000001004c */
[----:B------:R-:W-:Y:S01]  /*d4c0*/  FFMA.FTZ R93, R94, R73, R93 ;  /* 0x000000495e5d7223 */ /* 0x000fe2000001005d */
[----:B------:R-:W-:Y:S01]  /*d4d0*/  FADD.FTZ R32, R71, R32 ;  /* 0x0000002047207221 */ /* 0x000fe20000010000 */
[----:B--2---:R-:W-:Y:S01]  /*d4e0*/  @!P1 FADD.FTZ R61, R61, R118 ;  /* 0x000000763d3d9221 */ /* 0x004fe20000010000 */
[----:B------:R-:W-:Y:S01]  /*d4f0*/  FMUL.FTZ R72, R72, R145 ;  /* 0x0000009148487220 */ /* 0x000fe20000410000 */
[----:B------:R-:W-:Y:S01]  /*d500*/  FMUL.FTZ R147, R70, R147 ;  /* 0x0000009346937220 */ /* 0x000fe20000410000 */
[----:B------:R-:W-:Y:S01]  /*d510*/  ISETP.NE.AND P2, PT, R88, RZ, PT ;  /* 0x000000ff5800720c */ /* 0x000fe20003f45270 */
[----:B0-----:R-:W-:Y:S01]  /*d520*/  @!P1 FADD.FTZ R62, R62, R153 ;  /* 0x000000993e3e9221 */ /* 0x001fe20000010000 */
[----:B------:R-:W0:Y:S01]  /*d530*/  SHFL.DOWN PT, R118, R61, 0x2, 0x1f ;  /* 0x08401f003d767f89 */ /* 0x000e2200000e0000 */
[----:B------:R-:W-:Y:S01]  /*d540*/  FFMA.FTZ R203, R203, R142, R72 ;  /* 0x0000008ecbcb7223 */ /* 0x000fe20000010048 */
[----:B------:R-:W-:Y:S01]  /*d550*/  FMUL.FTZ R101, R101, R178 ;  /* 0x000000b265657220 */ /* 0x000fe20000410000 */
[----:B---3--:R-:W-:Y:S01]  /*d560*/  @!P1 FADD.FTZ R63, R63, R132 ;  /* 0x000000843f3f9221 */ /* 0x008fe20000010000 */
[----:B------:R-:W-:Y:S01]  /*d570*/  FMUL.FTZ R141, R74, R141 ;  /* 0x0000008d4a8d7220 */ /* 0x000fe20000410000 */
[----:B------:R-:W-:Y:S01]  /*d580*/  FMUL.FTZ R97, R97, R180 ;  /* 0x000000b461617220 */ /* 0x000fe20000410000 */
[----:B------:R-:W-:Y:S01]  /*d590*/  FMUL.FTZ R99, R99, R114 ;  /* 0x0000007263637220 */ /* 0x000fe20000410000 */
[----:B-----5:R-:W-:Y:S01]  /*d5a0*/  @!P1 FADD.FTZ R60, R123, R60 ;  /* 0x0000003c7b3c9221 */ /* 0x020fe20000010000 */
        /* <DEDUP_REMOVED lines=8> */
[----:B------:R-:W5:Y:S01]  /*d630*/  SHFL.DOWN PT, R115, R60, 0x2, 0x1f ;  /* 0x08401f003c737f89 */ /* 0x000f6200000e0000 */
        /* <DEDUP_REMOVED lines=9> */
[----:B------:R-:W-:Y:S01]  /*d6d0*/  FFMA.FTZ R206, R206, R143, R141 ;  /* 0x0000008fcece7223 */ /* 0x000fe2000001008d */
[----:B------:R-:W-:Y:S01]  /*d6e0*/  FFMA.FTZ R98, R98, R79, R97 ;  /* 0x0000004f62627223 */ /* 0x000fe20000010061 */
[----:B------:R-:W-:Y:S01]  /*d6f0*/  FFMA.FTZ R99, R100, R163, R99 ;  /* 0x000000a364637223 */ /* 0x000fe20000010063 */
[----:B------:R-:W0:Y:S01]  /*d700*/  SHFL.DOWN PT, R122, R61, 0x4, 0x1f ;  /* 0x08801f003d7a7f89 */ /* 0x000e2200000e0000 */
[----:B------:R-:W-:Y:S01]  /*d710*/  FFMA.FTZ R202, R202, R149, R147 ;  /* 0x00000095caca7223 */ /* 0x000fe20000010093 */
[----:B------:R-:W-:Y:S01]  /*d720*/  FFMA.FTZ R199, R199, R150, R144 ;  /* 0x00000096c7c77223 */ /* 0x000fe20000010090 */
[----:B--2---:R-:W-:Y:S01]  /*d730*/  @!P1 FADD.FTZ R63, R63, R132 ;  /* 0x000000843f3f9221 */ /* 0x004fe20000010000 */
[----:B------:R-:W-:Y:S01]  /*d740*/  FFMA.FTZ R104, R104, R161, R103 ;  /* 0x000000a168687223 */ /* 0x000fe20000010067 */
[----:B------:R-:W-:Y:S01]  /*d750*/  FFMA.FTZ R198, R198, R135, R151 ;  /* 0x00000087c6c67223 */ /* 0x000fe20000010097 */
[----:B------:R-:W-:Y:S01]  /*d760*/  FFMA.FTZ R105, R108, R119, R105 ;  /* 0x000000776c697223 */ /* 0x000fe20000010069 */
[----:B---3--:R-:W-:Y:S01]  /*d770*/  @!P1 FADD.FTZ R62, R62, R123 ;  /* 0x0000007b3e3e9221 */ /* 0x008fe20000010000 */
[----:B------:R-:W2:Y:S01]  /*d780*/  SHFL.DOWN PT, R128, R63, 0x4, 0x1f ;  /* 0x08801f003f807f89 */ /* 0x000ea200000e0000 */
[----:B------:R-:W-:Y:S01]  /*d790*/  FFMA.FTZ R195, R195, R138, R66 ;  /* 0x0000008ac3c37223 */ /* 0x000fe20000010042 */
[----:B------:R-:W-:Y:S01]  /*d7a0*/  FFMA.FTZ R110, R110, R159, R109 ;  /* 0x0000009f6e6e7223 */ /* 0x000fe2000001006d */
[----:B-----5:R-:W-:Y:S01]  /*d7b0*/  @!P1 FADD.FTZ R60, R60, R115 ;  /* 0x000000733c3c9221 */ /* 0x020fe20000010000 */
[----:B------:R-:W3:Y:S01]  /*d7c0*/  SHFL.DOWN PT, R107, R62, 0x4, 0x1f ;  /* 0x08801f003e6b7f89 */ /* 0x000ee200000e0000 */
[----:B------:R-:W-:Y:S01]  /*d7d0*/  ISETP.GT.AND P1, PT, R88, 0x1b, PT ;  /* 0x0000001b5800780c */ /* 0x000fe20003f24270 */
[----:B------:R-:W-:Y:S01]  /*d7e0*/  FFMA.FTZ R194, R194, R131, R65 ;  /* 0x00000083c2c27223 */ /* 0x000fe20000010041 */
[----:B------:R-:W-:Y:S01]  /*d7f0*/  FFMA.FTZ R111, R112, R125, R111 ;  /* 0x0000007d706f7223 */ /* 0x000fe2000001006f */
[----:B------:R-:W5:Y:S01]  /*d800*/  SHFL.DOWN PT, R75, R60, 0x4, 0x1f ;  /* 0x08801f003c4b7f89 */ /* 0x000f6200000e0000 */
        /* <DEDUP_REMOVED lines=13> */
[----:B------:R-:W-:Y:S01]  /*d8e0*/  FFMA.FTZ R69, R81, R104, R198 ;  /* 0x0000006851457223 */ /* 0x000fe200000100c6 */
[----:B------:R-:W0:Y:S01]  /*d8f0*/  SHFL.DOWN PT, R76, R61, 0x8, 0x1f ;  /* 0x09001f003d4c7f89 */ /* 0x000e2200000e0000 */
[----:B--2---:R-:W-:Y:S01]  /*d900*/  @!P1 FADD.FTZ R63, R63, R128 ;  /* 0x000000803f3f9221 */ /* 0x004fe20000010000 */
[----:B------:R-:W-:Y:S01]  /*d910*/  FFMA.FTZ R66, R82, R105, R195 ;  /* 0x0000006952427223 */ /* 0x000fe200000100c3 */
[----:B------:R-:W-:Y:S01]  /*d920*/  FFMA.FTZ R194, R83, R110, R194 ;  /* 0x0000006e53c27223 */ /* 0x000fe200000100c2 */
[----:B------:R-:W-:Y:S01]  /*d930*/  FFMA.FTZ R191, R84, R111, R191 ;  /* 0x0000006f54bf7223 */ /* 0x000fe200000100bf */
[----:B---3--:R-:W-:Y:S01]  /*d940*/  @!P1 FADD.FTZ R62, R62, R107 ;  /* 0x0000006b3e3e9221 */ /* 0x008fe20000010000 */
[----:B------:R-:W2:Y:S01]  /*d950*/  SHFL.DOWN PT, R78, R63, 0x8, 0x1f ;  /* 0x09001f003f4e7f89 */ /* 0x000ea200000e0000 */
[----:B------:R-:W-:Y:S01]  /*d960*/  FFMA.FTZ R64, R85, R90, R64 ;  /* 0x0000005a55407223 */ /* 0x000fe20000010040 */
[----:B------:R-:W-:Y:S01]  /*d970*/  BSSY B0, `(.L_x_1983) ;  /* 0x0000050000007945 */ /* 0x000fe20003800000 */
[----:B-----5:R-:W-:Y:S01]  /*d980*/  @!P1 FADD.FTZ R60, R60, R75 ;  /* 0x0000004b3c3c9221 */ /* 0x020fe20000010000 */
[----:B------:R-:W3:Y:S01]  /*d990*/  SHFL.DOWN PT, R73, R62, 0x8, 0x1f ;  /* 0x09001f003e497f89 */ /* 0x000ee200000e0000 */
[----:B------:R-:W-:Y:S01]  /*d9a0*/  ISETP.GT.AND P1, PT, R88, 0x17, PT ;  /* 0x000000175800780c */ /* 0x000fe20003f24270 */
[----:B------:R-:W-:Y:S01]  /*d9b0*/  FFMA.FTZ R17, R146, R18, R17 ;  /* 0x0000001292117223 */ /* 0x000fe20000010011 */
[----:B------:R-:W-:Y:S01]  /*d9c0*/  FADD.FTZ R38, R117, R38 ;  /* 0x0000002675267221 */ /* 0x000fe20000010000 */
[----:B------:R-:W5:Y:S01]  /*d9d0*/  SHFL.DOWN PT, R71, R60, 0x8, 0x1f ;  /* 0x09001f003c477f89 */ /* 0x000f6200000e0000 */
[----:B------:R-:W-:Y:S01]  /*d9e0*/  FFMA.FTZ R221, R148, R22, R221 ;  /* 0x0000001694dd7223 */ /* 0x000fe200000100dd */
[----:B------:R-:W-:Y:S01]  /*d9f0*/  FFMA.FTZ R222, R121, R26, R222 ;  /* 0x0000001a79de7223 */ /* 0x000fe200000100de */
[----:B------:R-:W-:Y:S01]  /*da00*/  FFMA.FTZ R223, R152, R30, R223 ;  /* 0x0000001e98df7223 */ /* 0x000fe200000100df */
[----:B------:R-:W-:Y:S01]  /*da10*/  FFMA.FTZ R224, R127, R34, R224 ;  /* 0x000000227fe07223 */ /* 0x000fe200000100e0 */
[----:B------:R-:W-:Y:S01]  /*da20*/  FADD.FTZ R35, R214, R35 ;  /* 0x00000023d6237221 */ /* 0x000fe20000010000 */
[----:B------:R-:W-:Y:S01]  /*da30*/  FADD.FTZ R33, R118, R33 ;  /* 0x0000002176217221 */ /* 0x000fe20000010000 */
[----:B------:R-:W-:Y:S01]  /*da40*/  FFMA.FTZ R225, R92, R39, R225 ;  /* 0x000000275ce17223 */ /* 0x000fe200000100e1 */
[----:B------:R-:W-:Y:S01]  /*da50*/  FFMA.FTZ R226, R93, R40, R226 ;  /* 0x000000285de27223 */ /* 0x000fe200000100e2 */
[----:B------:R-:W-:Y:S01]  /*da60*/  FFMA.FTZ R227, R96, R41, R227 ;  /* 0x0000002960e37223 */ /* 0x000fe200000100e3 */
[----:B0-----:R-:W-:Y:S01]  /*da70*/  @!P1 FADD.FTZ R61, R61, R76 ;  /* 0x0000004c3d3d9221 */ /* 0x001fe20000010000 */
[----:B------:R-:W-:Y:S01]  /*da80*/  FADD.FTZ R31, R74, R31 ;  /* 0x0000001f4a1f7221 */ /* 0x000fe20000010000 */
[----:B------:R-:W-:Y:S01]  /*da90*/  FADD.FTZ R29, R206, R29 ;  /* 0x0000001dce1d7221 */ /* 0x000fe20000010000 */
[----:B------:R-:W-:Y:S01]  /*daa0*/  FFMA.FTZ R229, R98, R42, R229 ;  /* 0x0000002a62e57223 */ /* 0x000fe200000100e5 */
[----:B------:R-:W-:Y:S01]  /*dab0*/  FADD.FTZ R28, R203, R28 ;  /* 0x0000001ccb1c7221 */ /* 0x000fe20000010000 */
[----:B------:R-:W0:Y:S01]  /*dac0*/  SHFL.DOWN PT, R70, R61, 0x10, 0x1f ;  /* 0x0a001f003d467f89 */ /* 0x000e2200000e0000 */
[----:B--2---:R-:W-:Y:S01]  /*dad0*/  @!P1 FADD.FTZ R63, R63, R78 ;  /* 0x0000004e3f3f9221 */ /* 0x004fe20000010000 */
[----:B------:R-:W-:Y:S01]  /*dae0*/  FFMA.FTZ R230, R99, R43, R230 ;  /* 0x0000002b63e67223 */ /* 0x000fe200000100e6 */
[----:B------:R-:W-:Y:S01]  /*daf0*/  FADD.FTZ R27, R202, R27 ;  /* 0x0000001bca1b7221 */ /* 0x000fe20000010000 */
[----:B------:R-:W-:Y:S01]  /*db00*/  FADD.FTZ R25, R102, R25 ;  /* 0x0000001966197221 */ /* 0x000fe20000010000 */
[----:B---3--:R-:W-:Y:S01]  /*db10*/  @!P1 FADD.FTZ R62, R62, R73 ;  /* 0x000000493e3e9221 */ /* 0x008fe20000010000 */
[----:B------:R-:W2:Y:S01]  /*db20*/  SHFL.DOWN PT, R72, R63, 0x10, 0x1f ;  /* 0x0a001f003f487f89 */ /* 0x000ea200000e0000 */
[----:B------:R-:W-:Y:S01]  /*db30*/  FFMA.FTZ R233, R104, R45, R233 ;  /* 0x0000002d68e97223 */ /* 0x000fe200000100e9 */
[----:B------:R-:W-:Y:S01]  /*db40*/  FFMA.FTZ R234, R105, R46, R234 ;  /* 0x0000002e69ea7223 */ /* 0x000fe200000100ea */
[----:B-----5:R-:W-:Y:S01]  /*db50*/  @!P1 FADD.FTZ R60, R60, R71 ;  /* 0x000000473c3c9221 */ /* 0x020fe20000010000 */
[----:B------:R-:W3:Y:S01]  /*db60*/  SHFL.DOWN PT, R73, R62, 0x10, 0x1f ;  /* 0x0a001f003e497f89 */ /* 0x000ee200000e0000 */
[----:B------:R-:W-:Y:S01]  /*db70*/  ISETP.GT.AND P1, PT, R88, 0xf, PT ;  /* 0x0000000f5800780c */ /* 0x000fe20003f24270 */
[----:B------:R-:W-:Y:S01]  /*db80*/  FADD.FTZ R24, R69, R24 ;  /* 0x0000001845187221 */ /* 0x000fe20000010000 */
[----:B------:R-:W-:Y:S01]  /*db90*/  FADD.FTZ R23, R66, R23 ;  /* 0x0000001742177221 */ /* 0x000fe20000010000 */
[----:B------:R-:W5:Y:S01]  /*dba0*/  SHFL.DOWN PT, R71, R60, 0x10, 0x1f ;  /* 0x0a001f003c477f89 */ /* 0x000f6200000e0000 */
[----:B------:R-:W-:Y:S01]  /*dbb0*/  FFMA.FTZ R235, R110, R47, R235 ;  /* 0x0000002f6eeb7223 */ /* 0x000fe200000100eb */
[----:B------:R-:W-:Y:S01]  /*dbc0*/  FFMA.FTZ R236, R111, R48, R236 ;  /* 0x000000306fec7223 */ /* 0x000fe200000100ec */
[----:B------:R-:W-:Y:S01]  /*dbd0*/  FADD.FTZ R21, R194, R21 ;  /* 0x00000015c2157221 */ /* 0x000fe20000010000 */
[----:B------:R-:W-:Y:S01]  /*dbe0*/  FFMA.FTZ R237, R90, R49, R237 ;  /* 0x000000315aed7223 */ /* 0x000fe200000100ed */
[----:B------:R-:W-:Y:S01]  /*dbf0*/  FADD.FTZ R20, R191, R20 ;  /* 0x00000014bf147221 */ /* 0x000fe20000010000 */
[----:B------:R-:W-:-:S04]  /*dc00*/  FADD.FTZ R19, R64, R19 ;  /* 0x0000001340137221 */ /* 0x000fc80000010000 */
[----:B0-----:R-:W-:Y:S01]  /*dc10*/  @!P1 FADD.FTZ R61, R61, R70 ;  /* 0x000000463d3d9221 */ /* 0x001fe20000010000 */
[----:B--2---:R-:W-:Y:S01]  /*dc20*/  @!P1 FADD.FTZ R63, R63, R72 ;  /* 0x000000483f3f9221 */ /* 0x004fe20000010000 */
[----:B---3--:R-:W-:Y:S01]  /*dc30*/  @!P1 FADD.FTZ R62, R62, R73 ;  /* 0x000000493e3e9221 */ /* 0x008fe20000010000 */
[----:B-----5:R-:W-:-:S05]  /*dc40*/  @!P1 FADD.FTZ R60, R60, R71 ;  /* 0x000000473c3c9221 */ /* 0x020fca0000010000 */
[----:B------:R0:W-:Y:S01]  /*dc50*/  @!P2 STS.128 [R239+0x8410], R60 ;  /* 0x0084103cef00a388 */ /* 0x0001e20000000c00 */
[----:B------:R-:W-:Y:S06]  /*dc60*/  BAR.SYNC.DEFER_BLOCKING 0x0 ;  /* 0x0000000000007b1d */ /* 0x000fec0000010000 */
[----:B------:R-:W-:Y:S05]  /*dc70*/  @P0 BRA `(.L_x_1984) ;  /* 0x00000000007c0947 */ /* 0x000fea0003800000 */
[----:B------:R-:W2:Y:S01]  /*dc80*/  S2UR UR45, SR_CgaCtaId ;  /* 0x00000000002d79c3 */ /* 0x000ea20000008800 */
[----:B------:R-:W-:Y:S01]  /*dc90*/  UMOV UR44, 0x400 ;  /* 0x00000400002c7882 */ /* 0x000fe20000000000 */
[----:B------:R-:W-:Y:S01]  /*dca0*/  UISETP.NE.AND UP0, UPT, UR10, UR50, UPT ;  /* 0x000000320a00728c */ /* 0x000fe2000bf05270 */
[----:B------:R-:W-:-:S05]  /*dcb0*/  MOV R72, UR7 ;  /* 0x0000000700487c02 */ /* 0x000fca0008000f00 */
[----:B------:R-:W-:Y:S01]  /*dcc0*/  PLOP3.LUT P0, PT, PT, PT, UP0, 0x80, 0x0 ;  /* 0x000000000000781c */ /* 0x000fe20003f0f008 */
[----:B--2---:R-:W-:-:S06]  /*dcd0*/  ULEA UR44, UR45, UR44, 0x18 ;  /* 0x0000002c2d2c7291 */ /* 0x004fcc000f8ec03f */
[----:B------:R-:W-:-:S04]  /*dce0*/  MOV R87, UR44 ;  /* 0x0000002c00577c02 */ /* 0x000fc80008000f00 */
[----:B------:R-:W-:Y:S01]  /*dcf0*/  LEA R77, R72, R87, 0x3 ;  /* 0x00000057484d7211 */ /* 0x000fe200078e18ff */
[----:B------:R-:W2:Y:S04]  /*dd00*/  LDS.128 R64, [R87+0x8420] ;  /* 0x0084200057407984 */ /* 0x000ea80000000c00 */
[----:B------:R-:W3:Y:S04]  /*dd10*/  LDS.128 R68, [R87+0x8430] ;  /* 0x0084300057447984 */ /* 0x000ee80000000c00 */
[----:B------:R-:W5:Y:S04]  /*dd20*/  LDS.128 R72, [R87+0x8440] ;  /* 0x0084400057487984 */ /* 0x000f680000000c00 */
[----:B------:R-:W1:Y:S04]  /*dd30*/  @P0 LDS.64 R78, [R77+0xc480] ;  /* 0x00c480004d4e0984 */ /* 0x000e680000000a00 */
[----:B------:R-:W4:Y:S01]  /*dd40*/  @P0 LDS.64 R90, [R77+0xbc80] ;  /* 0x00bc80004d5a0984 */ /* 0x000f220000000a00 */
[----:B--2---:R-:W-:Y:S01]  /*dd50*/  FADD.FTZ R76, R63, R67 ;  /* 0x000000433f4c7221 */ /* 0x004fe20000010000 */
[----:B0-----:R-:W-:Y:S01]  /*dd60*/  FADD.FTZ R63, R62, R66 ;  /* 0x000000423e3f7221 */ /* 0x001fe20000010000 */
[----:B------:R-:W-:Y:S01]  /*dd70*/  FADD.FTZ R62, R61, R65 ;  /* 0x000000413d3e7221 */ /* 0x000fe20000010000 */
[----:B------:R-:W-:Y:S01]  /*dd80*/  FADD.FTZ R61, R60, R64 ;  /* 0x000000403c3d7221 */ /* 0x000fe20000010000 */
[----:B---3--:R-:W-:Y:S01]  /*dd90*/  FADD.FTZ R76, R76, R71 ;  /* 0x000000474c4c7221 */ /* 0x008fe20000010000 */
[----:B------:R-:W-:Y:S01]  /*dda0*/  FADD.FTZ R67, R63, R70 ;  /* 0x000000463f437221 */ /* 0x000fe20000010000 */
[----:B------:R-:W-:Y:S01]  /*ddb0*/  FADD.FTZ R60, R62, R69 ;  /* 0x000000453e3c7221 */ /* 0x000fe20000010000 */
[----:B------:R-:W-:Y:S01]  /*ddc0*/  FADD.FTZ R65, R61, R68 ;  /* 0x000000443d417221 */ /* 0x000fe20000010000 */
[----:B-----5:R-:W-:Y:S01]  /*ddd0*/  FADD.FTZ R63, R76, R75 ;  /* 0x0000004b4c3f7221 */ /* 0x020fe20000010000 */
[----:B------:R-:W-:Y:S01]  /*dde0*/  FADD.FTZ R62, R67, R74 ;  /* 0x0000004a433e7221 */ /* 0x000fe20000010000 */
[----:B------:R-:W-:Y:S01]  /*ddf0*/  FADD.FTZ R61, R60, R73 ;  /* 0x000000493c3d7221 */ /* 0x000fe20000010000 */
[----:B------:R-:W-:Y:S01]  /*de00*/  FADD.FTZ R60, R65, R72 ;  /* 0x00000048413c7221 */ /* 0x000fe20000010000 */
[----:B-1----:R-:W-:Y:S01]  /*de10*/  @P0 FADD.FTZ R63, R63, R79 ;  /* 0x0000004f3f3f0221 */ /* 0x002fe20000010000 */
[----:B------:R-:W-:Y:S01]  /*de20*/  @P0 FADD.FTZ R62, R62, R78 ;  /* 0x0000004e3e3e0221 */ /* 0x000fe20000010000 */
[----:B----4-:R-:W-:Y:S01]  /*de30*/  @P0 FADD.FTZ R61, R61, R91 ;  /* 0x0000005b3d3d0221 */ /* 0x010fe20000010000 */
[----:B------:R-:W-:-:S03]  /*de40*/  @P0 FADD.FTZ R60, R60, R90 ;  /* 0x0000005a3c3c0221 */ /* 0x000fc60000010000 */
[----:B------:R2:W-:Y:S04]  /*de50*/  STS.64 [R77+0xc480], R62 ;  /* 0x00c4803e4d007388 */ /* 0x0005e80000000a00 */
[----:B------:R2:W-:Y:S02]  /*de60*/  STS.64 [R77+0xbc80], R60 ;  /* 0x00bc803c4d007388 */ /* 0x0005e40000000a00 */
.L_x_1984:
[----:B------:R-:W-:Y:S05]  /*de70*/  BSYNC B0 ;  /* 0x0000000000007941 */ /* 0x000fea0003800000 */
.L_x_1983:
[----:B------:R-:W-:Y:S02]  /*de80*/  UIADD3 UR7, UR7, 0x1, URZ ;  /* 0x0000000107077890 */ /* 0x000fe4000fffe03f */
[----:B------:R-:W-:Y:S02]  /*de90*/  UIADD3 UR8, UP1, UR8, 0x1, URZ ;  /* 0x0000000108087890 */ /* 0x000fe4000ff3e03f */
[----:B------:R-:W-:Y:S02]  /*dea0*/  UISETP.GE.AND UP0, UPT, UR7, UR51, UPT ;  /* 0x000000330700728c */ /* 0x000fe4000bf06270 */
[----:B------:R-:W-:-:S04]  /*deb0*/  UIADD3.X UR9, URZ, UR9, URZ, UP1, !UPT ;  /* 0x000000093f097290 */ /* 0x000fc80008ffe43f */
[----:B------:R-:W-:-:S13]  /*dec0*/  PLOP3.LUT P0, PT, PT, PT, UP0, 0x80, 0x0 ;  /* 0x000000000000781c */ /* 0x000fda0003f0f008 */
[----:B------:R-:W-:Y:S05]  /*ded0*/  @!P0 BRA `(.L_x_1985) ;  /* 0xffffff6800848947 */ /* 0x000fea000383ffff */
.L_x_1890:
[----:B0-2---:R0:W2:Y:S01]  /*dee0*/  LDL.LU R60, [R1+0x3c] ;  /* 0x00003c00013c7983 */ /* 0x0050a20000300800 */
[----:B------:R-:W-:Y:S02]  /*def0*/  SHF.L.U32 R0, R89, 0x4, RZ ;  /* 0x0000000459007819 */ /* 0x000fe400000006ff */
[----:B------:R-:W-:Y:S02]  /*df00*/  MOV R2, UR16 ;  /* 0x0000001000027c02 */ /* 0x000fe40008000f00 */
[----:B------:R-:W-:Y:S01]  /*df10*/  MOV R3, UR15 ;  /* 0x0000000f00037c02 */ /* 0x000fe20008000f00 */
[----:B------:R-:W-:Y:S01]  /*df20*/  BAR.SYNC.DEFER_BLOCKING 0x0 ;  /* 0x0000000000007b1d */ /* 0x000fe20000010000 */
[----:B------:R-:W-:-:S04]  /*df30*/  LOP3.LUT R0, R0, 0xfffffe00, RZ, 0xc0, !PT ;  /* 0xfffffe0000007812 */ /* 0x000fc800078ec0ff */
[----:B------:R-:W-:Y:S01]  /*df40*/  LOP3.LUT R22, R0, 0x1f, R89, 0xf8, !PT ;  /* 0x0000001f00167812 */ /* 0x000fe200078ef859 */
[----:B------:R-:W-:Y:S02]  /*df50*/  HFMA2.MMA R30, -RZ, RZ, 0, 0 ;  /* 0x00000000ff1e7435 */ /* 0x000fe400000001ff */
[----:B------:R-:W-:Y:S01]  /*df60*/  HFMA2.MMA R39, -RZ, RZ, 0, 0 ;  /* 0x00000000ff277435 */ /* 0x000fe200000001ff */
[C---:B------:R-:W-:Y:S01]  /*df70*/  ISETP.GE.AND P2, PT, R22.reuse, UR56, PT ;  /* 0x0000003816007c0c */ /* 0x040fe2000bf46270 */
[----:B------:R-:W-:Y:S01]  /*df80*/  IMAD.WIDE R2, R22, 0x4, R2 ;  /* 0x0000000416027825 */ /* 0x000fe200078e0202 */
[----:B------:R-:W3:Y:S01]  /*df90*/  LDL R104, [R1+0x38] ;  /* 0x0000380001687983 */ /* 0x000ee20000100800 */
[----:B------:R-:W-:Y:S02]  /*dfa0*/  MOV R26, RZ ;  /* 0x000000ff001a7202 */ /* 0x000fe40000000f00 */
[----:B------:R-:W-:Y:S02]  /*dfb0*/  CS2R R40, SRZ ;  /* 0x0000000000287805 */ /* 0x000fe4000001ff00 */
[----:B------:R-:W-:Y:S01]  /*dfc0*/  MOV R34, RZ ;  /* 0x000000ff00227202 */ /* 0x000fe20000000f00 */
[----:B------:R-:W5:Y:S01]  /*dfd0*/  LDL R103, [R1+0x34] ;  /* 0x0000340001677983 */ /* 0x000f620000100800 */
[----:B------:R-:W-:-:S02]  /*dfe0*/  CS2R R42, SRZ ;  /* 0x00000000002a7805 */ /* 0x000fc4000001ff00 */
[----:B------:R-:W-:Y:S02]  /*dff0*/  CS2R R44, SRZ ;  /* 0x00000000002c7805 */ /* 0x000fe4000001ff00 */
[----:B------:R-:W-:Y:S01]  /*e000*/  CS2R R46, SRZ ;  /* 0x00000000002e7805 */ /* 0x000fe2000001ff00 */
[----:B------:R-:W4:Y:S01]  /*e010*/  LDL R102, [R1+0x30] ;  /* 0x0000300001667983 */ /* 0x000f220000100800 */
[----:B------:R-:W-:Y:S01]  /*e020*/  HFMA2.MMA R51, -RZ, RZ, 0, 0 ;  /* 0x00000000ff337435 */ /* 0x000fe200000001ff */
[----:B------:R-:W-:Y:S01]  /*e030*/  CS2R R48, SRZ ;  /* 0x0000000000307805 */ /* 0x000fe2000001ff00 */
[----:B------:R-:W1:Y:S01]  /*e040*/  S2UR UR8, SR_CgaCtaId ;  /* 0x00000000000879c3 */ /* 0x000e620000008800 */
[----:B------:R-:W4:Y:S01]  /*e050*/  LDL R101, [R1+0x2c] ;  /* 0x00002c0001657983 */ /* 0x000f220000100800 */
[----:B------:R-:W-:Y:S01]  /*e060*/  UMOV UR7, 0x400 ;  /* 0x0000040000077882 */ /* 0x000fe20000000000 */
[----:B------:R-:W-:Y:S02]  /*e070*/  ULEA UR9, UR10, 0xfffff800, 0xb ;  /* 0xfffff8000a097891 */ /* 0x000fe4000f8e583f */
[----:B------:R-:W4:Y:S01]  /*e080*/  LDL R100, [R1+0x28] ;  /* 0x0000280001647983 */ /* 0x000f220000100800 */
[----:B------:R-:W-:Y:S01]  /*e090*/  USHF.R.S32.HI UR30, URZ, 0x1f, UR46 ;  /* 0x0000001f3f1e7899 */ /* 0x000fe2000801142e */
[----:B------:R-:W-:-:S02]  /*e0a0*/  ULDC.64 UR34, c[0x0][0x388] ;  /* 0x0000e20000227ab9 */ /* 0x000fc40000000a00 */
[----:B------:R-:W4:Y:S01]  /*e0b0*/  LDL R99, [R1+0x24] ;  /* 0x0000240001637983 */ /* 0x000f220000100800 */
[----:B------:R-:W-:-:S03]  /*e0c0*/  ULDC.64 UR32, c[0x0][0x3a8] ;  /* 0x0000ea0000207ab9 */ /* 0x000fc60000000a00 */
        /* <DEDUP_REMOVED lines=8> */
[----:B------:R-:W4:Y:S01]  /*e150*/  LDL R78, [R1] ;  /* 0x00000000014e7983 */ /* 0x000f220000100800 */
[----:B------:R-:W-:-:S02]  /*e160*/  LOP3.LUT R18, R22, 0x20, RZ, 0xfc, !PT ;  /* 0x0000002016127812 */ /* 0x000fc400078efcff */
[----:B------:R-:W-:Y:S02]  /*e170*/  LOP3.LUT R16, R22, 0x40, RZ, 0xfc, !PT ;  /* 0x0000004016107812 */ /* 0x000fe400078efcff */
        /* <DEDUP_REMOVED lines=13> */
[----:B------:R-:W4:Y:S01]  /*e250*/  @!P0 LDG.E R26, desc[UR20][R2.64+0x100] ;  /* 0x00010014021a8981 */ /* 0x000f22000c1e1900 */
[C---:B------:R-:W-:Y:S02]  /*e260*/  LOP3.LUT R9, R22.reuse, 0x120, RZ, 0xfc, !PT ;  /* 0x0000012016097812 */ /* 0x040fe400078efcff */
[C---:B------:R-:W-:Y:S01]  /*e270*/  LOP3.LUT R8, R22.reuse, 0x140, RZ, 0xfc, !PT ;  /* 0x0000014016087812 */ /* 0x040fe200078efcff */
[----:B------:R-:W4:Y:S01]  /*e280*/  @!P4 LDG.E R39, desc[UR20][R2.64+0x180] ;  /* 0x000180140227c981 */ /* 0x000f22000c1e1900 */
[C---:B------:R-:W-:Y:S02]  /*e290*/  LOP3.LUT R7, R22.reuse, 0x160, RZ, 0xfc, !PT ;  /* 0x0000016016077812 */ /* 0x040fe400078efcff */
[C---:B------:R-:W-:Y:S01]  /*e2a0*/  LOP3.LUT R6, R22.reuse, 0x180, RZ, 0xfc, !PT ;  /* 0x0000018016067812 */ /* 0x040fe200078efcff */
[----:B------:R-:W4:Y:S01]  /*e2b0*/  @!P6 LDG.E R34, desc[UR20][R2.64+0x200] ;  /* 0x000200140222e981 */ /* 0x000f22000c1e1900 */
[----:B------:R-:W-:-:S02]  /*e2c0*/  LOP3.LUT R5, R22, 0x1a0, RZ, 0xfc, !PT ;  /* 0x000001a016057812 */ /* 0x000fc400078efcff */
[C---:B------:R-:W-:Y:S01]  /*e2d0*/  LOP3.LUT R4, R22.reuse, 0x1c0, RZ, 0xfc, !PT ;  /* 0x000001c016047812 */ /* 0x040fe200078efcff */
[----:B------:R-:W4:Y:S01]  /*e2e0*/  @!P5 LDG.E R41, desc[UR20][R2.64+0x280] ;  /* 0x000280140229d981 */ /* 0x000f22000c1e1900 */
[----:B------:R-:W-:-:S03]  /*e2f0*/  LOP3.LUT R0, R22, 0x1e0, RZ, 0xfc, !PT ;  /* 0x000001e016007812 */ /* 0x000fc600078efcff */
[----:B--2---:R-:W2:Y:S01]  /*e300*/  @!P2 LDG.E R60, desc[UR20][R2.64] ;  /* 0x00000014023ca981 */ /* 0x004ea2000c1e1900 */
[----:B------:R-:W-:Y:S02]  /*e310*/  ISETP.GE.AND P1, PT, R10, UR56, PT ;  /* 0x000000380a007c0c */ /* 0x000fe4000bf26270 */
[----:B------:R-:W-:Y:S01]  /*e320*/  ISETP.GE.AND P0, PT, R9, UR56, PT ;  /* 0x0000003809007c0c */ /* 0x000fe2000bf06270 */
[----:B------:R-:W4:Y:S01]  /*e330*/  @!P3 LDG.E R40, desc[UR20][R2.64+0x300] ;  /* 0x000300140228b981 */ /* 0x000f22000c1e1900 */
[----:B------:R-:W-:Y:S02]  /*e340*/  ISETP.GE.AND P4, PT, R8, UR56, PT ;  /* 0x0000003808007c0c */ /* 0x000fe4000bf86270 */
[----:B------:R-:W-:Y:S02]  /*e350*/  ISETP.GE.AND P6, PT, R7, UR56, PT ;  /* 0x0000003807007c0c */ /* 0x000fe4000bfc6270 */
[----:B------:R-:W-:Y:S02]  /*e360*/  ISETP.GE.AND P5, PT, R6, UR56, PT ;  /* 0x0000003806007c0c */ /* 0x000fe4000bfa6270 */
[----:B------:R-:W-:-:S03]  /*e370*/  ISETP.GE.AND P3, PT, R5, UR56, PT ;  /* 0x0000003805007c0c */ /* 0x000fc6000bf66270 */
[----:B------:R-:W4:Y:S01]  /*e380*/  @!P1 LDG.E R42, desc[UR20][R2.64+0x400] ;  /* 0x00040014022a9981 */ /* 0x000f22000c1e1900 */
[----:B------:R-:W-:-:S03]  /*e390*/  ISETP.GE.AND P1, PT, R0, UR56, PT ;  /* 0x0000003800007c0c */ /* 0x000fc6000bf26270 */
[----:B------:R-:W4:Y:S04]  /*e3a0*/  @!P0 LDG.E R45, desc[UR20][R2.64+0x480] ;  /* 0x00048014022d8981 */ /* 0x000f28000c1e1900 */
[----:B------:R-:W4:Y:S04]  /*e3b0*/  @!P4 LDG.E R44, desc[UR20][R2.64+0x500] ;  /* 0x00050014022cc981 */ /* 0x000f28000c1e1900 */
[----:B------:R-:W4:Y:S04]  /*e3c0*/  @!P6 LDG.E R47, desc[UR20][R2.64+0x580] ;  /* 0x00058014022fe981 */ /* 0x000f28000c1e1900 */
[----:B------:R-:W4:Y:S04]  /*e3d0*/  @!P5 LDG.E R46, desc[UR20][R2.64+0x600] ;  /* 0x00060014022ed981 */ /* 0x000f28000c1e1900 */
[----:B------:R-:W4:Y:S04]  /*e3e0*/  @!P3 LDG.E R49, desc[UR20][R2.64+0x680] ;  /* 0x000680140231b981 */ /* 0x000f28000c1e1900 */
[----:B------:R-:W4:Y:S04]  /*e3f0*/  @!P1 LDG.E R51, desc[UR20][R2.64+0x780] ;  /* 0x0007801402339981 */ /* 0x000f28000c1e1900 */
[----:B--2---:R-:W-:Y:S01]  /*e400*/  @!P2 STL [R1+0x3c], R60 ;  /* 0x00003c3c0100a387 */ /* 0x004fe20000100800 */
[----:B------:R-:W-:-:S13]  /*e410*/  ISETP.GE.AND P2, PT, R11, UR56, PT ;  /* 0x000000380b007c0c */ /* 0x000fda000bf46270 */
[----:B------:R-:W2:Y:S01]  /*e420*/  @!P2 LDG.E R43, desc[UR20][R2.64+0x380] ;  /* 0x00038014022ba981 */ /* 0x000ea2000c1e1900 */
[----:B------:R-:W-:-:S13]  /*e430*/  ISETP.GE.AND P2, PT, R4, UR56, PT ;  /* 0x0000003804007c0c */ /* 0x000fda000bf46270 */
[----:B------:R-:W2:Y:S04]  /*e440*/  @!P2 LDG.E R48, desc[UR20][R2.64+0x700] ;  /* 0x000700140230a981 */ /* 0x000ea8000c1e1900 */
[----:B---3--:R-:W-:Y:S04]  /*e450*/  STS [R104], R60 ;  /* 0x0000003c68007388 */ /* 0x008fe80000000800 */
[----:B-----5:R-:W-:Y:S04]  /*e460*/  STS [R103+0x80], R30 ;  /* 0x0000801e67007388 */ /* 0x020fe80000000800 */
[----:B----4-:R-:W-:Y:S04]  /*e470*/  STS [R102+0x100], R26 ;  /* 0x0001001a66007388 */ /* 0x010fe80000000800 */
[----:B------:R-:W-:Y:S04]  /*e480*/  STS [R101+0x180], R39 ;  /* 0x0001802765007388 */ /* 0x000fe80000000800 */
[----:B------:R-:W-:Y:S04]  /*e490*/  STS [R100+0x200], R34 ;  /* 0x0002002264007388 */ /* 0x000fe80000000800 */
[----:B------:R-:W-:Y:S04]  /*e4a0*/  STS [R99+0x280], R41 ;  /* 0x0002802963007388 */ /* 0x000fe80000000800 */
[----:B------:R-:W-:Y:S01]  /*e4b0*/  STS [R98+0x300], R40 ;  /* 0x0003002862007388 */ /* 0x000fe20000000800 */
[----:B-1----:R-:W-:-:S03]  /*e4c0*/  ULEA UR7, UR8, UR7, 0x18 ;  /* 0x0000000708077291 */ /* 0x002fc6000f8ec03f */
        /* <DEDUP_REMOVED lines=20> */
[----:B------:R-:W-:Y:S02]  /*e610*/  LDS R3, [R86+0x18] ;  /* 0x0000180056037984 */ /* 0x000fe40000000800 */
[----:B------:R-:W-:Y:S01]  /*e620*/  FSETP.GTU.FTZ.AND P6, PT, R41, 20, PT ;  /* 0x41a000002900780b */ /* 0x000fe20003fdc000 */
[----:B---3--:R-:W-:Y:S01]  /*e630*/  FADD.FTZ R40, R2, UR5 ;  /* 0x0000000502287e21 */ /* 0x008fe20008010000 */
[----:B----4-:R-:W-:Y:S01]  /*e640*/  FADD.FTZ R43, R30, UR5 ;  /* 0x000000051e2b7e21 */ /* 0x010fe20008010000 */
[----:B------:R-:W1:Y:S06]  /*e650*/  LDS R2, [R86+0x14] ;  /* 0x0000140056027984 */ /* 0x000e6c0000000800 */
[----:B------:R-:W-:-:S04]  /*e660*/  @!P5 FMUL.FTZ R42, R42, -1.4426950216293334961 ;  /* 0xbfb8aa3b2a2ad820 */ /* 0x000fc80000410000 */
[----:B------:R-:W-:Y:S01]  /*e670*/  @!P6 FMUL.FTZ R41, R41, -1.4426950216293334961 ;  /* 0xbfb8aa3b2929e820 */ /* 0x000fe20000410000 */
[C---:B------:R-:W-:Y:S01]  /*e680*/  FSETP.GTU.FTZ.AND P1, PT, R40.reuse, 20, PT ;  /* 0x41a000002800780b */ /* 0x040fe20003f3c000 */
[----:B------:R-:W2:Y:S01]  /*e690*/  @!P5 MUFU.EX2 R42, R42 ;  /* 0x0000002a002ad308 */ /* 0x000ea20000000800 */
[----:B------:R-:W3:Y:S07]  /*e6a0*/  LDS R30, [R86+0x20] ;  /* 0x00002000561e7984 */ /* 0x000eee0000000800 */
[----:B------:R-:W4:Y:S04]  /*e6b0*/  @!P6 MUFU.EX2 R41, R41 ;  /* 0x000000290029e308 */ /* 0x000f280000000800 */
[----:B------:R-:W-:Y:S01]  /*e6c0*/  @!P1 FMUL.FTZ R40, R40, -1.4426950216293334961 ;  /* 0xbfb8aa3b28289820 */ /* 0x000fe20000410000 */
[----:B--2---:R-:W-:-:S05]  /*e6d0*/  @!P5 FADD.FTZ R42, R42, 1 ;  /* 0x3f8000002a2ad421 */ /* 0x004fca0000010000 */
[----:B------:R-:W2:Y:S01]  /*e6e0*/  @!P1 MUFU.EX2 R40, R40 ;  /* 0x0000002800289308 */ /* 0x000ea20000000800 */
[----:B----4-:R-:W-:-:S07]  /*e6f0*/  @!P6 FADD.FTZ R41, R41, 1 ;  /* 0x3f8000002929e421 */ /* 0x010fce0000010000 */
[----:B------:R-:W4:Y:S08]  /*e700*/  @!P5 MUFU.RCP R42, R42 ;  /* 0x0000002a002ad308 */ /* 0x000f300000001000 */
[----:B------:R-:W1:Y:S01]  /*e710*/  @!P6 MUFU.RCP R44, R41 ;  /* 0x00000029002ce308 */ /* 0x000e620000001000 */
[----:B-----5:R-:W-:Y:S01]  /*e720*/  FADD.FTZ R34, R34, UR5 ;  /* 0x0000000522227e21 */ /* 0x020fe20008010000 */
[----:B0-----:R-:W-:Y:S01]  /*e730*/  FADD.FTZ R39, R39, UR5 ;  /* 0x0000000527277e21 */ /* 0x001fe20008010000 */
[----:B--2---:R-:W-:-:S05]  /*e740*/  @!P1 FADD.FTZ R40, R40, 1 ;  /* 0x3f80000028289421 */ /* 0x004fca0000010000 */
[----:B------:R-:W0:Y:S01]  /*e750*/  @!P1 MUFU.RCP R45, R40 ;  /* 0x00000028002d9308 */ /* 0x000e220000001000 */
[----:B----4-:R-:W-:Y:S01]  /*e760*/  @!P5 FMUL.FTZ R23, R23, R42 ;  /* 0x0000002a1717d220 */ /* 0x010fe20000410000 */
[----:B------:R-:W-:Y:S01]  /*e770*/  FSETP.GTU.FTZ.AND P5, PT, R39, 20, PT ;  /* 0x41a000002700780b */ /* 0x000fe20003fbc000 */
[----:B-1----:R-:W-:Y:S01]  /*e780*/  @!P6 FMUL.FTZ R21, R21, R44 ;  /* 0x0000002c1515e220 */ /* 0x002fe20000410000 */
[----:B------:R-:W-:Y:S01]  /*e790*/  FSETP.GTU.FTZ.AND P6, PT, R34, 20, PT ;  /* 0x41a000002200780b */ /* 0x000fe20003fdc000 */
[----:B------:R-:W-:Y:S01]  /*e7a0*/  FADD.FTZ R2, R2, UR5 ;  /* 0x0000000502027e21 */ /* 0x000fe20008010000 */
[----:B------:R-:W-:Y:S01]  /*e7b0*/  FADD.FTZ R3, R3, UR5 ;  /* 0x0000000503037e21 */ /* 0x000fe20008010000 */
[----:B------:R-:W-:Y:S01]  /*e7c0*/  FADD.FTZ R26, R26, UR5 ;  /* 0x000000051a1a7e21 */ /* 0x000fe20008010000 */
[----:B---3--:R-:W-:-:S07]  /*e7d0*/  FADD.FTZ R30, R30, UR5 ;  /* 0x000000051e1e7e21 */ /* 0x008fce0008010000 */
[----:B------:R-:W-:Y:S01]  /*e7e0*/  @!P5 FMUL.FTZ R39, R39, -1.4426950216293334961 ;  /* 0xbfb8aa3b2727d820 */ /* 0x000fe20000410000 */
[----:B------:R-:W-:Y:S01]  /*e7f0*/  FSETP.GTU.FTZ.AND P4, PT, R2, 20, PT ;  /* 0x41a000000200780b */ /* 0x000fe20003f9c000 */
[----:B0-----:R-:W-:Y:S01]  /*e800*/  @!P1 FMUL.FTZ R20, R20, R45 ;  /* 0x0000002d14149220 */ /* 0x001fe20000410000 */
[----:B------:R-:W-:Y:S01]  /*e810*/  FSETP.GTU.FTZ.AND P3, PT, R3, 20, PT ;  /* 0x41a000000300780b */ /* 0x000fe20003f7c000 */
[----:B------:R-:W-:Y:S01]  /*e820*/  @!P6 FMUL.FTZ R34, R34, -1.4426950216293334961 ;  /* 0xbfb8aa3b2222e820 */ /* 0x000fe20000410000 */
[----:B------:R-:W-:Y:S01]  /*e830*/  FSETP.GTU.FTZ.AND P2, PT, R26, 20, PT ;  /* 0x41a000001a00780b */ /* 0x000fe20003f5c000 */
[----:B------:R-:W0:Y:S01]  /*e840*/  @!P5 MUFU.EX2 R39, R39 ;  /* 0x000000270027d308 */ /* 0x000e220000000800 */
[----:B------:R-:W-:-:S07]  /*e850*/  FSETP.GTU.FTZ.AND P1, PT, R30, 20, PT ;  /* 0x41a000001e00780b */ /* 0x000fce0003f3c000 */
[----:B------:R-:W1:Y:S01]  /*e860*/  @!P6 MUFU.EX2 R34, R34 ;  /* 0x000000220022e308 */ /* 0x000e620000000800 */
[----:B------:R-:W-:Y:S01]  /*e870*/  @!P4 FMUL.FTZ R2, R2, -1.4426950216293334961 ;  /* 0xbfb8aa3b0202c820 */ /* 0x000fe20000410000 */
[----:B------:R-:W-:Y:S02]  /*e880*/  @!P3 FMUL.FTZ R3, R3, -1.4426950216293334961 ;  /* 0xbfb8aa3b0303b820 */ /* 0x000fe40000410000 */
[----:B------:R-:W-:Y:S02]  /*e890*/  @!P2 FMUL.FTZ R26, R26, -1.4426950216293334961 ;  /* 0xbfb8aa3b1a1aa820 */ /* 0x000fe40000410000 */
[----:B------:R-:W-:Y:S02]  /*e8a0*/  @!P1 FMUL.FTZ R30, R30, -1.4426950216293334961 ;  /* 0xbfb8aa3b1e1e9820 */ /* 0x000fe40000410000 */
[----:B------:R-:W2:Y:S01]  /*e8b0*/  @!P4 MUFU.EX2 R2, R2 ;  /* 0x000000020002c308 */ /* 0x000ea20000000800 */
[----:B0-----:R-:W-:Y:S01]  /*e8c0*/  @!P5 FADD.FTZ R39, R39, 1 ;  /* 0x3f8000002727d421 */ /* 0x001fe20000010000 */
[----:B------:R-:W-:-:S06]  /*e8d0*/  SHF.L.U32 R40, R89, 0x4, RZ ;  /* 0x0000000459287819 */ /* 0x000fcc00000006ff */
[----:B------:R-:W0:Y:S01]  /*e8e0*/  @!P3 MUFU.EX2 R3, R3 ;  /* 0x000000030003b308 */ /* 0x000e220000000800 */
[----:B-1----:R-:W-:-:S07]  /*e8f0*/  @!P6 FADD.FTZ R34, R34, 1 ;  /* 0x3f8000002222e421 */ /* 0x002fce0000010000 */
[----:B------:R-:W1:Y:S01]  /*e900*/  @!P2 MUFU.EX2 R26, R26 ;  /* 0x0000001a001aa308 */ /* 0x000e620000000800 */
[----:B------:R-:W-:-:S07]  /*e910*/  FSETP.GTU.FTZ.AND P0, PT, R43, 20, PT ;  /* 0x41a000002b00780b */ /* 0x000fce0003f1c000 */
[----:B------:R-:W3:Y:S01]  /*e920*/  @!P1 MUFU.EX2 R30, R30 ;  /* 0x0000001e001e9308 */ /* 0x000ee20000000800 */
[----:B------:R-:W-:-:S07]  /*e930*/  LOP3.LUT R41, R40, 0xfffffe00, RZ, 0xc0, !PT ;  /* 0xfffffe0028297812 */ /* 0x000fce00078ec0ff */
[----:B------:R-:W4:Y:S01]  /*e940*/  @!P6 MUFU.RCP R34, R34 ;  /* 0x000000220022e308 */ /* 0x000f220000001000 */
[----:B------:R-:W-:-:S07]  /*e950*/  LEA R70, R88, R41, 0x4 ;  /* 0x0000002958467211 */ /* 0x000fce00078e20ff */
[----:B------:R-:W5:Y:S01]  /*e960*/  @!P5 MUFU.RCP R39, R39 ;  /* 0x000000270027d308 */ /* 0x000f620000001000 */
[----:B------:R-:W-:Y:S01]  /*e970*/  IADD3 R41, R70, 0x2, RZ ;  /* 0x0000000246297810 */ /* 0x000fe20007ffe0ff */
[----:B--2---:R-:W-:Y:S01]  /*e980*/  @!P4 FADD.FTZ R2, R2, 1 ;  /* 0x3f8000000202c421 */ /* 0x004fe20000010000 */
[----:B0-----:R-:W-:Y:S01]  /*e990*/  @!P3 FADD.FTZ R3, R3, 1 ;  /* 0x3f8000000303b421 */ /* 0x001fe20000010000 */
[----:B-1----:R-:W-:Y:S01]  /*e9a0*/  @!P2 FADD.FTZ R26, R26, 1 ;  /* 0x3f8000001a1aa421 */ /* 0x002fe20000010000 */
[----:B---3--:R-:W-:Y:S01]  /*e9b0*/  @!P1 FADD.FTZ R30, R30, 1 ;  /* 0x3f8000001e1e9421 */ /* 0x008fe20000010000 */
[----:B------:R-:W-:Y:S01]  /*e9c0*/  @!P0 FMUL.FTZ R43, R43, -1.4426950216293334961 ;  /* 0xbfb8aa3b2b2b8820 */ /* 0x000fe20000410000 */
[----:B------:R-:W-:Y:S01]  /*e9d0*/  LEA.HI.SX32 R42, R41, R70, 0x1b ;  /* 0x00000046292a7211 */ /* 0x000fe200078fdaff */
[----:B------:R0:W-:Y:S01]  /*e9e0*/  @!P4 MUFU.RCP R72, R2 ;  /* 0x000000020048c308 */ /* 0x0001e20000001000 */
[----:B----4-:R-:W-:Y:S02]  /*e9f0*/  @!P6 FMUL.FTZ R31, R31, R34 ;  /* 0x000000221f1fe220 */ /* 0x010fe40000410000 */
[----:B------:R-:W-:Y:S05]  /*ea00*/  LDS R34, [R86+0x3c] ;  /* 0x00003c0056227984 */ /* 0x000fea0000000800 */
[----:B------:R1:W-:Y:S01]  /*ea10*/  @!P3 MUFU.RCP R74, R3 ;  /* 0x00000003004ab308 */ /* 0x0003e20000001000 */
[----:B-----5:R-:W-:Y:S01]  /*ea20*/  @!P5 FMUL.FTZ R32, R32, R39 ;  /* 0x000000272020d220 */ /* 0x020fe20000410000 */
[----:B0-----:R-:W0:Y:S04]  /*ea30*/  LDS R2, [R86+0x2c] ;  /* 0x00002c0056027984 */ /* 0x001e280000000800 */
[----:B------:R-:W-:Y:S02]  /*ea40*/  LDS R39, [R86] ;  /* 0x0000000056277984 */ /* 0x000fe40000000800 */
[----:B------:R2:W-:Y:S02]  /*ea50*/  @!P2 MUFU.RCP R41, R26 ;  /* 0x0000001a0029a308 */ /* 0x0005e40000001000 */
[----:B-1----:R-:W1:Y:S06]  /*ea60*/  LDS R3, [R86+0x30] ;  /* 0x0000300056037984 */ /* 0x002e6c0000000800 */
[----:B------:R3:W-:Y:S01]  /*ea70*/  @!P1 MUFU.RCP R76, R30 ;  /* 0x0000001e004c9308 */ /* 0x0007e20000001000 */
[----:B--2---:R-:W2:Y:S04]  /*ea80*/  LDS R26, [R86+0x34] ;  /* 0x00003400561a7984 */ /* 0x004ea80000000800 */
[----:B---3--:R-:W3:Y:S03]  /*ea90*/  LDS R30, [R86+0x38] ;  /* 0x00003800561e7984 */ /* 0x008ee60000000800 */
[----:B------:R-:W4:Y:S01]  /*eaa0*/  @!P0 MUFU.EX2 R43, R43 ;  /* 0x0000002b002b8308 */ /* 0x000f220000000800 */
[----:B------:R-:W-:Y:S01]  /*eab0*/  BAR.SYNC.DEFER_BLOCKING 0x0 ;  /* 0x0000000000007b1d */ /* 0x000fe20000010000 */
[----:B------:R-:W-:-:S02]  /*eac0*/  IADD3 R40, R70, 0x1, RZ ;  /* 0x0000000146287810 */ /* 0x000fc40007ffe0ff */
[C---:B------:R-:W-:Y:S02]  /*ead0*/  IADD3 R44, R70.reuse, 0x3, RZ ;  /* 0x00000003462c7810 */ /* 0x040fe40007ffe0ff */
[C---:B------:R-:W-:Y:S02]  /*eae0*/  IADD3 R45, R70.reuse, 0x4, RZ ;  /* 0x00000004462d7810 */ /* 0x040fe40007ffe0ff */
[----:B------:R-:W-:Y:S02]  /*eaf0*/  IADD3 R46, R70, 0x5, RZ ;  /* 0x00000005462e7810 */ /* 0x000fe40007ffe0ff */
[-C--:B------:R-:W-:Y:S02]  /*eb00*/  LEA.HI.SX32 R40, R40, R70.reuse, 0x1b ;  /* 0x0000004628287211 */ /* 0x080fe400078fdaff */
[C---:B------:R-:W-:Y:S02]  /*eb10*/  IADD3 R47, R70.reuse, 0x6, RZ ;  /* 0x00000006462f7810 */ /* 0x040fe40007ffe0ff */
[----:B------:R-:W-:Y:S01]  /*eb20*/  IADD3 R49, R70, 0x7, RZ ;  /* 0x0000000746317810 */ /* 0x000fe20007ffe0ff */
[----:B----4-:R-:W-:Y:S01]  /*eb30*/  @!P0 FADD.FTZ R43, R43, 1 ;  /* 0x3f8000002b2b8421 */ /* 0x010fe20000010000 */
        /* <DEDUP_REMOVED lines=8> */
[-C--:B------:R-:W-:Y:S01]  /*ebc0*/  LEA R46, R42, R87.reuse, 0x2 ;  /* 0x000000572a2e7211 */ /* 0x080fe200078e10ff */
[----:B------:R4:W5:Y:S01]  /*ebd0*/  @!P0 MUFU.RCP R65, R43 ;  /* 0x0000002b00418308 */ /* 0x0009620000001000 */
        /* <DEDUP_REMOVED lines=8> */
[----:B----4-:R-:W-:Y:S02]  /*ec60*/  IADD3 R43, R70, 0xd, RZ ;  /* 0x0000000d462b7810 */ /* 0x010fe40007ffe0ff */
[----:B------:R-:W-:Y:S02]  /*ec70*/  LEA.HI.SX32 R58, R53, R70, 0x1b ;  /* 0x00000046353a7211 */ /* 0x000fe400078fdaff */
[----:B------:R-:W-:Y:S01]  /*ec80*/  LEA R50, R50, R87, 0x2 ;  /* 0x0000005732327211 */ /* 0x000fe200078e10ff */
[----:B------:R-:W-:Y:S01]  /*ec90*/  STS [R46+0x8], R235 ;  /* 0x000008eb2e007388 */ /* 0x000fe20000000800 */
[----:B------:R-:W-:-:S02]  /*eca0*/  IADD3 R61, R70, 0xe, RZ ;  /* 0x0000000e463d7810 */ /* 0x000fc40007ffe0ff */
        /* <DEDUP_REMOVED lines=8> */
[-C--:B------:R-:W-:Y:S01]  /*ed30*/  LEA R56, R56, R87.reuse, 0x2 ;  /* 0x0000005738387211 */ /* 0x080fe200078e10ff */
[----:B------:R-:W-:Y:S01]  /*ed40*/  STS [R50+0x14], R231 ;  /* 0x000014e732007388 */ /* 0x000fe20000000800 */
[-C--:B------:R-:W-:Y:S02]  /*ed50*/  LEA.HI.SX32 R66, R43, R70.reuse, 0x1b ;  /* 0x000000462b427211 */ /* 0x080fe400078fdaff */
[-C--:B------:R-:W-:Y:S01]  /*ed60*/  LEA R58, R58, R87.reuse, 0x2 ;  /* 0x000000573a3a7211 */ /* 0x080fe200078e10ff */
[----:B------:R-:W-:Y:S01]  /*ed70*/  STS [R52+0x18], R230 ;  /* 0x000018e634007388 */ /* 0x000fe20000000800 */
[-C--:B------:R-:W-:Y:S02]  /*ed80*/  LEA.HI.SX32 R68, R61, R70.reuse, 0x1b ;  /* 0x000000463d447211 */ /* 0x080fe400078fdaff */
        /* <DEDUP_REMOVED lines=13> */
[----:B------:R-:W-:Y:S04]  /*ee60*/  STS [R62+0x2c], R224 ;  /* 0x00002ce03e007388 */ /* 0x000fe80000000800 */
[----:B------:R-:W-:Y:S01]  /*ee70*/  STS [R64+0x30], R223 ;  /* 0x000030df40007388 */ /* 0x000fe20000000800 */
[----:B-----5:R-:W-:-:S03]  /*ee80*/  @!P0 FMUL.FTZ R24, R24, R65 ;  /* 0x0000004118188220 */ /* 0x020fc60000410000 */
[----:B------:R-:W-:Y:S04]  /*ee90*/  STS [R49+0x34], R222 ;  /* 0x000034de31007388 */ /* 0x000fe80000000800 */
        /* <DEDUP_REMOVED lines=20> */
[----:B------:R-:W-:Y:S01]  /*efe0*/  MOV R87, UR7 ;  /* 0x0000000700577c02 */ /* 0x000fe20008000f00 */
[----:B------:R-:W-:Y:S01]  /*eff0*/  BAR.SYNC.DEFER_BLOCKING 0x0 ;  /* 0x0000000000007b1d */ /* 0x000fe20000010000 */
[----:B0-----:R-:W-:Y:S01]  /*f000*/  FADD.FTZ R2, R2, UR5 ;  /* 0x0000000502027e21 */ /* 0x001fe20008010000 */
[----:B-1----:R-:W-:Y:S01]  /*f010*/  FADD.FTZ R3, R3, UR5 ;  /* 0x0000000503037e21 */ /* 0x002fe20008010000 */
[----:B--2---:R-:W-:Y:S01]  /*f020*/  FADD.FTZ R40, R26, UR5 ;  /* 0x000000051a287e21 */ /* 0x004fe20008010000 */
[----:B---3--:R-:W-:Y:S01]  /*f030*/  FADD.FTZ R42, R30, UR5 ;  /* 0x000000051e2a7e21 */ /* 0x008fe20008010000 */
[----:B------:R-:W-:Y:S01]  /*f040*/  @!P3 FMUL.FTZ R27, R27, R74 ;  /* 0x0000004a1b1bb220 */ /* 0x000fe20000410000 */
[----:B------:R-:W-:Y:S01]  /*f050*/  FSETP.GTU.FTZ.AND P0, PT, R2, 20, PT ;  /* 0x41a000000200780b */ /* 0x000fe20003f1c000 */
[----:B------:R-:W-:Y:S01]  /*f060*/  @!P2 FMUL.FTZ R28, R28, R41 ;  /* 0x000000291c1ca220 */ /* 0x000fe20000410000 */
[----:B------:R-:W-:Y:S01]  /*f070*/  @!P1 FMUL.FTZ R29, R29, R76 ;  /* 0x0000004c1d1d9220 */ /* 0x000fe20000410000 */
[----:B------:R-:W-:-:S02]  /*f080*/  FSETP.GTU.FTZ.AND P1, PT, R3, 20, PT ;  /* 0x41a000000300780b */ /* 0x000fc40003f3c000 */
[----:B------:R-:W-:Y:S02]  /*f090*/  FSETP.GTU.FTZ.AND P2, PT, R40, 20, PT ;  /* 0x41a000002800780b */ /* 0x000fe40003f5c000 */
[----:B------:R-:W-:Y:S01]  /*f0a0*/  FSETP.GTU.FTZ.AND P3, PT, R42, 20, PT ;  /* 0x41a000002a00780b */ /* 0x000fe20003f7c000 */
[----:B------:R-:W0:Y:S05]  /*f0b0*/  LDS R83, [R87+0x2100] ;  /* 0x0021000057537984 */ /* 0x000e2a0000000800 */
[----:B------:R-:W-:Y:S01]  /*f0c0*/  @!P0 FMUL.FTZ R26, R2, -1.4426950216293334961 ;  /* 0xbfb8aa3b021a8820 */ /* 0x000fe20000410000 */
[----:B------:R-:W-:Y:S01]  /*f0d0*/  FADD.FTZ R43, R34, UR5 ;  /* 0x00000005222b7e21 */ /* 0x000fe20008010000 */
[----:B------:R-:W-:Y:S01]  /*f0e0*/  FADD.FTZ R41, R39, UR5 ;  /* 0x0000000527297e21 */ /* 0x000fe20008010000 */
[----:B----4-:R-:W-:-:S02]  /*f0f0*/  @!P1 FMUL.FTZ R17, R3, -1.4426950216293334961 ;  /* 0xbfb8aa3b03119820 */ /* 0x010fc40000410000 */
[----:B------:R-:W-:Y:S02]  /*f100*/  @!P2 FMUL.FTZ R34, R40, -1.4426950216293334961 ;  /* 0xbfb8aa3b2822a820 */ /* 0x000fe40000410000 */
[----:B------:R-:W-:Y:S01]  /*f110*/  @!P3 FMUL.FTZ R39, R42, -1.4426950216293334961 ;  /* 0xbfb8aa3b2a27b820 */ /* 0x000fe20000410000 */
[----:B------:R-:W-:Y:S01]  /*f120*/  @!P4 FMUL.FTZ R25, R25, R72 ;  /* 0x000000481919c220 */ /* 0x000fe20000410000 */
[----:B------:R-:W1:Y:S01]  /*f130*/  @!P0 MUFU.EX2 R26, R26 ;  /* 0x0000001a001a8308 */ /* 0x000e620000000800 */
[----:B------:R-:W-:Y:S02]  /*f140*/  MOV R44, UR9 ;  /* 0x00000009002c7c02 */ /* 0x000fe40008000f00 */
[----:B------:R-:W-:Y:S02]  /*f150*/  SHF.R.S32.HI R91, RZ, 0x1f, R22 ;  /* 0x0000001fff5b7819 */ /* 0x000fe40000011416 */
[----:B------:R-:W-:-:S03]  /*f160*/  IADD3 R2, P4, R22, UR9, RZ ;  /* 0x0000000916027c10 */ /* 0x000fc6000ff9e0ff */
[----:B------:R2:W3:Y:S01]  /*f170*/  @!P1 MUFU.EX2 R30, R17 ;  /* 0x00000011001e9308 */ /* 0x0004e20000000800 */
[----:B------:R-:W-:Y:S02]  /*f180*/  FSETP.GTU.FTZ.AND P5, PT, R41, 20, PT ;  /* 0x41a000002900780b */ /* 0x000fe40003fbc000 */
[----:B------:R-:W-:-:S05]  /*f190*/  LEA.HI.X.SX32 R3, R44, R91, 0x1, P4 ;  /* 0x0000005b2c037211 */ /* 0x000fca00020f0eff */
[----:B------:R-:W4:Y:S01]  /*f1a0*/  @!P2 MUFU.EX2 R34, R34 ;  /* 0x000000220022a308 */ /* 0x000f220000000800 */
[----:B------:R-:W-:-:S07]  /*f1b0*/  FSETP.GTU.FTZ.AND P4, PT, R43, 20, PT ;  /* 0x41a000002b00780b */ /* 0x000fce0003f9c000 */
[----:B------:R-:W5:Y:S01]  /*f1c0*/  @!P3 MUFU.EX2 R39, R39 ;  /* 0x000000270027b308 */ /* 0x000f620000000800 */
[----:B--2---:R-:W-:Y:S01]  /*f1d0*/  @!P5 FMUL.FTZ R17, R41, -1.4426950216293334961 ;  /* 0xbfb8aa3b2911d820 */ /* 0x004fe20000410000 */
[----:B-1----:R-:W-:Y:S01]  /*f1e0*/  @!P0 FADD.FTZ R26, R26, 1 ;  /* 0x3f8000001a1a8421 */ /* 0x002fe20000010000 */
[----:B---3--:R-:W-:-:S03]  /*f1f0*/  @!P1 FADD.FTZ R30, R30, 1 ;  /* 0x3f8000001e1e9421 */ /* 0x008fc60000010000 */
[----:B------:R-:W-:Y:S01]  /*f200*/  @!P4 FMUL.FTZ R40, R43, -1.4426950216293334961 ;  /* 0xbfb8aa3b2b28c820 */ /* 0x000fe20000410000 */
[----:B0-----:R-:W-:Y:S01]  /*f210*/  ISETP.GE.AND P6, PT, R22, R83, PT ;  /* 0x000000531600720c */ /* 0x001fe20003fc6270 */
[----:B----4-:R-:W-:Y:S02]  /*f220*/  @!P2 FADD.FTZ R34, R34, 1 ;  /* 0x3f8000002222a421 */ /* 0x010fe40000010000 */
[----:B------:R0:W1:Y:S01]  /*f230*/  @!P4 MUFU.EX2 R44, R40 ;  /* 0x00000028002cc308 */ /* 0x0000620000000800 */
[----:B------:R-:W-:Y:S01]  /*f240*/  UIMAD UR28, UR30, UR34, URZ ;  /* 0x000000221e1c72a4 */ /* 0x000fe2000f8e023f */
[----:B-----5:R-:W-:-:S06]  /*f250*/  @!P3 FADD.FTZ R39, R39, 1 ;  /* 0x3f8000002727b421 */ /* 0x020fcc0000010000 */
[----:B------:R-:W2:Y:S01]  /*f260*/  @!P5 MUFU.EX2 R17, R17 ;  /* 0x000000110011d308 */ /* 0x000ea20000000800 */
[----:B------:R-:W-:Y:S02]  /*f270*/  UIMAD UR30, UR30, UR32, URZ ;  /* 0x000000201e1e72a4 */ /* 0x000fe4000f8e023f */
[----:B------:R-:W-:-:S05]  /*f280*/  UIMAD.WIDE.U32 UR8, UR46, UR34, URZ ;  /* 0x000000222e0872a5 */ /* 0x000fca000f8e003f */
[----:B------:R-:W3:Y:S01]  /*f290*/  @!P0 MUFU.RCP R26, R26 ;  /* 0x0000001a001a8308 */ /* 0x000ee20000001000 */
[----:B------:R-:W-:-:S07]  /*f2a0*/  UIMAD UR28, UR46, UR35, UR28 ;  /* 0x000000232e1c72a4 */ /* 0x000fce000f8e021c */
[----:B------:R-:W4:Y:S08]  /*f2b0*/  @!P1 MUFU.RCP R30, R30 ;  /* 0x0000001e001e9308 */ /* 0x000f300000001000 */
[----:B------:R0:W0:Y:S08]  /*f2c0*/  @!P2 MUFU.RCP R85, R34 ;  /* 0x000000220055a308 */ /* 0x0000300000001000 */
[----:B------:R0:W0:Y:S01]  /*f2d0*/  @!P3 MUFU.RCP R66, R39 ;  /* 0x000000270042b308 */ /* 0x0000220000001000 */
[----:B------:R-:W-:Y:S01]  /*f2e0*/  UIMAD UR30, UR46, UR33, UR30 ;  /* 0x000000212e1e72a4 */ /* 0x000fe2000f8e021e */
[----:B------:R-:W-:Y:S01]  /*f2f0*/  BSSY B0, `(.L_x_1986) ;  /* 0x0000011000007945 */ /* 0x000fe20003800000 */
[----:B------:R-:W-:-:S02]  /*f300*/  USHF.R.S32.HI UR7, URZ, 0x1f, UR47 ;  /* 0x0000001f3f077899 */ /* 0x000fc4000801142f */
[----:B------:R-:W-:Y:S01]  /*f310*/  UIADD3 UR33, UR9, UR28, URZ ;  /* 0x0000001c09217290 */ /* 0x000fe2000fffe03f */
[----:B-1234-:R-:W-:Y:S11]  /*f320*/  @P6 BRA `(.L_x_1987) ;  /* 0x0000000000346947 */ /* 0x01eff60003800000 */
[----:B------:R-:W-:Y:S01]  /*f330*/  MOV R41, UR34 ;  /* 0x0000002200297c02 */ /* 0x000fe20008000f00 */
[----:B------:R-:W-:Y:S02]  /*f340*/  ULDC.64 UR36, c[0x0][0x390] ;  /* 0x0000e40000247ab9 */ /* 0x000fe40000000a00 */
[----:B------:R-:W-:Y:S02]  /*f350*/  UIMAD UR29, UR7, UR36, URZ ;  /* 0x00000024071d72a4 */ /* 0x000fe4000f8e023f */
[----:B0-----:R-:W-:Y:S01]  /*f360*/  MOV R39, UR36 ;  /* 0x0000002400277c02 */ /* 0x001fe20008000f00 */
        /* <DEDUP_REMOVED lines=9> */
.L_x_1987:
[----:B------:R-:W-:Y:S05]  /*f400*/  BSYNC B0 ;  /* 0x0000000000007941 */ /* 0x000fea0003800000 */
.L_x_1986:
[----:B0-----:R-:W2:Y:S01]  /*f410*/  LDL.LU R34, [R1+0x40] ;  /* 0x0000400001227983 */ /* 0x001ea20000300800 */
[----:B------:R-:W-:Y:S01]  /*f420*/  UIADD3 UR31, UR4, -UR50, URZ ;  /* 0x80000032041f7290 */ /* 0x000fe2000fffe03f */
[----:B------:R-:W-:Y:S01]  /*f430*/  @!P5 FADD.FTZ R17, R17, 1 ;  /* 0x3f8000001111d421 */ /* 0x000fe20000010000 */
[----:B------:R-:W-:Y:S01]  /*f440*/  ULDC.64 UR28, c[0x0][0x390] ;  /* 0x0000e400001c7ab9 */ /* 0x000fe20000000a00 */
[----:B------:R-:W-:Y:S01]  /*f450*/  UMOV UR9, UR33 ;  /* 0x0000002100097c82 */ /* 0x000fe20008000000 */
[----:B------:R-:W-:Y:S01]  /*f460*/  UIMAD UR31, UR31, -0x800, URZ ;  /* 0xfffff8001f1f78a4 */ /* 0x000fe2000f8e023f */
[----:B------:R-:W-:Y:S01]  /*f470*/  @!P0 FMUL.FTZ R33, R33, R26 ;  /* 0x0000001a21218220 */ /* 0x000fe20000410000 */
[----:B------:R-:W-:Y:S01]  /*f480*/  UIMAD UR34, UR7, UR28, URZ ;  /* 0x0000001c072272a4 */ /* 0x000fe2000f8e023f */
[----:B------:R-:W-:Y:S01]  /*f490*/  @!P4 FADD.FTZ R44, R44, 1 ;  /* 0x3f8000002c2cc421 */ /* 0x000fe20000010000 */
[----:B------:R-:W-:Y:S01]  /*f4a0*/  UIMAD.WIDE.U32 UR8, UR47, UR28, UR8 ;  /* 0x0000001c2f0872a5 */ /* 0x000fe2000f8e0008 */
[----:B------:R-:W0:Y:S01]  /*f4b0*/  @!P5 MUFU.RCP R26, R17 ;  /* 0x00000011001ad308 */ /* 0x000e220000001000 */
[----:B------:R-:W-:Y:S01]  /*f4c0*/  UIMAD UR29, UR47, UR29, UR34 ;  /* 0x0000001d2f1d72a4 */ /* 0x000fe2000f8e0222 */
[----:B------:R-:W-:Y:S01]  /*f4d0*/  @!P1 FMUL.FTZ R35, R35, R30 ;  /* 0x0000001e23239220 */ /* 0x000fe20000410000 */
[----:B------:R-:W-:Y:S01]  /*f4e0*/  UIADD3 UR28, UP0, UR31, UR8, URZ ;  /* 0x000000081f1c7290 */ /* 0x000fe2000ff1e03f */
[----:B------:R-:W-:Y:S01]  /*f4f0*/  @!P2 FMUL.FTZ R36, R36, R85 ;  /* 0x000000552424a220 */ /* 0x000fe20000410000 */
[----:B------:R-:W-:Y:S01]  /*f500*/  USHF.R.S32.HI UR33, URZ, 0x1f, UR31 ;  /* 0x0000001f3f217899 */ /* 0x000fe2000801141f */
[----:B------:R-:W-:Y:S01]  /*f510*/  ISETP.GE.AND P2, PT, R16, R83, PT ;  /* 0x000000531000720c */ /* 0x000fe20003f46270 */
[----:B------:R-:W-:Y:S01]  /*f520*/  ULDC.64 UR34, c[0x0][0x3e0] ;  /* 0x0000f80000227ab9 */ /* 0x000fe20000000a00 */
[----:B------:R-:W3:Y:S01]  /*f530*/  @!P4 MUFU.RCP R39, R44 ;  /* 0x0000002c0027c308 */ /* 0x000ee20000001000 */
[----:B------:R-:W-:Y:S01]  /*f540*/  UIADD3.X UR8, UR33, UR29, UR9, UP0, !UPT ;  /* 0x0000001d21087290 */ /* 0x000fe200087fe409 */
[C---:B------:R-:W-:Y:S01]  /*f550*/  LEA R40, P0, R22.reuse, UR34, 0x2 ;  /* 0x0000002216287c11 */ /* 0x040fe2000f8010ff */
[----:B------:R-:W-:Y:S01]  /*f560*/  @!P3 FMUL.FTZ R37, R37, R66 ;  /* 0x000000422525b220 */ /* 0x000fe20000410000 */
[----:B------:R-:W-:Y:S01]  /*f570*/  MOV R41, UR28 ;  /* 0x0000001c00297c02 */ /* 0x000fe20008000f00 */
[----:B------:R-:W-:Y:S01]  /*f580*/  BSSY B0, `(.L_x_1988) ;  /* 0x000006f000007945 */ /* 0x000fe20003800000 */
[----:B------:R-:W-:-:S02]  /*f590*/  LEA.HI.X R30, R22, UR35, R91, 0x2, P0 ;  /* 0x00000023161e7c11 */ /* 0x000fc400080f145b */
[----:B------:R-:W-:Y:S01]  /*f5a0*/  LEA R40, P1, R41, R40, 0x2 ;  /* 0x0000002829287211 */ /* 0x000fe200078210ff */
[----:B0-----:R-:W-:Y:S01]  /*f5b0*/  @!P5 FMUL.FTZ R19, R19, R26 ;  /* 0x0000001a1313d220 */ /* 0x001fe20000410000 */
[----:B------:R-:W-:Y:S01]  /*f5c0*/  MOV R17, UR8 ;  /* 0x0000000800117c02 */ /* 0x000fe20008000f00 */
[----:B------:R-:W-:Y:S01]  /*f5d0*/  UIMAD.WIDE.U32 UR8, UR46, UR32, URZ ;  /* 0x000000202e0872a5 */ /* 0x000fe2000f8e003f */
[-C--:B------:R-:W-:Y:S02]  /*f5e0*/  ISETP.GE.AND P0, PT, R15, R83.reuse, PT ;  /* 0x000000530f00720c */ /* 0x080fe40003f06270 */
[----:B------:R-:W-:Y:S01]  /*f5f0*/  LEA.HI.X R41, R41, R30, R17, 0x2, P1 ;  /* 0x0000001e29297211 */ /* 0x000fe200008f1411 */
[----:B------:R-:W-:Y:S01]  /*f600*/  UIADD3 UR28, UR9, UR30, URZ ;  /* 0x0000001e091c7290 */ /* 0x000fe2000fffe03f */
[----:B------:R-:W-:Y:S01]  /*f610*/  ISETP.GE.AND P1, PT, R14, R83, PT ;  /* 0x000000530e00720c */ /* 0x000fe20003f26270 */
[----:B---3--:R-:W-:Y:S01]  /*f620*/  @!P4 FMUL.FTZ R38, R38, R39 ;  /* 0x000000272626c220 */ /* 0x008fe20000410000 */
        /* <DEDUP_REMOVED lines=29> */
[----:B------:R-:W-:Y:S04]  /*f800*/  STS [R86], R19 ;  /* 0x0000001356007388 */ /* 0x000fe80000000800 */
[----:B------:R0:W-:Y:S04]  /*f810*/  STS [R45+0x4], R20 ;  /* 0x000004142d007388 */ /* 0x0001e80000000800 */
        /* <DEDUP_REMOVED lines=28> */
[----:B--2---:R-:W-:-:S03]  /*f9e0*/  FADD.FTZ R17, R19, R34 ;  /* 0x0000002213117221 */ /* 0x004fc60000010000 */
[----:B------:R-:W-:Y:S01]  /*f9f0*/  LDS R19, [R103+0x80] ;  /* 0x0000800067137984 */ /* 0x000fe20000000800 */
[----:B------:R-:W-:Y:S01]  /*fa00*/  FADD.FTZ R26, R17, R20 ;  /* 0x00000014111a7221 */ /* 0x000fe20000010000 */
[----:B0-----:R-:W-:-:S03]  /*fa10*/  MOV R20, UR56 ;  /* 0x0000003800147c02 */ /* 0x001fc60008000f00 */
[----:B------:R-:W-:-:S04]  /*fa20*/  FADD.FTZ R26, R26, R21 ;  /* 0x000000151a1a7221 */ /* 0x000fc80000010000 */
[----:B------:R-:W-:Y:S02]  /*fa30*/  FADD.FTZ R17, R26, R23 ;  /* 0x000000171a117221 */ /* 0x000fe40000010000 */
[----:B------:R-:W-:Y:S02]  /*fa40*/  LDS R23, [R102+0x100] ;  /* 0x0001000066177984 */ /* 0x000fe40000000800 */
[----:B------:R-:W-:Y:S02]  /*fa50*/  FADD.FTZ R26, R17, R24 ;  /* 0x00000018111a7221 */ /* 0x000fe40000010000 */
[----:B------:R-:W-:Y:S02]  /*fa60*/  LDS R17, [R104] ;  /* 0x0000000068117984 */ /* 0x000fe40000000800 */
[----:B------:R-:W-:Y:S02]  /*fa70*/  FADD.FTZ R26, R26, R25 ;  /* 0x000000191a1a7221 */ /* 0x000fe40000010000 */
[----:B------:R0:W-:Y:S02]  /*fa80*/  @!P6 STS [R87+0x2100], R20 ;  /* 0x002100145700e388 */ /* 0x0001e40000000800 */
[----:B---3--:R-:W-:Y:S01]  /*fa90*/  FADD.FTZ R27, R26, R27 ;  /* 0x0000001b1a1b7221 */ /* 0x008fe20000010000 */
[----:B------:R-:W-:Y:S03]  /*faa0*/  BAR.SYNC.DEFER_BLOCKING 0x0 ;  /* 0x0000000000007b1d */ /* 0x000fe60000010000 */
[----:B----4-:R-:W-:-:S04]  /*fab0*/  FADD.FTZ R28, R27, R28 ;  /* 0x0000001c1b1c7221 */ /* 0x010fc80000010000 */
[----:B------:R-:W-:-:S04]  /*fac0*/  FADD.FTZ R28, R28, R29 ;  /* 0x0000001d1c1c7221 */ /* 0x000fc80000010000 */
[----:B-----5:R-:W-:-:S04]  /*fad0*/  FADD.FTZ R31, R28, R31 ;  /* 0x0000001f1c1f7221 */ /* 0x020fc80000010000 */
[----:B------:R-:W-:-:S04]  /*fae0*/  FADD.FTZ R32, R31, R32 ;  /* 0x000000201f207221 */ /* 0x000fc80000010000 */
[----:B------:R-:W-:-:S04]  /*faf0*/  FADD.FTZ R32, R32, R33 ;  /* 0x0000002120207221 */ /* 0x000fc80000010000 */
[----:B------:R-:W-:Y:S01]  /*fb00*/  FADD.FTZ R35, R32, R35 ;  /* 0x0000002320237221 */ /* 0x000fe20000010000 */
[----:B------:R-:W1:Y:S03]  /*fb10*/  LDS R65, [R87+0x2100] ;  /* 0x0021000057417984 */ /* 0x000e660000000800 */
        /* <DEDUP_REMOVED lines=21> */
.L_x_1989:
[----:B------:R-:W-:Y:S05]  /*fc70*/  BSYNC B0 ;  /* 0x0000000000007941 */ /* 0x000fea0003800000 */
.L_x_1988:
        /* <DEDUP_REMOVED lines=19> */
[----:B------:R-:W-:Y:S01]  /*fdb0*/  LEA R2, P0, R17, R2, 0x2 ;  /* 0x0000000211027211 */ /* 0x000fe200078010ff */
        /* <DEDUP_REMOVED lines=36> */
.L_x_1857:
        /* <DEDUP_REMOVED lines=41> */
.L_x_1992:
[----:B------:R-:W-:Y:S05]  /*10290*/  BSYNC B0 ;  /* 0x0000000000007941 */ /* 0x000fea0003800000 */
.L_x_1991:
        /* <DEDUP_REMOVED lines=44> */
.L_x_1994:
[----:B------:R-:W2:Y:S02]  /*10560*/  S2R R11, SR_TID.X ;  /* 0x00000000000b7919 */ /* 0x000ea40000002100 */
.L_x_1995:
[----:B------:R-:W-:Y:S05]  /*10570*/  BSYNC B0 ;  /* 0x0000000000007941 */ /* 0x000fea0003800000 */
.L_x_1993:
        /* <DEDUP_REMOVED lines=23> */
.L_x_1997:
        /* <DEDUP_REMOVED lines=32> */
.L_x_1996:
[----:B------:R-:W-:Y:S05]  /*108f0*/  EXIT ;  /* 0x000000000000794d */ /* 0x000fea0003800000 */
.L_x_1894:
[----:B------:R-:W-:Y:S01]  /*10900*/  HFMA2.MMA R77, -RZ, RZ, 0, 5.9604644775390625e-08 ;  /* 0x00000001ff4d7435 */ /* 0x000fe200000001ff */
[----:B------:R-:W-:Y:S02]  /*10910*/  MOV R246, R241 ;  /* 0x000000f100f67202 */ /* 0x000fe40000000f00 */
[----:B------:R-:W-:Y:S02]  /*10920*/  MOV R76, RZ ;  /* 0x000000ff004c7202 */ /* 0x000fe40000000f00 */
[----:B------:R-:W-:-:S07]  /*10930*/  MOV R79, 0xffffffff ;  /* 0xffffffff004f7802 */ /* 0x000fce0000000f00 */
[----:B-1----:R-:W-:Y:S05]  /*10940*/  WARPSYNC.COLLECTIVE R79, `(.L_x_1998) ;  /* 0x000000004f087348 */ /* 0x002fea0003c00000 */
[----:B------:R0:W2:Y:S02]  /*10950*/  SHFL.UP P3, R78, R246, R77, R76 ;  /* 0x0400004df64e7389 */ /* 0x0000a4000006004c */
[----:B012---:R-:W-:Y:S01]  /*10960*/  ENDCOLLECTIVE ;  /* 0x000000000000791b */ /* 0x007fe20003800000 */
.L_x_1998:
[----:B------:R-:W-:Y:S02]  /*10970*/  MOV R246, R232 ;  /* 0x000000e800f67202 */ /* 0x000fe40000000f00 */
[----:B------:R-:W-:-:S07]  /*10980*/  MOV R243, R78 ;  /* 0x0000004e00f37202 */ /* 0x000fce0000000f00 */
[----:B------:R-:W-:Y:S05]  /*10990*/  WARPSYNC.COLLECTIVE R79, `(.L_x_1999) ;  /* 0x000000004f087348 */ /* 0x000fea0003c00000 */
[----:B------:R0:W1:Y:S02]  /*109a0*/  SHFL.UP P3, R78, R246, R77, R76 ;  /* 0x0400004df64e7389 */ /* 0x000064000006004c */
[----:B01----:R-:W-:Y:S01]  /*109b0*/  ENDCOLLECTIVE ;  /* 0x000000000000791b */ /* 0x003fe20003800000 */
.L_x_1999:
[----:B------:R-:W-:Y:S02]  /*109c0*/  MOV R246, R244 ;  /* 0x000000f400f67202 */ /* 0x000fe40000000f00 */
[----:B------:R-:W-:-:S07]  /*109d0*/  MOV R245, R78 ;  /* 0x0000004e00f57202 */ /* 0x000fce0000000f00 */
[----:B------:R-:W-:Y:S05]  /*109e0*/  WARPSYNC.COLLECTIVE R79, `(.L_x_2000) ;  /* 0x000000004f087348 */ /* 0x000fea0003c00000 */
[----:B------:R0:W1:Y:S02]  /*109f0*/  SHFL.UP P3, R78, R246, R77, R76 ;  /* 0x0400004df64e7389 */ /* 0x000064000006004c */
[----:B01----:R-:W-:Y:S01]  /*10a00*/  ENDCOLLECTIVE ;  /* 0x000000000000791b */ /* 0x003fe20003800000 */
.L_x_2000:
[----:B------:R-:W-:Y:S02]  /*10a10*/  MOV R246, R242 ;  /* 0x000000f200f67202 */ /* 0x000fe40000000f00 */
[----:B------:R-:W-:-:S07]  /*10a20*/  MOV R247, R78 ;  /* 0x0000004e00f77202 */ /* 0x000fce0000000f00 */
[----:B------:R-:W-:Y:S05]  /*10a30*/  WARPSYNC.COLLECTIVE R79, `(.L_x_2001) ;  /* 0x000000004f087348 */ /* 0x000fea0003c00000 */
[----:B------:R0:W1:Y:S02]  /*10a40*/  SHFL.UP P3, R78, R246, R77, R76 ;  /* 0x0400004df64e7389 */ /* 0x000064000006004c */
[----:B01----:R-:W-:Y:S01]  /*10a50*/  ENDCOLLECTIVE ;  /* 0x000000000000791b */ /* 0x003fe20003800000 */
.L_x_2001:
[----:B------:R-:W-:Y:S02]  /*10a60*/  MOV R77, R78 ;  /* 0x0000004e004d7202 */ /* 0x000fe40000000f00 */
[----:B------:R-:W-:-:S03]  /*10a70*/  ISETP.GE.AND P3, PT, R88, 0x1, PT ;  /* 0x000000015800780c */ /* 0x000fc60003f66270 */
[----:B------:R-:W-:-:S04]  /*10a80*/  FMUL.FTZ R76, R232, R77 ;  /* 0x0000004de84c7220 */ /* 0x000fc80000410000 */
[----:B------:R-:W-:Y:S01]  /*10a90*/  FFMA.FTZ R249, R241, R247, -R76 ;  /* 0x000000f7f1f97223 */ /* 0x000fe2000001084c */
[C---:B------:R-:W-:Y:S01]  /*10aa0*/  FMUL.FTZ R76, R232.reuse, R243 ;  /* 0x000000f3e84c7220 */ /* 0x040fe20000410000 */
[----:B------:R-:W-:-:S03]  /*10ab0*/  FMUL.FTZ R247, R232, R247 ;  /* 0x000000f7e8f77220 */ /* 0x000fc60000410000 */
[CC--:B------:R-:W-:Y:S01]  /*10ac0*/  FFMA.FTZ R76, R241.reuse, R245.reuse, R76 ;  /* 0x000000f5f14c7223 */ /* 0x0c0fe2000001004c */
        /* <DEDUP_REMOVED lines=12> */
.L_x_2002:
[----:B------:R-:W-:Y:S02]  /*10b90*/  MOV R246, R232 ;  /* 0x000000e800f67202 */ /* 0x000fe40000000f00 */
[----:B------:R-:W-:-:S07]  /*10ba0*/  MOV R245, R78 ;  /* 0x0000004e00f57202 */ /* 0x000fce0000000f00 */
[----:B------:R-:W-:Y:S05]  /*10bb0*/  WARPSYNC.COLLECTIVE R79, `(.L_x_2003) ;  /* 0x000000004f087348 */ /* 0x000fea0003c00000 */
[----:B------:R0:W1:Y:S02]  /*10bc0*/  SHFL.UP P3, R78, R246, R77, R76 ;  /* 0x0400004df64e7389 */ /* 0x000064000006004c */
[----:B01----:R-:W-:Y:S01]  /*10bd0*/  ENDCOLLECTIVE ;  /* 0x000000000000791b */ /* 0x003fe20003800000 */
.L_x_2003:
[----:B------:R-:W-:Y:S02]  /*10be0*/  MOV R246, R244 ;  /* 0x000000f400f67202 */ /* 0x000fe40000000f00 */
[----:B------:R-:W-:-:S07]  /*10bf0*/  MOV R247, R78 ;  /* 0x0000004e00f77202 */ /* 0x000fce0000000f00 */
[----:B------:R-:W-:Y:S05]  /*10c00*/  WARPSYNC.COLLECTIVE R79, `(.L_x_2004) ;  /* 0x000000004f087348 */ /* 0x000fea0003c00000 */
[----:B------:R0:W1:Y:S02]  /*10c10*/  SHFL.UP P3, R78, R246, R77, R76 ;  /* 0x0400004df64e7389 */ /* 0x000064000006004c */
[----:B01----:R-:W-:Y:S01]  /*10c20*/  ENDCOLLECTIVE ;  /* 0x000000000000791b */ /* 0x003fe20003800000 */
.L_x_2004:
[----:B------:R-:W-:Y:S02]  /*10c30*/  MOV R246, R242 ;  /* 0x000000f200f67202 */ /* 0x000fe40000000f00 */
[----:B------:R-:W-:-:S07]  /*10c40*/  MOV R243, R78 ;  /* 0x0000004e00f37202 */ /* 0x000fce0000000f00 */
[----:B------:R-:W-:Y:S05]  /*10c50*/  WARPSYNC.COLLECTIVE R79, `(.L_x_2005) ;  /* 0x000000004f087348 */ /* 0x000fea0003c00000 */
[----:B------:R0:W1:Y:S02]  /*10c60*/  SHFL.UP P3, R78, R246, R77, R76 ;  /* 0x0400004df64e7389 */ /* 0x000064000006004c */
[----:B01----:R-:W-:Y:S01]  /*10c70*/  ENDCOLLECTIVE ;  /* 0x000000000000791b */ /* 0x003fe20003800000 */
.L_x_2005:
        /* <DEDUP_REMOVED lines=19> */
.L_x_2006:
[----:B------:R-:W-:Y:S02]  /*10db0*/  MOV R246, R232 ;  /* 0x000000e800f67202 */ /* 0x000fe40000000f00 */
[----:B------:R-:W-:-:S07]  /*10dc0*/  MOV R245, R78 ;  /* 0x0000004e00f57202 */ /* 0x000fce0000000f00 */
[----:B------:R-:W-:Y:S05]  /*10dd0*/  WARPSYNC.COLLECTIVE R79, `(.L_x_2007) ;  /* 0x000000004f087348 */ /* 0x000fea0003c00000 */
[----:B------:R0:W1:Y:S02]  /*10de0*/  SHFL.UP P3, R78, R246, R77, R76 ;  /* 0x0400004df64e7389 */ /* 0x000064000006004c */
[----:B01----:R-:W-:Y:S01]  /*10df0*/  ENDCOLLECTIVE ;  /* 0x000000000000791b */ /* 0x003fe20003800000 */
.L_x_2007:
[----:B------:R-:W-:Y:S02]  /*10e00*/  MOV R246, R244 ;  /* 0x000000f400f67202 */ /* 0x000fe40000000f00 */
[----:B------:R-:W-:-:S07]  /*10e10*/  MOV R247, R78 ;  /* 0x0000004e00f77202 */ /* 0x000fce0000000f00 */
[----:B------:R-:W-:Y:S05]  /*10e20*/  WARPSYNC.COLLECTIVE R79, `(.L_x_2008) ;  /* 0x000000004f087348 */ /* 0x000fea0003c00000 */
[----:B------:R0:W1:Y:S02]  /*10e30*/  SHFL.UP P3, R78, R246, R77, R76 ;  /* 0x0400004df64e7389 */ /* 0x000064000006004c */
[----:B01----:R-:W-:Y:S01]  /*10e40*/  ENDCOLLECTIVE ;  /* 0x000000000000791b */ /* 0x003fe20003800000 */
.L_x_2008:
[----:B------:R-:W-:Y:S02]  /*10e50*/  MOV R246, R242 ;  /* 0x000000f200f67202 */ /* 0x000fe40000000f00 */
[----:B------:R-:W-:-:S07]  /*10e60*/  MOV R243, R78 ;  /* 0x0000004e00f37202 */ /* 0x000fce0000000f00 */
[----:B------:R-:W-:Y:S05]  /*10e70*/  WARPSYNC.COLLECTIVE R79, `(.L_x_2009) ;  /* 0x000000004f087348 */ /* 0x000fea0003c00000 */
[----:B------:R0:W1:Y:S02]  /*10e80*/  SHFL.UP P3, R78, R246, R77, R76 ;  /* 0x0400004df64e7389 */ /* 0x000064000006004c */
[----:B01----:R-:W-:Y:S01]  /*10e90*/  ENDCOLLECTIVE ;  /* 0x000000000000791b */ /* 0x003fe20003800000 */
.L_x_2009:
        /* <DEDUP_REMOVED lines=19> */
.L_x_2010:
[----:B------:R-:W-:Y:S02]  /*10fd0*/  MOV R246, R232 ;  /* 0x000000e800f67202 */ /* 0x000fe40000000f00 */
[----:B------:R-:W-:-:S07]  /*10fe0*/  MOV R245, R78 ;  /* 0x0000004e00f57202 */ /* 0x000fce0000000f00 */
[----:B------:R-:W-:Y:S05]  /*10ff0*/  WARPSYNC.COLLECTIVE R79, `(.L_x_2011) ;  /* 0x000000004f087348 */ /* 0x000fea0003c00000 */
[----:B------:R0:W1:Y:S02]  /*11000*/  SHFL.UP P3, R78, R246, R77, R76 ;  /* 0x0400004df64e7389 */ /* 0x000064000006004c */
[----:B01----:R-:W-:Y:S01]  /*11010*/  ENDCOLLECTIVE ;  /* 0x000000000000791b */ /* 0x003fe20003800000 */
.L_x_2011:
[----:B------:R-:W-:Y:S02]  /*11020*/  MOV R246, R244 ;  /* 0x000000f400f67202 */ /* 0x000fe40000000f00 */
[----:B------:R-:W-:-:S07]  /*11030*/  MOV R247, R78 ;  /* 0x0000004e00f77202 */ /* 0x000fce0000000f00 */
[----:B------:R-:W-:Y:S05]  /*11040*/  WARPSYNC.COLLECTIVE R79, `(.L_x_2012) ;  /* 0x000000004f087348 */ /* 0x000fea0003c00000 */
[----:B------:R0:W1:Y:S02]  /*11050*/  SHFL.UP P3, R78, R246, R77, R76 ;  /* 0x0400004df64e7389 */ /* 0x000064000006004c */
[----:B01----:R-:W-:Y:S01]  /*11060*/  ENDCOLLECTIVE ;  /* 0x000000000000791b */ /* 0x003fe20003800000 */
.L_x_2012:
[----:B------:R-:W-:Y:S02]  /*11070*/  MOV R246, R242 ;  /* 0x000000f200f67202 */ /* 0x000fe40000000f00 */
[----:B------:R-:W-:-:S07]  /*11080*/  MOV R243, R78 ;  /* 0x0000004e00f37202 */ /* 0x000fce0000000f00 */
[----:B------:R-:W-:Y:S05]  /*11090*/  WARPSYNC.COLLECTIVE R79, `(.L_x_2013) ;  /* 0x000000004f087348 */ /* 0x000fea0003c00000 */
[----:B------:R0:W1:Y:S02]  /*110a0*/  SHFL.UP P3, R78, R246, R77, R76 ;  /* 0x0400004df64e7389 */ /* 0x000064000006004c */
[----:B01----:R-:W-:Y:S01]  /*110b0*/  ENDCOLLECTIVE ;  /* 0x000000000000791b */ /* 0x003fe20003800000 */
.L_x_2013:
        /* <DEDUP_REMOVED lines=19> */
.L_x_2014:
[----:B------:R-:W-:Y:S02]  /*111f0*/  MOV R246, R232 ;  /* 0x000000e800f67202 */ /* 0x000fe40000000f00 */
[----:B------:R-:W-:-:S07]  /*11200*/  MOV R243, R78 ;  /* 0x0000004e00f37202 */ /* 0x000fce0000000f00 */
[----:B------:R-:W-:Y:S05]  /*11210*/  WARPSYNC.COLLECTIVE R79, `(.L_x_2015) ;  /* 0x000000004f087348 */ /* 0x000fea0003c00000 */
[----:B------:R0:W1:Y:S02]  /*11220*/  SHFL.UP P3, R78, R246, R77, R76 ;  /* 0x0400004df64e7389 */ /* 0x000064000006004c */
[----:B01----:R-:W-:Y:S01]  /*11230*/  ENDCOLLECTIVE ;  /* 0x000000000000791b */ /* 0x003fe20003800000 */
.L_x_2015:
[----:B------:R-:W-:Y:S02]  /*11240*/  MOV R246, R244 ;  /* 0x000000f400f67202 */ /* 0x000fe40000000f00 */
[----:B------:R-:W-:-:S07]  /*11250*/  MOV R245, R78 ;  /* 0x0000004e00f57202 */ /* 0x000fce0000000f00 */
[----:B------:R-:W-:Y:S05]  /*11260*/  WARPSYNC.COLLECTIVE R79, `(.L_x_2016) ;  /* 0x000000004f087348 */ /* 0x000fea0003c00000 */
[----:B------:R0:W1:Y:S02]  /*11270*/  SHFL.UP P3, R78, R246, R77, R76 ;  /* 0x0400004df64e7389 */ /* 0x000064000006004c */
[----:B01----:R-:W-:Y:S01]  /*11280*/  ENDCOLLECTIVE ;  /* 0x000000000000791b */ /* 0x003fe20003800000 */
.L_x_2016:
[----:B------:R-:W-:Y:S02]  /*11290*/  MOV R246, R242 ;  /* 0x000000f200f67202 */ /* 0x000fe40000000f00 */
[----:B------:R-:W-:-:S07]  /*112a0*/  MOV R247, R78 ;  /* 0x0000004e00f77202 */ /* 0x000fce0000000f00 */
[----:B------:R-:W-:Y:S05]  /*112b0*/  WARPSYNC.COLLECTIVE R79, `(.L_x_2017) ;  /* 0x000000004f087348 */ /* 0x000fea0003c00000 */
[----:B------:R0:W1:Y:S02]  /*112c0*/  SHFL.UP P3, R78, R246, R77, R76 ;  /* 0x0400004df64e7389 */ /* 0x000064000006004c */
[----:B01----:R-:W-:Y:S01]  /*112d0*/  ENDCOLLECTIVE ;  /* 0x000000000000791b */ /* 0x003fe20003800000 */
.L_x_2017:
[----:B------:R-:W-:Y:S01]  /*112e0*/  MOV R77, R78 ;  /* 0x0000004e004d7202 */ /* 0x000fe20000000f00 */
[----:B------:R-:W-:Y:S06]  /*112f0*/  BRA `(.L_x_2018) ;  /* 0xffffff6800c87947 */ /* 0x000fec000383ffff */
.L_x_1895:
        /* <DEDUP_REMOVED lines=8> */
.L_x_2020:
[----:B------:R-:W-:Y:S05]  /*11380*/  BSYNC B0 ;  /* 0x0000000000007941 */ /* 0x000fea0003800000 */
.L_x_2019:
[----:B------:R-:W-:Y:S05]  /*11390*/  BRA `(.L_x_2021) ;  /* 0xffffff6800d87947 */ /* 0x000fea000383ffff */
.L_x_1896:
        /* <DEDUP_REMOVED lines=8> */
.L_x_2023:
[----:B------:R-:W-:Y:S05]  /*11420*/  BSYNC B0 ;  /* 0x0000000000007941 */ /* 0x000fea0003800000 */
.L_x_2022:
[----:B------:R-:W-:Y:S05]  /*11430*/  BRA `(.L_x_2024) ;  /* 0xffffff6800b87947 */ /* 0x000fea000383ffff */
.L_x_1897:
        /* <DEDUP_REMOVED lines=8> */
.L_x_2026:
[----:B------:R-:W-:Y:S05]  /*114c0*/  BSYNC B0 ;  /* 0x0000000000007941 */ /* 0x000fea0003800000 */
.L_x_2025:
[----:B------:R-:W-:Y:S05]  /*114d0*/  BRA `(.L_x_2027) ;  /* 0xffffff6800987947 */ /* 0x000fea000383ffff */
.L_x_1898:
        /* <DEDUP_REMOVED lines=8> */
.L_x_2029:
[----:B------:R-:W-:Y:S05]  /*11560*/  BSYNC B0 ;  /* 0x0000000000007941 */ /* 0x000fea0003800000 */
.L_x_2028:
[----:B------:R-:W-:Y:S05]  /*11570*/  BRA `(.L_x_2030) ;  /* 0xffffff6800787947 */ /* 0x000fea000383ffff */
.L_x_1899:
        /* <DEDUP_REMOVED lines=8> */
.L_x_2032:
[----:B------:R-:W-:Y:S05]  /*11600*/  BSYNC B0 ;  /* 0x0000000000007941 */ /* 0x000fea0003800000 */
.L_x_2031:
        /* <DEDUP_REMOVED lines=8> */
.L_x_2033:
[----:B------:R-:W-:Y:S02]  /*11690*/  MOV R246, R244 ;  /* 0x000000f400f67202 */ /* 0x000fe40000000f00 */
[----:B------:R-:W-:-:S07]  /*116a0*/  MOV R243, R78 ;  /* 0x0000004e00f37202 */ /* 0x000fce0000000f00 */
[----:B------:R-:W-:Y:S05]  /*116b0*/  WARPSYNC.COLLECTIVE R79, `(.L_x_2034) ;  /* 0x000000004f087348 */ /* 0x000fea0003c00000 */
[----:B------:R0:W1:Y:S02]  /*116c0*/  SHFL.UP P3, R78, R246, R77, R76 ;  /* 0x0400004df64e7389 */ /* 0x000064000006004c */
[----:B01----:R-:W-:Y:S01]  /*116d0*/  ENDCOLLECTIVE ;  /* 0x000000000000791b */ /* 0x003fe20003800000 */
.L_x_2034:
[----:B------:R-:W-:Y:S02]  /*116e0*/  MOV R246, R242 ;  /* 0x000000f200f67202 */ /* 0x000fe40000000f00 */
[----:B------:R-:W-:-:S07]  /*116f0*/  MOV R244, R78 ;  /* 0x0000004e00f47202 */ /* 0x000fce0000000f00 */
[----:B------:R-:W-:Y:S05]  /*11700*/  WARPSYNC.COLLECTIVE R79, `(.L_x_2035) ;  /* 0x000000004f087348 */ /* 0x000fea0003c00000 */
[----:B------:R0:W1:Y:S02]  /*11710*/  SHFL.UP P3, R78, R246, R77, R76 ;  /* 0x0400004df64e7389 */ /* 0x000064000006004c */
[----:B01----:R-:W-:Y:S01]  /*11720*/  ENDCOLLECTIVE ;  /* 0x000000000000791b */ /* 0x003fe20003800000 */
.L_x_2035:
[----:B------:R-:W-:Y:S01]  /*11730*/  HFMA2.MMA R77, -RZ, RZ, 0, 0 ;  /* 0x00000000ff4d7435 */ /* 0x000fe200000001ff */
[----:B------:R-:W-:Y:S02]  /*11740*/  MOV R76, 0x1f ;  /* 0x0000001f004c7802 */ /* 0x000fe40000000f00 */
[----:B------:R-:W-:Y:S02]  /*11750*/  MOV R242, R78 ;  /* 0x0000004e00f27202 */ /* 0x000fe40000000f00 */
[----:B------:R-:W-:-:S07]  /*11760*/  MOV R78, R60 ;  /* 0x0000003c004e7202 */ /* 0x000fce0000000f00 */
[----:B------:R-:W-:Y:S05]  /*11770*/  WARPSYNC.COLLECTIVE R79, `(.L_x_2036) ;  /* 0x000000004f087348 */ /* 0x000fea0003c00000 */
[----:B------:R0:W1:Y:S02]  /*11780*/  SHFL.IDX P3, R232, R78, R77, R76 ;  /* 0x0000004d4ee87389 */ /* 0x000064000006004c */
[----:B01----:R-:W-:Y:S01]  /*11790*/  ENDCOLLECTIVE ;  /* 0x000000000000791b */ /* 0x003fe20003800000 */
.L_x_2036:
[----:B------:R-:W-:Y:S02]  /*117a0*/  MOV R78, R61 ;  /* 0x0000003d004e7202 */ /* 0x000fe40000000f00 */
[----:B------:R-:W-:-:S07]  /*117b0*/  MOV R60, R232 ;  /* 0x000000e8003c7202 */ /* 0x000fce0000000f00 */
[----:B------:R-:W-:Y:S05]  /*117c0*/  WARPSYNC.COLLECTIVE R79, `(.L_x_2037) ;  /* 0x000000004f087348 */ /* 0x000fea0003c00000 */
[----:B------:R0:W1:Y:S02]  /*117d0*/  SHFL.IDX P3, R232, R78, R77, R76 ;  /* 0x0000004d4ee87389 */ /* 0x000064000006004c */
[----:B01----:R-:W-:Y:S01]  /*117e0*/  ENDCOLLECTIVE ;  /* 0x000000000000791b */ /* 0x003fe20003800000 */
.L_x_2037:
[----:B------:R-:W-:Y:S02]  /*117f0*/  MOV R78, R62 ;  /* 0x0000003e004e7202 */ /* 0x000fe40000000f00 */
[----:B------:R-:W-:-:S07]  /*11800*/  MOV R61, R232 ;  /* 0x000000e8003d7202 */ /* 0x000fce0000000f00 */
[----:B------:R-:W-:Y:S05]  /*11810*/  WARPSYNC.COLLECTIVE R79, `(.L_x_2038) ;  /* 0x000000004f087348 */ /* 0x000fea0003c00000 */
[----:B------:R0:W1:Y:S02]  /*11820*/  SHFL.IDX P3, R232, R78, R77, R76 ;  /* 0x0000004d4ee87389 */ /* 0x000064000006004c */
[----:B01----:R-:W-:Y:S01]  /*11830*/  ENDCOLLECTIVE ;  /* 0x000000000000791b */ /* 0x003fe20003800000 */
.L_x_2038:
[----:B------:R-:W-:Y:S02]  /*11840*/  MOV R78, R63 ;  /* 0x0000003f004e7202 */ /* 0x000fe40000000f00 */
[----:B------:R-:W-:-:S07]  /*11850*/  MOV R62, R232 ;  /* 0x000000e8003e7202 */ /* 0x000fce0000000f00 */
[----:B------:R-:W-:Y:S05]  /*11860*/  WARPSYNC.COLLECTIVE R79, `(.L_x_2039) ;  /* 0x000000004f087348 */ /* 0x000fea0003c00000 */
[----:B------:R0:W1:Y:S02]  /*11870*/  SHFL.IDX P3, R232, R78, R77, R76 ;  /* 0x0000004d4ee87389 */ /* 0x000064000006004c */
[----:B01----:R-:W-:Y:S01]  /*11880*/  ENDCOLLECTIVE ;  /* 0x000000000000791b */ /* 0x003fe20003800000 */
.L_x_2039:
[----:B------:R-:W-:Y:S01]  /*11890*/  MOV R63, R232 ;  /* 0x000000e8003f7202 */ /* 0x000fe20000000f00 */
[----:B------:R-:W-:Y:S06]  /*118a0*/  BRA `(.L_x_2040) ;  /* 0xffffff6400d47947 */ /* 0x000fec000383ffff */
.L_x_1901:
[----:B------:R-:W-:Y:S01]  /*118b0*/  HFMA2.MMA R245, -RZ, RZ, 0, 5.9604644775390625e-08 ;  /* 0x00000001fff57435 */ /* 0x000fe200000001ff */
[----:B------:R-:W-:Y:S02]  /*118c0*/  MOV R244, R123 ;  /* 0x0000007b00f47202 */ /* 0x000fe40000000f00 */
[----:B------:R-:W-:Y:S02]  /*118d0*/  MOV R232, 0x1f ;  /* 0x0000001f00e87802 */ /* 0x000fe40000000f00 */
[----:B------:R-:W-:-:S07]  /*118e0*/  MOV R79, 0xffffffff ;  /* 0xffffffff004f7802 */ /* 0x000fce0000000f00 */
[----:B------:R-:W-:Y:S05]  /*118f0*/  WARPSYNC.COLLECTIVE R79, `(.L_x_2041) ;  /* 0x000000004f087348 */ /* 0x000fea0003c00000 */
[----:B------:R0:W1:Y:S02]  /*11900*/  SHFL.DOWN P0, R252, R244, R245, R232 ;  /* 0x080000f5f4fc7389 */ /* 0x00006400000000e8 */
[----:B01----:R-:W-:Y:S01]  /*11910*/  ENDCOLLECTIVE ;  /* 0x000000000000791b */ /* 0x003fe20003800000 */
.L_x_2041:
[----:B------:R-:W-:Y:S02]  /*11920*/  MOV R244, R241 ;  /* 0x000000f100f47202 */ /* 0x000fe40000000f00 */
[----:B------:R-:W-:-:S07]  /*11930*/  MOV R77, R252 ;  /* 0x000000fc004d7202 */ /* 0x000fce0000000f00 */
[----:B------:R-:W-:Y:S05]  /*11940*/  WARPSYNC.COLLECTIVE R79, `(.L_x_2042) ;  /* 0x000000004f087348 */ /* 0x000fea0003c00000 */
[----:B------:R0:W1:Y:S02]  /*11950*/  SHFL.DOWN P0, R252, R244, R245, R232 ;  /* 0x080000f5f4fc7389 */ /* 0x00006400000000e8 */
[----:B01----:R-:W-:Y:S01]  /*11960*/  ENDCOLLECTIVE ;  /* 0x000000000000791b */ /* 0x003fe20003800000 */
.L_x_2042:
[----:B------:R-:W-:Y:S02]  /*11970*/  MOV R244, R242 ;  /* 0x000000f200f47202 */ /* 0x000fe40000000f00 */
[----:B------:R-:W-:-:S07]  /*11980*/  MOV R78, R252 ;  /* 0x000000fc004e7202 */ /* 0x000fce0000000f00 */
[----:B------:R-:W-:Y:S05]  /*11990*/  WARPSYNC.COLLECTIVE R79, `(.L_x_2043) ;  /* 0x000000004f087348 */ /* 0x000fea0003c00000 */
[----:B------:R0:W1:Y:S02]  /*119a0*/  SHFL.DOWN P0, R252, R244, R245, R232 ;  /* 0x080000f5f4fc7389 */ /* 0x00006400000000e8 */
[----:B01----:R-:W-:Y:S01]  /*119b0*/  ENDCOLLECTIVE ;  /* 0x000000000000791b */ /* 0x003fe20003800000 */
.L_x_2043:
[----:B------:R-:W-:Y:S02]  /*119c0*/  MOV R244, R243 ;  /* 0x000000f300f47202 */ /* 0x000fe40000000f00 */
[----:B------:R-:W-:-:S07]  /*119d0*/  MOV R246, R252 ;  /* 0x000000fc00f67202 */ /* 0x000fce0000000f00 */
[----:B------:R-:W-:Y:S05]  /*119e0*/  WARPSYNC.COLLECTIVE R79, `(.L_x_2044) ;  /* 0x000000004f087348 */ /* 0x000fea0003c00000 */
[----:B------:R0:W1:Y:S02]  /*119f0*/  SHFL.DOWN P0, R252, R244, R245, R232 ;  /* 0x080000f5f4fc7389 */ /* 0x00006400000000e8 */
[----:B01----:R-:W-:Y:S01]  /*11a00*/  ENDCOLLECTIVE ;  /* 0x000000000000791b */ /* 0x003fe20003800000 */
.L_x_2044:
[----:B------:R-:W-:Y:S01]  /*11a10*/  MOV R79, R252 ;  /* 0x000000fc004f7202 */ /* 0x000fe20000000f00 */
[----:B------:R-:W-:Y:S06]  /*11a20*/  BRA `(.L_x_2045) ;  /* 0xffffff7800e07947 */ /* 0x000fec000383ffff */
.L_x_1904:
        /* <DEDUP_REMOVED lines=8> */
.L_x_2047:
[----:B------:R-:W-:Y:S05]  /*11ab0*/  BSYNC B0 ;  /* 0x0000000000007941 */ /* 0x000fea0003800000 */
.L_x_2046:
        /* <DEDUP_REMOVED lines=8> */
.L_x_2048:
[----:B------:R-:W-:Y:S02]  /*11b40*/  MOV R244, R242 ;  /* 0x000000f200f47202 */ /* 0x000fe40000000f00 */
[----:B------:R-:W-:-:S07]  /*11b50*/  MOV R78, R252 ;  /* 0x000000fc004e7202 */ /* 0x000fce0000000f00 */
[----:B------:R-:W-:Y:S05]  /*11b60*/  WARPSYNC.COLLECTIVE R79, `(.L_x_2049) ;  /* 0x000000004f087348 */ /* 0x000fea0003c00000 */
[----:B------:R0:W1:Y:S02]  /*11b70*/  SHFL.DOWN P0, R252, R244, R245, R232 ;  /* 0x080000f5f4fc7389 */ /* 0x00006400000000e8 */
[----:B01----:R-:W-:Y:S01]  /*11b80*/  ENDCOLLECTIVE ;  /* 0x000000000000791b */ /* 0x003fe20003800000 */
.L_x_2049:
[----:B------:R-:W-:Y:S02]  /*11b90*/  MOV R244, R243 ;  /* 0x000000f300f47202 */ /* 0x000fe40000000f00 */
[----:B------:R-:W-:-:S07]  /*11ba0*/  MOV R246, R252 ;  /* 0x000000fc00f67202 */ /* 0x000fce0000000f00 */
[----:B------:R-:W-:Y:S05]  /*11bb0*/  WARPSYNC.COLLECTIVE R79, `(.L_x_2050) ;  /* 0x000000004f087348 */ /* 0x000fea0003c00000 */
[----:B------:R0:W1:Y:S02]  /*11bc0*/  SHFL.DOWN P0, R252, R244, R245, R232 ;  /* 0x080000f5f4fc7389 */ /* 0x00006400000000e8 */
[----:B01----:R-:W-:Y:S01]  /*11bd0*/  ENDCOLLECTIVE ;  /* 0x000000000000791b */ /* 0x003fe20003800000 */
.L_x_2050:
[----:B------:R-:W-:Y:S01]  /*11be0*/  MOV R79, R252 ;  /* 0x000000fc004f7202 */ /* 0x000fe20000000f00 */
[----:B------:R-:W-:Y:S06]  /*11bf0*/  BRA `(.L_x_2051) ;  /* 0xffffff7800c07947 */ /* 0x000fec000383ffff */
.L_x_1907:
        /* <DEDUP_REMOVED lines=8> */
.L_x_2053:
[----:B------:R-:W-:Y:S05]  /*11c80*/  BSYNC B0 ;  /* 0x0000000000007941 */ /* 0x000fea0003800000 */
.L_x_2052:
        /* <DEDUP_REMOVED lines=8> */
.L_x_2054:
[----:B------:R-:W-:Y:S02]  /*11d10*/  MOV R244, R242 ;  /* 0x000000f200f47202 */ /* 0x000fe40000000f00 */
[----:B------:R-:W-:-:S07]  /*11d20*/  MOV R78, R252 ;  /* 0x000000fc004e7202 */ /* 0x000fce0000000f00 */
[----:B------:R-:W-:Y:S05]  /*11d30*/  WARPSYNC.COLLECTIVE R79, `(.L_x_2055) ;  /* 0x000000004f087348 */ /* 0x000fea0003c00000 */
[----:B------:R0:W1:Y:S02]  /*11d40*/  SHFL.DOWN P0, R252, R244, R245, R232 ;  /* 0x080000f5f4fc7389 */ /* 0x00006400000000e8 */
[----:B01----:R-:W-:Y:S01]  /*11d50*/  ENDCOLLECTIVE ;  /* 0x000000000000791b */ /* 0x003fe20003800000 */
.L_x_2055:
[----:B------:R-:W-:Y:S02]  /*11d60*/  MOV R244, R243 ;  /* 0x000000f300f47202 */ /* 0x000fe40000000f00 */
[----:B------:R-:W-:-:S07]  /*11d70*/  MOV R246, R252 ;  /* 0x000000fc00f67202 */ /* 0x000fce0000000f00 */
[----:B------:R-:W-:Y:S05]  /*11d80*/  WARPSYNC.COLLECTIVE R79, `(.L_x_2056) ;  /* 0x000000004f087348 */ /* 0x000fea0003c00000 */
[----:B------:R0:W1:Y:S02]  /*11d90*/  SHFL.DOWN P0, R252, R244, R245, R232 ;  /* 0x080000f5f4fc7389 */ /* 0x00006400000000e8 */
[----:B01----:R-:W-:Y:S01]  /*11da0*/  ENDCOLLECTIVE ;  /* 0x000000000000791b */ /* 0x003fe20003800000 */
.L_x_2056:
[----:B------:R-:W-:Y:S01]  /*11db0*/  MOV R79, R252 ;  /* 0x000000fc004f7202 */ /* 0x000fe20000000f00 */
[----:B------:R-:W-:Y:S06]  /*11dc0*/  BRA `(.L_x_2057) ;  /* 0xffffff7800a07947 */ /* 0x000fec000383ffff */
.L_x_1910:
        /* <DEDUP_REMOVED lines=8> */
.L_x_2059:
[----:B------:R-:W-:Y:S05]  /*11e50*/  BSYNC B0 ;  /* 0x0000000000007941 */ /* 0x000fea0003800000 */
.L_x_2058:
        /* <DEDUP_REMOVED lines=8> */
.L_x_2060:
[----:B------:R-:W-:Y:S02]  /*11ee0*/  MOV R244, R242 ;  /* 0x000000f200f47202 */ /* 0x000fe40000000f00 */
[----:B------:R-:W-:-:S07]  /*11ef0*/  MOV R78, R252 ;  /* 0x000000fc004e7202 */ /* 0x000fce0000000f00 */
[----:B------:R-:W-:Y:S05]  /*11f00*/  WARPSYNC.COLLECTIVE R79, `(.L_x_2061) ;  /* 0x000000004f087348 */ /* 0x000fea0003c00000 */
[----:B------:R0:W1:Y:S02]  /*11f10*/  SHFL.DOWN P0, R252, R244, R245, R232 ;  /* 0x080000f5f4fc7389 */ /* 0x00006400000000e8 */
[----:B01----:R-:W-:Y:S01]  /*11f20*/  ENDCOLLECTIVE ;  /* 0x000000000000791b */ /* 0x003fe20003800000 */
.L_x_2061:
[----:B------:R-:W-:Y:S02]  /*11f30*/  MOV R244, R243 ;  /* 0x000000f300f47202 */ /* 0x000fe40000000f00 */
[----:B------:R-:W-:-:S07]  /*11f40*/  MOV R246, R252 ;  /* 0x000000fc00f67202 */ /* 0x000fce0000000f00 */
[----:B------:R-:W-:Y:S05]  /*11f50*/  WARPSYNC.COLLECTIVE R79, `(.L_x_2062) ;  /* 0x000000004f087348 */ /* 0x000fea0003c00000 */
[----:B------:R0:W1:Y:S02]  /*11f60*/  SHFL.DOWN P0, R252, R244, R245, R232 ;  /* 0x080000f5f4fc7389 */ /* 0x00006400000000e8 */
[----:B01----:R-:W-:Y:S01]  /*11f70*/  ENDCOLLECTIVE ;  /* 0x000000000000791b */ /* 0x003fe20003800000 */
.L_x_2062:
[----:B------:R-:W-:Y:S01]  /*11f80*/  MOV R79, R252 ;  /* 0x000000fc004f7202 */ /* 0x000fe20000000f00 */
[----:B------:R-:W-:Y:S06]  /*11f90*/  BRA `(.L_x_2063) ;  /* 0xffffff7800807947 */ /* 0x000fec000383ffff */
.L_x_1913:
        /* <DEDUP_REMOVED lines=8> */
.L_x_2065:
[----:B------:R-:W-:Y:S05]  /*12020*/  BSYNC B0 ;  /* 0x0000000000007941 */ /* 0x000fea0003800000 */
.L_x_2064:
        /* <DEDUP_REMOVED lines=8> */
.L_x_2066:
[----:B------:R-:W-:Y:S02]  /*120b0*/  MOV R244, R242 ;  /* 0x000000f200f47202 */ /* 0x000fe40000000f00 */
[----:B------:R-:W-:-:S07]  /*120c0*/  MOV R77, R252 ;  /* 0x000000fc004d7202 */ /* 0x000fce0000000f00 */
[----:B------:R-:W-:Y:S05]  /*120d0*/  WARPSYNC.COLLECTIVE R79, `(.L_x_2067) ;  /* 0x000000004f087348 */ /* 0x000fea0003c00000 */
[----:B------:R0:W1:Y:S02]  /*120e0*/  SHFL.DOWN P0, R252, R244, R245, R232 ;  /* 0x080000f5f4fc7389 */ /* 0x00006400000000e8 */
[----:B01----:R-:W-:Y:S01]  /*120f0*/  ENDCOLLECTIVE ;  /* 0x000000000000791b */ /* 0x003fe20003800000 */
.L_x_2067:
[----:B------:R-:W-:Y:S02]  /*12100*/  MOV R244, R243 ;  /* 0x000000f300f47202 */ /* 0x000fe40000000f00 */
[----:B------:R-:W-:-:S07]  /*12110*/  MOV R78, R252 ;  /* 0x000000fc004e7202 */ /* 0x000fce0000000f00 */
[----:B------:R-:W-:Y:S05]  /*12120*/  WARPSYNC.COLLECTIVE R79, `(.L_x_2068) ;  /* 0x000000004f087348 */ /* 0x000fea0003c00000 */
[----:B------:R0:W1:Y:S02]  /*12130*/  SHFL.DOWN P0, R252, R244, R245, R232 ;  /* 0x080000f5f4fc7389 */ /* 0x00006400000000e8 */
[----:B01----:R-:W-:Y:S01]  /*12140*/  ENDCOLLECTIVE ;  /* 0x000000000000791b */ /* 0x003fe20003800000 */
.L_x_2068:
[----:B------:R-:W-:Y:S01]  /*12150*/  MOV R79, R252 ;  /* 0x000000fc004f7202 */ /* 0x000fe20000000f00 */
[----:B------:R-:W-:Y:S06]  /*12160*/  BRA `(.L_x_2069) ;  /* 0xffffff7800607947 */ /* 0x000fec000383ffff */
.L_x_1916:
        /* <DEDUP_REMOVED lines=8> */
.L_x_2071:
[----:B------:R-:W-:Y:S05]  /*121f0*/  BSYNC B0 ;  /* 0x0000000000007941 */ /* 0x000fea0003800000 */
.L_x_2070:
        /* <DEDUP_REMOVED lines=10> */
.L_x_2072:
[----:B------:R-:W-:Y:S02]  /*122a0*/  MOV R78, R242 ;  /* 0x000000f2004e7202 */ /* 0x000fe40000000f00 */
[----:B------:R-:W-:-:S07]  /*122b0*/  MOV R247, R232 ;  /* 0x000000e800f77202 */ /* 0x000fce0000000f00 */
[----:B------:R-:W-:Y:S05]  /*122c0*/  WARPSYNC.COLLECTIVE R79, `(.L_x_2073) ;  /* 0x000000004f087348 */ /* 0x000fea0003c00000 */
[----:B------:R0:W1:Y:S02]  /*122d0*/  SHFL.IDX P3, R232, R78, R77, R76 ;  /* 0x0000004d4ee87389 */ /* 0x000064000006004c */
[----:B01----:R-:W-:Y:S01]  /*122e0*/  ENDCOLLECTIVE ;  /* 0x000000000000791b */ /* 0x003fe20003800000 */
.L_x_2073:
        /* <DEDUP_REMOVED lines=9> */
.L_x_2074:
[----:B------:R-:W-:Y:S02]  /*12380*/  MOV R78, R60 ;  /* 0x0000003c004e7202 */ /* 0x000fe40000000f00 */
[----:B------:R-:W-:Y:S02]  /*12390*/  MOV R251, R232 ;  /* 0x000000e800fb7202 */ /* 0x000fe40000000f00 */
[----:B------:R-:W-:-:S07]  /*123a0*/  MOV R232, 0x1f ;  /* 0x0000001f00e87802 */ /* 0x000fce0000000f00 */
[----:B------:R-:W-:Y:S05]  /*123b0*/  WARPSYNC.COLLECTIVE R79, `(.L_x_2075) ;  /* 0x000000004f087348 */ /* 0x000fea0003c00000 */
[----:B------:R0:W1:Y:S02]  /*123c0*/  SHFL.DOWN P0, R252, R244, R245, R232 ;  /* 0x080000f5f4fc7389 */ /* 0x00006400000000e8 */
[----:B01----:R-:W-:Y:S01]  /*123d0*/  ENDCOLLECTIVE ;  /* 0x000000000000791b */ /* 0x003fe20003800000 */
.L_x_2075:
[----:B------:R-:W-:Y:S02]  /*123e0*/  MOV R244, R241 ;  /* 0x000000f100f47202 */ /* 0x000fe40000000f00 */
[----:B------:R-:W-:-:S07]  /*123f0*/  MOV R123, R252 ;  /* 0x000000fc007b7202 */ /* 0x000fce0000000f00 */
[----:B------:R-:W-:Y:S05]  /*12400*/  WARPSYNC.COLLECTIVE R79, `(.L_x_2076) ;  /* 0x000000004f087348 */ /* 0x000fea0003c00000 */
[----:B------:R0:W1:Y:S02]  /*12410*/  SHFL.DOWN P0, R252, R244, R245, R232 ;  /* 0x080000f5f4fc7389 */ /* 0x00006400000000e8 */
[----:B01----:R-:W-:Y:S01]  /*12420*/  ENDCOLLECTIVE ;  /* 0x000000000000791b */ /* 0x003fe20003800000 */
.L_x_2076:
[----:B------:R-:W-:Y:S02]  /*12430*/  MOV R244, R242 ;  /* 0x000000f200f47202 */ /* 0x000fe40000000f00 */
[----:B------:R-:W-:-:S07]  /*12440*/  MOV R241, R252 ;  /* 0x000000fc00f17202 */ /* 0x000fce0000000f00 */
[----:B------:R-:W-:Y:S05]  /*12450*/  WARPSYNC.COLLECTIVE R79, `(.L_x_2077) ;  /* 0x000000004f087348 */ /* 0x000fea0003c00000 */
[----:B------:R0:W1:Y:S02]  /*12460*/  SHFL.DOWN P0, R252, R244, R245, R232 ;  /* 0x080000f5f4fc7389 */ /* 0x00006400000000e8 */
[----:B01----:R-:W-:Y:S01]  /*12470*/  ENDCOLLECTIVE ;  /* 0x000000000000791b */ /* 0x003fe20003800000 */
.L_x_2077:
[----:B------:R-:W-:Y:S02]  /*12480*/  MOV R244, R243 ;  /* 0x000000f300f47202 */ /* 0x000fe40000000f00 */
[----:B------:R-:W-:-:S07]  /*12490*/  MOV R242, R252 ;  /* 0x000000fc00f27202 */ /* 0x000fce0000000f00 */
[----:B------:R-:W-:Y:S05]  /*124a0*/  WARPSYNC.COLLECTIVE R79, `(.L_x_2078) ;  /* 0x000000004f087348 */ /* 0x000fea0003c00000 */
[----:B------:R0:W1:Y:S02]  /*124b0*/  SHFL.DOWN P0, R252, R244, R245, R232 ;  /* 0x080000f5f4fc7389 */ /* 0x00006400000000e8 */
[----:B01----:R-:W-:Y:S01]  /*124c0*/  ENDCOLLECTIVE ;  /* 0x000000000000791b */ /* 0x003fe20003800000 */
.L_x_2078:
[----:B------:R-:W-:Y:S05]  /*124d0*/  WARPSYNC.COLLECTIVE R79, `(.L_x_2079) ;  /* 0x000000004f087348 */ /* 0x000fea0003c00000 */
[----:B------:R0:W1:Y:S02]  /*124e0*/  SHFL.IDX P3, R232, R78, R77, R76 ;  /* 0x0000004d4ee87389 */ /* 0x000064000006004c */
[----:B01----:R-:W-:Y:S01]  /*124f0*/  ENDCOLLECTIVE ;  /* 0x000000000000791b */ /* 0x003fe20003800000 */
.L_x_2079:
[----:B------:R-:W-:Y:S02]  /*12500*/  MOV R78, R61 ;  /* 0x0000003d004e7202 */ /* 0x000fe40000000f00 */
[----:B------:R-:W-:Y:S02]  /*12510*/  MOV R243, R252 ;  /* 0x000000fc00f37202 */ /* 0x000fe40000000f00 */
[----:B------:R-:W-:-:S07]  /*12520*/  MOV R252, R232 ;  /* 0x000000e800fc7202 */ /* 0x000fce0000000f00 */
[----:B------:R-:W-:Y:S05]  /*12530*/  WARPSYNC.COLLECTIVE R79, `(.L_x_2080) ;  /* 0x000000004f087348 */ /* 0x000fea0003c00000 */
[----:B------:R0:W1:Y:S02]  /*12540*/  SHFL.IDX P3, R232, R78, R77, R76 ;  /* 0x0000004d4ee87389 */ /* 0x000064000006004c */
[----:B01----:R-:W-:Y:S01]  /*12550*/  ENDCOLLECTIVE ;  /* 0x000000000000791b */ /* 0x003fe20003800000 */
.L_x_2080:
[----:B------:R-:W-:Y:S01]  /*12560*/  MOV R78, R62 ;  /* 0x0000003e004e7202 */ /* 0x000fe20000000f00 */
[-C--:B------:R-:W-:Y:S01]  /*12570*/  FMUL.FTZ R62, R61, R247.reuse ;  /* 0x000000f73d3e7220 */ /* 0x080fe20000410000 */
[----:B------:R-:W-:Y:S01]  /*12580*/  FMUL.FTZ R247, R60, R247 ;  /* 0x000000f73cf77220 */ /* 0x000fe20000410000 */
[----:B------:R-:W-:-:S07]  /*12590*/  MOV R245, R232 ;  /* 0x000000e800f57202 */ /* 0x000fce0000000f00 */
[----:B------:R-:W-:Y:S05]  /*125a0*/  WARPSYNC.COLLECTIVE R79, `(.L_x_2081) ;  /* 0x000000004f087348 */ /* 0x000fea0003c00000 */
[----:B------:R0:W1:Y:S02]  /*125b0*/  SHFL.IDX P3, R232, R78, R77, R76 ;  /* 0x0000004d4ee87389 */ /* 0x000064000006004c */
[----:B01----:R-:W-:Y:S01]  /*125c0*/  ENDCOLLECTIVE ;  /* 0x000000000000791b */ /* 0x003fe20003800000 */
.L_x_2081:
[----:B------:R-:W-:Y:S02]  /*125d0*/  MOV R78, R63 ;  /* 0x0000003f004e7202 */ /* 0x000fe40000000f00 */
[----:B------:R-:W-:-:S07]  /*125e0*/  MOV R244, R232 ;  /* 0x000000e800f47202 */ /* 0x000fce0000000f00 */
[----:B------:R-:W-:Y:S05]  /*125f0*/  WARPSYNC.COLLECTIVE R79, `(.L_x_2082) ;  /* 0x000000004f087348 */ /* 0x000fea0003c00000 */
[----:B------:R0:W1:Y:S02]  /*12600*/  SHFL.IDX P3, R232, R78, R77, R76 ;  /* 0x0000004d4ee87389 */ /* 0x000064000006004c */
[----:B01----:R-:W-:Y:S01]  /*12610*/  ENDCOLLECTIVE ;  /* 0x000000000000791b */ /* 0x003fe20003800000 */
.L_x_2082:
[----:B------:R-:W-:Y:S01]  /*12620*/  MOV R79, R232 ;  /* 0x000000e8004f7202 */ /* 0x000fe20000000f00 */
[----:B------:R-:W-:Y:S06]  /*12630*/  BRA `(.L_x_2083) ;  /* 0xffffff7400b87947 */ /* 0x000fec000383ffff */
.L_x_2084:
        /* <DEDUP_REMOVED lines=12> */
.L_x_18911:


//--------------------- .text._Z25selective_scan_bwd_kernelI32Selective_Scan_bwd_kernel_traitsILi128ELi16ELb0ELb1ELb0ELb1ELb1EfN3c107complexIfEEEEv12SSMParamsBwd --------------------------
	.section	.text._Z25selective_scan_bwd_kernelI32Selective_Scan_bwd_kernel_traitsILi128ELi16ELb0ELb1ELb0ELb1ELb1EfN3c107complexIfEEEEv12SSMParamsBwd,"ax",@progbits
	.align	128
        .global         _Z25selective_scan_bwd_kernelI32Selective_Scan_bwd_kernel_traitsILi128ELi16ELb0ELb1ELb0ELb1ELb1EfN3c107complexIfEEEEv12SSMParamsBwd
        .type           _Z25selective_scan_bwd_kernelI32Selective_Scan_bwd_kernel_traitsILi128ELi16ELb0ELb1ELb0ELb1ELb1EfN3c107complexIfEEEEv12SSMParamsBwd,@function
        .size           _Z25selective_scan_bwd_kernelI32Selective_Scan_bwd_kernel_traitsILi128ELi16ELb0ELb1ELb0ELb1ELb1EfN3c107complexIfEEEEv12SSMParamsBwd,(.L_x_18912 - _Z25selective_scan_bwd_kernelI32Selective_Scan_bwd_kernel_traitsILi128ELi16ELb0ELb1ELb0ELb1ELb1EfN3c107complexIfEEEEv12SSMParamsBwd)
        .other          _Z25selective_scan_bwd_kernelI32Selective_Scan_bwd_kernel_traitsILi128ELi16ELb0ELb1ELb0ELb1ELb1EfN3c107complexIfEEEEv12SSMParamsBwd,@"STO_CUDA_ENTRY STV_DEFAULT"
_Z25selective_scan_bwd_kernelI32Selective_Scan_bwd_kernel_traitsILi128ELi16ELb0ELb1ELb0ELb1ELb1EfN3c107complexIfEEEEv12SSMParamsBwd:
.text._Z25selective_scan_bwd_kernelI32Selective_Scan_bwd_kernel_traitsILi128ELi16ELb0ELb1ELb0ELb1ELb1EfN3c107complexIfEEEEv12SSMParamsBwd:
        /* <DEDUP_REMOVED lines=166> */
.L_x_2223:
        /* <DEDUP_REMOVED lines=257> */
[----:B----4-:R-:W-:Y:S01]  /*1a70*/  CS2R R30, SRZ ;  /* 0x00000000001e7805 */ /* 0x010fe2000001ff00 */
[----:B-----5:R-:W-:Y:S01]  /*1a80*/  HFMA2.MMA R34, -RZ, RZ, 0, 0 ;  /* 0x00000000ff227435 */ /* 0x020fe200000001ff */
[----:B------:R-:W-:-:S04]  /*1a90*/  CS2R R32, SRZ ;  /* 0x0000000000207805 */ /* 0x000fc8000001ff00 */
[----:B------:R-:W4:Y:S04]  /*1aa0*/  @!P3 LDG.E R31, desc[UR20][R4.64+0x600] ;  /* 0x00060014041fb981 */ /* 0x000f28000c1e1900 */
[----:B------:R-:W5:Y:S01]  /*1ab0*/  @!P0 LDG.E R28, desc[UR20][R4.64+0x380] ;  /* 0x00038014041c8981 */ /* 0x000f62000c1e1900 */
[----:B------:R-:W-:Y:S02]  /*1ac0*/  ISETP.NE.AND P0, PT, R61, RZ, PT ;  /* 0x000000ff3d00720c */ /* 0x000fe40003f05270 */
[----:B------:R-:W-:Y:S01]  /*1ad0*/  MOV R61, RZ ;  /* 0x000000ff003d7202 */ /* 0x000fe20000000f00 */
        /* <DEDUP_REMOVED lines=55> */
[----:B------:R-:W-:Y:S02]  /*1e50*/  MOV R5, 0x3e800000 ;  /* 0x3e80000000057802 */ /* 0x000fe40000000f00 */
[----:B0-----:R-:W-:Y:S01]  /*1e60*/  MOV R6, 0x3d39bf78 ;  /* 0x3d39bf7800067802 */ /* 0x001fe20000000f00 */
        /* <DEDUP_REMOVED lines=28> */
.L_x_2087:
[----:B------:R-:W-:Y:S05]  /*2030*/  BSYNC B0 ;  /* 0x0000000000007941 */ /* 0x000fea0003800000 */
.L_x_2086:
        /* <DEDUP_REMOVED lines=35> */
.L_x_2089:
[----:B------:R-:W-:Y:S05]  /*2270*/  BSYNC B0 ;  /* 0x0000000000007941 */ /* 0x000fea0003800000 */
.L_x_2088:
        /* <DEDUP_REMOVED lines=35> */
.L_x_2091:
[----:B------:R-:W-:Y:S05]  /*24b0*/  BSYNC B0 ;  /* 0x0000000000007941 */ /* 0x000fea0003800000 */
.L_x_2090:
        /* <DEDUP_REMOVED lines=35> */
.L_x_2093:
[----:B------:R-:W-:Y:S05]  /*26f0*/  BSYNC B0 ;  /* 0x0000000000007941 */ /* 0x000fea0003800000 */
.L_x_2092:
        /* <DEDUP_REMOVED lines=35> */
.L_x_2095:
[----:B------:R-:W-:Y:S05]  /*2930*/  BSYNC B0 ;  /* 0x0000000000007941 */ /* 0x000fea0003800000 */
.L_x_2094:
        /* <DEDUP_REMOVED lines=35> */
.L_x_2097:
[----:B------:R-:W-:Y:S05]  /*2b70*/  BSYNC B0 ;  /* 0x0000000000007941 */ /* 0x000fea0003800000 */
.L_x_2096:
        /* <DEDUP_REMOVED lines=35> */
.L_x_2099:
[----:B------:R-:W-:Y:S05]  /*2db0*/  BSYNC B0 ;  /* 0x0000000000007941 */ /* 0x000fea0003800000 */
.L_x_2098:
        /* <DEDUP_REMOVED lines=35> */
.L_x_2101:
[----:B------:R-:W-:Y:S05]  /*2ff0*/  BSYNC B0 ;  /* 0x0000000000007941 */ /* 0x000fea0003800000 */
.L_x_2100:
        /* <DEDUP_REMOVED lines=35> */
.L_x_2103:
[----:B------:R-:W-:Y:S05]  /*3230*/  BSYNC B0 ;  /* 0x0000000000007941 */ /* 0x000fea0003800000 */
.L_x_2102:
        /* <DEDUP_REMOVED lines=35> */
.L_x_2105:
[----:B------:R-:W-:Y:S05]  /*3470*/  BSYNC B0 ;  /* 0x0000000000007941 */ /* 0x000fea0003800000 */
.L_x_2104:
        /* <DEDUP_REMOVED lines=34> */
.L_x_2107:
[----:B------:R-:W-:Y:S05]  /*36a0*/  BSYNC B0 ;  /* 0x0000000000007941 */ /* 0x000fea0003800000 */
.L_x_2106:
        /* <DEDUP_REMOVED lines=33> */
.L_x_2109:
[----:B------:R-:W-:Y:S05]  /*38c0*/  BSYNC B0 ;  /* 0x0000000000007941 */ /* 0x000fea0003800000 */
.L_x_2108:
        /* <DEDUP_REMOVED lines=33> */
.L_x_2111:
[----:B------:R-:W-:Y:S05]  /*3ae0*/  BSYNC B0 ;  /* 0x0000000000007941 */ /* 0x000fea0003800000 */
.L_x_2110:
        /* <DEDUP_REMOVED lines=33> */
.L_x_2113:
[----:B------:R-:W-:Y:S05]  /*3d00*/  BSYNC B0 ;  /* 0x0000000000007941 */ /* 0x000fea0003800000 */
.L_x_2112:
        /* <DEDUP_REMOVED lines=33> */
.L_x_2115:
[----:B------:R-:W-:Y:S05]  /*3f20*/  BSYNC B0 ;  /* 0x0000000000007941 */ /* 0x000fea0003800000 */
.L_x_2114:
        /* <DEDUP_REMOVED lines=33> */
.L_x_2117:
[----:B------:R-:W-:Y:S05]  /*4140*/  BSYNC B0 ;  /* 0x0000000000007941 */ /* 0x000fea0003800000 */
.L_x_2116:
[----:B------:R-:W-:Y:S02]  /*4150*/  USHF.R.S32.HI UR37, URZ, 0x1f, UR36 ;  /* 0x0000001f3f257899 */ /* 0x000fe40008011424 */
[----:B0-----:R-:W-:Y:S01]  /*4160*/  MOV R2, UR36 ;  /* 0x0000002400027c02 */ /* 0x001fe20008000f00 */
[----:B------:R-:W-:Y:S01]  /*4170*/  USHF.R.S32.HI UR7, URZ, 0x1f, UR48 ;  /* 0x0000001f3f077899 */ /* 0x000fe20008011430 */
[----:B------:R-:W-:Y:S01]  /*4180*/  MOV R4, UR36 ;  /* 0x0000002400047c02 */ /* 0x000fe20008000f00 */
[----:B------:R-:W-:Y:S01]  /*4190*/  ULDC.64 UR30, c[0x0][0x2a0] ;  /* 0x0000a800001e7ab9 */ /* 0x000fe20000000a00 */
[----:B------:R-:W-:Y:S01]  /*41a0*/  USHF.R.S32.HI UR50, URZ, 0x1f, UR49 ;  /* 0x0000001f3f327899 */ /* 0x000fe20008011431 */
[----:B------:R-:W-:Y:S01]  /*41b0*/  MOV R3, UR37 ;  /* 0x0000002500037c02 */ /* 0x000fe20008000f00 */
[----:B------:R-:W-:Y:S02]  /*41c0*/  UIMAD UR28, UR7, UR30, URZ ;  /* 0x0000001e071c72a4 */ /* 0x000fe4000f8e023f */
[----:B------:R-:W-:Y:S01]  /*41d0*/  MOV R5, UR30 ;  /* 0x0000001e00057c02 */ /* 0x000fe20008000f00 */
[----:B------:R-:W-:Y:S01]  /*41e0*/  UIMAD.WIDE.U32 UR8, UR48, UR30, URZ ;  /* 0x0000001e300872a5 */ /* 0x000fe2000f8e003f */
[----:B------:R-:W-:Y:S01]  /*41f0*/  LDS R65, [R87] ;  /* 0x0000000057417984 */ /* 0x000fe20000000800 */
[----:B------:R-:W-:Y:S01]  /*4200*/  UIMAD UR28, UR48, UR31, UR28 ;  /* 0x0000001f301c72a4 */ /* 0x000fe2000f8e021c */
[----:B------:R-:W-:Y:S01]  /*4210*/  CS2R R68, SRZ ;  /* 0x0000000000447805 */ /* 0x000fe2000001ff00 */
[----:B------:R-:W-:Y:S01]  /*4220*/  @!P0 IMAD.WIDE.U32 R2, R5, UR48, R2 ;  /* 0x0000003005028c25 */ /* 0x000fe2000f8e0002 */
[----:B------:R-:W-:Y:S01]  /*4230*/  ULDC.64 UR30, c[0x0][0x2b0] ;  /* 0x0000ac00001e7ab9 */ /* 0x000fe20000000a00 */
[----:B------:R-:W-:Y:S01]  /*4240*/  MOV R5, UR37 ;  /* 0x0000002500057c02 */ /* 0x000fe20008000f00 */
[----:B------:R-:W-:-:S02]  /*4250*/  UIMAD UR29, UR7, UR30, URZ ;  /* 0x0000001e071d72a4 */ /* 0x000fc4000f8e023f */
[----:B------:R-:W-:Y:S01]  /*4260*/  MOV R7, UR30 ;  /* 0x0000001e00077c02 */ /* 0x000fe20008000f00 */
[----:B------:R-:W-:Y:S01]  /*4270*/  ULDC.64 UR32, c[0x0][0x2a8] ;  /* 0x0000aa0000207ab9 */ /* 0x000fe20000000a00 */
[----:B------:R-:W-:Y:S01]  /*4280*/  @!P0 IADD3 R3, R3, UR28, RZ ;  /* 0x0000001c03038c10 */ /* 0x000fe2000fffe0ff */
[----:B------:R-:W-:Y:S01]  /*4290*/  UIMAD UR35, UR48, UR31, UR29 ;  /* 0x0000001f302372a4 */ /* 0x000fe2000f8e021d */
[----:B------:R-:W-:Y:S01]  /*42a0*/  LDS R64, [R87+0x4] ;  /* 0x0000040057407984 */ /* 0x000fe20000000800 */
[----:B------:R-:W-:Y:S01]  /*42b0*/  @!P0 IMAD.WIDE.U32 R4, R7, UR48, R4 ;  /* 0x0000003007048c25 */ /* 0x000fe2000f8e0004 */
[----:B------:R-:W-:Y:S02]  /*42c0*/  UIMAD UR34, UR50, UR32, URZ ;  /* 0x00000020322272a4 */ /* 0x000fe4000f8e023f */
[----:B------:R-:W-:Y:S01]  /*42d0*/  MOV R7, UR32 ;  /* 0x0000002000077c02 */ /* 0x000fe20008000f00 */
[----:B------:R-:W-:Y:S01]  /*42e0*/  UIADD3 UR9, UR9, UR28, URZ ;  /* 0x0000001c09097290 */ /* 0x000fe2000fffe03f */
[----:B------:R-:W-:Y:S01]  /*42f0*/  LDS R63, [R87+0x8] ;  /* 0x00000800573f7984 */ /* 0x000fe20000000800 */
[----:B------:R-:W-:Y:S01]  /*4300*/  UIMAD.WIDE.U32 UR30, UR48, UR30, URZ ;  /* 0x0000001e301e72a5 */ /* 0x000fe2000f8e003f */
[----:B------:R-:W-:Y:S01]  /*4310*/  @!P0 IADD3 R5, R5, UR35, RZ ;  /* 0x0000002305058c10 */ /* 0x000fe2000fffe0ff */
[----:B------:R-:W-:Y:S01]  /*4320*/  ULDC.64 UR28, c[0x0][0x2b8] ;  /* 0x0000ae00001c7ab9 */ /* 0x000fe20000000a00 */
[----:B------:R-:W-:Y:S01]  /*4330*/  UIMAD UR38, UR49, UR33, UR34 ;  /* 0x00000021312672a4 */ /* 0x000fe2000f8e0222 */
[----:B------:R-:W-:Y:S01]  /*4340*/  MOV R25, UR28 ;  /* 0x0000001c00197c02 */ /* 0x000fe20008000f00 */
[----:B------:R-:W-:-:S02]  /*4350*/  UIMAD.WIDE.U32 UR8, UR49, UR32, UR8 ;  /* 0x00000020310872a5 */ /* 0x000fc4000f8e0008 */
[----:B------:R-:W-:Y:S01]  /*4360*/  @!P0 IMAD.WIDE.U32 R2, R7, UR49, R2 ;  /* 0x0000003107028c25 */ /* 0x000fe2000f8e0002 */
[----:B------:R-:W-:Y:S01]  /*4370*/  UIMAD UR33, UR50, UR28, URZ ;  /* 0x0000001c322172a4 */ /* 0x000fe2000f8e023f */
[----:B------:R-:W-:Y:S01]  /*4380*/  LDS R62, [R87+0xc] ;  /* 0x00000c00573e7984 */ /* 0x000fe20000000800 */
[----:B------:R-:W-:Y:S01]  /*4390*/  UIADD3 UR31, UR31, UR35, URZ ;  /* 0x000000231f1f7290 */ /* 0x000fe2000fffe03f */
[----:B------:R-:W-:Y:S01]  /*43a0*/  @!P0 IMAD.WIDE.U32 R4, R25, UR49, R4 ;  /* 0x0000003119048c25 */ /* 0x000fe2000f8e0004 */
[----:B------:R-:W-:Y:S01]  /*43b0*/  UIADD3 UR32, UR4, -UR39, URZ ;  /* 0x8000002704207290 */ /* 0x000fe2000fffe03f */
[C---:B------:R-:W-:Y:S01]  /*43c0*/  @!P0 IADD3 R25, P1, R20.reuse, R2, RZ ;  /* 0x0000000214198210 */ /* 0x040fe20007f3e0ff */
[----:B------:R-:W-:Y:S01]  /*43d0*/  UIMAD UR39, UR49, UR29, UR33 ;  /* 0x0000001d312772a4 */ /* 0x000fe2000f8e0221 */
[----:B------:R-:W-:Y:S01]  /*43e0*/  LDS R61, [R87+0x10] ;  /* 0x00001000573d7984 */ /* 0x000fe20000000800 */
[----:B------:R-:W-:Y:S01]  /*43f0*/  UIMAD.WIDE.U32 UR30, UR49, UR28, UR30 ;  /* 0x0000001c311e72a5 */ /* 0x000fe2000f8e001e */
[C---:B------:R-:W-:Y:S01]  /*4400*/  @!P0 IADD3 R24, P2, R20.reuse, R4, RZ ;  /* 0x0000000414188210 */ /* 0x040fe20007f5e0ff */
[----:B------:R-:W-:Y:S01]  /*4410*/  UIMAD UR29, UR32, -0x800, URZ ;  /* 0xfffff800201d78a4 */ /* 0x000fe2000f8e023f */
[C---:B------:R-:W-:Y:S01]  /*4420*/  @!P0 IADD3.X R26, R21.reuse, UR38, R3, P1, !PT ;  /* 0x00000026151a8c10 */ /* 0x040fe20008ffe403 */
[----:B------:R-:W-:Y:S01]  /*4430*/  ULDC.64 UR34, c[0x0][0x318] ;  /* 0x0000c60000227ab9 */ /* 0x000fe20000000a00 */
[----:B------:R-:W-:Y:S01]  /*4440*/  ULDC.64 UR32, c[0x0][0x308] ;  /* 0x0000c20000207ab9 */ /* 0x000fe20000000a00 */
[----:B------:R-:W-:Y:S01]  /*4450*/  USHF.R.S32.HI UR28, URZ, 0x1f, UR29 ;  /* 0x0000001f3f1c7899 */ /* 0x000fe2000801141d */
[----:B------:R-:W-:Y:S01]  /*4460*/  @!P0 IADD3.X R5, R21, UR39, R5, P2, !PT ;  /* 0x0000002715058c10 */ /* 0x000fe200097fe405 */
[----:B------:R-:W-:Y:S01]  /*4470*/  UIADD3 UR41, UP0, UR29, UR8, URZ ;  /* 0x000000081d297290 */ /* 0x000fe2000ff1e03f */
[C---:B------:R-:W-:Y:S01]  /*4480*/  LEA R2, P2, R20.reuse, UR32, 0x2 ;  /* 0x0000002014027c11 */ /* 0x040fe2000f8410ff */
[----:B------:R-:W-:Y:S01]  /*4490*/  UIADD3 UR40, UP1, UR29, UR30, URZ ;  /* 0x0000001e1d287290 */ /* 0x000fe2000ff3e03f */
[C---:B------:R-:W-:Y:S01]  /*44a0*/  LEA R66, P1, R20.reuse, UR34, 0x2 ;  /* 0x0000002214427c11 */ /* 0x040fe2000f8210ff */
[----:B------:R-:W-:Y:S01]  /*44b0*/  UIADD3.X UR8, UR28, UR38, UR9, UP0, !UPT ;  /* 0x000000261c087290 */ /* 0x000fe200087fe409 */
[----:B------:R-:W-:Y:S01]  /*44c0*/  LEA.HI.X R3, R20, UR33, R21, 0x2, P2 ;  /* 0x0000002114037c11 */ /* 0x000fe200090f1415 */
[----:B------:R-:W-:Y:S01]  /*44d0*/  UIADD3.X UR30, UR28, UR39, UR31, UP1, !UPT ;  /* 0x000000271c1e7290 */ /* 0x000fe20008ffe41f */
[----:B------:R-:W-:Y:S01]  /*44e0*/  MOV R27, UR41 ;  /* 0x00000029001b7c02 */ /* 0x000fe20008000f00 */
[----:B------:R-:W-:Y:S01]  /*44f0*/  LDS R60, [R87+0x14] ;  /* 0x00001400573c7984 */ /* 0x000fe20000000800 */
[----:B------:R-:W-:-:S02]  /*4500*/  MOV R29, UR40 ;  /* 0x00000028001d7c02 */ /* 0x000fc40008000f00 */
[----:B------:R-:W-:Y:S01]  /*4510*/  LEA.HI.X R7, R20, UR35, R21, 0x2, P1 ;  /* 0x0000002314077c11 */ /* 0x000fe200088f1415 */
[----:B------:R-:W-:Y:S01]  /*4520*/  LDS R31, [R87+0x34] ;  /* 0x00003400571f7984 */ /* 0x000fe20000000800 */
[----:B------:R-:W-:Y:S02]  /*4530*/  LEA R66, P2, R27, R66, 0x2 ;  /* 0x000000421b427211 */ /* 0x000fe400078410ff */
[----:B------:R-:W-:Y:S01]  /*4540*/  MOV R28, UR8 ;  /* 0x00000008001c7c02 */ /* 0x000fe20008000f00 */
[----:B------:R-:W-:Y:S01]  /*4550*/  LDS R32, [R87+0x38] ;  /* 0x0000380057207984 */ /* 0x000fe20000000800 */
[----:B------:R-:W-:Y:S02]  /*4560*/  MOV R30, UR30 ;  /* 0x0000001e001e7c02 */ /* 0x000fe40008000f00 */
[----:B------:R-:W-:Y:S01]  /*4570*/  LEA R2, P4, R29, R2, 0x2 ;  /* 0x000000021d027211 */ /* 0x000fe200078810ff */
[----:B------:R-:W-:Y:S01]  /*4580*/  LDS R33, [R87+0x3c] ;  /* 0x00003c0057217984 */ /* 0x000fe20000000800 */
[----:B------:R-:W-:-:S02]  /*4590*/  @!P0 LEA R6, P1, R25, UR34, 0x2 ;  /* 0x0000002219068c11 */ /* 0x000fc4000f8210ff */
[----:B------:R-:W-:Y:S02]  /*45a0*/  @!P0 LEA R4, P3, R24, UR32, 0x2 ;  /* 0x0000002018048c11 */ /* 0x000fe4000f8610ff */
[----:B------:R-:W-:Y:S02]  /*45b0*/  CS2R R70, SRZ ;  /* 0x0000000000467805 */ /* 0x000fe4000001ff00 */
[----:B------:R-:W-:Y:S02]  /*45c0*/  LEA.HI.X R67, R27, R7, R28, 0x2, P2 ;  /* 0x000000071b437211 */ /* 0x000fe400010f141c */
[----:B------:R-:W-:Y:S02]  /*45d0*/  CS2R R72, SRZ ;  /* 0x0000000000487805 */ /* 0x000fe4000001ff00 */
[----:B------:R-:W-:Y:S01]  /*45e0*/  LEA.HI.X R3, R29, R3, R30, 0x2, P4 ;  /* 0x000000031d037211 */ /* 0x000fe200020f141e */
[----:B------:R-:W-:Y:S01]  /*45f0*/  LDS R27, [R87+0x24] ;  /* 0x00002400571b7984 */ /* 0x000fe20000000800 */
[----:B------:R-:W-:-:S02]  /*4600*/  @!P0 LEA.HI.X R7, R25, UR35, R26, 0x2, P1 ;  /* 0x0000002319078c11 */ /* 0x000fc400088f141a */
[----:B------:R-:W-:Y:S01]  /*4610*/  MOV R76, RZ ;  /* 0x000000ff004c7202 */ /* 0x000fe20000000f00 */
[----:B------:R-:W-:Y:S01]  /*4620*/  LDS R25, [R87+0x1c] ;  /* 0x00001c0057197984 */ /* 0x000fe20000000800 */
[----:B------:R-:W-:Y:S01]  /*4630*/  @!P0 LEA.HI.X R5, R24, UR33, R5, 0x2, P3 ;  /* 0x0000002118058c11 */ /* 0x000fe200098f1405 */
[----:B------:R-:W-:Y:S01]  /*4640*/  HFMA2.MMA R34, -RZ, RZ, 0, 0 ;  /* 0x00000000ff227435 */ /* 0x000fe200000001ff */
[----:B------:R-:W-:Y:S01]  /*4650*/  ISETP.GE.AND P5, PT, R10, UR58, PT ;  /* 0x0000003a0a007c0c */ /* 0x000fe2000bfa6270 */
[----:B------:R-:W-:Y:S01]  /*4660*/  LDS R24, [R87+0x18] ;  /* 0x0000180057187984 */ /* 0x000fe20000000800 */
[----:B------:R-:W-:Y:S02]  /*4670*/  ISETP.GE.AND P6, PT, R9, UR58, PT ;  /* 0x0000003a09007c0c */ /* 0x000fe4000bfc6270 */
[----:B------:R-:W-:Y:S02]  /*4680*/  CS2R R74, SRZ ;  /* 0x00000000004a7805 */ /* 0x000fe4000001ff00 */
[----:B------:R-:W-:Y:S01]  /*4690*/  CS2R R92, SRZ ;  /* 0x00000000005c7805 */ /* 0x000fe2000001ff00 */
[----:B------:R-:W-:Y:S01]  /*46a0*/  LDS R26, [R87+0x20] ;  /* 0x00002000571a7984 */ /* 0x000fe20000000800 */
[----:B------:R-:W-:-:S02]  /*46b0*/  CS2R R94, SRZ ;  /* 0x00000000005e7805 */ /* 0x000fc4000001ff00 */
[----:B------:R-:W-:Y:S02]  /*46c0*/  MOV R96, RZ ;  /* 0x000000ff00607202 */ /* 0x000fe40000000f00 */
[----:B------:R-:W-:Y:S01]  /*46d0*/  CS2R R98, SRZ ;  /* 0x0000000000627805 */ /* 0x000fe2000001ff00 */
[----:B------:R-:W-:Y:S01]  /*46e0*/  LDS R28, [R87+0x28] ;  /* 0x00002800571c7984 */ /* 0x000fe20000000800 */
[----:B------:R-:W-:Y:S01]  /*46f0*/  HFMA2.MMA R102, -RZ, RZ, 0, 0 ;  /* 0x00000000ff667435 */ /* 0x000fe200000001ff */
[----:B------:R-:W-:Y:S02]  /*4700*/  MOV R101, RZ ;  /* 0x000000ff00657202 */ /* 0x000fe40000000f00 */
[----:B------:R-:W-:Y:S01]  /*4710*/  CS2R R106, SRZ ;  /* 0x00000000006a7805 */ /* 0x000fe2000001ff00 */
[----:B------:R-:W-:Y:S01]  /*4720*/  LDS R29, [R87+0x2c] ;  /* 0x00002c00571d7984 */ /* 0x000fe20000000800 */
[----:B------:R-:W-:Y:S01]  /*4730*/  MOV R108, RZ ;  /* 0x000000ff006c7202 */ /* 0x000fe20000000f00 */
[----:B------:R-:W0:Y:S01]  /*4740*/  S2UR UR9, SR_CgaCtaId ;  /* 0x00000000000979c3 */ /* 0x000e220000008800 */
[----:B------:R-:W-:Y:S01]  /*4750*/  UMOV UR8, 0x400 ;  /* 0x0000040000087882 */ /* 0x000fe20000000000 */
[----:B------:R-:W-:Y:S01]  /*4760*/  LDS R30, [R87+0x30] ;  /* 0x00003000571e7984 */ /* 0x000fe20000000800 */
        /* <DEDUP_REMOVED lines=9> */
[----:B------:R-:W4:Y:S04]  /*4800*/  @!P5 LDG.E R74, desc[UR20][R66.64+-0x1d00] ;  /* 0xffe30014424ad981 */ /* 0x000f28000c1e1900 */
[----:B------:R-:W5:Y:S04]  /*4810*/  @!P6 LDG.E R71, desc[UR20][R66.64+-0x1d80] ;  /* 0xffe280144247e981 */ /* 0x000f68000c1e1900 */
[----:B------:R-:W4:Y:S01]  /*4820*/  @!P1 LDG.E R73, desc[UR20][R66.64+-0x1c80] ;  /* 0xffe3801442499981 */ /* 0x000f22000c1e1900 */
[----:B------:R-:W-:-:S02]  /*4830*/  ISETP.GE.AND P1, PT, R12, UR58, PT ;  /* 0x0000003a0c007c0c */ /* 0x000fc4000bf26270 */
[----:B-1----:R-:W-:Y:S01]  /*4840*/  CS2R R6, SRZ ;  /* 0x0000000000067805 */ /* 0x002fe2000001ff00 */
[----:B------:R-:W5:Y:S04]  /*4850*/  @!P2 LDG.E R72, desc[UR20][R66.64+-0x1e00] ;  /* 0xffe200144248a981 */ /* 0x000f68000c1e1900 */
[----:B------:R-:W2:Y:S04]  /*4860*/  @!P3 LDG.E R34, desc[UR20][R66.64+-0x1f80] ;  /* 0xffe080144222b981 */ /* 0x000ea8000c1e1900 */
[----:B------:R-:W4:Y:S04]  /*4870*/  @!P4 LDG.E R69, desc[UR20][R66.64+-0x1e80] ;  /* 0xffe180144245c981 */ /* 0x000f28000c1e1900 */
[----:B------:R-:W5:Y:S01]  /*4880*/  @!P1 LDG.E R76, desc[UR20][R66.64+-0x1c00] ;  /* 0xffe40014424c9981 */ /* 0x000f62000c1e1900 */
[----:B------:R-:W-:-:S02]  /*4890*/  ISETP.GE.AND P1, PT, R13, UR58, PT ;  /* 0x0000003a0d007c0c */ /* 0x000fc4000bf26270 */
[----:B------:R-:W-:Y:S02]  /*48a0*/  ISETP.GE.AND P2, PT, R15, UR58, PT ;  /* 0x0000003a0f007c0c */ /* 0x000fe4000bf46270 */
[----:B------:R-:W-:Y:S02]  /*48b0*/  ISETP.GE.AND P3, PT, R16, UR58, PT ;  /* 0x0000003a10007c0c */ /* 0x000fe4000bf66270 */
[----:B------:R-:W-:Y:S02]  /*48c0*/  ISETP.GE.AND P4, PT, R17, UR58, PT ;  /* 0x0000003a11007c0c */ /* 0x000fe4000bf86270 */
[----:B------:R-:W-:-:S05]  /*48d0*/  ISETP.GE.AND P5, PT, R18, UR58, PT ;  /* 0x0000003a12007c0c */ /* 0x000fca000bfa6270 */
[----:B------:R-:W5:Y:S01]  /*48e0*/  @!P1 LDG.E R75, desc[UR20][R66.64+-0x1b80] ;  /* 0xffe48014424b9981 */ /* 0x000f62000c1e1900 */
[----:B------:R-:W-:Y:S02]  /*48f0*/  ISETP.GE.AND P1, PT, R14, UR58, PT ;  /* 0x0000003a0e007c0c */ /* 0x000fe4000bf26270 */
[----:B------:R-:W-:Y:S01]  /*4900*/  ISETP.GE.AND P6, PT, R19, UR58, PT ;  /* 0x0000003a13007c0c */ /* 0x000fe2000bfc6270 */
[----:B------:R-:W5:Y:S04]  /*4910*/  @!P2 LDG.E R6, desc[UR20][R66.64+-0x1a80] ;  /* 0xffe580144206a981 */ /* 0x000f68000c1e1900 */
[----:B------:R-:W5:Y:S04]  /*4920*/  @!P3 LDG.E R93, desc[UR20][R66.64+-0x1a00] ;  /* 0xffe60014425db981 */ /* 0x000f68000c1e1900 */
[----:B------:R-:W5:Y:S04]  /*4930*/  @!P4 LDG.E R92, desc[UR20][R66.64+-0x1980] ;  /* 0xffe68014425cc981 */ /* 0x000f68000c1e1900 */
[----:B------:R-:W5:Y:S04]  /*4940*/  @!P1 LDG.E R7, desc[UR20][R66.64+-0x1b00] ;  /* 0xffe5001442079981 */ /* 0x000f68000c1e1900 */
[----:B------:R-:W5:Y:S04]  /*4950*/  @!P5 LDG.E R94, desc[UR20][R66.64+-0x1900] ;  /* 0xffe70014425ed981 */ /* 0x000f68000c1e1900 */
[----:B------:R-:W5:Y:S01]  /*4960*/  @!P6 LDG.E R95, desc[UR20][R66.64+-0x1880] ;  /* 0xffe78014425fe981 */ /* 0x000f62000c1e1900 */
[----:B------:R-:W-:-:S02]  /*4970*/  P2R R97, PR, RZ, 0x2 ;  /* 0x00000002ff617803 */ /* 0x000fc40000000000 */
[----:B------:R-:W-:Y:S01]  /*4980*/  ISETP.GE.AND P1, PT, R22, UR58, PT ;  /* 0x0000003a16007c0c */ /* 0x000fe2000bf26270 */
[----:B---3--:R-:W-:Y:S04]  /*4990*/  STS [R167], R68 ;  /* 0x00000044a7007388 */ /* 0x008fe80000000800 */
[----:B--2---:R1:W-:Y:S04]  /*49a0*/  STS [R166+0x80], R34 ;  /* 0x00008022a6007388 */ /* 0x0043e80000000800 */
        /* <DEDUP_REMOVED lines=16> */
[----:B------:R-:W-:Y:S04]  /*4ab0*/  LDS R90, [R87+0x4] ;  /* 0x00000400575a7984 */ /* 0x000fe80000000800 */
[----:B------:R-:W-:Y:S04]  /*4ac0*/  LDS R79, [R87+0x8] ;  /* 0x00000800574f7984 */ /* 0x000fe80000000800 */
[----:B------:R-:W-:Y:S04]  /*4ad0*/  LDS R78, [R87+0xc] ;  /* 0x00000c00574e7984 */ /* 0x000fe80000000800 */
[----:B------:R-:W4:Y:S04]  /*4ae0*/  LDS R77, [R87+0x10] ;  /* 0x00001000574d7984 */ /* 0x000f280000000800 */
[----:B------:R-:W-:Y:S04]  /*4af0*/  LDS R76, [R87+0x14] ;  /* 0x00001400574c7984 */ /* 0x000fe80000000800 */
[----:B------:R-:W5:Y:S04]  /*4b00*/  LDS R75, [R87+0x18] ;  /* 0x00001800574b7984 */ /* 0x000f680000000800 */
[----:B------:R-:W0:Y:S04]  /*4b10*/  LDS R74, [R87+0x1c] ;  /* 0x00001c00574a7984 */ /* 0x000e280000000800 */
        /* <DEDUP_REMOVED lines=9> */
[----:B-1----:R-:W-:Y:S01]  /*4bb0*/  HFMA2.MMA R34, -RZ, RZ, 0, 0 ;  /* 0x00000000ff227435 */ /* 0x002fe200000001ff */
[----:B--2---:R-:W-:-:S02]  /*4bc0*/  CS2R R6, SRZ ;  /* 0x0000000000067805 */ /* 0x004fc4000001ff00 */
[----:B---3--:R-:W-:-:S07]  /*4bd0*/  CS2R R92, SRZ ;  /* 0x00000000005c7805 */ /* 0x008fce000001ff00 */
[----:B------:R1:W2:Y:S01]  /*4be0*/  @!P0 LDG.E R34, desc[UR20][R4.64] ;  /* 0x0000001404228981 */ /* 0x0002a2000c1e1900 */
[----:B------:R-:W-:-:S03]  /*4bf0*/  ISETP.GE.AND P0, PT, R0, UR58, PT ;  /* 0x0000003a00007c0c */ /* 0x000fc6000bf06270 */
[----:B------:R-:W3:Y:S01]  /*4c00*/  @!P1 LDG.E R6, desc[UR20][R2.64+-0x1f80] ;  /* 0xffe0801402069981 */ /* 0x000ee2000c1e1900 */
[----:B------:R-:W-:-:S03]  /*4c10*/  ISETP.GE.AND P1, PT, R23, UR58, PT ;  /* 0x0000003a17007c0c */ /* 0x000fc6000bf26270 */
        /* <DEDUP_REMOVED lines=24> */
[----:B------:R-:W-:Y:S01]  /*4da0*/  FMUL.FTZ R95, R90, -1.4426950216293334961 ;  /* 0xbfb8aa3b5a5f7820 */ /* 0x000fe20000410000 */
[----:B------:R-:W-:-:S04]  /*4db0*/  FMUL.FTZ R94, R91, -1.4426950216293334961 ;  /* 0xbfb8aa3b5b5e7820 */ /* 0x000fc80000410000 */
[----:B------:R-:W1:Y:S01]  /*4dc0*/  MUFU.EX2 R104, R104 ;  /* 0x0000006800687308 */ /* 0x000e620000000800 */
[----:B-----5:R-:W-:-:S07]  /*4dd0*/  FMUL.FTZ R3, R75, -1.4426950216293334961 ;  /* 0xbfb8aa3b4b037820 */ /* 0x020fce0000410000 */
[----:B------:R-:W4:Y:S01]  /*4de0*/  MUFU.EX2 R95, R95 ;  /* 0x0000005f005f7308 */ /* 0x000f220000000800 */
[----:B------:R-:W-:-:S07]  /*4df0*/  FMUL.FTZ R103, R78, -1.4426950216293334961 ;  /* 0xbfb8aa3b4e677820 */ /* 0x000fce0000410000 */
[----:B------:R-:W5:Y:S01]  /*4e00*/  MUFU.EX2 R94, R94 ;  /* 0x0000005e005e7308 */ /* 0x000f620000000800 */
[----:B------:R-:W-:Y:S01]  /*4e10*/  FMUL.FTZ R100, R79, -1.4426950216293334961 ;  /* 0xbfb8aa3b4f647820 */ /* 0x000fe20000410000 */
[----:B-1----:R-:W-:-:S06]  /*4e20*/  FADD.FTZ R104, R104, 1 ;  /* 0x3f80000068687421 */ /* 0x002fcc0000010000 */
[----:B------:R-:W1:Y:S01]  /*4e30*/  MUFU.EX2 R3, R3 ;  /* 0x0000000300037308 */ /* 0x000e620000000800 */
[----:B0-----:R-:W-:Y:S01]  /*4e40*/  FMUL.FTZ R105, R74, -1.4426950216293334961 ;  /* 0xbfb8aa3b4a697820 */ /* 0x001fe20000410000 */
[----:B------:R-:W-:Y:S01]  /*4e50*/  FMUL.FTZ R114, R66, -1.4426950216293334961 ;  /* 0xbfb8aa3b42727820 */ /* 0x000fe20000410000 */
[----:B------:R-:W-:Y:S01]  /*4e60*/  FMUL.FTZ R2, R76, -1.4426950216293334961 ;  /* 0xbfb8aa3b4c027820 */ /* 0x000fe20000410000 */
[----:B------:R-:W-:Y:S01]  /*4e70*/  FMUL.FTZ R110, R73, -1.4426950216293334961 ;  /* 0xbfb8aa3b496e7820 */ /* 0x000fe20000410000 */
[----:B----4-:R-:W-:-:S03]  /*4e80*/  FADD.FTZ R95, R95, 1 ;  /* 0x3f8000005f5f7421 */ /* 0x010fc60000010000 */
[----:B------:R-:W0:Y:S01]  /*4e90*/  MUFU.EX2 R103, R103 ;  /* 0x0000006700677308 */ /* 0x000e220000000800 */
[----:B------:R-:W-:Y:S01]  /*4ea0*/  FMUL.FTZ R115, R67, -1.4426950216293334961 ;  /* 0xbfb8aa3b43737820 */ /* 0x000fe20000410000 */
[----:B------:R-:W-:Y:S01]  /*4eb0*/  FMUL.FTZ R117, R68, -1.4426950216293334961 ;  /* 0xbfb8aa3b44757820 */ /* 0x000fe20000410000 */
[----:B-----5:R-:W-:-:S05]  /*4ec0*/  FADD.FTZ R94, R94, 1 ;  /* 0x3f8000005e5e7421 */ /* 0x020fca0000010000 */
[----:B------:R4:W5:Y:S01]  /*4ed0*/  MUFU.EX2 R109, R105 ;  /* 0x00000069006d7308 */ /* 0x0009620000000800 */
[----:B-1----:R-:W-:-:S07]  /*4ee0*/  FADD.FTZ R3, R3, 1 ;  /* 0x3f80000003037421 */ /* 0x002fce0000010000 */
[----:B------:R-:W1:Y:S01]  /*4ef0*/  MUFU.EX2 R100, R100 ;  /* 0x0000006400647308 */ /* 0x000e620000000800 */
[----:B----4-:R-:W-:-:S07]  /*4f00*/  FMUL.FTZ R105, R69, -1.4426950216293334961 ;  /* 0xbfb8aa3b45697820 */ /* 0x010fce0000410000 */
[----:B------:R-:W-:Y:S08]  /*4f10*/  MUFU.RCP R104, R104 ;  /* 0x0000006800687308 */ /* 0x000ff00000001000 */
[----:B------:R4:W-:Y:S08]  /*4f20*/  MUFU.EX2 R112, R110 ;  /* 0x0000006e00707308 */ /* 0x0009f00000000800 */
[----:B------:R-:W1:Y:S01]  /*4f30*/  MUFU.EX2 R114, R114 ;  /* 0x0000007200727308 */ /* 0x000e620000000800 */
[----:B----4-:R-:W-:-:S07]  /*4f40*/  FMUL.FTZ R110, R70, -1.4426950216293334961 ;  /* 0xbfb8aa3b466e7820 */ /* 0x010fce0000410000 */
[----:B------:R4:W4:Y:S01]  /*4f50*/  MUFU.EX2 R116, R115 ;  /* 0x0000007300747308 */ /* 0x0009220000000800 */
[----:B------:R-:W-:-:S07]  /*4f60*/  FMUL.FTZ R111, R72, -1.4426950216293334961 ;  /* 0xbfb8aa3b486f7820 */ /* 0x000fce0000410000 */
[----:B------:R-:W4:Y:S08]  /*4f70*/  MUFU.EX2 R2, R2 ;  /* 0x0000000200027308 */ /* 0x000f300000000800 */
[----:B------:R-:W4:Y:S01]  /*4f80*/  MUFU.RCP R95, R95 ;  /* 0x0000005f005f7308 */ /* 0x000f220000001000 */
[----:B0-----:R-:W-:-:S07]  /*4f90*/  FADD.FTZ R103, R103, 1 ;  /* 0x3f80000067677421 */ /* 0x001fce0000010000 */
[----:B------:R-:W-:Y:S01]  /*4fa0*/  MUFU.EX2 R119, R110 ;  /* 0x0000006e00777308 */ /* 0x000fe20000000800 */
[----:B-----5:R-:W-:-:S07]  /*4fb0*/  FADD.FTZ R109, R109, 1 ;  /* 0x3f8000006d6d7421 */ /* 0x020fce0000010000 */
[----:B------:R-:W0:Y:S08]  /*4fc0*/  MUFU.EX2 R117, R117 ;  /* 0x0000007500757308 */ /* 0x000e300000000800 */
[----:B------:R-:W5:Y:S08]  /*4fd0*/  MUFU.EX2 R118, R105 ;  /* 0x0000006900767308 */ /* 0x000f700000000800 */
[----:B------:R-:W-:Y:S08]  /*4fe0*/  MUFU.RCP R94, R94 ;  /* 0x0000005e005e7308 */ /* 0x000ff00000001000 */
[----:B------:R0:W5:Y:S01]  /*4ff0*/  MUFU.RCP R110, R3 ;  /* 0x00000003006e7308 */ /* 0x0001620000001000 */
[----:B-1----:R-:W-:Y:S01]  /*5000*/  FADD.FTZ R100, R100, 1 ;  /* 0x3f80000064647421 */ /* 0x002fe20000010000 */
[----:B----4-:R-:W-:-:S06]  /*5010*/  FADD.FTZ R115, R114, 1 ;  /* 0x3f80000072737421 */ /* 0x010fcc0000010000 */
[----:B------:R1:W4:Y:S01]  /*5020*/  MUFU.EX2 R113, R111 ;  /* 0x0000006f00717308 */ /* 0x0003220000000800 */
[----:B------:R-:W-:Y:S01]  /*5030*/  FADD.FTZ R114, R116, 1 ;  /* 0x3f80000074727421 */ /* 0x000fe20000010000 */
[----:B------:R-:W-:Y:S01]  /*5040*/  FADD.FTZ R2, R2, 1 ;  /* 0x3f80000002027421 */ /* 0x000fe20000010000 */
[----:B0-----:R-:W-:Y:S01]  /*5050*/  FADD.FTZ R3, -R95, 1 ;  /* 0x3f8000005f037421 */ /* 0x001fe20000010100 */
[----:B-1----:R-:W-:-:S04]  /*5060*/  FMUL.FTZ R111, R71, -1.4426950216293334961 ;  /* 0xbfb8aa3b476f7820 */ /* 0x002fc80000410000 */
[----:B------:R-:W0:Y:S01]  /*5070*/  MUFU.RCP R103, R103 ;  /* 0x0000006700677308 */ /* 0x000e220000001000 */
[----:B--2---:R1:W-:Y:S04]  /*5080*/  STS [R167], R34 ;  /* 0x00000022a7007388 */ /* 0x0043e80000000800 */
[----:B---3--:R-:W-:Y:S04]  /*5090*/  STS [R166+0x80], R6 ;  /* 0x00008006a6007388 */ /* 0x008fe80000000800 */
        /* <DEDUP_REMOVED lines=16> */
[----:B------:R-:W5:Y:S04]  /*51a0*/  LDS R92, [R87] ;  /* 0x00000000575c7984 */ /* 0x000f680000000800 */
[----:B------:R-:W4:Y:S04]  /*51b0*/  LDS R93, [R87+0x4] ;  /* 0x00000400575d7984 */ /* 0x000f280000000800 */
[----:B------:R-:W0:Y:S04]  /*51c0*/  LDS R97, [R87+0xc] ;  /* 0x00000c0057617984 */ /* 0x000e280000000800 */
[----:B------:R-:W0:Y:S04]  /*51d0*/  LDS R96, [R87+0x8] ;  /* 0x0000080057607984 */ /* 0x000e280000000800 */
[----:B------:R-:W0:Y:S04]  /*51e0*/  LDS R99, [R87+0x14] ;  /* 0x0000140057637984 */ /* 0x000e280000000800 */
[----:B------:R-:W-:Y:S04]  /*51f0*/  LDS R101, [R87+0x18] ;  /* 0x0000180057657984 */ /* 0x000fe80000000800 */
[----:B------:R-:W0:Y:S01]  /*5200*/  LDS R102, [R87+0x1c] ;  /* 0x00001c0057667984 */ /* 0x000e220000000800 */
[----:B-1----:R-:W-:Y:S01]  /*5210*/  FADD.FTZ R34, -R104, 1 ;  /* 0x3f80000068227421 */ /* 0x002fe20000010100 */
[----:B------:R-:W-:Y:S02]  /*5220*/  MUFU.EX2 R127, R111 ;  /* 0x0000006f007f7308 */ /* 0x000fe40000000800 */
[----:B------:R-:W1:Y:S01]  /*5230*/  LDS R106, [R87+0x24] ;  /* 0x00002400576a7984 */ /* 0x000e620000000800 */
[----:B------:R-:W-:Y:S01]  /*5240*/  FFMA.FTZ R116, R77, R34, 1 ;  /* 0x3f8000004d747423 */ /* 0x000fe20000010022 */
[----:B--2---:R-:W-:-:S02]  /*5250*/  FFMA.FTZ R5, R90, R3, 1 ;  /* 0x3f8000005a057423 */ /* 0x004fc40000010003 */
[----:B------:R-:W-:Y:S01]  /*5260*/  LDS R107, [R87+0x20] ;  /* 0x00002000576b7984 */ /* 0x000fe20000000800 */
[----:B---3--:R-:W-:Y:S01]  /*5270*/  FMUL.FTZ R7, R61, R98 ;  /* 0x000000623d077220 */ /* 0x008fe20000410000 */
[----:B------:R2:W-:Y:S02]  /*5280*/  MUFU.RCP R111, R109 ;  /* 0x0000006d006f7308 */ /* 0x0005e40000001000 */
[----:B------:R-:W-:Y:S01]  /*5290*/  LDS R108, [R87+0x2c] ;  /* 0x00002c00576c7984 */ /* 0x000fe20000000800 */
[----:B------:R-:W-:Y:S01]  /*52a0*/  FMUL.FTZ R7, R104, R7 ;  /* 0x0000000768077220 */ /* 0x000fe20000410000 */
[----:B-----5:R-:W-:Y:S01]  /*52b0*/  FMUL.FTZ R3, R65, R92 ;  /* 0x0000005c41037220 */ /* 0x020fe20000410000 */
[----:B------:R-:W-:-:S03]  /*52c0*/  FADD.FTZ R117, R117, 1 ;  /* 0x3f80000075757421 */ /* 0x000fc60000010000 */
[----:B------:R-:W3:Y:S01]  /*52d0*/  MUFU.RCP R100, R100 ;  /* 0x0000006400647308 */ /* 0x000ee20000001000 */
[----:B--2---:R-:W2:Y:S01]  /*52e0*/  LDS R109, [R87+0x28] ;  /* 0x00002800576d7984 */ /* 0x004ea20000000800 */
[----:B------:R-:W-:Y:S01]  /*52f0*/  FMUL.FTZ R122, R7, R116 ;  /* 0x00000074077a7220 */ /* 0x000fe20000410000 */
[----:B------:R-:W-:Y:S01]  /*5300*/  FADD.FTZ R118, R118, 1 ;  /* 0x3f80000076767421 */ /* 0x000fe20000010000 */
[----:B------:R-:W-:-:S04]  /*5310*/  FADD.FTZ R116, -R110, 1 ;  /* 0x3f8000006e747421 */ /* 0x000fc80000010100 */
[----:B------:R5:W1:Y:S01]  /*5320*/  MUFU.RCP R105, R2 ;  /* 0x0000000200697308 */ /* 0x000a620000001000 */
[----:B----4-:R-:W-:Y:S01]  /*5330*/  FMUL.FTZ R4, R64, R93 ;  /* 0x0000005d40047220 */ /* 0x010fe20000410000 */
[C---:B------:R-:W-:Y:S01]  /*5340*/  FMUL.FTZ R3, R94.reuse, R3 ;  /* 0x000000035e037220 */ /* 0x040fe20000410000 */
[----:B------:R-:W-:Y:S01]  /*5350*/  FADD.FTZ R123, R119, 1 ;  /* 0x3f800000777b7421 */ /* 0x000fe20000010000 */
[----:B------:R-:W-:Y:S01]  /*5360*/  FFMA.FTZ R126, R75, R116, 1 ;  /* 0x3f8000004b7e7423 */ /* 0x000fe20000010074 */
[----:B------:R-:W4:Y:S01]  /*5370*/  LDS R119, [R87+0x30] ;  /* 0x0000300057777984 */ /* 0x000f220000000800 */
[----:B-----5:R-:W-:Y:S02]  /*5380*/  FADD.FTZ R2, -R94, 1 ;  /* 0x3f8000005e027421 */ /* 0x020fe40000010100 */
[----:B------:R5:W-:Y:S01]  /*5390*/  MUFU.RCP R121, R117 ;  /* 0x0000007500797308 */ /* 0x000be20000001000 */
[----:B------:R-:W-:Y:S01]  /*53a0*/  LDS R116, [R87+0x3c] ;  /* 0x00003c0057747984 */ /* 0x000fe20000000800 */
[----:B------:R-:W-:Y:S01]  /*53b0*/  FFMA.FTZ R2, R91, R2, 1 ;  /* 0x3f8000005b027423 */ /* 0x000fe20000010002 */
[----:B------:R-:W-:-:S05]  /*53c0*/  FMUL.FTZ R4, R95, R4 ;  /* 0x000000045f047220 */ /* 0x000fca0000410000 */
[----:B------:R3:W-:Y:S01]  /*53d0*/  MUFU.RCP R120, R118 ;  /* 0x0000007600787308 */ /* 0x0007e20000001000 */
[----:B-----5:R-:W-:Y:S01]  /*53e0*/  LDS R117, [R87+0x38] ;  /* 0x0000380057757984 */ /* 0x020fe20000000800 */
[----:B------:R-:W-:Y:S01]  /*53f0*/  FMUL.FTZ R2, R3, R2 ;  /* 0x0000000203027220 */ /* 0x000fe20000410000 */
[----:B------:R-:W-:Y:S01]  /*5400*/  FADD.FTZ R113, R113, 1 ;  /* 0x3f80000071717421 */ /* 0x000fe20000010000 */
[----:B0-----:R-:W-:Y:S01]  /*5410*/  FADD.FTZ R3, -R103, 1 ;  /* 0x3f80000067037421 */ /* 0x001fe20000010100 */
[----:B---3--:R-:W0:Y:S03]  /*5420*/  LDS R118, [R87+0x34] ;  /* 0x0000340057767984 */ /* 0x008e260000000800 */
[----:B------:R-:W3:Y:S01]  /*5430*/  MUFU.RCP R114, R114 ;  /* 0x0000007200727308 */ /* 0x000ee20000001000 */
[----:B------:R-:W-:Y:S01]  /*5440*/  FMUL.FTZ R4, R4, R5 ;  /* 0x0000000504047220 */ /* 0x000fe20000410000 */
[----:B------:R-:W-:Y:S01]  /*5450*/  FFMA.FTZ R5, R78, R3, 1 ;  /* 0x3f8000004e057423 */ /* 0x000fe20000010003 */
[----:B------:R-:W-:Y:S01]  /*5460*/  FMUL.FTZ R34, R62, R97 ;  /* 0x000000613e227220 */ /* 0x000fe20000410000 */
[----:B------:R-:W-:Y:S01]  /*5470*/  FADD.FTZ R112, R112, 1 ;  /* 0x3f80000070707421 */ /* 0x000fe20000010000 */
[----:B------:R-:W-:Y:S01]  /*5480*/  FADD.FTZ R6, -R100, 1 ;  /* 0x3f80000064067421 */ /* 0x000fe20000010100 */
[----:B------:R-:W-:-:S02]  /*5490*/  FMUL.FTZ R3, R63, R96 ;  /* 0x000000603f037220 */ /* 0x000fc40000410000 */
[----:B------:R-:W5:Y:S01]  /*54a0*/  MUFU.RCP R113, R113 ;  /* 0x0000007100717308 */ /* 0x000f620000001000 */
[----:B------:R-:W-:Y:S01]  /*54b0*/  FMUL.FTZ R34, R103, R34 ;  /* 0x0000002267227220 */ /* 0x000fe20000410000 */
[----:B------:R-:W-:Y:S01]  /*54c0*/  FFMA.FTZ R6, R79, R6, 1 ;  /* 0x3f8000004f067423 */ /* 0x000fe20000010006 */
[----:B------:R-:W-:Y:S01]  /*54d0*/  FMUL.FTZ R3, R100, R3 ;  /* 0x0000000364037220 */ /* 0x000fe20000410000 */
[----:B------:R-:W-:Y:S01]  /*54e0*/  FADD.FTZ R127, R127, 1 ;  /* 0x3f8000007f7f7421 */ /* 0x000fe20000010000 */
[----:B------:R-:W-:-:S03]  /*54f0*/  FMUL.FTZ R34, R34, R5 ;  /* 0x0000000522227220 */ /* 0x000fc60000410000 */
[----:B------:R-:W2:Y:S01]  /*5500*/  MUFU.RCP R115, R115 ;  /* 0x0000007300737308 */ /* 0x000ea20000001000 */
[----:B------:R-:W-:Y:S01]  /*5510*/  FMUL.FTZ R6, R3, R6 ;  /* 0x0000000603067220 */ /* 0x000fe20000410000 */
[----:B------:R-:W-:Y:S01]  /*5520*/  FADD.FTZ R5, -R111, 1 ;  /* 0x3f8000006f057421 */ /* 0x000fe20000010100 */
[----:B-1----:R-:W-:Y:S01]  /*5530*/  FADD.FTZ R3, -R105, 1 ;  /* 0x3f80000069037421 */ /* 0x002fe20000010100 */
[----:B------:R-:W-:Y:S01]  /*5540*/  FMUL.FTZ R124, R60, R99 ;  /* 0x000000633c7c7220 */ /* 0x000fe20000410000 */
[----:B------:R-:W-:Y:S01]  /*5550*/  FMUL.FTZ R128, R25, R102 ;  /* 0x0000006619807220 */ /* 0x000fe20000410000 */
[----:B------:R-:W-:Y:S06]  /*5560*/  BAR.SYNC.DEFER_BLOCKING 0x0 ;  /* 0x0000000000007b1d */ /* 0x000fec0000010000 */
[----:B------:R-:W1:Y:S01]  /*5570*/  MUFU.RCP R112, R112 ;  /* 0x0000007000707308 */ /* 0x000e620000001000 */
[----:B------:R-:W-:Y:S01]  /*5580*/  FFMA.FTZ R7, R74, R5, 1 ;  /* 0x3f8000004a077423 */ /* 0x000fe20000010005 */
[----:B------:R-:W-:Y:S01]  /*5590*/  FFMA.FTZ R3, R76, R3, 1 ;  /* 0x3f8000004c037423 */ /* 0x000fe20000010003 */
[----:B------:R-:W-:Y:S01]  /*55a0*/  FMUL.FTZ R5, R24, R101 ;  /* 0x0000006518057220 */ /* 0x000fe20000410000 */
[----:B------:R-:W-:Y:S01]  /*55b0*/  FMUL.FTZ R124, R105, R124 ;  /* 0x0000007c697c7220 */ /* 0x000fe20000410000 */
[----:B---3--:R-:W-:-:S03]  /*55c0*/  FADD.FTZ R132, -R114, 1 ;  /* 0x3f80000072847421 */ /* 0x008fc60000010100 */
[----:B------:R3:W4:Y:S01]  /*55d0*/  MUFU.RCP R125, R123 ;  /* 0x0000007b007d7308 */ /* 0x0007220000001000 */
[----:B------:R-:W-:-:S07]  /*55e0*/  FMUL.FTZ R5, R110, R5 ;  /* 0x000000056e057220 */ /* 0x000fce0000410000 */
[----:B------:R-:W0:Y:S01]  /*55f0*/  MUFU.RCP R144, R127 ;  /* 0x0000007f00907308 */ /* 0x000e220000001000 */
[----:B------:R-:W-:Y:S01]  /*5600*/  FMUL.FTZ R128, R111, R128 ;  /* 0x000000806f807220 */ /* 0x000fe20000410000 */
[----:B------:R-:W-:Y:S01]  /*5610*/  FMUL.FTZ R124, R124, R3 ;  /* 0x000000037c7c7220 */ /* 0x000fe20000410000 */
[----:B------:R-:W-:Y:S01]  /*5620*/  FFMA.FTZ R136, R67, R132, 1 ;  /* 0x3f80000043887423 */ /* 0x000fe20000010084 */
[----:B-----5:R-:W-:Y:S01]  /*5630*/  FADD.FTZ R3, -R113, 1 ;  /* 0x3f80000071037421 */ /* 0x020fe20000010100 */
[----:B------:R-:W-:Y:S01]  /*5640*/  FMUL.FTZ R132, R27, R106 ;  /* 0x0000006a1b847220 */ /* 0x000fe20000410000 */
[----:B------:R-:W-:Y:S01]  /*5650*/  FMUL.FTZ R126, R5, R126 ;  /* 0x0000007e057e7220 */ /* 0x000fe20000410000 */
[----:B------:R-:W-:Y:S01]  /*5660*/  FMUL.FTZ R128, R128, R7 ;  /* 0x0000000780807220 */ /* 0x000fe20000410000 */
[----:B--2---:R-:W-:Y:S01]  /*5670*/  FADD.FTZ R7, -R115, 1 ;  /* 0x3f80000073077421 */ /* 0x004fe20000010100 */
[----:B------:R-:W-:Y:S01]  /*5680*/  FFMA.FTZ R5, R72, R3, 1 ;  /* 0x3f80000048057423 */ /* 0x000fe20000010003 */
[----:B------:R-:W-:Y:S01]  /*5690*/  FMUL.FTZ R134, R28, R109 ;  /* 0x0000006d1c867220 */ /* 0x000fe20000410000 */
[----:B------:R-:W-:Y:S01]  /*56a0*/  FMUL.FTZ R132, R113, R132 ;  /* 0x0000008471847220 */ /* 0x000fe20000410000 */
[----:B-1----:R-:W-:Y:S01]  /*56b0*/  FADD.FTZ R130, -R112, 1 ;  /* 0x3f80000070827421 */ /* 0x002fe20000010100 */
        /* <DEDUP_REMOVED lines=8> */
[----:B------:R-:W-:Y:S01]  /*5740*/  FADD.FTZ R138, -R120, 1 ;  /* 0x3f800000788a7421 */ /* 0x000fe20000010100 */
[----:B----4-:R-:W-:Y:S01]  /*5750*/  FADD.FTZ R5, -R125, 1 ;  /* 0x3f8000007d057421 */ /* 0x010fe20000010100 */
[----:B0-----:R-:W-:Y:S01]  /*5760*/  FADD.FTZ R142, -R144, 1 ;  /* 0x3f800000908e7421 */ /* 0x001fe20000010100 */
        /* <DEDUP_REMOVED lines=82> */
.L_x_2119:
[----:B------:R-:W-:Y:S05]  /*5c90*/  BSYNC B0 ;  /* 0x0000000000007941 */ /* 0x000fea0003800000 */
.L_x_2118:
        /* <DEDUP_REMOVED lines=154> */
.L_x_2122:
[----:B------:R-:W-:Y:S05]  /*6640*/  BSYNC B0 ;  /* 0x0000000000007941 */ /* 0x000fea0003800000 */
.L_x_2121:
        /* <DEDUP_REMOVED lines=43> */
.L_x_2120:
[----:B------:R-:W2:Y:S01]  /*6900*/  LDL.LU R0, [R1+0x44] ;  /* 0x0000440001007983 */ /* 0x000ea20000300800 */
[----:B-1----:R-:W1:Y:S01]  /*6910*/  LDC R2, c[0x0][0x21c] ;  /* 0x00008700ff027b82 */ /* 0x002e620000000800 */
[----:B------:R-:W-:Y:S01]  /*6920*/  HFMA2.MMA R32, -RZ, RZ, 0, 0 ;  /* 0x00000000ff207435 */ /* 0x000fe200000001ff */
        /* <DEDUP_REMOVED lines=21> */
[----:B------:R-:W-:Y:S01]  /*6a80*/  CS2R R22, SRZ ;  /* 0x0000000000167805 */ /* 0x000fe2000001ff00 */
[----:B------:R-:W-:Y:S01]  /*6a90*/  BAR.SYNC.DEFER_BLOCKING 0x0 ;  /* 0x0000000000007b1d */ /* 0x000fe20000010000 */
[----:B-1----:R-:W-:Y:S02]  /*6aa0*/  ISETP.GE.AND P0, PT, R2, 0x1, PT ;  /* 0x000000010200780c */ /* 0x002fe40003f06270 */
[----:B------:R-:W-:-:S02]  /*6ab0*/  CS2R R20, SRZ ;  /* 0x0000000000147805 */ /* 0x000fc4000001ff00 */
        /* <DEDUP_REMOVED lines=20> */
[----:B---3--:R-:W-:Y:S01]  /*6c00*/  LOP3.LUT R0, R89, 0x7ffffe0, RZ, 0xc0, !PT ;  /* 0x07ffffe059007812 */ /* 0x008fe200078ec0ff */
[----:B------:R-:W-:Y:S01]  /*6c10*/  USHF.L.U32 UR51, UR58, 0x1, URZ ;  /* 0x000000013a337899 */ /* 0x000fe2000800063f */
[----:B------:R-:W-:Y:S01]  /*6c20*/  FADD.FTZ R11, R7, R7 ;  /* 0x00000007070b7221 */ /* 0x000fe20000010000 */
        /* <DEDUP_REMOVED lines=18> */
[----:B0-----:R-:W-:Y:S01]  /*6d50*/  FADD.FTZ R5, R71, R71 ;  /* 0x0000004747057221 */ /* 0x001fe20000010000 */
        /* <DEDUP_REMOVED lines=27> */
.L_x_2218:
[----:B------:R-:W-:Y:S01]  /*6f10*/  USHF.R.S32.HI UR58, URZ, 0x1f, UR7 ;  /* 0x0000001f3f3a7899 */ /* 0x000fe20008011407 */
[----:B------:R-:W-:Y:S01]  /*6f20*/  UMOV UR46, UR28 ;  /* 0x0000001c002e7c82 */ /* 0x000fe20008000000 */
[----:B------:R-:W-:Y:S02]  /*6f30*/  UMOV UR47, UR55 ;  /* 0x00000037002f7c82 */ /* 0x000fe40008000000 */
[----:B------:R-:W-:Y:S02]  /*6f40*/  UIMAD UR56, UR58, UR38, URZ ;  /* 0x000000263a3872a4 */ /* 0x000fe4000f8e023f */
[----:B------:R-:W-:Y:S02]  /*6f50*/  UIMAD.WIDE.U32 UR46, UR7, UR38, UR46 ;  /* 0x00000026072e72a5 */ /* 0x000fe4000f8e002e */
[----:B------:R-:W-:Y:S02]  /*6f60*/  UIMAD UR56, UR7, UR39, UR56 ;  /* 0x00000027073872a4 */ /* 0x000fe4000f8e0238 */
[----:B------:R-:W-:-:S02]  /*6f70*/  ULEA UR57, UP0, UR46, UR40, 0x3 ;  /* 0x000000282e397291 */ /* 0x000fc4000f80183f */
[----:B------:R-:W-:Y:S01]  /*6f80*/  UIADD3 UR47, UR47, UR56, URZ ;  /* 0x000000382f2f7290 */ /* 0x000fe2000fffe03f */
[----:B01----:R-:W-:-:S03]  /*6f90*/  LOP3.LUT R62, R89, 0x7ffffe0, RZ, 0xc0, !PT ;  /* 0x07ffffe0593e7812 */ /* 0x003fc600078ec0ff */
[----:B------:R-:W-:Y:S01]  /*6fa0*/  ULEA.HI.X UR46, UR46, UR41, UR47, 0x3, UP0 ;  /* 0x000000292e2e7291 */ /* 0x000fe200080f1c2f */
[----:B------:R-:W-:Y:S02]  /*6fb0*/  SHF.L.U32 R62, R62, 0x5, RZ ;  /* 0x000000053e3e7819 */ /* 0x000fe400000006ff */
[----:B------:R-:W-:-:S03]  /*6fc0*/  MOV R60, UR57 ;  /* 0x00000039003c7c02 */ /* 0x000fc60008000f00 */
[----:B------:R-:W-:Y:S02]  /*6fd0*/  MOV R61, UR46 ;  /* 0x0000002e003d7c02 */ /* 0x000fe40008000f00 */
[----:B------:R-:W-:Y:S01]  /*6fe0*/  LOP3.LUT R64, R62, 0xffffffe0, R239, 0xe2, !PT ;  /* 0xffffffe03e407812 */ /* 0x000fe200078ee2ef */
[----:B------:R-:W-:Y:S02]  /*6ff0*/  UIMAD UR46, UR58, UR42, URZ ;  /* 0x0000002a3a2e72a4 */ /* 0x000fe4000f8e023f */
[----:B------:R-:W-:Y:S01]  /*7000*/  MOV R67, UR42 ;  /* 0x0000002a00437c02 */ /* 0x000fe20008000f00 */
[----:B--2---:R-:W2:Y:S01]  /*7010*/  LDG.E.64 R60, desc[UR20][R60.64] ;  /* 0x000000143c3c7981 */ /* 0x004ea2000c1e1b00 */
[----:B------:R-:W-:Y:S01]  /*7020*/  SHF.R.S32.HI R65, RZ, 0x1f, R64 ;  /* 0x0000001fff417819 */ /* 0x000fe20000011440 */
[----:B------:R-:W-:Y:S01]  /*7030*/  UIMAD UR46, UR7, UR43, UR46 ;  /* 0x0000002b072e72a4 */ /* 0x000fe2000f8e022e */
[----:B------:R-:W-:Y:S02]  /*7040*/  LOP3.LUT R62, R64, 0x20, RZ, 0xfc, !PT ;  /* 0x00000020403e7812 */ /* 0x000fe400078efcff */
[----:B------:R-:W-:-:S02]  /*7050*/  CS2R R102, SRZ ;  /* 0x0000000000667805 */ /* 0x000fc4000001ff00 */
[----:B------:R-:W-:Y:S01]  /*7060*/  LOP3.LUT R63, R64, 0x40, RZ, 0xfc, !PT ;  /* 0x00000040403f7812 */ /* 0x000fe200078efcff */
[----:B------:R-:W-:Y:S01]  /*7070*/  IMAD.WIDE.U32 R66, R67, UR7, R64 ;  /* 0x0000000743427c25 */ /* 0x000fe2000f8e0040 */
[----:B------:R-:W-:Y:S02]  /*7080*/  ISETP.GE.AND P3, PT, R62, UR51, PT ;  /* 0x000000333e007c0c */ /* 0x000fe4000bf66270 */
[----:B------:R-:W-:Y:S02]  /*7090*/  CS2R R96, SRZ ;  /* 0x0000000000607805 */ /* 0x000fe4000001ff00 */
[----:B------:R-:W-:Y:S02]  /*70a0*/  LOP3.LUT R65, R64, 0x60, RZ, 0xfc, !PT ;  /* 0x0000006040417812 */ /* 0x000fe400078efcff */
[----:B------:R-:W-:Y:S02]  /*70b0*/  CS2R R104, SRZ ;  /* 0x0000000000687805 */ /* 0x000fe4000001ff00 */
[----:B------:R-:W-:-:S02]  /*70c0*/  ISETP.GE.AND P5, PT, R63, UR51, PT ;  /* 0x000000333f007c0c */ /* 0x000fc4000bfa6270 */
[----:B------:R-:W-:Y:S02]  /*70d0*/  IADD3 R63, R67, UR46, RZ ;  /* 0x0000002e433f7c10 */ /* 0x000fe4000fffe0ff */
[----:B------:R-:W-:Y:S02]  /*70e0*/  LEA R62, P1, R66, UR12, 0x2 ;  /* 0x0000000c423e7c11 */ /* 0x000fe4000f8210ff */
[----:B------:R-:W-:Y:S02]  /*70f0*/  ISETP.GE.AND P4, PT, R65, UR51, PT ;  /* 0x0000003341007c0c */ /* 0x000fe4000bf86270 */
[----:B------:R-:W-:Y:S02]  /*7100*/  LOP3.LUT R68, R64, 0x80, RZ, 0xfc, !PT ;  /* 0x0000008040447812 */ /* 0x000fe400078efcff */
[----:B------:R-:W-:Y:S02]  /*7110*/  LEA.HI.X R63, R66, UR11, R63, 0x2, P1 ;  /* 0x0000000b423f7c11 */ /* 0x000fe400088f143f */
[----:B------:R-:W-:-:S02]  /*7120*/  ISETP.GE.AND P2, PT, R68, UR51, PT ;  /* 0x0000003344007c0c */ /* 0x000fc4000bf46270 */
[C---:B------:R-:W-:Y:S01]  /*7130*/  LOP3.LUT R65, R64.reuse, 0xc0, RZ, 0xfc, !PT ;  /* 0x000000c040417812 */ /* 0x040fe200078efcff */
[----:B------:R-:W3:Y:S01]  /*7140*/  @!P3 LDG.E R103, desc[UR20][R62.64+0x80] ;  /* 0x000080143e67b981 */ /* 0x000ee2000c1e1900 */
[C---:B------:R-:W-:Y:S02]  /*7150*/  LOP3.LUT R67, R64.reuse, 0xa0, RZ, 0xfc, !PT ;  /* 0x000000a040437812 */ /* 0x040fe400078efcff */
[----:B------:R-:W-:Y:S02]  /*7160*/  ISETP.GE.AND P3, PT, R65, UR51, PT ;  /* 0x0000003341007c0c */ /* 0x000fe4000bf66270 */
[----:B------:R-:W-:Y:S02]  /*7170*/  CS2R R100, SRZ ;  /* 0x0000000000647805 */ /* 0x000fe4000001ff00 */
[C---:B------:R-:W-:Y:S01]  /*7180*/  LOP3.LUT R65, R64.reuse, 0x100, RZ, 0xfc, !PT ;  /* 0x0000010040417812 */ /* 0x040fe200078efcff */
[----:B----4-:R-:W4:Y:S01]  /*7190*/  @!P4 LDG.E R96, desc[UR20][R62.64+0x180] ;  /* 0x000180143e60c981 */ /* 0x010f22000c1e1900 */
[----:B------:R-:W-:-:S02]  /*71a0*/  LOP3.LUT R66, R64, 0xe0, RZ, 0xfc, !PT ;  /* 0x000000e040427812 */ /* 0x000fc400078efcff */
[----:B------:R-:W-:Y:S01]  /*71b0*/  ISETP.GE.AND P1, PT, R67, UR51, PT ;  /* 0x0000003343007c0c */ /* 0x000fe2000bf26270 */
        /* <DEDUP_REMOVED lines=15> */
[----:B------:R-:W-:Y:S02]  /*72b0*/  ISETP.GE.AND P5, PT, R65, UR51, PT ;  /* 0x0000003341007c0c */ /* 0x000fe4000bfa6270 */
[----:B------:R-:W-:-:S02]  /*72c0*/  CS2R R92, SRZ ;  /* 0x00000000005c7805 */ /* 0x000fc4000001ff00 */
[C---:B------:R-:W-:Y:S01]  /*72d0*/  LOP3.LUT R65, R64.reuse, 0x1c0, RZ, 0xfc, !PT ;  /* 0x000001c040417812 */ /* 0x040fe200078efcff */
[----:B------:R-:W4:Y:S01]  /*72e0*/  @!P2 LDG.E R97, desc[UR20][R62.64+0x480] ;  /* 0x000480143e61a981 */ /* 0x000f22000c1e1900 */
[----:B------:R-:W-:Y:S01]  /*72f0*/  LOP3.LUT R66, R64, 0x1a0, RZ, 0xfc, !PT ;  /* 0x000001a040427812 */ /* 0x000fe200078efcff */
[----:B------:R-:W-:Y:S01]  /*7300*/  HFMA2.MMA R95, -RZ, RZ, 0, 0 ;  /* 0x00000000ff5f7435 */ /* 0x000fe200000001ff */
[----:B------:R-:W-:Y:S01]  /*7310*/  ISETP.GE.AND P2, PT, R65, UR51, PT ;  /* 0x0000003341007c0c */ /* 0x000fe2000bf46270 */
[----:B------:R-:W4:Y:S01]  /*7320*/  @!P4 LDG.E R98, desc[UR20][R62.64+0x400] ;  /* 0x000400143e62c981 */ /* 0x000f22000c1e1900 */
[----:B------:R-:W-:Y:S02]  /*7330*/  ISETP.GE.AND P4, PT, R66, UR51, PT ;  /* 0x0000003342007c0c */ /* 0x000fe4000bf86270 */
[C---:B------:R-:W-:Y:S01]  /*7340*/  LOP3.LUT R65, R64.reuse, 0x200, RZ, 0xfc, !PT ;  /* 0x0000020040417812 */ /* 0x040fe200078efcff */
[----:B------:R-:W4:Y:S01]  /*7350*/  @!P3 LDG.E R92, desc[UR20][R62.64+0x580] ;  /* 0x000580143e5cb981 */ /* 0x000f22000c1e1900 */
[----:B------:R-:W-:-:S02]  /*7360*/  LOP3.LUT R66, R64, 0x1e0, RZ, 0xfc, !PT ;  /* 0x000001e040427812 */ /* 0x000fc400078efcff */
[----:B------:R-:W-:Y:S01]  /*7370*/  ISETP.GE.AND P3, PT, R65, UR51, PT ;  /* 0x0000003341007c0c */ /* 0x000fe2000bf66270 */
[----:B------:R-:W4:Y:S01]  /*7380*/  @!P1 LDG.E R93, desc[UR20][R62.64+0x500] ;  /* 0x000500143e5d9981 */ /* 0x000f22000c1e1900 */
[----:B------:R-:W-:Y:S02]  /*7390*/  ISETP.GE.AND P1, PT, R66, UR51, PT ;  /* 0x0000003342007c0c */ /* 0x000fe4000bf26270 */
[C---:B------:R-:W-:Y:S02]  /*73a0*/  LOP3.LUT R65, R64.reuse, 0x220, RZ, 0xfc, !PT ;  /* 0x0000022040417812 */ /* 0x040fe400078efcff */
[----:B------:R-:W-:Y:S01]  /*73b0*/  CS2R R90, SRZ ;  /* 0x00000000005a7805 */ /* 0x000fe2000001ff00 */
[----:B------:R-:W4:Y:S01]  /*73c0*/  @!P5 LDG.E R95, desc[UR20][R62.64+0x600] ;  /* 0x000600143e5fd981 */ /* 0x000f22000c1e1900 */
[----:B------:R-:W-:Y:S02]  /*73d0*/  LOP3.LUT R66, R64, 0x240, RZ, 0xfc, !PT ;  /* 0x0000024040427812 */ /* 0x000fe400078efcff */
[----:B------:R-:W-:-:S02]  /*73e0*/  ISETP.GE.AND P5, PT, R65, UR51, PT ;  /* 0x0000003341007c0c */ /* 0x000fc4000bfa6270 */
[----:B------:R-:W-:Y:S02]  /*73f0*/  CS2R R70, SRZ ;  /* 0x0000000000467805 */ /* 0x000fe4000001ff00 */
[----:B------:R-:W-:Y:S01]  /*7400*/  LOP3.LUT R65, R64, 0x260, RZ, 0xfc, !PT ;  /* 0x0000026040417812 */ /* 0x000fe200078efcff */
[----:B------:R-:W4:Y:S01]  /*7410*/  @!P4 LDG.E R91, desc[UR20][R62.64+0x680] ;  /* 0x000680143e5bc981 */ /* 0x000f22000c1e1900 */
[----:B------:R-:W-:-:S03]  /*7420*/  ISETP.GE.AND P4, PT, R66, UR51, PT ;  /* 0x0000003342007c0c */ /* 0x000fc6000bf86270 */
[----:B------:R-:W4:Y:S01]  /*7430*/  @!P2 LDG.E R90, desc[UR20][R62.64+0x700] ;  /* 0x000700143e5aa981 */ /* 0x000f22000c1e1900 */
[----:B------:R-:W-:Y:S02]  /*7440*/  ISETP.GE.AND P2, PT, R65, UR51, PT ;  /* 0x0000003341007c0c */ /* 0x000fe4000bf46270 */
[----:B------:R-:W-:Y:S02]  /*7450*/  CS2R R72, SRZ ;  /* 0x0000000000487805 */ /* 0x000fe4000001ff00 */
[C---:B------:R-:W-:Y:S01]  /*7460*/  LOP3.LUT R65, R64.reuse, 0x280, RZ, 0xfc, !PT ;  /* 0x0000028040417812 */ /* 0x040fe200078efcff */
[----:B------:R-:W4:Y:S01]  /*7470*/  @!P1 LDG.E R71, desc[UR20][R62.64+0x780] ;  /* 0x000780143e479981 */ /* 0x000f22000c1e1900 */
[----:B------:R-:W-:Y:S02]  /*7480*/  LOP3.LUT R66, R64, 0x2a0, RZ, 0xfc, !PT ;  /* 0x000002a040427812 */ /* 0x000fe400078efcff */
[----:B------:R-:W-:Y:S02]  /*7490*/  ISETP.GE.AND P1, PT, R65, UR51, PT ;  /* 0x0000003341007c0c */ /* 0x000fe4000bf26270 */
[----:B------:R-:W-:-:S02]  /*74a0*/  CS2R R78, SRZ ;  /* 0x00000000004e7805 */ /* 0x000fc4000001ff00 */
[----:B------:R-:W-:Y:S01]  /*74b0*/  LOP3.LUT R65, R64, 0x2c0, RZ, 0xfc, !PT ;  /* 0x000002c040417812 */ /* 0x000fe200078efcff */
[----:B------:R-:W4:Y:S01]  /*74c0*/  @!P3 LDG.E R73, desc[UR20][R62.64+0x800] ;  /* 0x000800143e49b981 */ /* 0x000f22000c1e1900 */
[----:B------:R-:W-:Y:S02]  /*74d0*/  ISETP.GE.AND P3, PT, R66, UR51, PT ;  /* 0x0000003342007c0c */ /* 0x000fe4000bf66270 */
[----:B------:R-:W-:Y:S01]  /*74e0*/  LOP3.LUT R66, R64, 0x2e0, RZ, 0xfc, !PT ;  /* 0x000002e040427812 */ /* 0x000fe200078efcff */
[----:B------:R-:W4:Y:S01]  /*74f0*/  @!P5 LDG.E R72, desc[UR20][R62.64+0x880] ;  /* 0x000880143e48d981 */ /* 0x000f22000c1e1900 */
[----:B------:R-:W-:Y:S02]  /*7500*/  ISETP.GE.AND P5, PT, R65, UR51, PT ;  /* 0x0000003341007c0c */ /* 0x000fe4000bfa6270 */
[----:B------:R-:W-:Y:S01]  /*7510*/  MOV R65, RZ ;  /* 0x000000ff00417202 */ /* 0x000fe20000000f00 */
[----:B------:R-:W3:Y:S04]  /*7520*/  @!P0 LDG.E R105, desc[UR20][R62.64] ;  /* 0x000000143e698981 */ /* 0x000ee8000c1e1900 */
        /* <DEDUP_REMOVED lines=14> */
[----:B------:R-:W-:Y:S01]  /*7610*/  MOV R74, RZ ;  /* 0x000000ff004a7202 */ /* 0x000fe20000000f00 */
[----:B------:R-:W4:Y:S01]  /*7620*/  @!P3 LDG.E R70, desc[UR20][R62.64+0xa80] ;  /* 0x000a80143e46b981 */ /* 0x000f22000c1e1900 */
[----:B------:R-:W-:Y:S02]  /*7630*/  ISETP.GE.AND P3, PT, R66, UR51, PT ;  /* 0x0000003342007c0c */ /* 0x000fe4000bf66270 */
[C---:B------:R-:W-:Y:S01]  /*7640*/  LOP3.LUT R66, R64.reuse, 0x380, RZ, 0xfc, !PT ;  /* 0x0000038040427812 */ /* 0x040fe200078efcff */
[----:B------:R-:W4:Y:S01]  /*7650*/  @!P2 LDG.E R67, desc[UR20][R62.64+0xc00] ;  /* 0x000c00143e43a981 */ /* 0x000f22000c1e1900 */
[----:B------:R-:W-:-:S03]  /*7660*/  LOP3.LUT R75, R64, 0x3a0, RZ, 0xfc, !PT ;  /* 0x000003a0404b7812 */ /* 0x000fc600078efcff */
[----:B------:R-:W4:Y:S01]  /*7670*/  @!P1 LDG.E R74, desc[UR20][R62.64+0xc80] ;  /* 0x000c80143e4a9981 */ /* 0x000f22000c1e1900 */
[----:B------:R-:W-:Y:S01]  /*7680*/  ISETP.GE.AND P1, PT, R66, UR51, PT ;  /* 0x0000003342007c0c */ /* 0x000fe2000bf26270 */
[----:B------:R-:W-:Y:S01]  /*7690*/  HFMA2.MMA R76, -RZ, RZ, 0, 0 ;  /* 0x00000000ff4c7435 */ /* 0x000fe200000001ff */
[----:B------:R-:W-:Y:S01]  /*76a0*/  ISETP.GE.AND P2, PT, R75, UR51, PT ;  /* 0x000000334b007c0c */ /* 0x000fe2000bf46270 */
[----:B------:R-:W-:Y:S01]  /*76b0*/  HFMA2.MMA R75, -RZ, RZ, 0, 0 ;  /* 0x00000000ff4b7435 */ /* 0x000fe200000001ff */
[----:B------:R-:W-:Y:S01]  /*76c0*/  SHF.L.U32 R94, R89, 0x5, RZ ;  /* 0x00000005595e7819 */ /* 0x000fe200000006ff */
[----:B------:R-:W4:Y:S03]  /*76d0*/  @!P4 LDG.E R68, desc[UR20][R62.64+0xb80] ;  /* 0x000b80143e44c981 */ /* 0x000f26000c1e1900 */
[----:B------:R-:W-:Y:S02]  /*76e0*/  LOP3.LUT R94, R94, 0xffffffe0, R239, 0xe2, !PT ;  /* 0xffffffe05e5e7812 */ /* 0x000fe400078ee2ef */
[----:B------:R-:W-:Y:S01]  /*76f0*/  LOP3.LUT R77, R64, 0x3c0, RZ, 0xfc, !PT ;  /* 0x000003c0404d7812 */ /* 0x000fe200078efcff */
[----:B------:R-:W4:Y:S01]  /*7700*/  @!P3 LDG.E R76, desc[UR20][R62.64+0xd00] ;  /* 0x000d00143e4cb981 */ /* 0x000f22000c1e1900 */
[----:B------:R-:W-:-:S02]  /*7710*/  LOP3.LUT R94, R94, 0x3e0, RZ, 0xfc, !PT ;  /* 0x000003e05e5e7812 */ /* 0x000fc400078efcff */
[----:B------:R-:W-:Y:S01]  /*7720*/  ISETP.GE.AND P3, PT, R77, UR51, PT ;  /* 0x000000334d007c0c */ /* 0x000fe2000bf66270 */
[----:B------:R-:W4:Y:S01]  /*7730*/  @!P1 LDG.E R75, desc[UR20][R62.64+0xe00] ;  /* 0x000e00143e4b9981 */ /* 0x000f22000c1e1900 */
[----:B------:R-:W-:Y:S01]  /*7740*/  ISETP.GE.AND P1, PT, R94, UR51, PT ;  /* 0x000000335e007c0c */ /* 0x000fe2000bf26270 */
[----:B------:R-:W-:Y:S01]  /*7750*/  HFMA2.MMA R94, -RZ, RZ, 0, 0 ;  /* 0x00000000ff5e7435 */ /* 0x000fe200000001ff */
[----:B------:R-:W-:Y:S02]  /*7760*/  MOV R66, RZ ;  /* 0x000000ff00427202 */ /* 0x000fe40000000f00 */
[----:B------:R-:W-:Y:S02]  /*7770*/  MOV R64, RZ ;  /* 0x000000ff00407202 */ /* 0x000fe40000000f00 */
[----:B------:R-:W-:Y:S02]  /*7780*/  MOV R77, RZ ;  /* 0x000000ff004d7202 */ /* 0x000fe40000000f00 */
        /* <DEDUP_REMOVED lines=9> */
[C---:B------:R-:W-:Y:S02]  /*7820*/  ISETP.NE.AND P2, PT, R89.reuse, RZ, PT ;  /* 0x000000ff5900720c */ /* 0x040fe40003f45270 */
[----:B------:R-:W-:Y:S02]  /*7830*/  IADD3 R108, R89, 0x200, RZ ;  /* 0x00000200596c7810 */ /* 0x000fe40007ffe0ff */
[----:B--2---:R-:W-:-:S13]  /*7840*/  R2UR UR57, R61 ;  /* 0x000000003d3972ca */ /* 0x004fda00000e0000 */
[----:B------:R-:W-:-:S04]  /*7850*/  FMUL.FTZ R61, R50, UR57 ;  /* 0x00000039323d7c20 */ /* 0x000fc80008410000 */
[----:B------:R-:W-:Y:S01]  /*7860*/  FMUL.RZ R106, R61, 0.15915493667125701904 ;  /* 0x3e22f9833d6a7820 */ /* 0x000fe2000040c000 */
[----:B------:R-:W-:-:S04]  /*7870*/  FMUL.FTZ R61, R49, UR57 ;  /* 0x00000039313d7c20 */ /* 0x000fc80008410000 */
[----:B------:R-:W-:Y:S01]  /*7880*/  FMUL.RZ R107, R61, 0.15915493667125701904 ;  /* 0x3e22f9833d6b7820 */ /* 0x000fe2000040c000 */
[----:B------:R-:W-:-:S04]  /*7890*/  FMUL.FTZ R61, R48, UR57 ;  /* 0x00000039303d7c20 */ /* 0x000fc80008410000 */
[----:B0-----:R-:W-:Y:S01]  /*78a0*/  FMUL.RZ R63, R61, 0.15915493667125701904 ;  /* 0x3e22f9833d3f7820 */ /* 0x001fe2000040c000 */
[----:B------:R-:W-:Y:S01]  /*78b0*/  FMUL.FTZ R61, R47, UR57 ;  /* 0x000000392f3d7c20 */ /* 0x000fe20008410000 */
[----:B------:R-:W-:Y:S03]  /*78c0*/  MUFU.SIN R123, R106 ;  /* 0x0000006a007b7308 */ /* 0x000fe60000000400 */
[----:B------:R-:W-:Y:S01]  /*78d0*/  FMUL.RZ R110, R61, 0.15915493667125701904 ;  /* 0x3e22f9833d6e7820 */ /* 0x000fe2000040c000 */
[----:B------:R-:W-:-:S04]  /*78e0*/  SHF.L.U32 R61, R89, 0x5, RZ ;  /* 0x00000005593d7819 */ /* 0x000fc800000006ff */
[----:B------:R0:W-:Y:S01]  /*78f0*/  MUFU.COS R122, R106 ;  /* 0x0000006a007a7308 */ /* 0x0001e20000000000 */
[----:B------:R-:W-:Y:S01]  /*7900*/  LOP3.LUT R61, R61, 0xfffffc00, RZ, 0xc0, !PT ;  /* 0xfffffc003d3d7812 */ /* 0x000fe200078ec0ff */
[----:B0-----:R-:W-:-:S03]  /*7910*/  FMUL.FTZ R106, R46, UR57 ;  /* 0x000000392e6a7c20 */ /* 0x001fc60008410000 */
[----:B------:R-:W-:Y:S01]  /*7920*/  IADD3 R62, R61, R88, RZ ;  /* 0x000000583d3e7210 */ /* 0x000fe20007ffe0ff */
[----:B------:R-:W-:Y:S01]  /*7930*/  FMUL.RZ R112, R106, 0.15915493667125701904 ;  /* 0x3e22f9836a707820 */ /* 0x000fe2000040c000 */
[----:B------:R-:W-:Y:S01]  /*7940*/  FMUL.FTZ R106, R45, UR57 ;  /* 0x000000392d6a7c20 */ /* 0x000fe20008410000 */
[----:B------:R-:W-:Y:S08]  /*7950*/  MUFU.SIN R139, R110 ;  /* 0x0000006e008b7308 */ /* 0x000ff00000000400 */
[----:B------:R0:W-:Y:S08]  /*7960*/  MUFU.COS R140, R110 ;  /* 0x0000006e008c7308 */ /* 0x0001f00000000000 */
[----:B------:R-:W-:Y:S01]  /*7970*/  MUFU.SIN R141, R63 ;  /* 0x0000003f008d7308 */ /* 0x000fe20000000400 */
[----:B0-----:R-:W-:Y:S01]  /*7980*/  FMUL.RZ R110, R106, 0.15915493667125701904 ;  /* 0x3e22f9836a6e7820 */ /* 0x001fe2000040c000 */
[----:B------:R-:W-:-:S06]  /*7990*/  FMUL.FTZ R106, R44, UR57 ;  /* 0x000000392c6a7c20 */ /* 0x000fcc0008410000 */
[----:B------:R0:W-:Y:S02]  /*79a0*/  MUFU.COS R142, R63 ;  /* 0x0000003f008e7308 */ /* 0x0001e40000000000 */
[----:B0-----:R-:W-:-:S06]  /*79b0*/  LEA.HI.SX32 R63, R62, R62, 0x1b ;  /* 0x0000003e3e3f7211 */ /* 0x001fcc00078fdaff */
[----:B------:R-:W-:Y:S08]  /*79c0*/  MUFU.SIN R137, R112 ;  /* 0x0000007000897308 */ /* 0x000ff00000000400 */
[----:B------:R0:W-:Y:S02]  /*79d0*/  MUFU.COS R138, R112 ;  /* 0x00000070008a7308 */ /* 0x0001e40000000000 */
[----:B0-----:R-:W-:Y:S01]  /*79e0*/  FMUL.RZ R112, R106, 0.15915493667125701904 ;  /* 0x3e22f9836a707820 */ /* 0x001fe2000040c000 */
[----:B------:R-:W-:Y:S01]  /*79f0*/  LEA R106, R63, R34, 0x2 ;  /* 0x000000223f6a7211 */ /* 0x000fe200078e10ff */
[----:B------:R-:W-:-:S04]  /*7a00*/  FMUL.FTZ R63, R43, UR57 ;  /* 0x000000392b3f7c20 */ /* 0x000fc80008410000 */
[----:B------:R-:W-:Y:S01]  /*7a10*/  MUFU.SIN R135, R110 ;  /* 0x0000006e00877308 */ /* 0x000fe20000000400 */
[----:B------:R-:W-:-:S07]  /*7a20*/  IADD3 R109, R62, 0x40, RZ ;  /* 0x000000403e6d7810 */ /* 0x000fce0007ffe0ff */
[----:B------:R0:W-:Y:S01]  /*7a30*/  MUFU.COS R136, R110 ;  /* 0x0000006e00887308 */ /* 0x0001e20000000000 */
[----:B------:R-:W-:Y:S01]  /*7a40*/  IADD3 R111, R62, 0x60, RZ ;  /* 0x000000603e6f7810 */ /* 0x000fe20007ffe0ff */
[----:B0-----:R-:W-:Y:S01]  /*7a50*/  FMUL.RZ R110, R63, 0.15915493667125701904 ;  /* 0x3e22f9833f6e7820 */ /* 0x001fe2000040c000 */
[----:B------:R-:W-:-:S05]  /*7a60*/  FMUL.FTZ R63, R42, UR57 ;  /* 0x000000392a3f7c20 */ /* 0x000fca0008410000 */
[----:B------:R-:W-:Y:S01]  /*7a70*/  MUFU.SIN R143, R107 ;  /* 0x0000006b008f7308 */ /* 0x000fe20000000400 */
[C---:B------:R-:W-:Y:S02]  /*7a80*/  IADD3 R113, R62.reuse, 0x80, RZ ;  /* 0x000000803e717810 */ /* 0x040fe40007ffe0ff */
[----:B------:R-:W-:-:S05]  /*7a90*/  IADD3 R115, R62, 0xa0, RZ ;  /* 0x000000a03e737810 */ /* 0x000fca0007ffe0ff */
[----:B------:R0:W-:Y:S01]  /*7aa0*/  MUFU.COS R144, R107 ;  /* 0x0000006b00907308 */ /* 0x0001e20000000000 */
[C---:B------:R-:W-:Y:S02]  /*7ab0*/  IADD3 R117, R62.reuse, 0xc0, RZ ;  /* 0x000000c03e757810 */ /* 0x040fe40007ffe0ff */
[----:B------:R-:W-:-:S05]  /*7ac0*/  IADD3 R119, R62, 0xe0, RZ ;  /* 0x000000e03e777810 */ /* 0x000fca0007ffe0ff */
[----:B------:R-:W-:Y:S01]  /*7ad0*/  MUFU.SIN R133, R112 ;  /* 0x0000007000857308 */ /* 0x000fe20000000400 */
[C---:B0-----:R-:W-:Y:S02]  /*7ae0*/  IADD3 R107, R62.reuse, 0x20, RZ ;  /* 0x000000203e6b7810 */ /* 0x041fe40007ffe0ff */
[----:B------:R-:W-:-:S05]  /*7af0*/  IADD3 R121, R62, 0x100, RZ ;  /* 0x000001003e797810 */ /* 0x000fca0007ffe0ff */
[----:B------:R0:W-:Y:S01]  /*7b00*/  MUFU.COS R134, R112 ;  /* 0x0000007000867308 */ /* 0x0001e20000000000 */
[C---:B------:R-:W-:Y:S02]  /*7b10*/  IADD3 R125, R62.reuse, 0x120, RZ ;  /* 0x000001203e7d7810 */ /* 0x040fe40007ffe0ff */
[C---:B------:R-:W-:Y:S02]  /*7b20*/  IADD3 R127, R62.reuse, 0x140, RZ ;  /* 0x000001403e7f7810 */ /* 0x040fe40007ffe0ff */
[C---:B------:R-:W-:Y:S01]  /*7b30*/  IADD3 R129, R62.reuse, 0x160, RZ ;  /* 0x000001603e817810 */ /* 0x040fe20007ffe0ff */
[----:B0-----:R-:W-:Y:S01]  /*7b40*/  FMUL.RZ R112, R63, 0.15915493667125701904 ;  /* 0x3e22f9833f707820 */ /* 0x001fe2000040c000 */
[----:B------:R-:W-:Y:S01]  /*7b50*/  FMUL.FTZ R63, R41, UR57 ;  /* 0x00000039293f7c20 */ /* 0x000fe20008410000 */
        /* <DEDUP_REMOVED lines=20> */
[----:B------:R-:W-:Y:S01]  /*7ca0*/  FMUL.RZ R114, R63, 0.15915493667125701904 ;  /* 0x3e22f9833f727820 */ /* 0x000fe2000040c000 */
[----:B------:R-:W-:-:S02]  /*7cb0*/  LEA.HI.SX32 R107, R107, R62, 0x1b ;  /* 0x0000003e6b6b7211 */ /* 0x000fc400078fdaff */
[-C--:B------:R-:W-:Y:S02]  /*7cc0*/  LEA.HI.SX32 R109, R109, R62.reuse, 0x1b ;  /* 0x0000003e6d6d7211 */ /* 0x080fe400078fdaff */
[-C--:B------:R-:W-:Y:S02]  /*7cd0*/  LEA.HI.SX32 R111, R111, R62.reuse, 0x1b ;  /* 0x0000003e6f6f7211 */ /* 0x080fe400078fdaff */
[----:B------:R-:W-:Y:S01]  /*7ce0*/  MOV R63, UR46 ;  /* 0x0000002e003f7c02 */ /* 0x000fe20008000f00 */
[----:B------:R-:W-:Y:S01]  /*7cf0*/  MUFU.SIN R131, R110 ;  /* 0x0000006e00837308 */ /* 0x000fe20000000400 */
[-C--:B------:R-:W-:Y:S01]  /*7d00*/  LEA.HI.SX32 R113, R113, R62.reuse, 0x1b ;  /* 0x0000003e71717211 */ /* 0x080fe200078fdaff */
[----:B---3--:R-:W-:Y:S01]  /*7d10*/  STS [R106], R105 ;  /* 0x000000696a007388 */ /* 0x008fe20000000800 */
        /* <DEDUP_REMOVED lines=27> */
[----:B------:R-:W-:Y:S02]  /*7ed0*/  LEA.HI.SX32 R189, R189, R62, 0x1b ;  /* 0x0000003ebdbd7211 */ /* 0x000fe400078fdaff */
[-C--:B------:R-:W-:Y:S02]  /*7ee0*/  LEA R62, R107, R34.reuse, 0x2 ;  /* 0x000000226b3e7211 */ /* 0x080fe400078e10ff */
[----:B------:R-:W-:Y:S02]  /*7ef0*/  LEA R109, R109, R34, 0x2 ;  /* 0x000000226d6d7211 */ /* 0x000fe400078e10ff */
[----:B------:R-:W-:Y:S02]  /*7f00*/  SEL R63, R63, R108, !P2 ;  /* 0x0000006c3f3f7207 */ /* 0x000fe40005000000 */
[-C--:B------:R-:W-:Y:S01]  /*7f10*/  LEA R111, R111, R34.reuse, 0x2 ;  /* 0x000000226f6f7211 */ /* 0x080fe200078e10ff */
[----:B------:R0:W-:Y:S01]  /*7f20*/  MUFU.COS R132, R110 ;  /* 0x0000006e00847308 */ /* 0x0001e20000000000 */
[-C--:B------:R-:W-:Y:S01]  /*7f30*/  LEA R108, R113, R34.reuse, 0x2 ;  /* 0x00000022716c7211 */ /* 0x080fe200078e10ff */
[----:B------:R1:W-:Y:S01]  /*7f40*/  STS [R62+0x80], R103 ;  /* 0x000080673e007388 */ /* 0x0003e20000000800 */
[----:B------:R-:W-:-:S02]  /*7f50*/  LEA R115, R115, R34, 0x2 ;  /* 0x0000002273737211 */ /* 0x000fc400078e10ff */
[-C--:B------:R-:W-:Y:S01]  /*7f60*/  LEA R119, R119, R34.reuse, 0x2 ;  /* 0x0000002277777211 */ /* 0x080fe200078e10ff */
[----:B----4-:R-:W-:Y:S01]  /*7f70*/  STS [R109+0x100], R104 ;  /* 0x000100686d007388 */ /* 0x010fe20000000800 */
[----:B0-----:R-:W-:-:S03]  /*7f80*/  LEA R110, R117, R34, 0x2 ;  /* 0x00000022756e7211 */ /* 0x001fc600078e10ff */
[----:B------:R0:W-:Y:S01]  /*7f90*/  STS [R111+0x180], R96 ;  /* 0x000180606f007388 */ /* 0x0001e20000000800 */
[----:B------:R-:W-:Y:S02]  /*7fa0*/  R2UR UR56, R60 ;  /* 0x000000003c3872ca */ /* 0x000fe400000e0000 */
[-C--:B-1----:R-:W-:Y:S01]  /*7fb0*/  LEA R103, R121, R34.reuse, 0x2 ;  /* 0x0000002279677211 */ /* 0x082fe200078e10ff */
[----:B------:R-:W-:Y:S01]  /*7fc0*/  STS [R108+0x200], R101 ;  /* 0x000200656c007388 */ /* 0x000fe20000000800 */
[-C--:B------:R-:W-:Y:S02]  /*7fd0*/  LEA R62, R145, R34.reuse, 0x2 ;  /* 0x00000022913e7211 */ /* 0x080fe400078e10ff */
[-C--:B------:R-:W-:Y:S01]  /*7fe0*/  LEA R149, R149, R34.reuse, 0x2 ;  /* 0x0000002295957211 */ /* 0x080fe200078e10ff */
[----:B------:R1:W-:Y:S01]  /*7ff0*/  STS [R115+0x280], R100 ;  /* 0x0002806473007388 */ /* 0x0003e20000000800 */
[----:B0-----:R-:W-:-:S03]  /*8000*/  LEA R96, R147, R34, 0x2 ;  /* 0x0000002293607211 */ /* 0x001fc600078e10ff */
[----:B------:R-:W-:Y:S01]  /*8010*/  STS [R110+0x300], R99 ;  /* 0x000300636e007388 */ /* 0x000fe20000000800 */
[----:B------:R-:W-:-:S03]  /*8020*/  LEA R155, R155, R34, 0x2 ;  /* 0x000000229b9b7211 */ /* 0x000fc600078e10ff */
[----:B------:R0:W-:Y:S01]  /*8030*/  STS [R119+0x380], R102 ;  /* 0x0003806677007388 */ /* 0x0001e20000000800 */
[----:B-1----:R-:W-:-:S03]  /*8040*/  LEA R100, R151, R34, 0x2 ;  /* 0x0000002297647211 */ /* 0x002fc600078e10ff */
[----:B------:R-:W-:Y:S01]  /*8050*/  STS [R103+0x400], R98 ;  /* 0x0004006267007388 */ /* 0x000fe20000000800 */
[----:B------:R-:W-:-:S03]  /*8060*/  LEA R161, R161, R34, 0x2 ;  /* 0x00000022a1a17211 */ /* 0x000fc600078e10ff */
[----:B------:R1:W-:Y:S01]  /*8070*/  STS [R62+0x480], R97 ;  /* 0x000480613e007388 */ /* 0x0003e20000000800 */
[----:B0-----:R-:W-:-:S03]  /*8080*/  LEA R102, R153, R34, 0x2 ;  /* 0x0000002299667211 */ /* 0x001fc600078e10ff */
[----:B------:R0:W-:Y:S01]  /*8090*/  STS [R96+0x500], R93 ;  /* 0x0005005d60007388 */ /* 0x0001e20000000800 */
[----:B------:R-:W-:-:S03]  /*80a0*/  LEA R165, R165, R34, 0x2 ;  /* 0x00000022a5a57211 */ /* 0x000fc600078e10ff */
[----:B------:R2:W-:Y:S01]  /*80b0*/  STS [R149+0x580], R92 ;  /* 0x0005805c95007388 */ /* 0x0005e20000000800 */
[----:B-1----:R-:W-:-:S03]  /*80c0*/  LEA R62, R157, R34, 0x2 ;  /* 0x000000229d3e7211 */ /* 0x002fc600078e10ff */
[----:B------:R-:W-:Y:S01]  /*80d0*/  STS [R100+0x600], R95 ;  /* 0x0006005f64007388 */ /* 0x000fe20000000800 */
[----:B0-----:R-:W-:-:S03]  /*80e0*/  LEA R96, R159, R34, 0x2 ;  /* 0x000000229f607211 */ /* 0x001fc600078e10ff */
[----:B------:R-:W-:Y:S01]  /*80f0*/  STS [R102+0x680], R91 ;  /* 0x0006805b66007388 */ /* 0x000fe20000000800 */
[----:B--2---:R-:W-:-:S03]  /*8100*/  LEA R92, R163, R34, 0x2 ;  /* 0x00000022a35c7211 */ /* 0x004fc600078e10ff */
[----:B------:R-:W-:Y:S01]  /*8110*/  STS [R155+0x700], R90 ;  /* 0x0007005a9b007388 */ /* 0x000fe20000000800 */
[-C--:B------:R-:W-:Y:S02]  /*8120*/  LEA R60, R167, R34.reuse, 0x2 ;  /* 0x00000022a73c7211 */ /* 0x080fe400078e10ff */
[----:B------:R-:W-:Y:S01]  /*8130*/  LEA R169, R169, R34, 0x2 ;  /* 0x00000022a9a97211 */ /* 0x000fe200078e10ff */
[----:B------:R0:W-:Y:S04]  /*8140*/  STS [R62+0x780], R71 ;  /* 0x000780473e007388 */ /* 0x0001e80000000800 */
[----:B------:R1:W-:Y:S01]  /*8150*/  STS [R96+0x800], R73 ;  /* 0x0008004960007388 */ /* 0x0003e20000000800 */
[----:B------:R-:W-:-:S03]  /*8160*/  UIMAD UR59, UR50, UR46, URZ ;  /* 0x0000002e323b72a4 */ /* 0x000fc6000f8e023f */
[----:B------:R-:W-:Y:S01]  /*8170*/  STS [R161+0x880], R72 ;  /* 0x00088048a1007388 */ /* 0x000fe20000000800 */
[----:B0-----:R-:W-:-:S03]  /*8180*/  LEA R62, R171, R34, 0x2 ;  /* 0x00000022ab3e7211 */ /* 0x001fc600078e10ff */
[----:B------:R-:W-:Y:S01]  /*8190*/  STS [R92+0x900], R79 ;  /* 0x0009004f5c007388 */ /* 0x000fe20000000800 */
[----:B-1----:R-:W-:-:S03]  /*81a0*/  MOV R73, UR56 ;  /* 0x0000003800497c02 */ /* 0x002fc60008000f00 */
[----:B------:R-:W-:Y:S04]  /*81b0*/  STS [R165+0x980], R78 ;  /* 0x0009804ea5007388 */ /* 0x000fe80000000800 */
[----:B------:R-:W-:Y:S01]  /*81c0*/  STS [R60+0xa00], R65 ;  /* 0x000a00413c007388 */ /* 0x000fe20000000800 */
[----:B------:R-:W-:-:S03]  /*81d0*/  UIMAD.WIDE.U32 UR60, UR49, UR46, URZ ;  /* 0x0000002e313c72a5 */ /* 0x000fc6000f8e003f */
[----:B------:R0:W-:Y:S01]  /*81e0*/  STS [R169+0xa80], R70 ;  /* 0x000a8046a9007388 */ /* 0x0001e20000000800 */
[----:B------:R-:W-:-:S03]  /*81f0*/  UIMAD UR59, UR49, UR47, UR59 ;  /* 0x0000002f313b72a4 */ /* 0x000fc6000f8e023b */
[----:B------:R1:W-:Y:S01]  /*8200*/  STS [R62+0xb00], R69 ;  /* 0x000b00453e007388 */ /* 0x0003e20000000800 */
[----:B------:R-:W-:Y:S01]  /*8210*/  ULDC.64 UR46, c[0x0][0x270] ;  /* 0x00009c00002e7ab9 */ /* 0x000fe20000000a00 */
[----:B0-----:R-:W-:Y:S01]  /*8220*/  FMUL.FTZ R70, R73, 1.4426950216293334961 ;  /* 0x3fb8aa3b49467820 */ /* 0x001fe20000410000 */
[----:B------:R-:W-:-:S03]  /*8230*/  UIMAD UR58, UR58, UR46, URZ ;  /* 0x0000002e3a3a72a4 */ /* 0x000fc6000f8e023f */
[----:B-1----:R-:W-:Y:S01]  /*8240*/  FMUL.FTZ R62, R70, R50 ;  /* 0x00000032463e7220 */ /* 0x002fe20000410000 */
[----:B------:R-:W-:-:S03]  /*8250*/  UIADD3 UR61, UR61, UR59, URZ ;  /* 0x0000003b3d3d7290 */ /* 0x000fc6000fffe03f */
[----:B------:R0:W1:Y:S01]  /*8260*/  MUFU.EX2 R65, R62 ;  /* 0x0000003e00417308 */ /* 0x0000620000000800 */
[----:B------:R-:W-:Y:S02]  /*8270*/  UIMAD UR47, UR7, UR47, UR58 ;  /* 0x0000002f072f72a4 */ /* 0x000fe4000f8e023a */
[----:B------:R-:W-:Y:S01]  /*8280*/  UIMAD.WIDE.U32 UR60, UR7, UR46, UR60 ;  /* 0x0000002e073c72a5 */ /* 0x000fe2000f8e003c */
[-C--:B------:R-:W-:Y:S02]  /*8290*/  LEA R173, R173, R34.reuse, 0x2 ;  /* 0x00000022adad7211 */ /* 0x080fe400078e10ff */
[-C--:B------:R-:W-:Y:S01]  /*82a0*/  LEA R72, R175, R34.reuse, 0x2 ;  /* 0x00000022af487211 */ /* 0x080fe200078e10ff */
[----:B------:R-:W-:Y:S02]  /*82b0*/  UIADD3 UR47, UR61, UR47, URZ ;  /* 0x0000002f3d2f7290 */ /* 0x000fe4000fffe03f */
[----:B------:R-:W-:Y:S01]  /*82c0*/  ULEA UR46, UP0, UR60, UR44, 0x3 ;  /* 0x0000002c3c2e7291 */ /* 0x000fe2000f80183f */
[----:B------:R-:W-:-:S02]  /*82d0*/  LEA R177, R177, R34, 0x2 ;  /* 0x00000022b1b17211 */ /* 0x000fc400078e10ff */
[----:B------:R-:W-:Y:S01]  /*82e0*/  LEA R61, R88, R61, 0x5 ;  /* 0x0000003d583d7211 */ /* 0x000fe200078e28ff */
[----:B------:R-:W-:Y:S01]  /*82f0*/  ULEA.HI.X UR60, UR60, UR45, UR47, 0x3, UP0 ;  /* 0x0000002d3c3c7291 */ /* 0x000fe200080f1c2f */
[-C--:B------:R-:W-:Y:S01]  /*8300*/  LEA R179, R179, R34.reuse, 0x2 ;  /* 0x00000022b3b37211 */ /* 0x080fe200078e10ff */
[----:B------:R-:W-:Y:S01]  /*8310*/  FMUL.FTZ R104, R39, UR57 ;  /* 0x0000003927687c20 */ /* 0x000fe20008410000 */
[-C--:B------:R-:W-:Y:S01]  /*8320*/  LEA R181, R181, R34.reuse, 0x2 ;  /* 0x00000022b5b57211 */ /* 0x080fe200078e10ff */
[----:B------:R-:W-:Y:S01]  /*8330*/  FMUL.FTZ R98, R38, UR57 ;  /* 0x0000003926627c20 */ /* 0x000fe20008410000 */
[----:B------:R-:W-:Y:S01]  /*8340*/  FMUL.FTZ R90, R37, UR57 ;  /* 0x00000039255a7c20 */ /* 0x000fe20008410000 */
[----:B------:R2:W-:Y:S01]  /*8350*/  STS [R173+0xb80], R68 ;  /* 0x000b8044ad007388 */ /* 0x0005e20000000800 */
[-C--:B------:R-:W-:Y:S02]  /*8360*/  LEA R60, R183, R34.reuse, 0x2 ;  /* 0x00000022b73c7211 */ /* 0x080fe400078e10ff */
[----:B------:R-:W-:Y:S01]  /*8370*/  LEA R185, R185, R34, 0x2 ;  /* 0x00000022b9b97211 */ /* 0x000fe200078e10ff */
[----:B------:R-:W-:Y:S01]  /*8380*/  STS [R72+0xc00], R67 ;  /* 0x000c004348007388 */ /* 0x000fe20000000800 */
[----:B------:R-:W-:-:S02]  /*8390*/  LEA.HI.SX32 R61, R61, R61, 0x1b ;  /* 0x0000003d3d3d7211 */ /* 0x000fc400078fdaff */
[-C--:B------:R-:W-:Y:S01]  /*83a0*/  LEA R187, R187, R34.reuse, 0x2 ;  /* 0x00000022bbbb7211 */ /* 0x080fe200078e10ff */
[----:B------:R-:W-:Y:S01]  /*83b0*/  STS [R177+0xc80], R74 ;  /* 0x000c804ab1007388 */ /* 0x000fe20000000800 */
[-C--:B0-----:R-:W-:Y:S01]  /*83c0*/  LEA R62, R189, R34.reuse, 0x2 ;  /* 0x00000022bd3e7211 */ /* 0x081fe200078e10ff */
[----:B------:R-:W-:Y:S01]  /*83d0*/  FMUL.RZ R104, R104, 0.15915493667125701904 ;  /* 0x3e22f98368687820 */ /* 0x000fe2000040c000 */
[----:B------:R-:W-:Y:S01]  /*83e0*/  FMUL.RZ R98, R98, 0.15915493667125701904 ;  /* 0x3e22f98362627820 */ /* 0x000fe2000040c000 */
[----:B------:R-:W-:Y:S01]  /*83f0*/  STS [R179+0xd00], R76 ;  /* 0x000d004cb3007388 */ /* 0x000fe20000000800 */
[----:B------:R-:W-:Y:S01]  /*8400*/  FMUL.RZ R90, R90, 0.15915493667125701904 ;  /* 0x3e22f9835a5a7820 */ /* 0x000fe2000040c000 */
[----:B------:R-:W-:Y:S02]  /*8410*/  LEA R61, R61, R34, 0x2 ;  /* 0x000000223d3d7211 */ /* 0x000fe400078e10ff */
[----:B------:R0:W-:Y:S01]  /*8420*/  STS [R181+0xd80], R66 ;  /* 0x000d8042b5007388 */ /* 0x0001e20000000800 */
[----:B--2---:R-:W-:Y:S01]  /*8430*/  MOV R68, UR46 ;  /* 0x0000002e00447c02 */ /* 0x004fe20008000f00 */
[C---:B-1----:R-:W-:Y:S01]  /*8440*/  FMUL.FTZ R122, R65.reuse, R122 ;  /* 0x0000007a417a7220 */ /* 0x042fe20000410000 */
[----:B------:R-:W-:Y:S01]  /*8450*/  MOV R69, UR60 ;  /* 0x0000003c00457c02 */ /* 0x000fe20008000f00 */
[----:B------:R1:W-:Y:S01]  /*8460*/  STS [R60+0xe00], R75 ;  /* 0x000e004b3c007388 */ /* 0x0003e20000000800 */
[----:B------:R-:W-:Y:S01]  /*8470*/  FMUL.FTZ R123, R65, R123 ;  /* 0x0000007b417b7220 */ /* 0x000fe20000410000 */
[----:B------:R-:W-:-:S02]  /*8480*/  LEA R63, R63, R34, 0x3 ;  /* 0x000000223f3f7211 */ /* 0x000fc400078e18ff */
[----:B------:R2:W-:Y:S01]  /*8490*/  STS [R185+0xe80], R64 ;  /* 0x000e8040b9007388 */ /* 0x0005e20000000800 */
[----:B------:R-:W3:Y:S03]  /*84a0*/  MUFU.SIN R129, R112 ;  /* 0x0000007000817308 */ /* 0x000ee60000000400 */
[----:B------:R2:W-:Y:S04]  /*84b0*/  STS [R187+0xf00], R94 ;  /* 0x000f005ebb007388 */ /* 0x0005e80000000800 */
[----:B------:R2:W-:Y:S01]  /*84c0*/  STS [R62+0xf80], R77 ;  /* 0x000f804d3e007388 */ /* 0x0005e20000000800 */
[----:B------:R4:W0:Y:S01]  /*84d0*/  MUFU.COS R130, R112 ;  /* 0x0000007000827308 */ /* 0x0008220000000000 */
[----:B------:R-:W-:-:S02]  /*84e0*/  NOP ;  /* 0x0000000000007918 */ /* 0x000fc40000000000 */
[----:B------:R2:W0:Y:S05]  /*84f0*/  LDS R111, [R61+0xc] ;  /* 0x00000c003d6f7984 */ /* 0x00042a0000000800 */
[----:B------:R-:W0:Y:S01]  /*8500*/  MUFU.SIN R121, R104 ;  /* 0x0000006800797308 */ /* 0x000e220000000400 */
[----:B----4-:R2:W4:Y:S04]  /*8510*/  LDS R112, [R61+0x8] ;  /* 0x000008003d707984 */ /* 0x0105280000000800 */
[----:B------:R2:W0:Y:S03]  /*8520*/  LDS R110, [R61+0x10] ;  /* 0x000010003d6e7984 */ /* 0x0004260000000800 */
[----:B------:R1:W0:Y:S01]  /*8530*/  MUFU.COS R124, R104 ;  /* 0x00000068007c7308 */ /* 0x0002220000000000 */
[----:B------:R2:W0:Y:S04]  /*8540*/  LDS R109, [R61+0x14] ;  /* 0x000014003d6d7984 */ /* 0x0004280000000800 */
[----:B------:R2:W0:Y:S03]  /*8550*/  LDS R108, [R61+0x18] ;  /* 0x000018003d6c7984 */ /* 0x0004260000000800 */
[----:B------:R-:W0:Y:S01]  /*8560*/  MUFU.SIN R119, R98 ;  /* 0x0000006200777308 */ /* 0x000e220000000400 */
[----:B------:R2:W0:Y:S04]  /*8570*/  LDS R105, [R61+0x1c] ;  /* 0x00001c003d697984 */ /* 0x0004280000000800 */
[----:B-1----:R2:W1:Y:S03]  /*8580*/  LDS R104, [R61+0x20] ;  /* 0x000020003d687984 */ /* 0x0024660000000800 */
[----:B------:R3:W0:Y:S01]  /*8590*/  MUFU.COS R120, R98 ;  /* 0x0000006200787308 */ /* 0x0006220000000000 */
[----:B------:R2:W0:Y:S04]  /*85a0*/  LDS R103, [R61+0x24] ;  /* 0x000024003d677984 */ /* 0x0004280000000800 */
[----:B------:R2:W0:Y:S03]  /*85b0*/  LDS R102, [R61+0x28] ;  /* 0x000028003d667984 */ /* 0x0004260000000800 */
[----:B------:R-:W0:Y:S01]  /*85c0*/  MUFU.SIN R117, R90 ;  /* 0x0000005a00757308 */ /* 0x000e220000000400 */
[----:B------:R2:W0:Y:S04]  /*85d0*/  LDS R101, [R61+0x2c] ;  /* 0x00002c003d657984 */ /* 0x0004280000000800 */
[----:B------:R2:W0:Y:S03]  /*85e0*/  LDS R100, [R61+0x30] ;  /* 0x000030003d647984 */ /* 0x0004260000000800 */
[----:B------:R4:W0:Y:S01]  /*85f0*/  MUFU.COS R118, R90 ;  /* 0x0000005a00767308 */ /* 0x0008220000000000 */
[----:B------:R2:W0:Y:S04]  /*8600*/  LDS R99, [R61+0x34] ;  /* 0x000034003d637984 */ /* 0x0004280000000800 */
[----:B---3--:R2:W3:Y:S04]  /*8610*/  LDS R98, [R61+0x38] ;  /* 0x000038003d627984 */ /* 0x0084e80000000800 */
        /* <DEDUP_REMOVED lines=17> */
[----:B------:R2:W1:Y:S04]  /*8730*/  LDS R91, [R61] ;  /* 0x000000003d5b7984 */ /* 0x0004680000000800 */
[----:B----4-:R2:W4:Y:S04]  /*8740*/  LDS R90, [R61+0x4] ;  /* 0x000004003d5a7984 */ /* 0x0105280000000800 */
[----:B------:R2:W-:Y:S04]  /*8750*/  STS.64 [R63+0x9880], R122 ;  /* 0x0098807a3f007388 */ /* 0x0005e80000000a00 */
[----:B------:R-:W5:Y:S01]  /*8760*/  LDG.E.64 R68, desc[UR20][R68.64] ;  /* 0x0000001444447981 */ /* 0x000f62000c1e1b00 */
[----:B------:R-:W-:Y:S01]  /*8770*/  ISETP.NE.AND P1, PT, R89, 0x7f, PT ;  /* 0x0000007f5900780c */ /* 0x000fe20003f25270 */
[----:B------:R-:W-:-:S04]  /*8780*/  FMUL.FTZ R107, R40, UR57 ;  /* 0x00000039286b7c20 */ /* 0x000fc80008410000 */
[----:B------:R-:W-:-:S08]  /*8790*/  FMUL.RZ R107, R107, 0.15915493667125701904 ;  /* 0x3e22f9836b6b7820 */ /* 0x000fd0000040c000 */
[----:B------:R-:W-:Y:S01]  /*87a0*/  @P1 LEA R106, R89, R34, 0x3 ;  /* 0x00000022596a1211 */ /* 0x000fe200078e18ff */
[----:B------:R-:W1:Y:S08]  /*87b0*/  MUFU.SIN R125, R107 ;  /* 0x0000006b007d7308 */ /* 0x000e700000000400 */
[----:B------:R3:W1:Y:S01]  /*87c0*/  MUFU.COS R126, R107 ;  /* 0x0000006b007e7308 */ /* 0x0006620000000000 */
[----:B------:R-:W-:Y:S01]  /*87d0*/  BAR.SYNC.DEFER_BLOCKING 0x0 ;  /* 0x0000000000007b1d */ /* 0x000fe20000010000 */
[----:B------:R-:W-:Y:S01]  /*87e0*/  FMUL.FTZ R71, R36, UR57 ;  /* 0x0000003924477c20 */ /* 0x000fe20008410000 */
[----:B0-----:R-:W-:-:S04]  /*87f0*/  FMUL.FTZ R66, R35, UR57 ;  /* 0x0000003923427c20 */ /* 0x001fc80008410000 */
[----:B---3--:R-:W0:Y:S01]  /*8800*/  @P1 LDS.64 R106, [R106+0xa888] ;  /* 0x00a888006a6a1984 */ /* 0x008e220000000a00 */
[----:B------:R-:W-:Y:S01]  /*8810*/  FMUL.RZ R71, R71, 0.15915493667125701904 ;  /* 0x3e22f98347477820 */ /* 0x000fe2000040c000 */
[----:B------:R-:W-:Y:S01]  /*8820*/  FMUL.RZ R67, R66, 0.15915493667125701904 ;  /* 0x3e22f98342437820 */ /* 0x000fe2000040c000 */
[----:B------:R-:W3:Y:S08]  /*8830*/  MUFU.SIN R127, R114 ;  /* 0x00000072007f7308 */ /* 0x000ef00000000400 */
[----:B------:R-:W0:Y:S01]  /*8840*/  MUFU.COS R128, R114 ;  /* 0x0000007200807308 */ /* 0x000e220000000000 */
[----:B------:R-:W-:-:S07]  /*8850*/  FMUL.FTZ R60, R70, R49 ;  /* 0x00000031463c7220 */ /* 0x000fce0000410000 */
[----:B------:R-:W0:Y:S08]  /*8860*/  MUFU.SIN R115, R71 ;  /* 0x0000004700737308 */ /* 0x000e300000000400 */
[----:B------:R-:W0:Y:S08]  /*8870*/  MUFU.COS R116, R71 ;  /* 0x0000004700747308 */ /* 0x000e300000000000 */
[----:B------:R-:W0:Y:S08]  /*8880*/  MUFU.SIN R113, R67 ;  /* 0x0000004300717308 */ /* 0x000e300000000400 */
[----:B------:R-:W0:Y:S01]  /*8890*/  MUFU.COS R114, R67 ;  /* 0x0000004300727308 */ /* 0x000e220000000000 */
[----:B------:R-:W-:Y:S07]  /*88a0*/  BSSY B0, `(.L_x_2124) ;  /* 0x0000010000007945 */ /* 0x000fee0003800000 */
[----:B------:R2:W0:Y:S02]  /*88b0*/  MUFU.EX2 R66, R60 ;  /* 0x0000003c00427308 */ /* 0x0004240000000800 */
[----:B--2---:R-:W-:Y:S01]  /*88c0*/  FMUL.FTZ R60, R70, R48 ;  /* 0x00000030463c7220 */ /* 0x004fe20000410000 */
[----:B-1-34-:R-:W-:Y:S06]  /*88d0*/  @P1 BRA `(.L_x_2125) ;  /* 0x0000000000301947 */ /* 0x01afec0003800000 */
        /* <DEDUP_REMOVED lines=12> */
.L_x_2125:
[----:B------:R-:W-:Y:S05]  /*89a0*/  BSYNC B0 ;  /* 0x0000000000007941 */ /* 0x000fea0003800000 */
.L_x_2124:
[----:B------:R-:W-:Y:S01]  /*89b0*/  UISETP.GE.AND UP0, UPT, UR10, 0x2, UPT ;  /* 0x000000020a00788c */ /* 0x000fe2000bf06270 */
[C---:B-1----:R-:W-:Y:S01]  /*89c0*/  FMUL.FTZ R61, R70.reuse, R47 ;  /* 0x0000002f463d7220 */ /* 0x042fe20000410000 */
[----:B------:R1:W3:Y:S01]  /*89d0*/  MUFU.EX2 R67, R60 ;  /* 0x0000003c00437308 */ /* 0x0002e20000000800 */
[----:B------:R-:W-:Y:S01]  /*89e0*/  HFMA2.MMA R156, -RZ, RZ, 0, 9.5367431640625e-07 ;  /* 0x00000010ff9c7435 */ /* 0x000fe200000001ff */
[C---:B------:R-:W-:Y:S01]  /*89f0*/  FMUL.FTZ R62, R70.reuse, R46 ;  /* 0x0000002e463e7220 */ /* 0x040fe20000410000 */
[C---:B------:R-:W-:Y:S01]  /*8a00*/  FMUL.FTZ R63, R70.reuse, R45 ;  /* 0x0000002d463f7220 */ /* 0x040fe20000410000 */
[----:B------:R-:W-:Y:S01]  /*8a10*/  PLOP3.LUT P1, PT, PT, PT, UP0, 0x80, 0x0 ;  /* 0x000000000000781c */ /* 0x000fe20003f2f008 */
[C---:B------:R-:W-:Y:S01]  /*8a20*/  FMUL.FTZ R64, R70.reuse, R44 ;  /* 0x0000002c46407220 */ /* 0x040fe20000410000 */
[C---:B------:R-:W-:Y:S01]  /*8a30*/  FMUL.FTZ R65, R70.reuse, R42 ;  /* 0x0000002a46417220 */ /* 0x040fe20000410000 */
[C---:B------:R-:W-:Y:S01]  /*8a40*/  FMUL.FTZ R77, R70.reuse, R41 ;  /* 0x00000029464d7220 */ /* 0x040fe20000410000 */
[----:B------:R-:W-:Y:S01]  /*8a50*/  ISETP.NE.OR P1, PT, R239, RZ, !P1 ;  /* 0x000000ffef00720c */ /* 0x000fe20004f25670 */
[----:B------:R4:W2:Y:S01]  /*8a60*/  MUFU.EX2 R71, R61 ;  /* 0x0000003d00477308 */ /* 0x0008a20000000800 */
[----:B-1----:R-:W-:Y:S01]  /*8a70*/  FMUL.FTZ R60, R70, R43 ;  /* 0x0000002b463c7220 */ /* 0x002fe20000410000 */
[C---:B0-----:R-:W-:Y:S01]  /*8a80*/  FMUL.FTZ R144, R66.reuse, R144 ;  /* 0x0000009042907220 */ /* 0x041fe20000410000 */
[----:B------:R-:W-:-:S05]  /*8a90*/  FMUL.FTZ R143, R66, R143 ;  /* 0x0000008f428f7220 */ /* 0x000fca0000410000 */
[----:B------:R-:W-:Y:S01]  /*8aa0*/  MUFU.EX2 R72, R62 ;  /* 0x0000003e00487308 */ /* 0x000fe20000000800 */
[----:B----4-:R-:W-:-:S03]  /*8ab0*/  MOV R61, UR10 ;  /* 0x0000000a003d7c02 */ /* 0x010fc60008000f00 */
[----:B------:R-:W0:Y:S01]  /*8ac0*/  @!P1 LDC R78, c[0x0][0x21c] ;  /* 0x00008700ff4e9b82 */ /* 0x000e220000000800 */
[----:B------:R-:W-:Y:S01]  /*8ad0*/  @!P1 IADD3 R61, R61, -0x2, RZ ;  /* 0xfffffffe3d3d9810 */ /* 0x000fe20007ffe0ff */
[----:B------:R-:W-:Y:S02]  /*8ae0*/  FMUL.FTZ R66, R70, R38 ;  /* 0x0000002646427220 */ /* 0x000fe40000410000 */
[----:B------:R1:W-:Y:S08]  /*8af0*/  MUFU.EX2 R75, R60 ;  /* 0x0000003c004b7308 */ /* 0x0003f00000000800 */
[----:B------:R4:W2:Y:S01]  /*8b00*/  MUFU.EX2 R73, R63 ;  /* 0x0000003f00497308 */ /* 0x0008a20000000800 */
[----:B-1----:R-:W-:-:S07]  /*8b10*/  HFMA2.MMA R60, -RZ, RZ, 1.875, 0 ;  /* 0x3f800000ff3c7435 */ /* 0x002fce00000001ff */
[----:B------:R-:W-:Y:S01]  /*8b20*/  MUFU.EX2 R74, R64 ;  /* 0x00000040004a7308 */ /* 0x000fe20000000800 */
[----:B----4-:R-:W-:Y:S01]  /*8b30*/  CS2R R62, SRZ ;  /* 0x00000000003e7805 */ /* 0x010fe2000001ff00 */
[----:B0-----:R-:W-:Y:S01]  /*8b40*/  @!P1 IMAD R79, R61, R78, UR7 ;  /* 0x000000073d4f9e24 */ /* 0x001fe2000f8e024e */
[----:B------:R-:W-:-:S05]  /*8b50*/  MOV R61, RZ ;  /* 0x000000ff003d7202 */ /* 0x000fca0000000f00 */
[----:B------:R0:W-:Y:S08]  /*8b60*/  MUFU.EX2 R76, R65 ;  /* 0x00000041004c7308 */ /* 0x0001f00000000800 */
[----:B------:R-:W1:Y:S01]  /*8b70*/  MUFU.EX2 R66, R66 ;  /* 0x0000004200427308 */ /* 0x000e620000000800 */
[----:B0-----:R-:W-:-:S04]  /*8b80*/  @!P1 IMAD.WIDE R64, R79, R156, UR22 ;  /* 0x000000164f409e25 */ /* 0x001fc8000f8e029c */
[----:B------:R-:W-:Y:S01]  /*8b90*/  FMUL.FTZ R189, R91, R50 ;  /* 0x000000325bbd7220 */ /* 0x000fe20000410000 */
[C---:B---3--:R-:W-:Y:S01]  /*8ba0*/  FMUL.FTZ R142, R67.reuse, R142 ;  /* 0x0000008e438e7220 */ /* 0x048fe20000410000 */
[----:B------:R-:W-:Y:S01]  /*8bb0*/  FMUL.FTZ R141, R67, R141 ;  /* 0x0000008d438d7220 */ /* 0x000fe20000410000 */
[----:B------:R-:W-:Y:S01]  /*8bc0*/  FMUL.FTZ R192, R111, R49 ;  /* 0x000000316fc07220 */ /* 0x000fe20000410000 */
[----:B------:R0:W5:Y:S01]  /*8bd0*/  @!P1 LDG.E.128 R60, desc[UR20][R64.64] ;  /* 0x00000014403c9981 */ /* 0x000162000c1e1d00 */
[----:B------:R-:W-:Y:S01]  /*8be0*/  FMUL.FTZ R189, R86, R189 ;  /* 0x000000bd56bd7220 */ /* 0x000fe20000410000 */
[C---:B--2---:R-:W-:Y:S01]  /*8bf0*/  FMUL.FTZ R140, R71.reuse, R140 ;  /* 0x0000008c478c7220 */ /* 0x044fe20000410000 */
[----:B------:R-:W-:Y:S01]  /*8c00*/  FMUL.FTZ R139, R71, R139 ;  /* 0x0000008b478b7220 */ /* 0x000fe20000410000 */
[C---:B------:R-:W-:Y:S01]  /*8c10*/  FMUL.FTZ R136, R73.reuse, R136 ;  /* 0x0000008849887220 */ /* 0x040fe20000410000 */
[----:B------:R-:W-:Y:S01]  /*8c20*/  FMUL.FTZ R135, R73, R135 ;  /* 0x0000008749877220 */ /* 0x000fe20000410000 */
[----:B------:R-:W-:Y:S01]  /*8c30*/  FMUL.FTZ R193, R109, R48 ;  /* 0x000000306dc17220 */ /* 0x000fe20000410000 */
[----:B------:R-:W-:Y:S01]  /*8c40*/  FMUL.FTZ R196, R108, R47 ;  /* 0x0000002f6cc47220 */ /* 0x000fe20000410000 */
[C---:B------:R-:W-:Y:S01]  /*8c50*/  FMUL.FTZ R132, R75.reuse, R132 ;  /* 0x000000844b847220 */ /* 0x040fe20000410000 */
[----:B------:R-:W-:Y:S01]  /*8c60*/  FMUL.FTZ R131, R75, R131 ;  /* 0x000000834b837220 */ /* 0x000fe20000410000 */
[----:B0-----:R-:W-:Y:S01]  /*8c70*/  FMUL.FTZ R64, R70, R37 ;  /* 0x0000002546407220 */ /* 0x001fe20000410000 */
[----:B------:R-:W-:Y:S01]  /*8c80*/  FMUL.FTZ R65, R90, R50 ;  /* 0x000000325a417220 */ /* 0x000fe20000410000 */
[C---:B-1----:R-:W-:Y:S01]  /*8c90*/  FMUL.FTZ R120, R66.reuse, R120 ;  /* 0x0000007842787220 */ /* 0x042fe20000410000 */
[----:B------:R-:W-:Y:S01]  /*8ca0*/  FMUL.FTZ R119, R66, R119 ;  /* 0x0000007742777220 */ /* 0x000fe20000410000 */
[----:B------:R0:W1:Y:S01]  /*8cb0*/  MUFU.EX2 R67, R64 ;  /* 0x0000004000437308 */ /* 0x0000620000000800 */
[----:B------:R-:W-:Y:S01]  /*8cc0*/  FMUL.FTZ R190, R86, R65 ;  /* 0x0000004156be7220 */ /* 0x000fe20000410000 */
[----:B------:R-:W-:Y:S01]  /*8cd0*/  FMUL.FTZ R65, R189, R143 ;  /* 0x0000008fbd417220 */ /* 0x000fe20000410000 */
[C---:B------:R-:W-:Y:S01]  /*8ce0*/  FMUL.FTZ R137, R72.reuse, R137 ;  /* 0x0000008948897220 */ /* 0x040fe20000410000 */
[----:B------:R-:W-:Y:S01]  /*8cf0*/  FMUL.FTZ R138, R72, R138 ;  /* 0x0000008a488a7220 */ /* 0x000fe20000410000 */
[----:B------:R-:W-:Y:S01]  /*8d00*/  FMUL.FTZ R66, R190, R143 ;  /* 0x0000008fbe427220 */ /* 0x000fe20000410000 */
[----:B------:R-:W-:Y:S01]  /*8d10*/  FMUL.FTZ R192, R85, R192 ;  /* 0x000000c055c07220 */ /* 0x000fe20000410000 */
[----:B------:R-:W-:Y:S01]  /*8d20*/  FMUL.FTZ R197, R103, R46 ;  /* 0x0000002e67c57220 */ /* 0x000fe20000410000 */
[----:B------:R-:W-:Y:S01]  /*8d30*/  FMUL.FTZ R200, R102, R45 ;  /* 0x0000002d66c87220 */ /* 0x000fe20000410000 */
[----:B0-----:R-:W-:Y:S01]  /*8d40*/  FMUL.FTZ R64, R112, R49 ;  /* 0x0000003170407220 */ /* 0x001fe20000410000 */
[----:B------:R-:W-:Y:S01]  /*8d50*/  FFMA.FTZ R65, R190, R144, R65 ;  /* 0x00000090be417223 */ /* 0x000fe20000010041 */
[----:B------:R-:W-:Y:S01]  /*8d60*/  FMUL.FTZ R71, R70, R36 ;  /* 0x0000002446477220 */ /* 0x000fe20000410000 */
[----:B------:R-:W-:Y:S01]  /*8d70*/  FFMA.FTZ R66, R189, R144, -R66 ;  /* 0x00000090bd427223 */ /* 0x000fe20000010842 */
[----:B------:R-:W-:Y:S01]  /*8d80*/  FMUL.FTZ R191, R85, R64 ;  /* 0x0000004055bf7220 */ /* 0x000fe20000410000 */
[----:B------:R-:W-:Y:S01]  /*8d90*/  FADD.FTZ R65, R192, R65 ;  /* 0x00000041c0417221 */ /* 0x000fe20000010000 */
[C---:B------:R-:W-:Y:S01]  /*8da0*/  FMUL.FTZ R133, R74.reuse, R133 ;  /* 0x000000854a857220 */ /* 0x040fe20000410000 */
[----:B------:R-:W-:Y:S01]  /*8db0*/  FMUL.FTZ R134, R74, R134 ;  /* 0x000000864a867220 */ /* 0x000fe20000410000 */
[----:B------:R-:W-:Y:S01]  /*8dc0*/  FADD.FTZ R66, R191, R66 ;  /* 0x00000042bf427221 */ /* 0x000fe20000010000 */
[----:B------:R-:W0:Y:S01]  /*8dd0*/  MUFU.EX2 R71, R71 ;  /* 0x0000004700477308 */ /* 0x000e220000000800 */
[C---:B-1----:R-:W-:Y:S01]  /*8de0*/  FMUL.FTZ R118, R67.reuse, R118 ;  /* 0x0000007643767220 */ /* 0x042fe20000410000 */
[----:B------:R-:W-:Y:S01]  /*8df0*/  FMUL.FTZ R117, R67, R117 ;  /* 0x0000007543757220 */ /* 0x000fe20000410000 */
[C---:B------:R-:W-:Y:S01]  /*8e00*/  FMUL.FTZ R67, R141.reuse, R65 ;  /* 0x000000418d437220 */ /* 0x040fe20000410000 */
[----:B------:R-:W-:Y:S01]  /*8e10*/  FMUL.FTZ R64, R141, R66 ;  /* 0x000000428d407220 */ /* 0x000fe20000410000 */
[----:B------:R-:W-:Y:S01]  /*8e20*/  FMUL.FTZ R201, R99, R44 ;  /* 0x0000002c63c97220 */ /* 0x000fe20000410000 */
[----:B------:R-:W-:Y:S01]  /*8e30*/  FMUL.FTZ R204, R98, R43 ;  /* 0x0000002b62cc7220 */ /* 0x000fe20000410000 */
[C---:B------:R-:W-:Y:S01]  /*8e40*/  FFMA.FTZ R73, R142.reuse, R66, -R67 ;  /* 0x000000428e497223 */ /* 0x040fe20000010843 */
[----:B------:R-:W-:Y:S01]  /*8e50*/  FFMA.FTZ R66, R142, R65, R64 ;  /* 0x000000418e427223 */ /* 0x000fe20000010040 */
[-C--:B------:R-:W-:Y:S01]  /*8e60*/  FMUL.FTZ R64, R122, R143.reuse ;  /* 0x0000008f7a407220 */ /* 0x080fe20000410000 */
[C---:B------:R-:W-:Y:S01]  /*8e70*/  FMUL.FTZ R67, R123.reuse, R143 ;  /* 0x0000008f7b437220 */ /* 0x040fe20000410000 */
[----:B------:R-:W-:Y:S01]  /*8e80*/  FMUL.FTZ R65, R110, R48 ;  /* 0x000000306e417220 */ /* 0x000fe20000410000 */
[----:B------:R-:W-:Y:S01]  /*8e90*/  FMUL.FTZ R193, R84, R193 ;  /* 0x000000c154c17220 */ /* 0x000fe20000410000 */
[-C--:B------:R-:W-:Y:S01]  /*8ea0*/  FFMA.FTZ R64, R123, R144.reuse, R64 ;  /* 0x000000907b407223 */ /* 0x080fe20000010040 */
[----:B------:R-:W-:Y:S01]  /*8eb0*/  FFMA.FTZ R67, R122, R144, -R67 ;  /* 0x000000907a437223 */ /* 0x000fe20000010843 */
[----:B------:R-:W-:Y:S01]  /*8ec0*/  FMUL.FTZ R194, R84, R65 ;  /* 0x0000004154c27220 */ /* 0x000fe20000410000 */
[----:B------:R-:W-:Y:S01]  /*8ed0*/  FADD.FTZ R66, R193, R66 ;  /* 0x00000042c1427221 */ /* 0x000fe20000010000 */
[----:B------:R-:W-:Y:S01]  /*8ee0*/  FMUL.FTZ R65, R141, R64 ;  /* 0x000000408d417220 */ /* 0x000fe20000410000 */
[C---:B0-----:R-:W-:Y:S01]  /*8ef0*/  FMUL.FTZ R116, R71.reuse, R116 ;  /* 0x0000007447747220 */ /* 0x041fe20000410000 */
[----:B------:R-:W-:Y:S01]  /*8f00*/  FMUL.FTZ R115, R71, R115 ;  /* 0x0000007347737220 */ /* 0x000fe20000410000 */
[-C--:B------:R-:W-:Y:S01]  /*8f10*/  FMUL.FTZ R71, R141, R67.reuse ;  /* 0x000000438d477220 */ /* 0x080fe20000410000 */
[----:B------:R-:W-:Y:S01]  /*8f20*/  FADD.FTZ R73, R194, R73 ;  /* 0x00000049c2497221 */ /* 0x000fe20000010000 */
[C---:B------:R-:W-:Y:S01]  /*8f30*/  FFMA.FTZ R65, R142.reuse, R67, -R65 ;  /* 0x000000438e417223 */ /* 0x040fe20000010841 */
[C---:B------:R-:W-:Y:S01]  /*8f40*/  FMUL.FTZ R67, R139.reuse, R66 ;  /* 0x000000428b437220 */ /* 0x040fe20000410000 */
[----:B------:R-:W-:Y:S01]  /*8f50*/  FFMA.FTZ R71, R142, R64, R71 ;  /* 0x000000408e477223 */ /* 0x000fe20000010047 */
[----:B------:R-:W-:Y:S01]  /*8f60*/  FMUL.FTZ R75, R139, R73 ;  /* 0x000000498b4b7220 */ /* 0x000fe20000410000 */
[----:B------:R-:W-:Y:S01]  /*8f70*/  FMUL.FTZ R64, R105, R47 ;  /* 0x0000002f69407220 */ /* 0x000fe20000410000 */
[C---:B------:R-:W-:Y:S01]  /*8f80*/  FFMA.FTZ R73, R140.reuse, R73, -R67 ;  /* 0x000000498c497223 */ /* 0x040fe20000010843 */
[C---:B------:R-:W-:Y:S01]  /*8f90*/  FMUL.FTZ R196, R83.reuse, R196 ;  /* 0x000000c453c47220 */ /* 0x040fe20000410000 */
[----:B------:R-:W-:Y:S01]  /*8fa0*/  FFMA.FTZ R66, R140, R66, R75 ;  /* 0x000000428c427223 */ /* 0x000fe2000001004b */
        /* <DEDUP_REMOVED lines=8> */
[----:B------:R-:W-:Y:S01]  /*9030*/  FMUL.FTZ R65, R104, R46 ;  /* 0x0000002e68417220 */ /* 0x000fe20000410000 */
[CC--:B------:R-:W-:Y:S01]  /*9040*/  FMUL.FTZ R71, R137.reuse, R66.reuse ;  /* 0x0000004289477220 */ /* 0x0c0fe20000410000 */
[----:B------:R-:W-:Y:S01]  /*9050*/  FFMA.FTZ R66, R138, R66, R75 ;  /* 0x000000428a427223 */ /* 0x000fe2000001004b */
[C---:B------:R-:W-:Y:S01]  /*9060*/  FMUL.FTZ R197, R82.reuse, R197 ;  /* 0x000000c552c57220 */ /* 0x040fe20000410000 */
[----:B------:R-:W-:Y:S01]  /*9070*/  FMUL.FTZ R198, R82, R65 ;  /* 0x0000004152c67220 */ /* 0x000fe20000410000 */
[----:B------:R-:W-:Y:S01]  /*9080*/  FFMA.FTZ R73, R138, R73, -R71 ;  /* 0x000000498a497223 */ /* 0x000fe20000010847 */
        /* <DEDUP_REMOVED lines=33> */
[----:B------:R-:W0:Y:S01]  /*92a0*/  MUFU.EX2 R77, R77 ;  /* 0x0000004d004d7308 */ /* 0x000e220000000800 */
[----:B------:R-:W-:Y:S01]  /*92b0*/  FMUL.FTZ R75, R131, R73 ;  /* 0x00000049834b7220 */ /* 0x000fe20000410000 */
[----:B------:R-:W-:Y:S01]  /*92c0*/  FMUL.FTZ R64, R97, R43 ;  /* 0x0000002b61407220 */ /* 0x000fe20000410000 */
[C---:B------:R-:W-:Y:S01]  /*92d0*/  FFMA.FTZ R73, R132.reuse, R73, -R67 ;  /* 0x0000004984497223 */ /* 0x040fe20000010843 */
[C---:B------:R-:W-:Y:S01]  /*92e0*/  FMUL.FTZ R204, R59.reuse, R204 ;  /* 0x000000cc3bcc7220 */ /* 0x040fe20000410000 */
[----:B------:R-:W-:Y:S01]  /*92f0*/  FFMA.FTZ R66, R132, R66, R75 ;  /* 0x0000004284427223 */ /* 0x000fe2000001004b */
[----:B------:R-:W-:Y:S01]  /*9300*/  FMUL.FTZ R203, R59, R64 ;  /* 0x000000403bcb7220 */ /* 0x000fe20000410000 */
[----:B------:R-:W-:Y:S01]  /*9310*/  FMUL.FTZ R129, R76, R129 ;  /* 0x000000814c817220 */ /* 0x000fe20000410000 */
[----:B------:R-:W-:Y:S01]  /*9320*/  FADD.FTZ R73, R204, R73 ;  /* 0x00000049cc497221 */ /* 0x000fe20000010000 */
[----:B------:R-:W-:Y:S01]  /*9330*/  FMUL.FTZ R78, R70, R40 ;  /* 0x00000028464e7220 */ /* 0x000fe20000410000 */
[C---:B------:R-:W-:Y:S01]  /*9340*/  FMUL.FTZ R67, R131.reuse, R71 ;  /* 0x0000004783437220 */ /* 0x040fe20000410000 */
[----:B------:R-:W-:Y:S01]  /*9350*/  FMUL.FTZ R64, R131, R65 ;  /* 0x0000004183407220 */ /* 0x000fe20000410000 */
[----:B------:R-:W-:Y:S01]  /*9360*/  FADD.FTZ R66, R203, R66 ;  /* 0x00000042cb427221 */ /* 0x000fe20000010000 */
[----:B------:R-:W-:Y:S01]  /*9370*/  FMUL.FTZ R130, R76, R130 ;  /* 0x000000824c827220 */ /* 0x000fe20000410000 */
[----:B------:R-:W-:Y:S01]  /*9380*/  FMUL.FTZ R75, R129, R73 ;  /* 0x00000049814b7220 */ /* 0x000fe20000410000 */
[-C--:B------:R-:W-:Y:S01]  /*9390*/  FMUL.FTZ R205, R95, R42.reuse ;  /* 0x0000002a5fcd7220 */ /* 0x080fe20000410000 */
[C---:B------:R-:W-:Y:S01]  /*93a0*/  FFMA.FTZ R67, R132.reuse, R65, -R67 ;  /* 0x0000004184437223 */ /* 0x040fe20000010843 */
[----:B------:R-:W-:Y:S01]  /*93b0*/  FFMA.FTZ R64, R132, R71, R64 ;  /* 0x0000004784407223 */ /* 0x000fe20000010040 */
[----:B------:R-:W-:Y:S01]  /*93c0*/  FMUL.FTZ R65, R96, R42 ;  /* 0x0000002a60417220 */ /* 0x000fe20000410000 */
[----:B------:R-:W1:Y:S01]  /*93d0*/  MUFU.EX2 R78, R78 ;  /* 0x0000004e004e7308 */ /* 0x000e620000000800 */
[CC--:B------:R-:W-:Y:S01]  /*93e0*/  FMUL.FTZ R71, R129.reuse, R66.reuse ;  /* 0x0000004281477220 */ /* 0x0c0fe20000410000 */
[----:B------:R-:W-:Y:S01]  /*93f0*/  FFMA.FTZ R66, R130, R66, R75 ;  /* 0x0000004282427223 */ /* 0x000fe2000001004b */
[C---:B------:R-:W-:Y:S01]  /*9400*/  FMUL.FTZ R205, R58.reuse, R205 ;  /* 0x000000cd3acd7220 */ /* 0x040fe20000410000 */
[----:B------:R-:W-:Y:S01]  /*9410*/  FMUL.FTZ R206, R58, R65 ;  /* 0x000000413ace7220 */ /* 0x000fe20000410000 */
[----:B------:R-:W-:Y:S01]  /*9420*/  FFMA.FTZ R73, R130, R73, -R71 ;  /* 0x0000004982497223 */ /* 0x000fe20000010847 */
[----:B------:R-:W-:Y:S01]  /*9430*/  FMUL.FTZ R65, R129, R64 ;  /* 0x0000004081417220 */ /* 0x000fe20000410000 */
[----:B0-----:R-:W-:Y:S01]  /*9440*/  FMUL.FTZ R127, R77, R127 ;  /* 0x0000007f4d7f7220 */ /* 0x001fe20000410000 */
[----:B------:R-:W-:Y:S01]  /*9450*/  FADD.FTZ R66, R205, R66 ;  /* 0x00000042cd427221 */ /* 0x000fe20000010000 */
[----:B------:R-:W-:Y:S01]  /*9460*/  FMUL.FTZ R79, R70, R39 ;  /* 0x00000027464f7220 */ /* 0x000fe20000410000 */
[-C--:B------:R-:W-:Y:S01]  /*9470*/  FMUL.FTZ R71, R129, R67.reuse ;  /* 0x0000004381477220 */ /* 0x080fe20000410000 */
[----:B------:R-:W-:Y:S01]  /*9480*/  FADD.FTZ R73, R206, R73 ;  /* 0x00000049ce497221 */ /* 0x000fe20000010000 */
[----:B------:R-:W-:Y:S01]  /*9490*/  FFMA.FTZ R65, R130, R67, -R65 ;  /* 0x0000004382417223 */ /* 0x000fe20000010841 */
[----:B------:R-:W-:Y:S01]  /*94a0*/  FMUL.FTZ R128, R77, R128 ;  /* 0x000000804d807220 */ /* 0x000fe20000410000 */
[C---:B------:R-:W-:Y:S01]  /*94b0*/  FMUL.FTZ R67, R127.reuse, R66 ;  /* 0x000000427f437220 */ /* 0x040fe20000410000 */
[----:B------:R-:W-:Y:S01]  /*94c0*/  FMUL.FTZ R208, R94, R41 ;  /* 0x000000295ed07220 */ /* 0x000fe20000410000 */
        /* <DEDUP_REMOVED lines=8> */
[----:B-1----:R-:W-:Y:S01]  /*9550*/  FMUL.FTZ R125, R78, R125 ;  /* 0x0000007d4e7d7220 */ /* 0x002fe20000410000 */
[----:B------:R-:W-:Y:S01]  /*9560*/  FADD.FTZ R73, R208, R73 ;  /* 0x00000049d0497221 */ /* 0x000fe20000010000 */
        /* <DEDUP_REMOVED lines=17> */
[-C--:B------:R-:W-:Y:S01]  /*9680*/  FMUL.FTZ R71, R125, R67.reuse ;  /* 0x000000437d477220 */ /* 0x080fe20000410000 */
[----:B------:R-:W-:Y:S01]  /*9690*/  FADD.FTZ R73, R210, R73 ;  /* 0x00000049d2497221 */ /* 0x000fe20000010000 */
[----:B------:R-:W-:Y:S01]  /*96a0*/  FFMA.FTZ R65, R126, R67, -R65 ;  /* 0x000000437e417223 */ /* 0x000fe20000010841 */
[----:B------:R-:W-:Y:S01]  /*96b0*/  FMUL.FTZ R124, R79, R124 ;  /* 0x0000007c4f7c7220 */ /* 0x000fe20000410000 */
[C---:B------:R-:W-:Y:S01]  /*96c0*/  FMUL.FTZ R67, R121.reuse, R66 ;  /* 0x0000004279437220 */ /* 0x040fe20000410000 */
[----:B------:R-:W-:Y:S01]  /*96d0*/  FMUL.FTZ R212, R154, R39 ;  /* 0x000000279ad47220 */ /* 0x000fe20000410000 */
        /* <DEDUP_REMOVED lines=9> */
[----:B------:R-:W-:Y:S01]  /*9770*/  FMUL.FTZ R64, R121, R65 ;  /* 0x0000004179407220 */ /* 0x000fe20000410000 */
[----:B------:R-:W-:Y:S01]  /*9780*/  FADD.FTZ R66, R211, R66 ;  /* 0x00000042d3427221 */ /* 0x000fe20000010000 */
[-C--:B------:R-:W-:Y:S01]  /*9790*/  FMUL.FTZ R213, R151, R38.reuse ;  /* 0x0000002697d57220 */ /* 0x080fe20000410000 */
[C---:B------:R-:W-:Y:S01]  /*97a0*/  FMUL.FTZ R75, R119.reuse, R73 ;  /* 0x00000049774b7220 */ /* 0x040fe20000410000 */
        /* <DEDUP_REMOVED lines=10> */
[----:B------:R-:W-:Y:S01]  /*9850*/  FMUL.FTZ R70, R70, R35 ;  /* 0x0000002346467220 */ /* 0x000fe20000410000 */
[-C--:B------:R-:W-:Y:S01]  /*9860*/  FMUL.FTZ R71, R119, R67.reuse ;  /* 0x0000004377477220 */ /* 0x080fe20000410000 */
[----:B------:R-:W-:Y:S01]  /*9870*/  FADD.FTZ R73, R214, R73 ;  /* 0x00000049d6497221 */ /* 0x000fe20000010000 */
[----:B------:R-:W-:Y:S01]  /*9880*/  FFMA.FTZ R65, R120, R67, -R65 ;  /* 0x0000004378417223 */ /* 0x000fe20000010841 */
        /* <DEDUP_REMOVED lines=14> */
[----:B------:R-:W-:Y:S01]  /*9970*/  FFMA.FTZ R67, R118, R65, -R67 ;  /* 0x0000004176437223 */ /* 0x000fe20000010843 */
[----:B------:R-:W-:Y:S01]  /*9980*/  FMUL.FTZ R75, R115, R73 ;  /* 0x00000049734b7220 */ /* 0x000fe20000410000 */
[-C--:B------:R-:W-:Y:S01]  /*9990*/  FMUL.FTZ R217, R147, R36.reuse ;  /* 0x0000002493d97220 */ /* 0x080fe20000410000 */
[----:B------:R-:W-:Y:S01]  /*99a0*/  FMUL.FTZ R65, R148, R36 ;  /* 0x0000002494417220 */ /* 0x000fe20000410000 */
[----:B------:R-:W-:Y:S01]  /*99b0*/  FFMA.FTZ R64, R118, R71, R64 ;  /* 0x0000004776407223 */ /* 0x000fe20000010040 */
[CC--:B------:R-:W-:Y:S01]  /*99c0*/  FMUL.FTZ R71, R115.reuse, R66.reuse ;  /* 0x0000004273477220 */ /* 0x0c0fe20000410000 */
[----:B------:R-:W-:Y:S01]  /*99d0*/  FFMA.FTZ R66, R116, R66, R75 ;  /* 0x0000004274427223 */ /* 0x000fe2000001004b */
[C---:B------:R-:W-:Y:S01]  /*99e0*/  FMUL.FTZ R217, R52.reuse, R217 ;  /* 0x000000d934d97220 */ /* 0x040fe20000410000 */
[----:B------:R-:W-:Y:S01]  /*99f0*/  FMUL.FTZ R218, R52, R65 ;  /* 0x0000004134da7220 */ /* 0x000fe20000410000 */
[C---:B------:R-:W-:Y:S01]  /*9a00*/  FMUL.FTZ R65, R115.reuse, R64 ;  /* 0x0000004073417220 */ /* 0x040fe20000410000 */
[----:B------:R-:W-:Y:S01]  /*9a10*/  FFMA.FTZ R73, R116, R73, -R71 ;  /* 0x0000004974497223 */ /* 0x000fe20000010847 */
[----:B0-----:R-:W-:Y:S01]  /*9a20*/  FMUL.FTZ R113, R70, R113 ;  /* 0x0000007146717220 */ /* 0x001fe20000410000 */
[-C--:B------:R-:W-:Y:S01]  /*9a30*/  FMUL.FTZ R71, R115, R67.reuse ;  /* 0x0000004373477220 */ /* 0x080fe20000410000 */
[----:B------:R-:W-:Y:S01]  /*9a40*/  FADD.FTZ R66, R217, R66 ;  /* 0x00000042d9427221 */ /* 0x000fe20000010000 */
[----:B------:R-:W-:Y:S01]  /*9a50*/  FFMA.FTZ R67, R116, R67, -R65 ;  /* 0x0000004374437223 */ /* 0x000fe20000010841 */
[----:B------:R-:W-:Y:S01]  /*9a60*/  FADD.FTZ R73, R218, R73 ;  /* 0x00000049da497221 */ /* 0x000fe20000010000 */
[----:B------:R-:W-:Y:S01]  /*9a70*/  FMUL.FTZ R114, R70, R114 ;  /* 0x0000007246727220 */ /* 0x000fe20000410000 */
[----:B------:R-:W-:Y:S01]  /*9a80*/  FFMA.FTZ R71, R116, R64, R71 ;  /* 0x0000004074477223 */ /* 0x000fe20000010047 */
[C---:B------:R-:W-:Y:S01]  /*9a90*/  FMUL.FTZ R65, R113.reuse, R66 ;  /* 0x0000004271417220 */ /* 0x040fe20000410000 */
[C---:B------:R-:W-:Y:S01]  /*9aa0*/  FMUL.FTZ R64, R113.reuse, R67 ;  /* 0x0000004371407220 */ /* 0x040fe20000410000 */
[----:B------:R-:W-:-:S02]  /*9ab0*/  FMUL.FTZ R75, R113, R73 ;  /* 0x00000049714b7220 */ /* 0x000fc40000410000 */
[C---:B------:R-:W-:Y:S01]  /*9ac0*/  FFMA.FTZ R73, R114.reuse, R73, -R65 ;  /* 0x0000004972497223 */ /* 0x040fe20000010841 */
[----:B------:R-:W-:Y:S01]  /*9ad0*/  FFMA.FTZ R65, R114, R71, R64 ;  /* 0x0000004772417223 */ /* 0x000fe20000010040 */
[-C--:B------:R-:W-:Y:S01]  /*9ae0*/  FMUL.FTZ R64, R145, R35.reuse ;  /* 0x0000002391407220 */ /* 0x080fe20000410000 */
[----:B------:R-:W-:Y:S01]  /*9af0*/  FMUL.FTZ R220, R146, R35 ;  /* 0x0000002392dc7220 */ /* 0x000fe20000410000 */
[----:B------:R-:W-:Y:S01]  /*9b00*/  FMUL.FTZ R71, R113, R71 ;  /* 0x0000004771477220 */ /* 0x000fe20000410000 */
[----:B------:R-:W-:Y:S01]  /*9b10*/  ISETP.GT.U32.AND P3, PT, R89, 0x1f, PT ;  /* 0x0000001f5900780c */ /* 0x000fe20003f64070 */
[C---:B------:R-:W-:Y:S01]  /*9b20*/  FFMA.FTZ R66, R114.reuse, R66, R75 ;  /* 0x0000004272427223 */ /* 0x040fe2000001004b */
[----:B------:R-:W-:Y:S01]  /*9b30*/  FMUL.FTZ R219, R51, R64 ;  /* 0x0000004033db7220 */ /* 0x000fe20000410000 */
[----:B------:R-:W-:Y:S01]  /*9b40*/  LEA.HI R75, R89, R89, RZ, 0x1e ;  /* 0x00000059594b7211 */ /* 0x000fe200078ff0ff */
[----:B------:R-:W-:Y:S01]  /*9b50*/  FMUL.FTZ R220, R51, R220 ;  /* 0x000000dc33dc7220 */ /* 0x000fe20000410000 */
[----:B------:R-:W-:Y:S01]  /*9b60*/  FFMA.FTZ R64, R114, R67, -R71 ;  /* 0x0000004372407223 */ /* 0x000fe20000010847 */
[----:B------:R-:W-:Y:S01]  /*9b70*/  FADD.FTZ R67, R219, R66 ;  /* 0x00000042db437221 */ /* 0x000fe20000010000 */
[----:B------:R-:W-:Y:S01]  /*9b80*/  LEA R156, R75, R34, 0x4 ;  /* 0x000000224b9c7211 */ /* 0x000fe200078e20ff */
        /* <DEDUP_REMOVED lines=85> */
[CC--:B---3--:R-:W-:Y:S01]  /*a0e0*/  FFMA.FTZ R77, R241.reuse, R245.reuse, R77 ;  /* 0x000000f5f14d7223 */ /* 0x0c8fe2000001004d */
[C---:B------:R-:W-:Y:S02]  /*a0f0*/  FMUL.FTZ R245, R232.reuse, R245 ;  /* 0x000000f5e8f57220 */ /* 0x040fe40000410000 */
        /* <DEDUP_REMOVED lines=11> */
[C---:B------:R-:W-:Y:S01]  /*a1b0*/  FFMA.FTZ R243, R241.reuse, R76, R243 ;  /* 0x0000004cf1f37223 */ /* 0x040fe200000100f3 */
[C---:B--2---:R-:W-:Y:S01]  /*a1c0*/  FMUL.FTZ R77, R232.reuse, R245 ;  /* 0x000000f5e84d7220 */ /* 0x044fe20000410000 */
        /* <DEDUP_REMOVED lines=17> */
[CC--:B--2---:R-:W-:Y:S01]  /*a2e0*/  FMUL.FTZ R76, R232.reuse, R247.reuse ;  /* 0x000000f7e84c7220 */ /* 0x0c4fe20000410000 */
        /* <DEDUP_REMOVED lines=23> */
.L_x_2251:
[----:B------:R-:W-:Y:S01]  /*a460*/  ISETP.GE.AND P1, PT, R88, 0x10, PT ;  /* 0x000000105800780c */ /* 0x000fe20003f26270 */
[C---:B-1----:R-:W-:Y:S01]  /*a470*/  FMUL.FTZ R76, R232.reuse, R77 ;  /* 0x0000004de84c7220 */ /* 0x042fe20000410000 */
[C---:B---3--:R-:W-:Y:S01]  /*a480*/  FMUL.FTZ R78, R232.reuse, R243 ;  /* 0x000000f3e84e7220 */ /* 0x048fe20000410000 */
[----:B------:R-:W-:Y:S02]  /*a490*/  UMOV UR46, 0xffffffff ;  /* 0xffffffff002e7882 */ /* 0x000fe40000000000 */
[CC--:B--2---:R-:W-:Y:S01]  /*a4a0*/  FFMA.FTZ R76, R241.reuse, R247.reuse, -R76 ;  /* 0x000000f7f14c7223 */ /* 0x0c4fe2000001084c */
[C---:B------:R-:W-:Y:S01]  /*a4b0*/  FMUL.FTZ R247, R232.reuse, R247 ;  /* 0x000000f7e8f77220 */ /* 0x040fe20000410000 */
[CC--:B----4-:R-:W-:Y:S01]  /*a4c0*/  FFMA.FTZ R78, R241.reuse, R245.reuse, R78 ;  /* 0x000000f5f14e7223 */ /* 0x0d0fe2000001004e */
[----:B------:R-:W-:Y:S02]  /*a4d0*/  FMUL.FTZ R245, R232, R245 ;  /* 0x000000f5e8f57220 */ /* 0x000fe40000410000 */
[----:B------:R-:W-:-:S03]  /*a4e0*/  FFMA.FTZ R77, R241, R77, R247 ;  /* 0x0000004df14d7223 */ /* 0x000fc600000100f7 */
[----:B0-----:R-:W-:Y:S01]  /*a4f0*/  @P1 FFMA.FTZ R241, R241, R243, -R245 ;  /* 0x000000f3f1f11223 */ /* 0x001fe200000108f5 */
[----:B------:R-:W-:Y:S01]  /*a500*/  @P1 FADD.FTZ R244, R244, R76 ;  /* 0x0000004cf4f41221 */ /* 0x000fe20000010000 */
[----:B------:R-:W-:Y:S01]  /*a510*/  @P1 FADD.FTZ R242, R242, R77 ;  /* 0x0000004df2f21221 */ /* 0x000fe20000010000 */
[----:B------:R-:W-:Y:S01]  /*a520*/  FSEL R243, R232, R78, !P1 ;  /* 0x0000004ee8f37208 */ /* 0x000fe20004800000 */
[----:B------:R-:W-:Y:S06]  /*a530*/  BRA.DIV UR46, `(.L_x_2128) ;  /* 0x000000922ef47947 */ /* 0x000fec000b800000 */
.L_x_2254:
[----:B------:R-:W-:-:S03]  /*a540*/  UMOV UR46, 0xffffffff ;  /* 0xffffffff002e7882 */ /* 0x000fc60000000000 */
[----:B------:R-:W-:Y:S05]  /*a550*/  BRA.DIV UR46, `(.L_x_2129) ;  /* 0x000000962e147947 */ /* 0x000fea000b800000 */
.L_x_2257:
[----:B------:R-:W-:-:S03]  /*a560*/  UMOV UR46, 0xffffffff ;  /* 0xffffffff002e7882 */ /* 0x000fc60000000000 */
[----:B------:R-:W-:Y:S05]  /*a570*/  BRA.DIV UR46, `(.L_x_2130) ;  /* 0x000000962e347947 */ /* 0x000fea000b800000 */
.L_x_2260:
[----:B------:R-:W-:-:S03]  /*a580*/  UMOV UR46, 0xffffffff ;  /* 0xffffffff002e7882 */ /* 0x000fc60000000000 */
[----:B------:R-:W-:Y:S05]  /*a590*/  BRA.DIV UR46, `(.L_x_2131) ;  /* 0x000000962e547947 */ /* 0x000fea000b800000 */
.L_x_2263:
        /* <DEDUP_REMOVED lines=10> */
.L_x_2273:
        /* <DEDUP_REMOVED lines=44> */
.L_x_2126:
[----:B------:R-:W-:Y:S05]  /*a900*/  WARPSYNC.ALL ;  /* 0x0000000000007948 */ /* 0x000fea0003800000 */
[CC--:B0-----:R-:W-:Y:S01]  /*a910*/  FMUL.FTZ R61, R113.reuse, R107.reuse ;  /* 0x0000006b713d7220 */ /* 0x0c1fe20000410000 */
[-C--:B------:R-:W-:Y:S01]  /*a920*/  FMUL.FTZ R63, R113, -R106.reuse ;  /* 0x8000006a713f7220 */ /* 0x080fe20000410000 */
[----:B------:R-:W-:Y:S01]  /*a930*/  BAR.SYNC.DEFER_BLOCKING 0x0 ;  /* 0x0000000000007b1d */ /* 0x000fe20000010000 */
[----:B------:R-:W-:Y:S01]  /*a940*/  UISETP.GE.AND UP0, UPT, UR10, UR52, UPT ;  /* 0x000000340a00728c */ /* 0x000fe2000bf06270 */
[C---:B------:R-:W-:Y:S01]  /*a950*/  FFMA.FTZ R61, R114.reuse, R106, -R61 ;  /* 0x0000006a723d7223 */ /* 0x040fe2000001083d */
[----:B------:R-:W-:-:S03]  /*a960*/  FFMA.FTZ R63, R114, -R107, R63 ;  /* 0x8000006b723f7223 */ /* 0x000fc6000001003f */
[C---:B------:R-:W-:Y:S01]  /*a970*/  FMUL.FTZ R60, R115.reuse, -R61 ;  /* 0x8000003d733c7220 */ /* 0x040fe20000410000 */
[-C--:B------:R-:W-:Y:S01]  /*a980*/  FMUL.FTZ R65, R115, -R63.reuse ;  /* 0x8000003f73417220 */ /* 0x080fe20000410000 */
[----:B------:R-:W-:Y:S02]  /*a990*/  PLOP3.LUT P1, PT, PT, PT, UP0, 0x80, 0x0 ;  /* 0x000000000000781c */ /* 0x000fe40003f2f008 */
[C---:B------:R-:W-:Y:S01]  /*a9a0*/  FFMA.FTZ R63, R116.reuse, R63, R60 ;  /* 0x0000003f743f7223 */ /* 0x040fe2000001003c */
[----:B------:R-:W-:Y:S01]  /*a9b0*/  FFMA.FTZ R65, R116, R61, -R65 ;  /* 0x0000003d74417223 */ /* 0x000fe20000010841 */
[CC--:B------:R-:W-:Y:S01]  /*a9c0*/  FMUL.FTZ R60, R114.reuse, R188.reuse ;  /* 0x000000bc723c7220 */ /* 0x0c0fe20000410000 */
[----:B------:R-:W-:Y:S01]  /*a9d0*/  FMUL.FTZ R61, R113, R188 ;  /* 0x000000bc713d7220 */ /* 0x000fe20000410000 */
[----:B------:R-:W-:Y:S01]  /*a9e0*/  FMUL.FTZ R69, R117, -R63 ;  /* 0x8000003f75457220 */ /* 0x000fe20000410000 */
[----:B------:R-:W-:Y:S01]  /*a9f0*/  ISETP.NE.OR P1, PT, R239, RZ, P1 ;  /* 0x000000ffef00720c */ /* 0x000fe20000f25670 */
[-C--:B------:R-:W-:Y:S01]  /*aa00*/  FFMA.FTZ R62, -R113, R172.reuse, -R60 ;  /* 0x000000ac713e7223 */ /* 0x080fe2000001093c */
[----:B------:R-:W-:Y:S01]  /*aa10*/  FFMA.FTZ R60, R114, R172, -R61 ;  /* 0x000000ac723c7223 */ /* 0x000fe2000001083d */
[----:B------:R-:W-:-:S02]  /*aa20*/  FFMA.FTZ R69, R118, R65, -R69 ;  /* 0x0000004176457223 */ /* 0x000fc40000010845 */
[----:B------:R-:W-:Y:S01]  /*aa30*/  FADD.FTZ R62, -R187, R62 ;  /* 0x0000003ebb3e7221 */ /* 0x000fe20000010100 */
[----:B------:R-:W-:-:S03]  /*aa40*/  FADD.FTZ R60, R171, R60 ;  /* 0x0000003cab3c7221 */ /* 0x000fc60000010000 */
[C---:B------:R-:W-:Y:S01]  /*aa50*/  FMUL.FTZ R61, R115.reuse, -R62 ;  /* 0x8000003e733d7220 */ /* 0x040fe20000410000 */
[----:B------:R-:W-:-:S03]  /*aa60*/  FMUL.FTZ R67, R115, -R60 ;  /* 0x8000003c73437220 */ /* 0x000fc60000410000 */
[C---:B------:R-:W-:Y:S01]  /*aa70*/  FFMA.FTZ R61, R116.reuse, R60, -R61 ;  /* 0x0000003c743d7223 */ /* 0x040fe2000001083d */
[----:B------:R-:W-:Y:S01]  /*aa80*/  FFMA.FTZ R67, R116, R62, R67 ;  /* 0x0000003e74437223 */ /* 0x000fe20000010043 */
[C---:B------:R-:W-:Y:S02]  /*aa90*/  FMUL.FTZ R60, R117.reuse, -R65 ;  /* 0x80000041753c7220 */ /* 0x040fe40000410000 */
[----:B------:R-:W-:Y:S01]  /*aaa0*/  FADD.FTZ R61, R170, R61 ;  /* 0x0000003daa3d7221 */ /* 0x000fe20000010000 */
[----:B------:R-:W-:Y:S01]  /*aab0*/  FADD.FTZ R67, -R186, R67 ;  /* 0x00000043ba437221 */ /* 0x000fe20000010100 */
[----:B------:R-:W-:Y:S02]  /*aac0*/  FFMA.FTZ R60, R118, R63, R60 ;  /* 0x0000003f763c7223 */ /* 0x000fe4000001003c */
[C---:B------:R-:W-:Y:S01]  /*aad0*/  FMUL.FTZ R64, R117.reuse, -R61 ;  /* 0x8000003d75407220 */ /* 0x040fe20000410000 */
[----:B------:R-:W-:-:S03]  /*aae0*/  FMUL.FTZ R63, R117, -R67 ;  /* 0x80000043753f7220 */ /* 0x000fc60000410000 */
[C---:B------:R-:W-:Y:S01]  /*aaf0*/  FFMA.FTZ R64, R118.reuse, R67, R64 ;  /* 0x0000004376407223 */ /* 0x040fe20000010040 */
[----:B------:R-:W-:Y:S01]  /*ab00*/  FFMA.FTZ R62, R118, R61, -R63 ;  /* 0x0000003d763e7223 */ /* 0x000fe2000001083f */
[CC--:B------:R-:W-:Y:S01]  /*ab10*/  FMUL.FTZ R63, R119.reuse, -R69.reuse ;  /* 0x80000045773f7220 */ /* 0x0c0fe20000410000 */
[-C--:B------:R-:W-:Y:S01]  /*ab20*/  FMUL.FTZ R61, R119, -R60.reuse ;  /* 0x8000003c773d7220 */ /* 0x080fe20000410000 */
[----:B------:R-:W-:Y:S01]  /*ab30*/  FADD.FTZ R64, -R185, R64 ;  /* 0x00000040b9407221 */ /* 0x000fe20000010100 */
[----:B------:R-:W-:Y:S01]  /*ab40*/  FADD.FTZ R62, R169, R62 ;  /* 0x0000003ea93e7221 */ /* 0x000fe20000010000 */
[C---:B------:R-:W-:Y:S01]  /*ab50*/  FFMA.FTZ R63, R120.reuse, R60, R63 ;  /* 0x0000003c783f7223 */ /* 0x040fe2000001003f */
[C---:B------:R-:W-:Y:S01]  /*ab60*/  FFMA.FTZ R61, R120.reuse, R69, -R61 ;  /* 0x00000045783d7223 */ /* 0x040fe2000001083d */
[C---:B------:R-:W-:Y:S01]  /*ab70*/  FMUL.FTZ R65, R119.reuse, -R64 ;  /* 0x8000004077417220 */ /* 0x040fe20000410000 */
[-C--:B------:R-:W-:Y:S01]  /*ab80*/  FMUL.FTZ R67, R119, -R62.reuse ;  /* 0x8000003e77437220 */ /* 0x080fe20000410000 */
[C---:B------:R-:W-:Y:S01]  /*ab90*/  FMUL.FTZ R69, R121.reuse, -R63 ;  /* 0x8000003f79457220 */ /* 0x040fe20000410000 */
[-C--:B------:R-:W-:Y:S01]  /*aba0*/  FMUL.FTZ R60, R121, -R61.reuse ;  /* 0x8000003d793c7220 */ /* 0x080fe20000410000 */
[C---:B------:R-:W-:Y:S01]  /*abb0*/  FFMA.FTZ R65, R120.reuse, R62, -R65 ;  /* 0x0000003e78417223 */ /* 0x040fe20000010841 */
[----:B------:R-:W-:Y:S01]  /*abc0*/  FFMA.FTZ R67, R120, R64, R67 ;  /* 0x0000004078437223 */ /* 0x000fe20000010043 */
[C---:B------:R-:W-:Y:S01]  /*abd0*/  FFMA.FTZ R69, R124.reuse, R61, -R69 ;  /* 0x0000003d7c457223 */ /* 0x040fe20000010845 */
[----:B------:R-:W-:Y:S01]  /*abe0*/  FFMA.FTZ R60, R124, R63, R60 ;  /* 0x0000003f7c3c7223 */ /* 0x000fe2000001003c */
[----:B------:R-:W-:Y:S01]  /*abf0*/  FADD.FTZ R65, R168, R65 ;  /* 0x00000041a8417221 */ /* 0x000fe20000010000 */
[----:B------:R-:W-:Y:S01]  /*ac00*/  FADD.FTZ R67, -R184, R67 ;  /* 0x00000043b8437221 */ /* 0x000fe20000010100 */
[----:B------:R-:W-:-:S02]  /*ac10*/  FMUL.FTZ R63, R125, -R69 ;  /* 0x800000457d3f7220 */ /* 0x000fc40000410000 */
[C---:B------:R-:W-:Y:S01]  /*ac20*/  FMUL.FTZ R64, R121.reuse, -R65 ;  /* 0x8000004179407220 */ /* 0x040fe20000410000 */
[-C--:B------:R-:W-:Y:S01]  /*ac30*/  FMUL.FTZ R61, R121, -R67.reuse ;  /* 0x80000043793d7220 */ /* 0x080fe20000410000 */
[-C--:B------:R-:W-:Y:S02]  /*ac40*/  FFMA.FTZ R63, R126, R60.reuse, R63 ;  /* 0x0000003c7e3f7223 */ /* 0x080fe4000001003f */
[C---:B------:R-:W-:Y:S01]  /*ac50*/  FFMA.FTZ R64, R124.reuse, R67, R64 ;  /* 0x000000437c407223 */ /* 0x040fe20000010040 */
[----:B------:R-:W-:Y:S01]  /*ac60*/  FFMA.FTZ R62, R124, R65, -R61 ;  /* 0x000000417c3e7223 */ /* 0x000fe2000001083d */
[----:B------:R-:W-:Y:S02]  /*ac70*/  FMUL.FTZ R61, R125, -R60 ;  /* 0x8000003c7d3d7220 */ /* 0x000fe40000410000 */
[----:B------:R-:W-:Y:S01]  /*ac80*/  FADD.FTZ R64, -R183, R64 ;  /* 0x00000040b7407221 */ /* 0x000fe20000010100 */
[----:B------:R-:W-:Y:S01]  /*ac90*/  FADD.FTZ R62, R167, R62 ;  /* 0x0000003ea73e7221 */ /* 0x000fe20000010000 */
[----:B------:R-:W-:Y:S01]  /*aca0*/  FFMA.FTZ R61, R126, R69, -R61 ;  /* 0x000000457e3d7223 */ /* 0x000fe2000001083d */
[----:B------:R-:W-:Y:S01]  /*acb0*/  FMUL.FTZ R69, R127, -R63 ;  /* 0x8000003f7f457220 */ /* 0x000fe20000410000 */
[C---:B------:R-:W-:Y:S01]  /*acc0*/  FMUL.FTZ R65, R125.reuse, -R64 ;  /* 0x800000407d417220 */ /* 0x040fe20000410000 */
[-C--:B------:R-:W-:Y:S01]  /*acd0*/  FMUL.FTZ R67, R125, -R62.reuse ;  /* 0x8000003e7d437220 */ /* 0x080fe20000410000 */
[-C--:B------:R-:W-:Y:S01]  /*ace0*/  FMUL.FTZ R60, R127, -R61.reuse ;  /* 0x8000003d7f3c7220 */ /* 0x080fe20000410000 */
[----:B------:R-:W-:Y:S01]  /*acf0*/  FFMA.FTZ R69, R128, R61, -R69 ;  /* 0x0000003d80457223 */ /* 0x000fe20000010845 */
[C---:B------:R-:W-:Y:S01]  /*ad00*/  FFMA.FTZ R65, R126.reuse, R62, -R65 ;  /* 0x0000003e7e417223 */ /* 0x040fe20000010841 */
[----:B------:R-:W-:Y:S01]  /*ad10*/  FFMA.FTZ R67, R126, R64, R67 ;  /* 0x000000407e437223 */ /* 0x000fe20000010043 */
[----:B------:R-:W-:Y:S01]  /*ad20*/  FFMA.FTZ R60, R128, R63, R60 ;  /* 0x0000003f803c7223 */ /* 0x000fe2000001003c */
[----:B------:R-:W-:Y:S01]  /*ad30*/  FMUL.FTZ R63, R129, -R69 ;  /* 0x80000045813f7220 */ /* 0x000fe20000410000 */
[----:B------:R-:W-:Y:S01]  /*ad40*/  FADD.FTZ R65, R166, R65 ;  /* 0x00000041a6417221 */ /* 0x000fe20000010000 */
[----:B------:R-:W-:-:S02]  /*ad50*/  FADD.FTZ R67, -R182, R67 ;  /* 0x00000043b6437221 */ /* 0x000fc40000010100 */
[----:B------:R-:W-:Y:S01]  /*ad60*/  FFMA.FTZ R63, R130, R60, R63 ;  /* 0x0000003c823f7223 */ /* 0x000fe2000001003f */
[C---:B------:R-:W-:Y:S01]  /*ad70*/  FMUL.FTZ R64, R127.reuse, -R65 ;  /* 0x800000417f407220 */ /* 0x040fe20000410000 */
[----:B------:R-:W-:-:S03]  /*ad80*/  FMUL.FTZ R61, R127, -R67 ;  /* 0x800000437f3d7220 */ /* 0x000fc60000410000 */
        /* <DEDUP_REMOVED lines=53> */
[----:B------:R-:W-:-:S02]  /*b0e0*/  FFMA.FTZ R60, R140, R63, R60 ;  /* 0x0000003f8c3c7223 */ /* 0x000fc4000001003c */
[----:B------:R-:W-:Y:S01]  /*b0f0*/  FADD.FTZ R65, R160, R65 ;  /* 0x00000041a0417221 */ /* 0x000fe20000010000 */
[----:B------:R-:W-:-:S03]  /*b100*/  FADD.FTZ R67, -R176, R67 ;  /* 0x00000043b0437221 */ /* 0x000fc60000010100 */
        /* <DEDUP_REMOVED lines=8> */
[C---:B------:R-:W-:Y:S01]  /*b190*/  FFMA.FTZ R64, R142.reuse, R69, -R61 ;  /* 0x000000458e407223 */ /* 0x040fe2000001083d */
[----:B------:R-:W-:Y:S01]  /*b1a0*/  FFMA.FTZ R65, R142, R60, R65 ;  /* 0x0000003c8e417223 */ /* 0x000fe20000010041 */
[----:B------:R-:W0:Y:S01]  /*b1b0*/  LDS.64 R68, [R156+0x8478] ;  /* 0x008478009c447984 */ /* 0x000e220000000a00 */
        /* <DEDUP_REMOVED lines=9> */
[C---:B------:R-:W-:Y:S01]  /*b250*/  FMUL.FTZ R61, R143.reuse, -R65 ;  /* 0x800000418f3d7220 */ /* 0x040fe20000410000 */
[C---:B------:R-:W-:Y:S01]  /*b260*/  FFMA.FTZ R60, R144.reuse, R63, R60 ;  /* 0x0000003f903c7223 */ /* 0x040fe2000001003c */
[-C--:B------:R-:W-:Y:S01]  /*b270*/  FMUL.FTZ R63, R143, -R64.reuse ;  /* 0x800000408f3f7220 */ /* 0x080fe20000410000 */
[----:B------:R-:W-:Y:S01]  /*b280*/  FADD.FTZ R66, R157, R66 ;  /* 0x000000429d427221 */ /* 0x000fe20000010000 */
[C---:B------:R-:W-:Y:S01]  /*b290*/  FFMA.FTZ R64, R144.reuse, R64, -R61 ;  /* 0x0000004090407223 */ /* 0x040fe2000001083d */
[----:B------:R-:W-:Y:S01]  /*b2a0*/  MOV R61, UR7 ;  /* 0x00000007003d7c02 */ /* 0x000fe20008000f00 */
[----:B------:R-:W-:Y:S01]  /*b2b0*/  FFMA.FTZ R65, R144, R65, R63 ;  /* 0x0000004190417223 */ /* 0x000fe2000001003f */
[----:B------:R-:W-:Y:S01]  /*b2c0*/  FADD.FTZ R67, -R173, R60 ;  /* 0x0000003cad437221 */ /* 0x000fe20000010100 */
[----:B------:R-:W-:Y:S02]  /*b2d0*/  MOV R60, 0x3f800000 ;  /* 0x3f800000003c7802 */ /* 0x000fe40000000f00 */
[----:B------:R-:W-:-:S02]  /*b2e0*/  CS2R R62, SRZ ;  /* 0x00000000003e7805 */ /* 0x000fc4000001ff00 */
[----:B------:R-:W-:Y:S01]  /*b2f0*/  LEA R228, R61, R34, 0x4 ;  /* 0x000000223de47211 */ /* 0x000fe200078e20ff */
[----:B------:R-:W-:-:S10]  /*b300*/  HFMA2.MMA R61, -RZ, RZ, 0, 0 ;  /* 0x00000000ff3d7435 */ /* 0x000fd400000001ff */
[----:B------:R-:W1:Y:S01]  /*b310*/  @!P1 LDS.128 R60, [R228+0xac80] ;  /* 0x00ac8000e43c9984 */ /* 0x000e620000000c00 */
[CC--:B0-----:R-:W-:Y:S01]  /*b320*/  FMUL.FTZ R71, R123.reuse, R68.reuse ;  /* 0x000000447b477220 */ /* 0x0c1fe20000410000 */
[-C--:B------:R-:W-:Y:S02]  /*b330*/  FMUL.FTZ R123, R123, R69.reuse ;  /* 0x000000457b7b7220 */ /* 0x080fe40000410000 */
[----:B------:R0:W-:Y:S01]  /*b340*/  STS.128 [R156+0x8e80], R64 ;  /* 0x008e80409c007388 */ /* 0x0001e20000000c00 */
[C---:B------:R-:W-:Y:S01]  /*b350*/  FFMA.FTZ R71, R122.reuse, R69, R71 ;  /* 0x000000457a477223 */ /* 0x040fe20000010047 */
[----:B------:R-:W-:-:S03]  /*b360*/  FFMA.FTZ R68, R122, R68, -R123 ;  /* 0x000000447a447223 */ /* 0x000fc6000001087b */
[----:B------:R-:W-:Y:S01]  /*b370*/  FADD.FTZ R190, R190, R71 ;  /* 0x00000047bebe7221 */ /* 0x000fe20000010000 */
[----:B------:R-:W-:-:S03]  /*b380*/  FADD.FTZ R189, R189, R68 ;  /* 0x00000044bdbd7221 */ /* 0x000fc60000010000 */
[----:B------:R-:W-:-:S04]  /*b390*/  FMUL.FTZ R69, R143, R190 ;  /* 0x000000be8f457220 */ /* 0x000fc80000410000 */
[-C--:B------:R-:W-:Y:S01]  /*b3a0*/  FFMA.FTZ R68, R144, R189.reuse, -R69 ;  /* 0x000000bd90447223 */ /* 0x080fe20000010845 */
[----:B------:R-:W-:-:S03]  /*b3b0*/  FMUL.FTZ R69, R143, R189 ;  /* 0x000000bd8f457220 */ /* 0x000fc60000410000 */
[----:B------:R-:W-:Y:S01]  /*b3c0*/  FADD.FTZ R191, R191, R68 ;  /* 0x00000044bfbf7221 */ /* 0x000fe20000010000 */
[----:B------:R-:W-:-:S03]  /*b3d0*/  FFMA.FTZ R69, R144, R190, R69 ;  /* 0x000000be90457223 */ /* 0x000fc60000010045 */
[----:B0-----:R-:W-:Y:S01]  /*b3e0*/  FMUL.FTZ R65, R141, R191 ;  /* 0x000000bf8d417220 */ /* 0x001fe20000410000 */
[----:B------:R-:W-:-:S04]  /*b3f0*/  FADD.FTZ R192, R192, R69 ;  /* 0x00000045c0c07221 */ /* 0x000fc80000010000 */
[----:B------:R-:W-:-:S04]  /*b400*/  FFMA.FTZ R64, R142, R192, R65 ;  /* 0x000000c08e407223 */ /* 0x000fc80000010041 */
[----:B------:R-:W-:Y:S01]  /*b410*/  FADD.FTZ R193, R193, R64 ;  /* 0x00000040c1c17221 */ /* 0x000fe20000010000 */
[----:B------:R-:W-:-:S04]  /*b420*/  FMUL.FTZ R64, R141, R192 ;  /* 0x000000c08d407220 */ /* 0x000fc80000410000 */
[----:B------:R-:W-:-:S04]  /*b430*/  FFMA.FTZ R65, R142, R191, -R64 ;  /* 0x000000bf8e417223 */ /* 0x000fc80000010840 */
[----:B------:R-:W-:Y:S01]  /*b440*/  FADD.FTZ R194, R194, R65 ;  /* 0x00000041c2c27221 */ /* 0x000fe20000010000 */
[----:B------:R-:W-:-:S03]  /*b450*/  FMUL.FTZ R65, R139, R193 ;  /* 0x000000c18b417220 */ /* 0x000fc60000410000 */
[-C--:B------:R-:W-:Y:S01]  /*b460*/  FMUL.FTZ R64, R139, R194.reuse ;  /* 0x000000c28b407220 */ /* 0x080fe20000410000 */
[----:B------:R-:W-:-:S03]  /*b470*/  FFMA.FTZ R65, R140, R194, -R65 ;  /* 0x000000c28c417223 */ /* 0x000fc60000010841 */
[----:B------:R-:W-:Y:S01]  /*b480*/  FFMA.FTZ R64, R140, R193, R64 ;  /* 0x000000c18c407223 */ /* 0x000fe20000010040 */
[----:B------:R-:W-:-:S03]  /*b490*/  FADD.FTZ R196, R196, R65 ;  /* 0x00000041c4c47221 */ /* 0x000fc60000010000 */
[----:B------:R-:W-:Y:S01]  /*b4a0*/  FADD.FTZ R195, R195, R64 ;  /* 0x00000040c3c37221 */ /* 0x000fe20000010000 */
[----:B------:R-:W-:-:S04]  /*b4b0*/  FMUL.FTZ R65, R137, R196 ;  /* 0x000000c489417220 */ /* 0x000fc80000410000 */
[-C--:B------:R-:W-:Y:S01]  /*b4c0*/  FFMA.FTZ R64, R138, R195.reuse, R65 ;  /* 0x000000c38a407223 */ /* 0x080fe20000010041 */
[----:B------:R-:W-:-:S03]  /*b4d0*/  FMUL.FTZ R65, R137, R195 ;  /* 0x000000c389417220 */ /* 0x000fc60000410000 */
[----:B------:R-:W-:Y:S01]  /*b4e0*/  FADD.FTZ R197, R197, R64 ;  /* 0x00000040c5c57221 */ /* 0x000fe20000010000 */
        /* <DEDUP_REMOVED lines=112> */
.L_x_2278:
        /* <DEDUP_REMOVED lines=13> */
.L_x_2136:
[----:B------:R-:W-:Y:S05]  /*bcc0*/  BSYNC B0 ;  /* 0x0000000000007941 */ /* 0x000fea0003800000 */
.L_x_2135:
[----:B------:R-:W-:Y:S01]  /*bcd0*/  UMOV UR46, 0xffffffff ;  /* 0xffffffff002e7882 */ /* 0x000fe20000000000 */
[----:B------:R-:W-:Y:S02]  /*bce0*/  ISETP.GT.U32.AND P2, PT, R239, 0x1d, PT ;  /* 0x0000001def00780c */ /* 0x000fe40003f44070 */
[----:B------:R-:W-:Y:S11]  /*bcf0*/  BRA.DIV UR46, `(.L_x_2137) ;  /* 0x000000822ed07947 */ /* 0x000ff6000b800000 */
[----:B-1----:R1:W0:Y:S04]  /*bd00*/  SHFL.DOWN PT, R76, R123, 0x2, 0x1f ;  /* 0x08401f007b4c7f89 */ /* 0x00222800000e0000 */
[----:B--2---:R1:W2:Y:S04]  /*bd10*/  SHFL.DOWN PT, R77, R241, 0x2, 0x1f ;  /* 0x08401f00f14d7f89 */ /* 0x0042a800000e0000 */
[----:B---3--:R1:W3:Y:S04]  /*bd20*/  SHFL.DOWN PT, R78, R242, 0x2, 0x1f ;  /* 0x08401f00f24e7f89 */ /* 0x0082e800000e0000 */
[----:B----4-:R1:W4:Y:S02]  /*bd30*/  SHFL.DOWN PT, R79, R243, 0x2, 0x1f ;  /* 0x08401f00f34f7f89 */ /* 0x01032400000e0000 */
.L_x_2284:
        /* <DEDUP_REMOVED lines=13> */
.L_x_2139:
[----:B------:R-:W-:Y:S05]  /*be10*/  BSYNC B0 ;  /* 0x0000000000007941 */ /* 0x000fea0003800000 */
.L_x_2138:
[----:B------:R-:W-:Y:S01]  /*be20*/  UMOV UR46, 0xffffffff ;  /* 0xffffffff002e7882 */ /* 0x000fe20000000000 */
[----:B------:R-:W-:Y:S02]  /*be30*/  ISETP.GT.U32.AND P2, PT, R239, 0x1b, PT ;  /* 0x0000001bef00780c */ /* 0x000fe40003f44070 */
[----:B------:R-:W-:Y:S11]  /*be40*/  BRA.DIV UR46, `(.L_x_2140) ;  /* 0x000000822ef07947 */ /* 0x000ff6000b800000 */
[----:B0-----:R0:W0:Y:S04]  /*be50*/  SHFL.DOWN PT, R76, R123, 0x4, 0x1f ;  /* 0x08801f007b4c7f89 */ /* 0x00102800000e0000 */
[----:B--2---:R2:W0:Y:S04]  /*be60*/  SHFL.DOWN PT, R77, R241, 0x4, 0x1f ;  /* 0x08801f00f14d7f89 */ /* 0x00442800000e0000 */
[----:B---3--:R2:W3:Y:S04]  /*be70*/  SHFL.DOWN PT, R78, R242, 0x4, 0x1f ;  /* 0x08801f00f24e7f89 */ /* 0x0084e800000e0000 */
[----:B----4-:R2:W4:Y:S02]  /*be80*/  SHFL.DOWN PT, R79, R243, 0x4, 0x1f ;  /* 0x08801f00f34f7f89 */ /* 0x01052400000e0000 */
.L_x_2290:
        /* <DEDUP_REMOVED lines=13> */
.L_x_2142:
[----:B------:R-:W-:Y:S05]  /*bf60*/  BSYNC B0 ;  /* 0x0000000000007941 */ /* 0x000fea0003800000 */
.L_x_2141:
[----:B------:R-:W-:Y:S01]  /*bf70*/  UMOV UR46, 0xffffffff ;  /* 0xffffffff002e7882 */ /* 0x000fe20000000000 */
[----:B------:R-:W-:Y:S02]  /*bf80*/  ISETP.GT.U32.AND P2, PT, R239, 0x17, PT ;  /* 0x00000017ef00780c */ /* 0x000fe40003f44070 */
[----:B------:R-:W-:Y:S11]  /*bf90*/  BRA.DIV UR46, `(.L_x_2143) ;  /* 0x000000862e107947 */ /* 0x000ff6000b800000 */
[----:B0-----:R0:W0:Y:S04]  /*bfa0*/  SHFL.DOWN PT, R76, R123, 0x8, 0x1f ;  /* 0x09001f007b4c7f89 */ /* 0x00102800000e0000 */
[----:B------:R0:W0:Y:S04]  /*bfb0*/  SHFL.DOWN PT, R77, R241, 0x8, 0x1f ;  /* 0x09001f00f14d7f89 */ /* 0x00002800000e0000 */
[----:B---3--:R3:W0:Y:S04]  /*bfc0*/  SHFL.DOWN PT, R78, R242, 0x8, 0x1f ;  /* 0x09001f00f24e7f89 */ /* 0x00862800000e0000 */
[----:B----4-:R3:W4:Y:S02]  /*bfd0*/  SHFL.DOWN PT, R79, R243, 0x8, 0x1f ;  /* 0x09001f00f34f7f89 */ /* 0x01072400000e0000 */
.L_x_2296:
        /* <DEDUP_REMOVED lines=13> */
.L_x_2145:
[----:B------:R-:W-:Y:S05]  /*c0b0*/  BSYNC B0 ;  /* 0x0000000000007941 */ /* 0x000fea0003800000 */
.L_x_2144:
[----:B------:R-:W-:Y:S01]  /*c0c0*/  UMOV UR46, 0xffffffff ;  /* 0xffffffff002e7882 */ /* 0x000fe20000000000 */
[----:B------:R-:W-:Y:S02]  /*c0d0*/  ISETP.GT.U32.AND P2, PT, R239, 0xf, PT ;  /* 0x0000000fef00780c */ /* 0x000fe40003f44070 */
[----:B------:R-:W-:Y:S11]  /*c0e0*/  BRA.DIV UR46, `(.L_x_2146) ;  /* 0x000000862e307947 */ /* 0x000ff6000b800000 */
[----:B0-----:R0:W0:Y:S04]  /*c0f0*/  SHFL.DOWN PT, R76, R123, 0x10, 0x1f ;  /* 0x0a001f007b4c7f89 */ /* 0x00102800000e0000 */
[----:B------:R0:W0:Y:S04]  /*c100*/  SHFL.DOWN PT, R77, R241, 0x10, 0x1f ;  /* 0x0a001f00f14d7f89 */ /* 0x00002800000e0000 */
[----:B------:R0:W0:Y:S04]  /*c110*/  SHFL.DOWN PT, R78, R242, 0x10, 0x1f ;  /* 0x0a001f00f24e7f89 */ /* 0x00002800000e0000 */
[----:B----4-:R4:W0:Y:S02]  /*c120*/  SHFL.DOWN PT, R79, R243, 0x10, 0x1f ;  /* 0x0a001f00f34f7f89 */ /* 0x01082400000e0000 */
.L_x_2302:
        /* <DEDUP_REMOVED lines=13> */
.L_x_2148:
[----:B------:R-:W-:Y:S05]  /*c200*/  BSYNC B0 ;  /* 0x0000000000007941 */ /* 0x000fea0003800000 */
.L_x_2147:
        /* <DEDUP_REMOVED lines=21> */
.L_x_2316:
        /* <DEDUP_REMOVED lines=19> */
.L_x_2151:
[----:B------:R-:W-:Y:S05]  /*c490*/  BSYNC B0 ;  /* 0x0000000000007941 */ /* 0x000fea0003800000 */
.L_x_2150:
        /* <DEDUP_REMOVED lines=34> */
.L_x_2133:
[----:B------:R-:W-:Y:S05]  /*c6c0*/  WARPSYNC.ALL ;  /* 0x0000000000007948 */ /* 0x000fea0003800000 */
[----:B------:R-:W-:Y:S01]  /*c6d0*/  BAR.SYNC.DEFER_BLOCKING 0x0 ;  /* 0x0000000000007b1d */ /* 0x000fe20000010000 */
[C---:B------:R-:W-:Y:S01]  /*c6e0*/  FFMA.FTZ R69, R0.reuse, R189, RZ ;  /* 0x000000bd00457223 */ /* 0x040fe200000100ff */
[----:B------:R-:W-:Y:S01]  /*c6f0*/  FFMA.FTZ R71, R0, -R190, RZ ;  /* 0x800000be00477223 */ /* 0x000fe200000100ff */
[----:B------:R-:W-:Y:S01]  /*c700*/  ISETP.NE.AND P1, PT, R89, RZ, PT ;  /* 0x000000ff5900720c */ /* 0x000fe20003f25270 */
[----:B------:R-:W-:Y:S01]  /*c710*/  ULEA UR58, UR10, 0xfffff800, 0xb ;  /* 0xfffff8000a3a7891 */ /* 0x000fe2000f8e583f */
[C---:B------:R-:W-:Y:S01]  /*c720*/  FFMA.FTZ R68, R16.reuse, R191, R69 ;  /* 0x000000bf10447223 */ /* 0x040fe20000010045 */
[----:B------:R-:W-:Y:S01]  /*c730*/  FFMA.FTZ R70, R16, -R192, R71 ;  /* 0x800000c010467223 */ /* 0x000fe20000010047 */
[----:B------:R-:W-:Y:S01]  /*c740*/  USHF.R.S32.HI UR59, URZ, 0x1f, UR19 ;  /* 0x0000001f3f3b7899 */ /* 0x000fe20008011413 */
[----:B------:R-:W-:Y:S01]  /*c750*/  BSSY B0, `(.L_x_2152) ;  /* 0x00001e7000007945 */ /* 0x000fe20003800000 */
[C---:B------:R-:W-:Y:S01]  /*c760*/  FFMA.FTZ R71, R15.reuse, R194, R68 ;  /* 0x000000c20f477223 */ /* 0x040fe20000010044 */
[----:B------:R-:W-:Y:S01]  /*c770*/  FFMA.FTZ R70, R15, -R193, R70 ;  /* 0x800000c10f467223 */ /* 0x000fe20000010046 */
[----:B------:R-:W-:Y:S01]  /*c780*/  FMUL.FTZ R68, R83, R47 ;  /* 0x0000002f53447220 */ /* 0x000fe20000410000 */
[----:B------:R-:W-:Y:S01]  /*c790*/  UIADD3 UR58, -UR58, UR54, URZ ;  /* 0x000000363a3a7290 */ /* 0x000fe2000fffe13f */
[C---:B0-----:R-:W-:Y:S01]  /*c7a0*/  FFMA.FTZ R72, R14.reuse, R196, R71 ;  /* 0x000000c40e487223 */ /* 0x041fe20000010047 */
[----:B------:R-:W-:Y:S01]  /*c7b0*/  FFMA.FTZ R70, R14, -R195, R70 ;  /* 0x800000c30e467223 */ /* 0x000fe20000010046 */
[----:B------:R-:W-:Y:S01]  /*c7c0*/  FFMA.FTZ R196, R108, -R68, R196 ;  /* 0x800000446cc47223 */ /* 0x000fe200000100c4 */
[----:B------:R-:W-:Y:S01]  /*c7d0*/  USHF.R.S32.HI UR60, URZ, 0x1f, UR48 ;  /* 0x0000001f3f3c7899 */ /* 0x000fe20008011430 */
[C---:B------:R-:W-:Y:S01]  /*c7e0*/  FFMA.FTZ R71, R13.reuse, R198, R72 ;  /* 0x000000c60d477223 */ /* 0x040fe20000010048 */
[----:B------:R-:W-:-:S03]  /*c7f0*/  FFMA.FTZ R72, R13, -R197, R70 ;  /* 0x800000c50d487223 */ /* 0x000fc60000010046 */
[C---:B------:R-:W-:Y:S01]  /*c800*/  FFMA.FTZ R74, R12.reuse, R200, R71 ;  /* 0x000000c80c4a7223 */ /* 0x040fe20000010047 */
[----:B------:R-:W-:Y:S01]  /*c810*/  FFMA.FTZ R72, R12, -R199, R72 ;  /* 0x800000c70c487223 */ /* 0x000fe20000010048 */
[----:B------:R-:W0:Y:S02]  /*c820*/  LDS.64 R64, [R156+0x8e88] ;  /* 0x008e88009c407984 */ /* 0x000e240000000a00 */
[C---:B------:R-:W-:Y:S01]  /*c830*/  FFMA.FTZ R75, R11.reuse, R202, R74 ;  /* 0x000000ca0b4b7223 */ /* 0x040fe2000001004a */
[----:B------:R-:W-:Y:S01]  /*c840*/  FFMA.FTZ R74, R11, -R201, R72 ;  /* 0x800000c90b4a7223 */ /* 0x000fe20000010048 */
[----:B------:R-:W-:Y:S01]  /*c850*/  FMUL.FTZ R72, R59, R43 ;  /* 0x0000002b3b487220 */ /* 0x000fe20000410000 */
[----:B------:R1:W-:Y:S01]  /*c860*/  @!P1 STS.128 [R228+0xac80], R60 ;  /* 0x00ac803ce4009388 */ /* 0x0003e20000000c00 */
[C---:B------:R-:W-:Y:S01]  /*c870*/  FFMA.FTZ R76, R10.reuse, R204, R75 ;  /* 0x000000cc0a4c7223 */ /* 0x040fe2000001004b */
[----:B------:R-:W-:Y:S01]  /*c880*/  FFMA.FTZ R74, R10, -R203, R74 ;  /* 0x800000cb0a4a7223 */ /* 0x000fe2000001004a */
[----:B------:R-:W-:-:S02]  /*c890*/  FFMA.FTZ R204, R98, -R72, R204 ;  /* 0x8000004862cc7223 */ /* 0x000fc400000100cc */
[C---:B------:R-:W-:Y:S01]  /*c8a0*/  FFMA.FTZ R75, R9.reuse, R206, R76 ;  /* 0x000000ce094b7223 */ /* 0x040fe2000001004c */
[----:B------:R-:W-:-:S03]  /*c8b0*/  FFMA.FTZ R76, R9, -R205, R74 ;  /* 0x800000cd094c7223 */ /* 0x000fc6000001004a */
[C---:B------:R-:W-:Y:S01]  /*c8c0*/  FFMA.FTZ R78, R8.reuse, R208, R75 ;  /* 0x000000d0084e7223 */ /* 0x040fe2000001004b */
[----:B------:R-:W-:Y:S01]  /*c8d0*/  FFMA.FTZ R76, R8, -R207, R76 ;  /* 0x800000cf084c7223 */ /* 0x000fe2000001004c */
[-C--:B0-----:R-:W-:Y:S01]  /*c8e0*/  FMUL.FTZ R67, R65, -R107.reuse ;  /* 0x8000006b41437220 */ /* 0x081fe20000410000 */
[C---:B------:R-:W-:Y:S01]  /*c8f0*/  FMUL.FTZ R66, R64.reuse, -R107 ;  /* 0x8000006b40427220 */ /* 0x040fe20000410000 */
[C---:B------:R-:W-:Y:S01]  /*c900*/  FFMA.FTZ R107, R7.reuse, R210, R78 ;  /* 0x000000d2076b7223 */ /* 0x040fe2000001004e */
[----:B------:R-:W-:Y:S01]  /*c910*/  FFMA.FTZ R78, R7, -R209, R76 ;  /* 0x800000d1074e7223 */ /* 0x000fe2000001004c */
[-C--:B------:R-:W-:Y:S01]  /*c920*/  FFMA.FTZ R67, R64, R106.reuse, -R67 ;  /* 0x0000006a40437223 */ /* 0x080fe20000010843 */
[----:B------:R-:W-:Y:S01]  /*c930*/  FFMA.FTZ R65, R65, R106, R66 ;  /* 0x0000006a41417223 */ /* 0x000fe20000010042 */
[----:B------:R-:W-:Y:S01]  /*c940*/  FMUL.FTZ R76, R55, R39 ;  /* 0x00000027374c7220 */ /* 0x000fe20000410000 */
[----:B------:R-:W-:Y:S01]  /*c950*/  FFMA.FTZ R78, R6, -R211, R78 ;  /* 0x800000d3064e7223 */ /* 0x000fe2000001004e */
[----:B------:R-:W-:Y:S01]  /*c960*/  FADD.FTZ R172, R172, R67 ;  /* 0x00000043acac7221 */ /* 0x000fe20000010000 */
[----:B------:R-:W-:-:S02]  /*c970*/  FADD.FTZ R188, -R188, R65 ;  /* 0x00000041bcbc7221 */ /* 0x000fc40000010100 */
[----:B------:R-:W-:Y:S01]  /*c980*/  FFMA.FTZ R78, R5, -R213, R78 ;  /* 0x800000d5054e7223 */ /* 0x000fe2000001004e */
[C---:B------:R-:W-:Y:S01]  /*c990*/  FMUL.FTZ R65, R113.reuse, -R172 ;  /* 0x800000ac71417220 */ /* 0x040fe20000410000 */
[----:B------:R-:W-:-:S03]  /*c9a0*/  FMUL.FTZ R113, R113, -R188 ;  /* 0x800000bc71717220 */ /* 0x000fc60000410000 */
[C---:B------:R-:W-:Y:S01]  /*c9b0*/  FFMA.FTZ R64, R114.reuse, R188, R65 ;  /* 0x000000bc72407223 */ /* 0x040fe20000010041 */
[----:B------:R-:W-:Y:S01]  /*c9c0*/  FFMA.FTZ R114, R114, R172, -R113 ;  /* 0x000000ac72727223 */ /* 0x000fe20000010871 */
[----:B------:R-:W-:Y:S02]  /*c9d0*/  FMUL.FTZ R113, R53, R37 ;  /* 0x0000002535717220 */ /* 0x000fe40000410000 */
[----:B------:R-:W-:Y:S01]  /*c9e0*/  FADD.FTZ R187, -R187, R64 ;  /* 0x00000040bbbb7221 */ /* 0x000fe20000010100 */
[----:B------:R-:W-:Y:S01]  /*c9f0*/  FADD.FTZ R171, R171, R114 ;  /* 0x00000072abab7221 */ /* 0x000fe20000010000 */
[-C--:B------:R-:W-:Y:S01]  /*ca00*/  FFMA.FTZ R114, R150, -R113.reuse, R216 ;  /* 0x8000007196727223 */ /* 0x080fe200000100d8 */
[----:B------:R-:W-:Y:S01]  /*ca10*/  FFMA.FTZ R113, R149, -R113, R215 ;  /* 0x8000007195717223 */ /* 0x000fe200000100d7 */
[C---:B------:R-:W-:Y:S01]  /*ca20*/  FMUL.FTZ R65, R115.reuse, -R187 ;  /* 0x800000bb73417220 */ /* 0x040fe20000410000 */
[-C--:B------:R-:W-:Y:S01]  /*ca30*/  FMUL.FTZ R64, R115, -R171.reuse ;  /* 0x800000ab73407220 */ /* 0x080fe20000410000 */
[----:B-1----:R-:W-:Y:S01]  /*ca40*/  FMUL.FTZ R60, R171, UR57 ;  /* 0x00000039ab3c7c20 */ /* 0x002fe20008410000 */
[----:B------:R-:W-:Y:S01]  /*ca50*/  FMUL.FTZ R62, R187, UR57 ;  /* 0x00000039bb3e7c20 */ /* 0x000fe20008410000 */
[C---:B------:R-:W-:Y:S01]  /*ca60*/  FFMA.FTZ R65, R116.reuse, R171, -R65 ;  /* 0x000000ab74417223 */ /* 0x040fe20000010841 */
[----:B------:R-:W-:Y:S01]  /*ca70*/  FFMA.FTZ R67, R116, R187, R64 ;  /* 0x000000bb74437223 */ /* 0x000fe20000010040 */
[----:B------:R-:W-:-:S02]  /*ca80*/  FFMA.FTZ R116, R4, -R215, R78 ;  /* 0x800000d704747223 */ /* 0x000fc4000001004e */
        /* <DEDUP_REMOVED lines=24> */
[----:B------:R-:W-:-:S02]  /*cc10*/  FMUL.FTZ R65, R84, R48 ;  /* 0x0000003054417220 */ /* 0x000fc40000410000 */
[----:B------:R-:W-:Y:S01]  /*cc20*/  FADD.FTZ R167, R167, R66 ;  /* 0x00000042a7a77221 */ /* 0x000fe20000010000 */
[----:B------:R-:W-:Y:S01]  /*cc30*/  FADD.FTZ R183, -R183, R124 ;  /* 0x0000007cb7b77221 */ /* 0x000fe20000010100 */
[-C--:B------:R-:W-:Y:S01]  /*cc40*/  FFMA.FTZ R194, R110, -R65.reuse, R194 ;  /* 0x800000416ec27223 */ /* 0x080fe200000100c2 */
[----:B------:R-:W-:Y:S01]  /*cc50*/  FFMA.FTZ R65, R109, -R65, R193 ;  /* 0x800000416d417223 */ /* 0x000fe200000100c1 */
[C---:B------:R-:W-:Y:S01]  /*cc60*/  FMUL.FTZ R66, R125.reuse, -R167 ;  /* 0x800000a77d427220 */ /* 0x040fe20000410000 */
[----:B------:R-:W-:-:S03]  /*cc70*/  FMUL.FTZ R67, R125, -R183 ;  /* 0x800000b77d437220 */ /* 0x000fc60000410000 */
[C---:B------:R-:W-:Y:S01]  /*cc80*/  FFMA.FTZ R69, R126.reuse, R183, R66 ;  /* 0x000000b77e457223 */ /* 0x040fe20000010042 */
[----:B------:R-:W-:Y:S01]  /*cc90*/  FFMA.FTZ R67, R126, R167, -R67 ;  /* 0x000000a77e437223 */ /* 0x000fe20000010843 */
[----:B------:R-:W-:Y:S01]  /*cca0*/  FFMA.FTZ R66, R105, -R68, R195 ;  /* 0x8000004469427223 */ /* 0x000fe200000100c3 */
[----:B------:R-:W-:Y:S01]  /*ccb0*/  FMUL.FTZ R68, R82, R46 ;  /* 0x0000002e52447220 */ /* 0x000fe20000410000 */
[----:B------:R-:W-:Y:S01]  /*ccc0*/  FADD.FTZ R182, -R182, R69 ;  /* 0x00000045b6b67221 */ /* 0x000fe20000010100 */
[----:B------:R-:W-:Y:S02]  /*ccd0*/  FADD.FTZ R166, R166, R67 ;  /* 0x00000043a6a67221 */ /* 0x000fe40000010000 */
[----:B------:R-:W-:Y:S01]  /*cce0*/  FFMA.FTZ R198, R104, -R68, R198 ;  /* 0x8000004468c67223 */ /* 0x000fe200000100c6 */
[C---:B------:R-:W-:Y:S01]  /*ccf0*/  FMUL.FTZ R69, R127.reuse, -R182 ;  /* 0x800000b67f457220 */ /* 0x040fe20000410000 */
[----:B------:R-:W-:Y:S01]  /*cd00*/  FMUL.FTZ R127, R127, -R166 ;  /* 0x800000a67f7f7220 */ /* 0x000fe20000410000 */
[----:B------:R-:W-:Y:S01]  /*cd10*/  FFMA.FTZ R67, R103, -R68, R197 ;  /* 0x8000004467437223 */ /* 0x000fe200000100c5 */
[----:B------:R-:W-:Y:S01]  /*cd20*/  FMUL.FTZ R68, R81, R45 ;  /* 0x0000002d51447220 */ /* 0x000fe20000410000 */
[C---:B------:R-:W-:Y:S01]  /*cd30*/  FFMA.FTZ R70, R128.reuse, R166, -R69 ;  /* 0x000000a680467223 */ /* 0x040fe20000010845 */
[----:B------:R-:W-:Y:S01]  /*cd40*/  FFMA.FTZ R128, R128, R182, R127 ;  /* 0x000000b680807223 */ /* 0x000fe2000001007f */
[----:B------:R-:W-:Y:S01]  /*cd50*/  FMUL.FTZ R69, R80, R44 ;  /* 0x0000002c50457220 */ /* 0x000fe20000410000 */
[-C--:B------:R-:W-:Y:S01]  /*cd60*/  FFMA.FTZ R200, R102, -R68.reuse, R200 ;  /* 0x8000004466c87223 */ /* 0x080fe200000100c8 */
[----:B------:R-:W-:Y:S01]  /*cd70*/  FADD.FTZ R165, R165, R70 ;  /* 0x00000046a5a57221 */ /* 0x000fe20000010000 */
[----:B------:R-:W-:Y:S01]  /*cd80*/  FADD.FTZ R181, -R181, R128 ;  /* 0x00000080b5b57221 */ /* 0x000fe20000010100 */
[----:B------:R-:W-:Y:S01]  /*cd90*/  FFMA.FTZ R68, R101, -R68, R199 ;  /* 0x8000004465447223 */ /* 0x000fe200000100c7 */
[----:B------:R-:W-:Y:S01]  /*cda0*/  FFMA.FTZ R202, R100, -R69, R202 ;  /* 0x8000004564ca7223 */ /* 0x000fe200000100ca */
[C---:B------:R-:W-:Y:S01]  /*cdb0*/  FMUL.FTZ R70, R129.reuse, -R165 ;  /* 0x800000a581467220 */ /* 0x040fe20000410000 */
[----:B------:R-:W-:Y:S01]  /*cdc0*/  FMUL.FTZ R71, R129, -R181 ;  /* 0x800000b581477220 */ /* 0x000fe20000410000 */
[----:B------:R-:W-:-:S02]  /*cdd0*/  FFMA.FTZ R69, R99, -R69, R201 ;  /* 0x8000004563457223 */ /* 0x000fc400000100c9 */
        /* <DEDUP_REMOVED lines=21> */
[----:B------:R-:W-:Y:S01]  /*cf30*/  FMUL.FTZ R133, R182, R41 ;  /* 0x00000029b6857220 */ /* 0x000fe20000410000 */
[----:B------:R-:W-:Y:S01]  /*cf40*/  FFMA.FTZ R73, R155, -R73, R209 ;  /* 0x800000499b497223 */ /* 0x000fe200000100d1 */
[C---:B------:R-:W-:Y:S01]  /*cf50*/  FFMA.FTZ R79, R134.reuse, R179, R74 ;  /* 0x000000b3864f7223 */ /* 0x040fe2000001004a */
[----:B------:R-:W-:Y:S01]  /*cf60*/  FFMA.FTZ R77, R134, R163, -R75 ;  /* 0x000000a3864d7223 */ /* 0x000fe2000001084b */
[----:B------:R-:W-:Y:S01]  /*cf70*/  FFMA.FTZ R74, R6, R212, R107 ;  /* 0x000000d4064a7223 */ /* 0x000fe2000001006b */
[----:B------:R-:W-:Y:S01]  /*cf80*/  FFMA.FTZ R107, R187, UR56, -R60 ;  /* 0x00000038bb6b7c23 */ /* 0x000fe2000801083c */
[----:B------:R-:W-:Y:S01]  /*cf90*/  FADD.FTZ R178, -R178, R79 ;  /* 0x0000004fb2b27221 */ /* 0x000fe20000010100 */
[----:B------:R-:W-:Y:S01]  /*cfa0*/  FADD.FTZ R162, R162, R77 ;  /* 0x0000004da2a27221 */ /* 0x000fe20000010000 */
[----:B------:R-:W-:Y:S01]  /*cfb0*/  FFMA.FTZ R79, R5, R214, R74 ;  /* 0x000000d6054f7223 */ /* 0x000fe2000001004a */
[----:B------:R-:W-:Y:S01]  /*cfc0*/  FFMA.FTZ R212, R154, -R76, R212 ;  /* 0x8000004c9ad47223 */ /* 0x000fe200000100d4 */
[C---:B------:R-:W-:Y:S01]  /*cfd0*/  FMUL.FTZ R77, R135.reuse, -R178 ;  /* 0x800000b2874d7220 */ /* 0x040fe20000410000 */
[----:B------:R-:W-:Y:S01]  /*cfe0*/  FMUL.FTZ R135, R135, -R162 ;  /* 0x800000a287877220 */ /* 0x000fe20000410000 */
[----:B------:R-:W-:Y:S01]  /*cff0*/  FFMA.FTZ R106, R4, R216, R79 ;  /* 0x000000d8046a7223 */ /* 0x000fe2000001004f */
[----:B------:R-:W-:Y:S01]  /*d000*/  FMUL.FTZ R79, R52, R36 ;  /* 0x00000024344f7220 */ /* 0x000fe20000410000 */
[C---:B------:R-:W-:Y:S01]  /*d010*/  FFMA.FTZ R74, R136.reuse, R162, -R77 ;  /* 0x000000a2884a7223 */ /* 0x040fe2000001084d */
[----:B------:R-:W-:Y:S01]  /*d020*/  FFMA.FTZ R136, R136, R178, R135 ;  /* 0x000000b288887223 */ /* 0x000fe20000010087 */
[----:B------:R-:W-:Y:S01]  /*d030*/  FFMA.FTZ R75, R153, -R76, R211 ;  /* 0x8000004c994b7223 */ /* 0x000fe200000100d3 */
[-C--:B------:R-:W-:Y:S01]  /*d040*/  FFMA.FTZ R118, R147, -R79.reuse, R217 ;  /* 0x8000004f93767223 */ /* 0x080fe200000100d9 */
[----:B------:R-:W-:Y:S01]  /*d050*/  FADD.FTZ R161, R161, R74 ;  /* 0x0000004aa1a17221 */ /* 0x000fe20000010000 */
[----:B------:R-:W-:Y:S01]  /*d060*/  FADD.FTZ R177, -R177, R136 ;  /* 0x00000088b1b17221 */ /* 0x000fe20000010100 */
[----:B------:R-:W-:Y:S01]  /*d070*/  FFMA.FTZ R74, R3, R218, R106 ;  /* 0x000000da034a7223 */ /* 0x000fe2000001006a */
[----:B------:R-:W-:Y:S01]  /*d080*/  FFMA.FTZ R218, R148, -R79, R218 ;  /* 0x8000004f94da7223 */ /* 0x000fe200000100da */
[C---:B------:R-:W-:Y:S01]  /*d090*/  FMUL.FTZ R78, R137.reuse, -R161 ;  /* 0x800000a1894e7220 */ /* 0x040fe20000410000 */
[----:B------:R-:W-:Y:S01]  /*d0a0*/  FMUL.FTZ R77, R137, -R177 ;  /* 0x800000b1894d7220 */ /* 0x000fe20000410000 */
[----:B------:R-:W-:Y:S01]  /*d0b0*/  FMUL.FTZ R147, R147, R187 ;  /* 0x000000bb93937220 */ /* 0x000fe20000410000 */
[----:B------:R-:W-:Y:S01]  /*d0c0*/  FMUL.FTZ R187, R187, R36 ;  /* 0x00000024bbbb7220 */ /* 0x000fe20000410000 */
[C---:B------:R-:W-:Y:S01]  /*d0d0*/  FFMA.FTZ R79, R138.reuse, R177, R78 ;  /* 0x000000b18a4f7223 */ /* 0x040fe2000001004e */
[----:B------:R-:W-:Y:S01]  /*d0e0*/  FFMA.FTZ R77, R138, R161, -R77 ;  /* 0x000000a18a4d7223 */ /* 0x000fe2000001084d */
[----:B------:R-:W-:Y:S01]  /*d0f0*/  FFMA.FTZ R148, R148, R171, R147 ;  /* 0x000000ab94947223 */ /* 0x000fe20000010093 */
[----:B------:R-:W-:Y:S01]  /*d100*/  FMUL.FTZ R115, R118, R187 ;  /* 0x000000bb76737220 */ /* 0x000fe20000410000 */
[----:B------:R-:W-:Y:S01]  /*d110*/  FADD.FTZ R176, -R176, R79 ;  /* 0x0000004fb0b07221 */ /* 0x000fe20000010100 */
[----:B------:R-:W-:Y:S01]  /*d120*/  FADD.FTZ R160, R160, R77 ;  /* 0x0000004da0a07221 */ /* 0x000fe20000010000 */
[----:B------:R-:W-:Y:S01]  /*d130*/  FFMA.FTZ R217, R3, -R217, R116 ;  /* 0x800000d903d97223 */ /* 0x000fe20000010074 */
[----:B------:R-:W-:Y:S01]  /*d140*/  FMUL.FTZ R76, R54, R38 ;  /* 0x00000026364c7220 */ /* 0x000fe20000410000 */
[C---:B------:R-:W-:Y:S01]  /*d150*/  FMUL.FTZ R79, R139.reuse, -R176 ;  /* 0x800000b08b4f7220 */ /* 0x040fe20000410000 */
[----:B------:R-:W-:Y:S01]  /*d160*/  FMUL.FTZ R139, R139, -R160 ;  /* 0x800000a08b8b7220 */ /* 0x000fe20000410000 */
[----:B------:R-:W-:Y:S01]  /*d170*/  FMUL.FTZ R127, R176, R47 ;  /* 0x0000002fb07f7220 */ /* 0x000fe20000410000 */
[----:B------:R-:W-:Y:S01]  /*d180*/  FMUL.FTZ R135, R183, R40 ;  /* 0x00000028b7877220 */ /* 0x000fe20000410000 */
[C---:B------:R-:W-:Y:S01]  /*d190*/  FFMA.FTZ R106, R140.reuse, R160, -R79 ;  /* 0x000000a08c6a7223 */ /* 0x040fe2000001084f */
[----:B------:R-:W-:Y:S01]  /*d1a0*/  FFMA.FTZ R140, R140, R176, R139 ;  /* 0x000000b08c8c7223 */ /* 0x000fe2000001008b */
[----:B------:R-:W-:Y:S01]  /*d1b0*/  FFMA.FTZ R79, R171, UR56, R62 ;  /* 0x00000038ab4f7c23 */ /* 0x000fe2000801003e */
[----:B------:R-:W-:Y:S01]  /*d1c0*/  FMUL.FTZ R62, R118, R107 ;  /* 0x0000006b763e7220 */ /* 0x000fe20000410000 */
[----:B------:R-:W-:Y:S01]  /*d1d0*/  FADD.FTZ R159, R159, R106 ;  /* 0x0000006a9f9f7221 */ /* 0x000fe20000010000 */
[----:B------:R-:W-:Y:S01]  /*d1e0*/  FADD.FTZ R175, -R175, R140 ;  /* 0x0000008cafaf7221 */ /* 0x000fe20000010100 */
[----:B------:R-:W-:Y:S01]  /*d1f0*/  FMUL.FTZ R171, R171, R36 ;  /* 0x00000024abab7220 */ /* 0x000fe20000410000 */
[C---:B------:R-:W-:Y:S01]  /*d200*/  FFMA.FTZ R79, R218.reuse, R79, R62 ;  /* 0x0000004fda4f7223 */ /* 0x040fe2000001003e */
[C---:B------:R-:W-:Y:S01]  /*d210*/  FMUL.FTZ R60, R141.reuse, -R159 ;  /* 0x8000009f8d3c7220 */ /* 0x040fe20000410000 */
[----:B------:R-:W-:Y:S01]  /*d220*/  FMUL.FTZ R61, R141, -R175 ;  /* 0x800000af8d3d7220 */ /* 0x000fe20000410000 */
[----:B------:R-:W-:Y:S01]  /*d230*/  FMUL.FTZ R107, R149, R186 ;  /* 0x000000ba956b7220 */ /* 0x000fe20000410000 */
[----:B------:R-:W-:Y:S01]  /*d240*/  FFMA.FTZ R106, R218, R171, R115 ;  /* 0x000000abda6a7223 */ /* 0x000fe20000010073 */
[C---:B------:R-:W-:Y:S01]  /*d250*/  FFMA.FTZ R63, R142.reuse, R175, R60 ;  /* 0x000000af8e3f7223 */ /* 0x040fe2000001003c */
[----:B------:R-:W-:Y:S01]  /*d260*/  FFMA.FTZ R61, R142, R159, -R61 ;  /* 0x0000009f8e3d7223 */ /* 0x000fe2000001083d */
[----:B------:R-:W-:Y:S01]  /*d270*/  FMUL.FTZ R60, R118, R171 ;  /* 0x000000ab763c7220 */ /* 0x000fe20000410000 */
[----:B------:R-:W-:Y:S01]  /*d280*/  SHF.L.U32 R118, R89, 0x5, RZ ;  /* 0x0000000559767819 */ /* 0x000fe200000006ff */
[----:B------:R-:W-:Y:S01]  /*d290*/  FADD.FTZ R174, -R174, R63 ;  /* 0x0000003faeae7221 */ /* 0x000fe20000010100 */
[----:B------:R-:W-:Y:S01]  /*d2a0*/  FADD.FTZ R158, R158, R61 ;  /* 0x0000003d9e9e7221 */ /* 0x000fe20000010000 */
[----:B------:R-:W-:Y:S01]  /*d2b0*/  FMUL.FTZ R63, R170, UR57 ;  /* 0x00000039aa3f7c20 */ /* 0x000fe20008410000 */
[----:B------:R-:W-:Y:S01]  /*d2c0*/  FFMA.FTZ R107, R150, R170, R107 ;  /* 0x000000aa966b7223 */ /* 0x000fe2000001006b */
[C---:B------:R-:W-:Y:S01]  /*d2d0*/  IADD3 R115, R118.reuse, 0x2, RZ ;  /* 0x0000000276737810 */ /* 0x040fe20007ffe0ff */
[C---:B------:R-:W-:Y:S01]  /*d2e0*/  FMUL.FTZ R61, R143.reuse, -R158 ;  /* 0x8000009e8f3d7220 */ /* 0x040fe20000410000 */
[-C--:B------:R-:W-:Y:S01]  /*d2f0*/  FMUL.FTZ R143, R143, -R174.reuse ;  /* 0x800000ae8f8f7220 */ /* 0x080fe20000410000 */
[----:B------:R-:W-:Y:S01]  /*d300*/  IADD3 R117, R118, 0x3, RZ ;  /* 0x0000000376757810 */ /* 0x000fe20007ffe0ff */
[----:B------:R-:W-:Y:S01]  /*d310*/  FMUL.FTZ R122, R174, R49 ;  /* 0x00000031ae7a7220 */ /* 0x000fe20000410000 */
[----:B------:R-:W-:Y:S01]  /*d320*/  FFMA.FTZ R62, R144, R174, R61 ;  /* 0x000000ae903e7223 */ /* 0x000fe2000001003d */
[----:B------:R-:W-:Y:S01]  /*d330*/  FMUL.FTZ R61, R186, UR57 ;  /* 0x00000039ba3d7c20 */ /* 0x000fe20008410000 */
[----:B------:R-:W-:Y:S01]  /*d340*/  FFMA.FTZ R144, R144, R158, -R143 ;  /* 0x0000009e90907223 */ /* 0x000fe2000001088f */
[-C--:B------:R-:W-:Y:S01]  /*d350*/  LEA.HI.SX32 R125, R115, R118.reuse, 0x1b ;  /* 0x00000076737d7211 */ /* 0x080fe200078fdaff */
[----:B------:R-:W-:Y:S01]  /*d360*/  FADD.FTZ R173, -R173, R62 ;  /* 0x0000003eadad7221 */ /* 0x000fe20000010100 */
[----:B------:R-:W-:Y:S01]  /*d370*/  IADD3 R62, R118, 0x1, RZ ;  /* 0x00000001763e7810 */ /* 0x000fe20007ffe0ff */
[----:B------:R-:W-:Y:S01]  /*d380*/  FADD.FTZ R157, R157, R144 ;  /* 0x000000909d9d7221 */ /* 0x000fe20000010000 */
[----:B------:R-:W-:Y:S01]  /*d390*/  LEA.HI.SX32 R129, R117, R118, 0x1b ;  /* 0x0000007675817211 */ /* 0x000fe200078fdaff */
[----:B------:R-:W-:Y:S01]  /*d3a0*/  FMUL.FTZ R117, R173, R50 ;  /* 0x00000032ad757220 */ /* 0x000fe20000410000 */
[----:B------:R-:W-:Y:S01]  /*d3b0*/  LEA.HI.SX32 R121, R62, R118, 0x1b ;  /* 0x000000763e797211 */ /* 0x000fe200078fdaff */
[C---:B------:R-:W-:Y:S01]  /*d3c0*/  FFMA.FTZ R62, R186.reuse, UR56, -R63 ;  /* 0x00000038ba3e7c23 */ /* 0x040fe2000801083f */
[-C--:B------:R-:W-:Y:S01]  /*d3d0*/  FMUL.FTZ R186, R186, R37.reuse ;  /* 0x00000025baba7220 */ /* 0x080fe20000410000 */
[C---:B------:R-:W-:Y:S01]  /*d3e0*/  FFMA.FTZ R63, R170.reuse, UR56, R61 ;  /* 0x00000038aa3f7c23 */ /* 0x040fe2000801003d */
[----:B------:R-:W-:Y:S01]  /*d3f0*/  FMUL.FTZ R170, R170, R37 ;  /* 0x00000025aaaa7220 */ /* 0x000fe20000410000 */
[C---:B------:R-:W-:Y:S01]  /*d400*/  FMUL.FTZ R116, R113.reuse, R62 ;  /* 0x0000003e71747220 */ /* 0x040fe20000410000 */
[C---:B------:R-:W-:Y:S01]  /*d410*/  FMUL.FTZ R61, R113.reuse, R186 ;  /* 0x000000ba713d7220 */ /* 0x040fe20000410000 */
[----:B------:R-:W-:Y:S01]  /*d420*/  LEA.HI.SX32 R115, R118, R118, 0x1b ;  /* 0x0000007676737211 */ /* 0x000fe200078fdaff */
[-C--:B------:R-:W-:Y:S01]  /*d430*/  FMUL.FTZ R113, R113, R170.reuse ;  /* 0x000000aa71717220 */ /* 0x080fe20000410000 */
[----:B------:R-:W-:Y:S01]  /*d440*/  FMUL.FTZ R120, R158, R49 ;  /* 0x000000319e787220 */ /* 0x000fe20000410000 */
[----:B------:R-:W-:Y:S01]  /*d450*/  FFMA.FTZ R62, R114, R170, R61 ;  /* 0x000000aa723e7223 */ /* 0x000fe2000001003d */
[----:B------:R-:W-:Y:S01]  /*d460*/  FMUL.FTZ R124, R192, R122 ;  /* 0x0000007ac07c7220 */ /* 0x000fe20000410000 */
[C---:B------:R-:W-:Y:S01]  /*d470*/  FFMA.FTZ R61, R114.reuse, R186, -R113 ;  /* 0x000000ba723d7223 */ /* 0x040fe20000010871 */
[----:B------:R-:W-:Y:S01]  /*d480*/  FFMA.FTZ R114, R114, R63, R116 ;  /* 0x0000003f72727223 */ /* 0x000fe20000010074 */
[----:B------:R-:W-:Y:S01]  /*d490*/  LEA R63, R115, R34, 0x2 ;  /* 0x00000022733f7211 */ /* 0x000fe200078e10ff */
[----:B------:R-:W-:Y:S01]  /*d4a0*/  FMUL.FTZ R115, R157, R50 ;  /* 0x000000329d737220 */ /* 0x000fe20000410000 */
[----:B------:R-:W-:Y:S01]  /*d4b0*/  FMUL.FTZ R116, R64, R117 ;  /* 0x0000007540747220 */ /* 0x000fe20000410000 */
[----:B------:R-:W-:Y:S01]  /*d4c0*/  FFMA.FTZ R119, R191, R120, R124 ;  /* 0x00000078bf777223 */ /* 0x000fe2000001007c */
[----:B------:R-:W-:Y:S01]  /*d4d0*/  FMUL.FTZ R123, R175, R48 ;  /* 0x00000030af7b7220 */ /* 0x000fe20000410000 */
[-C--:B------:R-:W-:Y:S01]  /*d4e0*/  FMUL.FTZ R118, R86, R115.reuse ;  /* 0x0000007356767220 */ /* 0x080fe20000410000 */
[----:B------:R-:W-:Y:S01]  /*d4f0*/  FFMA.FTZ R116, R189, R115, R116 ;  /* 0x00000073bd747223 */ /* 0x000fe20000010074 */
[----:B------:R-:W-:Y:S01]  /*d500*/  LEA R126, R121, R34, 0x2 ;  /* 0x00000022797e7211 */ /* 0x000fe200078e10ff */
[----:B------:R-:W-:Y:S01]  /*d510*/  FMUL.FTZ R121, R159, R48 ;  /* 0x000000309f797220 */ /* 0x000fe20000410000 */
[----:B------:R-:W-:Y:S01]  /*d520*/  LEA R131, R125, R34, 0x2 ;  /* 0x000000227d837211 */ /* 0x000fe200078e10ff */
[----:B------:R-:W-:Y:S01]  /*d530*/  FADD.FTZ R116, RZ, R116 ;  /* 0x00000074ff747221 */ /* 0x000fe20000010000 */
[----:B------:R-:W-:Y:S01]  /*d540*/  FMUL.FTZ R125, R65, R123 ;  /* 0x0000007b417d7220 */ /* 0x000fe20000410000 */
[----:B------:R0:W-:Y:S01]  /*d550*/  STS [R63+0x4200], R118 ;  /* 0x004200763f007388 */ /* 0x0001e20000000800 */
[-C--:B------:R-:W-:Y:S01]  /*d560*/  FMUL.FTZ R124, R192, R120.reuse ;  /* 0x00000078c07c7220 */ /* 0x080fe20000410000 */
[----:B------:R-:W-:Y:S01]  /*d570*/  FADD.FTZ R119, R116, R119 ;  /* 0x0000007774777221 */ /* 0x000fe20000010000 */
[----:B------:R-:W-:Y:S01]  /*d580*/  FMUL.FTZ R116, R64, R115 ;  /* 0x0000007340747220 */ /* 0x000fe20000410000 */
[----:B------:R-:W-:Y:S01]  /*d590*/  FMUL.FTZ R120, R85, R120 ;  /* 0x0000007855787220 */ /* 0x000fe20000410000 */
[----:B------:R-:W-:Y:S01]  /*d5a0*/  FFMA.FTZ R115, R191, R122, -R124 ;  /* 0x0000007abf737223 */ /* 0x000fe2000001087c */
[----:B------:R-:W-:Y:S01]  /*d5b0*/  LEA R129, R129, R34, 0x2 ;  /* 0x0000002281817211 */ /* 0x000fe200078e10ff */
[-C--:B------:R-:W-:Y:S01]  /*d5c0*/  FFMA.FTZ R116, R189, R117.reuse, -R116 ;  /* 0x00000075bd747223 */ /* 0x080fe20000010874 */
[----:B------:R-:W-:Y:S01]  /*d5d0*/  FMUL.FTZ R117, R86, R117 ;  /* 0x0000007556757220 */ /* 0x000fe20000410000 */
[----:B------:R-:W-:Y:S01]  /*d5e0*/  FMUL.FTZ R122, R85, R122 ;  /* 0x0000007a557a7220 */ /* 0x000fe20000410000 */
[----:B0-----:R-:W-:Y:S01]  /*d5f0*/  FFMA.FTZ R118, R194, R121, R125 ;  /* 0x00000079c2767223 */ /* 0x001fe2000001007d */
[----:B------:R-:W-:Y:S01]  /*d600*/  FADD.FTZ R116, RZ, R116 ;  /* 0x00000074ff747221 */ /* 0x000fe20000010000 */
[----:B------:R-:W-:Y:S01]  /*d610*/  FMUL.FTZ R125, R160, R47 ;  /* 0x0000002fa07d7220 */ /* 0x000fe20000410000 */
[----:B------:R0:W-:Y:S01]  /*d620*/  STS [R126+0x4204], R117 ;  /* 0x004204757e007388 */ /* 0x0001e20000000800 */
[----:B------:R-:W-:Y:S01]  /*d630*/  FADD.FTZ R118, R119, R118 ;  /* 0x0000007677767221 */ /* 0x000fe20000010000 */
[----:B------:R-:W-:Y:S01]  /*d640*/  FMUL.FTZ R119, R65, R121 ;  /* 0x0000007941777220 */ /* 0x000fe20000410000 */
[----:B------:R-:W-:Y:S01]  /*d650*/  FADD.FTZ R115, R116, R115 ;  /* 0x0000007374737221 */ /* 0x000fe20000010000 */
[----:B------:R-:W-:Y:S01]  /*d660*/  FMUL.FTZ R124, R66, R125 ;  /* 0x0000007d427c7220 */ /* 0x000fe20000410000 */
[----:B------:R1:W-:Y:S01]  /*d670*/  STS [R131+0x4208], R120 ;  /* 0x0042087883007388 */ /* 0x0003e20000000800 */
[----:B------:R-:W-:Y:S01]  /*d680*/  FFMA.FTZ R116, R194, R123, -R119 ;  /* 0x0000007bc2747223 */ /* 0x000fe20000010877 */
[-C--:B------:R-:W-:Y:S01]  /*d690*/  FMUL.FTZ R119, R66, R127.reuse ;  /* 0x0000007f42777220 */ /* 0x080fe20000410000 */
[----:B------:R-:W-:Y:S01]  /*d6a0*/  FMUL.FTZ R128, R83, R127 ;  /* 0x0000007f53807220 */ /* 0x000fe20000410000 */
[----:B------:R2:W-:Y:S01]  /*d6b0*/  STS [R129+0x420c], R122 ;  /* 0x00420c7a81007388 */ /* 0x0005e20000000800 */
[----:B------:R-:W-:Y:S01]  /*d6c0*/  FADD.FTZ R115, R115, R116 ;  /* 0x0000007473737221 */ /* 0x000fe20000010000 */
[C---:B------:R-:W-:Y:S01]  /*d6d0*/  FFMA.FTZ R119, R196.reuse, R125, R119 ;  /* 0x0000007dc4777223 */ /* 0x040fe20000010077 */
[----:B0-----:R-:W-:Y:S01]  /*d6e0*/  FFMA.FTZ R126, R196, R127, -R124 ;  /* 0x0000007fc47e7223 */ /* 0x001fe2000001087c */
[-C--:B------:R-:W-:Y:S01]  /*d6f0*/  FMUL.FTZ R117, R177, R46.reuse ;  /* 0x0000002eb1757220 */ /* 0x080fe20000410000 */
[----:B------:R-:W-:Y:S01]  /*d700*/  FMUL.FTZ R124, R84, R123 ;  /* 0x0000007b547c7220 */ /* 0x000fe20000410000 */
[----:B------:R-:W-:Y:S01]  /*d710*/  FADD.FTZ R116, R118, R119 ;  /* 0x0000007776747221 */ /* 0x000fe20000010000 */
[----:B-1----:R-:W-:Y:S01]  /*d720*/  FMUL.FTZ R120, R84, R121 ;  /* 0x0000007954787220 */ /* 0x002fe20000410000 */
[----:B------:R-:W-:Y:S01]  /*d730*/  FADD.FTZ R118, R115, R126 ;  /* 0x0000007e73767221 */ /* 0x000fe20000010000 */
[----:B------:R-:W-:Y:S01]  /*d740*/  FMUL.FTZ R126, R83, R125 ;  /* 0x0000007d537e7220 */ /* 0x000fe20000410000 */
[----:B------:R-:W-:Y:S01]  /*d750*/  FMUL.FTZ R115, R161, R46 ;  /* 0x0000002ea1737220 */ /* 0x000fe20000410000 */
[C---:B------:R-:W-:Y:S01]  /*d760*/  FMUL.FTZ R121, R67.reuse, R117 ;  /* 0x0000007543797220 */ /* 0x040fe20000410000 */
[-C--:B------:R-:W-:Y:S01]  /*d770*/  FMUL.FTZ R125, R178, R45.reuse ;  /* 0x0000002db27d7220 */ /* 0x080fe20000410000 */
[----:B------:R-:W-:Y:S01]  /*d780*/  FMUL.FTZ R119, R162, R45 ;  /* 0x0000002da2777220 */ /* 0x000fe20000410000 */
[-C--:B------:R-:W-:Y:S01]  /*d790*/  FMUL.FTZ R130, R82, R115.reuse ;  /* 0x0000007352827220 */ /* 0x080fe20000410000 */
[-C--:B------:R-:W-:Y:S01]  /*d7a0*/  FFMA.FTZ R121, R198, R115.reuse, R121 ;  /* 0x00000073c6797223 */ /* 0x080fe20000010079 */
[----:B------:R-:W-:Y:S01]  /*d7b0*/  FMUL.FTZ R123, R67, R115 ;  /* 0x00000073437b7220 */ /* 0x000fe20000410000 */
[C---:B------:R-:W-:Y:S01]  /*d7c0*/  FMUL.FTZ R115, R68.reuse, R125 ;  /* 0x0000007d44737220 */ /* 0x040fe20000410000 */
[----:B------:R0:W-:Y:S01]  /*d7d0*/  STS [R63+0x4218], R126 ;  /* 0x0042187e3f007388 */ /* 0x0001e20000000800 */
[----:B--2---:R-:W-:Y:S01]  /*d7e0*/  FMUL.FTZ R122, R68, R119 ;  /* 0x00000077447a7220 */ /* 0x004fe20000410000 */
[----:B------:R-:W-:Y:S01]  /*d7f0*/  FFMA.FTZ R123, R198, R117, -R123 ;  /* 0x00000075c67b7223 */ /* 0x000fe2000001087b */
[-C--:B------:R-:W-:Y:S01]  /*d800*/  FMUL.FTZ R132, R81, R125.reuse ;  /* 0x0000007d51847220 */ /* 0x080fe20000410000 */
[----:B------:R1:W-:Y:S01]  /*d810*/  STS [R63+0x4210], R120 ;  /* 0x004210783f007388 */ /* 0x0003e20000000800 */
[----:B------:R-:W-:Y:S01]  /*d820*/  FFMA.FTZ R122, R200, R125, -R122 ;  /* 0x0000007dc87a7223 */ /* 0x000fe2000001087a */
[-C--:B------:R-:W-:Y:S01]  /*d830*/  FMUL.FTZ R129, R180, R43.reuse ;  /* 0x0000002bb4817220 */ /* 0x080fe20000410000 */
[----:B------:R-:W-:Y:S01]  /*d840*/  FMUL.FTZ R127, R164, R43 ;  /* 0x0000002ba47f7220 */ /* 0x000fe20000410000 */
[----:B------:R2:W-:Y:S01]  /*d850*/  STS [R63+0x421c], R128 ;  /* 0x00421c803f007388 */ /* 0x0005e20000000800 */
[----:B------:R-:W-:Y:S01]  /*d860*/  FADD.FTZ R123, R118, R123 ;  /* 0x0000007b767b7221 */ /* 0x000fe20000010000 */
[----:B0-----:R-:W-:Y:S01]  /*d870*/  FMUL.FTZ R126, R82, R117 ;  /* 0x00000075527e7220 */ /* 0x001fe20000410000 */
[-C--:B------:R-:W-:Y:S01]  /*d880*/  FMUL.FTZ R117, R179, R44.reuse ;  /* 0x0000002cb3757220 */ /* 0x080fe20000410000 */
[----:B------:R0:W-:Y:S01]  /*d890*/  STS [R63+0x4214], R124 ;  /* 0x0042147c3f007388 */ /* 0x0001e20000000800 */
[----:B------:R-:W-:Y:S01]  /*d8a0*/  FMUL.FTZ R134, R70, R127 ;  /* 0x0000007f46867220 */ /* 0x000fe20000410000 */
[----:B-1----:R-:W-:Y:S01]  /*d8b0*/  FFMA.FTZ R120, R200, R119, R115 ;  /* 0x00000077c8787223 */ /* 0x002fe20000010073 */
[----:B------:R-:W-:Y:S01]  /*d8c0*/  FMUL.FTZ R115, R163, R44 ;  /* 0x0000002ca3737220 */ /* 0x000fe20000410000 */
[----:B------:R1:W-:Y:S01]  /*d8d0*/  STS [R63+0x4220], R130 ;  /* 0x004220823f007388 */ /* 0x0003e20000000800 */
[----:B------:R-:W-:Y:S01]  /*d8e0*/  FMUL.FTZ R136, R59, R127 ;  /* 0x0000007f3b887220 */ /* 0x000fe20000410000 */
[----:B--2---:R-:W-:Y:S01]  /*d8f0*/  FMUL.FTZ R128, R81, R119 ;  /* 0x0000007751807220 */ /* 0x004fe20000410000 */
[C---:B------:R-:W-:Y:S01]  /*d900*/  FMUL.FTZ R119, R69.reuse, R117 ;  /* 0x0000007545777220 */ /* 0x040fe20000410000 */
[----:B------:R-:W-:Y:S01]  /*d910*/  FMUL.FTZ R125, R69, R115 ;  /* 0x00000073457d7220 */ /* 0x000fe20000410000 */
[----:B------:R2:W-:Y:S01]  /*d920*/  STS [R63+0x422c], R132 ;  /* 0x00422c843f007388 */ /* 0x0005e20000000800 */
[----:B------:R-:W-:Y:S01]  /*d930*/  FMUL.FTZ R131, R166, R41 ;  /* 0x00000029a6837220 */ /* 0x000fe20000410000 */
[C---:B0-----:R-:W-:Y:S01]  /*d940*/  FFMA.FTZ R124, R202.reuse, R115, R119 ;  /* 0x00000073ca7c7223 */ /* 0x041fe20000010077 */
[----:B------:R-:W-:Y:S01]  /*d950*/  FFMA.FTZ R125, R202, R117, -R125 ;  /* 0x00000075ca7d7223 */ /* 0x000fe2000001087d */
[----:B------:R0:W-:Y:S01]  /*d960*/  STS [R63+0x4224], R126 ;  /* 0x0042247e3f007388 */ /* 0x0001e20000000800 */
[----:B-1----:R-:W-:Y:S01]  /*d970*/  FMUL.FTZ R130, R80, R115 ;  /* 0x0000007350827220 */ /* 0x002fe20000410000 */
[----:B------:R-:W-:Y:S01]  /*d980*/  FMUL.FTZ R115, R70, R129 ;  /* 0x0000008146737220 */ /* 0x000fe20000410000 */
[----:B------:R-:W-:Y:S01]  /*d990*/  FADD.FTZ R122, R123, R122 ;  /* 0x0000007a7b7a7221 */ /* 0x000fe20000010000 */
[----:B------:R1:W-:Y:S01]  /*d9a0*/  STS [R63+0x4228], R128 ;  /* 0x004228803f007388 */ /* 0x0003e20000000800 */
[----:B------:R-:W-:Y:S01]  /*d9b0*/  FMUL.FTZ R140, R72, R131 ;  /* 0x00000083488c7220 */ /* 0x000fe20000410000 */
[----:B--2---:R-:W-:Y:S01]  /*d9c0*/  FMUL.FTZ R132, R80, R117 ;  /* 0x0000007550847220 */ /* 0x004fe20000410000 */
[----:B------:R-:W-:Y:S01]  /*d9d0*/  FMUL.FTZ R117, R181, R42 ;  /* 0x0000002ab5757220 */ /* 0x000fe20000410000 */
[----:B------:R2:W-:Y:S01]  /*d9e0*/  STS [R63+0x4230], R130 ;  /* 0x004230823f007388 */ /* 0x0005e20000000800 */
[----:B------:R-:W-:Y:S01]  /*d9f0*/  FMUL.FTZ R113, R153, R184 ;  /* 0x000000b899717220 */ /* 0x000fe20000410000 */
[C---:B0-----:R-:W-:Y:S01]  /*da00*/  FFMA.FTZ R126, R204.reuse, R127, R115 ;  /* 0x0000007fcc7e7223 */ /* 0x041fe20000010073 */
[----:B------:R-:W-:Y:S01]  /*da10*/  FMUL.FTZ R115, R165, R42 ;  /* 0x0000002aa5737220 */ /* 0x000fe20000410000 */
[----:B------:R-:W-:Y:S01]  /*da20*/  FMUL.FTZ R119, R71, R117 ;  /* 0x0000007547777220 */ /* 0x000fe20000410000 */
[-C--:B------:R-:W-:Y:S01]  /*da30*/  FFMA.FTZ R127, R204, R129.reuse, -R134 ;  /* 0x00000081cc7f7223 */ /* 0x080fe20000010886 */
[----:B------:R-:W-:Y:S01]  /*da40*/  FMUL.FTZ R134, R59, R129 ;  /* 0x000000813b867220 */ /* 0x000fe20000410000 */
[-C--:B------:R-:W-:Y:S01]  /*da50*/  FMUL.FTZ R138, R58, R115.reuse ;  /* 0x000000733a8a7220 */ /* 0x080fe20000410000 */
[-C--:B-1----:R-:W-:Y:S01]  /*da60*/  FFMA.FTZ R128, R206, R115.reuse, R119 ;  /* 0x00000073ce807223 */ /* 0x082fe20000010077 */
[----:B------:R-:W-:Y:S01]  /*da70*/  FMUL.FTZ R129, R71, R115 ;  /* 0x0000007347817220 */ /* 0x000fe20000410000 */
[----:B------:R-:W-:Y:S01]  /*da80*/  FMUL.FTZ R115, R72, R133 ;  /* 0x0000008548737220 */ /* 0x000fe20000410000 */
[----:B------:R0:W-:Y:S01]  /*da90*/  STS [R63+0x4234], R132 ;  /* 0x004234843f007388 */ /* 0x0001e20000000800 */
[----:B------:R-:W-:Y:S01]  /*daa0*/  FADD.FTZ R122, R122, R125 ;  /* 0x0000007d7a7a7221 */ /* 0x000fe20000010000 */
[----:B------:R-:W-:Y:S01]  /*dab0*/  FFMA.FTZ R129, R206, R117, -R129 ;  /* 0x00000075ce817223 */ /* 0x000fe20000010881 */
[----:B--2---:R-:W-:Y:S01]  /*dac0*/  FFMA.FTZ R130, R208, R131, R115 ;  /* 0x00000083d0827223 */ /* 0x004fe20000010073 */
[----:B------:R-:W-:Y:S01]  /*dad0*/  FMUL.FTZ R115, R184, UR57 ;  /* 0x00000039b8737c20 */ /* 0x000fe20008410000 */
[----:B------:R1:W-:Y:S01]  /*dae0*/  STS [R63+0x423c], R134 ;  /* 0x00423c863f007388 */ /* 0x0003e20000000800 */
[----:B------:R-:W-:Y:S01]  /*daf0*/  FFMA.FTZ R113, R154, R168, R113 ;  /* 0x000000a89a717223 */ /* 0x000fe20000010071 */
[----:B------:R-:W-:Y:S01]  /*db00*/  FADD.FTZ R122, R122, R127 ;  /* 0x0000007f7a7a7221 */ /* 0x000fe20000010000 */
[----:B------:R-:W-:Y:S01]  /*db10*/  FFMA.FTZ R115, R168, UR56, R115 ;  /* 0x00000038a8737c23 */ /* 0x000fe20008010073 */
[----:B------:R2:W-:Y:S01]  /*db20*/  STS [R63+0x4240], R138 ;  /* 0x0042408a3f007388 */ /* 0x0005e20000000800 */
[----:B0-----:R-:W-:Y:S01]  /*db30*/  FMUL.FTZ R132, R58, R117 ;  /* 0x000000753a847220 */ /* 0x001fe20000410000 */
[----:B------:R-:W-:Y:S01]  /*db40*/  FMUL.FTZ R117, R168, UR57 ;  /* 0x00000039a8757c20 */ /* 0x000fe20008410000 */
[-C--:B------:R-:W-:Y:S01]  /*db50*/  FFMA.FTZ R214, R152, -R76.reuse, R214 ;  /* 0x8000004c98d67223 */ /* 0x080fe200000100d6 */
[----:B------:R0:W-:Y:S01]  /*db60*/  STS [R63+0x4238], R136 ;  /* 0x004238883f007388 */ /* 0x0001e20000000800 */
[----:B------:R-:W-:Y:S01]  /*db70*/  FMUL.FTZ R168, R168, R39 ;  /* 0x00000027a8a87220 */ /* 0x000fe20000410000 */
[----:B-1----:R-:W-:Y:S01]  /*db80*/  FMUL.FTZ R134, R57, R131 ;  /* 0x0000008339867220 */ /* 0x002fe20000410000 */
[----:B------:R-:W-:Y:S01]  /*db90*/  FFMA.FTZ R131, R208, R133, -R140 ;  /* 0x00000085d0837223 */ /* 0x000fe2000001088c */
[C---:B------:R-:W-:Y:S01]  /*dba0*/  FFMA.FTZ R140, R184.reuse, UR56, -R117 ;  /* 0x00000038b88c7c23 */ /* 0x040fe20008010875 */
[----:B------:R-:W-:Y:S01]  /*dbb0*/  FMUL.FTZ R184, R184, R39 ;  /* 0x00000027b8b87220 */ /* 0x000fe20000410000 */
[----:B--2---:R-:W-:Y:S01]  /*dbc0*/  FMUL.FTZ R138, R167, UR57 ;  /* 0x00000039a78a7c20 */ /* 0x004fe20008410000 */
[----:B------:R-:W-:Y:S01]  /*dbd0*/  FFMA.FTZ R76, R151, -R76, R213 ;  /* 0x8000004c974c7223 */ /* 0x000fe200000100d5 */
[----:B------:R-:W-:Y:S01]  /*dbe0*/  FADD.FTZ R121, R116, R121 ;  /* 0x0000007974797221 */ /* 0x000fe20000010000 */
[----:B------:R-:W-:Y:S01]  /*dbf0*/  FMUL.FTZ R118, R169, UR57 ;  /* 0x00000039a9767c20 */ /* 0x000fe20008410000 */
[----:B0-----:R-:W-:Y:S01]  /*dc00*/  FMUL.FTZ R136, R57, R133 ;  /* 0x0000008539887220 */ /* 0x001fe20000410000 */
[----:B------:R-:W-:Y:S01]  /*dc10*/  FMUL.FTZ R133, R167, R40 ;  /* 0x00000028a7857220 */ /* 0x000fe20000410000 */
[----:B------:R-:W-:Y:S01]  /*dc20*/  FFMA.FTZ R138, R183, UR56, -R138 ;  /* 0x00000038b78a7c23 */ /* 0x000fe2000801088a */
[----:B------:R-:W-:Y:S01]  /*dc30*/  FMUL.FTZ R151, R151, R185 ;  /* 0x000000b997977220 */ /* 0x000fe20000410000 */
[----:B------:R0:W-:Y:S01]  /*dc40*/  STS [R63+0x4248], R134 ;  /* 0x004248863f007388 */ /* 0x0001e20000000800 */
[----:B------:R-:W-:Y:S01]  /*dc50*/  FMUL.FTZ R137, R73, R135 ;  /* 0x0000008749897220 */ /* 0x000fe20000410000 */
[----:B------:R-:W-:Y:S01]  /*dc60*/  FMUL.FTZ R116, R185, UR57 ;  /* 0x00000039b9747c20 */ /* 0x000fe20008410000 */
[----:B------:R-:W-:Y:S01]  /*dc70*/  FADD.FTZ R122, R122, R129 ;  /* 0x000000817a7a7221 */ /* 0x000fe20000010000 */
[C---:B------:R-:W-:Y:S01]  /*dc80*/  FMUL.FTZ R139, R75.reuse, R184 ;  /* 0x000000b84b8b7220 */ /* 0x040fe20000410000 */
[C---:B------:R-:W-:Y:S01]  /*dc90*/  FMUL.FTZ R119, R75.reuse, R140 ;  /* 0x0000008c4b777220 */ /* 0x040fe20000410000 */
[----:B------:R-:W-:Y:S01]  /*dca0*/  FMUL.FTZ R141, R75, R168 ;  /* 0x000000a84b8d7220 */ /* 0x000fe20000410000 */
[----:B------:R1:W-:Y:S01]  /*dcb0*/  STS [R63+0x4244], R132 ;  /* 0x004244843f007388 */ /* 0x0003e20000000800 */
[----:B------:R-:W-:Y:S01]  /*dcc0*/  FMUL.FTZ R117, R73, R138 ;  /* 0x0000008a49757220 */ /* 0x000fe20000410000 */
[----:B------:R-:W-:Y:S01]  /*dcd0*/  FFMA.FTZ R75, R185, UR56, -R118 ;  /* 0x00000038b94b7c23 */ /* 0x000fe20008010876 */
[----:B0-----:R-:W-:Y:S01]  /*dce0*/  FMUL.FTZ R134, R73, R133 ;  /* 0x0000008549867220 */ /* 0x001fe20000410000 */
[----:B------:R0:W-:Y:S01]  /*dcf0*/  STS [R63+0x424c], R136 ;  /* 0x00424c883f007388 */ /* 0x0001e20000000800 */
[----:B------:R-:W-:Y:S01]  /*dd00*/  FFMA.FTZ R152, R152, R169, R151 ;  /* 0x000000a998987223 */ /* 0x000fe20000010097 */
[----:B------:R-:W-:Y:S01]  /*dd10*/  FADD.FTZ R121, R121, R120 ;  /* 0x0000007879797221 */ /* 0x000fe20000010000 */
[-C--:B------:R-:W-:Y:S01]  /*dd20*/  FMUL.FTZ R185, R185, R38.reuse ;  /* 0x00000026b9b97220 */ /* 0x080fe20000410000 */
[C---:B------:R-:W-:Y:S01]  /*dd30*/  FFMA.FTZ R73, R169.reuse, UR56, R116 ;  /* 0x00000038a9497c23 */ /* 0x040fe20008010074 */
[----:B------:R-:W-:Y:S01]  /*dd40*/  FMUL.FTZ R169, R169, R38 ;  /* 0x00000026a9a97220 */ /* 0x000fe20000410000 */
[----:B-1----:R-:W-:Y:S01]  /*dd50*/  FFMA.FTZ R132, R210, R133, R137 ;  /* 0x00000085d2847223 */ /* 0x002fe20000010089 */
[----:B------:R-:W-:Y:S01]  /*dd60*/  FADD.FTZ R122, R122, R131 ;  /* 0x000000837a7a7221 */ /* 0x000fe20000010000 */
[----:B------:R-:W-:Y:S01]  /*dd70*/  FADD.FTZ R121, R121, R124 ;  /* 0x0000007c79797221 */ /* 0x000fe20000010000 */
[----:B------:R-:W-:Y:S01]  /*dd80*/  FMUL.FTZ R123, R76, R185 ;  /* 0x000000b94c7b7220 */ /* 0x000fe20000410000 */
[----:B0-----:R-:W-:Y:S01]  /*dd90*/  FMUL.FTZ R136, R56, R133 ;  /* 0x0000008538887220 */ /* 0x001fe20000410000 */
[----:B------:R-:W-:Y:S01]  /*dda0*/  FFMA.FTZ R133, R210, R135, -R134 ;  /* 0x00000087d2857223 */ /* 0x000fe20000010886 */
[----:B------:R-:W-:Y:S01]  /*ddb0*/  FMUL.FTZ R116, R76, R169 ;  /* 0x000000a94c747220 */ /* 0x000fe20000410000 */
[----:B------:R-:W-:Y:S01]  /*ddc0*/  FFMA.FTZ R141, R212, R184, -R141 ;  /* 0x000000b8d48d7223 */ /* 0x000fe2000001088d */
[----:B------:R-:W-:Y:S01]  /*ddd0*/  FMUL.FTZ R75, R76, R75 ;  /* 0x0000004b4c4b7220 */ /* 0x000fe20000410000 */
[----:B------:R-:W-:Y:S01]  /*dde0*/  FADD.FTZ R122, R122, R133 ;  /* 0x000000857a7a7221 */ /* 0x000fe20000010000 */
[C---:B------:R-:W-:Y:S01]  /*ddf0*/  FFMA.FTZ R76, R214.reuse, R169, R123 ;  /* 0x000000a9d64c7223 */ /* 0x040fe2000001007b */
[----:B------:R-:W-:Y:S01]  /*de00*/  FADD.FTZ R121, R121, R126 ;  /* 0x0000007e79797221 */ /* 0x000fe20000010000 */
[----:B------:R-:W-:Y:S01]  /*de10*/  FFMA.FTZ R123, R214, R185, -R116 ;  /* 0x000000b9d67b7223 */ /* 0x000fe20000010874 */
[----:B------:R-:W-:Y:S01]  /*de20*/  FADD.FTZ R122, R122, R141 ;  /* 0x0000008d7a7a7221 */ /* 0x000fe20000010000 */
[----:B------:R-:W-:Y:S01]  /*de30*/  FFMA.FTZ R60, R218, R187, -R60 ;  /* 0x000000bbda3c7223 */ /* 0x000fe2000001083c */
[----:B------:R-:W-:Y:S01]  /*de40*/  FADD.FTZ R121, R121, R128 ;  /* 0x0000008079797221 */ /* 0x000fe20000010000 */
[----:B------:R-:W-:Y:S01]  /*de50*/  FMUL.FTZ R78, R51, R35 ;  /* 0x00000023334e7220 */ /* 0x000fe20000410000 */
[----:B------:R-:W-:Y:S01]  /*de60*/  FADD.FTZ R122, R122, R123 ;  /* 0x0000007b7a7a7221 */ /* 0x000fe20000010000 */
[----:B------:R-:W-:Y:S01]  /*de70*/  FMUL.FTZ R118, R54, R169 ;  /* 0x000000a936767220 */ /* 0x000fe20000410000 */
[----:B------:R-:W-:Y:S01]  /*de80*/  FADD.FTZ R121, R121, R130 ;  /* 0x0000008279797221 */ /* 0x000fe20000010000 */
[----:B------:R-:W-:Y:S01]  /*de90*/  MOV R130, UR58 ;  /* 0x0000003a00827c02 */ /* 0x000fe20008000f00 */
[----:B------:R-:W-:Y:S01]  /*dea0*/  FADD.FTZ R61, R122, R61 ;  /* 0x0000003d7a3d7221 */ /* 0x000fe20000010000 */
[-C--:B------:R-:W-:Y:S01]  /*deb0*/  FFMA.FTZ R77, R146, -R78.reuse, R220 ;  /* 0x8000004e924d7223 */ /* 0x080fe200000100dc */
[----:B------:R-:W-:Y:S01]  /*dec0*/  FADD.FTZ R121, R121, R132 ;  /* 0x0000008479797221 */ /* 0x000fe20000010000 */
[----:B------:R-:W-:Y:S01]  /*ded0*/  FFMA.FTZ R78, R145, -R78, R219 ;  /* 0x8000004e914e7223 */ /* 0x000fe200000100db */
[----:B------:R-:W-:Y:S01]  /*dee0*/  FADD.FTZ R132, R61, R60 ;  /* 0x0000003c3d847221 */ /* 0x000fe20000010000 */
[----:B------:R-:W-:Y:S01]  /*def0*/  FMUL.FTZ R60, R181, UR57 ;  /* 0x00000039b53c7c20 */ /* 0x000fe20008410000 */
[----:B------:R-:W-:Y:S01]  /*df00*/  FMUL.FTZ R145, R145, R188 ;  /* 0x000000bc91917220 */ /* 0x000fe20000410000 */
[----:B------:R-:W-:Y:S01]  /*df10*/  FMUL.FTZ R125, R188, UR57 ;  /* 0x00000039bc7d7c20 */ /* 0x000fe20008410000 */
[----:B------:R-:W-:Y:S01]  /*df20*/  FMUL.FTZ R151, R172, UR57 ;  /* 0x00000039ac977c20 */ /* 0x000fe20008410000 */
[----:B------:R-:W-:Y:S01]  /*df30*/  FFMA.FTZ R141, R165, UR56, R60 ;  /* 0x00000038a58d7c23 */ /* 0x000fe2000801003c */
[----:B------:R-:W-:Y:S01]  /*df40*/  LEA R130, R130, -R89, 0x1 ;  /* 0x8000005982827211 */ /* 0x000fe200078e08ff */
[----:B------:R-:W-:Y:S01]  /*df50*/  FMUL.FTZ R60, R179, UR57 ;  /* 0x00000039b33c7c20 */ /* 0x000fe20008410000 */
[----:B------:R0:W-:Y:S01]  /*df60*/  STS [R63+0x4260], R118 ;  /* 0x004260763f007388 */ /* 0x0001e20000000800 */
[----:B------:R-:W-:Y:S01]  /*df70*/  FMUL.FTZ R120, R52, R171 ;  /* 0x000000ab34787220 */ /* 0x000fe20000410000 */
[----:B------:R-:W-:Y:S01]  /*df80*/  FFMA.FTZ R146, R146, R172, R145 ;  /* 0x000000ac92927223 */ /* 0x000fe20000010091 */
[----:B------:R-:W-:Y:S01]  /*df90*/  FMUL.FTZ R116, R54, R185 ;  /* 0x000000b936747220 */ /* 0x000fe20000410000 */
[----:B------:R-:W-:Y:S01]  /*dfa0*/  FFMA.FTZ R151, R188, UR56, -R151 ;  /* 0x00000038bc977c23 */ /* 0x000fe20008010897 */
[----:B------:R-:W-:Y:S01]  /*dfb0*/  ISETP.GE.AND P1, PT, R130, 0x1, PT ;  /* 0x000000018200780c */ /* 0x000fe20003f26270 */
[----:B------:R-:W-:Y:S01]  /*dfc0*/  FFMA.FTZ R147, R163, UR56, R60 ;  /* 0x00000038a3937c23 */ /* 0x000fe2000801003c */
[-C--:B------:R-:W-:Y:S01]  /*dfd0*/  FMUL.FTZ R188, R188, R35.reuse ;  /* 0x00000023bcbc7220 */ /* 0x080fe20000410000 */
[----:B------:R-:W-:Y:S01]  /*dfe0*/  FMUL.FTZ R60, R177, UR57 ;  /* 0x00000039b13c7c20 */ /* 0x000fe20008410000 */
[----:B------:R-:W-:Y:S01]  /*dff0*/  FFMA.FTZ R134, R212, R168, R139 ;  /* 0x000000a8d4867223 */ /* 0x000fe2000001008b */
[C---:B0-----:R-:W-:Y:S01]  /*e000*/  FFMA.FTZ R118, R172.reuse, UR56, R125 ;  /* 0x00000038ac767c23 */ /* 0x041fe2000801007d */
[----:B------:R-:W-:Y:S01]  /*e010*/  FMUL.FTZ R172, R172, R35 ;  /* 0x00000023acac7220 */ /* 0x000fe20000410000 */
[----:B------:R0:W-:Y:S01]  /*e020*/  STS [R63+0x4270], R120 ;  /* 0x004270783f007388 */ /* 0x0001e20000000800 */
[----:B------:R-:W-:Y:S01]  /*e030*/  FMUL.FTZ R126, R51, R188 ;  /* 0x000000bc337e7220 */ /* 0x000fe20000410000 */
[----:B------:R-:W-:Y:S01]  /*e040*/  FFMA.FTZ R127, R161, UR56, R60 ;  /* 0x00000038a17f7c23 */ /* 0x000fe2000801003c */
[----:B------:R-:W-:Y:S01]  /*e050*/  FMUL.FTZ R138, R56, R135 ;  /* 0x00000087388a7220 */ /* 0x000fe20000410000 */
[----:B------:R1:W-:Y:S01]  /*e060*/  STS [R63+0x4264], R116 ;  /* 0x004264743f007388 */ /* 0x0003e20000000800 */
[C---:B------:R-:W-:Y:S01]  /*e070*/  FMUL.FTZ R168, R55.reuse, R168 ;  /* 0x000000a837a87220 */ /* 0x040fe20000410000 */
[----:B------:R-:W-:Y:S01]  /*e080*/  FMUL.FTZ R184, R55, R184 ;  /* 0x000000b837b87220 */ /* 0x000fe20000410000 */
[C---:B------:R-:W-:Y:S01]  /*e090*/  FMUL.FTZ R170, R53.reuse, R170 ;  /* 0x000000aa35aa7220 */ /* 0x040fe20000410000 */
[----:B------:R-:W-:Y:S01]  /*e0a0*/  FMUL.FTZ R186, R53, R186 ;  /* 0x000000ba35ba7220 */ /* 0x000fe20000410000 */
[----:B------:R-:W-:Y:S01]  /*e0b0*/  FADD.FTZ R121, R121, R134 ;  /* 0x0000008679797221 */ /* 0x000fe20000010000 */
[----:B0-----:R-:W-:Y:S01]  /*e0c0*/  FMUL.FTZ R120, R51, R172 ;  /* 0x000000ac33787220 */ /* 0x001fe20000410000 */
[----:B------:R-:W-:Y:S01]  /*e0d0*/  FMUL.FTZ R60, R175, UR57 ;  /* 0x00000039af3c7c20 */ /* 0x000fe20008410000 */
[----:B------:R0:W-:Y:S01]  /*e0e0*/  STS [R63+0x427c], R126 ;  /* 0x00427c7e3f007388 */ /* 0x0001e20000000800 */
[----:B------:R-:W-:Y:S01]  /*e0f0*/  FADD.FTZ R121, R121, R76 ;  /* 0x0000004c79797221 */ /* 0x000fe20000010000 */
[----:B-1----:R-:W-:Y:S01]  /*e100*/  FMUL.FTZ R116, R52, R187 ;  /* 0x000000bb34747220 */ /* 0x002fe20000410000 */
[----:B------:R-:W-:Y:S01]  /*e110*/  FFMA.FTZ R125, R159, UR56, R60 ;  /* 0x000000389f7d7c23 */ /* 0x000fe2000801003c */
[----:B------:R1:W-:Y:S01]  /*e120*/  STS [R63+0x4278], R120 ;  /* 0x004278783f007388 */ /* 0x0003e20000000800 */
[----:B------:R-:W-:Y:S01]  /*e130*/  FMUL.FTZ R124, R183, UR57 ;  /* 0x00000039b77c7c20 */ /* 0x000fe20008410000 */
[----:B------:R-:W-:Y:S01]  /*e140*/  FMUL.FTZ R137, R166, UR57 ;  /* 0x00000039a6897c20 */ /* 0x000fe20008410000 */
[----:B------:R-:W-:Y:S01]  /*e150*/  FMUL.FTZ R139, R182, UR57 ;  /* 0x00000039b68b7c20 */ /* 0x000fe20008410000 */
[----:B------:R-:W-:Y:S01]  /*e160*/  STS [R63+0x4250], R136 ;  /* 0x004250883f007388 */ /* 0x000fe20000000800 */
[----:B------:R-:W-:Y:S01]  /*e170*/  FMUL.FTZ R143, R164, UR57 ;  /* 0x00000039a48f7c20 */ /* 0x000fe20008410000 */
[----:B0-----:R-:W-:Y:S01]  /*e180*/  FMUL.FTZ R126, R165, UR57 ;  /* 0x00000039a57e7c20 */ /* 0x001fe20008410000 */
[----:B------:R-:W-:Y:S01]  /*e190*/  FMUL.FTZ R145, R180, UR57 ;  /* 0x00000039b4917c20 */ /* 0x000fe20008410000 */
[----:B------:R-:W-:Y:S01]  /*e1a0*/  STS [R63+0x4254], R138 ;  /* 0x0042548a3f007388 */ /* 0x000fe20000000800 */
[----:B------:R-:W-:Y:S01]  /*e1b0*/  FMUL.FTZ R128, R163, UR57 ;  /* 0x00000039a3807c20 */ /* 0x000fe20008410000 */
[----:B------:R-:W-:Y:S01]  /*e1c0*/  FMUL.FTZ R135, R162, UR57 ;  /* 0x00000039a2877c20 */ /* 0x000fe20008410000 */
[----:B------:R-:W-:Y:S01]  /*e1d0*/  FMUL.FTZ R133, R178, UR57 ;  /* 0x00000039b2857c20 */ /* 0x000fe20008410000 */
[----:B------:R-:W-:Y:S01]  /*e1e0*/  STS [R63+0x4258], R168 ;  /* 0x004258a83f007388 */ /* 0x000fe20000000800 */
[----:B------:R-:W-:Y:S01]  /*e1f0*/  FMUL.FTZ R122, R161, UR57 ;  /* 0x00000039a17a7c20 */ /* 0x000fe20008410000 */
[----:B------:R-:W-:Y:S01]  /*e200*/  FMUL.FTZ R131, R160, UR57 ;  /* 0x00000039a0837c20 */ /* 0x000fe20008410000 */
[----:B------:R-:W-:Y:S01]  /*e210*/  FMUL.FTZ R129, R176, UR57 ;  /* 0x00000039b0817c20 */ /* 0x000fe20008410000 */
[----:B------:R-:W-:Y:S01]  /*e220*/  STS [R63+0x425c], R184 ;  /* 0x00425cb83f007388 */ /* 0x000fe20000000800 */
[----:B-1----:R-:W-:Y:S01]  /*e230*/  FMUL.FTZ R120, R159, UR57 ;  /* 0x000000399f787c20 */ /* 0x002fe20008410000 */
[----:B------:R-:W-:Y:S01]  /*e240*/  FMUL.FTZ R123, R158, UR57 ;  /* 0x000000399e7b7c20 */ /* 0x000fe20008410000 */
[----:B------:R-:W-:Y:S01]  /*e250*/  FMUL.FTZ R61, R174, UR57 ;  /* 0x00000039ae3d7c20 */ /* 0x000fe20008410000 */
[----:B------:R-:W-:Y:S01]  /*e260*/  STS [R63+0x4268], R170 ;  /* 0x004268aa3f007388 */ /* 0x000fe20000000800 */
[----:B------:R-:W-:Y:S01]  /*e270*/  FMUL.FTZ R60, R157, UR57 ;  /* 0x000000399d3c7c20 */ /* 0x000fe20008410000 */
[----:B------:R-:W-:Y:S01]  /*e280*/  FMUL.FTZ R76, R173, UR57 ;  /* 0x00000039ad4c7c20 */ /* 0x000fe20008410000 */
[----:B------:R-:W-:Y:S01]  /*e290*/  FADD.FTZ R149, R121, R62 ;  /* 0x0000003e79957221 */ /* 0x000fe20000010000 */
[----:B------:R-:W-:Y:S01]  /*e2a0*/  STS [R63+0x426c], R186 ;  /* 0x00426cba3f007388 */ /* 0x000fe20000000800 */
[----:B------:R-:W-:Y:S01]  /*e2b0*/  FMUL.FTZ R155, R155, R183 ;  /* 0x000000b79b9b7220 */ /* 0x000fe20000410000 */
[----:B------:R-:W-:Y:S01]  /*e2c0*/  FFMA.FTZ R124, R167, UR56, R124 ;  /* 0x00000038a77c7c23 */ /* 0x000fe2000801007c */
[----:B------:R-:W-:Y:S01]  /*e2d0*/  FFMA.FTZ R137, R182, UR56, -R137 ;  /* 0x00000038b6897c23 */ /* 0x000fe20008010889 */
[----:B------:R0:W-:Y:S01]  /*e2e0*/  STS [R63+0x4274], R116 ;  /* 0x004274743f007388 */ /* 0x0001e20000000800 */
[----:B------:R-:W-:Y:S01]  /*e2f0*/  FFMA.FTZ R139, R166, UR56, R139 ;  /* 0x00000038a68b7c23 */ /* 0x000fe2000801008b */
[----:B------:R-:W-:Y:S01]  /*e300*/  FFMA.FTZ R126, R181, UR56, -R126 ;  /* 0x00000038b57e7c23 */ /* 0x000fe2000801087e */
[----:B------:R-:W-:Y:S01]  /*e310*/  FFMA.FTZ R143, R180, UR56, -R143 ;  /* 0x00000038b48f7c23 */ /* 0x000fe2000801088f */
        /* <DEDUP_REMOVED lines=9> */
[----:B0-----:R-:W-:Y:S01]  /*e3b0*/  FFMA.FTZ R116, R158, UR56, R61 ;  /* 0x000000389e747c23 */ /* 0x001fe2000801003d */
[----:B------:R-:W-:Y:S01]  /*e3c0*/  FFMA.FTZ R121, R173, UR56, -R60 ;  /* 0x00000038ad797c23 */ /* 0x000fe2000801083c */
        /* <DEDUP_REMOVED lines=31> */
.L_x_2153:
[----:B------:R-:W-:Y:S05]  /*e5c0*/  BSYNC B0 ;  /* 0x0000000000007941 */ /* 0x000fea0003800000 */
.L_x_2152:
        /* <DEDUP_REMOVED lines=11> */
[----:B------:R-:W-:Y:S01]  /*e680*/  FMUL.FTZ R136, R78, R188 ;  /* 0x000000bc4e887220 */ /* 0x000fe20000410000 */
[----:B------:R-:W-:Y:S01]  /*e690*/  UIADD3 UR47, UR57, UR47, URZ ;  /* 0x0000002f392f7290 */ /* 0x000fe2000fffe03f */
[----:B------:R-:W-:Y:S01]  /*e6a0*/  BSSY B0, `(.L_x_2154) ;  /* 0x0000022000007945 */ /* 0x000fe20003800000 */
[----:B------:R-:W-:Y:S01]  /*e6b0*/  UIMAD UR59, UR19, UR35, UR59 ;  /* 0x00000023133b72a4 */ /* 0x000fe2000f8e023b */
[----:B------:R-:W-:Y:S01]  /*e6c0*/  FADD.FTZ R149, R149, R106 ;  /* 0x0000006a95957221 */ /* 0x000fe20000010000 */
[----:B------:R-:W-:Y:S01]  /*e6d0*/  UIMAD.WIDE.U32 UR46, UR19, UR34, UR46 ;  /* 0x00000022132e72a5 */ /* 0x000fe2000f8e002e */
[----:B------:R-:W-:Y:S01]  /*e6e0*/  IADD3 R106, R89, 0x180, RZ ;  /* 0x00000180596a7810 */ /* 0x000fe20007ffe0ff */
[----:B------:R-:W-:-:S02]  /*e6f0*/  UIADD3 UR56, UR4, -UR52, URZ ;  /* 0x8000003404387290 */ /* 0x000fc4000fffe03f */
[----:B------:R-:W-:Y:S02]  /*e700*/  ULEA UR57, UP0, UR46, UR36, 0x3 ;  /* 0x000000242e397291 */ /* 0x000fe4000f80183f */
[----:B------:R-:W-:-:S04]  /*e710*/  UIADD3 UR47, UR59, UR47, URZ ;  /* 0x0000002f3b2f7290 */ /* 0x000fc8000fffe03f */
[C---:B------:R-:W-:Y:S01]  /*e720*/  LEA R62, P1, R89.reuse, UR57, 0x2 ;  /* 0x00000039593e7c11 */ /* 0x040fe2000f8210ff */
[----:B------:R-:W-:Y:S02]  /*e730*/  USHF.L.U64.HI UR57, UR8, 0x2, UR9 ;  /* 0x0000000208397899 */ /* 0x000fe40008010209 */
[----:B------:R-:W-:Y:S02]  /*e740*/  ULEA.HI.X UR47, UR46, UR37, UR47, 0x3, UP0 ;  /* 0x000000252e2f7291 */ /* 0x000fe400080f1c2f */
[----:B------:R-:W-:Y:S02]  /*e750*/  UIMAD UR46, UR56, -0x1000, URZ ;  /* 0xfffff000382e78a4 */ /* 0x000fe4000f8e023f */
[----:B------:R-:W-:Y:S01]  /*e760*/  USHF.L.U32 UR56, UR8, 0x2, URZ ;  /* 0x0000000208387899 */ /* 0x000fe2000800063f */
[----:B-1----:R-:W-:Y:S01]  /*e770*/  IMAD R134, R60, UR57, RZ ;  /* 0x000000393c867c24 */ /* 0x002fe2000f8e02ff */
[----:B------:R-:W-:Y:S02]  /*e780*/  LEA.HI.X R63, R89, UR47, RZ, 0x2, P1 ;  /* 0x0000002f593f7c11 */ /* 0x000fe400088f14ff */
[----:B------:R-:W-:-:S02]  /*e790*/  MOV R169, UR46 ;  /* 0x0000002e00a97c02 */ /* 0x000fc40008000f00 */
[----:B------:R-:W-:Y:S02]  /*e7a0*/  IMAD R153, R61, UR56, R134 ;  /* 0x000000383d997c24 */ /* 0x000fe4000f8e0286 */
[C---:B------:R-:W-:Y:S01]  /*e7b0*/  FMUL.FTZ R134, R78.reuse, R151 ;  /* 0x000000974e867220 */ /* 0x040fe20000410000 */
[----:B------:R-:W-:Y:S01]  /*e7c0*/  FMUL.FTZ R61, R78, R172 ;  /* 0x000000ac4e3d7220 */ /* 0x000fe20000410000 */
[----:B------:R-:W-:Y:S01]  /*e7d0*/  IADD3 R78, R89, 0x80, RZ ;  /* 0x00000080594e7810 */ /* 0x000fe20007ffe0ff */
[----:B------:R-:W-:Y:S01]  /*e7e0*/  IMAD.WIDE R62, R169, 0x4, R62 ;  /* 0x00000004a93e7825 */ /* 0x000fe200078e023e */
[----:B------:R-:W-:-:S03]  /*e7f0*/  ISETP.GE.AND P1, PT, R130, 0x81, PT ;  /* 0x000000818200780c */ /* 0x000fc60003f26270 */
[C---:B------:R-:W-:Y:S01]  /*e800*/  FFMA.FTZ R151, R77.reuse, R188, -R61 ;  /* 0x000000bc4d977223 */ /* 0x040fe2000001083d */
[----:B------:R-:W-:Y:S01]  /*e810*/  LEA.HI.SX32 R61, R78, R89, 0x1b ;  /* 0x000000594e3d7211 */ /* 0x000fe200078fdaff */
[----:B------:R-:W-:Y:S01]  /*e820*/  FFMA.FTZ R118, R77, R118, R134 ;  /* 0x000000764d767223 */ /* 0x000fe20000010086 */
[----:B------:R-:W-:Y:S01]  /*e830*/  IADD3 R78, R89, 0x100, RZ ;  /* 0x00000100594e7810 */ /* 0x000fe20007ffe0ff */
[----:B------:R-:W-:Y:S01]  /*e840*/  IMAD.WIDE.U32 R62, R60, UR56, R62 ;  /* 0x000000383c3e7c25 */ /* 0x000fe2000f8e003e */
[----:B------:R-:W-:-:S03]  /*e850*/  LEA R61, R61, R34, 0x2 ;  /* 0x000000223d3d7211 */ /* 0x000fc600078e10ff */
[----:B------:R-:W-:Y:S01]  /*e860*/  FFMA.FTZ R60, R77, R172, R136 ;  /* 0x000000ac4d3c7223 */ /* 0x000fe20000010088 */
[----:B------:R-:W-:Y:S01]  /*e870*/  FADD.FTZ R132, R132, R151 ;  /* 0x0000009784847221 */ /* 0x000fe20000010000 */
[----:B------:R-:W-:Y:S01]  /*e880*/  IADD3 R63, R63, R153, RZ ;  /* 0x000000993f3f7210 */ /* 0x000fe20007ffe0ff */
[----:B------:R-:W0:Y:S01]  /*e890*/  LDS R61, [R61+0x4400] ;  /* 0x004400003d3d7984 */ /* 0x000e220000000800 */
[----:B------:R-:W-:Y:S05]  /*e8a0*/  @!P1 BRA `(.L_x_2155) ;  /* 0x0000000000049947 */ /* 0x000fea0003800000 */
[----:B0-----:R1:W-:Y:S02]  /*e8b0*/  REDG.E.ADD.F32.FTZ.RN.STRONG.GPU desc[UR20][R62.64+-0x3e00], R61 ;  /* 0xffc2003d3e0079a6 */ /* 0x0013e4000c10f394 */
.L_x_2155:
[----:B------:R-:W-:Y:S05]  /*e8c0*/  BSYNC B0 ;  /* 0x0000000000007941 */ /* 0x000fea0003800000 */
.L_x_2154:
        /* <DEDUP_REMOVED lines=17> */
.L_x_2157:
[----:B------:R-:W-:Y:S05]  /*e9e0*/  BSYNC B0 ;  /* 0x0000000000007941 */ /* 0x000fea0003800000 */
.L_x_2156:
[----:B01----:R0:W1:Y:S01]  /*e9f0*/  LDS R61, [R134+0x4800] ;  /* 0x00480000863d7984 */ /* 0x0030620000000800 */
[----:B------:R-:W-:Y:S01]  /*ea00*/  BSSY B0, `(.L_x_2158) ;  /* 0x0000006000007945 */ /* 0x000fe20003800000 */
[----:B------:R-:W-:Y:S02]  /*ea10*/  IADD3 R106, R89, 0x300, RZ ;  /* 0x00000300596a7810 */ /* 0x000fe40007ffe0ff */
[----:B------:R-:W-:Y:S02]  /*ea20*/  LEA.HI.SX32 R77, R78, R89, 0x1b ;  /* 0x000000594e4d7211 */ /* 0x000fe400078fdaff */
[----:B------:R-:W-:Y:S01]  /*ea30*/  LEA R136, R151, R34, 0x2 ;  /* 0x0000002297887211 */ /* 0x000fe200078e10ff */
[----:B------:R-:W-:Y:S06]  /*ea40*/  @!P1 BRA `(.L_x_2159) ;  /* 0x0000000000049947 */ /* 0x000fec0003800000 */
[----:B-1----:R2:W-:Y:S02]  /*ea50*/  REDG.E.ADD.F32.FTZ.RN.STRONG.GPU desc[UR20][R62.64+-0x3a00], R61 ;  /* 0xffc6003d3e0079a6 */ /* 0x0025e4000c10f394 */
.L_x_2159:
[----:B------:R-:W-:Y:S05]  /*ea60*/  BSYNC B0 ;  /* 0x0000000000007941 */ /* 0x000fea0003800000 */
.L_x_2158:
[----:B-12---:R1:W2:Y:S01]  /*ea70*/  LDS R61, [R136+0x4a00] ;  /* 0x004a0000883d7984 */ /* 0x0062a20000000800 */
[----:B------:R-:W-:Y:S01]  /*ea80*/  BSSY B0, `(.L_x_2160) ;  /* 0x0000006000007945 */ /* 0x000fe20003800000 */
[----:B------:R-:W-:Y:S02]  /*ea90*/  LEA.HI.SX32 R151, R106, R89, 0x1b ;  /* 0x000000596a977211 */ /* 0x000fe400078fdaff */
[----:B------:R-:W-:Y:S02]  /*eaa0*/  IADD3 R78, R89, 0x380, RZ ;  /* 0x00000380594e7810 */ /* 0x000fe40007ffe0ff */
[----:B------:R-:W-:Y:S01]  /*eab0*/  LEA R106, R77, R34, 0x2 ;  /* 0x000000224d6a7211 */ /* 0x000fe200078e10ff */
[----:B------:R-:W-:Y:S06]  /*eac0*/  @!P2 BRA `(.L_x_2161) ;  /* 0x000000000004a947 */ /* 0x000fec0003800000 */
[----:B--2---:R3:W-:Y:S02]  /*ead0*/  REDG.E.ADD.F32.FTZ.RN.STRONG.GPU desc[UR20][R62.64+-0x3800], R61 ;  /* 0xffc8003d3e0079a6 */ /* 0x0047e4000c10f394 */
.L_x_2161:
[----:B------:R-:W-:Y:S05]  /*eae0*/  BSYNC B0 ;  /* 0x0000000000007941 */ /* 0x000fea0003800000 */
.L_x_2160:
[----:B--23--:R2:W3:Y:S01]  /*eaf0*/  LDS R61, [R106+0x4c00] ;  /* 0x004c00006a3d7984 */ /* 0x00c4e20000000800 */
[----:B------:R-:W-:Y:S01]  /*eb00*/  BSSY B0, `(.L_x_2162) ;  /* 0x0000005000007945 */ /* 0x000fe20003800000 */
[----:B------:R-:W-:Y:S02]  /*eb10*/  LEA.HI.SX32 R77, R78, R89, 0x1b ;  /* 0x000000594e4d7211 */ /* 0x000fe400078fdaff */
[----:B------:R-:W-:Y:S01]  /*eb20*/  LEA R151, R151, R34, 0x2 ;  /* 0x0000002297977211 */ /* 0x000fe200078e10ff */
[----:B------:R-:W-:Y:S06]  /*eb30*/  @!P3 BRA `(.L_x_2163) ;  /* 0x000000000004b947 */ /* 0x000fec0003800000 */
[----:B---3--:R3:W-:Y:S02]  /*eb40*/  REDG.E.ADD.F32.FTZ.RN.STRONG.GPU desc[UR20][R62.64+-0x3600], R61 ;  /* 0xffca003d3e0079a6 */ /* 0x0087e4000c10f394 */
.L_x_2163:
[----:B------:R-:W-:Y:S05]  /*eb50*/  BSYNC B0 ;  /* 0x0000000000007941 */ /* 0x000fea0003800000 */
.L_x_2162:
[----:B---3--:R3:W0:Y:S01]  /*eb60*/  LDS R61, [R151+0x4e00] ;  /* 0x004e0000973d7984 */ /* 0x0086220000000800 */
[----:B------:R-:W-:Y:S01]  /*eb70*/  BSSY B0, `(.L_x_2164) ;  /* 0x0000004000007945 */ /* 0x000fe20003800000 */
[----:B------:R-:W-:-:S03]  /*eb80*/  LEA R77, R77, R34, 0x2 ;  /* 0x000000224d4d7211 */ /* 0x000fc600078e10ff */
[----:B------:R-:W-:Y:S05]  /*eb90*/  @!P4 BRA `(.L_x_2165) ;  /* 0x000000000004c947 */ /* 0x000fea0003800000 */
[----:B0-----:R0:W-:Y:S02]  /*eba0*/  REDG.E.ADD.F32.FTZ.RN.STRONG.GPU desc[UR20][R62.64+-0x3400], R61 ;  /* 0xffcc003d3e0079a6 */ /* 0x0011e4000c10f394 */
.L_x_2165:
[----:B------:R-:W-:Y:S05]  /*ebb0*/  BSYNC B0 ;  /* 0x0000000000007941 */ /* 0x000fea0003800000 */
.L_x_2164:
[----:B0-----:R0:W0:Y:S01]  /*ebc0*/  LDS R61, [R77+0x5000] ;  /* 0x005000004d3d7984 */ /* 0x0010220000000800 */
[----:B------:R-:W-:Y:S01]  /*ebd0*/  BSSY B0, `(.L_x_2166) ;  /* 0x0000005000007945 */ /* 0x000fe20003800000 */
[C---:B------:R-:W-:Y:S02]  /*ebe0*/  IADD3 R78, R89.reuse, 0x400, RZ ;  /* 0x00000400594e7810 */ /* 0x040fe40007ffe0ff */
[----:B--2---:R-:W-:Y:S01]  /*ebf0*/  IADD3 R106, R89, 0x480, RZ ;  /* 0x00000480596a7810 */ /* 0x004fe20007ffe0ff */
[----:B------:R-:W-:Y:S06]  /*ec00*/  @!P5 BRA `(.L_x_2167) ;  /* 0x000000000004d947 */ /* 0x000fec0003800000 */
[----:B0-----:R2:W-:Y:S02]  /*ec10*/  REDG.E.ADD.F32.FTZ.RN.STRONG.GPU desc[UR20][R62.64+-0x3200], R61 ;  /* 0xffce003d3e0079a6 */ /* 0x0015e4000c10f394 */
.L_x_2167:
[----:B------:R-:W-:Y:S05]  /*ec20*/  BSYNC B0 ;  /* 0x0000000000007941 */ /* 0x000fea0003800000 */
.L_x_2166:
        /* <DEDUP_REMOVED lines=17> */
.L_x_2169:
[----:B------:R-:W-:Y:S05]  /*ed40*/  BSYNC B0 ;  /* 0x0000000000007941 */ /* 0x000fea0003800000 */
.L_x_2168:
[----:B0-2---:R0:W2:Y:S01]  /*ed50*/  LDS R61, [R134+0x5400] ;  /* 0x00540000863d7984 */ /* 0x0050a20000000800 */
[----:B------:R-:W-:Y:S01]  /*ed60*/  BSSY B0, `(.L_x_2170) ;  /* 0x0000006000007945 */ /* 0x000fe20003800000 */
[----:B------:R-:W-:Y:S02]  /*ed70*/  IADD3 R106, R89, 0x600, RZ ;  /* 0x00000600596a7810 */ /* 0x000fe40007ffe0ff */
[----:B------:R-:W-:Y:S02]  /*ed80*/  LEA.HI.SX32 R77, R78, R89, 0x1b ;  /* 0x000000594e4d7211 */ /* 0x000fe400078fdaff */
[----:B-1----:R-:W-:Y:S01]  /*ed90*/  LEA R136, R151, R34, 0x2 ;  /* 0x0000002297887211 */ /* 0x002fe200078e10ff */
[----:B------:R-:W-:Y:S06]  /*eda0*/  @!P1 BRA `(.L_x_2171) ;  /* 0x0000000000049947 */ /* 0x000fec0003800000 */
[----:B--2---:R1:W-:Y:S02]  /*edb0*/  REDG.E.ADD.F32.FTZ.RN.STRONG.GPU desc[UR20][R62.64+-0x2e00], R61 ;  /* 0xffd2003d3e0079a6 */ /* 0x0043e4000c10f394 */
.L_x_2171:
[----:B------:R-:W-:Y:S05]  /*edc0*/  BSYNC B0 ;  /* 0x0000000000007941 */ /* 0x000fea0003800000 */
.L_x_2170:
[----:B-12---:R1:W2:Y:S01]  /*edd0*/  LDS R61, [R136+0x5600] ;  /* 0x00560000883d7984 */ /* 0x0062a20000000800 */
[----:B------:R-:W-:Y:S01]  /*ede0*/  BSSY B0, `(.L_x_2172) ;  /* 0x0000006000007945 */ /* 0x000fe20003800000 */
[----:B------:R-:W-:Y:S02]  /*edf0*/  LEA.HI.SX32 R151, R106, R89, 0x1b ;  /* 0x000000596a977211 */ /* 0x000fe400078fdaff */
[----:B------:R-:W-:Y:S02]  /*ee00*/  IADD3 R78, R89, 0x680, RZ ;  /* 0x00000680594e7810 */ /* 0x000fe40007ffe0ff */
[----:B------:R-:W-:Y:S01]  /*ee10*/  LEA R106, R77, R34, 0x2 ;  /* 0x000000224d6a7211 */ /* 0x000fe200078e10ff */
[----:B------:R-:W-:Y:S06]  /*ee20*/  @!P2 BRA `(.L_x_2173) ;  /* 0x000000000004a947 */ /* 0x000fec0003800000 */
[----:B--2---:R3:W-:Y:S02]  /*ee30*/  REDG.E.ADD.F32.FTZ.RN.STRONG.GPU desc[UR20][R62.64+-0x2c00], R61 ;  /* 0xffd4003d3e0079a6 */ /* 0x0047e4000c10f394 */
.L_x_2173:
[----:B------:R-:W-:Y:S05]  /*ee40*/  BSYNC B0 ;  /* 0x0000000000007941 */ /* 0x000fea0003800000 */
.L_x_2172:
[----:B--23--:R2:W3:Y:S01]  /*ee50*/  LDS R61, [R106+0x5800] ;  /* 0x005800006a3d7984 */ /* 0x00c4e20000000800 */
[----:B------:R-:W-:Y:S01]  /*ee60*/  BSSY B0, `(.L_x_2174) ;  /* 0x0000005000007945 */ /* 0x000fe20003800000 */
[----:B------:R-:W-:Y:S02]  /*ee70*/  LEA.HI.SX32 R77, R78, R89, 0x1b ;  /* 0x000000594e4d7211 */ /* 0x000fe400078fdaff */
[----:B------:R-:W-:Y:S01]  /*ee80*/  LEA R151, R151, R34, 0x2 ;  /* 0x0000002297977211 */ /* 0x000fe200078e10ff */
[----:B------:R-:W-:Y:S06]  /*ee90*/  @!P3 BRA `(.L_x_2175) ;  /* 0x000000000004b947 */ /* 0x000fec0003800000 */
[----:B---3--:R3:W-:Y:S02]  /*eea0*/  REDG.E.ADD.F32.FTZ.RN.STRONG.GPU desc[UR20][R62.64+-0x2a00], R61 ;  /* 0xffd6003d3e0079a6 */ /* 0x0087e4000c10f394 */
.L_x_2175:
[----:B------:R-:W-:Y:S05]  /*eeb0*/  BSYNC B0 ;  /* 0x0000000000007941 */ /* 0x000fea0003800000 */
.L_x_2174:
[----:B---3--:R3:W0:Y:S01]  /*eec0*/  LDS R61, [R151+0x5a00] ;  /* 0x005a0000973d7984 */ /* 0x0086220000000800 */
[----:B------:R-:W-:Y:S01]  /*eed0*/  BSSY B0, `(.L_x_2176) ;  /* 0x0000004000007945 */ /* 0x000fe20003800000 */
[----:B------:R-:W-:-:S03]  /*eee0*/  LEA R77, R77, R34, 0x2 ;  /* 0x000000224d4d7211 */ /* 0x000fc600078e10ff */
[----:B------:R-:W-:Y:S05]  /*eef0*/  @!P4 BRA `(.L_x_2177) ;  /* 0x000000000004c947 */ /* 0x000fea0003800000 */
[----:B0-----:R0:W-:Y:S02]  /*ef00*/  REDG.E.ADD.F32.FTZ.RN.STRONG.GPU desc[UR20][R62.64+-0x2800], R61 ;  /* 0xffd8003d3e0079a6 */ /* 0x0011e4000c10f394 */
.L_x_2177:
[----:B------:R-:W-:Y:S05]  /*ef10*/  BSYNC B0 ;  /* 0x0000000000007941 */ /* 0x000fea0003800000 */
.L_x_2176:
[----:B0-----:R0:W0:Y:S01]  /*ef20*/  LDS R61, [R77+0x5c00] ;  /* 0x005c00004d3d7984 */ /* 0x0010220000000800 */
[----:B------:R-:W-:Y:S01]  /*ef30*/  BSSY B0, `(.L_x_2178) ;  /* 0x0000005000007945 */ /* 0x000fe20003800000 */
[C---:B------:R-:W-:Y:S02]  /*ef40*/  IADD3 R78, R89.reuse, 0x700, RZ ;  /* 0x00000700594e7810 */ /* 0x040fe40007ffe0ff */
[----:B--2---:R-:W-:Y:S01]  /*ef50*/  IADD3 R106, R89, 0x780, RZ ;  /* 0x00000780596a7810 */ /* 0x004fe20007ffe0ff */
[----:B------:R-:W-:Y:S06]  /*ef60*/  @!P5 BRA `(.L_x_2179) ;  /* 0x000000000004d947 */ /* 0x000fec0003800000 */
[----:B0-----:R2:W-:Y:S02]  /*ef70*/  REDG.E.ADD.F32.FTZ.RN.STRONG.GPU desc[UR20][R62.64+-0x2600], R61 ;  /* 0xffda003d3e0079a6 */ /* 0x0015e4000c10f394 */
.L_x_2179:
[----:B------:R-:W-:Y:S05]  /*ef80*/  BSYNC B0 ;  /* 0x0000000000007941 */ /* 0x000fea0003800000 */
.L_x_2178:
        /* <DEDUP_REMOVED lines=17> */
.L_x_2181:
[----:B------:R-:W-:Y:S05]  /*f0a0*/  BSYNC B0 ;  /* 0x0000000000007941 */ /* 0x000fea0003800000 */
.L_x_2180:
[----:B0-2---:R0:W2:Y:S01]  /*f0b0*/  LDS R61, [R134+0x6000] ;  /* 0x00600000863d7984 */ /* 0x0050a20000000800 */
[----:B------:R-:W-:Y:S01]  /*f0c0*/  BSSY B0, `(.L_x_2182) ;  /* 0x0000006000007945 */ /* 0x000fe20003800000 */
[----:B------:R-:W-:Y:S02]  /*f0d0*/  IADD3 R106, R89, 0x900, RZ ;  /* 0x00000900596a7810 */ /* 0x000fe40007ffe0ff */
[----:B------:R-:W-:Y:S02]  /*f0e0*/  LEA.HI.SX32 R77, R78, R89, 0x1b ;  /* 0x000000594e4d7211 */ /* 0x000fe400078fdaff */
[----:B-1----:R-:W-:Y:S01]  /*f0f0*/  LEA R136, R151, R34, 0x2 ;  /* 0x0000002297887211 */ /* 0x002fe200078e10ff */
[----:B------:R-:W-:Y:S06]  /*f100*/  @!P1 BRA `(.L_x_2183) ;  /* 0x0000000000049947 */ /* 0x000fec0003800000 */
[----:B--2---:R1:W-:Y:S02]  /*f110*/  REDG.E.ADD.F32.FTZ.RN.STRONG.GPU desc[UR20][R62.64+-0x2200], R61 ;  /* 0xffde003d3e0079a6 */ /* 0x0043e4000c10f394 */
.L_x_2183:
[----:B------:R-:W-:Y:S05]  /*f120*/  BSYNC B0 ;  /* 0x0000000000007941 */ /* 0x000fea0003800000 */
.L_x_2182:
[----:B-12---:R1:W2:Y:S01]  /*f130*/  LDS R61, [R136+0x6200] ;  /* 0x00620000883d7984 */ /* 0x0062a20000000800 */
[----:B------:R-:W-:Y:S01]  /*f140*/  BSSY B0, `(.L_x_2184) ;  /* 0x0000006000007945 */ /* 0x000fe20003800000 */
[----:B------:R-:W-:Y:S02]  /*f150*/  LEA.HI.SX32 R151, R106, R89, 0x1b ;  /* 0x000000596a977211 */ /* 0x000fe400078fdaff */
[----:B------:R-:W-:Y:S02]  /*f160*/  IADD3 R78, R89, 0x980, RZ ;  /* 0x00000980594e7810 */ /* 0x000fe40007ffe0ff */
[----:B------:R-:W-:Y:S01]  /*f170*/  LEA R106, R77, R34, 0x2 ;  /* 0x000000224d6a7211 */ /* 0x000fe200078e10ff */
[----:B------:R-:W-:Y:S06]  /*f180*/  @!P2 BRA `(.L_x_2185) ;  /* 0x000000000004a947 */ /* 0x000fec0003800000 */
[----:B--2---:R3:W-:Y:S02]  /*f190*/  REDG.E.ADD.F32.FTZ.RN.STRONG.GPU desc[UR20][R62.64+-0x2000], R61 ;  /* 0xffe0003d3e0079a6 */ /* 0x0047e4000c10f394 */
.L_x_2185:
[----:B------:R-:W-:Y:S05]  /*f1a0*/  BSYNC B0 ;  /* 0x0000000000007941 */ /* 0x000fea0003800000 */
.L_x_2184:
[----:B--23--:R2:W3:Y:S01]  /*f1b0*/  LDS R61, [R106+0x6400] ;  /* 0x006400006a3d7984 */ /* 0x00c4e20000000800 */
[----:B------:R-:W-:Y:S01]  /*f1c0*/  BSSY B0, `(.L_x_2186) ;  /* 0x0000005000007945 */ /* 0x000fe20003800000 */
[----:B------:R-:W-:Y:S02]  /*f1d0*/  LEA.HI.SX32 R77, R78, R89, 0x1b ;  /* 0x000000594e4d7211 */ /* 0x000fe400078fdaff */
[----:B------:R-:W-:Y:S01]  /*f1e0*/  LEA R151, R151, R34, 0x2 ;  /* 0x0000002297977211 */ /* 0x000fe200078e10ff */
[----:B------:R-:W-:Y:S06]  /*f1f0*/  @!P3 BRA `(.L_x_2187) ;  /* 0x000000000004b947 */ /* 0x000fec0003800000 */
[----:B---3--:R3:W-:Y:S02]  /*f200*/  REDG.E.ADD.F32.FTZ.RN.STRONG.GPU desc[UR20][R62.64+-0x1e00], R61 ;  /* 0xffe2003d3e0079a6 */ /* 0x0087e4000c10f394 */
.L_x_2187:
[----:B------:R-:W-:Y:S05]  /*f210*/  BSYNC B0 ;  /* 0x0000000000007941 */ /* 0x000fea0003800000 */
.L_x_2186:
[----:B---3--:R3:W0:Y:S01]  /*f220*/  LDS R61, [R151+0x6600] ;  /* 0x00660000973d7984 */ /* 0x0086220000000800 */
[----:B------:R-:W-:Y:S01]  /*f230*/  BSSY B0, `(.L_x_2188) ;  /* 0x0000004000007945 */ /* 0x000fe20003800000 */
[----:B------:R-:W-:-:S03]  /*f240*/  LEA R77, R77, R34, 0x2 ;  /* 0x000000224d4d7211 */ /* 0x000fc600078e10ff */
[----:B------:R-:W-:Y:S05]  /*f250*/  @!P4 BRA `(.L_x_2189) ;  /* 0x000000000004c947 */ /* 0x000fea0003800000 */
[----:B0-----:R0:W-:Y:S02]  /*f260*/  REDG.E.ADD.F32.FTZ.RN.STRONG.GPU desc[UR20][R62.64+-0x1c00], R61 ;  /* 0xffe4003d3e0079a6 */ /* 0x0011e4000c10f394 */
.L_x_2189:
[----:B------:R-:W-:Y:S05]  /*f270*/  BSYNC B0 ;  /* 0x0000000000007941 */ /* 0x000fea0003800000 */
.L_x_2188:
[----:B0-----:R0:W0:Y:S01]  /*f280*/  LDS R61, [R77+0x6800] ;  /* 0x006800004d3d7984 */ /* 0x0010220000000800 */
[----:B------:R-:W-:Y:S01]  /*f290*/  BSSY B0, `(.L_x_2190) ;  /* 0x0000005000007945 */ /* 0x000fe20003800000 */
[C---:B------:R-:W-:Y:S02]  /*f2a0*/  IADD3 R78, R89.reuse, 0xa00, RZ ;  /* 0x00000a00594e7810 */ /* 0x040fe40007ffe0ff */
[----:B--2---:R-:W-:Y:S01]  /*f2b0*/  IADD3 R106, R89, 0xa80, RZ ;  /* 0x00000a80596a7810 */ /* 0x004fe20007ffe0ff */
[----:B------:R-:W-:Y:S06]  /*f2c0*/  @!P5 BRA `(.L_x_2191) ;  /* 0x000000000004d947 */ /* 0x000fec0003800000 */
[----:B0-----:R2:W-:Y:S02]  /*f2d0*/  REDG.E.ADD.F32.FTZ.RN.STRONG.GPU desc[UR20][R62.64+-0x1a00], R61 ;  /* 0xffe6003d3e0079a6 */ /* 0x0015e4000c10f394 */
.L_x_2191:
[----:B------:R-:W-:Y:S05]  /*f2e0*/  BSYNC B0 ;  /* 0x0000000000007941 */ /* 0x000fea0003800000 */
.L_x_2190:
        /* <DEDUP_REMOVED lines=17> */
.L_x_2193:
[----:B------:R-:W-:Y:S05]  /*f400*/  BSYNC B0 ;  /* 0x0000000000007941 */ /* 0x000fea0003800000 */
.L_x_2192:
[----:B0-2---:R0:W2:Y:S01]  /*f410*/  LDS R61, [R134+0x6c00] ;  /* 0x006c0000863d7984 */ /* 0x0050a20000000800 */
[----:B------:R-:W-:Y:S01]  /*f420*/  BSSY B0, `(.L_x_2194) ;  /* 0x0000006000007945 */ /* 0x000fe20003800000 */
[----:B------:R-:W-:Y:S02]  /*f430*/  IADD3 R106, R89, 0xc00, RZ ;  /* 0x00000c00596a7810 */ /* 0x000fe40007ffe0ff */
[----:B------:R-:W-:Y:S02]  /*f440*/  LEA.HI.SX32 R77, R78, R89, 0x1b ;  /* 0x000000594e4d7211 */ /* 0x000fe400078fdaff */
[----:B-1----:R-:W-:Y:S01]  /*f450*/  LEA R136, R151, R34, 0x2 ;  /* 0x0000002297887211 */ /* 0x002fe200078e10ff */
[----:B------:R-:W-:Y:S06]  /*f460*/  @!P1 BRA `(.L_x_2195) ;  /* 0x0000000000049947 */ /* 0x000fec0003800000 */
[----:B--2---:R1:W-:Y:S02]  /*f470*/  REDG.E.ADD.F32.FTZ.RN.STRONG.GPU desc[UR20][R62.64+-0x1600], R61 ;  /* 0xffea003d3e0079a6 */ /* 0x0043e4000c10f394 */
.L_x_2195:
[----:B------:R-:W-:Y:S05]  /*f480*/  BSYNC B0 ;  /* 0x0000000000007941 */ /* 0x000fea0003800000 */
.L_x_2194:
[----:B-12---:R1:W2:Y:S01]  /*f490*/  LDS R61, [R136+0x6e00] ;  /* 0x006e0000883d7984 */ /* 0x0062a20000000800 */
[----:B------:R-:W-:Y:S01]  /*f4a0*/  BSSY B0, `(.L_x_2196) ;  /* 0x0000006000007945 */ /* 0x000fe20003800000 */
[----:B------:R-:W-:Y:S02]  /*f4b0*/  LEA.HI.SX32 R151, R106, R89, 0x1b ;  /* 0x000000596a977211 */ /* 0x000fe400078fdaff */
[----:B------:R-:W-:Y:S02]  /*f4c0*/  IADD3 R78, R89, 0xc80, RZ ;  /* 0x00000c80594e7810 */ /* 0x000fe40007ffe0ff */
[----:B------:R-:W-:Y:S01]  /*f4d0*/  LEA R106, R77, R34, 0x2 ;  /* 0x000000224d6a7211 */ /* 0x000fe200078e10ff */
[----:B------:R-:W-:Y:S06]  /*f4e0*/  @!P2 BRA `(.L_x_2197) ;  /* 0x000000000004a947 */ /* 0x000fec0003800000 */
[----:B--2---:R3:W-:Y:S02]  /*f4f0*/  REDG.E.ADD.F32.FTZ.RN.STRONG.GPU desc[UR20][R62.64+-0x1400], R61 ;  /* 0xffec003d3e0079a6 */ /* 0x0047e4000c10f394 */
.L_x_2197:
[----:B------:R-:W-:Y:S05]  /*f500*/  BSYNC B0 ;  /* 0x0000000000007941 */ /* 0x000fea0003800000 */
.L_x_2196:
[----:B--23--:R2:W3:Y:S01]  /*f510*/  LDS R61, [R106+0x7000] ;  /* 0x007000006a3d7984 */ /* 0x00c4e20000000800 */
[----:B------:R-:W-:Y:S01]  /*f520*/  BSSY B0, `(.L_x_2198) ;  /* 0x0000005000007945 */ /* 0x000fe20003800000 */
[----:B------:R-:W-:Y:S02]  /*f530*/  LEA.HI.SX32 R77, R78, R89, 0x1b ;  /* 0x000000594e4d7211 */ /* 0x000fe400078fdaff */
[----:B------:R-:W-:Y:S01]  /*f540*/  LEA R151, R151, R34, 0x2 ;  /* 0x0000002297977211 */ /* 0x000fe200078e10ff */
[----:B------:R-:W-:Y:S06]  /*f550*/  @!P3 BRA `(.L_x_2199) ;  /* 0x000000000004b947 */ /* 0x000fec0003800000 */
[----:B---3--:R3:W-:Y:S02]  /*f560*/  REDG.E.ADD.F32.FTZ.RN.STRONG.GPU desc[UR20][R62.64+-0x1200], R61 ;  /* 0xffee003d3e0079a6 */ /* 0x0087e4000c10f394 */
.L_x_2199:
[----:B------:R-:W-:Y:S05]  /*f570*/  BSYNC B0 ;  /* 0x0000000000007941 */ /* 0x000fea0003800000 */
.L_x_2198:
[----:B---3--:R3:W0:Y:S01]  /*f580*/  LDS R61, [R151+0x7200] ;  /* 0x00720000973d7984 */ /* 0x0086220000000800 */
[----:B------:R-:W-:Y:S01]  /*f590*/  BSSY B0, `(.L_x_2200) ;  /* 0x0000004000007945 */ /* 0x000fe20003800000 */
[----:B------:R-:W-:-:S03]  /*f5a0*/  LEA R77, R77, R34, 0x2 ;  /* 0x000000224d4d7211 */ /* 0x000fc600078e10ff */
[----:B------:R-:W-:Y:S05]  /*f5b0*/  @!P4 BRA `(.L_x_2201) ;  /* 0x000000000004c947 */ /* 0x000fea0003800000 */
[----:B0-----:R0:W-:Y:S02]  /*f5c0*/  REDG.E.ADD.F32.FTZ.RN.STRONG.GPU desc[UR20][R62.64+-0x1000], R61 ;  /* 0xfff0003d3e0079a6 */ /* 0x0011e4000c10f394 */
.L_x_2201:
[----:B------:R-:W-:Y:S05]  /*f5d0*/  BSYNC B0 ;  /* 0x0000000000007941 */ /* 0x000fea0003800000 */
.L_x_2200:
[----:B0-----:R0:W0:Y:S01]  /*f5e0*/  LDS R61, [R77+0x7400] ;  /* 0x007400004d3d7984 */ /* 0x0010220000000800 */
[----:B------:R-:W-:Y:S01]  /*f5f0*/  BSSY B0, `(.L_x_2202) ;  /* 0x0000005000007945 */ /* 0x000fe20003800000 */
[C---:B------:R-:W-:Y:S02]  /*f600*/  IADD3 R78, R89.reuse, 0xd00, RZ ;  /* 0x00000d00594e7810 */ /* 0x040fe40007ffe0ff */
[----:B--2---:R-:W-:Y:S01]  /*f610*/  IADD3 R106, R89, 0xd80, RZ ;  /* 0x00000d80596a7810 */ /* 0x004fe20007ffe0ff */
[----:B------:R-:W-:Y:S06]  /*f620*/  @!P5 BRA `(.L_x_2203) ;  /* 0x000000000004d947 */ /* 0x000fec0003800000 */
[----:B0-----:R2:W-:Y:S02]  /*f630*/  REDG.E.ADD.F32.FTZ.RN.STRONG.GPU desc[UR20][R62.64+-0xe00], R61 ;  /* 0xfff2003d3e0079a6 */ /* 0x0015e4000c10f394 */
.L_x_2203:
[----:B------:R-:W-:Y:S05]  /*f640*/  BSYNC B0 ;  /* 0x0000000000007941 */ /* 0x000fea0003800000 */
.L_x_2202:
        /* <DEDUP_REMOVED lines=17> */
.L_x_2205:
[----:B------:R-:W-:Y:S05]  /*f760*/  BSYNC B0 ;  /* 0x0000000000007941 */ /* 0x000fea0003800000 */
.L_x_2204:
[----:B0-2---:R0:W2:Y:S01]  /*f770*/  LDS R61, [R134+0x7800] ;  /* 0x00780000863d7984 */ /* 0x0050a20000000800 */
[----:B------:R-:W-:Y:S01]  /*f780*/  BSSY B0, `(.L_x_2206) ;  /* 0x0000006000007945 */ /* 0x000fe20003800000 */
[----:B------:R-:W-:Y:S02]  /*f790*/  IADD3 R106, R89, 0xf00, RZ ;  /* 0x00000f00596a7810 */ /* 0x000fe40007ffe0ff */
[----:B------:R-:W-:Y:S02]  /*f7a0*/  LEA.HI.SX32 R77, R78, R89, 0x1b ;  /* 0x000000594e4d7211 */ /* 0x000fe400078fdaff */
[----:B------:R-:W-:Y:S01]  /*f7b0*/  LEA R130, R151, R34, 0x2 ;  /* 0x0000002297827211 */ /* 0x000fe200078e10ff */
[----:B------:R-:W-:Y:S06]  /*f7c0*/  @!P1 BRA `(.L_x_2207) ;  /* 0x0000000000049947 */ /* 0x000fec0003800000 */
[----:B--2---:R3:W-:Y:S02]  /*f7d0*/  REDG.E.ADD.F32.FTZ.RN.STRONG.GPU desc[UR20][R62.64+-0xa00], R61 ;  /* 0xfff6003d3e0079a6 */ /* 0x0047e4000c10f394 */
.L_x_2207:
[----:B------:R-:W-:Y:S05]  /*f7e0*/  BSYNC B0 ;  /* 0x0000000000007941 */ /* 0x000fea0003800000 */
.L_x_2206:
[----:B--23--:R2:W3:Y:S01]  /*f7f0*/  LDS R61, [R130+0x7a00] ;  /* 0x007a0000823d7984 */ /* 0x00c4e20000000800 */
[----:B------:R-:W-:Y:S01]  /*f800*/  BSSY B0, `(.L_x_2208) ;  /* 0x0000006000007945 */ /* 0x000fe20003800000 */
[----:B------:R-:W-:Y:S02]  /*f810*/  LEA.HI.SX32 R151, R106, R89, 0x1b ;  /* 0x000000596a977211 */ /* 0x000fe400078fdaff */
[----:B------:R-:W-:Y:S02]  /*f820*/  IADD3 R78, R89, 0xf80, RZ ;  /* 0x00000f80594e7810 */ /* 0x000fe40007ffe0ff */
[----:B------:R-:W-:Y:S01]  /*f830*/  LEA R106, R77, R34, 0x2 ;  /* 0x000000224d6a7211 */ /* 0x000fe200078e10ff */
[----:B------:R-:W-:Y:S06]  /*f840*/  @!P2 BRA `(.L_x_2209) ;  /* 0x000000000004a947 */ /* 0x000fec0003800000 */
[----:B---3--:R3:W-:Y:S02]  /*f850*/  REDG.E.ADD.F32.FTZ.RN.STRONG.GPU desc[UR20][R62.64+-0x800], R61 ;  /* 0xfff8003d3e0079a6 */ /* 0x0087e4000c10f394 */
.L_x_2209:
[----:B------:R-:W-:Y:S05]  /*f860*/  BSYNC B0 ;  /* 0x0000000000007941 */ /* 0x000fea0003800000 */
.L_x_2208:
[----:B---3--:R3:W0:Y:S01]  /*f870*/  LDS R61, [R106+0x7c00] ;  /* 0x007c00006a3d7984 */ /* 0x0086220000000800 */
[----:B------:R-:W-:Y:S01]  /*f880*/  BSSY B0, `(.L_x_2210) ;  /* 0x0000005000007945 */ /* 0x000fe20003800000 */
[----:B------:R-:W-:Y:S02]  /*f890*/  LEA.HI.SX32 R77, R78, R89, 0x1b ;  /* 0x000000594e4d7211 */ /* 0x000fe400078fdaff */
[----:B------:R-:W-:Y:S01]  /*f8a0*/  LEA R151, R151, R34, 0x2 ;  /* 0x0000002297977211 */ /* 0x000fe200078e10ff */
[----:B------:R-:W-:Y:S06]  /*f8b0*/  @!P3 BRA `(.L_x_2211) ;  /* 0x000000000004b947 */ /* 0x000fec0003800000 */
[----:B0-----:R0:W-:Y:S02]  /*f8c0*/  REDG.E.ADD.F32.FTZ.RN.STRONG.GPU desc[UR20][R62.64+-0x600], R61 ;  /* 0xfffa003d3e0079a6 */ /* 0x0011e4000c10f394 */
.L_x_2211:
[----:B------:R-:W-:Y:S05]  /*f8d0*/  BSYNC B0 ;  /* 0x0000000000007941 */ /* 0x000fea0003800000 */
.L_x_2210:
[----:B0-----:R0:W0:Y:S01]  /*f8e0*/  LDS R61, [R151+0x7e00] ;  /* 0x007e0000973d7984 */ /* 0x0010220000000800 */
[----:B------:R-:W-:Y:S01]  /*f8f0*/  BSSY B0, `(.L_x_2212) ;  /* 0x0000004000007945 */ /* 0x000fe20003800000 */
[----:B------:R-:W-:-:S03]  /*f900*/  LEA R77, R77, R34, 0x2 ;  /* 0x000000224d4d7211 */ /* 0x000fc600078e10ff */
[----:B------:R-:W-:Y:S05]  /*f910*/  @!P4 BRA `(.L_x_2213) ;  /* 0x000000000004c947 */ /* 0x000fea0003800000 */
[----:B0-----:R0:W-:Y:S02]  /*f920*/  REDG.E.ADD.F32.FTZ.RN.STRONG.GPU desc[UR20][R62.64+-0x400], R61 ;  /* 0xfffc003d3e0079a6 */ /* 0x0011e4000c10f394 */
.L_x_2213:
[----:B------:R-:W-:Y:S05]  /*f930*/  BSYNC B0 ;  /* 0x0000000000007941 */ /* 0x000fea0003800000 */
.L_x_2212:
[----:B0-----:R0:W0:Y:S01]  /*f940*/  LDS R61, [R77+0x8000] ;  /* 0x008000004d3d7984 */ /* 0x0010220000000800 */
[----:B------:R-:W-:Y:S01]  /*f950*/  BSSY B0, `(.L_x_2214) ;  /* 0x0000004000007945 */ /* 0x000fe20003800000 */
[----:B------:R-:W-:-:S03]  /*f960*/  FADD.FTZ R60, R149, R60 ;  /* 0x0000003c953c7221 */ /* 0x000fc60000010000 */
[----:B------:R-:W-:Y:S05]  /*f970*/  @!P5 BRA `(.L_x_2215) ;  /* 0x000000000004d947 */ /* 0x000fea0003800000 */
[----:B0-----:R0:W-:Y:S02]  /*f980*/  REDG.E.ADD.F32.FTZ.RN.STRONG.GPU desc[UR20][R62.64+-0x200], R61 ;  /* 0xfffe003d3e0079a6 */ /* 0x0011e4000c10f394 */
.L_x_2215:
[----:B------:R-:W-:Y:S05]  /*f990*/  BSYNC B0 ;  /* 0x0000000000007941 */ /* 0x000fea0003800000 */
.L_x_2214:
[----:B------:R-:W5:Y:S01]  /*f9a0*/  SHFL.DOWN PT, R78, R132, 0x1, 0x1f ;  /* 0x08201f00844e7f89 */ /* 0x000f6200000e0000 */
        /* <DEDUP_REMOVED lines=8> */
[----:B------:R-:W-:Y:S01]  /*fa30*/  FFMA.FTZ R223, R152, R38, R223 ;  /* 0x0000002698df7223 */ /* 0x000fe200000100df */
[----:B------:R-:W-:Y:S01]  /*fa40*/  FFMA.FTZ R152, R54, R152, R73 ;  /* 0x0000009836987223 */ /* 0x000fe20000010049 */
[----:B------:R-:W-:Y:S01]  /*fa50*/  FFMA.FTZ R73, R55, R113, R212 ;  /* 0x0000007137497223 */ /* 0x000fe200000100d4 */
[----:B------:R-:W1:Y:S01]  /*fa60*/  SHFL.DOWN PT, R77, R60, 0x1, 0x1f ;  /* 0x08201f003c4d7f89 */ /* 0x000e6200000e0000 */
[----:B------:R-:W-:Y:S01]  /*fa70*/  FMUL.FTZ R137, R72, R137 ;  /* 0x0000008948897220 */ /* 0x000fe20000410000 */
[----:B------:R-:W-:Y:S01]  /*fa80*/  FMUL.FTZ R95, R95, R181 ;  /* 0x000000b55f5f7220 */ /* 0x000fe20000410000 */
[----:B------:R-:W-:Y:S01]  /*fa90*/  FADD.FTZ R28, R73, R28 ;  /* 0x0000001c491c7221 */ /* 0x000fe20000010000 */
[----:B------:R-:W-:Y:S01]  /*faa0*/  FMUL.FTZ R71, R71, R126 ;  /* 0x0000007e47477220 */ /* 0x000fe20000410000 */
[----:B------:R-:W-:Y:S01]  /*fab0*/  FMUL.FTZ R97, R97, R180 ;  /* 0x000000b461617220 */ /* 0x000fe20000410000 */
[----:B------:R-:W-:Y:S01]  /*fac0*/  FMUL.FTZ R143, R70, R143 ;  /* 0x0000008f468f7220 */ /* 0x000fe20000410000 */
[----:B------:R-:W-:Y:S01]  /*fad0*/  FFMA.FTZ R96, R96, R165, R95 ;  /* 0x000000a560607223 */ /* 0x000fe2000001005f */
[----:B------:R-:W-:Y:S01]  /*fae0*/  FFMA.FTZ R71, R206, R141, R71 ;  /* 0x0000008dce477223 */ /* 0x000fe20000010047 */
[----:B------:R-:W-:Y:S01]  /*faf0*/  FFMA.FTZ R98, R98, R164, R97 ;  /* 0x000000a462627223 */ /* 0x000fe20000010061 */
[----:B------:R-:W-:Y:S01]  /*fb00*/  FFMA.FTZ R204, R204, R145, R143 ;  /* 0x00000091cccc7223 */ /* 0x000fe2000001008f */
[----:B------:R-:W-:Y:S01]  /*fb10*/  FFMA.FTZ R227, R96, R42, R227 ;  /* 0x0000002a60e37223 */ /* 0x000fe200000100e3 */
[----:B-----5:R-:W-:Y:S01]  /*fb20*/  @!P1 FADD.FTZ R61, R61, R78 ;  /* 0x0000004e3d3d9221 */ /* 0x020fe20000010000 */
[----:B------:R-:W-:Y:S01]  /*fb30*/  FFMA.FTZ R96, R58, R96, R71 ;  /* 0x000000603a607223 */ /* 0x000fe20000010047 */
[----:B------:R-:W-:Y:S01]  /*fb40*/  FFMA.FTZ R71, R59, R98, R204 ;  /* 0x000000623b477223 */ /* 0x000fe200000100cc */
[----:B------:R-:W-:Y:S01]  /*fb50*/  FMUL.FTZ R135, R68, R135 ;  /* 0x0000008744877220 */ /* 0x000fe20000410000 */
[----:B0-----:R-:W-:Y:S01]  /*fb60*/  @!P1 FADD.FTZ R62, R62, R149 ;  /* 0x000000953e3e9221 */ /* 0x001fe20000010000 */
[----:B------:R-:W0:Y:S01]  /*fb70*/  SHFL.DOWN PT, R74, R61, 0x2, 0x1f ;  /* 0x08401f003d4a7f89 */ /* 0x000e2200000e0000 */
[----:B------:R-:W-:Y:S01]  /*fb80*/  FADD.FTZ R24, R71, R24 ;  /* 0x0000001847187221 */ /* 0x000fe20000010000 */
[C---:B------:R-:W-:Y:S01]  /*fb90*/  ISETP.NE.AND P2, PT, R88.reuse, RZ, PT ;  /* 0x000000ff5800720c */ /* 0x040fe20003f45270 */
[----:B---3--:R-:W-:Y:S01]  /*fba0*/  @!P1 FADD.FTZ R63, R63, R106 ;  /* 0x0000006a3f3f9221 */ /* 0x008fe20000010000 */
[----:B------:R-:W3:Y:S01]  /*fbb0*/  SHFL.DOWN PT, R151, R62, 0x2, 0x1f ;  /* 0x08401f003e977f89 */ /* 0x000ee200000e0000 */
[----:B------:R-:W-:Y:S01]  /*fbc0*/  ISETP.NE.AND P3, PT, R89, RZ, PT ;  /* 0x000000ff5900720c */ /* 0x000fe20003f65270 */
[----:B------:R-:W-:Y:S01]  /*fbd0*/  FMUL.FTZ R93, R93, R182 ;  /* 0x000000b65d5d7220 */ /* 0x000fe20000410000 */
[----:B-1----:R-:W-:Y:S01]  /*fbe0*/  @!P1 FADD.FTZ R60, R77, R60 ;  /* 0x0000003c4d3c9221 */ /* 0x002fe20000010000 */
[----:B------:R-:W1:Y:S01]  /*fbf0*/  SHFL.DOWN PT, R78, R63, 0x2, 0x1f ;  /* 0x08401f003f4e7f89 */ /* 0x000e6200000e0000 */
[----:B------:R-:W-:Y:S01]  /*fc00*/  ISETP.GT.AND P1, PT, R88, 0x1d, PT ;  /* 0x0000001d5800780c */ /* 0x000fe20003f24270 */
[----:B------:R-:W-:Y:S01]  /*fc10*/  FFMA.FTZ R77, R51, R146, R118 ;  /* 0x00000092334d7223 */ /* 0x000fe20000010076 */
[----:B------:R-:W-:Y:S01]  /*fc20*/  FMUL.FTZ R99, R99, R179 ;  /* 0x000000b363637220 */ /* 0x000fe20000410000 */
[----:B------:R-:W5:Y:S01]  /*fc30*/  SHFL.DOWN PT, R149, R60, 0x2, 0x1f ;  /* 0x08401f003c957f89 */ /* 0x000f6200000e0000 */
[----:B------:R-:W-:Y:S01]  /*fc40*/  FMUL.FTZ R69, R69, R128 ;  /* 0x0000008045457220 */ /* 0x000fe20000410000 */
[----:B------:R-:W-:Y:S01]  /*fc50*/  FADD.FTZ R32, R77, R32 ;  /* 0x000000204d207221 */ /* 0x000fe20000010000 */
[----:B------:R-:W-:Y:S01]  /*fc60*/  FFMA.FTZ R77, R53, R107, R114 ;  /* 0x0000006b354d7223 */ /* 0x000fe20000010072 */
[----:B------:R-:W-:Y:S01]  /*fc70*/  FMUL.FTZ R103, R103, R177 ;  /* 0x000000b167677220 */ /* 0x000fe20000410000 */
[----:B------:R-:W-:Y:S01]  /*fc80*/  FMUL.FTZ R105, R105, R176 ;  /* 0x000000b069697220 */ /* 0x000fe20000410000 */
[----:B------:R-:W-:Y:S01]  /*fc90*/  FMUL.FTZ R109, R109, R175 ;  /* 0x000000af6d6d7220 */ /* 0x000fe20000410000 */
[----:B------:R-:W-:Y:S01]  /*fca0*/  FADD.FTZ R30, R77, R30 ;  /* 0x0000001e4d1e7221 */ /* 0x000fe20000010000 */
        /* <DEDUP_REMOVED lines=12> */
[----:B-1----:R-:W-:Y:S01]  /*fd70*/  @!P1 FADD.FTZ R63, R63, R78 ;  /* 0x0000004e3f3f9221 */ /* 0x002fe20000010000 */
[----:B------:R-:W1:Y:S01]  /*fd80*/  SHFL.DOWN PT, R77, R62, 0x4, 0x1f ;  /* 0x08801f003e4d7f89 */ /* 0x000e6200000e0000 */
        /* <DEDUP_REMOVED lines=27> */
[----:B---3--:R-:W-:Y:S01]  /*ff40*/  @!P1 FADD.FTZ R63, R63, R78 ;  /* 0x0000004e3f3f9221 */ /* 0x008fe20000010000 */
[----:B------:R-:W-:Y:S01]  /*ff50*/  FFMA.FTZ R70, R80, R99, R69 ;  /* 0x0000006350467223 */ /* 0x000fe20000010045 */
[----:B------:R-:W-:Y:S01]  /*ff60*/  FFMA.FTZ R233, R104, R46, R233 ;  /* 0x0000002e68e97223 */ /* 0x000fe200000100e9 */
[----:B------:R-:W-:Y:S01]  /*ff70*/  FFMA.FTZ R234, R105, R47, R234 ;  /* 0x0000002f69ea7223 */ /* 0x000fe200000100ea */
[----:B-----5:R-:W-:Y:S01]  /*ff80*/  @!P1 FADD.FTZ R60, R60, R75 ;  /* 0x0000004b3c3c9221 */ /* 0x020fe20000010000 */
[----:B------:R-:W1:Y:S01]  /*ff90*/  SHFL.DOWN PT, R74, R63, 0x8, 0x1f ;  /* 0x09001f003f4a7f89 */ /* 0x000e6200000e0000 */
[----:B------:R-:W-:Y:S01]  /*ffa0*/  ISETP.GT.AND P1, PT, R88, 0x17, PT ;  /* 0x000000175800780c */ /* 0x000fe20003f24270 */
[----:B------:R-:W-:Y:S01]  /*ffb0*/  FFMA.FTZ R235, R110, R48, R235 ;  /* 0x000000306eeb7223 */ /* 0x000fe200000100eb */
[----:B------:R-:W-:Y:S01]  /*ffc0*/  FFMA.FTZ R236, R111, R49, R236 ;  /* 0x000000316fec7223 */ /* 0x000fe200000100ec */
[----:B------:R-:W3:Y:S01]  /*ffd0*/  SHFL.DOWN PT, R75, R62, 0x8, 0x1f ;  /* 0x09001f003e4b7f89 */ /* 0x000ee200000e0000 */
[----:B------:R-:W-:Y:S01]  /*ffe0*/  FFMA.FTZ R148, R52, R148, R79 ;  /* 0x0000009434947223 */ /* 0x000fe2000001004f */
        /* <DEDUP_REMOVED lines=9> */
[----:B------:R-:W-:Y:S01]  /*10080*/  BSSY B0, `(.L_x_2216) ;  /* 0x0000043000007945 */ /* 0x000fe20003800000 */
[----:B0-----:R-:W-:Y:S01]  /*10090*/  @!P1 FADD.FTZ R61, R61, R72 ;  /* 0x000000483d3d9221 */ /* 0x001fe20000010000 */
[----:B------:R-:W-:Y:S01]  /*100a0*/  FFMA.FTZ R33, R146, R35, R33 ;  /* 0x0000002392217223 */ /* 0x000fe20000010021 */
[----:B------:R-:W-:Y:S01]  /*100b0*/  FFMA.FTZ R222, R107, R37, R222 ;  /* 0x000000256bde7223 */ /* 0x000fe200000100de */
[----:B------:R-:W-:Y:S01]  /*100c0*/  FADD.FTZ R31, R148, R31 ;  /* 0x0000001f941f7221 */ /* 0x000fe20000010000 */
[----:B------:R-:W-:Y:S01]  /*100d0*/  FFMA.FTZ R224, R113, R39, R224 ;  /* 0x0000002771e07223 */ /* 0x000fe200000100e0 */
[----:B------:R-:W0:Y:S01]  /*100e0*/  SHFL.DOWN PT, R68, R61, 0x10, 0x1f ;  /* 0x0a001f003d447f89 */ /* 0x000e2200000e0000 */
[----:B------:R-:W-:Y:S01]  /*100f0*/  FADD.FTZ R29, R152, R29 ;  /* 0x0000001d981d7221 */ /* 0x000fe20000010000 */
[----:B------:R-:W-:Y:S01]  /*10100*/  FADD.FTZ R27, R92, R27 ;  /* 0x0000001b5c1b7221 */ /* 0x000fe20000010000 */
[----:B-1----:R-:W-:Y:S01]  /*10110*/  @!P1 FADD.FTZ R63, R63, R74 ;  /* 0x0000004a3f3f9221 */ /* 0x002fe20000010000 */
[----:B------:R-:W-:Y:S01]  /*10120*/  FADD.FTZ R26, R93, R26 ;  /* 0x0000001a5d1a7221 */ /* 0x000fe20000010000 */
[----:B------:R-:W-:Y:S01]  /*10130*/  FADD.FTZ R25, R96, R25 ;  /* 0x0000001960197221 */ /* 0x000fe20000010000 */
[----:B------:R-:W-:Y:S01]  /*10140*/  FFMA.FTZ R229, R98, R43, R229 ;  /* 0x0000002b62e57223 */ /* 0x000fe200000100e5 */
[----:B---3--:R-:W-:Y:S01]  /*10150*/  @!P1 FADD.FTZ R62, R62, R75 ;  /* 0x0000004b3e3e9221 */ /* 0x008fe20000010000 */
[----:B------:R-:W1:Y:S01]  /*10160*/  SHFL.DOWN PT, R72, R63, 0x10, 0x1f ;  /* 0x0a001f003f487f89 */ /* 0x000e6200000e0000 */
[----:B------:R-:W-:Y:S01]  /*10170*/  FFMA.FTZ R230, R99, R44, R230 ;  /* 0x0000002c63e67223 */ /* 0x000fe200000100e6 */
[----:B------:R-:W-:Y:S01]  /*10180*/  FADD.FTZ R23, R70, R23 ;  /* 0x0000001746177221 */ /* 0x000fe20000010000 */
[----:B-----5:R-:W-:Y:S01]  /*10190*/  @!P1 FADD.FTZ R60, R60, R73 ;  /* 0x000000493c3c9221 */ /* 0x020fe20000010000 */
[----:B------:R-:W-:Y:S01]  /*101a0*/  ISETP.GT.AND P1, PT, R88, 0xf, PT ;  /* 0x0000000f5800780c */ /* 0x000fe20003f24270 */
[----:B------:R-:W3:Y:S01]  /*101b0*/  SHFL.DOWN PT, R73, R62, 0x10, 0x1f ;  /* 0x0a001f003e497f89 */ /* 0x000ee200000e0000 */
[----:B------:R-:W-:Y:S01]  /*101c0*/  FFMA.FTZ R231, R102, R45, R231 ;  /* 0x0000002d66e77223 */ /* 0x000fe200000100e7 */
[----:B------:R-:W-:Y:S01]  /*101d0*/  FADD.FTZ R22, R69, R22 ;  /* 0x0000001645167221 */ /* 0x000fe20000010000 */
[----:B------:R-:W-:Y:S01]  /*101e0*/  FADD.FTZ R21, R104, R21 ;  /* 0x0000001568157221 */ /* 0x000fe20000010000 */
[----:B------:R-:W5:Y:S01]  /*101f0*/  SHFL.DOWN PT, R71, R60, 0x10, 0x1f ;  /* 0x0a001f003c477f89 */ /* 0x000f6200000e0000 */
[----:B------:R-:W-:Y:S01]  /*10200*/  FADD.FTZ R20, R105, R20 ;  /* 0x0000001469147221 */ /* 0x000fe20000010000 */
[----:B------:R-:W-:Y:S01]  /*10210*/  FADD.FTZ R19, R110, R19 ;  /* 0x000000136e137221 */ /* 0x000fe20000010000 */
[----:B------:R-:W-:Y:S01]  /*10220*/  FFMA.FTZ R237, R90, R50, R237 ;  /* 0x000000325aed7223 */ /* 0x000fe200000100ed */
[----:B------:R-:W-:Y:S01]  /*10230*/  FADD.FTZ R18, R111, R18 ;  /* 0x000000126f127221 */ /* 0x000fe20000010000 */
[----:B------:R-:W-:-:S03]  /*10240*/  FADD.FTZ R17, R64, R17 ;  /* 0x0000001140117221 */ /* 0x000fc60000010000 */
[----:B0-----:R-:W-:Y:S01]  /*10250*/  @!P1 FADD.FTZ R61, R61, R68 ;  /* 0x000000443d3d9221 */ /* 0x001fe20000010000 */
[----:B-1----:R-:W-:Y:S01]  /*10260*/  @!P1 FADD.FTZ R63, R63, R72 ;  /* 0x000000483f3f9221 */ /* 0x002fe20000010000 */
[----:B---3--:R-:W-:Y:S01]  /*10270*/  @!P1 FADD.FTZ R62, R62, R73 ;  /* 0x000000493e3e9221 */ /* 0x008fe20000010000 */
[----:B-----5:R-:W-:-:S05]  /*10280*/  @!P1 FADD.FTZ R60, R60, R71 ;  /* 0x000000473c3c9221 */ /* 0x020fca0000010000 */
[----:B------:R0:W-:Y:S01]  /*10290*/  @!P2 STS.128 [R238+0x8410], R60 ;  /* 0x0084103cee00a388 */ /* 0x0001e20000000c00 */
        /* <DEDUP_REMOVED lines=12> */
[----:B------:R-:W5:Y:S04]  /*10360*/  LDS.128 R72, [R34+0x8440] ;  /* 0x0084400022487984 */ /* 0x000f680000000c00 */
[----:B------:R-:W2:Y:S04]  /*10370*/  @P1 LDS.64 R78, [R77+0xc480] ;  /* 0x00c480004d4e1984 */ /* 0x000ea80000000a00 */
[----:B------:R-:W4:Y:S01]  /*10380*/  @P1 LDS.64 R90, [R77+0xbc80] ;  /* 0x00bc80004d5a1984 */ /* 0x000f220000000a00 */
[----:B-1----:R-:W-:Y:S01]  /*10390*/  FADD.FTZ R76, R63, R67 ;  /* 0x000000433f4c7221 */ /* 0x002fe20000010000 */
        /* <DEDUP_REMOVED lines=11> */
[----:B--2---:R-:W-:Y:S01]  /*10450*/  @P1 FADD.FTZ R63, R63, R79 ;  /* 0x0000004f3f3f1221 */ /* 0x004fe20000010000 */
[----:B------:R-:W-:Y:S01]  /*10460*/  @P1 FADD.FTZ R62, R62, R78 ;  /* 0x0000004e3e3e1221 */ /* 0x000fe20000010000 */
[----:B----4-:R-:W-:Y:S01]  /*10470*/  @P1 FADD.FTZ R61, R61, R91 ;  /* 0x0000005b3d3d1221 */ /* 0x010fe20000010000 */
[----:B------:R-:W-:-:S03]  /*10480*/  @P1 FADD.FTZ R60, R60, R90 ;  /* 0x0000005a3c3c1221 */ /* 0x000fc60000010000 */
[----:B------:R1:W-:Y:S04]  /*10490*/  STS.64 [R77+0xc480], R62 ;  /* 0x00c4803e4d007388 */ /* 0x0003e80000000a00 */
[----:B------:R1:W-:Y:S02]  /*104a0*/  STS.64 [R77+0xbc80], R60 ;  /* 0x00bc803c4d007388 */ /* 0x0003e40000000a00 */
.L_x_2217:
[----:B------:R-:W-:Y:S05]  /*104b0*/  BSYNC B0 ;  /* 0x0000000000007941 */ /* 0x000fea0003800000 */
.L_x_2216:
[----:B------:R-:W-:Y:S02]  /*104c0*/  UIADD3 UR7, UR7, 0x1, URZ ;  /* 0x0000000107077890 */ /* 0x000fe4000fffe03f */
[----:B------:R-:W-:Y:S02]  /*104d0*/  UIADD3 UR8, UP1, UR8, 0x1, URZ ;  /* 0x0000000108087890 */ /* 0x000fe4000ff3e03f */
[----:B------:R-:W-:Y:S02]  /*104e0*/  UISETP.GE.AND UP0, UPT, UR7, UR53, UPT ;  /* 0x000000350700728c */ /* 0x000fe4000bf06270 */
[----:B------:R-:W-:-:S04]  /*104f0*/  UIADD3.X UR9, URZ, UR9, URZ, UP1, !UPT ;  /* 0x000000093f097290 */ /* 0x000fc80008ffe43f */
[----:B------:R-:W-:-:S13]  /*10500*/  PLOP3.LUT P1, PT, PT, PT, UP0, 0x80, 0x0 ;  /* 0x000000000000781c */ /* 0x000fda0003f2f008 */
[----:B------:R-:W-:Y:S05]  /*10510*/  @!P1 BRA `(.L_x_2218) ;  /* 0xffffff68007c9947 */ /* 0x000fea000383ffff */
.L_x_2123:
[----:B01----:R0:W5:Y:S01]  /*10520*/  LDL.LU R60, [R1+0x3c] ;  /* 0x00003c00013c7983 */ /* 0x0031620000300800 */
[----:B---3--:R-:W-:Y:S01]  /*10530*/  SHF.L.U32 R0, R89, 0x4, RZ ;  /* 0x0000000459007819 */ /* 0x008fe200000006ff */
[----:B------:R-:W-:Y:S03]  /*10540*/  BAR.SYNC.DEFER_BLOCKING 0x0 ;  /* 0x0000000000007b1d */ /* 0x000fe60000010000 */
[----:B------:R-:W-:-:S04]  /*10550*/  LOP3.LUT R0, R0, 0xfffffe00, RZ, 0xc0, !PT ;  /* 0xfffffe0000007812 */ /* 0x000fc800078ec0ff */
[----:B------:R-:W-:Y:S02]  /*10560*/  LOP3.LUT R37, R0, 0x1f, R89, 0xf8, !PT ;  /* 0x0000001f00257812 */ /* 0x000fe400078ef859 */
[----:B------:R-:W-:Y:S02]  /*10570*/  CS2R R38, SRZ ;  /* 0x0000000000267805 */ /* 0x000fe4000001ff00 */
[----:B------:R-:W-:Y:S01]  /*10580*/  CS2R R40, SRZ ;  /* 0x0000000000287805 */ /* 0x000fe2000001ff00 */
[----:B------:R-:W3:Y:S01]  /*10590*/  LDL R104, [R1+0x38] ;  /* 0x0000380001687983 */ /* 0x000ee20000100800 */
[C---:B------:R-:W-:Y:S02]  /*105a0*/  ISETP.GE.AND P1, PT, R37.reuse, UR58, PT ;  /* 0x0000003a25007c0c */ /* 0x040fe4000bf26270 */
[----:B------:R-:W-:Y:S02]  /*105b0*/  CS2R R42, SRZ ;  /* 0x00000000002a7805 */ /* 0x000fe4000001ff00 */
[----:B------:R-:W-:Y:S01]  /*105c0*/  SHF.R.S32.HI R36, RZ, 0x1f, R37 ;  /* 0x0000001fff247819 */ /* 0x000fe20000011425 */
[----:B------:R-:W2:Y:S01]  /*105d0*/  LDL R103, [R1+0x34] ;  /* 0x0000340001677983 */ /* 0x000ea20000100800 */
[----:B------:R-:W-:-:S02]  /*105e0*/  LEA R14, P0, R37, UR16, 0x2 ;  /* 0x00000010250e7c11 */ /* 0x000fc4000f8010ff */
[----:B------:R-:W-:Y:S02]  /*105f0*/  CS2R R44, SRZ ;  /* 0x00000000002c7805 */ /* 0x000fe4000001ff00 */
[----:B------:R-:W-:Y:S01]  /*10600*/  CS2R R46, SRZ ;  /* 0x00000000002e7805 */ /* 0x000fe2000001ff00 */
[----:B------:R-:W4:Y:S01]  /*10610*/  LDL R102, [R1+0x30] ;  /* 0x0000300001667983 */ /* 0x000f220000100800 */
[----:B------:R-:W-:Y:S02]  /*10620*/  LEA.HI.X R15, R37, UR15, R36, 0x2, P0 ;  /* 0x0000000f250f7c11 */ /* 0x000fe400080f1424 */
[----:B------:R-:W-:Y:S02]  /*10630*/  CS2R R48, SRZ ;  /* 0x0000000000307805 */ /* 0x000fe4000001ff00 */
[----:B------:R-:W-:Y:S01]  /*10640*/  CS2R R50, SRZ ;  /* 0x0000000000327805 */ /* 0x000fe2000001ff00 */
[----:B------:R-:W4:Y:S01]  /*10650*/  LDL R101, [R1+0x2c] ;  /* 0x00002c0001657983 */ /* 0x000f220000100800 */
[----:B------:R-:W-:Y:S01]  /*10660*/  MOV R53, RZ ;  /* 0x000000ff00357202 */ /* 0x000fe20000000f00 */
[----:B------:R-:W1:Y:S01]  /*10670*/  S2UR UR8, SR_CgaCtaId ;  /* 0x00000000000879c3 */ /* 0x000e620000008800 */
[----:B------:R-:W-:Y:S01]  /*10680*/  ISETP.NE.AND P6, PT, R89, RZ, PT ;  /* 0x000000ff5900720c */ /* 0x000fe20003fc5270 */
[----:B------:R-:W4:Y:S01]  /*10690*/  LDL R100, [R1+0x28] ;  /* 0x0000280001647983 */ /* 0x000f220000100800 */
[----:B------:R-:W-:Y:S01]  /*106a0*/  UMOV UR7, 0x400 ;  /* 0x0000040000077882 */ /* 0x000fe20000000000 */
[----:B------:R-:W-:-:S02]  /*106b0*/  ULEA UR9, UR10, 0xfffff800, 0xb ;  /* 0xfffff8000a097891 */ /* 0x000fc4000f8e583f */
[----:B------:R-:W4:Y:S01]  /*106c0*/  LDL R98, [R1+0x24] ;  /* 0x0000240001627983 */ /* 0x000f220000100800 */
[----:B------:R-:W-:Y:S01]  /*106d0*/  USHF.R.S32.HI UR31, URZ, 0x1f, UR48 ;  /* 0x0000001f3f1f7899 */ /* 0x000fe20008011430 */
[----:B------:R-:W-:Y:S02]  /*106e0*/  ULDC.64 UR34, c[0x0][0x388] ;  /* 0x0000e20000227ab9 */ /* 0x000fe40000000a00 */
        /* <DEDUP_REMOVED lines=20> */
[----:B------:R-:W2:Y:S01]  /*10830*/  @!P2 LDG.E R39, desc[UR20][R14.64+0x80] ;  /* 0x000080140e27a981 */ /* 0x000ea2000c1e1900 */
[C---:B------:R-:W-:Y:S02]  /*10840*/  LOP3.LUT R8, R37.reuse, 0x100, RZ, 0xfc, !PT ;  /* 0x0000010025087812 */ /* 0x040fe400078efcff */
[----:B------:R-:W-:Y:S01]  /*10850*/  ISETP.GE.AND P5, PT, R12, UR58, PT ;  /* 0x0000003a0c007c0c */ /* 0x000fe2000bfa6270 */
[----:B------:R-:W4:Y:S01]  /*10860*/  @!P3 LDG.E R38, desc[UR20][R14.64+0x100] ;  /* 0x000100140e26b981 */ /* 0x000f22000c1e1900 */
[----:B------:R-:W-:-:S02]  /*10870*/  LOP3.LUT R7, R37, 0x120, RZ, 0xfc, !PT ;  /* 0x0000012025077812 */ /* 0x000fc400078efcff */
[----:B------:R-:W-:Y:S01]  /*10880*/  ISETP.GE.AND P0, PT, R11, UR58, PT ;  /* 0x0000003a0b007c0c */ /* 0x000fe2000bf06270 */
[----:B------:R-:W4:Y:S01]  /*10890*/  @!P4 LDG.E R41, desc[UR20][R14.64+0x180] ;  /* 0x000180140e29c981 */ /* 0x000f22000c1e1900 */
[C---:B------:R-:W-:Y:S02]  /*108a0*/  LOP3.LUT R6, R37.reuse, 0x140, RZ, 0xfc, !PT ;  /* 0x0000014025067812 */ /* 0x040fe400078efcff */
[C---:B------:R-:W-:Y:S02]  /*108b0*/  LOP3.LUT R5, R37.reuse, 0x160, RZ, 0xfc, !PT ;  /* 0x0000016025057812 */ /* 0x040fe400078efcff */
[C---:B------:R-:W-:Y:S02]  /*108c0*/  LOP3.LUT R4, R37.reuse, 0x180, RZ, 0xfc, !PT ;  /* 0x0000018025047812 */ /* 0x040fe400078efcff */
[----:B------:R-:W-:Y:S01]  /*108d0*/  LOP3.LUT R3, R37, 0x1a0, RZ, 0xfc, !PT ;  /* 0x000001a025037812 */ /* 0x000fe200078efcff */
[----:B------:R-:W4:Y:S04]  /*108e0*/  @!P5 LDG.E R40, desc[UR20][R14.64+0x200] ;  /* 0x000200140e28d981 */ /* 0x000f28000c1e1900 */
[----:B-----5:R-:W5:Y:S01]  /*108f0*/  @!P1 LDG.E R60, desc[UR20][R14.64] ;  /* 0x000000140e3c9981 */ /* 0x020f62000c1e1900 */
[----:B------:R-:W-:-:S02]  /*10900*/  ISETP.GE.AND P2, PT, R9, UR58, PT ;  /* 0x0000003a09007c0c */ /* 0x000fc4000bf46270 */
[----:B------:R-:W-:Y:S01]  /*10910*/  ISETP.GE.AND P3, PT, R8, UR58, PT ;  /* 0x0000003a08007c0c */ /* 0x000fe2000bf66270 */
[----:B------:R-:W4:Y:S01]  /*10920*/  @!P0 LDG.E R43, desc[UR20][R14.64+0x280] ;  /* 0x000280140e2b8981 */ /* 0x000f22000c1e1900 */
[----:B------:R-:W-:Y:S02]  /*10930*/  ISETP.GE.AND P4, PT, R7, UR58, PT ;  /* 0x0000003a07007c0c */ /* 0x000fe4000bf86270 */
[C---:B------:R-:W-:Y:S02]  /*10940*/  LOP3.LUT R2, R37.reuse, 0x1c0, RZ, 0xfc, !PT ;  /* 0x000001c025027812 */ /* 0x040fe400078efcff */
[----:B------:R-:W-:Y:S02]  /*10950*/  ISETP.GE.AND P5, PT, R6, UR58, PT ;  /* 0x0000003a06007c0c */ /* 0x000fe4000bfa6270 */
[----:B------:R-:W-:Y:S02]  /*10960*/  LOP3.LUT R0, R37, 0x1e0, RZ, 0xfc, !PT ;  /* 0x000001e025007812 */ /* 0x000fe400078efcff */
[----:B------:R-:W-:Y:S01]  /*10970*/  ISETP.GE.AND P0, PT, R5, UR58, PT ;  /* 0x0000003a05007c0c */ /* 0x000fe2000bf06270 */
[----:B------:R-:W4:Y:S01]  /*10980*/  @!P2 LDG.E R45, desc[UR20][R14.64+0x380] ;  /* 0x000380140e2da981 */ /* 0x000f22000c1e1900 */
[----:B------:R-:W-:-:S03]  /*10990*/  ISETP.GE.AND P2, PT, R3, UR58, PT ;  /* 0x0000003a03007c0c */ /* 0x000fc6000bf46270 */
[----:B------:R-:W4:Y:S01]  /*109a0*/  @!P3 LDG.E R44, desc[UR20][R14.64+0x400] ;  /* 0x000400140e2cb981 */ /* 0x000f22000c1e1900 */
        /* <DEDUP_REMOVED lines=8> */
[----:B-----5:R-:W-:Y:S01]  /*10a30*/  @!P1 STL [R1+0x3c], R60 ;  /* 0x00003c3c01009387 */ /* 0x020fe20000100800 */
[----:B------:R-:W-:-:S13]  /*10a40*/  ISETP.GE.AND P1, PT, R10, UR58, PT ;  /* 0x0000003a0a007c0c */ /* 0x000fda000bf26270 */
[----:B------:R-:W5:Y:S01]  /*10a50*/  @!P1 LDG.E R42, desc[UR20][R14.64+0x300] ;  /* 0x000300140e2a9981 */ /* 0x000f62000c1e1900 */
[----:B------:R-:W-:-:S13]  /*10a60*/  ISETP.GE.AND P1, PT, R4, UR58, PT ;  /* 0x0000003a04007c0c */ /* 0x000fda000bf26270 */
[----:B------:R-:W5:Y:S04]  /*10a70*/  @!P1 LDG.E R48, desc[UR20][R14.64+0x600] ;  /* 0x000600140e309981 */ /* 0x000f68000c1e1900 */
[----:B---3--:R-:W-:Y:S04]  /*10a80*/  STS [R104], R60 ;  /* 0x0000003c68007388 */ /* 0x008fe80000000800 */
[----:B--2---:R-:W-:Y:S04]  /*10a90*/  STS [R103+0x80], R39 ;  /* 0x0000802767007388 */ /* 0x004fe80000000800 */
[----:B----4-:R-:W-:Y:S04]  /*10aa0*/  STS [R102+0x100], R38 ;  /* 0x0001002666007388 */ /* 0x010fe80000000800 */
[----:B------:R-:W-:Y:S04]  /*10ab0*/  STS [R101+0x180], R41 ;  /* 0x0001802965007388 */ /* 0x000fe80000000800 */
[----:B------:R-:W-:Y:S04]  /*10ac0*/  STS [R100+0x200], R40 ;  /* 0x0002002864007388 */ /* 0x000fe80000000800 */
[----:B------:R-:W-:Y:S01]  /*10ad0*/  STS [R98+0x280], R43 ;  /* 0x0002802b62007388 */ /* 0x000fe20000000800 */
[----:B-1----:R-:W-:-:S02]  /*10ae0*/  ULEA UR7, UR8, UR7, 0x18 ;  /* 0x0000000708077291 */ /* 0x002fc4000f8ec03f */
[----:B------:R-:W-:Y:S01]  /*10af0*/  USHF.R.S32.HI UR28, URZ, 0x1f, UR9 ;  /* 0x0000001f3f1c7899 */ /* 0x000fe20008011409 */
        /* <DEDUP_REMOVED lines=15> */
[----:B------:R-:W5:Y:S01]  /*10bf0*/  LDS R40, [R87+0x14] ;  /* 0x0000140057287984 */ /* 0x000f620000000800 */
[----:B-1----:R-:W-:Y:S01]  /*10c00*/  FADD.FTZ R38, R38, UR5 ;  /* 0x0000000526267e21 */ /* 0x002fe20008010000 */
[----:B--2---:R-:W-:-:S04]  /*10c10*/  FADD.FTZ R39, R39, UR5 ;  /* 0x0000000527277e21 */ /* 0x004fc80008010000 */
[----:B------:R-:W-:Y:S02]  /*10c20*/  FSETP.GTU.FTZ.AND P0, PT, R38, 20, PT ;  /* 0x41a000002600780b */ /* 0x000fe40003f1c000 */
[----:B------:R-:W-:Y:S01]  /*10c30*/  FSETP.GTU.FTZ.AND P1, PT, R39, 20, PT ;  /* 0x41a000002700780b */ /* 0x000fe20003f3c000 */
[----:B---3--:R-:W-:Y:S01]  /*10c40*/  FADD.FTZ R14, R14, UR5 ;  /* 0x000000050e0e7e21 */ /* 0x008fe20008010000 */
[----:B----4-:R-:W-:Y:S01]  /*10c50*/  FADD.FTZ R15, R15, UR5 ;  /* 0x000000050f0f7e21 */ /* 0x010fe20008010000 */
[----:B-----5:R-:W-:-:S03]  /*10c60*/  FADD.FTZ R40, R40, UR5 ;  /* 0x0000000528287e21 */ /* 0x020fc60008010000 */
[----:B------:R-:W-:-:S05]  /*10c70*/  FSETP.GTU.FTZ.AND P4, PT, R14, 20, PT ;  /* 0x41a000000e00780b */ /* 0x000fca0003f9c000 */
[----:B------:R-:W-:Y:S01]  /*10c80*/  @!P0 FMUL.FTZ R43, R38, -1.4426950216293334961 ;  /* 0xbfb8aa3b262b8820 */ /* 0x000fe20000410000 */
[----:B------:R-:W-:Y:S01]  /*10c90*/  FSETP.GTU.FTZ.AND P5, PT, R15, 20, PT ;  /* 0x41a000000f00780b */ /* 0x000fe20003fbc000 */
[----:B------:R-:W-:Y:S01]  /*10ca0*/  LDS R38, [R87+0x20] ;  /* 0x0000200057267984 */ /* 0x000fe20000000800 */
[----:B------:R-:W-:Y:S01]  /*10cb0*/  FSETP.GTU.FTZ.AND P2, PT, R40, 20, PT ;  /* 0x41a000002800780b */ /* 0x000fe20003f5c000 */
[----:B------:R-:W-:Y:S02]  /*10cc0*/  @!P1 FMUL.FTZ R44, R39, -1.4426950216293334961 ;  /* 0xbfb8aa3b272c9820 */ /* 0x000fe40000410000 */
[----:B------:R-:W1:Y:S01]  /*10cd0*/  LDS R39, [R87+0x24] ;  /* 0x0000240057277984 */ /* 0x000e620000000800 */
[----:B------:R-:W2:Y:S01]  /*10ce0*/  @!P0 MUFU.EX2 R43, R43 ;  /* 0x0000002b002b8308 */ /* 0x000ea20000000800 */
[----:B------:R-:W-:-:S06]  /*10cf0*/  @!P4 FMUL.FTZ R41, R14, -1.4426950216293334961 ;  /* 0xbfb8aa3b0e29c820 */ /* 0x000fcc0000410000 */
[----:B------:R-:W-:Y:S01]  /*10d00*/  @!P5 FMUL.FTZ R42, R15, -1.4426950216293334961 ;  /* 0xbfb8aa3b0f2ad820 */ /* 0x000fe20000410000 */
[----:B------:R-:W3:Y:S01]  /*10d10*/  LDS R14, [R87+0x18] ;  /* 0x00001800570e7984 */ /* 0x000ee20000000800 */
[----:B------:R-:W-:-:S03]  /*10d20*/  @!P2 FMUL.FTZ R45, R40, -1.4426950216293334961 ;  /* 0xbfb8aa3b282da820 */ /* 0x000fc60000410000 */
[----:B------:R-:W4:Y:S01]  /*10d30*/  LDS R15, [R87+0x1c] ;  /* 0x00001c00570f7984 */ /* 0x000f220000000800 */
[----:B------:R-:W5:Y:S03]  /*10d40*/  @!P4 MUFU.EX2 R41, R41 ;  /* 0x000000290029c308 */ /* 0x000f660000000800 */
[----:B------:R-:W0:Y:S05]  /*10d50*/  LDS R40, [R87+0x28] ;  /* 0x0000280057287984 */ /* 0x000e2a0000000800 */
[----:B------:R-:W1:Y:S01]  /*10d60*/  @!P5 MUFU.EX2 R42, R42 ;  /* 0x0000002a002ad308 */ /* 0x000e620000000800 */
[----:B--2---:R-:W-:-:S07]  /*10d70*/  @!P0 FADD.FTZ R43, R43, 1 ;  /* 0x3f8000002b2b8421 */ /* 0x004fce0000010000 */
[----:B------:R-:W2:Y:S01]  /*10d80*/  @!P1 MUFU.EX2 R44, R44 ;  /* 0x0000002c002c9308 */ /* 0x000ea20000000800 */
[----:B-----5:R-:W-:-:S07]  /*10d90*/  @!P4 FADD.FTZ R41, R41, 1 ;  /* 0x3f8000002929c421 */ /* 0x020fce0000010000 */
[----:B------:R-:W5:Y:S01]  /*10da0*/  @!P0 MUFU.RCP R43, R43 ;  /* 0x0000002b002b8308 */ /* 0x000f620000001000 */
[----:B-1----:R-:W-:Y:S01]  /*10db0*/  @!P5 FADD.FTZ R42, R42, 1 ;  /* 0x3f8000002a2ad421 */ /* 0x002fe20000010000 */
[----:B------:R-:W-:Y:S01]  /*10dc0*/  FADD.FTZ R39, R39, UR5 ;  /* 0x0000000527277e21 */ /* 0x000fe20008010000 */
[----:B--2---:R-:W-:-:S05]  /*10dd0*/  @!P1 FADD.FTZ R44, R44, 1 ;  /* 0x3f8000002c2c9421 */ /* 0x004fca0000010000 */
[----:B------:R-:W1:Y:S08]  /*10de0*/  @!P4 MUFU.RCP R41, R41 ;  /* 0x000000290029c308 */ /* 0x000e700000001000 */
[----:B------:R-:W2:Y:S01]  /*10df0*/  @!P5 MUFU.RCP R42, R42 ;  /* 0x0000002a002ad308 */ /* 0x000ea20000001000 */
[----:B-----5:R-:W-:Y:S01]  /*10e00*/  @!P0 FMUL.FTZ R20, R20, R43 ;  /* 0x0000002b14148220 */ /* 0x020fe20000410000 */
[----:B------:R-:W-:-:S06]  /*10e10*/  FSETP.GTU.FTZ.AND P0, PT, R39, 20, PT ;  /* 0x41a000002700780b */ /* 0x000fcc0003f1c000 */
[----:B------:R-:W5:Y:S01]  /*10e20*/  @!P1 MUFU.RCP R44, R44 ;  /* 0x0000002c002c9308 */ /* 0x000f620000001000 */
[----:B---3--:R-:W-:Y:S01]  /*10e30*/  FADD.FTZ R14, R14, UR5 ;  /* 0x000000050e0e7e21 */ /* 0x008fe20008010000 */
[----:B----4-:R-:W-:Y:S01]  /*10e40*/  FADD.FTZ R15, R15, UR5 ;  /* 0x000000050f0f7e21 */ /* 0x010fe20008010000 */
[----:B------:R-:W-:Y:S01]  /*10e50*/  FADD.FTZ R38, R38, UR5 ;  /* 0x0000000526267e21 */ /* 0x000fe20008010000 */
[----:B0-----:R-:W-:Y:S01]  /*10e60*/  FADD.FTZ R40, R40, UR5 ;  /* 0x0000000528287e21 */ /* 0x001fe20008010000 */
[----:B-1----:R-:W-:Y:S01]  /*10e70*/  @!P4 FMUL.FTZ R18, R18, R41 ;  /* 0x000000291212c220 */ /* 0x002fe20000410000 */
[----:B------:R-:W-:Y:S01]  /*10e80*/  FSETP.GTU.FTZ.AND P3, PT, R14, 20, PT ;  /* 0x41a000000e00780b */ /* 0x000fe20003f7c000 */
[----:B------:R-:W-:Y:S01]  /*10e90*/  @!P0 FMUL.FTZ R39, R39, -1.4426950216293334961 ;  /* 0xbfb8aa3b27278820 */ /* 0x000fe20000410000 */
[----:B------:R-:W-:Y:S01]  /*10ea0*/  FSETP.GTU.FTZ.AND P4, PT, R15, 20, PT ;  /* 0x41a000000f00780b */ /* 0x000fe20003f9c000 */
[----:B--2---:R-:W-:Y:S01]  /*10eb0*/  @!P5 FMUL.FTZ R19, R19, R42 ;  /* 0x0000002a1313d220 */ /* 0x004fe20000410000 */
[----:B------:R-:W-:Y:S01]  /*10ec0*/  FSETP.GTU.FTZ.AND P5, PT, R38, 20, PT ;  /* 0x41a000002600780b */ /* 0x000fe20003fbc000 */
[----:B-----5:R-:W-:Y:S01]  /*10ed0*/  @!P1 FMUL.FTZ R21, R21, R44 ;  /* 0x0000002c15159220 */ /* 0x020fe20000410000 */
[----:B------:R-:W-:Y:S01]  /*10ee0*/  FSETP.GTU.FTZ.AND P1, PT, R40, 20, PT ;  /* 0x41a000002800780b */ /* 0x000fe20003f3c000 */
[----:B------:R-:W0:Y:S01]  /*10ef0*/  @!P0 MUFU.EX2 R39, R39 ;  /* 0x0000002700278308 */ /* 0x000e220000000800 */
[----:B------:R-:W-:-:S05]  /*10f00*/  SHF.L.U32 R41, R89, 0x4, RZ ;  /* 0x0000000459297819 */ /* 0x000fca00000006ff */
[----:B------:R-:W-:Y:S02]  /*10f10*/  @!P3 FMUL.FTZ R14, R14, -1.4426950216293334961 ;  /* 0xbfb8aa3b0e0eb820 */ /* 0x000fe40000410000 */
[----:B------:R-:W-:Y:S01]  /*10f20*/  @!P4 FMUL.FTZ R15, R15, -1.4426950216293334961 ;  /* 0xbfb8aa3b0f0fc820 */ /* 0x000fe20000410000 */
[----:B------:R-:W-:Y:S01]  /*10f30*/  LOP3.LUT R41, R41, 0xfffffe00, RZ, 0xc0, !PT ;  /* 0xfffffe0029297812 */ /* 0x000fe200078ec0ff */
[----:B------:R-:W-:Y:S01]  /*10f40*/  @!P5 FMUL.FTZ R38, R38, -1.4426950216293334961 ;  /* 0xbfb8aa3b2626d820 */ /* 0x000fe20000410000 */
[----:B------:R-:W1:Y:S02]  /*10f50*/  @!P2 MUFU.EX2 R45, R45 ;  /* 0x0000002d002da308 */ /* 0x000e640000000800 */
[----:B------:R-:W-:Y:S01]  /*10f60*/  LEA R71, R88, R41, 0x4 ;  /* 0x0000002958477211 */ /* 0x000fe200078e20ff */
[----:B------:R-:W-:-:S05]  /*10f70*/  @!P1 FMUL.FTZ R40, R40, -1.4426950216293334961 ;  /* 0xbfb8aa3b28289820 */ /* 0x000fca0000410000 */
[----:B------:R2:W-:Y:S08]  /*10f80*/  @!P1 MUFU.EX2 R41, R40 ;  /* 0x0000002800299308 */ /* 0x0005f00000000800 */
[----:B------:R-:W3:Y:S01]  /*10f90*/  @!P3 MUFU.EX2 R14, R14 ;  /* 0x0000000e000eb308 */ /* 0x000ee20000000800 */
[----:B--2---:R-:W-:-:S07]  /*10fa0*/  IADD3 R40, R71, 0xd, RZ ;  /* 0x0000000d47287810 */ /* 0x004fce0007ffe0ff */
[----:B------:R-:W2:Y:S01]  /*10fb0*/  @!P4 MUFU.EX2 R15, R15 ;  /* 0x0000000f000fc308 */ /* 0x000ea20000000800 */
[----:B------:R-:W-:Y:S01]  /*10fc0*/  LEA.HI.SX32 R67, R40, R71, 0x1b ;  /* 0x0000004728437211 */ /* 0x000fe200078fdaff */
[----:B0-----:R-:W-:Y:S02]  /*10fd0*/  @!P0 FADD.FTZ R40, R39, 1 ;  /* 0x3f80000027288421 */ /* 0x001fe40000010000 */
[----:B------:R-:W0:Y:S04]  /*10fe0*/  LDS R39, [R87+0x38] ;  /* 0x0000380057277984 */ /* 0x000e280000000800 */
[----:B------:R-:W4:Y:S01]  /*10ff0*/  @!P5 MUFU.EX2 R38, R38 ;  /* 0x000000260026d308 */ /* 0x000f220000000800 */
[----:B------:R-:W-:Y:S01]  /*11000*/  IADD3 R44, R71, 0x2, RZ ;  /* 0x00000002472c7810 */ /* 0x000fe20007ffe0ff */
[----:B-1----:R-:W-:Y:S01]  /*11010*/  @!P2 FADD.FTZ R45, R45, 1 ;  /* 0x3f8000002d2da421 */ /* 0x002fe20000010000 */
        /* <DEDUP_REMOVED lines=14> */
[-C--:B------:R-:W-:Y:S01]  /*11100*/  LEA.HI.SX32 R47, R44, R71.reuse, 0x1b ;  /* 0x000000472c2f7211 */ /* 0x080fe200078fdaff */
[----:B---3--:R-:W-:Y:S01]  /*11110*/  @!P3 FADD.FTZ R14, R14, 1 ;  /* 0x3f8000000e0eb421 */ /* 0x008fe20000010000 */
[-C--:B------:R-:W-:Y:S01]  /*11120*/  LEA.HI.SX32 R43, R42, R71.reuse, 0x1b ;  /* 0x000000472a2b7211 */ /* 0x080fe200078fdaff */
[----:B--2---:R-:W-:Y:S01]  /*11130*/  @!P4 FADD.FTZ R15, R15, 1 ;  /* 0x3f8000000f0fc421 */ /* 0x004fe20000010000 */
[-C--:B------:R-:W-:Y:S01]  /*11140*/  LEA.HI.SX32 R49, R46, R71.reuse, 0x1b ;  /* 0x000000472e317211 */ /* 0x080fe200078fdaff */
[----:B----4-:R-:W-:Y:S01]  /*11150*/  @!P5 FADD.FTZ R38, R38, 1 ;  /* 0x3f8000002626d421 */ /* 0x010fe20000010000 */
[----:B------:R-:W-:-:S02]  /*11160*/  LEA.HI.SX32 R51, R50, R71, 0x1b ;  /* 0x0000004732337211 */ /* 0x000fc400078fdaff */
[-C--:B-1----:R-:W-:Y:S02]  /*11170*/  LEA.HI.SX32 R45, R48, R71.reuse, 0x1b ;  /* 0x00000047302d7211 */ /* 0x082fe400078fdaff */
        /* <DEDUP_REMOVED lines=8> */
[----:B------:R-:W-:Y:S01]  /*11200*/  LEA.HI.SX32 R71, R68, R71, 0x1b ;  /* 0x0000004744477211 */ /* 0x000fe200078fdaff */
[----:B------:R1:W2:Y:S01]  /*11210*/  @!P3 MUFU.RCP R42, R14 ;  /* 0x0000000e002ab308 */ /* 0x0002a20000001000 */
[-C--:B------:R-:W-:Y:S02]  /*11220*/  LEA R44, R47, R34.reuse, 0x2 ;  /* 0x000000222f2c7211 */ /* 0x080fe400078e10ff */
[----:B------:R-:W-:-:S02]  /*11230*/  LEA R43, R43, R34, 0x2 ;  /* 0x000000222b2b7211 */ /* 0x000fc400078e10ff */
[-C--:B------:R-:W-:Y:S02]  /*11240*/  LEA R49, R49, R34.reuse, 0x2 ;  /* 0x0000002231317211 */ /* 0x080fe400078e10ff */
[-C--:B------:R-:W-:Y:S01]  /*11250*/  LEA R46, R45, R34.reuse, 0x2 ;  /* 0x000000222d2e7211 */ /* 0x080fe200078e10ff */
[----:B------:R3:W4:Y:S01]  /*11260*/  @!P4 MUFU.RCP R75, R15 ;  /* 0x0000000f004bc308 */ /* 0x0007220000001000 */
[-C--:B------:R-:W-:Y:S01]  /*11270*/  LEA R51, R51, R34.reuse, 0x2 ;  /* 0x0000002233337211 */ /* 0x080fe200078e10ff */
[----:B-1----:R-:W-:Y:S01]  /*11280*/  LDS R14, [R87+0x2c] ;  /* 0x00002c00570e7984 */ /* 0x002fe20000000800 */
        /* <DEDUP_REMOVED lines=8> */
[-C--:B------:R-:W-:Y:S01]  /*11310*/  LEA R52, R65, R34.reuse, 0x2 ;  /* 0x0000002241347211 */ /* 0x080fe200078e10ff */
[----:B------:R3:W5:Y:S01]  /*11320*/  @!P0 MUFU.RCP R47, R40 ;  /* 0x00000028002f8308 */ /* 0x0007620000001000 */
[-C--:B------:R-:W-:Y:S01]  /*11330*/  LEA R67, R67, R34.reuse, 0x2 ;  /* 0x0000002243437211 */ /* 0x080fe200078e10ff */
[----:B-1----:R-:W-:Y:S01]  /*11340*/  LDS R38, [R87+0x34] ;  /* 0x0000340057267984 */ /* 0x002fe20000000800 */
[-C--:B------:R-:W-:Y:S02]  /*11350*/  LEA R54, R69, R34.reuse, 0x2 ;  /* 0x0000002245367211 */ /* 0x080fe400078e10ff */
[----:B------:R-:W-:Y:S02]  /*11360*/  LEA R71, R71, R34, 0x2 ;  /* 0x0000002247477211 */ /* 0x000fe400078e10ff */
[----:B------:R-:W-:Y:S04]  /*11370*/  LDS R34, [R87+0x3c] ;  /* 0x00003c0057227984 */ /* 0x000fe80000000800 */
[----:B---3--:R-:W1:Y:S01]  /*11380*/  LDS R40, [R87] ;  /* 0x0000000057287984 */ /* 0x008e620000000800 */
[----:B------:R-:W-:Y:S01]  /*11390*/  BAR.SYNC.DEFER_BLOCKING 0x0 ;  /* 0x0000000000007b1d */ /* 0x000fe20000010000 */
[----:B0-----:R-:W-:Y:S01]  /*113a0*/  FADD.FTZ R45, R39, UR5 ;  /* 0x00000005272d7e21 */ /* 0x001fe20008010000 */
[----:B--2---:R-:W-:-:S04]  /*113b0*/  @!P3 FMUL.FTZ R23, R23, R42 ;  /* 0x0000002a1717b220 */ /* 0x004fc80000410000 */
[----:B------:R-:W-:Y:S01]  /*113c0*/  FSETP.GTU.FTZ.AND P3, PT, R45, 20, PT ;  /* 0x41a000002d00780b */ /* 0x000fe20003f7c000 */
[----:B------:R-:W-:Y:S01]  /*113d0*/  @!P1 FADD.FTZ R41, R41, 1 ;  /* 0x3f80000029299421 */ /* 0x000fe20000010000 */
[----:B------:R-:W-:Y:S01]  /*113e0*/  MOV R60, UR58 ;  /* 0x0000003a003c7c02 */ /* 0x000fe20008000f00 */
        /* <DEDUP_REMOVED lines=11> */
[----:B------:R1:W0:Y:S03]  /*114a0*/  @!P1 MUFU.RCP R58, R41 ;  /* 0x00000029003a9308 */ /* 0x0002260000001000 */
[----:B------:R-:W-:Y:S04]  /*114b0*/  STS [R63+0x2c], R224 ;  /* 0x00002ce03f007388 */ /* 0x000fe80000000800 */
[----:B------:R-:W-:Y:S01]  /*114c0*/  STS [R52+0x30], R223 ;  /* 0x000030df34007388 */ /* 0x000fe20000000800 */
[----:B------:R-:W-:Y:S01]  /*114d0*/  @!P2 FMUL.FTZ R22, R22, R73 ;  /* 0x000000491616a220 */ /* 0x000fe20000410000 */
[----:B-1----:R-:W-:-:S02]  /*114e0*/  FADD.FTZ R41, R40, UR5 ;  /* 0x0000000528297e21 */ /* 0x002fc40008010000 */
[----:B------:R-:W-:Y:S01]  /*114f0*/  STS [R67+0x34], R222 ;  /* 0x000034de43007388 */ /* 0x000fe20000000800 */
[----:B----4-:R-:W-:Y:S01]  /*11500*/  @!P4 FMUL.FTZ R24, R24, R75 ;  /* 0x0000004b1818c220 */ /* 0x010fe20000410000 */
[----:B-----5:R-:W-:Y:S02]  /*11510*/  @!P0 FMUL.FTZ R26, R26, R47 ;  /* 0x0000002f1a1a8220 */ /* 0x020fe40000410000 */
[----:B------:R-:W-:Y:S01]  /*11520*/  STS [R54+0x38], R221 ;  /* 0x000038dd36007388 */ /* 0x000fe20000000800 */
[----:B------:R-:W-:-:S03]  /*11530*/  @!P3 FMUL.FTZ R40, R45, -1.4426950216293334961 ;  /* 0xbfb8aa3b2d28b820 */ /* 0x000fc60000410000 */
        /* <DEDUP_REMOVED lines=20> */
[----:B------:R-:W-:Y:S01]  /*11680*/  FADD.FTZ R15, R15, UR5 ;  /* 0x000000050f0f7e21 */ /* 0x000fe20008010000 */
[----:B------:R-:W-:Y:S01]  /*11690*/  @!P5 FMUL.FTZ R25, R25, R56 ;  /* 0x000000381919d220 */ /* 0x000fe20000410000 */
[----:B------:R-:W-:Y:S01]  /*116a0*/  BAR.SYNC.DEFER_BLOCKING 0x0 ;  /* 0x0000000000007b1d */ /* 0x000fe20000010000 */
[----:B------:R-:W-:Y:S01]  /*116b0*/  FADD.FTZ R42, R38, UR5 ;  /* 0x00000005262a7e21 */ /* 0x000fe20008010000 */
[----:B0-----:R-:W-:Y:S01]  /*116c0*/  @!P1 FMUL.FTZ R27, R27, R58 ;  /* 0x0000003a1b1b9220 */ /* 0x001fe20000410000 */
[----:B------:R-:W-:-:S02]  /*116d0*/  FSETP.GTU.FTZ.AND P0, PT, R14, 20, PT ;  /* 0x41a000000e00780b */ /* 0x000fc40003f1c000 */
[----:B------:R-:W-:Y:S02]  /*116e0*/  FSETP.GTU.FTZ.AND P1, PT, R15, 20, PT ;  /* 0x41a000000f00780b */ /* 0x000fe40003f3c000 */
[----:B------:R-:W-:Y:S01]  /*116f0*/  FSETP.GTU.FTZ.AND P2, PT, R42, 20, PT ;  /* 0x41a000002a00780b */ /* 0x000fe20003f5c000 */
[----:B------:R-:W0:Y:S08]  /*11700*/  LDS R56, [UR7+0x2100] ;  /* 0x00210007ff387984 */ /* 0x000e300008000800 */
[----:B------:R-:W-:-:S02]  /*11710*/  @!P0 FMUL.FTZ R38, R14, -1.4426950216293334961 ;  /* 0xbfb8aa3b0e268820 */ /* 0x000fc40000410000 */
[----:B------:R-:W-:Y:S02]  /*11720*/  @!P1 FMUL.FTZ R39, R15, -1.4426950216293334961 ;  /* 0xbfb8aa3b0f279820 */ /* 0x000fe40000410000 */
[----:B-1----:R-:W-:Y:S01]  /*11730*/  @!P2 FMUL.FTZ R33, R42, -1.4426950216293334961 ;  /* 0xbfb8aa3b2a21a820 */ /* 0x002fe20000410000 */
[----:B------:R-:W-:Y:S01]  /*11740*/  IADD3 R14, P4, R37, UR9, RZ ;  /* 0x00000009250e7c10 */ /* 0x000fe2000ff9e0ff */
[----:B------:R-:W-:Y:S01]  /*11750*/  FADD.FTZ R58, R34, UR5 ;  /* 0x00000005223a7e21 */ /* 0x000fe20008010000 */
[----:B------:R-:W-:Y:S02]  /*11760*/  @!P3 MUFU.EX2 R40, R40 ;  /* 0x000000280028b308 */ /* 0x000fe40000000800 */
[----:B------:R-:W-:Y:S02]  /*11770*/  IADD3.X R15, R36, UR28, RZ, P4, !PT ;  /* 0x0000001c240f7c10 */ /* 0x000fe4000a7fe4ff */
[----:B------:R-:W-:-:S04]  /*11780*/  FSETP.GTU.FTZ.AND P4, PT, R41, 20, PT ;  /* 0x41a000002900780b */ /* 0x000fc80003f9c000 */
[----:B------:R-:W1:Y:S01]  /*11790*/  @!P0 MUFU.EX2 R38, R38 ;  /* 0x0000002600268308 */ /* 0x000e620000000800 */
[----:B------:R-:W-:-:S07]  /*117a0*/  FSETP.GTU.FTZ.AND P5, PT, R58, 20, PT ;  /* 0x41a000003a00780b */ /* 0x000fce0003fbc000 */
[----:B------:R-:W2:Y:S08]  /*117b0*/  @!P1 MUFU.EX2 R39, R39 ;  /* 0x0000002700279308 */ /* 0x000eb00000000800 */
[----:B------:R3:W4:Y:S01]  /*117c0*/  @!P2 MUFU.EX2 R34, R33 ;  /* 0x000000210022a308 */ /* 0x0007220000000800 */
[----:B-1----:R-:W-:Y:S01]  /*117d0*/  @!P0 FADD.FTZ R38, R38, 1 ;  /* 0x3f80000026268421 */ /* 0x002fe20000010000 */
[----:B------:R-:W-:Y:S01]  /*117e0*/  @!P3 FADD.FTZ R40, R40, 1 ;  /* 0x3f8000002828b421 */ /* 0x000fe20000010000 */
[----:B---3--:R-:W-:Y:S01]  /*117f0*/  @!P4 FMUL.FTZ R33, R41, -1.4426950216293334961 ;  /* 0xbfb8aa3b2921c820 */ /* 0x008fe20000410000 */
[----:B------:R-:W-:Y:S01]  /*11800*/  @!P5 FMUL.FTZ R41, R58, -1.4426950216293334961 ;  /* 0xbfb8aa3b3a29d820 */ /* 0x000fe20000410000 */
[----:B--2---:R-:W-:Y:S01]  /*11810*/  @!P1 FADD.FTZ R39, R39, 1 ;  /* 0x3f80000027279421 */ /* 0x004fe20000010000 */
[----:B0-----:R-:W-:-:S02]  /*11820*/  ISETP.GE.AND P6, PT, R37, R56, PT ;  /* 0x000000382500720c */ /* 0x001fc40003fc6270 */
[----:B------:R0:W1:Y:S01]  /*11830*/  @!P0 MUFU.RCP R97, R38 ;  /* 0x0000002600618308 */ /* 0x0000620000001000 */
[----:B----4-:R-:W-:Y:S01]  /*11840*/  @!P2 FADD.FTZ R34, R34, 1 ;  /* 0x3f8000002222a421 */ /* 0x010fe20000010000 */
[----:B------:R-:W-:-:S06]  /*11850*/  UIMAD UR29, UR31, UR34, URZ ;  /* 0x000000221f1d72a4 */ /* 0x000fcc000f8e023f */
[----:B------:R-:W2:Y:S01]  /*11860*/  @!P4 MUFU.EX2 R33, R33 ;  /* 0x000000210021c308 */ /* 0x000ea20000000800 */
[----:B------:R-:W-:Y:S02]  /*11870*/  UIMAD UR31, UR31, UR32, URZ ;  /* 0x000000201f1f72a4 */ /* 0x000fe4000f8e023f */
[----:B------:R-:W-:-:S05]  /*11880*/  UIMAD.WIDE.U32 UR8, UR48, UR34, URZ ;  /* 0x00000022300872a5 */ /* 0x000fca000f8e003f */
[----:B------:R0:W3:Y:S01]  /*11890*/  @!P5 MUFU.EX2 R42, R41 ;  /* 0x00000029002ad308 */ /* 0x0000e20000000800 */
[----:B------:R-:W-:-:S07]  /*118a0*/  UIMAD UR30, UR48, UR35, UR29 ;  /* 0x00000023301e72a4 */ /* 0x000fce000f8e021d */
[----:B------:R0:W4:Y:S08]  /*118b0*/  @!P1 MUFU.RCP R58, R39 ;  /* 0x00000027003a9308 */ /* 0x0001300000001000 */
[----:B------:R0:W0:Y:S08]  /*118c0*/  @!P2 MUFU.RCP R99, R34 ;  /* 0x000000220063a308 */ /* 0x0000300000001000 */
[----:B------:R0:W0:Y:S01]  /*118d0*/  @!P3 MUFU.RCP R60, R40 ;  /* 0x00000028003cb308 */ /* 0x0000220000001000 */
        /* <DEDUP_REMOVED lines=18> */
.L_x_2220:
[----:B------:R-:W-:Y:S05]  /*11a00*/  BSYNC B0 ;  /* 0x0000000000007941 */ /* 0x000fea0003800000 */
.L_x_2219:
[----:B-1----:R-:W2:Y:S01]  /*11a10*/  LDL.LU R45, [R1+0x40] ;  /* 0x00004000012d7983 */ /* 0x002ea20000300800 */
[----:B------:R-:W-:Y:S01]  /*11a20*/  ULDC UR34, c[0x0][0x224] ;  /* 0x0000890000227ab9 */ /* 0x000fe20000000800 */
[----:B------:R-:W-:Y:S01]  /*11a30*/  ULDC.64 UR30, c[0x0][0x390] ;  /* 0x0000e400001e7ab9 */ /* 0x000fe20000000a00 */
[----:B------:R-:W-:Y:S01]  /*11a40*/  UMOV UR9, UR33 ;  /* 0x0000002100097c82 */ /* 0x000fe20008000000 */
[----:B------:R-:W-:Y:S01]  /*11a50*/  UIADD3 UR34, UR4, -UR34, URZ ;  /* 0x8000002204227290 */ /* 0x000fe2000fffe03f */
[----:B------:R-:W-:Y:S01]  /*11a60*/  @!P4 FADD.FTZ R33, R33, 1 ;  /* 0x3f8000002121c421 */ /* 0x000fe20000010000 */
[----:B------:R-:W-:Y:S01]  /*11a70*/  UIMAD.WIDE.U32 UR8, UR49, UR30, UR8 ;  /* 0x0000001e310872a5 */ /* 0x000fe2000f8e0008 */
[----:B------:R-:W-:Y:S01]  /*11a80*/  @!P0 FMUL.FTZ R28, R28, R97 ;  /* 0x000000611c1c8220 */ /* 0x000fe20000410000 */
[----:B------:R-:W-:Y:S01]  /*11a90*/  UIMAD UR30, UR28, UR30, URZ ;  /* 0x0000001e1c1e72a4 */ /* 0x000fe2000f8e023f */
[----:B------:R-:W-:Y:S01]  /*11aa0*/  @!P5 FADD.FTZ R42, R42, 1 ;  /* 0x3f8000002a2ad421 */ /* 0x000fe20000010000 */
[----:B------:R-:W-:Y:S01]  /*11ab0*/  UIMAD UR34, UR34, -0x800, URZ ;  /* 0xfffff800222278a4 */ /* 0x000fe2000f8e023f */
[----:B0-----:R0:W1:Y:S01]  /*11ac0*/  @!P4 MUFU.RCP R34, R33 ;  /* 0x000000210022c308 */ /* 0x0010620000001000 */
        /* <DEDUP_REMOVED lines=9> */
[----:B------:R-:W-:Y:S01]  /*11b60*/  LEA R38, P0, R37, UR36, 0x2 ;  /* 0x0000002425267c11 */ /* 0x000fe2000f8010ff */
[----:B------:R-:W-:Y:S01]  /*11b70*/  @!P3 FMUL.FTZ R31, R31, R60 ;  /* 0x0000003c1f1fb220 */ /* 0x000fe20000410000 */
[----:B------:R-:W-:Y:S01]  /*11b80*/  MOV R39, UR31 ;  /* 0x0000001f00277c02 */ /* 0x000fe20008000f00 */
[----:B------:R-:W-:Y:S01]  /*11b90*/  BSSY B0, `(.L_x_2221) ;  /* 0x000006f000007945 */ /* 0x000fe20003800000 */
[----:B0-----:R-:W-:-:S02]  /*11ba0*/  LEA.HI.X R33, R37, UR37, R36, 0x2, P0 ;  /* 0x0000002525217c11 */ /* 0x001fc400080f1424 */
[----:B------:R-:W-:Y:S01]  /*11bb0*/  LEA R38, P1, R39, R38, 0x2 ;  /* 0x0000002627267211 */ /* 0x000fe200078210ff */
[----:B-1----:R-:W-:Y:S01]  /*11bc0*/  @!P4 FMUL.FTZ R17, R17, R34 ;  /* 0x000000221111c220 */ /* 0x002fe20000410000 */
[----:B------:R-:W-:Y:S01]  /*11bd0*/  MOV R40, UR8 ;  /* 0x0000000800287c02 */ /* 0x000fe20008000f00 */
[----:B------:R-:W-:Y:S01]  /*11be0*/  UIMAD.WIDE.U32 UR8, UR48, UR32, URZ ;  /* 0x00000020300872a5 */ /* 0x000fe2000f8e003f */
[-C--:B------:R-:W-:Y:S02]  /*11bf0*/  ISETP.GE.AND P0, PT, R16, R56.reuse, PT ;  /* 0x000000381000720c */ /* 0x080fe40003f06270 */
[----:B------:R-:W-:Y:S01]  /*11c00*/  LEA.HI.X R39, R39, R33, R40, 0x2, P1 ;  /* 0x0000002127277211 */ /* 0x000fe200008f1428 */
[----:B------:R-:W-:Y:S01]  /*11c10*/  UIADD3 UR33, UR9, UR29, URZ ;  /* 0x0000001d09217290 */ /* 0x000fe2000fffe03f */
[-C--:B------:R-:W-:Y:S01]  /*11c20*/  ISETP.GE.AND P1, PT, R13, R56.reuse, PT ;  /* 0x000000380d00720c */ /* 0x080fe20003f26270 */
        /* <DEDUP_REMOVED lines=61> */
[----:B------:R-:W-:Y:S01]  /*12000*/  LDS R17, [R104] ;  /* 0x0000000068117984 */ /* 0x000fe20000000800 */
[----:B------:R-:W-:Y:S01]  /*12010*/  FADD.FTZ R34, R33, R18 ;  /* 0x0000001221227221 */ /* 0x000fe20000010000 */
[----:B0-----:R-:W-:Y:S02]  /*12020*/  MOV R18, UR58 ;  /* 0x0000003a00127c02 */ /* 0x001fe40008000f00 */
[----:B------:R-:W-:Y:S01]  /*12030*/  LDS R45, [R98+0x280] ;  /* 0x00028000622d7984 */ /* 0x000fe20000000800 */
        /* <DEDUP_REMOVED lines=36> */
.L_x_2222:
[----:B------:R-:W-:Y:S05]  /*12280*/  BSYNC B0 ;  /* 0x0000000000007941 */ /* 0x000fea0003800000 */
.L_x_2221:
        /* <DEDUP_REMOVED lines=56> */
.L_x_2085:
        /* <DEDUP_REMOVED lines=41> */
.L_x_2225:
[----:B------:R-:W-:Y:S05]  /*128a0*/  BSYNC B0 ;  /* 0x0000000000007941 */ /* 0x000fea0003800000 */
.L_x_2224:
        /* <DEDUP_REMOVED lines=44> */
.L_x_2227:
[----:B------:R-:W2:Y:S02]  /*12b70*/  S2R R11, SR_TID.X ;  /* 0x00000000000b7919 */ /* 0x000ea40000002100 */
.L_x_2228:
[----:B------:R-:W-:Y:S05]  /*12b80*/  BSYNC B0 ;  /* 0x0000000000007941 */ /* 0x000fea0003800000 */
.L_x_2226:
        /* <DEDUP_REMOVED lines=23> */
.L_x_2230:
        /* <DEDUP_REMOVED lines=32> */
.L_x_2229:
[----:B------:R-:W-:Y:S05]  /*12f00*/  EXIT ;  /* 0x000000000000794d */ /* 0x000fea0003800000 */
.L_x_2127:
[----:B------:R-:W-:Y:S01]  /*12f10*/  HFMA2.MMA R77, -RZ, RZ, 0, 5.9604644775390625e-08 ;  /* 0x00000001ff4d7435 */ /* 0x000fe200000001ff */
[----:B------:R-:W-:Y:S02]  /*12f20*/  MOV R246, R241 ;  /* 0x000000f100f67202 */ /* 0x000fe40000000f00 */
[----:B------:R-:W-:Y:S02]  /*12f30*/  MOV R76, RZ ;  /* 0x000000ff004c7202 */ /* 0x000fe40000000f00 */
[----:B------:R-:W-:-:S07]  /*12f40*/  MOV R79, 0xffffffff ;  /* 0xffffffff004f7802 */ /* 0x000fce0000000f00 */
[----:B------:R-:W-:Y:S05]  /*12f50*/  WARPSYNC.COLLECTIVE R79, `(.L_x_2231) ;  /* 0x000000004f087348 */ /* 0x000fea0003c00000 */
[----:B------:R0:W1:Y:S02]  /*12f60*/  SHFL.UP P1, R78, R246, R77, R76 ;  /* 0x0400004df64e7389 */ /* 0x000064000002004c */
[----:B01----:R-:W-:Y:S01]  /*12f70*/  ENDCOLLECTIVE ;  /* 0x000000000000791b */ /* 0x003fe20003800000 */
.L_x_2231:
[----:B------:R-:W-:Y:S02]  /*12f80*/  MOV R246, R232 ;  /* 0x000000e800f67202 */ /* 0x000fe40000000f00 */
[----:B------:R-:W-:-:S07]  /*12f90*/  MOV R243, R78 ;  /* 0x0000004e00f37202 */ /* 0x000fce0000000f00 */
[----:B------:R-:W-:Y:S05]  /*12fa0*/  WARPSYNC.COLLECTIVE R79, `(.L_x_2232) ;  /* 0x000000004f087348 */ /* 0x000fea0003c00000 */
[----:B------:R0:W1:Y:S02]  /*12fb0*/  SHFL.UP P1, R78, R246, R77, R76 ;  /* 0x0400004df64e7389 */ /* 0x000064000002004c */
[----:B01----:R-:W-:Y:S01]  /*12fc0*/  ENDCOLLECTIVE ;  /* 0x000000000000791b */ /* 0x003fe20003800000 */
.L_x_2232:
[----:B------:R-:W-:Y:S02]  /*12fd0*/  MOV R246, R244 ;  /* 0x000000f400f67202 */ /* 0x000fe40000000f00 */
[----:B------:R-:W-:-:S07]  /*12fe0*/  MOV R245, R78 ;  /* 0x0000004e00f57202 */ /* 0x000fce0000000f00 */
[----:B------:R-:W-:Y:S05]  /*12ff0*/  WARPSYNC.COLLECTIVE R79, `(.L_x_2233) ;  /* 0x000000004f087348 */ /* 0x000fea0003c00000 */
[----:B------:R0:W1:Y:S02]  /*13000*/  SHFL.UP P1, R78, R246, R77, R76 ;  /* 0x0400004df64e7389 */ /* 0x000064000002004c */
[----:B01----:R-:W-:Y:S01]  /*13010*/  ENDCOLLECTIVE ;  /* 0x000000000000791b */ /* 0x003fe20003800000 */
.L_x_2233:
[----:B------:R-:W-:Y:S02]  /*13020*/  MOV R246, R242 ;  /* 0x000000f200f67202 */ /* 0x000fe40000000f00 */
[----:B------:R-:W-:-:S07]  /*13030*/  MOV R247, R78 ;  /* 0x0000004e00f77202 */ /* 0x000fce0000000f00 */
[----:B------:R-:W-:Y:S05]  /*13040*/  WARPSYNC.COLLECTIVE R79, `(.L_x_2234) ;  /* 0x000000004f087348 */ /* 0x000fea0003c00000 */
[----:B------:R0:W1:Y:S02]  /*13050*/  SHFL.UP P1, R78, R246, R77, R76 ;  /* 0x0400004df64e7389 */ /* 0x000064000002004c */
[----:B01----:R-:W-:Y:S01]  /*13060*/  ENDCOLLECTIVE ;  /* 0x000000000000791b */ /* 0x003fe20003800000 */
.L_x_2234:
        /* <DEDUP_REMOVED lines=19> */
.L_x_2235:
[----:B------:R-:W-:Y:S02]  /*131a0*/  MOV R246, R232 ;  /* 0x000000e800f67202 */ /* 0x000fe40000000f00 */
[----:B------:R-:W-:-:S07]  /*131b0*/  MOV R245, R78 ;  /* 0x0000004e00f57202 */ /* 0x000fce0000000f00 */
[----:B------:R-:W-:Y:S05]  /*131c0*/  WARPSYNC.COLLECTIVE R79, `(.L_x_2236) ;  /* 0x000000004f087348 */ /* 0x000fea0003c00000 */
[----:B------:R0:W1:Y:S02]  /*131d0*/  SHFL.UP P1, R78, R246, R77, R76 ;  /* 0x0400004df64e7389 */ /* 0x000064000002004c */
[----:B01----:R-:W-:Y:S01]  /*131e0*/  ENDCOLLECTIVE ;  /* 0x000000000000791b */ /* 0x003fe20003800000 */
.L_x_2236:
[----:B------:R-:W-:Y:S02]  /*131f0*/  MOV R246, R244 ;  /* 0x000000f400f67202 */ /* 0x000fe40000000f00 */
[----:B------:R-:W-:-:S07]  /*13200*/  MOV R247, R78 ;  /* 0x0000004e00f77202 */ /* 0x000fce0000000f00 */
[----:B------:R-:W-:Y:S05]  /*13210*/  WARPSYNC.COLLECTIVE R79, `(.L_x_2237) ;  /* 0x000000004f087348 */ /* 0x000fea0003c00000 */
[----:B------:R0:W1:Y:S02]  /*13220*/  SHFL.UP P1, R78, R246, R77, R76 ;  /* 0x0400004df64e7389 */ /* 0x000064000002004c */
[----:B01----:R-:W-:Y:S01]  /*13230*/  ENDCOLLECTIVE ;  /* 0x000000000000791b */ /* 0x003fe20003800000 */
.L_x_2237:
[----:B------:R-:W-:Y:S02]  /*13240*/  MOV R246, R242 ;  /* 0x000000f200f67202 */ /* 0x000fe40000000f00 */
[----:B------:R-:W-:-:S07]  /*13250*/  MOV R243, R78 ;  /* 0x0000004e00f37202 */ /* 0x000fce0000000f00 */
[----:B------:R-:W-:Y:S05]  /*13260*/  WARPSYNC.COLLECTIVE R79, `(.L_x_2238) ;  /* 0x000000004f087348 */ /* 0x000fea0003c00000 */
[----:B------:R0:W1:Y:S02]  /*13270*/  SHFL.UP P1, R78, R246, R77, R76 ;  /* 0x0400004df64e7389 */ /* 0x000064000002004c */
[----:B01----:R-:W-:Y:S01]  /*13280*/  ENDCOLLECTIVE ;  /* 0x000000000000791b */ /* 0x003fe20003800000 */
.L_x_2238:
        /* <DEDUP_REMOVED lines=19> */
.L_x_2239:
[----:B------:R-:W-:Y:S02]  /*133c0*/  MOV R246, R232 ;  /* 0x000000e800f67202 */ /* 0x000fe40000000f00 */
[----:B------:R-:W-:-:S07]  /*133d0*/  MOV R245, R78 ;  /* 0x0000004e00f57202 */ /* 0x000fce0000000f00 */
[----:B------:R-:W-:Y:S05]  /*133e0*/  WARPSYNC.COLLECTIVE R79, `(.L_x_2240) ;  /* 0x000000004f087348 */ /* 0x000fea0003c00000 */
[----:B------:R0:W1:Y:S02]  /*133f0*/  SHFL.UP P1, R78, R246, R77, R76 ;  /* 0x0400004df64e7389 */ /* 0x000064000002004c */
[----:B01----:R-:W-:Y:S01]  /*13400*/  ENDCOLLECTIVE ;  /* 0x000000000000791b */ /* 0x003fe20003800000 */
.L_x_2240:
[----:B------:R-:W-:Y:S02]  /*13410*/  MOV R246, R244 ;  /* 0x000000f400f67202 */ /* 0x000fe40000000f00 */
[----:B------:R-:W-:-:S07]  /*13420*/  MOV R247, R78 ;  /* 0x0000004e00f77202 */ /* 0x000fce0000000f00 */
[----:B------:R-:W-:Y:S05]  /*13430*/  WARPSYNC.COLLECTIVE R79, `(.L_x_2241) ;  /* 0x000000004f087348 */ /* 0x000fea0003c00000 */
[----:B------:R0:W1:Y:S02]  /*13440*/  SHFL.UP P1, R78, R246, R77, R76 ;  /* 0x0400004df64e7389 */ /* 0x000064000002004c */
[----:B01----:R-:W-:Y:S01]  /*13450*/  ENDCOLLECTIVE ;  /* 0x000000000000791b */ /* 0x003fe20003800000 */
.L_x_2241:
[----:B------:R-:W-:Y:S02]  /*13460*/  MOV R246, R242 ;  /* 0x000000f200f67202 */ /* 0x000fe40000000f00 */
[----:B------:R-:W-:-:S07]  /*13470*/  MOV R243, R78 ;  /* 0x0000004e00f37202 */ /* 0x000fce0000000f00 */
[----:B------:R-:W-:Y:S05]  /*13480*/  WARPSYNC.COLLECTIVE R79, `(.L_x_2242) ;  /* 0x000000004f087348 */ /* 0x000fea0003c00000 */
[----:B------:R0:W1:Y:S02]  /*13490*/  SHFL.UP P1, R78, R246, R77, R76 ;  /* 0x0400004df64e7389 */ /* 0x000064000002004c */
[----:B01----:R-:W-:Y:S01]  /*134a0*/  ENDCOLLECTIVE ;  /* 0x000000000000791b */ /* 0x003fe20003800000 */
.L_x_2242:
        /* <DEDUP_REMOVED lines=19> */
.L_x_2243:
[----:B------:R-:W-:Y:S02]  /*135e0*/  MOV R246, R232 ;  /* 0x000000e800f67202 */ /* 0x000fe40000000f00 */
[----:B------:R-:W-:-:S07]  /*135f0*/  MOV R245, R78 ;  /* 0x0000004e00f57202 */ /* 0x000fce0000000f00 */
[----:B------:R-:W-:Y:S05]  /*13600*/  WARPSYNC.COLLECTIVE R79, `(.L_x_2244) ;  /* 0x000000004f087348 */ /* 0x000fea0003c00000 */
[----:B------:R0:W1:Y:S02]  /*13610*/  SHFL.UP P1, R78, R246, R77, R76 ;  /* 0x0400004df64e7389 */ /* 0x000064000002004c */
[----:B01----:R-:W-:Y:S01]  /*13620*/  ENDCOLLECTIVE ;  /* 0x000000000000791b */ /* 0x003fe20003800000 */
.L_x_2244:
[----:B------:R-:W-:Y:S02]  /*13630*/  MOV R246, R244 ;  /* 0x000000f400f67202 */ /* 0x000fe40000000f00 */
[----:B------:R-:W-:-:S07]  /*13640*/  MOV R247, R78 ;  /* 0x0000004e00f77202 */ /* 0x000fce0000000f00 */
[----:B------:R-:W-:Y:S05]  /*13650*/  WARPSYNC.COLLECTIVE R79, `(.L_x_2245) ;  /* 0x000000004f087348 */ /* 0x000fea0003c00000 */
[----:B------:R0:W1:Y:S02]  /*13660*/  SHFL.UP P1, R78, R246, R77, R76 ;  /* 0x0400004df64e7389 */ /* 0x000064000002004c */
[----:B01----:R-:W-:Y:S01]  /*13670*/  ENDCOLLECTIVE ;  /* 0x000000000000791b */ /* 0x003fe20003800000 */
.L_x_2245:
[----:B------:R-:W-:Y:S02]  /*13680*/  MOV R246, R242 ;  /* 0x000000f200f67202 */ /* 0x000fe40000000f00 */
[----:B------:R-:W-:-:S07]  /*13690*/  MOV R243, R78 ;  /* 0x0000004e00f37202 */ /* 0x000fce0000000f00 */
[----:B------:R-:W-:Y:S05]  /*136a0*/  WARPSYNC.COLLECTIVE R79, `(.L_x_2246) ;  /* 0x000000004f087348 */ /* 0x000fea0003c00000 */
[----:B------:R0:W1:Y:S02]  /*136b0*/  SHFL.UP P1, R78, R246, R77, R76 ;  /* 0x0400004df64e7389 */ /* 0x000064000002004c */
[----:B01----:R-:W-:Y:S01]  /*136c0*/  ENDCOLLECTIVE ;  /* 0x000000000000791b */ /* 0x003fe20003800000 */
.L_x_2246:
        /* <DEDUP_REMOVED lines=19> */
.L_x_2247:
[----:B------:R-:W-:Y:S02]  /*13800*/  MOV R246, R232 ;  /* 0x000000e800f67202 */ /* 0x000fe40000000f00 */
[----:B------:R-:W-:-:S07]  /*13810*/  MOV R243, R78 ;  /* 0x0000004e00f37202 */ /* 0x000fce0000000f00 */
[----:B------:R-:W-:Y:S05]  /*13820*/  WARPSYNC.COLLECTIVE R79, `(.L_x_2248) ;  /* 0x000000004f087348 */ /* 0x000fea0003c00000 */
[----:B------:R0:W1:Y:S02]  /*13830*/  SHFL.UP P1, R78, R246, R77, R76 ;  /* 0x0400004df64e7389 */ /* 0x000064000002004c */
[----:B01----:R-:W-:Y:S01]  /*13840*/  ENDCOLLECTIVE ;  /* 0x000000000000791b */ /* 0x003fe20003800000 */
.L_x_2248:
[----:B------:R-:W-:Y:S02]  /*13850*/  MOV R246, R244 ;  /* 0x000000f400f67202 */ /* 0x000fe40000000f00 */
[----:B------:R-:W-:-:S07]  /*13860*/  MOV R245, R78 ;  /* 0x0000004e00f57202 */ /* 0x000fce0000000f00 */
[----:B------:R-:W-:Y:S05]  /*13870*/  WARPSYNC.COLLECTIVE R79, `(.L_x_2249) ;  /* 0x000000004f087348 */ /* 0x000fea0003c00000 */
[----:B------:R0:W1:Y:S02]  /*13880*/  SHFL.UP P1, R78, R246, R77, R76 ;  /* 0x0400004df64e7389 */ /* 0x000064000002004c */
[----:B01----:R-:W-:Y:S01]  /*13890*/  ENDCOLLECTIVE ;  /* 0x000000000000791b */ /* 0x003fe20003800000 */
.L_x_2249:
[----:B------:R-:W-:Y:S02]  /*138a0*/  MOV R246, R242 ;  /* 0x000000f200f67202 */ /* 0x000fe40000000f00 */
[----:B------:R-:W-:-:S07]  /*138b0*/  MOV R247, R78 ;  /* 0x0000004e00f77202 */ /* 0x000fce0000000f00 */
[----:B------:R-:W-:Y:S05]  /*138c0*/  WARPSYNC.COLLECTIVE R79, `(.L_x_2250) ;  /* 0x000000004f087348 */ /* 0x000fea0003c00000 */
[----:B------:R0:W1:Y:S02]  /*138d0*/  SHFL.UP P1, R78, R246, R77, R76 ;  /* 0x0400004df64e7389 */ /* 0x000064000002004c */
[----:B01----:R-:W-:Y:S01]  /*138e0*/  ENDCOLLECTIVE ;  /* 0x000000000000791b */ /* 0x003fe20003800000 */
.L_x_2250:
[----:B------:R-:W-:Y:S01]  /*138f0*/  MOV R77, R78 ;  /* 0x0000004e004d7202 */ /* 0x000fe20000000f00 */
[----:B------:R-:W-:Y:S06]  /*13900*/  BRA `(.L_x_2251) ;  /* 0xffffff6800d47947 */ /* 0x000fec000383ffff */
.L_x_2128:
        /* <DEDUP_REMOVED lines=8> */
.L_x_2253:
[----:B------:R-:W-:Y:S05]  /*13990*/  BSYNC B0 ;  /* 0x0000000000007941 */ /* 0x000fea0003800000 */
.L_x_2252:
[----:B------:R-:W-:Y:S05]  /*139a0*/  BRA `(.L_x_2254) ;  /* 0xffffff6800e47947 */ /* 0x000fea000383ffff */
.L_x_2129:
        /* <DEDUP_REMOVED lines=8> */
.L_x_2256:
[----:B------:R-:W-:Y:S05]  /*13a30*/  BSYNC B0 ;  /* 0x0000000000007941 */ /* 0x000fea0003800000 */
.L_x_2255:
[----:B------:R-:W-:Y:S05]  /*13a40*/  BRA `(.L_x_2257) ;  /* 0xffffff6800c47947 */ /* 0x000fea000383ffff */
.L_x_2130:
        /* <DEDUP_REMOVED lines=8> */
.L_x_2259:
[----:B------:R-:W-:Y:S05]  /*13ad0*/  BSYNC B0 ;  /* 0x0000000000007941 */ /* 0x000fea0003800000 */
.L_x_2258:
[----:B------:R-:W-:Y:S05]  /*13ae0*/  BRA `(.L_x_2260) ;  /* 0xffffff6800a47947 */ /* 0x000fea000383ffff */
.L_x_2131:
        /* <DEDUP_REMOVED lines=8> */
.L_x_2262:
[----:B------:R-:W-:Y:S05]  /*13b70*/  BSYNC B0 ;  /* 0x0000000000007941 */ /* 0x000fea0003800000 */
.L_x_2261:
[----:B------:R-:W-:Y:S05]  /*13b80*/  BRA `(.L_x_2263) ;  /* 0xffffff6800847947 */ /* 0x000fea000383ffff */
.L_x_2132:
        /* <DEDUP_REMOVED lines=8> */
.L_x_2265:
[----:B------:R-:W-:Y:S05]  /*13c10*/  BSYNC B0 ;  /* 0x0000000000007941 */ /* 0x000fea0003800000 */
.L_x_2264:
        /* <DEDUP_REMOVED lines=8> */
.L_x_2266:
[----:B------:R-:W-:Y:S02]  /*13ca0*/  MOV R246, R244 ;  /* 0x000000f400f67202 */ /* 0x000fe40000000f00 */
[----:B------:R-:W-:-:S07]  /*13cb0*/  MOV R243, R78 ;  /* 0x0000004e00f37202 */ /* 0x000fce0000000f00 */
[----:B------:R-:W-:Y:S05]  /*13cc0*/  WARPSYNC.COLLECTIVE R79, `(.L_x_2267) ;  /* 0x000000004f087348 */ /* 0x000fea0003c00000 */
[----:B------:R0:W1:Y:S02]  /*13cd0*/  SHFL.UP P1, R78, R246, R77, R76 ;  /* 0x0400004df64e7389 */ /* 0x000064000002004c */
[----:B01----:R-:W-:Y:S01]  /*13ce0*/  ENDCOLLECTIVE ;  /* 0x000000000000791b */ /* 0x003fe20003800000 */
.L_x_2267:
[----:B------:R-:W-:Y:S02]  /*13cf0*/  MOV R246, R242 ;  /* 0x000000f200f67202 */ /* 0x000fe40000000f00 */
[----:B------:R-:W-:-:S07]  /*13d00*/  MOV R244, R78 ;  /* 0x0000004e00f47202 */ /* 0x000fce0000000f00 */
[----:B------:R-:W-:Y:S05]  /*13d10*/  WARPSYNC.COLLECTIVE R79, `(.L_x_2268) ;  /* 0x000000004f087348 */ /* 0x000fea0003c00000 */
[----:B------:R0:W1:Y:S02]  /*13d20*/  SHFL.UP P1, R78, R246, R77, R76 ;  /* 0x0400004df64e7389 */ /* 0x000064000002004c */
[----:B01----:R-:W-:Y:S01]  /*13d30*/  ENDCOLLECTIVE ;  /* 0x000000000000791b */ /* 0x003fe20003800000 */
.L_x_2268:
[----:B------:R-:W-:Y:S01]  /*13d40*/  HFMA2.MMA R77, -RZ, RZ, 0, 0 ;  /* 0x00000000ff4d7435 */ /* 0x000fe200000001ff */
[----:B------:R-:W-:Y:S02]  /*13d50*/  MOV R76, 0x1f ;  /* 0x0000001f004c7802 */ /* 0x000fe40000000f00 */
[----:B------:R-:W-:Y:S02]  /*13d60*/  MOV R242, R78 ;  /* 0x0000004e00f27202 */ /* 0x000fe40000000f00 */
[----:B------:R-:W-:-:S07]  /*13d70*/  MOV R78, R60 ;  /* 0x0000003c004e7202 */ /* 0x000fce0000000f00 */
[----:B------:R-:W-:Y:S05]  /*13d80*/  WARPSYNC.COLLECTIVE R79, `(.L_x_2269) ;  /* 0x000000004f087348 */ /* 0x000fea0003c00000 */
[----:B------:R0:W1:Y:S02]  /*13d90*/  SHFL.IDX P1, R232, R78, R77, R76 ;  /* 0x0000004d4ee87389 */ /* 0x000064000002004c */
[----:B01----:R-:W-:Y:S01]  /*13da0*/  ENDCOLLECTIVE ;  /* 0x000000000000791b */ /* 0x003fe20003800000 */
.L_x_2269:
[----:B------:R-:W-:Y:S02]  /*13db0*/  MOV R78, R61 ;  /* 0x0000003d004e7202 */ /* 0x000fe40000000f00 */
[----:B------:R-:W-:-:S07]  /*13dc0*/  MOV R60, R232 ;  /* 0x000000e8003c7202 */ /* 0x000fce0000000f00 */
[----:B------:R-:W-:Y:S05]  /*13dd0*/  WARPSYNC.COLLECTIVE R79, `(.L_x_2270) ;  /* 0x000000004f087348 */ /* 0x000fea0003c00000 */
[----:B------:R0:W1:Y:S02]  /*13de0*/  SHFL.IDX P1, R232, R78, R77, R76 ;  /* 0x0000004d4ee87389 */ /* 0x000064000002004c */
[----:B01----:R-:W-:Y:S01]  /*13df0*/  ENDCOLLECTIVE ;  /* 0x000000000000791b */ /* 0x003fe20003800000 */
.L_x_2270:
[----:B------:R-:W-:Y:S02]  /*13e00*/  MOV R78, R62 ;  /* 0x0000003e004e7202 */ /* 0x000fe40000000f00 */
[----:B------:R-:W-:-:S07]  /*13e10*/  MOV R61, R232 ;  /* 0x000000e8003d7202 */ /* 0x000fce0000000f00 */
[----:B------:R-:W-:Y:S05]  /*13e20*/  WARPSYNC.COLLECTIVE R79, `(.L_x_2271) ;  /* 0x000000004f087348 */ /* 0x000fea0003c00000 */
[----:B------:R0:W1:Y:S02]  /*13e30*/  SHFL.IDX P1, R232, R78, R77, R76 ;  /* 0x0000004d4ee87389 */ /* 0x000064000002004c */
[----:B01----:R-:W-:Y:S01]  /*13e40*/  ENDCOLLECTIVE ;  /* 0x000000000000791b */ /* 0x003fe20003800000 */
.L_x_2271:
[----:B------:R-:W-:Y:S02]  /*13e50*/  MOV R78, R63 ;  /* 0x0000003f004e7202 */ /* 0x000fe40000000f00 */
[----:B------:R-:W-:-:S07]  /*13e60*/  MOV R62, R232 ;  /* 0x000000e8003e7202 */ /* 0x000fce0000000f00 */
[----:B------:R-:W-:Y:S05]  /*13e70*/  WARPSYNC.COLLECTIVE R79, `(.L_x_2272) ;  /* 0x000000004f087348 */ /* 0x000fea0003c00000 */
[----:B------:R0:W1:Y:S02]  /*13e80*/  SHFL.IDX P1, R232, R78, R77, R76 ;  /* 0x0000004d4ee87389 */ /* 0x000064000002004c */
[----:B01----:R-:W-:Y:S01]  /*13e90*/  ENDCOLLECTIVE ;  /* 0x000000000000791b */ /* 0x003fe20003800000 */
.L_x_2272:
[----:B------:R-:W-:Y:S01]  /*13ea0*/  MOV R63, R232 ;  /* 0x000000e8003f7202 */ /* 0x000fe20000000f00 */
[----:B------:R-:W-:Y:S06]  /*13eb0*/  BRA `(.L_x_2273) ;  /* 0xffffff6400e07947 */ /* 0x000fec000383ffff */
.L_x_2134:
[----:B------:R-:W-:Y:S01]  /*13ec0*/  HFMA2.MMA R245, -RZ, RZ, 0, 5.9604644775390625e-08 ;  /* 0x00000001fff57435 */ /* 0x000fe200000001ff */
[----:B------:R-:W-:Y:S02]  /*13ed0*/  MOV R244, R123 ;  /* 0x0000007b00f47202 */ /* 0x000fe40000000f00 */
[----:B------:R-:W-:Y:S02]  /*13ee0*/  MOV R232, 0x1f ;  /* 0x0000001f00e87802 */ /* 0x000fe40000000f00 */
[----:B------:R-:W-:-:S07]  /*13ef0*/  MOV R79, 0xffffffff ;  /* 0xffffffff004f7802 */ /* 0x000fce0000000f00 */
[----:B------:R-:W-:Y:S05]  /*13f00*/  WARPSYNC.COLLECTIVE R79, `(.L_x_2274) ;  /* 0x000000004f087348 */ /* 0x000fea0003c00000 */
[----:B------:R0:W1:Y:S02]  /*13f10*/  SHFL.DOWN P1, R252, R244, R245, R232 ;  /* 0x080000f5f4fc7389 */ /* 0x00006400000200e8 */
[----:B01----:R-:W-:Y:S01]  /*13f20*/  ENDCOLLECTIVE ;  /* 0x000000000000791b */ /* 0x003fe20003800000 */
.L_x_2274:
[----:B------:R-:W-:Y:S02]  /*13f30*/  MOV R244, R241 ;  /* 0x000000f100f47202 */ /* 0x000fe40000000f00 */
[----:B------:R-:W-:-:S07]  /*13f40*/  MOV R76, R252 ;  /* 0x000000fc004c7202 */ /* 0x000fce0000000f00 */
[----:B------:R-:W-:Y:S05]  /*13f50*/  WARPSYNC.COLLECTIVE R79, `(.L_x_2275) ;  /* 0x000000004f087348 */ /* 0x000fea0003c00000 */
[----:B------:R0:W1:Y:S02]  /*13f60*/  SHFL.DOWN P1, R252, R244, R245, R232 ;  /* 0x080000f5f4fc7389 */ /* 0x00006400000200e8 */
[----:B01----:R-:W-:Y:S01]  /*13f70*/  ENDCOLLECTIVE ;  /* 0x000000000000791b */ /* 0x003fe20003800000 */
.L_x_2275:
[----:B------:R-:W-:Y:S02]  /*13f80*/  MOV R244, R242 ;  /* 0x000000f200f47202 */ /* 0x000fe40000000f00 */
[----:B------:R-:W-:-:S07]  /*13f90*/  MOV R77, R252 ;  /* 0x000000fc004d7202 */ /* 0x000fce0000000f00 */
[----:B------:R-:W-:Y:S05]  /*13fa0*/  WARPSYNC.COLLECTIVE R79, `(.L_x_2276) ;  /* 0x000000004f087348 */ /* 0x000fea0003c00000 */
[----:B------:R0:W1:Y:S02]  /*13fb0*/  SHFL.DOWN P1, R252, R244, R245, R232 ;  /* 0x080000f5f4fc7389 */ /* 0x00006400000200e8 */
[----:B01----:R-:W-:Y:S01]  /*13fc0*/  ENDCOLLECTIVE ;  /* 0x000000000000791b */ /* 0x003fe20003800000 */
.L_x_2276:
[----:B------:R-:W-:Y:S02]  /*13fd0*/  MOV R244, R243 ;  /* 0x000000f300f47202 */ /* 0x000fe40000000f00 */
[----:B------:R-:W-:-:S07]  /*13fe0*/  MOV R78, R252 ;  /* 0x000000fc004e7202 */ /* 0x000fce0000000f00 */
[----:B------:R-:W-:Y:S05]  /*13ff0*/  WARPSYNC.COLLECTIVE R79, `(.L_x_2277) ;  /* 0x000000004f087348 */ /* 0x000fea0003c00000 */
[----:B------:R0:W1:Y:S02]  /*14000*/  SHFL.DOWN P1, R252, R244, R245, R232 ;  /* 0x080000f5f4fc7389 */ /* 0x00006400000200e8 */
[----:B01----:R-:W-:Y:S01]  /*14010*/  ENDCOLLECTIVE ;  /* 0x000000000000791b */ /* 0x003fe20003800000 */
.L_x_2277:
[----:B------:R-:W-:Y:S01]  /*14020*/  MOV R79, R252 ;  /* 0x000000fc004f7202 */ /* 0x000fe20000000f00 */
[----:B------:R-:W-:Y:S06]  /*14030*/  BRA `(.L_x_2278) ;  /* 0xffffff7800ec7947 */ /* 0x000fec000383ffff */
.L_x_2137:
        /* <DEDUP_REMOVED lines=8> */
.L_x_2280:
[----:B------:R-:W-:Y:S05]  /*140c0*/  BSYNC B0 ;  /* 0x0000000000007941 */ /* 0x000fea0003800000 */
.L_x_2279:
        /* <DEDUP_REMOVED lines=8> */
.L_x_2281:
[----:B------:R-:W-:Y:S02]  /*14150*/  MOV R244, R242 ;  /* 0x000000f200f47202 */ /* 0x000fe40000000f00 */
[----:B------:R-:W-:-:S07]  /*14160*/  MOV R77, R252 ;  /* 0x000000fc004d7202 */ /* 0x000fce0000000f00 */
[----:B------:R-:W-:Y:S05]  /*14170*/  WARPSYNC.COLLECTIVE R79, `(.L_x_2282) ;  /* 0x000000004f087348 */ /* 0x000fea0003c00000 */
[----:B------:R0:W1:Y:S02]  /*14180*/  SHFL.DOWN P1, R252, R244, R245, R232 ;  /* 0x080000f5f4fc7389 */ /* 0x00006400000200e8 */
[----:B01----:R-:W-:Y:S01]  /*14190*/  ENDCOLLECTIVE ;  /* 0x000000000000791b */ /* 0x003fe20003800000 */
.L_x_2282:
[----:B------:R-:W-:Y:S02]  /*141a0*/  MOV R244, R243 ;  /* 0x000000f300f47202 */ /* 0x000fe40000000f00 */
[----:B------:R-:W-:-:S07]  /*141b0*/  MOV R78, R252 ;  /* 0x000000fc004e7202 */ /* 0x000fce0000000f00 */
[----:B------:R-:W-:Y:S05]  /*141c0*/  WARPSYNC.COLLECTIVE R79, `(.L_x_2283) ;  /* 0x000000004f087348 */ /* 0x000fea0003c00000 */
[----:B------:R0:W1:Y:S02]  /*141d0*/  SHFL.DOWN P1, R252, R244, R245, R232 ;  /* 0x080000f5f4fc7389 */ /* 0x00006400000200e8 */
[----:B01----:R-:W-:Y:S01]  /*141e0*/  ENDCOLLECTIVE ;  /* 0x000000000000791b */ /* 0x003fe20003800000 */
.L_x_2283:
[----:B------:R-:W-:Y:S01]  /*141f0*/  MOV R79, R252 ;  /* 0x000000fc004f7202 */ /* 0x000fe20000000f00 */
[----:B------:R-:W-:Y:S06]  /*14200*/  BRA `(.L_x_2284) ;  /* 0xffffff7800cc7947 */ /* 0x000fec000383ffff */
.L_x_2140:
        /* <DEDUP_REMOVED lines=8> */
.L_x_2286:
[----:B------:R-:W-:Y:S05]  /*14290*/  BSYNC B0 ;  /* 0x0000000000007941 */ /* 0x000fea0003800000 */
.L_x_2285:
        /* <DEDUP_REMOVED lines=8> */
.L_x_2287:
[----:B------:R-:W-:Y:S02]  /*14320*/  MOV R244, R242 ;  /* 0x000000f200f47202 */ /* 0x000fe40000000f00 */
[----:B------:R-:W-:-:S07]  /*14330*/  MOV R77, R252 ;  /* 0x000000fc004d7202 */ /* 0x000fce0000000f00 */
[----:B------:R-:W-:Y:S05]  /*14340*/  WARPSYNC.COLLECTIVE R79, `(.L_x_2288) ;  /* 0x000000004f087348 */ /* 0x000fea0003c00000 */
[----:B------:R0:W1:Y:S02]  /*14350*/  SHFL.DOWN P1, R252, R244, R245, R232 ;  /* 0x080000f5f4fc7389 */ /* 0x00006400000200e8 */
[----:B01----:R-:W-:Y:S01]  /*14360*/  ENDCOLLECTIVE ;  /* 0x000000000000791b */ /* 0x003fe20003800000 */
.L_x_2288:
[----:B------:R-:W-:Y:S02]  /*14370*/  MOV R244, R243 ;  /* 0x000000f300f47202 */ /* 0x000fe40000000f00 */
[----:B------:R-:W-:-:S07]  /*14380*/  MOV R78, R252 ;  /* 0x000000fc004e7202 */ /* 0x000fce0000000f00 */
[----:B------:R-:W-:Y:S05]  /*14390*/  WARPSYNC.COLLECTIVE R79, `(.L_x_2289) ;  /* 0x000000004f087348 */ /* 0x000fea0003c00000 */
[----:B------:R0:W1:Y:S02]  /*143a0*/  SHFL.DOWN P1, R252, R244, R245, R232 ;  /* 0x080000f5f4fc7389 */ /* 0x00006400000200e8 */
[----:B01----:R-:W-:Y:S01]  /*143b0*/  ENDCOLLECTIVE ;  /* 0x000000000000791b */ /* 0x003fe20003800000 */
.L_x_2289:
[----:B------:R-:W-:Y:S01]  /*143c0*/  MOV R79, R252 ;  /* 0x000000fc004f7202 */ /* 0x000fe20000000f00 */
[----:B------:R-:W-:Y:S06]  /*143d0*/  BRA `(.L_x_2290) ;  /* 0xffffff7800ac7947 */ /* 0x000fec000383ffff */
.L_x_2143:
        /* <DEDUP_REMOVED lines=8> */
.L_x_2292:
[----:B------:R-:W-:Y:S05]  /*14460*/  BSYNC B0 ;  /* 0x0000000000007941 */ /* 0x000fea0003800000 */
.L_x_2291:
        /* <DEDUP_REMOVED lines=8> */
.L_x_2293:
[----:B------:R-:W-:Y:S02]  /*144f0*/  MOV R244, R242 ;  /* 0x000000f200f47202 */ /* 0x000fe40000000f00 */
[----:B------:R-:W-:-:S07]  /*14500*/  MOV R77, R252 ;  /* 0x000000fc004d7202 */ /* 0x000fce0000000f00 */
[----:B------:R-:W-:Y:S05]  /*14510*/  WARPSYNC.COLLECTIVE R79, `(.L_x_2294) ;  /* 0x000000004f087348 */ /* 0x000fea0003c00000 */
[----:B------:R0:W1:Y:S02]  /*14520*/  SHFL.DOWN P1, R252, R244, R245, R232 ;  /* 0x080000f5f4fc7389 */ /* 0x00006400000200e8 */
[----:B01----:R-:W-:Y:S01]  /*14530*/  ENDCOLLECTIVE ;  /* 0x000000000000791b */ /* 0x003fe20003800000 */
.L_x_2294:
[----:B------:R-:W-:Y:S02]  /*14540*/  MOV R244, R243 ;  /* 0x000000f300f47202 */ /* 0x000fe40000000f00 */
[----:B------:R-:W-:-:S07]  /*14550*/  MOV R78, R252 ;  /* 0x000000fc004e7202 */ /* 0x000fce0000000f00 */
[----:B------:R-:W-:Y:S05]  /*14560*/  WARPSYNC.COLLECTIVE R79, `(.L_x_2295) ;  /* 0x000000004f087348 */ /* 0x000fea0003c00000 */
[----:B------:R0:W1:Y:S02]  /*14570*/  SHFL.DOWN P1, R252, R244, R245, R232 ;  /* 0x080000f5f4fc7389 */ /* 0x00006400000200e8 */
[----:B01----:R-:W-:Y:S01]  /*14580*/  ENDCOLLECTIVE ;  /* 0x000000000000791b */ /* 0x003fe20003800000 */
.L_x_2295:
[----:B------:R-:W-:Y:S01]  /*14590*/  MOV R79, R252 ;  /* 0x000000fc004f7202 */ /* 0x000fe20000000f00 */
[----:B------:R-:W-:Y:S06]  /*145a0*/  BRA `(.L_x_2296) ;  /* 0xffffff78008c7947 */ /* 0x000fec000383ffff */
.L_x_2146:
        /* <DEDUP_REMOVED lines=8> */
.L_x_2298:
[----:B------:R-:W-:Y:S05]  /*14630*/  BSYNC B0 ;  /* 0x0000000000007941 */ /* 0x000fea0003800000 */
.L_x_2297:
        /* <DEDUP_REMOVED lines=8> */
.L_x_2299:
[----:B------:R-:W-:Y:S02]  /*146c0*/  MOV R244, R242 ;  /* 0x000000f200f47202 */ /* 0x000fe40000000f00 */
[----:B------:R-:W-:-:S07]  /*146d0*/  MOV R77, R252 ;  /* 0x000000fc004d7202 */ /* 0x000fce0000000f00 */
[----:B------:R-:W-:Y:S05]  /*146e0*/  WARPSYNC.COLLECTIVE R79, `(.L_x_2300) ;  /* 0x000000004f087348 */ /* 0x000fea0003c00000 */
[----:B------:R0:W1:Y:S02]  /*146f0*/  SHFL.DOWN P1, R252, R244, R245, R232 ;  /* 0x080000f5f4fc7389 */ /* 0x00006400000200e8 */
[----:B01----:R-:W-:Y:S01]  /*14700*/  ENDCOLLECTIVE ;  /* 0x000000000000791b */ /* 0x003fe20003800000 */
.L_x_2300:
[----:B------:R-:W-:Y:S02]  /*14710*/  MOV R244, R243 ;  /* 0x000000f300f47202 */ /* 0x000fe40000000f00 */
[----:B------:R-:W-:-:S07]  /*14720*/  MOV R78, R252 ;  /* 0x000000fc004e7202 */ /* 0x000fce0000000f00 */
[----:B------:R-:W-:Y:S05]  /*14730*/  WARPSYNC.COLLECTIVE R79, `(.L_x_2301) ;  /* 0x000000004f087348 */ /* 0x000fea0003c00000 */
[----:B------:R0:W1:Y:S02]  /*14740*/  SHFL.DOWN P1, R252, R244, R245, R232 ;  /* 0x080000f5f4fc7389 */ /* 0x00006400000200e8 */
[----:B01----:R-:W-:Y:S01]  /*14750*/  ENDCOLLECTIVE ;  /* 0x000000000000791b */ /* 0x003fe20003800000 */
.L_x_2301:
[----:B------:R-:W-:Y:S01]  /*14760*/  MOV R79, R252 ;  /* 0x000000fc004f7202 */ /* 0x000fe20000000f00 */
[----:B------:R-:W-:Y:S06]  /*14770*/  BRA `(.L_x_2302) ;  /* 0xffffff78006c7947 */ /* 0x000fec000383ffff */
.L_x_2149:
        /* <DEDUP_REMOVED lines=8> */
.L_x_2304:
[----:B------:R-:W-:Y:S05]  /*14800*/  BSYNC B0 ;  /* 0x0000000000007941 */ /* 0x000fea0003800000 */
.L_x_2303:
        /* <DEDUP_REMOVED lines=10> */
.L_x_2305:
[----:B------:R-:W-:Y:S02]  /*148b0*/  MOV R78, R242 ;  /* 0x000000f2004e7202 */ /* 0x000fe40000000f00 */
[----:B------:R-:W-:-:S07]  /*148c0*/  MOV R247, R232 ;  /* 0x000000e800f77202 */ /* 0x000fce0000000f00 */
[----:B------:R-:W-:Y:S05]  /*148d0*/  WARPSYNC.COLLECTIVE R79, `(.L_x_2306) ;  /* 0x000000004f087348 */ /* 0x000fea0003c00000 */
[----:B------:R0:W1:Y:S02]  /*148e0*/  SHFL.IDX P1, R232, R78, R77, R76 ;  /* 0x0000004d4ee87389 */ /* 0x000064000002004c */
[----:B01----:R-:W-:Y:S01]  /*148f0*/  ENDCOLLECTIVE ;  /* 0x000000000000791b */ /* 0x003fe20003800000 */
.L_x_2306:
        /* <DEDUP_REMOVED lines=9> */
.L_x_2307:
[----:B------:R-:W-:Y:S02]  /*14990*/  MOV R78, R60 ;  /* 0x0000003c004e7202 */ /* 0x000fe40000000f00 */
[----:B------:R-:W-:Y:S02]  /*149a0*/  MOV R251, R232 ;  /* 0x000000e800fb7202 */ /* 0x000fe40000000f00 */
[----:B------:R-:W-:-:S07]  /*149b0*/  MOV R232, 0x1f ;  /* 0x0000001f00e87802 */ /* 0x000fce0000000f00 */
[----:B------:R-:W-:Y:S05]  /*149c0*/  WARPSYNC.COLLECTIVE R79, `(.L_x_2308) ;  /* 0x000000004f087348 */ /* 0x000fea0003c00000 */
[----:B------:R0:W1:Y:S02]  /*149d0*/  SHFL.DOWN P1, R252, R244, R245, R232 ;  /* 0x080000f5f4fc7389 */ /* 0x00006400000200e8 */
[----:B01----:R-:W-:Y:S01]  /*149e0*/  ENDCOLLECTIVE ;  /* 0x000000000000791b */ /* 0x003fe20003800000 */
.L_x_2308:
[----:B------:R-:W-:Y:S02]  /*149f0*/  MOV R244, R241 ;  /* 0x000000f100f47202 */ /* 0x000fe40000000f00 */
[----:B------:R-:W-:-:S07]  /*14a00*/  MOV R123, R252 ;  /* 0x000000fc007b7202 */ /* 0x000fce0000000f00 */
[----:B------:R-:W-:Y:S05]  /*14a10*/  WARPSYNC.COLLECTIVE R79, `(.L_x_2309) ;  /* 0x000000004f087348 */ /* 0x000fea0003c00000 */
[----:B------:R0:W1:Y:S02]  /*14a20*/  SHFL.DOWN P1, R252, R244, R245, R232 ;  /* 0x080000f5f4fc7389 */ /* 0x00006400000200e8 */
[----:B01----:R-:W-:Y:S01]  /*14a30*/  ENDCOLLECTIVE ;  /* 0x000000000000791b */ /* 0x003fe20003800000 */
.L_x_2309:
[----:B------:R-:W-:Y:S02]  /*14a40*/  MOV R244, R242 ;  /* 0x000000f200f47202 */ /* 0x000fe40000000f00 */
[----:B------:R-:W-:-:S07]  /*14a50*/  MOV R241, R252 ;  /* 0x000000fc00f17202 */ /* 0x000fce0000000f00 */
[----:B------:R-:W-:Y:S05]  /*14a60*/  WARPSYNC.COLLECTIVE R79, `(.L_x_2310) ;  /* 0x000000004f087348 */ /* 0x000fea0003c00000 */
[----:B------:R0:W1:Y:S02]  /*14a70*/  SHFL.DOWN P1, R252, R244, R245, R232 ;  /* 0x080000f5f4fc7389 */ /* 0x00006400000200e8 */
[----:B01----:R-:W-:Y:S01]  /*14a80*/  ENDCOLLECTIVE ;  /* 0x000000000000791b */ /* 0x003fe20003800000 */
.L_x_2310:
[----:B------:R-:W-:Y:S02]  /*14a90*/  MOV R244, R243 ;  /* 0x000000f300f47202 */ /* 0x000fe40000000f00 */
[----:B------:R-:W-:-:S07]  /*14aa0*/  MOV R242, R252 ;  /* 0x000000fc00f27202 */ /* 0x000fce0000000f00 */
[----:B------:R-:W-:Y:S05]  /*14ab0*/  WARPSYNC.COLLECTIVE R79, `(.L_x_2311) ;  /* 0x000000004f087348 */ /* 0x000fea0003c00000 */
[----:B------:R0:W1:Y:S02]  /*14ac0*/  SHFL.DOWN P1, R252, R244, R245, R232 ;  /* 0x080000f5f4fc7389 */ /* 0x00006400000200e8 */
[----:B01----:R-:W-:Y:S01]  /*14ad0*/  ENDCOLLECTIVE ;  /* 0x000000000000791b */ /* 0x003fe20003800000 */
.L_x_2311:
[----:B------:R-:W-:Y:S05]  /*14ae0*/  WARPSYNC.COLLECTIVE R79, `(.L_x_2312) ;  /* 0x000000004f087348 */ /* 0x000fea0003c00000 */
[----:B------:R0:W1:Y:S02]  /*14af0*/  SHFL.IDX P1, R232, R78, R77, R76 ;  /* 0x0000004d4ee87389 */ /* 0x000064000002004c */
[----:B01----:R-:W-:Y:S01]  /*14b00*/  ENDCOLLECTIVE ;  /* 0x000000000000791b */ /* 0x003fe20003800000 */
.L_x_2312:
[----:B------:R-:W-:Y:S02]  /*14b10*/  MOV R78, R61 ;  /* 0x0000003d004e7202 */ /* 0x000fe40000000f00 */
[----:B------:R-:W-:Y:S02]  /*14b20*/  MOV R243, R252 ;  /* 0x000000fc00f37202 */ /* 0x000fe40000000f00 */
[----:B------:R-:W-:-:S07]  /*14b30*/  MOV R252, R232 ;  /* 0x000000e800fc7202 */ /* 0x000fce0000000f00 */
[----:B------:R-:W-:Y:S05]  /*14b40*/  WARPSYNC.COLLECTIVE R79, `(.L_x_2313) ;  /* 0x000000004f087348 */ /* 0x000fea0003c00000 */
[----:B------:R0:W1:Y:S02]  /*14b50*/  SHFL.IDX P1, R232, R78, R77, R76 ;  /* 0x0000004d4ee87389 */ /* 0x000064000002004c */
[----:B01----:R-:W-:Y:S01]  /*14b60*/  ENDCOLLECTIVE ;  /* 0x000000000000791b */ /* 0x003fe20003800000 */
.L_x_2313:
[----:B------:R-:W-:Y:S01]  /*14b70*/  MOV R78, R62 ;  /* 0x0000003e004e7202 */ /* 0x000fe20000000f00 */
[-C--:B------:R-:W-:Y:S01]  /*14b80*/  FMUL.FTZ R62, R61, R247.reuse ;  /* 0x000000f73d3e7220 */ /* 0x080fe20000410000 */
[----:B------:R-:W-:Y:S01]  /*14b90*/  FMUL.FTZ R247, R60, R247 ;  /* 0x000000f73cf77220 */ /* 0x000fe20000410000 */
[----:B------:R-:W-:-:S07]  /*14ba0*/  MOV R245, R232 ;  /* 0x000000e800f57202 */ /* 0x000fce0000000f00 */
[----:B------:R-:W-:Y:S05]  /*14bb0*/  WARPSYNC.COLLECTIVE R79, `(.L_x_2314) ;  /* 0x000000004f087348 */ /* 0x000fea0003c00000 */
[----:B------:R0:W1:Y:S02]  /*14bc0*/  SHFL.IDX P1, R232, R78, R77, R76 ;  /* 0x0000004d4ee87389 */ /* 0x000064000002004c */
[----:B01----:R-:W-:Y:S01]  /*14bd0*/  ENDCOLLECTIVE ;  /* 0x000000000000791b */ /* 0x003fe20003800000 */
.L_x_2314:
[----:B------:R-:W-:Y:S02]  /*14be0*/  MOV R78, R63 ;  /* 0x0000003f004e7202 */ /* 0x000fe40000000f00 */
[----:B------:R-:W-:-:S07]  /*14bf0*/  MOV R244, R232 ;  /* 0x000000e800f47202 */ /* 0x000fce0000000f00 */
[----:B------:R-:W-:Y:S05]  /*14c00*/  WARPSYNC.COLLECTIVE R79, `(.L_x_2315) ;  /* 0x000000004f087348 */ /* 0x000fea0003c00000 */
[----:B------:R0:W1:Y:S02]  /*14c10*/  SHFL.IDX P1, R232, R78, R77, R76 ;  /* 0x0000004d4ee87389 */ /* 0x000064000002004c */
[----:B01----:R-:W-:Y:S01]  /*14c20*/  ENDCOLLECTIVE ;  /* 0x000000000000791b */ /* 0x003fe20003800000 */
.L_x_2315:
[----:B------:R-:W-:Y:S01]  /*14c30*/  MOV R79, R232 ;  /* 0x000000e8004f7202 */ /* 0x000fe20000000f00 */
[----:B------:R-:W-:Y:S06]  /*14c40*/  BRA `(.L_x_2316) ;  /* 0xffffff7400c47947 */ /* 0x000fec000383ffff */
.L_x_2317:
        /* <DEDUP_REMOVED lines=11> */
.L_x_18912:


//--------------------- .text._Z25selective_scan_bwd_kernelI32Selective_Scan_bwd_kernel_traitsILi128ELi16ELb0ELb1ELb1ELb0ELb0EfN3c107complexIfEEEEv12SSMParamsBwd --------------------------
	.section	.text._Z25selective_scan_bwd_kernelI32Selective_Scan_bwd_kernel_traitsILi128ELi16ELb0ELb1ELb1ELb0ELb0EfN3c107complexIfEEEEv12SSMParamsBwd,"ax",@progbits
	.align	128
        .global         _Z25selective_scan_bwd_kernelI32Selective_Scan_bwd_kernel_traitsILi128ELi16ELb0ELb1ELb1ELb0ELb0EfN3c107complexIfEEEEv12SSMParamsBwd
        .type           _Z25selective_scan_bwd_kernelI32Selective_Scan_bwd_kernel_traitsILi128ELi16ELb0ELb1ELb1ELb0ELb0EfN3c107complexIfEEEEv12SSMParamsBwd,@function
        .size           _Z25selective_scan_bwd_kernelI32Selective_Scan_bwd_kernel_traitsILi128ELi16ELb0ELb1ELb1ELb0ELb0EfN3c107complexIfEEEEv12SSMParamsBwd,(.L_x_18913 - _Z25selective_scan_bwd_kernelI32Selective_Scan_bwd_kernel_traitsILi128ELi16ELb0ELb1ELb1ELb0ELb0EfN3c107complexIfEEEEv12SSMParamsBwd)
        .other          _Z25selective_scan_bwd_kernelI32Selective_Scan_bwd_kernel_traitsILi128ELi16ELb0ELb1ELb1ELb0ELb0EfN3c107complexIfEEEEv12SSMParamsBwd,@"STO_CUDA_ENTRY STV_DEFAULT"
_Z25selective_scan_bwd_kernelI32Selective_Scan_bwd_kernel_traitsILi128ELi16ELb0ELb1ELb1ELb0ELb0EfN3c107complexIfEEEEv12SSMParamsBwd:
.text._Z25selective_scan_bwd_kernelI32Selective_Scan_bwd_kernel_traitsILi128ELi16ELb0ELb1ELb1ELb0ELb0EfN3c107complexIfEEEEv12SSMParamsBwd:
        /* <DEDUP_REMOVED lines=28> */
[----:B------:R-:W-:Y:S02]  /*01c0*/  MOV R5, UR7 ;  /* 0x0000000700057c02 */ /* 0x000fe40008000f00 */
[----:B------:R-:W-:Y:S01]  /*01d0*/  MOV R0, UR30 ;  /* 0x0000001e00007c02 */ /* 0x000fe20008000f00 */
[----:B------:R-:W2:Y:S01]  /*01e0*/  @P0 LDG.E R2, desc[UR22][R2.64] ;  /* 0x0000001602020981 */ /* 0x000ea2000c1e1900 */
[----:B0-----:R-:W-:Y:S02]  /*01f0*/  USHF.R.S32.HI UR4, URZ, 0x1f, UR9 ;  /* 0x0000001f3f047899 */ /* 0x001fe40008011409 */
[----:B------:R-:W-:Y:S01]  /*0200*/  UISETP.NE.U32.AND UP1, UPT, UR24, URZ, UPT ;  /* 0x0000003f1800728c */ /* 0x000fe2000bf25070 */
[----:B------:R-:W3:Y:S01]  /*0210*/  @P1 LDG.E R4, desc[UR22][R4.64] ;  /* 0x0000001604041981 */ /* 0x000ee2000c1e1900 */
[----:B------:R-:W-:Y:S01]  /*0220*/  IABS R0, R0 ;  /* 0x0000000000007213 */ /* 0x000fe20000000000 */
[----:B------:R-:W-:Y:S02]  /*0230*/  UIMAD UR5, UR4, UR26, URZ ;  /* 0x0000001a040572a4 */ /* 0x000fe4000f8e023f */
[----:B------:R-:W-:Y:S01]  /*0240*/  UISETP.NE.AND.EX UP1, UPT, UR25, URZ, UPT, UP1 ;  /* 0x0000003f1900728c */ /* 0x000fe2000bf25310 */
[----:B------:R-:W-:Y:S01]  /*0250*/  R2UR UR34, R0 ;  /* 0x00000000002272ca */ /* 0x000fe200000e0000 */
[----:B------:R-:W-:Y:S01]  /*0260*/  UIMAD UR27, UR9, UR27, UR5 ;  /* 0x0000001b091b72a4 */ /* 0x000fe2000f8e0205 */
[----:B------:R0:W-:Y:S01]  /*0270*/  STL [R1+0x80], RZ ;  /* 0x000080ff01007387 */ /* 0x0001e20000100800 */
[----:B------:R-:W-:Y:S01]  /*0280*/  ULDC.64 UR6, c[0x0][0x310] ;  /* 0x0000c40000067ab9 */ /* 0x000fe20000000a00 */
[----:B------:R-:W-:-:S02]  /*0290*/  UISETP.NE.U32.AND UP2, UPT, UR32, URZ, UPT ;  /* 0x0000003f2000728c */ /* 0x000fc4000bf45070 */
[----:B------:R-:W-:Y:S01]  /*02a0*/  UISETP.NE.U32.AND UP0, UPT, UR6, URZ, UPT ;  /* 0x0000003f0600728c */ /* 0x000fe2000bf05070 */
[----:B------:R0:W-:Y:S01]  /*02b0*/  STL [R1+0x7c], RZ ;  /* 0x00007cff01007387 */ /* 0x0001e20000100800 */
[----:B------:R-:W-:Y:S01]  /*02c0*/  UMOV UR61, URZ ;  /* 0x0000003f003d7c82 */ /* 0x000fe20008000000 */
[----:B------:R-:W-:Y:S02]  /*02d0*/  UIMAD.WIDE.U32 UR18, UR9, UR26, URZ ;  /* 0x0000001a091272a5 */ /* 0x000fe4000f8e003f */
[----:B------:R-:W-:Y:S02]  /*02e0*/  @UP1 ULEA UR60, UP3, UR47, UR24, 0x2 ;  /* 0x000000182f3c1291 */ /* 0x000fe4000f86103f */
[----:B------:R-:W1:Y:S01]  /*02f0*/  I2F.RP R0, UR34 ;  /* 0x0000002200007d06 */ /* 0x000e620008209400 */
[----:B------:R-:W-:Y:S02]  /*0300*/  UISETP.NE.AND.EX UP0, UPT, UR7, URZ, UPT, UP0 ;  /* 0x0000003f0700728c */ /* 0x000fe4000bf05300 */
[----:B------:R-:W-:Y:S01]  /*0310*/  @UP1 ULEA.HI.X UR61, UR47, UR25, UR17, 0x2, UP3 ;  /* 0x000000192f3d1291 */ /* 0x000fe200098f1411 */
[----:B------:R-:W-:Y:S01]  /*0320*/  ULDC.64 UR6, c[0x0][0x290] ;  /* 0x0000a40000067ab9 */ /* 0x000fe20000000a00 */
[----:B------:R-:W-:-:S02]  /*0330*/  UISETP.NE.AND.EX UP1, UPT, UR33, URZ, UPT, UP2 ;  /* 0x0000003f2100728c */ /* 0x000fc4000bf25320 */
[----:B------:R-:W-:Y:S02]  /*0340*/  UIMAD UR28, UR4, UR6, URZ ;  /* 0x00000006041c72a4 */ /* 0x000fe4000f8e023f */
[----:B------:R-:W-:Y:S02]  /*0350*/  UIMAD.WIDE.U32 UR14, UR9, UR6, URZ ;  /* 0x00000006090e72a5 */ /* 0x000fe4000f8e003f */
[----:B------:R-:W-:Y:S02]  /*0360*/  UIMAD UR28, UR9, UR7, UR28 ;  /* 0x00000007091c72a4 */ /* 0x000fe4000f8e021c */
[----:B------:R-:W-:Y:S01]  /*0370*/  UIMAD UR16, UR4, UR12, URZ ;  /* 0x0000000c041072a4 */ /* 0x000fe2000f8e023f */
[----:B-1----:R-:W1:Y:S01]  /*0380*/  MUFU.RCP R0, R0 ;  /* 0x0000000000007308 */ /* 0x002e620000001000 */
[----:B------:R-:W-:Y:S01]  /*0390*/  ULDC.64 UR6, c[0x0][0x328] ;  /* 0x0000ca0000067ab9 */ /* 0x000fe20000000a00 */
[----:B------:R-:W-:Y:S02]  /*03a0*/  UIMAD UR8, UR4, UR20, URZ ;  /* 0x00000014040872a4 */ /* 0x000fe4000f8e023f */
[----:B------:R-:W-:Y:S01]  /*03b0*/  UIMAD UR26, UR4, UR6, URZ ;  /* 0x00000006041a72a4 */ /* 0x000fe2000f8e023f */
[----:B------:R-:W-:-:S02]  /*03c0*/  UMOV UR58, URZ ;  /* 0x0000003f003a7c82 */ /* 0x000fc40008000000 */
[----:B------:R-:W-:Y:S01]  /*03d0*/  UMOV UR4, URZ ;  /* 0x0000003f00047c82 */ /* 0x000fe20008000000 */
[----:B------:R-:W-:Y:S01]  /*03e0*/  @UP1 ULEA UR58, UP2, UR47, UR32, 0x2 ;  /* 0x000000202f3a1291 */ /* 0x000fe2000f84103f */
[----:B------:R-:W-:Y:S01]  /*03f0*/  UMOV UR59, URZ ;  /* 0x0000003f003b7c82 */ /* 0x000fe20008000000 */
[----:B------:R-:W-:Y:S02]  /*0400*/  UIADD3 UR19, UR19, UR27, URZ ;  /* 0x0000001b13137290 */ /* 0x000fe4000fffe03f */
[----:B------:R-:W-:Y:S02]  /*0410*/  @UP1 ULEA.HI.X UR59, UR47, UR33, UR17, 0x2, UP2 ;  /* 0x000000212f3b1291 */ /* 0x000fe400090f1411 */
[----:B------:R-:W-:Y:S01]  /*0420*/  UIMAD.WIDE.U32 UR10, UR9, UR6, URZ ;  /* 0x00000006090a72a5 */ /* 0x000fe2000f8e003f */
[----:B-1----:R-:W-:Y:S01]  /*0430*/  IADD3 R0, R0, 0xffffffe, RZ ;  /* 0x0ffffffe00007810 */ /* 0x002fe20007ffe0ff */
[----:B------:R-:W-:Y:S02]  /*0440*/  UIMAD UR26, UR9, UR7, UR26 ;  /* 0x00000007091a72a4 */ /* 0x000fe4000f8e021a */
[----:B------:R-:W-:-:S02]  /*0450*/  UIMAD.WIDE.U32 UR6, UR9, UR12, URZ ;  /* 0x0000000c090672a5 */ /* 0x000fc4000f8e003f */
[----:B------:R-:W-:Y:S01]  /*0460*/  UIMAD UR16, UR9, UR13, UR16 ;  /* 0x0000000d091072a4 */ /* 0x000fe2000f8e0210 */
[----:B------:R-:W1:Y:S01]  /*0470*/  F2I.FTZ.U32.TRUNC.NTZ R0, R0 ;  /* 0x0000000000007305 */ /* 0x000e62000021f000 */
[----:B------:R-:W-:Y:S02]  /*0480*/  UIMAD.WIDE.U32 UR12, UR9, UR20, URZ ;  /* 0x00000014090c72a5 */ /* 0x000fe4000f8e003f */
[----:B------:R-:W-:Y:S02]  /*0490*/  UIMAD UR8, UR9, UR21, UR8 ;  /* 0x00000015090872a4 */ /* 0x000fe4000f8e0208 */
[----:B------:R-:W-:Y:S01]  /*04a0*/  UIADD3 UR15, UR15, UR28, URZ ;  /* 0x0000001c0f0f7290 */ /* 0x000fe2000fffe03f */
[----:B------:R-:W-:Y:S01]  /*04b0*/  ULDC.64 UR20, c[0x0][0x288] ;  /* 0x0000a20000147ab9 */ /* 0x000fe20000000a00 */
[----:B------:R-:W-:Y:S02]  /*04c0*/  UIADD3 UR11, UR11, UR26, URZ ;  /* 0x0000001a0b0b7290 */ /* 0x000fe4000fffe03f */
[----:B------:R-:W-:-:S02]  /*04d0*/  UIMAD UR29, UR17, UR20, URZ ;  /* 0x00000014111d72a4 */ /* 0x000fc4000f8e023f */
[----:B------:R-:W-:Y:S01]  /*04e0*/  UIADD3 UR7, UR7, UR16, URZ ;  /* 0x0000001007077290 */ /* 0x000fe2000fffe03f */
[----:B------:R-:W-:Y:S01]  /*04f0*/  UMOV UR46, URZ ;  /* 0x0000003f002e7c82 */ /* 0x000fe20008000000 */
[----:B-1----:R-:W-:Y:S02]  /*0500*/  R2UR UR5, R0 ;  /* 0x00000000000572ca */ /* 0x002fe400000e0000 */
[----:B------:R-:W-:-:S04]  /*0510*/  IABS R0, UR47 ;  /* 0x0000002f00007c13 */ /* 0x000fc80008000000 */
[----:B------:R-:W-:-:S07]  /*0520*/  R2UR UR31, R0 ;  /* 0x00000000001f72ca */ /* 0x000fce00000e0000 */
[----:B------:R-:W-:-:S04]  /*0530*/  UIADD3 UR24, URZ, -UR5, URZ ;  /* 0x800000053f187290 */ /* 0x000fc8000fffe03f */
[----:B------:R-:W-:-:S04]  /*0540*/  UIMAD UR24, UR24, UR34, URZ ;  /* 0x00000022181872a4 */ /* 0x000fc8000f8e023f */
[----:B------:R-:W-:Y:S02]  /*0550*/  UIMAD.WIDE.U32 UR24, UR5, UR24, UR4 ;  /* 0x00000018051872a5 */ /* 0x000fe4000f8e0004 */
[----:B------:R-:W-:Y:S02]  /*0560*/  UIMAD UR4, UR47, UR21, UR29 ;  /* 0x000000152f0472a4 */ /* 0x000fe4000f8e021d */
[----:B------:R-:W-:Y:S01]  /*0570*/  UIMAD.WIDE.U32 UR32, UR25, UR31, URZ ;  /* 0x0000001f192072a5 */ /* 0x000fe2000f8e003f */
[----:B------:R-:W-:Y:S01]  /*0580*/  ULDC UR5, c[0x0][0x224] ;  /* 0x0000890000057ab9 */ /* 0x000fe20000000800 */
[----:B------:R-:W-:Y:S02]  /*0590*/  UIMAD.WIDE.U32 UR20, UR47, UR20, UR18 ;  /* 0x000000142f1472a5 */ /* 0x000fe4000f8e0012 */
[----:B------:R-:W-:-:S03]  /*05a0*/  ULEA UR29, UR5, 0xfffff800, 0xb ;  /* 0xfffff800051d7891 */ /* 0x000fc6000f8e583f */
[----:B------:R-:W-:Y:S01]  /*05b0*/  UMOV UR27, UR33 ;  /* 0x00000021001b7c82 */ /* 0x000fe20008000000 */
[----:B------:R-:W-:Y:S01]  /*05c0*/  ULDC.64 UR24, c[0x0][0x298] ;  /* 0x0000a60000187ab9 */ /* 0x000fe20000000a00 */
[----:B------:R-:W-:Y:S01]  /*05d0*/  UIADD3 UR33, -UR27, URZ, URZ ;  /* 0x0000003f1b217290 */ /* 0x000fe2000fffe13f */
[----:B------:R-:W-:Y:S01]  /*05e0*/  ULDC.64 UR18, c[0x0][0x330] ;  /* 0x0000cc0000127ab9 */ /* 0x000fe20000000a00 */
[----:B------:R-:W-:Y:S02]  /*05f0*/  UIMAD UR32, UR17, UR24, URZ ;  /* 0x00000018112072a4 */ /* 0x000fe4000f8e023f */
[----:B------:R-:W-:Y:S02]  /*0600*/  UIMAD UR31, UR34, UR33, UR31 ;  /* 0x00000021221f72a4 */ /* 0x000fe4000f8e021f */
[----:B------:R-:W-:Y:S02]  /*0610*/  UIMAD UR28, UR17, UR18, URZ ;  /* 0x00000012111c72a4 */ /* 0x000fe4000f8e023f */
[----:B------:R-:W-:-:S02]  /*0620*/  UISETP.GT.U32.AND UP1, UPT, UR34, UR31, UPT ;  /* 0x0000001f2200728c */ /* 0x000fc4000bf24070 */
[----:B------:R-:W-:Y:S02]  /*0630*/  USHF.R.S32.HI UR17, URZ, 0x1f, UR29 ;  /* 0x0000001f3f117899 */ /* 0x000fe4000801141d */
[----:B------:R-:W-:Y:S02]  /*0640*/  UIADD3 UR48, UP2, UR29, UR20, URZ ;  /* 0x000000141d307290 */ /* 0x000fe4000ff5e03f */
[----:B------:R-:W-:Y:S02]  /*0650*/  UIMAD UR32, UR47, UR25, UR32 ;  /* 0x000000192f2072a4 */ /* 0x000fe4000f8e0220 */
[----:B------:R-:W-:Y:S02]  /*0660*/  UIMAD.WIDE.U32 UR14, UR47, UR24, UR14 ;  /* 0x000000182f0e72a5 */ /* 0x000fe4000f8e000e */
[----:B------:R-:W-:Y:S02]  /*0670*/  UIADD3.X UR4, UR17, UR21, UR4, UP2, !UPT ;  /* 0x0000001511047290 */ /* 0x000fe400097fe404 */
[----:B------:R-:W-:Y:S01]  /*0680*/  @!UP1 UIADD3 UR31, UR31, -UR34, URZ ;  /* 0x800000221f1f9290 */ /* 0x000fe2000fffe03f */
[----:B------:R-:W-:Y:S01]  /*0690*/  ULDC.64 UR24, c[0x0][0x2f0] ;  /* 0x0000bc0000187ab9 */ /* 0x000fe20000000a00 */
[----:B------:R-:W-:-:S02]  /*06a0*/  @!UP1 UIADD3 UR27, UR27, 0x1, URZ ;  /* 0x000000011b1b9890 */ /* 0x000fc4000fffe03f */
[----:B------:R-:W-:Y:S02]  /*06b0*/  UISETP.GE.U32.AND UP2, UPT, UR31, UR34, UPT ;  /* 0x000000221f00728c */ /* 0x000fe4000bf46070 */
[----:B------:R-:W-:Y:S02]  /*06c0*/  ULEA UR49, UP3, UR48, UR24, 0x2 ;  /* 0x0000001830317291 */ /* 0x000fe4000f86103f */
[----:B------:R-:W-:Y:S02]  /*06d0*/  UIMAD UR28, UR47, UR19, UR28 ;  /* 0x000000132f1c72a4 */ /* 0x000fe4000f8e021c */
[----:B------:R-:W-:Y:S02]  /*06e0*/  ULEA.HI.X UR48, UR48, UR25, UR4, 0x2, UP3 ;  /* 0x0000001930307291 */ /* 0x000fe400098f1404 */
[----:B------:R-:W-:Y:S02]  /*06f0*/  ULOP3.LUT UR4, UR47, UR30, URZ, 0x3c, !UPT ;  /* 0x0000001e2f047292 */ /* 0x000fe4000f8e3c3f */
[----:B------:R-:W-:-:S02]  /*0700*/  UIADD3 UR50, UP3, UR29, UR14, URZ ;  /* 0x0000000e1d327290 */ /* 0x000fc4000ff7e03f */
[----:B------:R-:W-:Y:S02]  /*0710*/  UISETP.GE.AND UP1, UPT, UR4, URZ, UPT ;  /* 0x0000003f0400728c */ /* 0x000fe4000bf26270 */
[----:B------:R-:W-:Y:S02]  /*0720*/  @UP2 UIADD3 UR27, UR27, 0x1, URZ ;  /* 0x000000011b1b2890 */ /* 0x000fe4000fffe03f */
[----:B------:R-:W-:Y:S02]  /*0730*/  UISETP.NE.AND UP2, UPT, UR30, URZ, UPT ;  /* 0x0000003f1e00728c */ /* 0x000fe4000bf45270 */
[----:B------:R-:W-:Y:S02]  /*0740*/  UIMAD.WIDE.U32 UR18, UR47, UR18, UR10 ;  /* 0x000000122f1272a5 */ /* 0x000fe4000f8e000a */
[----:B------:R-:W-:Y:S01]  /*0750*/  UIADD3.X UR14, UR17, UR15, UR32, UP3, !UPT ;  /* 0x0000000f110e7290 */ /* 0x000fe20009ffe420 */
[----:B------:R-:W-:Y:S01]  /*0760*/  ULDC.64 UR10, c[0x0][0x2f8] ;  /* 0x0000be00000a7ab9 */ /* 0x000fe20000000a00 */
[----:B------:R-:W-:-:S02]  /*0770*/  UIADD3 UR29, UP4, UR29, UR18, URZ ;  /* 0x000000121d1d7290 */ /* 0x000fc4000ff9e03f */
[----:B------:R-:W-:Y:S02]  /*0780*/  ULEA UR51, UP3, UR50, UR10, 0x2 ;  /* 0x0000000a32337291 */ /* 0x000fe4000f86103f */
[----:B------:R-:W-:Y:S01]  /*0790*/  UIADD3.X UR52, UR17, UR19, UR28, UP4, !UPT ;  /* 0x0000001311347290 */ /* 0x000fe2000a7fe41c */
[----:B------:R-:W-:Y:S01]  /*07a0*/  UMOV UR10, UR27 ;  /* 0x0000001b000a7c82 */ /* 0x000fe20008000000 */
[----:B------:R-:W-:Y:S02]  /*07b0*/  ULEA.HI.X UR50, UR50, UR11, UR14, 0x2, UP3 ;  /* 0x0000000b32327291 */ /* 0x000fe400098f140e */
[----:B------:R-:W-:Y:S01]  /*07c0*/  @!UP1 UIADD3 UR10, -UR10, URZ, URZ ;  /* 0x0000003f0a0a9290 */ /* 0x000fe2000fffe13f */
[----:B------:R-:W-:Y:S01]  /*07d0*/  ULDC.64 UR14, c[0x0][0x3b8] ;  /* 0x0000ee00000e7ab9 */ /* 0x000fe20000000a00 */
[----:B------:R-:W-:Y:S02]  /*07e0*/  @!UP2 ULOP3.LUT UR10, URZ, UR30, URZ, 0x33, !UPT ;  /* 0x0000001e3f0aa292 */ /* 0x000fe4000f8e333f */
[----:B------:R-:W-:-:S02]  /*07f0*/  ULEA UR53, UP1, UR29, UR14, 0x2 ;  /* 0x0000000e1d357291 */ /* 0x000fc4000f82103f */
[----:B------:R-:W-:Y:S02]  /*0800*/  USHF.R.S32.HI UR11, URZ, 0x1f, UR10 ;  /* 0x0000001f3f0b7899 */ /* 0x000fe4000801140a */
[----:B------:R-:W-:Y:S02]  /*0810*/  ULEA.HI.X UR52, UR29, UR15, UR52, 0x2, UP1 ;  /* 0x0000000f1d347291 */ /* 0x000fe400088f1434 */
[----:B------:R-:W-:Y:S01]  /*0820*/  ULEA UR20, UR5, 0xfffff000, 0xc ;  /* 0xfffff00005147891 */ /* 0x000fe2000f8e603f */
[----:B------:R-:W-:Y:S01]  /*0830*/  ULDC.64 UR14, c[0x0][0x258] ;  /* 0x00009600000e7ab9 */ /* 0x000fe20000000a00 */
[----:B------:R-:W-:Y:S01]  /*0840*/  ULDC.64 UR16, c[0x0][0x278] ;  /* 0x00009e0000107ab9 */ /* 0x000fe20000000a00 */
[----:B------:R-:W-:Y:S02]  /*0850*/  UIMAD UR4, UR11, UR14, URZ ;  /* 0x0000000e0b0472a4 */ /* 0x000fe4000f8e023f */
[----:B------:R-:W-:Y:S02]  /*0860*/  UIMAD.WIDE.U32 UR18, UR10, UR14, UR6 ;  /* 0x0000000e0a1272a5 */ /* 0x000fe4000f8e0006 */
[----:B------:R-:W-:-:S02]  /*0870*/  UIMAD UR6, UR10, UR15, UR4 ;  /* 0x0000000f0a0672a4 */ /* 0x000fc4000f8e0204 */
[----:B------:R-:W-:Y:S02]  /*0880*/  USHF.R.S32.HI UR21, URZ, 0x1f, UR20 ;  /* 0x0000001f3f157899 */ /* 0x000fe40008011414 */
[----:B------:R-:W-:Y:S02]  /*0890*/  UIADD3 UR4, UP1, UR20, UR18, URZ ;  /* 0x0000001214047290 */ /* 0x000fe4000ff3e03f */
[----:B------:R-:W-:Y:S02]  /*08a0*/  UIADD3 UR6, UR19, UR6, URZ ;  /* 0x0000000613067290 */ /* 0x000fe4000fffe03f */
[----:B------:R-:W-:Y:S01]  /*08b0*/  UIADD3 UR7, UR13, UR8, URZ ;  /* 0x000000080d077290 */ /* 0x000fe2000fffe03f */
[----:B------:R-:W-:Y:S01]  /*08c0*/  ULDC.64 UR14, c[0x0][0x2d8] ;  /* 0x0000b600000e7ab9 */ /* 0x000fe20000000a00 */
[----:B------:R-:W-:Y:S02]  /*08d0*/  UIADD3.X UR8, UR21, UR6, URZ, UP1, !UPT ;  /* 0x0000000615087290 */ /* 0x000fe40008ffe43f */
[----:B------:R-:W-:-:S02]  /*08e0*/  UIMAD UR13, UR11, UR16, URZ ;  /* 0x000000100b0d72a4 */ /* 0x000fc4000f8e023f */
[----:B------:R-:W-:Y:S02]  /*08f0*/  ULEA UR11, UP2, UR4, UR14, 0x2 ;  /* 0x0000000e040b7291 */ /* 0x000fe4000f84103f */
[----:B------:R-:W-:Y:S02]  /*0900*/  UISETP.GE.AND UP1, UPT, UR5, 0x1, UPT ;  /* 0x000000010500788c */ /* 0x000fe4000bf26270 */
[----:B------:R-:W-:Y:S01]  /*0910*/  ULEA.HI.X UR15, UR4, UR15, UR8, 0x2, UP2 ;  /* 0x0000000f040f7291 */ /* 0x000fe200090f1408 */
[----:B------:R-:W-:Y:S02]  /*0920*/  UMOV UR6, UR12 ;  /* 0x0000000c00067c82 */ /* 0x000fe40008000000 */
[----:B------:R-:W-:Y:S01]  /*0930*/  @UP0 ULDC UR8, c[0x0][0x214] ;  /* 0x0000850000080ab9 */ /* 0x000fe20000000800 */
[----:B------:R-:W-:Y:S02]  /*0940*/  UIMAD.WIDE.U32 UR6, UR10, UR16, UR6 ;  /* 0x000000100a0672a5 */ /* 0x000fe4000f8e0006 */
[----:B------:R-:W-:Y:S01]  /*0950*/  @UP0 UIMAD UR8, UR9, UR8, UR47 ;  /* 0x00000008090802a4 */ /* 0x000fe2000f8e022f */
[----:B------:R-:W-:Y:S01]  /*0960*/  @UP0 ULDC UR16, c[0x0][0x21c] ;  /* 0x0000870000100ab9 */ /* 0x000fe20000000800 */
[----:B------:R-:W-:-:S02]  /*0970*/  UIMAD UR17, UR10, UR17, UR13 ;  /* 0x000000110a1172a4 */ /* 0x000fc4000f8e020d */
[----:B------:R-:W-:Y:S01]  /*0980*/  @UP0 UIMAD UR8, UR8, UR5, URZ ;  /* 0x00000005080802a4 */ /* 0x000fe2000f8e023f */
[----:B------:R-:W-:Y:S01]  /*0990*/  @UP0 ULDC.64 UR24, c[0x0][0x310] ;  /* 0x0000c40000180ab9 */ /* 0x000fe20000000a00 */
[----:B------:R-:W-:Y:S02]  /*09a0*/  UIADD3 UR14, UP2, UR20, UR6, URZ ;  /* 0x00000006140e7290 */ /* 0x000fe4000ff5e03f */
[----:B------:R-:W-:Y:S02]  /*09b0*/  @UP0 UIMAD UR8, UR8, UR16, URZ ;  /* 0x00000010080802a4 */ /* 0x000fe4000f8e023f */
[----:B------:R-:W-:Y:S02]  /*09c0*/  UIADD3 UR17, UR7, UR17, URZ ;  /* 0x0000001107117290 */ /* 0x000fe4000fffe03f */
[----:B------:R-:W-:Y:S01]  /*09d0*/  @UP0 UIMAD.WIDE UR24, UR8, 0x10, UR24 ;  /* 0x00000010081808a5 */ /* 0x000fe2000f8e0218 */
[----:B------:R-:W-:Y:S01]  /*09e0*/  ULDC.64 UR12, c[0x0][0x2e0] ;  /* 0x0000b800000c7ab9 */ /* 0x000fe20000000a00 */
[----:B------:R-:W-:-:S02]  /*09f0*/  UIADD3.X UR21, UR21, UR17, URZ, UP2, !UPT ;  /* 0x0000001115157290 */ /* 0x000fc400097fe43f */
        /* <DEDUP_REMOVED lines=25> */
.L_x_2419:
        /* <DEDUP_REMOVED lines=128> */
[----:B------:R-:W-:Y:S01]  /*1390*/  ISETP.GE.AND P3, PT, R33, UR17, PT ;  /* 0x0000001121007c0c */ /* 0x000fe2000bf66270 */
        /* <DEDUP_REMOVED lines=34> */
[----:B------:R-:W-:Y:S01]  /*15c0*/  CS2R R8, SRZ ;  /* 0x0000000000087805 */ /* 0x000fe2000001ff00 */
[----:B------:R-:W-:Y:S01]  /*15d0*/  IMAD.WIDE R4, R7, 0x4, R2 ;  /* 0x0000000407047825 */ /* 0x000fe200078e0202 */
[----:B------:R-:W-:Y:S01]  /*15e0*/  BAR.SYNC.DEFER_BLOCKING 0x0 ;  /* 0x0000000000007b1d */ /* 0x000fe20000010000 */
[----:B------:R-:W-:-:S02]  /*15f0*/  MOV R6, RZ ;  /* 0x000000ff00067202 */ /* 0x000fc40000000f00 */
[----:B------:R-:W-:Y:S02]  /*1600*/  CS2R R10, SRZ ;  /* 0x00000000000a7805 */ /* 0x000fe4000001ff00 */
[----:B------:R-:W-:Y:S02]  /*1610*/  CS2R R12, SRZ ;  /* 0x00000000000c7805 */ /* 0x000fe4000001ff00 */
[----:B-1----:R-:W-:Y:S02]  /*1620*/  CS2R R14, SRZ ;  /* 0x00000000000e7805 */ /* 0x002fe4000001ff00 */
        /* <DEDUP_REMOVED lines=20> */
[----:B----4-:R-:W-:Y:S01]  /*1770*/  CS2R R20, SRZ ;  /* 0x0000000000147805 */ /* 0x010fe2000001ff00 */
        /* <DEDUP_REMOVED lines=11> */
[----:B------:R-:W-:Y:S01]  /*1830*/  STL [R1+0x68], R63 ;  /* 0x0000683f01007387 */ /* 0x000fe20000100800 */
[----:B------:R-:W-:-:S03]  /*1840*/  MOV R2, UR53 ;  /* 0x0000003500027c02 */ /* 0x000fc60008000f00 */
[----:B------:R-:W-:Y:S01]  /*1850*/  STL [R1+0x64], R62 ;  /* 0x0000643e01007387 */ /* 0x000fe20000100800 */
[----:B------:R-:W-:-:S03]  /*1860*/  MOV R3, UR52 ;  /* 0x0000003400037c02 */ /* 0x000fc60008000f00 */
[----:B------:R-:W-:Y:S04]  /*1870*/  STL [R1+0x60], R61 ;  /* 0x0000603d01007387 */ /* 0x000fe80000100800 */
[----:B------:R-:W-:Y:S04]  /*1880*/  STL [R1+0x5c], R60 ;  /* 0x00005c3c01007387 */ /* 0x000fe80000100800 */
[----:B------:R-:W-:Y:S04]  /*1890*/  STL [R1+0x58], R59 ;  /* 0x0000583b01007387 */ /* 0x000fe80000100800 */
[----:B------:R-:W-:Y:S01]  /*18a0*/  STL [R1+0x54], R58 ;  /* 0x0000543a01007387 */ /* 0x000fe20000100800 */
[----:B------:R-:W-:-:S03]  /*18b0*/  IMAD.WIDE R2, R7, 0x4, R2 ;  /* 0x0000000407027825 */ /* 0x000fc600078e0202 */
[----:B------:R-:W-:Y:S01]  /*18c0*/  STL [R1+0x50], R57 ;  /* 0x0000503901007387 */ /* 0x000fe20000100800 */
[----:B------:R-:W-:-:S03]  /*18d0*/  ISETP.GE.AND P1, PT, R7, UR17, PT ;  /* 0x0000001107007c0c */ /* 0x000fc6000bf26270 */
        /* <DEDUP_REMOVED lines=48> */
[----:B------:R-:W-:Y:S01]  /*1be0*/  ISETP.GE.AND P2, PT, R25, UR17, PT ;  /* 0x0000001119007c0c */ /* 0x000fe2000bf46270 */
[----:B------:R-:W-:Y:S01]  /*1bf0*/  HFMA2.MMA R0, -RZ, RZ, 0, 0 ;  /* 0x00000000ff007435 */ /* 0x000fe200000001ff */
[----:B------:R-:W-:Y:S01]  /*1c00*/  BAR.SYNC.DEFER_BLOCKING 0x0 ;  /* 0x0000000000007b1d */ /* 0x000fe20000010000 */
[----:B------:R-:W-:-:S05]  /*1c10*/  ISETP.GE.AND P0, PT, R23, UR17, PT ;  /* 0x0000001117007c0c */ /* 0x000fca000bf06270 */
[----:B-1----:R-:W-:Y:S04]  /*1c20*/  STL [R1+0x8], R7 ;  /* 0x0000080701007387 */ /* 0x002fe80000100800 */
[----:B------:R-:W3:Y:S04]  /*1c30*/  LDL.LU R19, [R1+0x80] ;  /* 0x0000800001137983 */ /* 0x000ee80000300800 */
[----:B--2---:R-:W-:Y:S01]  /*1c40*/  STL [R1+0x4], R6 ;  /* 0x0000040601007387 */ /* 0x004fe20000100800 */
[----:B------:R-:W-:Y:S02]  /*1c50*/  ISETP.GE.AND P4, PT, R29, UR17, PT ;  /* 0x000000111d007c0c */ /* 0x000fe4000bf86270 */
[----:B------:R-:W-:-:S02]  /*1c60*/  ISETP.GE.AND P6, PT, R27, UR17, PT ;  /* 0x000000111b007c0c */ /* 0x000fc4000bfc6270 */
[----:B------:R-:W-:Y:S02]  /*1c70*/  ISETP.GE.AND P5, PT, R33, UR17, PT ;  /* 0x0000001121007c0c */ /* 0x000fe4000bfa6270 */
[----:B------:R-:W-:Y:S01]  /*1c80*/  ISETP.GE.AND P3, PT, R31, UR17, PT ;  /* 0x000000111f007c0c */ /* 0x000fe2000bf66270 */
[----:B------:R-:W2:Y:S01]  /*1c90*/  @!P1 LDG.E R0, desc[UR22][R2.64] ;  /* 0x0000001602009981 */ /* 0x000ea2000c1e1900 */
[----:B------:R-:W-:-:S03]  /*1ca0*/  ISETP.GE.AND P1, PT, R35, UR17, PT ;  /* 0x0000001123007c0c */ /* 0x000fc6000bf26270 */
[----:B0-----:R0:W-:Y:S02]  /*1cb0*/  STL [R1], R5 ;  /* 0x0000000501007387 */ /* 0x0011e40000100800 */
[----:B0-----:R-:W-:Y:S02]  /*1cc0*/  CS2R R4, SRZ ;  /* 0x0000000000047805 */ /* 0x001fe4000001ff00 */
[----:B------:R-:W-:-:S04]  /*1cd0*/  CS2R R6, SRZ ;  /* 0x0000000000067805 */ /* 0x000fc8000001ff00 */
[----:B------:R-:W4:Y:S01]  /*1ce0*/  @!P2 LDG.E R4, desc[UR22][R2.64+0x100] ;  /* 0x000100160204a981 */ /* 0x000f22000c1e1900 */
[----:B------:R-:W-:Y:S02]  /*1cf0*/  ISETP.GE.AND P2, PT, R37, UR17, PT ;  /* 0x0000001125007c0c */ /* 0x000fe4000bf46270 */
[----:B------:R-:W-:Y:S02]  /*1d00*/  CS2R R8, SRZ ;  /* 0x0000000000087805 */ /* 0x000fe4000001ff00 */
[----:B------:R-:W-:Y:S01]  /*1d10*/  CS2R R10, SRZ ;  /* 0x00000000000a7805 */ /* 0x000fe2000001ff00 */
        /* <DEDUP_REMOVED lines=12> */
[----:B------:R-:W-:Y:S01]  /*1de0*/  CS2R R12, SRZ ;  /* 0x00000000000c7805 */ /* 0x000fe2000001ff00 */
[----:B------:R-:W3:Y:S01]  /*1df0*/  @!P1 LDG.E R11, desc[UR22][R2.64+0x380] ;  /* 0x00038016020b9981 */ /* 0x000ee2000c1e1900 */
[----:B------:R-:W-:Y:S02]  /*1e00*/  ISETP.GE.AND P1, PT, R51, UR17, PT ;  /* 0x0000001133007c0c */ /* 0x000fe4000bf26270 */
[----:B------:R-:W-:Y:S02]  /*1e10*/  CS2R R14, SRZ ;  /* 0x00000000000e7805 */ /* 0x000fe4000001ff00 */
[----:B------:R-:W-:Y:S02]  /*1e20*/  CS2R R16, SRZ ;  /* 0x0000000000107805 */ /* 0x000fe4000001ff00 */
[----:B------:R-:W-:Y:S01]  /*1e30*/  MOV R18, RZ ;  /* 0x000000ff00127202 */ /* 0x000fe20000000f00 */
[----:B------:R-:W3:Y:S04]  /*1e40*/  @!P0 LDG.E R13, desc[UR22][R2.64+0x480] ;  /* 0x00048016020d8981 */ /* 0x000ee8000c1e1900 */
[----:B------:R-:W3:Y:S04]  /*1e50*/  @!P4 LDG.E R12, desc[UR22][R2.64+0x500] ;  /* 0x00050016020cc981 */ /* 0x000ee8000c1e1900 */
[----:B------:R-:W3:Y:S04]  /*1e60*/  @!P6 LDG.E R15, desc[UR22][R2.64+0x580] ;  /* 0x00058016020fe981 */ /* 0x000ee8000c1e1900 */
[----:B------:R-:W3:Y:S04]  /*1e70*/  @!P5 LDG.E R14, desc[UR22][R2.64+0x600] ;  /* 0x00060016020ed981 */ /* 0x000ee8000c1e1900 */
[----:B------:R-:W3:Y:S04]  /*1e80*/  @!P3 LDG.E R17, desc[UR22][R2.64+0x680] ;  /* 0x000680160211b981 */ /* 0x000ee8000c1e1900 */
[----:B------:R-:W3:Y:S04]  /*1e90*/  @!P2 LDG.E R16, desc[UR22][R2.64+0x700] ;  /* 0x000700160210a981 */ /* 0x000ee8000c1e1900 */
[----:B------:R-:W3:Y:S01]  /*1ea0*/  @!P1 LDG.E R18, desc[UR22][R2.64+0x780] ;  /* 0x0007801602129981 */ /* 0x000ee2000c1e1900 */
        /* <DEDUP_REMOVED lines=8> */
[----:B--2---:R-:W-:Y:S04]  /*1f30*/  STS [R67], R0 ;  /* 0x0000000043007388 */ /* 0x004fe80000000800 */
[----:B-----5:R-:W-:Y:S04]  /*1f40*/  STS [R66+0x80], R5 ;  /* 0x0000800542007388 */ /* 0x020fe80000000800 */
        /* <DEDUP_REMOVED lines=49> */
[----:B------:R-:W-:Y:S01]  /*2260*/  ISETP.GE.AND P0, PT, R16, 0x1, PT ;  /* 0x000000011000780c */ /* 0x000fe20003f06270 */
        /* <DEDUP_REMOVED lines=18> */
[C---:B------:R-:W-:Y:S01]  /*2390*/  LOP3.LUT R14, R157.reuse, 0x7ffffe0, RZ, 0xc0, !PT ;  /* 0x07ffffe09d0e7812 */ /* 0x040fe200078ec0ff */
[----:B------:R-:W-:Y:S01]  /*23a0*/  USHF.L.U32 UR18, UR17, 0x1, URZ ;  /* 0x0000000111127899 */ /* 0x000fe2000800063f */
[----:B------:R-:W-:Y:S01]  /*23b0*/  LOP3.LUT R15, R157, 0x1f, RZ, 0xc0, !PT ;  /* 0x0000001f9d0f7812 */ /* 0x000fe200078ec0ff */
[----:B------:R-:W-:Y:S01]  /*23c0*/  USHF.R.S32.HI UR6, URZ, 0x1f, UR47 ;  /* 0x0000001f3f067899 */ /* 0x000fe2000801142f */
[----:B------:R-:W-:Y:S01]  /*23d0*/  SHF.L.U32 R14, R14, 0x5, RZ ;  /* 0x000000050e0e7819 */ /* 0x000fe200000006ff */
[----:B------:R-:W-:Y:S01]  /*23e0*/  ULDC.64 UR20, c[0x0][0x230] ;  /* 0x00008c0000147ab9 */ /* 0x000fe20000000a00 */
[----:B------:R-:W-:Y:S01]  /*23f0*/  FADD.FTZ R16, R0, R0 ;  /* 0x0000000000107221 */ /* 0x000fe20000010000 */
[----:B------:R-:W-:Y:S01]  /*2400*/  UIMAD UR6, UR6, UR20, URZ ;  /* 0x00000014060672a4 */ /* 0x000fe2000f8e023f */
[----:B------:R-:W-:Y:S01]  /*2410*/  LOP3.LUT R14, R14, 0xffffffe0, R15, 0xe2, !PT ;  /* 0xffffffe00e0e7812 */ /* 0x000fe200078ee20f */
[----:B------:R-:W-:Y:S01]  /*2420*/  UIMAD.WIDE.U32 UR26, UR47, UR20, URZ ;  /* 0x000000142f1a72a5 */ /* 0x000fe2000f8e003f */
[----:B------:R-:W-:Y:S01]  /*2430*/  FADD.FTZ R15, R3, R3 ;  /* 0x00000003030f7221 */ /* 0x000fe20000010000 */
[----:B------:R-:W-:Y:S01]  /*2440*/  UIMAD UR19, UR47, UR21, UR6 ;  /* 0x000000152f1372a4 */ /* 0x000fe2000f8e0206 */
[----:B------:R-:W-:Y:S01]  /*2450*/  ISETP.GE.AND P0, PT, R14, UR18, PT ;  /* 0x000000120e007c0c */ /* 0x000fe2000bf06270 */
[----:B------:R-:W-:Y:S01]  /*2460*/  FADD.FTZ R14, R2, R2 ;  /* 0x00000002020e7221 */ /* 0x000fe20000010000 */
[----:B------:R-:W-:Y:S01]  /*2470*/  FADD.FTZ R13, R13, R13 ;  /* 0x0000000d0d0d7221 */ /* 0x000fe20000010000 */
[----:B------:R-:W-:Y:S01]  /*2480*/  FADD.FTZ R12, R12, R12 ;  /* 0x0000000c0c0c7221 */ /* 0x000fe20000010000 */
[----:B------:R-:W-:Y:S01]  /*2490*/  P2R R0, PR, RZ, 0x1 ;  /* 0x00000001ff007803 */ /* 0x000fe20000000000 */
[----:B------:R-:W-:Y:S01]  /*24a0*/  FADD.FTZ R11, R11, R11 ;  /* 0x0000000b0b0b7221 */ /* 0x000fe20000010000 */
        /* <DEDUP_REMOVED lines=12> */
[----:B------:R-:W-:Y:S01]  /*2570*/  CS2R R132, SRZ ;  /* 0x0000000000847805 */ /* 0x000fe2000001ff00 */
[----:B0-----:R-:W-:Y:S01]  /*2580*/  FADD.FTZ R0, R19, R19 ;  /* 0x0000001313007221 */ /* 0x001fe20000010000 */
        /* <DEDUP_REMOVED lines=19> */
.L_x_2414:
[----:B------:R-:W2:Y:S01]  /*26c0*/  LDL R17, [R1+0x34] ;  /* 0x0000340001117983 */ /* 0x000ea20000100800 */
[----:B------:R-:W-:Y:S01]  /*26d0*/  LOP3.LUT R248, R157, 0x1f, RZ, 0xc0, !PT ;  /* 0x0000001f9df87812 */ /* 0x000fe200078ec0ff */
[----:B------:R-:W-:Y:S01]  /*26e0*/  USHF.R.S32.HI UR44, URZ, 0x1f, UR6 ;  /* 0x0000001f3f2c7899 */ /* 0x000fe20008011406 */
[----:B------:R-:W-:Y:S01]  /*26f0*/  ULDC.64 UR20, c[0x0][0x250] ;  /* 0x0000940000147ab9 */ /* 0x000fe20000000a00 */
[----:B------:R-:W-:Y:S02]  /*2700*/  HFMA2.MMA R76, -RZ, RZ, 0, 0 ;  /* 0x00000000ff4c7435 */ /* 0x000fe400000001ff */
[----:B------:R-:W-:Y:S02]  /*2710*/  UIMAD UR17, UR44, UR20, URZ ;  /* 0x000000142c1172a4 */ /* 0x000fe4000f8e023f */
[----:B------:R-:W-:Y:S01]  /*2720*/  MOV R21, UR20 ;  /* 0x0000001400157c02 */ /* 0x000fe20008000f00 */
[----:B------:R-:W-:Y:S01]  /*2730*/  HFMA2.MMA R72, -RZ, RZ, 0, 0 ;  /* 0x00000000ff487435 */ /* 0x000fe200000001ff */
[----:B------:R-:W-:Y:S01]  /*2740*/  CS2R R44, SRZ ;  /* 0x00000000002c7805 */ /* 0x000fe2000001ff00 */
[----:B------:R-:W-:Y:S01]  /*2750*/  UIMAD UR17, UR6, UR21, UR17 ;  /* 0x00000015061172a4 */ /* 0x000fe2000f8e0211 */
[----:B------:R-:W-:-:S02]  /*2760*/  CS2R R50, SRZ ;  /* 0x0000000000327805 */ /* 0x000fc4000001ff00 */
[----:B------:R-:W-:Y:S02]  /*2770*/  MOV R74, RZ ;  /* 0x000000ff004a7202 */ /* 0x000fe40000000f00 */
[----:B---34-:R-:W-:Y:S02]  /*2780*/  CS2R R42, SRZ ;  /* 0x00000000002a7805 */ /* 0x018fe4000001ff00 */
[----:B------:R-:W-:Y:S01]  /*2790*/  MOV R70, RZ ;  /* 0x000000ff00467202 */ /* 0x000fe20000000f00 */
[----:B------:R-:W-:Y:S01]  /*27a0*/  HFMA2.MMA R68, -RZ, RZ, 0, 0 ;  /* 0x00000000ff447435 */ /* 0x000fe200000001ff */
[----:B------:R-:W3:Y:S01]  /*27b0*/  LDL R185, [R1+0x2c] ;  /* 0x00002c0001b97983 */ /* 0x000ee20000100800 */
[----:B------:R-:W-:Y:S01]  /*27c0*/  HFMA2.MMA R64, -RZ, RZ, 0, 0 ;  /* 0x00000000ff407435 */ /* 0x000fe200000001ff */
[----:B------:R-:W-:Y:S01]  /*27d0*/  MOV R66, RZ ;  /* 0x000000ff00427202 */ /* 0x000fe20000000f00 */
[----:B------:R-:W-:Y:S01]  /*27e0*/  HFMA2.MMA R52, -RZ, RZ, 0, 0 ;  /* 0x00000000ff347435 */ /* 0x000fe200000001ff */
[----:B------:R-:W-:Y:S01]  /*27f0*/  MOV R60, RZ ;  /* 0x000000ff003c7202 */ /* 0x000fe20000000f00 */
[----:B------:R-:W4:Y:S01]  /*2800*/  LDL R115, [R1+0x28] ;  /* 0x0000280001737983 */ /* 0x000f220000100800 */
[----:B------:R-:W-:Y:S01]  /*2810*/  MOV R62, RZ ;  /* 0x000000ff003e7202 */ /* 0x000fe20000000f00 */
[----:B------:R-:W-:-:S02]  /*2820*/  HFMA2.MMA R58, -RZ, RZ, 0, 0 ;  /* 0x00000000ff3a7435 */ /* 0x000fc400000001ff */
[----:B------:R-:W-:Y:S01]  /*2830*/  HFMA2.MMA R54, -RZ, RZ, 0, 0 ;  /* 0x00000000ff367435 */ /* 0x000fe200000001ff */
[----:B------:R-:W-:Y:S01]  /*2840*/  MOV R56, RZ ;  /* 0x000000ff00387202 */ /* 0x000fe20000000f00 */
[----:B------:R-:W-:Y:S01]  /*2850*/  HFMA2.MMA R78, -RZ, RZ, 0, 0 ;  /* 0x00000000ff4e7435 */ /* 0x000fe200000001ff */
[----:B------:R-:W-:Y:S02]  /*2860*/  MOV R46, RZ ;  /* 0x000000ff002e7202 */ /* 0x000fe40000000f00 */
[----:B------:R-:W-:Y:S02]  /*2870*/  CS2R R40, SRZ ;  /* 0x0000000000287805 */ /* 0x000fe4000001ff00 */
[----:B------:R-:W-:Y:S02]  /*2880*/  SHF.L.U32 R29, R157, 0x5, RZ ;  /* 0x000000059d1d7819 */ /* 0x000fe400000006ff */
[----:B------:R-:W-:Y:S02]  /*2890*/  CS2R R36, SRZ ;  /* 0x0000000000247805 */ /* 0x000fe4000001ff00 */
[----:B------:R-:W-:Y:S01]  /*28a0*/  CS2R R38, SRZ ;  /* 0x0000000000267805 */ /* 0x000fe2000001ff00 */
[----:B------:R-:W-:Y:S01]  /*28b0*/  ULDC.64 UR20, c[0x0][0x238] ;  /* 0x00008e0000147ab9 */ /* 0x000fe20000000a00 */
[----:B------:R-:W-:Y:S01]  /*28c0*/  LOP3.LUT R29, R29, 0xffffffe0, R248, 0xe2, !PT ;  /* 0xffffffe01d1d7812 */ /* 0x000fe200078ee2f8 */
[----:B------:R-:W-:Y:S01]  /*28d0*/  UMOV UR42, UR26 ;  /* 0x0000001a002a7c82 */ /* 0x000fe20008000000 */
[----:B------:R-:W-:Y:S01]  /*28e0*/  UMOV UR43, UR19 ;  /* 0x00000013002b7c82 */ /* 0x000fe20008000000 */
[----:B------:R-:W-:-:S02]  /*28f0*/  MOV R31, RZ ;  /* 0x000000ff001f7202 */ /* 0x000fc40000000f00 */
[----:B------:R-:W-:Y:S02]  /*2900*/  CS2R R34, SRZ ;  /* 0x0000000000227805 */ /* 0x000fe4000001ff00 */
[----:B------:R-:W-:Y:S01]  /*2910*/  LOP3.LUT R29, R29, 0x3e0, RZ, 0xfc, !PT ;  /* 0x000003e01d1d7812 */ /* 0x000fe200078efcff */
[----:B------:R-:W-:Y:S01]  /*2920*/  UIMAD.WIDE.U32 UR42, UR6, UR20, UR42 ;  /* 0x00000014062a72a5 */ /* 0x000fe2000f8e002a */
[----:B------:R-:W-:Y:S01]  /*2930*/  CS2R R32, SRZ ;  /* 0x0000000000207805 */ /* 0x000fe2000001ff00 */
[----:B------:R-:W5:Y:S01]  /*2940*/  LDL R184, [R1+0x24] ;  /* 0x0000240001b87983 */ /* 0x000f620000100800 */
[----:B------:R-:W-:Y:S01]  /*2950*/  SHF.L.U32 R49, R157, 0x5, RZ ;  /* 0x000000059d317819 */ /* 0x000fe200000006ff */
[----:B------:R-:W-:Y:S01]  /*2960*/  HFMA2.MMA R198, -RZ, RZ, 0, 0 ;  /* 0x00000000ffc67435 */ /* 0x000fe200000001ff */
[----:B------:R-:W-:Y:S01]  /*2970*/  CS2R R190, SRZ ;  /* 0x0000000000be7805 */ /* 0x000fe2000001ff00 */
[----:B------:R-:W5:Y:S01]  /*2980*/  LDL R113, [R1+0x20] ;  /* 0x0000200001717983 */ /* 0x000f620000100800 */
[----:B------:R-:W-:-:S03]  /*2990*/  MOV R192, RZ ;  /* 0x000000ff00c07202 */ /* 0x000fc60000000f00 */
[----:B------:R-:W5:Y:S01]  /*29a0*/  LDL R167, [R1+0x1c] ;  /* 0x00001c0001a77983 */ /* 0x000f620000100800 */
[----:B------:R-:W-:-:S03]  /*29b0*/  HFMA2.MMA R188, -RZ, RZ, 0, 0 ;  /* 0x00000000ffbc7435 */ /* 0x000fc600000001ff */
[----:B------:R-:W5:Y:S01]  /*29c0*/  LDL R111, [R1+0x18] ;  /* 0x00001800016f7983 */ /* 0x000f620000100800 */
[----:B------:R-:W-:-:S03]  /*29d0*/  CS2R R196, SRZ ;  /* 0x0000000000c47805 */ /* 0x000fc6000001ff00 */
[----:B------:R-:W5:Y:S01]  /*29e0*/  LDL R200, [R1+0x30] ;  /* 0x0000300001c87983 */ /* 0x000f620000100800 */
[----:B--2---:R-:W-:Y:S02]  /*29f0*/  ISETP.NE.AND P6, PT, R17, RZ, PT ;  /* 0x000000ff1100720c */ /* 0x004fe40003fc5270 */
[----:B------:R-:W-:-:S04]  /*2a00*/  LOP3.LUT R17, R157, 0x7ffffe0, RZ, 0xc0, !PT ;  /* 0x07ffffe09d117812 */ /* 0x000fc800078ec0ff */
[----:B------:R-:W-:-:S04]  /*2a10*/  SHF.L.U32 R17, R17, 0x5, RZ ;  /* 0x0000000511117819 */ /* 0x000fc800000006ff */
[----:B------:R-:W-:-:S04]  /*2a20*/  LOP3.LUT R22, R17, 0xffffffe0, R248, 0xe2, !PT ;  /* 0xffffffe011167812 */ /* 0x000fc800078ee2f8 */
[--C-:B------:R-:W-:Y:S02]  /*2a30*/  SHF.R.S32.HI R23, RZ, 0x1f, R22.reuse ;  /* 0x0000001fff177819 */ /* 0x100fe40000011416 */
[----:B------:R-:W-:Y:S01]  /*2a40*/  LOP3.LUT R47, R22, 0x20, RZ, 0xfc, !PT ;  /* 0x00000020162f7812 */ /* 0x000fe200078efcff */
[----:B------:R-:W-:-:S03]  /*2a50*/  IMAD.WIDE.U32 R20, R21, UR6, R22 ;  /* 0x0000000615147c25 */ /* 0x000fc6000f8e0016 */
[----:B------:R-:W-:Y:S02]  /*2a60*/  ISETP.GE.AND P5, PT, R47, UR18, PT ;  /* 0x000000122f007c0c */ /* 0x000fe4000bfa6270 */
[----:B------:R-:W-:Y:S02]  /*2a70*/  LOP3.LUT R109, R22, 0x40, RZ, 0xfc, !PT ;  /* 0x00000040166d7812 */ /* 0x000fe400078efcff */
[----:B------:R-:W-:Y:S02]  /*2a80*/  IADD3 R17, R21, UR17, RZ ;  /* 0x0000001115117c10 */ /* 0x000fe4000fffe0ff */
[----:B0-----:R-:W-:Y:S02]  /*2a90*/  LEA R18, P0, R20, UR11, 0x2 ;  /* 0x0000000b14127c11 */ /* 0x001fe4000f8010ff */
[C---:B------:R-:W-:Y:S02]  /*2aa0*/  LOP3.LUT R107, R22.reuse, 0x60, RZ, 0xfc, !PT ;  /* 0x00000060166b7812 */ /* 0x040fe400078efcff */
[----:B------:R-:W-:-:S02]  /*2ab0*/  LOP3.LUT R105, R22, 0x80, RZ, 0xfc, !PT ;  /* 0x0000008016697812 */ /* 0x000fc400078efcff */
[----:B------:R-:W-:Y:S02]  /*2ac0*/  LEA.HI.X R19, R20, UR12, R17, 0x2, P0 ;  /* 0x0000000c14137c11 */ /* 0x000fe400080f1411 */
[C---:B------:R-:W-:Y:S02]  /*2ad0*/  LOP3.LUT R103, R22.reuse, 0xa0, RZ, 0xfc, !PT ;  /* 0x000000a016677812 */ /* 0x040fe400078efcff */
[C---:B------:R-:W-:Y:S01]  /*2ae0*/  LOP3.LUT R101, R22.reuse, 0xc0, RZ, 0xfc, !PT ;  /* 0x000000c016657812 */ /* 0x040fe200078efcff */
[----:B------:R-:W2:Y:S01]  /*2af0*/  @!P5 LDG.E R76, desc[UR22][R18.64+0x80] ;  /* 0x00008016124cd981 */ /* 0x000ea2000c1e1900 */
[----:B------:R-:W-:Y:S02]  /*2b00*/  ISETP.GE.AND P4, PT, R109, UR18, PT ;  /* 0x000000126d007c0c */ /* 0x000fe4000bf86270 */
[----:B------:R-:W-:Y:S01]  /*2b10*/  LOP3.LUT R97, R22, 0xe0, RZ, 0xfc, !PT ;  /* 0x000000e016617812 */ /* 0x000fe200078efcff */
[----:B------:R-:W3:Y:S01]  /*2b20*/  @!P6 LDG.E R78, desc[UR22][R18.64] ;  /* 0x00000016124ee981 */ /* 0x000ee2000c1e1900 */
[----:B------:R-:W-:-:S02]  /*2b30*/  ISETP.GE.AND P1, PT, R107, UR18, PT ;  /* 0x000000126b007c0c */ /* 0x000fc4000bf26270 */
[----:B------:R-:W-:Y:S02]  /*2b40*/  ISETP.GE.AND P0, PT, R105, UR18, PT ;  /* 0x0000001269007c0c */ /* 0x000fe4000bf06270 */
[----:B------:R-:W-:Y:S02]  /*2b50*/  ISETP.GE.AND P3, PT, R103, UR18, PT ;  /* 0x0000001267007c0c */ /* 0x000fe4000bf66270 */
[----:B------:R-:W-:Y:S02]  /*2b60*/  ISETP.GE.AND P2, PT, R101, UR18, PT ;  /* 0x0000001265007c0c */ /* 0x000fe4000bf46270 */
[----:B------:R-:W-:Y:S01]  /*2b70*/  ISETP.GE.AND P5, PT, R97, UR18, PT ;  /* 0x0000001261007c0c */ /* 0x000fe2000bfa6270 */
[----:B------:R-:W4:Y:S01]  /*2b80*/  @!P4 LDG.E R45, desc[UR22][R18.64+0x100] ;  /* 0x00010016122dc981 */ /* 0x000f22000c1e1900 */
[C---:B------:R-:W-:Y:S02]  /*2b90*/  LOP3.LUT R99, R22.reuse, 0x100, RZ, 0xfc, !PT ;  /* 0x0000010016637812 */ /* 0x040fe400078efcff */
[C---:B------:R-:W-:Y:S01]  /*2ba0*/  LOP3.LUT R93, R22.reuse, 0x120, RZ, 0xfc, !PT ;  /* 0x00000120165d7812 */ /* 0x040fe200078efcff */
[----:B------:R-:W5:Y:S01]  /*2bb0*/  @!P1 LDG.E R51, desc[UR22][R18.64+0x180] ;  /* 0x0001801612339981 */ /* 0x000f62000c1e1900 */
[----:B------:R-:W-:-:S02]  /*2bc0*/  LOP3.LUT R95, R22, 0x140, RZ, 0xfc, !PT ;  /* 0x00000140165f7812 */ /* 0x000fc400078efcff */
[C---:B------:R-:W-:Y:S01]  /*2bd0*/  LOP3.LUT R91, R22.reuse, 0x160, RZ, 0xfc, !PT ;  /* 0x00000160165b7812 */ /* 0x040fe200078efcff */
[----:B------:R-:W5:Y:S01]  /*2be0*/  @!P0 LDG.E R74, desc[UR22][R18.64+0x200] ;  /* 0x00020016124a8981 */ /* 0x000f62000c1e1900 */
[C---:B------:R-:W-:Y:S02]  /*2bf0*/  LOP3.LUT R89, R22.reuse, 0x180, RZ, 0xfc, !PT ;  /* 0x0000018016597812 */ /* 0x040fe400078efcff */
[----:B------:R-:W-:Y:S01]  /*2c00*/  ISETP.GE.AND P4, PT, R99, UR18, PT ;  /* 0x0000001263007c0c */ /* 0x000fe2000bf86270 */
[----:B------:R-:W5:Y:S01]  /*2c10*/  @!P3 LDG.E R72, desc[UR22][R18.64+0x280] ;  /* 0x000280161248b981 */ /* 0x000f62000c1e1900 */
[----:B------:R-:W-:Y:S02]  /*2c20*/  LOP3.LUT R87, R22, 0x1a0, RZ, 0xfc, !PT ;  /* 0x000001a016577812 */ /* 0x000fe400078efcff */
[----:B------:R-:W-:Y:S01]  /*2c30*/  ISETP.GE.AND P1, PT, R93, UR18, PT ;  /* 0x000000125d007c0c */ /* 0x000fe2000bf26270 */
[----:B------:R-:W5:Y:S01]  /*2c40*/  @!P2 LDG.E R70, desc[UR22][R18.64+0x300] ;  /* 0x000300161246a981 */ /* 0x000f62000c1e1900 */
[----:B------:R-:W-:-:S02]  /*2c50*/  ISETP.GE.AND P0, PT, R95, UR18, PT ;  /* 0x000000125f007c0c */ /* 0x000fc4000bf06270 */
[----:B------:R-:W-:Y:S01]  /*2c60*/  ISETP.GE.AND P3, PT, R91, UR18, PT ;  /* 0x000000125b007c0c */ /* 0x000fe2000bf66270 */
[----:B------:R-:W5:Y:S01]  /*2c70*/  @!P5 LDG.E R43, desc[UR22][R18.64+0x380] ;  /* 0x00038016122bd981 */ /* 0x000f62000c1e1900 */
[----:B------:R-:W-:Y:S02]  /*2c80*/  ISETP.GE.AND P2, PT, R89, UR18, PT ;  /* 0x0000001259007c0c */ /* 0x000fe4000bf46270 */
[----:B------:R-:W-:Y:S01]  /*2c90*/  ISETP.GE.AND P5, PT, R87, UR18, PT ;  /* 0x0000001257007c0c */ /* 0x000fe2000bfa6270 */
[----:B------:R-:W5:Y:S01]  /*2ca0*/  @!P4 LDG.E R68, desc[UR22][R18.64+0x400] ;  /* 0x000400161244c981 */ /* 0x000f62000c1e1900 */
        /* <DEDUP_REMOVED lines=42> */
[----:B------:R-:W-:Y:S02]  /*2f50*/  LOP3.LUT R24, R22, 0x3c0, RZ, 0xfc, !PT ;  /* 0x000003c016187812 */ /* 0x000fe400078efcff */
[----:B------:R-:W-:Y:S01]  /*2f60*/  ISETP.GE.AND P4, PT, R28, UR18, PT ;  /* 0x000000121c007c0c */ /* 0x000fe2000bf86270 */
[----:B------:R-:W5:Y:S01]  /*2f70*/  @!P3 LDG.E R39, desc[UR22][R18.64+0xb80] ;  /* 0x000b80161227b981 */ /* 0x000f62000c1e1900 */
[----:B------:R-:W-:Y:S01]  /*2f80*/  ISETP.GE.AND P1, PT, R27, UR18, PT ;  /* 0x000000121b007c0c */ /* 0x000fe2000bf26270 */
[----:B------:R-:W-:Y:S01]  /*2f90*/  UIMAD UR17, UR44, UR20, URZ ;  /* 0x000000142c1172a4 */ /* 0x000fe2000f8e023f */
[----:B------:R-:W-:Y:S01]  /*2fa0*/  ISETP.GE.AND P0, PT, R26, UR18, PT ;  /* 0x000000121a007c0c */ /* 0x000fe2000bf06270 */
[----:B------:R-:W5:Y:S01]  /*2fb0*/  @!P2 LDG.E R40, desc[UR22][R18.64+0xc00] ;  /* 0x000c00161228a981 */ /* 0x000f62000c1e1900 */
[----:B------:R-:W-:-:S02]  /*2fc0*/  ISETP.GE.AND P3, PT, R25, UR18, PT ;  /* 0x0000001219007c0c */ /* 0x000fc4000bf66270 */
[----:B------:R-:W-:Y:S01]  /*2fd0*/  ISETP.GE.AND P2, PT, R24, UR18, PT ;  /* 0x0000001218007c0c */ /* 0x000fe2000bf46270 */
[----:B------:R-:W5:Y:S01]  /*2fe0*/  @!P5 LDG.E R37, desc[UR22][R18.64+0xc80] ;  /* 0x000c80161225d981 */ /* 0x000f62000c1e1900 */
[----:B------:R-:W-:Y:S01]  /*2ff0*/  ISETP.GE.AND P5, PT, R29, UR18, PT ;  /* 0x000000121d007c0c */ /* 0x000fe2000bfa6270 */
[----:B------:R-:W-:Y:S02]  /*3000*/  UIMAD UR17, UR6, UR21, UR17 ;  /* 0x00000015061172a4 */ /* 0x000fe4000f8e0211 */
[----:B------:R-:W5:Y:S01]  /*3010*/  @!P4 LDG.E R38, desc[UR22][R18.64+0xd00] ;  /* 0x000d00161226c981 */ /* 0x000f62000c1e1900 */
[----:B------:R-:W-:Y:S01]  /*3020*/  ULDC.64 UR20, c[0x0][0x2d0] ;  /* 0x0000b40000147ab9 */ /* 0x000fe20000000a00 */
[----:B------:R-:W-:Y:S02]  /*3030*/  UIADD3 UR17, UR43, UR17, URZ ;  /* 0x000000112b117290 */ /* 0x000fe4000fffe03f */
[----:B------:R-:W-:Y:S01]  /*3040*/  ULEA UR20, UP0, UR42, UR20, 0x3 ;  /* 0x000000142a147291 */ /* 0x000fe2000f80183f */
[----:B------:R-:W5:Y:S03]  /*3050*/  @!P1 LDG.E R31, desc[UR22][R18.64+0xd80] ;  /* 0x000d8016121f9981 */ /* 0x000f66000c1e1900 */
[----:B------:R-:W-:Y:S01]  /*3060*/  ULEA.HI.X UR21, UR42, UR21, UR17, 0x3, UP0 ;  /* 0x000000152a157291 */ /* 0x000fe200080f1c11 */
[----:B------:R-:W5:Y:S04]  /*3070*/  @!P0 LDG.E R34, desc[UR22][R18.64+0xe00] ;  /* 0x000e001612228981 */ /* 0x000f68000c1e1900 */
[----:B------:R-:W5:Y:S04]  /*3080*/  @!P3 LDG.E R35, desc[UR22][R18.64+0xe80] ;  /* 0x000e80161223b981 */ /* 0x000f68000c1e1900 */
[----:B------:R-:W5:Y:S01]  /*3090*/  @!P2 LDG.E R32, desc[UR22][R18.64+0xf00] ;  /* 0x000f00161220a981 */ /* 0x000f62000c1e1900 */
[----:B------:R-:W-:-:S03]  /*30a0*/  MOV R20, UR20 ;  /* 0x0000001400147c02 */ /* 0x000fc60008000f00 */
[----:B------:R-:W5:Y:S01]  /*30b0*/  @!P5 LDG.E R33, desc[UR22][R18.64+0xf80] ;  /* 0x000f80161221d981 */ /* 0x000f62000c1e1900 */
[----:B------:R-:W-:Y:S01]  /*30c0*/  MOV R21, UR21 ;  /* 0x0000001500157c02 */ /* 0x000fe20008000f00 */
[----:B------:R-:W-:Y:S01]  /*30d0*/  ULEA UR17, UR16, 0xfffff800, 0xb ;  /* 0xfffff80010117891 */ /* 0x000fe2000f8e583f */
[----:B------:R-:W-:Y:S01]  /*30e0*/  LOP3.LUT R49, R49, 0xfffffc00, RZ, 0xc0, !PT ;  /* 0xfffffc0031317812 */ /* 0x000fe200078ec0ff */
[----:B------:R-:W-:Y:S02]  /*30f0*/  ULDC.64 UR20, c[0x0][0x270] ;  /* 0x00009c0000147ab9 */ /* 0x000fe40000000a00 */
[----:B------:R0:W5:Y:S01]  /*3100*/  LDG.E.64 R18, desc[UR22][R20.64] ;  /* 0x0000001614127981 */ /* 0x000162000c1e1b00 */
[----:B------:R-:W-:Y:S01]  /*3110*/  UIADD3 UR17, -UR17, UR55, URZ ;  /* 0x0000003711117290 */ /* 0x000fe2000fffe13f */
[----:B------:R-:W-:-:S03]  /*3120*/  IADD3 R53, R49, R156, RZ ;  /* 0x0000009c31357210 */ /* 0x000fc60007ffe0ff */
[----:B------:R-:W-:Y:S01]  /*3130*/  USHF.L.U32 UR43, UR17, 0x1, URZ ;  /* 0x00000001112b7899 */ /* 0x000fe2000800063f */
[C---:B------:R-:W-:Y:S02]  /*3140*/  IADD3 R80, R53.reuse, 0x20, RZ ;  /* 0x0000002035507810 */ /* 0x040fe40007ffe0ff */
[C---:B------:R-:W-:Y:S02]  /*3150*/  IADD3 R82, R53.reuse, 0x40, RZ ;  /* 0x0000004035527810 */ /* 0x040fe40007ffe0ff */
[----:B------:R-:W-:Y:S02]  /*3160*/  MOV R17, UR20 ;  /* 0x0000001400117c02 */ /* 0x000fe40008000f00 */
[C---:B------:R-:W-:Y:S02]  /*3170*/  IADD3 R84, R53.reuse, 0x60, RZ ;  /* 0x0000006035547810 */ /* 0x040fe40007ffe0ff */
[C---:B0-----:R-:W-:Y:S02]  /*3180*/  LEA.HI.SX32 R20, R53.reuse, R53, 0x1b ;  /* 0x0000003535147211 */ /* 0x041fe400078fdaff */
[----:B------:R-:W-:-:S02]  /*3190*/  IADD3 R86, R53, 0x80, RZ ;  /* 0x0000008035567810 */ /* 0x000fc40007ffe0ff */
[C---:B------:R-:W-:Y:S02]  /*31a0*/  IADD3 R88, R53.reuse, 0xa0, RZ ;  /* 0x000000a035587810 */ /* 0x040fe40007ffe0ff */
[C---:B------:R-:W-:Y:S02]  /*31b0*/  IADD3 R126, R53.reuse, 0x280, RZ ;  /* 0x00000280357e7810 */ /* 0x040fe40007ffe0ff */
[-C--:B------:R-:W-:Y:S02]  /*31c0*/  LEA.HI.SX32 R80, R80, R53.reuse, 0x1b ;  /* 0x0000003550507211 */ /* 0x080fe400078fdaff */
[----:B------:R-:W-:Y:S02]  /*31d0*/  IADD3 R90, R53, 0xc0, RZ ;  /* 0x000000c0355a7810 */ /* 0x000fe40007ffe0ff */
[----:B------:R-:W-:Y:S02]  /*31e0*/  LEA.HI.SX32 R82, R82, R53, 0x1b ;  /* 0x0000003552527211 */ /* 0x000fe400078fdaff */
[----:B------:R-:W-:Y:S01]  /*31f0*/  ISETP.GE.AND P0, PT, R22, UR43, PT ;  /* 0x0000002b16007c0c */ /* 0x000fe2000bf06270 */
[----:B------:R-:W-:Y:S01]  /*3200*/  IMAD.WIDE.U32 R22, R17, UR6, R22 ;  /* 0x0000000611167c25 */ /* 0x000fe2000f8e0016 */
[----:B------:R-:W-:-:S02]  /*3210*/  ISETP.GE.AND P1, PT, R47, UR43, PT ;  /* 0x0000002b2f007c0c */ /* 0x000fc4000bf26270 */
[C---:B------:R-:W-:Y:S02]  /*3220*/  IADD3 R92, R53.reuse, 0xe0, RZ ;  /* 0x000000e0355c7810 */ /* 0x040fe40007ffe0ff */
[----:B------:R-:W-:Y:S02]  /*3230*/  LEA.HI.SX32 R84, R84, R53, 0x1b ;  /* 0x0000003554547211 */ /* 0x000fe400078fdaff */
[C---:B------:R-:W-:Y:S02]  /*3240*/  IADD3 R94, R53.reuse, 0x100, RZ ;  /* 0x00000100355e7810 */ /* 0x040fe40007ffe0ff */
[----:B------:R-:W-:Y:S02]  /*3250*/  LEA R47, R20, R155, 0x2 ;  /* 0x0000009b142f7211 */ /* 0x000fe400078e10ff */
[----:B------:R-:W-:Y:S02]  /*3260*/  LEA.HI.SX32 R86, R86, R53, 0x1b ;  /* 0x0000003556567211 */ /* 0x000fe400078fdaff */
[----:B------:R-:W-:-:S02]  /*3270*/  IADD3 R96, R53, 0x120, RZ ;  /* 0x0000012035607810 */ /* 0x000fc40007ffe0ff */
[-C--:B------:R-:W-:Y:S02]  /*3280*/  LEA.HI.SX32 R88, R88, R53.reuse, 0x1b ;  /* 0x0000003558587211 */ /* 0x080fe400078fdaff */
[----:B------:R-:W-:Y:S02]  /*3290*/  LEA.HI.SX32 R158, R126, R53, 0x1b ;  /* 0x000000357e9e7211 */ /* 0x000fe400078fdaff */
[----:B------:R-:W-:Y:S02]  /*32a0*/  LEA R17, R80, R155, 0x2 ;  /* 0x0000009b50117211 */ /* 0x000fe400078e10ff */
[----:B------:R-:W-:Y:S02]  /*32b0*/  IADD3 R98, R53, 0x140, RZ ;  /* 0x0000014035627810 */ /* 0x000fe40007ffe0ff */
[----:B------:R-:W-:Y:S02]  /*32c0*/  LEA.HI.SX32 R90, R90, R53, 0x1b ;  /* 0x000000355a5a7211 */ /* 0x000fe400078fdaff */
[----:B------:R-:W-:-:S02]  /*32d0*/  LEA R126, R82, R155, 0x2 ;  /* 0x0000009b527e7211 */ /* 0x000fc400078e10ff */
[C---:B------:R-:W-:Y:S02]  /*32e0*/  IADD3 R100, R53.reuse, 0x160, RZ ;  /* 0x0000016035647810 */ /* 0x040fe40007ffe0ff */
        /* <DEDUP_REMOVED lines=36> */
[-C--:B------:R-:W-:Y:S02]  /*3530*/  LEA R169, R108, R155.reuse, 0x2 ;  /* 0x0000009b6ca97211 */ /* 0x080fe400078e10ff */
[C---:B------:R-:W-:Y:S02]  /*3540*/  IADD3 R166, R53.reuse, 0x300, RZ ;  /* 0x0000030035a67810 */ /* 0x040fe40007ffe0ff */
[----:B------:R-:W-:Y:S02]  /*3550*/  LEA R165, R110, R155, 0x2 ;  /* 0x0000009b6ea57211 */ /* 0x000fe400078e10ff */
[----:B------:R-:W-:Y:S02]  /*3560*/  IADD3 R168, R53, 0x320, RZ ;  /* 0x0000032035a87810 */ /* 0x000fe40007ffe0ff */
[----:B------:R-:W-:-:S02]  /*3570*/  LEA.HI.SX32 R160, R160, R53, 0x1b ;  /* 0x00000035a0a07211 */ /* 0x000fc400078fdaff */
[----:B------:R-:W-:Y:S01]  /*3580*/  LEA R163, R112, R155, 0x2 ;  /* 0x0000009b70a37211 */ /* 0x000fe200078e10ff */
[----:B------:R-:W-:Y:S01]  /*3590*/  UIMAD UR20, UR44, UR20, URZ ;  /* 0x000000142c1472a4 */ /* 0x000fe2000f8e023f */
[C---:B------:R-:W-:Y:S02]  /*35a0*/  IADD3 R170, R53.reuse, 0x340, RZ ;  /* 0x0000034035aa7810 */ /* 0x040fe40007ffe0ff */
[----:B------:R-:W-:Y:S02]  /*35b0*/  LEA.HI.SX32 R162, R162, R53, 0x1b ;  /* 0x00000035a2a27211 */ /* 0x000fe400078fdaff */
[----:B------:R-:W-:Y:S02]  /*35c0*/  LEA R161, R114, R155, 0x2 ;  /* 0x0000009b72a17211 */ /* 0x000fe400078e10ff */
[----:B------:R-:W-:Y:S01]  /*35d0*/  IADD3 R172, R53, 0x360, RZ ;  /* 0x0000036035ac7810 */ /* 0x000fe20007ffe0ff */
[----:B---3--:R-:W-:Y:S04]  /*35e0*/  STS [R47], R78 ;  /* 0x0000004e2f007388 */ /* 0x008fe80000000800 */
[----:B--2---:R-:W-:Y:S04]  /*35f0*/  STS [R17+0x80], R76 ;  /* 0x0000804c11007388 */ /* 0x004fe80000000800 */
        /* <DEDUP_REMOVED lines=8> */
[----:B------:R-:W-:Y:S01]  /*3680*/  STS [R179+0x500], R64 ;  /* 0x00050040b3007388 */ /* 0x000fe20000000800 */
[----:B------:R-:W-:-:S03]  /*3690*/  LEA.HI.SX32 R164, R164, R53, 0x1b ;  /* 0x00000035a4a47211 */ /* 0x000fc600078fdaff */
[----:B------:R0:W-:Y:S01]  /*36a0*/  STS [R177+0x580], R60 ;  /* 0x0005803cb1007388 */ /* 0x0001e20000000800 */
[----:B------:R-:W-:-:S03]  /*36b0*/  LEA R159, R116, R155, 0x2 ;  /* 0x0000009b749f7211 */ /* 0x000fc600078e10ff */
[----:B------:R-:W-:Y:S01]  /*36c0*/  STS [R175+0x600], R52 ;  /* 0x00060034af007388 */ /* 0x000fe20000000800 */
[----:B------:R-:W-:-:S03]  /*36d0*/  IADD3 R174, R53, 0x380, RZ ;  /* 0x0000038035ae7810 */ /* 0x000fc60007ffe0ff */
[----:B------:R-:W-:Y:S01]  /*36e0*/  STS [R173+0x680], R62 ;  /* 0x0006803ead007388 */ /* 0x000fe20000000800 */
[----:B------:R-:W-:Y:S02]  /*36f0*/  LEA.HI.SX32 R166, R166, R53, 0x1b ;  /* 0x00000035a6a67211 */ /* 0x000fe400078fdaff */
[----:B0-----:R-:W-:Y:S01]  /*3700*/  LEA R60, R158, R155, 0x2 ;  /* 0x0000009b9e3c7211 */ /* 0x001fe200078e10ff */
[----:B------:R-:W-:Y:S01]  /*3710*/  STS [R171+0x700], R58 ;  /* 0x0007003aab007388 */ /* 0x000fe20000000800 */
[C---:B------:R-:W-:Y:S02]  /*3720*/  IADD3 R176, R53.reuse, 0x3a0, RZ ;  /* 0x000003a035b07810 */ /* 0x040fe40007ffe0ff */
[----:B------:R-:W-:Y:S01]  /*3730*/  LEA.HI.SX32 R168, R168, R53, 0x1b ;  /* 0x00000035a8a87211 */ /* 0x000fe200078fdaff */
[----:B------:R-:W-:Y:S01]  /*3740*/  STS [R169+0x780], R56 ;  /* 0x00078038a9007388 */ /* 0x000fe20000000800 */
[----:B------:R-:W-:Y:S01]  /*3750*/  LEA R61, R160, R155, 0x2 ;  /* 0x0000009ba03d7211 */ /* 0x000fe200078e10ff */
[----:B------:R-:W-:Y:S01]  /*3760*/  UIMAD UR20, UR6, UR21, UR20 ;  /* 0x00000015061472a4 */ /* 0x000fe2000f8e0214 */
[----:B------:R-:W-:Y:S01]  /*3770*/  IADD3 R178, R53, 0x3c0, RZ ;  /* 0x000003c035b27810 */ /* 0x000fe20007ffe0ff */
[----:B------:R-:W-:Y:S01]  /*3780*/  STS [R165+0x800], R54 ;  /* 0x00080036a5007388 */ /* 0x000fe20000000800 */
[----:B------:R-:W-:-:S02]  /*3790*/  LEA.HI.SX32 R170, R170, R53, 0x1b ;  /* 0x00000035aaaa7211 */ /* 0x000fc400078fdaff */
[----:B------:R-:W-:Y:S01]  /*37a0*/  LEA R65, R162, R155, 0x2 ;  /* 0x0000009ba2417211 */ /* 0x000fe200078e10ff */
[----:B------:R-:W-:Y:S01]  /*37b0*/  STS [R163+0x880], R42 ;  /* 0x0008802aa3007388 */ /* 0x000fe20000000800 */
[----:B------:R-:W-:Y:S02]  /*37c0*/  IADD3 R180, R53, 0x3e0, RZ ;  /* 0x000003e035b47810 */ /* 0x000fe40007ffe0ff */
[----:B------:R-:W-:Y:S01]  /*37d0*/  LEA.HI.SX32 R172, R172, R53, 0x1b ;  /* 0x00000035acac7211 */ /* 0x000fe200078fdaff */
[----:B------:R-:W-:Y:S01]  /*37e0*/  STS [R161+0x900], R50 ;  /* 0x00090032a1007388 */ /* 0x000fe20000000800 */
[----:B------:R-:W-:Y:S02]  /*37f0*/  LEA R66, R164, R155, 0x2 ;  /* 0x0000009ba4427211 */ /* 0x000fe400078e10ff */
[----:B------:R-:W-:Y:S01]  /*3800*/  LEA.HI.SX32 R174, R174, R53, 0x1b ;  /* 0x00000035aeae7211 */ /* 0x000fe200078fdaff */
[----:B------:R-:W-:Y:S01]  /*3810*/  STS [R159+0x980], R46 ;  /* 0x0009802e9f007388 */ /* 0x000fe20000000800 */
[----:B------:R-:W-:-:S02]  /*3820*/  LEA R67, R166, R155, 0x2 ;  /* 0x0000009ba6437211 */ /* 0x000fc400078e10ff */
[----:B------:R-:W-:Y:S01]  /*3830*/  LEA.HI.SX32 R176, R176, R53, 0x1b ;  /* 0x00000035b0b07211 */ /* 0x000fe200078fdaff */
[----:B------:R-:W-:Y:S01]  /*3840*/  STS [R60+0xa00], R41 ;  /* 0x000a00293c007388 */ /* 0x000fe20000000800 */
[----:B------:R-:W-:Y:S02]  /*3850*/  LEA R68, R168, R155, 0x2 ;  /* 0x0000009ba8447211 */ /* 0x000fe400078e10ff */
[----:B------:R-:W-:Y:S01]  /*3860*/  LEA.HI.SX32 R178, R178, R53, 0x1b ;  /* 0x00000035b2b27211 */ /* 0x000fe200078fdaff */
[----:B------:R-:W-:Y:S01]  /*3870*/  STS [R61+0xa80], R44 ;  /* 0x000a802c3d007388 */ /* 0x000fe20000000800 */
[----:B------:R-:W-:Y:S02]  /*3880*/  LEA R69, R170, R155, 0x2 ;  /* 0x0000009baa457211 */ /* 0x000fe400078e10ff */
[----:B------:R-:W-:Y:S01]  /*3890*/  LEA.HI.SX32 R180, R180, R53, 0x1b ;  /* 0x00000035b4b47211 */ /* 0x000fe200078fdaff */
[----:B------:R-:W-:Y:S01]  /*38a0*/  STS [R65+0xb00], R36 ;  /* 0x000b002441007388 */ /* 0x000fe20000000800 */
[----:B------:R-:W-:-:S02]  /*38b0*/  LEA R70, R172, R155, 0x2 ;  /* 0x0000009bac467211 */ /* 0x000fc400078e10ff */
[-C--:B------:R-:W-:Y:S01]  /*38c0*/  LEA R71, R174, R155.reuse, 0x2 ;  /* 0x0000009bae477211 */ /* 0x080fe200078e10ff */
[----:B------:R-:W-:Y:S01]  /*38d0*/  STS [R66+0xb80], R39 ;  /* 0x000b802742007388 */ /* 0x000fe20000000800 */
[----:B------:R-:W-:Y:S02]  /*38e0*/  IADD3 R21, R23, UR20, RZ ;  /* 0x0000001417157c10 */ /* 0x000fe4000fffe0ff */
[----:B------:R-:W-:Y:S01]  /*38f0*/  LEA R20, P2, R22, UR13, 0x2 ;  /* 0x0000000d16147c11 */ /* 0x000fe2000f8410ff */
[----:B------:R-:W-:Y:S01]  /*3900*/  STS [R67+0xc00], R40 ;  /* 0x000c002843007388 */ /* 0x000fe20000000800 */
[-C--:B------:R-:W-:Y:S02]  /*3910*/  LEA R72, R176, R155.reuse, 0x2 ;  /* 0x0000009bb0487211 */ /* 0x080fe400078e10ff */
[-C--:B------:R-:W-:Y:S01]  /*3920*/  LEA R73, R178, R155.reuse, 0x2 ;  /* 0x0000009bb2497211 */ /* 0x080fe200078e10ff */
[----:B------:R-:W-:Y:S01]  /*3930*/  STS [R68+0xc80], R37 ;  /* 0x000c802544007388 */ /* 0x000fe20000000800 */
[----:B------:R-:W-:-:S03]  /*3940*/  LEA R74, R180, R155, 0x2 ;  /* 0x0000009bb44a7211 */ /* 0x000fc600078e10ff */
[----:B------:R-:W-:Y:S01]  /*3950*/  STS [R69+0xd00], R38 ;  /* 0x000d002645007388 */ /* 0x000fe20000000800 */
[----:B------:R-:W-:Y:S01]  /*3960*/  LEA.HI.X R21, R22, UR14, R21, 0x2, P2 ;  /* 0x0000000e16157c11 */ /* 0x000fe200090f1415 */
[----:B------:R-:W-:Y:S01]  /*3970*/  FADD.FTZ R116, R185, UR4 ;  /* 0x00000004b9747e21 */ /* 0x000fe20008010000 */
[----:B------:R-:W-:Y:S01]  /*3980*/  FADD.FTZ R115, R115, UR4 ;  /* 0x0000000473737e21 */ /* 0x000fe20008010000 */
[----:B------:R-:W-:Y:S01]  /*3990*/  FADD.FTZ R114, R184, UR4 ;  /* 0x00000004b8727e21 */ /* 0x000fe20008010000 */
[----:B------:R-:W-:Y:S04]  /*39a0*/  STS [R70+0xd80], R31 ;  /* 0x000d801f46007388 */ /* 0x000fe80000000800 */
[----:B------:R-:W-:Y:S04]  /*39b0*/  STS [R71+0xe00], R34 ;  /* 0x000e002247007388 */ /* 0x000fe80000000800 */
[----:B------:R-:W-:Y:S04]  /*39c0*/  STS [R72+0xe80], R35 ;  /* 0x000e802348007388 */ /* 0x000fe80000000800 */
[----:B------:R0:W-:Y:S04]  /*39d0*/  STS [R73+0xf00], R32 ;  /* 0x000f002049007388 */ /* 0x0001e80000000800 */
[----:B------:R1:W-:Y:S01]  /*39e0*/  STS [R74+0xf80], R33 ;  /* 0x000f80214a007388 */ /* 0x0003e20000000800 */
[----:B------:R-:W-:-:S03]  /*39f0*/  NOP ;  /* 0x0000000000007918 */ /* 0x000fc60000000000 */
[----:B------:R-:W2:Y:S01]  /*3a00*/  @!P0 LDG.E R198, desc[UR22][R20.64] ;  /* 0x0000001614c68981 */ /* 0x000ea2000c1e1900 */
[----:B------:R-:W-:Y:S02]  /*3a10*/  ISETP.GE.AND P0, PT, R109, UR43, PT ;  /* 0x0000002b6d007c0c */ /* 0x000fe4000bf06270 */
[----:B------:R-:W-:Y:S01]  /*3a20*/  R2UR UR42, R19 ;  /* 0x00000000132a72ca */ /* 0x000fe200000e0000 */
[----:B0-----:R-:W3:Y:S04]  /*3a30*/  LDL R32, [R1+0x14] ;  /* 0x0000140001207983 */ /* 0x001ee80000100800 */
[----:B------:R-:W4:Y:S04]  /*3a40*/  LDL R52, [R1+0x8] ;  /* 0x0000080001347983 */ /* 0x000f280000100800 */
[----:B------:R-:W5:Y:S04]  /*3a50*/  LDL R51, [R1+0x4] ;  /* 0x0000040001337983 */ /* 0x000f680000100800 */
[----:B------:R-:W2:Y:S01]  /*3a60*/  @!P0 LDG.E R191, desc[UR22][R20.64+0x100] ;  /* 0x0001001614bf8981 */ /* 0x000ea2000c1e1900 */
[----:B------:R-:W-:Y:S01]  /*3a70*/  ISETP.GE.AND P0, PT, R105, UR43, PT ;  /* 0x0000002b69007c0c */ /* 0x000fe2000bf06270 */
[----:B------:R-:W-:-:S02]  /*3a80*/  FMUL.FTZ R19, R116, UR42 ;  /* 0x0000002a74137c20 */ /* 0x000fc40008410000 */
[----:B------:R-:W2:Y:S02]  /*3a90*/  LDL R50, [R1] ;  /* 0x0000000001327983 */ /* 0x000ea40000100800 */
[----:B------:R-:W-:Y:S01]  /*3aa0*/  FMUL.RZ R22, R19, 0.15915493667125701904 ;  /* 0x3e22f98313167820 */ /* 0x000fe2000040c000 */
[----:B------:R-:W-:Y:S01]  /*3ab0*/  FMUL.FTZ R19, R115, UR42 ;  /* 0x0000002a73137c20 */ /* 0x000fe20008410000 */
[----:B------:R-:W2:Y:S03]  /*3ac0*/  @!P1 LDG.E R196, desc[UR22][R20.64+0x80] ;  /* 0x0000801614c49981 */ /* 0x000ea6000c1e1900 */
[----:B------:R-:W-:Y:S01]  /*3ad0*/  FMUL.RZ R23, R19, 0.15915493667125701904 ;  /* 0x3e22f98313177820 */ /* 0x000fe2000040c000 */
[----:B------:R-:W-:Y:S02]  /*3ae0*/  FMUL.FTZ R19, R114, UR42 ;  /* 0x0000002a72137c20 */ /* 0x000fe40008410000 */
[----:B------:R-:W2:Y:S01]  /*3af0*/  @!P0 LDG.E R192, desc[UR22][R20.64+0x200] ;  /* 0x0002001614c08981 */ /* 0x000ea2000c1e1900 */
[----:B------:R-:W-:Y:S01]  /*3b00*/  ISETP.GE.AND P0, PT, R101, UR43, PT ;  /* 0x0000002b65007c0c */ /* 0x000fe2000bf06270 */
[----:B------:R-:W-:-:S04]  /*3b10*/  FMUL.RZ R31, R19, 0.15915493667125701904 ;  /* 0x3e22f983131f7820 */ /* 0x000fc8000040c000 */
[----:B------:R-:W-:Y:S08]  /*3b20*/  MUFU.SIN R41, R31 ;  /* 0x0000001f00297308 */ /* 0x000ff00000000400 */
[----:B------:R0:W-:Y:S01]  /*3b30*/  MUFU.COS R42, R31 ;  /* 0x0000001f002a7308 */ /* 0x0001e20000000000 */
[----:B------:R-:W2:Y:S01]  /*3b40*/  @!P0 LDG.E R188, desc[UR22][R20.64+0x300] ;  /* 0x0003001614bc8981 */ /* 0x000ea2000c1e1900 */
[----:B------:R-:W-:-:S03]  /*3b50*/  ISETP.GE.AND P0, PT, R29, UR43, PT ;  /* 0x0000002b1d007c0c */ /* 0x000fc6000bf06270 */
[----:B------:R-:W2:Y:S04]  /*3b60*/  LDL R29, [R1+0xc] ;  /* 0x00000c00011d7983 */ /* 0x000ea80000100800 */
[----:B0-----:R-:W2:Y:S01]  /*3b70*/  LDL R31, [R1+0x10] ;  /* 0x00001000011f7983 */ /* 0x001ea20000100800 */
[----:B------:R-:W-:-:S13]  /*3b80*/  ISETP.GE.AND P1, PT, R107, UR43, PT ;  /* 0x0000002b6b007c0c */ /* 0x000fda000bf26270 */
[----:B------:R-:W2:Y:S01]  /*3b90*/  @!P1 LDG.E R197, desc[UR22][R20.64+0x180] ;  /* 0x0001801614c59981 */ /* 0x000ea2000c1e1900 */
[----:B------:R-:W-:-:S13]  /*3ba0*/  ISETP.GE.AND P1, PT, R103, UR43, PT ;  /* 0x0000002b67007c0c */ /* 0x000fda000bf26270 */
[----:B------:R-:W2:Y:S01]  /*3bb0*/  @!P1 LDG.E R190, desc[UR22][R20.64+0x280] ;  /* 0x0002801614be9981 */ /* 0x000ea2000c1e1900 */
[----:B------:R-:W-:Y:S02]  /*3bc0*/  ISETP.GE.AND P2, PT, R97, UR43, PT ;  /* 0x0000002b61007c0c */ /* 0x000fe4000bf46270 */
[----:B------:R-:W-:Y:S02]  /*3bd0*/  ISETP.GE.AND P3, PT, R99, UR43, PT ;  /* 0x0000002b63007c0c */ /* 0x000fe4000bf66270 */
[----:B------:R-:W-:Y:S02]  /*3be0*/  ISETP.GE.AND P4, PT, R93, UR43, PT ;  /* 0x0000002b5d007c0c */ /* 0x000fe4000bf86270 */
[----:B------:R-:W-:Y:S02]  /*3bf0*/  CS2R R184, SRZ ;  /* 0x0000000000b87805 */ /* 0x000fe4000001ff00 */
[----:B------:R-:W-:-:S05]  /*3c00*/  MOV R186, RZ ;  /* 0x000000ff00ba7202 */ /* 0x000fca0000000f00 */
[----:B------:R-:W2:Y:S04]  /*3c10*/  @!P2 LDG.E R185, desc[UR22][R20.64+0x380] ;  /* 0x0003801614b9a981 */ /* 0x000ea8000c1e1900 */
[----:B------:R-:W2:Y:S04]  /*3c20*/  @!P3 LDG.E R186, desc[UR22][R20.64+0x400] ;  /* 0x0004001614bab981 */ /* 0x000ea8000c1e1900 */
[----:B------:R-:W2:Y:S01]  /*3c30*/  @!P4 LDG.E R184, desc[UR22][R20.64+0x480] ;  /* 0x0004801614b8c981 */ /* 0x000ea2000c1e1900 */
[----:B------:R-:W-:Y:S01]  /*3c40*/  ISETP.GE.AND P1, PT, R95, UR43, PT ;  /* 0x0000002b5f007c0c */ /* 0x000fe2000bf26270 */
[----:B------:R-:W-:Y:S01]  /*3c50*/  HFMA2.MMA R180, -RZ, RZ, 0, 0 ;  /* 0x00000000ffb47435 */ /* 0x000fe200000001ff */
[----:B------:R-:W-:Y:S01]  /*3c60*/  ISETP.GE.AND P4, PT, R91, UR43, PT ;  /* 0x0000002b5b007c0c */ /* 0x000fe2000bf86270 */
[----:B------:R-:W-:-:S10]  /*3c70*/  HFMA2.MMA R178, -RZ, RZ, 0, 0 ;  /* 0x00000000ffb27435 */ /* 0x000fd400000001ff */
[----:B------:R-:W2:Y:S04]  /*3c80*/  @!P1 LDG.E R180, desc[UR22][R20.64+0x500] ;  /* 0x0005001614b49981 */ /* 0x000ea8000c1e1900 */
[----:B------:R-:W2:Y:S01]  /*3c90*/  @!P4 LDG.E R178, desc[UR22][R20.64+0x580] ;  /* 0x0005801614b2c981 */ /* 0x000ea2000c1e1900 */
[----:B------:R-:W-:Y:S02]  /*3ca0*/  ISETP.GE.AND P3, PT, R89, UR43, PT ;  /* 0x0000002b59007c0c */ /* 0x000fe4000bf66270 */
[----:B------:R-:W-:Y:S02]  /*3cb0*/  MOV R176, RZ ;  /* 0x000000ff00b07202 */ /* 0x000fe40000000f00 */
[----:B------:R-:W-:Y:S01]  /*3cc0*/  ISETP.GE.AND P2, PT, R87, UR43, PT ;  /* 0x0000002b57007c0c */ /* 0x000fe2000bf46270 */
[----:B------:R-:W-:-:S08]  /*3cd0*/  HFMA2.MMA R174, -RZ, RZ, 0, 0 ;  /* 0x00000000ffae7435 */ /* 0x000fd000000001ff */
[----:B------:R-:W2:Y:S01]  /*3ce0*/  @!P3 LDG.E R176, desc[UR22][R20.64+0x600] ;  /* 0x0006001614b0b981 */ /* 0x000ea2000c1e1900 */
[----:B------:R-:W-:-:S03]  /*3cf0*/  ISETP.GE.AND P5, PT, R83, UR43, PT ;  /* 0x0000002b53007c0c */ /* 0x000fc6000bfa6270 */
[----:B------:R-:W2:Y:S01]  /*3d00*/  @!P2 LDG.E R174, desc[UR22][R20.64+0x680] ;  /* 0x0006801614aea981 */ /* 0x000ea2000c1e1900 */
[----:B------:R-:W-:Y:S02]  /*3d10*/  MOV R172, RZ ;  /* 0x000000ff00ac7202 */ /* 0x000fe40000000f00 */
[----:B------:R-:W-:-:S07]  /*3d20*/  ISETP.GE.AND P1, PT, R85, UR43, PT ;  /* 0x0000002b55007c0c */ /* 0x000fce000bf26270 */
[----:B------:R-:W2:Y:S01]  /*3d30*/  @!P5 LDG.E R172, desc[UR22][R20.64+0x700] ;  /* 0x0007001614acd981 */ /* 0x000ea2000c1e1900 */
[----:B------:R-:W-:Y:S01]  /*3d40*/  HFMA2.MMA R170, -RZ, RZ, 0, 0 ;  /* 0x00000000ffaa7435 */ /* 0x000fe200000001ff */
[----:B------:R-:W-:Y:S02]  /*3d50*/  ISETP.GE.AND P3, PT, R81, UR43, PT ;  /* 0x0000002b51007c0c */ /* 0x000fe4000bf66270 */
[----:B------:R-:W-:-:S07]  /*3d60*/  MOV R168, RZ ;  /* 0x000000ff00a87202 */ /* 0x000fce0000000f00 */
[----:B------:R-:W2:Y:S01]  /*3d70*/  @!P1 LDG.E R170, desc[UR22][R20.64+0x780] ;  /* 0x0007801614aa9981 */ /* 0x000ea2000c1e1900 */
[----:B------:R-:W-:Y:S01]  /*3d80*/  ISETP.GE.AND P4, PT, R79, UR43, PT ;  /* 0x0000002b4f007c0c */ /* 0x000fe2000bf86270 */
[----:B------:R-:W-:Y:S02]  /*3d90*/  HFMA2.MMA R164, -RZ, RZ, 0, 0 ;  /* 0x00000000ffa47435 */ /* 0x000fe400000001ff */
[----:B------:R-:W2:Y:S10]  /*3da0*/  @!P3 LDG.E R168, desc[UR22][R20.64+0x800] ;  /* 0x0008001614a8b981 */ /* 0x000eb4000c1e1900 */
[----:B------:R-:W2:Y:S01]  /*3db0*/  @!P4 LDG.E R164, desc[UR22][R20.64+0x880] ;  /* 0x0008801614a4c981 */ /* 0x000ea2000c1e1900 */
[----:B------:R-:W-:-:S02]  /*3dc0*/  ISETP.GE.AND P5, PT, R77, UR43, PT ;  /* 0x0000002b4d007c0c */ /* 0x000fc4000bfa6270 */
[----:B------:R-:W-:Y:S02]  /*3dd0*/  MOV R162, RZ ;  /* 0x000000ff00a27202 */ /* 0x000fe40000000f00 */
[----:B------:R-:W-:Y:S01]  /*3de0*/  ISETP.GE.AND P2, PT, R75, UR43, PT ;  /* 0x0000002b4b007c0c */ /* 0x000fe2000bf46270 */
[----:B------:R-:W-:Y:S01]  /*3df0*/  HFMA2.MMA R160, -RZ, RZ, 0, 0 ;  /* 0x00000000ffa07435 */ /* 0x000fe200000001ff */
[----:B------:R-:W-:-:S07]  /*3e00*/  ISETP.GE.AND P3, PT, R63, UR43, PT ;  /* 0x0000002b3f007c0c */ /* 0x000fce000bf66270 */
[----:B------:R-:W2:Y:S01]  /*3e10*/  @!P5 LDG.E R162, desc[UR22][R20.64+0x900] ;  /* 0x0009001614a2d981 */ /* 0x000ea2000c1e1900 */
[----:B------:R-:W-:-:S03]  /*3e20*/  ISETP.GE.AND P5, PT, R57, UR43, PT ;  /* 0x0000002b39007c0c */ /* 0x000fc6000bfa6270 */
[----:B------:R-:W2:Y:S01]  /*3e30*/  @!P2 LDG.E R160, desc[UR22][R20.64+0x980] ;  /* 0x0009801614a0a981 */ /* 0x000ea2000c1e1900 */
[----:B------:R-:W-:Y:S02]  /*3e40*/  MOV R63, RZ ;  /* 0x000000ff003f7202 */ /* 0x000fe40000000f00 */
[----:B------:R-:W-:Y:S02]  /*3e50*/  CS2R R76, SRZ ;  /* 0x00000000004c7805 */ /* 0x000fe4000001ff00 */
[----:B------:R-:W-:Y:S02]  /*3e60*/  ISETP.GE.AND P1, PT, R59, UR43, PT ;  /* 0x0000002b3b007c0c */ /* 0x000fe4000bf26270 */
[----:B------:R-:W-:Y:S01]  /*3e70*/  ISETP.GE.AND P4, PT, R55, UR43, PT ;  /* 0x0000002b37007c0c */ /* 0x000fe2000bf86270 */
[----:B------:R-:W2:Y:S01]  /*3e80*/  @!P3 LDG.E R63, desc[UR22][R20.64+0xa00] ;  /* 0x000a0016143fb981 */ /* 0x000ea2000c1e1900 */
[----:B------:R-:W-:-:S03]  /*3e90*/  ISETP.GE.AND P3, PT, R48, UR43, PT ;  /* 0x0000002b30007c0c */ /* 0x000fc6000bf66270 */
[----:B------:R-:W2:Y:S01]  /*3ea0*/  @!P5 LDG.E R76, desc[UR22][R20.64+0xb00] ;  /* 0x000b0016144cd981 */ /* 0x000ea2000c1e1900 */
[----:B------:R-:W-:Y:S01]  /*3eb0*/  ISETP.GE.AND P5, PT, R28, UR43, PT ;  /* 0x0000002b1c007c0c */ /* 0x000fe2000bfa6270 */
[----:B------:R-:W-:Y:S01]  /*3ec0*/  HFMA2.MMA R75, -RZ, RZ, 0, 0 ;  /* 0x00000000ff4b7435 */ /* 0x000fe200000001ff */
[----:B------:R-:W-:Y:S02]  /*3ed0*/  MOV R62, RZ ;  /* 0x000000ff003e7202 */ /* 0x000fe40000000f00 */
[----:B------:R-:W-:Y:S02]  /*3ee0*/  CS2R R78, SRZ ;  /* 0x00000000004e7805 */ /* 0x000fe4000001ff00 */
[----:B------:R-:W-:Y:S01]  /*3ef0*/  CS2R R106, SRZ ;  /* 0x00000000006a7805 */ /* 0x000fe2000001ff00 */
[----:B------:R-:W-:Y:S01]  /*3f00*/  FADD.FTZ R113, R113, UR4 ;  /* 0x0000000471717e21 */ /* 0x000fe20008010000 */
[----:B------:R-:W-:Y:S01]  /*3f10*/  ISETP.GE.AND P2, PT, R30, UR43, PT ;  /* 0x0000002b1e007c0c */ /* 0x000fe2000bf46270 */
[----:B------:R-:W2:Y:S01]  /*3f20*/  @!P1 LDG.E R62, desc[UR22][R20.64+0xa80] ;  /* 0x000a8016143e9981 */ /* 0x000ea2000c1e1900 */
[----:B------:R-:W-:Y:S01]  /*3f30*/  ISETP.GE.AND P1, PT, R27, UR43, PT ;  /* 0x0000002b1b007c0c */ /* 0x000fe2000bf26270 */
[----:B------:R-:W-:-:S02]  /*3f40*/  FMUL.FTZ R19, R113, UR42 ;  /* 0x0000002a71137c20 */ /* 0x000fc40008410000 */
[----:B------:R-:W2:Y:S01]  /*3f50*/  @!P3 LDG.E R78, desc[UR22][R20.64+0xc00] ;  /* 0x000c0016144eb981 */ /* 0x000ea2000c1e1900 */
[----:B------:R-:W-:Y:S01]  /*3f60*/  ISETP.GE.AND P3, PT, R26, UR43, PT ;  /* 0x0000002b1a007c0c */ /* 0x000fe2000bf66270 */
[----:B------:R-:W-:Y:S02]  /*3f70*/  FADD.FTZ R112, R167, UR4 ;  /* 0x00000004a7707e21 */ /* 0x000fe40008010000 */
[----:B------:R-:W2:Y:S01]  /*3f80*/  @!P4 LDG.E R75, desc[UR22][R20.64+0xb80] ;  /* 0x000b8016144bc981 */ /* 0x000ea2000c1e1900 */
[----:B------:R-:W-:Y:S01]  /*3f90*/  ISETP.GE.AND P4, PT, R25, UR43, PT ;  /* 0x0000002b19007c0c */ /* 0x000fe2000bf86270 */
[----:B------:R-:W-:Y:S02]  /*3fa0*/  MUFU.SIN R45, R22 ;  /* 0x00000016002d7308 */ /* 0x000fe40000000400 */
[----:B------:R-:W2:Y:S01]  /*3fb0*/  @!P5 LDG.E R106, desc[UR22][R20.64+0xd00] ;  /* 0x000d0016146ad981 */ /* 0x000ea2000c1e1900 */
[----:B------:R-:W-:Y:S01]  /*3fc0*/  ISETP.GE.AND P5, PT, R24, UR43, PT ;  /* 0x0000002b18007c0c */ /* 0x000fe2000bfa6270 */
[----:B------:R-:W-:-:S04]  /*3fd0*/  FADD.FTZ R111, R111, UR4 ;  /* 0x000000046f6f7e21 */ /* 0x000fc80008010000 */
[----:B------:R0:W-:Y:S01]  /*3fe0*/  MUFU.COS R46, R22 ;  /* 0x00000016002e7308 */ /* 0x0001e20000000000 */
[----:B------:R-:W-:Y:S02]  /*3ff0*/  MOV R158, RZ ;  /* 0x000000ff009e7202 */ /* 0x000fe40000000f00 */
[----:B------:R-:W-:Y:S01]  /*4000*/  CS2R R166, SRZ ;  /* 0x0000000000a67805 */ /* 0x000fe2000001ff00 */
[----:B------:R-:W2:Y:S04]  /*4010*/  @!P2 LDG.E R77, desc[UR22][R20.64+0xc80] ;  /* 0x000c8016144da981 */ /* 0x000ea8000c1e1900 */
[----:B------:R-:W2:Y:S01]  /*4020*/  @!P1 LDG.E R79, desc[UR22][R20.64+0xd80] ;  /* 0x000d8016144f9981 */ /* 0x000ea2000c1e1900 */
[----:B0-----:R-:W-:Y:S01]  /*4030*/  FMUL.RZ R22, R19, 0.15915493667125701904 ;  /* 0x3e22f98313167820 */ /* 0x001fe2000040c000 */
[----:B------:R-:W-:Y:S01]  /*4040*/  FMUL.FTZ R19, R112, UR42 ;  /* 0x0000002a70137c20 */ /* 0x000fe20008410000 */
[----:B------:R-:W-:Y:S01]  /*4050*/  MUFU.SIN R43, R23 ;  /* 0x00000017002b7308 */ /* 0x000fe20000000400 */
[----:B------:R-:W2:Y:S04]  /*4060*/  @!P3 LDG.E R158, desc[UR22][R20.64+0xe00] ;  /* 0x000e0016149eb981 */ /* 0x000ea8000c1e1900 */
[----:B------:R-:W2:Y:S03]  /*4070*/  @!P4 LDG.E R107, desc[UR22][R20.64+0xe80] ;  /* 0x000e8016146bc981 */ /* 0x000ea6000c1e1900 */
[----:B------:R0:W-:Y:S01]  /*4080*/  MUFU.COS R44, R23 ;  /* 0x00000017002c7308 */ /* 0x0001e20000000000 */
[----:B------:R-:W2:Y:S04]  /*4090*/  @!P5 LDG.E R166, desc[UR22][R20.64+0xf00] ;  /* 0x000f001614a6d981 */ /* 0x000ea8000c1e1900 */
[----:B------:R2:W2:Y:S01]  /*40a0*/  @!P0 LDG.E R167, desc[UR22][R20.64+0xf80] ;  /* 0x000f801614a78981 */ /* 0x0004a2000c1e1900 */
[----:B0-----:R-:W-:Y:S01]  /*40b0*/  FMUL.RZ R23, R19, 0.15915493667125701904 ;  /* 0x3e22f98313177820 */ /* 0x001fe2000040c000 */
[----:B------:R-:W-:Y:S01]  /*40c0*/  FMUL.FTZ R19, R111, UR42 ;  /* 0x0000002a6f137c20 */ /* 0x000fe20008410000 */
[----:B------:R-:W-:Y:S08]  /*40d0*/  MUFU.SIN R39, R22 ;  /* 0x0000001600277308 */ /* 0x000ff00000000400 */
[----:B------:R0:W-:Y:S02]  /*40e0*/  MUFU.COS R40, R22 ;  /* 0x0000001600287308 */ /* 0x0001e40000000000 */
[----:B0-----:R-:W-:-:S06]  /*40f0*/  FMUL.RZ R22, R19, 0.15915493667125701904 ;  /* 0x3e22f98313167820 */ /* 0x001fcc000040c000 */
[----:B------:R-:W-:Y:S08]  /*4100*/  MUFU.SIN R37, R23 ;  /* 0x0000001700257308 */ /* 0x000ff00000000400 */
[----:B------:R0:W-:Y:S01]  /*4110*/  MUFU.COS R38, R23 ;  /* 0x0000001700267308 */ /* 0x0001e20000000000 */
[----:B---3--:R-:W-:-:S04]  /*4120*/  FADD.FTZ R110, R32, UR4 ;  /* 0x00000004206e7e21 */ /* 0x008fc80008010000 */
[----:B------:R-:W-:-:S04]  /*4130*/  FMUL.FTZ R19, R110, UR42 ;  /* 0x0000002a6e137c20 */ /* 0x000fc80008410000 */
[----:B0-----:R-:W-:Y:S01]  /*4140*/  FMUL.RZ R23, R19, 0.15915493667125701904 ;  /* 0x3e22f98313177820 */ /* 0x001fe2000040c000 */
[----:B------:R-:W-:Y:S01]  /*4150*/  MUFU.SIN R35, R22 ;  /* 0x0000001600237308 */ /* 0x000fe20000000400 */
[----:B----4-:R-:W-:-:S07]  /*4160*/  FADD.FTZ R105, R52, UR4 ;  /* 0x0000000434697e21 */ /* 0x010fce0008010000 */
[----:B------:R0:W-:Y:S01]  /*4170*/  MUFU.COS R36, R22 ;  /* 0x0000001600247308 */ /* 0x0001e20000000000 */
[----:B-----5:R-:W-:-:S07]  /*4180*/  FADD.FTZ R104, R51, UR4 ;  /* 0x0000000433687e21 */ /* 0x020fce0008010000 */
[----:B-1----:R-:W-:Y:S08]  /*4190*/  MUFU.SIN R33, R23 ;  /* 0x0000001700217308 */ /* 0x002ff00000000400 */
[----:B------:R1:W-:Y:S01]  /*41a0*/  MUFU.COS R34, R23 ;  /* 0x0000001700227308 */ /* 0x0003e20000000000 */
[----:B--2---:R-:W-:Y:S01]  /*41b0*/  FADD.FTZ R109, R31, UR4 ;  /* 0x000000041f6d7e21 */ /* 0x004fe20008010000 */
[----:B------:R-:W-:-:S03]  /*41c0*/  FADD.FTZ R108, R29, UR4 ;  /* 0x000000041d6c7e21 */ /* 0x000fc60008010000 */
[----:B------:R-:W-:-:S04]  /*41d0*/  FMUL.FTZ R19, R109, UR42 ;  /* 0x0000002a6d137c20 */ /* 0x000fc80008410000 */
[----:B0-----:R-:W-:Y:S01]  /*41e0*/  FMUL.RZ R22, R19, 0.15915493667125701904 ;  /* 0x3e22f98313167820 */ /* 0x001fe2000040c000 */
[----:B------:R-:W-:-:S04]  /*41f0*/  FMUL.FTZ R19, R108, UR42 ;  /* 0x0000002a6c137c20 */ /* 0x000fc80008410000 */
[----:B-1----:R-:W-:Y:S01]  /*4200*/  FMUL.RZ R23, R19, 0.15915493667125701904 ;  /* 0x3e22f98313177820 */ /* 0x002fe2000040c000 */
[----:B------:R-:W-:Y:S01]  /*4210*/  FMUL.FTZ R19, R105, UR42 ;  /* 0x0000002a69137c20 */ /* 0x000fe20008410000 */
[----:B------:R-:W-:Y:S01]  /*4220*/  MUFU.SIN R31, R22 ;  /* 0x00000016001f7308 */ /* 0x000fe20000000400 */
[----:B------:R-:W-:Y:S01]  /*4230*/  FADD.FTZ R103, R50, UR4 ;  /* 0x0000000432677e21 */ /* 0x000fe20008010000 */
[----:B------:R-:W-:-:S06]  /*4240*/  R2UR UR43, R18 ;  /* 0x00000000122b72ca */ /* 0x000fcc00000e0000 */
[----:B------:R0:W-:Y:S02]  /*4250*/  MUFU.COS R32, R22 ;  /* 0x0000001600207308 */ /* 0x0001e40000000000 */
[----:B0-----:R-:W-:Y:S01]  /*4260*/  FMUL.RZ R22, R19, 0.15915493667125701904 ;  /* 0x3e22f98313167820 */ /* 0x001fe2000040c000 */
[----:B------:R-:W-:-:S04]  /*4270*/  FMUL.FTZ R19, R104, UR42 ;  /* 0x0000002a68137c20 */ /* 0x000fc80008410000 */
[----:B------:R-:W-:Y:S01]  /*4280*/  FMUL.RZ R24, R19, 0.15915493667125701904 ;  /* 0x3e22f98313187820 */ /* 0x000fe2000040c000 */
[----:B------:R-:W-:Y:S01]  /*4290*/  FMUL.FTZ R19, R103, UR42 ;  /* 0x0000002a67137c20 */ /* 0x000fe20008410000 */
[----:B------:R-:W-:-:S03]  /*42a0*/  LEA R49, R156, R49, 0x5 ;  /* 0x000000319c317211 */ /* 0x000fc600078e28ff */
[----:B------:R-:W-:Y:S01]  /*42b0*/  FMUL.RZ R48, R19, 0.15915493667125701904 ;  /* 0x3e22f98313307820 */ /* 0x000fe2000040c000 */
[----:B------:R-:W-:Y:S01]  /*42c0*/  MUFU.SIN R29, R23 ;  /* 0x00000017001d7308 */ /* 0x000fe20000000400 */
[----:B------:R-:W-:Y:S01]  /*42d0*/  LEA.HI.SX32 R64, R49, R49, 0x1b ;  /* 0x0000003131407211 */ /* 0x000fe200078fdaff */
[----:B------:R-:W-:Y:S01]  /*42e0*/  FADD.FTZ R102, R240, UR4 ;  /* 0x00000004f0667e21 */ /* 0x000fe20008010000 */
[----:B------:R-:W-:-:S05]  /*42f0*/  MOV R195, UR43 ;  /* 0x0000002b00c37c02 */ /* 0x000fca0008000f00 */
[----:B------:R-:W-:Y:S01]  /*4300*/  MUFU.COS R30, R23 ;  /* 0x00000017001e7308 */ /* 0x000fe20000000000 */
[----:B------:R-:W-:Y:S01]  /*4310*/  LEA R64, R64, R155, 0x2 ;  /* 0x0000009b40407211 */ /* 0x000fe200078e10ff */
[----:B------:R-:W-:-:S06]  /*4320*/  FMUL.FTZ R19, R102, UR42 ;  /* 0x0000002a66137c20 */ /* 0x000fcc0008410000 */
[----:B------:R-:W-:Y:S08]  /*4330*/  MUFU.SIN R25, R24 ;  /* 0x0000001800197308 */ /* 0x000ff00000000400 */
[----:B------:R-:W-:Y:S01]  /*4340*/  MUFU.COS R26, R24 ;  /* 0x00000018001a7308 */ /* 0x000fe20000000000 */
[----:B------:R-:W0:Y:S01]  /*4350*/  LDS R101, [R64] ;  /* 0x0000000040657984 */ /* 0x000e220000000800 */
[----:B------:R-:W-:-:S03]  /*4360*/  FMUL.FTZ R195, R195, 1.4426950216293334961 ;  /* 0x3fb8aa3bc3c37820 */ /* 0x000fc60000410000 */
[----:B------:R-:W1:Y:S03]  /*4370*/  LDS R100, [R64+0x4] ;  /* 0x0000040040647984 */ /* 0x000e660000000800 */
[----:B------:R-:W-:Y:S01]  /*4380*/  MUFU.SIN R23, R48 ;  /* 0x0000003000177308 */ /* 0x000fe20000000400 */
[----:B------:R-:W-:Y:S04]  /*4390*/  LDS R99, [R64+0x8] ;  /* 0x0000080040637984 */ /* 0x000fe80000000800 */
[----:B------:R-:W2:Y:S03]  /*43a0*/  LDS R98, [R64+0xc] ;  /* 0x00000c0040627984 */ /* 0x000ea60000000800 */
[----:B------:R3:W-:Y:S01]  /*43b0*/  MUFU.COS R24, R48 ;  /* 0x0000003000187308 */ /* 0x0007e20000000000 */
[----:B------:R-:W-:Y:S01]  /*43c0*/  FMUL.RZ R20, R19, 0.15915493667125701904 ;  /* 0x3e22f98313147820 */ /* 0x000fe2000040c000 */
[----:B------:R-:W4:Y:S04]  /*43d0*/  LDS R97, [R64+0x10] ;  /* 0x0000100040617984 */ /* 0x000f280000000800 */
[----:B------:R-:W5:Y:S01]  /*43e0*/  LDS R96, [R64+0x14] ;  /* 0x0000140040607984 */ /* 0x000f620000000800 */
[----:B---3--:R-:W-:-:S03]  /*43f0*/  FADD.FTZ R48, R238, UR4 ;  /* 0x00000004ee307e21 */ /* 0x008fc60008010000 */
[----:B------:R-:W-:Y:S01]  /*4400*/  LDS R95, [R64+0x18] ;  /* 0x00001800405f7984 */ /* 0x000fe20000000800 */
[----:B------:R-:W-:-:S03]  /*4410*/  FMUL.FTZ R18, R48, UR42 ;  /* 0x0000002a30127c20 */ /* 0x000fc60008410000 */
[----:B------:R-:W3:Y:S01]  /*4420*/  LDS R94, [R64+0x1c] ;  /* 0x00001c00405e7984 */ /* 0x000ee20000000800 */
[----:B------:R-:W-:Y:S01]  /*4430*/  MUFU.SIN R27, R22 ;  /* 0x00000016001b7308 */ /* 0x000fe20000000400 */
[----:B------:R-:W-:Y:S02]  /*4440*/  FMUL.RZ R18, R18, 0.15915493667125701904 ;  /* 0x3e22f98312127820 */ /* 0x000fe4000040c000 */
[----:B------:R-:W-:Y:S04]  /*4450*/  LDS R93, [R64+0x20] ;  /* 0x00002000405d7984 */ /* 0x000fe80000000800 */
[----:B------:R-:W3:Y:S01]  /*4460*/  LDS R92, [R64+0x24] ;  /* 0x00002400405c7984 */ /* 0x000ee20000000800 */
[----:B------:R-:W-:Y:S03]  /*4470*/  MUFU.COS R28, R22 ;  /* 0x00000016001c7308 */ /* 0x000fe60000000000 */
[----:B------:R-:W-:Y:S04]  /*4480*/  LDS R91, [R64+0x28] ;  /* 0x00002800405b7984 */ /* 0x000fe80000000800 */
[----:B------:R-:W3:Y:S01]  /*4490*/  LDS R90, [R64+0x2c] ;  /* 0x00002c00405a7984 */ /* 0x000ee20000000800 */
[----:B------:R-:W-:Y:S03]  /*44a0*/  MUFU.SIN R21, R20 ;  /* 0x0000001400157308 */ /* 0x000fe60000000400 */
[----:B------:R-:W3:Y:S04]  /*44b0*/  LDS R89, [R64+0x30] ;  /* 0x0000300040597984 */ /* 0x000ee80000000800 */
[----:B------:R-:W3:Y:S01]  /*44c0*/  LDS R88, [R64+0x34] ;  /* 0x0000340040587984 */ /* 0x000ee20000000800 */
[----:B------:R0:W-:Y:S03]  /*44d0*/  MUFU.COS R22, R20 ;  /* 0x0000001400167308 */ /* 0x0001e60000000000 */
[----:B------:R-:W-:Y:S04]  /*44e0*/  LDS R87, [R64+0x38] ;  /* 0x0000380040577984 */ /* 0x000fe80000000800 */
[----:B------:R-:W3:Y:S04]  /*44f0*/  LDS R86, [R64+0x3c] ;  /* 0x00003c0040567984 */ /* 0x000ee80000000800 */
[----:B------:R-:W3:Y:S04]  /*4500*/  LDS R85, [R64+0x40] ;  /* 0x0000400040557984 */ /* 0x000ee80000000800 */
[----:B------:R-:W3:Y:S04]  /*4510*/  LDS R84, [R64+0x44] ;  /* 0x0000440040547984 */ /* 0x000ee80000000800 */
[----:B------:R-:W-:Y:S04]  /*4520*/  LDS R83, [R64+0x48] ;  /* 0x0000480040537984 */ /* 0x000fe80000000800 */
[----:B------:R-:W3:Y:S04]  /*4530*/  LDS R82, [R64+0x4c] ;  /* 0x00004c0040527984 */ /* 0x000ee80000000800 */
[----:B------:R-:W-:Y:S04]  /*4540*/  LDS R81, [R64+0x50] ;  /* 0x0000500040517984 */ /* 0x000fe80000000800 */
[----:B------:R-:W3:Y:S04]  /*4550*/  LDS R80, [R64+0x54] ;  /* 0x0000540040507984 */ /* 0x000ee80000000800 */
[----:B------:R-:W-:Y:S04]  /*4560*/  LDS R59, [R64+0x58] ;  /* 0x00005800403b7984 */ /* 0x000fe80000000800 */
[----:B------:R-:W3:Y:S04]  /*4570*/  LDS R58, [R64+0x5c] ;  /* 0x00005c00403a7984 */ /* 0x000ee80000000800 */
[----:B------:R-:W3:Y:S04]  /*4580*/  LDS R57, [R64+0x60] ;  /* 0x0000600040397984 */ /* 0x000ee80000000800 */
[----:B------:R-:W3:Y:S04]  /*4590*/  LDS R56, [R64+0x64] ;  /* 0x0000640040387984 */ /* 0x000ee80000000800 */
[----:B------:R-:W-:Y:S04]  /*45a0*/  LDS R55, [R64+0x68] ;  /* 0x0000680040377984 */ /* 0x000fe80000000800 */
[----:B------:R-:W3:Y:S04]  /*45b0*/  LDS R54, [R64+0x6c] ;  /* 0x00006c0040367984 */ /* 0x000ee80000000800 */
[----:B------:R-:W1:Y:S04]  /*45c0*/  LDS R53, [R64+0x70] ;  /* 0x0000700040357984 */ /* 0x000e680000000800 */
[----:B------:R-:W1:Y:S04]  /*45d0*/  LDS R52, [R64+0x74] ;  /* 0x0000740040347984 */ /* 0x000e680000000800 */
[----:B------:R-:W1:Y:S04]  /*45e0*/  LDS R51, [R64+0x78] ;  /* 0x0000780040337984 */ /* 0x000e680000000800 */
[----:B------:R-:W1:Y:S01]  /*45f0*/  LDS R50, [R64+0x7c] ;  /* 0x00007c0040327984 */ /* 0x000e620000000800 */
[----:B0-----:R-:W-:-:S03]  /*4600*/  FMUL.FTZ R20, R113, R195 ;  /* 0x000000c371147220 */ /* 0x001fc60000410000 */
[----:B------:R-:W-:Y:S04]  /*4610*/  STS [R47+0x4200], R198 ;  /* 0x004200c62f007388 */ /* 0x000fe80000000800 */
[----:B------:R0:W-:Y:S04]  /*4620*/  STS [R17+0x4280], R196 ;  /* 0x004280c411007388 */ /* 0x0001e80000000800 */
[----:B------:R4:W-:Y:S01]  /*4630*/  STS [R126+0x4300], R191 ;  /* 0x004300bf7e007388 */ /* 0x0009e20000000800 */
[----:B0-----:R-:W-:Y:S03]  /*4640*/  MUFU.SIN R17, R18 ;  /* 0x0000001200117308 */ /* 0x001fe60000000400 */
[----:B------:R0:W-:Y:S05]  /*4650*/  STS [R194+0x4380], R197 ;  /* 0x004380c5c2007388 */ /* 0x0001ea0000000800 */
[----:B----4-:R4:W-:Y:S01]  /*4660*/  MUFU.COS R191, R18 ;  /* 0x0000001200bf7308 */ /* 0x0109e20000000000 */
[----:B------:R5:W-:Y:S01]  /*4670*/  STS [R189+0x4400], R192 ;  /* 0x004400c0bd007388 */ /* 0x000be20000000800 */
[-C--:B0-----:R-:W-:Y:S01]  /*4680*/  FMUL.FTZ R197, R111, R195.reuse ;  /* 0x000000c36fc57220 */ /* 0x081fe20000410000 */
[-C--:B------:R-:W-:Y:S01]  /*4690*/  FMUL.FTZ R194, R115, R195.reuse ;  /* 0x000000c373c27220 */ /* 0x080fe20000410000 */
[----:B----4-:R-:W-:-:S04]  /*46a0*/  FMUL.FTZ R18, R112, R195 ;  /* 0x000000c370127220 */ /* 0x010fc80000410000 */
[----:B------:R-:W0:Y:S01]  /*46b0*/  MUFU.EX2 R20, R20 ;  /* 0x0000001400147308 */ /* 0x000e220000000800 */
[-C--:B-----5:R-:W-:Y:S01]  /*46c0*/  FMUL.FTZ R192, R114, R195.reuse ;  /* 0x000000c372c07220 */ /* 0x0a0fe20000410000 */
[----:B------:R4:W-:Y:S06]  /*46d0*/  STS [R127+0x4480], R190 ;  /* 0x004480be7f007388 */ /* 0x0009ec0000000800 */
[----:B------:R-:W5:Y:S01]  /*46e0*/  MUFU.EX2 R18, R18 ;  /* 0x0000001200127308 */ /* 0x000f620000000800 */
[----:B----4-:R-:W-:-:S07]  /*46f0*/  FMUL.FTZ R190, R110, R195 ;  /* 0x000000c36ebe7220 */ /* 0x010fce0000410000 */
[----:B------:R-:W4:Y:S01]  /*4700*/  MUFU.EX2 R197, R197 ;  /* 0x000000c500c57308 */ /* 0x000f220000000800 */
[-C--:B------:R-:W-:Y:S01]  /*4710*/  FMUL.FTZ R127, R109, R195.reuse ;  /* 0x000000c36d7f7220 */ /* 0x080fe20000410000 */
[----:B------:R-:W-:-:S06]  /*4720*/  FMUL.FTZ R189, R105, R195 ;  /* 0x000000c369bd7220 */ /* 0x000fcc0000410000 */
[----:B------:R-:W2:Y:S01]  /*4730*/  MUFU.EX2 R194, R194 ;  /* 0x000000c200c27308 */ /* 0x000ea20000000800 */
[----:B------:R-:W-:-:S07]  /*4740*/  FADD.FTZ R49, R239, UR4 ;  /* 0x00000004ef317e21 */ /* 0x000fce0008010000 */
[----:B------:R-:W3:Y:S08]  /*4750*/  MUFU.EX2 R192, R192 ;  /* 0x000000c000c07308 */ /* 0x000ef00000000800 */
[----:B------:R-:W1:Y:S01]  /*4760*/  MUFU.EX2 R190, R190 ;  /* 0x000000be00be7308 */ /* 0x000e620000000800 */
[----:B------:R-:W-:Y:S01]  /*4770*/  FMUL.FTZ R19, R49, UR42 ;  /* 0x0000002a31137c20 */ /* 0x000fe20008410000 */
[C---:B0-----:R-:W-:Y:S01]  /*4780*/  FMUL.FTZ R40, R20.reuse, R40 ;  /* 0x0000002814287220 */ /* 0x041fe20000410000 */
[----:B------:R-:W-:Y:S01]  /*4790*/  FMUL.FTZ R39, R20, R39 ;  /* 0x0000002714277220 */ /* 0x000fe20000410000 */
[----:B------:R-:W-:Y:S01]  /*47a0*/  FMUL.FTZ R20, R102, R195 ;  /* 0x000000c366147220 */ /* 0x000fe20000410000 */
[----:B-----5:R-:W-:-:S03]  /*47b0*/  FMUL.FTZ R38, R18, R38 ;  /* 0x0000002612267220 */ /* 0x020fc60000410000 */
[----:B------:R-:W0:Y:S01]  /*47c0*/  MUFU.EX2 R127, R127 ;  /* 0x0000007f007f7308 */ /* 0x000e220000000800 */
[----:B------:R-:W-:Y:S01]  /*47d0*/  FMUL.FTZ R37, R18, R37 ;  /* 0x0000002512257220 */ /* 0x000fe20000410000 */
[----:B------:R-:W-:Y:S01]  /*47e0*/  FMUL.FTZ R18, R49, R195 ;  /* 0x000000c331127220 */ /* 0x000fe20000410000 */
[----:B------:R-:W-:-:S05]  /*47f0*/  FADD.FTZ R47, R200, UR4 ;  /* 0x00000004c82f7e21 */ /* 0x000fca0008010000 */
[----:B------:R-:W5:Y:S01]  /*4800*/  MUFU.EX2 R189, R189 ;  /* 0x000000bd00bd7308 */ /* 0x000f620000000800 */
[----:B------:R-:W-:Y:S01]  /*4810*/  FMUL.RZ R199, R19, 0.15915493667125701904 ;  /* 0x3e22f98313c77820 */ /* 0x000fe2000040c000 */
[C---:B----4-:R-:W-:Y:S01]  /*4820*/  FMUL.FTZ R36, R197.reuse, R36 ;  /* 0x00000024c5247220 */ /* 0x050fe20000410000 */
[----:B------:R-:W-:Y:S01]  /*4830*/  FMUL.FTZ R35, R197, R35 ;  /* 0x00000023c5237220 */ /* 0x000fe20000410000 */
[----:B------:R-:W-:Y:S01]  /*4840*/  FMUL.FTZ R197, R48, R195 ;  /* 0x000000c330c57220 */ /* 0x000fe20000410000 */
[C---:B--2---:R-:W-:Y:S01]  /*4850*/  FMUL.FTZ R44, R194.reuse, R44 ;  /* 0x0000002cc22c7220 */ /* 0x044fe20000410000 */
[----:B------:R-:W-:Y:S01]  /*4860*/  FMUL.FTZ R43, R194, R43 ;  /* 0x0000002bc22b7220 */ /* 0x000fe20000410000 */
[C---:B---3--:R-:W-:Y:S01]  /*4870*/  FMUL.FTZ R42, R192.reuse, R42 ;  /* 0x0000002ac02a7220 */ /* 0x048fe20000410000 */
[----:B------:R-:W-:Y:S01]  /*4880*/  FMUL.FTZ R41, R192, R41 ;  /* 0x00000029c0297220 */ /* 0x000fe20000410000 */
[-C--:B------:R-:W-:Y:S01]  /*4890*/  FMUL.FTZ R126, R47, R195.reuse ;  /* 0x000000c32f7e7220 */ /* 0x080fe20000410000 */
[-C--:B------:R-:W-:Y:S01]  /*48a0*/  FMUL.FTZ R198, R116, R195.reuse ;  /* 0x000000c374c67220 */ /* 0x080fe20000410000 */
[-C--:B------:R-:W-:Y:S01]  /*48b0*/  FMUL.FTZ R196, R108, R195.reuse ;  /* 0x000000c36cc47220 */ /* 0x080fe20000410000 */
[-C--:B------:R-:W-:Y:S01]  /*48c0*/  FMUL.FTZ R194, R104, R195.reuse ;  /* 0x000000c368c27220 */ /* 0x080fe20000410000 */
[----:B------:R-:W-:Y:S01]  /*48d0*/  FMUL.FTZ R192, R103, R195 ;  /* 0x000000c367c07220 */ /* 0x000fe20000410000 */
[----:B------:R-:W2:Y:S01]  /*48e0*/  MUFU.EX2 R20, R20 ;  /* 0x0000001400147308 */ /* 0x000ea20000000800 */
[C---:B-1----:R-:W-:Y:S01]  /*48f0*/  FMUL.FTZ R34, R190.reuse, R34 ;  /* 0x00000022be227220 */ /* 0x042fe20000410000 */
[----:B------:R-:W-:Y:S01]  /*4900*/  FMUL.FTZ R33, R190, R33 ;  /* 0x00000021be217220 */ /* 0x000fe20000410000 */
[----:B------:R-:W-:-:S05]  /*4910*/  FMUL.FTZ R195, R47, UR42 ;  /* 0x0000002a2fc37c20 */ /* 0x000fca0008410000 */
[----:B------:R-:W-:Y:S01]  /*4920*/  MUFU.SIN R19, R199 ;  /* 0x000000c700137308 */ /* 0x000fe20000000400 */
[----:B------:R-:W-:-:S07]  /*4930*/  FMUL.RZ R195, R195, 0.15915493667125701904 ;  /* 0x3e22f983c3c37820 */ /* 0x000fce000040c000 */
[----:B------:R-:W-:Y:S01]  /*4940*/  MUFU.COS R193, R199 ;  /* 0x000000c700c17308 */ /* 0x000fe20000000000 */
[----:B0-----:R-:W-:-:S07]  /*4950*/  FMUL.FTZ R32, R127, R32 ;  /* 0x000000207f207220 */ /* 0x001fce0000410000 */
[----:B------:R-:W0:Y:S01]  /*4960*/  MUFU.EX2 R18, R18 ;  /* 0x0000001200127308 */ /* 0x000e220000000800 */
[----:B------:R-:W-:-:S07]  /*4970*/  FMUL.FTZ R31, R127, R31 ;  /* 0x0000001f7f1f7220 */ /* 0x000fce0000410000 */
[----:B------:R-:W1:Y:S01]  /*4980*/  MUFU.EX2 R190, R197 ;  /* 0x000000c500be7308 */ /* 0x000e620000000800 */
[C---:B-----5:R-:W-:Y:S01]  /*4990*/  FMUL.FTZ R28, R189.reuse, R28 ;  /* 0x0000001cbd1c7220 */ /* 0x060fe20000410000 */
[----:B------:R-:W-:-:S06]  /*49a0*/  FMUL.FTZ R27, R189, R27 ;  /* 0x0000001bbd1b7220 */ /* 0x000fcc0000410000 */
[----:B------:R-:W3:Y:S08]  /*49b0*/  MUFU.EX2 R198, R198 ;  /* 0x000000c600c67308 */ /* 0x000ef00000000800 */
[----:B------:R-:W-:Y:S08]  /*49c0*/  MUFU.EX2 R126, R126 ;  /* 0x0000007e007e7308 */ /* 0x000ff00000000800 */
[----:B------:R-:W4:Y:S01]  /*49d0*/  MUFU.SIN R127, R195 ;  /* 0x000000c3007f7308 */ /* 0x000f220000000400 */
[----:B--2---:R-:W-:-:S07]  /*49e0*/  FMUL.FTZ R22, R20, R22 ;  /* 0x0000001614167220 */ /* 0x004fce0000410000 */
[----:B------:R-:W2:Y:S01]  /*49f0*/  MUFU.COS R189, R195 ;  /* 0x000000c300bd7308 */ /* 0x000ea20000000000 */
[----:B------:R-:W-:Y:S01]  /*4a00*/  FMUL.FTZ R21, R20, R21 ;  /* 0x0000001514157220 */ /* 0x000fe20000410000 */
[C---:B0-----:R-:W-:Y:S01]  /*4a10*/  FMUL.FTZ R20, R18.reuse, R193 ;  /* 0x000000c112147220 */ /* 0x041fe20000410000 */
[----:B------:R-:W-:-:S05]  /*4a20*/  FMUL.FTZ R19, R18, R19 ;  /* 0x0000001312137220 */ /* 0x000fca0000410000 */
[----:B------:R-:W0:Y:S01]  /*4a30*/  MUFU.EX2 R192, R192 ;  /* 0x000000c000c07308 */ /* 0x000e220000000800 */
[C---:B-1----:R-:W-:Y:S01]  /*4a40*/  FMUL.FTZ R18, R190.reuse, R191 ;  /* 0x000000bfbe127220 */ /* 0x042fe20000410000 */
[----:B------:R-:W-:Y:S01]  /*4a50*/  FMUL.FTZ R17, R190, R17 ;  /* 0x00000011be117220 */ /* 0x000fe20000410000 */
[----:B------:R-:W-:Y:S01]  /*4a60*/  FMUL.FTZ R190, R101, R47 ;  /* 0x0000002f65be7220 */ /* 0x000fe20000410000 */
[----:B---3--:R-:W-:Y:S01]  /*4a70*/  FMUL.FTZ R45, R198, R45 ;  /* 0x0000002dc62d7220 */ /* 0x008fe20000410000 */
[----:B------:R-:W-:Y:S02]  /*4a80*/  FMUL.FTZ R228, R100, R47 ;  /* 0x0000002f64e47220 */ /* 0x000fe40000410000 */
[C---:B------:R-:W-:Y:S01]  /*4a90*/  FMUL.FTZ R227, R153.reuse, R190 ;  /* 0x000000be99e37220 */ /* 0x040fe20000410000 */
[----:B------:R-:W1:Y:S01]  /*4aa0*/  MUFU.EX2 R194, R194 ;  /* 0x000000c200c27308 */ /* 0x000e620000000800 */
[----:B------:R-:W-:Y:S01]  /*4ab0*/  STS [R187+0x4500], R188 ;  /* 0x004500bcbb007388 */ /* 0x000fe20000000800 */
[C---:B----4-:R-:W-:Y:S01]  /*4ac0*/  FMUL.FTZ R127, R126.reuse, R127 ;  /* 0x0000007f7e7f7220 */ /* 0x050fe20000410000 */
[----:B--2---:R-:W-:Y:S01]  /*4ad0*/  FMUL.FTZ R126, R126, R189 ;  /* 0x000000bd7e7e7220 */ /* 0x004fe20000410000 */
[----:B------:R-:W-:Y:S01]  /*4ae0*/  FMUL.FTZ R46, R198, R46 ;  /* 0x0000002ec62e7220 */ /* 0x000fe20000410000 */
[----:B------:R2:W-:Y:S01]  /*4af0*/  STS [R182+0x4580], R185 ;  /* 0x004580b9b6007388 */ /* 0x0005e20000000800 */
[----:B------:R-:W-:Y:S01]  /*4b00*/  FMUL.FTZ R191, R98, R116 ;  /* 0x0000007462bf7220 */ /* 0x000fe20000410000 */
[----:B------:R-:W-:Y:S01]  /*4b10*/  FMUL.FTZ R228, R153, R228 ;  /* 0x000000e499e47220 */ /* 0x000fe20000410000 */
[C---:B0-----:R-:W-:Y:S01]  /*4b20*/  FMUL.FTZ R24, R192.reuse, R24 ;  /* 0x00000018c0187220 */ /* 0x041fe20000410000 */
[----:B------:R-:W-:Y:S01]  /*4b30*/  FMUL.FTZ R23, R192, R23 ;  /* 0x00000017c0177220 */ /* 0x000fe20000410000 */
[----:B------:R0:W-:Y:S01]  /*4b40*/  STS [R183+0x4600], R186 ;  /* 0x004600bab7007388 */ /* 0x0001e20000000800 */
[-C--:B------:R-:W-:Y:S01]  /*4b50*/  FMUL.FTZ R192, R126, R45.reuse ;  /* 0x0000002d7ec07220 */ /* 0x080fe20000410000 */
[----:B--2---:R-:W-:-:S02]  /*4b60*/  FMUL.FTZ R185, R227, R45 ;  /* 0x0000002de3b97220 */ /* 0x004fc40000410000 */
[----:B------:R2:W-:Y:S01]  /*4b70*/  STS [R181+0x4680], R184 ;  /* 0x004680b8b5007388 */ /* 0x0005e20000000800 */
[----:B------:R-:W-:Y:S01]  /*4b80*/  FMUL.FTZ R191, R152, R191 ;  /* 0x000000bf98bf7220 */ /* 0x000fe20000410000 */
[CC--:B------:R-:W-:Y:S01]  /*4b90*/  FMUL.FTZ R182, R228.reuse, R45.reuse ;  /* 0x0000002de4b67220 */ /* 0x0c0fe20000410000 */
[----:B0-----:R-:W-:Y:S01]  /*4ba0*/  FMUL.FTZ R183, R99, R116 ;  /* 0x0000007463b77220 */ /* 0x001fe20000410000 */
[C---:B------:R-:W-:Y:S01]  /*4bb0*/  FMUL.FTZ R189, R127.reuse, R45 ;  /* 0x0000002d7fbd7220 */ /* 0x040fe20000410000 */
[-C--:B------:R-:W-:Y:S01]  /*4bc0*/  FFMA.FTZ R187, R127, R46.reuse, R192 ;  /* 0x0000002e7fbb7223 */ /* 0x080fe200000100c0 */
[-C--:B--2---:R-:W-:Y:S01]  /*4bd0*/  FFMA.FTZ R184, R228, R46.reuse, R185 ;  /* 0x0000002ee4b87223 */ /* 0x084fe200000100b9 */
[----:B------:R-:W-:Y:S01]  /*4be0*/  FMUL.FTZ R192, R152, R183 ;  /* 0x000000b798c07220 */ /* 0x000fe20000410000 */
[-C--:B------:R-:W-:Y:S02]  /*4bf0*/  FFMA.FTZ R181, R227, R46.reuse, -R182 ;  /* 0x0000002ee3b57223 */ /* 0x080fe400000108b6 */
[----:B------:R-:W-:Y:S01]  /*4c00*/  FADD.FTZ R184, R191, R184 ;  /* 0x000000b8bfb87221 */ /* 0x000fe20000010000 */
[----:B------:R-:W-:Y:S01]  /*4c10*/  FFMA.FTZ R189, R126, R46, -R189 ;  /* 0x0000002e7ebd7223 */ /* 0x000fe200000108bd */
[C---:B------:R-:W-:Y:S01]  /*4c20*/  FMUL.FTZ R185, R43.reuse, R187 ;  /* 0x000000bb2bb97220 */ /* 0x040fe20000410000 */
[----:B------:R-:W-:Y:S01]  /*4c30*/  FADD.FTZ R181, R192, R181 ;  /* 0x000000b5c0b57221 */ /* 0x000fe20000010000 */
[----:B------:R-:W-:Y:S01]  /*4c40*/  FMUL.FTZ R182, R43, R184 ;  /* 0x000000b82bb67220 */ /* 0x000fe20000410000 */
[C---:B-1----:R-:W-:Y:S01]  /*4c50*/  FMUL.FTZ R26, R194.reuse, R26 ;  /* 0x0000001ac21a7220 */ /* 0x042fe20000410000 */
[----:B------:R-:W-:Y:S01]  /*4c60*/  FMUL.FTZ R25, R194, R25 ;  /* 0x00000019c2197220 */ /* 0x000fe20000410000 */
[----:B------:R-:W-:Y:S01]  /*4c70*/  FMUL.FTZ R194, R97, R115 ;  /* 0x0000007361c27220 */ /* 0x000fe20000410000 */
[----:B------:R-:W0:Y:S01]  /*4c80*/  MUFU.EX2 R196, R196 ;  /* 0x000000c400c47308 */ /* 0x000e220000000800 */
[CC--:B------:R-:W-:Y:S01]  /*4c90*/  FFMA.FTZ R185, R44.reuse, R189.reuse, -R185 ;  /* 0x000000bd2cb97223 */ /* 0x0c0fe200000108b9 */
[C---:B------:R-:W-:Y:S01]  /*4ca0*/  FMUL.FTZ R189, R43.reuse, R189 ;  /* 0x000000bd2bbd7220 */ /* 0x040fe20000410000 */
[-C--:B------:R-:W-:Y:S01]  /*4cb0*/  FFMA.FTZ R183, R44, R181.reuse, -R182 ;  /* 0x000000b52cb77223 */ /* 0x080fe200000108b6 */
[----:B------:R-:W-:Y:S01]  /*4cc0*/  FMUL.FTZ R181, R43, R181 ;  /* 0x000000b52bb57220 */ /* 0x000fe20000410000 */
[----:B------:R-:W-:Y:S01]  /*4cd0*/  FMUL.FTZ R182, R96, R115 ;  /* 0x0000007360b67220 */ /* 0x000fe20000410000 */
[C---:B------:R-:W-:Y:S01]  /*4ce0*/  FMUL.FTZ R194, R151.reuse, R194 ;  /* 0x000000c297c27220 */ /* 0x040fe20000410000 */
[C---:B------:R-:W-:Y:S01]  /*4cf0*/  FFMA.FTZ R189, R44.reuse, R187, R189 ;  /* 0x000000bb2cbd7223 */ /* 0x040fe200000100bd */
[----:B------:R-:W-:Y:S01]  /*4d00*/  FFMA.FTZ R184, R44, R184, R181 ;  /* 0x000000b82cb87223 */ /* 0x000fe200000100b5 */
[----:B------:R-:W-:Y:S01]  /*4d10*/  FMUL.FTZ R193, R151, R182 ;  /* 0x000000b697c17220 */ /* 0x000fe20000410000 */
[----:B------:R-:W-:Y:S01]  /*4d20*/  FADD.FTZ R183, R194, R183 ;  /* 0x000000b7c2b77221 */ /* 0x000fe20000010000 */
[----:B------:R-:W-:Y:S01]  /*4d30*/  FMUL.FTZ R181, R41, R189 ;  /* 0x000000bd29b57220 */ /* 0x000fe20000410000 */
[----:B------:R-:W-:Y:S01]  /*4d40*/  FMUL.FTZ R195, R94, R114 ;  /* 0x000000725ec37220 */ /* 0x000fe20000410000 */
[----:B------:R-:W-:Y:S01]  /*4d50*/  FADD.FTZ R184, R193, R184 ;  /* 0x000000b8c1b87221 */ /* 0x000fe20000010000 */
[C---:B------:R-:W-:Y:S01]  /*4d60*/  FMUL.FTZ R187, R41.reuse, R183 ;  /* 0x000000b729bb7220 */ /* 0x040fe20000410000 */
[----:B------:R1:W-:Y:S01]  /*4d70*/  STS [R179+0x4700], R180 ;  /* 0x004700b4b3007388 */ /* 0x0003e20000000800 */
[CC--:B------:R-:W-:Y:S01]  /*4d80*/  FMUL.FTZ R182, R41.reuse, R185.reuse ;  /* 0x000000b929b67220 */ /* 0x0c0fe20000410000 */
[C---:B------:R-:W-:Y:S01]  /*4d90*/  FFMA.FTZ R181, R42.reuse, R185, -R181 ;  /* 0x000000b92ab57223 */ /* 0x040fe200000108b5 */
[-C--:B------:R-:W-:Y:S01]  /*4da0*/  FMUL.FTZ R185, R41, R184.reuse ;  /* 0x000000b829b97220 */ /* 0x080fe20000410000 */
[----:B------:R-:W-:Y:S01]  /*4db0*/  FFMA.FTZ R184, R42, R184, R187 ;  /* 0x000000b82ab87223 */ /* 0x000fe200000100bb */
[----:B------:R-:W-:Y:S01]  /*4dc0*/  FMUL.FTZ R195, R150, R195 ;  /* 0x000000c396c37220 */ /* 0x000fe20000410000 */
[C---:B0-----:R-:W-:Y:S01]  /*4dd0*/  FMUL.FTZ R30, R196.reuse, R30 ;  /* 0x0000001ec41e7220 */ /* 0x041fe20000410000 */
[----:B------:R-:W-:Y:S01]  /*4de0*/  FMUL.FTZ R29, R196, R29 ;  /* 0x0000001dc41d7220 */ /* 0x000fe20000410000 */
[----:B-1----:R-:W-:Y:S01]  /*4df0*/  FMUL.FTZ R179, R95, R114 ;  /* 0x000000725fb37220 */ /* 0x002fe20000410000 */
[----:B------:R-:W-:Y:S01]  /*4e00*/  FFMA.FTZ R185, R42, R183, -R185 ;  /* 0x000000b72ab97223 */ /* 0x000fe200000108b9 */
[----:B------:R-:W-:-:S02]  /*4e10*/  FADD.FTZ R184, R195, R184 ;  /* 0x000000b8c3b87221 */ /* 0x000fc40000010000 */
[----:B------:R-:W-:Y:S01]  /*4e20*/  FMUL.FTZ R196, R150, R179 ;  /* 0x000000b396c47220 */ /* 0x000fe20000410000 */
[----:B------:R0:W-:Y:S03]  /*4e30*/  STS [R177+0x4780], R178 ;  /* 0x004780b2b1007388 */ /* 0x0001e60000000800 */
[----:B------:R-:W-:Y:S01]  /*4e40*/  FADD.FTZ R185, R196, R185 ;  /* 0x000000b9c4b97221 */ /* 0x000fe20000010000 */
[----:B0-----:R-:W-:-:S03]  /*4e50*/  FMUL.FTZ R178, R39, R184 ;  /* 0x000000b827b27220 */ /* 0x001fc60000410000 */
[-C--:B------:R-:W-:Y:S01]  /*4e60*/  FMUL.FTZ R177, R39, R185.reuse ;  /* 0x000000b927b17220 */ /* 0x080fe20000410000 */
[----:B------:R-:W-:Y:S01]  /*4e70*/  FFMA.FTZ R185, R40, R185, -R178 ;  /* 0x000000b928b97223 */ /* 0x000fe200000108b2 */
[-C--:B------:R-:W-:Y:S02]  /*4e80*/  FMUL.FTZ R178, R92, R113.reuse ;  /* 0x000000715cb27220 */ /* 0x080fe40000410000 */
[----:B------:R-:W-:Y:S01]  /*4e90*/  FFMA.FTZ R184, R40, R184, R177 ;  /* 0x000000b828b87223 */ /* 0x000fe200000100b1 */
[----:B------:R-:W-:Y:S01]  /*4ea0*/  FMUL.FTZ R198, R93, R113 ;  /* 0x000000715dc67220 */ /* 0x000fe20000410000 */
[----:B------:R-:W-:Y:S01]  /*4eb0*/  FMUL.FTZ R197, R149, R178 ;  /* 0x000000b295c57220 */ /* 0x000fe20000410000 */
[----:B------:R-:W-:Y:S01]  /*4ec0*/  FFMA.FTZ R182, R42, R189, R182 ;  /* 0x000000bd2ab67223 */ /* 0x000fe200000100b6 */
[-C--:B------:R-:W-:Y:S01]  /*4ed0*/  FMUL.FTZ R183, R39, R181.reuse ;  /* 0x000000b527b77220 */ /* 0x080fe20000410000 */
[----:B------:R-:W-:Y:S01]  /*4ee0*/  FMUL.FTZ R198, R149, R198 ;  /* 0x000000c695c67220 */ /* 0x000fe20000410000 */
[----:B------:R-:W-:Y:S01]  /*4ef0*/  FADD.FTZ R184, R197, R184 ;  /* 0x000000b8c5b87221 */ /* 0x000fe20000010000 */
[-C--:B------:R-:W-:Y:S01]  /*4f00*/  FMUL.FTZ R179, R39, R182.reuse ;  /* 0x000000b627b37220 */ /* 0x080fe20000410000 */
[----:B------:R-:W-:Y:S01]  /*4f10*/  FFMA.FTZ R183, R40, R182, R183 ;  /* 0x000000b628b77223 */ /* 0x000fe200000100b7 */
[----:B------:R-:W-:Y:S01]  /*4f20*/  FADD.FTZ R185, R198, R185 ;  /* 0x000000b9c6b97221 */ /* 0x000fe20000010000 */
[C---:B------:R-:W-:Y:S01]  /*4f30*/  FMUL.FTZ R178, R37.reuse, R184 ;  /* 0x000000b825b27220 */ /* 0x040fe20000410000 */
[----:B------:R-:W-:Y:S01]  /*4f40*/  FFMA.FTZ R179, R40, R181, -R179 ;  /* 0x000000b528b37223 */ /* 0x000fe200000108b3 */
[C---:B------:R-:W-:Y:S01]  /*4f50*/  FMUL.FTZ R177, R37.reuse, R183 ;  /* 0x000000b725b17220 */ /* 0x040fe20000410000 */
[----:B------:R-:W-:Y:S01]  /*4f60*/  FMUL.FTZ R199, R90, R112 ;  /* 0x000000705ac77220 */ /* 0x000fe20000410000 */
[CC--:B------:R-:W-:Y:S01]  /*4f70*/  FFMA.FTZ R181, R38.reuse, R185.reuse, -R178 ;  /* 0x000000b926b57223 */ /* 0x0c0fe200000108b2 */
[C---:B------:R-:W-:Y:S01]  /*4f80*/  FMUL.FTZ R185, R37.reuse, R185 ;  /* 0x000000b925b97220 */ /* 0x040fe20000410000 */
[CC--:B------:R-:W-:Y:S01]  /*4f90*/  FFMA.FTZ R177, R38.reuse, R179.reuse, -R177 ;  /* 0x000000b326b17223 */ /* 0x0c0fe200000108b1 */
[----:B------:R0:W-:Y:S01]  /*4fa0*/  STS [R175+0x4800], R176 ;  /* 0x004800b0af007388 */ /* 0x0001e20000000800 */
[----:B------:R-:W-:Y:S01]  /*4fb0*/  FMUL.FTZ R179, R37, R179 ;  /* 0x000000b325b37220 */ /* 0x000fe20000410000 */
[----:B------:R-:W-:Y:S01]  /*4fc0*/  FFMA.FTZ R184, R38, R184, R185 ;  /* 0x000000b826b87223 */ /* 0x000fe200000100b9 */
[----:B------:R-:W-:-:S02]  /*4fd0*/  FMUL.FTZ R199, R148, R199 ;  /* 0x000000c794c77220 */ /* 0x000fc40000410000 */
[----:B------:R-:W-:Y:S01]  /*4fe0*/  FFMA.FTZ R179, R38, R183, R179 ;  /* 0x000000b726b37223 */ /* 0x000fe200000100b3 */
[----:B0-----:R-:W-:Y:S01]  /*4ff0*/  FMUL.FTZ R175, R91, R112 ;  /* 0x000000705baf7220 */ /* 0x001fe20000410000 */
[----:B------:R-:W-:-:S03]  /*5000*/  FADD.FTZ R184, R199, R184 ;  /* 0x000000b8c7b87221 */ /* 0x000fc60000010000 */
[----:B------:R-:W-:Y:S01]  /*5010*/  FMUL.FTZ R200, R148, R175 ;  /* 0x000000af94c87220 */ /* 0x000fe20000410000 */
[----:B------:R-:W-:Y:S01]  /*5020*/  FMUL.FTZ R183, R35, R179 ;  /* 0x000000b323b77220 */ /* 0x000fe20000410000 */
[----:B------:R0:W-:Y:S01]  /*5030*/  STS [R173+0x4880], R174 ;  /* 0x004880aead007388 */ /* 0x0001e20000000800 */
[----:B------:R-:W-:Y:S01]  /*5040*/  FMUL.FTZ R202, R89, R111 ;  /* 0x0000006f59ca7220 */ /* 0x000fe20000410000 */
[----:B------:R-:W-:Y:S01]  /*5050*/  FADD.FTZ R181, R200, R181 ;  /* 0x000000b5c8b57221 */ /* 0x000fe20000010000 */
[-C--:B------:R-:W-:Y:S01]  /*5060*/  FMUL.FTZ R176, R35, R177.reuse ;  /* 0x000000b123b07220 */ /* 0x080fe20000410000 */
[----:B------:R-:W-:Y:S01]  /*5070*/  FFMA.FTZ R175, R36, R177, -R183 ;  /* 0x000000b124af7223 */ /* 0x000fe200000108b7 */
[----:B------:R-:W-:Y:S01]  /*5080*/  FMUL.FTZ R202, R147, R202 ;  /* 0x000000ca93ca7220 */ /* 0x000fe20000410000 */
[C---:B------:R-:W-:Y:S01]  /*5090*/  FMUL.FTZ R177, R35.reuse, R181 ;  /* 0x000000b523b17220 */ /* 0x040fe20000410000 */
[----:B0-----:R-:W-:Y:S01]  /*50a0*/  FMUL.FTZ R173, R35, R184 ;  /* 0x000000b823ad7220 */ /* 0x001fe20000410000 */
[----:B------:R-:W-:-:S03]  /*50b0*/  FMUL.FTZ R174, R88, R111 ;  /* 0x0000006f58ae7220 */ /* 0x000fc60000410000 */
[C---:B------:R-:W-:Y:S01]  /*50c0*/  FFMA.FTZ R173, R36.reuse, R181, -R173 ;  /* 0x000000b524ad7223 */ /* 0x040fe200000108ad */
[----:B------:R-:W-:Y:S01]  /*50d0*/  FFMA.FTZ R184, R36, R184, R177 ;  /* 0x000000b824b87223 */ /* 0x000fe200000100b1 */
[----:B------:R-:W-:Y:S02]  /*50e0*/  FMUL.FTZ R201, R147, R174 ;  /* 0x000000ae93c97220 */ /* 0x000fe40000410000 */
[----:B------:R-:W-:Y:S01]  /*50f0*/  FADD.FTZ R173, R202, R173 ;  /* 0x000000adcaad7221 */ /* 0x000fe20000010000 */
[----:B------:R0:W-:Y:S01]  /*5100*/  STS [R171+0x4900], R172 ;  /* 0x004900acab007388 */ /* 0x0001e20000000800 */
[----:B------:R-:W-:Y:S01]  /*5110*/  FADD.FTZ R184, R201, R184 ;  /* 0x000000b8c9b87221 */ /* 0x000fe20000010000 */
[----:B------:R-:W-:Y:S01]  /*5120*/  FFMA.FTZ R176, R36, R179, R176 ;  /* 0x000000b324b07223 */ /* 0x000fe200000100b0 */
[C---:B------:R-:W-:Y:S01]  /*5130*/  FMUL.FTZ R179, R33.reuse, R175 ;  /* 0x000000af21b37220 */ /* 0x040fe20000410000 */
[----:B------:R-:W-:Y:S02]  /*5140*/  FMUL.FTZ R203, R86, R110 ;  /* 0x0000006e56cb7220 */ /* 0x000fe40000410000 */
[C---:B------:R-:W-:Y:S01]  /*5150*/  FMUL.FTZ R177, R33.reuse, R176 ;  /* 0x000000b021b17220 */ /* 0x040fe20000410000 */
[C---:B0-----:R-:W-:Y:S01]  /*5160*/  FMUL.FTZ R171, R33.reuse, R173 ;  /* 0x000000ad21ab7220 */ /* 0x041fe20000410000 */
[----:B------:R-:W-:Y:S01]  /*5170*/  FMUL.FTZ R172, R33, R184 ;  /* 0x000000b821ac7220 */ /* 0x000fe20000410000 */
[----:B------:R-:W-:Y:S01]  /*5180*/  FFMA.FTZ R179, R34, R176, R179 ;  /* 0x000000b022b37223 */ /* 0x000fe200000100b3 */
[----:B------:R-:W-:Y:S01]  /*5190*/  FMUL.FTZ R203, R146, R203 ;  /* 0x000000cb92cb7220 */ /* 0x000fe20000410000 */
[C---:B------:R-:W-:Y:S01]  /*51a0*/  FFMA.FTZ R184, R34.reuse, R184, R171 ;  /* 0x000000b822b87223 */ /* 0x040fe200000100ab */
[----:B------:R-:W-:Y:S01]  /*51b0*/  FMUL.FTZ R171, R87, R110 ;  /* 0x0000006e57ab7220 */ /* 0x000fe20000410000 */
[C---:B------:R-:W-:Y:S01]  /*51c0*/  FFMA.FTZ R177, R34.reuse, R175, -R177 ;  /* 0x000000af22b17223 */ /* 0x040fe200000108b1 */
[----:B------:R-:W-:Y:S01]  /*51d0*/  FFMA.FTZ R173, R34, R173, -R172 ;  /* 0x000000ad22ad7223 */ /* 0x000fe200000108ac */
[----:B------:R-:W-:Y:S01]  /*51e0*/  FMUL.FTZ R175, R31, R179 ;  /* 0x000000b31faf7220 */ /* 0x000fe20000410000 */
[----:B------:R-:W-:Y:S01]  /*51f0*/  FMUL.FTZ R204, R146, R171 ;  /* 0x000000ab92cc7220 */ /* 0x000fe20000410000 */
[----:B------:R-:W-:-:S02]  /*5200*/  FADD.FTZ R184, R203, R184 ;  /* 0x000000b8cbb87221 */ /* 0x000fc40000010000 */
[-C--:B------:R-:W-:Y:S01]  /*5210*/  FFMA.FTZ R175, R32, R177.reuse, -R175 ;  /* 0x000000b120af7223 */ /* 0x080fe200000108af */
[----:B------:R-:W-:Y:S01]  /*5220*/  FADD.FTZ R173, R204, R173 ;  /* 0x000000adccad7221 */ /* 0x000fe20000010000 */
[C---:B------:R-:W-:Y:S01]  /*5230*/  FMUL.FTZ R172, R31.reuse, R184 ;  /* 0x000000b81fac7220 */ /* 0x040fe20000410000 */
[----:B------:R-:W-:Y:S01]  /*5240*/  FMUL.FTZ R177, R31, R177 ;  /* 0x000000b11fb17220 */ /* 0x000fe20000410000 */
[----:B------:R-:W-:Y:S01]  /*5250*/  FMUL.FTZ R206, R85, R109 ;  /* 0x0000006d55ce7220 */ /* 0x000fe20000410000 */
[----:B------:R0:W-:Y:S01]  /*5260*/  STS [R169+0x4980], R170 ;  /* 0x004980aaa9007388 */ /* 0x0001e20000000800 */
[C---:B------:R-:W-:Y:S01]  /*5270*/  FFMA.FTZ R171, R32.reuse, R173, -R172 ;  /* 0x000000ad20ab7223 */ /* 0x040fe200000108ac */
[----:B------:R-:W-:Y:S01]  /*5280*/  FFMA.FTZ R177, R32, R179, R177 ;  /* 0x000000b320b17223 */ /* 0x000fe200000100b1 */
[----:B------:R-:W-:Y:S01]  /*5290*/  FMUL.FTZ R173, R31, R173 ;  /* 0x000000ad1fad7220 */ /* 0x000fe20000410000 */
[----:B------:R-:W-:Y:S01]  /*52a0*/  FMUL.FTZ R206, R145, R206 ;  /* 0x000000ce91ce7220 */ /* 0x000fe20000410000 */
[----:B0-----:R-:W-:-:S02]  /*52b0*/  FMUL.FTZ R170, R84, R109 ;  /* 0x0000006d54aa7220 */ /* 0x001fc40000410000 */
[----:B------:R-:W-:Y:S01]  /*52c0*/  FFMA.FTZ R184, R32, R184, R173 ;  /* 0x000000b820b87223 */ /* 0x000fe200000100ad */
[----:B------:R-:W-:Y:S01]  /*52d0*/  FMUL.FTZ R169, R29, R177 ;  /* 0x000000b11da97220 */ /* 0x000fe20000410000 */
[----:B------:R-:W-:Y:S01]  /*52e0*/  FADD.FTZ R171, R206, R171 ;  /* 0x000000abceab7221 */ /* 0x000fe20000010000 */
[----:B------:R-:W-:Y:S01]  /*52f0*/  FMUL.FTZ R205, R145, R170 ;  /* 0x000000aa91cd7220 */ /* 0x000fe20000410000 */
[CC--:B------:R-:W-:Y:S01]  /*5300*/  FMUL.FTZ R170, R29.reuse, R175.reuse ;  /* 0x000000af1daa7220 */ /* 0x0c0fe20000410000 */
[----:B------:R-:W-:Y:S01]  /*5310*/  FFMA.FTZ R169, R30, R175, -R169 ;  /* 0x000000af1ea97223 */ /* 0x000fe200000108a9 */
[----:B------:R-:W-:Y:S01]  /*5320*/  FMUL.FTZ R175, R29, R171 ;  /* 0x000000ab1daf7220 */ /* 0x000fe20000410000 */
[----:B------:R-:W-:Y:S01]  /*5330*/  FADD.FTZ R184, R205, R184 ;  /* 0x000000b8cdb87221 */ /* 0x000fe20000010000 */
[----:B------:R-:W-:Y:S01]  /*5340*/  FMUL.FTZ R207, R82, R108 ;  /* 0x0000006c52cf7220 */ /* 0x000fe20000410000 */
[----:B------:R0:W-:Y:S02]  /*5350*/  STS [R165+0x4a00], R168 ;  /* 0x004a00a8a5007388 */ /* 0x0001e40000000800 */
[-C--:B------:R-:W-:Y:S01]  /*5360*/  FMUL.FTZ R173, R29, R184.reuse ;  /* 0x000000b81dad7220 */ /* 0x080fe20000410000 */
[----:B------:R-:W-:Y:S01]  /*5370*/  FFMA.FTZ R184, R30, R184, R175 ;  /* 0x000000b81eb87223 */ /* 0x000fe200000100af */
[----:B------:R-:W-:-:S02]  /*5380*/  FMUL.FTZ R207, R144, R207 ;  /* 0x000000cf90cf7220 */ /* 0x000fc40000410000 */
[----:B------:R-:W-:Y:S01]  /*5390*/  FFMA.FTZ R173, R30, R171, -R173 ;  /* 0x000000ab1ead7223 */ /* 0x000fe200000108ad */
[----:B0-----:R-:W-:Y:S01]  /*53a0*/  FMUL.FTZ R165, R83, R108 ;  /* 0x0000006c53a57220 */ /* 0x001fe20000410000 */
[----:B------:R-:W-:-:S03]  /*53b0*/  FADD.FTZ R184, R207, R184 ;  /* 0x000000b8cfb87221 */ /* 0x000fc60000010000 */
        /* <DEDUP_REMOVED lines=48> */
[----:B------:R-:W-:Y:S01]  /*56c0*/  UIADD3 UR20, UR16, -0x1, URZ ;  /* 0xffffffff10147890 */ /* 0x000fe2000fffe03f */
[----:B------:R-:W-:Y:S01]  /*56d0*/  FMUL.FTZ R215, R54, R102 ;  /* 0x0000006636d77220 */ /* 0x000fe20000410000 */
[----:B------:R-:W-:Y:S01]  /*56e0*/  FFMA.FTZ R162, R24, R165, R162 ;  /* 0x000000a518a27223 */ /* 0x000fe200000100a2 */
[C---:B------:R-:W-:Y:S01]  /*56f0*/  FMUL.FTZ R165, R21.reuse, R161 ;  /* 0x000000a115a57220 */ /* 0x040fe20000410000 */
[----:B------:R-:W-:Y:S01]  /*5700*/  ULEA.HI UR21, UR20, UR20, URZ, 0x1 ;  /* 0x0000001414157291 */ /* 0x000fe2000f8f083f */
[C---:B0-----:R-:W-:Y:S01]  /*5710*/  FMUL.FTZ R63, R21.reuse, R159 ;  /* 0x0000009f153f7220 */ /* 0x041fe20000410000 */
[----:B------:R-:W-:Y:S01]  /*5720*/  FMUL.FTZ R60, R21, R184 ;  /* 0x000000b8153c7220 */ /* 0x000fe20000410000 */
[----:B------:R-:W-:-:S02]  /*5730*/  FMUL.FTZ R215, R140, R215 ;  /* 0x000000d78cd77220 */ /* 0x000fc40000410000 */
[C---:B------:R-:W-:Y:S01]  /*5740*/  FFMA.FTZ R184, R22.reuse, R184, R63 ;  /* 0x000000b816b87223 */ /* 0x040fe2000001003f */
[----:B------:R-:W-:Y:S01]  /*5750*/  FMUL.FTZ R63, R55, R102 ;  /* 0x00000066373f7220 */ /* 0x000fe20000410000 */
[-C--:B------:R-:W-:Y:S01]  /*5760*/  FMUL.FTZ R163, R21, R162.reuse ;  /* 0x000000a215a37220 */ /* 0x080fe20000410000 */
[C---:B------:R-:W-:Y:S01]  /*5770*/  FFMA.FTZ R165, R22.reuse, R162, R165 ;  /* 0x000000a216a57223 */ /* 0x040fe200000100a5 */
[----:B------:R-:W-:Y:S01]  /*5780*/  ULOP3.LUT UR21, UR21, 0xfffffe, URZ, 0xc0, !UPT ;  /* 0x00fffffe15157892 */ /* 0x000fe2000f8ec03f */
[----:B------:R-:W-:Y:S01]  /*5790*/  FFMA.FTZ R159, R22, R159, -R60 ;  /* 0x0000009f169f7223 */ /* 0x000fe2000001083c */
[----:B------:R-:W-:Y:S01]  /*57a0*/  FMUL.FTZ R216, R140, R63 ;  /* 0x0000003f8cd87220 */ /* 0x000fe20000410000 */
[----:B------:R-:W-:Y:S01]  /*57b0*/  FADD.FTZ R184, R215, R184 ;  /* 0x000000b8d7b87221 */ /* 0x000fe20000010000 */
[----:B------:R-:W-:Y:S01]  /*57c0*/  FFMA.FTZ R163, R22, R161, -R163 ;  /* 0x000000a116a37223 */ /* 0x000fe200000108a3 */
[C---:B------:R-:W-:Y:S01]  /*57d0*/  FMUL.FTZ R161, R19.reuse, R165 ;  /* 0x000000a513a17220 */ /* 0x040fe20000410000 */
[----:B------:R-:W-:Y:S01]  /*57e0*/  UIADD3 UR20, UR20, -UR21, URZ ;  /* 0x8000001514147290 */ /* 0x000fe2000fffe03f */
[----:B------:R-:W-:Y:S01]  /*57f0*/  FADD.FTZ R159, R216, R159 ;  /* 0x0000009fd89f7221 */ /* 0x000fe20000010000 */
[C---:B------:R-:W-:Y:S01]  /*5800*/  FMUL.FTZ R63, R19.reuse, R184 ;  /* 0x000000b8133f7220 */ /* 0x040fe20000410000 */
[----:B------:R0:W-:Y:S01]  /*5810*/  STS [R61+0x4c80], R62 ;  /* 0x004c803e3d007388 */ /* 0x0001e20000000800 */
[C---:B------:R-:W-:Y:S01]  /*5820*/  FFMA.FTZ R60, R20.reuse, R163, -R161 ;  /* 0x000000a3143c7223 */ /* 0x040fe200000108a1 */
[----:B------:R-:W-:Y:S01]  /*5830*/  ULEA UR20, UR20, UR6, 0x8 ;  /* 0x0000000614147291 */ /* 0x000fe2000f8e403f */
[-C--:B------:R-:W-:Y:S01]  /*5840*/  FMUL.FTZ R161, R19, R159.reuse ;  /* 0x0000009f13a17220 */ /* 0x080fe20000410000 */
[C---:B------:R-:W-:Y:S01]  /*5850*/  ISETP.NE.AND P1, PT, R157.reuse, RZ, PT ;  /* 0x000000ff9d00720c */ /* 0x040fe20003f25270 */
[----:B------:R-:W-:Y:S01]  /*5860*/  STS [R65+0x4d00], R76 ;  /* 0x004d004c41007388 */ /* 0x000fe20000000800 */
[----:B0-----:R-:W-:Y:S01]  /*5870*/  FFMA.FTZ R62, R20, R159, -R63 ;  /* 0x0000009f143e7223 */ /* 0x001fe2000001083f */
[----:B------:R-:W-:-:S02]  /*5880*/  IADD3 R159, R157, 0x200, RZ ;  /* 0x000002009d9f7810 */ /* 0x000fc40007ffe0ff */
[----:B------:R0:W-:Y:S01]  /*5890*/  STS [R66+0x4d80], R75 ;  /* 0x004d804b42007388 */ /* 0x0001e20000000800 */
[----:B------:R-:W-:-:S03]  /*58a0*/  FMUL.FTZ R163, R19, R163 ;  /* 0x000000a313a37220 */ /* 0x000fc60000410000 */
[----:B------:R-:W-:Y:S04]  /*58b0*/  STS [R67+0x4e00], R78 ;  /* 0x004e004e43007388 */ /* 0x000fe80000000800 */
[----:B------:R-:W-:Y:S01]  /*58c0*/  STS [R68+0x4e80], R77 ;  /* 0x004e804d44007388 */ /* 0x000fe20000000800 */
[----:B0-----:R-:W-:-:S03]  /*58d0*/  SEL R66, R159, UR20, P1 ;  /* 0x000000149f427c07 */ /* 0x001fc60008800000 */
[----:B------:R0:W-:Y:S01]  /*58e0*/  STS [R69+0x4f00], R106 ;  /* 0x004f006a45007388 */ /* 0x0001e20000000800 */
[----:B------:R-:W-:-:S03]  /*58f0*/  LEA R66, R66, R155, 0x3 ;  /* 0x0000009b42427211 */ /* 0x000fc600078e18ff */
[----:B------:R1:W-:Y:S04]  /*5900*/  STS [R70+0x4f80], R79 ;  /* 0x004f804f46007388 */ /* 0x0003e80000000800 */
[----:B------:R1:W-:Y:S01]  /*5910*/  STS [R71+0x5000], R158 ;  /* 0x0050009e47007388 */ /* 0x0003e20000000800 */
[----:B------:R-:W-:-:S03]  /*5920*/  FFMA.FTZ R61, R20, R165, R163 ;  /* 0x000000a5143d7223 */ /* 0x000fc600000100a3 */
[----:B------:R1:W-:Y:S01]  /*5930*/  STS [R72+0x5080], R107 ;  /* 0x0050806b48007388 */ /* 0x0003e20000000800 */
[----:B------:R-:W-:-:S03]  /*5940*/  FFMA.FTZ R63, R20, R184, R161 ;  /* 0x000000b8143f7223 */ /* 0x000fc600000100a1 */
[----:B------:R1:W-:Y:S04]  /*5950*/  STS [R73+0x5100], R166 ;  /* 0x005100a649007388 */ /* 0x0003e80000000800 */
[----:B------:R1:W-:Y:S01]  /*5960*/  STS [R74+0x5180], R167 ;  /* 0x005180a74a007388 */ /* 0x0003e20000000800 */
[----:B------:R-:W-:-:S03]  /*5970*/  NOP ;  /* 0x0000000000007918 */ /* 0x000fc60000000000 */
        /* <DEDUP_REMOVED lines=32> */
[----:B------:R0:W-:Y:S01]  /*5b80*/  STS.64 [R66+0x11c80], R126 ;  /* 0x011c807e42007388 */ /* 0x0001e20000000a00 */
[----:B------:R-:W-:Y:S01]  /*5b90*/  BAR.SYNC.DEFER_BLOCKING 0x0 ;  /* 0x0000000000007b1d */ /* 0x000fe20000010000 */
[----:B------:R-:W-:-:S13]  /*5ba0*/  ISETP.NE.AND P0, PT, R157, 0x7f, PT ;  /* 0x0000007f9d00780c */ /* 0x000fda0003f05270 */
[----:B0-----:R-:W-:-:S06]  /*5bb0*/  @P0 LEA R106, R157, R155, 0x3 ;  /* 0x0000009b9d6a0211 */ /* 0x001fcc00078e18ff */
[----:B------:R-:W0:Y:S01]  /*5bc0*/  @P0 LDS.64 R106, [R106+0x12c88] ;  /* 0x012c88006a6a0984 */ /* 0x000e220000000a00 */
[----:B------:R-:W-:Y:S04]  /*5bd0*/  BSSY B0, `(.L_x_2320) ;  /* 0x000000e000007945 */ /* 0x000fe80003800000 */
[----:B--234-:R-:W-:Y:S05]  /*5be0*/  @P0 BRA `(.L_x_2321) ;  /* 0x0000000000300947 */ /* 0x01cfea0003800000 */
[----:B-1----:R-:W1:Y:S01]  /*5bf0*/  LDC R64, c[0x0][0x224] ;  /* 0x00008900ff407b82 */ /* 0x002e620000000800 */
[----:B0-----:R-:W-:Y:S02]  /*5c00*/  MOV R107, RZ ;  /* 0x000000ff006b7202 */ /* 0x001fe40000000f00 */
[----:B------:R-:W-:Y:S02]  /*5c10*/  MOV R106, 0x3f800000 ;  /* 0x3f800000006a7802 */ /* 0x000fe40000000f00 */
        /* <DEDUP_REMOVED lines=9> */
.L_x_2321:
[----:B------:R-:W-:Y:S05]  /*5cb0*/  BSYNC B0 ;  /* 0x0000000000007941 */ /* 0x000fea0003800000 */
.L_x_2320:
[-C--:B------:R-:W-:Y:S01]  /*5cc0*/  FMUL.FTZ R217, R52, R49.reuse ;  /* 0x0000003134d97220 */ /* 0x080fe20000410000 */
[----:B------:R-:W-:Y:S01]  /*5cd0*/  FMUL.FTZ R218, R53, R49 ;  /* 0x0000003135da7220 */ /* 0x000fe20000410000 */
[-C--:B------:R-:W-:Y:S01]  /*5ce0*/  FMUL.FTZ R219, R51, R48.reuse ;  /* 0x0000003033db7220 */ /* 0x080fe20000410000 */
[----:B------:R-:W-:Y:S01]  /*5cf0*/  FMUL.FTZ R220, R50, R48 ;  /* 0x0000003032dc7220 */ /* 0x000fe20000410000 */
[C---:B------:R-:W-:Y:S01]  /*5d00*/  FMUL.FTZ R217, R139.reuse, R217 ;  /* 0x000000d98bd97220 */ /* 0x040fe20000410000 */
[----:B------:R-:W-:Y:S01]  /*5d10*/  FMUL.FTZ R218, R139, R218 ;  /* 0x000000da8bda7220 */ /* 0x000fe20000410000 */
[----:B------:R-:W-:Y:S01]  /*5d20*/  FMUL.FTZ R219, R138, R219 ;  /* 0x000000db8adb7220 */ /* 0x000fe20000410000 */
[----:B-1----:R-:W-:Y:S01]  /*5d30*/  LEA.HI R158, R157, R157, RZ, 0x1e ;  /* 0x0000009d9d9e7211 */ /* 0x002fe200078ff0ff */
[----:B------:R-:W-:Y:S01]  /*5d40*/  FADD.FTZ R63, R217, R63 ;  /* 0x0000003fd93f7221 */ /* 0x000fe20000010000 */
[----:B------:R-:W-:Y:S01]  /*5d50*/  FADD.FTZ R62, R218, R62 ;  /* 0x0000003eda3e7221 */ /* 0x000fe20000010000 */
[----:B------:R-:W-:Y:S01]  /*5d60*/  FMUL.FTZ R220, R138, R220 ;  /* 0x000000dc8adc7220 */ /* 0x000fe20000410000 */
[----:B------:R-:W-:Y:S01]  /*5d70*/  LEA R158, R158, R155, 0x4 ;  /* 0x0000009b9e9e7211 */ /* 0x000fe200078e20ff */
[C---:B------:R-:W-:Y:S01]  /*5d80*/  FMUL.FTZ R65, R17.reuse, R63 ;  /* 0x0000003f11417220 */ /* 0x040fe20000410000 */
[----:B--2---:R-:W-:Y:S01]  /*5d90*/  FMUL.FTZ R64, R17, R62 ;  /* 0x0000003e11407220 */ /* 0x004fe20000410000 */
[----:B------:R-:W-:-:S02]  /*5da0*/  LOP3.LUT P0, RZ, R157, 0x1f, RZ, 0xc0, !PT ;  /* 0x0000001f9dff7812 */ /* 0x000fc4000780c0ff */
        /* <DEDUP_REMOVED lines=8> */
[----:B------:R-:W-:-:S04]  /*5e30*/  HFMA2.MMA R64, -RZ, RZ, 0, 9.5367431640625e-07 ;  /* 0x00000010ff407435 */ /* 0x000fc800000001ff */
[----:B------:R1:W-:Y:S02]  /*5e40*/  STS.128 [R158+0x10870], R60 ;  /* 0x0108703c9e007388 */ /* 0x0003e40000000c00 */
[----:B-1----:R-:W-:Y:S02]  /*5e50*/  MOV R60, UR16 ;  /* 0x00000010003c7c02 */ /* 0x002fe40008000f00 */
[----:B------:R-:W-:Y:S02]  /*5e60*/  CS2R R62, SRZ ;  /* 0x00000000003e7805 */ /* 0x000fe4000001ff00 */
[----:B------:R-:W-:Y:S02]  /*5e70*/  MOV R61, UR16 ;  /* 0x00000010003d7c02 */ /* 0x000fe40008000f00 */
[----:B------:R-:W-:-:S13]  /*5e80*/  ISETP.LT.OR P2, PT, R60, 0x2, P0 ;  /* 0x000000023c00780c */ /* 0x000fda0000741670 */
[----:B------:R-:W1:Y:S01]  /*5e90*/  @!P2 LDC R60, c[0x0][0x21c] ;  /* 0x00008700ff3cab82 */ /* 0x000e620000000800 */
[----:B------:R-:W-:-:S05]  /*5ea0*/  @!P2 IADD3 R61, R61, -0x2, RZ ;  /* 0xfffffffe3d3da810 */ /* 0x000fca0007ffe0ff */
[----:B-1----:R-:W-:Y:S01]  /*5eb0*/  @!P2 IMAD R60, R61, R60, UR6 ;  /* 0x000000063d3cae24 */ /* 0x002fe2000f8e023c */
[----:B------:R-:W-:-:S03]  /*5ec0*/  MOV R61, RZ ;  /* 0x000000ff003d7202 */ /* 0x000fc60000000f00 */
[----:B------:R-:W-:Y:S01]  /*5ed0*/  @!P2 IMAD.WIDE R64, R60, R64, UR24 ;  /* 0x000000183c40ae25 */ /* 0x000fe2000f8e0240 */
[----:B------:R-:W-:-:S10]  /*5ee0*/  HFMA2.MMA R60, -RZ, RZ, 1.875, 0 ;  /* 0x3f800000ff3c7435 */ /* 0x000fd400000001ff */
[----:B------:R1:W5:Y:S01]  /*5ef0*/  @!P2 LDG.E.128 R60, desc[UR22][R64.64] ;  /* 0x00000016403ca981 */ /* 0x000362000c1e1d00 */
[----:B------:R-:W-:Y:S01]  /*5f00*/  ISETP.GT.U32.AND P2, PT, R157, 0x1f, PT ;  /* 0x0000001f9d00780c */ /* 0x000fe20003f44070 */
        /* <DEDUP_REMOVED lines=33> */
[----:B-1----:R-:W-:Y:S05]  /*6120*/  @P2 BRA `(.L_x_2322) ;  /* 0x0000000800cc2947 */ /* 0x002fea0003800000 */
[----:B------:R-:W-:Y:S01]  /*6130*/  IMAD R232, R157, 0x50, R155 ;  /* 0x000000509de87824 */ /* 0x000fe200078e029b */
[----:B------:R-:W-:-:S04]  /*6140*/  UMOV UR20, 0xffffffff ;  /* 0xffffffff00147882 */ /* 0x000fc80000000000 */
[----:B------:R-:W-:Y:S04]  /*6150*/  LDS.128 R64, [R232+0x10870] ;  /* 0x01087000e8407984 */ /* 0x000fe80000000c00 */
[----:B------:R-:W1:Y:S04]  /*6160*/  LDS.128 R68, [R232+0x10880] ;  /* 0x01088000e8447984 */ /* 0x000e680000000c00 */
[----:B------:R-:W2:Y:S01]  /*6170*/  LDS.128 R72, [R232+0x10890] ;  /* 0x01089000e8487984 */ /* 0x000ea20000000c00 */
[-C--:B-1----:R-:W-:Y:S01]  /*6180*/  FMUL.FTZ R242, R64, R69.reuse ;  /* 0x0000004540f27220 */ /* 0x082fe20000410000 */
        /* <DEDUP_REMOVED lines=17> */
[----:B------:R-:W1:Y:S01]  /*62a0*/  LDS.128 R76, [R232+0x108a0] ;  /* 0x0108a000e84c7984 */ /* 0x000e620000000c00 */
[----:B------:R-:W-:Y:S01]  /*62b0*/  FADD.FTZ R231, R74, R231 ;  /* 0x000000e74ae77221 */ /* 0x000fe20000010000 */
[----:B------:R-:W-:Y:S01]  /*62c0*/  FADD.FTZ R243, R75, R243 ;  /* 0x000000f34bf37221 */ /* 0x000fe20000010000 */
[----:B-1----:R-:W-:-:S03]  /*62d0*/  FMUL.FTZ R241, R77, R242 ;  /* 0x000000f24df17220 */ /* 0x002fc60000410000 */
        /* <DEDUP_REMOVED lines=10> */
[----:B------:R-:W1:Y:S01]  /*6380*/  SHFL.UP PT, R247, R244, 0x1, RZ ;  /* 0x04200000f4f77989 */ /* 0x000e6200000e00ff */
[----:B------:R-:W-:-:S03]  /*6390*/  ISETP.GE.AND P3, PT, R156, 0x1, PT ;  /* 0x000000019c00780c */ /* 0x000fc60003f66270 */
[----:B------:R-:W2:Y:S04]  /*63a0*/  SHFL.UP PT, R77, R242, 0x1, RZ ;  /* 0x04200000f24d7989 */ /* 0x000ea800000e00ff */
[----:B------:R-:W4:Y:S04]  /*63b0*/  SHFL.UP PT, R243, R241, 0x1, RZ ;  /* 0x04200000f1f37989 */ /* 0x000f2800000e00ff */
[----:B------:R-:W0:Y:S01]  /*63c0*/  SHFL.UP PT, R245, R231, 0x1, RZ ;  /* 0x04200000e7f57989 */ /* 0x000e2200000e00ff */
[C---:B-1----:R-:W-:Y:S01]  /*63d0*/  FMUL.FTZ R78, R231.reuse, R247 ;  /* 0x000000f7e74e7220 */ /* 0x042fe20000410000 */
[----:B--2---:R-:W-:-:S03]  /*63e0*/  FMUL.FTZ R76, R231, R77 ;  /* 0x0000004de74c7220 */ /* 0x004fc60000410000 */
[C---:B------:R-:W-:Y:S01]  /*63f0*/  FFMA.FTZ R78, R241.reuse, R77, R78 ;  /* 0x0000004df14e7223 */ /* 0x040fe2000001004e */
[----:B------:R-:W-:Y:S01]  /*6400*/  FFMA.FTZ R76, R241, R247, -R76 ;  /* 0x000000f7f14c7223 */ /* 0x000fe2000001084c */
[----:B----4-:R-:W-:Y:S02]  /*6410*/  FMUL.FTZ R77, R231, R243 ;  /* 0x000000f3e74d7220 */ /* 0x010fe40000410000 */
[----:B------:R-:W-:Y:S01]  /*6420*/  @P3 FADD.FTZ R242, R242, R78 ;  /* 0x0000004ef2f23221 */ /* 0x000fe20000010000 */
[----:B------:R-:W-:Y:S01]  /*6430*/  @P3 FADD.FTZ R244, R244, R76 ;  /* 0x0000004cf4f43221 */ /* 0x000fe20000010000 */
[-C--:B0-----:R-:W-:Y:S01]  /*6440*/  FFMA.FTZ R77, R241, R245.reuse, R77 ;  /* 0x000000f5f14d7223 */ /* 0x081fe2000001004d */
        /* <DEDUP_REMOVED lines=55> */
.L_x_2446:
        /* <DEDUP_REMOVED lines=14> */
.L_x_2449:
[----:B------:R-:W-:-:S03]  /*68a0*/  UMOV UR20, 0xffffffff ;  /* 0xffffffff00147882 */ /* 0x000fc60000000000 */
[----:B------:R-:W-:Y:S05]  /*68b0*/  BRA.DIV UR20, `(.L_x_2325) ;  /* 0x0000008e14647947 */ /* 0x000fea000b800000 */
.L_x_2452:
[----:B------:R-:W-:-:S03]  /*68c0*/  UMOV UR20, 0xffffffff ;  /* 0xffffffff00147882 */ /* 0x000fc60000000000 */
[----:B------:R-:W-:Y:S05]  /*68d0*/  BRA.DIV UR20, `(.L_x_2326) ;  /* 0x0000008e14847947 */ /* 0x000fea000b800000 */
.L_x_2455:
[----:B------:R-:W-:-:S03]  /*68e0*/  UMOV UR20, 0xffffffff ;  /* 0xffffffff00147882 */ /* 0x000fc60000000000 */
[----:B------:R-:W-:Y:S05]  /*68f0*/  BRA.DIV UR20, `(.L_x_2327) ;  /* 0x0000008e14a47947 */ /* 0x000fea000b800000 */
.L_x_2458:
[----:B------:R-:W-:-:S03]  /*6900*/  UMOV UR20, 0xffffffff ;  /* 0xffffffff00147882 */ /* 0x000fc60000000000 */
[----:B------:R-:W-:Y:S05]  /*6910*/  BRA.DIV UR20, `(.L_x_2328) ;  /* 0x0000008e14c47947 */ /* 0x000fea000b800000 */
[----:B-----5:R-:W0:Y:S04]  /*6920*/  SHFL.IDX PT, R60, R60, RZ, 0x1f ;  /* 0x00001fff3c3c7589 */ /* 0x020e2800000e0000 */
[----:B------:R-:W1:Y:S04]  /*6930*/  SHFL.IDX PT, R61, R61, RZ, 0x1f ;  /* 0x00001fff3d3d7589 */ /* 0x000e6800000e0000 */
[----:B------:R-:W2:Y:S04]  /*6940*/  SHFL.IDX PT, R62, R62, RZ, 0x1f ;  /* 0x00001fff3e3e7589 */ /* 0x000ea800000e0000 */
[----:B------:R-:W4:Y:S04]  /*6950*/  SHFL.IDX PT, R63, R63, RZ, 0x1f ;  /* 0x00001fff3f3f7589 */ /* 0x000f2800000e0000 */
[----:B------:R-:W0:Y:S04]  /*6960*/  SHFL.UP PT, R241, R241, 0x1, RZ ;  /* 0x04200000f1f17989 */ /* 0x000e2800000e00ff */
[----:B------:R-:W0:Y:S04]  /*6970*/  SHFL.UP PT, R243, R243, 0x1, RZ ;  /* 0x04200000f3f37989 */ /* 0x000e2800000e00ff */
[----:B------:R-:W0:Y:S04]  /*6980*/  SHFL.UP PT, R244, R244, 0x1, RZ ;  /* 0x04200000f4f47989 */ /* 0x000e2800000e00ff */
[----:B-1----:R-:W0:Y:S02]  /*6990*/  SHFL.UP PT, R242, R242, 0x1, RZ ;  /* 0x04200000f2f27989 */ /* 0x002e2400000e00ff */
.L_x_2468:
        /* <DEDUP_REMOVED lines=44> */
.L_x_2322:
[----:B------:R-:W-:Y:S05]  /*6c60*/  WARPSYNC.ALL ;  /* 0x0000000000007948 */ /* 0x000fea0003800000 */
[----:B------:R-:W-:Y:S01]  /*6c70*/  BAR.SYNC.DEFER_BLOCKING 0x0 ;  /* 0x0000000000007b1d */ /* 0x000fe20000010000 */
[----:B0--3--:R-:W-:-:S04]  /*6c80*/  FMUL.FTZ R64, R17, R107 ;  /* 0x0000006b11407220 */ /* 0x009fc80000410000 */
[----:B------:R-:W-:-:S04]  /*6c90*/  FFMA.FTZ R64, R18, R106, -R64 ;  /* 0x0000006a12407223 */ /* 0x000fc80000010840 */
[----:B-----5:R-:W-:Y:S01]  /*6ca0*/  FMUL.FTZ R63, R19, -R64 ;  /* 0x80000040133f7220 */ /* 0x020fe20000410000 */
[----:B------:R-:W0:Y:S02]  /*6cb0*/  LDS.64 R60, [R158+0x10878] ;  /* 0x010878009e3c7984 */ /* 0x000e240000000a00 */
[C---:B0-----:R-:W-:Y:S01]  /*6cc0*/  FMUL.FTZ R62, R127.reuse, R61 ;  /* 0x0000003d7f3e7220 */ /* 0x041fe20000410000 */
[----:B------:R-:W-:-:S03]  /*6cd0*/  FMUL.FTZ R127, R127, R60 ;  /* 0x0000003c7f7f7220 */ /* 0x000fc60000410000 */
[C---:B------:R-:W-:Y:S01]  /*6ce0*/  FFMA.FTZ R62, R126.reuse, R60, -R62 ;  /* 0x0000003c7e3e7223 */ /* 0x040fe2000001083e */
        /* <DEDUP_REMOVED lines=148> */
[C---:B------:R-:W-:Y:S01]  /*7630*/  FFMA.FTZ R64, R46.reuse, R64, -R60 ;  /* 0x000000402e407223 */ /* 0x040fe2000001083c */
        /* <DEDUP_REMOVED lines=8> */
[----:B------:R-:W0:Y:S04]  /*76c0*/  @!P0 LDS.128 R60, [R126+0x13080] ;  /* 0x013080007e3c8984 */ /* 0x000e280000000c00 */
        /* <DEDUP_REMOVED lines=98> */
[----:B-1----:R-:W1:Y:S01]  /*7cf0*/  LDS.128 R72, [R127+0x11290] ;  /* 0x011290007f487984 */ /* 0x002e620000000c00 */
        /* <DEDUP_REMOVED lines=36> */
.L_x_2473:
        /* <DEDUP_REMOVED lines=13> */
.L_x_2332:
[----:B------:R-:W-:Y:S05]  /*8010*/  BSYNC B0 ;  /* 0x0000000000007941 */ /* 0x000fea0003800000 */
.L_x_2331:
[----:B------:R-:W-:Y:S01]  /*8020*/  UMOV UR20, 0xffffffff ;  /* 0xffffffff00147882 */ /* 0x000fe20000000000 */
[----:B------:R-:W-:Y:S02]  /*8030*/  ISETP.GT.U32.AND P1, PT, R248, 0x1d, PT ;  /* 0x0000001df800780c */ /* 0x000fe40003f24070 */
[----:B------:R-:W-:Y:S11]  /*8040*/  BRA.DIV UR20, `(.L_x_2333) ;  /* 0x0000007e14247947 */ /* 0x000ff6000b800000 */
[----:B-1----:R1:W0:Y:S04]  /*8050*/  SHFL.DOWN PT, R76, R232, 0x2, 0x1f ;  /* 0x08401f00e84c7f89 */ /* 0x00222800000e0000 */
[----:B--2---:R1:W2:Y:S04]  /*8060*/  SHFL.DOWN PT, R77, R241, 0x2, 0x1f ;  /* 0x08401f00f14d7f89 */ /* 0x0042a800000e0000 */
[----:B---3--:R1:W3:Y:S04]  /*8070*/  SHFL.DOWN PT, R78, R242, 0x2, 0x1f ;  /* 0x08401f00f24e7f89 */ /* 0x0082e800000e0000 */
[----:B----4-:R1:W4:Y:S02]  /*8080*/  SHFL.DOWN PT, R79, R243, 0x2, 0x1f ;  /* 0x08401f00f34f7f89 */ /* 0x01032400000e0000 */
.L_x_2479:
        /* <DEDUP_REMOVED lines=13> */
.L_x_2335:
[----:B------:R-:W-:Y:S05]  /*8160*/  BSYNC B0 ;  /* 0x0000000000007941 */ /* 0x000fea0003800000 */
.L_x_2334:
[----:B------:R-:W-:Y:S01]  /*8170*/  UMOV UR20, 0xffffffff ;  /* 0xffffffff00147882 */ /* 0x000fe20000000000 */
[----:B------:R-:W-:Y:S02]  /*8180*/  ISETP.GT.U32.AND P1, PT, R248, 0x1b, PT ;  /* 0x0000001bf800780c */ /* 0x000fe40003f24070 */
[----:B------:R-:W-:Y:S11]  /*8190*/  BRA.DIV UR20, `(.L_x_2336) ;  /* 0x0000007e14447947 */ /* 0x000ff6000b800000 */
[----:B0-----:R0:W0:Y:S04]  /*81a0*/  SHFL.DOWN PT, R76, R232, 0x4, 0x1f ;  /* 0x08801f00e84c7f89 */ /* 0x00102800000e0000 */
[----:B--2---:R2:W0:Y:S04]  /*81b0*/  SHFL.DOWN PT, R77, R241, 0x4, 0x1f ;  /* 0x08801f00f14d7f89 */ /* 0x00442800000e0000 */
[----:B---3--:R2:W3:Y:S04]  /*81c0*/  SHFL.DOWN PT, R78, R242, 0x4, 0x1f ;  /* 0x08801f00f24e7f89 */ /* 0x0084e800000e0000 */
[----:B----4-:R2:W4:Y:S02]  /*81d0*/  SHFL.DOWN PT, R79, R243, 0x4, 0x1f ;  /* 0x08801f00f34f7f89 */ /* 0x01052400000e0000 */
.L_x_2485:
        /* <DEDUP_REMOVED lines=13> */
.L_x_2338:
[----:B------:R-:W-:Y:S05]  /*82b0*/  BSYNC B0 ;  /* 0x0000000000007941 */ /* 0x000fea0003800000 */
.L_x_2337:
[----:B------:R-:W-:Y:S01]  /*82c0*/  UMOV UR20, 0xffffffff ;  /* 0xffffffff00147882 */ /* 0x000fe20000000000 */
[----:B------:R-:W-:Y:S02]  /*82d0*/  ISETP.GT.U32.AND P1, PT, R248, 0x17, PT ;  /* 0x00000017f800780c */ /* 0x000fe40003f24070 */
[----:B------:R-:W-:Y:S11]  /*82e0*/  BRA.DIV UR20, `(.L_x_2339) ;  /* 0x0000007e14647947 */ /* 0x000ff6000b800000 */
[----:B0-----:R0:W0:Y:S04]  /*82f0*/  SHFL.DOWN PT, R76, R232, 0x8, 0x1f ;  /* 0x09001f00e84c7f89 */ /* 0x00102800000e0000 */
[----:B------:R0:W0:Y:S04]  /*8300*/  SHFL.DOWN PT, R77, R241, 0x8, 0x1f ;  /* 0x09001f00f14d7f89 */ /* 0x00002800000e0000 */
[----:B---3--:R3:W0:Y:S04]  /*8310*/  SHFL.DOWN PT, R78, R242, 0x8, 0x1f ;  /* 0x09001f00f24e7f89 */ /* 0x00862800000e0000 */
[----:B----4-:R3:W4:Y:S02]  /*8320*/  SHFL.DOWN PT, R79, R243, 0x8, 0x1f ;  /* 0x09001f00f34f7f89 */ /* 0x01072400000e0000 */
.L_x_2491:
        /* <DEDUP_REMOVED lines=13> */
.L_x_2341:
[----:B------:R-:W-:Y:S05]  /*8400*/  BSYNC B0 ;  /* 0x0000000000007941 */ /* 0x000fea0003800000 */
.L_x_2340:
[----:B------:R-:W-:Y:S01]  /*8410*/  UMOV UR20, 0xffffffff ;  /* 0xffffffff00147882 */ /* 0x000fe20000000000 */
[----:B------:R-:W-:Y:S02]  /*8420*/  ISETP.GT.U32.AND P1, PT, R248, 0xf, PT ;  /* 0x0000000ff800780c */ /* 0x000fe40003f24070 */
[----:B------:R-:W-:Y:S11]  /*8430*/  BRA.DIV UR20, `(.L_x_2342) ;  /* 0x0000007e14847947 */ /* 0x000ff6000b800000 */
[----:B0-----:R0:W0:Y:S04]  /*8440*/  SHFL.DOWN PT, R76, R232, 0x10, 0x1f ;  /* 0x0a001f00e84c7f89 */ /* 0x00102800000e0000 */
[----:B------:R0:W0:Y:S04]  /*8450*/  SHFL.DOWN PT, R77, R241, 0x10, 0x1f ;  /* 0x0a001f00f14d7f89 */ /* 0x00002800000e0000 */
[----:B------:R0:W0:Y:S04]  /*8460*/  SHFL.DOWN PT, R78, R242, 0x10, 0x1f ;  /* 0x0a001f00f24e7f89 */ /* 0x00002800000e0000 */
[----:B----4-:R4:W0:Y:S02]  /*8470*/  SHFL.DOWN PT, R79, R243, 0x10, 0x1f ;  /* 0x0a001f00f34f7f89 */ /* 0x01082400000e0000 */
.L_x_2497:
        /* <DEDUP_REMOVED lines=13> */
.L_x_2344:
[----:B------:R-:W-:Y:S05]  /*8550*/  BSYNC B0 ;  /* 0x0000000000007941 */ /* 0x000fea0003800000 */
.L_x_2343:
        /* <DEDUP_REMOVED lines=21> */
.L_x_2511:
        /* <DEDUP_REMOVED lines=19> */
.L_x_2347:
[----:B------:R-:W-:Y:S05]  /*87e0*/  BSYNC B0 ;  /* 0x0000000000007941 */ /* 0x000fea0003800000 */
.L_x_2346:
        /* <DEDUP_REMOVED lines=34> */
.L_x_2329:
[----:B------:R-:W-:Y:S05]  /*8a10*/  WARPSYNC.ALL ;  /* 0x0000000000007948 */ /* 0x000fea0003800000 */
[----:B------:R-:W-:Y:S01]  /*8a20*/  ISETP.NE.AND P0, PT, R157, RZ, PT ;  /* 0x000000ff9d00720c */ /* 0x000fe20003f05270 */
[----:B------:R-:W-:Y:S01]  /*8a30*/  BAR.SYNC.DEFER_BLOCKING 0x0 ;  /* 0x0000000000007b1d */ /* 0x000fe20000010000 */
[----:B------:R-:W-:Y:S02]  /*8a40*/  USHF.R.S32.HI UR20, URZ, 0x1f, UR9 ;  /* 0x0000001f3f147899 */ /* 0x000fe40008011409 */
[----:B------:R-:W-:-:S03]  /*8a50*/  USHF.R.S32.HI UR21, URZ, 0x1f, UR10 ;  /* 0x0000001f3f157899 */ /* 0x000fc6000801140a */
[----:B------:R-:W-:Y:S01]  /*8a60*/  BSSY B0, `(.L_x_2348) ;  /* 0x00002dd000007945 */ /* 0x000fe20003800000 */
[----:B------:R-:W2:Y:S05]  /*8a70*/  LDS.64 R64, [R158+0x11288] ;  /* 0x011288009e407984 */ /* 0x000eaa0000000a00 */
[----:B------:R3:W-:Y:S02]  /*8a80*/  @!P0 STS.128 [R126+0x13080], R60 ;  /* 0x0130803c7e008388 */ /* 0x0007e40000000c00 */
[----:B---3--:R-:W-:-:S04]  /*8a90*/  IADD3 R126, R157, 0x180, RZ ;  /* 0x000001809d7e7810 */ /* 0x008fc80007ffe0ff */
[----:B------:R-:W-:Y:S01]  /*8aa0*/  LEA.HI.SX32 R126, R126, R157, 0x1b ;  /* 0x0000009d7e7e7211 */ /* 0x000fe200078fdaff */
[----:B--2---:R-:W-:-:S04]  /*8ab0*/  FMUL.FTZ R67, R65, -R107 ;  /* 0x8000006b41437220 */ /* 0x004fc80000410000 */
[C---:B------:R-:W-:Y:S01]  /*8ac0*/  FFMA.FTZ R66, R64.reuse, R106, -R67 ;  /* 0x0000006a40427223 */ /* 0x040fe20000010843 */
[----:B------:R-:W-:-:S03]  /*8ad0*/  FMUL.FTZ R64, R64, -R107 ;  /* 0x8000006b40407220 */ /* 0x000fc60000410000 */
[----:B------:R-:W-:Y:S01]  /*8ae0*/  FADD.FTZ R66, R189, R66 ;  /* 0x00000042bd427221 */ /* 0x000fe20000010000 */
[----:B------:R-:W-:Y:S01]  /*8af0*/  FFMA.FTZ R65, R65, R106, R64 ;  /* 0x0000006a41417223 */ /* 0x000fe20000010040 */
[----:B------:R-:W-:Y:S02]  /*8b00*/  IADD3 R106, R157, 0xe80, RZ ;  /* 0x00000e809d6a7810 */ /* 0x000fe40007ffe0ff */
[----:B------:R-:W-:Y:S01]  /*8b10*/  FMUL.FTZ R68, R17, -R66 ;  /* 0x8000004211447220 */ /* 0x000fe20000410000 */
[----:B------:R-:W-:Y:S01]  /*8b20*/  FADD.FTZ R65, -R190, R65 ;  /* 0x00000041be417221 */ /* 0x000fe20000010100 */
[----:B------:R-:W-:-:S03]  /*8b30*/  LEA.HI.SX32 R106, R106, R157, 0x1b ;  /* 0x0000009d6a6a7211 */ /* 0x000fc600078fdaff */
[-C--:B------:R-:W-:Y:S01]  /*8b40*/  FMUL.FTZ R67, R17, -R65.reuse ;  /* 0x8000004111437220 */ /* 0x080fe20000410000 */
[----:B------:R-:W-:Y:S01]  /*8b50*/  FMUL.FTZ R17, R138, R48 ;  /* 0x000000308a117220 */ /* 0x000fe20000410000 */
[-C--:B------:R-:W-:Y:S02]  /*8b60*/  FMUL.FTZ R61, R50, R65.reuse ;  /* 0x00000041323d7220 */ /* 0x080fe40000410000 */
[CC--:B------:R-:W-:Y:S01]  /*8b70*/  FFMA.FTZ R64, R18.reuse, R66.reuse, -R67 ;  /* 0x0000004212407223 */ /* 0x0c0fe20000010843 */
[----:B------:R-:W-:Y:S01]  /*8b80*/  FFMA.FTZ R67, R18, R65, R68 ;  /* 0x0000004112437223 */ /* 0x000fe20000010044 */
[-C--:B------:R-:W-:Y:S01]  /*8b90*/  FFMA.FTZ R18, R50, -R17.reuse, R220 ;  /* 0x8000001132127223 */ /* 0x080fe200000100dc */
[C---:B------:R-:W-:Y:S01]  /*8ba0*/  FFMA.FTZ R17, R51.reuse, -R17, R219 ;  /* 0x8000001133117223 */ /* 0x040fe200000100db */
[-C--:B------:R-:W-:Y:S01]  /*8bb0*/  FFMA.FTZ R61, R51, R66.reuse, R61 ;  /* 0x00000042333d7223 */ /* 0x080fe2000001003d */
[----:B------:R-:W-:Y:S01]  /*8bc0*/  FMUL.FTZ R50, R66, UR42 ;  /* 0x0000002a42327c20 */ /* 0x000fe20008410000 */
[----:B------:R-:W-:Y:S01]  /*8bd0*/  FMUL.FTZ R51, R65, UR42 ;  /* 0x0000002a41337c20 */ /* 0x000fe20008410000 */
[----:B------:R-:W-:Y:S01]  /*8be0*/  FADD.FTZ R60, R187, R64 ;  /* 0x00000040bb3c7221 */ /* 0x000fe20000010000 */
[----:B------:R-:W-:Y:S01]  /*8bf0*/  FFMA.FTZ R117, R48, R61, R117 ;  /* 0x0000003d30757223 */ /* 0x000fe20000010075 */
[----:B------:R-:W-:Y:S01]  /*8c00*/  FFMA.FTZ R63, R65, UR43, -R50 ;  /* 0x0000002b413f7c23 */ /* 0x000fe20008010832 */
[----:B------:R-:W-:Y:S01]  /*8c10*/  FFMA.FTZ R62, R66, UR43, R51 ;  /* 0x0000002b423e7c23 */ /* 0x000fe20008010033 */
[C---:B------:R-:W-:Y:S01]  /*8c20*/  FMUL.FTZ R50, R48.reuse, R65 ;  /* 0x0000004130327220 */ /* 0x040fe20000410000 */
[----:B------:R-:W-:Y:S01]  /*8c30*/  FMUL.FTZ R51, R48, R66 ;  /* 0x0000004230337220 */ /* 0x000fe20000410000 */
[----:B------:R-:W-:Y:S01]  /*8c40*/  FMUL.FTZ R64, R18, R63 ;  /* 0x0000003f12407220 */ /* 0x000fe20000410000 */
[----:B------:R-:W-:Y:S01]  /*8c50*/  FADD.FTZ R188, -R188, R67 ;  /* 0x00000043bcbc7221 */ /* 0x000fe20000010100 */
[C---:B------:R-:W-:Y:S01]  /*8c60*/  FMUL.FTZ R48, R18.reuse, R50 ;  /* 0x0000003212307220 */ /* 0x040fe20000410000 */
[-C--:B------:R-:W-:Y:S01]  /*8c70*/  FMUL.FTZ R63, R18, R51.reuse ;  /* 0x00000033123f7220 */ /* 0x080fe20000410000 */
[C---:B------:R-:W-:Y:S01]  /*8c80*/  FFMA.FTZ R65, R17.reuse, R62, R64 ;  /* 0x0000003e11417223 */ /* 0x040fe20000010040 */
[----:B------:R-:W-:Y:S01]  /*8c90*/  FMUL.FTZ R69, R52, R188 ;  /* 0x000000bc34457220 */ /* 0x000fe20000410000 */
[C---:B------:R-:W-:Y:S01]  /*8ca0*/  FFMA.FTZ R18, R17.reuse, R51, R48 ;  /* 0x0000003311127223 */ /* 0x040fe20000010030 */
[----:B------:R-:W-:Y:S01]  /*8cb0*/  FFMA.FTZ R17, R17, R50, -R63 ;  /* 0x0000003211117223 */ /* 0x000fe2000001083f */
[C---:B------:R-:W-:Y:S01]  /*8cc0*/  FMUL.FTZ R63, R19.reuse, -R188 ;  /* 0x800000bc133f7220 */ /* 0x040fe20000410000 */
[----:B------:R-:W-:Y:S01]  /*8cd0*/  FFMA.FTZ R64, R138, R61, R65 ;  /* 0x0000003d8a407223 */ /* 0x000fe20000010041 */
[-C--:B------:R-:W-:Y:S01]  /*8ce0*/  FMUL.FTZ R67, R19, -R60.reuse ;  /* 0x8000003c13437220 */ /* 0x080fe20000410000 */
[----:B------:R-:W-:Y:S01]  /*8cf0*/  FMUL.FTZ R65, R60, UR42 ;  /* 0x0000002a3c417c20 */ /* 0x000fe20008410000 */
[CC--:B------:R-:W-:Y:S01]  /*8d00*/  FFMA.FTZ R48, R20.reuse, R60.reuse, -R63 ;  /* 0x0000003c14307223 */ /* 0x0c0fe2000001083f */
[----:B------:R-:W-:Y:S01]  /*8d10*/  FMUL.FTZ R63, R139, R49 ;  /* 0x000000318b3f7220 */ /* 0x000fe20000410000 */
[C---:B------:R-:W-:Y:S01]  /*8d20*/  FFMA.FTZ R62, R53.reuse, R60, R69 ;  /* 0x0000003c353e7223 */ /* 0x040fe20000010045 */
[----:B------:R-:W-:Y:S01]  /*8d30*/  FFMA.FTZ R67, R20, R188, R67 ;  /* 0x000000bc14437223 */ /* 0x000fe20000010043 */
[----:B------:R-:W-:Y:S01]  /*8d40*/  FADD.FTZ R137, R64, R137 ;  /* 0x0000008940897221 */ /* 0x000fe20000010000 */
[-C--:B------:R-:W-:Y:S01]  /*8d50*/  FFMA.FTZ R19, R52, -R63.reuse, R217 ;  /* 0x8000003f34137223 */ /* 0x080fe200000100d9 */
[----:B------:R-:W-:Y:S01]  /*8d60*/  FFMA.FTZ R63, R53, -R63, R218 ;  /* 0x8000003f353f7223 */ /* 0x000fe200000100da */
[----:B------:R-:W-:Y:S01]  /*8d70*/  FADD.FTZ R53, R185, R48 ;  /* 0x00000030b9357221 */ /* 0x000fe20000010000 */
[C---:B------:R-:W-:Y:S01]  /*8d80*/  FFMA.FTZ R48, R188.reuse, UR43, -R65 ;  /* 0x0000002bbc307c23 */ /* 0x040fe20008010841 */
[----:B------:R-:W-:Y:S01]  /*8d90*/  FMUL.FTZ R65, R188, UR42 ;  /* 0x0000002abc417c20 */ /* 0x000fe20008410000 */
[C---:B------:R-:W-:Y:S01]  /*8da0*/  FMUL.FTZ R52, R49.reuse, R60 ;  /* 0x0000003c31347220 */ /* 0x040fe20000410000 */
[----:B------:R-:W-:Y:S01]  /*8db0*/  FFMA.FTZ R118, R49, R62, R118 ;  /* 0x0000003e31767223 */ /* 0x000fe20000010076 */
[----:B------:R-:W-:Y:S01]  /*8dc0*/  FMUL.FTZ R66, R19, R48 ;  /* 0x0000003013427220 */ /* 0x000fe20000410000 */
[----:B------:R-:W-:Y:S01]  /*8dd0*/  FMUL.FTZ R48, R49, R188 ;  /* 0x000000bc31307220 */ /* 0x000fe20000410000 */
[----:B------:R-:W-:Y:S01]  /*8de0*/  FFMA.FTZ R20, R60, UR43, R65 ;  /* 0x0000002b3c147c23 */ /* 0x000fe20008010041 */
[----:B------:R-:W-:Y:S01]  /*8df0*/  FADD.FTZ R61, -R186, R67 ;  /* 0x00000043ba3d7221 */ /* 0x000fe20000010100 */
[C---:B------:R-:W-:Y:S01]  /*8e00*/  FMUL.FTZ R65, R19.reuse, R52 ;  /* 0x0000003413417220 */ /* 0x040fe20000410000 */
[----:B------:R-:W-:Y:S01]  /*8e10*/  FMUL.FTZ R49, R19, R48 ;  /* 0x0000003013317220 */ /* 0x000fe20000410000 */
[----:B------:R-:W-:Y:S01]  /*8e20*/  FFMA.FTZ R60, R63, R20, R66 ;  /* 0x000000143f3c7223 */ /* 0x000fe20000010042 */
[----:B------:R-:W-:Y:S01]  /*8e30*/  FMUL.FTZ R64, R21, -R53 ;  /* 0x8000003515407220 */ /* 0x000fe20000410000 */
[C---:B------:R-:W-:Y:S01]  /*8e40*/  FFMA.FTZ R20, R63.reuse, R48, -R65 ;  /* 0x000000303f147223 */ /* 0x040fe20000010841 */
[----:B------:R-:W-:Y:S01]  /*8e50*/  FFMA.FTZ R19, R63, R52, R49 ;  /* 0x000000343f137223 */ /* 0x000fe20000010031 */
[-C--:B------:R-:W-:Y:S01]  /*8e60*/  FMUL.FTZ R49, R21, -R61.reuse ;  /* 0x8000003d15317220 */ /* 0x080fe20000410000 */
[----:B------:R-:W-:Y:S01]  /*8e70*/  FFMA.FTZ R21, R22, R61, R64 ;  /* 0x0000003d16157223 */ /* 0x000fe20000010040 */
[----:B------:R-:W-:Y:S01]  /*8e80*/  FFMA.FTZ R63, R139, R62, R60 ;  /* 0x0000003e8b3f7223 */ /* 0x000fe2000001003c */
[----:B------:R-:W-:Y:S01]  /*8e90*/  FMUL.FTZ R64, R140, R102 ;  /* 0x000000668c407220 */ /* 0x000fe20000410000 */
[----:B------:R-:W-:Y:S01]  /*8ea0*/  FMUL.FTZ R62, R53, UR42 ;  /* 0x0000002a353e7c20 */ /* 0x000fe20008410000 */
[----:B------:R-:W-:Y:S01]  /*8eb0*/  FFMA.FTZ R66, R22, R53, -R49 ;  /* 0x0000003516427223 */ /* 0x000fe20000010831 */
[C---:B------:R-:W-:Y:S01]  /*8ec0*/  FMUL.FTZ R68, R54.reuse, R61 ;  /* 0x0000003d36447220 */ /* 0x040fe20000410000 */
[-C--:B------:R-:W-:Y:S01]  /*8ed0*/  FFMA.FTZ R22, R54, -R64.reuse, R215 ;  /* 0x8000004036167223 */ /* 0x080fe200000100d7 */
[C---:B------:R-:W-:Y:S01]  /*8ee0*/  FFMA.FTZ R49, R61.reuse, UR43, -R62 ;  /* 0x0000002b3d317c23 */ /* 0x040fe2000801083e */
[----:B------:R-:W-:Y:S01]  /*8ef0*/  FMUL.FTZ R62, R61, UR42 ;  /* 0x0000002a3d3e7c20 */ /* 0x000fe20008410000 */
[C---:B------:R-:W-:Y:S01]  /*8f00*/  FFMA.FTZ R64, R55.reuse, -R64, R216 ;  /* 0x8000004037407223 */ /* 0x040fe200000100d8 */
[----:B------:R-:W-:Y:S01]  /*8f10*/  FADD.FTZ R54, -R184, R21 ;  /* 0x00000015b8367221 */ /* 0x000fe20000010100 */
[----:B------:R-:W-:Y:S01]  /*8f20*/  FMUL.FTZ R65, R22, R49 ;  /* 0x0000003116417220 */ /* 0x000fe20000410000 */
[----:B------:R-:W-:Y:S01]  /*8f30*/  FFMA.FTZ R55, R55, R53, R68 ;  /* 0x0000003537377223 */ /* 0x000fe20000010044 */
[----:B------:R-:W-:Y:S01]  /*8f40*/  FFMA.FTZ R21, R53, UR43, R62 ;  /* 0x0000002b35157c23 */ /* 0x000fe2000801003e */
[C---:B------:R-:W-:Y:S01]  /*8f50*/  FMUL.FTZ R49, R102.reuse, R61 ;  /* 0x0000003d66317220 */ /* 0x040fe20000410000 */
[----:B------:R-:W-:Y:S01]  /*8f60*/  FMUL.FTZ R53, R102, R53 ;  /* 0x0000003566357220 */ /* 0x000fe20000410000 */
[----:B------:R-:W-:Y:S01]  /*8f70*/  FADD.FTZ R60, R183, R66 ;  /* 0x00000042b73c7221 */ /* 0x000fe20000010000 */
[----:B------:R-:W-:Y:S01]  /*8f80*/  FADD.FTZ R136, R63, R136 ;  /* 0x000000883f887221 */ /* 0x000fe20000010000 */
[C---:B------:R-:W-:Y:S01]  /*8f90*/  FMUL.FTZ R62, R22.reuse, R49 ;  /* 0x00000031163e7220 */ /* 0x040fe20000410000 */
[----:B------:R-:W-:Y:S01]  /*8fa0*/  FMUL.FTZ R22, R22, R53 ;  /* 0x0000003516167220 */ /* 0x000fe20000410000 */
[C---:B------:R-:W-:Y:S01]  /*8fb0*/  FMUL.FTZ R63, R23.reuse, -R54 ;  /* 0x80000036173f7220 */ /* 0x040fe20000410000 */
[-C--:B------:R-:W-:Y:S01]  /*8fc0*/  FMUL.FTZ R23, R23, -R60.reuse ;  /* 0x8000003c17177220 */ /* 0x080fe20000410000 */
[C---:B------:R-:W-:Y:S01]  /*8fd0*/  FFMA.FTZ R61, R64.reuse, R21, R65 ;  /* 0x00000015403d7223 */ /* 0x040fe20000010041 */
[C---:B------:R-:W-:Y:S01]  /*8fe0*/  FFMA.FTZ R21, R64.reuse, R53, R62 ;  /* 0x0000003540157223 */ /* 0x040fe2000001003e */
[----:B------:R-:W-:Y:S01]  /*8ff0*/  FFMA.FTZ R22, R64, R49, -R22 ;  /* 0x0000003140167223 */ /* 0x000fe20000010816 */
[C---:B------:R-:W-:Y:S01]  /*9000*/  FFMA.FTZ R64, R24.reuse, R60, -R63 ;  /* 0x0000003c18407223 */ /* 0x040fe2000001083f */
[-C--:B------:R-:W-:Y:S01]  /*9010*/  FFMA.FTZ R63, R24, R54.reuse, R23 ;  /* 0x00000036183f7223 */ /* 0x080fe20000010017 */
[----:B------:R-:W-:Y:S01]  /*9020*/  FMUL.FTZ R24, R141, R103 ;  /* 0x000000678d187220 */ /* 0x000fe20000410000 */
[----:B------:R-:W-:Y:S01]  /*9030*/  FMUL.FTZ R65, R56, R54 ;  /* 0x0000003638417220 */ /* 0x000fe20000410000 */
[-C--:B------:R-:W-:Y:S01]  /*9040*/  FFMA.FTZ R119, R102, R55.reuse, R119 ;  /* 0x0000003766777223 */ /* 0x080fe20000010077 */
[----:B------:R-:W-:Y:S01]  /*9050*/  FFMA.FTZ R62, R140, R55, R61 ;  /* 0x000000378c3e7223 */ /* 0x000fe2000001003d */
[----:B------:R-:W-:Y:S01]  /*9060*/  FMUL.FTZ R55, R60, UR42 ;  /* 0x0000002a3c377c20 */ /* 0x000fe20008410000 */
[-C--:B------:R-:W-:Y:S01]  /*9070*/  FFMA.FTZ R23, R56, -R24.reuse, R213 ;  /* 0x8000001838177223 */ /* 0x080fe200000100d5 */
[C---:B------:R-:W-:Y:S01]  /*9080*/  FFMA.FTZ R24, R57.reuse, -R24, R214 ;  /* 0x8000001839187223 */ /* 0x040fe200000100d6 */
[----:B------:R-:W-:Y:S01]  /*9090*/  FFMA.FTZ R56, R57, R60, R65 ;  /* 0x0000003c39387223 */ /* 0x000fe20000010041 */
[----:B------:R-:W-:Y:S01]  /*90a0*/  FADD.FTZ R57, R181, R64 ;  /* 0x00000040b5397221 */ /* 0x000fe20000010000 */
[C---:B------:R-:W-:Y:S01]  /*90b0*/  FFMA.FTZ R64, R54.reuse, UR43, -R55 ;  /* 0x0000002b36407c23 */ /* 0x040fe20008010837 */
[----:B------:R-:W-:Y:S01]  /*90c0*/  FMUL.FTZ R55, R54, UR42 ;  /* 0x0000002a36377c20 */ /* 0x000fe20008410000 */
[----:B------:R-:W-:Y:S01]  /*90d0*/  FADD.FTZ R61, -R182, R63 ;  /* 0x0000003fb63d7221 */ /* 0x000fe20000010100 */
[----:B------:R-:W-:Y:S01]  /*90e0*/  FMUL.FTZ R54, R103, R54 ;  /* 0x0000003667367220 */ /* 0x000fe20000410000 */
[----:B------:R-:W-:Y:S01]  /*90f0*/  FMUL.FTZ R65, R23, R64 ;  /* 0x0000004017417220 */ /* 0x000fe20000410000 */
[----:B------:R-:W-:Y:S01]  /*9100*/  FFMA.FTZ R63, R60, UR43, R55 ;  /* 0x0000002b3c3f7c23 */ /* 0x000fe20008010037 */
[----:B------:R-:W-:Y:S01]  /*9110*/  FMUL.FTZ R55, R103, R60 ;  /* 0x0000003c67377220 */ /* 0x000fe20000410000 */
[C---:B------:R-:W-:Y:S01]  /*9120*/  FMUL.FTZ R60, R23.reuse, R54 ;  /* 0x00000036173c7220 */ /* 0x040fe20000410000 */
[----:B------:R-:W-:Y:S01]  /*9130*/  FADD.FTZ R135, R62, R135 ;  /* 0x000000873e877221 */ /* 0x000fe20000010000 */
[C---:B------:R-:W-:Y:S01]  /*9140*/  FFMA.FTZ R64, R24.reuse, R63, R65 ;  /* 0x0000003f18407223 */ /* 0x040fe20000010041 */
[-C--:B------:R-:W-:Y:S01]  /*9150*/  FMUL.FTZ R63, R23, R55.reuse ;  /* 0x00000037173f7220 */ /* 0x080fe20000410000 */
[C---:B------:R-:W-:Y:S01]  /*9160*/  FFMA.FTZ R23, R24.reuse, R55, R60 ;  /* 0x0000003718177223 */ /* 0x040fe2000001003c */
[----:B------:R-:W-:Y:S01]  /*9170*/  FMUL.FTZ R62, R25, -R57 ;  /* 0x80000039193e7220 */ /* 0x000fe20000410000 */
[----:B------:R-:W-:Y:S01]  /*9180*/  FFMA.FTZ R221, R103, R56, R221 ;  /* 0x0000003867dd7223 */ /* 0x000fe200000100dd */
[----:B------:R-:W-:Y:S01]  /*9190*/  FFMA.FTZ R24, R24, R54, -R63 ;  /* 0x0000003618187223 */ /* 0x000fe2000001083f */
[----:B------:R-:W-:Y:S01]  /*91a0*/  FMUL.FTZ R63, R25, -R61 ;  /* 0x8000003d193f7220 */ /* 0x000fe20000410000 */
[----:B------:R-:W-:Y:S01]  /*91b0*/  FFMA.FTZ R65, R141, R56, R64 ;  /* 0x000000388d417223 */ /* 0x000fe20000010040 */
[----:B------:R-:W-:Y:S01]  /*91c0*/  FMUL.FTZ R56, R57, UR42 ;  /* 0x0000002a39387c20 */ /* 0x000fe20008410000 */
[----:B------:R-:W-:Y:S01]  /*91d0*/  FMUL.FTZ R64, R61, UR42 ;  /* 0x0000002a3d407c20 */ /* 0x000fe20008410000 */
[C---:B------:R-:W-:Y:S01]  /*91e0*/  FFMA.FTZ R60, R26.reuse, R57, -R63 ;  /* 0x000000391a3c7223 */ /* 0x040fe2000001083f */
[-C--:B------:R-:W-:Y:S01]  /*91f0*/  FFMA.FTZ R63, R26, R61.reuse, R62 ;  /* 0x0000003d1a3f7223 */ /* 0x080fe2000001003e */
[----:B------:R-:W-:Y:S01]  /*9200*/  FMUL.FTZ R62, R142, R104 ;  /* 0x000000688e3e7220 */ /* 0x000fe20000410000 */
[C---:B------:R-:W-:Y:S01]  /*9210*/  FMUL.FTZ R26, R58.reuse, R61 ;  /* 0x0000003d3a1a7220 */ /* 0x040fe20000410000 */
[----:B------:R-:W-:Y:S01]  /*9220*/  FADD.FTZ R134, R65, R134 ;  /* 0x0000008641867221 */ /* 0x000fe20000010000 */
[----:B------:R-:W-:Y:S01]  /*9230*/  FMUL.FTZ R55, R141, R55 ;  /* 0x000000378d377220 */ /* 0x000fe20000410000 */
[-C--:B------:R-:W-:Y:S01]  /*9240*/  FFMA.FTZ R58, R58, -R62.reuse, R211 ;  /* 0x8000003e3a3a7223 */ /* 0x080fe200000100d3 */
[C---:B------:R-:W-:Y:S01]  /*9250*/  FFMA.FTZ R62, R59.reuse, -R62, R212 ;  /* 0x8000003e3b3e7223 */ /* 0x040fe200000100d4 */
[----:B------:R-:W-:Y:S01]  /*9260*/  FFMA.FTZ R25, R59, R57, R26 ;  /* 0x000000393b197223 */ /* 0x000fe2000001001a */
[----:B------:R-:W-:Y:S01]  /*9270*/  FFMA.FTZ R59, R61, UR43, -R56 ;  /* 0x0000002b3d3b7c23 */ /* 0x000fe20008010838 */
[C---:B------:R-:W-:Y:S01]  /*9280*/  FMUL.FTZ R56, R104.reuse, R61 ;  /* 0x0000003d68387220 */ /* 0x040fe20000410000 */
[----:B------:R-:W-:Y:S01]  /*9290*/  FFMA.FTZ R61, R57, UR43, R64 ;  /* 0x0000002b393d7c23 */ /* 0x000fe20008010040 */
[----:B------:R-:W-:Y:S01]  /*92a0*/  FADD.FTZ R26, R179, R60 ;  /* 0x0000003cb31a7221 */ /* 0x000fe20000010000 */
[----:B------:R-:W-:Y:S01]  /*92b0*/  FMUL.FTZ R57, R104, R57 ;  /* 0x0000003968397220 */ /* 0x000fe20000410000 */
[----:B------:R-:W-:Y:S01]  /*92c0*/  FMUL.FTZ R64, R58, R59 ;  /* 0x0000003b3a407220 */ /* 0x000fe20000410000 */
[----:B------:R-:W-:Y:S01]  /*92d0*/  FADD.FTZ R60, -R180, R63 ;  /* 0x0000003fb43c7221 */ /* 0x000fe20000010100 */
[C---:B------:R-:W-:Y:S01]  /*92e0*/  FMUL.FTZ R63, R58.reuse, R56 ;  /* 0x000000383a3f7220 */ /* 0x040fe20000410000 */
[----:B------:R-:W-:Y:S01]  /*92f0*/  FMUL.FTZ R59, R58, R57 ;  /* 0x000000393a3b7220 */ /* 0x000fe20000410000 */
[C---:B------:R-:W-:Y:S01]  /*9300*/  FFMA.FTZ R67, R62.reuse, R61, R64 ;  /* 0x0000003d3e437223 */ /* 0x040fe20000010040 */
[----:B------:R-:W-:Y:S01]  /*9310*/  FMUL.FTZ R61, R27, -R60 ;  /* 0x8000003c1b3d7220 */ /* 0x000fe20000410000 */
[C---:B------:R-:W-:Y:S01]  /*9320*/  FFMA.FTZ R58, R62.reuse, R57, R63 ;  /* 0x000000393e3a7223 */ /* 0x040fe2000001003f */
[----:B------:R-:W-:Y:S01]  /*9330*/  FFMA.FTZ R59, R62, R56, -R59 ;  /* 0x000000383e3b7223 */ /* 0x000fe2000001083b */
[----:B------:R-:W-:Y:S01]  /*9340*/  FMUL.FTZ R63, R143, R105 ;  /* 0x000000698f3f7220 */ /* 0x000fe20000410000 */
[-C--:B------:R-:W-:Y:S01]  /*9350*/  FFMA.FTZ R62, R28, R26.reuse, -R61 ;  /* 0x0000001a1c3e7223 */ /* 0x080fe2000001083d */
[----:B------:R-:W-:Y:S01]  /*9360*/  FMUL.FTZ R27, R27, -R26 ;  /* 0x8000001a1b1b7220 */ /* 0x000fe20000410000 */
[----:B------:R-:W-:Y:S01]  /*9370*/  FMUL.FTZ R61, R26, UR42 ;  /* 0x0000002a1a3d7c20 */ /* 0x000fe20008410000 */
[-C--:B------:R-:W-:Y:S01]  /*9380*/  FMUL.FTZ R65, R80, R60.reuse ;  /* 0x0000003c50417220 */ /* 0x080fe20000410000 */
[----:B------:R-:W-:Y:S01]  /*9390*/  FFMA.FTZ R222, R104, R25, R222 ;  /* 0x0000001968de7223 */ /* 0x000fe200000100de */
[-C--:B------:R-:W-:Y:S01]  /*93a0*/  FFMA.FTZ R80, R80, -R63.reuse, R209 ;  /* 0x8000003f50507223 */ /* 0x080fe200000100d1 */
[----:B------:R-:W-:Y:S01]  /*93b0*/  FFMA.FTZ R64, R81, -R63, R210 ;  /* 0x8000003f51407223 */ /* 0x000fe200000100d2 */
[----:B------:R-:W-:Y:S01]  /*93c0*/  FFMA.FTZ R66, R142, R25, R67 ;  /* 0x000000198e427223 */ /* 0x000fe20000010043 */
[-C--:B------:R-:W-:Y:S01]  /*93d0*/  FFMA.FTZ R27, R28, R60.reuse, R27 ;  /* 0x0000003c1c1b7223 */ /* 0x080fe2000001001b */
[C---:B------:R-:W-:Y:S01]  /*93e0*/  FMUL.FTZ R25, R60.reuse, UR42 ;  /* 0x0000002a3c197c20 */ /* 0x040fe20008410000 */
[----:B------:R-:W-:Y:S01]  /*93f0*/  FFMA.FTZ R63, R60, UR43, -R61 ;  /* 0x0000002b3c3f7c23 */ /* 0x000fe2000801083d */
[C---:B------:R-:W-:Y:S01]  /*9400*/  FMUL.FTZ R60, R105.reuse, R60 ;  /* 0x0000003c693c7220 */ /* 0x040fe20000410000 */
[-C--:B------:R-:W-:Y:S01]  /*9410*/  FMUL.FTZ R61, R105, R26.reuse ;  /* 0x0000001a693d7220 */ /* 0x080fe20000410000 */
[----:B------:R-:W-:Y:S01]  /*9420*/  FFMA.FTZ R28, R81, R26, R65 ;  /* 0x0000001a511c7223 */ /* 0x000fe20000010041 */
[----:B------:R-:W-:Y:S01]  /*9430*/  FADD.FTZ R65, -R178, R27 ;  /* 0x0000001bb2417221 */ /* 0x000fe20000010100 */
[C---:B------:R-:W-:Y:S01]  /*9440*/  FMUL.FTZ R27, R80.reuse, R60 ;  /* 0x0000003c501b7220 */ /* 0x040fe20000410000 */
[----:B------:R-:W-:Y:S01]  /*9450*/  FMUL.FTZ R69, R80, R61 ;  /* 0x0000003d50457220 */ /* 0x000fe20000410000 */
[----:B------:R-:W-:Y:S01]  /*9460*/  FFMA.FTZ R25, R26, UR43, R25 ;  /* 0x0000002b1a197c23 */ /* 0x000fe20008010019 */
[----:B------:R-:W-:Y:S01]  /*9470*/  FMUL.FTZ R80, R80, R63 ;  /* 0x0000003f50507220 */ /* 0x000fe20000410000 */
[----:B------:R-:W-:Y:S01]  /*9480*/  FADD.FTZ R67, R177, R62 ;  /* 0x0000003eb1437221 */ /* 0x000fe20000010000 */
[----:B------:R-:W-:Y:S01]  /*9490*/  FFMA.FTZ R223, R105, R28, R223 ;  /* 0x0000001c69df7223 */ /* 0x000fe200000100df */
[C---:B------:R-:W-:Y:S01]  /*94a0*/  FFMA.FTZ R62, R64.reuse, R61, R27 ;  /* 0x0000003d403e7223 */ /* 0x040fe2000001001b */
[----:B------:R-:W-:Y:S01]  /*94b0*/  FFMA.FTZ R80, R64, R25, R80 ;  /* 0x0000001940507223 */ /* 0x000fe20000010050 */
[C---:B------:R-:W-:Y:S01]  /*94c0*/  FMUL.FTZ R25, R29.reuse, -R65 ;  /* 0x800000411d197220 */ /* 0x040fe20000410000 */
[-C--:B------:R-:W-:Y:S01]  /*94d0*/  FMUL.FTZ R26, R29, -R67.reuse ;  /* 0x800000431d1a7220 */ /* 0x080fe20000410000 */
[----:B------:R-:W-:Y:S01]  /*94e0*/  FMUL.FTZ R27, R144, R108 ;  /* 0x0000006c901b7220 */ /* 0x000fe20000410000 */
[----:B------:R-:W-:Y:S01]  /*94f0*/  FFMA.FTZ R29, R143, R28, R80 ;  /* 0x0000001c8f1d7223 */ /* 0x000fe20000010050 */
[C---:B------:R-:W-:Y:S01]  /*9500*/  FFMA.FTZ R70, R30.reuse, R67, -R25 ;  /* 0x000000431e467223 */ /* 0x040fe20000010819 */
[-C--:B------:R-:W-:Y:S01]  /*9510*/  FFMA.FTZ R25, R30, R65.reuse, R26 ;  /* 0x000000411e197223 */ /* 0x080fe2000001001a */
[----:B------:R-:W-:Y:S01]  /*9520*/  FMUL.FTZ R28, R67, UR42 ;  /* 0x0000002a431c7c20 */ /* 0x000fe20008410000 */
[----:B------:R-:W-:Y:S01]  /*9530*/  FFMA.FTZ R63, R64, R60, -R69 ;  /* 0x0000003c403f7223 */ /* 0x000fe20000010845 */
[----:B------:R-:W-:Y:S01]  /*9540*/  FMUL.FTZ R64, R82, R65 ;  /* 0x0000004152407220 */ /* 0x000fe20000410000 */
[----:B------:R-:W-:Y:S01]  /*9550*/  FADD.FTZ R68, -R176, R25 ;  /* 0x00000019b0447221 */ /* 0x000fe20000010100 */
[-C--:B------:R-:W-:Y:S01]  /*9560*/  FFMA.FTZ R82, R82, -R27.reuse, R207 ;  /* 0x8000001b52527223 */ /* 0x080fe200000100cf */
[----:B------:R-:W-:Y:S01]  /*9570*/  FFMA.FTZ R25, R65, UR43, -R28 ;  /* 0x0000002b41197c23 */ /* 0x000fe2000801081c */
[----:B------:R-:W-:Y:S01]  /*9580*/  FADD.FTZ R70, R175, R70 ;  /* 0x00000046af467221 */ /* 0x000fe20000010000 */
[----:B------:R-:W-:Y:S01]  /*9590*/  FMUL.FTZ R26, R65, UR42 ;  /* 0x0000002a411a7c20 */ /* 0x000fe20008410000 */
[----:B------:R-:W-:Y:S01]  /*95a0*/  FFMA.FTZ R30, R83, -R27, R208 ;  /* 0x8000001b531e7223 */ /* 0x000fe200000100d0 */
[----:B------:R-:W-:Y:S01]  /*95b0*/  FMUL.FTZ R28, R82, R25 ;  /* 0x00000019521c7220 */ /* 0x000fe20000410000 */
[C---:B------:R-:W-:Y:S01]  /*95c0*/  FMUL.FTZ R25, R31.reuse, -R68 ;  /* 0x800000441f197220 */ /* 0x040fe20000410000 */
[----:B------:R-:W-:Y:S01]  /*95d0*/  FMUL.FTZ R31, R31, -R70 ;  /* 0x800000461f1f7220 */ /* 0x000fe20000410000 */
[C---:B------:R-:W-:Y:S01]  /*95e0*/  FMUL.FTZ R65, R108.reuse, R65 ;  /* 0x000000416c417220 */ /* 0x040fe20000410000 */
[-C--:B------:R-:W-:Y:S01]  /*95f0*/  FFMA.FTZ R83, R83, R67.reuse, R64 ;  /* 0x0000004353537223 */ /* 0x080fe20000010040 */
[----:B------:R-:W-:Y:S01]  /*9600*/  FFMA.FTZ R27, R67, UR43, R26 ;  /* 0x0000002b431b7c23 */ /* 0x000fe2000801001a */
[----:B------:R-:W-:Y:S01]  /*9610*/  FMUL.FTZ R67, R108, R67 ;  /* 0x000000436c437220 */ /* 0x000fe20000410000 */
[C---:B------:R-:W-:Y:S01]  /*9620*/  FFMA.FTZ R31, R32.reuse, R68, R31 ;  /* 0x00000044201f7223 */ /* 0x040fe2000001001f */
[----:B------:R-:W-:Y:S01]  /*9630*/  FADD.FTZ R132, R29, R132 ;  /* 0x000000841d847221 */ /* 0x000fe20000010000 */
[----:B------:R-:W-:Y:S01]  /*9640*/  FFMA.FTZ R26, R32, R70, -R25 ;  /* 0x00000046201a7223 */ /* 0x000fe20000010819 */
[----:B------:R-:W-:Y:S01]  /*9650*/  FMUL.FTZ R29, R82, R65 ;  /* 0x00000041521d7220 */ /* 0x000fe20000410000 */
[----:B------:R-:W-:Y:S01]  /*9660*/  FADD.FTZ R133, R66, R133 ;  /* 0x0000008542857221 */ /* 0x000fe20000010000 */
[----:B------:R-:W-:Y:S01]  /*9670*/  FMUL.FTZ R25, R145, R109 ;  /* 0x0000006d91197220 */ /* 0x000fe20000410000 */
[-C--:B------:R-:W-:Y:S01]  /*9680*/  FMUL.FTZ R66, R82, R67.reuse ;  /* 0x0000004352427220 */ /* 0x080fe20000410000 */
[----:B01----:R-:W-:Y:S01]  /*9690*/  FADD.FTZ R73, -R174, R31 ;  /* 0x0000001fae497221 */ /* 0x003fe20000010100 */
[----:B------:R-:W-:Y:S01]  /*96a0*/  FADD.FTZ R173, R173, R26 ;  /* 0x0000001aadad7221 */ /* 0x000fe20000010000 */
[----:B------:R-:W-:Y:S01]  /*96b0*/  FFMA.FTZ R64, R30, R67, R29 ;  /* 0x000000431e407223 */ /* 0x000fe2000001001d */
[-C--:B------:R-:W-:Y:S01]  /*96c0*/  FFMA.FTZ R31, R84, -R25.reuse, R205 ;  /* 0x80000019541f7223 */ /* 0x080fe200000100cd */
[----:B------:R-:W-:Y:S01]  /*96d0*/  FFMA.FTZ R29, R85, -R25, R206 ;  /* 0x80000019551d7223 */ /* 0x000fe200000100ce */
[C---:B------:R-:W-:Y:S01]  /*96e0*/  FFMA.FTZ R66, R30.reuse, R65, -R66 ;  /* 0x000000411e427223 */ /* 0x040fe20000010842 */
[----:B------:R-:W-:Y:S01]  /*96f0*/  FFMA.FTZ R69, R30, R27, R28 ;  /* 0x0000001b1e457223 */ /* 0x000fe2000001001c */
[C---:B------:R-:W-:Y:S01]  /*9700*/  FMUL.FTZ R25, R33.reuse, -R73 ;  /* 0x8000004921197220 */ /* 0x040fe20000410000 */
[-C--:B------:R-:W-:Y:S01]  /*9710*/  FMUL.FTZ R30, R33, -R173.reuse ;  /* 0x800000ad211e7220 */ /* 0x080fe20000410000 */
[----:B------:R-:W-:Y:S01]  /*9720*/  FMUL.FTZ R27, R84, R68 ;  /* 0x00000044541b7220 */ /* 0x000fe20000410000 */
[----:B------:R-:W-:Y:S01]  /*9730*/  FMUL.FTZ R33, R70, UR42 ;  /* 0x0000002a46217c20 */ /* 0x000fe20008410000 */
[C---:B------:R-:W-:Y:S01]  /*9740*/  FFMA.FTZ R26, R34.reuse, R173, -R25 ;  /* 0x000000ad221a7223 */ /* 0x040fe20000010819 */
[----:B------:R-:W-:Y:S01]  /*9750*/  FFMA.FTZ R25, R34, R73, R30 ;  /* 0x0000004922197223 */ /* 0x000fe2000001001e */
[----:B------:R-:W-:Y:S01]  /*9760*/  FFMA.FTZ R28, R85, R70, R27 ;  /* 0x00000046551c7223 */ /* 0x000fe2000001001b */
[C---:B------:R-:W-:Y:S01]  /*9770*/  FMUL.FTZ R27, R68.reuse, UR42 ;  /* 0x0000002a441b7c20 */ /* 0x040fe20008410000 */
[----:B------:R-:W-:Y:S01]  /*9780*/  FFMA.FTZ R30, R68, UR43, -R33 ;  /* 0x0000002b441e7c23 */ /* 0x000fe20008010821 */
[----:B------:R-:W-:Y:S01]  /*9790*/  FMUL.FTZ R68, R109, R68 ;  /* 0x000000446d447220 */ /* 0x000fe20000410000 */
[----:B------:R-:W-:Y:S01]  /*97a0*/  FADD.FTZ R76, -R172, R25 ;  /* 0x00000019ac4c7221 */ /* 0x000fe20000010100 */
[----:B------:R-:W-:Y:S01]  /*97b0*/  FADD.FTZ R26, R171, R26 ;  /* 0x0000001aab1a7221 */ /* 0x000fe20000010000 */
[----:B------:R-:W-:Y:S01]  /*97c0*/  FFMA.FTZ R32, R70, UR43, R27 ;  /* 0x0000002b46207c23 */ /* 0x000fe2000801001b */
[----:B------:R-:W-:Y:S01]  /*97d0*/  FMUL.FTZ R70, R109, R70 ;  /* 0x000000466d467220 */ /* 0x000fe20000410000 */
[C---:B------:R-:W-:Y:S01]  /*97e0*/  FMUL.FTZ R34, R31.reuse, R68 ;  /* 0x000000441f227220 */ /* 0x040fe20000410000 */
[----:B------:R-:W-:Y:S01]  /*97f0*/  FMUL.FTZ R27, R31, R30 ;  /* 0x0000001e1f1b7220 */ /* 0x000fe20000410000 */
[C---:B------:R-:W-:Y:S01]  /*9800*/  FMUL.FTZ R25, R35.reuse, -R76 ;  /* 0x8000004c23197220 */ /* 0x040fe20000410000 */
[----:B------:R-:W-:Y:S01]  /*9810*/  FMUL.FTZ R35, R35, -R26 ;  /* 0x8000001a23237220 */ /* 0x000fe20000410000 */
[----:B------:R-:W-:Y:S01]  /*9820*/  FFMA.FTZ R72, R144, R83, R69 ;  /* 0x0000005390487223 */ /* 0x000fe20000010045 */
[C---:B------:R-:W-:Y:S01]  /*9830*/  FFMA.FTZ R69, R29.reuse, R70, R34 ;  /* 0x000000461d457223 */ /* 0x040fe20000010022 */
[C---:B------:R-:W-:Y:S01]  /*9840*/  FFMA.FTZ R30, R36.reuse, R26, -R25 ;  /* 0x0000001a241e7223 */ /* 0x040fe20000010819 */
[----:B------:R-:W-:Y:S01]  /*9850*/  FFMA.FTZ R34, R29, R32, R27 ;  /* 0x000000201d227223 */ /* 0x000fe2000001001b */
[----:B------:R-:W-:Y:S01]  /*9860*/  FFMA.FTZ R27, R36, R76, R35 ;  /* 0x0000004c241b7223 */ /* 0x000fe20000010023 */
[----:B------:R-:W-:Y:S01]  /*9870*/  FMUL.FTZ R25, R146, R110 ;  /* 0x0000006e92197220 */ /* 0x000fe20000410000 */
[----:B------:R-:W-:Y:S01]  /*9880*/  FADD.FTZ R169, R169, R30 ;  /* 0x0000001ea9a97221 */ /* 0x000fe20000010000 */
[----:B------:R-:W-:Y:S01]  /*9890*/  FMUL.FTZ R30, R86, R73 ;  /* 0x00000049561e7220 */ /* 0x000fe20000410000 */
[----:B------:R-:W-:Y:S01]  /*98a0*/  FADD.FTZ R27, -R170, R27 ;  /* 0x0000001baa1b7221 */ /* 0x000fe20000010100 */
[-C--:B------:R-:W-:Y:S01]  /*98b0*/  FFMA.FTZ R86, R86, -R25.reuse, R203 ;  /* 0x8000001956567223 */ /* 0x080fe200000100cb */
[C---:B------:R-:W-:Y:S01]  /*98c0*/  FFMA.FTZ R32, R87.reuse, -R25, R204 ;  /* 0x8000001957207223 */ /* 0x040fe200000100cc */
[----:B------:R-:W-:Y:S01]  /*98d0*/  FFMA.FTZ R87, R87, R173, R30 ;  /* 0x000000ad57577223 */ /* 0x000fe2000001001e */
[C---:B------:R-:W-:Y:S01]  /*98e0*/  FMUL.FTZ R25, R37.reuse, -R27 ;  /* 0x8000001b25197220 */ /* 0x040fe20000410000 */
[-C--:B------:R-:W-:Y:S01]  /*98f0*/  FMUL.FTZ R30, R37, -R169.reuse ;  /* 0x800000a9251e7220 */ /* 0x080fe20000410000 */
[-C--:B------:R-:W-:Y:S01]  /*9900*/  FFMA.FTZ R225, R109, R28.reuse, R225 ;  /* 0x0000001c6de17223 */ /* 0x080fe200000100e1 */
[----:B------:R-:W-:Y:S01]  /*9910*/  FFMA.FTZ R33, R145, R28, R34 ;  /* 0x0000001c91217223 */ /* 0x000fe20000010022 */
[C---:B------:R-:W-:Y:S01]  /*9920*/  FFMA.FTZ R28, R38.reuse, R169, -R25 ;  /* 0x000000a9261c7223 */ /* 0x040fe20000010819 */
[----:B------:R-:W-:Y:S01]  /*9930*/  FFMA.FTZ R25, R38, R27, R30 ;  /* 0x0000001b26197223 */ /* 0x000fe2000001001e */
[----:B------:R-:W-:Y:S01]  /*9940*/  FMUL.FTZ R36, R173, UR42 ;  /* 0x0000002aad247c20 */ /* 0x000fe20008410000 */
[----:B------:R-:W-:Y:S01]  /*9950*/  FMUL.FTZ R71, R31, R70 ;  /* 0x000000461f477220 */ /* 0x000fe20000410000 */
[----:B------:R-:W-:Y:S01]  /*9960*/  FADD.FTZ R167, R167, R28 ;  /* 0x0000001ca7a77221 */ /* 0x000fe20000010000 */
[----:B------:R-:W-:Y:S01]  /*9970*/  FADD.FTZ R168, -R168, R25 ;  /* 0x00000019a8a87221 */ /* 0x000fe20000010100 */
[C---:B------:R-:W-:Y:S01]  /*9980*/  FMUL.FTZ R34, R73.reuse, UR42 ;  /* 0x0000002a49227c20 */ /* 0x040fe20008410000 */
[----:B------:R-:W-:Y:S01]  /*9990*/  FFMA.FTZ R31, R73, UR43, -R36 ;  /* 0x0000002b491f7c23 */ /* 0x000fe20008010824 */
[C---:B------:R-:W-:Y:S01]  /*99a0*/  FMUL.FTZ R73, R110.reuse, R73 ;  /* 0x000000496e497220 */ /* 0x040fe20000410000 */
[CC--:B------:R-:W-:Y:S01]  /*99b0*/  FMUL.FTZ R25, R39.reuse, -R168.reuse ;  /* 0x800000a827197220 */ /* 0x0c0fe20000410000 */
[----:B------:R-:W-:Y:S01]  /*99c0*/  FMUL.FTZ R39, R39, -R167 ;  /* 0x800000a727277220 */ /* 0x000fe20000410000 */
[----:B------:R-:W-:Y:S01]  /*99d0*/  FADD.FTZ R130, R33, R130 ;  /* 0x0000008221827221 */ /* 0x000fe20000010000 */
[----:B------:R-:W-:Y:S01]  /*99e0*/  FMUL.FTZ R37, R110, R173 ;  /* 0x000000ad6e257220 */ /* 0x000fe20000410000 */
[C---:B------:R-:W-:Y:S01]  /*99f0*/  FFMA.FTZ R28, R40.reuse, R167, -R25 ;  /* 0x000000a7281c7223 */ /* 0x040fe20000010819 */
[----:B------:R-:W-:Y:S01]  /*9a00*/  FFMA.FTZ R39, R40, R168, R39 ;  /* 0x000000a828277223 */ /* 0x000fe20000010027 */
[----:B------:R-:W-:Y:S01]  /*9a10*/  FMUL.FTZ R33, R86, R73 ;  /* 0x0000004956217220 */ /* 0x000fe20000410000 */
[----:B------:R-:W-:Y:S01]  /*9a20*/  FMUL.FTZ R25, R147, R111 ;  /* 0x0000006f93197220 */ /* 0x000fe20000410000 */
[----:B------:R-:W-:Y:S01]  /*9a30*/  FFMA.FTZ R71, R29, R68, -R71 ;  /* 0x000000441d477223 */ /* 0x000fe20000010847 */
[----:B------:R-:W-:Y:S01]  /*9a40*/  FADD.FTZ R166, -R166, R39 ;  /* 0x00000027a6a67221 */ /* 0x000fe20000010100 */
[----:B------:R-:W-:Y:S01]  /*9a50*/  FADD.FTZ R131, R72, R131 ;  /* 0x0000008348837221 */ /* 0x000fe20000010000 */
[----:B------:R-:W-:Y:S01]  /*9a60*/  FFMA.FTZ R29, R173, UR43, R34 ;  /* 0x0000002bad1d7c23 */ /* 0x000fe20008010022 */
[----:B------:R-:W-:Y:S01]  /*9a70*/  FMUL.FTZ R30, R86, R31 ;  /* 0x0000001f561e7220 */ /* 0x000fe20000410000 */
[----:B------:R-:W-:Y:S01]  /*9a80*/  FADD.FTZ R165, R165, R28 ;  /* 0x0000001ca5a57221 */ /* 0x000fe20000010000 */
[----:B------:R-:W-:Y:S01]  /*9a90*/  FFMA.FTZ R72, R32, R37, R33 ;  /* 0x0000002520487223 */ /* 0x000fe20000010021 */
[-C--:B------:R-:W-:Y:S01]  /*9aa0*/  FFMA.FTZ R33, R88, -R25.reuse, R201 ;  /* 0x8000001958217223 */ /* 0x080fe200000100c9 */
[----:B------:R-:W-:Y:S01]  /*9ab0*/  FFMA.FTZ R31, R89, -R25, R202 ;  /* 0x80000019591f7223 */ /* 0x000fe200000100ca */
[C---:B------:R-:W-:Y:S01]  /*9ac0*/  FMUL.FTZ R25, R41.reuse, -R166 ;  /* 0x800000a629197220 */ /* 0x040fe20000410000 */
[----:B------:R-:W-:Y:S01]  /*9ad0*/  FMUL.FTZ R74, R86, R37 ;  /* 0x00000025564a7220 */ /* 0x000fe20000410000 */
[----:B------:R-:W-:Y:S01]  /*9ae0*/  FFMA.FTZ R35, R32, R29, R30 ;  /* 0x0000001d20237223 */ /* 0x000fe2000001001e */
[----:B------:R-:W-:Y:S01]  /*9af0*/  FMUL.FTZ R41, R41, -R165 ;  /* 0x800000a529297220 */ /* 0x000fe20000410000 */
[----:B------:R-:W-:Y:S01]  /*9b00*/  FMUL.FTZ R29, R88, R76 ;  /* 0x0000004c581d7220 */ /* 0x000fe20000410000 */
[----:B------:R-:W-:Y:S01]  /*9b10*/  FFMA.FTZ R74, R32, R73, -R74 ;  /* 0x00000049204a7223 */ /* 0x000fe2000001084a */
[C---:B------:R-:W-:Y:S01]  /*9b20*/  FFMA.FTZ R28, R42.reuse, R165, -R25 ;  /* 0x000000a52a1c7223 */ /* 0x040fe20000010819 */
[----:B------:R-:W-:Y:S01]  /*9b30*/  FFMA.FTZ R41, R42, R166, R41 ;  /* 0x000000a62a297223 */ /* 0x000fe20000010029 */
[-C--:B------:R-:W-:Y:S01]  /*9b40*/  FFMA.FTZ R32, R89, R26.reuse, R29 ;  /* 0x0000001a59207223 */ /* 0x080fe2000001001d */
[----:B------:R-:W-:Y:S01]  /*9b50*/  FFMA.FTZ R34, R146, R87, R35 ;  /* 0x0000005792227223 */ /* 0x000fe20000010023 */
[----:B------:R-:W-:Y:S01]  /*9b60*/  FMUL.FTZ R29, R76, UR42 ;  /* 0x0000002a4c1d7c20 */ /* 0x000fe20008410000 */
[----:B------:R-:W-:Y:S01]  /*9b70*/  FMUL.FTZ R35, R26, UR42 ;  /* 0x0000002a1a237c20 */ /* 0x000fe20008410000 */
[----:B------:R-:W-:Y:S01]  /*9b80*/  FADD.FTZ R164, -R164, R41 ;  /* 0x00000029a4a47221 */ /* 0x000fe20000010100 */
[----:B------:R-:W-:Y:S01]  /*9b90*/  FADD.FTZ R163, R163, R28 ;  /* 0x0000001ca3a37221 */ /* 0x000fe20000010000 */
[----:B------:R-:W-:Y:S01]  /*9ba0*/  FFMA.FTZ R30, R26, UR43, R29 ;  /* 0x0000002b1a1e7c23 */ /* 0x000fe2000801001d */
[----:B------:R-:W-:Y:S01]  /*9bb0*/  FMUL.FTZ R42, R111, R26 ;  /* 0x0000001a6f2a7220 */ /* 0x000fe20000410000 */
[----:B------:R-:W-:Y:S01]  /*9bc0*/  FFMA.FTZ R26, R76, UR43, -R35 ;  /* 0x0000002b4c1a7c23 */ /* 0x000fe20008010823 */
[C---:B------:R-:W-:Y:S01]  /*9bd0*/  FMUL.FTZ R25, R43.reuse, -R164 ;  /* 0x800000a42b197220 */ /* 0x040fe20000410000 */
[-C--:B------:R-:W-:Y:S01]  /*9be0*/  FMUL.FTZ R43, R43, -R163.reuse ;  /* 0x800000a32b2b7220 */ /* 0x080fe20000410000 */
[----:B------:R-:W-:Y:S01]  /*9bf0*/  FMUL.FTZ R76, R111, R76 ;  /* 0x0000004c6f4c7220 */ /* 0x000fe20000410000 */
[C---:B------:R-:W-:Y:S01]  /*9c00*/  FMUL.FTZ R29, R33.reuse, R26 ;  /* 0x0000001a211d7220 */ /* 0x040fe20000410000 */
[C---:B------:R-:W-:Y:S01]  /*9c10*/  FFMA.FTZ R26, R44.reuse, R163, -R25 ;  /* 0x000000a32c1a7223 */ /* 0x040fe20000010819 */
[----:B------:R-:W-:Y:S01]  /*9c20*/  FFMA.FTZ R25, R44, R164, R43 ;  /* 0x000000a42c197223 */ /* 0x000fe2000001002b */
[----:B------:R-:W-:Y:S01]  /*9c30*/  FADD.FTZ R129, R34, R129 ;  /* 0x0000008122817221 */ /* 0x000fe20000010000 */
[C---:B------:R-:W-:Y:S01]  /*9c40*/  FMUL.FTZ R34, R33.reuse, R76 ;  /* 0x0000004c21227220 */ /* 0x040fe20000410000 */
[----:B------:R-:W-:Y:S01]  /*9c50*/  FMUL.FTZ R33, R33, R42 ;  /* 0x0000002a21217220 */ /* 0x000fe20000410000 */
[----:B------:R-:W-:Y:S01]  /*9c60*/  FADD.FTZ R162, -R162, R25 ;  /* 0x00000019a2a27221 */ /* 0x000fe20000010100 */
[----:B------:R-:W-:Y:S01]  /*9c70*/  FADD.FTZ R161, R161, R26 ;  /* 0x0000001aa1a17221 */ /* 0x000fe20000010000 */
[----:B------:R-:W-:Y:S01]  /*9c80*/  FMUL.FTZ R28, R148, R112 ;  /* 0x00000070941c7220 */ /* 0x000fe20000410000 */
[----:B------:R-:W-:Y:S01]  /*9c90*/  FFMA.FTZ R43, R31, R76, -R33 ;  /* 0x0000004c1f2b7223 */ /* 0x000fe20000010821 */
[----:B------:R-:W-:Y:S01]  /*9ca0*/  FMUL.FTZ R25, R45, -R162 ;  /* 0x800000a22d197220 */ /* 0x000fe20000410000 */
[----:B------:R-:W-:Y:S01]  /*9cb0*/  SHF.L.U32 R33, R157, 0x5, RZ ;  /* 0x000000059d217819 */ /* 0x000fe200000006ff */
[-C--:B------:R-:W-:Y:S01]  /*9cc0*/  FMUL.FTZ R45, R45, -R161.reuse ;  /* 0x800000a12d2d7220 */ /* 0x080fe20000410000 */
[----:B------:R-:W-:Y:S01]  /*9cd0*/  FFMA.FTZ R36, R31, R30, R29 ;  /* 0x0000001e1f247223 */ /* 0x000fe2000001001d */
[----:B------:R-:W-:Y:S01]  /*9ce0*/  FFMA.FTZ R26, R46, R161, -R25 ;  /* 0x000000a12e1a7223 */ /* 0x000fe20000010819 */
[C---:B------:R-:W-:Y:S01]  /*9cf0*/  FFMA.FTZ R30, R90.reuse, -R28, R199 ;  /* 0x8000001c5a1e7223 */ /* 0x040fe200000100c7 */
[----:B------:R-:W-:Y:S01]  /*9d00*/  IADD3 R29, R33, 0x2, RZ ;  /* 0x00000002211d7810 */ /* 0x000fe20007ffe0ff */
[----:B------:R-:W-:Y:S01]  /*9d10*/  FFMA.FTZ R44, R31, R42, R34 ;  /* 0x0000002a1f2c7223 */ /* 0x000fe20000010022 */
[----:B------:R-:W-:Y:S01]  /*9d20*/  FADD.FTZ R159, R159, R26 ;  /* 0x0000001a9f9f7221 */ /* 0x000fe20000010000 */
[----:B------:R-:W-:Y:S01]  /*9d30*/  IADD3 R26, R33, 0x1, RZ ;  /* 0x00000001211a7810 */ /* 0x000fe20007ffe0ff */
[----:B------:R-:W-:Y:S01]  /*9d40*/  FMUL.FTZ R90, R90, R27 ;  /* 0x0000001b5a5a7220 */ /* 0x000fe20000410000 */
[----:B------:R-:W-:Y:S01]  /*9d50*/  FFMA.FTZ R45, R46, R162, R45 ;  /* 0x000000a22e2d7223 */ /* 0x000fe2000001002d */
[----:B------:R-:W-:Y:S01]  /*9d60*/  FFMA.FTZ R34, R91, -R28, R200 ;  /* 0x8000001c5b227223 */ /* 0x000fe200000100c8 */
[-C--:B------:R-:W-:Y:S01]  /*9d70*/  LEA.HI.SX32 R40, R26, R33.reuse, 0x1b ;  /* 0x000000211a287211 */ /* 0x080fe200078fdaff */
[----:B------:R-:W-:Y:S01]  /*9d80*/  FMUL.FTZ R26, R27, UR42 ;  /* 0x0000002a1b1a7c20 */ /* 0x000fe20008410000 */
[----:B------:R-:W-:Y:S01]  /*9d90*/  FMUL.FTZ R28, R169, UR42 ;  /* 0x0000002aa91c7c20 */ /* 0x000fe20008410000 */
[----:B------:R-:W-:Y:S01]  /*9da0*/  LEA.HI.SX32 R80, R29, R33, 0x1b ;  /* 0x000000211d507211 */ /* 0x000fe200078fdaff */
[-C--:B------:R-:W-:Y:S01]  /*9db0*/  FFMA.FTZ R229, R111, R32.reuse, R229 ;  /* 0x000000206fe57223 */ /* 0x080fe200000100e5 */
[----:B------:R-:W-:Y:S01]  /*9dc0*/  FFMA.FTZ R91, R91, R169, R90 ;  /* 0x000000a95b5b7223 */ /* 0x000fe2000001005a */
[----:B------:R-:W-:Y:S01]  /*9dd0*/  FFMA.FTZ R25, R147, R32, R36 ;  /* 0x0000002093197223 */ /* 0x000fe20000010024 */
[----:B------:R-:W-:Y:S01]  /*9de0*/  FADD.FTZ R160, -R160, R45 ;  /* 0x0000002da0a07221 */ /* 0x000fe20000010100 */
[----:B------:R-:W-:Y:S01]  /*9df0*/  FFMA.FTZ R29, R169, UR43, R26 ;  /* 0x0000002ba91d7c23 */ /* 0x000fe2000801001a */
[----:B------:R-:W-:Y:S01]  /*9e00*/  IADD3 R32, R33, 0x3, RZ ;  /* 0x0000000321207810 */ /* 0x000fe20007ffe0ff */
[C---:B------:R-:W-:Y:S01]  /*9e10*/  FMUL.FTZ R45, R112.reuse, R27 ;  /* 0x0000001b702d7220 */ /* 0x040fe20000410000 */
[----:B------:R-:W-:Y:S01]  /*9e20*/  FMUL.FTZ R169, R112, R169 ;  /* 0x000000a970a97220 */ /* 0x000fe20000410000 */
[----:B------:R-:W-:Y:S01]  /*9e30*/  FMUL.FTZ R35, R153, R47 ;  /* 0x0000002f99237220 */ /* 0x000fe20000410000 */
[----:B------:R-:W-:Y:S01]  /*9e40*/  FFMA.FTZ R31, R27, UR43, -R28 ;  /* 0x0000002b1b1f7c23 */ /* 0x000fe2000801081c */
[----:B------:R-:W-:Y:S01]  /*9e50*/  LEA.HI.SX32 R28, R32, R33, 0x1b ;  /* 0x00000021201c7211 */ /* 0x000fe200078fdaff */
[C---:B------:R-:W-:Y:S01]  /*9e60*/  FMUL.FTZ R75, R30.reuse, R45 ;  /* 0x0000002d1e4b7220 */ /* 0x040fe20000410000 */
[C---:B------:R-:W-:Y:S01]  /*9e70*/  FMUL.FTZ R46, R30.reuse, R169 ;  /* 0x000000a91e2e7220 */ /* 0x040fe20000410000 */
[----:B------:R-:W-:Y:S01]  /*9e80*/  FFMA.FTZ R36, R101, -R35, R227 ;  /* 0x8000002365247223 */ /* 0x000fe200000100e3 */
[----:B------:R-:W-:Y:S01]  /*9e90*/  FMUL.FTZ R32, R30, R31 ;  /* 0x0000001f1e207220 */ /* 0x000fe20000410000 */
[----:B------:R-:W-:Y:S01]  /*9ea0*/  FFMA.FTZ R35, R100, -R35, R228 ;  /* 0x8000002364237223 */ /* 0x000fe200000100e4 */
[C---:B------:R-:W-:Y:S01]  /*9eb0*/  FMUL.FTZ R26, R47.reuse, R159 ;  /* 0x0000009f2f1a7220 */ /* 0x040fe20000410000 */
[C---:B------:R-:W-:Y:S01]  /*9ec0*/  FFMA.FTZ R75, R34.reuse, R169, R75 ;  /* 0x000000a9224b7223 */ /* 0x040fe2000001004b */
[C---:B------:R-:W-:Y:S01]  /*9ed0*/  FFMA.FTZ R46, R34.reuse, R45, -R46 ;  /* 0x0000002d222e7223 */ /* 0x040fe2000001082e */
[----:B------:R-:W-:Y:S01]  /*9ee0*/  FFMA.FTZ R34, R34, R29, R32 ;  /* 0x0000001d22227223 */ /* 0x000fe20000010020 */
[----:B------:R-:W-:Y:S01]  /*9ef0*/  FMUL.FTZ R30, R47, R160 ;  /* 0x000000a02f1e7220 */ /* 0x000fe20000410000 */
[----:B------:R-:W-:Y:S01]  /*9f00*/  FMUL.FTZ R29, R35, R26 ;  /* 0x0000001a231d7220 */ /* 0x000fe20000410000 */
[----:B------:R-:W-:Y:S01]  /*9f10*/  FMUL.FTZ R32, R152, R116 ;  /* 0x0000007498207220 */ /* 0x000fe20000410000 */
[----:B------:R-:W-:Y:S01]  /*9f20*/  LEA.HI.SX32 R38, R33, R33, 0x1b ;  /* 0x0000002121267211 */ /* 0x000fe200078fdaff */
[-C--:B------:R-:W-:Y:S01]  /*9f30*/  FMUL.FTZ R27, R35, R30.reuse ;  /* 0x0000001e231b7220 */ /* 0x080fe20000410000 */
[-C--:B------:R-:W-:Y:S01]  /*9f40*/  FMUL.FTZ R78, R153, R30.reuse ;  /* 0x0000001e994e7220 */ /* 0x080fe20000410000 */
[----:B------:R-:W-:Y:S01]  /*9f50*/  FFMA.FTZ R29, R36, R30, -R29 ;  /* 0x0000001e241d7223 */ /* 0x000fe2000001081d */
[----:B------:R-:W-:Y:S01]  /*9f60*/  FMUL.FTZ R30, R151, R115 ;  /* 0x00000073971e7220 */ /* 0x000fe20000410000 */
[-C--:B------:R-:W-:Y:S01]  /*9f70*/  FFMA.FTZ R33, R99, -R32.reuse, R192 ;  /* 0x8000002063217223 */ /* 0x080fe200000100c0 */
[----:B------:R-:W-:Y:S01]  /*9f80*/  FFMA.FTZ R32, R98, -R32, R191 ;  /* 0x8000002062207223 */ /* 0x000fe200000100bf */
[----:B------:R-:W-:Y:S01]  /*9f90*/  FMUL.FTZ R79, R116, R162 ;  /* 0x000000a2744f7220 */ /* 0x000fe20000410000 */
[-C--:B------:R-:W-:Y:S01]  /*9fa0*/  LEA R38, R38, R155.reuse, 0x2 ;  /* 0x0000009b26267211 */ /* 0x080fe200078e10ff */
[-C--:B------:R-:W-:Y:S01]  /*9fb0*/  FMUL.FTZ R41, R153, R26.reuse ;  /* 0x0000001a99297220 */ /* 0x080fe20000410000 */
[-C--:B------:R-:W-:Y:S01]  /*9fc0*/  LEA R39, R40, R155.reuse, 0x2 ;  /* 0x0000009b28277211 */ /* 0x080fe200078e10ff */
[----:B------:R-:W-:Y:S01]  /*9fd0*/  FFMA.FTZ R27, R36, R26, R27 ;  /* 0x0000001a241b7223 */ /* 0x000fe2000001001b */
[-C--:B------:R-:W-:Y:S01]  /*9fe0*/  FFMA.FTZ R31, R97, -R30.reuse, R194 ;  /* 0x8000001e611f7223 */ /* 0x080fe200000100c2 */
[----:B------:R-:W-:Y:S01]  /*9ff0*/  LEA R40, R80, R155, 0x2 ;  /* 0x0000009b50287211 */ /* 0x000fe200078e10ff */
[----:B------:R-:W-:Y:S01]  /*a000*/  FFMA.FTZ R30, R96, -R30, R193 ;  /* 0x8000001e601e7223 */ /* 0x000fe200000100c1 */
[C---:B------:R-:W-:Y:S01]  /*a010*/  FMUL.FTZ R26, R115.reuse, R164 ;  /* 0x000000a4731a7220 */ /* 0x040fe20000410000 */
[----:B------:R-:W-:Y:S01]  /*a020*/  FMUL.FTZ R77, R116, R161 ;  /* 0x000000a1744d7220 */ /* 0x000fe20000410000 */
[----:B------:R-:W-:Y:S01]  /*a030*/  FMUL.FTZ R80, R32, R79 ;  /* 0x0000004f20507220 */ /* 0x000fe20000410000 */
[----:B------:R0:W-:Y:S01]  /*a040*/  STS [R38+0x8400], R41 ;  /* 0x0084002926007388 */ /* 0x0001e20000000800 */
[----:B------:R-:W-:Y:S01]  /*a050*/  FMUL.FTZ R82, R115, R163 ;  /* 0x000000a373527220 */ /* 0x000fe20000410000 */
[----:B------:R-:W-:Y:S01]  /*a060*/  FMUL.FTZ R84, R30, R26 ;  /* 0x0000001a1e547220 */ /* 0x000fe20000410000 */
[----:B------:R-:W-:Y:S01]  /*a070*/  FFMA.FTZ R80, R33, R77, R80 ;  /* 0x0000004d21507223 */ /* 0x000fe20000010050 */
[----:B------:R1:W-:Y:S01]  /*a080*/  STS [R39+0x8404], R78 ;  /* 0x0084044e27007388 */ /* 0x0003e20000000800 */
[----:B------:R-:W-:Y:S01]  /*a090*/  FADD.FTZ R27, RZ, R27 ;  /* 0x0000001bff1b7221 */ /* 0x000fe20000010000 */
[----:B------:R-:W-:Y:S01]  /*a0a0*/  FADD.FTZ R29, RZ, R29 ;  /* 0x0000001dff1d7221 */ /* 0x000fe20000010000 */
[----:B------:R-:W-:Y:S01]  /*a0b0*/  FFMA.FTZ R224, R108, R83, R224 ;  /* 0x000000536ce07223 */ /* 0x000fe200000100e0 */
[----:B------:R-:W-:Y:S01]  /*a0c0*/  FFMA.FTZ R226, R110, R87, R226 ;  /* 0x000000576ee27223 */ /* 0x000fe200000100e2 */
[----:B------:R-:W-:Y:S01]  /*a0d0*/  FADD.FTZ R80, R27, R80 ;  /* 0x000000501b507221 */ /* 0x000fe20000010000 */
[----:B0-----:R-:W-:Y:S01]  /*a0e0*/  FFMA.FTZ R41, R31, R82, R84 ;  /* 0x000000521f297223 */ /* 0x001fe20000010054 */
[----:B------:R-:W-:Y:S01]  /*a0f0*/  FMUL.FTZ R27, R150, R114 ;  /* 0x00000072961b7220 */ /* 0x000fe20000410000 */
[C---:B------:R-:W-:Y:S01]  /*a100*/  FMUL.FTZ R87, R114.reuse, R166 ;  /* 0x000000a672577220 */ /* 0x040fe20000410000 */
[----:B------:R-:W-:Y:S01]  /*a110*/  FMUL.FTZ R85, R114, R165 ;  /* 0x000000a572557220 */ /* 0x000fe20000410000 */
[----:B-1----:R-:W-:Y:S01]  /*a120*/  FMUL.FTZ R78, R32, R77 ;  /* 0x0000004d204e7220 */ /* 0x002fe20000410000 */
[----:B------:R-:W-:Y:S01]  /*a130*/  FADD.FTZ R83, R80, R41 ;  /* 0x0000002950537221 */ /* 0x000fe20000010000 */
[----:B------:R-:W-:Y:S01]  /*a140*/  FMUL.FTZ R80, R30, R82 ;  /* 0x000000521e507220 */ /* 0x000fe20000410000 */
[----:B------:R-:W-:Y:S01]  /*a150*/  LEA R41, R28, R155, 0x2 ;  /* 0x0000009b1c297211 */ /* 0x000fe200078e10ff */
[----:B------:R-:W-:Y:S01]  /*a160*/  FFMA.FTZ R78, R33, R79, -R78 ;  /* 0x0000004f214e7223 */ /* 0x000fe2000001084e */
[----:B------:R-:W-:Y:S01]  /*a170*/  FFMA.FTZ R28, R95, -R27, R196 ;  /* 0x8000001b5f1c7223 */ /* 0x000fe200000100c4 */
[----:B------:R-:W-:Y:S01]  /*a180*/  FFMA.FTZ R81, R31, R26, -R80 ;  /* 0x0000001a1f517223 */ /* 0x000fe20000010850 */
[----:B------:R-:W-:Y:S01]  /*a190*/  FMUL.FTZ R77, R152, R77 ;  /* 0x0000004d984d7220 */ /* 0x000fe20000410000 */
[----:B------:R-:W-:Y:S01]  /*a1a0*/  FADD.FTZ R78, R29, R78 ;  /* 0x0000004e1d4e7221 */ /* 0x000fe20000010000 */
[----:B------:R-:W-:Y:S01]  /*a1b0*/  FFMA.FTZ R29, R94, -R27, R195 ;  /* 0x8000001b5e1d7223 */ /* 0x000fe200000100c3 */
[----:B------:R-:W-:Y:S01]  /*a1c0*/  FMUL.FTZ R80, R152, R79 ;  /* 0x0000004f98507220 */ /* 0x000fe20000410000 */
[----:B------:R-:W-:Y:S01]  /*a1d0*/  FMUL.FTZ R79, R151, R82 ;  /* 0x00000052974f7220 */ /* 0x000fe20000410000 */
[----:B------:R-:W-:Y:S01]  /*a1e0*/  FADD.FTZ R78, R78, R81 ;  /* 0x000000514e4e7221 */ /* 0x000fe20000010000 */
[C---:B------:R-:W-:Y:S01]  /*a1f0*/  FMUL.FTZ R27, R29.reuse, R87 ;  /* 0x000000571d1b7220 */ /* 0x040fe20000410000 */
[----:B------:R-:W-:Y:S01]  /*a200*/  FMUL.FTZ R86, R29, R85 ;  /* 0x000000551d567220 */ /* 0x000fe20000410000 */
[----:B------:R-:W-:Y:S01]  /*a210*/  FMUL.FTZ R81, R151, R26 ;  /* 0x0000001a97517220 */ /* 0x000fe20000410000 */
[----:B------:R-:W-:Y:S01]  /*a220*/  FMUL.FTZ R26, R149, R113 ;  /* 0x00000071951a7220 */ /* 0x000fe20000410000 */
[C---:B------:R-:W-:Y:S01]  /*a230*/  FFMA.FTZ R84, R28.reuse, R85, R27 ;  /* 0x000000551c547223 */ /* 0x040fe2000001001b */
[----:B------:R-:W-:Y:S01]  /*a240*/  FFMA.FTZ R27, R28, R87, -R86 ;  /* 0x000000571c1b7223 */ /* 0x000fe20000010856 */
[----:B------:R0:W-:Y:S01]  /*a250*/  STS [R40+0x8408], R77 ;  /* 0x0084084d28007388 */ /* 0x0001e20000000800 */
[----:B------:R-:W-:Y:S01]  /*a260*/  FMUL.FTZ R82, R113, R168 ;  /* 0x000000a871527220 */ /* 0x000fe20000410000 */
[----:B------:R-:W-:Y:S01]  /*a270*/  FMUL.FTZ R45, R148, R45 ;  /* 0x0000002d942d7220 */ /* 0x000fe20000410000 */
[----:B------:R-:W-:Y:S01]  /*a280*/  FADD.FTZ R78, R78, R27 ;  /* 0x0000001b4e4e7221 */ /* 0x000fe20000010000 */
[----:B------:R1:W-:Y:S01]  /*a290*/  STS [R41+0x840c], R80 ;  /* 0x00840c5029007388 */ /* 0x0003e20000000800 */
[-C--:B------:R-:W-:Y:S01]  /*a2a0*/  FFMA.FTZ R27, R92, -R26.reuse, R197 ;  /* 0x8000001a5c1b7223 */ /* 0x080fe200000100c5 */
[----:B------:R-:W-:Y:S01]  /*a2b0*/  FFMA.FTZ R26, R93, -R26, R198 ;  /* 0x8000001a5d1a7223 */ /* 0x000fe200000100c6 */
[----:B------:R-:W-:Y:S01]  /*a2c0*/  FMUL.FTZ R37, R146, R37 ;  /* 0x0000002592257220 */ /* 0x000fe20000410000 */
[----:B------:R2:W-:Y:S01]  /*a2d0*/  STS [R38+0x842c], R45 ;  /* 0x00842c2d26007388 */ /* 0x0005e20000000800 */
[C---:B------:R-:W-:Y:S01]  /*a2e0*/  FMUL.FTZ R85, R150.reuse, R85 ;  /* 0x0000005596557220 */ /* 0x040fe20000410000 */
[----:B0-----:R-:W-:Y:S01]  /*a2f0*/  FADD.FTZ R77, R83, R84 ;  /* 0x00000054534d7221 */ /* 0x001fe20000010000 */
[----:B------:R-:W-:Y:S01]  /*a300*/  FMUL.FTZ R83, R27, R82 ;  /* 0x000000521b537220 */ /* 0x000fe20000410000 */
[----:B------:R0:W-:Y:S01]  /*a310*/  STS [R38+0x8438], R37 ;  /* 0x0084382526007388 */ /* 0x0001e20000000800 */
[----:B------:R-:W-:Y:S01]  /*a320*/  FMUL.FTZ R87, R150, R87 ;  /* 0x0000005796577220 */ /* 0x000fe20000410000 */
[----:B-1----:R-:W-:Y:S01]  /*a330*/  FMUL.FTZ R80, R113, R167 ;  /* 0x000000a771507220 */ /* 0x002fe20000410000 */
[----:B------:R-:W-:Y:S01]  /*a340*/  FMUL.FTZ R73, R146, R73 ;  /* 0x0000004992497220 */ /* 0x000fe20000410000 */
[----:B------:R1:W-:Y:S01]  /*a350*/  STS [R38+0x8410], R79 ;  /* 0x0084104f26007388 */ /* 0x0003e20000000800 */
[----:B------:R-:W-:Y:S01]  /*a360*/  FMUL.FTZ R169, R148, R169 ;  /* 0x000000a994a97220 */ /* 0x000fe20000410000 */
[-C--:B------:R-:W-:Y:S01]  /*a370*/  FMUL.FTZ R89, R27, R80.reuse ;  /* 0x000000501b597220 */ /* 0x080fe20000410000 */
[C---:B------:R-:W-:Y:S01]  /*a380*/  FFMA.FTZ R84, R26.reuse, R80, R83 ;  /* 0x000000501a547223 */ /* 0x040fe20000010053 */
[----:B--2---:R-:W-:Y:S01]  /*a390*/  FMUL.FTZ R45, R143, R60 ;  /* 0x0000003c8f2d7220 */ /* 0x004fe20000410000 */
[----:B------:R2:W-:Y:S01]  /*a3a0*/  STS [R38+0x8414], R81 ;  /* 0x0084145126007388 */ /* 0x0005e20000000800 */
[----:B------:R-:W-:Y:S01]  /*a3b0*/  FFMA.FTZ R89, R26, R82, -R89 ;  /* 0x000000521a597223 */ /* 0x000fe20000010859 */
[----:B------:R-:W-:Y:S01]  /*a3c0*/  FADD.FTZ R84, R77, R84 ;  /* 0x000000544d547221 */ /* 0x000fe20000010000 */
[----:B0-----:R-:W-:Y:S01]  /*a3d0*/  FMUL.FTZ R37, R142, R56 ;  /* 0x000000388e257220 */ /* 0x001fe20000410000 */
[----:B------:R0:W-:Y:S01]  /*a3e0*/  STS [R38+0x8418], R85 ;  /* 0x0084185526007388 */ /* 0x0001e20000000800 */
[----:B------:R-:W-:Y:S01]  /*a3f0*/  FADD.FTZ R89, R78, R89 ;  /* 0x000000594e597221 */ /* 0x000fe20000010000 */
[----:B------:R-:W-:Y:S01]  /*a400*/  FADD.FTZ R75, R84, R75 ;  /* 0x0000004b544b7221 */ /* 0x000fe20000010000 */
[----:B-1----:R-:W-:Y:S01]  /*a410*/  FMUL.FTZ R79, R149, R80 ;  /* 0x00000050954f7220 */ /* 0x002fe20000410000 */
[----:B------:R1:W-:Y:S01]  /*a420*/  STS [R38+0x841c], R87 ;  /* 0x00841c5726007388 */ /* 0x0003e20000000800 */
[----:B------:R-:W-:Y:S01]  /*a430*/  FADD.FTZ R46, R89, R46 ;  /* 0x0000002e592e7221 */ /* 0x000fe20000010000 */
[----:B------:R-:W-:Y:S01]  /*a440*/  FADD.FTZ R75, R75, R44 ;  /* 0x0000002c4b4b7221 */ /* 0x000fe20000010000 */
[----:B--2---:R-:W-:Y:S01]  /*a450*/  FMUL.FTZ R81, R149, R82 ;  /* 0x0000005295517220 */ /* 0x004fe20000410000 */
[----:B------:R2:W-:Y:S01]  /*a460*/  STS [R38+0x843c], R73 ;  /* 0x00843c4926007388 */ /* 0x0005e20000000800 */
[----:B------:R-:W-:Y:S01]  /*a470*/  FADD.FTZ R43, R46, R43 ;  /* 0x0000002b2e2b7221 */ /* 0x000fe20000010000 */
[----:B------:R-:W-:Y:S01]  /*a480*/  FADD.FTZ R72, R75, R72 ;  /* 0x000000484b487221 */ /* 0x000fe20000010000 */
[----:B------:R-:W-:Y:S01]  /*a490*/  FMUL.FTZ R83, R147, R42 ;  /* 0x0000002a93537220 */ /* 0x000fe20000410000 */
[----:B------:R-:W-:Y:S01]  /*a4a0*/  STS [R38+0x8454], R45 ;  /* 0x0084542d26007388 */ /* 0x000fe20000000800 */
[----:B------:R-:W-:Y:S01]  /*a4b0*/  FADD.FTZ R74, R43, R74 ;  /* 0x0000004a2b4a7221 */ /* 0x000fe20000010000 */
[----:B0-----:R-:W-:Y:S01]  /*a4c0*/  FMUL.FTZ R85, R147, R76 ;  /* 0x0000004c93557220 */ /* 0x001fe20000410000 */
[C---:B-1----:R-:W-:Y:S01]  /*a4d0*/  FMUL.FTZ R87, R145.reuse, R70 ;  /* 0x0000004691577220 */ /* 0x042fe20000410000 */
[----:B------:R0:W-:Y:S01]  /*a4e0*/  STS [R38+0x845c], R37 ;  /* 0x00845c2526007388 */ /* 0x0001e20000000800 */
[----:B------:R-:W-:Y:S01]  /*a4f0*/  FMUL.FTZ R103, R145, R68 ;  /* 0x0000004491677220 */ /* 0x000fe20000410000 */
[C---:B------:R-:W-:Y:S01]  /*a500*/  FMUL.FTZ R67, R144.reuse, R67 ;  /* 0x0000004390437220 */ /* 0x040fe20000410000 */
[----:B------:R-:W-:Y:S01]  /*a510*/  FMUL.FTZ R65, R144, R65 ;  /* 0x0000004190417220 */ /* 0x000fe20000410000 */
[----:B------:R-:W-:Y:S01]  /*a520*/  FMUL.FTZ R61, R143, R61 ;  /* 0x0000003d8f3d7220 */ /* 0x000fe20000410000 */
[----:B------:R-:W-:Y:S01]  /*a530*/  FMUL.FTZ R57, R142, R57 ;  /* 0x000000398e397220 */ /* 0x000fe20000410000 */
[----:B--2---:R-:W-:Y:S01]  /*a540*/  FMUL.FTZ R73, R141, R54 ;  /* 0x000000368d497220 */ /* 0x004fe20000410000 */
[C---:B------:R-:W-:Y:S01]  /*a550*/  FMUL.FTZ R53, R140.reuse, R53 ;  /* 0x000000358c357220 */ /* 0x040fe20000410000 */
[----:B------:R-:W-:Y:S01]  /*a560*/  FMUL.FTZ R49, R140, R49 ;  /* 0x000000318c317220 */ /* 0x000fe20000410000 */
[C---:B------:R-:W-:Y:S01]  /*a570*/  FMUL.FTZ R43, R139.reuse, R48 ;  /* 0x000000308b2b7220 */ /* 0x040fe20000410000 */
[----:B0-----:R-:W-:Y:S01]  /*a580*/  FMUL.FTZ R37, R139, R52 ;  /* 0x000000348b257220 */ /* 0x001fe20000410000 */
[C---:B------:R-:W-:Y:S01]  /*a590*/  FMUL.FTZ R51, R138.reuse, R51 ;  /* 0x000000338a337220 */ /* 0x040fe20000410000 */
[----:B------:R-:W-:Y:S01]  /*a5a0*/  FMUL.FTZ R45, R138, R50 ;  /* 0x000000328a2d7220 */ /* 0x000fe20000410000 */
[----:B------:R-:W-:Y:S01]  /*a5b0*/  FADD.FTZ R69, R72, R69 ;  /* 0x0000004548457221 */ /* 0x000fe20000010000 */
[----:B------:R-:W-:Y:S01]  /*a5c0*/  FADD.FTZ R71, R74, R71 ;  /* 0x000000474a477221 */ /* 0x000fe20000010000 */
[----:B------:R-:W-:Y:S01]  /*a5d0*/  STS [R38+0x8420], R79 ;  /* 0x0084204f26007388 */ /* 0x000fe20000000800 */
[----:B------:R-:W-:Y:S01]  /*a5e0*/  IADD3 R46, R157, 0x280, RZ ;  /* 0x000002809d2e7810 */ /* 0x000fe20007ffe0ff */
        /* <DEDUP_REMOVED lines=9> */
[C---:B------:R-:W-:Y:S01]  /*a680*/  IADD3 R52, R157.reuse, 0x400, RZ ;  /* 0x000004009d347810 */ /* 0x040fe20007ffe0ff */
[----:B------:R-:W-:Y:S01]  /*a690*/  STS [R38+0x8430], R83 ;  /* 0x0084305326007388 */ /* 0x000fe20000000800 */
[----:B------:R-:W-:Y:S01]  /*a6a0*/  FADD.FTZ R172, R66, R59 ;  /* 0x0000003b42ac7221 */ /* 0x000fe20000010000 */
[C---:B------:R-:W-:Y:S01]  /*a6b0*/  IADD3 R54, R157.reuse, 0x480, RZ ;  /* 0x000004809d367810 */ /* 0x040fe20007ffe0ff */
[----:B------:R-:W-:Y:S01]  /*a6c0*/  FMUL.FTZ R92, R92, R168 ;  /* 0x000000a85c5c7220 */ /* 0x000fe20000410000 */
[----:B------:R-:W-:Y:S01]  /*a6d0*/  STS [R38+0x8434], R85 ;  /* 0x0084345526007388 */ /* 0x000fe20000000800 */
[C---:B------:R-:W-:Y:S01]  /*a6e0*/  IADD3 R56, R157.reuse, 0x500, RZ ;  /* 0x000005009d387810 */ /* 0x040fe20007ffe0ff */
[C---:B------:R-:W-:Y:S01]  /*a6f0*/  FMUL.FTZ R227, R16.reuse, R227 ;  /* 0x000000e310e37220 */ /* 0x040fe20000410000 */
[C---:B------:R-:W-:Y:S01]  /*a700*/  IADD3 R58, R157.reuse, 0x580, RZ ;  /* 0x000005809d3a7810 */ /* 0x040fe20007ffe0ff */
[----:B------:R-:W-:Y:S01]  /*a710*/  STS [R38+0x8440], R87 ;  /* 0x0084405726007388 */ /* 0x000fe20000000800 */
[----:B------:R-:W-:Y:S01]  /*a720*/  IADD3 R42, R157, 0x80, RZ ;  /* 0x000000809d2a7810 */ /* 0x000fe20007ffe0ff */
[----:B------:R-:W-:Y:S01]  /*a730*/  FFMA.FTZ R93, R93, R167, R92 ;  /* 0x000000a75d5d7223 */ /* 0x000fe2000001005c */
[C---:B------:R-:W-:Y:S01]  /*a740*/  IADD3 R60, R157.reuse, 0x600, RZ ;  /* 0x000006009d3c7810 */ /* 0x040fe20007ffe0ff */
[----:B------:R-:W-:Y:S01]  /*a750*/  STS [R38+0x8444], R103 ;  /* 0x0084446726007388 */ /* 0x000fe20000000800 */
[----:B------:R-:W-:Y:S01]  /*a760*/  IADD3 R62, R157, 0x680, RZ ;  /* 0x000006809d3e7810 */ /* 0x000fe20007ffe0ff */
[----:B------:R-:W-:Y:S01]  /*a770*/  FADD.FTZ R92, R171, R23 ;  /* 0x00000017ab5c7221 */ /* 0x000fe20000010000 */
[C---:B------:R-:W-:Y:S01]  /*a780*/  IADD3 R64, R157.reuse, 0x700, RZ ;  /* 0x000007009d407810 */ /* 0x040fe20007ffe0ff */
[----:B------:R-:W-:Y:S01]  /*a790*/  STS [R38+0x8448], R67 ;  /* 0x0084484326007388 */ /* 0x000fe20000000800 */
[C---:B------:R-:W-:Y:S01]  /*a7a0*/  IADD3 R66, R157.reuse, 0x780, RZ ;  /* 0x000007809d427810 */ /* 0x040fe20007ffe0ff */
[----:B------:R-:W-:Y:S01]  /*a7b0*/  FFMA.FTZ R228, -R16, R228, -RZ ;  /* 0x000000e410e47223 */ /* 0x000fe200000109ff */
[C---:B------:R-:W-:Y:S01]  /*a7c0*/  IADD3 R68, R157.reuse, 0x800, RZ ;  /* 0x000008009d447810 */ /* 0x040fe20007ffe0ff */
[----:B------:R-:W-:Y:S01]  /*a7d0*/  STS [R38+0x844c], R65 ;  /* 0x00844c4126007388 */ /* 0x000fe20000000800 */
[----:B------:R-:W-:Y:S01]  /*a7e0*/  IADD3 R70, R157, 0x880, RZ ;  /* 0x000008809d467810 */ /* 0x000fe20007ffe0ff */
[----:B------:R-:W-:Y:S01]  /*a7f0*/  FMUL.FTZ R173, R15, R192 ;  /* 0x000000c00fad7220 */ /* 0x000fe20000410000 */
[----:B------:R-:W-:Y:S01]  /*a800*/  LEA.HI.SX32 R46, R46, R157, 0x1b ;  /* 0x0000009d2e2e7211 */ /* 0x000fe200078fdaff */
[----:B------:R-:W-:Y:S01]  /*a810*/  STS [R38+0x8450], R61 ;  /* 0x0084503d26007388 */ /* 0x000fe20000000800 */
[----:B------:R-:W-:Y:S01]  /*a820*/  IADD3 R110, R157, 0x100, RZ ;  /* 0x000001009d6e7810 */ /* 0x000fe20007ffe0ff */
[----:B------:R-:W-:Y:S01]  /*a830*/  FFMA.FTZ R174, -R15, R191, -RZ ;  /* 0x000000bf0fae7223 */ /* 0x000fe200000109ff */
[C---:B------:R-:W-:Y:S01]  /*a840*/  IADD3 R44, R157.reuse, 0x200, RZ ;  /* 0x000002009d2c7810 */ /* 0x040fe20007ffe0ff */
[----:B------:R-:W-:Y:S01]  /*a850*/  STS [R38+0x8458], R57 ;  /* 0x0084583926007388 */ /* 0x000fe20000000800 */
[C---:B------:R-:W-:Y:S01]  /*a860*/  IADD3 R74, R157.reuse, 0x900, RZ ;  /* 0x000009009d4a7810 */ /* 0x040fe20007ffe0ff */
[----:B------:R-:W-:Y:S01]  /*a870*/  FADD.FTZ R92, R92, R21 ;  /* 0x000000155c5c7221 */ /* 0x000fe20000010000 */
[C---:B------:R-:W-:Y:S01]  /*a880*/  IADD3 R76, R157.reuse, 0x980, RZ ;  /* 0x000009809d4c7810 */ /* 0x040fe20007ffe0ff */
[----:B------:R-:W-:Y:S01]  /*a890*/  STS [R38+0x8460], R55 ;  /* 0x0084603726007388 */ /* 0x000fe20000000800 */
[C---:B------:R-:W-:Y:S01]  /*a8a0*/  IADD3 R78, R157.reuse, 0xa00, RZ ;  /* 0x00000a009d4e7810 */ /* 0x040fe20007ffe0ff */
[----:B------:R-:W-:Y:S01]  /*a8b0*/  FMUL.FTZ R21, R14, R194 ;  /* 0x000000c20e157220 */ /* 0x000fe20000410000 */
[C---:B------:R-:W-:Y:S01]  /*a8c0*/  IADD3 R80, R157.reuse, 0xa80, RZ ;  /* 0x00000a809d507810 */ /* 0x040fe20007ffe0ff */
[----:B------:R-:W-:Y:S01]  /*a8d0*/  STS [R38+0x8464], R73 ;  /* 0x0084644926007388 */ /* 0x000fe20000000800 */
[----:B------:R-:W-:Y:S01]  /*a8e0*/  IADD3 R82, R157, 0xb00, RZ ;  /* 0x00000b009d527810 */ /* 0x000fe20007ffe0ff */
[----:B------:R-:W-:Y:S01]  /*a8f0*/  FMUL.FTZ R23, R167, UR42 ;  /* 0x0000002aa7177c20 */ /* 0x000fe20008410000 */
[C---:B------:R-:W-:Y:S01]  /*a900*/  IADD3 R84, R157.reuse, 0xb80, RZ ;  /* 0x00000b809d547810 */ /* 0x040fe20007ffe0ff */
[----:B------:R-:W-:Y:S01]  /*a910*/  STS [R38+0x8468], R53 ;  /* 0x0084683526007388 */ /* 0x000fe20000000800 */
[C---:B------:R-:W-:Y:S01]  /*a920*/  IADD3 R86, R157.reuse, 0xc00, RZ ;  /* 0x00000c009d567810 */ /* 0x040fe20007ffe0ff */
[----:B------:R-:W-:Y:S01]  /*a930*/  FADD.FTZ R171, R172, R24 ;  /* 0x00000018acab7221 */ /* 0x000fe20000010000 */
[C---:B------:R-:W-:Y:S01]  /*a940*/  IADD3 R88, R157.reuse, 0xc80, RZ ;  /* 0x00000c809d587810 */ /* 0x040fe20007ffe0ff */
[----:B------:R-:W-:Y:S01]  /*a950*/  STS [R38+0x846c], R49 ;  /* 0x00846c3126007388 */ /* 0x000fe20000000800 */
[C---:B------:R-:W-:Y:S01]  /*a960*/  IADD3 R90, R157.reuse, 0xd00, RZ ;  /* 0x00000d009d5a7810 */ /* 0x040fe20007ffe0ff */
[C---:B------:R-:W-:Y:S01]  /*a970*/  FMUL.FTZ R24, R168.reuse, UR42 ;  /* 0x0000002aa8187c20 */ /* 0x040fe20008410000 */
[C---:B------:R-:W-:Y:S01]  /*a980*/  IADD3 R102, R157.reuse, 0xd80, RZ ;  /* 0x00000d809d667810 */ /* 0x040fe20007ffe0ff */
[----:B------:R-:W-:Y:S01]  /*a990*/  STS [R38+0x8470], R37 ;  /* 0x0084702526007388 */ /* 0x000fe20000000800 */
[C---:B------:R-:W-:Y:S01]  /*a9a0*/  IADD3 R104, R157.reuse, 0xe00, RZ ;  /* 0x00000e009d687810 */ /* 0x040fe20007ffe0ff */
[----:B------:R-:W-:Y:S01]  /*a9b0*/  FFMA.FTZ R168, R168, UR43, -R23 ;  /* 0x0000002ba8a87c23 */ /* 0x000fe20008010817 */
[C---:B------:R-:W-:Y:S01]  /*a9c0*/  IADD3 R108, R157.reuse, 0xf00, RZ ;  /* 0x00000f009d6c7810 */ /* 0x040fe20007ffe0ff */
[----:B------:R-:W-:Y:S01]  /*a9d0*/  STS [R38+0x8474], R43 ;  /* 0x0084742b26007388 */ /* 0x000fe20000000800 */
[----:B------:R-:W-:Y:S01]  /*a9e0*/  IADD3 R72, R157, 0xf80, RZ ;  /* 0x00000f809d487810 */ /* 0x000fe20007ffe0ff */
[----:B------:R-:W-:Y:S01]  /*a9f0*/  FMUL.FTZ R23, R13, R196 ;  /* 0x000000c40d177220 */ /* 0x000fe20000410000 */
[-C--:B------:R-:W-:Y:S01]  /*aa00*/  LEA.HI.SX32 R48, R48, R157.reuse, 0x1b ;  /* 0x0000009d30307211 */ /* 0x080fe200078fdaff */
[----:B------:R-:W-:Y:S01]  /*aa10*/  STS [R38+0x8478], R51 ;  /* 0x0084783326007388 */ /* 0x000fe20000000800 */
[-C--:B------:R-:W-:Y:S01]  /*aa20*/  LEA.HI.SX32 R50, R50, R157.reuse, 0x1b ;  /* 0x0000009d32327211 */ /* 0x080fe200078fdaff */
[----:B------:R-:W-:Y:S01]  /*aa30*/  FADD.FTZ R171, R171, R22 ;  /* 0x00000016abab7221 */ /* 0x000fe20000010000 */
[-C--:B------:R-:W-:Y:S01]  /*aa40*/  LEA.HI.SX32 R52, R52, R157.reuse, 0x1b ;  /* 0x0000009d34347211 */ /* 0x080fe200078fdaff */
[----:B------:R0:W-:Y:S01]  /*aa50*/  STS [R38+0x847c], R45 ;  /* 0x00847c2d26007388 */ /* 0x0001e20000000800 */
[-C--:B------:R-:W-:Y:S01]  /*aa60*/  LEA.HI.SX32 R54, R54, R157.reuse, 0x1b ;  /* 0x0000009d36367211 */ /* 0x080fe200078fdaff */
[----:B------:R-:W-:Y:S01]  /*aa70*/  FFMA.FTZ R167, R167, UR43, R24 ;  /* 0x0000002ba7a77c23 */ /* 0x000fe20008010018 */
[-C--:B------:R-:W-:Y:S01]  /*aa80*/  LEA.HI.SX32 R56, R56, R157.reuse, 0x1b ;  /* 0x0000009d38387211 */ /* 0x080fe200078fdaff */
[----:B------:R-:W-:Y:S01]  /*aa90*/  FADD.FTZ R24, R171, R20 ;  /* 0x00000014ab187221 */ /* 0x000fe20000010000 */
[----:B------:R-:W-:Y:S01]  /*aaa0*/  LEA.HI.SX32 R58, R58, R157, 0x1b ;  /* 0x0000009d3a3a7211 */ /* 0x000fe200078fdaff */
[----:B------:R-:W-:Y:S01]  /*aab0*/  FFMA.FTZ R193, -R14, R193, -RZ ;  /* 0x000000c10ec17223 */ /* 0x000fe200000109ff */
        /* <DEDUP_REMOVED lines=14> */
[----:B0-----:R-:W-:Y:S01]  /*aba0*/  LEA R45, R46, R155, 0x2 ;  /* 0x0000009b2e2d7211 */ /* 0x001fe200078e10ff */
[----:B------:R-:W-:Y:S01]  /*abb0*/  BAR.SYNC.DEFER_BLOCKING 0x0 ;  /* 0x0000000000007b1d */ /* 0x000fe20000010000 */
[----:B------:R-:W-:Y:S01]  /*abc0*/  LEA.HI.SX32 R170, R157, R157, 0x1b ;  /* 0x0000009d9daa7211 */ /* 0x000fe200078fdaff */
[----:B------:R-:W-:Y:S01]  /*abd0*/  FFMA.FTZ R209, -R6, R209, -RZ ;  /* 0x000000d106d17223 */ /* 0x000fe200000109ff */
[-C--:B------:R-:W-:Y:S01]  /*abe0*/  LEA.HI.SX32 R110, R110, R157.reuse, 0x1b ;  /* 0x0000009d6e6e7211 */ /* 0x080fe200078fdaff */
[C---:B------:R-:W-:Y:S01]  /*abf0*/  FMUL.FTZ R171, R5.reuse, R212 ;  /* 0x000000d405ab7220 */ /* 0x040fe20000410000 */
        /* <DEDUP_REMOVED lines=9> */
[----:B------:R-:W-:Y:S01]  /*ac90*/  FMUL.FTZ R219, R0, R219 ;  /* 0x000000db00db7220 */ /* 0x000fe20000410000 */
[-C--:B------:R-:W-:Y:S01]  /*aca0*/  LEA.HI.SX32 R82, R82, R157.reuse, 0x1b ;  /* 0x0000009d52527211 */ /* 0x080fe200078fdaff */
[----:B------:R-:W-:Y:S01]  /*acb0*/  FMUL.FTZ R20, R166, UR42 ;  /* 0x0000002aa6147c20 */ /* 0x000fe20008410000 */
[----:B------:R-:W-:Y:S01]  /*acc0*/  LEA.HI.SX32 R84, R84, R157, 0x1b ;  /* 0x0000009d54547211 */ /* 0x000fe200078fdaff */
[----:B------:R-:W-:Y:S01]  /*acd0*/  FFMA.FTZ R230, R112, R91, R230 ;  /* 0x0000005b70e67223 */ /* 0x000fe200000100e6 */
[-C--:B------:R-:W-:Y:S01]  /*ace0*/  LEA.HI.SX32 R86, R86, R157.reuse, 0x1b ;  /* 0x0000009d56567211 */ /* 0x080fe200078fdaff */
[----:B------:R-:W-:Y:S01]  /*acf0*/  FFMA.FTZ R177, R165, UR43, R20 ;  /* 0x0000002ba5b17c23 */ /* 0x000fe20008010014 */
[-C--:B------:R-:W-:Y:S01]  /*ad00*/  LEA.HI.SX32 R88, R88, R157.reuse, 0x1b ;  /* 0x0000009d58587211 */ /* 0x080fe200078fdaff */
[C---:B------:R-:W-:Y:S01]  /*ad10*/  FMUL.FTZ R175, R163.reuse, UR42 ;  /* 0x0000002aa3af7c20 */ /* 0x040fe20008410000 */
[-C--:B------:R-:W-:Y:S01]  /*ad20*/  LEA.HI.SX32 R90, R90, R157.reuse, 0x1b ;  /* 0x0000009d5a5a7211 */ /* 0x080fe200078fdaff */
[----:B------:R-:W0:Y:S01]  /*ad30*/  LDS R77, [R45+0x8e00] ;  /* 0x008e00002d4d7984 */ /* 0x000e220000000800 */
[-C--:B------:R-:W-:Y:S01]  /*ad40*/  LEA.HI.SX32 R102, R102, R157.reuse, 0x1b ;  /* 0x0000009d66667211 */ /* 0x080fe200078fdaff */
[----:B------:R-:W-:Y:S01]  /*ad50*/  FMUL.FTZ R172, R164, UR42 ;  /* 0x0000002aa4ac7c20 */ /* 0x000fe20008410000 */
[-C--:B------:R-:W-:Y:S01]  /*ad60*/  LEA.HI.SX32 R104, R104, R157.reuse, 0x1b ;  /* 0x0000009d68687211 */ /* 0x080fe200078fdaff */
[----:B------:R-:W-:Y:S01]  /*ad70*/  FMUL.FTZ R112, R162, UR42 ;  /* 0x0000002aa2707c20 */ /* 0x000fe20008410000 */
[-C--:B------:R-:W-:Y:S01]  /*ad80*/  LEA.HI.SX32 R108, R108, R157.reuse, 0x1b ;  /* 0x0000009d6c6c7211 */ /* 0x080fe200078fdaff */
[----:B------:R-:W-:Y:S01]  /*ad90*/  FMUL.FTZ R20, R160, UR42 ;  /* 0x0000002aa0147c20 */ /* 0x000fe20008410000 */
[----:B------:R-:W-:Y:S01]  /*ada0*/  LEA.HI.SX32 R72, R72, R157, 0x1b ;  /* 0x0000009d48487211 */ /* 0x000fe200078fdaff */
[----:B------:R-:W-:Y:S01]  /*adb0*/  FADD.FTZ R19, R92, R19 ;  /* 0x000000135c137221 */ /* 0x000fe20000010000 */
[-C--:B------:R-:W-:Y:S01]  /*adc0*/  LEA R46, R48, R155.reuse, 0x2 ;  /* 0x0000009b302e7211 */ /* 0x080fe200078e10ff */
[----:B------:R-:W-:Y:S01]  /*add0*/  FFMA.FTZ R175, R164, UR43, -R175 ;  /* 0x0000002ba4af7c23 */ /* 0x000fe200080108af */
[-C--:B------:R-:W-:Y:S01]  /*ade0*/  LEA R48, R50, R155.reuse, 0x2 ;  /* 0x0000009b32307211 */ /* 0x080fe200078e10ff */
[----:B------:R-:W-:Y:S01]  /*adf0*/  FFMA.FTZ R172, R163, UR43, R172 ;  /* 0x0000002ba3ac7c23 */ /* 0x000fe200080100ac */
[-C--:B------:R-:W-:Y:S01]  /*ae00*/  LEA R49, R52, R155.reuse, 0x2 ;  /* 0x0000009b34317211 */ /* 0x080fe200078e10ff */
[----:B------:R-:W-:Y:S01]  /*ae10*/  FFMA.FTZ R112, R161, UR43, R112 ;  /* 0x0000002ba1707c23 */ /* 0x000fe20008010070 */
[-C--:B------:R-:W-:Y:S01]  /*ae20*/  LEA R50, R54, R155.reuse, 0x2 ;  /* 0x0000009b36327211 */ /* 0x080fe200078e10ff */
[----:B------:R-:W1:Y:S01]  /*ae30*/  LDS R79, [R48+0x9200] ;  /* 0x00920000304f7984 */ /* 0x000e620000000800 */
[----:B------:R-:W-:-:S02]  /*ae40*/  LEA R51, R56, R155, 0x2 ;  /* 0x0000009b38337211 */ /* 0x000fc400078e10ff */
[-C--:B------:R-:W-:Y:S01]  /*ae50*/  LEA R52, R58, R155.reuse, 0x2 ;  /* 0x0000009b3a347211 */ /* 0x080fe200078e10ff */
[----:B------:R-:W2:Y:S01]  /*ae60*/  LDS R81, [R50+0x9600] ;  /* 0x0096000032517984 */ /* 0x000ea20000000800 */
[-C--:B------:R-:W-:Y:S02]  /*ae70*/  LEA R37, R42, R155.reuse, 0x2 ;  /* 0x0000009b2a257211 */ /* 0x080fe400078e10ff */
[-C--:B------:R-:W-:Y:S01]  /*ae80*/  LEA R53, R60, R155.reuse, 0x2 ;  /* 0x0000009b3c357211 */ /* 0x080fe200078e10ff */
[----:B------:R-:W3:Y:S01]  /*ae90*/  LDS R83, [R52+0x9a00] ;  /* 0x009a000034537984 */ /* 0x000ee20000000800 */
[-C--:B------:R-:W-:Y:S02]  /*aea0*/  LEA R54, R62, R155.reuse, 0x2 ;  /* 0x0000009b3e367211 */ /* 0x080fe400078e10ff */
[-C--:B------:R-:W-:Y:S01]  /*aeb0*/  LEA R55, R64, R155.reuse, 0x2 ;  /* 0x0000009b40377211 */ /* 0x080fe200078e10ff */
[----:B------:R-:W0:Y:S01]  /*aec0*/  LDS R73, [R37+0x8600] ;  /* 0x0086000025497984 */ /* 0x000e220000000800 */
[----:B------:R-:W-:-:S02]  /*aed0*/  LEA R56, R66, R155, 0x2 ;  /* 0x0000009b42387211 */ /* 0x000fc400078e10ff */
[-C--:B------:R-:W-:Y:S01]  /*aee0*/  LEA R57, R68, R155.reuse, 0x2 ;  /* 0x0000009b44397211 */ /* 0x080fe200078e10ff */
[----:B------:R-:W0:Y:S01]  /*aef0*/  LDS R85, [R54+0x9e00] ;  /* 0x009e000036557984 */ /* 0x000e220000000800 */
[-C--:B------:R-:W-:Y:S02]  /*af00*/  LEA R58, R70, R155.reuse, 0x2 ;  /* 0x0000009b463a7211 */ /* 0x080fe400078e10ff */
[-C--:B------:R-:W-:Y:S01]  /*af10*/  LEA R170, R170, R155.reuse, 0x2 ;  /* 0x0000009baaaa7211 */ /* 0x080fe200078e10ff */
[----:B------:R-:W0:Y:S01]  /*af20*/  LDS R87, [R56+0xa200] ;  /* 0x00a2000038577984 */ /* 0x000e220000000800 */
        /* <DEDUP_REMOVED lines=24> */
[----:B------:R-:W-:-:S03]  /*b0b0*/  LEA R72, R72, R155, 0x2 ;  /* 0x0000009b48487211 */ /* 0x000fc600078e10ff */
        /* <DEDUP_REMOVED lines=17> */
[----:B------:R-:W-:Y:S04]  /*b1d0*/  STS [R38+0xc600], R227 ;  /* 0x00c600e326007388 */ /* 0x000fe80000000800 */
[----:B------:R5:W-:Y:S04]  /*b1e0*/  STS [R39+0xc604], R228 ;  /* 0x00c604e427007388 */ /* 0x000be80000000800 */
[----:B------:R4:W-:Y:S04]  /*b1f0*/  STS [R40+0xc608], R173 ;  /* 0x00c608ad28007388 */ /* 0x0009e80000000800 */
[----:B------:R1:W-:Y:S01]  /*b200*/  STS [R41+0xc60c], R174 ;  /* 0x00c60cae29007388 */ /* 0x0003e20000000800 */
[----:B-----5:R-:W-:-:S03]  /*b210*/  FMUL.FTZ R39, R12, R198 ;  /* 0x000000c60c277220 */ /* 0x020fc60000410000 */
[----:B------:R5:W-:Y:S01]  /*b220*/  STS [R38+0xc610], R21 ;  /* 0x00c6101526007388 */ /* 0x000be20000000800 */
[----:B----4-:R-:W-:-:S03]  /*b230*/  FMUL.FTZ R173, R2, R218 ;  /* 0x000000da02ad7220 */ /* 0x010fc60000410000 */
[----:B------:R4:W-:Y:S01]  /*b240*/  STS [R38+0xc618], R23 ;  /* 0x00c6181726007388 */ /* 0x0009e20000000800 */
[----:B-1----:R-:W-:Y:S01]  /*b250*/  MOV R174, UR17 ;  /* 0x0000001100ae7c02 */ /* 0x002fe20008000f00 */
[----:B------:R-:W-:Y:S02]  /*b260*/  FMUL.FTZ R41, R11, R200 ;  /* 0x000000c80b297220 */ /* 0x000fe40000410000 */
[----:B------:R1:W-:Y:S01]  /*b270*/  STS [R38+0xc620], R39 ;  /* 0x00c6202726007388 */ /* 0x0003e20000000800 */
[----:B-----5:R-:W-:Y:S01]  /*b280*/  FMUL.FTZ R21, R10, R202 ;  /* 0x000000ca0a157220 */ /* 0x020fe20000410000 */
[----:B------:R-:W-:Y:S02]  /*b290*/  LEA R174, R174, -R157, 0x1 ;  /* 0x8000009daeae7211 */ /* 0x000fe400078e08ff */
[----:B------:R5:W-:Y:S01]  /*b2a0*/  STS [R38+0xc628], R41 ;  /* 0x00c6282926007388 */ /* 0x000be20000000800 */
[----:B----4-:R-:W-:Y:S01]  /*b2b0*/  FMUL.FTZ R23, R9, R204 ;  /* 0x000000cc09177220 */ /* 0x010fe20000410000 */
[----:B------:R-:W-:-:S02]  /*b2c0*/  ISETP.GE.AND P1, PT, R174, 0x1, PT ;  /* 0x00000001ae00780c */ /* 0x000fc40003f26270 */
[----:B------:R4:W-:Y:S01]  /*b2d0*/  STS [R38+0xc630], R21 ;  /* 0x00c6301526007388 */ /* 0x0009e20000000800 */
[----:B-1----:R-:W-:-:S03]  /*b2e0*/  FMUL.FTZ R39, R8, R206 ;  /* 0x000000ce08277220 */ /* 0x002fc60000410000 */
[----:B------:R1:W-:Y:S01]  /*b2f0*/  STS [R38+0xc638], R23 ;  /* 0x00c6381726007388 */ /* 0x0003e20000000800 */
[----:B-----5:R-:W-:-:S03]  /*b300*/  FMUL.FTZ R41, R7, R208 ;  /* 0x000000d007297220 */ /* 0x020fc60000410000 */
[----:B------:R5:W-:Y:S01]  /*b310*/  STS [R38+0xc640], R39 ;  /* 0x00c6402726007388 */ /* 0x000be20000000800 */
[----:B----4-:R-:W-:-:S03]  /*b320*/  FMUL.FTZ R21, R6, R210 ;  /* 0x000000d206157220 */ /* 0x010fc60000410000 */
[----:B------:R4:W-:Y:S01]  /*b330*/  STS [R38+0xc648], R41 ;  /* 0x00c6482926007388 */ /* 0x0009e20000000800 */
[----:B-1----:R-:W-:-:S03]  /*b340*/  FFMA.FTZ R23, -R0, R220, -RZ ;  /* 0x000000dc00177223 */ /* 0x002fc600000109ff */
[----:B------:R1:W-:Y:S01]  /*b350*/  STS [R38+0xc650], R21 ;  /* 0x00c6501526007388 */ /* 0x0003e20000000800 */
[----:B-----5:R-:W-:-:S03]  /*b360*/  FMUL.FTZ R39, R4, R214 ;  /* 0x000000d604277220 */ /* 0x020fc60000410000 */
[----:B------:R5:W-:Y:S01]  /*b370*/  STS [R38+0xc670], R173 ;  /* 0x00c670ad26007388 */ /* 0x000be20000000800 */
[----:B----4-:R-:W-:-:S03]  /*b380*/  FMUL.FTZ R41, R3, R216 ;  /* 0x000000d803297220 */ /* 0x010fc60000410000 */
[----:B------:R-:W-:Y:S01]  /*b390*/  STS [R38+0xc614], R193 ;  /* 0x00c614c126007388 */ /* 0x000fe20000000800 */
[----:B-1----:R-:W-:-:S03]  /*b3a0*/  FMUL.FTZ R21, R165, UR42 ;  /* 0x0000002aa5157c20 */ /* 0x002fc60008410000 */
[----:B------:R-:W-:Y:S01]  /*b3b0*/  STS [R38+0xc61c], R195 ;  /* 0x00c61cc326007388 */ /* 0x000fe20000000800 */
[----:B------:R-:W-:Y:S01]  /*b3c0*/  FFMA.FTZ R176, R166, UR43, -R21 ;  /* 0x0000002ba6b07c23 */ /* 0x000fe20008010815 */
[----:B-----5:R-:W-:Y:S02]  /*b3d0*/  FMUL.FTZ R173, R161, UR42 ;  /* 0x0000002aa1ad7c20 */ /* 0x020fe40008410000 */
[----:B------:R-:W-:Y:S01]  /*b3e0*/  STS [R38+0xc624], R197 ;  /* 0x00c624c526007388 */ /* 0x000fe20000000800 */
[----:B------:R-:W-:Y:S01]  /*b3f0*/  FMUL.FTZ R21, R159, UR42 ;  /* 0x0000002a9f157c20 */ /* 0x000fe20008410000 */
[----:B------:R-:W-:Y:S02]  /*b400*/  FFMA.FTZ R173, R162, UR43, -R173 ;  /* 0x0000002ba2ad7c23 */ /* 0x000fe400080108ad */
[----:B------:R-:W-:Y:S01]  /*b410*/  STS [R38+0xc62c], R199 ;  /* 0x00c62cc726007388 */ /* 0x000fe20000000800 */
[----:B------:R-:W-:-:S03]  /*b420*/  FFMA.FTZ R92, R160, UR43, -R21 ;  /* 0x0000002ba05c7c23 */ /* 0x000fc60008010815 */
[----:B------:R-:W-:Y:S04]  /*b430*/  STS [R38+0xc634], R201 ;  /* 0x00c634c926007388 */ /* 0x000fe80000000800 */
[----:B------:R-:W-:Y:S04]  /*b440*/  STS [R38+0xc63c], R203 ;  /* 0x00c63ccb26007388 */ /* 0x000fe80000000800 */
[----:B------:R-:W-:Y:S04]  /*b450*/  STS [R38+0xc644], R205 ;  /* 0x00c644cd26007388 */ /* 0x000fe80000000800 */
[----:B------:R-:W-:Y:S04]  /*b460*/  STS [R38+0xc64c], R207 ;  /* 0x00c64ccf26007388 */ /* 0x000fe80000000800 */
[----:B------:R-:W-:Y:S04]  /*b470*/  STS [R38+0xc654], R209 ;  /* 0x00c654d126007388 */ /* 0x000fe80000000800 */
[----:B------:R1:W-:Y:S04]  /*b480*/  STS [R38+0xc658], R171 ;  /* 0x00c658ab26007388 */ /* 0x0003e80000000800 */
[----:B------:R4:W-:Y:S04]  /*b490*/  STS [R38+0xc65c], R211 ;  /* 0x00c65cd326007388 */ /* 0x0009e80000000800 */
[----:B------:R4:W-:Y:S01]  /*b4a0*/  STS [R38+0xc660], R39 ;  /* 0x00c6602726007388 */ /* 0x0009e20000000800 */
[----:B-1----:R-:W-:-:S03]  /*b4b0*/  FFMA.FTZ R171, R159, UR43, R20 ;  /* 0x0000002b9fab7c23 */ /* 0x002fc60008010014 */
[----:B------:R4:W-:Y:S04]  /*b4c0*/  STS [R38+0xc664], R213 ;  /* 0x00c664d526007388 */ /* 0x0009e80000000800 */
[----:B------:R4:W-:Y:S04]  /*b4d0*/  STS [R38+0xc668], R41 ;  /* 0x00c6682926007388 */ /* 0x0009e80000000800 */
[----:B------:R4:W-:Y:S04]  /*b4e0*/  STS [R38+0xc66c], R215 ;  /* 0x00c66cd726007388 */ /* 0x0009e80000000800 */
[----:B------:R4:W-:Y:S04]  /*b4f0*/  STS [R38+0xc674], R217 ;  /* 0x00c674d926007388 */ /* 0x0009e80000000800 */
[----:B------:R4:W-:Y:S04]  /*b500*/  STS [R38+0xc678], R219 ;  /* 0x00c678db26007388 */ /* 0x0009e80000000800 */
[----:B------:R4:W-:Y:S01]  /*b510*/  STS [R38+0xc67c], R23 ;  /* 0x00c67c1726007388 */ /* 0x0009e20000000800 */
[----:B------:R-:W-:Y:S06]  /*b520*/  BAR.SYNC.DEFER_BLOCKING 0x0 ;  /* 0x0000000000007b1d */ /* 0x000fec0000010000 */
[----:B0-23--:R-:W-:Y:S05]  /*b530*/  @!P1 BRA `(.L_x_2349) ;  /* 0x0000000000bc9947 */ /* 0x00dfea0003800000 */
[----:B------:R-:W-:Y:S01]  /*b540*/  UIMAD UR44, UR21, UR40, URZ ;  /* 0x00000028152c72a4 */ /* 0x000fe2000f8e023f */
[----:B------:R-:W-:Y:S01]  /*b550*/  MOV R21, UR28 ;  /* 0x0000001c00157c02 */ /* 0x000fe20008000f00 */
[----:B------:R-:W-:Y:S01]  /*b560*/  UIMAD.WIDE.U32 UR42, UR10, UR40, URZ ;  /* 0x000000280a2a72a5 */ /* 0x000fe2000f8e003f */
[----:B----4-:R-:W-:Y:S01]  /*b570*/  MOV R41, UR36 ;  /* 0x0000002400297c02 */ /* 0x010fe20008000f00 */
[----:B------:R-:W-:Y:S02]  /*b580*/  UIMAD UR56, UR10, UR41, UR44 ;  /* 0x000000290a3872a4 */ /* 0x000fe4000f8e022c */
[----:B------:R-:W-:Y:S02]  /*b590*/  USHF.R.U32.HI UR44, URZ, 0x1, UR39 ;  /* 0x000000013f2c7899 */ /* 0x000fe40008011627 */
[----:B------:R-:W-:Y:S02]  /*b5a0*/  USHF.R.U64 UR45, UR38, 0x1, UR39 ;  /* 0x00000001262d7899 */ /* 0x000fe40008001227 */
[----:B------:R-:W-:-:S02]  /*b5b0*/  UIMAD UR44, UR44, UR9, URZ ;  /* 0x000000092c2c72a4 */ /* 0x000fc4000f8e023f */
[----:B------:R-:W-:Y:S02]  /*b5c0*/  UIADD3 UR43, UR43, UR56, URZ ;  /* 0x000000382b2b7290 */ /* 0x000fe4000fffe03f */
[----:B------:R-:W-:Y:S02]  /*b5d0*/  UIMAD UR56, UR20, UR45, UR44 ;  /* 0x0000002d143872a4 */ /* 0x000fe4000f8e022c */
[----:B------:R-:W-:Y:S02]  /*b5e0*/  UIMAD.WIDE.U32 UR42, UR9, UR45, UR42 ;  /* 0x0000002d092a72a5 */ /* 0x000fe4000f8e002a */
[----:B------:R-:W-:Y:S01]  /*b5f0*/  USHF.R.U64 UR57, UR30, 0x1, UR31 ;  /* 0x000000011e397899 */ /* 0x000fe2000800121f */
[----:B------:R-:W-:Y:S01]  /*b600*/  ULDC.64 UR44, c[0x0][0x3d0] ;  /* 0x0000f400002c7ab9 */ /* 0x000fe20000000a00 */
[----:B------:R-:W-:Y:S02]  /*b610*/  UIADD3 UR56, UR43, UR56, URZ ;  /* 0x000000382b387290 */ /* 0x000fe4000fffe03f */
[----:B------:R-:W-:-:S04]  /*b620*/  ULEA UR44, UP0, UR42, UR44, 0x3 ;  /* 0x0000002c2a2c7291 */ /* 0x000fc8000f80183f */
[----:B------:R-:W-:Y:S02]  /*b630*/  ULEA.HI.X UR45, UR42, UR45, UR56, 0x3, UP0 ;  /* 0x0000002d2a2d7291 */ /* 0x000fe400080f1c38 */
[----:B------:R-:W-:Y:S02]  /*b640*/  UIMAD UR56, UR21, UR32, URZ ;  /* 0x00000020153872a4 */ /* 0x000fe4000f8e023f */
[----:B------:R-:W-:Y:S02]  /*b650*/  UIMAD.WIDE.U32 UR42, UR10, UR32, URZ ;  /* 0x000000200a2a72a5 */ /* 0x000fe4000f8e003f */
[----:B------:R-:W-:-:S04]  /*b660*/  UIMAD UR56, UR10, UR33, UR56 ;  /* 0x000000210a3872a4 */ /* 0x000fc8000f8e0238 */
[----:B------:R-:W-:Y:S02]  /*b670*/  UIADD3 UR43, UR43, UR56, URZ ;  /* 0x000000382b2b7290 */ /* 0x000fe4000fffe03f */
[----:B------:R-:W-:Y:S02]  /*b680*/  USHF.R.U32.HI UR56, URZ, 0x1, UR31 ;  /* 0x000000013f387899 */ /* 0x000fe4000801161f */
[----:B------:R-:W-:Y:S02]  /*b690*/  UIMAD.WIDE.U32 UR42, UR9, UR57, UR42 ;  /* 0x00000039092a72a5 */ /* 0x000fe4000f8e002a */
[----:B------:R-:W-:-:S04]  /*b6a0*/  UIMAD UR56, UR56, UR9, URZ ;  /* 0x00000009383872a4 */ /* 0x000fc8000f8e023f */
[----:B------:R-:W-:-:S04]  /*b6b0*/  UIMAD UR56, UR20, UR57, UR56 ;  /* 0x00000039143872a4 */ /* 0x000fc8000f8e0238 */
[----:B------:R-:W-:Y:S02]  /*b6c0*/  UIADD3 UR56, UR43, UR56, URZ ;  /* 0x000000382b387290 */ /* 0x000fe4000fffe03f */
[----:B------:R-:W-:-:S04]  /*b6d0*/  ULEA UR43, UP0, UR42, UR34, 0x3 ;  /* 0x000000222a2b7291 */ /* 0x000fc8000f80183f */
[----:B------:R-:W-:Y:S02]  /*b6e0*/  ULEA.HI.X UR56, UR42, UR35, UR56, 0x3, UP0 ;  /* 0x000000232a387291 */ /* 0x000fe400080f1c38 */
[----:B------:R-:W-:-:S06]  /*b6f0*/  ULEA UR42, UR16, 0xfffff000, 0xc ;  /* 0xfffff000102a7891 */ /* 0x000fcc000f8e603f */
[----:B------:R-:W-:Y:S02]  /*b700*/  IADD3 R22, P1, R157, UR42, RZ ;  /* 0x0000002a9d167c10 */ /* 0x000fe4000ff3e0ff */
[----:B------:R-:W-:Y:S01]  /*b710*/  MOV R20, UR42 ;  /* 0x0000002a00147c02 */ /* 0x000fe20008000f00 */
[----:B------:R-:W-:-:S03]  /*b720*/  USHF.R.S32.HI UR42, URZ, 0x1f, UR6 ;  /* 0x0000001f3f2a7899 */ /* 0x000fc60008011406 */
[----:B------:R-:W-:Y:S01]  /*b730*/  LEA.HI.X.SX32 R23, R20, RZ, 0x1, P1 ;  /* 0x000000ff14177211 */ /* 0x000fe200008f0eff */
[----:B------:R-:W-:Y:S02]  /*b740*/  UIMAD UR57, UR42, UR28, URZ ;  /* 0x0000001c2a3972a4 */ /* 0x000fe4000f8e023f */
[----:B------:R-:W-:Y:S02]  /*b750*/  UIMAD UR42, UR42, UR36, URZ ;  /* 0x000000242a2a72a4 */ /* 0x000fe4000f8e023f */
[----:B------:R-:W-:Y:S02]  /*b760*/  UIMAD UR57, UR6, UR29, UR57 ;  /* 0x0000001d063972a4 */ /* 0x000fe4000f8e0239 */
[----:B------:R-:W-:Y:S01]  /*b770*/  IMAD.WIDE.U32 R20, R21, UR6, R22 ;  /* 0x0000000615147c25 */ /* 0x000fe2000f8e0016 */
[----:B------:R-:W-:-:S03]  /*b780*/  UIMAD UR42, UR6, UR37, UR42 ;  /* 0x00000025062a72a4 */ /* 0x000fc6000f8e022a */
[----:B------:R-:W-:Y:S01]  /*b790*/  IMAD.WIDE.U32 R22, R41, UR6, R22 ;  /* 0x0000000629167c25 */ /* 0x000fe2000f8e0016 */
[----:B------:R-:W-:Y:S02]  /*b7a0*/  IADD3 R39, R21, UR57, RZ ;  /* 0x0000003915277c10 */ /* 0x000fe4000fffe0ff */
[----:B------:R-:W0:Y:S01]  /*b7b0*/  LDS R21, [R170+0xc600] ;  /* 0x00c60000aa157984 */ /* 0x000e220000000800 */
[----:B------:R-:W-:Y:S02]  /*b7c0*/  LEA R38, P1, R20, UR43, 0x2 ;  /* 0x0000002b14267c11 */ /* 0x000fe4000f8210ff */
[----:B------:R-:W-:Y:S02]  /*b7d0*/  IADD3 R23, R23, UR42, RZ ;  /* 0x0000002a17177c10 */ /* 0x000fe4000fffe0ff */
[----:B------:R-:W-:Y:S02]  /*b7e0*/  LEA R40, P2, R22, UR44, 0x2 ;  /* 0x0000002c16287c11 */ /* 0x000fe4000f8410ff */
[----:B------:R-:W-:-:S02]  /*b7f0*/  LEA.HI.X R39, R20, UR56, R39, 0x2, P1 ;  /* 0x0000003814277c11 */ /* 0x000fc400088f1427 */
[----:B------:R-:W-:-:S03]  /*b800*/  LEA.HI.X R41, R22, UR45, R23, 0x2, P2 ;  /* 0x0000002d16297c11 */ /* 0x000fc600090f1417 */
[----:B------:R1:W-:Y:S04]  /*b810*/  REDG.E.ADD.F32.FTZ.RN.STRONG.GPU desc[UR22][R38.64], R169 ;  /* 0x000000a9260079a6 */ /* 0x0003e8000c10f396 */
[----:B0-----:R1:W-:Y:S02]  /*b820*/  REDG.E.ADD.F32.FTZ.RN.STRONG.GPU desc[UR22][R40.64], R21 ;  /* 0x00000015280079a6 */ /* 0x0013e4000c10f396 */
.L_x_2349:
[----:B------:R-:W-:Y:S05]  /*b830*/  BSYNC B0 ;  /* 0x0000000000007941 */ /* 0x000fea0003800000 */
.L_x_2348:
[----:B------:R-:W-:Y:S01]  /*b840*/  USHF.R.U32.HI UR42, URZ, 0x1, UR39 ;  /* 0x000000013f2a7899 */ /* 0x000fe20008011627 */
[----:B------:R-:W0:Y:S01]  /*b850*/  LDS R37, [R37+0xc800] ;  /* 0x00c8000025257984 */ /* 0x000e220000000800 */
[----:B------:R-:W-:Y:S01]  /*b860*/  USHF.R.U64 UR44, UR38, 0x1, UR39 ;  /* 0x00000001262c7899 */ /* 0x000fe20008001227 */
[----:B----4-:R-:W2:Y:S01]  /*b870*/  LDC.64 R22, c[0x0][0x360] ;  /* 0x0000d800ff167b82 */ /* 0x010ea20000000a00 */
[----:B------:R-:W-:Y:S01]  /*b880*/  UIMAD UR45, UR42, UR9, URZ ;  /* 0x000000092a2d72a4 */ /* 0x000fe2000f8e023f */
[----:B-1----:R-:W-:Y:S01]  /*b890*/  SHF.L.U32 R38, R157, 0x2, RZ ;  /* 0x000000029d267819 */ /* 0x002fe200000006ff */
[----:B------:R-:W-:Y:S01]  /*b8a0*/  UIMAD.WIDE.U32 UR42, UR44, UR9, URZ ;  /* 0x000000092c2a72a5 */ /* 0x000fe2000f8e003f */
[----:B------:R-:W-:Y:S01]  /*b8b0*/  SHF.R.U32.HI R39, RZ, 0x1e, R157 ;  /* 0x0000001eff277819 */ /* 0x000fe2000001169d */
[----:B------:R-:W-:Y:S01]  /*b8c0*/  UIMAD UR45, UR20, UR44, UR45 ;  /* 0x0000002c142d72a4 */ /* 0x000fe2000f8e022d */
[----:B------:R-:W-:Y:S01]  /*b8d0*/  BSSY B0, `(.L_x_2350) ;  /* 0x000002f000007945 */ /* 0x000fe20003800000 */
[----:B------:R-:W-:Y:S01]  /*b8e0*/  UIMAD UR56, UR21, UR40, URZ ;  /* 0x00000028153872a4 */ /* 0x000fe2000f8e023f */
[----:B------:R-:W1:Y:S01]  /*b8f0*/  LDC.64 R20, c[0x0][0x380] ;  /* 0x0000e000ff147b82 */ /* 0x000e620000000a00 */
[----:B------:R-:W-:Y:S01]  /*b900*/  UIADD3 UR43, UR45, UR43, URZ ;  /* 0x0000002b2d2b7290 */ /* 0x000fe2000fffe03f */
[----:B------:R-:W-:Y:S01]  /*b910*/  FADD.FTZ R17, R24, R17 ;  /* 0x0000001118117221 */ /* 0x000fe20000010000 */
[----:B------:R-:W-:Y:S01]  /*b920*/  UIMAD UR56, UR10, UR41, UR56 ;  /* 0x000000290a3872a4 */ /* 0x000fe2000f8e0238 */
[----:B------:R-:W-:Y:S01]  /*b930*/  FADD.FTZ R18, R19, R18 ;  /* 0x0000001213127221 */ /* 0x000fe20000010000 */
[----:B------:R-:W-:Y:S01]  /*b940*/  UIMAD.WIDE.U32 UR42, UR10, UR40, UR42 ;  /* 0x000000280a2a72a5 */ /* 0x000fe2000f8e002a */
[----:B------:R-:W-:-:S03]  /*b950*/  ULDC.64 UR44, c[0x0][0x3d0] ;  /* 0x0000f400002c7ab9 */ /* 0x000fc60000000a00 */
[----:B------:R-:W-:Y:S02]  /*b960*/  UIADD3 UR56, UR56, UR43, URZ ;  /* 0x0000002b38387290 */ /* 0x000fe4000fffe03f */
[----:B------:R-:W-:Y:S02]  /*b970*/  ULEA UR44, UP0, UR42, UR44, 0x3 ;  /* 0x0000002c2a2c7291 */ /* 0x000fe4000f80183f */
[----:B------:R-:W-:Y:S02]  /*b980*/  USHF.R.U32.HI UR43, URZ, 0x1, UR31 ;  /* 0x000000013f2b7899 */ /* 0x000fe4000801161f */
[----:B------:R-:W-:Y:S02]  /*b990*/  ULEA.HI.X UR45, UR42, UR45, UR56, 0x3, UP0 ;  /* 0x0000002d2a2d7291 */ /* 0x000fe400080f1c38 */
[----:B------:R-:W-:Y:S02]  /*b9a0*/  USHF.R.U64 UR42, UR30, 0x1, UR31 ;  /* 0x000000011e2a7899 */ /* 0x000fe4000800121f */
[----:B------:R-:W-:-:S04]  /*b9b0*/  UIMAD UR43, UR43, UR9, URZ ;  /* 0x000000092b2b72a4 */ /* 0x000fc8000f8e023f */
[----:B------:R-:W-:Y:S02]  /*b9c0*/  UIMAD UR20, UR20, UR42, UR43 ;  /* 0x0000002a141472a4 */ /* 0x000fe4000f8e022b */
[----:B------:R-:W-:-:S04]  /*b9d0*/  UIMAD.WIDE.U32 UR42, UR42, UR9, URZ ;  /* 0x000000092a2a72a5 */ /* 0x000fc8000f8e003f */
[----:B------:R-:W-:Y:S02]  /*b9e0*/  UIADD3 UR43, UR20, UR43, URZ ;  /* 0x0000002b142b7290 */ /* 0x000fe4000fffe03f */
[----:B------:R-:W-:Y:S02]  /*b9f0*/  UIMAD UR20, UR21, UR32, URZ ;  /* 0x00000020151472a4 */ /* 0x000fe4000f8e023f */
[----:B------:R-:W-:Y:S02]  /*ba00*/  UIMAD.WIDE.U32 UR42, UR10, UR32, UR42 ;  /* 0x000000200a2a72a5 */ /* 0x000fe4000f8e002a */
[----:B------:R-:W-:Y:S02]  /*ba10*/  UIMAD UR20, UR10, UR33, UR20 ;  /* 0x000000210a1472a4 */ /* 0x000fe4000f8e0214 */
[----:B------:R-:W-:Y:S02]  /*ba20*/  ULEA UR21, UP0, UR42, UR34, 0x3 ;  /* 0x000000222a157291 */ /* 0x000fe4000f80183f */
[----:B------:R-:W-:-:S02]  /*ba30*/  UIADD3 UR43, UR20, UR43, URZ ;  /* 0x0000002b142b7290 */ /* 0x000fc4000fffe03f */
[----:B------:R-:W-:Y:S02]  /*ba40*/  UIADD3 UR20, UR5, -UR15, URZ ;  /* 0x8000000f05147290 */ /* 0x000fe4000fffe03f */
[----:B------:R-:W-:Y:S01]  /*ba50*/  ULEA.HI.X UR42, UR42, UR35, UR43, 0x3, UP0 ;  /* 0x000000232a2a7291 */ /* 0x000fe200080f1c2b */
[C---:B------:R-:W-:Y:S01]  /*ba60*/  IADD3 R40, P1, R38.reuse, UR21, RZ ;  /* 0x0000001526287c10 */ /* 0x040fe2000ff3e0ff */
[----:B------:R-:W-:Y:S01]  /*ba70*/  UIMAD UR20, UR20, -0x1000, URZ ;  /* 0xfffff000141478a4 */ /* 0x000fe2000f8e023f */
[----:B------:R-:W-:Y:S01]  /*ba80*/  IADD3 R38, P2, R38, UR44, RZ ;  /* 0x0000002c26267c10 */ /* 0x000fe2000ff5e0ff */
[----:B------:R-:W-:Y:S02]  /*ba90*/  USHF.L.U64.HI UR21, UR7, 0x2, UR8 ;  /* 0x0000000207157899 */ /* 0x000fe40008010208 */
[C---:B------:R-:W-:Y:S02]  /*baa0*/  IADD3.X R41, R39.reuse, UR42, RZ, P1, !PT ;  /* 0x0000002a27297c10 */ /* 0x040fe40008ffe4ff */
[----:B------:R-:W-:Y:S01]  /*bab0*/  MOV R169, UR20 ;  /* 0x0000001400a97c02 */ /* 0x000fe20008000f00 */
[----:B------:R-:W-:Y:S01]  /*bac0*/  USHF.L.U32 UR20, UR7, 0x2, URZ ;  /* 0x0000000207147899 */ /* 0x000fe2000800063f */
[----:B------:R-:W-:Y:S01]  /*bad0*/  IADD3.X R39, R39, UR45, RZ, P2, !PT ;  /* 0x0000002d27277c10 */ /* 0x000fe200097fe4ff */
[----:B--2---:R-:W-:Y:S01]  /*bae0*/  IMAD R170, R22, UR21, RZ ;  /* 0x0000001516aa7c24 */ /* 0x004fe2000f8e02ff */
[----:B------:R-:W-:Y:S01]  /*baf0*/  ISETP.GE.AND P1, PT, R174, 0x81, PT ;  /* 0x00000081ae00780c */ /* 0x000fe20003f26270 */
[----:B------:R-:W-:-:S04]  /*bb00*/  IMAD.WIDE R40, R169, 0x4, R40 ;  /* 0x00000004a9287825 */ /* 0x000fc800078e0228 */
[----:B------:R-:W-:-:S04]  /*bb10*/  IMAD.WIDE R38, R169, 0x4, R38 ;  /* 0x00000004a9267825 */ /* 0x000fc800078e0226 */
[----:B-1----:R-:W-:Y:S02]  /*bb20*/  IMAD R178, R20, UR21, RZ ;  /* 0x0000001514b27c24 */ /* 0x002fe4000f8e02ff */
[----:B------:R-:W-:Y:S02]  /*bb30*/  IMAD R23, R23, UR20, R170 ;  /* 0x0000001417177c24 */ /* 0x000fe4000f8e02aa */
[----:B------:R-:W-:-:S04]  /*bb40*/  IMAD.WIDE.U32 R40, R22, UR20, R40 ;  /* 0x0000001416287c25 */ /* 0x000fc8000f8e0028 */
[----:B------:R-:W-:Y:S01]  /*bb50*/  IMAD R21, R21, UR20, R178 ;  /* 0x0000001415157c24 */ /* 0x000fe2000f8e02b2 */
[----:B------:R-:W-:Y:S01]  /*bb60*/  IADD3 R41, R41, R23, RZ ;  /* 0x0000001729297210 */ /* 0x000fe20007ffe0ff */
[----:B------:R-:W-:-:S05]  /*bb70*/  IMAD.WIDE.U32 R38, R20, UR20, R38 ;  /* 0x0000001414267c25 */ /* 0x000fca000f8e0026 */
[----:B------:R-:W-:Y:S01]  /*bb80*/  IADD3 R39, R39, R21, RZ ;  /* 0x0000001527277210 */ /* 0x000fe20007ffe0ff */
[----:B0-----:R-:W-:Y:S06]  /*bb90*/  @!P1 BRA `(.L_x_2351) ;  /* 0x0000000000089947 */ /* 0x001fec0003800000 */
[----:B------:R0:W-:Y:S04]  /*bba0*/  REDG.E.ADD.F32.FTZ.RN.STRONG.GPU desc[UR22][R40.64+-0x3e00], R73 ;  /* 0xffc20049280079a6 */ /* 0x0001e8000c10f396 */
[----:B------:R0:W-:Y:S02]  /*bbb0*/  REDG.E.ADD.F32.FTZ.RN.STRONG.GPU desc[UR22][R38.64+-0x3e00], R37 ;  /* 0xffc20025260079a6 */ /* 0x0001e4000c10f396 */
.L_x_2351:
[----:B------:R-:W-:Y:S05]  /*bbc0*/  BSYNC B0 ;  /* 0x0000000000007941 */ /* 0x000fea0003800000 */
.L_x_2350:
[----:B------:R1:W2:Y:S01]  /*bbd0*/  LDS R19, [R42+0xca00] ;  /* 0x00ca00002a137984 */ /* 0x0002a20000000800 */
[C---:B------:R-:W-:Y:S01]  /*bbe0*/  ISETP.GE.AND P6, PT, R174.reuse, 0x101, PT ;  /* 0x00000101ae00780c */ /* 0x040fe20003fc6270 */
[----:B------:R-:W-:Y:S01]  /*bbf0*/  BSSY B0, `(.L_x_2352) ;  /* 0x0000009000007945 */ /* 0x000fe20003800000 */
[C---:B------:R-:W-:Y:S02]  /*bc00*/  ISETP.GE.AND P1, PT, R174.reuse, 0x181, PT ;  /* 0x00000181ae00780c */ /* 0x040fe40003f26270 */
[C---:B------:R-:W-:Y:S02]  /*bc10*/  ISETP.GE.AND P2, PT, R174.reuse, 0x201, PT ;  /* 0x00000201ae00780c */ /* 0x040fe40003f46270 */
[C---:B------:R-:W-:Y:S02]  /*bc20*/  ISETP.GE.AND P3, PT, R174.reuse, 0x281, PT ;  /* 0x00000281ae00780c */ /* 0x040fe40003f66270 */
[C---:B------:R-:W-:Y:S02]  /*bc30*/  ISETP.GE.AND P4, PT, R174.reuse, 0x301, PT ;  /* 0x00000301ae00780c */ /* 0x040fe40003f86270 */
[----:B------:R-:W-:-:S03]  /*bc40*/  ISETP.GE.AND P5, PT, R174, 0x381, PT ;  /* 0x00000381ae00780c */ /* 0x000fc60003fa6270 */
[----:B-1----:R-:W-:Y:S10]  /*bc50*/  @!P6 BRA `(.L_x_2353) ;  /* 0x000000000008e947 */ /* 0x002ff40003800000 */
[----:B------:R1:W-:Y:S04]  /*bc60*/  REDG.E.ADD.F32.FTZ.RN.STRONG.GPU desc[UR22][R40.64+-0x3c00], R74 ;  /* 0xffc4004a280079a6 */ /* 0x0003e8000c10f396 */
[----:B--2---:R1:W-:Y:S02]  /*bc70*/  REDG.E.ADD.F32.FTZ.RN.STRONG.GPU desc[UR22][R38.64+-0x3c00], R19 ;  /* 0xffc40013260079a6 */ /* 0x0043e4000c10f396 */
.L_x_2353:
[----:B------:R-:W-:Y:S05]  /*bc80*/  BSYNC B0 ;  /* 0x0000000000007941 */ /* 0x000fea0003800000 */
.L_x_2352:
[----:B------:R-:W3:Y:S01]  /*bc90*/  LDS R43, [R43+0xcc00] ;  /* 0x00cc00002b2b7984 */ /* 0x000ee20000000800 */
[----:B------:R-:W-:Y:S04]  /*bca0*/  BSSY B0, `(.L_x_2354) ;  /* 0x0000004000007945 */ /* 0x000fe80003800000 */
[----:B------:R-:W-:Y:S05]  /*bcb0*/  @!P1 BRA `(.L_x_2355) ;  /* 0x0000000000089947 */ /* 0x000fea0003800000 */
[----:B------:R4:W-:Y:S04]  /*bcc0*/  REDG.E.ADD.F32.FTZ.RN.STRONG.GPU desc[UR22][R40.64+-0x3a00], R75 ;  /* 0xffc6004b280079a6 */ /* 0x0009e8000c10f396 */
[----:B---3--:R4:W-:Y:S02]  /*bcd0*/  REDG.E.ADD.F32.FTZ.RN.STRONG.GPU desc[UR22][R38.64+-0x3a00], R43 ;  /* 0xffc6002b260079a6 */ /* 0x0089e4000c10f396 */
.L_x_2355:
[----:B------:R-:W-:Y:S05]  /*bce0*/  BSYNC B0 ;  /* 0x0000000000007941 */ /* 0x000fea0003800000 */
.L_x_2354:
[----:B-12---:R1:W2:Y:S01]  /*bcf0*/  LDS R19, [R44+0xce00] ;  /* 0x00ce00002c137984 */ /* 0x0062a20000000800 */
[----:B------:R-:W-:Y:S04]  /*bd00*/  BSSY B0, `(.L_x_2356) ;  /* 0x0000004000007945 */ /* 0x000fe80003800000 */
[----:B------:R-:W-:Y:S05]  /*bd10*/  @!P2 BRA `(.L_x_2357) ;  /* 0x000000000008a947 */ /* 0x000fea0003800000 */
[----:B------:R0:W-:Y:S04]  /*bd20*/  REDG.E.ADD.F32.FTZ.RN.STRONG.GPU desc[UR22][R40.64+-0x3800], R76 ;  /* 0xffc8004c280079a6 */ /* 0x0001e8000c10f396 */
[----:B--2---:R0:W-:Y:S02]  /*bd30*/  REDG.E.ADD.F32.FTZ.RN.STRONG.GPU desc[UR22][R38.64+-0x3800], R19 ;  /* 0xffc80013260079a6 */ /* 0x0041e4000c10f396 */
.L_x_2357:
[----:B------:R-:W-:Y:S05]  /*bd40*/  BSYNC B0 ;  /* 0x0000000000007941 */ /* 0x000fea0003800000 */
.L_x_2356:
[----:B------:R-:W0:Y:S01]  /*bd50*/  LDS R45, [R45+0xd000] ;  /* 0x00d000002d2d7984 */ /* 0x000e220000000800 */
[----:B------:R-:W-:Y:S04]  /*bd60*/  BSSY B0, `(.L_x_2358) ;  /* 0x0000004000007945 */ /* 0x000fe80003800000 */
[----:B------:R-:W-:Y:S05]  /*bd70*/  @!P3 BRA `(.L_x_2359) ;  /* 0x000000000008b947 */ /* 0x000fea0003800000 */
[----:B------:R1:W-:Y:S04]  /*bd80*/  REDG.E.ADD.F32.FTZ.RN.STRONG.GPU desc[UR22][R40.64+-0x3600], R77 ;  /* 0xffca004d280079a6 */ /* 0x0003e8000c10f396 */
[----:B0-----:R1:W-:Y:S02]  /*bd90*/  REDG.E.ADD.F32.FTZ.RN.STRONG.GPU desc[UR22][R38.64+-0x3600], R45 ;  /* 0xffca002d260079a6 */ /* 0x0013e4000c10f396 */
.L_x_2359:
[----:B------:R-:W-:Y:S05]  /*bda0*/  BSYNC B0 ;  /* 0x0000000000007941 */ /* 0x000fea0003800000 */
.L_x_2358:
[----:B0-2---:R0:W2:Y:S01]  /*bdb0*/  LDS R19, [R46+0xd200] ;  /* 0x00d200002e137984 */ /* 0x0050a20000000800 */
[----:B------:R-:W-:Y:S04]  /*bdc0*/  BSSY B0, `(.L_x_2360) ;  /* 0x0000004000007945 */ /* 0x000fe80003800000 */
[----:B------:R-:W-:Y:S05]  /*bdd0*/  @!P4 BRA `(.L_x_2361) ;  /* 0x000000000008c947 */ /* 0x000fea0003800000 */
[----:B------:R0:W-:Y:S04]  /*bde0*/  REDG.E.ADD.F32.FTZ.RN.STRONG.GPU desc[UR22][R40.64+-0x3400], R78 ;  /* 0xffcc004e280079a6 */ /* 0x0001e8000c10f396 */
[----:B--2---:R0:W-:Y:S02]  /*bdf0*/  REDG.E.ADD.F32.FTZ.RN.STRONG.GPU desc[UR22][R38.64+-0x3400], R19 ;  /* 0xffcc0013260079a6 */ /* 0x0041e4000c10f396 */
.L_x_2361:
[----:B------:R-:W-:Y:S05]  /*be00*/  BSYNC B0 ;  /* 0x0000000000007941 */ /* 0x000fea0003800000 */
.L_x_2360:
[----:B0-2---:R0:W2:Y:S01]  /*be10*/  LDS R19, [R48+0xd400] ;  /* 0x00d4000030137984 */ /* 0x0050a20000000800 */
[----:B------:R-:W-:Y:S04]  /*be20*/  BSSY B0, `(.L_x_2362) ;  /* 0x0000004000007945 */ /* 0x000fe80003800000 */
[----:B------:R-:W-:Y:S05]  /*be30*/  @!P5 BRA `(.L_x_2363) ;  /* 0x000000000008d947 */ /* 0x000fea0003800000 */
[----:B------:R0:W-:Y:S04]  /*be40*/  REDG.E.ADD.F32.FTZ.RN.STRONG.GPU desc[UR22][R40.64+-0x3200], R79 ;  /* 0xffce004f280079a6 */ /* 0x0001e8000c10f396 */
[----:B--2---:R0:W-:Y:S02]  /*be50*/  REDG.E.ADD.F32.FTZ.RN.STRONG.GPU desc[UR22][R38.64+-0x3200], R19 ;  /* 0xffce0013260079a6 */ /* 0x0041e4000c10f396 */
.L_x_2363:
[----:B------:R-:W-:Y:S05]  /*be60*/  BSYNC B0 ;  /* 0x0000000000007941 */ /* 0x000fea0003800000 */
.L_x_2362:
[----:B------:R-:W0:Y:S01]  /*be70*/  LDS R49, [R49+0xd600] ;  /* 0x00d6000031317984 */ /* 0x000e220000000800 */
[C---:B------:R-:W-:Y:S01]  /*be80*/  ISETP.GE.AND P6, PT, R174.reuse, 0x401, PT ;  /* 0x00000401ae00780c */ /* 0x040fe20003fc6270 */
[----:B------:R-:W-:Y:S01]  /*be90*/  BSSY B0, `(.L_x_2364) ;  /* 0x0000009000007945 */ /* 0x000fe20003800000 */
[C---:B------:R-:W-:Y:S02]  /*bea0*/  ISETP.GE.AND P1, PT, R174.reuse, 0x481, PT ;  /* 0x00000481ae00780c */ /* 0x040fe40003f26270 */
[C---:B------:R-:W-:Y:S02]  /*beb0*/  ISETP.GE.AND P2, PT, R174.reuse, 0x501, PT ;  /* 0x00000501ae00780c */ /* 0x040fe40003f46270 */
[C---:B------:R-:W-:Y:S02]  /*bec0*/  ISETP.GE.AND P3, PT, R174.reuse, 0x581, PT ;  /* 0x00000581ae00780c */ /* 0x040fe40003f66270 */
[C---:B------:R-:W-:Y:S02]  /*bed0*/  ISETP.GE.AND P4, PT, R174.reuse, 0x601, PT ;  /* 0x00000601ae00780c */ /* 0x040fe40003f86270 */
[----:B------:R-:W-:-:S03]  /*bee0*/  ISETP.GE.AND P5, PT, R174, 0x681, PT ;  /* 0x00000681ae00780c */ /* 0x000fc60003fa6270 */
[----:B------:R-:W-:Y:S10]  /*bef0*/  @!P6 BRA `(.L_x_2365) ;  /* 0x000000000008e947 */ /* 0x000ff40003800000 */
[----:B------:R1:W-:Y:S04]  /*bf00*/  REDG.E.ADD.F32.FTZ.RN.STRONG.GPU desc[UR22][R40.64+-0x3000], R80 ;  /* 0xffd00050280079a6 */ /* 0x0003e8000c10f396 */
[----:B0-----:R1:W-:Y:S02]  /*bf10*/  REDG.E.ADD.F32.FTZ.RN.STRONG.GPU desc[UR22][R38.64+-0x3000], R49 ;  /* 0xffd00031260079a6 */ /* 0x0013e4000c10f396 */
.L_x_2365:
[----:B------:R-:W-:Y:S05]  /*bf20*/  BSYNC B0 ;  /* 0x0000000000007941 */ /* 0x000fea0003800000 */
.L_x_2364:
[----:B0-2---:R0:W2:Y:S01]  /*bf30*/  LDS R19, [R50+0xd800] ;  /* 0x00d8000032137984 */ /* 0x0050a20000000800 */
[----:B------:R-:W-:Y:S04]  /*bf40*/  BSSY B0, `(.L_x_2366) ;  /* 0x0000004000007945 */ /* 0x000fe80003800000 */
[----:B------:R-:W-:Y:S05]  /*bf50*/  @!P1 BRA `(.L_x_2367) ;  /* 0x0000000000089947 */ /* 0x000fea0003800000 */
[----:B------:R0:W-:Y:S04]  /*bf60*/  REDG.E.ADD.F32.FTZ.RN.STRONG.GPU desc[UR22][R40.64+-0x2e00], R81 ;  /* 0xffd20051280079a6 */ /* 0x0001e8000c10f396 */
[----:B--2---:R0:W-:Y:S02]  /*bf70*/  REDG.E.ADD.F32.FTZ.RN.STRONG.GPU desc[UR22][R38.64+-0x2e00], R19 ;  /* 0xffd20013260079a6 */ /* 0x0041e4000c10f396 */
.L_x_2367:
[----:B------:R-:W-:Y:S05]  /*bf80*/  BSYNC B0 ;  /* 0x0000000000007941 */ /* 0x000fea0003800000 */
.L_x_2366:
[----:B------:R-:W0:Y:S01]  /*bf90*/  LDS R51, [R51+0xda00] ;  /* 0x00da000033337984 */ /* 0x000e220000000800 */
[----:B------:R-:W-:Y:S04]  /*bfa0*/  BSSY B0, `(.L_x_2368) ;  /* 0x0000004000007945 */ /* 0x000fe80003800000 */
[----:B------:R-:W-:Y:S05]  /*bfb0*/  @!P2 BRA `(.L_x_2369) ;  /* 0x000000000008a947 */ /* 0x000fea0003800000 */
[----:B------:R1:W-:Y:S04]  /*bfc0*/  REDG.E.ADD.F32.FTZ.RN.STRONG.GPU desc[UR22][R40.64+-0x2c00], R82 ;  /* 0xffd40052280079a6 */ /* 0x0003e8000c10f396 */
[----:B0-----:R1:W-:Y:S02]  /*bfd0*/  REDG.E.ADD.F32.FTZ.RN.STRONG.GPU desc[UR22][R38.64+-0x2c00], R51 ;  /* 0xffd40033260079a6 */ /* 0x0013e4000c10f396 */
.L_x_2369:
[----:B------:R-:W-:Y:S05]  /*bfe0*/  BSYNC B0 ;  /* 0x0000000000007941 */ /* 0x000fea0003800000 */
.L_x_2368:
[----:B0-2---:R0:W2:Y:S01]  /*bff0*/  LDS R19, [R52+0xdc00] ;  /* 0x00dc000034137984 */ /* 0x0050a20000000800 */
[----:B------:R-:W-:Y:S04]  /*c000*/  BSSY B0, `(.L_x_2370) ;  /* 0x0000004000007945 */ /* 0x000fe80003800000 */
[----:B------:R-:W-:Y:S05]  /*c010*/  @!P3 BRA `(.L_x_2371) ;  /* 0x000000000008b947 */ /* 0x000fea0003800000 */
[----:B------:R0:W-:Y:S04]  /*c020*/  REDG.E.ADD.F32.FTZ.RN.STRONG.GPU desc[UR22][R40.64+-0x2a00], R83 ;  /* 0xffd60053280079a6 */ /* 0x0001e8000c10f396 */
[----:B--2---:R0:W-:Y:S02]  /*c030*/  REDG.E.ADD.F32.FTZ.RN.STRONG.GPU desc[UR22][R38.64+-0x2a00], R19 ;  /* 0xffd60013260079a6 */ /* 0x0041e4000c10f396 */
.L_x_2371:
[----:B------:R-:W-:Y:S05]  /*c040*/  BSYNC B0 ;  /* 0x0000000000007941 */ /* 0x000fea0003800000 */
.L_x_2370:
[----:B------:R-:W0:Y:S01]  /*c050*/  LDS R53, [R53+0xde00] ;  /* 0x00de000035357984 */ /* 0x000e220000000800 */
[----:B------:R-:W-:Y:S04]  /*c060*/  BSSY B0, `(.L_x_2372) ;  /* 0x0000004000007945 */ /* 0x000fe80003800000 */
[----:B------:R-:W-:Y:S05]  /*c070*/  @!P4 BRA `(.L_x_2373) ;  /* 0x000000000008c947 */ /* 0x000fea0003800000 */
[----:B------:R1:W-:Y:S04]  /*c080*/  REDG.E.ADD.F32.FTZ.RN.STRONG.GPU desc[UR22][R40.64+-0x2800], R84 ;  /* 0xffd80054280079a6 */ /* 0x0003e8000c10f396 */
[----:B0-----:R1:W-:Y:S02]  /*c090*/  REDG.E.ADD.F32.FTZ.RN.STRONG.GPU desc[UR22][R38.64+-0x2800], R53 ;  /* 0xffd80035260079a6 */ /* 0x0013e4000c10f396 */
.L_x_2373:
[----:B------:R-:W-:Y:S05]  /*c0a0*/  BSYNC B0 ;  /* 0x0000000000007941 */ /* 0x000fea0003800000 */
.L_x_2372:
[----:B0-2---:R0:W2:Y:S01]  /*c0b0*/  LDS R19, [R54+0xe000] ;  /* 0x00e0000036137984 */ /* 0x0050a20000000800 */
[----:B------:R-:W-:Y:S04]  /*c0c0*/  BSSY B0, `(.L_x_2374) ;  /* 0x0000004000007945 */ /* 0x000fe80003800000 */
[----:B------:R-:W-:Y:S05]  /*c0d0*/  @!P5 BRA `(.L_x_2375) ;  /* 0x000000000008d947 */ /* 0x000fea0003800000 */
[----:B------:R0:W-:Y:S04]  /*c0e0*/  REDG.E.ADD.F32.FTZ.RN.STRONG.GPU desc[UR22][R40.64+-0x2600], R85 ;  /* 0xffda0055280079a6 */ /* 0x0001e8000c10f396 */
[----:B--2---:R0:W-:Y:S02]  /*c0f0*/  REDG.E.ADD.F32.FTZ.RN.STRONG.GPU desc[UR22][R38.64+-0x2600], R19 ;  /* 0xffda0013260079a6 */ /* 0x0041e4000c10f396 */
.L_x_2375:
[----:B------:R-:W-:Y:S05]  /*c100*/  BSYNC B0 ;  /* 0x0000000000007941 */ /* 0x000fea0003800000 */
.L_x_2374:
        /* <DEDUP_REMOVED lines=11> */
.L_x_2377:
[----:B------:R-:W-:Y:S05]  /*c1c0*/  BSYNC B0 ;  /* 0x0000000000007941 */ /* 0x000fea0003800000 */
.L_x_2376:
[----:B0-2---:R0:W2:Y:S01]  /*c1d0*/  LDS R19, [R56+0xe400] ;  /* 0x00e4000038137984 */ /* 0x0050a20000000800 */
[----:B------:R-:W-:Y:S04]  /*c1e0*/  BSSY B0, `(.L_x_2378) ;  /* 0x0000004000007945 */ /* 0x000fe80003800000 */
[----:B------:R-:W-:Y:S05]  /*c1f0*/  @!P1 BRA `(.L_x_2379) ;  /* 0x0000000000089947 */ /* 0x000fea0003800000 */
[----:B------:R0:W-:Y:S04]  /*c200*/  REDG.E.ADD.F32.FTZ.RN.STRONG.GPU desc[UR22][R40.64+-0x2200], R87 ;  /* 0xffde0057280079a6 */ /* 0x0001e8000c10f396 */
[----:B--2---:R0:W-:Y:S02]  /*c210*/  REDG.E.ADD.F32.FTZ.RN.STRONG.GPU desc[UR22][R38.64+-0x2200], R19 ;  /* 0xffde0013260079a6 */ /* 0x0041e4000c10f396 */
.L_x_2379:
[----:B------:R-:W-:Y:S05]  /*c220*/  BSYNC B0 ;  /* 0x0000000000007941 */ /* 0x000fea0003800000 */
.L_x_2378:
[----:B------:R-:W0:Y:S01]  /*c230*/  LDS R57, [R57+0xe600] ;  /* 0x00e6000039397984 */ /* 0x000e220000000800 */
[----:B------:R-:W-:Y:S04]  /*c240*/  BSSY B0, `(.L_x_2380) ;  /* 0x0000004000007945 */ /* 0x000fe80003800000 */
[----:B------:R-:W-:Y:S05]  /*c250*/  @!P2 BRA `(.L_x_2381) ;  /* 0x000000000008a947 */ /* 0x000fea0003800000 */
[----:B------:R1:W-:Y:S04]  /*c260*/  REDG.E.ADD.F32.FTZ.RN.STRONG.GPU desc[UR22][R40.64+-0x2000], R88 ;  /* 0xffe00058280079a6 */ /* 0x0003e8000c10f396 */
[----:B0-----:R1:W-:Y:S02]  /*c270*/  REDG.E.ADD.F32.FTZ.RN.STRONG.GPU desc[UR22][R38.64+-0x2000], R57 ;  /* 0xffe00039260079a6 */ /* 0x0013e4000c10f396 */
.L_x_2381:
[----:B------:R-:W-:Y:S05]  /*c280*/  BSYNC B0 ;  /* 0x0000000000007941 */ /* 0x000fea0003800000 */
.L_x_2380:
[----:B0-2---:R0:W2:Y:S01]  /*c290*/  LDS R19, [R58+0xe800] ;  /* 0x00e800003a137984 */ /* 0x0050a20000000800 */
[----:B------:R-:W-:Y:S04]  /*c2a0*/  BSSY B0, `(.L_x_2382) ;  /* 0x0000004000007945 */ /* 0x000fe80003800000 */
[----:B------:R-:W-:Y:S05]  /*c2b0*/  @!P3 BRA `(.L_x_2383) ;  /* 0x000000000008b947 */ /* 0x000fea0003800000 */
[----:B------:R0:W-:Y:S04]  /*c2c0*/  REDG.E.ADD.F32.FTZ.RN.STRONG.GPU desc[UR22][R40.64+-0x1e00], R89 ;  /* 0xffe20059280079a6 */ /* 0x0001e8000c10f396 */
[----:B--2---:R0:W-:Y:S02]  /*c2d0*/  REDG.E.ADD.F32.FTZ.RN.STRONG.GPU desc[UR22][R38.64+-0x1e00], R19 ;  /* 0xffe20013260079a6 */ /* 0x0041e4000c10f396 */
.L_x_2383:
[----:B------:R-:W-:Y:S05]  /*c2e0*/  BSYNC B0 ;  /* 0x0000000000007941 */ /* 0x000fea0003800000 */
.L_x_2382:
[----:B------:R-:W0:Y:S01]  /*c2f0*/  LDS R59, [R59+0xea00] ;  /* 0x00ea00003b3b7984 */ /* 0x000e220000000800 */
[----:B------:R-:W-:Y:S04]  /*c300*/  BSSY B0, `(.L_x_2384) ;  /* 0x0000004000007945 */ /* 0x000fe80003800000 */
[----:B------:R-:W-:Y:S05]  /*c310*/  @!P4 BRA `(.L_x_2385) ;  /* 0x000000000008c947 */ /* 0x000fea0003800000 */
[----:B------:R1:W-:Y:S04]  /*c320*/  REDG.E.ADD.F32.FTZ.RN.STRONG.GPU desc[UR22][R40.64+-0x1c00], R90 ;  /* 0xffe4005a280079a6 */ /* 0x0003e8000c10f396 */
[----:B0-----:R1:W-:Y:S02]  /*c330*/  REDG.E.ADD.F32.FTZ.RN.STRONG.GPU desc[UR22][R38.64+-0x1c00], R59 ;  /* 0xffe4003b260079a6 */ /* 0x0013e4000c10f396 */
.L_x_2385:
[----:B------:R-:W-:Y:S05]  /*c340*/  BSYNC B0 ;  /* 0x0000000000007941 */ /* 0x000fea0003800000 */
.L_x_2384:
[----:B0-2---:R0:W2:Y:S01]  /*c350*/  LDS R19, [R60+0xec00] ;  /* 0x00ec00003c137984 */ /* 0x0050a20000000800 */
[----:B------:R-:W-:Y:S04]  /*c360*/  BSSY B0, `(.L_x_2386) ;  /* 0x0000004000007945 */ /* 0x000fe80003800000 */
[----:B------:R-:W-:Y:S05]  /*c370*/  @!P5 BRA `(.L_x_2387) ;  /* 0x000000000008d947 */ /* 0x000fea0003800000 */
[----:B------:R0:W-:Y:S04]  /*c380*/  REDG.E.ADD.F32.FTZ.RN.STRONG.GPU desc[UR22][R40.64+-0x1a00], R102 ;  /* 0xffe60066280079a6 */ /* 0x0001e8000c10f396 */
[----:B--2---:R0:W-:Y:S02]  /*c390*/  REDG.E.ADD.F32.FTZ.RN.STRONG.GPU desc[UR22][R38.64+-0x1a00], R19 ;  /* 0xffe60013260079a6 */ /* 0x0041e4000c10f396 */
.L_x_2387:
[----:B------:R-:W-:Y:S05]  /*c3a0*/  BSYNC B0 ;  /* 0x0000000000007941 */ /* 0x000fea0003800000 */
.L_x_2386:
        /* <DEDUP_REMOVED lines=11> */
.L_x_2389:
[----:B------:R-:W-:Y:S05]  /*c460*/  BSYNC B0 ;  /* 0x0000000000007941 */ /* 0x000fea0003800000 */
.L_x_2388:
[----:B0-2---:R0:W2:Y:S01]  /*c470*/  LDS R19, [R62+0xf000] ;  /* 0x00f000003e137984 */ /* 0x0050a20000000800 */
[----:B------:R-:W-:Y:S04]  /*c480*/  BSSY B0, `(.L_x_2390) ;  /* 0x0000004000007945 */ /* 0x000fe80003800000 */
[----:B------:R-:W-:Y:S05]  /*c490*/  @!P1 BRA `(.L_x_2391) ;  /* 0x0000000000089947 */ /* 0x000fea0003800000 */
[----:B------:R0:W-:Y:S04]  /*c4a0*/  REDG.E.ADD.F32.FTZ.RN.STRONG.GPU desc[UR22][R40.64+-0x1600], R104 ;  /* 0xffea0068280079a6 */ /* 0x0001e8000c10f396 */
[----:B--2---:R0:W-:Y:S02]  /*c4b0*/  REDG.E.ADD.F32.FTZ.RN.STRONG.GPU desc[UR22][R38.64+-0x1600], R19 ;  /* 0xffea0013260079a6 */ /* 0x0041e4000c10f396 */
.L_x_2391:
[----:B------:R-:W-:Y:S05]  /*c4c0*/  BSYNC B0 ;  /* 0x0000000000007941 */ /* 0x000fea0003800000 */
.L_x_2390:
[----:B------:R-:W0:Y:S01]  /*c4d0*/  LDS R63, [R63+0xf200] ;  /* 0x00f200003f3f7984 */ /* 0x000e220000000800 */
[----:B------:R-:W-:Y:S04]  /*c4e0*/  BSSY B0, `(.L_x_2392) ;  /* 0x0000004000007945 */ /* 0x000fe80003800000 */
[----:B------:R-:W-:Y:S05]  /*c4f0*/  @!P2 BRA `(.L_x_2393) ;  /* 0x000000000008a947 */ /* 0x000fea0003800000 */
[----:B------:R1:W-:Y:S04]  /*c500*/  REDG.E.ADD.F32.FTZ.RN.STRONG.GPU desc[UR22][R40.64+-0x1400], R105 ;  /* 0xffec0069280079a6 */ /* 0x0003e8000c10f396 */
[----:B0-----:R1:W-:Y:S02]  /*c510*/  REDG.E.ADD.F32.FTZ.RN.STRONG.GPU desc[UR22][R38.64+-0x1400], R63 ;  /* 0xffec003f260079a6 */ /* 0x0013e4000c10f396 */
.L_x_2393:
[----:B------:R-:W-:Y:S05]  /*c520*/  BSYNC B0 ;  /* 0x0000000000007941 */ /* 0x000fea0003800000 */
.L_x_2392:
[----:B0-2---:R0:W2:Y:S01]  /*c530*/  LDS R19, [R64+0xf400] ;  /* 0x00f4000040137984 */ /* 0x0050a20000000800 */
[----:B------:R-:W-:Y:S04]  /*c540*/  BSSY B0, `(.L_x_2394) ;  /* 0x0000004000007945 */ /* 0x000fe80003800000 */
[----:B------:R-:W-:Y:S05]  /*c550*/  @!P3 BRA `(.L_x_2395) ;  /* 0x000000000008b947 */ /* 0x000fea0003800000 */
[----:B------:R0:W-:Y:S04]  /*c560*/  REDG.E.ADD.F32.FTZ.RN.STRONG.GPU desc[UR22][R40.64+-0x1200], R106 ;  /* 0xffee006a280079a6 */ /* 0x0001e8000c10f396 */
[----:B--2---:R0:W-:Y:S02]  /*c570*/  REDG.E.ADD.F32.FTZ.RN.STRONG.GPU desc[UR22][R38.64+-0x1200], R19 ;  /* 0xffee0013260079a6 */ /* 0x0041e4000c10f396 */
.L_x_2395:
[----:B------:R-:W-:Y:S05]  /*c580*/  BSYNC B0 ;  /* 0x0000000000007941 */ /* 0x000fea0003800000 */
.L_x_2394:
[----:B------:R-:W0:Y:S01]  /*c590*/  LDS R65, [R65+0xf600] ;  /* 0x00f6000041417984 */ /* 0x000e220000000800 */
[----:B------:R-:W-:Y:S04]  /*c5a0*/  BSSY B0, `(.L_x_2396) ;  /* 0x0000004000007945 */ /* 0x000fe80003800000 */
[----:B------:R-:W-:Y:S05]  /*c5b0*/  @!P4 BRA `(.L_x_2397) ;  /* 0x000000000008c947 */ /* 0x000fea0003800000 */
[----:B------:R1:W-:Y:S04]  /*c5c0*/  REDG.E.ADD.F32.FTZ.RN.STRONG.GPU desc[UR22][R40.64+-0x1000], R107 ;  /* 0xfff0006b280079a6 */ /* 0x0003e8000c10f396 */
[----:B0-----:R1:W-:Y:S02]  /*c5d0*/  REDG.E.ADD.F32.FTZ.RN.STRONG.GPU desc[UR22][R38.64+-0x1000], R65 ;  /* 0xfff00041260079a6 */ /* 0x0013e4000c10f396 */
.L_x_2397:
[----:B------:R-:W-:Y:S05]  /*c5e0*/  BSYNC B0 ;  /* 0x0000000000007941 */ /* 0x000fea0003800000 */
.L_x_2396:
[----:B0-2---:R0:W2:Y:S01]  /*c5f0*/  LDS R19, [R66+0xf800] ;  /* 0x00f8000042137984 */ /* 0x0050a20000000800 */
[----:B------:R-:W-:Y:S04]  /*c600*/  BSSY B0, `(.L_x_2398) ;  /* 0x0000004000007945 */ /* 0x000fe80003800000 */
[----:B------:R-:W-:Y:S05]  /*c610*/  @!P5 BRA `(.L_x_2399) ;  /* 0x000000000008d947 */ /* 0x000fea0003800000 */
[----:B------:R0:W-:Y:S04]  /*c620*/  REDG.E.ADD.F32.FTZ.RN.STRONG.GPU desc[UR22][R40.64+-0xe00], R108 ;  /* 0xfff2006c280079a6 */ /* 0x0001e8000c10f396 */
[----:B--2---:R0:W-:Y:S02]  /*c630*/  REDG.E.ADD.F32.FTZ.RN.STRONG.GPU desc[UR22][R38.64+-0xe00], R19 ;  /* 0xfff20013260079a6 */ /* 0x0041e4000c10f396 */
.L_x_2399:
[----:B------:R-:W-:Y:S05]  /*c640*/  BSYNC B0 ;  /* 0x0000000000007941 */ /* 0x000fea0003800000 */
.L_x_2398:
        /* <DEDUP_REMOVED lines=11> */
.L_x_2401:
[----:B------:R-:W-:Y:S05]  /*c700*/  BSYNC B0 ;  /* 0x0000000000007941 */ /* 0x000fea0003800000 */
.L_x_2400:
[----:B0-2---:R0:W2:Y:S01]  /*c710*/  LDS R19, [R68+0xfc00] ;  /* 0x00fc000044137984 */ /* 0x0050a20000000800 */
[----:B------:R-:W-:Y:S04]  /*c720*/  BSSY B0, `(.L_x_2402) ;  /* 0x0000004000007945 */ /* 0x000fe80003800000 */
[----:B------:R-:W-:Y:S05]  /*c730*/  @!P1 BRA `(.L_x_2403) ;  /* 0x0000000000089947 */ /* 0x000fea0003800000 */
[----:B------:R0:W-:Y:S04]  /*c740*/  REDG.E.ADD.F32.FTZ.RN.STRONG.GPU desc[UR22][R40.64+-0xa00], R110 ;  /* 0xfff6006e280079a6 */ /* 0x0001e8000c10f396 */
[----:B--2---:R0:W-:Y:S02]  /*c750*/  REDG.E.ADD.F32.FTZ.RN.STRONG.GPU desc[UR22][R38.64+-0xa00], R19 ;  /* 0xfff60013260079a6 */ /* 0x0041e4000c10f396 */
.L_x_2403:
[----:B------:R-:W-:Y:S05]  /*c760*/  BSYNC B0 ;  /* 0x0000000000007941 */ /* 0x000fea0003800000 */
.L_x_2402:
[----:B------:R-:W0:Y:S01]  /*c770*/  LDS R69, [R69+0xfe00] ;  /* 0x00fe000045457984 */ /* 0x000e220000000800 */
[----:B------:R-:W-:Y:S04]  /*c780*/  BSSY B0, `(.L_x_2404) ;  /* 0x0000004000007945 */ /* 0x000fe80003800000 */
[----:B------:R-:W-:Y:S05]  /*c790*/  @!P2 BRA `(.L_x_2405) ;  /* 0x000000000008a947 */ /* 0x000fea0003800000 */
[----:B------:R1:W-:Y:S04]  /*c7a0*/  REDG.E.ADD.F32.FTZ.RN.STRONG.GPU desc[UR22][R40.64+-0x800], R111 ;  /* 0xfff8006f280079a6 */ /* 0x0003e8000c10f396 */
[----:B0-----:R1:W-:Y:S02]  /*c7b0*/  REDG.E.ADD.F32.FTZ.RN.STRONG.GPU desc[UR22][R38.64+-0x800], R69 ;  /* 0xfff80045260079a6 */ /* 0x0013e4000c10f396 */
.L_x_2405:
[----:B------:R-:W-:Y:S05]  /*c7c0*/  BSYNC B0 ;  /* 0x0000000000007941 */ /* 0x000fea0003800000 */
.L_x_2404:
[----:B0-2---:R0:W2:Y:S01]  /*c7d0*/  LDS R19, [R70+0x10000] ;  /* 0x0100000046137984 */ /* 0x0050a20000000800 */
[----:B------:R-:W-:Y:S04]  /*c7e0*/  BSSY B0, `(.L_x_2406) ;  /* 0x0000004000007945 */ /* 0x000fe80003800000 */
[----:B------:R-:W-:Y:S05]  /*c7f0*/  @!P3 BRA `(.L_x_2407) ;  /* 0x000000000008b947 */ /* 0x000fea0003800000 */
[----:B------:R0:W-:Y:S04]  /*c800*/  REDG.E.ADD.F32.FTZ.RN.STRONG.GPU desc[UR22][R40.64+-0x600], R126 ;  /* 0xfffa007e280079a6 */ /* 0x0001e8000c10f396 */
[----:B--2---:R0:W-:Y:S02]  /*c810*/  REDG.E.ADD.F32.FTZ.RN.STRONG.GPU desc[UR22][R38.64+-0x600], R19 ;  /* 0xfffa0013260079a6 */ /* 0x0041e4000c10f396 */
.L_x_2407:
[----:B------:R-:W-:Y:S05]  /*c820*/  BSYNC B0 ;  /* 0x0000000000007941 */ /* 0x000fea0003800000 */
.L_x_2406:
[----:B------:R-:W0:Y:S01]  /*c830*/  LDS R71, [R71+0x10200] ;  /* 0x0102000047477984 */ /* 0x000e220000000800 */
[----:B------:R-:W-:Y:S04]  /*c840*/  BSSY B0, `(.L_x_2408) ;  /* 0x0000004000007945 */ /* 0x000fe80003800000 */
[----:B------:R-:W-:Y:S05]  /*c850*/  @!P4 BRA `(.L_x_2409) ;  /* 0x000000000008c947 */ /* 0x000fea0003800000 */
[----:B------:R1:W-:Y:S04]  /*c860*/  REDG.E.ADD.F32.FTZ.RN.STRONG.GPU desc[UR22][R40.64+-0x400], R127 ;  /* 0xfffc007f280079a6 */ /* 0x0003e8000c10f396 */
[----:B0-----:R1:W-:Y:S02]  /*c870*/  REDG.E.ADD.F32.FTZ.RN.STRONG.GPU desc[UR22][R38.64+-0x400], R71 ;  /* 0xfffc0047260079a6 */ /* 0x0013e4000c10f396 */
.L_x_2409:
[----:B------:R-:W-:Y:S05]  /*c880*/  BSYNC B0 ;  /* 0x0000000000007941 */ /* 0x000fea0003800000 */
.L_x_2408:
[----:B0-2---:R0:W2:Y:S01]  /*c890*/  LDS R19, [R72+0x10400] ;  /* 0x0104000048137984 */ /* 0x0050a20000000800 */
[----:B------:R-:W-:Y:S04]  /*c8a0*/  BSSY B0, `(.L_x_2410) ;  /* 0x0000004000007945 */ /* 0x000fe80003800000 */
[----:B------:R-:W-:Y:S05]  /*c8b0*/  @!P5 BRA `(.L_x_2411) ;  /* 0x000000000008d947 */ /* 0x000fea0003800000 */
[----:B------:R0:W-:Y:S04]  /*c8c0*/  REDG.E.ADD.F32.FTZ.RN.STRONG.GPU desc[UR22][R40.64+-0x200], R158 ;  /* 0xfffe009e280079a6 */ /* 0x0001e8000c10f396 */
[----:B--2---:R0:W-:Y:S02]  /*c8d0*/  REDG.E.ADD.F32.FTZ.RN.STRONG.GPU desc[UR22][R38.64+-0x200], R19 ;  /* 0xfffe0013260079a6 */ /* 0x0041e4000c10f396 */
.L_x_2411:
[----:B------:R-:W-:Y:S05]  /*c8e0*/  BSYNC B0 ;  /* 0x0000000000007941 */ /* 0x000fea0003800000 */
.L_x_2410:
[----:B------:R-:W5:Y:S01]  /*c8f0*/  LDL R21, [R1+0x38] ;  /* 0x0000380001157983 */ /* 0x000f620000100800 */
[----:B------:R-:W-:Y:S01]  /*c900*/  ISETP.GT.AND P1, PT, R156, 0x1e, PT ;  /* 0x0000001e9c00780c */ /* 0x000fe20003f24270 */
[----:B------:R-:W-:Y:S01]  /*c910*/  FMUL.FTZ R94, R94, R166 ;  /* 0x000000a65e5e7220 */ /* 0x000fe20000410000 */
[----:B------:R-:W-:Y:S01]  /*c920*/  ISETP.NE.AND P2, PT, R156, RZ, PT ;  /* 0x000000ff9c00720c */ /* 0x000fe20003f45270 */
[----:B------:R-:W1:Y:S01]  /*c930*/  SHFL.DOWN PT, R20, R17, 0x1, 0x1f ;  /* 0x08201f0011147f89 */ /* 0x000e6200000e0000 */
[----:B------:R-:W-:Y:S01]  /*c940*/  FMUL.FTZ R29, R29, R176 ;  /* 0x000000b01d1d7220 */ /* 0x000fe20000410000 */
[----:B------:R-:W-:Y:S01]  /*c950*/  FFMA.FTZ R95, R95, R165, R94 ;  /* 0x000000a55f5f7223 */ /* 0x000fe2000001005e */
[----:B------:R-:W-:Y:S01]  /*c960*/  FMUL.FTZ R27, R27, R168 ;  /* 0x000000a81b1b7220 */ /* 0x000fe20000410000 */
[----:B0-2---:R-:W0:Y:S01]  /*c970*/  SHFL.DOWN PT, R19, R18, 0x1, 0x1f ;  /* 0x08201f0012137f89 */ /* 0x005e2200000e0000 */
[----:B------:R-:W-:Y:S01]  /*c980*/  FFMA.FTZ R29, R28, R177, R29 ;  /* 0x000000b11c1d7223 */ /* 0x000fe2000001001d */
[----:B------:R-:W-:Y:S01]  /*c990*/  FMUL.FTZ R96, R96, R164 ;  /* 0x000000a460607220 */ /* 0x000fe20000410000 */
[----:B------:R-:W-:Y:S01]  /*c9a0*/  FMUL.FTZ R30, R30, R175 ;  /* 0x000000af1e1e7220 */ /* 0x000fe20000410000 */
[----:B------:R-:W-:Y:S01]  /*c9b0*/  FMUL.FTZ R98, R98, R162 ;  /* 0x000000a262627220 */ /* 0x000fe20000410000 */
        /* <DEDUP_REMOVED lines=15> */
[----:B-1----:R-:W-:Y:S01]  /*cab0*/  @!P1 FADD.FTZ R17, R17, R20 ;  /* 0x0000001411119221 */ /* 0x002fe20000010000 */
[----:B------:R-:W-:Y:S01]  /*cac0*/  FADD.FTZ R125, R34, R125 ;  /* 0x0000007d227d7221 */ /* 0x000fe20000010000 */
[----:B------:R-:W-:Y:S01]  /*cad0*/  FFMA.FTZ R234, R114, R95, R234 ;  /* 0x0000005f72ea7223 */ /* 0x000fe200000100ea */
[----:B------:R-:W-:Y:S01]  /*cae0*/  FADD.FTZ R124, R93, R124 ;  /* 0x0000007c5d7c7221 */ /* 0x000fe20000010000 */
[----:B0-----:R-:W-:Y:S01]  /*caf0*/  @!P1 FADD.FTZ R18, R18, R19 ;  /* 0x0000001312129221 */ /* 0x001fe20000010000 */
[----:B------:R-:W0:Y:S01]  /*cb00*/  SHFL.DOWN PT, R20, R17, 0x2, 0x1f ;  /* 0x08401f0011147f89 */ /* 0x000e2200000e0000 */
[----:B------:R-:W-:Y:S01]  /*cb10*/  ISETP.GT.AND P1, PT, R156, 0x1d, PT ;  /* 0x0000001d9c00780c */ /* 0x000fe20003f24270 */
[----:B------:R-:W-:Y:S01]  /*cb20*/  FFMA.FTZ R235, R115, R96, R235 ;  /* 0x0000006073eb7223 */ /* 0x000fe200000100eb */
[----:B------:R-:W-:Y:S01]  /*cb30*/  FFMA.FTZ R236, R116, R99, R236 ;  /* 0x0000006374ec7223 */ /* 0x000fe200000100ec */
[----:B------:R-:W1:Y:S01]  /*cb40*/  SHFL.DOWN PT, R19, R18, 0x2, 0x1f ;  /* 0x08401f0012137f89 */ /* 0x000e6200000e0000 */
[----:B------:R-:W-:-:S09]  /*cb50*/  FFMA.FTZ R237, R47, R100, R237 ;  /* 0x000000642fed7223 */ /* 0x000fd200000100ed */
[----:B0-----:R-:W-:Y:S01]  /*cb60*/  @!P1 FADD.FTZ R17, R17, R20 ;  /* 0x0000001411119221 */ /* 0x001fe20000010000 */
[----:B-1----:R-:W-:-:S04]  /*cb70*/  @!P1 FADD.FTZ R18, R18, R19 ;  /* 0x0000001312129221 */ /* 0x002fc80000010000 */
[----:B------:R-:W0:Y:S01]  /*cb80*/  SHFL.DOWN PT, R20, R17, 0x4, 0x1f ;  /* 0x08801f0011147f89 */ /* 0x000e2200000e0000 */
[----:B------:R-:W-:-:S03]  /*cb90*/  ISETP.GT.AND P1, PT, R156, 0x1b, PT ;  /* 0x0000001b9c00780c */ /* 0x000fc60003f24270 */
[----:B------:R-:W1:Y:S10]  /*cba0*/  SHFL.DOWN PT, R19, R18, 0x4, 0x1f ;  /* 0x08801f0012137f89 */ /* 0x000e7400000e0000 */
        /* <DEDUP_REMOVED lines=11> */
[----:B------:R-:W-:Y:S01]  /*cc60*/  FFMA.FTZ R20, R150, R95, R29 ;  /* 0x0000005f96147223 */ /* 0x000fe2000001001d */
[----:B-1----:R-:W-:-:S03]  /*cc70*/  @!P1 FADD.FTZ R18, R18, R19 ;  /* 0x0000001312129221 */ /* 0x002fc60000010000 */
[----:B------:R-:W-:Y:S01]  /*cc80*/  MOV R19, R17 ;  /* 0x0000001100137202 */ /* 0x000fe20000000f00 */
[----:B------:R-:W-:Y:S01]  /*cc90*/  FADD.FTZ R123, R20, R123 ;  /* 0x0000007b147b7221 */ /* 0x000fe20000010000 */
[----:B------:R-:W-:Y:S01]  /*cca0*/  FFMA.FTZ R20, R152, R99, R33 ;  /* 0x0000006398147223 */ /* 0x000fe20000010021 */
[----:B------:R-:W-:-:S03]  /*ccb0*/  FFMA.FTZ R17, R153, R100, R36 ;  /* 0x0000006499117223 */ /* 0x000fc60000010024 */
[----:B------:R-:W-:Y:S01]  /*ccc0*/  FADD.FTZ R121, R20, R121 ;  /* 0x0000007914797221 */ /* 0x000fe20000010000 */
[----:B------:R-:W-:Y:S01]  /*ccd0*/  FADD.FTZ R120, R17, R120 ;  /* 0x0000007811787221 */ /* 0x000fe20000010000 */
[----:B-----5:R0:W-:Y:S02]  /*cce0*/  @!P2 STS.64 [R21+0x10808], R18 ;  /* 0x010808121500a388 */ /* 0x0201e40000000a00 */
[----:B0-----:R-:W-:-:S04]  /*ccf0*/  FFMA.FTZ R21, R151, R96, R30 ;  /* 0x0000006097157223 */ /* 0x001fc8000001001e */
[----:B------:R-:W-:Y:S01]  /*cd00*/  FADD.FTZ R122, R21, R122 ;  /* 0x0000007a157a7221 */ /* 0x000fe20000010000 */
[----:B------:R-:W-:Y:S06]  /*cd10*/  BAR.SYNC.DEFER_BLOCKING 0x0 ;  /* 0x0000000000007b1d */ /* 0x000fec0000010000 */
[----:B------:R-:W-:Y:S05]  /*cd20*/  @P0 BRA `(.L_x_2413) ;  /* 0x0000000000500947 */ /* 0x000fea0003800000 */
        /* <DEDUP_REMOVED lines=9> */
[----:B------:R-:W1:Y:S04]  /*cdc0*/  LDS.64 R26, [R155+0x10820] ;  /* 0x010820009b1a7984 */ /* 0x000e680000000a00 */
[----:B------:R-:W2:Y:S01]  /*cdd0*/  @P0 LDS.64 R28, [R25+0x14080] ;  /* 0x01408000191c0984 */ /* 0x000ea20000000a00 */
[----:B0-----:R-:W-:Y:S01]  /*cde0*/  FADD.FTZ R24, R19, R21 ;  /* 0x0000001513187221 */ /* 0x001fe20000010000 */
[----:B------:R-:W-:-:S03]  /*cdf0*/  FADD.FTZ R17, R18, R20 ;  /* 0x0000001412117221 */ /* 0x000fc60000010000 */
[----:B------:R-:W-:Y:S01]  /*ce00*/  FADD.FTZ R24, R23, R24 ;  /* 0x0000001817187221 */ /* 0x000fe20000010000 */
[----:B------:R-:W-:-:S03]  /*ce10*/  FADD.FTZ R17, R22, R17 ;  /* 0x0000001116117221 */ /* 0x000fc60000010000 */
[----:B-1----:R-:W-:Y:S01]  /*ce20*/  FADD.FTZ R19, R24, R27 ;  /* 0x0000001b18137221 */ /* 0x002fe20000010000 */
[----:B------:R-:W-:-:S03]  /*ce30*/  FADD.FTZ R18, R17, R26 ;  /* 0x0000001a11127221 */ /* 0x000fc60000010000 */
[----:B--2---:R-:W-:Y:S01]  /*ce40*/  @P0 FADD.FTZ R19, R19, R29 ;  /* 0x0000001d13130221 */ /* 0x004fe20000010000 */
[----:B------:R-:W-:-:S05]  /*ce50*/  @P0 FADD.FTZ R18, R18, R28 ;  /* 0x0000001c12120221 */ /* 0x000fca0000010000 */
[----:B------:R0:W-:Y:S02]  /*ce60*/  STS.64 [R25+0x14080], R18 ;  /* 0x0140801219007388 */ /* 0x0001e40000000a00 */
.L_x_2413:
[----:B------:R-:W-:Y:S05]  /*ce70*/  BSYNC B0 ;  /* 0x0000000000007941 */ /* 0x000fea0003800000 */
.L_x_2412:
[----:B------:R-:W-:Y:S02]  /*ce80*/  UIADD3 UR6, UR6, 0x1, URZ ;  /* 0x0000000106067890 */ /* 0x000fe4000fffe03f */
[----:B------:R-:W-:Y:S02]  /*ce90*/  UIADD3 UR7, UP1, UR7, 0x1, URZ ;  /* 0x0000000107077890 */ /* 0x000fe4000ff3e03f */
[----:B------:R-:W-:Y:S02]  /*cea0*/  UISETP.GE.AND UP0, UPT, UR6, UR54, UPT ;  /* 0x000000360600728c */ /* 0x000fe4000bf06270 */
[----:B------:R-:W-:-:S04]  /*ceb0*/  UIADD3.X UR8, URZ, UR8, URZ, UP1, !UPT ;  /* 0x000000083f087290 */ /* 0x000fc80008ffe43f */
[----:B------:R-:W-:-:S13]  /*cec0*/  PLOP3.LUT P0, PT, PT, PT, UP0, 0x80, 0x0 ;  /* 0x000000000000781c */ /* 0x000fda0003f0f008 */
[----:B------:R-:W-:Y:S05]  /*ced0*/  @!P0 BRA `(.L_x_2414) ;  /* 0xffffff5400f88947 */ /* 0x000fea000383ffff */
.L_x_2319:
[----:B------:R-:W2:Y:S04]  /*cee0*/  LDL R70, [R1+0x78] ;  /* 0x0000780001467983 */ /* 0x000ea80000100800 */
[----:B------:R-:W5:Y:S04]  /*cef0*/  LDL R68, [R1+0x74] ;  /* 0x0000740001447983 */ /* 0x000f680000100800 */
[----:B------:R-:W3:Y:S04]  /*cf00*/  LDL R66, [R1+0x70] ;  /* 0x0000700001427983 */ /* 0x000ee80000100800 */
[----:B------:R-:W3:Y:S04]  /*cf10*/  LDL R64, [R1+0x6c] ;  /* 0x00006c0001407983 */ /* 0x000ee80000100800 */
[----:B------:R-:W3:Y:S04]  /*cf20*/  LDL R62, [R1+0x68] ;  /* 0x00006800013e7983 */ /* 0x000ee80000100800 */
[----:B------:R-:W0:Y:S04]  /*cf30*/  LDL R60, [R1+0x64] ;  /* 0x00006400013c7983 */ /* 0x000e280000100800 */
[----:B------:R-:W3:Y:S04]  /*cf40*/  LDL R58, [R1+0x60] ;  /* 0x00006000013a7983 */ /* 0x000ee80000100800 */
        /* <DEDUP_REMOVED lines=8> */
[----:B----4-:R-:W4:Y:S01]  /*cfd0*/  LDL R40, [R1+0x3c] ;  /* 0x00003c0001287983 */ /* 0x010f220000100800 */
[----:B------:R-:W1:Y:S01]  /*cfe0*/  S2UR UR7, SR_CgaCtaId ;  /* 0x00000000000779c3 */ /* 0x000e620000008800 */
        /* <DEDUP_REMOVED lines=9> */
[----:B------:R-:W-:Y:S01]  /*d080*/  USHF.R.S32.HI UR8, URZ, 0x1f, UR47 ;  /* 0x0000001f3f087899 */ /* 0x000fe2000801142f */
[----:B------:R-:W-:Y:S02]  /*d090*/  BSSY B0, `(.L_x_2415) ;  /* 0x0000042000007945 */ /* 0x000fe40003800000 */
[----:B------:R-:W-:-:S04]  /*d0a0*/  LOP3.LUT R71, R2, 0x1f, R157, 0xf8, !PT ;  /* 0x0000001f02477812 */ /* 0x000fc800078ef89d */
[----:B------:R-:W-:Y:S02]  /*d0b0*/  SHF.R.S32.HI R36, RZ, 0x1f, R71 ;  /* 0x0000001fff247819 */ /* 0x000fe40000011447 */
[----:B------:R-:W-:Y:S01]  /*d0c0*/  IADD3 R2, P2, R71, UR28, RZ ;  /* 0x0000001c47027c10 */ /* 0x000fe2000ff5e0ff */
[----:B-1----:R-:W-:Y:S01]  /*d0d0*/  ULEA UR6, UR7, UR6, 0x18 ;  /* 0x0000000607067291 */ /* 0x002fe2000f8ec03f */
        /* <DEDUP_REMOVED lines=19> */
[----:B-----5:R-:W-:Y:S04]  /*d210*/  LDS R11, [R68+0x80] ;  /* 0x00008000440b7984 */ /* 0x020fe80000000800 */
[----:B---3--:R-:W-:Y:S04]  /*d220*/  LDS R13, [R66+0x100] ;  /* 0x00010000420d7984 */ /* 0x008fe80000000800 */
[----:B------:R-:W-:Y:S04]  /*d230*/  LDS R15, [R64+0x180] ;  /* 0x00018000400f7984 */ /* 0x000fe80000000800 */
[----:B------:R-:W-:Y:S04]  /*d240*/  LDS R17, [R62+0x200] ;  /* 0x000200003e117984 */ /* 0x000fe80000000800 */
[----:B0-----:R-:W-:Y:S04]  /*d250*/  LDS R19, [R60+0x280] ;  /* 0x000280003c137984 */ /* 0x001fe80000000800 */
        /* <DEDUP_REMOVED lines=9> */
[----:B----4-:R-:W-:Y:S04]  /*d2f0*/  LDS R39, [R40+0x780] ;  /* 0x0007800028277984 */ /* 0x010fe80000000800 */
[----:B------:R0:W-:Y:S01]  /*d300*/  @!P0 STS [UR6+0x2100], R3 ;  /* 0x00210003ff008988 */ /* 0x0001e20008000806 */
[----:B------:R-:W-:-:S02]  /*d310*/  ULDC.64 UR6, c[0x0][0x388] ;  /* 0x0000e20000067ab9 */ /* 0x000fc40000000a00 */
[----:B------:R-:W-:Y:S01]  /*d320*/  UIMAD UR20, UR21, UR6, URZ ;  /* 0x00000006151472a4 */ /* 0x000fe2000f8e023f */
[----:B------:R-:W-:Y:S01]  /*d330*/  BAR.SYNC.DEFER_BLOCKING 0x0 ;  /* 0x0000000000007b1d */ /* 0x000fe20000010000 */
[----:B------:R-:W-:Y:S02]  /*d340*/  UIMAD UR21, UR21, UR26, URZ ;  /* 0x0000001a151572a4 */ /* 0x000fe4000f8e023f */
[----:B------:R-:W-:Y:S01]  /*d350*/  UIMAD.WIDE.U32 UR18, UR9, UR6, URZ ;  /* 0x00000006091272a5 */ /* 0x000fe2000f8e003f */
[----:B0-----:R-:W-:Y:S01]  /*d360*/  MOV R3, UR28 ;  /* 0x0000001c00037c02 */ /* 0x001fe20008000f00 */
[----:B------:R-:W-:Y:S02]  /*d370*/  UIMAD UR7, UR9, UR7, UR20 ;  /* 0x00000007090772a4 */ /* 0x000fe4000f8e0214 */
[----:B------:R-:W-:Y:S01]  /*d380*/  UIMAD UR20, UR9, UR27, UR21 ;  /* 0x0000001b091472a4 */ /* 0x000fe2000f8e0215 */
[----:B------:R-:W-:Y:S01]  /*d390*/  LEA.HI.X.SX32 R3, R3, R36, 0x1, P2 ;  /* 0x0000002403037211 */ /* 0x000fe200010f0eff */
[----:B------:R-:W-:Y:S01]  /*d3a0*/  UIADD3 UR21, UR19, UR7, URZ ;  /* 0x0000000713157290 */ /* 0x000fe2000fffe03f */
        /* <DEDUP_REMOVED lines=16> */
.L_x_2416:
[----:B------:R-:W-:Y:S05]  /*d4b0*/  BSYNC B0 ;  /* 0x0000000000007941 */ /* 0x000fea0003800000 */
.L_x_2415:
        /* <DEDUP_REMOVED lines=12> */
[-C--:B------:R-:W-:Y:S01]  /*d580*/  ISETP.GE.AND P4, PT, R45, R0.reuse, PT ;  /* 0x000000002d00720c */ /* 0x080fe20003f86270 */
        /* <DEDUP_REMOVED lines=8> */
[----:B------:R-:W-:Y:S01]  /*d610*/  LEA.HI.X R5, R71, UR7, R36, 0x2, P1 ;  /* 0x0000000747057c11 */ /* 0x000fe200088f1424 */
[----:B------:R-:W-:Y:S01]  /*d620*/  UIMAD.WIDE.U32 UR6, UR9, UR26, URZ ;  /* 0x0000001a090672a5 */ /* 0x000fe2000f8e003f */
[----:B------:R-:W-:-:S02]  /*d630*/  ISETP.GE.AND P1, PT, R41, R0, PT ;  /* 0x000000002900720c */ /* 0x000fc40003f26270 */
[C---:B------:R-:W-:Y:S02]  /*d640*/  LEA R4, P3, R6.reuse, R4, 0x2 ;  /* 0x0000000406047211 */ /* 0x040fe400078610ff */
[----:B------:R-:W-:Y:S02]  /*d650*/  MOV R7, UR18 ;  /* 0x0000001200077c02 */ /* 0x000fe40008000f00 */
[C---:B------:R-:W-:Y:S02]  /*d660*/  LOP3.LUT R49, R71.reuse, 0xa0, RZ, 0xfc, !PT ;  /* 0x000000a047317812 */ /* 0x040fe400078efcff */
[----:B------:R-:W-:Y:S02]  /*d670*/  LEA.HI.X R5, R6, R5, R7, 0x2, P3 ;  /* 0x0000000506057211 */ /* 0x000fe400018f1407 */
[C---:B------:R-:W-:Y:S02]  /*d680*/  LOP3.LUT R51, R71.reuse, 0xc0, RZ, 0xfc, !PT ;  /* 0x000000c047337812 */ /* 0x040fe400078efcff */
[C---:B------:R-:W-:Y:S01]  /*d690*/  LOP3.LUT R53, R71.reuse, 0xe0, RZ, 0xfc, !PT ;  /* 0x000000e047357812 */ /* 0x040fe200078efcff */
[----:B------:R0:W-:Y:S01]  /*d6a0*/  @!P1 STG.E desc[UR22][R4.64+-0x1f80], R11 ;  /* 0xffe0800b04009986 */ /* 0x0001e2000c101916 */
[----:B------:R-:W-:-:S02]  /*d6b0*/  LOP3.LUT R55, R71, 0x100, RZ, 0xfc, !PT ;  /* 0x0000010047377812 */ /* 0x000fc400078efcff */
[----:B------:R-:W-:Y:S01]  /*d6c0*/  LOP3.LUT R57, R71, 0x120, RZ, 0xfc, !PT ;  /* 0x0000012047397812 */ /* 0x000fe200078efcff */
[----:B------:R1:W-:Y:S01]  /*d6d0*/  @!P2 STG.E desc[UR22][R4.64+-0x1f00], R13 ;  /* 0xffe1000d0400a986 */ /* 0x0003e2000c101916 */
[-C--:B------:R-:W-:Y:S02]  /*d6e0*/  ISETP.GE.AND P3, PT, R47, R0.reuse, PT ;  /* 0x000000002f00720c */ /* 0x080fe40003f66270 */
[-C--:B------:R-:W-:Y:S01]  /*d6f0*/  ISETP.GE.AND P2, PT, R49, R0.reuse, PT ;  /* 0x000000003100720c */ /* 0x080fe20003f46270 */
[----:B------:R3:W-:Y:S01]  /*d700*/  @!P4 STG.E desc[UR22][R4.64+-0x1e80], R15 ;  /* 0xffe1800f0400c986 */ /* 0x0007e2000c101916 */
[-C--:B------:R-:W-:Y:S02]  /*d710*/  ISETP.GE.AND P1, PT, R51, R0.reuse, PT ;  /* 0x000000003300720c */ /* 0x080fe40003f26270 */
[-C--:B------:R-:W-:Y:S02]  /*d720*/  ISETP.GE.AND P4, PT, R53, R0.reuse, PT ;  /* 0x000000003500720c */ /* 0x080fe40003f86270 */
[----:B------:R-:W-:-:S02]  /*d730*/  ISETP.GE.AND P5, PT, R55, R0, PT ;  /* 0x000000003700720c */ /* 0x000fc40003fa6270 */
[----:B------:R-:W-:Y:S02]  /*d740*/  ISETP.GE.AND P6, PT, R57, R0, PT ;  /* 0x000000003900720c */ /* 0x000fe40003fc6270 */
        /* <DEDUP_REMOVED lines=81> */
[----:B------:R-:W-:Y:S01]  /*dc60*/  UIADD3 UR17, UR7, UR20, URZ ;  /* 0x0000001407117290 */ /* 0x000fe2000fffe03f */
        /* <DEDUP_REMOVED lines=63> */
.L_x_2418:
[----:B------:R-:W-:Y:S05]  /*e060*/  BSYNC B0 ;  /* 0x0000000000007941 */ /* 0x000fea0003800000 */
.L_x_2417:
[----:B------:R-:W-:Y:S01]  /*e070*/  ULDC.64 UR18, c[0x0][0x3b0] ;  /* 0x0000ec0000127ab9 */ /* 0x000fe20000000a00 */
[----:B------:R-:W-:Y:S01]  /*e080*/  UMOV UR7, UR17 ;  /* 0x0000001100077c82 */ /* 0x000fe20008000000 */
[----:B------:R-:W-:Y:S01]  /*e090*/  UIMAD UR8, UR8, UR18, URZ ;  /* 0x00000012080872a4 */ /* 0x000fe2000f8e023f */
[-C--:B------:R-:W-:Y:S01]  /*e0a0*/  ISETP.GE.AND P3, PT, R41, R6.reuse, PT ;  /* 0x000000062900720c */ /* 0x080fe20003f66270 */
[----:B------:R-:W-:Y:S01]  /*e0b0*/  UIMAD.WIDE.U32 UR6, UR47, UR18, UR6 ;  /* 0x000000122f0672a5 */ /* 0x000fe2000f8e0006 */
[-C--:B------:R-:W-:Y:S01]  /*e0c0*/  ISETP.GE.AND P4, PT, R43, R6.reuse, PT ;  /* 0x000000062b00720c */ /* 0x080fe20003f86270 */
[----:B------:R-:W-:Y:S01]  /*e0d0*/  UIADD3 UR11, UP1, UR11, -0x4000, URZ ;  /* 0xffffc0000b0b7890 */ /* 0x000fe2000ff3e03f */
[-C--:B------:R-:W-:Y:S01]  /*e0e0*/  ISETP.GE.AND P5, PT, R45, R6.reuse, PT ;  /* 0x000000062d00720c */ /* 0x080fe20003fa6270 */
[----:B------:R-:W-:Y:S01]  /*e0f0*/  UIADD3 UR15, UP0, UR15, UR6, URZ ;  /* 0x000000060f0f7290 */ /* 0x000fe2000ff1e03f */
[-C--:B------:R-:W-:Y:S01]  /*e100*/  ISETP.GE.AND P6, PT, R47, R6.reuse, PT ;  /* 0x000000062f00720c */ /* 0x080fe20003fc6270 */
[----:B------:R-:W-:Y:S01]  /*e110*/  UIMAD UR6, UR47, UR19, UR8 ;  /* 0x000000132f0672a4 */ /* 0x000fe2000f8e0208 */
[-C--:B------:R-:W-:Y:S01]  /*e120*/  ISETP.GE.AND P1, PT, R51, R6.reuse, PT ;  /* 0x000000063300720c */ /* 0x080fe20003f26270 */
[----:B------:R-:W-:Y:S01]  /*e130*/  UIADD3 UR13, UP2, UR13, -0x4000, URZ ;  /* 0xffffc0000d0d7890 */ /* 0x000fe2000ff5e03f */
[----:B------:R-:W-:Y:S01]  /*e140*/  ISETP.GE.AND P2, PT, R53, R6, PT ;  /* 0x000000063500720c */ /* 0x000fe20003f46270 */
[----:B------:R-:W-:Y:S01]  /*e150*/  ULDC.64 UR18, c[0x0][0x3f0] ;  /* 0x0000fc0000127ab9 */ /* 0x000fe20000000a00 */
        /* <DEDUP_REMOVED lines=10> */
[----:B------:R-:W-:-:S02]  /*e200*/  UIADD3 UR5, UR5, 0x1, URZ ;  /* 0x0000000105057890 */ /* 0x000fc4000fffe03f */
[----:B------:R-:W-:Y:S01]  /*e210*/  UIADD3.X UR12, UR12, -0x1, URZ, UP1, !UPT ;  /* 0xffffffff0c0c7890 */ /* 0x000fe20008ffe43f */
[----:B------:R-:W-:Y:S01]  /*e220*/  LEA.HI.X R3, R3, R0, R4, 0x2, P0 ;  /* 0x0000000003037211 */ /* 0x000fe200000f1404 */
[----:B------:R-:W-:Y:S01]  /*e230*/  UIADD3.X UR14, UR14, -0x1, URZ, UP2, !UPT ;  /* 0xffffffff0e0e7890 */ /* 0x000fe200097fe43f */
[-C--:B------:R-:W-:Y:S01]  /*e240*/  ISETP.GE.AND P0, PT, R49, R6.reuse, PT ;  /* 0x000000063100720c */ /* 0x080fe20003f06270 */
[----:B------:R-:W-:Y:S02]  /*e250*/  UIADD3.X UR48, UR48, -0x1, URZ, UP3, !UPT ;  /* 0xffffffff30307890 */ /* 0x000fe40009ffe43f */
[----:B------:R0:W-:Y:S01]  /*e260*/  @!P3 STG.E desc[UR22][R2.64], R9 ;  /* 0x000000090200b986 */ /* 0x0001e2000c101916 */
[-C--:B------:R-:W-:Y:S01]  /*e270*/  ISETP.GE.AND P3, PT, R55, R6.reuse, PT ;  /* 0x000000063700720c */ /* 0x080fe20003f66270 */
[----:B------:R-:W-:Y:S02]  /*e280*/  UIADD3.X UR52, UR52, -0x1, URZ, UP4, !UPT ;  /* 0xffffffff34347890 */ /* 0x000fe4000a7fe43f */
[----:B------:R0:W-:Y:S01]  /*e290*/  @!P4 STG.E desc[UR22][R2.64+0x80], R15 ;  /* 0x0000800f0200c986 */ /* 0x0001e2000c101916 */
[----:B------:R-:W-:Y:S01]  /*e2a0*/  ISETP.GE.AND P4, PT, R57, R6, PT ;  /* 0x000000063900720c */ /* 0x000fe20003f86270 */
[----:B------:R-:W-:-:S02]  /*e2b0*/  UIADD3.X UR50, UR50, -0x1, URZ, UP5, !UPT ;  /* 0xffffffff32327890 */ /* 0x000fc4000affe43f */
        /* <DEDUP_REMOVED lines=21> */
.L_x_2318:
        /* <DEDUP_REMOVED lines=41> */
.L_x_2421:
[----:B------:R-:W-:Y:S05]  /*e6a0*/  BSYNC B0 ;  /* 0x0000000000007941 */ /* 0x000fea0003800000 */
.L_x_2420:
[----:B------:R-:W-:Y:S01]  /*e6b0*/  ULDC.64 UR4, c[0x0][0x3f8] ;  /* 0x0000fe0000047ab9 */ /* 0x000fe20000000a00 */
[----:B------:R-:W-:Y:S01]  /*e6c0*/  BSSY B0, `(.L_x_2422) ;  /* 0x000002c000007945 */ /* 0x000fe20003800000 */
[----:B------:R-:W-:-:S04]  /*e6d0*/  ISETP.NE.U32.AND P0, PT, RZ, UR4, PT ;  /* 0x00000004ff007c0c */ /* 0x000fc8000bf05070 */
[----:B------:R-:W-:-:S13]  /*e6e0*/  ISETP.NE.AND.EX P0, PT, RZ, UR5, PT, P0 ;  /* 0x00000005ff007c0c */ /* 0x000fda000bf05300 */
[----:B------:R-:W-:Y:S05]  /*e6f0*/  @!P0 BRA `(.L_x_2423) ;  /* 0x00000000009c8947 */ /* 0x000fea0003800000 */
[----:B-1----:R-:W2:Y:S01]  /*e700*/  LDL.LU R2, [R1+0x7c] ;  /* 0x00007c0001027983 */ /* 0x002ea20000300800 */
[----:B------:R-:W1:Y:S01]  /*e710*/  S2R R4, SR_LANEID ;  /* 0x0000000000047919 */ /* 0x000e620000000000 */
[----:B0-----:R-:W0:Y:S01]  /*e720*/  S2R R7, SR_TID.X ;  /* 0x0000000000077919 */ /* 0x001e220000002100 */
[----:B------:R-:W-:Y:S01]  /*e730*/  BAR.SYNC.DEFER_BLOCKING 0x0 ;  /* 0x0000000000007b1d */ /* 0x000fe20000010000 */
[----:B-1----:R-:W-:-:S13]  /*e740*/  ISETP.NE.AND P1, PT, R4, RZ, PT ;  /* 0x000000ff0400720c */ /* 0x002fda0003f25270 */
[----:B------:R-:W1:Y:S01]  /*e750*/  @!P1 S2R R11, SR_CgaCtaId ;  /* 0x00000000000b9919 */ /* 0x000e620000008800 */
[----:B------:R-:W-:-:S04]  /*e760*/  @!P1 MOV R4, 0x400 ;  /* 0x0000040000049802 */ /* 0x000fc80000000f00 */
[----:B-1----:R-:W-:Y:S01]  /*e770*/  @!P1 LEA R11, R11, R4, 0x18 ;  /* 0x000000040b0b9211 */ /* 0x002fe200078ec0ff */
[----:B--2---:R-:W1:Y:S02]  /*e780*/  SHFL.DOWN P0, R0, R2, 0x1, 0x1f ;  /* 0x08201f0002007f89 */ /* 0x004e640000000000 */
[----:B-1----:R-:W-:-:S05]  /*e790*/  @P0 FADD R0, R0, R2 ;  /* 0x0000000200000221 */ /* 0x002fca0000000000 */
[----:B------:R-:W1:Y:S02]  /*e7a0*/  SHFL.DOWN P0, R3, R0, 0x2, 0x1f ;  /* 0x08401f0000037f89 */ /* 0x000e640000000000 */
[----:B-1----:R-:W-:Y:S01]  /*e7b0*/  @P0 FADD R3, R0, R3 ;  /* 0x0000000300030221 */ /* 0x002fe20000000000 */
[----:B0-----:R-:W-:-:S04]  /*e7c0*/  @!P1 SHF.R.S32.HI R0, RZ, 0x1f, R7 ;  /* 0x0000001fff009819 */ /* 0x001fc80000011407 */
        /* <DEDUP_REMOVED lines=26> */
.L_x_2423:
[----:B01----:R-:W2:Y:S02]  /*e970*/  S2R R7, SR_TID.X ;  /* 0x0000000000077919 */ /* 0x003ea40000002100 */
.L_x_2424:
[----:B------:R-:W-:Y:S05]  /*e980*/  BSYNC B0 ;  /* 0x0000000000007941 */ /* 0x000fea0003800000 */
.L_x_2422:
[----:B------:R-:W-:Y:S02]  /*e990*/  ULDC UR14, c[0x0][0x21c] ;  /* 0x00008700000e7ab9 */ /* 0x000fe40000000800 */
[----:B--2---:R-:W-:-:S13]  /*e9a0*/  ISETP.GE.AND P0, PT, R7, UR14, PT ;  /* 0x0000000e07007c0c */ /* 0x004fda000bf06270 */
[----:B------:R-:W-:Y:S05]  /*e9b0*/  @P0 EXIT ;  /* 0x000000000000094d */ /* 0x000fea0003800000 */
[----:B------:R-:W2:Y:S01]  /*e9c0*/  S2UR UR10, SR_CgaCtaId ;  /* 0x00000000000a79c3 */ /* 0x000ea20000008800 */
[----:B------:R-:W-:Y:S01]  /*e9d0*/  USHF.R.S32.HI UR6, URZ, 0x1f, UR47 ;  /* 0x0000001f3f067899 */ /* 0x000fe2000801142f */
[----:B------:R-:W-:Y:S01]  /*e9e0*/  ULDC.64 UR8, c[0x0][0x338] ;  /* 0x0000ce0000087ab9 */ /* 0x000fe20000000a00 */
[----:B------:R-:W-:Y:S02]  /*e9f0*/  UMOV UR7, 0x400 ;  /* 0x0000040000077882 */ /* 0x000fe40000000000 */
[----:B------:R-:W-:Y:S02]  /*ea00*/  UIMAD UR6, UR6, UR8, URZ ;  /* 0x00000008060672a4 */ /* 0x000fe4000f8e023f */
[----:B------:R-:W-:Y:S02]  /*ea10*/  UIMAD.WIDE.U32 UR4, UR47, UR8, URZ ;  /* 0x000000082f0472a5 */ /* 0x000fe4000f8e003f */
[----:B------:R-:W-:Y:S01]  /*ea20*/  UIMAD UR6, UR47, UR9, UR6 ;  /* 0x000000092f0672a4 */ /* 0x000fe2000f8e0206 */
[----:B------:R-:W-:Y:S01]  /*ea30*/  ULDC UR8, c[0x0][0x0] ;  /* 0x0000000000087ab9 */ /* 0x000fe20000000800 */
[----:B------:R-:W-:-:S02]  /*ea40*/  ULDC.64 UR12, c[0x0][0x3c0] ;  /* 0x0000f000000c7ab9 */ /* 0x000fc40000000a00 */
[----:B------:R-:W-:Y:S02]  /*ea50*/  UIADD3 UR6, UR5, UR6, URZ ;  /* 0x0000000605067290 */ /* 0x000fe4000fffe03f */
[----:B--2---:R-:W-:-:S03]  /*ea60*/  ULEA UR7, UR10, UR7, 0x18 ;  /* 0x000000070a077291 */ /* 0x004fc6000f8ec03f */
[----:B------:R-:W-:-:S09]  /*ea70*/  ULDC.64 UR10, c[0x0][0x340] ;  /* 0x0000d000000a7ab9 */ /* 0x000fd20000000a00 */
.L_x_2425:
[C---:B0-----:R-:W-:Y:S02]  /*ea80*/  LEA R0, R7.reuse, UR7, 0x3 ;  /* 0x0000000707007c11 */ /* 0x041fe4000f8e18ff */
[----:B------:R-:W-:Y:S02]  /*ea90*/  SHF.R.S32.HI R4, RZ, 0x1f, R7 ;  /* 0x0000001fff047819 */ /* 0x000fe40000011407 */
[----:B-12---:R-:W-:Y:S01]  /*eaa0*/  MOV R2, UR4 ;  /* 0x0000000400027c02 */ /* 0x006fe20008000f00 */
[----:B------:R-:W0:Y:S01]  /*eab0*/  LDS.64 R8, [R0+0x14080] ;  /* 0x0140800000087984 */ /* 0x000e220000000a00 */
[----:B------:R-:W-:Y:S01]  /*eac0*/  MOV R5, UR6 ;  /* 0x0000000600057c02 */ /* 0x000fe20008000f00 */
[----:B------:R-:W-:Y:S01]  /*ead0*/  IMAD R6, R4, UR10, RZ ;  /* 0x0000000a04067c24 */ /* 0x000fe2000f8e02ff */
[----:B------:R-:W-:Y:S02]  /*eae0*/  MOV R4, R2 ;  /* 0x0000000200047202 */ /* 0x000fe40000000f00 */
[----:B------:R-:W-:Y:S01]  /*eaf0*/  MOV R3, UR5 ;  /* 0x0000000500037c02 */ /* 0x000fe20008000f00 */
[----:B------:R-:W-:-:S02]  /*eb00*/  IMAD R3, R7, UR11, R6 ;  /* 0x0000000b07037c24 */ /* 0x000fc4000f8e0206 */
[C---:B------:R-:W-:Y:S01]  /*eb10*/  IMAD.WIDE.U32 R4, R7.reuse, UR10, R4 ;  /* 0x0000000a07047c25 */ /* 0x040fe2000f8e0004 */
[----:B------:R-:W-:-:S04]  /*eb20*/  IADD3 R7, R7, UR8, RZ ;  /* 0x0000000807077c10 */ /* 0x000fc8000fffe0ff */
[----:B------:R-:W-:Y:S02]  /*eb30*/  IADD3 R3, R5, R3, RZ ;  /* 0x0000000305037210 */ /* 0x000fe40007ffe0ff */
[----:B------:R-:W-:-:S04]  /*eb40*/  LEA R2, P0, R4, UR12, 0x3 ;  /* 0x0000000c04027c11 */ /* 0x000fc8000f8018ff */
[----:B------:R-:W-:Y:S02]  /*eb50*/  LEA.HI.X R3, R4, UR13, R3, 0x3, P0 ;  /* 0x0000000d04037c11 */ /* 0x000fe400080f1c03 */
[----:B------:R-:W-:-:S03]  /*eb60*/  ISETP.GE.AND P0, PT, R7, UR14, PT ;  /* 0x0000000e07007c0c */ /* 0x000fc6000bf06270 */
[----:B0-----:R2:W-:Y:S04]  /*eb70*/  REDG.E.ADD.F32.FTZ.RN.STRONG.GPU desc[UR22][R2.64], R8 ;  /* 0x00000008020079a6 */ /* 0x0015e8000c10f396 */
[----:B------:R2:W-:Y:S06]  /*eb80*/  REDG.E.ADD.F32.FTZ.RN.STRONG.GPU desc[UR22][R2.64+0x4], R9 ;  /* 0x00000409020079a6 */ /* 0x0005ec000c10f396 */
[----:B------:R-:W-:Y:S05]  /*eb90*/  @!P0 BRA `(.L_x_2425) ;  /* 0xfffffffc00b88947 */ /* 0x000fea000383ffff */
[----:B------:R-:W-:Y:S05]  /*eba0*/  EXIT ;  /* 0x000000000000794d */ /* 0x000fea0003800000 */
.L_x_2323:
[----:B------:R-:W-:Y:S01]  /*ebb0*/  HFMA2.MMA R77, -RZ, RZ, 0, 5.9604644775390625e-08 ;  /* 0x00000001ff4d7435 */ /* 0x000fe200000001ff */
[----:B------:R-:W-:Y:S02]  /*ebc0*/  MOV R246, R241 ;  /* 0x000000f100f67202 */ /* 0x000fe40000000f00 */
[----:B------:R-:W-:Y:S02]  /*ebd0*/  MOV R76, RZ ;  /* 0x000000ff004c7202 */ /* 0x000fe40000000f00 */
[----:B------:R-:W-:-:S07]  /*ebe0*/  MOV R79, 0xffffffff ;  /* 0xffffffff004f7802 */ /* 0x000fce0000000f00 */
[----:B0--3-5:R-:W-:Y:S05]  /*ebf0*/  WARPSYNC.COLLECTIVE R79, `(.L_x_2426) ;  /* 0x000000004f087348 */ /* 0x029fea0003c00000 */
[----:B------:R1:W2:Y:S02]  /*ec00*/  SHFL.UP P3, R78, R246, R77, R76 ;  /* 0x0400004df64e7389 */ /* 0x0002a4000006004c */
[----:B0123-5:R-:W-:Y:S01]  /*ec10*/  ENDCOLLECTIVE ;  /* 0x000000000000791b */ /* 0x02ffe20003800000 */
.L_x_2426:
[----:B------:R-:W-:Y:S02]  /*ec20*/  MOV R246, R231 ;  /* 0x000000e700f67202 */ /* 0x000fe40000000f00 */
[----:B------:R-:W-:-:S07]  /*ec30*/  MOV R243, R78 ;  /* 0x0000004e00f37202 */ /* 0x000fce0000000f00 */
[----:B------:R-:W-:Y:S05]  /*ec40*/  WARPSYNC.COLLECTIVE R79, `(.L_x_2427) ;  /* 0x000000004f087348 */ /* 0x000fea0003c00000 */
[----:B------:R0:W1:Y:S02]  /*ec50*/  SHFL.UP P3, R78, R246, R77, R76 ;  /* 0x0400004df64e7389 */ /* 0x000064000006004c */
[----:B01----:R-:W-:Y:S01]  /*ec60*/  ENDCOLLECTIVE ;  /* 0x000000000000791b */ /* 0x003fe20003800000 */
.L_x_2427:
[----:B------:R-:W-:Y:S02]  /*ec70*/  MOV R246, R244 ;  /* 0x000000f400f67202 */ /* 0x000fe40000000f00 */
[----:B------:R-:W-:-:S07]  /*ec80*/  MOV R245, R78 ;  /* 0x0000004e00f57202 */ /* 0x000fce0000000f00 */
[----:B------:R-:W-:Y:S05]  /*ec90*/  WARPSYNC.COLLECTIVE R79, `(.L_x_2428) ;  /* 0x000000004f087348 */ /* 0x000fea0003c00000 */
[----:B------:R0:W1:Y:S02]  /*eca0*/  SHFL.UP P3, R78, R246, R77, R76 ;  /* 0x0400004df64e7389 */ /* 0x000064000006004c */
[----:B01----:R-:W-:Y:S01]  /*ecb0*/  ENDCOLLECTIVE ;  /* 0x000000000000791b */ /* 0x003fe20003800000 */
.L_x_2428:
[----:B------:R-:W-:Y:S02]  /*ecc0*/  MOV R246, R242 ;  /* 0x000000f200f67202 */ /* 0x000fe40000000f00 */
[----:B------:R-:W-:-:S07]  /*ecd0*/  MOV R247, R78 ;  /* 0x0000004e00f77202 */ /* 0x000fce0000000f00 */
[----:B------:R-:W-:Y:S05]  /*ece0*/  WARPSYNC.COLLECTIVE R79, `(.L_x_2429) ;  /* 0x000000004f087348 */ /* 0x000fea0003c00000 */
[----:B------:R0:W1:Y:S02]  /*ecf0*/  SHFL.UP P3, R78, R246, R77, R76 ;  /* 0x0400004df64e7389 */ /* 0x000064000006004c */
[----:B01----:R-:W-:Y:S01]  /*ed00*/  ENDCOLLECTIVE ;  /* 0x000000000000791b */ /* 0x003fe20003800000 */
.L_x_2429:
        /* <DEDUP_REMOVED lines=19> */
.L_x_2430:
[----:B------:R-:W-:Y:S02]  /*ee40*/  MOV R246, R231 ;  /* 0x000000e700f67202 */ /* 0x000fe40000000f00 */
[----:B------:R-:W-:-:S07]  /*ee50*/  MOV R245, R78 ;  /* 0x0000004e00f57202 */ /* 0x000fce0000000f00 */
[----:B------:R-:W-:Y:S05]  /*ee60*/  WARPSYNC.COLLECTIVE R79, `(.L_x_2431) ;  /* 0x000000004f087348 */ /* 0x000fea0003c00000 */
[----:B------:R0:W1:Y:S02]  /*ee70*/  SHFL.UP P3, R78, R246, R77, R76 ;  /* 0x0400004df64e7389 */ /* 0x000064000006004c */
[----:B01----:R-:W-:Y:S01]  /*ee80*/  ENDCOLLECTIVE ;  /* 0x000000000000791b */ /* 0x003fe20003800000 */
.L_x_2431:
[----:B------:R-:W-:Y:S02]  /*ee90*/  MOV R246, R244 ;  /* 0x000000f400f67202 */ /* 0x000fe40000000f00 */
[----:B------:R-:W-:-:S07]  /*eea0*/  MOV R247, R78 ;  /* 0x0000004e00f77202 */ /* 0x000fce0000000f00 */
[----:B------:R-:W-:Y:S05]  /*eeb0*/  WARPSYNC.COLLECTIVE R79, `(.L_x_2432) ;  /* 0x000000004f087348 */ /* 0x000fea0003c00000 */
[----:B------:R0:W1:Y:S02]  /*eec0*/  SHFL.UP P3, R78, R246, R77, R76 ;  /* 0x0400004df64e7389 */ /* 0x000064000006004c */
[----:B01----:R-:W-:Y:S01]  /*eed0*/  ENDCOLLECTIVE ;  /* 0x000000000000791b */ /* 0x003fe20003800000 */
.L_x_2432:
[----:B------:R-:W-:Y:S02]  /*eee0*/  MOV R246, R242 ;  /* 0x000000f200f67202 */ /* 0x000fe40000000f00 */
[----:B------:R-:W-:-:S07]  /*eef0*/  MOV R243, R78 ;  /* 0x0000004e00f37202 */ /* 0x000fce0000000f00 */
[----:B------:R-:W-:Y:S05]  /*ef00*/  WARPSYNC.COLLECTIVE R79, `(.L_x_2433) ;  /* 0x000000004f087348 */ /* 0x000fea0003c00000 */
[----:B------:R0:W1:Y:S02]  /*ef10*/  SHFL.UP P3, R78, R246, R77, R76 ;  /* 0x0400004df64e7389 */ /* 0x000064000006004c */
[----:B01----:R-:W-:Y:S01]  /*ef20*/  ENDCOLLECTIVE ;  /* 0x000000000000791b */ /* 0x003fe20003800000 */
.L_x_2433:
        /* <DEDUP_REMOVED lines=19> */
.L_x_2434:
[----:B------:R-:W-:Y:S02]  /*f060*/  MOV R246, R231 ;  /* 0x000000e700f67202 */ /* 0x000fe40000000f00 */
[----:B------:R-:W-:-:S07]  /*f070*/  MOV R245, R78 ;  /* 0x0000004e00f57202 */ /* 0x000fce0000000f00 */
[----:B------:R-:W-:Y:S05]  /*f080*/  WARPSYNC.COLLECTIVE R79, `(.L_x_2435) ;  /* 0x000000004f087348 */ /* 0x000fea0003c00000 */
[----:B------:R0:W1:Y:S02]  /*f090*/  SHFL.UP P3, R78, R246, R77, R76 ;  /* 0x0400004df64e7389 */ /* 0x000064000006004c */
[----:B01----:R-:W-:Y:S01]  /*f0a0*/  ENDCOLLECTIVE ;  /* 0x000000000000791b */ /* 0x003fe20003800000 */
.L_x_2435:
[----:B------:R-:W-:Y:S02]  /*f0b0*/  MOV R246, R244 ;  /* 0x000000f400f67202 */ /* 0x000fe40000000f00 */
[----:B------:R-:W-:-:S07]  /*f0c0*/  MOV R247, R78 ;  /* 0x0000004e00f77202 */ /* 0x000fce0000000f00 */
[----:B------:R-:W-:Y:S05]  /*f0d0*/  WARPSYNC.COLLECTIVE R79, `(.L_x_2436) ;  /* 0x000000004f087348 */ /* 0x000fea0003c00000 */
[----:B------:R0:W1:Y:S02]  /*f0e0*/  SHFL.UP P3, R78, R246, R77, R76 ;  /* 0x0400004df64e7389 */ /* 0x000064000006004c */
[----:B01----:R-:W-:Y:S01]  /*f0f0*/  ENDCOLLECTIVE ;  /* 0x000000000000791b */ /* 0x003fe20003800000 */
.L_x_2436:
[----:B------:R-:W-:Y:S02]  /*f100*/  MOV R246, R242 ;  /* 0x000000f200f67202 */ /* 0x000fe40000000f00 */
[----:B------:R-:W-:-:S07]  /*f110*/  MOV R243, R78 ;  /* 0x0000004e00f37202 */ /* 0x000fce0000000f00 */
[----:B------:R-:W-:Y:S05]  /*f120*/  WARPSYNC.COLLECTIVE R79, `(.L_x_2437) ;  /* 0x000000004f087348 */ /* 0x000fea0003c00000 */
[----:B------:R0:W1:Y:S02]  /*f130*/  SHFL.UP P3, R78, R246, R77, R76 ;  /* 0x0400004df64e7389 */ /* 0x000064000006004c */
[----:B01----:R-:W-:Y:S01]  /*f140*/  ENDCOLLECTIVE ;  /* 0x000000000000791b */ /* 0x003fe20003800000 */
.L_x_2437:
        /* <DEDUP_REMOVED lines=19> */
.L_x_2438:
[----:B------:R-:W-:Y:S02]  /*f280*/  MOV R246, R231 ;  /* 0x000000e700f67202 */ /* 0x000fe40000000f00 */
[----:B------:R-:W-:-:S07]  /*f290*/  MOV R245, R78 ;  /* 0x0000004e00f57202 */ /* 0x000fce0000000f00 */
[----:B------:R-:W-:Y:S05]  /*f2a0*/  WARPSYNC.COLLECTIVE R79, `(.L_x_2439) ;  /* 0x000000004f087348 */ /* 0x000fea0003c00000 */
[----:B------:R0:W1:Y:S02]  /*f2b0*/  SHFL.UP P3, R78, R246, R77, R76 ;  /* 0x0400004df64e7389 */ /* 0x000064000006004c */
[----:B01----:R-:W-:Y:S01]  /*f2c0*/  ENDCOLLECTIVE ;  /* 0x000000000000791b */ /* 0x003fe20003800000 */
.L_x_2439:
[----:B------:R-:W-:Y:S02]  /*f2d0*/  MOV R246, R244 ;  /* 0x000000f400f67202 */ /* 0x000fe40000000f00 */
[----:B------:R-:W-:-:S07]  /*f2e0*/  MOV R247, R78 ;  /* 0x0000004e00f77202 */ /* 0x000fce0000000f00 */
[----:B------:R-:W-:Y:S05]  /*f2f0*/  WARPSYNC.COLLECTIVE R79, `(.L_x_2440) ;  /* 0x000000004f087348 */ /* 0x000fea0003c00000 */
[----:B------:R0:W1:Y:S02]  /*f300*/  SHFL.UP P3, R78, R246, R77, R76 ;  /* 0x0400004df64e7389 */ /* 0x000064000006004c */
[----:B01----:R-:W-:Y:S01]  /*f310*/  ENDCOLLECTIVE ;  /* 0x000000000000791b */ /* 0x003fe20003800000 */
.L_x_2440:
[----:B------:R-:W-:Y:S02]  /*f320*/  MOV R246, R242 ;  /* 0x000000f200f67202 */ /* 0x000fe40000000f00 */
[----:B------:R-:W-:-:S07]  /*f330*/  MOV R243, R78 ;  /* 0x0000004e00f37202 */ /* 0x000fce0000000f00 */
[----:B------:R-:W-:Y:S05]  /*f340*/  WARPSYNC.COLLECTIVE R79, `(.L_x_2441) ;  /* 0x000000004f087348 */ /* 0x000fea0003c00000 */
[----:B------:R0:W1:Y:S02]  /*f350*/  SHFL.UP P3, R78, R246, R77, R76 ;  /* 0x0400004df64e7389 */ /* 0x000064000006004c */
[----:B01----:R-:W-:Y:S01]  /*f360*/  ENDCOLLECTIVE ;  /* 0x000000000000791b */ /* 0x003fe20003800000 */
.L_x_2441:
        /* <DEDUP_REMOVED lines=19> */
.L_x_2442:
[----:B------:R-:W-:Y:S02]  /*f4a0*/  MOV R246, R231 ;  /* 0x000000e700f67202 */ /* 0x000fe40000000f00 */
[----:B------:R-:W-:-:S07]  /*f4b0*/  MOV R243, R78 ;  /* 0x0000004e00f37202 */ /* 0x000fce0000000f00 */
[----:B------:R-:W-:Y:S05]  /*f4c0*/  WARPSYNC.COLLECTIVE R79, `(.L_x_2443) ;  /* 0x000000004f087348 */ /* 0x000fea0003c00000 */
[----:B------:R0:W1:Y:S02]  /*f4d0*/  SHFL.UP P3, R78, R246, R77, R76 ;  /* 0x0400004df64e7389 */ /* 0x000064000006004c */
[----:B01----:R-:W-:Y:S01]  /*f4e0*/  ENDCOLLECTIVE ;  /* 0x000000000000791b */ /* 0x003fe20003800000 */
.L_x_2443:
[----:B------:R-:W-:Y:S02]  /*f4f0*/  MOV R246, R244 ;  /* 0x000000f400f67202 */ /* 0x000fe40000000f00 */
[----:B------:R-:W-:-:S07]  /*f500*/  MOV R245, R78 ;  /* 0x0000004e00f57202 */ /* 0x000fce0000000f00 */
[----:B------:R-:W-:Y:S05]  /*f510*/  WARPSYNC.COLLECTIVE R79, `(.L_x_2444) ;  /* 0x000000004f087348 */ /* 0x000fea0003c00000 */
[----:B------:R0:W1:Y:S02]  /*f520*/  SHFL.UP P3, R78, R246, R77, R76 ;  /* 0x0400004df64e7389 */ /* 0x000064000006004c */
[----:B01----:R-:W-:Y:S01]  /*f530*/  ENDCOLLECTIVE ;  /* 0x000000000000791b */ /* 0x003fe20003800000 */
.L_x_2444:
[----:B------:R-:W-:Y:S02]  /*f540*/  MOV R246, R242 ;  /* 0x000000f200f67202 */ /* 0x000fe40000000f00 */
[----:B------:R-:W-:-:S07]  /*f550*/  MOV R247, R78 ;  /* 0x0000004e00f77202 */ /* 0x000fce0000000f00 */
[----:B------:R-:W-:Y:S05]  /*f560*/  WARPSYNC.COLLECTIVE R79, `(.L_x_2445) ;  /* 0x000000004f087348 */ /* 0x000fea0003c00000 */
[----:B------:R0:W1:Y:S02]  /*f570*/  SHFL.UP P3, R78, R246, R77, R76 ;  /* 0x0400004df64e7389 */ /* 0x000064000006004c */
[----:B01----:R-:W-:Y:S01]  /*f580*/  ENDCOLLECTIVE ;  /* 0x000000000000791b */ /* 0x003fe20003800000 */
.L_x_2445:
[----:B------:R-:W-:Y:S01]  /*f590*/  MOV R77, R78 ;  /* 0x0000004e004d7202 */ /* 0x000fe20000000f00 */
[----:B------:R-:W-:Y:S06]  /*f5a0*/  BRA `(.L_x_2446) ;  /* 0xffffff7000847947 */ /* 0x000fec000383ffff */
.L_x_2324:
[----:B------:R-:W-:Y:S01]  /*f5b0*/  HFMA2.MMA R77, -RZ, RZ, 0, 1.847743988037109375e-06 ;  /* 0x0000001fff4d7435 */ /* 0x000fe200000001ff */
[----:B------:R-:W-:Y:S01]  /*f5c0*/  BSSY B0, `(.L_x_2447) ;  /* 0x0000007000007945 */ /* 0x000fe20003800000 */
[----:B------:R-:W-:Y:S02]  /*f5d0*/  MOV R78, R241 ;  /* 0x000000f1004e7202 */ /* 0x000fe40000000f00 */
[----:B------:R-:W-:Y:S02]  /*f5e0*/  MOV R76, 0x1f ;  /* 0x0000001f004c7802 */ /* 0x000fe40000000f00 */
[----:B------:R-:W-:-:S07]  /*f5f0*/  MOV R79, 0xffffffff ;  /* 0xffffffff004f7802 */ /* 0x000fce0000000f00 */
[----:B---3-5:R-:W-:Y:S05]  /*f600*/  WARPSYNC.COLLECTIVE R79, `(.L_x_2448) ;  /* 0x000000004f087348 */ /* 0x028fea0003c00000 */
[----:B------:R0:W1:Y:S02]  /*f610*/  SHFL.IDX P3, R231, R78, R77, R76 ;  /* 0x0000004d4ee77389 */ /* 0x000064000006004c */
[----:B01-3-5:R-:W-:Y:S01]  /*f620*/  ENDCOLLECTIVE ;  /* 0x000000000000791b */ /* 0x02bfe20003800000 */
.L_x_2448:
[----:B------:R-:W-:Y:S05]  /*f630*/  BSYNC B0 ;  /* 0x0000000000007941 */ /* 0x000fea0003800000 */
.L_x_2447:
[----:B------:R-:W-:Y:S05]  /*f640*/  BRA `(.L_x_2449) ;  /* 0xffffff7000947947 */ /* 0x000fea000383ffff */
.L_x_2325:
        /* <DEDUP_REMOVED lines=8> */
.L_x_2451:
[----:B------:R-:W-:Y:S05]  /*f6d0*/  BSYNC B0 ;  /* 0x0000000000007941 */ /* 0x000fea0003800000 */
.L_x_2450:
[----:B------:R-:W-:Y:S05]  /*f6e0*/  BRA `(.L_x_2452) ;  /* 0xffffff7000747947 */ /* 0x000fea000383ffff */
.L_x_2326:
        /* <DEDUP_REMOVED lines=8> */
.L_x_2454:
[----:B------:R-:W-:Y:S05]  /*f770*/  BSYNC B0 ;  /* 0x0000000000007941 */ /* 0x000fea0003800000 */
.L_x_2453:
[----:B------:R-:W-:Y:S05]  /*f780*/  BRA `(.L_x_2455) ;  /* 0xffffff7000547947 */ /* 0x000fea000383ffff */
.L_x_2327:
        /* <DEDUP_REMOVED lines=8> */
.L_x_2457:
[----:B------:R-:W-:Y:S05]  /*f810*/  BSYNC B0 ;  /* 0x0000000000007941 */ /* 0x000fea0003800000 */
.L_x_2456:
[----:B------:R-:W-:Y:S05]  /*f820*/  BRA `(.L_x_2458) ;  /* 0xffffff7000347947 */ /* 0x000fea000383ffff */
.L_x_2328:
[----:B------:R-:W-:Y:S01]  /*f830*/  HFMA2.MMA R77, -RZ, RZ, 0, 5.9604644775390625e-08 ;  /* 0x00000001ff4d7435 */ /* 0x000fe200000001ff */
[----:B------:R-:W-:Y:S01]  /*f840*/  BSSY B0, `(.L_x_2459) ;  /* 0x0000007000007945 */ /* 0x000fe20003800000 */
[----:B------:R-:W-:Y:S02]  /*f850*/  MOV R246, R241 ;  /* 0x000000f100f67202 */ /* 0x000fe40000000f00 */
[----:B------:R-:W-:Y:S02]  /*f860*/  MOV R76, RZ ;  /* 0x000000ff004c7202 */ /* 0x000fe40000000f00 */
[----:B------:R-:W-:-:S07]  /*f870*/  MOV R79, 0xffffffff ;  /* 0xffffffff004f7802 */ /* 0x000fce0000000f00 */
[----:B---3-5:R-:W-:Y:S05]  /*f880*/  WARPSYNC.COLLECTIVE R79, `(.L_x_2460) ;  /* 0x000000004f087348 */ /* 0x028fea0003c00000 */
[----:B------:R0:W1:Y:S02]  /*f890*/  SHFL.UP P3, R78, R246, R77, R76 ;  /* 0x0400004df64e7389 */ /* 0x000064000006004c */
[----:B01-3-5:R-:W-:Y:S01]  /*f8a0*/  ENDCOLLECTIVE ;  /* 0x000000000000791b */ /* 0x02bfe20003800000 */
.L_x_2460:
[----:B------:R-:W-:Y:S05]  /*f8b0*/  BSYNC B0 ;  /* 0x0000000000007941 */ /* 0x000fea0003800000 */
.L_x_2459:
        /* <DEDUP_REMOVED lines=8> */
.L_x_2461:
[----:B------:R-:W-:Y:S02]  /*f940*/  MOV R246, R244 ;  /* 0x000000f400f67202 */ /* 0x000fe40000000f00 */
[----:B------:R-:W-:-:S07]  /*f950*/  MOV R243, R78 ;  /* 0x0000004e00f37202 */ /* 0x000fce0000000f00 */
[----:B------:R-:W-:Y:S05]  /*f960*/  WARPSYNC.COLLECTIVE R79, `(.L_x_2462) ;  /* 0x000000004f087348 */ /* 0x000fea0003c00000 */
[----:B------:R0:W1:Y:S02]  /*f970*/  SHFL.UP P3, R78, R246, R77, R76 ;  /* 0x0400004df64e7389 */ /* 0x000064000006004c */
[----:B01----:R-:W-:Y:S01]  /*f980*/  ENDCOLLECTIVE ;  /* 0x000000000000791b */ /* 0x003fe20003800000 */
.L_x_2462:
[----:B------:R-:W-:Y:S02]  /*f990*/  MOV R246, R242 ;  /* 0x000000f200f67202 */ /* 0x000fe40000000f00 */
[----:B------:R-:W-:-:S07]  /*f9a0*/  MOV R244, R78 ;  /* 0x0000004e00f47202 */ /* 0x000fce0000000f00 */
[----:B------:R-:W-:Y:S05]  /*f9b0*/  WARPSYNC.COLLECTIVE R79, `(.L_x_2463) ;  /* 0x000000004f087348 */ /* 0x000fea0003c00000 */
[----:B------:R0:W1:Y:S02]  /*f9c0*/  SHFL.UP P3, R78, R246, R77, R76 ;  /* 0x0400004df64e7389 */ /* 0x000064000006004c */
[----:B01----:R-:W-:Y:S01]  /*f9d0*/  ENDCOLLECTIVE ;  /* 0x000000000000791b */ /* 0x003fe20003800000 */
.L_x_2463:
[----:B------:R-:W-:Y:S01]  /*f9e0*/  HFMA2.MMA R77, -RZ, RZ, 0, 0 ;  /* 0x00000000ff4d7435 */ /* 0x000fe200000001ff */
[----:B------:R-:W-:Y:S02]  /*f9f0*/  MOV R76, 0x1f ;  /* 0x0000001f004c7802 */ /* 0x000fe40000000f00 */
[----:B------:R-:W-:Y:S02]  /*fa00*/  MOV R242, R78 ;  /* 0x0000004e00f27202 */ /* 0x000fe40000000f00 */
[----:B------:R-:W-:-:S07]  /*fa10*/  MOV R78, R60 ;  /* 0x0000003c004e7202 */ /* 0x000fce0000000f00 */
[----:B------:R-:W-:Y:S05]  /*fa20*/  WARPSYNC.COLLECTIVE R79, `(.L_x_2464) ;  /* 0x000000004f087348 */ /* 0x000fea0003c00000 */
[----:B------:R0:W1:Y:S02]  /*fa30*/  SHFL.IDX P3, R231, R78, R77, R76 ;  /* 0x0000004d4ee77389 */ /* 0x000064000006004c */
[----:B01----:R-:W-:Y:S01]  /*fa40*/  ENDCOLLECTIVE ;  /* 0x000000000000791b */ /* 0x003fe20003800000 */
.L_x_2464:
[----:B------:R-:W-:Y:S02]  /*fa50*/  MOV R78, R61 ;  /* 0x0000003d004e7202 */ /* 0x000fe40000000f00 */
[----:B------:R-:W-:-:S07]  /*fa60*/  MOV R60, R231 ;  /* 0x000000e7003c7202 */ /* 0x000fce0000000f00 */
[----:B------:R-:W-:Y:S05]  /*fa70*/  WARPSYNC.COLLECTIVE R79, `(.L_x_2465) ;  /* 0x000000004f087348 */ /* 0x000fea0003c00000 */
[----:B------:R0:W1:Y:S02]  /*fa80*/  SHFL.IDX P3, R231, R78, R77, R76 ;  /* 0x0000004d4ee77389 */ /* 0x000064000006004c */
[----:B01----:R-:W-:Y:S01]  /*fa90*/  ENDCOLLECTIVE ;  /* 0x000000000000791b */ /* 0x003fe20003800000 */
.L_x_2465:
[----:B------:R-:W-:Y:S02]  /*faa0*/  MOV R78, R62 ;  /* 0x0000003e004e7202 */ /* 0x000fe40000000f00 */
[----:B------:R-:W-:-:S07]  /*fab0*/  MOV R61, R231 ;  /* 0x000000e7003d7202 */ /* 0x000fce0000000f00 */
[----:B------:R-:W-:Y:S05]  /*fac0*/  WARPSYNC.COLLECTIVE R79, `(.L_x_2466) ;  /* 0x000000004f087348 */ /* 0x000fea0003c00000 */
[----:B------:R0:W1:Y:S02]  /*fad0*/  SHFL.IDX P3, R231, R78, R77, R76 ;  /* 0x0000004d4ee77389 */ /* 0x000064000006004c */
[----:B01----:R-:W-:Y:S01]  /*fae0*/  ENDCOLLECTIVE ;  /* 0x000000000000791b */ /* 0x003fe20003800000 */
.L_x_2466:
[----:B------:R-:W-:Y:S02]  /*faf0*/  MOV R78, R63 ;  /* 0x0000003f004e7202 */ /* 0x000fe40000000f00 */
[----:B------:R-:W-:-:S07]  /*fb00*/  MOV R62, R231 ;  /* 0x000000e7003e7202 */ /* 0x000fce0000000f00 */
[----:B------:R-:W-:Y:S05]  /*fb10*/  WARPSYNC.COLLECTIVE R79, `(.L_x_2467) ;  /* 0x000000004f087348 */ /* 0x000fea0003c00000 */
[----:B------:R0:W1:Y:S02]  /*fb20*/  SHFL.IDX P3, R231, R78, R77, R76 ;  /* 0x0000004d4ee77389 */ /* 0x000064000006004c */
[----:B01----:R-:W-:Y:S01]  /*fb30*/  ENDCOLLECTIVE ;  /* 0x000000000000791b */ /* 0x003fe20003800000 */
.L_x_2467:
[----:B------:R-:W-:Y:S01]  /*fb40*/  MOV R63, R231 ;  /* 0x000000e7003f7202 */ /* 0x000fe20000000f00 */
[----:B------:R-:W-:Y:S06]  /*fb50*/  BRA `(.L_x_2468) ;  /* 0xffffff6c00907947 */ /* 0x000fec000383ffff */
.L_x_2330:
[----:B------:R-:W-:Y:S01]  /*fb60*/  HFMA2.MMA R245, -RZ, RZ, 0, 5.9604644775390625e-08 ;  /* 0x00000001fff57435 */ /* 0x000fe200000001ff */
[----:B------:R-:W-:Y:S02]  /*fb70*/  MOV R244, R232 ;  /* 0x000000e800f47202 */ /* 0x000fe40000000f00 */
[----:B------:R-:W-:Y:S02]  /*fb80*/  MOV R252, 0x1f ;  /* 0x0000001f00fc7802 */ /* 0x000fe40000000f00 */
[----:B------:R-:W-:-:S07]  /*fb90*/  MOV R79, 0xffffffff ;  /* 0xffffffff004f7802 */ /* 0x000fce0000000f00 */
[----:B------:R-:W-:Y:S05]  /*fba0*/  WARPSYNC.COLLECTIVE R79, `(.L_x_2469) ;  /* 0x000000004f087348 */ /* 0x000fea0003c00000 */
[----:B------:R0:W1:Y:S02]  /*fbb0*/  SHFL.DOWN P0, R231, R244, R245, R252 ;  /* 0x080000f5f4e77389 */ /* 0x00006400000000fc */
[----:B01----:R-:W-:Y:S01]  /*fbc0*/  ENDCOLLECTIVE ;  /* 0x000000000000791b */ /* 0x003fe20003800000 */
.L_x_2469:
[----:B------:R-:W-:Y:S02]  /*fbd0*/  MOV R244, R241 ;  /* 0x000000f100f47202 */ /* 0x000fe40000000f00 */
[----:B------:R-:W-:-:S07]  /*fbe0*/  MOV R76, R231 ;  /* 0x000000e7004c7202 */ /* 0x000fce0000000f00 */
[----:B------:R-:W-:Y:S05]  /*fbf0*/  WARPSYNC.COLLECTIVE R79, `(.L_x_2470) ;  /* 0x000000004f087348 */ /* 0x000fea0003c00000 */
[----:B------:R0:W1:Y:S02]  /*fc00*/  SHFL.DOWN P0, R231, R244, R245, R252 ;  /* 0x080000f5f4e77389 */ /* 0x00006400000000fc */
[----:B01----:R-:W-:Y:S01]  /*fc10*/  ENDCOLLECTIVE ;  /* 0x000000000000791b */ /* 0x003fe20003800000 */
.L_x_2470:
[----:B------:R-:W-:Y:S02]  /*fc20*/  MOV R244, R242 ;  /* 0x000000f200f47202 */ /* 0x000fe40000000f00 */
[----:B------:R-:W-:-:S07]  /*fc30*/  MOV R77, R231 ;  /* 0x000000e7004d7202 */ /* 0x000fce0000000f00 */
[----:B------:R-:W-:Y:S05]  /*fc40*/  WARPSYNC.COLLECTIVE R79, `(.L_x_2471) ;  /* 0x000000004f087348 */ /* 0x000fea0003c00000 */
[----:B------:R0:W1:Y:S02]  /*fc50*/  SHFL.DOWN P0, R231, R244, R245, R252 ;  /* 0x080000f5f4e77389 */ /* 0x00006400000000fc */
[----:B01----:R-:W-:Y:S01]  /*fc60*/  ENDCOLLECTIVE ;  /* 0x000000000000791b */ /* 0x003fe20003800000 */
.L_x_2471:
[----:B------:R-:W-:Y:S02]  /*fc70*/  MOV R244, R243 ;  /* 0x000000f300f47202 */ /* 0x000fe40000000f00 */
[----:B------:R-:W-:-:S07]  /*fc80*/  MOV R78, R231 ;  /* 0x000000e7004e7202 */ /* 0x000fce0000000f00 */
[----:B------:R-:W-:Y:S05]  /*fc90*/  WARPSYNC.COLLECTIVE R79, `(.L_x_2472) ;  /* 0x000000004f087348 */ /* 0x000fea0003c00000 */
[----:B------:R0:W1:Y:S02]  /*fca0*/  SHFL.DOWN P0, R231, R244, R245, R252 ;  /* 0x080000f5f4e77389 */ /* 0x00006400000000fc */
[----:B01----:R-:W-:Y:S01]  /*fcb0*/  ENDCOLLECTIVE ;  /* 0x000000000000791b */ /* 0x003fe20003800000 */
.L_x_2472:
[----:B------:R-:W-:Y:S01]  /*fcc0*/  MOV R79, R231 ;  /* 0x000000e7004f7202 */ /* 0x000fe20000000f00 */
[----:B------:R-:W-:Y:S06]  /*fcd0*/  BRA `(.L_x_2473) ;  /* 0xffffff8000987947 */ /* 0x000fec000383ffff */
.L_x_2333:
        /* <DEDUP_REMOVED lines=8> */
.L_x_2475:
[----:B------:R-:W-:Y:S05]  /*fd60*/  BSYNC B0 ;  /* 0x0000000000007941 */ /* 0x000fea0003800000 */
.L_x_2474:
        /* <DEDUP_REMOVED lines=8> */
.L_x_2476:
[----:B------:R-:W-:Y:S02]  /*fdf0*/  MOV R244, R242 ;  /* 0x000000f200f47202 */ /* 0x000fe40000000f00 */
[----:B------:R-:W-:-:S07]  /*fe00*/  MOV R77, R231 ;  /* 0x000000e7004d7202 */ /* 0x000fce0000000f00 */
[----:B------:R-:W-:Y:S05]  /*fe10*/  WARPSYNC.COLLECTIVE R79, `(.L_x_2477) ;  /* 0x000000004f087348 */ /* 0x000fea0003c00000 */
[----:B------:R0:W1:Y:S02]  /*fe20*/  SHFL.DOWN P0, R231, R244, R245, R252 ;  /* 0x080000f5f4e77389 */ /* 0x00006400000000fc */
[----:B01----:R-:W-:Y:S01]  /*fe30*/  ENDCOLLECTIVE ;  /* 0x000000000000791b */ /* 0x003fe20003800000 */
.L_x_2477:
[----:B------:R-:W-:Y:S02]  /*fe40*/  MOV R244, R243 ;  /* 0x000000f300f47202 */ /* 0x000fe40000000f00 */
[----:B------:R-:W-:-:S07]  /*fe50*/  MOV R78, R231 ;  /* 0x000000e7004e7202 */ /* 0x000fce0000000f00 */
[----:B------:R-:W-:Y:S05]  /*fe60*/  WARPSYNC.COLLECTIVE R79, `(.L_x_2478) ;  /* 0x000000004f087348 */ /* 0x000fea0003c00000 */
[----:B------:R0:W1:Y:S02]  /*fe70*/  SHFL.DOWN P0, R231, R244, R245, R252 ;  /* 0x080000f5f4e77389 */ /* 0x00006400000000fc */
[----:B01----:R-:W-:Y:S01]  /*fe80*/  ENDCOLLECTIVE ;  /* 0x000000000000791b */ /* 0x003fe20003800000 */
.L_x_2478:
[----:B------:R-:W-:Y:S01]  /*fe90*/  MOV R79, R231 ;  /* 0x000000e7004f7202 */ /* 0x000fe20000000f00 */
[----:B------:R-:W-:Y:S06]  /*fea0*/  BRA `(.L_x_2479) ;  /* 0xffffff8000787947 */ /* 0x000fec000383ffff */
.L_x_2336:
        /* <DEDUP_REMOVED lines=8> */
.L_x_2481:
[----:B------:R-:W-:Y:S05]  /*ff30*/  BSYNC B0 ;  /* 0x0000000000007941 */ /* 0x000fea0003800000 */
.L_x_2480:
        /* <DEDUP_REMOVED lines=8> */
.L_x_2482:
[----:B------:R-:W-:Y:S02]  /*ffc0*/  MOV R244, R242 ;  /* 0x000000f200f47202 */ /* 0x000fe40000000f00 */
[----:B------:R-:W-:-:S07]  /*ffd0*/  MOV R77, R231 ;  /* 0x000000e7004d7202 */ /* 0x000fce0000000f00 */
[----:B------:R-:W-:Y:S05]  /*ffe0*/  WARPSYNC.COLLECTIVE R79, `(.L_x_2483) ;  /* 0x000000004f087348 */ /* 0x000fea0003c00000 */
[----:B------:R0:W1:Y:S02]  /*fff0*/  SHFL.DOWN P0, R231, R244, R245, R252 ;  /* 0x080000f5f4e77389 */ /* 0x00006400000000fc */
[----:B01----:R-:W-:Y:S01]  /*10000*/  ENDCOLLECTIVE ;  /* 0x000000000000791b */ /* 0x003fe20003800000 */
.L_x_2483:
[----:B------:R-:W-:Y:S02]  /*10010*/  MOV R244, R243 ;  /* 0x000000f300f47202 */ /* 0x000fe40000000f00 */
[----:B------:R-:W-:-:S07]  /*10020*/  MOV R78, R231 ;  /* 0x000000e7004e7202 */ /* 0x000fce0000000f00 */
[----:B------:R-:W-:Y:S05]  /*10030*/  WARPSYNC.COLLECTIVE R79, `(.L_x_2484) ;  /* 0x000000004f087348 */ /* 0x000fea0003c00000 */
[----:B------:R0:W1:Y:S02]  /*10040*/  SHFL.DOWN P0, R231, R244, R245, R252 ;  /* 0x080000f5f4e77389 */ /* 0x00006400000000fc */
[----:B01----:R-:W-:Y:S01]  /*10050*/  ENDCOLLECTIVE ;  /* 0x000000000000791b */ /* 0x003fe20003800000 */
.L_x_2484:
[----:B------:R-:W-:Y:S01]  /*10060*/  MOV R79, R231 ;  /* 0x000000e7004f7202 */ /* 0x000fe20000000f00 */
[----:B------:R-:W-:Y:S06]  /*10070*/  BRA `(.L_x_2485) ;  /* 0xffffff8000587947 */ /* 0x000fec000383ffff */
.L_x_2339:
        /* <DEDUP_REMOVED lines=8> */
.L_x_2487:
[----:B------:R-:W-:Y:S05]  /*10100*/  BSYNC B0 ;  /* 0x0000000000007941 */ /* 0x000fea0003800000 */
.L_x_2486:
        /* <DEDUP_REMOVED lines=8> */
.L_x_2488:
[----:B------:R-:W-:Y:S02]  /*10190*/  MOV R244, R242 ;  /* 0x000000f200f47202 */ /* 0x000fe40000000f00 */
[----:B------:R-:W-:-:S07]  /*101a0*/  MOV R77, R231 ;  /* 0x000000e7004d7202 */ /* 0x000fce0000000f00 */
[----:B------:R-:W-:Y:S05]  /*101b0*/  WARPSYNC.COLLECTIVE R79, `(.L_x_2489) ;  /* 0x000000004f087348 */ /* 0x000fea0003c00000 */
[----:B------:R0:W1:Y:S02]  /*101c0*/  SHFL.DOWN P0, R231, R244, R245, R252 ;  /* 0x080000f5f4e77389 */ /* 0x00006400000000fc */
[----:B01----:R-:W-:Y:S01]  /*101d0*/  ENDCOLLECTIVE ;  /* 0x000000000000791b */ /* 0x003fe20003800000 */
.L_x_2489:
[----:B------:R-:W-:Y:S02]  /*101e0*/  MOV R244, R243 ;  /* 0x000000f300f47202 */ /* 0x000fe40000000f00 */
[----:B------:R-:W-:-:S07]  /*101f0*/  MOV R78, R231 ;  /* 0x000000e7004e7202 */ /* 0x000fce0000000f00 */
[----:B------:R-:W-:Y:S05]  /*10200*/  WARPSYNC.COLLECTIVE R79, `(.L_x_2490) ;  /* 0x000000004f087348 */ /* 0x000fea0003c00000 */
[----:B------:R0:W1:Y:S02]  /*10210*/  SHFL.DOWN P0, R231, R244, R245, R252 ;  /* 0x080000f5f4e77389 */ /* 0x00006400000000fc */
[----:B01----:R-:W-:Y:S01]  /*10220*/  ENDCOLLECTIVE ;  /* 0x000000000000791b */ /* 0x003fe20003800000 */
.L_x_2490:
[----:B------:R-:W-:Y:S01]  /*10230*/  MOV R79, R231 ;  /* 0x000000e7004f7202 */ /* 0x000fe20000000f00 */
[----:B------:R-:W-:Y:S06]  /*10240*/  BRA `(.L_x_2491) ;  /* 0xffffff8000387947 */ /* 0x000fec000383ffff */
.L_x_2342:
        /* <DEDUP_REMOVED lines=8> */
.L_x_2493:
[----:B------:R-:W-:Y:S05]  /*102d0*/  BSYNC B0 ;  /* 0x0000000000007941 */ /* 0x000fea0003800000 */
.L_x_2492:
        /* <DEDUP_REMOVED lines=8> */
.L_x_2494:
[----:B------:R-:W-:Y:S02]  /*10360*/  MOV R244, R242 ;  /* 0x000000f200f47202 */ /* 0x000fe40000000f00 */
[----:B------:R-:W-:-:S07]  /*10370*/  MOV R77, R231 ;  /* 0x000000e7004d7202 */ /* 0x000fce0000000f00 */
[----:B------:R-:W-:Y:S05]  /*10380*/  WARPSYNC.COLLECTIVE R79, `(.L_x_2495) ;  /* 0x000000004f087348 */ /* 0x000fea0003c00000 */
[----:B------:R0:W1:Y:S02]  /*10390*/  SHFL.DOWN P0, R231, R244, R245, R252 ;  /* 0x080000f5f4e77389 */ /* 0x00006400000000fc */
[----:B01----:R-:W-:Y:S01]  /*103a0*/  ENDCOLLECTIVE ;  /* 0x000000000000791b */ /* 0x003fe20003800000 */
.L_x_2495:
[----:B------:R-:W-:Y:S02]  /*103b0*/  MOV R244, R243 ;  /* 0x000000f300f47202 */ /* 0x000fe40000000f00 */
[----:B------:R-:W-:-:S07]  /*103c0*/  MOV R78, R231 ;  /* 0x000000e7004e7202 */ /* 0x000fce0000000f00 */
[----:B------:R-:W-:Y:S05]  /*103d0*/  WARPSYNC.COLLECTIVE R79, `(.L_x_2496) ;  /* 0x000000004f087348 */ /* 0x000fea0003c00000 */
[----:B------:R0:W1:Y:S02]  /*103e0*/  SHFL.DOWN P0, R231, R244, R245, R252 ;  /* 0x080000f5f4e77389 */ /* 0x00006400000000fc */
[----:B01----:R-:W-:Y:S01]  /*103f0*/  ENDCOLLECTIVE ;  /* 0x000000000000791b */ /* 0x003fe20003800000 */
.L_x_2496:
[----:B------:R-:W-:Y:S01]  /*10400*/  MOV R79, R231 ;  /* 0x000000e7004f7202 */ /* 0x000fe20000000f00 */
[----:B------:R-:W-:Y:S06]  /*10410*/  BRA `(.L_x_2497) ;  /* 0xffffff8000187947 */ /* 0x000fec000383ffff */
.L_x_2345:
        /* <DEDUP_REMOVED lines=8> */
.L_x_2499:
[----:B------:R-:W-:Y:S05]  /*104a0*/  BSYNC B0 ;  /* 0x0000000000007941 */ /* 0x000fea0003800000 */
.L_x_2498:
        /* <DEDUP_REMOVED lines=10> */
.L_x_2500:
[----:B------:R-:W-:Y:S02]  /*10550*/  MOV R252, 0x1f ;  /* 0x0000001f00fc7802 */ /* 0x000fe40000000f00 */
[----:B------:R-:W-:Y:S02]  /*10560*/  MOV R78, R242 ;  /* 0x000000f2004e7202 */ /* 0x000fe40000000f00 */
[----:B------:R-:W-:-:S07]  /*10570*/  MOV R247, R231 ;  /* 0x000000e700f77202 */ /* 0x000fce0000000f00 */
[----:B------:R-:W-:Y:S05]  /*10580*/  WARPSYNC.COLLECTIVE R79, `(.L_x_2501) ;  /* 0x000000004f087348 */ /* 0x000fea0003c00000 */
[----:B------:R0:W1:Y:S02]  /*10590*/  SHFL.IDX P3, R231, R78, R77, R76 ;  /* 0x0000004d4ee77389 */ /* 0x000064000006004c */
[----:B01----:R-:W-:Y:S01]  /*105a0*/  ENDCOLLECTIVE ;  /* 0x000000000000791b */ /* 0x003fe20003800000 */
.L_x_2501:
        /* <DEDUP_REMOVED lines=9> */
.L_x_2502:
[----:B------:R-:W-:Y:S02]  /*10640*/  MOV R78, R60 ;  /* 0x0000003c004e7202 */ /* 0x000fe40000000f00 */
[----:B------:R-:W-:-:S07]  /*10650*/  MOV R251, R231 ;  /* 0x000000e700fb7202 */ /* 0x000fce0000000f00 */
[----:B------:R-:W-:Y:S05]  /*10660*/  WARPSYNC.COLLECTIVE R79, `(.L_x_2503) ;  /* 0x000000004f087348 */ /* 0x000fea0003c00000 */
[----:B------:R0:W1:Y:S02]  /*10670*/  SHFL.DOWN P0, R231, R244, R245, R252 ;  /* 0x080000f5f4e77389 */ /* 0x00006400000000fc */
[----:B01----:R-:W-:Y:S01]  /*10680*/  ENDCOLLECTIVE ;  /* 0x000000000000791b */ /* 0x003fe20003800000 */
.L_x_2503:
[----:B------:R-:W-:Y:S02]  /*10690*/  MOV R244, R241 ;  /* 0x000000f100f47202 */ /* 0x000fe40000000f00 */
[----:B------:R-:W-:-:S07]  /*106a0*/  MOV R232, R231 ;  /* 0x000000e700e87202 */ /* 0x000fce0000000f00 */
[----:B------:R-:W-:Y:S05]  /*106b0*/  WARPSYNC.COLLECTIVE R79, `(.L_x_2504) ;  /* 0x000000004f087348 */ /* 0x000fea0003c00000 */
[----:B------:R0:W1:Y:S02]  /*106c0*/  SHFL.DOWN P0, R231, R244, R245, R252 ;  /* 0x080000f5f4e77389 */ /* 0x00006400000000fc */
[----:B01----:R-:W-:Y:S01]  /*106d0*/  ENDCOLLECTIVE ;  /* 0x000000000000791b */ /* 0x003fe20003800000 */
.L_x_2504:
[----:B------:R-:W-:Y:S02]  /*106e0*/  MOV R244, R242 ;  /* 0x000000f200f47202 */ /* 0x000fe40000000f00 */
[----:B------:R-:W-:-:S07]  /*106f0*/  MOV R241, R231 ;  /* 0x000000e700f17202 */ /* 0x000fce0000000f00 */
[----:B------:R-:W-:Y:S05]  /*10700*/  WARPSYNC.COLLECTIVE R79, `(.L_x_2505) ;  /* 0x000000004f087348 */ /* 0x000fea0003c00000 */
[----:B------:R0:W1:Y:S02]  /*10710*/  SHFL.DOWN P0, R231, R244, R245, R252 ;  /* 0x080000f5f4e77389 */ /* 0x00006400000000fc */
[----:B01----:R-:W-:Y:S01]  /*10720*/  ENDCOLLECTIVE ;  /* 0x000000000000791b */ /* 0x003fe20003800000 */
.L_x_2505:
[----:B------:R-:W-:Y:S02]  /*10730*/  MOV R244, R243 ;  /* 0x000000f300f47202 */ /* 0x000fe40000000f00 */
[----:B------:R-:W-:-:S07]  /*10740*/  MOV R242, R231 ;  /* 0x000000e700f27202 */ /* 0x000fce0000000f00 */
[----:B------:R-:W-:Y:S05]  /*10750*/  WARPSYNC.COLLECTIVE R79, `(.L_x_2506) ;  /* 0x000000004f087348 */ /* 0x000fea0003c00000 */
[----:B------:R0:W1:Y:S02]  /*10760*/  SHFL.DOWN P0, R231, R244, R245, R252 ;  /* 0x080000f5f4e77389 */ /* 0x00006400000000fc */
[----:B01----:R-:W-:Y:S01]  /*10770*/  ENDCOLLECTIVE ;  /* 0x000000000000791b */ /* 0x003fe20003800000 */
.L_x_2506:
[----:B------:R-:W-:-:S07]  /*10780*/  MOV R243, R231 ;  /* 0x000000e700f37202 */ /* 0x000fce0000000f00 */
[----:B------:R-:W-:Y:S05]  /*10790*/  WARPSYNC.COLLECTIVE R79, `(.L_x_2507) ;  /* 0x000000004f087348 */ /* 0x000fea0003c00000 */
[----:B------:R0:W1:Y:S02]  /*107a0*/  SHFL.IDX P3, R231, R78, R77, R76 ;  /* 0x0000004d4ee77389 */ /* 0x000064000006004c */
[----:B01----:R-:W-:Y:S01]  /*107b0*/  ENDCOLLECTIVE ;  /* 0x000000000000791b */ /* 0x003fe20003800000 */
.L_x_2507:
[----:B------:R-:W-:Y:S02]  /*107c0*/  MOV R78, R61 ;  /* 0x0000003d004e7202 */ /* 0x000fe40000000f00 */
[----:B------:R-:W-:-:S07]  /*107d0*/  MOV R252, R231 ;  /* 0x000000e700fc7202 */ /* 0x000fce0000000f00 */
[----:B------:R-:W-:Y:S05]  /*107e0*/  WARPSYNC.COLLECTIVE R79, `(.L_x_2508) ;  /* 0x000000004f087348 */ /* 0x000fea0003c00000 */
[----:B------:R0:W1:Y:S02]  /*107f0*/  SHFL.IDX P3, R231, R78, R77, R76 ;  /* 0x0000004d4ee77389 */ /* 0x000064000006004c */
[----:B01----:R-:W-:Y:S01]  /*10800*/  ENDCOLLECTIVE ;  /* 0x000000000000791b */ /* 0x003fe20003800000 */
.L_x_2508:
[----:B------:R-:W-:Y:S01]  /*10810*/  MOV R78, R62 ;  /* 0x0000003e004e7202 */ /* 0x000fe20000000f00 */
[-C--:B------:R-:W-:Y:S01]  /*10820*/  FMUL.FTZ R62, R61, R247.reuse ;  /* 0x000000f73d3e7220 */ /* 0x080fe20000410000 */
[----:B------:R-:W-:Y:S01]  /*10830*/  FMUL.FTZ R247, R60, R247 ;  /* 0x000000f73cf77220 */ /* 0x000fe20000410000 */
[----:B------:R-:W-:-:S07]  /*10840*/  MOV R245, R231 ;  /* 0x000000e700f57202 */ /* 0x000fce0000000f00 */
[----:B------:R-:W-:Y:S05]  /*10850*/  WARPSYNC.COLLECTIVE R79, `(.L_x_2509) ;  /* 0x000000004f087348 */ /* 0x000fea0003c00000 */
[----:B------:R0:W1:Y:S02]  /*10860*/  SHFL.IDX P3, R231, R78, R77, R76 ;  /* 0x0000004d4ee77389 */ /* 0x000064000006004c */
[----:B01----:R-:W-:Y:S01]  /*10870*/  ENDCOLLECTIVE ;  /* 0x000000000000791b */ /* 0x003fe20003800000 */
.L_x_2509:
[----:B------:R-:W-:Y:S02]  /*10880*/  MOV R78, R63 ;  /* 0x0000003f004e7202 */ /* 0x000fe40000000f00 */
[----:B------:R-:W-:-:S07]  /*10890*/  MOV R244, R231 ;  /* 0x000000e700f47202 */ /* 0x000fce0000000f00 */
[----:B------:R-:W-:Y:S05]  /*108a0*/  WARPSYNC.COLLECTIVE R79, `(.L_x_2510) ;  /* 0x000000004f087348 */ /* 0x000fea0003c00000 */
[----:B------:R0:W1:Y:S02]  /*108b0*/  SHFL.IDX P3, R231, R78, R77, R76 ;  /* 0x0000004d4ee77389 */ /* 0x000064000006004c */
[----:B01----:R-:W-:Y:S01]  /*108c0*/  ENDCOLLECTIVE ;  /* 0x000000000000791b */ /* 0x003fe20003800000 */
.L_x_2510:
[----:B------:R-:W-:Y:S01]  /*108d0*/  MOV R79, R231 ;  /* 0x000000e7004f7202 */ /* 0x000fe20000000f00 */
[----:B------:R-:W-:Y:S06]  /*108e0*/  BRA `(.L_x_2511) ;  /* 0xffffff7c00707947 */ /* 0x000fec000383ffff */
.L_x_2512:
        /* <DEDUP_REMOVED lines=9> */
.L_x_18913:


//--------------------- .text._Z25selective_scan_bwd_kernelI32Selective_Scan_bwd_kernel_traitsILi128ELi16ELb0ELb1ELb1ELb0ELb1EfN3c107complexIfEEEEv12SSMParamsBwd --------------------------
	.section	.text._Z25selective_scan_bwd_kernelI32Selective_Scan_bwd_kernel_traitsILi128ELi16ELb0ELb1ELb1ELb0ELb1EfN3c107complexIfEEEEv12SSMParamsBwd,"ax",@progbits
	.align	128
        .global         _Z25selective_scan_bwd_kernelI32Selective_Scan_bwd_kernel_traitsILi128ELi16ELb0ELb1ELb1ELb0ELb1EfN3c107complexIfEEEEv12SSMParamsBwd
        .type           _Z25selective_scan_bwd_kernelI32Selective_Scan_bwd_kernel_traitsILi128ELi16ELb0ELb1ELb1ELb0ELb1EfN3c107complexIfEEEEv12SSMParamsBwd,@function
        .size           _Z25selective_scan_bwd_kernelI32Selective_Scan_bwd_kernel_traitsILi128ELi16ELb0ELb1ELb1ELb0ELb1EfN3c107complexIfEEEEv12SSMParamsBwd,(.L_x_18914 - _Z25selective_scan_bwd_kernelI32Selective_Scan_bwd_kernel_traitsILi128ELi16ELb0ELb1ELb1ELb0ELb1EfN3c107complexIfEEEEv12SSMParamsBwd)
        .other          _Z25selective_scan_bwd_kernelI32Selective_Scan_bwd_kernel_traitsILi128ELi16ELb0ELb1ELb1ELb0ELb1EfN3c107complexIfEEEEv12SSMParamsBwd,@"STO_CUDA_ENTRY STV_DEFAULT"
_Z25selective_scan_bwd_kernelI32Selective_Scan_bwd_kernel_traitsILi128ELi16ELb0ELb1ELb1ELb0ELb1EfN3c107complexIfEEEEv12SSMParamsBwd:
.text._Z25selective_scan_bwd_kernelI32Selective_Scan_bwd_kernel_traitsILi128ELi16ELb0ELb1ELb1ELb0ELb1EfN3c107complexIfEEEEv12SSMParamsBwd:
        /* <DEDUP_REMOVED lines=16> */
[----:B------:R-:W-:Y:S01]  /*0100*/  ULDC.64 UR8, c[0x0][0x240] ;  /* 0x0000900000087ab9 */ /* 0x000fe20000000a00 */
        /* <DEDUP_REMOVED lines=12> */
[----:B------:R-:W-:Y:S01]  /*01d0*/  ULDC.64 UR6, c[0x0][0x310] ;  /* 0x0000c40000067ab9 */ /* 0x000fe20000000a00 */
[----:B------:R-:W2:Y:S04]  /*01e0*/  @P0 LDG.E R2, desc[UR52][R2.64] ;  /* 0x0000003402020981 */ /* 0x000ea8000c1e1900 */
[----:B------:R-:W3:Y:S01]  /*01f0*/  @P1 LDG.E R4, desc[UR52][R4.64] ;  /* 0x0000003404041981 */ /* 0x000ee2000c1e1900 */
[----:B------:R-:W-:Y:S01]  /*0200*/  MOV R0, UR33 ;  /* 0x0000002100007c02 */ /* 0x000fe20008000f00 */
[----:B------:R-:W-:Y:S02]  /*0210*/  UISETP.NE.U32.AND UP0, UPT, UR6, URZ, UPT ;  /* 0x0000003f0600728c */ /* 0x000fe4000bf05070 */
[----:B0-----:R-:W-:Y:S01]  /*0220*/  USHF.R.S32.HI UR4, URZ, 0x1f, UR11 ;  /* 0x0000001f3f047899 */ /* 0x001fe2000801140b */
[----:B------:R-:W-:Y:S01]  /*0230*/  IABS R0, R0 ;  /* 0x0000000000007213 */ /* 0x000fe20000000000 */
[----:B------:R-:W-:Y:S01]  /*0240*/  UISETP.NE.AND.EX UP0, UPT, UR7, URZ, UPT, UP0 ;  /* 0x0000003f0700728c */ /* 0x000fe2000bf05300 */
[----:B------:R0:W-:Y:S01]  /*0250*/  STL [R1+0x7c], RZ ;  /* 0x00007cff01007387 */ /* 0x0001e20000100800 */
[----:B------:R-:W-:Y:S01]  /*0260*/  UISETP.NE.U32.AND UP1, UPT, UR24, URZ, UPT ;  /* 0x0000003f1800728c */ /* 0x000fe2000bf25070 */
[----:B------:R-:W-:Y:S01]  /*0270*/  R2UR UR36, R0 ;  /* 0x00000000002472ca */ /* 0x000fe200000e0000 */
[----:B------:R-:W-:Y:S01]  /*0280*/  ULDC.64 UR6, c[0x0][0x290] ;  /* 0x0000a40000067ab9 */ /* 0x000fe20000000a00 */
[----:B------:R-:W-:Y:S01]  /*0290*/  UIMAD UR5, UR4, UR14, URZ ;  /* 0x0000000e040572a4 */ /* 0x000fe2000f8e023f */
[----:B------:R0:W-:Y:S01]  /*02a0*/  STL [R1+0x78], RZ ;  /* 0x000078ff01007387 */ /* 0x0001e20000100800 */
[----:B------:R-:W-:-:S02]  /*02b0*/  UIMAD UR30, UR4, UR6, URZ ;  /* 0x00000006041e72a4 */ /* 0x000fc4000f8e023f */
[----:B------:R-:W-:Y:S02]  /*02c0*/  UIMAD.WIDE.U32 UR16, UR11, UR6, URZ ;  /* 0x000000060b1072a5 */ /* 0x000fe4000f8e003f */
[----:B------:R-:W-:Y:S02]  /*02d0*/  UIMAD UR30, UR11, UR7, UR30 ;  /* 0x000000070b1e72a4 */ /* 0x000fe4000f8e021e */
[----:B------:R-:W-:Y:S01]  /*02e0*/  UISETP.NE.AND.EX UP1, UPT, UR25, URZ, UPT, UP1 ;  /* 0x0000003f1900728c */ /* 0x000fe2000bf25310 */
[----:B------:R-:W-:Y:S02]  /*02f0*/  ULDC.64 UR6, c[0x0][0x328] ;  /* 0x0000ca0000067ab9 */ /* 0x000fe40000000a00 */
[----:B------:R-:W1:Y:S01]  /*0300*/  I2F.RP R0, UR36 ;  /* 0x0000002400007d06 */ /* 0x000e620008209400 */
[----:B------:R-:W-:Y:S02]  /*0310*/  UIMAD UR28, UR4, UR6, URZ ;  /* 0x00000006041c72a4 */ /* 0x000fe4000f8e023f */
[----:B------:R-:W-:-:S02]  /*0320*/  UIMAD UR18, UR4, UR8, URZ ;  /* 0x00000008041272a4 */ /* 0x000fc4000f8e023f */
[----:B------:R-:W-:Y:S02]  /*0330*/  UIMAD UR15, UR11, UR15, UR5 ;  /* 0x0000000f0b0f72a4 */ /* 0x000fe4000f8e0205 */
[----:B------:R-:W-:Y:S02]  /*0340*/  UIMAD.WIDE.U32 UR12, UR11, UR6, URZ ;  /* 0x000000060b0c72a5 */ /* 0x000fe4000f8e003f */
[----:B------:R-:W-:Y:S02]  /*0350*/  UIMAD UR28, UR11, UR7, UR28 ;  /* 0x000000070b1c72a4 */ /* 0x000fe4000f8e021c */
[----:B------:R-:W-:Y:S02]  /*0360*/  UIMAD.WIDE.U32 UR20, UR11, UR14, URZ ;  /* 0x0000000e0b1472a5 */ /* 0x000fe4000f8e003f */
[----:B------:R-:W-:Y:S01]  /*0370*/  UIMAD.WIDE.U32 UR6, UR11, UR8, URZ ;  /* 0x000000080b0672a5 */ /* 0x000fe2000f8e003f */
[----:B-1----:R-:W1:Y:S01]  /*0380*/  MUFU.RCP R0, R0 ;  /* 0x0000000000007308 */ /* 0x002e620000001000 */
[----:B------:R-:W-:-:S02]  /*0390*/  UIMAD UR18, UR11, UR9, UR18 ;  /* 0x000000090b1272a4 */ /* 0x000fc4000f8e0212 */
[----:B------:R-:W-:Y:S02]  /*03a0*/  UIMAD UR14, UR4, UR22, URZ ;  /* 0x00000016040e72a4 */ /* 0x000fe4000f8e023f */
[----:B------:R-:W-:Y:S02]  /*03b0*/  UIMAD.WIDE.U32 UR8, UR11, UR22, URZ ;  /* 0x000000160b0872a5 */ /* 0x000fe4000f8e003f */
[----:B------:R-:W-:Y:S01]  /*03c0*/  UISETP.NE.U32.AND UP2, UPT, UR34, URZ, UPT ;  /* 0x0000003f2200728c */ /* 0x000fe2000bf45070 */
[----:B------:R-:W-:Y:S01]  /*03d0*/  UMOV UR22, URZ ;  /* 0x0000003f00167c82 */ /* 0x000fe20008000000 */
[----:B------:R-:W-:Y:S02]  /*03e0*/  @UP1 ULEA UR22, UP3, UR10, UR24, 0x2 ;  /* 0x000000180a161291 */ /* 0x000fe4000f86103f */
[----:B------:R-:W-:Y:S01]  /*03f0*/  UIMAD UR14, UR11, UR23, UR14 ;  /* 0x000000170b0e72a4 */ /* 0x000fe2000f8e020e */
[----:B------:R-:W-:Y:S02]  /*0400*/  UMOV UR24, URZ ;  /* 0x0000003f00187c82 */ /* 0x000fe40008000000 */
[----:B------:R-:W-:Y:S01]  /*0410*/  UMOV UR23, URZ ;  /* 0x0000003f00177c82 */ /* 0x000fe20008000000 */
[----:B------:R-:W-:Y:S01]  /*0420*/  @UP1 ULEA.HI.X UR23, UR10, UR25, UR19, 0x2, UP3 ;  /* 0x000000190a171291 */ /* 0x000fe200098f1413 */
[----:B-1----:R-:W-:Y:S01]  /*0430*/  IADD3 R0, R0, 0xffffffe, RZ ;  /* 0x0ffffffe00007810 */ /* 0x002fe20007ffe0ff */
[----:B------:R-:W-:Y:S01]  /*0440*/  UISETP.NE.AND.EX UP1, UPT, UR35, URZ, UPT, UP2 ;  /* 0x0000003f2300728c */ /* 0x000fe2000bf25320 */
[----:B------:R-:W-:Y:S01]  /*0450*/  UMOV UR4, URZ ;  /* 0x0000003f00047c82 */ /* 0x000fe20008000000 */
[----:B------:R-:W-:Y:S01]  /*0460*/  UMOV UR25, URZ ;  /* 0x0000003f00197c82 */ /* 0x000fe20008000000 */
[----:B------:R-:W-:-:S02]  /*0470*/  UIMAD UR29, UR19, UR26, URZ ;  /* 0x0000001a131d72a4 */ /* 0x000fc4000f8e023f */
[----:B------:R-:W1:Y:S01]  /*0480*/  F2I.FTZ.U32.TRUNC.NTZ R0, R0 ;  /* 0x0000000000007305 */ /* 0x000e62000021f000 */
[----:B------:R-:W-:Y:S02]  /*0490*/  UIADD3 UR21, UR21, UR15, URZ ;  /* 0x0000000f15157290 */ /* 0x000fe4000fffe03f */
[----:B------:R-:W-:Y:S02]  /*04a0*/  UIMAD UR29, UR10, UR27, UR29 ;  /* 0x0000001b0a1d72a4 */ /* 0x000fe4000f8e021d */
[----:B------:R-:W-:Y:S02]  /*04b0*/  UIMAD.WIDE.U32 UR20, UR10, UR26, UR20 ;  /* 0x0000001a0a1472a5 */ /* 0x000fe4000f8e0014 */
[----:B------:R-:W-:Y:S01]  /*04c0*/  @UP1 ULEA UR24, UP2, UR10, UR34, 0x2 ;  /* 0x000000220a181291 */ /* 0x000fe2000f84103f */
[----:B------:R-:W-:Y:S01]  /*04d0*/  ULDC.64 UR26, c[0x0][0x298] ;  /* 0x0000a600001a7ab9 */ /* 0x000fe20000000a00 */
[----:B------:R-:W-:Y:S02]  /*04e0*/  ULDC UR15, c[0x0][0x224] ;  /* 0x00008900000f7ab9 */ /* 0x000fe40000000800 */
[----:B------:R-:W-:-:S02]  /*04f0*/  @UP1 ULEA.HI.X UR25, UR10, UR35, UR19, 0x2, UP2 ;  /* 0x000000230a191291 */ /* 0x000fc400090f1413 */
[----:B------:R-:W-:Y:S01]  /*0500*/  ULEA UR32, UR15, 0xfffff800, 0xb ;  /* 0xfffff8000f207891 */ /* 0x000fe2000f8e583f */
[----:B-1----:R-:W-:Y:S01]  /*0510*/  R2UR UR5, R0 ;  /* 0x00000000000572ca */ /* 0x002fe200000e0000 */
[----:B------:R-:W-:Y:S01]  /*0520*/  UIADD3 UR17, UR17, UR30, URZ ;  /* 0x0000001e11117290 */ /* 0x000fe2000fffe03f */
[----:B------:R-:W-:Y:S01]  /*0530*/  IABS R0, UR10 ;  /* 0x0000000a00007c13 */ /* 0x000fe20008000000 */
[----:B------:R-:W-:Y:S02]  /*0540*/  USHF.R.S32.HI UR30, URZ, 0x1f, UR32 ;  /* 0x0000001f3f1e7899 */ /* 0x000fe40008011420 */
[----:B------:R-:W-:Y:S01]  /*0550*/  UIADD3 UR7, UR7, UR18, URZ ;  /* 0x0000001207077290 */ /* 0x000fe2000fffe03f */
[----:B------:R-:W-:Y:S01]  /*0560*/  R2UR UR37, R0 ;  /* 0x00000000002572ca */ /* 0x000fe200000e0000 */
[----:B------:R-:W-:-:S06]  /*0570*/  @UP0 ULDC.64 UR54, c[0x0][0x310] ;  /* 0x0000c40000360ab9 */ /* 0x000fcc0000000a00 */
[----:B------:R-:W-:-:S04]  /*0580*/  UIADD3 UR31, URZ, -UR5, URZ ;  /* 0x800000053f1f7290 */ /* 0x000fc8000fffe03f */
[----:B------:R-:W-:-:S04]  /*0590*/  UIMAD UR31, UR31, UR36, URZ ;  /* 0x000000241f1f72a4 */ /* 0x000fc8000f8e023f */
[----:B------:R-:W-:-:S04]  /*05a0*/  UIMAD.WIDE.U32 UR4, UR5, UR31, UR4 ;  /* 0x0000001f050472a5 */ /* 0x000fc8000f8e0004 */
[----:B------:R-:W-:-:S03]  /*05b0*/  UIMAD.WIDE.U32 UR34, UR5, UR37, URZ ;  /* 0x00000025052272a5 */ /* 0x000fc6000f8e003f */
[----:B------:R-:W-:-:S04]  /*05c0*/  ULDC.64 UR4, c[0x0][0x330] ;  /* 0x0000cc0000047ab9 */ /* 0x000fc80000000a00 */
[----:B------:R-:W-:Y:S01]  /*05d0*/  UMOV UR31, UR35 ;  /* 0x00000023001f7c82 */ /* 0x000fe20008000000 */
[----:B------:R-:W-:Y:S02]  /*05e0*/  UIMAD UR35, UR19, UR26, URZ ;  /* 0x0000001a132372a4 */ /* 0x000fe4000f8e023f */
[----:B------:R-:W-:Y:S02]  /*05f0*/  UIADD3 UR34, -UR31, URZ, URZ ;  /* 0x0000003f1f227290 */ /* 0x000fe4000fffe13f */
[----:B------:R-:W-:Y:S02]  /*0600*/  UIMAD UR19, UR19, UR4, URZ ;  /* 0x00000004131372a4 */ /* 0x000fe4000f8e023f */
[----:B------:R-:W-:Y:S02]  /*0610*/  UIMAD UR34, UR36, UR34, UR37 ;  /* 0x00000022242272a4 */ /* 0x000fe4000f8e0225 */
[----:B------:R-:W-:Y:S02]  /*0620*/  UIMAD UR38, UR10, UR5, UR19 ;  /* 0x000000050a2672a4 */ /* 0x000fe4000f8e0213 */
[----:B------:R-:W-:-:S02]  /*0630*/  UISETP.GT.U32.AND UP1, UPT, UR36, UR34, UPT ;  /* 0x000000222400728c */ /* 0x000fc4000bf24070 */
[----:B------:R-:W-:Y:S02]  /*0640*/  UIADD3 UR19, UP2, UR32, UR20, URZ ;  /* 0x0000001420137290 */ /* 0x000fe4000ff5e03f */
[----:B------:R-:W-:Y:S02]  /*0650*/  UIMAD UR37, UR10, UR27, UR35 ;  /* 0x0000001b0a2572a4 */ /* 0x000fe4000f8e0223 */
[----:B------:R-:W-:Y:S02]  /*0660*/  UIADD3.X UR29, UR30, UR21, UR29, UP2, !UPT ;  /* 0x000000151e1d7290 */ /* 0x000fe400097fe41d */
[----:B------:R-:W-:Y:S02]  /*0670*/  UIMAD.WIDE.U32 UR26, UR10, UR26, UR16 ;  /* 0x0000001a0a1a72a5 */ /* 0x000fe4000f8e0010 */
[----:B------:R-:W-:Y:S02]  /*0680*/  UIADD3 UR35, UR13, UR28, URZ ;  /* 0x0000001c0d237290 */ /* 0x000fe4000fffe03f */
[----:B------:R-:W-:Y:S01]  /*0690*/  @!UP1 UIADD3 UR34, UR34, -UR36, URZ ;  /* 0x8000002422229290 */ /* 0x000fe2000fffe03f */
[----:B------:R-:W-:Y:S01]  /*06a0*/  ULDC.64 UR16, c[0x0][0x2f0] ;  /* 0x0000bc0000107ab9 */ /* 0x000fe20000000a00 */
[----:B------:R-:W-:-:S02]  /*06b0*/  @!UP1 UIADD3 UR31, UR31, 0x1, URZ ;  /* 0x000000011f1f9890 */ /* 0x000fc4000fffe03f */
[----:B------:R-:W-:Y:S02]  /*06c0*/  UISETP.GE.U32.AND UP2, UPT, UR34, UR36, UPT ;  /* 0x000000242200728c */ /* 0x000fe4000bf46070 */
[----:B------:R-:W-:Y:S01]  /*06d0*/  ULEA UR13, UP3, UR19, UR16, 0x2 ;  /* 0x00000010130d7291 */ /* 0x000fe2000f86103f */
[----:B------:R-:W-:Y:S01]  /*06e0*/  UMOV UR34, UR12 ;  /* 0x0000000c00227c82 */ /* 0x000fe20008000000 */
[----:B------:R-:W-:Y:S02]  /*06f0*/  ULOP3.LUT UR12, UR10, UR33, URZ, 0x3c, !UPT ;  /* 0x000000210a0c7292 */ /* 0x000fe4000f8e3c3f */
[----:B------:R-:W-:Y:S02]  /*0700*/  ULEA.HI.X UR16, UR19, UR17, UR29, 0x2, UP3 ;  /* 0x0000001113107291 */ /* 0x000fe400098f141d */
[----:B------:R-:W-:-:S03]  /*0710*/  UISETP.GE.AND UP1, UPT, UR12, URZ, UPT ;  /* 0x0000003f0c00728c */ /* 0x000fc6000bf26270 */
[----:B------:R-:W-:Y:S02]  /*0720*/  @UP2 UIADD3 UR31, UR31, 0x1, URZ ;  /* 0x000000011f1f2890 */ /* 0x000fe4000fffe03f */
[----:B------:R-:W-:Y:S02]  /*0730*/  UISETP.NE.AND UP2, UPT, UR33, URZ, UPT ;  /* 0x0000003f2100728c */ /* 0x000fe4000bf45270 */
[----:B------:R-:W-:Y:S01]  /*0740*/  UIADD3 UR17, UP3, UR32, UR26, URZ ;  /* 0x0000001a20117290 */ /* 0x000fe2000ff7e03f */
[----:B------:R-:W-:Y:S01]  /*0750*/  ULDC.64 UR20, c[0x0][0x2f8] ;  /* 0x0000be0000147ab9 */ /* 0x000fe20000000a00 */
[----:B------:R-:W-:Y:S02]  /*0760*/  UIMAD.WIDE.U32 UR4, UR10, UR4, UR34 ;  /* 0x000000040a0472a5 */ /* 0x000fe4000f8e0022 */
[----:B------:R-:W-:Y:S02]  /*0770*/  UIADD3.X UR26, UR30, UR27, UR37, UP3, !UPT ;  /* 0x0000001b1e1a7290 */ /* 0x000fe40009ffe425 */
[----:B------:R-:W-:Y:S01]  /*0780*/  ULEA UR19, UP3, UR17, UR20, 0x2 ;  /* 0x0000001411137291 */ /* 0x000fe2000f86103f */
[----:B------:R-:W-:Y:S01]  /*0790*/  UMOV UR12, UR31 ;  /* 0x0000001f000c7c82 */ /* 0x000fe20008000000 */
[----:B------:R-:W-:-:S02]  /*07a0*/  UIADD3 UR32, UP4, UR32, UR4, URZ ;  /* 0x0000000420207290 */ /* 0x000fc4000ff9e03f */
[----:B------:R-:W-:Y:S02]  /*07b0*/  @!UP1 UIADD3 UR12, -UR12, URZ, URZ ;  /* 0x0000003f0c0c9290 */ /* 0x000fe4000fffe13f */
[----:B------:R-:W-:Y:S02]  /*07c0*/  ULEA.HI.X UR17, UR17, UR21, UR26, 0x2, UP3 ;  /* 0x0000001511117291 */ /* 0x000fe400098f141a */
[----:B------:R-:W-:Y:S01]  /*07d0*/  @!UP2 ULOP3.LUT UR12, URZ, UR33, URZ, 0x33, !UPT ;  /* 0x000000213f0ca292 */ /* 0x000fe2000f8e333f */
[----:B------:R-:W-:Y:S01]  /*07e0*/  ULDC.64 UR20, c[0x0][0x3b8] ;  /* 0x0000ee0000147ab9 */ /* 0x000fe20000000a00 */
[----:B------:R-:W-:Y:S02]  /*07f0*/  UIADD3.X UR4, UR30, UR5, UR38, UP4, !UPT ;  /* 0x000000051e047290 */ /* 0x000fe4000a7fe426 */
[----:B------:R-:W-:Y:S02]  /*0800*/  ULEA UR20, UP1, UR32, UR20, 0x2 ;  /* 0x0000001420147291 */ /* 0x000fe4000f82103f */
[----:B------:R-:W-:Y:S01]  /*0810*/  USHF.R.S32.HI UR31, URZ, 0x1f, UR12 ;  /* 0x0000001f3f1f7899 */ /* 0x000fe2000801140c */
[----:B------:R-:W-:Y:S01]  /*0820*/  ULDC.64 UR26, c[0x0][0x258] ;  /* 0x00009600001a7ab9 */ /* 0x000fe20000000a00 */
[----:B------:R-:W-:-:S02]  /*0830*/  ULEA.HI.X UR18, UR32, UR21, UR4, 0x2, UP1 ;  /* 0x0000001520127291 */ /* 0x000fc400088f1404 */
[----:B------:R-:W-:Y:S02]  /*0840*/  UIMAD UR4, UR31, UR26, URZ ;  /* 0x0000001a1f0472a4 */ /* 0x000fe4000f8e023f */
[----:B------:R-:W-:Y:S02]  /*0850*/  UIMAD.WIDE.U32 UR28, UR12, UR26, UR6 ;  /* 0x0000001a0c1c72a5 */ /* 0x000fe4000f8e0006 */
[----:B------:R-:W-:Y:S02]  /*0860*/  UIMAD UR6, UR12, UR27, UR4 ;  /* 0x0000001b0c0672a4 */ /* 0x000fe4000f8e0204 */
[----:B------:R-:W-:Y:S02]  /*0870*/  ULEA UR21, UR15, 0xfffff000, 0xc ;  /* 0xfffff0000f157891 */ /* 0x000fe4000f8e603f */
[----:B------:R-:W-:Y:S02]  /*0880*/  UIADD3 UR6, UR29, UR6, URZ ;  /* 0x000000061d067290 */ /* 0x000fe4000fffe03f */
[----:B------:R-:W-:-:S02]  /*0890*/  UIADD3 UR28, UP1, UR21, UR28, URZ ;  /* 0x0000001c151c7290 */ /* 0x000fc4000ff3e03f */
[----:B------:R-:W-:Y:S01]  /*08a0*/  USHF.R.S32.HI UR30, URZ, 0x1f, UR21 ;  /* 0x0000001f3f1e7899 */ /* 0x000fe20008011415 */
[----:B------:R-:W-:Y:S01]  /*08b0*/  ULDC.64 UR4, c[0x0][0x2d8] ;  /* 0x0000b60000047ab9 */ /* 0x000fe20000000a00 */
[----:B------:R-:W-:Y:S02]  /*08c0*/  UIADD3 UR7, UR9, UR14, URZ ;  /* 0x0000000e09077290 */ /* 0x000fe4000fffe03f */
[----:B------:R-:W-:Y:S02]  /*08d0*/  ULEA UR9, UP2, UR28, UR4, 0x2 ;  /* 0x000000041c097291 */ /* 0x000fe4000f84103f */
[----:B------:R-:W-:Y:S01]  /*08e0*/  UIADD3.X UR4, UR30, UR6, URZ, UP1, !UPT ;  /* 0x000000061e047290 */ /* 0x000fe20008ffe43f */
[----:B------:R-:W-:Y:S02]  /*08f0*/  ULDC.64 UR26, c[0x0][0x278] ;  /* 0x00009e00001a7ab9 */ /* 0x000fe40000000a00 */
[----:B------:R-:W-:Y:S01]  /*0900*/  UMOV UR6, UR8 ;  /* 0x0000000800067c82 */ /* 0x000fe20008000000 */
[----:B------:R-:W-:Y:S01]  /*0910*/  @UP0 ULDC UR8, c[0x0][0x214] ;  /* 0x0000850000080ab9 */ /* 0x000fe20000000800 */
[----:B------:R-:W-:-:S02]  /*0920*/  UISETP.GE.AND UP1, UPT, UR15, 0x1, UPT ;  /* 0x000000010f00788c */ /* 0x000fc4000bf26270 */
[----:B------:R-:W-:Y:S02]  /*0930*/  @UP0 UIMAD UR8, UR11, UR8, UR10 ;  /* 0x000000080b0802a4 */ /* 0x000fe4000f8e020a */
[----:B------:R-:W-:Y:S02]  /*0940*/  UIMAD UR14, UR31, UR26, URZ ;  /* 0x0000001a1f0e72a4 */ /* 0x000fe4000f8e023f */
[----:B------:R-:W-:Y:S02]  /*0950*/  ULEA.HI.X UR28, UR28, UR5, UR4, 0x2, UP2 ;  /* 0x000000051c1c7291 */ /* 0x000fe400090f1404 */
[----:B------:R-:W-:Y:S01]  /*0960*/  @UP0 UIMAD UR8, UR8, UR15, URZ ;  /* 0x0000000f080802a4 */ /* 0x000fe2000f8e023f */
[----:B------:R-:W-:Y:S01]  /*0970*/  UMOV UR4, URZ ;  /* 0x0000003f00047c82 */ /* 0x000fe20008000000 */
[----:B------:R-:W-:Y:S01]  /*0980*/  @UP0 ULDC UR29, c[0x0][0x21c] ;  /* 0x00008700001d0ab9 */ /* 0x000fe20000000800 */
[----:B------:R-:W-:Y:S02]  /*0990*/  UIMAD.WIDE.U32 UR6, UR12, UR26, UR6 ;  /* 0x0000001a0c0672a5 */ /* 0x000fe4000f8e0006 */
[----:B------:R-:W-:-:S02]  /*09a0*/  UIMAD UR14, UR12, UR27, UR14 ;  /* 0x0000001b0c0e72a4 */ /* 0x000fc4000f8e020e */
[----:B------:R-:W-:Y:S02]  /*09b0*/  @UP0 UIMAD UR8, UR8, UR29, URZ ;  /* 0x0000001d080802a4 */ /* 0x000fe4000f8e023f */
[----:B------:R-:W-:Y:S02]  /*09c0*/  UIADD3 UR44, UP2, UR21, UR6, URZ ;  /* 0x00000006152c7290 */ /* 0x000fe4000ff5e03f */
[----:B------:R-:W-:Y:S02]  /*09d0*/  UIADD3 UR14, UR7, UR14, URZ ;  /* 0x0000000e070e7290 */ /* 0x000fe4000fffe03f */
[----:B------:R-:W-:Y:S01]  /*09e0*/  @UP0 UIMAD.WIDE UR54, UR8, 0x10, UR54 ;  /* 0x00000010083608a5 */ /* 0x000fe2000f8e0236 */
[----:B------:R-:W-:Y:S01]  /*09f0*/  ULDC.64 UR26, c[0x0][0x2e0] ;  /* 0x0000b800001a7ab9 */ /* 0x000fe20000000a00 */
[----:B------:R-:W-:Y:S02]  /*0a00*/  UIADD3.X UR30, UR30, UR14, URZ, UP2, !UPT ;  /* 0x0000000e1e1e7290 */ /* 0x000fe400097fe43f */
[----:B------:R-:W-:Y:S01]  /*0a10*/  ULEA UR21, UP3, UR44, UR26, 0x2 ;  /* 0x0000001a2c157291 */ /* 0x000fe2000f86103f */
[----:B------:R-:W-:-:S02]  /*0a20*/  UMOV UR5, URZ ;  /* 0x0000003f00057c82 */ /* 0x000fc40008000000 */
        /* <DEDUP_REMOVED lines=12> */
[----:B------:R-:W-:Y:S01]  /*0af0*/  UMOV UR16, UR17 ;  /* 0x0000001100107c82 */ /* 0x000fe20008000000 */
[----:B------:R-:W-:Y:S01]  /*0b00*/  UMOV UR15, UR19 ;  /* 0x00000013000f7c82 */ /* 0x000fe20008000000 */
[----:B------:R-:W-:Y:S01]  /*0b10*/  UMOV UR17, UR20 ;  /* 0x0000001400117c82 */ /* 0x000fe20008000000 */
[----:B------:R2:W-:Y:S01]  /*0b20*/  STL [R1+0x7c], RZ ;  /* 0x00007cff01007387 */ /* 0x0005e20000100800 */
[----:B------:R-:W-:Y:S01]  /*0b30*/  UMOV UR19, UR9 ;  /* 0x0000000900137c82 */ /* 0x000fe20008000000 */
[----:B------:R-:W-:Y:S01]  /*0b40*/  UMOV UR20, UR28 ;  /* 0x0000001c00147c82 */ /* 0x000fe20008000000 */
        /* <DEDUP_REMOVED lines=8> */
.L_x_2619:
        /* <DEDUP_REMOVED lines=27> */
[----:B------:R-:W-:Y:S01]  /*0d80*/  USHF.R.S32.HI UR30, URZ, 0x1f, UR11 ;  /* 0x0000001f3f1e7899 */ /* 0x000fe2000801140b */
[C---:B------:R-:W-:Y:S01]  /*0d90*/  LOP3.LUT R9, R20.reuse, 0xa0, RZ, 0xfc, !PT ;  /* 0x000000a014097812 */ /* 0x040fe200078efcff */
[----:B------:R-:W-:Y:S01]  /*0da0*/  ULDC.64 UR8, c[0x0][0x2a0] ;  /* 0x0000a80000087ab9 */ /* 0x000fe20000000a00 */
[C---:B------:R-:W-:Y:S01]  /*0db0*/  LEA.HI.X R3, R20.reuse, UR14, R21, 0x2, P3 ;  /* 0x0000000e14037c11 */ /* 0x040fe200098f1415 */
[----:B------:R-:W-:Y:S01]  /*0dc0*/  ULDC.64 UR28, c[0x0][0x2a8] ;  /* 0x0000aa00001c7ab9 */ /* 0x000fe20000000a00 */
[----:B------:R-:W-:-:S02]  /*0dd0*/  LOP3.LUT R10, R20, 0xc0, RZ, 0xfc, !PT ;  /* 0x000000c0140a7812 */ /* 0x000fc400078efcff */
[----:B------:R-:W-:Y:S02]  /*0de0*/  ISETP.GE.AND P0, PT, R23, UR56, PT ;  /* 0x0000003817007c0c */ /* 0x000fe4000bf06270 */
[----:B------:R-:W-:Y:S02]  /*0df0*/  LOP3.LUT R11, R20, 0xe0, RZ, 0xfc, !PT ;  /* 0x000000e0140b7812 */ /* 0x000fe400078efcff */
[----:B------:R-:W-:Y:S02]  /*0e00*/  ISETP.GE.AND P4, PT, R0, UR56, PT ;  /* 0x0000003800007c0c */ /* 0x000fe4000bf86270 */
[----:B------:R-:W-:Y:S01]  /*0e10*/  LOP3.LUT R12, R20, 0x100, RZ, 0xfc, !PT ;  /* 0x00000100140c7812 */ /* 0x000fe200078efcff */
[----:B------:R-:W2:Y:S01]  /*0e20*/  @!P2 LDG.E R4, desc[UR52][R2.64] ;  /* 0x000000340204a981 */ /* 0x000ea2000c1e1900 */
[----:B------:R-:W-:Y:S02]  /*0e30*/  ISETP.GE.AND P6, PT, R8, UR56, PT ;  /* 0x0000003808007c0c */ /* 0x000fe4000bfc6270 */
[----:B------:R-:W-:Y:S01]  /*0e40*/  ISETP.GE.AND P5, PT, R9, UR56, PT ;  /* 0x0000003809007c0c */ /* 0x000fe2000bfa6270 */
[----:B------:R-:W3:Y:S01]  /*0e50*/  @!P1 LDG.E R6, desc[UR52][R2.64+0x80] ;  /* 0x0000803402069981 */ /* 0x000ee2000c1e1900 */
[----:B------:R-:W-:-:S02]  /*0e60*/  ISETP.GE.AND P3, PT, R10, UR56, PT ;  /* 0x000000380a007c0c */ /* 0x000fc4000bf66270 */
[----:B------:R-:W-:Y:S01]  /*0e70*/  ISETP.GE.AND P2, PT, R11, UR56, PT ;  /* 0x000000380b007c0c */ /* 0x000fe2000bf46270 */
[----:B------:R-:W4:Y:S01]  /*0e80*/  @!P0 LDG.E R5, desc[UR52][R2.64+0x100] ;  /* 0x0001003402058981 */ /* 0x000f22000c1e1900 */
[----:B------:R-:W-:Y:S02]  /*0e90*/  ISETP.GE.AND P1, PT, R12, UR56, PT ;  /* 0x000000380c007c0c */ /* 0x000fe4000bf26270 */
[C---:B------:R-:W-:Y:S01]  /*0ea0*/  LOP3.LUT R13, R20.reuse, 0x120, RZ, 0xfc, !PT ;  /* 0x00000120140d7812 */ /* 0x040fe200078efcff */
[----:B------:R-:W5:Y:S01]  /*0eb0*/  @!P4 LDG.E R24, desc[UR52][R2.64+0x180] ;  /* 0x000180340218c981 */ /* 0x000f62000c1e1900 */
[C---:B------:R-:W-:Y:S02]  /*0ec0*/  LOP3.LUT R14, R20.reuse, 0x140, RZ, 0xfc, !PT ;  /* 0x00000140140e7812 */ /* 0x040fe400078efcff */
[C---:B------:R-:W-:Y:S01]  /*0ed0*/  LOP3.LUT R15, R20.reuse, 0x160, RZ, 0xfc, !PT ;  /* 0x00000160140f7812 */ /* 0x040fe200078efcff */
[----:B------:R-:W5:Y:S01]  /*0ee0*/  @!P6 LDG.E R7, desc[UR52][R2.64+0x200] ;  /* 0x000200340207e981 */ /* 0x000f62000c1e1900 */
[----:B------:R-:W-:-:S02]  /*0ef0*/  LOP3.LUT R16, R20, 0x180, RZ, 0xfc, !PT ;  /* 0x0000018014107812 */ /* 0x000fc400078efcff */
[C---:B------:R-:W-:Y:S01]  /*0f00*/  LOP3.LUT R17, R20.reuse, 0x1a0, RZ, 0xfc, !PT ;  /* 0x000001a014117812 */ /* 0x040fe200078efcff */
        /* <DEDUP_REMOVED lines=252> */
[----:B-1----:R-:W-:Y:S01]  /*1ed0*/  STL [R1+0x8], R6 ;  /* 0x0000080601007387 */ /* 0x002fe20000100800 */
[----:B------:R-:W-:Y:S02]  /*1ee0*/  UIMAD UR7, UR30, UR8, URZ ;  /* 0x000000081e0772a4 */ /* 0x000fe4000f8e023f */
[----:B------:R-:W-:Y:S01]  /*1ef0*/  MOV R7, UR8 ;  /* 0x0000000800077c02 */ /* 0x000fe20008000f00 */
[----:B--2---:R1:W-:Y:S04]  /*1f00*/  STL [R1+0x4], R3 ;  /* 0x0000040301007387 */ /* 0x0043e80000100800 */
[----:B0-----:R0:W-:Y:S01]  /*1f10*/  STL [R1], R2 ;  /* 0x0000000201007387 */ /* 0x0011e20000100800 */
[----:B------:R-:W-:Y:S02]  /*1f20*/  UIMAD.WIDE.U32 UR32, UR11, UR8, URZ ;  /* 0x000000080b2072a5 */ /* 0x000fe4000f8e003f */
[----:B------:R-:W-:Y:S01]  /*1f30*/  UIMAD UR26, UR11, UR9, UR7 ;  /* 0x000000090b1a72a4 */ /* 0x000fe2000f8e0207 */
[----:B-1----:R-:W-:-:S02]  /*1f40*/  MOV R3, UR36 ;  /* 0x0000002400037c02 */ /* 0x002fc40008000f00 */
[----:B------:R-:W-:Y:S01]  /*1f50*/  ULDC.64 UR8, c[0x0][0x2b0] ;  /* 0x0000ac0000087ab9 */ /* 0x000fe20000000a00 */
[----:B0-----:R-:W-:Y:S01]  /*1f60*/  MOV R2, UR35 ;  /* 0x0000002300027c02 */ /* 0x001fe20008000f00 */
[----:B------:R-:W-:Y:S01]  /*1f70*/  UIMAD UR27, UR30, UR8, URZ ;  /* 0x000000081e1b72a4 */ /* 0x000fe2000f8e023f */
[----:B------:R-:W-:Y:S02]  /*1f80*/  MOV R4, UR35 ;  /* 0x0000002300047c02 */ /* 0x000fe40008000f00 */
[----:B------:R-:W-:Y:S01]  /*1f90*/  MOV R5, UR36 ;  /* 0x0000002400057c02 */ /* 0x000fe20008000f00 */
[----:B------:R-:W-:Y:S01]  /*1fa0*/  @!P0 IMAD.WIDE.U32 R2, R7, UR11, R2 ;  /* 0x0000000b07028c25 */ /* 0x000fe2000f8e0002 */
[----:B------:R-:W-:Y:S01]  /*1fb0*/  MOV R7, UR8 ;  /* 0x0000000800077c02 */ /* 0x000fe20008000f00 */
[----:B------:R-:W-:Y:S02]  /*1fc0*/  USHF.R.S32.HI UR7, URZ, 0x1f, UR10 ;  /* 0x0000001f3f077899 */ /* 0x000fe4000801140a */
[----:B------:R-:W-:-:S02]  /*1fd0*/  UIMAD UR31, UR11, UR9, UR27 ;  /* 0x000000090b1f72a4 */ /* 0x000fc4000f8e021b */
[----:B------:R-:W-:Y:S01]  /*1fe0*/  @!P0 IMAD.WIDE.U32 R4, R7, UR11, R4 ;  /* 0x0000000b07048c25 */ /* 0x000fe2000f8e0004 */
[----:B------:R-:W-:Y:S01]  /*1ff0*/  UIMAD UR37, UR7, UR28, URZ ;  /* 0x0000001c072572a4 */ /* 0x000fe2000f8e023f */
[----:B------:R-:W-:Y:S01]  /*2000*/  @!P0 IADD3 R3, R3, UR26, RZ ;  /* 0x0000001a03038c10 */ /* 0x000fe2000fffe0ff */
[----:B------:R-:W-:Y:S02]  /*2010*/  UIADD3 UR33, UR33, UR26, URZ ;  /* 0x0000001a21217290 */ /* 0x000fe4000fffe03f */
[----:B------:R-:W-:Y:S01]  /*2020*/  UIMAD.WIDE.U32 UR8, UR11, UR8, URZ ;  /* 0x000000080b0872a5 */ /* 0x000fe2000f8e003f */
[----:B------:R-:W-:Y:S01]  /*2030*/  ULDC.64 UR26, c[0x0][0x2b8] ;  /* 0x0000ae00001a7ab9 */ /* 0x000fe20000000a00 */
[----:B------:R-:W-:Y:S01]  /*2040*/  MOV R7, UR28 ;  /* 0x0000001c00077c02 */ /* 0x000fe20008000f00 */
[----:B------:R-:W-:Y:S01]  /*2050*/  UIMAD UR37, UR10, UR29, UR37 ;  /* 0x0000001d0a2572a4 */ /* 0x000fe2000f8e0225 */
[----:B------:R-:W-:Y:S01]  /*2060*/  @!P0 IADD3 R5, R5, UR31, RZ ;  /* 0x0000001f05058c10 */ /* 0x000fe2000fffe0ff */
[----:B------:R-:W-:Y:S01]  /*2070*/  UIMAD.WIDE.U32 UR28, UR10, UR28, UR32 ;  /* 0x0000001c0a1c72a5 */ /* 0x000fe2000f8e0020 */
[----:B------:R-:W-:Y:S01]  /*2080*/  MOV R37, UR26 ;  /* 0x0000001a00257c02 */ /* 0x000fe20008000f00 */
[----:B------:R-:W-:-:S02]  /*2090*/  UIADD3 UR9, UR9, UR31, URZ ;  /* 0x0000001f09097290 */ /* 0x000fc4000fffe03f */
[----:B------:R-:W-:Y:S02]  /*20a0*/  UIMAD UR32, UR7, UR26, URZ ;  /* 0x0000001a072072a4 */ /* 0x000fe4000f8e023f */
[----:B------:R-:W-:Y:S01]  /*20b0*/  UIADD3 UR31, UR6, -UR34, URZ ;  /* 0x80000022061f7290 */ /* 0x000fe2000fffe03f */
        /* <DEDUP_REMOVED lines=26> */
[----:B------:R-:W-:Y:S02]  /*2260*/  CS2R R56, SRZ ;  /* 0x0000000000387805 */ /* 0x000fe4000001ff00 */
[----:B------:R-:W-:Y:S02]  /*2270*/  @!P0 LEA R40, P1, R38, UR8, 0x2 ;  /* 0x0000000826288c11 */ /* 0x000fe4000f8210ff */
[----:B------:R-:W-:-:S02]  /*2280*/  @!P0 LEA R2, P3, R36, UR32, 0x2 ;  /* 0x0000002024028c11 */ /* 0x000fc4000f8610ff */
[----:B------:R-:W-:Y:S02]  /*2290*/  LEA.HI.X R7, R7, R5, R48, 0x2, P2 ;  /* 0x0000000507077211 */ /* 0x000fe400010f1430 */
[----:B------:R-:W-:Y:S02]  /*22a0*/  CS2R R58, SRZ ;  /* 0x00000000003a7805 */ /* 0x000fe4000001ff00 */
[----:B------:R-:W-:Y:S02]  /*22b0*/  LEA.HI.X R5, R41, R3, R50, 0x2, P4 ;  /* 0x0000000329057211 */ /* 0x000fe400020f1432 */
[----:B------:R-:W-:Y:S02]  /*22c0*/  CS2R R60, SRZ ;  /* 0x00000000003c7805 */ /* 0x000fe4000001ff00 */
[----:B------:R-:W-:Y:S01]  /*22d0*/  @!P0 LEA.HI.X R41, R38, UR9, R39, 0x2, P1 ;  /* 0x0000000926298c11 */ /* 0x000fe200088f1427 */
[----:B------:R-:W-:Y:S01]  /*22e0*/  HFMA2.MMA R65, -RZ, RZ, 0, 0 ;  /* 0x00000000ff417435 */ /* 0x000fe200000001ff */
[----:B------:R-:W-:Y:S01]  /*22f0*/  @!P0 LEA.HI.X R3, R36, UR33, R37, 0x2, P3 ;  /* 0x0000002124038c11 */ /* 0x000fe200098f1425 */
[----:B------:R-:W-:Y:S01]  /*2300*/  HFMA2.MMA R69, -RZ, RZ, 0, 0 ;  /* 0x00000000ff457435 */ /* 0x000fe200000001ff */
[----:B------:R-:W-:-:S02]  /*2310*/  ISETP.GE.AND P1, PT, R23, UR56, PT ;  /* 0x0000003817007c0c */ /* 0x000fc4000bf26270 */
[----:B------:R-:W-:Y:S02]  /*2320*/  CS2R R50, SRZ ;  /* 0x0000000000327805 */ /* 0x000fe4000001ff00 */
[----:B------:R-:W-:Y:S02]  /*2330*/  CS2R R48, SRZ ;  /* 0x0000000000307805 */ /* 0x000fe4000001ff00 */
[----:B------:R-:W-:Y:S02]  /*2340*/  ISETP.GE.AND P2, PT, R8, UR56, PT ;  /* 0x0000003808007c0c */ /* 0x000fe4000bf46270 */
[----:B------:R-:W-:Y:S02]  /*2350*/  CS2R R70, SRZ ;  /* 0x0000000000467805 */ /* 0x000fe4000001ff00 */
[----:B------:R-:W-:Y:S01]  /*2360*/  ISETP.GE.AND P3, PT, R22, UR56, PT ;  /* 0x0000003816007c0c */ /* 0x000fe2000bf66270 */
[----:B------:R-:W-:Y:S01]  /*2370*/  ULDC.64 UR26, c[0x0][0x398] ;  /* 0x0000e600001a7ab9 */ /* 0x000fe20000000a00 */
[----:B------:R-:W-:-:S02]  /*2380*/  ISETP.GE.AND P4, PT, R0, UR56, PT ;  /* 0x0000003800007c0c */ /* 0x000fc4000bf86270 */
[----:B------:R-:W-:Y:S02]  /*2390*/  ISETP.GE.AND P5, PT, R9, UR56, PT ;  /* 0x0000003809007c0c */ /* 0x000fe4000bfa6270 */
[----:B------:R-:W-:Y:S01]  /*23a0*/  ISETP.GE.AND P6, PT, R10, UR56, PT ;  /* 0x000000380a007c0c */ /* 0x000fe2000bfc6270 */
[----:B---3--:R-:W-:Y:S04]  /*23b0*/  STS [R133], R24 ;  /* 0x0000001885007388 */ /* 0x008fe80000000800 */
        /* <DEDUP_REMOVED lines=33> */
[----:B0-----:R-:W-:-:S06]  /*25d0*/  CS2R R42, SRZ ;  /* 0x00000000002a7805 */ /* 0x001fcc000001ff00 */
[----:B------:R-:W2:Y:S01]  /*25e0*/  @!P1 LDG.E R42, desc[UR52][R6.64+-0x1f00] ;  /* 0xffe10034062a9981 */ /* 0x000ea2000c1e1900 */
[----:B------:R-:W-:Y:S02]  /*25f0*/  ISETP.GE.AND P1, PT, R11, UR56, PT ;  /* 0x000000380b007c0c */ /* 0x000fe4000bf26270 */
[----:B------:R-:W-:Y:S02]  /*2600*/  MOV R44, RZ ;  /* 0x000000ff002c7202 */ /* 0x000fe40000000f00 */
[----:B-1----:R-:W-:Y:S01]  /*2610*/  CS2R R46, SRZ ;  /* 0x00000000002e7805 */ /* 0x002fe2000001ff00 */
[----:B------:R-:W3:Y:S04]  /*2620*/  @!P3 LDG.E R43, desc[UR52][R6.64+-0x1f80] ;  /* 0xffe08034062bb981 */ /* 0x000ee8000c1e1900 */
[----:B------:R0:W4:Y:S04]  /*2630*/  @!P0 LDG.E R45, desc[UR52][R40.64] ;  /* 0x00000034282d8981 */ /* 0x000128000c1e1900 */
[----:B------:R-:W5:Y:S04]  /*2640*/  @!P5 LDG.E R48, desc[UR52][R6.64+-0x1d80] ;  /* 0xffe280340630d981 */ /* 0x000f68000c1e1900 */
[----:B------:R-:W5:Y:S01]  /*2650*/  @!P1 LDG.E R50, desc[UR52][R6.64+-0x1c80] ;  /* 0xffe3803406329981 */ /* 0x000f62000c1e1900 */
[----:B------:R-:W-:-:S03]  /*2660*/  ISETP.GE.AND P1, PT, R12, UR56, PT ;  /* 0x000000380c007c0c */ /* 0x000fc6000bf26270 */
        /* <DEDUP_REMOVED lines=11> */
[----:B------:R-:W-:Y:S02]  /*2720*/  ISETP.GE.AND P6, PT, R19, UR56, PT ;  /* 0x0000003813007c0c */ /* 0x000fe4000bfc6270 */
[----:B0-----:R-:W-:Y:S01]  /*2730*/  CS2R R40, SRZ ;  /* 0x0000000000287805 */ /* 0x001fe2000001ff00 */
        /* <DEDUP_REMOVED lines=9> */
[----:B------:R-:W-:Y:S02]  /*27d0*/  MOV R66, RZ ;  /* 0x000000ff00427202 */ /* 0x000fe40000000f00 */
[----:B------:R-:W-:Y:S01]  /*27e0*/  MOV R72, RZ ;  /* 0x000000ff00487202 */ /* 0x000fe20000000f00 */
[----:B----4-:R-:W-:Y:S04]  /*27f0*/  STS [R133], R45 ;  /* 0x0000002d85007388 */ /* 0x010fe80000000800 */
[----:B---3--:R-:W-:Y:S04]  /*2800*/  STS [R132+0x80], R43 ;  /* 0x0000802b84007388 */ /* 0x008fe80000000800 */
[----:B--2---:R-:W-:Y:S04]  /*2810*/  STS [R131+0x100], R42 ;  /* 0x0001002a83007388 */ /* 0x004fe80000000800 */
        /* <DEDUP_REMOVED lines=15> */
[----:B------:R-:W1:Y:S04]  /*2910*/  LDS R54, [R155+0x4] ;  /* 0x000004009b367984 */ /* 0x000e680000000800 */
[----:B------:R-:W-:Y:S04]  /*2920*/  LDS R53, [R155+0x8] ;  /* 0x000008009b357984 */ /* 0x000fe80000000800 */
[----:B------:R-:W-:Y:S04]  /*2930*/  LDS R52, [R155+0xc] ;  /* 0x00000c009b347984 */ /* 0x000fe80000000800 */
[----:B------:R-:W2:Y:S04]  /*2940*/  LDS R51, [R155+0x10] ;  /* 0x000010009b337984 */ /* 0x000ea80000000800 */
[----:B------:R-:W-:Y:S04]  /*2950*/  LDS R50, [R155+0x14] ;  /* 0x000014009b327984 */ /* 0x000fe80000000800 */
[----:B------:R-:W3:Y:S04]  /*2960*/  LDS R49, [R155+0x18] ;  /* 0x000018009b317984 */ /* 0x000ee80000000800 */
[----:B------:R-:W-:Y:S04]  /*2970*/  LDS R48, [R155+0x1c] ;  /* 0x00001c009b307984 */ /* 0x000fe80000000800 */
[----:B------:R-:W-:Y:S04]  /*2980*/  LDS R47, [R155+0x20] ;  /* 0x000020009b2f7984 */ /* 0x000fe80000000800 */
[----:B------:R-:W-:Y:S04]  /*2990*/  LDS R46, [R155+0x24] ;  /* 0x000024009b2e7984 */ /* 0x000fe80000000800 */
[----:B------:R-:W4:Y:S04]  /*29a0*/  LDS R40, [R155+0x28] ;  /* 0x000028009b287984 */ /* 0x000f280000000800 */
[----:B------:R-:W-:Y:S04]  /*29b0*/  LDS R41, [R155+0x2c] ;  /* 0x00002c009b297984 */ /* 0x000fe80000000800 */
[----:B------:R-:W-:Y:S04]  /*29c0*/  LDS R42, [R155+0x30] ;  /* 0x000030009b2a7984 */ /* 0x000fe80000000800 */
[----:B------:R-:W5:Y:S04]  /*29d0*/  LDS R43, [R155+0x34] ;  /* 0x000034009b2b7984 */ /* 0x000f680000000800 */
[----:B------:R-:W5:Y:S04]  /*29e0*/  LDS R44, [R155+0x38] ;  /* 0x000038009b2c7984 */ /* 0x000f680000000800 */
[----:B------:R-:W5:Y:S01]  /*29f0*/  LDS R45, [R155+0x3c] ;  /* 0x00003c009b2d7984 */ /* 0x000f620000000800 */
[----:B------:R-:W-:Y:S01]  /*2a00*/  BAR.SYNC.DEFER_BLOCKING 0x0 ;  /* 0x0000000000007b1d */ /* 0x000fe20000010000 */
[----:B0-----:R-:W-:-:S05]  /*2a10*/  CS2R R56, SRZ ;  /* 0x0000000000387805 */ /* 0x001fca000001ff00 */
        /* <DEDUP_REMOVED lines=10> */
[----:B0-----:R-:W-:Y:S01]  /*2ac0*/  CS2R R2, SRZ ;  /* 0x0000000000027805 */ /* 0x001fe2000001ff00 */
        /* <DEDUP_REMOVED lines=16> */
[----:B-1----:R-:W-:Y:S01]  /*2bd0*/  FMUL.FTZ R59, R54, -1.4426950216293334961 ;  /* 0xbfb8aa3b363b7820 */ /* 0x002fe20000410000 */
[----:B------:R-:W-:Y:S01]  /*2be0*/  FMUL.FTZ R58, R55, -1.4426950216293334961 ;  /* 0xbfb8aa3b373a7820 */ /* 0x000fe20000410000 */
[----:B--2---:R-:W-:-:S04]  /*2bf0*/  FMUL.FTZ R68, R51, -1.4426950216293334961 ;  /* 0xbfb8aa3b33447820 */ /* 0x004fc80000410000 */
[----:B------:R-:W0:Y:S01]  /*2c00*/  MUFU.EX2 R59, R59 ;  /* 0x0000003b003b7308 */ /* 0x000e220000000800 */
[----:B------:R-:W-:-:S07]  /*2c10*/  FMUL.FTZ R67, R52, -1.4426950216293334961 ;  /* 0xbfb8aa3b34437820 */ /* 0x000fce0000410000 */
[----:B------:R-:W1:Y:S01]  /*2c20*/  MUFU.EX2 R58, R58 ;  /* 0x0000003a003a7308 */ /* 0x000e620000000800 */
[----:B---3--:R-:W-:-:S07]  /*2c30*/  FMUL.FTZ R5, R49, -1.4426950216293334961 ;  /* 0xbfb8aa3b31057820 */ /* 0x008fce0000410000 */
[----:B------:R-:W2:Y:S01]  /*2c40*/  MUFU.EX2 R68, R68 ;  /* 0x0000004400447308 */ /* 0x000ea20000000800 */
[----:B0-----:R-:W-:-:S07]  /*2c50*/  FADD.FTZ R59, R59, 1 ;  /* 0x3f8000003b3b7421 */ /* 0x001fce0000010000 */
[----:B------:R-:W0:Y:S01]  /*2c60*/  MUFU.EX2 R67, R67 ;  /* 0x0000004300437308 */ /* 0x000e220000000800 */
[----:B------:R-:W-:Y:S01]  /*2c70*/  FMUL.FTZ R4, R50, -1.4426950216293334961 ;  /* 0xbfb8aa3b32047820 */ /* 0x000fe20000410000 */
[----:B-1----:R-:W-:-:S06]  /*2c80*/  FADD.FTZ R58, R58, 1 ;  /* 0x3f8000003a3a7421 */ /* 0x002fcc0000010000 */
[----:B------:R-:W1:Y:S01]  /*2c90*/  MUFU.EX2 R5, R5 ;  /* 0x0000000500057308 */ /* 0x000e620000000800 */
[----:B--2---:R-:W-:Y:S01]  /*2ca0*/  FADD.FTZ R68, R68, 1 ;  /* 0x3f80000044447421 */ /* 0x004fe20000010000 */
[----:B----4-:R-:W-:-:S06]  /*2cb0*/  FMUL.FTZ R78, R40, -1.4426950216293334961 ;  /* 0xbfb8aa3b284e7820 */ /* 0x010fcc0000410000 */
[----:B------:R-:W-:Y:S01]  /*2cc0*/  MUFU.RCP R59, R59 ;  /* 0x0000003b003b7308 */ /* 0x000fe20000001000 */
[----:B------:R-:W-:Y:S01]  /*2cd0*/  FMUL.FTZ R73, R48, -1.4426950216293334961 ;  /* 0xbfb8aa3b30497820 */ /* 0x000fe20000410000 */
[----:B-----5:R-:W-:Y:S01]  /*2ce0*/  FMUL.FTZ R82, R43, -1.4426950216293334961 ;  /* 0xbfb8aa3b2b527820 */ /* 0x020fe20000410000 */
[----:B------:R-:W-:Y:S01]  /*2cf0*/  FMUL.FTZ R64, R53, -1.4426950216293334961 ;  /* 0xbfb8aa3b35407820 */ /* 0x000fe20000410000 */
[----:B0-----:R-:W-:-:S04]  /*2d00*/  FADD.FTZ R67, R67, 1 ;  /* 0x3f80000043437421 */ /* 0x001fc80000010000 */
[----:B------:R-:W0:Y:S01]  /*2d10*/  MUFU.EX2 R4, R4 ;  /* 0x0000000400047308 */ /* 0x000e220000000800 */
[----:B------:R-:W-:Y:S01]  /*2d20*/  FMUL.FTZ R74, R47, -1.4426950216293334961 ;  /* 0xbfb8aa3b2f4a7820 */ /* 0x000fe20000410000 */
[----:B------:R-:W-:-:S06]  /*2d30*/  FMUL.FTZ R79, R41, -1.4426950216293334961 ;  /* 0xbfb8aa3b294f7820 */ /* 0x000fcc0000410000 */
[----:B------:R-:W-:Y:S01]  /*2d40*/  MUFU.RCP R58, R58 ;  /* 0x0000003a003a7308 */ /* 0x000fe20000001000 */
[----:B-1----:R-:W-:-:S07]  /*2d50*/  FADD.FTZ R5, R5, 1 ;  /* 0x3f80000005057421 */ /* 0x002fce0000010000 */
        /* <DEDUP_REMOVED lines=85> */
[----:B------:R-:W2:Y:S01]  /*32b0*/  MUFU.RCP R78, R78 ;  /* 0x0000004e004e7308 */ /* 0x000ea20000001000 */
        /* <DEDUP_REMOVED lines=13> */
[----:B------:R-:W0:Y:S08]  /*3390*/  S2UR UR9, SR_CgaCtaId ;  /* 0x00000000000979c3 */ /* 0x000e300000008800 */
        /* <DEDUP_REMOVED lines=9> */
[----:B------:R3:W0:Y:S01]  /*3430*/  MUFU.RCP R89, R87 ;  /* 0x0000005700597308 */ /* 0x0006220000001000 */
[----:B------:R-:W-:-:S07]  /*3440*/  FMUL.FTZ R94, R75, R94 ;  /* 0x0000005e4b5e7220 */ /* 0x000fce0000410000 */
[----:B------:R-:W0:Y:S01]  /*3450*/  MUFU.RCP R110, R91 ;  /* 0x0000005b006e7308 */ /* 0x000e220000001000 */
        /* <DEDUP_REMOVED lines=19> */
[----:B--2---:R-:W-:Y:S01]  /*3590*/  FADD.FTZ R104, -R84, 1 ;  /* 0x3f80000054687421 */ /* 0x004fe20000010100 */
[----:B0-----:R-:W-:Y:S01]  /*35a0*/  FADD.FTZ R5, -R89, 1 ;  /* 0x3f80000059057421 */ /* 0x001fe20000010100 */
        /* <DEDUP_REMOVED lines=24> */
[----:B------:R0:W-:Y:S04]  /*3730*/  STS [R155+0x4], R4 ;  /* 0x000004049b007388 */ /* 0x0001e80000000800 */
[----:B------:R1:W-:Y:S04]  /*3740*/  STS [R155], R2 ;  /* 0x000000029b007388 */ /* 0x0003e80000000800 */
        /* <DEDUP_REMOVED lines=34> */
[----:B------:R-:W-:Y:S06]  /*3970*/  BAR.SYNC.DEFER_BLOCKING 0x0 ;  /* 0x0000000000007b1d */ /* 0x000fec0000010000 */
[----:B------:R-:W0:Y:S01]  /*3980*/  LDS R121, [R138+0x2100] ;  /* 0x002100008a797984 */ /* 0x000e220000000800 */
[----:B------:R-:W-:Y:S01]  /*3990*/  UIMAD UR28, UR30, UR26, URZ ;  /* 0x0000001a1e1c72a4 */ /* 0x000fe2000f8e023f */
[----:B-1----:R-:W-:Y:S01]  /*39a0*/  IADD3 R2, P1, R20, UR35, RZ ;  /* 0x0000002314027c10 */ /* 0x002fe2000ff3e0ff */
        /* <DEDUP_REMOVED lines=20> */
.L_x_2515:
[----:B------:R-:W-:Y:S05]  /*3af0*/  BSYNC B0 ;  /* 0x0000000000007941 */ /* 0x000fea0003800000 */
.L_x_2514:
        /* <DEDUP_REMOVED lines=154> */
.L_x_2518:
[----:B------:R-:W-:Y:S05]  /*44a0*/  BSYNC B0 ;  /* 0x0000000000007941 */ /* 0x000fea0003800000 */
.L_x_2517:
        /* <DEDUP_REMOVED lines=43> */
.L_x_2516:
        /* <DEDUP_REMOVED lines=27> */
[----:B0-----:R-:W-:Y:S02]  /*4910*/  CS2R R118, SRZ ;  /* 0x0000000000767805 */ /* 0x001fe4000001ff00 */
        /* <DEDUP_REMOVED lines=19> */
[C---:B0-----:R-:W-:Y:S01]  /*4a50*/  LOP3.LUT R0, R157.reuse, 0x7ffffe0, RZ, 0xc0, !PT ;  /* 0x07ffffe09d007812 */ /* 0x041fe200078ec0ff */
[----:B------:R-:W-:Y:S01]  /*4a60*/  USHF.L.U32 UR46, UR56, 0x1, URZ ;  /* 0x00000001382e7899 */ /* 0x000fe2000800063f */
[----:B------:R-:W-:Y:S01]  /*4a70*/  LOP3.LUT R4, R157, 0x1f, RZ, 0xc0, !PT ;  /* 0x0000001f9d047812 */ /* 0x000fe200078ec0ff */
        /* <DEDUP_REMOVED lines=38> */
.L_x_2614:
[C---:B------:R-:W-:Y:S01]  /*4ce0*/  LOP3.LUT R17, R157.reuse, 0x7ffffe0, RZ, 0xc0, !PT ;  /* 0x07ffffe09d117812 */ /* 0x040fe200078ec0ff */
[----:B------:R-:W2:Y:S01]  /*4cf0*/  LDL R106, [R1+0x2c] ;  /* 0x00002c00016a7983 */ /* 0x000ea20000100800 */
[----:B------:R-:W-:Y:S01]  /*4d00*/  LOP3.LUT R248, R157, 0x1f, RZ, 0xc0, !PT ;  /* 0x0000001f9df87812 */ /* 0x000fe200078ec0ff */
[----:B------:R-:W-:Y:S01]  /*4d10*/  USHF.R.S32.HI UR50, URZ, 0x1f, UR7 ;  /* 0x0000001f3f327899 */ /* 0x000fe20008011407 */
[----:B------:R-:W-:Y:S01]  /*4d20*/  SHF.L.U32 R17, R17, 0x5, RZ ;  /* 0x0000000511117819 */ /* 0x000fe200000006ff */
[----:B------:R-:W-:Y:S01]  /*4d30*/  ULDC.64 UR42, c[0x0][0x250] ;  /* 0x00009400002a7ab9 */ /* 0x000fe20000000a00 */
[----:B------:R-:W-:Y:S01]  /*4d40*/  HFMA2.MMA R83, -RZ, RZ, 0, 0 ;  /* 0x00000000ff537435 */ /* 0x000fe200000001ff */
[----:B------:R-:W-:Y:S02]  /*4d50*/  CS2R R62, SRZ ;  /* 0x00000000003e7805 */ /* 0x000fe4000001ff00 */
[----:B------:R-:W-:Y:S01]  /*4d60*/  LOP3.LUT R22, R17, 0xffffffe0, R248, 0xe2, !PT ;  /* 0xffffffe011167812 */ /* 0x000fe200078ee2f8 */
[----:B------:R-:W-:-:S02]  /*4d70*/  UIMAD UR56, UR50, UR42, URZ ;  /* 0x0000002a323872a4 */ /* 0x000fc4000f8e023f */
[----:B0-----:R-:W-:Y:S01]  /*4d80*/  MOV R21, UR42 ;  /* 0x0000002a00157c02 */ /* 0x001fe20008000f00 */
[----:B------:R-:W-:Y:S01]  /*4d90*/  HFMA2.MMA R87, -RZ, RZ, 0, 0 ;  /* 0x00000000ff577435 */ /* 0x000fe200000001ff */
[--C-:B------:R-:W-:Y:S02]  /*4da0*/  SHF.R.S32.HI R23, RZ, 0x1f, R22.reuse ;  /* 0x0000001fff177819 */ /* 0x100fe40000011416 */
[----:B------:R-:W-:Y:S02]  /*4db0*/  CS2R R64, SRZ ;  /* 0x0000000000407805 */ /* 0x000fe4000001ff00 */
[C---:B------:R-:W-:Y:S01]  /*4dc0*/  LOP3.LUT R68, R22.reuse, 0x20, RZ, 0xfc, !PT ;  /* 0x0000002016447812 */ /* 0x040fe200078efcff */
[----:B------:R-:W-:Y:S01]  /*4dd0*/  UIMAD UR43, UR7, UR43, UR56 ;  /* 0x0000002b072b72a4 */ /* 0x000fe2000f8e0238 */
[----:B------:R-:W-:Y:S01]  /*4de0*/  LOP3.LUT R94, R22, 0x40, RZ, 0xfc, !PT ;  /* 0x00000040165e7812 */ /* 0x000fe200078efcff */
[----:B------:R-:W-:Y:S01]  /*4df0*/  IMAD.WIDE.U32 R20, R21, UR7, R22 ;  /* 0x0000000715147c25 */ /* 0x000fe2000f8e0016 */
[----:B------:R-:W-:Y:S01]  /*4e00*/  ISETP.GE.AND P3, PT, R68, UR46, PT ;  /* 0x0000002e44007c0c */ /* 0x000fe2000bf66270 */
[----:B---3--:R-:W3:Y:S01]  /*4e10*/  LDL R104, [R1+0x28] ;  /* 0x0000280001687983 */ /* 0x008ee20000100800 */
[----:B------:R-:W-:-:S02]  /*4e20*/  ISETP.GE.AND P4, PT, R94, UR46, PT ;  /* 0x0000002e5e007c0c */ /* 0x000fc4000bf86270 */
[----:B------:R-:W-:Y:S01]  /*4e30*/  IADD3 R17, R21, UR43, RZ ;  /* 0x0000002b15117c10 */ /* 0x000fe2000fffe0ff */
[----:B----4-:R-:W4:Y:S01]  /*4e40*/  LDL R102, [R1+0x24] ;  /* 0x0000240001667983 */ /* 0x010f220000100800 */
[----:B-1----:R-:W-:Y:S02]  /*4e50*/  LEA R18, P1, R20, UR19, 0x2 ;  /* 0x0000001314127c11 */ /* 0x002fe4000f8210ff */
[----:B------:R-:W-:Y:S02]  /*4e60*/  MOV R89, RZ ;  /* 0x000000ff00597202 */ /* 0x000fe40000000f00 */
[----:B------:R-:W-:Y:S02]  /*4e70*/  CS2R R60, SRZ ;  /* 0x00000000003c7805 */ /* 0x000fe4000001ff00 */
[----:B------:R-:W-:Y:S02]  /*4e80*/  LOP3.LUT R92, R22, 0x60, RZ, 0xfc, !PT ;  /* 0x00000060165c7812 */ /* 0x000fe400078efcff */
[----:B------:R-:W-:-:S02]  /*4e90*/  CS2R R58, SRZ ;  /* 0x00000000003a7805 */ /* 0x000fc4000001ff00 */
[----:B------:R-:W-:Y:S01]  /*4ea0*/  LEA.HI.X R19, R20, UR20, R17, 0x2, P1 ;  /* 0x0000001414137c11 */ /* 0x000fe200088f1411 */
[----:B------:R-:W5:Y:S01]  /*4eb0*/  LDL R100, [R1+0x20] ;  /* 0x0000200001647983 */ /* 0x000f620000100800 */
[C---:B------:R-:W-:Y:S02]  /*4ec0*/  LOP3.LUT R90, R22.reuse, 0x80, RZ, 0xfc, !PT ;  /* 0x00000080165a7812 */ /* 0x040fe400078efcff */
[----:B------:R-:W-:Y:S01]  /*4ed0*/  MOV R85, RZ ;  /* 0x000000ff00557202 */ /* 0x000fe20000000f00 */
[----:B------:R-:W2:Y:S01]  /*4ee0*/  @!P3 LDG.E R62, desc[UR52][R18.64+0x80] ;  /* 0x00008034123eb981 */ /* 0x000ea2000c1e1900 */
[C---:B------:R-:W-:Y:S01]  /*4ef0*/  LOP3.LUT R88, R22.reuse, 0xa0, RZ, 0xfc, !PT ;  /* 0x000000a016587812 */ /* 0x040fe200078efcff */
[----:B------:R-:W-:Y:S01]  /*4f00*/  HFMA2.MMA R81, -RZ, RZ, 0, 0 ;  /* 0x00000000ff517435 */ /* 0x000fe200000001ff */
[C---:B------:R-:W-:Y:S01]  /*4f10*/  LOP3.LUT R86, R22.reuse, 0xc0, RZ, 0xfc, !PT ;  /* 0x000000c016567812 */ /* 0x040fe200078efcff */
[----:B------:R-:W3:Y:S01]  /*4f20*/  @!P4 LDG.E R83, desc[UR52][R18.64+0x100] ;  /* 0x000100341253c981 */ /* 0x000ee2000c1e1900 */
[----:B------:R-:W-:Y:S01]  /*4f30*/  LOP3.LUT R84, R22, 0xe0, RZ, 0xfc, !PT ;  /* 0x000000e016547812 */ /* 0x000fe200078efcff */
[----:B------:R-:W-:Y:S01]  /*4f40*/  HFMA2.MMA R77, -RZ, RZ, 0, 0 ;  /* 0x00000000ff4d7435 */ /* 0x000fe200000001ff */
[----:B------:R-:W-:Y:S01]  /*4f50*/  ISETP.GE.AND P5, PT, R92, UR46, PT ;  /* 0x0000002e5c007c0c */ /* 0x000fe2000bfa6270 */
[----:B------:R-:W4:Y:S01]  /*4f60*/  @!P0 LDG.E R64, desc[UR52][R18.64] ;  /* 0x0000003412408981 */ /* 0x000f22000c1e1900 */
[----:B------:R-:W-:-:S02]  /*4f70*/  ISETP.GE.AND P1, PT, R90, UR46, PT ;  /* 0x0000002e5a007c0c */ /* 0x000fc4000bf26270 */
[----:B------:R-:W-:Y:S01]  /*4f80*/  MOV R79, RZ ;  /* 0x000000ff004f7202 */ /* 0x000fe20000000f00 */
[----:B------:R-:W-:Y:S01]  /*4f90*/  HFMA2.MMA R75, -RZ, RZ, 0, 0 ;  /* 0x00000000ff4b7435 */ /* 0x000fe200000001ff */
[----:B------:R-:W-:Y:S01]  /*4fa0*/  ISETP.GE.AND P2, PT, R88, UR46, PT ;  /* 0x0000002e58007c0c */ /* 0x000fe2000bf46270 */
[----:B------:R-:W-:Y:S01]  /*4fb0*/  HFMA2.MMA R71, -RZ, RZ, 0, 0 ;  /* 0x00000000ff477435 */ /* 0x000fe200000001ff */
[----:B------:R-:W-:Y:S01]  /*4fc0*/  ISETP.GE.AND P3, PT, R86, UR46, PT ;  /* 0x0000002e56007c0c */ /* 0x000fe2000bf66270 */
[----:B------:R-:W5:Y:S01]  /*4fd0*/  LDL R98, [R1+0x1c] ;  /* 0x00001c0001627983 */ /* 0x000f620000100800 */
[----:B------:R-:W-:Y:S02]  /*4fe0*/  ISETP.GE.AND P4, PT, R84, UR46, PT ;  /* 0x0000002e54007c0c */ /* 0x000fe4000bf86270 */
[----:B------:R-:W-:Y:S01]  /*4ff0*/  MOV R67, RZ ;  /* 0x000000ff00437202 */ /* 0x000fe20000000f00 */
[----:B------:R-:W5:Y:S01]  /*5000*/  @!P5 LDG.E R89, desc[UR52][R18.64+0x180] ;  /* 0x000180341259d981 */ /* 0x000f62000c1e1900 */
[----:B------:R-:W-:-:S02]  /*5010*/  LOP3.LUT R80, R22, 0x100, RZ, 0xfc, !PT ;  /* 0x0000010016507812 */ /* 0x000fc400078efcff */
[----:B------:R-:W-:Y:S01]  /*5020*/  MOV R73, RZ ;  /* 0x000000ff00497202 */ /* 0x000fe20000000f00 */
[----:B------:R-:W5:Y:S01]  /*5030*/  @!P1 LDG.E R87, desc[UR52][R18.64+0x200] ;  /* 0x0002003412579981 */ /* 0x000f62000c1e1900 */
[C---:B------:R-:W-:Y:S02]  /*5040*/  LOP3.LUT R82, R22.reuse, 0x120, RZ, 0xfc, !PT ;  /* 0x0000012016527812 */ /* 0x040fe400078efcff */
[----:B------:R-:W-:Y:S01]  /*5050*/  MOV R69, RZ ;  /* 0x000000ff00457202 */ /* 0x000fe20000000f00 */
[----:B------:R-:W5:Y:S01]  /*5060*/  @!P2 LDG.E R60, desc[UR52][R18.64+0x280] ;  /* 0x00028034123ca981 */ /* 0x000f62000c1e1900 */
[C---:B------:R-:W-:Y:S01]  /*5070*/  LOP3.LUT R78, R22.reuse, 0x140, RZ, 0xfc, !PT ;  /* 0x00000140164e7812 */ /* 0x040fe200078efcff */
[----:B------:R-:W-:Y:S01]  /*5080*/  HFMA2.MMA R48, -RZ, RZ, 0, 0 ;  /* 0x00000000ff307435 */ /* 0x000fe200000001ff */
[C---:B------:R-:W-:Y:S01]  /*5090*/  LOP3.LUT R76, R22.reuse, 0x160, RZ, 0xfc, !PT ;  /* 0x00000160164c7812 */ /* 0x040fe200078efcff */
[----:B------:R-:W5:Y:S01]  /*50a0*/  @!P3 LDG.E R85, desc[UR52][R18.64+0x300] ;  /* 0x000300341255b981 */ /* 0x000f62000c1e1900 */
[----:B------:R-:W-:-:S02]  /*50b0*/  LOP3.LUT R36, R22, 0x180, RZ, 0xfc, !PT ;  /* 0x0000018016247812 */ /* 0x000fc400078efcff */
[----:B------:R-:W-:Y:S01]  /*50c0*/  MOV R46, RZ ;  /* 0x000000ff002e7202 */ /* 0x000fe20000000f00 */
[----:B------:R-:W5:Y:S01]  /*50d0*/  @!P4 LDG.E R58, desc[UR52][R18.64+0x380] ;  /* 0x00038034123ac981 */ /* 0x000f62000c1e1900 */
[----:B------:R-:W-:Y:S02]  /*50e0*/  ISETP.GE.AND P5, PT, R80, UR46, PT ;  /* 0x0000002e50007c0c */ /* 0x000fe4000bfa6270 */
[----:B------:R-:W-:Y:S02]  /*50f0*/  CS2R R42, SRZ ;  /* 0x00000000002a7805 */ /* 0x000fe4000001ff00 */
[----:B------:R-:W-:Y:S01]  /*5100*/  ISETP.GE.AND P1, PT, R82, UR46, PT ;  /* 0x0000002e52007c0c */ /* 0x000fe2000bf26270 */
[----:B------:R-:W5:Y:S01]  /*5110*/  LDL R96, [R1+0x18] ;  /* 0x0000180001607983 */ /* 0x000f620000100800 */
[----:B------:R-:W-:Y:S02]  /*5120*/  ISETP.GE.AND P2, PT, R78, UR46, PT ;  /* 0x0000002e4e007c0c */ /* 0x000fe4000bf46270 */
[----:B------:R-:W-:-:S02]  /*5130*/  CS2R R44, SRZ ;  /* 0x00000000002c7805 */ /* 0x000fc4000001ff00 */
[----:B------:R-:W-:Y:S02]  /*5140*/  ISETP.GE.AND P3, PT, R76, UR46, PT ;  /* 0x0000002e4c007c0c */ /* 0x000fe4000bf66270 */
[----:B------:R-:W-:Y:S02]  /*5150*/  CS2R R40, SRZ ;  /* 0x0000000000287805 */ /* 0x000fe4000001ff00 */
[C---:B------:R-:W-:Y:S01]  /*5160*/  LOP3.LUT R33, R22.reuse, 0x1a0, RZ, 0xfc, !PT ;  /* 0x000001a016217812 */ /* 0x040fe200078efcff */
[----:B------:R-:W-:Y:S01]  /*5170*/  ULDC.64 UR42, c[0x0][0x238] ;  /* 0x00008e00002a7ab9 */ /* 0x000fe20000000a00 */
[C---:B------:R-:W-:Y:S02]  /*5180*/  LOP3.LUT R56, R22.reuse, 0x1c0, RZ, 0xfc, !PT ;  /* 0x000001c016387812 */ /* 0x040fe400078efcff */
[----:B------:R-:W-:Y:S01]  /*5190*/  SHF.L.U32 R57, R157, 0x5, RZ ;  /* 0x000000059d397819 */ /* 0x000fe200000006ff */
[----:B------:R-:W5:Y:S01]  /*51a0*/  @!P5 LDG.E R81, desc[UR52][R18.64+0x400] ;  /* 0x000400341251d981 */ /* 0x000f62000c1e1900 */
[----:B------:R-:W-:-:S02]  /*51b0*/  LOP3.LUT R34, R22, 0x1e0, RZ, 0xfc, !PT ;  /* 0x000001e016227812 */ /* 0x000fc400078efcff */
        /* <DEDUP_REMOVED lines=8> */
[----:B------:R-:W-:-:S02]  /*5240*/  ISETP.GE.AND P3, PT, R55, UR46, PT ;  /* 0x0000002e37007c0c */ /* 0x000fc4000bf66270 */
[C---:B------:R-:W-:Y:S01]  /*5250*/  LOP3.LUT R31, R22.reuse, 0x220, RZ, 0xfc, !PT ;  /* 0x00000220161f7812 */ /* 0x040fe200078efcff */
[----:B------:R-:W-:Y:S01]  /*5260*/  UMOV UR57, UR51 ;  /* 0x0000003300397c82 */ /* 0x000fe20008000000 */
[C---:B------:R-:W-:Y:S01]  /*5270*/  LOP3.LUT R54, R22.reuse, 0x240, RZ, 0xfc, !PT ;  /* 0x0000024016367812 */ /* 0x040fe200078efcff */
[----:B------:R-:W5:Y:S01]  /*5280*/  @!P4 LDG.E R67, desc[UR52][R18.64+0x600] ;  /* 0x000600341243c981 */ /* 0x000f62000c1e1900 */
[C---:B------:R-:W-:Y:S02]  /*5290*/  LOP3.LUT R32, R22.reuse, 0x260, RZ, 0xfc, !PT ;  /* 0x0000026016207812 */ /* 0x040fe400078efcff */
[C---:B------:R-:W-:Y:S01]  /*52a0*/  LOP3.LUT R53, R22.reuse, 0x280, RZ, 0xfc, !PT ;  /* 0x0000028016357812 */ /* 0x040fe200078efcff */
        /* <DEDUP_REMOVED lines=8> */
[C---:B------:R-:W-:Y:S01]  /*5330*/  LOP3.LUT R52, R22.reuse, 0x2c0, RZ, 0xfc, !PT ;  /* 0x000002c016347812 */ /* 0x040fe200078efcff */
[----:B------:R-:W5:Y:S01]  /*5340*/  @!P3 LDG.E R69, desc[UR52][R18.64+0x800] ;  /* 0x000800341245b981 */ /* 0x000f62000c1e1900 */
[----:B------:R-:W-:Y:S02]  /*5350*/  ISETP.GE.AND P3, PT, R29, UR46, PT ;  /* 0x0000002e1d007c0c */ /* 0x000fe4000bf66270 */
        /* <DEDUP_REMOVED lines=12> */
[----:B------:R-:W-:Y:S01]  /*5420*/  LOP3.LUT R57, R57, 0xffffffe0, R248, 0xe2, !PT ;  /* 0xffffffe039397812 */ /* 0x000fe200078ee2f8 */
[----:B------:R-:W5:Y:S01]  /*5430*/  @!P3 LDG.E R46, desc[UR52][R18.64+0xa80] ;  /* 0x000a8034122eb981 */ /* 0x000f62000c1e1900 */
[----:B------:R-:W-:Y:S02]  /*5440*/  ISETP.GE.AND P3, PT, R50, UR46, PT ;  /* 0x0000002e32007c0c */ /* 0x000fe4000bf66270 */
[C---:B------:R-:W-:Y:S01]  /*5450*/  LOP3.LUT R28, R22.reuse, 0x360, RZ, 0xfc, !PT ;  /* 0x00000360161c7812 */ /* 0x040fe200078efcff */
[----:B------:R-:W-:Y:S01]  /*5460*/  UIMAD UR58, UR50, UR42, URZ ;  /* 0x0000002a323a72a4 */ /* 0x000fe2000f8e023f */
[C---:B------:R-:W-:Y:S01]  /*5470*/  LOP3.LUT R26, R22.reuse, 0x380, RZ, 0xfc, !PT ;  /* 0x00000380161a7812 */ /* 0x040fe200078efcff */
[----:B------:R-:W5:Y:S01]  /*5480*/  @!P4 LDG.E R42, desc[UR52][R18.64+0xb00] ;  /* 0x000b0034122ac981 */ /* 0x000f62000c1e1900 */
[C---:B------:R-:W-:Y:S01]  /*5490*/  LOP3.LUT R24, R22.reuse, 0x3a0, RZ, 0xfc, !PT ;  /* 0x000003a016187812 */ /* 0x040fe200078efcff */
[----:B------:R-:W-:Y:S01]  /*54a0*/  UMOV UR56, UR26 ;  /* 0x0000001a00387c82 */ /* 0x000fe20008000000 */
[----:B------:R-:W-:Y:S01]  /*54b0*/  LOP3.LUT R25, R22, 0x3c0, RZ, 0xfc, !PT ;  /* 0x000003c016197812 */ /* 0x000fe200078efcff */
[----:B------:R-:W5:Y:S01]  /*54c0*/  @!P5 LDG.E R45, desc[UR52][R18.64+0xb80] ;  /* 0x000b8034122dd981 */ /* 0x000f62000c1e1900 */
[----:B------:R-:W-:-:S02]  /*54d0*/  LOP3.LUT R57, R57, 0x3e0, RZ, 0xfc, !PT ;  /* 0x000003e039397812 */ /* 0x000fc400078efcff */
[----:B------:R-:W-:Y:S01]  /*54e0*/  ISETP.GE.AND P4, PT, R28, UR46, PT ;  /* 0x0000002e1c007c0c */ /* 0x000fe2000bf86270 */
[----:B------:R-:W5:Y:S01]  /*54f0*/  @!P1 LDG.E R43, desc[UR52][R18.64+0xc00] ;  /* 0x000c0034122b9981 */ /* 0x000f62000c1e1900 */
[----:B------:R-:W-:Y:S01]  /*5500*/  ISETP.GE.AND P5, PT, R26, UR46, PT ;  /* 0x0000002e1a007c0c */ /* 0x000fe2000bfa6270 */
[----:B------:R-:W-:Y:S01]  /*5510*/  UIMAD.WIDE.U32 UR56, UR7, UR42, UR56 ;  /* 0x0000002a073872a5 */ /* 0x000fe2000f8e0038 */
[----:B------:R-:W-:Y:S01]  /*5520*/  ISETP.GE.AND P1, PT, R24, UR46, PT ;  /* 0x0000002e18007c0c */ /* 0x000fe2000bf26270 */
[----:B------:R-:W5:Y:S01]  /*5530*/  @!P2 LDG.E R41, desc[UR52][R18.64+0xc80] ;  /* 0x000c80341229a981 */ /* 0x000f62000c1e1900 */
[----:B------:R-:W-:Y:S01]  /*5540*/  UIMAD UR58, UR7, UR43, UR58 ;  /* 0x0000002b073a72a4 */ /* 0x000fe2000f8e023a */
[----:B------:R-:W-:Y:S01]  /*5550*/  ISETP.GE.AND P2, PT, R25, UR46, PT ;  /* 0x0000002e19007c0c */ /* 0x000fe2000bf46270 */
[----:B------:R-:W-:Y:S01]  /*5560*/  HFMA2.MMA R35, -RZ, RZ, 0, 0 ;  /* 0x00000000ff237435 */ /* 0x000fe200000001ff */
[----:B------:R-:W5:Y:S01]  /*5570*/  @!P3 LDG.E R44, desc[UR52][R18.64+0xd00] ;  /* 0x000d0034122cb981 */ /* 0x000f62000c1e1900 */
[----:B------:R-:W-:Y:S01]  /*5580*/  ISETP.GE.AND P3, PT, R57, UR46, PT ;  /* 0x0000002e39007c0c */ /* 0x000fe2000bf66270 */
[----:B------:R-:W-:Y:S01]  /*5590*/  ULDC.64 UR42, c[0x0][0x2d0] ;  /* 0x0000b400002a7ab9 */ /* 0x000fe20000000a00 */
[----:B------:R-:W-:Y:S01]  /*55a0*/  UIADD3 UR57, UR57, UR58, URZ ;  /* 0x0000003a39397290 */ /* 0x000fe2000fffe03f */
[----:B------:R-:W-:Y:S01]  /*55b0*/  CS2R R38, SRZ ;  /* 0x0000000000267805 */ /* 0x000fe2000001ff00 */
[----:B------:R-:W-:Y:S01]  /*55c0*/  ULEA UR42, UP0, UR56, UR42, 0x3 ;  /* 0x0000002a382a7291 */ /* 0x000fe2000f80183f */
[----:B------:R-:W-:Y:S01]  /*55d0*/  MOV R37, RZ ;  /* 0x000000ff00257202 */ /* 0x000fe20000000f00 */
[----:B------:R-:W5:Y:S02]  /*55e0*/  LDL R199, [R1+0x30] ;  /* 0x0000300001c77983 */ /* 0x000f640000100800 */
[----:B------:R-:W-:-:S02]  /*55f0*/  ULEA.HI.X UR43, UR56, UR43, UR57, 0x3, UP0 ;  /* 0x0000002b382b7291 */ /* 0x000fc400080f1c39 */
[----:B------:R-:W-:Y:S01]  /*5600*/  ULEA UR56, UR45, 0xfffff800, 0xb ;  /* 0xfffff8002d387891 */ /* 0x000fe2000f8e583f */
[----:B------:R-:W5:Y:S01]  /*5610*/  @!P4 LDG.E R35, desc[UR52][R18.64+0xd80] ;  /* 0x000d80341223c981 */ /* 0x000f62000c1e1900 */
[----:B------:R-:W-:Y:S02]  /*5620*/  SHF.L.U32 R49, R157, 0x5, RZ ;  /* 0x000000059d317819 */ /* 0x000fe400000006ff */
[----:B------:R-:W-:Y:S01]  /*5630*/  UIADD3 UR56, -UR56, UR49, URZ ;  /* 0x0000003138387290 */ /* 0x000fe2000fffe13f */
[----:B------:R-:W5:Y:S01]  /*5640*/  @!P5 LDG.E R39, desc[UR52][R18.64+0xe00] ;  /* 0x000e00341227d981 */ /* 0x000f62000c1e1900 */
[----:B------:R-:W-:-:S03]  /*5650*/  MOV R20, UR42 ;  /* 0x0000002a00147c02 */ /* 0x000fc60008000f00 */
[----:B------:R-:W5:Y:S01]  /*5660*/  @!P1 LDG.E R40, desc[UR52][R18.64+0xe80] ;  /* 0x000e803412289981 */ /* 0x000f62000c1e1900 */
[----:B------:R-:W-:Y:S01]  /*5670*/  MOV R21, UR43 ;  /* 0x0000002b00157c02 */ /* 0x000fe20008000f00 */
[----:B------:R-:W-:Y:S02]  /*5680*/  ULDC.64 UR42, c[0x0][0x270] ;  /* 0x00009c00002a7ab9 */ /* 0x000fe40000000a00 */
[----:B------:R-:W5:Y:S01]  /*5690*/  @!P2 LDG.E R37, desc[UR52][R18.64+0xf00] ;  /* 0x000f00341225a981 */ /* 0x000f62000c1e1900 */
[----:B------:R-:W-:Y:S01]  /*56a0*/  USHF.L.U32 UR58, UR56, 0x1, URZ ;  /* 0x00000001383a7899 */ /* 0x000fe2000800063f */
[----:B------:R-:W-:Y:S02]  /*56b0*/  LOP3.LUT R49, R49, 0xfffffc00, RZ, 0xc0, !PT ;  /* 0xfffffc0031317812 */ /* 0x000fe400078ec0ff */
[----:B------:R-:W5:Y:S01]  /*56c0*/  @!P3 LDG.E R38, desc[UR52][R18.64+0xf80] ;  /* 0x000f80341226b981 */ /* 0x000f62000c1e1900 */
[----:B------:R-:W-:Y:S02]  /*56d0*/  MOV R17, UR42 ;  /* 0x0000002a00117c02 */ /* 0x000fe40008000f00 */
[----:B------:R-:W-:-:S02]  /*56e0*/  IADD3 R66, R49, R156, RZ ;  /* 0x0000009c31427210 */ /* 0x000fc40007ffe0ff */
[----:B------:R-:W-:Y:S01]  /*56f0*/  ISETP.GE.AND P1, PT, R22, UR58, PT ;  /* 0x0000003a16007c0c */ /* 0x000fe2000bf26270 */
[----:B------:R-:W-:Y:S01]  /*5700*/  IMAD.WIDE.U32 R22, R17, UR7, R22 ;  /* 0x0000000711167c25 */ /* 0x000fe2000f8e0016 */
[C---:B------:R-:W-:Y:S01]  /*5710*/  IADD3 R17, R66.reuse, 0x20, RZ ;  /* 0x0000002042117810 */ /* 0x040fe20007ffe0ff */
[----:B------:R0:W5:Y:S01]  /*5720*/  LDG.E.64 R18, desc[UR52][R20.64] ;  /* 0x0000003414127981 */ /* 0x000162000c1e1b00 */
[C---:B------:R-:W-:Y:S02]  /*5730*/  IADD3 R93, R66.reuse, 0x60, RZ ;  /* 0x00000060425d7810 */ /* 0x040fe40007ffe0ff */
[C---:B------:R-:W-:Y:S02]  /*5740*/  LEA.HI.SX32 R47, R66.reuse, R66, 0x1b ;  /* 0x00000042422f7211 */ /* 0x040fe400078fdaff */
[C---:B------:R-:W-:Y:S02]  /*5750*/  IADD3 R95, R66.reuse, 0x80, RZ ;  /* 0x00000080425f7810 */ /* 0x040fe40007ffe0ff */
[----:B------:R-:W-:-:S02]  /*5760*/  IADD3 R97, R66, 0xa0, RZ ;  /* 0x000000a042617810 */ /* 0x000fc40007ffe0ff */
[C---:B0-----:R-:W-:Y:S02]  /*5770*/  IADD3 R21, R66.reuse, 0x40, RZ ;  /* 0x0000004042157810 */ /* 0x041fe40007ffe0ff */
[-C--:B------:R-:W-:Y:S02]  /*5780*/  LEA.HI.SX32 R17, R17, R66.reuse, 0x1b ;  /* 0x0000004211117211 */ /* 0x080fe400078fdaff */
[C---:B------:R-:W-:Y:S02]  /*5790*/  IADD3 R99, R66.reuse, 0xc0, RZ ;  /* 0x000000c042637810 */ /* 0x040fe40007ffe0ff */
[-C--:B------:R-:W-:Y:S02]  /*57a0*/  LEA.HI.SX32 R91, R21, R66.reuse, 0x1b ;  /* 0x00000042155b7211 */ /* 0x080fe400078fdaff */
[----:B------:R-:W-:Y:S02]  /*57b0*/  IADD3 R101, R66, 0xe0, RZ ;  /* 0x000000e042657810 */ /* 0x000fe40007ffe0ff */
[----:B------:R-:W-:-:S02]  /*57c0*/  LEA.HI.SX32 R93, R93, R66, 0x1b ;  /* 0x000000425d5d7211 */ /* 0x000fc400078fdaff */
[C---:B------:R-:W-:Y:S02]  /*57d0*/  IADD3 R127, R66.reuse, 0x1e0, RZ ;  /* 0x000001e0427f7810 */ /* 0x040fe40007ffe0ff */
[----:B------:R-:W-:Y:S02]  /*57e0*/  LEA R47, R47, R138, 0x2 ;  /* 0x0000008a2f2f7211 */ /* 0x000fe400078e10ff */
[-C--:B------:R-:W-:Y:S02]  /*57f0*/  LEA.HI.SX32 R95, R95, R66.reuse, 0x1b ;  /* 0x000000425f5f7211 */ /* 0x080fe400078fdaff */
[----:B------:R-:W-:Y:S02]  /*5800*/  LEA.HI.SX32 R97, R97, R66, 0x1b ;  /* 0x0000004261617211 */ /* 0x000fe400078fdaff */
[----:B------:R-:W-:Y:S02]  /*5810*/  LEA R17, R17, R138, 0x2 ;  /* 0x0000008a11117211 */ /* 0x000fe400078e10ff */
[----:B------:R-:W-:-:S02]  /*5820*/  IADD3 R183, R66, 0x360, RZ ;  /* 0x0000036042b77810 */ /* 0x000fc40007ffe0ff */
[----:B------:R-:W-:Y:S02]  /*5830*/  LEA.HI.SX32 R99, R99, R66, 0x1b ;  /* 0x0000004263637211 */ /* 0x000fe400078fdaff */
[----:B------:R-:W-:Y:S02]  /*5840*/  LEA R126, R91, R138, 0x2 ;  /* 0x0000008a5b7e7211 */ /* 0x000fe400078e10ff */
[----:B------:R-:W-:Y:S02]  /*5850*/  LEA.HI.SX32 R101, R101, R66, 0x1b ;  /* 0x0000004265657211 */ /* 0x000fe400078fdaff */
[----:B------:R-:W-:Y:S02]  /*5860*/  LEA R192, R93, R138, 0x2 ;  /* 0x0000008a5dc07211 */ /* 0x000fe400078e10ff */
[----:B------:R-:W-:Y:S02]  /*5870*/  LEA.HI.SX32 R159, R127, R66, 0x1b ;  /* 0x000000427f9f7211 */ /* 0x000fe400078fdaff */
[----:B------:R-:W-:-:S02]  /*5880*/  LEA R190, R95, R138, 0x2 ;  /* 0x0000008a5fbe7211 */ /* 0x000fc400078e10ff */
[----:B------:R-:W-:Y:S02]  /*5890*/  LEA R127, R97, R138, 0x2 ;  /* 0x0000008a617f7211 */ /* 0x000fe400078e10ff */
[----:B------:R-:W-:Y:S02]  /*58a0*/  LEA.HI.SX32 R185, R183, R66, 0x1b ;  /* 0x00000042b7b97211 */ /* 0x000fe400078fdaff */
[-C--:B------:R-:W-:Y:S02]  /*58b0*/  LEA R186, R99, R138.reuse, 0x2 ;  /* 0x0000008a63ba7211 */ /* 0x080fe400078e10ff */
[----:B------:R-:W-:Y:S01]  /*58c0*/  LEA R183, R101, R138, 0x2 ;  /* 0x0000008a65b77211 */ /* 0x000fe200078e10ff */
[----:B----4-:R-:W-:Y:S04]  /*58d0*/  STS [R47], R64 ;  /* 0x000000402f007388 */ /* 0x010fe80000000800 */
[----:B--2---:R-:W-:Y:S04]  /*58e0*/  STS [R17+0x80], R62 ;  /* 0x0000803e11007388 */ /* 0x004fe80000000800 */
[----:B---3--:R-:W-:Y:S04]  /*58f0*/  STS [R126+0x100], R83 ;  /* 0x000100537e007388 */ /* 0x008fe80000000800 */
[----:B-----5:R-:W-:Y:S04]  /*5900*/  STS [R192+0x180], R89 ;  /* 0x00018059c0007388 */ /* 0x020fe80000000800 */
[----:B------:R-:W-:Y:S04]  /*5910*/  STS [R190+0x200], R87 ;  /* 0x00020057be007388 */ /* 0x000fe80000000800 */
[----:B------:R-:W-:Y:S04]  /*5920*/  STS [R127+0x280], R60 ;  /* 0x0002803c7f007388 */ /* 0x000fe80000000800 */
[----:B------:R-:W-:Y:S04]  /*5930*/  STS [R186+0x300], R85 ;  /* 0x00030055ba007388 */ /* 0x000fe80000000800 */
[----:B------:R0:W-:Y:S04]  /*5940*/  STS [R183+0x380], R58 ;  /* 0x0003803ab7007388 */ /* 0x0001e80000000800 */
[----:B0-----:R-:W2:Y:S01]  /*5950*/  LDL R58, [R1+0x14] ;  /* 0x00001400013a7983 */ /* 0x001ea20000100800 */
        /* <DEDUP_REMOVED lines=8> */
[C---:B------:R-:W-:Y:S02]  /*59e0*/  IADD3 R115, R66.reuse, 0x1c0, RZ ;  /* 0x000001c042737810 */ /* 0x040fe40007ffe0ff */
[-C--:B------:R-:W-:Y:S02]  /*59f0*/  LEA.HI.SX32 R107, R107, R66.reuse, 0x1b ;  /* 0x000000426b6b7211 */ /* 0x080fe400078fdaff */
[-C--:B------:R-:W-:Y:S02]  /*5a00*/  LEA.HI.SX32 R109, R109, R66.reuse, 0x1b ;  /* 0x000000426d6d7211 */ /* 0x080fe400078fdaff */
[----:B------:R-:W-:Y:S02]  /*5a10*/  IADD3 R161, R66, 0x200, RZ ;  /* 0x0000020042a17810 */ /* 0x000fe40007ffe0ff */
[----:B------:R-:W-:-:S02]  /*5a20*/  LEA.HI.SX32 R111, R111, R66, 0x1b ;  /* 0x000000426f6f7211 */ /* 0x000fc400078fdaff */
[----:B------:R-:W-:Y:S01]  /*5a30*/  LEA R182, R103, R138, 0x2 ;  /* 0x0000008a67b67211 */ /* 0x000fe200078e10ff */
[----:B------:R-:W-:Y:S01]  /*5a40*/  UIMAD UR42, UR50, UR42, URZ ;  /* 0x0000002a322a72a4 */ /* 0x000fe2000f8e023f */
[C---:B------:R-:W-:Y:S02]  /*5a50*/  IADD3 R163, R66.reuse, 0x220, RZ ;  /* 0x0000022042a37810 */ /* 0x040fe40007ffe0ff */
[----:B------:R-:W-:Y:S02]  /*5a60*/  LEA.HI.SX32 R113, R113, R66, 0x1b ;  /* 0x0000004271717211 */ /* 0x000fe400078fdaff */
[----:B------:R-:W-:Y:S02]  /*5a70*/  LEA R180, R105, R138, 0x2 ;  /* 0x0000008a69b47211 */ /* 0x000fe400078e10ff */
[----:B------:R-:W-:Y:S02]  /*5a80*/  IADD3 R165, R66, 0x240, RZ ;  /* 0x0000024042a57810 */ /* 0x000fe40007ffe0ff */
[----:B------:R-:W-:-:S02]  /*5a90*/  LEA.HI.SX32 R115, R115, R66, 0x1b ;  /* 0x0000004273737211 */ /* 0x000fc400078fdaff */
[-C--:B------:R-:W-:Y:S02]  /*5aa0*/  LEA R178, R107, R138.reuse, 0x2 ;  /* 0x0000008a6bb27211 */ /* 0x080fe400078e10ff */
[C---:B------:R-:W-:Y:S02]  /*5ab0*/  IADD3 R167, R66.reuse, 0x260, RZ ;  /* 0x0000026042a77810 */ /* 0x040fe40007ffe0ff */
[----:B------:R-:W-:Y:S01]  /*5ac0*/  LEA R176, R109, R138, 0x2 ;  /* 0x0000008a6db07211 */ /* 0x000fe200078e10ff */
[----:B------:R-:W-:Y:S01]  /*5ad0*/  STS [R182+0x400], R81 ;  /* 0x00040051b6007388 */ /* 0x000fe20000000800 */
[C---:B------:R-:W-:Y:S02]  /*5ae0*/  IADD3 R169, R66.reuse, 0x280, RZ ;  /* 0x0000028042a97810 */ /* 0x040fe40007ffe0ff */
[----:B------:R-:W-:Y:S02]  /*5af0*/  LEA.HI.SX32 R161, R161, R66, 0x1b ;  /* 0x00000042a1a17211 */ /* 0x000fe400078fdaff */
[----:B------:R-:W-:Y:S01]  /*5b00*/  LEA R174, R111, R138, 0x2 ;  /* 0x0000008a6fae7211 */ /* 0x000fe200078e10ff */
[----:B------:R-:W-:Y:S01]  /*5b10*/  UIMAD UR42, UR7, UR43, UR42 ;  /* 0x0000002b072a72a4 */ /* 0x000fe2000f8e022a */
[----:B------:R-:W-:Y:S01]  /*5b20*/  IADD3 R171, R66, 0x2a0, RZ ;  /* 0x000002a042ab7810 */ /* 0x000fe20007ffe0ff */
[----:B------:R-:W-:Y:S01]  /*5b30*/  STS [R180+0x480], R79 ;  /* 0x0004804fb4007388 */ /* 0x000fe20000000800 */
[----:B------:R-:W-:-:S02]  /*5b40*/  LEA.HI.SX32 R163, R163, R66, 0x1b ;  /* 0x00000042a3a37211 */ /* 0x000fc400078fdaff */
[----:B------:R-:W-:Y:S01]  /*5b50*/  LEA R172, R113, R138, 0x2 ;  /* 0x0000008a71ac7211 */ /* 0x000fe200078e10ff */
[----:B------:R-:W-:Y:S01]  /*5b60*/  STS [R178+0x500], R77 ;  /* 0x0005004db2007388 */ /* 0x000fe20000000800 */
[C---:B------:R-:W-:Y:S02]  /*5b70*/  IADD3 R173, R66.reuse, 0x2c0, RZ ;  /* 0x000002c042ad7810 */ /* 0x040fe40007ffe0ff */
[----:B------:R-:W-:Y:S02]  /*5b80*/  LEA.HI.SX32 R165, R165, R66, 0x1b ;  /* 0x00000042a5a57211 */ /* 0x000fe400078fdaff */
[----:B------:R-:W-:Y:S01]  /*5b90*/  LEA R170, R115, R138, 0x2 ;  /* 0x0000008a73aa7211 */ /* 0x000fe200078e10ff */
[----:B------:R0:W-:Y:S01]  /*5ba0*/  STS [R176+0x580], R61 ;  /* 0x0005803db0007388 */ /* 0x0001e20000000800 */
[----:B------:R-:W-:Y:S02]  /*5bb0*/  IADD3 R175, R66, 0x2e0, RZ ;  /* 0x000002e042af7810 */ /* 0x000fe40007ffe0ff */
[----:B------:R-:W-:-:S02]  /*5bc0*/  LEA.HI.SX32 R167, R167, R66, 0x1b ;  /* 0x00000042a7a77211 */ /* 0x000fc400078fdaff */
[----:B------:R-:W-:Y:S01]  /*5bd0*/  LEA R168, R159, R138, 0x2 ;  /* 0x0000008a9fa87211 */ /* 0x000fe200078e10ff */
[----:B------:R1:W-:Y:S01]  /*5be0*/  STS [R174+0x600], R67 ;  /* 0x00060043ae007388 */ /* 0x0003e20000000800 */
[C---:B------:R-:W-:Y:S02]  /*5bf0*/  IADD3 R177, R66.reuse, 0x300, RZ ;  /* 0x0000030042b17810 */ /* 0x040fe40007ffe0ff */
[----:B------:R-:W-:Y:S02]  /*5c00*/  LEA.HI.SX32 R169, R169, R66, 0x1b ;  /* 0x00000042a9a97211 */ /* 0x000fe400078fdaff */
[----:B------:R-:W-:Y:S01]  /*5c10*/  LEA R166, R161, R138, 0x2 ;  /* 0x0000008aa1a67211 */ /* 0x000fe200078e10ff */
[----:B------:R-:W-:Y:S01]  /*5c20*/  STS [R172+0x680], R75 ;  /* 0x0006804bac007388 */ /* 0x000fe20000000800 */
[----:B------:R-:W-:Y:S02]  /*5c30*/  IADD3 R179, R66, 0x320, RZ ;  /* 0x0000032042b37810 */ /* 0x000fe40007ffe0ff */
[----:B------:R-:W-:-:S02]  /*5c40*/  LEA.HI.SX32 R171, R171, R66, 0x1b ;  /* 0x00000042abab7211 */ /* 0x000fc400078fdaff */
[----:B------:R-:W-:Y:S01]  /*5c50*/  LEA R164, R163, R138, 0x2 ;  /* 0x0000008aa3a47211 */ /* 0x000fe200078e10ff */
[----:B------:R3:W-:Y:S01]  /*5c60*/  STS [R170+0x700], R73 ;  /* 0x00070049aa007388 */ /* 0x0007e20000000800 */
[C---:B------:R-:W-:Y:S02]  /*5c70*/  IADD3 R181, R66.reuse, 0x340, RZ ;  /* 0x0000034042b57810 */ /* 0x040fe40007ffe0ff */
[----:B------:R-:W-:Y:S02]  /*5c80*/  LEA.HI.SX32 R173, R173, R66, 0x1b ;  /* 0x00000042adad7211 */ /* 0x000fe400078fdaff */
[----:B------:R-:W-:Y:S01]  /*5c90*/  LEA R162, R165, R138, 0x2 ;  /* 0x0000008aa5a27211 */ /* 0x000fe200078e10ff */
[----:B------:R4:W-:Y:S01]  /*5ca0*/  STS [R168+0x780], R71 ;  /* 0x00078047a8007388 */ /* 0x0009e20000000800 */
[C---:B------:R-:W-:Y:S02]  /*5cb0*/  IADD3 R187, R66.reuse, 0x380, RZ ;  /* 0x0000038042bb7810 */ /* 0x040fe40007ffe0ff */
[----:B------:R-:W-:-:S02]  /*5cc0*/  IADD3 R189, R66, 0x3a0, RZ ;  /* 0x000003a042bd7810 */ /* 0x000fc40007ffe0ff */
[C---:B------:R-:W-:Y:S02]  /*5cd0*/  IADD3 R191, R66.reuse, 0x3c0, RZ ;  /* 0x000003c042bf7810 */ /* 0x040fe40007ffe0ff */
[----:B------:R-:W-:Y:S02]  /*5ce0*/  IADD3 R193, R66, 0x3e0, RZ ;  /* 0x000003e042c17810 */ /* 0x000fe40007ffe0ff */
[----:B------:R-:W-:Y:S02]  /*5cf0*/  LEA.HI.SX32 R175, R175, R66, 0x1b ;  /* 0x00000042afaf7211 */ /* 0x000fe400078fdaff */
[----:B------:R-:W-:Y:S01]  /*5d00*/  LEA R159, R167, R138, 0x2 ;  /* 0x0000008aa79f7211 */ /* 0x000fe200078e10ff */
[----:B------:R5:W-:Y:S01]  /*5d10*/  STS [R166+0x800], R69 ;  /* 0x00080045a6007388 */ /* 0x000be20000000800 */
[----:B------:R-:W-:Y:S02]  /*5d20*/  LEA.HI.SX32 R177, R177, R66, 0x1b ;  /* 0x00000042b1b17211 */ /* 0x000fe400078fdaff */
[----:B------:R-:W-:-:S02]  /*5d30*/  IADD3 R21, R23, UR42, RZ ;  /* 0x0000002a17157c10 */ /* 0x000fc4000fffe0ff */
[----:B------:R-:W-:Y:S02]  /*5d40*/  LEA R20, P3, R22, UR21, 0x2 ;  /* 0x0000001516147c11 */ /* 0x000fe4000f8610ff */
[----:B------:R-:W-:Y:S01]  /*5d50*/  LEA R60, R169, R138, 0x2 ;  /* 0x0000008aa93c7211 */ /* 0x000fe200078e10ff */
[----:B------:R-:W-:Y:S01]  /*5d60*/  STS [R164+0x880], R59 ;  /* 0x0008803ba4007388 */ /* 0x000fe20000000800 */
[----:B------:R-:W-:Y:S02]  /*5d70*/  LEA.HI.SX32 R179, R179, R66, 0x1b ;  /* 0x00000042b3b37211 */ /* 0x000fe400078fdaff */
[----:B0-----:R-:W-:Y:S01]  /*5d80*/  LEA R61, R171, R138, 0x2 ;  /* 0x0000008aab3d7211 */ /* 0x001fe200078e10ff */
[----:B------:R-:W-:Y:S01]  /*5d90*/  STS [R162+0x900], R65 ;  /* 0x00090041a2007388 */ /* 0x000fe20000000800 */
[----:B------:R-:W-:Y:S02]  /*5da0*/  LEA.HI.SX32 R181, R181, R66, 0x1b ;  /* 0x00000042b5b57211 */ /* 0x000fe400078fdaff */
[----:B-1----:R-:W-:Y:S01]  /*5db0*/  LEA R67, R173, R138, 0x2 ;  /* 0x0000008aad437211 */ /* 0x002fe200078e10ff */
[----:B------:R0:W-:Y:S01]  /*5dc0*/  STS [R159+0x980], R48 ;  /* 0x000980309f007388 */ /* 0x0001e20000000800 */
[----:B------:R-:W-:-:S02]  /*5dd0*/  LEA.HI.SX32 R187, R187, R66, 0x1b ;  /* 0x00000042bbbb7211 */ /* 0x000fc400078fdaff */
[-C--:B------:R-:W-:Y:S02]  /*5de0*/  LEA.HI.SX32 R189, R189, R66.reuse, 0x1b ;  /* 0x00000042bdbd7211 */ /* 0x080fe400078fdaff */
[-C--:B------:R-:W-:Y:S02]  /*5df0*/  LEA.HI.SX32 R191, R191, R66.reuse, 0x1b ;  /* 0x00000042bfbf7211 */ /* 0x080fe400078fdaff */
[----:B------:R-:W-:Y:S02]  /*5e00*/  LEA.HI.SX32 R193, R193, R66, 0x1b ;  /* 0x00000042c1c17211 */ /* 0x000fe400078fdaff */
[-C--:B------:R-:W-:Y:S01]  /*5e10*/  LEA R74, R175, R138.reuse, 0x2 ;  /* 0x0000008aaf4a7211 */ /* 0x080fe200078e10ff */
[----:B------:R-:W-:Y:S01]  /*5e20*/  STS [R60+0xa00], R63 ;  /* 0x000a003f3c007388 */ /* 0x000fe20000000800 */
[----:B------:R-:W-:Y:S02]  /*5e30*/  LEA.HI.X R21, R22, UR44, R21, 0x2, P3 ;  /* 0x0000002c16157c11 */ /* 0x000fe400098f1415 */
[-C--:B------:R-:W-:Y:S01]  /*5e40*/  LEA R66, R177, R138.reuse, 0x2 ;  /* 0x0000008ab1427211 */ /* 0x080fe200078e10ff */
[----:B------:R-:W-:Y:S01]  /*5e50*/  STS [R61+0xa80], R46 ;  /* 0x000a802e3d007388 */ /* 0x000fe20000000800 */
[----:B------:R-:W-:-:S02]  /*5e60*/  LEA R64, R179, R138, 0x2 ;  /* 0x0000008ab3407211 */ /* 0x000fc400078e10ff */
[----:B------:R-:W-:Y:S01]  /*5e70*/  ISETP.GE.AND P3, PT, R84, UR58, PT ;  /* 0x0000003a54007c0c */ /* 0x000fe2000bf66270 */
[----:B------:R-:W-:Y:S01]  /*5e80*/  STS [R67+0xb00], R42 ;  /* 0x000b002a43007388 */ /* 0x000fe20000000800 */
[-C--:B---3--:R-:W-:Y:S02]  /*5e90*/  LEA R73, R181, R138.reuse, 0x2 ;  /* 0x0000008ab5497211 */ /* 0x088fe400078e10ff */
[-C--:B------:R-:W-:Y:S01]  /*5ea0*/  LEA R70, R185, R138.reuse, 0x2 ;  /* 0x0000008ab9467211 */ /* 0x080fe200078e10ff */
[----:B------:R-:W-:Y:S01]  /*5eb0*/  STS [R74+0xb80], R45 ;  /* 0x000b802d4a007388 */ /* 0x000fe20000000800 */
[-C--:B------:R-:W-:Y:S02]  /*5ec0*/  LEA R72, R187, R138.reuse, 0x2 ;  /* 0x0000008abb487211 */ /* 0x080fe400078e10ff */
[----:B------:R-:W-:Y:S01]  /*5ed0*/  ISETP.GE.AND P2, PT, R68, UR58, PT ;  /* 0x0000003a44007c0c */ /* 0x000fe2000bf46270 */
[----:B------:R-:W-:Y:S01]  /*5ee0*/  STS [R66+0xc00], R43 ;  /* 0x000c002b42007388 */ /* 0x000fe20000000800 */
[----:B----4-:R-:W-:-:S02]  /*5ef0*/  LEA R71, R189, R138, 0x2 ;  /* 0x0000008abd477211 */ /* 0x010fc400078e10ff */
[-C--:B------:R-:W-:Y:S01]  /*5f00*/  LEA R68, R191, R138.reuse, 0x2 ;  /* 0x0000008abf447211 */ /* 0x080fe200078e10ff */
[----:B------:R-:W-:Y:S01]  /*5f10*/  STS [R64+0xc80], R41 ;  /* 0x000c802940007388 */ /* 0x000fe20000000800 */
[----:B-----5:R-:W-:Y:S02]  /*5f20*/  LEA R69, R193, R138, 0x2 ;  /* 0x0000008ac1457211 */ /* 0x020fe400078e10ff */
[----:B------:R-:W-:Y:S01]  /*5f30*/  CS2R R184, SRZ ;  /* 0x0000000000b87805 */ /* 0x000fe2000001ff00 */
[----:B------:R-:W-:Y:S04]  /*5f40*/  STS [R73+0xd00], R44 ;  /* 0x000d002c49007388 */ /* 0x000fe80000000800 */
[----:B------:R1:W-:Y:S04]  /*5f50*/  STS [R70+0xd80], R35 ;  /* 0x000d802346007388 */ /* 0x0003e80000000800 */
[----:B------:R3:W-:Y:S04]  /*5f60*/  STS [R72+0xe00], R39 ;  /* 0x000e002748007388 */ /* 0x0007e80000000800 */
[----:B------:R4:W-:Y:S04]  /*5f70*/  STS [R71+0xe80], R40 ;  /* 0x000e802847007388 */ /* 0x0009e80000000800 */
[----:B------:R5:W-:Y:S04]  /*5f80*/  STS [R68+0xf00], R37 ;  /* 0x000f002544007388 */ /* 0x000be80000000800 */
[----:B------:R5:W-:Y:S01]  /*5f90*/  STS [R69+0xf80], R38 ;  /* 0x000f802645007388 */ /* 0x000be20000000800 */
[----:B------:R-:W-:-:S03]  /*5fa0*/  NOP ;  /* 0x0000000000007918 */ /* 0x000fc60000000000 */
[----:B------:R-:W5:Y:S01]  /*5fb0*/  @!P3 LDG.E R184, desc[UR52][R20.64+0x380] ;  /* 0x0003803414b8b981 */ /* 0x000f62000c1e1900 */
[----:B------:R-:W-:Y:S02]  /*5fc0*/  ISETP.GE.AND P3, PT, R36, UR58, PT ;  /* 0x0000003a24007c0c */ /* 0x000fe4000bf66270 */
[----:B------:R-:W-:Y:S01]  /*5fd0*/  MOV R177, RZ ;  /* 0x000000ff00b17202 */ /* 0x000fe20000000f00 */
[----:B0-----:R-:W-:Y:S01]  /*5fe0*/  HFMA2.MMA R48, -RZ, RZ, 0, 0 ;  /* 0x00000000ff307435 */ /* 0x001fe200000001ff */
[----:B------:R-:W-:Y:S01]  /*5ff0*/  MOV R169, RZ ;  /* 0x000000ff00a97202 */ /* 0x000fe20000000f00 */
[----:B------:R-:W4:Y:S08]  /*6000*/  LDL R59, [R1+0x10] ;  /* 0x00001000013b7983 */ /* 0x000f300000100800 */
[----:B------:R-:W5:Y:S01]  /*6010*/  @!P3 LDG.E R177, desc[UR52][R20.64+0x600] ;  /* 0x0006003414b1b981 */ /* 0x000f62000c1e1900 */
[----:B------:R-:W-:-:S03]  /*6020*/  ISETP.GE.AND P3, PT, R55, UR58, PT ;  /* 0x0000003a37007c0c */ /* 0x000fc6000bf66270 */
[----:B------:R-:W5:Y:S01]  /*6030*/  @!P1 LDG.E R48, desc[UR52][R20.64] ;  /* 0x0000003414309981 */ /* 0x000f62000c1e1900 */
[----:B------:R-:W-:-:S03]  /*6040*/  ISETP.GE.AND P1, PT, R94, UR58, PT ;  /* 0x0000003a5e007c0c */ /* 0x000fc6000bf26270 */
[----:B------:R-:W5:Y:S06]  /*6050*/  LDL R55, [R1+0x8] ;  /* 0x0000080001377983 */ /* 0x000f6c0000100800 */
[----:B------:R-:W5:Y:S01]  /*6060*/  @!P3 LDG.E R169, desc[UR52][R20.64+0x800] ;  /* 0x0008003414a9b981 */ /* 0x000f62000c1e1900 */
[----:B------:R-:W-:Y:S01]  /*6070*/  ISETP.GE.AND P3, PT, R53, UR58, PT ;  /* 0x0000003a35007c0c */ /* 0x000fe2000bf66270 */
[----:B------:R-:W-:Y:S01]  /*6080*/  HFMA2.MMA R193, -RZ, RZ, 0, 0 ;  /* 0x00000000ffc17435 */ /* 0x000fe200000001ff */
[----:B------:R-:W-:Y:S01]  /*6090*/  MOV R194, RZ ;  /* 0x000000ff00c27202 */ /* 0x000fe20000000f00 */
[----:B------:R-:W5:Y:S01]  /*60a0*/  LDL R53, [R1+0x4] ;  /* 0x0000040001357983 */ /* 0x000f620000100800 */
[----:B------:R-:W-:-:S04]  /*60b0*/  MOV R65, RZ ;  /* 0x000000ff00417202 */ /* 0x000fc80000000f00 */
[----:B------:R-:W5:Y:S01]  /*60c0*/  @!P2 LDG.E R194, desc[UR52][R20.64+0x80] ;  /* 0x0000803414c2a981 */ /* 0x000f62000c1e1900 */
[----:B------:R-:W-:-:S03]  /*60d0*/  ISETP.GE.AND P2, PT, R92, UR58, PT ;  /* 0x0000003a5c007c0c */ /* 0x000fc6000bf46270 */
[----:B------:R-:W5:Y:S04]  /*60e0*/  @!P1 LDG.E R193, desc[UR52][R20.64+0x100] ;  /* 0x0001003414c19981 */ /* 0x000f68000c1e1900 */
[----:B------:R-:W5:Y:S01]  /*60f0*/  @!P3 LDG.E R65, desc[UR52][R20.64+0xa00] ;  /* 0x000a00341441b981 */ /* 0x000f62000c1e1900 */
[----:B------:R-:W-:-:S03]  /*6100*/  ISETP.GE.AND P3, PT, R51, UR58, PT ;  /* 0x0000003a33007c0c */ /* 0x000fc6000bf66270 */
[----:B------:R-:W5:Y:S01]  /*6110*/  LDL R51, [R1] ;  /* 0x0000000001337983 */ /* 0x000f620000100800 */
[----:B------:R-:W-:Y:S01]  /*6120*/  ISETP.GE.AND P1, PT, R90, UR58, PT ;  /* 0x0000003a5a007c0c */ /* 0x000fe2000bf26270 */
[----:B------:R-:W-:Y:S01]  /*6130*/  HFMA2.MMA R191, -RZ, RZ, 0, 0 ;  /* 0x00000000ffbf7435 */ /* 0x000fe200000001ff */
[----:B------:R-:W-:-:S06]  /*6140*/  MOV R197, RZ ;  /* 0x000000ff00c57202 */ /* 0x000fcc0000000f00 */
[----:B------:R-:W5:Y:S01]  /*6150*/  @!P2 LDG.E R197, desc[UR52][R20.64+0x180] ;  /* 0x0001803414c5a981 */ /* 0x000f62000c1e1900 */
[----:B------:R-:W-:Y:S02]  /*6160*/  ISETP.GE.AND P2, PT, R88, UR58, PT ;  /* 0x0000003a58007c0c */ /* 0x000fe4000bf46270 */
[----:B------:R-:W-:Y:S02]  /*6170*/  CS2R R188, SRZ ;  /* 0x0000000000bc7805 */ /* 0x000fe4000001ff00 */
[----:B------:R-:W5:Y:S09]  /*6180*/  @!P1 LDG.E R191, desc[UR52][R20.64+0x200] ;  /* 0x0002003414bf9981 */ /* 0x000f72000c1e1900 */
[----:B------:R-:W5:Y:S01]  /*6190*/  @!P2 LDG.E R188, desc[UR52][R20.64+0x280] ;  /* 0x0002803414bca981 */ /* 0x000f62000c1e1900 */
[----:B--2---:R-:W-:-:S03]  /*61a0*/  FADD.FTZ R110, R58, UR5 ;  /* 0x000000053a6e7e21 */ /* 0x004fc60008010000 */
[----:B------:R-:W2:Y:S01]  /*61b0*/  LDL R58, [R1+0xc] ;  /* 0x00000c00013a7983 */ /* 0x000ea20000100800 */
[----:B------:R-:W-:Y:S02]  /*61c0*/  ISETP.GE.AND P1, PT, R86, UR58, PT ;  /* 0x0000003a56007c0c */ /* 0x000fe4000bf26270 */
[----:B------:R-:W-:Y:S02]  /*61d0*/  ISETP.GE.AND P4, PT, R80, UR58, PT ;  /* 0x0000003a50007c0c */ /* 0x000fe4000bf86270 */
[----:B------:R-:W-:Y:S02]  /*61e0*/  ISETP.GE.AND P5, PT, R82, UR58, PT ;  /* 0x0000003a52007c0c */ /* 0x000fe4000bfa6270 */
[----:B------:R-:W-:-:S07]  /*61f0*/  MOV R187, RZ ;  /* 0x000000ff00bb7202 */ /* 0x000fce0000000f00 */
        /* <DEDUP_REMOVED lines=9> */
[----:B------:R-:W-:Y:S01]  /*6290*/  ISETP.GE.AND P2, PT, R33, UR58, PT ;  /* 0x0000003a21007c0c */ /* 0x000fe2000bf46270 */
[----:B------:R-:W-:Y:S01]  /*62a0*/  HFMA2.MMA R175, -RZ, RZ, 0, 0 ;  /* 0x00000000ffaf7435 */ /* 0x000fe200000001ff */
[----:B------:R-:W-:Y:S02]  /*62b0*/  ISETP.GE.AND P5, PT, R56, UR58, PT ;  /* 0x0000003a38007c0c */ /* 0x000fe4000bfa6270 */
[----:B------:R-:W-:-:S09]  /*62c0*/  MOV R173, RZ ;  /* 0x000000ff00ad7202 */ /* 0x000fd20000000f00 */
[----:B------:R-:W2:Y:S04]  /*62d0*/  @!P2 LDG.E R175, desc[UR52][R20.64+0x680] ;  /* 0x0006803414afa981 */ /* 0x000ea8000c1e1900 */
[----:B------:R-:W2:Y:S01]  /*62e0*/  @!P5 LDG.E R173, desc[UR52][R20.64+0x700] ;  /* 0x0007003414add981 */ /* 0x000ea2000c1e1900 */
[----:B------:R-:W-:Y:S01]  /*62f0*/  ISETP.GE.AND P4, PT, R34, UR58, PT ;  /* 0x0000003a22007c0c */ /* 0x000fe2000bf86270 */
[----:B------:R-:W-:Y:S01]  /*6300*/  HFMA2.MMA R171, -RZ, RZ, 0, 0 ;  /* 0x00000000ffab7435 */ /* 0x000fe200000001ff */
[----:B------:R-:W-:-:S11]  /*6310*/  ISETP.GE.AND P2, PT, R31, UR58, PT ;  /* 0x0000003a1f007c0c */ /* 0x000fd6000bf46270 */
[----:B------:R-:W2:Y:S01]  /*6320*/  @!P4 LDG.E R171, desc[UR52][R20.64+0x780] ;  /* 0x0007803414abc981 */ /* 0x000ea2000c1e1900 */
[----:B------:R-:W-:Y:S01]  /*6330*/  HFMA2.MMA R167, -RZ, RZ, 0, 0 ;  /* 0x00000000ffa77435 */ /* 0x000fe200000001ff */
[----:B------:R-:W-:-:S09]  /*6340*/  ISETP.GE.AND P5, PT, R54, UR58, PT ;  /* 0x0000003a36007c0c */ /* 0x000fd2000bfa6270 */
[----:B------:R-:W2:Y:S01]  /*6350*/  @!P2 LDG.E R167, desc[UR52][R20.64+0x880] ;  /* 0x0008803414a7a981 */ /* 0x000ea2000c1e1900 */
[----:B------:R-:W-:Y:S02]  /*6360*/  MOV R163, RZ ;  /* 0x000000ff00a37202 */ /* 0x000fe40000000f00 */
[----:B------:R-:W-:-:S04]  /*6370*/  ISETP.GE.AND P4, PT, R32, UR58, PT ;  /* 0x0000003a20007c0c */ /* 0x000fc8000bf86270 */
[----:B------:R-:W2:Y:S01]  /*6380*/  @!P5 LDG.E R163, desc[UR52][R20.64+0x900] ;  /* 0x0009003414a3d981 */ /* 0x000ea2000c1e1900 */
[----:B------:R-:W-:Y:S02]  /*6390*/  CS2R R160, SRZ ;  /* 0x0000000000a07805 */ /* 0x000fe4000001ff00 */
[----:B------:R-:W-:Y:S02]  /*63a0*/  ISETP.GE.AND P5, PT, R52, UR58, PT ;  /* 0x0000003a34007c0c */ /* 0x000fe4000bfa6270 */
[----:B------:R-:W-:Y:S02]  /*63b0*/  R2UR UR57, R19 ;  /* 0x00000000133972ca */ /* 0x000fe400000e0000 */
[----:B------:R-:W-:Y:S02]  /*63c0*/  ISETP.GE.AND P2, PT, R29, UR58, PT ;  /* 0x0000003a1d007c0c */ /* 0x000fe4000bf46270 */
[----:B------:R-:W2:Y:S01]  /*63d0*/  @!P4 LDG.E R160, desc[UR52][R20.64+0x980] ;  /* 0x0009803414a0c981 */ /* 0x000ea2000c1e1900 */
[----:B------:R-:W-:Y:S01]  /*63e0*/  HFMA2.MMA R76, -RZ, RZ, 0, 0 ;  /* 0x00000000ff4c7435 */ /* 0x000fe200000001ff */
[----:B------:R-:W-:Y:S01]  /*63f0*/  MOV R62, RZ ;  /* 0x000000ff003e7202 */ /* 0x000fe20000000f00 */
[----:B------:R-:W-:Y:S01]  /*6400*/  FADD.FTZ R116, R106, UR5 ;  /* 0x000000056a747e21 */ /* 0x000fe20008010000 */
[----:B------:R-:W-:Y:S01]  /*6410*/  ISETP.GE.AND P4, PT, R30, UR58, PT ;  /* 0x0000003a1e007c0c */ /* 0x000fe2000bf86270 */
[----:B------:R-:W-:Y:S01]  /*6420*/  FADD.FTZ R115, R104, UR5 ;  /* 0x0000000568737e21 */ /* 0x000fe20008010000 */
[----:B------:R-:W-:-:S03]  /*6430*/  HFMA2.MMA R75, -RZ, RZ, 0, 0 ;  /* 0x00000000ff4b7435 */ /* 0x000fc600000001ff */
[----:B------:R-:W-:Y:S02]  /*6440*/  FMUL.FTZ R19, R116, UR57 ;  /* 0x0000003974137c20 */ /* 0x000fe40008410000 */
[----:B------:R-:W2:Y:S01]  /*6450*/  @!P2 LDG.E R62, desc[UR52][R20.64+0xa80] ;  /* 0x000a8034143ea981 */ /* 0x000ea2000c1e1900 */
[----:B------:R-:W-:-:S03]  /*6460*/  ISETP.GE.AND P2, PT, R27, UR58, PT ;  /* 0x0000003a1b007c0c */ /* 0x000fc6000bf46270 */
[----:B------:R-:W2:Y:S01]  /*6470*/  @!P5 LDG.E R76, desc[UR52][R20.64+0xb00] ;  /* 0x000b0034144cd981 */ /* 0x000ea2000c1e1900 */
[----:B------:R-:W-:Y:S01]  /*6480*/  ISETP.GE.AND P5, PT, R50, UR58, PT ;  /* 0x0000003a32007c0c */ /* 0x000fe2000bfa6270 */
[----:B------:R-:W-:Y:S01]  /*6490*/  HFMA2.MMA R78, -RZ, RZ, 0, 0 ;  /* 0x00000000ff4e7435 */ /* 0x000fe200000001ff */
[----:B------:R-:W-:Y:S01]  /*64a0*/  FMUL.RZ R22, R19, 0.15915493667125701904 ;  /* 0x3e22f98313167820 */ /* 0x000fe2000040c000 */
[----:B------:R-:W-:Y:S01]  /*64b0*/  FMUL.FTZ R19, R115, UR57 ;  /* 0x0000003973137c20 */ /* 0x000fe20008410000 */
[----:B------:R-:W-:Y:S01]  /*64c0*/  FADD.FTZ R114, R102, UR5 ;  /* 0x0000000566727e21 */ /* 0x000fe20008010000 */
[----:B------:R-:W-:Y:S02]  /*64d0*/  MOV R77, RZ ;  /* 0x000000ff004d7202 */ /* 0x000fe40000000f00 */
[----:B------:R-:W-:Y:S01]  /*64e0*/  MOV R79, RZ ;  /* 0x000000ff004f7202 */ /* 0x000fe20000000f00 */
[----:B------:R-:W-:Y:S01]  /*64f0*/  FMUL.RZ R23, R19, 0.15915493667125701904 ;  /* 0x3e22f98313177820 */ /* 0x000fe2000040c000 */
[----:B------:R-:W-:Y:S01]  /*6500*/  FMUL.FTZ R19, R114, UR57 ;  /* 0x0000003972137c20 */ /* 0x000fe20008410000 */
[----:B------:R-:W-:Y:S01]  /*6510*/  FADD.FTZ R113, R100, UR5 ;  /* 0x0000000564717e21 */ /* 0x000fe20008010000 */
[----:B------:R-:W2:Y:S01]  /*6520*/  @!P3 LDG.E R75, desc[UR52][R20.64+0xc00] ;  /* 0x000c0034144bb981 */ /* 0x000ea2000c1e1900 */
[----:B------:R-:W-:Y:S01]  /*6530*/  ISETP.GE.AND P3, PT, R28, UR58, PT ;  /* 0x0000003a1c007c0c */ /* 0x000fe2000bf66270 */
[----:B-1----:R-:W-:-:S02]  /*6540*/  FMUL.RZ R35, R19, 0.15915493667125701904 ;  /* 0x3e22f98313237820 */ /* 0x002fc4000040c000 */
[----:B------:R-:W2:Y:S01]  /*6550*/  @!P4 LDG.E R77, desc[UR52][R20.64+0xb80] ;  /* 0x000b8034144dc981 */ /* 0x000ea2000c1e1900 */
[----:B------:R-:W-:Y:S01]  /*6560*/  ISETP.GE.AND P4, PT, R26, UR58, PT ;  /* 0x0000003a1a007c0c */ /* 0x000fe2000bf86270 */
[----:B------:R-:W-:Y:S02]  /*6570*/  FMUL.FTZ R19, R113, UR57 ;  /* 0x0000003971137c20 */ /* 0x000fe40008410000 */
[----:B------:R-:W2:Y:S01]  /*6580*/  @!P5 LDG.E R78, desc[UR52][R20.64+0xd00] ;  /* 0x000d0034144ed981 */ /* 0x000ea2000c1e1900 */
[----:B------:R-:W-:Y:S01]  /*6590*/  ISETP.GE.AND P5, PT, R24, UR58, PT ;  /* 0x0000003a18007c0c */ /* 0x000fe2000bfa6270 */
[----:B------:R-:W-:Y:S02]  /*65a0*/  FADD.FTZ R112, R98, UR5 ;  /* 0x0000000562707e21 */ /* 0x000fe40008010000 */
[----:B------:R-:W2:Y:S01]  /*65b0*/  @!P2 LDG.E R79, desc[UR52][R20.64+0xc80] ;  /* 0x000c8034144fa981 */ /* 0x000ea2000c1e1900 */
[----:B------:R-:W-:Y:S02]  /*65c0*/  ISETP.GE.AND P2, PT, R25, UR58, PT ;  /* 0x0000003a19007c0c */ /* 0x000fe4000bf46270 */
[----:B------:R-:W-:Y:S01]  /*65d0*/  ISETP.GE.AND P1, PT, R57, UR58, PT ;  /* 0x0000003a39007c0c */ /* 0x000fe2000bf26270 */
[----:B------:R-:W-:Y:S01]  /*65e0*/  MUFU.SIN R45, R22 ;  /* 0x00000016002d7308 */ /* 0x000fe20000000400 */
[----:B------:R-:W-:Y:S01]  /*65f0*/  HFMA2.MMA R165, -RZ, RZ, 0, 0 ;  /* 0x00000000ffa57435 */ /* 0x000fe200000001ff */
[----:B------:R-:W-:Y:S01]  /*6600*/  CS2R R106, SRZ ;  /* 0x00000000006a7805 */ /* 0x000fe2000001ff00 */
[----:B------:R-:W-:Y:S01]  /*6610*/  FADD.FTZ R111, R96, UR5 ;  /* 0x00000005606f7e21 */ /* 0x000fe20008010000 */
[----:B------:R-:W-:Y:S01]  /*6620*/  MOV R158, RZ ;  /* 0x000000ff009e7202 */ /* 0x000fe20000000f00 */
[----:B------:R-:W2:Y:S03]  /*6630*/  @!P3 LDG.E R161, desc[UR52][R20.64+0xd80] ;  /* 0x000d803414a1b981 */ /* 0x000ea6000c1e1900 */
[----:B------:R0:W-:Y:S01]  /*6640*/  MUFU.COS R46, R22 ;  /* 0x00000016002e7308 */ /* 0x0001e20000000000 */
[----:B------:R-:W2:Y:S04]  /*6650*/  @!P4 LDG.E R107, desc[UR52][R20.64+0xe00] ;  /* 0x000e0034146bc981 */ /* 0x000ea8000c1e1900 */
[----:B------:R-:W2:Y:S01]  /*6660*/  @!P5 LDG.E R106, desc[UR52][R20.64+0xe80] ;  /* 0x000e8034146ad981 */ /* 0x000ea2000c1e1900 */
[----:B0-----:R-:W-:Y:S01]  /*6670*/  FMUL.RZ R22, R19, 0.15915493667125701904 ;  /* 0x3e22f98313167820 */ /* 0x001fe2000040c000 */
[----:B------:R-:W-:Y:S01]  /*6680*/  FMUL.FTZ R19, R112, UR57 ;  /* 0x0000003970137c20 */ /* 0x000fe20008410000 */
[----:B------:R-:W-:Y:S01]  /*6690*/  MUFU.SIN R43, R23 ;  /* 0x00000017002b7308 */ /* 0x000fe20000000400 */
[----:B------:R-:W2:Y:S04]  /*66a0*/  @!P2 LDG.E R165, desc[UR52][R20.64+0xf00] ;  /* 0x000f003414a5a981 */ /* 0x000ea8000c1e1900 */
[----:B------:R0:W2:Y:S03]  /*66b0*/  @!P1 LDG.E R158, desc[UR52][R20.64+0xf80] ;  /* 0x000f8034149e9981 */ /* 0x0000a6000c1e1900 */
[----:B------:R1:W-:Y:S02]  /*66c0*/  MUFU.COS R44, R23 ;  /* 0x00000017002c7308 */ /* 0x0003e40000000000 */
[----:B-1----:R-:W-:Y:S01]  /*66d0*/  FMUL.RZ R23, R19, 0.15915493667125701904 ;  /* 0x3e22f98313177820 */ /* 0x002fe2000040c000 */
[----:B------:R-:W-:-:S05]  /*66e0*/  FMUL.FTZ R19, R111, UR57 ;  /* 0x000000396f137c20 */ /* 0x000fca0008410000 */
[----:B---3--:R-:W-:Y:S01]  /*66f0*/  MUFU.SIN R39, R22 ;  /* 0x0000001600277308 */ /* 0x008fe20000000400 */
[----:B----4-:R-:W-:-:S07]  /*6700*/  FADD.FTZ R109, R59, UR5 ;  /* 0x000000053b6d7e21 */ /* 0x010fce0008010000 */
[----:B------:R1:W-:Y:S02]  /*6710*/  MUFU.COS R40, R22 ;  /* 0x0000001600287308 */ /* 0x0003e40000000000 */
[----:B-1----:R-:W-:Y:S01]  /*6720*/  FMUL.RZ R22, R19, 0.15915493667125701904 ;  /* 0x3e22f98313167820 */ /* 0x002fe2000040c000 */
[----:B------:R-:W-:-:S05]  /*6730*/  FMUL.FTZ R19, R110, UR57 ;  /* 0x000000396e137c20 */ /* 0x000fca0008410000 */
[----:B-----5:R-:W-:Y:S08]  /*6740*/  MUFU.SIN R37, R23 ;  /* 0x0000001700257308 */ /* 0x020ff00000000400 */
[----:B------:R1:W-:Y:S01]  /*6750*/  MUFU.COS R38, R23 ;  /* 0x0000001700267308 */ /* 0x0003e20000000000 */
[----:B------:R-:W-:Y:S01]  /*6760*/  FADD.FTZ R105, R55, UR5 ;  /* 0x0000000537697e21 */ /* 0x000fe20008010000 */
[----:B------:R-:W-:Y:S01]  /*6770*/  LEA R49, R156, R49, 0x5 ;  /* 0x000000319c317211 */ /* 0x000fe200078e28ff */
[----:B-1----:R-:W-:Y:S01]  /*6780*/  FMUL.RZ R23, R19, 0.15915493667125701904 ;  /* 0x3e22f98313177820 */ /* 0x002fe2000040c000 */
[----:B------:R-:W-:-:S04]  /*6790*/  FMUL.FTZ R19, R109, UR57 ;  /* 0x000000396d137c20 */ /* 0x000fc80008410000 */
[----:B------:R-:W-:Y:S08]  /*67a0*/  MUFU.SIN R41, R35 ;  /* 0x0000002300297308 */ /* 0x000ff00000000400 */
[----:B------:R-:W-:Y:S01]  /*67b0*/  MUFU.COS R42, R35 ;  /* 0x00000023002a7308 */ /* 0x000fe20000000000 */
[----:B------:R-:W-:-:S07]  /*67c0*/  LEA.HI.SX32 R63, R49, R49, 0x1b ;  /* 0x00000031313f7211 */ /* 0x000fce00078fdaff */
[----:B------:R-:W-:Y:S08]  /*67d0*/  MUFU.SIN R35, R22 ;  /* 0x0000001600237308 */ /* 0x000ff00000000400 */
[----:B------:R1:W-:Y:S01]  /*67e0*/  MUFU.COS R36, R22 ;  /* 0x0000001600247308 */ /* 0x0003e20000000000 */
[----:B------:R-:W-:Y:S01]  /*67f0*/  FADD.FTZ R104, R53, UR5 ;  /* 0x0000000535687e21 */ /* 0x000fe20008010000 */
[----:B-1----:R-:W-:-:S06]  /*6800*/  FMUL.RZ R22, R19, 0.15915493667125701904 ;  /* 0x3e22f98313167820 */ /* 0x002fcc000040c000 */
[----:B------:R-:W-:Y:S01]  /*6810*/  MUFU.SIN R33, R23 ;  /* 0x0000001700217308 */ /* 0x000fe20000000400 */
[----:B------:R-:W-:-:S07]  /*6820*/  R2UR UR59, R18 ;  /* 0x00000000123b72ca */ /* 0x000fce00000e0000 */
[----:B------:R1:W-:Y:S01]  /*6830*/  MUFU.COS R34, R23 ;  /* 0x0000001700227308 */ /* 0x0003e20000000000 */
[----:B------:R-:W-:Y:S01]  /*6840*/  LEA R63, R63, R138, 0x2 ;  /* 0x0000008a3f3f7211 */ /* 0x000fe200078e10ff */
[----:B------:R-:W-:Y:S01]  /*6850*/  FADD.FTZ R103, R51, UR5 ;  /* 0x0000000533677e21 */ /* 0x000fe20008010000 */
[----:B------:R-:W-:-:S03]  /*6860*/  FADD.FTZ R102, R240, UR5 ;  /* 0x00000005f0667e21 */ /* 0x000fc60008010000 */
[----:B------:R-:W3:Y:S02]  /*6870*/  LDS R101, [R63] ;  /* 0x000000003f657984 */ /* 0x000ee40000000800 */
[----:B------:R-:W-:Y:S02]  /*6880*/  MUFU.SIN R31, R22 ;  /* 0x00000016001f7308 */ /* 0x000fe40000000400 */
[----:B------:R-:W4:Y:S04]  /*6890*/  LDS R100, [R63+0x4] ;  /* 0x000004003f647984 */ /* 0x000f280000000800 */
[----:B------:R-:W5:Y:S02]  /*68a0*/  LDS R99, [R63+0x8] ;  /* 0x000008003f637984 */ /* 0x000f640000000800 */
[----:B------:R0:W-:Y:S02]  /*68b0*/  MUFU.COS R32, R22 ;  /* 0x0000001600207308 */ /* 0x0001e40000000000 */
[----:B------:R-:W5:Y:S04]  /*68c0*/  LDS R98, [R63+0xc] ;  /* 0x00000c003f627984 */ /* 0x000f680000000800 */
[----:B------:R-:W-:Y:S04]  /*68d0*/  LDS R97, [R63+0x10] ;  /* 0x000010003f617984 */ /* 0x000fe80000000800 */
[----:B------:R-:W5:Y:S04]  /*68e0*/  LDS R96, [R63+0x14] ;  /* 0x000014003f607984 */ /* 0x000f680000000800 */
[----:B------:R-:W5:Y:S04]  /*68f0*/  LDS R95, [R63+0x18] ;  /* 0x000018003f5f7984 */ /* 0x000f680000000800 */
[----:B------:R-:W5:Y:S04]  /*6900*/  LDS R94, [R63+0x1c] ;  /* 0x00001c003f5e7984 */ /* 0x000f680000000800 */
[----:B------:R-:W-:Y:S01]  /*6910*/  LDS R93, [R63+0x20] ;  /* 0x000020003f5d7984 */ /* 0x000fe20000000800 */
[----:B--2---:R-:W-:-:S03]  /*6920*/  FADD.FTZ R108, R58, UR5 ;  /* 0x000000053a6c7e21 */ /* 0x004fc60008010000 */
[----:B------:R-:W2:Y:S01]  /*6930*/  LDS R92, [R63+0x24] ;  /* 0x000024003f5c7984 */ /* 0x000ea20000000800 */
[----:B------:R-:W-:-:S03]  /*6940*/  FMUL.FTZ R19, R108, UR57 ;  /* 0x000000396c137c20 */ /* 0x000fc60008410000 */
[----:B------:R-:W2:Y:S01]  /*6950*/  LDS R91, [R63+0x28] ;  /* 0x000028003f5b7984 */ /* 0x000ea20000000800 */
[----:B-1----:R-:W-:Y:S01]  /*6960*/  FMUL.RZ R23, R19, 0.15915493667125701904 ;  /* 0x3e22f98313177820 */ /* 0x002fe2000040c000 */
[----:B------:R-:W-:Y:S02]  /*6970*/  FMUL.FTZ R19, R105, UR57 ;  /* 0x0000003969137c20 */ /* 0x000fe40008410000 */
[----:B------:R-:W1:Y:S02]  /*6980*/  LDS R90, [R63+0x2c] ;  /* 0x00002c003f5a7984 */ /* 0x000e640000000800 */
[----:B0-----:R-:W-:Y:S01]  /*6990*/  FMUL.RZ R22, R19, 0.15915493667125701904 ;  /* 0x3e22f98313167820 */ /* 0x001fe2000040c000 */
[----:B------:R-:W-:Y:S01]  /*69a0*/  FMUL.FTZ R19, R104, UR57 ;  /* 0x0000003968137c20 */ /* 0x000fe20008410000 */
[----:B------:R-:W-:Y:S03]  /*69b0*/  LDS R89, [R63+0x30] ;  /* 0x000030003f597984 */ /* 0x000fe60000000800 */
[----:B------:R-:W-:Y:S01]  /*69c0*/  FMUL.RZ R24, R19, 0.15915493667125701904 ;  /* 0x3e22f98313187820 */ /* 0x000fe2000040c000 */
[----:B------:R-:W0:Y:S01]  /*69d0*/  LDS R88, [R63+0x34] ;  /* 0x000034003f587984 */ /* 0x000e220000000800 */
[----:B------:R-:W-:-:S03]  /*69e0*/  FMUL.FTZ R19, R103, UR57 ;  /* 0x0000003967137c20 */ /* 0x000fc60008410000 */
[----:B------:R-:W-:Y:S04]  /*69f0*/  LDS R87, [R63+0x38] ;  /* 0x000038003f577984 */ /* 0x000fe80000000800 */
[----:B------:R-:W0:Y:S04]  /*6a00*/  LDS R86, [R63+0x3c] ;  /* 0x00003c003f567984 */ /* 0x000e280000000800 */
[----:B------:R-:W-:Y:S04]  /*6a10*/  LDS R85, [R63+0x40] ;  /* 0x000040003f557984 */ /* 0x000fe80000000800 */
[----:B------:R-:W0:Y:S04]  /*6a20*/  LDS R84, [R63+0x44] ;  /* 0x000044003f547984 */ /* 0x000e280000000800 */
[----:B------:R-:W0:Y:S04]  /*6a30*/  LDS R83, [R63+0x48] ;  /* 0x000048003f537984 */ /* 0x000e280000000800 */
        /* <DEDUP_REMOVED lines=9> */
[----:B------:R-:W0:Y:S04]  /*6ad0*/  LDS R53, [R63+0x70] ;  /* 0x000070003f357984 */ /* 0x000e280000000800 */
[----:B------:R-:W0:Y:S04]  /*6ae0*/  LDS R52, [R63+0x74] ;  /* 0x000074003f347984 */ /* 0x000e280000000800 */
[----:B------:R-:W0:Y:S04]  /*6af0*/  LDS R51, [R63+0x78] ;  /* 0x000078003f337984 */ /* 0x000e280000000800 */
[----:B------:R-:W0:Y:S04]  /*6b00*/  LDS R50, [R63+0x7c] ;  /* 0x00007c003f327984 */ /* 0x000e280000000800 */
[----:B------:R3:W-:Y:S01]  /*6b10*/  STS [R47+0x4200], R48 ;  /* 0x004200302f007388 */ /* 0x0007e20000000800 */
[----:B------:R-:W-:Y:S01]  /*6b20*/  FMUL.RZ R195, R19, 0.15915493667125701904 ;  /* 0x3e22f98313c37820 */ /* 0x000fe2000040c000 */
[----:B------:R-:W-:Y:S01]  /*6b30*/  FMUL.FTZ R19, R102, UR57 ;  /* 0x0000003966137c20 */ /* 0x000fe20008410000 */
[----:B------:R-:W-:Y:S01]  /*6b40*/  MOV R196, UR59 ;  /* 0x0000003b00c47c02 */ /* 0x000fe20008000f00 */
[----:B---3--:R-:W-:-:S04]  /*6b50*/  FADD.FTZ R48, R238, UR5 ;  /* 0x00000005ee307e21 */ /* 0x008fc80008010000 */
[----:B------:R-:W-:Y:S01]  /*6b60*/  FMUL.FTZ R18, R48, UR57 ;  /* 0x0000003930127c20 */ /* 0x000fe20008410000 */
[----:B------:R-:W-:Y:S01]  /*6b70*/  FMUL.RZ R20, R19, 0.15915493667125701904 ;  /* 0x3e22f98313147820 */ /* 0x000fe2000040c000 */
[----:B------:R-:W-:Y:S01]  /*6b80*/  STS [R17+0x4280], R194 ;  /* 0x004280c211007388 */ /* 0x000fe20000000800 */
[----:B------:R-:W-:Y:S01]  /*6b90*/  FMUL.FTZ R196, R196, 1.4426950216293334961 ;  /* 0x3fb8aa3bc4c47820 */ /* 0x000fe20000410000 */
[----:B------:R-:W-:Y:S01]  /*6ba0*/  FMUL.RZ R18, R18, 0.15915493667125701904 ;  /* 0x3e22f98312127820 */ /* 0x000fe2000040c000 */
[----:B------:R-:W-:Y:S01]  /*6bb0*/  MUFU.SIN R27, R22 ;  /* 0x00000016001b7308 */ /* 0x000fe20000000400 */
[----:B------:R-:W-:Y:S04]  /*6bc0*/  STS [R126+0x4300], R193 ;  /* 0x004300c17e007388 */ /* 0x000fe80000000800 */
[----:B------:R3:W-:Y:S03]  /*6bd0*/  STS [R192+0x4380], R197 ;  /* 0x004380c5c0007388 */ /* 0x0007e60000000800 */
[----:B------:R-:W-:Y:S01]  /*6be0*/  MUFU.COS R28, R22 ;  /* 0x00000016001c7308 */ /* 0x000fe20000000000 */
[----:B------:R4:W-:Y:S01]  /*6bf0*/  STS [R190+0x4400], R191 ;  /* 0x004400bfbe007388 */ /* 0x0009e20000000800 */
[----:B---3--:R-:W-:-:S06]  /*6c00*/  FMUL.FTZ R192, R115, R196 ;  /* 0x000000c473c07220 */ /* 0x008fcc0000410000 */
[----:B------:R-:W-:Y:S01]  /*6c10*/  MUFU.SIN R21, R20 ;  /* 0x0000001400157308 */ /* 0x000fe20000000400 */
[-C--:B------:R-:W-:Y:S01]  /*6c20*/  FMUL.FTZ R197, R111, R196.reuse ;  /* 0x000000c46fc57220 */ /* 0x080fe20000410000 */
[----:B----4-:R-:W-:-:S06]  /*6c30*/  FMUL.FTZ R190, R114, R196 ;  /* 0x000000c472be7220 */ /* 0x010fcc0000410000 */
[----:B------:R3:W-:Y:S08]  /*6c40*/  MUFU.COS R22, R20 ;  /* 0x0000001400167308 */ /* 0x0007f00000000000 */
[----:B------:R-:W-:Y:S01]  /*6c50*/  MUFU.SIN R17, R18 ;  /* 0x0000001200117308 */ /* 0x000fe20000000400 */
[----:B---3--:R-:W-:-:S07]  /*6c60*/  FMUL.FTZ R20, R113, R196 ;  /* 0x000000c471147220 */ /* 0x008fce0000410000 */
[----:B------:R3:W-:Y:S01]  /*6c70*/  MUFU.COS R193, R18 ;  /* 0x0000001200c17308 */ /* 0x0007e20000000000 */
[----:B------:R4:W-:Y:S01]  /*6c80*/  STS [R127+0x4480], R188 ;  /* 0x004480bc7f007388 */ /* 0x0009e20000000800 */
[----:B---3--:R-:W-:-:S06]  /*6c90*/  FMUL.FTZ R18, R112, R196 ;  /* 0x000000c470127220 */ /* 0x008fcc0000410000 */
[----:B------:R-:W3:Y:S01]  /*6ca0*/  MUFU.EX2 R192, R192 ;  /* 0x000000c000c07308 */ /* 0x000ee20000000800 */
[----:B----4-:R-:W-:Y:S01]  /*6cb0*/  FMUL.FTZ R127, R109, R196 ;  /* 0x000000c46d7f7220 */ /* 0x010fe20000410000 */
[----:B------:R-:W-:-:S06]  /*6cc0*/  FADD.FTZ R49, R239, UR5 ;  /* 0x00000005ef317e21 */ /* 0x000fcc0008010000 */
[----:B------:R-:W4:Y:S01]  /*6cd0*/  MUFU.EX2 R190, R190 ;  /* 0x000000be00be7308 */ /* 0x000f220000000800 */
[----:B------:R-:W-:-:S07]  /*6ce0*/  FMUL.FTZ R191, R105, R196 ;  /* 0x000000c469bf7220 */ /* 0x000fce0000410000 */
[----:B------:R-:W5:Y:S08]  /*6cf0*/  MUFU.EX2 R20, R20 ;  /* 0x0000001400147308 */ /* 0x000f700000000800 */
[----:B------:R-:W1:Y:S08]  /*6d00*/  MUFU.EX2 R18, R18 ;  /* 0x0000001200127308 */ /* 0x000e700000000800 */
[----:B------:R-:W0:Y:S01]  /*6d10*/  MUFU.EX2 R197, R197 ;  /* 0x000000c500c57308 */ /* 0x000e220000000800 */
[----:B------:R-:W-:Y:S01]  /*6d20*/  FMUL.FTZ R19, R49, UR57 ;  /* 0x0000003931137c20 */ /* 0x000fe20008410000 */
[----:B------:R-:W-:Y:S01]  /*6d30*/  FMUL.FTZ R188, R110, R196 ;  /* 0x000000c46ebc7220 */ /* 0x000fe20000410000 */
[----:B------:R-:W-:-:S05]  /*6d40*/  FADD.FTZ R47, R199, UR5 ;  /* 0x00000005c72f7e21 */ /* 0x000fca0008010000 */
[----:B------:R-:W2:Y:S01]  /*6d50*/  MUFU.EX2 R127, R127 ;  /* 0x0000007f007f7308 */ /* 0x000ea20000000800 */
[----:B------:R-:W-:Y:S01]  /*6d60*/  FMUL.RZ R198, R19, 0.15915493667125701904 ;  /* 0x3e22f98313c67820 */ /* 0x000fe2000040c000 */
[C---:B---3--:R-:W-:Y:S01]  /*6d70*/  FMUL.FTZ R44, R192.reuse, R44 ;  /* 0x0000002cc02c7220 */ /* 0x048fe20000410000 */
[----:B------:R-:W-:-:S05]  /*6d80*/  FMUL.FTZ R43, R192, R43 ;  /* 0x0000002bc02b7220 */ /* 0x000fca0000410000 */
[----:B------:R-:W3:Y:S01]  /*6d90*/  MUFU.EX2 R191, R191 ;  /* 0x000000bf00bf7308 */ /* 0x000ee20000000800 */
[C---:B----4-:R-:W-:Y:S01]  /*6da0*/  FMUL.FTZ R42, R190.reuse, R42 ;  /* 0x0000002abe2a7220 */ /* 0x050fe20000410000 */
[----:B------:R-:W-:Y:S01]  /*6db0*/  FMUL.FTZ R41, R190, R41 ;  /* 0x00000029be297220 */ /* 0x000fe20000410000 */
[C---:B-----5:R-:W-:Y:S01]  /*6dc0*/  FMUL.FTZ R40, R20.reuse, R40 ;  /* 0x0000002814287220 */ /* 0x060fe20000410000 */
[----:B------:R-:W-:Y:S01]  /*6dd0*/  FMUL.FTZ R39, R20, R39 ;  /* 0x0000002714277220 */ /* 0x000fe20000410000 */
[C---:B-1----:R-:W-:Y:S01]  /*6de0*/  FMUL.FTZ R38, R18.reuse, R38 ;  /* 0x0000002612267220 */ /* 0x042fe20000410000 */
[----:B------:R-:W-:Y:S02]  /*6df0*/  FMUL.FTZ R37, R18, R37 ;  /* 0x0000002512257220 */ /* 0x000fe40000410000 */
[----:B------:R-:W-:Y:S01]  /*6e00*/  MUFU.SIN R29, R23 ;  /* 0x00000017001d7308 */ /* 0x000fe20000000400 */
[C---:B0-----:R-:W-:Y:S01]  /*6e10*/  FMUL.FTZ R36, R197.reuse, R36 ;  /* 0x00000024c5247220 */ /* 0x041fe20000410000 */
[----:B------:R-:W-:Y:S01]  /*6e20*/  FMUL.FTZ R35, R197, R35 ;  /* 0x00000023c5237220 */ /* 0x000fe20000410000 */
[-C--:B------:R-:W-:Y:S01]  /*6e30*/  FMUL.FTZ R126, R47, R196.reuse ;  /* 0x000000c42f7e7220 */ /* 0x080fe20000410000 */
[-C--:B------:R-:W-:Y:S01]  /*6e40*/  FMUL.FTZ R194, R108, R196.reuse ;  /* 0x000000c46cc27220 */ /* 0x080fe20000410000 */
[----:B------:R-:W-:-:S03]  /*6e50*/  FMUL.FTZ R192, R104, R196 ;  /* 0x000000c468c07220 */ /* 0x000fc60000410000 */
[----:B------:R-:W-:Y:S01]  /*6e60*/  MUFU.COS R30, R23 ;  /* 0x00000017001e7308 */ /* 0x000fe20000000000 */
[-C--:B------:R-:W-:Y:S01]  /*6e70*/  FMUL.FTZ R190, R103, R196.reuse ;  /* 0x000000c467be7220 */ /* 0x080fe20000410000 */
[-C--:B------:R-:W-:Y:S01]  /*6e80*/  FMUL.FTZ R20, R102, R196.reuse ;  /* 0x000000c466147220 */ /* 0x080fe20000410000 */
[-C--:B------:R-:W-:Y:S01]  /*6e90*/  FMUL.FTZ R18, R49, R196.reuse ;  /* 0x000000c431127220 */ /* 0x080fe20000410000 */
[----:B------:R-:W-:-:S04]  /*6ea0*/  FMUL.FTZ R197, R48, R196 ;  /* 0x000000c430c57220 */ /* 0x000fc80000410000 */
[----:B------:R-:W-:Y:S08]  /*6eb0*/  MUFU.SIN R25, R24 ;  /* 0x0000001800197308 */ /* 0x000ff00000000400 */
[----:B------:R-:W-:Y:S08]  /*6ec0*/  MUFU.COS R26, R24 ;  /* 0x00000018001a7308 */ /* 0x000ff00000000000 */
[----:B------:R-:W-:Y:S08]  /*6ed0*/  MUFU.SIN R23, R195 ;  /* 0x000000c300177308 */ /* 0x000ff00000000400 */
[----:B------:R-:W-:Y:S08]  /*6ee0*/  MUFU.COS R24, R195 ;  /* 0x000000c300187308 */ /* 0x000ff00000000000 */
[----:B------:R-:W0:Y:S08]  /*6ef0*/  MUFU.EX2 R188, R188 ;  /* 0x000000bc00bc7308 */ /* 0x000e300000000800 */
[----:B------:R-:W-:Y:S08]  /*6f00*/  MUFU.SIN R19, R198 ;  /* 0x000000c600137308 */ /* 0x000ff00000000400 */
[----:B------:R1:W-:Y:S01]  /*6f10*/  MUFU.COS R195, R198 ;  /* 0x000000c600c37308 */ /* 0x0003e20000000000 */
[----:B--2---:R-:W-:Y:S01]  /*6f20*/  FMUL.FTZ R32, R127, R32 ;  /* 0x000000207f207220 */ /* 0x004fe20000410000 */
[----:B-1----:R-:W-:Y:S01]  /*6f30*/  FMUL.FTZ R198, R116, R196 ;  /* 0x000000c474c67220 */ /* 0x002fe20000410000 */
[----:B------:R-:W-:Y:S01]  /*6f40*/  FMUL.FTZ R196, R47, UR57 ;  /* 0x000000392fc47c20 */ /* 0x000fe20008410000 */
[----:B------:R-:W-:-:S03]  /*6f50*/  FMUL.FTZ R31, R127, R31 ;  /* 0x0000001f7f1f7220 */ /* 0x000fc60000410000 */
[----:B------:R-:W-:Y:S01]  /*6f60*/  FMUL.RZ R196, R196, 0.15915493667125701904 ;  /* 0x3e22f983c4c47820 */ /* 0x000fe2000040c000 */
[----:B------:R-:W-:Y:S01]  /*6f70*/  MUFU.EX2 R126, R126 ;  /* 0x0000007e007e7308 */ /* 0x000fe20000000800 */
[C---:B---3--:R-:W-:Y:S01]  /*6f80*/  FMUL.FTZ R28, R191.reuse, R28 ;  /* 0x0000001cbf1c7220 */ /* 0x048fe20000410000 */
[----:B------:R-:W-:-:S06]  /*6f90*/  FMUL.FTZ R27, R191, R27 ;  /* 0x0000001bbf1b7220 */ /* 0x000fcc0000410000 */
[----:B------:R-:W1:Y:S01]  /*6fa0*/  MUFU.EX2 R198, R198 ;  /* 0x000000c600c67308 */ /* 0x000e620000000800 */
[C---:B0-----:R-:W-:Y:S01]  /*6fb0*/  FMUL.FTZ R34, R188.reuse, R34 ;  /* 0x00000022bc227220 */ /* 0x041fe20000410000 */
[----:B------:R-:W-:-:S06]  /*6fc0*/  FMUL.FTZ R33, R188, R33 ;  /* 0x00000021bc217220 */ /* 0x000fcc0000410000 */
[----:B------:R-:W0:Y:S08]  /*6fd0*/  MUFU.SIN R127, R196 ;  /* 0x000000c4007f7308 */ /* 0x000e300000000400 */
[----:B------:R-:W2:Y:S08]  /*6fe0*/  MUFU.COS R191, R196 ;  /* 0x000000c400bf7308 */ /* 0x000eb00000000000 */
[----:B------:R-:W3:Y:S08]  /*6ff0*/  MUFU.EX2 R20, R20 ;  /* 0x0000001400147308 */ /* 0x000ef00000000800 */
[----:B------:R-:W4:Y:S08]  /*7000*/  MUFU.EX2 R18, R18 ;  /* 0x0000001200127308 */ /* 0x000f300000000800 */
[----:B------:R-:W5:Y:S01]  /*7010*/  MUFU.EX2 R188, R197 ;  /* 0x000000c500bc7308 */ /* 0x000f620000000800 */
[----:B-1----:R-:W-:Y:S01]  /*7020*/  FMUL.FTZ R45, R198, R45 ;  /* 0x0000002dc62d7220 */ /* 0x002fe20000410000 */
[C---:B0-----:R-:W-:Y:S01]  /*7030*/  FMUL.FTZ R127, R126.reuse, R127 ;  /* 0x0000007f7e7f7220 */ /* 0x041fe20000410000 */
[----:B--2---:R-:W-:-:S05]  /*7040*/  FMUL.FTZ R126, R126, R191 ;  /* 0x000000bf7e7e7220 */ /* 0x004fca0000410000 */
[----:B------:R-:W0:Y:S01]  /*7050*/  MUFU.EX2 R192, R192 ;  /* 0x000000c000c07308 */ /* 0x000e220000000800 */
[----:B------:R-:W-:Y:S01]  /*7060*/  FMUL.FTZ R46, R198, R46 ;  /* 0x0000002ec62e7220 */ /* 0x000fe20000410000 */
[----:B------:R-:W-:Y:S01]  /*7070*/  FMUL.FTZ R191, R127, R45 ;  /* 0x0000002d7fbf7220 */ /* 0x000fe20000410000 */
[C---:B---3--:R-:W-:Y:S01]  /*7080*/  FMUL.FTZ R22, R20.reuse, R22 ;  /* 0x0000001614167220 */ /* 0x048fe20000410000 */
[----:B------:R-:W-:Y:S01]  /*7090*/  FMUL.FTZ R21, R20, R21 ;  /* 0x0000001514157220 */ /* 0x000fe20000410000 */
[C---:B----4-:R-:W-:Y:S01]  /*70a0*/  FMUL.FTZ R20, R18.reuse, R195 ;  /* 0x000000c312147220 */ /* 0x050fe20000410000 */
[----:B------:R-:W-:Y:S01]  /*70b0*/  FMUL.FTZ R19, R18, R19 ;  /* 0x0000001312137220 */ /* 0x000fe20000410000 */
[----:B------:R-:W-:Y:S01]  /*70c0*/  FMUL.FTZ R227, R101, R47 ;  /* 0x0000002f65e37220 */ /* 0x000fe20000410000 */
[C---:B-----5:R-:W-:Y:S01]  /*70d0*/  FMUL.FTZ R18, R188.reuse, R193 ;  /* 0x000000c1bc127220 */ /* 0x060fe20000410000 */
[----:B------:R-:W-:Y:S01]  /*70e0*/  FMUL.FTZ R17, R188, R17 ;  /* 0x00000011bc117220 */ /* 0x000fe20000410000 */
[----:B------:R-:W-:Y:S01]  /*70f0*/  FFMA.FTZ R188, R126, R46, -R191 ;  /* 0x0000002e7ebc7223 */ /* 0x000fe200000108bf */
[----:B------:R-:W-:Y:S01]  /*7100*/  FMUL.FTZ R191, R100, R47 ;  /* 0x0000002f64bf7220 */ /* 0x000fe20000410000 */
[C---:B------:R-:W-:Y:S01]  /*7110*/  FMUL.FTZ R227, R154.reuse, R227 ;  /* 0x000000e39ae37220 */ /* 0x040fe20000410000 */
[----:B------:R-:W1:Y:S01]  /*7120*/  MUFU.EX2 R190, R190 ;  /* 0x000000be00be7308 */ /* 0x000e620000000800 */
[----:B------:R-:W-:Y:S01]  /*7130*/  STS [R186+0x4500], R189 ;  /* 0x004500bdba007388 */ /* 0x000fe20000000800 */
[----:B------:R-:W-:Y:S01]  /*7140*/  FMUL.FTZ R228, R154, R191 ;  /* 0x000000bf9ae47220 */ /* 0x000fe20000410000 */
[----:B0-----:R-:W-:-:S02]  /*7150*/  FMUL.FTZ R26, R192, R26 ;  /* 0x0000001ac01a7220 */ /* 0x001fc40000410000 */
[----:B------:R0:W-:Y:S01]  /*7160*/  STS [R183+0x4580], R184 ;  /* 0x004580b8b7007388 */ /* 0x0001e20000000800 */
[----:B------:R-:W-:Y:S01]  /*7170*/  FMUL.FTZ R25, R192, R25 ;  /* 0x00000019c0197220 */ /* 0x000fe20000410000 */
[-C--:B------:R-:W-:Y:S02]  /*7180*/  FMUL.FTZ R192, R99, R116.reuse ;  /* 0x0000007463c07220 */ /* 0x080fe40000410000 */
[----:B------:R2:W-:Y:S01]  /*7190*/  STS [R182+0x4600], R187 ;  /* 0x004600bbb6007388 */ /* 0x0005e20000000800 */
[----:B------:R-:W3:Y:S03]  /*71a0*/  MUFU.EX2 R194, R194 ;  /* 0x000000c200c27308 */ /* 0x000ee60000000800 */
[----:B------:R4:W-:Y:S01]  /*71b0*/  STS [R180+0x4680], R185 ;  /* 0x004680b9b4007388 */ /* 0x0009e20000000800 */
[----:B0-----:R-:W-:Y:S01]  /*71c0*/  FMUL.FTZ R184, R98, R116 ;  /* 0x0000007462b87220 */ /* 0x001fe20000410000 */
[----:B------:R-:W-:Y:S01]  /*71d0*/  FMUL.FTZ R183, R227, R45 ;  /* 0x0000002de3b77220 */ /* 0x000fe20000410000 */
[----:B------:R-:W-:-:S02]  /*71e0*/  FMUL.FTZ R192, R153, R192 ;  /* 0x000000c099c07220 */ /* 0x000fc40000410000 */
[----:B------:R-:W-:Y:S01]  /*71f0*/  FMUL.FTZ R191, R153, R184 ;  /* 0x000000b899bf7220 */ /* 0x000fe20000410000 */
[C---:B--2---:R-:W-:Y:S01]  /*7200*/  FFMA.FTZ R182, R228.reuse, R46, R183 ;  /* 0x0000002ee4b67223 */ /* 0x044fe200000100b7 */
[----:B----4-:R-:W-:-:S03]  /*7210*/  FMUL.FTZ R180, R228, R45 ;  /* 0x0000002de4b47220 */ /* 0x010fc60000410000 */
[----:B------:R-:W-:Y:S01]  /*7220*/  FADD.FTZ R182, R191, R182 ;  /* 0x000000b6bfb67221 */ /* 0x000fe20000010000 */
[----:B------:R-:W-:-:S03]  /*7230*/  FFMA.FTZ R183, R227, R46, -R180 ;  /* 0x0000002ee3b77223 */ /* 0x000fc600000108b4 */
[C---:B------:R-:W-:Y:S01]  /*7240*/  FMUL.FTZ R180, R43.reuse, R182 ;  /* 0x000000b62bb47220 */ /* 0x040fe20000410000 */
[----:B------:R-:W-:Y:S01]  /*7250*/  FADD.FTZ R183, R192, R183 ;  /* 0x000000b7c0b77221 */ /* 0x000fe20000010000 */
[----:B------:R-:W-:Y:S01]  /*7260*/  FMUL.FTZ R193, R96, R115 ;  /* 0x0000007360c17220 */ /* 0x000fe20000410000 */
[C---:B-1----:R-:W-:Y:S01]  /*7270*/  FMUL.FTZ R24, R190.reuse, R24 ;  /* 0x00000018be187220 */ /* 0x042fe20000410000 */
[----:B------:R-:W-:Y:S01]  /*7280*/  FMUL.FTZ R23, R190, R23 ;  /* 0x00000017be177220 */ /* 0x000fe20000410000 */
[----:B------:R-:W-:Y:S01]  /*7290*/  FMUL.FTZ R195, R43, R183 ;  /* 0x000000b72bc37220 */ /* 0x000fe20000410000 */
[----:B------:R-:W-:Y:S01]  /*72a0*/  FMUL.FTZ R190, R126, R45 ;  /* 0x0000002d7ebe7220 */ /* 0x000fe20000410000 */
[C---:B------:R-:W-:Y:S01]  /*72b0*/  FFMA.FTZ R189, R44.reuse, R183, -R180 ;  /* 0x000000b72cbd7223 */ /* 0x040fe200000108b4 */
[----:B------:R-:W-:Y:S01]  /*72c0*/  FMUL.FTZ R183, R97, R115 ;  /* 0x0000007361b77220 */ /* 0x000fe20000410000 */
[----:B------:R-:W-:Y:S01]  /*72d0*/  FFMA.FTZ R182, R44, R182, R195 ;  /* 0x000000b62cb67223 */ /* 0x000fe200000100c3 */
[----:B------:R-:W-:Y:S01]  /*72e0*/  FMUL.FTZ R193, R152, R193 ;  /* 0x000000c198c17220 */ /* 0x000fe20000410000 */
[C---:B---3--:R-:W-:Y:S01]  /*72f0*/  FMUL.FTZ R30, R194.reuse, R30 ;  /* 0x0000001ec21e7220 */ /* 0x048fe20000410000 */
[----:B------:R-:W-:Y:S01]  /*7300*/  FMUL.FTZ R29, R194, R29 ;  /* 0x0000001dc21d7220 */ /* 0x000fe20000410000 */
[----:B------:R-:W-:Y:S01]  /*7310*/  FFMA.FTZ R190, R127, R46, R190 ;  /* 0x0000002e7fbe7223 */ /* 0x000fe200000100be */
[----:B------:R-:W-:Y:S01]  /*7320*/  FMUL.FTZ R187, R43, R188 ;  /* 0x000000bc2bbb7220 */ /* 0x000fe20000410000 */
[----:B------:R-:W-:Y:S01]  /*7330*/  FMUL.FTZ R194, R152, R183 ;  /* 0x000000b798c27220 */ /* 0x000fe20000410000 */
[----:B------:R-:W-:Y:S01]  /*7340*/  FADD.FTZ R182, R193, R182 ;  /* 0x000000b6c1b67221 */ /* 0x000fe20000010000 */
[-C--:B------:R-:W-:Y:S01]  /*7350*/  FMUL.FTZ R185, R43, R190.reuse ;  /* 0x000000be2bb97220 */ /* 0x080fe20000410000 */
[----:B------:R-:W-:Y:S01]  /*7360*/  FFMA.FTZ R187, R44, R190, R187 ;  /* 0x000000be2cbb7223 */ /* 0x000fe200000100bb */
[----:B------:R0:W-:Y:S01]  /*7370*/  STS [R178+0x4700], R181 ;  /* 0x004700b5b2007388 */ /* 0x0001e20000000800 */
[----:B------:R-:W-:Y:S01]  /*7380*/  FADD.FTZ R189, R194, R189 ;  /* 0x000000bdc2bd7221 */ /* 0x000fe20000010000 */
[----:B------:R-:W-:Y:S01]  /*7390*/  FMUL.FTZ R196, R95, R114 ;  /* 0x000000725fc47220 */ /* 0x000fe20000410000 */
[----:B------:R-:W-:Y:S01]  /*73a0*/  FFMA.FTZ R185, R44, R188, -R185 ;  /* 0x000000bc2cb97223 */ /* 0x000fe200000108b9 */
[C---:B------:R-:W-:Y:S01]  /*73b0*/  FMUL.FTZ R195, R41.reuse, R187 ;  /* 0x000000bb29c37220 */ /* 0x040fe20000410000 */
[----:B------:R-:W-:Y:S01]  /*73c0*/  FMUL.FTZ R183, R41, R189 ;  /* 0x000000bd29b77220 */ /* 0x000fe20000410000 */
[----:B------:R-:W-:Y:S01]  /*73d0*/  FMUL.FTZ R196, R151, R196 ;  /* 0x000000c497c47220 */ /* 0x000fe20000410000 */
[----:B0-----:R-:W-:Y:S01]  /*73e0*/  FMUL.FTZ R181, R41, R182 ;  /* 0x000000b629b57220 */ /* 0x001fe20000410000 */
[----:B------:R-:W-:Y:S01]  /*73f0*/  FMUL.FTZ R178, R94, R114 ;  /* 0x000000725eb27220 */ /* 0x000fe20000410000 */
[----:B------:R-:W-:-:S02]  /*7400*/  FFMA.FTZ R180, R42, R185, -R195 ;  /* 0x000000b92ab47223 */ /* 0x000fc400000108c3 */
[C---:B------:R-:W-:Y:S01]  /*7410*/  FFMA.FTZ R181, R42.reuse, R189, -R181 ;  /* 0x000000bd2ab57223 */ /* 0x040fe200000108b5 */
[----:B------:R-:W-:Y:S01]  /*7420*/  FFMA.FTZ R182, R42, R182, R183 ;  /* 0x000000b62ab67223 */ /* 0x000fe200000100b7 */
[----:B------:R-:W-:Y:S02]  /*7430*/  FMUL.FTZ R195, R151, R178 ;  /* 0x000000b297c37220 */ /* 0x000fe40000410000 */
[----:B------:R-:W-:Y:S01]  /*7440*/  FADD.FTZ R181, R196, R181 ;  /* 0x000000b5c4b57221 */ /* 0x000fe20000010000 */
[----:B------:R0:W-:Y:S01]  /*7450*/  STS [R176+0x4780], R179 ;  /* 0x004780b3b0007388 */ /* 0x0001e20000000800 */
[----:B------:R-:W-:Y:S01]  /*7460*/  FADD.FTZ R182, R195, R182 ;  /* 0x000000b6c3b67221 */ /* 0x000fe20000010000 */
[----:B------:R-:W-:Y:S01]  /*7470*/  FMUL.FTZ R184, R41, R185 ;  /* 0x000000b929b87220 */ /* 0x000fe20000410000 */
[----:B------:R-:W-:Y:S01]  /*7480*/  FMUL.FTZ R197, R92, R113 ;  /* 0x000000715cc57220 */ /* 0x000fe20000410000 */
[C---:B------:R-:W-:Y:S02]  /*7490*/  FMUL.FTZ R185, R39.reuse, R180 ;  /* 0x000000b427b97220 */ /* 0x040fe40000410000 */
[----:B------:R-:W-:Y:S01]  /*74a0*/  FFMA.FTZ R184, R42, R187, R184 ;  /* 0x000000bb2ab87223 */ /* 0x000fe200000100b8 */
[C---:B0-----:R-:W-:Y:S01]  /*74b0*/  FMUL.FTZ R179, R39.reuse, R181 ;  /* 0x000000b527b37220 */ /* 0x041fe20000410000 */
[----:B------:R-:W-:Y:S01]  /*74c0*/  FMUL.FTZ R176, R39, R182 ;  /* 0x000000b627b07220 */ /* 0x000fe20000410000 */
[----:B------:R-:W-:-:S02]  /*74d0*/  FMUL.FTZ R197, R150, R197 ;  /* 0x000000c596c57220 */ /* 0x000fc40000410000 */
[C---:B------:R-:W-:Y:S01]  /*74e0*/  FFMA.FTZ R182, R40.reuse, R182, R179 ;  /* 0x000000b628b67223 */ /* 0x040fe200000100b3 */
[----:B------:R-:W-:Y:S01]  /*74f0*/  FMUL.FTZ R179, R93, R113 ;  /* 0x000000715db37220 */ /* 0x000fe20000410000 */
[-C--:B------:R-:W-:Y:S01]  /*7500*/  FMUL.FTZ R183, R39, R184.reuse ;  /* 0x000000b827b77220 */ /* 0x080fe20000410000 */
[C---:B------:R-:W-:Y:S01]  /*7510*/  FFMA.FTZ R185, R40.reuse, R184, R185 ;  /* 0x000000b828b97223 */ /* 0x040fe200000100b9 */
[----:B------:R-:W-:Y:S01]  /*7520*/  FFMA.FTZ R181, R40, R181, -R176 ;  /* 0x000000b528b57223 */ /* 0x000fe200000108b0 */
[----:B------:R-:W-:Y:S01]  /*7530*/  FMUL.FTZ R198, R150, R179 ;  /* 0x000000b396c67220 */ /* 0x000fe20000410000 */
[----:B------:R-:W-:Y:S01]  /*7540*/  FADD.FTZ R182, R197, R182 ;  /* 0x000000b6c5b67221 */ /* 0x000fe20000010000 */
[----:B------:R-:W-:Y:S01]  /*7550*/  FFMA.FTZ R183, R40, R180, -R183 ;  /* 0x000000b428b77223 */ /* 0x000fe200000108b7 */
[C---:B------:R-:W-:Y:S01]  /*7560*/  FMUL.FTZ R187, R37.reuse, R185 ;  /* 0x000000b925bb7220 */ /* 0x040fe20000410000 */
[----:B------:R-:W-:Y:S01]  /*7570*/  FADD.FTZ R181, R198, R181 ;  /* 0x000000b5c6b57221 */ /* 0x000fe20000010000 */
[----:B------:R-:W-:Y:S01]  /*7580*/  FMUL.FTZ R176, R37, R182 ;  /* 0x000000b625b07220 */ /* 0x000fe20000410000 */
[----:B------:R-:W-:Y:S01]  /*7590*/  FMUL.FTZ R200, R91, R112 ;  /* 0x000000705bc87220 */ /* 0x000fe20000410000 */
[----:B------:R0:W-:Y:S01]  /*75a0*/  STS [R174+0x4800], R177 ;  /* 0x004800b1ae007388 */ /* 0x0001e20000000800 */
[-C--:B------:R-:W-:Y:S01]  /*75b0*/  FFMA.FTZ R187, R38, R183.reuse, -R187 ;  /* 0x000000b726bb7223 */ /* 0x080fe200000108bb */
[----:B------:R-:W-:Y:S01]  /*75c0*/  FMUL.FTZ R183, R37, R183 ;  /* 0x000000b725b77220 */ /* 0x000fe20000410000 */
[----:B------:R-:W-:-:S03]  /*75d0*/  FMUL.FTZ R200, R149, R200 ;  /* 0x000000c895c87220 */ /* 0x000fc60000410000 */
[C---:B------:R-:W-:Y:S01]  /*75e0*/  FFMA.FTZ R183, R38.reuse, R185, R183 ;  /* 0x000000b926b77223 */ /* 0x040fe200000100b7 */
[-C--:B0-----:R-:W-:Y:S01]  /*75f0*/  FFMA.FTZ R177, R38, R181.reuse, -R176 ;  /* 0x000000b526b17223 */ /* 0x081fe200000108b0 */
[----:B------:R-:W-:Y:S01]  /*7600*/  FMUL.FTZ R181, R37, R181 ;  /* 0x000000b525b57220 */ /* 0x000fe20000410000 */
[----:B------:R-:W-:Y:S02]  /*7610*/  FMUL.FTZ R174, R90, R112 ;  /* 0x000000705aae7220 */ /* 0x000fe40000410000 */
[----:B------:R-:W-:Y:S01]  /*7620*/  FADD.FTZ R177, R200, R177 ;  /* 0x000000b1c8b17221 */ /* 0x000fe20000010000 */
[----:B------:R-:W-:Y:S01]  /*7630*/  FFMA.FTZ R182, R38, R182, R181 ;  /* 0x000000b626b67223 */ /* 0x000fe200000100b5 */
[----:B------:R-:W-:Y:S01]  /*7640*/  FMUL.FTZ R199, R149, R174 ;  /* 0x000000ae95c77220 */ /* 0x000fe20000410000 */
[C---:B------:R-:W-:Y:S01]  /*7650*/  FMUL.FTZ R179, R35.reuse, R183 ;  /* 0x000000b723b37220 */ /* 0x040fe20000410000 */
[----:B------:R-:W-:Y:S01]  /*7660*/  FMUL.FTZ R181, R35, R177 ;  /* 0x000000b123b57220 */ /* 0x000fe20000410000 */
[----:B------:R-:W-:Y:S01]  /*7670*/  FMUL.FTZ R201, R88, R111 ;  /* 0x0000006f58c97220 */ /* 0x000fe20000410000 */
[----:B------:R-:W-:Y:S01]  /*7680*/  FADD.FTZ R182, R199, R182 ;  /* 0x000000b6c7b67221 */ /* 0x000fe20000010000 */
[----:B------:R0:W-:Y:S01]  /*7690*/  STS [R172+0x4880], R175 ;  /* 0x004880afac007388 */ /* 0x0001e20000000800 */
[----:B------:R-:W-:Y:S01]  /*76a0*/  FFMA.FTZ R174, R36, R187, -R179 ;  /* 0x000000bb24ae7223 */ /* 0x000fe200000108b3 */
[----:B------:R-:W-:Y:S01]  /*76b0*/  FMUL.FTZ R201, R148, R201 ;  /* 0x000000c994c97220 */ /* 0x000fe20000410000 */
[-C--:B------:R-:W-:Y:S01]  /*76c0*/  FMUL.FTZ R179, R35, R182.reuse ;  /* 0x000000b623b37220 */ /* 0x080fe20000410000 */
[----:B------:R-:W-:Y:S01]  /*76d0*/  FFMA.FTZ R182, R36, R182, R181 ;  /* 0x000000b624b67223 */ /* 0x000fe200000100b5 */
[----:B0-----:R-:W-:-:S02]  /*76e0*/  FMUL.FTZ R175, R89, R111 ;  /* 0x0000006f59af7220 */ /* 0x001fc40000410000 */
[----:B------:R-:W-:Y:S01]  /*76f0*/  FFMA.FTZ R179, R36, R177, -R179 ;  /* 0x000000b124b37223 */ /* 0x000fe200000108b3 */
[----:B------:R-:W-:Y:S01]  /*7700*/  FADD.FTZ R182, R201, R182 ;  /* 0x000000b6c9b67221 */ /* 0x000fe20000010000 */
[----:B------:R-:W-:Y:S01]  /*7710*/  FMUL.FTZ R202, R148, R175 ;  /* 0x000000af94ca7220 */ /* 0x000fe20000410000 */
[----:B------:R-:W-:Y:S01]  /*7720*/  FMUL.FTZ R176, R35, R187 ;  /* 0x000000bb23b07220 */ /* 0x000fe20000410000 */
[----:B------:R0:W-:Y:S02]  /*7730*/  STS [R170+0x4900], R173 ;  /* 0x004900adaa007388 */ /* 0x0001e40000000800 */
[----:B------:R-:W-:Y:S01]  /*7740*/  FADD.FTZ R179, R202, R179 ;  /* 0x000000b3cab37221 */ /* 0x000fe20000010000 */
[----:B------:R-:W-:Y:S01]  /*7750*/  FFMA.FTZ R176, R36, R183, R176 ;  /* 0x000000b724b07223 */ /* 0x000fe200000100b0 */
[C---:B------:R-:W-:Y:S01]  /*7760*/  FMUL.FTZ R177, R33.reuse, R174 ;  /* 0x000000ae21b17220 */ /* 0x040fe20000410000 */
[C---:B0-----:R-:W-:Y:S01]  /*7770*/  FMUL.FTZ R170, R33.reuse, R182 ;  /* 0x000000b621aa7220 */ /* 0x041fe20000410000 */
[----:B------:R-:W-:-:S03]  /*7780*/  FMUL.FTZ R173, R33, R179 ;  /* 0x000000b321ad7220 */ /* 0x000fc60000410000 */
[----:B------:R-:W-:Y:S01]  /*7790*/  FFMA.FTZ R179, R34, R179, -R170 ;  /* 0x000000b322b37223 */ /* 0x000fe200000108aa */
[----:B------:R-:W-:Y:S01]  /*77a0*/  FMUL.FTZ R170, R86, R110 ;  /* 0x0000006e56aa7220 */ /* 0x000fe20000410000 */
[-C--:B------:R-:W-:Y:S01]  /*77b0*/  FMUL.FTZ R175, R33, R176.reuse ;  /* 0x000000b021af7220 */ /* 0x080fe20000410000 */
[C---:B------:R-:W-:Y:S01]  /*77c0*/  FFMA.FTZ R177, R34.reuse, R176, R177 ;  /* 0x000000b022b17223 */ /* 0x040fe200000100b1 */
[C---:B------:R-:W-:Y:S01]  /*77d0*/  FFMA.FTZ R182, R34.reuse, R182, R173 ;  /* 0x000000b622b67223 */ /* 0x040fe200000100ad */
[----:B------:R-:W-:Y:S01]  /*77e0*/  FMUL.FTZ R204, R87, R110 ;  /* 0x0000006e57cc7220 */ /* 0x000fe20000410000 */
[----:B------:R-:W-:Y:S01]  /*77f0*/  FMUL.FTZ R203, R147, R170 ;  /* 0x000000aa93cb7220 */ /* 0x000fe20000410000 */
[----:B------:R-:W-:Y:S01]  /*7800*/  FFMA.FTZ R175, R34, R174, -R175 ;  /* 0x000000ae22af7223 */ /* 0x000fe200000108af */
[----:B------:R-:W-:Y:S01]  /*7810*/  FMUL.FTZ R173, R31, R177 ;  /* 0x000000b11fad7220 */ /* 0x000fe20000410000 */
[----:B------:R-:W-:Y:S01]  /*7820*/  FMUL.FTZ R204, R147, R204 ;  /* 0x000000cc93cc7220 */ /* 0x000fe20000410000 */
[----:B------:R-:W-:-:S02]  /*7830*/  FADD.FTZ R182, R203, R182 ;  /* 0x000000b6cbb67221 */ /* 0x000fc40000010000 */
[-C--:B------:R-:W-:Y:S01]  /*7840*/  FFMA.FTZ R173, R32, R175.reuse, -R173 ;  /* 0x000000af20ad7223 */ /* 0x080fe200000108ad */
[C---:B------:R-:W-:Y:S01]  /*7850*/  FMUL.FTZ R175, R31.reuse, R175 ;  /* 0x000000af1faf7220 */ /* 0x040fe20000410000 */
[----:B------:R-:W-:Y:S01]  /*7860*/  FADD.FTZ R179, R204, R179 ;  /* 0x000000b3ccb37221 */ /* 0x000fe20000010000 */
[C---:B------:R-:W-:Y:S02]  /*7870*/  FMUL.FTZ R170, R31.reuse, R182 ;  /* 0x000000b61faa7220 */ /* 0x040fe40000410000 */
[----:B------:R-:W-:Y:S01]  /*7880*/  FFMA.FTZ R175, R32, R177, R175 ;  /* 0x000000b120af7223 */ /* 0x000fe200000100af */
[----:B------:R-:W-:Y:S01]  /*7890*/  FMUL.FTZ R205, R84, R109 ;  /* 0x0000006d54cd7220 */ /* 0x000fe20000410000 */
[-C--:B------:R-:W-:Y:S01]  /*78a0*/  FFMA.FTZ R177, R32, R179.reuse, -R170 ;  /* 0x000000b320b17223 */ /* 0x080fe200000108aa */
[----:B------:R-:W-:Y:S01]  /*78b0*/  FMUL.FTZ R179, R31, R179 ;  /* 0x000000b31fb37220 */ /* 0x000fe20000410000 */
[----:B------:R0:W-:Y:S01]  /*78c0*/  STS [R168+0x4980], R171 ;  /* 0x004980aba8007388 */ /* 0x0001e20000000800 */
[----:B------:R-:W-:-:S02]  /*78d0*/  FMUL.FTZ R205, R146, R205 ;  /* 0x000000cd92cd7220 */ /* 0x000fc40000410000 */
[----:B------:R-:W-:Y:S01]  /*78e0*/  FFMA.FTZ R182, R32, R182, R179 ;  /* 0x000000b620b67223 */ /* 0x000fe200000100b3 */
[----:B0-----:R-:W-:-:S03]  /*78f0*/  FMUL.FTZ R171, R85, R109 ;  /* 0x0000006d55ab7220 */ /* 0x001fc60000410000 */
[----:B------:R-:W-:Y:S01]  /*7900*/  FADD.FTZ R182, R205, R182 ;  /* 0x000000b6cdb67221 */ /* 0x000fe20000010000 */
[----:B------:R-:W-:Y:S01]  /*7910*/  FMUL.FTZ R206, R146, R171 ;  /* 0x000000ab92ce7220 */ /* 0x000fe20000410000 */
[----:B------:R0:W-:Y:S01]  /*7920*/  STS [R166+0x4a00], R169 ;  /* 0x004a00a9a6007388 */ /* 0x0001e20000000800 */
[----:B------:R-:W-:Y:S02]  /*7930*/  FMUL.FTZ R208, R83, R108 ;  /* 0x0000006c53d07220 */ /* 0x000fe40000410000 */
[----:B------:R-:W-:Y:S02]  /*7940*/  FADD.FTZ R177, R206, R177 ;  /* 0x000000b1ceb17221 */ /* 0x000fe40000010000 */
[----:B------:R-:W-:Y:S02]  /*7950*/  FMUL.FTZ R208, R145, R208 ;  /* 0x000000d091d07220 */ /* 0x000fe40000410000 */
[C---:B------:R-:W-:Y:S01]  /*7960*/  FMUL.FTZ R171, R29.reuse, R177 ;  /* 0x000000b11dab7220 */ /* 0x040fe20000410000 */
[----:B0-----:R-:W-:Y:S01]  /*7970*/  FMUL.FTZ R169, R29, R182 ;  /* 0x000000b61da97220 */ /* 0x001fe20000410000 */
[----:B------:R-:W-:-:S03]  /*7980*/  FMUL.FTZ R166, R82, R108 ;  /* 0x0000006c52a67220 */ /* 0x000fc60000410000 */
[C---:B------:R-:W-:Y:S01]  /*7990*/  FFMA.FTZ R169, R30.reuse, R177, -R169 ;  /* 0x000000b11ea97223 */ /* 0x040fe200000108a9 */
[----:B------:R-:W-:Y:S01]  /*79a0*/  FFMA.FTZ R182, R30, R182, R171 ;  /* 0x000000b61eb67223 */ /* 0x000fe200000100ab */
[----:B------:R-:W-:Y:S01]  /*79b0*/  FMUL.FTZ R207, R145, R166 ;  /* 0x000000a691cf7220 */ /* 0x000fe20000410000 */
[----:B------:R-:W-:Y:S01]  /*79c0*/  FMUL.FTZ R179, R29, R175 ;  /* 0x000000af1db37220 */ /* 0x000fe20000410000 */
[----:B------:R-:W-:Y:S01]  /*79d0*/  FADD.FTZ R169, R208, R169 ;  /* 0x000000a9d0a97221 */ /* 0x000fe20000010000 */
[----:B------:R0:W-:Y:S01]  /*79e0*/  STS [R164+0x4a80], R167 ;  /* 0x004a80a7a4007388 */ /* 0x0001e20000000800 */
[----:B------:R-:W-:Y:S01]  /*79f0*/  FADD.FTZ R182, R207, R182 ;  /* 0x000000b6cfb67221 */ /* 0x000fe20000010000 */
[-C--:B------:R-:W-:Y:S01]  /*7a00*/  FMUL.FTZ R170, R29, R173.reuse ;  /* 0x000000ad1daa7220 */ /* 0x080fe20000410000 */
[----:B------:R-:W-:Y:S01]  /*7a10*/  FFMA.FTZ R168, R30, R173, -R179 ;  /* 0x000000ad1ea87223 */ /* 0x000fe200000108b3 */
[----:B------:R-:W-:Y:S02]  /*7a20*/  FMUL.FTZ R209, R80, R105 ;  /* 0x0000006950d17220 */ /* 0x000fe40000410000 */
[----:B------:R-:W-:Y:S01]  /*7a30*/  FFMA.FTZ R170, R30, R175, R170 ;  /* 0x000000af1eaa7223 */ /* 0x000fe200000100aa */
[C---:B0-----:R-:W-:Y:S01]  /*7a40*/  FMUL.FTZ R167, R27.reuse, R169 ;  /* 0x000000a91ba77220 */ /* 0x041fe20000410000 */
[C---:B------:R-:W-:Y:S01]  /*7a50*/  FMUL.FTZ R164, R27.reuse, R182 ;  /* 0x000000b61ba47220 */ /* 0x040fe20000410000 */
[----:B------:R-:W-:Y:S01]  /*7a60*/  FMUL.FTZ R173, R27, R168 ;  /* 0x000000a81bad7220 */ /* 0x000fe20000410000 */
[----:B------:R-:W-:Y:S01]  /*7a70*/  FMUL.FTZ R209, R144, R209 ;  /* 0x000000d190d17220 */ /* 0x000fe20000410000 */
        /* <DEDUP_REMOVED lines=10> */
[C---:B------:R-:W-:Y:S01]  /*7b20*/  FMUL.FTZ R164, R25.reuse, R182 ;  /* 0x000000b619a47220 */ /* 0x040fe20000410000 */
[----:B------:R0:W-:Y:S01]  /*7b30*/  STS [R162+0x4b00], R163 ;  /* 0x004b00a3a2007388 */ /* 0x0001e20000000800 */
[-C--:B------:R-:W-:Y:S01]  /*7b40*/  FFMA.FTZ R175, R26, R171.reuse, -R175 ;  /* 0x000000ab1aaf7223 */ /* 0x080fe200000108af */
[----:B------:R-:W-:Y:S01]  /*7b50*/  FMUL.FTZ R171, R25, R171 ;  /* 0x000000ab19ab7220 */ /* 0x000fe20000410000 */
[----:B------:R-:W-:-:S03]  /*7b60*/  FMUL.FTZ R212, R59, R104 ;  /* 0x000000683bd47220 */ /* 0x000fc60000410000 */
[C---:B------:R-:W-:Y:S01]  /*7b70*/  FFMA.FTZ R171, R26.reuse, R173, R171 ;  /* 0x000000ad1aab7223 */ /* 0x040fe200000100ab */
[-C--:B0-----:R-:W-:Y:S01]  /*7b80*/  FFMA.FTZ R163, R26, R169.reuse, -R164 ;  /* 0x000000a91aa37223 */ /* 0x081fe200000108a4 */
[----:B------:R-:W-:Y:S01]  /*7b90*/  FMUL.FTZ R169, R25, R169 ;  /* 0x000000a919a97220 */ /* 0x000fe20000410000 */
[----:B------:R-:W-:Y:S01]  /*7ba0*/  FMUL.FTZ R162, R58, R104 ;  /* 0x000000683aa27220 */ /* 0x000fe20000410000 */
[C---:B------:R-:W-:Y:S02]  /*7bb0*/  FMUL.FTZ R212, R143.reuse, R212 ;  /* 0x000000d48fd47220 */ /* 0x040fe40000410000 */
[----:B------:R-:W-:Y:S01]  /*7bc0*/  FFMA.FTZ R182, R26, R182, R169 ;  /* 0x000000b61ab67223 */ /* 0x000fe200000100a9 */
[----:B------:R-:W-:Y:S01]  /*7bd0*/  FMUL.FTZ R211, R143, R162 ;  /* 0x000000a28fd37220 */ /* 0x000fe20000410000 */
[----:B------:R-:W-:Y:S01]  /*7be0*/  FMUL.FTZ R167, R23, R171 ;  /* 0x000000ab17a77220 */ /* 0x000fe20000410000 */
[----:B------:R-:W-:Y:S02]  /*7bf0*/  FADD.FTZ R163, R212, R163 ;  /* 0x000000a3d4a37221 */ /* 0x000fe40000010000 */
[----:B------:R-:W-:Y:S01]  /*7c00*/  FADD.FTZ R182, R211, R182 ;  /* 0x000000b6d3b67221 */ /* 0x000fe20000010000 */
[----:B------:R0:W-:Y:S01]  /*7c10*/  STS [R159+0x4b80], R160 ;  /* 0x004b80a09f007388 */ /* 0x0001e20000000800 */
[----:B------:R-:W-:Y:S01]  /*7c20*/  FFMA.FTZ R162, R24, R175, -R167 ;  /* 0x000000af18a27223 */ /* 0x000fe200000108a7 */
[C---:B------:R-:W-:Y:S01]  /*7c30*/  FMUL.FTZ R169, R23.reuse, R163 ;  /* 0x000000a317a97220 */ /* 0x040fe20000410000 */
[----:B------:R-:W-:Y:S01]  /*7c40*/  FMUL.FTZ R213, R56, R103 ;  /* 0x0000006738d57220 */ /* 0x000fe20000410000 */
[----:B------:R-:W-:-:S02]  /*7c50*/  FMUL.FTZ R167, R23, R182 ;  /* 0x000000b617a77220 */ /* 0x000fc40000410000 */
[----:B------:R-:W-:Y:S01]  /*7c60*/  FFMA.FTZ R182, R24, R182, R169 ;  /* 0x000000b618b67223 */ /* 0x000fe200000100a9 */
[----:B------:R-:W-:Y:S01]  /*7c70*/  FMUL.FTZ R213, R142, R213 ;  /* 0x000000d58ed57220 */ /* 0x000fe20000410000 */
[----:B0-----:R-:W-:Y:S01]  /*7c80*/  FMUL.FTZ R159, R57, R103 ;  /* 0x00000067399f7220 */ /* 0x001fe20000410000 */
[----:B------:R-:W-:Y:S01]  /*7c90*/  FFMA.FTZ R167, R24, R163, -R167 ;  /* 0x000000a318a77223 */ /* 0x000fe200000108a7 */
[----:B------:R-:W-:Y:S02]  /*7ca0*/  FMUL.FTZ R164, R23, R175 ;  /* 0x000000af17a47220 */ /* 0x000fe40000410000 */
[----:B------:R-:W-:Y:S01]  /*7cb0*/  FMUL.FTZ R214, R142, R159 ;  /* 0x0000009f8ed67220 */ /* 0x000fe20000410000 */
[----:B------:R-:W-:Y:S01]  /*7cc0*/  FADD.FTZ R182, R213, R182 ;  /* 0x000000b6d5b67221 */ /* 0x000fe20000010000 */
[----:B------:R-:W-:Y:S01]  /*7cd0*/  FFMA.FTZ R164, R24, R171, R164 ;  /* 0x000000ab18a47223 */ /* 0x000fe200000100a4 */
[C---:B------:R-:W-:Y:S01]  /*7ce0*/  FMUL.FTZ R163, R21.reuse, R162 ;  /* 0x000000a215a37220 */ /* 0x040fe20000410000 */
[----:B------:R-:W-:Y:S01]  /*7cf0*/  FADD.FTZ R167, R214, R167 ;  /* 0x000000a7d6a77221 */ /* 0x000fe20000010000 */
[----:B------:R0:W-:Y:S01]  /*7d00*/  STS [R60+0x4c00], R65 ;  /* 0x004c00413c007388 */ /* 0x0001e20000000800 */
[-C--:B------:R-:W-:Y:S01]  /*7d10*/  FMUL.FTZ R159, R21, R164.reuse ;  /* 0x000000a4159f7220 */ /* 0x080fe20000410000 */
[C---:B------:R-:W-:Y:S01]  /*7d20*/  FFMA.FTZ R163, R22.reuse, R164, R163 ;  /* 0x000000a416a37223 */ /* 0x040fe200000100a3 */
[----:B------:R-:W-:Y:S01]  /*7d30*/  UIADD3 UR42, UR45, -0x1, URZ ;  /* 0xffffffff2d2a7890 */ /* 0x000fe2000fffe03f */
[----:B------:R-:W-:Y:S01]  /*7d40*/  FMUL.FTZ R216, R55, R102 ;  /* 0x0000006637d87220 */ /* 0x000fe20000410000 */
[C---:B0-----:R-:W-:Y:S01]  /*7d50*/  FMUL.FTZ R60, R21.reuse, R182 ;  /* 0x000000b6153c7220 */ /* 0x041fe20000410000 */
[----:B------:R-:W-:Y:S01]  /*7d60*/  FMUL.FTZ R65, R21, R167 ;  /* 0x000000a715417220 */ /* 0x000fe20000410000 */
[----:B------:R-:W-:-:S02]  /*7d70*/  FFMA.FTZ R159, R22, R162, -R159 ;  /* 0x000000a2169f7223 */ /* 0x000fc4000001089f */
[C---:B------:R-:W-:Y:S01]  /*7d80*/  FFMA.FTZ R167, R22.reuse, R167, -R60 ;  /* 0x000000a716a77223 */ /* 0x040fe2000001083c */
[----:B------:R-:W-:Y:S01]  /*7d90*/  FFMA.FTZ R182, R22, R182, R65 ;  /* 0x000000b616b67223 */ /* 0x000fe20000010041 */
[----:B------:R-:W-:Y:S01]  /*7da0*/  FMUL.FTZ R60, R54, R102 ;  /* 0x00000066363c7220 */ /* 0x000fe20000410000 */
[----:B------:R-:W-:Y:S01]  /*7db0*/  FMUL.FTZ R65, R19, R163 ;  /* 0x000000a313417220 */ /* 0x000fe20000410000 */
[----:B------:R-:W-:Y:S01]  /*7dc0*/  ULEA.HI UR43, UR42, UR42, URZ, 0x1 ;  /* 0x0000002a2a2b7291 */ /* 0x000fe2000f8f083f */
[C---:B------:R-:W-:Y:S01]  /*7dd0*/  FMUL.FTZ R216, R141.reuse, R216 ;  /* 0x000000d88dd87220 */ /* 0x040fe20000410000 */
[----:B------:R-:W-:Y:S01]  /*7de0*/  FMUL.FTZ R215, R141, R60 ;  /* 0x0000003c8dd77220 */ /* 0x000fe20000410000 */
[-C--:B------:R-:W-:Y:S01]  /*7df0*/  FFMA.FTZ R60, R20, R159.reuse, -R65 ;  /* 0x0000009f143c7223 */ /* 0x080fe20000010841 */
[----:B------:R-:W-:Y:S01]  /*7e00*/  FMUL.FTZ R159, R19, R159 ;  /* 0x0000009f139f7220 */ /* 0x000fe20000410000 */
[----:B------:R-:W-:Y:S01]  /*7e10*/  ULOP3.LUT UR43, UR43, 0xfffffe, URZ, 0xc0, !UPT ;  /* 0x00fffffe2b2b7892 */ /* 0x000fe2000f8ec03f */
[----:B------:R-:W-:Y:S01]  /*7e20*/  FADD.FTZ R167, R216, R167 ;  /* 0x000000a7d8a77221 */ /* 0x000fe20000010000 */
[----:B------:R0:W-:Y:S01]  /*7e30*/  STS [R61+0x4c80], R62 ;  /* 0x004c803e3d007388 */ /* 0x0001e20000000800 */
[----:B------:R-:W-:Y:S01]  /*7e40*/  FADD.FTZ R182, R215, R182 ;  /* 0x000000b6d7b67221 */ /* 0x000fe20000010000 */
[----:B------:R-:W-:Y:S01]  /*7e50*/  UIADD3 UR42, UR42, -UR43, URZ ;  /* 0x8000002b2a2a7290 */ /* 0x000fe2000fffe03f */
[----:B------:R-:W-:-:S03]  /*7e60*/  ISETP.NE.AND P2, PT, R157, RZ, PT ;  /* 0x000000ff9d00720c */ /* 0x000fc60003f45270 */
[----:B------:R-:W-:Y:S01]  /*7e70*/  ULEA UR42, UR42, UR7, 0x8 ;  /* 0x000000072a2a7291 */ /* 0x000fe2000f8e403f */
[C---:B0-----:R-:W-:Y:S01]  /*7e80*/  FFMA.FTZ R61, R20.reuse, R163, R159 ;  /* 0x000000a3143d7223 */ /* 0x041fe2000001009f */
[----:B------:R-:W-:Y:S01]  /*7e90*/  FMUL.FTZ R159, R19, R167 ;  /* 0x000000a7139f7220 */ /* 0x000fe20000410000 */
[----:B------:R-:W-:Y:S03]  /*7ea0*/  STS [R67+0x4d00], R76 ;  /* 0x004d004c43007388 */ /* 0x000fe60000000800 */
[-C--:B------:R-:W-:Y:S01]  /*7eb0*/  FFMA.FTZ R62, R20, R182.reuse, R159 ;  /* 0x000000b6143e7223 */ /* 0x080fe2000001009f */
[----:B------:R-:W-:Y:S01]  /*7ec0*/  IADD3 R159, R157, 0x200, RZ ;  /* 0x000002009d9f7810 */ /* 0x000fe20007ffe0ff */
[----:B------:R-:W-:Y:S03]  /*7ed0*/  STS [R74+0x4d80], R77 ;  /* 0x004d804d4a007388 */ /* 0x000fe60000000800 */
[----:B------:R-:W-:Y:S01]  /*7ee0*/  SEL R159, R159, UR42, P2 ;  /* 0x0000002a9f9f7c07 */ /* 0x000fe20009000000 */
[----:B------:R-:W-:Y:S01]  /*7ef0*/  STS [R66+0x4e00], R75 ;  /* 0x004e004b42007388 */ /* 0x000fe20000000800 */
[----:B------:R-:W-:-:S03]  /*7f00*/  FMUL.FTZ R65, R19, R182 ;  /* 0x000000b613417220 */ /* 0x000fc60000410000 */
[----:B------:R0:W-:Y:S04]  /*7f10*/  STS [R64+0x4e80], R79 ;  /* 0x004e804f40007388 */ /* 0x0001e80000000800 */
[----:B------:R-:W-:Y:S04]  /*7f20*/  STS [R73+0x4f00], R78 ;  /* 0x004f004e49007388 */ /* 0x000fe80000000800 */
[----:B------:R-:W-:Y:S01]  /*7f30*/  STS [R70+0x4f80], R161 ;  /* 0x004f80a146007388 */ /* 0x000fe20000000800 */
[----:B0-----:R-:W-:-:S03]  /*7f40*/  LEA R64, R159, R138, 0x3 ;  /* 0x0000008a9f407211 */ /* 0x001fc600078e18ff */
[----:B------:R-:W-:Y:S01]  /*7f50*/  STS [R72+0x5000], R107 ;  /* 0x0050006b48007388 */ /* 0x000fe20000000800 */
[----:B------:R-:W-:-:S03]  /*7f60*/  FFMA.FTZ R65, R20, R167, -R65 ;  /* 0x000000a714417223 */ /* 0x000fc60000010841 */
[----:B------:R0:W-:Y:S04]  /*7f70*/  STS [R71+0x5080], R106 ;  /* 0x0050806a47007388 */ /* 0x0001e80000000800 */
        /* <DEDUP_REMOVED lines=54> */
.L_x_2521:
[----:B------:R-:W-:Y:S05]  /*82e0*/  BSYNC B0 ;  /* 0x0000000000007941 */ /* 0x000fea0003800000 */
.L_x_2520:
[-C--:B------:R-:W-:Y:S01]  /*82f0*/  FMUL.FTZ R217, R52, R49.reuse ;  /* 0x0000003134d97220 */ /* 0x080fe20000410000 */
[----:B-12---:R-:W-:Y:S01]  /*8300*/  FMUL.FTZ R63, R53, R49 ;  /* 0x00000031353f7220 */ /* 0x006fe20000410000 */
[----:B------:R-:W-:Y:S01]  /*8310*/  UISETP.GE.AND UP0, UPT, UR45, 0x2, UPT ;  /* 0x000000022d00788c */ /* 0x000fe2000bf06270 */
[-C--:B------:R-:W-:Y:S01]  /*8320*/  FMUL.FTZ R219, R51, R48.reuse ;  /* 0x0000003033db7220 */ /* 0x080fe20000410000 */
[C---:B------:R-:W-:Y:S01]  /*8330*/  FMUL.FTZ R217, R140.reuse, R217 ;  /* 0x000000d98cd97220 */ /* 0x040fe20000410000 */
[----:B------:R-:W-:Y:S01]  /*8340*/  FMUL.FTZ R218, R140, R63 ;  /* 0x0000003f8cda7220 */ /* 0x000fe20000410000 */
[----:B------:R-:W-:Y:S01]  /*8350*/  FMUL.FTZ R220, R50, R48 ;  /* 0x0000003032dc7220 */ /* 0x000fe20000410000 */
[----:B------:R-:W-:Y:S01]  /*8360*/  FMUL.FTZ R219, R139, R219 ;  /* 0x000000db8bdb7220 */ /* 0x000fe20000410000 */
[----:B------:R-:W-:Y:S01]  /*8370*/  FADD.FTZ R63, R217, R62 ;  /* 0x0000003ed93f7221 */ /* 0x000fe20000010000 */
[----:B------:R-:W-:Y:S01]  /*8380*/  FADD.FTZ R62, R218, R65 ;  /* 0x00000041da3e7221 */ /* 0x000fe20000010000 */
[----:B------:R-:W-:Y:S01]  /*8390*/  PLOP3.LUT P1, PT, PT, PT, UP0, 0x80, 0x0 ;  /* 0x000000000000781c */ /* 0x000fe20003f2f008 */
[----:B------:R-:W-:Y:S01]  /*83a0*/  FMUL.FTZ R220, R139, R220 ;  /* 0x000000dc8bdc7220 */ /* 0x000fe20000410000 */
[C---:B------:R-:W-:Y:S01]  /*83b0*/  FMUL.FTZ R65, R17.reuse, R63 ;  /* 0x0000003f11417220 */ /* 0x040fe20000410000 */
[----:B------:R-:W-:Y:S01]  /*83c0*/  FMUL.FTZ R64, R17, R62 ;  /* 0x0000003e11407220 */ /* 0x000fe20000410000 */
[----:B------:R-:W-:-:S02]  /*83d0*/  ISETP.NE.OR P1, PT, R248, RZ, !P1 ;  /* 0x000000fff800720c */ /* 0x000fc40004f25670 */
[C---:B------:R-:W-:Y:S01]  /*83e0*/  FFMA.FTZ R62, R18.reuse, R62, -R65 ;  /* 0x0000003e123e7223 */ /* 0x040fe20000010841 */
[C---:B------:R-:W-:Y:S01]  /*83f0*/  FFMA.FTZ R63, R18.reuse, R63, R64 ;  /* 0x0000003f123f7223 */ /* 0x040fe20000010040 */
[CC--:B------:R-:W-:Y:S01]  /*8400*/  FMUL.FTZ R65, R17.reuse, R60.reuse ;  /* 0x0000003c11417220 */ /* 0x0c0fe20000410000 */
[----:B------:R-:W-:Y:S01]  /*8410*/  FMUL.FTZ R64, R17, R61 ;  /* 0x0000003d11407220 */ /* 0x000fe20000410000 */
[----:B------:R-:W-:Y:S01]  /*8420*/  LEA.HI R158, R157, R157, RZ, 0x1e ;  /* 0x0000009d9d9e7211 */ /* 0x000fe200078ff0ff */
[----:B------:R-:W-:Y:S01]  /*8430*/  FADD.FTZ R62, R219, R62 ;  /* 0x0000003edb3e7221 */ /* 0x000fe20000010000 */
[C---:B------:R-:W-:Y:S01]  /*8440*/  FFMA.FTZ R61, R18.reuse, R61, R65 ;  /* 0x0000003d123d7223 */ /* 0x040fe20000010041 */
[----:B------:R-:W-:Y:S01]  /*8450*/  FFMA.FTZ R60, R18, R60, -R64 ;  /* 0x0000003c123c7223 */ /* 0x000fe20000010840 */
[----:B------:R-:W-:Y:S01]  /*8460*/  LEA R158, R158, R138, 0x4 ;  /* 0x0000008a9e9e7211 */ /* 0x000fe200078e20ff */
[----:B------:R-:W-:Y:S01]  /*8470*/  FADD.FTZ R63, R220, R63 ;  /* 0x0000003fdc3f7221 */ /* 0x000fe20000010000 */
[----:B------:R-:W-:-:S04]  /*8480*/  HFMA2.MMA R64, -RZ, RZ, 0, 9.5367431640625e-07 ;  /* 0x00000010ff407435 */ /* 0x000fc800000001ff */
[----:B------:R1:W-:Y:S02]  /*8490*/  STS.128 [R158+0x10870], R60 ;  /* 0x0108703c9e007388 */ /* 0x0003e40000000c00 */
[----:B-1----:R-:W1:Y:S01]  /*84a0*/  @!P1 LDC R60, c[0x0][0x21c] ;  /* 0x00008700ff3c9b82 */ /* 0x002e620000000800 */
[----:B------:R-:W-:Y:S02]  /*84b0*/  MOV R61, UR45 ;  /* 0x0000002d003d7c02 */ /* 0x000fe40008000f00 */
[----:B------:R-:W-:Y:S02]  /*84c0*/  CS2R R62, SRZ ;  /* 0x00000000003e7805 */ /* 0x000fe4000001ff00 */
[----:B------:R-:W-:Y:S02]  /*84d0*/  @!P1 IADD3 R61, R61, -0x2, RZ ;  /* 0xfffffffe3d3d9810 */ /* 0x000fe40007ffe0ff */
[----:B------:R-:W-:-:S03]  /*84e0*/  ISETP.GT.U32.AND P3, PT, R157, 0x1f, PT ;  /* 0x0000001f9d00780c */ /* 0x000fc60003f64070 */
[----:B-1----:R-:W-:Y:S01]  /*84f0*/  @!P1 IMAD R60, R61, R60, UR7 ;  /* 0x000000073d3c9e24 */ /* 0x002fe2000f8e023c */
[----:B------:R-:W-:-:S03]  /*8500*/  MOV R61, RZ ;  /* 0x000000ff003d7202 */ /* 0x000fc60000000f00 */
[----:B------:R-:W-:Y:S01]  /*8510*/  @!P1 IMAD.WIDE R64, R60, R64, UR54 ;  /* 0x000000363c409e25 */ /* 0x000fe2000f8e0240 */
[----:B------:R-:W-:-:S03]  /*8520*/  HFMA2.MMA R60, -RZ, RZ, 1.875, 0 ;  /* 0x3f800000ff3c7435 */ /* 0x000fc600000001ff */
[C---:B------:R-:W-:Y:S01]  /*8530*/  FMUL.FTZ R159, R16.reuse, R159 ;  /* 0x0000009f109f7220 */ /* 0x040fe20000410000 */
[----:B------:R-:W-:Y:S01]  /*8540*/  FMUL.FTZ R160, R16, R160 ;  /* 0x000000a010a07220 */ /* 0x000fe20000410000 */
[C---:B------:R-:W-:Y:S01]  /*8550*/  FMUL.FTZ R161, R15.reuse, R161 ;  /* 0x000000a10fa17220 */ /* 0x040fe20000410000 */
[----:B------:R-:W-:Y:S01]  /*8560*/  FMUL.FTZ R162, R15, R162 ;  /* 0x000000a20fa27220 */ /* 0x000fe20000410000 */
[C---:B------:R-:W-:Y:S01]  /*8570*/  FMUL.FTZ R163, R14.reuse, R163 ;  /* 0x000000a30ea37220 */ /* 0x040fe20000410000 */
[----:B------:R-:W-:Y:S02]  /*8580*/  FMUL.FTZ R164, R14, R164 ;  /* 0x000000a40ea47220 */ /* 0x000fe40000410000 */
[----:B------:R1:W5:Y:S01]  /*8590*/  @!P1 LDG.E.128 R60, desc[UR52][R64.64] ;  /* 0x00000034403c9981 */ /* 0x000362000c1e1d00 */
        /* <DEDUP_REMOVED lines=133> */
.L_x_2646:
        /* <DEDUP_REMOVED lines=14> */
.L_x_2649:
[----:B------:R-:W-:-:S03]  /*8ed0*/  UMOV UR42, 0xffffffff ;  /* 0xffffffff002a7882 */ /* 0x000fc60000000000 */
[----:B------:R-:W-:Y:S05]  /*8ee0*/  BRA.DIV UR42, `(.L_x_2525) ;  /* 0x0000008e2a747947 */ /* 0x000fea000b800000 */
.L_x_2652:
[----:B------:R-:W-:-:S03]  /*8ef0*/  UMOV UR42, 0xffffffff ;  /* 0xffffffff002a7882 */ /* 0x000fc60000000000 */
[----:B------:R-:W-:Y:S05]  /*8f00*/  BRA.DIV UR42, `(.L_x_2526) ;  /* 0x0000008e2a947947 */ /* 0x000fea000b800000 */
.L_x_2655:
[----:B------:R-:W-:-:S03]  /*8f10*/  UMOV UR42, 0xffffffff ;  /* 0xffffffff002a7882 */ /* 0x000fc60000000000 */
[----:B------:R-:W-:Y:S05]  /*8f20*/  BRA.DIV UR42, `(.L_x_2527) ;  /* 0x0000008e2ab47947 */ /* 0x000fea000b800000 */
.L_x_2658:
        /* <DEDUP_REMOVED lines=10> */
.L_x_2668:
        /* <DEDUP_REMOVED lines=44> */
.L_x_2522:
[----:B------:R-:W-:Y:S05]  /*9290*/  WARPSYNC.ALL ;  /* 0x0000000000007948 */ /* 0x000fea0003800000 */
[----:B------:R-:W-:Y:S01]  /*92a0*/  BAR.SYNC.DEFER_BLOCKING 0x0 ;  /* 0x0000000000007b1d */ /* 0x000fe20000010000 */
[----:B0--3--:R-:W-:Y:S01]  /*92b0*/  FMUL.FTZ R64, R17, R107 ;  /* 0x0000006b11407220 */ /* 0x009fe20000410000 */
[----:B------:R-:W-:-:S03]  /*92c0*/  UISETP.GE.AND UP0, UPT, UR45, UR47, UPT ;  /* 0x0000002f2d00728c */ /* 0x000fc6000bf06270 */
[----:B------:R-:W-:-:S03]  /*92d0*/  FFMA.FTZ R64, R18, R106, -R64 ;  /* 0x0000006a12407223 */ /* 0x000fc60000010840 */
[----:B------:R-:W-:Y:S01]  /*92e0*/  PLOP3.LUT P1, PT, PT, PT, UP0, 0x80, 0x0 ;  /* 0x000000000000781c */ /* 0x000fe20003f2f008 */
[----:B-----5:R-:W-:-:S03]  /*92f0*/  FMUL.FTZ R63, R19, -R64 ;  /* 0x80000040133f7220 */ /* 0x020fc60000410000 */
[----:B------:R-:W-:Y:S01]  /*9300*/  ISETP.NE.OR P1, PT, R248, RZ, P1 ;  /* 0x000000fff800720c */ /* 0x000fe20000f25670 */
        /* <DEDUP_REMOVED lines=153> */
[----:B------:R-:W-:Y:S01]  /*9ca0*/  MOV R60, 0x3f800000 ;  /* 0x3f800000003c7802 */ /* 0x000fe20000000f00 */
[----:B------:R-:W-:Y:S01]  /*9cb0*/  FADD.FTZ R66, R159, R66 ;  /* 0x000000429f427221 */ /* 0x000fe20000010000 */
[----:B------:R-:W-:Y:S01]  /*9cc0*/  FFMA.FTZ R62, R46, R61, R62 ;  /* 0x0000003d2e3e7223 */ /* 0x000fe2000001003e */
[----:B------:R-:W-:-:S03]  /*9cd0*/  HFMA2.MMA R61, -RZ, RZ, 0, 0 ;  /* 0x00000000ff3d7435 */ /* 0x000fc600000001ff */
[----:B------:R-:W-:Y:S01]  /*9ce0*/  FADD.FTZ R67, -R160, R62 ;  /* 0x0000003ea0437221 */ /* 0x000fe20000010100 */
[----:B------:R-:W-:-:S06]  /*9cf0*/  CS2R R62, SRZ ;  /* 0x00000000003e7805 */ /* 0x000fcc000001ff00 */
        /* <DEDUP_REMOVED lines=136> */
.L_x_2673:
        /* <DEDUP_REMOVED lines=13> */
.L_x_2532:
[----:B------:R-:W-:Y:S05]  /*a650*/  BSYNC B0 ;  /* 0x0000000000007941 */ /* 0x000fea0003800000 */
.L_x_2531:
[----:B------:R-:W-:Y:S01]  /*a660*/  UMOV UR42, 0xffffffff ;  /* 0xffffffff002a7882 */ /* 0x000fe20000000000 */
[----:B------:R-:W-:Y:S02]  /*a670*/  ISETP.GT.U32.AND P2, PT, R248, 0x1d, PT ;  /* 0x0000001df800780c */ /* 0x000fe40003f44070 */
[----:B------:R-:W-:Y:S11]  /*a680*/  BRA.DIV UR42, `(.L_x_2533) ;  /* 0x0000007e2a307947 */ /* 0x000ff6000b800000 */
[----:B-1----:R1:W0:Y:S04]  /*a690*/  SHFL.DOWN PT, R76, R232, 0x2, 0x1f ;  /* 0x08401f00e84c7f89 */ /* 0x00222800000e0000 */
[----:B--2---:R1:W2:Y:S04]  /*a6a0*/  SHFL.DOWN PT, R77, R241, 0x2, 0x1f ;  /* 0x08401f00f14d7f89 */ /* 0x0042a800000e0000 */
[----:B---3--:R1:W3:Y:S04]  /*a6b0*/  SHFL.DOWN PT, R78, R242, 0x2, 0x1f ;  /* 0x08401f00f24e7f89 */ /* 0x0082e800000e0000 */
[----:B----4-:R1:W4:Y:S02]  /*a6c0*/  SHFL.DOWN PT, R79, R243, 0x2, 0x1f ;  /* 0x08401f00f34f7f89 */ /* 0x01032400000e0000 */
.L_x_2679:
        /* <DEDUP_REMOVED lines=13> */
.L_x_2535:
[----:B------:R-:W-:Y:S05]  /*a7a0*/  BSYNC B0 ;  /* 0x0000000000007941 */ /* 0x000fea0003800000 */
.L_x_2534:
[----:B------:R-:W-:Y:S01]  /*a7b0*/  UMOV UR42, 0xffffffff ;  /* 0xffffffff002a7882 */ /* 0x000fe20000000000 */
[----:B------:R-:W-:Y:S02]  /*a7c0*/  ISETP.GT.U32.AND P2, PT, R248, 0x1b, PT ;  /* 0x0000001bf800780c */ /* 0x000fe40003f44070 */
[----:B------:R-:W-:Y:S11]  /*a7d0*/  BRA.DIV UR42, `(.L_x_2536) ;  /* 0x0000007e2a507947 */ /* 0x000ff6000b800000 */
[----:B0-----:R0:W0:Y:S04]  /*a7e0*/  SHFL.DOWN PT, R76, R232, 0x4, 0x1f ;  /* 0x08801f00e84c7f89 */ /* 0x00102800000e0000 */
[----:B--2---:R2:W0:Y:S04]  /*a7f0*/  SHFL.DOWN PT, R77, R241, 0x4, 0x1f ;  /* 0x08801f00f14d7f89 */ /* 0x00442800000e0000 */
[----:B---3--:R2:W3:Y:S04]  /*a800*/  SHFL.DOWN PT, R78, R242, 0x4, 0x1f ;  /* 0x08801f00f24e7f89 */ /* 0x0084e800000e0000 */
[----:B----4-:R2:W4:Y:S02]  /*a810*/  SHFL.DOWN PT, R79, R243, 0x4, 0x1f ;  /* 0x08801f00f34f7f89 */ /* 0x01052400000e0000 */
.L_x_2685:
        /* <DEDUP_REMOVED lines=13> */
.L_x_2538:
[----:B------:R-:W-:Y:S05]  /*a8f0*/  BSYNC B0 ;  /* 0x0000000000007941 */ /* 0x000fea0003800000 */
.L_x_2537:
[----:B------:R-:W-:Y:S01]  /*a900*/  UMOV UR42, 0xffffffff ;  /* 0xffffffff002a7882 */ /* 0x000fe20000000000 */
[----:B------:R-:W-:Y:S02]  /*a910*/  ISETP.GT.U32.AND P2, PT, R248, 0x17, PT ;  /* 0x00000017f800780c */ /* 0x000fe40003f44070 */
[----:B------:R-:W-:Y:S11]  /*a920*/  BRA.DIV UR42, `(.L_x_2539) ;  /* 0x0000007e2a707947 */ /* 0x000ff6000b800000 */
[----:B0-----:R0:W0:Y:S04]  /*a930*/  SHFL.DOWN PT, R76, R232, 0x8, 0x1f ;  /* 0x09001f00e84c7f89 */ /* 0x00102800000e0000 */
[----:B------:R0:W0:Y:S04]  /*a940*/  SHFL.DOWN PT, R77, R241, 0x8, 0x1f ;  /* 0x09001f00f14d7f89 */ /* 0x00002800000e0000 */
[----:B---3--:R3:W0:Y:S04]  /*a950*/  SHFL.DOWN PT, R78, R242, 0x8, 0x1f ;  /* 0x09001f00f24e7f89 */ /* 0x00862800000e0000 */
[----:B----4-:R3:W4:Y:S02]  /*a960*/  SHFL.DOWN PT, R79, R243, 0x8, 0x1f ;  /* 0x09001f00f34f7f89 */ /* 0x01072400000e0000 */
.L_x_2691:
        /* <DEDUP_REMOVED lines=13> */
.L_x_2541:
[----:B------:R-:W-:Y:S05]  /*aa40*/  BSYNC B0 ;  /* 0x0000000000007941 */ /* 0x000fea0003800000 */
.L_x_2540:
[----:B------:R-:W-:Y:S01]  /*aa50*/  UMOV UR42, 0xffffffff ;  /* 0xffffffff002a7882 */ /* 0x000fe20000000000 */
[----:B------:R-:W-:Y:S02]  /*aa60*/  ISETP.GT.U32.AND P2, PT, R248, 0xf, PT ;  /* 0x0000000ff800780c */ /* 0x000fe40003f44070 */
[----:B------:R-:W-:Y:S11]  /*aa70*/  BRA.DIV UR42, `(.L_x_2542) ;  /* 0x0000007e2a907947 */ /* 0x000ff6000b800000 */
[----:B0-----:R0:W0:Y:S04]  /*aa80*/  SHFL.DOWN PT, R76, R232, 0x10, 0x1f ;  /* 0x0a001f00e84c7f89 */ /* 0x00102800000e0000 */
[----:B------:R0:W0:Y:S04]  /*aa90*/  SHFL.DOWN PT, R77, R241, 0x10, 0x1f ;  /* 0x0a001f00f14d7f89 */ /* 0x00002800000e0000 */
[----:B------:R0:W0:Y:S04]  /*aaa0*/  SHFL.DOWN PT, R78, R242, 0x10, 0x1f ;  /* 0x0a001f00f24e7f89 */ /* 0x00002800000e0000 */
[----:B----4-:R4:W0:Y:S02]  /*aab0*/  SHFL.DOWN PT, R79, R243, 0x10, 0x1f ;  /* 0x0a001f00f34f7f89 */ /* 0x01082400000e0000 */
.L_x_2697:
        /* <DEDUP_REMOVED lines=13> */
.L_x_2544:
[----:B------:R-:W-:Y:S05]  /*ab90*/  BSYNC B0 ;  /* 0x0000000000007941 */ /* 0x000fea0003800000 */
.L_x_2543:
        /* <DEDUP_REMOVED lines=21> */
.L_x_2711:
        /* <DEDUP_REMOVED lines=19> */
.L_x_2547:
[----:B------:R-:W-:Y:S05]  /*ae20*/  BSYNC B0 ;  /* 0x0000000000007941 */ /* 0x000fea0003800000 */
.L_x_2546:
        /* <DEDUP_REMOVED lines=34> */
.L_x_2529:
[----:B------:R-:W-:Y:S05]  /*b050*/  WARPSYNC.ALL ;  /* 0x0000000000007948 */ /* 0x000fea0003800000 */
[----:B------:R-:W-:Y:S01]  /*b060*/  BAR.SYNC.DEFER_BLOCKING 0x0 ;  /* 0x0000000000007b1d */ /* 0x000fe20000010000 */
[C---:B------:R-:W-:Y:S01]  /*b070*/  ISETP.NE.AND P1, PT, R157.reuse, RZ, PT ;  /* 0x000000ff9d00720c */ /* 0x040fe20003f25270 */
[----:B------:R-:W-:Y:S01]  /*b080*/  USHF.R.S32.HI UR58, URZ, 0x1f, UR11 ;  /* 0x0000001f3f3a7899 */ /* 0x000fe2000801140b */
[C---:B------:R-:W-:Y:S01]  /*b090*/  SHF.L.U32 R79, R157.reuse, 0x5, RZ ;  /* 0x000000059d4f7819 */ /* 0x040fe200000006ff */
[----:B------:R-:W-:Y:S02]  /*b0a0*/  USHF.R.S32.HI UR50, URZ, 0x1f, UR12 ;  /* 0x0000001f3f327899 */ /* 0x000fe4000801140c */
[----:B------:R-:W-:Y:S01]  /*b0b0*/  BSSY B0, `(.L_x_2548) ;  /* 0x00002dd000007945 */ /* 0x000fe20003800000 */
[----:B------:R-:W2:Y:S07]  /*b0c0*/  LDS.64 R64, [R158+0x11288] ;  /* 0x011288009e407984 */ /* 0x000eae0000000a00 */
[----:B------:R3:W-:Y:S02]  /*b0d0*/  @!P1 STS.128 [R126+0x13080], R60 ;  /* 0x0130803c7e009388 */ /* 0x0007e40000000c00 */
[----:B---3--:R-:W-:Y:S01]  /*b0e0*/  IADD3 R126, R157, 0x200, RZ ;  /* 0x000002009d7e7810 */ /* 0x008fe20007ffe0ff */
        /* <DEDUP_REMOVED lines=8> */
[----:B0-----:R-:W-:-:S03]  /*b170*/  LEA.HI.SX32 R127, R106, R157, 0x1b ;  /* 0x0000009d6a7f7211 */ /* 0x001fc600078fdaff */
[-C--:B------:R-:W-:Y:S01]  /*b180*/  FMUL.FTZ R67, R17, -R65.reuse ;  /* 0x8000004111437220 */ /* 0x080fe20000410000 */
[----:B------:R-:W-:Y:S01]  /*b190*/  FMUL.FTZ R17, R139, R48 ;  /* 0x000000308b117220 */ /* 0x000fe20000410000 */
[----:B------:R-:W-:Y:S02]  /*b1a0*/  FMUL.FTZ R62, R50, R65 ;  /* 0x00000041323e7220 */ /* 0x000fe40000410000 */
[C---:B------:R-:W-:Y:S01]  /*b1b0*/  FFMA.FTZ R64, R18.reuse, R189, -R67 ;  /* 0x000000bd12407223 */ /* 0x040fe20000010843 */
[----:B------:R-:W-:Y:S01]  /*b1c0*/  FFMA.FTZ R67, R18, R65, R66 ;  /* 0x0000004112437223 */ /* 0x000fe20000010042 */
[-C--:B------:R-:W-:Y:S01]  /*b1d0*/  FFMA.FTZ R18, R50, -R17.reuse, R220 ;  /* 0x8000001132127223 */ /* 0x080fe200000100dc */
[----:B------:R-:W-:Y:S01]  /*b1e0*/  FMUL.FTZ R50, R189, UR57 ;  /* 0x00000039bd327c20 */ /* 0x000fe20008410000 */
[C---:B------:R-:W-:Y:S01]  /*b1f0*/  FFMA.FTZ R17, R51.reuse, -R17, R219 ;  /* 0x8000001133117223 */ /* 0x040fe200000100db */
[----:B------:R-:W-:Y:S01]  /*b200*/  FFMA.FTZ R62, R51, R189, R62 ;  /* 0x000000bd333e7223 */ /* 0x000fe2000001003e */
[----:B------:R-:W-:Y:S01]  /*b210*/  FADD.FTZ R60, R187, R64 ;  /* 0x00000040bb3c7221 */ /* 0x000fe20000010000 */
[C---:B------:R-:W-:Y:S01]  /*b220*/  FFMA.FTZ R51, R65.reuse, UR59, -R50 ;  /* 0x0000003b41337c23 */ /* 0x040fe20008010832 */
[----:B------:R-:W-:Y:S01]  /*b230*/  FMUL.FTZ R50, R65, UR57 ;  /* 0x0000003941327c20 */ /* 0x000fe20008410000 */
[----:B------:R-:W-:Y:S01]  /*b240*/  FFMA.FTZ R135, R48, R62, R135 ;  /* 0x0000003e30877223 */ /* 0x000fe20000010087 */
[----:B------:R-:W-:Y:S01]  /*b250*/  FADD.FTZ R188, -R188, R67 ;  /* 0x00000043bcbc7221 */ /* 0x000fe20000010100 */
[----:B------:R-:W-:Y:S01]  /*b260*/  FMUL.FTZ R66, R18, R51 ;  /* 0x0000003312427220 */ /* 0x000fe20000410000 */
[----:B------:R-:W-:Y:S01]  /*b270*/  FFMA.FTZ R64, R189, UR59, R50 ;  /* 0x0000003bbd407c23 */ /* 0x000fe20008010032 */
[C---:B------:R-:W-:Y:S01]  /*b280*/  FMUL.FTZ R50, R48.reuse, R65 ;  /* 0x0000004130327220 */ /* 0x040fe20000410000 */
[----:B------:R-:W-:Y:S01]  /*b290*/  FMUL.FTZ R51, R48, R189 ;  /* 0x000000bd30337220 */ /* 0x000fe20000410000 */
[----:B------:R-:W-:Y:S01]  /*b2a0*/  FMUL.FTZ R65, R140, R49 ;  /* 0x000000318c417220 */ /* 0x000fe20000410000 */
[----:B------:R-:W-:Y:S01]  /*b2b0*/  FFMA.FTZ R48, R17, R64, R66 ;  /* 0x0000004011307223 */ /* 0x000fe20000010042 */
[C---:B------:R-:W-:Y:S01]  /*b2c0*/  FMUL.FTZ R64, R18.reuse, R50 ;  /* 0x0000003212407220 */ /* 0x040fe20000410000 */
[-C--:B------:R-:W-:Y:S01]  /*b2d0*/  FMUL.FTZ R61, R18, R51.reuse ;  /* 0x00000033123d7220 */ /* 0x080fe20000410000 */
[----:B------:R-:W-:Y:S01]  /*b2e0*/  FMUL.FTZ R69, R60, UR57 ;  /* 0x000000393c457c20 */ /* 0x000fe20008410000 */
[----:B------:R-:W-:Y:S01]  /*b2f0*/  FFMA.FTZ R67, R139, R62, R48 ;  /* 0x0000003e8b437223 */ /* 0x000fe20000010030 */
[C---:B------:R-:W-:Y:S01]  /*b300*/  FFMA.FTZ R18, R17.reuse, R51, R64 ;  /* 0x0000003311127223 */ /* 0x040fe20000010040 */
[----:B------:R-:W-:Y:S01]  /*b310*/  FFMA.FTZ R17, R17, R50, -R61 ;  /* 0x0000003211117223 */ /* 0x000fe2000001083d */
[C---:B------:R-:W-:Y:S01]  /*b320*/  FMUL.FTZ R61, R19.reuse, -R188 ;  /* 0x800000bc133d7220 */ /* 0x040fe20000410000 */
[-C--:B------:R-:W-:Y:S01]  /*b330*/  FMUL.FTZ R19, R19, -R60.reuse ;  /* 0x8000003c13137220 */ /* 0x080fe20000410000 */
[C---:B------:R-:W-:Y:S01]  /*b340*/  FFMA.FTZ R48, R188.reuse, UR59, -R69 ;  /* 0x0000003bbc307c23 */ /* 0x040fe20008010845 */
[----:B------:R-:W-:Y:S01]  /*b350*/  FMUL.FTZ R69, R188, UR57 ;  /* 0x00000039bc457c20 */ /* 0x000fe20008410000 */
[C---:B------:R-:W-:Y:S01]  /*b360*/  FFMA.FTZ R64, R20.reuse, R60, -R61 ;  /* 0x0000003c14407223 */ /* 0x040fe2000001083d */
[-C--:B------:R-:W-:Y:S01]  /*b370*/  FFMA.FTZ R63, R20, R188.reuse, R19 ;  /* 0x000000bc143f7223 */ /* 0x080fe20000010013 */
[CC--:B------:R-:W-:Y:S01]  /*b380*/  FFMA.FTZ R19, R52.reuse, -R65.reuse, R217 ;  /* 0x8000004134137223 */ /* 0x0c0fe200000100d9 */
[----:B------:R-:W-:Y:S01]  /*b390*/  FMUL.FTZ R61, R52, R188 ;  /* 0x000000bc343d7220 */ /* 0x000fe20000410000 */
[----:B------:R-:W-:Y:S01]  /*b3a0*/  FMUL.FTZ R52, R49, R60 ;  /* 0x0000003c31347220 */ /* 0x000fe20000410000 */
[----:B------:R-:W-:Y:S01]  /*b3b0*/  FFMA.FTZ R65, R53, -R65, R218 ;  /* 0x8000004135417223 */ /* 0x000fe200000100da */
[----:B------:R-:W-:Y:S01]  /*b3c0*/  FMUL.FTZ R62, R19, R48 ;  /* 0x00000030133e7220 */ /* 0x000fe20000410000 */
[----:B------:R-:W-:Y:S01]  /*b3d0*/  FMUL.FTZ R48, R49, R188 ;  /* 0x000000bc31307220 */ /* 0x000fe20000410000 */
[----:B------:R-:W-:Y:S01]  /*b3e0*/  FFMA.FTZ R61, R53, R60, R61 ;  /* 0x0000003c353d7223 */ /* 0x000fe2000001003d */
[----:B------:R-:W-:Y:S01]  /*b3f0*/  FFMA.FTZ R20, R60, UR59, R69 ;  /* 0x0000003b3c147c23 */ /* 0x000fe20008010045 */
[C---:B------:R-:W-:Y:S01]  /*b400*/  FMUL.FTZ R71, R19.reuse, R52 ;  /* 0x0000003413477220 */ /* 0x040fe20000410000 */
[----:B------:R-:W-:Y:S01]  /*b410*/  FMUL.FTZ R69, R19, R48 ;  /* 0x0000003013457220 */ /* 0x000fe20000410000 */
[----:B------:R-:W-:Y:S01]  /*b420*/  FADD.FTZ R53, R185, R64 ;  /* 0x00000040b9357221 */ /* 0x000fe20000010000 */
[----:B------:R-:W-:Y:S01]  /*b430*/  FADD.FTZ R63, -R186, R63 ;  /* 0x0000003fba3f7221 */ /* 0x000fe20000010100 */
[----:B------:R-:W-:Y:S01]  /*b440*/  FFMA.FTZ R136, R49, R61, R136 ;  /* 0x0000003d31887223 */ /* 0x000fe20000010088 */
[C---:B------:R-:W-:Y:S01]  /*b450*/  FFMA.FTZ R49, R65.reuse, R20, R62 ;  /* 0x0000001441317223 */ /* 0x040fe2000001003e */
[C---:B------:R-:W-:Y:S01]  /*b460*/  FFMA.FTZ R19, R65.reuse, R52, R69 ;  /* 0x0000003441137223 */ /* 0x040fe20000010045 */
[----:B------:R-:W-:Y:S01]  /*b470*/  FFMA.FTZ R20, R65, R48, -R71 ;  /* 0x0000003041147223 */ /* 0x000fe20000010847 */
[C---:B------:R-:W-:Y:S01]  /*b480*/  FMUL.FTZ R65, R21.reuse, -R63 ;  /* 0x8000003f15417220 */ /* 0x040fe20000410000 */
[----:B------:R-:W-:Y:S01]  /*b490*/  FMUL.FTZ R62, R21, -R53 ;  /* 0x80000035153e7220 */ /* 0x000fe20000410000 */
[----:B------:R-:W-:Y:S01]  /*b4a0*/  FMUL.FTZ R64, R54, R63 ;  /* 0x0000003f36407220 */ /* 0x000fe20000410000 */
[----:B------:R-:W-:Y:S01]  /*b4b0*/  FMUL.FTZ R66, R53, UR57 ;  /* 0x0000003935427c20 */ /* 0x000fe20008410000 */
[C---:B------:R-:W-:Y:S01]  /*b4c0*/  FFMA.FTZ R60, R22.reuse, R53, -R65 ;  /* 0x00000035163c7223 */ /* 0x040fe20000010841 */
[----:B------:R-:W-:Y:S01]  /*b4d0*/  FFMA.FTZ R21, R22, R63, R62 ;  /* 0x0000003f16157223 */ /* 0x000fe2000001003e */
[----:B------:R-:W-:Y:S01]  /*b4e0*/  FMUL.FTZ R22, R141, R102 ;  /* 0x000000668d167220 */ /* 0x000fe20000410000 */
[----:B------:R-:W-:Y:S01]  /*b4f0*/  FADD.FTZ R134, R67, R134 ;  /* 0x0000008643867221 */ /* 0x000fe20000010000 */
[----:B------:R-:W-:Y:S01]  /*b500*/  FADD.FTZ R60, R183, R60 ;  /* 0x0000003cb73c7221 */ /* 0x000fe20000010000 */
[----:B------:R-:W-:Y:S01]  /*b510*/  FADD.FTZ R184, -R184, R21 ;  /* 0x00000015b8b87221 */ /* 0x000fe20000010100 */
[-C--:B------:R-:W-:Y:S01]  /*b520*/  FFMA.FTZ R62, R54, -R22.reuse, R215 ;  /* 0x80000016363e7223 */ /* 0x080fe200000100d7 */
[----:B------:R-:W-:Y:S01]  /*b530*/  FFMA.FTZ R54, R55, R53, R64 ;  /* 0x0000003537367223 */ /* 0x000fe20000010040 */
[----:B------:R-:W-:Y:S01]  /*b540*/  FFMA.FTZ R64, R140, R61, R49 ;  /* 0x0000003d8c407223 */ /* 0x000fe20000010031 */
[C---:B------:R-:W-:Y:S01]  /*b550*/  FFMA.FTZ R49, R63.reuse, UR59, -R66 ;  /* 0x0000003b3f317c23 */ /* 0x040fe20008010842 */
[----:B------:R-:W-:Y:S01]  /*b560*/  FMUL.FTZ R66, R63, UR57 ;  /* 0x000000393f427c20 */ /* 0x000fe20008410000 */
[----:B------:R-:W-:Y:S01]  /*b570*/  FFMA.FTZ R22, R55, -R22, R216 ;  /* 0x8000001637167223 */ /* 0x000fe200000100d8 */
[----:B------:R-:W-:Y:S01]  /*b580*/  FFMA.FTZ R137, R102, R54, R137 ;  /* 0x0000003666897223 */ /* 0x000fe20000010089 */
[----:B------:R-:W-:Y:S01]  /*b590*/  FMUL.FTZ R55, R62, R49 ;  /* 0x000000313e377220 */ /* 0x000fe20000410000 */
[----:B------:R-:W-:Y:S01]  /*b5a0*/  FFMA.FTZ R21, R53, UR59, R66 ;  /* 0x0000003b35157c23 */ /* 0x000fe20008010042 */
[C---:B------:R-:W-:Y:S01]  /*b5b0*/  FMUL.FTZ R49, R102.reuse, R63 ;  /* 0x0000003f66317220 */ /* 0x040fe20000410000 */
[----:B------:R-:W-:Y:S01]  /*b5c0*/  FMUL.FTZ R53, R102, R53 ;  /* 0x0000003566357220 */ /* 0x000fe20000410000 */
[----:B------:R-:W-:Y:S01]  /*b5d0*/  FADD.FTZ R133, R64, R133 ;  /* 0x0000008540857221 */ /* 0x000fe20000010000 */
[----:B------:R-:W-:Y:S01]  /*b5e0*/  FFMA.FTZ R66, R22, R21, R55 ;  /* 0x0000001516427223 */ /* 0x000fe20000010037 */
[C---:B------:R-:W-:Y:S01]  /*b5f0*/  FMUL.FTZ R68, R62.reuse, R49 ;  /* 0x000000313e447220 */ /* 0x040fe20000410000 */
[-C--:B------:R-:W-:Y:S01]  /*b600*/  FMUL.FTZ R62, R62, R53.reuse ;  /* 0x000000353e3e7220 */ /* 0x080fe20000410000 */
[C---:B------:R-:W-:Y:S01]  /*b610*/  FMUL.FTZ R55, R23.reuse, -R184 ;  /* 0x800000b817377220 */ /* 0x040fe20000410000 */
[-C--:B------:R-:W-:Y:S01]  /*b620*/  FMUL.FTZ R23, R23, -R60.reuse ;  /* 0x8000003c17177220 */ /* 0x080fe20000410000 */
[C---:B------:R-:W-:Y:S01]  /*b630*/  FFMA.FTZ R21, R22.reuse, R53, R68 ;  /* 0x0000003516157223 */ /* 0x040fe20000010044 */
[----:B------:R-:W-:Y:S01]  /*b640*/  FFMA.FTZ R22, R22, R49, -R62 ;  /* 0x0000003116167223 */ /* 0x000fe2000001083e */
[C---:B------:R-:W-:Y:S01]  /*b650*/  FFMA.FTZ R62, R24.reuse, R60, -R55 ;  /* 0x0000003c183e7223 */ /* 0x040fe20000010837 */
[-C--:B------:R-:W-:Y:S01]  /*b660*/  FFMA.FTZ R61, R24, R184.reuse, R23 ;  /* 0x000000b8183d7223 */ /* 0x080fe20000010017 */
[----:B------:R-:W-:Y:S01]  /*b670*/  FMUL.FTZ R24, R142, R103 ;  /* 0x000000678e187220 */ /* 0x000fe20000410000 */
[----:B------:R-:W-:Y:S01]  /*b680*/  FMUL.FTZ R55, R56, R184 ;  /* 0x000000b838377220 */ /* 0x000fe20000410000 */
[----:B------:R-:W-:Y:S01]  /*b690*/  FFMA.FTZ R63, R141, R54, R66 ;  /* 0x000000368d3f7223 */ /* 0x000fe20000010042 */
[----:B------:R-:W-:Y:S01]  /*b6a0*/  FADD.FTZ R61, -R182, R61 ;  /* 0x0000003db63d7221 */ /* 0x000fe20000010100 */
[----:B------:R-:W-:Y:S01]  /*b6b0*/  FFMA.FTZ R23, R56, -R24, R213 ;  /* 0x8000001838177223 */ /* 0x000fe200000100d5 */
[C---:B------:R-:W-:Y:S01]  /*b6c0*/  FFMA.FTZ R56, R57.reuse, R60, R55 ;  /* 0x0000003c39387223 */ /* 0x040fe20000010037 */
[----:B------:R-:W-:Y:S01]  /*b6d0*/  FMUL.FTZ R55, R60, UR57 ;  /* 0x000000393c377c20 */ /* 0x000fe20008410000 */
[----:B------:R-:W-:Y:S01]  /*b6e0*/  FFMA.FTZ R24, R57, -R24, R214 ;  /* 0x8000001839187223 */ /* 0x000fe200000100d6 */
[----:B------:R-:W-:Y:S01]  /*b6f0*/  FADD.FTZ R57, R181, R62 ;  /* 0x0000003eb5397221 */ /* 0x000fe20000010000 */
[----:B------:R-:W-:Y:S01]  /*b700*/  FADD.FTZ R132, R63, R132 ;  /* 0x000000843f847221 */ /* 0x000fe20000010000 */
[C---:B------:R-:W-:Y:S01]  /*b710*/  FFMA.FTZ R54, R184.reuse, UR59, -R55 ;  /* 0x0000003bb8367c23 */ /* 0x040fe20008010837 */
[----:B------:R-:W-:Y:S01]  /*b720*/  FMUL.FTZ R55, R184, UR57 ;  /* 0x00000039b8377c20 */ /* 0x000fe20008410000 */
[C---:B------:R-:W-:Y:S01]  /*b730*/  FMUL.FTZ R63, R25.reuse, -R61 ;  /* 0x8000003d193f7220 */ /* 0x040fe20000410000 */
[----:B------:R-:W-:Y:S01]  /*b740*/  FMUL.FTZ R62, R25, -R57 ;  /* 0x80000039193e7220 */ /* 0x000fe20000410000 */
[----:B------:R-:W-:Y:S01]  /*b750*/  FMUL.FTZ R67, R23, R54 ;  /* 0x0000003617437220 */ /* 0x000fe20000410000 */
[C---:B------:R-:W-:Y:S01]  /*b760*/  FMUL.FTZ R54, R103.reuse, R184 ;  /* 0x000000b867367220 */ /* 0x040fe20000410000 */
[----:B------:R-:W-:Y:S01]  /*b770*/  FFMA.FTZ R65, R60, UR59, R55 ;  /* 0x0000003b3c417c23 */ /* 0x000fe20008010037 */
[C---:B------:R-:W-:Y:S01]  /*b780*/  FMUL.FTZ R55, R103.reuse, R60 ;  /* 0x0000003c67377220 */ /* 0x040fe20000410000 */
[----:B------:R-:W-:Y:S01]  /*b790*/  FFMA.FTZ R221, R103, R56, R221 ;  /* 0x0000003867dd7223 */ /* 0x000fe200000100dd */
[C---:B------:R-:W-:Y:S01]  /*b7a0*/  FMUL.FTZ R60, R23.reuse, R54 ;  /* 0x00000036173c7220 */ /* 0x040fe20000410000 */
[C---:B------:R-:W-:Y:S01]  /*b7b0*/  FFMA.FTZ R65, R24.reuse, R65, R67 ;  /* 0x0000004118417223 */ /* 0x040fe20000010043 */
[-C--:B------:R-:W-:Y:S01]  /*b7c0*/  FMUL.FTZ R67, R23, R55.reuse ;  /* 0x0000003717437220 */ /* 0x080fe20000410000 */
[----:B------:R-:W-:Y:S01]  /*b7d0*/  FMUL.FTZ R64, R61, UR57 ;  /* 0x000000393d407c20 */ /* 0x000fe20008410000 */
[----:B------:R-:W-:Y:S01]  /*b7e0*/  FFMA.FTZ R23, R24, R55, R60 ;  /* 0x0000003718177223 */ /* 0x000fe2000001003c */
[C---:B------:R-:W-:Y:S01]  /*b7f0*/  FFMA.FTZ R60, R26.reuse, R57, -R63 ;  /* 0x000000391a3c7223 */ /* 0x040fe2000001083f */
[-C--:B------:R-:W-:Y:S01]  /*b800*/  FFMA.FTZ R63, R26, R61.reuse, R62 ;  /* 0x0000003d1a3f7223 */ /* 0x080fe2000001003e */
[----:B------:R-:W-:Y:S01]  /*b810*/  FMUL.FTZ R62, R143, R104 ;  /* 0x000000688f3e7220 */ /* 0x000fe20000410000 */
[----:B------:R-:W-:Y:S01]  /*b820*/  FMUL.FTZ R26, R58, R61 ;  /* 0x0000003d3a1a7220 */ /* 0x000fe20000410000 */
[----:B------:R-:W-:Y:S01]  /*b830*/  FFMA.FTZ R66, R142, R56, R65 ;  /* 0x000000388e427223 */ /* 0x000fe20000010041 */
[----:B------:R-:W-:Y:S01]  /*b840*/  FMUL.FTZ R56, R57, UR57 ;  /* 0x0000003939387c20 */ /* 0x000fe20008410000 */
[-C--:B------:R-:W-:Y:S01]  /*b850*/  FFMA.FTZ R58, R58, -R62.reuse, R211 ;  /* 0x8000003e3a3a7223 */ /* 0x080fe200000100d3 */
[C---:B------:R-:W-:Y:S01]  /*b860*/  FFMA.FTZ R62, R59.reuse, -R62, R212 ;  /* 0x8000003e3b3e7223 */ /* 0x040fe200000100d4 */
[----:B------:R-:W-:Y:S01]  /*b870*/  FFMA.FTZ R25, R59, R57, R26 ;  /* 0x000000393b197223 */ /* 0x000fe2000001001a */
[----:B------:R-:W-:Y:S01]  /*b880*/  FFMA.FTZ R59, R61, UR59, -R56 ;  /* 0x0000003b3d3b7c23 */ /* 0x000fe20008010838 */
[----:B------:R-:W-:Y:S01]  /*b890*/  FMUL.FTZ R56, R104, R61 ;  /* 0x0000003d68387220 */ /* 0x000fe20000410000 */
[----:B------:R-:W-:Y:S01]  /*b8a0*/  FFMA.FTZ R61, R57, UR59, R64 ;  /* 0x0000003b393d7c23 */ /* 0x000fe20008010040 */
[----:B------:R-:W-:Y:S01]  /*b8b0*/  FADD.FTZ R26, R179, R60 ;  /* 0x0000003cb31a7221 */ /* 0x000fe20000010000 */
[----:B------:R-:W-:Y:S01]  /*b8c0*/  FMUL.FTZ R64, R58, R59 ;  /* 0x0000003b3a407220 */ /* 0x000fe20000410000 */
[----:B------:R-:W-:Y:S01]  /*b8d0*/  FADD.FTZ R60, -R180, R63 ;  /* 0x0000003fb43c7221 */ /* 0x000fe20000010100 */
[----:B------:R-:W-:Y:S01]  /*b8e0*/  FMUL.FTZ R57, R104, R57 ;  /* 0x0000003968397220 */ /* 0x000fe20000410000 */
[----:B------:R-:W-:Y:S01]  /*b8f0*/  FMUL.FTZ R63, R58, R56 ;  /* 0x000000383a3f7220 */ /* 0x000fe20000410000 */
[----:B------:R-:W-:Y:S01]  /*b900*/  FFMA.FTZ R68, R62, R61, R64 ;  /* 0x0000003d3e447223 */ /* 0x000fe20000010040 */
[C---:B------:R-:W-:Y:S01]  /*b910*/  FMUL.FTZ R61, R27.reuse, -R60 ;  /* 0x8000003c1b3d7220 */ /* 0x040fe20000410000 */
[-C--:B------:R-:W-:Y:S01]  /*b920*/  FMUL.FTZ R59, R58, R57.reuse ;  /* 0x000000393a3b7220 */ /* 0x080fe20000410000 */
[----:B------:R-:W-:Y:S01]  /*b930*/  FADD.FTZ R131, R66, R131 ;  /* 0x0000008342837221 */ /* 0x000fe20000010000 */
[----:B------:R-:W-:Y:S01]  /*b940*/  FFMA.FTZ R58, R62, R57, R63 ;  /* 0x000000393e3a7223 */ /* 0x000fe2000001003f */
[----:B------:R-:W-:Y:S01]  /*b950*/  FMUL.FTZ R27, R27, -R26 ;  /* 0x8000001a1b1b7220 */ /* 0x000fe20000410000 */
[----:B------:R-:W-:Y:S01]  /*b960*/  FMUL.FTZ R63, R80, R60 ;  /* 0x0000003c503f7220 */ /* 0x000fe20000410000 */
[----:B------:R-:W-:Y:S01]  /*b970*/  FFMA.FTZ R66, R28, R26, -R61 ;  /* 0x0000001a1c427223 */ /* 0x000fe2000001083d */
[----:B------:R-:W-:Y:S01]  /*b980*/  FFMA.FTZ R59, R62, R56, -R59 ;  /* 0x000000383e3b7223 */ /* 0x000fe2000001083b */
[----:B------:R-:W-:Y:S01]  /*b990*/  FMUL.FTZ R61, R26, UR57 ;  /* 0x000000391a3d7c20 */ /* 0x000fe20008410000 */
[----:B------:R-:W-:Y:S01]  /*b9a0*/  FMUL.FTZ R62, R144, R105 ;  /* 0x00000069903e7220 */ /* 0x000fe20000410000 */
[-C--:B------:R-:W-:Y:S01]  /*b9b0*/  FFMA.FTZ R222, R104, R25.reuse, R222 ;  /* 0x0000001968de7223 */ /* 0x080fe200000100de */
[----:B------:R-:W-:Y:S01]  /*b9c0*/  FFMA.FTZ R27, R28, R60, R27 ;  /* 0x0000003c1c1b7223 */ /* 0x000fe2000001001b */
[----:B------:R-:W-:Y:S01]  /*b9d0*/  FFMA.FTZ R69, R143, R25, R68 ;  /* 0x000000198f457223 */ /* 0x000fe20000010044 */
[----:B------:R-:W-:Y:S01]  /*b9e0*/  FFMA.FTZ R28, R81, R26, R63 ;  /* 0x0000001a511c7223 */ /* 0x000fe2000001003f */
[C---:B------:R-:W-:Y:S01]  /*b9f0*/  FMUL.FTZ R25, R60.reuse, UR57 ;  /* 0x000000393c197c20 */ /* 0x040fe20008410000 */
[----:B------:R-:W-:Y:S01]  /*ba00*/  FFMA.FTZ R63, R60, UR59, -R61 ;  /* 0x0000003b3c3f7c23 */ /* 0x000fe2000801083d */
[----:B------:R-:W-:Y:S01]  /*ba10*/  FFMA.FTZ R80, R80, -R62, R209 ;  /* 0x8000003e50507223 */ /* 0x000fe200000100d1 */
[C---:B------:R-:W-:Y:S01]  /*ba20*/  FMUL.FTZ R60, R105.reuse, R60 ;  /* 0x0000003c693c7220 */ /* 0x040fe20000410000 */
[----:B------:R-:W-:Y:S01]  /*ba30*/  FMUL.FTZ R61, R105, R26 ;  /* 0x0000001a693d7220 */ /* 0x000fe20000410000 */
[----:B------:R-:W-:Y:S01]  /*ba40*/  FFMA.FTZ R65, R26, UR59, R25 ;  /* 0x0000003b1a417c23 */ /* 0x000fe20008010019 */
[----:B------:R-:W-:Y:S01]  /*ba50*/  FFMA.FTZ R24, R24, R54, -R67 ;  /* 0x0000003618187223 */ /* 0x000fe20000010843 */
[----:B------:R-:W-:Y:S01]  /*ba60*/  FADD.FTZ R25, -R178, R27 ;  /* 0x0000001bb2197221 */ /* 0x000fe20000010100 */
[----:B------:R-:W-:Y:S01]  /*ba70*/  FFMA.FTZ R64, R81, -R62, R210 ;  /* 0x8000003e51407223 */ /* 0x000fe200000100d2 */
[CC--:B------:R-:W-:Y:S01]  /*ba80*/  FMUL.FTZ R27, R80.reuse, R60.reuse ;  /* 0x0000003c501b7220 */ /* 0x0c0fe20000410000 */
[C---:B------:R-:W-:Y:S01]  /*ba90*/  FMUL.FTZ R67, R80.reuse, R61 ;  /* 0x0000003d50437220 */ /* 0x040fe20000410000 */
[----:B------:R-:W-:Y:S01]  /*baa0*/  FMUL.FTZ R80, R80, R63 ;  /* 0x0000003f50507220 */ /* 0x000fe20000410000 */
[----:B------:R-:W-:Y:S01]  /*bab0*/  FADD.FTZ R66, R177, R66 ;  /* 0x00000042b1427221 */ /* 0x000fe20000010000 */
[C---:B------:R-:W-:Y:S01]  /*bac0*/  FFMA.FTZ R62, R64.reuse, R61, R27 ;  /* 0x0000003d403e7223 */ /* 0x040fe2000001001b */
[C---:B------:R-:W-:Y:S01]  /*bad0*/  FFMA.FTZ R63, R64.reuse, R60, -R67 ;  /* 0x0000003c403f7223 */ /* 0x040fe20000010843 */
[----:B------:R-:W-:Y:S01]  /*bae0*/  FFMA.FTZ R67, R64, R65, R80 ;  /* 0x0000004140437223 */ /* 0x000fe20000010050 */
[C---:B------:R-:W-:Y:S01]  /*baf0*/  FMUL.FTZ R64, R29.reuse, -R66 ;  /* 0x800000421d407220 */ /* 0x040fe20000410000 */
[-C--:B------:R-:W-:Y:S01]  /*bb00*/  FMUL.FTZ R27, R29, -R25.reuse ;  /* 0x800000191d1b7220 */ /* 0x080fe20000410000 */
[----:B------:R-:W-:Y:S01]  /*bb10*/  FMUL.FTZ R29, R145, R108 ;  /* 0x0000006c911d7220 */ /* 0x000fe20000410000 */
[-C--:B------:R-:W-:Y:S01]  /*bb20*/  FFMA.FTZ R223, R105, R28.reuse, R223 ;  /* 0x0000001c69df7223 */ /* 0x080fe200000100df */
[----:B------:R-:W-:Y:S01]  /*bb30*/  FADD.FTZ R130, R69, R130 ;  /* 0x0000008245827221 */ /* 0x000fe20000010000 */
[----:B------:R-:W-:Y:S01]  /*bb40*/  FFMA.FTZ R68, R144, R28, R67 ;  /* 0x0000001c90447223 */ /* 0x000fe20000010043 */
[-C--:B------:R-:W-:Y:S01]  /*bb50*/  FMUL.FTZ R65, R82, R25.reuse ;  /* 0x0000001952417220 */ /* 0x080fe20000410000 */
[----:B------:R-:W-:Y:S01]  /*bb60*/  FFMA.FTZ R69, R30, R25, R64 ;  /* 0x000000191e457223 */ /* 0x000fe20000010040 */
[----:B------:R-:W-:Y:S01]  /*bb70*/  FMUL.FTZ R28, R66, UR57 ;  /* 0x00000039421c7c20 */ /* 0x000fe20008410000 */
[-C--:B------:R-:W-:Y:S01]  /*bb80*/  FFMA.FTZ R26, R30, R66.reuse, -R27 ;  /* 0x000000421e1a7223 */ /* 0x080fe2000001081b */
[-C--:B------:R-:W-:Y:S01]  /*bb90*/  FFMA.FTZ R27, R82, -R29.reuse, R207 ;  /* 0x8000001d521b7223 */ /* 0x080fe200000100cf */
[C---:B------:R-:W-:Y:S01]  /*bba0*/  FFMA.FTZ R29, R83.reuse, -R29, R208 ;  /* 0x8000001d531d7223 */ /* 0x040fe200000100d0 */
[----:B------:R-:W-:Y:S01]  /*bbb0*/  FFMA.FTZ R83, R83, R66, R65 ;  /* 0x0000004253537223 */ /* 0x000fe20000010041 */
[----:B------:R-:W-:Y:S01]  /*bbc0*/  FADD.FTZ R69, -R176, R69 ;  /* 0x00000045b0457221 */ /* 0x000fe20000010100 */
[----:B------:R-:W-:Y:S01]  /*bbd0*/  FFMA.FTZ R28, R25, UR59, -R28 ;  /* 0x0000003b191c7c23 */ /* 0x000fe2000801081c */
[----:B------:R-:W-:Y:S01]  /*bbe0*/  FADD.FTZ R26, R175, R26 ;  /* 0x0000001aaf1a7221 */ /* 0x000fe20000010000 */
[----:B------:R-:W-:Y:S01]  /*bbf0*/  FMUL.FTZ R65, R25, UR57 ;  /* 0x0000003919417c20 */ /* 0x000fe20008410000 */
[----:B------:R-:W-:Y:S01]  /*bc00*/  FMUL.FTZ R64, R108, R25 ;  /* 0x000000196c407220 */ /* 0x000fe20000410000 */
[----:B------:R-:W-:Y:S01]  /*bc10*/  FMUL.FTZ R71, R27, R28 ;  /* 0x0000001c1b477220 */ /* 0x000fe20000410000 */
[CC--:B------:R-:W-:Y:S01]  /*bc20*/  FMUL.FTZ R25, R31.reuse, -R69.reuse ;  /* 0x800000451f197220 */ /* 0x0c0fe20000410000 */
[----:B------:R-:W-:Y:S01]  /*bc30*/  FFMA.FTZ R30, R66, UR59, R65 ;  /* 0x0000003b421e7c23 */ /* 0x000fe20008010041 */
[----:B------:R-:W-:Y:S01]  /*bc40*/  FMUL.FTZ R28, R31, -R26 ;  /* 0x8000001a1f1c7220 */ /* 0x000fe20000410000 */
[----:B------:R-:W-:Y:S01]  /*bc50*/  FMUL.FTZ R66, R108, R66 ;  /* 0x000000426c427220 */ /* 0x000fe20000410000 */
[----:B-1----:R-:W-:Y:S01]  /*bc60*/  FFMA.FTZ R72, R32, R26, -R25 ;  /* 0x0000001a20487223 */ /* 0x002fe20000010819 */
[----:B------:R-:W-:Y:S01]  /*bc70*/  FADD.FTZ R129, R68, R129 ;  /* 0x0000008144817221 */ /* 0x000fe20000010000 */
[----:B------:R-:W-:Y:S01]  /*bc80*/  FFMA.FTZ R25, R32, R69, R28 ;  /* 0x0000004520197223 */ /* 0x000fe2000001001c */
[C---:B------:R-:W-:Y:S01]  /*bc90*/  FMUL.FTZ R68, R27.reuse, R64 ;  /* 0x000000401b447220 */ /* 0x040fe20000410000 */
[-C--:B------:R-:W-:Y:S01]  /*bca0*/  FMUL.FTZ R67, R27, R66.reuse ;  /* 0x000000421b437220 */ /* 0x080fe20000410000 */
[----:B------:R-:W-:Y:S01]  /*bcb0*/  FMUL.FTZ R27, R146, R109 ;  /* 0x0000006d921b7220 */ /* 0x000fe20000410000 */
[----:B------:R-:W-:Y:S01]  /*bcc0*/  FADD.FTZ R72, R173, R72 ;  /* 0x00000048ad487221 */ /* 0x000fe20000010000 */
[----:B------:R-:W-:Y:S01]  /*bcd0*/  FADD.FTZ R25, -R174, R25 ;  /* 0x00000019ae197221 */ /* 0x000fe20000010100 */
[C---:B------:R-:W-:Y:S01]  /*bce0*/  FFMA.FTZ R65, R29.reuse, R66, R68 ;  /* 0x000000421d417223 */ /* 0x040fe20000010044 */
[C---:B------:R-:W-:Y:S01]  /*bcf0*/  FFMA.FTZ R67, R29.reuse, R64, -R67 ;  /* 0x000000401d437223 */ /* 0x040fe20000010843 */
[----:B------:R-:W-:Y:S01]  /*bd00*/  FFMA.FTZ R30, R29, R30, R71 ;  /* 0x0000001e1d1e7223 */ /* 0x000fe20000010047 */
[C---:B------:R-:W-:Y:S01]  /*bd10*/  FMUL.FTZ R29, R84.reuse, R69 ;  /* 0x00000045541d7220 */ /* 0x040fe20000410000 */
[-C--:B------:R-:W-:Y:S01]  /*bd20*/  FFMA.FTZ R84, R84, -R27.reuse, R205 ;  /* 0x8000001b54547223 */ /* 0x080fe200000100cd */
[----:B------:R-:W-:Y:S01]  /*bd30*/  FFMA.FTZ R74, R85, -R27, R206 ;  /* 0x8000001b554a7223 */ /* 0x000fe200000100ce */
[C---:B------:R-:W-:Y:S01]  /*bd40*/  FMUL.FTZ R32, R33.reuse, -R72 ;  /* 0x8000004821207220 */ /* 0x040fe20000410000 */
[----:B------:R-:W-:Y:S01]  /*bd50*/  FMUL.FTZ R27, R33, -R25 ;  /* 0x80000019211b7220 */ /* 0x000fe20000410000 */
[-C--:B------:R-:W-:Y:S01]  /*bd60*/  FFMA.FTZ R224, R108, R83.reuse, R224 ;  /* 0x000000536ce07223 */ /* 0x080fe200000100e0 */
[----:B------:R-:W-:Y:S01]  /*bd70*/  FFMA.FTZ R28, R85, R26, R29 ;  /* 0x0000001a551c7223 */ /* 0x000fe2000001001d */
[----:B------:R-:W-:Y:S01]  /*bd80*/  FMUL.FTZ R68, R26, UR57 ;  /* 0x000000391a447c20 */ /* 0x000fe20008410000 */
[----:B------:R-:W-:Y:S01]  /*bd90*/  FFMA.FTZ R83, R145, R83, R30 ;  /* 0x0000005391537223 */ /* 0x000fe2000001001e */
[C---:B------:R-:W-:Y:S01]  /*bda0*/  FMUL.FTZ R29, R69.reuse, UR57 ;  /* 0x00000039451d7c20 */ /* 0x040fe20008410000 */
[C---:B------:R-:W-:Y:S01]  /*bdb0*/  FFMA.FTZ R77, R34.reuse, R25, R32 ;  /* 0x00000019224d7223 */ /* 0x040fe20000010020 */
[----:B------:R-:W-:Y:S01]  /*bdc0*/  FFMA.FTZ R30, R34, R72, -R27 ;  /* 0x00000048221e7223 */ /* 0x000fe2000001081b */
[----:B------:R-:W-:Y:S01]  /*bdd0*/  FFMA.FTZ R27, R69, UR59, -R68 ;  /* 0x0000003b451b7c23 */ /* 0x000fe20008010844 */
[----:B------:R-:W-:Y:S01]  /*bde0*/  FFMA.FTZ R29, R26, UR59, R29 ;  /* 0x0000003b1a1d7c23 */ /* 0x000fe2000801001d */
[----:B------:R-:W-:Y:S01]  /*bdf0*/  FMUL.FTZ R71, R109, R26 ;  /* 0x0000001a6d477220 */ /* 0x000fe20000410000 */
[----:B------:R-:W-:Y:S01]  /*be00*/  FADD.FTZ R77, -R172, R77 ;  /* 0x0000004dac4d7221 */ /* 0x000fe20000010100 */
[----:B------:R-:W-:Y:S01]  /*be10*/  FADD.FTZ R26, R171, R30 ;  /* 0x0000001eab1a7221 */ /* 0x000fe20000010000 */
[----:B------:R-:W-:Y:S01]  /*be20*/  FMUL.FTZ R34, R84, R27 ;  /* 0x0000001b54227220 */ /* 0x000fe20000410000 */
[----:B------:R-:W-:Y:S01]  /*be30*/  FMUL.FTZ R69, R109, R69 ;  /* 0x000000456d457220 */ /* 0x000fe20000410000 */
[C---:B------:R-:W-:Y:S01]  /*be40*/  FMUL.FTZ R27, R35.reuse, -R77 ;  /* 0x8000004d231b7220 */ /* 0x040fe20000410000 */
[----:B------:R-:W-:Y:S01]  /*be50*/  FMUL.FTZ R32, R35, -R26 ;  /* 0x8000001a23207220 */ /* 0x000fe20000410000 */
[----:B------:R-:W-:Y:S01]  /*be60*/  FFMA.FTZ R73, R74, R29, R34 ;  /* 0x0000001d4a497223 */ /* 0x000fe20000010022 */
[----:B------:R-:W-:Y:S01]  /*be70*/  FMUL.FTZ R29, R147, R110 ;  /* 0x0000006e931d7220 */ /* 0x000fe20000410000 */
[C---:B------:R-:W-:Y:S01]  /*be80*/  FFMA.FTZ R30, R36.reuse, R26, -R27 ;  /* 0x0000001a241e7223 */ /* 0x040fe2000001081b */
[----:B------:R-:W-:Y:S01]  /*be90*/  FFMA.FTZ R27, R36, R77, R32 ;  /* 0x0000004d241b7223 */ /* 0x000fe20000010020 */
[-C--:B------:R-:W-:Y:S01]  /*bea0*/  FFMA.FTZ R225, R109, R28.reuse, R225 ;  /* 0x0000001c6de17223 */ /* 0x080fe200000100e1 */
[-C--:B------:R-:W-:Y:S01]  /*beb0*/  FFMA.FTZ R35, R86, -R29.reuse, R203 ;  /* 0x8000001d56237223 */ /* 0x080fe200000100cb */
[----:B------:R-:W-:Y:S01]  /*bec0*/  FADD.FTZ R169, R169, R30 ;  /* 0x0000001ea9a97221 */ /* 0x000fe20000010000 */
[----:B------:R-:W-:Y:S01]  /*bed0*/  FADD.FTZ R27, -R170, R27 ;  /* 0x0000001baa1b7221 */ /* 0x000fe20000010100 */
[----:B------:R-:W-:Y:S01]  /*bee0*/  FFMA.FTZ R33, R87, -R29, R204 ;  /* 0x8000001d57217223 */ /* 0x000fe200000100cc */
[----:B------:R-:W-:Y:S01]  /*bef0*/  FFMA.FTZ R34, R146, R28, R73 ;  /* 0x0000001c92227223 */ /* 0x000fe20000010049 */
[C---:B------:R-:W-:Y:S01]  /*bf00*/  FMUL.FTZ R30, R37.reuse, -R169 ;  /* 0x800000a9251e7220 */ /* 0x040fe20000410000 */
[----:B------:R-:W-:Y:S01]  /*bf10*/  FMUL.FTZ R29, R37, -R27 ;  /* 0x8000001b251d7220 */ /* 0x000fe20000410000 */
[C---:B------:R-:W-:Y:S01]  /*bf20*/  FMUL.FTZ R31, R84.reuse, R69 ;  /* 0x00000045541f7220 */ /* 0x040fe20000410000 */
[----:B------:R-:W-:Y:S01]  /*bf30*/  FMUL.FTZ R70, R84, R71 ;  /* 0x0000004754467220 */ /* 0x000fe20000410000 */
[----:B------:R-:W-:Y:S01]  /*bf40*/  FMUL.FTZ R32, R72, UR57 ;  /* 0x0000003948207c20 */ /* 0x000fe20008410000 */
[C---:B------:R-:W-:Y:S01]  /*bf50*/  FFMA.FTZ R28, R38.reuse, R169, -R29 ;  /* 0x000000a9261c7223 */ /* 0x040fe2000001081d */
[----:B------:R-:W-:Y:S01]  /*bf60*/  FFMA.FTZ R29, R38, R27, R30 ;  /* 0x0000001b261d7223 */ /* 0x000fe2000001001e */
[C---:B------:R-:W-:Y:S01]  /*bf70*/  FFMA.FTZ R68, R74.reuse, R71, R31 ;  /* 0x000000474a447223 */ /* 0x040fe2000001001f */
[----:B------:R-:W-:Y:S01]  /*bf80*/  FFMA.FTZ R70, R74, R69, -R70 ;  /* 0x000000454a467223 */ /* 0x000fe20000010846 */
[-C--:B------:R-:W-:Y:S01]  /*bf90*/  FMUL.FTZ R31, R86, R25.reuse ;  /* 0x00000019561f7220 */ /* 0x080fe20000410000 */
[----:B------:R-:W-:Y:S01]  /*bfa0*/  FMUL.FTZ R37, R25, UR57 ;  /* 0x0000003919257c20 */ /* 0x000fe20008410000 */
[----:B------:R-:W-:Y:S01]  /*bfb0*/  FADD.FTZ R168, -R168, R29 ;  /* 0x0000001da8a87221 */ /* 0x000fe20000010100 */
[----:B------:R-:W-:Y:S01]  /*bfc0*/  FMUL.FTZ R74, R110, R25 ;  /* 0x000000196e4a7220 */ /* 0x000fe20000410000 */
[----:B------:R-:W-:Y:S01]  /*bfd0*/  FADD.FTZ R167, R167, R28 ;  /* 0x0000001ca7a77221 */ /* 0x000fe20000010000 */
[----:B------:R-:W-:Y:S01]  /*bfe0*/  FFMA.FTZ R32, R25, UR59, -R32 ;  /* 0x0000003b19207c23 */ /* 0x000fe20008010820 */
[----:B------:R-:W-:Y:S01]  /*bff0*/  FFMA.FTZ R31, R87, R72, R31 ;  /* 0x00000048571f7223 */ /* 0x000fe2000001001f */
[----:B------:R-:W-:Y:S01]  /*c000*/  FFMA.FTZ R30, R72, UR59, R37 ;  /* 0x0000003b481e7c23 */ /* 0x000fe20008010025 */
[----:B------:R-:W-:Y:S01]  /*c010*/  FMUL.FTZ R25, R39, -R168 ;  /* 0x800000a827197220 */ /* 0x000fe20000410000 */
[----:B------:R-:W-:Y:S01]  /*c020*/  FMUL.FTZ R72, R110, R72 ;  /* 0x000000486e487220 */ /* 0x000fe20000410000 */
[----:B------:R-:W-:Y:S01]  /*c030*/  FMUL.FTZ R28, R35, R74 ;  /* 0x0000004a231c7220 */ /* 0x000fe20000410000 */
[-C--:B------:R-:W-:Y:S01]  /*c040*/  FMUL.FTZ R39, R39, -R167.reuse ;  /* 0x800000a727277220 */ /* 0x080fe20000410000 */
[----:B------:R-:W-:Y:S01]  /*c050*/  FMUL.FTZ R29, R35, R32 ;  /* 0x00000020231d7220 */ /* 0x000fe20000410000 */
[----:B------:R-:W-:Y:S01]  /*c060*/  FADD.FTZ R125, R34, R125 ;  /* 0x0000007d227d7221 */ /* 0x000fe20000010000 */
[C---:B------:R-:W-:Y:S01]  /*c070*/  FFMA.FTZ R37, R33.reuse, R72, R28 ;  /* 0x0000004821257223 */ /* 0x040fe2000001001c */
[C---:B------:R-:W-:Y:S01]  /*c080*/  FFMA.FTZ R39, R40.reuse, R168, R39 ;  /* 0x000000a828277223 */ /* 0x040fe20000010027 */
[----:B------:R-:W-:Y:S01]  /*c090*/  FFMA.FTZ R28, R40, R167, -R25 ;  /* 0x000000a7281c7223 */ /* 0x000fe20000010819 */
[----:B------:R-:W-:Y:S01]  /*c0a0*/  FMUL.FTZ R25, R148, R111 ;  /* 0x0000006f94197220 */ /* 0x000fe20000410000 */
[----:B------:R-:W-:Y:S01]  /*c0b0*/  FFMA.FTZ R34, R33, R30, R29 ;  /* 0x0000001e21227223 */ /* 0x000fe2000001001d */
[----:B------:R-:W-:Y:S01]  /*c0c0*/  FADD.FTZ R166, -R166, R39 ;  /* 0x00000027a6a67221 */ /* 0x000fe20000010100 */
[----:B------:R-:W-:Y:S01]  /*c0d0*/  FADD.FTZ R165, R165, R28 ;  /* 0x0000001ca5a57221 */ /* 0x000fe20000010000 */
[C---:B------:R-:W-:Y:S01]  /*c0e0*/  FMUL.FTZ R29, R88.reuse, R77 ;  /* 0x0000004d581d7220 */ /* 0x040fe20000410000 */
[-C--:B------:R-:W-:Y:S01]  /*c0f0*/  FFMA.FTZ R88, R88, -R25.reuse, R201 ;  /* 0x8000001958587223 */ /* 0x080fe200000100c9 */
[----:B------:R-:W-:Y:S01]  /*c100*/  FFMA.FTZ R32, R89, -R25, R202 ;  /* 0x8000001959207223 */ /* 0x000fe200000100ca */
[C---:B------:R-:W-:Y:S01]  /*c110*/  FMUL.FTZ R25, R41.reuse, -R166 ;  /* 0x800000a629197220 */ /* 0x040fe20000410000 */
[-C--:B------:R-:W-:Y:S01]  /*c120*/  FMUL.FTZ R41, R41, -R165.reuse ;  /* 0x800000a529297220 */ /* 0x080fe20000410000 */
[----:B------:R-:W-:Y:S01]  /*c130*/  FMUL.FTZ R73, R35, R72 ;  /* 0x0000004823497220 */ /* 0x000fe20000410000 */
[----:B------:R-:W-:Y:S01]  /*c140*/  FFMA.FTZ R30, R89, R26, R29 ;  /* 0x0000001a591e7223 */ /* 0x000fe2000001001d */
[C---:B------:R-:W-:Y:S01]  /*c150*/  FFMA.FTZ R28, R42.reuse, R165, -R25 ;  /* 0x000000a52a1c7223 */ /* 0x040fe20000010819 */
[----:B------:R-:W-:Y:S01]  /*c160*/  FFMA.FTZ R41, R42, R166, R41 ;  /* 0x000000a62a297223 */ /* 0x000fe20000010029 */
[----:B------:R-:W-:Y:S01]  /*c170*/  FMUL.FTZ R29, R77, UR57 ;  /* 0x000000394d1d7c20 */ /* 0x000fe20008410000 */
[----:B------:R-:W-:Y:S01]  /*c180*/  FFMA.FTZ R73, R33, R74, -R73 ;  /* 0x0000004a21497223 */ /* 0x000fe20000010849 */
[----:B------:R-:W-:Y:S01]  /*c190*/  FADD.FTZ R163, R163, R28 ;  /* 0x0000001ca3a37221 */ /* 0x000fe20000010000 */
[----:B------:R-:W-:Y:S01]  /*c1a0*/  FADD.FTZ R164, -R164, R41 ;  /* 0x00000029a4a47221 */ /* 0x000fe20000010100 */
[----:B------:R-:W-:Y:S01]  /*c1b0*/  FFMA.FTZ R33, R147, R31, R34 ;  /* 0x0000001f93217223 */ /* 0x000fe20000010022 */
[C---:B------:R-:W-:Y:S01]  /*c1c0*/  FMUL.FTZ R34, R26.reuse, UR57 ;  /* 0x000000391a227c20 */ /* 0x040fe20008410000 */
[----:B------:R-:W-:Y:S01]  /*c1d0*/  FFMA.FTZ R29, R26, UR59, R29 ;  /* 0x0000003b1a1d7c23 */ /* 0x000fe2000801001d */
[C---:B------:R-:W-:Y:S01]  /*c1e0*/  FMUL.FTZ R25, R43.reuse, -R164 ;  /* 0x800000a42b197220 */ /* 0x040fe20000410000 */
[----:B------:R-:W-:Y:S01]  /*c1f0*/  FMUL.FTZ R43, R43, -R163 ;  /* 0x800000a32b2b7220 */ /* 0x000fe20000410000 */
[----:B------:R-:W-:Y:S01]  /*c200*/  FMUL.FTZ R75, R111, R26 ;  /* 0x0000001a6f4b7220 */ /* 0x000fe20000410000 */
[----:B------:R-:W-:Y:S01]  /*c210*/  FFMA.FTZ R226, R110, R31, R226 ;  /* 0x0000001f6ee27223 */ /* 0x000fe200000100e2 */
[C---:B------:R-:W-:Y:S01]  /*c220*/  FFMA.FTZ R26, R44.reuse, R163, -R25 ;  /* 0x000000a32c1a7223 */ /* 0x040fe20000010819 */
[----:B------:R-:W-:Y:S01]  /*c230*/  FFMA.FTZ R25, R44, R164, R43 ;  /* 0x000000a42c197223 */ /* 0x000fe2000001002b */
[----:B------:R-:W-:Y:S01]  /*c240*/  FFMA.FTZ R31, R77, UR59, -R34 ;  /* 0x0000003b4d1f7c23 */ /* 0x000fe20008010822 */
[----:B------:R-:W-:Y:S01]  /*c250*/  FMUL.FTZ R77, R111, R77 ;  /* 0x0000004d6f4d7220 */ /* 0x000fe20000410000 */
[----:B------:R-:W-:Y:S01]  /*c260*/  FADD.FTZ R161, R161, R26 ;  /* 0x0000001aa1a17221 */ /* 0x000fe20000010000 */
[----:B------:R-:W-:Y:S01]  /*c270*/  FADD.FTZ R162, -R162, R25 ;  /* 0x00000019a2a27221 */ /* 0x000fe20000010100 */
[----:B------:R-:W-:Y:S01]  /*c280*/  FADD.FTZ R124, R33, R124 ;  /* 0x0000007c217c7221 */ /* 0x000fe20000010000 */
[C---:B------:R-:W-:Y:S01]  /*c290*/  FMUL.FTZ R33, R88.reuse, R77 ;  /* 0x0000004d58217220 */ /* 0x040fe20000410000 */
[----:B------:R-:W-:Y:S01]  /*c2a0*/  FMUL.FTZ R34, R88, R31 ;  /* 0x0000001f58227220 */ /* 0x000fe20000410000 */
[----:B------:R-:W-:Y:S01]  /*c2b0*/  FMUL.FTZ R25, R45, -R162 ;  /* 0x800000a22d197220 */ /* 0x000fe20000410000 */
[----:B------:R-:W-:Y:S01]  /*c2c0*/  FMUL.FTZ R28, R149, R112 ;  /* 0x00000070951c7220 */ /* 0x000fe20000410000 */
[C---:B------:R-:W-:Y:S01]  /*c2d0*/  FFMA.FTZ R43, R32.reuse, R75, R33 ;  /* 0x0000004b202b7223 */ /* 0x040fe20000010021 */
[----:B------:R-:W-:Y:S01]  /*c2e0*/  FFMA.FTZ R31, R32, R29, R34 ;  /* 0x0000001d201f7223 */ /* 0x000fe20000010022 */
[-C--:B------:R-:W-:Y:S01]  /*c2f0*/  FFMA.FTZ R26, R46, R161.reuse, -R25 ;  /* 0x000000a12e1a7223 */ /* 0x080fe20000010819 */
[-C--:B------:R-:W-:Y:S01]  /*c300*/  FFMA.FTZ R29, R90, -R28.reuse, R199 ;  /* 0x8000001c5a1d7223 */ /* 0x080fe200000100c7 */
[----:B------:R-:W-:Y:S01]  /*c310*/  FFMA.FTZ R33, R91, -R28, R200 ;  /* 0x8000001c5b217223 */ /* 0x000fe200000100c8 */
[----:B------:R-:W-:Y:S01]  /*c320*/  FMUL.FTZ R45, R45, -R161 ;  /* 0x800000a12d2d7220 */ /* 0x000fe20000410000 */
[----:B------:R-:W-:Y:S01]  /*c330*/  FADD.FTZ R159, R159, R26 ;  /* 0x0000001a9f9f7221 */ /* 0x000fe20000010000 */
[----:B------:R-:W-:Y:S01]  /*c340*/  IADD3 R26, R79, 0x1, RZ ;  /* 0x000000014f1a7810 */ /* 0x000fe20007ffe0ff */
[----:B------:R-:W-:Y:S01]  /*c350*/  FMUL.FTZ R28, R169, UR57 ;  /* 0x00000039a91c7c20 */ /* 0x000fe20008410000 */
[----:B------:R-:W-:Y:S01]  /*c360*/  FFMA.FTZ R45, R46, R162, R45 ;  /* 0x000000a22e2d7223 */ /* 0x000fe2000001002d */
[----:B------:R-:W-:Y:S01]  /*c370*/  FMUL.FTZ R35, R154, R47 ;  /* 0x0000002f9a237220 */ /* 0x000fe20000410000 */
[----:B------:R-:W-:Y:S01]  /*c380*/  LEA.HI.SX32 R81, R26, R79, 0x1b ;  /* 0x0000004f1a517211 */ /* 0x000fe200078fdaff */
[C---:B------:R-:W-:Y:S01]  /*c390*/  FMUL.FTZ R26, R27.reuse, UR57 ;  /* 0x000000391b1a7c20 */ /* 0x040fe20008410000 */
[----:B------:R-:W-:Y:S01]  /*c3a0*/  FFMA.FTZ R28, R27, UR59, -R28 ;  /* 0x0000003b1b1c7c23 */ /* 0x000fe2000801081c */
[C---:B------:R-:W-:Y:S01]  /*c3b0*/  FMUL.FTZ R44, R112.reuse, R27 ;  /* 0x0000001b702c7220 */ /* 0x040fe20000410000 */
[----:B------:R-:W-:Y:S01]  /*c3c0*/  FMUL.FTZ R46, R112, R169 ;  /* 0x000000a9702e7220 */ /* 0x000fe20000410000 */
[----:B------:R-:W-:Y:S01]  /*c3d0*/  FADD.FTZ R160, -R160, R45 ;  /* 0x0000002da0a07221 */ /* 0x000fe20000010100 */
[----:B------:R-:W-:Y:S01]  /*c3e0*/  FMUL.FTZ R90, R90, R27 ;  /* 0x0000001b5a5a7220 */ /* 0x000fe20000410000 */
[----:B------:R-:W-:Y:S01]  /*c3f0*/  FFMA.FTZ R36, R101, -R35, R227 ;  /* 0x8000002365247223 */ /* 0x000fe200000100e3 */
[----:B------:R-:W-:Y:S01]  /*c400*/  FFMA.FTZ R26, R169, UR59, R26 ;  /* 0x0000003ba91a7c23 */ /* 0x000fe2000801001a */
[C---:B------:R-:W-:Y:S01]  /*c410*/  FMUL.FTZ R76, R29.reuse, R44 ;  /* 0x0000002c1d4c7220 */ /* 0x040fe20000410000 */
[C---:B------:R-:W-:Y:S01]  /*c420*/  FMUL.FTZ R39, R29.reuse, R28 ;  /* 0x0000001c1d277220 */ /* 0x040fe20000410000 */
[----:B------:R-:W-:Y:S01]  /*c430*/  FMUL.FTZ R45, R29, R46 ;  /* 0x0000002e1d2d7220 */ /* 0x000fe20000410000 */
[----:B------:R-:W-:Y:S01]  /*c440*/  FMUL.FTZ R42, R88, R75 ;  /* 0x0000004b582a7220 */ /* 0x000fe20000410000 */
[----:B------:R-:W-:Y:S01]  /*c450*/  FFMA.FTZ R35, R100, -R35, R228 ;  /* 0x8000002364237223 */ /* 0x000fe200000100e4 */
[----:B------:R-:W-:Y:S01]  /*c460*/  FMUL.FTZ R27, R47, R159 ;  /* 0x0000009f2f1b7220 */ /* 0x000fe20000410000 */
[-C--:B------:R-:W-:Y:S01]  /*c470*/  FFMA.FTZ R229, R111, R30.reuse, R229 ;  /* 0x0000001e6fe57223 */ /* 0x080fe200000100e5 */
[----:B------:R-:W-:Y:S01]  /*c480*/  FFMA.FTZ R25, R148, R30, R31 ;  /* 0x0000001e94197223 */ /* 0x000fe2000001001f */
[----:B------:R-:W-:Y:S01]  /*c490*/  IADD3 R30, R79, 0x2, RZ ;  /* 0x000000024f1e7810 */ /* 0x000fe20007ffe0ff */
[----:B------:R-:W-:Y:S01]  /*c4a0*/  FMUL.FTZ R29, R47, R160 ;  /* 0x000000a02f1d7220 */ /* 0x000fe20000410000 */
[----:B------:R-:W-:Y:S01]  /*c4b0*/  IADD3 R41, R79, 0x3, RZ ;  /* 0x000000034f297810 */ /* 0x000fe20007ffe0ff */
[C---:B------:R-:W-:Y:S01]  /*c4c0*/  FFMA.FTZ R76, R33.reuse, R46, R76 ;  /* 0x0000002e214c7223 */ /* 0x040fe2000001004c */
[C---:B------:R-:W-:Y:S01]  /*c4d0*/  FFMA.FTZ R45, R33.reuse, R44, -R45 ;  /* 0x0000002c212d7223 */ /* 0x040fe2000001082d */
[----:B------:R-:W-:Y:S01]  /*c4e0*/  FFMA.FTZ R34, R33, R26, R39 ;  /* 0x0000001a21227223 */ /* 0x000fe20000010027 */
[----:B------:R-:W-:Y:S01]  /*c4f0*/  FFMA.FTZ R42, R32, R77, -R42 ;  /* 0x0000004d202a7223 */ /* 0x000fe2000001082a */
[----:B------:R-:W-:Y:S01]  /*c500*/  FMUL.FTZ R33, R35, R27 ;  /* 0x0000001b23217220 */ /* 0x000fe20000410000 */
[----:B------:R-:W-:Y:S01]  /*c510*/  FMUL.FTZ R32, R153, R116 ;  /* 0x0000007499207220 */ /* 0x000fe20000410000 */
[----:B------:R-:W-:Y:S01]  /*c520*/  FADD.FTZ R128, R83, R128 ;  /* 0x0000008053807221 */ /* 0x000fe20000010000 */
[----:B------:R-:W-:Y:S01]  /*c530*/  LEA.HI.SX32 R83, R30, R79, 0x1b ;  /* 0x0000004f1e537211 */ /* 0x000fe200078fdaff */
[----:B------:R-:W-:Y:S01]  /*c540*/  FMUL.FTZ R31, R35, R29 ;  /* 0x0000001d231f7220 */ /* 0x000fe20000410000 */
[----:B------:R-:W-:Y:S01]  /*c550*/  LEA.HI.SX32 R41, R41, R79, 0x1b ;  /* 0x0000004f29297211 */ /* 0x000fe200078fdaff */
[----:B------:R-:W-:Y:S01]  /*c560*/  FMUL.FTZ R28, R154, R29 ;  /* 0x0000001d9a1c7220 */ /* 0x000fe20000410000 */
[----:B------:R-:W-:Y:S01]  /*c570*/  LEA.HI.SX32 R79, R79, R79, 0x1b ;  /* 0x0000004f4f4f7211 */ /* 0x000fe200078fdaff */
[----:B------:R-:W-:Y:S01]  /*c580*/  FFMA.FTZ R29, R36, R29, -R33 ;  /* 0x0000001d241d7223 */ /* 0x000fe20000010821 */
[-C--:B------:R-:W-:Y:S01]  /*c590*/  FFMA.FTZ R33, R99, -R32.reuse, R192 ;  /* 0x8000002063217223 */ /* 0x080fe200000100c0 */
[----:B------:R-:W-:Y:S01]  /*c5a0*/  FMUL.FTZ R30, R152, R115 ;  /* 0x00000073981e7220 */ /* 0x000fe20000410000 */
[----:B------:R-:W-:Y:S01]  /*c5b0*/  FFMA.FTZ R32, R98, -R32, R191 ;  /* 0x8000002062207223 */ /* 0x000fe200000100bf */
[----:B------:R-:W-:Y:S01]  /*c5c0*/  FMUL.FTZ R80, R116, R162 ;  /* 0x000000a274507220 */ /* 0x000fe20000410000 */
[-C--:B------:R-:W-:Y:S01]  /*c5d0*/  FFMA.FTZ R26, R36, R27.reuse, R31 ;  /* 0x0000001b241a7223 */ /* 0x080fe2000001001f */
[-C--:B------:R-:W-:Y:S01]  /*c5e0*/  LEA R38, R79, R138.reuse, 0x2 ;  /* 0x0000008a4f267211 */ /* 0x080fe200078e10ff */
[----:B------:R-:W-:Y:S01]  /*c5f0*/  FMUL.FTZ R27, R154, R27 ;  /* 0x0000001b9a1b7220 */ /* 0x000fe20000410000 */
[----:B------:R-:W-:Y:S01]  /*c600*/  LEA R39, R81, R138, 0x2 ;  /* 0x0000008a51277211 */ /* 0x000fe200078e10ff */
[----:B------:R-:W-:Y:S01]  /*c610*/  FFMA.FTZ R31, R97, -R30, R194 ;  /* 0x8000001e611f7223 */ /* 0x000fe200000100c2 */
[----:B------:R-:W-:Y:S01]  /*c620*/  FMUL.FTZ R78, R116, R161 ;  /* 0x000000a1744e7220 */ /* 0x000fe20000410000 */
[----:B------:R-:W-:Y:S01]  /*c630*/  FMUL.FTZ R82, R32, R80 ;  /* 0x0000005020527220 */ /* 0x000fe20000410000 */
[----:B------:R-:W-:Y:S01]  /*c640*/  FFMA.FTZ R30, R96, -R30, R193 ;  /* 0x8000001e601e7223 */ /* 0x000fe200000100c1 */
[----:B------:R-:W-:Y:S01]  /*c650*/  FMUL.FTZ R85, R115, R164 ;  /* 0x000000a473557220 */ /* 0x000fe20000410000 */
[----:B------:R0:W-:Y:S01]  /*c660*/  STS [R38+0x8400], R27 ;  /* 0x0084001b26007388 */ /* 0x0001e20000000800 */
[----:B------:R-:W-:Y:S01]  /*c670*/  LEA R40, R83, R138, 0x2 ;  /* 0x0000008a53287211 */ /* 0x000fe200078e10ff */
[----:B------:R-:W-:Y:S01]  /*c680*/  FADD.FTZ R26, RZ, R26 ;  /* 0x0000001aff1a7221 */ /* 0x000fe20000010000 */
[----:B------:R-:W-:Y:S01]  /*c690*/  FMUL.FTZ R83, R115, R163 ;  /* 0x000000a373537220 */ /* 0x000fe20000410000 */
[----:B------:R1:W-:Y:S01]  /*c6a0*/  STS [R39+0x8404], R28 ;  /* 0x0084041c27007388 */ /* 0x0003e20000000800 */
[-C--:B------:R-:W-:Y:S01]  /*c6b0*/  FMUL.FTZ R79, R32, R78.reuse ;  /* 0x0000004e204f7220 */ /* 0x080fe20000410000 */
[----:B------:R-:W-:Y:S01]  /*c6c0*/  FMUL.FTZ R81, R153, R78 ;  /* 0x0000004e99517220 */ /* 0x000fe20000410000 */
[----:B------:R-:W-:Y:S01]  /*c6d0*/  FADD.FTZ R29, RZ, R29 ;  /* 0x0000001dff1d7221 */ /* 0x000fe20000010000 */
[C---:B------:R-:W-:Y:S01]  /*c6e0*/  FMUL.FTZ R84, R114.reuse, R166 ;  /* 0x000000a672547220 */ /* 0x040fe20000410000 */
[----:B------:R-:W-:Y:S01]  /*c6f0*/  FMUL.FTZ R103, R113, R168 ;  /* 0x000000a871677220 */ /* 0x000fe20000410000 */
[C---:B0-----:R-:W-:Y:S01]  /*c700*/  FFMA.FTZ R27, R33.reuse, R78, R82 ;  /* 0x0000004e211b7223 */ /* 0x041fe20000010052 */
[----:B------:R-:W-:Y:S01]  /*c710*/  FFMA.FTZ R78, R33, R80, -R79 ;  /* 0x00000050214e7223 */ /* 0x000fe2000001084f */
[----:B------:R-:W-:Y:S01]  /*c720*/  FMUL.FTZ R82, R114, R165 ;  /* 0x000000a572527220 */ /* 0x000fe20000410000 */
[----:B------:R0:W-:Y:S01]  /*c730*/  STS [R40+0x8408], R81 ;  /* 0x0084085128007388 */ /* 0x0001e20000000800 */
[----:B-1----:R-:W-:Y:S01]  /*c740*/  FMUL.FTZ R28, R30, R85 ;  /* 0x000000551e1c7220 */ /* 0x002fe20000410000 */
[----:B------:R-:W-:Y:S01]  /*c750*/  FADD.FTZ R26, R26, R27 ;  /* 0x0000001b1a1a7221 */ /* 0x000fe20000010000 */
[----:B------:R-:W-:Y:S01]  /*c760*/  FADD.FTZ R78, R29, R78 ;  /* 0x0000004e1d4e7221 */ /* 0x000fe20000010000 */
[----:B------:R-:W-:Y:S01]  /*c770*/  LEA R41, R41, R138, 0x2 ;  /* 0x0000008a29297211 */ /* 0x000fe200078e10ff */
[----:B------:R-:W-:Y:S01]  /*c780*/  FFMA.FTZ R27, R31, R83, R28 ;  /* 0x000000531f1b7223 */ /* 0x000fe2000001001c */
[----:B------:R-:W-:Y:S01]  /*c790*/  FMUL.FTZ R28, R151, R114 ;  /* 0x00000072971c7220 */ /* 0x000fe20000410000 */
[----:B------:R-:W-:Y:S01]  /*c7a0*/  FMUL.FTZ R80, R153, R80 ;  /* 0x0000005099507220 */ /* 0x000fe20000410000 */
[----:B------:R-:W-:Y:S01]  /*c7b0*/  FMUL.FTZ R89, R113, R167 ;  /* 0x000000a771597220 */ /* 0x000fe20000410000 */
[----:B------:R-:W-:Y:S01]  /*c7c0*/  FADD.FTZ R79, R26, R27 ;  /* 0x0000001b1a4f7221 */ /* 0x000fe20000010000 */
[----:B------:R-:W-:Y:S01]  /*c7d0*/  FMUL.FTZ R26, R30, R83 ;  /* 0x000000531e1a7220 */ /* 0x000fe20000410000 */
[-C--:B------:R-:W-:Y:S01]  /*c7e0*/  FFMA.FTZ R29, R94, -R28.reuse, R195 ;  /* 0x8000001c5e1d7223 */ /* 0x080fe200000100c3 */
[----:B------:R-:W-:Y:S01]  /*c7f0*/  FFMA.FTZ R28, R95, -R28, R196 ;  /* 0x8000001c5f1c7223 */ /* 0x000fe200000100c4 */
[----:B------:R1:W-:Y:S01]  /*c800*/  STS [R41+0x840c], R80 ;  /* 0x00840c5029007388 */ /* 0x0003e20000000800 */
[----:B------:R-:W-:Y:S01]  /*c810*/  FFMA.FTZ R27, R31, R85, -R26 ;  /* 0x000000551f1b7223 */ /* 0x000fe2000001081a */
[C---:B------:R-:W-:Y:S01]  /*c820*/  FMUL.FTZ R87, R29.reuse, R84 ;  /* 0x000000541d577220 */ /* 0x040fe20000410000 */
[-C--:B0-----:R-:W-:Y:S01]  /*c830*/  FMUL.FTZ R81, R29, R82.reuse ;  /* 0x000000521d517220 */ /* 0x081fe20000410000 */
[----:B------:R-:W-:Y:S01]  /*c840*/  FMUL.FTZ R26, R150, R113 ;  /* 0x00000071961a7220 */ /* 0x000fe20000410000 */
[----:B------:R-:W-:Y:S01]  /*c850*/  FADD.FTZ R27, R78, R27 ;  /* 0x0000001b4e1b7221 */ /* 0x000fe20000010000 */
[C---:B------:R-:W-:Y:S01]  /*c860*/  FFMA.FTZ R78, R28.reuse, R82, R87 ;  /* 0x000000521c4e7223 */ /* 0x040fe20000010057 */
[----:B------:R-:W-:Y:S01]  /*c870*/  FFMA.FTZ R86, R28, R84, -R81 ;  /* 0x000000541c567223 */ /* 0x000fe20000010851 */
[C---:B------:R-:W-:Y:S01]  /*c880*/  FMUL.FTZ R83, R152.reuse, R83 ;  /* 0x0000005398537220 */ /* 0x040fe20000410000 */
[----:B------:R-:W-:Y:S01]  /*c890*/  FMUL.FTZ R85, R152, R85 ;  /* 0x0000005598557220 */ /* 0x000fe20000410000 */
[----:B------:R-:W-:Y:S01]  /*c8a0*/  FADD.FTZ R78, R79, R78 ;  /* 0x0000004e4f4e7221 */ /* 0x000fe20000010000 */
[----:B------:R-:W-:Y:S01]  /*c8b0*/  FADD.FTZ R79, R27, R86 ;  /* 0x000000561b4f7221 */ /* 0x000fe20000010000 */
[-C--:B------:R-:W-:Y:S01]  /*c8c0*/  FFMA.FTZ R27, R92, -R26.reuse, R197 ;  /* 0x8000001a5c1b7223 */ /* 0x080fe200000100c5 */
[----:B------:R-:W-:Y:S01]  /*c8d0*/  FFMA.FTZ R26, R93, -R26, R198 ;  /* 0x8000001a5d1a7223 */ /* 0x000fe200000100c6 */
[----:B------:R0:W-:Y:S01]  /*c8e0*/  STS [R38+0x8410], R83 ;  /* 0x0084105326007388 */ /* 0x0001e20000000800 */
[----:B------:R-:W-:Y:S01]  /*c8f0*/  FMUL.FTZ R81, R151, R82 ;  /* 0x0000005297517220 */ /* 0x000fe20000410000 */
[C---:B------:R-:W-:Y:S01]  /*c900*/  FMUL.FTZ R105, R27.reuse, R103 ;  /* 0x000000671b697220 */ /* 0x040fe20000410000 */
[-C--:B-1----:R-:W-:Y:S01]  /*c910*/  FMUL.FTZ R80, R27, R89.reuse ;  /* 0x000000591b507220 */ /* 0x082fe20000410000 */
[----:B------:R1:W-:Y:S01]  /*c920*/  STS [R38+0x8414], R85 ;  /* 0x0084145526007388 */ /* 0x0003e20000000800 */
[----:B------:R-:W-:Y:S01]  /*c930*/  FMUL.FTZ R87, R151, R84 ;  /* 0x0000005497577220 */ /* 0x000fe20000410000 */
[C---:B------:R-:W-:Y:S01]  /*c940*/  FFMA.FTZ R105, R26.reuse, R89, R105 ;  /* 0x000000591a697223 */ /* 0x040fe20000010069 */
[----:B------:R-:W-:Y:S01]  /*c950*/  FFMA.FTZ R80, R26, R103, -R80 ;  /* 0x000000671a507223 */ /* 0x000fe20000010850 */
[----:B------:R-:W-:Y:S01]  /*c960*/  FMUL.FTZ R75, R148, R75 ;  /* 0x0000004b944b7220 */ /* 0x000fe20000410000 */
[----:B------:R-:W-:Y:S01]  /*c970*/  FMUL.FTZ R71, R146, R71 ;  /* 0x0000004792477220 */ /* 0x000fe20000410000 */
[----:B------:R-:W-:Y:S01]  /*c980*/  FADD.FTZ R105, R78, R105 ;  /* 0x000000694e697221 */ /* 0x000fe20000010000 */
[----:B------:R-:W-:Y:S01]  /*c990*/  FADD.FTZ R80, R79, R80 ;  /* 0x000000504f507221 */ /* 0x000fe20000010000 */
[----:B0-----:R-:W-:Y:S01]  /*c9a0*/  FMUL.FTZ R83, R149, R46 ;  /* 0x0000002e95537220 */ /* 0x001fe20000410000 */
[----:B------:R-:W-:Y:S01]  /*c9b0*/  FMUL.FTZ R69, R146, R69 ;  /* 0x0000004592457220 */ /* 0x000fe20000410000 */
[----:B------:R-:W-:Y:S01]  /*c9c0*/  FADD.FTZ R76, R105, R76 ;  /* 0x0000004c694c7221 */ /* 0x000fe20000010000 */
[----:B------:R-:W-:Y:S01]  /*c9d0*/  FADD.FTZ R45, R80, R45 ;  /* 0x0000002d502d7221 */ /* 0x000fe20000010000 */
[----:B-1----:R-:W-:Y:S01]  /*c9e0*/  FMUL.FTZ R85, R149, R44 ;  /* 0x0000002c95557220 */ /* 0x002fe20000410000 */
[----:B------:R0:W-:Y:S01]  /*c9f0*/  STS [R38+0x8418], R81 ;  /* 0x0084185126007388 */ /* 0x0001e20000000800 */
[----:B------:R-:W-:Y:S01]  /*ca00*/  FADD.FTZ R76, R76, R43 ;  /* 0x0000002b4c4c7221 */ /* 0x000fe20000010000 */
[----:B------:R-:W-:Y:S01]  /*ca10*/  FADD.FTZ R42, R45, R42 ;  /* 0x0000002a2d2a7221 */ /* 0x000fe20000010000 */
[----:B------:R-:W-:Y:S01]  /*ca20*/  FMUL.FTZ R89, R150, R89 ;  /* 0x0000005996597220 */ /* 0x000fe20000410000 */
[----:B------:R1:W-:Y:S01]  /*ca30*/  STS [R38+0x841c], R87 ;  /* 0x00841c5726007388 */ /* 0x0003e20000000800 */
[----:B------:R-:W-:Y:S01]  /*ca40*/  FADD.FTZ R37, R76, R37 ;  /* 0x000000254c257221 */ /* 0x000fe20000010000 */
[----:B------:R-:W-:Y:S01]  /*ca50*/  FMUL.FTZ R103, R150, R103 ;  /* 0x0000006796677220 */ /* 0x000fe20000410000 */
[----:B------:R-:W-:Y:S01]  /*ca60*/  FMUL.FTZ R77, R148, R77 ;  /* 0x0000004d944d7220 */ /* 0x000fe20000410000 */
[----:B------:R2:W-:Y:S01]  /*ca70*/  STS [R38+0x8428], R83 ;  /* 0x0084285326007388 */ /* 0x0005e20000000800 */
[----:B------:R-:W-:Y:S01]  /*ca80*/  FADD.FTZ R68, R37, R68 ;  /* 0x0000004425447221 */ /* 0x000fe20000010000 */
[----:B0-----:R-:W-:Y:S01]  /*ca90*/  FMUL.FTZ R81, R147, R72 ;  /* 0x0000004893517220 */ /* 0x001fe20000410000 */
        /* <DEDUP_REMOVED lines=8> */
[----:B------:R-:W-:Y:S01]  /*cb20*/  FMUL.FTZ R49, R141, R49 ;  /* 0x000000318d317220 */ /* 0x000fe20000410000 */
[----:B------:R2:W-:Y:S01]  /*cb30*/  STS [R38+0x8440], R71 ;  /* 0x0084404726007388 */ /* 0x0005e20000000800 */
[----:B------:R-:W-:Y:S01]  /*cb40*/  FADD.FTZ R73, R42, R73 ;  /* 0x000000492a497221 */ /* 0x000fe20000010000 */
[----:B0-----:R-:W-:Y:S01]  /*cb50*/  FMUL.FTZ R85, R144, R60 ;  /* 0x0000003c90557220 */ /* 0x001fe20000410000 */
[C---:B------:R-:W-:Y:S01]  /*cb60*/  FMUL.FTZ R43, R140.reuse, R52 ;  /* 0x000000348c2b7220 */ /* 0x040fe20000410000 */
[----:B------:R0:W-:Y:S01]  /*cb70*/  STS [R38+0x8444], R69 ;  /* 0x0084444526007388 */ /* 0x0001e20000000800 */
[----:B------:R-:W-:Y:S01]  /*cb80*/  FMUL.FTZ R37, R140, R48 ;  /* 0x000000308c257220 */ /* 0x000fe20000410000 */
[----:B-1----:R-:W-:Y:S01]  /*cb90*/  FMUL.FTZ R75, R145, R66 ;  /* 0x00000042914b7220 */ /* 0x002fe20000410000 */
[C---:B------:R-:W-:Y:S01]  /*cba0*/  FMUL.FTZ R51, R139.reuse, R51 ;  /* 0x000000338b337220 */ /* 0x040fe20000410000 */
[----:B------:R-:W-:Y:S01]  /*cbb0*/  FMUL.FTZ R45, R139, R50 ;  /* 0x000000328b2d7220 */ /* 0x000fe20000410000 */
[----:B------:R-:W-:Y:S01]  /*cbc0*/  FADD.FTZ R70, R73, R70 ;  /* 0x0000004649467221 */ /* 0x000fe20000010000 */
[----:B--2---:R-:W-:Y:S01]  /*cbd0*/  FMUL.FTZ R71, R142, R54 ;  /* 0x000000368e477220 */ /* 0x004fe20000410000 */
[----:B------:R-:W-:Y:S01]  /*cbe0*/  STS [R38+0x8420], R89 ;  /* 0x0084205926007388 */ /* 0x000fe20000000800 */
[----:B------:R-:W-:Y:S01]  /*cbf0*/  FADD.FTZ R65, R68, R65 ;  /* 0x0000004144417221 */ /* 0x000fe20000010000 */
[----:B------:R-:W-:Y:S01]  /*cc00*/  FADD.FTZ R70, R70, R67 ;  /* 0x0000004346467221 */ /* 0x000fe20000010000 */
[----:B0-----:R-:W-:Y:S01]  /*cc10*/  FMUL.FTZ R69, R143, R56 ;  /* 0x000000388f457220 */ /* 0x001fe20000410000 */
[----:B------:R-:W-:Y:S01]  /*cc20*/  STS [R38+0x8424], R103 ;  /* 0x0084246726007388 */ /* 0x000fe20000000800 */
[----:B------:R-:W-:Y:S01]  /*cc30*/  FADD.FTZ R65, R65, R62 ;  /* 0x0000003e41417221 */ /* 0x000fe20000010000 */
[----:B------:R-:W-:Y:S01]  /*cc40*/  FADD.FTZ R70, R70, R63 ;  /* 0x0000003f46467221 */ /* 0x000fe20000010000 */
[C---:B------:R-:W-:Y:S01]  /*cc50*/  IADD3 R42, R157.reuse, 0x80, RZ ;  /* 0x000000809d2a7810 */ /* 0x040fe20007ffe0ff */
[----:B------:R-:W-:Y:S01]  /*cc60*/  STS [R38+0x8434], R77 ;  /* 0x0084344d26007388 */ /* 0x000fe20000000800 */
[----:B------:R-:W-:Y:S01]  /*cc70*/  IADD3 R44, R157, 0x100, RZ ;  /* 0x000001009d2c7810 */ /* 0x000fe20007ffe0ff */
[----:B------:R-:W-:Y:S01]  /*cc80*/  FADD.FTZ R171, R65, R58 ;  /* 0x0000003a41ab7221 */ /* 0x000fe20000010000 */
[C---:B------:R-:W-:Y:S01]  /*cc90*/  IADD3 R46, R157.reuse, 0x180, RZ ;  /* 0x000001809d2e7810 */ /* 0x040fe20007ffe0ff */
[----:B------:R-:W-:Y:S01]  /*cca0*/  STS [R38+0x8438], R81 ;  /* 0x0084385126007388 */ /* 0x000fe20000000800 */
[----:B------:R-:W-:Y:S01]  /*ccb0*/  IADD3 R48, R157, 0x280, RZ ;  /* 0x000002809d307810 */ /* 0x000fe20007ffe0ff */
[----:B------:R-:W-:Y:S01]  /*ccc0*/  FFMA.FTZ R91, R91, R169, R90 ;  /* 0x000000a95b5b7223 */ /* 0x000fe2000001005a */
        /* <DEDUP_REMOVED lines=41> */
[----:B------:R0:W-:Y:S01]  /*cf60*/  STS [R38+0x846c], R49 ;  /* 0x00846c3126007388 */ /* 0x0001e20000000800 */
[C---:B------:R-:W-:Y:S01]  /*cf70*/  IADD3 R90, R157.reuse, 0xd00, RZ ;  /* 0x00000d009d5a7810 */ /* 0x040fe20007ffe0ff */
[C---:B------:R-:W-:Y:S01]  /*cf80*/  FMUL.FTZ R24, R168.reuse, UR57 ;  /* 0x00000039a8187c20 */ /* 0x040fe20008410000 */
[C---:B------:R-:W-:Y:S01]  /*cf90*/  IADD3 R102, R157.reuse, 0xd80, RZ ;  /* 0x00000d809d667810 */ /* 0x040fe20007ffe0ff */
[----:B------:R1:W-:Y:S01]  /*cfa0*/  STS [R38+0x8470], R43 ;  /* 0x0084702b26007388 */ /* 0x0003e20000000800 */
[C---:B------:R-:W-:Y:S01]  /*cfb0*/  IADD3 R104, R157.reuse, 0xe00, RZ ;  /* 0x00000e009d687810 */ /* 0x040fe20007ffe0ff */
[----:B------:R-:W-:Y:S01]  /*cfc0*/  FFMA.FTZ R168, R168, UR59, -R23 ;  /* 0x0000003ba8a87c23 */ /* 0x000fe20008010817 */
[C---:B------:R-:W-:Y:S01]  /*cfd0*/  IADD3 R108, R157.reuse, 0xf00, RZ ;  /* 0x00000f009d6c7810 */ /* 0x040fe20007ffe0ff */
[----:B------:R2:W-:Y:S01]  /*cfe0*/  STS [R38+0x8474], R37 ;  /* 0x0084742526007388 */ /* 0x0005e20000000800 */
[----:B------:R-:W-:Y:S01]  /*cff0*/  IADD3 R110, R157, 0xf80, RZ ;  /* 0x00000f809d6e7810 */ /* 0x000fe20007ffe0ff */
[----:B------:R-:W-:Y:S01]  /*d000*/  FMUL.FTZ R23, R13, R196 ;  /* 0x000000c40d177220 */ /* 0x000fe20000410000 */
[-C--:B0-----:R-:W-:Y:S01]  /*d010*/  LEA.HI.SX32 R49, R46, R157.reuse, 0x1b ;  /* 0x0000009d2e317211 */ /* 0x081fe200078fdaff */
[----:B------:R0:W-:Y:S01]  /*d020*/  STS [R38+0x8478], R51 ;  /* 0x0084783326007388 */ /* 0x0001e20000000800 */
[-C--:B------:R-:W-:Y:S01]  /*d030*/  LEA.HI.SX32 R53, R48, R157.reuse, 0x1b ;  /* 0x0000009d30357211 */ /* 0x080fe200078fdaff */
[----:B------:R-:W-:Y:S01]  /*d040*/  FADD.FTZ R171, R171, R22 ;  /* 0x00000016abab7221 */ /* 0x000fe20000010000 */
[-C--:B-1----:R-:W-:Y:S01]  /*d050*/  LEA.HI.SX32 R43, R42, R157.reuse, 0x1b ;  /* 0x0000009d2a2b7211 */ /* 0x082fe200078fdaff */
[----:B------:R1:W-:Y:S01]  /*d060*/  STS [R38+0x847c], R45 ;  /* 0x00847c2d26007388 */ /* 0x0003e20000000800 */
[-C--:B------:R-:W-:Y:S01]  /*d070*/  LEA.HI.SX32 R55, R50, R157.reuse, 0x1b ;  /* 0x0000009d32377211 */ /* 0x080fe200078fdaff */
[----:B------:R-:W-:Y:S01]  /*d080*/  FFMA.FTZ R167, R167, UR59, R24 ;  /* 0x0000003ba7a77c23 */ /* 0x000fe20008010018 */
[-C--:B--2---:R-:W-:Y:S01]  /*d090*/  LEA.HI.SX32 R37, R157, R157.reuse, 0x1b ;  /* 0x0000009d9d257211 */ /* 0x084fe200078fdaff */
[----:B------:R-:W-:Y:S01]  /*d0a0*/  FADD.FTZ R24, R171, R20 ;  /* 0x00000014ab187221 */ /* 0x000fe20000010000 */
[----:B------:R-:W-:Y:S01]  /*d0b0*/  LEA.HI.SX32 R57, R52, R157, 0x1b ;  /* 0x0000009d34397211 */ /* 0x000fe200078fdaff */
[----:B------:R-:W-:Y:S01]  /*d0c0*/  FFMA.FTZ R193, -R14, R193, -RZ ;  /* 0x000000c10ec17223 */ /* 0x000fe200000109ff */
[----:B0-----:R-:W-:Y:S01]  /*d0d0*/  LEA.HI.SX32 R51, R126, R157, 0x1b ;  /* 0x0000009d7e337211 */ /* 0x001fe200078fdaff */
[----:B------:R-:W-:Y:S01]  /*d0e0*/  FFMA.FTZ R195, -R13, R195, -RZ ;  /* 0x000000c30dc37223 */ /* 0x000fe200000109ff */
[----:B------:R-:W-:Y:S01]  /*d0f0*/  LEA.HI.SX32 R59, R54, R157, 0x1b ;  /* 0x0000009d363b7211 */ /* 0x000fe200078fdaff */
[----:B------:R-:W-:Y:S01]  /*d100*/  FFMA.FTZ R197, -R12, R197, -RZ ;  /* 0x000000c50cc57223 */ /* 0x000fe200000109ff */
[----:B-1----:R-:W-:Y:S01]  /*d110*/  LEA.HI.SX32 R45, R44, R157, 0x1b ;  /* 0x0000009d2c2d7211 */ /* 0x002fe200078fdaff */
        /* <DEDUP_REMOVED lines=25> */
[-C--:B------:R-:W-:Y:S01]  /*d2b0*/  LEA.HI.SX32 R85, R80, R157.reuse, 0x1b ;  /* 0x0000009d50557211 */ /* 0x080fe200078fdaff */
[----:B------:R-:W-:Y:S01]  /*d2c0*/  FADD.FTZ R19, R92, R19 ;  /* 0x000000135c137221 */ /* 0x000fe20000010000 */
[-C--:B------:R-:W-:Y:S01]  /*d2d0*/  LEA.HI.SX32 R87, R82, R157.reuse, 0x1b ;  /* 0x0000009d52577211 */ /* 0x080fe200078fdaff */
[----:B------:R-:W-:Y:S01]  /*d2e0*/  FFMA.FTZ R177, R165, UR59, R20 ;  /* 0x0000003ba5b17c23 */ /* 0x000fe20008010014 */
[-C--:B------:R-:W-:Y:S01]  /*d2f0*/  LEA.HI.SX32 R89, R84, R157.reuse, 0x1b ;  /* 0x0000009d54597211 */ /* 0x080fe200078fdaff */
[C---:B------:R-:W-:Y:S01]  /*d300*/  FMUL.FTZ R175, R163.reuse, UR57 ;  /* 0x00000039a3af7c20 */ /* 0x040fe20008410000 */
[-C--:B------:R-:W-:Y:S01]  /*d310*/  LEA.HI.SX32 R103, R86, R157.reuse, 0x1b ;  /* 0x0000009d56677211 */ /* 0x080fe200078fdaff */
[----:B------:R-:W-:Y:S01]  /*d320*/  FMUL.FTZ R172, R164, UR57 ;  /* 0x00000039a4ac7c20 */ /* 0x000fe20008410000 */
[-C--:B------:R-:W-:Y:S01]  /*d330*/  LEA.HI.SX32 R105, R88, R157.reuse, 0x1b ;  /* 0x0000009d58697211 */ /* 0x080fe200078fdaff */
[----:B------:R-:W-:Y:S01]  /*d340*/  FMUL.FTZ R92, R162, UR57 ;  /* 0x00000039a25c7c20 */ /* 0x000fe20008410000 */
[-C--:B------:R-:W-:Y:S01]  /*d350*/  LEA.HI.SX32 R107, R90, R157.reuse, 0x1b ;  /* 0x0000009d5a6b7211 */ /* 0x080fe200078fdaff */
[----:B------:R-:W-:Y:S01]  /*d360*/  FMUL.FTZ R20, R160, UR57 ;  /* 0x00000039a0147c20 */ /* 0x000fe20008410000 */
[----:B------:R-:W-:Y:S01]  /*d370*/  LEA.HI.SX32 R109, R102, R157, 0x1b ;  /* 0x0000009d666d7211 */ /* 0x000fe200078fdaff */
[----:B------:R-:W-:Y:S01]  /*d380*/  FFMA.FTZ R230, R112, R91, R230 ;  /* 0x0000005b70e67223 */ /* 0x000fe200000100e6 */
[-C--:B------:R-:W-:Y:S01]  /*d390*/  LEA.HI.SX32 R111, R104, R157.reuse, 0x1b ;  /* 0x0000009d686f7211 */ /* 0x080fe200078fdaff */
[----:B------:R-:W-:Y:S01]  /*d3a0*/  FFMA.FTZ R175, R164, UR59, -R175 ;  /* 0x0000003ba4af7c23 */ /* 0x000fe200080108af */
[-C--:B------:R-:W-:Y:S01]  /*d3b0*/  LEA.HI.SX32 R169, R108, R157.reuse, 0x1b ;  /* 0x0000009d6ca97211 */ /* 0x080fe200078fdaff */
[----:B------:R-:W-:Y:S01]  /*d3c0*/  FFMA.FTZ R172, R163, UR59, R172 ;  /* 0x0000003ba3ac7c23 */ /* 0x000fe200080100ac */
[----:B------:R-:W-:Y:S01]  /*d3d0*/  LEA.HI.SX32 R173, R110, R157, 0x1b ;  /* 0x0000009d6ead7211 */ /* 0x000fe200078fdaff */
[----:B------:R-:W-:Y:S01]  /*d3e0*/  FFMA.FTZ R92, R161, UR59, R92 ;  /* 0x0000003ba15c7c23 */ /* 0x000fe2000801005c */
[----:B------:R-:W-:-:S02]  /*d3f0*/  LEA R170, R37, R138, 0x2 ;  /* 0x0000008a25aa7211 */ /* 0x000fc400078e10ff */
[-C--:B------:R-:W-:Y:S02]  /*d400*/  LEA R37, R43, R138.reuse, 0x2 ;  /* 0x0000008a2b257211 */ /* 0x080fe400078e10ff */
[-C--:B------:R-:W-:Y:S01]  /*d410*/  LEA R42, R45, R138.reuse, 0x2 ;  /* 0x0000008a2d2a7211 */ /* 0x080fe200078e10ff */
[----:B------:R-:W-:Y:S01]  /*d420*/  BAR.SYNC.DEFER_BLOCKING 0x0 ;  /* 0x0000000000007b1d */ /* 0x000fe20000010000 */
[-C--:B------:R-:W-:Y:S02]  /*d430*/  LEA R43, R49, R138.reuse, 0x2 ;  /* 0x0000008a312b7211 */ /* 0x080fe400078e10ff */
[-C--:B------:R-:W-:Y:S02]  /*d440*/  LEA R44, R51, R138.reuse, 0x2 ;  /* 0x0000008a332c7211 */ /* 0x080fe400078e10ff */
[-C--:B------:R-:W-:Y:S02]  /*d450*/  LEA R45, R53, R138.reuse, 0x2 ;  /* 0x0000008a352d7211 */ /* 0x080fe400078e10ff */
[----:B------:R-:W-:-:S02]  /*d460*/  LEA R46, R55, R138, 0x2 ;  /* 0x0000008a372e7211 */ /* 0x000fc400078e10ff */
[-C--:B------:R-:W-:Y:S02]  /*d470*/  LEA R48, R57, R138.reuse, 0x2 ;  /* 0x0000008a39307211 */ /* 0x080fe400078e10ff */
[-C--:B------:R-:W-:Y:S02]  /*d480*/  LEA R49, R59, R138.reuse, 0x2 ;  /* 0x0000008a3b317211 */ /* 0x080fe400078e10ff */
[-C--:B------:R-:W-:Y:S02]  /*d490*/  LEA R50, R61, R138.reuse, 0x2 ;  /* 0x0000008a3d327211 */ /* 0x080fe400078e10ff */
[-C--:B------:R-:W-:Y:S02]  /*d4a0*/  LEA R51, R63, R138.reuse, 0x2 ;  /* 0x0000008a3f337211 */ /* 0x080fe400078e10ff */
[-C--:B------:R-:W-:Y:S02]  /*d4b0*/  LEA R52, R65, R138.reuse, 0x2 ;  /* 0x0000008a41347211 */ /* 0x080fe400078e10ff */
[----:B------:R-:W-:-:S02]  /*d4c0*/  LEA R53, R67, R138, 0x2 ;  /* 0x0000008a43357211 */ /* 0x000fc400078e10ff */
[-C--:B------:R-:W-:Y:S02]  /*d4d0*/  LEA R54, R69, R138.reuse, 0x2 ;  /* 0x0000008a45367211 */ /* 0x080fe400078e10ff */
[-C--:B------:R-:W-:Y:S01]  /*d4e0*/  LEA R55, R71, R138.reuse, 0x2 ;  /* 0x0000008a47377211 */ /* 0x080fe200078e10ff */
[----:B------:R-:W0:Y:S01]  /*d4f0*/  LDS R74, [R42+0x8800] ;  /* 0x008800002a4a7984 */ /* 0x000e220000000800 */
[-C--:B------:R-:W-:Y:S02]  /*d500*/  LEA R56, R73, R138.reuse, 0x2 ;  /* 0x0000008a49387211 */ /* 0x080fe400078e10ff */
[-C--:B------:R-:W-:Y:S01]  /*d510*/  LEA R57, R75, R138.reuse, 0x2 ;  /* 0x0000008a4b397211 */ /* 0x080fe200078e10ff */
[----:B------:R-:W1:Y:S01]  /*d520*/  LDS R73, [R37+0x8600] ;  /* 0x0086000025497984 */ /* 0x000e620000000800 */
[-C--:B------:R-:W-:Y:S02]  /*d530*/  LEA R58, R77, R138.reuse, 0x2 ;  /* 0x0000008a4d3a7211 */ /* 0x080fe400078e10ff */
[-C--:B------:R-:W-:Y:S01]  /*d540*/  LEA R59, R79, R138.reuse, 0x2 ;  /* 0x0000008a4f3b7211 */ /* 0x080fe200078e10ff */
[----:B------:R-:W2:Y:S01]  /*d550*/  LDS R75, [R43+0x8a00] ;  /* 0x008a00002b4b7984 */ /* 0x000ea20000000800 */
[----:B------:R-:W-:-:S02]  /*d560*/  LEA R60, R81, R138, 0x2 ;  /* 0x0000008a513c7211 */ /* 0x000fc400078e10ff */
[-C--:B------:R-:W-:Y:S01]  /*d570*/  LEA R61, R83, R138.reuse, 0x2 ;  /* 0x0000008a533d7211 */ /* 0x080fe200078e10ff */
[----:B------:R-:W3:Y:S01]  /*d580*/  LDS R76, [R44+0x8c00] ;  /* 0x008c00002c4c7984 */ /* 0x000ee20000000800 */
        /* <DEDUP_REMOVED lines=15> */
[----:B------:R-:W-:Y:S01]  /*d680*/  LEA R72, R173, R138, 0x2 ;  /* 0x0000008aad487211 */ /* 0x000fe200078e10ff */
[----:B------:R-:W-:-:S02]  /*d690*/  FMUL.FTZ R173, R15, R192 ;  /* 0x000000c00fad7220 */ /* 0x000fc40000410000 */
        /* <DEDUP_REMOVED lines=79> */
[----:B------:R-:W0:Y:S01]  /*db90*/  LDS R179, [R170+0xc600] ;  /* 0x00c60000aab37984 */ /* 0x000e220000000800 */
[----:B------:R-:W-:Y:S01]  /*dba0*/  USHF.R.U32.HI UR43, URZ, 0x1, UR39 ;  /* 0x000000013f2b7899 */ /* 0x000fe20008011627 */
[----:B------:R-:W-:Y:S01]  /*dbb0*/  MOV R21, UR28 ;  /* 0x0000001c00157c02 */ /* 0x000fe20008000f00 */
[----:B------:R-:W-:Y:S01]  /*dbc0*/  UIMAD.WIDE.U32 UR60, UR12, UR40, URZ ;  /* 0x000000280c3c72a5 */ /* 0x000fe2000f8e003f */
[----:B----4-:R-:W-:Y:S01]  /*dbd0*/  MOV R39, UR36 ;  /* 0x0000002400277c02 */ /* 0x010fe20008000f00 */
[----:B------:R-:W-:Y:S02]  /*dbe0*/  UIMAD UR57, UR12, UR41, UR42 ;  /* 0x000000290c3972a4 */ /* 0x000fe4000f8e022a */
[----:B------:R-:W-:Y:S02]  /*dbf0*/  USHF.R.U64 UR42, UR38, 0x1, UR39 ;  /* 0x00000001262a7899 */ /* 0x000fe40008001227 */
[----:B------:R-:W-:-:S02]  /*dc00*/  UIMAD UR43, UR43, UR11, URZ ;  /* 0x0000000b2b2b72a4 */ /* 0x000fc4000f8e023f */
[----:B------:R-:W-:Y:S02]  /*dc10*/  UIADD3 UR61, UR61, UR57, URZ ;  /* 0x000000393d3d7290 */ /* 0x000fe4000fffe03f */
[----:B------:R-:W-:Y:S02]  /*dc20*/  UIMAD UR59, UR58, UR42, UR43 ;  /* 0x0000002a3a3b72a4 */ /* 0x000fe4000f8e022b */
[----:B------:R-:W-:-:S03]  /*dc30*/  UIMAD.WIDE.U32 UR60, UR11, UR42, UR60 ;  /* 0x0000002a0b3c72a5 */ /* 0x000fc6000f8e003c */
[----:B------:R-:W-:Y:S01]  /*dc40*/  ULDC.64 UR42, c[0x0][0x3d0] ;  /* 0x0000f400002a7ab9 */ /* 0x000fe20000000a00 */
[----:B------:R-:W-:Y:S02]  /*dc50*/  UIADD3 UR59, UR61, UR59, URZ ;  /* 0x0000003b3d3b7290 */ /* 0x000fe4000fffe03f */
[----:B------:R-:W-:Y:S02]  /*dc60*/  ULEA UR57, UP0, UR60, UR42, 0x3 ;  /* 0x0000002a3c397291 */ /* 0x000fe4000f80183f */
[----:B------:R-:W-:Y:S02]  /*dc70*/  UIMAD UR42, UR50, UR32, URZ ;  /* 0x00000020322a72a4 */ /* 0x000fe4000f8e023f */
[----:B------:R-:W-:Y:S02]  /*dc80*/  ULEA.HI.X UR59, UR60, UR43, UR59, 0x3, UP0 ;  /* 0x0000002b3c3b7291 */ /* 0x000fe400080f1c3b */
[----:B------:R-:W-:Y:S02]  /*dc90*/  UIMAD.WIDE.U32 UR60, UR12, UR32, URZ ;  /* 0x000000200c3c72a5 */ /* 0x000fe4000f8e003f */
[----:B------:R-:W-:-:S04]  /*dca0*/  UIMAD UR42, UR12, UR33, UR42 ;  /* 0x000000210c2a72a4 */ /* 0x000fc8000f8e022a */
[----:B------:R-:W-:Y:S02]  /*dcb0*/  UIADD3 UR43, UR61, UR42, URZ ;  /* 0x0000002a3d2b7290 */ /* 0x000fe4000fffe03f */
[----:B------:R-:W-:Y:S01]  /*dcc0*/  USHF.R.U32.HI UR61, URZ, 0x1, UR31 ;  /* 0x000000013f3d7899 */ /* 0x000fe2000801161f */
[----:B------:R-:W-:Y:S01]  /*dcd0*/  UMOV UR42, UR60 ;  /* 0x0000003c002a7c82 */ /* 0x000fe20008000000 */
[----:B------:R-:W-:Y:S02]  /*dce0*/  USHF.R.U64 UR60, UR30, 0x1, UR31 ;  /* 0x000000011e3c7899 */ /* 0x000fe4000800121f */
[----:B------:R-:W-:Y:S02]  /*dcf0*/  UIMAD UR61, UR61, UR11, URZ ;  /* 0x0000000b3d3d72a4 */ /* 0x000fe4000f8e023f */
[----:B------:R-:W-:Y:S02]  /*dd00*/  UIMAD.WIDE.U32 UR42, UR11, UR60, UR42 ;  /* 0x0000003c0b2a72a5 */ /* 0x000fe4000f8e002a */
[----:B------:R-:W-:-:S02]  /*dd10*/  UIMAD UR60, UR58, UR60, UR61 ;  /* 0x0000003c3a3c72a4 */ /* 0x000fc4000f8e023d */
[----:B------:R-:W-:Y:S02]  /*dd20*/  ULEA UR61, UR45, 0xfffff000, 0xc ;  /* 0xfffff0002d3d7891 */ /* 0x000fe4000f8e603f */
[----:B------:R-:W-:Y:S02]  /*dd30*/  UIADD3 UR60, UR43, UR60, URZ ;  /* 0x0000003c2b3c7290 */ /* 0x000fe4000fffe03f */
[----:B------:R-:W-:Y:S02]  /*dd40*/  ULEA UR43, UP0, UR42, UR34, 0x3 ;  /* 0x000000222a2b7291 */ /* 0x000fe4000f80183f */
[----:B------:R-:W-:Y:S02]  /*dd50*/  IADD3 R22, P1, R157, UR61, RZ ;  /* 0x0000003d9d167c10 */ /* 0x000fe4000ff3e0ff */
[----:B------:R-:W-:Y:S01]  /*dd60*/  ULEA.HI.X UR42, UR42, UR35, UR60, 0x3, UP0 ;  /* 0x000000232a2a7291 */ /* 0x000fe200080f1c3c */
        /* <DEDUP_REMOVED lines=10> */
[----:B------:R-:W-:Y:S02]  /*de10*/  LEA R38, P1, R20, UR43, 0x2 ;  /* 0x0000002b14267c11 */ /* 0x000fe4000f8210ff */
[----:B------:R-:W-:Y:S02]  /*de20*/  IADD3 R21, R23, UR60, RZ ;  /* 0x0000003c17157c10 */ /* 0x000fe4000fffe0ff */
[----:B------:R-:W-:Y:S02]  /*de30*/  LEA R40, P2, R22, UR57, 0x2 ;  /* 0x0000003916287c11 */ /* 0x000fe4000f8410ff */
[----:B------:R-:W-:Y:S02]  /*de40*/  LEA.HI.X R39, R20, UR42, R39, 0x2, P1 ;  /* 0x0000002a14277c11 */ /* 0x000fe400088f1427 */
[----:B------:R-:W-:-:S03]  /*de50*/  LEA.HI.X R41, R22, UR59, R21, 0x2, P2 ;  /* 0x0000003b16297c11 */ /* 0x000fc600090f1415 */
[----:B------:R1:W-:Y:S04]  /*de60*/  REDG.E.ADD.F32.FTZ.RN.STRONG.GPU desc[UR52][R38.64], R169 ;  /* 0x000000a9260079a6 */ /* 0x0003e8000c10f3b4 */
[----:B0-----:R1:W-:Y:S02]  /*de70*/  REDG.E.ADD.F32.FTZ.RN.STRONG.GPU desc[UR52][R40.64], R179 ;  /* 0x000000b3280079a6 */ /* 0x0013e4000c10f3b4 */
.L_x_2549:
[----:B------:R-:W-:Y:S05]  /*de80*/  BSYNC B0 ;  /* 0x0000000000007941 */ /* 0x000fea0003800000 */
.L_x_2548:
[----:B------:R-:W-:Y:S01]  /*de90*/  USHF.R.U32.HI UR57, URZ, 0x1, UR31 ;  /* 0x000000013f397899 */ /* 0x000fe2000801161f */
[----:B------:R-:W0:Y:S01]  /*dea0*/  LDS R37, [R37+0xc800] ;  /* 0x00c8000025257984 */ /* 0x000e220000000800 */
[----:B------:R-:W-:Y:S01]  /*deb0*/  USHF.R.U32.HI UR43, URZ, 0x1, UR39 ;  /* 0x000000013f2b7899 */ /* 0x000fe20008011627 */
[----:B----4-:R-:W2:Y:S01]  /*dec0*/  LDC.64 R22, c[0x0][0x360] ;  /* 0x0000d800ff167b82 */ /* 0x010ea20000000a00 */
[----:B------:R-:W-:Y:S01]  /*ded0*/  USHF.R.U64 UR59, UR30, 0x1, UR31 ;  /* 0x000000011e3b7899 */ /* 0x000fe2000800121f */
[----:B-1----:R-:W-:Y:S01]  /*dee0*/  SHF.L.U32 R38, R157, 0x2, RZ ;  /* 0x000000029d267819 */ /* 0x002fe200000006ff */
[----:B------:R-:W-:Y:S01]  /*def0*/  UIMAD UR57, UR57, UR11, URZ ;  /* 0x0000000b393972a4 */ /* 0x000fe2000f8e023f */
[----:B------:R-:W-:Y:S01]  /*df00*/  SHF.R.U32.HI R39, RZ, 0x1e, R157 ;  /* 0x0000001eff277819 */ /* 0x000fe2000001169d */
[----:B------:R-:W-:Y:S01]  /*df10*/  USHF.R.U64 UR42, UR38, 0x1, UR39 ;  /* 0x00000001262a7899 */ /* 0x000fe20008001227 */
[----:B------:R-:W-:Y:S01]  /*df20*/  BSSY B0, `(.L_x_2550) ;  /* 0x0000030000007945 */ /* 0x000fe20003800000 */
[----:B------:R-:W-:Y:S01]  /*df30*/  UIMAD UR43, UR43, UR11, URZ ;  /* 0x0000000b2b2b72a4 */ /* 0x000fe2000f8e023f */
[----:B------:R-:W1:Y:S01]  /*df40*/  LDC.64 R20, c[0x0][0x380] ;  /* 0x0000e000ff147b82 */ /* 0x000e620000000a00 */
[----:B------:R-:W-:Y:S01]  /*df50*/  UIMAD.WIDE.U32 UR60, UR59, UR11, URZ ;  /* 0x0000000b3b3c72a5 */ /* 0x000fe2000f8e003f */
[----:B------:R-:W-:Y:S01]  /*df60*/  FADD.FTZ R17, R24, R17 ;  /* 0x0000001118117221 */ /* 0x000fe20000010000 */
[----:B------:R-:W-:Y:S01]  /*df70*/  UIMAD UR59, UR58, UR59, UR57 ;  /* 0x0000003b3a3b72a4 */ /* 0x000fe2000f8e0239 */
[----:B------:R-:W-:Y:S01]  /*df80*/  FADD.FTZ R18, R19, R18 ;  /* 0x0000001213127221 */ /* 0x000fe20000010000 */
[----:B------:R-:W-:-:S02]  /*df90*/  UIMAD UR58, UR58, UR42, UR43 ;  /* 0x0000002a3a3a72a4 */ /* 0x000fc4000f8e022b */
[----:B------:R-:W-:Y:S02]  /*dfa0*/  UIMAD.WIDE.U32 UR42, UR42, UR11, URZ ;  /* 0x0000000b2a2a72a5 */ /* 0x000fe4000f8e003f */
[----:B------:R-:W-:Y:S02]  /*dfb0*/  UIMAD UR57, UR50, UR40, URZ ;  /* 0x00000028323972a4 */ /* 0x000fe4000f8e023f */
[----:B------:R-:W-:Y:S02]  /*dfc0*/  UIADD3 UR43, UR58, UR43, URZ ;  /* 0x0000002b3a2b7290 */ /* 0x000fe4000fffe03f */
[----:B------:R-:W-:Y:S01]  /*dfd0*/  UIADD3 UR59, UR59, UR61, URZ ;  /* 0x0000003d3b3b7290 */ /* 0x000fe2000fffe03f */
[----:B------:R-:W-:Y:S01]  /*dfe0*/  UMOV UR58, UR60 ;  /* 0x0000003c003a7c82 */ /* 0x000fe20008000000 */
[----:B------:R-:W-:Y:S02]  /*dff0*/  UIMAD UR57, UR12, UR41, UR57 ;  /* 0x000000290c3972a4 */ /* 0x000fe4000f8e0239 */
[----:B------:R-:W-:-:S02]  /*e000*/  UIMAD.WIDE.U32 UR60, UR12, UR40, UR42 ;  /* 0x000000280c3c72a5 */ /* 0x000fc4000f8e002a */
[----:B------:R-:W-:Y:S01]  /*e010*/  UIMAD UR50, UR50, UR32, URZ ;  /* 0x00000020323272a4 */ /* 0x000fe2000f8e023f */
[----:B------:R-:W-:Y:S01]  /*e020*/  ULDC.64 UR42, c[0x0][0x3d0] ;  /* 0x0000f400002a7ab9 */ /* 0x000fe20000000a00 */
[----:B------:R-:W-:Y:S02]  /*e030*/  UIADD3 UR57, UR57, UR61, URZ ;  /* 0x0000003d39397290 */ /* 0x000fe4000fffe03f */
[----:B------:R-:W-:Y:S02]  /*e040*/  ULEA UR42, UP0, UR60, UR42, 0x3 ;  /* 0x0000002a3c2a7291 */ /* 0x000fe4000f80183f */
[----:B------:R-:W-:Y:S02]  /*e050*/  UIMAD UR50, UR12, UR33, UR50 ;  /* 0x000000210c3272a4 */ /* 0x000fe4000f8e0232 */
[----:B------:R-:W-:Y:S02]  /*e060*/  UIMAD.WIDE.U32 UR58, UR12, UR32, UR58 ;  /* 0x000000200c3a72a5 */ /* 0x000fe4000f8e003a */
[----:B------:R-:W-:-:S02]  /*e070*/  ULEA.HI.X UR43, UR60, UR43, UR57, 0x3, UP0 ;  /* 0x0000002b3c2b7291 */ /* 0x000fc400080f1c39 */
[----:B------:R-:W-:Y:S02]  /*e080*/  UIADD3 UR50, UR50, UR59, URZ ;  /* 0x0000003b32327290 */ /* 0x000fe4000fffe03f */
[----:B------:R-:W-:Y:S02]  /*e090*/  ULEA UR57, UP0, UR58, UR34, 0x3 ;  /* 0x000000223a397291 */ /* 0x000fe4000f80183f */
[----:B------:R-:W-:Y:S02]  /*e0a0*/  UIADD3 UR59, UR6, -UR47, URZ ;  /* 0x8000002f063b7290 */ /* 0x000fe4000fffe03f */
[----:B------:R-:W-:Y:S02]  /*e0b0*/  ULEA.HI.X UR58, UR58, UR35, UR50, 0x3, UP0 ;  /* 0x000000233a3a7291 */ /* 0x000fe400080f1c32 */
[----:B------:R-:W-:Y:S01]  /*e0c0*/  UIMAD UR50, UR59, -0x1000, URZ ;  /* 0xfffff0003b3278a4 */ /* 0x000fe2000f8e023f */
[C---:B------:R-:W-:Y:S01]  /*e0d0*/  IADD3 R40, P1, R38.reuse, UR57, RZ ;  /* 0x0000003926287c10 */ /* 0x040fe2000ff3e0ff */
[----:B------:R-:W-:Y:S01]  /*e0e0*/  USHF.L.U64.HI UR57, UR8, 0x2, UR9 ;  /* 0x0000000208397899 */ /* 0x000fe20008010209 */
[----:B------:R-:W-:Y:S01]  /*e0f0*/  IADD3 R38, P2, R38, UR42, RZ ;  /* 0x0000002a26267c10 */ /* 0x000fe2000ff5e0ff */
[----:B------:R-:W-:Y:S01]  /*e100*/  USHF.L.U32 UR42, UR8, 0x2, URZ ;  /* 0x00000002082a7899 */ /* 0x000fe2000800063f */
[----:B------:R-:W-:-:S02]  /*e110*/  IADD3.X R41, R39, UR58, RZ, P1, !PT ;  /* 0x0000003a27297c10 */ /* 0x000fc40008ffe4ff */
[----:B------:R-:W-:Y:S01]  /*e120*/  MOV R169, UR50 ;  /* 0x0000003200a97c02 */ /* 0x000fe20008000f00 */
[----:B--2---:R-:W-:Y:S01]  /*e130*/  IMAD R170, R22, UR57, RZ ;  /* 0x0000003916aa7c24 */ /* 0x004fe2000f8e02ff */
[----:B------:R-:W-:Y:S01]  /*e140*/  IADD3.X R39, R39, UR43, RZ, P2, !PT ;  /* 0x0000002b27277c10 */ /* 0x000fe200097fe4ff */
[----:B-1----:R-:W-:Y:S01]  /*e150*/  IMAD R178, R20, UR57, RZ ;  /* 0x0000003914b27c24 */ /* 0x002fe2000f8e02ff */
[----:B------:R-:W-:Y:S01]  /*e160*/  ISETP.GE.AND P1, PT, R174, 0x81, PT ;  /* 0x00000081ae00780c */ /* 0x000fe20003f26270 */
[----:B------:R-:W-:-:S04]  /*e170*/  IMAD.WIDE R40, R169, 0x4, R40 ;  /* 0x00000004a9287825 */ /* 0x000fc800078e0228 */
[----:B------:R-:W-:-:S04]  /*e180*/  IMAD.WIDE R38, R169, 0x4, R38 ;  /* 0x00000004a9267825 */ /* 0x000fc800078e0226 */
        /* <DEDUP_REMOVED lines=9> */
.L_x_2551:
[----:B------:R-:W-:Y:S05]  /*e220*/  BSYNC B0 ;  /* 0x0000000000007941 */ /* 0x000fea0003800000 */
.L_x_2550:
        /* <DEDUP_REMOVED lines=11> */
.L_x_2553:
[----:B------:R-:W-:Y:S05]  /*e2e0*/  BSYNC B0 ;  /* 0x0000000000007941 */ /* 0x000fea0003800000 */
.L_x_2552:
[----:B------:R-:W3:Y:S01]  /*e2f0*/  LDS R43, [R43+0xcc00] ;  /* 0x00cc00002b2b7984 */ /* 0x000ee20000000800 */
[----:B------:R-:W-:Y:S04]  /*e300*/  BSSY B0, `(.L_x_2554) ;  /* 0x0000004000007945 */ /* 0x000fe80003800000 */
[----:B------:R-:W-:Y:S05]  /*e310*/  @!P1 BRA `(.L_x_2555) ;  /* 0x0000000000089947 */ /* 0x000fea0003800000 */
[----:B------:R4:W-:Y:S04]  /*e320*/  REDG.E.ADD.F32.FTZ.RN.STRONG.GPU desc[UR52][R40.64+-0x3a00], R75 ;  /* 0xffc6004b280079a6 */ /* 0x0009e8000c10f3b4 */
[----:B---3--:R4:W-:Y:S02]  /*e330*/  REDG.E.ADD.F32.FTZ.RN.STRONG.GPU desc[UR52][R38.64+-0x3a00], R43 ;  /* 0xffc6002b260079a6 */ /* 0x0089e4000c10f3b4 */
.L_x_2555:
[----:B------:R-:W-:Y:S05]  /*e340*/  BSYNC B0 ;  /* 0x0000000000007941 */ /* 0x000fea0003800000 */
.L_x_2554:
[----:B-12---:R1:W2:Y:S01]  /*e350*/  LDS R19, [R44+0xce00] ;  /* 0x00ce00002c137984 */ /* 0x0062a20000000800 */
[----:B------:R-:W-:Y:S04]  /*e360*/  BSSY B0, `(.L_x_2556) ;  /* 0x0000004000007945 */ /* 0x000fe80003800000 */
[----:B------:R-:W-:Y:S05]  /*e370*/  @!P2 BRA `(.L_x_2557) ;  /* 0x000000000008a947 */ /* 0x000fea0003800000 */
[----:B------:R0:W-:Y:S04]  /*e380*/  REDG.E.ADD.F32.FTZ.RN.STRONG.GPU desc[UR52][R40.64+-0x3800], R76 ;  /* 0xffc8004c280079a6 */ /* 0x0001e8000c10f3b4 */
[----:B--2---:R0:W-:Y:S02]  /*e390*/  REDG.E.ADD.F32.FTZ.RN.STRONG.GPU desc[UR52][R38.64+-0x3800], R19 ;  /* 0xffc80013260079a6 */ /* 0x0041e4000c10f3b4 */
.L_x_2557:
[----:B------:R-:W-:Y:S05]  /*e3a0*/  BSYNC B0 ;  /* 0x0000000000007941 */ /* 0x000fea0003800000 */
.L_x_2556:
[----:B------:R-:W0:Y:S01]  /*e3b0*/  LDS R45, [R45+0xd000] ;  /* 0x00d000002d2d7984 */ /* 0x000e220000000800 */
[----:B------:R-:W-:Y:S04]  /*e3c0*/  BSSY B0, `(.L_x_2558) ;  /* 0x0000004000007945 */ /* 0x000fe80003800000 */
[----:B------:R-:W-:Y:S05]  /*e3d0*/  @!P3 BRA `(.L_x_2559) ;  /* 0x000000000008b947 */ /* 0x000fea0003800000 */
[----:B------:R1:W-:Y:S04]  /*e3e0*/  REDG.E.ADD.F32.FTZ.RN.STRONG.GPU desc[UR52][R40.64+-0x3600], R77 ;  /* 0xffca004d280079a6 */ /* 0x0003e8000c10f3b4 */
[----:B0-----:R1:W-:Y:S02]  /*e3f0*/  REDG.E.ADD.F32.FTZ.RN.STRONG.GPU desc[UR52][R38.64+-0x3600], R45 ;  /* 0xffca002d260079a6 */ /* 0x0013e4000c10f3b4 */
.L_x_2559:
[----:B------:R-:W-:Y:S05]  /*e400*/  BSYNC B0 ;  /* 0x0000000000007941 */ /* 0x000fea0003800000 */
.L_x_2558:
[----:B0-2---:R0:W2:Y:S01]  /*e410*/  LDS R19, [R46+0xd200] ;  /* 0x00d200002e137984 */ /* 0x0050a20000000800 */
[----:B------:R-:W-:Y:S04]  /*e420*/  BSSY B0, `(.L_x_2560) ;  /* 0x0000004000007945 */ /* 0x000fe80003800000 */
[----:B------:R-:W-:Y:S05]  /*e430*/  @!P4 BRA `(.L_x_2561) ;  /* 0x000000000008c947 */ /* 0x000fea0003800000 */
[----:B------:R0:W-:Y:S04]  /*e440*/  REDG.E.ADD.F32.FTZ.RN.STRONG.GPU desc[UR52][R40.64+-0x3400], R78 ;  /* 0xffcc004e280079a6 */ /* 0x0001e8000c10f3b4 */
[----:B--2---:R0:W-:Y:S02]  /*e450*/  REDG.E.ADD.F32.FTZ.RN.STRONG.GPU desc[UR52][R38.64+-0x3400], R19 ;  /* 0xffcc0013260079a6 */ /* 0x0041e4000c10f3b4 */
.L_x_2561:
[----:B------:R-:W-:Y:S05]  /*e460*/  BSYNC B0 ;  /* 0x0000000000007941 */ /* 0x000fea0003800000 */
.L_x_2560:
[----:B0-2---:R0:W2:Y:S01]  /*e470*/  LDS R19, [R48+0xd400] ;  /* 0x00d4000030137984 */ /* 0x0050a20000000800 */
[----:B------:R-:W-:Y:S04]  /*e480*/  BSSY B0, `(.L_x_2562) ;  /* 0x0000004000007945 */ /* 0x000fe80003800000 */
[----:B------:R-:W-:Y:S05]  /*e490*/  @!P5 BRA `(.L_x_2563) ;  /* 0x000000000008d947 */ /* 0x000fea0003800000 */
[----:B------:R0:W-:Y:S04]  /*e4a0*/  REDG.E.ADD.F32.FTZ.RN.STRONG.GPU desc[UR52][R40.64+-0x3200], R79 ;  /* 0xffce004f280079a6 */ /* 0x0001e8000c10f3b4 */
[----:B--2---:R0:W-:Y:S02]  /*e4b0*/  REDG.E.ADD.F32.FTZ.RN.STRONG.GPU desc[UR52][R38.64+-0x3200], R19 ;  /* 0xffce0013260079a6 */ /* 0x0041e4000c10f3b4 */
.L_x_2563:
[----:B------:R-:W-:Y:S05]  /*e4c0*/  BSYNC B0 ;  /* 0x0000000000007941 */ /* 0x000fea0003800000 */
.L_x_2562:
        /* <DEDUP_REMOVED lines=11> */
.L_x_2565:
[----:B------:R-:W-:Y:S05]  /*e580*/  BSYNC B0 ;  /* 0x0000000000007941 */ /* 0x000fea0003800000 */
.L_x_2564:
[----:B0-2---:R0:W2:Y:S01]  /*e590*/  LDS R19, [R50+0xd800] ;  /* 0x00d8000032137984 */ /* 0x0050a20000000800 */
[----:B------:R-:W-:Y:S04]  /*e5a0*/  BSSY B0, `(.L_x_2566) ;  /* 0x0000004000007945 */ /* 0x000fe80003800000 */
[----:B------:R-:W-:Y:S05]  /*e5b0*/  @!P1 BRA `(.L_x_2567) ;  /* 0x0000000000089947 */ /* 0x000fea0003800000 */
[----:B------:R0:W-:Y:S04]  /*e5c0*/  REDG.E.ADD.F32.FTZ.RN.STRONG.GPU desc[UR52][R40.64+-0x2e00], R81 ;  /* 0xffd20051280079a6 */ /* 0x0001e8000c10f3b4 */
[----:B--2---:R0:W-:Y:S02]  /*e5d0*/  REDG.E.ADD.F32.FTZ.RN.STRONG.GPU desc[UR52][R38.64+-0x2e00], R19 ;  /* 0xffd20013260079a6 */ /* 0x0041e4000c10f3b4 */
.L_x_2567:
[----:B------:R-:W-:Y:S05]  /*e5e0*/  BSYNC B0 ;  /* 0x0000000000007941 */ /* 0x000fea0003800000 */
.L_x_2566:
[----:B------:R-:W0:Y:S01]  /*e5f0*/  LDS R51, [R51+0xda00] ;  /* 0x00da000033337984 */ /* 0x000e220000000800 */
[----:B------:R-:W-:Y:S04]  /*e600*/  BSSY B0, `(.L_x_2568) ;  /* 0x0000004000007945 */ /* 0x000fe80003800000 */
[----:B------:R-:W-:Y:S05]  /*e610*/  @!P2 BRA `(.L_x_2569) ;  /* 0x000000000008a947 */ /* 0x000fea0003800000 */
[----:B------:R1:W-:Y:S04]  /*e620*/  REDG.E.ADD.F32.FTZ.RN.STRONG.GPU desc[UR52][R40.64+-0x2c00], R82 ;  /* 0xffd40052280079a6 */ /* 0x0003e8000c10f3b4 */
[----:B0-----:R1:W-:Y:S02]  /*e630*/  REDG.E.ADD.F32.FTZ.RN.STRONG.GPU desc[UR52][R38.64+-0x2c00], R51 ;  /* 0xffd40033260079a6 */ /* 0x0013e4000c10f3b4 */
.L_x_2569:
[----:B------:R-:W-:Y:S05]  /*e640*/  BSYNC B0 ;  /* 0x0000000000007941 */ /* 0x000fea0003800000 */
.L_x_2568:
[----:B0-2---:R0:W2:Y:S01]  /*e650*/  LDS R19, [R52+0xdc00] ;  /* 0x00dc000034137984 */ /* 0x0050a20000000800 */
[----:B------:R-:W-:Y:S04]  /*e660*/  BSSY B0, `(.L_x_2570) ;  /* 0x0000004000007945 */ /* 0x000fe80003800000 */
[----:B------:R-:W-:Y:S05]  /*e670*/  @!P3 BRA `(.L_x_2571) ;  /* 0x000000000008b947 */ /* 0x000fea0003800000 */
[----:B------:R0:W-:Y:S04]  /*e680*/  REDG.E.ADD.F32.FTZ.RN.STRONG.GPU desc[UR52][R40.64+-0x2a00], R83 ;  /* 0xffd60053280079a6 */ /* 0x0001e8000c10f3b4 */
[----:B--2---:R0:W-:Y:S02]  /*e690*/  REDG.E.ADD.F32.FTZ.RN.STRONG.GPU desc[UR52][R38.64+-0x2a00], R19 ;  /* 0xffd60013260079a6 */ /* 0x0041e4000c10f3b4 */
.L_x_2571:
[----:B------:R-:W-:Y:S05]  /*e6a0*/  BSYNC B0 ;  /* 0x0000000000007941 */ /* 0x000fea0003800000 */
.L_x_2570:
[----:B------:R-:W0:Y:S01]  /*e6b0*/  LDS R53, [R53+0xde00] ;  /* 0x00de000035357984 */ /* 0x000e220000000800 */
[----:B------:R-:W-:Y:S04]  /*e6c0*/  BSSY B0, `(.L_x_2572) ;  /* 0x0000004000007945 */ /* 0x000fe80003800000 */
[----:B------:R-:W-:Y:S05]  /*e6d0*/  @!P4 BRA `(.L_x_2573) ;  /* 0x000000000008c947 */ /* 0x000fea0003800000 */
[----:B------:R1:W-:Y:S04]  /*e6e0*/  REDG.E.ADD.F32.FTZ.RN.STRONG.GPU desc[UR52][R40.64+-0x2800], R84 ;  /* 0xffd80054280079a6 */ /* 0x0003e8000c10f3b4 */
[----:B0-----:R1:W-:Y:S02]  /*e6f0*/  REDG.E.ADD.F32.FTZ.RN.STRONG.GPU desc[UR52][R38.64+-0x2800], R53 ;  /* 0xffd80035260079a6 */ /* 0x0013e4000c10f3b4 */
.L_x_2573:
[----:B------:R-:W-:Y:S05]  /*e700*/  BSYNC B0 ;  /* 0x0000000000007941 */ /* 0x000fea0003800000 */
.L_x_2572:
[----:B0-2---:R0:W2:Y:S01]  /*e710*/  LDS R19, [R54+0xe000] ;  /* 0x00e0000036137984 */ /* 0x0050a20000000800 */
[----:B------:R-:W-:Y:S04]  /*e720*/  BSSY B0, `(.L_x_2574) ;  /* 0x0000004000007945 */ /* 0x000fe80003800000 */
[----:B------:R-:W-:Y:S05]  /*e730*/  @!P5 BRA `(.L_x_2575) ;  /* 0x000000000008d947 */ /* 0x000fea0003800000 */
[----:B------:R0:W-:Y:S04]  /*e740*/  REDG.E.ADD.F32.FTZ.RN.STRONG.GPU desc[UR52][R40.64+-0x2600], R85 ;  /* 0xffda0055280079a6 */ /* 0x0001e8000c10f3b4 */
[----:B--2---:R0:W-:Y:S02]  /*e750*/  REDG.E.ADD.F32.FTZ.RN.STRONG.GPU desc[UR52][R38.64+-0x2600], R19 ;  /* 0xffda0013260079a6 */ /* 0x0041e4000c10f3b4 */
.L_x_2575:
[----:B------:R-:W-:Y:S05]  /*e760*/  BSYNC B0 ;  /* 0x0000000000007941 */ /* 0x000fea0003800000 */
.L_x_2574:
        /* <DEDUP_REMOVED lines=11> */
.L_x_2577:
[----:B------:R-:W-:Y:S05]  /*e820*/  BSYNC B0 ;  /* 0x0000000000007941 */ /* 0x000fea0003800000 */
.L_x_2576:
[----:B0-2---:R0:W2:Y:S01]  /*e830*/  LDS R19, [R56+0xe400] ;  /* 0x00e4000038137984 */ /* 0x0050a20000000800 */
[----:B------:R-:W-:Y:S04]  /*e840*/  BSSY B0, `(.L_x_2578) ;  /* 0x0000004000007945 */ /* 0x000fe80003800000 */
[----:B------:R-:W-:Y:S05]  /*e850*/  @!P1 BRA `(.L_x_2579) ;  /* 0x0000000000089947 */ /* 0x000fea0003800000 */
[----:B------:R0:W-:Y:S04]  /*e860*/  REDG.E.ADD.F32.FTZ.RN.STRONG.GPU desc[UR52][R40.64+-0x2200], R87 ;  /* 0xffde0057280079a6 */ /* 0x0001e8000c10f3b4 */
[----:B--2---:R0:W-:Y:S02]  /*e870*/  REDG.E.ADD.F32.FTZ.RN.STRONG.GPU desc[UR52][R38.64+-0x2200], R19 ;  /* 0xffde0013260079a6 */ /* 0x0041e4000c10f3b4 */
.L_x_2579:
[----:B------:R-:W-:Y:S05]  /*e880*/  BSYNC B0 ;  /* 0x0000000000007941 */ /* 0x000fea0003800000 */
.L_x_2578:
[----:B------:R-:W0:Y:S01]  /*e890*/  LDS R57, [R57+0xe600] ;  /* 0x00e6000039397984 */ /* 0x000e220000000800 */
[----:B------:R-:W-:Y:S04]  /*e8a0*/  BSSY B0, `(.L_x_2580) ;  /* 0x0000004000007945 */ /* 0x000fe80003800000 */
[----:B------:R-:W-:Y:S05]  /*e8b0*/  @!P2 BRA `(.L_x_2581) ;  /* 0x000000000008a947 */ /* 0x000fea0003800000 */
[----:B------:R1:W-:Y:S04]  /*e8c0*/  REDG.E.ADD.F32.FTZ.RN.STRONG.GPU desc[UR52][R40.64+-0x2000], R88 ;  /* 0xffe00058280079a6 */ /* 0x0003e8000c10f3b4 */
[----:B0-----:R1:W-:Y:S02]  /*e8d0*/  REDG.E.ADD.F32.FTZ.RN.STRONG.GPU desc[UR52][R38.64+-0x2000], R57 ;  /* 0xffe00039260079a6 */ /* 0x0013e4000c10f3b4 */
.L_x_2581:
[----:B------:R-:W-:Y:S05]  /*e8e0*/  BSYNC B0 ;  /* 0x0000000000007941 */ /* 0x000fea0003800000 */
.L_x_2580:
[----:B0-2---:R0:W2:Y:S01]  /*e8f0*/  LDS R19, [R58+0xe800] ;  /* 0x00e800003a137984 */ /* 0x0050a20000000800 */
[----:B------:R-:W-:Y:S04]  /*e900*/  BSSY B0, `(.L_x_2582) ;  /* 0x0000004000007945 */ /* 0x000fe80003800000 */
[----:B------:R-:W-:Y:S05]  /*e910*/  @!P3 BRA `(.L_x_2583) ;  /* 0x000000000008b947 */ /* 0x000fea0003800000 */
[----:B------:R0:W-:Y:S04]  /*e920*/  REDG.E.ADD.F32.FTZ.RN.STRONG.GPU desc[UR52][R40.64+-0x1e00], R89 ;  /* 0xffe20059280079a6 */ /* 0x0001e8000c10f3b4 */
[----:B--2---:R0:W-:Y:S02]  /*e930*/  REDG.E.ADD.F32.FTZ.RN.STRONG.GPU desc[UR52][R38.64+-0x1e00], R19 ;  /* 0xffe20013260079a6 */ /* 0x0041e4000c10f3b4 */
.L_x_2583:
[----:B------:R-:W-:Y:S05]  /*e940*/  BSYNC B0 ;  /* 0x0000000000007941 */ /* 0x000fea0003800000 */
.L_x_2582:
[----:B------:R-:W0:Y:S01]  /*e950*/  LDS R59, [R59+0xea00] ;  /* 0x00ea00003b3b7984 */ /* 0x000e220000000800 */
[----:B------:R-:W-:Y:S04]  /*e960*/  BSSY B0, `(.L_x_2584) ;  /* 0x0000004000007945 */ /* 0x000fe80003800000 */
[----:B------:R-:W-:Y:S05]  /*e970*/  @!P4 BRA `(.L_x_2585) ;  /* 0x000000000008c947 */ /* 0x000fea0003800000 */
[----:B------:R1:W-:Y:S04]  /*e980*/  REDG.E.ADD.F32.FTZ.RN.STRONG.GPU desc[UR52][R40.64+-0x1c00], R90 ;  /* 0xffe4005a280079a6 */ /* 0x0003e8000c10f3b4 */
[----:B0-----:R1:W-:Y:S02]  /*e990*/  REDG.E.ADD.F32.FTZ.RN.STRONG.GPU desc[UR52][R38.64+-0x1c00], R59 ;  /* 0xffe4003b260079a6 */ /* 0x0013e4000c10f3b4 */
.L_x_2585:
[----:B------:R-:W-:Y:S05]  /*e9a0*/  BSYNC B0 ;  /* 0x0000000000007941 */ /* 0x000fea0003800000 */
.L_x_2584:
[----:B0-2---:R0:W2:Y:S01]  /*e9b0*/  LDS R19, [R60+0xec00] ;  /* 0x00ec00003c137984 */ /* 0x0050a20000000800 */
[----:B------:R-:W-:Y:S04]  /*e9c0*/  BSSY B0, `(.L_x_2586) ;  /* 0x0000004000007945 */ /* 0x000fe80003800000 */
[----:B------:R-:W-:Y:S05]  /*e9d0*/  @!P5 BRA `(.L_x_2587) ;  /* 0x000000000008d947 */ /* 0x000fea0003800000 */
[----:B------:R0:W-:Y:S04]  /*e9e0*/  REDG.E.ADD.F32.FTZ.RN.STRONG.GPU desc[UR52][R40.64+-0x1a00], R102 ;  /* 0xffe60066280079a6 */ /* 0x0001e8000c10f3b4 */
[----:B--2---:R0:W-:Y:S02]  /*e9f0*/  REDG.E.ADD.F32.FTZ.RN.STRONG.GPU desc[UR52][R38.64+-0x1a00], R19 ;  /* 0xffe60013260079a6 */ /* 0x0041e4000c10f3b4 */
.L_x_2587:
[----:B------:R-:W-:Y:S05]  /*ea00*/  BSYNC B0 ;  /* 0x0000000000007941 */ /* 0x000fea0003800000 */
.L_x_2586:
        /* <DEDUP_REMOVED lines=11> */
.L_x_2589:
[----:B------:R-:W-:Y:S05]  /*eac0*/  BSYNC B0 ;  /* 0x0000000000007941 */ /* 0x000fea0003800000 */
.L_x_2588:
[----:B0-2---:R0:W2:Y:S01]  /*ead0*/  LDS R19, [R62+0xf000] ;  /* 0x00f000003e137984 */ /* 0x0050a20000000800 */
[----:B------:R-:W-:Y:S04]  /*eae0*/  BSSY B0, `(.L_x_2590) ;  /* 0x0000004000007945 */ /* 0x000fe80003800000 */
[----:B------:R-:W-:Y:S05]  /*eaf0*/  @!P1 BRA `(.L_x_2591) ;  /* 0x0000000000089947 */ /* 0x000fea0003800000 */
[----:B------:R0:W-:Y:S04]  /*eb00*/  REDG.E.ADD.F32.FTZ.RN.STRONG.GPU desc[UR52][R40.64+-0x1600], R104 ;  /* 0xffea0068280079a6 */ /* 0x0001e8000c10f3b4 */
[----:B--2---:R0:W-:Y:S02]  /*eb10*/  REDG.E.ADD.F32.FTZ.RN.STRONG.GPU desc[UR52][R38.64+-0x1600], R19 ;  /* 0xffea0013260079a6 */ /* 0x0041e4000c10f3b4 */
.L_x_2591:
[----:B------:R-:W-:Y:S05]  /*eb20*/  BSYNC B0 ;  /* 0x0000000000007941 */ /* 0x000fea0003800000 */
.L_x_2590:
[----:B------:R-:W0:Y:S01]  /*eb30*/  LDS R63, [R63+0xf200] ;  /* 0x00f200003f3f7984 */ /* 0x000e220000000800 */
[----:B------:R-:W-:Y:S04]  /*eb40*/  BSSY B0, `(.L_x_2592) ;  /* 0x0000004000007945 */ /* 0x000fe80003800000 */
[----:B------:R-:W-:Y:S05]  /*eb50*/  @!P2 BRA `(.L_x_2593) ;  /* 0x000000000008a947 */ /* 0x000fea0003800000 */
[----:B------:R1:W-:Y:S04]  /*eb60*/  REDG.E.ADD.F32.FTZ.RN.STRONG.GPU desc[UR52][R40.64+-0x1400], R105 ;  /* 0xffec0069280079a6 */ /* 0x0003e8000c10f3b4 */
[----:B0-----:R1:W-:Y:S02]  /*eb70*/  REDG.E.ADD.F32.FTZ.RN.STRONG.GPU desc[UR52][R38.64+-0x1400], R63 ;  /* 0xffec003f260079a6 */ /* 0x0013e4000c10f3b4 */
.L_x_2593:
[----:B------:R-:W-:Y:S05]  /*eb80*/  BSYNC B0 ;  /* 0x0000000000007941 */ /* 0x000fea0003800000 */
.L_x_2592:
[----:B0-2---:R0:W2:Y:S01]  /*eb90*/  LDS R19, [R64+0xf400] ;  /* 0x00f4000040137984 */ /* 0x0050a20000000800 */
[----:B------:R-:W-:Y:S04]  /*eba0*/  BSSY B0, `(.L_x_2594) ;  /* 0x0000004000007945 */ /* 0x000fe80003800000 */
[----:B------:R-:W-:Y:S05]  /*ebb0*/  @!P3 BRA `(.L_x_2595) ;  /* 0x000000000008b947 */ /* 0x000fea0003800000 */
[----:B------:R0:W-:Y:S04]  /*ebc0*/  REDG.E.ADD.F32.FTZ.RN.STRONG.GPU desc[UR52][R40.64+-0x1200], R106 ;  /* 0xffee006a280079a6 */ /* 0x0001e8000c10f3b4 */
[----:B--2---:R0:W-:Y:S02]  /*ebd0*/  REDG.E.ADD.F32.FTZ.RN.STRONG.GPU desc[UR52][R38.64+-0x1200], R19 ;  /* 0xffee0013260079a6 */ /* 0x0041e4000c10f3b4 */
.L_x_2595:
[----:B------:R-:W-:Y:S05]  /*ebe0*/  BSYNC B0 ;  /* 0x0000000000007941 */ /* 0x000fea0003800000 */
.L_x_2594:
[----:B------:R-:W0:Y:S01]  /*ebf0*/  LDS R65, [R65+0xf600] ;  /* 0x00f6000041417984 */ /* 0x000e220000000800 */
[----:B------:R-:W-:Y:S04]  /*ec00*/  BSSY B0, `(.L_x_2596) ;  /* 0x0000004000007945 */ /* 0x000fe80003800000 */
[----:B------:R-:W-:Y:S05]  /*ec10*/  @!P4 BRA `(.L_x_2597) ;  /* 0x000000000008c947 */ /* 0x000fea0003800000 */
[----:B------:R1:W-:Y:S04]  /*ec20*/  REDG.E.ADD.F32.FTZ.RN.STRONG.GPU desc[UR52][R40.64+-0x1000], R107 ;  /* 0xfff0006b280079a6 */ /* 0x0003e8000c10f3b4 */
[----:B0-----:R1:W-:Y:S02]  /*ec30*/  REDG.E.ADD.F32.FTZ.RN.STRONG.GPU desc[UR52][R38.64+-0x1000], R65 ;  /* 0xfff00041260079a6 */ /* 0x0013e4000c10f3b4 */
.L_x_2597:
[----:B------:R-:W-:Y:S05]  /*ec40*/  BSYNC B0 ;  /* 0x0000000000007941 */ /* 0x000fea0003800000 */
.L_x_2596:
[----:B0-2---:R0:W2:Y:S01]  /*ec50*/  LDS R19, [R66+0xf800] ;  /* 0x00f8000042137984 */ /* 0x0050a20000000800 */
[----:B------:R-:W-:Y:S04]  /*ec60*/  BSSY B0, `(.L_x_2598) ;  /* 0x0000004000007945 */ /* 0x000fe80003800000 */
[----:B------:R-:W-:Y:S05]  /*ec70*/  @!P5 BRA `(.L_x_2599) ;  /* 0x000000000008d947 */ /* 0x000fea0003800000 */
[----:B------:R0:W-:Y:S04]  /*ec80*/  REDG.E.ADD.F32.FTZ.RN.STRONG.GPU desc[UR52][R40.64+-0xe00], R108 ;  /* 0xfff2006c280079a6 */ /* 0x0001e8000c10f3b4 */
[----:B--2---:R0:W-:Y:S02]  /*ec90*/  REDG.E.ADD.F32.FTZ.RN.STRONG.GPU desc[UR52][R38.64+-0xe00], R19 ;  /* 0xfff20013260079a6 */ /* 0x0041e4000c10f3b4 */
.L_x_2599:
[----:B------:R-:W-:Y:S05]  /*eca0*/  BSYNC B0 ;  /* 0x0000000000007941 */ /* 0x000fea0003800000 */
.L_x_2598:
        /* <DEDUP_REMOVED lines=11> */
.L_x_2601:
[----:B------:R-:W-:Y:S05]  /*ed60*/  BSYNC B0 ;  /* 0x0000000000007941 */ /* 0x000fea0003800000 */
.L_x_2600:
[----:B0-2---:R0:W2:Y:S01]  /*ed70*/  LDS R19, [R68+0xfc00] ;  /* 0x00fc000044137984 */ /* 0x0050a20000000800 */
[----:B------:R-:W-:Y:S04]  /*ed80*/  BSSY B0, `(.L_x_2602) ;  /* 0x0000004000007945 */ /* 0x000fe80003800000 */
[----:B------:R-:W-:Y:S05]  /*ed90*/  @!P1 BRA `(.L_x_2603) ;  /* 0x0000000000089947 */ /* 0x000fea0003800000 */
[----:B------:R0:W-:Y:S04]  /*eda0*/  REDG.E.ADD.F32.FTZ.RN.STRONG.GPU desc[UR52][R40.64+-0xa00], R110 ;  /* 0xfff6006e280079a6 */ /* 0x0001e8000c10f3b4 */
[----:B--2---:R0:W-:Y:S02]  /*edb0*/  REDG.E.ADD.F32.FTZ.RN.STRONG.GPU desc[UR52][R38.64+-0xa00], R19 ;  /* 0xfff60013260079a6 */ /* 0x0041e4000c10f3b4 */
.L_x_2603:
[----:B------:R-:W-:Y:S05]  /*edc0*/  BSYNC B0 ;  /* 0x0000000000007941 */ /* 0x000fea0003800000 */
.L_x_2602:
[----:B------:R-:W0:Y:S01]  /*edd0*/  LDS R69, [R69+0xfe00] ;  /* 0x00fe000045457984 */ /* 0x000e220000000800 */
[----:B------:R-:W-:Y:S04]  /*ede0*/  BSSY B0, `(.L_x_2604) ;  /* 0x0000004000007945 */ /* 0x000fe80003800000 */
[----:B------:R-:W-:Y:S05]  /*edf0*/  @!P2 BRA `(.L_x_2605) ;  /* 0x000000000008a947 */ /* 0x000fea0003800000 */
[----:B------:R1:W-:Y:S04]  /*ee00*/  REDG.E.ADD.F32.FTZ.RN.STRONG.GPU desc[UR52][R40.64+-0x800], R111 ;  /* 0xfff8006f280079a6 */ /* 0x0003e8000c10f3b4 */
[----:B0-----:R1:W-:Y:S02]  /*ee10*/  REDG.E.ADD.F32.FTZ.RN.STRONG.GPU desc[UR52][R38.64+-0x800], R69 ;  /* 0xfff80045260079a6 */ /* 0x0013e4000c10f3b4 */
.L_x_2605:
[----:B------:R-:W-:Y:S05]  /*ee20*/  BSYNC B0 ;  /* 0x0000000000007941 */ /* 0x000fea0003800000 */
.L_x_2604:
[----:B0-2---:R0:W2:Y:S01]  /*ee30*/  LDS R19, [R70+0x10000] ;  /* 0x0100000046137984 */ /* 0x0050a20000000800 */
[----:B------:R-:W-:Y:S04]  /*ee40*/  BSSY B0, `(.L_x_2606) ;  /* 0x0000004000007945 */ /* 0x000fe80003800000 */
[----:B------:R-:W-:Y:S05]  /*ee50*/  @!P3 BRA `(.L_x_2607) ;  /* 0x000000000008b947 */ /* 0x000fea0003800000 */
[----:B------:R0:W-:Y:S04]  /*ee60*/  REDG.E.ADD.F32.FTZ.RN.STRONG.GPU desc[UR52][R40.64+-0x600], R126 ;  /* 0xfffa007e280079a6 */ /* 0x0001e8000c10f3b4 */
[----:B--2---:R0:W-:Y:S02]  /*ee70*/  REDG.E.ADD.F32.FTZ.RN.STRONG.GPU desc[UR52][R38.64+-0x600], R19 ;  /* 0xfffa0013260079a6 */ /* 0x0041e4000c10f3b4 */
.L_x_2607:
[----:B------:R-:W-:Y:S05]  /*ee80*/  BSYNC B0 ;  /* 0x0000000000007941 */ /* 0x000fea0003800000 */
.L_x_2606:
[----:B------:R-:W0:Y:S01]  /*ee90*/  LDS R71, [R71+0x10200] ;  /* 0x0102000047477984 */ /* 0x000e220000000800 */
[----:B------:R-:W-:Y:S04]  /*eea0*/  BSSY B0, `(.L_x_2608) ;  /* 0x0000004000007945 */ /* 0x000fe80003800000 */
[----:B------:R-:W-:Y:S05]  /*eeb0*/  @!P4 BRA `(.L_x_2609) ;  /* 0x000000000008c947 */ /* 0x000fea0003800000 */
[----:B------:R1:W-:Y:S04]  /*eec0*/  REDG.E.ADD.F32.FTZ.RN.STRONG.GPU desc[UR52][R40.64+-0x400], R127 ;  /* 0xfffc007f280079a6 */ /* 0x0003e8000c10f3b4 */
[----:B0-----:R1:W-:Y:S02]  /*eed0*/  REDG.E.ADD.F32.FTZ.RN.STRONG.GPU desc[UR52][R38.64+-0x400], R71 ;  /* 0xfffc0047260079a6 */ /* 0x0013e4000c10f3b4 */
.L_x_2609:
[----:B------:R-:W-:Y:S05]  /*eee0*/  BSYNC B0 ;  /* 0x0000000000007941 */ /* 0x000fea0003800000 */
.L_x_2608:
[----:B0-2---:R0:W2:Y:S01]  /*eef0*/  LDS R19, [R72+0x10400] ;  /* 0x0104000048137984 */ /* 0x0050a20000000800 */
[----:B------:R-:W-:Y:S04]  /*ef00*/  BSSY B0, `(.L_x_2610) ;  /* 0x0000004000007945 */ /* 0x000fe80003800000 */
[----:B------:R-:W-:Y:S05]  /*ef10*/  @!P5 BRA `(.L_x_2611) ;  /* 0x000000000008d947 */ /* 0x000fea0003800000 */
[----:B------:R0:W-:Y:S04]  /*ef20*/  REDG.E.ADD.F32.FTZ.RN.STRONG.GPU desc[UR52][R40.64+-0x200], R158 ;  /* 0xfffe009e280079a6 */ /* 0x0001e8000c10f3b4 */
[----:B--2---:R0:W-:Y:S02]  /*ef30*/  REDG.E.ADD.F32.FTZ.RN.STRONG.GPU desc[UR52][R38.64+-0x200], R19 ;  /* 0xfffe0013260079a6 */ /* 0x0041e4000c10f3b4 */
.L_x_2611:
[----:B------:R-:W-:Y:S05]  /*ef40*/  BSYNC B0 ;  /* 0x0000000000007941 */ /* 0x000fea0003800000 */
.L_x_2610:
[----:B------:R-:W5:Y:S01]  /*ef50*/  LDL R21, [R1+0x34] ;  /* 0x0000340001157983 */ /* 0x000f620000100800 */
[C---:B------:R-:W-:Y:S01]  /*ef60*/  ISETP.GT.AND P1, PT, R156.reuse, 0x1e, PT ;  /* 0x0000001e9c00780c */ /* 0x040fe20003f24270 */
[----:B------:R-:W-:Y:S01]  /*ef70*/  FMUL.FTZ R27, R27, R168 ;  /* 0x000000a81b1b7220 */ /* 0x000fe20000410000 */
[----:B------:R-:W-:Y:S01]  /*ef80*/  ISETP.NE.AND P2, PT, R156, RZ, PT ;  /* 0x000000ff9c00720c */ /* 0x000fe20003f45270 */
[----:B------:R-:W1:Y:S01]  /*ef90*/  SHFL.DOWN PT, R20, R17, 0x1, 0x1f ;  /* 0x08201f0011147f89 */ /* 0x000e6200000e0000 */
[----:B------:R-:W-:Y:S01]  /*efa0*/  ISETP.NE.AND P3, PT, R157, RZ, PT ;  /* 0x000000ff9d00720c */ /* 0x000fe20003f65270 */
[----:B------:R-:W-:Y:S01]  /*efb0*/  FMUL.FTZ R94, R94, R166 ;  /* 0x000000a65e5e7220 */ /* 0x000fe20000410000 */
[----:B------:R-:W-:Y:S01]  /*efc0*/  FFMA.FTZ R27, R26, R167, R27 ;  /* 0x000000a71a1b7223 */ /* 0x000fe2000001001b */
[----:B0-2---:R-:W0:Y:S01]  /*efd0*/  SHFL.DOWN PT, R19, R18, 0x1, 0x1f ;  /* 0x08201f0012137f89 */ /* 0x005e2200000e0000 */
        /* <DEDUP_REMOVED lines=16> */
[-C--:B------:R-:W-:Y:S01]  /*f0e0*/  FFMA.FTZ R235, R115, R96.reuse, R235 ;  /* 0x0000006073eb7223 */ /* 0x080fe200000100eb */
[----:B------:R-:W-:Y:S01]  /*f0f0*/  FFMA.FTZ R236, R116, R99, R236 ;  /* 0x0000006374ec7223 */ /* 0x000fe200000100ec */
[----:B------:R-:W-:Y:S01]  /*f100*/  FFMA.FTZ R91, R149, R91, R34 ;  /* 0x0000005b955b7223 */ /* 0x000fe20000010022 */
[----:B-1----:R-:W-:Y:S01]  /*f110*/  @!P1 FADD.FTZ R17, R17, R20 ;  /* 0x0000001411119221 */ /* 0x002fe20000010000 */
[----:B------:R-:W-:Y:S01]  /*f120*/  FFMA.FTZ R95, R151, R95, R28 ;  /* 0x0000005f975f7223 */ /* 0x000fe2000001001c */
[----:B------:R-:W-:Y:S01]  /*f130*/  FFMA.FTZ R96, R152, R96, R31 ;  /* 0x0000006098607223 */ /* 0x000fe2000001001f */
[----:B------:R-:W-:Y:S01]  /*f140*/  FFMA.FTZ R99, R153, R99, R32 ;  /* 0x0000006399637223 */ /* 0x000fe20000010020 */
[----:B0-----:R-:W-:Y:S01]  /*f150*/  @!P1 FADD.FTZ R18, R18, R19 ;  /* 0x0000001312129221 */ /* 0x001fe20000010000 */
[----:B------:R-:W0:Y:S01]  /*f160*/  SHFL.DOWN PT, R20, R17, 0x2, 0x1f ;  /* 0x08401f0011147f89 */ /* 0x000e2200000e0000 */
[----:B------:R-:W-:Y:S01]  /*f170*/  ISETP.GT.AND P1, PT, R156, 0x1d, PT ;  /* 0x0000001d9c00780c */ /* 0x000fe20003f24270 */
[----:B------:R-:W-:Y:S01]  /*f180*/  BSSY B0, `(.L_x_2612) ;  /* 0x0000036000007945 */ /* 0x000fe20003800000 */
[----:B------:R-:W-:Y:S01]  /*f190*/  FADD.FTZ R123, R25, R123 ;  /* 0x0000007b197b7221 */ /* 0x000fe20000010000 */
[----:B------:R-:W1:Y:S01]  /*f1a0*/  SHFL.DOWN PT, R19, R18, 0x2, 0x1f ;  /* 0x08401f0012137f89 */ /* 0x000e6200000e0000 */
[----:B------:R-:W-:Y:S01]  /*f1b0*/  FFMA.FTZ R233, R113, R93, R233 ;  /* 0x0000005d71e97223 */ /* 0x000fe200000100e9 */
[----:B------:R-:W-:Y:S01]  /*f1c0*/  FADD.FTZ R122, R91, R122 ;  /* 0x0000007a5b7a7221 */ /* 0x000fe20000010000 */
[----:B------:R-:W-:Y:S01]  /*f1d0*/  FADD.FTZ R120, R95, R120 ;  /* 0x000000785f787221 */ /* 0x000fe20000010000 */
[----:B------:R-:W-:Y:S01]  /*f1e0*/  FADD.FTZ R119, R96, R119 ;  /* 0x0000007760777221 */ /* 0x000fe20000010000 */
[----:B------:R-:W-:Y:S01]  /*f1f0*/  FFMA.FTZ R237, R47, R100, R237 ;  /* 0x000000642fed7223 */ /* 0x000fe200000100ed */
[----:B------:R-:W-:-:S04]  /*f200*/  FADD.FTZ R118, R99, R118 ;  /* 0x0000007663767221 */ /* 0x000fc80000010000 */
        /* <DEDUP_REMOVED lines=13> */
[----:B------:R-:W0:Y:S01]  /*f2e0*/  SHFL.DOWN PT, R22, R17, 0x10, 0x1f ;  /* 0x0a001f0011167f89 */ /* 0x000e2200000e0000 */
[----:B------:R-:W-:Y:S01]  /*f2f0*/  ISETP.GT.AND P1, PT, R156, 0xf, PT ;  /* 0x0000000f9c00780c */ /* 0x000fe20003f24270 */
[----:B------:R-:W-:Y:S01]  /*f300*/  FADD.FTZ R121, R20, R121 ;  /* 0x0000007914797221 */ /* 0x000fe20000010000 */
[----:B------:R-:W-:Y:S01]  /*f310*/  FFMA.FTZ R20, R154, R100, R35 ;  /* 0x000000649a147223 */ /* 0x000fe20000010023 */
[----:B------:R-:W1:Y:S03]  /*f320*/  SHFL.DOWN PT, R19, R18, 0x10, 0x1f ;  /* 0x0a001f0012137f89 */ /* 0x000e6600000e0000 */
[----:B------:R-:W-:-:S07]  /*f330*/  FADD.FTZ R117, R20, R117 ;  /* 0x0000007514757221 */ /* 0x000fce0000010000 */
[----:B0-----:R-:W-:Y:S01]  /*f340*/  @!P1 FADD.FTZ R17, R17, R22 ;  /* 0x0000001611119221 */ /* 0x001fe20000010000 */
[----:B-1----:R-:W-:-:S04]  /*f350*/  @!P1 FADD.FTZ R18, R18, R19 ;  /* 0x0000001312129221 */ /* 0x002fc80000010000 */
[----:B------:R-:W-:-:S05]  /*f360*/  MOV R19, R17 ;  /* 0x0000001100137202 */ /* 0x000fca0000000f00 */
[----:B-----5:R0:W-:Y:S01]  /*f370*/  @!P2 STS.64 [R21+0x10808], R18 ;  /* 0x010808121500a388 */ /* 0x0201e20000000a00 */
        /* <DEDUP_REMOVED lines=10> */
[----:B0-----:R-:W0:Y:S04]  /*f420*/  LDS.128 R20, [R138+0x10810] ;  /* 0x010810008a147984 */ /* 0x001e280000000c00 */
        /* <DEDUP_REMOVED lines=11> */
.L_x_2613:
[----:B------:R-:W-:Y:S05]  /*f4e0*/  BSYNC B0 ;  /* 0x0000000000007941 */ /* 0x000fea0003800000 */
.L_x_2612:
[----:B------:R-:W-:Y:S02]  /*f4f0*/  UIADD3 UR7, UR7, 0x1, URZ ;  /* 0x0000000107077890 */ /* 0x000fe4000fffe03f */
[----:B------:R-:W-:Y:S02]  /*f500*/  UIADD3 UR8, UP1, UR8, 0x1, URZ ;  /* 0x0000000108087890 */ /* 0x000fe4000ff3e03f */
[----:B------:R-:W-:Y:S02]  /*f510*/  UISETP.GE.AND UP0, UPT, UR7, UR48, UPT ;  /* 0x000000300700728c */ /* 0x000fe4000bf06270 */
[----:B------:R-:W-:-:S04]  /*f520*/  UIADD3.X UR9, URZ, UR9, URZ, UP1, !UPT ;  /* 0x000000093f097290 */ /* 0x000fc80008ffe43f */
[----:B------:R-:W-:-:S13]  /*f530*/  PLOP3.LUT P1, PT, PT, PT, UP0, 0x80, 0x0 ;  /* 0x000000000000781c */ /* 0x000fda0003f2f008 */
[----:B------:R-:W-:Y:S05]  /*f540*/  @!P1 BRA `(.L_x_2614) ;  /* 0xffffff5400e49947 */ /* 0x000fea000383ffff */
.L_x_2519:
        /* <DEDUP_REMOVED lines=9> */
[----:B----4-:R-:W4:Y:S04]  /*f5e0*/  LDL R40, [R1+0x50] ;  /* 0x0000500001287983 */ /* 0x010f280000100800 */
[----:B------:R-:W4:Y:S04]  /*f5f0*/  LDL R38, [R1+0x4c] ;  /* 0x00004c0001267983 */ /* 0x000f280000100800 */
[----:B------:R-:W4:Y:S04]  /*f600*/  LDL R36, [R1+0x48] ;  /* 0x0000480001247983 */ /* 0x000f280000100800 */
[----:B------:R-:W4:Y:S04]  /*f610*/  LDL R34, [R1+0x44] ;  /* 0x0000440001227983 */ /* 0x000f280000100800 */
[----:B------:R-:W4:Y:S04]  /*f620*/  LDL R32, [R1+0x40] ;  /* 0x0000400001207983 */ /* 0x000f280000100800 */
[----:B------:R-:W4:Y:S04]  /*f630*/  LDL R30, [R1+0x3c] ;  /* 0x00003c00011e7983 */ /* 0x000f280000100800 */
[----:B------:R-:W4:Y:S01]  /*f640*/  LDL R28, [R1+0x38] ;  /* 0x00003800011c7983 */ /* 0x000f220000100800 */
        /* <DEDUP_REMOVED lines=11> */
[----:B------:R-:W-:Y:S01]  /*f700*/  BSSY B0, `(.L_x_2615) ;  /* 0x0000041000007945 */ /* 0x000fe20003800000 */
[----:B------:R-:W-:Y:S01]  /*f710*/  USHF.R.S32.HI UR28, URZ, 0x1f, UR10 ;  /* 0x0000001f3f1c7899 */ /* 0x000fe2000801140a */
[----:B------:R-:W-:-:S04]  /*f720*/  LOP3.LUT R71, R2, 0x1f, R157, 0xf8, !PT ;  /* 0x0000001f02477812 */ /* 0x000fc800078ef89d */
[----:B------:R-:W-:Y:S02]  /*f730*/  SHF.R.S32.HI R26, RZ, 0x1f, R71 ;  /* 0x0000001fff1a7819 */ /* 0x000fe40000011447 */
[----:B------:R-:W-:Y:S01]  /*f740*/  IADD3 R2, P1, R71, UR33, RZ ;  /* 0x0000002147027c10 */ /* 0x000fe2000ff3e0ff */
[----:B-1----:R-:W-:Y:S01]  /*f750*/  ULEA UR7, UR8, UR7, 0x18 ;  /* 0x0000000708077291 */ /* 0x002fe2000f8ec03f */
[----:B------:R-:W-:Y:S02]  /*f760*/  STS [R155], R237 ;  /* 0x000000ed9b007388 */ /* 0x000fe40000000800 */
[----:B------:R-:W-:Y:S02]  /*f770*/  ULDC.64 UR8, c[0x0][0x388] ;  /* 0x0000e20000087ab9 */ /* 0x000fe40000000a00 */
[----:B------:R-:W-:Y:S01]  /*f780*/  UIMAD UR29, UR32, UR8, URZ ;  /* 0x00000008201d72a4 */ /* 0x000fe2000f8e023f */
[----:B------:R-:W-:Y:S01]  /*f790*/  STS [R155+0x4], R236 ;  /* 0x000004ec9b007388 */ /* 0x000fe20000000800 */
[----:B------:R-:W-:-:S02]  /*f7a0*/  UIMAD.WIDE.U32 UR26, UR11, UR8, URZ ;  /* 0x000000080b1a72a5 */ /* 0x000fc4000f8e003f */
[----:B------:R-:W-:Y:S01]  /*f7b0*/  UIMAD UR32, UR32, UR30, URZ ;  /* 0x0000001e202072a4 */ /* 0x000fe2000f8e023f */
[----:B------:R-:W-:Y:S01]  /*f7c0*/  STS [R155+0x8], R235 ;  /* 0x000008eb9b007388 */ /* 0x000fe20000000800 */
[----:B------:R-:W-:Y:S02]  /*f7d0*/  UIMAD UR9, UR11, UR9, UR29 ;  /* 0x000000090b0972a4 */ /* 0x000fe4000f8e021d */
[----:B------:R-:W-:Y:S01]  /*f7e0*/  UIMAD UR31, UR11, UR31, UR32 ;  /* 0x0000001f0b1f72a4 */ /* 0x000fe2000f8e0220 */
        /* <DEDUP_REMOVED lines=24> */
[----:B----4-:R-:W-:Y:S04]  /*f970*/  LDS R27, [R40+0x480] ;  /* 0x00048000281b7984 */ /* 0x010fe80000000800 */
        /* <DEDUP_REMOVED lines=25> */
.L_x_2616:
[----:B------:R-:W-:Y:S05]  /*fb10*/  BSYNC B0 ;  /* 0x0000000000007941 */ /* 0x000fea0003800000 */
.L_x_2615:
[----:B------:R-:W2:Y:S01]  /*fb20*/  LDL.LU R60, [R1+0x78] ;  /* 0x00007800013c7983 */ /* 0x000ea20000300800 */
[----:B------:R-:W-:Y:S01]  /*fb30*/  ULDC.64 UR8, c[0x0][0x390] ;  /* 0x0000e40000087ab9 */ /* 0x000fe20000000a00 */
[----:B------:R-:W-:Y:S01]  /*fb40*/  UMOV UR27, UR29 ;  /* 0x0000001d001b7c82 */ /* 0x000fe20008000000 */
[----:B------:R-:W-:Y:S01]  /*fb50*/  ULDC UR32, c[0x0][0x224] ;  /* 0x0000890000207ab9 */ /* 0x000fe20000000800 */
[----:B------:R-:W-:Y:S01]  /*fb60*/  UIMAD.WIDE.U32 UR26, UR10, UR8, UR26 ;  /* 0x000000080a1a72a5 */ /* 0x000fe2000f8e001a */
[C---:B------:R-:W-:Y:S01]  /*fb70*/  LOP3.LUT R41, R71.reuse, 0x20, RZ, 0xfc, !PT ;  /* 0x0000002047297812 */ /* 0x040fe200078efcff */
[----:B------:R-:W-:Y:S01]  /*fb80*/  UIADD3 UR32, UR6, -UR32, URZ ;  /* 0x8000002006207290 */ /* 0x000fe2000fffe03f */
[C---:B------:R-:W-:Y:S01]  /*fb90*/  LOP3.LUT R43, R71.reuse, 0x40, RZ, 0xfc, !PT ;  /* 0x00000040472b7812 */ /* 0x040fe200078efcff */
[----:B------:R-:W-:Y:S01]  /*fba0*/  UIMAD UR8, UR28, UR8, URZ ;  /* 0x000000081c0872a4 */ /* 0x000fe2000f8e023f */
[----:B------:R-:W-:Y:S01]  /*fbb0*/  LOP3.LUT R45, R71, 0x60, RZ, 0xfc, !PT ;  /* 0x00000060472d7812 */ /* 0x000fe200078efcff */
[----:B------:R-:W-:Y:S01]  /*fbc0*/  UIMAD UR34, UR32, -0x800, URZ ;  /* 0xfffff800202278a4 */ /* 0x000fe2000f8e023f */
        /* <DEDUP_REMOVED lines=176> */
.L_x_2618:
[----:B------:R-:W-:Y:S05]  /*106d0*/  BSYNC B0 ;  /* 0x0000000000007941 */ /* 0x000fea0003800000 */
.L_x_2617:
        /* <DEDUP_REMOVED lines=24> */
[----:B------:R-:W-:Y:S01]  /*10860*/  UIADD3 UR17, UP5, UR17, -0x2000, URZ ;  /* 0xffffe00011117890 */ /* 0x000fe2000ffbe03f */
[----:B------:R-:W-:Y:S01]  /*10870*/  LEA.HI.X R3, R4, R3, R5, 0x2, P0 ;  /* 0x0000000304037211 */ /* 0x000fe200000f1405 */
[----:B------:R-:W-:Y:S01]  /*10880*/  UIADD3 UR6, UR6, 0x1, URZ ;  /* 0x0000000106067890 */ /* 0x000fe2000fffe03f */
        /* <DEDUP_REMOVED lines=31> */
.L_x_2513:
        /* <DEDUP_REMOVED lines=41> */
.L_x_2621:
[----:B------:R-:W-:Y:S05]  /*10d10*/  BSYNC B0 ;  /* 0x0000000000007941 */ /* 0x000fea0003800000 */
.L_x_2620:
        /* <DEDUP_REMOVED lines=44> */
.L_x_2623:
[----:B01----:R-:W2:Y:S02]  /*10fe0*/  S2R R7, SR_TID.X ;  /* 0x0000000000077919 */ /* 0x003ea40000002100 */
.L_x_2624:
[----:B------:R-:W-:Y:S05]  /*10ff0*/  BSYNC B0 ;  /* 0x0000000000007941 */ /* 0x000fea0003800000 */
.L_x_2622:
        /* <DEDUP_REMOVED lines=15> */
.L_x_2625:
        /* <DEDUP_REMOVED lines=19> */
.L_x_2523:
[----:B------:R-:W-:Y:S01]  /*11220*/  HFMA2.MMA R77, -RZ, RZ, 0, 5.9604644775390625e-08 ;  /* 0x00000001ff4d7435 */ /* 0x000fe200000001ff */
[----:B------:R-:W-:Y:S02]  /*11230*/  MOV R246, R241 ;  /* 0x000000f100f67202 */ /* 0x000fe40000000f00 */
[----:B------:R-:W-:Y:S02]  /*11240*/  MOV R76, RZ ;  /* 0x000000ff004c7202 */ /* 0x000fe40000000f00 */
[----:B------:R-:W-:-:S07]  /*11250*/  MOV R79, 0xffffffff ;  /* 0xffffffff004f7802 */ /* 0x000fce0000000f00 */
[----:B0--3-5:R-:W-:Y:S05]  /*11260*/  WARPSYNC.COLLECTIVE R79, `(.L_x_2626) ;  /* 0x000000004f087348 */ /* 0x029fea0003c00000 */
[----:B------:R1:W2:Y:S02]  /*11270*/  SHFL.UP P1, R78, R246, R77, R76 ;  /* 0x0400004df64e7389 */ /* 0x0002a4000002004c */
[----:B0123-5:R-:W-:Y:S01]  /*11280*/  ENDCOLLECTIVE ;  /* 0x000000000000791b */ /* 0x02ffe20003800000 */
.L_x_2626:
[----:B------:R-:W-:Y:S02]  /*11290*/  MOV R246, R231 ;  /* 0x000000e700f67202 */ /* 0x000fe40000000f00 */
[----:B------:R-:W-:-:S07]  /*112a0*/  MOV R243, R78 ;  /* 0x0000004e00f37202 */ /* 0x000fce0000000f00 */
[----:B------:R-:W-:Y:S05]  /*112b0*/  WARPSYNC.COLLECTIVE R79, `(.L_x_2627) ;  /* 0x000000004f087348 */ /* 0x000fea0003c00000 */
[----:B------:R0:W1:Y:S02]  /*112c0*/  SHFL.UP P1, R78, R246, R77, R76 ;  /* 0x0400004df64e7389 */ /* 0x000064000002004c */
[----:B01----:R-:W-:Y:S01]  /*112d0*/  ENDCOLLECTIVE ;  /* 0x000000000000791b */ /* 0x003fe20003800000 */
.L_x_2627:
[----:B------:R-:W-:Y:S02]  /*112e0*/  MOV R246, R244 ;  /* 0x000000f400f67202 */ /* 0x000fe40000000f00 */
[----:B------:R-:W-:-:S07]  /*112f0*/  MOV R245, R78 ;  /* 0x0000004e00f57202 */ /* 0x000fce0000000f00 */
[----:B------:R-:W-:Y:S05]  /*11300*/  WARPSYNC.COLLECTIVE R79, `(.L_x_2628) ;  /* 0x000000004f087348 */ /* 0x000fea0003c00000 */
[----:B------:R0:W1:Y:S02]  /*11310*/  SHFL.UP P1, R78, R246, R77, R76 ;  /* 0x0400004df64e7389 */ /* 0x000064000002004c */
[----:B01----:R-:W-:Y:S01]  /*11320*/  ENDCOLLECTIVE ;  /* 0x000000000000791b */ /* 0x003fe20003800000 */
.L_x_2628:
[----:B------:R-:W-:Y:S02]  /*11330*/  MOV R246, R242 ;  /* 0x000000f200f67202 */ /* 0x000fe40000000f00 */
[----:B------:R-:W-:-:S07]  /*11340*/  MOV R247, R78 ;  /* 0x0000004e00f77202 */ /* 0x000fce0000000f00 */
[----:B------:R-:W-:Y:S05]  /*11350*/  WARPSYNC.COLLECTIVE R79, `(.L_x_2629) ;  /* 0x000000004f087348 */ /* 0x000fea0003c00000 */
[----:B------:R0:W1:Y:S02]  /*11360*/  SHFL.UP P1, R78, R246, R77, R76 ;  /* 0x0400004df64e7389 */ /* 0x000064000002004c */
[----:B01----:R-:W-:Y:S01]  /*11370*/  ENDCOLLECTIVE ;  /* 0x000000000000791b */ /* 0x003fe20003800000 */
.L_x_2629:
        /* <DEDUP_REMOVED lines=19> */
.L_x_2630:
[----:B------:R-:W-:Y:S02]  /*114b0*/  MOV R246, R231 ;  /* 0x000000e700f67202 */ /* 0x000fe40000000f00 */
[----:B------:R-:W-:-:S07]  /*114c0*/  MOV R245, R78 ;  /* 0x0000004e00f57202 */ /* 0x000fce0000000f00 */
[----:B------:R-:W-:Y:S05]  /*114d0*/  WARPSYNC.COLLECTIVE R79, `(.L_x_2631) ;  /* 0x000000004f087348 */ /* 0x000fea0003c00000 */
[----:B------:R0:W1:Y:S02]  /*114e0*/  SHFL.UP P1, R78, R246, R77, R76 ;  /* 0x0400004df64e7389 */ /* 0x000064000002004c */
[----:B01----:R-:W-:Y:S01]  /*114f0*/  ENDCOLLECTIVE ;  /* 0x000000000000791b */ /* 0x003fe20003800000 */
.L_x_2631:
[----:B------:R-:W-:Y:S02]  /*11500*/  MOV R246, R244 ;  /* 0x000000f400f67202 */ /* 0x000fe40000000f00 */
[----:B------:R-:W-:-:S07]  /*11510*/  MOV R247, R78 ;  /* 0x0000004e00f77202 */ /* 0x000fce0000000f00 */
[----:B------:R-:W-:Y:S05]  /*11520*/  WARPSYNC.COLLECTIVE R79, `(.L_x_2632) ;  /* 0x000000004f087348 */ /* 0x000fea0003c00000 */
[----:B------:R0:W1:Y:S02]  /*11530*/  SHFL.UP P1, R78, R246, R77, R76 ;  /* 0x0400004df64e7389 */ /* 0x000064000002004c */
[----:B01----:R-:W-:Y:S01]  /*11540*/  ENDCOLLECTIVE ;  /* 0x000000000000791b */ /* 0x003fe20003800000 */
.L_x_2632:
[----:B------:R-:W-:Y:S02]  /*11550*/  MOV R246, R242 ;  /* 0x000000f200f67202 */ /* 0x000fe40000000f00 */
[----:B------:R-:W-:-:S07]  /*11560*/  MOV R243, R78 ;  /* 0x0000004e00f37202 */ /* 0x000fce0000000f00 */
[----:B------:R-:W-:Y:S05]  /*11570*/  WARPSYNC.COLLECTIVE R79, `(.L_x_2633) ;  /* 0x000000004f087348 */ /* 0x000fea0003c00000 */
[----:B------:R0:W1:Y:S02]  /*11580*/  SHFL.UP P1, R78, R246, R77, R76 ;  /* 0x0400004df64e7389 */ /* 0x000064000002004c */
[----:B01----:R-:W-:Y:S01]  /*11590*/  ENDCOLLECTIVE ;  /* 0x000000000000791b */ /* 0x003fe20003800000 */
.L_x_2633:
        /* <DEDUP_REMOVED lines=19> */
.L_x_2634:
[----:B------:R-:W-:Y:S02]  /*116d0*/  MOV R246, R231 ;  /* 0x000000e700f67202 */ /* 0x000fe40000000f00 */
[----:B------:R-:W-:-:S07]  /*116e0*/  MOV R245, R78 ;  /* 0x0000004e00f57202 */ /* 0x000fce0000000f00 */
[----:B------:R-:W-:Y:S05]  /*116f0*/  WARPSYNC.COLLECTIVE R79, `(.L_x_2635) ;  /* 0x000000004f087348 */ /* 0x000fea0003c00000 */
[----:B------:R0:W1:Y:S02]  /*11700*/  SHFL.UP P1, R78, R246, R77, R76 ;  /* 0x0400004df64e7389 */ /* 0x000064000002004c */
[----:B01----:R-:W-:Y:S01]  /*11710*/  ENDCOLLECTIVE ;  /* 0x000000000000791b */ /* 0x003fe20003800000 */
.L_x_2635:
[----:B------:R-:W-:Y:S02]  /*11720*/  MOV R246, R244 ;  /* 0x000000f400f67202 */ /* 0x000fe40000000f00 */
[----:B------:R-:W-:-:S07]  /*11730*/  MOV R247, R78 ;  /* 0x0000004e00f77202 */ /* 0x000fce0000000f00 */
[----:B------:R-:W-:Y:S05]  /*11740*/  WARPSYNC.COLLECTIVE R79, `(.L_x_2636) ;  /* 0x000000004f087348 */ /* 0x000fea0003c00000 */
[----:B------:R0:W1:Y:S02]  /*11750*/  SHFL.UP P1, R78, R246, R77, R76 ;  /* 0x0400004df64e7389 */ /* 0x000064000002004c */
[----:B01----:R-:W-:Y:S01]  /*11760*/  ENDCOLLECTIVE ;  /* 0x000000000000791b */ /* 0x003fe20003800000 */
.L_x_2636:
[----:B------:R-:W-:Y:S02]  /*11770*/  MOV R246, R242 ;  /* 0x000000f200f67202 */ /* 0x000fe40000000f00 */
[----:B------:R-:W-:-:S07]  /*11780*/  MOV R243, R78 ;  /* 0x0000004e00f37202 */ /* 0x000fce0000000f00 */
[----:B------:R-:W-:Y:S05]  /*11790*/  WARPSYNC.COLLECTIVE R79, `(.L_x_2637) ;  /* 0x000000004f087348 */ /* 0x000fea0003c00000 */
[----:B------:R0:W1:Y:S02]  /*117a0*/  SHFL.UP P1, R78, R246, R77, R76 ;  /* 0x0400004df64e7389 */ /* 0x000064000002004c */
[----:B01----:R-:W-:Y:S01]  /*117b0*/  ENDCOLLECTIVE ;  /* 0x000000000000791b */ /* 0x003fe20003800000 */
.L_x_2637:
        /* <DEDUP_REMOVED lines=19> */
.L_x_2638:
[----:B------:R-:W-:Y:S02]  /*118f0*/  MOV R246, R231 ;  /* 0x000000e700f67202 */ /* 0x000fe40000000f00 */
[----:B------:R-:W-:-:S07]  /*11900*/  MOV R245, R78 ;  /* 0x0000004e00f57202 */ /* 0x000fce0000000f00 */
[----:B------:R-:W-:Y:S05]  /*11910*/  WARPSYNC.COLLECTIVE R79, `(.L_x_2639) ;  /* 0x000000004f087348 */ /* 0x000fea0003c00000 */
[----:B------:R0:W1:Y:S02]  /*11920*/  SHFL.UP P1, R78, R246, R77, R76 ;  /* 0x0400004df64e7389 */ /* 0x000064000002004c */
[----:B01----:R-:W-:Y:S01]  /*11930*/  ENDCOLLECTIVE ;  /* 0x000000000000791b */ /* 0x003fe20003800000 */
.L_x_2639:
[----:B------:R-:W-:Y:S02]  /*11940*/  MOV R246, R244 ;  /* 0x000000f400f67202 */ /* 0x000fe40000000f00 */
[----:B------:R-:W-:-:S07]  /*11950*/  MOV R247, R78 ;  /* 0x0000004e00f77202 */ /* 0x000fce0000000f00 */
[----:B------:R-:W-:Y:S05]  /*11960*/  WARPSYNC.COLLECTIVE R79, `(.L_x_2640) ;  /* 0x000000004f087348 */ /* 0x000fea0003c00000 */
[----:B------:R0:W1:Y:S02]  /*11970*/  SHFL.UP P1, R78, R246, R77, R76 ;  /* 0x0400004df64e7389 */ /* 0x000064000002004c */
[----:B01----:R-:W-:Y:S01]  /*11980*/  ENDCOLLECTIVE ;  /* 0x000000000000791b */ /* 0x003fe20003800000 */
.L_x_2640:
[----:B------:R-:W-:Y:S02]  /*11990*/  MOV R246, R242 ;  /* 0x000000f200f67202 */ /* 0x000fe40000000f00 */
[----:B------:R-:W-:-:S07]  /*119a0*/  MOV R243, R78 ;  /* 0x0000004e00f37202 */ /* 0x000fce0000000f00 */
[----:B------:R-:W-:Y:S05]  /*119b0*/  WARPSYNC.COLLECTIVE R79, `(.L_x_2641) ;  /* 0x000000004f087348 */ /* 0x000fea0003c00000 */
[----:B------:R0:W1:Y:S02]  /*119c0*/  SHFL.UP P1, R78, R246, R77, R76 ;  /* 0x0400004df64e7389 */ /* 0x000064000002004c */
[----:B01----:R-:W-:Y:S01]  /*119d0*/  ENDCOLLECTIVE ;  /* 0x000000000000791b */ /* 0x003fe20003800000 */
.L_x_2641:
        /* <DEDUP_REMOVED lines=19> */
.L_x_2642:
[----:B------:R-:W-:Y:S02]  /*11b10*/  MOV R246, R231 ;  /* 0x000000e700f67202 */ /* 0x000fe40000000f00 */
[----:B------:R-:W-:-:S07]  /*11b20*/  MOV R243, R78 ;  /* 0x0000004e00f37202 */ /* 0x000fce0000000f00 */
[----:B------:R-:W-:Y:S05]  /*11b30*/  WARPSYNC.COLLECTIVE R79, `(.L_x_2643) ;  /* 0x000000004f087348 */ /* 0x000fea0003c00000 */
[----:B------:R0:W1:Y:S02]  /*11b40*/  SHFL.UP P1, R78, R246, R77, R76 ;  /* 0x0400004df64e7389 */ /* 0x000064000002004c */
[----:B01----:R-:W-:Y:S01]  /*11b50*/  ENDCOLLECTIVE ;  /* 0x000000000000791b */ /* 0x003fe20003800000 */
.L_x_2643:
[----:B------:R-:W-:Y:S02]  /*11b60*/  MOV R246, R244 ;  /* 0x000000f400f67202 */ /* 0x000fe40000000f00 */
[----:B------:R-:W-:-:S07]  /*11b70*/  MOV R245, R78 ;  /* 0x0000004e00f57202 */ /* 0x000fce0000000f00 */
[----:B------:R-:W-:Y:S05]  /*11b80*/  WARPSYNC.COLLECTIVE R79, `(.L_x_2644) ;  /* 0x000000004f087348 */ /* 0x000fea0003c00000 */
[----:B------:R0:W1:Y:S02]  /*11b90*/  SHFL.UP P1, R78, R246, R77, R76 ;  /* 0x0400004df64e7389 */ /* 0x000064000002004c */
[----:B01----:R-:W-:Y:S01]  /*11ba0*/  ENDCOLLECTIVE ;  /* 0x000000000000791b */ /* 0x003fe20003800000 */
.L_x_2644:
[----:B------:R-:W-:Y:S02]  /*11bb0*/  MOV R246, R242 ;  /* 0x000000f200f67202 */ /* 0x000fe40000000f00 */
[----:B------:R-:W-:-:S07]  /*11bc0*/  MOV R247, R78 ;  /* 0x0000004e00f77202 */ /* 0x000fce0000000f00 */
[----:B------:R-:W-:Y:S05]  /*11bd0*/  WARPSYNC.COLLECTIVE R79, `(.L_x_2645) ;  /* 0x000000004f087348 */ /* 0x000fea0003c00000 */
[----:B------:R0:W1:Y:S02]  /*11be0*/  SHFL.UP P1, R78, R246, R77, R76 ;  /* 0x0400004df64e7389 */ /* 0x000064000002004c */
[----:B01----:R-:W-:Y:S01]  /*11bf0*/  ENDCOLLECTIVE ;  /* 0x000000000000791b */ /* 0x003fe20003800000 */
.L_x_2645:
[----:B------:R-:W-:Y:S01]  /*11c00*/  MOV R77, R78 ;  /* 0x0000004e004d7202 */ /* 0x000fe20000000f00 */
[----:B------:R-:W-:Y:S06]  /*11c10*/  BRA `(.L_x_2646) ;  /* 0xffffff7000747947 */ /* 0x000fec000383ffff */
.L_x_2524:
        /* <DEDUP_REMOVED lines=8> */
.L_x_2648:
[----:B------:R-:W-:Y:S05]  /*11ca0*/  BSYNC B0 ;  /* 0x0000000000007941 */ /* 0x000fea0003800000 */
.L_x_2647:
[----:B------:R-:W-:Y:S05]  /*11cb0*/  BRA `(.L_x_2649) ;  /* 0xffffff7000847947 */ /* 0x000fea000383ffff */
.L_x_2525:
        /* <DEDUP_REMOVED lines=8> */
.L_x_2651:
[----:B------:R-:W-:Y:S05]  /*11d40*/  BSYNC B0 ;  /* 0x0000000000007941 */ /* 0x000fea0003800000 */
.L_x_2650:
[----:B------:R-:W-:Y:S05]  /*11d50*/  BRA `(.L_x_2652) ;  /* 0xffffff7000647947 */ /* 0x000fea000383ffff */
.L_x_2526:
        /* <DEDUP_REMOVED lines=8> */
.L_x_2654:
[----:B------:R-:W-:Y:S05]  /*11de0*/  BSYNC B0 ;  /* 0x0000000000007941 */ /* 0x000fea0003800000 */
.L_x_2653:
[----:B------:R-:W-:Y:S05]  /*11df0*/  BRA `(.L_x_2655) ;  /* 0xffffff7000447947 */ /* 0x000fea000383ffff */
.L_x_2527:
        /* <DEDUP_REMOVED lines=8> */
.L_x_2657:
[----:B------:R-:W-:Y:S05]  /*11e80*/  BSYNC B0 ;  /* 0x0000000000007941 */ /* 0x000fea0003800000 */
.L_x_2656:
[----:B------:R-:W-:Y:S05]  /*11e90*/  BRA `(.L_x_2658) ;  /* 0xffffff7000247947 */ /* 0x000fea000383ffff */
.L_x_2528:
        /* <DEDUP_REMOVED lines=8> */
.L_x_2660:
[----:B------:R-:W-:Y:S05]  /*11f20*/  BSYNC B0 ;  /* 0x0000000000007941 */ /* 0x000fea0003800000 */
.L_x_2659:
        /* <DEDUP_REMOVED lines=8> */
.L_x_2661:
[----:B------:R-:W-:Y:S02]  /*11fb0*/  MOV R246, R244 ;  /* 0x000000f400f67202 */ /* 0x000fe40000000f00 */
[----:B------:R-:W-:-:S07]  /*11fc0*/  MOV R243, R78 ;  /* 0x0000004e00f37202 */ /* 0x000fce0000000f00 */
[----:B------:R-:W-:Y:S05]  /*11fd0*/  WARPSYNC.COLLECTIVE R79, `(.L_x_2662) ;  /* 0x000000004f087348 */ /* 0x000fea0003c00000 */
[----:B------:R0:W1:Y:S02]  /*11fe0*/  SHFL.UP P1, R78, R246, R77, R76 ;  /* 0x0400004df64e7389 */ /* 0x000064000002004c */
[----:B01----:R-:W-:Y:S01]  /*11ff0*/  ENDCOLLECTIVE ;  /* 0x000000000000791b */ /* 0x003fe20003800000 */
.L_x_2662:
[----:B------:R-:W-:Y:S02]  /*12000*/  MOV R246, R242 ;  /* 0x000000f200f67202 */ /* 0x000fe40000000f00 */
[----:B------:R-:W-:-:S07]  /*12010*/  MOV R244, R78 ;  /* 0x0000004e00f47202 */ /* 0x000fce0000000f00 */
[----:B------:R-:W-:Y:S05]  /*12020*/  WARPSYNC.COLLECTIVE R79, `(.L_x_2663) ;  /* 0x000000004f087348 */ /* 0x000fea0003c00000 */
[----:B------:R0:W1:Y:S02]  /*12030*/  SHFL.UP P1, R78, R246, R77, R76 ;  /* 0x0400004df64e7389 */ /* 0x000064000002004c */
[----:B01----:R-:W-:Y:S01]  /*12040*/  ENDCOLLECTIVE ;  /* 0x000000000000791b */ /* 0x003fe20003800000 */
.L_x_2663:
[----:B------:R-:W-:Y:S01]  /*12050*/  HFMA2.MMA R77, -RZ, RZ, 0, 0 ;  /* 0x00000000ff4d7435 */ /* 0x000fe200000001ff */
[----:B------:R-:W-:Y:S02]  /*12060*/  MOV R76, 0x1f ;  /* 0x0000001f004c7802 */ /* 0x000fe40000000f00 */
[----:B------:R-:W-:Y:S02]  /*12070*/  MOV R242, R78 ;  /* 0x0000004e00f27202 */ /* 0x000fe40000000f00 */
[----:B------:R-:W-:-:S07]  /*12080*/  MOV R78, R60 ;  /* 0x0000003c004e7202 */ /* 0x000fce0000000f00 */
[----:B------:R-:W-:Y:S05]  /*12090*/  WARPSYNC.COLLECTIVE R79, `(.L_x_2664) ;  /* 0x000000004f087348 */ /* 0x000fea0003c00000 */
[----:B------:R0:W1:Y:S02]  /*120a0*/  SHFL.IDX P1, R231, R78, R77, R76 ;  /* 0x0000004d4ee77389 */ /* 0x000064000002004c */
[----:B01----:R-:W-:Y:S01]  /*120b0*/  ENDCOLLECTIVE ;  /* 0x000000000000791b */ /* 0x003fe20003800000 */
.L_x_2664:
[----:B------:R-:W-:Y:S02]  /*120c0*/  MOV R78, R61 ;  /* 0x0000003d004e7202 */ /* 0x000fe40000000f00 */
[----:B------:R-:W-:-:S07]  /*120d0*/  MOV R60, R231 ;  /* 0x000000e7003c7202 */ /* 0x000fce0000000f00 */
[----:B------:R-:W-:Y:S05]  /*120e0*/  WARPSYNC.COLLECTIVE R79, `(.L_x_2665) ;  /* 0x000000004f087348 */ /* 0x000fea0003c00000 */
[----:B------:R0:W1:Y:S02]  /*120f0*/  SHFL.IDX P1, R231, R78, R77, R76 ;  /* 0x0000004d4ee77389 */ /* 0x000064000002004c */
[----:B01----:R-:W-:Y:S01]  /*12100*/  ENDCOLLECTIVE ;  /* 0x000000000000791b */ /* 0x003fe20003800000 */
.L_x_2665:
[----:B------:R-:W-:Y:S02]  /*12110*/  MOV R78, R62 ;  /* 0x0000003e004e7202 */ /* 0x000fe40000000f00 */
[----:B------:R-:W-:-:S07]  /*12120*/  MOV R61, R231 ;  /* 0x000000e7003d7202 */ /* 0x000fce0000000f00 */
[----:B------:R-:W-:Y:S05]  /*12130*/  WARPSYNC.COLLECTIVE R79, `(.L_x_2666) ;  /* 0x000000004f087348 */ /* 0x000fea0003c00000 */
[----:B------:R0:W1:Y:S02]  /*12140*/  SHFL.IDX P1, R231, R78, R77, R76 ;  /* 0x0000004d4ee77389 */ /* 0x000064000002004c */
[----:B01----:R-:W-:Y:S01]  /*12150*/  ENDCOLLECTIVE ;  /* 0x000000000000791b */ /* 0x003fe20003800000 */
.L_x_2666:
[----:B------:R-:W-:Y:S02]  /*12160*/  MOV R78, R63 ;  /* 0x0000003f004e7202 */ /* 0x000fe40000000f00 */
[----:B------:R-:W-:-:S07]  /*12170*/  MOV R62, R231 ;  /* 0x000000e7003e7202 */ /* 0x000fce0000000f00 */
[----:B------:R-:W-:Y:S05]  /*12180*/  WARPSYNC.COLLECTIVE R79, `(.L_x_2667) ;  /* 0x000000004f087348 */ /* 0x000fea0003c00000 */
[----:B------:R0:W1:Y:S02]  /*12190*/  SHFL.IDX P1, R231, R78, R77, R76 ;  /* 0x0000004d4ee77389 */ /* 0x000064000002004c */
[----:B01----:R-:W-:Y:S01]  /*121a0*/  ENDCOLLECTIVE ;  /* 0x000000000000791b */ /* 0x003fe20003800000 */
.L_x_2667:
[----:B------:R-:W-:Y:S01]  /*121b0*/  MOV R63, R231 ;  /* 0x000000e7003f7202 */ /* 0x000fe20000000f00 */
[----:B------:R-:W-:Y:S06]  /*121c0*/  BRA `(.L_x_2668) ;  /* 0xffffff6c00807947 */ /* 0x000fec000383ffff */
.L_x_2530:
[----:B------:R-:W-:Y:S01]  /*121d0*/  HFMA2.MMA R245, -RZ, RZ, 0, 5.9604644775390625e-08 ;  /* 0x00000001fff57435 */ /* 0x000fe200000001ff */
[----:B------:R-:W-:Y:S02]  /*121e0*/  MOV R244, R232 ;  /* 0x000000e800f47202 */ /* 0x000fe40000000f00 */
[----:B------:R-:W-:Y:S02]  /*121f0*/  MOV R252, 0x1f ;  /* 0x0000001f00fc7802 */ /* 0x000fe40000000f00 */
[----:B------:R-:W-:-:S07]  /*12200*/  MOV R79, 0xffffffff ;  /* 0xffffffff004f7802 */ /* 0x000fce0000000f00 */
[----:B------:R-:W-:Y:S05]  /*12210*/  WARPSYNC.COLLECTIVE R79, `(.L_x_2669) ;  /* 0x000000004f087348 */ /* 0x000fea0003c00000 */
[----:B------:R0:W1:Y:S02]  /*12220*/  SHFL.DOWN P1, R231, R244, R245, R252 ;  /* 0x080000f5f4e77389 */ /* 0x00006400000200fc */
[----:B01----:R-:W-:Y:S01]  /*12230*/  ENDCOLLECTIVE ;  /* 0x000000000000791b */ /* 0x003fe20003800000 */
.L_x_2669:
[----:B------:R-:W-:Y:S02]  /*12240*/  MOV R244, R241 ;  /* 0x000000f100f47202 */ /* 0x000fe40000000f00 */
[----:B------:R-:W-:-:S07]  /*12250*/  MOV R76, R231 ;  /* 0x000000e7004c7202 */ /* 0x000fce0000000f00 */
[----:B------:R-:W-:Y:S05]  /*12260*/  WARPSYNC.COLLECTIVE R79, `(.L_x_2670) ;  /* 0x000000004f087348 */ /* 0x000fea0003c00000 */
[----:B------:R0:W1:Y:S02]  /*12270*/  SHFL.DOWN P1, R231, R244, R245, R252 ;  /* 0x080000f5f4e77389 */ /* 0x00006400000200fc */
[----:B01----:R-:W-:Y:S01]  /*12280*/  ENDCOLLECTIVE ;  /* 0x000000000000791b */ /* 0x003fe20003800000 */
.L_x_2670:
[----:B------:R-:W-:Y:S02]  /*12290*/  MOV R244, R242 ;  /* 0x000000f200f47202 */ /* 0x000fe40000000f00 */
[----:B------:R-:W-:-:S07]  /*122a0*/  MOV R77, R231 ;  /* 0x000000e7004d7202 */ /* 0x000fce0000000f00 */
[----:B------:R-:W-:Y:S05]  /*122b0*/  WARPSYNC.COLLECTIVE R79, `(.L_x_2671) ;  /* 0x000000004f087348 */ /* 0x000fea0003c00000 */
[----:B------:R0:W1:Y:S02]  /*122c0*/  SHFL.DOWN P1, R231, R244, R245, R252 ;  /* 0x080000f5f4e77389 */ /* 0x00006400000200fc */
[----:B01----:R-:W-:Y:S01]  /*122d0*/  ENDCOLLECTIVE ;  /* 0x000000000000791b */ /* 0x003fe20003800000 */
.L_x_2671:
[----:B------:R-:W-:Y:S02]  /*122e0*/  MOV R244, R243 ;  /* 0x000000f300f47202 */ /* 0x000fe40000000f00 */
[----:B------:R-:W-:-:S07]  /*122f0*/  MOV R78, R231 ;  /* 0x000000e7004e7202 */ /* 0x000fce0000000f00 */
[----:B------:R-:W-:Y:S05]  /*12300*/  WARPSYNC.COLLECTIVE R79, `(.L_x_2672) ;  /* 0x000000004f087348 */ /* 0x000fea0003c00000 */
[----:B------:R0:W1:Y:S02]  /*12310*/  SHFL.DOWN P1, R231, R244, R245, R252 ;  /* 0x080000f5f4e77389 */ /* 0x00006400000200fc */
[----:B01----:R-:W-:Y:S01]  /*12320*/  ENDCOLLECTIVE ;  /* 0x000000000000791b */ /* 0x003fe20003800000 */
.L_x_2672:
[----:B------:R-:W-:Y:S01]  /*12330*/  MOV R79, R231 ;  /* 0x000000e7004f7202 */ /* 0x000fe20000000f00 */
[----:B------:R-:W-:Y:S06]  /*12340*/  BRA `(.L_x_2673) ;  /* 0xffffff80008c7947 */ /* 0x000fec000383ffff */
.L_x_2533:
        /* <DEDUP_REMOVED lines=8> */
.L_x_2675:
[----:B------:R-:W-:Y:S05]  /*123d0*/  BSYNC B0 ;  /* 0x0000000000007941 */ /* 0x000fea0003800000 */
.L_x_2674:
        /* <DEDUP_REMOVED lines=8> */
.L_x_2676:
[----:B------:R-:W-:Y:S02]  /*12460*/  MOV R244, R242 ;  /* 0x000000f200f47202 */ /* 0x000fe40000000f00 */
[----:B------:R-:W-:-:S07]  /*12470*/  MOV R77, R231 ;  /* 0x000000e7004d7202 */ /* 0x000fce0000000f00 */
[----:B------:R-:W-:Y:S05]  /*12480*/  WARPSYNC.COLLECTIVE R79, `(.L_x_2677) ;  /* 0x000000004f087348 */ /* 0x000fea0003c00000 */
[----:B------:R0:W1:Y:S02]  /*12490*/  SHFL.DOWN P1, R231, R244, R245, R252 ;  /* 0x080000f5f4e77389 */ /* 0x00006400000200fc */
[----:B01----:R-:W-:Y:S01]  /*124a0*/  ENDCOLLECTIVE ;  /* 0x000000000000791b */ /* 0x003fe20003800000 */
.L_x_2677:
[----:B------:R-:W-:Y:S02]  /*124b0*/  MOV R244, R243 ;  /* 0x000000f300f47202 */ /* 0x000fe40000000f00 */
[----:B------:R-:W-:-:S07]  /*124c0*/  MOV R78, R231 ;  /* 0x000000e7004e7202 */ /* 0x000fce0000000f00 */
[----:B------:R-:W-:Y:S05]  /*124d0*/  WARPSYNC.COLLECTIVE R79, `(.L_x_2678) ;  /* 0x000000004f087348 */ /* 0x000fea0003c00000 */
[----:B------:R0:W1:Y:S02]  /*124e0*/  SHFL.DOWN P1, R231, R244, R245, R252 ;  /* 0x080000f5f4e77389 */ /* 0x00006400000200fc */
[----:B01----:R-:W-:Y:S01]  /*124f0*/  ENDCOLLECTIVE ;  /* 0x000000000000791b */ /* 0x003fe20003800000 */
.L_x_2678:
[----:B------:R-:W-:Y:S01]  /*12500*/  MOV R79, R231 ;  /* 0x000000e7004f7202 */ /* 0x000fe20000000f00 */
[----:B------:R-:W-:Y:S06]  /*12510*/  BRA `(.L_x_2679) ;  /* 0xffffff80006c7947 */ /* 0x000fec000383ffff */
.L_x_2536:
        /* <DEDUP_REMOVED lines=8> */
.L_x_2681:
[----:B------:R-:W-:Y:S05]  /*125a0*/  BSYNC B0 ;  /* 0x0000000000007941 */ /* 0x000fea0003800000 */
.L_x_2680:
        /* <DEDUP_REMOVED lines=8> */
.L_x_2682:
[----:B------:R-:W-:Y:S02]  /*12630*/  MOV R244, R242 ;  /* 0x000000f200f47202 */ /* 0x000fe40000000f00 */
[----:B------:R-:W-:-:S07]  /*12640*/  MOV R77, R231 ;  /* 0x000000e7004d7202 */ /* 0x000fce0000000f00 */
[----:B------:R-:W-:Y:S05]  /*12650*/  WARPSYNC.COLLECTIVE R79, `(.L_x_2683) ;  /* 0x000000004f087348 */ /* 0x000fea0003c00000 */
[----:B------:R0:W1:Y:S02]  /*12660*/  SHFL.DOWN P1, R231, R244, R245, R252 ;  /* 0x080000f5f4e77389 */ /* 0x00006400000200fc */
[----:B01----:R-:W-:Y:S01]  /*12670*/  ENDCOLLECTIVE ;  /* 0x000000000000791b */ /* 0x003fe20003800000 */
.L_x_2683:
[----:B------:R-:W-:Y:S02]  /*12680*/  MOV R244, R243 ;  /* 0x000000f300f47202 */ /* 0x000fe40000000f00 */
[----:B------:R-:W-:-:S07]  /*12690*/  MOV R78, R231 ;  /* 0x000000e7004e7202 */ /* 0x000fce0000000f00 */
[----:B------:R-:W-:Y:S05]  /*126a0*/  WARPSYNC.COLLECTIVE R79, `(.L_x_2684) ;  /* 0x000000004f087348 */ /* 0x000fea0003c00000 */
[----:B------:R0:W1:Y:S02]  /*126b0*/  SHFL.DOWN P1, R231, R244, R245, R252 ;  /* 0x080000f5f4e77389 */ /* 0x00006400000200fc */
[----:B01----:R-:W-:Y:S01]  /*126c0*/  ENDCOLLECTIVE ;  /* 0x000000000000791b */ /* 0x003fe20003800000 */
.L_x_2684:
[----:B------:R-:W-:Y:S01]  /*126d0*/  MOV R79, R231 ;  /* 0x000000e7004f7202 */ /* 0x000fe20000000f00 */
[----:B------:R-:W-:Y:S06]  /*126e0*/  BRA `(.L_x_2685) ;  /* 0xffffff80004c7947 */ /* 0x000fec000383ffff */
.L_x_2539:
        /* <DEDUP_REMOVED lines=8> */
.L_x_2687:
[----:B------:R-:W-:Y:S05]  /*12770*/  BSYNC B0 ;  /* 0x0000000000007941 */ /* 0x000fea0003800000 */
.L_x_2686:
        /* <DEDUP_REMOVED lines=8> */
.L_x_2688:
[----:B------:R-:W-:Y:S02]  /*12800*/  MOV R244, R242 ;  /* 0x000000f200f47202 */ /* 0x000fe40000000f00 */
[----:B------:R-:W-:-:S07]  /*12810*/  MOV R77, R231 ;  /* 0x000000e7004d7202 */ /* 0x000fce0000000f00 */
[----:B------:R-:W-:Y:S05]  /*12820*/  WARPSYNC.COLLECTIVE R79, `(.L_x_2689) ;  /* 0x000000004f087348 */ /* 0x000fea0003c00000 */
[----:B------:R0:W1:Y:S02]  /*12830*/  SHFL.DOWN P1, R231, R244, R245, R252 ;  /* 0x080000f5f4e77389 */ /* 0x00006400000200fc */
[----:B01----:R-:W-:Y:S01]  /*12840*/  ENDCOLLECTIVE ;  /* 0x000000000000791b */ /* 0x003fe20003800000 */
.L_x_2689:
[----:B------:R-:W-:Y:S02]  /*12850*/  MOV R244, R243 ;  /* 0x000000f300f47202 */ /* 0x000fe40000000f00 */
[----:B------:R-:W-:-:S07]  /*12860*/  MOV R78, R231 ;  /* 0x000000e7004e7202 */ /* 0x000fce0000000f00 */
[----:B------:R-:W-:Y:S05]  /*12870*/  WARPSYNC.COLLECTIVE R79, `(.L_x_2690) ;  /* 0x000000004f087348 */ /* 0x000fea0003c00000 */
[----:B------:R0:W1:Y:S02]  /*12880*/  SHFL.DOWN P1, R231, R244, R245, R252 ;  /* 0x080000f5f4e77389 */ /* 0x00006400000200fc */
[----:B01----:R-:W-:Y:S01]  /*12890*/  ENDCOLLECTIVE ;  /* 0x000000000000791b */ /* 0x003fe20003800000 */
.L_x_2690:
[----:B------:R-:W-:Y:S01]  /*128a0*/  MOV R79, R231 ;  /* 0x000000e7004f7202 */ /* 0x000fe20000000f00 */
[----:B------:R-:W-:Y:S06]  /*128b0*/  BRA `(.L_x_2691) ;  /* 0xffffff80002c7947 */ /* 0x000fec000383ffff */
.L_x_2542:
        /* <DEDUP_REMOVED lines=8> */
.L_x_2693:
[----:B------:R-:W-:Y:S05]  /*12940*/  BSYNC B0 ;  /* 0x0000000000007941 */ /* 0x000fea0003800000 */
.L_x_2692:
        /* <DEDUP_REMOVED lines=8> */
.L_x_2694:
[----:B------:R-:W-:Y:S02]  /*129d0*/  MOV R244, R242 ;  /* 0x000000f200f47202 */ /* 0x000fe40000000f00 */
[----:B------:R-:W-:-:S07]  /*129e0*/  MOV R77, R231 ;  /* 0x000000e7004d7202 */ /* 0x000fce0000000f00 */
[----:B------:R-:W-:Y:S05]  /*129f0*/  WARPSYNC.COLLECTIVE R79, `(.L_x_2695) ;  /* 0x000000004f087348 */ /* 0x000fea0003c00000 */
[----:B------:R0:W1:Y:S02]  /*12a00*/  SHFL.DOWN P1, R231, R244, R245, R252 ;  /* 0x080000f5f4e77389 */ /* 0x00006400000200fc */
[----:B01----:R-:W-:Y:S01]  /*12a10*/  ENDCOLLECTIVE ;  /* 0x000000000000791b */ /* 0x003fe20003800000 */
.L_x_2695:
[----:B------:R-:W-:Y:S02]  /*12a20*/  MOV R244, R243 ;  /* 0x000000f300f47202 */ /* 0x000fe40000000f00 */
[----:B------:R-:W-:-:S07]  /*12a30*/  MOV R78, R231 ;  /* 0x000000e7004e7202 */ /* 0x000fce0000000f00 */
[----:B------:R-:W-:Y:S05]  /*12a40*/  WARPSYNC.COLLECTIVE R79, `(.L_x_2696) ;  /* 0x000000004f087348 */ /* 0x000fea0003c00000 */
[----:B------:R0:W1:Y:S02]  /*12a50*/  SHFL.DOWN P1, R231, R244, R245, R252 ;  /* 0x080000f5f4e77389 */ /* 0x00006400000200fc */
[----:B01----:R-:W-:Y:S01]  /*12a60*/  ENDCOLLECTIVE ;  /* 0x000000000000791b */ /* 0x003fe20003800000 */
.L_x_2696:
[----:B------:R-:W-:Y:S01]  /*12a70*/  MOV R79, R231 ;  /* 0x000000e7004f7202 */ /* 0x000fe20000000f00 */
[----:B------:R-:W-:Y:S06]  /*12a80*/  BRA `(.L_x_2697) ;  /* 0xffffff80000c7947 */ /* 0x000fec000383ffff */
.L_x_2545:
        /* <DEDUP_REMOVED lines=8> */
.L_x_2699:
[----:B------:R-:W-:Y:S05]  /*12b10*/  BSYNC B0 ;  /* 0x0000000000007941 */ /* 0x000fea0003800000 */
.L_x_2698:
        /* <DEDUP_REMOVED lines=10> */
.L_x_2700:
[----:B------:R-:W-:Y:S02]  /*12bc0*/  MOV R252, 0x1f ;  /* 0x0000001f00fc7802 */ /* 0x000fe40000000f00 */
[----:B------:R-:W-:Y:S02]  /*12bd0*/  MOV R78, R242 ;  /* 0x000000f2004e7202 */ /* 0x000fe40000000f00 */
[----:B------:R-:W-:-:S07]  /*12be0*/  MOV R247, R231 ;  /* 0x000000e700f77202 */ /* 0x000fce0000000f00 */
[----:B------:R-:W-:Y:S05]  /*12bf0*/  WARPSYNC.COLLECTIVE R79, `(.L_x_2701) ;  /* 0x000000004f087348 */ /* 0x000fea0003c00000 */
[----:B------:R0:W1:Y:S02]  /*12c00*/  SHFL.IDX P1, R231, R78, R77, R76 ;  /* 0x0000004d4ee77389 */ /* 0x000064000002004c */
[----:B01----:R-:W-:Y:S01]  /*12c10*/  ENDCOLLECTIVE ;  /* 0x000000000000791b */ /* 0x003fe20003800000 */
.L_x_2701:
        /* <DEDUP_REMOVED lines=9> */
.L_x_2702:
[----:B------:R-:W-:Y:S02]  /*12cb0*/  MOV R78, R60 ;  /* 0x0000003c004e7202 */ /* 0x000fe40000000f00 */
[----:B------:R-:W-:-:S07]  /*12cc0*/  MOV R251, R231 ;  /* 0x000000e700fb7202 */ /* 0x000fce0000000f00 */
[----:B------:R-:W-:Y:S05]  /*12cd0*/  WARPSYNC.COLLECTIVE R79, `(.L_x_2703) ;  /* 0x000000004f087348 */ /* 0x000fea0003c00000 */
[----:B------:R0:W1:Y:S02]  /*12ce0*/  SHFL.DOWN P1, R231, R244, R245, R252 ;  /* 0x080000f5f4e77389 */ /* 0x00006400000200fc */
[----:B01----:R-:W-:Y:S01]  /*12cf0*/  ENDCOLLECTIVE ;  /* 0x000000000000791b */ /* 0x003fe20003800000 */
.L_x_2703:
[----:B------:R-:W-:Y:S02]  /*12d00*/  MOV R244, R241 ;  /* 0x000000f100f47202 */ /* 0x000fe40000000f00 */
[----:B------:R-:W-:-:S07]  /*12d10*/  MOV R232, R231 ;  /* 0x000000e700e87202 */ /* 0x000fce0000000f00 */
[----:B------:R-:W-:Y:S05]  /*12d20*/  WARPSYNC.COLLECTIVE R79, `(.L_x_2704) ;  /* 0x000000004f087348 */ /* 0x000fea0003c00000 */
[----:B------:R0:W1:Y:S02]  /*12d30*/  SHFL.DOWN P1, R231, R244, R245, R252 ;  /* 0x080000f5f4e77389 */ /* 0x00006400000200fc */
[----:B01----:R-:W-:Y:S01]  /*12d40*/  ENDCOLLECTIVE ;  /* 0x000000000000791b */ /* 0x003fe20003800000 */
.L_x_2704:
[----:B------:R-:W-:Y:S02]  /*12d50*/  MOV R244, R242 ;  /* 0x000000f200f47202 */ /* 0x000fe40000000f00 */
[----:B------:R-:W-:-:S07]  /*12d60*/  MOV R241, R231 ;  /* 0x000000e700f17202 */ /* 0x000fce0000000f00 */
[----:B------:R-:W-:Y:S05]  /*12d70*/  WARPSYNC.COLLECTIVE R79, `(.L_x_2705) ;  /* 0x000000004f087348 */ /* 0x000fea0003c00000 */
[----:B------:R0:W1:Y:S02]  /*12d80*/  SHFL.DOWN P1, R231, R244, R245, R252 ;  /* 0x080000f5f4e77389 */ /* 0x00006400000200fc */
[----:B01----:R-:W-:Y:S01]  /*12d90*/  ENDCOLLECTIVE ;  /* 0x000000000000791b */ /* 0x003fe20003800000 */
.L_x_2705:
[----:B------:R-:W-:Y:S02]  /*12da0*/  MOV R244, R243 ;  /* 0x000000f300f47202 */ /* 0x000fe40000000f00 */
[----:B------:R-:W-:-:S07]  /*12db0*/  MOV R242, R231 ;  /* 0x000000e700f27202 */ /* 0x000fce0000000f00 */
[----:B------:R-:W-:Y:S05]  /*12dc0*/  WARPSYNC.COLLECTIVE R79, `(.L_x_2706) ;  /* 0x000000004f087348 */ /* 0x000fea0003c00000 */
[----:B------:R0:W1:Y:S02]  /*12dd0*/  SHFL.DOWN P1, R231, R244, R245, R252 ;  /* 0x080000f5f4e77389 */ /* 0x00006400000200fc */
[----:B01----:R-:W-:Y:S01]  /*12de0*/  ENDCOLLECTIVE ;  /* 0x000000000000791b */ /* 0x003fe20003800000 */
.L_x_2706:
[----:B------:R-:W-:-:S07]  /*12df0*/  MOV R243, R231 ;  /* 0x000000e700f37202 */ /* 0x000fce0000000f00 */
[----:B------:R-:W-:Y:S05]  /*12e00*/  WARPSYNC.COLLECTIVE R79, `(.L_x_2707) ;  /* 0x000000004f087348 */ /* 0x000fea0003c00000 */
[----:B------:R0:W1:Y:S02]  /*12e10*/  SHFL.IDX P1, R231, R78, R77, R76 ;  /* 0x0000004d4ee77389 */ /* 0x000064000002004c */
[----:B01----:R-:W-:Y:S01]  /*12e20*/  ENDCOLLECTIVE ;  /* 0x000000000000791b */ /* 0x003fe20003800000 */
.L_x_2707:
[----:B------:R-:W-:Y:S02]  /*12e30*/  MOV R78, R61 ;  /* 0x0000003d004e7202 */ /* 0x000fe40000000f00 */
[----:B------:R-:W-:-:S07]  /*12e40*/  MOV R252, R231 ;  /* 0x000000e700fc7202 */ /* 0x000fce0000000f00 */
[----:B------:R-:W-:Y:S05]  /*12e50*/  WARPSYNC.COLLECTIVE R79, `(.L_x_2708) ;  /* 0x000000004f087348 */ /* 0x000fea0003c00000 */
[----:B------:R0:W1:Y:S02]  /*12e60*/  SHFL.IDX P1, R231, R78, R77, R76 ;  /* 0x0000004d4ee77389 */ /* 0x000064000002004c */
[----:B01----:R-:W-:Y:S01]  /*12e70*/  ENDCOLLECTIVE ;  /* 0x000000000000791b */ /* 0x003fe20003800000 */
.L_x_2708:
[----:B------:R-:W-:Y:S01]  /*12e80*/  MOV R78, R62 ;  /* 0x0000003e004e7202 */ /* 0x000fe20000000f00 */
[-C--:B------:R-:W-:Y:S01]  /*12e90*/  FMUL.FTZ R62, R61, R247.reuse ;  /* 0x000000f73d3e7220 */ /* 0x080fe20000410000 */
[----:B------:R-:W-:Y:S01]  /*12ea0*/  FMUL.FTZ R247, R60, R247 ;  /* 0x000000f73cf77220 */ /* 0x000fe20000410000 */
[----:B------:R-:W-:-:S07]  /*12eb0*/  MOV R245, R231 ;  /* 0x000000e700f57202 */ /* 0x000fce0000000f00 */
[----:B------:R-:W-:Y:S05]  /*12ec0*/  WARPSYNC.COLLECTIVE R79, `(.L_x_2709) ;  /* 0x000000004f087348 */ /* 0x000fea0003c00000 */
[----:B------:R0:W1:Y:S02]  /*12ed0*/  SHFL.IDX P1, R231, R78, R77, R76 ;  /* 0x0000004d4ee77389 */ /* 0x000064000002004c */
[----:B01----:R-:W-:Y:S01]  /*12ee0*/  ENDCOLLECTIVE ;  /* 0x000000000000791b */ /* 0x003fe20003800000 */
.L_x_2709:
[----:B------:R-:W-:Y:S02]  /*12ef0*/  MOV R78, R63 ;  /* 0x0000003f004e7202 */ /* 0x000fe40000000f00 */
[----:B------:R-:W-:-:S07]  /*12f00*/  MOV R244, R231 ;  /* 0x000000e700f47202 */ /* 0x000fce0000000f00 */
[----:B------:R-:W-:Y:S05]  /*12f10*/  WARPSYNC.COLLECTIVE R79, `(.L_x_2710) ;  /* 0x000000004f087348 */ /* 0x000fea0003c00000 */
[----:B------:R0:W1:Y:S02]  /*12f20*/  SHFL.IDX P1, R231, R78, R77, R76 ;  /* 0x0000004d4ee77389 */ /* 0x000064000002004c */
[----:B01----:R-:W-:Y:S01]  /*12f30*/  ENDCOLLECTIVE ;  /* 0x000000000000791b */ /* 0x003fe20003800000 */
.L_x_2710:
[----:B------:R-:W-:Y:S01]  /*12f40*/  MOV R79, R231 ;  /* 0x000000e7004f7202 */ /* 0x000fe20000000f00 */
[----:B------:R-:W-:Y:S06]  /*12f50*/  BRA `(.L_x_2711) ;  /* 0xffffff7c00647947 */ /* 0x000fec000383ffff */
.L_x_2712:
        /* <DEDUP_REMOVED lines=10> */
.L_x_18914:


//--------------------- .text._Z25selective_scan_bwd_kernelI32Selective_Scan_bwd_kernel_traitsILi128ELi16ELb0ELb1ELb1ELb1ELb0EfN3c107complexIfEEEEv12SSMParamsBwd --------------------------
	.section	.text._Z25selective_scan_bwd_kernelI32Selective_Scan_bwd_kernel_traitsILi128ELi16ELb0ELb1ELb1ELb1ELb0EfN3c107complexIfEEEEv12SSMParamsBwd,"ax",@progbits
	.align	128
        .global         _Z25selective_scan_bwd_kernelI32Selective_Scan_bwd_kernel_traitsILi128ELi16ELb0ELb1ELb1ELb1ELb0EfN3c107complexIfEEEEv12SSMParamsBwd
        .type           _Z25selective_scan_bwd_kernelI32Selective_Scan_bwd_kernel_traitsILi128ELi16ELb0ELb1ELb1ELb1ELb0EfN3c107complexIfEEEEv12SSMParamsBwd,@function
        .size           _Z25selective_scan_bwd_kernelI32Selective_Scan_bwd_kernel_traitsILi128ELi16ELb0ELb1ELb1ELb1ELb0EfN3c107complexIfEEEEv12SSMParamsBwd,(.L_x_18915 - _Z25selective_scan_bwd_kernelI32Selective_Scan_bwd_kernel_traitsILi128ELi16ELb0ELb1ELb1ELb1ELb0EfN3c107complexIfEEEEv12SSMParamsBwd)
        .other          _Z25selective_scan_bwd_kernelI32Selective_Scan_bwd_kernel_traitsILi128ELi16ELb0ELb1ELb1ELb1ELb0EfN3c107complexIfEEEEv12SSMParamsBwd,@"STO_CUDA_ENTRY STV_DEFAULT"
_Z25selective_scan_bwd_kernelI32Selective_Scan_bwd_kernel_traitsILi128ELi16ELb0ELb1ELb1ELb1ELb0EfN3c107complexIfEEEEv12SSMParamsBwd:
.text._Z25selective_scan_bwd_kernelI32Selective_Scan_bwd_kernel_traitsILi128ELi16ELb0ELb1ELb1ELb1ELb0EfN3c107complexIfEEEEv12SSMParamsBwd:
        /* <DEDUP_REMOVED lines=34> */
[----:B------:R-:W-:Y:S01]  /*0220*/  ULDC.64 UR6, c[0x0][0x280] ;  /* 0x0000a00000067ab9 */ /* 0x000fe20000000a00 */
[----:B------:R-:W-:Y:S01]  /*0230*/  UISETP.NE.AND.EX UP1, UPT, UR25, URZ, UPT, UP1 ;  /* 0x0000003f1900728c */ /* 0x000fe2000bf25310 */
[----:B------:R0:W-:Y:S01]  /*0240*/  STL [R1+0x48], RZ ;  /* 0x000048ff01007387 */ /* 0x0001e20000100800 */
[----:B------:R-:W-:Y:S01]  /*0250*/  R2UR UR34, R0 ;  /* 0x00000000002272ca */ /* 0x000fe200000e0000 */
[----:B------:R-:W-:-:S02]  /*0260*/  UIMAD UR5, UR4, UR6, URZ ;  /* 0x00000006040572a4 */ /* 0x000fc4000f8e023f */
[----:B------:R-:W-:Y:S01]  /*0270*/  UISETP.NE.U32.AND UP2, UPT, UR32, URZ, UPT ;  /* 0x0000003f2000728c */ /* 0x000fe2000bf45070 */
[----:B------:R0:W-:Y:S01]  /*0280*/  STL [R1+0x44], RZ ;  /* 0x000044ff01007387 */ /* 0x0001e20000100800 */
[----:B------:R-:W-:Y:S01]  /*0290*/  UIMAD UR16, UR11, UR7, UR5 ;  /* 0x000000070b1072a4 */ /* 0x000fe2000f8e0205 */
[----:B------:R-:W-:Y:S01]  /*02a0*/  UMOV UR49, URZ ;  /* 0x0000003f00317c82 */ /* 0x000fe20008000000 */
[----:B------:R-:W-:Y:S02]  /*02b0*/  UIMAD.WIDE.U32 UR20, UR11, UR6, URZ ;  /* 0x000000060b1472a5 */ /* 0x000fe4000f8e003f */
[----:B------:R-:W-:Y:S01]  /*02c0*/  @UP1 ULEA UR48, UP3, UR12, UR24, 0x2 ;  /* 0x000000180c301291 */ /* 0x000fe2000f86103f */
[----:B------:R-:W-:-:S03]  /*02d0*/  ULDC.64 UR6, c[0x0][0x290] ;  /* 0x0000a40000067ab9 */ /* 0x000fc60000000a00 */
[----:B------:R-:W1:Y:S01]  /*02e0*/  I2F.RP R0, UR34 ;  /* 0x0000002200007d06 */ /* 0x000e620008209400 */
[----:B------:R-:W-:Y:S02]  /*02f0*/  @UP1 ULEA.HI.X UR49, UR12, UR25, UR10, 0x2, UP3 ;  /* 0x000000190c311291 */ /* 0x000fe400098f140a */
[----:B------:R-:W-:Y:S02]  /*0300*/  UISETP.NE.AND.EX UP1, UPT, UR33, URZ, UPT, UP2 ;  /* 0x0000003f2100728c */ /* 0x000fe4000bf25320 */
[----:B------:R-:W-:Y:S02]  /*0310*/  UISETP.NE.U32.AND UP0, UPT, UR8, URZ, UPT ;  /* 0x0000003f0800728c */ /* 0x000fe4000bf05070 */
[----:B------:R-:W-:Y:S02]  /*0320*/  UIMAD UR28, UR4, UR6, URZ ;  /* 0x00000006041c72a4 */ /* 0x000fe4000f8e023f */
[----:B------:R-:W-:Y:S02]  /*0330*/  UISETP.NE.AND.EX UP0, UPT, UR9, URZ, UPT, UP0 ;  /* 0x0000003f0900728c */ /* 0x000fe4000bf05300 */
[----:B------:R-:W-:-:S02]  /*0340*/  UIMAD.WIDE.U32 UR18, UR11, UR6, URZ ;  /* 0x000000060b1272a5 */ /* 0x000fc4000f8e003f */
[----:B------:R-:W-:Y:S01]  /*0350*/  UIMAD UR28, UR11, UR7, UR28 ;  /* 0x000000070b1c72a4 */ /* 0x000fe2000f8e021c */
[----:B-1----:R-:W1:Y:S02]  /*0360*/  MUFU.RCP R0, R0 ;  /* 0x0000000000007308 */ /* 0x002e640000001000 */
[----:B------:R-:W-:Y:S01]  /*0370*/  ULDC.64 UR6, c[0x0][0x328] ;  /* 0x0000ca0000067ab9 */ /* 0x000fe20000000a00 */
[----:B------:R-:W-:Y:S01]  /*0380*/  ULDC.64 UR8, c[0x0][0x240] ;  /* 0x0000900000087ab9 */ /* 0x000fe20000000a00 */
[----:B------:R-:W-:Y:S02]  /*0390*/  UIMAD UR26, UR4, UR6, URZ ;  /* 0x00000006041a72a4 */ /* 0x000fe4000f8e023f */
[----:B------:R-:W-:Y:S02]  /*03a0*/  UIMAD UR17, UR4, UR8, URZ ;  /* 0x00000008041172a4 */ /* 0x000fe4000f8e023f */
[----:B------:R-:W-:Y:S01]  /*03b0*/  UIMAD UR13, UR4, UR22, URZ ;  /* 0x00000016040d72a4 */ /* 0x000fe2000f8e023f */
[----:B------:R-:W-:-:S02]  /*03c0*/  UMOV UR24, URZ ;  /* 0x0000003f00187c82 */ /* 0x000fc40008000000 */
[----:B------:R-:W-:Y:S01]  /*03d0*/  UMOV UR4, URZ ;  /* 0x0000003f00047c82 */ /* 0x000fe20008000000 */
[----:B------:R-:W-:Y:S01]  /*03e0*/  @UP1 ULEA UR24, UP2, UR12, UR32, 0x2 ;  /* 0x000000200c181291 */ /* 0x000fe2000f84103f */
[----:B------:R-:W-:Y:S01]  /*03f0*/  UMOV UR25, URZ ;  /* 0x0000003f00197c82 */ /* 0x000fe20008000000 */
[----:B------:R-:W-:Y:S02]  /*0400*/  UIMAD.WIDE.U32 UR14, UR11, UR6, URZ ;  /* 0x000000060b0e72a5 */ /* 0x000fe4000f8e003f */
[----:B------:R-:W-:Y:S01]  /*0410*/  @UP1 ULEA.HI.X UR25, UR12, UR33, UR10, 0x2, UP2 ;  /* 0x000000210c191291 */ /* 0x000fe200090f140a */
[----:B-1----:R-:W-:Y:S01]  /*0420*/  IADD3 R0, R0, 0xffffffe, RZ ;  /* 0x0ffffffe00007810 */ /* 0x002fe20007ffe0ff */
[----:B------:R-:W-:Y:S02]  /*0430*/  UIMAD UR26, UR11, UR7, UR26 ;  /* 0x000000070b1a72a4 */ /* 0x000fe4000f8e021a */
[----:B------:R-:W-:Y:S02]  /*0440*/  UIMAD.WIDE.U32 UR6, UR11, UR8, URZ ;  /* 0x000000080b0672a5 */ /* 0x000fe4000f8e003f */
[----:B------:R-:W-:Y:S01]  /*0450*/  UIMAD UR17, UR11, UR9, UR17 ;  /* 0x000000090b1172a4 */ /* 0x000fe2000f8e0211 */
[----:B------:R-:W1:Y:S01]  /*0460*/  F2I.FTZ.U32.TRUNC.NTZ R0, R0 ;  /* 0x0000000000007305 */ /* 0x000e62000021f000 */
[----:B------:R-:W-:-:S02]  /*0470*/  UIMAD.WIDE.U32 UR8, UR11, UR22, URZ ;  /* 0x000000160b0872a5 */ /* 0x000fc4000f8e003f */
[----:B------:R-:W-:Y:S02]  /*0480*/  UIMAD UR13, UR11, UR23, UR13 ;  /* 0x000000170b0d72a4 */ /* 0x000fe4000f8e020d */
[----:B------:R-:W-:Y:S01]  /*0490*/  UIADD3 UR21, UR21, UR16, URZ ;  /* 0x0000001015157290 */ /* 0x000fe2000fffe03f */
[----:B------:R-:W-:Y:S02]  /*04a0*/  ULDC.64 UR22, c[0x0][0x288] ;  /* 0x0000a20000167ab9 */ /* 0x000fe40000000a00 */
[----:B------:R-:W-:Y:S01]  /*04b0*/  ULDC UR16, c[0x0][0x224] ;  /* 0x0000890000107ab9 */ /* 0x000fe20000000800 */
[----:B------:R-:W-:Y:S02]  /*04c0*/  UIMAD UR27, UR10, UR22, URZ ;  /* 0x000000160a1b72a4 */ /* 0x000fe4000f8e023f */
[----:B------:R-:W-:Y:S02]  /*04d0*/  UIMAD.WIDE.U32 UR20, UR12, UR22, UR20 ;  /* 0x000000160c1472a5 */ /* 0x000fe4000f8e0014 */
[----:B------:R-:W-:Y:S01]  /*04e0*/  UIMAD UR27, UR12, UR23, UR27 ;  /* 0x000000170c1b72a4 */ /* 0x000fe2000f8e021b */
[----:B-1----:R-:W-:-:S02]  /*04f0*/  R2UR UR5, R0 ;  /* 0x00000000000572ca */ /* 0x002fc400000e0000 */
[----:B------:R-:W-:Y:S01]  /*0500*/  ULDC.64 UR22, c[0x0][0x298] ;  /* 0x0000a60000167ab9 */ /* 0x000fe20000000a00 */
[----:B------:R-:W-:Y:S01]  /*0510*/  IABS R0, UR12 ;  /* 0x0000000c00007c13 */ /* 0x000fe20008000000 */
[----:B------:R-:W-:Y:S02]  /*0520*/  ULEA UR30, UR16, 0xfffff800, 0xb ;  /* 0xfffff800101e7891 */ /* 0x000fe4000f8e583f */
[----:B------:R-:W-:Y:S01]  /*0530*/  UIADD3 UR19, UR19, UR28, URZ ;  /* 0x0000001c13137290 */ /* 0x000fe2000fffe03f */
[----:B------:R-:W-:Y:S01]  /*0540*/  R2UR UR35, R0 ;  /* 0x00000000002372ca */ /* 0x000fe200000e0000 */
[----:B------:R-:W-:Y:S02]  /*0550*/  USHF.R.S32.HI UR28, URZ, 0x1f, UR30 ;  /* 0x0000001f3f1c7899 */ /* 0x000fe4000801141e */
[----:B------:R-:W-:Y:S02]  /*0560*/  UIMAD.WIDE.U32 UR18, UR12, UR22, UR18 ;  /* 0x000000160c1272a5 */ /* 0x000fe4000f8e0012 */
[----:B------:R-:W-:-:S02]  /*0570*/  UIADD3 UR9, UR9, UR13, URZ ;  /* 0x0000000d09097290 */ /* 0x000fc4000fffe03f */
[----:B------:R-:W-:Y:S01]  /*0580*/  UIADD3 UR29, URZ, -UR5, URZ ;  /* 0x800000053f1d7290 */ /* 0x000fe2000fffe03f */
[----:B------:R-:W-:-:S03]  /*0590*/  @UP0 ULDC.64 UR52, c[0x0][0x310] ;  /* 0x0000c40000340ab9 */ /* 0x000fc60000000a00 */
        /* <DEDUP_REMOVED lines=13> */
[----:B------:R-:W-:Y:S01]  /*0670*/  UIADD3.X UR27, UR28, UR21, UR27, UP2, !UPT ;  /* 0x000000151c1b7290 */ /* 0x000fe200097fe41b */
[----:B------:R-:W-:Y:S01]  /*0680*/  ULDC.64 UR22, c[0x0][0x2f0] ;  /* 0x0000bc0000167ab9 */ /* 0x000fe20000000a00 */
[----:B------:R-:W-:-:S03]  /*0690*/  UIADD3 UR33, UR15, UR26, URZ ;  /* 0x0000001a0f217290 */ /* 0x000fc6000fffe03f */
[----:B------:R-:W-:Y:S02]  /*06a0*/  @!UP1 UIADD3 UR32, UR32, -UR34, URZ ;  /* 0x8000002220209290 */ /* 0x000fe4000fffe03f */
[----:B------:R-:W-:Y:S02]  /*06b0*/  ULEA UR15, UP3, UR10, UR22, 0x2 ;  /* 0x000000160a0f7291 */ /* 0x000fe4000f86103f */
[----:B------:R-:W-:Y:S02]  /*06c0*/  UISETP.GE.U32.AND UP2, UPT, UR32, UR34, UPT ;  /* 0x000000222000728c */ /* 0x000fe4000bf46070 */
[----:B------:R-:W-:Y:S01]  /*06d0*/  @!UP1 UIADD3 UR29, UR29, 0x1, URZ ;  /* 0x000000011d1d9890 */ /* 0x000fe2000fffe03f */
[----:B------:R-:W-:Y:S01]  /*06e0*/  UMOV UR32, UR14 ;  /* 0x0000000e00207c82 */ /* 0x000fe20008000000 */
[----:B------:R-:W-:Y:S02]  /*06f0*/  ULEA.HI.X UR14, UR10, UR23, UR27, 0x2, UP3 ;  /* 0x000000170a0e7291 */ /* 0x000fe400098f141b */
[----:B------:R-:W-:-:S02]  /*0700*/  ULOP3.LUT UR10, UR12, UR31, URZ, 0x3c, !UPT ;  /* 0x0000001f0c0a7292 */ /* 0x000fc4000f8e3c3f */
[----:B------:R-:W-:Y:S02]  /*0710*/  UIMAD.WIDE.U32 UR4, UR12, UR4, UR32 ;  /* 0x000000040c0472a5 */ /* 0x000fe4000f8e0020 */
[----:B------:R-:W-:Y:S02]  /*0720*/  UISETP.GE.AND UP1, UPT, UR10, URZ, UPT ;  /* 0x0000003f0a00728c */ /* 0x000fe4000bf26270 */
[----:B------:R-:W-:Y:S02]  /*0730*/  @UP2 UIADD3 UR29, UR29, 0x1, URZ ;  /* 0x000000011d1d2890 */ /* 0x000fe4000fffe03f */
[----:B------:R-:W-:Y:S02]  /*0740*/  UISETP.NE.AND UP2, UPT, UR31, URZ, UPT ;  /* 0x0000003f1f00728c */ /* 0x000fe4000bf45270 */
[----:B------:R-:W-:Y:S01]  /*0750*/  UIADD3 UR18, UP3, UR30, UR18, URZ ;  /* 0x000000121e127290 */ /* 0x000fe2000ff7e03f */
[----:B------:R-:W-:Y:S01]  /*0760*/  ULDC.64 UR20, c[0x0][0x2f8] ;  /* 0x0000be0000147ab9 */ /* 0x000fe20000000a00 */
[----:B------:R-:W-:-:S02]  /*0770*/  UIADD3 UR30, UP4, UR30, UR4, URZ ;  /* 0x000000041e1e7290 */ /* 0x000fc4000ff9e03f */
[----:B------:R-:W-:Y:S02]  /*0780*/  UIADD3.X UR4, UR28, UR19, UR35, UP3, !UPT ;  /* 0x000000131c047290 */ /* 0x000fe40009ffe423 */
[----:B------:R-:W-:Y:S01]  /*0790*/  ULEA UR19, UP3, UR18, UR20, 0x2 ;  /* 0x0000001412137291 */ /* 0x000fe2000f86103f */
[----:B------:R-:W-:Y:S01]  /*07a0*/  UMOV UR10, UR29 ;  /* 0x0000001d000a7c82 */ /* 0x000fe20008000000 */
[----:B------:R-:W-:Y:S01]  /*07b0*/  ULDC.64 UR22, c[0x0][0x258] ;  /* 0x0000960000167ab9 */ /* 0x000fe20000000a00 */
[----:B------:R-:W-:Y:S02]  /*07c0*/  @!UP1 UIADD3 UR10, -UR10, URZ, URZ ;  /* 0x0000003f0a0a9290 */ /* 0x000fe4000fffe13f */
[----:B------:R-:W-:Y:S02]  /*07d0*/  ULEA.HI.X UR18, UR18, UR21, UR4, 0x2, UP3 ;  /* 0x0000001512127291 */ /* 0x000fe400098f1404 */
[----:B------:R-:W-:Y:S01]  /*07e0*/  @!UP2 ULOP3.LUT UR10, URZ, UR31, URZ, 0x33, !UPT ;  /* 0x0000001f3f0aa292 */ /* 0x000fe2000f8e333f */
[----:B------:R-:W-:Y:S01]  /*07f0*/  ULDC.64 UR20, c[0x0][0x3b8] ;  /* 0x0000ee0000147ab9 */ /* 0x000fe20000000a00 */
[----:B------:R-:W-:-:S02]  /*0800*/  UIADD3.X UR4, UR28, UR5, UR36, UP4, !UPT ;  /* 0x000000051c047290 */ /* 0x000fc4000a7fe424 */
[----:B------:R-:W-:Y:S02]  /*0810*/  ULEA UR20, UP1, UR30, UR20, 0x2 ;  /* 0x000000141e147291 */ /* 0x000fe4000f82103f */
[----:B------:R-:W-:Y:S02]  /*0820*/  USHF.R.S32.HI UR28, URZ, 0x1f, UR10 ;  /* 0x0000001f3f1c7899 */ /* 0x000fe4000801140a */
[----:B------:R-:W-:Y:S02]  /*0830*/  UIADD3 UR5, UR7, UR17, URZ ;  /* 0x0000001107057290 */ /* 0x000fe4000fffe03f */
[----:B------:R-:W-:Y:S02]  /*0840*/  ULEA.HI.X UR7, UR30, UR21, UR4, 0x2, UP1 ;  /* 0x000000151e077291 */ /* 0x000fe400088f1404 */
[----:B------:R-:W-:Y:S01]  /*0850*/  UIMAD UR21, UR28, UR22, URZ ;  /* 0x000000161c1572a4 */ /* 0x000fe2000f8e023f */
[----:B------:R-:W-:Y:S01]  /*0860*/  UMOV UR4, UR6 ;  /* 0x0000000600047c82 */ /* 0x000fe20008000000 */
[----:B------:R-:W-:-:S02]  /*0870*/  ULEA UR17, UR16, 0xfffff000, 0xc ;  /* 0xfffff00010117891 */ /* 0x000fc4000f8e603f */
[----:B------:R-:W-:Y:S02]  /*0880*/  UIMAD.WIDE.U32 UR26, UR10, UR22, UR4 ;  /* 0x000000160a1a72a5 */ /* 0x000fe4000f8e0004 */
[----:B------:R-:W-:Y:S02]  /*0890*/  UIMAD UR6, UR10, UR23, UR21 ;  /* 0x000000170a0672a4 */ /* 0x000fe4000f8e0215 */
[----:B------:R-:W-:Y:S01]  /*08a0*/  UIADD3 UR26, UP1, UR17, UR26, URZ ;  /* 0x0000001a111a7290 */ /* 0x000fe2000ff3e03f */
[----:B------:R-:W-:Y:S01]  /*08b0*/  ULDC.64 UR22, c[0x0][0x278] ;  /* 0x00009e0000167ab9 */ /* 0x000fe20000000a00 */
[----:B------:R-:W-:Y:S02]  /*08c0*/  USHF.R.S32.HI UR21, URZ, 0x1f, UR17 ;  /* 0x0000001f3f157899 */ /* 0x000fe40008011411 */
[----:B------:R-:W-:Y:S02]  /*08d0*/  UIMAD UR13, UR28, UR22, URZ ;  /* 0x000000161c0d72a4 */ /* 0x000fe4000f8e023f */
[----:B------:R-:W-:Y:S01]  /*08e0*/  UIADD3 UR27, UR27, UR6, URZ ;  /* 0x000000061b1b7290 */ /* 0x000fe2000fffe03f */
[----:B------:R-:W-:Y:S01]  /*08f0*/  ULDC.64 UR4, c[0x0][0x2d8] ;  /* 0x0000b60000047ab9 */ /* 0x000fe20000000a00 */
[----:B------:R-:W-:Y:S01]  /*0900*/  @UP0 ULDC UR28, c[0x0][0x21c] ;  /* 0x00008700001c0ab9 */ /* 0x000fe20000000800 */
[----:B------:R-:W-:-:S02]  /*0910*/  ULEA UR6, UP2, UR26, UR4, 0x2 ;  /* 0x000000041a067291 */ /* 0x000fc4000f84103f */
[----:B------:R-:W-:Y:S02]  /*0920*/  UIADD3.X UR4, UR21, UR27, URZ, UP1, !UPT ;  /* 0x0000001b15047290 */ /* 0x000fe40008ffe43f */
[----:B------:R-:W-:Y:S02]  /*0930*/  UIMAD UR27, UR10, UR23, UR13 ;  /* 0x000000170a1b72a4 */ /* 0x000fe4000f8e020d */
[----:B------:R-:W-:Y:S01]  /*0940*/  UISETP.GE.AND UP1, UPT, UR16, 0x1, UPT ;  /* 0x000000011000788c */ /* 0x000fe2000bf26270 */
[----:B------:R-:W-:Y:S01]  /*0950*/  @UP0 ULDC UR13, c[0x0][0x214] ;  /* 0x00008500000d0ab9 */ /* 0x000fe20000000800 */
[----:B------:R-:W-:Y:S02]  /*0960*/  ULEA.HI.X UR26, UR26, UR5, UR4, 0x2, UP2 ;  /* 0x000000051a1a7291 */ /* 0x000fe400090f1404 */
[----:B------:R-:W-:Y:S01]  /*0970*/  @UP0 UIMAD UR13, UR11, UR13, UR12 ;  /* 0x0000000d0b0d02a4 */ /* 0x000fe2000f8e020c */
[----:B------:R-:W-:Y:S01]  /*0980*/  UMOV UR5, URZ ;  /* 0x0000003f00057c82 */ /* 0x000fe20008000000 */
[----:B------:R-:W-:-:S02]  /*0990*/  UIMAD.WIDE.U32 UR8, UR10, UR22, UR8 ;  /* 0x000000160a0872a5 */ /* 0x000fc4000f8e0008 */
[----:B------:R-:W-:Y:S02]  /*09a0*/  @UP0 UIMAD UR13, UR13, UR16, URZ ;  /* 0x000000100d0d02a4 */ /* 0x000fe4000f8e023f */
        /* <DEDUP_REMOVED lines=23> */
[----:B------:R-:W3:Y:S01]  /*0b20*/  S2R R90, SR_LANEID ;  /* 0x00000000005a7919 */ /* 0x000ee20000000000 */
[----:B------:R-:W-:Y:S01]  /*0b30*/  UMOV UR19, UR6 ;  /* 0x0000000600137c82 */ /* 0x000fe20008000000 */
[----:B------:R-:W-:Y:S01]  /*0b40*/  UMOV UR21, UR22 ;  /* 0x0000001600157c82 */ /* 0x000fe20008000000 */
[----:B------:R-:W-:Y:S01]  /*0b50*/  UMOV UR18, UR7 ;  /* 0x0000000700127c82 */ /* 0x000fe20008000000 */
[----:B------:R2:W-:Y:S01]  /*0b60*/  STL [R1+0x48], RZ ;  /* 0x000048ff01007387 */ /* 0x0005e20000100800 */
[----:B------:R-:W-:Y:S01]  /*0b70*/  UMOV UR20, UR26 ;  /* 0x0000001a00147c82 */ /* 0x000fe20008000000 */
[----:B------:R-:W-:Y:S01]  /*0b80*/  UMOV UR22, UR23 ;  /* 0x0000001700167c82 */ /* 0x000fe20008000000 */
[----:B------:R-:W-:Y:S01]  /*0b90*/  UMOV UR6, URZ ;  /* 0x0000003f00067c82 */ /* 0x000fe20008000000 */
[----:B-1----:R-:W-:-:S06]  /*0ba0*/  ULEA UR8, UR9, UR8, 0x18 ;  /* 0x0000000809087291 */ /* 0x002fcc000f8ec03f */
[----:B------:R-:W-:Y:S02]  /*0bb0*/  MOV R89, UR8 ;  /* 0x0000000800597c02 */ /* 0x000fe40008000f00 */
[----:B0-----:R-:W-:-:S04]  /*0bc0*/  SHF.R.S32.HI R0, RZ, 0x1f, R91 ;  /* 0x0000001fff007819 */ /* 0x001fc8000001145b */
[----:B------:R-:W-:-:S04]  /*0bd0*/  LEA.HI R0, R0, R91, RZ, 0x5 ;  /* 0x0000005b00007211 */ /* 0x000fc800078f28ff */
[----:B------:R-:W-:-:S04]  /*0be0*/  SHF.R.S32.HI R0, RZ, 0x5, R0 ;  /* 0x00000005ff007819 */ /* 0x000fc80000011400 */
[----:B--23--:R-:W-:-:S07]  /*0bf0*/  LEA R239, R0, R89, 0x3 ;  /* 0x0000005900ef7211 */ /* 0x00cfce00078e18ff */
.L_x_2846:
        /* <DEDUP_REMOVED lines=121> */
[----:B------:R-:W-:Y:S02]  /*1390*/  MOV R2, UR15 ;  /* 0x0000000f00027c02 */ /* 0x000fe40008000f00 */
[----:B------:R-:W-:Y:S02]  /*13a0*/  MOV R3, UR16 ;  /* 0x0000001000037c02 */ /* 0x000fe40008000f00 */
[----:B------:R-:W-:-:S02]  /*13b0*/  ISETP.GE.AND P1, PT, R7, UR46, PT ;  /* 0x0000002e07007c0c */ /* 0x000fc4000bf26270 */
        /* <DEDUP_REMOVED lines=66> */
[----:B----4-:R-:W-:Y:S01]  /*17e0*/  CS2R R20, SRZ ;  /* 0x0000000000147805 */ /* 0x010fe2000001ff00 */
        /* <DEDUP_REMOVED lines=9> */
[----:B------:R-:W-:Y:S02]  /*1880*/  MOV R2, UR17 ;  /* 0x0000001100027c02 */ /* 0x000fe40008000f00 */
[----:B------:R-:W-:-:S03]  /*1890*/  MOV R3, UR18 ;  /* 0x0000001200037c02 */ /* 0x000fc60008000f00 */
[----:B------:R-:W-:Y:S01]  /*18a0*/  IMAD.WIDE R2, R7, 0x4, R2 ;  /* 0x0000000407027825 */ /* 0x000fe200078e0202 */
[----:B------:R-:W-:Y:S02]  /*18b0*/  P2R R22, PR, RZ, 0x2 ;  /* 0x00000002ff167803 */ /* 0x000fe40000000000 */
[----:B------:R-:W-:Y:S02]  /*18c0*/  ISETP.GE.AND P1, PT, R27, UR46, PT ;  /* 0x0000002e1b007c0c */ /* 0x000fe4000bf26270 */
[----:B0-----:R-:W-:Y:S01]  /*18d0*/  CS2R R4, SRZ ;  /* 0x0000000000047805 */ /* 0x001fe2000001ff00 */
        /* <DEDUP_REMOVED lines=24> */
[----:B------:R-:W2:Y:S04]  /*1a60*/  LDS R44, [R88+0x1c] ;  /* 0x00001c00582c7984 */ /* 0x000ea80000000800 */
[----:B------:R-:W2:Y:S04]  /*1a70*/  LDS R43, [R88+0x20] ;  /* 0x00002000582b7984 */ /* 0x000ea80000000800 */
[----:B------:R-:W2:Y:S04]  /*1a80*/  LDS R42, [R88+0x24] ;  /* 0x00002400582a7984 */ /* 0x000ea80000000800 */
[----:B------:R-:W2:Y:S04]  /*1a90*/  LDS R41, [R88+0x28] ;  /* 0x0000280058297984 */ /* 0x000ea80000000800 */
[----:B------:R-:W2:Y:S04]  /*1aa0*/  LDS R36, [R88+0x2c] ;  /* 0x00002c0058247984 */ /* 0x000ea80000000800 */
[----:B------:R-:W2:Y:S04]  /*1ab0*/  LDS R32, [R88+0x30] ;  /* 0x0000300058207984 */ /* 0x000ea80000000800 */
[----:B------:R-:W2:Y:S04]  /*1ac0*/  LDS R28, [R88+0x34] ;  /* 0x00003400581c7984 */ /* 0x000ea80000000800 */
[----:B------:R-:W3:Y:S04]  /*1ad0*/  LDS R24, [R88+0x38] ;  /* 0x0000380058187984 */ /* 0x000ee80000000800 */
[----:B------:R-:W3:Y:S01]  /*1ae0*/  LDS R20, [R88+0x3c] ;  /* 0x00003c0058147984 */ /* 0x000ee20000000800 */
[----:B------:R-:W-:Y:S01]  /*1af0*/  BAR.SYNC.DEFER_BLOCKING 0x0 ;  /* 0x0000000000007b1d */ /* 0x000fe20000010000 */
[----:B0-----:R-:W-:Y:S01]  /*1b00*/  HFMA2.MMA R0, -RZ, RZ, 0, 0 ;  /* 0x00000000ff007435 */ /* 0x001fe200000001ff */
[----:B-1----:R-:W-:-:S09]  /*1b10*/  CS2R R6, SRZ ;  /* 0x0000000000067805 */ /* 0x002fd2000001ff00 */
[----:B------:R-:W4:Y:S01]  /*1b20*/  @!P0 LDG.E R0, desc[UR50][R2.64] ;  /* 0x0000003202008981 */ /* 0x000f22000c1e1900 */
[----:B------:R-:W-:-:S03]  /*1b30*/  ISETP.GE.AND P0, PT, R25, UR46, PT ;  /* 0x0000002e19007c0c */ /* 0x000fc6000bf06270 */
[----:B------:R-:W4:Y:S01]  /*1b40*/  @!P1 LDG.E R4, desc[UR50][R2.64+0x100] ;  /* 0x0001003202049981 */ /* 0x000f22000c1e1900 */
[----:B------:R-:W-:-:S09]  /*1b50*/  ISETP.GE.AND P1, PT, R31, UR46, PT ;  /* 0x0000002e1f007c0c */ /* 0x000fd2000bf26270 */
[----:B------:R-:W4:Y:S01]  /*1b60*/  @!P0 LDG.E R5, desc[UR50][R2.64+0x80] ;  /* 0x0000803202058981 */ /* 0x000f22000c1e1900 */
[----:B------:R-:W-:-:S03]  /*1b70*/  ISETP.GE.AND P0, PT, R29, UR46, PT ;  /* 0x0000002e1d007c0c */ /* 0x000fc6000bf06270 */
[----:B------:R-:W4:Y:S01]  /*1b80*/  @!P1 LDG.E R6, desc[UR50][R2.64+0x200] ;  /* 0x0002003202069981 */ /* 0x000f22000c1e1900 */
[----:B------:R-:W-:Y:S02]  /*1b90*/  ISETP.GE.AND P1, PT, R35, UR46, PT ;  /* 0x0000002e23007c0c */ /* 0x000fe4000bf26270 */
[----:B--2---:R-:W-:-:S07]  /*1ba0*/  CS2R R8, SRZ ;  /* 0x0000000000087805 */ /* 0x004fce000001ff00 */
[----:B------:R-:W2:Y:S01]  /*1bb0*/  @!P0 LDG.E R7, desc[UR50][R2.64+0x180] ;  /* 0x0001803202078981 */ /* 0x000ea2000c1e1900 */
[----:B------:R-:W-:-:S03]  /*1bc0*/  ISETP.GE.AND P0, PT, R33, UR46, PT ;  /* 0x0000002e21007c0c */ /* 0x000fc6000bf06270 */
[----:B------:R-:W2:Y:S01]  /*1bd0*/  @!P1 LDG.E R8, desc[UR50][R2.64+0x300] ;  /* 0x0003003202089981 */ /* 0x000ea2000c1e1900 */
[----:B------:R-:W-:Y:S02]  /*1be0*/  ISETP.GE.AND P1, PT, R39, UR46, PT ;  /* 0x0000002e27007c0c */ /* 0x000fe4000bf26270 */
[----:B-----5:R-:W-:-:S07]  /*1bf0*/  CS2R R10, SRZ ;  /* 0x00000000000a7805 */ /* 0x020fce000001ff00 */
[----:B------:R-:W5:Y:S01]  /*1c00*/  @!P0 LDG.E R9, desc[UR50][R2.64+0x280] ;  /* 0x0002803202098981 */ /* 0x000f62000c1e1900 */
[----:B------:R-:W-:-:S03]  /*1c10*/  ISETP.GE.AND P0, PT, R37, UR46, PT ;  /* 0x0000002e25007c0c */ /* 0x000fc6000bf06270 */
[----:B------:R-:W5:Y:S01]  /*1c20*/  @!P1 LDG.E R10, desc[UR50][R2.64+0x400] ;  /* 0x00040032020a9981 */ /* 0x000f62000c1e1900 */
[----:B------:R-:W-:Y:S02]  /*1c30*/  ISETP.NE.AND P1, PT, R22, RZ, PT ;  /* 0x000000ff1600720c */ /* 0x000fe40003f25270 */
[----:B------:R-:W-:-:S07]  /*1c40*/  CS2R R12, SRZ ;  /* 0x00000000000c7805 */ /* 0x000fce000001ff00 */
[----:B------:R-:W5:Y:S01]  /*1c50*/  @!P0 LDG.E R11, desc[UR50][R2.64+0x380] ;  /* 0x00038032020b8981 */ /* 0x000f62000c1e1900 */
[----:B------:R-:W-:Y:S01]  /*1c60*/  ISETP.NE.AND P0, PT, R23, RZ, PT ;  /* 0x000000ff1700720c */ /* 0x000fe20003f05270 */
[----:B---3--:R-:W-:Y:S01]  /*1c70*/  HFMA2.MMA R21, -RZ, RZ, 0, 0 ;  /* 0x00000000ff157435 */ /* 0x008fe200000001ff */
[----:B------:R-:W-:Y:S02]  /*1c80*/  CS2R R18, SRZ ;  /* 0x0000000000127805 */ /* 0x000fe4000001ff00 */
[----:B------:R-:W-:Y:S01]  /*1c90*/  MOV R17, RZ ;  /* 0x000000ff00117202 */ /* 0x000fe20000000f00 */
[----:B------:R-:W3:Y:S01]  /*1ca0*/  @!P1 LDG.E R12, desc[UR50][R2.64+0x500] ;  /* 0x00050032020c9981 */ /* 0x000ee2000c1e1900 */
[----:B------:R-:W-:-:S03]  /*1cb0*/  MOV R22, RZ ;  /* 0x000000ff00167202 */ /* 0x000fc60000000f00 */
[----:B------:R-:W3:Y:S04]  /*1cc0*/  @!P2 LDG.E R18, desc[UR50][R2.64+0x580] ;  /* 0x000580320212a981 */ /* 0x000ee8000c1e1900 */
[----:B------:R-:W3:Y:S04]  /*1cd0*/  @!P3 LDG.E R17, desc[UR50][R2.64+0x600] ;  /* 0x000600320211b981 */ /* 0x000ee8000c1e1900 */
[----:B------:R-:W3:Y:S04]  /*1ce0*/  @!P0 LDG.E R13, desc[UR50][R2.64+0x480] ;  /* 0x00048032020d8981 */ /* 0x000ee8000c1e1900 */
[----:B------:R-:W3:Y:S04]  /*1cf0*/  @!P4 LDG.E R21, desc[UR50][R2.64+0x680] ;  /* 0x000680320215c981 */ /* 0x000ee8000c1e1900 */
[----:B------:R-:W3:Y:S04]  /*1d00*/  @!P5 LDG.E R19, desc[UR50][R2.64+0x700] ;  /* 0x000700320213d981 */ /* 0x000ee8000c1e1900 */
[----:B------:R-:W3:Y:S04]  /*1d10*/  @!P6 LDG.E R22, desc[UR50][R2.64+0x780] ;  /* 0x000780320216e981 */ /* 0x000ee8000c1e1900 */
        /* <DEDUP_REMOVED lines=15> */
[----:B----4-:R-:W-:-:S03]  /*1e10*/  FADD.FTZ R51, R51, UR4 ;  /* 0x0000000433337e21 */ /* 0x010fc60008010000 */
[----:B------:R-:W-:Y:S02]  /*1e20*/  STL [R1], R60 ;  /* 0x0000003c01007387 */ /* 0x000fe40000100800 */
[----:B------:R-:W-:Y:S01]  /*1e30*/  FSETP.GTU.FTZ.AND P4, PT, R51, 20, PT ;  /* 0x41a000003300780b */ /* 0x000fe20003f9c000 */
[----:B------:R-:W-:Y:S01]  /*1e40*/  FADD.FTZ R50, R50, UR4 ;  /* 0x0000000432327e21 */ /* 0x000fe20008010000 */
[----:B------:R-:W-:Y:S01]  /*1e50*/  FADD.FTZ R49, R49, UR4 ;  /* 0x0000000431317e21 */ /* 0x000fe20008010000 */
[----:B------:R-:W-:Y:S01]  /*1e60*/  FADD.FTZ R48, R48, UR4 ;  /* 0x0000000430307e21 */ /* 0x000fe20008010000 */
[----:B------:R-:W-:Y:S01]  /*1e70*/  FADD.FTZ R47, R47, UR4 ;  /* 0x000000042f2f7e21 */ /* 0x000fe20008010000 */
[----:B------:R-:W-:Y:S01]  /*1e80*/  FADD.FTZ R46, R46, UR4 ;  /* 0x000000042e2e7e21 */ /* 0x000fe20008010000 */
[----:B------:R-:W-:Y:S01]  /*1e90*/  BSSY B0, `(.L_x_2714) ;  /* 0x000004a000007945 */ /* 0x000fe20003800000 */
[----:B------:R-:W-:Y:S01]  /*1ea0*/  FSETP.GTU.FTZ.AND P3, PT, R50, 20, PT ;  /* 0x41a000003200780b */ /* 0x000fe20003f7c000 */
[----:B------:R-:W-:Y:S01]  /*1eb0*/  FADD.FTZ R45, R45, UR4 ;  /* 0x000000042d2d7e21 */ /* 0x000fe20008010000 */
[----:B------:R-:W-:-:S02]  /*1ec0*/  FSETP.GTU.FTZ.AND P2, PT, R49, 20, PT ;  /* 0x41a000003100780b */ /* 0x000fc40003f5c000 */
[----:B------:R-:W-:Y:S02]  /*1ed0*/  FSETP.GTU.FTZ.AND P1, PT, R48, 20, PT ;  /* 0x41a000003000780b */ /* 0x000fe40003f3c000 */
[----:B------:R-:W-:Y:S02]  /*1ee0*/  FSETP.GTU.FTZ.AND P0, PT, R47, 20, PT ;  /* 0x41a000002f00780b */ /* 0x000fe40003f1c000 */
[----:B------:R-:W-:Y:S01]  /*1ef0*/  FSETP.GTU.FTZ.AND P6, PT, R46, 20, PT ;  /* 0x41a000002e00780b */ /* 0x000fe20003fdc000 */
[----:B------:R0:W-:Y:S02]  /*1f00*/  STS [R75], R0 ;  /* 0x000000004b007388 */ /* 0x0001e40000000800 */
[----:B0-----:R-:W0:Y:S02]  /*1f10*/  LDC R0, c[0x0][0x21c] ;  /* 0x00008700ff007b82 */ /* 0x001e240000000800 */
[----:B------:R1:W-:Y:S04]  /*1f20*/  STS [R74+0x80], R5 ;  /* 0x000080054a007388 */ /* 0x0003e80000000800 */
[----:B------:R1:W-:Y:S04]  /*1f30*/  STS [R73+0x100], R4 ;  /* 0x0001000449007388 */ /* 0x0003e80000000800 */
[----:B--2---:R1:W-:Y:S04]  /*1f40*/  STS [R72+0x180], R7 ;  /* 0x0001800748007388 */ /* 0x0043e80000000800 */
[----:B------:R1:W-:Y:S04]  /*1f50*/  STS [R71+0x200], R6 ;  /* 0x0002000647007388 */ /* 0x0003e80000000800 */
[----:B-----5:R1:W-:Y:S04]  /*1f60*/  STS [R70+0x280], R9 ;  /* 0x0002800946007388 */ /* 0x0203e80000000800 */
[----:B------:R1:W-:Y:S04]  /*1f70*/  STS [R69+0x300], R8 ;  /* 0x0003000845007388 */ /* 0x0003e80000000800 */
[----:B------:R1:W-:Y:S04]  /*1f80*/  STS [R68+0x380], R11 ;  /* 0x0003800b44007388 */ /* 0x0003e80000000800 */
[----:B------:R1:W-:Y:S04]  /*1f90*/  STS [R67+0x400], R10 ;  /* 0x0004000a43007388 */ /* 0x0003e80000000800 */
[----:B---3--:R1:W-:Y:S04]  /*1fa0*/  STS [R66+0x480], R13 ;  /* 0x0004800d42007388 */ /* 0x0083e80000000800 */
        /* <DEDUP_REMOVED lines=56> */
.L_x_2715:
[----:B------:R-:W-:Y:S05]  /*2330*/  BSYNC B0 ;  /* 0x0000000000007941 */ /* 0x000fea0003800000 */
.L_x_2714:
        /* <DEDUP_REMOVED lines=35> */
.L_x_2717:
[----:B------:R-:W-:Y:S05]  /*2570*/  BSYNC B0 ;  /* 0x0000000000007941 */ /* 0x000fea0003800000 */
.L_x_2716:
        /* <DEDUP_REMOVED lines=35> */
.L_x_2719:
[----:B------:R-:W-:Y:S05]  /*27b0*/  BSYNC B0 ;  /* 0x0000000000007941 */ /* 0x000fea0003800000 */
.L_x_2718:
        /* <DEDUP_REMOVED lines=35> */
.L_x_2721:
[----:B------:R-:W-:Y:S05]  /*29f0*/  BSYNC B0 ;  /* 0x0000000000007941 */ /* 0x000fea0003800000 */
.L_x_2720:
[----:B------:R0:W-:Y:S01]  /*2a00*/  STL [R1+0x40], RZ ;  /* 0x000040ff01007387 */ /* 0x0001e20000100800 */
[----:B------:R-:W-:Y:S01]  /*2a10*/  BSSY B0, `(.L_x_2722) ;  /* 0x0000024000007945 */ /* 0x000fe20003800000 */
[----:B------:R-:W-:Y:S01]  /*2a20*/  FSETP.GTU.FTZ.AND P1, PT, R42, 20, PT ;  /* 0x41a000002a00780b */ /* 0x000fe20003f3c000 */
[----:B------:R-:W-:Y:S01]  /*2a30*/  FADD.FTZ R41, R41, UR4 ;  /* 0x0000000429297e21 */ /* 0x000fe20008010000 */
[----:B------:R-:W-:Y:S01]  /*2a40*/  LOP3.LUT R240, R91, 0x1f, RZ, 0xc0, !PT ;  /* 0x0000001f5bf07812 */ /* 0x000fe200078ec0ff */
        /* <DEDUP_REMOVED lines=32> */
.L_x_2723:
[----:B------:R-:W-:Y:S05]  /*2c50*/  BSYNC B0 ;  /* 0x0000000000007941 */ /* 0x000fea0003800000 */
.L_x_2722:
[----:B------:R-:W1:Y:S01]  /*2c60*/  LDL.LU R0, [R1+0x48] ;  /* 0x0000480001007983 */ /* 0x000e620000300800 */
[----:B------:R-:W-:Y:S01]  /*2c70*/  BSSY B0, `(.L_x_2724) ;  /* 0x0000027000007945 */ /* 0x000fe20003800000 */
[----:B------:R-:W-:Y:S01]  /*2c80*/  HFMA2.MMA R40, -RZ, RZ, 0, 0 ;  /* 0x00000000ff287435 */ /* 0x000fe200000001ff */
[----:B------:R-:W-:Y:S02]  /*2c90*/  FSETP.GTU.FTZ.AND P0, PT, R41, 20, PT ;  /* 0x41a000002900780b */ /* 0x000fe40003f1c000 */
[----:B------:R-:W-:Y:S02]  /*2ca0*/  CS2R R38, SRZ ;  /* 0x0000000000267805 */ /* 0x000fe4000001ff00 */
[----:B------:R-:W-:Y:S01]  /*2cb0*/  MOV R37, RZ ;  /* 0x000000ff00257202 */ /* 0x000fe20000000f00 */
[----:B------:R-:W-:Y:S01]  /*2cc0*/  FADD.FTZ R36, R36, UR4 ;  /* 0x0000000424247e21 */ /* 0x000fe20008010000 */
[----:B-1----:R-:W-:Y:S01]  /*2cd0*/  FFMA.FTZ R19, R87, R16, R0 ;  /* 0x0000001057137223 */ /* 0x002fe20000010000 */
[----:B------:R-:W-:Y:S06]  /*2ce0*/  @P6 BRA `(.L_x_2725) ;  /* 0x00000000007c6947 */ /* 0x000fec0003800000 */
[----:B------:R-:W-:Y:S01]  /*2cf0*/  FMUL.FTZ R46, R46, 1.4426950216293334961 ;  /* 0x3fb8aa3b2e2e7820 */ /* 0x000fe20000410000 */
[----:B------:R-:W-:Y:S02]  /*2d00*/  MOV R23, 0x3e800000 ;  /* 0x3e80000000177802 */ /* 0x000fe40000000f00 */
        /* <DEDUP_REMOVED lines=29> */
.L_x_2725:
[----:B------:R-:W-:Y:S05]  /*2ee0*/  BSYNC B0 ;  /* 0x0000000000007941 */ /* 0x000fea0003800000 */
.L_x_2724:
        /* <DEDUP_REMOVED lines=39> */
.L_x_2727:
[----:B------:R-:W-:Y:S05]  /*3160*/  BSYNC B0 ;  /* 0x0000000000007941 */ /* 0x000fea0003800000 */
.L_x_2726:
        /* <DEDUP_REMOVED lines=39> */
.L_x_2729:
[----:B------:R-:W-:Y:S05]  /*33e0*/  BSYNC B0 ;  /* 0x0000000000007941 */ /* 0x000fea0003800000 */
.L_x_2728:
        /* <DEDUP_REMOVED lines=39> */
.L_x_2731:
[----:B------:R-:W-:Y:S05]  /*3660*/  BSYNC B0 ;  /* 0x0000000000007941 */ /* 0x000fea0003800000 */
.L_x_2730:
        /* <DEDUP_REMOVED lines=39> */
.L_x_2733:
[----:B------:R-:W-:Y:S05]  /*38e0*/  BSYNC B0 ;  /* 0x0000000000007941 */ /* 0x000fea0003800000 */
.L_x_2732:
        /* <DEDUP_REMOVED lines=40> */
.L_x_2735:
[----:B------:R-:W-:Y:S05]  /*3b70*/  BSYNC B0 ;  /* 0x0000000000007941 */ /* 0x000fea0003800000 */
.L_x_2734:
[----:B------:R-:W-:Y:S04]  /*3b80*/  BSSY B0, `(.L_x_2736) ;  /* 0x0000021000007945 */ /* 0x000fe80003800000 */
[----:B------:R-:W-:Y:S05]  /*3b90*/  @P6 BRA `(.L_x_2737) ;  /* 0x00000000007c6947 */ /* 0x000fea0003800000 */
        /* <DEDUP_REMOVED lines=31> */
.L_x_2737:
[----:B------:R-:W-:Y:S05]  /*3d90*/  BSYNC B0 ;  /* 0x0000000000007941 */ /* 0x000fea0003800000 */
.L_x_2736:
        /* <DEDUP_REMOVED lines=33> */
.L_x_2739:
[----:B------:R-:W-:Y:S05]  /*3fb0*/  BSYNC B0 ;  /* 0x0000000000007941 */ /* 0x000fea0003800000 */
.L_x_2738:
        /* <DEDUP_REMOVED lines=33> */
.L_x_2741:
[----:B------:R-:W-:Y:S05]  /*41d0*/  BSYNC B0 ;  /* 0x0000000000007941 */ /* 0x000fea0003800000 */
.L_x_2740:
        /* <DEDUP_REMOVED lines=33> */
.L_x_2743:
[----:B------:R-:W-:Y:S05]  /*43f0*/  BSYNC B0 ;  /* 0x0000000000007941 */ /* 0x000fea0003800000 */
.L_x_2742:
        /* <DEDUP_REMOVED lines=33> */
.L_x_2745:
[----:B------:R-:W-:Y:S05]  /*4610*/  BSYNC B0 ;  /* 0x0000000000007941 */ /* 0x000fea0003800000 */
.L_x_2744:
        /* <DEDUP_REMOVED lines=20> */
[----:B-1----:R-:W-:Y:S01]  /*4760*/  LOP3.LUT R0, R91, 0x7ffffe0, RZ, 0xc0, !PT ;  /* 0x07ffffe05b007812 */ /* 0x002fe200078ec0ff */
[----:B------:R-:W-:Y:S01]  /*4770*/  USHF.L.U32 UR42, UR46, 0x1, URZ ;  /* 0x000000012e2a7899 */ /* 0x000fe2000800063f */
[----:B------:R-:W-:Y:S01]  /*4780*/  HFMA2.MMA R40, -RZ, RZ, 0, 0 ;  /* 0x00000000ff287435 */ /* 0x000fe200000001ff */
[----:B------:R-:W-:Y:S01]  /*4790*/  USHF.R.S32.HI UR7, URZ, 0x1f, UR12 ;  /* 0x0000001f3f077899 */ /* 0x000fe2000801140c */
[----:B------:R-:W-:Y:S01]  /*47a0*/  SHF.L.U32 R21, R0, 0x5, RZ ;  /* 0x0000000500157819 */ /* 0x000fe200000006ff */
[----:B------:R-:W-:Y:S01]  /*47b0*/  ULDC.64 UR46, c[0x0][0x230] ;  /* 0x00008c00002e7ab9 */ /* 0x000fe20000000a00 */
[----:B------:R-:W-:Y:S01]  /*47c0*/  HFMA2.MMA R33, -RZ, RZ, 0, 0 ;  /* 0x00000000ff217435 */ /* 0x000fe200000001ff */
[----:B------:R-:W-:Y:S01]  /*47d0*/  UIMAD UR7, UR7, UR46, URZ ;  /* 0x0000002e070772a4 */ /* 0x000fe2000f8e023f */
[----:B------:R-:W-:Y:S01]  /*47e0*/  LOP3.LUT R0, R21, 0xffffffe0, R240, 0xe2, !PT ;  /* 0xffffffe015007812 */ /* 0x000fe200078ee2f0 */
[----:B------:R-:W-:Y:S01]  /*47f0*/  HFMA2.MMA R25, -RZ, RZ, 0, 0 ;  /* 0x00000000ff197435 */ /* 0x000fe200000001ff */
[----:B------:R-:W-:Y:S01]  /*4800*/  UIMAD.WIDE.U32 UR26, UR12, UR46, URZ ;  /* 0x0000002e0c1a72a5 */ /* 0x000fe2000f8e003f */
[----:B------:R-:W-:Y:S01]  /*4810*/  FADD.FTZ R16, R16, R16 ;  /* 0x0000001010107221 */ /* 0x000fe20000010000 */
[----:B------:R-:W-:Y:S01]  /*4820*/  ISETP.GE.AND P0, PT, R0, UR42, PT ;  /* 0x0000002a00007c0c */ /* 0x000fe2000bf06270 */
[----:B------:R-:W-:Y:S01]  /*4830*/  UIMAD UR47, UR12, UR47, UR7 ;  /* 0x0000002f0c2f72a4 */ /* 0x000fe2000f8e0207 */
[----:B------:R-:W-:Y:S01]  /*4840*/  FADD.FTZ R15, R15, R15 ;  /* 0x0000000f0f0f7221 */ /* 0x000fe20000010000 */
[----:B------:R-:W-:Y:S01]  /*4850*/  FADD.FTZ R14, R14, R14 ;  /* 0x0000000e0e0e7221 */ /* 0x000fe20000010000 */
[----:B------:R-:W-:Y:S01]  /*4860*/  P2R R238, PR, RZ, 0x1 ;  /* 0x00000001ffee7803 */ /* 0x000fe20000000000 */
        /* <DEDUP_REMOVED lines=33> */
[----:B------:R-:W-:-:S06]  /*4a80*/  ULDC.64 UR38, c[0x0][0x368] ;  /* 0x0000da0000267ab9 */ /* 0x000fcc0000000a00 */
.L_x_2841:
[----:B------:R-:W-:Y:S01]  /*4a90*/  LOP3.LUT R60, R91, 0x7ffffe0, RZ, 0xc0, !PT ;  /* 0x07ffffe05b3c7812 */ /* 0x000fe200078ec0ff */
[----:B------:R-:W-:Y:S01]  /*4aa0*/  USHF.R.S32.HI UR54, URZ, 0x1f, UR7 ;  /* 0x0000001f3f367899 */ /* 0x000fe20008011407 */
[----:B------:R-:W-:Y:S01]  /*4ab0*/  CS2R R68, SRZ ;  /* 0x0000000000447805 */ /* 0x000fe2000001ff00 */
[----:B------:R-:W-:Y:S01]  /*4ac0*/  ULDC.64 UR40, c[0x0][0x250] ;  /* 0x0000940000287ab9 */ /* 0x000fe20000000a00 */
[----:B------:R-:W-:Y:S01]  /*4ad0*/  SHF.L.U32 R63, R60, 0x5, RZ ;  /* 0x000000053c3f7819 */ /* 0x000fe200000006ff */
[----:B------:R-:W-:Y:S02]  /*4ae0*/  UIMAD UR46, UR54, UR40, URZ ;  /* 0x00000028362e72a4 */ /* 0x000fe4000f8e023f */
[----:B01----:R-:W-:Y:S02]  /*4af0*/  MOV R65, UR40 ;  /* 0x0000002800417c02 */ /* 0x003fe40008000f00 */
[----:B---3--:R-:W-:Y:S02]  /*4b00*/  CS2R R78, SRZ ;  /* 0x00000000004e7805 */ /* 0x008fe4000001ff00 */
[----:B------:R-:W-:Y:S01]  /*4b10*/  LOP3.LUT R62, R63, 0xffffffe0, R240, 0xe2, !PT ;  /* 0xffffffe03f3e7812 */ /* 0x000fe200078ee2f0 */
[----:B------:R-:W-:Y:S01]  /*4b20*/  UIMAD UR41, UR7, UR41, UR46 ;  /* 0x00000029072972a4 */ /* 0x000fe2000f8e022e */
[----:B--2---:R-:W-:-:S02]  /*4b30*/  CS2R R92, SRZ ;  /* 0x00000000005c7805 */ /* 0x004fc4000001ff00 */
[----:B----4-:R-:W-:Y:S02]  /*4b40*/  CS2R R98, SRZ ;  /* 0x0000000000627805 */ /* 0x010fe4000001ff00 */
[--C-:B------:R-:W-:Y:S02]  /*4b50*/  SHF.R.S32.HI R63, RZ, 0x1f, R62.reuse ;  /* 0x0000001fff3f7819 */ /* 0x100fe4000001143e */
[----:B------:R-:W-:Y:S02]  /*4b60*/  CS2R R96, SRZ ;  /* 0x0000000000607805 */ /* 0x000fe4000001ff00 */
[C---:B------:R-:W-:Y:S02]  /*4b70*/  LOP3.LUT R70, R62.reuse, 0x20, RZ, 0xfc, !PT ;  /* 0x000000203e467812 */ /* 0x040fe400078efcff */
[----:B------:R-:W-:Y:S02]  /*4b80*/  CS2R R106, SRZ ;  /* 0x00000000006a7805 */ /* 0x000fe4000001ff00 */
[----:B------:R-:W-:Y:S01]  /*4b90*/  LOP3.LUT R71, R62, 0x40, RZ, 0xfc, !PT ;  /* 0x000000403e477812 */ /* 0x000fe200078efcff */
[----:B------:R-:W-:Y:S01]  /*4ba0*/  IMAD.WIDE.U32 R64, R65, UR7, R62 ;  /* 0x0000000741407c25 */ /* 0x000fe2000f8e003e */
[----:B------:R-:W-:-:S02]  /*4bb0*/  ISETP.GE.AND P5, PT, R70, UR42, PT ;  /* 0x0000002a46007c0c */ /* 0x000fc4000bfa6270 */
[----:B------:R-:W-:Y:S02]  /*4bc0*/  CS2R R124, SRZ ;  /* 0x00000000007c7805 */ /* 0x000fe4000001ff00 */
[----:B------:R-:W-:Y:S02]  /*4bd0*/  LOP3.LUT R72, R62, 0x60, RZ, 0xfc, !PT ;  /* 0x000000603e487812 */ /* 0x000fe400078efcff */
[----:B------:R-:W-:Y:S02]  /*4be0*/  CS2R R122, SRZ ;  /* 0x00000000007a7805 */ /* 0x000fe4000001ff00 */
[----:B------:R-:W-:Y:S02]  /*4bf0*/  IADD3 R61, R65, UR41, RZ ;  /* 0x00000029413d7c10 */ /* 0x000fe4000fffe0ff */
[----:B------:R-:W-:Y:S02]  /*4c00*/  CS2R R118, SRZ ;  /* 0x0000000000767805 */ /* 0x000fe4000001ff00 */
[----:B------:R-:W-:-:S02]  /*4c10*/  LEA R60, P0, R64, UR19, 0x2 ;  /* 0x00000013403c7c11 */ /* 0x000fc4000f8010ff */
[----:B------:R-:W-:Y:S02]  /*4c20*/  CS2R R120, SRZ ;  /* 0x0000000000787805 */ /* 0x000fe4000001ff00 */
[----:B------:R-:W-:Y:S02]  /*4c30*/  LOP3.LUT R73, R62, 0x80, RZ, 0xfc, !PT ;  /* 0x000000803e497812 */ /* 0x000fe400078efcff */
[----:B------:R-:W-:Y:S02]  /*4c40*/  CS2R R112, SRZ ;  /* 0x0000000000707805 */ /* 0x000fe4000001ff00 */
[----:B------:R-:W-:Y:S02]  /*4c50*/  LEA.HI.X R61, R64, UR20, R61, 0x2, P0 ;  /* 0x00000014403d7c11 */ /* 0x000fe400080f143d */
[----:B------:R-:W-:Y:S02]  /*4c60*/  CS2R R116, SRZ ;  /* 0x0000000000747805 */ /* 0x000fe4000001ff00 */
[----:B------:R-:W-:-:S02]  /*4c70*/  LOP3.LUT R74, R62, 0xa0, RZ, 0xfc, !PT ;  /* 0x000000a03e4a7812 */ /* 0x000fc400078efcff */
[----:B------:R-:W-:Y:S02]  /*4c80*/  CS2R R114, SRZ ;  /* 0x0000000000727805 */ /* 0x000fe4000001ff00 */
[----:B------:R-:W-:Y:S01]  /*4c90*/  LOP3.LUT R165, R62, 0xc0, RZ, 0xfc, !PT ;  /* 0x000000c03ea57812 */ /* 0x000fe200078efcff */
[----:B------:R-:W2:Y:S01]  /*4ca0*/  @!P5 LDG.E R69, desc[UR50][R60.64+0x80] ;  /* 0x000080323c45d981 */ /* 0x000ea2000c1e1900 */
[----:B------:R-:W-:Y:S02]  /*4cb0*/  ISETP.GE.AND P4, PT, R71, UR42, PT ;  /* 0x0000002a47007c0c */ /* 0x000fe4000bf86270 */
[----:B------:R-:W-:Y:S02]  /*4cc0*/  MOV R128, RZ ;  /* 0x000000ff00807202 */ /* 0x000fe40000000f00 */
[----:B------:R-:W-:Y:S02]  /*4cd0*/  MOV R95, RZ ;  /* 0x000000ff005f7202 */ /* 0x000fe40000000f00 */
[----:B------:R-:W-:-:S02]  /*4ce0*/  ISETP.NE.AND P6, PT, R238, RZ, PT ;  /* 0x000000ffee00720c */ /* 0x000fc40003fc5270 */
[----:B------:R-:W-:Y:S02]  /*4cf0*/  MOV R126, RZ ;  /* 0x000000ff007e7202 */ /* 0x000fe40000000f00 */
[----:B------:R-:W-:Y:S02]  /*4d00*/  CS2R R110, SRZ ;  /* 0x00000000006e7805 */ /* 0x000fe4000001ff00 */
[----:B------:R-:W-:Y:S01]  /*4d10*/  LOP3.LUT R164, R62, 0xe0, RZ, 0xfc, !PT ;  /* 0x000000e03ea47812 */ /* 0x000fe200078efcff */
[----:B------:R-:W-:Y:S01]  /*4d20*/  ULDC.64 UR40, c[0x0][0x238] ;  /* 0x00008e0000287ab9 */ /* 0x000fe20000000a00 */
[----:B------:R-:W-:Y:S01]  /*4d30*/  ISETP.GE.AND P1, PT, R72, UR42, PT ;  /* 0x0000002a48007c0c */ /* 0x000fe2000bf26270 */
[----:B------:R-:W3:Y:S01]  /*4d40*/  @!P4 LDG.E R78, desc[UR50][R60.64+0x100] ;  /* 0x000100323c4ec981 */ /* 0x000ee2000c1e1900 */
[----:B------:R-:W-:Y:S02]  /*4d50*/  ISETP.GE.AND P0, PT, R73, UR42, PT ;  /* 0x0000002a49007c0c */ /* 0x000fe4000bf06270 */
[----:B------:R-:W-:-:S02]  /*4d60*/  ISETP.GE.AND P3, PT, R74, UR42, PT ;  /* 0x0000002a4a007c0c */ /* 0x000fc4000bf66270 */
[----:B------:R-:W-:Y:S01]  /*4d70*/  ISETP.GE.AND P2, PT, R165, UR42, PT ;  /* 0x0000002aa5007c0c */ /* 0x000fe2000bf46270 */
[----:B------:R-:W4:Y:S01]  /*4d80*/  @!P6 LDG.E R68, desc[UR50][R60.64] ;  /* 0x000000323c44e981 */ /* 0x000f22000c1e1900 */
[----:B------:R-:W-:Y:S02]  /*4d90*/  ISETP.GE.AND P5, PT, R164, UR42, PT ;  /* 0x0000002aa4007c0c */ /* 0x000fe4000bfa6270 */
[C---:B------:R-:W-:Y:S02]  /*4da0*/  LOP3.LUT R157, R62.reuse, 0x100, RZ, 0xfc, !PT ;  /* 0x000001003e9d7812 */ /* 0x040fe400078efcff */
[C---:B------:R-:W-:Y:S01]  /*4db0*/  LOP3.LUT R155, R62.reuse, 0x120, RZ, 0xfc, !PT ;  /* 0x000001203e9b7812 */ /* 0x040fe200078efcff */
[----:B------:R-:W3:Y:S01]  /*4dc0*/  @!P1 LDG.E R93, desc[UR50][R60.64+0x180] ;  /* 0x000180323c5d9981 */ /* 0x000ee2000c1e1900 */
[C---:B------:R-:W-:Y:S02]  /*4dd0*/  LOP3.LUT R151, R62.reuse, 0x140, RZ, 0xfc, !PT ;  /* 0x000001403e977812 */ /* 0x040fe400078efcff */
[C---:B------:R-:W-:Y:S01]  /*4de0*/  LOP3.LUT R153, R62.reuse, 0x160, RZ, 0xfc, !PT ;  /* 0x000001603e997812 */ /* 0x040fe200078efcff */
[----:B------:R-:W3:Y:S01]  /*4df0*/  @!P0 LDG.E R92, desc[UR50][R60.64+0x200] ;  /* 0x000200323c5c8981 */ /* 0x000ee2000c1e1900 */
[----:B------:R-:W-:-:S02]  /*4e00*/  LOP3.LUT R149, R62, 0x180, RZ, 0xfc, !PT ;  /* 0x000001803e957812 */ /* 0x000fc400078efcff */
[----:B------:R-:W-:Y:S01]  /*4e10*/  ISETP.GE.AND P4, PT, R157, UR42, PT ;  /* 0x0000002a9d007c0c */ /* 0x000fe2000bf86270 */
[----:B------:R-:W3:Y:S01]  /*4e20*/  @!P3 LDG.E R79, desc[UR50][R60.64+0x280] ;  /* 0x000280323c4fb981 */ /* 0x000ee2000c1e1900 */
[----:B------:R-:W-:Y:S02]  /*4e30*/  LOP3.LUT R147, R62, 0x1a0, RZ, 0xfc, !PT ;  /* 0x000001a03e937812 */ /* 0x000fe400078efcff */
[----:B------:R-:W-:Y:S01]  /*4e40*/  ISETP.GE.AND P1, PT, R155, UR42, PT ;  /* 0x0000002a9b007c0c */ /* 0x000fe2000bf26270 */
[----:B------:R-:W3:Y:S01]  /*4e50*/  @!P2 LDG.E R99, desc[UR50][R60.64+0x300] ;  /* 0x000300323c63a981 */ /* 0x000ee2000c1e1900 */
[----:B------:R-:W-:Y:S02]  /*4e60*/  ISETP.GE.AND P0, PT, R151, UR42, PT ;  /* 0x0000002a97007c0c */ /* 0x000fe4000bf06270 */
[----:B------:R-:W-:Y:S01]  /*4e70*/  ISETP.GE.AND P3, PT, R153, UR42, PT ;  /* 0x0000002a99007c0c */ /* 0x000fe2000bf66270 */
[----:B------:R-:W3:Y:S01]  /*4e80*/  @!P5 LDG.E R96, desc[UR50][R60.64+0x380] ;  /* 0x000380323c60d981 */ /* 0x000ee2000c1e1900 */
[----:B------:R-:W-:-:S02]  /*4e90*/  ISETP.GE.AND P2, PT, R149, UR42, PT ;  /* 0x0000002a95007c0c */ /* 0x000fc4000bf46270 */
[----:B------:R-:W-:Y:S01]  /*4ea0*/  ISETP.GE.AND P5, PT, R147, UR42, PT ;  /* 0x0000002a93007c0c */ /* 0x000fe2000bfa6270 */
[----:B------:R-:W3:Y:S01]  /*4eb0*/  @!P4 LDG.E R128, desc[UR50][R60.64+0x400] ;  /* 0x000400323c80c981 */ /* 0x000ee2000c1e1900 */
        /* <DEDUP_REMOVED lines=36> */
[----:B------:R-:W-:Y:S02]  /*5100*/  SHF.L.U32 R65, R91, 0x5, RZ ;  /* 0x000000055b417819 */ /* 0x000fe400000006ff */
[C---:B------:R-:W-:Y:S01]  /*5110*/  LOP3.LUT R104, R62.reuse, 0x340, RZ, 0xfc, !PT ;  /* 0x000003403e687812 */ /* 0x040fe200078efcff */
[----:B------:R-:W3:Y:S01]  /*5120*/  @!P1 LDG.E R120, desc[UR50][R60.64+0xa80] ;  /* 0x000a80323c789981 */ /* 0x000ee2000c1e1900 */
[----:B------:R-:W-:Y:S02]  /*5130*/  LOP3.LUT R66, R65, 0xffffffe0, R240, 0xe2, !PT ;  /* 0xffffffe041427812 */ /* 0x000fe400078ee2f0 */
[C---:B------:R-:W-:Y:S01]  /*5140*/  LOP3.LUT R103, R62.reuse, 0x360, RZ, 0xfc, !PT ;  /* 0x000003603e677812 */ /* 0x040fe200078efcff */
[----:B------:R-:W3:Y:S01]  /*5150*/  @!P0 LDG.E R113, desc[UR50][R60.64+0xb00] ;  /* 0x000b00323c718981 */ /* 0x000ee2000c1e1900 */
[----:B------:R-:W-:-:S02]  /*5160*/  LOP3.LUT R102, R62, 0x380, RZ, 0xfc, !PT ;  /* 0x000003803e667812 */ /* 0x000fc400078efcff */
[C---:B------:R-:W-:Y:S01]  /*5170*/  LOP3.LUT R100, R62.reuse, 0x3a0, RZ, 0xfc, !PT ;  /* 0x000003a03e647812 */ /* 0x040fe200078efcff */
[----:B------:R-:W3:Y:S01]  /*5180*/  @!P3 LDG.E R118, desc[UR50][R60.64+0xb80] ;  /* 0x000b80323c76b981 */ /* 0x000ee2000c1e1900 */
[----:B------:R-:W-:Y:S02]  /*5190*/  LOP3.LUT R67, R62, 0x3c0, RZ, 0xfc, !PT ;  /* 0x000003c03e437812 */ /* 0x000fe400078efcff */
[----:B------:R-:W-:Y:S01]  /*51a0*/  ISETP.GE.AND P4, PT, R104, UR42, PT ;  /* 0x0000002a68007c0c */ /* 0x000fe2000bf86270 */
[----:B------:R-:W3:Y:S01]  /*51b0*/  @!P2 LDG.E R117, desc[UR50][R60.64+0xc00] ;  /* 0x000c00323c75a981 */ /* 0x000ee2000c1e1900 */
[----:B------:R-:W-:Y:S02]  /*51c0*/  LOP3.LUT R66, R66, 0x3e0, RZ, 0xfc, !PT ;  /* 0x000003e042427812 */ /* 0x000fe400078efcff */
[----:B------:R-:W-:Y:S01]  /*51d0*/  ISETP.GE.AND P1, PT, R103, UR42, PT ;  /* 0x0000002a67007c0c */ /* 0x000fe2000bf26270 */
[----:B------:R-:W3:Y:S01]  /*51e0*/  @!P5 LDG.E R116, desc[UR50][R60.64+0xc80] ;  /* 0x000c80323c74d981 */ /* 0x000ee2000c1e1900 */
[----:B------:R-:W-:-:S02]  /*51f0*/  ISETP.GE.AND P0, PT, R102, UR42, PT ;  /* 0x0000002a66007c0c */ /* 0x000fc4000bf06270 */
[----:B------:R-:W-:Y:S02]  /*5200*/  ISETP.GE.AND P3, PT, R100, UR42, PT ;  /* 0x0000002a64007c0c */ /* 0x000fe4000bf66270 */
[----:B------:R-:W-:Y:S02]  /*5210*/  ISETP.GE.AND P2, PT, R67, UR42, PT ;  /* 0x0000002a43007c0c */ /* 0x000fe4000bf46270 */
[----:B------:R-:W-:Y:S01]  /*5220*/  ISETP.GE.AND P5, PT, R66, UR42, PT ;  /* 0x0000002a42007c0c */ /* 0x000fe2000bfa6270 */
[----:B------:R-:W3:Y:S01]  /*5230*/  @!P4 LDG.E R115, desc[UR50][R60.64+0xd00] ;  /* 0x000d00323c73c981 */ /* 0x000ee2000c1e1900 */
[----:B------:R-:W-:-:S03]  /*5240*/  MOV R109, RZ ;  /* 0x000000ff006d7202 */ /* 0x000fc60000000f00 */
[----:B------:R-:W3:Y:S04]  /*5250*/  @!P1 LDG.E R110, desc[UR50][R60.64+0xd80] ;  /* 0x000d80323c6e9981 */ /* 0x000ee8000c1e1900 */
[----:B------:R-:W3:Y:S04]  /*5260*/  @!P0 LDG.E R111, desc[UR50][R60.64+0xe00] ;  /* 0x000e00323c6f8981 */ /* 0x000ee8000c1e1900 */
[----:B------:R-:W3:Y:S04]  /*5270*/  @!P3 LDG.E R114, desc[UR50][R60.64+0xe80] ;  /* 0x000e80323c72b981 */ /* 0x000ee8000c1e1900 */
[----:B------:R-:W3:Y:S04]  /*5280*/  @!P2 LDG.E R109, desc[UR50][R60.64+0xf00] ;  /* 0x000f00323c6da981 */ /* 0x000ee8000c1e1900 */
[----:B------:R1:W3:Y:S01]  /*5290*/  @!P5 LDG.E R112, desc[UR50][R60.64+0xf80] ;  /* 0x000f80323c70d981 */ /* 0x0002e2000c1e1900 */
[----:B------:R-:W-:Y:S01]  /*52a0*/  UIMAD UR55, UR54, UR40, URZ ;  /* 0x00000028363772a4 */ /* 0x000fe2000f8e023f */
[----:B------:R-:W-:-:S02]  /*52b0*/  UMOV UR46, UR26 ;  /* 0x0000001a002e7c82 */ /* 0x000fc40008000000 */
[----:B------:R-:W-:Y:S02]  /*52c0*/  UIMAD.WIDE.U32 UR56, UR7, UR40, UR46 ;  /* 0x00000028073872a5 */ /* 0x000fe4000f8e002e */
[----:B------:R-:W-:-:S03]  /*52d0*/  UIMAD UR46, UR7, UR41, UR55 ;  /* 0x00000029072e72a4 */ /* 0x000fc6000f8e0237 */
[----:B------:R-:W-:Y:S02]  /*52e0*/  ULDC.64 UR40, c[0x0][0x2d0] ;  /* 0x0000b40000287ab9 */ /* 0x000fe40000000a00 */
[----:B------:R-:W-:Y:S02]  /*52f0*/  ULEA UR55, UP0, UR56, UR40, 0x3 ;  /* 0x0000002838377291 */ /* 0x000fe4000f80183f */
[----:B------:R-:W-:Y:S02]  /*5300*/  UIADD3 UR40, UR57, UR46, URZ ;  /* 0x0000002e39287290 */ /* 0x000fe4000fffe03f */
[----:B------:R-:W-:Y:S02]  /*5310*/  ULEA UR46, UR23, 0xfffff800, 0xb ;  /* 0xfffff800172e7891 */ /* 0x000fe4000f8e583f */
[----:B------:R-:W-:-:S03]  /*5320*/  ULEA.HI.X UR56, UR56, UR41, UR40, 0x3, UP0 ;  /* 0x0000002938387291 */ /* 0x000fc600080f1c28 */
[----:B------:R-:W-:Y:S01]  /*5330*/  ULDC.64 UR40, c[0x0][0x270] ;  /* 0x00009c0000287ab9 */ /* 0x000fe20000000a00 */
[----:B------:R-:W-:Y:S01]  /*5340*/  UIADD3 UR46, -UR46, UR45, URZ ;  /* 0x0000002d2e2e7290 */ /* 0x000fe2000fffe13f */
[----:B------:R-:W-:Y:S01]  /*5350*/  MOV R65, UR40 ;  /* 0x0000002800417c02 */ /* 0x000fe20008000f00 */
[----:B------:R-:W-:Y:S01]  /*5360*/  UIMAD UR54, UR54, UR40, URZ ;  /* 0x00000028363672a4 */ /* 0x000fe2000f8e023f */
[----:B------:R-:W-:Y:S01]  /*5370*/  SHF.L.U32 R101, R91, 0x5, RZ ;  /* 0x000000055b657819 */ /* 0x000fe200000006ff */
[----:B------:R-:W-:Y:S02]  /*5380*/  USHF.L.U32 UR40, UR46, 0x1, URZ ;  /* 0x000000012e287899 */ /* 0x000fe4000800063f */
[----:B------:R-:W-:Y:S02]  /*5390*/  UIMAD UR41, UR7, UR41, UR54 ;  /* 0x00000029072972a4 */ /* 0x000fe4000f8e0236 */
[----:B------:R-:W-:Y:S01]  /*53a0*/  IMAD.WIDE.U32 R64, R65, UR7, R62 ;  /* 0x0000000741407c25 */ /* 0x000fe2000f8e003e */
[----:B------:R-:W-:-:S02]  /*53b0*/  LOP3.LUT R101, R101, 0xfffffc00, RZ, 0xc0, !PT ;  /* 0xfffffc0065657812 */ /* 0x000fc400078ec0ff */
[----:B------:R-:W-:Y:S02]  /*53c0*/  ISETP.GE.AND P5, PT, R62, UR40, PT ;  /* 0x000000283e007c0c */ /* 0x000fe4000bfa6270 */
[----:B------:R-:W-:Y:S02]  /*53d0*/  IADD3 R63, R65, UR41, RZ ;  /* 0x00000029413f7c10 */ /* 0x000fe4000fffe0ff */
[----:B------:R-:W-:Y:S02]  /*53e0*/  LEA R62, P4, R64, UR21, 0x2 ;  /* 0x00000015403e7c11 */ /* 0x000fe4000f8810ff */
[----:B------:R-:W-:Y:S02]  /*53f0*/  IADD3 R65, R101, R90, RZ ;  /* 0x0000005a65417210 */ /* 0x000fe40007ffe0ff */
[----:B------:R-:W-:Y:S02]  /*5400*/  ISETP.GE.AND P0, PT, R70, UR40, PT ;  /* 0x0000002846007c0c */ /* 0x000fe4000bf06270 */
[----:B------:R-:W-:-:S02]  /*5410*/  ISETP.GE.AND P2, PT, R72, UR40, PT ;  /* 0x0000002848007c0c */ /* 0x000fc4000bf46270 */
[----:B------:R-:W-:Y:S02]  /*5420*/  LEA.HI.X R63, R64, UR22, R63, 0x2, P4 ;  /* 0x00000016403f7c11 */ /* 0x000fe4000a0f143f */
[C---:B------:R-:W-:Y:S02]  /*5430*/  IADD3 R70, R65.reuse, 0x20, RZ ;  /* 0x0000002041467810 */ /* 0x040fe40007ffe0ff */
[----:B------:R-:W-:Y:S02]  /*5440*/  ISETP.GE.AND P4, PT, R74, UR40, PT ;  /* 0x000000284a007c0c */ /* 0x000fe4000bf86270 */
[C---:B------:R-:W-:Y:S02]  /*5450*/  IADD3 R72, R65.reuse, 0x40, RZ ;  /* 0x0000004041487810 */ /* 0x040fe40007ffe0ff */
[C---:B------:R-:W-:Y:S02]  /*5460*/  LEA.HI.SX32 R64, R65.reuse, R65, 0x1b ;  /* 0x0000004141407211 */ /* 0x040fe400078fdaff */
[----:B------:R-:W-:-:S02]  /*5470*/  IADD3 R74, R65, 0x60, RZ ;  /* 0x00000060414a7810 */ /* 0x000fc40007ffe0ff */
[C---:B------:R-:W-:Y:S02]  /*5480*/  IADD3 R76, R65.reuse, 0x80, RZ ;  /* 0x00000080414c7810 */ /* 0x040fe40007ffe0ff */
        /* <DEDUP_REMOVED lines=8> */
[-C--:B------:R-:W-:Y:S02]  /*5510*/  LEA.HI.SX32 R64, R76, R65.reuse, 0x1b ;  /* 0x000000414c407211 */ /* 0x080fe400078fdaff */
[----:B------:R-:W-:Y:S02]  /*5520*/  IADD3 R136, R65, 0x120, RZ ;  /* 0x0000012041887810 */ /* 0x000fe40007ffe0ff */
[----:B------:R-:W-:-:S02]  /*5530*/  LEA.HI.SX32 R94, R94, R65, 0x1b ;  /* 0x000000415e5e7211 */ /* 0x000fc400078fdaff */
[----:B------:R-:W-:Y:S02]  /*5540*/  LEA R76, R70, R89, 0x2 ;  /* 0x00000059464c7211 */ /* 0x000fe400078e10ff */
[----:B-1----:R-:W-:Y:S02]  /*5550*/  MOV R60, UR55 ;  /* 0x00000037003c7c02 */ /* 0x002fe40008000f00 */
[----:B------:R-:W-:Y:S02]  /*5560*/  MOV R61, UR56 ;  /* 0x00000038003d7c02 */ /* 0x000fe40008000f00 */
[----:B------:R-:W-:Y:S02]  /*5570*/  IADD3 R138, R65, 0x140, RZ ;  /* 0x00000140418a7810 */ /* 0x000fe40007ffe0ff */
[----:B------:R-:W-:Y:S02]  /*5580*/  LEA.HI.SX32 R130, R130, R65, 0x1b ;  /* 0x0000004182827211 */ /* 0x000fe400078fdaff */
[----:B------:R-:W-:Y:S01]  /*5590*/  LEA R75, R72, R89, 0x2 ;  /* 0x00000059484b7211 */ /* 0x000fe200078e10ff */
[----:B------:R-:W3:Y:S01]  /*55a0*/  LDG.E.64 R60, desc[UR50][R60.64] ;  /* 0x000000323c3c7981 */ /* 0x000ee2000c1e1b00 */
[----:B------:R-:W-:-:S02]  /*55b0*/  ISETP.GE.AND P3, PT, R73, UR40, PT ;  /* 0x0000002849007c0c */ /* 0x000fc4000bf66270 */
[C---:B------:R-:W-:Y:S02]  /*55c0*/  IADD3 R140, R65.reuse, 0x160, RZ ;  /* 0x00000160418c7810 */ /* 0x040fe40007ffe0ff */
[----:B------:R-:W-:Y:S02]  /*55d0*/  LEA.HI.SX32 R132, R132, R65, 0x1b ;  /* 0x0000004184847211 */ /* 0x000fe400078fdaff */
[----:B------:R-:W-:Y:S02]  /*55e0*/  LEA R74, R74, R89, 0x2 ;  /* 0x000000594a4a7211 */ /* 0x000fe400078e10ff */
[----:B------:R-:W-:Y:S02]  /*55f0*/  IADD3 R142, R65, 0x180, RZ ;  /* 0x00000180418e7810 */ /* 0x000fe40007ffe0ff */
[----:B------:R-:W-:Y:S02]  /*5600*/  LEA.HI.SX32 R134, R134, R65, 0x1b ;  /* 0x0000004186867211 */ /* 0x000fe400078fdaff */
[----:B------:R-:W-:-:S02]  /*5610*/  LEA R73, R64, R89, 0x2 ;  /* 0x0000005940497211 */ /* 0x000fc400078e10ff */
        /* <DEDUP_REMOVED lines=18> */
[----:B------:R-:W-:Y:S02]  /*5740*/  IADD3 R182, R65, 0x3e0, RZ ;  /* 0x000003e041b67810 */ /* 0x000fe40007ffe0ff */
[----:B------:R-:W-:Y:S02]  /*5750*/  LEA.HI.SX32 R136, R136, R65, 0x1b ;  /* 0x0000004188887211 */ /* 0x000fe400078fdaff */
[----:B------:R-:W-:Y:S02]  /*5760*/  LEA R70, R94, R89, 0x2 ;  /* 0x000000595e467211 */ /* 0x000fe400078e10ff */
[----:B------:R-:W-:Y:S02]  /*5770*/  ISETP.GE.AND P1, PT, R71, UR40, PT ;  /* 0x0000002847007c0c */ /* 0x000fe4000bf26270 */
[----:B------:R-:W-:Y:S02]  /*5780*/  LEA.HI.SX32 R138, R138, R65, 0x1b ;  /* 0x000000418a8a7211 */ /* 0x000fe400078fdaff */
[----:B------:R-:W-:-:S02]  /*5790*/  LEA R72, R130, R89, 0x2 ;  /* 0x0000005982487211 */ /* 0x000fc400078e10ff */
[----:B------:R-:W-:Y:S02]  /*57a0*/  LEA.HI.SX32 R140, R140, R65, 0x1b ;  /* 0x000000418c8c7211 */ /* 0x000fe400078fdaff */
[----:B------:R-:W-:Y:S02]  /*57b0*/  LEA R71, R132, R89, 0x2 ;  /* 0x0000005984477211 */ /* 0x000fe400078e10ff */
        /* <DEDUP_REMOVED lines=9> */
[----:B----4-:R-:W-:Y:S01]  /*5850*/  STS [R77], R68 ;  /* 0x000000444d007388 */ /* 0x010fe20000000800 */
[----:B------:R-:W-:-:S03]  /*5860*/  LEA.HI.SX32 R160, R160, R65, 0x1b ;  /* 0x00000041a0a07211 */ /* 0x000fc600078fdaff */
[----:B--2---:R1:W-:Y:S01]  /*5870*/  STS [R76+0x80], R69 ;  /* 0x000080454c007388 */ /* 0x0043e20000000800 */
[----:B------:R-:W-:-:S03]  /*5880*/  LEA.HI.SX32 R162, R162, R65, 0x1b ;  /* 0x00000041a2a27211 */ /* 0x000fc600078fdaff */
[----:B---3--:R-:W-:Y:S01]  /*5890*/  STS [R75+0x100], R78 ;  /* 0x0001004e4b007388 */ /* 0x008fe20000000800 */
[-C--:B------:R-:W-:Y:S02]  /*58a0*/  LEA.HI.SX32 R166, R166, R65.reuse, 0x1b ;  /* 0x00000041a6a67211 */ /* 0x080fe400078fdaff */
[-C--:B------:R-:W-:Y:S01]  /*58b0*/  LEA.HI.SX32 R168, R168, R65.reuse, 0x1b ;  /* 0x00000041a8a87211 */ /* 0x080fe200078fdaff */
[----:B------:R2:W-:Y:S01]  /*58c0*/  STS [R74+0x180], R93 ;  /* 0x0001805d4a007388 */ /* 0x0005e20000000800 */
[----:B------:R-:W-:Y:S02]  /*58d0*/  LEA.HI.SX32 R170, R170, R65, 0x1b ;  /* 0x00000041aaaa7211 */ /* 0x000fe400078fdaff */
[----:B-1----:R-:W-:Y:S01]  /*58e0*/  LEA R69, R134, R89, 0x2 ;  /* 0x0000005986457211 */ /* 0x002fe200078e10ff */
[----:B------:R1:W-:Y:S01]  /*58f0*/  STS [R73+0x200], R92 ;  /* 0x0002005c49007388 */ /* 0x0003e20000000800 */
[-C--:B------:R-:W-:Y:S02]  /*5900*/  LEA.HI.SX32 R172, R172, R65.reuse, 0x1b ;  /* 0x00000041acac7211 */ /* 0x080fe400078fdaff */
[-C--:B------:R-:W-:Y:S01]  /*5910*/  LEA.HI.SX32 R174, R174, R65.reuse, 0x1b ;  /* 0x00000041aeae7211 */ /* 0x080fe200078fdaff */
[----:B------:R3:W-:Y:S01]  /*5920*/  STS [R70+0x280], R79 ;  /* 0x0002804f46007388 */ /* 0x0007e20000000800 */
[----:B------:R-:W-:-:S02]  /*5930*/  LEA.HI.SX32 R176, R176, R65, 0x1b ;  /* 0x00000041b0b07211 */ /* 0x000fc400078fdaff */
[-C--:B------:R-:W-:Y:S02]  /*5940*/  LEA.HI.SX32 R178, R178, R65.reuse, 0x1b ;  /* 0x00000041b2b27211 */ /* 0x080fe400078fdaff */
[-C--:B------:R-:W-:Y:S02]  /*5950*/  LEA.HI.SX32 R180, R180, R65.reuse, 0x1b ;  /* 0x00000041b4b47211 */ /* 0x080fe400078fdaff */
[----:B------:R-:W-:Y:S02]  /*5960*/  LEA.HI.SX32 R182, R182, R65, 0x1b ;  /* 0x00000041b6b67211 */ /* 0x000fe400078fdaff */
[-C--:B------:R-:W-:Y:S01]  /*5970*/  LEA R68, R136, R89.reuse, 0x2 ;  /* 0x0000005988447211 */ /* 0x080fe200078e10ff */
[----:B------:R-:W-:Y:S01]  /*5980*/  STS [R72+0x300], R99 ;  /* 0x0003006348007388 */ /* 0x000fe20000000800 */
[-C--:B------:R-:W-:Y:S02]  /*5990*/  LEA R65, R138, R89.reuse, 0x2 ;  /* 0x000000598a417211 */ /* 0x080fe400078e10ff */
[-C--:B------:R-:W-:Y:S01]  /*59a0*/  LEA R64, R140, R89.reuse, 0x2 ;  /* 0x000000598c407211 */ /* 0x080fe200078e10ff */
[----:B------:R4:W-:Y:S01]  /*59b0*/  STS [R71+0x380], R96 ;  /* 0x0003806047007388 */ /* 0x0009e20000000800 */
[----:B--2---:R-:W-:-:S02]  /*59c0*/  LEA R93, R142, R89, 0x2 ;  /* 0x000000598e5d7211 */ /* 0x004fc400078e10ff */
[-C--:B-1----:R-:W-:Y:S01]  /*59d0*/  LEA R92, R144, R89.reuse, 0x2 ;  /* 0x00000059905c7211 */ /* 0x082fe200078e10ff */
[----:B------:R-:W-:Y:S01]  /*59e0*/  STS [R69+0x400], R128 ;  /* 0x0004008045007388 */ /* 0x000fe20000000800 */
[-C--:B---3--:R-:W-:Y:S02]  /*59f0*/  LEA R79, R146, R89.reuse, 0x2 ;  /* 0x00000059924f7211 */ /* 0x088fe400078e10ff */
[-C--:B------:R-:W-:Y:S01]  /*5a00*/  LEA R94, R148, R89.reuse, 0x2 ;  /* 0x00000059945e7211 */ /* 0x080fe200078e10ff */
[----:B------:R-:W-:Y:S01]  /*5a10*/  STS [R68+0x480], R97 ;  /* 0x0004806144007388 */ /* 0x000fe20000000800 */
[----:B------:R-:W-:-:S03]  /*5a20*/  LEA R78, R150, R89, 0x2 ;  /* 0x00000059964e7211 */ /* 0x000fc600078e10ff */
[----:B------:R1:W-:Y:S01]  /*5a30*/  STS [R65+0x500], R98 ;  /* 0x0005006241007388 */ /* 0x0003e20000000800 */
[----:B----4-:R-:W-:-:S03]  /*5a40*/  LEA R96, R152, R89, 0x2 ;  /* 0x0000005998607211 */ /* 0x010fc600078e10ff */
[----:B------:R2:W-:Y:S04]  /*5a50*/  STS [R64+0x580], R95 ;  /* 0x0005805f40007388 */ /* 0x0005e80000000800 */
[----:B------:R3:W-:Y:S01]  /*5a60*/  STS [R93+0x600], R106 ;  /* 0x0006006a5d007388 */ /* 0x0007e20000000800 */
[----:B-1----:R-:W-:-:S03]  /*5a70*/  LEA R98, R154, R89, 0x2 ;  /* 0x000000599a627211 */ /* 0x002fc600078e10ff */
[----:B------:R-:W-:Y:S01]  /*5a80*/  STS [R92+0x680], R125 ;  /* 0x0006807d5c007388 */ /* 0x000fe20000000800 */
[-C--:B------:R-:W-:Y:S02]  /*5a90*/  LEA R97, R158, R89.reuse, 0x2 ;  /* 0x000000599e617211 */ /* 0x080fe400078e10ff */
[-C--:B--2---:R-:W-:Y:S01]  /*5aa0*/  LEA R95, R156, R89.reuse, 0x2 ;  /* 0x000000599c5f7211 */ /* 0x084fe200078e10ff */
[----:B------:R1:W-:Y:S01]  /*5ab0*/  STS [R79+0x700], R122 ;  /* 0x0007007a4f007388 */ /* 0x0003e20000000800 */
[----:B------:R-:W-:-:S03]  /*5ac0*/  LEA R99, R160, R89, 0x2 ;  /* 0x00000059a0637211 */ /* 0x000fc600078e10ff */
[----:B------:R-:W-:Y:S01]  /*5ad0*/  STS [R94+0x780], R123 ;  /* 0x0007807b5e007388 */ /* 0x000fe20000000800 */
[----:B---3--:R-:W-:-:S03]  /*5ae0*/  LEA R106, R162, R89, 0x2 ;  /* 0x00000059a26a7211 */ /* 0x008fc600078e10ff */
[----:B------:R2:W-:Y:S01]  /*5af0*/  STS [R78+0x800], R107 ;  /* 0x0008006b4e007388 */ /* 0x0005e20000000800 */
[----:B-1----:R-:W-:-:S03]  /*5b00*/  LEA R122, R168, R89, 0x2 ;  /* 0x00000059a87a7211 */ /* 0x002fc600078e10ff */
[----:B------:R-:W-:Y:S01]  /*5b10*/  STS [R96+0x880], R119 ;  /* 0x0008807760007388 */ /* 0x000fe20000000800 */
[----:B------:R-:W-:-:S03]  /*5b20*/  LEA R158, R172, R89, 0x2 ;  /* 0x00000059ac9e7211 */ /* 0x000fc600078e10ff */
[----:B------:R-:W-:Y:S01]  /*5b30*/  STS [R98+0x900], R121 ;  /* 0x0009007962007388 */ /* 0x000fe20000000800 */
[----:B--2---:R-:W-:-:S03]  /*5b40*/  LEA R107, R166, R89, 0x2 ;  /* 0x00000059a66b7211 */ /* 0x004fc600078e10ff */
[----:B------:R-:W-:Y:S01]  /*5b50*/  STS [R95+0x980], R126 ;  /* 0x0009807e5f007388 */ /* 0x000fe20000000800 */
[----:B------:R-:W-:-:S03]  /*5b60*/  LEA R123, R170, R89, 0x2 ;  /* 0x00000059aa7b7211 */ /* 0x000fc600078e10ff */
[----:B------:R-:W-:Y:S01]  /*5b70*/  STS [R97+0xa00], R124 ;  /* 0x000a007c61007388 */ /* 0x000fe20000000800 */
[----:B------:R-:W-:-:S03]  /*5b80*/  LEA R159, R174, R89, 0x2 ;  /* 0x00000059ae9f7211 */ /* 0x000fc600078e10ff */
[----:B------:R-:W-:Y:S01]  /*5b90*/  STS [R99+0xa80], R120 ;  /* 0x000a807863007388 */ /* 0x000fe20000000800 */
[----:B------:R-:W-:-:S03]  /*5ba0*/  LEA R160, R176, R89, 0x2 ;  /* 0x00000059b0a07211 */ /* 0x000fc600078e10ff */
[----:B------:R1:W-:Y:S01]  /*5bb0*/  STS [R106+0xb00], R113 ;  /* 0x000b00716a007388 */ /* 0x0003e20000000800 */
[----:B------:R-:W-:-:S03]  /*5bc0*/  LEA R161, R178, R89, 0x2 ;  /* 0x00000059b2a17211 */ /* 0x000fc600078e10ff */
[----:B------:R-:W-:Y:S01]  /*5bd0*/  STS [R107+0xb80], R118 ;  /* 0x000b80766b007388 */ /* 0x000fe20000000800 */
[----:B------:R-:W-:-:S03]  /*5be0*/  LEA R162, R180, R89, 0x2 ;  /* 0x00000059b4a27211 */ /* 0x000fc600078e10ff */
[----:B------:R-:W-:Y:S01]  /*5bf0*/  STS [R122+0xc00], R117 ;  /* 0x000c00757a007388 */ /* 0x000fe20000000800 */
[----:B------:R-:W-:Y:S02]  /*5c00*/  LEA R163, R182, R89, 0x2 ;  /* 0x00000059b6a37211 */ /* 0x000fe400078e10ff */
[----:B------:R-:W-:Y:S01]  /*5c10*/  CS2R R170, SRZ ;  /* 0x0000000000aa7805 */ /* 0x000fe2000001ff00 */
[----:B------:R-:W-:Y:S01]  /*5c20*/  STS [R123+0xc80], R116 ;  /* 0x000c80747b007388 */ /* 0x000fe20000000800 */
[----:B------:R-:W-:-:S03]  /*5c30*/  CS2R R166, SRZ ;  /* 0x0000000000a67805 */ /* 0x000fc6000001ff00 */
[----:B------:R-:W-:Y:S04]  /*5c40*/  STS [R158+0xd00], R115 ;  /* 0x000d00739e007388 */ /* 0x000fe80000000800 */
[----:B------:R-:W-:Y:S04]  /*5c50*/  STS [R159+0xd80], R110 ;  /* 0x000d806e9f007388 */ /* 0x000fe80000000800 */
[----:B------:R-:W-:Y:S04]  /*5c60*/  STS [R160+0xe00], R111 ;  /* 0x000e006fa0007388 */ /* 0x000fe80000000800 */
[----:B------:R-:W-:Y:S04]  /*5c70*/  STS [R161+0xe80], R114 ;  /* 0x000e8072a1007388 */ /* 0x000fe80000000800 */
[----:B------:R-:W-:Y:S04]  /*5c80*/  STS [R162+0xf00], R109 ;  /* 0x000f006da2007388 */ /* 0x000fe80000000800 */
[----:B------:R2:W-:Y:S01]  /*5c90*/  STS [R163+0xf80], R112 ;  /* 0x000f8070a3007388 */ /* 0x0005e20000000800 */
[----:B------:R-:W-:-:S03]  /*5ca0*/  NOP ;  /* 0x0000000000007918 */ /* 0x000fc60000000000 */
[----:B------:R-:W3:Y:S01]  /*5cb0*/  @!P5 LDG.E R170, desc[UR50][R62.64] ;  /* 0x000000323eaad981 */ /* 0x000ee2000c1e1900 */
[----:B------:R-:W-:-:S03]  /*5cc0*/  ISETP.GE.AND P5, PT, R165, UR40, PT ;  /* 0x00000028a5007c0c */ /* 0x000fc6000bfa6270 */
[----:B------:R-:W4:Y:S01]  /*5cd0*/  @!P1 LDG.E R166, desc[UR50][R62.64+0x100] ;  /* 0x000100323ea69981 */ /* 0x000f22000c1e1900 */
[----:B------:R-:W-:Y:S02]  /*5ce0*/  ISETP.GE.AND P1, PT, R164, UR40, PT ;  /* 0x00000028a4007c0c */ /* 0x000fe4000bf26270 */
[----:B------:R-:W-:Y:S02]  /*5cf0*/  CS2R R164, SRZ ;  /* 0x0000000000a47805 */ /* 0x000fe4000001ff00 */
[----:B------:R-:W-:Y:S01]  /*5d00*/  CS2R R168, SRZ ;  /* 0x0000000000a87805 */ /* 0x000fe2000001ff00 */
[----:B------:R-:W4:Y:S01]  /*5d10*/  @!P0 LDG.E R171, desc[UR50][R62.64+0x80] ;  /* 0x000080323eab8981 */ /* 0x000f22000c1e1900 */
[----:B------:R-:W-:Y:S02]  /*5d20*/  CS2R R174, SRZ ;  /* 0x0000000000ae7805 */ /* 0x000fe4000001ff00 */
[----:B------:R-:W-:Y:S01]  /*5d30*/  ISETP.GE.AND P0, PT, R157, UR40, PT ;  /* 0x000000289d007c0c */ /* 0x000fe2000bf06270 */
        /* <DEDUP_REMOVED lines=26> */
[----:B------:R-:W-:Y:S02]  /*5ee0*/  CS2R R180, SRZ ;  /* 0x0000000000b47805 */ /* 0x000fe4000001ff00 */
[----:B------:R-:W-:Y:S01]  /*5ef0*/  CS2R R184, SRZ ;  /* 0x0000000000b87805 */ /* 0x000fe2000001ff00 */
        /* <DEDUP_REMOVED lines=29> */
[----:B------:R-:W4:Y:S04]  /*60d0*/  @!P0 LDG.E R188, desc[UR50][R62.64+0xc80] ;  /* 0x000c80323ebc8981 */ /* 0x000f28000c1e1900 */
[----:B------:R-:W4:Y:S04]  /*60e0*/  @!P2 LDG.E R194, desc[UR50][R62.64+0xd80] ;  /* 0x000d80323ec2a981 */ /* 0x000f28000c1e1900 */
[----:B------:R-:W4:Y:S04]  /*60f0*/  @!P3 LDG.E R195, desc[UR50][R62.64+0xe00] ;  /* 0x000e00323ec3b981 */ /* 0x000f28000c1e1900 */
[----:B------:R-:W4:Y:S04]  /*6100*/  @!P4 LDG.E R192, desc[UR50][R62.64+0xe80] ;  /* 0x000e80323ec0c981 */ /* 0x000f28000c1e1900 */
[----:B------:R-:W4:Y:S04]  /*6110*/  @!P5 LDG.E R193, desc[UR50][R62.64+0xf00] ;  /* 0x000f00323ec1d981 */ /* 0x000f28000c1e1900 */
[----:B------:R0:W4:Y:S01]  /*6120*/  @!P1 LDG.E R190, desc[UR50][R62.64+0xf80] ;  /* 0x000f80323ebe9981 */ /* 0x000122000c1e1900 */
[----:B------:R-:W-:-:S02]  /*6130*/  R2UR UR56, R61 ;  /* 0x000000003d3872ca */ /* 0x000fc400000e0000 */
[----:B------:R-:W-:-:S11]  /*6140*/  R2UR UR57, R60 ;  /* 0x000000003c3972ca */ /* 0x000fd600000e0000 */
[----:B------:R-:W-:Y:S01]  /*6150*/  FMUL.FTZ R61, R51, UR56 ;  /* 0x00000038333d7c20 */ /* 0x000fe20008410000 */
[----:B0-----:R-:W-:-:S03]  /*6160*/  FMUL.FTZ R62, R48, UR56 ;  /* 0x00000038303e7c20 */ /* 0x001fc60008410000 */
[----:B------:R-:W-:Y:S01]  /*6170*/  FMUL.RZ R67, R61, 0.15915493667125701904 ;  /* 0x3e22f9833d437820 */ /* 0x000fe2000040c000 */
[----:B------:R-:W-:Y:S01]  /*6180*/  FMUL.RZ R102, R62, 0.15915493667125701904 ;  /* 0x3e22f9833e667820 */ /* 0x000fe2000040c000 */
[----:B------:R-:W-:Y:S01]  /*6190*/  FMUL.FTZ R62, R47, UR56 ;  /* 0x000000382f3e7c20 */ /* 0x000fe20008410000 */
[----:B------:R-:W-:Y:S01]  /*61a0*/  FMUL.FTZ R66, R50, UR56 ;  /* 0x0000003832427c20 */ /* 0x000fe20008410000 */
[----:B------:R-:W-:Y:S03]  /*61b0*/  MUFU.SIN R61, R67 ;  /* 0x00000043003d7308 */ /* 0x000fe60000000400 */
[----:B------:R-:W-:-:S05]  /*61c0*/  FMUL.RZ R100, R66, 0.15915493667125701904 ;  /* 0x3e22f98342647820 */ /* 0x000fca000040c000 */
[----:B------:R0:W-:Y:S01]  /*61d0*/  MUFU.COS R196, R67 ;  /* 0x0000004300c47308 */ /* 0x0001e20000000000 */
[----:B------:R-:W-:Y:S01]  /*61e0*/  FMUL.FTZ R66, R49, UR56 ;  /* 0x0000003831427c20 */ /* 0x000fe20008410000 */
[----:B0-----:R-:W-:-:S06]  /*61f0*/  FMUL.RZ R67, R62, 0.15915493667125701904 ;  /* 0x3e22f9833e437820 */ /* 0x001fcc000040c000 */
[----:B-1----:R-:W-:Y:S01]  /*6200*/  MUFU.SIN R113, R67 ;  /* 0x0000004300717308 */ /* 0x002fe20000000400 */
[----:B------:R-:W-:Y:S01]  /*6210*/  FMUL.RZ R66, R66, 0.15915493667125701904 ;  /* 0x3e22f98342427820 */ /* 0x000fe2000040c000 */
[----:B------:R-:W-:-:S06]  /*6220*/  FMUL.FTZ R60, R44, UR56 ;  /* 0x000000382c3c7c20 */ /* 0x000fcc0008410000 */
[----:B------:R0:W-:Y:S02]  /*6230*/  MUFU.COS R151, R67 ;  /* 0x0000004300977308 */ /* 0x0001e40000000000 */
[----:B0-----:R-:W-:-:S06]  /*6240*/  MOV R67, UR57 ;  /* 0x0000003900437c02 */ /* 0x001fcc0008000f00 */
[----:B------:R-:W-:Y:S01]  /*6250*/  MUFU.SIN R63, R66 ;  /* 0x00000042003f7308 */ /* 0x000fe20000000400 */
[----:B------:R-:W-:Y:S01]  /*6260*/  FMUL.FTZ R67, R67, 1.4426950216293334961 ;  /* 0x3fb8aa3b43437820 */ /* 0x000fe20000410000 */
[----:B------:R-:W-:-:S06]  /*6270*/  FMUL.FTZ R62, R46, UR56 ;  /* 0x000000382e3e7c20 */ /* 0x000fcc0008410000 */
[----:B------:R0:W-:Y:S01]  /*6280*/  MUFU.COS R155, R66 ;  /* 0x00000042009b7308 */ /* 0x0001e20000000000 */
[----:B------:R-:W-:-:S07]  /*6290*/  UIADD3 UR40, UR23, -0x1, URZ ;  /* 0xffffffff17287890 */ /* 0x000fce000fffe03f */
[----:B------:R-:W-:Y:S01]  /*62a0*/  MUFU.SIN R105, R102 ;  /* 0x0000006600697308 */ /* 0x000fe20000000400 */
[----:B0-----:R-:W-:-:S07]  /*62b0*/  FMUL.FTZ R66, R67, R48 ;  /* 0x0000003043427220 */ /* 0x001fce0000410000 */
[----:B------:R0:W-:Y:S02]  /*62c0*/  MUFU.COS R153, R102 ;  /* 0x0000006600997308 */ /* 0x0001e40000000000 */
[----:B0-----:R-:W-:Y:S01]  /*62d0*/  FMUL.RZ R102, R60, 0.15915493667125701904 ;  /* 0x3e22f9833c667820 */ /* 0x001fe2000040c000 */
[----:B------:R-:W-:-:S05]  /*62e0*/  FMUL.FTZ R60, R43, UR56 ;  /* 0x000000382b3c7c20 */ /* 0x000fca0008410000 */
[----:B------:R-:W-:Y:S01]  /*62f0*/  MUFU.SIN R103, R100 ;  /* 0x0000006400677308 */ /* 0x000fe20000000400 */
[----:B------:R-:W-:Y:S01]  /*6300*/  FMUL.RZ R104, R60, 0.15915493667125701904 ;  /* 0x3e22f9833c687820 */ /* 0x000fe2000040c000 */
[----:B------:R-:W-:-:S06]  /*6310*/  FMUL.FTZ R60, R67, R50 ;  /* 0x00000032433c7220 */ /* 0x000fcc0000410000 */
[----:B------:R0:W-:Y:S01]  /*6320*/  MUFU.COS R157, R100 ;  /* 0x00000064009d7308 */ /* 0x0001e20000000000 */
[----:B------:R-:W-:Y:S01]  /*6330*/  ULEA.HI UR41, UR40, UR40, URZ, 0x1 ;  /* 0x0000002828297291 */ /* 0x000fe2000f8f083f */
[----:B--2---:R-:W-:Y:S01]  /*6340*/  FMUL.FTZ R112, R67, R45 ;  /* 0x0000002d43707220 */ /* 0x004fe20000410000 */
[----:B0-----:R-:W-:Y:S01]  /*6350*/  FMUL.RZ R100, R62, 0.15915493667125701904 ;  /* 0x3e22f9833e647820 */ /* 0x001fe2000040c000 */
[----:B------:R-:W-:-:S04]  /*6360*/  FMUL.FTZ R62, R45, UR56 ;  /* 0x000000382d3e7c20 */ /* 0x000fc80008410000 */
[----:B------:R-:W0:Y:S01]  /*6370*/  MUFU.EX2 R66, R66 ;  /* 0x0000004200427308 */ /* 0x000e220000000800 */
[----:B------:R-:W-:-:S07]  /*6380*/  FMUL.RZ R62, R62, 0.15915493667125701904 ;  /* 0x3e22f9833e3e7820 */ /* 0x000fce000040c000 */
[----:B------:R-:W-:Y:S01]  /*6390*/  MUFU.SIN R115, R100 ;  /* 0x0000006400737308 */ /* 0x000fe20000000400 */
[----:B------:R-:W-:-:S07]  /*63a0*/  ULOP3.LUT UR41, UR41, 0xfffffe, URZ, 0xc0, !UPT ;  /* 0x00fffffe29297892 */ /* 0x000fce000f8ec03f */
[----:B------:R1:W-:Y:S08]  /*63b0*/  MUFU.COS R149, R100 ;  /* 0x0000006400957308 */ /* 0x0003f00000000000 */
[----:B------:R-:W-:Y:S01]  /*63c0*/  MUFU.SIN R110, R102 ;  /* 0x00000066006e7308 */ /* 0x000fe20000000400 */
[----:B-1----:R-:W-:-:S07]  /*63d0*/  FMUL.FTZ R100, R67, R47 ;  /* 0x0000002f43647220 */ /* 0x002fce0000410000 */
[----:B------:R1:W-:Y:S01]  /*63e0*/  MUFU.COS R111, R102 ;  /* 0x00000066006f7308 */ /* 0x0003e20000000000 */
[----:B------:R-:W-:Y:S01]  /*63f0*/  UIADD3 UR40, UR40, -UR41, URZ ;  /* 0x8000002928287290 */ /* 0x000fe2000fffe03f */
[----:B-1----:R-:W-:-:S06]  /*6400*/  FMUL.FTZ R102, R67, R46 ;  /* 0x0000002e43667220 */ /* 0x002fcc0000410000 */
[----:B------:R-:W1:Y:S01]  /*6410*/  MUFU.EX2 R60, R60 ;  /* 0x0000003c003c7308 */ /* 0x000e620000000800 */
[----:B------:R-:W-:-:S07]  /*6420*/  LEA R101, R90, R101, 0x5 ;  /* 0x000000655a657211 */ /* 0x000fce00078e28ff */
[----:B------:R-:W-:Y:S01]  /*6430*/  MUFU.SIN R117, R62 ;  /* 0x0000003e00757308 */ /* 0x000fe20000000400 */
[----:B------:R-:W-:-:S07]  /*6440*/  ULEA UR40, UR40, UR7, 0x8 ;  /* 0x0000000728287291 */ /* 0x000fce000f8e403f */
[----:B------:R2:W-:Y:S01]  /*6450*/  MUFU.COS R147, R62 ;  /* 0x0000003e00937308 */ /* 0x0005e20000000000 */
[----:B------:R-:W-:-:S07]  /*6460*/  LOP3.LUT P0, RZ, R91, 0x1f, RZ, 0xc0, !PT ;  /* 0x0000001f5bff7812 */ /* 0x000fce000780c0ff */
[----:B------:R-:W3:Y:S01]  /*6470*/  MUFU.EX2 R100, R100 ;  /* 0x0000006400647308 */ /* 0x000ee20000000800 */
[----:B--2---:R-:W-:-:S07]  /*6480*/  FMUL.FTZ R62, R67, R49 ;  /* 0x00000031433e7220 */ /* 0x004fce0000410000 */
[----:B------:R-:W2:Y:S01]  /*6490*/  MUFU.EX2 R102, R102 ;  /* 0x0000006600667308 */ /* 0x000ea20000000800 */
[----:B------:R-:W-:-:S07]  /*64a0*/  MOV R114, UR23 ;  /* 0x0000001700727c02 */ /* 0x000fce0008000f00 */
[----:B------:R-:W2:Y:S01]  /*64b0*/  MUFU.EX2 R112, R112 ;  /* 0x0000007000707308 */ /* 0x000ea20000000800 */
[C---:B0-----:R-:W-:Y:S01]  /*64c0*/  FMUL.FTZ R153, R66.reuse, R153 ;  /* 0x0000009942997220 */ /* 0x041fe20000410000 */
[----:B------:R-:W-:Y:S01]  /*64d0*/  FMUL.FTZ R152, R66, R105 ;  /* 0x0000006942987220 */ /* 0x000fe20000410000 */
[----:B------:R-:W-:-:S05]  /*64e0*/  LEA.HI.SX32 R66, R101, R101, 0x1b ;  /* 0x0000006565427211 */ /* 0x000fca00078fdaff */
[----:B------:R-:W0:Y:S01]  /*64f0*/  MUFU.EX2 R62, R62 ;  /* 0x0000003e003e7308 */ /* 0x000e220000000800 */
[----:B------:R-:W-:Y:S02]  /*6500*/  ISETP.LT.OR P2, PT, R114, 0x2, P0 ;  /* 0x000000027200780c */ /* 0x000fe40000741670 */
[----:B------:R-:W-:-:S05]  /*6510*/  MOV R119, UR40 ;  /* 0x0000002800777c02 */ /* 0x000fca0008000f00 */
[----:B------:R-:W-:Y:S01]  /*6520*/  MUFU.SIN R108, R104 ;  /* 0x00000068006c7308 */ /* 0x000fe20000000400 */
[----:B------:R-:W-:-:S07]  /*6530*/  ISETP.NE.AND P1, PT, R91, RZ, PT ;  /* 0x000000ff5b00720c */ /* 0x000fce0003f25270 */
[----:B------:R3:W-:Y:S01]  /*6540*/  MUFU.COS R109, R104 ;  /* 0x00000068006d7308 */ /* 0x0007e20000000000 */
[----:B------:R-:W-:Y:S01]  /*6550*/  IADD3 R198, R91, 0x200, RZ ;  /* 0x000002005bc67810 */ /* 0x000fe20007ffe0ff */
[----:B-1----:R-:W-:Y:S01]  /*6560*/  FMUL.FTZ R157, R60, R157 ;  /* 0x0000009d3c9d7220 */ /* 0x002fe20000410000 */
[----:B------:R-:W-:Y:S01]  /*6570*/  LEA R66, R66, R89, 0x2 ;  /* 0x0000005942427211 */ /* 0x000fe200078e10ff */
[----:B---3--:R-:W-:Y:S01]  /*6580*/  FMUL.FTZ R104, R42, UR56 ;  /* 0x000000382a687c20 */ /* 0x008fe20008410000 */
[----:B------:R-:W-:Y:S01]  /*6590*/  FMUL.FTZ R156, R60, R103 ;  /* 0x000000673c9c7220 */ /* 0x000fe20000410000 */
[----:B------:R-:W-:Y:S01]  /*65a0*/  SEL R198, R119, R198, !P1 ;  /* 0x000000c677c67207 */ /* 0x000fe20004800000 */
[----:B------:R-:W-:Y:S01]  /*65b0*/  FMUL.FTZ R150, R100, R113 ;  /* 0x0000007164967220 */ /* 0x000fe20000410000 */
[----:B------:R-:W-:Y:S01]  /*65c0*/  FMUL.RZ R114, R104, 0.15915493667125701904 ;  /* 0x3e22f98368727820 */ /* 0x000fe2000040c000 */
[----:B------:R-:W-:Y:S01]  /*65d0*/  FMUL.FTZ R60, R41, UR56 ;  /* 0x00000038293c7c20 */ /* 0x000fe20008410000 */
[----:B--2---:R-:W-:Y:S01]  /*65e0*/  FMUL.FTZ R148, R102, R115 ;  /* 0x0000007366947220 */ /* 0x004fe20000410000 */
[C---:B------:R-:W-:Y:S01]  /*65f0*/  FMUL.FTZ R147, R112.reuse, R147 ;  /* 0x0000009370937220 */ /* 0x040fe20000410000 */
[----:B------:R-:W-:Y:S01]  /*6600*/  MUFU.SIN R104, R114 ;  /* 0x0000007200687308 */ /* 0x000fe20000000400 */
[----:B------:R-:W-:Y:S01]  /*6610*/  FMUL.FTZ R146, R112, R117 ;  /* 0x0000007570927220 */ /* 0x000fe20000410000 */
[----:B------:R-:W-:Y:S01]  /*6620*/  LDS R145, [R66] ;  /* 0x0000000042917984 */ /* 0x000fe20000000800 */
[----:B------:R-:W-:Y:S01]  /*6630*/  FMUL.RZ R103, R60, 0.15915493667125701904 ;  /* 0x3e22f9833c677820 */ /* 0x000fe2000040c000 */
[----:B------:R-:W-:-:S02]  /*6640*/  FMUL.FTZ R60, R36, UR56 ;  /* 0x00000038243c7c20 */ /* 0x000fc40008410000 */
[----:B------:R-:W1:Y:S02]  /*6650*/  LDS R144, [R66+0x4] ;  /* 0x0000040042907984 */ /* 0x000e640000000800 */
[----:B------:R2:W-:Y:S02]  /*6660*/  MUFU.COS R105, R114 ;  /* 0x0000007200697308 */ /* 0x0005e40000000000 */
[----:B------:R-:W3:Y:S04]  /*6670*/  LDS R143, [R66+0x8] ;  /* 0x00000800428f7984 */ /* 0x000ee80000000800 */
        /* <DEDUP_REMOVED lines=26> */
[----:B--2---:R-:W2:Y:S04]  /*6820*/  LDS R114, [R66+0x74] ;  /* 0x0000740042727984 */ /* 0x004ea80000000800 */
[----:B------:R-:W-:Y:S04]  /*6830*/  LDS R113, [R66+0x78] ;  /* 0x0000780042717984 */ /* 0x000fe80000000800 */
[----:B------:R-:W2:Y:S04]  /*6840*/  LDS R112, [R66+0x7c] ;  /* 0x00007c0042707984 */ /* 0x000ea80000000800 */
[----:B------:R-:W-:Y:S01]  /*6850*/  STS [R77+0x4200], R170 ;  /* 0x004200aa4d007388 */ /* 0x000fe20000000800 */
[----:B0-----:R-:W-:-:S03]  /*6860*/  FMUL.FTZ R155, R62, R155 ;  /* 0x0000009b3e9b7220 */ /* 0x001fc60000410000 */
[----:B----4-:R-:W-:Y:S01]  /*6870*/  STS [R76+0x4280], R171 ;  /* 0x004280ab4c007388 */ /* 0x010fe20000000800 */
[----:B------:R-:W-:-:S03]  /*6880*/  FMUL.FTZ R154, R62, R63 ;  /* 0x0000003f3e9a7220 */ /* 0x000fc60000410000 */
[----:B------:R-:W-:Y:S01]  /*6890*/  STS [R75+0x4300], R166 ;  /* 0x004300a64b007388 */ /* 0x000fe20000000800 */
[----:B------:R-:W-:-:S03]  /*68a0*/  FMUL.RZ R62, R60, 0.15915493667125701904 ;  /* 0x3e22f9833c3e7820 */ /* 0x000fc6000040c000 */
[----:B------:R-:W-:Y:S01]  /*68b0*/  STS [R74+0x4380], R165 ;  /* 0x004380a54a007388 */ /* 0x000fe20000000800 */
[----:B------:R-:W-:-:S03]  /*68c0*/  FMUL.FTZ R60, R67, R51 ;  /* 0x00000033433c7220 */ /* 0x000fc60000410000 */
[----:B------:R-:W-:Y:S04]  /*68d0*/  STS [R73+0x4400], R168 ;  /* 0x004400a849007388 */ /* 0x000fe80000000800 */
[----:B------:R-:W-:Y:S04]  /*68e0*/  STS [R70+0x4480], R169 ;  /* 0x004480a946007388 */ /* 0x000fe80000000800 */
[----:B------:R-:W-:Y:S04]  /*68f0*/  STS [R72+0x4500], R167 ;  /* 0x004500a748007388 */ /* 0x000fe80000000800 */
[----:B------:R0:W-:Y:S04]  /*6900*/  STS [R71+0x4580], R174 ;  /* 0x004580ae47007388 */ /* 0x0001e80000000800 */
[----:B------:R-:W-:Y:S01]  /*6910*/  STS [R69+0x4600], R164 ;  /* 0x004600a445007388 */ /* 0x000fe20000000800 */
[----:B------:R-:W4:Y:S03]  /*6920*/  MUFU.EX2 R60, R60 ;  /* 0x0000003c003c7308 */ /* 0x000f260000000800 */
[----:B------:R-:W-:Y:S01]  /*6930*/  STS [R68+0x4680], R173 ;  /* 0x004680ad44007388 */ /* 0x000fe20000000800 */
[----:B0-----:R-:W0:Y:S03]  /*6940*/  @!P2 LDC R71, c[0x0][0x21c] ;  /* 0x00008700ff47ab82 */ /* 0x001e260000000800 */
        /* <DEDUP_REMOVED lines=10> */
[----:B-1----:R-:W-:-:S03]  /*69f0*/  MOV R64, UR23 ;  /* 0x0000001700407c02 */ /* 0x002fc60008000f00 */
[----:B------:R-:W-:Y:S04]  /*6a00*/  STS [R97+0x4c00], R180 ;  /* 0x004c00b461007388 */ /* 0x000fe80000000800 */
[----:B------:R-:W-:Y:S04]  /*6a10*/  STS [R99+0x4c80], R184 ;  /* 0x004c80b863007388 */ /* 0x000fe80000000800 */
[----:B------:R-:W-:Y:S04]  /*6a20*/  STS [R106+0x4d00], R187 ;  /* 0x004d00bb6a007388 */ /* 0x000fe80000000800 */
[----:B------:R-:W-:Y:S01]  /*6a30*/  STS [R107+0x4d80], R186 ;  /* 0x004d80ba6b007388 */ /* 0x000fe20000000800 */
[----:B------:R-:W-:-:S03]  /*6a40*/  @!P2 IADD3 R64, R64, -0x2, RZ ;  /* 0xfffffffe4040a810 */ /* 0x000fc60007ffe0ff */
[----:B------:R4:W-:Y:S01]  /*6a50*/  STS [R122+0x4e00], R189 ;  /* 0x004e00bd7a007388 */ /* 0x0009e20000000800 */
[C---:B------:R-:W-:Y:S01]  /*6a60*/  FMUL.FTZ R68, R67.reuse, R42 ;  /* 0x0000002a43447220 */ /* 0x040fe20000410000 */
[----:B------:R-:W-:Y:S02]  /*6a70*/  FMUL.FTZ R69, R67, R41 ;  /* 0x0000002943457220 */ /* 0x000fe40000410000 */
[----:B------:R1:W-:Y:S01]  /*6a80*/  STS [R123+0x4e80], R188 ;  /* 0x004e80bc7b007388 */ /* 0x0003e20000000800 */
[----:B------:R-:W-:-:S03]  /*6a90*/  LEA R198, R198, R89, 0x3 ;  /* 0x00000059c6c67211 */ /* 0x000fc600078e18ff */
[----:B------:R-:W-:Y:S01]  /*6aa0*/  STS [R158+0x4f00], R191 ;  /* 0x004f00bf9e007388 */ /* 0x000fe20000000800 */
[----:B----4-:R-:W-:-:S03]  /*6ab0*/  FMUL.FTZ R122, R60, R196 ;  /* 0x000000c43c7a7220 */ /* 0x010fc60000410000 */
[----:B------:R-:W-:Y:S01]  /*6ac0*/  STS [R159+0x4f80], R194 ;  /* 0x004f80c29f007388 */ /* 0x000fe20000000800 */
[----:B-1----:R-:W-:-:S03]  /*6ad0*/  FMUL.FTZ R123, R60, R61 ;  /* 0x0000003d3c7b7220 */ /* 0x002fc60000410000 */
[----:B------:R-:W-:Y:S01]  /*6ae0*/  STS [R160+0x5000], R195 ;  /* 0x005000c3a0007388 */ /* 0x000fe20000000800 */
[----:B------:R-:W-:-:S03]  /*6af0*/  FMUL.FTZ R151, R100, R151 ;  /* 0x0000009764977220 */ /* 0x000fc60000410000 */
[----:B------:R-:W-:Y:S01]  /*6b00*/  STS [R161+0x5080], R192 ;  /* 0x005080c0a1007388 */ /* 0x000fe20000000800 */
[----:B0-----:R-:W-:Y:S01]  /*6b10*/  @!P2 IMAD R64, R64, R71, UR7 ;  /* 0x000000074040ae24 */ /* 0x001fe2000f8e0247 */
[----:B------:R-:W-:Y:S02]  /*6b20*/  MUFU.EX2 R94, R68 ;  /* 0x00000044005e7308 */ /* 0x000fe40000000800 */
[----:B------:R-:W-:Y:S04]  /*6b30*/  STS [R162+0x5100], R193 ;  /* 0x005100c1a2007388 */ /* 0x000fe80000000800 */
[----:B------:R-:W-:Y:S01]  /*6b40*/  STS [R163+0x5180], R190 ;  /* 0x005180bea3007388 */ /* 0x000fe20000000800 */
[----:B------:R-:W-:Y:S01]  /*6b50*/  NOP ;  /* 0x0000000000007918 */ /* 0x000fe20000000000 */
[----:B------:R-:W-:Y:S02]  /*6b60*/  MUFU.EX2 R95, R69 ;  /* 0x00000045005f7308 */ /* 0x000fe40000000800 */
[----:B------:R-:W0:Y:S04]  /*6b70*/  LDS R159, [R66+0x4200] ;  /* 0x00420000429f7984 */ /* 0x000e280000000800 */
[----:B------:R-:W1:Y:S02]  /*6b80*/  LDS R161, [R66+0x4204] ;  /* 0x0042040042a17984 */ /* 0x000e640000000800 */
[----:B------:R-:W-:Y:S02]  /*6b90*/  MUFU.SIN R100, R62 ;  /* 0x0000003e00647308 */ /* 0x000fe40000000400 */
[----:B------:R-:W4:Y:S04]  /*6ba0*/  LDS R164, [R66+0x4208] ;  /* 0x0042080042a47984 */ /* 0x000f280000000800 */
[----:B------:R-:W0:Y:S02]  /*6bb0*/  LDS R162, [R66+0x420c] ;  /* 0x00420c0042a27984 */ /* 0x000e240000000800 */
[----:B------:R3:W-:Y:S02]  /*6bc0*/  MUFU.COS R101, R62 ;  /* 0x0000003e00657308 */ /* 0x0007e40000000000 */
[----:B------:R-:W0:Y:S04]  /*6bd0*/  LDS R163, [R66+0x4210] ;  /* 0x0042100042a37984 */ /* 0x000e280000000800 */
[----:B------:R-:W0:Y:S04]  /*6be0*/  LDS R165, [R66+0x4214] ;  /* 0x0042140042a57984 */ /* 0x000e280000000800 */
[----:B------:R-:W0:Y:S01]  /*6bf0*/  LDS R78, [R66+0x4218] ;  /* 0x00421800424e7984 */ /* 0x000e220000000800 */
[----:B---3--:R-:W-:-:S03]  /*6c00*/  FMUL.FTZ R62, R67, R44 ;  /* 0x0000002c433e7220 */ /* 0x008fc60000410000 */
[----:B------:R-:W3:Y:S04]  /*6c10*/  LDS R166, [R66+0x421c] ;  /* 0x00421c0042a67984 */ /* 0x000ee80000000800 */
        /* <DEDUP_REMOVED lines=23> */
[----:B------:R2:W0:Y:S04]  /*6d90*/  LDS R69, [R66+0x427c] ;  /* 0x00427c0042457984 */ /* 0x0004280000000800 */
[----:B------:R1:W-:Y:S01]  /*6da0*/  STS.64 [R198+0x11c80], R122 ;  /* 0x011c807ac6007388 */ /* 0x0003e20000000a00 */
[----:B------:R-:W4:Y:S01]  /*6db0*/  MUFU.EX2 R92, R62 ;  /* 0x0000003e005c7308 */ /* 0x000f220000000800 */
[C---:B------:R-:W-:Y:S01]  /*6dc0*/  FMUL.FTZ R63, R67.reuse, R43 ;  /* 0x0000002b433f7220 */ /* 0x040fe20000410000 */
[----:B------:R-:W-:Y:S01]  /*6dd0*/  MOV R65, 0x10 ;  /* 0x0000001000417802 */ /* 0x000fe20000000f00 */
[----:B------:R-:W-:Y:S01]  /*6de0*/  FMUL.FTZ R96, R67, R36 ;  /* 0x0000002443607220 */ /* 0x000fe20000410000 */
[----:B------:R-:W-:Y:S01]  /*6df0*/  FMUL.FTZ R99, R123, R156 ;  /* 0x0000009c7b637220 */ /* 0x000fe20000410000 */
[----:B------:R-:W-:Y:S01]  /*6e00*/  FMUL.FTZ R149, R102, R149 ;  /* 0x0000009566957220 */ /* 0x000fe20000410000 */
[----:B------:R-:W-:-:S02]  /*6e10*/  MOV R61, RZ ;  /* 0x000000ff003d7202 */ /* 0x000fc40000000f00 */
[----:B------:R3:W1:Y:S01]  /*6e20*/  MUFU.EX2 R93, R63 ;  /* 0x0000003f005d7308 */ /* 0x0006620000000800 */
[----:B------:R-:W-:Y:S01]  /*6e30*/  MOV R60, 0x3f800000 ;  /* 0x3f800000003c7802 */ /* 0x000fe20000000f00 */
[----:B------:R-:W-:-:S04]  /*6e40*/  @!P2 IMAD.WIDE R64, R64, R65, UR52 ;  /* 0x000000344040ae25 */ /* 0x000fc8000f8e0241 */
[----:B--2---:R-:W-:Y:S02]  /*6e50*/  FFMA.FTZ R66, R122, R157, -R99 ;  /* 0x0000009d7a427223 */ /* 0x004fe40000010863 */
[----:B------:R-:W-:Y:S01]  /*6e60*/  MUFU.SIN R102, R103 ;  /* 0x0000006700667308 */ /* 0x000fe20000000400 */
[----:B---3--:R-:W-:Y:S01]  /*6e70*/  CS2R R62, SRZ ;  /* 0x00000000003e7805 */ /* 0x008fe2000001ff00 */
[----:B------:R-:W-:Y:S01]  /*6e80*/  BAR.SYNC.DEFER_BLOCKING 0x0 ;  /* 0x0000000000007b1d */ /* 0x000fe20000010000 */
[C---:B----4-:R-:W-:Y:S01]  /*6e90*/  FMUL.FTZ R111, R92.reuse, R111 ;  /* 0x0000006f5c6f7220 */ /* 0x050fe20000410000 */
[----:B------:R-:W-:Y:S01]  /*6ea0*/  FMUL.FTZ R110, R92, R110 ;  /* 0x0000006e5c6e7220 */ /* 0x000fe20000410000 */
[----:B------:R-:W-:-:S03]  /*6eb0*/  FMUL.FTZ R92, R122, R156 ;  /* 0x0000009c7a5c7220 */ /* 0x000fc60000410000 */
[----:B------:R-:W2:Y:S01]  /*6ec0*/  MUFU.COS R103, R103 ;  /* 0x0000006700677308 */ /* 0x000ea20000000000 */
[----:B------:R-:W-:Y:S01]  /*6ed0*/  FMUL.FTZ R97, R32, UR56 ;  /* 0x0000003820617c20 */ /* 0x000fe20008410000 */
[----:B------:R-:W-:-:S06]  /*6ee0*/  FFMA.FTZ R92, R123, R157, R92 ;  /* 0x0000009d7b5c7223 */ /* 0x000fcc000001005c */
[----:B------:R-:W3:Y:S01]  /*6ef0*/  MUFU.EX2 R96, R96 ;  /* 0x0000006000607308 */ /* 0x000ee20000000800 */
[C---:B------:R-:W-:Y:S01]  /*6f00*/  FMUL.FTZ R105, R94.reuse, R105 ;  /* 0x000000695e697220 */ /* 0x040fe20000410000 */
[----:B------:R-:W-:Y:S01]  /*6f10*/  FMUL.FTZ R104, R94, R104 ;  /* 0x000000685e687220 */ /* 0x000fe20000410000 */
[----:B------:R-:W-:Y:S01]  /*6f20*/  FMUL.RZ R97, R97, 0.15915493667125701904 ;  /* 0x3e22f98361617820 */ /* 0x000fe2000040c000 */
[----:B------:R4:W5:Y:S01]  /*6f30*/  @!P2 LDG.E.128 R60, desc[UR50][R64.64] ;  /* 0x00000032403ca981 */ /* 0x000962000c1e1d00 */
[C---:B-1----:R-:W-:Y:S01]  /*6f40*/  FMUL.FTZ R109, R93.reuse, R109 ;  /* 0x0000006d5d6d7220 */ /* 0x042fe20000410000 */
[----:B------:R-:W-:Y:S01]  /*6f50*/  FMUL.FTZ R108, R93, R108 ;  /* 0x0000006c5d6c7220 */ /* 0x000fe20000410000 */
[----:B----4-:R-:W-:Y:S01]  /*6f60*/  FMUL.FTZ R64, R154, R66 ;  /* 0x000000429a407220 */ /* 0x010fe20000410000 */
[----:B------:R-:W-:-:S03]  /*6f70*/  FMUL.FTZ R65, R67, R32 ;  /* 0x0000002043417220 */ /* 0x000fc60000410000 */
[-C--:B------:R-:W-:Y:S01]  /*6f80*/  FFMA.FTZ R94, R155, R92.reuse, R64 ;  /* 0x0000005c9b5e7223 */ /* 0x080fe20000010040 */
[-C--:B------:R-:W-:Y:S01]  /*6f90*/  FMUL.FTZ R64, R144, R51.reuse ;  /* 0x0000003390407220 */ /* 0x080fe20000410000 */
[----:B------:R-:W-:Y:S01]  /*6fa0*/  FMUL.FTZ R92, R154, R92 ;  /* 0x0000005c9a5c7220 */ /* 0x000fe20000410000 */
[----:B------:R-:W-:Y:S01]  /*6fb0*/  MUFU.COS R99, R97 ;  /* 0x0000006100637308 */ /* 0x000fe20000000000 */
[----:B------:R-:W-:Y:S01]  /*6fc0*/  FMUL.FTZ R192, R145, R51 ;  /* 0x0000003391c07220 */ /* 0x000fe20000410000 */
[----:B------:R-:W-:Y:S01]  /*6fd0*/  FMUL.FTZ R191, R87, R64 ;  /* 0x0000004057bf7220 */ /* 0x000fe20000410000 */
[----:B------:R-:W-:Y:S01]  /*6fe0*/  FFMA.FTZ R92, R155, R66, -R92 ;  /* 0x000000429b5c7223 */ /* 0x000fe2000001085c */
[----:B------:R-:W-:-:S04]  /*6ff0*/  FMUL.FTZ R66, R152, R94 ;  /* 0x0000005e98427220 */ /* 0x000fc80000410000 */
[----:B------:R1:W4:Y:S01]  /*7000*/  MUFU.EX2 R98, R65 ;  /* 0x0000004100627308 */ /* 0x0003220000000800 */
[C---:B--2---:R-:W-:Y:S01]  /*7010*/  FMUL.FTZ R103, R95.reuse, R103 ;  /* 0x000000675f677220 */ /* 0x044fe20000410000 */
[----:B------:R-:W-:Y:S01]  /*7020*/  FMUL.FTZ R102, R95, R102 ;  /* 0x000000665f667220 */ /* 0x000fe20000410000 */
[----:B------:R-:W-:Y:S01]  /*7030*/  FMUL.FTZ R192, R87, R192 ;  /* 0x000000c057c07220 */ /* 0x000fe20000410000 */
[----:B------:R-:W-:-:S04]  /*7040*/  FMUL.FTZ R193, R143, R50 ;  /* 0x000000328fc17220 */ /* 0x000fc80000410000 */
[----:B------:R-:W2:Y:S01]  /*7050*/  MUFU.SIN R93, R97 ;  /* 0x00000061005d7308 */ /* 0x000ea20000000400 */
[----:B------:R-:W-:Y:S01]  /*7060*/  FMUL.FTZ R95, R191, R156 ;  /* 0x0000009cbf5f7220 */ /* 0x000fe20000410000 */
[C---:B---3--:R-:W-:Y:S01]  /*7070*/  FMUL.FTZ R101, R96.reuse, R101 ;  /* 0x0000006560657220 */ /* 0x048fe20000410000 */
[----:B------:R-:W-:Y:S01]  /*7080*/  FMUL.FTZ R100, R96, R100 ;  /* 0x0000006460647220 */ /* 0x000fe20000410000 */
[----:B------:R-:W-:Y:S01]  /*7090*/  FFMA.FTZ R96, R153, R92, -R66 ;  /* 0x0000005c99607223 */ /* 0x000fe20000010842 */
[----:B-1----:R-:W-:Y:S01]  /*70a0*/  FMUL.FTZ R65, R142, R50 ;  /* 0x000000328e417220 */ /* 0x002fe20000410000 */
[----:B------:R-:W-:Y:S01]  /*70b0*/  FMUL.FTZ R66, R192, R156 ;  /* 0x0000009cc0427220 */ /* 0x000fe20000410000 */
[----:B------:R-:W-:Y:S01]  /*70c0*/  FMUL.FTZ R193, R86, R193 ;  /* 0x000000c156c17220 */ /* 0x000fe20000410000 */
[----:B------:R-:W-:Y:S01]  /*70d0*/  FFMA.FTZ R64, R192, R157, -R95 ;  /* 0x0000009dc0407223 */ /* 0x000fe2000001085f */
[----:B------:R-:W-:Y:S01]  /*70e0*/  FMUL.FTZ R92, R152, R92 ;  /* 0x0000005c985c7220 */ /* 0x000fe20000410000 */
[----:B------:R-:W-:Y:S01]  /*70f0*/  FMUL.FTZ R194, R86, R65 ;  /* 0x0000004156c27220 */ /* 0x000fe20000410000 */
[----:B------:R-:W-:Y:S01]  /*7100*/  FFMA.FTZ R65, R191, R157, R66 ;  /* 0x0000009dbf417223 */ /* 0x000fe20000010042 */
[----:B------:R-:W-:Y:S01]  /*7110*/  FADD.FTZ R66, R193, R64 ;  /* 0x00000040c1427221 */ /* 0x000fe20000010000 */
[----:B------:R-:W-:Y:S01]  /*7120*/  FFMA.FTZ R95, R153, R94, R92 ;  /* 0x0000005e995f7223 */ /* 0x000fe2000001005c */
[----:B------:R-:W-:Y:S01]  /*7130*/  FMUL.FTZ R64, R150, R96 ;  /* 0x0000006096407220 */ /* 0x000fe20000410000 */
[----:B----4-:R-:W-:Y:S01]  /*7140*/  FMUL.FTZ R99, R98, R99 ;  /* 0x0000006362637220 */ /* 0x010fe20000410000 */
[----:B------:R-:W-:Y:S01]  /*7150*/  FADD.FTZ R65, R194, R65 ;  /* 0x00000041c2417221 */ /* 0x000fe20000010000 */
[----:B------:R-:W-:Y:S01]  /*7160*/  FMUL.FTZ R92, R154, R66 ;  /* 0x000000429a5c7220 */ /* 0x000fe20000410000 */
[----:B--2---:R-:W-:Y:S01]  /*7170*/  FMUL.FTZ R98, R98, R93 ;  /* 0x0000005d62627220 */ /* 0x004fe20000410000 */
[----:B------:R-:W-:Y:S01]  /*7180*/  FFMA.FTZ R93, R151, R95, R64 ;  /* 0x0000005f975d7223 */ /* 0x000fe20000010040 */
[----:B------:R-:W-:Y:S01]  /*7190*/  FMUL.FTZ R64, R140, R49 ;  /* 0x000000318c407220 */ /* 0x000fe20000410000 */
[-C--:B------:R-:W-:Y:S01]  /*71a0*/  FFMA.FTZ R94, R155, R65.reuse, R92 ;  /* 0x000000419b5e7223 */ /* 0x080fe2000001005c */
[----:B------:R-:W-:Y:S01]  /*71b0*/  FMUL.FTZ R92, R154, R65 ;  /* 0x000000419a5c7220 */ /* 0x000fe20000410000 */
[----:B------:R-:W-:Y:S01]  /*71c0*/  FMUL.FTZ R196, R141, R49 ;  /* 0x000000318dc47220 */ /* 0x000fe20000410000 */
[----:B------:R-:W-:Y:S01]  /*71d0*/  FMUL.FTZ R106, R150, R95 ;  /* 0x0000005f966a7220 */ /* 0x000fe20000410000 */
[----:B------:R-:W-:Y:S01]  /*71e0*/  FMUL.FTZ R195, R85, R64 ;  /* 0x0000004055c37220 */ /* 0x000fe20000410000 */
[----:B------:R-:W-:Y:S01]  /*71f0*/  FFMA.FTZ R65, R155, R66, -R92 ;  /* 0x000000429b417223 */ /* 0x000fe2000001085c */
[----:B------:R-:W-:Y:S01]  /*7200*/  FMUL.FTZ R196, R85, R196 ;  /* 0x000000c455c47220 */ /* 0x000fe20000410000 */
[----:B------:R-:W-:Y:S01]  /*7210*/  FFMA.FTZ R106, R151, R96, -R106 ;  /* 0x00000060976a7223 */ /* 0x000fe2000001086a */
[----:B------:R-:W-:-:S02]  /*7220*/  FADD.FTZ R94, R195, R94 ;  /* 0x0000005ec35e7221 */ /* 0x000fc40000010000 */
[----:B------:R-:W-:Y:S01]  /*7230*/  FADD.FTZ R65, R196, R65 ;  /* 0x00000041c4417221 */ /* 0x000fe20000010000 */
[----:B------:R-:W-:Y:S01]  /*7240*/  FMUL.FTZ R92, R148, R106 ;  /* 0x0000006a945c7220 */ /* 0x000fe20000410000 */
[----:B------:R-:W-:Y:S01]  /*7250*/  FMUL.FTZ R64, R152, R94 ;  /* 0x0000005e98407220 */ /* 0x000fe20000410000 */
[-C--:B------:R-:W-:Y:S01]  /*7260*/  FMUL.FTZ R197, R138, R48.reuse ;  /* 0x000000308ac57220 */ /* 0x080fe20000410000 */
[----:B------:R-:W-:Y:S01]  /*7270*/  FMUL.FTZ R95, R152, R65 ;  /* 0x00000041985f7220 */ /* 0x000fe20000410000 */
[-C--:B------:R-:W-:Y:S01]  /*7280*/  FMUL.FTZ R66, R148, R93.reuse ;  /* 0x0000005d94427220 */ /* 0x080fe20000410000 */
[----:B------:R-:W-:Y:S01]  /*7290*/  FFMA.FTZ R92, R149, R93, R92 ;  /* 0x0000005d955c7223 */ /* 0x000fe2000001005c */
[----:B------:R-:W-:Y:S01]  /*72a0*/  FFMA.FTZ R93, R153, R65, -R64 ;  /* 0x00000041995d7223 */ /* 0x000fe20000010840 */
[----:B------:R-:W-:Y:S01]  /*72b0*/  FMUL.FTZ R65, R139, R48 ;  /* 0x000000308b417220 */ /* 0x000fe20000410000 */
[----:B------:R-:W-:Y:S01]  /*72c0*/  FFMA.FTZ R94, R153, R94, R95 ;  /* 0x0000005e995e7223 */ /* 0x000fe2000001005f */
[----:B------:R-:W-:Y:S01]  /*72d0*/  FMUL.FTZ R197, R84, R197 ;  /* 0x000000c554c57220 */ /* 0x000fe20000410000 */
[----:B------:R-:W-:Y:S01]  /*72e0*/  FMUL.FTZ R64, R28, UR56 ;  /* 0x000000381c407c20 */ /* 0x000fe20008410000 */
[----:B------:R-:W-:-:S02]  /*72f0*/  FMUL.FTZ R198, R84, R65 ;  /* 0x0000004154c67220 */ /* 0x000fc40000410000 */
[----:B------:R-:W-:Y:S01]  /*7300*/  FADD.FTZ R94, R197, R94 ;  /* 0x0000005ec55e7221 */ /* 0x000fe20000010000 */
[----:B------:R-:W-:Y:S01]  /*7310*/  FMUL.RZ R160, R64, 0.15915493667125701904 ;  /* 0x3e22f98340a07820 */ /* 0x000fe2000040c000 */
[----:B------:R-:W-:Y:S01]  /*7320*/  FADD.FTZ R93, R198, R93 ;  /* 0x0000005dc65d7221 */ /* 0x000fe20000010000 */
[----:B------:R-:W-:Y:S01]  /*7330*/  FFMA.FTZ R66, R149, R106, -R66 ;  /* 0x0000006a95427223 */ /* 0x000fe20000010842 */
[----:B------:R-:W-:Y:S01]  /*7340*/  FMUL.FTZ R96, R146, R92 ;  /* 0x0000005c92607220 */ /* 0x000fe20000410000 */
[C---:B------:R-:W-:Y:S01]  /*7350*/  FMUL.FTZ R64, R150.reuse, R94 ;  /* 0x0000005e96407220 */ /* 0x040fe20000410000 */
[----:B------:R-:W-:Y:S01]  /*7360*/  FMUL.FTZ R200, R137, R47 ;  /* 0x0000002f89c87220 */ /* 0x000fe20000410000 */
[-C--:B------:R-:W-:Y:S01]  /*7370*/  FMUL.FTZ R95, R150, R93.reuse ;  /* 0x0000005d965f7220 */ /* 0x080fe20000410000 */
[-C--:B------:R-:W-:Y:S01]  /*7380*/  FFMA.FTZ R106, R147, R66.reuse, -R96 ;  /* 0x00000042936a7223 */ /* 0x080fe20000010860 */
[----:B------:R-:W-:Y:S01]  /*7390*/  FFMA.FTZ R93, R151, R93, -R64 ;  /* 0x0000005d975d7223 */ /* 0x000fe20000010840 */
[----:B------:R-:W-:Y:S01]  /*73a0*/  FMUL.FTZ R66, R146, R66 ;  /* 0x0000004292427220 */ /* 0x000fe20000410000 */
[----:B------:R-:W-:Y:S01]  /*73b0*/  FMUL.FTZ R64, R136, R47 ;  /* 0x0000002f88407220 */ /* 0x000fe20000410000 */
[----:B------:R-:W-:Y:S01]  /*73c0*/  FMUL.FTZ R200, R83, R200 ;  /* 0x000000c853c87220 */ /* 0x000fe20000410000 */
[----:B------:R-:W-:Y:S01]  /*73d0*/  FMUL.FTZ R65, R67, R28 ;  /* 0x0000001c43417220 */ /* 0x000fe20000410000 */
[----:B------:R-:W-:Y:S01]  /*73e0*/  FFMA.FTZ R92, R147, R92, R66 ;  /* 0x0000005c935c7223 */ /* 0x000fe20000010042 */
[----:B------:R-:W-:Y:S01]  /*73f0*/  FFMA.FTZ R94, R151, R94, R95 ;  /* 0x0000005e975e7223 */ /* 0x000fe2000001005f */
[----:B------:R-:W-:Y:S01]  /*7400*/  FMUL.FTZ R199, R83, R64 ;  /* 0x0000004053c77220 */ /* 0x000fe20000410000 */
[----:B------:R-:W-:Y:S01]  /*7410*/  FADD.FTZ R66, R200, R93 ;  /* 0x0000005dc8427221 */ /* 0x000fe20000010000 */
[----:B------:R-:W-:Y:S01]  /*7420*/  FMUL.FTZ R95, R110, R106 ;  /* 0x0000006a6e5f7220 */ /* 0x000fe20000410000 */
[----:B------:R1:W-:Y:S01]  /*7430*/  MUFU.EX2 R96, R65 ;  /* 0x0000004100607308 */ /* 0x0003e20000000800 */
[----:B------:R-:W-:Y:S01]  /*7440*/  FADD.FTZ R94, R199, R94 ;  /* 0x0000005ec75e7221 */ /* 0x000fe20000010000 */
[----:B------:R-:W-:Y:S01]  /*7450*/  FMUL.FTZ R201, R134, R46 ;  /* 0x0000002e86c97220 */ /* 0x000fe20000410000 */
[-C--:B------:R-:W-:Y:S01]  /*7460*/  FMUL.FTZ R64, R110, R92.reuse ;  /* 0x0000005c6e407220 */ /* 0x080fe20000410000 */
[----:B------:R-:W-:Y:S01]  /*7470*/  FFMA.FTZ R158, R111, R92, R95 ;  /* 0x0000005c6f9e7223 */ /* 0x000fe2000001005f */
[C---:B------:R-:W-:Y:S01]  /*7480*/  FMUL.FTZ R92, R148.reuse, R94 ;  /* 0x0000005e945c7220 */ /* 0x040fe20000410000 */
[----:B-1----:R-:W-:Y:S01]  /*7490*/  FMUL.FTZ R65, R148, R66 ;  /* 0x0000004294417220 */ /* 0x002fe20000410000 */
[----:B------:R-:W-:-:S03]  /*74a0*/  FMUL.FTZ R201, R82, R201 ;  /* 0x000000c952c97220 */ /* 0x000fc60000410000 */
[----:B------:R-:W-:Y:S01]  /*74b0*/  FFMA.FTZ R94, R149, R94, R65 ;  /* 0x0000005e955e7223 */ /* 0x000fe20000010041 */
[----:B------:R-:W-:Y:S01]  /*74c0*/  FMUL.FTZ R65, R135, R46 ;  /* 0x0000002e87417220 */ /* 0x000fe20000410000 */
[----:B------:R-:W-:Y:S01]  /*74d0*/  FFMA.FTZ R106, R111, R106, -R64 ;  /* 0x0000006a6f6a7223 */ /* 0x000fe20000010840 */
[----:B------:R-:W1:Y:S01]  /*74e0*/  MUFU.COS R97, R160 ;  /* 0x000000a000617308 */ /* 0x000e620000000000 */
[----:B------:R-:W-:Y:S01]  /*74f0*/  FMUL.FTZ R64, R24, UR56 ;  /* 0x0000003818407c20 */ /* 0x000fe20008410000 */
[----:B------:R-:W-:Y:S01]  /*7500*/  FFMA.FTZ R107, R149, R66, -R92 ;  /* 0x00000042956b7223 */ /* 0x000fe2000001085c */
[----:B------:R-:W-:Y:S01]  /*7510*/  FMUL.FTZ R202, R82, R65 ;  /* 0x0000004152ca7220 */ /* 0x000fe20000410000 */
[----:B------:R-:W-:Y:S01]  /*7520*/  FADD.FTZ R94, R201, R94 ;  /* 0x0000005ec95e7221 */ /* 0x000fe20000010000 */
[----:B------:R-:W-:-:S03]  /*7530*/  FMUL.RZ R168, R64, 0.15915493667125701904 ;  /* 0x3e22f98340a87820 */ /* 0x000fc6000040c000 */
[----:B------:R2:W3:Y:S01]  /*7540*/  MUFU.SIN R93, R160 ;  /* 0x000000a0005d7308 */ /* 0x0004e20000000400 */
[----:B------:R-:W-:Y:S01]  /*7550*/  FMUL.FTZ R92, R108, R158 ;  /* 0x0000009e6c5c7220 */ /* 0x000fe20000410000 */
[----:B------:R-:W-:Y:S01]  /*7560*/  FADD.FTZ R107, R202, R107 ;  /* 0x0000006bca6b7221 */ /* 0x000fe20000010000 */
[----:B------:R-:W-:-:S04]  /*7570*/  FMUL.FTZ R64, R146, R94 ;  /* 0x0000005e92407220 */ /* 0x000fc80000410000 */
[----:B------:R-:W-:Y:S01]  /*7580*/  FFMA.FTZ R65, R147, R107, -R64 ;  /* 0x0000006b93417223 */ /* 0x000fe20000010840 */
[----:B------:R-:W-:Y:S01]  /*7590*/  FMUL.FTZ R64, R132, R45 ;  /* 0x0000002d84407220 */ /* 0x000fe20000410000 */
[----:B--2---:R-:W-:Y:S01]  /*75a0*/  FFMA.FTZ R160, R109, R106, -R92 ;  /* 0x0000006a6da07223 */ /* 0x004fe2000001085c */
[----:B------:R-:W-:Y:S01]  /*75b0*/  FMUL.FTZ R92, R146, R107 ;  /* 0x0000006b925c7220 */ /* 0x000fe20000410000 */
[----:B------:R-:W-:Y:S01]  /*75c0*/  FMUL.FTZ R66, R67, R24 ;  /* 0x0000001843427220 */ /* 0x000fe20000410000 */
[----:B------:R-:W-:Y:S01]  /*75d0*/  FMUL.FTZ R204, R133, R45 ;  /* 0x0000002d85cc7220 */ /* 0x000fe20000410000 */
[----:B------:R-:W-:Y:S01]  /*75e0*/  FMUL.FTZ R106, R108, R106 ;  /* 0x0000006a6c6a7220 */ /* 0x000fe20000410000 */
[----:B------:R-:W-:Y:S01]  /*75f0*/  FFMA.FTZ R92, R147, R94, R92 ;  /* 0x0000005e935c7223 */ /* 0x000fe2000001005c */
[C---:B------:R-:W-:Y:S01]  /*7600*/  FMUL.FTZ R203, R81.reuse, R64 ;  /* 0x0000004051cb7220 */ /* 0x040fe20000410000 */
[C---:B-1----:R-:W-:Y:S01]  /*7610*/  FMUL.FTZ R97, R96.reuse, R97 ;  /* 0x0000006160617220 */ /* 0x042fe20000410000 */
[----:B------:R-:W-:Y:S01]  /*7620*/  FMUL.FTZ R204, R81, R204 ;  /* 0x000000cc51cc7220 */ /* 0x000fe20000410000 */
[----:B---3--:R-:W-:Y:S01]  /*7630*/  FMUL.FTZ R96, R96, R93 ;  /* 0x0000005d60607220 */ /* 0x008fe20000410000 */
[----:B------:R-:W-:Y:S01]  /*7640*/  FFMA.FTZ R106, R109, R158, R106 ;  /* 0x0000009e6d6a7223 */ /* 0x000fe2000001006a */
[----:B------:R-:W-:Y:S01]  /*7650*/  FADD.FTZ R92, R203, R92 ;  /* 0x0000005ccb5c7221 */ /* 0x000fe20000010000 */
[----:B------:R-:W-:Y:S01]  /*7660*/  MUFU.COS R95, R168 ;  /* 0x000000a8005f7308 */ /* 0x000fe20000000000 */
[----:B------:R-:W-:Y:S01]  /*7670*/  FMUL.FTZ R107, R104, R160 ;  /* 0x000000a0686b7220 */ /* 0x000fe20000410000 */
[----:B------:R-:W-:Y:S01]  /*7680*/  FADD.FTZ R65, R204, R65 ;  /* 0x00000041cc417221 */ /* 0x000fe20000010000 */
[----:B------:R-:W-:Y:S01]  /*7690*/  FMUL.FTZ R94, R104, R106 ;  /* 0x0000006a685e7220 */ /* 0x000fe20000410000 */
[----:B------:R-:W-:-:S04]  /*76a0*/  FMUL.FTZ R64, R110, R92 ;  /* 0x0000005c6e407220 */ /* 0x000fc80000410000 */
[----:B------:R-:W1:Y:S01]  /*76b0*/  MUFU.EX2 R66, R66 ;  /* 0x0000004200427308 */ /* 0x000e620000000800 */
[----:B------:R-:W-:Y:S01]  /*76c0*/  FFMA.FTZ R106, R105, R106, R107 ;  /* 0x0000006a696a7223 */ /* 0x000fe2000001006b */
[----:B------:R-:W-:-:S06]  /*76d0*/  FMUL.FTZ R173, R110, R65 ;  /* 0x000000416ead7220 */ /* 0x000fcc0000410000 */
[----:B------:R2:W3:Y:S01]  /*76e0*/  MUFU.SIN R93, R168 ;  /* 0x000000a8005d7308 */ /* 0x0004e20000000400 */
[----:B------:R-:W-:Y:S01]  /*76f0*/  FMUL.FTZ R205, R130, R44 ;  /* 0x0000002c82cd7220 */ /* 0x000fe20000410000 */
[----:B------:R-:W-:Y:S01]  /*7700*/  FFMA.FTZ R107, R111, R65, -R64 ;  /* 0x000000416f6b7223 */ /* 0x000fe20000010840 */
[----:B------:R-:W-:Y:S01]  /*7710*/  FFMA.FTZ R160, R105, R160, -R94 ;  /* 0x000000a069a07223 */ /* 0x000fe2000001085e */
[----:B------:R-:W-:Y:S01]  /*7720*/  FMUL.FTZ R64, R102, R106 ;  /* 0x0000006a66407220 */ /* 0x000fe20000410000 */
[----:B------:R-:W-:Y:S01]  /*7730*/  FFMA.FTZ R92, R111, R92, R173 ;  /* 0x0000005c6f5c7223 */ /* 0x000fe200000100ad */
[----:B------:R-:W-:Y:S01]  /*7740*/  FMUL.FTZ R65, R131, R44 ;  /* 0x0000002c83417220 */ /* 0x000fe20000410000 */
[----:B------:R-:W-:Y:S01]  /*7750*/  FMUL.FTZ R205, R80, R205 ;  /* 0x000000cd50cd7220 */ /* 0x000fe20000410000 */
[----:B------:R-:W-:Y:S01]  /*7760*/  FFMA.FTZ R158, R103, R160, -R64 ;  /* 0x000000a0679e7223 */ /* 0x000fe20000010840 */
[----:B------:R-:W-:Y:S01]  /*7770*/  FMUL.FTZ R64, R20, UR56 ;  /* 0x0000003814407c20 */ /* 0x000fe20008410000 */
[----:B------:R-:W-:Y:S01]  /*7780*/  FMUL.FTZ R206, R80, R65 ;  /* 0x0000004150ce7220 */ /* 0x000fe20000410000 */
[----:B------:R-:W-:Y:S01]  /*7790*/  FADD.FTZ R92, R205, R92 ;  /* 0x0000005ccd5c7221 */ /* 0x000fe20000010000 */
[----:B-1----:R-:W-:Y:S01]  /*77a0*/  FMUL.FTZ R95, R66, R95 ;  /* 0x0000005f425f7220 */ /* 0x002fe20000410000 */
[----:B--2---:R-:W-:Y:S01]  /*77b0*/  FMUL.RZ R168, R64, 0.15915493667125701904 ;  /* 0x3e22f98340a87820 */ /* 0x004fe2000040c000 */
[----:B------:R-:W-:Y:S01]  /*77c0*/  FADD.FTZ R107, R206, R107 ;  /* 0x0000006bce6b7221 */ /* 0x000fe20000010000 */
[----:B------:R-:W-:Y:S01]  /*77d0*/  FMUL.FTZ R64, R129, R43 ;  /* 0x0000002b81407220 */ /* 0x000fe20000410000 */
[----:B---3--:R-:W-:Y:S01]  /*77e0*/  FMUL.FTZ R94, R66, R93 ;  /* 0x0000005d425e7220 */ /* 0x008fe20000410000 */
[----:B------:R-:W-:Y:S01]  /*77f0*/  FMUL.FTZ R66, R108, R92 ;  /* 0x0000005c6c427220 */ /* 0x000fe20000410000 */
[----:B------:R-:W-:Y:S01]  /*7800*/  FMUL.FTZ R160, R102, R160 ;  /* 0x000000a066a07220 */ /* 0x000fe20000410000 */
[----:B------:R-:W-:Y:S01]  /*7810*/  FMUL.FTZ R65, R108, R107 ;  /* 0x0000006b6c417220 */ /* 0x000fe20000410000 */
[----:B------:R-:W-:Y:S01]  /*7820*/  FMUL.FTZ R208, R128, R43 ;  /* 0x0000002b80d07220 */ /* 0x000fe20000410000 */
[----:B------:R-:W-:Y:S01]  /*7830*/  FFMA.FTZ R66, R109, R107, -R66 ;  /* 0x0000006b6d427223 */ /* 0x000fe20000010842 */
[----:B------:R-:W-:Y:S01]  /*7840*/  FMUL.FTZ R207, R59, R64 ;  /* 0x000000403bcf7220 */ /* 0x000fe20000410000 */
[----:B------:R-:W-:Y:S01]  /*7850*/  FFMA.FTZ R160, R103, R106, R160 ;  /* 0x0000006a67a07223 */ /* 0x000fe200000100a0 */
[----:B------:R-:W-:Y:S01]  /*7860*/  FFMA.FTZ R65, R109, R92, R65 ;  /* 0x0000005c6d417223 */ /* 0x000fe20000010041 */
[----:B------:R-:W-:Y:S01]  /*7870*/  FMUL.FTZ R208, R59, R208 ;  /* 0x000000d03bd07220 */ /* 0x000fe20000410000 */
[----:B------:R-:W-:Y:S01]  /*7880*/  FADD.FTZ R66, R207, R66 ;  /* 0x00000042cf427221 */ /* 0x000fe20000010000 */
[----:B------:R-:W-:-:S02]  /*7890*/  FMUL.FTZ R106, R100, R160 ;  /* 0x000000a0646a7220 */ /* 0x000fc40000410000 */
[----:B------:R-:W-:Y:S01]  /*78a0*/  FADD.FTZ R65, R208, R65 ;  /* 0x00000041d0417221 */ /* 0x000fe20000010000 */
[----:B------:R-:W-:Y:S01]  /*78b0*/  FMUL.FTZ R64, R104, R66 ;  /* 0x0000004268407220 */ /* 0x000fe20000410000 */
[----:B------:R-:W-:Y:S01]  /*78c0*/  FMUL.FTZ R209, R126, R42 ;  /* 0x0000002a7ed17220 */ /* 0x000fe20000410000 */
[----:B------:R-:W-:Y:S01]  /*78d0*/  FMUL.FTZ R92, R67, R20 ;  /* 0x00000014435c7220 */ /* 0x000fe20000410000 */
[-C--:B------:R-:W-:Y:S01]  /*78e0*/  FFMA.FTZ R106, R101, R158.reuse, -R106 ;  /* 0x0000009e656a7223 */ /* 0x080fe2000001086a */
[----:B------:R-:W-:Y:S01]  /*78f0*/  FMUL.FTZ R158, R100, R158 ;  /* 0x0000009e649e7220 */ /* 0x000fe20000410000 */
[-C--:B------:R-:W-:Y:S01]  /*7900*/  FMUL.FTZ R67, R104, R65.reuse ;  /* 0x0000004168437220 */ /* 0x080fe20000410000 */
[----:B------:R-:W-:Y:S01]  /*7910*/  FFMA.FTZ R64, R105, R65, R64 ;  /* 0x0000004169407223 */ /* 0x000fe20000010040 */
[----:B------:R-:W-:Y:S01]  /*7920*/  FMUL.FTZ R65, R127, R42 ;  /* 0x0000002a7f417220 */ /* 0x000fe20000410000 */
[C---:B------:R-:W-:Y:S01]  /*7930*/  FMUL.FTZ R209, R58.reuse, R209 ;  /* 0x000000d13ad17220 */ /* 0x040fe20000410000 */
[----:B------:R-:W-:Y:S01]  /*7940*/  FFMA.FTZ R158, R101, R160, R158 ;  /* 0x000000a0659e7223 */ /* 0x000fe2000001009e */
[----:B------:R-:W-:Y:S01]  /*7950*/  FFMA.FTZ R107, R105, R66, -R67 ;  /* 0x00000042696b7223 */ /* 0x000fe20000010843 */
[----:B------:R-:W-:Y:S01]  /*7960*/  FMUL.FTZ R210, R58, R65 ;  /* 0x000000413ad27220 */ /* 0x000fe20000410000 */
[----:B------:R-:W-:Y:S01]  /*7970*/  FADD.FTZ R65, R209, R64 ;  /* 0x00000040d1417221 */ /* 0x000fe20000010000 */
[----:B------:R-:W-:Y:S01]  /*7980*/  MUFU.COS R93, R168 ;  /* 0x000000a8005d7308 */ /* 0x000fe20000000000 */
[----:B------:R-:W-:Y:S01]  /*7990*/  FMUL.FTZ R66, R98, R158 ;  /* 0x0000009e62427220 */ /* 0x000fe20000410000 */
[----:B------:R-:W-:Y:S01]  /*79a0*/  FADD.FTZ R107, R210, R107 ;  /* 0x0000006bd26b7221 */ /* 0x000fe20000010000 */
[----:B------:R-:W-:Y:S01]  /*79b0*/  FMUL.FTZ R64, R102, R65 ;  /* 0x0000004166407220 */ /* 0x000fe20000410000 */
[----:B------:R-:W-:-:S04]  /*79c0*/  FMUL.FTZ R173, R98, R106 ;  /* 0x0000006a62ad7220 */ /* 0x000fc80000410000 */
[----:B------:R-:W1:Y:S01]  /*79d0*/  MUFU.EX2 R92, R92 ;  /* 0x0000005c005c7308 */ /* 0x000e620000000800 */
[----:B------:R-:W-:Y:S01]  /*79e0*/  FFMA.FTZ R106, R99, R106, -R66 ;  /* 0x0000006a636a7223 */ /* 0x000fe20000010842 */
[----:B------:R-:W-:Y:S01]  /*79f0*/  FMUL.FTZ R212, R125, R41 ;  /* 0x000000297dd47220 */ /* 0x000fe20000410000 */
[----:B------:R-:W-:-:S05]  /*7a00*/  FMUL.FTZ R66, R102, R107 ;  /* 0x0000006b66427220 */ /* 0x000fca0000410000 */
[----:B------:R-:W2:Y:S01]  /*7a10*/  MUFU.SIN R67, R168 ;  /* 0x000000a800437308 */ /* 0x000ea20000000400 */
[----:B------:R-:W-:Y:S01]  /*7a20*/  FFMA.FTZ R107, R103, R107, -R64 ;  /* 0x0000006b676b7223 */ /* 0x000fe20000010840 */
[----:B------:R-:W-:Y:S01]  /*7a30*/  FMUL.FTZ R64, R124, R41 ;  /* 0x000000297c407220 */ /* 0x000fe20000410000 */
[----:B------:R-:W-:Y:S01]  /*7a40*/  FMUL.FTZ R212, R57, R212 ;  /* 0x000000d439d47220 */ /* 0x000fe20000410000 */
[----:B------:R-:W-:Y:S01]  /*7a50*/  FFMA.FTZ R173, R99, R158, R173 ;  /* 0x0000009e63ad7223 */ /* 0x000fe200000100ad */
[----:B------:R-:W-:Y:S01]  /*7a60*/  FFMA.FTZ R66, R103, R65, R66 ;  /* 0x0000004167427223 */ /* 0x000fe20000010042 */
[----:B------:R-:W-:Y:S01]  /*7a70*/  FMUL.FTZ R211, R57, R64 ;  /* 0x0000004039d37220 */ /* 0x000fe20000410000 */
[----:B------:R-:W-:Y:S01]  /*7a80*/  FADD.FTZ R107, R212, R107 ;  /* 0x0000006bd46b7221 */ /* 0x000fe20000010000 */
[----:B------:R-:W-:Y:S01]  /*7a90*/  FMUL.FTZ R64, R96, R173 ;  /* 0x000000ad60407220 */ /* 0x000fe20000410000 */
[----:B-1----:R-:W-:Y:S01]  /*7aa0*/  FMUL.FTZ R93, R92, R93 ;  /* 0x0000005d5c5d7220 */ /* 0x002fe20000410000 */
[----:B------:R-:W-:Y:S01]  /*7ab0*/  FADD.FTZ R66, R211, R66 ;  /* 0x00000042d3427221 */ /* 0x000fe20000010000 */
[----:B------:R-:W-:Y:S01]  /*7ac0*/  FMUL.FTZ R65, R100, R107 ;  /* 0x0000006b64417220 */ /* 0x000fe20000410000 */
[----:B------:R-:W-:Y:S01]  /*7ad0*/  FMUL.FTZ R213, R120, R36 ;  /* 0x0000002478d57220 */ /* 0x000fe20000410000 */
[----:B--2---:R-:W-:Y:S01]  /*7ae0*/  FMUL.FTZ R92, R92, R67 ;  /* 0x000000435c5c7220 */ /* 0x004fe20000410000 */
[----:B------:R-:W-:Y:S01]  /*7af0*/  FFMA.FTZ R67, R97, R106, -R64 ;  /* 0x0000006a61437223 */ /* 0x000fe20000010840 */
[----:B------:R-:W-:Y:S01]  /*7b00*/  FMUL.FTZ R64, R100, R66 ;  /* 0x0000004264407220 */ /* 0x000fe20000410000 */
[----:B------:R-:W-:Y:S01]  /*7b10*/  FMUL.FTZ R106, R96, R106 ;  /* 0x0000006a606a7220 */ /* 0x000fe20000410000 */
[----:B------:R-:W-:Y:S01]  /*7b20*/  FFMA.FTZ R66, R101, R66, R65 ;  /* 0x0000004265427223 */ /* 0x000fe20000010041 */
[----:B------:R-:W-:Y:S01]  /*7b30*/  FMUL.FTZ R65, R121, R36 ;  /* 0x0000002479417220 */ /* 0x000fe20000410000 */
[C---:B------:R-:W-:Y:S01]  /*7b40*/  FMUL.FTZ R213, R56.reuse, R213 ;  /* 0x000000d538d57220 */ /* 0x040fe20000410000 */
[----:B------:R-:W-:Y:S01]  /*7b50*/  FFMA.FTZ R106, R97, R173, R106 ;  /* 0x000000ad616a7223 */ /* 0x000fe2000001006a */
[----:B------:R-:W-:Y:S01]  /*7b60*/  FFMA.FTZ R107, R101, R107, -R64 ;  /* 0x0000006b656b7223 */ /* 0x000fe20000010840 */
[----:B------:R-:W-:Y:S01]  /*7b70*/  FMUL.FTZ R214, R56, R65 ;  /* 0x0000004138d67220 */ /* 0x000fe20000410000 */
[CC--:B------:R-:W-:Y:S01]  /*7b80*/  FMUL.FTZ R158, R94.reuse, R67.reuse ;  /* 0x000000435e9e7220 */ /* 0x0c0fe20000410000 */
[-C--:B------:R-:W-:Y:S01]  /*7b90*/  FMUL.FTZ R64, R94, R106.reuse ;  /* 0x0000006a5e407220 */ /* 0x080fe20000410000 */
[----:B------:R-:W-:Y:S01]  /*7ba0*/  FADD.FTZ R66, R213, R66 ;  /* 0x00000042d5427221 */ /* 0x000fe20000010000 */
[----:B------:R-:W-:Y:S01]  /*7bb0*/  FADD.FTZ R107, R214, R107 ;  /* 0x0000006bd66b7221 */ /* 0x000fe20000010000 */
[C---:B------:R-:W-:Y:S01]  /*7bc0*/  FFMA.FTZ R65, R95.reuse, R106, R158 ;  /* 0x0000006a5f417223 */ /* 0x040fe2000001009e */
[----:B------:R-:W-:Y:S01]  /*7bd0*/  FFMA.FTZ R64, R95, R67, -R64 ;  /* 0x000000435f407223 */ /* 0x000fe20000010840 */
[C---:B------:R-:W-:Y:S01]  /*7be0*/  FMUL.FTZ R106, R98.reuse, R66 ;  /* 0x00000042626a7220 */ /* 0x040fe20000410000 */
[----:B------:R-:W-:Y:S01]  /*7bf0*/  FMUL.FTZ R67, R98, R107 ;  /* 0x0000006b62437220 */ /* 0x000fe20000410000 */
[----:B------:R-:W-:-:S02]  /*7c00*/  FMUL.FTZ R216, R119, R32 ;  /* 0x0000002077d87220 */ /* 0x000fc40000410000 */
[C---:B------:R-:W-:Y:S01]  /*7c10*/  FFMA.FTZ R107, R99.reuse, R107, -R106 ;  /* 0x0000006b636b7223 */ /* 0x040fe2000001086a */
[----:B------:R-:W-:Y:S01]  /*7c20*/  FFMA.FTZ R106, R99, R66, R67 ;  /* 0x00000042636a7223 */ /* 0x000fe20000010043 */
[----:B------:R-:W-:Y:S01]  /*7c30*/  FMUL.FTZ R66, R118, R32 ;  /* 0x0000002076427220 */ /* 0x000fe20000410000 */
[----:B------:R-:W-:-:S03]  /*7c40*/  FMUL.FTZ R216, R55, R216 ;  /* 0x000000d837d87220 */ /* 0x000fc60000410000 */
[----:B------:R-:W-:Y:S01]  /*7c50*/  FMUL.FTZ R215, R55, R66 ;  /* 0x0000004237d77220 */ /* 0x000fe20000410000 */
[----:B------:R-:W-:-:S03]  /*7c60*/  FADD.FTZ R107, R216, R107 ;  /* 0x0000006bd86b7221 */ /* 0x000fc60000010000 */
[----:B------:R-:W-:Y:S01]  /*7c70*/  FADD.FTZ R106, R215, R106 ;  /* 0x0000006ad76a7221 */ /* 0x000fe20000010000 */
[----:B------:R-:W-:Y:S01]  /*7c80*/  FMUL.FTZ R67, R96, R107 ;  /* 0x0000006b60437220 */ /* 0x000fe20000410000 */
[----:B------:R-:W-:Y:S02]  /*7c90*/  FMUL.FTZ R217, R116, R28 ;  /* 0x0000001c74d97220 */ /* 0x000fe40000410000 */
[-C--:B------:R-:W-:Y:S01]  /*7ca0*/  FMUL.FTZ R66, R96, R106.reuse ;  /* 0x0000006a60427220 */ /* 0x080fe20000410000 */
[----:B------:R-:W-:Y:S01]  /*7cb0*/  FFMA.FTZ R106, R97, R106, R67 ;  /* 0x0000006a616a7223 */ /* 0x000fe20000010043 */
[----:B------:R-:W-:Y:S01]  /*7cc0*/  FMUL.FTZ R67, R117, R28 ;  /* 0x0000001c75437220 */ /* 0x000fe20000410000 */
[C---:B------:R-:W-:Y:S01]  /*7cd0*/  FMUL.FTZ R217, R54.reuse, R217 ;  /* 0x000000d936d97220 */ /* 0x040fe20000410000 */
[----:B------:R-:W-:Y:S02]  /*7ce0*/  FFMA.FTZ R107, R97, R107, -R66 ;  /* 0x0000006b616b7223 */ /* 0x000fe40000010842 */
[----:B------:R-:W-:Y:S01]  /*7cf0*/  FMUL.FTZ R218, R54, R67 ;  /* 0x0000004336da7220 */ /* 0x000fe20000410000 */
[----:B------:R-:W-:-:S03]  /*7d00*/  FADD.FTZ R106, R217, R106 ;  /* 0x0000006ad96a7221 */ /* 0x000fc60000010000 */
[----:B------:R-:W-:Y:S01]  /*7d10*/  FADD.FTZ R107, R218, R107 ;  /* 0x0000006bda6b7221 */ /* 0x000fe20000010000 */
[----:B------:R-:W-:-:S03]  /*7d20*/  FMUL.FTZ R66, R94, R106 ;  /* 0x0000006a5e427220 */ /* 0x000fc60000410000 */
[-C--:B------:R-:W-:Y:S01]  /*7d30*/  FMUL.FTZ R67, R94, R107.reuse ;  /* 0x0000006b5e437220 */ /* 0x080fe20000410000 */
[----:B------:R-:W-:Y:S01]  /*7d40*/  FFMA.FTZ R107, R95, R107, -R66 ;  /* 0x0000006b5f6b7223 */ /* 0x000fe20000010842 */
[-C--:B------:R-:W-:Y:S01]  /*7d50*/  FMUL.FTZ R66, R114, R24.reuse ;  /* 0x0000001872427220 */ /* 0x080fe20000410000 */
[----:B------:R-:W-:Y:S01]  /*7d60*/  FMUL.FTZ R220, R115, R24 ;  /* 0x0000001873dc7220 */ /* 0x000fe20000410000 */
[----:B------:R-:W-:Y:S02]  /*7d70*/  FFMA.FTZ R106, R95, R106, R67 ;  /* 0x0000006a5f6a7223 */ /* 0x000fe40000010043 */
[C---:B------:R-:W-:Y:S01]  /*7d80*/  FMUL.FTZ R219, R53.reuse, R66 ;  /* 0x0000004235db7220 */ /* 0x040fe20000410000 */
[----:B------:R-:W-:-:S03]  /*7d90*/  FMUL.FTZ R220, R53, R220 ;  /* 0x000000dc35dc7220 */ /* 0x000fc60000410000 */
[----:B------:R-:W-:Y:S01]  /*7da0*/  FADD.FTZ R106, R219, R106 ;  /* 0x0000006adb6a7221 */ /* 0x000fe20000010000 */
[----:B------:R-:W-:Y:S01]  /*7db0*/  FADD.FTZ R107, R220, R107 ;  /* 0x0000006bdc6b7221 */ /* 0x000fe20000010000 */
[----:B------:R-:W-:Y:S02]  /*7dc0*/  ISETP.NE.AND P2, PT, R91, 0x7f, PT ;  /* 0x0000007f5b00780c */ /* 0x000fe40003f45270 */
[C---:B------:R-:W-:Y:S01]  /*7dd0*/  FMUL.FTZ R66, R92.reuse, R106 ;  /* 0x0000006a5c427220 */ /* 0x040fe20000410000 */
[----:B------:R-:W-:-:S03]  /*7de0*/  FMUL.FTZ R67, R92, R107 ;  /* 0x0000006b5c437220 */ /* 0x000fc60000410000 */
[C---:B------:R-:W-:Y:S01]  /*7df0*/  FFMA.FTZ R66, R93.reuse, R107, -R66 ;  /* 0x0000006b5d427223 */ /* 0x040fe20000010842 */
[----:B------:R-:W-:Y:S01]  /*7e00*/  FFMA.FTZ R107, R93, R106, R67 ;  /* 0x0000006a5d6b7223 */ /* 0x000fe20000010043 */
[C---:B------:R-:W-:Y:S01]  /*7e10*/  FMUL.FTZ R67, R92.reuse, R65 ;  /* 0x000000415c437220 */ /* 0x040fe20000410000 */
[----:B------:R-:W-:-:S03]  /*7e20*/  FMUL.FTZ R106, R92, R64 ;  /* 0x000000405c6a7220 */ /* 0x000fc60000410000 */
[C---:B------:R-:W-:Y:S01]  /*7e30*/  FFMA.FTZ R64, R93.reuse, R64, -R67 ;  /* 0x000000405d407223 */ /* 0x040fe20000010843 */
[----:B------:R-:W-:Y:S01]  /*7e40*/  FMUL.FTZ R67, R112, R20 ;  /* 0x0000001470437220 */ /* 0x000fe20000410000 */
[----:B------:R-:W-:Y:S01]  /*7e50*/  FFMA.FTZ R65, R93, R65, R106 ;  /* 0x000000415d417223 */ /* 0x000fe2000001006a */
[----:B------:R-:W-:Y:S02]  /*7e60*/  @P2 LEA R106, R91, R89, 0x3 ;  /* 0x000000595b6a2211 */ /* 0x000fe400078e18ff */
[----:B------:R-:W-:-:S04]  /*7e70*/  FMUL.FTZ R222, R52, R67 ;  /* 0x0000004334de7220 */ /* 0x000fc80000410000 */
[----:B------:R-:W-:Y:S02]  /*7e80*/  FADD.FTZ R67, R222, R107 ;  /* 0x0000006bde437221 */ /* 0x000fe40000010000 */
[----:B------:R-:W1:Y:S01]  /*7e90*/  @P2 LDS.64 R106, [R106+0x12c88] ;  /* 0x012c88006a6a2984 */ /* 0x000e620000000a00 */
[----:B------:R-:W-:Y:S01]  /*7ea0*/  FMUL.FTZ R221, R113, R20 ;  /* 0x0000001471dd7220 */ /* 0x000fe20000410000 */
[----:B------:R-:W-:Y:S01]  /*7eb0*/  LEA.HI R158, R91, R91, RZ, 0x1e ;  /* 0x0000005b5b9e7211 */ /* 0x000fe200078ff0ff */
[----:B------:R-:W-:Y:S02]  /*7ec0*/  BSSY B0, `(.L_x_2747) ;  /* 0x0000011000007945 */ /* 0x000fe40003800000 */
[----:B------:R-:W-:Y:S01]  /*7ed0*/  FMUL.FTZ R221, R52, R221 ;  /* 0x000000dd34dd7220 */ /* 0x000fe20000410000 */
[----:B------:R-:W-:-:S03]  /*7ee0*/  LEA R158, R158, R89, 0x4 ;  /* 0x000000599e9e7211 */ /* 0x000fc600078e20ff */
[----:B------:R-:W-:Y:S01]  /*7ef0*/  FADD.FTZ R66, R221, R66 ;  /* 0x00000042dd427221 */ /* 0x000fe20000010000 */
[----:B0-----:R-:W-:Y:S06]  /*7f00*/  @P2 BRA `(.L_x_2748) ;  /* 0x0000000000302947 */ /* 0x001fec0003800000 */
[----:B------:R-:W0:Y:S01]  /*7f10*/  LDC R160, c[0x0][0x224] ;  /* 0x00008900ffa07b82 */ /* 0x000e220000000800 */
[----:B-1----:R-:W-:Y:S01]  /*7f20*/  HFMA2.MMA R107, -RZ, RZ, 0, 0 ;  /* 0x00000000ff6b7435 */ /* 0x002fe200000001ff */
[----:B------:R-:W-:Y:S02]  /*7f30*/  MOV R106, 0x3f800000 ;  /* 0x3f800000006a7802 */ /* 0x000fe40000000f00 */
[----:B0-----:R-:W-:-:S13]  /*7f40*/  ISETP.NE.AND P2, PT, R160, UR23, PT ;  /* 0x00000017a0007c0c */ /* 0x001fda000bf45270 */
[----:B------:R-:W-:Y:S05]  /*7f50*/  @!P2 BRA `(.L_x_2748) ;  /* 0x00000000001ca947 */ /* 0x000fea0003800000 */
[----:B------:R-:W-:-:S04]  /*7f60*/  IADD3 R107, R160, -UR6, RZ ;  /* 0x80000006a06b7c10 */ /* 0x000fc8000fffe0ff */
[----:B------:R-:W-:-:S04]  /*7f70*/  LEA.HI R106, R107, R107, RZ, 0x1 ;  /* 0x0000006b6b6a7211 */ /* 0x000fc800078f08ff */
[----:B------:R-:W-:-:S04]  /*7f80*/  LOP3.LUT R106, R106, 0xfffffe, RZ, 0xc0, !PT ;  /* 0x00fffffe6a6a7812 */ /* 0x000fc800078ec0ff */
[----:B------:R-:W-:-:S04]  /*7f90*/  IADD3 R106, -R106, R107, RZ ;  /* 0x0000006b6a6a7210 */ /* 0x000fc80007ffe1ff */
[----:B------:R-:W-:-:S04]  /*7fa0*/  LEA R106, R106, UR7, 0x8 ;  /* 0x000000076a6a7c11 */ /* 0x000fc8000f8e40ff */
[----:B------:R-:W-:-:S06]  /*7fb0*/  LEA R106, R106, R89, 0x3 ;  /* 0x000000596a6a7211 */ /* 0x000fcc00078e18ff */
[----:B------:R-:W0:Y:S02]  /*7fc0*/  LDS.64 R106, [R106+0x11c80] ;  /* 0x011c80006a6a7984 */ /* 0x000e240000000a00 */
.L_x_2748:
[----:B------:R-:W-:Y:S05]  /*7fd0*/  BSYNC B0 ;  /* 0x0000000000007941 */ /* 0x000fea0003800000 */
.L_x_2747:
[----:B------:R-:W-:Y:S01]  /*7fe0*/  ISETP.GT.U32.AND P2, PT, R91, 0x1f, PT ;  /* 0x0000001f5b00780c */ /* 0x000fe20003f44070 */
[----:B------:R2:W-:Y:S01]  /*7ff0*/  STS.128 [R158+0x10870], R64 ;  /* 0x010870409e007388 */ /* 0x0005e20000000c00 */
[----:B------:R-:W-:Y:S01]  /*8000*/  FMUL.FTZ R160, R16, R161 ;  /* 0x000000a110a07220 */ /* 0x000fe20000410000 */
[C---:B------:R-:W-:Y:S01]  /*8010*/  FMUL.FTZ R161, R15.reuse, R164 ;  /* 0x000000a40fa17220 */ /* 0x040fe20000410000 */
[----:B------:R-:W-:Y:S01]  /*8020*/  FMUL.FTZ R164, R14, R165 ;  /* 0x000000a50ea47220 */ /* 0x000fe20000410000 */
[----:B------:R-:W-:Y:S01]  /*8030*/  FMUL.FTZ R168, R12, R169 ;  /* 0x000000a90ca87220 */ /* 0x000fe20000410000 */
[----:B------:R-:W-:Y:S01]  /*8040*/  FMUL.FTZ R159, R16, R159 ;  /* 0x0000009f109f7220 */ /* 0x000fe20000410000 */
[----:B------:R-:W-:Y:S01]  /*8050*/  FMUL.FTZ R162, R15, R162 ;  /* 0x000000a20fa27220 */ /* 0x000fe20000410000 */
[----:B------:R-:W-:Y:S01]  /*8060*/  FMUL.FTZ R163, R14, R163 ;  /* 0x000000a30ea37220 */ /* 0x000fe20000410000 */
[C---:B------:R-:W-:Y:S01]  /*8070*/  FMUL.FTZ R165, R13.reuse, R78 ;  /* 0x0000004e0da57220 */ /* 0x040fe20000410000 */
        /* <DEDUP_REMOVED lines=25> */
[----:B--2---:R-:W-:Y:S05]  /*8210*/  @P2 BRA `(.L_x_2749) ;  /* 0x0000000800cc2947 */ /* 0x004fea0003800000 */
[----:B------:R-:W-:Y:S01]  /*8220*/  IMAD R228, R91, 0x50, R89 ;  /* 0x000000505be47824 */ /* 0x000fe200078e0259 */
[----:B------:R-:W-:-:S04]  /*8230*/  UMOV UR40, 0xffffffff ;  /* 0xffffffff00287882 */ /* 0x000fc80000000000 */
[----:B------:R-:W-:Y:S04]  /*8240*/  LDS.128 R64, [R228+0x10870] ;  /* 0x01087000e4407984 */ /* 0x000fe80000000c00 */
[----:B------:R-:W2:Y:S04]  /*8250*/  LDS.128 R68, [R228+0x10880] ;  /* 0x01088000e4447984 */ /* 0x000ea80000000c00 */
[----:B------:R-:W3:Y:S01]  /*8260*/  LDS.128 R72, [R228+0x10890] ;  /* 0x01089000e4487984 */ /* 0x000ee20000000c00 */
[-C--:B--2---:R-:W-:Y:S01]  /*8270*/  FMUL.FTZ R242, R64, R69.reuse ;  /* 0x0000004540f27220 */ /* 0x084fe20000410000 */
[-C--:B------:R-:W-:Y:S01]  /*8280*/  FMUL.FTZ R245, R65, R69.reuse ;  /* 0x0000004541f57220 */ /* 0x080fe20000410000 */
[-C--:B------:R-:W-:Y:S01]  /*8290*/  FMUL.FTZ R243, R66, R69.reuse ;  /* 0x0000004542f37220 */ /* 0x080fe20000410000 */
[----:B------:R-:W-:Y:S01]  /*82a0*/  FMUL.FTZ R232, R67, R69 ;  /* 0x0000004543e87220 */ /* 0x000fe20000410000 */
[-C--:B------:R-:W-:Y:S01]  /*82b0*/  FFMA.FTZ R242, R65, R68.reuse, R242 ;  /* 0x0000004441f27223 */ /* 0x080fe200000100f2 */
[-C--:B------:R-:W-:Y:S01]  /*82c0*/  FFMA.FTZ R245, R64, R68.reuse, -R245 ;  /* 0x0000004440f57223 */ /* 0x080fe200000108f5 */
[-C--:B------:R-:W-:Y:S01]  /*82d0*/  FFMA.FTZ R243, R67, R68.reuse, R243 ;  /* 0x0000004443f37223 */ /* 0x080fe200000100f3 */
        /* <DEDUP_REMOVED lines=11> */
[----:B------:R-:W2:Y:S01]  /*8390*/  LDS.128 R76, [R228+0x108a0] ;  /* 0x0108a000e44c7984 */ /* 0x000ea20000000c00 */
[----:B------:R-:W-:Y:S01]  /*83a0*/  FADD.FTZ R232, R74, R232 ;  /* 0x000000e84ae87221 */ /* 0x000fe20000010000 */
[----:B------:R-:W-:Y:S01]  /*83b0*/  FADD.FTZ R243, R75, R243 ;  /* 0x000000f34bf37221 */ /* 0x000fe20000010000 */
[----:B--2---:R-:W-:-:S03]  /*83c0*/  FMUL.FTZ R241, R77, R242 ;  /* 0x000000f24df17220 */ /* 0x004fc60000410000 */
        /* <DEDUP_REMOVED lines=10> */
[----:B------:R-:W2:Y:S01]  /*8470*/  SHFL.UP PT, R247, R244, 0x1, RZ ;  /* 0x04200000f4f77989 */ /* 0x000ea200000e00ff */
[----:B------:R-:W-:-:S03]  /*8480*/  ISETP.GE.AND P3, PT, R90, 0x1, PT ;  /* 0x000000015a00780c */ /* 0x000fc60003f66270 */
[----:B------:R-:W3:Y:S04]  /*8490*/  SHFL.UP PT, R77, R242, 0x1, RZ ;  /* 0x04200000f24d7989 */ /* 0x000ee800000e00ff */
[----:B------:R-:W4:Y:S04]  /*84a0*/  SHFL.UP PT, R243, R241, 0x1, RZ ;  /* 0x04200000f1f37989 */ /* 0x000f2800000e00ff */
[----:B------:R-:W0:Y:S01]  /*84b0*/  SHFL.UP PT, R245, R232, 0x1, RZ ;  /* 0x04200000e8f57989 */ /* 0x000e2200000e00ff */
[C---:B--2---:R-:W-:Y:S01]  /*84c0*/  FMUL.FTZ R78, R232.reuse, R247 ;  /* 0x000000f7e84e7220 */ /* 0x044fe20000410000 */
[----:B---3--:R-:W-:-:S03]  /*84d0*/  FMUL.FTZ R76, R232, R77 ;  /* 0x0000004de84c7220 */ /* 0x008fc60000410000 */
[C---:B------:R-:W-:Y:S01]  /*84e0*/  FFMA.FTZ R78, R241.reuse, R77, R78 ;  /* 0x0000004df14e7223 */ /* 0x040fe2000001004e */
[C---:B------:R-:W-:Y:S01]  /*84f0*/  FFMA.FTZ R76, R241.reuse, R247, -R76 ;  /* 0x000000f7f14c7223 */ /* 0x040fe2000001084c */
[----:B----4-:R-:W-:Y:S02]  /*8500*/  FMUL.FTZ R77, R232, R243 ;  /* 0x000000f3e84d7220 */ /* 0x010fe40000410000 */
[----:B------:R-:W-:Y:S01]  /*8510*/  @P3 FADD.FTZ R242, R242, R78 ;  /* 0x0000004ef2f23221 */ /* 0x000fe20000010000 */
[----:B------:R-:W-:Y:S01]  /*8520*/  @P3 FADD.FTZ R244, R244, R76 ;  /* 0x0000004cf4f43221 */ /* 0x000fe20000010000 */
[CC--:B0-----:R-:W-:Y:S01]  /*8530*/  FFMA.FTZ R77, R241.reuse, R245.reuse, R77 ;  /* 0x000000f5f14d7223 */ /* 0x0c1fe2000001004d */
        /* <DEDUP_REMOVED lines=55> */
.L_x_2873:
        /* <DEDUP_REMOVED lines=14> */
.L_x_2876:
[----:B------:R-:W-:-:S03]  /*8990*/  UMOV UR40, 0xffffffff ;  /* 0xffffffff00287882 */ /* 0x000fc60000000000 */
[----:B------:R-:W-:Y:S05]  /*89a0*/  BRA.DIV UR40, `(.L_x_2752) ;  /* 0x0000009a28747947 */ /* 0x000fea000b800000 */
.L_x_2879:
[----:B------:R-:W-:-:S03]  /*89b0*/  UMOV UR40, 0xffffffff ;  /* 0xffffffff00287882 */ /* 0x000fc60000000000 */
[----:B------:R-:W-:Y:S05]  /*89c0*/  BRA.DIV UR40, `(.L_x_2753) ;  /* 0x0000009a28947947 */ /* 0x000fea000b800000 */
.L_x_2882:
[----:B------:R-:W-:-:S03]  /*89d0*/  UMOV UR40, 0xffffffff ;  /* 0xffffffff00287882 */ /* 0x000fc60000000000 */
[----:B------:R-:W-:Y:S05]  /*89e0*/  BRA.DIV UR40, `(.L_x_2754) ;  /* 0x0000009a28b47947 */ /* 0x000fea000b800000 */
.L_x_2885:
        /* <DEDUP_REMOVED lines=10> */
.L_x_2895:
        /* <DEDUP_REMOVED lines=14> */
[CC--:B------:R-:W-:Y:S01]  /*8b70*/  FMUL.FTZ R76, R65.reuse, R61.reuse ;  /* 0x0000003d414c7220 */ /* 0x0c0fe20000410000 */
[C---:B------:R-:W-:Y:S01]  /*8b80*/  FFMA.FTZ R62, R64.reuse, R62, -R77 ;  /* 0x0000003e403e7223 */ /* 0x040fe2000001084d */
[-C--:B------:R-:W-:Y:S01]  /*8b90*/  FMUL.FTZ R65, R65, R60.reuse ;  /* 0x0000003c41417220 */ /* 0x080fe20000410000 */
[----:B------:R-:W-:Y:S01]  /*8ba0*/  FADD.FTZ R63, R67, R63 ;  /* 0x0000003f433f7221 */ /* 0x000fe20000010000 */
[----:B------:R-:W-:Y:S01]  /*8bb0*/  FFMA.FTZ R60, R64, R60, -R76 ;  /* 0x0000003c403c7223 */ /* 0x000fe2000001084c */
[----:B------:R-:W-:Y:S01]  /*8bc0*/  FADD.FTZ R62, R66, R62 ;  /* 0x0000003e423e7221 */ /* 0x000fe20000010000 */
[----:B------:R-:W-:Y:S01]  /*8bd0*/  FFMA.FTZ R61, R64, R61, R65 ;  /* 0x0000003d403d7223 */ /* 0x000fe20000010041 */
[C---:B------:R-:W-:Y:S01]  /*8be0*/  FMUL.FTZ R65, R69.reuse, R63 ;  /* 0x0000003f45417220 */ /* 0x040fe20000410000 */
[C---:B------:R-:W-:Y:S01]  /*8bf0*/  FMUL.FTZ R66, R69.reuse, R60 ;  /* 0x0000003c45427220 */ /* 0x040fe20000410000 */
[----:B------:R-:W-:-:S02]  /*8c00*/  FMUL.FTZ R64, R69, R62 ;  /* 0x0000003e45407220 */ /* 0x000fc40000410000 */
[----:B------:R0:W-:Y:S02]  /*8c10*/  STS.128 [R228+0x10880], R60 ;  /* 0x0108803ce4007388 */ /* 0x0001e40000000c00 */
[C---:B------:R-:W-:Y:S01]  /*8c20*/  FFMA.FTZ R64, R68.reuse, R63, R64 ;  /* 0x0000003f44407223 */ /* 0x040fe20000010040 */
[C---:B0-----:R-:W-:Y:S01]  /*8c30*/  FFMA.FTZ R62, R68.reuse, R62, -R65 ;  /* 0x0000003e443e7223 */ /* 0x041fe20000010841 */
[-C--:B------:R-:W-:Y:S02]  /*8c40*/  FMUL.FTZ R65, R69, R61.reuse ;  /* 0x0000003d45417220 */ /* 0x080fe40000410000 */
[----:B------:R-:W-:Y:S01]  /*8c50*/  FADD.FTZ R63, R71, R64 ;  /* 0x00000040473f7221 */ /* 0x000fe20000010000 */
[----:B------:R-:W-:Y:S01]  /*8c60*/  FFMA.FTZ R61, R68, R61, R66 ;  /* 0x0000003d443d7223 */ /* 0x000fe20000010042 */
[----:B------:R-:W-:Y:S01]  /*8c70*/  FADD.FTZ R62, R70, R62 ;  /* 0x0000003e463e7221 */ /* 0x000fe20000010000 */
[----:B------:R-:W-:Y:S01]  /*8c80*/  FFMA.FTZ R60, R68, R60, -R65 ;  /* 0x0000003c443c7223 */ /* 0x000fe20000010841 */
[C---:B------:R-:W-:Y:S01]  /*8c90*/  FMUL.FTZ R65, R73.reuse, R63 ;  /* 0x0000003f49417220 */ /* 0x040fe20000410000 */
[C---:B------:R-:W-:Y:S01]  /*8ca0*/  FMUL.FTZ R67, R73.reuse, R61 ;  /* 0x0000003d49437220 */ /* 0x040fe20000410000 */
[----:B------:R-:W-:-:S02]  /*8cb0*/  FMUL.FTZ R64, R73, R62 ;  /* 0x0000003e49407220 */ /* 0x000fc40000410000 */
[C---:B------:R-:W-:Y:S01]  /*8cc0*/  FFMA.FTZ R65, R72.reuse, R62, -R65 ;  /* 0x0000003e48417223 */ /* 0x040fe20000010841 */
[----:B------:R2:W-:Y:S01]  /*8cd0*/  STS.128 [R228+0x10890], R60 ;  /* 0x0108903ce4007388 */ /* 0x0005e20000000c00 */
[----:B------:R-:W-:Y:S01]  /*8ce0*/  FFMA.FTZ R66, R72, R63, R64 ;  /* 0x0000003f48427223 */ /* 0x000fe20000010040 */
[-C--:B------:R-:W-:Y:S01]  /*8cf0*/  FMUL.FTZ R64, R73, R60.reuse ;  /* 0x0000003c49407220 */ /* 0x080fe20000410000 */
[----:B------:R-:W-:Y:S02]  /*8d00*/  FADD.FTZ R74, R74, R65 ;  /* 0x000000414a4a7221 */ /* 0x000fe40000010000 */
[----:B------:R-:W-:Y:S01]  /*8d10*/  FADD.FTZ R75, R75, R66 ;  /* 0x000000424b4b7221 */ /* 0x000fe20000010000 */
[C---:B------:R-:W-:Y:S01]  /*8d20*/  FFMA.FTZ R73, R72.reuse, R61, R64 ;  /* 0x0000003d48497223 */ /* 0x040fe20000010040 */
[----:B------:R-:W-:-:S05]  /*8d30*/  FFMA.FTZ R72, R72, R60, -R67 ;  /* 0x0000003c48487223 */ /* 0x000fca0000010843 */
[----:B------:R2:W-:Y:S02]  /*8d40*/  STS.128 [R228+0x108a0], R72 ;  /* 0x0108a048e4007388 */ /* 0x0005e40000000c00 */
.L_x_2749:
[----:B------:R-:W-:Y:S05]  /*8d50*/  WARPSYNC.ALL ;  /* 0x0000000000007948 */ /* 0x000fea0003800000 */
[CC--:B--2--5:R-:W-:Y:S01]  /*8d60*/  FMUL.FTZ R60, R92.reuse, R190.reuse ;  /* 0x000000be5c3c7220 */ /* 0x0e4fe20000410000 */
[C---:B------:R-:W-:Y:S01]  /*8d70*/  FMUL.FTZ R61, R93.reuse, R190 ;  /* 0x000000be5d3d7220 */ /* 0x040fe20000410000 */
[----:B------:R-:W-:Y:S01]  /*8d80*/  BAR.SYNC.DEFER_BLOCKING 0x0 ;  /* 0x0000000000007b1d */ /* 0x000fe20000010000 */
[----:B------:R-:W-:Y:S01]  /*8d90*/  MOV R228, UR7 ;  /* 0x0000000700e47c02 */ /* 0x000fe20008000f00 */
[-C--:B------:R-:W-:Y:S01]  /*8da0*/  FFMA.FTZ R60, R93, R189.reuse, -R60 ;  /* 0x000000bd5d3c7223 */ /* 0x080fe2000001083c */
[----:B------:R-:W-:-:S02]  /*8db0*/  FFMA.FTZ R61, -R92, R189, -R61 ;  /* 0x000000bd5c3d7223 */ /* 0x000fc4000001093d */
[----:B------:R-:W-:Y:S01]  /*8dc0*/  LEA R228, R228, R89, 0x4 ;  /* 0x00000059e4e47211 */ /* 0x000fe200078e20ff */
[----:B------:R-:W-:Y:S01]  /*8dd0*/  FADD.FTZ R60, R187, R60 ;  /* 0x0000003cbb3c7221 */ /* 0x000fe20000010000 */
[----:B------:R-:W-:-:S03]  /*8de0*/  FADD.FTZ R61, -R188, R61 ;  /* 0x0000003dbc3d7221 */ /* 0x000fc60000010100 */
[C---:B------:R-:W-:Y:S01]  /*8df0*/  FMUL.FTZ R66, R94.reuse, -R60 ;  /* 0x8000003c5e427220 */ /* 0x040fe20000410000 */
[----:B------:R-:W-:-:S03]  /*8e00*/  FMUL.FTZ R62, R94, -R61 ;  /* 0x8000003d5e3e7220 */ /* 0x000fc60000410000 */
[C---:B------:R-:W-:Y:S01]  /*8e10*/  FFMA.FTZ R65, R95.reuse, R61, R66 ;  /* 0x0000003d5f417223 */ /* 0x040fe20000010042 */
[CC--:B01----:R-:W-:Y:S01]  /*8e20*/  FMUL.FTZ R61, R92.reuse, R107.reuse ;  /* 0x0000006b5c3d7220 */ /* 0x0c3fe20000410000 */
[----:B------:R-:W-:Y:S01]  /*8e30*/  FFMA.FTZ R64, R95, R60, -R62 ;  /* 0x0000003c5f407223 */ /* 0x000fe2000001083e */
[-C--:B------:R-:W-:Y:S01]  /*8e40*/  FMUL.FTZ R60, R92, -R106.reuse ;  /* 0x8000006a5c3c7220 */ /* 0x080fe20000410000 */
[----:B------:R-:W-:Y:S01]  /*8e50*/  FADD.FTZ R65, -R186, R65 ;  /* 0x00000041ba417221 */ /* 0x000fe20000010100 */
[----:B------:R-:W-:Y:S01]  /*8e60*/  FFMA.FTZ R61, R93, R106, -R61 ;  /* 0x0000006a5d3d7223 */ /* 0x000fe2000001083d */
[----:B------:R-:W-:Y:S01]  /*8e70*/  FADD.FTZ R64, R185, R64 ;  /* 0x00000040b9407221 */ /* 0x000fe20000010000 */
[----:B------:R-:W-:Y:S02]  /*8e80*/  FFMA.FTZ R60, R93, -R107, R60 ;  /* 0x8000006b5d3c7223 */ /* 0x000fe4000001003c */
[----:B------:R-:W-:Y:S01]  /*8e90*/  FMUL.FTZ R63, R94, -R61 ;  /* 0x8000003d5e3f7220 */ /* 0x000fe20000410000 */
[----:B------:R-:W-:Y:S01]  /*8ea0*/  FMUL.FTZ R66, R96, -R64 ;  /* 0x8000004060427220 */ /* 0x000fe20000410000 */
[-C--:B------:R-:W-:Y:S01]  /*8eb0*/  FMUL.FTZ R62, R94, -R60.reuse ;  /* 0x8000003c5e3e7220 */ /* 0x080fe20000410000 */
[----:B------:R-:W0:Y:S01]  /*8ec0*/  LDS.64 R68, [R158+0x10878] ;  /* 0x010878009e447984 */ /* 0x000e220000000a00 */
[----:B------:R-:W-:Y:S01]  /*8ed0*/  FFMA.FTZ R63, R95, R60, R63 ;  /* 0x0000003c5f3f7223 */ /* 0x000fe2000001003f */
[CC--:B------:R-:W-:Y:S01]  /*8ee0*/  FMUL.FTZ R60, R96.reuse, -R65.reuse ;  /* 0x80000041603c7220 */ /* 0x0c0fe20000410000 */
[----:B------:R-:W-:Y:S01]  /*8ef0*/  FFMA.FTZ R65, R97, R65, R66 ;  /* 0x0000004161417223 */ /* 0x000fe20000010042 */
[----:B------:R-:W-:Y:S01]  /*8f00*/  FFMA.FTZ R62, R95, R61, -R62 ;  /* 0x0000003d5f3e7223 */ /* 0x000fe2000001083e */
[----:B------:R-:W-:Y:S01]  /*8f10*/  FMUL.FTZ R61, R96, -R63 ;  /* 0x8000003f603d7220 */ /* 0x000fe20000410000 */
[C---:B------:R-:W-:Y:S01]  /*8f20*/  FFMA.FTZ R64, R97.reuse, R64, -R60 ;  /* 0x0000004061407223 */ /* 0x040fe2000001083c */
[----:B------:R-:W-:Y:S01]  /*8f30*/  FADD.FTZ R65, -R184, R65 ;  /* 0x00000041b8417221 */ /* 0x000fe20000010100 */
[-C--:B------:R-:W-:Y:S01]  /*8f40*/  FMUL.FTZ R60, R96, -R62.reuse ;  /* 0x8000003e603c7220 */ /* 0x080fe20000410000 */
[----:B------:R-:W-:Y:S01]  /*8f50*/  FFMA.FTZ R61, R97, R62, -R61 ;  /* 0x0000003e613d7223 */ /* 0x000fe2000001083d */
[----:B------:R-:W-:Y:S01]  /*8f60*/  FADD.FTZ R64, R183, R64 ;  /* 0x00000040b7407221 */ /* 0x000fe20000010000 */
[C---:B------:R-:W-:Y:S01]  /*8f70*/  FMUL.FTZ R62, R98.reuse, -R65 ;  /* 0x80000041623e7220 */ /* 0x040fe20000410000 */
[----:B------:R-:W-:Y:S01]  /*8f80*/  FFMA.FTZ R60, R97, R63, R60 ;  /* 0x0000003f613c7223 */ /* 0x000fe2000001003c */
[C---:B------:R-:W-:Y:S01]  /*8f90*/  FMUL.FTZ R63, R98.reuse, -R61 ;  /* 0x8000003d623f7220 */ /* 0x040fe20000410000 */
[CC--:B------:R-:W-:Y:S01]  /*8fa0*/  FMUL.FTZ R66, R98.reuse, -R64.reuse ;  /* 0x8000004062427220 */ /* 0x0c0fe20000410000 */
[C---:B------:R-:W-:Y:S01]  /*8fb0*/  FFMA.FTZ R64, R99.reuse, R64, -R62 ;  /* 0x0000004063407223 */ /* 0x040fe2000001083e */
[-C--:B------:R-:W-:Y:S01]  /*8fc0*/  FMUL.FTZ R62, R98, -R60.reuse ;  /* 0x8000003c623e7220 */ /* 0x080fe20000410000 */
[C---:B------:R-:W-:Y:S01]  /*8fd0*/  FFMA.FTZ R63, R99.reuse, R60, R63 ;  /* 0x0000003c633f7223 */ /* 0x040fe2000001003f */
[----:B------:R-:W-:Y:S01]  /*8fe0*/  FFMA.FTZ R65, R99, R65, R66 ;  /* 0x0000004163417223 */ /* 0x000fe20000010042 */
[----:B------:R-:W-:Y:S01]  /*8ff0*/  FADD.FTZ R64, R181, R64 ;  /* 0x00000040b5407221 */ /* 0x000fe20000010000 */
[----:B------:R-:W-:Y:S01]  /*9000*/  FFMA.FTZ R62, R99, R61, -R62 ;  /* 0x0000003d633e7223 */ /* 0x000fe2000001083e */
[----:B------:R-:W-:Y:S01]  /*9010*/  FMUL.FTZ R61, R100, -R63 ;  /* 0x8000003f643d7220 */ /* 0x000fe20000410000 */
[----:B------:R-:W-:Y:S01]  /*9020*/  FADD.FTZ R65, -R182, R65 ;  /* 0x00000041b6417221 */ /* 0x000fe20000010100 */
[----:B------:R-:W-:-:S02]  /*9030*/  FMUL.FTZ R66, R100, -R64 ;  /* 0x8000004064427220 */ /* 0x000fc40000410000 */
[C---:B------:R-:W-:Y:S01]  /*9040*/  FFMA.FTZ R61, R101.reuse, R62, -R61 ;  /* 0x0000003e653d7223 */ /* 0x040fe2000001083d */
[-C--:B------:R-:W-:Y:S01]  /*9050*/  FMUL.FTZ R60, R100, -R65.reuse ;  /* 0x80000041643c7220 */ /* 0x080fe20000410000 */
[----:B------:R-:W-:-:S03]  /*9060*/  FFMA.FTZ R65, R101, R65, R66 ;  /* 0x0000004165417223 */ /* 0x000fc60000010042 */
[----:B------:R-:W-:Y:S01]  /*9070*/  FFMA.FTZ R64, R101, R64, -R60 ;  /* 0x0000004065407223 */ /* 0x000fe2000001083c */
[----:B------:R-:W-:Y:S01]  /*9080*/  FADD.FTZ R65, -R180, R65 ;  /* 0x00000041b4417221 */ /* 0x000fe20000010100 */
[----:B------:R-:W-:Y:S02]  /*9090*/  FMUL.FTZ R60, R100, -R62 ;  /* 0x8000003e643c7220 */ /* 0x000fe40000410000 */
        /* <DEDUP_REMOVED lines=13> */
[C---:B------:R-:W-:Y:S01]  /*9170*/  FMUL.FTZ R66, R104.reuse, -R64 ;  /* 0x8000004068427220 */ /* 0x040fe20000410000 */
[----:B0-----:R-:W-:Y:S01]  /*9180*/  FMUL.FTZ R71, R123, R68 ;  /* 0x000000447b477220 */ /* 0x001fe20000410000 */
[C---:B------:R-:W-:Y:S01]  /*9190*/  FFMA.FTZ R61, R105.reuse, R62, -R61 ;  /* 0x0000003e693d7223 */ /* 0x040fe2000001083d */
[-C--:B------:R-:W-:Y:S01]  /*91a0*/  FMUL.FTZ R60, R104, -R65.reuse ;  /* 0x80000041683c7220 */ /* 0x080fe20000410000 */
[----:B------:R-:W-:Y:S01]  /*91b0*/  FFMA.FTZ R65, R105, R65, R66 ;  /* 0x0000004169417223 */ /* 0x000fe20000010042 */
[-C--:B------:R-:W-:Y:S01]  /*91c0*/  FMUL.FTZ R123, R123, R69.reuse ;  /* 0x000000457b7b7220 */ /* 0x080fe20000410000 */
[----:B------:R-:W-:Y:S01]  /*91d0*/  FFMA.FTZ R70, R122, R69, R71 ;  /* 0x000000457a467223 */ /* 0x000fe20000010047 */
[----:B------:R-:W-:Y:S01]  /*91e0*/  FFMA.FTZ R64, R105, R64, -R60 ;  /* 0x0000004069407223 */ /* 0x000fe2000001083c */
[----:B------:R-:W-:Y:S01]  /*91f0*/  FADD.FTZ R65, -R176, R65 ;  /* 0x00000041b0417221 */ /* 0x000fe20000010100 */
[----:B------:R-:W-:Y:S01]  /*9200*/  FMUL.FTZ R60, R104, -R62 ;  /* 0x8000003e683c7220 */ /* 0x000fe20000410000 */
        /* <DEDUP_REMOVED lines=15> */
[----:B------:R-:W-:Y:S01]  /*9300*/  FADD.FTZ R191, R191, R70 ;  /* 0x00000046bfbf7221 */ /* 0x000fe20000010000 */
[C---:B------:R-:W-:Y:S01]  /*9310*/  FFMA.FTZ R61, R111.reuse, R62, -R61 ;  /* 0x0000003e6f3d7223 */ /* 0x040fe2000001083d */
[-C--:B------:R-:W-:Y:S01]  /*9320*/  FMUL.FTZ R60, R110, -R65.reuse ;  /* 0x800000416e3c7220 */ /* 0x080fe20000410000 */
[C---:B------:R-:W-:Y:S01]  /*9330*/  FFMA.FTZ R65, R111.reuse, R65, R66 ;  /* 0x000000416f417223 */ /* 0x040fe20000010042 */
[----:B------:R-:W-:Y:S01]  /*9340*/  FADD.FTZ R192, R192, R123 ;  /* 0x0000007bc0c07221 */ /* 0x000fe20000010000 */
[----:B------:R-:W-:Y:S01]  /*9350*/  FMUL.FTZ R68, R156, R191 ;  /* 0x000000bf9c447220 */ /* 0x000fe20000410000 */
        /* <DEDUP_REMOVED lines=21> */
[----:B------:R-:W-:Y:S01]  /*94b0*/  FFMA.FTZ R65, R149, R65, R66 ;  /* 0x0000004195417223 */ /* 0x000fe20000010042 */
[----:B------:R-:W-:-:S02]  /*94c0*/  FMUL.FTZ R68, R156, R192 ;  /* 0x000000c09c447220 */ /* 0x000fc40000410000 */
        /* <DEDUP_REMOVED lines=36> */
[----:B------:R-:W-:-:S03]  /*9710*/  FMUL.FTZ R60, R156, -R62 ;  /* 0x8000003e9c3c7220 */ /* 0x000fc60000410000 */
[CC--:B------:R-:W-:Y:S01]  /*9720*/  FMUL.FTZ R66, R156.reuse, -R65.reuse ;  /* 0x800000419c427220 */ /* 0x0c0fe20000410000 */
[C---:B------:R-:W-:Y:S01]  /*9730*/  FFMA.FTZ R67, R157.reuse, R65, R60 ;  /* 0x000000419d437223 */ /* 0x040fe2000001003c */
[-C--:B------:R-:W-:Y:S01]  /*9740*/  FMUL.FTZ R60, R156, -R64.reuse ;  /* 0x800000409c3c7220 */ /* 0x080fe20000410000 */
[C---:B------:R-:W-:Y:S01]  /*9750*/  FFMA.FTZ R64, R157.reuse, R64, -R61 ;  /* 0x000000409d407223 */ /* 0x040fe2000001083d */
[----:B------:R-:W-:Y:S01]  /*9760*/  HFMA2.MMA R61, -RZ, RZ, 0, 0 ;  /* 0x00000000ff3d7435 */ /* 0x000fe200000001ff */
[C---:B------:R-:W-:Y:S01]  /*9770*/  FFMA.FTZ R66, R157.reuse, R62, -R66 ;  /* 0x0000003e9d427223 */ /* 0x040fe20000010842 */
[----:B------:R-:W-:Y:S01]  /*9780*/  FFMA.FTZ R65, R157, R63, R60 ;  /* 0x0000003f9d417223 */ /* 0x000fe2000001003c */
[----:B------:R-:W-:Y:S02]  /*9790*/  MOV R60, UR23 ;  /* 0x00000017003c7c02 */ /* 0x000fe40008000f00 */
[----:B------:R-:W-:Y:S01]  /*97a0*/  CS2R R62, SRZ ;  /* 0x00000000003e7805 */ /* 0x000fe2000001ff00 */
[----:B------:R-:W-:Y:S01]  /*97b0*/  FADD.FTZ R67, -R160, R67 ;  /* 0x00000043a0437221 */ /* 0x000fe20000010100 */
[----:B------:R-:W-:Y:S01]  /*97c0*/  FADD.FTZ R66, R159, R66 ;  /* 0x000000429f427221 */ /* 0x000fe20000010000 */
[----:B------:R-:W-:-:S02]  /*97d0*/  ISETP.GE.OR P0, PT, R60, UR43, P0 ;  /* 0x0000002b3c007c0c */ /* 0x000fc40008706670 */
[----:B------:R-:W-:-:S11]  /*97e0*/  MOV R60, 0x3f800000 ;  /* 0x3f800000003c7802 */ /* 0x000fd60000000f00 */
[----:B------:R-:W0:Y:S04]  /*97f0*/  @!P0 LDS.128 R60, [R228+0x13080] ;  /* 0x01308000e43c8984 */ /* 0x000e280000000c00 */
[----:B------:R1:W-:Y:S02]  /*9800*/  STS.128 [R158+0x11280], R64 ;  /* 0x011280409e007388 */ /* 0x0003e40000000c00 */
[----:B-1----:R-:W-:Y:S01]  /*9810*/  FFMA.FTZ R65, R157, R191, R68 ;  /* 0x000000bf9d417223 */ /* 0x002fe20000010044 */
[----:B------:R-:W-:-:S03]  /*9820*/  FMUL.FTZ R64, R154, R193 ;  /* 0x000000c19a407220 */ /* 0x000fc60000410000 */
[----:B------:R-:W-:-:S04]  /*9830*/  FADD.FTZ R194, R194, R65 ;  /* 0x00000041c2c27221 */ /* 0x000fc80000010000 */
[----:B------:R-:W-:-:S04]  /*9840*/  FFMA.FTZ R64, R155, R194, R64 ;  /* 0x000000c29b407223 */ /* 0x000fc80000010040 */
[----:B------:R-:W-:Y:S01]  /*9850*/  FADD.FTZ R195, R195, R64 ;  /* 0x00000040c3c37221 */ /* 0x000fe20000010000 */
[----:B------:R-:W-:-:S04]  /*9860*/  FMUL.FTZ R64, R154, R194 ;  /* 0x000000c29a407220 */ /* 0x000fc80000410000 */
[----:B------:R-:W-:Y:S01]  /*9870*/  FFMA.FTZ R65, R155, R193, -R64 ;  /* 0x000000c19b417223 */ /* 0x000fe20000010840 */
[----:B------:R-:W-:-:S03]  /*9880*/  FMUL.FTZ R64, R152, R195 ;  /* 0x000000c398407220 */ /* 0x000fc60000410000 */
[----:B------:R-:W-:-:S04]  /*9890*/  FADD.FTZ R196, R196, R65 ;  /* 0x00000041c4c47221 */ /* 0x000fc80000010000 */
[-C--:B------:R-:W-:Y:S01]  /*98a0*/  FFMA.FTZ R65, R153, R196.reuse, -R64 ;  /* 0x000000c499417223 */ /* 0x080fe20000010840 */
[----:B------:R-:W-:-:S03]  /*98b0*/  FMUL.FTZ R64, R152, R196 ;  /* 0x000000c498407220 */ /* 0x000fc60000410000 */
[----:B------:R-:W-:Y:S01]  /*98c0*/  FADD.FTZ R198, R198, R65 ;  /* 0x00000041c6c67221 */ /* 0x000fe20000010000 */
        /* <DEDUP_REMOVED lines=8> */
[----:B------:R-:W-:-:S04]  /*9950*/  FMUL.FTZ R64, R148, R199 ;  /* 0x000000c794407220 */ /* 0x000fc80000410000 */
        /* <DEDUP_REMOVED lines=109> */
.L_x_2900:
        /* <DEDUP_REMOVED lines=13> */
.L_x_2759:
[----:B------:R-:W-:Y:S05]  /*a100*/  BSYNC B0 ;  /* 0x0000000000007941 */ /* 0x000fea0003800000 */
.L_x_2758:
[----:B------:R-:W-:Y:S01]  /*a110*/  UMOV UR40, 0xffffffff ;  /* 0xffffffff00287882 */ /* 0x000fe20000000000 */
[----:B------:R-:W-:Y:S02]  /*a120*/  ISETP.GT.U32.AND P1, PT, R240, 0x1d, PT ;  /* 0x0000001df000780c */ /* 0x000fe40003f24070 */
[----:B------:R-:W-:Y:S11]  /*a130*/  BRA.DIV UR40, `(.L_x_2760) ;  /* 0x0000008a28347947 */ /* 0x000ff6000b800000 */
[----:B-1----:R1:W0:Y:S04]  /*a140*/  SHFL.DOWN PT, R76, R123, 0x2, 0x1f ;  /* 0x08401f007b4c7f89 */ /* 0x00222800000e0000 */
[----:B--2---:R1:W2:Y:S04]  /*a150*/  SHFL.DOWN PT, R77, R241, 0x2, 0x1f ;  /* 0x08401f00f14d7f89 */ /* 0x0042a800000e0000 */
[----:B---3--:R1:W3:Y:S04]  /*a160*/  SHFL.DOWN PT, R78, R242, 0x2, 0x1f ;  /* 0x08401f00f24e7f89 */ /* 0x0082e800000e0000 */
[----:B----4-:R1:W4:Y:S02]  /*a170*/  SHFL.DOWN PT, R79, R243, 0x2, 0x1f ;  /* 0x08401f00f34f7f89 */ /* 0x01032400000e0000 */
.L_x_2906:
        /* <DEDUP_REMOVED lines=13> */
.L_x_2762:
[----:B------:R-:W-:Y:S05]  /*a250*/  BSYNC B0 ;  /* 0x0000000000007941 */ /* 0x000fea0003800000 */
.L_x_2761:
[----:B------:R-:W-:Y:S01]  /*a260*/  UMOV UR40, 0xffffffff ;  /* 0xffffffff00287882 */ /* 0x000fe20000000000 */
[----:B------:R-:W-:Y:S02]  /*a270*/  ISETP.GT.U32.AND P1, PT, R240, 0x1b, PT ;  /* 0x0000001bf000780c */ /* 0x000fe40003f24070 */
[----:B------:R-:W-:Y:S11]  /*a280*/  BRA.DIV UR40, `(.L_x_2763) ;  /* 0x0000008a28547947 */ /* 0x000ff6000b800000 */
[----:B0-----:R0:W0:Y:S04]  /*a290*/  SHFL.DOWN PT, R76, R123, 0x4, 0x1f ;  /* 0x08801f007b4c7f89 */ /* 0x00102800000e0000 */
[----:B--2---:R2:W0:Y:S04]  /*a2a0*/  SHFL.DOWN PT, R77, R241, 0x4, 0x1f ;  /* 0x08801f00f14d7f89 */ /* 0x00442800000e0000 */
[----:B---3--:R2:W3:Y:S04]  /*a2b0*/  SHFL.DOWN PT, R78, R242, 0x4, 0x1f ;  /* 0x08801f00f24e7f89 */ /* 0x0084e800000e0000 */
[----:B----4-:R2:W4:Y:S02]  /*a2c0*/  SHFL.DOWN PT, R79, R243, 0x4, 0x1f ;  /* 0x08801f00f34f7f89 */ /* 0x01052400000e0000 */
.L_x_2912:
        /* <DEDUP_REMOVED lines=13> */
.L_x_2765:
[----:B------:R-:W-:Y:S05]  /*a3a0*/  BSYNC B0 ;  /* 0x0000000000007941 */ /* 0x000fea0003800000 */
.L_x_2764:
[----:B------:R-:W-:Y:S01]  /*a3b0*/  UMOV UR40, 0xffffffff ;  /* 0xffffffff00287882 */ /* 0x000fe20000000000 */
[----:B------:R-:W-:Y:S02]  /*a3c0*/  ISETP.GT.U32.AND P1, PT, R240, 0x17, PT ;  /* 0x00000017f000780c */ /* 0x000fe40003f24070 */
[----:B------:R-:W-:Y:S11]  /*a3d0*/  BRA.DIV UR40, `(.L_x_2766) ;  /* 0x0000008a28747947 */ /* 0x000ff6000b800000 */
[----:B0-----:R0:W0:Y:S04]  /*a3e0*/  SHFL.DOWN PT, R76, R123, 0x8, 0x1f ;  /* 0x09001f007b4c7f89 */ /* 0x00102800000e0000 */
[----:B------:R0:W0:Y:S04]  /*a3f0*/  SHFL.DOWN PT, R77, R241, 0x8, 0x1f ;  /* 0x09001f00f14d7f89 */ /* 0x00002800000e0000 */
[----:B---3--:R3:W0:Y:S04]  /*a400*/  SHFL.DOWN PT, R78, R242, 0x8, 0x1f ;  /* 0x09001f00f24e7f89 */ /* 0x00862800000e0000 */
[----:B----4-:R3:W4:Y:S02]  /*a410*/  SHFL.DOWN PT, R79, R243, 0x8, 0x1f ;  /* 0x09001f00f34f7f89 */ /* 0x01072400000e0000 */
.L_x_2918:
        /* <DEDUP_REMOVED lines=13> */
.L_x_2768:
[----:B------:R-:W-:Y:S05]  /*a4f0*/  BSYNC B0 ;  /* 0x0000000000007941 */ /* 0x000fea0003800000 */
.L_x_2767:
[----:B------:R-:W-:Y:S01]  /*a500*/  UMOV UR40, 0xffffffff ;  /* 0xffffffff00287882 */ /* 0x000fe20000000000 */
[----:B------:R-:W-:Y:S02]  /*a510*/  ISETP.GT.U32.AND P1, PT, R240, 0xf, PT ;  /* 0x0000000ff000780c */ /* 0x000fe40003f24070 */
[----:B------:R-:W-:Y:S11]  /*a520*/  BRA.DIV UR40, `(.L_x_2769) ;  /* 0x0000008a28947947 */ /* 0x000ff6000b800000 */
[----:B0-----:R0:W0:Y:S04]  /*a530*/  SHFL.DOWN PT, R76, R123, 0x10, 0x1f ;  /* 0x0a001f007b4c7f89 */ /* 0x00102800000e0000 */
[----:B------:R0:W0:Y:S04]  /*a540*/  SHFL.DOWN PT, R77, R241, 0x10, 0x1f ;  /* 0x0a001f00f14d7f89 */ /* 0x00002800000e0000 */
[----:B------:R0:W0:Y:S04]  /*a550*/  SHFL.DOWN PT, R78, R242, 0x10, 0x1f ;  /* 0x0a001f00f24e7f89 */ /* 0x00002800000e0000 */
[----:B----4-:R4:W0:Y:S02]  /*a560*/  SHFL.DOWN PT, R79, R243, 0x10, 0x1f ;  /* 0x0a001f00f34f7f89 */ /* 0x01082400000e0000 */
.L_x_2924:
        /* <DEDUP_REMOVED lines=13> */
.L_x_2771:
[----:B------:R-:W-:Y:S05]  /*a640*/  BSYNC B0 ;  /* 0x0000000000007941 */ /* 0x000fea0003800000 */
.L_x_2770:
        /* <DEDUP_REMOVED lines=21> */
.L_x_2938:
        /* <DEDUP_REMOVED lines=19> */
.L_x_2774:
[----:B------:R-:W-:Y:S05]  /*a8d0*/  BSYNC B0 ;  /* 0x0000000000007941 */ /* 0x000fea0003800000 */
.L_x_2773:
        /* <DEDUP_REMOVED lines=34> */
.L_x_2756:
[----:B------:R-:W-:Y:S05]  /*ab00*/  WARPSYNC.ALL ;  /* 0x0000000000007948 */ /* 0x000fea0003800000 */
[----:B------:R-:W-:Y:S01]  /*ab10*/  ISETP.NE.AND P0, PT, R91, RZ, PT ;  /* 0x000000ff5b00720c */ /* 0x000fe20003f05270 */
[----:B------:R-:W-:Y:S01]  /*ab20*/  BAR.SYNC.DEFER_BLOCKING 0x0 ;  /* 0x0000000000007b1d */ /* 0x000fe20000010000 */
[----:B------:R-:W-:Y:S02]  /*ab30*/  USHF.R.S32.HI UR55, URZ, 0x1f, UR11 ;  /* 0x0000001f3f377899 */ /* 0x000fe4000801140b */
[----:B------:R-:W-:-:S03]  /*ab40*/  USHF.R.S32.HI UR54, URZ, 0x1f, UR10 ;  /* 0x0000001f3f367899 */ /* 0x000fc6000801140a */
[----:B------:R-:W-:Y:S01]  /*ab50*/  BSSY B0, `(.L_x_2775) ;  /* 0x00002e0000007945 */ /* 0x000fe20003800000 */
[----:B------:R1:W2:Y:S05]  /*ab60*/  LDS.64 R64, [R158+0x11288] ;  /* 0x011288009e407984 */ /* 0x0002aa0000000a00 */
[----:B------:R3:W-:Y:S01]  /*ab70*/  @!P0 STS.128 [R228+0x13080], R60 ;  /* 0x0130803ce4008388 */ /* 0x0007e20000000c00 */
[----:B-1----:R-:W-:-:S04]  /*ab80*/  IADD3 R158, R91, 0xe00, RZ ;  /* 0x00000e005b9e7810 */ /* 0x002fc80007ffe0ff */
[----:B------:R-:W-:Y:S01]  /*ab90*/  LEA.HI.SX32 R158, R158, R91, 0x1b ;  /* 0x0000005b9e9e7211 */ /* 0x000fe200078fdaff */
[-C--:B--2---:R-:W-:Y:S01]  /*aba0*/  FMUL.FTZ R66, R64, -R107.reuse ;  /* 0x8000006b40427220 */ /* 0x084fe20000410000 */
[----:B------:R-:W-:-:S03]  /*abb0*/  FMUL.FTZ R107, R65, -R107 ;  /* 0x8000006b416b7220 */ /* 0x000fc60000410000 */
[-C--:B------:R-:W-:Y:S01]  /*abc0*/  FFMA.FTZ R65, R65, R106.reuse, R66 ;  /* 0x0000006a41417223 */ /* 0x080fe20000010042 */
[----:B------:R-:W-:-:S03]  /*abd0*/  FFMA.FTZ R64, R64, R106, -R107 ;  /* 0x0000006a40407223 */ /* 0x000fc6000001086b */
[----:B0-----:R-:W-:Y:S01]  /*abe0*/  FADD.FTZ R79, -R190, R65 ;  /* 0x00000041be4f7221 */ /* 0x001fe20000010100 */
[----:B------:R-:W-:Y:S01]  /*abf0*/  FADD.FTZ R189, R189, R64 ;  /* 0x00000040bdbd7221 */ /* 0x000fe20000010000 */
[-C--:B------:R-:W-:Y:S02]  /*ac00*/  FMUL.FTZ R65, R52, R20.reuse ;  /* 0x0000001434417220 */ /* 0x080fe40000410000 */
[C---:B------:R-:W-:Y:S01]  /*ac10*/  FMUL.FTZ R64, R92.reuse, -R79 ;  /* 0x8000004f5c407220 */ /* 0x040fe20000410000 */
[----:B------:R-:W-:Y:S01]  /*ac20*/  FMUL.FTZ R92, R92, -R189 ;  /* 0x800000bd5c5c7220 */ /* 0x000fe20000410000 */
[----:B---3--:R-:W-:Y:S01]  /*ac30*/  FMUL.FTZ R63, R189, UR56 ;  /* 0x00000038bd3f7c20 */ /* 0x008fe20008410000 */
[C---:B------:R-:W-:Y:S01]  /*ac40*/  FMUL.FTZ R62, R112.reuse, R79 ;  /* 0x0000004f703e7220 */ /* 0x040fe20000410000 */
[C---:B------:R-:W-:Y:S01]  /*ac50*/  FFMA.FTZ R64, R93.reuse, R189, -R64 ;  /* 0x000000bd5d407223 */ /* 0x040fe20000010840 */
[----:B------:R-:W-:Y:S01]  /*ac60*/  FFMA.FTZ R93, R93, R79, R92 ;  /* 0x0000004f5d5d7223 */ /* 0x000fe2000001005c */
[-C--:B------:R-:W-:Y:S01]  /*ac70*/  FFMA.FTZ R112, R112, -R65.reuse, R222 ;  /* 0x8000004170707223 */ /* 0x080fe200000100de */
[C---:B------:R-:W-:Y:S01]  /*ac80*/  FMUL.FTZ R60, R79.reuse, UR56 ;  /* 0x000000384f3c7c20 */ /* 0x040fe20008410000 */
[C---:B------:R-:W-:Y:S01]  /*ac90*/  FFMA.FTZ R63, R79.reuse, UR57, -R63 ;  /* 0x000000394f3f7c23 */ /* 0x040fe2000801083f */
[-C--:B------:R-:W-:Y:S01]  /*aca0*/  FMUL.FTZ R79, R79, R20.reuse ;  /* 0x000000144f4f7220 */ /* 0x080fe20000410000 */
[----:B------:R-:W-:Y:S01]  /*acb0*/  FADD.FTZ R187, R187, R64 ;  /* 0x00000040bbbb7221 */ /* 0x000fe20000010000 */
[----:B------:R-:W-:Y:S01]  /*acc0*/  FFMA.FTZ R61, R113, -R65, R221 ;  /* 0x80000041713d7223 */ /* 0x000fe200000100dd */
[C---:B------:R-:W-:Y:S01]  /*acd0*/  FFMA.FTZ R60, R189.reuse, UR57, R60 ;  /* 0x00000039bd3c7c23 */ /* 0x040fe2000801003c */
[C---:B------:R-:W-:Y:S01]  /*ace0*/  FMUL.FTZ R64, R112.reuse, R63 ;  /* 0x0000003f70407220 */ /* 0x040fe20000410000 */
[----:B------:R-:W-:Y:S01]  /*acf0*/  FMUL.FTZ R92, R189, R20 ;  /* 0x00000014bd5c7220 */ /* 0x000fe20000410000 */
[----:B------:R-:W-:Y:S01]  /*ad00*/  FMUL.FTZ R63, R112, R79 ;  /* 0x0000004f703f7220 */ /* 0x000fe20000410000 */
[----:B------:R-:W-:Y:S01]  /*ad10*/  FADD.FTZ R93, -R188, R93 ;  /* 0x0000005dbc5d7221 */ /* 0x000fe20000010100 */
[----:B------:R-:W-:Y:S01]  /*ad20*/  FFMA.FTZ R67, R61, R60, R64 ;  /* 0x0000003c3d437223 */ /* 0x000fe20000010040 */
[----:B------:R-:W-:Y:S01]  /*ad30*/  FFMA.FTZ R62, R113, R189, R62 ;  /* 0x000000bd713e7223 */ /* 0x000fe2000001003e */
[----:B------:R-:W-:Y:S01]  /*ad40*/  FFMA.FTZ R60, R61, R92, R63 ;  /* 0x0000005c3d3c7223 */ /* 0x000fe2000001003f */
[----:B------:R-:W-:Y:S01]  /*ad50*/  FMUL.FTZ R63, R53, R24 ;  /* 0x00000018353f7220 */ /* 0x000fe20000410000 */
[-C--:B------:R-:W-:Y:S01]  /*ad60*/  FMUL.FTZ R66, R114, R93.reuse ;  /* 0x0000005d72427220 */ /* 0x080fe20000410000 */
[C---:B------:R-:W-:Y:S01]  /*ad70*/  FMUL.FTZ R64, R94.reuse, -R93 ;  /* 0x8000005d5e407220 */ /* 0x040fe20000410000 */
[----:B------:R-:W-:Y:S01]  /*ad80*/  FMUL.FTZ R94, R94, -R187 ;  /* 0x800000bb5e5e7220 */ /* 0x000fe20000410000 */
[C---:B------:R-:W-:Y:S01]  /*ad90*/  FFMA.FTZ R65, R115.reuse, -R63, R220 ;  /* 0x8000003f73417223 */ /* 0x040fe200000100dc */
[-C--:B------:R-:W-:Y:S01]  /*ada0*/  FFMA.FTZ R115, R115, R187.reuse, R66 ;  /* 0x000000bb73737223 */ /* 0x080fe20000010042 */
[----:B------:R-:W-:Y:S01]  /*adb0*/  FMUL.FTZ R66, R187, UR56 ;  /* 0x00000038bb427c20 */ /* 0x000fe20008410000 */
[C---:B------:R-:W-:Y:S01]  /*adc0*/  FFMA.FTZ R64, R95.reuse, R187, -R64 ;  /* 0x000000bb5f407223 */ /* 0x040fe20000010840 */
[----:B------:R-:W-:Y:S01]  /*add0*/  FFMA.FTZ R114, R114, -R63, R219 ;  /* 0x8000003f72727223 */ /* 0x000fe200000100db */
[----:B------:R-:W-:Y:S01]  /*ade0*/  FFMA.FTZ R17, R62, R20, R17 ;  /* 0x000000143e117223 */ /* 0x000fe20000010011 */
[----:B------:R-:W-:Y:S01]  /*adf0*/  FFMA.FTZ R69, R52, R62, R67 ;  /* 0x0000003e34457223 */ /* 0x000fe20000010043 */
[----:B------:R-:W-:Y:S01]  /*ae00*/  FFMA.FTZ R95, R95, R93, R94 ;  /* 0x0000005d5f5f7223 */ /* 0x000fe2000001005e */
[C---:B------:R-:W-:Y:S01]  /*ae10*/  FMUL.FTZ R62, R93.reuse, UR56 ;  /* 0x000000385d3e7c20 */ /* 0x040fe20008410000 */
[C---:B------:R-:W-:Y:S01]  /*ae20*/  FFMA.FTZ R63, R93.reuse, UR57, -R66 ;  /* 0x000000395d3f7c23 */ /* 0x040fe20008010842 */
[-C--:B------:R-:W-:Y:S01]  /*ae30*/  FMUL.FTZ R93, R93, R24.reuse ;  /* 0x000000185d5d7220 */ /* 0x080fe20000410000 */
[C---:B------:R-:W-:Y:S01]  /*ae40*/  FMUL.FTZ R94, R187.reuse, R24 ;  /* 0x00000018bb5e7220 */ /* 0x040fe20000410000 */
[----:B------:R-:W-:Y:S01]  /*ae50*/  FFMA.FTZ R66, R187, UR57, R62 ;  /* 0x00000039bb427c23 */ /* 0x000fe2000801003e */
[----:B------:R-:W-:Y:S01]  /*ae60*/  FADD.FTZ R185, R185, R64 ;  /* 0x00000040b9b97221 */ /* 0x000fe20000010000 */
[C---:B------:R-:W-:Y:S01]  /*ae70*/  FMUL.FTZ R62, R114.reuse, R93 ;  /* 0x0000005d723e7220 */ /* 0x040fe20000410000 */
[CC--:B------:R-:W-:Y:S01]  /*ae80*/  FMUL.FTZ R64, R114.reuse, R94.reuse ;  /* 0x0000005e72407220 */ /* 0x0c0fe20000410000 */
[----:B------:R-:W-:Y:S01]  /*ae90*/  FMUL.FTZ R67, R114, R63 ;  /* 0x0000003f72437220 */ /* 0x000fe20000410000 */
[----:B------:R-:W-:Y:S01]  /*aea0*/  FADD.FTZ R95, -R186, R95 ;  /* 0x0000005fba5f7221 */ /* 0x000fe20000010100 */
[C---:B------:R-:W-:Y:S01]  /*aeb0*/  FFMA.FTZ R62, R65.reuse, R94, R62 ;  /* 0x0000005e413e7223 */ /* 0x040fe2000001003e */
[C---:B------:R-:W-:Y:S01]  /*aec0*/  FFMA.FTZ R63, R65.reuse, R93, -R64 ;  /* 0x0000005d413f7223 */ /* 0x040fe20000010840 */
[----:B------:R-:W-:Y:S01]  /*aed0*/  FFMA.FTZ R70, R65, R66, R67 ;  /* 0x0000004241467223 */ /* 0x000fe20000010043 */
[-C--:B------:R-:W-:Y:S01]  /*aee0*/  FMUL.FTZ R65, R54, R28.reuse ;  /* 0x0000001c36417220 */ /* 0x080fe20000410000 */
[-C--:B------:R-:W-:Y:S01]  /*aef0*/  FMUL.FTZ R66, R116, R95.reuse ;  /* 0x0000005f74427220 */ /* 0x080fe20000410000 */
[C---:B------:R-:W-:Y:S01]  /*af00*/  FMUL.FTZ R64, R96.reuse, -R95 ;  /* 0x8000005f60407220 */ /* 0x040fe20000410000 */
[----:B------:R-:W-:Y:S01]  /*af10*/  FMUL.FTZ R96, R96, -R185 ;  /* 0x800000b960607220 */ /* 0x000fe20000410000 */
[-C--:B------:R-:W-:Y:S01]  /*af20*/  FFMA.FTZ R116, R116, -R65.reuse, R217 ;  /* 0x8000004174747223 */ /* 0x080fe200000100d9 */
[----:B------:R-:W-:Y:S01]  /*af30*/  FFMA.FTZ R67, R117, -R65, R218 ;  /* 0x8000004175437223 */ /* 0x000fe200000100da */
[----:B------:R-:W-:Y:S01]  /*af40*/  FMUL.FTZ R65, R185, UR56 ;  /* 0x00000038b9417c20 */ /* 0x000fe20008410000 */
[C---:B------:R-:W-:Y:S01]  /*af50*/  FFMA.FTZ R64, R97.reuse, R185, -R64 ;  /* 0x000000b961407223 */ /* 0x040fe20000010840 */
[----:B------:R-:W-:Y:S01]  /*af60*/  FFMA.FTZ R97, R97, R95, R96 ;  /* 0x0000005f61617223 */ /* 0x000fe20000010060 */
[C---:B------:R-:W-:Y:S01]  /*af70*/  FMUL.FTZ R68, R95.reuse, UR56 ;  /* 0x000000385f447c20 */ /* 0x040fe20008410000 */
[C---:B------:R-:W-:Y:S01]  /*af80*/  FFMA.FTZ R65, R95.reuse, UR57, -R65 ;  /* 0x000000395f417c23 */ /* 0x040fe20008010841 */
[-C--:B------:R-:W-:Y:S01]  /*af90*/  FMUL.FTZ R95, R95, R28.reuse ;  /* 0x0000001c5f5f7220 */ /* 0x080fe20000410000 */
[----:B------:R-:W-:Y:S01]  /*afa0*/  FMUL.FTZ R96, R185, R28 ;  /* 0x0000001cb9607220 */ /* 0x000fe20000410000 */
[----:B------:R-:W-:Y:S01]  /*afb0*/  FADD.FTZ R40, R69, R40 ;  /* 0x0000002845287221 */ /* 0x000fe20000010000 */
[----:B------:R-:W-:Y:S01]  /*afc0*/  FFMA.FTZ R72, R53, R115, R70 ;  /* 0x0000007335487223 */ /* 0x000fe20000010046 */
[----:B------:R-:W-:Y:S01]  /*afd0*/  FADD.FTZ R106, R183, R64 ;  /* 0x00000040b76a7221 */ /* 0x000fe20000010000 */
[----:B------:R-:W-:Y:S01]  /*afe0*/  FFMA.FTZ R68, R185, UR57, R68 ;  /* 0x00000039b9447c23 */ /* 0x000fe20008010044 */
[C---:B------:R-:W-:Y:S01]  /*aff0*/  FMUL.FTZ R64, R116.reuse, R95 ;  /* 0x0000005f74407220 */ /* 0x040fe20000410000 */
[CC--:B------:R-:W-:Y:S01]  /*b000*/  FMUL.FTZ R70, R116.reuse, R96.reuse ;  /* 0x0000006074467220 */ /* 0x0c0fe20000410000 */
[----:B------:R-:W-:Y:S01]  /*b010*/  FMUL.FTZ R69, R116, R65 ;  /* 0x0000004174457220 */ /* 0x000fe20000410000 */
[----:B------:R-:W-:Y:S01]  /*b020*/  FADD.FTZ R97, -R184, R97 ;  /* 0x00000061b8617221 */ /* 0x000fe20000010100 */
[C---:B------:R-:W-:Y:S01]  /*b030*/  FFMA.FTZ R64, R67.reuse, R96, R64 ;  /* 0x0000006043407223 */ /* 0x040fe20000010040 */
[C---:B------:R-:W-:Y:S01]  /*b040*/  FFMA.FTZ R65, R67.reuse, R95, -R70 ;  /* 0x0000005f43417223 */ /* 0x040fe20000010846 */
[----:B------:R-:W-:Y:S01]  /*b050*/  FFMA.FTZ R75, R67, R68, R69 ;  /* 0x00000044434b7223 */ /* 0x000fe20000010045 */
[----:B------:R-:W-:Y:S01]  /*b060*/  FMUL.FTZ R67, R55, R32 ;  /* 0x0000002037437220 */ /* 0x000fe20000410000 */
[-C--:B------:R-:W-:Y:S01]  /*b070*/  FMUL.FTZ R68, R98, -R97.reuse ;  /* 0x8000006162447220 */ /* 0x080fe20000410000 */
[----:B------:R-:W-:Y:S01]  /*b080*/  FMUL.FTZ R69, R118, R97 ;  /* 0x0000006176457220 */ /* 0x000fe20000410000 */
[-C--:B------:R-:W-:Y:S01]  /*b090*/  FMUL.FTZ R98, R98, -R106.reuse ;  /* 0x8000006a62627220 */ /* 0x080fe20000410000 */
[-C--:B------:R-:W-:Y:S01]  /*b0a0*/  FFMA.FTZ R73, R118, -R67.reuse, R215 ;  /* 0x8000004376497223 */ /* 0x080fe200000100d7 */
[----:B------:R-:W-:Y:S01]  /*b0b0*/  FFMA.FTZ R71, R119, -R67, R216 ;  /* 0x8000004377477223 */ /* 0x000fe200000100d8 */
[-C--:B------:R-:W-:Y:S01]  /*b0c0*/  FFMA.FTZ R70, R99, R106.reuse, -R68 ;  /* 0x0000006a63467223 */ /* 0x080fe20000010844 */
[----:B------:R-:W-:Y:S01]  /*b0d0*/  FMUL.FTZ R67, R97, UR56 ;  /* 0x0000003861437c20 */ /* 0x000fe20008410000 */
[----:B------:R-:W-:Y:S01]  /*b0e0*/  FFMA.FTZ R66, R117, R185, R66 ;  /* 0x000000b975427223 */ /* 0x000fe20000010042 */
[----:B------:R-:W-:Y:S01]  /*b0f0*/  FFMA.FTZ R68, R119, R106, R69 ;  /* 0x0000006a77447223 */ /* 0x000fe20000010045 */
[----:B------:R-:W-:Y:S01]  /*b100*/  FMUL.FTZ R69, R106, UR56 ;  /* 0x000000386a457c20 */ /* 0x000fe20008410000 */
[----:B------:R-:W-:Y:S01]  /*b110*/  FADD.FTZ R39, R72, R39 ;  /* 0x0000002748277221 */ /* 0x000fe20000010000 */
[----:B------:R-:W-:Y:S01]  /*b120*/  FFMA.FTZ R99, R99, R97, R98 ;  /* 0x0000006163637223 */ /* 0x000fe20000010062 */
[----:B------:R-:W-:Y:S01]  /*b130*/  FFMA.FTZ R72, R106, UR57, R67 ;  /* 0x000000396a487c23 */ /* 0x000fe20008010043 */
[----:B------:R-:W-:Y:S01]  /*b140*/  FFMA.FTZ R19, R66, R28, R19 ;  /* 0x0000001c42137223 */ /* 0x000fe20000010013 */
[----:B------:R-:W-:Y:S01]  /*b150*/  FFMA.FTZ R75, R54, R66, R75 ;  /* 0x00000042364b7223 */ /* 0x000fe2000001004b */
[CC--:B------:R-:W-:Y:S01]  /*b160*/  FMUL.FTZ R98, R97.reuse, R32.reuse ;  /* 0x0000002061627220 */ /* 0x0c0fe20000410000 */
[----:B------:R-:W-:Y:S01]  /*b170*/  FMUL.FTZ R106, R106, R32 ;  /* 0x000000206a6a7220 */ /* 0x000fe20000410000 */
[----:B------:R-:W-:Y:S01]  /*b180*/  FFMA.FTZ R66, R97, UR57, -R69 ;  /* 0x0000003961427c23 */ /* 0x000fe20008010845 */
[----:B------:R-:W-:Y:S01]  /*b190*/  FADD.FTZ R181, R181, R70 ;  /* 0x00000046b5b57221 */ /* 0x000fe20000010000 */
[C---:B------:R-:W-:Y:S01]  /*b1a0*/  FMUL.FTZ R70, R73.reuse, R98 ;  /* 0x0000006249467220 */ /* 0x040fe20000410000 */
[C---:B------:R-:W-:Y:S01]  /*b1b0*/  FMUL.FTZ R67, R73.reuse, R106 ;  /* 0x0000006a49437220 */ /* 0x040fe20000410000 */
[----:B------:R-:W-:Y:S01]  /*b1c0*/  FADD.FTZ R99, -R182, R99 ;  /* 0x00000063b6637221 */ /* 0x000fe20000010100 */
[----:B------:R-:W-:Y:S01]  /*b1d0*/  FMUL.FTZ R73, R73, R66 ;  /* 0x0000004249497220 */ /* 0x000fe20000410000 */
[C---:B------:R-:W-:Y:S01]  /*b1e0*/  FFMA.FTZ R66, R71.reuse, R106, R70 ;  /* 0x0000006a47427223 */ /* 0x040fe20000010046 */
[C---:B------:R-:W-:Y:S01]  /*b1f0*/  FFMA.FTZ R67, R71.reuse, R98, -R67 ;  /* 0x0000006247437223 */ /* 0x040fe20000010843 */
[----:B------:R-:W-:Y:S01]  /*b200*/  FMUL.FTZ R70, R100, -R99 ;  /* 0x8000006364467220 */ /* 0x000fe20000410000 */
[----:B------:R-:W-:Y:S01]  /*b210*/  FFMA.FTZ R76, R71, R72, R73 ;  /* 0x00000048474c7223 */ /* 0x000fe20000010049 */
[-C--:B------:R-:W-:Y:S01]  /*b220*/  FMUL.FTZ R69, R56, R36.reuse ;  /* 0x0000002438457220 */ /* 0x080fe20000410000 */
[----:B------:R-:W-:Y:S01]  /*b230*/  FMUL.FTZ R100, R100, -R181 ;  /* 0x800000b564647220 */ /* 0x000fe20000410000 */
[----:B------:R-:W-:Y:S01]  /*b240*/  FMUL.FTZ R71, R181, UR56 ;  /* 0x00000038b5477c20 */ /* 0x000fe20008410000 */
[C---:B------:R-:W-:Y:S01]  /*b250*/  FMUL.FTZ R72, R120.reuse, R99 ;  /* 0x0000006378487220 */ /* 0x040fe20000410000 */
[----:B------:R-:W-:Y:S01]  /*b260*/  FFMA.FTZ R70, R101, R181, -R70 ;  /* 0x000000b565467223 */ /* 0x000fe20000010846 */
[-C--:B------:R-:W-:Y:S01]  /*b270*/  FFMA.FTZ R120, R120, -R69.reuse, R213 ;  /* 0x8000004578787223 */ /* 0x080fe200000100d5 */
[----:B------:R-:W-:Y:S01]  /*b280*/  FFMA.FTZ R74, R121, -R69, R214 ;  /* 0x80000045794a7223 */ /* 0x000fe200000100d6 */
[----:B------:R-:W-:Y:S01]  /*b290*/  FFMA.FTZ R101, R101, R99, R100 ;  /* 0x0000006365657223 */ /* 0x000fe20000010064 */
[C---:B------:R-:W-:Y:S01]  /*b2a0*/  FMUL.FTZ R69, R99.reuse, UR56 ;  /* 0x0000003863457c20 */ /* 0x040fe20008410000 */
[C---:B------:R-:W-:Y:S01]  /*b2b0*/  FFMA.FTZ R71, R99.reuse, UR57, -R71 ;  /* 0x0000003963477c23 */ /* 0x040fe20008010847 */
[-C--:B------:R-:W-:Y:S01]  /*b2c0*/  FMUL.FTZ R97, R99, R36.reuse ;  /* 0x0000002463617220 */ /* 0x080fe20000410000 */
[----:B------:R-:W-:Y:S01]  /*b2d0*/  FMUL.FTZ R99, R181, R36 ;  /* 0x00000024b5637220 */ /* 0x000fe20000410000 */
[----:B------:R-:W-:Y:S01]  /*b2e0*/  FADD.FTZ R38, R75, R38 ;  /* 0x000000264b267221 */ /* 0x000fe20000010000 */
[----:B------:R-:W-:Y:S01]  /*b2f0*/  FADD.FTZ R75, -R180, R101 ;  /* 0x00000065b44b7221 */ /* 0x000fe20000010100 */
[C---:B------:R-:W-:Y:S01]  /*b300*/  FMUL.FTZ R101, R120.reuse, R97 ;  /* 0x0000006178657220 */ /* 0x040fe20000410000 */
[C---:B------:R-:W-:Y:S01]  /*b310*/  FMUL.FTZ R100, R120.reuse, R99 ;  /* 0x0000006378647220 */ /* 0x040fe20000410000 */
[----:B------:R-:W-:Y:S01]  /*b320*/  FFMA.FTZ R69, R181, UR57, R69 ;  /* 0x00000039b5457c23 */ /* 0x000fe20008010045 */
[----:B------:R-:W-:Y:S01]  /*b330*/  FADD.FTZ R179, R179, R70 ;  /* 0x00000046b3b37221 */ /* 0x000fe20000010000 */
[----:B------:R-:W-:Y:S01]  /*b340*/  FMUL.FTZ R120, R120, R71 ;  /* 0x0000004778787220 */ /* 0x000fe20000410000 */
[----:B------:R-:W-:Y:S01]  /*b350*/  FFMA.FTZ R223, R68, R32, R223 ;  /* 0x0000002044df7223 */ /* 0x000fe200000100df */
[----:B------:R-:W-:Y:S01]  /*b360*/  FFMA.FTZ R76, R55, R68, R76 ;  /* 0x00000044374c7223 */ /* 0x000fe2000001004c */
[----:B------:R-:W-:Y:S01]  /*b370*/  FMUL.FTZ R68, R102, -R75 ;  /* 0x8000004b66447220 */ /* 0x000fe20000410000 */
[----:B------:R-:W-:Y:S01]  /*b380*/  FFMA.FTZ R73, R74, R69, R120 ;  /* 0x000000454a497223 */ /* 0x000fe20000010078 */
[----:B------:R-:W-:Y:S01]  /*b390*/  FMUL.FTZ R102, R102, -R179 ;  /* 0x800000b366667220 */ /* 0x000fe20000410000 */
[----:B------:R-:W-:Y:S01]  /*b3a0*/  FMUL.FTZ R69, R57, R41 ;  /* 0x0000002939457220 */ /* 0x000fe20000410000 */
[----:B------:R-:W-:Y:S01]  /*b3b0*/  FMUL.FTZ R112, R112, R92 ;  /* 0x0000005c70707220 */ /* 0x000fe20000410000 */
[----:B------:R-:W-:Y:S01]  /*b3c0*/  FFMA.FTZ R121, R121, R181, R72 ;  /* 0x000000b579797223 */ /* 0x000fe20000010048 */
[C---:B------:R-:W-:Y:S01]  /*b3d0*/  FMUL.FTZ R70, R124.reuse, R75 ;  /* 0x0000004b7c467220 */ /* 0x040fe20000410000 */
[C---:B------:R-:W-:Y:S01]  /*b3e0*/  FFMA.FTZ R68, R103.reuse, R179, -R68 ;  /* 0x000000b367447223 */ /* 0x040fe20000010844 */
[----:B------:R-:W-:Y:S01]  /*b3f0*/  FFMA.FTZ R103, R103, R75, R102 ;  /* 0x0000004b67677223 */ /* 0x000fe20000010066 */
[----:B------:R-:W-:Y:S01]  /*b400*/  FMUL.FTZ R72, R179, UR56 ;  /* 0x00000038b3487c20 */ /* 0x000fe20008410000 */
[----:B------:R-:W-:Y:S01]  /*b410*/  FFMA.FTZ R71, R124, -R69, R211 ;  /* 0x800000457c477223 */ /* 0x000fe200000100d3 */
[----:B------:R-:W-:Y:S01]  /*b420*/  FMUL.FTZ R102, R75, R41 ;  /* 0x000000294b667220 */ /* 0x000fe20000410000 */
[----:B------:R-:W-:Y:S01]  /*b430*/  FFMA.FTZ R61, R61, R79, -R112 ;  /* 0x0000004f3d3d7223 */ /* 0x000fe20000010870 */
[----:B------:R-:W-:Y:S01]  /*b440*/  FADD.FTZ R37, R76, R37 ;  /* 0x000000254c257221 */ /* 0x000fe20000010000 */
[----:B------:R-:W-:Y:S01]  /*b450*/  FFMA.FTZ R76, R125, R179, R70 ;  /* 0x000000b37d4c7223 */ /* 0x000fe20000010046 */
[----:B------:R-:W-:Y:S01]  /*b460*/  FMUL.FTZ R112, R179, R41 ;  /* 0x00000029b3707220 */ /* 0x000fe20000410000 */
[C---:B------:R-:W-:Y:S01]  /*b470*/  FFMA.FTZ R101, R74.reuse, R99, R101 ;  /* 0x000000634a657223 */ /* 0x040fe20000010065 */
[----:B------:R-:W-:Y:S01]  /*b480*/  FFMA.FTZ R100, R74, R97, -R100 ;  /* 0x000000614a647223 */ /* 0x000fe20000010864 */
[C---:B------:R-:W-:Y:S01]  /*b490*/  FMUL.FTZ R70, R75.reuse, UR56 ;  /* 0x000000384b467c20 */ /* 0x040fe20008410000 */
[----:B------:R-:W-:Y:S01]  /*b4a0*/  FFMA.FTZ R72, R75, UR57, -R72 ;  /* 0x000000394b487c23 */ /* 0x000fe20008010848 */
[----:B------:R-:W-:Y:S01]  /*b4b0*/  FADD.FTZ R113, R177, R68 ;  /* 0x00000044b1717221 */ /* 0x000fe20000010000 */
[----:B------:R-:W-:Y:S01]  /*b4c0*/  FFMA.FTZ R69, R125, -R69, R212 ;  /* 0x800000457d457223 */ /* 0x000fe200000100d4 */
[----:B------:R-:W-:Y:S01]  /*b4d0*/  FFMA.FTZ R74, R56, R121, R73 ;  /* 0x00000079384a7223 */ /* 0x000fe20000010049 */
[C---:B------:R-:W-:Y:S01]  /*b4e0*/  FMUL.FTZ R68, R71.reuse, R102 ;  /* 0x0000006647447220 */ /* 0x040fe20000410000 */
[----:B------:R-:W-:Y:S01]  /*b4f0*/  FADD.FTZ R73, -R178, R103 ;  /* 0x00000067b2497221 */ /* 0x000fe20000010100 */
[----:B------:R-:W-:Y:S01]  /*b500*/  FMUL.FTZ R103, R71, R112 ;  /* 0x0000007047677220 */ /* 0x000fe20000410000 */
[----:B------:R-:W-:Y:S01]  /*b510*/  FFMA.FTZ R70, R179, UR57, R70 ;  /* 0x00000039b3467c23 */ /* 0x000fe20008010046 */
[----:B------:R-:W-:Y:S01]  /*b520*/  FMUL.FTZ R71, R71, R72 ;  /* 0x0000004847477220 */ /* 0x000fe20000410000 */
[C---:B------:R-:W-:Y:S01]  /*b530*/  FFMA.FTZ R107, R69.reuse, R112, R68 ;  /* 0x00000070456b7223 */ /* 0x040fe20000010044 */
[C---:B------:R-:W-:Y:S01]  /*b540*/  FMUL.FTZ R68, R104.reuse, -R73 ;  /* 0x8000004968447220 */ /* 0x040fe20000410000 */
[-C--:B------:R-:W-:Y:S01]  /*b550*/  FMUL.FTZ R104, R104, -R113.reuse ;  /* 0x8000007168687220 */ /* 0x080fe20000410000 */
[----:B------:R-:W-:Y:S01]  /*b560*/  FFMA.FTZ R78, R69, R70, R71 ;  /* 0x00000046454e7223 */ /* 0x000fe20000010047 */
[----:B------:R-:W-:Y:S01]  /*b570*/  FMUL.FTZ R70, R58, R42 ;  /* 0x0000002a3a467220 */ /* 0x000fe20000410000 */
[----:B------:R-:W-:Y:S01]  /*b580*/  FFMA.FTZ R68, R105, R113, -R68 ;  /* 0x0000007169447223 */ /* 0x000fe20000010844 */
[----:B------:R-:W-:Y:S01]  /*b590*/  FFMA.FTZ R103, R69, R102, -R103 ;  /* 0x0000006645677223 */ /* 0x000fe20000010867 */
[----:B------:R-:W-:Y:S01]  /*b5a0*/  FADD.FTZ R35, R74, R35 ;  /* 0x000000234a237221 */ /* 0x000fe20000010000 */
[CC--:B------:R-:W-:Y:S01]  /*b5b0*/  FMUL.FTZ R72, R126.reuse, R73.reuse ;  /* 0x000000497e487220 */ /* 0x0c0fe20000410000 */
[----:B------:R-:W-:Y:S01]  /*b5c0*/  FFMA.FTZ R69, R105, R73, R104 ;  /* 0x0000004969457223 */ /* 0x000fe20000010068 */
[-C--:B------:R-:W-:Y:S01]  /*b5d0*/  FFMA.FTZ R126, R126, -R70.reuse, R209 ;  /* 0x800000467e7e7223 */ /* 0x080fe200000100d1 */
[----:B------:R-:W-:Y:S01]  /*b5e0*/  FFMA.FTZ R74, R127, -R70, R210 ;  /* 0x800000467f4a7223 */ /* 0x000fe200000100d2 */
[----:B------:R-:W-:Y:S01]  /*b5f0*/  FMUL.FTZ R70, R113, UR56 ;  /* 0x0000003871467c20 */ /* 0x000fe20008410000 */
[----:B------:R-:W-:Y:S01]  /*b600*/  FADD.FTZ R114, R175, R68 ;  /* 0x00000044af727221 */ /* 0x000fe20000010000 */
[C---:B------:R-:W-:Y:S01]  /*b610*/  FMUL.FTZ R68, R73.reuse, UR56 ;  /* 0x0000003849447c20 */ /* 0x040fe20008410000 */
[----:B------:R-:W-:Y:S01]  /*b620*/  FADD.FTZ R176, -R176, R69 ;  /* 0x00000045b0b07221 */ /* 0x000fe20000010100 */
[----:B------:R-:W-:Y:S01]  /*b630*/  FFMA.FTZ R71, R73, UR57, -R70 ;  /* 0x0000003949477c23 */ /* 0x000fe20008010846 */
[C---:B------:R-:W-:Y:S01]  /*b640*/  FMUL.FTZ R70, R108.reuse, -R114 ;  /* 0x800000726c467220 */ /* 0x040fe20000410000 */
[----:B------:R-:W-:Y:S01]  /*b650*/  FFMA.FTZ R69, R113, UR57, R68 ;  /* 0x0000003971457c23 */ /* 0x000fe20008010044 */
[----:B------:R-:W-:Y:S01]  /*b660*/  FMUL.FTZ R68, R108, -R176 ;  /* 0x800000b06c447220 */ /* 0x000fe20000410000 */
[----:B------:R-:W-:Y:S01]  /*b670*/  FFMA.FTZ R127, R127, R113, R72 ;  /* 0x000000717f7f7223 */ /* 0x000fe20000010048 */
[----:B------:R-:W-:Y:S01]  /*b680*/  FFMA.FTZ R18, R115, R24, R18 ;  /* 0x0000001873127223 */ /* 0x000fe20000010012 */
[----:B------:R-:W-:Y:S01]  /*b690*/  FMUL.FTZ R72, R126, R71 ;  /* 0x000000477e487220 */ /* 0x000fe20000410000 */
[C---:B------:R-:W-:Y:S01]  /*b6a0*/  FFMA.FTZ R115, R109.reuse, R176, R70 ;  /* 0x000000b06d737223 */ /* 0x040fe20000010046 */
[----:B------:R-:W-:Y:S01]  /*b6b0*/  FFMA.FTZ R68, R109, R114, -R68 ;  /* 0x000000726d447223 */ /* 0x000fe20000010844 */
[----:B------:R-:W-:Y:S01]  /*b6c0*/  FMUL.FTZ R105, R73, R42 ;  /* 0x0000002a49697220 */ /* 0x000fe20000410000 */
[----:B------:R-:W-:Y:S01]  /*b6d0*/  FFMA.FTZ R69, R74, R69, R72 ;  /* 0x000000454a457223 */ /* 0x000fe20000010048 */
[----:B------:R-:W-:Y:S01]  /*b6e0*/  FADD.FTZ R115, -R174, R115 ;  /* 0x00000073ae737221 */ /* 0x000fe20000010100 */
[----:B------:R-:W-:Y:S01]  /*b6f0*/  FADD.FTZ R117, R173, R68 ;  /* 0x00000044ad757221 */ /* 0x000fe20000010000 */
[----:B------:R-:W-:Y:S01]  /*b700*/  FFMA.FTZ R75, R57, R76, R78 ;  /* 0x0000004c394b7223 */ /* 0x000fe2000001004e */
[----:B------:R-:W-:Y:S01]  /*b710*/  FMUL.FTZ R113, R113, R42 ;  /* 0x0000002a71717220 */ /* 0x000fe20000410000 */
[----:B------:R-:W-:Y:S01]  /*b720*/  FMUL.FTZ R73, R126, R105 ;  /* 0x000000697e497220 */ /* 0x000fe20000410000 */
[----:B------:R-:W-:Y:S01]  /*b730*/  FFMA.FTZ R72, R58, R127, R69 ;  /* 0x0000007f3a487223 */ /* 0x000fe20000010045 */
[----:B------:R-:W-:Y:S01]  /*b740*/  FMUL.FTZ R69, R59, R43 ;  /* 0x0000002b3b457220 */ /* 0x000fe20000410000 */
[C---:B------:R-:W-:Y:S01]  /*b750*/  FMUL.FTZ R68, R110.reuse, -R115 ;  /* 0x800000736e447220 */ /* 0x040fe20000410000 */
[----:B------:R-:W-:Y:S01]  /*b760*/  FMUL.FTZ R110, R110, -R117 ;  /* 0x800000756e6e7220 */ /* 0x000fe20000410000 */
[----:B------:R-:W-:Y:S01]  /*b770*/  FADD.FTZ R34, R75, R34 ;  /* 0x000000224b227221 */ /* 0x000fe20000010000 */
[----:B------:R-:W-:Y:S01]  /*b780*/  FFMA.FTZ R104, R74, R113, R73 ;  /* 0x000000714a687223 */ /* 0x000fe20000010049 */
[C---:B------:R-:W-:Y:S01]  /*b790*/  FMUL.FTZ R71, R128.reuse, R176 ;  /* 0x000000b080477220 */ /* 0x040fe20000410000 */
[-C--:B------:R-:W-:Y:S01]  /*b7a0*/  FFMA.FTZ R75, R128, -R69.reuse, R208 ;  /* 0x80000045804b7223 */ /* 0x080fe200000100d0 */
[----:B------:R-:W-:Y:S01]  /*b7b0*/  FFMA.FTZ R73, R129, -R69, R207 ;  /* 0x8000004581497223 */ /* 0x000fe200000100cf */
[C---:B------:R-:W-:Y:S01]  /*b7c0*/  FFMA.FTZ R68, R111.reuse, R117, -R68 ;  /* 0x000000756f447223 */ /* 0x040fe20000010844 */
[----:B------:R-:W-:Y:S01]  /*b7d0*/  FFMA.FTZ R111, R111, R115, R110 ;  /* 0x000000736f6f7223 */ /* 0x000fe2000001006e */
[C---:B------:R-:W-:Y:S01]  /*b7e0*/  FMUL.FTZ R69, R176.reuse, UR56 ;  /* 0x00000038b0457c20 */ /* 0x040fe20008410000 */
[-C--:B------:R-:W-:Y:S01]  /*b7f0*/  FMUL.FTZ R110, R176, R43.reuse ;  /* 0x0000002bb06e7220 */ /* 0x080fe20000410000 */
[----:B------:R-:W-:Y:S01]  /*b800*/  FFMA.FTZ R70, R129, R114, R71 ;  /* 0x0000007281467223 */ /* 0x000fe20000010047 */
[----:B------:R-:W-:Y:S01]  /*b810*/  FADD.FTZ R33, R72, R33 ;  /* 0x0000002148217221 */ /* 0x000fe20000010000 */
[----:B------:R-:W-:Y:S01]  /*b820*/  FADD.FTZ R122, R171, R68 ;  /* 0x00000044ab7a7221 */ /* 0x000fe20000010000 */
[C---:B------:R-:W-:Y:S01]  /*b830*/  FMUL.FTZ R71, R114.reuse, UR56 ;  /* 0x0000003872477c20 */ /* 0x040fe20008410000 */
[C---:B------:R-:W-:Y:S01]  /*b840*/  FFMA.FTZ R72, R114.reuse, UR57, R69 ;  /* 0x0000003972487c23 */ /* 0x040fe20008010045 */
[----:B------:R-:W-:Y:S01]  /*b850*/  FMUL.FTZ R114, R114, R43 ;  /* 0x0000002b72727220 */ /* 0x000fe20000410000 */
[----:B------:R-:W-:Y:S01]  /*b860*/  FMUL.FTZ R68, R75, R110 ;  /* 0x0000006e4b447220 */ /* 0x000fe20000410000 */
[----:B------:R-:W-:Y:S01]  /*b870*/  FMUL.FTZ R126, R126, R113 ;  /* 0x000000717e7e7220 */ /* 0x000fe20000410000 */
[----:B------:R-:W-:Y:S01]  /*b880*/  FADD.FTZ R120, -R172, R111 ;  /* 0x0000006fac787221 */ /* 0x000fe20000010100 */
[----:B------:R-:W-:Y:S01]  /*b890*/  FMUL.FTZ R69, R146, -R122 ;  /* 0x8000007a92457220 */ /* 0x000fe20000410000 */
[----:B------:R-:W-:Y:S01]  /*b8a0*/  FFMA.FTZ R109, R73, R114, R68 ;  /* 0x00000072496d7223 */ /* 0x000fe20000010044 */
[----:B------:R-:W-:Y:S01]  /*b8b0*/  FFMA.FTZ R108, R74, R105, -R126 ;  /* 0x000000694a6c7223 */ /* 0x000fe2000001087e */
[-C--:B------:R-:W-:Y:S01]  /*b8c0*/  FMUL.FTZ R68, R146, -R120.reuse ;  /* 0x8000007892447220 */ /* 0x080fe20000410000 */
[----:B------:R-:W-:Y:S01]  /*b8d0*/  FFMA.FTZ R74, R176, UR57, -R71 ;  /* 0x00000039b04a7c23 */ /* 0x000fe20008010847 */
[----:B------:R-:W-:Y:S01]  /*b8e0*/  FFMA.FTZ R69, R147, R120, R69 ;  /* 0x0000007893457223 */ /* 0x000fe20000010045 */
[----:B------:R-:W-:Y:S01]  /*b8f0*/  FMUL.FTZ R111, R75, R114 ;  /* 0x000000724b6f7220 */ /* 0x000fe20000410000 */
[----:B------:R-:W-:Y:S01]  /*b900*/  FFMA.FTZ R68, R147, R122, -R68 ;  /* 0x0000007a93447223 */ /* 0x000fe20000010844 */
[----:B------:R-:W-:Y:S01]  /*b910*/  FMUL.FTZ R71, R75, R74 ;  /* 0x0000004a4b477220 */ /* 0x000fe20000410000 */
[----:B------:R-:W-:Y:S01]  /*b920*/  FADD.FTZ R69, -R170, R69 ;  /* 0x00000045aa457221 */ /* 0x000fe20000010100 */
[----:B------:R-:W-:Y:S01]  /*b930*/  FFMA.FTZ R227, R70, R43, R227 ;  /* 0x0000002b46e37223 */ /* 0x000fe200000100e3 */
[----:B------:R-:W-:Y:S01]  /*b940*/  FADD.FTZ R169, R169, R68 ;  /* 0x00000044a9a97221 */ /* 0x000fe20000010000 */
[C---:B------:R-:W-:Y:S01]  /*b950*/  FFMA.FTZ R72, R73.reuse, R72, R71 ;  /* 0x0000004849487223 */ /* 0x040fe20000010047 */
[C---:B------:R-:W-:Y:S01]  /*b960*/  FMUL.FTZ R68, R148.reuse, -R69 ;  /* 0x8000004594447220 */ /* 0x040fe20000410000 */
[----:B------:R-:W-:Y:S01]  /*b970*/  FFMA.FTZ R111, R73, R110, -R111 ;  /* 0x0000006e496f7223 */ /* 0x000fe2000001086f */
[-C--:B------:R-:W-:Y:S01]  /*b980*/  FMUL.FTZ R148, R148, -R169.reuse ;  /* 0x800000a994947220 */ /* 0x080fe20000410000 */
[----:B------:R-:W-:Y:S01]  /*b990*/  FFMA.FTZ R74, R59, R70, R72 ;  /* 0x000000463b4a7223 */ /* 0x000fe20000010048 */
[C---:B------:R-:W-:Y:S01]  /*b9a0*/  FFMA.FTZ R68, R149.reuse, R169, -R68 ;  /* 0x000000a995447223 */ /* 0x040fe20000010844 */
[----:B------:R-:W-:Y:S01]  /*b9b0*/  FMUL.FTZ R72, R130, R115 ;  /* 0x0000007382487220 */ /* 0x000fe20000410000 */
[----:B------:R-:W-:Y:S01]  /*b9c0*/  FFMA.FTZ R149, R149, R69, R148 ;  /* 0x0000004595957223 */ /* 0x000fe20000010094 */
[----:B------:R-:W-:Y:S01]  /*b9d0*/  FADD.FTZ R31, R74, R31 ;  /* 0x0000001f4a1f7221 */ /* 0x000fe20000010000 */
[----:B------:R-:W-:Y:S01]  /*b9e0*/  FADD.FTZ R167, R167, R68 ;  /* 0x00000044a7a77221 */ /* 0x000fe20000010000 */
[----:B------:R-:W-:Y:S01]  /*b9f0*/  FMUL.FTZ R74, R117, UR56 ;  /* 0x00000038754a7c20 */ /* 0x000fe20008410000 */
[----:B------:R-:W-:Y:S01]  /*ba00*/  FMUL.FTZ R68, R115, UR56 ;  /* 0x0000003873447c20 */ /* 0x000fe20008410000 */
[----:B------:R-:W-:Y:S01]  /*ba10*/  FMUL.FTZ R70, R80, R44 ;  /* 0x0000002c50467220 */ /* 0x000fe20000410000 */
[----:B------:R-:W-:Y:S01]  /*ba20*/  FFMA.FTZ R72, R131, R117, R72 ;  /* 0x0000007583487223 */ /* 0x000fe20000010048 */
[----:B------:R-:W-:Y:S01]  /*ba30*/  FFMA.FTZ R75, R115, UR57, -R74 ;  /* 0x00000039734b7c23 */ /* 0x000fe2000801084a */
[----:B------:R-:W-:Y:S01]  /*ba40*/  FADD.FTZ R78, -R168, R149 ;  /* 0x00000095a84e7221 */ /* 0x000fe20000010100 */
[----:B------:R-:W-:Y:S01]  /*ba50*/  FFMA.FTZ R73, R117, UR57, R68 ;  /* 0x0000003975497c23 */ /* 0x000fe20008010044 */
[----:B------:R-:W-:Y:S01]  /*ba60*/  FFMA.FTZ R130, R130, -R70, R205 ;  /* 0x8000004682827223 */ /* 0x000fe200000100cd */
[-C--:B------:R-:W-:Y:S01]  /*ba70*/  FMUL.FTZ R115, R115, R44.reuse ;  /* 0x0000002c73737220 */ /* 0x080fe20000410000 */
[----:B------:R-:W-:Y:S01]  /*ba80*/  FMUL.FTZ R117, R117, R44 ;  /* 0x0000002c75757220 */ /* 0x000fe20000410000 */
[C---:B------:R-:W-:Y:S01]  /*ba90*/  FMUL.FTZ R71, R150.reuse, -R167 ;  /* 0x800000a796477220 */ /* 0x040fe20000410000 */
[----:B------:R-:W-:Y:S01]  /*baa0*/  FMUL.FTZ R68, R150, -R78 ;  /* 0x8000004e96447220 */ /* 0x000fe20000410000 */
[----:B------:R-:W-:Y:S01]  /*bab0*/  FFMA.FTZ R70, R131, -R70, R206 ;  /* 0x8000004683467223 */ /* 0x000fe200000100ce */
[C---:B------:R-:W-:Y:S01]  /*bac0*/  FMUL.FTZ R77, R130.reuse, R115 ;  /* 0x00000073824d7220 */ /* 0x040fe20000410000 */
[C---:B------:R-:W-:Y:S01]  /*bad0*/  FMUL.FTZ R74, R130.reuse, R75 ;  /* 0x0000004b824a7220 */ /* 0x040fe20000410000 */
[----:B------:R-:W-:Y:S01]  /*bae0*/  FMUL.FTZ R116, R130, R117 ;  /* 0x0000007582747220 */ /* 0x000fe20000410000 */
[C---:B------:R-:W-:Y:S01]  /*baf0*/  FFMA.FTZ R71, R151.reuse, R78, R71 ;  /* 0x0000004e97477223 */ /* 0x040fe20000010047 */
[----:B------:R-:W-:Y:S01]  /*bb00*/  FFMA.FTZ R68, R151, R167, -R68 ;  /* 0x000000a797447223 */ /* 0x000fe20000010844 */
[C---:B------:R-:W-:Y:S01]  /*bb10*/  FFMA.FTZ R118, R70.reuse, R117, R77 ;  /* 0x0000007546767223 */ /* 0x040fe2000001004d */
[C---:B------:R-:W-:Y:S01]  /*bb20*/  FFMA.FTZ R116, R70.reuse, R115, -R116 ;  /* 0x0000007346747223 */ /* 0x040fe20000010874 */
[----:B------:R-:W-:Y:S01]  /*bb30*/  FFMA.FTZ R173, R70, R73, R74 ;  /* 0x0000004946ad7223 */ /* 0x000fe2000001004a */
[----:B------:R-:W-:Y:S01]  /*bb40*/  FADD.FTZ R166, -R166, R71 ;  /* 0x00000047a6a67221 */ /* 0x000fe20000010100 */
[----:B------:R-:W-:Y:S01]  /*bb50*/  FMUL.FTZ R70, R81, R45 ;  /* 0x0000002d51467220 */ /* 0x000fe20000410000 */
[----:B------:R-:W-:Y:S01]  /*bb60*/  FMUL.FTZ R71, R132, R120 ;  /* 0x0000007884477220 */ /* 0x000fe20000410000 */
[----:B------:R-:W-:Y:S01]  /*bb70*/  FADD.FTZ R165, R165, R68 ;  /* 0x00000044a5a57221 */ /* 0x000fe20000010000 */
[C---:B------:R-:W-:Y:S01]  /*bb80*/  FMUL.FTZ R68, R152.reuse, -R166 ;  /* 0x800000a698447220 */ /* 0x040fe20000410000 */
[C---:B------:R-:W-:Y:S01]  /*bb90*/  FFMA.FTZ R73, R133.reuse, -R70, R204 ;  /* 0x8000004685497223 */ /* 0x040fe200000100cc */
[----:B------:R-:W-:Y:S01]  /*bba0*/  FFMA.FTZ R133, R133, R122, R71 ;  /* 0x0000007a85857223 */ /* 0x000fe20000010047 */
[-C--:B------:R-:W-:Y:S01]  /*bbb0*/  FMUL.FTZ R71, R152, -R165.reuse ;  /* 0x800000a598477220 */ /* 0x080fe20000410000 */
[C---:B------:R-:W-:Y:S01]  /*bbc0*/  FFMA.FTZ R68, R153.reuse, R165, -R68 ;  /* 0x000000a599447223 */ /* 0x040fe20000010844 */
[----:B------:R-:W-:Y:S01]  /*bbd0*/  FMUL.FTZ R119, R122, UR56 ;  /* 0x000000387a777c20 */ /* 0x000fe20008410000 */
[----:B------:R-:W-:Y:S01]  /*bbe0*/  FMUL.FTZ R77, R120, UR56 ;  /* 0x00000038784d7c20 */ /* 0x000fe20008410000 */
[----:B------:R-:W-:Y:S01]  /*bbf0*/  FFMA.FTZ R71, R153, R166, R71 ;  /* 0x000000a699477223 */ /* 0x000fe20000010047 */
[----:B------:R-:W-:Y:S01]  /*bc00*/  FADD.FTZ R163, R163, R68 ;  /* 0x00000044a3a37221 */ /* 0x000fe20000010000 */
[----:B------:R-:W-:Y:S01]  /*bc10*/  FFMA.FTZ R75, R132, -R70, R203 ;  /* 0x80000046844b7223 */ /* 0x000fe200000100cb */
[----:B------:R-:W-:Y:S01]  /*bc20*/  FFMA.FTZ R229, R72, R44, R229 ;  /* 0x0000002c48e57223 */ /* 0x000fe200000100e5 */
[----:B------:R-:W-:Y:S01]  /*bc30*/  FADD.FTZ R164, -R164, R71 ;  /* 0x00000047a4a47221 */ /* 0x000fe20000010100 */
[----:B------:R-:W-:Y:S01]  /*bc40*/  FMUL.FTZ R71, R154, -R163 ;  /* 0x800000a39a477220 */ /* 0x000fe20000410000 */
[----:B------:R-:W-:Y:S01]  /*bc50*/  FFMA.FTZ R173, R80, R72, R173 ;  /* 0x0000004850ad7223 */ /* 0x000fe200000100ad */
[----:B------:R-:W-:Y:S01]  /*bc60*/  FFMA.FTZ R72, R120, UR57, -R119 ;  /* 0x0000003978487c23 */ /* 0x000fe20008010877 */
[-C--:B------:R-:W-:Y:S01]  /*bc70*/  FMUL.FTZ R68, R154, -R164.reuse ;  /* 0x800000a49a447220 */ /* 0x080fe20000410000 */
[C---:B------:R-:W-:Y:S01]  /*bc80*/  FFMA.FTZ R71, R155.reuse, R164, R71 ;  /* 0x000000a49b477223 */ /* 0x040fe20000010047 */
[----:B------:R-:W-:Y:S01]  /*bc90*/  FFMA.FTZ R70, R122, UR57, R77 ;  /* 0x000000397a467c23 */ /* 0x000fe2000801004d */
[----:B------:R-:W-:Y:S01]  /*bca0*/  FMUL.FTZ R120, R120, R45 ;  /* 0x0000002d78787220 */ /* 0x000fe20000410000 */
[----:B------:R-:W-:Y:S01]  /*bcb0*/  FFMA.FTZ R68, R155, R163, -R68 ;  /* 0x000000a39b447223 */ /* 0x000fe20000010844 */
[----:B------:R-:W-:Y:S01]  /*bcc0*/  FMUL.FTZ R122, R122, R45 ;  /* 0x0000002d7a7a7220 */ /* 0x000fe20000410000 */
[----:B------:R-:W-:Y:S01]  /*bcd0*/  FADD.FTZ R162, -R162, R71 ;  /* 0x00000047a2a27221 */ /* 0x000fe20000010100 */
[----:B------:R-:W-:Y:S01]  /*bce0*/  FMUL.FTZ R74, R75, R120 ;  /* 0x000000784b4a7220 */ /* 0x000fe20000410000 */
[----:B------:R-:W-:Y:S01]  /*bcf0*/  FADD.FTZ R161, R161, R68 ;  /* 0x00000044a1a17221 */ /* 0x000fe20000010000 */
[C---:B------:R-:W-:Y:S01]  /*bd00*/  FMUL.FTZ R77, R75.reuse, R72 ;  /* 0x000000484b4d7220 */ /* 0x040fe20000410000 */
[----:B------:R-:W-:Y:S01]  /*bd10*/  FMUL.FTZ R119, R75, R122 ;  /* 0x0000007a4b777220 */ /* 0x000fe20000410000 */
[C---:B------:R-:W-:Y:S01]  /*bd20*/  FMUL.FTZ R68, R156.reuse, -R162 ;  /* 0x800000a29c447220 */ /* 0x040fe20000410000 */
[----:B------:R-:W-:Y:S01]  /*bd30*/  FFMA.FTZ R224, R121, R36, R224 ;  /* 0x0000002479e07223 */ /* 0x000fe200000100e0 */
[-C--:B------:R-:W-:Y:S01]  /*bd40*/  FMUL.FTZ R71, R156, -R161.reuse ;  /* 0x800000a19c477220 */ /* 0x080fe20000410000 */
[C---:B------:R-:W-:Y:S01]  /*bd50*/  FFMA.FTZ R121, R73.reuse, R122, R74 ;  /* 0x0000007a49797223 */ /* 0x040fe2000001004a */
[C---:B------:R-:W-:Y:S01]  /*bd60*/  FFMA.FTZ R119, R73.reuse, R120, -R119 ;  /* 0x0000007849777223 */ /* 0x040fe20000010877 */
[----:B------:R-:W-:Y:S01]  /*bd70*/  FFMA.FTZ R72, R73, R70, R77 ;  /* 0x0000004649487223 */ /* 0x000fe2000001004d */
[----:B------:R-:W-:Y:S01]  /*bd80*/  FFMA.FTZ R68, R157, R161, -R68 ;  /* 0x000000a19d447223 */ /* 0x000fe20000010844 */
[----:B------:R-:W-:Y:S01]  /*bd90*/  SHF.L.U32 R73, R91, 0x5, RZ ;  /* 0x000000055b497819 */ /* 0x000fe200000006ff */
[----:B------:R-:W-:Y:S01]  /*bda0*/  FFMA.FTZ R71, R157, R162, R71 ;  /* 0x000000a29d477223 */ /* 0x000fe20000010047 */
[----:B------:R-:W-:Y:S01]  /*bdb0*/  FMUL.FTZ R70, R82, R46 ;  /* 0x0000002e52467220 */ /* 0x000fe20000410000 */
[----:B------:R-:W-:Y:S01]  /*bdc0*/  FADD.FTZ R159, R159, R68 ;  /* 0x000000449f9f7221 */ /* 0x000fe20000010000 */
[----:B------:R-:W-:Y:S01]  /*bdd0*/  IADD3 R68, R73, 0x1, RZ ;  /* 0x0000000149447810 */ /* 0x000fe20007ffe0ff */
[----:B------:R-:W-:Y:S01]  /*bde0*/  FMUL.FTZ R174, R134, R69 ;  /* 0x0000004586ae7220 */ /* 0x000fe20000410000 */
[----:B------:R-:W-:Y:S01]  /*bdf0*/  FADD.FTZ R160, -R160, R71 ;  /* 0x00000047a0a07221 */ /* 0x000fe20000010100 */
[-C--:B------:R-:W-:Y:S01]  /*be00*/  FFMA.FTZ R134, R134, -R70.reuse, R201 ;  /* 0x8000004686867223 */ /* 0x080fe200000100c9 */
[----:B------:R-:W-:Y:S01]  /*be10*/  FFMA.FTZ R178, R135, -R70, R202 ;  /* 0x8000004687b27223 */ /* 0x000fe200000100ca */
[----:B------:R-:W-:Y:S01]  /*be20*/  IADD3 R71, R73, 0x2, RZ ;  /* 0x0000000249477810 */ /* 0x000fe20007ffe0ff */
[----:B------:R-:W-:Y:S01]  /*be30*/  FMUL.FTZ R70, R169, UR56 ;  /* 0x00000038a9467c20 */ /* 0x000fe20008410000 */
[----:B------:R-:W-:Y:S01]  /*be40*/  LEA.HI.SX32 R130, R68, R73, 0x1b ;  /* 0x0000004944827211 */ /* 0x000fe200078fdaff */
[----:B------:R-:W-:Y:S01]  /*be50*/  FMUL.FTZ R68, R69, UR56 ;  /* 0x0000003845447c20 */ /* 0x000fe20008410000 */
[----:B------:R-:W-:Y:S01]  /*be60*/  FFMA.FTZ R225, R76, R41, R225 ;  /* 0x000000294ce17223 */ /* 0x000fe200000100e1 */
[----:B------:R-:W-:Y:S01]  /*be70*/  FFMA.FTZ R175, R81, R133, R72 ;  /* 0x0000008551af7223 */ /* 0x000fe20000010048 */
[----:B------:R-:W-:Y:S01]  /*be80*/  FMUL.FTZ R76, R87, R51 ;  /* 0x00000033574c7220 */ /* 0x000fe20000410000 */
[----:B------:R-:W-:Y:S01]  /*be90*/  IADD3 R72, R73, 0x3, RZ ;  /* 0x0000000349487810 */ /* 0x000fe20007ffe0ff */
[-C--:B------:R-:W-:Y:S01]  /*bea0*/  FMUL.FTZ R123, R69, R46.reuse ;  /* 0x0000002e457b7220 */ /* 0x080fe20000410000 */
[----:B------:R-:W-:Y:S01]  /*beb0*/  LEA.HI.SX32 R180, R71, R73, 0x1b ;  /* 0x0000004947b47211 */ /* 0x000fe200078fdaff */
[----:B------:R-:W-:Y:S01]  /*bec0*/  FFMA.FTZ R71, R69, UR57, -R70 ;  /* 0x0000003945477c23 */ /* 0x000fe20008010846 */
[----:B------:R-:W-:Y:S01]  /*bed0*/  FFMA.FTZ R174, R135, R169, R174 ;  /* 0x000000a987ae7223 */ /* 0x000fe200000100ae */
[C---:B------:R-:W-:Y:S01]  /*bee0*/  FFMA.FTZ R69, R169.reuse, UR57, R68 ;  /* 0x00000039a9457c23 */ /* 0x040fe20008010044 */
[----:B------:R-:W-:Y:S01]  /*bef0*/  FMUL.FTZ R169, R169, R46 ;  /* 0x0000002ea9a97220 */ /* 0x000fe20000410000 */
[-C--:B------:R-:W-:Y:S01]  /*bf00*/  FFMA.FTZ R77, R145, -R76.reuse, R192 ;  /* 0x8000004c914d7223 */ /* 0x080fe200000100c0 */
[----:B------:R-:W-:Y:S01]  /*bf10*/  LEA.HI.SX32 R68, R72, R73, 0x1b ;  /* 0x0000004948447211 */ /* 0x000fe200078fdaff */
[----:B------:R-:W-:Y:S01]  /*bf20*/  FFMA.FTZ R76, R144, -R76, R191 ;  /* 0x8000004c904c7223 */ /* 0x000fe200000100bf */
[----:B------:R-:W-:Y:S01]  /*bf30*/  FMUL.FTZ R72, R160, R51 ;  /* 0x00000033a0487220 */ /* 0x000fe20000410000 */
[C---:B------:R-:W-:Y:S01]  /*bf40*/  FMUL.FTZ R125, R134.reuse, R123 ;  /* 0x0000007b867d7220 */ /* 0x040fe20000410000 */
[C---:B------:R-:W-:Y:S01]  /*bf50*/  FMUL.FTZ R124, R134.reuse, R169 ;  /* 0x000000a9867c7220 */ /* 0x040fe20000410000 */
[----:B------:R-:W-:Y:S01]  /*bf60*/  FMUL.FTZ R126, R134, R71 ;  /* 0x00000047867e7220 */ /* 0x000fe20000410000 */
[----:B------:R-:W-:Y:S01]  /*bf70*/  FMUL.FTZ R70, R159, R51 ;  /* 0x000000339f467220 */ /* 0x000fe20000410000 */
[----:B------:R-:W-:Y:S01]  /*bf80*/  FMUL.FTZ R74, R76, R72 ;  /* 0x000000484c4a7220 */ /* 0x000fe20000410000 */
[C---:B------:R-:W-:Y:S01]  /*bf90*/  FFMA.FTZ R125, R178.reuse, R169, R125 ;  /* 0x000000a9b27d7223 */ /* 0x040fe2000001007d */
[C---:B------:R-:W-:Y:S01]  /*bfa0*/  FFMA.FTZ R124, R178.reuse, R123, -R124 ;  /* 0x0000007bb27c7223 */ /* 0x040fe2000001087c */
[----:B------:R-:W-:Y:S01]  /*bfb0*/  FFMA.FTZ R178, R178, R69, R126 ;  /* 0x00000045b2b27223 */ /* 0x000fe2000001007e */
[----:B------:R-:W-:Y:S01]  /*bfc0*/  LEA.HI.SX32 R128, R73, R73, 0x1b ;  /* 0x0000004949807211 */ /* 0x000fe200078fdaff */
[----:B------:R-:W-:Y:S01]  /*bfd0*/  FFMA.FTZ R69, R77, R70, R74 ;  /* 0x000000464d457223 */ /* 0x000fe2000001004a */
[----:B------:R-:W-:Y:S01]  /*bfe0*/  FMUL.FTZ R74, R86, R50 ;  /* 0x00000032564a7220 */ /* 0x000fe20000410000 */
[-C--:B------:R-:W-:Y:S01]  /*bff0*/  FMUL.FTZ R126, R76, R70.reuse ;  /* 0x000000464c7e7220 */ /* 0x080fe20000410000 */
[-C--:B------:R-:W-:Y:S01]  /*c000*/  LEA R177, R128, R89.reuse, 0x2 ;  /* 0x0000005980b17211 */ /* 0x080fe200078e10ff */
[----:B------:R-:W-:Y:S01]  /*c010*/  FMUL.FTZ R70, R87, R70 ;  /* 0x0000004657467220 */ /* 0x000fe20000410000 */
[----:B------:R-:W-:Y:S01]  /*c020*/  FFMA.FTZ R226, R127, R42, R226 ;  /* 0x0000002a7fe27223 */ /* 0x000fe200000100e2 */
[-C--:B------:R-:W-:Y:S01]  /*c030*/  FFMA.FTZ R75, R143, -R74.reuse, R193 ;  /* 0x8000004a8f4b7223 */ /* 0x080fe200000100c1 */
[----:B------:R-:W-:Y:S01]  /*c040*/  FFMA.FTZ R74, R142, -R74, R194 ;  /* 0x8000004a8e4a7223 */ /* 0x000fe200000100c2 */
[----:B------:R-:W-:Y:S01]  /*c050*/  FMUL.FTZ R127, R162, R50 ;  /* 0x00000032a27f7220 */ /* 0x000fe20000410000 */
[----:B------:R-:W-:Y:S01]  /*c060*/  LEA R179, R130, R89, 0x2 ;  /* 0x0000005982b37211 */ /* 0x000fe200078e10ff */
[-C--:B------:R-:W-:Y:S01]  /*c070*/  FMUL.FTZ R128, R87, R72.reuse ;  /* 0x0000004857807220 */ /* 0x080fe20000410000 */
[----:B------:R-:W-:Y:S01]  /*c080*/  FFMA.FTZ R126, R77, R72, -R126 ;  /* 0x000000484d7e7223 */ /* 0x000fe2000001087e */
[----:B------:R0:W-:Y:S01]  /*c090*/  STS [R177+0x8400], R70 ;  /* 0x00840046b1007388 */ /* 0x0001e20000000800 */
[-C--:B------:R-:W-:Y:S01]  /*c0a0*/  FMUL.FTZ R72, R85, R49.reuse ;  /* 0x0000003155487220 */ /* 0x080fe20000410000 */
[----:B------:R-:W-:Y:S01]  /*c0b0*/  FMUL.FTZ R71, R161, R50 ;  /* 0x00000032a1477220 */ /* 0x000fe20000410000 */
[----:B------:R-:W-:Y:S01]  /*c0c0*/  FMUL.FTZ R132, R164, R49 ;  /* 0x00000031a4847220 */ /* 0x000fe20000410000 */
[----:B------:R1:W-:Y:S01]  /*c0d0*/  STS [R179+0x8404], R128 ;  /* 0x00840480b3007388 */ /* 0x0003e20000000800 */
[-C--:B------:R-:W-:Y:S01]  /*c0e0*/  FFMA.FTZ R73, R141, -R72.reuse, R196 ;  /* 0x800000488d497223 */ /* 0x080fe200000100c4 */
[----:B------:R-:W-:Y:S01]  /*c0f0*/  FFMA.FTZ R72, R140, -R72, R195 ;  /* 0x800000488c487223 */ /* 0x000fe200000100c3 */
[----:B------:R-:W-:Y:S01]  /*c100*/  FADD.FTZ R69, RZ, R69 ;  /* 0x00000045ff457221 */ /* 0x000fe20000010000 */
[----:B------:R-:W-:Y:S01]  /*c110*/  FMUL.FTZ R129, R86, R71 ;  /* 0x0000004756817220 */ /* 0x000fe20000410000 */
[----:B------:R-:W-:Y:S01]  /*c120*/  FMUL.FTZ R130, R163, R49 ;  /* 0x00000031a3827220 */ /* 0x000fe20000410000 */
[----:B0-----:R-:W-:Y:S01]  /*c130*/  FMUL.FTZ R70, R74, R127 ;  /* 0x0000007f4a467220 */ /* 0x001fe20000410000 */
[----:B------:R-:W-:Y:S01]  /*c140*/  FMUL.FTZ R134, R72, R132 ;  /* 0x0000008448867220 */ /* 0x000fe20000410000 */
[----:B------:R-:W-:Y:S01]  /*c150*/  FADD.FTZ R126, RZ, R126 ;  /* 0x0000007eff7e7221 */ /* 0x000fe20000010000 */
[----:B------:R-:W-:Y:S01]  /*c160*/  FMUL.FTZ R131, R165, R48 ;  /* 0x00000030a5837220 */ /* 0x000fe20000410000 */
[-C--:B-1----:R-:W-:Y:S01]  /*c170*/  FMUL.FTZ R128, R74, R71.reuse ;  /* 0x000000474a807220 */ /* 0x082fe20000410000 */
[----:B------:R-:W-:Y:S01]  /*c180*/  FFMA.FTZ R70, R75, R71, R70 ;  /* 0x000000474b467223 */ /* 0x000fe20000010046 */
[----:B------:R-:W-:Y:S01]  /*c190*/  FFMA.FTZ R134, R73, R130, R134 ;  /* 0x0000008249867223 */ /* 0x000fe20000010086 */
[----:B------:R-:W-:Y:S01]  /*c1a0*/  FFMA.FTZ R230, R133, R45, R230 ;  /* 0x0000002d85e67223 */ /* 0x000fe200000100e6 */
[----:B------:R-:W-:Y:S01]  /*c1b0*/  FFMA.FTZ R71, R75, R127, -R128 ;  /* 0x0000007f4b477223 */ /* 0x000fe20000010880 */
[----:B------:R-:W-:Y:S01]  /*c1c0*/  FADD.FTZ R69, R69, R70 ;  /* 0x0000004645457221 */ /* 0x000fe20000010000 */
[----:B------:R-:W-:Y:S01]  /*c1d0*/  FMUL.FTZ R70, R84, R48 ;  /* 0x0000003054467220 */ /* 0x000fe20000410000 */
[----:B------:R-:W-:Y:S01]  /*c1e0*/  FMUL.FTZ R128, R72, R130 ;  /* 0x0000008248807220 */ /* 0x000fe20000410000 */
[----:B------:R-:W-:Y:S01]  /*c1f0*/  FADD.FTZ R126, R126, R71 ;  /* 0x000000477e7e7221 */ /* 0x000fe20000010000 */
[----:B------:R-:W-:Y:S01]  /*c200*/  FADD.FTZ R134, R69, R134 ;  /* 0x0000008645867221 */ /* 0x000fe20000010000 */
[----:B------:R-:W-:Y:S01]  /*c210*/  FFMA.FTZ R71, R138, -R70, R197 ;  /* 0x800000468a477223 */ /* 0x000fe200000100c5 */
[----:B------:R-:W-:Y:S01]  /*c220*/  LEA R181, R68, R89, 0x2 ;  /* 0x0000005944b57211 */ /* 0x000fe200078e10ff */
[----:B------:R-:W-:Y:S01]  /*c230*/  FMUL.FTZ R133, R166, R48 ;  /* 0x00000030a6857220 */ /* 0x000fe20000410000 */
[----:B------:R-:W-:Y:S01]  /*c240*/  FFMA.FTZ R69, R73, R132, -R128 ;  /* 0x0000008449457223 */ /* 0x000fe20000010880 */
[----:B------:R-:W-:Y:S01]  /*c250*/  FFMA.FTZ R70, R139, -R70, R198 ;  /* 0x800000468b467223 */ /* 0x000fe200000100c6 */
[C---:B------:R-:W-:Y:S01]  /*c260*/  FMUL.FTZ R68, R71.reuse, R131 ;  /* 0x0000008347447220 */ /* 0x040fe20000410000 */
[----:B------:R-:W-:Y:S01]  /*c270*/  FMUL.FTZ R128, R86, R127 ;  /* 0x0000007f56807220 */ /* 0x000fe20000410000 */
[-C--:B------:R-:W-:Y:S01]  /*c280*/  FMUL.FTZ R127, R71, R133.reuse ;  /* 0x00000085477f7220 */ /* 0x080fe20000410000 */
[----:B------:R-:W-:Y:S01]  /*c290*/  FADD.FTZ R69, R126, R69 ;  /* 0x000000457e457221 */ /* 0x000fe20000010000 */
[----:B------:R-:W-:Y:S01]  /*c2a0*/  FFMA.FTZ R146, R70, R133, -R68 ;  /* 0x0000008546927223 */ /* 0x000fe20000010844 */
[----:B------:R-:W-:Y:S01]  /*c2b0*/  FMUL.FTZ R68, R83, R47 ;  /* 0x0000002f53447220 */ /* 0x000fe20000410000 */
[----:B------:R-:W-:Y:S01]  /*c2c0*/  LEA R180, R180, R89, 0x2 ;  /* 0x00000059b4b47211 */ /* 0x000fe200078e10ff */
[----:B------:R-:W-:Y:S01]  /*c2d0*/  FFMA.FTZ R127, R70, R131, R127 ;  /* 0x00000083467f7223 */ /* 0x000fe2000001007f */
[----:B------:R-:W-:Y:S01]  /*c2e0*/  FADD.FTZ R146, R69, R146 ;  /* 0x0000009245927221 */ /* 0x000fe20000010000 */
[-C--:B------:R-:W-:Y:S01]  /*c2f0*/  FFMA.FTZ R69, R136, -R68.reuse, R199 ;  /* 0x8000004488457223 */ /* 0x080fe200000100c7 */
[-C--:B------:R-:W-:Y:S01]  /*c300*/  FMUL.FTZ R150, R78, R47.reuse ;  /* 0x0000002f4e967220 */ /* 0x080fe20000410000 */
[----:B------:R-:W-:Y:S01]  /*c310*/  FMUL.FTZ R148, R167, R47 ;  /* 0x0000002fa7947220 */ /* 0x000fe20000410000 */
[----:B------:R0:W-:Y:S01]  /*c320*/  STS [R180+0x8408], R129 ;  /* 0x00840881b4007388 */ /* 0x0001e20000000800 */
[----:B------:R-:W-:Y:S01]  /*c330*/  FADD.FTZ R126, R134, R127 ;  /* 0x0000007f867e7221 */ /* 0x000fe20000010000 */
[----:B------:R-:W-:Y:S01]  /*c340*/  FFMA.FTZ R68, R137, -R68, R200 ;  /* 0x8000004489447223 */ /* 0x000fe200000100c8 */
[----:B------:R-:W-:Y:S01]  /*c350*/  FMUL.FTZ R127, R69, R150 ;  /* 0x00000096457f7220 */ /* 0x000fe20000410000 */
[C---:B------:R-:W-:Y:S01]  /*c360*/  FMUL.FTZ R130, R85.reuse, R130 ;  /* 0x0000008255827220 */ /* 0x040fe20000410000 */
[----:B------:R-:W-:Y:S01]  /*c370*/  FMUL.FTZ R132, R85, R132 ;  /* 0x0000008455847220 */ /* 0x000fe20000410000 */
[----:B------:R1:W-:Y:S01]  /*c380*/  STS [R181+0x840c], R128 ;  /* 0x00840c80b5007388 */ /* 0x0003e20000000800 */
[----:B------:R-:W-:Y:S01]  /*c390*/  FFMA.FTZ R127, R68, R148, R127 ;  /* 0x00000094447f7223 */ /* 0x000fe2000001007f */
[----:B------:R-:W-:Y:S01]  /*c3a0*/  FMUL.FTZ R134, R84, R133 ;  /* 0x0000008554867220 */ /* 0x000fe20000410000 */
[----:B------:R-:W-:Y:S01]  /*c3b0*/  FMUL.FTZ R122, R81, R122 ;  /* 0x0000007a517a7220 */ /* 0x000fe20000410000 */
[----:B0-----:R-:W-:Y:S01]  /*c3c0*/  FMUL.FTZ R129, R69, R148 ;  /* 0x0000009445817220 */ /* 0x001fe20000410000 */
[----:B------:R-:W-:Y:S01]  /*c3d0*/  FADD.FTZ R126, R126, R127 ;  /* 0x0000007f7e7e7221 */ /* 0x000fe20000010000 */
[----:B------:R0:W-:Y:S01]  /*c3e0*/  STS [R177+0x8410], R130 ;  /* 0x00841082b1007388 */ /* 0x0001e20000000800 */
[----:B------:R-:W-:Y:S01]  /*c3f0*/  FMUL.FTZ R110, R59, R110 ;  /* 0x0000006e3b6e7220 */ /* 0x000fe20000410000 */
[----:B------:R-:W-:Y:S01]  /*c400*/  FFMA.FTZ R129, R68, R150, -R129 ;  /* 0x0000009644817223 */ /* 0x000fe20000010881 */
[----:B------:R-:W-:Y:S01]  /*c410*/  FADD.FTZ R126, R126, R125 ;  /* 0x0000007d7e7e7221 */ /* 0x000fe20000010000 */
[----:B------:R2:W-:Y:S01]  /*c420*/  STS [R177+0x8414], R132 ;  /* 0x00841484b1007388 */ /* 0x0005e20000000800 */
[----:B-1----:R-:W-:Y:S01]  /*c430*/  FMUL.FTZ R128, R84, R131 ;  /* 0x0000008354807220 */ /* 0x002fe20000410000 */
[----:B------:R-:W-:Y:S01]  /*c440*/  FADD.FTZ R129, R146, R129 ;  /* 0x0000008192817221 */ /* 0x000fe20000010000 */
[----:B------:R-:W-:Y:S01]  /*c450*/  FMUL.FTZ R102, R57, R102 ;  /* 0x0000006639667220 */ /* 0x000fe20000410000 */
[C---:B------:R-:W-:Y:S01]  /*c460*/  FMUL.FTZ R106, R55.reuse, R106 ;  /* 0x0000006a376a7220 */ /* 0x040fe20000410000 */
[----:B------:R-:W-:Y:S01]  /*c470*/  FMUL.FTZ R98, R55, R98 ;  /* 0x0000006237627220 */ /* 0x000fe20000410000 */
[----:B------:R-:W-:Y:S01]  /*c480*/  FADD.FTZ R124, R129, R124 ;  /* 0x0000007c817c7221 */ /* 0x000fe20000010000 */
[----:B0-----:R-:W-:Y:S01]  /*c490*/  FMUL.FTZ R130, R82, R169 ;  /* 0x000000a952827220 */ /* 0x001fe20000410000 */
[----:B------:R-:W-:Y:S01]  /*c4a0*/  FADD.FTZ R121, R126, R121 ;  /* 0x000000797e797221 */ /* 0x000fe20000010000 */
[----:B------:R0:W-:Y:S01]  /*c4b0*/  STS [R177+0x8418], R128 ;  /* 0x00841880b1007388 */ /* 0x0001e20000000800 */
[----:B--2---:R-:W-:Y:S01]  /*c4c0*/  FMUL.FTZ R132, R82, R123 ;  /* 0x0000007b52847220 */ /* 0x004fe20000410000 */
[----:B------:R-:W-:Y:S01]  /*c4d0*/  FADD.FTZ R119, R124, R119 ;  /* 0x000000777c777221 */ /* 0x000fe20000010000 */
[----:B------:R-:W-:Y:S01]  /*c4e0*/  FADD.FTZ R118, R121, R118 ;  /* 0x0000007679767221 */ /* 0x000fe20000010000 */
[----:B------:R1:W-:Y:S01]  /*c4f0*/  STS [R177+0x841c], R134 ;  /* 0x00841c86b1007388 */ /* 0x0003e20000000800 */
[----:B------:R-:W-:Y:S01]  /*c500*/  FMUL.FTZ R148, R83, R148 ;  /* 0x0000009453947220 */ /* 0x000fe20000410000 */
[----:B------:R-:W-:Y:S01]  /*c510*/  FADD.FTZ R116, R119, R116 ;  /* 0x0000007477747221 */ /* 0x000fe20000010000 */
[----:B------:R-:W-:Y:S01]  /*c520*/  FMUL.FTZ R150, R83, R150 ;  /* 0x0000009653967220 */ /* 0x000fe20000410000 */
[----:B------:R2:W-:Y:S01]  /*c530*/  STS [R177+0x8428], R130 ;  /* 0x00842882b1007388 */ /* 0x0005e20000000800 */
[----:B------:R-:W-:Y:S01]  /*c540*/  FMUL.FTZ R120, R81, R120 ;  /* 0x0000007851787220 */ /* 0x000fe20000410000 */
[C---:B0-----:R-:W-:Y:S01]  /*c550*/  FMUL.FTZ R128, R80.reuse, R117 ;  /* 0x0000007550807220 */ /* 0x041fe20000410000 */
        /* <DEDUP_REMOVED lines=12> */
[----:B------:R-:W-:Y:S01]  /*c620*/  FADD.FTZ R111, R116, R111 ;  /* 0x0000006f746f7221 */ /* 0x000fe20000010000 */
[----:B------:R0:W-:Y:S01]  /*c630*/  STS [R177+0x8454], R102 ;  /* 0x00845466b1007388 */ /* 0x0001e20000000800 */
[----:B------:R-:W-:Y:S01]  /*c640*/  FADD.FTZ R104, R109, R104 ;  /* 0x000000686d687221 */ /* 0x000fe20000010000 */
[----:B-1----:R-:W-:Y:S01]  /*c650*/  FMUL.FTZ R122, R58, R113 ;  /* 0x000000713a7a7220 */ /* 0x002fe20000410000 */
[----:B------:R-:W-:Y:S01]  /*c660*/  FADD.FTZ R108, R111, R108 ;  /* 0x0000006c6f6c7221 */ /* 0x000fe20000010000 */
[----:B------:R1:W-:Y:S01]  /*c670*/  STS [R177+0x8460], R106 ;  /* 0x0084606ab1007388 */ /* 0x0003e20000000800 */
[----:B------:R-:W-:Y:S01]  /*c680*/  FADD.FTZ R104, R104, R107 ;  /* 0x0000006b68687221 */ /* 0x000fe20000010000 */
[----:B--2---:R-:W-:Y:S01]  /*c690*/  FMUL.FTZ R110, R56, R97 ;  /* 0x00000061386e7220 */ /* 0x004fe20000410000 */
[----:B------:R-:W-:Y:S01]  /*c6a0*/  FADD.FTZ R103, R108, R103 ;  /* 0x000000676c677221 */ /* 0x000fe20000010000 */
[----:B------:R2:W-:Y:S01]  /*c6b0*/  STS [R177+0x8464], R98 ;  /* 0x00846462b1007388 */ /* 0x0005e20000000800 */
[----:B------:R-:W-:Y:S01]  /*c6c0*/  FADD.FTZ R183, R104, R101 ;  /* 0x0000006568b77221 */ /* 0x000fe20000010000 */
[----:B0-----:R-:W-:Y:S01]  /*c6d0*/  FMUL.FTZ R102, R54, R95 ;  /* 0x0000005f36667220 */ /* 0x001fe20000410000 */
[----:B------:R-:W-:Y:S01]  /*c6e0*/  FADD.FTZ R182, R103, R100 ;  /* 0x0000006467b67221 */ /* 0x000fe20000010000 */
[----:B------:R0:W-:Y:S01]  /*c6f0*/  STS [R177+0x8420], R148 ;  /* 0x00842094b1007388 */ /* 0x0001e20000000800 */
[C---:B------:R-:W-:Y:S01]  /*c700*/  IADD3 R100, R91.reuse, 0x200, RZ ;  /* 0x000002005b647810 */ /* 0x040fe20007ffe0ff */
[----:B-1----:R-:W-:Y:S01]  /*c710*/  FMUL.FTZ R106, R52, R79 ;  /* 0x0000004f346a7220 */ /* 0x002fe20000410000 */
[C---:B------:R-:W-:Y:S01]  /*c720*/  IADD3 R104, R91.reuse, 0x300, RZ ;  /* 0x000003005b687810 */ /* 0x040fe20007ffe0ff */
[----:B------:R-:W-:Y:S01]  /*c730*/  STS [R177+0x8424], R150 ;  /* 0x00842496b1007388 */ /* 0x000fe20000000800 */
[----:B------:R-:W-:Y:S01]  /*c740*/  IADD3 R108, R91, 0x400, RZ ;  /* 0x000004005b6c7810 */ /* 0x000fe20007ffe0ff */
[----:B--2---:R-:W-:Y:S01]  /*c750*/  FMUL.FTZ R98, R53, R93 ;  /* 0x0000005d35627220 */ /* 0x004fe20000410000 */
[C---:B------:R-:W-:Y:S01]  /*c760*/  IADD3 R116, R91.reuse, 0x600, RZ ;  /* 0x000006005b747810 */ /* 0x040fe20007ffe0ff */
[----:B------:R1:W-:Y:S01]  /*c770*/  STS [R177+0x8434], R120 ;  /* 0x00843478b1007388 */ /* 0x0003e20000000800 */
[----:B------:R-:W-:Y:S01]  /*c780*/  IADD3 R118, R91, 0x680, RZ ;  /* 0x000006805b767810 */ /* 0x000fe20007ffe0ff */
[----:B------:R-:W-:Y:S01]  /*c790*/  FADD.FTZ R183, R183, R66 ;  /* 0x00000042b7b77221 */ /* 0x000fe20000010000 */
[C---:B------:R-:W-:Y:S01]  /*c7a0*/  IADD3 R124, R91.reuse, 0x800, RZ ;  /* 0x000008005b7c7810 */ /* 0x040fe20007ffe0ff */
[----:B------:R2:W-:Y:S01]  /*c7b0*/  STS [R177+0x8438], R128 ;  /* 0x00843880b1007388 */ /* 0x0005e20000000800 */
[----:B------:R-:W-:Y:S01]  /*c7c0*/  IADD3 R126, R91, 0x880, RZ ;  /* 0x000008805b7e7810 */ /* 0x000fe20007ffe0ff */
[----:B------:R-:W-:Y:S01]  /*c7d0*/  FADD.FTZ R183, R183, R64 ;  /* 0x00000040b7b77221 */ /* 0x000fe20000010000 */
[C---:B------:R-:W-:Y:S01]  /*c7e0*/  IADD3 R146, R91.reuse, 0xb00, RZ ;  /* 0x00000b005b927810 */ /* 0x040fe20007ffe0ff */
[----:B------:R3:W-:Y:S01]  /*c7f0*/  STS [R177+0x843c], R134 ;  /* 0x00843c86b1007388 */ /* 0x0007e20000000800 */
[C---:B0-----:R-:W-:Y:S01]  /*c800*/  IADD3 R148, R91.reuse, 0xb80, RZ ;  /* 0x00000b805b947810 */ /* 0x041fe20007ffe0ff */
[C---:B------:R-:W-:Y:S01]  /*c810*/  FMUL.FTZ R192, R16.reuse, R192 ;  /* 0x000000c010c07220 */ /* 0x040fe20000410000 */
[C---:B-1----:R-:W-:Y:S01]  /*c820*/  IADD3 R120, R91.reuse, 0x700, RZ ;  /* 0x000007005b787810 */ /* 0x042fe20007ffe0ff */
[----:B------:R0:W-:Y:S01]  /*c830*/  STS [R177+0x8440], R114 ;  /* 0x00844072b1007388 */ /* 0x0001e20000000800 */
[C---:B------:R-:W-:Y:S01]  /*c840*/  IADD3 R150, R91.reuse, 0xc00, RZ ;  /* 0x00000c005b967810 */ /* 0x040fe20007ffe0ff */
[----:B------:R-:W-:Y:S01]  /*c850*/  FFMA.FTZ R184, -R16, R191, -RZ ;  /* 0x000000bf10b87223 */ /* 0x000fe200000109ff */
[C---:B--2---:R-:W-:Y:S01]  /*c860*/  IADD3 R128, R91.reuse, 0x900, RZ ;  /* 0x000009005b807810 */ /* 0x044fe20007ffe0ff */
[----:B------:R1:W-:Y:S01]  /*c870*/  STS [R177+0x8448], R122 ;  /* 0x0084487ab1007388 */ /* 0x0003e20000000800 */
[----:B------:R-:W-:Y:S01]  /*c880*/  IADD3 R152, R91, 0xc80, RZ ;  /* 0x00000c805b987810 */ /* 0x000fe20007ffe0ff */
[----:B------:R-:W-:Y:S01]  /*c890*/  FADD.FTZ R30, R173, R30 ;  /* 0x0000001ead1e7221 */ /* 0x000fe20000010000 */
[C---:B---3--:R-:W-:Y:S01]  /*c8a0*/  IADD3 R134, R91.reuse, 0xa80, RZ ;  /* 0x00000a805b867810 */ /* 0x048fe20007ffe0ff */
[----:B------:R2:W-:Y:S01]  /*c8b0*/  STS [R177+0x844c], R130 ;  /* 0x00844c82b1007388 */ /* 0x0005e20000000800 */
[----:B------:R-:W-:Y:S01]  /*c8c0*/  IADD3 R154, R91, 0xd00, RZ ;  /* 0x00000d005b9a7810 */ /* 0x000fe20007ffe0ff */
[----:B------:R-:W-:Y:S01]  /*c8d0*/  FMUL.FTZ R193, R15, R193 ;  /* 0x000000c10fc17220 */ /* 0x000fe20000410000 */
[C---:B0-----:R-:W-:Y:S01]  /*c8e0*/  IADD3 R114, R91.reuse, 0x580, RZ ;  /* 0x000005805b727810 */ /* 0x041fe20007ffe0ff */
[----:B------:R0:W-:Y:S01]  /*c8f0*/  STS [R177+0x8450], R112 ;  /* 0x00845070b1007388 */ /* 0x0001e20000000800 */
[C---:B------:R-:W-:Y:S01]  /*c900*/  IADD3 R156, R91.reuse, 0xd80, RZ ;  /* 0x00000d805b9c7810 */ /* 0x040fe20007ffe0ff */
[----:B------:R-:W-:Y:S01]  /*c910*/  FFMA.FTZ R231, R174, R46, R231 ;  /* 0x0000002eaee77223 */ /* 0x000fe200000100e7 */
[C---:B-1----:R-:W-:Y:S01]  /*c920*/  IADD3 R122, R91.reuse, 0x780, RZ ;  /* 0x000007805b7a7810 */ /* 0x042fe20007ffe0ff */
[----:B------:R1:W-:Y:S01]  /*c930*/  STS [R177+0x8458], R132 ;  /* 0x00845884b1007388 */ /* 0x0003e20000000800 */
[C---:B------:R-:W-:Y:S01]  /*c940*/  IADD3 R168, R91.reuse, 0xe80, RZ ;  /* 0x00000e805ba87810 */ /* 0x040fe20007ffe0ff */
[----:B------:R-:W-:Y:S01]  /*c950*/  FFMA.FTZ R173, R82, R174, R178 ;  /* 0x000000ae52ad7223 */ /* 0x000fe200000100b2 */
[C---:B--2---:R-:W-:Y:S01]  /*c960*/  IADD3 R130, R91.reuse, 0x980, RZ ;  /* 0x000009805b827810 */ /* 0x044fe20007ffe0ff */
[----:B------:R2:W-:Y:S01]  /*c970*/  STS [R177+0x845c], R110 ;  /* 0x00845c6eb1007388 */ /* 0x0005e20000000800 */
[----:B------:R-:W-:Y:S01]  /*c980*/  IADD3 R170, R91, 0xf00, RZ ;  /* 0x00000f005baa7810 */ /* 0x000fe20007ffe0ff */
[----:B------:R-:W-:Y:S01]  /*c990*/  FFMA.FTZ R194, -R15, R194, -RZ ;  /* 0x000000c20fc27223 */ /* 0x000fe200000109ff */
[C---:B0-----:R-:W-:Y:S01]  /*c9a0*/  IADD3 R112, R91.reuse, 0x500, RZ ;  /* 0x000005005b707810 */ /* 0x041fe20007ffe0ff */
[----:B------:R0:W-:Y:S01]  /*c9b0*/  STS [R177+0x8468], R96 ;  /* 0x00846860b1007388 */ /* 0x0001e20000000800 */
[----:B------:R-:W-:Y:S01]  /*c9c0*/  IADD3 R172, R91, 0xf80, RZ ;  /* 0x00000f805bac7810 */ /* 0x000fe20007ffe0ff */
[----:B------:R-:W-:Y:S01]  /*c9d0*/  FADD.FTZ R174, R183, R62 ;  /* 0x0000003eb7ae7221 */ /* 0x000fe20000010000 */
[C---:B-1----:R-:W-:Y:S01]  /*c9e0*/  IADD3 R132, R91.reuse, 0xa00, RZ ;  /* 0x00000a005b847810 */ /* 0x042fe20007ffe0ff */
[----:B------:R1:W-:Y:S01]  /*c9f0*/  STS [R177+0x846c], R102 ;  /* 0x00846c66b1007388 */ /* 0x0003e20000000800 */
[----:B------:R-:W-:Y:S01]  /*ca00*/  LEA.HI.SX32 R100, R100, R91, 0x1b ;  /* 0x0000005b64647211 */ /* 0x000fe200078fdaff */
[----:B------:R-:W-:Y:S01]  /*ca10*/  FFMA.FTZ R62, -R14, R195, -RZ ;  /* 0x000000c30e3e7223 */ /* 0x000fe200000109ff */
[----:B--2---:R-:W-:Y:S01]  /*ca20*/  IADD3 R110, R91, 0x480, RZ ;  /* 0x000004805b6e7810 */ /* 0x004fe20007ffe0ff */
[----:B------:R2:W-:Y:S01]  /*ca30*/  STS [R177+0x8470], R94 ;  /* 0x0084705eb1007388 */ /* 0x0005e20000000800 */
[----:B------:R-:W-:Y:S01]  /*ca40*/  LEA.HI.SX32 R104, R104, R91, 0x1b ;  /* 0x0000005b68687211 */ /* 0x000fe200078fdaff */
[----:B------:R-:W-:Y:S01]  /*ca50*/  FFMA.FTZ R64, -R13, R197, -RZ ;  /* 0x000000c50d407223 */ /* 0x000fe200000109ff */
[C---:B0-----:R-:W-:Y:S01]  /*ca60*/  IADD3 R96, R91.reuse, 0x100, RZ ;  /* 0x000001005b607810 */ /* 0x041fe20007ffe0ff */
[----:B------:R0:W-:Y:S01]  /*ca70*/  STS [R177+0x8474], R98 ;  /* 0x00847462b1007388 */ /* 0x0001e20000000800 */
[-C--:B------:R-:W-:Y:S01]  /*ca80*/  LEA.HI.SX32 R108, R108, R91.reuse, 0x1b ;  /* 0x0000005b6c6c7211 */ /* 0x080fe200078fdaff */
[----:B------:R-:W-:Y:S01]  /*ca90*/  FADD.FTZ R182, R182, R67 ;  /* 0x00000043b6b67221 */ /* 0x000fe20000010000 */
[C---:B-1----:R-:W-:Y:S01]  /*caa0*/  IADD3 R102, R91.reuse, 0x280, RZ ;  /* 0x000002805b667810 */ /* 0x042fe20007ffe0ff */
[----:B------:R1:W-:Y:S01]  /*cab0*/  STS [R177+0x8478], R92 ;  /* 0x0084785cb1007388 */ /* 0x0003e20000000800 */
[-C--:B------:R-:W-:Y:S01]  /*cac0*/  LEA.HI.SX32 R96, R96, R91.reuse, 0x1b ;  /* 0x0000005b60607211 */ /* 0x080fe200078fdaff */
[----:B------:R-:W-:Y:S01]  /*cad0*/  FADD.FTZ R182, R182, R65 ;  /* 0x00000041b6b67221 */ /* 0x000fe20000010000 */
[C---:B--2---:R-:W-:Y:S01]  /*cae0*/  IADD3 R94, R91.reuse, 0x80, RZ ;  /* 0x000000805b5e7810 */ /* 0x044fe20007ffe0ff */
[----:B------:R2:W-:Y:S01]  /*caf0*/  STS [R177+0x847c], R106 ;  /* 0x00847c6ab1007388 */ /* 0x0005e20000000800 */
[----:B------:R-:W-:Y:S01]  /*cb00*/  LEA.HI.SX32 R102, R102, R91, 0x1b ;  /* 0x0000005b66667211 */ /* 0x000fe200078fdaff */
[----:B------:R-:W-:Y:S01]  /*cb10*/  FFMA.FTZ R66, -R12, R199, -RZ ;  /* 0x000000c70c427223 */ /* 0x000fe200000109ff */
[----:B0-----:R-:W-:Y:S01]  /*cb20*/  IADD3 R98, R91, 0x180, RZ ;  /* 0x000001805b627810 */ /* 0x001fe20007ffe0ff */
[----:B------:R-:W-:Y:S01]  /*cb30*/  FFMA.FTZ R178, -R10, R203, -RZ ;  /* 0x000000cb0ab27223 */ /* 0x000fe200000109ff */
[-C--:B------:R-:W-:Y:S01]  /*cb40*/  LEA.HI.SX32 R94, R94, R91.reuse, 0x1b ;  /* 0x0000005b5e5e7211 */ /* 0x080fe200078fdaff */
[----:B------:R-:W-:Y:S01]  /*cb50*/  FADD.FTZ R29, R175, R29 ;  /* 0x0000001daf1d7221 */ /* 0x000fe20000010000 */
[CC--:B-1----:R-:W-:Y:S01]  /*cb60*/  LEA.HI.SX32 R92, R91.reuse, R91.reuse, 0x1b ;  /* 0x0000005b5b5c7211 */ /* 0x0c2fe200078fdaff */
[----:B------:R-:W-:Y:S01]  /*cb70*/  FADD.FTZ R175, R182, R63 ;  /* 0x0000003fb6af7221 */ /* 0x000fe20000010000 */
[----:B------:R-:W-:Y:S01]  /*cb80*/  LEA.HI.SX32 R98, R98, R91, 0x1b ;  /* 0x0000005b62627211 */ /* 0x000fe200078fdaff */
[----:B------:R-:W-:Y:S01]  /*cb90*/  FMUL.FTZ R182, R8, R207 ;  /* 0x000000cf08b67220 */ /* 0x000fe20000410000 */
[----:B--2---:R-:W-:Y:S01]  /*cba0*/  IADD3 R106, R91, 0x380, RZ ;  /* 0x000003805b6a7810 */ /* 0x004fe20007ffe0ff */
[----:B------:R-:W-:Y:S01]  /*cbb0*/  FMUL.FTZ R196, R14, R196 ;  /* 0x000000c40ec47220 */ /* 0x000fe20000410000 */
[-C--:B------:R-:W-:Y:S01]  /*cbc0*/  LEA.HI.SX32 R110, R110, R91.reuse, 0x1b ;  /* 0x0000005b6e6e7211 */ /* 0x080fe200078fdaff */
        /* <DEDUP_REMOVED lines=10> */
[----:B------:R-:W-:Y:S01]  /*cc70*/  FFMA.FTZ R208, -R8, R208, -RZ ;  /* 0x000000d008d07223 */ /* 0x000fe200000109ff */
[-C--:B------:R-:W-:Y:S01]  /*cc80*/  LEA.HI.SX32 R120, R120, R91.reuse, 0x1b ;  /* 0x0000005b78787211 */ /* 0x080fe200078fdaff */
[----:B------:R-:W-:Y:S01]  /*cc90*/  FMUL.FTZ R210, R7, R210 ;  /* 0x000000d207d27220 */ /* 0x000fe20000410000 */
[----:B------:R-:W-:Y:S01]  /*cca0*/  LEA.HI.SX32 R122, R122, R91, 0x1b ;  /* 0x0000005b7a7a7211 */ /* 0x000fe200078fdaff */
[----:B------:R-:W-:Y:S01]  /*ccb0*/  FMUL.FTZ R212, R6, R212 ;  /* 0x000000d406d47220 */ /* 0x000fe20000410000 */
[----:B------:R-:W-:Y:S01]  /*ccc0*/  LEA R79, R92, R89, 0x2 ;  /* 0x000000595c4f7211 */ /* 0x000fe200078e10ff */
[----:B------:R-:W-:Y:S01]  /*ccd0*/  BAR.SYNC.DEFER_BLOCKING 0x0 ;  /* 0x0000000000007b1d */ /* 0x000fe20000010000 */
        /* <DEDUP_REMOVED lines=8> */
[----:B------:R-:W-:Y:S01]  /*cd60*/  LEA.HI.SX32 R132, R132, R91, 0x1b ;  /* 0x0000005b84847211 */ /* 0x000fe200078fdaff */
[----:B------:R-:W-:Y:S01]  /*cd70*/  FMUL.FTZ R186, R0, R221 ;  /* 0x000000dd00ba7220 */ /* 0x000fe20000410000 */
[-C--:B------:R-:W-:Y:S01]  /*cd80*/  LEA.HI.SX32 R134, R134, R91.reuse, 0x1b ;  /* 0x0000005b86867211 */ /* 0x080fe200078fdaff */
[----:B------:R-:W-:Y:S01]  /*cd90*/  FFMA.FTZ R222, -R0, R222, -RZ ;  /* 0x000000de00de7223 */ /* 0x000fe200000109ff */
[-C--:B------:R-:W-:Y:S01]  /*cda0*/  LEA.HI.SX32 R146, R146, R91.reuse, 0x1b ;  /* 0x0000005b92927211 */ /* 0x080fe200078fdaff */
[----:B------:R-:W-:Y:S01]  /*cdb0*/  FMUL.FTZ R63, R167, UR56 ;  /* 0x00000038a73f7c20 */ /* 0x000fe20008410000 */
[-C--:B------:R-:W-:Y:S01]  /*cdc0*/  LEA.HI.SX32 R148, R148, R91.reuse, 0x1b ;  /* 0x0000005b94947211 */ /* 0x080fe200078fdaff */
[----:B------:R-:W-:Y:S01]  /*cdd0*/  FMUL.FTZ R183, R163, UR56 ;  /* 0x00000038a3b77c20 */ /* 0x000fe20008410000 */
[----:B------:R-:W-:-:S02]  /*cde0*/  LEA.HI.SX32 R150, R150, R91, 0x1b ;  /* 0x0000005b96967211 */ /* 0x000fc400078fdaff */
[-C--:B------:R-:W-:Y:S01]  /*cdf0*/  LEA.HI.SX32 R152, R152, R91.reuse, 0x1b ;  /* 0x0000005b98987211 */ /* 0x080fe200078fdaff */
[----:B------:R-:W-:Y:S01]  /*ce00*/  FFMA.FTZ R183, R164, UR57, -R183 ;  /* 0x00000039a4b77c23 */ /* 0x000fe200080108b7 */
[-C--:B------:R-:W-:Y:S02]  /*ce10*/  LEA.HI.SX32 R154, R154, R91.reuse, 0x1b ;  /* 0x0000005b9a9a7211 */ /* 0x080fe400078fdaff */
[-C--:B------:R-:W-:Y:S01]  /*ce20*/  LEA.HI.SX32 R156, R156, R91.reuse, 0x1b ;  /* 0x0000005b9c9c7211 */ /* 0x080fe200078fdaff */
[----:B------:R-:W0:Y:S01]  /*ce30*/  LDS R176, [R79+0x8400] ;  /* 0x008400004fb07984 */ /* 0x000e220000000800 */
[-C--:B------:R-:W-:Y:S02]  /*ce40*/  LEA.HI.SX32 R168, R168, R91.reuse, 0x1b ;  /* 0x0000005ba8a87211 */ /* 0x080fe400078fdaff */
[-C--:B------:R-:W-:Y:S02]  /*ce50*/  LEA.HI.SX32 R170, R170, R91.reuse, 0x1b ;  /* 0x0000005baaaa7211 */ /* 0x080fe400078fdaff */
[----:B------:R-:W-:-:S02]  /*ce60*/  LEA.HI.SX32 R172, R172, R91, 0x1b ;  /* 0x0000005bacac7211 */ /* 0x000fc400078fdaff */
[-C--:B------:R-:W-:Y:S02]  /*ce70*/  LEA R92, R94, R89.reuse, 0x2 ;  /* 0x000000595e5c7211 */ /* 0x080fe400078e10ff */
        /* <DEDUP_REMOVED lines=43> */
[----:B------:R-:W-:Y:S01]  /*d130*/  LEA R122, R172, R89, 0x2 ;  /* 0x00000059ac7a7211 */ /* 0x000fe200078e10ff */
        /* <DEDUP_REMOVED lines=21> */
[----:B-----5:R-:W-:-:S03]  /*d290*/  FFMA.FTZ R184, -R2, R219, -RZ ;  /* 0x000000db02b87223 */ /* 0x020fc600000109ff */
[----:B------:R5:W-:Y:S01]  /*d2a0*/  STS [R177+0xc614], R62 ;  /* 0x00c6143eb1007388 */ /* 0x000be20000000800 */
[----:B----4-:R-:W-:-:S03]  /*d2b0*/  FFMA.FTZ R180, -R9, R205, -RZ ;  /* 0x000000cd09b47223 */ /* 0x010fc600000109ff */
[----:B------:R4:W-:Y:S01]  /*d2c0*/  STS [R177+0xc61c], R64 ;  /* 0x00c61c40b1007388 */ /* 0x0009e20000000800 */
[----:B-1----:R-:W-:-:S03]  /*d2d0*/  FMUL.FTZ R181, R159, UR56 ;  /* 0x000000389fb57c20 */ /* 0x002fc60008410000 */
[----:B------:R1:W-:Y:S01]  /*d2e0*/  STS [R177+0xc624], R66 ;  /* 0x00c62442b1007388 */ /* 0x0003e20000000800 */
[----:B-----5:R-:W-:Y:S01]  /*d2f0*/  FFMA.FTZ R62, -R11, R201, -RZ ;  /* 0x000000c90b3e7223 */ /* 0x020fe200000109ff */
[----:B------:R-:W-:Y:S02]  /*d300*/  FFMA.FTZ R181, R160, UR57, -R181 ;  /* 0x00000039a0b57c23 */ /* 0x000fe400080108b5 */
[----:B------:R5:W-:Y:S01]  /*d310*/  STS [R177+0xc634], R178 ;  /* 0x00c634b2b1007388 */ /* 0x000be20000000800 */
[----:B----4-:R-:W-:-:S03]  /*d320*/  FFMA.FTZ R64, -R7, R209, -RZ ;  /* 0x000000d107407223 */ /* 0x010fc600000109ff */
[----:B------:R4:W-:Y:S01]  /*d330*/  STS [R177+0xc62c], R62 ;  /* 0x00c62c3eb1007388 */ /* 0x0009e20000000800 */
[----:B-1----:R-:W-:-:S03]  /*d340*/  FFMA.FTZ R66, -R5, R213, -RZ ;  /* 0x000000d505427223 */ /* 0x002fc600000109ff */
[----:B------:R1:W-:Y:S01]  /*d350*/  STS [R177+0xc64c], R64 ;  /* 0x00c64c40b1007388 */ /* 0x0003e20000000800 */
[----:B-----5:R-:W-:-:S03]  /*d360*/  FFMA.FTZ R178, -R4, R215, -RZ ;  /* 0x000000d704b27223 */ /* 0x020fc600000109ff */
[----:B------:R5:W-:Y:S01]  /*d370*/  STS [R177+0xc63c], R180 ;  /* 0x00c63cb4b1007388 */ /* 0x000be20000000800 */
[----:B----4-:R-:W-:-:S03]  /*d380*/  FFMA.FTZ R62, -R6, R211, -RZ ;  /* 0x000000d3063e7223 */ /* 0x010fc600000109ff */
[----:B------:R4:W-:Y:S01]  /*d390*/  STS [R177+0xc640], R182 ;  /* 0x00c640b6b1007388 */ /* 0x0009e20000000800 */
[----:B-1----:R-:W-:-:S03]  /*d3a0*/  FFMA.FTZ R64, -R3, R217, -RZ ;  /* 0x000000d903407223 */ /* 0x002fc600000109ff */
[----:B------:R1:W-:Y:S01]  /*d3b0*/  STS [R177+0xc654], R62 ;  /* 0x00c6543eb1007388 */ /* 0x0003e20000000800 */
[----:B-----5:R-:W-:Y:S01]  /*d3c0*/  FMUL.FTZ R180, R136, R78 ;  /* 0x0000004e88b47220 */ /* 0x020fe20000410000 */
[----:B------:R-:W-:Y:S02]  /*d3d0*/  FMUL.FTZ R136, R162, UR56 ;  /* 0x00000038a2887c20 */ /* 0x000fe40008410000 */
[----:B------:R-:W-:Y:S01]  /*d3e0*/  STS [R177+0xc610], R196 ;  /* 0x00c610c4b1007388 */ /* 0x000fe20000000800 */
[C---:B----4-:R-:W-:Y:S01]  /*d3f0*/  FFMA.FTZ R182, R78.reuse, UR57, -R63 ;  /* 0x000000394eb67c23 */ /* 0x050fe2000801083f */
[----:B------:R-:W-:Y:S02]  /*d400*/  FMUL.FTZ R78, R78, UR56 ;  /* 0x000000384e4e7c20 */ /* 0x000fe40008410000 */
[----:B------:R-:W-:Y:S01]  /*d410*/  STS [R177+0xc618], R198 ;  /* 0x00c618c6b1007388 */ /* 0x000fe20000000800 */
[----:B------:R-:W-:Y:S01]  /*d420*/  FMUL.FTZ R63, R165, UR56 ;  /* 0x00000038a53f7c20 */ /* 0x000fe20008410000 */
[----:B-1----:R-:W-:Y:S01]  /*d430*/  MOV R62, UR46 ;  /* 0x0000002e003e7c02 */ /* 0x002fe20008000f00 */
[----:B------:R-:W-:Y:S01]  /*d440*/  FFMA.FTZ R187, R167, UR57, R78 ;  /* 0x00000039a7bb7c23 */ /* 0x000fe2000801004e */
[----:B------:R-:W-:Y:S01]  /*d450*/  STS [R177+0xc620], R200 ;  /* 0x00c620c8b1007388 */ /* 0x000fe20000000800 */
[----:B------:R-:W-:Y:S01]  /*d460*/  FFMA.FTZ R136, R161, UR57, R136 ;  /* 0x00000039a1887c23 */ /* 0x000fe20008010088 */
[----:B------:R-:W-:Y:S01]  /*d470*/  LEA R179, R62, -R91, 0x1 ;  /* 0x8000005b3eb37211 */ /* 0x000fe200078e08ff */
[----:B------:R-:W-:Y:S01]  /*d480*/  FMUL.FTZ R62, R166, UR56 ;  /* 0x00000038a63e7c20 */ /* 0x000fe20008410000 */
[----:B------:R-:W-:Y:S02]  /*d490*/  STS [R177+0xc628], R202 ;  /* 0x00c628cab1007388 */ /* 0x000fe40000000800 */
[----:B------:R-:W-:Y:S01]  /*d4a0*/  ISETP.GE.AND P1, PT, R179, 0x1, PT ;  /* 0x00000001b300780c */ /* 0x000fe20003f26270 */
[----:B------:R-:W-:Y:S01]  /*d4b0*/  FFMA.FTZ R185, R165, UR57, R62 ;  /* 0x00000039a5b97c23 */ /* 0x000fe2000801003e */
        /* <DEDUP_REMOVED lines=11> */
[----:B-1----:R-:W-:-:S03]  /*d570*/  FMUL.FTZ R178, R160, UR56 ;  /* 0x00000038a0b27c20 */ /* 0x002fc60008410000 */
[----:B------:R-:W-:Y:S01]  /*d580*/  STS [R177+0xc670], R220 ;  /* 0x00c670dcb1007388 */ /* 0x000fe20000000800 */
[----:B------:R-:W-:-:S03]  /*d590*/  FFMA.FTZ R178, R159, UR57, R178 ;  /* 0x000000399fb27c23 */ /* 0x000fc600080100b2 */
[----:B------:R1:W-:Y:S04]  /*d5a0*/  STS [R177+0xc674], R184 ;  /* 0x00c674b8b1007388 */ /* 0x0003e80000000800 */
[----:B------:R4:W-:Y:S04]  /*d5b0*/  STS [R177+0xc678], R186 ;  /* 0x00c678bab1007388 */ /* 0x0009e80000000800 */
[----:B------:R5:W-:Y:S01]  /*d5c0*/  STS [R177+0xc67c], R222 ;  /* 0x00c67cdeb1007388 */ /* 0x000be20000000800 */
[----:B-1----:R-:W-:Y:S01]  /*d5d0*/  FMUL.FTZ R184, R164, UR56 ;  /* 0x00000038a4b87c20 */ /* 0x002fe20008410000 */
[----:B----4-:R-:W-:-:S03]  /*d5e0*/  FFMA.FTZ R186, R166, UR57, -R63 ;  /* 0x00000039a6ba7c23 */ /* 0x010fc6000801083f */
[----:B------:R-:W-:Y:S01]  /*d5f0*/  FFMA.FTZ R184, R163, UR57, R184 ;  /* 0x00000039a3b87c23 */ /* 0x000fe200080100b8 */
[----:B-----5:R-:W-:-:S04]  /*d600*/  FMUL.FTZ R177, R161, UR56 ;  /* 0x00000038a1b17c20 */ /* 0x020fc80008410000 */
[----:B------:R-:W-:Y:S01]  /*d610*/  FFMA.FTZ R177, R162, UR57, -R177 ;  /* 0x00000039a2b17c23 */ /* 0x000fe200080108b1 */
[----:B------:R-:W-:Y:S06]  /*d620*/  BAR.SYNC.DEFER_BLOCKING 0x0 ;  /* 0x0000000000007b1d */ /* 0x000fec0000010000 */
[----:B0-23--:R-:W-:Y:S05]  /*d630*/  @!P1 BRA `(.L_x_2776) ;  /* 0x0000000000c49947 */ /* 0x00dfea0003800000 */
[----:B------:R-:W-:Y:S01]  /*d640*/  ULDC.64 UR40, c[0x0][0x370] ;  /* 0x0000dc0000287ab9 */ /* 0x000fe20000000a00 */
[----:B------:R0:W1:Y:S01]  /*d650*/  LDS R189, [R79+0xc600] ;  /* 0x00c600004fbd7984 */ /* 0x0000620000000800 */
[----:B------:R-:W-:Y:S01]  /*d660*/  UIMAD UR58, UR54, UR40, URZ ;  /* 0x00000028363a72a4 */ /* 0x000fe2000f8e023f */
[----:B------:R-:W-:Y:S01]  /*d670*/  MOV R63, UR28 ;  /* 0x0000001c003f7c02 */ /* 0x000fe20008000f00 */
[----:B------:R-:W-:Y:S01]  /*d680*/  UIMAD.WIDE.U32 UR56, UR10, UR40, URZ ;  /* 0x000000280a3872a5 */ /* 0x000fe2000f8e003f */
[----:B------:R-:W-:Y:S01]  /*d690*/  MOV R67, UR36 ;  /* 0x0000002400437c02 */ /* 0x000fe20008000f00 */
[----:B------:R-:W-:Y:S02]  /*d6a0*/  UIMAD UR58, UR10, UR41, UR58 ;  /* 0x000000290a3a72a4 */ /* 0x000fe4000f8e023a */
[----:B------:R-:W-:Y:S02]  /*d6b0*/  USHF.R.U32.HI UR41, URZ, 0x1, UR39 ;  /* 0x000000013f297899 */ /* 0x000fe40008011627 */
[----:B------:R-:W-:-:S02]  /*d6c0*/  USHF.R.U64 UR40, UR38, 0x1, UR39 ;  /* 0x0000000126287899 */ /* 0x000fc40008001227 */
[----:B------:R-:W-:Y:S02]  /*d6d0*/  UIMAD UR41, UR41, UR11, URZ ;  /* 0x0000000b292972a4 */ /* 0x000fe4000f8e023f */
[----:B------:R-:W-:Y:S01]  /*d6e0*/  UIADD3 UR61, UR57, UR58, URZ ;  /* 0x0000003a393d7290 */ /* 0x000fe2000fffe03f */
[----:B------:R-:W-:Y:S01]  /*d6f0*/  UMOV UR60, UR56 ;  /* 0x00000038003c7c82 */ /* 0x000fe20008000000 */
[----:B------:R-:W-:Y:S02]  /*d700*/  UIMAD UR57, UR55, UR40, UR41 ;  /* 0x00000028373972a4 */ /* 0x000fe4000f8e0229 */
[----:B------:R-:W-:Y:S02]  /*d710*/  UIMAD.WIDE.U32 UR60, UR11, UR40, UR60 ;  /* 0x000000280b3c72a5 */ /* 0x000fe4000f8e003c */
[----:B------:R-:W-:Y:S01]  /*d720*/  UIMAD UR58, UR54, UR32, URZ ;  /* 0x00000020363a72a4 */ /* 0x000fe2000f8e023f */
[----:B------:R-:W-:Y:S01]  /*d730*/  ULDC.64 UR40, c[0x0][0x3d0] ;  /* 0x0000f40000287ab9 */ /* 0x000fe20000000a00 */
[----:B------:R-:W-:-:S02]  /*d740*/  UIADD3 UR57, UR61, UR57, URZ ;  /* 0x000000393d397290 */ /* 0x000fc4000fffe03f */
[----:B------:R-:W-:Y:S02]  /*d750*/  ULEA UR56, UP0, UR60, UR40, 0x3 ;  /* 0x000000283c387291 */ /* 0x000fe4000f80183f */
[----:B------:R-:W-:Y:S02]  /*d760*/  UIMAD UR58, UR10, UR33, UR58 ;  /* 0x000000210a3a72a4 */ /* 0x000fe4000f8e023a */
[----:B------:R-:W-:Y:S02]  /*d770*/  ULEA.HI.X UR57, UR60, UR41, UR57, 0x3, UP0 ;  /* 0x000000293c397291 */ /* 0x000fe400080f1c39 */
[----:B------:R-:W-:Y:S02]  /*d780*/  UIMAD.WIDE.U32 UR40, UR10, UR32, URZ ;  /* 0x000000200a2872a5 */ /* 0x000fe4000f8e003f */
[----:B------:R-:W-:Y:S02]  /*d790*/  USHF.R.U32.HI UR60, URZ, 0x1, UR31 ;  /* 0x000000013f3c7899 */ /* 0x000fe4000801161f */
[----:B------:R-:W-:-:S02]  /*d7a0*/  UIADD3 UR41, UR41, UR58, URZ ;  /* 0x0000003a29297290 */ /* 0x000fc4000fffe03f */
[----:B------:R-:W-:Y:S02]  /*d7b0*/  USHF.R.U64 UR59, UR30, 0x1, UR31 ;  /* 0x000000011e3b7899 */ /* 0x000fe4000800121f */
[----:B------:R-:W-:Y:S02]  /*d7c0*/  UIMAD UR60, UR60, UR11, URZ ;  /* 0x0000000b3c3c72a4 */ /* 0x000fe4000f8e023f */
[----:B------:R-:W-:Y:S02]  /*d7d0*/  ULEA UR58, UR23, 0xfffff000, 0xc ;  /* 0xfffff000173a7891 */ /* 0x000fe4000f8e603f */
[----:B------:R-:W-:Y:S02]  /*d7e0*/  UIMAD.WIDE.U32 UR40, UR11, UR59, UR40 ;  /* 0x0000003b0b2872a5 */ /* 0x000fe4000f8e0028 */
[----:B------:R-:W-:Y:S02]  /*d7f0*/  UIMAD UR60, UR55, UR59, UR60 ;  /* 0x0000003b373c72a4 */ /* 0x000fe4000f8e023c */
[----:B------:R-:W-:Y:S01]  /*d800*/  IADD3 R64, P1, R91, UR58, RZ ;  /* 0x0000003a5b407c10 */ /* 0x000fe2000ff3e0ff */
[----:B------:R-:W-:Y:S01]  /*d810*/  ULEA UR59, UP0, UR40, UR34, 0x3 ;  /* 0x00000022283b7291 */ /* 0x000fe2000f80183f */
[----:B------:R-:W-:Y:S01]  /*d820*/  MOV R62, UR58 ;  /* 0x0000003a003e7c02 */ /* 0x000fe20008000f00 */
[----:B------:R-:W-:-:S02]  /*d830*/  UIADD3 UR41, UR41, UR60, URZ ;  /* 0x0000003c29297290 */ /* 0x000fc4000fffe03f */
[----:B------:R-:W-:Y:S01]  /*d840*/  USHF.R.S32.HI UR58, URZ, 0x1f, UR7 ;  /* 0x0000001f3f3a7899 */ /* 0x000fe20008011407 */
[----:B------:R-:W-:Y:S01]  /*d850*/  LEA.HI.X.SX32 R65, R62, RZ, 0x1, P1 ;  /* 0x000000ff3e417211 */ /* 0x000fe200008f0eff */
[----:B------:R-:W-:Y:S02]  /*d860*/  ULEA.HI.X UR41, UR40, UR35, UR41, 0x3, UP0 ;  /* 0x0000002328297291 */ /* 0x000fe400080f1c29 */
[----:B------:R-:W-:Y:S02]  /*d870*/  UIMAD UR40, UR58, UR28, URZ ;  /* 0x0000001c3a2872a4 */ /* 0x000fe4000f8e023f */
[----:B------:R-:W-:Y:S01]  /*d880*/  UIMAD UR58, UR58, UR36, URZ ;  /* 0x000000243a3a72a4 */ /* 0x000fe2000f8e023f */
[----:B------:R-:W-:Y:S01]  /*d890*/  IMAD.WIDE.U32 R62, R63, UR7, R64 ;  /* 0x000000073f3e7c25 */ /* 0x000fe2000f8e0040 */
[----:B------:R-:W-:Y:S02]  /*d8a0*/  UIMAD UR40, UR7, UR29, UR40 ;  /* 0x0000001d072872a4 */ /* 0x000fe4000f8e0228 */
[----:B------:R-:W-:-:S02]  /*d8b0*/  UIMAD UR58, UR7, UR37, UR58 ;  /* 0x00000025073a72a4 */ /* 0x000fc4000f8e023a */
[----:B------:R-:W-:Y:S01]  /*d8c0*/  IMAD.WIDE.U32 R64, R67, UR7, R64 ;  /* 0x0000000743407c25 */ /* 0x000fe2000f8e0040 */
[----:B------:R-:W-:Y:S02]  /*d8d0*/  LEA R66, P1, R62, UR59, 0x2 ;  /* 0x0000003b3e427c11 */ /* 0x000fe4000f8210ff */
[----:B------:R-:W-:Y:S02]  /*d8e0*/  IADD3 R67, R63, UR40, RZ ;  /* 0x000000283f437c10 */ /* 0x000fe4000fffe0ff */
[----:B------:R-:W-:Y:S02]  /*d8f0*/  IADD3 R63, R65, UR58, RZ ;  /* 0x0000003a413f7c10 */ /* 0x000fe4000fffe0ff */
[----:B------:R-:W-:Y:S02]  /*d900*/  LEA R78, P2, R64, UR56, 0x2 ;  /* 0x00000038404e7c11 */ /* 0x000fe4000f8410ff */
[----:B------:R-:W-:Y:S02]  /*d910*/  LEA.HI.X R67, R62, UR41, R67, 0x2, P1 ;  /* 0x000000293e437c11 */ /* 0x000fe400088f1443 */
[----:B0-----:R-:W-:-:S03]  /*d920*/  LEA.HI.X R79, R64, UR57, R63, 0x2, P2 ;  /* 0x00000039404f7c11 */ /* 0x001fc600090f143f */
[----:B------:R0:W-:Y:S04]  /*d930*/  REDG.E.ADD.F32.FTZ.RN.STRONG.GPU desc[UR50][R66.64], R176 ;  /* 0x000000b0420079a6 */ /* 0x0001e8000c10f3b2 */
[----:B-1----:R0:W-:Y:S02]  /*d940*/  REDG.E.ADD.F32.FTZ.RN.STRONG.GPU desc[UR50][R78.64], R189 ;  /* 0x000000bd4e0079a6 */ /* 0x0021e4000c10f3b2 */
.L_x_2776:
[----:B------:R-:W-:Y:S05]  /*d950*/  BSYNC B0 ;  /* 0x0000000000007941 */ /* 0x000fea0003800000 */
.L_x_2775:
[----:B------:R-:W-:Y:S01]  /*d960*/  USHF.R.U32.HI UR41, URZ, 0x1, UR31 ;  /* 0x000000013f297899 */ /* 0x000fe2000801161f */
[----:B------:R-:W1:Y:S01]  /*d970*/  LDC.64 R64, c[0x0][0x360] ;  /* 0x0000d800ff407b82 */ /* 0x000e620000000a00 */
[----:B------:R-:W-:Y:S01]  /*d980*/  USHF.R.U64 UR40, UR30, 0x1, UR31 ;  /* 0x000000011e287899 */ /* 0x000fe2000800121f */
[----:B0-----:R-:W-:Y:S01]  /*d990*/  SHF.L.U32 R66, R91, 0x2, RZ ;  /* 0x000000025b427819 */ /* 0x001fe200000006ff */
[----:B------:R-:W-:Y:S01]  /*d9a0*/  UIMAD UR41, UR41, UR11, URZ ;  /* 0x0000000b292972a4 */ /* 0x000fe2000f8e023f */
[----:B------:R-:W-:Y:S01]  /*d9b0*/  SHF.R.U32.HI R67, RZ, 0x1e, R91 ;  /* 0x0000001eff437819 */ /* 0x000fe2000001165b */
[----:B------:R-:W-:Y:S01]  /*d9c0*/  USHF.R.U32.HI UR59, URZ, 0x1, UR39 ;  /* 0x000000013f3b7899 */ /* 0x000fe20008011627 */
[----:B------:R-:W-:Y:S01]  /*d9d0*/  BSSY B0, `(.L_x_2777) ;  /* 0x0000033000007945 */ /* 0x000fe20003800000 */
[----:B------:R-:W-:Y:S01]  /*d9e0*/  UIMAD.WIDE.U32 UR56, UR40, UR11, URZ ;  /* 0x0000000b283872a5 */ /* 0x000fe2000f8e003f */
[----:B------:R-:W0:Y:S01]  /*d9f0*/  LDC.64 R62, c[0x0][0x380] ;  /* 0x0000e000ff3e7b82 */ /* 0x000e220000000a00 */
[----:B------:R-:W-:-:S02]  /*da00*/  UIMAD UR41, UR55, UR40, UR41 ;  /* 0x00000028372972a4 */ /* 0x000fc4000f8e0229 */
[----:B------:R-:W-:Y:S02]  /*da10*/  USHF.R.U64 UR58, UR38, 0x1, UR39 ;  /* 0x00000001263a7899 */ /* 0x000fe40008001227 */
[----:B------:R-:W-:Y:S02]  /*da20*/  UIMAD UR59, UR59, UR11, URZ ;  /* 0x0000000b3b3b72a4 */ /* 0x000fe4000f8e023f */
[----:B------:R-:W-:Y:S02]  /*da30*/  UIADD3 UR57, UR41, UR57, URZ ;  /* 0x0000003929397290 */ /* 0x000fe4000fffe03f */
[----:B------:R-:W-:Y:S02]  /*da40*/  UIMAD UR60, UR54, UR32, URZ ;  /* 0x00000020363c72a4 */ /* 0x000fe4000f8e023f */
[----:B------:R-:W-:Y:S02]  /*da50*/  UIMAD UR55, UR55, UR58, UR59 ;  /* 0x0000003a373772a4 */ /* 0x000fe4000f8e023b */
[----:B------:R-:W-:-:S02]  /*da60*/  UIMAD.WIDE.U32 UR58, UR58, UR11, URZ ;  /* 0x0000000b3a3a72a5 */ /* 0x000fc4000f8e003f */
[----:B------:R-:W-:Y:S02]  /*da70*/  UIMAD UR60, UR10, UR33, UR60 ;  /* 0x000000210a3c72a4 */ /* 0x000fe4000f8e023c */
[----:B------:R-:W-:Y:S01]  /*da80*/  UIMAD.WIDE.U32 UR56, UR10, UR32, UR56 ;  /* 0x000000200a3872a5 */ /* 0x000fe2000f8e0038 */
[----:B------:R-:W-:Y:S01]  /*da90*/  ULDC.64 UR40, c[0x0][0x370] ;  /* 0x0000dc0000287ab9 */ /* 0x000fe20000000a00 */
[----:B------:R-:W-:Y:S02]  /*daa0*/  UIADD3 UR59, UR55, UR59, URZ ;  /* 0x0000003b373b7290 */ /* 0x000fe4000fffe03f */
[----:B------:R-:W-:Y:S02]  /*dab0*/  UIMAD UR54, UR54, UR40, URZ ;  /* 0x00000028363672a4 */ /* 0x000fe4000f8e023f */
[----:B------:R-:W-:Y:S02]  /*dac0*/  UIADD3 UR60, UR60, UR57, URZ ;  /* 0x000000393c3c7290 */ /* 0x000fe4000fffe03f */
[----:B------:R-:W-:-:S02]  /*dad0*/  ULEA UR55, UP0, UR56, UR34, 0x3 ;  /* 0x0000002238377291 */ /* 0x000fc4000f80183f */
[----:B------:R-:W-:Y:S02]  /*dae0*/  UIADD3 UR57, UR6, -UR43, URZ ;  /* 0x8000002b06397290 */ /* 0x000fe4000fffe03f */
[----:B------:R-:W-:Y:S02]  /*daf0*/  UIMAD UR54, UR10, UR41, UR54 ;  /* 0x000000290a3672a4 */ /* 0x000fe4000f8e0236 */
[----:B------:R-:W-:Y:S01]  /*db00*/  UIMAD.WIDE.U32 UR58, UR10, UR40, UR58 ;  /* 0x000000280a3a72a5 */ /* 0x000fe2000f8e003a */
[----:B------:R-:W-:Y:S01]  /*db10*/  IADD3 R78, P1, R66, UR55, RZ ;  /* 0x00000037424e7c10 */ /* 0x000fe2000ff3e0ff */
[----:B------:R-:W-:Y:S01]  /*db20*/  ULEA.HI.X UR60, UR56, UR35, UR60, 0x3, UP0 ;  /* 0x00000023383c7291 */ /* 0x000fe200080f1c3c */
[----:B------:R-:W-:Y:S01]  /*db30*/  ULDC.64 UR40, c[0x0][0x3d0] ;  /* 0x0000f40000287ab9 */ /* 0x000fe20000000a00 */
[----:B------:R-:W-:Y:S02]  /*db40*/  UIMAD UR57, UR57, -0x1000, URZ ;  /* 0xfffff000393978a4 */ /* 0x000fe4000f8e023f */
[----:B------:R-:W-:-:S02]  /*db50*/  UIADD3 UR54, UR54, UR59, URZ ;  /* 0x0000003b36367290 */ /* 0x000fc4000fffe03f */
[----:B------:R-:W-:Y:S01]  /*db60*/  IADD3.X R79, R67, UR60, RZ, P1, !PT ;  /* 0x0000003c434f7c10 */ /* 0x000fe20008ffe4ff */
[----:B------:R-:W-:Y:S01]  /*db70*/  ULEA UR40, UP0, UR58, UR40, 0x3 ;  /* 0x000000283a287291 */ /* 0x000fe2000f80183f */
[----:B------:R-:W-:Y:S02]  /*db80*/  ISETP.GE.AND P1, PT, R179, 0x81, PT ;  /* 0x00000081b300780c */ /* 0x000fe40003f26270 */
[----:B------:R-:W-:Y:S01]  /*db90*/  MOV R189, UR57 ;  /* 0x0000003900bd7c02 */ /* 0x000fe20008000f00 */
[----:B------:R-:W-:Y:S01]  /*dba0*/  ULEA.HI.X UR41, UR58, UR41, UR54, 0x3, UP0 ;  /* 0x000000293a297291 */ /* 0x000fe200080f1c36 */
[----:B------:R-:W-:Y:S01]  /*dbb0*/  MOV R191, UR57 ;  /* 0x0000003900bf7c02 */ /* 0x000fe20008000f00 */
[----:B------:R-:W-:Y:S01]  /*dbc0*/  USHF.L.U64.HI UR54, UR8, 0x2, UR9 ;  /* 0x0000000208367899 */ /* 0x000fe20008010209 */
[----:B------:R-:W-:Y:S01]  /*dbd0*/  IADD3 R66, P2, R66, UR40, RZ ;  /* 0x0000002842427c10 */ /* 0x000fe2000ff5e0ff */
[----:B------:R-:W-:Y:S01]  /*dbe0*/  IMAD.WIDE R78, R189, 0x4, R78 ;  /* 0x00000004bd4e7825 */ /* 0x000fe200078e024e */
[----:B------:R-:W-:-:S02]  /*dbf0*/  USHF.L.U32 UR40, UR8, 0x2, URZ ;  /* 0x0000000208287899 */ /* 0x000fc4000800063f */
[----:B------:R-:W-:Y:S01]  /*dc00*/  IADD3.X R67, R67, UR41, RZ, P2, !PT ;  /* 0x0000002943437c10 */ /* 0x000fe200097fe4ff */
[----:B-1----:R-:W-:Y:S02]  /*dc10*/  IMAD R176, R64, UR54, RZ ;  /* 0x0000003640b07c24 */ /* 0x002fe4000f8e02ff */
[----:B0-----:R-:W-:Y:S02]  /*dc20*/  IMAD R188, R62, UR54, RZ ;  /* 0x000000363ebc7c24 */ /* 0x001fe4000f8e02ff */
[----:B------:R-:W-:Y:S02]  /*dc30*/  IMAD R65, R65, UR40, R176 ;  /* 0x0000002841417c24 */ /* 0x000fe4000f8e02b0 */
[----:B------:R-:W-:-:S04]  /*dc40*/  IMAD.WIDE.U32 R78, R64, UR40, R78 ;  /* 0x00000028404e7c25 */ /* 0x000fc8000f8e004e */
[----:B------:R-:W-:Y:S01]  /*dc50*/  FADD.FTZ R64, R174, R60 ;  /* 0x0000003cae407221 */ /* 0x000fe20000010000 */
[----:B------:R-:W-:Y:S01]  /*dc60*/  IMAD.WIDE R66, R191, 0x4, R66 ;  /* 0x00000004bf427825 */ /* 0x000fe200078e0242 */
[----:B------:R-:W-:-:S03]  /*dc70*/  IADD3 R79, R79, R65, RZ ;  /* 0x000000414f4f7210 */ /* 0x000fc60007ffe0ff */
[----:B------:R-:W-:Y:S02]  /*dc80*/  FADD.FTZ R65, R175, R61 ;  /* 0x0000003daf417221 */ /* 0x000fe40000010000 */
[----:B------:R0:W1:Y:S01]  /*dc90*/  LDS R61, [R92+0xc800] ;  /* 0x00c800005c3d7984 */ /* 0x0000620000000800 */
[----:B------:R-:W-:Y:S02]  /*dca0*/  IMAD R63, R63, UR40, R188 ;  /* 0x000000283f3f7c24 */ /* 0x000fe4000f8e02bc */
[----:B------:R-:W-:-:S05]  /*dcb0*/  IMAD.WIDE.U32 R66, R62, UR40, R66 ;  /* 0x000000283e427c25 */ /* 0x000fca000f8e0042 */
[----:B------:R-:W-:Y:S01]  /*dcc0*/  IADD3 R67, R67, R63, RZ ;  /* 0x0000003f43437210 */ /* 0x000fe20007ffe0ff */
[----:B0-----:R-:W-:Y:S06]  /*dcd0*/  @!P1 BRA `(.L_x_2778) ;  /* 0x0000000000089947 */ /* 0x001fec0003800000 */
[----:B------:R0:W-:Y:S04]  /*dce0*/  REDG.E.ADD.F32.FTZ.RN.STRONG.GPU desc[UR50][R78.64+-0x3e00], R123 ;  /* 0xffc2007b4e0079a6 */ /* 0x0001e8000c10f3b2 */
[----:B-1----:R0:W-:Y:S02]  /*dcf0*/  REDG.E.ADD.F32.FTZ.RN.STRONG.GPU desc[UR50][R66.64+-0x3e00], R61 ;  /* 0xffc2003d420079a6 */ /* 0x0021e4000c10f3b2 */
.L_x_2778:
[----:B------:R-:W-:Y:S05]  /*dd00*/  BSYNC B0 ;  /* 0x0000000000007941 */ /* 0x000fea0003800000 */
.L_x_2777:
[----:B------:R-:W2:Y:S01]  /*dd10*/  LDS R93, [R93+0xca00] ;  /* 0x00ca00005d5d7984 */ /* 0x000ea20000000800 */
        /* <DEDUP_REMOVED lines=9> */
[----:B--2---:R3:W-:Y:S02]  /*ddb0*/  REDG.E.ADD.F32.FTZ.RN.STRONG.GPU desc[UR50][R66.64+-0x3c00], R93 ;  /* 0xffc4005d420079a6 */ /* 0x0047e4000c10f3b2 */
.L_x_2780:
[----:B------:R-:W-:Y:S05]  /*ddc0*/  BSYNC B0 ;  /* 0x0000000000007941 */ /* 0x000fea0003800000 */
.L_x_2779:
[----:B01----:R0:W1:Y:S01]  /*ddd0*/  LDS R61, [R94+0xcc00] ;  /* 0x00cc00005e3d7984 */ /* 0x0030620000000800 */
[----:B------:R-:W-:Y:S04]  /*dde0*/  BSSY B0, `(.L_x_2781) ;  /* 0x0000004000007945 */ /* 0x000fe80003800000 */
[----:B------:R-:W-:Y:S05]  /*ddf0*/  @!P1 BRA `(.L_x_2782) ;  /* 0x0000000000089947 */ /* 0x000fea0003800000 */
[----:B------:R4:W-:Y:S04]  /*de00*/  REDG.E.ADD.F32.FTZ.RN.STRONG.GPU desc[UR50][R78.64+-0x3a00], R125 ;  /* 0xffc6007d4e0079a6 */ /* 0x0009e8000c10f3b2 */
[----:B-1----:R4:W-:Y:S02]  /*de10*/  REDG.E.ADD.F32.FTZ.RN.STRONG.GPU desc[UR50][R66.64+-0x3a00], R61 ;  /* 0xffc6003d420079a6 */ /* 0x0029e4000c10f3b2 */
.L_x_2782:
[----:B------:R-:W-:Y:S05]  /*de20*/  BSYNC B0 ;  /* 0x0000000000007941 */ /* 0x000fea0003800000 */
.L_x_2781:
[----:B------:R-:W0:Y:S01]  /*de30*/  LDS R95, [R95+0xce00] ;  /* 0x00ce00005f5f7984 */ /* 0x000e220000000800 */
[----:B------:R-:W-:Y:S04]  /*de40*/  BSSY B0, `(.L_x_2783) ;  /* 0x0000004000007945 */ /* 0x000fe80003800000 */
[----:B------:R-:W-:Y:S05]  /*de50*/  @!P2 BRA `(.L_x_2784) ;  /* 0x000000000008a947 */ /* 0x000fea0003800000 */
[----:B------:R1:W-:Y:S04]  /*de60*/  REDG.E.ADD.F32.FTZ.RN.STRONG.GPU desc[UR50][R78.64+-0x3800], R126 ;  /* 0xffc8007e4e0079a6 */ /* 0x0003e8000c10f3b2 */
[----:B0-----:R0:W-:Y:S02]  /*de70*/  REDG.E.ADD.F32.FTZ.RN.STRONG.GPU desc[UR50][R66.64+-0x3800], R95 ;  /* 0xffc8005f420079a6 */ /* 0x0011e4000c10f3b2 */
.L_x_2784:
[----:B------:R-:W-:Y:S05]  /*de80*/  BSYNC B0 ;  /* 0x0000000000007941 */ /* 0x000fea0003800000 */
.L_x_2783:
[----:B-1--4-:R1:W4:Y:S01]  /*de90*/  LDS R61, [R96+0xd000] ;  /* 0x00d00000603d7984 */ /* 0x0123220000000800 */
[----:B------:R-:W-:Y:S04]  /*dea0*/  BSSY B0, `(.L_x_2785) ;  /* 0x0000004000007945 */ /* 0x000fe80003800000 */
[----:B------:R-:W-:Y:S05]  /*deb0*/  @!P3 BRA `(.L_x_2786) ;  /* 0x000000000008b947 */ /* 0x000fea0003800000 */
[----:B------:R0:W-:Y:S04]  /*dec0*/  REDG.E.ADD.F32.FTZ.RN.STRONG.GPU desc[UR50][R78.64+-0x3600], R127 ;  /* 0xffca007f4e0079a6 */ /* 0x0001e8000c10f3b2 */
[----:B----4-:R4:W-:Y:S02]  /*ded0*/  REDG.E.ADD.F32.FTZ.RN.STRONG.GPU desc[UR50][R66.64+-0x3600], R61 ;  /* 0xffca003d420079a6 */ /* 0x0109e4000c10f3b2 */
.L_x_2786:
[----:B------:R-:W-:Y:S05]  /*dee0*/  BSYNC B0 ;  /* 0x0000000000007941 */ /* 0x000fea0003800000 */
.L_x_2785:
[----:B------:R-:W0:Y:S01]  /*def0*/  LDS R97, [R97+0xd200] ;  /* 0x00d2000061617984 */ /* 0x000e220000000800 */
[----:B------:R-:W-:Y:S04]  /*df00*/  BSSY B0, `(.L_x_2787) ;  /* 0x0000004000007945 */ /* 0x000fe80003800000 */
[----:B------:R-:W-:Y:S05]  /*df10*/  @!P4 BRA `(.L_x_2788) ;  /* 0x000000000008c947 */ /* 0x000fea0003800000 */
[----:B------:R1:W-:Y:S04]  /*df20*/  REDG.E.ADD.F32.FTZ.RN.STRONG.GPU desc[UR50][R78.64+-0x3400], R128 ;  /* 0xffcc00804e0079a6 */ /* 0x0003e8000c10f3b2 */
[----:B0-----:R1:W-:Y:S02]  /*df30*/  REDG.E.ADD.F32.FTZ.RN.STRONG.GPU desc[UR50][R66.64+-0x3400], R97 ;  /* 0xffcc0061420079a6 */ /* 0x0013e4000c10f3b2 */
.L_x_2788:
[----:B------:R-:W-:Y:S05]  /*df40*/  BSYNC B0 ;  /* 0x0000000000007941 */ /* 0x000fea0003800000 */
.L_x_2787:
[----:B----4-:R4:W0:Y:S01]  /*df50*/  LDS R61, [R98+0xd400] ;  /* 0x00d40000623d7984 */ /* 0x0108220000000800 */
[----:B------:R-:W-:Y:S04]  /*df60*/  BSSY B0, `(.L_x_2789) ;  /* 0x0000004000007945 */ /* 0x000fe80003800000 */
[----:B------:R-:W-:Y:S05]  /*df70*/  @!P5 BRA `(.L_x_2790) ;  /* 0x000000000008d947 */ /* 0x000fea0003800000 */
[----:B------:R1:W-:Y:S04]  /*df80*/  REDG.E.ADD.F32.FTZ.RN.STRONG.GPU desc[UR50][R78.64+-0x3200], R129 ;  /* 0xffce00814e0079a6 */ /* 0x0003e8000c10f3b2 */
[----:B0-----:R1:W-:Y:S02]  /*df90*/  REDG.E.ADD.F32.FTZ.RN.STRONG.GPU desc[UR50][R66.64+-0x3200], R61 ;  /* 0xffce003d420079a6 */ /* 0x0013e4000c10f3b2 */
.L_x_2790:
[----:B------:R-:W-:Y:S05]  /*dfa0*/  BSYNC B0 ;  /* 0x0000000000007941 */ /* 0x000fea0003800000 */
.L_x_2789:
        /* <DEDUP_REMOVED lines=11> */
.L_x_2792:
[----:B------:R-:W-:Y:S05]  /*e060*/  BSYNC B0 ;  /* 0x0000000000007941 */ /* 0x000fea0003800000 */
.L_x_2791:
[----:B01----:R0:W1:Y:S01]  /*e070*/  LDS R61, [R100+0xd800] ;  /* 0x00d80000643d7984 */ /* 0x0030620000000800 */
[----:B------:R-:W-:Y:S04]  /*e080*/  BSSY B0, `(.L_x_2793) ;  /* 0x0000004000007945 */ /* 0x000fe80003800000 */
[----:B------:R-:W-:Y:S05]  /*e090*/  @!P1 BRA `(.L_x_2794) ;  /* 0x0000000000089947 */ /* 0x000fea0003800000 */
[----:B------:R0:W-:Y:S04]  /*e0a0*/  REDG.E.ADD.F32.FTZ.RN.STRONG.GPU desc[UR50][R78.64+-0x2e00], R131 ;  /* 0xffd200834e0079a6 */ /* 0x0001e8000c10f3b2 */
[----:B-1----:R0:W-:Y:S02]  /*e0b0*/  REDG.E.ADD.F32.FTZ.RN.STRONG.GPU desc[UR50][R66.64+-0x2e00], R61 ;  /* 0xffd2003d420079a6 */ /* 0x0021e4000c10f3b2 */
.L_x_2794:
[----:B------:R-:W-:Y:S05]  /*e0c0*/  BSYNC B0 ;  /* 0x0000000000007941 */ /* 0x000fea0003800000 */
.L_x_2793:
[----:B------:R-:W0:Y:S01]  /*e0d0*/  LDS R101, [R101+0xda00] ;  /* 0x00da000065657984 */ /* 0x000e220000000800 */
[----:B------:R-:W-:Y:S04]  /*e0e0*/  BSSY B0, `(.L_x_2795) ;  /* 0x0000004000007945 */ /* 0x000fe80003800000 */
[----:B------:R-:W-:Y:S05]  /*e0f0*/  @!P2 BRA `(.L_x_2796) ;  /* 0x000000000008a947 */ /* 0x000fea0003800000 */
[----:B------:R1:W-:Y:S04]  /*e100*/  REDG.E.ADD.F32.FTZ.RN.STRONG.GPU desc[UR50][R78.64+-0x2c00], R132 ;  /* 0xffd400844e0079a6 */ /* 0x0003e8000c10f3b2 */
[----:B0-----:R0:W-:Y:S02]  /*e110*/  REDG.E.ADD.F32.FTZ.RN.STRONG.GPU desc[UR50][R66.64+-0x2c00], R101 ;  /* 0xffd40065420079a6 */ /* 0x0011e4000c10f3b2 */
.L_x_2796:
[----:B------:R-:W-:Y:S05]  /*e120*/  BSYNC B0 ;  /* 0x0000000000007941 */ /* 0x000fea0003800000 */
.L_x_2795:
[----:B01----:R0:W1:Y:S01]  /*e130*/  LDS R61, [R102+0xdc00] ;  /* 0x00dc0000663d7984 */ /* 0x0030620000000800 */
[----:B------:R-:W-:Y:S04]  /*e140*/  BSSY B0, `(.L_x_2797) ;  /* 0x0000004000007945 */ /* 0x000fe80003800000 */
[----:B------:R-:W-:Y:S05]  /*e150*/  @!P3 BRA `(.L_x_2798) ;  /* 0x000000000008b947 */ /* 0x000fea0003800000 */
[----:B------:R0:W-:Y:S04]  /*e160*/  REDG.E.ADD.F32.FTZ.RN.STRONG.GPU desc[UR50][R78.64+-0x2a00], R133 ;  /* 0xffd600854e0079a6 */ /* 0x0001e8000c10f3b2 */
[----:B-1----:R0:W-:Y:S02]  /*e170*/  REDG.E.ADD.F32.FTZ.RN.STRONG.GPU desc[UR50][R66.64+-0x2a00], R61 ;  /* 0xffd6003d420079a6 */ /* 0x0021e4000c10f3b2 */
.L_x_2798:
[----:B------:R-:W-:Y:S05]  /*e180*/  BSYNC B0 ;  /* 0x0000000000007941 */ /* 0x000fea0003800000 */
.L_x_2797:
[----:B------:R-:W0:Y:S01]  /*e190*/  LDS R103, [R103+0xde00] ;  /* 0x00de000067677984 */ /* 0x000e220000000800 */
[----:B------:R-:W-:Y:S04]  /*e1a0*/  BSSY B0, `(.L_x_2799) ;  /* 0x0000004000007945 */ /* 0x000fe80003800000 */
[----:B------:R-:W-:Y:S05]  /*e1b0*/  @!P4 BRA `(.L_x_2800) ;  /* 0x000000000008c947 */ /* 0x000fea0003800000 */
[----:B------:R1:W-:Y:S04]  /*e1c0*/  REDG.E.ADD.F32.FTZ.RN.STRONG.GPU desc[UR50][R78.64+-0x2800], R134 ;  /* 0xffd800864e0079a6 */ /* 0x0003e8000c10f3b2 */
[----:B0-----:R0:W-:Y:S02]  /*e1d0*/  REDG.E.ADD.F32.FTZ.RN.STRONG.GPU desc[UR50][R66.64+-0x2800], R103 ;  /* 0xffd80067420079a6 */ /* 0x0011e4000c10f3b2 */
.L_x_2800:
[----:B------:R-:W-:Y:S05]  /*e1e0*/  BSYNC B0 ;  /* 0x0000000000007941 */ /* 0x000fea0003800000 */
.L_x_2799:
[----:B01----:R0:W1:Y:S01]  /*e1f0*/  LDS R61, [R104+0xe000] ;  /* 0x00e00000683d7984 */ /* 0x0030620000000800 */
[----:B------:R-:W-:Y:S04]  /*e200*/  BSSY B0, `(.L_x_2801) ;  /* 0x0000004000007945 */ /* 0x000fe80003800000 */
[----:B------:R-:W-:Y:S05]  /*e210*/  @!P5 BRA `(.L_x_2802) ;  /* 0x000000000008d947 */ /* 0x000fea0003800000 */
[----:B------:R0:W-:Y:S04]  /*e220*/  REDG.E.ADD.F32.FTZ.RN.STRONG.GPU desc[UR50][R78.64+-0x2600], R135 ;  /* 0xffda00874e0079a6 */ /* 0x0001e8000c10f3b2 */
[----:B-1----:R0:W-:Y:S02]  /*e230*/  REDG.E.ADD.F32.FTZ.RN.STRONG.GPU desc[UR50][R66.64+-0x2600], R61 ;  /* 0xffda003d420079a6 */ /* 0x0021e4000c10f3b2 */
.L_x_2802:
[----:B------:R-:W-:Y:S05]  /*e240*/  BSYNC B0 ;  /* 0x0000000000007941 */ /* 0x000fea0003800000 */
.L_x_2801:
        /* <DEDUP_REMOVED lines=11> */
.L_x_2804:
[----:B------:R-:W-:Y:S05]  /*e300*/  BSYNC B0 ;  /* 0x0000000000007941 */ /* 0x000fea0003800000 */
.L_x_2803:
[----:B01----:R0:W1:Y:S01]  /*e310*/  LDS R61, [R106+0xe400] ;  /* 0x00e400006a3d7984 */ /* 0x0030620000000800 */
[----:B------:R-:W-:Y:S04]  /*e320*/  BSSY B0, `(.L_x_2805) ;  /* 0x0000004000007945 */ /* 0x000fe80003800000 */
[----:B------:R-:W-:Y:S05]  /*e330*/  @!P1 BRA `(.L_x_2806) ;  /* 0x0000000000089947 */ /* 0x000fea0003800000 */
[----:B------:R0:W-:Y:S04]  /*e340*/  REDG.E.ADD.F32.FTZ.RN.STRONG.GPU desc[UR50][R78.64+-0x2200], R147 ;  /* 0xffde00934e0079a6 */ /* 0x0001e8000c10f3b2 */
[----:B-1----:R0:W-:Y:S02]  /*e350*/  REDG.E.ADD.F32.FTZ.RN.STRONG.GPU desc[UR50][R66.64+-0x2200], R61 ;  /* 0xffde003d420079a6 */ /* 0x0021e4000c10f3b2 */
.L_x_2806:
[----:B------:R-:W-:Y:S05]  /*e360*/  BSYNC B0 ;  /* 0x0000000000007941 */ /* 0x000fea0003800000 */
.L_x_2805:
[----:B------:R-:W0:Y:S01]  /*e370*/  LDS R107, [R107+0xe600] ;  /* 0x00e600006b6b7984 */ /* 0x000e220000000800 */
[----:B------:R-:W-:Y:S04]  /*e380*/  BSSY B0, `(.L_x_2807) ;  /* 0x0000004000007945 */ /* 0x000fe80003800000 */
[----:B------:R-:W-:Y:S05]  /*e390*/  @!P2 BRA `(.L_x_2808) ;  /* 0x000000000008a947 */ /* 0x000fea0003800000 */
[----:B------:R1:W-:Y:S04]  /*e3a0*/  REDG.E.ADD.F32.FTZ.RN.STRONG.GPU desc[UR50][R78.64+-0x2000], R148 ;  /* 0xffe000944e0079a6 */ /* 0x0003e8000c10f3b2 */
[----:B0-----:R0:W-:Y:S02]  /*e3b0*/  REDG.E.ADD.F32.FTZ.RN.STRONG.GPU desc[UR50][R66.64+-0x2000], R107 ;  /* 0xffe0006b420079a6 */ /* 0x0011e4000c10f3b2 */
.L_x_2808:
[----:B------:R-:W-:Y:S05]  /*e3c0*/  BSYNC B0 ;  /* 0x0000000000007941 */ /* 0x000fea0003800000 */
.L_x_2807:
[----:B01----:R0:W1:Y:S01]  /*e3d0*/  LDS R61, [R108+0xe800] ;  /* 0x00e800006c3d7984 */ /* 0x0030620000000800 */
[----:B------:R-:W-:Y:S04]  /*e3e0*/  BSSY B0, `(.L_x_2809) ;  /* 0x0000004000007945 */ /* 0x000fe80003800000 */
[----:B------:R-:W-:Y:S05]  /*e3f0*/  @!P3 BRA `(.L_x_2810) ;  /* 0x000000000008b947 */ /* 0x000fea0003800000 */
[----:B------:R0:W-:Y:S04]  /*e400*/  REDG.E.ADD.F32.FTZ.RN.STRONG.GPU desc[UR50][R78.64+-0x1e00], R149 ;  /* 0xffe200954e0079a6 */ /* 0x0001e8000c10f3b2 */
[----:B-1----:R0:W-:Y:S02]  /*e410*/  REDG.E.ADD.F32.FTZ.RN.STRONG.GPU desc[UR50][R66.64+-0x1e00], R61 ;  /* 0xffe2003d420079a6 */ /* 0x0021e4000c10f3b2 */
.L_x_2810:
[----:B------:R-:W-:Y:S05]  /*e420*/  BSYNC B0 ;  /* 0x0000000000007941 */ /* 0x000fea0003800000 */
.L_x_2809:
[----:B------:R-:W0:Y:S01]  /*e430*/  LDS R109, [R109+0xea00] ;  /* 0x00ea00006d6d7984 */ /* 0x000e220000000800 */
[----:B------:R-:W-:Y:S04]  /*e440*/  BSSY B0, `(.L_x_2811) ;  /* 0x0000004000007945 */ /* 0x000fe80003800000 */
[----:B------:R-:W-:Y:S05]  /*e450*/  @!P4 BRA `(.L_x_2812) ;  /* 0x000000000008c947 */ /* 0x000fea0003800000 */
[----:B------:R1:W-:Y:S04]  /*e460*/  REDG.E.ADD.F32.FTZ.RN.STRONG.GPU desc[UR50][R78.64+-0x1c00], R150 ;  /* 0xffe400964e0079a6 */ /* 0x0003e8000c10f3b2 */
[----:B0-----:R0:W-:Y:S02]  /*e470*/  REDG.E.ADD.F32.FTZ.RN.STRONG.GPU desc[UR50][R66.64+-0x1c00], R109 ;  /* 0xffe4006d420079a6 */ /* 0x0011e4000c10f3b2 */
.L_x_2812:
[----:B------:R-:W-:Y:S05]  /*e480*/  BSYNC B0 ;  /* 0x0000000000007941 */ /* 0x000fea0003800000 */
.L_x_2811:
[----:B01----:R0:W1:Y:S01]  /*e490*/  LDS R61, [R110+0xec00] ;  /* 0x00ec00006e3d7984 */ /* 0x0030620000000800 */
[----:B------:R-:W-:Y:S04]  /*e4a0*/  BSSY B0, `(.L_x_2813) ;  /* 0x0000004000007945 */ /* 0x000fe80003800000 */
[----:B------:R-:W-:Y:S05]  /*e4b0*/  @!P5 BRA `(.L_x_2814) ;  /* 0x000000000008d947 */ /* 0x000fea0003800000 */
[----:B------:R0:W-:Y:S04]  /*e4c0*/  REDG.E.ADD.F32.FTZ.RN.STRONG.GPU desc[UR50][R78.64+-0x1a00], R151 ;  /* 0xffe600974e0079a6 */ /* 0x0001e8000c10f3b2 */
[----:B-1----:R0:W-:Y:S02]  /*e4d0*/  REDG.E.ADD.F32.FTZ.RN.STRONG.GPU desc[UR50][R66.64+-0x1a00], R61 ;  /* 0xffe6003d420079a6 */ /* 0x0021e4000c10f3b2 */
.L_x_2814:
[----:B------:R-:W-:Y:S05]  /*e4e0*/  BSYNC B0 ;  /* 0x0000000000007941 */ /* 0x000fea0003800000 */
.L_x_2813:
        /* <DEDUP_REMOVED lines=11> */
.L_x_2816:
[----:B------:R-:W-:Y:S05]  /*e5a0*/  BSYNC B0 ;  /* 0x0000000000007941 */ /* 0x000fea0003800000 */
.L_x_2815:
[----:B01----:R0:W1:Y:S01]  /*e5b0*/  LDS R61, [R112+0xf000] ;  /* 0x00f00000703d7984 */ /* 0x0030620000000800 */
[----:B------:R-:W-:Y:S04]  /*e5c0*/  BSSY B0, `(.L_x_2817) ;  /* 0x0000004000007945 */ /* 0x000fe80003800000 */
[----:B------:R-:W-:Y:S05]  /*e5d0*/  @!P1 BRA `(.L_x_2818) ;  /* 0x0000000000089947 */ /* 0x000fea0003800000 */
[----:B------:R0:W-:Y:S04]  /*e5e0*/  REDG.E.ADD.F32.FTZ.RN.STRONG.GPU desc[UR50][R78.64+-0x1600], R153 ;  /* 0xffea00994e0079a6 */ /* 0x0001e8000c10f3b2 */
[----:B-1----:R0:W-:Y:S02]  /*e5f0*/  REDG.E.ADD.F32.FTZ.RN.STRONG.GPU desc[UR50][R66.64+-0x1600], R61 ;  /* 0xffea003d420079a6 */ /* 0x0021e4000c10f3b2 */
.L_x_2818:
[----:B------:R-:W-:Y:S05]  /*e600*/  BSYNC B0 ;  /* 0x0000000000007941 */ /* 0x000fea0003800000 */
.L_x_2817:
[----:B------:R-:W0:Y:S01]  /*e610*/  LDS R113, [R113+0xf200] ;  /* 0x00f2000071717984 */ /* 0x000e220000000800 */
[----:B------:R-:W-:Y:S04]  /*e620*/  BSSY B0, `(.L_x_2819) ;  /* 0x0000004000007945 */ /* 0x000fe80003800000 */
[----:B------:R-:W-:Y:S05]  /*e630*/  @!P2 BRA `(.L_x_2820) ;  /* 0x000000000008a947 */ /* 0x000fea0003800000 */
[----:B------:R1:W-:Y:S04]  /*e640*/  REDG.E.ADD.F32.FTZ.RN.STRONG.GPU desc[UR50][R78.64+-0x1400], R154 ;  /* 0xffec009a4e0079a6 */ /* 0x0003e8000c10f3b2 */
[----:B0-----:R0:W-:Y:S02]  /*e650*/  REDG.E.ADD.F32.FTZ.RN.STRONG.GPU desc[UR50][R66.64+-0x1400], R113 ;  /* 0xffec0071420079a6 */ /* 0x0011e4000c10f3b2 */
.L_x_2820:
[----:B------:R-:W-:Y:S05]  /*e660*/  BSYNC B0 ;  /* 0x0000000000007941 */ /* 0x000fea0003800000 */
.L_x_2819:
[----:B01----:R0:W1:Y:S01]  /*e670*/  LDS R61, [R114+0xf400] ;  /* 0x00f40000723d7984 */ /* 0x0030620000000800 */
[----:B------:R-:W-:Y:S04]  /*e680*/  BSSY B0, `(.L_x_2821) ;  /* 0x0000004000007945 */ /* 0x000fe80003800000 */
[----:B------:R-:W-:Y:S05]  /*e690*/  @!P3 BRA `(.L_x_2822) ;  /* 0x000000000008b947 */ /* 0x000fea0003800000 */
[----:B------:R0:W-:Y:S04]  /*e6a0*/  REDG.E.ADD.F32.FTZ.RN.STRONG.GPU desc[UR50][R78.64+-0x1200], R155 ;  /* 0xffee009b4e0079a6 */ /* 0x0001e8000c10f3b2 */
[----:B-1----:R0:W-:Y:S02]  /*e6b0*/  REDG.E.ADD.F32.FTZ.RN.STRONG.GPU desc[UR50][R66.64+-0x1200], R61 ;  /* 0xffee003d420079a6 */ /* 0x0021e4000c10f3b2 */
.L_x_2822:
[----:B------:R-:W-:Y:S05]  /*e6c0*/  BSYNC B0 ;  /* 0x0000000000007941 */ /* 0x000fea0003800000 */
.L_x_2821:
[----:B------:R-:W0:Y:S01]  /*e6d0*/  LDS R115, [R115+0xf600] ;  /* 0x00f6000073737984 */ /* 0x000e220000000800 */
[----:B------:R-:W-:Y:S04]  /*e6e0*/  BSSY B0, `(.L_x_2823) ;  /* 0x0000004000007945 */ /* 0x000fe80003800000 */
[----:B------:R-:W-:Y:S05]  /*e6f0*/  @!P4 BRA `(.L_x_2824) ;  /* 0x000000000008c947 */ /* 0x000fea0003800000 */
[----:B------:R1:W-:Y:S04]  /*e700*/  REDG.E.ADD.F32.FTZ.RN.STRONG.GPU desc[UR50][R78.64+-0x1000], R156 ;  /* 0xfff0009c4e0079a6 */ /* 0x0003e8000c10f3b2 */
[----:B0-----:R0:W-:Y:S02]  /*e710*/  REDG.E.ADD.F32.FTZ.RN.STRONG.GPU desc[UR50][R66.64+-0x1000], R115 ;  /* 0xfff00073420079a6 */ /* 0x0011e4000c10f3b2 */
.L_x_2824:
[----:B------:R-:W-:Y:S05]  /*e720*/  BSYNC B0 ;  /* 0x0000000000007941 */ /* 0x000fea0003800000 */
.L_x_2823:
[----:B01----:R0:W1:Y:S01]  /*e730*/  LDS R61, [R116+0xf800] ;  /* 0x00f80000743d7984 */ /* 0x0030620000000800 */
[----:B------:R-:W-:Y:S04]  /*e740*/  BSSY B0, `(.L_x_2825) ;  /* 0x0000004000007945 */ /* 0x000fe80003800000 */
[----:B------:R-:W-:Y:S05]  /*e750*/  @!P5 BRA `(.L_x_2826) ;  /* 0x000000000008d947 */ /* 0x000fea0003800000 */
[----:B------:R0:W-:Y:S04]  /*e760*/  REDG.E.ADD.F32.FTZ.RN.STRONG.GPU desc[UR50][R78.64+-0xe00], R157 ;  /* 0xfff2009d4e0079a6 */ /* 0x0001e8000c10f3b2 */
[----:B-1----:R0:W-:Y:S02]  /*e770*/  REDG.E.ADD.F32.FTZ.RN.STRONG.GPU desc[UR50][R66.64+-0xe00], R61 ;  /* 0xfff2003d420079a6 */ /* 0x0021e4000c10f3b2 */
.L_x_2826:
[----:B------:R-:W-:Y:S05]  /*e780*/  BSYNC B0 ;  /* 0x0000000000007941 */ /* 0x000fea0003800000 */
.L_x_2825:
        /* <DEDUP_REMOVED lines=11> */
.L_x_2828:
[----:B------:R-:W-:Y:S05]  /*e840*/  BSYNC B0 ;  /* 0x0000000000007941 */ /* 0x000fea0003800000 */
.L_x_2827:
[----:B01----:R0:W1:Y:S01]  /*e850*/  LDS R61, [R118+0xfc00] ;  /* 0x00fc0000763d7984 */ /* 0x0030620000000800 */
[----:B------:R-:W-:Y:S04]  /*e860*/  BSSY B0, `(.L_x_2829) ;  /* 0x0000004000007945 */ /* 0x000fe80003800000 */
[----:B------:R-:W-:Y:S05]  /*e870*/  @!P1 BRA `(.L_x_2830) ;  /* 0x0000000000089947 */ /* 0x000fea0003800000 */
[----:B------:R0:W-:Y:S04]  /*e880*/  REDG.E.ADD.F32.FTZ.RN.STRONG.GPU desc[UR50][R78.64+-0xa00], R168 ;  /* 0xfff600a84e0079a6 */ /* 0x0001e8000c10f3b2 */
[----:B-1----:R0:W-:Y:S02]  /*e890*/  REDG.E.ADD.F32.FTZ.RN.STRONG.GPU desc[UR50][R66.64+-0xa00], R61 ;  /* 0xfff6003d420079a6 */ /* 0x0021e4000c10f3b2 */
.L_x_2830:
[----:B------:R-:W-:Y:S05]  /*e8a0*/  BSYNC B0 ;  /* 0x0000000000007941 */ /* 0x000fea0003800000 */
.L_x_2829:
[----:B------:R-:W0:Y:S01]  /*e8b0*/  LDS R119, [R119+0xfe00] ;  /* 0x00fe000077777984 */ /* 0x000e220000000800 */
[----:B------:R-:W-:Y:S04]  /*e8c0*/  BSSY B0, `(.L_x_2831) ;  /* 0x0000004000007945 */ /* 0x000fe80003800000 */
[----:B------:R-:W-:Y:S05]  /*e8d0*/  @!P2 BRA `(.L_x_2832) ;  /* 0x000000000008a947 */ /* 0x000fea0003800000 */
[----:B------:R1:W-:Y:S04]  /*e8e0*/  REDG.E.ADD.F32.FTZ.RN.STRONG.GPU desc[UR50][R78.64+-0x800], R169 ;  /* 0xfff800a94e0079a6 */ /* 0x0003e8000c10f3b2 */
[----:B0-----:R0:W-:Y:S02]  /*e8f0*/  REDG.E.ADD.F32.FTZ.RN.STRONG.GPU desc[UR50][R66.64+-0x800], R119 ;  /* 0xfff80077420079a6 */ /* 0x0011e4000c10f3b2 */
.L_x_2832:
[----:B------:R-:W-:Y:S05]  /*e900*/  BSYNC B0 ;  /* 0x0000000000007941 */ /* 0x000fea0003800000 */
.L_x_2831:
[----:B01----:R0:W1:Y:S01]  /*e910*/  LDS R61, [R120+0x10000] ;  /* 0x01000000783d7984 */ /* 0x0030620000000800 */
[----:B------:R-:W-:Y:S04]  /*e920*/  BSSY B0, `(.L_x_2833) ;  /* 0x0000004000007945 */ /* 0x000fe80003800000 */
[----:B------:R-:W-:Y:S05]  /*e930*/  @!P3 BRA `(.L_x_2834) ;  /* 0x000000000008b947 */ /* 0x000fea0003800000 */
[----:B------:R0:W-:Y:S04]  /*e940*/  REDG.E.ADD.F32.FTZ.RN.STRONG.GPU desc[UR50][R78.64+-0x600], R170 ;  /* 0xfffa00aa4e0079a6 */ /* 0x0001e8000c10f3b2 */
[----:B-1----:R0:W-:Y:S02]  /*e950*/  REDG.E.ADD.F32.FTZ.RN.STRONG.GPU desc[UR50][R66.64+-0x600], R61 ;  /* 0xfffa003d420079a6 */ /* 0x0021e4000c10f3b2 */
.L_x_2834:
[----:B------:R-:W-:Y:S05]  /*e960*/  BSYNC B0 ;  /* 0x0000000000007941 */ /* 0x000fea0003800000 */
.L_x_2833:
[----:B------:R-:W0:Y:S01]  /*e970*/  LDS R121, [R121+0x10200] ;  /* 0x0102000079797984 */ /* 0x000e220000000800 */
[----:B------:R-:W-:Y:S04]  /*e980*/  BSSY B0, `(.L_x_2835) ;  /* 0x0000004000007945 */ /* 0x000fe80003800000 */
[----:B------:R-:W-:Y:S05]  /*e990*/  @!P4 BRA `(.L_x_2836) ;  /* 0x000000000008c947 */ /* 0x000fea0003800000 */
[----:B------:R1:W-:Y:S04]  /*e9a0*/  REDG.E.ADD.F32.FTZ.RN.STRONG.GPU desc[UR50][R78.64+-0x400], R171 ;  /* 0xfffc00ab4e0079a6 */ /* 0x0003e8000c10f3b2 */
[----:B0-----:R0:W-:Y:S02]  /*e9b0*/  REDG.E.ADD.F32.FTZ.RN.STRONG.GPU desc[UR50][R66.64+-0x400], R121 ;  /* 0xfffc0079420079a6 */ /* 0x0011e4000c10f3b2 */
.L_x_2836:
[----:B------:R-:W-:Y:S05]  /*e9c0*/  BSYNC B0 ;  /* 0x0000000000007941 */ /* 0x000fea0003800000 */
.L_x_2835:
[----:B01----:R0:W1:Y:S01]  /*e9d0*/  LDS R61, [R122+0x10400] ;  /* 0x010400007a3d7984 */ /* 0x0030620000000800 */
[----:B------:R-:W-:Y:S04]  /*e9e0*/  BSSY B0, `(.L_x_2837) ;  /* 0x0000004000007945 */ /* 0x000fe80003800000 */
[----:B------:R-:W-:Y:S05]  /*e9f0*/  @!P5 BRA `(.L_x_2838) ;  /* 0x000000000008d947 */ /* 0x000fea0003800000 */
[----:B------:R0:W-:Y:S04]  /*ea00*/  REDG.E.ADD.F32.FTZ.RN.STRONG.GPU desc[UR50][R78.64+-0x200], R172 ;  /* 0xfffe00ac4e0079a6 */ /* 0x0001e8000c10f3b2 */
[----:B-1----:R0:W-:Y:S02]  /*ea10*/  REDG.E.ADD.F32.FTZ.RN.STRONG.GPU desc[UR50][R66.64+-0x200], R61 ;  /* 0xfffe003d420079a6 */ /* 0x0021e4000c10f3b2 */
.L_x_2838:
[----:B------:R-:W-:Y:S05]  /*ea20*/  BSYNC B0 ;  /* 0x0000000000007941 */ /* 0x000fea0003800000 */
.L_x_2837:
[----:B01----:R-:W0:Y:S01]  /*ea30*/  SHFL.DOWN PT, R61, R64, 0x1, 0x1f ;  /* 0x08201f00403d7f89 */ /* 0x003e2200000e0000 */
[C---:B------:R-:W-:Y:S01]  /*ea40*/  ISETP.GT.AND P1, PT, R90.reuse, 0x1e, PT ;  /* 0x0000001e5a00780c */ /* 0x040fe20003f24270 */
[----:B------:R-:W-:Y:S01]  /*ea50*/  FMUL.FTZ R69, R69, R182 ;  /* 0x000000b645457220 */ /* 0x000fe20000410000 */
[----:B------:R-:W-:Y:S01]  /*ea60*/  ISETP.NE.AND P2, PT, R90, RZ, PT ;  /* 0x000000ff5a00720c */ /* 0x000fe20003f45270 */
[----:B------:R-:W1:Y:S01]  /*ea70*/  SHFL.DOWN PT, R60, R65, 0x1, 0x1f ;  /* 0x08201f00413c7f89 */ /* 0x000e6200000e0000 */
        /* <DEDUP_REMOVED lines=22> */
[----:B------:R-:W-:Y:S01]  /*ebe0*/  BSSY B0, `(.L_x_2839) ;  /* 0x000003a000007945 */ /* 0x000fe20003800000 */
[----:B-1----:R-:W-:Y:S01]  /*ebf0*/  @!P1 FADD.FTZ R65, R65, R60 ;  /* 0x0000003c41419221 */ /* 0x002fe20000010000 */
[----:B------:R-:W0:Y:S01]  /*ec00*/  SHFL.DOWN PT, R61, R64, 0x2, 0x1f ;  /* 0x08401f00403d7f89 */ /* 0x000e2200000e0000 */
[----:B------:R-:W-:Y:S01]  /*ec10*/  ISETP.GT.AND P1, PT, R90, 0x1d, PT ;  /* 0x0000001d5a00780c */ /* 0x000fe20003f24270 */
[----:B------:R-:W-:Y:S01]  /*ec20*/  FADD.FTZ R27, R173, R27 ;  /* 0x0000001bad1b7221 */ /* 0x000fe20000010000 */
[----:B------:R-:W-:Y:S01]  /*ec30*/  FFMA.FTZ R233, R180, R47, R233 ;  /* 0x0000002fb4e97223 */ /* 0x000fe200000100e9 */
[----:B------:R-:W1:Y:S01]  /*ec40*/  SHFL.DOWN PT, R60, R65, 0x2, 0x1f ;  /* 0x08401f00413c7f89 */ /* 0x000e6200000e0000 */
[----:B------:R-:W-:Y:S01]  /*ec50*/  FFMA.FTZ R234, R139, R48, R234 ;  /* 0x000000308bea7223 */ /* 0x000fe200000100ea */
[----:B------:R-:W-:Y:S01]  /*ec60*/  FFMA.FTZ R235, R140, R49, R235 ;  /* 0x000000318ceb7223 */ /* 0x000fe200000100eb */
[----:B------:R-:W-:Y:S01]  /*ec70*/  FFMA.FTZ R236, R143, R50, R236 ;  /* 0x000000328fec7223 */ /* 0x000fe200000100ec */
[----:B------:R-:W-:Y:S01]  /*ec80*/  FADD.FTZ R23, R72, R23 ;  /* 0x0000001748177221 */ /* 0x000fe20000010000 */
[----:B------:R-:W-:Y:S01]  /*ec90*/  FFMA.FTZ R237, R144, R51, R237 ;  /* 0x0000003390ed7223 */ /* 0x000fe200000100ed */
[----:B------:R-:W-:Y:S01]  /*eca0*/  FADD.FTZ R22, R75, R22 ;  /* 0x000000164b167221 */ /* 0x000fe20000010000 */
[----:B------:R-:W-:-:S03]  /*ecb0*/  FADD.FTZ R21, R76, R21 ;  /* 0x000000154c157221 */ /* 0x000fc60000010000 */
        /* <DEDUP_REMOVED lines=15> */
[----:B------:R-:W-:Y:S02]  /*edb0*/  FADD.FTZ R26, R61, R26 ;  /* 0x0000001a3d1a7221 */ /* 0x000fe40000010000 */
[----:B------:R-:W1:Y:S10]  /*edc0*/  SHFL.DOWN PT, R60, R65, 0x10, 0x1f ;  /* 0x0a001f00413c7f89 */ /* 0x000e7400000e0000 */
[----:B0-----:R-:W-:Y:S01]  /*edd0*/  @!P1 FADD.FTZ R64, R64, R63 ;  /* 0x0000003f40409221 */ /* 0x001fe20000010000 */
[----:B-1----:R-:W-:Y:S01]  /*ede0*/  @!P1 FADD.FTZ R65, R65, R60 ;  /* 0x0000003c41419221 */ /* 0x002fe20000010000 */
[----:B------:R-:W-:-:S04]  /*edf0*/  FFMA.FTZ R60, R84, R139, R71 ;  /* 0x0000008b543c7223 */ /* 0x000fc80000010047 */
[----:B------:R0:W-:Y:S01]  /*ee00*/  @!P2 STS.64 [R239+0x10808], R64 ;  /* 0x01080840ef00a388 */ /* 0x0001e20000000a00 */
[----:B------:R-:W-:Y:S01]  /*ee10*/  FADD.FTZ R25, R60, R25 ;  /* 0x000000193c197221 */ /* 0x000fe20000010000 */
[----:B------:R-:W-:Y:S06]  /*ee20*/  BAR.SYNC.DEFER_BLOCKING 0x0 ;  /* 0x0000000000007b1d */ /* 0x000fec0000010000 */
[----:B------:R-:W-:Y:S05]  /*ee30*/  @P0 BRA `(.L_x_2840) ;  /* 0x0000000000500947 */ /* 0x000fea0003800000 */
[----:B------:R-:W1:Y:S01]  /*ee40*/  S2UR UR41, SR_CgaCtaId ;  /* 0x00000000002979c3 */ /* 0x000e620000008800 */
[----:B------:R-:W-:Y:S01]  /*ee50*/  UMOV UR40, 0x400 ;  /* 0x0000040000287882 */ /* 0x000fe20000000000 */
[----:B------:R-:W-:Y:S01]  /*ee60*/  UISETP.NE.AND UP0, UPT, UR23, UR43, UPT ;  /* 0x0000002b1700728c */ /* 0x000fe2000bf05270 */
[----:B---3--:R-:W-:-:S05]  /*ee70*/  MOV R66, UR7 ;  /* 0x0000000700427c02 */ /* 0x008fca0008000f00 */
[----:B------:R-:W-:Y:S01]  /*ee80*/  PLOP3.LUT P0, PT, PT, PT, UP0, 0x80, 0x0 ;  /* 0x000000000000781c */ /* 0x000fe20003f0f008 */
[----:B-1----:R-:W-:-:S06]  /*ee90*/  ULEA UR40, UR41, UR40, 0x18 ;  /* 0x0000002829287291 */ /* 0x002fcc000f8ec03f */
[----:B------:R-:W-:-:S04]  /*eea0*/  MOV R89, UR40 ;  /* 0x0000002800597c02 */ /* 0x000fc80008000f00 */
[----:B------:R-:W-:Y:S01]  /*eeb0*/  LEA R67, R66, R89, 0x3 ;  /* 0x0000005942437211 */ /* 0x000fe200078e18ff */
[----:B------:R-:W1:Y:S04]  /*eec0*/  LDS.128 R60, [R89+0x10810] ;  /* 0x01081000593c7984 */ /* 0x000e680000000c00 */
[----:B------:R-:W0:Y:S04]  /*eed0*/  LDS.64 R68, [R89+0x10820] ;  /* 0x0108200059447984 */ /* 0x000e280000000a00 */
[----:B------:R-:W3:Y:S01]  /*eee0*/  @P0 LDS.64 R70, [R67+0x14080] ;  /* 0x0140800043460984 */ /* 0x000ee20000000a00 */
[----:B-1----:R-:W-:Y:S01]  /*eef0*/  FADD.FTZ R66, R65, R61 ;  /* 0x0000003d41427221 */ /* 0x002fe20000010000 */
[----:B------:R-:W-:-:S03]  /*ef00*/  FADD.FTZ R61, R64, R60 ;  /* 0x0000003c403d7221 */ /* 0x000fc60000010000 */
[----:B------:R-:W-:Y:S01]  /*ef10*/  FADD.FTZ R66, R63, R66 ;  /* 0x000000423f427221 */ /* 0x000fe20000010000 */
[----:B------:R-:W-:-:S03]  /*ef20*/  FADD.FTZ R61, R62, R61 ;  /* 0x0000003d3e3d7221 */ /* 0x000fc60000010000 */
[----:B0-----:R-:W-:Y:S01]  /*ef30*/  FADD.FTZ R65, R66, R69 ;  /* 0x0000004542417221 */ /* 0x001fe20000010000 */
[----:B------:R-:W-:-:S03]  /*ef40*/  FADD.FTZ R64, R61, R68 ;  /* 0x000000443d407221 */ /* 0x000fc60000010000 */
[----:B---3--:R-:W-:Y:S01]  /*ef50*/  @P0 FADD.FTZ R65, R65, R71 ;  /* 0x0000004741410221 */ /* 0x008fe20000010000 */
[----:B------:R-:W-:-:S05]  /*ef60*/  @P0 FADD.FTZ R64, R64, R70 ;  /* 0x0000004640400221 */ /* 0x000fca0000010000 */
[----:B------:R1:W-:Y:S02]  /*ef70*/  STS.64 [R67+0x14080], R64 ;  /* 0x0140804043007388 */ /* 0x0003e40000000a00 */
.L_x_2840:
[----:B------:R-:W-:Y:S05]  /*ef80*/  BSYNC B0 ;  /* 0x0000000000007941 */ /* 0x000fea0003800000 */
.L_x_2839:
[----:B------:R-:W-:Y:S02]  /*ef90*/  UIADD3 UR7, UR7, 0x1, URZ ;  /* 0x0000000107077890 */ /* 0x000fe4000fffe03f */
[----:B------:R-:W-:Y:S02]  /*efa0*/  UIADD3 UR8, UP1, UR8, 0x1, URZ ;  /* 0x0000000108087890 */ /* 0x000fe4000ff3e03f */
[----:B------:R-:W-:Y:S02]  /*efb0*/  UISETP.GE.AND UP0, UPT, UR7, UR44, UPT ;  /* 0x0000002c0700728c */ /* 0x000fe4000bf06270 */
[----:B------:R-:W-:-:S04]  /*efc0*/  UIADD3.X UR9, URZ, UR9, URZ, UP1, !UPT ;  /* 0x000000093f097290 */ /* 0x000fc80008ffe43f */
[----:B------:R-:W-:-:S13]  /*efd0*/  PLOP3.LUT P0, PT, PT, PT, UP0, 0x80, 0x0 ;  /* 0x000000000000781c */ /* 0x000fda0003f0f008 */
[----:B------:R-:W-:Y:S05]  /*efe0*/  @!P0 BRA `(.L_x_2841) ;  /* 0xffffff5800a88947 */ /* 0x000fea000383ffff */
.L_x_2746:
[----:B------:R0:W5:Y:S01]  /*eff0*/  LDL.LU R60, [R1+0x40] ;  /* 0x00004000013c7983 */ /* 0x0001620000300800 */
[----:B-1----:R-:W-:Y:S02]  /*f000*/  SHF.L.U32 R0, R91, 0x4, RZ ;  /* 0x000000045b007819 */ /* 0x002fe400000006ff */
        /* <DEDUP_REMOVED lines=9> */
[----:B------:R-:W5:Y:S01]  /*f0a0*/  LDL R106, [R1+0x3c] ;  /* 0x00003c00016a7983 */ /* 0x000f620000100800 */
[----:B------:R-:W-:Y:S02]  /*f0b0*/  MOV R28, RZ ;  /* 0x000000ff001c7202 */ /* 0x000fe40000000f00 */
[----:B------:R-:W-:Y:S02]  /*f0c0*/  CS2R R42, SRZ ;  /* 0x00000000002a7805 */ /* 0x000fe4000001ff00 */
[----:B------:R-:W-:Y:S01]  /*f0d0*/  MOV R36, RZ ;  /* 0x000000ff00247202 */ /* 0x000fe20000000f00 */
[----:B------:R-:W5:Y:S01]  /*f0e0*/  LDL R105, [R1+0x38] ;  /* 0x0000380001697983 */ /* 0x000f620000100800 */
[----:B------:R-:W-:-:S02]  /*f0f0*/  CS2R R44, SRZ ;  /* 0x00000000002c7805 */ /* 0x000fc4000001ff00 */
[----:B------:R-:W-:Y:S02]  /*f100*/  CS2R R46, SRZ ;  /* 0x00000000002e7805 */ /* 0x000fe4000001ff00 */
[----:B------:R-:W-:Y:S01]  /*f110*/  CS2R R48, SRZ ;  /* 0x0000000000307805 */ /* 0x000fe2000001ff00 */
[----:B------:R-:W5:Y:S01]  /*f120*/  LDL R104, [R1+0x34] ;  /* 0x0000340001687983 */ /* 0x000f620000100800 */
[----:B------:R-:W-:Y:S01]  /*f130*/  HFMA2.MMA R52, -RZ, RZ, 0, 0 ;  /* 0x00000000ff347435 */ /* 0x000fe200000001ff */
[----:B------:R-:W-:Y:S01]  /*f140*/  CS2R R50, SRZ ;  /* 0x0000000000327805 */ /* 0x000fe2000001ff00 */
[----:B------:R-:W1:Y:S01]  /*f150*/  S2UR UR8, SR_CgaCtaId ;  /* 0x00000000000879c3 */ /* 0x000e620000008800 */
[----:B------:R-:W5:Y:S01]  /*f160*/  LDL R103, [R1+0x30] ;  /* 0x0000300001677983 */ /* 0x000f620000100800 */
[----:B------:R-:W-:Y:S01]  /*f170*/  UMOV UR7, 0x400 ;  /* 0x0000040000077882 */ /* 0x000fe20000000000 */
[----:B------:R-:W-:Y:S02]  /*f180*/  ULEA UR9, UR23, 0xfffff800, 0xb ;  /* 0xfffff80017097891 */ /* 0x000fe4000f8e583f */
[----:B------:R-:W5:Y:S01]  /*f190*/  LDL R102, [R1+0x2c] ;  /* 0x00002c0001667983 */ /* 0x000f620000100800 */
[----:B------:R-:W-:Y:S01]  /*f1a0*/  USHF.R.S32.HI UR29, URZ, 0x1f, UR11 ;  /* 0x0000001f3f1d7899 */ /* 0x000fe2000801140b */
[----:B------:R-:W-:-:S02]  /*f1b0*/  ULDC.64 UR30, c[0x0][0x3a8] ;  /* 0x0000ea00001e7ab9 */ /* 0x000fc40000000a00 */
[----:B------:R-:W5:Y:S04]  /*f1c0*/  LDL R101, [R1+0x28] ;  /* 0x0000280001657983 */ /* 0x000f680000100800 */
[----:B------:R-:W5:Y:S04]  /*f1d0*/  LDL R100, [R1+0x24] ;  /* 0x0000240001647983 */ /* 0x000f680000100800 */
[----:B------:R-:W5:Y:S04]  /*f1e0*/  LDL R99, [R1+0x20] ;  /* 0x0000200001637983 */ /* 0x000f680000100800 */
[----:B----4-:R-:W4:Y:S04]  /*f1f0*/  LDL R98, [R1+0x1c] ;  /* 0x00001c0001627983 */ /* 0x010f280000100800 */
[----:B------:R-:W4:Y:S04]  /*f200*/  LDL R97, [R1+0x18] ;  /* 0x0000180001617983 */ /* 0x000f280000100800 */
[----:B------:R-:W4:Y:S04]  /*f210*/  LDL R96, [R1+0x14] ;  /* 0x0000140001607983 */ /* 0x000f280000100800 */
[----:B------:R-:W4:Y:S04]  /*f220*/  LDL R95, [R1+0x10] ;  /* 0x00001000015f7983 */ /* 0x000f280000100800 */
[----:B------:R-:W4:Y:S04]  /*f230*/  LDL R94, [R1+0xc] ;  /* 0x00000c00015e7983 */ /* 0x000f280000100800 */
[----:B--23--:R-:W2:Y:S04]  /*f240*/  LDL R93, [R1+0x8] ;  /* 0x00000800015d7983 */ /* 0x00cea80000100800 */
[----:B------:R-:W3:Y:S04]  /*f250*/  LDL R92, [R1+0x4] ;  /* 0x00000400015c7983 */ /* 0x000ee80000100800 */
[----:B------:R-:W3:Y:S01]  /*f260*/  LDL R78, [R1] ;  /* 0x00000000014e7983 */ /* 0x000ee20000100800 */
        /* <DEDUP_REMOVED lines=9> */
[----:B------:R-:W4:Y:S01]  /*f300*/  @!P1 LDG.E R32, desc[UR50][R2.64+0x80] ;  /* 0x0000803202209981 */ /* 0x000f22000c1e1900 */
        /* <DEDUP_REMOVED lines=8> */
[----:B------:R-:W3:Y:S01]  /*f390*/  @!P4 LDG.E R41, desc[UR50][R2.64+0x180] ;  /* 0x000180320229c981 */ /* 0x000ee2000c1e1900 */
[C---:B------:R-:W-:Y:S02]  /*f3a0*/  LOP3.LUT R7, R24.reuse, 0x160, RZ, 0xfc, !PT ;  /* 0x0000016018077812 */ /* 0x040fe400078efcff */
[C---:B------:R-:W-:Y:S01]  /*f3b0*/  LOP3.LUT R6, R24.reuse, 0x180, RZ, 0xfc, !PT ;  /* 0x0000018018067812 */ /* 0x040fe200078efcff */
[----:B------:R-:W3:Y:S01]  /*f3c0*/  @!P6 LDG.E R36, desc[UR50][R2.64+0x200] ;  /* 0x000200320224e981 */ /* 0x000ee2000c1e1900 */
[----:B------:R-:W-:-:S02]  /*f3d0*/  LOP3.LUT R5, R24, 0x1a0, RZ, 0xfc, !PT ;  /* 0x000001a018057812 */ /* 0x000fc400078efcff */
[C---:B------:R-:W-:Y:S01]  /*f3e0*/  LOP3.LUT R4, R24.reuse, 0x1c0, RZ, 0xfc, !PT ;  /* 0x000001c018047812 */ /* 0x040fe200078efcff */
[----:B------:R-:W3:Y:S01]  /*f3f0*/  @!P5 LDG.E R43, desc[UR50][R2.64+0x280] ;  /* 0x00028032022bd981 */ /* 0x000ee2000c1e1900 */
[----:B------:R-:W-:-:S03]  /*f400*/  LOP3.LUT R0, R24, 0x1e0, RZ, 0xfc, !PT ;  /* 0x000001e018007812 */ /* 0x000fc600078efcff */
[----:B-----5:R-:W5:Y:S01]  /*f410*/  @!P2 LDG.E R60, desc[UR50][R2.64] ;  /* 0x00000032023ca981 */ /* 0x020f62000c1e1900 */
[----:B------:R-:W-:Y:S02]  /*f420*/  ISETP.GE.AND P1, PT, R10, UR46, PT ;  /* 0x0000002e0a007c0c */ /* 0x000fe4000bf26270 */
[----:B------:R-:W-:Y:S01]  /*f430*/  ISETP.GE.AND P0, PT, R9, UR46, PT ;  /* 0x0000002e09007c0c */ /* 0x000fe2000bf06270 */
[----:B------:R-:W3:Y:S01]  /*f440*/  @!P3 LDG.E R42, desc[UR50][R2.64+0x300] ;  /* 0x00030032022ab981 */ /* 0x000ee2000c1e1900 */
[----:B------:R-:W-:Y:S02]  /*f450*/  ISETP.GE.AND P4, PT, R8, UR46, PT ;  /* 0x0000002e08007c0c */ /* 0x000fe4000bf86270 */
[----:B------:R-:W-:Y:S02]  /*f460*/  ISETP.GE.AND P6, PT, R7, UR46, PT ;  /* 0x0000002e07007c0c */ /* 0x000fe4000bfc6270 */
[----:B------:R-:W-:Y:S02]  /*f470*/  ISETP.GE.AND P5, PT, R6, UR46, PT ;  /* 0x0000002e06007c0c */ /* 0x000fe4000bfa6270 */
[----:B------:R-:W-:-:S03]  /*f480*/  ISETP.GE.AND P3, PT, R5, UR46, PT ;  /* 0x0000002e05007c0c */ /* 0x000fc6000bf66270 */
[----:B------:R-:W3:Y:S01]  /*f490*/  @!P1 LDG.E R44, desc[UR50][R2.64+0x400] ;  /* 0x00040032022c9981 */ /* 0x000ee2000c1e1900 */
[----:B------:R-:W-:-:S03]  /*f4a0*/  ISETP.GE.AND P1, PT, R0, UR46, PT ;  /* 0x0000002e00007c0c */ /* 0x000fc6000bf26270 */
[----:B------:R-:W3:Y:S04]  /*f4b0*/  @!P0 LDG.E R47, desc[UR50][R2.64+0x480] ;  /* 0x00048032022f8981 */ /* 0x000ee8000c1e1900 */
[----:B------:R-:W3:Y:S04]  /*f4c0*/  @!P4 LDG.E R46, desc[UR50][R2.64+0x500] ;  /* 0x00050032022ec981 */ /* 0x000ee8000c1e1900 */
[----:B------:R-:W3:Y:S04]  /*f4d0*/  @!P6 LDG.E R49, desc[UR50][R2.64+0x580] ;  /* 0x000580320231e981 */ /* 0x000ee8000c1e1900 */
[----:B------:R-:W3:Y:S04]  /*f4e0*/  @!P5 LDG.E R48, desc[UR50][R2.64+0x600] ;  /* 0x000600320230d981 */ /* 0x000ee8000c1e1900 */
[----:B------:R-:W3:Y:S04]  /*f4f0*/  @!P3 LDG.E R51, desc[UR50][R2.64+0x680] ;  /* 0x000680320233b981 */ /* 0x000ee8000c1e1900 */
[----:B------:R-:W3:Y:S04]  /*f500*/  @!P1 LDG.E R52, desc[UR50][R2.64+0x780] ;  /* 0x0007803202349981 */ /* 0x000ee8000c1e1900 */
[----:B-----5:R-:W-:Y:S01]  /*f510*/  @!P2 STL [R1+0x40], R60 ;  /* 0x0000403c0100a387 */ /* 0x020fe20000100800 */
[----:B------:R-:W-:-:S13]  /*f520*/  ISETP.GE.AND P2, PT, R11, UR46, PT ;  /* 0x0000002e0b007c0c */ /* 0x000fda000bf46270 */
[----:B------:R-:W5:Y:S01]  /*f530*/  @!P2 LDG.E R45, desc[UR50][R2.64+0x380] ;  /* 0x00038032022da981 */ /* 0x000f62000c1e1900 */
[----:B------:R-:W-:-:S13]  /*f540*/  ISETP.GE.AND P2, PT, R4, UR46, PT ;  /* 0x0000002e04007c0c */ /* 0x000fda000bf46270 */
[----:B------:R-:W5:Y:S04]  /*f550*/  @!P2 LDG.E R50, desc[UR50][R2.64+0x700] ;  /* 0x000700320232a981 */ /* 0x000f68000c1e1900 */
[----:B------:R-:W-:Y:S04]  /*f560*/  STS [R106], R60 ;  /* 0x0000003c6a007388 */ /* 0x000fe80000000800 */
[----:B----4-:R-:W-:Y:S04]  /*f570*/  STS [R105+0x80], R32 ;  /* 0x0000802069007388 */ /* 0x010fe80000000800 */
[----:B--2---:R-:W-:Y:S04]  /*f580*/  STS [R104+0x100], R28 ;  /* 0x0001001c68007388 */ /* 0x004fe80000000800 */
[----:B---3--:R-:W-:Y:S04]  /*f590*/  STS [R103+0x180], R41 ;  /* 0x0001802967007388 */ /* 0x008fe80000000800 */
[----:B------:R-:W-:Y:S04]  /*f5a0*/  STS [R102+0x200], R36 ;  /* 0x0002002466007388 */ /* 0x000fe80000000800 */
[----:B------:R-:W-:Y:S04]  /*f5b0*/  STS [R101+0x280], R43 ;  /* 0x0002802b65007388 */ /* 0x000fe80000000800 */
[----:B------:R-:W-:Y:S01]  /*f5c0*/  STS [R100+0x300], R42 ;  /* 0x0003002a64007388 */ /* 0x000fe20000000800 */
[----:B-1----:R-:W-:-:S03]  /*f5d0*/  ULEA UR7, UR8, UR7, 0x18 ;  /* 0x0000000708077291 */ /* 0x002fc6000f8ec03f */
        /* <DEDUP_REMOVED lines=61> */
[----:B------:R-:W-:Y:S01]  /*f9b0*/  @!P1 FMUL.FTZ R32, R32, -1.4426950216293334961 ;  /* 0xbfb8aa3b20209820 */ /* 0x000fe20000410000 */
[----:B------:R-:W-:Y:S01]  /*f9c0*/  FSETP.GTU.FTZ.AND P0, PT, R45, 20, PT ;  /* 0x41a000002d00780b */ /* 0x000fe20003f1c000 */
[----:B------:R-:W2:Y:S01]  /*f9d0*/  @!P4 MUFU.EX2 R2, R2 ;  /* 0x000000020002c308 */ /* 0x000ea20000000800 */
[----:B0-----:R-:W-:Y:S01]  /*f9e0*/  @!P5 FADD.FTZ R41, R41, 1 ;  /* 0x3f8000002929d421 */ /* 0x001fe20000010000 */
[----:B------:R-:W-:-:S06]  /*f9f0*/  SHF.L.U32 R42, R91, 0x4, RZ ;  /* 0x000000045b2a7819 */ /* 0x000fcc00000006ff */
[----:B------:R-:W0:Y:S01]  /*fa00*/  @!P3 MUFU.EX2 R3, R3 ;  /* 0x000000030003b308 */ /* 0x000e220000000800 */
[----:B-1----:R-:W-:-:S07]  /*fa10*/  @!P6 FADD.FTZ R36, R36, 1 ;  /* 0x3f8000002424e421 */ /* 0x002fce0000010000 */
[----:B------:R-:W1:Y:S08]  /*fa20*/  @!P2 MUFU.EX2 R28, R28 ;  /* 0x0000001c001ca308 */ /* 0x000e700000000800 */
[----:B------:R-:W3:Y:S01]  /*fa30*/  @!P1 MUFU.EX2 R32, R32 ;  /* 0x0000002000209308 */ /* 0x000ee20000000800 */
[----:B------:R-:W-:Y:S01]  /*fa40*/  LOP3.LUT R43, R42, 0xfffffe00, RZ, 0xc0, !PT ;  /* 0xfffffe002a2b7812 */ /* 0x000fe200078ec0ff */
[----:B------:R-:W-:-:S06]  /*fa50*/  @!P0 FMUL.FTZ R45, R45, -1.4426950216293334961 ;  /* 0xbfb8aa3b2d2d8820 */ /* 0x000fcc0000410000 */
[----:B------:R-:W4:Y:S01]  /*fa60*/  @!P6 MUFU.RCP R36, R36 ;  /* 0x000000240024e308 */ /* 0x000f220000001000 */
[----:B------:R-:W-:-:S07]  /*fa70*/  LEA R70, R90, R43, 0x4 ;  /* 0x0000002b5a467211 */ /* 0x000fce00078e20ff */
[----:B------:R-:W5:Y:S01]  /*fa80*/  @!P5 MUFU.RCP R41, R41 ;  /* 0x000000290029d308 */ /* 0x000f620000001000 */
[----:B------:R-:W-:Y:S01]  /*fa90*/  IADD3 R43, R70, 0x2, RZ ;  /* 0x00000002462b7810 */ /* 0x000fe20007ffe0ff */
[----:B--2---:R-:W-:Y:S01]  /*faa0*/  @!P4 FADD.FTZ R2, R2, 1 ;  /* 0x3f8000000202c421 */ /* 0x004fe20000010000 */
[----:B0-----:R-:W-:Y:S01]  /*fab0*/  @!P3 FADD.FTZ R3, R3, 1 ;  /* 0x3f8000000303b421 */ /* 0x001fe20000010000 */
[----:B-1----:R-:W-:Y:S01]  /*fac0*/  @!P2 FADD.FTZ R28, R28, 1 ;  /* 0x3f8000001c1ca421 */ /* 0x002fe20000010000 */
[----:B---3--:R-:W-:-:S03]  /*fad0*/  @!P1 FADD.FTZ R32, R32, 1 ;  /* 0x3f80000020209421 */ /* 0x008fc60000010000 */
[----:B------:R-:W0:Y:S01]  /*fae0*/  @!P0 MUFU.EX2 R45, R45 ;  /* 0x0000002d002d8308 */ /* 0x000e220000000800 */
[----:B------:R-:W-:Y:S01]  /*faf0*/  LEA.HI.SX32 R44, R43, R70, 0x1b ;  /* 0x000000462b2c7211 */ /* 0x000fe200078fdaff */
[----:B----4-:R-:W-:Y:S02]  /*fb00*/  @!P6 FMUL.FTZ R33, R33, R36 ;  /* 0x000000242121e220 */ /* 0x010fe40000410000 */
[----:B------:R-:W-:Y:S04]  /*fb10*/  LDS R36, [R88+0x3c] ;  /* 0x00003c0058247984 */ /* 0x000fe80000000800 */
[----:B------:R1:W-:Y:S01]  /*fb20*/  @!P4 MUFU.RCP R72, R2 ;  /* 0x000000020048c308 */ /* 0x0003e20000001000 */
[----:B-----5:R-:W-:Y:S02]  /*fb30*/  @!P5 FMUL.FTZ R34, R34, R41 ;  /* 0x000000292222d220 */ /* 0x020fe40000410000 */
[----:B------:R-:W2:Y:S05]  /*fb40*/  LDS R41, [R88] ;  /* 0x0000000058297984 */ /* 0x000eaa0000000800 */
[----:B------:R3:W4:Y:S01]  /*fb50*/  @!P3 MUFU.RCP R74, R3 ;  /* 0x00000003004ab308 */ /* 0x0007220000001000 */
[----:B-1----:R-:W1:Y:S07]  /*fb60*/  LDS R2, [R88+0x2c] ;  /* 0x00002c0058027984 */ /* 0x002e6e0000000800 */
[----:B------:R5:W-:Y:S01]  /*fb70*/  @!P2 MUFU.RCP R43, R28 ;  /* 0x0000001c002ba308 */ /* 0x000be20000001000 */
[----:B---3--:R-:W-:Y:S07]  /*fb80*/  LDS R3, [R88+0x30] ;  /* 0x0000300058037984 */ /* 0x008fee0000000800 */
[----:B------:R3:W-:Y:S01]  /*fb90*/  @!P1 MUFU.RCP R76, R32 ;  /* 0x00000020004c9308 */ /* 0x0007e20000001000 */
[----:B-----5:R-:W-:Y:S04]  /*fba0*/  LDS R28, [R88+0x34] ;  /* 0x00003400581c7984 */ /* 0x020fe80000000800 */
[----:B---3--:R-:W3:Y:S01]  /*fbb0*/  LDS R32, [R88+0x38] ;  /* 0x0000380058207984 */ /* 0x008ee20000000800 */
[----:B------:R-:W-:Y:S01]  /*fbc0*/  BAR.SYNC.DEFER_BLOCKING 0x0 ;  /* 0x0000000000007b1d */ /* 0x000fe20000010000 */
[----:B0-----:R-:W-:Y:S01]  /*fbd0*/  @!P0 FADD.FTZ R45, R45, 1 ;  /* 0x3f8000002d2d8421 */ /* 0x001fe20000010000 */
[----:B------:R-:W-:-:S02]  /*fbe0*/  IADD3 R42, R70, 0x1, RZ ;  /* 0x00000001462a7810 */ /* 0x000fc40007ffe0ff */
[C---:B------:R-:W-:Y:S02]  /*fbf0*/  IADD3 R46, R70.reuse, 0x3, RZ ;  /* 0x00000003462e7810 */ /* 0x040fe40007ffe0ff */
[----:B------:R0:W5:Y:S01]  /*fc00*/  @!P0 MUFU.RCP R69, R45 ;  /* 0x0000002d00458308 */ /* 0x0001620000001000 */
[C---:B------:R-:W-:Y:S02]  /*fc10*/  IADD3 R47, R70.reuse, 0x4, RZ ;  /* 0x00000004462f7810 */ /* 0x040fe40007ffe0ff */
[----:B------:R-:W-:Y:S02]  /*fc20*/  IADD3 R49, R70, 0x5, RZ ;  /* 0x0000000546317810 */ /* 0x000fe40007ffe0ff */
[----:B------:R-:W-:Y:S02]  /*fc30*/  LEA.HI.SX32 R42, R42, R70, 0x1b ;  /* 0x000000462a2a7211 */ /* 0x000fe400078fdaff */
[C---:B------:R-:W-:Y:S02]  /*fc40*/  IADD3 R51, R70.reuse, 0x6, RZ ;  /* 0x0000000646337810 */ /* 0x040fe40007ffe0ff */
[----:B0-----:R-:W-:-:S02]  /*fc50*/  IADD3 R45, R70, 0xd, RZ ;  /* 0x0000000d462d7810 */ /* 0x001fc40007ffe0ff */
[----:B------:R-:W-:Y:S02]  /*fc60*/  IADD3 R53, R70, 0x7, RZ ;  /* 0x0000000746357810 */ /* 0x000fe40007ffe0ff */
[-C--:B------:R-:W-:Y:S02]  /*fc70*/  LEA.HI.SX32 R46, R46, R70.reuse, 0x1b ;  /* 0x000000462e2e7211 */ /* 0x080fe400078fdaff */
[C---:B------:R-:W-:Y:S02]  /*fc80*/  IADD3 R55, R70.reuse, 0x8, RZ ;  /* 0x0000000846377810 */ /* 0x040fe40007ffe0ff */
[-C--:B------:R-:W-:Y:S02]  /*fc90*/  LEA.HI.SX32 R48, R47, R70.reuse, 0x1b ;  /* 0x000000462f307211 */ /* 0x080fe400078fdaff */
[----:B------:R-:W-:Y:S02]  /*fca0*/  LEA.HI.SX32 R66, R45, R70, 0x1b ;  /* 0x000000462d427211 */ /* 0x000fe400078fdaff */
        /* <DEDUP_REMOVED lines=8> */
[-C--:B------:R-:W-:Y:S01]  /*fd30*/  LEA R46, R46, R89.reuse, 0x2 ;  /* 0x000000592e2e7211 */ /* 0x080fe200078e10ff */
[----:B------:R-:W-:Y:S01]  /*fd40*/  STS [R88], R237 ;  /* 0x000000ed58007388 */ /* 0x000fe20000000800 */
[----:B------:R-:W-:Y:S02]  /*fd50*/  IADD3 R63, R70, 0xc, RZ ;  /* 0x0000000c463f7810 */ /* 0x000fe40007ffe0ff */
[-C--:B------:R-:W-:Y:S02]  /*fd60*/  LEA.HI.SX32 R56, R55, R70.reuse, 0x1b ;  /* 0x0000004637387211 */ /* 0x080fe400078fdaff */
[----:B------:R-:W-:Y:S01]  /*fd70*/  LEA R48, R48, R89, 0x2 ;  /* 0x0000005930307211 */ /* 0x000fe200078e10ff */
[----:B------:R-:W-:Y:S01]  /*fd80*/  STS [R45+0x4], R236 ;  /* 0x000004ec2d007388 */ /* 0x000fe20000000800 */
[----:B------:R-:W-:-:S02]  /*fd90*/  LEA.HI.SX32 R58, R57, R70, 0x1b ;  /* 0x00000046393a7211 */ /* 0x000fc400078fdaff */
[-C--:B------:R-:W-:Y:S01]  /*fda0*/  LEA R50, R50, R89.reuse, 0x2 ;  /* 0x0000005932327211 */ /* 0x080fe200078e10ff */
[----:B------:R-:W-:Y:S01]  /*fdb0*/  STS [R44+0x8], R235 ;  /* 0x000008eb2c007388 */ /* 0x000fe20000000800 */
[----:B------:R-:W-:Y:S02]  /*fdc0*/  IADD3 R65, R70, 0xe, RZ ;  /* 0x0000000e46417810 */ /* 0x000fe40007ffe0ff */
[-C--:B------:R-:W-:Y:S02]  /*fdd0*/  LEA.HI.SX32 R60, R59, R70.reuse, 0x1b ;  /* 0x000000463b3c7211 */ /* 0x080fe400078fdaff */
[----:B------:R-:W-:Y:S01]  /*fde0*/  LEA R52, R52, R89, 0x2 ;  /* 0x0000005934347211 */ /* 0x000fe200078e10ff */
[----:B------:R-:W-:Y:S01]  /*fdf0*/  STS [R46+0xc], R234 ;  /* 0x00000cea2e007388 */ /* 0x000fe20000000800 */
[----:B------:R-:W-:Y:S02]  /*fe00*/  IADD3 R67, R70, 0xf, RZ ;  /* 0x0000000f46437810 */ /* 0x000fe40007ffe0ff */
[----:B------:R-:W-:-:S02]  /*fe10*/  LEA.HI.SX32 R62, R61, R70, 0x1b ;  /* 0x000000463d3e7211 */ /* 0x000fc400078fdaff */
[-C--:B------:R-:W-:Y:S01]  /*fe20*/  LEA R54, R54, R89.reuse, 0x2 ;  /* 0x0000005936367211 */ /* 0x080fe200078e10ff */
[----:B------:R-:W-:Y:S01]  /*fe30*/  STS [R48+0x10], R233 ;  /* 0x000010e930007388 */ /* 0x000fe20000000800 */
[-C--:B------:R-:W-:Y:S02]  /*fe40*/  LEA.HI.SX32 R64, R63, R70.reuse, 0x1b ;  /* 0x000000463f407211 */ /* 0x080fe400078fdaff */
[-C--:B------:R-:W-:Y:S01]  /*fe50*/  LEA R56, R56, R89.reuse, 0x2 ;  /* 0x0000005938387211 */ /* 0x080fe200078e10ff */
[----:B------:R-:W-:Y:S01]  /*fe60*/  STS [R50+0x14], R231 ;  /* 0x000014e732007388 */ /* 0x000fe20000000800 */
[-C--:B------:R-:W-:Y:S02]  /*fe70*/  LEA R58, R58, R89.reuse, 0x2 ;  /* 0x000000593a3a7211 */ /* 0x080fe400078e10ff */
[----:B------:R-:W-:Y:S01]  /*fe80*/  LEA.HI.SX32 R68, R65, R70, 0x1b ;  /* 0x0000004641447211 */ /* 0x000fe200078fdaff */
[----:B------:R-:W-:Y:S01]  /*fe90*/  STS [R52+0x18], R230 ;  /* 0x000018e634007388 */ /* 0x000fe20000000800 */
[----:B------:R-:W-:-:S02]  /*fea0*/  LEA R60, R60, R89, 0x2 ;  /* 0x000000593c3c7211 */ /* 0x000fc400078e10ff */
[----:B------:R-:W-:Y:S01]  /*feb0*/  ISETP.NE.AND P6, PT, R91, RZ, PT ;  /* 0x000000ff5b00720c */ /* 0x000fe20003fc5270 */
[----:B------:R-:W-:Y:S01]  /*fec0*/  STS [R54+0x1c], R229 ;  /* 0x00001ce536007388 */ /* 0x000fe20000000800 */
[----:B------:R-:W-:Y:S02]  /*fed0*/  LEA.HI.SX32 R70, R67, R70, 0x1b ;  /* 0x0000004643467211 */ /* 0x000fe400078fdaff */
[-C--:B------:R-:W-:Y:S01]  /*fee0*/  LEA R62, R62, R89.reuse, 0x2 ;  /* 0x000000593e3e7211 */ /* 0x080fe200078e10ff */
[----:B------:R-:W-:Y:S01]  /*fef0*/  STS [R56+0x20], R227 ;  /* 0x000020e338007388 */ /* 0x000fe20000000800 */
[-C--:B------:R-:W-:Y:S02]  /*ff00*/  LEA R64, R64, R89.reuse, 0x2 ;  /* 0x0000005940407211 */ /* 0x080fe400078e10ff */
[-C--:B------:R-:W-:Y:S01]  /*ff10*/  LEA R66, R66, R89.reuse, 0x2 ;  /* 0x0000005942427211 */ /* 0x080fe200078e10ff */
[----:B------:R-:W-:Y:S01]  /*ff20*/  STS [R58+0x24], R226 ;  /* 0x000024e23a007388 */ /* 0x000fe20000000800 */
[----:B------:R-:W-:-:S02]  /*ff30*/  LEA R68, R68, R89, 0x2 ;  /* 0x0000005944447211 */ /* 0x000fc400078e10ff */
[----:B------:R-:W-:Y:S01]  /*ff40*/  LEA R70, R70, R89, 0x2 ;  /* 0x0000005946467211 */ /* 0x000fe200078e10ff */
[----:B------:R-:W-:Y:S01]  /*ff50*/  STS [R60+0x28], R225 ;  /* 0x000028e13c007388 */ /* 0x000fe20000000800 */
[----:B----4-:R-:W-:Y:S01]  /*ff60*/  @!P3 FMUL.FTZ R29, R29, R74 ;  /* 0x0000004a1d1db220 */ /* 0x010fe20000410000 */
[----:B------:R-:W-:Y:S02]  /*ff70*/  MOV R74, UR46 ;  /* 0x0000002e004a7c02 */ /* 0x000fe40008000f00 */
[----:B------:R-:W-:Y:S04]  /*ff80*/  STS [R62+0x2c], R224 ;  /* 0x00002ce03e007388 */ /* 0x000fe80000000800 */
[----:B------:R-:W-:Y:S01]  /*ff90*/  STS [R64+0x30], R223 ;  /* 0x000030df40007388 */ /* 0x000fe20000000800 */
[----:B-----5:R-:W-:-:S03]  /*ffa0*/  @!P0 FMUL.FTZ R26, R26, R69 ;  /* 0x000000451a1a8220 */ /* 0x020fc60000410000 */
[----:B------:R0:W-:Y:S01]  /*ffb0*/  STS [R66+0x34], R19 ;  /* 0x0000341342007388 */ /* 0x0001e20000000800 */
[----:B--2---:R-:W-:-:S03]  /*ffc0*/  FADD.FTZ R42, R41, UR4 ;  /* 0x00000004292a7e21 */ /* 0x004fc60008010000 */
        /* <DEDUP_REMOVED lines=22> */
[----:B-1----:R-:W-:Y:S01]  /*10130*/  FADD.FTZ R2, R2, UR4 ;  /* 0x0000000402027e21 */ /* 0x002fe20008010000 */
[----:B---3--:R-:W-:Y:S01]  /*10140*/  FADD.FTZ R32, R32, UR4 ;  /* 0x0000000420207e21 */ /* 0x008fe20008010000 */
[----:B------:R-:W-:Y:S01]  /*10150*/  @!P2 FMUL.FTZ R30, R30, R43 ;  /* 0x0000002b1e1ea220 */ /* 0x000fe20000410000 */
[----:B------:R-:W-:Y:S01]  /*10160*/  FADD.FTZ R43, R28, UR4 ;  /* 0x000000041c2b7e21 */ /* 0x000fe20008010000 */
[----:B------:R-:W-:Y:S01]  /*10170*/  FADD.FTZ R3, R3, UR4 ;  /* 0x0000000403037e21 */ /* 0x000fe20008010000 */
[----:B------:R-:W-:-:S02]  /*10180*/  FSETP.GTU.FTZ.AND P0, PT, R2, 20, PT ;  /* 0x41a000000200780b */ /* 0x000fc40003f1c000 */
[----:B------:R-:W-:Y:S01]  /*10190*/  FSETP.GTU.FTZ.AND P3, PT, R32, 20, PT ;  /* 0x41a000002000780b */ /* 0x000fe20003f7c000 */
[----:B------:R-:W-:Y:S01]  /*101a0*/  @!P1 FMUL.FTZ R31, R31, R76 ;  /* 0x0000004c1f1f9220 */ /* 0x000fe20000410000 */
[----:B------:R-:W-:Y:S02]  /*101b0*/  FSETP.GTU.FTZ.AND P2, PT, R43, 20, PT ;  /* 0x41a000002b00780b */ /* 0x000fe40003f5c000 */
[----:B------:R-:W-:Y:S01]  /*101c0*/  FSETP.GTU.FTZ.AND P1, PT, R3, 20, PT ;  /* 0x41a000000300780b */ /* 0x000fe20003f3c000 */
[----:B------:R-:W1:Y:S06]  /*101d0*/  LDS R77, [R89+0x2100] ;  /* 0x00210000594d7984 */ /* 0x000e6c0000000800 */
[----:B------:R-:W-:-:S02]  /*101e0*/  @!P0 FMUL.FTZ R28, R2, -1.4426950216293334961 ;  /* 0xbfb8aa3b021c8820 */ /* 0x000fc40000410000 */
[----:B------:R-:W-:Y:S02]  /*101f0*/  @!P3 FMUL.FTZ R32, R32, -1.4426950216293334961 ;  /* 0xbfb8aa3b2020b820 */ /* 0x000fe40000410000 */
[----:B0-----:R-:W-:Y:S01]  /*10200*/  @!P2 FMUL.FTZ R19, R43, -1.4426950216293334961 ;  /* 0xbfb8aa3b2b13a820 */ /* 0x001fe20000410000 */
[----:B------:R-:W-:Y:S01]  /*10210*/  @!P4 FMUL.FTZ R27, R27, R72 ;  /* 0x000000481b1bc220 */ /* 0x000fe20000410000 */
[----:B--2---:R-:W-:Y:S01]  /*10220*/  @!P1 FMUL.FTZ R17, R3, -1.4426950216293334961 ;  /* 0xbfb8aa3b03119820 */ /* 0x004fe20000410000 */
[----:B------:R-:W-:Y:S01]  /*10230*/  MOV R72, UR9 ;  /* 0x0000000900487c02 */ /* 0x000fe20008000f00 */
[----:B------:R-:W-:Y:S01]  /*10240*/  FADD.FTZ R36, R36, UR4 ;  /* 0x0000000424247e21 */ /* 0x000fe20008010000 */
[----:B------:R-:W-:Y:S01]  /*10250*/  SHF.R.S32.HI R81, RZ, 0x1f, R24 ;  /* 0x0000001fff517819 */ /* 0x000fe20000011418 */
[----:B------:R-:W0:Y:S01]  /*10260*/  @!P0 MUFU.EX2 R28, R28 ;  /* 0x0000001c001c8308 */ /* 0x000e220000000800 */
[----:B------:R-:W-:Y:S01]  /*10270*/  IADD3 R2, P4, R24, UR9, RZ ;  /* 0x0000000918027c10 */ /* 0x000fe2000ff9e0ff */
[----:B------:R-:W-:Y:S01]  /*10280*/  ULDC.64 UR8, c[0x0][0x388] ;  /* 0x0000e20000087ab9 */ /* 0x000fe20000000a00 */
[----:B------:R-:W-:-:S02]  /*10290*/  FSETP.GTU.FTZ.AND P5, PT, R42, 20, PT ;  /* 0x41a000002a00780b */ /* 0x000fc40003fbc000 */
[----:B------:R-:W-:-:S03]  /*102a0*/  LEA.HI.X.SX32 R3, R72, R81, 0x1, P4 ;  /* 0x0000005148037211 */ /* 0x000fc600020f0eff */
[----:B------:R-:W2:Y:S01]  /*102b0*/  @!P3 MUFU.EX2 R32, R32 ;  /* 0x000000200020b308 */ /* 0x000ea20000000800 */
[----:B------:R-:W-:-:S07]  /*102c0*/  FSETP.GTU.FTZ.AND P4, PT, R36, 20, PT ;  /* 0x41a000002400780b */ /* 0x000fce0003f9c000 */
[----:B------:R3:W4:Y:S08]  /*102d0*/  @!P1 MUFU.EX2 R18, R17 ;  /* 0x0000001100129308 */ /* 0x0007300000000800 */
[----:B------:R-:W5:Y:S01]  /*102e0*/  @!P2 MUFU.EX2 R19, R19 ;  /* 0x000000130013a308 */ /* 0x000f620000000800 */
[----:B------:R-:W-:Y:S01]  /*102f0*/  @!P4 FMUL.FTZ R36, R36, -1.4426950216293334961 ;  /* 0xbfb8aa3b2424c820 */ /* 0x000fe20000410000 */
[----:B---3--:R-:W-:Y:S01]  /*10300*/  @!P5 FMUL.FTZ R17, R42, -1.4426950216293334961 ;  /* 0xbfb8aa3b2a11d820 */ /* 0x008fe20000410000 */
[----:B0-----:R-:W-:Y:S01]  /*10310*/  @!P0 FADD.FTZ R28, R28, 1 ;  /* 0x3f8000001c1c8421 */ /* 0x001fe20000010000 */
[----:B--2---:R-:W-:Y:S01]  /*10320*/  @!P3 FADD.FTZ R32, R32, 1 ;  /* 0x3f8000002020b421 */ /* 0x004fe20000010000 */
[----:B-1----:R-:W-:Y:S01]  /*10330*/  ISETP.GE.AND P6, PT, R24, R77, PT ;  /* 0x0000004d1800720c */ /* 0x002fe20003fc6270 */
[----:B----4-:R-:W-:-:S02]  /*10340*/  @!P1 FADD.FTZ R18, R18, 1 ;  /* 0x3f80000012129421 */ /* 0x010fc40000010000 */
[----:B------:R-:W0:Y:S01]  /*10350*/  @!P4 MUFU.EX2 R36, R36 ;  /* 0x000000240024c308 */ /* 0x000e220000000800 */
[----:B------:R-:W-:Y:S01]  /*10360*/  UIMAD UR28, UR29, UR8, URZ ;  /* 0x000000081d1c72a4 */ /* 0x000fe2000f8e023f */
[----:B-----5:R-:W-:-:S06]  /*10370*/  @!P2 FADD.FTZ R19, R19, 1 ;  /* 0x3f8000001313a421 */ /* 0x020fcc0000010000 */
[----:B------:R-:W1:Y:S01]  /*10380*/  @!P5 MUFU.EX2 R17, R17 ;  /* 0x000000110011d308 */ /* 0x000e620000000800 */
[----:B------:R-:W-:Y:S02]  /*10390*/  UIMAD UR29, UR29, UR30, URZ ;  /* 0x0000001e1d1d72a4 */ /* 0x000fe4000f8e023f */
[----:B------:R-:W-:-:S05]  /*103a0*/  UIMAD.WIDE.U32 UR26, UR11, UR8, URZ ;  /* 0x000000080b1a72a5 */ /* 0x000fca000f8e003f */
[----:B------:R-:W2:Y:S01]  /*103b0*/  @!P0 MUFU.RCP R28, R28 ;  /* 0x0000001c001c8308 */ /* 0x000ea20000001000 */
        /* <DEDUP_REMOVED lines=22> */
.L_x_2843:
[----:B------:R-:W-:Y:S05]  /*10520*/  BSYNC B0 ;  /* 0x0000000000007941 */ /* 0x000fea0003800000 */
.L_x_2842:
[----:B-1----:R-:W2:Y:S01]  /*10530*/  LDL.LU R42, [R1+0x44] ;  /* 0x00004400012a7983 */ /* 0x002ea20000300800 */
[----:B------:R-:W-:Y:S01]  /*10540*/  UIADD3 UR29, UR6, -UR43, URZ ;  /* 0x8000002b061d7290 */ /* 0x000fe2000fffe03f */
[----:B0-----:R-:W-:Y:S01]  /*10550*/  @!P4 FADD.FTZ R36, R36, 1 ;  /* 0x3f8000002424c421 */ /* 0x001fe20000010000 */
[----:B------:R-:W-:Y:S01]  /*10560*/  ULDC.64 UR8, c[0x0][0x390] ;  /* 0x0000e40000087ab9 */ /* 0x000fe20000000a00 */
[----:B------:R-:W-:Y:S01]  /*10570*/  UMOV UR27, UR31 ;  /* 0x0000001f001b7c82 */ /* 0x000fe20008000000 */
[----:B------:R-:W-:Y:S01]  /*10580*/  UIMAD UR29, UR29, -0x800, URZ ;  /* 0xfffff8001d1d78a4 */ /* 0x000fe2000f8e023f */
[----:B------:R0:W1:Y:S01]  /*10590*/  @!P4 MUFU.RCP R41, R36 ;  /* 0x000000240029c308 */ /* 0x0000620000001000 */
[----:B------:R-:W-:Y:S01]  /*105a0*/  UIMAD UR32, UR7, UR8, URZ ;  /* 0x00000008072072a4 */ /* 0x000fe2000f8e023f */
        /* <DEDUP_REMOVED lines=17> */
[----:B------:R-:W-:Y:S01]  /*106c0*/  UIMAD.WIDE.U32 UR8, UR11, UR30, URZ ;  /* 0x0000001e0b0872a5 */ /* 0x000fe2000f8e003f */
[C---:B------:R-:W-:Y:S01]  /*106d0*/  LEA R18, P1, R36.reuse, R18, 0x2 ;  /* 0x0000001224127211 */ /* 0x040fe200078210ff */
[----:B------:R-:W-:Y:S01]  /*106e0*/  BSSY B0, `(.L_x_2844) ;  /* 0x000006b000007945 */ /* 0x000fe20003800000 */
[----:B---3--:R-:W-:Y:S01]  /*106f0*/  MOV R17, UR26 ;  /* 0x0000001a00117c02 */ /* 0x008fe20008000f00 */
[----:B------:R-:W-:Y:S01]  /*10700*/  UIADD3 UR31, UR9, UR28, URZ ;  /* 0x0000001c091f7290 */ /* 0x000fe2000fffe03f */
[----:B------:R-:W-:Y:S01]  /*10710*/  ISETP.GE.AND P0, PT, R15, R77, PT ;  /* 0x0000004d0f00720c */ /* 0x000fe20003f06270 */
[----:B----4-:R-:W-:Y:S01]  /*10720*/  @!P5 FMUL.FTZ R21, R21, R28 ;  /* 0x0000001c1515d220 */ /* 0x010fe20000410000 */
[----:B------:R-:W-:-:S02]  /*10730*/  LEA.HI.X R19, R36, R19, R17, 0x2, P1 ;  /* 0x0000001324137211 */ /* 0x000fc400008f1411 */
[-C--:B------:R-:W-:Y:S02]  /*10740*/  ISETP.GE.AND P1, PT, R14, R77.reuse, PT ;  /* 0x0000004d0e00720c */ /* 0x080fe40003f26270 */
[-C--:B------:R-:W-:Y:S01]  /*10750*/  ISETP.GE.AND P5, PT, R12, R77.reuse, PT ;  /* 0x0000004d0c00720c */ /* 0x080fe20003fa6270 */
[----:B------:R-:W-:Y:S01]  /*10760*/  @!P2 STG.E desc[UR50][R18.64+-0x1f00], R49 ;  /* 0xffe100311200a986 */ /* 0x000fe2000c101932 */
[-C--:B------:R-:W-:Y:S02]  /*10770*/  ISETP.GE.AND P2, PT, R13, R77.reuse, PT ;  /* 0x0000004d0d00720c */ /* 0x080fe40003f46270 */
[-C--:B------:R-:W-:Y:S02]  /*10780*/  ISETP.GE.AND P4, PT, R11, R77.reuse, PT ;  /* 0x0000004d0b00720c */ /* 0x080fe40003f86270 */
[-C--:B------:R-:W-:Y:S01]  /*10790*/  ISETP.GE.AND P3, PT, R10, R77.reuse, PT ;  /* 0x0000004d0a00720c */ /* 0x080fe20003f66270 */
[----:B------:R-:W-:Y:S01]  /*107a0*/  @!P0 STG.E desc[UR50][R18.64+-0x1e80], R51 ;  /* 0xffe1803312008986 */ /* 0x000fe2000c101932 */
[----:B------:R-:W-:-:S02]  /*107b0*/  ISETP.GE.AND P0, PT, R9, R77, PT ;  /* 0x0000004d0900720c */ /* 0x000fc40003f06270 */
        /* <DEDUP_REMOVED lines=54> */
[----:B------:R-:W-:-:S04]  /*10b20*/  FADD.FTZ R28, R17, R22 ;  /* 0x00000016111c7221 */ /* 0x000fc80000010000 */
[----:B------:R-:W-:Y:S02]  /*10b30*/  FADD.FTZ R28, R28, R23 ;  /* 0x000000171c1c7221 */ /* 0x000fe40000010000 */
[----:B------:R-:W-:Y:S02]  /*10b40*/  LDS R23, [R104+0x100] ;  /* 0x0001000068177984 */ /* 0x000fe40000000800 */
[----:B------:R-:W-:Y:S02]  /*10b50*/  FADD.FTZ R17, R28, R25 ;  /* 0x000000191c117221 */ /* 0x000fe40000010000 */
[----:B------:R-:W-:Y:S02]  /*10b60*/  LDS R25, [R103+0x180] ;  /* 0x0001800067197984 */ /* 0x000fe40000000800 */
[----:B------:R-:W-:Y:S02]  /*10b70*/  FADD.FTZ R28, R17, R26 ;  /* 0x0000001a111c7221 */ /* 0x000fe40000010000 */
[----:B------:R-:W-:Y:S02]  /*10b80*/  LDS R17, [R106] ;  /* 0x000000006a117984 */ /* 0x000fe40000000800 */
[----:B------:R-:W-:-:S02]  /*10b90*/  FADD.FTZ R28, R28, R27 ;  /* 0x0000001b1c1c7221 */ /* 0x000fc40000010000 */
[----:B------:R2:W-:Y:S02]  /*10ba0*/  @!P6 STS [R89+0x2100], R18 ;  /* 0x002100125900e388 */ /* 0x0005e40000000800 */
[----:B0-----:R-:W-:Y:S01]  /*10bb0*/  FADD.FTZ R29, R28, R29 ;  /* 0x0000001d1c1d7221 */ /* 0x001fe20000010000 */
[----:B------:R-:W-:Y:S03]  /*10bc0*/  BAR.SYNC.DEFER_BLOCKING 0x0 ;  /* 0x0000000000007b1d */ /* 0x000fe60000010000 */
[----:B-1----:R-:W-:-:S04]  /*10bd0*/  FADD.FTZ R30, R29, R30 ;  /* 0x0000001e1d1e7221 */ /* 0x002fc80000010000 */
[----:B------:R-:W-:-:S04]  /*10be0*/  FADD.FTZ R30, R30, R31 ;  /* 0x0000001f1e1e7221 */ /* 0x000fc80000010000 */
[----:B---3--:R-:W-:-:S04]  /*10bf0*/  FADD.FTZ R33, R30, R33 ;  /* 0x000000211e217221 */ /* 0x008fc80000010000 */
[----:B----4-:R-:W-:-:S04]  /*10c00*/  FADD.FTZ R34, R33, R34 ;  /* 0x0000002221227221 */ /* 0x010fc80000010000 */
[----:B------:R-:W-:-:S04]  /*10c10*/  FADD.FTZ R34, R34, R35 ;  /* 0x0000002322227221 */ /* 0x000fc80000010000 */
[----:B-----5:R-:W-:Y:S01]  /*10c20*/  FADD.FTZ R37, R34, R37 ;  /* 0x0000002522257221 */ /* 0x020fe20000010000 */
[----:B------:R-:W0:Y:S03]  /*10c30*/  LDS R65, [R89+0x2100] ;  /* 0x0021000059417984 */ /* 0x000e260000000800 */
[----:B------:R-:W-:-:S04]  /*10c40*/  FADD.FTZ R38, R37, R38 ;  /* 0x0000002625267221 */ /* 0x000fc80000010000 */
[----:B------:R-:W-:-:S04]  /*10c50*/  FADD.FTZ R39, R38, R39 ;  /* 0x0000002726277221 */ /* 0x000fc80000010000 */
[----:B--2---:R-:W-:-:S05]  /*10c60*/  FADD.FTZ R18, R39, R40 ;  /* 0x0000002827127221 */ /* 0x004fca0000010000 */
        /* <DEDUP_REMOVED lines=18> */
.L_x_2845:
[----:B------:R-:W-:Y:S05]  /*10d90*/  BSYNC B0 ;  /* 0x0000000000007941 */ /* 0x000fea0003800000 */
.L_x_2844:
        /* <DEDUP_REMOVED lines=58> */
.L_x_2713:
        /* <DEDUP_REMOVED lines=41> */
.L_x_2848:
[----:B------:R-:W-:Y:S05]  /*113d0*/  BSYNC B0 ;  /* 0x0000000000007941 */ /* 0x000fea0003800000 */
.L_x_2847:
        /* <DEDUP_REMOVED lines=44> */
.L_x_2850:
[----:B01----:R-:W2:Y:S02]  /*116a0*/  S2R R7, SR_TID.X ;  /* 0x0000000000077919 */ /* 0x003ea40000002100 */
.L_x_2851:
[----:B------:R-:W-:Y:S05]  /*116b0*/  BSYNC B0 ;  /* 0x0000000000007941 */ /* 0x000fea0003800000 */
.L_x_2849:
        /* <DEDUP_REMOVED lines=10> */
[----:B------:R-:W-:-:S02]  /*11760*/  ULDC UR8, c[0x0][0x0] ;  /* 0x0000000000087ab9 */ /* 0x000fc40000000800 */
[----:B------:R-:W-:Y:S01]  /*11770*/  ULDC.64 UR12, c[0x0][0x3c0] ;  /* 0x0000f000000c7ab9 */ /* 0x000fe20000000a00 */
[----:B------:R-:W-:Y:S02]  /*11780*/  UIADD3 UR6, UR5, UR6, URZ ;  /* 0x0000000605067290 */ /* 0x000fe4000fffe03f */
[----:B--2---:R-:W-:-:S03]  /*11790*/  ULEA UR7, UR10, UR7, 0x18 ;  /* 0x000000070a077291 */ /* 0x004fc6000f8ec03f */
[----:B------:R-:W-:-:S09]  /*117a0*/  ULDC.64 UR10, c[0x0][0x340] ;  /* 0x0000d000000a7ab9 */ /* 0x000fd20000000a00 */
.L_x_2852:
        /* <DEDUP_REMOVED lines=19> */
.L_x_2750:
[----:B------:R-:W-:Y:S01]  /*118e0*/  HFMA2.MMA R77, -RZ, RZ, 0, 5.9604644775390625e-08 ;  /* 0x00000001ff4d7435 */ /* 0x000fe200000001ff */
[----:B------:R-:W-:Y:S02]  /*118f0*/  MOV R246, R241 ;  /* 0x000000f100f67202 */ /* 0x000fe40000000f00 */
[----:B------:R-:W-:Y:S02]  /*11900*/  MOV R76, RZ ;  /* 0x000000ff004c7202 */ /* 0x000fe40000000f00 */
[----:B------:R-:W-:-:S07]  /*11910*/  MOV R79, 0xffffffff ;  /* 0xffffffff004f7802 */ /* 0x000fce0000000f00 */
[----:B01---5:R-:W-:Y:S05]  /*11920*/  WARPSYNC.COLLECTIVE R79, `(.L_x_2853) ;  /* 0x000000004f087348 */ /* 0x023fea0003c00000 */
[----:B------:R2:W3:Y:S02]  /*11930*/  SHFL.UP P3, R78, R246, R77, R76 ;  /* 0x0400004df64e7389 */ /* 0x0004e4000006004c */
[----:B0123-5:R-:W-:Y:S01]  /*11940*/  ENDCOLLECTIVE ;  /* 0x000000000000791b */ /* 0x02ffe20003800000 */
.L_x_2853:
[----:B------:R-:W-:Y:S02]  /*11950*/  MOV R246, R232 ;  /* 0x000000e800f67202 */ /* 0x000fe40000000f00 */
[----:B------:R-:W-:-:S07]  /*11960*/  MOV R243, R78 ;  /* 0x0000004e00f37202 */ /* 0x000fce0000000f00 */
[----:B------:R-:W-:Y:S05]  /*11970*/  WARPSYNC.COLLECTIVE R79, `(.L_x_2854) ;  /* 0x000000004f087348 */ /* 0x000fea0003c00000 */
[----:B------:R0:W1:Y:S02]  /*11980*/  SHFL.UP P3, R78, R246, R77, R76 ;  /* 0x0400004df64e7389 */ /* 0x000064000006004c */
[----:B01----:R-:W-:Y:S01]  /*11990*/  ENDCOLLECTIVE ;  /* 0x000000000000791b */ /* 0x003fe20003800000 */
.L_x_2854:
[----:B------:R-:W-:Y:S02]  /*119a0*/  MOV R246, R244 ;  /* 0x000000f400f67202 */ /* 0x000fe40000000f00 */
[----:B------:R-:W-:-:S07]  /*119b0*/  MOV R245, R78 ;  /* 0x0000004e00f57202 */ /* 0x000fce0000000f00 */
[----:B------:R-:W-:Y:S05]  /*119c0*/  WARPSYNC.COLLECTIVE R79, `(.L_x_2855) ;  /* 0x000000004f087348 */ /* 0x000fea0003c00000 */
[----:B------:R0:W1:Y:S02]  /*119d0*/  SHFL.UP P3, R78, R246, R77, R76 ;  /* 0x0400004df64e7389 */ /* 0x000064000006004c */
[----:B01----:R-:W-:Y:S01]  /*119e0*/  ENDCOLLECTIVE ;  /* 0x000000000000791b */ /* 0x003fe20003800000 */
.L_x_2855:
[----:B------:R-:W-:Y:S02]  /*119f0*/  MOV R246, R242 ;  /* 0x000000f200f67202 */ /* 0x000fe40000000f00 */
[----:B------:R-:W-:-:S07]  /*11a00*/  MOV R247, R78 ;  /* 0x0000004e00f77202 */ /* 0x000fce0000000f00 */
[----:B------:R-:W-:Y:S05]  /*11a10*/  WARPSYNC.COLLECTIVE R79, `(.L_x_2856) ;  /* 0x000000004f087348 */ /* 0x000fea0003c00000 */
[----:B------:R0:W1:Y:S02]  /*11a20*/  SHFL.UP P3, R78, R246, R77, R76 ;  /* 0x0400004df64e7389 */ /* 0x000064000006004c */
[----:B01----:R-:W-:Y:S01]  /*11a30*/  ENDCOLLECTIVE ;  /* 0x000000000000791b */ /* 0x003fe20003800000 */
.L_x_2856:
        /* <DEDUP_REMOVED lines=19> */
.L_x_2857:
[----:B------:R-:W-:Y:S02]  /*11b70*/  MOV R246, R232 ;  /* 0x000000e800f67202 */ /* 0x000fe40000000f00 */
[----:B------:R-:W-:-:S07]  /*11b80*/  MOV R245, R78 ;  /* 0x0000004e00f57202 */ /* 0x000fce0000000f00 */
[----:B------:R-:W-:Y:S05]  /*11b90*/  WARPSYNC.COLLECTIVE R79, `(.L_x_2858) ;  /* 0x000000004f087348 */ /* 0x000fea0003c00000 */
[----:B------:R0:W1:Y:S02]  /*11ba0*/  SHFL.UP P3, R78, R246, R77, R76 ;  /* 0x0400004df64e7389 */ /* 0x000064000006004c */
[----:B01----:R-:W-:Y:S01]  /*11bb0*/  ENDCOLLECTIVE ;  /* 0x000000000000791b */ /* 0x003fe20003800000 */
.L_x_2858:
[----:B------:R-:W-:Y:S02]  /*11bc0*/  MOV R246, R244 ;  /* 0x000000f400f67202 */ /* 0x000fe40000000f00 */
[----:B------:R-:W-:-:S07]  /*11bd0*/  MOV R247, R78 ;  /* 0x0000004e00f77202 */ /* 0x000fce0000000f00 */
[----:B------:R-:W-:Y:S05]  /*11be0*/  WARPSYNC.COLLECTIVE R79, `(.L_x_2859) ;  /* 0x000000004f087348 */ /* 0x000fea0003c00000 */
[----:B------:R0:W1:Y:S02]  /*11bf0*/  SHFL.UP P3, R78, R246, R77, R76 ;  /* 0x0400004df64e7389 */ /* 0x000064000006004c */
[----:B01----:R-:W-:Y:S01]  /*11c00*/  ENDCOLLECTIVE ;  /* 0x000000000000791b */ /* 0x003fe20003800000 */
.L_x_2859:
[----:B------:R-:W-:Y:S02]  /*11c10*/  MOV R246, R242 ;  /* 0x000000f200f67202 */ /* 0x000fe40000000f00 */
[----:B------:R-:W-:-:S07]  /*11c20*/  MOV R243, R78 ;  /* 0x0000004e00f37202 */ /* 0x000fce0000000f00 */
[----:B------:R-:W-:Y:S05]  /*11c30*/  WARPSYNC.COLLECTIVE R79, `(.L_x_2860) ;  /* 0x000000004f087348 */ /* 0x000fea0003c00000 */
[----:B------:R0:W1:Y:S02]  /*11c40*/  SHFL.UP P3, R78, R246, R77, R76 ;  /* 0x0400004df64e7389 */ /* 0x000064000006004c */
[----:B01----:R-:W-:Y:S01]  /*11c50*/  ENDCOLLECTIVE ;  /* 0x000000000000791b */ /* 0x003fe20003800000 */
.L_x_2860:
        /* <DEDUP_REMOVED lines=19> */
.L_x_2861:
[----:B------:R-:W-:Y:S02]  /*11d90*/  MOV R246, R232 ;  /* 0x000000e800f67202 */ /* 0x000fe40000000f00 */
[----:B------:R-:W-:-:S07]  /*11da0*/  MOV R245, R78 ;  /* 0x0000004e00f57202 */ /* 0x000fce0000000f00 */
[----:B------:R-:W-:Y:S05]  /*11db0*/  WARPSYNC.COLLECTIVE R79, `(.L_x_2862) ;  /* 0x000000004f087348 */ /* 0x000fea0003c00000 */
[----:B------:R0:W1:Y:S02]  /*11dc0*/  SHFL.UP P3, R78, R246, R77, R76 ;  /* 0x0400004df64e7389 */ /* 0x000064000006004c */
[----:B01----:R-:W-:Y:S01]  /*11dd0*/  ENDCOLLECTIVE ;  /* 0x000000000000791b */ /* 0x003fe20003800000 */
.L_x_2862:
[----:B------:R-:W-:Y:S02]  /*11de0*/  MOV R246, R244 ;  /* 0x000000f400f67202 */ /* 0x000fe40000000f00 */
[----:B------:R-:W-:-:S07]  /*11df0*/  MOV R247, R78 ;  /* 0x0000004e00f77202 */ /* 0x000fce0000000f00 */
[----:B------:R-:W-:Y:S05]  /*11e00*/  WARPSYNC.COLLECTIVE R79, `(.L_x_2863) ;  /* 0x000000004f087348 */ /* 0x000fea0003c00000 */
[----:B------:R0:W1:Y:S02]  /*11e10*/  SHFL.UP P3, R78, R246, R77, R76 ;  /* 0x0400004df64e7389 */ /* 0x000064000006004c */
[----:B01----:R-:W-:Y:S01]  /*11e20*/  ENDCOLLECTIVE ;  /* 0x000000000000791b */ /* 0x003fe20003800000 */
.L_x_2863:
[----:B------:R-:W-:Y:S02]  /*11e30*/  MOV R246, R242 ;  /* 0x000000f200f67202 */ /* 0x000fe40000000f00 */
[----:B------:R-:W-:-:S07]  /*11e40*/  MOV R243, R78 ;  /* 0x0000004e00f37202 */ /* 0x000fce0000000f00 */
[----:B------:R-:W-:Y:S05]  /*11e50*/  WARPSYNC.COLLECTIVE R79, `(.L_x_2864) ;  /* 0x000000004f087348 */ /* 0x000fea0003c00000 */
[----:B------:R0:W1:Y:S02]  /*11e60*/  SHFL.UP P3, R78, R246, R77, R76 ;  /* 0x0400004df64e7389 */ /* 0x000064000006004c */
[----:B01----:R-:W-:Y:S01]  /*11e70*/  ENDCOLLECTIVE ;  /* 0x000000000000791b */ /* 0x003fe20003800000 */
.L_x_2864:
        /* <DEDUP_REMOVED lines=19> */
.L_x_2865:
[----:B------:R-:W-:Y:S02]  /*11fb0*/  MOV R246, R232 ;  /* 0x000000e800f67202 */ /* 0x000fe40000000f00 */
[----:B------:R-:W-:-:S07]  /*11fc0*/  MOV R245, R78 ;  /* 0x0000004e00f57202 */ /* 0x000fce0000000f00 */
[----:B------:R-:W-:Y:S05]  /*11fd0*/  WARPSYNC.COLLECTIVE R79, `(.L_x_2866) ;  /* 0x000000004f087348 */ /* 0x000fea0003c00000 */
[----:B------:R0:W1:Y:S02]  /*11fe0*/  SHFL.UP P3, R78, R246, R77, R76 ;  /* 0x0400004df64e7389 */ /* 0x000064000006004c */
[----:B01----:R-:W-:Y:S01]  /*11ff0*/  ENDCOLLECTIVE ;  /* 0x000000000000791b */ /* 0x003fe20003800000 */
.L_x_2866:
[----:B------:R-:W-:Y:S02]  /*12000*/  MOV R246, R244 ;  /* 0x000000f400f67202 */ /* 0x000fe40000000f00 */
[----:B------:R-:W-:-:S07]  /*12010*/  MOV R247, R78 ;  /* 0x0000004e00f77202 */ /* 0x000fce0000000f00 */
[----:B------:R-:W-:Y:S05]  /*12020*/  WARPSYNC.COLLECTIVE R79, `(.L_x_2867) ;  /* 0x000000004f087348 */ /* 0x000fea0003c00000 */
[----:B------:R0:W1:Y:S02]  /*12030*/  SHFL.UP P3, R78, R246, R77, R76 ;  /* 0x0400004df64e7389 */ /* 0x000064000006004c */
[----:B01----:R-:W-:Y:S01]  /*12040*/  ENDCOLLECTIVE ;  /* 0x000000000000791b */ /* 0x003fe20003800000 */
.L_x_2867:
[----:B------:R-:W-:Y:S02]  /*12050*/  MOV R246, R242 ;  /* 0x000000f200f67202 */ /* 0x000fe40000000f00 */
[----:B------:R-:W-:-:S07]  /*12060*/  MOV R243, R78 ;  /* 0x0000004e00f37202 */ /* 0x000fce0000000f00 */
[----:B------:R-:W-:Y:S05]  /*12070*/  WARPSYNC.COLLECTIVE R79, `(.L_x_2868) ;  /* 0x000000004f087348 */ /* 0x000fea0003c00000 */
[----:B------:R0:W1:Y:S02]  /*12080*/  SHFL.UP P3, R78, R246, R77, R76 ;  /* 0x0400004df64e7389 */ /* 0x000064000006004c */
[----:B01----:R-:W-:Y:S01]  /*12090*/  ENDCOLLECTIVE ;  /* 0x000000000000791b */ /* 0x003fe20003800000 */
.L_x_2868:
        /* <DEDUP_REMOVED lines=19> */
.L_x_2869:
[----:B------:R-:W-:Y:S02]  /*121d0*/  MOV R246, R232 ;  /* 0x000000e800f67202 */ /* 0x000fe40000000f00 */
[----:B------:R-:W-:-:S07]  /*121e0*/  MOV R243, R78 ;  /* 0x0000004e00f37202 */ /* 0x000fce0000000f00 */
[----:B------:R-:W-:Y:S05]  /*121f0*/  WARPSYNC.COLLECTIVE R79, `(.L_x_2870) ;  /* 0x000000004f087348 */ /* 0x000fea0003c00000 */
[----:B------:R0:W1:Y:S02]  /*12200*/  SHFL.UP P3, R78, R246, R77, R76 ;  /* 0x0400004df64e7389 */ /* 0x000064000006004c */
[----:B01----:R-:W-:Y:S01]  /*12210*/  ENDCOLLECTIVE ;  /* 0x000000000000791b */ /* 0x003fe20003800000 */
.L_x_2870:
[----:B------:R-:W-:Y:S02]  /*12220*/  MOV R246, R244 ;  /* 0x000000f400f67202 */ /* 0x000fe40000000f00 */
[----:B------:R-:W-:-:S07]  /*12230*/  MOV R245, R78 ;  /* 0x0000004e00f57202 */ /* 0x000fce0000000f00 */
[----:B------:R-:W-:Y:S05]  /*12240*/  WARPSYNC.COLLECTIVE R79, `(.L_x_2871) ;  /* 0x000000004f087348 */ /* 0x000fea0003c00000 */
[----:B------:R0:W1:Y:S02]  /*12250*/  SHFL.UP P3, R78, R246, R77, R76 ;  /* 0x0400004df64e7389 */ /* 0x000064000006004c */
[----:B01----:R-:W-:Y:S01]  /*12260*/  ENDCOLLECTIVE ;  /* 0x000000000000791b */ /* 0x003fe20003800000 */
.L_x_2871:
[----:B------:R-:W-:Y:S02]  /*12270*/  MOV R246, R242 ;  /* 0x000000f200f67202 */ /* 0x000fe40000000f00 */
[----:B------:R-:W-:-:S07]  /*12280*/  MOV R247, R78 ;  /* 0x0000004e00f77202 */ /* 0x000fce0000000f00 */
[----:B------:R-:W-:Y:S05]  /*12290*/  WARPSYNC.COLLECTIVE R79, `(.L_x_2872) ;  /* 0x000000004f087348 */ /* 0x000fea0003c00000 */
[----:B------:R0:W1:Y:S02]  /*122a0*/  SHFL.UP P3, R78, R246, R77, R76 ;  /* 0x0400004df64e7389 */ /* 0x000064000006004c */
[----:B01----:R-:W-:Y:S01]  /*122b0*/  ENDCOLLECTIVE ;  /* 0x000000000000791b */ /* 0x003fe20003800000 */
.L_x_2872:
[----:B------:R-:W-:Y:S01]  /*122c0*/  MOV R77, R78 ;  /* 0x0000004e004d7202 */ /* 0x000fe20000000f00 */
[----:B------:R-:W-:Y:S06]  /*122d0*/  BRA `(.L_x_2873) ;  /* 0xffffff6400747947 */ /* 0x000fec000383ffff */
.L_x_2751:
        /* <DEDUP_REMOVED lines=8> */
.L_x_2875:
[----:B------:R-:W-:Y:S05]  /*12360*/  BSYNC B0 ;  /* 0x0000000000007941 */ /* 0x000fea0003800000 */
.L_x_2874:
[----:B------:R-:W-:Y:S05]  /*12370*/  BRA `(.L_x_2876) ;  /* 0xffffff6400847947 */ /* 0x000fea000383ffff */
.L_x_2752:
        /* <DEDUP_REMOVED lines=8> */
.L_x_2878:
[----:B------:R-:W-:Y:S05]  /*12400*/  BSYNC B0 ;  /* 0x0000000000007941 */ /* 0x000fea0003800000 */
.L_x_2877:
[----:B------:R-:W-:Y:S05]  /*12410*/  BRA `(.L_x_2879) ;  /* 0xffffff6400647947 */ /* 0x000fea000383ffff */
.L_x_2753:
        /* <DEDUP_REMOVED lines=8> */
.L_x_2881:
[----:B------:R-:W-:Y:S05]  /*124a0*/  BSYNC B0 ;  /* 0x0000000000007941 */ /* 0x000fea0003800000 */
.L_x_2880:
[----:B------:R-:W-:Y:S05]  /*124b0*/  BRA `(.L_x_2882) ;  /* 0xffffff6400447947 */ /* 0x000fea000383ffff */
.L_x_2754:
        /* <DEDUP_REMOVED lines=8> */
.L_x_2884:
[----:B------:R-:W-:Y:S05]  /*12540*/  BSYNC B0 ;  /* 0x0000000000007941 */ /* 0x000fea0003800000 */
.L_x_2883:
[----:B------:R-:W-:Y:S05]  /*12550*/  BRA `(.L_x_2885) ;  /* 0xffffff6400247947 */ /* 0x000fea000383ffff */
.L_x_2755:
        /* <DEDUP_REMOVED lines=8> */
.L_x_2887:
[----:B------:R-:W-:Y:S05]  /*125e0*/  BSYNC B0 ;  /* 0x0000000000007941 */ /* 0x000fea0003800000 */
.L_x_2886:
        /* <DEDUP_REMOVED lines=8> */
.L_x_2888:
[----:B------:R-:W-:Y:S02]  /*12670*/  MOV R246, R244 ;  /* 0x000000f400f67202 */ /* 0x000fe40000000f00 */
[----:B------:R-:W-:-:S07]  /*12680*/  MOV R243, R78 ;  /* 0x0000004e00f37202 */ /* 0x000fce0000000f00 */
[----:B------:R-:W-:Y:S05]  /*12690*/  WARPSYNC.COLLECTIVE R79, `(.L_x_2889) ;  /* 0x000000004f087348 */ /* 0x000fea0003c00000 */
[----:B------:R0:W1:Y:S02]  /*126a0*/  SHFL.UP P3, R78, R246, R77, R76 ;  /* 0x0400004df64e7389 */ /* 0x000064000006004c */
[----:B01----:R-:W-:Y:S01]  /*126b0*/  ENDCOLLECTIVE ;  /* 0x000000000000791b */ /* 0x003fe20003800000 */
.L_x_2889:
[----:B------:R-:W-:Y:S02]  /*126c0*/  MOV R246, R242 ;  /* 0x000000f200f67202 */ /* 0x000fe40000000f00 */
[----:B------:R-:W-:-:S07]  /*126d0*/  MOV R244, R78 ;  /* 0x0000004e00f47202 */ /* 0x000fce0000000f00 */
[----:B------:R-:W-:Y:S05]  /*126e0*/  WARPSYNC.COLLECTIVE R79, `(.L_x_2890) ;  /* 0x000000004f087348 */ /* 0x000fea0003c00000 */
[----:B------:R0:W1:Y:S02]  /*126f0*/  SHFL.UP P3, R78, R246, R77, R76 ;  /* 0x0400004df64e7389 */ /* 0x000064000006004c */
[----:B01----:R-:W-:Y:S01]  /*12700*/  ENDCOLLECTIVE ;  /* 0x000000000000791b */ /* 0x003fe20003800000 */
.L_x_2890:
[----:B------:R-:W-:Y:S01]  /*12710*/  HFMA2.MMA R77, -RZ, RZ, 0, 0 ;  /* 0x00000000ff4d7435 */ /* 0x000fe200000001ff */
[----:B------:R-:W-:Y:S02]  /*12720*/  MOV R76, 0x1f ;  /* 0x0000001f004c7802 */ /* 0x000fe40000000f00 */
[----:B------:R-:W-:Y:S02]  /*12730*/  MOV R242, R78 ;  /* 0x0000004e00f27202 */ /* 0x000fe40000000f00 */
[----:B------:R-:W-:-:S07]  /*12740*/  MOV R78, R60 ;  /* 0x0000003c004e7202 */ /* 0x000fce0000000f00 */
[----:B------:R-:W-:Y:S05]  /*12750*/  WARPSYNC.COLLECTIVE R79, `(.L_x_2891) ;  /* 0x000000004f087348 */ /* 0x000fea0003c00000 */
[----:B------:R0:W1:Y:S02]  /*12760*/  SHFL.IDX P3, R232, R78, R77, R76 ;  /* 0x0000004d4ee87389 */ /* 0x000064000006004c */
[----:B01----:R-:W-:Y:S01]  /*12770*/  ENDCOLLECTIVE ;  /* 0x000000000000791b */ /* 0x003fe20003800000 */
.L_x_2891:
[----:B------:R-:W-:Y:S02]  /*12780*/  MOV R78, R61 ;  /* 0x0000003d004e7202 */ /* 0x000fe40000000f00 */
[----:B------:R-:W-:-:S07]  /*12790*/  MOV R60, R232 ;  /* 0x000000e8003c7202 */ /* 0x000fce0000000f00 */
[----:B------:R-:W-:Y:S05]  /*127a0*/  WARPSYNC.COLLECTIVE R79, `(.L_x_2892) ;  /* 0x000000004f087348 */ /* 0x000fea0003c00000 */
[----:B------:R0:W1:Y:S02]  /*127b0*/  SHFL.IDX P3, R232, R78, R77, R76 ;  /* 0x0000004d4ee87389 */ /* 0x000064000006004c */
[----:B01----:R-:W-:Y:S01]  /*127c0*/  ENDCOLLECTIVE ;  /* 0x000000000000791b */ /* 0x003fe20003800000 */
.L_x_2892:
[----:B------:R-:W-:Y:S02]  /*127d0*/  MOV R78, R62 ;  /* 0x0000003e004e7202 */ /* 0x000fe40000000f00 */
[----:B------:R-:W-:-:S07]  /*127e0*/  MOV R61, R232 ;  /* 0x000000e8003d7202 */ /* 0x000fce0000000f00 */
[----:B------:R-:W-:Y:S05]  /*127f0*/  WARPSYNC.COLLECTIVE R79, `(.L_x_2893) ;  /* 0x000000004f087348 */ /* 0x000fea0003c00000 */
[----:B------:R0:W1:Y:S02]  /*12800*/  SHFL.IDX P3, R232, R78, R77, R76 ;  /* 0x0000004d4ee87389 */ /* 0x000064000006004c */
[----:B01----:R-:W-:Y:S01]  /*12810*/  ENDCOLLECTIVE ;  /* 0x000000000000791b */ /* 0x003fe20003800000 */
.L_x_2893:
[----:B------:R-:W-:Y:S02]  /*12820*/  MOV R78, R63 ;  /* 0x0000003f004e7202 */ /* 0x000fe40000000f00 */
[----:B------:R-:W-:-:S07]  /*12830*/  MOV R62, R232 ;  /* 0x000000e8003e7202 */ /* 0x000fce0000000f00 */
[----:B------:R-:W-:Y:S05]  /*12840*/  WARPSYNC.COLLECTIVE R79, `(.L_x_2894) ;  /* 0x000000004f087348 */ /* 0x000fea0003c00000 */
[----:B------:R0:W1:Y:S02]  /*12850*/  SHFL.IDX P3, R232, R78, R77, R76 ;  /* 0x0000004d4ee87389 */ /* 0x000064000006004c */
[----:B01----:R-:W-:Y:S01]  /*12860*/  ENDCOLLECTIVE ;  /* 0x000000000000791b */ /* 0x003fe20003800000 */
.L_x_2894:
[----:B------:R-:W-:Y:S01]  /*12870*/  MOV R63, R232 ;  /* 0x000000e8003f7202 */ /* 0x000fe20000000f00 */
[----:B------:R-:W-:Y:S06]  /*12880*/  BRA `(.L_x_2895) ;  /* 0xffffff6000807947 */ /* 0x000fec000383ffff */
.L_x_2757:
[----:B------:R-:W-:Y:S01]  /*12890*/  HFMA2.MMA R245, -RZ, RZ, 0, 5.9604644775390625e-08 ;  /* 0x00000001fff57435 */ /* 0x000fe200000001ff */
[----:B------:R-:W-:Y:S02]  /*128a0*/  MOV R244, R123 ;  /* 0x0000007b00f47202 */ /* 0x000fe40000000f00 */
[----:B------:R-:W-:Y:S02]  /*128b0*/  MOV R232, 0x1f ;  /* 0x0000001f00e87802 */ /* 0x000fe40000000f00 */
[----:B------:R-:W-:-:S07]  /*128c0*/  MOV R79, 0xffffffff ;  /* 0xffffffff004f7802 */ /* 0x000fce0000000f00 */
[----:B------:R-:W-:Y:S05]  /*128d0*/  WARPSYNC.COLLECTIVE R79, `(.L_x_2896) ;  /* 0x000000004f087348 */ /* 0x000fea0003c00000 */
[----:B------:R0:W1:Y:S02]  /*128e0*/  SHFL.DOWN P0, R252, R244, R245, R232 ;  /* 0x080000f5f4fc7389 */ /* 0x00006400000000e8 */
[----:B01----:R-:W-:Y:S01]  /*128f0*/  ENDCOLLECTIVE ;  /* 0x000000000000791b */ /* 0x003fe20003800000 */
.L_x_2896:
[----:B------:R-:W-:Y:S02]  /*12900*/  MOV R244, R241 ;  /* 0x000000f100f47202 */ /* 0x000fe40000000f00 */
[----:B------:R-:W-:-:S07]  /*12910*/  MOV R76, R252 ;  /* 0x000000fc004c7202 */ /* 0x000fce0000000f00 */
[----:B------:R-:W-:Y:S05]  /*12920*/  WARPSYNC.COLLECTIVE R79, `(.L_x_2897) ;  /* 0x000000004f087348 */ /* 0x000fea0003c00000 */
[----:B------:R0:W1:Y:S02]  /*12930*/  SHFL.DOWN P0, R252, R244, R245, R232 ;  /* 0x080000f5f4fc7389 */ /* 0x00006400000000e8 */
[----:B01----:R-:W-:Y:S01]  /*12940*/  ENDCOLLECTIVE ;  /* 0x000000000000791b */ /* 0x003fe20003800000 */
.L_x_2897:
[----:B------:R-:W-:Y:S02]  /*12950*/  MOV R244, R242 ;  /* 0x000000f200f47202 */ /* 0x000fe40000000f00 */
[----:B------:R-:W-:-:S07]  /*12960*/  MOV R77, R252 ;  /* 0x000000fc004d7202 */ /* 0x000fce0000000f00 */
[----:B------:R-:W-:Y:S05]  /*12970*/  WARPSYNC.COLLECTIVE R79, `(.L_x_2898) ;  /* 0x000000004f087348 */ /* 0x000fea0003c00000 */
[----:B------:R0:W1:Y:S02]  /*12980*/  SHFL.DOWN P0, R252, R244, R245, R232 ;  /* 0x080000f5f4fc7389 */ /* 0x00006400000000e8 */
[----:B01----:R-:W-:Y:S01]  /*12990*/  ENDCOLLECTIVE ;  /* 0x000000000000791b */ /* 0x003fe20003800000 */
.L_x_2898:
[----:B------:R-:W-:Y:S02]  /*129a0*/  MOV R244, R243 ;  /* 0x000000f300f47202 */ /* 0x000fe40000000f00 */
[----:B------:R-:W-:-:S07]  /*129b0*/  MOV R78, R252 ;  /* 0x000000fc004e7202 */ /* 0x000fce0000000f00 */
[----:B------:R-:W-:Y:S05]  /*129c0*/  WARPSYNC.COLLECTIVE R79, `(.L_x_2899) ;  /* 0x000000004f087348 */ /* 0x000fea0003c00000 */
[----:B------:R0:W1:Y:S02]  /*129d0*/  SHFL.DOWN P0, R252, R244, R245, R232 ;  /* 0x080000f5f4fc7389 */ /* 0x00006400000000e8 */
[----:B01----:R-:W-:Y:S01]  /*129e0*/  ENDCOLLECTIVE ;  /* 0x000000000000791b */ /* 0x003fe20003800000 */
.L_x_2899:
[----:B------:R-:W-:Y:S01]  /*129f0*/  MOV R79, R252 ;  /* 0x000000fc004f7202 */ /* 0x000fe20000000f00 */
[----:B------:R-:W-:Y:S06]  /*12a00*/  BRA `(.L_x_2900) ;  /* 0xffffff7400887947 */ /* 0x000fec000383ffff */
.L_x_2760:
        /* <DEDUP_REMOVED lines=8> */
.L_x_2902:
[----:B------:R-:W-:Y:S05]  /*12a90*/  BSYNC B0 ;  /* 0x0000000000007941 */ /* 0x000fea0003800000 */
.L_x_2901:
        /* <DEDUP_REMOVED lines=8> */
.L_x_2903:
[----:B------:R-:W-:Y:S02]  /*12b20*/  MOV R244, R242 ;  /* 0x000000f200f47202 */ /* 0x000fe40000000f00 */
[----:B------:R-:W-:-:S07]  /*12b30*/  MOV R77, R252 ;  /* 0x000000fc004d7202 */ /* 0x000fce0000000f00 */
[----:B------:R-:W-:Y:S05]  /*12b40*/  WARPSYNC.COLLECTIVE R79, `(.L_x_2904) ;  /* 0x000000004f087348 */ /* 0x000fea0003c00000 */
[----:B------:R0:W1:Y:S02]  /*12b50*/  SHFL.DOWN P0, R252, R244, R245, R232 ;  /* 0x080000f5f4fc7389 */ /* 0x00006400000000e8 */
[----:B01----:R-:W-:Y:S01]  /*12b60*/  ENDCOLLECTIVE ;  /* 0x000000000000791b */ /* 0x003fe20003800000 */
.L_x_2904:
[----:B------:R-:W-:Y:S02]  /*12b70*/  MOV R244, R243 ;  /* 0x000000f300f47202 */ /* 0x000fe40000000f00 */
[----:B------:R-:W-:-:S07]  /*12b80*/  MOV R78, R252 ;  /* 0x000000fc004e7202 */ /* 0x000fce0000000f00 */
[----:B------:R-:W-:Y:S05]  /*12b90*/  WARPSYNC.COLLECTIVE R79, `(.L_x_2905) ;  /* 0x000000004f087348 */ /* 0x000fea0003c00000 */
[----:B------:R0:W1:Y:S02]  /*12ba0*/  SHFL.DOWN P0, R252, R244, R245, R232 ;  /* 0x080000f5f4fc7389 */ /* 0x00006400000000e8 */
[----:B01----:R-:W-:Y:S01]  /*12bb0*/  ENDCOLLECTIVE ;  /* 0x000000000000791b */ /* 0x003fe20003800000 */
.L_x_2905:
[----:B------:R-:W-:Y:S01]  /*12bc0*/  MOV R79, R252 ;  /* 0x000000fc004f7202 */ /* 0x000fe20000000f00 */
[----:B------:R-:W-:Y:S06]  /*12bd0*/  BRA `(.L_x_2906) ;  /* 0xffffff7400687947 */ /* 0x000fec000383ffff */
.L_x_2763:
        /* <DEDUP_REMOVED lines=8> */
.L_x_2908:
[----:B------:R-:W-:Y:S05]  /*12c60*/  BSYNC B0 ;  /* 0x0000000000007941 */ /* 0x000fea0003800000 */
.L_x_2907:
        /* <DEDUP_REMOVED lines=8> */
.L_x_2909:
[----:B------:R-:W-:Y:S02]  /*12cf0*/  MOV R244, R242 ;  /* 0x000000f200f47202 */ /* 0x000fe40000000f00 */
[----:B------:R-:W-:-:S07]  /*12d00*/  MOV R77, R252 ;  /* 0x000000fc004d7202 */ /* 0x000fce0000000f00 */
[----:B------:R-:W-:Y:S05]  /*12d10*/  WARPSYNC.COLLECTIVE R79, `(.L_x_2910) ;  /* 0x000000004f087348 */ /* 0x000fea0003c00000 */
[----:B------:R0:W1:Y:S02]  /*12d20*/  SHFL.DOWN P0, R252, R244, R245, R232 ;  /* 0x080000f5f4fc7389 */ /* 0x00006400000000e8 */
[----:B01----:R-:W-:Y:S01]  /*12d30*/  ENDCOLLECTIVE ;  /* 0x000000000000791b */ /* 0x003fe20003800000 */
.L_x_2910:
[----:B------:R-:W-:Y:S02]  /*12d40*/  MOV R244, R243 ;  /* 0x000000f300f47202 */ /* 0x000fe40000000f00 */
[----:B------:R-:W-:-:S07]  /*12d50*/  MOV R78, R252 ;  /* 0x000000fc004e7202 */ /* 0x000fce0000000f00 */
[----:B------:R-:W-:Y:S05]  /*12d60*/  WARPSYNC.COLLECTIVE R79, `(.L_x_2911) ;  /* 0x000000004f087348 */ /* 0x000fea0003c00000 */
[----:B------:R0:W1:Y:S02]  /*12d70*/  SHFL.DOWN P0, R252, R244, R245, R232 ;  /* 0x080000f5f4fc7389 */ /* 0x00006400000000e8 */
[----:B01----:R-:W-:Y:S01]  /*12d80*/  ENDCOLLECTIVE ;  /* 0x000000000000791b */ /* 0x003fe20003800000 */
.L_x_2911:
[----:B------:R-:W-:Y:S01]  /*12d90*/  MOV R79, R252 ;  /* 0x000000fc004f7202 */ /* 0x000fe20000000f00 */
[----:B------:R-:W-:Y:S06]  /*12da0*/  BRA `(.L_x_2912) ;  /* 0xffffff7400487947 */ /* 0x000fec000383ffff */
.L_x_2766:
        /* <DEDUP_REMOVED lines=8> */
.L_x_2914:
[----:B------:R-:W-:Y:S05]  /*12e30*/  BSYNC B0 ;  /* 0x0000000000007941 */ /* 0x000fea0003800000 */
.L_x_2913:
        /* <DEDUP_REMOVED lines=8> */
.L_x_2915:
[----:B------:R-:W-:Y:S02]  /*12ec0*/  MOV R244, R242 ;  /* 0x000000f200f47202 */ /* 0x000fe40000000f00 */
[----:B------:R-:W-:-:S07]  /*12ed0*/  MOV R77, R252 ;  /* 0x000000fc004d7202 */ /* 0x000fce0000000f00 */
[----:B------:R-:W-:Y:S05]  /*12ee0*/  WARPSYNC.COLLECTIVE R79, `(.L_x_2916) ;  /* 0x000000004f087348 */ /* 0x000fea0003c00000 */
[----:B------:R0:W1:Y:S02]  /*12ef0*/  SHFL.DOWN P0, R252, R244, R245, R232 ;  /* 0x080000f5f4fc7389 */ /* 0x00006400000000e8 */
[----:B01----:R-:W-:Y:S01]  /*12f00*/  ENDCOLLECTIVE ;  /* 0x000000000000791b */ /* 0x003fe20003800000 */
.L_x_2916:
[----:B------:R-:W-:Y:S02]  /*12f10*/  MOV R244, R243 ;  /* 0x000000f300f47202 */ /* 0x000fe40000000f00 */
[----:B------:R-:W-:-:S07]  /*12f20*/  MOV R78, R252 ;  /* 0x000000fc004e7202 */ /* 0x000fce0000000f00 */
[----:B------:R-:W-:Y:S05]  /*12f30*/  WARPSYNC.COLLECTIVE R79, `(.L_x_2917) ;  /* 0x000000004f087348 */ /* 0x000fea0003c00000 */
[----:B------:R0:W1:Y:S02]  /*12f40*/  SHFL.DOWN P0, R252, R244, R245, R232 ;  /* 0x080000f5f4fc7389 */ /* 0x00006400000000e8 */
[----:B01----:R-:W-:Y:S01]  /*12f50*/  ENDCOLLECTIVE ;  /* 0x000000000000791b */ /* 0x003fe20003800000 */
.L_x_2917:
[----:B------:R-:W-:Y:S01]  /*12f60*/  MOV R79, R252 ;  /* 0x000000fc004f7202 */ /* 0x000fe20000000f00 */
[----:B------:R-:W-:Y:S06]  /*12f70*/  BRA `(.L_x_2918) ;  /* 0xffffff7400287947 */ /* 0x000fec000383ffff */
.L_x_2769:
        /* <DEDUP_REMOVED lines=8> */
.L_x_2920:
[----:B------:R-:W-:Y:S05]  /*13000*/  BSYNC B0 ;  /* 0x0000000000007941 */ /* 0x000fea0003800000 */
.L_x_2919:
        /* <DEDUP_REMOVED lines=8> */
.L_x_2921:
[----:B------:R-:W-:Y:S02]  /*13090*/  MOV R244, R242 ;  /* 0x000000f200f47202 */ /* 0x000fe40000000f00 */
[----:B------:R-:W-:-:S07]  /*130a0*/  MOV R77, R252 ;  /* 0x000000fc004d7202 */ /* 0x000fce0000000f00 */
[----:B------:R-:W-:Y:S05]  /*130b0*/  WARPSYNC.COLLECTIVE R79, `(.L_x_2922) ;  /* 0x000000004f087348 */ /* 0x000fea0003c00000 */
[----:B------:R0:W1:Y:S02]  /*130c0*/  SHFL.DOWN P0, R252, R244, R245, R232 ;  /* 0x080000f5f4fc7389 */ /* 0x00006400000000e8 */
[----:B01----:R-:W-:Y:S01]  /*130d0*/  ENDCOLLECTIVE ;  /* 0x000000000000791b */ /* 0x003fe20003800000 */
.L_x_2922:
[----:B------:R-:W-:Y:S02]  /*130e0*/  MOV R244, R243 ;  /* 0x000000f300f47202 */ /* 0x000fe40000000f00 */
[----:B------:R-:W-:-:S07]  /*130f0*/  MOV R78, R252 ;  /* 0x000000fc004e7202 */ /* 0x000fce0000000f00 */
[----:B------:R-:W-:Y:S05]  /*13100*/  WARPSYNC.COLLECTIVE R79, `(.L_x_2923) ;  /* 0x000000004f087348 */ /* 0x000fea0003c00000 */
[----:B------:R0:W1:Y:S02]  /*13110*/  SHFL.DOWN P0, R252, R244, R245, R232 ;  /* 0x080000f5f4fc7389 */ /* 0x00006400000000e8 */
[----:B01----:R-:W-:Y:S01]  /*13120*/  ENDCOLLECTIVE ;  /* 0x000000000000791b */ /* 0x003fe20003800000 */
.L_x_2923:
[----:B------:R-:W-:Y:S01]  /*13130*/  MOV R79, R252 ;  /* 0x000000fc004f7202 */ /* 0x000fe20000000f00 */
[----:B------:R-:W-:Y:S06]  /*13140*/  BRA `(.L_x_2924) ;  /* 0xffffff7400087947 */ /* 0x000fec000383ffff */
.L_x_2772:
        /* <DEDUP_REMOVED lines=8> */
.L_x_2926:
[----:B------:R-:W-:Y:S05]  /*131d0*/  BSYNC B0 ;  /* 0x0000000000007941 */ /* 0x000fea0003800000 */
.L_x_2925:
        /* <DEDUP_REMOVED lines=10> */
.L_x_2927:
[----:B------:R-:W-:Y:S02]  /*13280*/  MOV R78, R242 ;  /* 0x000000f2004e7202 */ /* 0x000fe40000000f00 */
[----:B------:R-:W-:-:S07]  /*13290*/  MOV R247, R232 ;  /* 0x000000e800f77202 */ /* 0x000fce0000000f00 */
[----:B------:R-:W-:Y:S05]  /*132a0*/  WARPSYNC.COLLECTIVE R79, `(.L_x_2928) ;  /* 0x000000004f087348 */ /* 0x000fea0003c00000 */
[----:B------:R0:W1:Y:S02]  /*132b0*/  SHFL.IDX P3, R232, R78, R77, R76 ;  /* 0x0000004d4ee87389 */ /* 0x000064000006004c */
[----:B01----:R-:W-:Y:S01]  /*132c0*/  ENDCOLLECTIVE ;  /* 0x000000000000791b */ /* 0x003fe20003800000 */
.L_x_2928:
        /* <DEDUP_REMOVED lines=9> */
.L_x_2929:
[----:B------:R-:W-:Y:S02]  /*13360*/  MOV R78, R60 ;  /* 0x0000003c004e7202 */ /* 0x000fe40000000f00 */
[----:B------:R-:W-:Y:S02]  /*13370*/  MOV R251, R232 ;  /* 0x000000e800fb7202 */ /* 0x000fe40000000f00 */
[----:B------:R-:W-:-:S07]  /*13380*/  MOV R232, 0x1f ;  /* 0x0000001f00e87802 */ /* 0x000fce0000000f00 */
[----:B------:R-:W-:Y:S05]  /*13390*/  WARPSYNC.COLLECTIVE R79, `(.L_x_2930) ;  /* 0x000000004f087348 */ /* 0x000fea0003c00000 */
[----:B------:R0:W1:Y:S02]  /*133a0*/  SHFL.DOWN P0, R252, R244, R245, R232 ;  /* 0x080000f5f4fc7389 */ /* 0x00006400000000e8 */
[----:B01----:R-:W-:Y:S01]  /*133b0*/  ENDCOLLECTIVE ;  /* 0x000000000000791b */ /* 0x003fe20003800000 */
.L_x_2930:
[----:B------:R-:W-:Y:S02]  /*133c0*/  MOV R244, R241 ;  /* 0x000000f100f47202 */ /* 0x000fe40000000f00 */
[----:B------:R-:W-:-:S07]  /*133d0*/  MOV R123, R252 ;  /* 0x000000fc007b7202 */ /* 0x000fce0000000f00 */
[----:B------:R-:W-:Y:S05]  /*133e0*/  WARPSYNC.COLLECTIVE R79, `(.L_x_2931) ;  /* 0x000000004f087348 */ /* 0x000fea0003c00000 */
[----:B------:R0:W1:Y:S02]  /*133f0*/  SHFL.DOWN P0, R252, R244, R245, R232 ;  /* 0x080000f5f4fc7389 */ /* 0x00006400000000e8 */
[----:B01----:R-:W-:Y:S01]  /*13400*/  ENDCOLLECTIVE ;  /* 0x000000000000791b */ /* 0x003fe20003800000 */
.L_x_2931:
[----:B------:R-:W-:Y:S02]  /*13410*/  MOV R244, R242 ;  /* 0x000000f200f47202 */ /* 0x000fe40000000f00 */
[----:B------:R-:W-:-:S07]  /*13420*/  MOV R241, R252 ;  /* 0x000000fc00f17202 */ /* 0x000fce0000000f00 */
[----:B------:R-:W-:Y:S05]  /*13430*/  WARPSYNC.COLLECTIVE R79, `(.L_x_2932) ;  /* 0x000000004f087348 */ /* 0x000fea0003c00000 */
[----:B------:R0:W1:Y:S02]  /*13440*/  SHFL.DOWN P0, R252, R244, R245, R232 ;  /* 0x080000f5f4fc7389 */ /* 0x00006400000000e8 */
[----:B01----:R-:W-:Y:S01]  /*13450*/  ENDCOLLECTIVE ;  /* 0x000000000000791b */ /* 0x003fe20003800000 */
.L_x_2932:
[----:B------:R-:W-:Y:S02]  /*13460*/  MOV R244, R243 ;  /* 0x000000f300f47202 */ /* 0x000fe40000000f00 */
[----:B------:R-:W-:-:S07]  /*13470*/  MOV R242, R252 ;  /* 0x000000fc00f27202 */ /* 0x000fce0000000f00 */
[----:B------:R-:W-:Y:S05]  /*13480*/  WARPSYNC.COLLECTIVE R79, `(.L_x_2933) ;  /* 0x000000004f087348 */ /* 0x000fea0003c00000 */
[----:B------:R0:W1:Y:S02]  /*13490*/  SHFL.DOWN P0, R252, R244, R245, R232 ;  /* 0x080000f5f4fc7389 */ /* 0x00006400000000e8 */
[----:B01----:R-:W-:Y:S01]  /*134a0*/  ENDCOLLECTIVE ;  /* 0x000000000000791b */ /* 0x003fe20003800000 */
.L_x_2933:
[----:B------:R-:W-:Y:S05]  /*134b0*/  WARPSYNC.COLLECTIVE R79, `(.L_x_2934) ;  /* 0x000000004f087348 */ /* 0x000fea0003c00000 */
[----:B------:R0:W1:Y:S02]  /*134c0*/  SHFL.IDX P3, R232, R78, R77, R76 ;  /* 0x0000004d4ee87389 */ /* 0x000064000006004c */
[----:B01----:R-:W-:Y:S01]  /*134d0*/  ENDCOLLECTIVE ;  /* 0x000000000000791b */ /* 0x003fe20003800000 */
.L_x_2934:
[----:B------:R-:W-:Y:S02]  /*134e0*/  MOV R78, R61 ;  /* 0x0000003d004e7202 */ /* 0x000fe40000000f00 */
[----:B------:R-:W-:Y:S02]  /*134f0*/  MOV R243, R252 ;  /* 0x000000fc00f37202 */ /* 0x000fe40000000f00 */
[----:B------:R-:W-:-:S07]  /*13500*/  MOV R252, R232 ;  /* 0x000000e800fc7202 */ /* 0x000fce0000000f00 */
[----:B------:R-:W-:Y:S05]  /*13510*/  WARPSYNC.COLLECTIVE R79, `(.L_x_2935) ;  /* 0x000000004f087348 */ /* 0x000fea0003c00000 */
[----:B------:R0:W1:Y:S02]  /*13520*/  SHFL.IDX P3, R232, R78, R77, R76 ;  /* 0x0000004d4ee87389 */ /* 0x000064000006004c */
[----:B01----:R-:W-:Y:S01]  /*13530*/  ENDCOLLECTIVE ;  /* 0x000000000000791b */ /* 0x003fe20003800000 */
.L_x_2935:
[----:B------:R-:W-:Y:S01]  /*13540*/  MOV R78, R62 ;  /* 0x0000003e004e7202 */ /* 0x000fe20000000f00 */
[-C--:B------:R-:W-:Y:S01]  /*13550*/  FMUL.FTZ R62, R61, R247.reuse ;  /* 0x000000f73d3e7220 */ /* 0x080fe20000410000 */
[----:B------:R-:W-:Y:S01]  /*13560*/  FMUL.FTZ R247, R60, R247 ;  /* 0x000000f73cf77220 */ /* 0x000fe20000410000 */
[----:B------:R-:W-:-:S07]  /*13570*/  MOV R245, R232 ;  /* 0x000000e800f57202 */ /* 0x000fce0000000f00 */
[----:B------:R-:W-:Y:S05]  /*13580*/  WARPSYNC.COLLECTIVE R79, `(.L_x_2936) ;  /* 0x000000004f087348 */ /* 0x000fea0003c00000 */
[----:B------:R0:W1:Y:S02]  /*13590*/  SHFL.IDX P3, R232, R78, R77, R76 ;  /* 0x0000004d4ee87389 */ /* 0x000064000006004c */
[----:B01----:R-:W-:Y:S01]  /*135a0*/  ENDCOLLECTIVE ;  /* 0x000000000000791b */ /* 0x003fe20003800000 */
.L_x_2936:
[----:B------:R-:W-:Y:S02]  /*135b0*/  MOV R78, R63 ;  /* 0x0000003f004e7202 */ /* 0x000fe40000000f00 */
[----:B------:R-:W-:-:S07]  /*135c0*/  MOV R244, R232 ;  /* 0x000000e800f47202 */ /* 0x000fce0000000f00 */
[----:B------:R-:W-:Y:S05]  /*135d0*/  WARPSYNC.COLLECTIVE R79, `(.L_x_2937) ;  /* 0x000000004f087348 */ /* 0x000fea0003c00000 */
[----:B------:R0:W1:Y:S02]  /*135e0*/  SHFL.IDX P3, R232, R78, R77, R76 ;  /* 0x0000004d4ee87389 */ /* 0x000064000006004c */
[----:B01----:R-:W-:Y:S01]  /*135f0*/  ENDCOLLECTIVE ;  /* 0x000000000000791b */ /* 0x003fe20003800000 */
.L_x_2937:
[----:B------:R-:W-:Y:S01]  /*13600*/  MOV R79, R232 ;  /* 0x000000e8004f7202 */ /* 0x000fe20000000f00 */
[----:B------:R-:W-:Y:S06]  /*13610*/  BRA `(.L_x_2938) ;  /* 0xffffff7000607947 */ /* 0x000fec000383ffff */
.L_x_2939:
        /* <DEDUP_REMOVED lines=14> */
.L_x_18915:


//--------------------- .text._Z25selective_scan_bwd_kernelI32Selective_Scan_bwd_kernel_traitsILi128ELi16ELb0ELb1ELb1ELb1ELb1EfN3c107complexIfEEEEv12SSMParamsBwd --------------------------
	.section	.text._Z25selective_scan_bwd_kernelI32Selective_Scan_bwd_kernel_traitsILi128ELi16ELb0ELb1ELb1ELb1ELb1EfN3c107complexIfEEEEv12SSMParamsBwd,"ax",@progbits
	.align	128
        .global         _Z25selective_scan_bwd_kernelI32Selective_Scan_bwd_kernel_traitsILi128ELi16ELb0ELb1ELb1ELb1ELb1EfN3c107complexIfEEEEv12SSMParamsBwd
        .type           _Z25selective_scan_bwd_kernelI32Selective_Scan_bwd_kernel_traitsILi128ELi16ELb0ELb1ELb1ELb1ELb1EfN3c107complexIfEEEEv12SSMParamsBwd,@function
        .size           _Z25selective_scan_bwd_kernelI32Selective_Scan_bwd_kernel_traitsILi128ELi16ELb0ELb1ELb1ELb1ELb1EfN3c107complexIfEEEEv12SSMParamsBwd,(.L_x_18916 - _Z25selective_scan_bwd_kernelI32Selective_Scan_bwd_kernel_traitsILi128ELi16ELb0ELb1ELb1ELb1ELb1EfN3c107complexIfEEEEv12SSMParamsBwd)
        .other          _Z25selective_scan_bwd_kernelI32Selective_Scan_bwd_kernel_traitsILi128ELi16ELb0ELb1ELb1ELb1ELb1EfN3c107complexIfEEEEv12SSMParamsBwd,@"STO_CUDA_ENTRY STV_DEFAULT"
_Z25selective_scan_bwd_kernelI32Selective_Scan_bwd_kernel_traitsILi128ELi16ELb0ELb1ELb1ELb1ELb1EfN3c107complexIfEEEEv12SSMParamsBwd:
.text._Z25selective_scan_bwd_kernelI32Selective_Scan_bwd_kernel_traitsILi128ELi16ELb0ELb1ELb1ELb1ELb1EfN3c107complexIfEEEEv12SSMParamsBwd:
        /* <DEDUP_REMOVED lines=18> */
[----:B------:R-:W-:Y:S01]  /*0120*/  UMOV UR58, URZ ;  /* 0x0000003f003a7c82 */ /* 0x000fe20008000000 */
[----:B------:R-:W-:Y:S01]  /*0130*/  UMOV UR59, URZ ;  /* 0x0000003f003b7c82 */ /* 0x000fe20008000000 */
        /* <DEDUP_REMOVED lines=12> */
[----:B------:R1:W2:Y:S04]  /*0200*/  @P0 LDG.E R2, desc[UR20][R2.64] ;  /* 0x0000001402020981 */ /* 0x0002a8000c1e1900 */
        /* <DEDUP_REMOVED lines=17> */
[----:B------:R-:W4:Y:S01]  /*0320*/  I2F.RP R0, UR36 ;  /* 0x0000002400007d06 */ /* 0x000f220008209400 */
[----:B------:R-:W-:Y:S02]  /*0330*/  UIMAD UR26, UR4, UR6, URZ ;  /* 0x00000006041a72a4 */ /* 0x000fe4000f8e023f */
[----:B------:R-:W-:-:S02]  /*0340*/  UIMAD UR17, UR11, UR17, UR5 ;  /* 0x000000110b1172a4 */ /* 0x000fc4000f8e0205 */
[----:B------:R-:W-:Y:S02]  /*0350*/  UIMAD.WIDE.U32 UR12, UR11, UR6, URZ ;  /* 0x000000060b0c72a5 */ /* 0x000fe4000f8e003f */
[----:B------:R-:W-:Y:S02]  /*0360*/  UIMAD UR26, UR11, UR7, UR26 ;  /* 0x000000070b1a72a4 */ /* 0x000fe4000f8e021a */
[----:B------:R-:W-:Y:S01]  /*0370*/  UISETP.NE.U32.AND UP2, UPT, UR34, URZ, UPT ;  /* 0x0000003f2200728c */ /* 0x000fe2000bf45070 */
[----:B------:R-:W-:Y:S01]  /*0380*/  ULDC.64 UR6, c[0x0][0x240] ;  /* 0x0000900000067ab9 */ /* 0x000fe20000000a00 */
[----:B------:R-:W-:Y:S02]  /*0390*/  UIMAD.WIDE.U32 UR24, UR11, UR16, URZ ;  /* 0x000000100b1872a5 */ /* 0x000fe4000f8e003f */
[----:B------:R-:W-:Y:S01]  /*03a0*/  UIMAD UR22, UR4, UR6, URZ ;  /* 0x00000006041672a4 */ /* 0x000fe2000f8e023f */
[----:B----4-:R-:W4:Y:S01]  /*03b0*/  MUFU.RCP R0, R0 ;  /* 0x0000000000007308 */ /* 0x010f220000001000 */
[----:B------:R-:W-:-:S02]  /*03c0*/  UIMAD.WIDE.U32 UR8, UR11, UR6, URZ ;  /* 0x000000060b0872a5 */ /* 0x000fc4000f8e003f */
[----:B------:R-:W-:Y:S01]  /*03d0*/  UIMAD UR22, UR11, UR7, UR22 ;  /* 0x000000070b1672a4 */ /* 0x000fe2000f8e0216 */
[----:B------:R-:W-:Y:S01]  /*03e0*/  UMOV UR6, URZ ;  /* 0x0000003f00067c82 */ /* 0x000fe20008000000 */
[----:B------:R-:W-:Y:S01]  /*03f0*/  @UP1 ULEA UR6, UP3, UR10, UR38, 0x2 ;  /* 0x000000260a061291 */ /* 0x000fe2000f86103f */
[----:B------:R-:W-:Y:S01]  /*0400*/  UMOV UR7, URZ ;  /* 0x0000003f00077c82 */ /* 0x000fe20008000000 */
[----:B------:R-:W-:Y:S02]  /*0410*/  UIMAD UR16, UR4, UR28, URZ ;  /* 0x0000001c041072a4 */ /* 0x000fe4000f8e023f */
[----:B------:R-:W-:Y:S02]  /*0420*/  @UP1 ULEA.HI.X UR7, UR10, UR39, UR23, 0x2, UP3 ;  /* 0x000000270a071291 */ /* 0x000fe400098f1417 */
[----:B------:R-:W-:Y:S01]  /*0430*/  UISETP.NE.AND.EX UP1, UPT, UR35, URZ, UPT, UP2 ;  /* 0x0000003f2300728c */ /* 0x000fe2000bf25320 */
[----:B------:R-:W-:Y:S01]  /*0440*/  UMOV UR4, URZ ;  /* 0x0000003f00047c82 */ /* 0x000fe20008000000 */
[----:B------:R-:W-:Y:S01]  /*0450*/  UIMAD.WIDE.U32 UR14, UR11, UR28, URZ ;  /* 0x0000001c0b0e72a5 */ /* 0x000fe2000f8e003f */
[----:B----4-:R-:W-:Y:S01]  /*0460*/  IADD3 R0, R0, 0xffffffe, RZ ;  /* 0x0ffffffe00007810 */ /* 0x010fe20007ffe0ff */
[----:B------:R-:W-:Y:S01]  /*0470*/  UIMAD UR16, UR11, UR29, UR16 ;  /* 0x0000001d0b1072a4 */ /* 0x000fe2000f8e0210 */
[----:B-1----:R-:W-:Y:S01]  /*0480*/  MOV R3, UR7 ;  /* 0x0000000700037c02 */ /* 0x002fe20008000f00 */
[----:B------:R-:W-:Y:S01]  /*0490*/  UIADD3 UR25, UR25, UR17, URZ ;  /* 0x0000001119197290 */ /* 0x000fe2000fffe03f */
[----:B------:R-:W-:-:S02]  /*04a0*/  ULDC.64 UR28, c[0x0][0x288] ;  /* 0x0000a200001c7ab9 */ /* 0x000fc40000000a00 */
[----:B------:R-:W1:Y:S02]  /*04b0*/  F2I.FTZ.U32.TRUNC.NTZ R0, R0 ;  /* 0x0000000000007305 */ /* 0x000e64000021f000 */
[----:B------:R-:W-:Y:S02]  /*04c0*/  @UP1 ULEA UR58, UP2, UR10, UR34, 0x2 ;  /* 0x000000220a3a1291 */ /* 0x000fe4000f84103f */
[----:B------:R-:W-:Y:S02]  /*04d0*/  UIMAD UR27, UR23, UR28, URZ ;  /* 0x0000001c171b72a4 */ /* 0x000fe4000f8e023f */
[----:B------:R-:W-:Y:S01]  /*04e0*/  @UP1 ULEA.HI.X UR59, UR10, UR35, UR23, 0x2, UP2 ;  /* 0x000000230a3b1291 */ /* 0x000fe200090f1417 */
[----:B------:R-:W-:Y:S01]  /*04f0*/  ULDC UR17, c[0x0][0x224] ;  /* 0x0000890000117ab9 */ /* 0x000fe20000000800 */
[----:B------:R-:W-:Y:S02]  /*0500*/  UIMAD UR27, UR10, UR29, UR27 ;  /* 0x0000001d0a1b72a4 */ /* 0x000fe4000f8e021b */
[----:B------:R-:W-:-:S02]  /*0510*/  UIMAD.WIDE.U32 UR24, UR10, UR28, UR24 ;  /* 0x0000001c0a1872a5 */ /* 0x000fc4000f8e0018 */
[----:B------:R-:W-:Y:S01]  /*0520*/  ULEA UR32, UR17, 0xfffff800, 0xb ;  /* 0xfffff80011207891 */ /* 0x000fe2000f8e583f */
[----:B------:R-:W-:Y:S01]  /*0530*/  ULDC.64 UR28, c[0x0][0x298] ;  /* 0x0000a600001c7ab9 */ /* 0x000fe20000000a00 */
[----:B-1----:R-:W-:Y:S01]  /*0540*/  R2UR UR5, R0 ;  /* 0x00000000000572ca */ /* 0x002fe200000e0000 */
[----:B------:R-:W-:Y:S01]  /*0550*/  UIADD3 UR19, UR19, UR30, URZ ;  /* 0x0000001e13137290 */ /* 0x000fe2000fffe03f */
[----:B------:R-:W-:Y:S01]  /*0560*/  IABS R0, UR10 ;  /* 0x0000000a00007c13 */ /* 0x000fe20008000000 */
[----:B------:R-:W-:Y:S02]  /*0570*/  UIADD3 UR24, UP2, UR32, UR24, URZ ;  /* 0x0000001820187290 */ /* 0x000fe4000ff5e03f */
[----:B------:R-:W-:Y:S01]  /*0580*/  UIMAD.WIDE.U32 UR18, UR10, UR28, UR18 ;  /* 0x0000001c0a1272a5 */ /* 0x000fe2000f8e0012 */
[----:B------:R-:W-:Y:S01]  /*0590*/  R2UR UR37, R0 ;  /* 0x00000000002572ca */ /* 0x000fe200000e0000 */
[----:B------:R-:W-:Y:S02]  /*05a0*/  ULEA UR52, UP3, UR24, UR50, 0x2 ;  /* 0x0000003218347291 */ /* 0x000fe4000f86103f */
[----:B------:R-:W-:-:S02]  /*05b0*/  UIADD3 UR13, UR13, UR26, URZ ;  /* 0x0000001a0d0d7290 */ /* 0x000fc4000fffe03f */
[----:B------:R-:W-:Y:S02]  /*05c0*/  UIADD3 UR9, UR9, UR22, URZ ;  /* 0x0000001609097290 */ /* 0x000fe4000fffe03f */
[----:B------:R-:W-:-:S04]  /*05d0*/  UIADD3 UR31, URZ, -UR5, URZ ;  /* 0x800000053f1f7290 */ /* 0x000fc8000fffe03f */
[----:B------:R-:W-:-:S04]  /*05e0*/  UIMAD UR31, UR31, UR36, URZ ;  /* 0x000000241f1f72a4 */ /* 0x000fc8000f8e023f */
[----:B------:R-:W-:-:S04]  /*05f0*/  UIMAD.WIDE.U32 UR4, UR5, UR31, UR4 ;  /* 0x0000001f050472a5 */ /* 0x000fc8000f8e0004 */
[----:B------:R-:W-:-:S03]  /*0600*/  UIMAD.WIDE.U32 UR34, UR5, UR37, URZ ;  /* 0x00000025052272a5 */ /* 0x000fc6000f8e003f */
[----:B------:R-:W-:Y:S02]  /*0610*/  ULDC.64 UR4, c[0x0][0x330] ;  /* 0x0000cc0000047ab9 */ /* 0x000fe40000000a00 */
[----:B------:R-:W-:Y:S02]  /*0620*/  UIMAD UR30, UR23, UR4, URZ ;  /* 0x00000004171e72a4 */ /* 0x000fe4000f8e023f */
[----:B------:R-:W-:Y:S01]  /*0630*/  UMOV UR31, UR35 ;  /* 0x00000023001f7c82 */ /* 0x000fe20008000000 */
[----:B------:R-:W-:Y:S02]  /*0640*/  UIMAD UR35, UR23, UR28, URZ ;  /* 0x0000001c172372a4 */ /* 0x000fe4000f8e023f */
[----:B------:R-:W-:Y:S02]  /*0650*/  UIADD3 UR34, -UR31, URZ, URZ ;  /* 0x0000003f1f227290 */ /* 0x000fe4000fffe13f */
[----:B------:R-:W-:Y:S02]  /*0660*/  USHF.R.S32.HI UR23, URZ, 0x1f, UR32 ;  /* 0x0000001f3f177899 */ /* 0x000fe40008011420 */
[----:B------:R-:W-:-:S02]  /*0670*/  UIMAD UR34, UR36, UR34, UR37 ;  /* 0x00000022242272a4 */ /* 0x000fc4000f8e0225 */
[----:B------:R-:W-:Y:S02]  /*0680*/  UIADD3.X UR27, UR23, UR25, UR27, UP2, !UPT ;  /* 0x00000019171b7290 */ /* 0x000fe400097fe41b */
[----:B------:R-:W-:Y:S02]  /*0690*/  UISETP.GT.U32.AND UP1, UPT, UR36, UR34, UPT ;  /* 0x000000222400728c */ /* 0x000fe4000bf24070 */
[----:B------:R-:W-:Y:S02]  /*06a0*/  ULEA.HI.X UR51, UR24, UR51, UR27, 0x2, UP3 ;  /* 0x0000003318337291 */ /* 0x000fe400098f141b */
[----:B------:R-:W-:Y:S02]  /*06b0*/  ULOP3.LUT UR24, UR10, UR33, URZ, 0x3c, !UPT ;  /* 0x000000210a187292 */ /* 0x000fe4000f8e3c3f */
[----:B------:R-:W-:Y:S02]  /*06c0*/  UIMAD UR29, UR10, UR29, UR35 ;  /* 0x0000001d0a1d72a4 */ /* 0x000fe4000f8e0223 */
[----:B------:R-:W-:-:S02]  /*06d0*/  UIADD3 UR49, UP3, UR32, UR18, URZ ;  /* 0x0000001220317290 */ /* 0x000fc4000ff7e03f */
[----:B------:R-:W-:Y:S02]  /*06e0*/  UIMAD UR30, UR10, UR5, UR30 ;  /* 0x000000050a1e72a4 */ /* 0x000fe4000f8e021e */
[----:B------:R-:W-:Y:S02]  /*06f0*/  @!UP1 UIADD3 UR34, UR34, -UR36, URZ ;  /* 0x8000002422229290 */ /* 0x000fe4000fffe03f */
[----:B------:R-:W-:Y:S02]  /*0700*/  @!UP1 UIADD3 UR31, UR31, 0x1, URZ ;  /* 0x000000011f1f9890 */ /* 0x000fe4000fffe03f */
[----:B------:R-:W-:Y:S02]  /*0710*/  UISETP.GE.U32.AND UP2, UPT, UR34, UR36, UPT ;  /* 0x000000242200728c */ /* 0x000fe4000bf46070 */
[----:B------:R-:W-:Y:S02]  /*0720*/  UISETP.GE.AND UP1, UPT, UR24, URZ, UPT ;  /* 0x0000003f1800728c */ /* 0x000fe4000bf26270 */
[----:B------:R-:W-:-:S02]  /*0730*/  UIMAD.WIDE.U32 UR4, UR10, UR4, UR12 ;  /* 0x000000040a0472a5 */ /* 0x000fc4000f8e000c */
[----:B------:R-:W-:Y:S01]  /*0740*/  UIADD3.X UR18, UR23, UR19, UR29, UP3, !UPT ;  /* 0x0000001317127290 */ /* 0x000fe20009ffe41d */
[----:B------:R-:W-:Y:S01]  /*0750*/  ULDC.64 UR12, c[0x0][0x2f8] ;  /* 0x0000be00000c7ab9 */ /* 0x000fe20000000a00 */
[----:B------:R-:W-:-:S03]  /*0760*/  UIADD3 UR32, UP4, UR32, UR4, URZ ;  /* 0x0000000420207290 */ /* 0x000fc6000ff9e03f */
[----:B------:R-:W-:Y:S02]  /*0770*/  @UP2 UIADD3 UR31, UR31, 0x1, URZ ;  /* 0x000000011f1f2890 */ /* 0x000fe4000fffe03f */
[----:B------:R-:W-:Y:S02]  /*0780*/  UISETP.NE.AND UP2, UPT, UR33, URZ, UPT ;  /* 0x0000003f2100728c */ /* 0x000fe4000bf45270 */
[----:B------:R-:W-:Y:S02]  /*0790*/  ULEA UR50, UP3, UR49, UR12, 0x2 ;  /* 0x0000000c31327291 */ /* 0x000fe4000f86103f */
[----:B------:R-:W-:Y:S01]  /*07a0*/  UIADD3.X UR53, UR23, UR5, UR30, UP4, !UPT ;  /* 0x0000000517357290 */ /* 0x000fe2000a7fe41e */
[----:B------:R-:W-:Y:S01]  /*07b0*/  UMOV UR12, UR31 ;  /* 0x0000001f000c7c82 */ /* 0x000fe20008000000 */
[----:B------:R-:W-:Y:S02]  /*07c0*/  ULEA.HI.X UR49, UR49, UR13, UR18, 0x2, UP3 ;  /* 0x0000000d31317291 */ /* 0x000fe400098f1412 */
[----:B------:R-:W-:-:S03]  /*07d0*/  @!UP1 UIADD3 UR12, -UR12, URZ, URZ ;  /* 0x0000003f0c0c9290 */ /* 0x000fc6000fffe13f */
[----:B------:R-:W-:Y:S01]  /*07e0*/  @!UP2 ULOP3.LUT UR12, URZ, UR33, URZ, 0x33, !UPT ;  /* 0x000000213f0ca292 */ /* 0x000fe2000f8e333f */
[----:B------:R-:W-:Y:S01]  /*07f0*/  ULDC.64 UR18, c[0x0][0x258] ;  /* 0x0000960000127ab9 */ /* 0x000fe20000000a00 */
[----:B------:R-:W-:Y:S02]  /*0800*/  ULEA UR54, UP1, UR32, UR54, 0x2 ;  /* 0x0000003620367291 */ /* 0x000fe4000f82103f */
[----:B------:R-:W-:Y:S02]  /*0810*/  USHF.R.S32.HI UR13, URZ, 0x1f, UR12 ;  /* 0x0000001f3f0d7899 */ /* 0x000fe4000801140c */
[----:B------:R-:W-:Y:S02]  /*0820*/  ULEA UR24, UR17, 0xfffff000, 0xc ;  /* 0xfffff00011187891 */ /* 0x000fe4000f8e603f */
[----:B------:R-:W-:Y:S02]  /*0830*/  UIMAD UR4, UR13, UR18, URZ ;  /* 0x000000120d0472a4 */ /* 0x000fe4000f8e023f */
[----:B------:R-:W-:-:S02]  /*0840*/  UIMAD.WIDE.U32 UR22, UR12, UR18, UR8 ;  /* 0x000000120c1672a5 */ /* 0x000fc4000f8e0008 */
[----:B------:R-:W-:Y:S02]  /*0850*/  UIMAD UR8, UR12, UR19, UR4 ;  /* 0x000000130c0872a4 */ /* 0x000fe4000f8e0204 */
[----:B------:R-:W-:Y:S02]  /*0860*/  ULEA.HI.X UR53, UR32, UR55, UR53, 0x2, UP1 ;  /* 0x0000003720357291 */ /* 0x000fe400088f1435 */
[----:B------:R-:W-:Y:S02]  /*0870*/  UIADD3 UR9, UR15, UR16, URZ ;  /* 0x000000100f097290 */ /* 0x000fe4000fffe03f */
[----:B------:R-:W-:Y:S01]  /*0880*/  UIADD3 UR15, UP1, UR24, UR22, URZ ;  /* 0x00000016180f7290 */ /* 0x000fe2000ff3e03f */
[----:B------:R-:W-:Y:S01]  /*0890*/  ULDC.64 UR18, c[0x0][0x278] ;  /* 0x00009e0000127ab9 */ /* 0x000fe20000000a00 */
[----:B------:R-:W-:Y:S02]  /*08a0*/  USHF.R.S32.HI UR25, URZ, 0x1f, UR24 ;  /* 0x0000001f3f197899 */ /* 0x000fe40008011418 */
[----:B------:R-:W-:Y:S01]  /*08b0*/  UIADD3 UR8, UR23, UR8, URZ ;  /* 0x0000000817087290 */ /* 0x000fe2000fffe03f */
[----:B------:R-:W-:Y:S01]  /*08c0*/  ULDC.64 UR4, c[0x0][0x2d8] ;  /* 0x0000b60000047ab9 */ /* 0x000fe20000000a00 */
[----:B------:R-:W-:-:S02]  /*08d0*/  UIMAD UR16, UR13, UR18, URZ ;  /* 0x000000120d1072a4 */ /* 0x000fc4000f8e023f */
[----:B------:R-:W-:Y:S02]  /*08e0*/  ULEA UR13, UP2, UR15, UR4, 0x2 ;  /* 0x000000040f0d7291 */ /* 0x000fe4000f84103f */
[----:B------:R-:W-:Y:S02]  /*08f0*/  UIADD3.X UR4, UR25, UR8, URZ, UP1, !UPT ;  /* 0x0000000819047290 */ /* 0x000fe40008ffe43f */
[----:B------:R-:W-:Y:S01]  /*0900*/  UIMAD UR19, UR12, UR19, UR16 ;  /* 0x000000130c1372a4 */ /* 0x000fe2000f8e0210 */
[----:B------:R-:W-:Y:S02]  /*0910*/  UMOV UR8, UR14 ;  /* 0x0000000e00087c82 */ /* 0x000fe40008000000 */
[----:B------:R-:W-:Y:S01]  /*0920*/  @UP0 ULDC UR16, c[0x0][0x214] ;  /* 0x0000850000100ab9 */ /* 0x000fe20000000800 */
[----:B------:R-:W-:Y:S02]  /*0930*/  UIMAD.WIDE.U32 UR8, UR12, UR18, UR8 ;  /* 0x000000120c0872a5 */ /* 0x000fe4000f8e0008 */
[----:B------:R-:W-:-:S02]  /*0940*/  ULEA.HI.X UR18, UR15, UR5, UR4, 0x2, UP2 ;  /* 0x000000050f127291 */ /* 0x000fc400090f1404 */
[----:B------:R-:W-:Y:S01]  /*0950*/  @UP0 UIMAD UR16, UR11, UR16, UR10 ;  /* 0x000000100b1002a4 */ /* 0x000fe2000f8e020a */
[----:B------:R-:W-:Y:S01]  /*0960*/  UMOV UR4, URZ ;  /* 0x0000003f00047c82 */ /* 0x000fe20008000000 */
[----:B------:R-:W-:Y:S02]  /*0970*/  UISETP.GE.AND UP1, UPT, UR17, 0x1, UPT ;  /* 0x000000011100788c */ /* 0x000fe4000bf26270 */
[----:B------:R-:W-:Y:S01]  /*0980*/  @UP0 UIMAD UR16, UR16, UR17, URZ ;  /* 0x00000011101002a4 */ /* 0x000fe2000f8e023f */
[----:B------:R-:W-:Y:S01]  /*0990*/  @UP0 ULDC UR22, c[0x0][0x21c] ;  /* 0x0000870000160ab9 */ /* 0x000fe20000000800 */
[----:B------:R-:W-:Y:S02]  /*09a0*/  UIADD3 UR24, UP2, UR24, UR8, URZ ;  /* 0x0000000818187290 */ /* 0x000fe4000ff5e03f */
[----:B------:R-:W-:Y:S02]  /*09b0*/  @UP0 UIMAD UR16, UR16, UR22, URZ ;  /* 0x00000016101002a4 */ /* 0x000fe4000f8e023f */
[----:B------:R-:W-:Y:S01]  /*09c0*/  UIADD3 UR9, UR9, UR19, URZ ;  /* 0x0000001309097290 */ /* 0x000fe2000fffe03f */
[----:B------:R-:W-:Y:S01]  /*09d0*/  @UP0 ULDC.64 UR22, c[0x0][0x310] ;  /* 0x0000c40000160ab9 */ /* 0x000fe20000000a00 */
[----:B------:R-:W-:Y:S01]  /*09e0*/  ULDC.64 UR14, c[0x0][0x2e0] ;  /* 0x0000b800000e7ab9 */ /* 0x000fe20000000a00 */
[----:B------:R-:W-:-:S02]  /*09f0*/  @UP0 UIMAD.WIDE UR22, UR16, 0x10, UR22 ;  /* 0x00000010101608a5 */ /* 0x000fc4000f8e0216 */
[----:B------:R-:W-:Y:S02]  /*0a00*/  ULEA UR8, UP3, UR24, UR14, 0x2 ;  /* 0x0000000e18087291 */ /* 0x000fe4000f86103f */
[----:B------:R-:W-:Y:S01]  /*0a10*/  UIADD3.X UR9, UR25, UR9, URZ, UP2, !UPT ;  /* 0x0000000919097290 */ /* 0x000fe200097fe43f */
[----:B------:R-:W-:Y:S02]  /*0a20*/  UMOV UR5, URZ ;  /* 0x0000003f00057c82 */ /* 0x000fe40008000000 */
[----:B------:R-:W-:Y:S01]  /*0a30*/  @!UP0 UMOV UR22, URZ ;  /* 0x0000003f00168c82 */ /* 0x000fe20008000000 */
[----:B------:R-:W-:Y:S01]  /*0a40*/  ULEA.HI.X UR9, UR24, UR15, UR9, 0x2, UP3 ;  /* 0x0000000f18097291 */ /* 0x000fe200098f1409 */
[----:B------:R-:W-:Y:S01]  /*0a50*/  @!UP0 UMOV UR23, URZ ;  /* 0x0000003f00178c82 */ /* 0x000fe20008000000 */
[----:B--2---:R-:W-:Y:S02]  /*0a60*/  @P0 R2UR UR4, R2 ;  /* 0x00000000020402ca */ /* 0x004fe400000e0000 */
[----:B------:R-:W-:-:S02]  /*0a70*/  MOV R2, UR6 ;  /* 0x0000000600027c02 */ /* 0x000fc40008000f00 */
[----:B------:R-:W-:Y:S02]  /*0a80*/  PLOP3.LUT P0, PT, PT, PT, UP1, 0x80, 0x0 ;  /* 0x000000000000781c */ /* 0x000fe40003f0f018 */
[----:B---3--:R-:W-:Y:S01]  /*0a90*/  @P1 R2UR UR5, R4 ;  /* 0x00000000040512ca */ /* 0x008fe200000e0000 */
[----:B------:R0:W-:Y:S10]  /*0aa0*/  STL.64 [R1+0x48], R2 ;  /* 0x0000480201007387 */ /* 0x0001f40000100a00 */
[----:B------:R-:W-:Y:S05]  /*0ab0*/  @!P0 BRA `(.L_x_2940) ;  /* 0x0000012c00048947 */ /* 0x000fea0003800000 */
[----:B------:R-:W1:Y:S01]  /*0ac0*/  S2R R91, SR_TID.X ;  /* 0x00000000005b7919 */ /* 0x000e620000002100 */
[----:B------:R-:W2:Y:S01]  /*0ad0*/  S2UR UR6, SR_CgaCtaId ;  /* 0x00000000000679c3 */ /* 0x000ea20000008800 */
[----:B------:R-:W-:Y:S01]  /*0ae0*/  UMOV UR7, 0x400 ;  /* 0x0000040000077882 */ /* 0x000fe20000000000 */
[----:B------:R-:W-:Y:S01]  /*0af0*/  UMOV UR14, UR18 ;  /* 0x00000012000e7c82 */ /* 0x000fe20008000000 */
[----:B------:R3:W-:Y:S01]  /*0b00*/  STL [R1+0x40], RZ ;  /* 0x000040ff01007387 */ /* 0x0007e20000100800 */
[----:B------:R-:W-:Y:S01]  /*0b10*/  UMOV UR15, UR8 ;  /* 0x00000008000f7c82 */ /* 0x000fe20008000000 */
[----:B------:R-:W-:Y:S01]  /*0b20*/  UMOV UR16, UR9 ;  /* 0x0000000900107c82 */ /* 0x000fe20008000000 */
[----:B------:R-:W4:Y:S01]  /*0b30*/  S2R R90, SR_LANEID ;  /* 0x00000000005a7919 */ /* 0x000f220000000000 */
[----:B------:R3:W-:Y:S01]  /*0b40*/  STL [R1+0x44], RZ ;  /* 0x000044ff01007387 */ /* 0x0007e20000100800 */
[----:B--2---:R-:W-:-:S03]  /*0b50*/  ULEA UR7, UR6, UR7, 0x18 ;  /* 0x0000000706077291 */ /* 0x004fc6000f8ec03f */
[----:B------:R-:W-:Y:S01]  /*0b60*/  UMOV UR6, URZ ;  /* 0x0000003f00067c82 */ /* 0x000fe20008000000 */
[----:B-1----:R-:W-:Y:S02]  /*0b70*/  SHF.R.S32.HI R0, RZ, 0x1f, R91 ;  /* 0x0000001fff007819 */ /* 0x002fe4000001145b */
[----:B------:R-:W-:Y:S02]  /*0b80*/  LOP3.LUT R239, R91, 0x1f, RZ, 0xc0, !PT ;  /* 0x0000001f5bef7812 */ /* 0x000fe400078ec0ff */
[----:B------:R-:W-:-:S04]  /*0b90*/  LEA.HI R0, R0, R91, RZ, 0x5 ;  /* 0x0000005b00007211 */ /* 0x000fc800078f28ff */
[----:B------:R-:W-:-:S04]  /*0ba0*/  SHF.R.S32.HI R0, RZ, 0x5, R0 ;  /* 0x00000005ff007819 */ /* 0x000fc80000011400 */
[----:B---34-:R-:W-:-:S07]  /*0bb0*/  LEA R238, R0, UR7, 0x3 ;  /* 0x0000000700ee7c11 */ /* 0x018fce000f8e18ff */
.L_x_3078:
        /* <DEDUP_REMOVED lines=18> */
[C---:B0-----:R-:W-:Y:S02]  /*0ce0*/  LEA R2, P3, R20.reuse, UR52, 0x2 ;  /* 0x0000003414027c11 */ /* 0x041fe4000f8610ff */
        /* <DEDUP_REMOVED lines=329> */
.L_x_2942:
[----:B------:R-:W-:Y:S05]  /*2180*/  BSYNC B0 ;  /* 0x0000000000007941 */ /* 0x000fea0003800000 */
.L_x_2941:
        /* <DEDUP_REMOVED lines=35> */
.L_x_2944:
[----:B------:R-:W-:Y:S05]  /*23c0*/  BSYNC B0 ;  /* 0x0000000000007941 */ /* 0x000fea0003800000 */
.L_x_2943:
        /* <DEDUP_REMOVED lines=35> */
.L_x_2946:
[----:B------:R-:W-:Y:S05]  /*2600*/  BSYNC B0 ;  /* 0x0000000000007941 */ /* 0x000fea0003800000 */
.L_x_2945:
        /* <DEDUP_REMOVED lines=35> */
.L_x_2948:
[----:B------:R-:W-:Y:S05]  /*2840*/  BSYNC B0 ;  /* 0x0000000000007941 */ /* 0x000fea0003800000 */
.L_x_2947:
        /* <DEDUP_REMOVED lines=35> */
.L_x_2950:
[----:B------:R-:W-:Y:S05]  /*2a80*/  BSYNC B0 ;  /* 0x0000000000007941 */ /* 0x000fea0003800000 */
.L_x_2949:
        /* <DEDUP_REMOVED lines=35> */
.L_x_2952:
[----:B------:R-:W-:Y:S05]  /*2cc0*/  BSYNC B0 ;  /* 0x0000000000007941 */ /* 0x000fea0003800000 */
.L_x_2951:
        /* <DEDUP_REMOVED lines=35> */
.L_x_2954:
[----:B------:R-:W-:Y:S05]  /*2f00*/  BSYNC B0 ;  /* 0x0000000000007941 */ /* 0x000fea0003800000 */
.L_x_2953:
        /* <DEDUP_REMOVED lines=35> */
.L_x_2956:
[----:B------:R-:W-:Y:S05]  /*3140*/  BSYNC B0 ;  /* 0x0000000000007941 */ /* 0x000fea0003800000 */
.L_x_2955:
        /* <DEDUP_REMOVED lines=35> */
.L_x_2958:
[----:B------:R-:W-:Y:S05]  /*3380*/  BSYNC B0 ;  /* 0x0000000000007941 */ /* 0x000fea0003800000 */
.L_x_2957:
        /* <DEDUP_REMOVED lines=35> */
.L_x_2960:
[----:B------:R-:W-:Y:S05]  /*35c0*/  BSYNC B0 ;  /* 0x0000000000007941 */ /* 0x000fea0003800000 */
.L_x_2959:
        /* <DEDUP_REMOVED lines=34> */
.L_x_2962:
[----:B------:R-:W-:Y:S05]  /*37f0*/  BSYNC B0 ;  /* 0x0000000000007941 */ /* 0x000fea0003800000 */
.L_x_2961:
        /* <DEDUP_REMOVED lines=33> */
.L_x_2964:
[----:B------:R-:W-:Y:S05]  /*3a10*/  BSYNC B0 ;  /* 0x0000000000007941 */ /* 0x000fea0003800000 */
.L_x_2963:
        /* <DEDUP_REMOVED lines=33> */
.L_x_2966:
[----:B------:R-:W-:Y:S05]  /*3c30*/  BSYNC B0 ;  /* 0x0000000000007941 */ /* 0x000fea0003800000 */
.L_x_2965:
        /* <DEDUP_REMOVED lines=33> */
.L_x_2968:
[----:B------:R-:W-:Y:S05]  /*3e50*/  BSYNC B0 ;  /* 0x0000000000007941 */ /* 0x000fea0003800000 */
.L_x_2967:
        /* <DEDUP_REMOVED lines=33> */
.L_x_2970:
[----:B------:R-:W-:Y:S05]  /*4070*/  BSYNC B0 ;  /* 0x0000000000007941 */ /* 0x000fea0003800000 */
.L_x_2969:
        /* <DEDUP_REMOVED lines=33> */
.L_x_2972:
[----:B------:R-:W-:Y:S05]  /*4290*/  BSYNC B0 ;  /* 0x0000000000007941 */ /* 0x000fea0003800000 */
.L_x_2971:
[----:B------:R-:W-:Y:S02]  /*42a0*/  USHF.R.S32.HI UR33, URZ, 0x1f, UR32 ;  /* 0x0000001f3f217899 */ /* 0x000fe40008011420 */
[----:B0-----:R-:W-:Y:S01]  /*42b0*/  MOV R2, UR32 ;  /* 0x0000002000027c02 */ /* 0x001fe20008000f00 */
[----:B------:R-:W-:Y:S01]  /*42c0*/  USHF.R.S32.HI UR19, URZ, 0x1f, UR11 ;  /* 0x0000001f3f137899 */ /* 0x000fe2000801140b */
[----:B------:R-:W-:Y:S01]  /*42d0*/  MOV R4, UR32 ;  /* 0x0000002000047c02 */ /* 0x000fe20008000f00 */
[----:B------:R-:W-:Y:S01]  /*42e0*/  ULDC.64 UR8, c[0x0][0x2a0] ;  /* 0x0000a80000087ab9 */ /* 0x000fe20000000a00 */
[----:B------:R-:W-:Y:S01]  /*42f0*/  ULDC.64 UR26, c[0x0][0x2a8] ;  /* 0x0000aa00001a7ab9 */ /* 0x000fe20000000a00 */
[----:B------:R-:W-:Y:S01]  /*4300*/  UIMAD UR7, UR19, UR8, URZ ;  /* 0x00000008130772a4 */ /* 0x000fe2000f8e023f */
[----:B------:R-:W-:Y:S01]  /*4310*/  MOV R3, UR33 ;  /* 0x0000002100037c02 */ /* 0x000fe20008000f00 */
[----:B------:R-:W-:Y:S02]  /*4320*/  UIMAD.WIDE.U32 UR28, UR11, UR8, URZ ;  /* 0x000000080b1c72a5 */ /* 0x000fe4000f8e003f */
[----:B------:R-:W-:Y:S01]  /*4330*/  MOV R5, UR8 ;  /* 0x0000000800057c02 */ /* 0x000fe20008000f00 */
[----:B------:R-:W-:Y:S01]  /*4340*/  UIMAD UR24, UR11, UR9, UR7 ;  /* 0x000000090b1872a4 */ /* 0x000fe2000f8e0207 */
[----:B------:R-:W-:Y:S01]  /*4350*/  LDS R63, [R89] ;  /* 0x00000000593f7984 */ /* 0x000fe20000000800 */
[----:B------:R-:W-:Y:S01]  /*4360*/  USHF.R.S32.HI UR7, URZ, 0x1f, UR10 ;  /* 0x0000001f3f077899 */ /* 0x000fe2000801140a */
[----:B------:R-:W-:Y:S01]  /*4370*/  CS2R R66, SRZ ;  /* 0x0000000000427805 */ /* 0x000fe2000001ff00 */
[----:B------:R-:W-:Y:S01]  /*4380*/  ULDC.64 UR8, c[0x0][0x2b0] ;  /* 0x0000ac0000087ab9 */ /* 0x000fe20000000a00 */
[----:B------:R-:W-:Y:S01]  /*4390*/  @!P0 IMAD.WIDE.U32 R2, R5, UR11, R2 ;  /* 0x0000000b05028c25 */ /* 0x000fe2000f8e0002 */
[----:B------:R-:W-:Y:S01]  /*43a0*/  UIMAD UR25, UR19, UR8, URZ ;  /* 0x00000008131972a4 */ /* 0x000fe2000f8e023f */
[----:B------:R-:W-:Y:S01]  /*43b0*/  MOV R5, UR33 ;  /* 0x0000002100057c02 */ /* 0x000fe20008000f00 */
[----:B------:R-:W-:Y:S01]  /*43c0*/  UIMAD UR34, UR7, UR26, URZ ;  /* 0x0000001a072272a4 */ /* 0x000fe2000f8e023f */
[----:B------:R-:W-:Y:S01]  /*43d0*/  MOV R7, UR8 ;  /* 0x0000000800077c02 */ /* 0x000fe20008000f00 */
[----:B------:R-:W-:Y:S01]  /*43e0*/  UIMAD UR30, UR11, UR9, UR25 ;  /* 0x000000090b1e72a4 */ /* 0x000fe2000f8e0219 */
[----:B------:R-:W-:Y:S01]  /*43f0*/  @!P0 IADD3 R3, R3, UR24, RZ ;  /* 0x0000001803038c10 */ /* 0x000fe2000fffe0ff */
[----:B------:R-:W-:Y:S01]  /*4400*/  UIADD3 UR29, UR29, UR24, URZ ;  /* 0x000000181d1d7290 */ /* 0x000fe2000fffe03f */
[----:B------:R-:W-:Y:S01]  /*4410*/  LDS R62, [R89+0x4] ;  /* 0x00000400593e7984 */ /* 0x000fe20000000800 */
[----:B------:R-:W-:Y:S01]  /*4420*/  @!P0 IMAD.WIDE.U32 R4, R7, UR11, R4 ;  /* 0x0000000b07048c25 */ /* 0x000fe2000f8e0004 */
[----:B------:R-:W-:Y:S01]  /*4430*/  UIMAD.WIDE.U32 UR8, UR11, UR8, URZ ;  /* 0x000000080b0872a5 */ /* 0x000fe2000f8e003f */
[----:B------:R-:W-:Y:S01]  /*4440*/  MOV R7, UR26 ;  /* 0x0000001a00077c02 */ /* 0x000fe20008000f00 */
[----:B------:R-:W-:Y:S01]  /*4450*/  ULDC.64 UR24, c[0x0][0x2b8] ;  /* 0x0000ae0000187ab9 */ /* 0x000fe20000000a00 */
[----:B------:R-:W-:Y:S01]  /*4460*/  UIMAD UR34, UR10, UR27, UR34 ;  /* 0x0000001b0a2272a4 */ /* 0x000fe2000f8e0222 */
[----:B------:R-:W-:Y:S01]  /*4470*/  @!P0 IADD3 R5, R5, UR30, RZ ;  /* 0x0000001e05058c10 */ /* 0x000fe2000fffe0ff */
[----:B------:R-:W-:Y:S01]  /*4480*/  UIMAD.WIDE.U32 UR26, UR10, UR26, UR28 ;  /* 0x0000001a0a1a72a5 */ /* 0x000fe2000f8e001c */
[----:B------:R-:W-:Y:S01]  /*4490*/  MOV R25, UR24 ;  /* 0x0000001800197c02 */ /* 0x000fe20008000f00 */
[----:B------:R-:W-:Y:S01]  /*44a0*/  UIMAD UR29, UR7, UR24, URZ ;  /* 0x00000018071d72a4 */ /* 0x000fe2000f8e023f */
[----:B------:R-:W-:Y:S01]  /*44b0*/  @!P0 IMAD.WIDE.U32 R2, R7, UR10, R2 ;  /* 0x0000000a07028c25 */ /* 0x000fe2000f8e0002 */
[----:B------:R-:W-:Y:S01]  /*44c0*/  UIADD3 UR9, UR9, UR30, URZ ;  /* 0x0000001e09097290 */ /* 0x000fe2000fffe03f */
[----:B------:R-:W-:Y:S01]  /*44d0*/  LDS R61, [R89+0x8] ;  /* 0x00000800593d7984 */ /* 0x000fe20000000800 */
[----:B------:R-:W-:Y:S01]  /*44e0*/  UIADD3 UR28, UR6, -UR31, URZ ;  /* 0x8000001f061c7290 */ /* 0x000fe2000fffe03f */
[----:B------:R-:W-:Y:S01]  /*44f0*/  @!P0 IMAD.WIDE.U32 R4, R25, UR10, R4 ;  /* 0x0000000a19048c25 */ /* 0x000fe2000f8e0004 */
[----:B------:R-:W-:Y:S01]  /*4500*/  UIMAD UR35, UR10, UR25, UR29 ;  /* 0x000000190a2372a4 */ /* 0x000fe2000f8e021d */
[C---:B------:R-:W-:Y:S01]  /*4510*/  @!P0 IADD3 R25, P1, R20.reuse, R2, RZ ;  /* 0x0000000214198210 */ /* 0x040fe20007f3e0ff */
[----:B------:R-:W-:Y:S01]  /*4520*/  UIMAD.WIDE.U32 UR24, UR10, UR24, UR8 ;  /* 0x000000180a1872a5 */ /* 0x000fe2000f8e0008 */
[----:B------:R-:W-:Y:S01]  /*4530*/  LDS R60, [R89+0xc] ;  /* 0x00000c00593c7984 */ /* 0x000fe20000000800 */
[----:B------:R-:W-:Y:S01]  /*4540*/  UIMAD UR28, UR28, -0x800, URZ ;  /* 0xfffff8001c1c78a4 */ /* 0x000fe2000f8e023f */
[C---:B------:R-:W-:Y:S01]  /*4550*/  @!P0 IADD3 R24, P2, R20.reuse, R4, RZ ;  /* 0x0000000414188210 */ /* 0x040fe20007f5e0ff */
[----:B------:R-:W-:Y:S01]  /*4560*/  ULDC.64 UR30, c[0x0][0x308] ;  /* 0x0000c200001e7ab9 */ /* 0x000fe20000000a00 */
[----:B------:R-:W-:Y:S01]  /*4570*/  ULDC.64 UR8, c[0x0][0x318] ;  /* 0x0000c60000087ab9 */ /* 0x000fe20000000a00 */
[----:B------:R-:W-:Y:S01]  /*4580*/  USHF.R.S32.HI UR29, URZ, 0x1f, UR28 ;  /* 0x0000001f3f1d7899 */ /* 0x000fe2000801141c */
[C---:B------:R-:W-:Y:S01]  /*4590*/  @!P0 IADD3.X R5, R21.reuse, UR35, R5, P2, !PT ;  /* 0x0000002315058c10 */ /* 0x040fe200097fe405 */
[----:B------:R-:W-:Y:S01]  /*45a0*/  UIADD3 UR37, UP0, UR28, UR26, URZ ;  /* 0x0000001a1c257290 */ /* 0x000fe2000ff1e03f */
[----:B------:R-:W-:Y:S01]  /*45b0*/  @!P0 IADD3.X R26, R21, UR34, R3, P1, !PT ;  /* 0x00000022151a8c10 */ /* 0x000fe20008ffe403 */
[----:B------:R-:W-:Y:S01]  /*45c0*/  UIADD3 UR36, UP1, UR28, UR24, URZ ;  /* 0x000000181c247290 */ /* 0x000fe2000ff3e03f */
[C---:B------:R-:W-:Y:S01]  /*45d0*/  LEA R2, P2, R20.reuse, UR30, 0x2 ;  /* 0x0000001e14027c11 */ /* 0x040fe2000f8410ff */
[----:B------:R-:W-:Y:S01]  /*45e0*/  UIADD3.X UR26, UR29, UR34, UR27, UP0, !UPT ;  /* 0x000000221d1a7290 */ /* 0x000fe200087fe41b */
[----:B------:R-:W-:Y:S01]  /*45f0*/  LEA R64, P1, R20, UR8, 0x2 ;  /* 0x0000000814407c11 */ /* 0x000fe2000f8210ff */
[----:B------:R-:W-:Y:S01]  /*4600*/  UIADD3.X UR24, UR29, UR35, UR25, UP1, !UPT ;  /* 0x000000231d187290 */ /* 0x000fe20008ffe419 */
[----:B------:R-:W-:Y:S01]  /*4610*/  MOV R27, UR37 ;  /* 0x00000025001b7c02 */ /* 0x000fe20008000f00 */
[----:B------:R-:W-:Y:S01]  /*4620*/  LDS R35, [R89+0x10] ;  /* 0x0000100059237984 */ /* 0x000fe20000000800 */
[----:B------:R-:W-:-:S02]  /*4630*/  MOV R29, UR36 ;  /* 0x00000024001d7c02 */ /* 0x000fc40008000f00 */
[C-C-:B------:R-:W-:Y:S01]  /*4640*/  LEA.HI.X R3, R20.reuse, UR31, R21.reuse, 0x2, P2 ;  /* 0x0000001f14037c11 */ /* 0x140fe200090f1415 */
[----:B------:R-:W-:Y:S01]  /*4650*/  LDS R34, [R89+0x14] ;  /* 0x0000140059227984 */ /* 0x000fe20000000800 */
[----:B------:R-:W-:Y:S02]  /*4660*/  LEA.HI.X R7, R20, UR9, R21, 0x2, P1 ;  /* 0x0000000914077c11 */ /* 0x000fe400088f1415 */
[----:B------:R-:W-:Y:S01]  /*4670*/  LEA R64, P2, R27, R64, 0x2 ;  /* 0x000000401b407211 */ /* 0x000fe200078410ff */
[----:B------:R-:W-:Y:S01]  /*4680*/  LDS R31, [R89+0x34] ;  /* 0x00003400591f7984 */ /* 0x000fe20000000800 */
[----:B------:R-:W-:Y:S02]  /*4690*/  MOV R28, UR26 ;  /* 0x0000001a001c7c02 */ /* 0x000fe40008000f00 */
[----:B------:R-:W-:Y:S01]  /*46a0*/  MOV R30, UR24 ;  /* 0x00000018001e7c02 */ /* 0x000fe20008000f00 */
[----:B------:R-:W-:Y:S01]  /*46b0*/  LDS R32, [R89+0x38] ;  /* 0x0000380059207984 */ /* 0x000fe20000000800 */
[----:B------:R-:W-:-:S03]  /*46c0*/  LEA R2, P4, R29, R2, 0x2 ;  /* 0x000000021d027211 */ /* 0x000fc600078810ff */
[----:B------:R-:W-:Y:S01]  /*46d0*/  LDS R33, [R89+0x3c] ;  /* 0x00003c0059217984 */ /* 0x000fe20000000800 */
[----:B------:R-:W-:Y:S02]  /*46e0*/  @!P0 LEA R6, P1, R25, UR8, 0x2 ;  /* 0x0000000819068c11 */ /* 0x000fe4000f8210ff */
[----:B------:R-:W-:Y:S02]  /*46f0*/  CS2R R68, SRZ ;  /* 0x0000000000447805 */ /* 0x000fe4000001ff00 */
[C---:B------:R-:W-:Y:S02]  /*4700*/  @!P0 LEA R4, P3, R24.reuse, UR30, 0x2 ;  /* 0x0000001e18048c11 */ /* 0x040fe4000f8610ff */
[----:B------:R-:W-:Y:S02]  /*4710*/  CS2R R70, SRZ ;  /* 0x0000000000467805 */ /* 0x000fe4000001ff00 */
[----:B------:R-:W-:Y:S02]  /*4720*/  LEA.HI.X R65, R27, R7, R28, 0x2, P2 ;  /* 0x000000071b417211 */ /* 0x000fe400010f141c */
[----:B------:R-:W-:Y:S01]  /*4730*/  MOV R74, RZ ;  /* 0x000000ff004a7202 */ /* 0x000fe20000000f00 */
[----:B------:R-:W-:Y:S01]  /*4740*/  LDS R27, [R89+0x24] ;  /* 0x00002400591b7984 */ /* 0x000fe20000000800 */
[----:B------:R-:W-:Y:S01]  /*4750*/  LEA.HI.X R3, R29, R3, R30, 0x2, P4 ;  /* 0x000000031d037211 */ /* 0x000fe200020f141e */
[----:B------:R-:W-:Y:S01]  /*4760*/  HFMA2.MMA R36, -RZ, RZ, 0, 0 ;  /* 0x00000000ff247435 */ /* 0x000fe200000001ff */
[----:B------:R-:W-:Y:S01]  /*4770*/  @!P0 LEA.HI.X R7, R25, UR9, R26, 0x2, P1 ;  /* 0x0000000919078c11 */ /* 0x000fe200088f141a */
[----:B------:R-:W-:Y:S01]  /*4780*/  LDS R28, [R89+0x28] ;  /* 0x00002800591c7984 */ /* 0x000fe20000000800 */
[----:B------:R-:W-:-:S02]  /*4790*/  @!P0 LEA.HI.X R5, R24, UR31, R5, 0x2, P3 ;  /* 0x0000001f18058c11 */ /* 0x000fc400098f1405 */
[----:B------:R-:W-:Y:S01]  /*47a0*/  ISETP.GE.AND P5, PT, R10, UR18, PT ;  /* 0x000000120a007c0c */ /* 0x000fe2000bfa6270 */
[----:B------:R-:W-:Y:S01]  /*47b0*/  LDS R24, [R89+0x18] ;  /* 0x0000180059187984 */ /* 0x000fe20000000800 */
[----:B------:R-:W-:Y:S02]  /*47c0*/  ISETP.GE.AND P6, PT, R9, UR18, PT ;  /* 0x0000001209007c0c */ /* 0x000fe4000bfc6270 */
[----:B------:R-:W-:Y:S02]  /*47d0*/  CS2R R72, SRZ ;  /* 0x0000000000487805 */ /* 0x000fe4000001ff00 */
[----:B------:R-:W-:Y:S01]  /*47e0*/  CS2R R92, SRZ ;  /* 0x00000000005c7805 */ /* 0x000fe2000001ff00 */
[----:B------:R-:W-:Y:S01]  /*47f0*/  LDS R25, [R89+0x1c] ;  /* 0x00001c0059197984 */ /* 0x000fe20000000800 */
[----:B------:R-:W-:Y:S02]  /*4800*/  CS2R R94, SRZ ;  /* 0x00000000005e7805 */ /* 0x000fe4000001ff00 */
[----:B------:R-:W-:-:S02]  /*4810*/  MOV R96, RZ ;  /* 0x000000ff00607202 */ /* 0x000fc40000000f00 */
[----:B------:R-:W-:Y:S01]  /*4820*/  CS2R R98, SRZ ;  /* 0x0000000000627805 */ /* 0x000fe2000001ff00 */
[----:B------:R-:W-:Y:S01]  /*4830*/  LDS R26, [R89+0x20] ;  /* 0x00002000591a7984 */ /* 0x000fe20000000800 */
[----:B------:R-:W-:Y:S01]  /*4840*/  HFMA2.MMA R102, -RZ, RZ, 0, 0 ;  /* 0x00000000ff667435 */ /* 0x000fe200000001ff */
[----:B------:R-:W-:Y:S02]  /*4850*/  MOV R101, RZ ;  /* 0x000000ff00657202 */ /* 0x000fe40000000f00 */
[----:B------:R-:W-:Y:S01]  /*4860*/  CS2R R106, SRZ ;  /* 0x00000000006a7805 */ /* 0x000fe2000001ff00 */
[----:B------:R-:W-:Y:S01]  /*4870*/  LDS R29, [R89+0x2c] ;  /* 0x00002c00591d7984 */ /* 0x000fe20000000800 */
[----:B------:R-:W-:Y:S01]  /*4880*/  MOV R108, RZ ;  /* 0x000000ff006c7202 */ /* 0x000fe20000000f00 */
[----:B------:R-:W-:Y:S02]  /*4890*/  ULDC.64 UR24, c[0x0][0x398] ;  /* 0x0000e60000187ab9 */ /* 0x000fe40000000a00 */
[----:B------:R-:W-:Y:S01]  /*48a0*/  LDS R30, [R89+0x30] ;  /* 0x00003000591e7984 */ /* 0x000fe20000000800 */
        /* <DEDUP_REMOVED lines=12> */
[----:B0-----:R-:W-:Y:S01]  /*4970*/  CS2R R6, SRZ ;  /* 0x0000000000067805 */ /* 0x001fe2000001ff00 */
        /* <DEDUP_REMOVED lines=38> */
[----:B------:R-:W3:Y:S04]  /*4be0*/  LDS R78, [R89+0x4] ;  /* 0x00000400594e7984 */ /* 0x000ee80000000800 */
[----:B------:R-:W-:Y:S04]  /*4bf0*/  LDS R77, [R89+0x8] ;  /* 0x00000800594d7984 */ /* 0x000fe80000000800 */
[----:B------:R-:W-:Y:S04]  /*4c00*/  LDS R76, [R89+0xc] ;  /* 0x00000c00594c7984 */ /* 0x000fe80000000800 */
[----:B------:R-:W4:Y:S04]  /*4c10*/  LDS R75, [R89+0x10] ;  /* 0x00001000594b7984 */ /* 0x000f280000000800 */
[----:B------:R-:W-:Y:S04]  /*4c20*/  LDS R74, [R89+0x14] ;  /* 0x00001400594a7984 */ /* 0x000fe80000000800 */
[----:B------:R-:W5:Y:S04]  /*4c30*/  LDS R73, [R89+0x18] ;  /* 0x0000180059497984 */ /* 0x000f680000000800 */
[----:B------:R-:W5:Y:S04]  /*4c40*/  LDS R72, [R89+0x1c] ;  /* 0x00001c0059487984 */ /* 0x000f680000000800 */
[----:B------:R-:W-:Y:S04]  /*4c50*/  LDS R71, [R89+0x20] ;  /* 0x0000200059477984 */ /* 0x000fe80000000800 */
[----:B------:R-:W-:Y:S04]  /*4c60*/  LDS R64, [R89+0x24] ;  /* 0x0000240059407984 */ /* 0x000fe80000000800 */
[----:B------:R-:W-:Y:S04]  /*4c70*/  LDS R65, [R89+0x28] ;  /* 0x0000280059417984 */ /* 0x000fe80000000800 */
[----:B------:R-:W-:Y:S04]  /*4c80*/  LDS R66, [R89+0x2c] ;  /* 0x00002c0059427984 */ /* 0x000fe80000000800 */
[----:B------:R-:W5:Y:S04]  /*4c90*/  LDS R67, [R89+0x30] ;  /* 0x0000300059437984 */ /* 0x000f680000000800 */
[----:B------:R-:W5:Y:S04]  /*4ca0*/  LDS R68, [R89+0x34] ;  /* 0x0000340059447984 */ /* 0x000f680000000800 */
[----:B------:R-:W5:Y:S04]  /*4cb0*/  LDS R69, [R89+0x38] ;  /* 0x0000380059457984 */ /* 0x000f680000000800 */
[----:B------:R-:W5:Y:S01]  /*4cc0*/  LDS R70, [R89+0x3c] ;  /* 0x00003c0059467984 */ /* 0x000f620000000800 */
[----:B------:R-:W-:Y:S01]  /*4cd0*/  BAR.SYNC.DEFER_BLOCKING 0x0 ;  /* 0x0000000000007b1d */ /* 0x000fe20000010000 */
[----:B0-----:R-:W-:Y:S01]  /*4ce0*/  HFMA2.MMA R36, -RZ, RZ, 0, 0 ;  /* 0x00000000ff247435 */ /* 0x001fe200000001ff */
[----:B-1----:R-:W-:-:S02]  /*4cf0*/  CS2R R6, SRZ ;  /* 0x0000000000067805 */ /* 0x002fc4000001ff00 */
[----:B--2---:R-:W-:-:S07]  /*4d00*/  CS2R R92, SRZ ;  /* 0x00000000005c7805 */ /* 0x004fce000001ff00 */
[----:B------:R0:W2:Y:S01]  /*4d10*/  @!P0 LDG.E R36, desc[UR20][R4.64] ;  /* 0x0000001404248981 */ /* 0x0000a2000c1e1900 */
[----:B------:R-:W-:-:S03]  /*4d20*/  ISETP.GE.AND P0, PT, R0, UR18, PT ;  /* 0x0000001200007c0c */ /* 0x000fc6000bf06270 */
[----:B------:R-:W2:Y:S01]  /*4d30*/  @!P1 LDG.E R6, desc[UR20][R2.64+-0x1f80] ;  /* 0xffe0801402069981 */ /* 0x000ea2000c1e1900 */
[----:B------:R-:W-:-:S03]  /*4d40*/  ISETP.GE.AND P1, PT, R23, UR18, PT ;  /* 0x0000001217007c0c */ /* 0x000fc6000bf26270 */
[----:B------:R-:W2:Y:S04]  /*4d50*/  @!P2 LDG.E R99, desc[UR20][R2.64+-0x1a80] ;  /* 0xffe580140263a981 */ /* 0x000ea8000c1e1900 */
[----:B------:R-:W2:Y:S04]  /*4d60*/  @!P3 LDG.E R106, desc[UR20][R2.64+-0x1a00] ;  /* 0xffe60014026ab981 */ /* 0x000ea8000c1e1900 */
[----:B------:R-:W2:Y:S01]  /*4d70*/  @!P0 LDG.E R7, desc[UR20][R2.64+-0x1e80] ;  /* 0xffe1801402078981 */ /* 0x000ea2000c1e1900 */
[----:B------:R-:W-:-:S03]  /*4d80*/  ISETP.GE.AND P0, PT, R9, UR18, PT ;  /* 0x0000001209007c0c */ /* 0x000fc6000bf06270 */
[----:B------:R-:W2:Y:S01]  /*4d90*/  @!P1 LDG.E R92, desc[UR20][R2.64+-0x1f00] ;  /* 0xffe10014025c9981 */ /* 0x000ea2000c1e1900 */
[----:B------:R-:W-:Y:S02]  /*4da0*/  ISETP.GE.AND P1, PT, R8, UR18, PT ;  /* 0x0000001208007c0c */ /* 0x000fe4000bf26270 */
[----:B0-----:R-:W-:Y:S01]  /*4db0*/  CS2R R4, SRZ ;  /* 0x0000000000047805 */ /* 0x001fe2000001ff00 */
        /* <DEDUP_REMOVED lines=10> */
[----:B------:R-:W-:Y:S01]  /*4e60*/  ISETP.NE.AND P1, PT, R97, RZ, PT ;  /* 0x000000ff6100720c */ /* 0x000fe20003f25270 */
[----:B------:R-:W-:-:S10]  /*4e70*/  HFMA2.MMA R97, -RZ, RZ, 0, 0 ;  /* 0x00000000ff617435 */ /* 0x000fd400000001ff */
[----:B------:R-:W2:Y:S01]  /*4e80*/  @!P0 LDG.E R97, desc[UR20][R2.64+-0x1b80] ;  /* 0xffe4801402618981 */ /* 0x000ea2000c1e1900 */
[----:B------:R-:W-:-:S03]  /*4e90*/  ISETP.GE.AND P0, PT, R12, UR18, PT ;  /* 0x000000120c007c0c */ /* 0x000fc6000bf06270 */
[----:B------:R-:W2:Y:S10]  /*4ea0*/  @!P1 LDG.E R101, desc[UR20][R2.64+-0x1b00] ;  /* 0xffe5001402659981 */ /* 0x000eb4000c1e1900 */
[----:B------:R5:W2:Y:S01]  /*4eb0*/  @!P0 LDG.E R98, desc[UR20][R2.64+-0x1c00] ;  /* 0xffe4001402628981 */ /* 0x000aa2000c1e1900 */
[----:B---3--:R-:W-:Y:S01]  /*4ec0*/  FMUL.FTZ R95, R78, -1.4426950216293334961 ;  /* 0xbfb8aa3b4e5f7820 */ /* 0x008fe20000410000 */
[----:B----4-:R-:W-:Y:S01]  /*4ed0*/  FMUL.FTZ R104, R75, -1.4426950216293334961 ;  /* 0xbfb8aa3b4b687820 */ /* 0x010fe20000410000 */
[----:B------:R-:W-:-:S04]  /*4ee0*/  FMUL.FTZ R94, R79, -1.4426950216293334961 ;  /* 0xbfb8aa3b4f5e7820 */ /* 0x000fc80000410000 */
[----:B------:R-:W0:Y:S01]  /*4ef0*/  MUFU.EX2 R95, R95 ;  /* 0x0000005f005f7308 */ /* 0x000e220000000800 */
[----:B------:R-:W-:Y:S01]  /*4f00*/  FMUL.FTZ R103, R76, -1.4426950216293334961 ;  /* 0xbfb8aa3b4c677820 */ /* 0x000fe20000410000 */
[----:B-----5:R-:W-:-:S06]  /*4f10*/  FMUL.FTZ R3, R73, -1.4426950216293334961 ;  /* 0xbfb8aa3b49037820 */ /* 0x020fcc0000410000 */
[----:B------:R-:W1:Y:S08]  /*4f20*/  MUFU.EX2 R104, R104 ;  /* 0x0000006800687308 */ /* 0x000e700000000800 */
[----:B------:R-:W3:Y:S01]  /*4f30*/  MUFU.EX2 R94, R94 ;  /* 0x0000005e005e7308 */ /* 0x000ee20000000800 */
[----:B------:R-:W-:Y:S01]  /*4f40*/  FMUL.FTZ R100, R77, -1.4426950216293334961 ;  /* 0xbfb8aa3b4d647820 */ /* 0x000fe20000410000 */
[----:B------:R-:W-:Y:S01]  /*4f50*/  FMUL.FTZ R105, R72, -1.4426950216293334961 ;  /* 0xbfb8aa3b48697820 */ /* 0x000fe20000410000 */
[----:B------:R-:W-:-:S05]  /*4f60*/  FMUL.FTZ R2, R74, -1.4426950216293334961 ;  /* 0xbfb8aa3b4a027820 */ /* 0x000fca0000410000 */
[----:B------:R-:W4:Y:S01]  /*4f70*/  MUFU.EX2 R3, R3 ;  /* 0x0000000300037308 */ /* 0x000f220000000800 */
[----:B0-----:R-:W-:Y:S01]  /*4f80*/  FADD.FTZ R95, R95, 1 ;  /* 0x3f8000005f5f7421 */ /* 0x001fe20000010000 */
[----:B-1----:R-:W-:-:S06]  /*4f90*/  FADD.FTZ R104, R104, 1 ;  /* 0x3f80000068687421 */ /* 0x002fcc0000010000 */
[----:B------:R-:W0:Y:S01]  /*4fa0*/  MUFU.EX2 R103, R103 ;  /* 0x0000006700677308 */ /* 0x000e220000000800 */
[----:B------:R-:W-:Y:S01]  /*4fb0*/  FMUL.FTZ R116, R67, -1.4426950216293334961 ;  /* 0xbfb8aa3b43747820 */ /* 0x000fe20000410000 */
[----:B------:R-:W-:Y:S01]  /*4fc0*/  FMUL.FTZ R110, R71, -1.4426950216293334961 ;  /* 0xbfb8aa3b476e7820 */ /* 0x000fe20000410000 */
[----:B---3--:R-:W-:-:S05]  /*4fd0*/  FADD.FTZ R94, R94, 1 ;  /* 0x3f8000005e5e7421 */ /* 0x008fca0000010000 */
[----:B------:R-:W1:Y:S08]  /*4fe0*/  MUFU.EX2 R100, R100 ;  /* 0x0000006400647308 */ /* 0x000e700000000800 */
[----:B------:R3:W5:Y:S01]  /*4ff0*/  MUFU.EX2 R109, R105 ;  /* 0x00000069006d7308 */ /* 0x0007620000000800 */
[----:B----4-:R-:W-:-:S07]  /*5000*/  FADD.FTZ R3, R3, 1 ;  /* 0x3f80000003037421 */ /* 0x010fce0000010000 */
[----:B------:R-:W4:Y:S01]  /*5010*/  MUFU.EX2 R2, R2 ;  /* 0x0000000200027308 */ /* 0x000f220000000800 */
[----:B---3--:R-:W-:-:S07]  /*5020*/  FMUL.FTZ R105, R68, -1.4426950216293334961 ;  /* 0xbfb8aa3b44697820 */ /* 0x008fce0000410000 */
[----:B------:R-:W3:Y:S01]  /*5030*/  MUFU.RCP R95, R95 ;  /* 0x0000005f005f7308 */ /* 0x000ee20000001000 */
[----:B------:R-:W-:-:S07]  /*5040*/  FMUL.FTZ R111, R64, -1.4426950216293334961 ;  /* 0xbfb8aa3b406f7820 */ /* 0x000fce0000410000 */
[----:B------:R-:W-:Y:S01]  /*5050*/  MUFU.RCP R104, R104 ;  /* 0x0000006800687308 */ /* 0x000fe20000001000 */
[----:B------:R-:W-:Y:S01]  /*5060*/  FMUL.FTZ R115, R66, -1.4426950216293334961 ;  /* 0xbfb8aa3b42737820 */ /* 0x000fe20000410000 */
[----:B0-----:R-:W-:-:S06]  /*5070*/  FADD.FTZ R103, R103, 1 ;  /* 0x3f80000067677421 */ /* 0x001fcc0000010000 */
[----:B------:R0:W-:Y:S08]  /*5080*/  MUFU.EX2 R112, R110 ;  /* 0x0000006e00707308 */ /* 0x0001f00000000800 */
[----:B------:R-:W3:Y:S01]  /*5090*/  MUFU.EX2 R116, R116 ;  /* 0x0000007400747308 */ /* 0x000ee20000000800 */
[----:B0-----:R-:W-:-:S07]  /*50a0*/  FMUL.FTZ R110, R69, -1.4426950216293334961 ;  /* 0xbfb8aa3b456e7820 */ /* 0x001fce0000410000 */
[----:B------:R-:W0:Y:S01]  /*50b0*/  MUFU.RCP R94, R94 ;  /* 0x0000005e005e7308 */ /* 0x000e220000001000 */
[----:B------:R-:W-:Y:S01]  /*50c0*/  FMUL.FTZ R114, R65, -1.4426950216293334961 ;  /* 0xbfb8aa3b41727820 */ /* 0x000fe20000410000 */
[----:B-1----:R-:W-:Y:S01]  /*50d0*/  FADD.FTZ R100, R100, 1 ;  /* 0x3f80000064647421 */ /* 0x002fe20000010000 */
[----:B-----5:R-:W-:-:S05]  /*50e0*/  FADD.FTZ R109, R109, 1 ;  /* 0x3f8000006d6d7421 */ /* 0x020fca0000010000 */
[----:B------:R-:W-:Y:S01]  /*50f0*/  MUFU.EX2 R118, R110 ;  /* 0x0000006e00767308 */ /* 0x000fe20000000800 */
[----:B----4-:R-:W-:-:S07]  /*5100*/  FADD.FTZ R2, R2, 1 ;  /* 0x3f80000002027421 */ /* 0x010fce0000010000 */
[----:B------:R-:W1:Y:S08]  /*5110*/  MUFU.EX2 R117, R105 ;  /* 0x0000006900757308 */ /* 0x000e700000000800 */
[----:B------:R3:W-:Y:S08]  /*5120*/  MUFU.RCP R110, R3 ;  /* 0x00000003006e7308 */ /* 0x0007f00000001000 */
[----:B------:R4:W5:Y:S01]  /*5130*/  MUFU.EX2 R113, R111 ;  /* 0x0000006f00717308 */ /* 0x0009620000000800 */
[----:B---3--:R-:W-:Y:S01]  /*5140*/  FADD.FTZ R3, -R95, 1 ;  /* 0x3f8000005f037421 */ /* 0x008fe20000010100 */
[----:B----4-:R-:W-:-:S06]  /*5150*/  FMUL.FTZ R111, R70, -1.4426950216293334961 ;  /* 0xbfb8aa3b466f7820 */ /* 0x010fcc0000410000 */
[----:B------:R-:W3:Y:S01]  /*5160*/  MUFU.EX2 R115, R115 ;  /* 0x0000007300737308 */ /* 0x000ee20000000800 */
[----:B------:R-:W-:-:S07]  /*5170*/  FADD.FTZ R120, R116, 1 ;  /* 0x3f80000074787421 */ /* 0x000fce0000010000 */
[----:B------:R-:W4:Y:S08]  /*5180*/  MUFU.RCP R103, R103 ;  /* 0x0000006700677308 */ /* 0x000f300000001000 */
[----:B------:R-:W-:Y:S01]  /*5190*/  MUFU.EX2 R123, R111 ;  /* 0x0000006f007b7308 */ /* 0x000fe20000000800 */
[----:B--2---:R2:W-:Y:S04]  /*51a0*/  STS [R167], R36 ;  /* 0x00000024a7007388 */ /* 0x0045e80000000800 */
        /* <DEDUP_REMOVED lines=17> */
[----:B------:R-:W5:Y:S04]  /*52c0*/  LDS R92, [R89] ;  /* 0x00000000595c7984 */ /* 0x000f680000000800 */
[----:B------:R-:W3:Y:S04]  /*52d0*/  LDS R93, [R89+0x4] ;  /* 0x00000400595d7984 */ /* 0x000ee80000000800 */
[----:B------:R-:W4:Y:S04]  /*52e0*/  LDS R97, [R89+0xc] ;  /* 0x00000c0059617984 */ /* 0x000f280000000800 */
[----:B------:R-:W4:Y:S04]  /*52f0*/  LDS R96, [R89+0x8] ;  /* 0x0000080059607984 */ /* 0x000f280000000800 */
[----:B------:R-:W4:Y:S04]  /*5300*/  LDS R99, [R89+0x14] ;  /* 0x0000140059637984 */ /* 0x000f280000000800 */
[----:B------:R-:W4:Y:S04]  /*5310*/  LDS R102, [R89+0x1c] ;  /* 0x00001c0059667984 */ /* 0x000f280000000800 */
[----:B------:R-:W4:Y:S01]  /*5320*/  LDS R101, [R89+0x18] ;  /* 0x0000180059657984 */ /* 0x000f220000000800 */
[----:B------:R-:W4:Y:S01]  /*5330*/  MUFU.EX2 R114, R114 ;  /* 0x0000007200727308 */ /* 0x000f220000000800 */
[----:B--2---:R-:W-:-:S02]  /*5340*/  FADD.FTZ R36, -R104, 1 ;  /* 0x3f80000068247421 */ /* 0x004fc40000010100 */
[----:B------:R-:W2:Y:S01]  /*5350*/  LDS R107, [R89+0x20] ;  /* 0x00002000596b7984 */ /* 0x000ea20000000800 */
[----:B0-----:R-:W-:-:S04]  /*5360*/  FFMA.FTZ R5, R78, R3, 1 ;  /* 0x3f8000004e057423 */ /* 0x001fc80000010003 */
[----:B------:R0:W-:Y:S01]  /*5370*/  MUFU.RCP R111, R109 ;  /* 0x0000006d006f7308 */ /* 0x0001e20000001000 */
[----:B------:R-:W-:Y:S01]  /*5380*/  LDS R106, [R89+0x24] ;  /* 0x00002400596a7984 */ /* 0x000fe20000000800 */
[----:B-1----:R-:W-:Y:S01]  /*5390*/  FMUL.FTZ R7, R35, R98 ;  /* 0x0000006223077220 */ /* 0x002fe20000410000 */
[----:B------:R-:W-:Y:S02]  /*53a0*/  FFMA.FTZ R116, R75, R36, 1 ;  /* 0x3f8000004b747423 */ /* 0x000fe40000010024 */
[----:B------:R-:W-:Y:S03]  /*53b0*/  LDS R108, [R89+0x2c] ;  /* 0x00002c00596c7984 */ /* 0x000fe60000000800 */
[----:B------:R-:W1:Y:S01]  /*53c0*/  MUFU.RCP R100, R100 ;  /* 0x0000006400647308 */ /* 0x000e620000001000 */
[----:B0-----:R-:W0:Y:S01]  /*53d0*/  LDS R109, [R89+0x28] ;  /* 0x00002800596d7984 */ /* 0x001e220000000800 */
[----:B-----5:R-:W-:Y:S01]  /*53e0*/  FMUL.FTZ R3, R63, R92 ;  /* 0x0000005c3f037220 */ /* 0x020fe20000410000 */
[----:B------:R-:W-:-:S05]  /*53f0*/  FMUL.FTZ R7, R104, R7 ;  /* 0x0000000768077220 */ /* 0x000fca0000410000 */
[----:B------:R5:W2:Y:S01]  /*5400*/  MUFU.RCP R105, R2 ;  /* 0x0000000200697308 */ /* 0x000aa20000001000 */
[----:B---3--:R-:W-:Y:S01]  /*5410*/  FMUL.FTZ R4, R62, R93 ;  /* 0x0000005d3e047220 */ /* 0x008fe20000410000 */
[----:B------:R-:W-:Y:S01]  /*5420*/  FMUL.FTZ R3, R94, R3 ;  /* 0x000000035e037220 */ /* 0x000fe20000410000 */
[----:B------:R-:W-:Y:S01]  /*5430*/  FMUL.FTZ R124, R7, R116 ;  /* 0x00000074077c7220 */ /* 0x000fe20000410000 */
[----:B------:R-:W-:Y:S01]  /*5440*/  FADD.FTZ R117, R117, 1 ;  /* 0x3f80000075757421 */ /* 0x000fe20000010000 */
[----:B------:R-:W-:Y:S01]  /*5450*/  FADD.FTZ R113, R113, 1 ;  /* 0x3f80000071717421 */ /* 0x000fe20000010000 */
[----:B------:R-:W-:Y:S01]  /*5460*/  FADD.FTZ R115, R115, 1 ;  /* 0x3f80000073737421 */ /* 0x000fe20000010000 */
[----:B------:R-:W-:Y:S01]  /*5470*/  FADD.FTZ R122, R118, 1 ;  /* 0x3f800000767a7421 */ /* 0x000fe20000010000 */
[----:B------:R-:W3:Y:S01]  /*5480*/  LDS R119, [R89+0x30] ;  /* 0x0000300059777984 */ /* 0x000ee20000000800 */
[----:B-----5:R-:W-:Y:S01]  /*5490*/  FADD.FTZ R2, -R94, 1 ;  /* 0x3f8000005e027421 */ /* 0x020fe20000010100 */
[----:B------:R-:W-:Y:S01]  /*54a0*/  FADD.FTZ R116, -R110, 1 ;  /* 0x3f8000006e747421 */ /* 0x000fe20000010100 */
[----:B------:R-:W-:Y:S01]  /*54b0*/  FMUL.FTZ R4, R95, R4 ;  /* 0x000000045f047220 */ /* 0x000fe20000410000 */
[----:B------:R5:W-:Y:S01]  /*54c0*/  MUFU.RCP R121, R117 ;  /* 0x0000007500797308 */ /* 0x000be20000001000 */
[----:B------:R-:W-:Y:S01]  /*54d0*/  FFMA.FTZ R2, R79, R2, 1 ;  /* 0x3f8000004f027423 */ /* 0x000fe20000010002 */
[----:B------:R-:W-:Y:S01]  /*54e0*/  FFMA.FTZ R128, R73, R116, 1 ;  /* 0x3f80000049807423 */ /* 0x000fe20000010074 */
[----:B------:R-:W3:Y:S02]  /*54f0*/  LDS R118, [R89+0x34] ;  /* 0x0000340059767984 */ /* 0x000ee40000000800 */
[----:B------:R-:W-:Y:S01]  /*5500*/  FMUL.FTZ R2, R3, R2 ;  /* 0x0000000203027220 */ /* 0x000fe20000410000 */
[----:B----4-:R-:W-:Y:S01]  /*5510*/  FADD.FTZ R3, -R103, 1 ;  /* 0x3f80000067037421 */ /* 0x010fe20000010100 */
[----:B------:R-:W-:Y:S01]  /*5520*/  LDS R116, [R89+0x3c] ;  /* 0x00003c0059747984 */ /* 0x000fe20000000800 */
[----:B------:R-:W-:Y:S01]  /*5530*/  FMUL.FTZ R4, R4, R5 ;  /* 0x0000000504047220 */ /* 0x000fe20000410000 */
[----:B------:R-:W-:-:S02]  /*5540*/  FADD.FTZ R114, R114, 1 ;  /* 0x3f80000072727421 */ /* 0x000fc40000010000 */
[----:B-----5:R-:W4:Y:S01]  /*5550*/  LDS R117, [R89+0x38] ;  /* 0x0000380059757984 */ /* 0x020f220000000800 */
[----:B------:R-:W-:Y:S01]  /*5560*/  FFMA.FTZ R5, R76, R3, 1 ;  /* 0x3f8000004c057423 */ /* 0x000fe20000010003 */
[----:B------:R-:W-:Y:S01]  /*5570*/  FMUL.FTZ R36, R60, R97 ;  /* 0x000000613c247220 */ /* 0x000fe20000410000 */
[----:B------:R-:W-:Y:S01]  /*5580*/  FADD.FTZ R112, R112, 1 ;  /* 0x3f80000070707421 */ /* 0x000fe20000010000 */
[C---:B-1----:R-:W-:Y:S01]  /*5590*/  FADD.FTZ R6, -R100.reuse, 1 ;  /* 0x3f80000064067421 */ /* 0x042fe20000010100 */
[----:B------:R-:W-:Y:S01]  /*55a0*/  FMUL.FTZ R3, R61, R96 ;  /* 0x000000603d037220 */ /* 0x000fe20000410000 */
[----:B------:R-:W1:Y:S01]  /*55b0*/  MUFU.RCP R113, R113 ;  /* 0x0000007100717308 */ /* 0x000e620000001000 */
        /* <DEDUP_REMOVED lines=8> */
[----:B--2---:R-:W-:Y:S01]  /*5640*/  FADD.FTZ R3, -R105, 1 ;  /* 0x3f80000069037421 */ /* 0x004fe20000010100 */
[----:B------:R-:W-:Y:S01]  /*5650*/  FMUL.FTZ R130, R25, R102 ;  /* 0x0000006619827220 */ /* 0x000fe20000410000 */
[----:B------:R-:W-:Y:S01]  /*5660*/  FADD.FTZ R125, R123, 1 ;  /* 0x3f8000007b7d7421 */ /* 0x000fe20000010000 */
[----:B------:R-:W2:Y:S01]  /*5670*/  S2UR UR9, SR_CgaCtaId ;  /* 0x00000000000979c3 */ /* 0x000ea20000008800 */
[----:B------:R-:W0:Y:S01]  /*5680*/  MUFU.RCP R114, R114 ;  /* 0x0000007200727308 */ /* 0x000e220000001000 */
[----:B------:R-:W-:-:S06]  /*5690*/  FFMA.FTZ R7, R72, R5, 1 ;  /* 0x3f80000048077423 */ /* 0x000fcc0000010005 */
[----:B------:R-:W-:Y:S06]  /*56a0*/  BAR.SYNC.DEFER_BLOCKING 0x0 ;  /* 0x0000000000007b1d */ /* 0x000fec0000010000 */
[----:B------:R-:W3:Y:S01]  /*56b0*/  MUFU.RCP R112, R112 ;  /* 0x0000007000707308 */ /* 0x000ee20000001000 */
[----:B------:R-:W-:Y:S01]  /*56c0*/  FFMA.FTZ R3, R74, R3, 1 ;  /* 0x3f8000004a037423 */ /* 0x000fe20000010003 */
[----:B------:R-:W-:Y:S01]  /*56d0*/  FMUL.FTZ R5, R24, R101 ;  /* 0x0000006518057220 */ /* 0x000fe20000410000 */
[----:B------:R-:W-:Y:S01]  /*56e0*/  FMUL.FTZ R126, R105, R126 ;  /* 0x0000007e697e7220 */ /* 0x000fe20000410000 */
[----:B------:R-:W-:-:S02]  /*56f0*/  FMUL.FTZ R130, R111, R130 ;  /* 0x000000826f827220 */ /* 0x000fc40000410000 */
[----:B------:R-:W-:Y:S02]  /*5700*/  FMUL.FTZ R5, R110, R5 ;  /* 0x000000056e057220 */ /* 0x000fe40000410000 */
[----:B------:R-:W4:Y:S01]  /*5710*/  MUFU.RCP R122, R122 ;  /* 0x0000007a007a7308 */ /* 0x000f220000001000 */
[----:B------:R-:W-:Y:S01]  /*5720*/  FMUL.FTZ R126, R126, R3 ;  /* 0x000000037e7e7220 */ /* 0x000fe20000410000 */
[----:B------:R-:W-:Y:S01]  /*5730*/  FMUL.FTZ R130, R130, R7 ;  /* 0x0000000782827220 */ /* 0x000fe20000410000 */
[----:B-1----:R-:W-:Y:S01]  /*5740*/  FADD.FTZ R3, -R113, 1 ;  /* 0x3f80000071037421 */ /* 0x002fe20000010100 */
[----:B-----5:R-:W-:-:S04]  /*5750*/  FADD.FTZ R7, -R115, 1 ;  /* 0x3f80000073077421 */ /* 0x020fc80000010100 */
[----:B------:R-:W1:Y:S01]  /*5760*/  MUFU.RCP R125, R125 ;  /* 0x0000007d007d7308 */ /* 0x000e620000001000 */
[----:B------:R-:W-:Y:S01]  /*5770*/  FMUL.FTZ R128, R5, R128 ;  /* 0x0000008005807220 */ /* 0x000fe20000410000 */
[----:B0-----:R-:W-:Y:S01]  /*5780*/  FADD.FTZ R134, -R114, 1 ;  /* 0x3f80000072867421 */ /* 0x001fe20000010100 */
[----:B------:R-:W-:Y:S01]  /*5790*/  FFMA.FTZ R5, R64, R3, 1 ;  /* 0x3f80000040057423 */ /* 0x000fe20000010003 */
[----:B------:R-:W-:Y:S01]  /*57a0*/  FFMA.FTZ R123, R66, R7, 1 ;  /* 0x3f800000427b7423 */ /* 0x000fe20000010007 */
[----:B---3--:R-:W-:-:S03]  /*57b0*/  FADD.FTZ R132, -R112, 1 ;  /* 0x3f80000070847421 */ /* 0x008fc60000010100 */
[----:B------:R-:W0:Y:S01]  /*57c0*/  MUFU.RCP R120, R120 ;  /* 0x0000007800787308 */ /* 0x000e220000001000 */
        /* <DEDUP_REMOVED lines=13> */
[----:B----4-:R-:W-:Y:S01]  /*58a0*/  FADD.FTZ R142, -R122, 1 ;  /* 0x3f8000007a8e7421 */ /* 0x010fe20000010100 */
[----:B-1----:R-:W-:Y:S01]  /*58b0*/  FADD.FTZ R7, -R125, 1 ;  /* 0x3f8000007d077421 */ /* 0x002fe20000010100 */
        /* <DEDUP_REMOVED lines=18> */
[----:B--2---:R-:W-:Y:S01]  /*59e0*/  ULEA UR8, UR9, UR8, 0x18 ;  /* 0x0000000809087291 */ /* 0x004fe2000f8ec03f */
        /* <DEDUP_REMOVED lines=63> */
.L_x_2974:
[----:B------:R-:W-:Y:S05]  /*5de0*/  BSYNC B0 ;  /* 0x0000000000007941 */ /* 0x000fea0003800000 */
.L_x_2973:
        /* <DEDUP_REMOVED lines=154> */
.L_x_2977:
[----:B------:R-:W-:Y:S05]  /*6790*/  BSYNC B0 ;  /* 0x0000000000007941 */ /* 0x000fea0003800000 */
.L_x_2976:
        /* <DEDUP_REMOVED lines=43> */
.L_x_2975:
        /* <DEDUP_REMOVED lines=96> */
.L_x_3073:
[----:B------:R-:W-:Y:S01]  /*7050*/  LOP3.LUT R60, R91, 0x7ffffe0, RZ, 0xc0, !PT ;  /* 0x07ffffe05b3c7812 */ /* 0x000fe200078ec0ff */
[----:B------:R-:W-:Y:S01]  /*7060*/  USHF.R.S32.HI UR47, URZ, 0x1f, UR7 ;  /* 0x0000001f3f2f7899 */ /* 0x000fe20008011407 */
[----:B---3--:R-:W-:Y:S01]  /*7070*/  CS2R R78, SRZ ;  /* 0x00000000004e7805 */ /* 0x008fe2000001ff00 */
[----:B------:R-:W-:Y:S01]  /*7080*/  ULDC.64 UR40, c[0x0][0x250] ;  /* 0x0000940000287ab9 */ /* 0x000fe20000000a00 */
[----:B------:R-:W-:Y:S01]  /*7090*/  SHF.L.U32 R60, R60, 0x5, RZ ;  /* 0x000000053c3c7819 */ /* 0x000fe200000006ff */
[----:B------:R-:W-:Y:S02]  /*70a0*/  UIMAD UR18, UR47, UR40, URZ ;  /* 0x000000282f1272a4 */ /* 0x000fe4000f8e023f */
[----:B01----:R-:W-:Y:S01]  /*70b0*/  MOV R65, UR40 ;  /* 0x0000002800417c02 */ /* 0x003fe20008000f00 */
[----:B------:R-:W-:Y:S01]  /*70c0*/  HFMA2.MMA R138, -RZ, RZ, 0, 0 ;  /* 0x00000000ff8a7435 */ /* 0x000fe200000001ff */
[----:B------:R-:W-:Y:S01]  /*70d0*/  LOP3.LUT R62, R60, 0xffffffe0, R239, 0xe2, !PT ;  /* 0xffffffe03c3e7812 */ /* 0x000fe200078ee2ef */
[----:B------:R-:W-:Y:S01]  /*70e0*/  UIMAD UR18, UR7, UR41, UR18 ;  /* 0x00000029071272a4 */ /* 0x000fe2000f8e0212 */
[----:B------:R-:W-:-:S02]  /*70f0*/  CS2R R68, SRZ ;  /* 0x0000000000447805 */ /* 0x000fc4000001ff00 */
[----:B------:R-:W-:Y:S02]  /*7100*/  MOV R67, RZ ;  /* 0x000000ff00437202 */ /* 0x000fe40000000f00 */
[----:B------:R-:W-:Y:S02]  /*7110*/  CS2R R74, SRZ ;  /* 0x00000000004a7805 */ /* 0x000fe4000001ff00 */
[----:B------:R-:W-:Y:S02]  /*7120*/  SHF.R.S32.HI R63, RZ, 0x1f, R62 ;  /* 0x0000001fff3f7819 */ /* 0x000fe4000001143e */
[----:B------:R-:W-:Y:S02]  /*7130*/  CS2R R70, SRZ ;  /* 0x0000000000467805 */ /* 0x000fe4000001ff00 */
[----:B------:R-:W-:Y:S02]  /*7140*/  LOP3.LUT R92, R62, 0x20, RZ, 0xfc, !PT ;  /* 0x000000203e5c7812 */ /* 0x000fe400078efcff */
[----:B------:R-:W-:-:S02]  /*7150*/  CS2R R76, SRZ ;  /* 0x00000000004c7805 */ /* 0x000fc4000001ff00 */
[----:B------:R-:W-:Y:S01]  /*7160*/  LOP3.LUT R106, R62, 0x40, RZ, 0xfc, !PT ;  /* 0x000000403e6a7812 */ /* 0x000fe200078efcff */
[----:B------:R-:W-:Y:S01]  /*7170*/  IMAD.WIDE.U32 R64, R65, UR7, R62 ;  /* 0x0000000741407c25 */ /* 0x000fe2000f8e003e */
[----:B------:R-:W-:Y:S02]  /*7180*/  ISETP.GE.AND P3, PT, R92, UR19, PT ;  /* 0x000000135c007c0c */ /* 0x000fe4000bf66270 */
[----:B------:R-:W-:Y:S02]  /*7190*/  CS2R R72, SRZ ;  /* 0x0000000000487805 */ /* 0x000fe4000001ff00 */
[----:B------:R-:W-:Y:S01]  /*71a0*/  LOP3.LUT R113, R62, 0x60, RZ, 0xfc, !PT ;  /* 0x000000603e717812 */ /* 0x000fe200078efcff */
[----:B------:R-:W-:Y:S01]  /*71b0*/  HFMA2.MMA R136, -RZ, RZ, 0, 0 ;  /* 0x00000000ff887435 */ /* 0x000fe200000001ff */
[----:B------:R-:W-:Y:S01]  /*71c0*/  IADD3 R61, R65, UR18, RZ ;  /* 0x00000012413d7c10 */ /* 0x000fe2000fffe0ff */
[----:B------:R-:W-:Y:S01]  /*71d0*/  HFMA2.MMA R132, -RZ, RZ, 0, 0 ;  /* 0x00000000ff847435 */ /* 0x000fe200000001ff */
        /* <DEDUP_REMOVED lines=9> */
[----:B--2---:R-:W2:Y:S01]  /*7270*/  @!P3 LDG.E R79, desc[UR20][R60.64+0x80] ;  /* 0x000080143c4fb981 */ /* 0x004ea2000c1e1900 */
[----:B------:R-:W-:Y:S02]  /*7280*/  ISETP.GE.AND P4, PT, R106, UR19, PT ;  /* 0x000000136a007c0c */ /* 0x000fe4000bf86270 */
[----:B------:R-:W-:Y:S02]  /*7290*/  CS2R R120, SRZ ;  /* 0x0000000000787805 */ /* 0x000fe4000001ff00 */
[----:B------:R-:W-:Y:S02]  /*72a0*/  ISETP.GE.AND P5, PT, R113, UR19, PT ;  /* 0x0000001371007c0c */ /* 0x000fe4000bfa6270 */
[----:B------:R-:W-:-:S02]  /*72b0*/  MOV R134, RZ ;  /* 0x000000ff00867202 */ /* 0x000fc40000000f00 */
[----:B------:R-:W-:Y:S02]  /*72c0*/  MOV R107, RZ ;  /* 0x000000ff006b7202 */ /* 0x000fe40000000f00 */
[----:B------:R-:W-:Y:S02]  /*72d0*/  SHF.L.U32 R94, R91, 0x5, RZ ;  /* 0x000000055b5e7819 */ /* 0x000fe400000006ff */
[----:B------:R-:W-:Y:S02]  /*72e0*/  CS2R R116, SRZ ;  /* 0x0000000000747805 */ /* 0x000fe4000001ff00 */
[----:B------:R-:W-:Y:S02]  /*72f0*/  ISETP.GE.AND P1, PT, R122, UR19, PT ;  /* 0x000000137a007c0c */ /* 0x000fe4000bf26270 */
[----:B------:R-:W-:Y:S02]  /*7300*/  CS2R R118, SRZ ;  /* 0x0000000000767805 */ /* 0x000fe4000001ff00 */
[----:B------:R-:W-:Y:S01]  /*7310*/  ISETP.GE.AND P2, PT, R172, UR19, PT ;  /* 0x00000013ac007c0c */ /* 0x000fe2000bf46270 */
[----:B------:R-:W3:Y:S01]  /*7320*/  @!P4 LDG.E R68, desc[UR20][R60.64+0x100] ;  /* 0x000100143c44c981 */ /* 0x000ee2000c1e1900 */
[----:B------:R-:W-:Y:S01]  /*7330*/  ISETP.GE.AND P3, PT, R176, UR19, PT ;  /* 0x00000013b0007c0c */ /* 0x000fe2000bf66270 */
[----:B------:R-:W-:Y:S01]  /*7340*/  ULDC.64 UR40, c[0x0][0x238] ;  /* 0x00008e0000287ab9 */ /* 0x000fe20000000a00 */
[C---:B------:R-:W-:Y:S01]  /*7350*/  LOP3.LUT R169, R62.reuse, 0xe0, RZ, 0xfc, !PT ;  /* 0x000000e03ea97812 */ /* 0x040fe200078efcff */
[----:B----4-:R-:W4:Y:S01]  /*7360*/  @!P5 LDG.E R69, desc[UR20][R60.64+0x180] ;  /* 0x000180143c45d981 */ /* 0x010f22000c1e1900 */
[----:B------:R-:W-:-:S02]  /*7370*/  LOP3.LUT R171, R62, 0x100, RZ, 0xfc, !PT ;  /* 0x000001003eab7812 */ /* 0x000fc400078efcff */
[C---:B------:R-:W-:Y:S01]  /*7380*/  LOP3.LUT R165, R62.reuse, 0x120, RZ, 0xfc, !PT ;  /* 0x000001203ea57812 */ /* 0x040fe200078efcff */
[----:B------:R-:W5:Y:S01]  /*7390*/  @!P0 LDG.E R107, desc[UR20][R60.64] ;  /* 0x000000143c6b8981 */ /* 0x000f62000c1e1900 */
[C---:B------:R-:W-:Y:S02]  /*73a0*/  LOP3.LUT R167, R62.reuse, 0x140, RZ, 0xfc, !PT ;  /* 0x000001403ea77812 */ /* 0x040fe400078efcff */
[----:B------:R-:W-:Y:S01]  /*73b0*/  LOP3.LUT R168, R62, 0x160, RZ, 0xfc, !PT ;  /* 0x000001603ea87812 */ /* 0x000fe200078efcff */
[----:B------:R-:W4:Y:S01]  /*73c0*/  @!P1 LDG.E R138, desc[UR20][R60.64+0x200] ;  /* 0x000200143c8a9981 */ /* 0x000f22000c1e1900 */
[----:B------:R-:W-:Y:S02]  /*73d0*/  ISETP.GE.AND P4, PT, R169, UR19, PT ;  /* 0x00000013a9007c0c */ /* 0x000fe4000bf86270 */
[----:B------:R-:W-:Y:S01]  /*73e0*/  ISETP.GE.AND P5, PT, R171, UR19, PT ;  /* 0x00000013ab007c0c */ /* 0x000fe2000bfa6270 */
[----:B------:R-:W4:Y:S01]  /*73f0*/  @!P2 LDG.E R67, desc[UR20][R60.64+0x280] ;  /* 0x000280143c43a981 */ /* 0x000f22000c1e1900 */
[----:B------:R-:W-:-:S02]  /*7400*/  ISETP.GE.AND P1, PT, R165, UR19, PT ;  /* 0x00000013a5007c0c */ /* 0x000fc4000bf26270 */
[----:B------:R-:W-:Y:S01]  /*7410*/  ISETP.GE.AND P2, PT, R167, UR19, PT ;  /* 0x00000013a7007c0c */ /* 0x000fe2000bf46270 */
[----:B------:R-:W4:Y:S01]  /*7420*/  @!P3 LDG.E R74, desc[UR20][R60.64+0x300] ;  /* 0x000300143c4ab981 */ /* 0x000f22000c1e1900 */
[----:B------:R-:W-:Y:S02]  /*7430*/  ISETP.GE.AND P3, PT, R168, UR19, PT ;  /* 0x00000013a8007c0c */ /* 0x000fe4000bf66270 */
[C---:B------:R-:W-:Y:S02]  /*7440*/  LOP3.LUT R114, R62.reuse, 0x180, RZ, 0xfc, !PT ;  /* 0x000001803e727812 */ /* 0x040fe400078efcff */
[C---:B------:R-:W-:Y:S01]  /*7450*/  LOP3.LUT R111, R62.reuse, 0x1a0, RZ, 0xfc, !PT ;  /* 0x000001a03e6f7812 */ /* 0x040fe200078efcff */
[----:B------:R-:W4:Y:S01]  /*7460*/  @!P4 LDG.E R71, desc[UR20][R60.64+0x380] ;  /* 0x000380143c47c981 */ /* 0x000f22000c1e1900 */
[C---:B------:R-:W-:Y:S02]  /*7470*/  LOP3.LUT R112, R62.reuse, 0x1c0, RZ, 0xfc, !PT ;  /* 0x000001c03e707812 */ /* 0x040fe400078efcff */
[C---:B------:R-:W-:Y:S01]  /*7480*/  LOP3.LUT R109, R62.reuse, 0x1e0, RZ, 0xfc, !PT ;  /* 0x000001e03e6d7812 */ /* 0x040fe200078efcff */
[----:B------:R-:W4:Y:S01]  /*7490*/  @!P5 LDG.E R77, desc[UR20][R60.64+0x400] ;  /* 0x000400143c4dd981 */ /* 0x000f22000c1e1900 */
[----:B------:R-:W-:-:S02]  /*74a0*/  LOP3.LUT R110, R62, 0x200, RZ, 0xfc, !PT ;  /* 0x000002003e6e7812 */ /* 0x000fc400078efcff */
[----:B------:R-:W-:Y:S01]  /*74b0*/  ISETP.GE.AND P4, PT, R114, UR19, PT ;  /* 0x0000001372007c0c */ /* 0x000fe2000bf86270 */
[----:B------:R-:W4:Y:S01]  /*74c0*/  @!P1 LDG.E R72, desc[UR20][R60.64+0x480] ;  /* 0x000480143c489981 */ /* 0x000f22000c1e1900 */
[----:B------:R-:W-:Y:S02]  /*74d0*/  ISETP.GE.AND P5, PT, R111, UR19, PT ;  /* 0x000000136f007c0c */ /* 0x000fe4000bfa6270 */
[----:B------:R-:W-:Y:S01]  /*74e0*/  ISETP.GE.AND P1, PT, R112, UR19, PT ;  /* 0x0000001370007c0c */ /* 0x000fe2000bf26270 */
[----:B------:R-:W4:Y:S01]  /*74f0*/  @!P2 LDG.E R70, desc[UR20][R60.64+0x500] ;  /* 0x000500143c46a981 */ /* 0x000f22000c1e1900 */
[----:B------:R-:W-:Y:S02]  /*7500*/  ISETP.GE.AND P2, PT, R109, UR19, PT ;  /* 0x000000136d007c0c */ /* 0x000fe4000bf46270 */
[----:B------:R-:W-:Y:S01]  /*7510*/  LOP3.LUT R108, R62, 0x220, RZ, 0xfc, !PT ;  /* 0x000002203e6c7812 */ /* 0x000fe200078efcff */
[----:B------:R-:W4:Y:S01]  /*7520*/  @!P3 LDG.E R73, desc[UR20][R60.64+0x580] ;  /* 0x000580143c49b981 */ /* 0x000f22000c1e1900 */
[----:B------:R-:W-:-:S02]  /*7530*/  ISETP.GE.AND P3, PT, R110, UR19, PT ;  /* 0x000000136e007c0c */ /* 0x000fc4000bf66270 */
[C---:B------:R-:W-:Y:S01]  /*7540*/  LOP3.LUT R105, R62.reuse, 0x240, RZ, 0xfc, !PT ;  /* 0x000002403e697812 */ /* 0x040fe200078efcff */
[----:B------:R-:W4:Y:S01]  /*7550*/  @!P4 LDG.E R76, desc[UR20][R60.64+0x600] ;  /* 0x000600143c4cc981 */ /* 0x000f22000c1e1900 */
[C---:B------:R-:W-:Y:S02]  /*7560*/  LOP3.LUT R103, R62.reuse, 0x260, RZ, 0xfc, !PT ;  /* 0x000002603e677812 */ /* 0x040fe400078efcff */
[C---:B------:R-:W-:Y:S01]  /*7570*/  LOP3.LUT R104, R62.reuse, 0x280, RZ, 0xfc, !PT ;  /* 0x000002803e687812 */ /* 0x040fe200078efcff */
[----:B------:R-:W4:Y:S01]  /*7580*/  @!P5 LDG.E R136, desc[UR20][R60.64+0x680] ;  /* 0x000680143c88d981 */ /* 0x000f22000c1e1900 */
[----:B------:R-:W-:Y:S02]  /*7590*/  LOP3.LUT R102, R62, 0x2a0, RZ, 0xfc, !PT ;  /* 0x000002a03e667812 */ /* 0x000fe400078efcff */
[----:B------:R-:W-:Y:S01]  /*75a0*/  ISETP.GE.AND P4, PT, R108, UR19, PT ;  /* 0x000000136c007c0c */ /* 0x000fe2000bf86270 */
[----:B------:R-:W4:Y:S01]  /*75b0*/  @!P1 LDG.E R134, desc[UR20][R60.64+0x700] ;  /* 0x000700143c869981 */ /* 0x000f22000c1e1900 */
[----:B------:R-:W-:-:S02]  /*75c0*/  ISETP.GE.AND P5, PT, R105, UR19, PT ;  /* 0x0000001369007c0c */ /* 0x000fc4000bfa6270 */
[----:B------:R-:W-:Y:S01]  /*75d0*/  ISETP.GE.AND P1, PT, R103, UR19, PT ;  /* 0x0000001367007c0c */ /* 0x000fe2000bf26270 */
[----:B------:R-:W4:Y:S01]  /*75e0*/  @!P2 LDG.E R75, desc[UR20][R60.64+0x780] ;  /* 0x000780143c4ba981 */ /* 0x000f22000c1e1900 */
[----:B------:R-:W-:Y:S02]  /*75f0*/  ISETP.GE.AND P2, PT, R104, UR19, PT ;  /* 0x0000001368007c0c */ /* 0x000fe4000bf46270 */
[----:B------:R-:W-:Y:S01]  /*7600*/  LOP3.LUT R101, R62, 0x2c0, RZ, 0xfc, !PT ;  /* 0x000002c03e657812 */ /* 0x000fe200078efcff */
[----:B------:R-:W4:Y:S01]  /*7610*/  @!P3 LDG.E R78, desc[UR20][R60.64+0x800] ;  /* 0x000800143c4eb981 */ /* 0x000f22000c1e1900 */
[----:B------:R-:W-:Y:S02]  /*7620*/  ISETP.GE.AND P3, PT, R102, UR19, PT ;  /* 0x0000001366007c0c */ /* 0x000fe4000bf66270 */
[C---:B------:R-:W-:Y:S01]  /*7630*/  LOP3.LUT R99, R62.reuse, 0x2e0, RZ, 0xfc, !PT ;  /* 0x000002e03e637812 */ /* 0x040fe200078efcff */
[----:B------:R-:W4:Y:S01]  /*7640*/  @!P4 LDG.E R127, desc[UR20][R60.64+0x880] ;  /* 0x000880143c7fc981 */ /* 0x000f22000c1e1900 */
[----:B------:R-:W-:-:S02]  /*7650*/  LOP3.LUT R100, R62, 0x300, RZ, 0xfc, !PT ;  /* 0x000003003e647812 */ /* 0x000fc400078efcff */
[C---:B------:R-:W-:Y:S01]  /*7660*/  LOP3.LUT R97, R62.reuse, 0x320, RZ, 0xfc, !PT ;  /* 0x000003203e617812 */ /* 0x040fe200078efcff */
[----:B------:R-:W4:Y:S01]  /*7670*/  @!P5 LDG.E R132, desc[UR20][R60.64+0x900] ;  /* 0x000900143c84d981 */ /* 0x000f22000c1e1900 */
[----:B------:R-:W-:Y:S02]  /*7680*/  LOP3.LUT R98, R62, 0x340, RZ, 0xfc, !PT ;  /* 0x000003403e627812 */ /* 0x000fe400078efcff */
[----:B------:R-:W-:Y:S01]  /*7690*/  ISETP.GE.AND P4, PT, R101, UR19, PT ;  /* 0x0000001365007c0c */ /* 0x000fe2000bf86270 */
[----:B------:R-:W4:Y:S01]  /*76a0*/  @!P1 LDG.E R131, desc[UR20][R60.64+0x980] ;  /* 0x000980143c839981 */ /* 0x000f22000c1e1900 */
[----:B------:R-:W-:Y:S02]  /*76b0*/  ISETP.GE.AND P5, PT, R99, UR19, PT ;  /* 0x0000001363007c0c */ /* 0x000fe4000bfa6270 */
[----:B------:R-:W-:Y:S01]  /*76c0*/  ISETP.GE.AND P1, PT, R100, UR19, PT ;  /* 0x0000001364007c0c */ /* 0x000fe2000bf26270 */
[----:B------:R-:W4:Y:S01]  /*76d0*/  @!P2 LDG.E R130, desc[UR20][R60.64+0xa00] ;  /* 0x000a00143c82a981 */ /* 0x000f22000c1e1900 */
[----:B------:R-:W-:-:S02]  /*76e0*/  ISETP.GE.AND P2, PT, R97, UR19, PT ;  /* 0x0000001361007c0c */ /* 0x000fc4000bf46270 */
[----:B------:R-:W-:Y:S01]  /*76f0*/  LOP3.LUT R94, R94, 0xffffffe0, R239, 0xe2, !PT ;  /* 0xffffffe05e5e7812 */ /* 0x000fe200078ee2ef */
[----:B------:R-:W4:Y:S01]  /*7700*/  @!P3 LDG.E R129, desc[UR20][R60.64+0xa80] ;  /* 0x000a80143c81b981 */ /* 0x000f22000c1e1900 */
[----:B------:R-:W-:Y:S02]  /*7710*/  ISETP.GE.AND P3, PT, R98, UR19, PT ;  /* 0x0000001362007c0c */ /* 0x000fe4000bf66270 */
[C---:B------:R-:W-:Y:S01]  /*7720*/  LOP3.LUT R96, R62.reuse, 0x360, RZ, 0xfc, !PT ;  /* 0x000003603e607812 */ /* 0x040fe200078efcff */
[----:B------:R-:W4:Y:S01]  /*7730*/  @!P4 LDG.E R124, desc[UR20][R60.64+0xb00] ;  /* 0x000b00143c7cc981 */ /* 0x000f22000c1e1900 */
[C---:B------:R-:W-:Y:S02]  /*7740*/  LOP3.LUT R95, R62.reuse, 0x380, RZ, 0xfc, !PT ;  /* 0x000003803e5f7812 */ /* 0x040fe400078efcff */
[C---:B------:R-:W-:Y:S01]  /*7750*/  LOP3.LUT R66, R62.reuse, 0x3a0, RZ, 0xfc, !PT ;  /* 0x000003a03e427812 */ /* 0x040fe200078efcff */
[----:B------:R-:W4:Y:S01]  /*7760*/  @!P5 LDG.E R125, desc[UR20][R60.64+0xb80] ;  /* 0x000b80143c7dd981 */ /* 0x000f22000c1e1900 */
[----:B------:R-:W-:-:S02]  /*7770*/  LOP3.LUT R93, R62, 0x3c0, RZ, 0xfc, !PT ;  /* 0x000003c03e5d7812 */ /* 0x000fc400078efcff */
[----:B------:R-:W-:Y:S01]  /*7780*/  LOP3.LUT R94, R94, 0x3e0, RZ, 0xfc, !PT ;  /* 0x000003e05e5e7812 */ /* 0x000fe200078efcff */
[----:B------:R-:W4:Y:S01]  /*7790*/  @!P1 LDG.E R128, desc[UR20][R60.64+0xc00] ;  /* 0x000c00143c809981 */ /* 0x000f22000c1e1900 */
[----:B------:R-:W-:Y:S02]  /*77a0*/  ISETP.GE.AND P4, PT, R96, UR19, PT ;  /* 0x0000001360007c0c */ /* 0x000fe4000bf86270 */
[----:B------:R-:W-:Y:S01]  /*77b0*/  ISETP.GE.AND P5, PT, R95, UR19, PT ;  /* 0x000000135f007c0c */ /* 0x000fe2000bfa6270 */
[----:B------:R-:W4:Y:S01]  /*77c0*/  @!P2 LDG.E R121, desc[UR20][R60.64+0xc80] ;  /* 0x000c80143c79a981 */ /* 0x000f22000c1e1900 */
[----:B------:R-:W-:Y:S02]  /*77d0*/  ISETP.GE.AND P1, PT, R66, UR19, PT ;  /* 0x0000001342007c0c */ /* 0x000fe4000bf26270 */
[----:B------:R-:W-:Y:S01]  /*77e0*/  ISETP.GE.AND P2, PT, R93, UR19, PT ;  /* 0x000000135d007c0c */ /* 0x000fe2000bf46270 */
[----:B------:R-:W4:Y:S01]  /*77f0*/  @!P3 LDG.E R126, desc[UR20][R60.64+0xd00] ;  /* 0x000d00143c7eb981 */ /* 0x000f22000c1e1900 */
[----:B------:R-:W-:-:S05]  /*7800*/  ISETP.GE.AND P3, PT, R94, UR19, PT ;  /* 0x000000135e007c0c */ /* 0x000fca000bf66270 */
[----:B------:R-:W4:Y:S04]  /*7810*/  @!P4 LDG.E R116, desc[UR20][R60.64+0xd80] ;  /* 0x000d80143c74c981 */ /* 0x000f28000c1e1900 */
[----:B------:R-:W4:Y:S04]  /*7820*/  @!P5 LDG.E R120, desc[UR20][R60.64+0xe00] ;  /* 0x000e00143c78d981 */ /* 0x000f28000c1e1900 */
[----:B------:R-:W4:Y:S04]  /*7830*/  @!P1 LDG.E R119, desc[UR20][R60.64+0xe80] ;  /* 0x000e80143c779981 */ /* 0x000f28000c1e1900 */
[----:B------:R-:W4:Y:S04]  /*7840*/  @!P2 LDG.E R117, desc[UR20][R60.64+0xf00] ;  /* 0x000f00143c75a981 */ /* 0x000f28000c1e1900 */
[----:B------:R0:W4:Y:S01]  /*7850*/  @!P3 LDG.E R118, desc[UR20][R60.64+0xf80] ;  /* 0x000f80143c76b981 */ /* 0x000122000c1e1900 */
[----:B------:R-:W-:Y:S01]  /*7860*/  UIMAD UR18, UR47, UR40, URZ ;  /* 0x000000282f1272a4 */ /* 0x000fe2000f8e023f */
[----:B------:R-:W-:Y:S01]  /*7870*/  UMOV UR42, UR24 ;  /* 0x00000018002a7c82 */ /* 0x000fe20008000000 */
[----:B------:R-:W-:-:S02]  /*7880*/  UMOV UR43, UR44 ;  /* 0x0000002c002b7c82 */ /* 0x000fc40008000000 */
[----:B------:R-:W-:Y:S02]  /*7890*/  UIMAD UR45, UR7, UR41, UR18 ;  /* 0x00000029072d72a4 */ /* 0x000fe4000f8e0212 */
[----:B------:R-:W-:-:S03]  /*78a0*/  UIMAD.WIDE.U32 UR42, UR7, UR40, UR42 ;  /* 0x00000028072a72a5 */ /* 0x000fc6000f8e002a */
[----:B------:R-:W-:Y:S02]  /*78b0*/  ULDC.64 UR40, c[0x0][0x2d0] ;  /* 0x0000b40000287ab9 */ /* 0x000fe40000000a00 */
[----:B------:R-:W-:Y:S02]  /*78c0*/  ULEA UR18, UP0, UR42, UR40, 0x3 ;  /* 0x000000282a127291 */ /* 0x000fe4000f80183f */
[----:B------:R-:W-:-:S04]  /*78d0*/  UIADD3 UR40, UR43, UR45, URZ ;  /* 0x0000002d2b287290 */ /* 0x000fc8000fffe03f */
[----:B------:R-:W-:Y:S02]  /*78e0*/  ULEA.HI.X UR42, UR42, UR41, UR40, 0x3, UP0 ;  /* 0x000000292a2a7291 */ /* 0x000fe400080f1c28 */
[----:B------:R-:W-:Y:S01]  /*78f0*/  ULEA UR43, UR17, 0xfffff800, 0xb ;  /* 0xfffff800112b7891 */ /* 0x000fe2000f8e583f */
[----:B0-----:R-:W-:Y:S01]  /*7900*/  MOV R60, UR18 ;  /* 0x00000012003c7c02 */ /* 0x001fe20008000f00 */
[----:B------:R-:W-:Y:S02]  /*7910*/  ULDC.64 UR40, c[0x0][0x270] ;  /* 0x00009c0000287ab9 */ /* 0x000fe40000000a00 */
[----:B------:R-:W-:Y:S01]  /*7920*/  MOV R61, UR42 ;  /* 0x0000002a003d7c02 */ /* 0x000fe20008000f00 */
[----:B------:R-:W-:Y:S01]  /*7930*/  UIADD3 UR18, -UR43, UR56, URZ ;  /* 0x000000382b127290 */ /* 0x000fe2000fffe13f */
[----:B------:R-:W-:Y:S01]  /*7940*/  MOV R65, UR40 ;  /* 0x0000002800417c02 */ /* 0x000fe20008000f00 */
[----:B------:R-:W-:Y:S01]  /*7950*/  UIMAD UR42, UR47, UR40, URZ ;  /* 0x000000282f2a72a4 */ /* 0x000fe2000f8e023f */
[----:B------:R-:W-:Y:S01]  /*7960*/  SHF.L.U32 R115, R91, 0x5, RZ ;  /* 0x000000055b737819 */ /* 0x000fe200000006ff */
[----:B------:R-:W-:Y:S01]  /*7970*/  USHF.L.U32 UR40, UR18, 0x1, URZ ;  /* 0x0000000112287899 */ /* 0x000fe2000800063f */
[----:B------:R-:W4:Y:S01]  /*7980*/  LDG.E.64 R60, desc[UR20][R60.64] ;  /* 0x000000143c3c7981 */ /* 0x000f22000c1e1b00 */
[----:B------:R-:W-:-:S02]  /*7990*/  UIMAD UR41, UR7, UR41, UR42 ;  /* 0x00000029072972a4 */ /* 0x000fc4000f8e022a */
[----:B------:R-:W-:Y:S01]  /*79a0*/  IMAD.WIDE.U32 R64, R65, UR7, R62 ;  /* 0x0000000741407c25 */ /* 0x000fe2000f8e003e */
[----:B------:R-:W-:Y:S02]  /*79b0*/  LOP3.LUT R115, R115, 0xfffffc00, RZ, 0xc0, !PT ;  /* 0xfffffc0073737812 */ /* 0x000fe400078ec0ff */
[----:B------:R-:W-:Y:S02]  /*79c0*/  ISETP.GE.AND P1, PT, R62, UR40, PT ;  /* 0x000000283e007c0c */ /* 0x000fe4000bf26270 */
[----:B------:R-:W-:Y:S02]  /*79d0*/  IADD3 R63, R65, UR41, RZ ;  /* 0x00000029413f7c10 */ /* 0x000fe4000fffe0ff */
[----:B------:R-:W-:Y:S02]  /*79e0*/  LEA R62, P5, R64, UR15, 0x2 ;  /* 0x0000000f403e7c11 */ /* 0x000fe4000f8a10ff */
[----:B------:R-:W-:Y:S02]  /*79f0*/  IADD3 R65, R115, R90, RZ ;  /* 0x0000005a73417210 */ /* 0x000fe40007ffe0ff */
[----:B------:R-:W-:-:S02]  /*7a00*/  ISETP.GE.AND P4, PT, R113, UR40, PT ;  /* 0x0000002871007c0c */ /* 0x000fc4000bf86270 */
[----:B------:R-:W-:Y:S02]  /*7a10*/  LEA.HI.X R63, R64, UR16, R63, 0x2, P5 ;  /* 0x00000010403f7c11 */ /* 0x000fe4000a8f143f */
[C---:B------:R-:W-:Y:S02]  /*7a20*/  LEA.HI.SX32 R113, R65.reuse, R65, 0x1b ;  /* 0x0000004141717211 */ /* 0x040fe400078fdaff */
[----:B------:R-:W-:Y:S02]  /*7a30*/  ISETP.GE.AND P2, PT, R92, UR40, PT ;  /* 0x000000285c007c0c */ /* 0x000fe4000bf46270 */
[C---:B------:R-:W-:Y:S02]  /*7a40*/  IADD3 R64, R65.reuse, 0x20, RZ ;  /* 0x0000002041407810 */ /* 0x040fe40007ffe0ff */
[----:B------:R-:W-:Y:S02]  /*7a50*/  ISETP.GE.AND P3, PT, R106, UR40, PT ;  /* 0x000000286a007c0c */ /* 0x000fe4000bf66270 */
[----:B------:R-:W-:-:S02]  /*7a60*/  IADD3 R92, R65, 0x40, RZ ;  /* 0x00000040415c7810 */ /* 0x000fc40007ffe0ff */
[----:B------:R-:W-:Y:S02]  /*7a70*/  ISETP.GE.AND P5, PT, R122, UR40, PT ;  /* 0x000000287a007c0c */ /* 0x000fe4000bfa6270 */
[C---:B------:R-:W-:Y:S02]  /*7a80*/  IADD3 R106, R65.reuse, 0x60, RZ ;  /* 0x00000060416a7810 */ /* 0x040fe40007ffe0ff */
[C---:B------:R-:W-:Y:S02]  /*7a90*/  IADD3 R122, R65.reuse, 0x80, RZ ;  /* 0x00000080417a7810 */ /* 0x040fe40007ffe0ff */
[----:B------:R-:W-:Y:S02]  /*7aa0*/  IADD3 R152, R65, 0x160, RZ ;  /* 0x0000016041987810 */ /* 0x000fe40007ffe0ff */
[----:B------:R-:W-:Y:S02]  /*7ab0*/  LEA R158, R113, R36, 0x2 ;  /* 0x00000024719e7211 */ /* 0x000fe400078e10ff */
[----:B------:R-:W-:-:S02]  /*7ac0*/  IADD3 R140, R65, 0xa0, RZ ;  /* 0x000000a0418c7810 */ /* 0x000fc40007ffe0ff */
[-C--:B------:R-:W-:Y:S02]  /*7ad0*/  LEA.HI.SX32 R113, R64, R65.reuse, 0x1b ;  /* 0x0000004140717211 */ /* 0x080fe400078fdaff */
[C---:B------:R-:W-:Y:S02]  /*7ae0*/  IADD3 R142, R65.reuse, 0xc0, RZ ;  /* 0x000000c0418e7810 */ /* 0x040fe40007ffe0ff */
[C---:B------:R-:W-:Y:S02]  /*7af0*/  IADD3 R154, R65.reuse, 0x180, RZ ;  /* 0x00000180419a7810 */ /* 0x040fe40007ffe0ff */
[-C--:B------:R-:W-:Y:S02]  /*7b00*/  LEA.HI.SX32 R153, R92, R65.reuse, 0x1b ;  /* 0x000000415c997211 */ /* 0x080fe400078fdaff */
[----:B------:R-:W-:Y:S02]  /*7b10*/  IADD3 R144, R65, 0xe0, RZ ;  /* 0x000000e041907810 */ /* 0x000fe40007ffe0ff */
[----:B------:R-:W-:-:S02]  /*7b20*/  LEA.HI.SX32 R123, R106, R65, 0x1b ;  /* 0x000000416a7b7211 */ /* 0x000fc400078fdaff */
[C---:B------:R-:W-:Y:S02]  /*7b30*/  IADD3 R146, R65.reuse, 0x100, RZ ;  /* 0x0000010041927810 */ /* 0x040fe40007ffe0ff */
[C---:B------:R-:W-:Y:S02]  /*7b40*/  IADD3 R156, R65.reuse, 0x1a0, RZ ;  /* 0x000001a0419c7810 */ /* 0x040fe40007ffe0ff */
[-C--:B------:R-:W-:Y:S02]  /*7b50*/  LEA.HI.SX32 R155, R122, R65.reuse, 0x1b ;  /* 0x000000417a9b7211 */ /* 0x080fe400078fdaff */
[-C--:B------:R-:W-:Y:S02]  /*7b60*/  LEA.HI.SX32 R143, R152, R65.reuse, 0x1b ;  /* 0x00000041988f7211 */ /* 0x080fe400078fdaff */
[----:B------:R-:W-:Y:S02]  /*7b70*/  IADD3 R148, R65, 0x120, RZ ;  /* 0x0000012041947810 */ /* 0x000fe40007ffe0ff */
[----:B------:R-:W-:-:S02]  /*7b80*/  LEA.HI.SX32 R133, R140, R65, 0x1b ;  /* 0x000000418c857211 */ /* 0x000fc400078fdaff */
[-C--:B------:R-:W-:Y:S02]  /*7b90*/  LEA R152, R113, R36.reuse, 0x2 ;  /* 0x0000002471987211 */ /* 0x080fe400078e10ff */
[----:B------:R-:W-:Y:S02]  /*7ba0*/  IADD3 R150, R65, 0x140, RZ ;  /* 0x0000014041967810 */ /* 0x000fe40007ffe0ff */
[-C--:B------:R-:W-:Y:S02]  /*7bb0*/  LEA.HI.SX32 R157, R142, R65.reuse, 0x1b ;  /* 0x000000418e9d7211 */ /* 0x080fe400078fdaff */
[-C--:B------:R-:W-:Y:S02]  /*7bc0*/  LEA.HI.SX32 R145, R154, R65.reuse, 0x1b ;  /* 0x000000419a917211 */ /* 0x080fe400078fdaff */
[----:B------:R-:W-:Y:S02]  /*7bd0*/  LEA R153, R153, R36, 0x2 ;  /* 0x0000002499997211 */ /* 0x000fe400078e10ff */
[----:B------:R-:W-:-:S02]  /*7be0*/  LEA.HI.SX32 R135, R144, R65, 0x1b ;  /* 0x0000004190877211 */ /* 0x000fc400078fdaff */
[-C--:B------:R-:W-:Y:S02]  /*7bf0*/  LEA R154, R123, R36.reuse, 0x2 ;  /* 0x000000247b9a7211 */ /* 0x080fe400078e10ff */
[-C--:B------:R-:W-:Y:S02]  /*7c00*/  LEA.HI.SX32 R137, R146, R65.reuse, 0x1b ;  /* 0x0000004192897211 */ /* 0x080fe400078fdaff */
[-C--:B------:R-:W-:Y:S02]  /*7c10*/  LEA.HI.SX32 R147, R156, R65.reuse, 0x1b ;  /* 0x000000419c937211 */ /* 0x080fe400078fdaff */
[-C--:B------:R-:W-:Y:S02]  /*7c20*/  LEA R155, R155, R36.reuse, 0x2 ;  /* 0x000000249b9b7211 */ /* 0x080fe400078e10ff */
[----:B------:R-:W-:Y:S02]  /*7c30*/  LEA.HI.SX32 R139, R148, R65, 0x1b ;  /* 0x00000041948b7211 */ /* 0x000fe400078fdaff */
[----:B------:R-:W-:-:S02]  /*7c40*/  LEA R156, R133, R36, 0x2 ;  /* 0x00000024859c7211 */ /* 0x000fc400078e10ff */
[----:B------:R-:W-:Y:S02]  /*7c50*/  IADD3 R160, R65, 0x1c0, RZ ;  /* 0x000001c041a07810 */ /* 0x000fe40007ffe0ff */
[----:B------:R-:W-:Y:S02]  /*7c60*/  LEA.HI.SX32 R141, R150, R65, 0x1b ;  /* 0x00000041968d7211 */ /* 0x000fe400078fdaff */
[-C--:B------:R-:W-:Y:S02]  /*7c70*/  LEA R157, R157, R36.reuse, 0x2 ;  /* 0x000000249d9d7211 */ /* 0x080fe400078e10ff */
[----:B------:R-:W-:Y:S02]  /*7c80*/  IADD3 R162, R65, 0x1e0, RZ ;  /* 0x000001e041a27810 */ /* 0x000fe40007ffe0ff */
[----:B------:R-:W-:Y:S02]  /*7c90*/  LEA R92, R135, R36, 0x2 ;  /* 0x00000024875c7211 */ /* 0x000fe400078e10ff */
        /* <DEDUP_REMOVED lines=15> */
[----:B------:R-:W-:Y:S02]  /*7d90*/  IADD3 R200, R65, 0x3e0, RZ ;  /* 0x000003e041c87810 */ /* 0x000fe40007ffe0ff */
[-C--:B------:R-:W-:Y:S02]  /*7da0*/  LEA R106, R137, R36.reuse, 0x2 ;  /* 0x00000024896a7211 */ /* 0x080fe400078e10ff */
[----:B------:R-:W-:Y:S02]  /*7db0*/  LEA.HI.SX32 R149, R160, R65, 0x1b ;  /* 0x00000041a0957211 */ /* 0x000fe400078fdaff */
[----:B------:R-:W-:-:S02]  /*7dc0*/  LEA R113, R141, R36, 0x2 ;  /* 0x000000248d717211 */ /* 0x000fc400078e10ff */
[-C--:B------:R-:W-:Y:S02]  /*7dd0*/  LEA.HI.SX32 R151, R162, R65.reuse, 0x1b ;  /* 0x00000041a2977211 */ /* 0x080fe400078fdaff */
[----:B------:R-:W-:Y:S02]  /*7de0*/  LEA R122, R143, R36, 0x2 ;  /* 0x000000248f7a7211 */ /* 0x000fe400078e10ff */
[-C--:B------:R-:W-:Y:S02]  /*7df0*/  LEA.HI.SX32 R159, R164, R65.reuse, 0x1b ;  /* 0x00000041a49f7211 */ /* 0x080fe400078fdaff */
[-C--:B------:R-:W-:Y:S02]  /*7e00*/  LEA.HI.SX32 R161, R166, R65.reuse, 0x1b ;  /* 0x00000041a6a17211 */ /* 0x080fe400078fdaff */
[-C--:B------:R-:W-:Y:S02]  /*7e10*/  LEA.HI.SX32 R163, R170, R65.reuse, 0x1b ;  /* 0x00000041aaa37211 */ /* 0x080fe400078fdaff */
[----:B------:R-:W-:-:S02]  /*7e20*/  LEA.HI.SX32 R173, R174, R65, 0x1b ;  /* 0x00000041aead7211 */ /* 0x000fc400078fdaff */
[----:B------:R-:W-:Y:S01]  /*7e30*/  LEA.HI.SX32 R175, R178, R65, 0x1b ;  /* 0x00000041b2af7211 */ /* 0x000fe200078fdaff */
[----:B-----5:R0:W-:Y:S04]  /*7e40*/  STS [R158], R107 ;  /* 0x0000006b9e007388 */ /* 0x0201e80000000800 */
[----:B--2---:R-:W-:Y:S04]  /*7e50*/  STS [R152+0x80], R79 ;  /* 0x0000804f98007388 */ /* 0x004fe80000000800 */
[----:B---3--:R-:W-:Y:S01]  /*7e60*/  STS [R153+0x100], R68 ;  /* 0x0001004499007388 */ /* 0x008fe20000000800 */
[----:B0-----:R-:W-:-:S03]  /*7e70*/  LEA R107, R139, R36, 0x2 ;  /* 0x000000248b6b7211 */ /* 0x001fc600078e10ff */
[----:B----4-:R-:W-:Y:S01]  /*7e80*/  STS [R154+0x180], R69 ;  /* 0x000180459a007388 */ /* 0x010fe20000000800 */
[----:B------:R-:W-:-:S03]  /*7e90*/  LEA.HI.SX32 R177, R180, R65, 0x1b ;  /* 0x00000041b4b17211 */ /* 0x000fc600078fdaff */
[----:B------:R-:W-:Y:S01]  /*7ea0*/  STS [R155+0x200], R138 ;  /* 0x0002008a9b007388 */ /* 0x000fe20000000800 */
[----:B------:R-:W-:-:S03]  /*7eb0*/  LEA.HI.SX32 R179, R182, R65, 0x1b ;  /* 0x00000041b6b37211 */ /* 0x000fc600078fdaff */
[----:B------:R0:W-:Y:S01]  /*7ec0*/  STS [R156+0x280], R67 ;  /* 0x000280439c007388 */ /* 0x0001e20000000800 */
[-C--:B------:R-:W-:Y:S02]  /*7ed0*/  LEA.HI.SX32 R181, R184, R65.reuse, 0x1b ;  /* 0x00000041b8b57211 */ /* 0x080fe400078fdaff */
[-C--:B------:R-:W-:Y:S01]  /*7ee0*/  LEA.HI.SX32 R183, R186, R65.reuse, 0x1b ;  /* 0x00000041bab77211 */ /* 0x080fe200078fdaff */
[----:B------:R-:W-:Y:S01]  /*7ef0*/  STS [R157+0x300], R74 ;  /* 0x0003004a9d007388 */ /* 0x000fe20000000800 */
[-C--:B------:R-:W-:Y:S02]  /*7f00*/  LEA.HI.SX32 R185, R188, R65.reuse, 0x1b ;  /* 0x00000041bcb97211 */ /* 0x080fe400078fdaff */
[-C--:B------:R-:W-:Y:S01]  /*7f10*/  LEA.HI.SX32 R187, R190, R65.reuse, 0x1b ;  /* 0x00000041bebb7211 */ /* 0x080fe200078fdaff */
[----:B------:R1:W-:Y:S01]  /*7f20*/  STS [R92+0x380], R71 ;  /* 0x000380475c007388 */ /* 0x0003e20000000800 */
[-C--:B------:R-:W-:Y:S02]  /*7f30*/  LEA.HI.SX32 R189, R192, R65.reuse, 0x1b ;  /* 0x00000041c0bd7211 */ /* 0x080fe400078fdaff */
[-C--:B------:R-:W-:Y:S01]  /*7f40*/  LEA.HI.SX32 R191, R194, R65.reuse, 0x1b ;  /* 0x00000041c2bf7211 */ /* 0x080fe200078fdaff */
[----:B------:R-:W-:Y:S01]  /*7f50*/  STS [R106+0x400], R77 ;  /* 0x0004004d6a007388 */ /* 0x000fe20000000800 */
[----:B------:R-:W-:-:S02]  /*7f60*/  LEA.HI.SX32 R193, R196, R65, 0x1b ;  /* 0x00000041c4c17211 */ /* 0x000fc400078fdaff */
[-C--:B------:R-:W-:Y:S02]  /*7f70*/  LEA.HI.SX32 R195, R198, R65.reuse, 0x1b ;  /* 0x00000041c6c37211 */ /* 0x080fe400078fdaff */
[----:B------:R-:W-:Y:S02]  /*7f80*/  LEA.HI.SX32 R197, R200, R65, 0x1b ;  /* 0x00000041c8c57211 */ /* 0x000fe400078fdaff */
[-C--:B------:R-:W-:Y:S01]  /*7f90*/  LEA R123, R145, R36.reuse, 0x2 ;  /* 0x00000024917b7211 */ /* 0x080fe200078e10ff */
[----:B------:R-:W-:Y:S01]  /*7fa0*/  STS [R107+0x480], R72 ;  /* 0x000480486b007388 */ /* 0x000fe20000000800 */
[-C--:B------:R-:W-:Y:S02]  /*7fb0*/  LEA R65, R147, R36.reuse, 0x2 ;  /* 0x0000002493417211 */ /* 0x080fe400078e10ff */
[-C--:B0-----:R-:W-:Y:S01]  /*7fc0*/  LEA R67, R149, R36.reuse, 0x2 ;  /* 0x0000002495437211 */ /* 0x081fe200078e10ff */
[----:B------:R0:W-:Y:S01]  /*7fd0*/  STS [R113+0x500], R70 ;  /* 0x0005004671007388 */ /* 0x0001e20000000800 */
[----:B------:R-:W-:-:S02]  /*7fe0*/  LEA R68, R151, R36, 0x2 ;  /* 0x0000002497447211 */ /* 0x000fc400078e10ff */
[-C--:B------:R-:W-:Y:S01]  /*7ff0*/  LEA R69, R159, R36.reuse, 0x2 ;  /* 0x000000249f457211 */ /* 0x080fe200078e10ff */
[----:B------:R2:W-:Y:S01]  /*8000*/  STS [R122+0x580], R73 ;  /* 0x000580497a007388 */ /* 0x0005e20000000800 */
[----:B-1----:R-:W-:-:S03]  /*8010*/  LEA R71, R163, R36, 0x2 ;  /* 0x00000024a3477211 */ /* 0x002fc600078e10ff */
[----:B------:R1:W-:Y:S01]  /*8020*/  STS [R123+0x600], R76 ;  /* 0x0006004c7b007388 */ /* 0x0003e20000000800 */
[----:B0-----:R-:W-:-:S03]  /*8030*/  LEA R70, R161, R36, 0x2 ;  /* 0x00000024a1467211 */ /* 0x001fc600078e10ff */
[----:B------:R-:W-:Y:S01]  /*8040*/  STS [R65+0x680], R136 ;  /* 0x0006808841007388 */ /* 0x000fe20000000800 */
[-C--:B------:R-:W-:Y:S02]  /*8050*/  LEA R72, R173, R36.reuse, 0x2 ;  /* 0x00000024ad487211 */ /* 0x080fe400078e10ff */
[-C--:B--2---:R-:W-:Y:S01]  /*8060*/  LEA R73, R175, R36.reuse, 0x2 ;  /* 0x00000024af497211 */ /* 0x084fe200078e10ff */
[----:B------:R-:W-:Y:S01]  /*8070*/  STS [R67+0x700], R134 ;  /* 0x0007008643007388 */ /* 0x000fe20000000800 */
[----:B------:R-:W-:-:S03]  /*8080*/  LEA R74, R177, R36, 0x2 ;  /* 0x00000024b14a7211 */ /* 0x000fc600078e10ff */
[----:B------:R0:W-:Y:S01]  /*8090*/  STS [R68+0x780], R75 ;  /* 0x0007804b44007388 */ /* 0x0001e20000000800 */
[----:B-1----:R-:W-:-:S03]  /*80a0*/  LEA R76, R181, R36, 0x2 ;  /* 0x00000024b54c7211 */ /* 0x002fc600078e10ff */
[----:B------:R1:W-:Y:S01]  /*80b0*/  STS [R69+0x800], R78 ;  /* 0x0008004e45007388 */ /* 0x0003e20000000800 */
[----:B------:R-:W-:-:S03]  /*80c0*/  LEA R77, R183, R36, 0x2 ;  /* 0x00000024b74d7211 */ /* 0x000fc600078e10ff */
[----:B------:R-:W-:Y:S01]  /*80d0*/  STS [R70+0x880], R127 ;  /* 0x0008807f46007388 */ /* 0x000fe20000000800 */
[----:B0-----:R-:W-:-:S03]  /*80e0*/  LEA R75, R179, R36, 0x2 ;  /* 0x00000024b34b7211 */ /* 0x001fc600078e10ff */
[----:B------:R-:W-:Y:S01]  /*80f0*/  STS [R71+0x900], R132 ;  /* 0x0009008447007388 */ /* 0x000fe20000000800 */
[-C--:B------:R-:W-:Y:S02]  /*8100*/  LEA R79, R187, R36.reuse, 0x2 ;  /* 0x00000024bb4f7211 */ /* 0x080fe400078e10ff */
[-C--:B-1----:R-:W-:Y:S01]  /*8110*/  LEA R78, R185, R36.reuse, 0x2 ;  /* 0x00000024b94e7211 */ /* 0x082fe200078e10ff */
[----:B------:R-:W-:Y:S01]  /*8120*/  STS [R72+0x980], R131 ;  /* 0x0009808348007388 */ /* 0x000fe20000000800 */
[----:B------:R-:W-:-:S03]  /*8130*/  LEA R159, R189, R36, 0x2 ;  /* 0x00000024bd9f7211 */ /* 0x000fc600078e10ff */
        /* <DEDUP_REMOVED lines=9> */
[----:B------:R-:W-:-:S03]  /*81d0*/  CS2R R174, SRZ ;  /* 0x0000000000ae7805 */ /* 0x000fc6000001ff00 */
[----:B------:R-:W-:Y:S04]  /*81e0*/  STS [R78+0xc80], R121 ;  /* 0x000c80794e007388 */ /* 0x000fe80000000800 */
[----:B------:R-:W-:Y:S04]  /*81f0*/  STS [R79+0xd00], R126 ;  /* 0x000d007e4f007388 */ /* 0x000fe80000000800 */
[----:B------:R0:W-:Y:S04]  /*8200*/  STS [R159+0xd80], R116 ;  /* 0x000d80749f007388 */ /* 0x0001e80000000800 */
[----:B------:R-:W-:Y:S04]  /*8210*/  STS [R161+0xe00], R120 ;  /* 0x000e0078a1007388 */ /* 0x000fe80000000800 */
[----:B------:R-:W-:Y:S04]  /*8220*/  STS [R160+0xe80], R119 ;  /* 0x000e8077a0007388 */ /* 0x000fe80000000800 */
[----:B------:R-:W-:Y:S04]  /*8230*/  STS [R162+0xf00], R117 ;  /* 0x000f0075a2007388 */ /* 0x000fe80000000800 */
[----:B------:R-:W-:Y:S01]  /*8240*/  STS [R163+0xf80], R118 ;  /* 0x000f8076a3007388 */ /* 0x000fe20000000800 */
[----:B------:R-:W-:-:S03]  /*8250*/  NOP ;  /* 0x0000000000007918 */ /* 0x000fc60000000000 */
[----:B------:R-:W2:Y:S01]  /*8260*/  @!P3 LDG.E R174, desc[UR20][R62.64+0x100] ;  /* 0x000100143eaeb981 */ /* 0x000ea2000c1e1900 */
[----:B------:R-:W-:Y:S02]  /*8270*/  ISETP.GE.AND P3, PT, R172, UR40, PT ;  /* 0x00000028ac007c0c */ /* 0x000fe4000bf66270 */
[----:B------:R-:W-:Y:S01]  /*8280*/  CS2R R172, SRZ ;  /* 0x0000000000ac7805 */ /* 0x000fe2000001ff00 */
[----:B------:R-:W3:Y:S01]  /*8290*/  @!P1 LDG.E R175, desc[UR20][R62.64] ;  /* 0x000000143eaf9981 */ /* 0x000ee2000c1e1900 */
[----:B------:R-:W-:-:S04]  /*82a0*/  ISETP.GE.AND P1, PT, R176, UR40, PT ;  /* 0x00000028b0007c0c */ /* 0x000fc8000bf26270 */
[----:B------:R-:W4:Y:S01]  /*82b0*/  @!P5 LDG.E R172, desc[UR20][R62.64+0x200] ;  /* 0x000200143eacd981 */ /* 0x000f22000c1e1900 */
[----:B------:R-:W-:Y:S01]  /*82c0*/  ISETP.GE.AND P5, PT, R169, UR40, PT ;  /* 0x00000028a9007c0c */ /* 0x000fe2000bfa6270 */
[----:B------:R-:W-:Y:S02]  /*82d0*/  HFMA2.MMA R169, -RZ, RZ, 0, 0 ;  /* 0x00000000ffa97435 */ /* 0x000fe400000001ff */
[----:B------:R-:W5:Y:S01]  /*82e0*/  @!P2 LDG.E R173, desc[UR20][R62.64+0x80] ;  /* 0x000080143eada981 */ /* 0x000f62000c1e1900 */
[----:B------:R-:W-:Y:S02]  /*82f0*/  ISETP.GE.AND P2, PT, R171, UR40, PT ;  /* 0x00000028ab007c0c */ /* 0x000fe4000bf46270 */
[----:B------:R-:W-:-:S06]  /*8300*/  CS2R R170, SRZ ;  /* 0x0000000000aa7805 */ /* 0x000fcc000001ff00 */
        /* <DEDUP_REMOVED lines=8> */
[----:B------:R-:W-:Y:S02]  /*8390*/  CS2R R178, SRZ ;  /* 0x0000000000b27805 */ /* 0x000fe4000001ff00 */
        /* <DEDUP_REMOVED lines=39> */
[----:B------:R-:W-:-:S03]  /*8610*/  ISETP.GE.AND P2, PT, R96, UR40, PT ;  /* 0x0000002860007c0c */ /* 0x000fc6000bf46270 */
[----:B------:R-:W4:Y:S01]  /*8620*/  @!P5 LDG.E R192, desc[UR20][R62.64+0xc00] ;  /* 0x000c00143ec0d981 */ /* 0x000f22000c1e1900 */
[----:B------:R-:W-:-:S03]  /*8630*/  ISETP.GE.AND P5, PT, R95, UR40, PT ;  /* 0x000000285f007c0c */ /* 0x000fc6000bfa6270 */
[----:B------:R-:W4:Y:S01]  /*8640*/  @!P4 LDG.E R189, desc[UR20][R62.64+0xb80] ;  /* 0x000b80143ebdc981 */ /* 0x000f22000c1e1900 */
[----:B------:R-:W-:Y:S01]  /*8650*/  ISETP.GE.AND P4, PT, R66, UR40, PT ;  /* 0x0000002842007c0c */ /* 0x000fe2000bf86270 */
[----:B------:R-:W-:Y:S02]  /*8660*/  HFMA2.MMA R196, -RZ, RZ, 0, 0 ;  /* 0x00000000ffc47435 */ /* 0x000fe400000001ff */
[----:B------:R-:W4:Y:S01]  /*8670*/  @!P1 LDG.E R190, desc[UR20][R62.64+0xd00] ;  /* 0x000d00143ebe9981 */ /* 0x000f22000c1e1900 */
[----:B------:R-:W-:-:S03]  /*8680*/  ISETP.GE.AND P1, PT, R93, UR40, PT ;  /* 0x000000285d007c0c */ /* 0x000fc6000bf26270 */
[----:B------:R-:W4:Y:S01]  /*8690*/  @!P3 LDG.E R187, desc[UR20][R62.64+0xc80] ;  /* 0x000c80143ebbb981 */ /* 0x000f22000c1e1900 */
[----:B------:R-:W-:Y:S02]  /*86a0*/  ISETP.GE.AND P3, PT, R94, UR40, PT ;  /* 0x000000285e007c0c */ /* 0x000fe4000bf66270 */
[----:B------:R-:W-:Y:S01]  /*86b0*/  MOV R198, RZ ;  /* 0x000000ff00c67202 */ /* 0x000fe20000000f00 */
[----:B------:R-:W4:Y:S01]  /*86c0*/  @!P5 LDG.E R196, desc[UR20][R62.64+0xe00] ;  /* 0x000e00143ec4d981 */ /* 0x000f22000c1e1900 */
[----:B------:R-:W-:-:S03]  /*86d0*/  MOV R194, RZ ;  /* 0x000000ff00c27202 */ /* 0x000fc60000000f00 */
[----:B------:R-:W4:Y:S04]  /*86e0*/  @!P4 LDG.E R193, desc[UR20][R62.64+0xe80] ;  /* 0x000e80143ec1c981 */ /* 0x000f28000c1e1900 */
[----:B------:R-:W4:Y:S04]  /*86f0*/  @!P2 LDG.E R198, desc[UR20][R62.64+0xd80] ;  /* 0x000d80143ec6a981 */ /* 0x000f28000c1e1900 */
[----:B------:R-:W4:Y:S04]  /*8700*/  @!P1 LDG.E R191, desc[UR20][R62.64+0xf00] ;  /* 0x000f00143ebf9981 */ /* 0x000f28000c1e1900 */
[----:B------:R1:W4:Y:S01]  /*8710*/  @!P3 LDG.E R194, desc[UR20][R62.64+0xf80] ;  /* 0x000f80143ec2b981 */ /* 0x000322000c1e1900 */
[----:B------:R-:W-:-:S13]  /*8720*/  R2UR UR42, R61 ;  /* 0x000000003d2a72ca */ /* 0x000fda00000e0000 */
        /* <DEDUP_REMOVED lines=10> */
[----:B------:R1:W-:Y:S02]  /*87d0*/  MUFU.COS R197, R66 ;  /* 0x0000004200c57308 */ /* 0x0003e40000000000 */
[----:B-1----:R-:W-:Y:S01]  /*87e0*/  FMUL.RZ R66, R61, 0.15915493667125701904 ;  /* 0x3e22f9833d427820 */ /* 0x002fe2000040c000 */
[----:B------:R-:W-:-:S05]  /*87f0*/  FMUL.FTZ R61, R47, UR42 ;  /* 0x0000002a2f3d7c20 */ /* 0x000fca0008410000 */
[----:B------:R-:W-:Y:S08]  /*8800*/  MUFU.SIN R150, R93 ;  /* 0x0000005d00967308 */ /* 0x000ff00000000400 */
[----:B------:R1:W-:Y:S01]  /*8810*/  MUFU.COS R64, R93 ;  /* 0x0000005d00407308 */ /* 0x0003e20000000000 */
[----:B------:R-:W-:Y:S01]  /*8820*/  R2UR UR43, R60 ;  /* 0x000000003c2b72ca */ /* 0x000fe200000e0000 */
[----:B-1----:R-:W-:Y:S01]  /*8830*/  FMUL.RZ R93, R61, 0.15915493667125701904 ;  /* 0x3e22f9833d5d7820 */ /* 0x002fe2000040c000 */
[----:B------:R-:W-:-:S05]  /*8840*/  FMUL.FTZ R61, R46, UR42 ;  /* 0x0000002a2e3d7c20 */ /* 0x000fca0008410000 */
[----:B------:R-:W-:Y:S08]  /*8850*/  MUFU.SIN R148, R63 ;  /* 0x0000003f00947308 */ /* 0x000ff00000000400 */
[----:B------:R1:W-:Y:S02]  /*8860*/  MUFU.COS R114, R63 ;  /* 0x0000003f00727308 */ /* 0x0003e40000000000 */
        /* <DEDUP_REMOVED lines=12> */
[----:B-1----:R-:W-:-:S06]  /*8930*/  MOV R66, UR43 ;  /* 0x0000002b00427c02 */ /* 0x002fcc0008000f00 */
[----:B------:R-:W-:Y:S01]  /*8940*/  MUFU.SIN R108, R93 ;  /* 0x0000005d006c7308 */ /* 0x000fe20000000400 */
[----:B------:R-:W-:-:S07]  /*8950*/  FMUL.FTZ R66, R66, 1.4426950216293334961 ;  /* 0x3fb8aa3b42427820 */ /* 0x000fce0000410000 */
[----:B------:R1:W-:Y:S01]  /*8960*/  MUFU.COS R109, R93 ;  /* 0x0000005d006d7308 */ /* 0x0003e20000000000 */
[----:B------:R-:W-:Y:S01]  /*8970*/  UIADD3 UR40, UR17, -0x1, URZ ;  /* 0xffffffff11287890 */ /* 0x000fe2000fffe03f */
[----:B-1----:R-:W-:Y:S01]  /*8980*/  FMUL.RZ R93, R61, 0.15915493667125701904 ;  /* 0x3e22f9833d5d7820 */ /* 0x002fe2000040c000 */
[----:B------:R-:W-:-:S05]  /*8990*/  FMUL.FTZ R61, R42, UR42 ;  /* 0x0000002a2a3d7c20 */ /* 0x000fca0008410000 */
[----:B------:R-:W-:Y:S01]  /*89a0*/  MUFU.SIN R104, R63 ;  /* 0x0000003f00687308 */ /* 0x000fe20000000400 */
[----:B------:R-:W-:-:S07]  /*89b0*/  ULEA.HI UR41, UR40, UR40, URZ, 0x1 ;  /* 0x0000002828297291 */ /* 0x000fce000f8f083f */
[----:B------:R1:W-:Y:S02]  /*89c0*/  MUFU.COS R105, R63 ;  /* 0x0000003f00697308 */ /* 0x0003e40000000000 */
[----:B-1----:R-:W-:Y:S01]  /*89d0*/  FMUL.RZ R63, R61, 0.15915493667125701904 ;  /* 0x3e22f9833d3f7820 */ /* 0x002fe2000040c000 */
[----:B------:R-:W-:-:S05]  /*89e0*/  FMUL.FTZ R61, R66, R51 ;  /* 0x00000033423d7220 */ /* 0x000fca0000410000 */
[----:B------:R-:W-:Y:S01]  /*89f0*/  MUFU.SIN R96, R63 ;  /* 0x0000003f00607308 */ /* 0x000fe20000000400 */
[----:B------:R-:W-:-:S07]  /*8a00*/  ULOP3.LUT UR41, UR41, 0xfffffe, URZ, 0xc0, !UPT ;  /* 0x00fffffe29297892 */ /* 0x000fce000f8ec03f */
[----:B------:R1:W-:Y:S01]  /*8a10*/  MUFU.COS R97, R63 ;  /* 0x0000003f00617308 */ /* 0x0003e20000000000 */
[----:B------:R-:W-:-:S07]  /*8a20*/  UIADD3 UR40, UR40, -UR41, URZ ;  /* 0x8000002928287290 */ /* 0x000fce000fffe03f */
[----:B------:R-:W2:Y:S01]  /*8a30*/  MUFU.EX2 R61, R61 ;  /* 0x0000003d003d7308 */ /* 0x000ea20000000800 */
[----:B-1----:R-:W-:Y:S01]  /*8a40*/  FMUL.FTZ R63, R66, R50 ;  /* 0x00000032423f7220 */ /* 0x002fe20000410000 */
[----:B------:R-:W-:Y:S01]  /*8a50*/  FMUL.FTZ R60, R41, UR42 ;  /* 0x0000002a293c7c20 */ /* 0x000fe20008410000 */
[----:B------:R-:W-:-:S05]  /*8a60*/  LEA R115, R90, R115, 0x5 ;  /* 0x000000735a737211 */ /* 0x000fca00078e28ff */
[----:B------:R-:W1:Y:S01]  /*8a70*/  MUFU.EX2 R63, R63 ;  /* 0x0000003f003f7308 */ /* 0x000e620000000800 */
[----:B------:R-:W-:Y:S01]  /*8a80*/  ULEA UR40, UR40, UR7, 0x8 ;  /* 0x0000000728287291 */ /* 0x000fe2000f8e403f */
[----:B0-----:R-:W-:Y:S01]  /*8a90*/  FMUL.RZ R116, R60, 0.15915493667125701904 ;  /* 0x3e22f9833c747820 */ /* 0x001fe2000040c000 */
[----:B------:R-:W-:Y:S02]  /*8aa0*/  LEA.HI.SX32 R115, R115, R115, 0x1b ;  /* 0x0000007373737211 */ /* 0x000fe400078fdaff */
[----:B------:R-:W-:-:S03]  /*8ab0*/  ISETP.NE.AND P2, PT, R91, RZ, PT ;  /* 0x000000ff5b00720c */ /* 0x000fc60003f45270 */
[----:B------:R-:W-:Y:S01]  /*8ac0*/  MUFU.SIN R102, R94 ;  /* 0x0000005e00667308 */ /* 0x000fe20000000400 */
[----:B--2---:R-:W-:Y:S01]  /*8ad0*/  FMUL.FTZ R151, R61, R64 ;  /* 0x000000403d977220 */ /* 0x004fe20000410000 */
[----:B------:R-:W-:Y:S02]  /*8ae0*/  IADD3 R199, R91, 0x200, RZ ;  /* 0x000002005bc77810 */ /* 0x000fe40007ffe0ff */
[----:B------:R-:W-:-:S04]  /*8af0*/  LEA R64, R115, R36, 0x2 ;  /* 0x0000002473407211 */ /* 0x000fc800078e10ff */
[----:B------:R-:W-:Y:S01]  /*8b00*/  MUFU.COS R103, R94 ;  /* 0x0000005e00677308 */ /* 0x000fe20000000000 */
[----:B-1----:R-:W-:Y:S01]  /*8b10*/  FMUL.FTZ R149, R63, R114 ;  /* 0x000000723f957220 */ /* 0x002fe20000410000 */
[----:B------:R-:W0:Y:S04]  /*8b20*/  LDS R147, [R64] ;  /* 0x0000000040937984 */ /* 0x000e280000000800 */
[----:B------:R-:W1:Y:S02]  /*8b30*/  LDS R146, [R64+0x4] ;  /* 0x0000040040927984 */ /* 0x000e640000000800 */
[----:B------:R-:W-:Y:S02]  /*8b40*/  MUFU.SIN R94, R116 ;  /* 0x00000074005e7308 */ /* 0x000fe40000000400 */
[----:B------:R-:W2:Y:S04]  /*8b50*/  LDS R145, [R64+0x8] ;  /* 0x0000080040917984 */ /* 0x000ea80000000800 */
[----:B------:R-:W0:Y:S02]  /*8b60*/  LDS R144, [R64+0xc] ;  /* 0x00000c0040907984 */ /* 0x000e240000000800 */
[----:B------:R3:W-:Y:S02]  /*8b70*/  MUFU.COS R95, R116 ;  /* 0x00000074005f7308 */ /* 0x0007e40000000000 */
[----:B------:R-:W0:Y:S04]  /*8b80*/  LDS R143, [R64+0x10] ;  /* 0x00001000408f7984 */ /* 0x000e280000000800 */
[----:B------:R-:W0:Y:S01]  /*8b90*/  LDS R142, [R64+0x14] ;  /* 0x00001400408e7984 */ /* 0x000e220000000800 */
[----:B---3--:R-:W-:-:S03]  /*8ba0*/  MOV R116, UR40 ;  /* 0x0000002800747c02 */ /* 0x008fc60008000f00 */
[----:B------:R-:W3:Y:S01]  /*8bb0*/  LDS R141, [R64+0x18] ;  /* 0x00001800408d7984 */ /* 0x000ee20000000800 */
[----:B------:R-:W-:-:S03]  /*8bc0*/  SEL R199, R116, R199, !P2 ;  /* 0x000000c774c77207 */ /* 0x000fc60005000000 */
        /* <DEDUP_REMOVED lines=26> */
[----:B-----5:R-:W-:Y:S04]  /*8d70*/  STS [R152+0x4280], R173 ;  /* 0x004280ad98007388 */ /* 0x020fe80000000800 */
[----:B------:R-:W-:Y:S01]  /*8d80*/  STS [R153+0x4300], R174 ;  /* 0x004300ae99007388 */ /* 0x000fe20000000800 */
[----:B------:R-:W-:-:S03]  /*8d90*/  FMUL.FTZ R200, R66, R52 ;  /* 0x0000003442c87220 */ /* 0x000fc60000410000 */
[----:B----4-:R-:W-:Y:S04]  /*8da0*/  STS [R154+0x4380], R171 ;  /* 0x004380ab9a007388 */ /* 0x010fe80000000800 */
[----:B------:R-:W-:Y:S04]  /*8db0*/  STS [R155+0x4400], R172 ;  /* 0x004400ac9b007388 */ /* 0x000fe80000000800 */
[----:B------:R-:W-:Y:S04]  /*8dc0*/  STS [R156+0x4480], R169 ;  /* 0x004480a99c007388 */ /* 0x000fe80000000800 */
[----:B------:R-:W-:Y:S04]  /*8dd0*/  STS [R157+0x4500], R170 ;  /* 0x004500aa9d007388 */ /* 0x000fe80000000800 */
[----:B------:R-:W-:Y:S04]  /*8de0*/  STS [R92+0x4580], R167 ;  /* 0x004580a75c007388 */ /* 0x000fe80000000800 */
[----:B------:R-:W-:Y:S01]  /*8df0*/  STS [R106+0x4600], R165 ;  /* 0x004600a56a007388 */ /* 0x000fe20000000800 */
[----:B------:R-:W4:Y:S03]  /*8e00*/  MUFU.EX2 R200, R200 ;  /* 0x000000c800c87308 */ /* 0x000f260000000800 */
        /* <DEDUP_REMOVED lines=15> */
[----:B-----5:R-:W-:-:S03]  /*8f00*/  FMUL.FTZ R68, R66, R42 ;  /* 0x0000002a42447220 */ /* 0x020fc60000410000 */
[----:B------:R0:W-:Y:S04]  /*8f10*/  STS [R77+0x4e00], R192 ;  /* 0x004e00c04d007388 */ /* 0x0001e80000000800 */
[----:B------:R0:W-:Y:S01]  /*8f20*/  STS [R78+0x4e80], R187 ;  /* 0x004e80bb4e007388 */ /* 0x0001e20000000800 */
[----:B----4-:R-:W-:-:S03]  /*8f30*/  FMUL.FTZ R122, R200, R197 ;  /* 0x000000c5c87a7220 */ /* 0x010fc60000410000 */
[----:B------:R4:W-:Y:S01]  /*8f40*/  STS [R79+0x4f00], R190 ;  /* 0x004f00be4f007388 */ /* 0x0009e20000000800 */
[----:B------:R-:W-:Y:S01]  /*8f50*/  FMUL.FTZ R123, R200, R195 ;  /* 0x000000c3c87b7220 */ /* 0x000fe20000410000 */
[----:B------:R-:W-:Y:S02]  /*8f60*/  LEA R199, R199, R36, 0x3 ;  /* 0x00000024c7c77211 */ /* 0x000fe400078e18ff */
[----:B------:R4:W-:Y:S04]  /*8f70*/  STS [R159+0x4f80], R198 ;  /* 0x004f80c69f007388 */ /* 0x0009e80000000800 */
[----:B------:R4:W-:Y:S01]  /*8f80*/  STS [R161+0x5000], R196 ;  /* 0x005000c4a1007388 */ /* 0x0009e20000000800 */
[----:B------:R5:W0:Y:S03]  /*8f90*/  MUFU.EX2 R153, R68 ;  /* 0x0000004400997308 */ /* 0x000a260000000800 */
[----:B------:R4:W-:Y:S04]  /*8fa0*/  STS [R160+0x5080], R193 ;  /* 0x005080c1a0007388 */ /* 0x0009e80000000800 */
[----:B------:R4:W-:Y:S04]  /*8fb0*/  STS [R162+0x5100], R191 ;  /* 0x005100bfa2007388 */ /* 0x0009e80000000800 */
[----:B------:R4:W-:Y:S01]  /*8fc0*/  STS [R163+0x5180], R194 ;  /* 0x005180c2a3007388 */ /* 0x0009e20000000800 */
[----:B------:R-:W-:-:S03]  /*8fd0*/  NOP ;  /* 0x0000000000007918 */ /* 0x000fc60000000000 */
        /* <DEDUP_REMOVED lines=26> */
[----:B-----5:R4:W0:Y:S04]  /*9180*/  LDS R68, [R64+0x4268] ;  /* 0x0042680040447984 */ /* 0x0208280000000800 */
        /* <DEDUP_REMOVED lines=9> */
[----:B------:R-:W-:Y:S01]  /*9220*/  FMUL.FTZ R60, R40, UR42 ;  /* 0x0000002a283c7c20 */ /* 0x000fe20008410000 */
[----:B------:R-:W-:Y:S01]  /*9230*/  FMUL.FTZ R150, R61, R150 ;  /* 0x000000963d967220 */ /* 0x000fe20000410000 */
[C---:B------:R-:W-:Y:S01]  /*9240*/  FMUL.FTZ R61, R66.reuse, R49 ;  /* 0x00000031423d7220 */ /* 0x040fe20000410000 */
[C---:B------:R-:W-:Y:S01]  /*9250*/  FMUL.FTZ R168, R66.reuse, R47 ;  /* 0x0000002f42a87220 */ /* 0x040fe20000410000 */
[C---:B------:R-:W-:Y:S01]  /*9260*/  FMUL.FTZ R152, R66.reuse, R46 ;  /* 0x0000002e42987220 */ /* 0x040fe20000410000 */
[C---:B------:R-:W-:Y:S01]  /*9270*/  FMUL.FTZ R92, R66.reuse, R45 ;  /* 0x0000002d425c7220 */ /* 0x040fe20000410000 */
[----:B------:R-:W0:Y:S01]  /*9280*/  @P1 LDS.64 R106, [R106+0x12c88] ;  /* 0x012c88006a6a1984 */ /* 0x000e220000000a00 */
[C---:B------:R-:W-:Y:S01]  /*9290*/  FMUL.FTZ R65, R66.reuse, R44 ;  /* 0x0000002c42417220 */ /* 0x040fe20000410000 */
[----:B------:R-:W-:Y:S01]  /*92a0*/  FMUL.FTZ R67, R66, R43 ;  /* 0x0000002b42437220 */ /* 0x000fe20000410000 */
[----:B------:R-:W-:Y:S01]  /*92b0*/  FMUL.RZ R60, R60, 0.15915493667125701904 ;  /* 0x3e22f9833c3c7820 */ /* 0x000fe2000040c000 */
[----:B------:R-:W-:Y:S01]  /*92c0*/  FMUL.FTZ R201, R66, R48 ;  /* 0x0000003042c97220 */ /* 0x000fe20000410000 */
[----:B------:R-:W-:Y:S01]  /*92d0*/  FMUL.FTZ R148, R63, R148 ;  /* 0x000000943f947220 */ /* 0x000fe20000410000 */
[----:B------:R4:W0:Y:S08]  /*92e0*/  MUFU.SIN R98, R93 ;  /* 0x0000005d00627308 */ /* 0x0008300000000400 */
[----:B------:R4:W0:Y:S08]  /*92f0*/  MUFU.COS R99, R93 ;  /* 0x0000005d00637308 */ /* 0x0008300000000000 */
[----:B------:R4:W0:Y:S08]  /*9300*/  MUFU.EX2 R63, R61 ;  /* 0x0000003d003f7308 */ /* 0x0008300000000800 */
[----:B------:R4:W0:Y:S08]  /*9310*/  MUFU.COS R93, R60 ;  /* 0x0000003c005d7308 */ /* 0x0008300000000000 */
[----:B------:R4:W0:Y:S08]  /*9320*/  MUFU.EX2 R61, R201 ;  /* 0x000000c9003d7308 */ /* 0x0008300000000800 */
        /* <DEDUP_REMOVED lines=17> */
[----:B------:R-:W-:-:S06]  /*9440*/  LEA R107, R107, R36, 0x3 ;  /* 0x000000246b6b7211 */ /* 0x000fcc00078e18ff */
[----:B------:R-:W1:Y:S02]  /*9450*/  LDS.64 R106, [R107+0x11c80] ;  /* 0x011c80006b6a7984 */ /* 0x000e640000000a00 */
.L_x_2980:
[----:B------:R-:W-:Y:S05]  /*9460*/  BSYNC B0 ;  /* 0x0000000000007941 */ /* 0x000fea0003800000 */
.L_x_2979:
[----:B------:R-:W-:Y:S01]  /*9470*/  UISETP.GE.AND UP0, UPT, UR17, 0x2, UPT ;  /* 0x000000021100788c */ /* 0x000fe2000bf06270 */
[C---:B0-----:R-:W-:Y:S01]  /*9480*/  FMUL.FTZ R113, R63.reuse, R62 ;  /* 0x0000003e3f717220 */ /* 0x041fe20000410000 */
[----:B------:R-:W-:Y:S01]  /*9490*/  FMUL.FTZ R112, R63, R112 ;  /* 0x000000703f707220 */ /* 0x000fe20000410000 */
[----:B------:R-:W-:Y:S01]  /*94a0*/  FMUL.FTZ R63, R123, R150 ;  /* 0x000000967b3f7220 */ /* 0x000fe20000410000 */
[C---:B------:R-:W-:Y:S01]  /*94b0*/  FMUL.FTZ R105, R152.reuse, R105 ;  /* 0x0000006998697220 */ /* 0x040fe20000410000 */
[----:B------:R-:W-:Y:S01]  /*94c0*/  FMUL.FTZ R104, R152, R104 ;  /* 0x0000006898687220 */ /* 0x000fe20000410000 */
[----:B------:R-:W-:Y:S01]  /*94d0*/  PLOP3.LUT P1, PT, PT, PT, UP0, 0x80, 0x0 ;  /* 0x000000000000781c */ /* 0x000fe20003f2f008 */
[C---:B------:R-:W-:Y:S01]  /*94e0*/  FMUL.FTZ R152, R122.reuse, R150 ;  /* 0x000000967a987220 */ /* 0x040fe20000410000 */
[----:B------:R-:W-:Y:S01]  /*94f0*/  FFMA.FTZ R64, R122, R151, -R63 ;  /* 0x000000977a407223 */ /* 0x000fe2000001083f */
[C---:B------:R-:W-:Y:S01]  /*9500*/  FMUL.FTZ R103, R92.reuse, R103 ;  /* 0x000000675c677220 */ /* 0x040fe20000410000 */
[----:B------:R-:W-:Y:S01]  /*9510*/  ISETP.NE.OR P1, PT, R239, RZ, !P1 ;  /* 0x000000ffef00720c */ /* 0x000fe20004f25670 */
[----:B------:R-:W-:Y:S01]  /*9520*/  FMUL.FTZ R102, R92, R102 ;  /* 0x000000665c667220 */ /* 0x000fe20000410000 */
[----:B------:R-:W-:Y:S01]  /*9530*/  FFMA.FTZ R152, R123, R151, R152 ;  /* 0x000000977b987223 */ /* 0x000fe20000010098 */
[C---:B------:R-:W-:Y:S01]  /*9540*/  FMUL.FTZ R92, R148.reuse, R64 ;  /* 0x00000040945c7220 */ /* 0x040fe20000410000 */
[C---:B------:R-:W-:Y:S01]  /*9550*/  FMUL.FTZ R111, R61.reuse, R111 ;  /* 0x0000006f3d6f7220 */ /* 0x040fe20000410000 */
[----:B------:R-:W-:Y:S01]  /*9560*/  FMUL.FTZ R110, R61, R110 ;  /* 0x0000006e3d6e7220 */ /* 0x000fe20000410000 */
[-C--:B------:R-:W-:Y:S01]  /*9570*/  FMUL.FTZ R155, R148, R152.reuse ;  /* 0x00000098949b7220 */ /* 0x080fe20000410000 */
[C---:B------:R-:W-:Y:S01]  /*9580*/  FFMA.FTZ R92, R149.reuse, R152, R92 ;  /* 0x00000098955c7223 */ /* 0x040fe2000001005c */
[C---:B------:R-:W-:Y:S01]  /*9590*/  FMUL.FTZ R61, R66.reuse, R41 ;  /* 0x00000029423d7220 */ /* 0x040fe20000410000 */
[----:B------:R-:W-:Y:S01]  /*95a0*/  FMUL.FTZ R62, R66, R40 ;  /* 0x00000028423e7220 */ /* 0x000fe20000410000 */
[----:B------:R-:W-:Y:S01]  /*95b0*/  FFMA.FTZ R155, R149, R64, -R155 ;  /* 0x00000040959b7223 */ /* 0x000fe2000001089b */
[C---:B------:R-:W-:Y:S01]  /*95c0*/  FMUL.FTZ R64, R112.reuse, R92 ;  /* 0x0000005c70407220 */ /* 0x040fe20000410000 */
[C---:B------:R-:W-:Y:S01]  /*95d0*/  FMUL.FTZ R101, R65.reuse, R101 ;  /* 0x0000006541657220 */ /* 0x040fe20000410000 */
[----:B------:R-:W0:Y:S01]  /*95e0*/  @!P1 LDC R173, c[0x0][0x21c] ;  /* 0x00008700ffad9b82 */ /* 0x000e220000000800 */
[----:B------:R-:W-:Y:S01]  /*95f0*/  FMUL.FTZ R100, R65, R100 ;  /* 0x0000006441647220 */ /* 0x000fe20000410000 */
[-C--:B------:R-:W-:Y:S01]  /*9600*/  FMUL.FTZ R65, R112, R155.reuse ;  /* 0x0000009b70417220 */ /* 0x080fe20000410000 */
[----:B------:R-:W-:Y:S01]  /*9610*/  FFMA.FTZ R64, R113, R155, -R64 ;  /* 0x0000009b71407223 */ /* 0x000fe20000010840 */
[----:B------:R-:W2:Y:S01]  /*9620*/  MUFU.EX2 R61, R61 ;  /* 0x0000003d003d7308 */ /* 0x000ea20000000800 */
[----:B------:R-:W-:Y:S01]  /*9630*/  FMUL.FTZ R99, R67, R99 ;  /* 0x0000006343637220 */ /* 0x000fe20000410000 */
[----:B------:R-:W-:Y:S01]  /*9640*/  FFMA.FTZ R65, R113, R92, R65 ;  /* 0x0000005c71417223 */ /* 0x000fe20000010041 */
[----:B------:R-:W-:Y:S01]  /*9650*/  FMUL.FTZ R154, R110, R64 ;  /* 0x000000406e9a7220 */ /* 0x000fe20000410000 */
[----:B------:R-:W-:Y:S01]  /*9660*/  FMUL.FTZ R98, R67, R98 ;  /* 0x0000006243627220 */ /* 0x000fe20000410000 */
[----:B------:R-:W-:Y:S01]  /*9670*/  FMUL.FTZ R193, R146, R52 ;  /* 0x0000003492c17220 */ /* 0x000fe20000410000 */
[----:B------:R-:W-:Y:S01]  /*9680*/  MOV R67, UR17 ;  /* 0x0000001100437c02 */ /* 0x000fe20008000f00 */
[-C--:B------:R-:W-:Y:S01]  /*9690*/  FMUL.FTZ R152, R110, R65.reuse ;  /* 0x000000416e987220 */ /* 0x080fe20000410000 */
[----:B------:R-:W3:Y:S01]  /*96a0*/  MUFU.EX2 R62, R62 ;  /* 0x0000003e003e7308 */ /* 0x000ee20000000800 */
[----:B------:R-:W-:Y:S01]  /*96b0*/  FFMA.FTZ R157, R111, R65, R154 ;  /* 0x000000416f9d7223 */ /* 0x000fe2000001009a */
[C---:B------:R-:W-:Y:S01]  /*96c0*/  FMUL.FTZ R97, R153.reuse, R97 ;  /* 0x0000006199617220 */ /* 0x040fe20000410000 */
[----:B------:R-:W-:Y:S01]  /*96d0*/  FMUL.FTZ R96, R153, R96 ;  /* 0x0000006099607220 */ /* 0x000fe20000410000 */
[----:B------:R-:W-:Y:S01]  /*96e0*/  FMUL.FTZ R65, R147, R52 ;  /* 0x0000003493417220 */ /* 0x000fe20000410000 */
[----:B------:R-:W-:Y:S01]  /*96f0*/  HFMA2.MMA R153, -RZ, RZ, 0, 9.5367431640625e-07 ;  /* 0x00000010ff997435 */ /* 0x000fe200000001ff */
[C---:B------:R-:W-:Y:S01]  /*9700*/  FMUL.FTZ R193, R88.reuse, R193 ;  /* 0x000000c158c17220 */ /* 0x040fe20000410000 */
[----:B------:R-:W-:Y:S01]  /*9710*/  FFMA.FTZ R155, R111, R64, -R152 ;  /* 0x000000406f9b7223 */ /* 0x000fe20000010898 */
[----:B------:R4:W1:Y:S01]  /*9720*/  MUFU.SIN R63, R60 ;  /* 0x0000003c003f7308 */ /* 0x0008620000000400 */
[----:B------:R-:W-:Y:S01]  /*9730*/  FMUL.FTZ R194, R88, R65 ;  /* 0x0000004158c27220 */ /* 0x000fe20000410000 */
[-C--:B------:R-:W-:Y:S01]  /*9740*/  FMUL.FTZ R152, R145, R51.reuse ;  /* 0x0000003391987220 */ /* 0x080fe20000410000 */
[----:B------:R-:W-:Y:S01]  /*9750*/  FMUL.FTZ R108, R168, R108 ;  /* 0x0000006ca86c7220 */ /* 0x000fe20000410000 */
[----:B------:R-:W-:Y:S01]  /*9760*/  FMUL.FTZ R192, R144, R51 ;  /* 0x0000003390c07220 */ /* 0x000fe20000410000 */
[----:B------:R-:W-:Y:S01]  /*9770*/  FMUL.FTZ R154, R194, R150 ;  /* 0x00000096c29a7220 */ /* 0x000fe20000410000 */
[----:B------:R-:W-:Y:S01]  /*9780*/  FMUL.FTZ R191, R87, R152 ;  /* 0x0000009857bf7220 */ /* 0x000fe20000410000 */
[----:B------:R-:W-:Y:S01]  /*9790*/  FMUL.FTZ R109, R168, R109 ;  /* 0x0000006da86d7220 */ /* 0x000fe20000410000 */
[----:B--2---:R-:W-:Y:S01]  /*97a0*/  FMUL.FTZ R95, R61, R95 ;  /* 0x0000005f3d5f7220 */ /* 0x004fe20000410000 */
[----:B----4-:R-:W-:Y:S01]  /*97b0*/  @!P1 IADD3 R60, R67, -0x2, RZ ;  /* 0xfffffffe433c9810 */ /* 0x010fe20007ffe0ff */
[----:B------:R-:W-:Y:S01]  /*97c0*/  FMUL.FTZ R67, R193, R150 ;  /* 0x00000096c1437220 */ /* 0x000fe20000410000 */
[----:B------:R-:W-:Y:S01]  /*97d0*/  FMUL.FTZ R94, R61, R94 ;  /* 0x0000005e3d5e7220 */ /* 0x000fe20000410000 */
[----:B---3--:R-:W-:Y:S01]  /*97e0*/  FMUL.FTZ R93, R62, R93 ;  /* 0x0000005d3e5d7220 */ /* 0x008fe20000410000 */
[----:B------:R-:W-:Y:S01]  /*97f0*/  FMUL.FTZ R192, R87, R192 ;  /* 0x000000c057c07220 */ /* 0x000fe20000410000 */
[----:B0-----:R-:W-:Y:S01]  /*9800*/  @!P1 IMAD R64, R60, R173, UR7 ;  /* 0x000000073c409e24 */ /* 0x001fe2000f8e02ad */
[----:B------:R-:W-:Y:S01]  /*9810*/  HFMA2.MMA R60, -RZ, RZ, 1.875, 0 ;  /* 0x3f800000ff3c7435 */ /* 0x000fe200000001ff */
[----:B------:R-:W-:Y:S01]  /*9820*/  FFMA.FTZ R152, R194, R151, -R67 ;  /* 0x00000097c2987223 */ /* 0x000fe20000010843 */
[----:B-1----:R-:W-:Y:S01]  /*9830*/  FMUL.FTZ R92, R62, R63 ;  /* 0x0000003f3e5c7220 */ /* 0x002fe20000410000 */
[----:B------:R-:W-:-:S04]  /*9840*/  @!P1 IMAD.WIDE R64, R64, R153, UR22 ;  /* 0x0000001640409e25 */ /* 0x000fc8000f8e0299 */
[----:B------:R-:W-:Y:S01]  /*9850*/  FFMA.FTZ R153, R193, R151, R154 ;  /* 0x00000097c1997223 */ /* 0x000fe2000001009a */
[C---:B------:R-:W-:Y:S01]  /*9860*/  FMUL.FTZ R156, R108.reuse, R157 ;  /* 0x0000009d6c9c7220 */ /* 0x040fe20000410000 */
[----:B------:R-:W-:Y:S02]  /*9870*/  MOV R61, RZ ;  /* 0x000000ff003d7202 */ /* 0x000fe40000000f00 */
[----:B------:R-:W-:Y:S01]  /*9880*/  CS2R R62, SRZ ;  /* 0x00000000003e7805 */ /* 0x000fe2000001ff00 */
[----:B------:R-:W-:Y:S01]  /*9890*/  FADD.FTZ R152, R191, R152 ;  /* 0x00000098bf987221 */ /* 0x000fe20000010000 */
[-C--:B------:R-:W-:Y:S01]  /*98a0*/  FMUL.FTZ R158, R108, R155.reuse ;  /* 0x0000009b6c9e7220 */ /* 0x080fe20000410000 */
[----:B------:R-:W-:Y:S01]  /*98b0*/  FADD.FTZ R153, R192, R153 ;  /* 0x00000099c0997221 */ /* 0x000fe20000010000 */
[----:B------:R-:W-:Y:S01]  /*98c0*/  FFMA.FTZ R155, R109, R155, -R156 ;  /* 0x0000009b6d9b7223 */ /* 0x000fe2000001089c */
[----:B------:R-:W-:Y:S01]  /*98d0*/  FMUL.FTZ R156, R148, R152 ;  /* 0x00000098949c7220 */ /* 0x000fe20000410000 */
[----:B------:R-:W-:Y:S01]  /*98e0*/  FMUL.FTZ R195, R142, R50 ;  /* 0x000000328ec37220 */ /* 0x000fe20000410000 */
[----:B------:R0:W5:Y:S01]  /*98f0*/  @!P1 LDG.E.128 R60, desc[UR20][R64.64] ;  /* 0x00000014403c9981 */ /* 0x000162000c1e1d00 */
[-C--:B------:R-:W-:Y:S01]  /*9900*/  FMUL.FTZ R154, R148, R153.reuse ;  /* 0x00000099949a7220 */ /* 0x080fe20000410000 */
[----:B------:R-:W-:Y:S01]  /*9910*/  FFMA.FTZ R156, R149, R153, R156 ;  /* 0x00000099959c7223 */ /* 0x000fe2000001009c */
[----:B------:R-:W-:Y:S01]  /*9920*/  FMUL.FTZ R195, R86, R195 ;  /* 0x000000c356c37220 */ /* 0x000fe20000410000 */
[----:B------:R-:W-:Y:S01]  /*9930*/  FFMA.FTZ R158, R109, R157, R158 ;  /* 0x0000009d6d9e7223 */ /* 0x000fe2000001009e */
[----:B------:R-:W-:Y:S01]  /*9940*/  FFMA.FTZ R67, R149, R152, -R154 ;  /* 0x0000009895437223 */ /* 0x000fe2000001089a */
[----:B------:R-:W-:Y:S01]  /*9950*/  FMUL.FTZ R198, R141, R49 ;  /* 0x000000318dc67220 */ /* 0x000fe20000410000 */
[----:B------:R-:W-:Y:S01]  /*9960*/  FADD.FTZ R156, R195, R156 ;  /* 0x0000009cc39c7221 */ /* 0x000fe20000010000 */
[----:B------:R-:W-:Y:S01]  /*9970*/  FMUL.FTZ R152, R104, R158 ;  /* 0x0000009e68987220 */ /* 0x000fe20000410000 */
[----:B------:R-:W-:Y:S01]  /*9980*/  FMUL.FTZ R199, R138, R48 ;  /* 0x000000308ac77220 */ /* 0x000fe20000410000 */
[----:B0-----:R-:W-:Y:S01]  /*9990*/  FMUL.FTZ R65, R143, R50 ;  /* 0x000000328f417220 */ /* 0x001fe20000410000 */
[----:B------:R-:W-:Y:S01]  /*99a0*/  FMUL.FTZ R64, R39, UR42 ;  /* 0x0000002a27407c20 */ /* 0x000fe20008410000 */
[CC--:B------:R-:W-:Y:S01]  /*99b0*/  FFMA.FTZ R154, R105.reuse, R155.reuse, -R152 ;  /* 0x0000009b699a7223 */ /* 0x0c0fe20000010898 */
[----:B------:R-:W-:Y:S01]  /*99c0*/  FMUL.FTZ R152, R104, R155 ;  /* 0x0000009b68987220 */ /* 0x000fe20000410000 */
[----:B------:R-:W-:Y:S01]  /*99d0*/  FMUL.FTZ R196, R86, R65 ;  /* 0x0000004156c47220 */ /* 0x000fe20000410000 */
[----:B------:R-:W-:Y:S01]  /*99e0*/  FMUL.RZ R172, R64, 0.15915493667125701904 ;  /* 0x3e22f98340ac7820 */ /* 0x000fe2000040c000 */
[----:B------:R-:W-:Y:S01]  /*99f0*/  FMUL.FTZ R64, R112, R156 ;  /* 0x0000009c70407220 */ /* 0x000fe20000410000 */
[----:B------:R-:W-:Y:S01]  /*9a00*/  FFMA.FTZ R158, R105, R158, R152 ;  /* 0x0000009e699e7223 */ /* 0x000fe20000010098 */
[----:B------:R-:W-:Y:S01]  /*9a10*/  FADD.FTZ R67, R196, R67 ;  /* 0x00000043c4437221 */ /* 0x000fe20000010000 */
[----:B------:R-:W-:Y:S01]  /*9a20*/  FMUL.FTZ R198, R85, R198 ;  /* 0x000000c655c67220 */ /* 0x000fe20000410000 */
[----:B------:R-:W-:Y:S01]  /*9a30*/  FMUL.FTZ R155, R102, R154 ;  /* 0x0000009a669b7220 */ /* 0x000fe20000410000 */
[----:B------:R-:W-:Y:S01]  /*9a40*/  FMUL.FTZ R65, R66, R39 ;  /* 0x0000002742417220 */ /* 0x000fe20000410000 */
[-C--:B------:R-:W-:Y:S01]  /*9a50*/  FMUL.FTZ R153, R112, R67.reuse ;  /* 0x0000004370997220 */ /* 0x080fe20000410000 */
[----:B------:R-:W-:Y:S01]  /*9a60*/  FFMA.FTZ R67, R113, R67, -R64 ;  /* 0x0000004371437223 */ /* 0x000fe20000010840 */
[----:B------:R-:W-:Y:S01]  /*9a70*/  FMUL.FTZ R64, R140, R49 ;  /* 0x000000318c407220 */ /* 0x000fe20000410000 */
[----:B------:R-:W-:Y:S01]  /*9a80*/  FFMA.FTZ R168, R103, R158, R155 ;  /* 0x0000009e67a87223 */ /* 0x000fe2000001009b */
[----:B------:R-:W-:Y:S01]  /*9a90*/  FFMA.FTZ R152, R113, R156, R153 ;  /* 0x0000009c71987223 */ /* 0x000fe20000010099 */
[----:B------:R-:W-:Y:S01]  /*9aa0*/  FMUL.FTZ R199, R84, R199 ;  /* 0x000000c754c77220 */ /* 0x000fe20000410000 */
[----:B------:R-:W-:Y:S01]  /*9ab0*/  FMUL.FTZ R197, R85, R64 ;  /* 0x0000004055c57220 */ /* 0x000fe20000410000 */
[----:B------:R-:W-:Y:S01]  /*9ac0*/  FMUL.FTZ R64, R102, R158 ;  /* 0x0000009e66407220 */ /* 0x000fe20000410000 */
[----:B------:R0:W-:Y:S01]  /*9ad0*/  MUFU.EX2 R156, R65 ;  /* 0x00000041009c7308 */ /* 0x0001e20000000800 */
[----:B------:R-:W-:Y:S01]  /*9ae0*/  FMUL.FTZ R202, R137, R47 ;  /* 0x0000002f89ca7220 */ /* 0x000fe20000410000 */
[----:B------:R-:W-:Y:S01]  /*9af0*/  FADD.FTZ R153, R197, R152 ;  /* 0x00000098c5997221 */ /* 0x000fe20000010000 */
[----:B------:R-:W-:Y:S01]  /*9b00*/  FADD.FTZ R152, R198, R67 ;  /* 0x00000043c6987221 */ /* 0x000fe20000010000 */
[----:B------:R-:W-:Y:S01]  /*9b10*/  FFMA.FTZ R160, R103, R154, -R64 ;  /* 0x0000009a67a07223 */ /* 0x000fe20000010840 */
[----:B------:R-:W-:Y:S01]  /*9b20*/  FMUL.FTZ R64, R38, UR42 ;  /* 0x0000002a26407c20 */ /* 0x000fe20008410000 */
[CC--:B------:R-:W-:Y:S01]  /*9b30*/  FMUL.FTZ R154, R110.reuse, R153.reuse ;  /* 0x000000996e9a7220 */ /* 0x0c0fe20000410000 */
[----:B------:R-:W-:Y:S01]  /*9b40*/  FMUL.FTZ R158, R110, R152 ;  /* 0x000000986e9e7220 */ /* 0x000fe20000410000 */
[----:B------:R-:W1:Y:S01]  /*9b50*/  MUFU.COS R157, R172 ;  /* 0x000000ac009d7308 */ /* 0x000e620000000000 */
[----:B0-----:R-:W-:Y:S01]  /*9b60*/  FMUL.FTZ R65, R139, R48 ;  /* 0x000000308b417220 */ /* 0x001fe20000410000 */
[C---:B------:R-:W-:Y:S01]  /*9b70*/  FFMA.FTZ R173, R111.reuse, R152, -R154 ;  /* 0x000000986fad7223 */ /* 0x040fe2000001089a */
[----:B------:R-:W-:Y:S01]  /*9b80*/  FFMA.FTZ R158, R111, R153, R158 ;  /* 0x000000996f9e7223 */ /* 0x000fe2000001009e */
[----:B------:R-:W-:Y:S01]  /*9b90*/  FMUL.RZ R176, R64, 0.15915493667125701904 ;  /* 0x3e22f98340b07820 */ /* 0x000fe2000040c000 */
[----:B------:R-:W-:Y:S01]  /*9ba0*/  FMUL.FTZ R200, R84, R65 ;  /* 0x0000004154c87220 */ /* 0x000fe20000410000 */
[----:B------:R-:W-:Y:S01]  /*9bb0*/  FMUL.FTZ R154, R100, R168 ;  /* 0x000000a8649a7220 */ /* 0x000fe20000410000 */
[----:B------:R-:W-:Y:S01]  /*9bc0*/  FADD.FTZ R158, R199, R158 ;  /* 0x0000009ec79e7221 */ /* 0x000fe20000010000 */
[----:B------:R-:W0:Y:S01]  /*9bd0*/  MUFU.SIN R67, R172 ;  /* 0x000000ac00437308 */ /* 0x000e220000000400 */
[----:B------:R-:W-:Y:S01]  /*9be0*/  FADD.FTZ R173, R200, R173 ;  /* 0x000000adc8ad7221 */ /* 0x000fe20000010000 */
[----:B------:R-:W-:Y:S01]  /*9bf0*/  FFMA.FTZ R153, R101, R160, -R154 ;  /* 0x000000a065997223 */ /* 0x000fe2000001089a */
[----:B------:R-:W-:Y:S01]  /*9c00*/  FMUL.FTZ R64, R108, R158 ;  /* 0x0000009e6c407220 */ /* 0x000fe20000410000 */
[----:B------:R-:W-:Y:S01]  /*9c10*/  FMUL.FTZ R152, R66, R38 ;  /* 0x0000002642987220 */ /* 0x000fe20000410000 */
[-C--:B------:R-:W-:Y:S01]  /*9c20*/  FMUL.FTZ R154, R108, R173.reuse ;  /* 0x000000ad6c9a7220 */ /* 0x080fe20000410000 */
[----:B------:R-:W-:Y:S01]  /*9c30*/  FMUL.FTZ R160, R100, R160 ;  /* 0x000000a064a07220 */ /* 0x000fe20000410000 */
[C---:B------:R-:W-:Y:S01]  /*9c40*/  FFMA.FTZ R65, R109.reuse, R173, -R64 ;  /* 0x000000ad6d417223 */ /* 0x040fe20000010840 */
[----:B------:R-:W-:Y:S01]  /*9c50*/  FMUL.FTZ R64, R136, R47 ;  /* 0x0000002f88407220 */ /* 0x000fe20000410000 */
[----:B------:R-:W-:Y:S01]  /*9c60*/  FFMA.FTZ R154, R109, R158, R154 ;  /* 0x0000009e6d9a7223 */ /* 0x000fe2000001009a */
[----:B-1----:R-:W-:Y:S01]  /*9c70*/  FMUL.FTZ R157, R156, R157 ;  /* 0x0000009d9c9d7220 */ /* 0x002fe20000410000 */
[C---:B------:R-:W-:Y:S01]  /*9c80*/  FMUL.FTZ R202, R83.reuse, R202 ;  /* 0x000000ca53ca7220 */ /* 0x040fe20000410000 */
[----:B------:R-:W-:Y:S01]  /*9c90*/  FMUL.FTZ R201, R83, R64 ;  /* 0x0000004053c97220 */ /* 0x000fe20000410000 */
[----:B------:R-:W-:Y:S01]  /*9ca0*/  FFMA.FTZ R160, R101, R168, R160 ;  /* 0x000000a865a07223 */ /* 0x000fe200000100a0 */
[----:B------:R-:W-:Y:S01]  /*9cb0*/  MUFU.EX2 R152, R152 ;  /* 0x0000009800987308 */ /* 0x000fe20000000800 */
[----:B------:R-:W-:Y:S01]  /*9cc0*/  FADD.FTZ R65, R202, R65 ;  /* 0x00000041ca417221 */ /* 0x000fe20000010000 */
[----:B------:R-:W-:Y:S01]  /*9cd0*/  FADD.FTZ R154, R201, R154 ;  /* 0x0000009ac99a7221 */ /* 0x000fe20000010000 */
[----:B0-----:R-:W-:Y:S01]  /*9ce0*/  FMUL.FTZ R156, R156, R67 ;  /* 0x000000439c9c7220 */ /* 0x001fe20000410000 */
[C---:B------:R-:W-:Y:S01]  /*9cf0*/  FMUL.FTZ R158, R98.reuse, R160 ;  /* 0x000000a0629e7220 */ /* 0x040fe20000410000 */
[----:B------:R-:W-:Y:S01]  /*9d00*/  FMUL.FTZ R177, R98, R153 ;  /* 0x0000009962b17220 */ /* 0x000fe20000410000 */
[C---:B------:R-:W-:Y:S01]  /*9d10*/  FMUL.FTZ R64, R104.reuse, R154 ;  /* 0x0000009a68407220 */ /* 0x040fe20000410000 */
[----:B------:R-:W-:Y:S01]  /*9d20*/  FMUL.FTZ R173, R104, R65 ;  /* 0x0000004168ad7220 */ /* 0x000fe20000410000 */
[----:B------:R-:W0:Y:S01]  /*9d30*/  MUFU.SIN R67, R176 ;  /* 0x000000b000437308 */ /* 0x000e220000000400 */
[-C--:B------:R-:W-:Y:S01]  /*9d40*/  FMUL.FTZ R203, R134, R46.reuse ;  /* 0x0000002e86cb7220 */ /* 0x080fe20000410000 */
[----:B------:R-:W-:Y:S01]  /*9d50*/  FFMA.FTZ R158, R99, R153, -R158 ;  /* 0x00000099639e7223 */ /* 0x000fe2000001089e */
[----:B------:R-:W-:Y:S01]  /*9d60*/  FFMA.FTZ R153, R105, R65, -R64 ;  /* 0x0000004169997223 */ /* 0x000fe20000010840 */
[----:B------:R-:W-:Y:S01]  /*9d70*/  FMUL.FTZ R65, R135, R46 ;  /* 0x0000002e87417220 */ /* 0x000fe20000410000 */
[----:B------:R-:W-:Y:S01]  /*9d80*/  FFMA.FTZ R177, R99, R160, R177 ;  /* 0x000000a063b17223 */ /* 0x000fe200000100b1 */
[----:B------:R-:W-:Y:S01]  /*9d90*/  FFMA.FTZ R64, R105, R154, R173 ;  /* 0x0000009a69407223 */ /* 0x000fe200000100ad */
[C---:B------:R-:W-:Y:S01]  /*9da0*/  FMUL.FTZ R203, R82.reuse, R203 ;  /* 0x000000cb52cb7220 */ /* 0x040fe20000410000 */
[----:B------:R-:W1:Y:S01]  /*9db0*/  MUFU.COS R155, R176 ;  /* 0x000000b0009b7308 */ /* 0x000e620000000000 */
[----:B------:R-:W-:Y:S01]  /*9dc0*/  FMUL.FTZ R204, R82, R65 ;  /* 0x0000004152cc7220 */ /* 0x000fe20000410000 */
[----:B------:R-:W-:Y:S01]  /*9dd0*/  FMUL.FTZ R160, R96, R177 ;  /* 0x000000b160a07220 */ /* 0x000fe20000410000 */
[----:B------:R-:W-:Y:S01]  /*9de0*/  FADD.FTZ R65, R203, R64 ;  /* 0x00000040cb417221 */ /* 0x000fe20000010000 */
[----:B------:R-:W-:Y:S01]  /*9df0*/  FMUL.FTZ R64, R37, UR42 ;  /* 0x0000002a25407c20 */ /* 0x000fe20008410000 */
[----:B------:R-:W-:Y:S01]  /*9e00*/  FADD.FTZ R153, R204, R153 ;  /* 0x00000099cc997221 */ /* 0x000fe20000010000 */
[----:B------:R-:W-:Y:S01]  /*9e10*/  FMUL.FTZ R206, R132, R45 ;  /* 0x0000002d84ce7220 */ /* 0x000fe20000410000 */
[----:B------:R-:W-:Y:S01]  /*9e20*/  FMUL.FTZ R207, R130, R44 ;  /* 0x0000002c82cf7220 */ /* 0x000fe20000410000 */
[----:B------:R-:W-:Y:S01]  /*9e30*/  FMUL.RZ R168, R64, 0.15915493667125701904 ;  /* 0x3e22f98340a87820 */ /* 0x000fe2000040c000 */
[----:B0-----:R-:W-:Y:S01]  /*9e40*/  FMUL.FTZ R154, R152, R67 ;  /* 0x00000043989a7220 */ /* 0x001fe20000410000 */
[-C--:B------:R-:W-:Y:S01]  /*9e50*/  FFMA.FTZ R67, R97, R158.reuse, -R160 ;  /* 0x0000009e61437223 */ /* 0x080fe200000108a0 */
[----:B------:R-:W-:Y:S01]  /*9e60*/  FMUL.FTZ R158, R96, R158 ;  /* 0x0000009e609e7220 */ /* 0x000fe20000410000 */
[----:B------:R-:W-:Y:S01]  /*9e70*/  FMUL.FTZ R64, R133, R45 ;  /* 0x0000002d85407220 */ /* 0x000fe20000410000 */
[----:B------:R-:W-:Y:S01]  /*9e80*/  FMUL.FTZ R160, R102, R153 ;  /* 0x0000009966a07220 */ /* 0x000fe20000410000 */
[----:B------:R-:W-:Y:S01]  /*9e90*/  FMUL.FTZ R206, R81, R206 ;  /* 0x000000ce51ce7220 */ /* 0x000fe20000410000 */
[----:B------:R-:W-:Y:S01]  /*9ea0*/  FFMA.FTZ R177, R97, R177, R158 ;  /* 0x000000b161b17223 */ /* 0x000fe2000001009e */
[----:B------:R-:W-:Y:S01]  /*9eb0*/  FMUL.FTZ R205, R81, R64 ;  /* 0x0000004051cd7220 */ /* 0x000fe20000410000 */
[----:B-1----:R-:W-:Y:S01]  /*9ec0*/  FMUL.FTZ R155, R152, R155 ;  /* 0x0000009b989b7220 */ /* 0x002fe20000410000 */
[-C--:B------:R-:W-:Y:S01]  /*9ed0*/  FMUL.FTZ R152, R102, R65.reuse ;  /* 0x0000004166987220 */ /* 0x080fe20000410000 */
[C---:B------:R-:W-:Y:S01]  /*9ee0*/  FFMA.FTZ R65, R103.reuse, R65, R160 ;  /* 0x0000004167417223 */ /* 0x040fe200000100a0 */
[----:B------:R-:W-:Y:S01]  /*9ef0*/  FMUL.FTZ R160, R94, R177 ;  /* 0x000000b15ea07220 */ /* 0x000fe20000410000 */
[----:B------:R-:W-:Y:S01]  /*9f00*/  FMUL.FTZ R207, R80, R207 ;  /* 0x000000cf50cf7220 */ /* 0x000fe20000410000 */
[----:B------:R-:W-:Y:S01]  /*9f10*/  FFMA.FTZ R158, R103, R153, -R152 ;  /* 0x00000099679e7223 */ /* 0x000fe20000010898 */
[----:B------:R-:W-:Y:S01]  /*9f20*/  FADD.FTZ R65, R206, R65 ;  /* 0x00000041ce417221 */ /* 0x000fe20000010000 */
[----:B------:R-:W-:Y:S01]  /*9f30*/  FMUL.FTZ R152, R66, R37 ;  /* 0x0000002542987220 */ /* 0x000fe20000410000 */
[-C--:B------:R-:W-:Y:S01]  /*9f40*/  FFMA.FTZ R160, R95, R67.reuse, -R160 ;  /* 0x000000435fa07223 */ /* 0x080fe200000108a0 */
[----:B------:R-:W-:Y:S01]  /*9f50*/  FADD.FTZ R158, R205, R158 ;  /* 0x0000009ecd9e7221 */ /* 0x000fe20000010000 */
[----:B------:R-:W-:Y:S01]  /*9f60*/  FMUL.FTZ R66, R94, R67 ;  /* 0x000000435e427220 */ /* 0x000fe20000410000 */
[C---:B------:R-:W-:Y:S01]  /*9f70*/  FMUL.FTZ R67, R100.reuse, R65 ;  /* 0x0000004164437220 */ /* 0x040fe20000410000 */
[----:B------:R-:W-:Y:S01]  /*9f80*/  MUFU.COS R153, R168 ;  /* 0x000000a800997308 */ /* 0x000fe20000000000 */
[-C--:B------:R-:W-:Y:S01]  /*9f90*/  FMUL.FTZ R64, R100, R158.reuse ;  /* 0x0000009e64407220 */ /* 0x080fe20000410000 */
[----:B------:R-:W-:Y:S01]  /*9fa0*/  FFMA.FTZ R66, R95, R177, R66 ;  /* 0x000000b15f427223 */ /* 0x000fe20000010042 */
[C---:B------:R-:W-:Y:S01]  /*9fb0*/  FFMA.FTZ R173, R101.reuse, R158, -R67 ;  /* 0x0000009e65ad7223 */ /* 0x040fe20000010843 */
[C---:B------:R-:W-:Y:S01]  /*9fc0*/  FMUL.FTZ R177, R92.reuse, R160 ;  /* 0x000000a05cb17220 */ /* 0x040fe20000410000 */
[----:B------:R-:W-:Y:S01]  /*9fd0*/  FFMA.FTZ R64, R101, R65, R64 ;  /* 0x0000004165407223 */ /* 0x000fe20000010040 */
[----:B------:R-:W-:Y:S01]  /*9fe0*/  FMUL.FTZ R65, R131, R44 ;  /* 0x0000002c83417220 */ /* 0x000fe20000410000 */
[-C--:B------:R-:W-:Y:S01]  /*9ff0*/  FMUL.FTZ R158, R92, R66.reuse ;  /* 0x000000425c9e7220 */ /* 0x080fe20000410000 */
[----:B------:R-:W0:Y:S01]  /*a000*/  MUFU.EX2 R152, R152 ;  /* 0x0000009800987308 */ /* 0x000e220000000800 */
[----:B------:R-:W-:Y:S01]  /*a010*/  FFMA.FTZ R177, R93, R66, R177 ;  /* 0x000000425db17223 */ /* 0x000fe200000100b1 */
[----:B------:R-:W-:Y:S01]  /*a020*/  FMUL.FTZ R208, R80, R65 ;  /* 0x0000004150d07220 */ /* 0x000fe20000410000 */
[----:B------:R-:W-:Y:S01]  /*a030*/  FADD.FTZ R65, R207, R64 ;  /* 0x00000040cf417221 */ /* 0x000fe20000010000 */
[----:B------:R-:W-:Y:S01]  /*a040*/  FMUL.FTZ R210, R129, R43 ;  /* 0x0000002b81d27220 */ /* 0x000fe20000410000 */
[----:B------:R-:W-:Y:S01]  /*a050*/  FFMA.FTZ R158, R93, R160, -R158 ;  /* 0x000000a05d9e7223 */ /* 0x000fe2000001089e */
[----:B------:R-:W-:Y:S01]  /*a060*/  FADD.FTZ R173, R208, R173 ;  /* 0x000000add0ad7221 */ /* 0x000fe20000010000 */
[C---:B------:R-:W-:Y:S01]  /*a070*/  FMUL.FTZ R64, R98.reuse, R65 ;  /* 0x0000004162407220 */ /* 0x040fe20000410000 */
[----:B------:R-:W1:Y:S01]  /*a080*/  MUFU.SIN R67, R168 ;  /* 0x000000a800437308 */ /* 0x000e620000000400 */
[----:B------:R-:W-:Y:S01]  /*a090*/  FMUL.FTZ R210, R59, R210 ;  /* 0x000000d23bd27220 */ /* 0x000fe20000410000 */
[-C--:B------:R-:W-:Y:S01]  /*a0a0*/  FMUL.FTZ R66, R98, R173.reuse ;  /* 0x000000ad62427220 */ /* 0x080fe20000410000 */
[C---:B------:R-:W-:Y:S01]  /*a0b0*/  FFMA.FTZ R173, R99.reuse, R173, -R64 ;  /* 0x000000ad63ad7223 */ /* 0x040fe20000010840 */
[----:B------:R-:W-:Y:S01]  /*a0c0*/  FMUL.FTZ R64, R128, R43 ;  /* 0x0000002b80407220 */ /* 0x000fe20000410000 */
[----:B------:R-:W-:Y:S01]  /*a0d0*/  FMUL.FTZ R211, R126, R42 ;  /* 0x0000002a7ed37220 */ /* 0x000fe20000410000 */
[----:B------:R-:W-:Y:S01]  /*a0e0*/  FFMA.FTZ R66, R99, R65, R66 ;  /* 0x0000004163427223 */ /* 0x000fe20000010042 */
[----:B------:R-:W-:Y:S01]  /*a0f0*/  FADD.FTZ R173, R210, R173 ;  /* 0x000000add2ad7221 */ /* 0x000fe20000010000 */
[----:B------:R-:W-:Y:S01]  /*a100*/  FMUL.FTZ R209, R59, R64 ;  /* 0x000000403bd17220 */ /* 0x000fe20000410000 */
[----:B------:R-:W-:Y:S01]  /*a110*/  FMUL.FTZ R64, R156, R177 ;  /* 0x000000b19c407220 */ /* 0x000fe20000410000 */
[----:B0-----:R-:W-:Y:S01]  /*a120*/  FMUL.FTZ R153, R152, R153 ;  /* 0x0000009998997220 */ /* 0x001fe20000410000 */
[----:B------:R-:W-:Y:S01]  /*a130*/  FMUL.FTZ R65, R96, R173 ;  /* 0x000000ad60417220 */ /* 0x000fe20000410000 */
[----:B------:R-:W-:Y:S01]  /*a140*/  FADD.FTZ R66, R209, R66 ;  /* 0x00000042d1427221 */ /* 0x000fe20000010000 */
[----:B------:R-:W-:Y:S01]  /*a150*/  FMUL.FTZ R211, R58, R211 ;  /* 0x000000d33ad37220 */ /* 0x000fe20000410000 */
[----:B------:R-:W-:Y:S01]  /*a160*/  FMUL.FTZ R214, R125, R41 ;  /* 0x000000297dd67220 */ /* 0x000fe20000410000 */
[----:B------:R-:W-:Y:S01]  /*a170*/  FMUL.FTZ R215, R120, R40 ;  /* 0x0000002878d77220 */ /* 0x000fe20000410000 */
[----:B------:R-:W-:Y:S01]  /*a180*/  FMUL.FTZ R218, R119, R39 ;  /* 0x0000002777da7220 */ /* 0x000fe20000410000 */
[----:B-1----:R-:W-:Y:S01]  /*a190*/  FMUL.FTZ R152, R152, R67 ;  /* 0x0000004398987220 */ /* 0x002fe20000410000 */
[----:B------:R-:W-:Y:S01]  /*a1a0*/  FFMA.FTZ R67, R157, R158, -R64 ;  /* 0x0000009e9d437223 */ /* 0x000fe20000010840 */
[----:B------:R-:W-:Y:S01]  /*a1b0*/  FMUL.FTZ R64, R96, R66 ;  /* 0x0000004260407220 */ /* 0x000fe20000410000 */
[----:B------:R-:W-:Y:S01]  /*a1c0*/  FMUL.FTZ R158, R156, R158 ;  /* 0x0000009e9c9e7220 */ /* 0x000fe20000410000 */
[----:B------:R-:W-:Y:S01]  /*a1d0*/  FFMA.FTZ R66, R97, R66, R65 ;  /* 0x0000004261427223 */ /* 0x000fe20000010041 */
[----:B------:R-:W-:Y:S01]  /*a1e0*/  FMUL.FTZ R65, R127, R42 ;  /* 0x0000002a7f417220 */ /* 0x000fe20000410000 */
[----:B------:R-:W-:Y:S01]  /*a1f0*/  FFMA.FTZ R173, R97, R173, -R64 ;  /* 0x000000ad61ad7223 */ /* 0x000fe20000010840 */
[----:B------:R-:W-:Y:S01]  /*a200*/  FFMA.FTZ R158, R157, R177, R158 ;  /* 0x000000b19d9e7223 */ /* 0x000fe2000001009e */
[----:B------:R-:W-:Y:S01]  /*a210*/  FMUL.FTZ R160, R154, R67 ;  /* 0x000000439aa07220 */ /* 0x000fe20000410000 */
[----:B------:R-:W-:Y:S01]  /*a220*/  FMUL.FTZ R212, R58, R65 ;  /* 0x000000413ad47220 */ /* 0x000fe20000410000 */
[----:B------:R-:W-:Y:S01]  /*a230*/  FADD.FTZ R66, R211, R66 ;  /* 0x00000042d3427221 */ /* 0x000fe20000010000 */
[-C--:B------:R-:W-:Y:S01]  /*a240*/  FMUL.FTZ R64, R154, R158.reuse ;  /* 0x0000009e9a407220 */ /* 0x080fe20000410000 */
[C---:B------:R-:W-:Y:S01]  /*a250*/  FFMA.FTZ R65, R155.reuse, R158, R160 ;  /* 0x0000009e9b417223 */ /* 0x040fe200000100a0 */
[----:B------:R-:W-:Y:S01]  /*a260*/  FADD.FTZ R173, R212, R173 ;  /* 0x000000add4ad7221 */ /* 0x000fe20000010000 */
[C---:B------:R-:W-:Y:S01]  /*a270*/  FMUL.FTZ R158, R94.reuse, R66 ;  /* 0x000000425e9e7220 */ /* 0x040fe20000410000 */
[----:B------:R-:W-:Y:S01]  /*a280*/  FFMA.FTZ R64, R155, R67, -R64 ;  /* 0x000000439b407223 */ /* 0x000fe20000010840 */
[----:B------:R-:W-:Y:S01]  /*a290*/  FMUL.FTZ R214, R57, R214 ;  /* 0x000000d639d67220 */ /* 0x000fe20000410000 */
[-C--:B------:R-:W-:Y:S01]  /*a2a0*/  FMUL.FTZ R67, R94, R173.reuse ;  /* 0x000000ad5e437220 */ /* 0x080fe20000410000 */
[----:B------:R-:W-:Y:S01]  /*a2b0*/  FFMA.FTZ R173, R95, R173, -R158 ;  /* 0x000000ad5fad7223 */ /* 0x000fe2000001089e */
[----:B------:R-:W-:Y:S01]  /*a2c0*/  FMUL.FTZ R215, R56, R215 ;  /* 0x000000d738d77220 */ /* 0x000fe20000410000 */
[----:B------:R-:W-:Y:S01]  /*a2d0*/  FMUL.FTZ R218, R55, R218 ;  /* 0x000000da37da7220 */ /* 0x000fe20000410000 */
[----:B------:R-:W-:Y:S01]  /*a2e0*/  FFMA.FTZ R158, R95, R66, R67 ;  /* 0x000000425f9e7223 */ /* 0x000fe20000010043 */
[----:B------:R-:W-:Y:S01]  /*a2f0*/  FMUL.FTZ R66, R124, R41 ;  /* 0x000000297c427220 */ /* 0x000fe20000410000 */
[----:B------:R-:W-:Y:S01]  /*a300*/  FADD.FTZ R173, R214, R173 ;  /* 0x000000add6ad7221 */ /* 0x000fe20000010000 */
[----:B------:R-:W-:Y:S01]  /*a310*/  FMUL.FTZ R219, R116, R38 ;  /* 0x0000002674db7220 */ /* 0x000fe20000410000 */
[----:B------:R-:W-:Y:S01]  /*a320*/  FMUL.FTZ R222, R114, R37 ;  /* 0x0000002572de7220 */ /* 0x000fe20000410000 */
[----:B------:R-:W-:Y:S01]  /*a330*/  FMUL.FTZ R213, R57, R66 ;  /* 0x0000004239d57220 */ /* 0x000fe20000410000 */
[----:B------:R-:W-:Y:S01]  /*a340*/  FMUL.FTZ R67, R92, R173 ;  /* 0x000000ad5c437220 */ /* 0x000fe20000410000 */
[----:B------:R-:W-:Y:S01]  /*a350*/  FMUL.FTZ R219, R54, R219 ;  /* 0x000000db36db7220 */ /* 0x000fe20000410000 */
[----:B------:R-:W-:Y:S01]  /*a360*/  ISETP.GT.U32.AND P3, PT, R91, 0x1f, PT ;  /* 0x0000001f5b00780c */ /* 0x000fe20003f64070 */
[----:B------:R-:W-:Y:S01]  /*a370*/  FADD.FTZ R158, R213, R158 ;  /* 0x0000009ed59e7221 */ /* 0x000fe20000010000 */
[----:B------:R-:W-:Y:S01]  /*a380*/  FMUL.FTZ R222, R53, R222 ;  /* 0x000000de35de7220 */ /* 0x000fe20000410000 */
[----:B------:R-:W-:Y:S01]  /*a390*/  FMUL.FTZ R160, R16, R161 ;  /* 0x000000a110a07220 */ /* 0x000fe20000410000 */
[----:B------:R-:W-:Y:S01]  /*a3a0*/  FMUL.FTZ R161, R15, R164 ;  /* 0x000000a40fa17220 */ /* 0x000fe20000410000 */
[-C--:B------:R-:W-:Y:S01]  /*a3b0*/  FMUL.FTZ R66, R92, R158.reuse ;  /* 0x0000009e5c427220 */ /* 0x080fe20000410000 */
[----:B------:R-:W-:Y:S01]  /*a3c0*/  FFMA.FTZ R158, R93, R158, R67 ;  /* 0x0000009e5d9e7223 */ /* 0x000fe20000010043 */
[----:B------:R-:W-:Y:S01]  /*a3d0*/  FMUL.FTZ R67, R121, R40 ;  /* 0x0000002879437220 */ /* 0x000fe20000410000 */
[----:B------:R-:W-:Y:S01]  /*a3e0*/  FMUL.FTZ R164, R14, R165 ;  /* 0x000000a50ea47220 */ /* 0x000fe20000410000 */
[----:B------:R-:W-:Y:S01]  /*a3f0*/  FFMA.FTZ R173, R93, R173, -R66 ;  /* 0x000000ad5dad7223 */ /* 0x000fe20000010842 */
[----:B------:R-:W-:Y:S01]  /*a400*/  FADD.FTZ R158, R215, R158 ;  /* 0x0000009ed79e7221 */ /* 0x000fe20000010000 */
[----:B------:R-:W-:Y:S01]  /*a410*/  FMUL.FTZ R216, R56, R67 ;  /* 0x0000004338d87220 */ /* 0x000fe20000410000 */
[----:B------:R-:W-:Y:S01]  /*a420*/  FMUL.FTZ R168, R12, R169 ;  /* 0x000000a90ca87220 */ /* 0x000fe20000410000 */
[----:B------:R-:W-:Y:S01]  /*a430*/  FMUL.FTZ R159, R16, R159 ;  /* 0x0000009f109f7220 */ /* 0x000fe20000410000 */
[----:B------:R-:W-:Y:S01]  /*a440*/  FMUL.FTZ R66, R156, R158 ;  /* 0x0000009e9c427220 */ /* 0x000fe20000410000 */
[----:B------:R-:W-:Y:S01]  /*a450*/  FADD.FTZ R173, R216, R173 ;  /* 0x000000add8ad7221 */ /* 0x000fe20000010000 */
[----:B------:R-:W-:Y:S01]  /*a460*/  FMUL.FTZ R162, R15, R162 ;  /* 0x000000a20fa27220 */ /* 0x000fe20000410000 */
[----:B------:R-:W-:Y:S01]  /*a470*/  FMUL.FTZ R163, R14, R163 ;  /* 0x000000a30ea37220 */ /* 0x000fe20000410000 */
[----:B------:R-:W-:Y:S01]  /*a480*/  FMUL.FTZ R165, R13, R78 ;  /* 0x0000004e0da57220 */ /* 0x000fe20000410000 */
[-C--:B------:R-:W-:Y:S01]  /*a490*/  FMUL.FTZ R67, R156, R173.reuse ;  /* 0x000000ad9c437220 */ /* 0x080fe20000410000 */
[----:B------:R-:W-:Y:S01]  /*a4a0*/  FFMA.FTZ R173, R157, R173, -R66 ;  /* 0x000000ad9dad7223 */ /* 0x000fe20000010842 */
[----:B------:R-:W-:Y:S01]  /*a4b0*/  FMUL.FTZ R66, R118, R39 ;  /* 0x0000002776427220 */ /* 0x000fe20000410000 */
[----:B------:R-:W-:Y:S01]  /*a4c0*/  FMUL.FTZ R166, R13, R166 ;  /* 0x000000a60da67220 */ /* 0x000fe20000410000 */
[----:B------:R-:W-:Y:S01]  /*a4d0*/  FFMA.FTZ R158, R157, R158, R67 ;  /* 0x0000009e9d9e7223 */ /* 0x000fe20000010043 */
[----:B------:R-:W-:Y:S01]  /*a4e0*/  FADD.FTZ R173, R218, R173 ;  /* 0x000000addaad7221 */ /* 0x000fe20000010000 */
[----:B------:R-:W-:Y:S01]  /*a4f0*/  FMUL.FTZ R217, R55, R66 ;  /* 0x0000004237d97220 */ /* 0x000fe20000410000 */
[----:B------:R-:W-:Y:S01]  /*a500*/  FMUL.FTZ R167, R12, R167 ;  /* 0x000000a70ca77220 */ /* 0x000fe20000410000 */
[----:B------:R-:W-:Y:S01]  /*a510*/  FMUL.FTZ R169, R11, R76 ;  /* 0x0000004c0ba97220 */ /* 0x000fe20000410000 */
[----:B------:R-:W-:Y:S01]  /*a520*/  FMUL.FTZ R67, R154, R173 ;  /* 0x000000ad9a437220 */ /* 0x000fe20000410000 */
[----:B------:R-:W-:Y:S01]  /*a530*/  FADD.FTZ R158, R217, R158 ;  /* 0x0000009ed99e7221 */ /* 0x000fe20000010000 */
[----:B------:R-:W-:Y:S01]  /*a540*/  FMUL.FTZ R170, R11, R170 ;  /* 0x000000aa0baa7220 */ /* 0x000fe20000410000 */
[C---:B------:R-:W-:Y:S01]  /*a550*/  FMUL.FTZ R171, R10.reuse, R171 ;  /* 0x000000ab0aab7220 */ /* 0x040fe20000410000 */
        /* <DEDUP_REMOVED lines=8> */
[C---:B------:R-:W-:Y:S01]  /*a5e0*/  FMUL.FTZ R175, R8.reuse, R175 ;  /* 0x000000af08af7220 */ /* 0x040fe20000410000 */
[----:B------:R-:W-:Y:S01]  /*a5f0*/  FMUL.FTZ R176, R8, R77 ;  /* 0x0000004d08b07220 */ /* 0x000fe20000410000 */
[----:B------:R-:W-:Y:S01]  /*a600*/  FMUL.FTZ R66, R152, R158 ;  /* 0x0000009e98427220 */ /* 0x000fe20000410000 */
[----:B------:R-:W-:Y:S01]  /*a610*/  FADD.FTZ R173, R220, R173 ;  /* 0x000000addcad7221 */ /* 0x000fe20000010000 */
[C---:B------:R-:W-:Y:S01]  /*a620*/  FMUL.FTZ R177, R7.reuse, R72 ;  /* 0x0000004807b17220 */ /* 0x040fe20000410000 */
[----:B------:R-:W-:Y:S01]  /*a630*/  FMUL.FTZ R178, R7, R178 ;  /* 0x000000b207b27220 */ /* 0x000fe20000410000 */
[----:B------:R-:W-:Y:S01]  /*a640*/  FMUL.FTZ R179, R6, R179 ;  /* 0x000000b306b37220 */ /* 0x000fe20000410000 */
[CC--:B------:R-:W-:Y:S01]  /*a650*/  FMUL.FTZ R67, R152.reuse, R173.reuse ;  /* 0x000000ad98437220 */ /* 0x0c0fe20000410000 */
[C---:B------:R-:W-:Y:S01]  /*a660*/  FFMA.FTZ R66, R153.reuse, R173, -R66 ;  /* 0x000000ad99427223 */ /* 0x040fe20000010842 */
[----:B------:R-:W-:Y:S01]  /*a670*/  FMUL.FTZ R173, R152, R65 ;  /* 0x0000004198ad7220 */ /* 0x000fe20000410000 */
[----:B------:R-:W-:Y:S01]  /*a680*/  FMUL.FTZ R180, R6, R75 ;  /* 0x0000004b06b47220 */ /* 0x000fe20000410000 */
[C---:B------:R-:W-:Y:S01]  /*a690*/  FFMA.FTZ R67, R153.reuse, R158, R67 ;  /* 0x0000009e99437223 */ /* 0x040fe20000010043 */
[-C--:B------:R-:W-:Y:S01]  /*a6a0*/  FMUL.FTZ R158, R152, R64.reuse ;  /* 0x00000040989e7220 */ /* 0x080fe20000410000 */
[----:B------:R-:W-:Y:S01]  /*a6b0*/  FFMA.FTZ R64, R153, R64, -R173 ;  /* 0x0000004099407223 */ /* 0x000fe200000108ad */
[----:B------:R-:W-:Y:S01]  /*a6c0*/  LEA.HI R173, R91, R91, RZ, 0x1e ;  /* 0x0000005b5bad7211 */ /* 0x000fe200078ff0ff */
[----:B------:R-:W-:Y:S01]  /*a6d0*/  FADD.FTZ R67, R222, R67 ;  /* 0x00000043de437221 */ /* 0x000fe20000010000 */
[----:B------:R-:W-:Y:S01]  /*a6e0*/  FFMA.FTZ R65, R153, R65, R158 ;  /* 0x0000004199417223 */ /* 0x000fe2000001009e */
[----:B------:R-:W-:Y:S01]  /*a6f0*/  FMUL.FTZ R158, R115, R37 ;  /* 0x00000025739e7220 */ /* 0x000fe20000410000 */
[C---:B------:R-:W-:Y:S01]  /*a700*/  FMUL.FTZ R181, R5.reuse, R70 ;  /* 0x0000004605b57220 */ /* 0x040fe20000410000 */
[----:B------:R-:W-:Y:S01]  /*a710*/  FMUL.FTZ R182, R5, R182 ;  /* 0x000000b605b67220 */ /* 0x000fe20000410000 */
[C---:B------:R-:W-:Y:S01]  /*a720*/  FMUL.FTZ R183, R4.reuse, R183 ;  /* 0x000000b704b77220 */ /* 0x040fe20000410000 */
[----:B------:R-:W-:Y:S01]  /*a730*/  FMUL.FTZ R221, R53, R158 ;  /* 0x0000009e35dd7220 */ /* 0x000fe20000410000 */
[----:B------:R-:W-:Y:S01]  /*a740*/  LEA R158, R173, R36, 0x4 ;  /* 0x00000024ad9e7211 */ /* 0x000fe200078e20ff */
[----:B------:R-:W-:Y:S01]  /*a750*/  FMUL.FTZ R173, R9, R74 ;  /* 0x0000004a09ad7220 */ /* 0x000fe20000410000 */
[----:B------:R-:W-:Y:S01]  /*a760*/  FMUL.FTZ R184, R4, R73 ;  /* 0x0000004904b87220 */ /* 0x000fe20000410000 */
[----:B------:R-:W-:Y:S01]  /*a770*/  FADD.FTZ R66, R221, R66 ;  /* 0x00000042dd427221 */ /* 0x000fe20000010000 */
[C---:B------:R-:W-:Y:S01]  /*a780*/  FMUL.FTZ R185, R3.reuse, R68 ;  /* 0x0000004403b97220 */ /* 0x040fe20000410000 */
[----:B------:R-:W-:Y:S01]  /*a790*/  FMUL.FTZ R186, R3, R186 ;  /* 0x000000ba03ba7220 */ /* 0x000fe20000410000 */
[C---:B------:R-:W-:Y:S01]  /*a7a0*/  FMUL.FTZ R187, R2.reuse, R187 ;  /* 0x000000bb02bb7220 */ /* 0x040fe20000410000 */
[----:B------:R-:W-:Y:S01]  /*a7b0*/  FMUL.FTZ R188, R2, R71 ;  /* 0x0000004702bc7220 */ /* 0x000fe20000410000 */
[----:B------:R0:W-:Y:S01]  /*a7c0*/  STS.128 [R158+0x10870], R64 ;  /* 0x010870409e007388 */ /* 0x0001e20000000c00 */
[C---:B------:R-:W-:Y:S01]  /*a7d0*/  FMUL.FTZ R189, R0.reuse, R189 ;  /* 0x000000bd00bd7220 */ /* 0x040fe20000410000 */
[----:B------:R-:W-:Y:S01]  /*a7e0*/  FMUL.FTZ R190, R0, R69 ;  /* 0x0000004500be7220 */ /* 0x000fe20000410000 */
[----:B------:R-:W-:Y:S06]  /*a7f0*/  BAR.SYNC.DEFER_BLOCKING 0x0 ;  /* 0x0000000000007b1d */ /* 0x000fec0000010000 */
[----:B------:R-:W-:Y:S05]  /*a800*/  @P3 BRA `(.L_x_2981) ;  /* 0x0000000800cc3947 */ /* 0x000fea0003800000 */
[----:B------:R-:W-:Y:S01]  /*a810*/  IMAD R228, R91, 0x50, R36 ;  /* 0x000000505be47824 */ /* 0x000fe200078e0224 */
[----:B------:R-:W-:-:S04]  /*a820*/  UMOV UR40, 0xffffffff ;  /* 0xffffffff00287882 */ /* 0x000fc80000000000 */
[----:B0-----:R-:W-:Y:S04]  /*a830*/  LDS.128 R64, [R228+0x10870] ;  /* 0x01087000e4407984 */ /* 0x001fe80000000c00 */
        /* <DEDUP_REMOVED lines=102> */
.L_x_3105:
        /* <DEDUP_REMOVED lines=14> */
.L_x_3108:
[----:B------:R-:W-:-:S03]  /*af80*/  UMOV UR40, 0xffffffff ;  /* 0xffffffff00287882 */ /* 0x000fc60000000000 */
[----:B------:R-:W-:Y:S05]  /*af90*/  BRA.DIV UR40, `(.L_x_2984) ;  /* 0x0000009a28687947 */ /* 0x000fea000b800000 */
.L_x_3111:
[----:B------:R-:W-:-:S03]  /*afa0*/  UMOV UR40, 0xffffffff ;  /* 0xffffffff00287882 */ /* 0x000fc60000000000 */
[----:B------:R-:W-:Y:S05]  /*afb0*/  BRA.DIV UR40, `(.L_x_2985) ;  /* 0x0000009a28887947 */ /* 0x000fea000b800000 */
.L_x_3114:
[----:B------:R-:W-:-:S03]  /*afc0*/  UMOV UR40, 0xffffffff ;  /* 0xffffffff00287882 */ /* 0x000fc60000000000 */
[----:B------:R-:W-:Y:S05]  /*afd0*/  BRA.DIV UR40, `(.L_x_2986) ;  /* 0x0000009a28a87947 */ /* 0x000fea000b800000 */
.L_x_3117:
        /* <DEDUP_REMOVED lines=10> */
.L_x_3127:
        /* <DEDUP_REMOVED lines=21> */
[----:B------:R-:W-:-:S02]  /*b1d0*/  FMUL.FTZ R65, R69, R63 ;  /* 0x0000003f45417220 */ /* 0x000fc40000410000 */
[CC--:B------:R-:W-:Y:S02]  /*b1e0*/  FMUL.FTZ R64, R69.reuse, R62.reuse ;  /* 0x0000003e45407220 */ /* 0x0c0fe40000410000 */
        /* <DEDUP_REMOVED lines=10> */
[----:B------:R-:W-:-:S02]  /*b290*/  FMUL.FTZ R65, R73, R63 ;  /* 0x0000003f49417220 */ /* 0x000fc40000410000 */
[C---:B------:R-:W-:Y:S01]  /*b2a0*/  FMUL.FTZ R67, R73.reuse, R61 ;  /* 0x0000003d49437220 */ /* 0x040fe20000410000 */
[C---:B------:R-:W-:Y:S01]  /*b2b0*/  FFMA.FTZ R66, R72.reuse, R63, R64 ;  /* 0x0000003f48427223 */ /* 0x040fe20000010040 */
[----:B------:R-:W-:Y:S01]  /*b2c0*/  FMUL.FTZ R64, R73, R60 ;  /* 0x0000003c49407220 */ /* 0x000fe20000410000 */
[C---:B------:R-:W-:Y:S01]  /*b2d0*/  FFMA.FTZ R65, R72.reuse, R62, -R65 ;  /* 0x0000003e48417223 */ /* 0x040fe20000010841 */
[----:B------:R1:W-:Y:S01]  /*b2e0*/  STS.128 [R228+0x10890], R60 ;  /* 0x0108903ce4007388 */ /* 0x0003e20000000c00 */
[----:B------:R-:W-:Y:S01]  /*b2f0*/  FADD.FTZ R75, R75, R66 ;  /* 0x000000424b4b7221 */ /* 0x000fe20000010000 */
[C---:B------:R-:W-:Y:S01]  /*b300*/  FFMA.FTZ R73, R72.reuse, R61, R64 ;  /* 0x0000003d48497223 */ /* 0x040fe20000010040 */
[----:B------:R-:W-:Y:S01]  /*b310*/  FFMA.FTZ R72, R72, R60, -R67 ;  /* 0x0000003c48487223 */ /* 0x000fe20000010843 */
[----:B------:R-:W-:-:S05]  /*b320*/  FADD.FTZ R74, R74, R65 ;  /* 0x000000414a4a7221 */ /* 0x000fca0000010000 */
[----:B------:R1:W-:Y:S02]  /*b330*/  STS.128 [R228+0x108a0], R72 ;  /* 0x0108a048e4007388 */ /* 0x0003e40000000c00 */
.L_x_2981:
[----:B------:R-:W-:Y:S05]  /*b340*/  WARPSYNC.ALL ;  /* 0x0000000000007948 */ /* 0x000fea0003800000 */
[CC--:B-1---5:R-:W-:Y:S01]  /*b350*/  FMUL.FTZ R60, R152.reuse, -R106.reuse ;  /* 0x8000006a983c7220 */ /* 0x0e2fe20000410000 */
[-C--:B------:R-:W-:Y:S01]  /*b360*/  FMUL.FTZ R61, R152, R107.reuse ;  /* 0x0000006b983d7220 */ /* 0x080fe20000410000 */
[----:B------:R-:W-:Y:S01]  /*b370*/  BAR.SYNC.DEFER_BLOCKING 0x0 ;  /* 0x0000000000007b1d */ /* 0x000fe20000010000 */
[----:B------:R-:W-:Y:S01]  /*b380*/  UISETP.GE.AND UP0, UPT, UR17, UR48, UPT ;  /* 0x000000301100728c */ /* 0x000fe2000bf06270 */
[C---:B------:R-:W-:Y:S01]  /*b390*/  FFMA.FTZ R62, R153.reuse, -R107, R60 ;  /* 0x8000006b993e7223 */ /* 0x040fe2000001003c */
[----:B------:R-:W-:-:S03]  /*b3a0*/  FFMA.FTZ R61, R153, R106, -R61 ;  /* 0x0000006a993d7223 */ /* 0x000fc6000001083d */
[CC--:B------:R-:W-:Y:S01]  /*b3b0*/  FMUL.FTZ R60, R154.reuse, -R62.reuse ;  /* 0x8000003e9a3c7220 */ /* 0x0c0fe20000410000 */
[-C--:B------:R-:W-:Y:S01]  /*b3c0*/  FMUL.FTZ R63, R154, -R61.reuse ;  /* 0x8000003d9a3f7220 */ /* 0x080fe20000410000 */
[----:B------:R-:W-:Y:S02]  /*b3d0*/  PLOP3.LUT P1, PT, PT, PT, UP0, 0x80, 0x0 ;  /* 0x000000000000781c */ /* 0x000fe40003f2f008 */
[C---:B------:R-:W-:Y:S01]  /*b3e0*/  FFMA.FTZ R60, R155.reuse, R61, -R60 ;  /* 0x0000003d9b3c7223 */ /* 0x040fe2000001083c */
[----:B------:R-:W-:Y:S01]  /*b3f0*/  FFMA.FTZ R61, R155, R62, R63 ;  /* 0x0000003e9b3d7223 */ /* 0x000fe2000001003f */
[-C--:B------:R-:W-:Y:S01]  /*b400*/  FMUL.FTZ R63, R153, R190.reuse ;  /* 0x000000be993f7220 */ /* 0x080fe20000410000 */
[C---:B------:R-:W-:Y:S01]  /*b410*/  FMUL.FTZ R62, R152.reuse, R190 ;  /* 0x000000be983e7220 */ /* 0x040fe20000410000 */
[----:B------:R-:W-:Y:S02]  /*b420*/  ISETP.NE.OR P1, PT, R239, RZ, P1 ;  /* 0x000000ffef00720c */ /* 0x000fe40000f25670 */
[-C--:B------:R-:W-:Y:S01]  /*b430*/  FFMA.FTZ R63, -R152, R189.reuse, -R63 ;  /* 0x000000bd983f7223 */ /* 0x080fe2000001093f */
[----:B------:R-:W-:-:S03]  /*b440*/  FFMA.FTZ R62, R153, R189, -R62 ;  /* 0x000000bd993e7223 */ /* 0x000fc6000001083e */
[----:B------:R-:W-:Y:S01]  /*b450*/  FADD.FTZ R63, -R188, R63 ;  /* 0x0000003fbc3f7221 */ /* 0x000fe20000010100 */
[----:B------:R-:W-:-:S03]  /*b460*/  FADD.FTZ R62, R187, R62 ;  /* 0x0000003ebb3e7221 */ /* 0x000fc60000010000 */
[C---:B0-----:R-:W-:Y:S01]  /*b470*/  FMUL.FTZ R64, R154.reuse, -R63 ;  /* 0x8000003f9a407220 */ /* 0x041fe20000410000 */
[----:B------:R-:W-:-:S03]  /*b480*/  FMUL.FTZ R66, R154, -R62 ;  /* 0x8000003e9a427220 */ /* 0x000fc60000410000 */
        /* <DEDUP_REMOVED lines=10> */
[----:B------:R-:W-:-:S02]  /*b530*/  FMUL.FTZ R61, R92, -R62 ;  /* 0x8000003e5c3d7220 */ /* 0x000fc40000410000 */
[C---:B------:R-:W-:Y:S01]  /*b540*/  FFMA.FTZ R63, R157.reuse, R63, R68 ;  /* 0x0000003f9d3f7223 */ /* 0x040fe20000010044 */
[----:B------:R-:W-:Y:S01]  /*b550*/  FFMA.FTZ R60, R157, R64, -R60 ;  /* 0x000000409d3c7223 */ /* 0x000fe2000001083c */
[-C--:B------:R-:W-:Y:S01]  /*b560*/  FMUL.FTZ R64, R92, -R66.reuse ;  /* 0x800000425c407220 */ /* 0x080fe20000410000 */
[----:B------:R-:W-:Y:S01]  /*b570*/  FFMA.FTZ R61, R93, R66, R61 ;  /* 0x000000425d3d7223 */ /* 0x000fe2000001003d */
[----:B------:R-:W-:Y:S01]  /*b580*/  FADD.FTZ R63, -R184, R63 ;  /* 0x0000003fb83f7221 */ /* 0x000fe20000010100 */
[----:B------:R-:W-:Y:S01]  /*b590*/  FADD.FTZ R60, R183, R60 ;  /* 0x0000003cb73c7221 */ /* 0x000fe20000010000 */
[----:B------:R-:W-:Y:S02]  /*b5a0*/  FFMA.FTZ R64, R93, R62, -R64 ;  /* 0x0000003e5d407223 */ /* 0x000fe40000010840 */
[C---:B------:R-:W-:Y:S01]  /*b5b0*/  FMUL.FTZ R62, R92.reuse, -R63 ;  /* 0x8000003f5c3e7220 */ /* 0x040fe20000410000 */
        /* <DEDUP_REMOVED lines=94> */
[----:B------:R-:W0:Y:S01]  /*bba0*/  LDS.64 R68, [R158+0x10878] ;  /* 0x010878009e447984 */ /* 0x000e220000000a00 */
[-C--:B------:R-:W-:Y:S01]  /*bbb0*/  FMUL.FTZ R60, R148, -R66.reuse ;  /* 0x80000042943c7220 */ /* 0x080fe20000410000 */
[----:B------:R-:W-:Y:S01]  /*bbc0*/  FFMA.FTZ R65, R149, R66, R65 ;  /* 0x0000004295417223 */ /* 0x000fe20000010041 */
[----:B------:R-:W-:Y:S01]  /*bbd0*/  FADD.FTZ R62, R163, R62 ;  /* 0x0000003ea33e7221 */ /* 0x000fe20000010000 */
[----:B------:R-:W-:Y:S01]  /*bbe0*/  FADD.FTZ R63, -R164, R63 ;  /* 0x0000003fa43f7221 */ /* 0x000fe20000010100 */
[----:B------:R-:W-:Y:S01]  /*bbf0*/  FFMA.FTZ R64, R149, R64, -R60 ;  /* 0x0000004095407223 */ /* 0x000fe2000001083c */
[----:B------:R-:W-:Y:S01]  /*bc00*/  FMUL.FTZ R61, R150, -R65 ;  /* 0x80000041963d7220 */ /* 0x000fe20000410000 */
        /* <DEDUP_REMOVED lines=9> */
[-C--:B------:R-:W-:Y:S01]  /*bca0*/  FMUL.FTZ R60, R150, -R64.reuse ;  /* 0x80000040963c7220 */ /* 0x080fe20000410000 */
[C---:B------:R-:W-:Y:S01]  /*bcb0*/  FFMA.FTZ R64, R151.reuse, R64, -R61 ;  /* 0x0000004097407223 */ /* 0x040fe2000001083d */
[----:B------:R-:W-:Y:S01]  /*bcc0*/  MOV R61, UR7 ;  /* 0x00000007003d7c02 */ /* 0x000fe20008000f00 */
[C---:B------:R-:W-:Y:S01]  /*bcd0*/  FFMA.FTZ R67, R151.reuse, R63, R62 ;  /* 0x0000003f97437223 */ /* 0x040fe2000001003e */
[----:B------:R-:W-:Y:S01]  /*bce0*/  FFMA.FTZ R65, R151, R65, R60 ;  /* 0x0000004197417223 */ /* 0x000fe2000001003c */
[----:B------:R-:W-:Y:S02]  /*bcf0*/  MOV R60, 0x3f800000 ;  /* 0x3f800000003c7802 */ /* 0x000fe40000000f00 */
[----:B------:R-:W-:Y:S02]  /*bd00*/  CS2R R62, SRZ ;  /* 0x00000000003e7805 */ /* 0x000fe4000001ff00 */
[----:B------:R-:W-:Y:S01]  /*bd10*/  LEA R228, R61, R36, 0x4 ;  /* 0x000000243de47211 */ /* 0x000fe200078e20ff */
[----:B------:R-:W-:Y:S01]  /*bd20*/  HFMA2.MMA R61, -RZ, RZ, 0, 0 ;  /* 0x00000000ff3d7435 */ /* 0x000fe200000001ff */
[----:B------:R-:W-:Y:S01]  /*bd30*/  FADD.FTZ R67, -R160, R67 ;  /* 0x00000043a0437221 */ /* 0x000fe20000010100 */
[----:B------:R-:W-:Y:S01]  /*bd40*/  FADD.FTZ R66, R159, R66 ;  /* 0x000000429f427221 */ /* 0x000fe20000010000 */
[C---:B0-----:R-:W-:Y:S01]  /*bd50*/  FMUL.FTZ R71, R123.reuse, R68 ;  /* 0x000000447b477220 */ /* 0x041fe20000410000 */
[----:B------:R-:W-:-:S06]  /*bd60*/  FMUL.FTZ R123, R123, R69 ;  /* 0x000000457b7b7220 */ /* 0x000fcc0000410000 */
[----:B------:R-:W0:Y:S01]  /*bd70*/  @!P1 LDS.128 R60, [R228+0x13080] ;  /* 0x01308000e43c9984 */ /* 0x000e220000000c00 */
[C---:B------:R-:W-:Y:S01]  /*bd80*/  FFMA.FTZ R70, R122.reuse, R69, R71 ;  /* 0x000000457a467223 */ /* 0x040fe20000010047 */
[----:B------:R-:W-:Y:S02]  /*bd90*/  FFMA.FTZ R123, R122, R68, -R123 ;  /* 0x000000447a7b7223 */ /* 0x000fe4000001087b */
[----:B------:R1:W-:Y:S01]  /*bda0*/  STS.128 [R158+0x11280], R64 ;  /* 0x011280409e007388 */ /* 0x0003e20000000c00 */
[----:B------:R-:W-:Y:S01]  /*bdb0*/  FADD.FTZ R193, R193, R70 ;  /* 0x00000046c1c17221 */ /* 0x000fe20000010000 */
[----:B------:R-:W-:-:S03]  /*bdc0*/  FADD.FTZ R194, R194, R123 ;  /* 0x0000007bc2c27221 */ /* 0x000fc60000010000 */
[----:B------:R-:W-:-:S04]  /*bdd0*/  FMUL.FTZ R68, R150, R193 ;  /* 0x000000c196447220 */ /* 0x000fc80000410000 */
[----:B------:R-:W-:-:S04]  /*bde0*/  FFMA.FTZ R68, R151, R194, -R68 ;  /* 0x000000c297447223 */ /* 0x000fc80000010844 */
[----:B------:R-:W-:Y:S01]  /*bdf0*/  FADD.FTZ R191, R191, R68 ;  /* 0x00000044bfbf7221 */ /* 0x000fe20000010000 */
[----:B------:R-:W-:-:S03]  /*be00*/  FMUL.FTZ R68, R150, R194 ;  /* 0x000000c296447220 */ /* 0x000fc60000410000 */
[----:B-1----:R-:W-:Y:S01]  /*be10*/  FMUL.FTZ R64, R148, R191 ;  /* 0x000000bf94407220 */ /* 0x002fe20000410000 */
[----:B------:R-:W-:-:S04]  /*be20*/  FFMA.FTZ R65, R151, R193, R68 ;  /* 0x000000c197417223 */ /* 0x000fc80000010044 */
        /* <DEDUP_REMOVED lines=31> */
[----:B------:R-:W-:-:S04]  /*c020*/  FFMA.FTZ R64, R103, R204, -R64 ;  /* 0x000000cc67407223 */ /* 0x000fc80000010840 */
[----:B------:R-:W-:Y:S01]  /*c030*/  FADD.FTZ R205, R205, R64 ;  /* 0x00000040cdcd7221 */ /* 0x000fe20000010000 */
[----:B------:R-:W-:-:S04]  /*c040*/  FMUL.FTZ R64, R102, R204 ;  /* 0x000000cc66407220 */ /* 0x000fc80000410000 */
[----:B------:R-:W-:Y:S01]  /*c050*/  FFMA.FTZ R65, R103, R203, R64 ;  /* 0x000000cb67417223 */ /* 0x000fe20000010040 */
        /* <DEDUP_REMOVED lines=93> */
.L_x_3132:
        /* <DEDUP_REMOVED lines=13> */
.L_x_2991:
[----:B------:R-:W-:Y:S05]  /*c700*/  BSYNC B0 ;  /* 0x0000000000007941 */ /* 0x000fea0003800000 */
.L_x_2990:
[----:B------:R-:W-:Y:S01]  /*c710*/  UMOV UR40, 0xffffffff ;  /* 0xffffffff00287882 */ /* 0x000fe20000000000 */
[----:B------:R-:W-:Y:S02]  /*c720*/  ISETP.GT.U32.AND P2, PT, R239, 0x1d, PT ;  /* 0x0000001def00780c */ /* 0x000fe40003f44070 */
[----:B------:R-:W-:Y:S11]  /*c730*/  BRA.DIV UR40, `(.L_x_2992) ;  /* 0x0000008a28247947 */ /* 0x000ff6000b800000 */
[----:B-1----:R1:W0:Y:S04]  /*c740*/  SHFL.DOWN PT, R76, R123, 0x2, 0x1f ;  /* 0x08401f007b4c7f89 */ /* 0x00222800000e0000 */
[----:B--2---:R1:W2:Y:S04]  /*c750*/  SHFL.DOWN PT, R77, R241, 0x2, 0x1f ;  /* 0x08401f00f14d7f89 */ /* 0x0042a800000e0000 */
[----:B---3--:R1:W3:Y:S04]  /*c760*/  SHFL.DOWN PT, R78, R242, 0x2, 0x1f ;  /* 0x08401f00f24e7f89 */ /* 0x0082e800000e0000 */
[----:B----4-:R1:W4:Y:S02]  /*c770*/  SHFL.DOWN PT, R79, R243, 0x2, 0x1f ;  /* 0x08401f00f34f7f89 */ /* 0x01032400000e0000 */
.L_x_3138:
        /* <DEDUP_REMOVED lines=13> */
.L_x_2994:
[----:B------:R-:W-:Y:S05]  /*c850*/  BSYNC B0 ;  /* 0x0000000000007941 */ /* 0x000fea0003800000 */
.L_x_2993:
[----:B------:R-:W-:Y:S01]  /*c860*/  UMOV UR40, 0xffffffff ;  /* 0xffffffff00287882 */ /* 0x000fe20000000000 */
[----:B------:R-:W-:Y:S02]  /*c870*/  ISETP.GT.U32.AND P2, PT, R239, 0x1b, PT ;  /* 0x0000001bef00780c */ /* 0x000fe40003f44070 */
[----:B------:R-:W-:Y:S11]  /*c880*/  BRA.DIV UR40, `(.L_x_2995) ;  /* 0x0000008a28447947 */ /* 0x000ff6000b800000 */
[----:B0-----:R0:W0:Y:S04]  /*c890*/  SHFL.DOWN PT, R76, R123, 0x4, 0x1f ;  /* 0x08801f007b4c7f89 */ /* 0x00102800000e0000 */
[----:B--2---:R2:W0:Y:S04]  /*c8a0*/  SHFL.DOWN PT, R77, R241, 0x4, 0x1f ;  /* 0x08801f00f14d7f89 */ /* 0x00442800000e0000 */
[----:B---3--:R2:W3:Y:S04]  /*c8b0*/  SHFL.DOWN PT, R78, R242, 0x4, 0x1f ;  /* 0x08801f00f24e7f89 */ /* 0x0084e800000e0000 */
[----:B----4-:R2:W4:Y:S02]  /*c8c0*/  SHFL.DOWN PT, R79, R243, 0x4, 0x1f ;  /* 0x08801f00f34f7f89 */ /* 0x01052400000e0000 */
.L_x_3144:
        /* <DEDUP_REMOVED lines=13> */
.L_x_2997:
[----:B------:R-:W-:Y:S05]  /*c9a0*/  BSYNC B0 ;  /* 0x0000000000007941 */ /* 0x000fea0003800000 */
.L_x_2996:
[----:B------:R-:W-:Y:S01]  /*c9b0*/  UMOV UR40, 0xffffffff ;  /* 0xffffffff00287882 */ /* 0x000fe20000000000 */
[----:B------:R-:W-:Y:S02]  /*c9c0*/  ISETP.GT.U32.AND P2, PT, R239, 0x17, PT ;  /* 0x00000017ef00780c */ /* 0x000fe40003f44070 */
[----:B------:R-:W-:Y:S11]  /*c9d0*/  BRA.DIV UR40, `(.L_x_2998) ;  /* 0x0000008a28647947 */ /* 0x000ff6000b800000 */
[----:B0-----:R0:W0:Y:S04]  /*c9e0*/  SHFL.DOWN PT, R76, R123, 0x8, 0x1f ;  /* 0x09001f007b4c7f89 */ /* 0x00102800000e0000 */
[----:B------:R0:W0:Y:S04]  /*c9f0*/  SHFL.DOWN PT, R77, R241, 0x8, 0x1f ;  /* 0x09001f00f14d7f89 */ /* 0x00002800000e0000 */
[----:B---3--:R3:W0:Y:S04]  /*ca00*/  SHFL.DOWN PT, R78, R242, 0x8, 0x1f ;  /* 0x09001f00f24e7f89 */ /* 0x00862800000e0000 */
[----:B----4-:R3:W4:Y:S02]  /*ca10*/  SHFL.DOWN PT, R79, R243, 0x8, 0x1f ;  /* 0x09001f00f34f7f89 */ /* 0x01072400000e0000 */
.L_x_3150:
        /* <DEDUP_REMOVED lines=13> */
.L_x_3000:
[----:B------:R-:W-:Y:S05]  /*caf0*/  BSYNC B0 ;  /* 0x0000000000007941 */ /* 0x000fea0003800000 */
.L_x_2999:
[----:B------:R-:W-:Y:S01]  /*cb00*/  UMOV UR40, 0xffffffff ;  /* 0xffffffff00287882 */ /* 0x000fe20000000000 */
[----:B------:R-:W-:Y:S02]  /*cb10*/  ISETP.GT.U32.AND P2, PT, R239, 0xf, PT ;  /* 0x0000000fef00780c */ /* 0x000fe40003f44070 */
[----:B------:R-:W-:Y:S11]  /*cb20*/  BRA.DIV UR40, `(.L_x_3001) ;  /* 0x0000008a28847947 */ /* 0x000ff6000b800000 */
[----:B0-----:R0:W0:Y:S04]  /*cb30*/  SHFL.DOWN PT, R76, R123, 0x10, 0x1f ;  /* 0x0a001f007b4c7f89 */ /* 0x00102800000e0000 */
[----:B------:R0:W0:Y:S04]  /*cb40*/  SHFL.DOWN PT, R77, R241, 0x10, 0x1f ;  /* 0x0a001f00f14d7f89 */ /* 0x00002800000e0000 */
[----:B------:R0:W0:Y:S04]  /*cb50*/  SHFL.DOWN PT, R78, R242, 0x10, 0x1f ;  /* 0x0a001f00f24e7f89 */ /* 0x00002800000e0000 */
[----:B----4-:R4:W0:Y:S02]  /*cb60*/  SHFL.DOWN PT, R79, R243, 0x10, 0x1f ;  /* 0x0a001f00f34f7f89 */ /* 0x01082400000e0000 */
.L_x_3156:
        /* <DEDUP_REMOVED lines=13> */
.L_x_3003:
[----:B------:R-:W-:Y:S05]  /*cc40*/  BSYNC B0 ;  /* 0x0000000000007941 */ /* 0x000fea0003800000 */
.L_x_3002:
        /* <DEDUP_REMOVED lines=21> */
.L_x_3170:
        /* <DEDUP_REMOVED lines=19> */
.L_x_3006:
[----:B------:R-:W-:Y:S05]  /*ced0*/  BSYNC B0 ;  /* 0x0000000000007941 */ /* 0x000fea0003800000 */
.L_x_3005:
        /* <DEDUP_REMOVED lines=34> */
.L_x_2988:
[----:B------:R-:W-:Y:S05]  /*d100*/  WARPSYNC.ALL ;  /* 0x0000000000007948 */ /* 0x000fea0003800000 */
[----:B------:R-:W-:Y:S01]  /*d110*/  BAR.SYNC.DEFER_BLOCKING 0x0 ;  /* 0x0000000000007b1d */ /* 0x000fe20000010000 */
[C---:B------:R-:W-:Y:S01]  /*d120*/  ISETP.NE.AND P1, PT, R91.reuse, RZ, PT ;  /* 0x000000ff5b00720c */ /* 0x040fe20003f25270 */
[----:B------:R-:W-:Y:S02]  /*d130*/  USHF.R.S32.HI UR45, URZ, 0x1f, UR12 ;  /* 0x0000001f3f2d7899 */ /* 0x000fe4000801140c */
[----:B------:R-:W-:Y:S02]  /*d140*/  USHF.R.S32.HI UR46, URZ, 0x1f, UR11 ;  /* 0x0000001f3f2e7899 */ /* 0x000fe4000801140b */
[----:B------:R-:W-:Y:S01]  /*d150*/  BSSY B0, `(.L_x_3007) ;  /* 0x00002dd000007945 */ /* 0x000fe20003800000 */
[----:B------:R1:W2:Y:S07]  /*d160*/  LDS.64 R64, [R158+0x11288] ;  /* 0x011288009e407984 */ /* 0x0002ae0000000a00 */
[----:B------:R3:W-:Y:S01]  /*d170*/  @!P1 STS.128 [R228+0x13080], R60 ;  /* 0x0130803ce4009388 */ /* 0x0007e20000000c00 */
[----:B-1----:R-:W-:Y:S01]  /*d180*/  IADD3 R158, R91, 0xf00, RZ ;  /* 0x00000f005b9e7810 */ /* 0x002fe20007ffe0ff */
[-C--:B--2---:R-:W-:Y:S01]  /*d190*/  FMUL.FTZ R66, R64, -R107.reuse ;  /* 0x8000006b40427220 */ /* 0x084fe20000410000 */
[----:B------:R-:W-:-:S03]  /*d1a0*/  FMUL.FTZ R107, R65, -R107 ;  /* 0x8000006b416b7220 */ /* 0x000fc60000410000 */
[-C--:B------:R-:W-:Y:S01]  /*d1b0*/  FFMA.FTZ R65, R65, R106.reuse, R66 ;  /* 0x0000006a41417223 */ /* 0x080fe20000010042 */
[----:B------:R-:W-:-:S03]  /*d1c0*/  FFMA.FTZ R64, R64, R106, -R107 ;  /* 0x0000006a40407223 */ /* 0x000fc6000001086b */
[----:B------:R-:W-:Y:S01]  /*d1d0*/  FADD.FTZ R79, -R190, R65 ;  /* 0x00000041be4f7221 */ /* 0x000fe20000010100 */
[----:B------:R-:W-:Y:S01]  /*d1e0*/  FMUL.FTZ R65, R53, R37 ;  /* 0x0000002535417220 */ /* 0x000fe20000410000 */
[----:B------:R-:W-:Y:S02]  /*d1f0*/  FADD.FTZ R106, R189, R64 ;  /* 0x00000040bd6a7221 */ /* 0x000fe40000010000 */
[----:B------:R-:W-:Y:S01]  /*d200*/  FMUL.FTZ R64, R152, -R79 ;  /* 0x8000004f98407220 */ /* 0x000fe20000410000 */
[-C--:B---3--:R-:W-:Y:S01]  /*d210*/  FFMA.FTZ R60, R114, -R65.reuse, R222 ;  /* 0x80000041723c7223 */ /* 0x088fe200000100de */
[----:B------:R-:W-:Y:S01]  /*d220*/  FFMA.FTZ R61, R115, -R65, R221 ;  /* 0x80000041733d7223 */ /* 0x000fe200000100dd */
[----:B------:R-:W-:Y:S01]  /*d230*/  FMUL.FTZ R65, R106, UR42 ;  /* 0x0000002a6a417c20 */ /* 0x000fe20008410000 */
[-C--:B------:R-:W-:Y:S01]  /*d240*/  FMUL.FTZ R152, R152, -R106.reuse ;  /* 0x8000006a98987220 */ /* 0x080fe20000410000 */
[-C--:B------:R-:W-:Y:S01]  /*d250*/  FFMA.FTZ R64, R153, R106.reuse, -R64 ;  /* 0x0000006a99407223 */ /* 0x080fe20000010840 */
[-C--:B------:R-:W-:Y:S01]  /*d260*/  FMUL.FTZ R62, R114, R79.reuse ;  /* 0x0000004f723e7220 */ /* 0x080fe20000410000 */
[C---:B------:R-:W-:Y:S01]  /*d270*/  FMUL.FTZ R63, R79.reuse, UR42 ;  /* 0x0000002a4f3f7c20 */ /* 0x040fe20008410000 */
[----:B------:R-:W-:Y:S01]  /*d280*/  FFMA.FTZ R65, R79, UR43, -R65 ;  /* 0x0000002b4f417c23 */ /* 0x000fe20008010841 */
[----:B------:R-:W-:Y:S01]  /*d290*/  FFMA.FTZ R107, R153, R79, R152 ;  /* 0x0000004f996b7223 */ /* 0x000fe20000010098 */
[----:B------:R-:W-:Y:S01]  /*d2a0*/  FMUL.FTZ R79, R79, R37 ;  /* 0x000000254f4f7220 */ /* 0x000fe20000410000 */
[----:B------:R-:W-:Y:S01]  /*d2b0*/  FADD.FTZ R114, R187, R64 ;  /* 0x00000040bb727221 */ /* 0x000fe20000010000 */
[----:B------:R-:W-:Y:S01]  /*d2c0*/  FFMA.FTZ R62, R115, R106, R62 ;  /* 0x0000006a733e7223 */ /* 0x000fe2000001003e */
[----:B------:R-:W-:Y:S01]  /*d2d0*/  FFMA.FTZ R64, R106, UR43, R63 ;  /* 0x0000002b6a407c23 */ /* 0x000fe2000801003f */
[----:B------:R-:W-:Y:S01]  /*d2e0*/  FMUL.FTZ R66, R60, R65 ;  /* 0x000000413c427220 */ /* 0x000fe20000410000 */
[----:B------:R-:W-:Y:S01]  /*d2f0*/  FMUL.FTZ R106, R106, R37 ;  /* 0x000000256a6a7220 */ /* 0x000fe20000410000 */
[----:B------:R-:W-:Y:S01]  /*d300*/  FMUL.FTZ R63, R60, R79 ;  /* 0x0000004f3c3f7220 */ /* 0x000fe20000410000 */
[----:B------:R-:W-:Y:S01]  /*d310*/  FADD.FTZ R107, -R188, R107 ;  /* 0x0000006bbc6b7221 */ /* 0x000fe20000010100 */
[C---:B------:R-:W-:Y:S01]  /*d320*/  FFMA.FTZ R70, R61.reuse, R64, R66 ;  /* 0x000000403d467223 */ /* 0x040fe20000010042 */
[-C--:B------:R-:W-:Y:S01]  /*d330*/  FMUL.FTZ R66, R60, R106.reuse ;  /* 0x0000006a3c427220 */ /* 0x080fe20000410000 */
[C---:B------:R-:W-:Y:S01]  /*d340*/  FFMA.FTZ R60, R61.reuse, R106, R63 ;  /* 0x0000006a3d3c7223 */ /* 0x040fe2000001003f */
[----:B------:R-:W-:Y:S01]  /*d350*/  FMUL.FTZ R63, R54, R38 ;  /* 0x00000026363f7220 */ /* 0x000fe20000410000 */
[C---:B------:R-:W-:Y:S01]  /*d360*/  FMUL.FTZ R64, R154.reuse, -R107 ;  /* 0x8000006b9a407220 */ /* 0x040fe20000410000 */
[-C--:B------:R-:W-:Y:S01]  /*d370*/  FMUL.FTZ R154, R154, -R114.reuse ;  /* 0x800000729a9a7220 */ /* 0x080fe20000410000 */
[----:B------:R-:W-:Y:S01]  /*d380*/  FFMA.FTZ R61, R61, R79, -R66 ;  /* 0x0000004f3d3d7223 */ /* 0x000fe20000010842 */
[----:B------:R-:W-:Y:S01]  /*d390*/  FMUL.FTZ R68, R114, UR42 ;  /* 0x0000002a72447c20 */ /* 0x000fe20008410000 */
[C---:B------:R-:W-:Y:S01]  /*d3a0*/  FMUL.FTZ R65, R116.reuse, R107 ;  /* 0x0000006b74417220 */ /* 0x040fe20000410000 */
[-C--:B------:R-:W-:Y:S01]  /*d3b0*/  FFMA.FTZ R67, R116, -R63.reuse, R219 ;  /* 0x8000003f74437223 */ /* 0x080fe200000100db */
[----:B------:R-:W-:Y:S01]  /*d3c0*/  FFMA.FTZ R66, R117, -R63, R220 ;  /* 0x8000003f75427223 */ /* 0x000fe200000100dc */
[----:B------:R-:W-:Y:S01]  /*d3d0*/  FMUL.FTZ R63, R107, UR42 ;  /* 0x0000002a6b3f7c20 */ /* 0x000fe20008410000 */
[CC--:B------:R-:W-:Y:S01]  /*d3e0*/  FFMA.FTZ R64, R155.reuse, R114.reuse, -R64 ;  /* 0x000000729b407223 */ /* 0x0c0fe20000010840 */
[----:B------:R-:W-:Y:S01]  /*d3f0*/  FFMA.FTZ R155, R155, R107, R154 ;  /* 0x0000006b9b9b7223 */ /* 0x000fe2000001009a */
[----:B------:R-:W-:Y:S01]  /*d400*/  FFMA.FTZ R68, R107, UR43, -R68 ;  /* 0x0000002b6b447c23 */ /* 0x000fe20008010844 */
[----:B------:R-:W-:Y:S01]  /*d410*/  FFMA.FTZ R117, R117, R114, R65 ;  /* 0x0000007275757223 */ /* 0x000fe20000010041 */
[----:B------:R-:W-:Y:S01]  /*d420*/  FMUL.FTZ R107, R107, R38 ;  /* 0x000000266b6b7220 */ /* 0x000fe20000410000 */
[C---:B------:R-:W-:Y:S01]  /*d430*/  FFMA.FTZ R65, R114.reuse, UR43, R63 ;  /* 0x0000002b72417c23 */ /* 0x040fe2000801003f */
[----:B------:R-:W-:Y:S01]  /*d440*/  FFMA.FTZ R69, R53, R62, R70 ;  /* 0x0000003e35457223 */ /* 0x000fe20000010046 */
[----:B------:R-:W-:Y:S01]  /*d450*/  FMUL.FTZ R114, R114, R38 ;  /* 0x0000002672727220 */ /* 0x000fe20000410000 */
[----:B------:R-:W-:Y:S01]  /*d460*/  FADD.FTZ R155, -R186, R155 ;  /* 0x0000009bba9b7221 */ /* 0x000fe20000010100 */
[----:B------:R-:W-:Y:S01]  /*d470*/  FMUL.FTZ R68, R67, R68 ;  /* 0x0000004443447220 */ /* 0x000fe20000410000 */
[----:B------:R-:W-:Y:S01]  /*d480*/  FADD.FTZ R116, R185, R64 ;  /* 0x00000040b9747221 */ /* 0x000fe20000010000 */
[C---:B------:R-:W-:Y:S01]  /*d490*/  FMUL.FTZ R63, R67.reuse, R107 ;  /* 0x0000006b433f7220 */ /* 0x040fe20000410000 */
[-C--:B------:R-:W-:Y:S01]  /*d4a0*/  FMUL.FTZ R64, R67, R114.reuse ;  /* 0x0000007243407220 */ /* 0x080fe20000410000 */
[----:B------:R-:W-:Y:S01]  /*d4b0*/  FADD.FTZ R32, R69, R32 ;  /* 0x0000002045207221 */ /* 0x000fe20000010000 */
[----:B------:R-:W-:Y:S01]  /*d4c0*/  FFMA.FTZ R69, R66, R65, R68 ;  /* 0x0000004142457223 */ /* 0x000fe20000010044 */
[----:B------:R-:W-:Y:S01]  /*d4d0*/  FMUL.FTZ R67, R118, R155 ;  /* 0x0000009b76437220 */ /* 0x000fe20000410000 */
[----:B------:R-:W-:Y:S01]  /*d4e0*/  FFMA.FTZ R33, R62, R37, R33 ;  /* 0x000000253e217223 */ /* 0x000fe20000010021 */
[----:B------:R-:W-:Y:S01]  /*d4f0*/  FMUL.FTZ R65, R55, R39 ;  /* 0x0000002737417220 */ /* 0x000fe20000410000 */
[C---:B------:R-:W-:Y:S01]  /*d500*/  FFMA.FTZ R62, R66.reuse, R114, R63 ;  /* 0x00000072423e7223 */ /* 0x040fe2000001003f */
[----:B------:R-:W-:Y:S01]  /*d510*/  FFMA.FTZ R63, R66, R107, -R64 ;  /* 0x0000006b423f7223 */ /* 0x000fe20000010840 */
[CC--:B------:R-:W-:Y:S01]  /*d520*/  FFMA.FTZ R66, R119.reuse, R116.reuse, R67 ;  /* 0x0000007477427223 */ /* 0x0c0fe20000010043 */
[-C--:B------:R-:W-:Y:S01]  /*d530*/  FFMA.FTZ R118, R118, -R65.reuse, R217 ;  /* 0x8000004176767223 */ /* 0x080fe200000100d9 */
[----:B------:R-:W-:Y:S01]  /*d540*/  FFMA.FTZ R68, R119, -R65, R218 ;  /* 0x8000004177447223 */ /* 0x000fe200000100da */
[----:B------:R-:W-:Y:S01]  /*d550*/  FMUL.FTZ R67, R116, UR42 ;  /* 0x0000002a74437c20 */ /* 0x000fe20008410000 */
[----:B------:R-:W-:Y:S01]  /*d560*/  FMUL.FTZ R64, R156, -R155 ;  /* 0x8000009b9c407220 */ /* 0x000fe20000410000 */
[C---:B------:R-:W-:Y:S01]  /*d570*/  FMUL.FTZ R65, R155.reuse, UR42 ;  /* 0x0000002a9b417c20 */ /* 0x040fe20008410000 */
[----:B0-----:R-:W-:Y:S01]  /*d580*/  FFMA.FTZ R72, R54, R117, R69 ;  /* 0x0000007536487223 */ /* 0x001fe20000010045 */
[-C--:B------:R-:W-:Y:S01]  /*d590*/  FMUL.FTZ R156, R156, -R116.reuse ;  /* 0x800000749c9c7220 */ /* 0x080fe20000410000 */
[----:B------:R-:W-:Y:S01]  /*d5a0*/  FFMA.FTZ R69, R155, UR43, -R67 ;  /* 0x0000002b9b457c23 */ /* 0x000fe20008010843 */
[----:B------:R-:W-:Y:S01]  /*d5b0*/  FFMA.FTZ R64, R157, R116, -R64 ;  /* 0x000000749d407223 */ /* 0x000fe20000010840 */
[C---:B------:R-:W-:Y:S01]  /*d5c0*/  FFMA.FTZ R67, R116.reuse, UR43, R65 ;  /* 0x0000002b74437c23 */ /* 0x040fe20008010041 */
[-C--:B------:R-:W-:Y:S01]  /*d5d0*/  FMUL.FTZ R115, R155, R39.reuse ;  /* 0x000000279b737220 */ /* 0x080fe20000410000 */
[----:B------:R-:W-:Y:S01]  /*d5e0*/  FMUL.FTZ R116, R116, R39 ;  /* 0x0000002774747220 */ /* 0x000fe20000410000 */
[----:B------:R-:W-:Y:S01]  /*d5f0*/  FFMA.FTZ R157, R157, R155, R156 ;  /* 0x0000009b9d9d7223 */ /* 0x000fe2000001009c */
        /* <DEDUP_REMOVED lines=8> */
[----:B------:R-:W-:Y:S01]  /*d680*/  FADD.FTZ R31, R72, R31 ;  /* 0x0000001f481f7221 */ /* 0x000fe20000010000 */
[C---:B------:R-:W-:Y:S01]  /*d690*/  FMUL.FTZ R68, R92.reuse, -R157 ;  /* 0x8000009d5c447220 */ /* 0x040fe20000410000 */
[----:B------:R-:W-:Y:S01]  /*d6a0*/  FMUL.FTZ R92, R92, -R183 ;  /* 0x800000b75c5c7220 */ /* 0x000fe20000410000 */
[----:B------:R-:W-:Y:S01]  /*d6b0*/  FMUL.FTZ R72, R120, R157 ;  /* 0x0000009d78487220 */ /* 0x000fe20000410000 */
[-C--:B------:R-:W-:Y:S01]  /*d6c0*/  FMUL.FTZ R69, R56, R40.reuse ;  /* 0x0000002838457220 */ /* 0x080fe20000410000 */
[----:B------:R-:W-:Y:S01]  /*d6d0*/  FMUL.FTZ R71, R183, UR42 ;  /* 0x0000002ab7477c20 */ /* 0x000fe20008410000 */
[C---:B------:R-:W-:Y:S01]  /*d6e0*/  FFMA.FTZ R70, R93.reuse, R183, -R68 ;  /* 0x000000b75d467223 */ /* 0x040fe20000010844 */
[----:B------:R-:W-:Y:S01]  /*d6f0*/  FFMA.FTZ R67, R93, R157, R92 ;  /* 0x0000009d5d437223 */ /* 0x000fe2000001005c */
[----:B------:R-:W-:Y:S01]  /*d700*/  FFMA.FTZ R68, R121, R183, R72 ;  /* 0x000000b779447223 */ /* 0x000fe20000010048 */
[----:B------:R-:W-:Y:S01]  /*d710*/  FFMA.FTZ R120, R120, -R69, R215 ;  /* 0x8000004578787223 */ /* 0x000fe200000100d7 */
[C---:B------:R-:W-:Y:S01]  /*d720*/  FMUL.FTZ R72, R157.reuse, UR42 ;  /* 0x0000002a9d487c20 */ /* 0x040fe20008410000 */
[C---:B------:R-:W-:Y:S01]  /*d730*/  FFMA.FTZ R71, R157.reuse, UR43, -R71 ;  /* 0x0000002b9d477c23 */ /* 0x040fe20008010847 */
[-C--:B------:R-:W-:Y:S01]  /*d740*/  FMUL.FTZ R92, R157, R40.reuse ;  /* 0x000000289d5c7220 */ /* 0x080fe20000410000 */
[----:B------:R-:W-:Y:S01]  /*d750*/  FMUL.FTZ R93, R183, R40 ;  /* 0x00000028b75d7220 */ /* 0x000fe20000410000 */
[----:B------:R-:W-:Y:S01]  /*d760*/  FFMA.FTZ R35, R66, R39, R35 ;  /* 0x0000002742237223 */ /* 0x000fe20000010023 */
[----:B------:R-:W-:Y:S01]  /*d770*/  FFMA.FTZ R73, R55, R66, R118 ;  /* 0x0000004237497223 */ /* 0x000fe20000010076 */
[----:B------:R-:W-:Y:S01]  /*d780*/  FADD.FTZ R182, -R182, R67 ;  /* 0x00000043b6b67221 */ /* 0x000fe20000010100 */
[----:B------:R-:W-:Y:S01]  /*d790*/  FFMA.FTZ R69, R121, -R69, R216 ;  /* 0x8000004579457223 */ /* 0x000fe200000100d8 */
[----:B------:R-:W-:Y:S01]  /*d7a0*/  FFMA.FTZ R72, R183, UR43, R72 ;  /* 0x0000002bb7487c23 */ /* 0x000fe20008010048 */
[CC--:B------:R-:W-:Y:S01]  /*d7b0*/  FMUL.FTZ R66, R120.reuse, R92.reuse ;  /* 0x0000005c78427220 */ /* 0x0c0fe20000410000 */
[C---:B------:R-:W-:Y:S01]  /*d7c0*/  FMUL.FTZ R67, R120.reuse, R93 ;  /* 0x0000005d78437220 */ /* 0x040fe20000410000 */
[----:B------:R-:W-:Y:S01]  /*d7d0*/  FMUL.FTZ R71, R120, R71 ;  /* 0x0000004778477220 */ /* 0x000fe20000410000 */
[----:B------:R-:W-:Y:S01]  /*d7e0*/  FADD.FTZ R181, R181, R70 ;  /* 0x00000046b5b57221 */ /* 0x000fe20000010000 */
[C---:B------:R-:W-:Y:S01]  /*d7f0*/  FFMA.FTZ R66, R69.reuse, R93, R66 ;  /* 0x0000005d45427223 */ /* 0x040fe20000010042 */
[C---:B------:R-:W-:Y:S01]  /*d800*/  FFMA.FTZ R67, R69.reuse, R92, -R67 ;  /* 0x0000005c45437223 */ /* 0x040fe20000010843 */
[----:B------:R-:W-:Y:S01]  /*d810*/  FFMA.FTZ R75, R69, R72, R71 ;  /* 0x00000048454b7223 */ /* 0x000fe20000010047 */
[CC--:B------:R-:W-:Y:S01]  /*d820*/  FMUL.FTZ R70, R94.reuse, -R182.reuse ;  /* 0x800000b65e467220 */ /* 0x0c0fe20000410000 */
[----:B------:R-:W-:Y:S01]  /*d830*/  FMUL.FTZ R69, R57, R41 ;  /* 0x0000002939457220 */ /* 0x000fe20000410000 */
[-C--:B------:R-:W-:Y:S01]  /*d840*/  FMUL.FTZ R94, R94, -R181.reuse ;  /* 0x800000b55e5e7220 */ /* 0x080fe20000410000 */
[----:B------:R-:W-:Y:S01]  /*d850*/  FADD.FTZ R30, R73, R30 ;  /* 0x0000001e491e7221 */ /* 0x000fe20000010000 */
[CC--:B------:R-:W-:Y:S01]  /*d860*/  FMUL.FTZ R72, R124.reuse, R182.reuse ;  /* 0x000000b67c487220 */ /* 0x0c0fe20000410000 */
[----:B------:R-:W-:Y:S01]  /*d870*/  FMUL.FTZ R73, R181, UR42 ;  /* 0x0000002ab5497c20 */ /* 0x000fe20008410000 */
[C---:B------:R-:W-:Y:S01]  /*d880*/  FFMA.FTZ R70, R95.reuse, R181, -R70 ;  /* 0x000000b55f467223 */ /* 0x040fe20000010846 */
[-C--:B------:R-:W-:Y:S01]  /*d890*/  FFMA.FTZ R71, R124, -R69.reuse, R213 ;  /* 0x800000457c477223 */ /* 0x080fe200000100d5 */
[----:B------:R-:W-:Y:S01]  /*d8a0*/  FFMA.FTZ R95, R95, R182, R94 ;  /* 0x000000b65f5f7223 */ /* 0x000fe2000001005e */
[C---:B------:R-:W-:Y:S01]  /*d8b0*/  FFMA.FTZ R69, R125.reuse, -R69, R214 ;  /* 0x800000457d457223 */ /* 0x040fe200000100d6 */
[----:B------:R-:W-:Y:S01]  /*d8c0*/  FFMA.FTZ R125, R125, R181, R72 ;  /* 0x000000b57d7d7223 */ /* 0x000fe20000010048 */
[----:B------:R-:W-:Y:S01]  /*d8d0*/  FFMA.FTZ R223, R68, R40, R223 ;  /* 0x0000002844df7223 */ /* 0x000fe200000100df */
[----:B------:R-:W-:Y:S01]  /*d8e0*/  FFMA.FTZ R74, R56, R68, R75 ;  /* 0x00000044384a7223 */ /* 0x000fe2000001004b */
[CC--:B------:R-:W-:Y:S01]  /*d8f0*/  FMUL.FTZ R94, R182.reuse, R41.reuse ;  /* 0x00000029b65e7220 */ /* 0x0c0fe20000410000 */
[----:B------:R-:W-:Y:S01]  /*d900*/  FMUL.FTZ R118, R181, R41 ;  /* 0x00000029b5767220 */ /* 0x000fe20000410000 */
[C---:B------:R-:W-:Y:S01]  /*d910*/  FMUL.FTZ R72, R182.reuse, UR42 ;  /* 0x0000002ab6487c20 */ /* 0x040fe20008410000 */
[----:B------:R-:W-:Y:S01]  /*d920*/  FFMA.FTZ R68, R182, UR43, -R73 ;  /* 0x0000002bb6447c23 */ /* 0x000fe20008010849 */
[----:B------:R-:W-:Y:S01]  /*d930*/  FADD.FTZ R119, R179, R70 ;  /* 0x00000046b3777221 */ /* 0x000fe20000010000 */
[----:B------:R-:W-:Y:S01]  /*d940*/  FADD.FTZ R75, -R180, R95 ;  /* 0x0000005fb44b7221 */ /* 0x000fe20000010100 */
[C---:B------:R-:W-:Y:S01]  /*d950*/  FMUL.FTZ R70, R71.reuse, R94 ;  /* 0x0000005e47467220 */ /* 0x040fe20000410000 */
[----:B------:R-:W-:Y:S01]  /*d960*/  FMUL.FTZ R95, R71, R118 ;  /* 0x00000076475f7220 */ /* 0x000fe20000410000 */
[----:B------:R-:W-:Y:S01]  /*d970*/  FFMA.FTZ R72, R181, UR43, R72 ;  /* 0x0000002bb5487c23 */ /* 0x000fe20008010048 */
[----:B------:R-:W-:Y:S01]  /*d980*/  FMUL.FTZ R71, R71, R68 ;  /* 0x0000004447477220 */ /* 0x000fe20000410000 */
[----:B------:R-:W-:Y:S01]  /*d990*/  FMUL.FTZ R68, R96, -R75 ;  /* 0x8000004b60447220 */ /* 0x000fe20000410000 */
[----:B------:R-:W-:Y:S01]  /*d9a0*/  FFMA.FTZ R34, R117, R38, R34 ;  /* 0x0000002675227223 */ /* 0x000fe20000010022 */
[----:B------:R-:W-:Y:S01]  /*d9b0*/  FADD.FTZ R29, R74, R29 ;  /* 0x0000001d4a1d7221 */ /* 0x000fe20000010000 */
[----:B------:R-:W-:Y:S01]  /*d9c0*/  FMUL.FTZ R96, R96, -R119 ;  /* 0x8000007760607220 */ /* 0x000fe20000410000 */
[C---:B------:R-:W-:Y:S01]  /*d9d0*/  FFMA.FTZ R117, R69.reuse, R118, R70 ;  /* 0x0000007645757223 */ /* 0x040fe20000010046 */
[----:B------:R-:W-:Y:S01]  /*d9e0*/  FFMA.FTZ R74, R69, R72, R71 ;  /* 0x00000048454a7223 */ /* 0x000fe20000010047 */
[----:B------:R-:W-:Y:S01]  /*d9f0*/  FMUL.FTZ R70, R58, R42 ;  /* 0x0000002a3a467220 */ /* 0x000fe20000410000 */
[CC--:B------:R-:W-:Y:S01]  /*da00*/  FMUL.FTZ R72, R126.reuse, R75.reuse ;  /* 0x0000004b7e487220 */ /* 0x0c0fe20000410000 */
[----:B------:R-:W-:Y:S01]  /*da10*/  FMUL.FTZ R71, R75, UR42 ;  /* 0x0000002a4b477c20 */ /* 0x000fe20008410000 */
[----:B------:R-:W-:Y:S01]  /*da20*/  FFMA.FTZ R95, R69, R94, -R95 ;  /* 0x0000005e455f7223 */ /* 0x000fe2000001085f */
[----:B------:R-:W-:Y:S01]  /*da30*/  FMUL.FTZ R73, R119, UR42 ;  /* 0x0000002a77497c20 */ /* 0x000fe20008410000 */
[C---:B------:R-:W-:Y:S01]  /*da40*/  FFMA.FTZ R69, R97.reuse, R75, R96 ;  /* 0x0000004b61457223 */ /* 0x040fe20000010060 */
[-C--:B------:R-:W-:Y:S01]  /*da50*/  FFMA.FTZ R68, R97, R119.reuse, -R68 ;  /* 0x0000007761447223 */ /* 0x080fe20000010844 */
[----:B------:R-:W-:Y:S01]  /*da60*/  FFMA.FTZ R126, R126, -R70, R211 ;  /* 0x800000467e7e7223 */ /* 0x000fe200000100d3 */
[----:B------:R-:W-:Y:S01]  /*da70*/  FFMA.FTZ R72, R127, R119, R72 ;  /* 0x000000777f487223 */ /* 0x000fe20000010048 */
[-C--:B------:R-:W-:Y:S01]  /*da80*/  FMUL.FTZ R97, R75, R42.reuse ;  /* 0x0000002a4b617220 */ /* 0x080fe20000410000 */
[----:B------:R-:W-:Y:S01]  /*da90*/  FFMA.FTZ R71, R119, UR43, R71 ;  /* 0x0000002b77477c23 */ /* 0x000fe20008010047 */
[----:B------:R-:W-:Y:S01]  /*daa0*/  FFMA.FTZ R73, R75, UR43, -R73 ;  /* 0x0000002b4b497c23 */ /* 0x000fe20008010849 */
[----:B------:R-:W-:Y:S01]  /*dab0*/  FMUL.FTZ R119, R119, R42 ;  /* 0x0000002a77777220 */ /* 0x000fe20000410000 */
[----:B------:R-:W-:Y:S01]  /*dac0*/  FADD.FTZ R75, -R178, R69 ;  /* 0x00000045b24b7221 */ /* 0x000fe20000010100 */
[----:B------:R-:W-:Y:S01]  /*dad0*/  FFMA.FTZ R70, R127, -R70, R212 ;  /* 0x800000467f467223 */ /* 0x000fe200000100d4 */
[C---:B------:R-:W-:Y:S01]  /*dae0*/  FMUL.FTZ R69, R126.reuse, R97 ;  /* 0x000000617e457220 */ /* 0x040fe20000410000 */
[----:B------:R-:W-:Y:S01]  /*daf0*/  FADD.FTZ R177, R177, R68 ;  /* 0x00000044b1b17221 */ /* 0x000fe20000010000 */
[C---:B------:R-:W-:Y:S01]  /*db00*/  FMUL.FTZ R96, R126.reuse, R119 ;  /* 0x000000777e607220 */ /* 0x040fe20000410000 */
[----:B------:R-:W-:Y:S01]  /*db10*/  FMUL.FTZ R126, R126, R73 ;  /* 0x000000497e7e7220 */ /* 0x000fe20000410000 */
[----:B------:R-:W-:Y:S01]  /*db20*/  FMUL.FTZ R68, R98, -R75 ;  /* 0x8000004b62447220 */ /* 0x000fe20000410000 */
[C---:B------:R-:W-:Y:S01]  /*db30*/  FFMA.FTZ R120, R70.reuse, R119, R69 ;  /* 0x0000007746787223 */ /* 0x040fe20000010045 */
[----:B------:R-:W-:Y:S01]  /*db40*/  FMUL.FTZ R69, R59, R43 ;  /* 0x0000002b3b457220 */ /* 0x000fe20000410000 */
[C---:B------:R-:W-:Y:S01]  /*db50*/  FFMA.FTZ R96, R70.reuse, R97, -R96 ;  /* 0x0000006146607223 */ /* 0x040fe20000010860 */
[----:B------:R-:W-:Y:S01]  /*db60*/  FFMA.FTZ R73, R70, R71, R126 ;  /* 0x0000004746497223 */ /* 0x000fe2000001007e */
[-C--:B------:R-:W-:Y:S01]  /*db70*/  FFMA.FTZ R68, R99, R177.reuse, -R68 ;  /* 0x000000b163447223 */ /* 0x080fe20000010844 */
[----:B------:R-:W-:Y:S01]  /*db80*/  FMUL.FTZ R98, R98, -R177 ;  /* 0x800000b162627220 */ /* 0x000fe20000410000 */
[C---:B------:R-:W-:Y:S01]  /*db90*/  FMUL.FTZ R70, R128.reuse, R75 ;  /* 0x0000004b80467220 */ /* 0x040fe20000410000 */
[-C--:B------:R-:W-:Y:S01]  /*dba0*/  FFMA.FTZ R71, R128, -R69.reuse, R209 ;  /* 0x8000004580477223 */ /* 0x080fe200000100d1 */
[----:B------:R-:W-:Y:S01]  /*dbb0*/  FFMA.FTZ R69, R129, -R69, R210 ;  /* 0x8000004581457223 */ /* 0x000fe200000100d2 */
[----:B------:R-:W-:Y:S01]  /*dbc0*/  FADD.FTZ R175, R175, R68 ;  /* 0x00000044afaf7221 */ /* 0x000fe20000010000 */
[----:B------:R-:W-:Y:S01]  /*dbd0*/  FFMA.FTZ R99, R99, R75, R98 ;  /* 0x0000004b63637223 */ /* 0x000fe20000010062 */
[----:B------:R-:W-:Y:S01]  /*dbe0*/  FFMA.FTZ R129, R129, R177, R70 ;  /* 0x000000b181817223 */ /* 0x000fe20000010046 */
[----:B------:R-:W-:Y:S01]  /*dbf0*/  FMUL.FTZ R68, R75, UR42 ;  /* 0x0000002a4b447c20 */ /* 0x000fe20008410000 */
[----:B------:R-:W-:Y:S01]  /*dc00*/  FFMA.FTZ R224, R125, R41, R224 ;  /* 0x000000297de07223 */ /* 0x000fe200000100e0 */
[----:B------:R-:W-:Y:S01]  /*dc10*/  FMUL.FTZ R70, R177, UR42 ;  /* 0x0000002ab1467c20 */ /* 0x000fe20008410000 */
[----:B------:R-:W-:Y:S01]  /*dc20*/  FMUL.FTZ R98, R75, R43 ;  /* 0x0000002b4b627220 */ /* 0x000fe20000410000 */
[----:B------:R-:W-:Y:S01]  /*dc30*/  FFMA.FTZ R125, R57, R125, R74 ;  /* 0x0000007d397d7223 */ /* 0x000fe2000001004a */
[----:B------:R-:W-:Y:S01]  /*dc40*/  FFMA.FTZ R225, R72, R42, R225 ;  /* 0x0000002a48e17223 */ /* 0x000fe200000100e1 */
[----:B------:R-:W-:Y:S01]  /*dc50*/  FFMA.FTZ R74, R58, R72, R73 ;  /* 0x000000483a4a7223 */ /* 0x000fe20000010049 */
[----:B------:R-:W-:Y:S01]  /*dc60*/  FFMA.FTZ R72, R177, UR43, R68 ;  /* 0x0000002bb1487c23 */ /* 0x000fe20008010044 */
[----:B------:R-:W-:Y:S01]  /*dc70*/  FFMA.FTZ R70, R75, UR43, -R70 ;  /* 0x0000002b4b467c23 */ /* 0x000fe20008010846 */
[----:B------:R-:W-:Y:S01]  /*dc80*/  FMUL.FTZ R122, R177, R43 ;  /* 0x0000002bb17a7220 */ /* 0x000fe20000410000 */
[C---:B------:R-:W-:Y:S01]  /*dc90*/  FMUL.FTZ R68, R71.reuse, R98 ;  /* 0x0000006247447220 */ /* 0x040fe20000410000 */
[----:B------:R-:W-:Y:S01]  /*dca0*/  FADD.FTZ R75, -R176, R99 ;  /* 0x00000063b04b7221 */ /* 0x000fe20000010100 */
[----:B------:R-:W-:Y:S01]  /*dcb0*/  FMUL.FTZ R73, R71, R70 ;  /* 0x0000004647497220 */ /* 0x000fe20000410000 */
[C---:B------:R-:W-:Y:S01]  /*dcc0*/  FMUL.FTZ R70, R100.reuse, -R175 ;  /* 0x800000af64467220 */ /* 0x040fe20000410000 */
[-C--:B------:R-:W-:Y:S01]  /*dcd0*/  FFMA.FTZ R99, R69, R122.reuse, R68 ;  /* 0x0000007a45637223 */ /* 0x080fe20000010044 */
[----:B------:R-:W-:Y:S01]  /*dce0*/  FMUL.FTZ R68, R100, -R75 ;  /* 0x8000004b64447220 */ /* 0x000fe20000410000 */
[----:B------:R-:W-:Y:S01]  /*dcf0*/  FMUL.FTZ R71, R71, R122 ;  /* 0x0000007a47477220 */ /* 0x000fe20000410000 */
[----:B------:R-:W-:Y:S01]  /*dd00*/  FFMA.FTZ R72, R69, R72, R73 ;  /* 0x0000004845487223 */ /* 0x000fe20000010049 */
[----:B------:R-:W-:Y:S01]  /*dd10*/  FADD.FTZ R27, R74, R27 ;  /* 0x0000001b4a1b7221 */ /* 0x000fe20000010000 */
[C---:B------:R-:W-:Y:S01]  /*dd20*/  FFMA.FTZ R68, R101.reuse, R175, -R68 ;  /* 0x000000af65447223 */ /* 0x040fe20000010844 */
[-C--:B------:R-:W-:Y:S01]  /*dd30*/  FFMA.FTZ R101, R101, R75.reuse, R70 ;  /* 0x0000004b65657223 */ /* 0x080fe20000010046 */
[----:B------:R-:W-:Y:S01]  /*dd40*/  FFMA.FTZ R100, R69, R98, -R71 ;  /* 0x0000006245647223 */ /* 0x000fe20000010847 */
[----:B------:R-:W-:Y:S01]  /*dd50*/  FMUL.FTZ R69, R80, R44 ;  /* 0x0000002c50457220 */ /* 0x000fe20000410000 */
[----:B------:R-:W-:Y:S01]  /*dd60*/  FADD.FTZ R124, R173, R68 ;  /* 0x00000044ad7c7221 */ /* 0x000fe20000010000 */
[----:B------:R-:W-:Y:S01]  /*dd70*/  FMUL.FTZ R68, R130, R75 ;  /* 0x0000004b82447220 */ /* 0x000fe20000410000 */
[----:B------:R-:W-:Y:S01]  /*dd80*/  FADD.FTZ R174, -R174, R101 ;  /* 0x00000065aeae7221 */ /* 0x000fe20000010100 */
[----:B------:R-:W-:Y:S01]  /*dd90*/  FFMA.FTZ R226, R129, R43, R226 ;  /* 0x0000002b81e27223 */ /* 0x000fe200000100e2 */
[----:B------:R-:W-:Y:S01]  /*dda0*/  FFMA.FTZ R129, R59, R129, R72 ;  /* 0x000000813b817223 */ /* 0x000fe20000010048 */
[-C--:B------:R-:W-:Y:S01]  /*ddb0*/  FFMA.FTZ R130, R130, -R69.reuse, R207 ;  /* 0x8000004582827223 */ /* 0x080fe200000100cf */
[C---:B------:R-:W-:Y:S01]  /*ddc0*/  FFMA.FTZ R74, R131.reuse, -R69, R208 ;  /* 0x80000045834a7223 */ /* 0x040fe200000100d0 */
[----:B------:R-:W-:Y:S01]  /*ddd0*/  FFMA.FTZ R72, R131, R175, R68 ;  /* 0x000000af83487223 */ /* 0x000fe20000010044 */
[C---:B------:R-:W-:Y:S01]  /*dde0*/  FMUL.FTZ R69, R102.reuse, -R124 ;  /* 0x8000007c66457220 */ /* 0x040fe20000410000 */
[-C--:B------:R-:W-:Y:S01]  /*ddf0*/  FMUL.FTZ R68, R102, -R174.reuse ;  /* 0x800000ae66447220 */ /* 0x080fe20000410000 */
[----:B------:R-:W-:Y:S01]  /*de00*/  FMUL.FTZ R71, R175, UR42 ;  /* 0x0000002aaf477c20 */ /* 0x000fe20008410000 */
[----:B------:R-:W-:Y:S01]  /*de10*/  FMUL.FTZ R70, R75, UR42 ;  /* 0x0000002a4b467c20 */ /* 0x000fe20008410000 */
[C---:B------:R-:W-:Y:S01]  /*de20*/  FFMA.FTZ R69, R103.reuse, R174, R69 ;  /* 0x000000ae67457223 */ /* 0x040fe20000010045 */
[----:B------:R-:W-:Y:S01]  /*de30*/  FFMA.FTZ R68, R103, R124, -R68 ;  /* 0x0000007c67447223 */ /* 0x000fe20000010844 */
[----:B------:R-:W-:Y:S01]  /*de40*/  FFMA.FTZ R73, R75, UR43, -R71 ;  /* 0x0000002b4b497c23 */ /* 0x000fe20008010847 */
[----:B------:R-:W-:Y:S01]  /*de50*/  FFMA.FTZ R71, R175, UR43, R70 ;  /* 0x0000002baf477c23 */ /* 0x000fe20008010046 */
[----:B------:R-:W-:Y:S01]  /*de60*/  FADD.FTZ R69, -R172, R69 ;  /* 0x00000045ac457221 */ /* 0x000fe20000010100 */
[----:B------:R-:W-:Y:S01]  /*de70*/  FADD.FTZ R171, R171, R68 ;  /* 0x00000044abab7221 */ /* 0x000fe20000010000 */
[----:B------:R-:W-:Y:S01]  /*de80*/  FMUL.FTZ R76, R130, R73 ;  /* 0x00000049824c7220 */ /* 0x000fe20000410000 */
[-C--:B------:R-:W-:Y:S01]  /*de90*/  FMUL.FTZ R101, R75, R44.reuse ;  /* 0x0000002c4b657220 */ /* 0x080fe20000410000 */
[C---:B------:R-:W-:Y:S01]  /*dea0*/  FMUL.FTZ R68, R104.reuse, -R69 ;  /* 0x8000004568447220 */ /* 0x040fe20000410000 */
[----:B------:R-:W-:Y:S01]  /*deb0*/  FMUL.FTZ R70, R104, -R171 ;  /* 0x800000ab68467220 */ /* 0x000fe20000410000 */
[----:B------:R-:W-:Y:S01]  /*dec0*/  FFMA.FTZ R71, R74, R71, R76 ;  /* 0x000000474a477223 */ /* 0x000fe2000001004c */
[-C--:B------:R-:W-:Y:S01]  /*ded0*/  FFMA.FTZ R227, R72, R44.reuse, R227 ;  /* 0x0000002c48e37223 */ /* 0x080fe200000100e3 */
[C---:B------:R-:W-:Y:S01]  /*dee0*/  FFMA.FTZ R68, R105.reuse, R171, -R68 ;  /* 0x000000ab69447223 */ /* 0x040fe20000010844 */
[----:B------:R-:W-:Y:S01]  /*def0*/  FFMA.FTZ R105, R105, R69, R70 ;  /* 0x0000004569697223 */ /* 0x000fe20000010046 */
[----:B------:R-:W-:Y:S01]  /*df00*/  FMUL.FTZ R103, R175, R44 ;  /* 0x0000002caf677220 */ /* 0x000fe20000410000 */
[----:B------:R-:W-:Y:S01]  /*df10*/  FMUL.FTZ R75, R130, R101 ;  /* 0x00000065824b7220 */ /* 0x000fe20000410000 */
[----:B------:R-:W-:Y:S01]  /*df20*/  FFMA.FTZ R72, R80, R72, R71 ;  /* 0x0000004850487223 */ /* 0x000fe20000010047 */
[----:B------:R-:W-:Y:S01]  /*df30*/  FADD.FTZ R170, -R170, R105 ;  /* 0x00000069aaaa7221 */ /* 0x000fe20000010100 */
[----:B------:R-:W-:Y:S01]  /*df40*/  FMUL.FTZ R71, R81, R45 ;  /* 0x0000002d51477220 */ /* 0x000fe20000410000 */
[----:B------:R-:W-:Y:S01]  /*df50*/  FADD.FTZ R68, R169, R68 ;  /* 0x00000044a9447221 */ /* 0x000fe20000010000 */
[----:B------:R-:W-:Y:S01]  /*df60*/  FFMA.FTZ R102, R74, R103, R75 ;  /* 0x000000674a667223 */ /* 0x000fe2000001004b */
        /* <DEDUP_REMOVED lines=9> */
[----:B------:R-:W-:Y:S01]  /*e000*/  FMUL.FTZ R105, R124, UR42 ;  /* 0x0000002a7c697c20 */ /* 0x000fe20008410000 */
[----:B------:R-:W-:Y:S01]  /*e010*/  FFMA.FTZ R76, R133, R124, R73 ;  /* 0x0000007c854c7223 */ /* 0x000fe20000010049 */
[----:B------:R-:W-:Y:S01]  /*e020*/  FADD.FTZ R78, -R168, R71 ;  /* 0x00000047a84e7221 */ /* 0x000fe20000010100 */
[----:B------:R-:W-:Y:S01]  /*e030*/  FMUL.FTZ R71, R110, -R167 ;  /* 0x800000a76e477220 */ /* 0x000fe20000410000 */
[----:B------:R-:W-:Y:S01]  /*e040*/  FFMA.FTZ R104, R74, R101, -R130 ;  /* 0x000000654a687223 */ /* 0x000fe20000010882 */
[----:B------:R-:W-:Y:S01]  /*e050*/  FMUL.FTZ R73, R174, UR42 ;  /* 0x0000002aae497c20 */ /* 0x000fe20008410000 */
[-C--:B------:R-:W-:Y:S01]  /*e060*/  FMUL.FTZ R70, R110, -R78.reuse ;  /* 0x8000004e6e467220 */ /* 0x080fe20000410000 */
[----:B------:R-:W-:Y:S01]  /*e070*/  FFMA.FTZ R74, R174, UR43, -R105 ;  /* 0x0000002bae4a7c23 */ /* 0x000fe20008010869 */
[C---:B------:R-:W-:Y:S01]  /*e080*/  FFMA.FTZ R71, R111.reuse, R78, R71 ;  /* 0x0000004e6f477223 */ /* 0x040fe20000010047 */
[----:B------:R-:W-:Y:S01]  /*e090*/  FADD.FTZ R25, R72, R25 ;  /* 0x0000001948197221 */ /* 0x000fe20000010000 */
[----:B------:R-:W-:Y:S01]  /*e0a0*/  FFMA.FTZ R72, R124, UR43, R73 ;  /* 0x0000002b7c487c23 */ /* 0x000fe20008010049 */
[----:B------:R-:W-:Y:S01]  /*e0b0*/  FFMA.FTZ R70, R111, R167, -R70 ;  /* 0x000000a76f467223 */ /* 0x000fe20000010846 */
[----:B------:R-:W-:Y:S01]  /*e0c0*/  FMUL.FTZ R73, R77, R74 ;  /* 0x0000004a4d497220 */ /* 0x000fe20000410000 */
[----:B------:R-:W-:Y:S01]  /*e0d0*/  FADD.FTZ R166, -R166, R71 ;  /* 0x00000047a6a67221 */ /* 0x000fe20000010100 */
[----:B------:R-:W-:Y:S01]  /*e0e0*/  FMUL.FTZ R74, R134, R69 ;  /* 0x00000045864a7220 */ /* 0x000fe20000410000 */
[----:B------:R-:W-:Y:S01]  /*e0f0*/  FADD.FTZ R165, R165, R70 ;  /* 0x00000046a5a57221 */ /* 0x000fe20000010000 */
[----:B------:R-:W-:Y:S01]  /*e100*/  FFMA.FTZ R110, R75, R72, R73 ;  /* 0x000000484b6e7223 */ /* 0x000fe20000010049 */
[----:B------:R-:W-:Y:S01]  /*e110*/  FMUL.FTZ R72, R82, R46 ;  /* 0x0000002e52487220 */ /* 0x000fe20000410000 */
[C---:B------:R-:W-:Y:S01]  /*e120*/  FMUL.FTZ R70, R112.reuse, -R166 ;  /* 0x800000a670467220 */ /* 0x040fe20000410000 */
[-C--:B------:R-:W-:Y:S01]  /*e130*/  FMUL.FTZ R71, R112, -R165.reuse ;  /* 0x800000a570477220 */ /* 0x080fe20000410000 */
[----:B------:R-:W-:Y:S01]  /*e140*/  FMUL.FTZ R111, R69, R46 ;  /* 0x0000002e456f7220 */ /* 0x000fe20000410000 */
[-C--:B------:R-:W-:Y:S01]  /*e150*/  FFMA.FTZ R134, R134, -R72.reuse, R203 ;  /* 0x8000004886867223 */ /* 0x080fe200000100cb */
[----:B------:R-:W-:Y:S01]  /*e160*/  FFMA.FTZ R70, R113, R165, -R70 ;  /* 0x000000a571467223 */ /* 0x000fe20000010846 */
[C---:B------:R-:W-:Y:S01]  /*e170*/  FFMA.FTZ R72, R135.reuse, -R72, R204 ;  /* 0x8000004887487223 */ /* 0x040fe200000100cc */
[----:B------:R-:W-:Y:S01]  /*e180*/  FFMA.FTZ R135, R135, R171, R74 ;  /* 0x000000ab87877223 */ /* 0x000fe2000001004a */
[----:B------:R-:W-:Y:S01]  /*e190*/  FFMA.FTZ R71, R113, R166, R71 ;  /* 0x000000a671477223 */ /* 0x000fe20000010047 */
[----:B------:R-:W-:Y:S01]  /*e1a0*/  FMUL.FTZ R74, R171, UR42 ;  /* 0x0000002aab4a7c20 */ /* 0x000fe20008410000 */
[----:B------:R-:W-:Y:S01]  /*e1b0*/  FADD.FTZ R163, R163, R70 ;  /* 0x00000046a3a37221 */ /* 0x000fe20000010000 */
[C---:B------:R-:W-:Y:S01]  /*e1c0*/  FMUL.FTZ R70, R69.reuse, UR42 ;  /* 0x0000002a45467c20 */ /* 0x040fe20008410000 */
[----:B------:R-:W-:Y:S01]  /*e1d0*/  FADD.FTZ R164, -R164, R71 ;  /* 0x00000047a4a47221 */ /* 0x000fe20000010100 */
[----:B------:R-:W-:Y:S01]  /*e1e0*/  FFMA.FTZ R73, R69, UR43, -R74 ;  /* 0x0000002b45497c23 */ /* 0x000fe2000801084a */
[C---:B------:R-:W-:Y:S01]  /*e1f0*/  FMUL.FTZ R69, R148.reuse, -R163 ;  /* 0x800000a394457220 */ /* 0x040fe20000410000 */
[----:B------:R-:W-:Y:S01]  /*e200*/  FFMA.FTZ R71, R171, UR43, R70 ;  /* 0x0000002bab477c23 */ /* 0x000fe20008010046 */
[-C--:B------:R-:W-:Y:S01]  /*e210*/  FMUL.FTZ R70, R148, -R164.reuse ;  /* 0x800000a494467220 */ /* 0x080fe20000410000 */
[-C--:B------:R-:W-:Y:S01]  /*e220*/  FMUL.FTZ R108, R174, R45.reuse ;  /* 0x0000002dae6c7220 */ /* 0x080fe20000410000 */
[C---:B------:R-:W-:Y:S01]  /*e230*/  FFMA.FTZ R69, R149.reuse, R164, R69 ;  /* 0x000000a495457223 */ /* 0x040fe20000010045 */
[----:B------:R-:W-:Y:S01]  /*e240*/  FMUL.FTZ R124, R124, R45 ;  /* 0x0000002d7c7c7220 */ /* 0x000fe20000410000 */
[----:B------:R-:W-:Y:S01]  /*e250*/  FFMA.FTZ R70, R149, R163, -R70 ;  /* 0x000000a395467223 */ /* 0x000fe20000010846 */
[C---:B------:R-:W-:Y:S01]  /*e260*/  FMUL.FTZ R126, R77.reuse, R108 ;  /* 0x0000006c4d7e7220 */ /* 0x040fe20000410000 */
[----:B------:R-:W-:Y:S01]  /*e270*/  FADD.FTZ R162, -R162, R69 ;  /* 0x00000045a2a27221 */ /* 0x000fe20000010100 */
[----:B------:R-:W-:Y:S01]  /*e280*/  FMUL.FTZ R105, R77, R124 ;  /* 0x0000007c4d697220 */ /* 0x000fe20000410000 */
[----:B------:R-:W-:Y:S01]  /*e290*/  FMUL.FTZ R69, R136, R170 ;  /* 0x000000aa88457220 */ /* 0x000fe20000410000 */
[----:B------:R-:W-:Y:S01]  /*e2a0*/  FMUL.FTZ R113, R171, R46 ;  /* 0x0000002eab717220 */ /* 0x000fe20000410000 */
[----:B------:R-:W-:Y:S01]  /*e2b0*/  FADD.FTZ R161, R161, R70 ;  /* 0x00000046a1a17221 */ /* 0x000fe20000010000 */
[C---:B------:R-:W-:Y:S01]  /*e2c0*/  FFMA.FTZ R109, R75.reuse, R124, R126 ;  /* 0x0000007c4b6d7223 */ /* 0x040fe2000001007e */
[----:B------:R-:W-:Y:S01]  /*e2d0*/  FFMA.FTZ R105, R75, R108, -R105 ;  /* 0x0000006c4b697223 */ /* 0x000fe20000010869 */
[----:B------:R-:W-:Y:S01]  /*e2e0*/  FFMA.FTZ R173, R81, R76, R110 ;  /* 0x0000004c51ad7223 */ /* 0x000fe2000001006e */
[----:B------:R-:W-:Y:S01]  /*e2f0*/  FFMA.FTZ R174, R137, R68, R69 ;  /* 0x0000004489ae7223 */ /* 0x000fe20000010045 */
[C---:B------:R-:W-:Y:S01]  /*e300*/  FMUL.FTZ R75, R134.reuse, R111 ;  /* 0x0000006f864b7220 */ /* 0x040fe20000410000 */
[C---:B------:R-:W-:Y:S01]  /*e310*/  FMUL.FTZ R74, R134.reuse, R73 ;  /* 0x00000049864a7220 */ /* 0x040fe20000410000 */
[----:B------:R-:W-:Y:S01]  /*e320*/  FMUL.FTZ R110, R134, R113 ;  /* 0x00000071866e7220 */ /* 0x000fe20000410000 */
[C---:B------:R-:W-:Y:S01]  /*e330*/  FMUL.FTZ R69, R150.reuse, -R161 ;  /* 0x800000a196457220 */ /* 0x040fe20000410000 */
[-C--:B------:R-:W-:Y:S01]  /*e340*/  FMUL.FTZ R70, R150, -R162.reuse ;  /* 0x800000a296467220 */ /* 0x080fe20000410000 */
[C---:B------:R-:W-:Y:S01]  /*e350*/  FFMA.FTZ R112, R72.reuse, R113, R75 ;  /* 0x0000007148707223 */ /* 0x040fe2000001004b */
[C---:B------:R-:W-:Y:S01]  /*e360*/  FFMA.FTZ R110, R72.reuse, R111, -R110 ;  /* 0x0000006f486e7223 */ /* 0x040fe2000001086e */
[----:B------:R-:W-:Y:S01]  /*e370*/  FFMA.FTZ R175, R72, R71, R74 ;  /* 0x0000004748af7223 */ /* 0x000fe2000001004a */
[C---:B------:R-:W-:Y:S01]  /*e380*/  FFMA.FTZ R69, R151.reuse, R162, R69 ;  /* 0x000000a297457223 */ /* 0x040fe20000010045 */
[----:B------:R-:W-:Y:S01]  /*e390*/  FFMA.FTZ R70, R151, R161, -R70 ;  /* 0x000000a197467223 */ /* 0x000fe20000010846 */
[----:B------:R-:W-:Y:S01]  /*e3a0*/  SHF.L.U32 R72, R91, 0x5, RZ ;  /* 0x000000055b487819 */ /* 0x000fe200000006ff */
[----:B------:R-:W-:Y:S01]  /*e3b0*/  FMUL.FTZ R71, R83, R47 ;  /* 0x0000002f53477220 */ /* 0x000fe20000410000 */
[----:B------:R-:W-:Y:S01]  /*e3c0*/  FADD.FTZ R160, -R160, R69 ;  /* 0x00000045a0a07221 */ /* 0x000fe20000010100 */
[----:B------:R-:W-:Y:S01]  /*e3d0*/  FADD.FTZ R159, R159, R70 ;  /* 0x000000469f9f7221 */ /* 0x000fe20000010000 */
[----:B------:R-:W-:Y:S01]  /*e3e0*/  IADD3 R69, R72, 0x1, RZ ;  /* 0x0000000148457810 */ /* 0x000fe20007ffe0ff */
[-C--:B------:R-:W-:Y:S01]  /*e3f0*/  FFMA.FTZ R75, R136, -R71.reuse, R201 ;  /* 0x80000047884b7223 */ /* 0x080fe200000100c9 */
[----:B------:R-:W-:Y:S01]  /*e400*/  FFMA.FTZ R73, R137, -R71, R202 ;  /* 0x8000004789497223 */ /* 0x000fe200000100ca */
[----:B------:R-:W-:Y:S01]  /*e410*/  IADD3 R70, R72, 0x2, RZ ;  /* 0x0000000248467810 */ /* 0x000fe20007ffe0ff */
[----:B------:R-:W-:Y:S01]  /*e420*/  FMUL.FTZ R71, R68, UR42 ;  /* 0x0000002a44477c20 */ /* 0x000fe20008410000 */
[-C--:B------:R-:W-:Y:S01]  /*e430*/  LEA.HI.SX32 R179, R69, R72.reuse, 0x1b ;  /* 0x0000004845b37211 */ /* 0x080fe200078fdaff */
[----:B------:R-:W-:Y:S01]  /*e440*/  FMUL.FTZ R69, R170, UR42 ;  /* 0x0000002aaa457c20 */ /* 0x000fe20008410000 */
[----:B------:R-:W-:Y:S01]  /*e450*/  LEA.HI.SX32 R127, R70, R72, 0x1b ;  /* 0x00000048467f7211 */ /* 0x000fe200078fdaff */
[----:B------:R-:W-:Y:S01]  /*e460*/  FFMA.FTZ R229, R76, R45, R229 ;  /* 0x0000002d4ce57223 */ /* 0x000fe200000100e5 */
[----:B------:R-:W-:Y:S01]  /*e470*/  FFMA.FTZ R70, R170, UR43, -R71 ;  /* 0x0000002baa467c23 */ /* 0x000fe20008010847 */
[----:B------:R-:W-:Y:S01]  /*e480*/  FMUL.FTZ R76, R88, R52 ;  /* 0x00000034584c7220 */ /* 0x000fe20000410000 */
[-C--:B------:R-:W-:Y:S01]  /*e490*/  FMUL.FTZ R170, R170, R47.reuse ;  /* 0x0000002faaaa7220 */ /* 0x080fe20000410000 */
[C---:B------:R-:W-:Y:S01]  /*e4a0*/  FFMA.FTZ R178, R68.reuse, UR43, R69 ;  /* 0x0000002b44b27c23 */ /* 0x040fe20008010045 */
[----:B------:R-:W-:Y:S01]  /*e4b0*/  FMUL.FTZ R126, R68, R47 ;  /* 0x0000002f447e7220 */ /* 0x000fe20000410000 */
[C---:B------:R-:W-:Y:S01]  /*e4c0*/  LEA.HI.SX32 R177, R72.reuse, R72, 0x1b ;  /* 0x0000004848b17211 */ /* 0x040fe200078fdaff */
[----:B------:R-:W-:Y:S01]  /*e4d0*/  FMUL.FTZ R69, R159, R52 ;  /* 0x000000349f457220 */ /* 0x000fe20000410000 */
[----:B------:R-:W-:Y:S01]  /*e4e0*/  FFMA.FTZ R77, R147, -R76, R194 ;  /* 0x8000004c934d7223 */ /* 0x000fe200000100c2 */
[----:B------:R-:W-:Y:S01]  /*e4f0*/  IADD3 R181, R72, 0x3, RZ ;  /* 0x0000000348b57810 */ /* 0x000fe20007ffe0ff */
[----:B------:R-:W-:Y:S01]  /*e500*/  FMUL.FTZ R68, R75, R170 ;  /* 0x000000aa4b447220 */ /* 0x000fe20000410000 */
[----:B------:R-:W-:Y:S01]  /*e510*/  FMUL.FTZ R74, R87, R51 ;  /* 0x00000033574a7220 */ /* 0x000fe20000410000 */
[----:B------:R-:W-:Y:S01]  /*e520*/  FFMA.FTZ R76, R146, -R76, R193 ;  /* 0x8000004c924c7223 */ /* 0x000fe200000100c1 */
[----:B------:R-:W-:Y:S01]  /*e530*/  FMUL.FTZ R71, R160, R52 ;  /* 0x00000034a0477220 */ /* 0x000fe20000410000 */
[----:B------:R-:W-:Y:S01]  /*e540*/  FADD.FTZ R28, R125, R28 ;  /* 0x0000001c7d1c7221 */ /* 0x000fe20000010000 */
[C---:B------:R-:W-:Y:S01]  /*e550*/  FMUL.FTZ R125, R75.reuse, R70 ;  /* 0x000000464b7d7220 */ /* 0x040fe20000410000 */
[----:B------:R-:W-:Y:S01]  /*e560*/  FMUL.FTZ R121, R75, R126 ;  /* 0x0000007e4b797220 */ /* 0x000fe20000410000 */
[----:B------:R-:W-:Y:S01]  /*e570*/  LEA R177, R177, R36, 0x2 ;  /* 0x00000024b1b17211 */ /* 0x000fe200078e10ff */
[----:B------:R-:W-:Y:S01]  /*e580*/  FMUL.FTZ R128, R88, R69 ;  /* 0x0000004558807220 */ /* 0x000fe20000410000 */
[----:B------:R-:W-:Y:S01]  /*e590*/  LEA.HI.SX32 R181, R181, R72, 0x1b ;  /* 0x00000048b5b57211 */ /* 0x000fe200078fdaff */
[----:B------:R-:W-:Y:S01]  /*e5a0*/  FFMA.FTZ R123, R73, R126, R68 ;  /* 0x0000007e497b7223 */ /* 0x000fe20000010044 */
[----:B------:R-:W-:Y:S01]  /*e5b0*/  FFMA.FTZ R75, R145, -R74, R191 ;  /* 0x8000004a914b7223 */ /* 0x000fe200000100bf */
[----:B------:R-:W-:Y:S01]  /*e5c0*/  FMUL.FTZ R68, R76, R71 ;  /* 0x000000474c447220 */ /* 0x000fe20000410000 */
[----:B------:R-:W-:Y:S01]  /*e5d0*/  FMUL.FTZ R72, R86, R50 ;  /* 0x0000003256487220 */ /* 0x000fe20000410000 */
[----:B------:R-:W-:Y:S01]  /*e5e0*/  FFMA.FTZ R74, R144, -R74, R192 ;  /* 0x8000004a904a7223 */ /* 0x000fe200000100c0 */
[----:B------:R-:W-:Y:S01]  /*e5f0*/  FMUL.FTZ R134, R162, R51 ;  /* 0x00000033a2867220 */ /* 0x000fe20000410000 */
[C---:B------:R-:W-:Y:S01]  /*e600*/  FFMA.FTZ R121, R73.reuse, R170, -R121 ;  /* 0x000000aa49797223 */ /* 0x040fe20000010879 */
[----:B------:R-:W-:Y:S01]  /*e610*/  FFMA.FTZ R178, R73, R178, R125 ;  /* 0x000000b249b27223 */ /* 0x000fe2000001007d */
[----:B------:R-:W-:Y:S01]  /*e620*/  FMUL.FTZ R70, R76, R69 ;  /* 0x000000454c467220 */ /* 0x000fe20000410000 */
[----:B------:R-:W-:Y:S01]  /*e630*/  LEA R179, R179, R36, 0x2 ;  /* 0x00000024b3b37211 */ /* 0x000fe200078e10ff */
[----:B------:R-:W-:Y:S01]  /*e640*/  FMUL.FTZ R130, R88, R71 ;  /* 0x0000004758827220 */ /* 0x000fe20000410000 */
[----:B------:R0:W-:Y:S01]  /*e650*/  STS [R177+0x8400], R128 ;  /* 0x00840080b1007388 */ /* 0x0001e20000000800 */
[----:B------:R-:W-:Y:S01]  /*e660*/  FMUL.FTZ R132, R161, R51 ;  /* 0x00000033a1847220 */ /* 0x000fe20000410000 */
[----:B------:R-:W-:Y:S01]  /*e670*/  FADD.FTZ R26, R129, R26 ;  /* 0x0000001a811a7221 */ /* 0x000fe20000010000 */
[----:B------:R-:W-:Y:S01]  /*e680*/  FFMA.FTZ R68, R77, R69, R68 ;  /* 0x000000454d447223 */ /* 0x000fe20000010044 */
[-C--:B------:R-:W-:Y:S01]  /*e690*/  FFMA.FTZ R73, R143, -R72.reuse, R196 ;  /* 0x800000488f497223 */ /* 0x080fe200000100c4 */
[----:B------:R-:W-:Y:S01]  /*e6a0*/  FFMA.FTZ R72, R142, -R72, R195 ;  /* 0x800000488e487223 */ /* 0x000fe200000100c3 */
[----:B------:R-:W-:Y:S01]  /*e6b0*/  FMUL.FTZ R129, R164, R50 ;  /* 0x00000032a4817220 */ /* 0x000fe20000410000 */
[----:B------:R-:W-:Y:S01]  /*e6c0*/  FFMA.FTZ R70, R77, R71, -R70 ;  /* 0x000000474d467223 */ /* 0x000fe20000010846 */
[C---:B------:R-:W-:Y:S01]  /*e6d0*/  FMUL.FTZ R69, R74.reuse, R132 ;  /* 0x000000844a457220 */ /* 0x040fe20000410000 */
[----:B------:R1:W-:Y:S01]  /*e6e0*/  STS [R179+0x8404], R130 ;  /* 0x00840482b3007388 */ /* 0x0003e20000000800 */
[----:B0-----:R-:W-:Y:S01]  /*e6f0*/  FMUL.FTZ R128, R74, R134 ;  /* 0x000000864a807220 */ /* 0x001fe20000410000 */
[----:B------:R-:W-:Y:S01]  /*e700*/  LEA R180, R127, R36, 0x2 ;  /* 0x000000247fb47211 */ /* 0x000fe200078e10ff */
[----:B------:R-:W-:Y:S01]  /*e710*/  FADD.FTZ R68, RZ, R68 ;  /* 0x00000044ff447221 */ /* 0x000fe20000010000 */
[----:B------:R-:W-:Y:S01]  /*e720*/  FMUL.FTZ R127, R163, R50 ;  /* 0x00000032a37f7220 */ /* 0x000fe20000410000 */
[C---:B------:R-:W-:Y:S01]  /*e730*/  FFMA.FTZ R71, R75.reuse, R132, R128 ;  /* 0x000000844b477223 */ /* 0x040fe20000010080 */
[----:B------:R-:W-:Y:S01]  /*e740*/  FFMA.FTZ R128, R75, R134, -R69 ;  /* 0x000000864b807223 */ /* 0x000fe20000010845 */
[----:B------:R-:W-:Y:S01]  /*e750*/  FADD.FTZ R69, RZ, R70 ;  /* 0x00000046ff457221 */ /* 0x000fe20000010000 */
[----:B------:R-:W-:Y:S01]  /*e760*/  FMUL.FTZ R70, R85, R49 ;  /* 0x0000003155467220 */ /* 0x000fe20000410000 */
[----:B------:R-:W-:Y:S01]  /*e770*/  FADD.FTZ R68, R68, R71 ;  /* 0x0000004744447221 */ /* 0x000fe20000010000 */
[----:B-1----:R-:W-:Y:S01]  /*e780*/  FMUL.FTZ R130, R72, R129 ;  /* 0x0000008148827220 */ /* 0x002fe20000410000 */
[----:B------:R-:W-:Y:S01]  /*e790*/  FADD.FTZ R69, R69, R128 ;  /* 0x0000008045457221 */ /* 0x000fe20000010000 */
[-C--:B------:R-:W-:Y:S01]  /*e7a0*/  FMUL.FTZ R136, R165, R49.reuse ;  /* 0x00000031a5887220 */ /* 0x080fe20000410000 */
[----:B------:R-:W-:Y:S01]  /*e7b0*/  FMUL.FTZ R148, R166, R49 ;  /* 0x00000031a6947220 */ /* 0x000fe20000410000 */
[-C--:B------:R-:W-:Y:S01]  /*e7c0*/  FFMA.FTZ R71, R73, R127.reuse, R130 ;  /* 0x0000007f49477223 */ /* 0x080fe20000010082 */
[----:B------:R-:W-:Y:S01]  /*e7d0*/  FMUL.FTZ R125, R87, R132 ;  /* 0x00000084577d7220 */ /* 0x000fe20000410000 */
[----:B------:R-:W-:Y:S01]  /*e7e0*/  LEA R181, R181, R36, 0x2 ;  /* 0x00000024b5b57211 */ /* 0x000fe200078e10ff */
[----:B------:R-:W-:Y:S01]  /*e7f0*/  FMUL.FTZ R134, R87, R134 ;  /* 0x0000008657867220 */ /* 0x000fe20000410000 */
[----:B------:R-:W-:Y:S01]  /*e800*/  FADD.FTZ R128, R68, R71 ;  /* 0x0000004744807221 */ /* 0x000fe20000010000 */
[-C--:B------:R-:W-:Y:S01]  /*e810*/  FFMA.FTZ R71, R140, -R70.reuse, R197 ;  /* 0x800000468c477223 */ /* 0x080fe200000100c5 */
[-C--:B------:R-:W-:Y:S01]  /*e820*/  FMUL.FTZ R68, R72, R127.reuse ;  /* 0x0000007f48447220 */ /* 0x080fe20000410000 */
[----:B------:R-:W-:Y:S01]  /*e830*/  FFMA.FTZ R70, R141, -R70, R198 ;  /* 0x800000468d467223 */ /* 0x000fe200000100c6 */
[C---:B------:R-:W-:Y:S01]  /*e840*/  FMUL.FTZ R130, R86.reuse, R127 ;  /* 0x0000007f56827220 */ /* 0x040fe20000410000 */
[----:B------:R-:W-:Y:S01]  /*e850*/  FMUL.FTZ R133, R71, R136 ;  /* 0x0000008847857220 */ /* 0x000fe20000410000 */
[-C--:B------:R-:W-:Y:S01]  /*e860*/  FFMA.FTZ R68, R73, R129.reuse, -R68 ;  /* 0x0000008149447223 */ /* 0x080fe20000010844 */
[-C--:B------:R-:W-:Y:S01]  /*e870*/  FMUL.FTZ R131, R71, R148.reuse ;  /* 0x0000009447837220 */ /* 0x080fe20000410000 */
[----:B------:R-:W-:Y:S01]  /*e880*/  FMUL.FTZ R132, R86, R129 ;  /* 0x0000008156847220 */ /* 0x000fe20000410000 */
[----:B------:R-:W-:Y:S01]  /*e890*/  FFMA.FTZ R150, R70, R148, -R133 ;  /* 0x0000009446967223 */ /* 0x000fe20000010885 */
[----:B------:R-:W-:Y:S01]  /*e8a0*/  FADD.FTZ R69, R69, R68 ;  /* 0x0000004445457221 */ /* 0x000fe20000010000 */
[-C--:B------:R-:W-:Y:S01]  /*e8b0*/  FMUL.FTZ R68, R84, R48.reuse ;  /* 0x0000003054447220 */ /* 0x080fe20000410000 */
[----:B------:R-:W-:Y:S01]  /*e8c0*/  FMUL.FTZ R129, R167, R48 ;  /* 0x00000030a7817220 */ /* 0x000fe20000410000 */
[----:B------:R0:W-:Y:S01]  /*e8d0*/  STS [R180+0x8408], R125 ;  /* 0x0084087db4007388 */ /* 0x0001e20000000800 */
[----:B------:R-:W-:Y:S01]  /*e8e0*/  FADD.FTZ R127, R69, R150 ;  /* 0x00000096457f7221 */ /* 0x000fe20000010000 */
[-C--:B------:R-:W-:Y:S01]  /*e8f0*/  FFMA.FTZ R69, R138, -R68.reuse, R199 ;  /* 0x800000448a457223 */ /* 0x080fe200000100c7 */
[----:B------:R-:W-:Y:S01]  /*e900*/  FFMA.FTZ R68, R139, -R68, R200 ;  /* 0x800000448b447223 */ /* 0x000fe200000100c8 */
[----:B------:R1:W-:Y:S01]  /*e910*/  STS [R181+0x840c], R134 ;  /* 0x00840c86b5007388 */ /* 0x0003e20000000800 */
[----:B------:R-:W-:Y:S01]  /*e920*/  FMUL.FTZ R148, R85, R148 ;  /* 0x0000009455947220 */ /* 0x000fe20000410000 */
[----:B------:R-:W-:Y:S01]  /*e930*/  FMUL.FTZ R126, R83, R126 ;  /* 0x0000007e537e7220 */ /* 0x000fe20000410000 */
[----:B------:R-:W-:Y:S01]  /*e940*/  FMUL.FTZ R108, R81, R108 ;  /* 0x0000006c516c7220 */ /* 0x000fe20000410000 */
[----:B------:R2:W-:Y:S01]  /*e950*/  STS [R177+0x8410], R130 ;  /* 0x00841082b1007388 */ /* 0x0005e20000000800 */
[----:B------:R-:W-:Y:S01]  /*e960*/  FMUL.FTZ R98, R59, R98 ;  /* 0x000000623b627220 */ /* 0x000fe20000410000 */
[----:B0-----:R-:W-:Y:S01]  /*e970*/  FFMA.FTZ R125, R70, R136, R131 ;  /* 0x00000088467d7223 */ /* 0x001fe20000010083 */
[----:B------:R-:W-:Y:S01]  /*e980*/  FMUL.FTZ R131, R78, R48 ;  /* 0x000000304e837220 */ /* 0x000fe20000410000 */
[----:B------:R-:W-:Y:S01]  /*e990*/  FMUL.FTZ R136, R85, R136 ;  /* 0x0000008855887220 */ /* 0x000fe20000410000 */
[----:B------:R-:W-:Y:S01]  /*e9a0*/  FMUL.FTZ R94, R57, R94 ;  /* 0x0000005e395e7220 */ /* 0x000fe20000410000 */
[C---:B-1----:R-:W-:Y:S01]  /*e9b0*/  FMUL.FTZ R134, R69.reuse, R129 ;  /* 0x0000008145867220 */ /* 0x042fe20000410000 */
[-C--:B------:R-:W-:Y:S01]  /*e9c0*/  FMUL.FTZ R133, R69, R131.reuse ;  /* 0x0000008345857220 */ /* 0x080fe20000410000 */
[----:B------:R-:W-:Y:S01]  /*e9d0*/  FADD.FTZ R125, R128, R125 ;  /* 0x0000007d807d7221 */ /* 0x000fe20000010000 */
[----:B------:R-:W-:Y:S01]  /*e9e0*/  FMUL.FTZ R92, R56, R92 ;  /* 0x0000005c385c7220 */ /* 0x000fe20000410000 */
[C---:B------:R-:W-:Y:S01]  /*e9f0*/  FFMA.FTZ R134, R68.reuse, R131, -R134 ;  /* 0x0000008344867223 */ /* 0x040fe20000010886 */
[-C--:B------:R-:W-:Y:S01]  /*ea00*/  FFMA.FTZ R128, R68, R129.reuse, R133 ;  /* 0x0000008144807223 */ /* 0x080fe20000010085 */
[----:B--2---:R-:W-:Y:S01]  /*ea10*/  FMUL.FTZ R130, R84, R129 ;  /* 0x0000008154827220 */ /* 0x004fe20000410000 */
[----:B------:R0:W-:Y:S01]  /*ea20*/  STS [R177+0x8414], R132 ;  /* 0x00841484b1007388 */ /* 0x0001e20000000800 */
[----:B------:R-:W-:Y:S01]  /*ea30*/  FADD.FTZ R134, R127, R134 ;  /* 0x000000867f867221 */ /* 0x000fe20000010000 */
[----:B------:R-:W-:Y:S01]  /*ea40*/  FADD.FTZ R128, R125, R128 ;  /* 0x000000807d807221 */ /* 0x000fe20000010000 */
[----:B------:R-:W-:Y:S01]  /*ea50*/  FMUL.FTZ R170, R83, R170 ;  /* 0x000000aa53aa7220 */ /* 0x000fe20000410000 */
[----:B------:R1:W-:Y:S01]  /*ea60*/  STS [R177+0x8418], R136 ;  /* 0x00841888b1007388 */ /* 0x0003e20000000800 */
[----:B------:R-:W-:Y:S01]  /*ea70*/  FADD.FTZ R121, R134, R121 ;  /* 0x0000007986797221 */ /* 0x000fe20000010000 */
[----:B------:R-:W-:Y:S01]  /*ea80*/  FADD.FTZ R123, R128, R123 ;  /* 0x0000007b807b7221 */ /* 0x000fe20000010000 */
[----:B------:R-:W-:Y:S01]  /*ea90*/  FMUL.FTZ R150, R82, R113 ;  /* 0x0000007152967220 */ /* 0x000fe20000410000 */
[----:B------:R2:W-:Y:S01]  /*eaa0*/  STS [R177+0x841c], R148 ;  /* 0x00841c94b1007388 */ /* 0x0005e20000000800 */
[----:B------:R-:W-:Y:S01]  /*eab0*/  FADD.FTZ R110, R121, R110 ;  /* 0x0000006e796e7221 */ /* 0x000fe20000010000 */
[----:B------:R-:W-:Y:S01]  /*eac0*/  FADD.FTZ R112, R123, R112 ;  /* 0x000000707b707221 */ /* 0x000fe20000010000 */
[----:B0-----:R-:W-:Y:S01]  /*ead0*/  FMUL.FTZ R132, R84, R131 ;  /* 0x0000008354847220 */ /* 0x001fe20000410000 */
[----:B------:R0:W-:Y:S01]  /*eae0*/  STS [R177+0x8420], R130 ;  /* 0x00842082b1007388 */ /* 0x0001e20000000800 */
[----:B------:R-:W-:Y:S01]  /*eaf0*/  FADD.FTZ R105, R110, R105 ;  /* 0x000000696e697221 */ /* 0x000fe20000010000 */
[----:B-1----:R-:W-:Y:S01]  /*eb00*/  FMUL.FTZ R136, R82, R111 ;  /* 0x0000006f52887220 */ /* 0x002fe20000410000 */
[----:B------:R-:W-:Y:S01]  /*eb10*/  FMUL.FTZ R124, R81, R124 ;  /* 0x0000007c517c7220 */ /* 0x000fe20000410000 */
[----:B------:R1:W-:Y:S01]  /*eb20*/  STS [R177+0x8428], R126 ;  /* 0x0084287eb1007388 */ /* 0x0003e20000000800 */
[C---:B------:R-:W-:Y:S01]  /*eb30*/  FMUL.FTZ R152, R80.reuse, R101 ;  /* 0x0000006550987220 */ /* 0x040fe20000410000 */
[----:B--2---:R-:W-:Y:S01]  /*eb40*/  FMUL.FTZ R148, R80, R103 ;  /* 0x0000006750947220 */ /* 0x004fe20000410000 */
[----:B------:R-:W-:Y:S01]  /*eb50*/  FMUL.FTZ R122, R59, R122 ;  /* 0x0000007a3b7a7220 */ /* 0x000fe20000410000 */
[----:B------:R2:W-:Y:S01]  /*eb60*/  STS [R177+0x843c], R108 ;  /* 0x00843c6cb1007388 */ /* 0x0005e20000000800 */
[----:B------:R-:W-:Y:S01]  /*eb70*/  FMUL.FTZ R118, R57, R118 ;  /* 0x0000007639767220 */ /* 0x000fe20000410000 */
[----:B0-----:R-:W-:Y:S01]  /*eb80*/  FMUL.FTZ R130, R58, R97 ;  /* 0x000000613a827220 */ /* 0x001fe20000410000 */
[----:B------:R-:W-:Y:S01]  /*eb90*/  FMUL.FTZ R116, R55, R116 ;  /* 0x0000007437747220 */ /* 0x000fe20000410000 */
[----:B------:R0:W-:Y:S01]  /*eba0*/  STS [R177+0x844c], R98 ;  /* 0x00844c62b1007388 */ /* 0x0001e20000000800 */
[----:B------:R-:W-:Y:S01]  /*ebb0*/  FADD.FTZ R109, R112, R109 ;  /* 0x0000006d706d7221 */ /* 0x000fe20000010000 */
[----:B-1----:R-:W-:Y:S01]  /*ebc0*/  FMUL.FTZ R126, R58, R119 ;  /* 0x000000773a7e7220 */ /* 0x002fe20000410000 */
[----:B------:R-:W-:Y:S01]  /*ebd0*/  FMUL.FTZ R114, R54, R114 ;  /* 0x0000007236727220 */ /* 0x000fe20000410000 */
[----:B------:R1:W-:Y:S01]  /*ebe0*/  STS [R177+0x845c], R94 ;  /* 0x00845c5eb1007388 */ /* 0x0003e20000000800 */
[----:B------:R-:W-:Y:S01]  /*ebf0*/  FADD.FTZ R105, R105, R104 ;  /* 0x0000006869697221 */ /* 0x000fe20000010000 */
[----:B--2---:R-:W-:Y:S01]  /*ec00*/  FMUL.FTZ R108, R56, R93 ;  /* 0x0000005d386c7220 */ /* 0x004fe20000410000 */
[----:B------:R-:W-:Y:S01]  /*ec10*/  FMUL.FTZ R106, R53, R106 ;  /* 0x0000006a356a7220 */ /* 0x000fe20000410000 */
[----:B------:R2:W-:Y:S01]  /*ec20*/  STS [R177+0x8464], R92 ;  /* 0x0084645cb1007388 */ /* 0x0005e20000000800 */
[----:B------:R-:W-:Y:S01]  /*ec30*/  FADD.FTZ R102, R109, R102 ;  /* 0x000000666d667221 */ /* 0x000fe20000010000 */
[----:B0-----:R-:W-:Y:S01]  /*ec40*/  FMUL.FTZ R98, R55, R115 ;  /* 0x0000007337627220 */ /* 0x001fe20000410000 */
[----:B------:R-:W-:Y:S01]  /*ec50*/  FADD.FTZ R105, R105, R100 ;  /* 0x0000006469697221 */ /* 0x000fe20000010000 */
[----:B------:R-:W-:Y:S01]  /*ec60*/  STS [R177+0x8424], R132 ;  /* 0x00842484b1007388 */ /* 0x000fe20000000800 */
[----:B------:R-:W-:Y:S01]  /*ec70*/  FADD.FTZ R99, R102, R99 ;  /* 0x0000006366637221 */ /* 0x000fe20000010000 */
[----:B-1----:R-:W-:Y:S01]  /*ec80*/  FMUL.FTZ R94, R53, R79 ;  /* 0x0000004f355e7220 */ /* 0x002fe20000410000 */
[----:B------:R-:W-:Y:S01]  /*ec90*/  FADD.FTZ R96, R105, R96 ;  /* 0x0000006069607221 */ /* 0x000fe20000010000 */
[----:B------:R0:W-:Y:S01]  /*eca0*/  STS [R177+0x842c], R170 ;  /* 0x00842caab1007388 */ /* 0x0001e20000000800 */
[----:B------:R-:W-:Y:S01]  /*ecb0*/  FADD.FTZ R120, R99, R120 ;  /* 0x0000007863787221 */ /* 0x000fe20000010000 */
[----:B--2---:R-:W-:Y:S01]  /*ecc0*/  FMUL.FTZ R92, R54, R107 ;  /* 0x0000006b365c7220 */ /* 0x004fe20000410000 */
[----:B------:R-:W-:Y:S01]  /*ecd0*/  FADD.FTZ R182, R96, R95 ;  /* 0x0000005f60b67221 */ /* 0x000fe20000010000 */
[----:B------:R-:W-:Y:S01]  /*ece0*/  STS [R177+0x8430], R150 ;  /* 0x00843096b1007388 */ /* 0x000fe20000000800 */
[C---:B------:R-:W-:Y:S01]  /*ecf0*/  IADD3 R96, R91.reuse, 0x80, RZ ;  /* 0x000000805b607810 */ /* 0x040fe20007ffe0ff */
[----:B------:R-:W-:Y:S01]  /*ed00*/  FADD.FTZ R183, R120, R117 ;  /* 0x0000007578b77221 */ /* 0x000fe20000010000 */
[C---:B------:R-:W-:Y:S01]  /*ed10*/  IADD3 R100, R91.reuse, 0x280, RZ ;  /* 0x000002805b647810 */ /* 0x040fe20007ffe0ff */
[----:B------:R-:W-:Y:S01]  /*ed20*/  STS [R177+0x8434], R136 ;  /* 0x00843488b1007388 */ /* 0x000fe20000000800 */
[----:B------:R-:W-:Y:S01]  /*ed30*/  IADD3 R102, R91, 0x300, RZ ;  /* 0x000003005b667810 */ /* 0x000fe20007ffe0ff */
[----:B------:R-:W-:Y:S01]  /*ed40*/  FFMA.FTZ R230, R135, R46, R230 ;  /* 0x0000002e87e67223 */ /* 0x000fe200000100e6 */
[C---:B0-----:R-:W-:Y:S01]  /*ed50*/  IADD3 R170, R91.reuse, 0x200, RZ ;  /* 0x000002005baa7810 */ /* 0x041fe20007ffe0ff */
[----:B------:R0:W-:Y:S01]  /*ed60*/  STS [R177+0x8438], R124 ;  /* 0x0084387cb1007388 */ /* 0x0001e20000000800 */
[C---:B------:R-:W-:Y:S01]  /*ed70*/  IADD3 R104, R91.reuse, 0x400, RZ ;  /* 0x000004005b687810 */ /* 0x040fe20007ffe0ff */
[----:B------:R-:W-:Y:S01]  /*ed80*/  FFMA.FTZ R175, R82, R135, R175 ;  /* 0x0000008752af7223 */ /* 0x000fe200000100af */
[C---:B------:R-:W-:Y:S01]  /*ed90*/  IADD3 R110, R91.reuse, 0x580, RZ ;  /* 0x000005805b6e7810 */ /* 0x040fe20007ffe0ff */
[----:B------:R1:W-:Y:S01]  /*eda0*/  STS [R177+0x8440], R148 ;  /* 0x00844094b1007388 */ /* 0x0003e20000000800 */
[C---:B------:R-:W-:Y:S01]  /*edb0*/  IADD3 R112, R91.reuse, 0x600, RZ ;  /* 0x000006005b707810 */ /* 0x040fe20007ffe0ff */
[C---:B------:R-:W-:Y:S01]  /*edc0*/  FMUL.FTZ R194, R16.reuse, R194 ;  /* 0x000000c210c27220 */ /* 0x040fe20000410000 */
[C---:B------:R-:W-:Y:S01]  /*edd0*/  IADD3 R120, R91.reuse, 0x800, RZ ;  /* 0x000008005b787810 */ /* 0x040fe20007ffe0ff */
[----:B------:R-:W-:Y:S01]  /*ede0*/  STS [R177+0x8444], R152 ;  /* 0x00844498b1007388 */ /* 0x000fe20000000800 */
[C---:B------:R-:W-:Y:S01]  /*edf0*/  IADD3 R128, R91.reuse, 0xa00, RZ ;  /* 0x00000a005b807810 */ /* 0x040fe20007ffe0ff */
[----:B------:R-:W-:Y:S01]  /*ee00*/  FFMA.FTZ R184, -R16, R193, -RZ ;  /* 0x000000c110b87223 */ /* 0x000fe200000109ff */
[C---:B0-----:R-:W-:Y:S01]  /*ee10*/  IADD3 R124, R91.reuse, 0x900, RZ ;  /* 0x000009005b7c7810 */ /* 0x041fe20007ffe0ff */
[----:B------:R0:W-:Y:S01]  /*ee20*/  STS [R177+0x8448], R122 ;  /* 0x0084487ab1007388 */ /* 0x0001e20000000800 */
[----:B------:R-:W-:Y:S01]  /*ee30*/  IADD3 R132, R91, 0xb00, RZ ;  /* 0x00000b005b847810 */ /* 0x000fe20007ffe0ff */
[----:B------:R-:W-:Y:S01]  /*ee40*/  FMUL.FTZ R191, R15, R191 ;  /* 0x000000bf0fbf7220 */ /* 0x000fe20000410000 */
[C---:B------:R-:W-:Y:S01]  /*ee50*/  IADD3 R134, R91.reuse, 0xb80, RZ ;  /* 0x00000b805b867810 */ /* 0x040fe20007ffe0ff */
[----:B------:R2:W-:Y:S01]  /*ee60*/  STS [R177+0x8450], R126 ;  /* 0x0084507eb1007388 */ /* 0x0005e20000000800 */
[----:B------:R-:W-:Y:S01]  /*ee70*/  IADD3 R136, R91, 0xc00, RZ ;  /* 0x00000c005b887810 */ /* 0x000fe20007ffe0ff */
[----:B------:R-:W-:Y:S01]  /*ee80*/  FADD.FTZ R24, R173, R24 ;  /* 0x00000018ad187221 */ /* 0x000fe20000010000 */
[C---:B-1----:R-:W-:Y:S01]  /*ee90*/  IADD3 R148, R91.reuse, 0xc80, RZ ;  /* 0x00000c805b947810 */ /* 0x042fe20007ffe0ff */
[----:B------:R1:W-:Y:S01]  /*eea0*/  STS [R177+0x8454], R130 ;  /* 0x00845482b1007388 */ /* 0x0003e20000000800 */
[----:B------:R-:W-:Y:S01]  /*eeb0*/  IADD3 R150, R91, 0xd00, RZ ;  /* 0x00000d005b967810 */ /* 0x000fe20007ffe0ff */
[----:B------:R-:W-:Y:S01]  /*eec0*/  FFMA.FTZ R192, -R15, R192, -RZ ;  /* 0x000000c00fc07223 */ /* 0x000fe200000109ff */
[C---:B0-----:R-:W-:Y:S01]  /*eed0*/  IADD3 R122, R91.reuse, 0x880, RZ ;  /* 0x000008805b7a7810 */ /* 0x041fe20007ffe0ff */
[----:B------:R0:W-:Y:S01]  /*eee0*/  STS [R177+0x8458], R118 ;  /* 0x00845876b1007388 */ /* 0x0001e20000000800 */
[----:B------:R-:W-:Y:S01]  /*eef0*/  IADD3 R152, R91, 0xd80, RZ ;  /* 0x00000d805b987810 */ /* 0x000fe20007ffe0ff */
[----:B------:R-:W-:Y:S01]  /*ef00*/  FFMA.FTZ R173, R83, R174, R178 ;  /* 0x000000ae53ad7223 */ /* 0x000fe200000100b2 */
[C---:B--2---:R-:W-:Y:S01]  /*ef10*/  IADD3 R126, R91.reuse, 0x980, RZ ;  /* 0x000009805b7e7810 */ /* 0x044fe20007ffe0ff */
[----:B------:R2:W-:Y:S01]  /*ef20*/  STS [R177+0x8460], R108 ;  /* 0x0084606cb1007388 */ /* 0x0005e20000000800 */
[C---:B------:R-:W-:Y:S01]  /*ef30*/  IADD3 R154, R91.reuse, 0xe00, RZ ;  /* 0x00000e005b9a7810 */ /* 0x040fe20007ffe0ff */
[----:B------:R-:W-:Y:S01]  /*ef40*/  FFMA.FTZ R178, -R10, R203, -RZ ;  /* 0x000000cb0ab27223 */ /* 0x000fe200000109ff */
[C---:B-1----:R-:W-:Y:S01]  /*ef50*/  IADD3 R130, R91.reuse, 0xa80, RZ ;  /* 0x00000a805b827810 */ /* 0x042fe20007ffe0ff */
[----:B------:R1:W-:Y:S01]  /*ef60*/  STS [R177+0x8468], R116 ;  /* 0x00846874b1007388 */ /* 0x0003e20000000800 */
[----:B------:R-:W-:Y:S01]  /*ef70*/  IADD3 R156, R91, 0xe80, RZ ;  /* 0x00000e805b9c7810 */ /* 0x000fe20007ffe0ff */
[----:B------:R-:W-:Y:S01]  /*ef80*/  FADD.FTZ R183, R183, R66 ;  /* 0x00000042b7b77221 */ /* 0x000fe20000010000 */
[C---:B0-----:R-:W-:Y:S01]  /*ef90*/  IADD3 R118, R91.reuse, 0x780, RZ ;  /* 0x000007805b767810 */ /* 0x041fe20007ffe0ff */
[----:B------:R0:W-:Y:S01]  /*efa0*/  STS [R177+0x846c], R98 ;  /* 0x00846c62b1007388 */ /* 0x0001e20000000800 */
[----:B------:R-:W-:Y:S01]  /*efb0*/  IADD3 R168, R91, 0xf80, RZ ;  /* 0x00000f805ba87810 */ /* 0x000fe20007ffe0ff */
[----:B------:R-:W-:Y:S01]  /*efc0*/  FADD.FTZ R183, R183, R64 ;  /* 0x00000040b7b77221 */ /* 0x000fe20000010000 */
[C---:B--2---:R-:W-:Y:S01]  /*efd0*/  IADD3 R108, R91.reuse, 0x500, RZ ;  /* 0x000005005b6c7810 */ /* 0x044fe20007ffe0ff */
[----:B------:R2:W-:Y:S01]  /*efe0*/  STS [R177+0x8470], R114 ;  /* 0x00847072b1007388 */ /* 0x0005e20000000800 */
[----:B------:R-:W-:Y:S01]  /*eff0*/  LEA.HI.SX32 R93, R96, R91, 0x1b ;  /* 0x0000005b605d7211 */ /* 0x000fe200078fdaff */
[----:B------:R-:W-:Y:S01]  /*f000*/  FFMA.FTZ R231, R174, R47, R231 ;  /* 0x0000002faee77223 */ /* 0x000fe200000100e7 */
[----:B-1----:R-:W-:Y:S01]  /*f010*/  IADD3 R116, R91, 0x700, RZ ;  /* 0x000007005b747810 */ /* 0x002fe20007ffe0ff */
[----:B------:R1:W-:Y:S01]  /*f020*/  STS [R177+0x8474], R92 ;  /* 0x0084745cb1007388 */ /* 0x0003e20000000800 */
[-C--:B------:R-:W-:Y:S01]  /*f030*/  LEA.HI.SX32 R99, R170, R91.reuse, 0x1b ;  /* 0x0000005baa637211 */ /* 0x080fe200078fdaff */
[----:B------:R-:W-:Y:S01]  /*f040*/  FADD.FTZ R174, R183, R62 ;  /* 0x0000003eb7ae7221 */ /* 0x000fe20000010000 */
[C---:B0-----:R-:W-:Y:S01]  /*f050*/  IADD3 R98, R91.reuse, 0x100, RZ ;  /* 0x000001005b627810 */ /* 0x041fe20007ffe0ff */
[----:B------:R0:W-:Y:S01]  /*f060*/  STS [R177+0x8478], R106 ;  /* 0x0084786ab1007388 */ /* 0x0001e20000000800 */
[----:B------:R-:W-:Y:S01]  /*f070*/  LEA.HI.SX32 R101, R100, R91, 0x1b ;  /* 0x0000005b64657211 */ /* 0x000fe200078fdaff */
[----:B------:R-:W-:Y:S01]  /*f080*/  FFMA.FTZ R62, -R14, R195, -RZ ;  /* 0x000000c30e3e7223 */ /* 0x000fe200000109ff */
[----:B--2---:R-:W-:Y:S01]  /*f090*/  IADD3 R114, R91, 0x680, RZ ;  /* 0x000006805b727810 */ /* 0x004fe20007ffe0ff */
[----:B------:R2:W-:Y:S01]  /*f0a0*/  STS [R177+0x847c], R94 ;  /* 0x00847c5eb1007388 */ /* 0x0005e20000000800 */
[----:B------:R-:W-:Y:S01]  /*f0b0*/  LEA.HI.SX32 R95, R98, R91, 0x1b ;  /* 0x0000005b625f7211 */ /* 0x000fe200078fdaff */
[----:B------:R-:W-:Y:S01]  /*f0c0*/  FFMA.FTZ R64, -R13, R197, -RZ ;  /* 0x000000c50d407223 */ /* 0x000fe200000109ff */
[C---:B-1----:R-:W-:Y:S01]  /*f0d0*/  IADD3 R92, R91.reuse, 0x180, RZ ;  /* 0x000001805b5c7810 */ /* 0x042fe20007ffe0ff */
[----:B------:R-:W-:Y:S01]  /*f0e0*/  FFMA.FTZ R66, -R12, R199, -RZ ;  /* 0x000000c70c427223 */ /* 0x000fe200000109ff */
[-C--:B------:R-:W-:Y:S01]  /*f0f0*/  LEA.HI.SX32 R103, R102, R91.reuse, 0x1b ;  /* 0x0000005b66677211 */ /* 0x080fe200078fdaff */
[----:B------:R-:W-:Y:S01]  /*f100*/  FADD.FTZ R182, R182, R67 ;  /* 0x00000043b6b67221 */ /* 0x000fe20000010000 */
[----:B0-----:R-:W-:Y:S01]  /*f110*/  IADD3 R106, R91, 0x480, RZ ;  /* 0x000004805b6a7810 */ /* 0x001fe20007ffe0ff */
[----:B------:R-:W-:Y:S01]  /*f120*/  FADD.FTZ R23, R175, R23 ;  /* 0x00000017af177221 */ /* 0x000fe20000010000 */
[-C--:B------:R-:W-:Y:S01]  /*f130*/  LEA.HI.SX32 R97, R92, R91.reuse, 0x1b ;  /* 0x0000005b5c617211 */ /* 0x080fe200078fdaff */
[----:B------:R-:W-:Y:S01]  /*f140*/  FADD.FTZ R182, R182, R65 ;  /* 0x00000041b6b67221 */ /* 0x000fe20000010000 */
[----:B--2---:R-:W-:Y:S01]  /*f150*/  IADD3 R94, R91, 0x380, RZ ;  /* 0x000003805b5e7810 */ /* 0x004fe20007ffe0ff */
[----:B------:R-:W-:Y:S01]  /*f160*/  FMUL.FTZ R196, R14, R196 ;  /* 0x000000c40ec47220 */ /* 0x000fe20000410000 */
[-C--:B------:R-:W-:Y:S01]  /*f170*/  LEA.HI.SX32 R107, R104, R91.reuse, 0x1b ;  /* 0x0000005b686b7211 */ /* 0x080fe200078fdaff */
[----:B------:R-:W-:Y:S01]  /*f180*/  FADD.FTZ R175, R182, R63 ;  /* 0x0000003fb6af7221 */ /* 0x000fe20000010000 */
        /* <DEDUP_REMOVED lines=31> */
[----:B------:R-:W-:Y:S01]  /*f380*/  FMUL.FTZ R182, R138, R78 ;  /* 0x0000004e8ab67220 */ /* 0x000fe20000410000 */
[-C--:B------:R-:W-:Y:S01]  /*f390*/  LEA.HI.SX32 R137, R134, R91.reuse, 0x1b ;  /* 0x0000005b86897211 */ /* 0x080fe200078fdaff */
[----:B------:R-:W-:Y:S01]  /*f3a0*/  FMUL.FTZ R138, R162, UR42 ;  /* 0x0000002aa28a7c20 */ /* 0x000fe20008410000 */
[----:B------:R-:W-:-:S02]  /*f3b0*/  LEA.HI.SX32 R149, R136, R91, 0x1b ;  /* 0x0000005b88957211 */ /* 0x000fc400078fdaff */
[-C--:B------:R-:W-:Y:S01]  /*f3c0*/  LEA.HI.SX32 R151, R148, R91.reuse, 0x1b ;  /* 0x0000005b94977211 */ /* 0x080fe200078fdaff */
[----:B------:R-:W-:Y:S01]  /*f3d0*/  FFMA.FTZ R138, R161, UR43, R138 ;  /* 0x0000002ba18a7c23 */ /* 0x000fe2000801008a */
[-C--:B------:R-:W-:Y:S02]  /*f3e0*/  LEA.HI.SX32 R153, R150, R91.reuse, 0x1b ;  /* 0x0000005b96997211 */ /* 0x080fe400078fdaff */
[-C--:B------:R-:W-:Y:S02]  /*f3f0*/  LEA.HI.SX32 R155, R152, R91.reuse, 0x1b ;  /* 0x0000005b989b7211 */ /* 0x080fe400078fdaff */
[-C--:B------:R-:W-:Y:S02]  /*f400*/  LEA.HI.SX32 R157, R154, R91.reuse, 0x1b ;  /* 0x0000005b9a9d7211 */ /* 0x080fe400078fdaff */
[-C--:B------:R-:W-:Y:S02]  /*f410*/  LEA.HI.SX32 R169, R156, R91.reuse, 0x1b ;  /* 0x0000005b9ca97211 */ /* 0x080fe400078fdaff */
[----:B------:R-:W-:-:S02]  /*f420*/  LEA.HI.SX32 R171, R158, R91, 0x1b ;  /* 0x0000005b9eab7211 */ /* 0x000fc400078fdaff */
[----:B------:R-:W-:Y:S02]  /*f430*/  LEA.HI.SX32 R185, R168, R91, 0x1b ;  /* 0x0000005ba8b97211 */ /* 0x000fe400078fdaff */
[-C--:B------:R-:W-:Y:S02]  /*f440*/  LEA R92, R93, R36.reuse, 0x2 ;  /* 0x000000245d5c7211 */ /* 0x080fe400078e10ff */
[-C--:B------:R-:W-:Y:S01]  /*f450*/  LEA R93, R95, R36.reuse, 0x2 ;  /* 0x000000245f5d7211 */ /* 0x080fe200078e10ff */
[----:B------:R-:W-:Y:S01]  /*f460*/  BAR.SYNC.DEFER_BLOCKING 0x0 ;  /* 0x0000000000007b1d */ /* 0x000fe20000010000 */
        /* <DEDUP_REMOVED lines=10> */
[-C--:B------:R-:W-:Y:S02]  /*f510*/  LEA R104, R117, R36.reuse, 0x2 ;  /* 0x0000002475687211 */ /* 0x080fe400078e10ff */
[-C--:B------:R-:W-:Y:S01]  /*f520*/  LEA R105, R119, R36.reuse, 0x2 ;  /* 0x0000002477697211 */ /* 0x080fe200078e10ff */
[----:B------:R-:W0:Y:S01]  /*f530*/  LDS R124, [R93+0x8800] ;  /* 0x008800005d7c7984 */ /* 0x000e220000000800 */
[-C--:B------:R-:W-:Y:S02]  /*f540*/  LEA R106, R121, R36.reuse, 0x2 ;  /* 0x00000024796a7211 */ /* 0x080fe400078e10ff */
        /* <DEDUP_REMOVED lines=52> */
[C---:B-----5:R-:W-:Y:S01]  /*f890*/  FFMA.FTZ R184, R78.reuse, UR43, -R63 ;  /* 0x0000002b4eb87c23 */ /* 0x060fe2000801083f */
[----:B------:R-:W-:-:S02]  /*f8a0*/  FMUL.FTZ R78, R78, UR42 ;  /* 0x0000002a4e4e7c20 */ /* 0x000fc40008410000 */
[----:B------:R5:W-:Y:S01]  /*f8b0*/  STS [R177+0xc634], R178 ;  /* 0x00c634b2b1007388 */ /* 0x000be20000000800 */
[----:B------:R-:W-:Y:S01]  /*f8c0*/  FMUL.FTZ R63, R165, UR42 ;  /* 0x0000002aa53f7c20 */ /* 0x000fe20008410000 */
[----:B----4-:R-:W-:Y:S01]  /*f8d0*/  FMUL.FTZ R180, R9, R205 ;  /* 0x000000cd09b47220 */ /* 0x010fe20000410000 */
[----:B------:R-:W-:Y:S01]  /*f8e0*/  FMUL.FTZ R179, R161, UR42 ;  /* 0x0000002aa1b37c20 */ /* 0x000fe20008410000 */
[----:B------:R4:W-:Y:S01]  /*f8f0*/  STS [R177+0xc614], R62 ;  /* 0x00c6143eb1007388 */ /* 0x0009e20000000800 */
[----:B------:R-:W-:Y:S01]  /*f900*/  FFMA.FTZ R185, R167, UR43, R78 ;  /* 0x0000002ba7b97c23 */ /* 0x000fe2000801004e */
[----:B-1----:R-:W-:Y:S01]  /*f910*/  FMUL.FTZ R181, R163, UR42 ;  /* 0x0000002aa3b57c20 */ /* 0x002fe20008410000 */
[----:B------:R-:W-:Y:S01]  /*f920*/  FFMA.FTZ R188, R166, UR43, -R63 ;  /* 0x0000002ba6bc7c23 */ /* 0x000fe2000801083f */
[----:B------:R1:W-:Y:S01]  /*f930*/  STS [R177+0xc61c], R64 ;  /* 0x00c61c40b1007388 */ /* 0x0003e20000000800 */
[----:B------:R-:W-:Y:S01]  /*f940*/  FFMA.FTZ R179, R162, UR43, -R179 ;  /* 0x0000002ba2b37c23 */ /* 0x000fe200080108b3 */
[----:B-----5:R-:W-:Y:S01]  /*f950*/  FFMA.FTZ R178, -R5, R213, -RZ ;  /* 0x000000d505b27223 */ /* 0x020fe200000109ff */
[----:B------:R-:W-:Y:S01]  /*f960*/  FFMA.FTZ R181, R164, UR43, -R181 ;  /* 0x0000002ba4b57c23 */ /* 0x000fe200080108b5 */
[----:B------:R5:W-:Y:S01]  /*f970*/  STS [R177+0xc624], R66 ;  /* 0x00c62442b1007388 */ /* 0x000be20000000800 */
[----:B----4-:R-:W-:-:S03]  /*f980*/  FFMA.FTZ R62, -R11, R201, -RZ ;  /* 0x000000c90b3e7223 */ /* 0x010fc600000109ff */
[----:B------:R4:W-:Y:S01]  /*f990*/  STS [R177+0xc65c], R178 ;  /* 0x00c65cb2b1007388 */ /* 0x0009e20000000800 */
[----:B-1----:R-:W-:-:S03]  /*f9a0*/  FFMA.FTZ R64, -R8, R207, -RZ ;  /* 0x000000cf08407223 */ /* 0x002fc600000109ff */
[----:B------:R1:W-:Y:S01]  /*f9b0*/  STS [R177+0xc62c], R62 ;  /* 0x00c62c3eb1007388 */ /* 0x0003e20000000800 */
[----:B-----5:R-:W-:-:S03]  /*f9c0*/  FFMA.FTZ R66, -R7, R209, -RZ ;  /* 0x000000d107427223 */ /* 0x020fc600000109ff */
[----:B------:R5:W-:Y:S01]  /*f9d0*/  STS [R177+0xc638], R180 ;  /* 0x00c638b4b1007388 */ /* 0x000be20000000800 */
[----:B----4-:R-:W-:-:S03]  /*f9e0*/  MOV R178, UR18 ;  /* 0x0000001200b27c02 */ /* 0x010fc60008000f00 */
[----:B------:R4:W-:Y:S01]  /*f9f0*/  STS [R177+0xc644], R64 ;  /* 0x00c64440b1007388 */ /* 0x0009e20000000800 */
[----:B------:R-:W-:Y:S01]  /*fa00*/  LEA R178, R178, -R91, 0x1 ;  /* 0x8000005bb2b27211 */ /* 0x000fe200078e08ff */
[----:B-1----:R-:W-:Y:S02]  /*fa10*/  FFMA.FTZ R62, -R6, R211, -RZ ;  /* 0x000000d3063e7223 */ /* 0x002fe400000109ff */
[----:B------:R1:W-:Y:S01]  /*fa20*/  STS [R177+0xc64c], R66 ;  /* 0x00c64c42b1007388 */ /* 0x0003e20000000800 */
[----:B------:R-:W-:Y:S01]  /*fa30*/  ISETP.GE.AND P1, PT, R178, 0x1, PT ;  /* 0x00000001b200780c */ /* 0x000fe20003f26270 */
[----:B-----5:R-:W-:Y:S02]  /*fa40*/  FFMA.FTZ R180, -R4, R215, -RZ ;  /* 0x000000d704b47223 */ /* 0x020fe400000109ff */
[----:B------:R-:W-:Y:S01]  /*fa50*/  STS [R177+0xc610], R196 ;  /* 0x00c610c4b1007388 */ /* 0x000fe20000000800 */
[----:B----4-:R-:W-:-:S03]  /*fa60*/  FFMA.FTZ R64, -R3, R217, -RZ ;  /* 0x000000d903407223 */ /* 0x010fc600000109ff */
[----:B------:R-:W-:Y:S01]  /*fa70*/  STS [R177+0xc618], R198 ;  /* 0x00c618c6b1007388 */ /* 0x000fe20000000800 */
[----:B-1----:R-:W-:-:S03]  /*fa80*/  FFMA.FTZ R66, -R2, R219, -RZ ;  /* 0x000000db02427223 */ /* 0x002fc600000109ff */
        /* <DEDUP_REMOVED lines=11> */
[----:B------:R1:W-:Y:S01]  /*fb40*/  STS [R177+0xc664], R180 ;  /* 0x00c664b4b1007388 */ /* 0x0003e20000000800 */
[----:B------:R-:W-:-:S03]  /*fb50*/  FFMA.FTZ R183, R165, UR43, R62 ;  /* 0x0000002ba5b77c23 */ /* 0x000fc6000801003e */
[----:B------:R-:W-:Y:S04]  /*fb60*/  STS [R177+0xc668], R218 ;  /* 0x00c668dab1007388 */ /* 0x000fe80000000800 */
[----:B------:R-:W-:Y:S01]  /*fb70*/  STS [R177+0xc66c], R64 ;  /* 0x00c66c40b1007388 */ /* 0x000fe20000000800 */
[----:B-1----:R-:W-:-:S03]  /*fb80*/  FMUL.FTZ R180, R160, UR42 ;  /* 0x0000002aa0b47c20 */ /* 0x002fc60008410000 */
[----:B------:R-:W-:Y:S01]  /*fb90*/  STS [R177+0xc670], R220 ;  /* 0x00c670dcb1007388 */ /* 0x000fe20000000800 */
[----:B------:R-:W-:-:S03]  /*fba0*/  FFMA.FTZ R180, R159, UR43, R180 ;  /* 0x0000002b9fb47c23 */ /* 0x000fc600080100b4 */
[----:B------:R-:W-:Y:S04]  /*fbb0*/  STS [R177+0xc674], R66 ;  /* 0x00c67442b1007388 */ /* 0x000fe80000000800 */
[----:B------:R1:W-:Y:S04]  /*fbc0*/  STS [R177+0xc678], R186 ;  /* 0x00c678bab1007388 */ /* 0x0003e80000000800 */
[----:B------:R4:W-:Y:S01]  /*fbd0*/  STS [R177+0xc67c], R222 ;  /* 0x00c67cdeb1007388 */ /* 0x0009e20000000800 */
[----:B-1----:R-:W-:Y:S01]  /*fbe0*/  FMUL.FTZ R186, R164, UR42 ;  /* 0x0000002aa4ba7c20 */ /* 0x002fe20008410000 */
[----:B----4-:R-:W-:-:S03]  /*fbf0*/  FMUL.FTZ R177, R159, UR42 ;  /* 0x0000002a9fb17c20 */ /* 0x010fc60008410000 */
[----:B------:R-:W-:Y:S01]  /*fc00*/  FFMA.FTZ R186, R163, UR43, R186 ;  /* 0x0000002ba3ba7c23 */ /* 0x000fe200080100ba */
[----:B------:R-:W-:Y:S01]  /*fc10*/  FFMA.FTZ R177, R160, UR43, -R177 ;  /* 0x0000002ba0b17c23 */ /* 0x000fe200080108b1 */
[----:B------:R-:W-:Y:S06]  /*fc20*/  BAR.SYNC.DEFER_BLOCKING 0x0 ;  /* 0x0000000000007b1d */ /* 0x000fec0000010000 */
[----:B0-23--:R-:W-:Y:S05]  /*fc30*/  @!P1 BRA `(.L_x_3008) ;  /* 0x0000000000b89947 */ /* 0x00dfea0003800000 */
[----:B------:R-:W-:Y:S01]  /*fc40*/  UIMAD UR42, UR45, UR38, URZ ;  /* 0x000000262d2a72a4 */ /* 0x000fe2000f8e023f */
[----:B------:R0:W1:Y:S01]  /*fc50*/  LDS R187, [R79+0xc600] ;  /* 0x00c600004fbb7984 */ /* 0x0000620000000800 */
[----:B------:R-:W-:Y:S01]  /*fc60*/  UIMAD.WIDE.U32 UR40, UR12, UR38, URZ ;  /* 0x000000260c2872a5 */ /* 0x000fe2000f8e003f */
[----:B------:R-:W-:Y:S01]  /*fc70*/  MOV R63, UR26 ;  /* 0x0000001a003f7c02 */ /* 0x000fe20008000f00 */
        /* <DEDUP_REMOVED lines=26> */
[----:B------:R-:W-:-:S03]  /*fe20*/  UIMAD UR40, UR47, UR26, URZ ;  /* 0x0000001a2f2872a4 */ /* 0x000fc6000f8e023f */
[----:B------:R-:W-:Y:S01]  /*fe30*/  LEA.HI.X.SX32 R65, R62, RZ, 0x1, P1 ;  /* 0x000000ff3e417211 */ /* 0x000fe200008f0eff */
[----:B------:R-:W-:Y:S02]  /*fe40*/  UIMAD UR40, UR7, UR27, UR40 ;  /* 0x0000001b072872a4 */ /* 0x000fe4000f8e0228 */
[----:B------:R-:W-:-:S05]  /*fe50*/  IMAD.WIDE.U32 R62, R63, UR7, R64 ;  /* 0x000000073f3e7c25 */ /* 0x000fca000f8e0040 */
[----:B------:R-:W-:Y:S01]  /*fe60*/  IADD3 R67, R63, UR40, RZ ;  /* 0x000000283f437c10 */ /* 0x000fe2000fffe0ff */
[----:B------:R-:W-:Y:S02]  /*fe70*/  UIMAD UR40, UR47, UR34, URZ ;  /* 0x000000222f2872a4 */ /* 0x000fe4000f8e023f */
[----:B------:R-:W-:Y:S02]  /*fe80*/  MOV R63, UR34 ;  /* 0x00000022003f7c02 */ /* 0x000fe40008000f00 */
[C---:B------:R-:W-:Y:S01]  /*fe90*/  LEA R66, P1, R62.reuse, UR41, 0x2 ;  /* 0x000000293e427c11 */ /* 0x040fe2000f8210ff */
[----:B------:R-:W-:Y:S02]  /*fea0*/  UIMAD UR40, UR7, UR35, UR40 ;  /* 0x00000023072872a4 */ /* 0x000fe4000f8e0228 */
[----:B------:R-:W-:Y:S01]  /*feb0*/  IMAD.WIDE.U32 R64, R63, UR7, R64 ;  /* 0x000000073f407c25 */ /* 0x000fe2000f8e0040 */
[----:B------:R-:W-:-:S04]  /*fec0*/  LEA.HI.X R67, R62, UR57, R67, 0x2, P1 ;  /* 0x000000393e437c11 */ /* 0x000fc800088f1443 */
[----:B------:R-:W-:Y:S01]  /*fed0*/  IADD3 R63, R65, UR40, RZ ;  /* 0x00000028413f7c10 */ /* 0x000fe2000fffe0ff */
[----:B------:R2:W-:Y:S01]  /*fee0*/  REDG.E.ADD.F32.FTZ.RN.STRONG.GPU desc[UR20][R66.64], R176 ;  /* 0x000000b0420079a6 */ /* 0x0005e2000c10f394 */
[----:B------:R-:W-:-:S04]  /*fef0*/  LEA R78, P2, R64, UR42, 0x2 ;  /* 0x0000002a404e7c11 */ /* 0x000fc8000f8410ff */
[----:B0-----:R-:W-:-:S05]  /*ff00*/  LEA.HI.X R79, R64, UR43, R63, 0x2, P2 ;  /* 0x0000002b404f7c11 */ /* 0x001fca00090f143f */
[----:B-1----:R2:W-:Y:S04]  /*ff10*/  REDG.E.ADD.F32.FTZ.RN.STRONG.GPU desc[UR20][R78.64], R187 ;  /* 0x000000bb4e0079a6 */ /* 0x0025e8000c10f394 */
.L_x_3008:
[----:B------:R-:W-:Y:S05]  /*ff20*/  BSYNC B0 ;  /* 0x0000000000007941 */ /* 0x000fea0003800000 */
.L_x_3007:
[----:B------:R-:W-:Y:S01]  /*ff30*/  USHF.R.U32.HI UR40, URZ, 0x1, UR29 ;  /* 0x000000013f287899 */ /* 0x000fe2000801161d */
[----:B------:R-:W0:Y:S01]  /*ff40*/  LDC.64 R64, c[0x0][0x360] ;  /* 0x0000d800ff407b82 */ /* 0x000e220000000a00 */
[----:B------:R-:W-:Y:S01]  /*ff50*/  USHF.R.U64 UR42, UR28, 0x1, UR29 ;  /* 0x000000011c2a7899 */ /* 0x000fe2000800121d */
[----:B--2---:R-:W-:Y:S01]  /*ff60*/  SHF.L.U32 R66, R91, 0x2, RZ ;  /* 0x000000025b427819 */ /* 0x004fe200000006ff */
[----:B------:R-:W-:Y:S01]  /*ff70*/  UIMAD UR43, UR40, UR11, URZ ;  /* 0x0000000b282b72a4 */ /* 0x000fe2000f8e023f */
[----:B------:R-:W-:Y:S01]  /*ff80*/  SHF.R.U32.HI R67, RZ, 0x1e, R91 ;  /* 0x0000001eff437819 */ /* 0x000fe2000001165b */
[----:B------:R-:W-:Y:S01]  /*ff90*/  USHF.R.U32.HI UR60, URZ, 0x1, UR37 ;  /* 0x000000013f3c7899 */ /* 0x000fe20008011625 */
[----:B------:R-:W-:Y:S01]  /*ffa0*/  BSSY B0, `(.L_x_3009) ;  /* 0x0000032000007945 */ /* 0x000fe20003800000 */
[----:B------:R-:W-:Y:S01]  /*ffb0*/  UIMAD.WIDE.U32 UR40, UR42, UR11, URZ ;  /* 0x0000000b2a2872a5 */ /* 0x000fe2000f8e003f */
[----:B------:R-:W1:Y:S01]  /*ffc0*/  LDC.64 R62, c[0x0][0x380] ;  /* 0x0000e000ff3e7b82 */ /* 0x000e620000000a00 */
[----:B------:R-:W-:-:S02]  /*ffd0*/  UIMAD UR43, UR46, UR42, UR43 ;  /* 0x0000002a2e2b72a4 */ /* 0x000fc4000f8e022b */
[----:B------:R-:W-:Y:S02]  /*ffe0*/  USHF.R.U64 UR42, UR36, 0x1, UR37 ;  /* 0x00000001242a7899 */ /* 0x000fe40008001225 */
[----:B------:R-:W-:Y:S02]  /*fff0*/  UIMAD UR60, UR60, UR11, URZ ;  /* 0x0000000b3c3c72a4 */ /* 0x000fe4000f8e023f */
[----:B------:R-:W-:Y:S02]  /*10000*/  UIADD3 UR41, UR43, UR41, URZ ;  /* 0x000000292b297290 */ /* 0x000fe4000fffe03f */
[----:B------:R-:W-:Y:S02]  /*10010*/  UIMAD UR57, UR45, UR30, URZ ;  /* 0x0000001e2d3972a4 */ /* 0x000fe4000f8e023f */
[----:B------:R-:W-:Y:S02]  /*10020*/  UIMAD UR60, UR46, UR42, UR60 ;  /* 0x0000002a2e3c72a4 */ /* 0x000fe4000f8e023c */
[----:B------:R-:W-:-:S02]  /*10030*/  UIMAD UR46, UR12, UR31, UR57 ;  /* 0x0000001f0c2e72a4 */ /* 0x000fc4000f8e0239 */
[----:B------:R-:W-:Y:S02]  /*10040*/  UIMAD.WIDE.U32 UR40, UR12, UR30, UR40 ;  /* 0x0000001e0c2872a5 */ /* 0x000fe4000f8e0028 */
[----:B------:R-:W-:Y:S02]  /*10050*/  UIMAD.WIDE.U32 UR42, UR42, UR11, URZ ;  /* 0x0000000b2a2a72a5 */ /* 0x000fe4000f8e003f */
        /* <DEDUP_REMOVED lines=8> */
[----:B------:R-:W-:Y:S02]  /*100e0*/  ULEA.HI.X UR57, UR40, UR33, UR41, 0x3, UP0 ;  /* 0x0000002128397291 */ /* 0x000fe400080f1c29 */
[----:B------:R-:W-:Y:S01]  /*100f0*/  UIMAD UR47, UR47, -0x1000, URZ ;  /* 0xfffff0002f2f78a4 */ /* 0x000fe2000f8e023f */
[----:B------:R-:W-:Y:S01]  /*10100*/  ULDC.64 UR40, c[0x0][0x3d0] ;  /* 0x0000f40000287ab9 */ /* 0x000fe20000000a00 */
[----:B------:R-:W-:-:S02]  /*10110*/  UIADD3 UR45, UR45, UR43, URZ ;  /* 0x0000002b2d2d7290 */ /* 0x000fc4000fffe03f */
[----:B------:R-:W-:Y:S01]  /*10120*/  IADD3.X R79, R67, UR57, RZ, P1, !PT ;  /* 0x00000039434f7c10 */ /* 0x000fe20008ffe4ff */
[----:B------:R-:W-:Y:S01]  /*10130*/  ULEA UR40, UP0, UR42, UR40, 0x3 ;  /* 0x000000282a287291 */ /* 0x000fe2000f80183f */
[----:B------:R-:W-:Y:S02]  /*10140*/  MOV R187, UR47 ;  /* 0x0000002f00bb7c02 */ /* 0x000fe40008000f00 */
[----:B------:R-:W-:Y:S01]  /*10150*/  MOV R189, UR47 ;  /* 0x0000002f00bd7c02 */ /* 0x000fe20008000f00 */
[----:B------:R-:W-:Y:S01]  /*10160*/  ULEA.HI.X UR41, UR42, UR41, UR45, 0x3, UP0 ;  /* 0x000000292a297291 */ /* 0x000fe200080f1c2d */
[----:B------:R-:W-:Y:S01]  /*10170*/  ISETP.GE.AND P1, PT, R178, 0x81, PT ;  /* 0x00000081b200780c */ /* 0x000fe20003f26270 */
[----:B------:R-:W-:Y:S01]  /*10180*/  USHF.L.U64.HI UR42, UR8, 0x2, UR9 ;  /* 0x00000002082a7899 */ /* 0x000fe20008010209 */
[----:B------:R-:W-:Y:S01]  /*10190*/  IADD3 R66, P2, R66, UR40, RZ ;  /* 0x0000002842427c10 */ /* 0x000fe2000ff5e0ff */
[----:B------:R-:W-:Y:S01]  /*101a0*/  IMAD.WIDE R78, R187, 0x4, R78 ;  /* 0x00000004bb4e7825 */ /* 0x000fe200078e024e */
[----:B------:R-:W-:-:S02]  /*101b0*/  USHF.L.U32 UR40, UR8, 0x2, URZ ;  /* 0x0000000208287899 */ /* 0x000fc4000800063f */
[----:B------:R-:W-:Y:S01]  /*101c0*/  IADD3.X R67, R67, UR41, RZ, P2, !PT ;  /* 0x0000002943437c10 */ /* 0x000fe200097fe4ff */
[----:B0-----:R-:W-:Y:S02]  /*101d0*/  IMAD R176, R64, UR42, RZ ;  /* 0x0000002a40b07c24 */ /* 0x001fe4000f8e02ff */
[----:B-1----:R-:W-:Y:S02]  /*101e0*/  IMAD R190, R62, UR42, RZ ;  /* 0x0000002a3ebe7c24 */ /* 0x002fe4000f8e02ff */
        /* <DEDUP_REMOVED lines=13> */
.L_x_3010:
[----:B------:R-:W-:Y:S05]  /*102c0*/  BSYNC B0 ;  /* 0x0000000000007941 */ /* 0x000fea0003800000 */
.L_x_3009:
        /* <DEDUP_REMOVED lines=11> */
.L_x_3012:
[----:B------:R-:W-:Y:S05]  /*10380*/  BSYNC B0 ;  /* 0x0000000000007941 */ /* 0x000fea0003800000 */
.L_x_3011:
[----:B01----:R0:W1:Y:S01]  /*10390*/  LDS R61, [R94+0xcc00] ;  /* 0x00cc00005e3d7984 */ /* 0x0030620000000800 */
[----:B------:R-:W-:Y:S04]  /*103a0*/  BSSY B0, `(.L_x_3013) ;  /* 0x0000004000007945 */ /* 0x000fe80003800000 */
[----:B------:R-:W-:Y:S05]  /*103b0*/  @!P1 BRA `(.L_x_3014) ;  /* 0x0000000000089947 */ /* 0x000fea0003800000 */
[----:B------:R4:W-:Y:S04]  /*103c0*/  REDG.E.ADD.F32.FTZ.RN.STRONG.GPU desc[UR20][R78.64+-0x3a00], R125 ;  /* 0xffc6007d4e0079a6 */ /* 0x0009e8000c10f394 */
[----:B-1----:R4:W-:Y:S02]  /*103d0*/  REDG.E.ADD.F32.FTZ.RN.STRONG.GPU desc[UR20][R66.64+-0x3a00], R61 ;  /* 0xffc6003d420079a6 */ /* 0x0029e4000c10f394 */
.L_x_3014:
[----:B------:R-:W-:Y:S05]  /*103e0*/  BSYNC B0 ;  /* 0x0000000000007941 */ /* 0x000fea0003800000 */
.L_x_3013:
[----:B------:R-:W0:Y:S01]  /*103f0*/  LDS R95, [R95+0xce00] ;  /* 0x00ce00005f5f7984 */ /* 0x000e220000000800 */
[----:B------:R-:W-:Y:S04]  /*10400*/  BSSY B0, `(.L_x_3015) ;  /* 0x0000004000007945 */ /* 0x000fe80003800000 */
[----:B------:R-:W-:Y:S05]  /*10410*/  @!P2 BRA `(.L_x_3016) ;  /* 0x000000000008a947 */ /* 0x000fea0003800000 */
[----:B------:R1:W-:Y:S04]  /*10420*/  REDG.E.ADD.F32.FTZ.RN.STRONG.GPU desc[UR20][R78.64+-0x3800], R126 ;  /* 0xffc8007e4e0079a6 */ /* 0x0003e8000c10f394 */
[----:B0-----:R0:W-:Y:S02]  /*10430*/  REDG.E.ADD.F32.FTZ.RN.STRONG.GPU desc[UR20][R66.64+-0x3800], R95 ;  /* 0xffc8005f420079a6 */ /* 0x0011e4000c10f394 */
.L_x_3016:
[----:B------:R-:W-:Y:S05]  /*10440*/  BSYNC B0 ;  /* 0x0000000000007941 */ /* 0x000fea0003800000 */
.L_x_3015:
[----:B-1--4-:R1:W4:Y:S01]  /*10450*/  LDS R61, [R96+0xd000] ;  /* 0x00d00000603d7984 */ /* 0x0123220000000800 */
[----:B------:R-:W-:Y:S04]  /*10460*/  BSSY B0, `(.L_x_3017) ;  /* 0x0000004000007945 */ /* 0x000fe80003800000 */
[----:B------:R-:W-:Y:S05]  /*10470*/  @!P3 BRA `(.L_x_3018) ;  /* 0x000000000008b947 */ /* 0x000fea0003800000 */
[----:B------:R0:W-:Y:S04]  /*10480*/  REDG.E.ADD.F32.FTZ.RN.STRONG.GPU desc[UR20][R78.64+-0x3600], R127 ;  /* 0xffca007f4e0079a6 */ /* 0x0001e8000c10f394 */
[----:B----4-:R4:W-:Y:S02]  /*10490*/  REDG.E.ADD.F32.FTZ.RN.STRONG.GPU desc[UR20][R66.64+-0x3600], R61 ;  /* 0xffca003d420079a6 */ /* 0x0109e4000c10f394 */
.L_x_3018:
[----:B------:R-:W-:Y:S05]  /*104a0*/  BSYNC B0 ;  /* 0x0000000000007941 */ /* 0x000fea0003800000 */
.L_x_3017:
[----:B------:R-:W0:Y:S01]  /*104b0*/  LDS R97, [R97+0xd200] ;  /* 0x00d2000061617984 */ /* 0x000e220000000800 */
[----:B------:R-:W-:Y:S04]  /*104c0*/  BSSY B0, `(.L_x_3019) ;  /* 0x0000004000007945 */ /* 0x000fe80003800000 */
[----:B------:R-:W-:Y:S05]  /*104d0*/  @!P4 BRA `(.L_x_3020) ;  /* 0x000000000008c947 */ /* 0x000fea0003800000 */
[----:B------:R1:W-:Y:S04]  /*104e0*/  REDG.E.ADD.F32.FTZ.RN.STRONG.GPU desc[UR20][R78.64+-0x3400], R128 ;  /* 0xffcc00804e0079a6 */ /* 0x0003e8000c10f394 */
[----:B0-----:R1:W-:Y:S02]  /*104f0*/  REDG.E.ADD.F32.FTZ.RN.STRONG.GPU desc[UR20][R66.64+-0x3400], R97 ;  /* 0xffcc0061420079a6 */ /* 0x0013e4000c10f394 */
.L_x_3020:
[----:B------:R-:W-:Y:S05]  /*10500*/  BSYNC B0 ;  /* 0x0000000000007941 */ /* 0x000fea0003800000 */
.L_x_3019:
[----:B----4-:R4:W0:Y:S01]  /*10510*/  LDS R61, [R98+0xd400] ;  /* 0x00d40000623d7984 */ /* 0x0108220000000800 */
[----:B------:R-:W-:Y:S04]  /*10520*/  BSSY B0, `(.L_x_3021) ;  /* 0x0000004000007945 */ /* 0x000fe80003800000 */
[----:B------:R-:W-:Y:S05]  /*10530*/  @!P5 BRA `(.L_x_3022) ;  /* 0x000000000008d947 */ /* 0x000fea0003800000 */
[----:B------:R1:W-:Y:S04]  /*10540*/  REDG.E.ADD.F32.FTZ.RN.STRONG.GPU desc[UR20][R78.64+-0x3200], R129 ;  /* 0xffce00814e0079a6 */ /* 0x0003e8000c10f394 */
[----:B0-----:R1:W-:Y:S02]  /*10550*/  REDG.E.ADD.F32.FTZ.RN.STRONG.GPU desc[UR20][R66.64+-0x3200], R61 ;  /* 0xffce003d420079a6 */ /* 0x0013e4000c10f394 */
.L_x_3022:
[----:B------:R-:W-:Y:S05]  /*10560*/  BSYNC B0 ;  /* 0x0000000000007941 */ /* 0x000fea0003800000 */
.L_x_3021:
        /* <DEDUP_REMOVED lines=11> */
.L_x_3024:
[----:B------:R-:W-:Y:S05]  /*10620*/  BSYNC B0 ;  /* 0x0000000000007941 */ /* 0x000fea0003800000 */
.L_x_3023:
[----:B01----:R0:W1:Y:S01]  /*10630*/  LDS R61, [R100+0xd800] ;  /* 0x00d80000643d7984 */ /* 0x0030620000000800 */
[----:B------:R-:W-:Y:S04]  /*10640*/  BSSY B0, `(.L_x_3025) ;  /* 0x0000004000007945 */ /* 0x000fe80003800000 */
[----:B------:R-:W-:Y:S05]  /*10650*/  @!P1 BRA `(.L_x_3026) ;  /* 0x0000000000089947 */ /* 0x000fea0003800000 */
[----:B------:R0:W-:Y:S04]  /*10660*/  REDG.E.ADD.F32.FTZ.RN.STRONG.GPU desc[UR20][R78.64+-0x2e00], R131 ;  /* 0xffd200834e0079a6 */ /* 0x0001e8000c10f394 */
[----:B-1----:R0:W-:Y:S02]  /*10670*/  REDG.E.ADD.F32.FTZ.RN.STRONG.GPU desc[UR20][R66.64+-0x2e00], R61 ;  /* 0xffd2003d420079a6 */ /* 0x0021e4000c10f394 */
.L_x_3026:
[----:B------:R-:W-:Y:S05]  /*10680*/  BSYNC B0 ;  /* 0x0000000000007941 */ /* 0x000fea0003800000 */
.L_x_3025:
[----:B------:R-:W0:Y:S01]  /*10690*/  LDS R101, [R101+0xda00] ;  /* 0x00da000065657984 */ /* 0x000e220000000800 */
[----:B------:R-:W-:Y:S04]  /*106a0*/  BSSY B0, `(.L_x_3027) ;  /* 0x0000004000007945 */ /* 0x000fe80003800000 */
[----:B------:R-:W-:Y:S05]  /*106b0*/  @!P2 BRA `(.L_x_3028) ;  /* 0x000000000008a947 */ /* 0x000fea0003800000 */
[----:B------:R1:W-:Y:S04]  /*106c0*/  REDG.E.ADD.F32.FTZ.RN.STRONG.GPU desc[UR20][R78.64+-0x2c00], R132 ;  /* 0xffd400844e0079a6 */ /* 0x0003e8000c10f394 */
[----:B0-----:R0:W-:Y:S02]  /*106d0*/  REDG.E.ADD.F32.FTZ.RN.STRONG.GPU desc[UR20][R66.64+-0x2c00], R101 ;  /* 0xffd40065420079a6 */ /* 0x0011e4000c10f394 */
.L_x_3028:
[----:B------:R-:W-:Y:S05]  /*106e0*/  BSYNC B0 ;  /* 0x0000000000007941 */ /* 0x000fea0003800000 */
.L_x_3027:
[----:B01----:R0:W1:Y:S01]  /*106f0*/  LDS R61, [R102+0xdc00] ;  /* 0x00dc0000663d7984 */ /* 0x0030620000000800 */
[----:B------:R-:W-:Y:S04]  /*10700*/  BSSY B0, `(.L_x_3029) ;  /* 0x0000004000007945 */ /* 0x000fe80003800000 */
[----:B------:R-:W-:Y:S05]  /*10710*/  @!P3 BRA `(.L_x_3030) ;  /* 0x000000000008b947 */ /* 0x000fea0003800000 */
[----:B------:R0:W-:Y:S04]  /*10720*/  REDG.E.ADD.F32.FTZ.RN.STRONG.GPU desc[UR20][R78.64+-0x2a00], R133 ;  /* 0xffd600854e0079a6 */ /* 0x0001e8000c10f394 */
[----:B-1----:R0:W-:Y:S02]  /*10730*/  REDG.E.ADD.F32.FTZ.RN.STRONG.GPU desc[UR20][R66.64+-0x2a00], R61 ;  /* 0xffd6003d420079a6 */ /* 0x0021e4000c10f394 */
.L_x_3030:
[----:B------:R-:W-:Y:S05]  /*10740*/  BSYNC B0 ;  /* 0x0000000000007941 */ /* 0x000fea0003800000 */
.L_x_3029:
[----:B------:R-:W0:Y:S01]  /*10750*/  LDS R103, [R103+0xde00] ;  /* 0x00de000067677984 */ /* 0x000e220000000800 */
[----:B------:R-:W-:Y:S04]  /*10760*/  BSSY B0, `(.L_x_3031) ;  /* 0x0000004000007945 */ /* 0x000fe80003800000 */
[----:B------:R-:W-:Y:S05]  /*10770*/  @!P4 BRA `(.L_x_3032) ;  /* 0x000000000008c947 */ /* 0x000fea0003800000 */
[----:B------:R1:W-:Y:S04]  /*10780*/  REDG.E.ADD.F32.FTZ.RN.STRONG.GPU desc[UR20][R78.64+-0x2800], R134 ;  /* 0xffd800864e0079a6 */ /* 0x0003e8000c10f394 */
[----:B0-----:R0:W-:Y:S02]  /*10790*/  REDG.E.ADD.F32.FTZ.RN.STRONG.GPU desc[UR20][R66.64+-0x2800], R103 ;  /* 0xffd80067420079a6 */ /* 0x0011e4000c10f394 */
.L_x_3032:
[----:B------:R-:W-:Y:S05]  /*107a0*/  BSYNC B0 ;  /* 0x0000000000007941 */ /* 0x000fea0003800000 */
.L_x_3031:
[----:B01----:R0:W1:Y:S01]  /*107b0*/  LDS R61, [R104+0xe000] ;  /* 0x00e00000683d7984 */ /* 0x0030620000000800 */
[----:B------:R-:W-:Y:S04]  /*107c0*/  BSSY B0, `(.L_x_3033) ;  /* 0x0000004000007945 */ /* 0x000fe80003800000 */
[----:B------:R-:W-:Y:S05]  /*107d0*/  @!P5 BRA `(.L_x_3034) ;  /* 0x000000000008d947 */ /* 0x000fea0003800000 */
[----:B------:R0:W-:Y:S04]  /*107e0*/  REDG.E.ADD.F32.FTZ.RN.STRONG.GPU desc[UR20][R78.64+-0x2600], R135 ;  /* 0xffda00874e0079a6 */ /* 0x0001e8000c10f394 */
[----:B-1----:R0:W-:Y:S02]  /*107f0*/  REDG.E.ADD.F32.FTZ.RN.STRONG.GPU desc[UR20][R66.64+-0x2600], R61 ;  /* 0xffda003d420079a6 */ /* 0x0021e4000c10f394 */
.L_x_3034:
[----:B------:R-:W-:Y:S05]  /*10800*/  BSYNC B0 ;  /* 0x0000000000007941 */ /* 0x000fea0003800000 */
.L_x_3033:
        /* <DEDUP_REMOVED lines=11> */
.L_x_3036:
[----:B------:R-:W-:Y:S05]  /*108c0*/  BSYNC B0 ;  /* 0x0000000000007941 */ /* 0x000fea0003800000 */
.L_x_3035:
[----:B01----:R0:W1:Y:S01]  /*108d0*/  LDS R61, [R106+0xe400] ;  /* 0x00e400006a3d7984 */ /* 0x0030620000000800 */
[----:B------:R-:W-:Y:S04]  /*108e0*/  BSSY B0, `(.L_x_3037) ;  /* 0x0000004000007945 */ /* 0x000fe80003800000 */
[----:B------:R-:W-:Y:S05]  /*108f0*/  @!P1 BRA `(.L_x_3038) ;  /* 0x0000000000089947 */ /* 0x000fea0003800000 */
[----:B------:R0:W-:Y:S04]  /*10900*/  REDG.E.ADD.F32.FTZ.RN.STRONG.GPU desc[UR20][R78.64+-0x2200], R137 ;  /* 0xffde00894e0079a6 */ /* 0x0001e8000c10f394 */
[----:B-1----:R0:W-:Y:S02]  /*10910*/  REDG.E.ADD.F32.FTZ.RN.STRONG.GPU desc[UR20][R66.64+-0x2200], R61 ;  /* 0xffde003d420079a6 */ /* 0x0021e4000c10f394 */
.L_x_3038:
[----:B------:R-:W-:Y:S05]  /*10920*/  BSYNC B0 ;  /* 0x0000000000007941 */ /* 0x000fea0003800000 */
.L_x_3037:
[----:B------:R-:W0:Y:S01]  /*10930*/  LDS R107, [R107+0xe600] ;  /* 0x00e600006b6b7984 */ /* 0x000e220000000800 */
[----:B------:R-:W-:Y:S04]  /*10940*/  BSSY B0, `(.L_x_3039) ;  /* 0x0000004000007945 */ /* 0x000fe80003800000 */
[----:B------:R-:W-:Y:S05]  /*10950*/  @!P2 BRA `(.L_x_3040) ;  /* 0x000000000008a947 */ /* 0x000fea0003800000 */
[----:B------:R1:W-:Y:S04]  /*10960*/  REDG.E.ADD.F32.FTZ.RN.STRONG.GPU desc[UR20][R78.64+-0x2000], R148 ;  /* 0xffe000944e0079a6 */ /* 0x0003e8000c10f394 */
[----:B0-----:R0:W-:Y:S02]  /*10970*/  REDG.E.ADD.F32.FTZ.RN.STRONG.GPU desc[UR20][R66.64+-0x2000], R107 ;  /* 0xffe0006b420079a6 */ /* 0x0011e4000c10f394 */
.L_x_3040:
[----:B------:R-:W-:Y:S05]  /*10980*/  BSYNC B0 ;  /* 0x0000000000007941 */ /* 0x000fea0003800000 */
.L_x_3039:
[----:B01----:R0:W1:Y:S01]  /*10990*/  LDS R61, [R108+0xe800] ;  /* 0x00e800006c3d7984 */ /* 0x0030620000000800 */
[----:B------:R-:W-:Y:S04]  /*109a0*/  BSSY B0, `(.L_x_3041) ;  /* 0x0000004000007945 */ /* 0x000fe80003800000 */
[----:B------:R-:W-:Y:S05]  /*109b0*/  @!P3 BRA `(.L_x_3042) ;  /* 0x000000000008b947 */ /* 0x000fea0003800000 */
[----:B------:R0:W-:Y:S04]  /*109c0*/  REDG.E.ADD.F32.FTZ.RN.STRONG.GPU desc[UR20][R78.64+-0x1e00], R149 ;  /* 0xffe200954e0079a6 */ /* 0x0001e8000c10f394 */
[----:B-1----:R0:W-:Y:S02]  /*109d0*/  REDG.E.ADD.F32.FTZ.RN.STRONG.GPU desc[UR20][R66.64+-0x1e00], R61 ;  /* 0xffe2003d420079a6 */ /* 0x0021e4000c10f394 */
.L_x_3042:
[----:B------:R-:W-:Y:S05]  /*109e0*/  BSYNC B0 ;  /* 0x0000000000007941 */ /* 0x000fea0003800000 */
.L_x_3041:
[----:B------:R-:W0:Y:S01]  /*109f0*/  LDS R109, [R109+0xea00] ;  /* 0x00ea00006d6d7984 */ /* 0x000e220000000800 */
[----:B------:R-:W-:Y:S04]  /*10a00*/  BSSY B0, `(.L_x_3043) ;  /* 0x0000004000007945 */ /* 0x000fe80003800000 */
[----:B------:R-:W-:Y:S05]  /*10a10*/  @!P4 BRA `(.L_x_3044) ;  /* 0x000000000008c947 */ /* 0x000fea0003800000 */
[----:B------:R1:W-:Y:S04]  /*10a20*/  REDG.E.ADD.F32.FTZ.RN.STRONG.GPU desc[UR20][R78.64+-0x1c00], R150 ;  /* 0xffe400964e0079a6 */ /* 0x0003e8000c10f394 */
[----:B0-----:R0:W-:Y:S02]  /*10a30*/  REDG.E.ADD.F32.FTZ.RN.STRONG.GPU desc[UR20][R66.64+-0x1c00], R109 ;  /* 0xffe4006d420079a6 */ /* 0x0011e4000c10f394 */
.L_x_3044:
[----:B------:R-:W-:Y:S05]  /*10a40*/  BSYNC B0 ;  /* 0x0000000000007941 */ /* 0x000fea0003800000 */
.L_x_3043:
[----:B01----:R0:W1:Y:S01]  /*10a50*/  LDS R61, [R110+0xec00] ;  /* 0x00ec00006e3d7984 */ /* 0x0030620000000800 */
[----:B------:R-:W-:Y:S04]  /*10a60*/  BSSY B0, `(.L_x_3045) ;  /* 0x0000004000007945 */ /* 0x000fe80003800000 */
[----:B------:R-:W-:Y:S05]  /*10a70*/  @!P5 BRA `(.L_x_3046) ;  /* 0x000000000008d947 */ /* 0x000fea0003800000 */
[----:B------:R0:W-:Y:S04]  /*10a80*/  REDG.E.ADD.F32.FTZ.RN.STRONG.GPU desc[UR20][R78.64+-0x1a00], R151 ;  /* 0xffe600974e0079a6 */ /* 0x0001e8000c10f394 */
[----:B-1----:R0:W-:Y:S02]  /*10a90*/  REDG.E.ADD.F32.FTZ.RN.STRONG.GPU desc[UR20][R66.64+-0x1a00], R61 ;  /* 0xffe6003d420079a6 */ /* 0x0021e4000c10f394 */
.L_x_3046:
[----:B------:R-:W-:Y:S05]  /*10aa0*/  BSYNC B0 ;  /* 0x0000000000007941 */ /* 0x000fea0003800000 */
.L_x_3045:
        /* <DEDUP_REMOVED lines=11> */
.L_x_3048:
[----:B------:R-:W-:Y:S05]  /*10b60*/  BSYNC B0 ;  /* 0x0000000000007941 */ /* 0x000fea0003800000 */
.L_x_3047:
[----:B01----:R0:W1:Y:S01]  /*10b70*/  LDS R61, [R112+0xf000] ;  /* 0x00f00000703d7984 */ /* 0x0030620000000800 */
[----:B------:R-:W-:Y:S04]  /*10b80*/  BSSY B0, `(.L_x_3049) ;  /* 0x0000004000007945 */ /* 0x000fe80003800000 */
[----:B------:R-:W-:Y:S05]  /*10b90*/  @!P1 BRA `(.L_x_3050) ;  /* 0x0000000000089947 */ /* 0x000fea0003800000 */
[----:B------:R0:W-:Y:S04]  /*10ba0*/  REDG.E.ADD.F32.FTZ.RN.STRONG.GPU desc[UR20][R78.64+-0x1600], R153 ;  /* 0xffea00994e0079a6 */ /* 0x0001e8000c10f394 */
[----:B-1----:R0:W-:Y:S02]  /*10bb0*/  REDG.E.ADD.F32.FTZ.RN.STRONG.GPU desc[UR20][R66.64+-0x1600], R61 ;  /* 0xffea003d420079a6 */ /* 0x0021e4000c10f394 */
.L_x_3050:
[----:B------:R-:W-:Y:S05]  /*10bc0*/  BSYNC B0 ;  /* 0x0000000000007941 */ /* 0x000fea0003800000 */
.L_x_3049:
[----:B------:R-:W0:Y:S01]  /*10bd0*/  LDS R113, [R113+0xf200] ;  /* 0x00f2000071717984 */ /* 0x000e220000000800 */
[----:B------:R-:W-:Y:S04]  /*10be0*/  BSSY B0, `(.L_x_3051) ;  /* 0x0000004000007945 */ /* 0x000fe80003800000 */
[----:B------:R-:W-:Y:S05]  /*10bf0*/  @!P2 BRA `(.L_x_3052) ;  /* 0x000000000008a947 */ /* 0x000fea0003800000 */
[----:B------:R1:W-:Y:S04]  /*10c00*/  REDG.E.ADD.F32.FTZ.RN.STRONG.GPU desc[UR20][R78.64+-0x1400], R154 ;  /* 0xffec009a4e0079a6 */ /* 0x0003e8000c10f394 */
[----:B0-----:R0:W-:Y:S02]  /*10c10*/  REDG.E.ADD.F32.FTZ.RN.STRONG.GPU desc[UR20][R66.64+-0x1400], R113 ;  /* 0xffec0071420079a6 */ /* 0x0011e4000c10f394 */
.L_x_3052:
[----:B------:R-:W-:Y:S05]  /*10c20*/  BSYNC B0 ;  /* 0x0000000000007941 */ /* 0x000fea0003800000 */
.L_x_3051:
[----:B01----:R0:W1:Y:S01]  /*10c30*/  LDS R61, [R114+0xf400] ;  /* 0x00f40000723d7984 */ /* 0x0030620000000800 */
[----:B------:R-:W-:Y:S04]  /*10c40*/  BSSY B0, `(.L_x_3053) ;  /* 0x0000004000007945 */ /* 0x000fe80003800000 */
[----:B------:R-:W-:Y:S05]  /*10c50*/  @!P3 BRA `(.L_x_3054) ;  /* 0x000000000008b947 */ /* 0x000fea0003800000 */
[----:B------:R0:W-:Y:S04]  /*10c60*/  REDG.E.ADD.F32.FTZ.RN.STRONG.GPU desc[UR20][R78.64+-0x1200], R155 ;  /* 0xffee009b4e0079a6 */ /* 0x0001e8000c10f394 */
[----:B-1----:R0:W-:Y:S02]  /*10c70*/  REDG.E.ADD.F32.FTZ.RN.STRONG.GPU desc[UR20][R66.64+-0x1200], R61 ;  /* 0xffee003d420079a6 */ /* 0x0021e4000c10f394 */
.L_x_3054:
[----:B------:R-:W-:Y:S05]  /*10c80*/  BSYNC B0 ;  /* 0x0000000000007941 */ /* 0x000fea0003800000 */
.L_x_3053:
[----:B------:R-:W0:Y:S01]  /*10c90*/  LDS R115, [R115+0xf600] ;  /* 0x00f6000073737984 */ /* 0x000e220000000800 */
[----:B------:R-:W-:Y:S04]  /*10ca0*/  BSSY B0, `(.L_x_3055) ;  /* 0x0000004000007945 */ /* 0x000fe80003800000 */
[----:B------:R-:W-:Y:S05]  /*10cb0*/  @!P4 BRA `(.L_x_3056) ;  /* 0x000000000008c947 */ /* 0x000fea0003800000 */
[----:B------:R1:W-:Y:S04]  /*10cc0*/  REDG.E.ADD.F32.FTZ.RN.STRONG.GPU desc[UR20][R78.64+-0x1000], R156 ;  /* 0xfff0009c4e0079a6 */ /* 0x0003e8000c10f394 */
[----:B0-----:R0:W-:Y:S02]  /*10cd0*/  REDG.E.ADD.F32.FTZ.RN.STRONG.GPU desc[UR20][R66.64+-0x1000], R115 ;  /* 0xfff00073420079a6 */ /* 0x0011e4000c10f394 */
.L_x_3056:
[----:B------:R-:W-:Y:S05]  /*10ce0*/  BSYNC B0 ;  /* 0x0000000000007941 */ /* 0x000fea0003800000 */
.L_x_3055:
[----:B01----:R0:W1:Y:S01]  /*10cf0*/  LDS R61, [R116+0xf800] ;  /* 0x00f80000743d7984 */ /* 0x0030620000000800 */
[----:B------:R-:W-:Y:S04]  /*10d00*/  BSSY B0, `(.L_x_3057) ;  /* 0x0000004000007945 */ /* 0x000fe80003800000 */
[----:B------:R-:W-:Y:S05]  /*10d10*/  @!P5 BRA `(.L_x_3058) ;  /* 0x000000000008d947 */ /* 0x000fea0003800000 */
[----:B------:R0:W-:Y:S04]  /*10d20*/  REDG.E.ADD.F32.FTZ.RN.STRONG.GPU desc[UR20][R78.64+-0xe00], R157 ;  /* 0xfff2009d4e0079a6 */ /* 0x0001e8000c10f394 */
[----:B-1----:R0:W-:Y:S02]  /*10d30*/  REDG.E.ADD.F32.FTZ.RN.STRONG.GPU desc[UR20][R66.64+-0xe00], R61 ;  /* 0xfff2003d420079a6 */ /* 0x0021e4000c10f394 */
.L_x_3058:
[----:B------:R-:W-:Y:S05]  /*10d40*/  BSYNC B0 ;  /* 0x0000000000007941 */ /* 0x000fea0003800000 */
.L_x_3057:
        /* <DEDUP_REMOVED lines=11> */
.L_x_3060:
[----:B------:R-:W-:Y:S05]  /*10e00*/  BSYNC B0 ;  /* 0x0000000000007941 */ /* 0x000fea0003800000 */
.L_x_3059:
[----:B01----:R0:W1:Y:S01]  /*10e10*/  LDS R61, [R118+0xfc00] ;  /* 0x00fc0000763d7984 */ /* 0x0030620000000800 */
[----:B------:R-:W-:Y:S04]  /*10e20*/  BSSY B0, `(.L_x_3061) ;  /* 0x0000004000007945 */ /* 0x000fe80003800000 */
[----:B------:R-:W-:Y:S05]  /*10e30*/  @!P1 BRA `(.L_x_3062) ;  /* 0x0000000000089947 */ /* 0x000fea0003800000 */
[----:B------:R0:W-:Y:S04]  /*10e40*/  REDG.E.ADD.F32.FTZ.RN.STRONG.GPU desc[UR20][R78.64+-0xa00], R168 ;  /* 0xfff600a84e0079a6 */ /* 0x0001e8000c10f394 */
[----:B-1----:R0:W-:Y:S02]  /*10e50*/  REDG.E.ADD.F32.FTZ.RN.STRONG.GPU desc[UR20][R66.64+-0xa00], R61 ;  /* 0xfff6003d420079a6 */ /* 0x0021e4000c10f394 */
.L_x_3062:
[----:B------:R-:W-:Y:S05]  /*10e60*/  BSYNC B0 ;  /* 0x0000000000007941 */ /* 0x000fea0003800000 */
.L_x_3061:
[----:B------:R-:W0:Y:S01]  /*10e70*/  LDS R119, [R119+0xfe00] ;  /* 0x00fe000077777984 */ /* 0x000e220000000800 */
[----:B------:R-:W-:Y:S04]  /*10e80*/  BSSY B0, `(.L_x_3063) ;  /* 0x0000004000007945 */ /* 0x000fe80003800000 */
[----:B------:R-:W-:Y:S05]  /*10e90*/  @!P2 BRA `(.L_x_3064) ;  /* 0x000000000008a947 */ /* 0x000fea0003800000 */
[----:B------:R1:W-:Y:S04]  /*10ea0*/  REDG.E.ADD.F32.FTZ.RN.STRONG.GPU desc[UR20][R78.64+-0x800], R169 ;  /* 0xfff800a94e0079a6 */ /* 0x0003e8000c10f394 */
[----:B0-----:R0:W-:Y:S02]  /*10eb0*/  REDG.E.ADD.F32.FTZ.RN.STRONG.GPU desc[UR20][R66.64+-0x800], R119 ;  /* 0xfff80077420079a6 */ /* 0x0011e4000c10f394 */
.L_x_3064:
[----:B------:R-:W-:Y:S05]  /*10ec0*/  BSYNC B0 ;  /* 0x0000000000007941 */ /* 0x000fea0003800000 */
.L_x_3063:
[----:B01----:R0:W1:Y:S01]  /*10ed0*/  LDS R61, [R120+0x10000] ;  /* 0x01000000783d7984 */ /* 0x0030620000000800 */
[----:B------:R-:W-:Y:S04]  /*10ee0*/  BSSY B0, `(.L_x_3065) ;  /* 0x0000004000007945 */ /* 0x000fe80003800000 */
[----:B------:R-:W-:Y:S05]  /*10ef0*/  @!P3 BRA `(.L_x_3066) ;  /* 0x000000000008b947 */ /* 0x000fea0003800000 */
[----:B------:R0:W-:Y:S04]  /*10f00*/  REDG.E.ADD.F32.FTZ.RN.STRONG.GPU desc[UR20][R78.64+-0x600], R170 ;  /* 0xfffa00aa4e0079a6 */ /* 0x0001e8000c10f394 */
[----:B-1----:R0:W-:Y:S02]  /*10f10*/  REDG.E.ADD.F32.FTZ.RN.STRONG.GPU desc[UR20][R66.64+-0x600], R61 ;  /* 0xfffa003d420079a6 */ /* 0x0021e4000c10f394 */
.L_x_3066:
[----:B------:R-:W-:Y:S05]  /*10f20*/  BSYNC B0 ;  /* 0x0000000000007941 */ /* 0x000fea0003800000 */
.L_x_3065:
[----:B------:R-:W0:Y:S01]  /*10f30*/  LDS R121, [R121+0x10200] ;  /* 0x0102000079797984 */ /* 0x000e220000000800 */
[----:B------:R-:W-:Y:S04]  /*10f40*/  BSSY B0, `(.L_x_3067) ;  /* 0x0000004000007945 */ /* 0x000fe80003800000 */
[----:B------:R-:W-:Y:S05]  /*10f50*/  @!P4 BRA `(.L_x_3068) ;  /* 0x000000000008c947 */ /* 0x000fea0003800000 */
[----:B------:R1:W-:Y:S04]  /*10f60*/  REDG.E.ADD.F32.FTZ.RN.STRONG.GPU desc[UR20][R78.64+-0x400], R171 ;  /* 0xfffc00ab4e0079a6 */ /* 0x0003e8000c10f394 */
[----:B0-----:R0:W-:Y:S02]  /*10f70*/  REDG.E.ADD.F32.FTZ.RN.STRONG.GPU desc[UR20][R66.64+-0x400], R121 ;  /* 0xfffc0079420079a6 */ /* 0x0011e4000c10f394 */
.L_x_3068:
[----:B------:R-:W-:Y:S05]  /*10f80*/  BSYNC B0 ;  /* 0x0000000000007941 */ /* 0x000fea0003800000 */
.L_x_3067:
[----:B01----:R0:W1:Y:S01]  /*10f90*/  LDS R61, [R122+0x10400] ;  /* 0x010400007a3d7984 */ /* 0x0030620000000800 */
[----:B------:R-:W-:Y:S04]  /*10fa0*/  BSSY B0, `(.L_x_3069) ;  /* 0x0000004000007945 */ /* 0x000fe80003800000 */
[----:B------:R-:W-:Y:S05]  /*10fb0*/  @!P5 BRA `(.L_x_3070) ;  /* 0x000000000008d947 */ /* 0x000fea0003800000 */
[----:B------:R0:W-:Y:S04]  /*10fc0*/  REDG.E.ADD.F32.FTZ.RN.STRONG.GPU desc[UR20][R78.64+-0x200], R172 ;  /* 0xfffe00ac4e0079a6 */ /* 0x0001e8000c10f394 */
[----:B-1----:R0:W-:Y:S02]  /*10fd0*/  REDG.E.ADD.F32.FTZ.RN.STRONG.GPU desc[UR20][R66.64+-0x200], R61 ;  /* 0xfffe003d420079a6 */ /* 0x0021e4000c10f394 */
.L_x_3070:
[----:B------:R-:W-:Y:S05]  /*10fe0*/  BSYNC B0 ;  /* 0x0000000000007941 */ /* 0x000fea0003800000 */
.L_x_3069:
[----:B01----:R-:W0:Y:S01]  /*10ff0*/  SHFL.DOWN PT, R61, R64, 0x1, 0x1f ;  /* 0x08201f00403d7f89 */ /* 0x003e2200000e0000 */
[----:B------:R-:W-:Y:S01]  /*11000*/  ISETP.GT.AND P1, PT, R90, 0x1e, PT ;  /* 0x0000001e5a00780c */ /* 0x000fe20003f24270 */
[----:B------:R-:W-:Y:S01]  /*11010*/  FMUL.FTZ R140, R140, R166 ;  /* 0x000000a68c8c7220 */ /* 0x000fe20000410000 */
[----:B------:R-:W-:Y:S01]  /*11020*/  ISETP.NE.AND P2, PT, R90, RZ, PT ;  /* 0x000000ff5a00720c */ /* 0x000fe20003f45270 */
[----:B------:R-:W1:Y:S01]  /*11030*/  SHFL.DOWN PT, R60, R65, 0x1, 0x1f ;  /* 0x08201f00413c7f89 */ /* 0x000e6200000e0000 */
        /* <DEDUP_REMOVED lines=25> */
[----:B------:R-:W-:Y:S01]  /*111d0*/  ISETP.GT.AND P1, PT, R90, 0x1d, PT ;  /* 0x0000001d5a00780c */ /* 0x000fe20003f24270 */
[----:B------:R-:W-:Y:S01]  /*111e0*/  FFMA.FTZ R236, R145, R51, R236 ;  /* 0x0000003391ec7223 */ /* 0x000fe200000100ec */
[----:B------:R-:W-:Y:S01]  /*111f0*/  FFMA.FTZ R182, R84, R182, R69 ;  /* 0x000000b654b67223 */ /* 0x000fe20000010045 */
[----:B------:R-:W1:Y:S01]  /*11200*/  SHFL.DOWN PT, R60, R65, 0x2, 0x1f ;  /* 0x08401f00413c7f89 */ /* 0x000e6200000e0000 */
        /* <DEDUP_REMOVED lines=8> */
[----:B------:R-:W-:Y:S01]  /*11290*/  FFMA.FTZ R237, R146, R52, R237 ;  /* 0x0000003492ed7223 */ /* 0x000fe200000100ed */
[----:B------:R-:W-:Y:S01]  /*112a0*/  FADD.FTZ R18, R145, R18 ;  /* 0x0000001291127221 */ /* 0x000fe20000010000 */
        /* <DEDUP_REMOVED lines=42> */
.L_x_3072:
[----:B------:R-:W-:Y:S05]  /*11550*/  BSYNC B0 ;  /* 0x0000000000007941 */ /* 0x000fea0003800000 */
.L_x_3071:
[----:B------:R-:W-:Y:S02]  /*11560*/  UIADD3 UR7, UR7, 0x1, URZ ;  /* 0x0000000107077890 */ /* 0x000fe4000fffe03f */
[----:B------:R-:W-:Y:S02]  /*11570*/  UIADD3 UR8, UP1, UR8, 0x1, URZ ;  /* 0x0000000108087890 */ /* 0x000fe4000ff3e03f */
[----:B------:R-:W-:Y:S02]  /*11580*/  UISETP.GE.AND UP0, UPT, UR7, UR55, UPT ;  /* 0x000000370700728c */ /* 0x000fe4000bf06270 */
[----:B------:R-:W-:-:S04]  /*11590*/  UIADD3.X UR9, URZ, UR9, URZ, UP1, !UPT ;  /* 0x000000093f097290 */ /* 0x000fc80008ffe43f */
[----:B------:R-:W-:-:S13]  /*115a0*/  PLOP3.LUT P1, PT, PT, PT, UP0, 0x80, 0x0 ;  /* 0x000000000000781c */ /* 0x000fda0003f2f008 */
[----:B------:R-:W-:Y:S05]  /*115b0*/  @!P1 BRA `(.L_x_3073) ;  /* 0xffffff5800a49947 */ /* 0x000fea000383ffff */
.L_x_2978:
[----:B------:R0:W5:Y:S01]  /*115c0*/  LDL.LU R60, [R1+0x3c] ;  /* 0x00003c00013c7983 */ /* 0x0001620000300800 */
        /* <DEDUP_REMOVED lines=14> */
[----:B------:R-:W2:Y:S01]  /*116b0*/  LDL R106, [R1+0x30] ;  /* 0x00003000016a7983 */ /* 0x000ea20000100800 */
[----:B------:R-:W-:Y:S02]  /*116c0*/  LEA.HI.X R15, R39, UR49, R38, 0x2, P0 ;  /* 0x00000031270f7c11 */ /* 0x000fe400080f1426 */
[----:B------:R-:W-:Y:S02]  /*116d0*/  CS2R R50, SRZ ;  /* 0x0000000000327805 */ /* 0x000fe4000001ff00 */
[----:B------:R-:W-:Y:S01]  /*116e0*/  CS2R R52, SRZ ;  /* 0x0000000000347805 */ /* 0x000fe2000001ff00 */
[----:B------:R-:W2:Y:S01]  /*116f0*/  LDL R105, [R1+0x2c] ;  /* 0x00002c0001697983 */ /* 0x000ea20000100800 */
[----:B------:R-:W-:Y:S01]  /*11700*/  MOV R55, RZ ;  /* 0x000000ff00377202 */ /* 0x000fe20000000f00 */
[----:B------:R-:W1:Y:S01]  /*11710*/  S2UR UR8, SR_CgaCtaId ;  /* 0x00000000000879c3 */ /* 0x000e620000008800 */
[----:B------:R-:W-:Y:S01]  /*11720*/  ISETP.NE.AND P6, PT, R91, RZ, PT ;  /* 0x000000ff5b00720c */ /* 0x000fe20003fc5270 */
[----:B------:R-:W2:Y:S01]  /*11730*/  LDL R104, [R1+0x28] ;  /* 0x0000280001687983 */ /* 0x000ea20000100800 */
[----:B------:R-:W-:Y:S01]  /*11740*/  UMOV UR7, 0x400 ;  /* 0x0000040000077882 */ /* 0x000fe20000000000 */
[----:B------:R-:W-:-:S02]  /*11750*/  ULEA UR9, UR17, 0xfffff800, 0xb ;  /* 0xfffff80011097891 */ /* 0x000fc4000f8e583f */
[----:B------:R-:W2:Y:S01]  /*11760*/  LDL R103, [R1+0x24] ;  /* 0x0000240001677983 */ /* 0x000ea20000100800 */
[----:B------:R-:W-:Y:S01]  /*11770*/  USHF.R.S32.HI UR29, URZ, 0x1f, UR11 ;  /* 0x0000001f3f1d7899 */ /* 0x000fe2000801140b */
[----:B------:R-:W-:Y:S02]  /*11780*/  ULDC.64 UR26, c[0x0][0x3a8] ;  /* 0x0000ea00001a7ab9 */ /* 0x000fe40000000a00 */
[----:B------:R-:W2:Y:S04]  /*11790*/  LDL R102, [R1+0x20] ;  /* 0x0000200001667983 */ /* 0x000ea80000100800 */
[----:B------:R-:W2:Y:S04]  /*117a0*/  LDL R100, [R1+0x1c] ;  /* 0x00001c0001647983 */ /* 0x000ea80000100800 */
[----:B----4-:R-:W4:Y:S04]  /*117b0*/  LDL R98, [R1+0x18] ;  /* 0x0000180001627983 */ /* 0x010f280000100800 */
        /* <DEDUP_REMOVED lines=24> */
[C---:B0-----:R-:W-:Y:S02]  /*11940*/  LOP3.LUT R5, R39.reuse, 0x160, RZ, 0xfc, !PT ;  /* 0x0000016027057812 */ /* 0x041fe400078efcff */
        /* <DEDUP_REMOVED lines=53> */
[----:B------:R-:W-:Y:S02]  /*11ca0*/  FSETP.GTU.FTZ.AND P5, PT, R15, 20, PT ;  /* 0x41a000000f00780b */ /* 0x000fe40003fbc000 */
[----:B------:R-:W-:Y:S01]  /*11cb0*/  FSETP.GTU.FTZ.AND P0, PT, R40, 20, PT ;  /* 0x41a000002800780b */ /* 0x000fe20003f1c000 */
[----:B--2---:R-:W-:Y:S01]  /*11cc0*/  FADD.FTZ R14, R14, UR5 ;  /* 0x000000050e0e7e21 */ /* 0x004fe20008010000 */
[----:B---3--:R-:W-:-:S09]  /*11cd0*/  FADD.FTZ R41, R41, UR5 ;  /* 0x0000000529297e21 */ /* 0x008fd20008010000 */
[----:B------:R-:W-:Y:S01]  /*11ce0*/  @!P5 FMUL.FTZ R44, R15, -1.4426950216293334961 ;  /* 0xbfb8aa3b0f2cd820 */ /* 0x000fe20000410000 */
[----:B------:R-:W-:Y:S01]  /*11cf0*/  FSETP.GTU.FTZ.AND P4, PT, R14, 20, PT ;  /* 0x41a000000e00780b */ /* 0x000fe20003f9c000 */
[----:B----4-:R-:W-:Y:S01]  /*11d00*/  FADD.FTZ R42, R42, UR5 ;  /* 0x000000052a2a7e21 */ /* 0x010fe20008010000 */
[----:B------:R-:W-:Y:S01]  /*11d10*/  @!P0 FMUL.FTZ R45, R40, -1.4426950216293334961 ;  /* 0xbfb8aa3b282d8820 */ /* 0x000fe20000410000 */
[----:B------:R-:W-:Y:S01]  /*11d20*/  FSETP.GTU.FTZ.AND P1, PT, R41, 20, PT ;  /* 0x41a000002900780b */ /* 0x000fe20003f3c000 */
[----:B------:R-:W0:Y:S01]  /*11d30*/  LDS R40, [R89+0x20] ;  /* 0x0000200059287984 */ /* 0x000e220000000800 */
[----:B------:R-:W1:Y:S01]  /*11d40*/  @!P5 MUFU.EX2 R44, R44 ;  /* 0x0000002c002cd308 */ /* 0x000e620000000800 */
[----:B------:R-:W-:Y:S02]  /*11d50*/  FSETP.GTU.FTZ.AND P2, PT, R42, 20, PT ;  /* 0x41a000002a00780b */ /* 0x000fe40003f5c000 */
[----:B------:R-:W-:Y:S05]  /*11d60*/  LDS R15, [R89+0x1c] ;  /* 0x00001c00590f7984 */ /* 0x000fea0000000800 */
[----:B------:R-:W-:-:S02]  /*11d70*/  @!P4 FMUL.FTZ R43, R14, -1.4426950216293334961 ;  /* 0xbfb8aa3b0e2bc820 */ /* 0x000fc40000410000 */
[----:B------:R-:W2:Y:S01]  /*11d80*/  LDS R14, [R89+0x18] ;  /* 0x00001800590e7984 */ /* 0x000ea20000000800 */
[----:B------:R-:W-:-:S03]  /*11d90*/  @!P1 FMUL.FTZ R46, R41, -1.4426950216293334961 ;  /* 0xbfb8aa3b292e9820 */ /* 0x000fc60000410000 */
[----:B------:R-:W3:Y:S01]  /*11da0*/  LDS R41, [R89+0x24] ;  /* 0x0000240059297984 */ /* 0x000ee20000000800 */
[----:B------:R-:W4:Y:S01]  /*11db0*/  @!P4 MUFU.EX2 R43, R43 ;  /* 0x0000002b002bc308 */ /* 0x000f220000000800 */
[----:B-1----:R-:W-:-:S07]  /*11dc0*/  @!P5 FADD.FTZ R44, R44, 1 ;  /* 0x3f8000002c2cd421 */ /* 0x002fce0000010000 */
[----:B------:R-:W1:Y:S01]  /*11dd0*/  @!P0 MUFU.EX2 R45, R45 ;  /* 0x0000002d002d8308 */ /* 0x000e620000000800 */
[----:B------:R-:W-:Y:S02]  /*11de0*/  @!P2 FMUL.FTZ R47, R42, -1.4426950216293334961 ;  /* 0xbfb8aa3b2a2fa820 */ /* 0x000fe40000410000 */
[----:B------:R-:W5:Y:S05]  /*11df0*/  LDS R42, [R89+0x28] ;  /* 0x00002800592a7984 */ /* 0x000f6a0000000800 */
[----:B------:R-:W2:Y:S01]  /*11e00*/  @!P5 MUFU.RCP R44, R44 ;  /* 0x0000002c002cd308 */ /* 0x000ea20000001000 */
[----:B----4-:R-:W-:-:S07]  /*11e10*/  @!P4 FADD.FTZ R43, R43, 1 ;  /* 0x3f8000002b2bc421 */ /* 0x010fce0000010000 */
[----:B------:R-:W4:Y:S01]  /*11e20*/  @!P1 MUFU.EX2 R46, R46 ;  /* 0x0000002e002e9308 */ /* 0x000f220000000800 */
[----:B-1----:R-:W-:Y:S01]  /*11e30*/  @!P0 FADD.FTZ R45, R45, 1 ;  /* 0x3f8000002d2d8421 */ /* 0x002fe20000010000 */
[----:B0-----:R-:W-:-:S06]  /*11e40*/  FADD.FTZ R40, R40, UR5 ;  /* 0x0000000528287e21 */ /* 0x001fcc0008010000 */
[----:B------:R-:W0:Y:S01]  /*11e50*/  @!P4 MUFU.RCP R43, R43 ;  /* 0x0000002b002bc308 */ /* 0x000e220000001000 */
[----:B--2---:R-:W-:Y:S01]  /*11e60*/  @!P5 FMUL.FTZ R19, R19, R44 ;  /* 0x0000002c1313d220 */ /* 0x004fe20000410000 */
[----:B------:R-:W-:-:S06]  /*11e70*/  FSETP.GTU.FTZ.AND P5, PT, R40, 20, PT ;  /* 0x41a000002800780b */ /* 0x000fcc0003fbc000 */
[----:B------:R-:W1:Y:S01]  /*11e80*/  @!P0 MUFU.RCP R45, R45 ;  /* 0x0000002d002d8308 */ /* 0x000e620000001000 */
[----:B----4-:R-:W-:Y:S01]  /*11e90*/  @!P1 FADD.FTZ R46, R46, 1 ;  /* 0x3f8000002e2e9421 */ /* 0x010fe20000010000 */
[----:B------:R-:W-:Y:S01]  /*11ea0*/  FADD.FTZ R14, R14, UR5 ;  /* 0x000000050e0e7e21 */ /* 0x000fe20008010000 */
[----:B------:R-:W-:Y:S01]  /*11eb0*/  FADD.FTZ R15, R15, UR5 ;  /* 0x000000050f0f7e21 */ /* 0x000fe20008010000 */
[----:B---3--:R-:W-:-:S03]  /*11ec0*/  FADD.FTZ R41, R41, UR5 ;  /* 0x0000000529297e21 */ /* 0x008fc60008010000 */
[----:B------:R-:W-:Y:S01]  /*11ed0*/  @!P5 FMUL.FTZ R40, R40, -1.4426950216293334961 ;  /* 0xbfb8aa3b2828d820 */ /* 0x000fe20000410000 */
[----:B------:R-:W2:Y:S01]  /*11ee0*/  @!P1 MUFU.RCP R46, R46 ;  /* 0x0000002e002e9308 */ /* 0x000ea20000001000 */
[----:B0-----:R-:W-:Y:S01]  /*11ef0*/  @!P4 FMUL.FTZ R18, R18, R43 ;  /* 0x0000002b1212c220 */ /* 0x001fe20000410000 */
[----:B------:R-:W-:Y:S02]  /*11f00*/  FSETP.GTU.FTZ.AND P3, PT, R14, 20, PT ;  /* 0x41a000000e00780b */ /* 0x000fe40003f7c000 */
[----:B------:R-:W-:Y:S01]  /*11f10*/  FSETP.GTU.FTZ.AND P4, PT, R15, 20, PT ;  /* 0x41a000000f00780b */ /* 0x000fe20003f9c000 */
[----:B-1----:R-:W-:Y:S01]  /*11f20*/  @!P0 FMUL.FTZ R20, R20, R45 ;  /* 0x0000002d14148220 */ /* 0x002fe20000410000 */
[----:B------:R-:W-:Y:S02]  /*11f30*/  FSETP.GTU.FTZ.AND P0, PT, R41, 20, PT ;  /* 0x41a000002900780b */ /* 0x000fe40003f1c000 */
[----:B------:R-:W0:Y:S01]  /*11f40*/  @!P5 MUFU.EX2 R40, R40 ;  /* 0x000000280028d308 */ /* 0x000e220000000800 */
[----:B------:R-:W-:Y:S01]  /*11f50*/  SHF.L.U32 R43, R91, 0x4, RZ ;  /* 0x000000045b2b7819 */ /* 0x000fe200000006ff */
[----:B-----5:R-:W-:-:S03]  /*11f60*/  FADD.FTZ R42, R42, UR5 ;  /* 0x000000052a2a7e21 */ /* 0x020fc60008010000 */
[----:B------:R-:W-:Y:S01]  /*11f70*/  LOP3.LUT R43, R43, 0xfffffe00, RZ, 0xc0, !PT ;  /* 0xfffffe002b2b7812 */ /* 0x000fe200078ec0ff */
[----:B--2---:R-:W-:Y:S01]  /*11f80*/  @!P1 FMUL.FTZ R21, R21, R46 ;  /* 0x0000002e15159220 */ /* 0x004fe20000410000 */
[----:B------:R-:W-:Y:S02]  /*11f90*/  @!P3 FMUL.FTZ R14, R14, -1.4426950216293334961 ;  /* 0xbfb8aa3b0e0eb820 */ /* 0x000fe40000410000 */
[----:B------:R-:W-:Y:S01]  /*11fa0*/  @!P4 FMUL.FTZ R15, R15, -1.4426950216293334961 ;  /* 0xbfb8aa3b0f0fc820 */ /* 0x000fe20000410000 */
[----:B------:R-:W-:Y:S01]  /*11fb0*/  FSETP.GTU.FTZ.AND P1, PT, R42, 20, PT ;  /* 0x41a000002a00780b */ /* 0x000fe20003f3c000 */
[----:B------:R-:W1:Y:S01]  /*11fc0*/  @!P2 MUFU.EX2 R47, R47 ;  /* 0x0000002f002fa308 */ /* 0x000e620000000800 */
[----:B------:R-:W-:Y:S01]  /*11fd0*/  LEA R73, R90, R43, 0x4 ;  /* 0x0000002b5a497211 */ /* 0x000fe200078e20ff */
[----:B------:R-:W-:-:S03]  /*11fe0*/  @!P0 FMUL.FTZ R41, R41, -1.4426950216293334961 ;  /* 0xbfb8aa3b29298820 */ /* 0x000fc60000410000 */
[----:B------:R-:W-:Y:S01]  /*11ff0*/  IADD3 R54, R73, 0x6, RZ ;  /* 0x0000000649367810 */ /* 0x000fe20007ffe0ff */
[----:B0-----:R-:W-:Y:S02]  /*12000*/  @!P5 FADD.FTZ R40, R40, 1 ;  /* 0x3f8000002828d421 */ /* 0x001fe40000010000 */
[----:B------:R-:W0:Y:S01]  /*12010*/  @!P3 MUFU.EX2 R14, R14 ;  /* 0x0000000e000eb308 */ /* 0x000e220000000800 */
[----:B------:R-:W-:-:S07]  /*12020*/  LEA.HI.SX32 R55, R54, R73, 0x1b ;  /* 0x0000004936377211 */ /* 0x000fce00078fdaff */
[----:B------:R-:W2:Y:S01]  /*12030*/  @!P4 MUFU.EX2 R15, R15 ;  /* 0x0000000f000fc308 */ /* 0x000ea20000000800 */
[----:B------:R-:W-:-:S07]  /*12040*/  @!P1 FMUL.FTZ R42, R42, -1.4426950216293334961 ;  /* 0xbfb8aa3b2a2a9820 */ /* 0x000fce0000410000 */
[----:B------:R-:W3:Y:S01]  /*12050*/  @!P0 MUFU.EX2 R41, R41 ;  /* 0x0000002900298308 */ /* 0x000ee20000000800 */
[----:B------:R-:W-:-:S07]  /*12060*/  IADD3 R46, R73, 0x2, RZ ;  /* 0x00000002492e7810 */ /* 0x000fce0007ffe0ff */
[----:B------:R4:W-:Y:S01]  /*12070*/  @!P5 MUFU.RCP R54, R40 ;  /* 0x000000280036d308 */ /* 0x0009e20000001000 */
[----:B-1----:R-:W-:Y:S01]  /*12080*/  @!P2 FADD.FTZ R47, R47, 1 ;  /* 0x3f8000002f2fa421 */ /* 0x002fe20000010000 */
[C---:B------:R-:W-:Y:S01]  /*12090*/  IADD3 R44, R73.reuse, 0x1, RZ ;  /* 0x00000001492c7810 */ /* 0x040fe20007ffe0ff */
[----:B----4-:R-:W1:Y:S05]  /*120a0*/  LDS R40, [R89+0x34] ;  /* 0x0000340059287984 */ /* 0x010e6a0000000800 */
[----:B------:R4:W5:Y:S01]  /*120b0*/  @!P1 MUFU.EX2 R43, R42 ;  /* 0x0000002a002b9308 */ /* 0x0009620000000800 */
[C---:B------:R-:W-:Y:S02]  /*120c0*/  IADD3 R48, R73.reuse, 0x3, RZ ;  /* 0x0000000349307810 */ /* 0x040fe40007ffe0ff */
[----:B------:R-:W-:-:S02]  /*120d0*/  IADD3 R50, R73, 0x4, RZ ;  /* 0x0000000449327810 */ /* 0x000fc40007ffe0ff */
[C---:B------:R-:W-:Y:S02]  /*120e0*/  IADD3 R52, R73.reuse, 0x5, RZ ;  /* 0x0000000549347810 */ /* 0x040fe40007ffe0ff */
[C---:B------:R-:W-:Y:S02]  /*120f0*/  IADD3 R56, R73.reuse, 0x7, RZ ;  /* 0x0000000749387810 */ /* 0x040fe40007ffe0ff */
[C---:B----4-:R-:W-:Y:S02]  /*12100*/  IADD3 R42, R73.reuse, 0xd, RZ ;  /* 0x0000000d492a7810 */ /* 0x050fe40007ffe0ff */
[C---:B------:R-:W-:Y:S02]  /*12110*/  IADD3 R58, R73.reuse, 0x8, RZ ;  /* 0x00000008493a7810 */ /* 0x040fe40007ffe0ff */
[C---:B------:R-:W-:Y:S02]  /*12120*/  IADD3 R60, R73.reuse, 0x9, RZ ;  /* 0x00000009493c7810 */ /* 0x040fe40007ffe0ff */
[----:B------:R-:W-:-:S02]  /*12130*/  IADD3 R62, R73, 0xa, RZ ;  /* 0x0000000a493e7810 */ /* 0x000fc40007ffe0ff */
[C---:B------:R-:W-:Y:S02]  /*12140*/  IADD3 R64, R73.reuse, 0xb, RZ ;  /* 0x0000000b49407810 */ /* 0x040fe40007ffe0ff */
[C---:B------:R-:W-:Y:S02]  /*12150*/  IADD3 R66, R73.reuse, 0xc, RZ ;  /* 0x0000000c49427810 */ /* 0x040fe40007ffe0ff */
[C---:B------:R-:W-:Y:S02]  /*12160*/  IADD3 R68, R73.reuse, 0xe, RZ ;  /* 0x0000000e49447810 */ /* 0x040fe40007ffe0ff */
[----:B------:R-:W-:Y:S01]  /*12170*/  IADD3 R70, R73, 0xf, RZ ;  /* 0x0000000f49467810 */ /* 0x000fe20007ffe0ff */
[----:B------:R4:W1:Y:S01]  /*12180*/  @!P2 MUFU.RCP R75, R47 ;  /* 0x0000002f004ba308 */ /* 0x0008620000001000 */
[-C--:B------:R-:W-:Y:S01]  /*12190*/  LEA.HI.SX32 R49, R46, R73.reuse, 0x1b ;  /* 0x000000492e317211 */ /* 0x080fe200078fdaff */
[----:B0-----:R-:W-:Y:S01]  /*121a0*/  @!P3 FADD.FTZ R14, R14, 1 ;  /* 0x3f8000000e0eb421 */ /* 0x001fe20000010000 */
[-C--:B------:R-:W-:Y:S01]  /*121b0*/  LEA.HI.SX32 R69, R42, R73.reuse, 0x1b ;  /* 0x000000492a457211 */ /* 0x080fe200078fdaff */
[----:B--2---:R-:W-:Y:S01]  /*121c0*/  @!P4 FADD.FTZ R15, R15, 1 ;  /* 0x3f8000000f0fc421 */ /* 0x004fe20000010000 */
[-C--:B------:R-:W-:Y:S01]  /*121d0*/  LEA.HI.SX32 R45, R44, R73.reuse, 0x1b ;  /* 0x000000492c2d7211 */ /* 0x080fe200078fdaff */
[----:B---3--:R-:W-:Y:S01]  /*121e0*/  @!P0 FADD.FTZ R42, R41, 1 ;  /* 0x3f800000292a8421 */ /* 0x008fe20000010000 */
[----:B------:R-:W-:-:S02]  /*121f0*/  LEA.HI.SX32 R51, R48, R73, 0x1b ;  /* 0x0000004930337211 */ /* 0x000fc400078fdaff */
[-C--:B----4-:R-:W-:Y:S02]  /*12200*/  LEA.HI.SX32 R47, R50, R73.reuse, 0x1b ;  /* 0x00000049322f7211 */ /* 0x090fe400078fdaff */
[-C--:B------:R-:W-:Y:S02]  /*12210*/  LEA.HI.SX32 R53, R52, R73.reuse, 0x1b ;  /* 0x0000004934357211 */ /* 0x080fe400078fdaff */
[-C--:B------:R-:W-:Y:S02]  /*12220*/  LEA.HI.SX32 R57, R56, R73.reuse, 0x1b ;  /* 0x0000004938397211 */ /* 0x080fe400078fdaff */
[-C--:B------:R-:W-:Y:S02]  /*12230*/  LEA.HI.SX32 R59, R58, R73.reuse, 0x1b ;  /* 0x000000493a3b7211 */ /* 0x080fe400078fdaff */
[-C--:B------:R-:W-:Y:S02]  /*12240*/  LEA.HI.SX32 R61, R60, R73.reuse, 0x1b ;  /* 0x000000493c3d7211 */ /* 0x080fe400078fdaff */
[----:B------:R-:W-:-:S02]  /*12250*/  LEA.HI.SX32 R63, R62, R73, 0x1b ;  /* 0x000000493e3f7211 */ /* 0x000fc400078fdaff */
[-C--:B------:R-:W-:Y:S02]  /*12260*/  LEA.HI.SX32 R65, R64, R73.reuse, 0x1b ;  /* 0x0000004940417211 */ /* 0x080fe400078fdaff */
[-C--:B------:R-:W-:Y:S02]  /*12270*/  LEA.HI.SX32 R67, R66, R73.reuse, 0x1b ;  /* 0x0000004942437211 */ /* 0x080fe400078fdaff */
[-C--:B------:R-:W-:Y:S01]  /*12280*/  LEA.HI.SX32 R71, R68, R73.reuse, 0x1b ;  /* 0x0000004944477211 */ /* 0x080fe200078fdaff */
[----:B------:R0:W-:Y:S01]  /*12290*/  @!P3 MUFU.RCP R72, R14 ;  /* 0x0000000e0048b308 */ /* 0x0001e20000001000 */
[----:B------:R-:W-:Y:S01]  /*122a0*/  LEA.HI.SX32 R73, R70, R73, 0x1b ;  /* 0x0000004946497211 */ /* 0x000fe200078fdaff */
[----:B------:R-:W-:Y:S01]  /*122b0*/  LDS R41, [R89+0x38] ;  /* 0x0000380059297984 */ /* 0x000fe20000000800 */
[-C--:B------:R-:W-:Y:S02]  /*122c0*/  LEA R44, R49, R36.reuse, 0x2 ;  /* 0x00000024312c7211 */ /* 0x080fe400078e10ff */
[----:B------:R-:W-:-:S02]  /*122d0*/  LEA R45, R45, R36, 0x2 ;  /* 0x000000242d2d7211 */ /* 0x000fc400078e10ff */
[-C--:B------:R-:W-:Y:S01]  /*122e0*/  LEA R51, R51, R36.reuse, 0x2 ;  /* 0x0000002433337211 */ /* 0x080fe200078e10ff */
[----:B------:R2:W3:Y:S01]  /*122f0*/  @!P4 MUFU.RCP R77, R15 ;  /* 0x0000000f004dc308 */ /* 0x0004e20000001000 */
[-C--:B------:R-:W-:Y:S01]  /*12300*/  LEA R46, R47, R36.reuse, 0x2 ;  /* 0x000000242f2e7211 */ /* 0x080fe200078e10ff */
[----:B0-----:R-:W0:Y:S01]  /*12310*/  LDS R14, [R89+0x2c] ;  /* 0x00002c00590e7984 */ /* 0x001e220000000800 */
[-C--:B------:R-:W-:Y:S02]  /*12320*/  LEA R53, R53, R36.reuse, 0x2 ;  /* 0x0000002435357211 */ /* 0x080fe400078e10ff */
[-C--:B------:R-:W-:Y:S02]  /*12330*/  LEA R55, R55, R36.reuse, 0x2 ;  /* 0x0000002437377211 */ /* 0x080fe400078e10ff */
[-C--:B------:R-:W-:Y:S01]  /*12340*/  LEA R57, R57, R36.reuse, 0x2 ;  /* 0x0000002439397211 */ /* 0x080fe200078e10ff */
[----:B------:R4:W3:Y:S01]  /*12350*/  @!P0 MUFU.RCP R49, R42 ;  /* 0x0000002a00318308 */ /* 0x0008e20000001000 */
[-C--:B------:R-:W-:Y:S01]  /*12360*/  LEA R48, R59, R36.reuse, 0x2 ;  /* 0x000000243b307211 */ /* 0x080fe200078e10ff */
[----:B--2---:R-:W2:Y:S01]  /*12370*/  LDS R15, [R89+0x30] ;  /* 0x00003000590f7984 */ /* 0x004ea20000000800 */
[----:B------:R-:W-:-:S02]  /*12380*/  LEA R61, R61, R36, 0x2 ;  /* 0x000000243d3d7211 */ /* 0x000fc400078e10ff */
[-C--:B------:R-:W-:Y:S02]  /*12390*/  LEA R50, R63, R36.reuse, 0x2 ;  /* 0x000000243f327211 */ /* 0x080fe400078e10ff */
[-C--:B------:R-:W-:Y:S02]  /*123a0*/  LEA R65, R65, R36.reuse, 0x2 ;  /* 0x0000002441417211 */ /* 0x080fe400078e10ff */
[-C--:B------:R-:W-:Y:S01]  /*123b0*/  LEA R52, R67, R36.reuse, 0x2 ;  /* 0x0000002443347211 */ /* 0x080fe200078e10ff */
[----:B----4-:R-:W-:Y:S01]  /*123c0*/  LDS R42, [R89] ;  /* 0x00000000592a7984 */ /* 0x010fe20000000800 */
[-C--:B------:R-:W-:Y:S02]  /*123d0*/  LEA R69, R69, R36.reuse, 0x2 ;  /* 0x0000002445457211 */ /* 0x080fe400078e10ff */
[-C--:B------:R-:W-:Y:S02]  /*123e0*/  LEA R71, R71, R36.reuse, 0x2 ;  /* 0x0000002447477211 */ /* 0x080fe400078e10ff */
[----:B------:R-:W-:-:S02]  /*123f0*/  LEA R73, R73, R36, 0x2 ;  /* 0x0000002449497211 */ /* 0x000fc400078e10ff */
[----:B------:R-:W4:Y:S01]  /*12400*/  LDS R36, [R89+0x3c] ;  /* 0x00003c0059247984 */ /* 0x000f220000000800 */
[----:B------:R-:W-:Y:S01]  /*12410*/  BAR.SYNC.DEFER_BLOCKING 0x0 ;  /* 0x0000000000007b1d */ /* 0x000fe20000010000 */
[----:B-----5:R-:W-:-:S05]  /*12420*/  @!P1 FADD.FTZ R43, R43, 1 ;  /* 0x3f8000002b2b9421 */ /* 0x020fca0000010000 */
[----:B------:R5:W2:Y:S01]  /*12430*/  @!P1 MUFU.RCP R56, R43 ;  /* 0x0000002b00389308 */ /* 0x000aa20000001000 */
[----:B-1----:R-:W-:Y:S01]  /*12440*/  @!P2 FMUL.FTZ R22, R22, R75 ;  /* 0x0000004b1616a220 */ /* 0x002fe20000410000 */
[----:B-----5:R-:W-:-:S05]  /*12450*/  FADD.FTZ R43, R40, UR5 ;  /* 0x00000005282b7e21 */ /* 0x020fca0008010000 */
[----:B------:R-:W-:Y:S01]  /*12460*/  FSETP.GTU.FTZ.AND P2, PT, R43, 20, PT ;  /* 0x41a000002b00780b */ /* 0x000fe20003f5c000 */
        /* <DEDUP_REMOVED lines=10> */
[----:B------:R-:W-:-:S03]  /*12510*/  MOV R58, UR18 ;  /* 0x00000012003a7c02 */ /* 0x000fc60008000f00 */
[----:B------:R-:W-:Y:S04]  /*12520*/  STS [R50+0x28], R225 ;  /* 0x000028e132007388 */ /* 0x000fe80000000800 */
[----:B------:R-:W-:Y:S04]  /*12530*/  STS [R65+0x2c], R224 ;  /* 0x00002ce041007388 */ /* 0x000fe80000000800 */
[----:B------:R-:W-:Y:S01]  /*12540*/  STS [R52+0x30], R223 ;  /* 0x000030df34007388 */ /* 0x000fe20000000800 */
[----:B---3--:R-:W-:-:S03]  /*12550*/  @!P4 FMUL.FTZ R24, R24, R77 ;  /* 0x0000004d1818c220 */ /* 0x008fc60000410000 */
[----:B------:R-:W-:Y:S01]  /*12560*/  STS [R69+0x34], R35 ;  /* 0x0000342345007388 */ /* 0x000fe20000000800 */
[----:B------:R-:W-:-:S03]  /*12570*/  @!P0 FMUL.FTZ R26, R26, R49 ;  /* 0x000000311a1a8220 */ /* 0x000fc60000410000 */
[----:B------:R-:W-:Y:S04]  /*12580*/  STS [R71+0x38], R34 ;  /* 0x0000382247007388 */ /* 0x000fe80000000800 */
[----:B------:R1:W-:Y:S01]  /*12590*/  STS [R73+0x3c], R33 ;  /* 0x00003c2149007388 */ /* 0x0003e20000000800 */
[----:B------:R-:W-:-:S03]  /*125a0*/  NOP ;  /* 0x0000000000007918 */ /* 0x000fc60000000000 */
[----:B------:R-:W-:Y:S01]  /*125b0*/  LDS R47, [R107+0x80] ;  /* 0x000080006b2f7984 */ /* 0x000fe20000000800 */
[----:B-1----:R-:W-:-:S03]  /*125c0*/  @!P2 FMUL.FTZ R33, R43, -1.4426950216293334961 ;  /* 0xbfb8aa3b2b21a820 */ /* 0x002fc60000410000 */
        /* <DEDUP_REMOVED lines=16> */
[----:B0-----:R-:W-:Y:S01]  /*126d0*/  FADD.FTZ R14, R14, UR5 ;  /* 0x000000050e0e7e21 */ /* 0x001fe20008010000 */
[----:B--2---:R-:W-:Y:S01]  /*126e0*/  FADD.FTZ R15, R15, UR5 ;  /* 0x000000050f0f7e21 */ /* 0x004fe20008010000 */
[----:B------:R-:W-:Y:S01]  /*126f0*/  FADD.FTZ R41, R41, UR5 ;  /* 0x0000000529297e21 */ /* 0x000fe20008010000 */
[----:B------:R-:W-:Y:S01]  /*12700*/  @!P5 FMUL.FTZ R25, R25, R54 ;  /* 0x000000361919d220 */ /* 0x000fe20000410000 */
[----:B------:R-:W-:Y:S01]  /*12710*/  BAR.SYNC.DEFER_BLOCKING 0x0 ;  /* 0x0000000000007b1d */ /* 0x000fe20000010000 */
[----:B------:R-:W-:Y:S01]  /*12720*/  @!P3 FMUL.FTZ R23, R23, R72 ;  /* 0x000000481717b220 */ /* 0x000fe20000410000 */
[----:B------:R-:W-:Y:S01]  /*12730*/  @!P1 FMUL.FTZ R27, R27, R56 ;  /* 0x000000381b1b9220 */ /* 0x000fe20000410000 */
[----:B------:R-:W-:-:S02]  /*12740*/  FSETP.GTU.FTZ.AND P0, PT, R14, 20, PT ;  /* 0x41a000000e00780b */ /* 0x000fc40003f1c000 */
[----:B------:R-:W-:Y:S02]  /*12750*/  FSETP.GTU.FTZ.AND P1, PT, R15, 20, PT ;  /* 0x41a000000f00780b */ /* 0x000fe40003f3c000 */
[----:B------:R-:W-:Y:S01]  /*12760*/  FSETP.GTU.FTZ.AND P3, PT, R41, 20, PT ;  /* 0x41a000002900780b */ /* 0x000fe20003f7c000 */
[----:B----4-:R-:W-:Y:S01]  /*12770*/  FADD.FTZ R56, R36, UR5 ;  /* 0x0000000524387e21 */ /* 0x010fe20008010000 */
[----:B------:R-:W0:Y:S07]  /*12780*/  LDS R54, [UR7+0x2100] ;  /* 0x00210007ff367984 */ /* 0x000e2e0008000800 */
[----:B------:R-:W-:-:S02]  /*12790*/  @!P0 FMUL.FTZ R40, R14, -1.4426950216293334961 ;  /* 0xbfb8aa3b0e288820 */ /* 0x000fc40000410000 */
[----:B------:R-:W-:Y:S02]  /*127a0*/  @!P1 FMUL.FTZ R34, R15, -1.4426950216293334961 ;  /* 0xbfb8aa3b0f229820 */ /* 0x000fe40000410000 */
[----:B------:R-:W-:Y:S01]  /*127b0*/  @!P3 FMUL.FTZ R36, R41, -1.4426950216293334961 ;  /* 0xbfb8aa3b2924b820 */ /* 0x000fe20000410000 */
[----:B------:R-:W-:Y:S02]  /*127c0*/  USHF.R.S32.HI UR19, URZ, 0x1f, UR9 ;  /* 0x0000001f3f137899 */ /* 0x000fe40008011409 */
[----:B------:R-:W-:Y:S01]  /*127d0*/  IADD3 R14, P4, R39, UR9, RZ ;  /* 0x00000009270e7c10 */ /* 0x000fe2000ff9e0ff */
[----:B------:R-:W-:Y:S01]  /*127e0*/  FADD.FTZ R42, R42, UR5 ;  /* 0x000000052a2a7e21 */ /* 0x000fe20008010000 */
[----:B------:R-:W1:Y:S01]  /*127f0*/  @!P0 MUFU.EX2 R40, R40 ;  /* 0x0000002800288308 */ /* 0x000e620000000800 */
[----:B------:R-:W-:Y:S01]  /*12800*/  FSETP.GTU.FTZ.AND P5, PT, R56, 20, PT ;  /* 0x41a000003800780b */ /* 0x000fe20003fbc000 */
[----:B------:R-:W-:Y:S01]  /*12810*/  ULDC.64 UR8, c[0x0][0x388] ;  /* 0x0000e20000087ab9 */ /* 0x000fe20000000a00 */
[----:B------:R-:W-:-:S02]  /*12820*/  IADD3.X R15, R38, UR19, RZ, P4, !PT ;  /* 0x00000013260f7c10 */ /* 0x000fc4000a7fe4ff */
[----:B------:R-:W-:-:S03]  /*12830*/  FSETP.GTU.FTZ.AND P4, PT, R42, 20, PT ;  /* 0x41a000002a00780b */ /* 0x000fc60003f9c000 */
[----:B------:R-:W2:Y:S08]  /*12840*/  @!P1 MUFU.EX2 R34, R34 ;  /* 0x0000002200229308 */ /* 0x000eb00000000800 */
[----:B------:R3:W4:Y:S08]  /*12850*/  @!P2 MUFU.EX2 R35, R33 ;  /* 0x000000210023a308 */ /* 0x0007300000000800 */
[----:B------:R-:W5:Y:S01]  /*12860*/  @!P3 MUFU.EX2 R36, R36 ;  /* 0x000000240024b308 */ /* 0x000f620000000800 */
[----:B---3--:R-:W-:Y:S01]  /*12870*/  @!P4 FMUL.FTZ R33, R42, -1.4426950216293334961 ;  /* 0xbfb8aa3b2a21c820 */ /* 0x008fe20000410000 */
[----:B------:R-:W-:Y:S01]  /*12880*/  @!P5 FMUL.FTZ R41, R56, -1.4426950216293334961 ;  /* 0xbfb8aa3b3829d820 */ /* 0x000fe20000410000 */
[----:B-1----:R-:W-:Y:S01]  /*12890*/  @!P0 FADD.FTZ R40, R40, 1 ;  /* 0x3f80000028288421 */ /* 0x002fe20000010000 */
[----:B--2---:R-:W-:Y:S01]  /*128a0*/  @!P1 FADD.FTZ R34, R34, 1 ;  /* 0x3f80000022229421 */ /* 0x004fe20000010000 */
[----:B----4-:R-:W-:Y:S01]  /*128b0*/  @!P2 FADD.FTZ R35, R35, 1 ;  /* 0x3f8000002323a421 */ /* 0x010fe20000010000 */
[----:B0-----:R-:W-:-:S02]  /*128c0*/  ISETP.GE.AND P6, PT, R39, R54, PT ;  /* 0x000000362700720c */ /* 0x001fc40003fc6270 */
[----:B------:R-:W0:Y:S01]  /*128d0*/  @!P4 MUFU.EX2 R33, R33 ;  /* 0x000000210021c308 */ /* 0x000e220000000800 */
[----:B------:R-:W-:Y:S01]  /*128e0*/  UIMAD UR28, UR29, UR8, URZ ;  /* 0x000000081d1c72a4 */ /* 0x000fe2000f8e023f */
[----:B-----5:R-:W-:-:S06]  /*128f0*/  @!P3 FADD.FTZ R36, R36, 1 ;  /* 0x3f8000002424b421 */ /* 0x020fcc0000010000 */
[----:B------:R1:W2:Y:S01]  /*12900*/  @!P5 MUFU.EX2 R42, R41 ;  /* 0x00000029002ad308 */ /* 0x0002a20000000800 */
        /* <DEDUP_REMOVED lines=11> */
[----:B--234-:R-:W-:Y:S11]  /*129c0*/  @P6 BRA `(.L_x_3075) ;  /* 0x0000000000346947 */ /* 0x01cff60003800000 */
[----:B-1----:R-:W-:Y:S01]  /*129d0*/  MOV R35, UR8 ;  /* 0x0000000800237c02 */ /* 0x002fe20008000f00 */
        /* <DEDUP_REMOVED lines=12> */
.L_x_3075:
[----:B------:R-:W-:Y:S05]  /*12aa0*/  BSYNC B0 ;  /* 0x0000000000007941 */ /* 0x000fea0003800000 */
.L_x_3074:
[----:B--2---:R-:W2:Y:S01]  /*12ab0*/  LDL.LU R43, [R1+0x40] ;  /* 0x00004000012b7983 */ /* 0x004ea20000300800 */
[----:B------:R-:W-:Y:S01]  /*12ac0*/  ULDC UR28, c[0x0][0x224] ;  /* 0x00008900001c7ab9 */ /* 0x000fe20000000800 */
[----:B------:R-:W-:Y:S01]  /*12ad0*/  ULDC.64 UR8, c[0x0][0x390] ;  /* 0x0000e40000087ab9 */ /* 0x000fe20000000a00 */
[----:B------:R-:W-:Y:S01]  /*12ae0*/  UIADD3 UR28, UR6, -UR28, URZ ;  /* 0x8000001c061c7290 */ /* 0x000fe2000fffe03f */
[----:B0-----:R-:W-:Y:S01]  /*12af0*/  @!P4 FADD.FTZ R33, R33, 1 ;  /* 0x3f8000002121c421 */ /* 0x001fe20000010000 */
[----:B------:R-:W-:Y:S01]  /*12b00*/  UMOV UR25, UR30 ;  /* 0x0000001e00197c82 */ /* 0x000fe20008000000 */
[----:B------:R-:W-:Y:S01]  /*12b10*/  @!P0 FMUL.FTZ R28, R28, R99 ;  /* 0x000000631c1c8220 */ /* 0x000fe20000410000 */
[----:B------:R-:W-:Y:S01]  /*12b20*/  UIMAD.WIDE.U32 UR24, UR10, UR8, UR24 ;  /* 0x000000080a1872a5 */ /* 0x000fe2000f8e0018 */
[----:B------:R-:W-:Y:S01]  /*12b30*/  @!P5 FADD.FTZ R42, R42, 1 ;  /* 0x3f8000002a2ad421 */ /* 0x000fe20000010000 */
[----:B------:R-:W-:Y:S01]  /*12b40*/  UIMAD UR8, UR19, UR8, URZ ;  /* 0x00000008130872a4 */ /* 0x000fe2000f8e023f */
[----:B-1----:R0:W1:Y:S01]  /*12b50*/  @!P4 MUFU.RCP R36, R33 ;  /* 0x000000210024c308 */ /* 0x0020620000001000 */
[----:B------:R-:W-:Y:S01]  /*12b60*/  UIMAD UR30, UR28, -0x800, URZ ;  /* 0xfffff8001c1e78a4 */ /* 0x000fe2000f8e023f */
[----:B------:R-:W-:Y:S01]  /*12b70*/  @!P1 FMUL.FTZ R29, R29, R56 ;  /* 0x000000381d1d9220 */ /* 0x000fe20000410000 */
[----:B------:R-:W-:Y:S01]  /*12b80*/  UIMAD UR29, UR10, UR9, UR8 ;  /* 0x000000090a1d72a4 */ /* 0x000fe2000f8e0208 */
[----:B------:R-:W-:Y:S01]  /*12b90*/  @!P2 FMUL.FTZ R30, R30, R101 ;  /* 0x000000651e1ea220 */ /* 0x000fe20000410000 */
[----:B------:R-:W-:Y:S01]  /*12ba0*/  UIADD3 UR31, UP0, UR30, UR24, URZ ;  /* 0x000000181e1f7290 */ /* 0x000fe2000ff1e03f */
[----:B------:R-:W-:Y:S01]  /*12bb0*/  ISETP.GE.AND P2, PT, R37, R54, PT ;  /* 0x000000362500720c */ /* 0x000fe20003f46270 */
[----:B------:R-:W-:Y:S01]  /*12bc0*/  USHF.R.S32.HI UR28, URZ, 0x1f, UR30 ;  /* 0x0000001f3f1c7899 */ /* 0x000fe2000801141e */
[----:B------:R-:W3:Y:S01]  /*12bd0*/  @!P5 MUFU.RCP R41, R42 ;  /* 0x0000002a0029d308 */ /* 0x000ee20000001000 */
[----:B------:R-:W-:Y:S01]  /*12be0*/  ULDC.64 UR8, c[0x0][0x3e0] ;  /* 0x0000f80000087ab9 */ /* 0x000fe20000000a00 */
[----:B------:R-:W-:Y:S01]  /*12bf0*/  @!P3 FMUL.FTZ R31, R31, R58 ;  /* 0x0000003a1f1fb220 */ /* 0x000fe20000410000 */
[----:B------:R-:W-:Y:S01]  /*12c00*/  UIADD3.X UR24, UR28, UR29, UR25, UP0, !UPT ;  /* 0x0000001d1c187290 */ /* 0x000fe200087fe419 */
[----:B------:R-:W-:Y:S01]  /*12c10*/  LEA R34, P0, R39, UR8, 0x2 ;  /* 0x0000000827227c11 */ /* 0x000fe2000f8010ff */
[----:B------:R-:W-:Y:S01]  /*12c20*/  BSSY B0, `(.L_x_3076) ;  /* 0x0000070000007945 */ /* 0x000fe20003800000 */
[----:B------:R-:W-:-:S02]  /*12c30*/  MOV R35, UR31 ;  /* 0x0000001f00237c02 */ /* 0x000fc40008000f00 */
[----:B0-----:R-:W-:Y:S01]  /*12c40*/  LEA.HI.X R33, R39, UR9, R38, 0x2, P0 ;  /* 0x0000000927217c11 */ /* 0x001fe200080f1426 */
[----:B-1----:R-:W-:Y:S01]  /*12c50*/  @!P4 FMUL.FTZ R17, R17, R36 ;  /* 0x000000241111c220 */ /* 0x002fe20000410000 */
[C---:B------:R-:W-:Y:S02]  /*12c60*/  LEA R34, P1, R35.reuse, R34, 0x2 ;  /* 0x0000002223227211 */ /* 0x040fe400078210ff */
[----:B------:R-:W-:Y:S01]  /*12c70*/  MOV R40, UR24 ;  /* 0x0000001800287c02 */ /* 0x000fe20008000f00 */
[----:B------:R-:W-:Y:S01]  /*12c80*/  UIMAD.WIDE.U32 UR24, UR11, UR26, URZ ;  /* 0x0000001a0b1872a5 */ /* 0x000fe2000f8e003f */
[-C--:B------:R-:W-:Y:S02]  /*12c90*/  ISETP.GE.AND P0, PT, R16, R54.reuse, PT ;  /* 0x000000361000720c */ /* 0x080fe40003f06270 */
[----:B------:R-:W-:Y:S01]  /*12ca0*/  LEA.HI.X R35, R35, R33, R40, 0x2, P1 ;  /* 0x0000002123237211 */ /* 0x000fe200008f1428 */
[----:B---3--:R-:W-:Y:S01]  /*12cb0*/  @!P5 FMUL.FTZ R32, R32, R41 ;  /* 0x000000292020d220 */ /* 0x008fe20000410000 */
[----:B------:R-:W-:-:S02]  /*12cc0*/  ISETP.GE.AND P1, PT, R13, R54, PT ;  /* 0x000000360d00720c */ /* 0x000fc40003f26270 */
[-C--:B------:R-:W-:Y:S01]  /*12cd0*/  ISETP.GE.AND P5, PT, R11, R54.reuse, PT ;  /* 0x000000360b00720c */ /* 0x080fe20003fa6270 */
[----:B------:R-:W-:Y:S01]  /*12ce0*/  @!P2 STG.E desc[UR20][R34.64+-0x1f80], R47 ;  /* 0xffe0802f2200a986 */ /* 0x000fe2000c101914 */
[-C--:B------:R-:W-:Y:S02]  /*12cf0*/  ISETP.GE.AND P2, PT, R12, R54.reuse, PT ;  /* 0x000000360c00720c */ /* 0x080fe40003f46270 */
        /* <DEDUP_REMOVED lines=61> */
[----:B------:R-:W-:Y:S01]  /*130d0*/  UIADD3 UR18, UR25, UR27, URZ ;  /* 0x0000001b19127290 */ /* 0x000fe2000fffe03f */
        /* <DEDUP_REMOVED lines=36> */
.L_x_3077:
[----:B------:R-:W-:Y:S05]  /*13320*/  BSYNC B0 ;  /* 0x0000000000007941 */ /* 0x000fea0003800000 */
.L_x_3076:
        /* <DEDUP_REMOVED lines=57> */
[----:B-1----:R-:W-:Y:S05]  /*136c0*/  @P0 BRA `(.L_x_3078) ;  /* 0xfffffed4003c0947 */ /* 0x002fea000383ffff */
.L_x_2940:
[----:B------:R-:W-:Y:S02]  /*136d0*/  ULDC.64 UR4, c[0x0][0x3d8] ;  /* 0x0000f60000047ab9 */ /* 0x000fe40000000a00 */
[----:B------:R-:W-:-:S04]  /*136e0*/  ISETP.NE.U32.AND P0, PT, RZ, UR4, PT ;  /* 0x00000004ff007c0c */ /* 0x000fc8000bf05070 */
[----:B------:R-:W-:-:S13]  /*136f0*/  ISETP.NE.AND.EX P0, PT, RZ, UR5, PT, P0 ;  /* 0x00000005ff007c0c */ /* 0x000fda000bf05300 */
[----:B------:R-:W-:Y:S05]  /*13700*/  @!P0 BRA `(.L_x_3079) ;  /* 0x0000000000a48947 */ /* 0x000fea0003800000 */
[----:B0-----:R-:W2:Y:S01]  /*13710*/  LDL.LU R2, [R1+0x44] ;  /* 0x0000440001027983 */ /* 0x001ea20000300800 */
        /* <DEDUP_REMOVED lines=25> */
[----:B------:R-:W2:Y:S01]  /*138b0*/  LDL.LU.64 R12, [R1+0x48] ;  /* 0x00004800010c7983 */ /* 0x000ea20000300a00 */
[----:B0-----:R-:W-:Y:S01]  /*138c0*/  @!P0 MOV R0, 0x400 ;  /* 0x0000040000008802 */ /* 0x001fe20000000f00 */
[----:B------:R-:W0:Y:S03]  /*138d0*/  @!P0 S2R R3, SR_CgaCtaId ;  /* 0x0000000000038919 */ /* 0x000e260000008800 */
[----:B0-----:R-:W-:-:S05]  /*138e0*/  @!P0 LEA R4, R3, R0, 0x18 ;  /* 0x0000000003048211 */ /* 0x001fca00078ec0ff */
[----:B------:R-:W0:Y:S04]  /*138f0*/  @!P0 LDS.64 R2, [R4+0x10808] ;  /* 0x0108080004028984 */ /* 0x000e280000000a00 */
[----:B------:R-:W1:Y:S01]  /*13900*/  @!P0 LDS R5, [R4+0x10810] ;  /* 0x0108100004058984 */ /* 0x000e620000000800 */
[----:B0-----:R-:W-:-:S04]  /*13910*/  @!P0 FADD.FTZ R2, R7, R2 ;  /* 0x0000000207028221 */ /* 0x001fc80000010000 */
[----:B------:R-:W-:-:S04]  /*13920*/  @!P0 FADD.FTZ R0, R3, R2 ;  /* 0x0000000203008221 */ /* 0x000fc80000010000 */
[----:B-1----:R-:W-:Y:S01]  /*13930*/  @!P0 FADD.FTZ R7, R0, R5 ;  /* 0x0000000500078221 */ /* 0x002fe20000010000 */
[----:B--2---:R-:W-:Y:S02]  /*13940*/  R2UR UR4, R12 ;  /* 0x000000000c0472ca */ /* 0x004fe400000e0000 */
[----:B------:R-:W-:-:S11]  /*13950*/  R2UR UR5, R13 ;  /* 0x000000000d0572ca */ /* 0x000fd600000e0000 */
[----:B------:R-:W-:Y:S02]  /*13960*/  MOV R2, UR4 ;  /* 0x0000000400027c02 */ /* 0x000fe40008000f00 */
[----:B------:R-:W-:-:S05]  /*13970*/  MOV R3, UR5 ;  /* 0x0000000500037c02 */ /* 0x000fca0008000f00 */
[----:B------:R1:W-:Y:S02]  /*13980*/  REDG.E.ADD.F32.FTZ.RN.STRONG.GPU desc[UR20][R2.64], R7 ;  /* 0x00000007020079a6 */ /* 0x0003e4000c10f394 */
.L_x_3080:
[----:B------:R-:W-:Y:S05]  /*13990*/  BSYNC B0 ;  /* 0x0000000000007941 */ /* 0x000fea0003800000 */
.L_x_3079:
[----:B------:R-:W-:Y:S01]  /*139a0*/  ULDC.64 UR4, c[0x0][0x3f8] ;  /* 0x0000fe0000047ab9 */ /* 0x000fe20000000a00 */
[----:B------:R-:W-:Y:S01]  /*139b0*/  BSSY B0, `(.L_x_3081) ;  /* 0x000002c000007945 */ /* 0x000fe20003800000 */
[----:B------:R-:W-:-:S04]  /*139c0*/  ISETP.NE.U32.AND P0, PT, RZ, UR4, PT ;  /* 0x00000004ff007c0c */ /* 0x000fc8000bf05070 */
[----:B------:R-:W-:-:S13]  /*139d0*/  ISETP.NE.AND.EX P0, PT, RZ, UR5, PT, P0 ;  /* 0x00000005ff007c0c */ /* 0x000fda000bf05300 */
[----:B------:R-:W-:Y:S05]  /*139e0*/  @!P0 BRA `(.L_x_3082) ;  /* 0x00000000009c8947 */ /* 0x000fea0003800000 */
[----:B01----:R-:W2:Y:S01]  /*139f0*/  LDL.LU R2, [R1+0x40] ;  /* 0x0000400001027983 */ /* 0x003ea20000300800 */
[----:B------:R-:W0:Y:S01]  /*13a00*/  S2R R4, SR_LANEID ;  /* 0x0000000000047919 */ /* 0x000e220000000000 */
[----:B------:R-:W1:Y:S01]  /*13a10*/  S2R R7, SR_TID.X ;  /* 0x0000000000077919 */ /* 0x000e620000002100 */
[----:B------:R-:W-:Y:S01]  /*13a20*/  BAR.SYNC.DEFER_BLOCKING 0x0 ;  /* 0x0000000000007b1d */ /* 0x000fe20000010000 */
[----:B0-----:R-:W-:-:S13]  /*13a30*/  ISETP.NE.AND P1, PT, R4, RZ, PT ;  /* 0x000000ff0400720c */ /* 0x001fda0003f25270 */
[----:B------:R-:W0:Y:S01]  /*13a40*/  @!P1 S2R R11, SR_CgaCtaId ;  /* 0x00000000000b9919 */ /* 0x000e220000008800 */
[----:B------:R-:W-:-:S04]  /*13a50*/  @!P1 MOV R4, 0x400 ;  /* 0x0000040000049802 */ /* 0x000fc80000000f00 */
[----:B0-----:R-:W-:Y:S01]  /*13a60*/  @!P1 LEA R11, R11, R4, 0x18 ;  /* 0x000000040b0b9211 */ /* 0x001fe200078ec0ff */
[----:B--2---:R-:W0:Y:S02]  /*13a70*/  SHFL.DOWN P0, R0, R2, 0x1, 0x1f ;  /* 0x08201f0002007f89 */ /* 0x004e240000000000 */
[----:B0-----:R-:W-:-:S05]  /*13a80*/  @P0 FADD R0, R0, R2 ;  /* 0x0000000200000221 */ /* 0x001fca0000000000 */
[----:B------:R-:W0:Y:S02]  /*13a90*/  SHFL.DOWN P0, R3, R0, 0x2, 0x1f ;  /* 0x08401f0000037f89 */ /* 0x000e240000000000 */
[----:B0-----:R-:W-:Y:S01]  /*13aa0*/  @P0 FADD R3, R0, R3 ;  /* 0x0000000300030221 */ /* 0x001fe20000000000 */
[----:B-1----:R-:W-:-:S04]  /*13ab0*/  @!P1 SHF.R.S32.HI R0, RZ, 0x1f, R7 ;  /* 0x0000001fff009819 */ /* 0x002fc80000011407 */
        /* <DEDUP_REMOVED lines=26> */
.L_x_3082:
[----:B01----:R-:W2:Y:S02]  /*13c60*/  S2R R7, SR_TID.X ;  /* 0x0000000000077919 */ /* 0x003ea40000002100 */
.L_x_3083:
[----:B------:R-:W-:Y:S05]  /*13c70*/  BSYNC B0 ;  /* 0x0000000000007941 */ /* 0x000fea0003800000 */
.L_x_3081:
        /* <DEDUP_REMOVED lines=15> */
.L_x_3084:
        /* <DEDUP_REMOVED lines=19> */
.L_x_2982:
[----:B------:R-:W-:Y:S01]  /*13ea0*/  HFMA2.MMA R77, -RZ, RZ, 0, 5.9604644775390625e-08 ;  /* 0x00000001ff4d7435 */ /* 0x000fe200000001ff */
[----:B------:R-:W-:Y:S02]  /*13eb0*/  MOV R246, R241 ;  /* 0x000000f100f67202 */ /* 0x000fe40000000f00 */
[----:B------:R-:W-:Y:S02]  /*13ec0*/  MOV R76, RZ ;  /* 0x000000ff004c7202 */ /* 0x000fe40000000f00 */
[----:B------:R-:W-:-:S07]  /*13ed0*/  MOV R79, 0xffffffff ;  /* 0xffffffff004f7802 */ /* 0x000fce0000000f00 */
[----:B-----5:R-:W-:Y:S05]  /*13ee0*/  WARPSYNC.COLLECTIVE R79, `(.L_x_3085) ;  /* 0x000000004f087348 */ /* 0x020fea0003c00000 */
[----:B------:R0:W1:Y:S02]  /*13ef0*/  SHFL.UP P1, R78, R246, R77, R76 ;  /* 0x0400004df64e7389 */ /* 0x000064000002004c */
[----:B01---5:R-:W-:Y:S01]  /*13f00*/  ENDCOLLECTIVE ;  /* 0x000000000000791b */ /* 0x023fe20003800000 */
.L_x_3085:
[----:B------:R-:W-:Y:S02]  /*13f10*/  MOV R246, R232 ;  /* 0x000000e800f67202 */ /* 0x000fe40000000f00 */
[----:B------:R-:W-:-:S07]  /*13f20*/  MOV R243, R78 ;  /* 0x0000004e00f37202 */ /* 0x000fce0000000f00 */
[----:B------:R-:W-:Y:S05]  /*13f30*/  WARPSYNC.COLLECTIVE R79, `(.L_x_3086) ;  /* 0x000000004f087348 */ /* 0x000fea0003c00000 */
[----:B------:R0:W1:Y:S02]  /*13f40*/  SHFL.UP P1, R78, R246, R77, R76 ;  /* 0x0400004df64e7389 */ /* 0x000064000002004c */
[----:B01----:R-:W-:Y:S01]  /*13f50*/  ENDCOLLECTIVE ;  /* 0x000000000000791b */ /* 0x003fe20003800000 */
.L_x_3086:
[----:B------:R-:W-:Y:S02]  /*13f60*/  MOV R246, R244 ;  /* 0x000000f400f67202 */ /* 0x000fe40000000f00 */
[----:B------:R-:W-:-:S07]  /*13f70*/  MOV R245, R78 ;  /* 0x0000004e00f57202 */ /* 0x000fce0000000f00 */
[----:B------:R-:W-:Y:S05]  /*13f80*/  WARPSYNC.COLLECTIVE R79, `(.L_x_3087) ;  /* 0x000000004f087348 */ /* 0x000fea0003c00000 */
[----:B------:R0:W1:Y:S02]  /*13f90*/  SHFL.UP P1, R78, R246, R77, R76 ;  /* 0x0400004df64e7389 */ /* 0x000064000002004c */
[----:B01----:R-:W-:Y:S01]  /*13fa0*/  ENDCOLLECTIVE ;  /* 0x000000000000791b */ /* 0x003fe20003800000 */
.L_x_3087:
[----:B------:R-:W-:Y:S02]  /*13fb0*/  MOV R246, R242 ;  /* 0x000000f200f67202 */ /* 0x000fe40000000f00 */
[----:B------:R-:W-:-:S07]  /*13fc0*/  MOV R247, R78 ;  /* 0x0000004e00f77202 */ /* 0x000fce0000000f00 */
[----:B------:R-:W-:Y:S05]  /*13fd0*/  WARPSYNC.COLLECTIVE R79, `(.L_x_3088) ;  /* 0x000000004f087348 */ /* 0x000fea0003c00000 */
[----:B------:R0:W1:Y:S02]  /*13fe0*/  SHFL.UP P1, R78, R246, R77, R76 ;  /* 0x0400004df64e7389 */ /* 0x000064000002004c */
[----:B01----:R-:W-:Y:S01]  /*13ff0*/  ENDCOLLECTIVE ;  /* 0x000000000000791b */ /* 0x003fe20003800000 */
.L_x_3088:
        /* <DEDUP_REMOVED lines=19> */
.L_x_3089:
[----:B------:R-:W-:Y:S02]  /*14130*/  MOV R246, R232 ;  /* 0x000000e800f67202 */ /* 0x000fe40000000f00 */
[----:B------:R-:W-:-:S07]  /*14140*/  MOV R245, R78 ;  /* 0x0000004e00f57202 */ /* 0x000fce0000000f00 */
[----:B------:R-:W-:Y:S05]  /*14150*/  WARPSYNC.COLLECTIVE R79, `(.L_x_3090) ;  /* 0x000000004f087348 */ /* 0x000fea0003c00000 */
[----:B------:R0:W1:Y:S02]  /*14160*/  SHFL.UP P1, R78, R246, R77, R76 ;  /* 0x0400004df64e7389 */ /* 0x000064000002004c */
[----:B01----:R-:W-:Y:S01]  /*14170*/  ENDCOLLECTIVE ;  /* 0x000000000000791b */ /* 0x003fe20003800000 */
.L_x_3090:
[----:B------:R-:W-:Y:S02]  /*14180*/  MOV R246, R244 ;  /* 0x000000f400f67202 */ /* 0x000fe40000000f00 */
[----:B------:R-:W-:-:S07]  /*14190*/  MOV R247, R78 ;  /* 0x0000004e00f77202 */ /* 0x000fce0000000f00 */
[----:B------:R-:W-:Y:S05]  /*141a0*/  WARPSYNC.COLLECTIVE R79, `(.L_x_3091) ;  /* 0x000000004f087348 */ /* 0x000fea0003c00000 */
[----:B------:R0:W1:Y:S02]  /*141b0*/  SHFL.UP P1, R78, R246, R77, R76 ;  /* 0x0400004df64e7389 */ /* 0x000064000002004c */
[----:B01----:R-:W-:Y:S01]  /*141c0*/  ENDCOLLECTIVE ;  /* 0x000000000000791b */ /* 0x003fe20003800000 */
.L_x_3091:
[----:B------:R-:W-:Y:S02]  /*141d0*/  MOV R246, R242 ;  /* 0x000000f200f67202 */ /* 0x000fe40000000f00 */
[----:B------:R-:W-:-:S07]  /*141e0*/  MOV R243, R78 ;  /* 0x0000004e00f37202 */ /* 0x000fce0000000f00 */
[----:B------:R-:W-:Y:S05]  /*141f0*/  WARPSYNC.COLLECTIVE R79, `(.L_x_3092) ;  /* 0x000000004f087348 */ /* 0x000fea0003c00000 */
[----:B------:R0:W1:Y:S02]  /*14200*/  SHFL.UP P1, R78, R246, R77, R76 ;  /* 0x0400004df64e7389 */ /* 0x000064000002004c */
[----:B01----:R-:W-:Y:S01]  /*14210*/  ENDCOLLECTIVE ;  /* 0x000000000000791b */ /* 0x003fe20003800000 */
.L_x_3092:
        /* <DEDUP_REMOVED lines=19> */
.L_x_3093:
[----:B------:R-:W-:Y:S02]  /*14350*/  MOV R246, R232 ;  /* 0x000000e800f67202 */ /* 0x000fe40000000f00 */
[----:B------:R-:W-:-:S07]  /*14360*/  MOV R245, R78 ;  /* 0x0000004e00f57202 */ /* 0x000fce0000000f00 */
[----:B------:R-:W-:Y:S05]  /*14370*/  WARPSYNC.COLLECTIVE R79, `(.L_x_3094) ;  /* 0x000000004f087348 */ /* 0x000fea0003c00000 */
[----:B------:R0:W1:Y:S02]  /*14380*/  SHFL.UP P1, R78, R246, R77, R76 ;  /* 0x0400004df64e7389 */ /* 0x000064000002004c */
[----:B01----:R-:W-:Y:S01]  /*14390*/  ENDCOLLECTIVE ;  /* 0x000000000000791b */ /* 0x003fe20003800000 */
.L_x_3094:
[----:B------:R-:W-:Y:S02]  /*143a0*/  MOV R246, R244 ;  /* 0x000000f400f67202 */ /* 0x000fe40000000f00 */
[----:B------:R-:W-:-:S07]  /*143b0*/  MOV R247, R78 ;  /* 0x0000004e00f77202 */ /* 0x000fce0000000f00 */
[----:B------:R-:W-:Y:S05]  /*143c0*/  WARPSYNC.COLLECTIVE R79, `(.L_x_3095) ;  /* 0x000000004f087348 */ /* 0x000fea0003c00000 */
[----:B------:R0:W1:Y:S02]  /*143d0*/  SHFL.UP P1, R78, R246, R77, R76 ;  /* 0x0400004df64e7389 */ /* 0x000064000002004c */
[----:B01----:R-:W-:Y:S01]  /*143e0*/  ENDCOLLECTIVE ;  /* 0x000000000000791b */ /* 0x003fe20003800000 */
.L_x_3095:
[----:B------:R-:W-:Y:S02]  /*143f0*/  MOV R246, R242 ;  /* 0x000000f200f67202 */ /* 0x000fe40000000f00 */
[----:B------:R-:W-:-:S07]  /*14400*/  MOV R243, R78 ;  /* 0x0000004e00f37202 */ /* 0x000fce0000000f00 */
[----:B------:R-:W-:Y:S05]  /*14410*/  WARPSYNC.COLLECTIVE R79, `(.L_x_3096) ;  /* 0x000000004f087348 */ /* 0x000fea0003c00000 */
[----:B------:R0:W1:Y:S02]  /*14420*/  SHFL.UP P1, R78, R246, R77, R76 ;  /* 0x0400004df64e7389 */ /* 0x000064000002004c */
[----:B01----:R-:W-:Y:S01]  /*14430*/  ENDCOLLECTIVE ;  /* 0x000000000000791b */ /* 0x003fe20003800000 */
.L_x_3096:
        /* <DEDUP_REMOVED lines=19> */
.L_x_3097:
[----:B------:R-:W-:Y:S02]  /*14570*/  MOV R246, R232 ;  /* 0x000000e800f67202 */ /* 0x000fe40000000f00 */
[----:B------:R-:W-:-:S07]  /*14580*/  MOV R245, R78 ;  /* 0x0000004e00f57202 */ /* 0x000fce0000000f00 */
[----:B------:R-:W-:Y:S05]  /*14590*/  WARPSYNC.COLLECTIVE R79, `(.L_x_3098) ;  /* 0x000000004f087348 */ /* 0x000fea0003c00000 */
[----:B------:R0:W1:Y:S02]  /*145a0*/  SHFL.UP P1, R78, R246, R77, R76 ;  /* 0x0400004df64e7389 */ /* 0x000064000002004c */
[----:B01----:R-:W-:Y:S01]  /*145b0*/  ENDCOLLECTIVE ;  /* 0x000000000000791b */ /* 0x003fe20003800000 */
.L_x_3098:
[----:B------:R-:W-:Y:S02]  /*145c0*/  MOV R246, R244 ;  /* 0x000000f400f67202 */ /* 0x000fe40000000f00 */
[----:B------:R-:W-:-:S07]  /*145d0*/  MOV R247, R78 ;  /* 0x0000004e00f77202 */ /* 0x000fce0000000f00 */
[----:B------:R-:W-:Y:S05]  /*145e0*/  WARPSYNC.COLLECTIVE R79, `(.L_x_3099) ;  /* 0x000000004f087348 */ /* 0x000fea0003c00000 */
[----:B------:R0:W1:Y:S02]  /*145f0*/  SHFL.UP P1, R78, R246, R77, R76 ;  /* 0x0400004df64e7389 */ /* 0x000064000002004c */
[----:B01----:R-:W-:Y:S01]  /*14600*/  ENDCOLLECTIVE ;  /* 0x000000000000791b */ /* 0x003fe20003800000 */
.L_x_3099:
[----:B------:R-:W-:Y:S02]  /*14610*/  MOV R246, R242 ;  /* 0x000000f200f67202 */ /* 0x000fe40000000f00 */
[----:B------:R-:W-:-:S07]  /*14620*/  MOV R243, R78 ;  /* 0x0000004e00f37202 */ /* 0x000fce0000000f00 */
[----:B------:R-:W-:Y:S05]  /*14630*/  WARPSYNC.COLLECTIVE R79, `(.L_x_3100) ;  /* 0x000000004f087348 */ /* 0x000fea0003c00000 */
[----:B------:R0:W1:Y:S02]  /*14640*/  SHFL.UP P1, R78, R246, R77, R76 ;  /* 0x0400004df64e7389 */ /* 0x000064000002004c */
[----:B01----:R-:W-:Y:S01]  /*14650*/  ENDCOLLECTIVE ;  /* 0x000000000000791b */ /* 0x003fe20003800000 */
.L_x_3100:
        /* <DEDUP_REMOVED lines=19> */
.L_x_3101:
[----:B------:R-:W-:Y:S02]  /*14790*/  MOV R246, R232 ;  /* 0x000000e800f67202 */ /* 0x000fe40000000f00 */
[----:B------:R-:W-:-:S07]  /*147a0*/  MOV R243, R78 ;  /* 0x0000004e00f37202 */ /* 0x000fce0000000f00 */
[----:B------:R-:W-:Y:S05]  /*147b0*/  WARPSYNC.COLLECTIVE R79, `(.L_x_3102) ;  /* 0x000000004f087348 */ /* 0x000fea0003c00000 */
[----:B------:R0:W1:Y:S02]  /*147c0*/  SHFL.UP P1, R78, R246, R77, R76 ;  /* 0x0400004df64e7389 */ /* 0x000064000002004c */
[----:B01----:R-:W-:Y:S01]  /*147d0*/  ENDCOLLECTIVE ;  /* 0x000000000000791b */ /* 0x003fe20003800000 */
.L_x_3102:
[----:B------:R-:W-:Y:S02]  /*147e0*/  MOV R246, R244 ;  /* 0x000000f400f67202 */ /* 0x000fe40000000f00 */
[----:B------:R-:W-:-:S07]  /*147f0*/  MOV R245, R78 ;  /* 0x0000004e00f57202 */ /* 0x000fce0000000f00 */
[----:B------:R-:W-:Y:S05]  /*14800*/  WARPSYNC.COLLECTIVE R79, `(.L_x_3103) ;  /* 0x000000004f087348 */ /* 0x000fea0003c00000 */
[----:B------:R0:W1:Y:S02]  /*14810*/  SHFL.UP P1, R78, R246, R77, R76 ;  /* 0x0400004df64e7389 */ /* 0x000064000002004c */
[----:B01----:R-:W-:Y:S01]  /*14820*/  ENDCOLLECTIVE ;  /* 0x000000000000791b */ /* 0x003fe20003800000 */
.L_x_3103:
[----:B------:R-:W-:Y:S02]  /*14830*/  MOV R246, R242 ;  /* 0x000000f200f67202 */ /* 0x000fe40000000f00 */
[----:B------:R-:W-:-:S07]  /*14840*/  MOV R247, R78 ;  /* 0x0000004e00f77202 */ /* 0x000fce0000000f00 */
[----:B------:R-:W-:Y:S05]  /*14850*/  WARPSYNC.COLLECTIVE R79, `(.L_x_3104) ;  /* 0x000000004f087348 */ /* 0x000fea0003c00000 */
[----:B------:R0:W1:Y:S02]  /*14860*/  SHFL.UP P1, R78, R246, R77, R76 ;  /* 0x0400004df64e7389 */ /* 0x000064000002004c */
[----:B01----:R-:W-:Y:S01]  /*14870*/  ENDCOLLECTIVE ;  /* 0x000000000000791b */ /* 0x003fe20003800000 */
.L_x_3104:
[----:B------:R-:W-:Y:S01]  /*14880*/  MOV R77, R78 ;  /* 0x0000004e004d7202 */ /* 0x000fe20000000f00 */
[----:B------:R-:W-:Y:S06]  /*14890*/  BRA `(.L_x_3105) ;  /* 0xffffff6400807947 */ /* 0x000fec000383ffff */
.L_x_2983:
        /* <DEDUP_REMOVED lines=8> */
.L_x_3107:
[----:B------:R-:W-:Y:S05]  /*14920*/  BSYNC B0 ;  /* 0x0000000000007941 */ /* 0x000fea0003800000 */
.L_x_3106:
[----:B------:R-:W-:Y:S05]  /*14930*/  BRA `(.L_x_3108) ;  /* 0xffffff6400907947 */ /* 0x000fea000383ffff */
.L_x_2984:
        /* <DEDUP_REMOVED lines=8> */
.L_x_3110:
[----:B------:R-:W-:Y:S05]  /*149c0*/  BSYNC B0 ;  /* 0x0000000000007941 */ /* 0x000fea0003800000 */
.L_x_3109:
[----:B------:R-:W-:Y:S05]  /*149d0*/  BRA `(.L_x_3111) ;  /* 0xffffff6400707947 */ /* 0x000fea000383ffff */
.L_x_2985:
        /* <DEDUP_REMOVED lines=8> */
.L_x_3113:
[----:B------:R-:W-:Y:S05]  /*14a60*/  BSYNC B0 ;  /* 0x0000000000007941 */ /* 0x000fea0003800000 */
.L_x_3112:
[----:B------:R-:W-:Y:S05]  /*14a70*/  BRA `(.L_x_3114) ;  /* 0xffffff6400507947 */ /* 0x000fea000383ffff */
.L_x_2986:
        /* <DEDUP_REMOVED lines=8> */
.L_x_3116:
[----:B------:R-:W-:Y:S05]  /*14b00*/  BSYNC B0 ;  /* 0x0000000000007941 */ /* 0x000fea0003800000 */
.L_x_3115:
[----:B------:R-:W-:Y:S05]  /*14b10*/  BRA `(.L_x_3117) ;  /* 0xffffff6400307947 */ /* 0x000fea000383ffff */
.L_x_2987:
        /* <DEDUP_REMOVED lines=8> */
.L_x_3119:
[----:B------:R-:W-:Y:S05]  /*14ba0*/  BSYNC B0 ;  /* 0x0000000000007941 */ /* 0x000fea0003800000 */
.L_x_3118:
        /* <DEDUP_REMOVED lines=8> */
.L_x_3120:
[----:B------:R-:W-:Y:S02]  /*14c30*/  MOV R246, R244 ;  /* 0x000000f400f67202 */ /* 0x000fe40000000f00 */
[----:B------:R-:W-:-:S07]  /*14c40*/  MOV R243, R78 ;  /* 0x0000004e00f37202 */ /* 0x000fce0000000f00 */
[----:B------:R-:W-:Y:S05]  /*14c50*/  WARPSYNC.COLLECTIVE R79, `(.L_x_3121) ;  /* 0x000000004f087348 */ /* 0x000fea0003c00000 */
[----:B------:R0:W1:Y:S02]  /*14c60*/  SHFL.UP P1, R78, R246, R77, R76 ;  /* 0x0400004df64e7389 */ /* 0x000064000002004c */
[----:B01----:R-:W-:Y:S01]  /*14c70*/  ENDCOLLECTIVE ;  /* 0x000000000000791b */ /* 0x003fe20003800000 */
.L_x_3121:
[----:B------:R-:W-:Y:S02]  /*14c80*/  MOV R246, R242 ;  /* 0x000000f200f67202 */ /* 0x000fe40000000f00 */
[----:B------:R-:W-:-:S07]  /*14c90*/  MOV R244, R78 ;  /* 0x0000004e00f47202 */ /* 0x000fce0000000f00 */
[----:B------:R-:W-:Y:S05]  /*14ca0*/  WARPSYNC.COLLECTIVE R79, `(.L_x_3122) ;  /* 0x000000004f087348 */ /* 0x000fea0003c00000 */
[----:B------:R0:W1:Y:S02]  /*14cb0*/  SHFL.UP P1, R78, R246, R77, R76 ;  /* 0x0400004df64e7389 */ /* 0x000064000002004c */
[----:B01----:R-:W-:Y:S01]  /*14cc0*/  ENDCOLLECTIVE ;  /* 0x000000000000791b */ /* 0x003fe20003800000 */
.L_x_3122:
[----:B------:R-:W-:Y:S01]  /*14cd0*/  HFMA2.MMA R77, -RZ, RZ, 0, 0 ;  /* 0x00000000ff4d7435 */ /* 0x000fe200000001ff */
[----:B------:R-:W-:Y:S02]  /*14ce0*/  MOV R76, 0x1f ;  /* 0x0000001f004c7802 */ /* 0x000fe40000000f00 */
[----:B------:R-:W-:Y:S02]  /*14cf0*/  MOV R242, R78 ;  /* 0x0000004e00f27202 */ /* 0x000fe40000000f00 */
[----:B------:R-:W-:-:S07]  /*14d00*/  MOV R78, R60 ;  /* 0x0000003c004e7202 */ /* 0x000fce0000000f00 */
[----:B------:R-:W-:Y:S05]  /*14d10*/  WARPSYNC.COLLECTIVE R79, `(.L_x_3123) ;  /* 0x000000004f087348 */ /* 0x000fea0003c00000 */
[----:B------:R0:W1:Y:S02]  /*14d20*/  SHFL.IDX P1, R232, R78, R77, R76 ;  /* 0x0000004d4ee87389 */ /* 0x000064000002004c */
[----:B01----:R-:W-:Y:S01]  /*14d30*/  ENDCOLLECTIVE ;  /* 0x000000000000791b */ /* 0x003fe20003800000 */
.L_x_3123:
[----:B------:R-:W-:Y:S02]  /*14d40*/  MOV R78, R61 ;  /* 0x0000003d004e7202 */ /* 0x000fe40000000f00 */
[----:B------:R-:W-:-:S07]  /*14d50*/  MOV R60, R232 ;  /* 0x000000e8003c7202 */ /* 0x000fce0000000f00 */
[----:B------:R-:W-:Y:S05]  /*14d60*/  WARPSYNC.COLLECTIVE R79, `(.L_x_3124) ;  /* 0x000000004f087348 */ /* 0x000fea0003c00000 */
[----:B------:R0:W1:Y:S02]  /*14d70*/  SHFL.IDX P1, R232, R78, R77, R76 ;  /* 0x0000004d4ee87389 */ /* 0x000064000002004c */
[----:B01----:R-:W-:Y:S01]  /*14d80*/  ENDCOLLECTIVE ;  /* 0x000000000000791b */ /* 0x003fe20003800000 */
.L_x_3124:
[----:B------:R-:W-:Y:S02]  /*14d90*/  MOV R78, R62 ;  /* 0x0000003e004e7202 */ /* 0x000fe40000000f00 */
[----:B------:R-:W-:-:S07]  /*14da0*/  MOV R61, R232 ;  /* 0x000000e8003d7202 */ /* 0x000fce0000000f00 */
[----:B------:R-:W-:Y:S05]  /*14db0*/  WARPSYNC.COLLECTIVE R79, `(.L_x_3125) ;  /* 0x000000004f087348 */ /* 0x000fea0003c00000 */
[----:B------:R0:W1:Y:S02]  /*14dc0*/  SHFL.IDX P1, R232, R78, R77, R76 ;  /* 0x0000004d4ee87389 */ /* 0x000064000002004c */
[----:B01----:R-:W-:Y:S01]  /*14dd0*/  ENDCOLLECTIVE ;  /* 0x000000000000791b */ /* 0x003fe20003800000 */
.L_x_3125:
[----:B------:R-:W-:Y:S02]  /*14de0*/  MOV R78, R63 ;  /* 0x0000003f004e7202 */ /* 0x000fe40000000f00 */
[----:B------:R-:W-:-:S07]  /*14df0*/  MOV R62, R232 ;  /* 0x000000e8003e7202 */ /* 0x000fce0000000f00 */
[----:B------:R-:W-:Y:S05]  /*14e00*/  WARPSYNC.COLLECTIVE R79, `(.L_x_3126) ;  /* 0x000000004f087348 */ /* 0x000fea0003c00000 */
[----:B------:R0:W1:Y:S02]  /*14e10*/  SHFL.IDX P1, R232, R78, R77, R76 ;  /* 0x0000004d4ee87389 */ /* 0x000064000002004c */
[----:B01----:R-:W-:Y:S01]  /*14e20*/  ENDCOLLECTIVE ;  /* 0x000000000000791b */ /* 0x003fe20003800000 */
.L_x_3126:
[----:B------:R-:W-:Y:S01]  /*14e30*/  MOV R63, R232 ;  /* 0x000000e8003f7202 */ /* 0x000fe20000000f00 */
[----:B------:R-:W-:Y:S06]  /*14e40*/  BRA `(.L_x_3127) ;  /* 0xffffff60008c7947 */ /* 0x000fec000383ffff */
.L_x_2989:
[----:B------:R-:W-:Y:S01]  /*14e50*/  HFMA2.MMA R245, -RZ, RZ, 0, 5.9604644775390625e-08 ;  /* 0x00000001fff57435 */ /* 0x000fe200000001ff */
[----:B------:R-:W-:Y:S02]  /*14e60*/  MOV R244, R123 ;  /* 0x0000007b00f47202 */ /* 0x000fe40000000f00 */
[----:B------:R-:W-:Y:S02]  /*14e70*/  MOV R232, 0x1f ;  /* 0x0000001f00e87802 */ /* 0x000fe40000000f00 */
[----:B------:R-:W-:-:S07]  /*14e80*/  MOV R79, 0xffffffff ;  /* 0xffffffff004f7802 */ /* 0x000fce0000000f00 */
[----:B------:R-:W-:Y:S05]  /*14e90*/  WARPSYNC.COLLECTIVE R79, `(.L_x_3128) ;  /* 0x000000004f087348 */ /* 0x000fea0003c00000 */
[----:B------:R0:W1:Y:S02]  /*14ea0*/  SHFL.DOWN P1, R252, R244, R245, R232 ;  /* 0x080000f5f4fc7389 */ /* 0x00006400000200e8 */
[----:B01----:R-:W-:Y:S01]  /*14eb0*/  ENDCOLLECTIVE ;  /* 0x000000000000791b */ /* 0x003fe20003800000 */
.L_x_3128:
[----:B------:R-:W-:Y:S02]  /*14ec0*/  MOV R244, R241 ;  /* 0x000000f100f47202 */ /* 0x000fe40000000f00 */
[----:B------:R-:W-:-:S07]  /*14ed0*/  MOV R76, R252 ;  /* 0x000000fc004c7202 */ /* 0x000fce0000000f00 */
[----:B------:R-:W-:Y:S05]  /*14ee0*/  WARPSYNC.COLLECTIVE R79, `(.L_x_3129) ;  /* 0x000000004f087348 */ /* 0x000fea0003c00000 */
[----:B------:R0:W1:Y:S02]  /*14ef0*/  SHFL.DOWN P1, R252, R244, R245, R232 ;  /* 0x080000f5f4fc7389 */ /* 0x00006400000200e8 */
[----:B01----:R-:W-:Y:S01]  /*14f00*/  ENDCOLLECTIVE ;  /* 0x000000000000791b */ /* 0x003fe20003800000 */
.L_x_3129:
[----:B------:R-:W-:Y:S02]  /*14f10*/  MOV R244, R242 ;  /* 0x000000f200f47202 */ /* 0x000fe40000000f00 */
[----:B------:R-:W-:-:S07]  /*14f20*/  MOV R77, R252 ;  /* 0x000000fc004d7202 */ /* 0x000fce0000000f00 */
[----:B------:R-:W-:Y:S05]  /*14f30*/  WARPSYNC.COLLECTIVE R79, `(.L_x_3130) ;  /* 0x000000004f087348 */ /* 0x000fea0003c00000 */
[----:B------:R0:W1:Y:S02]  /*14f40*/  SHFL.DOWN P1, R252, R244, R245, R232 ;  /* 0x080000f5f4fc7389 */ /* 0x00006400000200e8 */
[----:B01----:R-:W-:Y:S01]  /*14f50*/  ENDCOLLECTIVE ;  /* 0x000000000000791b */ /* 0x003fe20003800000 */
.L_x_3130:
[----:B------:R-:W-:Y:S02]  /*14f60*/  MOV R244, R243 ;  /* 0x000000f300f47202 */ /* 0x000fe40000000f00 */
[----:B------:R-:W-:-:S07]  /*14f70*/  MOV R78, R252 ;  /* 0x000000fc004e7202 */ /* 0x000fce0000000f00 */
[----:B------:R-:W-:Y:S05]  /*14f80*/  WARPSYNC.COLLECTIVE R79, `(.L_x_3131) ;  /* 0x000000004f087348 */ /* 0x000fea0003c00000 */
[----:B------:R0:W1:Y:S02]  /*14f90*/  SHFL.DOWN P1, R252, R244, R245, R232 ;  /* 0x080000f5f4fc7389 */ /* 0x00006400000200e8 */
[----:B01----:R-:W-:Y:S01]  /*14fa0*/  ENDCOLLECTIVE ;  /* 0x000000000000791b */ /* 0x003fe20003800000 */
.L_x_3131:
[----:B------:R-:W-:Y:S01]  /*14fb0*/  MOV R79, R252 ;  /* 0x000000fc004f7202 */ /* 0x000fe20000000f00 */
[----:B------:R-:W-:Y:S06]  /*14fc0*/  BRA `(.L_x_3132) ;  /* 0xffffff7400987947 */ /* 0x000fec000383ffff */
.L_x_2992:
        /* <DEDUP_REMOVED lines=8> */
.L_x_3134:
[----:B------:R-:W-:Y:S05]  /*15050*/  BSYNC B0 ;  /* 0x0000000000007941 */ /* 0x000fea0003800000 */
.L_x_3133:
        /* <DEDUP_REMOVED lines=8> */
.L_x_3135:
[----:B------:R-:W-:Y:S02]  /*150e0*/  MOV R244, R242 ;  /* 0x000000f200f47202 */ /* 0x000fe40000000f00 */
[----:B------:R-:W-:-:S07]  /*150f0*/  MOV R77, R252 ;  /* 0x000000fc004d7202 */ /* 0x000fce0000000f00 */
[----:B------:R-:W-:Y:S05]  /*15100*/  WARPSYNC.COLLECTIVE R79, `(.L_x_3136) ;  /* 0x000000004f087348 */ /* 0x000fea0003c00000 */
[----:B------:R0:W1:Y:S02]  /*15110*/  SHFL.DOWN P1, R252, R244, R245, R232 ;  /* 0x080000f5f4fc7389 */ /* 0x00006400000200e8 */
[----:B01----:R-:W-:Y:S01]  /*15120*/  ENDCOLLECTIVE ;  /* 0x000000000000791b */ /* 0x003fe20003800000 */
.L_x_3136:
[----:B------:R-:W-:Y:S02]  /*15130*/  MOV R244, R243 ;  /* 0x000000f300f47202 */ /* 0x000fe40000000f00 */
[----:B------:R-:W-:-:S07]  /*15140*/  MOV R78, R252 ;  /* 0x000000fc004e7202 */ /* 0x000fce0000000f00 */
[----:B------:R-:W-:Y:S05]  /*15150*/  WARPSYNC.COLLECTIVE R79, `(.L_x_3137) ;  /* 0x000000004f087348 */ /* 0x000fea0003c00000 */
[----:B------:R0:W1:Y:S02]  /*15160*/  SHFL.DOWN P1, R252, R244, R245, R232 ;  /* 0x080000f5f4fc7389 */ /* 0x00006400000200e8 */
[----:B01----:R-:W-:Y:S01]  /*15170*/  ENDCOLLECTIVE ;  /* 0x000000000000791b */ /* 0x003fe20003800000 */
.L_x_3137:
[----:B------:R-:W-:Y:S01]  /*15180*/  MOV R79, R252 ;  /* 0x000000fc004f7202 */ /* 0x000fe20000000f00 */
[----:B------:R-:W-:Y:S06]  /*15190*/  BRA `(.L_x_3138) ;  /* 0xffffff7400787947 */ /* 0x000fec000383ffff */
.L_x_2995:
        /* <DEDUP_REMOVED lines=8> */
.L_x_3140:
[----:B------:R-:W-:Y:S05]  /*15220*/  BSYNC B0 ;  /* 0x0000000000007941 */ /* 0x000fea0003800000 */
.L_x_3139:
        /* <DEDUP_REMOVED lines=8> */
.L_x_3141:
[----:B------:R-:W-:Y:S02]  /*152b0*/  MOV R244, R242 ;  /* 0x000000f200f47202 */ /* 0x000fe40000000f00 */
[----:B------:R-:W-:-:S07]  /*152c0*/  MOV R77, R252 ;  /* 0x000000fc004d7202 */ /* 0x000fce0000000f00 */
[----:B------:R-:W-:Y:S05]  /*152d0*/  WARPSYNC.COLLECTIVE R79, `(.L_x_3142) ;  /* 0x000000004f087348 */ /* 0x000fea0003c00000 */
[----:B------:R0:W1:Y:S02]  /*152e0*/  SHFL.DOWN P1, R252, R244, R245, R232 ;  /* 0x080000f5f4fc7389 */ /* 0x00006400000200e8 */
[----:B01----:R-:W-:Y:S01]  /*152f0*/  ENDCOLLECTIVE ;  /* 0x000000000000791b */ /* 0x003fe20003800000 */
.L_x_3142:
[----:B------:R-:W-:Y:S02]  /*15300*/  MOV R244, R243 ;  /* 0x000000f300f47202 */ /* 0x000fe40000000f00 */
[----:B------:R-:W-:-:S07]  /*15310*/  MOV R78, R252 ;  /* 0x000000fc004e7202 */ /* 0x000fce0000000f00 */
[----:B------:R-:W-:Y:S05]  /*15320*/  WARPSYNC.COLLECTIVE R79, `(.L_x_3143) ;  /* 0x000000004f087348 */ /* 0x000fea0003c00000 */
[----:B------:R0:W1:Y:S02]  /*15330*/  SHFL.DOWN P1, R252, R244, R245, R232 ;  /* 0x080000f5f4fc7389 */ /* 0x00006400000200e8 */
[----:B01----:R-:W-:Y:S01]  /*15340*/  ENDCOLLECTIVE ;  /* 0x000000000000791b */ /* 0x003fe20003800000 */
.L_x_3143:
[----:B------:R-:W-:Y:S01]  /*15350*/  MOV R79, R252 ;  /* 0x000000fc004f7202 */ /* 0x000fe20000000f00 */
[----:B------:R-:W-:Y:S06]  /*15360*/  BRA `(.L_x_3144) ;  /* 0xffffff7400587947 */ /* 0x000fec000383ffff */
.L_x_2998:
        /* <DEDUP_REMOVED lines=8> */
.L_x_3146:
[----:B------:R-:W-:Y:S05]  /*153f0*/  BSYNC B0 ;  /* 0x0000000000007941 */ /* 0x000fea0003800000 */
.L_x_3145:
        /* <DEDUP_REMOVED lines=8> */
.L_x_3147:
[----:B------:R-:W-:Y:S02]  /*15480*/  MOV R244, R242 ;  /* 0x000000f200f47202 */ /* 0x000fe40000000f00 */
[----:B------:R-:W-:-:S07]  /*15490*/  MOV R77, R252 ;  /* 0x000000fc004d7202 */ /* 0x000fce0000000f00 */
[----:B------:R-:W-:Y:S05]  /*154a0*/  WARPSYNC.COLLECTIVE R79, `(.L_x_3148) ;  /* 0x000000004f087348 */ /* 0x000fea0003c00000 */
[----:B------:R0:W1:Y:S02]  /*154b0*/  SHFL.DOWN P1, R252, R244, R245, R232 ;  /* 0x080000f5f4fc7389 */ /* 0x00006400000200e8 */
[----:B01----:R-:W-:Y:S01]  /*154c0*/  ENDCOLLECTIVE ;  /* 0x000000000000791b */ /* 0x003fe20003800000 */
.L_x_3148:
[----:B------:R-:W-:Y:S02]  /*154d0*/  MOV R244, R243 ;  /* 0x000000f300f47202 */ /* 0x000fe40000000f00 */
[----:B------:R-:W-:-:S07]  /*154e0*/  MOV R78, R252 ;  /* 0x000000fc004e7202 */ /* 0x000fce0000000f00 */
[----:B------:R-:W-:Y:S05]  /*154f0*/  WARPSYNC.COLLECTIVE R79, `(.L_x_3149) ;  /* 0x000000004f087348 */ /* 0x000fea0003c00000 */
[----:B------:R0:W1:Y:S02]  /*15500*/  SHFL.DOWN P1, R252, R244, R245, R232 ;  /* 0x080000f5f4fc7389 */ /* 0x00006400000200e8 */
[----:B01----:R-:W-:Y:S01]  /*15510*/  ENDCOLLECTIVE ;  /* 0x000000000000791b */ /* 0x003fe20003800000 */
.L_x_3149:
[----:B------:R-:W-:Y:S01]  /*15520*/  MOV R79, R252 ;  /* 0x000000fc004f7202 */ /* 0x000fe20000000f00 */
[----:B------:R-:W-:Y:S06]  /*15530*/  BRA `(.L_x_3150) ;  /* 0xffffff7400387947 */ /* 0x000fec000383ffff */
.L_x_3001:
        /* <DEDUP_REMOVED lines=8> */
.L_x_3152:
[----:B------:R-:W-:Y:S05]  /*155c0*/  BSYNC B0 ;  /* 0x0000000000007941 */ /* 0x000fea0003800000 */
.L_x_3151:
        /* <DEDUP_REMOVED lines=8> */
.L_x_3153:
[----:B------:R-:W-:Y:S02]  /*15650*/  MOV R244, R242 ;  /* 0x000000f200f47202 */ /* 0x000fe40000000f00 */
[----:B------:R-:W-:-:S07]  /*15660*/  MOV R77, R252 ;  /* 0x000000fc004d7202 */ /* 0x000fce0000000f00 */
[----:B------:R-:W-:Y:S05]  /*15670*/  WARPSYNC.COLLECTIVE R79, `(.L_x_3154) ;  /* 0x000000004f087348 */ /* 0x000fea0003c00000 */
[----:B------:R0:W1:Y:S02]  /*15680*/  SHFL.DOWN P1, R252, R244, R245, R232 ;  /* 0x080000f5f4fc7389 */ /* 0x00006400000200e8 */
[----:B01----:R-:W-:Y:S01]  /*15690*/  ENDCOLLECTIVE ;  /* 0x000000000000791b */ /* 0x003fe20003800000 */
.L_x_3154:
[----:B------:R-:W-:Y:S02]  /*156a0*/  MOV R244, R243 ;  /* 0x000000f300f47202 */ /* 0x000fe40000000f00 */
[----:B------:R-:W-:-:S07]  /*156b0*/  MOV R78, R252 ;  /* 0x000000fc004e7202 */ /* 0x000fce0000000f00 */
[----:B------:R-:W-:Y:S05]  /*156c0*/  WARPSYNC.COLLECTIVE R79, `(.L_x_3155) ;  /* 0x000000004f087348 */ /* 0x000fea0003c00000 */
[----:B------:R0:W1:Y:S02]  /*156d0*/  SHFL.DOWN P1, R252, R244, R245, R232 ;  /* 0x080000f5f4fc7389 */ /* 0x00006400000200e8 */
[----:B01----:R-:W-:Y:S01]  /*156e0*/  ENDCOLLECTIVE ;  /* 0x000000000000791b */ /* 0x003fe20003800000 */
.L_x_3155:
[----:B------:R-:W-:Y:S01]  /*156f0*/  MOV R79, R252 ;  /* 0x000000fc004f7202 */ /* 0x000fe20000000f00 */
[----:B------:R-:W-:Y:S06]  /*15700*/  BRA `(.L_x_3156) ;  /* 0xffffff7400187947 */ /* 0x000fec000383ffff */
.L_x_3004:
        /* <DEDUP_REMOVED lines=8> */
.L_x_3158:
[----:B------:R-:W-:Y:S05]  /*15790*/  BSYNC B0 ;  /* 0x0000000000007941 */ /* 0x000fea0003800000 */
.L_x_3157:
        /* <DEDUP_REMOVED lines=10> */
.L_x_3159:
[----:B------:R-:W-:Y:S02]  /*15840*/  MOV R78, R242 ;  /* 0x000000f2004e7202 */ /* 0x000fe40000000f00 */
[----:B------:R-:W-:-:S07]  /*15850*/  MOV R247, R232 ;  /* 0x000000e800f77202 */ /* 0x000fce0000000f00 */
[----:B------:R-:W-:Y:S05]  /*15860*/  WARPSYNC.COLLECTIVE R79, `(.L_x_3160) ;  /* 0x000000004f087348 */ /* 0x000fea0003c00000 */
[----:B------:R0:W1:Y:S02]  /*15870*/  SHFL.IDX P1, R232, R78, R77, R76 ;  /* 0x0000004d4ee87389 */ /* 0x000064000002004c */
[----:B01----:R-:W-:Y:S01]  /*15880*/  ENDCOLLECTIVE ;  /* 0x000000000000791b */ /* 0x003fe20003800000 */
.L_x_3160:
        /* <DEDUP_REMOVED lines=9> */
.L_x_3161:
[----:B------:R-:W-:Y:S02]  /*15920*/  MOV R78, R60 ;  /* 0x0000003c004e7202 */ /* 0x000fe40000000f00 */
[----:B------:R-:W-:Y:S02]  /*15930*/  MOV R251, R232 ;  /* 0x000000e800fb7202 */ /* 0x000fe40000000f00 */
[----:B------:R-:W-:-:S07]  /*15940*/  MOV R232, 0x1f ;  /* 0x0000001f00e87802 */ /* 0x000fce0000000f00 */
[----:B------:R-:W-:Y:S05]  /*15950*/  WARPSYNC.COLLECTIVE R79, `(.L_x_3162) ;  /* 0x000000004f087348 */ /* 0x000fea0003c00000 */
[----:B------:R0:W1:Y:S02]  /*15960*/  SHFL.DOWN P1, R252, R244, R245, R232 ;  /* 0x080000f5f4fc7389 */ /* 0x00006400000200e8 */
[----:B01----:R-:W-:Y:S01]  /*15970*/  ENDCOLLECTIVE ;  /* 0x000000000000791b */ /* 0x003fe20003800000 */
.L_x_3162:
[----:B------:R-:W-:Y:S02]  /*15980*/  MOV R244, R241 ;  /* 0x000000f100f47202 */ /* 0x000fe40000000f00 */
[----:B------:R-:W-:-:S07]  /*15990*/  MOV R123, R252 ;  /* 0x000000fc007b7202 */ /* 0x000fce0000000f00 */
[----:B------:R-:W-:Y:S05]  /*159a0*/  WARPSYNC.COLLECTIVE R79, `(.L_x_3163) ;  /* 0x000000004f087348 */ /* 0x000fea0003c00000 */
[----:B------:R0:W1:Y:S02]  /*159b0*/  SHFL.DOWN P1, R252, R244, R245, R232 ;  /* 0x080000f5f4fc7389 */ /* 0x00006400000200e8 */
[----:B01----:R-:W-:Y:S01]  /*159c0*/  ENDCOLLECTIVE ;  /* 0x000000000000791b */ /* 0x003fe20003800000 */
.L_x_3163:
[----:B------:R-:W-:Y:S02]  /*159d0*/  MOV R244, R242 ;  /* 0x000000f200f47202 */ /* 0x000fe40000000f00 */
[----:B------:R-:W-:-:S07]  /*159e0*/  MOV R241, R252 ;  /* 0x000000fc00f17202 */ /* 0x000fce0000000f00 */
[----:B------:R-:W-:Y:S05]  /*159f0*/  WARPSYNC.COLLECTIVE R79, `(.L_x_3164) ;  /* 0x000000004f087348 */ /* 0x000fea0003c00000 */
[----:B------:R0:W1:Y:S02]  /*15a00*/  SHFL.DOWN P1, R252, R244, R245, R232 ;  /* 0x080000f5f4fc7389 */ /* 0x00006400000200e8 */
[----:B01----:R-:W-:Y:S01]  /*15a10*/  ENDCOLLECTIVE ;  /* 0x000000000000791b */ /* 0x003fe20003800000 */
.L_x_3164:
[----:B------:R-:W-:Y:S02]  /*15a20*/  MOV R244, R243 ;  /* 0x000000f300f47202 */ /* 0x000fe40000000f00 */
[----:B------:R-:W-:-:S07]  /*15a30*/  MOV R242, R252 ;  /* 0x000000fc00f27202 */ /* 0x000fce0000000f00 */
[----:B------:R-:W-:Y:S05]  /*15a40*/  WARPSYNC.COLLECTIVE R79, `(.L_x_3165) ;  /* 0x000000004f087348 */ /* 0x000fea0003c00000 */
[----:B------:R0:W1:Y:S02]  /*15a50*/  SHFL.DOWN P1, R252, R244, R245, R232 ;  /* 0x080000f5f4fc7389 */ /* 0x00006400000200e8 */
[----:B01----:R-:W-:Y:S01]  /*15a60*/  ENDCOLLECTIVE ;  /* 0x000000000000791b */ /* 0x003fe20003800000 */
.L_x_3165:
[----:B------:R-:W-:Y:S05]  /*15a70*/  WARPSYNC.COLLECTIVE R79, `(.L_x_3166) ;  /* 0x000000004f087348 */ /* 0x000fea0003c00000 */
[----:B------:R0:W1:Y:S02]  /*15a80*/  SHFL.IDX P1, R232, R78, R77, R76 ;  /* 0x0000004d4ee87389 */ /* 0x000064000002004c */
[----:B01----:R-:W-:Y:S01]  /*15a90*/  ENDCOLLECTIVE ;  /* 0x000000000000791b */ /* 0x003fe20003800000 */
.L_x_3166:
[----:B------:R-:W-:Y:S02]  /*15aa0*/  MOV R78, R61 ;  /* 0x0000003d004e7202 */ /* 0x000fe40000000f00 */
[----:B------:R-:W-:Y:S02]  /*15ab0*/  MOV R243, R252 ;  /* 0x000000fc00f37202 */ /* 0x000fe40000000f00 */
[----:B------:R-:W-:-:S07]  /*15ac0*/  MOV R252, R232 ;  /* 0x000000e800fc7202 */ /* 0x000fce0000000f00 */
[----:B------:R-:W-:Y:S05]  /*15ad0*/  WARPSYNC.COLLECTIVE R79, `(.L_x_3167) ;  /* 0x000000004f087348 */ /* 0x000fea0003c00000 */
[----:B------:R0:W1:Y:S02]  /*15ae0*/  SHFL.IDX P1, R232, R78, R77, R76 ;  /* 0x0000004d4ee87389 */ /* 0x000064000002004c */
[----:B01----:R-:W-:Y:S01]  /*15af0*/  ENDCOLLECTIVE ;  /* 0x000000000000791b */ /* 0x003fe20003800000 */
.L_x_3167:
[----:B------:R-:W-:Y:S01]  /*15b00*/  MOV R78, R62 ;  /* 0x0000003e004e7202 */ /* 0x000fe20000000f00 */
[-C--:B------:R-:W-:Y:S01]  /*15b10*/  FMUL.FTZ R62, R61, R247.reuse ;  /* 0x000000f73d3e7220 */ /* 0x080fe20000410000 */
[----:B------:R-:W-:Y:S01]  /*15b20*/  FMUL.FTZ R247, R60, R247 ;  /* 0x000000f73cf77220 */ /* 0x000fe20000410000 */
[----:B------:R-:W-:-:S07]  /*15b30*/  MOV R245, R232 ;  /* 0x000000e800f57202 */ /* 0x000fce0000000f00 */
[----:B------:R-:W-:Y:S05]  /*15b40*/  WARPSYNC.COLLECTIVE R79, `(.L_x_3168) ;  /* 0x000000004f087348 */ /* 0x000fea0003c00000 */
[----:B------:R0:W1:Y:S02]  /*15b50*/  SHFL.IDX P1, R232, R78, R77, R76 ;  /* 0x0000004d4ee87389 */ /* 0x000064000002004c */
[----:B01----:R-:W-:Y:S01]  /*15b60*/  ENDCOLLECTIVE ;  /* 0x000000000000791b */ /* 0x003fe20003800000 */
.L_x_3168:
[----:B------:R-:W-:Y:S02]  /*15b70*/  MOV R78, R63 ;  /* 0x0000003f004e7202 */ /* 0x000fe40000000f00 */
[----:B------:R-:W-:-:S07]  /*15b80*/  MOV R244, R232 ;  /* 0x000000e800f47202 */ /* 0x000fce0000000f00 */
[----:B------:R-:W-:Y:S05]  /*15b90*/  WARPSYNC.COLLECTIVE R79, `(.L_x_3169) ;  /* 0x000000004f087348 */ /* 0x000fea0003c00000 */
[----:B------:R0:W1:Y:S02]  /*15ba0*/  SHFL.IDX P1, R232, R78, R77, R76 ;  /* 0x0000004d4ee87389 */ /* 0x000064000002004c */
[----:B01----:R-:W-:Y:S01]  /*15bb0*/  ENDCOLLECTIVE ;  /* 0x000000000000791b */ /* 0x003fe20003800000 */
.L_x_3169:
[----:B------:R-:W-:Y:S01]  /*15bc0*/  MOV R79, R232 ;  /* 0x000000e8004f7202 */ /* 0x000fe20000000f00 */
[----:B------:R-:W-:Y:S06]  /*15bd0*/  BRA `(.L_x_3170) ;  /* 0xffffff7000707947 */ /* 0x000fec000383ffff */
.L_x_3171:
        /* <DEDUP_REMOVED lines=10> */
.L_x_18916:


//--------------------- .text._Z25selective_scan_bwd_kernelI32Selective_Scan_bwd_kernel_traitsILi128ELi16ELb1ELb0ELb0ELb0ELb0EfN3c107complexIfEEEEv12SSMParamsBwd --------------------------
	.section	.text._Z25selective_scan_bwd_kernelI32Selective_Scan_bwd_kernel_traitsILi128ELi16ELb1ELb0ELb0ELb0ELb0EfN3c107complexIfEEEEv12SSMParamsBwd,"ax",@progbits
	.align	128
        .global         _Z25selective_scan_bwd_kernelI32Selective_Scan_bwd_kernel_traitsILi128ELi16ELb1ELb0ELb0ELb0ELb0EfN3c107complexIfEEEEv12SSMParamsBwd
        .type           _Z25selective_scan_bwd_kernelI32Selective_Scan_bwd_kernel_traitsILi128ELi16ELb1ELb0ELb0ELb0ELb0EfN3c107complexIfEEEEv12SSMParamsBwd,@function
        .size           _Z25selective_scan_bwd_kernelI32Selective_Scan_bwd_kernel_traitsILi128ELi16ELb1ELb0ELb0ELb0ELb0EfN3c107complexIfEEEEv12SSMParamsBwd,(.L_x_18917 - _Z25selective_scan_bwd_kernelI32Selective_Scan_bwd_kernel_traitsILi128ELi16ELb1ELb0ELb0ELb0ELb0EfN3c107complexIfEEEEv12SSMParamsBwd)
        .other          _Z25selective_scan_bwd_kernelI32Selective_Scan_bwd_kernel_traitsILi128ELi16ELb1ELb0ELb0ELb0ELb0EfN3c107complexIfEEEEv12SSMParamsBwd,@"STO_CUDA_ENTRY STV_DEFAULT"
_Z25selective_scan_bwd_kernelI32Selective_Scan_bwd_kernel_traitsILi128ELi16ELb1ELb0ELb0ELb0ELb0EfN3c107complexIfEEEEv12SSMParamsBwd:
.text._Z25selective_scan_bwd_kernelI32Selective_Scan_bwd_kernel_traitsILi128ELi16ELb1ELb0ELb0ELb0ELb0EfN3c107complexIfEEEEv12SSMParamsBwd:
        /* <DEDUP_REMOVED lines=16> */
[----:B------:R-:W-:Y:S01]  /*0100*/  ULDC.64 UR44, c[0x0][0x330] ;  /* 0x0000cc00002c7ab9 */ /* 0x000fe20000000a00 */
[----:B------:R-:W-:Y:S01]  /*0110*/  ULDC UR29, c[0x0][0x224] ;  /* 0x00008900001d7ab9 */ /* 0x000fe20000000800 */
[----:B------:R-:W-:Y:S01]  /*0120*/  ULDC.64 UR30, c[0x0][0x3b8] ;  /* 0x0000ee00001e7ab9 */ /* 0x000fe20000000a00 */
        /* <DEDUP_REMOVED lines=9> */
[----:B-1----:R-:W-:Y:S01]  /*01c0*/  USHF.R.S32.HI UR4, URZ, 0x1f, UR46 ;  /* 0x0000001f3f047899 */ /* 0x002fe2000801142e */
[----:B------:R-:W2:Y:S01]  /*01d0*/  @P0 LDG.E R2, desc[UR24][R2.64] ;  /* 0x0000001802020981 */ /* 0x000ea2000c1e1900 */
[----:B------:R-:W-:-:S03]  /*01e0*/  ULDC.64 UR6, c[0x0][0x280] ;  /* 0x0000a00000067ab9 */ /* 0x000fc60000000a00 */
[----:B------:R-:W3:Y:S01]  /*01f0*/  @P1 LDG.E R4, desc[UR24][R4.64] ;  /* 0x0000001804041981 */ /* 0x000ee2000c1e1900 */
[----:B------:R-:W-:Y:S01]  /*0200*/  UISETP.NE.U32.AND UP1, UPT, UR20, URZ, UPT ;  /* 0x0000003f1400728c */ /* 0x000fe2000bf25070 */
[----:B------:R-:W-:Y:S01]  /*0210*/  HFMA2.MMA R175, -RZ, RZ, 0, 0 ;  /* 0x00000000ffaf7435 */ /* 0x000fe200000001ff */
[----:B------:R-:W-:Y:S01]  /*0220*/  UIMAD UR5, UR4, UR6, URZ ;  /* 0x00000006040572a4 */ /* 0x000fe2000f8e023f */
[----:B------:R-:W-:Y:S01]  /*0230*/  MOV R173, RZ ;  /* 0x000000ff00ad7202 */ /* 0x000fe20000000f00 */
[----:B------:R-:W-:Y:S02]  /*0240*/  UISETP.NE.AND.EX UP1, UPT, UR21, URZ, UPT, UP1 ;  /* 0x0000003f1500728c */ /* 0x000fe4000bf25310 */
[----:B------:R-:W-:Y:S02]  /*0250*/  UISETP.NE.U32.AND UP0, UPT, UR8, URZ, UPT ;  /* 0x0000003f0800728c */ /* 0x000fe4000bf05070 */
[----:B------:R-:W-:Y:S02]  /*0260*/  UIMAD.WIDE.U32 UR10, UR46, UR6, URZ ;  /* 0x000000062e0a72a5 */ /* 0x000fe4000f8e003f */
[----:B------:R-:W-:-:S02]  /*0270*/  UIMAD UR14, UR46, UR7, UR5 ;  /* 0x000000072e0e72a4 */ /* 0x000fc4000f8e0205 */
[----:B------:R-:W-:Y:S01]  /*0280*/  UISETP.NE.U32.AND UP2, UPT, UR22, URZ, UPT ;  /* 0x0000003f1600728c */ /* 0x000fe2000bf45070 */
[----:B------:R-:W-:Y:S01]  /*0290*/  ULDC.64 UR6, c[0x0][0x290] ;  /* 0x0000a40000067ab9 */ /* 0x000fe20000000a00 */
[----:B------:R-:W-:Y:S02]  /*02a0*/  UISETP.NE.AND.EX UP0, UPT, UR9, URZ, UPT, UP0 ;  /* 0x0000003f0900728c */ /* 0x000fe4000bf05300 */
[----:B------:R-:W-:Y:S01]  /*02b0*/  UIMAD UR5, UR4, UR6, URZ ;  /* 0x00000006040572a4 */ /* 0x000fe2000f8e023f */
[----:B------:R-:W-:Y:S01]  /*02c0*/  ULDC.64 UR8, c[0x0][0x328] ;  /* 0x0000ca0000087ab9 */ /* 0x000fe20000000a00 */
[----:B------:R-:W-:Y:S02]  /*02d0*/  UIMAD.WIDE.U32 UR12, UR46, UR6, URZ ;  /* 0x000000062e0c72a5 */ /* 0x000fe4000f8e003f */
[----:B------:R-:W-:Y:S02]  /*02e0*/  UISETP.NE.AND.EX UP2, UPT, UR23, URZ, UPT, UP2 ;  /* 0x0000003f1700728c */ /* 0x000fe4000bf45320 */
[----:B------:R-:W-:-:S02]  /*02f0*/  UIMAD UR6, UR4, UR8, URZ ;  /* 0x00000008040672a4 */ /* 0x000fc4000f8e023f */
[----:B------:R-:W-:Y:S02]  /*0300*/  UIMAD UR16, UR46, UR7, UR5 ;  /* 0x000000072e1072a4 */ /* 0x000fe4000f8e0205 */
[----:B------:R-:W-:Y:S02]  /*0310*/  UIMAD.WIDE.U32 UR4, UR46, UR8, URZ ;  /* 0x000000082e0472a5 */ /* 0x000fe4000f8e003f */
[----:B------:R-:W-:Y:S01]  /*0320*/  UIMAD UR28, UR46, UR9, UR6 ;  /* 0x000000092e1c72a4 */ /* 0x000fe2000f8e0206 */
[----:B------:R-:W-:Y:S01]  /*0330*/  UMOV UR8, URZ ;  /* 0x0000003f00087c82 */ /* 0x000fe20008000000 */
[----:B------:R-:W-:Y:S01]  /*0340*/  @UP1 ULEA UR8, UP3, UR18, UR20, 0x2 ;  /* 0x0000001412081291 */ /* 0x000fe2000f86103f */
[----:B------:R-:W-:Y:S01]  /*0350*/  UMOV UR9, URZ ;  /* 0x0000003f00097c82 */ /* 0x000fe20008000000 */
[----:B------:R-:W-:Y:S02]  /*0360*/  UMOV UR6, URZ ;  /* 0x0000003f00067c82 */ /* 0x000fe40008000000 */
[----:B------:R-:W-:-:S02]  /*0370*/  @UP1 ULEA.HI.X UR9, UR18, UR21, UR19, 0x2, UP3 ;  /* 0x0000001512091291 */ /* 0x000fc400098f1413 */
[----:B------:R-:W-:Y:S01]  /*0380*/  @UP2 ULEA UR6, UP4, UR18, UR22, 0x2 ;  /* 0x0000001612062291 */ /* 0x000fe2000f88103f */
[----:B------:R-:W-:Y:S01]  /*0390*/  ULDC.64 UR20, c[0x0][0x298] ;  /* 0x0000a60000147ab9 */ /* 0x000fe20000000a00 */
[----:B------:R-:W-:Y:S02]  /*03a0*/  UIMAD UR15, UR19, UR26, URZ ;  /* 0x0000001a130f72a4 */ /* 0x000fe4000f8e023f */
[----:B------:R-:W-:Y:S02]  /*03b0*/  UIMAD UR17, UR19, UR20, URZ ;  /* 0x00000014131172a4 */ /* 0x000fe4000f8e023f */
[----:B------:R-:W-:Y:S02]  /*03c0*/  UIADD3 UR13, UR13, UR16, URZ ;  /* 0x000000100d0d7290 */ /* 0x000fe4000fffe03f */
[----:B------:R-:W-:Y:S01]  /*03d0*/  UIADD3 UR11, UR11, UR14, URZ ;  /* 0x0000000e0b0b7290 */ /* 0x000fe2000fffe03f */
[----:B------:R-:W-:Y:S01]  /*03e0*/  UMOV UR7, URZ ;  /* 0x0000003f00077c82 */ /* 0x000fe20008000000 */
[----:B------:R-:W-:-:S02]  /*03f0*/  @UP2 ULEA.HI.X UR7, UR18, UR23, UR19, 0x2, UP4 ;  /* 0x0000001712072291 */ /* 0x000fc4000a0f1413 */
[----:B------:R-:W-:Y:S02]  /*0400*/  UIMAD UR22, UR18, UR21, UR17 ;  /* 0x00000015121672a4 */ /* 0x000fe4000f8e0211 */
[----:B------:R-:W-:Y:S02]  /*0410*/  UIMAD UR27, UR18, UR27, UR15 ;  /* 0x0000001b121b72a4 */ /* 0x000fe4000f8e020f */
[----:B------:R-:W-:Y:S02]  /*0420*/  UIMAD.WIDE.U32 UR16, UR18, UR20, UR12 ;  /* 0x00000014121072a5 */ /* 0x000fe4000f8e000c */
[----:B------:R-:W-:Y:S02]  /*0430*/  UIMAD UR23, UR19, UR44, URZ ;  /* 0x0000002c131772a4 */ /* 0x000fe4000f8e023f */
[----:B------:R-:W-:Y:S02]  /*0440*/  UIMAD.WIDE.U32 UR14, UR18, UR26, UR10 ;  /* 0x0000001a120e72a5 */ /* 0x000fe4000f8e000a */
[----:B------:R-:W-:-:S02]  /*0450*/  ULEA UR20, UR29, 0xfffff800, 0xb ;  /* 0xfffff8001d147891 */ /* 0x000fc4000f8e583f */
[----:B------:R-:W-:Y:S02]  /*0460*/  UIMAD UR45, UR18, UR45, UR23 ;  /* 0x0000002d122d72a4 */ /* 0x000fe4000f8e0217 */
[----:B------:R-:W-:Y:S02]  /*0470*/  USHF.R.S32.HI UR21, URZ, 0x1f, UR20 ;  /* 0x0000001f3f157899 */ /* 0x000fe40008011414 */
[----:B------:R-:W-:Y:S02]  /*0480*/  UIADD3 UR26, UP1, UR20, UR14, URZ ;  /* 0x0000000e141a7290 */ /* 0x000fe4000ff3e03f */
[----:B------:R-:W-:Y:S01]  /*0490*/  UIADD3 UR23, UP2, UR20, UR16, URZ ;  /* 0x0000001014177290 */ /* 0x000fe2000ff5e03f */
[----:B------:R-:W-:Y:S01]  /*04a0*/  ULDC.64 UR12, c[0x0][0x2f0] ;  /* 0x0000bc00000c7ab9 */ /* 0x000fe20000000a00 */
[----:B------:R-:W-:Y:S01]  /*04b0*/  ULDC.64 UR10, c[0x0][0x2f8] ;  /* 0x0000be00000a7ab9 */ /* 0x000fe20000000a00 */
[----:B------:R-:W-:Y:S02]  /*04c0*/  UIADD3.X UR27, UR21, UR15, UR27, UP1, !UPT ;  /* 0x0000000f151b7290 */ /* 0x000fe40008ffe41b */
[----:B------:R-:W-:-:S02]  /*04d0*/  UIADD3.X UR16, UR21, UR17, UR22, UP2, !UPT ;  /* 0x0000001115107290 */ /* 0x000fc400097fe416 */
[----:B------:R-:W-:Y:S02]  /*04e0*/  ULEA UR17, UP1, UR26, UR12, 0x2 ;  /* 0x0000000c1a117291 */ /* 0x000fe4000f82103f */
[----:B------:R-:W-:Y:S02]  /*04f0*/  ULEA UR22, UP2, UR23, UR10, 0x2 ;  /* 0x0000000a17167291 */ /* 0x000fe4000f84103f */
[----:B------:R-:W-:Y:S01]  /*0500*/  UIADD3 UR5, UR5, UR28, URZ ;  /* 0x0000001c05057290 */ /* 0x000fe2000fffe03f */
[----:B------:R-:W-:Y:S01]  /*0510*/  @UP0 ULDC UR10, c[0x0][0x214] ;  /* 0x00008500000a0ab9 */ /* 0x000fe20000000800 */
[----:B------:R-:W-:Y:S02]  /*0520*/  ULEA.HI.X UR26, UR26, UR13, UR27, 0x2, UP1 ;  /* 0x0000000d1a1a7291 */ /* 0x000fe400088f141b */
[----:B------:R-:W-:Y:S02]  /*0530*/  @UP0 UIMAD UR10, UR46, UR10, UR18 ;  /* 0x0000000a2e0a02a4 */ /* 0x000fe4000f8e0212 */
[----:B------:R-:W-:-:S02]  /*0540*/  UISETP.GE.AND UP1, UPT, UR29, 0x1, UPT ;  /* 0x000000011d00788c */ /* 0x000fc4000bf26270 */
[----:B------:R-:W-:Y:S02]  /*0550*/  @UP0 UIMAD UR10, UR10, UR29, URZ ;  /* 0x0000001d0a0a02a4 */ /* 0x000fe4000f8e023f */
[----:B------:R-:W-:Y:S01]  /*0560*/  UIMAD.WIDE.U32 UR14, UR18, UR44, UR4 ;  /* 0x0000002c120e72a5 */ /* 0x000fe2000f8e0004 */
[----:B------:R-:W-:Y:S02]  /*0570*/  @UP0 ULDC UR12, c[0x0][0x21c] ;  /* 0x00008700000c0ab9 */ /* 0x000fe40000000800 */
[----:B------:R-:W-:Y:S01]  /*0580*/  UMOV UR4, URZ ;  /* 0x0000003f00047c82 */ /* 0x000fe20008000000 */
[----:B------:R-:W-:Y:S02]  /*0590*/  @UP0 UIMAD UR12, UR10, UR12, URZ ;  /* 0x0000000c0a0c02a4 */ /* 0x000fe4000f8e023f */
[----:B------:R-:W-:Y:S02]  /*05a0*/  ULEA.HI.X UR23, UR23, UR11, UR16, 0x2, UP2 ;  /* 0x0000000b17177291 */ /* 0x000fe400090f1410 */
[----:B------:R-:W-:Y:S01]  /*05b0*/  UIADD3 UR20, UP2, UR20, UR14, URZ ;  /* 0x0000000e14147290 */ /* 0x000fe2000ff5e03f */
[----:B------:R-:W-:Y:S01]  /*05c0*/  @UP0 ULDC.64 UR10, c[0x0][0x310] ;  /* 0x0000c400000a0ab9 */ /* 0x000fe20000000a00 */
[----:B------:R-:W-:Y:S01]  /*05d0*/  UMOV UR5, URZ ;  /* 0x0000003f00057c82 */ /* 0x000fe20008000000 */
[----:B------:R-:W-:-:S02]  /*05e0*/  @UP0 UIMAD.WIDE UR10, UR12, 0x10, UR10 ;  /* 0x000000100c0a08a5 */ /* 0x000fc4000f8e020a */
[----:B------:R-:W-:Y:S02]  /*05f0*/  UIADD3.X UR45, UR21, UR15, UR45, UP2, !UPT ;  /* 0x0000000f152d7290 */ /* 0x000fe400097fe42d */
[----:B------:R-:W-:Y:S01]  /*0600*/  ULEA UR44, UP2, UR20, UR30, 0x2 ;  /* 0x0000001e142c7291 */ /* 0x000fe2000f84103f */
[----:B------:R-:W-:Y:S01]  /*0610*/  UMOV UR12, UR6 ;  /* 0x00000006000c7c82 */ /* 0x000fe20008000000 */
[----:B------:R-:W-:Y:S02]  /*0620*/  UMOV UR13, UR7 ;  /* 0x00000007000d7c82 */ /* 0x000fe40008000000 */
[----:B------:R-:W-:Y:S01]  /*0630*/  ULEA.HI.X UR45, UR20, UR31, UR45, 0x2, UP2 ;  /* 0x0000001f142d7291 */ /* 0x000fe200090f142d */
[----:B------:R-:W-:Y:S01]  /*0640*/  @!UP0 UMOV UR10, URZ ;  /* 0x0000003f000a8c82 */ /* 0x000fe20008000000 */
[----:B------:R-:W-:Y:S01]  /*0650*/  @!UP0 UMOV UR11, URZ ;  /* 0x0000003f000b8c82 */ /* 0x000fe20008000000 */
[----:B--2---:R-:W-:Y:S02]  /*0660*/  @P0 R2UR UR4, R2 ;  /* 0x00000000020402ca */ /* 0x004fe400000e0000 */
[----:B------:R-:W-:-:S02]  /*0670*/  PLOP3.LUT P0, PT, PT, PT, UP1, 0x80, 0x0 ;  /* 0x000000000000781c */ /* 0x000fc40003f0f018 */
        /* <DEDUP_REMOVED lines=8> */
[----:B------:R-:W-:Y:S01]  /*0700*/  UMOV UR20, UR17 ;  /* 0x0000001100147c82 */ /* 0x000fe20008000000 */
[----:B------:R-:W-:Y:S01]  /*0710*/  UMOV UR21, UR26 ;  /* 0x0000001a00157c82 */ /* 0x000fe20008000000 */
[----:B-1----:R-:W-:-:S03]  /*0720*/  ULEA UR6, UR7, UR6, 0x18 ;  /* 0x0000000607067291 */ /* 0x002fc6000f8ec03f */
[----:B------:R-:W-:-:S03]  /*0730*/  ULDC UR7, c[0x0][0x224] ;  /* 0x0000890000077ab9 */ /* 0x000fc60000000800 */
[----:B------:R-:W-:Y:S02]  /*0740*/  MOV R171, UR6 ;  /* 0x0000000600ab7c02 */ /* 0x000fe40008000f00 */
[----:B0-----:R-:W-:-:S04]  /*0750*/  SHF.R.S32.HI R3, RZ, 0x1f, R174 ;  /* 0x0000001fff037819 */ /* 0x001fc800000114ae */
[----:B------:R-:W-:-:S04]  /*0760*/  LEA.HI R3, R3, R174, RZ, 0x5 ;  /* 0x000000ae03037211 */ /* 0x000fc800078f28ff */
[----:B------:R-:W-:-:S04]  /*0770*/  SHF.R.S32.HI R170, RZ, 0x5, R3 ;  /* 0x00000005ffaa7819 */ /* 0x000fc80000011403 */
[----:B--2---:R-:W-:-:S07]  /*0780*/  LEA R170, R170, R171, 0x4 ;  /* 0x000000abaaaa7211 */ /* 0x004fce00078e20ff */
.L_x_3205:
[----:B------:R-:W-:Y:S01]  /*0790*/  BAR.SYNC.DEFER_BLOCKING 0x0 ;  /* 0x0000000000007b1d */ /* 0x000fe20000010000 */
[----:B------:R-:W-:Y:S02]  /*07a0*/  SHF.L.U32 R0, R174, 0x2, RZ ;  /* 0x00000002ae007819 */ /* 0x000fe400000006ff */
[----:B--2---:R-:W-:Y:S02]  /*07b0*/  MOV R2, UR20 ;  /* 0x0000001400027c02 */ /* 0x004fe40008000f00 */
[----:B------:R-:W-:-:S03]  /*07c0*/  LOP3.LUT R5, R0, 0xffffff80, RZ, 0xc0, !PT ;  /* 0xffffff8000057812 */ /* 0x000fc600078ec0ff */
[----:B------:R-:W0:Y:S01]  /*07d0*/  LDC R33, c[0x0][0x21c] ;  /* 0x00008700ff217b82 */ /* 0x000e220000000800 */
[----:B------:R-:W-:Y:S02]  /*07e0*/  MOV R3, UR21 ;  /* 0x0000001500037c02 */ /* 0x000fe40008000f00 */
[----:B------:R-:W-:-:S05]  /*07f0*/  LOP3.LUT R7, R5, 0x1f, R174, 0xf8, !PT ;  /* 0x0000001f05077812 */ /* 0x000fca00078ef8ae */
[----:B------:R-:W-:-:S05]  /*0800*/  IMAD.WIDE R2, R7, 0x10, R2 ;  /* 0x0000001007027825 */ /* 0x000fca00078e0202 */
[----:B------:R-:W2:Y:S04]  /*0810*/  LDG.E.128 R8, desc[UR24][R2.64] ;  /* 0x0000001802087981 */ /* 0x000ea8000c1e1d00 */
[----:B------:R-:W3:Y:S04]  /*0820*/  LDG.E.128 R12, desc[UR24][R2.64+0x200] ;  /* 0x00020018020c7981 */ /* 0x000ee8000c1e1d00 */
[----:B------:R-:W4:Y:S04]  /*0830*/  LDG.E.128 R16, desc[UR24][R2.64+0x400] ;  /* 0x0004001802107981 */ /* 0x000f28000c1e1d00 */
[----:B------:R-:W5:Y:S01]  /*0840*/  LDG.E.128 R20, desc[UR24][R2.64+0x600] ;  /* 0x0006001802147981 */ /* 0x000f62000c1e1d00 */
[----:B------:R-:W-:-:S02]  /*0850*/  IADD3 R0, R5, R172, RZ ;  /* 0x000000ac05007210 */ /* 0x000fc40007ffe0ff */
[----:B------:R-:W-:Y:S02]  /*0860*/  MOV R4, UR22 ;  /* 0x0000001600047c02 */ /* 0x000fe40008000f00 */
[----:B------:R-:W-:Y:S01]  /*0870*/  LEA R169, R0, R171, 0x4 ;  /* 0x000000ab00a97211 */ /* 0x000fe200078e20ff */
[----:B------:R-:W-:Y:S01]  /*0880*/  IMAD R0, R172, 0x3, R0 ;  /* 0x00000003ac007824 */ /* 0x000fe200078e0200 */
[----:B------:R-:W-:-:S04]  /*0890*/  MOV R5, UR23 ;  /* 0x0000001700057c02 */ /* 0x000fc80008000f00 */
[----:B------:R-:W-:Y:S01]  /*08a0*/  LEA R0, R0, R171, 0x4 ;  /* 0x000000ab00007211 */ /* 0x000fe200078e20ff */
[----:B------:R-:W-:Y:S01]  /*08b0*/  IMAD.WIDE R4, R7, 0x10, R4 ;  /* 0x0000001007047825 */ /* 0x000fe200078e0204 */
[----:B--2---:R1:W-:Y:S04]  /*08c0*/  STS.128 [R169], R8 ;  /* 0x00000008a9007388 */ /* 0x0043e80000000c00 */
[----:B---3--:R2:W-:Y:S04]  /*08d0*/  STS.128 [R169+0x200], R12 ;  /* 0x0002000ca9007388 */ /* 0x0085e80000000c00 */
[----:B----4-:R3:W-:Y:S04]  /*08e0*/  STS.128 [R169+0x400], R16 ;  /* 0x00040010a9007388 */ /* 0x0107e80000000c00 */
[----:B-----5:R4:W-:Y:S01]  /*08f0*/  STS.128 [R169+0x600], R20 ;  /* 0x00060014a9007388 */ /* 0x0209e20000000c00 */
[----:B------:R-:W-:-:S03]  /*0900*/  NOP ;  /* 0x0000000000007918 */ /* 0x000fc60000000000 */
[----:B------:R-:W-:Y:S04]  /*0910*/  LDS.128 R104, [R0] ;  /* 0x0000000000687984 */ /* 0x000fe80000000c00 */
[----:B------:R-:W-:Y:S04]  /*0920*/  LDS.128 R100, [R0+0x10] ;  /* 0x0000100000647984 */ /* 0x000fe80000000c00 */
[----:B------:R-:W-:Y:S04]  /*0930*/  LDS.128 R96, [R0+0x20] ;  /* 0x0000200000607984 */ /* 0x000fe80000000c00 */
[----:B------:R-:W-:Y:S01]  /*0940*/  LDS.128 R92, [R0+0x30] ;  /* 0x00003000005c7984 */ /* 0x000fe20000000c00 */
[----:B------:R-:W-:Y:S06]  /*0950*/  BAR.SYNC.DEFER_BLOCKING 0x0 ;  /* 0x0000000000007b1d */ /* 0x000fec0000010000 */
[----:B-1----:R-:W5:Y:S04]  /*0960*/  LDG.E.128 R8, desc[UR24][R4.64] ;  /* 0x0000001804087981 */ /* 0x002f68000c1e1d00 */
[----:B--2---:R-:W2:Y:S04]  /*0970*/  LDG.E.128 R12, desc[UR24][R4.64+0x200] ;  /* 0x00020018040c7981 */ /* 0x004ea8000c1e1d00 */
[----:B---3--:R-:W3:Y:S04]  /*0980*/  LDG.E.128 R16, desc[UR24][R4.64+0x400] ;  /* 0x0004001804107981 */ /* 0x008ee8000c1e1d00 */
[----:B----4-:R-:W4:Y:S01]  /*0990*/  LDG.E.128 R20, desc[UR24][R4.64+0x600] ;  /* 0x0006001804147981 */ /* 0x010f22000c1e1d00 */
[----:B------:R-:W-:-:S02]  /*09a0*/  MOV R2, UR44 ;  /* 0x0000002c00027c02 */ /* 0x000fc40008000f00 */
[----:B------:R-:W-:-:S03]  /*09b0*/  MOV R3, UR45 ;  /* 0x0000002d00037c02 */ /* 0x000fc60008000f00 */
[----:B------:R-:W-:Y:S01]  /*09c0*/  IMAD.WIDE R2, R7, 0x10, R2 ;  /* 0x0000001007027825 */ /* 0x000fe200078e0202 */
[----:B-----5:R1:W-:Y:S04]  /*09d0*/  STS.128 [R169], R8 ;  /* 0x00000008a9007388 */ /* 0x0203e80000000c00 */
[----:B--2---:R2:W-:Y:S04]  /*09e0*/  STS.128 [R169+0x200], R12 ;  /* 0x0002000ca9007388 */ /* 0x0045e80000000c00 */
[----:B---3--:R3:W-:Y:S04]  /*09f0*/  STS.128 [R169+0x400], R16 ;  /* 0x00040010a9007388 */ /* 0x0087e80000000c00 */
[----:B----4-:R-:W-:Y:S01]  /*0a00*/  STS.128 [R169+0x600], R20 ;  /* 0x00060014a9007388 */ /* 0x010fe20000000c00 */
[----:B------:R-:W-:-:S03]  /*0a10*/  NOP ;  /* 0x0000000000007918 */ /* 0x000fc60000000000 */
[----:B------:R-:W-:Y:S04]  /*0a20*/  LDS.128 R88, [R0] ;  /* 0x0000000000587984 */ /* 0x000fe80000000c00 */
[----:B------:R-:W-:Y:S04]  /*0a30*/  LDS.128 R84, [R0+0x10] ;  /* 0x0000100000547984 */ /* 0x000fe80000000c00 */
[----:B------:R-:W-:Y:S04]  /*0a40*/  LDS.128 R80, [R0+0x20] ;  /* 0x0000200000507984 */ /* 0x000fe80000000c00 */
[----:B------:R-:W-:Y:S01]  /*0a50*/  LDS.128 R76, [R0+0x30] ;  /* 0x00003000004c7984 */ /* 0x000fe20000000c00 */
[----:B------:R-:W-:Y:S06]  /*0a60*/  BAR.SYNC.DEFER_BLOCKING 0x0 ;  /* 0x0000000000007b1d */ /* 0x000fec0000010000 */
[----:B------:R-:W4:Y:S04]  /*0a70*/  LDG.E.128 R4, desc[UR24][R2.64] ;  /* 0x0000001802047981 */ /* 0x000f28000c1e1d00 */
[----:B-1----:R-:W5:Y:S04]  /*0a80*/  LDG.E.128 R8, desc[UR24][R2.64+0x200] ;  /* 0x0002001802087981 */ /* 0x002f68000c1e1d00 */
[----:B--2---:R-:W2:Y:S04]  /*0a90*/  LDG.E.128 R12, desc[UR24][R2.64+0x400] ;  /* 0x00040018020c7981 */ /* 0x004ea8000c1e1d00 */
[----:B---3--:R-:W3:Y:S01]  /*0aa0*/  LDG.E.128 R16, desc[UR24][R2.64+0x600] ;  /* 0x0006001802107981 */ /* 0x008ee2000c1e1d00 */
[----:B0-----:R-:W-:-:S02]  /*0ab0*/  ISETP.GE.AND P0, PT, R33, 0x1, PT ;  /* 0x000000012100780c */ /* 0x001fc40003f06270 */
        /* <DEDUP_REMOVED lines=8> */
[----:B----4-:R-:W-:Y:S04]  /*0b40*/  STS.128 [R169], R4 ;  /* 0x00000004a9007388 */ /* 0x010fe80000000c00 */
[----:B-----5:R-:W-:Y:S04]  /*0b50*/  STS.128 [R169+0x200], R8 ;  /* 0x00020008a9007388 */ /* 0x020fe80000000c00 */
[----:B--2---:R-:W-:Y:S04]  /*0b60*/  STS.128 [R169+0x400], R12 ;  /* 0x0004000ca9007388 */ /* 0x004fe80000000c00 */
[----:B---3--:R-:W-:Y:S01]  /*0b70*/  STS.128 [R169+0x600], R16 ;  /* 0x00060010a9007388 */ /* 0x008fe20000000c00 */
[----:B------:R-:W-:-:S03]  /*0b80*/  NOP ;  /* 0x0000000000007918 */ /* 0x000fc60000000000 */
[----:B------:R-:W0:Y:S04]  /*0b90*/  LDS.128 R20, [R0] ;  /* 0x0000000000147984 */ /* 0x000e280000000c00 */
[----:B------:R-:W1:Y:S04]  /*0ba0*/  LDS.128 R24, [R0+0x10] ;  /* 0x0000100000187984 */ /* 0x000e680000000c00 */
[----:B------:R-:W2:Y:S04]  /*0bb0*/  LDS.128 R28, [R0+0x20] ;  /* 0x00002000001c7984 */ /* 0x000ea80000000c00 */
[----:B------:R-:W3:Y:S01]  /*0bc0*/  LDS.128 R4, [R0+0x30] ;  /* 0x0000300000047984 */ /* 0x000ee20000000c00 */
[----:B0-----:R-:W-:Y:S01]  /*0bd0*/  FFMA.FTZ R32, R104, R20, R175 ;  /* 0x0000001468207223 */ /* 0x001fe200000100af */
[----:B------:R-:W-:Y:S01]  /*0be0*/  FMUL.FTZ R56, R20, UR4 ;  /* 0x0000000414387c20 */ /* 0x000fe20008410000 */
[----:B------:R-:W-:Y:S01]  /*0bf0*/  FMUL.FTZ R57, R21, UR4 ;  /* 0x0000000415397c20 */ /* 0x000fe20008410000 */
[----:B------:R-:W-:Y:S01]  /*0c00*/  FMUL.FTZ R58, R22, UR4 ;  /* 0x00000004163a7c20 */ /* 0x000fe20008410000 */
[----:B------:R-:W-:Y:S01]  /*0c10*/  FFMA.FTZ R3, R105, R21, R32 ;  /* 0x0000001569037223 */ /* 0x000fe20000010020 */
[----:B------:R-:W-:Y:S01]  /*0c20*/  FMUL.FTZ R59, R23, UR4 ;  /* 0x00000004173b7c20 */ /* 0x000fe20008410000 */
[----:B-1----:R-:W-:Y:S01]  /*0c30*/  FMUL.FTZ R52, R24, UR4 ;  /* 0x0000000418347c20 */ /* 0x002fe20008410000 */
[----:B------:R-:W-:Y:S01]  /*0c40*/  FMUL.FTZ R53, R25, UR4 ;  /* 0x0000000419357c20 */ /* 0x000fe20008410000 */
[----:B------:R-:W-:Y:S01]  /*0c50*/  FFMA.FTZ R2, R106, R22, R3 ;  /* 0x000000166a027223 */ /* 0x000fe20000010003 */
[----:B------:R-:W-:Y:S01]  /*0c60*/  FMUL.FTZ R54, R26, UR4 ;  /* 0x000000041a367c20 */ /* 0x000fe20008410000 */
[----:B------:R-:W-:Y:S01]  /*0c70*/  FMUL.FTZ R55, R27, UR4 ;  /* 0x000000041b377c20 */ /* 0x000fe20008410000 */
[----:B--2---:R-:W-:Y:S01]  /*0c80*/  FMUL.FTZ R48, R28, UR4 ;  /* 0x000000041c307c20 */ /* 0x004fe20008410000 */
[----:B------:R-:W-:Y:S01]  /*0c90*/  FFMA.FTZ R3, R107, R23, R2 ;  /* 0x000000176b037223 */ /* 0x000fe20000010002 */
[----:B------:R-:W-:Y:S01]  /*0ca0*/  FMUL.FTZ R49, R29, UR4 ;  /* 0x000000041d317c20 */ /* 0x000fe20008410000 */
[----:B------:R-:W-:Y:S01]  /*0cb0*/  FMUL.FTZ R50, R30, UR4 ;  /* 0x000000041e327c20 */ /* 0x000fe20008410000 */
[----:B------:R-:W-:Y:S01]  /*0cc0*/  FMUL.FTZ R51, R31, UR4 ;  /* 0x000000041f337c20 */ /* 0x000fe20008410000 */
[----:B------:R-:W-:Y:S01]  /*0cd0*/  FFMA.FTZ R2, R100, R24, R3 ;  /* 0x0000001864027223 */ /* 0x000fe20000010003 */
[----:B---3--:R-:W-:Y:S01]  /*0ce0*/  FMUL.FTZ R44, R4, UR4 ;  /* 0x00000004042c7c20 */ /* 0x008fe20008410000 */
[----:B------:R-:W-:Y:S01]  /*0cf0*/  FMUL.FTZ R45, R5, UR4 ;  /* 0x00000004052d7c20 */ /* 0x000fe20008410000 */
[----:B------:R-:W-:Y:S01]  /*0d00*/  FMUL.FTZ R46, R6, UR4 ;  /* 0x00000004062e7c20 */ /* 0x000fe20008410000 */
[----:B------:R-:W-:Y:S01]  /*0d10*/  FFMA.FTZ R3, R101, R25, R2 ;  /* 0x0000001965037223 */ /* 0x000fe20000010002 */
[----:B------:R-:W-:-:S03]  /*0d20*/  FMUL.FTZ R47, R7, UR4 ;  /* 0x00000004072f7c20 */ /* 0x000fc60008410000 */
        /* <DEDUP_REMOVED lines=80> */
.L_x_3204:
        /* <DEDUP_REMOVED lines=12> */
[----:B------:R-:W-:-:S05]  /*12f0*/  MOV R3, UR14 ;  /* 0x0000000e00037c02 */ /* 0x000fca0008000f00 */
[----:B0-----:R0:W2:Y:S01]  /*1300*/  LDG.E.64 R14, desc[UR24][R2.64] ;  /* 0x00000018020e7981 */ /* 0x0010a2000c1e1b00 */
[----:B------:R-:W-:Y:S02]  /*1310*/  UIMAD UR52, UR19, UR30, URZ ;  /* 0x0000001e133472a4 */ /* 0x000fe4000f8e023f */
[----:B------:R-:W-:Y:S02]  /*1320*/  UIMAD UR50, UR19, UR36, URZ ;  /* 0x00000024133272a4 */ /* 0x000fe4000f8e023f */
[----:B------:R-:W-:Y:S02]  /*1330*/  UIMAD.WIDE.U32 UR14, UR18, UR30, URZ ;  /* 0x0000001e120e72a5 */ /* 0x000fe4000f8e003f */
[----:B------:R-:W-:Y:S02]  /*1340*/  UIMAD UR52, UR18, UR31, UR52 ;  /* 0x0000001f123472a4 */ /* 0x000fe4000f8e0234 */
[----:B------:R-:W-:Y:S02]  /*1350*/  UIMAD.WIDE.U32 UR16, UR18, UR36, URZ ;  /* 0x00000024121072a5 */ /* 0x000fe4000f8e003f */
[----:B------:R-:W-:-:S02]  /*1360*/  UIMAD UR50, UR18, UR37, UR50 ;  /* 0x00000025123272a4 */ /* 0x000fc4000f8e0232 */
[----:B------:R-:W-:Y:S02]  /*1370*/  UIMAD UR51, UR49, UR34, URZ ;  /* 0x00000022313372a4 */ /* 0x000fe4000f8e023f */
[----:B------:R-:W-:Y:S02]  /*1380*/  UIMAD UR49, UR49, UR28, URZ ;  /* 0x0000001c313172a4 */ /* 0x000fe4000f8e023f */
[----:B------:R-:W-:Y:S02]  /*1390*/  UIADD3 UR15, UR15, UR52, URZ ;  /* 0x000000340f0f7290 */ /* 0x000fe4000fffe03f */
[----:B------:R-:W-:Y:S02]  /*13a0*/  UIADD3 UR17, UR17, UR50, URZ ;  /* 0x0000003211117290 */ /* 0x000fe4000fffe03f */
[----:B------:R-:W-:Y:S02]  /*13b0*/  UIMAD UR49, UR6, UR29, UR49 ;  /* 0x0000001d063172a4 */ /* 0x000fe4000f8e0231 */
[----:B------:R-:W-:-:S02]  /*13c0*/  UIMAD.WIDE.U32 UR14, UR6, UR28, UR14 ;  /* 0x0000001c060e72a5 */ /* 0x000fc4000f8e000e */
[----:B------:R-:W-:Y:S02]  /*13d0*/  UIMAD UR51, UR6, UR35, UR51 ;  /* 0x00000023063372a4 */ /* 0x000fe4000f8e0233 */
[----:B------:R-:W-:Y:S02]  /*13e0*/  UIMAD.WIDE.U32 UR16, UR6, UR34, UR16 ;  /* 0x00000022061072a5 */ /* 0x000fe4000f8e0010 */
[----:B------:R-:W-:Y:S02]  /*13f0*/  UIADD3 UR15, UR15, UR49, URZ ;  /* 0x000000310f0f7290 */ /* 0x000fe4000fffe03f */
[----:B------:R-:W-:Y:S02]  /*1400*/  UIADD3 UR17, UR17, UR51, URZ ;  /* 0x0000003311117290 */ /* 0x000fe4000fffe03f */
[----:B------:R-:W-:Y:S02]  /*1410*/  ULEA UR50, UP0, UR16, UR32, 0x3 ;  /* 0x0000002010327291 */ /* 0x000fe4000f80183f */
[----:B------:R-:W-:-:S02]  /*1420*/  ULEA UR49, UP1, UR14, UR26, 0x3 ;  /* 0x0000001a0e317291 */ /* 0x000fc4000f82183f */
[----:B------:R-:W-:Y:S02]  /*1430*/  ULEA.HI.X UR16, UR16, UR33, UR17, 0x3, UP0 ;  /* 0x0000002110107291 */ /* 0x000fe400080f1c11 */
[----:B------:R-:W-:Y:S01]  /*1440*/  ULEA.HI.X UR14, UR14, UR27, UR15, 0x3, UP1 ;  /* 0x0000001b0e0e7291 */ /* 0x000fe200088f1c0f */
[----:B0-----:R-:W-:Y:S02]  /*1450*/  MOV R2, UR50 ;  /* 0x0000003200027c02 */ /* 0x001fe40008000f00 */
        /* <DEDUP_REMOVED lines=14> */
[C---:B------:R-:W-:Y:S01]  /*1540*/  LOP3.LUT P0, RZ, R174.reuse, 0x1f, RZ, 0xc0, !PT ;  /* 0x0000001faeff7812 */ /* 0x040fe2000780c0ff */
[----:B------:R-:W-:Y:S01]  /*1550*/  FADD.FTZ R38, R81, UR5 ;  /* 0x0000000551267e21 */ /* 0x000fe20008010000 */
[----:B------:R-:W-:Y:S01]  /*1560*/  UIADD3 UR14, UR7, -0x1, URZ ;  /* 0xffffffff070e7890 */ /* 0x000fe2000fffe03f */
[----:B------:R-:W-:Y:S01]  /*1570*/  ISETP.NE.AND P2, PT, R174, RZ, PT ;  /* 0x000000ffae00720c */ /* 0x000fe20003f45270 */
[----:B------:R-:W-:Y:S01]  /*1580*/  HFMA2.MMA R30, -RZ, RZ, 0, 1.52587890625e-05 ;  /* 0x00000100ff1e7435 */ /* 0x000fe200000001ff */
[----:B------:R-:W-:Y:S01]  /*1590*/  MOV R13, UR7 ;  /* 0x00000007000d7c02 */ /* 0x000fe20008000f00 */
[----:B------:R-:W-:Y:S01]  /*15a0*/  ULEA.HI UR15, UR14, UR14, URZ, 0x1 ;  /* 0x0000000e0e0f7291 */ /* 0x000fe2000f8f083f */
[----:B------:R-:W-:Y:S01]  /*15b0*/  FADD.FTZ R36, R83, UR5 ;  /* 0x0000000553247e21 */ /* 0x000fe20008010000 */
[----:B------:R-:W-:Y:S01]  /*15c0*/  HFMA2.MMA R121, -RZ, RZ, 0, 0 ;  /* 0x00000000ff797435 */ /* 0x000fe200000001ff */
[----:B------:R-:W-:Y:S01]  /*15d0*/  MOV R120, 0x3f800000 ;  /* 0x3f80000000787802 */ /* 0x000fe20000000f00 */
[----:B------:R-:W-:Y:S01]  /*15e0*/  ULOP3.LUT UR15, UR15, 0xfffffe, URZ, 0xc0, !UPT ;  /* 0x00fffffe0f0f7892 */ /* 0x000fe2000f8ec03f */
[----:B------:R-:W-:Y:S01]  /*15f0*/  CS2R R122, SRZ ;  /* 0x00000000007a7805 */ /* 0x000fe2000001ff00 */
[----:B------:R-:W-:Y:S01]  /*1600*/  FADD.FTZ R37, R82, UR5 ;  /* 0x0000000552257e21 */ /* 0x000fe20008010000 */
[----:B------:R-:W-:Y:S01]  /*1610*/  FADD.FTZ R35, R76, UR5 ;  /* 0x000000054c237e21 */ /* 0x000fe20008010000 */
[----:B------:R-:W-:-:S06]  /*1620*/  UIADD3 UR15, UR14, -UR15, URZ ;  /* 0x8000000f0e0f7290 */ /* 0x000fcc000fffe03f */
[----:B------:R-:W-:Y:S01]  /*1630*/  MOV R17, UR15 ;  /* 0x0000000f00117c02 */ /* 0x000fe20008000f00 */
[----:B------:R-:W-:Y:S01]  /*1640*/  FADD.FTZ R33, R78, UR5 ;  /* 0x000000054e217e21 */ /* 0x000fe20008010000 */
[----:B------:R-:W-:Y:S01]  /*1650*/  FADD.FTZ R32, R79, UR5 ;  /* 0x000000054f207e21 */ /* 0x000fe20008010000 */
[----:B------:R-:W-:Y:S01]  /*1660*/  FADD.FTZ R34, R77, UR5 ;  /* 0x000000054d227e21 */ /* 0x000fe20008010000 */
[----:B--2---:R-:W-:Y:S02]  /*1670*/  R2UR UR16, R15 ;  /* 0x000000000f1072ca */ /* 0x004fe400000e0000 */
[----:B------:R-:W-:-:S11]  /*1680*/  R2UR UR17, R14 ;  /* 0x000000000e1172ca */ /* 0x000fd600000e0000 */
[----:B------:R-:W-:-:S04]  /*1690*/  FMUL.FTZ R6, R135, UR16 ;  /* 0x0000001087067c20 */ /* 0x000fc80008410000 */
[----:B------:R-:W-:Y:S01]  /*16a0*/  FMUL.RZ R8, R6, 0.15915493667125701904 ;  /* 0x3e22f98306087820 */ /* 0x000fe2000040c000 */
[----:B------:R-:W-:-:S03]  /*16b0*/  FMUL.FTZ R6, R134, UR16 ;  /* 0x0000001086067c20 */ /* 0x000fc60008410000 */
[----:B------:R-:W-:Y:S01]  /*16c0*/  MUFU.SIN R129, R8 ;  /* 0x0000000800817308 */ /* 0x000fe20000000400 */
[----:B------:R-:W-:Y:S01]  /*16d0*/  FMUL.RZ R10, R6, 0.15915493667125701904 ;  /* 0x3e22f983060a7820 */ /* 0x000fe2000040c000 */
[----:B------:R-:W-:-:S04]  /*16e0*/  FMUL.FTZ R6, R133, UR16 ;  /* 0x0000001085067c20 */ /* 0x000fc80008410000 */
[----:B------:R-:W-:Y:S01]  /*16f0*/  FMUL.RZ R12, R6, 0.15915493667125701904 ;  /* 0x3e22f983060c7820 */ /* 0x000fe2000040c000 */
[----:B------:R-:W-:Y:S01]  /*1700*/  FMUL.FTZ R6, R132, UR16 ;  /* 0x0000001084067c20 */ /* 0x000fe20008410000 */
        /* <DEDUP_REMOVED lines=24> */
[----:B------:R-:W-:Y:S01]  /*1890*/  ISETP.LT.OR P1, PT, R6, 0x2, P0 ;  /* 0x000000020600780c */ /* 0x000fe20000721670 */
[----:B------:R-:W-:Y:S01]  /*18a0*/  FMUL.FTZ R6, R38, UR16 ;  /* 0x0000001026067c20 */ /* 0x000fe20008410000 */
[----:B------:R0:W-:Y:S03]  /*18b0*/  MUFU.COS R112, R8 ;  /* 0x0000000800707308 */ /* 0x0001e60000000000 */
[----:B------:R-:W-:-:S05]  /*18c0*/  FMUL.RZ R124, R6, 0.15915493667125701904 ;  /* 0x3e22f983067c7820 */ /* 0x000fca000040c000 */
[----:B------:R-:W-:Y:S01]  /*18d0*/  MUFU.SIN R114, R10 ;  /* 0x0000000a00727308 */ /* 0x000fe20000000400 */
[----:B0-----:R-:W-:Y:S02]  /*18e0*/  MOV R8, UR17 ;  /* 0x0000001100087c02 */ /* 0x001fe40008000f00 */
[----:B------:R-:W0:Y:S01]  /*18f0*/  @!P1 LDC R26, c[0x0][0x21c] ;  /* 0x00008700ff1a9b82 */ /* 0x000e220000000800 */
[----:B------:R-:W-:Y:S02]  /*1900*/  @!P1 IADD3 R13, R13, -0x2, RZ ;  /* 0xfffffffe0d0d9810 */ /* 0x000fe40007ffe0ff */
[----:B------:R-:W-:Y:S02]  /*1910*/  FMUL.FTZ R8, R8, 1.4426950216293334961 ;  /* 0x3fb8aa3b08087820 */ /* 0x000fe40000410000 */
[----:B------:R1:W-:Y:S02]  /*1920*/  MUFU.COS R116, R10 ;  /* 0x0000000a00747308 */ /* 0x0003e40000000000 */
[----:B------:R-:W-:-:S06]  /*1930*/  FMUL.FTZ R6, R135, R8 ;  /* 0x0000000887067220 */ /* 0x000fcc0000410000 */
[----:B------:R-:W2:Y:S01]  /*1940*/  MUFU.EX2 R6, R6 ;  /* 0x0000000600067308 */ /* 0x000ea20000000800 */
[----:B-1----:R-:W-:Y:S01]  /*1950*/  IADD3 R10, R174, 0x200, RZ ;  /* 0x00000200ae0a7810 */ /* 0x002fe20007ffe0ff */
[----:B------:R-:W-:-:S05]  /*1960*/  @!P2 IMAD R10, R17, R30, UR6 ;  /* 0x00000006110aae24 */ /* 0x000fca000f8e021e */
[----:B------:R-:W-:Y:S01]  /*1970*/  LEA R10, R10, R171, 0x3 ;  /* 0x000000ab0a0a7211 */ /* 0x000fe200078e18ff */
[----:B------:R-:W-:Y:S01]  /*1980*/  MUFU.SIN R16, R12 ;  /* 0x0000000c00107308 */ /* 0x000fe20000000400 */
[----:B0-----:R-:W-:Y:S01]  /*1990*/  @!P1 IMAD R13, R13, R26, UR6 ;  /* 0x000000060d0d9e24 */ /* 0x001fe2000f8e021a */
[----:B------:R-:W-:-:S06]  /*19a0*/  MOV R26, 0x10 ;  /* 0x00000010001a7802 */ /* 0x000fcc0000000f00 */
[----:B------:R0:W-:Y:S01]  /*19b0*/  MUFU.COS R118, R12 ;  /* 0x0000000c00767308 */ /* 0x0001e20000000000 */
[C---:B--2---:R-:W-:Y:S01]  /*19c0*/  FMUL.FTZ R128, R6.reuse, R7 ;  /* 0x0000000706807220 */ /* 0x044fe20000410000 */
[----:B------:R-:W-:Y:S01]  /*19d0*/  FMUL.FTZ R129, R6, R129 ;  /* 0x0000008106817220 */ /* 0x000fe20000410000 */
[----:B------:R-:W-:-:S04]  /*19e0*/  FMUL.FTZ R6, R36, UR16 ;  /* 0x0000001024067c20 */ /* 0x000fc80008410000 */
[----:B------:R1:W-:Y:S01]  /*19f0*/  STS.64 [R10+0x3590], R128 ;  /* 0x003590800a007388 */ /* 0x0003e20000000a00 */
[----:B------:R-:W-:Y:S01]  /*1a00*/  FMUL.RZ R17, R6, 0.15915493667125701904 ;  /* 0x3e22f98306117820 */ /* 0x000fe2000040c000 */
[----:B------:R-:W-:-:S04]  /*1a10*/  @!P1 IMAD.WIDE R6, R13, R26, UR10 ;  /* 0x0000000a0d069e25 */ /* 0x000fc8000f8e021a */
[----:B0-----:R-:W-:Y:S01]  /*1a20*/  FMUL.FTZ R12, R37, UR16 ;  /* 0x00000010250c7c20 */ /* 0x001fe20008410000 */
[----:B------:R-:W-:Y:S06]  /*1a30*/  BAR.SYNC.DEFER_BLOCKING 0x0 ;  /* 0x0000000000007b1d */ /* 0x000fec0000010000 */
[----:B------:R-:W-:Y:S01]  /*1a40*/  MUFU.SIN R117, R17 ;  /* 0x0000001100757308 */ /* 0x000fe20000000400 */
[----:B------:R-:W-:-:S07]  /*1a50*/  FMUL.RZ R15, R12, 0.15915493667125701904 ;  /* 0x3e22f9830c0f7820 */ /* 0x000fce000040c000 */
[----:B------:R0:W-:Y:S01]  /*1a60*/  MUFU.COS R119, R17 ;  /* 0x0000001100777308 */ /* 0x0001e20000000000 */
[----:B------:R-:W-:Y:S01]  /*1a70*/  FMUL.FTZ R13, R35, UR16 ;  /* 0x00000010230d7c20 */ /* 0x000fe20008410000 */
[----:B-1----:R-:W-:-:S06]  /*1a80*/  FMUL.FTZ R10, R132, R8 ;  /* 0x00000008840a7220 */ /* 0x002fcc0000410000 */
[----:B------:R-:W-:Y:S01]  /*1a90*/  MUFU.SIN R12, R15 ;  /* 0x0000000f000c7308 */ /* 0x000fe20000000400 */
[----:B------:R1:W5:Y:S07]  /*1aa0*/  @!P1 LDG.E.128 R120, desc[UR24][R6.64] ;  /* 0x0000001806789981 */ /* 0x00036e000c1e1d00 */
[----:B------:R2:W-:Y:S01]  /*1ab0*/  MUFU.COS R126, R15 ;  /* 0x0000000f007e7308 */ /* 0x0005e20000000000 */
[----:B-1----:R-:W-:-:S04]  /*1ac0*/  FMUL.FTZ R6, R33, UR16 ;  /* 0x0000001021067c20 */ /* 0x002fc80008410000 */
[----:B0-----:R-:W-:Y:S01]  /*1ad0*/  FMUL.RZ R17, R6, 0.15915493667125701904 ;  /* 0x3e22f98306117820 */ /* 0x001fe2000040c000 */
[----:B------:R-:W-:Y:S01]  /*1ae0*/  FMUL.FTZ R6, R32, UR16 ;  /* 0x0000001020067c20 */ /* 0x000fe20008410000 */
[----:B---3--:R-:W-:Y:S01]  /*1af0*/  FMUL.FTZ R177, R3, R5 ;  /* 0x0000000503b17220 */ /* 0x008fe20000410000 */
[----:B------:R-:W-:Y:S02]  /*1b00*/  MUFU.SIN R14, R124 ;  /* 0x0000007c000e7308 */ /* 0x000fe40000000400 */
[----:B------:R-:W-:Y:S01]  /*1b10*/  FMUL.RZ R178, R6, 0.15915493667125701904 ;  /* 0x3e22f98306b27820 */ /* 0x000fe2000040c000 */
[-C--:B------:R-:W-:Y:S01]  /*1b20*/  FMUL.FTZ R6, R134, R8.reuse ;  /* 0x0000000886067220 */ /* 0x080fe20000410000 */
[----:B------:R-:W-:-:S04]  /*1b30*/  FMUL.FTZ R7, R133, R8 ;  /* 0x0000000885077220 */ /* 0x000fc80000410000 */
[----:B------:R0:W1:Y:S01]  /*1b40*/  MUFU.EX2 R30, R6 ;  /* 0x00000006001e7308 */ /* 0x0000620000000800 */
[----:B--2---:R-:W-:Y:S01]  /*1b50*/  FMUL.RZ R15, R13, 0.15915493667125701904 ;  /* 0x3e22f9830d0f7820 */ /* 0x004fe2000040c000 */
[----:B------:R-:W-:-:S06]  /*1b60*/  FMUL.FTZ R13, R34, UR16 ;  /* 0x00000010220d7c20 */ /* 0x000fcc0008410000 */
[----:B------:R-:W2:Y:S01]  /*1b70*/  MUFU.EX2 R7, R7 ;  /* 0x0000000700077308 */ /* 0x000ea20000000800 */
[----:B------:R-:W-:Y:S01]  /*1b80*/  FMUL.RZ R13, R13, 0.15915493667125701904 ;  /* 0x3e22f9830d0d7820 */ /* 0x000fe2000040c000 */
[-C--:B0-----:R-:W-:Y:S01]  /*1b90*/  FMUL.FTZ R6, R3, R4.reuse ;  /* 0x0000000403067220 */ /* 0x081fe20000410000 */
[----:B------:R-:W-:-:S05]  /*1ba0*/  FFMA.FTZ R177, R2, R4, -R177 ;  /* 0x0000000402b17223 */ /* 0x000fca00000108b1 */
[----:B------:R-:W0:Y:S01]  /*1bb0*/  MUFU.EX2 R10, R10 ;  /* 0x0000000a000a7308 */ /* 0x000e220000000800 */
[C---:B-1----:R-:W-:Y:S01]  /*1bc0*/  FMUL.FTZ R31, R30.reuse, R31 ;  /* 0x0000001f1e1f7220 */ /* 0x042fe20000410000 */
[----:B------:R-:W-:Y:S01]  /*1bd0*/  FMUL.FTZ R30, R30, R9 ;  /* 0x000000091e1e7220 */ /* 0x000fe20000410000 */
[----:B------:R-:W-:-:S03]  /*1be0*/  FFMA.FTZ R113, R2, R5, R6 ;  /* 0x0000000502717223 */ /* 0x000fc60000010006 */
[----:B------:R-:W-:Y:S02]  /*1bf0*/  FMUL.FTZ R6, RZ, R30 ;  /* 0x0000001eff067220 */ /* 0x000fe40000410000 */
[----:B------:R-:W-:Y:S01]  /*1c00*/  MUFU.SIN R125, R13 ;  /* 0x0000000d007d7308 */ /* 0x000fe20000000400 */
[C---:B--2---:R-:W-:Y:S01]  /*1c10*/  FMUL.FTZ R29, R7.reuse, R18 ;  /* 0x00000012071d7220 */ /* 0x044fe20000410000 */
[----:B------:R-:W-:Y:S01]  /*1c20*/  FMUL.FTZ R28, R7, R28 ;  /* 0x0000001c071c7220 */ /* 0x000fe20000410000 */
[----:B------:R-:W-:-:S05]  /*1c30*/  FMUL.FTZ R2, R153, R30 ;  /* 0x0000001e99027220 */ /* 0x000fca0000410000 */
[----:B------:R1:W-:Y:S01]  /*1c40*/  MUFU.COS R127, R13 ;  /* 0x0000000d007f7308 */ /* 0x0003e20000000000 */
[----:B------:R-:W-:-:S07]  /*1c50*/  FFMA.FTZ R7, R153, R31, -R6 ;  /* 0x0000001f99077223 */ /* 0x000fce0000010806 */
[----:B------:R-:W-:Y:S01]  /*1c60*/  MUFU.SIN R131, R17 ;  /* 0x0000001100837308 */ /* 0x000fe20000000400 */
[----:B-1----:R-:W-:-:S07]  /*1c70*/  FMUL.FTZ R13, R43, R8 ;  /* 0x000000082b0d7220 */ /* 0x002fce0000410000 */
[----:B------:R1:W-:Y:S01]  /*1c80*/  MUFU.COS R143, R17 ;  /* 0x00000011008f7308 */ /* 0x0003e20000000000 */
[----:B------:R-:W-:Y:S01]  /*1c90*/  FFMA.FTZ R2, RZ, R31, R2 ;  /* 0x0000001fff027223 */ /* 0x000fe20000010002 */
[-C--:B------:R-:W-:Y:S01]  /*1ca0*/  FMUL.FTZ R19, R40, R8.reuse ;  /* 0x0000000828137220 */ /* 0x080fe20000410000 */
[-C--:B------:R-:W-:Y:S01]  /*1cb0*/  FMUL.FTZ R21, R39, R8.reuse ;  /* 0x0000000827157220 */ /* 0x080fe20000410000 */
[----:B------:R-:W-:-:S04]  /*1cc0*/  FMUL.FTZ R23, R38, R8 ;  /* 0x0000000826177220 */ /* 0x000fc80000410000 */
[----:B------:R-:W-:Y:S01]  /*1cd0*/  MUFU.COS R124, R124 ;  /* 0x0000007c007c7308 */ /* 0x000fe20000000000 */
[----:B-1----:R-:W-:Y:S01]  /*1ce0*/  FMUL.FTZ R17, R41, R8 ;  /* 0x0000000829117220 */ /* 0x002fe20000410000 */
[----:B------:R-:W-:-:S06]  /*1cf0*/  FADD.FTZ R7, R152, R7 ;  /* 0x0000000798077221 */ /* 0x000fcc0000010000 */
[----:B------:R-:W1:Y:S01]  /*1d00*/  MUFU.EX2 R13, R13 ;  /* 0x0000000d000d7308 */ /* 0x000e620000000800 */
[----:B------:R-:W-:Y:S01]  /*1d10*/  FADD.FTZ R6, RZ, R2 ;  /* 0x00000002ff067221 */ /* 0x000fe20000010000 */
[----:B------:R-:W-:-:S06]  /*1d20*/  FMUL.FTZ R18, R28, R7 ;  /* 0x000000071c127220 */ /* 0x000fcc0000410000 */
[----:B------:R-:W2:Y:S01]  /*1d30*/  MUFU.EX2 R17, R17 ;  /* 0x0000001100117308 */ /* 0x000ea20000000800 */
[C---:B0-----:R-:W-:Y:S01]  /*1d40*/  FMUL.FTZ R27, R10.reuse, R27 ;  /* 0x0000001b0a1b7220 */ /* 0x041fe20000410000 */
[----:B------:R-:W-:Y:S01]  /*1d50*/  FMUL.FTZ R26, R10, R11 ;  /* 0x0000000b0a1a7220 */ /* 0x000fe20000410000 */
[----:B------:R-:W-:-:S05]  /*1d60*/  FMUL.FTZ R10, R28, R6 ;  /* 0x000000061c0a7220 */ /* 0x000fca0000410000 */
[----:B------:R-:W-:Y:S01]  /*1d70*/  MUFU.SIN R130, R15 ;  /* 0x0000000f00827308 */ /* 0x000fe20000000400 */
[----:B------:R-:W-:Y:S01]  /*1d80*/  FFMA.FTZ R18, R29, R6, R18 ;  /* 0x000000061d127223 */ /* 0x000fe20000010012 */
[----:B------:R-:W-:-:S06]  /*1d90*/  FMUL.FTZ R3, R37, R8 ;  /* 0x0000000825037220 */ /* 0x000fcc0000410000 */
[----:B------:R0:W-:Y:S01]  /*1da0*/  MUFU.COS R142, R15 ;  /* 0x0000000f008e7308 */ /* 0x0001e20000000000 */
[----:B------:R-:W-:Y:S01]  /*1db0*/  FFMA.FTZ R10, R29, R7, -R10 ;  /* 0x000000071d0a7223 */ /* 0x000fe2000001080a */
[----:B0-----:R-:W-:Y:S01]  /*1dc0*/  FMUL.FTZ R15, R42, R8 ;  /* 0x000000082a0f7220 */ /* 0x001fe20000410000 */
[----:B------:R-:W-:Y:S01]  /*1dd0*/  FADD.FTZ R7, RZ, R18 ;  /* 0x00000012ff077221 */ /* 0x000fe20000010000 */
[----:B-1----:R-:W-:-:S04]  /*1de0*/  FMUL.FTZ R25, R13, R20 ;  /* 0x000000140d197220 */ /* 0x002fc80000410000 */
[----:B------:R-:W-:Y:S01]  /*1df0*/  MUFU.EX2 R15, R15 ;  /* 0x0000000f000f7308 */ /* 0x000fe20000000800 */
[----:B--2---:R-:W-:Y:S01]  /*1e00*/  FMUL.FTZ R20, R17, R110 ;  /* 0x0000006e11147220 */ /* 0x004fe20000410000 */
[----:B------:R-:W-:Y:S01]  /*1e10*/  FADD.FTZ R10, R151, R10 ;  /* 0x0000000a970a7221 */ /* 0x000fe20000010000 */
[----:B------:R-:W-:-:S05]  /*1e20*/  FMUL.FTZ R110, R26, R7 ;  /* 0x000000071a6e7220 */ /* 0x000fca0000410000 */
[----:B------:R-:W0:Y:S01]  /*1e30*/  MUFU.EX2 R3, R3 ;  /* 0x0000000300037308 */ /* 0x000e220000000800 */
[-C--:B------:R-:W-:Y:S01]  /*1e40*/  FFMA.FTZ R9, R27, R10.reuse, -R110 ;  /* 0x0000000a1b097223 */ /* 0x080fe2000001086e */
[----:B------:R-:W-:Y:S01]  /*1e50*/  FMUL.FTZ R10, R26, R10 ;  /* 0x0000000a1a0a7220 */ /* 0x000fe20000410000 */
[-C--:B------:R-:W-:Y:S01]  /*1e60*/  FMUL.FTZ R4, R36, R8.reuse ;  /* 0x0000000824047220 */ /* 0x080fe20000410000 */
[-C--:B------:R-:W-:Y:S01]  /*1e70*/  FMUL.FTZ R2, R34, R8.reuse ;  /* 0x0000000822027220 */ /* 0x080fe20000410000 */
[----:B------:R-:W-:-:S03]  /*1e80*/  FMUL.FTZ R6, R33, R8 ;  /* 0x0000000821067220 */ /* 0x000fc60000410000 */
[----:B------:R-:W1:Y:S01]  /*1e90*/  MUFU.EX2 R109, R19 ;  /* 0x00000013006d7308 */ /* 0x000e620000000800 */
[----:B------:R-:W-:Y:S01]  /*1ea0*/  FMUL.FTZ R24, R13, R24 ;  /* 0x000000180d187220 */ /* 0x000fe20000410000 */
[----:B------:R-:W-:Y:S01]  /*1eb0*/  FFMA.FTZ R10, R27, R7, R10 ;  /* 0x000000071b0a7223 */ /* 0x000fe2000001000a */
[----:B------:R-:W-:-:S05]  /*1ec0*/  FADD.FTZ R9, R150, R9 ;  /* 0x0000000996097221 */ /* 0x000fca0000010000 */
[----:B------:R-:W2:Y:S01]  /*1ed0*/  MUFU.EX2 R111, R21 ;  /* 0x00000015006f7308 */ /* 0x000ea20000000800 */
[----:B------:R-:W-:Y:S01]  /*1ee0*/  FADD.FTZ R10, RZ, R10 ;  /* 0x0000000aff0a7221 */ /* 0x000fe20000010000 */
[----:B0-----:R-:W-:-:S06]  /*1ef0*/  FMUL.FTZ R13, R3, R126 ;  /* 0x0000007e030d7220 */ /* 0x001fcc0000410000 */
[----:B------:R0:W-:Y:S01]  /*1f00*/  MUFU.EX2 R115, R23 ;  /* 0x0000001700737308 */ /* 0x0001e20000000800 */
[----:B------:R-:W-:Y:S01]  /*1f10*/  FMUL.FTZ R12, R3, R12 ;  /* 0x0000000c030c7220 */ /* 0x000fe20000410000 */
[----:B------:R-:W-:-:S06]  /*1f20*/  FMUL.FTZ R5, R35, R8 ;  /* 0x0000000823057220 */ /* 0x000fcc0000410000 */
[----:B------:R-:W3:Y:S01]  /*1f30*/  MUFU.EX2 R4, R4 ;  /* 0x0000000400047308 */ /* 0x000ee20000000800 */
[----:B0-----:R-:W-:-:S07]  /*1f40*/  FMUL.FTZ R23, R15, R108 ;  /* 0x0000006c0f177220 */ /* 0x001fce0000410000 */
[----:B------:R-:W0:Y:S08]  /*1f50*/  MUFU.EX2 R2, R2 ;  /* 0x0000000200027308 */ /* 0x000e300000000800 */
[----:B------:R4:W-:Y:S01]  /*1f60*/  MUFU.EX2 R108, R6 ;  /* 0x00000006006c7308 */ /* 0x0009e20000000800 */
[----:B------:R-:W-:Y:S01]  /*1f70*/  FMUL.FTZ R8, R32, R8 ;  /* 0x0000000820087220 */ /* 0x000fe20000410000 */
[----:B----4-:R-:W-:-:S04]  /*1f80*/  FMUL.FTZ R6, R24, R9 ;  /* 0x0000000918067220 */ /* 0x010fc80000410000 */
[-C--:B------:R-:W-:Y:S01]  /*1f90*/  FFMA.FTZ R3, R25, R10.reuse, R6 ;  /* 0x0000000a19037223 */ /* 0x080fe20000010006 */
[----:B------:R-:W-:Y:S01]  /*1fa0*/  FMUL.FTZ R6, R24, R10 ;  /* 0x0000000a18067220 */ /* 0x000fe20000410000 */
[----:B------:R-:W-:Y:S01]  /*1fb0*/  FMUL.FTZ R21, R17, R112 ;  /* 0x0000007011157220 */ /* 0x000fe20000410000 */
[C---:B-1----:R-:W-:Y:S01]  /*1fc0*/  FMUL.FTZ R19, R109.reuse, R116 ;  /* 0x000000746d137220 */ /* 0x042fe20000410000 */
[----:B------:R-:W-:Y:S01]  /*1fd0*/  FMUL.FTZ R18, R109, R114 ;  /* 0x000000726d127220 */ /* 0x000fe20000410000 */
[----:B------:R-:W-:Y:S01]  /*1fe0*/  FFMA.FTZ R6, R25, R9, -R6 ;  /* 0x0000000919067223 */ /* 0x000fe20000010806 */
[----:B------:R-:W1:Y:S01]  /*1ff0*/  MUFU.EX2 R5, R5 ;  /* 0x0000000500057308 */ /* 0x000e620000000800 */
[C---:B--2---:R-:W-:Y:S01]  /*2000*/  FMUL.FTZ R17, R111.reuse, R118 ;  /* 0x000000766f117220 */ /* 0x044fe20000410000 */
[----:B------:R-:W-:Y:S01]  /*2010*/  FMUL.FTZ R16, R111, R16 ;  /* 0x000000106f107220 */ /* 0x000fe20000410000 */
[----:B------:R-:W-:Y:S01]  /*2020*/  FADD.FTZ R111, RZ, R3 ;  /* 0x00000003ff6f7221 */ /* 0x000fe20000010000 */
[----:B------:R-:W-:Y:S01]  /*2030*/  FMUL.FTZ R22, R15, R22 ;  /* 0x000000160f167220 */ /* 0x000fe20000410000 */
[----:B------:R-:W-:-:S03]  /*2040*/  FADD.FTZ R3, R149, R6 ;  /* 0x0000000695037221 */ /* 0x000fc60000010000 */
[----:B------:R2:W-:Y:S01]  /*2050*/  MUFU.EX2 R109, R8 ;  /* 0x00000008006d7308 */ /* 0x0005e20000000800 */
[C---:B---3--:R-:W-:Y:S01]  /*2060*/  FMUL.FTZ R11, R4.reuse, R119 ;  /* 0x00000077040b7220 */ /* 0x048fe20000410000 */
[----:B------:R-:W-:Y:S01]  /*2070*/  FMUL.FTZ R10, R4, R117 ;  /* 0x00000075040a7220 */ /* 0x000fe20000410000 */
[----:B0-----:R-:W-:-:S05]  /*2080*/  FMUL.FTZ R7, R2, R127 ;  /* 0x0000007f02077220 */ /* 0x001fca0000410000 */
[----:B------:R-:W0:Y:S01]  /*2090*/  MUFU.SIN R110, R178 ;  /* 0x000000b2006e7308 */ /* 0x000e220000000400 */
[----:B------:R-:W-:Y:S01]  /*20a0*/  FMUL.FTZ R6, R2, R125 ;  /* 0x0000007d02067220 */ /* 0x000fe20000410000 */
[C---:B------:R-:W-:Y:S01]  /*20b0*/  FMUL.FTZ R4, R22.reuse, R111 ;  /* 0x0000006f16047220 */ /* 0x040fe20000410000 */
[----:B------:R-:W-:-:S05]  /*20c0*/  FMUL.FTZ R2, R22, R3 ;  /* 0x0000000316027220 */ /* 0x000fca0000410000 */
[----:B------:R-:W3:Y:S01]  /*20d0*/  MUFU.COS R176, R178 ;  /* 0x000000b200b07308 */ /* 0x000ee20000000000 */
[C---:B------:R-:W-:Y:S01]  /*20e0*/  FMUL.FTZ R15, R115.reuse, R124 ;  /* 0x0000007c730f7220 */ /* 0x040fe20000410000 */
[----:B------:R-:W-:Y:S01]  /*20f0*/  FMUL.FTZ R14, R115, R14 ;  /* 0x0000000e730e7220 */ /* 0x000fe20000410000 */
[C---:B------:R-:W-:Y:S01]  /*2100*/  FFMA.FTZ R115, R23.reuse, R3, -R4 ;  /* 0x0000000317737223 */ /* 0x040fe20000010804 */
[----:B------:R-:W-:-:S03]  /*2110*/  FFMA.FTZ R111, R23, R111, R2 ;  /* 0x0000006f176f7223 */ /* 0x000fc60000010002 */
[----:B------:R-:W-:Y:S01]  /*2120*/  FADD.FTZ R115, R148, R115 ;  /* 0x0000007394737221 */ /* 0x000fe20000010000 */
[----:B------:R-:W-:Y:S01]  /*2130*/  FADD.FTZ R111, RZ, R111 ;  /* 0x0000006fff6f7221 */ /* 0x000fe20000010000 */
[C---:B-1----:R-:W-:Y:S01]  /*2140*/  FMUL.FTZ R9, R5.reuse, R142 ;  /* 0x0000008e05097220 */ /* 0x042fe20000410000 */
[----:B--2---:R-:W-:Y:S01]  /*2150*/  FMUL.FTZ R8, R5, R130 ;  /* 0x0000008205087220 */ /* 0x004fe20000410000 */
[C---:B0-----:R-:W-:Y:S01]  /*2160*/  FMUL.FTZ R2, R109.reuse, R110 ;  /* 0x0000006e6d027220 */ /* 0x041fe20000410000 */
[C---:B------:R-:W-:Y:S01]  /*2170*/  FMUL.FTZ R5, R108.reuse, R143 ;  /* 0x0000008f6c057220 */ /* 0x040fe20000410000 */
[----:B------:R-:W-:Y:S01]  /*2180*/  FMUL.FTZ R4, R108, R131 ;  /* 0x000000836c047220 */ /* 0x000fe20000410000 */
[C---:B------:R-:W-:Y:S01]  /*2190*/  FMUL.FTZ R112, R20.reuse, R115 ;  /* 0x0000007314707220 */ /* 0x040fe20000410000 */
[-C--:B------:R-:W-:Y:S01]  /*21a0*/  FMUL.FTZ R110, R20, R111.reuse ;  /* 0x0000006f146e7220 */ /* 0x080fe20000410000 */
[C---:B------:R-:W-:Y:S01]  /*21b0*/  FMUL.FTZ R108, R128.reuse, R30 ;  /* 0x0000001e806c7220 */ /* 0x040fe20000410000 */
[----:B---3--:R-:W-:Y:S01]  /*21c0*/  FMUL.FTZ R3, R109, R176 ;  /* 0x000000b06d037220 */ /* 0x008fe20000410000 */
[----:B------:R-:W-:Y:S01]  /*21d0*/  FMUL.FTZ R109, R129, R30 ;  /* 0x0000001e816d7220 */ /* 0x000fe20000410000 */
[C---:B------:R-:W-:Y:S01]  /*21e0*/  FFMA.FTZ R111, R21.reuse, R111, R112 ;  /* 0x0000006f156f7223 */ /* 0x040fe20000010070 */
[----:B------:R-:W-:Y:S01]  /*21f0*/  FFMA.FTZ R114, R21, R115, -R110 ;  /* 0x0000007315727223 */ /* 0x000fe2000001086e */
[-C--:B------:R-:W-:Y:S01]  /*2200*/  FFMA.FTZ R108, R129, R31.reuse, R108 ;  /* 0x0000001f816c7223 */ /* 0x080fe2000001006c */
[----:B------:R-:W-:Y:S01]  /*2210*/  FFMA.FTZ R109, R128, R31, -R109 ;  /* 0x0000001f806d7223 */ /* 0x000fe2000001086d */
[----:B------:R-:W-:Y:S01]  /*2220*/  FADD.FTZ R111, RZ, R111 ;  /* 0x0000006fff6f7221 */ /* 0x000fe20000010000 */
[----:B------:R-:W-:Y:S01]  /*2230*/  FADD.FTZ R114, R147, R114 ;  /* 0x0000007293727221 */ /* 0x000fe20000010000 */
        /* <DEDUP_REMOVED lines=8> */
[C---:B------:R-:W-:Y:S01]  /*22c0*/  FMUL.FTZ R109, R26.reuse, R110 ;  /* 0x0000006e1a6d7220 */ /* 0x040fe20000410000 */
[-C--:B------:R-:W-:Y:S01]  /*22d0*/  FMUL.FTZ R108, R26, R112.reuse ;  /* 0x000000701a6c7220 */ /* 0x080fe20000410000 */
[----:B------:R-:W-:Y:S01]  /*22e0*/  FADD.FTZ R115, R146, R115 ;  /* 0x0000007392737221 */ /* 0x000fe20000010000 */
[----:B------:R-:W-:Y:S01]  /*22f0*/  FADD.FTZ R118, RZ, R118 ;  /* 0x00000076ff767221 */ /* 0x000fe20000010000 */
[C---:B------:R-:W-:Y:S01]  /*2300*/  FFMA.FTZ R109, R27.reuse, R112, R109 ;  /* 0x000000701b6d7223 */ /* 0x040fe2000001006d */
[----:B------:R-:W-:Y:S01]  /*2310*/  FFMA.FTZ R108, R27, R110, -R108 ;  /* 0x0000006e1b6c7223 */ /* 0x000fe2000001086c */
        /* <DEDUP_REMOVED lines=10> */
[CC--:B------:R-:W-:Y:S01]  /*23c0*/  FMUL.FTZ R109, R22.reuse, R111.reuse ;  /* 0x0000006f166d7220 */ /* 0x0c0fe20000410000 */
[----:B------:R-:W-:Y:S01]  /*23d0*/  FMUL.FTZ R108, R22, R110 ;  /* 0x0000006e166c7220 */ /* 0x000fe20000410000 */
[C---:B------:R-:W-:Y:S01]  /*23e0*/  FMUL.FTZ R116, R14.reuse, R114 ;  /* 0x000000720e747220 */ /* 0x040fe20000410000 */
[----:B------:R-:W-:Y:S01]  /*23f0*/  FMUL.FTZ R117, R14, R112 ;  /* 0x000000700e757220 */ /* 0x000fe20000410000 */
[C---:B------:R-:W-:Y:S01]  /*2400*/  FFMA.FTZ R109, R23.reuse, R110, R109 ;  /* 0x0000006e176d7223 */ /* 0x040fe2000001006d */
[----:B------:R-:W-:Y:S01]  /*2410*/  FFMA.FTZ R108, R23, R111, -R108 ;  /* 0x0000006f176c7223 */ /* 0x000fe2000001086c */
[C---:B------:R-:W-:Y:S01]  /*2420*/  FFMA.FTZ R115, R15.reuse, R112, -R116 ;  /* 0x000000700f737223 */ /* 0x040fe20000010874 */
[----:B------:R-:W-:Y:S01]  /*2430*/  FFMA.FTZ R117, R15, R114, R117 ;  /* 0x000000720f757223 */ /* 0x000fe20000010075 */
[CC--:B------:R-:W-:Y:S01]  /*2440*/  FMUL.FTZ R111, R20.reuse, R109.reuse ;  /* 0x0000006d146f7220 */ /* 0x0c0fe20000410000 */
[-C--:B------:R-:W-:Y:S01]  /*2450*/  FMUL.FTZ R110, R20, R108.reuse ;  /* 0x0000006c146e7220 */ /* 0x080fe20000410000 */
[----:B------:R-:W-:Y:S01]  /*2460*/  FADD.FTZ R115, R144, R115 ;  /* 0x0000007390737221 */ /* 0x000fe20000010000 */
[----:B------:R-:W-:Y:S01]  /*2470*/  FADD.FTZ R117, RZ, R117 ;  /* 0x00000075ff757221 */ /* 0x000fe20000010000 */
[C---:B------:R-:W-:Y:S01]  /*2480*/  FFMA.FTZ R111, R21.reuse, R108, -R111 ;  /* 0x0000006c156f7223 */ /* 0x040fe2000001086f */
[----:B------:R-:W-:Y:S01]  /*2490*/  FFMA.FTZ R110, R21, R109, R110 ;  /* 0x0000006d156e7223 */ /* 0x000fe2000001006e */
[C---:B------:R-:W-:Y:S01]  /*24a0*/  FMUL.FTZ R114, R12.reuse, R115 ;  /* 0x000000730c727220 */ /* 0x040fe20000410000 */
[----:B------:R-:W-:Y:S01]  /*24b0*/  FMUL.FTZ R112, R12, R117 ;  /* 0x000000750c707220 */ /* 0x000fe20000410000 */
[C---:B------:R-:W-:Y:S01]  /*24c0*/  FMUL.FTZ R109, R18.reuse, R111 ;  /* 0x0000006f126d7220 */ /* 0x040fe20000410000 */
[-C--:B------:R-:W-:Y:S01]  /*24d0*/  FMUL.FTZ R108, R18, R110.reuse ;  /* 0x0000006e126c7220 */ /* 0x080fe20000410000 */
[C---:B------:R-:W-:Y:S01]  /*24e0*/  FFMA.FTZ R114, R13.reuse, R117, R114 ;  /* 0x000000750d727223 */ /* 0x040fe20000010072 */
[----:B------:R-:W-:Y:S01]  /*24f0*/  FFMA.FTZ R112, R13, R115, -R112 ;  /* 0x000000730d707223 */ /* 0x000fe20000010870 */
[C---:B------:R-:W-:Y:S01]  /*2500*/  FFMA.FTZ R109, R19.reuse, R110, R109 ;  /* 0x0000006e136d7223 */ /* 0x040fe2000001006d */
[----:B------:R-:W-:Y:S01]  /*2510*/  FFMA.FTZ R108, R19, R111, -R108 ;  /* 0x0000006f136c7223 */ /* 0x000fe2000001086c */
[----:B------:R-:W-:Y:S01]  /*2520*/  FADD.FTZ R114, RZ, R114 ;  /* 0x00000072ff727221 */ /* 0x000fe20000010000 */
[----:B------:R-:W-:Y:S01]  /*2530*/  FADD.FTZ R112, R141, R112 ;  /* 0x000000708d707221 */ /* 0x000fe20000010000 */
[CC--:B------:R-:W-:Y:S01]  /*2540*/  FMUL.FTZ R111, R16.reuse, R109.reuse ;  /* 0x0000006d106f7220 */ /* 0x0c0fe20000410000 */
[----:B------:R-:W-:Y:S01]  /*2550*/  FMUL.FTZ R110, R16, R108 ;  /* 0x0000006c106e7220 */ /* 0x000fe20000410000 */
[C---:B------:R-:W-:Y:S01]  /*2560*/  FMUL.FTZ R116, R10.reuse, R114 ;  /* 0x000000720a747220 */ /* 0x040fe20000410000 */
[----:B------:R-:W-:Y:S01]  /*2570*/  FMUL.FTZ R117, R10, R112 ;  /* 0x000000700a757220 */ /* 0x000fe20000410000 */
[C---:B------:R-:W-:Y:S01]  /*2580*/  FFMA.FTZ R111, R17.reuse, R108, -R111 ;  /* 0x0000006c116f7223 */ /* 0x040fe2000001086f */
[----:B------:R-:W-:Y:S01]  /*2590*/  FFMA.FTZ R110, R17, R109, R110 ;  /* 0x0000006d116e7223 */ /* 0x000fe2000001006e */
[----:B------:R-:W-:Y:S01]  /*25a0*/  ISETP.NE.AND P1, PT, R174, 0x7f, PT ;  /* 0x0000007fae00780c */ /* 0x000fe20003f25270 */
        /* <DEDUP_REMOVED lines=10> */
[CC--:B------:R-:W-:Y:S01]  /*2650*/  FMUL.FTZ R110, R12.reuse, R108.reuse ;  /* 0x0000006c0c6e7220 */ /* 0x0c0fe20000410000 */
[----:B------:R-:W-:Y:S01]  /*2660*/  FMUL.FTZ R111, R12, R109 ;  /* 0x0000006d0c6f7220 */ /* 0x000fe20000410000 */
[C---:B------:R-:W-:Y:S01]  /*2670*/  FFMA.FTZ R114, R9.reuse, R117, R114 ;  /* 0x0000007509727223 */ /* 0x040fe20000010072 */
[----:B------:R-:W-:Y:S01]  /*2680*/  FFMA.FTZ R112, R9, R115, -R112 ;  /* 0x0000007309707223 */ /* 0x000fe20000010870 */
[----:B------:R-:W-:Y:S01]  /*2690*/  @P1 LEA R142, R174, R171, 0x3 ;  /* 0x000000abae8e1211 */ /* 0x000fe200078e18ff */
[C---:B------:R-:W-:Y:S01]  /*26a0*/  FFMA.FTZ R110, R13.reuse, R109, R110 ;  /* 0x0000006d0d6e7223 */ /* 0x040fe2000001006e */
[----:B------:R-:W-:Y:S01]  /*26b0*/  FFMA.FTZ R111, R13, R108, -R111 ;  /* 0x0000006c0d6f7223 */ /* 0x000fe2000001086f */
[----:B------:R-:W-:Y:S01]  /*26c0*/  FADD.FTZ R114, RZ, R114 ;  /* 0x00000072ff727221 */ /* 0x000fe20000010000 */
[----:B------:R-:W-:Y:S01]  /*26d0*/  FADD.FTZ R112, R139, R112 ;  /* 0x000000708b707221 */ /* 0x000fe20000010000 */
[C---:B------:R-:W-:Y:S01]  /*26e0*/  FMUL.FTZ R108, R10.reuse, R110 ;  /* 0x0000006e0a6c7220 */ /* 0x040fe20000410000 */
[-C--:B------:R-:W-:Y:S01]  /*26f0*/  FMUL.FTZ R109, R10, R111.reuse ;  /* 0x0000006f0a6d7220 */ /* 0x080fe20000410000 */
[----:B------:R-:W0:Y:S01]  /*2700*/  @P1 LDS.64 R142, [R142+0x4598] ;  /* 0x004598008e8e1984 */ /* 0x000e220000000a00 */
[C---:B------:R-:W-:Y:S01]  /*2710*/  FMUL.FTZ R116, R6.reuse, R114 ;  /* 0x0000007206747220 */ /* 0x040fe20000410000 */
[----:B------:R-:W-:Y:S01]  /*2720*/  FMUL.FTZ R117, R6, R112 ;  /* 0x0000007006757220 */ /* 0x000fe20000410000 */
[C---:B------:R-:W-:Y:S01]  /*2730*/  FFMA.FTZ R108, R11.reuse, R111, -R108 ;  /* 0x0000006f0b6c7223 */ /* 0x040fe2000001086c */
[----:B------:R-:W-:Y:S01]  /*2740*/  FFMA.FTZ R109, R11, R110, R109 ;  /* 0x0000006e0b6d7223 */ /* 0x000fe2000001006d */
[C---:B------:R-:W-:Y:S01]  /*2750*/  FFMA.FTZ R115, R7.reuse, R112, -R116 ;  /* 0x0000007007737223 */ /* 0x040fe20000010874 */
[----:B------:R-:W-:Y:S01]  /*2760*/  FFMA.FTZ R117, R7, R114, R117 ;  /* 0x0000007207757223 */ /* 0x000fe20000010075 */
[CC--:B------:R-:W-:Y:S01]  /*2770*/  FMUL.FTZ R110, R8.reuse, R108.reuse ;  /* 0x0000006c086e7220 */ /* 0x0c0fe20000410000 */
[-C--:B------:R-:W-:Y:S01]  /*2780*/  FMUL.FTZ R111, R8, R109.reuse ;  /* 0x0000006d086f7220 */ /* 0x080fe20000410000 */
[----:B------:R-:W-:Y:S01]  /*2790*/  FADD.FTZ R115, R138, R115 ;  /* 0x000000738a737221 */ /* 0x000fe20000010000 */
[----:B------:R-:W-:Y:S01]  /*27a0*/  FADD.FTZ R117, RZ, R117 ;  /* 0x00000075ff757221 */ /* 0x000fe20000010000 */
[C---:B------:R-:W-:Y:S01]  /*27b0*/  FFMA.FTZ R110, R9.reuse, R109, R110 ;  /* 0x0000006d096e7223 */ /* 0x040fe2000001006e */
[----:B------:R-:W-:Y:S01]  /*27c0*/  FFMA.FTZ R111, R9, R108, -R111 ;  /* 0x0000006c096f7223 */ /* 0x000fe2000001086f */
[C---:B------:R-:W-:Y:S01]  /*27d0*/  FMUL.FTZ R114, R4.reuse, R115 ;  /* 0x0000007304727220 */ /* 0x040fe20000410000 */
[----:B------:R-:W-:Y:S01]  /*27e0*/  FMUL.FTZ R112, R4, R117 ;  /* 0x0000007504707220 */ /* 0x000fe20000410000 */
[CC--:B------:R-:W-:Y:S01]  /*27f0*/  FMUL.FTZ R108, R6.reuse, R110.reuse ;  /* 0x0000006e066c7220 */ /* 0x0c0fe20000410000 */
        /* <DEDUP_REMOVED lines=14> */
[C---:B------:R-:W-:Y:S01]  /*28e0*/  FFMA.FTZ R117, R3.reuse, R114, R117 ;  /* 0x0000007203757223 */ /* 0x040fe20000010075 */
[CC--:B------:R-:W-:Y:S01]  /*28f0*/  FMUL.FTZ R111, R2.reuse, R109.reuse ;  /* 0x0000006d026f7220 */ /* 0x0c0fe20000410000 */
[----:B------:R-:W-:Y:S01]  /*2900*/  FMUL.FTZ R110, R2, R108 ;  /* 0x0000006c026e7220 */ /* 0x000fe20000410000 */
[----:B------:R-:W-:Y:S01]  /*2910*/  LEA.HI R176, R174, R174, RZ, 0x1e ;  /* 0x000000aeaeb07211 */ /* 0x000fe200078ff0ff */
[----:B------:R-:W-:Y:S01]  /*2920*/  BSSY B0, `(.L_x_3174) ;  /* 0x0000012000007945 */ /* 0x000fe20003800000 */
[C---:B------:R-:W-:Y:S01]  /*2930*/  FFMA.FTZ R108, R3.reuse, R108, -R111 ;  /* 0x0000006c036c7223 */ /* 0x040fe2000001086f */
[----:B------:R-:W-:Y:S01]  /*2940*/  FFMA.FTZ R109, R3, R109, R110 ;  /* 0x0000006d036d7223 */ /* 0x000fe2000001006e */
[----:B------:R-:W-:Y:S01]  /*2950*/  LEA R176, R176, R171, 0x4 ;  /* 0x000000abb0b07211 */ /* 0x000fe200078e20ff */
[----:B------:R-:W-:Y:S01]  /*2960*/  FADD.FTZ R110, R136, R115 ;  /* 0x00000073886e7221 */ /* 0x000fe20000010000 */
[----:B------:R-:W-:Y:S01]  /*2970*/  FADD.FTZ R111, RZ, R117 ;  /* 0x00000075ff6f7221 */ /* 0x000fe20000010000 */
[----:B0-----:R-:W-:Y:S06]  /*2980*/  @P1 BRA `(.L_x_3175) ;  /* 0x00000000002c1947 */ /* 0x001fec0003800000 */
[----:B------:R-:W-:Y:S01]  /*2990*/  UISETP.NE.AND UP0, UPT, UR7, UR47, UPT ;  /* 0x0000002f0700728c */ /* 0x000fe2000bf05270 */
[----:B------:R-:W-:Y:S02]  /*29a0*/  MOV R142, 0x3f800000 ;  /* 0x3f800000008e7802 */ /* 0x000fe40000000f00 */
[----:B------:R-:W-:-:S03]  /*29b0*/  MOV R143, RZ ;  /* 0x000000ff008f7202 */ /* 0x000fc60000000f00 */
[----:B------:R-:W-:-:S05]  /*29c0*/  PLOP3.LUT P1, PT, PT, PT, UP0, 0x80, 0x0 ;  /* 0x000000000000781c */ /* 0x000fca0003f2f008 */
[----:B------:R-:W-:-:S04]  /*29d0*/  @UP0 ULEA.HI UR14, UR7, UR7, URZ, 0x1 ;  /* 0x00000007070e0291 */ /* 0x000fc8000f8f083f */
[----:B------:R-:W-:-:S04]  /*29e0*/  @UP0 ULOP3.LUT UR14, UR14, 0xfffffe, URZ, 0xc0, !UPT ;  /* 0x00fffffe0e0e0892 */ /* 0x000fc8000f8ec03f */
[----:B------:R-:W-:-:S04]  /*29f0*/  @UP0 UIADD3 UR14, -UR14, UR7, URZ ;  /* 0x000000070e0e0290 */ /* 0x000fc8000fffe13f */
[----:B------:R-:W-:-:S06]  /*2a00*/  @UP0 ULEA UR14, UR14, UR6, 0x8 ;  /* 0x000000060e0e0291 */ /* 0x000fcc000f8e403f */
[----:B------:R-:W-:-:S04]  /*2a10*/  MOV R112, UR14 ;  /* 0x0000000e00707c02 */ /* 0x000fc80008000f00 */
[----:B------:R-:W-:-:S05]  /*2a20*/  @P1 LEA R112, R112, R171, 0x3 ;  /* 0x000000ab70701211 */ /* 0x000fca00078e18ff */
[----:B------:R0:W1:Y:S02]  /*2a30*/  @P1 LDS.64 R142, [R112+0x3590] ;  /* 0x00359000708e1984 */ /* 0x0000640000000a00 */
.L_x_3175:
[----:B------:R-:W-:Y:S05]  /*2a40*/  BSYNC B0 ;  /* 0x0000000000007941 */ /* 0x000fea0003800000 */
.L_x_3174:
        /* <DEDUP_REMOVED lines=50> */
[CC--:B--2---:R-:W-:Y:S01]  /*2d70*/  FMUL.FTZ R213, R109.reuse, R211.reuse ;  /* 0x000000d36dd57220 */ /* 0x0c4fe20000410000 */
        /* <DEDUP_REMOVED lines=12> */
[CC--:B------:R-:W-:Y:S01]  /*2e40*/  FMUL.FTZ R214, R125.reuse, R212.reuse ;  /* 0x000000d47dd67220 */ /* 0x0c0fe20000410000 */
        /* <DEDUP_REMOVED lines=17> */
[-C--:B---3--:R-:W-:Y:S01]  /*2f60*/  FMUL.FTZ R127, R124, R125.reuse ;  /* 0x0000007d7c7f7220 */ /* 0x088fe20000410000 */
[C---:B------:R-:W-:Y:S02]  /*2f70*/  FFMA.FTZ R212, R209.reuse, R130, -R213 ;  /* 0x00000082d1d47223 */ /* 0x040fe400000108d5 */
[----:B------:R-:W-:Y:S01]  /*2f80*/  @P3 FADD.FTZ R210, R210, R215 ;  /* 0x000000d7d2d23221 */ /* 0x000fe20000010000 */
[CC--:B----4-:R-:W-:Y:S01]  /*2f90*/  FMUL.FTZ R130, R124.reuse, R126.reuse ;  /* 0x0000007e7c827220 */ /* 0x0d0fe20000410000 */
[----:B------:R-:W-:Y:S01]  /*2fa0*/  FFMA.FTZ R127, R209, R126, R127 ;  /* 0x0000007ed17f7223 */ /* 0x000fe2000001007f */
[----:B------:R-:W-:Y:S02]  /*2fb0*/  @P3 FADD.FTZ R211, R211, R212 ;  /* 0x000000d4d3d33221 */ /* 0x000fe40000010000 */
[----:B------:R-:W-:Y:S01]  /*2fc0*/  @P3 FFMA.FTZ R209, R209, R125, -R130 ;  /* 0x0000007dd1d13223 */ /* 0x000fe20000010882 */
        /* <DEDUP_REMOVED lines=9> */
[CC--:B---3--:R-:W-:Y:S01]  /*3060*/  FMUL.FTZ R127, R124.reuse, R125.reuse ;  /* 0x0000007d7c7f7220 */ /* 0x0c8fe20000410000 */
[----:B------:R-:W-:Y:S02]  /*3070*/  FFMA.FTZ R213, R209, R212, R213 ;  /* 0x000000d4d1d57223 */ /* 0x000fe400000100d5 */
[----:B------:R-:W-:Y:S01]  /*3080*/  @P3 FADD.FTZ R211, R211, R214 ;  /* 0x000000d6d3d33221 */ /* 0x000fe20000010000 */
[CC--:B----4-:R-:W-:Y:S01]  /*3090*/  FFMA.FTZ R127, R209.reuse, R126.reuse, R127 ;  /* 0x0000007ed17f7223 */ /* 0x0d0fe2000001007f */
[----:B------:R-:W-:Y:S01]  /*30a0*/  FMUL.FTZ R126, R124, R126 ;  /* 0x0000007e7c7e7220 */ /* 0x000fe20000410000 */
        /* <DEDUP_REMOVED lines=39> */
.L_x_3233:
[----:B------:R-:W-:Y:S01]  /*3320*/  ISETP.GE.AND P3, PT, R172, 0x10, PT ;  /* 0x00000010ac00780c */ /* 0x000fe20003f66270 */
[C---:B----4-:R-:W-:Y:S01]  /*3330*/  FMUL.FTZ R214, R215.reuse, R124 ;  /* 0x0000007cd7d67220 */ /* 0x050fe20000410000 */
[C---:B---3--:R-:W-:Y:S01]  /*3340*/  FMUL.FTZ R127, R215.reuse, R212 ;  /* 0x000000d4d77f7220 */ /* 0x048fe20000410000 */
        /* <DEDUP_REMOVED lines=11> */
.L_x_3236:
[----:B------:R-:W-:-:S03]  /*3400*/  UMOV UR14, 0xffffffff ;  /* 0xffffffff000e7882 */ /* 0x000fc60000000000 */
[----:B------:R-:W-:Y:S05]  /*3410*/  BRA.DIV UR14, `(.L_x_3179) ;  /* 0x0000005e0e8c7947 */ /* 0x000fea000b800000 */
.L_x_3239:
[----:B------:R-:W-:-:S03]  /*3420*/  UMOV UR14, 0xffffffff ;  /* 0xffffffff000e7882 */ /* 0x000fc60000000000 */
[----:B------:R-:W-:Y:S05]  /*3430*/  BRA.DIV UR14, `(.L_x_3180) ;  /* 0x0000005e0eac7947 */ /* 0x000fea000b800000 */
.L_x_3242:
[----:B------:R-:W-:-:S03]  /*3440*/  UMOV UR14, 0xffffffff ;  /* 0xffffffff000e7882 */ /* 0x000fc60000000000 */
[----:B------:R-:W-:Y:S05]  /*3450*/  BRA.DIV UR14, `(.L_x_3181) ;  /* 0x0000005e0ecc7947 */ /* 0x000fea000b800000 */
.L_x_3245:
        /* <DEDUP_REMOVED lines=10> */
.L_x_3255:
        /* <DEDUP_REMOVED lines=9> */
[----:B------:R-:W-:Y:S01]  /*3590*/  FMUL.FTZ R125, R117, R123 ;  /* 0x0000007b757d7220 */ /* 0x000fe20000410000 */
[C---:B------:R-:W-:Y:S01]  /*35a0*/  @P2 FFMA.FTZ R120, R209.reuse, R120, -R124 ;  /* 0x00000078d1782223 */ /* 0x040fe2000001087c */
[----:B------:R-:W-:Y:S01]  /*35b0*/  @P2 FFMA.FTZ R121, R209, R121, R214 ;  /* 0x00000079d1792223 */ /* 0x000fe200000100d6 */
[C---:B------:R-:W-:Y:S01]  /*35c0*/  FFMA.FTZ R126, R116.reuse, R123, R127 ;  /* 0x0000007b747e7223 */ /* 0x040fe2000001007f */
[----:B------:R-:W-:Y:S01]  /*35d0*/  FFMA.FTZ R125, R116, R122, -R125 ;  /* 0x0000007a747d7223 */ /* 0x000fe2000001087d */
[----:B------:R-:W-:-:S02]  /*35e0*/  FMUL.FTZ R127, R117, R120 ;  /* 0x00000078757f7220 */ /* 0x000fc40000410000 */
        /* <DEDUP_REMOVED lines=29> */
.L_x_3176:
[----:B------:R-:W-:Y:S05]  /*37c0*/  WARPSYNC.ALL ;  /* 0x0000000000007948 */ /* 0x000fea0003800000 */
[C---:B-12---:R-:W-:Y:S01]  /*37d0*/  FMUL.FTZ R108, R2.reuse, -R142 ;  /* 0x8000008e026c7220 */ /* 0x046fe20000410000 */
[CC--:B------:R-:W-:Y:S01]  /*37e0*/  FMUL.FTZ R109, R2.reuse, R143.reuse ;  /* 0x0000008f026d7220 */ /* 0x0c0fe20000410000 */
[CC--:B------:R-:W-:Y:S01]  /*37f0*/  FMUL.FTZ R111, R3.reuse, R194.reuse ;  /* 0x000000c2036f7220 */ /* 0x0c0fe20000410000 */
[C---:B------:R-:W-:Y:S01]  /*3800*/  FMUL.FTZ R110, R2.reuse, R194 ;  /* 0x000000c2026e7220 */ /* 0x040fe20000410000 */
[C---:B------:R-:W-:Y:S01]  /*3810*/  FFMA.FTZ R108, R3.reuse, -R143, R108 ;  /* 0x8000008f036c7223 */ /* 0x040fe2000001006c */
[C---:B------:R-:W-:Y:S01]  /*3820*/  FFMA.FTZ R109, R3.reuse, R142, -R109 ;  /* 0x0000008e036d7223 */ /* 0x040fe2000001086d */
[----:B0-----:R-:W-:Y:S01]  /*3830*/  FFMA.FTZ R112, -R2, R177, -R111 ;  /* 0x000000b102707223 */ /* 0x001fe2000001096f */
[----:B------:R-:W-:Y:S01]  /*3840*/  BAR.SYNC.DEFER_BLOCKING 0x0 ;  /* 0x0000000000007b1d */ /* 0x000fe20000010000 */
[CC--:B------:R-:W-:Y:S01]  /*3850*/  FMUL.FTZ R114, R4.reuse, -R108.reuse ;  /* 0x8000006c04727220 */ /* 0x0c0fe20000410000 */
[----:B------:R-:W-:Y:S01]  /*3860*/  FMUL.FTZ R113, R4, -R109 ;  /* 0x8000006d04717220 */ /* 0x000fe20000410000 */
        /* <DEDUP_REMOVED lines=13> */
[CC--:B------:R-:W-:Y:S01]  /*3940*/  FMUL.FTZ R116, R8.reuse, -R113.reuse ;  /* 0x8000007108747220 */ /* 0x0c0fe20000410000 */
[----:B------:R-:W-:Y:S01]  /*3950*/  FFMA.FTZ R109, R5, R112, R110 ;  /* 0x00000070056d7223 */ /* 0x000fe2000001006e */
[----:B------:R-:W-:Y:S01]  /*3960*/  FADD.FTZ R110, R179, R108 ;  /* 0x0000006cb36e7221 */ /* 0x000fe20000010000 */
[----:B------:R-:W-:Y:S01]  /*3970*/  ISETP.LE.OR P0, PT, R111, UR7, P0 ;  /* 0x000000076f007c0c */ /* 0x000fe20008703670 */
[CC--:B------:R-:W-:Y:S01]  /*3980*/  FFMA.FTZ R116, R9.reuse, R114.reuse, -R116 ;  /* 0x0000007209747223 */ /* 0x0c0fe20000010874 */
[----:B------:R-:W-:Y:S01]  /*3990*/  FMUL.FTZ R114, R8, -R114 ;  /* 0x8000007208727220 */ /* 0x000fe20000410000 */
[----:B------:R-:W-:Y:S01]  /*39a0*/  FADD.FTZ R109, -R192, R109 ;  /* 0x0000006dc06d7221 */ /* 0x000fe20000010100 */
[----:B------:R-:W-:Y:S01]  /*39b0*/  FMUL.FTZ R108, R6, -R110 ;  /* 0x8000006e066c7220 */ /* 0x000fe20000410000 */
[----:B------:R-:W-:Y:S01]  /*39c0*/  FMUL.FTZ R118, R10, -R116 ;  /* 0x800000740a767220 */ /* 0x000fe20000410000 */
[----:B------:R-:W-:Y:S01]  /*39d0*/  FFMA.FTZ R113, R9, R113, R114 ;  /* 0x0000007109717223 */ /* 0x000fe20000010072 */
[-C--:B------:R-:W-:Y:S01]  /*39e0*/  FMUL.FTZ R112, R6, -R109.reuse ;  /* 0x8000006d06707220 */ /* 0x080fe20000410000 */
[----:B------:R-:W-:-:S02]  /*39f0*/  FFMA.FTZ R114, R7, R109, R108 ;  /* 0x0000006d07727223 */ /* 0x000fc4000001006c */
        /* <DEDUP_REMOVED lines=39> */
[----:B------:R-:W-:Y:S01]  /*3c70*/  FFMA.FTZ R113, R13, R112, R113 ;  /* 0x000000700d717223 */ /* 0x000fe20000010071 */
[CC--:B0-----:R-:W-:Y:S01]  /*3c80*/  FMUL.FTZ R111, R129.reuse, R108.reuse ;  /* 0x0000006c816f7220 */ /* 0x0c1fe20000410000 */
[-C--:B------:R-:W-:Y:S01]  /*3c90*/  FMUL.FTZ R129, R129, R109.reuse ;  /* 0x0000006d81817220 */ /* 0x080fe20000410000 */
[----:B------:R-:W-:Y:S01]  /*3ca0*/  FADD.FTZ R110, R183, R110 ;  /* 0x0000006eb76e7221 */ /* 0x000fe20000010000 */
[----:B------:R-:W-:Y:S01]  /*3cb0*/  FADD.FTZ R113, -R188, R113 ;  /* 0x00000071bc717221 */ /* 0x000fe20000010100 */
[C---:B------:R-:W-:Y:S01]  /*3cc0*/  FFMA.FTZ R111, R128.reuse, R109, R111 ;  /* 0x0000006d806f7223 */ /* 0x040fe2000001006f */
[----:B------:R-:W-:Y:S01]  /*3cd0*/  FFMA.FTZ R234, R128, R108, -R129 ;  /* 0x0000006c80ea7223 */ /* 0x000fe20000010881 */
[----:B------:R-:W-:Y:S01]  /*3ce0*/  FMUL.FTZ R112, R20, -R117 ;  /* 0x8000007514707220 */ /* 0x000fe20000410000 */
[----:B------:R-:W-:Y:S01]  /*3cf0*/  FMUL.FTZ R108, R14, -R113 ;  /* 0x800000710e6c7220 */ /* 0x000fe20000410000 */
[----:B------:R-:W-:Y:S01]  /*3d00*/  FADD.FTZ R219, RZ, R111 ;  /* 0x0000006fffdb7221 */ /* 0x000fe20000010000 */
[----:B------:R-:W-:Y:S01]  /*3d10*/  FADD.FTZ R234, R153, R234 ;  /* 0x000000ea99ea7221 */ /* 0x000fe20000010000 */
[----:B------:R-:W-:Y:S01]  /*3d20*/  FFMA.FTZ R115, R21, R115, R112 ;  /* 0x0000007315737223 */ /* 0x000fe20000010070 */
[-C--:B------:R-:W-:Y:S01]  /*3d30*/  FFMA.FTZ R109, R15, R110.reuse, -R108 ;  /* 0x0000006e0f6d7223 */ /* 0x080fe2000001086c */
[----:B------:R-:W-:Y:S01]  /*3d40*/  FMUL.FTZ R108, R30, R219 ;  /* 0x000000db1e6c7220 */ /* 0x000fe20000410000 */
[----:B------:R-:W-:Y:S01]  /*3d50*/  FMUL.FTZ R112, R14, -R110 ;  /* 0x8000006e0e707220 */ /* 0x000fe20000410000 */
[-C--:B------:R-:W-:Y:S01]  /*3d60*/  FMUL.FTZ R110, R30, R234.reuse ;  /* 0x000000ea1e6e7220 */ /* 0x080fe20000410000 */
[----:B------:R-:W-:Y:S01]  /*3d70*/  FFMA.FTZ R114, R21, R117, -R114 ;  /* 0x0000007515727223 */ /* 0x000fe20000010872 */
[C---:B------:R-:W-:Y:S01]  /*3d80*/  FFMA.FTZ R237, R31.reuse, R234, -R108 ;  /* 0x000000ea1fed7223 */ /* 0x040fe2000001086c */
[C---:B------:R-:W-:Y:S01]  /*3d90*/  FMUL.FTZ R116, R22.reuse, -R115 ;  /* 0x8000007316747220 */ /* 0x040fe20000410000 */
[----:B------:R-:W-:Y:S01]  /*3da0*/  FFMA.FTZ R110, R31, R219, R110 ;  /* 0x000000db1f6e7223 */ /* 0x000fe2000001006e */
[-C--:B------:R-:W-:Y:S01]  /*3db0*/  FMUL.FTZ R108, R22, -R114.reuse ;  /* 0x80000072166c7220 */ /* 0x080fe20000410000 */
[----:B------:R-:W-:Y:S01]  /*3dc0*/  FADD.FTZ R237, R152, R237 ;  /* 0x000000ed98ed7221 */ /* 0x000fe20000010000 */
[----:B------:R-:W-:Y:S01]  /*3dd0*/  FFMA.FTZ R112, R15, R113, R112 ;  /* 0x000000710f707223 */ /* 0x000fe20000010070 */
[----:B------:R-:W-:Y:S01]  /*3de0*/  FADD.FTZ R217, RZ, R110 ;  /* 0x0000006effd97221 */ /* 0x000fe20000010000 */
[----:B------:R-:W-:Y:S01]  /*3df0*/  FFMA.FTZ R115, R23, R115, R108 ;  /* 0x0000007317737223 */ /* 0x000fe2000001006c */
[C---:B------:R-:W-:Y:S01]  /*3e00*/  FMUL.FTZ R110, R28.reuse, R237 ;  /* 0x000000ed1c6e7220 */ /* 0x040fe20000410000 */
[----:B------:R-:W-:Y:S01]  /*3e10*/  FADD.FTZ R112, -R187, R112 ;  /* 0x00000070bb707221 */ /* 0x000fe20000010100 */
[-C--:B------:R-:W-:Y:S01]  /*3e20*/  FMUL.FTZ R108, R28, R217.reuse ;  /* 0x000000d91c6c7220 */ /* 0x080fe20000410000 */
[----:B------:R-:W-:Y:S01]  /*3e30*/  FFMA.FTZ R116, R23, R114, -R116 ;  /* 0x0000007217747223 */ /* 0x000fe20000010874 */
[C---:B------:R-:W-:Y:S01]  /*3e40*/  FFMA.FTZ R110, R29.reuse, R217, R110 ;  /* 0x000000d91d6e7223 */ /* 0x040fe2000001006e */
[----:B------:R-:W-:Y:S01]  /*3e50*/  FADD.FTZ R109, R184, R109 ;  /* 0x0000006db86d7221 */ /* 0x000fe20000010000 */
[----:B------:R-:W-:Y:S01]  /*3e60*/  FFMA.FTZ R108, R29, R237, -R108 ;  /* 0x000000ed1d6c7223 */ /* 0x000fe2000001086c */
[C---:B------:R-:W-:Y:S01]  /*3e70*/  FMUL.FTZ R114, R16.reuse, -R112 ;  /* 0x8000007010727220 */ /* 0x040fe20000410000 */
[----:B------:R-:W-:Y:S01]  /*3e80*/  FADD.FTZ R218, RZ, R110 ;  /* 0x0000006effda7221 */ /* 0x000fe20000010000 */
[-C--:B------:R-:W-:Y:S01]  /*3e90*/  FMUL.FTZ R111, R16, -R109.reuse ;  /* 0x8000006d106f7220 */ /* 0x080fe20000410000 */
[----:B------:R-:W-:Y:S01]  /*3ea0*/  FADD.FTZ R222, R151, R108 ;  /* 0x0000006c97de7221 */ /* 0x000fe20000010000 */
[----:B------:R-:W-:Y:S01]  /*3eb0*/  FFMA.FTZ R114, R17, R109, -R114 ;  /* 0x0000006d11727223 */ /* 0x000fe20000010872 */
        /* <DEDUP_REMOVED lines=9> */
[C---:B------:R-:W-:Y:S01]  /*3f50*/  FMUL.FTZ R108, R26.reuse, -R115 ;  /* 0x800000731a6c7220 */ /* 0x040fe20000410000 */
[----:B------:R-:W-:Y:S01]  /*3f60*/  FADD.FTZ R215, RZ, R109 ;  /* 0x0000006dffd77221 */ /* 0x000fe20000010000 */
[----:B------:R-:W-:Y:S01]  /*3f70*/  FFMA.FTZ R111, R17, R112, R111 ;  /* 0x00000070116f7223 */ /* 0x000fe2000001006f */
[----:B------:R-:W-:Y:S01]  /*3f80*/  FMUL.FTZ R112, R26, -R113 ;  /* 0x800000711a707220 */ /* 0x000fe20000410000 */
[C---:B------:R-:W-:Y:S01]  /*3f90*/  FMUL.FTZ R110, R24.reuse, R225 ;  /* 0x000000e1186e7220 */ /* 0x040fe20000410000 */
[----:B------:R-:W-:Y:S01]  /*3fa0*/  FFMA.FTZ R113, R27, R113, -R108 ;  /* 0x000000711b717223 */ /* 0x000fe2000001086c */
[-C--:B------:R-:W-:Y:S01]  /*3fb0*/  FMUL.FTZ R108, R24, R215.reuse ;  /* 0x000000d7186c7220 */ /* 0x080fe20000410000 */
[----:B------:R-:W-:Y:S01]  /*3fc0*/  FADD.FTZ R114, R185, R114 ;  /* 0x00000072b9727221 */ /* 0x000fe20000010000 */
[C---:B------:R-:W-:Y:S01]  /*3fd0*/  FFMA.FTZ R110, R25.reuse, R215, R110 ;  /* 0x000000d7196e7223 */ /* 0x040fe2000001006e */
[----:B------:R-:W-:Y:S01]  /*3fe0*/  FADD.FTZ R111, -R186, R111 ;  /* 0x0000006fba6f7221 */ /* 0x000fe20000010100 */
[----:B------:R-:W-:Y:S01]  /*3ff0*/  FFMA.FTZ R108, R25, R225, -R108 ;  /* 0x000000e1196c7223 */ /* 0x000fe2000001086c */
[----:B------:R-:W-:Y:S01]  /*4000*/  FFMA.FTZ R116, R27, R115, R112 ;  /* 0x000000731b747223 */ /* 0x000fe20000010070 */
[----:B------:R-:W-:Y:S01]  /*4010*/  FADD.FTZ R216, RZ, R110 ;  /* 0x0000006effd87221 */ /* 0x000fe20000010000 */
[C---:B------:R-:W-:Y:S01]  /*4020*/  FMUL.FTZ R110, R18.reuse, -R114 ;  /* 0x80000072126e7220 */ /* 0x040fe20000410000 */
[----:B------:R-:W-:Y:S01]  /*4030*/  FADD.FTZ R224, R149, R108 ;  /* 0x0000006c95e07221 */ /* 0x000fe20000010000 */
[-C--:B------:R-:W-:Y:S01]  /*4040*/  FMUL.FTZ R112, R18, -R111.reuse ;  /* 0x8000006f12707220 */ /* 0x080fe20000410000 */
[C---:B------:R-:W-:Y:S01]  /*4050*/  FMUL.FTZ R108, R22.reuse, R216 ;  /* 0x000000d8166c7220 */ /* 0x040fe20000410000 */
[C---:B------:R-:W-:Y:S01]  /*4060*/  FFMA.FTZ R110, R19.reuse, R111, R110 ;  /* 0x0000006f136e7223 */ /* 0x040fe2000001006e */
[----:B------:R-:W-:Y:S01]  /*4070*/  FMUL.FTZ R109, R22, R224 ;  /* 0x000000e0166d7220 */ /* 0x000fe20000410000 */
[----:B------:R-:W-:Y:S01]  /*4080*/  FFMA.FTZ R115, R19, R114, -R112 ;  /* 0x0000007213737223 */ /* 0x000fe20000010870 */
[C---:B------:R-:W-:Y:S01]  /*4090*/  FFMA.FTZ R227, R23.reuse, R224, -R108 ;  /* 0x000000e017e37223 */ /* 0x040fe2000001086c */
[C---:B------:R-:W-:Y:S01]  /*40a0*/  FMUL.FTZ R112, R28.reuse, -R116 ;  /* 0x800000741c707220 */ /* 0x040fe20000410000 */
[----:B------:R-:W-:Y:S01]  /*40b0*/  FFMA.FTZ R109, R23, R216, R109 ;  /* 0x000000d8176d7223 */ /* 0x000fe2000001006d */
[----:B------:R-:W-:Y:S01]  /*40c0*/  FMUL.FTZ R111, R28, -R113 ;  /* 0x800000711c6f7220 */ /* 0x000fe20000410000 */
[----:B------:R-:W-:Y:S01]  /*40d0*/  FADD.FTZ R227, R148, R227 ;  /* 0x000000e394e37221 */ /* 0x000fe20000010000 */
[----:B------:R-:W-:Y:S01]  /*40e0*/  FADD.FTZ R115, R196, R115 ;  /* 0x00000073c4737221 */ /* 0x000fe20000010000 */
[----:B------:R-:W-:Y:S01]  /*40f0*/  FADD.FTZ R213, RZ, R109 ;  /* 0x0000006dffd57221 */ /* 0x000fe20000010000 */
[----:B------:R-:W-:Y:S01]  /*4100*/  FADD.FTZ R109, -R195, R110 ;  /* 0x0000006ec36d7221 */ /* 0x000fe20000010100 */
[C---:B------:R-:W-:Y:S01]  /*4110*/  FMUL.FTZ R110, R20.reuse, R227 ;  /* 0x000000e3146e7220 */ /* 0x040fe20000410000 */
[----:B------:R-:W-:Y:S01]  /*4120*/  FFMA.FTZ R112, R29, R113, -R112 ;  /* 0x000000711d707223 */ /* 0x000fe20000010870 */
[C---:B------:R-:W-:Y:S01]  /*4130*/  FMUL.FTZ R108, R20.reuse, R213 ;  /* 0x000000d5146c7220 */ /* 0x040fe20000410000 */
[C---:B------:R-:W-:Y:S01]  /*4140*/  FMUL.FTZ R114, R20.reuse, -R109 ;  /* 0x8000006d14727220 */ /* 0x040fe20000410000 */
[----:B------:R-:W-:Y:S01]  /*4150*/  FFMA.FTZ R110, R21, R213, R110 ;  /* 0x000000d5156e7223 */ /* 0x000fe2000001006e */
[----:B------:R-:W-:Y:S01]  /*4160*/  FFMA.FTZ R113, R29, R116, R111 ;  /* 0x000000741d717223 */ /* 0x000fe2000001006f */
[C---:B------:R-:W-:Y:S01]  /*4170*/  FFMA.FTZ R108, R21.reuse, R227, -R108 ;  /* 0x000000e3156c7223 */ /* 0x040fe2000001086c */
[-C--:B------:R-:W-:Y:S01]  /*4180*/  FMUL.FTZ R116, R20, -R115.reuse ;  /* 0x8000007314747220 */ /* 0x080fe20000410000 */
[----:B------:R-:W-:Y:S01]  /*4190*/  FFMA.FTZ R115, R21, R115, -R114 ;  /* 0x0000007315737223 */ /* 0x000fe20000010872 */
[----:B------:R-:W-:Y:S01]  /*41a0*/  FADD.FTZ R214, RZ, R110 ;  /* 0x0000006effd67221 */ /* 0x000fe20000010000 */
[----:B------:R-:W-:Y:S01]  /*41b0*/  FADD.FTZ R226, R147, R108 ;  /* 0x0000006c93e27221 */ /* 0x000fe20000010000 */
[----:B------:R-:W-:Y:S01]  /*41c0*/  FFMA.FTZ R116, R21, R109, R116 ;  /* 0x0000006d15747223 */ /* 0x000fe20000010074 */
[----:B------:R-:W-:Y:S01]  /*41d0*/  FADD.FTZ R115, R198, R115 ;  /* 0x00000073c6737221 */ /* 0x000fe20000010000 */
[C---:B------:R-:W-:Y:S01]  /*41e0*/  FMUL.FTZ R108, R18.reuse, R214 ;  /* 0x000000d6126c7220 */ /* 0x040fe20000410000 */
[-C--:B------:R-:W-:Y:S01]  /*41f0*/  FMUL.FTZ R109, R18, R226.reuse ;  /* 0x000000e2126d7220 */ /* 0x080fe20000410000 */
[----:B------:R-:W-:Y:S01]  /*4200*/  FADD.FTZ R116, -R197, R116 ;  /* 0x00000074c5747221 */ /* 0x000fe20000010100 */
[CC--:B------:R-:W-:Y:S01]  /*4210*/  FMUL.FTZ R110, R22.reuse, -R115.reuse ;  /* 0x80000073166e7220 */ /* 0x0c0fe20000410000 */
[C---:B------:R-:W-:Y:S01]  /*4220*/  FFMA.FTZ R229, R19.reuse, R226, -R108 ;  /* 0x000000e213e57223 */ /* 0x040fe2000001086c */
[----:B------:R-:W-:Y:S01]  /*4230*/  FFMA.FTZ R109, R19, R214, R109 ;  /* 0x000000d6136d7223 */ /* 0x000fe2000001006d */
[-C--:B------:R-:W-:Y:S01]  /*4240*/  FMUL.FTZ R108, R22, -R116.reuse ;  /* 0x80000074166c7220 */ /* 0x080fe20000410000 */
[C---:B------:R-:W-:Y:S01]  /*4250*/  FFMA.FTZ R110, R23.reuse, R116, R110 ;  /* 0x00000074176e7223 */ /* 0x040fe2000001006e */
[----:B------:R-:W-:Y:S01]  /*4260*/  FADD.FTZ R229, R146, R229 ;  /* 0x000000e592e57221 */ /* 0x000fe20000010000 */
[----:B------:R-:W-:Y:S01]  /*4270*/  FADD.FTZ R211, RZ, R109 ;  /* 0x0000006dffd37221 */ /* 0x000fe20000010000 */
[----:B------:R-:W-:Y:S01]  /*4280*/  FFMA.FTZ R115, R23, R115, -R108 ;  /* 0x0000007317737223 */ /* 0x000fe2000001086c */
[----:B------:R-:W-:Y:S01]  /*4290*/  FADD.FTZ R109, -R199, R110 ;  /* 0x0000006ec76d7221 */ /* 0x000fe20000010100 */
[C---:B------:R-:W-:Y:S01]  /*42a0*/  FMUL.FTZ R110, R16.reuse, R229 ;  /* 0x000000e5106e7220 */ /* 0x040fe20000410000 */
[----:B------:R-:W-:Y:S01]  /*42b0*/  FMUL.FTZ R108, R16, R211 ;  /* 0x000000d3106c7220 */ /* 0x000fe20000410000 */
[----:B------:R-:W-:Y:S01]  /*42c0*/  FADD.FTZ R115, R200, R115 ;  /* 0x00000073c8737221 */ /* 0x000fe20000010000 */
[C---:B------:R-:W-:Y:S01]  /*42d0*/  FMUL.FTZ R114, R24.reuse, -R109 ;  /* 0x8000006d18727220 */ /* 0x040fe20000410000 */
[C---:B------:R-:W-:Y:S01]  /*42e0*/  FFMA.FTZ R110, R17.reuse, R211, R110 ;  /* 0x000000d3116e7223 */ /* 0x040fe2000001006e */
[----:B------:R-:W-:Y:S01]  /*42f0*/  FFMA.FTZ R108, R17, R229, -R108 ;  /* 0x000000e5116c7223 */ /* 0x000fe2000001086c */
        /* <DEDUP_REMOVED lines=29> */
[----:B------:R-:W-:Y:S01]  /*44d0*/  MOV R114, UR6 ;  /* 0x0000000600727c02 */ /* 0x000fe20008000f00 */
[C---:B------:R-:W-:Y:S01]  /*44e0*/  FMUL.FTZ R110, R10.reuse, R210 ;  /* 0x000000d20a6e7220 */ /* 0x040fe20000410000 */
[-C--:B------:R-:W-:Y:S01]  /*44f0*/  FMUL.FTZ R111, R10, R230.reuse ;  /* 0x000000e60a6f7220 */ /* 0x080fe20000410000 */
[----:B------:R-:W-:Y:S01]  /*4500*/  FADD.FTZ R118, -R205, R116 ;  /* 0x00000074cd767221 */ /* 0x000fe20000010100 */
[----:B------:R-:W-:Y:S01]  /*4510*/  @!P0 LEA R117, R114, R171, 0x4 ;  /* 0x000000ab72758211 */ /* 0x000fe200078e20ff */
[C---:B------:R-:W-:Y:S01]  /*4520*/  FFMA.FTZ R233, R11.reuse, R230, -R110 ;  /* 0x000000e60be97223 */ /* 0x040fe2000001086e */
[----:B------:R-:W-:Y:S01]  /*4530*/  FFMA.FTZ R221, R11, R210, R111 ;  /* 0x000000d20bdd7223 */ /* 0x000fe2000001006f */
[----:B------:R-:W-:Y:S01]  /*4540*/  FADD.FTZ R115, R206, R115 ;  /* 0x00000073ce737221 */ /* 0x000fe20000010000 */
[-C--:B-----5:R-:W-:Y:S01]  /*4550*/  FMUL.FTZ R120, R30, -R118.reuse ;  /* 0x800000761e787220 */ /* 0x0a0fe20000410000 */
[----:B------:R-:W-:Y:S01]  /*4560*/  FADD.FTZ R233, R140, R233 ;  /* 0x000000e98ce97221 */ /* 0x000fe20000010000 */
[----:B------:R-:W-:Y:S01]  /*4570*/  FADD.FTZ R221, RZ, R221 ;  /* 0x000000ddffdd7221 */ /* 0x000fe20000010000 */
[-C--:B------:R-:W-:Y:S01]  /*4580*/  FMUL.FTZ R119, R30, -R115.reuse ;  /* 0x800000731e777220 */ /* 0x080fe20000410000 */
[C---:B------:R-:W-:Y:S01]  /*4590*/  FFMA.FTZ R121, R31.reuse, R115, -R120 ;  /* 0x000000731f797223 */ /* 0x040fe20000010878 */
[C---:B------:R-:W-:Y:S01]  /*45a0*/  FMUL.FTZ R116, R8.reuse, R233 ;  /* 0x000000e908747220 */ /* 0x040fe20000410000 */
[----:B------:R-:W-:Y:S01]  /*45b0*/  FMUL.FTZ R114, R8, R221 ;  /* 0x000000dd08727220 */ /* 0x000fe20000410000 */
[----:B------:R-:W-:Y:S01]  /*45c0*/  FFMA.FTZ R118, R31, R118, R119 ;  /* 0x000000761f767223 */ /* 0x000fe20000010077 */
[C---:B------:R-:W-:Y:S01]  /*45d0*/  FMUL.FTZ R119, R30.reuse, -R113 ;  /* 0x800000711e777220 */ /* 0x040fe20000410000 */
[C---:B------:R-:W-:Y:S01]  /*45e0*/  FFMA.FTZ R116, R9.reuse, R221, R116 ;  /* 0x000000dd09747223 */ /* 0x040fe20000010074 */
[----:B------:R-:W-:Y:S01]  /*45f0*/  FFMA.FTZ R114, R9, R233, -R114 ;  /* 0x000000e909727223 */ /* 0x000fe20000010872 */
[----:B------:R-:W-:Y:S01]  /*4600*/  HFMA2.MMA R109, -RZ, RZ, 0, 0 ;  /* 0x00000000ff6d7435 */ /* 0x000fe200000001ff */
[----:B------:R-:W-:Y:S01]  /*4610*/  MOV R108, 0x3f800000 ;  /* 0x3f800000006c7802 */ /* 0x000fe20000000f00 */
[----:B------:R-:W-:Y:S01]  /*4620*/  FADD.FTZ R220, RZ, R116 ;  /* 0x00000074ffdc7221 */ /* 0x000fe20000010000 */
[----:B------:R-:W-:Y:S01]  /*4630*/  FADD.FTZ R232, R139, R114 ;  /* 0x000000728be87221 */ /* 0x000fe20000010000 */
[----:B------:R-:W-:Y:S01]  /*4640*/  FMUL.FTZ R116, R30, -R112 ;  /* 0x800000701e747220 */ /* 0x000fe20000410000 */
[----:B------:R-:W-:Y:S01]  /*4650*/  CS2R R110, SRZ ;  /* 0x00000000006e7805 */ /* 0x000fe2000001ff00 */
[C---:B------:R-:W-:Y:S01]  /*4660*/  FMUL.FTZ R114, R6.reuse, R220 ;  /* 0x000000dc06727220 */ /* 0x040fe20000410000 */
[----:B------:R-:W-:Y:S01]  /*4670*/  FMUL.FTZ R115, R6, R232 ;  /* 0x000000e806737220 */ /* 0x000fe20000410000 */
[C---:B------:R-:W-:Y:S01]  /*4680*/  FFMA.FTZ R113, R31.reuse, R113, R116 ;  /* 0x000000711f717223 */ /* 0x040fe20000010074 */
[----:B------:R-:W-:Y:S01]  /*4690*/  FFMA.FTZ R112, R31, R112, -R119 ;  /* 0x000000701f707223 */ /* 0x000fe20000010877 */
[C---:B------:R-:W-:Y:S01]  /*46a0*/  FFMA.FTZ R235, R7.reuse, R232, -R114 ;  /* 0x000000e807eb7223 */ /* 0x040fe20000010872 */
[----:B------:R-:W-:Y:S01]  /*46b0*/  FFMA.FTZ R115, R7, R220, R115 ;  /* 0x000000dc07737223 */ /* 0x000fe20000010073 */
[----:B------:R-:W-:Y:S01]  /*46c0*/  FADD.FTZ R114, R208, R121 ;  /* 0x00000079d0727221 */ /* 0x000fe20000010000 */
[----:B------:R0:W1:Y:S01]  /*46d0*/  @!P0 LDS.128 R108, [R117+0x4990] ;  /* 0x00499000756c8984 */ /* 0x0000620000000c00 */
[----:B------:R-:W-:Y:S01]  /*46e0*/  FADD.FTZ R235, R138, R235 ;  /* 0x000000eb8aeb7221 */ /* 0x000fe20000010000 */
[----:B------:R-:W-:Y:S01]  /*46f0*/  FADD.FTZ R223, RZ, R115 ;  /* 0x00000073ffdf7221 */ /* 0x000fe20000010000 */
[----:B------:R-:W-:-:S02]  /*4700*/  FADD.FTZ R115, -R207, R118 ;  /* 0x00000076cf737221 */ /* 0x000fc40000010100 */
[C---:B------:R-:W-:Y:S01]  /*4710*/  FMUL.FTZ R118, R4.reuse, R235 ;  /* 0x000000eb04767220 */ /* 0x040fe20000410000 */
[-C--:B------:R-:W-:Y:S02]  /*4720*/  FMUL.FTZ R116, R4, R223.reuse ;  /* 0x000000df04747220 */ /* 0x080fe40000410000 */
[----:B------:R0:W-:Y:S01]  /*4730*/  STS.128 [R176+0x2b90], R112 ;  /* 0x002b9070b0007388 */ /* 0x0001e20000000c00 */
[C---:B------:R-:W-:Y:S01]  /*4740*/  FFMA.FTZ R118, R5.reuse, R223, R118 ;  /* 0x000000df05767223 */ /* 0x040fe20000010076 */
[----:B------:R-:W-:-:S03]  /*4750*/  FFMA.FTZ R116, R5, R235, -R116 ;  /* 0x000000eb05747223 */ /* 0x000fc60000010874 */
[----:B------:R-:W-:Y:S01]  /*4760*/  FADD.FTZ R236, RZ, R118 ;  /* 0x00000076ffec7221 */ /* 0x000fe20000010000 */
[----:B------:R-:W-:-:S03]  /*4770*/  FADD.FTZ R238, R137, R116 ;  /* 0x0000007489ee7221 */ /* 0x000fc60000010000 */
[----:B------:R-:W-:-:S04]  /*4780*/  FMUL.FTZ R116, R2, R236 ;  /* 0x000000ec02747220 */ /* 0x000fc80000410000 */
        /* <DEDUP_REMOVED lines=43> */
[----:B------:R0:W2:Y:S04]  /*4a40*/  SHFL.DOWN PT, R124, R252, 0x1, 0x1f ;  /* 0x08201f00fc7c7f89 */ /* 0x0000a800000e0000 */
[----:B------:R0:W3:Y:S04]  /*4a50*/  SHFL.DOWN PT, R125, R131, 0x1, 0x1f ;  /* 0x08201f00837d7f89 */ /* 0x0000e800000e0000 */
[----:B------:R0:W4:Y:S04]  /*4a60*/  SHFL.DOWN PT, R126, R247, 0x1, 0x1f ;  /* 0x08201f00f77e7f89 */ /* 0x00012800000e0000 */
[----:B------:R0:W0:Y:S02]  /*4a70*/  SHFL.DOWN PT, R251, R250, 0x1, 0x1f ;  /* 0x08201f00fafb7f89 */ /* 0x00002400000e0000 */
.L_x_3260:
[----:B------:R-:W-:Y:S04]  /*4a80*/  BSSY B0, `(.L_x_3185) ;  /* 0x000000d000007945 */ /* 0x000fe80003800000 */
[----:B------:R-:W-:Y:S05]  /*4a90*/  @!P1 BRA `(.L_x_3186) ;  /* 0x00000000002c9947 */ /* 0x000fea0003800000 */
[C---:B0-----:R-:W-:Y:S01]  /*4aa0*/  FMUL.FTZ R127, R131.reuse, R251 ;  /* 0x000000fb837f7220 */ /* 0x041fe20000410000 */
[----:B----4-:R-:W-:-:S03]  /*4ab0*/  FMUL.FTZ R128, R131, R126 ;  /* 0x0000007e83807220 */ /* 0x010fc60000410000 */
[----:B------:R-:W-:Y:S01]  /*4ac0*/  FFMA.FTZ R126, R252, R126, -R127 ;  /* 0x0000007efc7e7223 */ /* 0x000fe2000001087f */
[----:B---3--:R-:W-:Y:S01]  /*4ad0*/  FMUL.FTZ R127, R131, R125 ;  /* 0x0000007d837f7220 */ /* 0x008fe20000410000 */
[----:B--2---:R-:W-:Y:S01]  /*4ae0*/  FMUL.FTZ R131, R124, R131 ;  /* 0x000000837c837220 */ /* 0x004fe20000410000 */
[----:B------:R-:W-:Y:S01]  /*4af0*/  FFMA.FTZ R251, R252, R251, R128 ;  /* 0x000000fbfcfb7223 */ /* 0x000fe20000010080 */
[----:B------:R-:W-:Y:S01]  /*4b00*/  FADD.FTZ R247, R247, R126 ;  /* 0x0000007ef7f77221 */ /* 0x000fe20000010000 */
[----:B------:R-:W-:Y:S01]  /*4b10*/  FFMA.FTZ R127, R124, R252, -R127 ;  /* 0x000000fc7c7f7223 */ /* 0x000fe2000001087f */
[----:B------:R-:W-:Y:S01]  /*4b20*/  FFMA.FTZ R131, R252, R125, R131 ;  /* 0x0000007dfc837223 */ /* 0x000fe20000010083 */
[----:B------:R-:W-:-:S03]  /*4b30*/  FADD.FTZ R250, R250, R251 ;  /* 0x000000fbfafa7221 */ /* 0x000fc60000010000 */
[----:B------:R-:W-:-:S07]  /*4b40*/  MOV R252, R127 ;  /* 0x0000007f00fc7202 */ /* 0x000fce0000000f00 */
.L_x_3186:
[----:B------:R-:W-:Y:S05]  /*4b50*/  BSYNC B0 ;  /* 0x0000000000007941 */ /* 0x000fea0003800000 */
.L_x_3185:
[----:B------:R-:W-:Y:S01]  /*4b60*/  UMOV UR14, 0xffffffff ;  /* 0xffffffff000e7882 */ /* 0x000fe20000000000 */
[----:B------:R-:W-:Y:S02]  /*4b70*/  ISETP.GT.U32.AND P1, PT, R129, 0x1d, PT ;  /* 0x0000001d8100780c */ /* 0x000fe40003f24070 */
[----:B------:R-:W-:Y:S11]  /*4b80*/  BRA.DIV UR14, `(.L_x_3187) ;  /* 0x0000004e0e507947 */ /* 0x000ff6000b800000 */
[----:B---3--:R3:W1:Y:S04]  /*4b90*/  SHFL.DOWN PT, R125, R252, 0x2, 0x1f ;  /* 0x08401f00fc7d7f89 */ /* 0x00866800000e0000 */
[----:B--2---:R3:W2:Y:S04]  /*4ba0*/  SHFL.DOWN PT, R124, R131, 0x2, 0x1f ;  /* 0x08401f00837c7f89 */ /* 0x0046a800000e0000 */
[----:B----4-:R3:W4:Y:S04]  /*4bb0*/  SHFL.DOWN PT, R126, R247, 0x2, 0x1f ;  /* 0x08401f00f77e7f89 */ /* 0x01072800000e0000 */
[----:B0-----:R3:W0:Y:S02]  /*4bc0*/  SHFL.DOWN PT, R251, R250, 0x2, 0x1f ;  /* 0x08401f00fafb7f89 */ /* 0x00162400000e0000 */
.L_x_3266:
[----:B------:R-:W-:Y:S04]  /*4bd0*/  BSSY B0, `(.L_x_3188) ;  /* 0x000000d000007945 */ /* 0x000fe80003800000 */
[----:B------:R-:W-:Y:S05]  /*4be0*/  @P1 BRA `(.L_x_3189) ;  /* 0x00000000002c1947 */ /* 0x000fea0003800000 */
[C---:B0-----:R-:W-:Y:S01]  /*4bf0*/  FMUL.FTZ R127, R131.reuse, R251 ;  /* 0x000000fb837f7220 */ /* 0x041fe20000410000 */
[----:B----4-:R-:W-:-:S03]  /*4c00*/  FMUL.FTZ R130, R131, R126 ;  /* 0x0000007e83827220 */ /* 0x010fc60000410000 */
[C---:B------:R-:W-:Y:S01]  /*4c10*/  FFMA.FTZ R128, R252.reuse, R126, -R127 ;  /* 0x0000007efc807223 */ /* 0x040fe2000001087f */
[CC--:B--2---:R-:W-:Y:S01]  /*4c20*/  FMUL.FTZ R126, R131.reuse, R124.reuse ;  /* 0x0000007c837e7220 */ /* 0x0c4fe20000410000 */
[----:B-1-3--:R-:W-:Y:S01]  /*4c30*/  FMUL.FTZ R131, R131, R125 ;  /* 0x0000007d83837220 */ /* 0x00afe20000410000 */
[C---:B------:R-:W-:Y:S01]  /*4c40*/  FFMA.FTZ R251, R252.reuse, R251, R130 ;  /* 0x000000fbfcfb7223 */ /* 0x040fe20000010082 */
[----:B------:R-:W-:Y:S01]  /*4c50*/  FADD.FTZ R247, R247, R128 ;  /* 0x00000080f7f77221 */ /* 0x000fe20000010000 */
[C---:B------:R-:W-:Y:S01]  /*4c60*/  FFMA.FTZ R126, R252.reuse, R125, -R126 ;  /* 0x0000007dfc7e7223 */ /* 0x040fe2000001087e */
[----:B------:R-:W-:Y:S01]  /*4c70*/  FFMA.FTZ R131, R252, R124, R131 ;  /* 0x0000007cfc837223 */ /* 0x000fe20000010083 */
[----:B------:R-:W-:-:S03]  /*4c80*/  FADD.FTZ R250, R250, R251 ;  /* 0x000000fbfafa7221 */ /* 0x000fc60000010000 */
[----:B------:R-:W-:-:S07]  /*4c90*/  MOV R252, R126 ;  /* 0x0000007e00fc7202 */ /* 0x000fce0000000f00 */
.L_x_3189:
[----:B------:R-:W-:Y:S05]  /*4ca0*/  BSYNC B0 ;  /* 0x0000000000007941 */ /* 0x000fea0003800000 */
.L_x_3188:
[----:B------:R-:W-:Y:S01]  /*4cb0*/  UMOV UR14, 0xffffffff ;  /* 0xffffffff000e7882 */ /* 0x000fe20000000000 */
[----:B------:R-:W-:Y:S02]  /*4cc0*/  ISETP.GT.U32.AND P1, PT, R129, 0x1b, PT ;  /* 0x0000001b8100780c */ /* 0x000fe40003f24070 */
[----:B------:R-:W-:Y:S11]  /*4cd0*/  BRA.DIV UR14, `(.L_x_3190) ;  /* 0x0000004e0e6c7947 */ /* 0x000ff6000b800000 */
[----:B-1----:R1:W1:Y:S04]  /*4ce0*/  SHFL.DOWN PT, R125, R252, 0x4, 0x1f ;  /* 0x08801f00fc7d7f89 */ /* 0x00226800000e0000 */
[----:B--2---:R2:W1:Y:S04]  /*4cf0*/  SHFL.DOWN PT, R124, R131, 0x4, 0x1f ;  /* 0x08801f00837c7f89 */ /* 0x00446800000e0000 */
[----:B----4-:R2:W4:Y:S04]  /*4d00*/  SHFL.DOWN PT, R126, R247, 0x4, 0x1f ;  /* 0x08801f00f77e7f89 */ /* 0x01052800000e0000 */
[----:B0-----:R2:W0:Y:S02]  /*4d10*/  SHFL.DOWN PT, R251, R250, 0x4, 0x1f ;  /* 0x08801f00fafb7f89 */ /* 0x00142400000e0000 */
.L_x_3272:
[----:B------:R-:W-:Y:S04]  /*4d20*/  BSSY B0, `(.L_x_3191) ;  /* 0x000000d000007945 */ /* 0x000fe80003800000 */
[----:B------:R-:W-:Y:S05]  /*4d30*/  @P1 BRA `(.L_x_3192) ;  /* 0x00000000002c1947 */ /* 0x000fea0003800000 */
[C---:B0-----:R-:W-:Y:S01]  /*4d40*/  FMUL.FTZ R127, R131.reuse, R251 ;  /* 0x000000fb837f7220 */ /* 0x041fe20000410000 */
[----:B----4-:R-:W-:-:S03]  /*4d50*/  FMUL.FTZ R130, R131, R126 ;  /* 0x0000007e83827220 */ /* 0x010fc60000410000 */
[C---:B------:R-:W-:Y:S01]  /*4d60*/  FFMA.FTZ R128, R252.reuse, R126, -R127 ;  /* 0x0000007efc807223 */ /* 0x040fe2000001087f */
[CC--:B-1----:R-:W-:Y:S01]  /*4d70*/  FMUL.FTZ R126, R131.reuse, R124.reuse ;  /* 0x0000007c837e7220 */ /* 0x0c2fe20000410000 */
[----:B--23--:R-:W-:Y:S01]  /*4d80*/  FMUL.FTZ R131, R131, R125 ;  /* 0x0000007d83837220 */ /* 0x00cfe20000410000 */
[C---:B------:R-:W-:Y:S01]  /*4d90*/  FFMA.FTZ R251, R252.reuse, R251, R130 ;  /* 0x000000fbfcfb7223 */ /* 0x040fe20000010082 */
[----:B------:R-:W-:Y:S01]  /*4da0*/  FADD.FTZ R247, R247, R128 ;  /* 0x00000080f7f77221 */ /* 0x000fe20000010000 */
[C---:B------:R-:W-:Y:S01]  /*4db0*/  FFMA.FTZ R126, R252.reuse, R125, -R126 ;  /* 0x0000007dfc7e7223 */ /* 0x040fe2000001087e */
[----:B------:R-:W-:Y:S01]  /*4dc0*/  FFMA.FTZ R131, R252, R124, R131 ;  /* 0x0000007cfc837223 */ /* 0x000fe20000010083 */
[----:B------:R-:W-:-:S03]  /*4dd0*/  FADD.FTZ R250, R250, R251 ;  /* 0x000000fbfafa7221 */ /* 0x000fc60000010000 */
[----:B------:R-:W-:-:S07]  /*4de0*/  MOV R252, R126 ;  /* 0x0000007e00fc7202 */ /* 0x000fce0000000f00 */
.L_x_3192:
[----:B------:R-:W-:Y:S05]  /*4df0*/  BSYNC B0 ;  /* 0x0000000000007941 */ /* 0x000fea0003800000 */
.L_x_3191:
[----:B------:R-:W-:Y:S01]  /*4e00*/  UMOV UR14, 0xffffffff ;  /* 0xffffffff000e7882 */ /* 0x000fe20000000000 */
[----:B------:R-:W-:Y:S02]  /*4e10*/  ISETP.GT.U32.AND P1, PT, R129, 0x17, PT ;  /* 0x000000178100780c */ /* 0x000fe40003f24070 */
[----:B------:R-:W-:Y:S11]  /*4e20*/  BRA.DIV UR14, `(.L_x_3193) ;  /* 0x0000004e0e887947 */ /* 0x000ff6000b800000 */
[----:B-1----:R1:W1:Y:S04]  /*4e30*/  SHFL.DOWN PT, R125, R252, 0x8, 0x1f ;  /* 0x09001f00fc7d7f89 */ /* 0x00226800000e0000 */
[----:B------:R0:W1:Y:S04]  /*4e40*/  SHFL.DOWN PT, R124, R131, 0x8, 0x1f ;  /* 0x09001f00837c7f89 */ /* 0x00006800000e0000 */
[----:B----4-:R4:W1:Y:S04]  /*4e50*/  SHFL.DOWN PT, R126, R247, 0x8, 0x1f ;  /* 0x09001f00f77e7f89 */ /* 0x01086800000e0000 */
[----:B0-----:R4:W0:Y:S02]  /*4e60*/  SHFL.DOWN PT, R251, R250, 0x8, 0x1f ;  /* 0x09001f00fafb7f89 */ /* 0x00182400000e0000 */
.L_x_3278:
[----:B------:R-:W-:Y:S04]  /*4e70*/  BSSY B0, `(.L_x_3194) ;  /* 0x000000d000007945 */ /* 0x000fe80003800000 */
[----:B------:R-:W-:Y:S05]  /*4e80*/  @P1 BRA `(.L_x_3195) ;  /* 0x00000000002c1947 */ /* 0x000fea0003800000 */
[C---:B0-----:R-:W-:Y:S01]  /*4e90*/  FMUL.FTZ R127, R131.reuse, R251 ;  /* 0x000000fb837f7220 */ /* 0x041fe20000410000 */
[----:B-1----:R-:W-:-:S03]  /*4ea0*/  FMUL.FTZ R130, R131, R126 ;  /* 0x0000007e83827220 */ /* 0x002fc60000410000 */
[C---:B------:R-:W-:Y:S01]  /*4eb0*/  FFMA.FTZ R128, R252.reuse, R126, -R127 ;  /* 0x0000007efc807223 */ /* 0x040fe2000001087f */
[CC--:B------:R-:W-:Y:S01]  /*4ec0*/  FMUL.FTZ R126, R131.reuse, R124.reuse ;  /* 0x0000007c837e7220 */ /* 0x0c0fe20000410000 */
[----:B--23--:R-:W-:Y:S01]  /*4ed0*/  FMUL.FTZ R131, R131, R125 ;  /* 0x0000007d83837220 */ /* 0x00cfe20000410000 */
[C---:B------:R-:W-:Y:S01]  /*4ee0*/  FFMA.FTZ R251, R252.reuse, R251, R130 ;  /* 0x000000fbfcfb7223 */ /* 0x040fe20000010082 */
[----:B----4-:R-:W-:Y:S01]  /*4ef0*/  FADD.FTZ R247, R247, R128 ;  /* 0x00000080f7f77221 */ /* 0x010fe20000010000 */
[C---:B------:R-:W-:Y:S01]  /*4f00*/  FFMA.FTZ R126, R252.reuse, R125, -R126 ;  /* 0x0000007dfc7e7223 */ /* 0x040fe2000001087e */
[----:B------:R-:W-:Y:S01]  /*4f10*/  FFMA.FTZ R131, R252, R124, R131 ;  /* 0x0000007cfc837223 */ /* 0x000fe20000010083 */
[----:B------:R-:W-:-:S03]  /*4f20*/  FADD.FTZ R250, R250, R251 ;  /* 0x000000fbfafa7221 */ /* 0x000fc60000010000 */
[----:B------:R-:W-:-:S07]  /*4f30*/  MOV R252, R126 ;  /* 0x0000007e00fc7202 */ /* 0x000fce0000000f00 */
.L_x_3195:
[----:B------:R-:W-:Y:S05]  /*4f40*/  BSYNC B0 ;  /* 0x0000000000007941 */ /* 0x000fea0003800000 */
.L_x_3194:
[----:B------:R-:W-:Y:S01]  /*4f50*/  UMOV UR14, 0xffffffff ;  /* 0xffffffff000e7882 */ /* 0x000fe20000000000 */
[----:B------:R-:W-:Y:S02]  /*4f60*/  ISETP.GT.U32.AND P1, PT, R129, 0xf, PT ;  /* 0x0000000f8100780c */ /* 0x000fe40003f24070 */
[----:B------:R-:W-:Y:S11]  /*4f70*/  BRA.DIV UR14, `(.L_x_3196) ;  /* 0x0000004e0ea47947 */ /* 0x000ff6000b800000 */
[----:B-1----:R1:W1:Y:S04]  /*4f80*/  SHFL.DOWN PT, R124, R252, 0x10, 0x1f ;  /* 0x0a001f00fc7c7f89 */ /* 0x00226800000e0000 */
[----:B------:R0:W1:Y:S04]  /*4f90*/  SHFL.DOWN PT, R125, R131, 0x10, 0x1f ;  /* 0x0a001f00837d7f89 */ /* 0x00006800000e0000 */
[----:B------:R1:W1:Y:S04]  /*4fa0*/  SHFL.DOWN PT, R126, R247, 0x10, 0x1f ;  /* 0x0a001f00f77e7f89 */ /* 0x00026800000e0000 */
[----:B0-----:R0:W0:Y:S02]  /*4fb0*/  SHFL.DOWN PT, R251, R250, 0x10, 0x1f ;  /* 0x0a001f00fafb7f89 */ /* 0x00102400000e0000 */
.L_x_3284:
[----:B------:R-:W-:Y:S04]  /*4fc0*/  BSSY B0, `(.L_x_3197) ;  /* 0x000000d000007945 */ /* 0x000fe80003800000 */
[----:B------:R-:W-:Y:S05]  /*4fd0*/  @P1 BRA `(.L_x_3198) ;  /* 0x00000000002c1947 */ /* 0x000fea0003800000 */
[C---:B0-----:R-:W-:Y:S01]  /*4fe0*/  FMUL.FTZ R127, R131.reuse, R251 ;  /* 0x000000fb837f7220 */ /* 0x041fe20000410000 */
[----:B-1----:R-:W-:-:S03]  /*4ff0*/  FMUL.FTZ R130, R131, R126 ;  /* 0x0000007e83827220 */ /* 0x002fc60000410000 */
[C---:B------:R-:W-:Y:S01]  /*5000*/  FFMA.FTZ R128, R252.reuse, R126, -R127 ;  /* 0x0000007efc807223 */ /* 0x040fe2000001087f */
[C---:B------:R-:W-:Y:S01]  /*5010*/  FMUL.FTZ R127, R131.reuse, R125 ;  /* 0x0000007d837f7220 */ /* 0x040fe20000410000 */
[-C--:B------:R-:W-:Y:S01]  /*5020*/  FMUL.FTZ R126, R131, R124.reuse ;  /* 0x0000007c837e7220 */ /* 0x080fe20000410000 */
[C---:B------:R-:W-:Y:S01]  /*5030*/  FFMA.FTZ R251, R252.reuse, R251, R130 ;  /* 0x000000fbfcfb7223 */ /* 0x040fe20000010082 */
[----:B--234-:R-:W-:Y:S01]  /*5040*/  FADD.FTZ R247, R247, R128 ;  /* 0x00000080f7f77221 */ /* 0x01cfe20000010000 */
[C---:B------:R-:W-:Y:S01]  /*5050*/  FFMA.FTZ R127, R252.reuse, R124, -R127 ;  /* 0x0000007cfc7f7223 */ /* 0x040fe2000001087f */
[----:B------:R-:W-:Y:S01]  /*5060*/  FFMA.FTZ R131, R252, R125, R126 ;  /* 0x0000007dfc837223 */ /* 0x000fe2000001007e */
[----:B------:R-:W-:-:S03]  /*5070*/  FADD.FTZ R250, R250, R251 ;  /* 0x000000fbfafa7221 */ /* 0x000fc60000010000 */
[----:B------:R-:W-:-:S07]  /*5080*/  MOV R252, R127 ;  /* 0x0000007f00fc7202 */ /* 0x000fce0000000f00 */
.L_x_3198:
[----:B------:R-:W-:Y:S05]  /*5090*/  BSYNC B0 ;  /* 0x0000000000007941 */ /* 0x000fea0003800000 */
.L_x_3197:
[----:B------:R-:W-:Y:S01]  /*50a0*/  UMOV UR14, 0xffffffff ;  /* 0xffffffff000e7882 */ /* 0x000fe20000000000 */
[----:B------:R-:W-:Y:S02]  /*50b0*/  ISETP.NE.AND P1, PT, R174, 0x1f, PT ;  /* 0x0000001fae00780c */ /* 0x000fe40003f25270 */
[----:B------:R-:W-:Y:S11]  /*50c0*/  BRA.DIV UR14, `(.L_x_3199) ;  /* 0x0000004e0ec07947 */ /* 0x000ff6000b800000 */
[----:B------:R-:W1:Y:S04]  /*50d0*/  SHFL.IDX PT, R246, R131, RZ, 0x1f ;  /* 0x00001fff83f67589 */ /* 0x000e6800000e0000 */
[----:B------:R-:W5:Y:S04]  /*50e0*/  SHFL.IDX PT, R245, R252, RZ, 0x1f ;  /* 0x00001ffffcf57589 */ /* 0x000f6800000e0000 */
[----:B------:R-:W0:Y:S04]  /*50f0*/  SHFL.IDX PT, R244, R250, RZ, 0x1f ;  /* 0x00001ffffaf47589 */ /* 0x000e2800000e0000 */
[----:B------:R-:W0:Y:S04]  /*5100*/  SHFL.DOWN PT, R128, R250, 0x1, 0x1f ;  /* 0x08201f00fa807f89 */ /* 0x000e2800000e0000 */
[----:B------:R-:W0:Y:S04]  /*5110*/  SHFL.DOWN PT, R248, R252, 0x1, 0x1f ;  /* 0x08201f00fcf87f89 */ /* 0x000e2800000e0000 */
[----:B--23--:R-:W2:Y:S04]  /*5120*/  SHFL.DOWN PT, R131, R131, 0x1, 0x1f ;  /* 0x08201f0083837f89 */ /* 0x00cea800000e0000 */
[----:B------:R-:W3:Y:S01]  /*5130*/  SHFL.IDX PT, R249, R110, RZ, 0x1f ;  /* 0x00001fff6ef97589 */ /* 0x000ee200000e0000 */
[-C--:B-1----:R-:W-:Y:S01]  /*5140*/  FMUL.FTZ R125, R111, R246.reuse ;  /* 0x000000f66f7d7220 */ /* 0x082fe20000410000 */
[----:B------:R-:W-:-:S02]  /*5150*/  FMUL.FTZ R124, R110, R246 ;  /* 0x000000f66e7c7220 */ /* 0x000fc40000410000 */
[----:B------:R-:W1:Y:S01]  /*5160*/  SHFL.IDX PT, R130, R111, RZ, 0x1f ;  /* 0x00001fff6f827589 */ /* 0x000e6200000e0000 */
[-C--:B-----5:R-:W-:Y:S01]  /*5170*/  FFMA.FTZ R242, R110, R245.reuse, -R125 ;  /* 0x000000f56ef27223 */ /* 0x0a0fe2000001087d */
[----:B------:R-:W-:Y:S02]  /*5180*/  FFMA.FTZ R241, R111, R245, R124 ;  /* 0x000000f56ff17223 */ /* 0x000fe4000001007c */
[----:B0---4-:R-:W0:Y:S04]  /*5190*/  SHFL.IDX PT, R250, R108, RZ, 0x1f ;  /* 0x00001fff6cfa7589 */ /* 0x011e2800000e0000 */
[----:B------:R-:W4:Y:S04]  /*51a0*/  SHFL.IDX PT, R251, R109, RZ, 0x1f ;  /* 0x00001fff6dfb7589 */ /* 0x000f2800000e0000 */
[----:B------:R-:W0:Y:S04]  /*51b0*/  SHFL.IDX PT, R243, R247, RZ, 0x1f ;  /* 0x00001ffff7f37589 */ /* 0x000e2800000e0000 */
[----:B------:R5:W0:Y:S02]  /*51c0*/  SHFL.DOWN PT, R129, R247, 0x1, 0x1f ;  /* 0x08201f00f7817f89 */ /* 0x000a2400000e0000 */
[-C--:B-----5:R-:W-:Y:S01]  /*51d0*/  FMUL.FTZ R247, R109, R246.reuse ;  /* 0x000000f66df77220 */ /* 0x0a0fe20000410000 */
[----:B-123--:R-:W-:-:S07]  /*51e0*/  FMUL.FTZ R246, R108, R246 ;  /* 0x000000f66cf67220 */ /* 0x00efce0000410000 */
.L_x_3298:
[----:B------:R-:W-:Y:S01]  /*51f0*/  BSSY B0, `(.L_x_3200) ;  /* 0x0000010000007945 */ /* 0x000fe20003800000 */
[----:B0-----:R-:W-:Y:S02]  /*5200*/  MOV R124, R250 ;  /* 0x000000fa007c7202 */ /* 0x001fe40000000f00 */
[----:B----4-:R-:W-:Y:S02]  /*5210*/  MOV R125, R251 ;  /* 0x000000fb007d7202 */ /* 0x010fe40000000f00 */
[----:B------:R-:W-:Y:S02]  /*5220*/  MOV R126, R249 ;  /* 0x000000f9007e7202 */ /* 0x000fe40000000f00 */
[----:B------:R-:W-:Y:S01]  /*5230*/  MOV R127, R130 ;  /* 0x00000082007f7202 */ /* 0x000fe20000000f00 */
[----:B------:R-:W-:Y:S06]  /*5240*/  @!P1 BRA `(.L_x_3201) ;  /* 0x0000000000289947 */ /* 0x000fec0003800000 */
        /* <DEDUP_REMOVED lines=10> */
.L_x_3201:
[----:B------:R-:W-:Y:S05]  /*52f0*/  BSYNC B0 ;  /* 0x0000000000007941 */ /* 0x000fea0003800000 */
.L_x_3200:
[C---:B------:R-:W-:Y:S01]  /*5300*/  FMUL.FTZ R111, R117.reuse, R127 ;  /* 0x0000007f756f7220 */ /* 0x040fe20000410000 */
[-C--:B------:R-:W-:Y:S01]  /*5310*/  FMUL.FTZ R110, R117, R126.reuse ;  /* 0x0000007e756e7220 */ /* 0x080fe20000410000 */
        /* <DEDUP_REMOVED lines=36> */
.L_x_3183:
[----:B------:R-:W-:Y:S05]  /*5560*/  WARPSYNC.ALL ;  /* 0x0000000000007948 */ /* 0x000fea0003800000 */
[----:B------:R-:W-:Y:S01]  /*5570*/  BAR.SYNC.DEFER_BLOCKING 0x0 ;  /* 0x0000000000007b1d */ /* 0x000fe20000010000 */
[----:B------:R-:W-:Y:S02]  /*5580*/  ISETP.NE.AND P0, PT, R174, RZ, PT ;  /* 0x000000ffae00720c */ /* 0x000fe40003f05270 */
[C---:B------:R-:W-:Y:S02]  /*5590*/  ISETP.GT.AND P1, PT, R172.reuse, 0x1e, PT ;  /* 0x0000001eac00780c */ /* 0x040fe40003f24270 */
[----:B------:R-:W-:Y:S01]  /*55a0*/  ISETP.NE.AND P2, PT, R172, RZ, PT ;  /* 0x000000ffac00720c */ /* 0x000fe20003f45270 */
[----:B------:R-:W-:Y:S01]  /*55b0*/  BSSY B0, `(.L_x_3202) ;  /* 0x00001f9000007945 */ /* 0x000fe20003800000 */
[----:B------:R-:W2:Y:S02]  /*55c0*/  LDS.64 R112, [R176+0x2b98] ;  /* 0x002b9800b0707984 */ /* 0x000ea40000000a00 */
[-C--:B--2---:R-:W-:Y:S01]  /*55d0*/  FMUL.FTZ R114, R112, -R143.reuse ;  /* 0x8000008f70727220 */ /* 0x084fe20000410000 */
[----:B------:R-:W-:-:S03]  /*55e0*/  FMUL.FTZ R143, R113, -R143 ;  /* 0x8000008f718f7220 */ /* 0x000fc60000410000 */
[-C--:B------:R-:W-:Y:S01]  /*55f0*/  FFMA.FTZ R113, R113, R142.reuse, R114 ;  /* 0x0000008e71717223 */ /* 0x080fe20000010072 */
        /* <DEDUP_REMOVED lines=11> */
[C---:B0-----:R-:W-:Y:S01]  /*56b0*/  FFMA.FTZ R117, R5.reuse, R112, R114 ;  /* 0x0000007005757223 */ /* 0x041fe20000010072 */
        /* <DEDUP_REMOVED lines=31> */
[----:B------:R-:W-:Y:S01]  /*58b0*/  FFMA.FTZ R15, R0, R234, RZ ;  /* 0x000000ea000f7223 */ /* 0x000fe200000100ff */
[----:B------:R-:W-:Y:S01]  /*58c0*/  FADD.FTZ R234, -R153, R234 ;  /* 0x000000ea99ea7221 */ /* 0x000fe20000010100 */
        /* <DEDUP_REMOVED lines=24> */
[----:B------:R-:W-:Y:S02]  /*5a50*/  FADD.FTZ R22, -R151, R222 ;  /* 0x000000de97167221 */ /* 0x000fe40000010100 */
        /* <DEDUP_REMOVED lines=12> */
[----:B------:R-:W-:Y:S01]  /*5b20*/  FFMA.FTZ R26, R168, R237, R15 ;  /* 0x000000eda81a7223 */ /* 0x000fe2000001000f */
[----:B------:R-:W-:Y:S01]  /*5b30*/  FADD.FTZ R237, -R152, R237 ;  /* 0x000000ed98ed7221 */ /* 0x000fe20000010100 */
[----:B------:R-:W-:Y:S01]  /*5b40*/  FADD.FTZ R204, R204, R7 ;  /* 0x00000007cccc7221 */ /* 0x000fe20000010000 */
[----:B------:R-:W-:-:S03]  /*5b50*/  FADD.FTZ R16, -R203, R16 ;  /* 0x00000010cb107221 */ /* 0x000fc60000010100 */
[C---:B------:R-:W-:Y:S01]  /*5b60*/  FMUL.FTZ R4, R28.reuse, -R204 ;  /* 0x800000cc1c047220 */ /* 0x040fe20000410000 */
[----:B------:R-:W-:Y:S01]  /*5b70*/  FMUL.FTZ R7, R28, -R16 ;  /* 0x800000101c077220 */ /* 0x000fe20000410000 */
[C---:B------:R-:W-:Y:S01]  /*5b80*/  FMUL.FTZ R15, R133.reuse, R204 ;  /* 0x000000cc850f7220 */ /* 0x040fe20000410000 */
[-C--:B------:R-:W-:Y:S01]  /*5b90*/  FMUL.FTZ R133, R133, R16.reuse ;  /* 0x0000001085857220 */ /* 0x080fe20000410000 */
[C---:B------:R-:W-:Y:S01]  /*5ba0*/  FFMA.FTZ R4, R29.reuse, R16, R4 ;  /* 0x000000101d047223 */ /* 0x040fe20000010004 */
[----:B------:R-:W-:Y:S01]  /*5bb0*/  FFMA.FTZ R7, R29, R204, -R7 ;  /* 0x000000cc1d077223 */ /* 0x000fe20000010807 */
[----:B------:R-:W-:Y:S01]  /*5bc0*/  FMUL.FTZ R19, R218, R15 ;  /* 0x0000000fda137220 */ /* 0x000fe20000410000 */
[----:B------:R-:W-:Y:S01]  /*5bd0*/  FADD.FTZ R58, R15, R58 ;  /* 0x0000003a0f3a7221 */ /* 0x000fe20000010000 */
[----:B------:R-:W-:Y:S01]  /*5be0*/  FADD.FTZ R205, -R205, R4 ;  /* 0x00000004cdcd7221 */ /* 0x000fe20000010100 */
[----:B------:R-:W-:Y:S01]  /*5bf0*/  FADD.FTZ R206, R206, R7 ;  /* 0x00000007cece7221 */ /* 0x000fe20000010000 */
[----:B------:R-:W-:Y:S01]  /*5c00*/  FFMA.FTZ R114, R22, R133, -R19 ;  /* 0x0000008516727223 */ /* 0x000fe20000010813 */
[----:B------:R-:W-:Y:S01]  /*5c10*/  FFMA.FTZ R19, R167, R222, R26 ;  /* 0x000000dea7137223 */ /* 0x000fe2000001001a */
[CC--:B------:R-:W-:Y:S01]  /*5c20*/  FMUL.FTZ R4, R30.reuse, -R205.reuse ;  /* 0x800000cd1e047220 */ /* 0x0c0fe20000410000 */
[-C--:B------:R-:W-:Y:S01]  /*5c30*/  FMUL.FTZ R30, R30, -R206.reuse ;  /* 0x800000ce1e1e7220 */ /* 0x080fe20000410000 */
[CC--:B------:R-:W-:Y:S01]  /*5c40*/  FMUL.FTZ R18, R134.reuse, R206.reuse ;  /* 0x000000ce86127220 */ /* 0x0c0fe20000410000 */
[-C--:B------:R-:W-:Y:S01]  /*5c50*/  FMUL.FTZ R134, R134, R205.reuse ;  /* 0x000000cd86867220 */ /* 0x080fe20000410000 */
[C---:B------:R-:W-:Y:S01]  /*5c60*/  FFMA.FTZ R7, R31.reuse, R206, -R4 ;  /* 0x000000ce1f077223 */ /* 0x040fe20000010804 */
[----:B------:R-:W-:Y:S01]  /*5c70*/  FFMA.FTZ R20, R31, R205, R30 ;  /* 0x000000cd1f147223 */ /* 0x000fe2000001001e */
[C---:B------:R-:W-:Y:S01]  /*5c80*/  FMUL.FTZ R28, R217.reuse, R18 ;  /* 0x00000012d91c7220 */ /* 0x040fe20000410000 */
[-C--:B------:R-:W-:Y:S01]  /*5c90*/  FMUL.FTZ R17, R217, R134.reuse ;  /* 0x00000086d9117220 */ /* 0x080fe20000410000 */
[----:B------:R-:W-:Y:S01]  /*5ca0*/  FADD.FTZ R208, R208, R7 ;  /* 0x00000007d0d07221 */ /* 0x000fe20000010000 */
[----:B------:R-:W-:Y:S01]  /*5cb0*/  FADD.FTZ R20, -R207, R20 ;  /* 0x00000014cf147221 */ /* 0x000fe20000010100 */
[----:B------:R-:W-:Y:S01]  /*5cc0*/  FMUL.FTZ R30, R218, R133 ;  /* 0x00000085da1e7220 */ /* 0x000fe20000410000 */
[C---:B------:R-:W-:Y:S01]  /*5cd0*/  FFMA.FTZ R17, R18.reuse, R237, R17 ;  /* 0x000000ed12117223 */ /* 0x040fe20000010011 */
[----:B------:R-:W-:Y:S01]  /*5ce0*/  FFMA.FTZ R28, R237, R134, -R28 ;  /* 0x00000086ed1c7223 */ /* 0x000fe2000001081c */
[C---:B------:R-:W-:Y:S01]  /*5cf0*/  FMUL.FTZ R4, R135.reuse, R20 ;  /* 0x0000001487047220 */ /* 0x040fe20000410000 */
[----:B------:R-:W-:Y:S01]  /*5d00*/  FMUL.FTZ R135, R135, R208 ;  /* 0x000000d087877220 */ /* 0x000fe20000410000 */
[----:B------:R-:W-:Y:S01]  /*5d10*/  FFMA.FTZ R30, R15, R22, R30 ;  /* 0x000000160f1e7223 */ /* 0x000fe2000001001e */
[----:B------:R-:W-:Y:S01]  /*5d20*/  FADD.FTZ R57, R18, R57 ;  /* 0x0000003912397221 */ /* 0x000fe20000010000 */
[C---:B------:R-:W-:Y:S01]  /*5d30*/  FMUL.FTZ R24, R219.reuse, R4 ;  /* 0x00000004db187220 */ /* 0x040fe20000410000 */
[----:B------:R-:W-:Y:S01]  /*5d40*/  FMUL.FTZ R7, R219, R135 ;  /* 0x00000087db077220 */ /* 0x000fe20000410000 */
[----:B------:R-:W-:-:S02]  /*5d50*/  FADD.FTZ R56, R135, R56 ;  /* 0x0000003887387221 */ /* 0x000fc40000010000 */
[----:B------:R-:W-:Y:S01]  /*5d60*/  FFMA.FTZ R24, R135, R234, R24 ;  /* 0x000000ea87187223 */ /* 0x000fe20000010018 */
[----:B------:R-:W-:Y:S01]  /*5d70*/  FFMA.FTZ R7, R234, R4, -R7 ;  /* 0x00000004ea077223 */ /* 0x000fe20000010807 */
[----:B------:R-:W-:Y:S01]  /*5d80*/  FMUL.FTZ R4, R2, R238 ;  /* 0x000000ee02047220 */ /* 0x000fe20000410000 */
[C---:B------:R-:W-:Y:S01]  /*5d90*/  FMUL.FTZ R2, R132.reuse, R202 ;  /* 0x000000ca84027220 */ /* 0x040fe20000410000 */
[----:B------:R-:W-:Y:S01]  /*5da0*/  FADD.FTZ R24, RZ, R24 ;  /* 0x00000018ff187221 */ /* 0x000fe20000010000 */
[----:B------:R-:W-:Y:S01]  /*5db0*/  FMUL.FTZ R132, R132, R201 ;  /* 0x000000c984847220 */ /* 0x000fe20000410000 */
[----:B------:R-:W-:Y:S01]  /*5dc0*/  FADD.FTZ R7, RZ, R7 ;  /* 0x00000007ff077221 */ /* 0x000fe20000010000 */
[----:B------:R-:W-:Y:S01]  /*5dd0*/  FMUL.FTZ R26, R215, R2 ;  /* 0x00000002d71a7220 */ /* 0x000fe20000410000 */
[----:B------:R-:W-:Y:S01]  /*5de0*/  FADD.FTZ R17, R24, R17 ;  /* 0x0000001118117221 */ /* 0x000fe20000010000 */
[----:B------:R-:W-:Y:S01]  /*5df0*/  FFMA.FTZ R24, R166, R225, R19 ;  /* 0x000000e1a6187223 */ /* 0x000fe20000010013 */
[----:B------:R-:W-:Y:S01]  /*5e00*/  FADD.FTZ R225, -R150, R225 ;  /* 0x000000e196e17221 */ /* 0x000fe20000010100 */
[----:B------:R-:W-:Y:S01]  /*5e10*/  FFMA.FTZ R4, R3, R236, R4 ;  /* 0x000000ec03047223 */ /* 0x000fe20000010004 */
[----:B------:R-:W-:Y:S01]  /*5e20*/  FMUL.FTZ R21, R215, R132 ;  /* 0x00000084d7157220 */ /* 0x000fe20000410000 */
[----:B------:R-:W-:Y:S01]  /*5e30*/  FADD.FTZ R7, R7, R28 ;  /* 0x0000001c07077221 */ /* 0x000fe20000010000 */
[----:B------:R-:W-:Y:S01]  /*5e40*/  FMUL.FTZ R3, R43, R200 ;  /* 0x000000c82b037220 */ /* 0x000fe20000410000 */
[----:B------:R-:W-:Y:S01]  /*5e50*/  FFMA.FTZ R28, R225, R132, -R26 ;  /* 0x00000084e11c7223 */ /* 0x000fe2000001081a */
[----:B------:R-:W-:Y:S01]  /*5e60*/  FADD.FTZ R17, R17, R30 ;  /* 0x0000001e11117221 */ /* 0x000fe20000010000 */
[----:B------:R-:W-:Y:S01]  /*5e70*/  FFMA.FTZ R23, R165, R224, R24 ;  /* 0x000000e0a5177223 */ /* 0x000fe20000010018 */
        /* <DEDUP_REMOVED lines=8> */
[----:B------:R-:W-:Y:S01]  /*5f00*/  FADD.FTZ R19, -R148, R227 ;  /* 0x000000e394137221 */ /* 0x000fe20000010100 */
[----:B------:R-:W-:Y:S01]  /*5f10*/  FMUL.FTZ R116, R213, R24 ;  /* 0x00000018d5747220 */ /* 0x000fe20000410000 */
[-C--:B------:R-:W-:Y:S01]  /*5f20*/  FFMA.FTZ R42, R224, R43.reuse, -R25 ;  /* 0x0000002be02a7223 */ /* 0x080fe20000010819 */
[----:B------:R-:W-:Y:S01]  /*5f30*/  MOV R26, UR6 ;  /* 0x00000006001a7c02 */ /* 0x000fe20008000f00 */
[----:B------:R-:W-:Y:S01]  /*5f40*/  FADD.FTZ R7, R7, R28 ;  /* 0x0000001c07077221 */ /* 0x000fe20000010000 */
[----:B------:R-:W-:Y:S01]  /*5f50*/  FMUL.FTZ R30, R216, R43 ;  /* 0x0000002bd81e7220 */ /* 0x000fe20000410000 */
[----:B------:R-:W-:Y:S01]  /*5f60*/  FFMA.FTZ R116, R19, R114, -R116 ;  /* 0x0000007213747223 */ /* 0x000fe20000010874 */
[----:B------:R-:W-:Y:S01]  /*5f70*/  @!P0 LEA R25, R26, R171, 0x4 ;  /* 0x000000ab1a198211 */ /* 0x000fe200078e20ff */
[----:B------:R-:W-:Y:S01]  /*5f80*/  FADD.FTZ R7, R7, R42 ;  /* 0x0000002a07077221 */ /* 0x000fe20000010000 */
[----:B------:R-:W-:Y:S01]  /*5f90*/  FFMA.FTZ R30, R3, R224, R30 ;  /* 0x000000e0031e7223 */ /* 0x000fe2000001001e */
[----:B------:R-:W-:Y:S01]  /*5fa0*/  FMUL.FTZ R21, R213, R114 ;  /* 0x00000072d5157220 */ /* 0x000fe20000410000 */
[----:B------:R-:W-:Y:S01]  /*5fb0*/  FFMA.FTZ R26, R164, R227, R23 ;  /* 0x000000e3a41a7223 */ /* 0x000fe20000010017 */
[----:B------:R-:W-:Y:S01]  /*5fc0*/  FADD.FTZ R116, R7, R116 ;  /* 0x0000007407747221 */ /* 0x000fe20000010000 */
[----:B------:R-:W-:Y:S01]  /*5fd0*/  FADD.FTZ R17, R17, R30 ;  /* 0x0000001e11117221 */ /* 0x000fe20000010000 */
[----:B------:R-:W-:Y:S01]  /*5fe0*/  FFMA.FTZ R28, R24, R19, R21 ;  /* 0x00000013181c7223 */ /* 0x000fe20000010015 */
[----:B------:R-:W-:Y:S01]  /*5ff0*/  FFMA.FTZ R7, R163, R226, R26 ;  /* 0x000000e2a3077223 */ /* 0x000fe2000001001a */
[----:B------:R-:W-:Y:S01]  /*6000*/  FADD.FTZ R226, -R147, R226 ;  /* 0x000000e293e27221 */ /* 0x000fe20000010100 */
[----:B-1----:R0:W-:Y:S01]  /*6010*/  @!P0 STS.128 [R25+0x4990], R108 ;  /* 0x0049906c19008388 */ /* 0x0021e20000000c00 */
[----:B------:R-:W-:Y:S01]  /*6020*/  FADD.FTZ R28, R17, R28 ;  /* 0x0000001c111c7221 */ /* 0x000fe20000010000 */
[----:B------:R-:W-:Y:S01]  /*6030*/  FFMA.FTZ R42, R162, R229, R7 ;  /* 0x000000e5a22a7223 */ /* 0x000fe20000010007 */
[C---:B------:R-:W-:Y:S01]  /*6040*/  FMUL.FTZ R17, R41.reuse, R196 ;  /* 0x000000c429117220 */ /* 0x040fe20000410000 */
[----:B------:R-:W-:Y:S01]  /*6050*/  FFMA.FTZ R7, R0, -R219, RZ ;  /* 0x800000db00077223 */ /* 0x000fe200000100ff */
[----:B------:R-:W-:Y:S01]  /*6060*/  FMUL.FTZ R41, R41, R12 ;  /* 0x0000000c29297220 */ /* 0x000fe20000410000 */
[----:B------:R-:W-:Y:S01]  /*6070*/  FADD.FTZ R229, -R146, R229 ;  /* 0x000000e592e57221 */ /* 0x000fe20000010100 */
[----:B------:R-:W-:Y:S01]  /*6080*/  FMUL.FTZ R21, R214, R17 ;  /* 0x00000011d6157220 */ /* 0x000fe20000410000 */
[----:B------:R-:W-:Y:S01]  /*6090*/  FFMA.FTZ R26, R168, -R217, R7 ;  /* 0x800000d9a81a7223 */ /* 0x000fe20000010007 */
[-C--:B------:R-:W-:Y:S01]  /*60a0*/  FMUL.FTZ R30, R214, R41.reuse ;  /* 0x00000029d61e7220 */ /* 0x080fe20000410000 */
[----:B------:R-:W-:Y:S01]  /*60b0*/  FADD.FTZ R54, R17, R54 ;  /* 0x0000003611367221 */ /* 0x000fe20000010000 */
[----:B------:R-:W-:Y:S01]  /*60c0*/  FFMA.FTZ R23, R226, R41, -R21 ;  /* 0x00000029e2177223 */ /* 0x000fe20000010815 */
[----:B------:R-:W-:Y:S01]  /*60d0*/  FFMA.FTZ R7, R167, -R218, R26 ;  /* 0x800000daa7077223 */ /* 0x000fe2000001001a */
[----:B------:R-:W-:Y:S01]  /*60e0*/  FFMA.FTZ R21, R17, R226, R30 ;  /* 0x000000e211157223 */ /* 0x000fe2000001001e */
[----:B------:R-:W-:Y:S01]  /*60f0*/  FADD.FTZ R53, R24, R53 ;  /* 0x0000003518357221 */ /* 0x000fe20000010000 */
[----:B------:R-:W-:Y:S01]  /*6100*/  FADD.FTZ R23, R116, R23 ;  /* 0x0000001774177221 */ /* 0x000fe20000010000 */
[C---:B0-----:R-:W-:Y:S01]  /*6110*/  FMUL.FTZ R108, R40.reuse, R13 ;  /* 0x0000000d286c7220 */ /* 0x041fe20000410000 */
[----:B------:R-:W-:Y:S01]  /*6120*/  FMUL.FTZ R40, R40, R185 ;  /* 0x000000b928287220 */ /* 0x000fe20000410000 */
[----:B------:R-:W-:Y:S01]  /*6130*/  FFMA.FTZ R26, R166, -R215, R7 ;  /* 0x800000d7a61a7223 */ /* 0x000fe20000010007 */
[----:B------:R-:W-:Y:S01]  /*6140*/  FADD.FTZ R21, R28, R21 ;  /* 0x000000151c157221 */ /* 0x000fe20000010000 */
[C---:B------:R-:W-:Y:S01]  /*6150*/  FMUL.FTZ R25, R211.reuse, R108 ;  /* 0x0000006cd3197220 */ /* 0x040fe20000410000 */
[----:B------:R-:W-:Y:S01]  /*6160*/  FMUL.FTZ R30, R211, R40 ;  /* 0x00000028d31e7220 */ /* 0x000fe20000410000 */
[----:B------:R-:W-:Y:S01]  /*6170*/  FFMA.FTZ R7, R165, -R216, R26 ;  /* 0x800000d8a5077223 */ /* 0x000fe2000001001a */
[C---:B------:R-:W-:Y:S01]  /*6180*/  FADD.FTZ R55, R40.reuse, R55 ;  /* 0x0000003728377221 */ /* 0x040fe20000010000 */
[----:B------:R-:W-:Y:S01]  /*6190*/  FFMA.FTZ R28, R40, R229, R25 ;  /* 0x000000e5281c7223 */ /* 0x000fe20000010019 */
[----:B------:R-:W-:Y:S01]  /*61a0*/  FFMA.FTZ R30, R229, R108, -R30 ;  /* 0x0000006ce51e7223 */ /* 0x000fe2000001081e */
[----:B------:R-:W-:Y:S01]  /*61b0*/  FFMA.FTZ R26, R164, -R213, R7 ;  /* 0x800000d5a41a7223 */ /* 0x000fe20000010007 */
[----:B------:R-:W-:Y:S01]  /*61c0*/  FADD.FTZ R52, R3, R52 ;  /* 0x0000003403347221 */ /* 0x000fe20000010000 */
[----:B------:R-:W-:Y:S01]  /*61d0*/  FADD.FTZ R25, R21, R28 ;  /* 0x0000001c15197221 */ /* 0x000fe20000010000 */
[----:B------:R-:W-:Y:S01]  /*61e0*/  FFMA.FTZ R21, R161, R228, R42 ;  /* 0x000000e4a1157223 */ /* 0x000fe2000001002a */
[----:B------:R-:W-:Y:S01]  /*61f0*/  FFMA.FTZ R7, R163, -R214, R26 ;  /* 0x800000d6a3077223 */ /* 0x000fe2000001001a */
[----:B------:R-:W-:Y:S01]  /*6200*/  FMUL.FTZ R26, R38, R183 ;  /* 0x000000b7261a7220 */ /* 0x000fe20000410000 */
[----:B------:R-:W-:Y:S01]  /*6210*/  FADD.FTZ R228, -R145, R228 ;  /* 0x000000e491e47221 */ /* 0x000fe20000010100 */
[----:B------:R-:W-:Y:S01]  /*6220*/  FFMA.FTZ R28, R160, R231, R21 ;  /* 0x000000e7a01c7223 */ /* 0x000fe20000010015 */
[C---:B------:R-:W-:Y:S01]  /*6230*/  FMUL.FTZ R21, R39.reuse, R184 ;  /* 0x000000b827157220 */ /* 0x040fe20000410000 */
[----:B------:R-:W-:Y:S01]  /*6240*/  FMUL.FTZ R39, R39, R10 ;  /* 0x0000000a27277220 */ /* 0x000fe20000410000 */
[----:B------:R-:W-:Y:S01]  /*6250*/  FADD.FTZ R23, R23, R30 ;  /* 0x0000001e17177221 */ /* 0x000fe20000010000 */
[----:B------:R-:W-:Y:S01]  /*6260*/  FFMA.FTZ R29, R159, R230, R28 ;  /* 0x000000e69f1d7223 */ /* 0x000fe2000001001c */
[----:B------:R-:W-:Y:S01]  /*6270*/  FFMA.FTZ R28, R162, -R211, R7 ;  /* 0x800000d3a21c7223 */ /* 0x000fe20000010007 */
[----:B------:R-:W-:Y:S01]  /*6280*/  FMUL.FTZ R27, R212, R21 ;  /* 0x00000015d41b7220 */ /* 0x000fe20000410000 */
[----:B------:R-:W-:Y:S01]  /*6290*/  FADD.FTZ R231, -R144, R231 ;  /* 0x000000e790e77221 */ /* 0x000fe20000010100 */
[----:B------:R-:W-:Y:S01]  /*62a0*/  FFMA.FTZ R110, R158, R233, R29 ;  /* 0x000000e99e6e7223 */ /* 0x000fe2000001001d */
[----:B------:R-:W-:Y:S01]  /*62b0*/  FFMA.FTZ R7, R161, -R212, R28 ;  /* 0x800000d4a1077223 */ /* 0x000fe2000001001c */
[----:B------:R-:W-:Y:S01]  /*62c0*/  FMUL.FTZ R38, R38, R11 ;  /* 0x0000000b26267220 */ /* 0x000fe20000410000 */
[----:B------:R-:W-:Y:S01]  /*62d0*/  FMUL.FTZ R108, R209, R26 ;  /* 0x0000001ad16c7220 */ /* 0x000fe20000410000 */
[----:B------:R-:W-:Y:S01]  /*62e0*/  FMUL.FTZ R30, R212, R39 ;  /* 0x00000027d41e7220 */ /* 0x000fe20000410000 */
[----:B------:R-:W-:Y:S01]  /*62f0*/  FFMA.FTZ R28, R160, -R209, R7 ;  /* 0x800000d1a01c7223 */ /* 0x000fe20000010007 */
[----:B------:R-:W-:Y:S01]  /*6300*/  FFMA.FTZ R29, R157, R232, R110 ;  /* 0x000000e89d1d7223 */ /* 0x000fe2000001006e */
[----:B------:R-:W-:Y:S01]  /*6310*/  FFMA.FTZ R42, R228, R39, -R27 ;  /* 0x00000027e42a7223 */ /* 0x000fe2000001081b */
[----:B------:R-:W-:Y:S01]  /*6320*/  FFMA.FTZ R31, R231, R38, -R108 ;  /* 0x00000026e71f7223 */ /* 0x000fe2000001086c */
[----:B------:R-:W-:Y:S01]  /*6330*/  FFMA.FTZ R7, R159, -R210, R28 ;  /* 0x800000d29f077223 */ /* 0x000fe2000001001c */
[----:B------:R-:W-:Y:S01]  /*6340*/  FMUL.FTZ R27, R209, R38 ;  /* 0x00000026d11b7220 */ /* 0x000fe20000410000 */
[----:B------:R-:W-:Y:S01]  /*6350*/  FFMA.FTZ R30, R21, R228, R30 ;  /* 0x000000e4151e7223 */ /* 0x000fe2000001001e */
[----:B------:R-:W-:Y:S01]  /*6360*/  FFMA.FTZ R38, R156, R235, R29 ;  /* 0x000000eb9c267223 */ /* 0x000fe2000001001d */
[----:B------:R-:W-:Y:S01]  /*6370*/  FFMA.FTZ R28, R158, -R221, R7 ;  /* 0x800000dd9e1c7223 */ /* 0x000fe20000010007 */
[----:B------:R-:W-:Y:S01]  /*6380*/  FADD.FTZ R42, R23, R42 ;  /* 0x0000002a172a7221 */ /* 0x000fe20000010000 */
[----:B------:R-:W-:Y:S01]  /*6390*/  FADD.FTZ R25, R25, R30 ;  /* 0x0000001e19197221 */ /* 0x000fe20000010000 */
[----:B------:R-:W-:Y:S01]  /*63a0*/  FFMA.FTZ R23, R155, R238, R38 ;  /* 0x000000ee9b177223 */ /* 0x000fe20000010026 */
[----:B------:R-:W-:Y:S01]  /*63b0*/  FFMA.FTZ R30, R26, R231, R27 ;  /* 0x000000e71a1e7223 */ /* 0x000fe2000001001b */
[----:B------:R-:W-:Y:S01]  /*63c0*/  FFMA.FTZ R27, R157, -R220, R28 ;  /* 0x800000dc9d1b7223 */ /* 0x000fe2000001001c */
[----:B------:R-:W-:Y:S01]  /*63d0*/  FMUL.FTZ R28, R32, R177 ;  /* 0x000000b1201c7220 */ /* 0x000fe20000410000 */
[----:B------:R-:W-:Y:S01]  /*63e0*/  FFMA.FTZ R7, R154, R239, R23 ;  /* 0x000000ef9a077223 */ /* 0x000fe20000010017 */
[----:B------:R-:W-:Y:S01]  /*63f0*/  FADD.FTZ R23, RZ, R4 ;  /* 0x00000004ff177221 */ /* 0x000fe20000010000 */
[----:B------:R-:W-:Y:S01]  /*6400*/  FFMA.FTZ R4, R156, -R223, R27 ;  /* 0x800000df9c047223 */ /* 0x000fe2000001001b */
[----:B------:R-:W-:Y:S01]  /*6410*/  FMUL.FTZ R27, R37, R8 ;  /* 0x00000008251b7220 */ /* 0x000fe20000410000 */
[----:B------:R-:W-:Y:S01]  /*6420*/  FADD.FTZ R25, R25, R30 ;  /* 0x0000001e19197221 */ /* 0x000fe20000010000 */
[----:B------:R-:W-:Y:S01]  /*6430*/  FADD.FTZ R239, -R136, R239 ;  /* 0x000000ef88ef7221 */ /* 0x000fe20000010100 */
[----:B------:R-:W-:Y:S01]  /*6440*/  FMUL.FTZ R32, R32, R113 ;  /* 0x0000007120207220 */ /* 0x000fe20000410000 */
[----:B------:R-:W-:Y:S01]  /*6450*/  FMUL.FTZ R38, R23, R28 ;  /* 0x0000001c17267220 */ /* 0x000fe20000410000 */
[----:B------:R-:W-:Y:S01]  /*6460*/  FFMA.FTZ R29, R155, -R236, R4 ;  /* 0x800000ec9b1d7223 */ /* 0x000fe20000010004 */
[----:B------:R-:W-:Y:S01]  /*6470*/  FADD.FTZ R230, -R141, R230 ;  /* 0x000000e68de67221 */ /* 0x000fe20000010100 */
[----:B------:R-:W-:Y:S01]  /*6480*/  FMUL.FTZ R30, R177, UR16 ;  /* 0x00000010b11e7c20 */ /* 0x000fe20008410000 */
[----:B------:R-:W-:Y:S01]  /*6490*/  FMUL.FTZ R37, R37, R182 ;  /* 0x000000b625257220 */ /* 0x000fe20000410000 */
[----:B------:R-:W-:Y:S01]  /*64a0*/  FMUL.FTZ R4, R210, R27 ;  /* 0x0000001bd2047220 */ /* 0x000fe20000410000 */
[-C--:B------:R-:W-:Y:S01]  /*64b0*/  FMUL.FTZ R43, R23, R32.reuse ;  /* 0x00000020172b7220 */ /* 0x080fe20000410000 */
[----:B------:R-:W-:Y:S01]  /*64c0*/  FFMA.FTZ R109, R239, R32, -R38 ;  /* 0x00000020ef6d7223 */ /* 0x000fe20000010826 */
[----:B------:R-:W-:Y:S01]  /*64d0*/  FFMA.FTZ R30, R113, UR17, -R30 ;  /* 0x00000011711e7c23 */ /* 0x000fe2000801081e */
[----:B------:R-:W-:Y:S01]  /*64e0*/  FFMA.FTZ R4, R37, R230, R4 ;  /* 0x000000e625047223 */ /* 0x000fe20000010004 */
[C---:B------:R-:W-:Y:S01]  /*64f0*/  FMUL.FTZ R32, R36.reuse, R9 ;  /* 0x0000000924207220 */ /* 0x040fe20000410000 */
[----:B------:R-:W-:Y:S01]  /*6500*/  FMUL.FTZ R36, R36, R181 ;  /* 0x000000b524247220 */ /* 0x000fe20000410000 */
[----:B------:R-:W-:Y:S01]  /*6510*/  FMUL.FTZ R41, R23, R30 ;  /* 0x0000001e17297220 */ /* 0x000fe20000410000 */
[----:B------:R-:W-:Y:S01]  /*6520*/  FFMA.FTZ R29, R154, -R23, R29 ;  /* 0x800000179a1d7223 */ /* 0x000fe2000001001d */
[----:B------:R-:W-:Y:S01]  /*6530*/  FMUL.FTZ R39, R210, R37 ;  /* 0x00000025d2277220 */ /* 0x000fe20000410000 */
[----:B------:R-:W-:Y:S01]  /*6540*/  FADD.FTZ R4, R25, R4 ;  /* 0x0000000419047221 */ /* 0x000fe20000010000 */
[----:B------:R-:W-:Y:S01]  /*6550*/  FADD.FTZ R233, -R140, R233 ;  /* 0x000000e98ce97221 */ /* 0x000fe20000010100 */
[----:B------:R-:W-:Y:S01]  /*6560*/  FMUL.FTZ R25, R221, R32 ;  /* 0x00000020dd197220 */ /* 0x000fe20000410000 */
[----:B------:R-:W-:Y:S01]  /*6570*/  FMUL.FTZ R23, R35, R180 ;  /* 0x000000b423177220 */ /* 0x000fe20000410000 */
[----:B------:R-:W-:Y:S01]  /*6580*/  FMUL.FTZ R38, R221, R36 ;  /* 0x00000024dd267220 */ /* 0x000fe20000410000 */
[----:B------:R-:W-:Y:S01]  /*6590*/  FMUL.FTZ R35, R35, R6 ;  /* 0x0000000623237220 */ /* 0x000fe20000410000 */
[----:B------:R-:W-:Y:S01]  /*65a0*/  FFMA.FTZ R30, R230, R27, -R39 ;  /* 0x0000001be61e7223 */ /* 0x000fe20000010827 */
[----:B------:R-:W-:Y:S01]  /*65b0*/  FFMA.FTZ R25, R36, R233, R25 ;  /* 0x000000e924197223 */ /* 0x000fe20000010019 */
[----:B------:R-:W-:Y:S01]  /*65c0*/  FFMA.FTZ R27, R233, R32, -R38 ;  /* 0x00000020e91b7223 */ /* 0x000fe20000010826 */
[----:B------:R-:W-:Y:S01]  /*65d0*/  FADD.FTZ R31, R42, R31 ;  /* 0x0000001f2a1f7221 */ /* 0x000fe20000010000 */
[----:B------:R-:W-:Y:S01]  /*65e0*/  FADD.FTZ R232, -R139, R232 ;  /* 0x000000e88be87221 */ /* 0x000fe20000010100 */
[----:B------:R-:W-:Y:S01]  /*65f0*/  FMUL.FTZ R32, R220, R35 ;  /* 0x00000023dc207220 */ /* 0x000fe20000410000 */
[----:B------:R-:W-:Y:S01]  /*6600*/  FADD.FTZ R4, R4, R25 ;  /* 0x0000001904047221 */ /* 0x000fe20000010000 */
[----:B------:R-:W-:Y:S01]  /*6610*/  FMUL.FTZ R42, R34, R5 ;  /* 0x00000005222a7220 */ /* 0x000fe20000410000 */
[----:B------:R-:W-:Y:S01]  /*6620*/  FMUL.FTZ R39, R220, R23 ;  /* 0x00000017dc277220 */ /* 0x000fe20000410000 */
[----:B------:R-:W-:Y:S01]  /*6630*/  FADD.FTZ R30, R31, R30 ;  /* 0x0000001e1f1e7221 */ /* 0x000fe20000010000 */
[----:B------:R-:W-:Y:S01]  /*6640*/  FMUL.FTZ R34, R34, R179 ;  /* 0x000000b322227220 */ /* 0x000fe20000410000 */
[----:B------:R-:W-:Y:S01]  /*6650*/  FFMA.FTZ R25, R23, R232, R32 ;  /* 0x000000e817197223 */ /* 0x000fe20000010020 */
[----:B------:R-:W-:Y:S01]  /*6660*/  FFMA.FTZ R38, R232, R35, -R39 ;  /* 0x00000023e8267223 */ /* 0x000fe20000010827 */
[----:B------:R-:W-:Y:S01]  /*6670*/  FADD.FTZ R235, -R138, R235 ;  /* 0x000000eb8aeb7221 */ /* 0x000fe20000010100 */
[----:B------:R-:W-:Y:S01]  /*6680*/  FMUL.FTZ R32, R223, R34 ;  /* 0x00000022df207220 */ /* 0x000fe20000410000 */
[----:B------:R-:W-:Y:S01]  /*6690*/  FADD.FTZ R27, R30, R27 ;  /* 0x0000001b1e1b7221 */ /* 0x000fe20000010000 */
[----:B------:R-:W-:Y:S01]  /*66a0*/  FADD.FTZ R4, R4, R25 ;  /* 0x0000001904047221 */ /* 0x000fe20000010000 */
[----:B------:R-:W-:Y:S01]  /*66b0*/  FMUL.FTZ R25, R33, R178 ;  /* 0x000000b221197220 */ /* 0x000fe20000410000 */
[----:B------:R-:W-:Y:S01]  /*66c0*/  FMUL.FTZ R31, R223, R42 ;  /* 0x0000002adf1f7220 */ /* 0x000fe20000410000 */
[----:B------:R-:W-:Y:S01]  /*66d0*/  FMUL.FTZ R33, R33, R112 ;  /* 0x0000007021217220 */ /* 0x000fe20000410000 */
[----:B------:R-:W-:Y:S01]  /*66e0*/  FFMA.FTZ R32, R235, R42, -R32 ;  /* 0x0000002aeb207223 */ /* 0x000fe20000010820 */
[----:B------:R-:W-:Y:S01]  /*66f0*/  FADD.FTZ R27, R27, R38 ;  /* 0x000000261b1b7221 */ /* 0x000fe20000010000 */
[----:B------:R-:W-:Y:S01]  /*6700*/  FADD.FTZ R238, -R137, R238 ;  /* 0x000000ee89ee7221 */ /* 0x000fe20000010100 */
[----:B------:R-:W-:Y:S01]  /*6710*/  FMUL.FTZ R35, R236, R25 ;  /* 0x00000019ec237220 */ /* 0x000fe20000410000 */
[----:B------:R-:W-:Y:S01]  /*6720*/  FFMA.FTZ R31, R34, R235, R31 ;  /* 0x000000eb221f7223 */ /* 0x000fe2000001001f */
[-C--:B------:R-:W-:Y:S01]  /*6730*/  FMUL.FTZ R30, R236, R33.reuse ;  /* 0x00000021ec1e7220 */ /* 0x080fe20000410000 */
[----:B------:R-:W-:Y:S01]  /*6740*/  FADD.FTZ R27, R27, R32 ;  /* 0x000000201b1b7221 */ /* 0x000fe20000010000 */
[----:B------:R-:W-:Y:S01]  /*6750*/  FFMA.FTZ R32, R238, R33, -R35 ;  /* 0x00000021ee207223 */ /* 0x000fe20000010823 */
[----:B------:R-:W-:Y:S01]  /*6760*/  FADD.FTZ R4, R4, R31 ;  /* 0x0000001f04047221 */ /* 0x000fe20000010000 */
[----:B------:R-:W-:Y:S01]  /*6770*/  FFMA.FTZ R33, R25, R238, R30 ;  /* 0x000000ee19217223 */ /* 0x000fe2000001001e */
[----:B------:R-:W-:Y:S01]  /*6780*/  FFMA.FTZ R43, R28, R239, R43 ;  /* 0x000000ef1c2b7223 */ /* 0x000fe2000001002b */
[----:B------:R-:W-:Y:S01]  /*6790*/  FADD.FTZ R32, R27, R32 ;  /* 0x000000201b207221 */ /* 0x000fe20000010000 */
[----:B------:R0:W1:Y:S01]  /*67a0*/  SHFL.DOWN PT, R35, R7, 0x1, 0x1f ;  /* 0x08201f0007237f89 */ /* 0x00006200000e0000 */
[----:B------:R-:W-:Y:S01]  /*67b0*/  FADD.FTZ R4, R4, R33 ;  /* 0x0000002104047221 */ /* 0x000fe20000010000 */
[----:B------:R-:W-:Y:S01]  /*67c0*/  FMUL.FTZ R30, R179, UR16 ;  /* 0x00000010b31e7c20 */ /* 0x000fe20008410000 */
[----:B------:R-:W-:Y:S01]  /*67d0*/  FADD.FTZ R109, R32, R109 ;  /* 0x0000006d206d7221 */ /* 0x000fe20000010000 */
[----:B------:R2:W3:Y:S01]  /*67e0*/  SHFL.DOWN PT, R108, R29, 0x1, 0x1f ;  /* 0x08201f001d6c7f89 */ /* 0x0004e200000e0000 */
[----:B------:R-:W-:Y:S01]  /*67f0*/  FADD.FTZ R4, R4, R43 ;  /* 0x0000002b04047221 */ /* 0x000fe20000010000 */
[----:B------:R-:W-:Y:S01]  /*6800*/  FMUL.FTZ R31, R178, UR16 ;  /* 0x00000010b21f7c20 */ /* 0x000fe20008410000 */
[C---:B------:R-:W-:Y:S01]  /*6810*/  FFMA.FTZ R32, R5.reuse, UR17, -R30 ;  /* 0x0000001105207c23 */ /* 0x040fe2000801081e */
[----:B------:R-:W4:Y:S01]  /*6820*/  SHFL.DOWN PT, R42, R109, 0x1, 0x1f ;  /* 0x08201f006d2a7f89 */ /* 0x000f2200000e0000 */
[----:B------:R-:W-:Y:S01]  /*6830*/  FMUL.FTZ R30, R5, UR16 ;  /* 0x00000010051e7c20 */ /* 0x000fe20008410000 */
[----:B------:R-:W-:Y:S01]  /*6840*/  FFMA.FTZ R31, R112, UR17, -R31 ;  /* 0x00000011701f7c23 */ /* 0x000fe2000801081f */
[----:B------:R-:W-:Y:S01]  /*6850*/  FMUL.FTZ R5, R180, UR16 ;  /* 0x00000010b4057c20 */ /* 0x000fe20008410000 */
[----:B------:R-:W5:Y:S01]  /*6860*/  SHFL.DOWN PT, R33, R4, 0x1, 0x1f ;  /* 0x08201f0004217f89 */ /* 0x000f6200000e0000 */
[----:B------:R-:W-:Y:S01]  /*6870*/  FMUL.FTZ R27, R112, UR16 ;  /* 0x00000010701b7c20 */ /* 0x000fe20008410000 */
[----:B------:R-:W-:Y:S01]  /*6880*/  FMUL.FTZ R236, R236, R31 ;  /* 0x0000001fecec7220 */ /* 0x000fe20000410000 */
[C---:B------:R-:W-:Y:S01]  /*6890*/  FFMA.FTZ R31, R6.reuse, UR17, -R5 ;  /* 0x00000011061f7c23 */ /* 0x040fe20008010805 */
[----:B------:R-:W-:Y:S01]  /*68a0*/  FMUL.FTZ R5, R6, UR16 ;  /* 0x0000001006057c20 */ /* 0x000fe20008410000 */
[----:B------:R-:W-:Y:S01]  /*68b0*/  MOV R6, R7 ;  /* 0x0000000700067202 */ /* 0x000fe20000000f00 */
[----:B------:R-:W-:Y:S01]  /*68c0*/  FMUL.FTZ R38, R113, UR16 ;  /* 0x0000001071267c20 */ /* 0x000fe20008410000 */
[----:B------:R-:W-:Y:S01]  /*68d0*/  FMUL.FTZ R220, R220, R31 ;  /* 0x0000001fdcdc7220 */ /* 0x000fe20000410000 */
[----:B------:R-:W-:Y:S01]  /*68e0*/  FFMA.FTZ R31, R180, UR17, R5 ;  /* 0x00000011b41f7c23 */ /* 0x000fe20008010005 */
[----:B0-----:R-:W-:Y:S01]  /*68f0*/  MOV R7, R29 ;  /* 0x0000001d00077202 */ /* 0x001fe20000000f00 */
[----:B--2---:R-:W-:Y:S01]  /*6900*/  FMUL.FTZ R29, R182, UR16 ;  /* 0x00000010b61d7c20 */ /* 0x004fe20008410000 */
[----:B------:R-:W-:Y:S01]  /*6910*/  MOV R5, R109 ;  /* 0x0000006d00057202 */ /* 0x000fe20000000f00 */
[----:B-1----:R-:W-:Y:S01]  /*6920*/  @!P1 FADD.FTZ R6, R6, R35 ;  /* 0x0000002306069221 */ /* 0x002fe20000010000 */
[----:B------:R-:W-:Y:S01]  /*6930*/  FFMA.FTZ R38, R177, UR17, R38 ;  /* 0x00000011b1267c23 */ /* 0x000fe20008010026 */
[----:B------:R-:W-:Y:S01]  /*6940*/  FFMA.FTZ R29, R8, UR17, -R29 ;  /* 0x00000011081d7c23 */ /* 0x000fe2000801081d */
[----:B------:R-:W-:Y:S01]  /*6950*/  FMUL.FTZ R223, R223, R32 ;  /* 0x00000020dfdf7220 */ /* 0x000fe20000410000 */
[----:B---3--:R-:W-:Y:S01]  /*6960*/  @!P1 FADD.FTZ R7, R7, R108 ;  /* 0x0000006c07079221 */ /* 0x008fe20000010000 */
[----:B------:R-:W0:Y:S01]  /*6970*/  SHFL.DOWN PT, R35, R6, 0x2, 0x1f ;  /* 0x08401f0006237f89 */ /* 0x000e2200000e0000 */
[----:B------:R-:W-:Y:S01]  /*6980*/  FMUL.FTZ R210, R210, R29 ;  /* 0x0000001dd2d27220 */ /* 0x000fe20000410000 */
[----:B------:R-:W-:Y:S01]  /*6990*/  FMUL.FTZ R29, R8, UR16 ;  /* 0x00000010081d7c20 */ /* 0x000fe20008410000 */
[----:B----4-:R-:W-:Y:S01]  /*69a0*/  @!P1 FADD.FTZ R5, R5, R42 ;  /* 0x0000002a05059221 */ /* 0x010fe20000010000 */
[----:B------:R-:W1:Y:S01]  /*69b0*/  SHFL.DOWN PT, R110, R7, 0x2, 0x1f ;  /* 0x08401f00076e7f89 */ /* 0x000e6200000e0000 */
[----:B------:R-:W-:Y:S01]  /*69c0*/  FMUL.FTZ R42, R183, UR16 ;  /* 0x00000010b72a7c20 */ /* 0x000fe20008410000 */
[----:B------:R-:W-:Y:S01]  /*69d0*/  FMUL.FTZ R8, R11, UR16 ;  /* 0x000000100b087c20 */ /* 0x000fe20008410000 */
[----:B-----5:R-:W-:Y:S01]  /*69e0*/  @!P1 FADD.FTZ R4, R33, R4 ;  /* 0x0000000421049221 */ /* 0x020fe20000010000 */
[----:B------:R-:W2:Y:S01]  /*69f0*/  SHFL.DOWN PT, R108, R5, 0x2, 0x1f ;  /* 0x08401f00056c7f89 */ /* 0x000ea200000e0000 */
[----:B------:R-:W-:Y:S01]  /*6a00*/  ISETP.GT.AND P1, PT, R172, 0x1d, PT ;  /* 0x0000001dac00780c */ /* 0x000fe20003f24270 */
[----:B------:R-:W-:Y:S01]  /*6a10*/  FFMA.FTZ R42, R11, UR17, -R42 ;  /* 0x000000110b2a7c23 */ /* 0x000fe2000801082a */
[----:B------:R-:W-:Y:S01]  /*6a20*/  FMUL.FTZ R11, R184, UR16 ;  /* 0x00000010b80b7c20 */ /* 0x000fe20008410000 */
[----:B------:R-:W3:Y:S01]  /*6a30*/  SHFL.DOWN PT, R33, R4, 0x2, 0x1f ;  /* 0x08401f0004217f89 */ /* 0x000ee200000e0000 */
[----:B------:R-:W-:Y:S01]  /*6a40*/  FFMA.FTZ R8, R183, UR17, R8 ;  /* 0x00000011b7087c23 */ /* 0x000fe20008010008 */
[----:B------:R-:W-:Y:S01]  /*6a50*/  FMUL.FTZ R209, R209, R42 ;  /* 0x0000002ad1d17220 */ /* 0x000fe20000410000 */
[----:B------:R-:W-:Y:S01]  /*6a60*/  FFMA.FTZ R11, R10, UR17, -R11 ;  /* 0x000000110a0b7c23 */ /* 0x000fe2000801080b */
[----:B------:R-:W-:Y:S01]  /*6a70*/  FFMA.FTZ R30, R179, UR17, R30 ;  /* 0x00000011b31e7c23 */ /* 0x000fe2000801001e */
[----:B------:R-:W-:Y:S01]  /*6a80*/  FFMA.FTZ R38, R38, R239, R41 ;  /* 0x000000ef26267223 */ /* 0x000fe20000010029 */
[----:B------:R-:W-:Y:S01]  /*6a90*/  FFMA.FTZ R42, R8, R231, R209 ;  /* 0x000000e7082a7223 */ /* 0x000fe200000100d1 */
[----:B------:R-:W-:Y:S01]  /*6aa0*/  FMUL.FTZ R8, R185, UR16 ;  /* 0x00000010b9087c20 */ /* 0x000fe20008410000 */
[----:B------:R-:W-:Y:S01]  /*6ab0*/  FMUL.FTZ R212, R212, R11 ;  /* 0x0000000bd4d47220 */ /* 0x000fe20000410000 */
[----:B------:R-:W-:Y:S01]  /*6ac0*/  FMUL.FTZ R11, R10, UR16 ;  /* 0x000000100a0b7c20 */ /* 0x000fe20008410000 */
[----:B------:R-:W-:Y:S01]  /*6ad0*/  FFMA.FTZ R32, R30, R235, R223 ;  /* 0x000000eb1e207223 */ /* 0x000fe200000100df */
[C---:B------:R-:W-:Y:S01]  /*6ae0*/  FFMA.FTZ R10, R13.reuse, UR17, -R8 ;  /* 0x000000110d0a7c23 */ /* 0x040fe20008010808 */
[----:B0-----:R-:W-:Y:S01]  /*6af0*/  @!P1 FADD.FTZ R6, R6, R35 ;  /* 0x0000002306069221 */ /* 0x001fe20000010000 */
[----:B------:R-:W-:Y:S01]  /*6b00*/  FMUL.FTZ R8, R13, UR16 ;  /* 0x000000100d087c20 */ /* 0x000fe20008410000 */
[----:B------:R-:W-:Y:S01]  /*6b10*/  FMUL.FTZ R13, R196, UR16 ;  /* 0x00000010c40d7c20 */ /* 0x000fe20008410000 */
[----:B------:R-:W-:Y:S01]  /*6b20*/  FFMA.FTZ R30, R95, R177, R38 ;  /* 0x000000b15f1e7223 */ /* 0x000fe20000010026 */
[----:B-1----:R-:W-:Y:S01]  /*6b30*/  @!P1 FADD.FTZ R7, R7, R110 ;  /* 0x0000006e07079221 */ /* 0x002fe20000010000 */
[----:B------:R-:W0:Y:S01]  /*6b40*/  SHFL.DOWN PT, R39, R6, 0x4, 0x1f ;  /* 0x08801f0006277f89 */ /* 0x000e2200000e0000 */
[----:B------:R-:W-:Y:S01]  /*6b50*/  FFMA.FTZ R13, R12, UR17, -R13 ;  /* 0x000000110c0d7c23 */ /* 0x000fe2000801080d */
[----:B------:R-:W-:Y:S01]  /*6b60*/  FMUL.FTZ R38, R181, UR16 ;  /* 0x00000010b5267c20 */ /* 0x000fe20008410000 */
[----:B--2---:R-:W-:Y:S01]  /*6b70*/  @!P1 FADD.FTZ R5, R5, R108 ;  /* 0x0000006c05059221 */ /* 0x004fe20000010000 */
[----:B------:R-:W1:Y:S01]  /*6b80*/  SHFL.DOWN PT, R112, R7, 0x4, 0x1f ;  /* 0x08801f0007707f89 */ /* 0x000e6200000e0000 */
[----:B------:R-:W-:Y:S01]  /*6b90*/  FMUL.FTZ R214, R214, R13 ;  /* 0x0000000dd6d67220 */ /* 0x000fe20000410000 */
[----:B------:R-:W-:Y:S01]  /*6ba0*/  FMUL.FTZ R13, R12, UR16 ;  /* 0x000000100c0d7c20 */ /* 0x000fe20008410000 */
[----:B---3--:R-:W-:Y:S01]  /*6bb0*/  @!P1 FADD.FTZ R4, R4, R33 ;  /* 0x0000002104049221 */ /* 0x008fe20000010000 */
[----:B------:R-:W2:Y:S01]  /*6bc0*/  SHFL.DOWN PT, R110, R5, 0x4, 0x1f ;  /* 0x08801f00056e7f89 */ /* 0x000ea200000e0000 */
[----:B------:R-:W-:Y:S01]  /*6bd0*/  ISETP.GT.AND P1, PT, R172, 0x1b, PT ;  /* 0x0000001bac00780c */ /* 0x000fe20003f24270 */
[----:B------:R-:W-:Y:S01]  /*6be0*/  FFMA.FTZ R11, R184, UR17, R11 ;  /* 0x00000011b80b7c23 */ /* 0x000fe2000801000b */
[----:B------:R-:W-:Y:S01]  /*6bf0*/  FFMA.FTZ R38, R9, UR17, -R38 ;  /* 0x0000001109267c23 */ /* 0x000fe20008010826 */
[----:B------:R-:W3:Y:S01]  /*6c00*/  SHFL.DOWN PT, R35, R4, 0x4, 0x1f ;  /* 0x08801f0004237f89 */ /* 0x000ee200000e0000 */
[----:B------:R-:W-:Y:S01]  /*6c10*/  FFMA.FTZ R31, R31, R232, R220 ;  /* 0x000000e81f1f7223 */ /* 0x000fe200000100dc */
[----:B------:R-:W-:Y:S01]  /*6c20*/  FFMA.FTZ R11, R11, R228, R212 ;  /* 0x000000e40b0b7223 */ /* 0x000fe200000100d4 */
[----:B------:R-:W-:Y:S01]  /*6c30*/  FMUL.FTZ R221, R221, R38 ;  /* 0x00000026dddd7220 */ /* 0x000fe20000410000 */
[----:B------:R-:W-:Y:S01]  /*6c40*/  FMUL.FTZ R38, R9, UR16 ;  /* 0x0000001009267c20 */ /* 0x000fe20008410000 */
[----:B------:R-:W-:Y:S01]  /*6c50*/  FFMA.FTZ R9, R92, R180, R31 ;  /* 0x000000b45c097223 */ /* 0x000fe2000001001f */
[----:B------:R-:W-:Y:S01]  /*6c60*/  FFMA.FTZ R31, R96, R184, R11 ;  /* 0x000000b8601f7223 */ /* 0x000fe2000001000b */
[----:B------:R-:W-:Y:S01]  /*6c70*/  FMUL.FTZ R11, R200, UR16 ;  /* 0x00000010c80b7c20 */ /* 0x000fe20008410000 */
[----:B------:R-:W-:Y:S01]  /*6c80*/  FMUL.FTZ R211, R211, R10 ;  /* 0x0000000ad3d37220 */ /* 0x000fe20000410000 */
[----:B------:R-:W-:Y:S01]  /*6c90*/  FFMA.FTZ R8, R185, UR17, R8 ;  /* 0x00000011b9087c23 */ /* 0x000fe20008010008 */
[----:B------:R-:W-:Y:S01]  /*6ca0*/  FFMA.FTZ R108, R97, R183, R42 ;  /* 0x000000b7616c7223 */ /* 0x000fe2000001002a */
[----:B------:R-:W-:Y:S01]  /*6cb0*/  FFMA.FTZ R11, R14, UR17, -R11 ;  /* 0x000000110e0b7c23 */ /* 0x000fe2000801080b */
[----:B0-----:R-:W-:Y:S01]  /*6cc0*/  @!P1 FADD.FTZ R6, R6, R39 ;  /* 0x0000002706069221 */ /* 0x001fe20000010000 */
[----:B------:R-:W-:Y:S01]  /*6cd0*/  FFMA.FTZ R10, R8, R229, R211 ;  /* 0x000000e5080a7223 */ /* 0x000fe200000100d3 */
[----:B------:R-:W-:Y:S01]  /*6ce0*/  FMUL.FTZ R8, R198, UR16 ;  /* 0x00000010c6087c20 */ /* 0x000fe20008410000 */
[----:B------:R-:W-:Y:S01]  /*6cf0*/  FMUL.FTZ R216, R216, R11 ;  /* 0x0000000bd8d87220 */ /* 0x000fe20000410000 */
[----:B-1----:R-:W-:Y:S01]  /*6d00*/  @!P1 FADD.FTZ R7, R7, R112 ;  /* 0x0000007007079221 */ /* 0x002fe20000010000 */
[----:B------:R-:W0:Y:S01]  /*6d10*/  SHFL.DOWN PT, R39, R6, 0x8, 0x1f ;  /* 0x09001f0006277f89 */ /* 0x000e2200000e0000 */
[----:B------:R-:W-:Y:S01]  /*6d20*/  FMUL.FTZ R11, R14, UR16 ;  /* 0x000000100e0b7c20 */ /* 0x000fe20008410000 */
[----:B------:R-:W-:Y:S01]  /*6d30*/  FFMA.FTZ R8, R197, UR17, -R8 ;  /* 0x00000011c5087c23 */ /* 0x000fe20008010808 */
[----:B--2---:R-:W-:Y:S01]  /*6d40*/  @!P1 FADD.FTZ R5, R5, R110 ;  /* 0x0000006e05059221 */ /* 0x004fe20000010000 */
[----:B------:R-:W-:Y:S01]  /*6d50*/  FMUL.FTZ R197, R197, UR16 ;  /* 0x00000010c5c57c20 */ /* 0x000fe20008410000 */
[----:B------:R-:W1:Y:S01]  /*6d60*/  SHFL.DOWN PT, R110, R7, 0x8, 0x1f ;  /* 0x09001f00076e7f89 */ /* 0x000e6200000e0000 */
[----:B------:R-:W-:Y:S01]  /*6d70*/  FFMA.FTZ R11, R200, UR17, R11 ;  /* 0x00000011c80b7c23 */ /* 0x000fe2000801000b */
[----:B---3--:R-:W-:Y:S01]  /*6d80*/  @!P1 FADD.FTZ R4, R4, R35 ;  /* 0x0000002304049221 */ /* 0x008fe20000010000 */
[----:B------:R-:W-:Y:S01]  /*6d90*/  ISETP.GT.AND P1, PT, R172, 0x17, PT ;  /* 0x00000017ac00780c */ /* 0x000fe20003f24270 */
[----:B------:R-:W2:Y:S01]  /*6da0*/  SHFL.DOWN PT, R12, R5, 0x8, 0x1f ;  /* 0x09001f00050c7f89 */ /* 0x000ea200000e0000 */
[----:B------:R-:W-:Y:S01]  /*6db0*/  FFMA.FTZ R42, R103, R185, R10 ;  /* 0x000000b9672a7223 */ /* 0x000fe2000001000a */
[----:B------:R-:W-:Y:S01]  /*6dc0*/  FFMA.FTZ R29, R182, UR17, R29 ;  /* 0x00000011b61d7c23 */ /* 0x000fe2000801001d */
[----:B------:R-:W-:Y:S01]  /*6dd0*/  FMUL.FTZ R213, R213, R8 ;  /* 0x00000008d5d57220 */ /* 0x000fe20000410000 */
[----:B------:R-:W3:Y:S01]  /*6de0*/  SHFL.DOWN PT, R35, R4, 0x8, 0x1f ;  /* 0x09001f0004237f89 */ /* 0x000ee200000e0000 */
[----:B------:R-:W-:Y:S01]  /*6df0*/  FFMA.FTZ R10, R198, UR17, R197 ;  /* 0x00000011c60a7c23 */ /* 0x000fe200080100c5 */
[----:B------:R-:W-:Y:S01]  /*6e00*/  FFMA.FTZ R13, R196, UR17, R13 ;  /* 0x00000011c40d7c23 */ /* 0x000fe2000801000d */
[----:B------:R-:W-:Y:S01]  /*6e10*/  FMUL.FTZ R8, R202, UR16 ;  /* 0x00000010ca087c20 */ /* 0x000fe20008410000 */
[----:B------:R-:W-:Y:S01]  /*6e20*/  FFMA.FTZ R11, R11, R224, R216 ;  /* 0x000000e00b0b7223 */ /* 0x000fe200000100d8 */
[----:B------:R-:W-:Y:S01]  /*6e30*/  FFMA.FTZ R29, R29, R230, R210 ;  /* 0x000000e61d1d7223 */ /* 0x000fe200000100d2 */
[----:B------:R-:W-:Y:S01]  /*6e40*/  FFMA.FTZ R10, R10, R19, R213 ;  /* 0x000000130a0a7223 */ /* 0x000fe200000100d5 */
[----:B------:R-:W-:Y:S01]  /*6e50*/  FFMA.FTZ R13, R13, R226, R214 ;  /* 0x000000e20d0d7223 */ /* 0x000fe200000100d6 */
[----:B------:R-:W-:Y:S01]  /*6e60*/  FFMA.FTZ R8, R201, UR17, -R8 ;  /* 0x00000011c9087c23 */ /* 0x000fe20008010808 */
[----:B------:R-:W-:Y:S01]  /*6e70*/  FFMA.FTZ R19, R100, R200, R11 ;  /* 0x000000c864137223 */ /* 0x000fe2000001000b */
[----:B------:R-:W-:Y:S01]  /*6e80*/  FMUL.FTZ R11, R204, UR16 ;  /* 0x00000010cc0b7c20 */ /* 0x000fe20008410000 */
[----:B0-----:R-:W-:Y:S01]  /*6e90*/  @!P1 FADD.FTZ R6, R6, R39 ;  /* 0x0000002706069221 */ /* 0x001fe20000010000 */
[----:B------:R-:W-:Y:S01]  /*6ea0*/  FFMA.FTZ R33, R98, R182, R29 ;  /* 0x000000b662217223 */ /* 0x000fe2000001001d */
[----:B------:R-:W-:Y:S01]  /*6eb0*/  FFMA.FTZ R29, R102, R196, R13 ;  /* 0x000000c4661d7223 */ /* 0x000fe2000001000d */
[----:B------:R-:W-:Y:S01]  /*6ec0*/  FMUL.FTZ R215, R215, R8 ;  /* 0x00000008d7d77220 */ /* 0x000fe20000410000 */
[----:B------:R-:W-:Y:S01]  /*6ed0*/  FMUL.FTZ R8, R206, UR16 ;  /* 0x00000010ce087c20 */ /* 0x000fe20008410000 */
[----:B-1----:R-:W-:Y:S01]  /*6ee0*/  @!P1 FADD.FTZ R7, R7, R110 ;  /* 0x0000006e07079221 */ /* 0x002fe20000010000 */
[----:B------:R-:W0:Y:S01]  /*6ef0*/  SHFL.DOWN PT, R39, R6, 0x10, 0x1f ;  /* 0x0a001f0006277f89 */ /* 0x000e2200000e0000 */
[----:B------:R-:W-:Y:S01]  /*6f00*/  FFMA.FTZ R13, R16, UR17, -R11 ;  /* 0x00000011100d7c23 */ /* 0x000fe2000801080b */
[----:B------:R-:W-:Y:S01]  /*6f10*/  FMUL.FTZ R11, R208, UR16 ;  /* 0x00000010d00b7c20 */ /* 0x000fe20008410000 */
[----:B--2---:R-:W-:Y:S01]  /*6f20*/  @!P1 FADD.FTZ R5, R5, R12 ;  /* 0x0000000c05059221 */ /* 0x004fe20000010000 */
[----:B------:R-:W1:Y:S01]  /*6f30*/  SHFL.DOWN PT, R110, R7, 0x10, 0x1f ;  /* 0x0a001f00076e7f89 */ /* 0x000e6200000e0000 */
[----:B------:R-:W-:Y:S01]  /*6f40*/  FFMA.FTZ R198, R101, R198, R10 ;  /* 0x000000c665c67223 */ /* 0x000fe2000001000a */
[----:B------:R-:W-:Y:S01]  /*6f50*/  FFMA.FTZ R10, R205, UR17, -R8 ;  /* 0x00000011cd0a7c23 */ /* 0x000fe20008010808 */
[----:B---3--:R-:W-:Y:S01]  /*6f60*/  @!P1 FADD.FTZ R4, R4, R35 ;  /* 0x0000002304049221 */ /* 0x008fe20000010000 */
[----:B------:R-:W2:Y:S01]  /*6f70*/  SHFL.DOWN PT, R14, R5, 0x10, 0x1f ;  /* 0x0a001f00050e7f89 */ /* 0x000ea200000e0000 */
[----:B------:R-:W-:Y:S01]  /*6f80*/  ISETP.GT.AND P1, PT, R172, 0xf, PT ;  /* 0x0000000fac00780c */ /* 0x000fe20003f24270 */
[----:B------:R-:W-:Y:S01]  /*6f90*/  FMUL.FTZ R218, R218, R13 ;  /* 0x0000000ddada7220 */ /* 0x000fe20000410000 */
[----:B------:R-:W-:Y:S01]  /*6fa0*/  FFMA.FTZ R8, R20, UR17, -R11 ;  /* 0x0000001114087c23 */ /* 0x000fe2000801080b */
[----:B------:R-:W3:Y:S01]  /*6fb0*/  SHFL.DOWN PT, R35, R4, 0x10, 0x1f ;  /* 0x0a001f0004237f89 */ /* 0x000ee200000e0000 */
[----:B------:R-:W-:Y:S01]  /*6fc0*/  FMUL.FTZ R201, R201, UR16 ;  /* 0x00000010c9c97c20 */ /* 0x000fe20008410000 */
[----:B------:R-:W-:Y:S01]  /*6fd0*/  FMUL.FTZ R13, R16, UR16 ;  /* 0x00000010100d7c20 */ /* 0x000fe20008410000 */
[----:B------:R-:W-:Y:S01]  /*6fe0*/  FMUL.FTZ R205, R205, UR16 ;  /* 0x00000010cdcd7c20 */ /* 0x000fe20008410000 */
[----:B------:R-:W-:Y:S01]  /*6ff0*/  FMUL.FTZ R11, R20, UR16 ;  /* 0x00000010140b7c20 */ /* 0x000fe20008410000 */
[----:B------:R-:W-:Y:S01]  /*7000*/  FMUL.FTZ R217, R217, R10 ;  /* 0x0000000ad9d97220 */ /* 0x000fe20000410000 */
[----:B------:R-:W-:Y:S01]  /*7010*/  FFMA.FTZ R27, R178, UR17, R27 ;  /* 0x00000011b21b7c23 */ /* 0x000fe2000801001b */
[----:B------:R-:W-:Y:S01]  /*7020*/  FFMA.FTZ R38, R181, UR17, R38 ;  /* 0x00000011b5267c23 */ /* 0x000fe20008010026 */
[----:B------:R-:W-:Y:S01]  /*7030*/  FMUL.FTZ R8, R219, R8 ;  /* 0x00000008db087220 */ /* 0x000fe20000410000 */
[----:B------:R-:W-:Y:S01]  /*7040*/  FFMA.FTZ R12, R202, UR17, R201 ;  /* 0x00000011ca0c7c23 */ /* 0x000fe200080100c9 */
[----:B------:R-:W-:Y:S01]  /*7050*/  FFMA.FTZ R13, R204, UR17, R13 ;  /* 0x00000011cc0d7c23 */ /* 0x000fe2000801000d */
[----:B------:R-:W-:Y:S01]  /*7060*/  FFMA.FTZ R10, R206, UR17, R205 ;  /* 0x00000011ce0a7c23 */ /* 0x000fe200080100cd */
[----:B------:R-:W-:Y:S01]  /*7070*/  FFMA.FTZ R11, R208, UR17, R11 ;  /* 0x00000011d00b7c23 */ /* 0x000fe2000801000b */
[----:B0-----:R-:W-:Y:S01]  /*7080*/  @!P1 FADD.FTZ R6, R6, R39 ;  /* 0x0000002706069221 */ /* 0x001fe20000010000 */
[----:B------:R-:W-:Y:S01]  /*7090*/  FFMA.FTZ R27, R27, R238, R236 ;  /* 0x000000ee1b1b7223 */ /* 0x000fe200000100ec */
[----:B------:R-:W-:Y:S01]  /*70a0*/  FFMA.FTZ R38, R38, R233, R221 ;  /* 0x000000e926267223 */ /* 0x000fe200000100dd */
[----:B-1----:R-:W-:Y:S01]  /*70b0*/  @!P1 FADD.FTZ R7, R7, R110 ;  /* 0x0000006e07079221 */ /* 0x002fe20000010000 */
[----:B------:R-:W-:Y:S01]  /*70c0*/  FFMA.FTZ R12, R12, R225, R215 ;  /* 0x000000e10c0c7223 */ /* 0x000fe200000100d7 */
        /* <DEDUP_REMOVED lines=71> */
.L_x_3203:
[----:B------:R-:W-:Y:S05]  /*7540*/  BSYNC B0 ;  /* 0x0000000000007941 */ /* 0x000fea0003800000 */
.L_x_3202:
[----:B------:R-:W-:-:S04]  /*7550*/  UIADD3 UR6, UR6, 0x1, URZ ;  /* 0x0000000106067890 */ /* 0x000fc8000fffe03f */
[----:B------:R-:W-:-:S06]  /*7560*/  UISETP.GE.AND UP0, UPT, UR6, UR48, UPT ;  /* 0x000000300600728c */ /* 0x000fcc000bf06270 */
[----:B------:R-:W-:-:S13]  /*7570*/  PLOP3.LUT P0, PT, PT, PT, UP0, 0x80, 0x0 ;  /* 0x000000000000781c */ /* 0x000fda0003f0f008 */
[----:B------:R-:W-:Y:S05]  /*7580*/  @!P0 BRA `(.L_x_3204) ;  /* 0xffffff9c00288947 */ /* 0x000fea000383ffff */
.L_x_3173:
[----:B------:R-:W-:Y:S01]  /*7590*/  BAR.SYNC.DEFER_BLOCKING 0x0 ;  /* 0x0000000000007b1d */ /* 0x000fe20000010000 */
[----:B------:R-:W-:Y:S01]  /*75a0*/  SHF.L.U32 R0, R174, 0x2, RZ ;  /* 0x00000002ae007819 */ /* 0x000fe200000006ff */
[----:B------:R-:W-:Y:S02]  /*75b0*/  UIADD3 UR6, UR7, -0x1, URZ ;  /* 0xffffffff07067890 */ /* 0x000fe4000fffe03f */
[----:B------:R-:W-:Y:S01]  /*75c0*/  USHF.R.S32.HI UR30, URZ, 0x1f, UR46 ;  /* 0x0000001f3f1e7899 */ /* 0x000fe2000801142e */
[----:B0-----:R-:W-:Y:S01]  /*75d0*/  LOP3.LUT R5, R0, 0xffffff80, RZ, 0xc0, !PT ;  /* 0xffffff8000057812 */ /* 0x001fe200078ec0ff */
[----:B------:R-:W-:Y:S01]  /*75e0*/  USHF.L.U32 UR14, UR6, 0xb, URZ ;  /* 0x0000000b060e7899 */ /* 0x000fe2000800063f */
[----:B------:R-:W-:Y:S02]  /*75f0*/  ULDC.64 UR28, c[0x0][0x388] ;  /* 0x0000e200001c7ab9 */ /* 0x000fe40000000a00 */
[----:B------:R-:W-:Y:S01]  /*7600*/  LEA R0, R172, R5, 0x2 ;  /* 0x00000005ac007211 */ /* 0x000fe200078e10ff */
[----:B------:R-:W-:Y:S01]  /*7610*/  UIMAD UR16, UR30, UR28, URZ ;  /* 0x0000001c1e1072a4 */ /* 0x000fe2000f8e023f */
[----:B------:R-:W-:Y:S01]  /*7620*/  LOP3.LUT R7, R5, 0x1f, R174, 0xf8, !PT ;  /* 0x0000001f05077812 */ /* 0x000fe200078ef8ae */
[----:B------:R-:W-:Y:S01]  /*7630*/  USHF.R.S32.HI UR15, URZ, 0x1f, UR14 ;  /* 0x0000001f3f0f7899 */ /* 0x000fe2000801140e */
[----:B------:R-:W-:Y:S01]  /*7640*/  LEA R4, R0, R171, 0x4 ;  /* 0x000000ab00047211 */ /* 0x000fe200078e20ff */
[----:B------:R-:W-:Y:S01]  /*7650*/  UIMAD UR26, UR46, UR29, UR16 ;  /* 0x0000001d2e1a72a4 */ /* 0x000fe2000f8e0210 */
[----:B------:R-:W-:Y:S01]  /*7660*/  FADD.FTZ R0, R173, R60 ;  /* 0x0000003cad007221 */ /* 0x000fe20000010000 */
[----:B------:R-:W-:-:S02]  /*7670*/  UIMAD.WIDE.U32 UR16, UR46, UR28, UR14 ;  /* 0x0000001c2e1072a5 */ /* 0x000fc4000f8e000e */
[----:B------:R-:W-:Y:S01]  /*7680*/  UIADD3 UR44, UP1, UR44, -0x2000, URZ ;  /* 0xffffe0002c2c7890 */ /* 0x000fe2000ff3e03f */
[----:B------:R-:W-:Y:S01]  /*7690*/  FADD.FTZ R5, R0, R61 ;  /* 0x0000003d00057221 */ /* 0x000fe20000010000 */
[----:B------:R-:W-:Y:S01]  /*76a0*/  ULDC.64 UR28, c[0x0][0x390] ;  /* 0x0000e400001c7ab9 */ /* 0x000fe20000000a00 */
[----:B------:R-:W-:Y:S02]  /*76b0*/  UIADD3 UR17, UR17, UR26, URZ ;  /* 0x0000001a11117290 */ /* 0x000fe4000fffe03f */
[----:B------:R-:W-:Y:S01]  /*76c0*/  UIMAD UR26, UR19, UR28, URZ ;  /* 0x0000001c131a72a4 */ /* 0x000fe2000f8e023f */
[----:B------:R-:W-:Y:S01]  /*76d0*/  STS.128 [R4], R56 ;  /* 0x0000003804007388 */ /* 0x000fe20000000c00 */
[----:B------:R-:W-:Y:S01]  /*76e0*/  UIMAD.WIDE.U32 UR16, UR18, UR28, UR16 ;  /* 0x0000001c121072a5 */ /* 0x000fe2000f8e0010 */
[----:B------:R-:W-:Y:S01]  /*76f0*/  FADD.FTZ R0, R5, R62 ;  /* 0x0000003e05007221 */ /* 0x000fe20000010000 */
[----:B------:R-:W-:Y:S01]  /*7700*/  UIMAD UR26, UR18, UR29, UR26 ;  /* 0x0000001d121a72a4 */ /* 0x000fe2000f8e021a */
[----:B------:R-:W-:Y:S01]  /*7710*/  STS.128 [R4+0x10], R52 ;  /* 0x0000103404007388 */ /* 0x000fe20000000c00 */
[----:B------:R-:W-:Y:S01]  /*7720*/  UIADD3 UR22, UP2, UR22, -0x2000, URZ ;  /* 0xffffe00016167890 */ /* 0x000fe2000ff5e03f */
[----:B------:R-:W-:-:S02]  /*7730*/  ULDC.64 UR28, c[0x0][0x3e0] ;  /* 0x0000f800001c7ab9 */ /* 0x000fc40000000a00 */
[----:B------:R-:W-:Y:S01]  /*7740*/  STS.128 [R4+0x20], R48 ;  /* 0x0000203004007388 */ /* 0x000fe20000000c00 */
[----:B------:R-:W-:Y:S02]  /*7750*/  UIADD3 UR26, UR17, UR26, URZ ;  /* 0x0000001a111a7290 */ /* 0x000fe4000fffe03f */
[----:B------:R-:W-:Y:S01]  /*7760*/  ULEA UR17, UP0, UR16, UR28, 0x2 ;  /* 0x0000001c10117291 */ /* 0x000fe2000f80103f */
[----:B------:R-:W-:Y:S01]  /*7770*/  STS.128 [R4+0x30], R44 ;  /* 0x0000302c04007388 */ /* 0x000fe20000000c00 */
[----:B------:R-:W-:-:S03]  /*7780*/  NOP ;  /* 0x0000000000007918 */ /* 0x000fc60000000000 */
[----:B------:R-:W0:Y:S01]  /*7790*/  LDS.128 R8, [R169] ;  /* 0x00000000a9087984 */ /* 0x000e220000000c00 */
[----:B------:R-:W-:Y:S01]  /*77a0*/  ULEA.HI.X UR16, UR16, UR29, UR26, 0x2, UP0 ;  /* 0x0000001d10107291 */ /* 0x000fe200080f141a */
[----:B------:R-:W-:Y:S01]  /*77b0*/  MOV R2, UR17 ;  /* 0x0000001100027c02 */ /* 0x000fe20008000f00 */
[----:B------:R-:W-:Y:S01]  /*77c0*/  UIADD3 UR20, UP3, UR20, -0x2000, URZ ;  /* 0xffffe00014147890 */ /* 0x000fe2000ff7e03f */
[----:B------:R-:W1:Y:S01]  /*77d0*/  LDS.128 R12, [R169+0x200] ;  /* 0x00020000a90c7984 */ /* 0x000e620000000c00 */
[----:B------:R-:W-:Y:S01]  /*77e0*/  ULDC.64 UR26, c[0x0][0x3a8] ;  /* 0x0000ea00001a7ab9 */ /* 0x000fe20000000a00 */
[----:B------:R-:W-:Y:S01]  /*77f0*/  UIADD3.X UR45, UR45, -0x1, URZ, UP1, !UPT ;  /* 0xffffffff2d2d7890 */ /* 0x000fe20008ffe43f */
[----:B------:R-:W-:Y:S01]  /*7800*/  MOV R3, UR16 ;  /* 0x0000001000037c02 */ /* 0x000fe20008000f00 */
[----:B------:R-:W2:Y:S01]  /*7810*/  LDS.128 R16, [R169+0x400] ;  /* 0x00040000a9107984 */ /* 0x000ea20000000c00 */
[----:B------:R-:W-:Y:S02]  /*7820*/  UIMAD UR16, UR30, UR26, URZ ;  /* 0x0000001a1e1072a4 */ /* 0x000fe4000f8e023f */
[----:B------:R-:W-:Y:S01]  /*7830*/  UIMAD.WIDE.U32 UR14, UR46, UR26, UR14 ;  /* 0x0000001a2e0e72a5 */ /* 0x000fe2000f8e000e */
[----:B------:R-:W3:Y:S01]  /*7840*/  LDS.128 R20, [R169+0x600] ;  /* 0x00060000a9147984 */ /* 0x000ee20000000c00 */
[----:B------:R-:W-:Y:S01]  /*7850*/  IMAD.WIDE R2, R7, 0x10, R2 ;  /* 0x0000001007027825 */ /* 0x000fe200078e0202 */
[----:B------:R-:W-:-:S02]  /*7860*/  UIMAD UR16, UR46, UR27, UR16 ;  /* 0x0000001b2e1072a4 */ /* 0x000fc4000f8e0210 */
[----:B------:R-:W-:Y:S01]  /*7870*/  UIADD3.X UR23, UR23, -0x1, URZ, UP2, !UPT ;  /* 0xffffffff17177890 */ /* 0x000fe200097fe43f */
[----:B------:R-:W-:Y:S01]  /*7880*/  ULDC.64 UR26, c[0x0][0x3b0] ;  /* 0x0000ec00001a7ab9 */ /* 0x000fe20000000a00 */
[----:B------:R-:W-:Y:S02]  /*7890*/  UIADD3 UR15, UR15, UR16, URZ ;  /* 0x000000100f0f7290 */ /* 0x000fe4000fffe03f */
[----:B------:R-:W-:Y:S02]  /*78a0*/  UIMAD UR16, UR19, UR26, URZ ;  /* 0x0000001a131072a4 */ /* 0x000fe4000f8e023f */
[----:B------:R-:W-:Y:S02]  /*78b0*/  UIMAD.WIDE.U32 UR14, UR18, UR26, UR14 ;  /* 0x0000001a120e72a5 */ /* 0x000fe4000f8e000e */
[----:B------:R-:W-:Y:S02]  /*78c0*/  UIMAD UR16, UR18, UR27, UR16 ;  /* 0x0000001b121072a4 */ /* 0x000fe4000f8e0210 */
[----:B------:R-:W-:Y:S01]  /*78d0*/  UIADD3.X UR21, UR21, -0x1, URZ, UP3, !UPT ;  /* 0xffffffff15157890 */ /* 0x000fe20009ffe43f */
[----:B------:R-:W-:Y:S01]  /*78e0*/  ULDC.64 UR26, c[0x0][0x3f0] ;  /* 0x0000fc00001a7ab9 */ /* 0x000fe20000000a00 */
[----:B------:R-:W-:-:S02]  /*78f0*/  UIADD3 UR16, UR15, UR16, URZ ;  /* 0x000000100f107290 */ /* 0x000fc4000fffe03f */
[----:B------:R-:W-:-:S04]  /*7900*/  ULEA UR15, UP0, UR14, UR26, 0x2 ;  /* 0x0000001a0e0f7291 */ /* 0x000fc8000f80103f */
[----:B------:R-:W-:Y:S02]  /*7910*/  ULEA.HI.X UR14, UR14, UR27, UR16, 0x2, UP0 ;  /* 0x0000001b0e0e7291 */ /* 0x000fe400080f1410 */
[----:B------:R-:W-:Y:S01]  /*7920*/  UISETP.GT.AND UP0, UPT, UR7, 0x1, UPT ;  /* 0x000000010700788c */ /* 0x000fe2000bf04270 */
[----:B0-----:R-:W-:Y:S02]  /*7930*/  STG.E.128 desc[UR24][R2.64], R8 ;  /* 0x0000000802007986 */ /* 0x001fe4000c101d18 */
[----:B------:R-:W-:Y:S02]  /*7940*/  UMOV UR7, UR6 ;  /* 0x0000000600077c82 */ /* 0x000fe40008000000 */
[----:B-1----:R-:W-:Y:S01]  /*7950*/  STG.E.128 desc[UR24][R2.64+0x200], R12 ;  /* 0x0002000c02007986 */ /* 0x002fe2000c101d18 */
[----:B------:R-:W-:-:S03]  /*7960*/  PLOP3.LUT P0, PT, PT, PT, UP0, 0x80, 0x0 ;  /* 0x000000000000781c */ /* 0x000fc60003f0f008 */
[----:B--2---:R-:W-:Y:S04]  /*7970*/  STG.E.128 desc[UR24][R2.64+0x400], R16 ;  /* 0x0004001002007986 */ /* 0x004fe8000c101d18 */
[----:B---3--:R0:W-:Y:S01]  /*7980*/  STG.E.128 desc[UR24][R2.64+0x600], R20 ;  /* 0x0006001402007986 */ /* 0x0081e2000c101d18 */
[----:B------:R-:W-:Y:S01]  /*7990*/  BAR.SYNC.DEFER_BLOCKING 0x0 ;  /* 0x0000000000007b1d */ /* 0x000fe20000010000 */
[----:B0-----:R-:W-:Y:S02]  /*79a0*/  MOV R2, UR15 ;  /* 0x0000000f00027c02 */ /* 0x001fe40008000f00 */
[----:B------:R-:W-:-:S03]  /*79b0*/  MOV R3, UR14 ;  /* 0x0000000e00037c02 */ /* 0x000fc60008000f00 */
[----:B------:R-:W-:Y:S01]  /*79c0*/  IMAD.WIDE R2, R7, 0x10, R2 ;  /* 0x0000001007027825 */ /* 0x000fe200078e0202 */
[----:B------:R0:W-:Y:S04]  /*79d0*/  STS.128 [R4], R60 ;  /* 0x0000003c04007388 */ /* 0x0001e80000000c00 */
[----:B------:R1:W-:Y:S04]  /*79e0*/  STS.128 [R4+0x10], R64 ;  /* 0x0000104004007388 */ /* 0x0003e80000000c00 */
[----:B------:R2:W-:Y:S04]  /*79f0*/  STS.128 [R4+0x20], R68 ;  /* 0x0000204404007388 */ /* 0x0005e80000000c00 */
[----:B------:R3:W-:Y:S01]  /*7a00*/  STS.128 [R4+0x30], R72 ;  /* 0x0000304804007388 */ /* 0x0007e20000000c00 */
[----:B------:R-:W-:-:S03]  /*7a10*/  NOP ;  /* 0x0000000000007918 */ /* 0x000fc60000000000 */
[----:B------:R-:W4:Y:S01]  /*7a20*/  LDS.128 R8, [R169] ;  /* 0x00000000a9087984 */ /* 0x000f220000000c00 */
[----:B0-----:R-:W-:-:S03]  /*7a30*/  FADD.FTZ R63, R0, R63 ;  /* 0x0000003f003f7221 */ /* 0x001fc60000010000 */
[----:B------:R-:W0:Y:S01]  /*7a40*/  LDS.128 R12, [R169+0x200] ;  /* 0x00020000a90c7984 */ /* 0x000e220000000c00 */
[----:B-1----:R-:W-:-:S03]  /*7a50*/  FADD.FTZ R64, R63, R64 ;  /* 0x000000403f407221 */ /* 0x002fc60000010000 */
[----:B------:R-:W1:Y:S01]  /*7a60*/  LDS.128 R16, [R169+0x400] ;  /* 0x00040000a9107984 */ /* 0x000e620000000c00 */
[----:B------:R-:W-:-:S03]  /*7a70*/  FADD.FTZ R65, R64, R65 ;  /* 0x0000004140417221 */ /* 0x000fc60000010000 */
[----:B------:R-:W5:Y:S01]  /*7a80*/  LDS.128 R20, [R169+0x600] ;  /* 0x00060000a9147984 */ /* 0x000f620000000c00 */
[----:B------:R-:W-:-:S04]  /*7a90*/  FADD.FTZ R66, R65, R66 ;  /* 0x0000004241427221 */ /* 0x000fc80000010000 */
[----:B------:R-:W-:-:S04]  /*7aa0*/  FADD.FTZ R67, R66, R67 ;  /* 0x0000004342437221 */ /* 0x000fc80000010000 */
[----:B--2---:R-:W-:-:S04]  /*7ab0*/  FADD.FTZ R68, R67, R68 ;  /* 0x0000004443447221 */ /* 0x004fc80000010000 */
[----:B------:R-:W-:-:S04]  /*7ac0*/  FADD.FTZ R69, R68, R69 ;  /* 0x0000004544457221 */ /* 0x000fc80000010000 */
[----:B------:R-:W-:-:S04]  /*7ad0*/  FADD.FTZ R70, R69, R70 ;  /* 0x0000004645467221 */ /* 0x000fc80000010000 */
[----:B------:R-:W-:-:S04]  /*7ae0*/  FADD.FTZ R71, R70, R71 ;  /* 0x0000004746477221 */ /* 0x000fc80000010000 */
[----:B---3--:R-:W-:Y:S01]  /*7af0*/  FADD.FTZ R72, R71, R72 ;  /* 0x0000004847487221 */ /* 0x008fe20000010000 */
[----:B----4-:R2:W-:Y:S03]  /*7b00*/  STG.E.128 desc[UR24][R2.64], R8 ;  /* 0x0000000802007986 */ /* 0x0105e6000c101d18 */
[----:B------:R-:W-:Y:S01]  /*7b10*/  FADD.FTZ R73, R72, R73 ;  /* 0x0000004948497221 */ /* 0x000fe20000010000 */
[----:B0-----:R2:W-:Y:S03]  /*7b20*/  STG.E.128 desc[UR24][R2.64+0x200], R12 ;  /* 0x0002000c02007986 */ /* 0x0015e6000c101d18 */
[----:B------:R-:W-:Y:S01]  /*7b30*/  FADD.FTZ R74, R73, R74 ;  /* 0x0000004a494a7221 */ /* 0x000fe20000010000 */
[----:B-1----:R2:W-:Y:S03]  /*7b40*/  STG.E.128 desc[UR24][R2.64+0x400], R16 ;  /* 0x0004001002007986 */ /* 0x0025e6000c101d18 */
[----:B------:R-:W-:Y:S01]  /*7b50*/  FADD.FTZ R173, R74, R75 ;  /* 0x0000004b4aad7221 */ /* 0x000fe20000010000 */
[----:B-----5:R2:W-:Y:S01]  /*7b60*/  STG.E.128 desc[UR24][R2.64+0x600], R20 ;  /* 0x0006001402007986 */ /* 0x0205e2000c101d18 */
[----:B------:R-:W-:Y:S05]  /*7b70*/  @P0 BRA `(.L_x_3205) ;  /* 0xffffff8c00040947 */ /* 0x000fea000383ffff */
.L_x_3172:
        /* <DEDUP_REMOVED lines=8> */
[----:B--2---:R-:W0:Y:S01]  /*7c00*/  SHFL.DOWN P0, R3, R0, 0x2, 0x1f ;  /* 0x08401f0000037f89 */ /* 0x004e220000000000 */
        /* <DEDUP_REMOVED lines=31> */
.L_x_3207:
[----:B------:R-:W-:Y:S05]  /*7e00*/  BSYNC B0 ;  /* 0x0000000000007941 */ /* 0x000fea0003800000 */
.L_x_3206:
[----:B------:R-:W-:Y:S01]  /*7e10*/  ULDC.64 UR4, c[0x0][0x3f8] ;  /* 0x0000fe0000047ab9 */ /* 0x000fe20000000a00 */
[----:B------:R-:W-:Y:S01]  /*7e20*/  BSSY B0, `(.L_x_3208) ;  /* 0x000002b000007945 */ /* 0x000fe20003800000 */
[----:B------:R-:W-:-:S04]  /*7e30*/  ISETP.NE.U32.AND P0, PT, RZ, UR4, PT ;  /* 0x00000004ff007c0c */ /* 0x000fc8000bf05070 */
[----:B------:R-:W-:-:S13]  /*7e40*/  ISETP.NE.AND.EX P0, PT, RZ, UR5, PT, P0 ;  /* 0x00000005ff007c0c */ /* 0x000fda000bf05300 */
[----:B------:R-:W-:Y:S05]  /*7e50*/  @!P0 BRA `(.L_x_3209) ;  /* 0x0000000000988947 */ /* 0x000fea0003800000 */
[----:B------:R-:W-:Y:S06]  /*7e60*/  BAR.SYNC.DEFER_BLOCKING 0x0 ;  /* 0x0000000000007b1d */ /* 0x000fec0000010000 */
[----:B0-----:R-:W0:Y:S01]  /*7e70*/  SHFL.DOWN P0, R0, R173, 0x1, 0x1f ;  /* 0x08201f00ad007f89 */ /* 0x001e220000000000 */
[----:B------:R-:W3:Y:S01]  /*7e80*/  S2R R4, SR_LANEID ;  /* 0x0000000000047919 */ /* 0x000ee20000000000 */
[----:B--2---:R-:W2:Y:S01]  /*7e90*/  S2R R13, SR_TID.X ;  /* 0x00000000000d7919 */ /* 0x004ea20000002100 */
[----:B0-----:R-:W-:-:S05]  /*7ea0*/  @P0 FADD R0, R0, R173 ;  /* 0x000000ad00000221 */ /* 0x001fca0000000000 */
[----:B-1----:R-:W0:Y:S01]  /*7eb0*/  SHFL.DOWN P0, R3, R0, 0x2, 0x1f ;  /* 0x08401f0000037f89 */ /* 0x002e220000000000 */
[----:B---3--:R-:W-:-:S13]  /*7ec0*/  ISETP.NE.AND P1, PT, R4, RZ, PT ;  /* 0x000000ff0400720c */ /* 0x008fda0003f25270 */
[----:B------:R-:W1:Y:S01]  /*7ed0*/  @!P1 S2R R9, SR_CgaCtaId ;  /* 0x0000000000099919 */ /* 0x000e620000008800 */
[----:B------:R-:W-:Y:S01]  /*7ee0*/  @!P1 MOV R4, 0x400 ;  /* 0x0000040000049802 */ /* 0x000fe20000000f00 */
[----:B0-----:R-:W-:Y:S01]  /*7ef0*/  @P0 FADD R3, R0, R3 ;  /* 0x0000000300030221 */ /* 0x001fe20000000000 */
[----:B--2---:R-:W-:-:S04]  /*7f00*/  @!P1 SHF.R.S32.HI R0, RZ, 0x1f, R13 ;  /* 0x0000001fff009819 */ /* 0x004fc8000001140d */
        /* <DEDUP_REMOVED lines=27> */
.L_x_3209:
[----:B--2---:R-:W2:Y:S02]  /*80c0*/  S2R R13, SR_TID.X ;  /* 0x00000000000d7919 */ /* 0x004ea40000002100 */
.L_x_3210:
[----:B------:R-:W-:Y:S05]  /*80d0*/  BSYNC B0 ;  /* 0x0000000000007941 */ /* 0x000fea0003800000 */
.L_x_3208:
        /* <DEDUP_REMOVED lines=25> */
[----:B------:R-:W-:Y:S01]  /*8270*/  UMOV UR14, 0x400 ;  /* 0x00000400000e7882 */ /* 0x000fe20000000000 */
[----:B------:R-:W-:Y:S01]  /*8280*/  ULDC UR30, c[0x0][0x0] ;  /* 0x00000000001e7ab9 */ /* 0x000fe20000000800 */
[----:B------:R-:W-:Y:S01]  /*8290*/  ULDC.64 UR28, c[0x0][0x2e0] ;  /* 0x0000b800001c7ab9 */ /* 0x000fe20000000a00 */
[----:B------:R-:W-:Y:S01]  /*82a0*/  ULDC.64 UR26, c[0x0][0x270] ;  /* 0x00009c00001a7ab9 */ /* 0x000fe20000000a00 */
[----:B------:R-:W-:Y:S01]  /*82b0*/  ULDC.64 UR18, c[0x0][0x2d8] ;  /* 0x0000b60000127ab9 */ /* 0x000fe20000000a00 */
[----:B--2---:R-:W-:-:S02]  /*82c0*/  ULEA UR14, UR16, UR14, 0x18 ;  /* 0x0000000e100e7291 */ /* 0x004fc4000f8ec03f */
[----:B------:R-:W-:Y:S02]  /*82d0*/  UIADD3 UR12, UR5, UR12, URZ ;  /* 0x0000000c050c7290 */ /* 0x000fe4000fffe03f */
        /* <DEDUP_REMOVED lines=11> */
.L_x_3212:
        /* <DEDUP_REMOVED lines=74> */
.L_x_3211:
[----:B------:R-:W-:Y:S05]  /*8830*/  EXIT ;  /* 0x000000000000794d */ /* 0x000fea0003800000 */
.L_x_3177:
[----:B------:R-:W-:Y:S01]  /*8840*/  HFMA2.MMA R217, -RZ, RZ, 0, 5.9604644775390625e-08 ;  /* 0x00000001ffd97435 */ /* 0x000fe200000001ff */
[----:B------:R-:W-:Y:S02]  /*8850*/  MOV R216, R209 ;  /* 0x000000d100d87202 */ /* 0x000fe40000000f00 */
[----:B------:R-:W-:Y:S02]  /*8860*/  MOV R218, RZ ;  /* 0x000000ff00da7202 */ /* 0x000fe40000000f00 */
[----:B------:R-:W-:-:S07]  /*8870*/  MOV R127, 0xffffffff ;  /* 0xffffffff007f7802 */ /* 0x000fce0000000f00 */
[----:B-1---5:R-:W-:Y:S05]  /*8880*/  WARPSYNC.COLLECTIVE R127, `(.L_x_3213) ;  /* 0x000000007f087348 */ /* 0x022fea0003c00000 */
[----:B------:R0:W2:Y:S02]  /*8890*/  SHFL.UP P3, R212, R216, R217, R218 ;  /* 0x040000d9d8d47389 */ /* 0x0000a400000600da */
[----:B012--5:R-:W-:Y:S01]  /*88a0*/  ENDCOLLECTIVE ;  /* 0x000000000000791b */ /* 0x027fe20003800000 */
.L_x_3213:
[----:B------:R-:W-:Y:S02]  /*88b0*/  MOV R216, R124 ;  /* 0x0000007c00d87202 */ /* 0x000fe40000000f00 */
[----:B------:R-:W-:-:S07]  /*88c0*/  MOV R125, R212 ;  /* 0x000000d4007d7202 */ /* 0x000fce0000000f00 */
[----:B------:R-:W-:Y:S05]  /*88d0*/  WARPSYNC.COLLECTIVE R127, `(.L_x_3214) ;  /* 0x000000007f087348 */ /* 0x000fea0003c00000 */
[----:B------:R0:W1:Y:S02]  /*88e0*/  SHFL.UP P3, R212, R216, R217, R218 ;  /* 0x040000d9d8d47389 */ /* 0x00006400000600da */
[----:B01----:R-:W-:Y:S01]  /*88f0*/  ENDCOLLECTIVE ;  /* 0x000000000000791b */ /* 0x003fe20003800000 */
.L_x_3214:
[----:B------:R-:W-:Y:S01]  /*8900*/  FMUL.FTZ R214, R124, R125 ;  /* 0x0000007d7cd67220 */ /* 0x000fe20000410000 */
[----:B------:R-:W-:Y:S02]  /*8910*/  MOV R216, R211 ;  /* 0x000000d300d87202 */ /* 0x000fe40000000f00 */
[----:B------:R-:W-:-:S07]  /*8920*/  MOV R126, R212 ;  /* 0x000000d4007e7202 */ /* 0x000fce0000000f00 */
[----:B------:R-:W-:Y:S05]  /*8930*/  WARPSYNC.COLLECTIVE R127, `(.L_x_3215) ;  /* 0x000000007f087348 */ /* 0x000fea0003c00000 */
[----:B------:R0:W1:Y:S02]  /*8940*/  SHFL.UP P3, R212, R216, R217, R218 ;  /* 0x040000d9d8d47389 */ /* 0x00006400000600da */
[----:B01----:R-:W-:Y:S01]  /*8950*/  ENDCOLLECTIVE ;  /* 0x000000000000791b */ /* 0x003fe20003800000 */
.L_x_3215:
[-C--:B------:R-:W-:Y:S01]  /*8960*/  FFMA.FTZ R215, R209, R126.reuse, R214 ;  /* 0x0000007ed1d77223 */ /* 0x080fe200000100d6 */
[----:B------:R-:W-:Y:S01]  /*8970*/  FMUL.FTZ R126, R124, R126 ;  /* 0x0000007e7c7e7220 */ /* 0x000fe20000410000 */
[----:B------:R-:W-:Y:S02]  /*8980*/  MOV R216, R210 ;  /* 0x000000d200d87202 */ /* 0x000fe40000000f00 */
[----:B------:R-:W-:-:S07]  /*8990*/  MOV R130, R212 ;  /* 0x000000d400827202 */ /* 0x000fce0000000f00 */
[----:B------:R-:W-:Y:S05]  /*89a0*/  WARPSYNC.COLLECTIVE R127, `(.L_x_3216) ;  /* 0x000000007f087348 */ /* 0x000fea0003c00000 */
[----:B------:R0:W1:Y:S02]  /*89b0*/  SHFL.UP P3, R212, R216, R217, R218 ;  /* 0x040000d9d8d47389 */ /* 0x00006400000600da */
[----:B01----:R-:W-:Y:S01]  /*89c0*/  ENDCOLLECTIVE ;  /* 0x000000000000791b */ /* 0x003fe20003800000 */
.L_x_3216:
[----:B------:R-:W-:Y:S01]  /*89d0*/  HFMA2.MMA R217, -RZ, RZ, 0, 1.1920928955078125e-07 ;  /* 0x00000002ffd97435 */ /* 0x000fe200000001ff */
[----:B------:R-:W-:Y:S01]  /*89e0*/  ISETP.GE.AND P3, PT, R172, 0x1, PT ;  /* 0x00000001ac00780c */ /* 0x000fe20003f66270 */
[----:B------:R-:W-:-:S04]  /*89f0*/  FMUL.FTZ R213, R124, R212 ;  /* 0x000000d47cd57220 */ /* 0x000fc80000410000 */
[-C--:B------:R-:W-:Y:S01]  /*8a00*/  FFMA.FTZ R214, R209, R130.reuse, -R213 ;  /* 0x00000082d1d67223 */ /* 0x080fe200000108d5 */
[C---:B------:R-:W-:Y:S01]  /*8a10*/  FMUL.FTZ R213, R124.reuse, R130 ;  /* 0x000000827cd57220 */ /* 0x040fe20000410000 */
[----:B------:R-:W-:-:S03]  /*8a20*/  FSEL R124, R124, R215, !P3 ;  /* 0x000000d77c7c7208 */ /* 0x000fc60005800000 */
[----:B------:R-:W-:-:S03]  /*8a30*/  FFMA.FTZ R213, R209, R212, R213 ;  /* 0x000000d4d1d57223 */ /* 0x000fc600000100d5 */
[----:B------:R-:W-:Y:S01]  /*8a40*/  @P3 FFMA.FTZ R209, R209, R125, -R126 ;  /* 0x0000007dd1d13223 */ /* 0x000fe2000001087e */
[----:B------:R-:W-:Y:S01]  /*8a50*/  @P3 FADD.FTZ R211, R211, R214 ;  /* 0x000000d6d3d33221 */ /* 0x000fe20000010000 */
[----:B------:R-:W-:-:S03]  /*8a60*/  @P3 FADD.FTZ R210, R210, R213 ;  /* 0x000000d5d2d23221 */ /* 0x000fc60000010000 */
[----:B------:R-:W-:-:S07]  /*8a70*/  MOV R216, R209 ;  /* 0x000000d100d87202 */ /* 0x000fce0000000f00 */
[----:B------:R-:W-:Y:S05]  /*8a80*/  WARPSYNC.COLLECTIVE R127, `(.L_x_3217) ;  /* 0x000000007f087348 */ /* 0x000fea0003c00000 */
[----:B------:R0:W1:Y:S02]  /*8a90*/  SHFL.UP P3, R212, R216, R217, R218 ;  /* 0x040000d9d8d47389 */ /* 0x00006400000600da */
[----:B01----:R-:W-:Y:S01]  /*8aa0*/  ENDCOLLECTIVE ;  /* 0x000000000000791b */ /* 0x003fe20003800000 */
.L_x_3217:
[----:B------:R-:W-:Y:S02]  /*8ab0*/  MOV R216, R124 ;  /* 0x0000007c00d87202 */ /* 0x000fe40000000f00 */
[----:B------:R-:W-:-:S07]  /*8ac0*/  MOV R125, R212 ;  /* 0x000000d4007d7202 */ /* 0x000fce0000000f00 */
[----:B------:R-:W-:Y:S05]  /*8ad0*/  WARPSYNC.COLLECTIVE R127, `(.L_x_3218) ;  /* 0x000000007f087348 */ /* 0x000fea0003c00000 */
[----:B------:R0:W1:Y:S02]  /*8ae0*/  SHFL.UP P3, R212, R216, R217, R218 ;  /* 0x040000d9d8d47389 */ /* 0x00006400000600da */
[----:B01----:R-:W-:Y:S01]  /*8af0*/  ENDCOLLECTIVE ;  /* 0x000000000000791b */ /* 0x003fe20003800000 */
.L_x_3218:
[----:B------:R-:W-:Y:S01]  /*8b00*/  FMUL.FTZ R214, R124, R125 ;  /* 0x0000007d7cd67220 */ /* 0x000fe20000410000 */
[----:B------:R-:W-:Y:S02]  /*8b10*/  MOV R216, R211 ;  /* 0x000000d300d87202 */ /* 0x000fe40000000f00 */
[----:B------:R-:W-:-:S07]  /*8b20*/  MOV R126, R212 ;  /* 0x000000d4007e7202 */ /* 0x000fce0000000f00 */
[----:B------:R-:W-:Y:S05]  /*8b30*/  WARPSYNC.COLLECTIVE R127, `(.L_x_3219) ;  /* 0x000000007f087348 */ /* 0x000fea0003c00000 */
[----:B------:R0:W1:Y:S02]  /*8b40*/  SHFL.UP P3, R212, R216, R217, R218 ;  /* 0x040000d9d8d47389 */ /* 0x00006400000600da */
[----:B01----:R-:W-:Y:S01]  /*8b50*/  ENDCOLLECTIVE ;  /* 0x000000000000791b */ /* 0x003fe20003800000 */
.L_x_3219:
[-C--:B------:R-:W-:Y:S01]  /*8b60*/  FFMA.FTZ R215, R209, R126.reuse, R214 ;  /* 0x0000007ed1d77223 */ /* 0x080fe200000100d6 */
[----:B------:R-:W-:Y:S01]  /*8b70*/  FMUL.FTZ R126, R124, R126 ;  /* 0x0000007e7c7e7220 */ /* 0x000fe20000410000 */
[----:B------:R-:W-:Y:S02]  /*8b80*/  MOV R216, R210 ;  /* 0x000000d200d87202 */ /* 0x000fe40000000f00 */
[----:B------:R-:W-:-:S07]  /*8b90*/  MOV R130, R212 ;  /* 0x000000d400827202 */ /* 0x000fce0000000f00 */
[----:B------:R-:W-:Y:S05]  /*8ba0*/  WARPSYNC.COLLECTIVE R127, `(.L_x_3220) ;  /* 0x000000007f087348 */ /* 0x000fea0003c00000 */
[----:B------:R0:W1:Y:S02]  /*8bb0*/  SHFL.UP P3, R212, R216, R217, R218 ;  /* 0x040000d9d8d47389 */ /* 0x00006400000600da */
[----:B01----:R-:W-:Y:S01]  /*8bc0*/  ENDCOLLECTIVE ;  /* 0x000000000000791b */ /* 0x003fe20003800000 */
.L_x_3220:
[----:B------:R-:W-:Y:S01]  /*8bd0*/  HFMA2.MMA R217, -RZ, RZ, 0, 2.384185791015625e-07 ;  /* 0x00000004ffd97435 */ /* 0x000fe200000001ff */
        /* <DEDUP_REMOVED lines=13> */
.L_x_3221:
[----:B------:R-:W-:Y:S02]  /*8cb0*/  MOV R216, R124 ;  /* 0x0000007c00d87202 */ /* 0x000fe40000000f00 */
[----:B------:R-:W-:-:S07]  /*8cc0*/  MOV R125, R212 ;  /* 0x000000d4007d7202 */ /* 0x000fce0000000f00 */
[----:B------:R-:W-:Y:S05]  /*8cd0*/  WARPSYNC.COLLECTIVE R127, `(.L_x_3222) ;  /* 0x000000007f087348 */ /* 0x000fea0003c00000 */
[----:B------:R0:W1:Y:S02]  /*8ce0*/  SHFL.UP P3, R212, R216, R217, R218 ;  /* 0x040000d9d8d47389 */ /* 0x00006400000600da */
[----:B01----:R-:W-:Y:S01]  /*8cf0*/  ENDCOLLECTIVE ;  /* 0x000000000000791b */ /* 0x003fe20003800000 */
.L_x_3222:
[----:B------:R-:W-:Y:S01]  /*8d00*/  FMUL.FTZ R214, R124, R125 ;  /* 0x0000007d7cd67220 */ /* 0x000fe20000410000 */
[----:B------:R-:W-:Y:S02]  /*8d10*/  MOV R216, R211 ;  /* 0x000000d300d87202 */ /* 0x000fe40000000f00 */
[----:B------:R-:W-:-:S07]  /*8d20*/  MOV R126, R212 ;  /* 0x000000d4007e7202 */ /* 0x000fce0000000f00 */
[----:B------:R-:W-:Y:S05]  /*8d30*/  WARPSYNC.COLLECTIVE R127, `(.L_x_3223) ;  /* 0x000000007f087348 */ /* 0x000fea0003c00000 */
[----:B------:R0:W1:Y:S02]  /*8d40*/  SHFL.UP P3, R212, R216, R217, R218 ;  /* 0x040000d9d8d47389 */ /* 0x00006400000600da */
[----:B01----:R-:W-:Y:S01]  /*8d50*/  ENDCOLLECTIVE ;  /* 0x000000000000791b */ /* 0x003fe20003800000 */
.L_x_3223:
[-C--:B------:R-:W-:Y:S01]  /*8d60*/  FFMA.FTZ R215, R209, R126.reuse, R214 ;  /* 0x0000007ed1d77223 */ /* 0x080fe200000100d6 */
[----:B------:R-:W-:Y:S01]  /*8d70*/  FMUL.FTZ R126, R124, R126 ;  /* 0x0000007e7c7e7220 */ /* 0x000fe20000410000 */
[----:B------:R-:W-:Y:S02]  /*8d80*/  MOV R216, R210 ;  /* 0x000000d200d87202 */ /* 0x000fe40000000f00 */
[----:B------:R-:W-:-:S07]  /*8d90*/  MOV R130, R212 ;  /* 0x000000d400827202 */ /* 0x000fce0000000f00 */
[----:B------:R-:W-:Y:S05]  /*8da0*/  WARPSYNC.COLLECTIVE R127, `(.L_x_3224) ;  /* 0x000000007f087348 */ /* 0x000fea0003c00000 */
[----:B------:R0:W1:Y:S02]  /*8db0*/  SHFL.UP P3, R212, R216, R217, R218 ;  /* 0x040000d9d8d47389 */ /* 0x00006400000600da */
[----:B01----:R-:W-:Y:S01]  /*8dc0*/  ENDCOLLECTIVE ;  /* 0x000000000000791b */ /* 0x003fe20003800000 */
.L_x_3224:
[----:B------:R-:W-:Y:S01]  /*8dd0*/  HFMA2.MMA R217, -RZ, RZ, 0, 4.76837158203125e-07 ;  /* 0x00000008ffd97435 */ /* 0x000fe200000001ff */
        /* <DEDUP_REMOVED lines=13> */
.L_x_3225:
[----:B------:R-:W-:Y:S02]  /*8eb0*/  MOV R216, R124 ;  /* 0x0000007c00d87202 */ /* 0x000fe40000000f00 */
[----:B------:R-:W-:-:S07]  /*8ec0*/  MOV R125, R212 ;  /* 0x000000d4007d7202 */ /* 0x000fce0000000f00 */
[----:B------:R-:W-:Y:S05]  /*8ed0*/  WARPSYNC.COLLECTIVE R127, `(.L_x_3226) ;  /* 0x000000007f087348 */ /* 0x000fea0003c00000 */
[----:B------:R0:W1:Y:S02]  /*8ee0*/  SHFL.UP P3, R212, R216, R217, R218 ;  /* 0x040000d9d8d47389 */ /* 0x00006400000600da */
[----:B01----:R-:W-:Y:S01]  /*8ef0*/  ENDCOLLECTIVE ;  /* 0x000000000000791b */ /* 0x003fe20003800000 */
.L_x_3226:
[----:B------:R-:W-:Y:S01]  /*8f00*/  FMUL.FTZ R214, R124, R125 ;  /* 0x0000007d7cd67220 */ /* 0x000fe20000410000 */
[----:B------:R-:W-:Y:S02]  /*8f10*/  MOV R216, R211 ;  /* 0x000000d300d87202 */ /* 0x000fe40000000f00 */
[----:B------:R-:W-:-:S07]  /*8f20*/  MOV R126, R212 ;  /* 0x000000d4007e7202 */ /* 0x000fce0000000f00 */
[----:B------:R-:W-:Y:S05]  /*8f30*/  WARPSYNC.COLLECTIVE R127, `(.L_x_3227) ;  /* 0x000000007f087348 */ /* 0x000fea0003c00000 */
[----:B------:R0:W1:Y:S02]  /*8f40*/  SHFL.UP P3, R212, R216, R217, R218 ;  /* 0x040000d9d8d47389 */ /* 0x00006400000600da */
[----:B01----:R-:W-:Y:S01]  /*8f50*/  ENDCOLLECTIVE ;  /* 0x000000000000791b */ /* 0x003fe20003800000 */
.L_x_3227:
[-C--:B------:R-:W-:Y:S01]  /*8f60*/  FFMA.FTZ R215, R209, R126.reuse, R214 ;  /* 0x0000007ed1d77223 */ /* 0x080fe200000100d6 */
[----:B------:R-:W-:Y:S01]  /*8f70*/  FMUL.FTZ R126, R124, R126 ;  /* 0x0000007e7c7e7220 */ /* 0x000fe20000410000 */
[----:B------:R-:W-:Y:S02]  /*8f80*/  MOV R216, R210 ;  /* 0x000000d200d87202 */ /* 0x000fe40000000f00 */
[----:B------:R-:W-:-:S07]  /*8f90*/  MOV R130, R212 ;  /* 0x000000d400827202 */ /* 0x000fce0000000f00 */
[----:B------:R-:W-:Y:S05]  /*8fa0*/  WARPSYNC.COLLECTIVE R127, `(.L_x_3228) ;  /* 0x000000007f087348 */ /* 0x000fea0003c00000 */
[----:B------:R0:W1:Y:S02]  /*8fb0*/  SHFL.UP P3, R212, R216, R217, R218 ;  /* 0x040000d9d8d47389 */ /* 0x00006400000600da */
[----:B01----:R-:W-:Y:S01]  /*8fc0*/  ENDCOLLECTIVE ;  /* 0x000000000000791b */ /* 0x003fe20003800000 */
.L_x_3228:
[----:B------:R-:W-:Y:S01]  /*8fd0*/  HFMA2.MMA R217, -RZ, RZ, 0, 9.5367431640625e-07 ;  /* 0x00000010ffd97435 */ /* 0x000fe200000001ff */
[----:B------:R-:W-:Y:S01]  /*8fe0*/  ISETP.GE.AND P3, PT, R172, 0x8, PT ;  /* 0x00000008ac00780c */ /* 0x000fe20003f66270 */
[----:B------:R-:W-:-:S03]  /*8ff0*/  FMUL.FTZ R213, R124, R212 ;  /* 0x000000d47cd57220 */ /* 0x000fc60000410000 */
[C---:B------:R-:W-:Y:S01]  /*9000*/  FSEL R215, R124.reuse, R215, !P3 ;  /* 0x000000d77cd77208 */ /* 0x040fe20005800000 */
[-C--:B------:R-:W-:Y:S01]  /*9010*/  FFMA.FTZ R214, R209, R130.reuse, -R213 ;  /* 0x00000082d1d67223 */ /* 0x080fe200000108d5 */
[----:B------:R-:W-:-:S04]  /*9020*/  FMUL.FTZ R213, R124, R130 ;  /* 0x000000827cd57220 */ /* 0x000fc80000410000 */
        /* <DEDUP_REMOVED lines=8> */
.L_x_3229:
[----:B------:R-:W-:Y:S02]  /*90b0*/  MOV R216, R215 ;  /* 0x000000d700d87202 */ /* 0x000fe40000000f00 */
[----:B------:R-:W-:-:S07]  /*90c0*/  MOV R124, R212 ;  /* 0x000000d4007c7202 */ /* 0x000fce0000000f00 */
[----:B------:R-:W-:Y:S05]  /*90d0*/  WARPSYNC.COLLECTIVE R127, `(.L_x_3230) ;  /* 0x000000007f087348 */ /* 0x000fea0003c00000 */
[----:B------:R0:W1:Y:S02]  /*90e0*/  SHFL.UP P3, R212, R216, R217, R218 ;  /* 0x040000d9d8d47389 */ /* 0x00006400000600da */
[----:B01----:R-:W-:Y:S01]  /*90f0*/  ENDCOLLECTIVE ;  /* 0x000000000000791b */ /* 0x003fe20003800000 */
.L_x_3230:
[----:B------:R-:W-:Y:S02]  /*9100*/  MOV R216, R211 ;  /* 0x000000d300d87202 */ /* 0x000fe40000000f00 */
[----:B------:R-:W-:-:S07]  /*9110*/  MOV R126, R212 ;  /* 0x000000d4007e7202 */ /* 0x000fce0000000f00 */
[----:B------:R-:W-:Y:S05]  /*9120*/  WARPSYNC.COLLECTIVE R127, `(.L_x_3231) ;  /* 0x000000007f087348 */ /* 0x000fea0003c00000 */
[----:B------:R0:W1:Y:S02]  /*9130*/  SHFL.UP P3, R212, R216, R217, R218 ;  /* 0x040000d9d8d47389 */ /* 0x00006400000600da */
[----:B01----:R-:W-:Y:S01]  /*9140*/  ENDCOLLECTIVE ;  /* 0x000000000000791b */ /* 0x003fe20003800000 */
.L_x_3231:
[----:B------:R-:W-:Y:S02]  /*9150*/  MOV R216, R210 ;  /* 0x000000d200d87202 */ /* 0x000fe40000000f00 */
[----:B------:R-:W-:-:S07]  /*9160*/  MOV R130, R212 ;  /* 0x000000d400827202 */ /* 0x000fce0000000f00 */
[----:B------:R-:W-:Y:S05]  /*9170*/  WARPSYNC.COLLECTIVE R127, `(.L_x_3232) ;  /* 0x000000007f087348 */ /* 0x000fea0003c00000 */
[----:B------:R0:W1:Y:S02]  /*9180*/  SHFL.UP P3, R212, R216, R217, R218 ;  /* 0x040000d9d8d47389 */ /* 0x00006400000600da */
[----:B01----:R-:W-:Y:S01]  /*9190*/  ENDCOLLECTIVE ;  /* 0x000000000000791b */ /* 0x003fe20003800000 */
.L_x_3232:
[----:B------:R-:W-:Y:S05]  /*91a0*/  BRA `(.L_x_3233) ;  /* 0xffffffa0005c7947 */ /* 0x000fea000383ffff */
.L_x_3178:
        /* <DEDUP_REMOVED lines=8> */
.L_x_3235:
[----:B------:R-:W-:Y:S05]  /*9230*/  BSYNC B0 ;  /* 0x0000000000007941 */ /* 0x000fea0003800000 */
.L_x_3234:
[----:B------:R-:W-:Y:S05]  /*9240*/  BRA `(.L_x_3236) ;  /* 0xffffffa0006c7947 */ /* 0x000fea000383ffff */
.L_x_3179:
        /* <DEDUP_REMOVED lines=8> */
.L_x_3238:
[----:B------:R-:W-:Y:S05]  /*92d0*/  BSYNC B0 ;  /* 0x0000000000007941 */ /* 0x000fea0003800000 */
.L_x_3237:
[----:B------:R-:W-:Y:S05]  /*92e0*/  BRA `(.L_x_3239) ;  /* 0xffffffa0004c7947 */ /* 0x000fea000383ffff */
.L_x_3180:
        /* <DEDUP_REMOVED lines=8> */
.L_x_3241:
[----:B------:R-:W-:Y:S05]  /*9370*/  BSYNC B0 ;  /* 0x0000000000007941 */ /* 0x000fea0003800000 */
.L_x_3240:
[----:B------:R-:W-:Y:S05]  /*9380*/  BRA `(.L_x_3242) ;  /* 0xffffffa0002c7947 */ /* 0x000fea000383ffff */
.L_x_3181:
        /* <DEDUP_REMOVED lines=8> */
.L_x_3244:
[----:B------:R-:W-:Y:S05]  /*9410*/  BSYNC B0 ;  /* 0x0000000000007941 */ /* 0x000fea0003800000 */
.L_x_3243:
[----:B------:R-:W-:Y:S05]  /*9420*/  BRA `(.L_x_3245) ;  /* 0xffffffa0000c7947 */ /* 0x000fea000383ffff */
.L_x_3182:
        /* <DEDUP_REMOVED lines=8> */
.L_x_3247:
[----:B------:R-:W-:Y:S05]  /*94b0*/  BSYNC B0 ;  /* 0x0000000000007941 */ /* 0x000fea0003800000 */
.L_x_3246:
        /* <DEDUP_REMOVED lines=10> */
.L_x_3248:
[----:B------:R-:W-:Y:S02]  /*9560*/  MOV R124, 0x1f ;  /* 0x0000001f007c7802 */ /* 0x000fe40000000f00 */
[----:B------:R-:W-:Y:S02]  /*9570*/  MOV R216, R211 ;  /* 0x000000d300d87202 */ /* 0x000fe40000000f00 */
[----:B------:R-:W-:-:S07]  /*9580*/  MOV R214, R212 ;  /* 0x000000d400d67202 */ /* 0x000fce0000000f00 */
[----:B------:R-:W-:Y:S05]  /*9590*/  WARPSYNC.COLLECTIVE R127, `(.L_x_3249) ;  /* 0x000000007f087348 */ /* 0x000fea0003c00000 */
[----:B------:R0:W1:Y:S02]  /*95a0*/  SHFL.UP P3, R212, R216, R217, R218 ;  /* 0x040000d9d8d47389 */ /* 0x00006400000600da */
[----:B01----:R-:W-:Y:S01]  /*95b0*/  ENDCOLLECTIVE ;  /* 0x000000000000791b */ /* 0x003fe20003800000 */
.L_x_3249:
[----:B------:R-:W-:Y:S02]  /*95c0*/  MOV R216, R210 ;  /* 0x000000d200d87202 */ /* 0x000fe40000000f00 */
[----:B------:R-:W-:-:S07]  /*95d0*/  MOV R211, R212 ;  /* 0x000000d400d37202 */ /* 0x000fce0000000f00 */
[----:B------:R-:W-:Y:S05]  /*95e0*/  WARPSYNC.COLLECTIVE R127, `(.L_x_3250) ;  /* 0x000000007f087348 */ /* 0x000fea0003c00000 */
[----:B------:R0:W1:Y:S02]  /*95f0*/  SHFL.UP P3, R212, R216, R217, R218 ;  /* 0x040000d9d8d47389 */ /* 0x00006400000600da */
[----:B01----:R-:W-:Y:S01]  /*9600*/  ENDCOLLECTIVE ;  /* 0x000000000000791b */ /* 0x003fe20003800000 */
.L_x_3250:
[----:B------:R-:W-:Y:S05]  /*9610*/  WARPSYNC.COLLECTIVE R127, `(.L_x_3251) ;  /* 0x000000007f087348 */ /* 0x000fea0003c00000 */
[----:B------:R0:W1:Y:S02]  /*9620*/  SHFL.IDX P3, R130, R126, R125, R124 ;  /* 0x0000007d7e827389 */ /* 0x000064000006007c */
[----:B01----:R-:W-:Y:S01]  /*9630*/  ENDCOLLECTIVE ;  /* 0x000000000000791b */ /* 0x003fe20003800000 */
.L_x_3251:
[----:B------:R-:W-:Y:S02]  /*9640*/  MOV R126, R121 ;  /* 0x00000079007e7202 */ /* 0x000fe40000000f00 */
[----:B------:R-:W-:Y:S02]  /*9650*/  MOV R210, R212 ;  /* 0x000000d400d27202 */ /* 0x000fe40000000f00 */
[----:B------:R-:W-:-:S07]  /*9660*/  MOV R120, R130 ;  /* 0x0000008200787202 */ /* 0x000fce0000000f00 */
[----:B------:R-:W-:Y:S05]  /*9670*/  WARPSYNC.COLLECTIVE R127, `(.L_x_3252) ;  /* 0x000000007f087348 */ /* 0x000fea0003c00000 */
[----:B------:R0:W1:Y:S02]  /*9680*/  SHFL.IDX P3, R130, R126, R125, R124 ;  /* 0x0000007d7e827389 */ /* 0x000064000006007c */
[----:B01----:R-:W-:Y:S01]  /*9690*/  ENDCOLLECTIVE ;  /* 0x000000000000791b */ /* 0x003fe20003800000 */
.L_x_3252:
[----:B------:R-:W-:Y:S02]  /*96a0*/  MOV R126, R122 ;  /* 0x0000007a007e7202 */ /* 0x000fe40000000f00 */
[----:B------:R-:W-:-:S07]  /*96b0*/  MOV R121, R130 ;  /* 0x0000008200797202 */ /* 0x000fce0000000f00 */
[----:B------:R-:W-:Y:S05]  /*96c0*/  WARPSYNC.COLLECTIVE R127, `(.L_x_3253) ;  /* 0x000000007f087348 */ /* 0x000fea0003c00000 */
[----:B------:R0:W1:Y:S02]  /*96d0*/  SHFL.IDX P3, R130, R126, R125, R124 ;  /* 0x0000007d7e827389 */ /* 0x000064000006007c */
[----:B01----:R-:W-:Y:S01]  /*96e0*/  ENDCOLLECTIVE ;  /* 0x000000000000791b */ /* 0x003fe20003800000 */
.L_x_3253:
[----:B------:R-:W-:Y:S02]  /*96f0*/  MOV R126, R123 ;  /* 0x0000007b007e7202 */ /* 0x000fe40000000f00 */
[----:B------:R-:W-:-:S07]  /*9700*/  MOV R122, R130 ;  /* 0x00000082007a7202 */ /* 0x000fce0000000f00 */
[----:B------:R-:W-:Y:S05]  /*9710*/  WARPSYNC.COLLECTIVE R127, `(.L_x_3254) ;  /* 0x000000007f087348 */ /* 0x000fea0003c00000 */
[----:B------:R0:W1:Y:S02]  /*9720*/  SHFL.IDX P3, R130, R126, R125, R124 ;  /* 0x0000007d7e827389 */ /* 0x000064000006007c */
[----:B01----:R-:W-:Y:S01]  /*9730*/  ENDCOLLECTIVE ;  /* 0x000000000000791b */ /* 0x003fe20003800000 */
.L_x_3254:
[----:B------:R-:W-:Y:S01]  /*9740*/  MOV R123, R130 ;  /* 0x00000082007b7202 */ /* 0x000fe20000000f00 */
[----:B------:R-:W-:Y:S06]  /*9750*/  BRA `(.L_x_3255) ;  /* 0xffffff9c00687947 */ /* 0x000fec000383ffff */
.L_x_3184:
[----:B------:R-:W-:Y:S01]  /*9760*/  HFMA2.MMA R249, -RZ, RZ, 0, 5.9604644775390625e-08 ;  /* 0x00000001fff97435 */ /* 0x000fe200000001ff */
[----:B------:R-:W-:Y:S02]  /*9770*/  MOV R128, R252 ;  /* 0x000000fc00807202 */ /* 0x000fe40000000f00 */
[----:B------:R-:W-:Y:S02]  /*9780*/  MOV R130, 0x1f ;  /* 0x0000001f00827802 */ /* 0x000fe40000000f00 */
[----:B------:R-:W-:-:S07]  /*9790*/  MOV R127, 0xffffffff ;  /* 0xffffffff007f7802 */ /* 0x000fce0000000f00 */
[----:B-1----:R-:W-:Y:S05]  /*97a0*/  WARPSYNC.COLLECTIVE R127, `(.L_x_3256) ;  /* 0x000000007f087348 */ /* 0x002fea0003c00000 */
[----:B------:R0:W2:Y:S02]  /*97b0*/  SHFL.DOWN P0, R251, R128, R249, R130 ;  /* 0x080000f980fb7389 */ /* 0x0000a40000000082 */
[----:B012---:R-:W-:Y:S01]  /*97c0*/  ENDCOLLECTIVE ;  /* 0x000000000000791b */ /* 0x007fe20003800000 */
.L_x_3256:
[----:B------:R-:W-:Y:S02]  /*97d0*/  MOV R128, R131 ;  /* 0x0000008300807202 */ /* 0x000fe40000000f00 */
[----:B------:R-:W-:-:S07]  /*97e0*/  MOV R124, R251 ;  /* 0x000000fb007c7202 */ /* 0x000fce0000000f00 */
[----:B------:R-:W-:Y:S05]  /*97f0*/  WARPSYNC.COLLECTIVE R127, `(.L_x_3257) ;  /* 0x000000007f087348 */ /* 0x000fea0003c00000 */
[----:B------:R0:W1:Y:S02]  /*9800*/  SHFL.DOWN P0, R251, R128, R249, R130 ;  /* 0x080000f980fb7389 */ /* 0x0000640000000082 */
[----:B01----:R-:W-:Y:S01]  /*9810*/  ENDCOLLECTIVE ;  /* 0x000000000000791b */ /* 0x003fe20003800000 */
.L_x_3257:
[----:B------:R-:W-:Y:S02]  /*9820*/  MOV R128, R247 ;  /* 0x000000f700807202 */ /* 0x000fe40000000f00 */
[----:B------:R-:W-:-:S07]  /*9830*/  MOV R125, R251 ;  /* 0x000000fb007d7202 */ /* 0x000fce0000000f00 */
[----:B------:R-:W-:Y:S05]  /*9840*/  WARPSYNC.COLLECTIVE R127, `(.L_x_3258) ;  /* 0x000000007f087348 */ /* 0x000fea0003c00000 */
[----:B------:R0:W1:Y:S02]  /*9850*/  SHFL.DOWN P0, R251, R128, R249, R130 ;  /* 0x080000f980fb7389 */ /* 0x0000640000000082 */
[----:B01----:R-:W-:Y:S01]  /*9860*/  ENDCOLLECTIVE ;  /* 0x000000000000791b */ /* 0x003fe20003800000 */
.L_x_3258:
[----:B------:R-:W-:Y:S02]  /*9870*/  MOV R128, R250 ;  /* 0x000000fa00807202 */ /* 0x000fe40000000f00 */
[----:B------:R-:W-:-:S07]  /*9880*/  MOV R126, R251 ;  /* 0x000000fb007e7202 */ /* 0x000fce0000000f00 */
[----:B------:R-:W-:Y:S05]  /*9890*/  WARPSYNC.COLLECTIVE R127, `(.L_x_3259) ;  /* 0x000000007f087348 */ /* 0x000fea0003c00000 */
[----:B------:R0:W1:Y:S02]  /*98a0*/  SHFL.DOWN P0, R251, R128, R249, R130 ;  /* 0x080000f980fb7389 */ /* 0x0000640000000082 */
[----:B01----:R-:W-:Y:S01]  /*98b0*/  ENDCOLLECTIVE ;  /* 0x000000000000791b */ /* 0x003fe20003800000 */
.L_x_3259:
[----:B------:R-:W-:Y:S05]  /*98c0*/  BRA `(.L_x_3260) ;  /* 0xffffffb0006c7947 */ /* 0x000fea000383ffff */
.L_x_3187:
        /* <DEDUP_REMOVED lines=8> */
.L_x_3262:
[----:B------:R-:W-:Y:S05]  /*9950*/  BSYNC B0 ;  /* 0x0000000000007941 */ /* 0x000fea0003800000 */
.L_x_3261:
        /* <DEDUP_REMOVED lines=8> */
.L_x_3263:
[----:B------:R-:W-:Y:S02]  /*99e0*/  MOV R128, R247 ;  /* 0x000000f700807202 */ /* 0x000fe40000000f00 */
[----:B------:R-:W-:-:S07]  /*99f0*/  MOV R124, R251 ;  /* 0x000000fb007c7202 */ /* 0x000fce0000000f00 */
[----:B------:R-:W-:Y:S05]  /*9a00*/  WARPSYNC.COLLECTIVE R127, `(.L_x_3264) ;  /* 0x000000007f087348 */ /* 0x000fea0003c00000 */
[----:B------:R0:W1:Y:S02]  /*9a10*/  SHFL.DOWN P0, R251, R128, R249, R130 ;  /* 0x080000f980fb7389 */ /* 0x0000640000000082 */
[----:B01----:R-:W-:Y:S01]  /*9a20*/  ENDCOLLECTIVE ;  /* 0x000000000000791b */ /* 0x003fe20003800000 */
.L_x_3264:
[----:B------:R-:W-:Y:S02]  /*9a30*/  MOV R128, R250 ;  /* 0x000000fa00807202 */ /* 0x000fe40000000f00 */
[----:B------:R-:W-:-:S07]  /*9a40*/  MOV R126, R251 ;  /* 0x000000fb007e7202 */ /* 0x000fce0000000f00 */
[----:B------:R-:W-:Y:S05]  /*9a50*/  WARPSYNC.COLLECTIVE R127, `(.L_x_3265) ;  /* 0x000000007f087348 */ /* 0x000fea0003c00000 */
[----:B------:R0:W1:Y:S02]  /*9a60*/  SHFL.DOWN P0, R251, R128, R249, R130 ;  /* 0x080000f980fb7389 */ /* 0x0000640000000082 */
[----:B01----:R-:W-:Y:S01]  /*9a70*/  ENDCOLLECTIVE ;  /* 0x000000000000791b */ /* 0x003fe20003800000 */
.L_x_3265:
[----:B------:R-:W-:Y:S05]  /*9a80*/  BRA `(.L_x_3266) ;  /* 0xffffffb000507947 */ /* 0x000fea000383ffff */
.L_x_3190:
        /* <DEDUP_REMOVED lines=8> */
.L_x_3268:
[----:B------:R-:W-:Y:S05]  /*9b10*/  BSYNC B0 ;  /* 0x0000000000007941 */ /* 0x000fea0003800000 */
.L_x_3267:
        /* <DEDUP_REMOVED lines=8> */
.L_x_3269:
[----:B------:R-:W-:Y:S02]  /*9ba0*/  MOV R128, R247 ;  /* 0x000000f700807202 */ /* 0x000fe40000000f00 */
[----:B------:R-:W-:-:S07]  /*9bb0*/  MOV R124, R251 ;  /* 0x000000fb007c7202 */ /* 0x000fce0000000f00 */
[----:B------:R-:W-:Y:S05]  /*9bc0*/  WARPSYNC.COLLECTIVE R127, `(.L_x_3270) ;  /* 0x000000007f087348 */ /* 0x000fea0003c00000 */
[----:B------:R0:W1:Y:S02]  /*9bd0*/  SHFL.DOWN P0, R251, R128, R249, R130 ;  /* 0x080000f980fb7389 */ /* 0x0000640000000082 */
[----:B01----:R-:W-:Y:S01]  /*9be0*/  ENDCOLLECTIVE ;  /* 0x000000000000791b */ /* 0x003fe20003800000 */
.L_x_3270:
[----:B------:R-:W-:Y:S02]  /*9bf0*/  MOV R128, R250 ;  /* 0x000000fa00807202 */ /* 0x000fe40000000f00 */
[----:B------:R-:W-:-:S07]  /*9c00*/  MOV R126, R251 ;  /* 0x000000fb007e7202 */ /* 0x000fce0000000f00 */
[----:B------:R-:W-:Y:S05]  /*9c10*/  WARPSYNC.COLLECTIVE R127, `(.L_x_3271) ;  /* 0x000000007f087348 */ /* 0x000fea0003c00000 */
[----:B------:R0:W1:Y:S02]  /*9c20*/  SHFL.DOWN P0, R251, R128, R249, R130 ;  /* 0x080000f980fb7389 */ /* 0x0000640000000082 */
[----:B01----:R-:W-:Y:S01]  /*9c30*/  ENDCOLLECTIVE ;  /* 0x000000000000791b */ /* 0x003fe20003800000 */
.L_x_3271:
[----:B------:R-:W-:Y:S05]  /*9c40*/  BRA `(.L_x_3272) ;  /* 0xffffffb000347947 */ /* 0x000fea000383ffff */
.L_x_3193:
        /* <DEDUP_REMOVED lines=8> */
.L_x_3274:
[----:B------:R-:W-:Y:S05]  /*9cd0*/  BSYNC B0 ;  /* 0x0000000000007941 */ /* 0x000fea0003800000 */
.L_x_3273:
        /* <DEDUP_REMOVED lines=8> */
.L_x_3275:
[----:B------:R-:W-:Y:S02]  /*9d60*/  MOV R128, R247 ;  /* 0x000000f700807202 */ /* 0x000fe40000000f00 */
[----:B------:R-:W-:-:S07]  /*9d70*/  MOV R124, R251 ;  /* 0x000000fb007c7202 */ /* 0x000fce0000000f00 */
[----:B------:R-:W-:Y:S05]  /*9d80*/  WARPSYNC.COLLECTIVE R127, `(.L_x_3276) ;  /* 0x000000007f087348 */ /* 0x000fea0003c00000 */
[----:B------:R0:W1:Y:S02]  /*9d90*/  SHFL.DOWN P0, R251, R128, R249, R130 ;  /* 0x080000f980fb7389 */ /* 0x0000640000000082 */
[----:B01----:R-:W-:Y:S01]  /*9da0*/  ENDCOLLECTIVE ;  /* 0x000000000000791b */ /* 0x003fe20003800000 */
.L_x_3276:
[----:B------:R-:W-:Y:S02]  /*9db0*/  MOV R128, R250 ;  /* 0x000000fa00807202 */ /* 0x000fe40000000f00 */
[----:B------:R-:W-:-:S07]  /*9dc0*/  MOV R126, R251 ;  /* 0x000000fb007e7202 */ /* 0x000fce0000000f00 */
[----:B------:R-:W-:Y:S05]  /*9dd0*/  WARPSYNC.COLLECTIVE R127, `(.L_x_3277) ;  /* 0x000000007f087348 */ /* 0x000fea0003c00000 */
[----:B------:R0:W1:Y:S02]  /*9de0*/  SHFL.DOWN P0, R251, R128, R249, R130 ;  /* 0x080000f980fb7389 */ /* 0x0000640000000082 */
[----:B01----:R-:W-:Y:S01]  /*9df0*/  ENDCOLLECTIVE ;  /* 0x000000000000791b */ /* 0x003fe20003800000 */
.L_x_3277:
[----:B------:R-:W-:Y:S05]  /*9e00*/  BRA `(.L_x_3278) ;  /* 0xffffffb000187947 */ /* 0x000fea000383ffff */
.L_x_3196:
        /* <DEDUP_REMOVED lines=8> */
.L_x_3280:
[----:B------:R-:W-:Y:S05]  /*9e90*/  BSYNC B0 ;  /* 0x0000000000007941 */ /* 0x000fea0003800000 */
.L_x_3279:
        /* <DEDUP_REMOVED lines=8> */
.L_x_3281:
[----:B------:R-:W-:Y:S02]  /*9f20*/  MOV R128, R247 ;  /* 0x000000f700807202 */ /* 0x000fe40000000f00 */
[----:B------:R-:W-:-:S07]  /*9f30*/  MOV R125, R251 ;  /* 0x000000fb007d7202 */ /* 0x000fce0000000f00 */
[----:B------:R-:W-:Y:S05]  /*9f40*/  WARPSYNC.COLLECTIVE R127, `(.L_x_3282) ;  /* 0x000000007f087348 */ /* 0x000fea0003c00000 */
[----:B------:R0:W1:Y:S02]  /*9f50*/  SHFL.DOWN P0, R251, R128, R249, R130 ;  /* 0x080000f980fb7389 */ /* 0x0000640000000082 */
[----:B01----:R-:W-:Y:S01]  /*9f60*/  ENDCOLLECTIVE ;  /* 0x000000000000791b */ /* 0x003fe20003800000 */
.L_x_3282:
[----:B------:R-:W-:Y:S02]  /*9f70*/  MOV R128, R250 ;  /* 0x000000fa00807202 */ /* 0x000fe40000000f00 */
[----:B------:R-:W-:-:S07]  /*9f80*/  MOV R126, R251 ;  /* 0x000000fb007e7202 */ /* 0x000fce0000000f00 */
[----:B------:R-:W-:Y:S05]  /*9f90*/  WARPSYNC.COLLECTIVE R127, `(.L_x_3283) ;  /* 0x000000007f087348 */ /* 0x000fea0003c00000 */
[----:B------:R0:W1:Y:S02]  /*9fa0*/  SHFL.DOWN P0, R251, R128, R249, R130 ;  /* 0x080000f980fb7389 */ /* 0x0000640000000082 */
[----:B01----:R-:W-:Y:S01]  /*9fb0*/  ENDCOLLECTIVE ;  /* 0x000000000000791b */ /* 0x003fe20003800000 */
.L_x_3283:
[----:B------:R-:W-:Y:S05]  /*9fc0*/  BRA `(.L_x_3284) ;  /* 0xffffffac00fc7947 */ /* 0x000fea000383ffff */
.L_x_3199:
        /* <DEDUP_REMOVED lines=8> */
.L_x_3286:
[----:B------:R-:W-:Y:S05]  /*a050*/  BSYNC B0 ;  /* 0x0000000000007941 */ /* 0x000fea0003800000 */
.L_x_3285:
[----:B------:R-:W-:Y:S01]  /*a060*/  HFMA2.MMA R125, -RZ, RZ, 0, 0 ;  /* 0x00000000ff7d7435 */ /* 0x000fe200000001ff */
[----:B------:R-:W-:Y:S01]  /*a070*/  MOV R126, R131 ;  /* 0x00000083007e7202 */ /* 0x000fe20000000f00 */
[----:B------:R-:W-:Y:S01]  /*a080*/  HFMA2.MMA R249, -RZ, RZ, 0, 5.9604644775390625e-08 ;  /* 0x00000001fff97435 */ /* 0x000fe200000001ff */
[----:B------:R-:W-:Y:S02]  /*a090*/  MOV R124, 0x1f ;  /* 0x0000001f007c7802 */ /* 0x000fe40000000f00 */
[----:B------:R-:W-:Y:S02]  /*a0a0*/  MOV R127, 0xffffffff ;  /* 0xffffffff007f7802 */ /* 0x000fe40000000f00 */
[----:B------:R-:W-:-:S07]  /*a0b0*/  MOV R245, R130 ;  /* 0x0000008200f57202 */ /* 0x000fce0000000f00 */
[----:B------:R-:W-:Y:S05]  /*a0c0*/  WARPSYNC.COLLECTIVE R127, `(.L_x_3287) ;  /* 0x000000007f087348 */ /* 0x000fea0003c00000 */
[----:B------:R0:W1:Y:S02]  /*a0d0*/  SHFL.IDX P3, R130, R126, R125, R124 ;  /* 0x0000007d7e827389 */ /* 0x000064000006007c */
[----:B01----:R-:W-:Y:S01]  /*a0e0*/  ENDCOLLECTIVE ;  /* 0x000000000000791b */ /* 0x003fe20003800000 */
.L_x_3287:
[----:B------:R-:W-:Y:S02]  /*a0f0*/  MOV R126, R247 ;  /* 0x000000f7007e7202 */ /* 0x000fe40000000f00 */
[----:B------:R-:W-:-:S07]  /*a100*/  MOV R246, R130 ;  /* 0x0000008200f67202 */ /* 0x000fce0000000f00 */
[----:B------:R-:W-:Y:S05]  /*a110*/  WARPSYNC.COLLECTIVE R127, `(.L_x_3288) ;  /* 0x000000007f087348 */ /* 0x000fea0003c00000 */
[----:B------:R0:W1:Y:S02]  /*a120*/  SHFL.IDX P3, R130, R126, R125, R124 ;  /* 0x0000007d7e827389 */ /* 0x000064000006007c */
[----:B01----:R-:W-:Y:S01]  /*a130*/  ENDCOLLECTIVE ;  /* 0x000000000000791b */ /* 0x003fe20003800000 */
.L_x_3288:
[-C--:B------:R-:W-:Y:S01]  /*a140*/  FMUL.FTZ R128, R110, R246.reuse ;  /* 0x000000f66e807220 */ /* 0x080fe20000410000 */
[----:B------:R-:W-:-:S03]  /*a150*/  FMUL.FTZ R129, R111, R246 ;  /* 0x000000f66f817220 */ /* 0x000fc60000410000 */
[-C--:B------:R-:W-:Y:S01]  /*a160*/  FFMA.FTZ R241, R111, R245.reuse, R128 ;  /* 0x000000f56ff17223 */ /* 0x080fe20000010080 */
[----:B------:R-:W-:Y:S01]  /*a170*/  MOV R128, R252 ;  /* 0x000000fc00807202 */ /* 0x000fe20000000f00 */
[----:B------:R-:W-:Y:S01]  /*a180*/  FFMA.FTZ R242, R110, R245, -R129 ;  /* 0x000000f56ef27223 */ /* 0x000fe20000010881 */
[----:B------:R-:W-:Y:S02]  /*a190*/  MOV R126, R250 ;  /* 0x000000fa007e7202 */ /* 0x000fe40000000f00 */
[----:B------:R-:W-:-:S07]  /*a1a0*/  MOV R243, R130 ;  /* 0x0000008200f37202 */ /* 0x000fce0000000f00 */
[----:B------:R-:W-:Y:S05]  /*a1b0*/  WARPSYNC.COLLECTIVE R127, `(.L_x_3289) ;  /* 0x000000007f087348 */ /* 0x000fea0003c00000 */
[----:B------:R0:W1:Y:S02]  /*a1c0*/  SHFL.IDX P3, R130, R126, R125, R124 ;  /* 0x0000007d7e827389 */ /* 0x000064000006007c */
[----:B01----:R-:W-:Y:S01]  /*a1d0*/  ENDCOLLECTIVE ;  /* 0x000000000000791b */ /* 0x003fe20003800000 */
.L_x_3289:
[----:B------:R-:W-:Y:S02]  /*a1e0*/  MOV R126, R108 ;  /* 0x0000006c007e7202 */ /* 0x000fe40000000f00 */
[----:B------:R-:W-:Y:S02]  /*a1f0*/  MOV R244, R130 ;  /* 0x0000008200f47202 */ /* 0x000fe40000000f00 */
[----:B------:R-:W-:-:S07]  /*a200*/  MOV R130, 0x1f ;  /* 0x0000001f00827802 */ /* 0x000fce0000000f00 */
[----:B------:R-:W-:Y:S05]  /*a210*/  WARPSYNC.COLLECTIVE R127, `(.L_x_3290) ;  /* 0x000000007f087348 */ /* 0x000fea0003c00000 */
[----:B------:R0:W1:Y:S02]  /*a220*/  SHFL.DOWN P0, R251, R128, R249, R130 ;  /* 0x080000f980fb7389 */ /* 0x0000640000000082 */
[----:B01----:R-:W-:Y:S01]  /*a230*/  ENDCOLLECTIVE ;  /* 0x000000000000791b */ /* 0x003fe20003800000 */
.L_x_3290:
[----:B------:R-:W-:Y:S02]  /*a240*/  MOV R128, R131 ;  /* 0x0000008300807202 */ /* 0x000fe40000000f00 */
[----:B------:R-:W-:-:S07]  /*a250*/  MOV R248, R251 ;  /* 0x000000fb00f87202 */ /* 0x000fce0000000f00 */
[----:B------:R-:W-:Y:S05]  /*a260*/  WARPSYNC.COLLECTIVE R127, `(.L_x_3291) ;  /* 0x000000007f087348 */ /* 0x000fea0003c00000 */
[----:B------:R0:W1:Y:S02]  /*a270*/  SHFL.DOWN P0, R251, R128, R249, R130 ;  /* 0x080000f980fb7389 */ /* 0x0000640000000082 */
[----:B01----:R-:W-:Y:S01]  /*a280*/  ENDCOLLECTIVE ;  /* 0x000000000000791b */ /* 0x003fe20003800000 */
.L_x_3291:
[----:B------:R-:W-:Y:S01]  /*a290*/  MOV R128, R247 ;  /* 0x000000f700807202 */ /* 0x000fe20000000f00 */
[-C--:B------:R-:W-:Y:S01]  /*a2a0*/  FMUL.FTZ R247, R109, R246.reuse ;  /* 0x000000f66df77220 */ /* 0x080fe20000410000 */
[----:B------:R-:W-:Y:S01]  /*a2b0*/  FMUL.FTZ R246, R108, R246 ;  /* 0x000000f66cf67220 */ /* 0x000fe20000410000 */
[----:B------:R-:W-:-:S07]  /*a2c0*/  MOV R131, R251 ;  /* 0x000000fb00837202 */ /* 0x000fce0000000f00 */
[----:B------:R-:W-:Y:S05]  /*a2d0*/  WARPSYNC.COLLECTIVE R127, `(.L_x_3292) ;  /* 0x000000007f087348 */ /* 0x000fea0003c00000 */
[----:B------:R0:W1:Y:S02]  /*a2e0*/  SHFL.DOWN P0, R251, R128, R249, R130 ;  /* 0x080000f980fb7389 */ /* 0x0000640000000082 */
[----:B01----:R-:W-:Y:S01]  /*a2f0*/  ENDCOLLECTIVE ;  /* 0x000000000000791b */ /* 0x003fe20003800000 */
.L_x_3292:
[----:B------:R-:W-:Y:S02]  /*a300*/  MOV R128, R250 ;  /* 0x000000fa00807202 */ /* 0x000fe40000000f00 */
[----:B------:R-:W-:-:S07]  /*a310*/  MOV R129, R251 ;  /* 0x000000fb00817202 */ /* 0x000fce0000000f00 */
[----:B------:R-:W-:Y:S05]  /*a320*/  WARPSYNC.COLLECTIVE R127, `(.L_x_3293) ;  /* 0x000000007f087348 */ /* 0x000fea0003c00000 */
[----:B------:R0:W1:Y:S02]  /*a330*/  SHFL.DOWN P0, R251, R128, R249, R130 ;  /* 0x080000f980fb7389 */ /* 0x0000640000000082 */
[----:B01----:R-:W-:Y:S01]  /*a340*/  ENDCOLLECTIVE ;  /* 0x000000000000791b */ /* 0x003fe20003800000 */
.L_x_3293:
[----:B------:R-:W-:Y:S05]  /*a350*/  WARPSYNC.COLLECTIVE R127, `(.L_x_3294) ;  /* 0x000000007f087348 */ /* 0x000fea0003c00000 */
[----:B------:R0:W1:Y:S02]  /*a360*/  SHFL.IDX P3, R130, R126, R125, R124 ;  /* 0x0000007d7e827389 */ /* 0x000064000006007c */
[----:B01----:R-:W-:Y:S01]  /*a370*/  ENDCOLLECTIVE ;  /* 0x000000000000791b */ /* 0x003fe20003800000 */
.L_x_3294:
[----:B------:R-:W-:Y:S02]  /*a380*/  MOV R126, R109 ;  /* 0x0000006d007e7202 */ /* 0x000fe40000000f00 */
[----:B------:R-:W-:Y:S02]  /*a390*/  MOV R128, R251 ;  /* 0x000000fb00807202 */ /* 0x000fe40000000f00 */
[----:B------:R-:W-:-:S07]  /*a3a0*/  MOV R250, R130 ;  /* 0x0000008200fa7202 */ /* 0x000fce0000000f00 */
[----:B------:R-:W-:Y:S05]  /*a3b0*/  WARPSYNC.COLLECTIVE R127, `(.L_x_3295) ;  /* 0x000000007f087348 */ /* 0x000fea0003c00000 */
[----:B------:R0:W1:Y:S02]  /*a3c0*/  SHFL.IDX P3, R130, R126, R125, R124 ;  /* 0x0000007d7e827389 */ /* 0x000064000006007c */
[----:B01----:R-:W-:Y:S01]  /*a3d0*/  ENDCOLLECTIVE ;  /* 0x000000000000791b */ /* 0x003fe20003800000 */
.L_x_3295:
[----:B------:R-:W-:Y:S02]  /*a3e0*/  MOV R126, R110 ;  /* 0x0000006e007e7202 */ /* 0x000fe40000000f00 */
[----:B------:R-:W-:-:S07]  /*a3f0*/  MOV R251, R130 ;  /* 0x0000008200fb7202 */ /* 0x000fce0000000f00 */
[----:B------:R-:W-:Y:S05]  /*a400*/  WARPSYNC.COLLECTIVE R127, `(.L_x_3296) ;  /* 0x000000007f087348 */ /* 0x000fea0003c00000 */
[----:B------:R0:W1:Y:S02]  /*a410*/  SHFL.IDX P3, R130, R126, R125, R124 ;  /* 0x0000007d7e827389 */ /* 0x000064000006007c */
[----:B01----:R-:W-:Y:S01]  /*a420*/  ENDCOLLECTIVE ;  /* 0x000000000000791b */ /* 0x003fe20003800000 */
.L_x_3296:
[----:B------:R-:W-:Y:S02]  /*a430*/  MOV R126, R111 ;  /* 0x0000006f007e7202 */ /* 0x000fe40000000f00 */
[----:B------:R-:W-:-:S07]  /*a440*/  MOV R249, R130 ;  /* 0x0000008200f97202 */ /* 0x000fce0000000f00 */
[----:B------:R-:W-:Y:S05]  /*a450*/  WARPSYNC.COLLECTIVE R127, `(.L_x_3297) ;  /* 0x000000007f087348 */ /* 0x000fea0003c00000 */
[----:B------:R0:W1:Y:S02]  /*a460*/  SHFL.IDX P3, R130, R126, R125, R124 ;  /* 0x0000007d7e827389 */ /* 0x000064000006007c */
[----:B01----:R-:W-:Y:S01]  /*a470*/  ENDCOLLECTIVE ;  /* 0x000000000000791b */ /* 0x003fe20003800000 */
.L_x_3297:
[----:B------:R-:W-:Y:S05]  /*a480*/  BRA `(.L_x_3298) ;  /* 0xffffffac00587947 */ /* 0x000fea000383ffff */
.L_x_3299:
        /* <DEDUP_REMOVED lines=15> */
.L_x_18917:


//--------------------- .text._Z25selective_scan_bwd_kernelI32Selective_Scan_bwd_kernel_traitsILi128ELi16ELb1ELb0ELb0ELb0ELb1EfN3c107complexIfEEEEv12SSMParamsBwd --------------------------
	.section	.text._Z25selective_scan_bwd_kernelI32Selective_Scan_bwd_kernel_traitsILi128ELi16ELb1ELb0ELb0ELb0ELb1EfN3c107complexIfEEEEv12SSMParamsBwd,"ax",@progbits
	.align	128
        .global         _Z25selective_scan_bwd_kernelI32Selective_Scan_bwd_kernel_traitsILi128ELi16ELb1ELb0ELb0ELb0ELb1EfN3c107complexIfEEEEv12SSMParamsBwd
        .type           _Z25selective_scan_bwd_kernelI32Selective_Scan_bwd_kernel_traitsILi128ELi16ELb1ELb0ELb0ELb0ELb1EfN3c107complexIfEEEEv12SSMParamsBwd,@function
        .size           _Z25selective_scan_bwd_kernelI32Selective_Scan_bwd_kernel_traitsILi128ELi16ELb1ELb0ELb0ELb0ELb1EfN3c107complexIfEEEEv12SSMParamsBwd,(.L_x_18918 - _Z25selective_scan_bwd_kernelI32Selective_Scan_bwd_kernel_traitsILi128ELi16ELb1ELb0ELb0ELb0ELb1EfN3c107complexIfEEEEv12SSMParamsBwd)
        .other          _Z25selective_scan_bwd_kernelI32Selective_Scan_bwd_kernel_traitsILi128ELi16ELb1ELb0ELb0ELb0ELb1EfN3c107complexIfEEEEv12SSMParamsBwd,@"STO_CUDA_ENTRY STV_DEFAULT"
_Z25selective_scan_bwd_kernelI32Selective_Scan_bwd_kernel_traitsILi128ELi16ELb1ELb0ELb0ELb0ELb1EfN3c107complexIfEEEEv12SSMParamsBwd:
.text._Z25selective_scan_bwd_kernelI32Selective_Scan_bwd_kernel_traitsILi128ELi16ELb1ELb0ELb0ELb0ELb1EfN3c107complexIfEEEEv12SSMParamsBwd:
        /* <DEDUP_REMOVED lines=35> */
[----:B------:R-:W-:Y:S02]  /*0230*/  UISETP.NE.U32.AND UP1, UPT, UR22, URZ, UPT ;  /* 0x0000003f1600728c */ /* 0x000fe4000bf25070 */
[----:B------:R-:W-:Y:S02]  /*0240*/  UISETP.NE.U32.AND UP2, UPT, UR24, URZ, UPT ;  /* 0x0000003f1800728c */ /* 0x000fe4000bf45070 */
[----:B------:R-:W-:Y:S02]  /*0250*/  UISETP.NE.AND.EX UP0, UPT, UR5, URZ, UPT, UP0 ;  /* 0x0000003f0500728c */ /* 0x000fe4000bf05300 */
[----:B------:R-:W-:-:S02]  /*0260*/  UIMAD UR6, UR9, UR15, UR4 ;  /* 0x0000000f090672a4 */ /* 0x000fc4000f8e0204 */
[----:B------:R-:W-:Y:S01]  /*0270*/  UISETP.NE.AND.EX UP1, UPT, UR23, URZ, UPT, UP1 ;  /* 0x0000003f1700728c */ /* 0x000fe2000bf25310 */
[----:B------:R-:W-:Y:S01]  /*0280*/  ULDC.64 UR4, c[0x0][0x290] ;  /* 0x0000a40000047ab9 */ /* 0x000fe20000000a00 */
[----:B------:R-:W-:Y:S02]  /*0290*/  UIMAD.WIDE.U32 UR12, UR9, UR14, URZ ;  /* 0x0000000e090c72a5 */ /* 0x000fe4000f8e003f */
[----:B------:R-:W-:Y:S02]  /*02a0*/  UISETP.NE.AND.EX UP2, UPT, UR25, URZ, UPT, UP2 ;  /* 0x0000003f1900728c */ /* 0x000fe4000bf45320 */
[----:B------:R-:W-:Y:S02]  /*02b0*/  UIMAD.WIDE.U32 UR14, UR9, UR4, URZ ;  /* 0x00000004090e72a5 */ /* 0x000fe4000f8e003f */
[----:B------:R-:W-:Y:S02]  /*02c0*/  UIMAD UR4, UR10, UR4, URZ ;  /* 0x000000040a0472a4 */ /* 0x000fe4000f8e023f */
[----:B------:R-:W-:-:S02]  /*02d0*/  UIMAD UR11, UR10, UR20, URZ ;  /* 0x000000140a0b72a4 */ /* 0x000fc4000f8e023f */
[----:B------:R-:W-:Y:S02]  /*02e0*/  UIMAD UR18, UR9, UR5, UR4 ;  /* 0x00000005091272a4 */ /* 0x000fe4000f8e0204 */
[----:B------:R-:W-:Y:S02]  /*02f0*/  UIMAD.WIDE.U32 UR4, UR9, UR20, URZ ;  /* 0x00000014090472a5 */ /* 0x000fe4000f8e003f */
[----:B------:R-:W-:Y:S01]  /*0300*/  UIMAD UR32, UR9, UR21, UR11 ;  /* 0x00000015092072a4 */ /* 0x000fe2000f8e020b */
[----:B------:R-:W-:Y:S01]  /*0310*/  UMOV UR20, URZ ;  /* 0x0000003f00147c82 */ /* 0x000fe20008000000 */
[----:B------:R-:W-:Y:S01]  /*0320*/  @UP1 ULEA UR20, UP3, UR7, UR22, 0x2 ;  /* 0x0000001607141291 */ /* 0x000fe2000f86103f */
[----:B------:R-:W-:Y:S02]  /*0330*/  UMOV UR21, URZ ;  /* 0x0000003f00157c82 */ /* 0x000fe40008000000 */
[----:B------:R-:W-:Y:S01]  /*0340*/  UMOV UR22, URZ ;  /* 0x0000003f00167c82 */ /* 0x000fe20008000000 */
[----:B------:R-:W-:-:S02]  /*0350*/  @UP2 ULEA UR22, UP4, UR7, UR24, 0x2 ;  /* 0x0000001807162291 */ /* 0x000fc4000f88103f */
[----:B------:R-:W-:Y:S02]  /*0360*/  @UP1 ULEA.HI.X UR21, UR7, UR23, UR8, 0x2, UP3 ;  /* 0x0000001707151291 */ /* 0x000fe400098f1408 */
[----:B------:R-:W-:Y:S01]  /*0370*/  UIADD3 UR13, UR13, UR6, URZ ;  /* 0x000000060d0d7290 */ /* 0x000fe2000fffe03f */
[----:B------:R-:W-:Y:S01]  /*0380*/  UMOV UR23, URZ ;  /* 0x0000003f00177c82 */ /* 0x000fe20008000000 */
[----:B------:R-:W-:Y:S02]  /*0390*/  @UP2 ULEA.HI.X UR23, UR7, UR25, UR8, 0x2, UP4 ;  /* 0x0000001907172291 */ /* 0x000fe4000a0f1408 */
[----:B------:R-:W-:Y:S01]  /*03a0*/  UIMAD UR6, UR8, UR26, URZ ;  /* 0x0000001a080672a4 */ /* 0x000fe2000f8e023f */
[----:B------:R-:W-:Y:S01]  /*03b0*/  ULDC.64 UR24, c[0x0][0x288] ;  /* 0x0000a20000187ab9 */ /* 0x000fe20000000a00 */
[----:B------:R-:W-:Y:S02]  /*03c0*/  UIADD3 UR15, UR15, UR18, URZ ;  /* 0x000000120f0f7290 */ /* 0x000fe4000fffe03f */
[----:B------:R-:W-:-:S02]  /*03d0*/  UIMAD UR11, UR8, UR24, URZ ;  /* 0x00000018080b72a4 */ /* 0x000fc4000f8e023f */
[----:B------:R-:W-:Y:S02]  /*03e0*/  UIMAD.WIDE.U32 UR18, UR7, UR24, UR12 ;  /* 0x00000018071272a5 */ /* 0x000fe4000f8e000c */
[----:B------:R-:W-:Y:S02]  /*03f0*/  UIMAD UR30, UR7, UR25, UR11 ;  /* 0x00000019071e72a4 */ /* 0x000fe4000f8e020b */
[----:B------:R-:W-:Y:S01]  /*0400*/  UIMAD UR31, UR7, UR27, UR6 ;  /* 0x0000001b071f72a4 */ /* 0x000fe2000f8e0206 */
[----:B------:R-:W-:Y:S01]  /*0410*/  ULDC.64 UR24, c[0x0][0x330] ;  /* 0x0000cc0000187ab9 */ /* 0x000fe20000000a00 */
[----:B------:R-:W-:Y:S02]  /*0420*/  UIMAD.WIDE.U32 UR26, UR7, UR26, UR14 ;  /* 0x0000001a071a72a5 */ /* 0x000fe4000f8e000e */
[----:B------:R-:W-:Y:S02]  /*0430*/  UIMAD UR6, UR8, UR24, URZ ;  /* 0x00000018080672a4 */ /* 0x000fe4000f8e023f */
        /* <DEDUP_REMOVED lines=9> */
[----:B------:R-:W-:Y:S02]  /*04d0*/  UIADD3 UR5, UR5, UR32, URZ ;  /* 0x0000002005057290 */ /* 0x000fe4000fffe03f */
[----:B------:R-:W-:Y:S02]  /*04e0*/  ULEA UR27, UP1, UR29, UR14, 0x2 ;  /* 0x0000000e1d1b7291 */ /* 0x000fe4000f82103f */
[----:B------:R-:W-:Y:S02]  /*04f0*/  ULEA UR14, UP2, UR6, UR12, 0x2 ;  /* 0x0000000c060e7291 */ /* 0x000fe4000f84103f */
[----:B------:R-:W-:Y:S02]  /*0500*/  UIMAD.WIDE.U32 UR24, UR7, UR24, UR4 ;  /* 0x00000018071872a5 */ /* 0x000fe4000f8e0004 */
[----:B------:R-:W-:Y:S02]  /*0510*/  ULEA.HI.X UR29, UR29, UR15, UR18, 0x2, UP1 ;  /* 0x0000000f1d1d7291 */ /* 0x000fe400088f1412 */
[----:B------:R-:W-:-:S02]  /*0520*/  ULEA.HI.X UR15, UR6, UR13, UR26, 0x2, UP2 ;  /* 0x0000000d060f7291 */ /* 0x000fc400090f141a */
[----:B------:R-:W-:Y:S01]  /*0530*/  UIADD3 UR11, UP2, UR11, UR24, URZ ;  /* 0x000000180b0b7290 */ /* 0x000fe2000ff5e03f */
[----:B------:R-:W-:Y:S01]  /*0540*/  @UP0 ULDC UR6, c[0x0][0x214] ;  /* 0x0000850000060ab9 */ /* 0x000fe20000000800 */
[----:B------:R-:W-:Y:S02]  /*0550*/  UISETP.GE.AND UP1, UPT, UR33, 0x1, UPT ;  /* 0x000000012100788c */ /* 0x000fe4000bf26270 */
[----:B------:R-:W-:Y:S01]  /*0560*/  @UP0 UIMAD UR6, UR9, UR6, UR7 ;  /* 0x00000006090602a4 */ /* 0x000fe2000f8e0207 */
[----:B------:R-:W-:Y:S01]  /*0570*/  ULDC.64 UR18, c[0x0][0x3b8] ;  /* 0x0000ee0000127ab9 */ /* 0x000fe20000000a00 */
[----:B------:R-:W-:Y:S02]  /*0580*/  UIADD3.X UR49, UR28, UR25, UR49, UP2, !UPT ;  /* 0x000000191c317290 */ /* 0x000fe400097fe431 */
[----:B------:R-:W-:Y:S01]  /*0590*/  @UP0 UIMAD UR6, UR6, UR33, URZ ;  /* 0x00000021060602a4 */ /* 0x000fe2000f8e023f */
        /* <DEDUP_REMOVED lines=20> */
[----:B------:R-:W-:Y:S01]  /*06e0*/  ULDC UR11, c[0x0][0x224] ;  /* 0x00008900000b7ab9 */ /* 0x000fe20000000800 */
[----:B------:R-:W-:Y:S01]  /*06f0*/  UMOV UR12, UR27 ;  /* 0x0000001b000c7c82 */ /* 0x000fe20008000000 */
[----:B-1----:R-:W-:-:S03]  /*0700*/  ULEA UR6, UR13, UR6, 0x18 ;  /* 0x000000060d067291 */ /* 0x002fc6000f8ec03f */
[----:B------:R-:W-:-:S03]  /*0710*/  UMOV UR13, UR29 ;  /* 0x0000001d000d7c82 */ /* 0x000fc60008000000 */
[----:B------:R-:W-:Y:S02]  /*0720*/  MOV R128, UR6 ;  /* 0x0000000600807c02 */ /* 0x000fe40008000f00 */
[----:B0-----:R-:W-:Y:S02]  /*0730*/  SHF.R.S32.HI R0, RZ, 0x1f, R129 ;  /* 0x0000001fff007819 */ /* 0x001fe40000011481 */
[----:B------:R-:W-:Y:S02]  /*0740*/  SHF.L.U32 R127, R129, 0x2, RZ ;  /* 0x00000002817f7819 */ /* 0x000fe400000006ff */
[----:B------:R-:W-:Y:S02]  /*0750*/  LEA.HI R0, R0, R129, RZ, 0x5 ;  /* 0x0000008100007211 */ /* 0x000fe400078f28ff */
[----:B------:R-:W-:Y:S02]  /*0760*/  LOP3.LUT R127, R127, 0xffffff80, RZ, 0xc0, !PT ;  /* 0xffffff807f7f7812 */ /* 0x000fe400078ec0ff */
[----:B------:R-:W-:-:S04]  /*0770*/  SHF.R.S32.HI R3, RZ, 0x5, R0 ;  /* 0x00000005ff037819 */ /* 0x000fc80000011400 */
[----:B--2---:R-:W-:-:S07]  /*0780*/  LEA R126, R3, R128, 0x4 ;  /* 0x00000080037e7211 */ /* 0x004fce00078e20ff */
.L_x_3334:
[----:B------:R-:W-:Y:S01]  /*0790*/  BAR.SYNC.DEFER_BLOCKING 0x0 ;  /* 0x0000000000007b1d */ /* 0x000fe20000010000 */
[----:B---3--:R-:W-:Y:S02]  /*07a0*/  MOV R4, UR12 ;  /* 0x0000000c00047c02 */ /* 0x008fe40008000f00 */
[----:B------:R-:W-:Y:S02]  /*07b0*/  MOV R5, UR13 ;  /* 0x0000000d00057c02 */ /* 0x000fe40008000f00 */
[C---:B------:R-:W-:Y:S02]  /*07c0*/  LOP3.LUT R125, R127.reuse, 0x1f, R129, 0xf8, !PT ;  /* 0x0000001f7f7d7812 */ /* 0x040fe400078ef881 */
[----:B------:R-:W-:Y:S02]  /*07d0*/  IADD3 R3, R127, R130, RZ ;  /* 0x000000827f037210 */ /* 0x000fe40007ffe0ff */
[----:B------:R-:W-:Y:S01]  /*07e0*/  MOV R6, UR14 ;  /* 0x0000000e00067c02 */ /* 0x000fe20008000f00 */
[----:B------:R-:W-:Y:S01]  /*07f0*/  IMAD.WIDE R4, R125, 0x10, R4 ;  /* 0x000000107d047825 */ /* 0x000fe200078e0204 */
[----:B------:R-:W-:Y:S01]  /*0800*/  MOV R7, UR15 ;  /* 0x0000000f00077c02 */ /* 0x000fe20008000f00 */
[----:B------:R-:W-:Y:S01]  /*0810*/  ULEA UR24, UR11, 0xfffff800, 0xb ;  /* 0xfffff8000b187891 */ /* 0x000fe2000f8e583f */
[----:B------:R-:W-:Y:S01]  /*0820*/  ULDC.64 UR26, c[0x0][0x2a0] ;  /* 0x0000a800001a7ab9 */ /* 0x000fe20000000a00 */
[----:B------:R-:W-:Y:S01]  /*0830*/  ULDC.64 UR28, c[0x0][0x2a8] ;  /* 0x0000aa00001c7ab9 */ /* 0x000fe20000000a00 */
[----:B------:R-:W-:Y:S01]  /*0840*/  ULDC.64 UR30, c[0x0][0x3a0] ;  /* 0x0000e800001e7ab9 */ /* 0x000fe20000000a00 */
[----:B------:R-:W2:Y:S04]  /*0850*/  LDG.E.128 R8, desc[UR16][R4.64] ;  /* 0x0000001004087981 */ /* 0x000ea8000c1e1d00 */
[----:B------:R-:W3:Y:S04]  /*0860*/  LDG.E.128 R12, desc[UR16][R4.64+0x200] ;  /* 0x00020010040c7981 */ /* 0x000ee8000c1e1d00 */
[----:B------:R-:W4:Y:S04]  /*0870*/  LDG.E.128 R16, desc[UR16][R4.64+0x400] ;  /* 0x0004001004107981 */ /* 0x000f28000c1e1d00 */
[----:B------:R0:W5:Y:S01]  /*0880*/  LDG.E.128 R20, desc[UR16][R4.64+0x600] ;  /* 0x0006001004147981 */ /* 0x000162000c1e1d00 */
[----:B------:R-:W-:Y:S01]  /*0890*/  LEA R0, R3, R128, 0x4 ;  /* 0x0000008003007211 */ /* 0x000fe200078e20ff */
[----:B------:R-:W-:-:S05]  /*08a0*/  IMAD R3, R130, 0x3, R3 ;  /* 0x0000000382037824 */ /* 0x000fca00078e0203 */
[----:B------:R-:W-:Y:S01]  /*08b0*/  LEA R2, R3, R128, 0x4 ;  /* 0x0000008003027211 */ /* 0x000fe200078e20ff */
[----:B0-----:R-:W-:Y:S01]  /*08c0*/  IMAD.WIDE R4, R125, 0x10, R6 ;  /* 0x000000107d047825 */ /* 0x001fe200078e0206 */
        /* <DEDUP_REMOVED lines=10> */
[----:B0-----:R-:W4:Y:S04]  /*0970*/  LDG.E.128 R8, desc[UR16][R4.64] ;  /* 0x0000001004087981 */ /* 0x001f28000c1e1d00 */
[----:B-1----:R-:W5:Y:S04]  /*0980*/  LDG.E.128 R12, desc[UR16][R4.64+0x200] ;  /* 0x00020010040c7981 */ /* 0x002f68000c1e1d00 */
[----:B--2---:R-:W2:Y:S04]  /*0990*/  LDG.E.128 R16, desc[UR16][R4.64+0x400] ;  /* 0x0004001004107981 */ /* 0x004ea8000c1e1d00 */
[----:B---3--:R-:W3:Y:S01]  /*09a0*/  LDG.E.128 R20, desc[UR16][R4.64+0x600] ;  /* 0x0006001004147981 */ /* 0x008ee2000c1e1d00 */
[----:B------:R-:W-:-:S02]  /*09b0*/  MOV R6, UR48 ;  /* 0x0000003000067c02 */ /* 0x000fc40008000f00 */
[----:B------:R-:W-:-:S03]  /*09c0*/  MOV R7, UR49 ;  /* 0x0000003100077c02 */ /* 0x000fc60008000f00 */
[----:B------:R-:W-:Y:S01]  /*09d0*/  IMAD.WIDE R6, R125, 0x10, R6 ;  /* 0x000000107d067825 */ /* 0x000fe200078e0206 */
[----:B----4-:R-:W-:Y:S04]  /*09e0*/  STS.128 [R0], R8 ;  /* 0x0000000800007388 */ /* 0x010fe80000000c00 */
[----:B-----5:R-:W-:Y:S04]  /*09f0*/  STS.128 [R0+0x200], R12 ;  /* 0x0002000c00007388 */ /* 0x020fe80000000c00 */
[----:B--2---:R-:W-:Y:S04]  /*0a00*/  STS.128 [R0+0x400], R16 ;  /* 0x0004001000007388 */ /* 0x004fe80000000c00 */
[----:B---3--:R0:W-:Y:S01]  /*0a10*/  STS.128 [R0+0x600], R20 ;  /* 0x0006001400007388 */ /* 0x0081e20000000c00 */
[----:B------:R-:W-:-:S03]  /*0a20*/  NOP ;  /* 0x0000000000007918 */ /* 0x000fc60000000000 */
[----:B------:R-:W-:Y:S04]  /*0a30*/  LDS.128 R64, [R2] ;  /* 0x0000000002407984 */ /* 0x000fe80000000c00 */
[----:B------:R-:W-:Y:S04]  /*0a40*/  LDS.128 R60, [R2+0x10] ;  /* 0x00001000023c7984 */ /* 0x000fe80000000c00 */
[----:B------:R-:W-:Y:S04]  /*0a50*/  LDS.128 R56, [R2+0x20] ;  /* 0x0000200002387984 */ /* 0x000fe80000000c00 */
[----:B------:R-:W-:Y:S01]  /*0a60*/  LDS.128 R52, [R2+0x30] ;  /* 0x0000300002347984 */ /* 0x000fe20000000c00 */
[----:B------:R-:W-:Y:S06]  /*0a70*/  BAR.SYNC.DEFER_BLOCKING 0x0 ;  /* 0x0000000000007b1d */ /* 0x000fec0000010000 */
[----:B------:R-:W2:Y:S04]  /*0a80*/  LDG.E.128 R28, desc[UR16][R6.64] ;  /* 0x00000010061c7981 */ /* 0x000ea8000c1e1d00 */
[----:B------:R-:W3:Y:S04]  /*0a90*/  LDG.E.128 R32, desc[UR16][R6.64+0x200] ;  /* 0x0002001006207981 */ /* 0x000ee8000c1e1d00 */
[----:B------:R-:W4:Y:S04]  /*0aa0*/  LDG.E.128 R68, desc[UR16][R6.64+0x400] ;  /* 0x0004001006447981 */ /* 0x000f28000c1e1d00 */
[----:B0-----:R-:W5:Y:S01]  /*0ab0*/  LDG.E.128 R20, desc[UR16][R6.64+0x600] ;  /* 0x0006001006147981 */ /* 0x001f62000c1e1d00 */
[----:B------:R-:W-:-:S02]  /*0ac0*/  UIMAD UR6, UR10, UR26, URZ ;  /* 0x0000001a0a0672a4 */ /* 0x000fc4000f8e023f */
[----:B------:R-:W-:Y:S02]  /*0ad0*/  USHF.R.S32.HI UR25, URZ, 0x1f, UR24 ;  /* 0x0000001f3f197899 */ /* 0x000fe40008011418 */
[----:B------:R-:W-:Y:S02]  /*0ae0*/  UIMAD UR6, UR9, UR27, UR6 ;  /* 0x0000001b090672a4 */ /* 0x000fe4000f8e0206 */
[----:B------:R-:W-:-:S04]  /*0af0*/  UIMAD.WIDE.U32 UR26, UR9, UR26, UR24 ;  /* 0x0000001a091a72a5 */ /* 0x000fc8000f8e0018 */
[----:B------:R-:W-:Y:S02]  /*0b00*/  UIADD3 UR27, UR27, UR6, URZ ;  /* 0x000000061b1b7290 */ /* 0x000fe4000fffe03f */
[----:B------:R-:W-:Y:S02]  /*0b10*/  UIMAD UR6, UR8, UR28, URZ ;  /* 0x0000001c080672a4 */ /* 0x000fe4000f8e023f */
[----:B------:R-:W-:Y:S02]  /*0b20*/  UIMAD.WIDE.U32 UR26, UR7, UR28, UR26 ;  /* 0x0000001c071a72a5 */ /* 0x000fe4000f8e001a */
[----:B------:R-:W-:-:S03]  /*0b30*/  UIMAD UR6, UR7, UR29, UR6 ;  /* 0x0000001d070672a4 */ /* 0x000fc6000f8e0206 */
[----:B------:R-:W-:Y:S01]  /*0b40*/  ULDC.64 UR28, c[0x0][0x318] ;  /* 0x0000c600001c7ab9 */ /* 0x000fe20000000a00 */
[----:B------:R-:W-:Y:S02]  /*0b50*/  UIADD3 UR27, UR27, UR6, URZ ;  /* 0x000000061b1b7290 */ /* 0x000fe4000fffe03f */
[----:B------:R-:W-:-:S04]  /*0b60*/  ULEA UR6, UP0, UR26, UR28, 0x2 ;  /* 0x0000001c1a067291 */ /* 0x000fc8000f80103f */
[----:B------:R-:W-:Y:S02]  /*0b70*/  ULEA.HI.X UR26, UR26, UR29, UR27, 0x2, UP0 ;  /* 0x0000001d1a1a7291 */ /* 0x000fe400080f141b */
[----:B------:R-:W-:Y:S01]  /*0b80*/  MOV R16, UR6 ;  /* 0x0000000600107c02 */ /* 0x000fe20008000f00 */
[----:B------:R-:W-:-:S03]  /*0b90*/  ULDC.64 UR28, c[0x0][0x2b8] ;  /* 0x0000ae00001c7ab9 */ /* 0x000fc60000000a00 */
[----:B------:R-:W-:Y:S01]  /*0ba0*/  MOV R17, UR26 ;  /* 0x0000001a00117c02 */ /* 0x000fe20008000f00 */
[----:B------:R-:W-:Y:S02]  /*0bb0*/  ULDC.64 UR26, c[0x0][0x2b0] ;  /* 0x0000ac00001a7ab9 */ /* 0x000fe40000000a00 */
[----:B------:R-:W-:Y:S01]  /*0bc0*/  IMAD.WIDE R16, R125, 0x10, R16 ;  /* 0x000000107d107825 */ /* 0x000fe200078e0210 */
[----:B--2---:R-:W-:Y:S04]  /*0bd0*/  STS.128 [R0], R28 ;  /* 0x0000001c00007388 */ /* 0x004fe80000000c00 */
[----:B---3--:R0:W-:Y:S04]  /*0be0*/  STS.128 [R0+0x200], R32 ;  /* 0x0002002000007388 */ /* 0x0081e80000000c00 */
[----:B----4-:R1:W-:Y:S04]  /*0bf0*/  STS.128 [R0+0x400], R68 ;  /* 0x0004004400007388 */ /* 0x0103e80000000c00 */
[----:B-----5:R-:W-:Y:S01]  /*0c00*/  STS.128 [R0+0x600], R20 ;  /* 0x0006001400007388 */ /* 0x020fe20000000c00 */
[----:B------:R-:W-:-:S03]  /*0c10*/  NOP ;  /* 0x0000000000007918 */ /* 0x000fc60000000000 */
[----:B------:R-:W-:Y:S04]  /*0c20*/  LDS.128 R24, [R2] ;  /* 0x0000000002187984 */ /* 0x000fe80000000c00 */
[----:B------:R-:W-:Y:S04]  /*0c30*/  LDS.128 R12, [R2+0x10] ;  /* 0x00001000020c7984 */ /* 0x000fe80000000c00 */
[----:B------:R-:W-:Y:S04]  /*0c40*/  LDS.128 R8, [R2+0x20] ;  /* 0x0000200002087984 */ /* 0x000fe80000000c00 */
[----:B------:R-:W-:Y:S01]  /*0c50*/  LDS.128 R4, [R2+0x30] ;  /* 0x0000300002047984 */ /* 0x000fe20000000c00 */
[----:B------:R-:W-:Y:S06]  /*0c60*/  BAR.SYNC.DEFER_BLOCKING 0x0 ;  /* 0x0000000000007b1d */ /* 0x000fec0000010000 */
[----:B------:R-:W2:Y:S04]  /*0c70*/  LDG.E.128 R76, desc[UR16][R16.64] ;  /* 0x00000010104c7981 */ /* 0x000ea8000c1e1d00 */
[----:B0-----:R-:W3:Y:S04]  /*0c80*/  LDG.E.128 R32, desc[UR16][R16.64+0x200] ;  /* 0x0002001010207981 */ /* 0x001ee8000c1e1d00 */
[----:B------:R-:W4:Y:S04]  /*0c90*/  LDG.E.128 R80, desc[UR16][R16.64+0x400] ;  /* 0x0004001010507981 */ /* 0x000f28000c1e1d00 */
[----:B------:R-:W5:Y:S01]  /*0ca0*/  LDG.E.128 R88, desc[UR16][R16.64+0x600] ;  /* 0x0006001010587981 */ /* 0x000f62000c1e1d00 */
[----:B------:R-:W-:-:S04]  /*0cb0*/  UIMAD UR6, UR10, UR26, URZ ;  /* 0x0000001a0a0672a4 */ /* 0x000fc8000f8e023f */
        /* <DEDUP_REMOVED lines=10> */
[----:B-1----:R-:W-:-:S04]  /*0d60*/  MOV R68, UR6 ;  /* 0x0000000600447c02 */ /* 0x002fc80008000f00 */
[----:B------:R-:W-:Y:S01]  /*0d70*/  MOV R69, UR26 ;  /* 0x0000001a00457c02 */ /* 0x000fe20008000f00 */
[----:B------:R-:W-:Y:S02]  /*0d80*/  ULDC.64 UR26, c[0x0][0x398] ;  /* 0x0000e600001a7ab9 */ /* 0x000fe40000000a00 */
[----:B------:R-:W-:Y:S01]  /*0d90*/  IMAD.WIDE R68, R125, 0x10, R68 ;  /* 0x000000107d447825 */ /* 0x000fe200078e0244 */
[----:B--2---:R0:W-:Y:S04]  /*0da0*/  STS.128 [R0], R76 ;  /* 0x0000004c00007388 */ /* 0x0041e80000000c00 */
[----:B---3--:R1:W-:Y:S04]  /*0db0*/  STS.128 [R0+0x200], R32 ;  /* 0x0002002000007388 */ /* 0x0083e80000000c00 */
[----:B----4-:R2:W-:Y:S04]  /*0dc0*/  STS.128 [R0+0x400], R80 ;  /* 0x0004005000007388 */ /* 0x0105e80000000c00 */
[----:B-----5:R-:W-:Y:S01]  /*0dd0*/  STS.128 [R0+0x600], R88 ;  /* 0x0006005800007388 */ /* 0x020fe20000000c00 */
[----:B------:R-:W-:-:S03]  /*0de0*/  NOP ;  /* 0x0000000000007918 */ /* 0x000fc60000000000 */
[----:B------:R-:W3:Y:S04]  /*0df0*/  LDS.128 R72, [R2] ;  /* 0x0000000002487984 */ /* 0x000ee80000000c00 */
[----:B------:R-:W4:Y:S04]  /*0e00*/  LDS.128 R28, [R2+0x10] ;  /* 0x00001000021c7984 */ /* 0x000f280000000c00 */
[----:B------:R-:W5:Y:S04]  /*0e10*/  LDS.128 R20, [R2+0x20] ;  /* 0x0000200002147984 */ /* 0x000f680000000c00 */
[----:B------:R-:W5:Y:S01]  /*0e20*/  LDS.128 R16, [R2+0x30] ;  /* 0x0000300002107984 */ /* 0x000f620000000c00 */
[----:B------:R-:W-:Y:S06]  /*0e30*/  BAR.SYNC.DEFER_BLOCKING 0x0 ;  /* 0x0000000000007b1d */ /* 0x000fec0000010000 */
[----:B------:R-:W5:Y:S04]  /*0e40*/  LDG.E.128 R84, desc[UR16][R68.64] ;  /* 0x0000001044547981 */ /* 0x000f68000c1e1d00 */
[----:B0-----:R-:W5:Y:S04]  /*0e50*/  LDG.E.128 R76, desc[UR16][R68.64+0x200] ;  /* 0x00020010444c7981 */ /* 0x001f68000c1e1d00 */
[----:B-1----:R-:W5:Y:S04]  /*0e60*/  LDG.E.128 R32, desc[UR16][R68.64+0x400] ;  /* 0x0004001044207981 */ /* 0x002f68000c1e1d00 */
[----:B--2---:R0:W2:Y:S01]  /*0e70*/  LDG.E.128 R80, desc[UR16][R68.64+0x600] ;  /* 0x0006001044507981 */ /* 0x0040a2000c1e1d00 */
[----:B---3--:R-:W-:Y:S01]  /*0e80*/  FMUL.FTZ R70, R73, -1.4426950216293334961 ;  /* 0xbfb8aa3b49467820 */ /* 0x008fe20000410000 */
[----:B------:R-:W-:Y:S01]  /*0e90*/  FMUL.FTZ R71, R74, -1.4426950216293334961 ;  /* 0xbfb8aa3b4a477820 */ /* 0x000fe20000410000 */
[----:B------:R-:W-:Y:S01]  /*0ea0*/  FMUL.FTZ R3, R72, -1.4426950216293334961 ;  /* 0xbfb8aa3b48037820 */ /* 0x000fe20000410000 */
[----:B------:R-:W-:Y:S01]  /*0eb0*/  FMUL.FTZ R88, R75, -1.4426950216293334961 ;  /* 0xbfb8aa3b4b587820 */ /* 0x000fe20000410000 */
[----:B----4-:R-:W-:Y:S01]  /*0ec0*/  FMUL.FTZ R89, R28, -1.4426950216293334961 ;  /* 0xbfb8aa3b1c597820 */ /* 0x010fe20000410000 */
[----:B------:R-:W-:Y:S01]  /*0ed0*/  FMUL.FTZ R90, R31, -1.4426950216293334961 ;  /* 0xbfb8aa3b1f5a7820 */ /* 0x000fe20000410000 */
[----:B------:R-:W-:Y:S01]  /*0ee0*/  MUFU.EX2 R70, R70 ;  /* 0x0000004600467308 */ /* 0x000fe20000000800 */
[----:B-----5:R-:W-:Y:S01]  /*0ef0*/  FMUL.FTZ R92, R20, -1.4426950216293334961 ;  /* 0xbfb8aa3b145c7820 */ /* 0x020fe20000410000 */
[----:B------:R-:W-:Y:S01]  /*0f00*/  FMUL.FTZ R97, R17, -1.4426950216293334961 ;  /* 0xbfb8aa3b11617820 */ /* 0x000fe20000410000 */
[----:B0-----:R-:W-:Y:S01]  /*0f10*/  FMUL.FTZ R68, R29, -1.4426950216293334961 ;  /* 0xbfb8aa3b1d447820 */ /* 0x001fe20000410000 */
[----:B------:R-:W-:Y:S01]  /*0f20*/  FMUL.FTZ R69, R30, -1.4426950216293334961 ;  /* 0xbfb8aa3b1e457820 */ /* 0x000fe20000410000 */
[----:B------:R-:W-:Y:S01]  /*0f30*/  FMUL.FTZ R103, R19, -1.4426950216293334961 ;  /* 0xbfb8aa3b13677820 */ /* 0x000fe20000410000 */
[----:B------:R-:W-:-:S02]  /*0f40*/  UIMAD UR6, UR10, UR26, URZ ;  /* 0x0000001a0a0672a4 */ /* 0x000fc4000f8e023f */
[----:B------:R-:W-:Y:S01]  /*0f50*/  MUFU.EX2 R71, R71 ;  /* 0x0000004700477308 */ /* 0x000fe20000000800 */
[----:B------:R-:W-:Y:S02]  /*0f60*/  UIMAD UR28, UR8, UR30, URZ ;  /* 0x0000001e081c72a4 */ /* 0x000fe4000f8e023f */
[----:B------:R-:W-:Y:S02]  /*0f70*/  UIMAD UR6, UR9, UR27, UR6 ;  /* 0x0000001b090672a4 */ /* 0x000fe4000f8e0206 */
[----:B------:R-:W-:Y:S02]  /*0f80*/  UIMAD.WIDE.U32 UR26, UR9, UR26, UR24 ;  /* 0x0000001a091a72a5 */ /* 0x000fe4000f8e0018 */
[----:B------:R-:W-:Y:S01]  /*0f90*/  UIMAD UR28, UR7, UR31, UR28 ;  /* 0x0000001f071c72a4 */ /* 0x000fe2000f8e021c */
[----:B------:R-:W0:Y:S01]  /*0fa0*/  MUFU.EX2 R3, R3 ;  /* 0x0000000300037308 */ /* 0x000e220000000800 */
[----:B------:R-:W-:-:S04]  /*0fb0*/  UIADD3 UR27, UR27, UR6, URZ ;  /* 0x000000061b1b7290 */ /* 0x000fc8000fffe03f */
[----:B------:R-:W-:-:S03]  /*0fc0*/  UIMAD.WIDE.U32 UR26, UR7, UR30, UR26 ;  /* 0x0000001e071a72a5 */ /* 0x000fc6000f8e001a */
[----:B------:R1:W3:Y:S01]  /*0fd0*/  MUFU.EX2 R91, R88 ;  /* 0x00000058005b7308 */ /* 0x0002e20000000800 */
[----:B------:R-:W-:Y:S01]  /*0fe0*/  ULDC.64 UR30, c[0x0][0x3e8] ;  /* 0x0000fa00001e7ab9 */ /* 0x000fe20000000a00 */
[----:B------:R-:W-:Y:S02]  /*0ff0*/  UIADD3 UR28, UR27, UR28, URZ ;  /* 0x0000001c1b1c7290 */ /* 0x000fe4000fffe03f */
[----:B------:R-:W-:-:S04]  /*1000*/  ULEA UR6, UP0, UR26, UR30, 0x2 ;  /* 0x0000001e1a067291 */ /* 0x000fc8000f80103f */
[----:B------:R4:W5:Y:S01]  /*1010*/  MUFU.EX2 R94, R89 ;  /* 0x00000059005e7308 */ /* 0x0009620000000800 */
[----:B-1----:R-:W-:Y:S01]  /*1020*/  FMUL.FTZ R88, R21, -1.4426950216293334961 ;  /* 0xbfb8aa3b15587820 */ /* 0x002fe20000410000 */
[----:B0-----:R-:W-:Y:S01]  /*1030*/  FADD.FTZ R3, R3, 1 ;  /* 0x3f80000003037421 */ /* 0x001fe20000010000 */
[----:B------:R-:W-:-:S03]  /*1040*/  ULEA.HI.X UR28, UR26, UR31, UR28, 0x2, UP0 ;  /* 0x0000001f1a1c7291 */ /* 0x000fc600080f141c */
[----:B------:R-:W-:Y:S02]  /*1050*/  ULDC.64 UR26, c[0x0][0x320] ;  /* 0x0000c800001a7ab9 */ /* 0x000fe40000000a00 */
[----:B------:R0:W1:Y:S01]  /*1060*/  MUFU.EX2 R96, R68 ;  /* 0x0000004400607308 */ /* 0x0000620000000800 */
[----:B----4-:R-:W-:Y:S01]  /*1070*/  FMUL.FTZ R89, R22, -1.4426950216293334961 ;  /* 0xbfb8aa3b16597820 */ /* 0x010fe20000410000 */
[----:B---3--:R-:W-:Y:S01]  /*1080*/  FADD.FTZ R91, R91, 1 ;  /* 0x3f8000005b5b7421 */ /* 0x008fe20000010000 */
[----:B------:R-:W-:-:S04]  /*1090*/  ISETP.NE.U32.AND P0, PT, RZ, UR26, PT ;  /* 0x0000001aff007c0c */ /* 0x000fc8000bf05070 */
[----:B------:R-:W-:Y:S01]  /*10a0*/  ISETP.NE.AND.EX P0, PT, RZ, UR27, PT, P0 ;  /* 0x0000001bff007c0c */ /* 0x000fe2000bf05300 */
[----:B------:R3:W4:Y:S01]  /*10b0*/  MUFU.EX2 R98, R69 ;  /* 0x0000004500627308 */ /* 0x0007220000000800 */
[----:B0-----:R-:W-:Y:S01]  /*10c0*/  FMUL.FTZ R68, R23, -1.4426950216293334961 ;  /* 0xbfb8aa3b17447820 */ /* 0x001fe20000410000 */
[----:B-----5:R-:W-:-:S06]  /*10d0*/  FADD.FTZ R94, R94, 1 ;  /* 0x3f8000005e5e7421 */ /* 0x020fcc0000010000 */
[----:B------:R0:W-:Y:S01]  /*10e0*/  MUFU.EX2 R101, R88 ;  /* 0x0000005800657308 */ /* 0x0001e20000000800 */
[----:B---3--:R-:W-:Y:S01]  /*10f0*/  FMUL.FTZ R69, R16, -1.4426950216293334961 ;  /* 0xbfb8aa3b10457820 */ /* 0x008fe20000410000 */
[----:B-1----:R-:W-:-:S06]  /*1100*/  FADD.FTZ R96, R96, 1 ;  /* 0x3f80000060607421 */ /* 0x002fcc0000010000 */
[----:B------:R1:W-:Y:S01]  /*1110*/  MUFU.EX2 R102, R89 ;  /* 0x0000005900667308 */ /* 0x0003e20000000800 */
[----:B0-----:R-:W-:Y:S01]  /*1120*/  FADD.FTZ R88, R70, 1 ;  /* 0x3f80000046587421 */ /* 0x001fe20000010000 */
[----:B----4-:R-:W-:-:S06]  /*1130*/  FADD.FTZ R98, R98, 1 ;  /* 0x3f80000062627421 */ /* 0x010fcc0000010000 */
[----:B------:R-:W0:Y:S01]  /*1140*/  MUFU.EX2 R104, R68 ;  /* 0x0000004400687308 */ /* 0x000e220000000800 */
[----:B-1----:R-:W-:-:S07]  /*1150*/  FADD.FTZ R89, R71, 1 ;  /* 0x3f80000047597421 */ /* 0x002fce0000010000 */
[----:B------:R-:W1:Y:S08]  /*1160*/  MUFU.EX2 R105, R69 ;  /* 0x0000004500697308 */ /* 0x000e700000000800 */
[----:B------:R-:W3:Y:S01]  /*1170*/  MUFU.EX2 R99, R90 ;  /* 0x0000005a00637308 */ /* 0x000ee20000000800 */
[----:B0-----:R-:W-:-:S07]  /*1180*/  FADD.FTZ R104, R104, 1 ;  /* 0x3f80000068687421 */ /* 0x001fce0000010000 */
[----:B------:R0:W4:Y:S01]  /*1190*/  MUFU.EX2 R100, R92 ;  /* 0x0000005c00647308 */ /* 0x0001220000000800 */
[----:B-1----:R-:W-:-:S07]  /*11a0*/  FADD.FTZ R105, R105, 1 ;  /* 0x3f80000069697421 */ /* 0x002fce0000010000 */
[----:B------:R-:W1:Y:S01]  /*11b0*/  MUFU.RCP R93, R3 ;  /* 0x00000003005d7308 */ /* 0x000e620000001000 */
[----:B0-----:R-:W-:Y:S01]  /*11c0*/  FMUL.FTZ R92, R18, -1.4426950216293334961 ;  /* 0xbfb8aa3b125c7820 */ /* 0x001fe20000410000 */
[----:B---3--:R-:W-:-:S06]  /*11d0*/  FADD.FTZ R99, R99, 1 ;  /* 0x3f80000063637421 */ /* 0x008fcc0000010000 */
[----:B------:R-:W0:Y:S01]  /*11e0*/  MUFU.EX2 R112, R97 ;  /* 0x0000006100707308 */ /* 0x000e220000000800 */
[----:B----4-:R-:W-:-:S07]  /*11f0*/  FADD.FTZ R100, R100, 1 ;  /* 0x3f80000064647421 */ /* 0x010fce0000010000 */
[----:B------:R-:W3:Y:S01]  /*1200*/  MUFU.EX2 R113, R92 ;  /* 0x0000005c00717308 */ /* 0x000ee20000000800 */
[----:B-1----:R-:W-:-:S07]  /*1210*/  FADD.FTZ R3, -R93, 1 ;  /* 0x3f8000005d037421 */ /* 0x002fce0000010100 */
[----:B------:R-:W-:Y:S01]  /*1220*/  MUFU.RCP R97, R94 ;  /* 0x0000005e00617308 */ /* 0x000fe20000001000 */
[----:B0-----:R-:W-:-:S07]  /*1230*/  FADD.FTZ R112, R112, 1 ;  /* 0x3f80000070707421 */ /* 0x001fce0000010000 */
[----:B------:R-:W0:Y:S01]  /*1240*/  MUFU.RCP R90, R88 ;  /* 0x00000058005a7308 */ /* 0x000e220000001000 */
[----:B---3--:R-:W-:-:S07]  /*1250*/  FADD.FTZ R113, R113, 1 ;  /* 0x3f80000071717421 */ /* 0x008fce0000010000 */
[----:B------:R1:W3:Y:S08]  /*1260*/  MUFU.RCP R95, R89 ;  /* 0x00000059005f7308 */ /* 0x0002f00000001000 */
[----:B------:R3:W4:Y:S01]  /*1270*/  MUFU.RCP R92, R91 ;  /* 0x0000005b005c7308 */ /* 0x0007220000001000 */
[----:B-1----:R-:W-:Y:S01]  /*1280*/  FMUL.FTZ R89, R72, R93 ;  /* 0x0000005d48597220 */ /* 0x002fe20000410000 */
[----:B0-----:R-:W-:-:S04]  /*1290*/  FMUL.FTZ R88, R73, R90 ;  /* 0x0000005a49587220 */ /* 0x001fc80000410000 */
[----:B------:R-:W-:Y:S02]  /*12a0*/  FMUL.FTZ R108, R25, R88 ;  /* 0x00000058196c7220 */ /* 0x000fe40000410000 */
[----:B------:R-:W-:Y:S01]  /*12b0*/  MUFU.RCP R96, R96 ;  /* 0x0000006000607308 */ /* 0x000fe20000001000 */
[----:B---3--:R-:W-:-:S04]  /*12c0*/  FMUL.FTZ R91, R74, R95 ;  /* 0x0000005f4a5b7220 */ /* 0x008fc80000410000 */
[----:B------:R-:W-:-:S03]  /*12d0*/  FMUL.FTZ R107, R26, R91 ;  /* 0x0000005b1a6b7220 */ /* 0x000fc60000410000 */
[----:B------:R0:W1:Y:S01]  /*12e0*/  MUFU.EX2 R114, R103 ;  /* 0x0000006700727308 */ /* 0x0000620000000800 */
[----:B----4-:R-:W-:-:S04]  /*12f0*/  FMUL.FTZ R94, R75, R92 ;  /* 0x0000005c4b5e7220 */ /* 0x010fc80000410000 */
[----:B------:R-:W-:-:S03]  /*1300*/  FMUL.FTZ R106, R27, R94 ;  /* 0x0000005e1b6a7220 */ /* 0x000fc60000410000 */
[----:B------:R-:W-:Y:S01]  /*1310*/  MUFU.RCP R109, R100 ;  /* 0x00000064006d7308 */ /* 0x000fe20000001000 */
[----:B0-----:R-:W-:-:S07]  /*1320*/  FADD.FTZ R103, R102, 1 ;  /* 0x3f80000066677421 */ /* 0x001fce0000010000 */
[----:B------:R-:W-:Y:S01]  /*1330*/  MUFU.RCP R111, R105 ;  /* 0x00000069006f7308 */ /* 0x000fe20000001000 */
[----:B-1----:R-:W-:-:S07]  /*1340*/  FADD.FTZ R114, R114, 1 ;  /* 0x3f80000072727421 */ /* 0x002fce0000010000 */
[----:B------:R-:W-:Y:S08]  /*1350*/  MUFU.RCP R112, R112 ;  /* 0x0000007000707308 */ /* 0x000ff00000001000 */
[----:B------:R-:W-:Y:S08]  /*1360*/  MUFU.RCP R113, R113 ;  /* 0x0000007100717308 */ /* 0x000ff00000001000 */
[----:B------:R-:W-:Y:S01]  /*1370*/  MUFU.RCP R114, R114 ;  /* 0x0000007200727308 */ /* 0x000fe20000001000 */
[----:B------:R0:W-:Y:S04]  /*1380*/  STS.128 [R0], R84 ;  /* 0x0000005400007388 */ /* 0x0001e80000000c00 */
[----:B------:R1:W-:Y:S04]  /*1390*/  STS.128 [R0+0x200], R76 ;  /* 0x0002004c00007388 */ /* 0x0003e80000000c00 */
[----:B------:R-:W-:Y:S04]  /*13a0*/  STS.128 [R0+0x400], R32 ;  /* 0x0004002000007388 */ /* 0x000fe80000000c00 */
[----:B--2---:R2:W-:Y:S01]  /*13b0*/  STS.128 [R0+0x600], R80 ;  /* 0x0006005000007388 */ /* 0x0045e20000000c00 */
[----:B------:R-:W-:-:S03]  /*13c0*/  NOP ;  /* 0x0000000000007918 */ /* 0x000fc60000000000 */
[----:B------:R-:W3:Y:S01]  /*13d0*/  LDS.128 R68, [R2] ;  /* 0x0000000002447984 */ /* 0x000ee20000000c00 */
[----:B0-----:R0:W4:Y:S01]  /*13e0*/  MUFU.RCP R85, R98 ;  /* 0x0000006200557308 */ /* 0x0011220000001000 */
[----:B-1----:R-:W-:Y:S01]  /*13f0*/  FFMA.FTZ R77, R72, R3, 1 ;  /* 0x3f800000484d7423 */ /* 0x002fe20000010003 */
[----:B------:R-:W-:Y:S01]  /*1400*/  FADD.FTZ R76, -R90, 1 ;  /* 0x3f8000005a4c7421 */ /* 0x000fe20000010100 */
[----:B------:R-:W1:Y:S01]  /*1410*/  LDS.128 R32, [R2+0x10] ;  /* 0x0000100002207984 */ /* 0x000e620000000c00 */
[----:B------:R-:W-:Y:S01]  /*1420*/  FADD.FTZ R3, -R95, 1 ;  /* 0x3f8000005f037421 */ /* 0x000fe20000010100 */
[----:B------:R-:W-:Y:S01]  /*1430*/  FADD.FTZ R72, -R92, 1 ;  /* 0x3f8000005c487421 */ /* 0x000fe20000010100 */
[----:B------:R-:W-:Y:S01]  /*1440*/  FFMA.FTZ R76, R73, R76, 1 ;  /* 0x3f800000494c7423 */ /* 0x000fe2000001004c */
[----:B------:R-:W-:Y:S01]  /*1450*/  FADD.FTZ R87, R101, 1 ;  /* 0x3f80000065577421 */ /* 0x000fe20000010000 */
[----:B------:R5:W4:Y:S01]  /*1460*/  MUFU.RCP R86, R99 ;  /* 0x0000006300567308 */ /* 0x000b220000001000 */
[----:B--2---:R-:W-:Y:S01]  /*1470*/  FADD.FTZ R81, -R97, 1 ;  /* 0x3f80000061517421 */ /* 0x004fe20000010100 */
[----:B------:R-:W-:Y:S01]  /*1480*/  FFMA.FTZ R79, R74, R3, 1 ;  /* 0x3f8000004a4f7423 */ /* 0x000fe20000010003 */
[----:B------:R-:W-:Y:S01]  /*1490*/  FFMA.FTZ R78, R75, R72, 1 ;  /* 0x3f8000004b4e7423 */ /* 0x000fe20000010048 */
[----:B------:R-:W-:Y:S01]  /*14a0*/  FMUL.FTZ R3, R24, R89 ;  /* 0x0000005918037220 */ /* 0x000fe20000410000 */
[----:B------:R-:W-:Y:S01]  /*14b0*/  FFMA.FTZ R80, R28, R81, 1 ;  /* 0x3f8000001c507423 */ /* 0x000fe20000010051 */
[----:B0-----:R-:W-:-:S02]  /*14c0*/  FMUL.FTZ R98, R29, R96 ;  /* 0x000000601d627220 */ /* 0x001fc40000410000 */
[----:B------:R0:W-:Y:S01]  /*14d0*/  MUFU.RCP R110, R87 ;  /* 0x00000057006e7308 */ /* 0x0001e20000001000 */
[----:B-----5:R-:W-:Y:S01]  /*14e0*/  FMUL.FTZ R99, R28, R97 ;  /* 0x000000611c637220 */ /* 0x020fe20000410000 */
[----:B------:R-:W-:Y:S01]  /*14f0*/  FADD.FTZ R28, -R96, 1 ;  /* 0x3f800000601c7421 */ /* 0x000fe20000010100 */
[----:B----4-:R-:W-:Y:S01]  /*1500*/  FADD.FTZ R81, -R85, 1 ;  /* 0x3f80000055517421 */ /* 0x010fe20000010100 */
[----:B------:R-:W-:Y:S01]  /*1510*/  FMUL.FTZ R101, R30, R85 ;  /* 0x000000551e657220 */ /* 0x000fe20000410000 */
[----:B------:R-:W-:Y:S01]  /*1520*/  FMUL.FTZ R105, R12, R99 ;  /* 0x000000630c697220 */ /* 0x000fe20000410000 */
[----:B------:R-:W-:Y:S01]  /*1530*/  FFMA.FTZ R82, R29, R28, 1 ;  /* 0x3f8000001d527423 */ /* 0x000fe2000001001c */
[----:B------:R-:W-:Y:S01]  /*1540*/  FFMA.FTZ R83, R30, R81, 1 ;  /* 0x3f8000001e537423 */ /* 0x000fe20000010051 */
[----:B------:R-:W-:Y:S01]  /*1550*/  FADD.FTZ R84, -R86, 1 ;  /* 0x3f80000056547421 */ /* 0x000fe20000010100 */
[----:B------:R-:W-:-:S03]  /*1560*/  FMUL.FTZ R100, R31, R86 ;  /* 0x000000561f647220 */ /* 0x000fc60000410000 */
[----:B------:R-:W-:Y:S01]  /*1570*/  FFMA.FTZ R102, R31, R84, 1 ;  /* 0x3f8000001f667423 */ /* 0x000fe20000010054 */
[----:B---3--:R-:W-:Y:S01]  /*1580*/  FMUL.FTZ R72, R24, R68 ;  /* 0x0000004418487220 */ /* 0x008fe20000410000 */
[----:B------:R-:W-:Y:S01]  /*1590*/  FMUL.FTZ R73, R25, R69 ;  /* 0x0000004519497220 */ /* 0x000fe20000410000 */
[----:B------:R-:W-:Y:S01]  /*15a0*/  FMUL.FTZ R74, R26, R70 ;  /* 0x000000461a4a7220 */ /* 0x000fe20000410000 */
[----:B------:R-:W-:Y:S01]  /*15b0*/  FMUL.FTZ R75, R27, R71 ;  /* 0x000000471b4b7220 */ /* 0x000fe20000410000 */
[----:B-1----:R-:W-:Y:S01]  /*15c0*/  FMUL.FTZ R28, R12, R32 ;  /* 0x000000200c1c7220 */ /* 0x002fe20000410000 */
[----:B------:R-:W1:Y:S01]  /*15d0*/  LDS.128 R24, [R2+0x20] ;  /* 0x0000200002187984 */ /* 0x000e620000000c00 */
[----:B------:R-:W-:Y:S01]  /*15e0*/  FMUL.FTZ R81, R13, R33 ;  /* 0x000000210d517220 */ /* 0x000fe20000410000 */
[----:B------:R-:W-:Y:S01]  /*15f0*/  FMUL.FTZ R72, R93, R72 ;  /* 0x000000485d487220 */ /* 0x000fe20000410000 */
[----:B------:R-:W-:Y:S01]  /*1600*/  FMUL.FTZ R97, R97, R28 ;  /* 0x0000001c61617220 */ /* 0x000fe20000410000 */
[----:B------:R-:W-:Y:S01]  /*1610*/  FMUL.FTZ R73, R90, R73 ;  /* 0x000000495a497220 */ /* 0x000fe20000410000 */
[----:B------:R1:W2:Y:S01]  /*1620*/  LDS.128 R28, [R2+0x30] ;  /* 0x00003000021c7984 */ /* 0x0002a20000000c00 */
[----:B------:R-:W-:Y:S01]  /*1630*/  FMUL.FTZ R81, R96, R81 ;  /* 0x0000005160517220 */ /* 0x000fe20000410000 */
[----:B------:R-:W3:Y:S01]  /*1640*/  MUFU.RCP R93, R103 ;  /* 0x00000067005d7308 */ /* 0x000ee20000001000 */
[----:B------:R-:W-:Y:S01]  /*1650*/  FMUL.FTZ R72, R72, R77 ;  /* 0x0000004d48487220 */ /* 0x000fe20000410000 */
[----:B------:R-:W-:Y:S01]  /*1660*/  FMUL.FTZ R74, R95, R74 ;  /* 0x0000004a5f4a7220 */ /* 0x000fe20000410000 */
[----:B------:R-:W-:Y:S01]  /*1670*/  FMUL.FTZ R77, R81, R82 ;  /* 0x00000052514d7220 */ /* 0x000fe20000410000 */
[----:B------:R-:W-:Y:S01]  /*1680*/  LEA R81, R130, R127, 0x2 ;  /* 0x0000007f82517211 */ /* 0x000fe200078e10ff */
[----:B------:R-:W-:Y:S01]  /*1690*/  FMUL.FTZ R75, R92, R75 ;  /* 0x0000004b5c4b7220 */ /* 0x000fe20000410000 */
[----:B------:R-:W-:Y:S01]  /*16a0*/  FMUL.FTZ R84, R14, R34 ;  /* 0x000000220e547220 */ /* 0x000fe20000410000 */
[----:B------:R-:W-:Y:S01]  /*16b0*/  FMUL.FTZ R73, R73, R76 ;  /* 0x0000004c49497220 */ /* 0x000fe20000410000 */
[----:B------:R4:W5:Y:S01]  /*16c0*/  MUFU.RCP R90, R104 ;  /* 0x00000068005a7308 */ /* 0x0009620000001000 */
[----:B------:R-:W-:Y:S01]  /*16d0*/  LEA R115, R81, R128, 0x4 ;  /* 0x0000008051737211 */ /* 0x000fe200078e20ff */
[----:B------:R-:W-:Y:S01]  /*16e0*/  FADD.FTZ R81, -R109, 1 ;  /* 0x3f8000006d517421 */ /* 0x000fe20000010100 */
[----:B------:R-:W-:Y:S01]  /*16f0*/  FMUL.FTZ R84, R85, R84 ;  /* 0x0000005455547220 */ /* 0x000fe20000410000 */
[----:B------:R-:W-:Y:S01]  /*1700*/  FMUL.FTZ R74, R74, R79 ;  /* 0x0000004f4a4a7220 */ /* 0x000fe20000410000 */
[----:B------:R-:W-:Y:S01]  /*1710*/  FMUL.FTZ R75, R75, R78 ;  /* 0x0000004e4b4b7220 */ /* 0x000fe20000410000 */
[----:B------:R-:W-:Y:S01]  /*1720*/  BAR.SYNC.DEFER_BLOCKING 0x0 ;  /* 0x0000000000007b1d */ /* 0x000fe20000010000 */
[----:B0-----:R-:W-:Y:S01]  /*1730*/  FMUL.FTZ R87, R15, R35 ;  /* 0x000000230f577220 */ /* 0x001fe20000410000 */
[----:B------:R-:W-:Y:S01]  /*1740*/  FFMA.FTZ R81, R20, R81, 1 ;  /* 0x3f80000014517423 */ /* 0x000fe20000010051 */
[----:B------:R-:W-:Y:S01]  /*1750*/  FMUL.FTZ R78, R84, R83 ;  /* 0x00000053544e7220 */ /* 0x000fe20000410000 */
[----:B------:R-:W-:Y:S01]  /*1760*/  FMUL.FTZ R76, R97, R80 ;  /* 0x00000050614c7220 */ /* 0x000fe20000410000 */
[----:B------:R-:W-:Y:S01]  /*1770*/  FMUL.FTZ R87, R86, R87 ;  /* 0x0000005756577220 */ /* 0x000fe20000410000 */
[----:B------:R-:W-:Y:S01]  /*1780*/  FADD.FTZ R83, -R111, 1 ;  /* 0x3f8000006f537421 */ /* 0x000fe20000010100 */
[----:B----4-:R-:W-:Y:S01]  /*1790*/  FMUL.FTZ R104, R13, R98 ;  /* 0x000000620d687220 */ /* 0x010fe20000410000 */
[----:B---3--:R-:W-:Y:S01]  /*17a0*/  FMUL.FTZ R13, R22, R93 ;  /* 0x0000005d160d7220 */ /* 0x008fe20000410000 */
[----:B------:R-:W-:Y:S01]  /*17b0*/  FMUL.FTZ R79, R87, R102 ;  /* 0x00000066574f7220 */ /* 0x000fe20000410000 */
[----:B------:R-:W-:Y:S01]  /*17c0*/  FFMA.FTZ R83, R16, R83, 1 ;  /* 0x3f80000010537423 */ /* 0x000fe20000010053 */
[----:B-----5:R-:W-:Y:S01]  /*17d0*/  FADD.FTZ R80, -R90, 1 ;  /* 0x3f8000005a507421 */ /* 0x020fe20000010100 */
[----:B------:R-:W-:Y:S01]  /*17e0*/  FMUL.FTZ R95, R10, R13 ;  /* 0x0000000d0a5f7220 */ /* 0x000fe20000410000 */
[----:B------:R-:W-:Y:S01]  /*17f0*/  FMUL.FTZ R103, R14, R101 ;  /* 0x000000650e677220 */ /* 0x000fe20000410000 */
[----:B------:R-:W-:Y:S01]  /*1800*/  FMUL.FTZ R102, R15, R100 ;  /* 0x000000640f667220 */ /* 0x000fe20000410000 */
[----:B------:R-:W-:Y:S01]  /*1810*/  FFMA.FTZ R80, R23, R80, 1 ;  /* 0x3f80000017507423 */ /* 0x000fe20000010050 */
[----:B-1----:R-:W-:-:S04]  /*1820*/  FMUL.FTZ R2, R8, R24 ;  /* 0x0000001808027220 */ /* 0x002fc80000410000 */
[----:B------:R-:W-:Y:S01]  /*1830*/  FMUL.FTZ R2, R109, R2 ;  /* 0x000000026d027220 */ /* 0x000fe20000410000 */
[----:B------:R0:W-:Y:S01]  /*1840*/  STS.128 [R115], R72 ;  /* 0x0000004873007388 */ /* 0x0001e20000000c00 */
[----:B------:R-:W-:Y:S02]  /*1850*/  FMUL.FTZ R109, R20, R109 ;  /* 0x0000006d146d7220 */ /* 0x000fe40000410000 */
[----:B------:R-:W-:Y:S01]  /*1860*/  FMUL.FTZ R84, R2, R81 ;  /* 0x0000005102547220 */ /* 0x000fe20000410000 */
[----:B------:R-:W-:Y:S01]  /*1870*/  FADD.FTZ R2, -R110, 1 ;  /* 0x3f8000006e027421 */ /* 0x000fe20000010100 */
[----:B------:R-:W-:Y:S01]  /*1880*/  FADD.FTZ R81, -R93, 1 ;  /* 0x3f8000005d517421 */ /* 0x000fe20000010100 */
[----:B------:R1:W-:Y:S02]  /*1890*/  STS.128 [R115+0x10], R76 ;  /* 0x0000104c73007388 */ /* 0x0003e40000000c00 */
[----:B------:R-:W-:Y:S01]  /*18a0*/  FFMA.FTZ R2, R21, R2, 1 ;  /* 0x3f80000015027423 */ /* 0x000fe20000010002 */
[----:B------:R-:W-:Y:S01]  /*18b0*/  FFMA.FTZ R81, R22, R81, 1 ;  /* 0x3f80000016517423 */ /* 0x000fe20000010051 */
[----:B0-----:R-:W-:Y:S01]  /*18c0*/  FMUL.FTZ R73, R9, R25 ;  /* 0x0000001909497220 */ /* 0x001fe20000410000 */
[----:B------:R-:W-:Y:S01]  /*18d0*/  FMUL.FTZ R72, R10, R26 ;  /* 0x0000001a0a487220 */ /* 0x000fe20000410000 */
[----:B------:R-:W-:Y:S01]  /*18e0*/  FMUL.FTZ R75, R11, R27 ;  /* 0x0000001b0b4b7220 */ /* 0x000fe20000410000 */
[----:B--2---:R-:W-:Y:S01]  /*18f0*/  FMUL.FTZ R74, R4, R28 ;  /* 0x0000001c044a7220 */ /* 0x004fe20000410000 */
        /* <DEDUP_REMOVED lines=9> */
[----:B------:R-:W-:Y:S01]  /*1990*/  FADD.FTZ R75, -R113, 1 ;  /* 0x3f800000714b7421 */ /* 0x000fe20000010100 */
[----:B------:R-:W-:Y:S01]  /*19a0*/  FADD.FTZ R74, -R114, 1 ;  /* 0x3f800000724a7421 */ /* 0x000fe20000010100 */
[----:B------:R-:W-:Y:S01]  /*19b0*/  FMUL.FTZ R73, R5, R29 ;  /* 0x0000001d05497220 */ /* 0x000fe20000410000 */
[----:B------:R-:W-:Y:S01]  /*19c0*/  FMUL.FTZ R72, R6, R30 ;  /* 0x0000001e06487220 */ /* 0x000fe20000410000 */
[----:B-1----:R-:W-:Y:S01]  /*19d0*/  FMUL.FTZ R77, R7, R31 ;  /* 0x0000001f074d7220 */ /* 0x002fe20000410000 */
[----:B------:R-:W-:Y:S01]  /*19e0*/  FFMA.FTZ R2, R17, R2, 1 ;  /* 0x3f80000011027423 */ /* 0x000fe20000010002 */
[----:B------:R-:W-:Y:S01]  /*19f0*/  FFMA.FTZ R75, R18, R75, 1 ;  /* 0x3f800000124b7423 */ /* 0x000fe2000001004b */
[----:B------:R-:W-:Y:S01]  /*1a00*/  FMUL.FTZ R73, R112, R73 ;  /* 0x0000004970497220 */ /* 0x000fe20000410000 */
[----:B------:R-:W-:Y:S01]  /*1a10*/  FMUL.FTZ R72, R113, R72 ;  /* 0x0000004871487220 */ /* 0x000fe20000410000 */
[----:B------:R-:W-:Y:S01]  /*1a20*/  FFMA.FTZ R74, R19, R74, 1 ;  /* 0x3f800000134a7423 */ /* 0x000fe2000001004a */
[----:B------:R-:W-:Y:S01]  /*1a30*/  FMUL.FTZ R77, R114, R77 ;  /* 0x0000004d724d7220 */ /* 0x000fe20000410000 */
[----:B------:R-:W-:Y:S01]  /*1a40*/  FMUL.FTZ R117, R73, R2 ;  /* 0x0000000249757220 */ /* 0x000fe20000410000 */
[----:B------:R-:W-:Y:S01]  /*1a50*/  FMUL.FTZ R118, R72, R75 ;  /* 0x0000004b48767220 */ /* 0x000fe20000410000 */
[----:B------:R-:W-:Y:S01]  /*1a60*/  STS.128 [R115+0x20], R84 ;  /* 0x0000205473007388 */ /* 0x000fe20000000c00 */
[----:B------:R-:W-:Y:S01]  /*1a70*/  FMUL.FTZ R119, R77, R74 ;  /* 0x0000004a4d777220 */ /* 0x000fe20000410000 */
[----:B------:R-:W-:Y:S01]  /*1a80*/  FMUL.FTZ R110, R21, R110 ;  /* 0x0000006e156e7220 */ /* 0x000fe20000410000 */
[----:B------:R-:W-:Y:S01]  /*1a90*/  FMUL.FTZ R93, R8, R109 ;  /* 0x0000006d085d7220 */ /* 0x000fe20000410000 */
[----:B------:R-:W-:Y:S01]  /*1aa0*/  MOV R8, UR6 ;  /* 0x0000000600087c02 */ /* 0x000fe20008000f00 */
[----:B------:R-:W-:Y:S01]  /*1ab0*/  FMUL.FTZ R90, R23, R90 ;  /* 0x0000005a175a7220 */ /* 0x000fe20000410000 */
[----:B------:R0:W-:Y:S01]  /*1ac0*/  STS.128 [R115+0x30], R116 ;  /* 0x0000307473007388 */ /* 0x0001e20000000c00 */
[----:B------:R-:W-:-:S03]  /*1ad0*/  NOP ;  /* 0x0000000000007918 */ /* 0x000fc60000000000 */
[----:B------:R-:W1:Y:S01]  /*1ae0*/  LDS.128 R72, [R0] ;  /* 0x0000000000487984 */ /* 0x000e620000000c00 */
[----:B------:R-:W-:Y:S01]  /*1af0*/  FMUL.FTZ R2, R9, R110 ;  /* 0x0000006e09027220 */ /* 0x000fe20000410000 */
[----:B------:R-:W-:Y:S01]  /*1b00*/  MOV R9, UR28 ;  /* 0x0000001c00097c02 */ /* 0x000fe20008000f00 */
[----:B------:R-:W-:Y:S01]  /*1b10*/  FFMA.FTZ R10, R48, R3, R133 ;  /* 0x00000003300a7223 */ /* 0x000fe20000010085 */
[----:B------:R-:W2:Y:S01]  /*1b20*/  LDS.128 R76, [R0+0x200] ;  /* 0x00020000004c7984 */ /* 0x000ea20000000c00 */
[----:B------:R-:W-:Y:S01]  /*1b30*/  FMUL.FTZ R92, R11, R90 ;  /* 0x0000005a0b5c7220 */ /* 0x000fe20000410000 */
[----:B------:R-:W-:Y:S01]  /*1b40*/  FMUL.FTZ R111, R16, R111 ;  /* 0x0000006f106f7220 */ /* 0x000fe20000410000 */
[----:B------:R-:W-:Y:S01]  /*1b50*/  IMAD.WIDE R8, R125, 0x10, R8 ;  /* 0x000000107d087825 */ /* 0x000fe200078e0208 */
[----:B------:R-:W3:Y:S01]  /*1b60*/  LDS.128 R80, [R0+0x400] ;  /* 0x0004000000507984 */ /* 0x000ee20000000c00 */
[----:B0-----:R-:W0:Y:S02]  /*1b70*/  LDC R116, c[0x0][0x21c] ;  /* 0x00008700ff747b82 */ /* 0x001e240000000800 */
[----:B------:R-:W-:Y:S01]  /*1b80*/  FFMA.FTZ R11, R49, R108, R10 ;  /* 0x0000006c310b7223 */ /* 0x000fe2000001000a */
[----:B------:R-:W-:Y:S01]  /*1b90*/  FMUL.FTZ R114, R19, R114 ;  /* 0x0000007213727220 */ /* 0x000fe20000410000 */
[----:B------:R-:W4:Y:S01]  /*1ba0*/  LDS.128 R84, [R0+0x600] ;  /* 0x0006000000547984 */ /* 0x000f220000000c00 */
[----:B------:R-:W-:Y:S01]  /*1bb0*/  FMUL.FTZ R97, R4, R111 ;  /* 0x0000006f04617220 */ /* 0x000fe20000410000 */
[----:B------:R-:W-:Y:S01]  /*1bc0*/  FMUL.FTZ R112, R17, R112 ;  /* 0x0000007011707220 */ /* 0x000fe20000410000 */
[----:B------:R-:W-:Y:S01]  /*1bd0*/  FMUL.FTZ R113, R18, R113 ;  /* 0x0000007112717220 */ /* 0x000fe20000410000 */
[----:B------:R-:W-:Y:S01]  /*1be0*/  FFMA.FTZ R4, R50, R107, R11 ;  /* 0x0000006b32047223 */ /* 0x000fe2000001000b */
[----:B------:R-:W-:Y:S01]  /*1bf0*/  FMUL.FTZ R132, R7, R114 ;  /* 0x0000007207847220 */ /* 0x000fe20000410000 */
[----:B------:R-:W-:Y:S01]  /*1c00*/  FMUL.FTZ R96, R5, R112 ;  /* 0x0000007005607220 */ /* 0x000fe20000410000 */
[----:B------:R-:W-:Y:S01]  /*1c10*/  FMUL.FTZ R135, R6, R113 ;  /* 0x0000007106877220 */ /* 0x000fe20000410000 */
[----:B------:R-:W-:Y:S01]  /*1c20*/  FFMA.FTZ R7, R51, R106, R4 ;  /* 0x0000006a33077223 */ /* 0x000fe20000010004 */
[----:B-1----:R1:W-:Y:S04]  /*1c30*/  STG.E.128 desc[UR16][R8.64], R72 ;  /* 0x0000004808007986 */ /* 0x0023e8000c101d10 */
[----:B--2---:R1:W-:Y:S04]  /*1c40*/  STG.E.128 desc[UR16][R8.64+0x200], R76 ;  /* 0x0002004c08007986 */ /* 0x0043e8000c101d10 */
[----:B---3--:R1:W-:Y:S04]  /*1c50*/  STG.E.128 desc[UR16][R8.64+0x400], R80 ;  /* 0x0004005008007986 */ /* 0x0083e8000c101d10 */
[----:B----4-:R1:W-:Y:S01]  /*1c60*/  STG.E.128 desc[UR16][R8.64+0x600], R84 ;  /* 0x0006005408007986 */ /* 0x0103e2000c101d10 */
        /* <DEDUP_REMOVED lines=18> */
[----:B------:R-:W-:-:S02]  /*1d90*/  ULDC.64 UR30, c[0x0][0x2c0] ;  /* 0x0000b000001e7ab9 */ /* 0x000fc40000000a00 */
[----:B------:R-:W-:Y:S02]  /*1da0*/  UIMAD UR6, UR10, UR30, URZ ;  /* 0x0000001e0a0672a4 */ /* 0x000fe4000f8e023f */
[----:B------:R-:W-:Y:S02]  /*1db0*/  UIMAD.WIDE.U32 UR28, UR9, UR30, UR24 ;  /* 0x0000001e091c72a5 */ /* 0x000fe4000f8e0018 */
[----:B------:R-:W-:Y:S01]  /*1dc0*/  UIMAD UR6, UR9, UR31, UR6 ;  /* 0x0000001f090672a4 */ /* 0x000fe2000f8e0206 */
[----:B------:R-:W-:Y:S02]  /*1dd0*/  STS.128 [R115], R68 ;  /* 0x0000004473007388 */ /* 0x000fe40000000c00 */
[----:B------:R-:W-:Y:S01]  /*1de0*/  ULDC.64 UR30, c[0x0][0x2c8] ;  /* 0x0000b200001e7ab9 */ /* 0x000fe20000000a00 */
[----:B------:R-:W-:Y:S01]  /*1df0*/  UIADD3 UR29, UR29, UR6, URZ ;  /* 0x000000061d1d7290 */ /* 0x000fe2000fffe03f */
[----:B------:R-:W-:Y:S01]  /*1e00*/  STS.128 [R115+0x10], R32 ;  /* 0x0000102073007388 */ /* 0x000fe20000000c00 */
[----:B------:R-:W-:-:S02]  /*1e10*/  UIMAD UR6, UR8, UR30, URZ ;  /* 0x0000001e080672a4 */ /* 0x000fc4000f8e023f */
[----:B------:R-:W-:Y:S01]  /*1e20*/  UIMAD.WIDE.U32 UR28, UR7, UR30, UR28 ;  /* 0x0000001e071c72a5 */ /* 0x000fe2000f8e001c */
[----:B------:R-:W-:Y:S01]  /*1e30*/  STS.128 [R115+0x20], R24 ;  /* 0x0000201873007388 */ /* 0x000fe20000000c00 */
[----:B------:R-:W-:Y:S02]  /*1e40*/  UIMAD UR6, UR7, UR31, UR6 ;  /* 0x0000001f070672a4 */ /* 0x000fe4000f8e0206 */
[----:B------:R-:W-:Y:S01]  /*1e50*/  ULEA UR26, UP0, UR28, UR26, 0x2 ;  /* 0x0000001a1c1a7291 */ /* 0x000fe2000f80103f */
[----:B------:R-:W-:Y:S01]  /*1e60*/  STS.128 [R115+0x30], R28 ;  /* 0x0000301c73007388 */ /* 0x000fe20000000c00 */
[----:B------:R-:W-:-:S03]  /*1e70*/  NOP ;  /* 0x0000000000007918 */ /* 0x000fc60000000000 */
[----:B-1----:R-:W1:Y:S01]  /*1e80*/  LDS.128 R8, [R0] ;  /* 0x0000000000087984 */ /* 0x002e620000000c00 */
[----:B------:R-:W-:Y:S01]  /*1e90*/  UIADD3 UR6, UR29, UR6, URZ ;  /* 0x000000061d067290 */ /* 0x000fe2000fffe03f */
[----:B------:R-:W-:Y:S02]  /*1ea0*/  MOV R4, UR26 ;  /* 0x0000001a00047c02 */ /* 0x000fe40008000f00 */
[----:B------:R-:W2:Y:S01]  /*1eb0*/  LDS.128 R12, [R0+0x200] ;  /* 0x00020000000c7984 */ /* 0x000ea20000000c00 */
[----:B------:R-:W-:-:S03]  /*1ec0*/  ULEA.HI.X UR27, UR28, UR27, UR6, 0x2, UP0 ;  /* 0x0000001b1c1b7291 */ /* 0x000fc600080f1406 */
[----:B------:R-:W3:Y:S03]  /*1ed0*/  LDS.128 R16, [R0+0x400] ;  /* 0x0004000000107984 */ /* 0x000ee60000000c00 */
[----:B------:R-:W-:Y:S01]  /*1ee0*/  MOV R5, UR27 ;  /* 0x0000001b00057c02 */ /* 0x000fe20008000f00 */
[----:B------:R-:W4:Y:S02]  /*1ef0*/  LDS.128 R20, [R0+0x600] ;  /* 0x0006000000147984 */ /* 0x000f240000000c00 */
[----:B------:R-:W-:-:S05]  /*1f00*/  IMAD.WIDE R4, R125, 0x10, R4 ;  /* 0x000000107d047825 */ /* 0x000fca00078e0204 */
[----:B-1----:R1:W-:Y:S04]  /*1f10*/  STG.E.128 desc[UR16][R4.64], R8 ;  /* 0x0000000804007986 */ /* 0x0023e8000c101d10 */
[----:B--2---:R1:W-:Y:S04]  /*1f20*/  STG.E.128 desc[UR16][R4.64+0x200], R12 ;  /* 0x0002000c04007986 */ /* 0x0043e8000c101d10 */
[----:B---3--:R1:W-:Y:S04]  /*1f30*/  STG.E.128 desc[UR16][R4.64+0x400], R16 ;  /* 0x0004001004007986 */ /* 0x0083e8000c101d10 */
[----:B----4-:R1:W-:Y:S02]  /*1f40*/  STG.E.128 desc[UR16][R4.64+0x600], R20 ;  /* 0x0006001404007986 */ /* 0x0103e4000c101d10 */
.L_x_3301:
[----:B------:R-:W-:Y:S01]  /*1f50*/  FFMA.FTZ R0, R44, R105, R7 ;  /* 0x000000692c007223 */ /* 0x000fe20000010007 */
[----:B0-----:R-:W-:Y:S01]  /*1f60*/  ISETP.GE.AND P0, PT, R116, 0x1, PT ;  /* 0x000000017400780c */ /* 0x001fe20003f06270 */
[----:B------:R-:W-:Y:S01]  /*1f70*/  BAR.SYNC.DEFER_BLOCKING 0x0 ;  /* 0x0000000000007b1d */ /* 0x000fe20000010000 */
[----:B------:R-:W-:Y:S01]  /*1f80*/  LOP3.LUT R175, R129, 0x1f, RZ, 0xc0, !PT ;  /* 0x0000001f81af7812 */ /* 0x000fe200078ec0ff */
[----:B-1----:R-:W-:Y:S01]  /*1f90*/  FFMA.FTZ R5, R45, R104, R0 ;  /* 0x000000682d057223 */ /* 0x002fe20000010000 */
[----:B------:R-:W-:Y:S02]  /*1fa0*/  CS2R R34, SRZ ;  /* 0x0000000000227805 */ /* 0x000fe4000001ff00 */
[----:B------:R-:W-:Y:S02]  /*1fb0*/  CS2R R32, SRZ ;  /* 0x0000000000207805 */ /* 0x000fe4000001ff00 */
[----:B------:R-:W-:Y:S01]  /*1fc0*/  CS2R R30, SRZ ;  /* 0x00000000001e7805 */ /* 0x000fe2000001ff00 */
[----:B------:R-:W-:Y:S01]  /*1fd0*/  FFMA.FTZ R0, R46, R103, R5 ;  /* 0x000000672e007223 */ /* 0x000fe20000010005 */
[----:B------:R-:W-:-:S02]  /*1fe0*/  CS2R R28, SRZ ;  /* 0x00000000001c7805 */ /* 0x000fc4000001ff00 */
[----:B------:R-:W-:Y:S02]  /*1ff0*/  CS2R R26, SRZ ;  /* 0x00000000001a7805 */ /* 0x000fe4000001ff00 */
[----:B------:R-:W-:Y:S01]  /*2000*/  CS2R R24, SRZ ;  /* 0x0000000000187805 */ /* 0x000fe2000001ff00 */
[----:B------:R-:W-:Y:S01]  /*2010*/  FFMA.FTZ R5, R47, R102, R0 ;  /* 0x000000662f057223 */ /* 0x000fe20000010000 */
[----:B------:R-:W-:Y:S02]  /*2020*/  CS2R R22, SRZ ;  /* 0x0000000000167805 */ /* 0x000fe4000001ff00 */
[----:B------:R-:W-:Y:S01]  /*2030*/  CS2R R20, SRZ ;  /* 0x0000000000147805 */ /* 0x000fe2000001ff00 */
        /* <DEDUP_REMOVED lines=19> */
[----:B------:R-:W-:-:S02]  /*2170*/  FMUL.FTZ R7, R132, UR4 ;  /* 0x0000000484077c20 */ /* 0x000fc40008410000 */
[----:B------:R-:W-:-:S04]  /*2180*/  FFMA.FTZ R5, R37, R96, R0 ;  /* 0x0000006025057223 */ /* 0x000fc80000010000 */
[----:B------:R-:W-:Y:S01]  /*2190*/  FFMA.FTZ R0, R38, R135, R5 ;  /* 0x0000008726007223 */ /* 0x000fe20000010005 */
[----:B------:R-:W-:-:S03]  /*21a0*/  FMUL.FTZ R5, R96, UR4 ;  /* 0x0000000460057c20 */ /* 0x000fc60008410000 */
[----:B------:R-:W-:Y:S01]  /*21b0*/  FFMA.FTZ R133, R39, R132, R0 ;  /* 0x0000008427857223 */ /* 0x000fe20000010000 */
[----:B------:R-:W-:Y:S06]  /*21c0*/  @!P0 BRA `(.L_x_3302) ;  /* 0x00000064008c8947 */ /* 0x000fec0003800000 */
        /* <DEDUP_REMOVED lines=16> */
[----:B------:R-:W-:Y:S01]  /*22d0*/  HFMA2.MMA R35, -RZ, RZ, 0, 0 ;  /* 0x00000000ff237435 */ /* 0x000fe200000001ff */
        /* <DEDUP_REMOVED lines=44> */
.L_x_3333:
        /* <DEDUP_REMOVED lines=13> */
[----:B------:R-:W2:Y:S01]  /*2670*/  LDG.E.64 R58, desc[UR16][R2.64] ;  /* 0x00000010023a7981 */ /* 0x000ea2000c1e1b00 */
[----:B------:R-:W-:Y:S01]  /*2680*/  UIADD3 UR56, UR11, -0x1, URZ ;  /* 0xffffffff0b387890 */ /* 0x000fe2000fffe03f */
[C---:B------:R-:W-:Y:S01]  /*2690*/  ISETP.NE.AND P2, PT, R129.reuse, RZ, PT ;  /* 0x000000ff8100720c */ /* 0x040fe20003f45270 */
[----:B------:R-:W-:Y:S01]  /*26a0*/  UIMAD UR59, UR8, UR36, URZ ;  /* 0x00000024083b72a4 */ /* 0x000fe2000f8e023f */
[----:B------:R-:W-:Y:S01]  /*26b0*/  ISETP.NE.AND P0, PT, R129, 0x7f, PT ;  /* 0x0000007f8100780c */ /* 0x000fe20003f05270 */
[----:B------:R-:W-:Y:S02]  /*26c0*/  UIMAD UR58, UR8, UR30, URZ ;  /* 0x0000001e083a72a4 */ /* 0x000fe4000f8e023f */
[----:B------:R-:W-:Y:S02]  /*26d0*/  UIMAD.WIDE.U32 UR46, UR7, UR36, URZ ;  /* 0x00000024072e72a5 */ /* 0x000fe4000f8e003f */
[----:B------:R-:W-:Y:S02]  /*26e0*/  UIMAD.WIDE.U32 UR44, UR7, UR30, URZ ;  /* 0x0000001e072c72a5 */ /* 0x000fe4000f8e003f */
[----:B------:R-:W-:-:S02]  /*26f0*/  ULEA.HI UR57, UR56, UR56, URZ, 0x1 ;  /* 0x0000003838397291 */ /* 0x000fc4000f8f083f */
[----:B------:R-:W-:Y:S02]  /*2700*/  UIMAD UR59, UR7, UR37, UR59 ;  /* 0x00000025073b72a4 */ /* 0x000fe4000f8e023b */
[----:B------:R-:W-:Y:S02]  /*2710*/  UIMAD UR58, UR7, UR31, UR58 ;  /* 0x0000001f073a72a4 */ /* 0x000fe4000f8e023a */
[----:B------:R-:W-:Y:S01]  /*2720*/  UIMAD UR55, UR54, UR34, URZ ;  /* 0x00000022363772a4 */ /* 0x000fe2000f8e023f */
[----:B------:R-:W-:Y:S01]  /*2730*/  @P0 LEA R76, R129, R128, 0x3 ;  /* 0x00000080814c0211 */ /* 0x000fe200078e18ff */
[----:B------:R-:W-:Y:S02]  /*2740*/  UIMAD UR54, UR54, UR28, URZ ;  /* 0x0000001c363672a4 */ /* 0x000fe4000f8e023f */
[----:B------:R-:W-:Y:S02]  /*2750*/  ULOP3.LUT UR57, UR57, 0xfffffe, URZ, 0xc0, !UPT ;  /* 0x00fffffe39397892 */ /* 0x000fe4000f8ec03f */
[----:B------:R-:W-:-:S02]  /*2760*/  UIADD3 UR47, UR47, UR59, URZ ;  /* 0x0000003b2f2f7290 */ /* 0x000fc4000fffe03f */
[----:B------:R-:W-:Y:S02]  /*2770*/  UIADD3 UR45, UR45, UR58, URZ ;  /* 0x0000003a2d2d7290 */ /* 0x000fe4000fffe03f */
[----:B------:R-:W-:Y:S02]  /*2780*/  UIMAD UR55, UR6, UR35, UR55 ;  /* 0x00000023063772a4 */ /* 0x000fe4000f8e0237 */
[----:B------:R-:W-:Y:S02]  /*2790*/  UIMAD UR54, UR6, UR29, UR54 ;  /* 0x0000001d063672a4 */ /* 0x000fe4000f8e0236 */
[----:B------:R-:W-:Y:S02]  /*27a0*/  UIADD3 UR56, UR56, -UR57, URZ ;  /* 0x8000003938387290 */ /* 0x000fe4000fffe03f */
[----:B------:R-:W-:Y:S02]  /*27b0*/  UIMAD.WIDE.U32 UR46, UR6, UR34, UR46 ;  /* 0x00000022062e72a5 */ /* 0x000fe4000f8e002e */
[----:B------:R-:W-:-:S02]  /*27c0*/  UIMAD.WIDE.U32 UR44, UR6, UR28, UR44 ;  /* 0x0000001c062c72a5 */ /* 0x000fc4000f8e002c */
[----:B------:R-:W-:Y:S02]  /*27d0*/  UIADD3 UR55, UR47, UR55, URZ ;  /* 0x000000372f377290 */ /* 0x000fe4000fffe03f */
[----:B------:R-:W-:Y:S02]  /*27e0*/  UIADD3 UR54, UR45, UR54, URZ ;  /* 0x000000362d367290 */ /* 0x000fe4000fffe03f */
[----:B------:R-:W-:Y:S02]  /*27f0*/  ULEA UR47, UP0, UR46, UR32, 0x3 ;  /* 0x000000202e2f7291 */ /* 0x000fe4000f80183f */
[----:B------:R-:W-:Y:S02]  /*2800*/  ULEA UR45, UP1, UR44, UR26, 0x3 ;  /* 0x0000001a2c2d7291 */ /* 0x000fe4000f82183f */
[----:B------:R-:W-:Y:S02]  /*2810*/  ULEA.HI.X UR46, UR46, UR33, UR55, 0x3, UP0 ;  /* 0x000000212e2e7291 */ /* 0x000fe400080f1c37 */
[----:B------:R-:W-:Y:S01]  /*2820*/  ULEA.HI.X UR44, UR44, UR27, UR54, 0x3, UP1 ;  /* 0x0000001b2c2c7291 */ /* 0x000fe200088f1c36 */
[----:B------:R-:W-:Y:S01]  /*2830*/  BSSY B0, `(.L_x_3303) ;  /* 0x0000048000007945 */ /* 0x000fe20003800000 */
[----:B--2---:R-:W-:-:S02]  /*2840*/  R2UR UR52, R59 ;  /* 0x000000003b3472ca */ /* 0x004fc400000e0000 */
[----:B------:R-:W-:Y:S02]  /*2850*/  R2UR UR53, R58 ;  /* 0x000000003a3572ca */ /* 0x000fe400000e0000 */
[----:B------:R-:W-:Y:S02]  /*2860*/  MOV R58, UR45 ;  /* 0x0000002d003a7c02 */ /* 0x000fe40008000f00 */
[----:B------:R-:W-:-:S06]  /*2870*/  MOV R59, UR44 ;  /* 0x0000002c003b7c02 */ /* 0x000fcc0008000f00 */
[----:B------:R-:W5:Y:S01]  /*2880*/  LDG.E.64 R58, desc[UR16][R58.64] ;  /* 0x000000103a3a7981 */ /* 0x000f62000c1e1b00 */
[----:B0-----:R-:W-:Y:S01]  /*2890*/  FMUL.FTZ R52, R123, UR52 ;  /* 0x000000347b347c20 */ /* 0x001fe20008410000 */
[----:B------:R-:W-:-:S03]  /*28a0*/  FMUL.FTZ R2, R122, UR52 ;  /* 0x000000347a027c20 */ /* 0x000fc60008410000 */
[----:B------:R-:W-:Y:S01]  /*28b0*/  FMUL.RZ R55, R52, 0.15915493667125701904 ;  /* 0x3e22f98334377820 */ /* 0x000fe2000040c000 */
[----:B------:R-:W-:Y:S01]  /*28c0*/  FMUL.FTZ R52, R124, UR52 ;  /* 0x000000347c347c20 */ /* 0x000fe20008410000 */
[----:B------:R-:W-:Y:S01]  /*28d0*/  FMUL.RZ R3, R2, 0.15915493667125701904 ;  /* 0x3e22f98302037820 */ /* 0x000fe2000040c000 */
[----:B------:R-:W-:Y:S01]  /*28e0*/  FMUL.FTZ R2, R119, UR52 ;  /* 0x0000003477027c20 */ /* 0x000fe20008410000 */
[----:B------:R-:W-:Y:S01]  /*28f0*/  MUFU.SIN R73, R55 ;  /* 0x0000003700497308 */ /* 0x000fe20000000400 */
[----:B------:R-:W-:Y:S01]  /*2900*/  FMUL.RZ R56, R52, 0.15915493667125701904 ;  /* 0x3e22f98334387820 */ /* 0x000fe2000040c000 */
[----:B------:R-:W-:-:S04]  /*2910*/  FMUL.FTZ R52, R121, UR52 ;  /* 0x0000003479347c20 */ /* 0x000fc80008410000 */
[----:B------:R-:W-:Y:S02]  /*2920*/  FMUL.RZ R52, R52, 0.15915493667125701904 ;  /* 0x3e22f98334347820 */ /* 0x000fe4000040c000 */
[----:B------:R0:W-:Y:S08]  /*2930*/  MUFU.COS R53, R55 ;  /* 0x0000003700357308 */ /* 0x0001f00000000000 */
[----:B------:R-:W-:Y:S01]  /*2940*/  MUFU.SIN R140, R56 ;  /* 0x00000038008c7308 */ /* 0x000fe20000000400 */
[----:B0-----:R-:W-:Y:S01]  /*2950*/  FMUL.RZ R55, R2, 0.15915493667125701904 ;  /* 0x3e22f98302377820 */ /* 0x001fe2000040c000 */
[----:B------:R-:W-:-:S06]  /*2960*/  FMUL.FTZ R2, R120, UR52 ;  /* 0x0000003478027c20 */ /* 0x000fcc0008410000 */
[----:B------:R0:W-:Y:S08]  /*2970*/  MUFU.COS R54, R56 ;  /* 0x0000003800367308 */ /* 0x0001f00000000000 */
[----:B------:R-:W-:Y:S01]  /*2980*/  MUFU.SIN R138, R52 ;  /* 0x00000034008a7308 */ /* 0x000fe20000000400 */
[----:B0-----:R-:W-:Y:S01]  /*2990*/  FMUL.RZ R56, R2, 0.15915493667125701904 ;  /* 0x3e22f98302387820 */ /* 0x001fe2000040c000 */
[----:B------:R-:W-:-:S04]  /*29a0*/  FMUL.FTZ R2, R117, UR52 ;  /* 0x0000003475027c20 */ /* 0x000fc80008410000 */
[----:B------:R-:W-:Y:S01]  /*29b0*/  FMUL.RZ R57, R2, 0.15915493667125701904 ;  /* 0x3e22f98302397820 */ /* 0x000fe2000040c000 */
[----:B------:R-:W-:Y:S01]  /*29c0*/  FMUL.FTZ R2, R118, UR52 ;  /* 0x0000003476027c20 */ /* 0x000fe20008410000 */
[----:B------:R0:W-:Y:S03]  /*29d0*/  MUFU.COS R64, R52 ;  /* 0x0000003400407308 */ /* 0x0001e60000000000 */
[----:B------:R-:W-:-:S05]  /*29e0*/  FMUL.RZ R159, R2, 0.15915493667125701904 ;  /* 0x3e22f983029f7820 */ /* 0x000fca000040c000 */
[----:B------:R-:W-:Y:S01]  /*29f0*/  MUFU.SIN R162, R56 ;  /* 0x0000003800a27308 */ /* 0x000fe20000000400 */
[----:B0-----:R-:W-:-:S05]  /*2a00*/  MOV R52, UR53 ;  /* 0x0000003500347c02 */ /* 0x001fca0008000f00 */
[----:B------:R-:W-:Y:S02]  /*2a10*/  FMUL.FTZ R52, R52, 1.4426950216293334961 ;  /* 0x3fb8aa3b34347820 */ /* 0x000fe40000410000 */
[----:B------:R0:W-:Y:S02]  /*2a20*/  MUFU.COS R132, R56 ;  /* 0x0000003800847308 */ /* 0x0001e40000000000 */
[----:B------:R-:W-:-:S06]  /*2a30*/  FMUL.FTZ R2, R123, R52 ;  /* 0x000000347b027220 */ /* 0x000fcc0000410000 */
[----:B------:R-:W1:Y:S01]  /*2a40*/  MUFU.EX2 R2, R2 ;  /* 0x0000000200027308 */ /* 0x000e620000000800 */
[----:B0-----:R-:W-:-:S07]  /*2a50*/  MOV R56, UR56 ;  /* 0x0000003800387c02 */ /* 0x001fce0008000f00 */
[----:B------:R-:W0:Y:S08]  /*2a60*/  MUFU.SIN R69, R57 ;  /* 0x0000003900457308 */ /* 0x000e300000000400 */
[----:B------:R2:W3:Y:S01]  /*2a70*/  MUFU.COS R161, R57 ;  /* 0x0000003900a17308 */ /* 0x0004e20000000000 */
[C---:B-1----:R-:W-:Y:S01]  /*2a80*/  FMUL.FTZ R72, R2.reuse, R53 ;  /* 0x0000003502487220 */ /* 0x042fe20000410000 */
[----:B------:R-:W-:-:S06]  /*2a90*/  FMUL.FTZ R73, R2, R73 ;  /* 0x0000004902497220 */ /* 0x000fcc0000410000 */
[----:B------:R-:W1:Y:S01]  /*2aa0*/  MUFU.SIN R65, R3 ;  /* 0x0000000300417308 */ /* 0x000e620000000400 */
[----:B--2---:R-:W-:-:S07]  /*2ab0*/  MOV R57, 0x100 ;  /* 0x0000010000397802 */ /* 0x004fce0000000f00 */
[----:B------:R2:W4:Y:S08]  /*2ac0*/  MUFU.COS R137, R3 ;  /* 0x0000000300897308 */ /* 0x0005300000000000 */
[----:B------:R-:W0:Y:S01]  /*2ad0*/  MUFU.SIN R134, R55 ;  /* 0x0000003700867308 */ /* 0x000e220000000400 */
[----:B--2---:R-:W-:Y:S01]  /*2ae0*/  IADD3 R3, R129, 0x200, RZ ;  /* 0x0000020081037810 */ /* 0x004fe20007ffe0ff */
[----:B------:R-:W-:Y:S01]  /*2af0*/  @!P2 IMAD R3, R56, R57, UR6 ;  /* 0x000000063803ae24 */ /* 0x000fe2000f8e0239 */
[----:B------:R-:W-:-:S02]  /*2b00*/  MOV R56, UR47 ;  /* 0x0000002f00387c02 */ /* 0x000fc40008000f00 */
[----:B------:R-:W-:Y:S02]  /*2b10*/  MOV R57, UR46 ;  /* 0x0000002e00397c02 */ /* 0x000fe40008000f00 */
[----:B------:R-:W-:Y:S01]  /*2b20*/  LEA R3, R3, R128, 0x3 ;  /* 0x0000008003037211 */ /* 0x000fe200078e18ff */
[----:B------:R2:W0:Y:S03]  /*2b30*/  MUFU.COS R66, R55 ;  /* 0x0000003700427308 */ /* 0x0004260000000000 */
[----:B------:R-:W5:Y:S04]  /*2b40*/  LDG.E.64 R56, desc[UR16][R56.64] ;  /* 0x0000001038387981 */ /* 0x000f68000c1e1b00 */
[----:B------:R0:W-:Y:S01]  /*2b50*/  STS.64 [R3+0x3590], R72 ;  /* 0x0035904803007388 */ /* 0x0001e20000000a00 */
[----:B------:R0:W0:Y:S01]  /*2b60*/  MUFU.SIN R71, R159 ;  /* 0x0000009f00477308 */ /* 0x0000220000000400 */
[----:B--2---:R-:W-:Y:S01]  /*2b70*/  FMUL.FTZ R55, R115, UR52 ;  /* 0x0000003473377c20 */ /* 0x004fe20008410000 */
[----:B------:R-:W-:Y:S03]  /*2b80*/  BAR.SYNC.DEFER_BLOCKING 0x0 ;  /* 0x0000000000007b1d */ /* 0x000fe60000010000 */
[----:B------:R-:W-:-:S03]  /*2b90*/  FMUL.RZ R55, R55, 0.15915493667125701904 ;  /* 0x3e22f98337377820 */ /* 0x000fc6000040c000 */
[----:B------:R-:W2:Y:S08]  /*2ba0*/  MUFU.COS R159, R159 ;  /* 0x0000009f009f7308 */ /* 0x000eb00000000000 */
[----:B------:R0:W0:Y:S08]  /*2bb0*/  MUFU.SIN R75, R55 ;  /* 0x00000037004b7308 */ /* 0x0000300000000400 */
[----:B------:R0:W0:Y:S01]  /*2bc0*/  MUFU.COS R157, R55 ;  /* 0x00000037009d7308 */ /* 0x0000220000000000 */
[----:B------:R-:W0:Y:S01]  /*2bd0*/  @P0 LDS.64 R76, [R76+0x4598] ;  /* 0x004598004c4c0984 */ /* 0x000e220000000a00 */
[----:B------:R-:W-:Y:S01]  /*2be0*/  FMUL.FTZ R2, R116, UR52 ;  /* 0x0000003474027c20 */ /* 0x000fe20008410000 */
[----:B-1234-:R-:W-:Y:S06]  /*2bf0*/  @P0 BRA `(.L_x_3304) ;  /* 0x00000000002c0947 */ /* 0x01efec0003800000 */
[----:B------:R-:W-:Y:S01]  /*2c00*/  UISETP.NE.AND UP0, UPT, UR11, UR50, UPT ;  /* 0x000000320b00728c */ /* 0x000fe2000bf05270 */
[----:B0-----:R-:W-:Y:S01]  /*2c10*/  HFMA2.MMA R77, -RZ, RZ, 0, 0 ;  /* 0x00000000ff4d7435 */ /* 0x001fe200000001ff */
[----:B------:R-:W-:-:S04]  /*2c20*/  MOV R76, 0x3f800000 ;  /* 0x3f800000004c7802 */ /* 0x000fc80000000f00 */
[----:B------:R-:W-:-:S05]  /*2c30*/  PLOP3.LUT P0, PT, PT, PT, UP0, 0x80, 0x0 ;  /* 0x000000000000781c */ /* 0x000fca0003f0f008 */
[----:B------:R-:W-:-:S04]  /*2c40*/  @UP0 ULEA.HI UR44, UR11, UR11, URZ, 0x1 ;  /* 0x0000000b0b2c0291 */ /* 0x000fc8000f8f083f */
[----:B------:R-:W-:-:S04]  /*2c50*/  @UP0 ULOP3.LUT UR44, UR44, 0xfffffe, URZ, 0xc0, !UPT ;  /* 0x00fffffe2c2c0892 */ /* 0x000fc8000f8ec03f */
[----:B------:R-:W-:-:S04]  /*2c60*/  @UP0 UIADD3 UR44, -UR44, UR11, URZ ;  /* 0x0000000b2c2c0290 */ /* 0x000fc8000fffe13f */
[----:B------:R-:W-:-:S06]  /*2c70*/  @UP0 ULEA UR44, UR44, UR6, 0x8 ;  /* 0x000000062c2c0291 */ /* 0x000fcc000f8e403f */
[----:B------:R-:W-:-:S04]  /*2c80*/  MOV R3, UR44 ;  /* 0x0000002c00037c02 */ /* 0x000fc80008000f00 */
[----:B------:R-:W-:-:S05]  /*2c90*/  @P0 LEA R3, R3, R128, 0x3 ;  /* 0x0000008003030211 */ /* 0x000fca00078e18ff */
[----:B------:R1:W2:Y:S02]  /*2ca0*/  @P0 LDS.64 R76, [R3+0x3590] ;  /* 0x00359000034c0984 */ /* 0x0002a40000000a00 */
.L_x_3304:
[----:B------:R-:W-:Y:S05]  /*2cb0*/  BSYNC B0 ;  /* 0x0000000000007941 */ /* 0x000fea0003800000 */
.L_x_3303:
[----:B------:R-:W-:Y:S01]  /*2cc0*/  UISETP.GE.AND UP0, UPT, UR11, 0x2, UPT ;  /* 0x000000020b00788c */ /* 0x000fe2000bf06270 */
[----:B01----:R-:W-:Y:S01]  /*2cd0*/  FMUL.RZ R3, R2, 0.15915493667125701904 ;  /* 0x3e22f98302037820 */ /* 0x003fe2000040c000 */
[----:B------:R-:W-:Y:S01]  /*2ce0*/  FMUL.FTZ R2, R113, UR52 ;  /* 0x0000003471027c20 */ /* 0x000fe20008410000 */
[----:B------:R-:W-:Y:S01]  /*2cf0*/  HFMA2.MMA R61, -RZ, RZ, 0, 0 ;  /* 0x00000000ff3d7435 */ /* 0x000fe200000001ff */
[----:B------:R-:W-:Y:S01]  /*2d00*/  CS2R R62, SRZ ;  /* 0x00000000003e7805 */ /* 0x000fe2000001ff00 */
[----:B------:R-:W-:Y:S01]  /*2d10*/  MUFU.SIN R143, R3 ;  /* 0x00000003008f7308 */ /* 0x000fe20000000400 */
[----:B------:R-:W-:Y:S01]  /*2d20*/  PLOP3.LUT P0, PT, PT, PT, UP0, 0x80, 0x0 ;  /* 0x000000000000781c */ /* 0x000fe20003f0f008 */
[----:B------:R-:W-:Y:S01]  /*2d30*/  FMUL.RZ R53, R2, 0.15915493667125701904 ;  /* 0x3e22f98302357820 */ /* 0x000fe2000040c000 */
[----:B------:R-:W-:Y:S02]  /*2d40*/  FMUL.FTZ R2, R114, UR52 ;  /* 0x0000003472027c20 */ /* 0x000fe40008410000 */
[----:B------:R-:W-:-:S02]  /*2d50*/  ISETP.NE.OR P0, PT, R175, RZ, !P0 ;  /* 0x000000ffaf00720c */ /* 0x000fc40004705670 */
[----:B------:R-:W-:Y:S01]  /*2d60*/  FMUL.RZ R55, R2, 0.15915493667125701904 ;  /* 0x3e22f98302377820 */ /* 0x000fe2000040c000 */
[----:B------:R-:W-:Y:S01]  /*2d70*/  FMUL.FTZ R2, R111, UR52 ;  /* 0x000000346f027c20 */ /* 0x000fe20008410000 */
[----:B------:R0:W-:Y:S03]  /*2d80*/  MUFU.COS R155, R3 ;  /* 0x00000003009b7308 */ /* 0x0001e60000000000 */
[----:B------:R-:W-:Y:S01]  /*2d90*/  FMUL.RZ R67, R2, 0.15915493667125701904 ;  /* 0x3e22f98302437820 */ /* 0x000fe2000040c000 */
[----:B------:R-:W-:-:S04]  /*2da0*/  FMUL.FTZ R2, R112, UR52 ;  /* 0x0000003470027c20 */ /* 0x000fc80008410000 */
[----:B------:R-:W-:Y:S01]  /*2db0*/  MUFU.SIN R152, R53 ;  /* 0x0000003500987308 */ /* 0x000fe20000000400 */
[----:B------:R-:W1:Y:S01]  /*2dc0*/  @!P0 LDC R60, c[0x0][0x21c] ;  /* 0x00008700ff3c8b82 */ /* 0x000e620000000800 */
[----:B0-----:R-:W-:Y:S01]  /*2dd0*/  MOV R3, UR11 ;  /* 0x0000000b00037c02 */ /* 0x001fe20008000f00 */
[----:B------:R-:W-:Y:S01]  /*2de0*/  FMUL.RZ R68, R2, 0.15915493667125701904 ;  /* 0x3e22f98302447820 */ /* 0x000fe2000040c000 */
[----:B------:R-:W-:Y:S02]  /*2df0*/  MOV R2, 0x10 ;  /* 0x0000001000027802 */ /* 0x000fe40000000f00 */
[----:B------:R-:W-:Y:S02]  /*2e00*/  @!P0 IADD3 R3, R3, -0x2, RZ ;  /* 0xfffffffe03038810 */ /* 0x000fe40007ffe0ff */
[----:B------:R0:W-:Y:S08]  /*2e10*/  MUFU.COS R144, R53 ;  /* 0x0000003500907308 */ /* 0x0001f00000000000 */
[----:B------:R-:W-:Y:S01]  /*2e20*/  MUFU.SIN R145, R67 ;  /* 0x0000004300917308 */ /* 0x000fe20000000400 */
[----:B0-----:R-:W-:-:S07]  /*2e30*/  FMUL.FTZ R53, R109, UR52 ;  /* 0x000000346d357c20 */ /* 0x001fce0008410000 */
[----:B------:R0:W-:Y:S01]  /*2e40*/  MUFU.COS R149, R67 ;  /* 0x0000004300957308 */ /* 0x0001e20000000000 */
[----:B-1----:R-:W-:Y:S01]  /*2e50*/  @!P0 IMAD R3, R3, R60, UR6 ;  /* 0x0000000603038e24 */ /* 0x002fe2000f8e023c */
[----:B------:R-:W-:-:S03]  /*2e60*/  MOV R60, 0x3f800000 ;  /* 0x3f800000003c7802 */ /* 0x000fc60000000f00 */
[----:B------:R-:W-:-:S03]  /*2e70*/  @!P0 IMAD.WIDE R2, R3, R2, UR18 ;  /* 0x0000001203028e25 */ /* 0x000fc6000f8e0202 */
[----:B------:R-:W-:Y:S01]  /*2e80*/  MUFU.SIN R150, R55 ;  /* 0x0000003700967308 */ /* 0x000fe20000000400 */
[----:B0-----:R-:W-:Y:S01]  /*2e90*/  FMUL.RZ R67, R53, 0.15915493667125701904 ;  /* 0x3e22f98335437820 */ /* 0x001fe2000040c000 */
[----:B------:R-:W-:Y:S01]  /*2ea0*/  FMUL.FTZ R53, R110, UR52 ;  /* 0x000000346e357c20 */ /* 0x000fe20008410000 */
[----:B------:R0:W5:Y:S03]  /*2eb0*/  @!P0 LDG.E.128 R60, desc[UR16][R2.64] ;  /* 0x00000010023c8981 */ /* 0x000166000c1e1d00 */
[----:B------:R-:W-:Y:S01]  /*2ec0*/  FMUL.RZ R70, R53, 0.15915493667125701904 ;  /* 0x3e22f98335467820 */ /* 0x000fe2000040c000 */
[-C--:B------:R-:W-:Y:S01]  /*2ed0*/  FMUL.FTZ R53, R124, R52.reuse ;  /* 0x000000347c357220 */ /* 0x080fe20000410000 */
[----:B------:R1:W-:Y:S01]  /*2ee0*/  MUFU.COS R146, R55 ;  /* 0x0000003700927308 */ /* 0x0003e20000000000 */
[----:B0-----:R-:W-:-:S07]  /*2ef0*/  FMUL.FTZ R2, R122, R52 ;  /* 0x000000347a027220 */ /* 0x001fce0000410000 */
[----:B------:R-:W0:Y:S01]  /*2f00*/  MUFU.EX2 R53, R53 ;  /* 0x0000003500357308 */ /* 0x000e220000000800 */
[-C--:B-1----:R-:W-:Y:S01]  /*2f10*/  FMUL.FTZ R55, R121, R52.reuse ;  /* 0x0000003479377220 */ /* 0x082fe20000410000 */
[----:B------:R-:W-:-:S06]  /*2f20*/  FMUL.FTZ R3, R119, R52 ;  /* 0x0000003477037220 */ /* 0x000fcc0000410000 */
[----:B------:R-:W1:Y:S08]  /*2f30*/  MUFU.EX2 R55, R55 ;  /* 0x0000003700377308 */ /* 0x000e700000000800 */
[----:B------:R-:W3:Y:S01]  /*2f40*/  MUFU.EX2 R2, R2 ;  /* 0x0000000200027308 */ /* 0x000ee20000000800 */
[C---:B0-----:R-:W-:Y:S01]  /*2f50*/  FMUL.FTZ R140, R53.reuse, R140 ;  /* 0x0000008c358c7220 */ /* 0x041fe20000410000 */
[----:B------:R-:W-:-:S06]  /*2f60*/  FMUL.FTZ R141, R53, R54 ;  /* 0x00000036358d7220 */ /* 0x000fcc0000410000 */
[----:B------:R-:W0:Y:S01]  /*2f70*/  MUFU.EX2 R3, R3 ;  /* 0x0000000300037308 */ /* 0x000e220000000800 */
[----:B------:R-:W-:Y:S01]  /*2f80*/  FMUL.FTZ R54, RZ, R140 ;  /* 0x0000008cff367220 */ /* 0x000fe20000410000 */
[C---:B-1----:R-:W-:Y:S01]  /*2f90*/  FMUL.FTZ R139, R55.reuse, R64 ;  /* 0x00000040378b7220 */ /* 0x042fe20000410000 */
[----:B------:R-:W-:-:S05]  /*2fa0*/  FMUL.FTZ R138, R55, R138 ;  /* 0x0000008a378a7220 */ /* 0x000fca0000410000 */
[----:B------:R-:W-:Y:S01]  /*2fb0*/  MUFU.SIN R163, R68 ;  /* 0x0000004400a37308 */ /* 0x000fe20000000400 */
[C---:B---3--:R-:W-:Y:S01]  /*2fc0*/  FMUL.FTZ R137, R2.reuse, R137 ;  /* 0x0000008902897220 */ /* 0x048fe20000410000 */
[----:B------:R-:W-:Y:S01]  /*2fd0*/  FMUL.FTZ R136, R2, R65 ;  /* 0x0000004102887220 */ /* 0x000fe20000410000 */
[----:B------:R-:W-:-:S05]  /*2fe0*/  FMUL.FTZ R2, R93, R140 ;  /* 0x0000008c5d027220 */ /* 0x000fca0000410000 */
[----:B------:R1:W-:Y:S01]  /*2ff0*/  MUFU.COS R147, R68 ;  /* 0x0000004400937308 */ /* 0x0003e20000000000 */
[-C--:B------:R-:W-:Y:S01]  /*3000*/  FFMA.FTZ R55, R93, R141.reuse, -R54 ;  /* 0x0000008d5d377223 */ /* 0x080fe20000010836 */
[----:B-1----:R-:W-:Y:S01]  /*3010*/  FMUL.FTZ R68, R117, R52 ;  /* 0x0000003475447220 */ /* 0x002fe20000410000 */
[----:B------:R-:W-:Y:S02]  /*3020*/  FFMA.FTZ R2, RZ, R141, R2 ;  /* 0x0000008dff027223 */ /* 0x000fe40000010002 */
[----:B------:R-:W-:-:S03]  /*3030*/  FADD.FTZ R55, R92, R55 ;  /* 0x000000375c377221 */ /* 0x000fc60000010000 */
[----:B------:R-:W1:Y:S01]  /*3040*/  MUFU.EX2 R68, R68 ;  /* 0x0000004400447308 */ /* 0x000e620000000800 */
[----:B0-----:R-:W-:Y:S01]  /*3050*/  FMUL.FTZ R135, R3, R66 ;  /* 0x0000004203877220 */ /* 0x001fe20000410000 */
[----:B------:R-:W-:Y:S01]  /*3060*/  FADD.FTZ R54, RZ, R2 ;  /* 0x00000002ff367221 */ /* 0x000fe20000010000 */
[----:B------:R-:W-:-:S03]  /*3070*/  FMUL.FTZ R66, R138, R55 ;  /* 0x000000378a427220 */ /* 0x000fc60000410000 */
[-C--:B------:R-:W-:Y:S01]  /*3080*/  FMUL.FTZ R64, R138, R54.reuse ;  /* 0x000000368a407220 */ /* 0x080fe20000410000 */
[C---:B------:R-:W-:Y:S01]  /*3090*/  FFMA.FTZ R66, R139.reuse, R54, R66 ;  /* 0x000000368b427223 */ /* 0x040fe20000010042 */
[----:B------:R-:W-:Y:S02]  /*30a0*/  MUFU.SIN R164, R67 ;  /* 0x0000004300a47308 */ /* 0x000fe40000000400 */
[----:B------:R-:W-:Y:S01]  /*30b0*/  FFMA.FTZ R64, R139, R55, -R64 ;  /* 0x000000378b407223 */ /* 0x000fe20000010840 */
[----:B------:R-:W-:Y:S01]  /*30c0*/  FADD.FTZ R66, RZ, R66 ;  /* 0x00000042ff427221 */ /* 0x000fe20000010000 */
[----:B------:R-:W-:Y:S01]  /*30d0*/  FMUL.FTZ R53, R113, R52 ;  /* 0x0000003471357220 */ /* 0x000fe20000410000 */
[----:B------:R-:W-:Y:S01]  /*30e0*/  FMUL.FTZ R134, R3, R134 ;  /* 0x0000008603867220 */ /* 0x000fe20000410000 */
[----:B------:R-:W-:Y:S02]  /*30f0*/  FADD.FTZ R64, R91, R64 ;  /* 0x000000405b407221 */ /* 0x000fe40000010000 */
[----:B------:R0:W-:Y:S01]  /*3100*/  MUFU.COS R166, R67 ;  /* 0x0000004300a67308 */ /* 0x0001e20000000000 */
[C---:B-1----:R-:W-:Y:S01]  /*3110*/  FMUL.FTZ R161, R68.reuse, R161 ;  /* 0x000000a144a17220 */ /* 0x042fe20000410000 */
[----:B------:R-:W-:Y:S01]  /*3120*/  FMUL.FTZ R160, R68, R69 ;  /* 0x0000004544a07220 */ /* 0x000fe20000410000 */
[----:B------:R-:W-:Y:S01]  /*3130*/  FMUL.FTZ R68, R136, R66 ;  /* 0x0000004288447220 */ /* 0x000fe20000410000 */
[-C--:B------:R-:W-:Y:S01]  /*3140*/  FMUL.FTZ R3, R114, R52.reuse ;  /* 0x0000003472037220 */ /* 0x080fe20000410000 */
[----:B0-----:R-:W-:-:S03]  /*3150*/  FMUL.FTZ R67, R120, R52 ;  /* 0x0000003478437220 */ /* 0x001fc60000410000 */
[----:B------:R-:W0:Y:S01]  /*3160*/  MUFU.EX2 R53, R53 ;  /* 0x0000003500357308 */ /* 0x000e220000000800 */
[-C--:B------:R-:W-:Y:S01]  /*3170*/  FMUL.FTZ R55, R136, R64.reuse ;  /* 0x0000004088377220 */ /* 0x080fe20000410000 */
[----:B------:R-:W-:Y:S01]  /*3180*/  FFMA.FTZ R65, R137, R64, -R68 ;  /* 0x0000004089417223 */ /* 0x000fe20000010844 */
[----:B------:R-:W-:Y:S02]  /*3190*/  FMUL.FTZ R2, R111, R52 ;  /* 0x000000346f027220 */ /* 0x000fe40000410000 */
[----:B------:R-:W-:-:S03]  /*31a0*/  FFMA.FTZ R66, R137, R66, R55 ;  /* 0x0000004289427223 */ /* 0x000fc60000010037 */
[----:B------:R-:W1:Y:S01]  /*31b0*/  MUFU.EX2 R67, R67 ;  /* 0x0000004300437308 */ /* 0x000e620000000800 */
[----:B------:R-:W-:Y:S01]  /*31c0*/  FADD.FTZ R65, R90, R65 ;  /* 0x000000415a417221 */ /* 0x000fe20000010000 */
[-C--:B------:R-:W-:Y:S01]  /*31d0*/  FMUL.FTZ R74, R115, R52.reuse ;  /* 0x00000034734a7220 */ /* 0x080fe20000410000 */
[----:B------:R-:W-:-:S05]  /*31e0*/  FMUL.FTZ R142, R116, R52 ;  /* 0x00000034748e7220 */ /* 0x000fca0000410000 */
[----:B------:R-:W3:Y:S01]  /*31f0*/  MUFU.EX2 R3, R3 ;  /* 0x0000000300037308 */ /* 0x000ee20000000800 */
[-C--:B------:R-:W-:Y:S01]  /*3200*/  FMUL.FTZ R54, R112, R52.reuse ;  /* 0x0000003470367220 */ /* 0x080fe20000410000 */
[----:B------:R-:W-:Y:S01]  /*3210*/  FMUL.FTZ R55, R109, R52 ;  /* 0x000000346d377220 */ /* 0x000fe20000410000 */
[----:B------:R-:W-:Y:S01]  /*3220*/  FADD.FTZ R66, RZ, R66 ;  /* 0x00000042ff427221 */ /* 0x000fe20000010000 */
[----:B------:R-:W-:-:S04]  /*3230*/  FMUL.FTZ R64, R134, R65 ;  /* 0x0000004186407220 */ /* 0x000fc80000410000 */
[----:B------:R-:W-:Y:S01]  /*3240*/  MUFU.SIN R165, R70 ;  /* 0x0000004600a57308 */ /* 0x000fe20000000400 */
[-C--:B------:R-:W-:Y:S01]  /*3250*/  FFMA.FTZ R64, R135, R66.reuse, R64 ;  /* 0x0000004287407223 */ /* 0x080fe20000010040 */
[----:B------:R-:W-:-:S06]  /*3260*/  FMUL.FTZ R66, R134, R66 ;  /* 0x0000004286427220 */ /* 0x000fcc0000410000 */
[----:B------:R4:W-:Y:S08]  /*3270*/  MUFU.COS R167, R70 ;  /* 0x0000004600a77308 */ /* 0x0009f00000000000 */
[----:B------:R-:W2:Y:S01]  /*3280*/  MUFU.EX2 R2, R2 ;  /* 0x0000000200027308 */ /* 0x000ea20000000800 */
[-C--:B----4-:R-:W-:Y:S01]  /*3290*/  FMUL.FTZ R70, R118, R52.reuse ;  /* 0x0000003476467220 */ /* 0x090fe20000410000 */
[----:B------:R-:W-:Y:S01]  /*32a0*/  FMUL.FTZ R52, R110, R52 ;  /* 0x000000346e347220 */ /* 0x000fe20000410000 */
[C---:B0-----:R-:W-:Y:S01]  /*32b0*/  FMUL.FTZ R153, R53.reuse, R144 ;  /* 0x0000009035997220 */ /* 0x041fe20000410000 */
[----:B------:R-:W-:Y:S01]  /*32c0*/  FMUL.FTZ R152, R53, R152 ;  /* 0x0000009835987220 */ /* 0x000fe20000410000 */
[----:B------:R-:W-:-:S03]  /*32d0*/  FFMA.FTZ R66, R135, R65, -R66 ;  /* 0x0000004187427223 */ /* 0x000fc60000010842 */
[----:B------:R-:W0:Y:S01]  /*32e0*/  MUFU.EX2 R142, R142 ;  /* 0x0000008e008e7308 */ /* 0x000e220000000800 */
[----:B-1----:R-:W-:Y:S01]  /*32f0*/  FMUL.FTZ R162, R67, R162 ;  /* 0x000000a243a27220 */ /* 0x002fe20000410000 */
[----:B------:R-:W-:Y:S01]  /*3300*/  FADD.FTZ R53, RZ, R64 ;  /* 0x00000040ff357221 */ /* 0x000fe20000010000 */
[----:B---3--:R-:W-:-:S05]  /*3310*/  FMUL.FTZ R151, R3, R146 ;  /* 0x0000009203977220 */ /* 0x008fca0000410000 */
[----:B------:R-:W1:Y:S01]  /*3320*/  MUFU.EX2 R52, R52 ;  /* 0x0000003400347308 */ /* 0x000e620000000800 */
[----:B------:R-:W-:Y:S01]  /*3330*/  FMUL.FTZ R150, R3, R150 ;  /* 0x0000009603967220 */ /* 0x000fe20000410000 */
[----:B------:R-:W-:Y:S01]  /*3340*/  FADD.FTZ R3, R89, R66 ;  /* 0x0000004259037221 */ /* 0x000fe20000010000 */
[----:B------:R-:W-:Y:S01]  /*3350*/  FMUL.FTZ R132, R67, R132 ;  /* 0x0000008443847220 */ /* 0x000fe20000410000 */
[----:B------:R-:W-:-:S04]  /*3360*/  FMUL.FTZ R65, R162, R53 ;  /* 0x00000035a2417220 */ /* 0x000fc80000410000 */
[----:B------:R-:W3:Y:S01]  /*3370*/  MUFU.EX2 R54, R54 ;  /* 0x0000003600367308 */ /* 0x000ee20000000800 */
[C---:B--2---:R-:W-:Y:S01]  /*3380*/  FMUL.FTZ R149, R2.reuse, R149 ;  /* 0x0000009502957220 */ /* 0x044fe20000410000 */
[----:B------:R-:W-:Y:S01]  /*3390*/  FMUL.FTZ R148, R2, R145 ;  /* 0x0000009102947220 */ /* 0x000fe20000410000 */
[-C--:B------:R-:W-:Y:S01]  /*33a0*/  FMUL.FTZ R2, R162, R3.reuse ;  /* 0x00000003a2027220 */ /* 0x080fe20000410000 */
[----:B------:R-:W-:-:S04]  /*33b0*/  FFMA.FTZ R65, R132, R3, -R65 ;  /* 0x0000000384417223 */ /* 0x000fc80000010841 */
[----:B------:R-:W2:Y:S01]  /*33c0*/  MUFU.EX2 R70, R70 ;  /* 0x0000004600467308 */ /* 0x000ea20000000800 */
[----:B------:R-:W-:Y:S01]  /*33d0*/  FFMA.FTZ R2, R132, R53, R2 ;  /* 0x0000003584027223 */ /* 0x000fe20000010002 */
[----:B------:R-:W-:Y:S01]  /*33e0*/  FADD.FTZ R65, R88, R65 ;  /* 0x0000004158417221 */ /* 0x000fe20000010000 */
[C---:B0-----:R-:W-:Y:S01]  /*33f0*/  FMUL.FTZ R155, R142.reuse, R155 ;  /* 0x0000009b8e9b7220 */ /* 0x041fe20000410000 */
[----:B------:R-:W-:Y:S01]  /*3400*/  FMUL.FTZ R154, R142, R143 ;  /* 0x0000008f8e9a7220 */ /* 0x000fe20000410000 */
[C---:B-1----:R-:W-:Y:S01]  /*3410*/  FMUL.FTZ R143, R52.reuse, R167 ;  /* 0x000000a7348f7220 */ /* 0x042fe20000410000 */
[----:B------:R-:W-:Y:S01]  /*3420*/  FMUL.FTZ R142, R52, R165 ;  /* 0x000000a5348e7220 */ /* 0x000fe20000410000 */
[----:B------:R-:W-:Y:S01]  /*3430*/  FADD.FTZ R52, RZ, R2 ;  /* 0x00000002ff347221 */ /* 0x000fe20000010000 */
[----:B------:R-:W0:Y:S01]  /*3440*/  MUFU.EX2 R55, R55 ;  /* 0x0000003700377308 */ /* 0x000e220000000800 */
[----:B------:R-:W-:Y:S01]  /*3450*/  FMUL.FTZ R64, R160, R65 ;  /* 0x00000041a0407220 */ /* 0x000fe20000410000 */
[C---:B---3--:R-:W-:Y:S01]  /*3460*/  FMUL.FTZ R147, R54.reuse, R147 ;  /* 0x0000009336937220 */ /* 0x048fe20000410000 */
[----:B------:R-:W-:Y:S01]  /*3470*/  FMUL.FTZ R146, R54, R163 ;  /* 0x000000a336927220 */ /* 0x000fe20000410000 */
[-C--:B------:R-:W-:Y:S01]  /*3480*/  FMUL.FTZ R2, R72, R140.reuse ;  /* 0x0000008c48027220 */ /* 0x080fe20000410000 */
[----:B------:R-:W-:Y:S01]  /*3490*/  FMUL.FTZ R3, R73, R140 ;  /* 0x0000008c49037220 */ /* 0x000fe20000410000 */
[-C--:B------:R-:W-:Y:S01]  /*34a0*/  FMUL.FTZ R54, R160, R52.reuse ;  /* 0x00000034a0367220 */ /* 0x080fe20000410000 */
[----:B------:R-:W-:Y:S01]  /*34b0*/  FFMA.FTZ R64, R161, R52, R64 ;  /* 0x00000034a1407223 */ /* 0x000fe20000010040 */
[----:B------:R-:W1:Y:S01]  /*34c0*/  MUFU.EX2 R74, R74 ;  /* 0x0000004a004a7308 */ /* 0x000e620000000800 */
[-C--:B------:R-:W-:Y:S01]  /*34d0*/  FFMA.FTZ R2, R73, R141.reuse, R2 ;  /* 0x0000008d49027223 */ /* 0x080fe20000010002 */
[----:B------:R-:W-:Y:S01]  /*34e0*/  FFMA.FTZ R3, R72, R141, -R3 ;  /* 0x0000008d48037223 */ /* 0x000fe20000010803 */
[----:B------:R-:W-:Y:S01]  /*34f0*/  FFMA.FTZ R54, R161, R65, -R54 ;  /* 0x00000041a1367223 */ /* 0x000fe20000010836 */
[----:B--2---:R-:W-:Y:S01]  /*3500*/  FMUL.FTZ R158, R70, R71 ;  /* 0x00000047469e7220 */ /* 0x004fe20000410000 */
[----:B------:R-:W-:Y:S01]  /*3510*/  FADD.FTZ R64, RZ, R64 ;  /* 0x00000040ff407221 */ /* 0x000fe20000010000 */
[C---:B------:R-:W-:Y:S01]  /*3520*/  FMUL.FTZ R52, R138.reuse, R2 ;  /* 0x000000028a347220 */ /* 0x040fe20000410000 */
[----:B------:R-:W-:Y:S01]  /*3530*/  FMUL.FTZ R53, R138, R3 ;  /* 0x000000038a357220 */ /* 0x000fe20000410000 */
[----:B------:R-:W-:Y:S01]  /*3540*/  FADD.FTZ R54, R87, R54 ;  /* 0x0000003657367221 */ /* 0x000fe20000010000 */
[----:B------:R-:W-:Y:S01]  /*3550*/  FMUL.FTZ R159, R70, R159 ;  /* 0x0000009f469f7220 */ /* 0x000fe20000410000 */
[C---:B------:R-:W-:Y:S01]  /*3560*/  FMUL.FTZ R66, R158.reuse, R64 ;  /* 0x000000409e427220 */ /* 0x040fe20000410000 */
[----:B------:R-:W-:Y:S01]  /*3570*/  FFMA.FTZ R52, R139, R3, -R52 ;  /* 0x000000038b347223 */ /* 0x000fe20000010834 */
[C---:B0-----:R-:W-:Y:S01]  /*3580*/  FMUL.FTZ R145, R55.reuse, R166 ;  /* 0x000000a637917220 */ /* 0x041fe20000410000 */
[----:B------:R-:W-:Y:S01]  /*3590*/  FMUL.FTZ R144, R55, R164 ;  /* 0x000000a437907220 */ /* 0x000fe20000410000 */
[----:B------:R-:W-:Y:S01]  /*35a0*/  FFMA.FTZ R53, R139, R2, R53 ;  /* 0x000000028b357223 */ /* 0x000fe20000010035 */
[-C--:B------:R-:W-:Y:S01]  /*35b0*/  FMUL.FTZ R65, R158, R54.reuse ;  /* 0x000000369e417220 */ /* 0x080fe20000410000 */
[C---:B------:R-:W-:Y:S01]  /*35c0*/  FFMA.FTZ R55, R159.reuse, R54, -R66 ;  /* 0x000000369f377223 */ /* 0x040fe20000010842 */
[C---:B------:R-:W-:Y:S01]  /*35d0*/  FMUL.FTZ R2, R136.reuse, R52 ;  /* 0x0000003488027220 */ /* 0x040fe20000410000 */
[----:B------:R-:W-:Y:S01]  /*35e0*/  FMUL.FTZ R3, R136, R53 ;  /* 0x0000003588037220 */ /* 0x000fe20000410000 */
[----:B------:R-:W-:Y:S01]  /*35f0*/  FFMA.FTZ R65, R159, R64, R65 ;  /* 0x000000409f417223 */ /* 0x000fe20000010041 */
[----:B-1----:R-:W-:Y:S01]  /*3600*/  FMUL.FTZ R156, R74, R75 ;  /* 0x0000004b4a9c7220 */ /* 0x002fe20000410000 */
[----:B------:R-:W-:Y:S01]  /*3610*/  FADD.FTZ R55, R86, R55 ;  /* 0x0000003756377221 */ /* 0x000fe20000010000 */
[C---:B------:R-:W-:Y:S01]  /*3620*/  FFMA.FTZ R2, R137.reuse, R53, R2 ;  /* 0x0000003589027223 */ /* 0x040fe20000010002 */
[----:B------:R-:W-:Y:S01]  /*3630*/  FFMA.FTZ R3, R137, R52, -R3 ;  /* 0x0000003489037223 */ /* 0x000fe20000010803 */
[----:B------:R-:W-:Y:S01]  /*3640*/  FADD.FTZ R65, RZ, R65 ;  /* 0x00000041ff417221 */ /* 0x000fe20000010000 */
[----:B------:R-:W-:Y:S01]  /*3650*/  FMUL.FTZ R157, R74, R157 ;  /* 0x0000009d4a9d7220 */ /* 0x000fe20000410000 */
[----:B------:R-:W-:Y:S01]  /*3660*/  FMUL.FTZ R64, R156, R55 ;  /* 0x000000379c407220 */ /* 0x000fe20000410000 */
[CC--:B------:R-:W-:Y:S01]  /*3670*/  FMUL.FTZ R52, R134.reuse, R2.reuse ;  /* 0x0000000286347220 */ /* 0x0c0fe20000410000 */
        /* <DEDUP_REMOVED lines=8> */
[-C--:B------:R-:W-:Y:S01]  /*3700*/  FMUL.FTZ R2, R162, R53.reuse ;  /* 0x00000035a2027220 */ /* 0x080fe20000410000 */
[----:B------:R-:W-:Y:S01]  /*3710*/  FADD.FTZ R54, R85, R54 ;  /* 0x0000003655367221 */ /* 0x000fe20000010000 */
[----:B------:R-:W-:Y:S01]  /*3720*/  FMUL.FTZ R52, R154, R64 ;  /* 0x000000409a347220 */ /* 0x000fe20000410000 */
[C---:B------:R-:W-:Y:S01]  /*3730*/  FFMA.FTZ R55, R132.reuse, R53, R55 ;  /* 0x0000003584377223 */ /* 0x040fe20000010037 */
[----:B------:R-:W-:Y:S01]  /*3740*/  FFMA.FTZ R2, R132, R3, -R2 ;  /* 0x0000000384027223 */ /* 0x000fe20000010802 */
[-C--:B------:R-:W-:Y:S01]  /*3750*/  FMUL.FTZ R53, R154, R54.reuse ;  /* 0x000000369a357220 */ /* 0x080fe20000410000 */
[----:B------:R-:W-:Y:S01]  /*3760*/  FFMA.FTZ R3, R155, R54, -R52 ;  /* 0x000000369b037223 */ /* 0x000fe20000010834 */
[----:B------:R-:W-:-:S02]  /*3770*/  FMUL.FTZ R52, R160, R55 ;  /* 0x00000037a0347220 */ /* 0x000fc40000410000 */
[----:B------:R-:W-:Y:S01]  /*3780*/  FFMA.FTZ R53, R155, R64, R53 ;  /* 0x000000409b357223 */ /* 0x000fe20000010035 */
[----:B------:R-:W-:Y:S01]  /*3790*/  FADD.FTZ R64, R84, R3 ;  /* 0x0000000354407221 */ /* 0x000fe20000010000 */
[-C--:B------:R-:W-:Y:S01]  /*37a0*/  FMUL.FTZ R54, R160, R2.reuse ;  /* 0x00000002a0367220 */ /* 0x080fe20000410000 */
[C---:B------:R-:W-:Y:S01]  /*37b0*/  FFMA.FTZ R52, R161.reuse, R2, -R52 ;  /* 0x00000002a1347223 */ /* 0x040fe20000010834 */
[----:B------:R-:W-:Y:S01]  /*37c0*/  FADD.FTZ R53, RZ, R53 ;  /* 0x00000035ff357221 */ /* 0x000fe20000010000 */
[----:B------:R-:W-:Y:S01]  /*37d0*/  FMUL.FTZ R66, R152, R64 ;  /* 0x0000004098427220 */ /* 0x000fe20000410000 */
[----:B------:R-:W-:Y:S01]  /*37e0*/  FFMA.FTZ R54, R161, R55, R54 ;  /* 0x00000037a1367223 */ /* 0x000fe20000010036 */
[----:B------:R-:W-:Y:S01]  /*37f0*/  FMUL.FTZ R2, R158, R52 ;  /* 0x000000349e027220 */ /* 0x000fe20000410000 */
[-C--:B------:R-:W-:Y:S01]  /*3800*/  FMUL.FTZ R55, R152, R53.reuse ;  /* 0x0000003598377220 */ /* 0x080fe20000410000 */
[----:B------:R-:W-:Y:S01]  /*3810*/  FFMA.FTZ R66, R153, R53, R66 ;  /* 0x0000003599427223 */ /* 0x000fe20000010042 */
[-C--:B------:R-:W-:Y:S01]  /*3820*/  FMUL.FTZ R3, R158, R54.reuse ;  /* 0x000000369e037220 */ /* 0x080fe20000410000 */
[----:B------:R-:W-:Y:S01]  /*3830*/  FFMA.FTZ R2, R159, R54, R2 ;  /* 0x000000369f027223 */ /* 0x000fe20000010002 */
[----:B------:R-:W-:Y:S01]  /*3840*/  FFMA.FTZ R64, R153, R64, -R55 ;  /* 0x0000004099407223 */ /* 0x000fe20000010837 */
[----:B------:R-:W-:Y:S01]  /*3850*/  FADD.FTZ R66, RZ, R66 ;  /* 0x00000042ff427221 */ /* 0x000fe20000010000 */
[----:B------:R-:W-:Y:S01]  /*3860*/  FFMA.FTZ R3, R159, R52, -R3 ;  /* 0x000000349f037223 */ /* 0x000fe20000010803 */
[----:B------:R-:W-:Y:S01]  /*3870*/  FMUL.FTZ R52, R156, R2 ;  /* 0x000000029c347220 */ /* 0x000fe20000410000 */
[----:B------:R-:W-:Y:S01]  /*3880*/  FADD.FTZ R64, R83, R64 ;  /* 0x0000004053407221 */ /* 0x000fe20000010000 */
[----:B------:R-:W-:Y:S01]  /*3890*/  FMUL.FTZ R54, R150, R66 ;  /* 0x0000004296367220 */ /* 0x000fe20000410000 */
[-C--:B------:R-:W-:Y:S01]  /*38a0*/  FMUL.FTZ R53, R156, R3.reuse ;  /* 0x000000039c357220 */ /* 0x080fe20000410000 */
[----:B------:R-:W-:Y:S01]  /*38b0*/  FFMA.FTZ R52, R157, R3, -R52 ;  /* 0x000000039d347223 */ /* 0x000fe20000010834 */
[-C--:B------:R-:W-:Y:S01]  /*38c0*/  FMUL.FTZ R65, R150, R64.reuse ;  /* 0x0000004096417220 */ /* 0x080fe20000410000 */
[----:B------:R-:W-:Y:S01]  /*38d0*/  FFMA.FTZ R55, R151, R64, -R54 ;  /* 0x0000004097377223 */ /* 0x000fe20000010836 */
[----:B------:R-:W-:Y:S01]  /*38e0*/  FFMA.FTZ R53, R157, R2, R53 ;  /* 0x000000029d357223 */ /* 0x000fe20000010035 */
[----:B------:R-:W-:Y:S01]  /*38f0*/  FMUL.FTZ R2, R154, R52 ;  /* 0x000000349a027220 */ /* 0x000fe20000410000 */
[----:B------:R-:W-:Y:S01]  /*3900*/  FFMA.FTZ R65, R151, R66, R65 ;  /* 0x0000004297417223 */ /* 0x000fe20000010041 */
[----:B------:R-:W-:Y:S01]  /*3910*/  FADD.FTZ R55, R82, R55 ;  /* 0x0000003752377221 */ /* 0x000fe20000010000 */
[-C--:B------:R-:W-:Y:S01]  /*3920*/  FMUL.FTZ R3, R154, R53.reuse ;  /* 0x000000359a037220 */ /* 0x080fe20000410000 */
[C---:B------:R-:W-:Y:S01]  /*3930*/  FFMA.FTZ R2, R155.reuse, R53, R2 ;  /* 0x000000359b027223 */ /* 0x040fe20000010002 */
[----:B------:R-:W-:Y:S01]  /*3940*/  FADD.FTZ R65, RZ, R65 ;  /* 0x00000041ff417221 */ /* 0x000fe20000010000 */
[----:B------:R-:W-:Y:S01]  /*3950*/  FMUL.FTZ R64, R148, R55 ;  /* 0x0000003794407220 */ /* 0x000fe20000410000 */
[----:B------:R-:W-:Y:S01]  /*3960*/  FFMA.FTZ R3, R155, R52, -R3 ;  /* 0x000000349b037223 */ /* 0x000fe20000010803 */
[-C--:B------:R-:W-:Y:S01]  /*3970*/  FMUL.FTZ R52, R152, R2.reuse ;  /* 0x0000000298347220 */ /* 0x080fe20000410000 */
[-C--:B------:R-:W-:Y:S01]  /*3980*/  FMUL.FTZ R54, R148, R65.reuse ;  /* 0x0000004194367220 */ /* 0x080fe20000410000 */
[----:B------:R-:W-:Y:S01]  /*3990*/  FFMA.FTZ R64, R149, R65, R64 ;  /* 0x0000004195407223 */ /* 0x000fe20000010040 */
[-C--:B------:R-:W-:Y:S01]  /*39a0*/  FMUL.FTZ R53, R152, R3.reuse ;  /* 0x0000000398357220 */ /* 0x080fe20000410000 */
[----:B------:R-:W-:Y:S01]  /*39b0*/  FFMA.FTZ R52, R153, R3, -R52 ;  /* 0x0000000399347223 */ /* 0x000fe20000010834 */
[----:B------:R-:W-:Y:S01]  /*39c0*/  FFMA.FTZ R54, R149, R55, -R54 ;  /* 0x0000003795367223 */ /* 0x000fe20000010836 */
[----:B------:R-:W-:Y:S01]  /*39d0*/  FADD.FTZ R64, RZ, R64 ;  /* 0x00000040ff407221 */ /* 0x000fe20000010000 */
[----:B------:R-:W-:Y:S01]  /*39e0*/  FFMA.FTZ R53, R153, R2, R53 ;  /* 0x0000000299357223 */ /* 0x000fe20000010035 */
[----:B------:R-:W-:Y:S01]  /*39f0*/  FMUL.FTZ R2, R150, R52 ;  /* 0x0000003496027220 */ /* 0x000fe20000410000 */
[----:B------:R-:W-:Y:S01]  /*3a00*/  FADD.FTZ R54, R81, R54 ;  /* 0x0000003651367221 */ /* 0x000fe20000010000 */
[----:B------:R-:W-:Y:S01]  /*3a10*/  FMUL.FTZ R66, R146, R64 ;  /* 0x0000004092427220 */ /* 0x000fe20000410000 */
[-C--:B------:R-:W-:Y:S01]  /*3a20*/  FMUL.FTZ R3, R150, R53.reuse ;  /* 0x0000003596037220 */ /* 0x080fe20000410000 */
[----:B------:R-:W-:Y:S01]  /*3a30*/  FFMA.FTZ R2, R151, R53, R2 ;  /* 0x0000003597027223 */ /* 0x000fe20000010002 */
[-C--:B------:R-:W-:Y:S01]  /*3a40*/  FMUL.FTZ R65, R146, R54.reuse ;  /* 0x0000003692417220 */ /* 0x080fe20000410000 */
[----:B------:R-:W-:Y:S01]  /*3a50*/  FFMA.FTZ R55, R147, R54, -R66 ;  /* 0x0000003693377223 */ /* 0x000fe20000010842 */
[----:B------:R-:W-:Y:S01]  /*3a60*/  FFMA.FTZ R3, R151, R52, -R3 ;  /* 0x0000003497037223 */ /* 0x000fe20000010803 */
[----:B------:R-:W-:Y:S01]  /*3a70*/  FMUL.FTZ R52, R148, R2 ;  /* 0x0000000294347220 */ /* 0x000fe20000410000 */
[----:B------:R-:W-:Y:S01]  /*3a80*/  FFMA.FTZ R65, R147, R64, R65 ;  /* 0x0000004093417223 */ /* 0x000fe20000010041 */
[----:B------:R-:W-:Y:S01]  /*3a90*/  FADD.FTZ R55, R80, R55 ;  /* 0x0000003750377221 */ /* 0x000fe20000010000 */
[-C--:B------:R-:W-:Y:S01]  /*3aa0*/  FMUL.FTZ R53, R148, R3.reuse ;  /* 0x0000000394357220 */ /* 0x080fe20000410000 */
[C---:B------:R-:W-:Y:S01]  /*3ab0*/  FFMA.FTZ R52, R149.reuse, R3, -R52 ;  /* 0x0000000395347223 */ /* 0x040fe20000010834 */
[----:B------:R-:W-:Y:S01]  /*3ac0*/  FADD.FTZ R65, RZ, R65 ;  /* 0x00000041ff417221 */ /* 0x000fe20000010000 */
[----:B------:R-:W-:Y:S01]  /*3ad0*/  FMUL.FTZ R64, R144, R55 ;  /* 0x0000003790407220 */ /* 0x000fe20000410000 */
[----:B------:R-:W-:Y:S01]  /*3ae0*/  FFMA.FTZ R53, R149, R2, R53 ;  /* 0x0000000295357223 */ /* 0x000fe20000010035 */
[-C--:B------:R-:W-:Y:S01]  /*3af0*/  FMUL.FTZ R2, R146, R52.reuse ;  /* 0x0000003492027220 */ /* 0x080fe20000410000 */
        /* <DEDUP_REMOVED lines=11> */
[----:B------:R-:W-:-:S02]  /*3bb0*/  FFMA.FTZ R52, R145, R3, -R52 ;  /* 0x0000000391347223 */ /* 0x000fc40000010834 */
[----:B------:R-:W-:Y:S01]  /*3bc0*/  FFMA.FTZ R55, R143, R54, -R66 ;  /* 0x000000368f377223 */ /* 0x000fe20000010842 */
[----:B------:R-:W-:Y:S01]  /*3bd0*/  FFMA.FTZ R53, R145, R2, R53 ;  /* 0x0000000291357223 */ /* 0x000fe20000010035 */
[C---:B------:R-:W-:Y:S01]  /*3be0*/  FMUL.FTZ R54, R142.reuse, R54 ;  /* 0x000000368e367220 */ /* 0x040fe20000410000 */
[C---:B------:R-:W-:Y:S01]  /*3bf0*/  ISETP.GT.U32.AND P1, PT, R129.reuse, 0x1f, PT ;  /* 0x0000001f8100780c */ /* 0x040fe20003f24070 */
[C---:B------:R-:W-:Y:S01]  /*3c00*/  FMUL.FTZ R2, R142.reuse, R52 ;  /* 0x000000348e027220 */ /* 0x040fe20000410000 */
[----:B------:R-:W-:Y:S01]  /*3c10*/  FMUL.FTZ R3, R142, R53 ;  /* 0x000000358e037220 */ /* 0x000fe20000410000 */
[----:B------:R-:W-:Y:S01]  /*3c20*/  LEA.HI R163, R129, R129, RZ, 0x1e ;  /* 0x0000008181a37211 */ /* 0x000fe200078ff0ff */
[C---:B------:R-:W-:Y:S01]  /*3c30*/  FFMA.FTZ R64, R143.reuse, R64, R54 ;  /* 0x000000408f407223 */ /* 0x040fe20000010036 */
[----:B------:R-:W-:Y:S01]  /*3c40*/  FADD.FTZ R54, R78, R55 ;  /* 0x000000374e367221 */ /* 0x000fe20000010000 */
[C---:B------:R-:W-:Y:S01]  /*3c50*/  FFMA.FTZ R53, R143.reuse, R53, R2 ;  /* 0x000000358f357223 */ /* 0x040fe20000010002 */
[----:B------:R-:W-:Y:S01]  /*3c60*/  FFMA.FTZ R52, R143, R52, -R3 ;  /* 0x000000348f347223 */ /* 0x000fe20000010803 */
[----:B------:R-:W-:Y:S01]  /*3c70*/  LEA R163, R163, R128, 0x4 ;  /* 0x00000080a3a37211 */ /* 0x000fe200078e20ff */
        /* <DEDUP_REMOVED lines=85> */
[CC--:B--2---:R-:W-:Y:S01]  /*41d0*/  FMUL.FTZ R75, R2.reuse, R3.reuse ;  /* 0x00000003024b7220 */ /* 0x0c4fe20000410000 */
[----:B------:R-:W-:Y:S02]  /*41e0*/  FFMA.FTZ R199, R69, R74, -R199 ;  /* 0x0000004a45c77223 */ /* 0x000fe400000108c7 */
[----:B------:R-:W-:Y:S01]  /*41f0*/  @P0 FADD.FTZ R71, R71, R200 ;  /* 0x000000c847470221 */ /* 0x000fe20000010000 */
[-C--:B---3--:R-:W-:Y:S01]  /*4200*/  FMUL.FTZ R74, R2, R68.reuse ;  /* 0x00000044024a7220 */ /* 0x088fe20000410000 */
        /* <DEDUP_REMOVED lines=8> */
[----:B------:R-:W3:Y:S01]  /*4290*/  SHFL.UP PT, R68, R2, 0x2, RZ ;  /* 0x0440000002447989 */ /* 0x000ee200000e00ff */
[C---:B0-----:R-:W-:Y:S01]  /*42a0*/  FMUL.FTZ R200, R2.reuse, R198 ;  /* 0x000000c602c87220 */ /* 0x041fe20000410000 */
[----:B-1----:R-:W-:-:S03]  /*42b0*/  FMUL.FTZ R201, R2, R74 ;  /* 0x0000004a02c97220 */ /* 0x002fc60000410000 */
[C---:B------:R-:W-:Y:S01]  /*42c0*/  FFMA.FTZ R199, R69.reuse, R74, -R200 ;  /* 0x0000004a45c77223 */ /* 0x040fe200000108c8 */
[-C--:B--2---:R-:W-:Y:S01]  /*42d0*/  FMUL.FTZ R75, R2, R3.reuse ;  /* 0x00000003024b7220 */ /* 0x084fe20000410000 */
[C---:B------:R-:W-:Y:S02]  /*42e0*/  FFMA.FTZ R198, R69.reuse, R198, R201 ;  /* 0x000000c645c67223 */ /* 0x040fe400000100c9 */
[----:B------:R-:W-:Y:S01]  /*42f0*/  @P0 FADD.FTZ R70, R70, R199 ;  /* 0x000000c746460221 */ /* 0x000fe20000010000 */
[-C--:B---3--:R-:W-:Y:S01]  /*4300*/  FFMA.FTZ R75, R69, R68.reuse, R75 ;  /* 0x00000044454b7223 */ /* 0x088fe2000001004b */
[C---:B------:R-:W-:Y:S01]  /*4310*/  FMUL.FTZ R68, R2.reuse, R68 ;  /* 0x0000004402447220 */ /* 0x040fe20000410000 */
        /* <DEDUP_REMOVED lines=33> */
[----:B------:R0:W1:Y:S01]  /*4530*/  SHFL.UP PT, R74, R70, 0x10, RZ ;  /* 0x06000000464a7989 */ /* 0x00006200000e00ff */
[----:B------:R-:W-:Y:S01]  /*4540*/  @P0 FFMA.FTZ R69, R69, R3, -R68 ;  /* 0x0000000345450223 */ /* 0x000fe20000010844 */
[----:B------:R-:W-:-:S02]  /*4550*/  FSEL R201, R2, R201, !P0 ;  /* 0x000000c902c97208 */ /* 0x000fc40004000000 */
[----:B------:R0:W2:Y:S04]  /*4560*/  SHFL.UP PT, R198, R71, 0x10, RZ ;  /* 0x0600000047c67989 */ /* 0x0000a800000e00ff */
[----:B------:R0:W3:Y:S04]  /*4570*/  SHFL.UP PT, R2, R69, 0x10, RZ ;  /* 0x0600000045027989 */ /* 0x0000e800000e00ff */
[----:B------:R0:W4:Y:S02]  /*4580*/  SHFL.UP PT, R68, R201, 0x10, RZ ;  /* 0x06000000c9447989 */ /* 0x00012400000e00ff */
.L_x_3362:
[----:B------:R-:W-:Y:S01]  /*4590*/  ISETP.GE.AND P0, PT, R130, 0x10, PT ;  /* 0x000000108200780c */ /* 0x000fe20003f06270 */
[C---:B---3--:R-:W-:Y:S01]  /*45a0*/  FMUL.FTZ R200, R201.reuse, R2 ;  /* 0x00000002c9c87220 */ /* 0x048fe20000410000 */
[C---:B--2---:R-:W-:Y:S01]  /*45b0*/  FMUL.FTZ R75, R201.reuse, R198 ;  /* 0x000000c6c94b7220 */ /* 0x044fe20000410000 */
[----:B-1----:R-:W-:Y:S01]  /*45c0*/  FMUL.FTZ R199, R201, R74 ;  /* 0x0000004ac9c77220 */ /* 0x002fe20000410000 */
[----:B------:R-:W-:Y:S01]  /*45d0*/  UMOV UR44, 0xffffffff ;  /* 0xffffffff002c7882 */ /* 0x000fe20000000000 */
[-C--:B----4-:R-:W-:Y:S01]  /*45e0*/  FFMA.FTZ R200, R69, R68.reuse, R200 ;  /* 0x0000004445c87223 */ /* 0x090fe200000100c8 */
[----:B------:R-:W-:Y:S01]  /*45f0*/  FMUL.FTZ R3, R201, R68 ;  /* 0x00000044c9037220 */ /* 0x000fe20000410000 */
[C---:B------:R-:W-:Y:S01]  /*4600*/  FFMA.FTZ R75, R69.reuse, R74, -R75 ;  /* 0x0000004a454b7223 */ /* 0x040fe2000001084b */
[----:B------:R-:W-:Y:S02]  /*4610*/  FFMA.FTZ R198, R69, R198, R199 ;  /* 0x000000c645c67223 */ /* 0x000fe400000100c7 */
[----:B------:R-:W-:-:S03]  /*4620*/  FSEL R200, R201, R200, !P0 ;  /* 0x000000c8c9c87208 */ /* 0x000fc60004000000 */
[----:B0-----:R-:W-:Y:S01]  /*4630*/  @P0 FFMA.FTZ R69, R69, R2, -R3 ;  /* 0x0000000245450223 */ /* 0x001fe20000010803 */
[----:B------:R-:W-:Y:S01]  /*4640*/  @P0 FADD.FTZ R70, R70, R75 ;  /* 0x0000004b46460221 */ /* 0x000fe20000010000 */
[----:B------:R-:W-:Y:S01]  /*4650*/  @P0 FADD.FTZ R71, R71, R198 ;  /* 0x000000c647470221 */ /* 0x000fe20000010000 */
[----:B------:R-:W-:Y:S06]  /*4660*/  BRA.DIV UR44, `(.L_x_3307) ;  /* 0x0000005e2c5c7947 */ /* 0x000fec000b800000 */
.L_x_3365:
[----:B------:R-:W-:-:S03]  /*4670*/  UMOV UR44, 0xffffffff ;  /* 0xffffffff002c7882 */ /* 0x000fc60000000000 */
[----:B------:R-:W-:Y:S05]  /*4680*/  BRA.DIV UR44, `(.L_x_3308) ;  /* 0x0000005e2c7c7947 */ /* 0x000fea000b800000 */
.L_x_3368:
[----:B------:R-:W-:-:S03]  /*4690*/  UMOV UR44, 0xffffffff ;  /* 0xffffffff002c7882 */ /* 0x000fc60000000000 */
[----:B------:R-:W-:Y:S05]  /*46a0*/  BRA.DIV UR44, `(.L_x_3309) ;  /* 0x0000005e2c9c7947 */ /* 0x000fea000b800000 */
.L_x_3371:
[----:B------:R-:W-:-:S03]  /*46b0*/  UMOV UR44, 0xffffffff ;  /* 0xffffffff002c7882 */ /* 0x000fc60000000000 */
[----:B------:R-:W-:Y:S05]  /*46c0*/  BRA.DIV UR44, `(.L_x_3310) ;  /* 0x0000005e2cbc7947 */ /* 0x000fea000b800000 */
.L_x_3374:
        /* <DEDUP_REMOVED lines=10> */
.L_x_3384:
[C---:B0--3--:R-:W-:Y:S01]  /*4770*/  FMUL.FTZ R2, R200.reuse, R63 ;  /* 0x0000003fc8027220 */ /* 0x049fe20000410000 */
[----:B--2---:R-:W-:-:S03]  /*4780*/  FMUL.FTZ R68, R200, R62 ;  /* 0x0000003ec8447220 */ /* 0x004fc60000410000 */
[C---:B----4-:R-:W-:Y:S01]  /*4790*/  FFMA.FTZ R3, R69.reuse, R62, -R2 ;  /* 0x0000003e45037223 */ /* 0x050fe20000010802 */
        /* <DEDUP_REMOVED lines=8> */
[C---:B------:R-:W-:Y:S01]  /*4820*/  FMUL.FTZ R3, R65.reuse, R63 ;  /* 0x0000003f41037220 */ /* 0x040fe20000410000 */
[----:B------:R-:W-:-:S02]  /*4830*/  FMUL.FTZ R69, R65, R60 ;  /* 0x0000003c41457220 */ /* 0x000fc40000410000 */
[C---:B------:R-:W-:Y:S01]  /*4840*/  FFMA.FTZ R68, R64.reuse, R63, R71 ;  /* 0x0000003f40447223 */ /* 0x040fe20000010047 */
[----:B------:R-:W-:Y:S01]  /*4850*/  FFMA.FTZ R3, R64, R62, -R3 ;  /* 0x0000003e40037223 */ /* 0x000fe20000010803 */
[----:B------:R0:W-:Y:S02]  /*4860*/  STS.128 [R197+0x2180], R60 ;  /* 0x0021803cc5007388 */ /* 0x0001e40000000c00 */
        /* <DEDUP_REMOVED lines=28> */
.L_x_3305:
[----:B------:R-:W-:Y:S05]  /*4a30*/  WARPSYNC.ALL ;  /* 0x0000000000007948 */ /* 0x000fea0003800000 */
[----:B------:R-:W-:Y:S01]  /*4a40*/  LOP3.LUT P0, RZ, R129, 0x1f, RZ, 0xc0, !PT ;  /* 0x0000001f81ff7812 */ /* 0x000fe2000780c0ff */
[CC--:B------:R-:W-:Y:S01]  /*4a50*/  FMUL.FTZ R2, R142.reuse, R77.reuse ;  /* 0x0000004d8e027220 */ /* 0x0c0fe20000410000 */
[C---:B------:R-:W-:Y:S01]  /*4a60*/  FMUL.FTZ R52, R142.reuse, -R76 ;  /* 0x8000004c8e347220 */ /* 0x040fe20000410000 */
[----:B------:R-:W-:Y:S01]  /*4a70*/  MOV R3, UR50 ;  /* 0x0000003200037c02 */ /* 0x000fe20008000f00 */
[----:B------:R-:W-:Y:S01]  /*4a80*/  FMUL.FTZ R54, R142, R164 ;  /* 0x000000a48e367220 */ /* 0x000fe20000410000 */
[C---:B------:R-:W-:Y:S01]  /*4a90*/  FFMA.FTZ R2, R143.reuse, R76, -R2 ;  /* 0x0000004c8f027223 */ /* 0x040fe20000010802 */
[C---:B------:R-:W-:Y:S01]  /*4aa0*/  FFMA.FTZ R52, R143.reuse, -R77, R52 ;  /* 0x8000004d8f347223 */ /* 0x040fe20000010034 */
[----:B------:R-:W-:Y:S01]  /*4ab0*/  FMUL.FTZ R53, R143, R164 ;  /* 0x000000a48f357220 */ /* 0x000fe20000410000 */
[----:B------:R-:W-:Y:S01]  /*4ac0*/  BAR.SYNC.DEFER_BLOCKING 0x0 ;  /* 0x0000000000007b1d */ /* 0x000fe20000010000 */
[----:B------:R-:W-:Y:S01]  /*4ad0*/  ISETP.LE.OR P0, PT, R3, UR11, P0 ;  /* 0x0000000b03007c0c */ /* 0x000fe20008703670 */
[C---:B0-----:R-:W-:Y:S01]  /*4ae0*/  FMUL.FTZ R56, R144.reuse, -R2 ;  /* 0x8000000290387220 */ /* 0x041fe20000410000 */
[-C--:B------:R-:W-:Y:S01]  /*4af0*/  FMUL.FTZ R55, R144, -R52.reuse ;  /* 0x8000003490377220 */ /* 0x080fe20000410000 */
[-C--:B------:R-:W-:Y:S01]  /*4b00*/  FFMA.FTZ R3, R143, R181.reuse, -R54 ;  /* 0x000000b58f037223 */ /* 0x080fe20000010836 */
[----:B------:R-:W-:Y:S01]  /*4b10*/  FFMA.FTZ R54, -R142, R181, -R53 ;  /* 0x000000b58e367223 */ /* 0x000fe20000010935 */
[C---:B------:R-:W-:Y:S01]  /*4b20*/  FFMA.FTZ R56, R145.reuse, R52, R56 ;  /* 0x0000003491387223 */ /* 0x040fe20000010038 */
[----:B------:R-:W-:Y:S01]  /*4b30*/  FFMA.FTZ R55, R145, R2, -R55 ;  /* 0x0000000291377223 */ /* 0x000fe20000010837 */
[----:B------:R-:W-:Y:S01]  /*4b40*/  FADD.FTZ R3, R182, R3 ;  /* 0x00000003b6037221 */ /* 0x000fe20000010000 */
[----:B------:R-:W-:Y:S01]  /*4b50*/  FADD.FTZ R54, -R165, R54 ;  /* 0x00000036a5367221 */ /* 0x000fe20000010100 */
        /* <DEDUP_REMOVED lines=8> */
[C---:B------:R-:W-:Y:S01]  /*4be0*/  FMUL.FTZ R52, R148.reuse, -R58 ;  /* 0x8000003a94347220 */ /* 0x040fe20000410000 */
[-C--:B------:R-:W-:Y:S01]  /*4bf0*/  FMUL.FTZ R3, R148, -R56.reuse ;  /* 0x8000003894037220 */ /* 0x080fe20000410000 */
[----:B------:R-:W-:Y:S01]  /*4c00*/  FADD.FTZ R53, -R166, R53 ;  /* 0x00000035a6357221 */ /* 0x000fe20000010100 */
[----:B------:R-:W-:Y:S01]  /*4c10*/  FADD.FTZ R2, R183, R2 ;  /* 0x00000002b7027221 */ /* 0x000fe20000010000 */
[C---:B------:R-:W-:Y:S01]  /*4c20*/  FFMA.FTZ R56, R149.reuse, R56, R52 ;  /* 0x0000003895387223 */ /* 0x040fe20000010034 */
[----:B------:R-:W-:Y:S01]  /*4c30*/  FFMA.FTZ R58, R149, R58, -R3 ;  /* 0x0000003a953a7223 */ /* 0x000fe20000010803 */
[CC--:B------:R-:W-:Y:S01]  /*4c40*/  FMUL.FTZ R52, R146.reuse, -R53.reuse ;  /* 0x8000003592347220 */ /* 0x0c0fe20000410000 */
[----:B------:R-:W-:Y:S01]  /*4c50*/  FMUL.FTZ R54, R146, -R2 ;  /* 0x8000000292367220 */ /* 0x000fe20000410000 */
[C---:B------:R-:W-:Y:S01]  /*4c60*/  FMUL.FTZ R60, R150.reuse, -R56 ;  /* 0x80000038963c7220 */ /* 0x040fe20000410000 */
[----:B------:R-:W-:Y:S01]  /*4c70*/  FMUL.FTZ R55, R150, -R58 ;  /* 0x8000003a96377220 */ /* 0x000fe20000410000 */
[C---:B------:R-:W-:Y:S01]  /*4c80*/  FFMA.FTZ R3, R147.reuse, R2, -R52 ;  /* 0x0000000293037223 */ /* 0x040fe20000010834 */
[----:B------:R-:W-:Y:S01]  /*4c90*/  FFMA.FTZ R54, R147, R53, R54 ;  /* 0x0000003593367223 */ /* 0x000fe20000010036 */
[C---:B------:R-:W-:Y:S01]  /*4ca0*/  FFMA.FTZ R60, R151.reuse, R58, -R60 ;  /* 0x0000003a973c7223 */ /* 0x040fe2000001083c */
[----:B------:R-:W-:Y:S01]  /*4cb0*/  FFMA.FTZ R57, R151, R56, R55 ;  /* 0x0000003897397223 */ /* 0x000fe20000010037 */
[----:B------:R-:W-:Y:S01]  /*4cc0*/  FADD.FTZ R52, R184, R3 ;  /* 0x00000003b8347221 */ /* 0x000fe20000010000 */
[----:B------:R-:W-:Y:S01]  /*4cd0*/  FADD.FTZ R54, -R167, R54 ;  /* 0x00000036a7367221 */ /* 0x000fe20000010100 */
[----:B------:R-:W0:Y:S01]  /*4ce0*/  LDS.64 R2, [R163+0x2188] ;  /* 0x00218800a3027984 */ /* 0x000e220000000a00 */
        /* <DEDUP_REMOVED lines=8> */
[----:B------:R-:W-:Y:S01]  /*4d70*/  FMUL.FTZ R54, R154, -R58 ;  /* 0x8000003a9a367220 */ /* 0x000fe20000410000 */
[----:B------:R-:W-:Y:S01]  /*4d80*/  FADD.FTZ R55, -R168, R55 ;  /* 0x00000037a8377221 */ /* 0x000fe20000010100 */
[-C--:B------:R-:W-:Y:S01]  /*4d90*/  FMUL.FTZ R53, R154, -R62.reuse ;  /* 0x8000003e9a357220 */ /* 0x080fe20000410000 */
[----:B------:R-:W-:Y:S01]  /*4da0*/  FADD.FTZ R52, R185, R52 ;  /* 0x00000034b9347221 */ /* 0x000fe20000010000 */
[C---:B------:R-:W-:Y:S01]  /*4db0*/  FFMA.FTZ R62, R155.reuse, R62, R54 ;  /* 0x0000003e9b3e7223 */ /* 0x040fe20000010036 */
[CC--:B------:R-:W-:Y:S01]  /*4dc0*/  FMUL.FTZ R54, R150.reuse, -R55.reuse ;  /* 0x8000003796367220 */ /* 0x0c0fe20000410000 */
[----:B------:R-:W-:Y:S01]  /*4dd0*/  FFMA.FTZ R58, R155, R58, -R53 ;  /* 0x0000003a9b3a7223 */ /* 0x000fe20000010835 */
[----:B------:R-:W-:Y:S01]  /*4de0*/  FMUL.FTZ R56, R150, -R52 ;  /* 0x8000003496387220 */ /* 0x000fe20000410000 */
[C---:B------:R-:W-:Y:S01]  /*4df0*/  FMUL.FTZ R60, R156.reuse, -R62 ;  /* 0x8000003e9c3c7220 */ /* 0x040fe20000410000 */
[C---:B------:R-:W-:Y:S01]  /*4e00*/  FFMA.FTZ R53, R151.reuse, R52, -R54 ;  /* 0x0000003497357223 */ /* 0x040fe20000010836 */
[-C--:B------:R-:W-:Y:S01]  /*4e10*/  FMUL.FTZ R57, R156, -R58.reuse ;  /* 0x8000003a9c397220 */ /* 0x080fe20000410000 */
[----:B------:R-:W-:Y:S01]  /*4e20*/  FFMA.FTZ R56, R151, R55, R56 ;  /* 0x0000003797387223 */ /* 0x000fe20000010038 */
[C---:B------:R-:W-:Y:S01]  /*4e30*/  FFMA.FTZ R60, R157.reuse, R58, -R60 ;  /* 0x0000003a9d3c7223 */ /* 0x040fe2000001083c */
[----:B------:R-:W-:Y:S01]  /*4e40*/  FADD.FTZ R53, R186, R53 ;  /* 0x00000035ba357221 */ /* 0x000fe20000010000 */
[----:B------:R-:W-:Y:S01]  /*4e50*/  FFMA.FTZ R57, R157, R62, R57 ;  /* 0x0000003e9d397223 */ /* 0x000fe20000010039 */
[----:B------:R-:W-:Y:S01]  /*4e60*/  FADD.FTZ R56, -R169, R56 ;  /* 0x00000038a9387221 */ /* 0x000fe20000010100 */
[----:B------:R-:W-:Y:S01]  /*4e70*/  FMUL.FTZ R52, R158, -R60 ;  /* 0x8000003c9e347220 */ /* 0x000fe20000410000 */
[----:B------:R-:W-:Y:S01]  /*4e80*/  FMUL.FTZ R54, R152, -R53 ;  /* 0x8000003598367220 */ /* 0x000fe20000410000 */
[----:B------:R-:W-:-:S02]  /*4e90*/  FMUL.FTZ R59, R158, -R57 ;  /* 0x800000399e3b7220 */ /* 0x000fc40000410000 */
[----:B------:R-:W-:Y:S01]  /*4ea0*/  FFMA.FTZ R57, R159, R57, R52 ;  /* 0x000000399f397223 */ /* 0x000fe20000010034 */
[-C--:B------:R-:W-:Y:S01]  /*4eb0*/  FMUL.FTZ R52, R152, -R56.reuse ;  /* 0x8000003898347220 */ /* 0x080fe20000410000 */
[----:B------:R-:W-:Y:S01]  /*4ec0*/  FFMA.FTZ R55, R153, R56, R54 ;  /* 0x0000003899377223 */ /* 0x000fe20000010036 */
[----:B------:R-:W-:Y:S01]  /*4ed0*/  FFMA.FTZ R59, R159, R60, -R59 ;  /* 0x0000003c9f3b7223 */ /* 0x000fe2000001083b */
[----:B------:R-:W-:Y:S01]  /*4ee0*/  FMUL.FTZ R54, R160, -R57 ;  /* 0x80000039a0367220 */ /* 0x000fe20000410000 */
[----:B------:R-:W-:Y:S01]  /*4ef0*/  FFMA.FTZ R52, R153, R53, -R52 ;  /* 0x0000003599347223 */ /* 0x000fe20000010834 */
[----:B------:R-:W-:Y:S01]  /*4f00*/  FADD.FTZ R55, -R170, R55 ;  /* 0x00000037aa377221 */ /* 0x000fe20000010100 */
[-C--:B------:R-:W-:Y:S01]  /*4f10*/  FMUL.FTZ R56, R160, -R59.reuse ;  /* 0x8000003ba0387220 */ /* 0x080fe20000410000 */
[----:B------:R-:W-:Y:S01]  /*4f20*/  FFMA.FTZ R59, R161, R59, -R54 ;  /* 0x0000003ba13b7223 */ /* 0x000fe20000010836 */
[----:B------:R-:W-:Y:S01]  /*4f30*/  FADD.FTZ R52, R187, R52 ;  /* 0x00000034bb347221 */ /* 0x000fe20000010000 */
[C---:B------:R-:W-:Y:S01]  /*4f40*/  FMUL.FTZ R54, R154.reuse, -R55 ;  /* 0x800000379a367220 */ /* 0x040fe20000410000 */
[----:B------:R-:W-:Y:S01]  /*4f50*/  FFMA.FTZ R61, R161, R57, R56 ;  /* 0x00000039a13d7223 */ /* 0x000fe20000010038 */
[----:B0-----:R-:W-:Y:S01]  /*4f60*/  FMUL.FTZ R53, R73, R3 ;  /* 0x0000000349357220 */ /* 0x001fe20000410000 */
[-C--:B------:R-:W-:Y:S01]  /*4f70*/  FMUL.FTZ R56, R154, -R52.reuse ;  /* 0x800000349a387220 */ /* 0x080fe20000410000 */
[----:B------:R-:W-:Y:S01]  /*4f80*/  FFMA.FTZ R57, R155, R52, -R54 ;  /* 0x000000349b397223 */ /* 0x000fe20000010836 */
[-C--:B------:R-:W-:Y:S01]  /*4f90*/  FMUL.FTZ R52, R73, R2.reuse ;  /* 0x0000000249347220 */ /* 0x080fe20000410000 */
[----:B------:R-:W-:Y:S01]  /*4fa0*/  FFMA.FTZ R220, R72, R2, -R53 ;  /* 0x0000000248dc7223 */ /* 0x000fe20000010835 */
[----:B------:R-:W-:Y:S01]  /*4fb0*/  FFMA.FTZ R56, R155, R55, R56 ;  /* 0x000000379b387223 */ /* 0x000fe20000010038 */
[----:B------:R-:W-:Y:S01]  /*4fc0*/  FMUL.FTZ R54, R162, -R59 ;  /* 0x8000003ba2367220 */ /* 0x000fe20000410000 */
[----:B------:R-:W-:Y:S01]  /*4fd0*/  FFMA.FTZ R52, R72, R3, R52 ;  /* 0x0000000348347223 */ /* 0x000fe20000010034 */
[----:B------:R-:W-:Y:S01]  /*4fe0*/  FADD.FTZ R220, R93, R220 ;  /* 0x000000dc5ddc7221 */ /* 0x000fe20000010000 */
[----:B------:R-:W-:Y:S01]  /*4ff0*/  FADD.FTZ R56, -R171, R56 ;  /* 0x00000038ab387221 */ /* 0x000fe20000010100 */
[----:B------:R-:W-:Y:S01]  /*5000*/  FADD.FTZ R57, R188, R57 ;  /* 0x00000039bc397221 */ /* 0x000fe20000010000 */
[----:B------:R-:W-:Y:S01]  /*5010*/  FADD.FTZ R211, RZ, R52 ;  /* 0x00000034ffd37221 */ /* 0x000fe20000010000 */
[----:B------:R-:W-:Y:S01]  /*5020*/  FMUL.FTZ R2, R140, R220 ;  /* 0x000000dc8c027220 */ /* 0x000fe20000410000 */
[----:B------:R-:W-:Y:S01]  /*5030*/  FMUL.FTZ R52, R156, -R56 ;  /* 0x800000389c347220 */ /* 0x000fe20000410000 */
[----:B------:R-:W-:Y:S01]  /*5040*/  FMUL.FTZ R53, R162, -R61 ;  /* 0x8000003da2357220 */ /* 0x000fe20000410000 */
[-C--:B------:R-:W-:Y:S01]  /*5050*/  FMUL.FTZ R3, R140, R211.reuse ;  /* 0x000000d38c037220 */ /* 0x080fe20000410000 */
[----:B------:R-:W-:Y:S01]  /*5060*/  FFMA.FTZ R2, R141, R211, R2 ;  /* 0x000000d38d027223 */ /* 0x000fe20000010002 */
[C---:B------:R-:W-:Y:S01]  /*5070*/  FFMA.FTZ R61, R132.reuse, R61, R54 ;  /* 0x0000003d843d7223 */ /* 0x040fe20000010036 */
[----:B------:R-:W-:Y:S01]  /*5080*/  FFMA.FTZ R54, R157, R57, -R52 ;  /* 0x000000399d367223 */ /* 0x000fe20000010834 */
[----:B------:R-:W-:Y:S01]  /*5090*/  FFMA.FTZ R3, R141, R220, -R3 ;  /* 0x000000dc8d037223 */ /* 0x000fe20000010803 */
[----:B------:R-:W-:Y:S01]  /*50a0*/  FADD.FTZ R209, RZ, R2 ;  /* 0x00000002ffd17221 */ /* 0x000fe20000010000 */
[----:B------:R-:W-:Y:S01]  /*50b0*/  FFMA.FTZ R59, R132, R59, -R53 ;  /* 0x0000003b843b7223 */ /* 0x000fe20000010835 */
[----:B------:R-:W-:Y:S01]  /*50c0*/  FMUL.FTZ R53, R156, -R57 ;  /* 0x800000399c357220 */ /* 0x000fe20000410000 */
[----:B------:R-:W-:Y:S01]  /*50d0*/  FADD.FTZ R223, R92, R3 ;  /* 0x000000035cdf7221 */ /* 0x000fe20000010000 */
[----:B------:R-:W-:Y:S01]  /*50e0*/  FMUL.FTZ R2, R138, R209 ;  /* 0x000000d18a027220 */ /* 0x000fe20000410000 */
[----:B------:R-:W-:Y:S01]  /*50f0*/  FMUL.FTZ R58, R134, -R59 ;  /* 0x8000003b863a7220 */ /* 0x000fe20000410000 */
[----:B------:R-:W-:Y:S01]  /*5100*/  FFMA.FTZ R55, R157, R56, R53 ;  /* 0x000000389d377223 */ /* 0x000fe20000010035 */
[-C--:B------:R-:W-:Y:S01]  /*5110*/  FMUL.FTZ R52, R138, R223.reuse ;  /* 0x000000df8a347220 */ /* 0x080fe20000410000 */
[----:B------:R-:W-:Y:S01]  /*5120*/  FFMA.FTZ R2, R139, R223, -R2 ;  /* 0x000000df8b027223 */ /* 0x000fe20000010802 */
[-C--:B------:R-:W-:Y:S01]  /*5130*/  FMUL.FTZ R56, R134, -R61.reuse ;  /* 0x8000003d86387220 */ /* 0x080fe20000410000 */
[----:B------:R-:W-:Y:S01]  /*5140*/  FFMA.FTZ R58, R135, R61, R58 ;  /* 0x0000003d873a7223 */ /* 0x000fe2000001003a */
[----:B------:R-:W-:Y:S01]  /*5150*/  FFMA.FTZ R52, R139, R209, R52 ;  /* 0x000000d18b347223 */ /* 0x000fe20000010034 */
[----:B------:R-:W-:Y:S01]  /*5160*/  FADD.FTZ R218, R91, R2 ;  /* 0x000000025bda7221 */ /* 0x000fe20000010000 */
[----:B------:R-:W-:Y:S01]  /*5170*/  FFMA.FTZ R56, R135, R59, -R56 ;  /* 0x0000003b87387223 */ /* 0x000fe20000010838 */
[----:B------:R-:W-:Y:S01]  /*5180*/  FADD.FTZ R55, -R172, R55 ;  /* 0x00000037ac377221 */ /* 0x000fe20000010100 */
[----:B------:R-:W-:Y:S01]  /*5190*/  FADD.FTZ R204, RZ, R52 ;  /* 0x00000034ffcc7221 */ /* 0x000fe20000010000 */
[C---:B------:R-:W-:Y:S01]  /*51a0*/  FMUL.FTZ R53, R136.reuse, R218 ;  /* 0x000000da88357220 */ /* 0x040fe20000410000 */
[C---:B------:R-:W-:Y:S01]  /*51b0*/  FMUL.FTZ R2, R136.reuse, -R58 ;  /* 0x8000003a88027220 */ /* 0x040fe20000410000 */
[C---:B------:R-:W-:Y:S01]  /*51c0*/  FMUL.FTZ R59, R136.reuse, -R56 ;  /* 0x80000038883b7220 */ /* 0x040fe20000410000 */
[-C--:B------:R-:W-:Y:S01]  /*51d0*/  FMUL.FTZ R3, R136, R204.reuse ;  /* 0x000000cc88037220 */ /* 0x080fe20000410000 */
[----:B------:R-:W-:Y:S01]  /*51e0*/  FFMA.FTZ R53, R137, R204, R53 ;  /* 0x000000cc89357223 */ /* 0x000fe20000010035 */
[----:B------:R-:W-:Y:S01]  /*51f0*/  FADD.FTZ R54, R189, R54 ;  /* 0x00000036bd367221 */ /* 0x000fe20000010000 */
[----:B------:R-:W-:Y:S01]  /*5200*/  FMUL.FTZ R52, R158, -R55 ;  /* 0x800000379e347220 */ /* 0x000fe20000410000 */
[C---:B------:R-:W-:Y:S01]  /*5210*/  FFMA.FTZ R3, R137.reuse, R218, -R3 ;  /* 0x000000da89037223 */ /* 0x040fe20000010803 */
[----:B------:R-:W-:Y:S01]  /*5220*/  FADD.FTZ R207, RZ, R53 ;  /* 0x00000035ffcf7221 */ /* 0x000fe20000010000 */
[C---:B------:R-:W-:Y:S01]  /*5230*/  FFMA.FTZ R57, R137.reuse, R56, -R2 ;  /* 0x0000003889397223 */ /* 0x040fe20000010802 */
[----:B------:R-:W-:Y:S01]  /*5240*/  FFMA.FTZ R58, R137, R58, R59 ;  /* 0x0000003a893a7223 */ /* 0x000fe2000001003b */
[----:B------:R-:W-:Y:S01]  /*5250*/  FADD.FTZ R221, R90, R3 ;  /* 0x000000035add7221 */ /* 0x000fe20000010000 */
[----:B------:R-:W-:Y:S01]  /*5260*/  FMUL.FTZ R2, R134, R207 ;  /* 0x000000cf86027220 */ /* 0x000fe20000410000 */
[-C--:B------:R-:W-:Y:S01]  /*5270*/  FFMA.FTZ R59, R159, R54.reuse, -R52 ;  /* 0x000000369f3b7223 */ /* 0x080fe20000010834 */
[----:B------:R-:W-:Y:S01]  /*5280*/  FMUL.FTZ R56, R158, -R54 ;  /* 0x800000369e387220 */ /* 0x000fe20000410000 */
[-C--:B------:R-:W-:Y:S01]  /*5290*/  FMUL.FTZ R52, R134, R221.reuse ;  /* 0x000000dd86347220 */ /* 0x080fe20000410000 */
[----:B------:R-:W-:Y:S01]  /*52a0*/  FFMA.FTZ R2, R135, R221, -R2 ;  /* 0x000000dd87027223 */ /* 0x000fe20000010802 */
[C---:B------:R-:W-:Y:S01]  /*52b0*/  FMUL.FTZ R3, R138.reuse, -R57 ;  /* 0x800000398a037220 */ /* 0x040fe20000410000 */
[----:B------:R-:W-:Y:S01]  /*52c0*/  FFMA.FTZ R54, R159, R55, R56 ;  /* 0x000000379f367223 */ /* 0x000fe20000010038 */
[----:B------:R-:W-:Y:S01]  /*52d0*/  FFMA.FTZ R52, R135, R207, R52 ;  /* 0x000000cf87347223 */ /* 0x000fe20000010034 */
[----:B------:R-:W-:Y:S01]  /*52e0*/  FMUL.FTZ R56, R138, -R58 ;  /* 0x8000003a8a387220 */ /* 0x000fe20000410000 */
[----:B------:R-:W-:Y:S01]  /*52f0*/  FADD.FTZ R216, R89, R2 ;  /* 0x0000000259d87221 */ /* 0x000fe20000010000 */
[----:B------:R-:W-:Y:S01]  /*5300*/  FADD.FTZ R54, -R173, R54 ;  /* 0x00000036ad367221 */ /* 0x000fe20000010100 */
[----:B------:R-:W-:Y:S01]  /*5310*/  FADD.FTZ R205, RZ, R52 ;  /* 0x00000034ffcd7221 */ /* 0x000fe20000010000 */
[C---:B------:R-:W-:Y:S01]  /*5320*/  FFMA.FTZ R56, R139.reuse, R57, -R56 ;  /* 0x000000398b387223 */ /* 0x040fe20000010838 */
[C---:B------:R-:W-:Y:S01]  /*5330*/  FMUL.FTZ R53, R162.reuse, R216 ;  /* 0x000000d8a2357220 */ /* 0x040fe20000410000 */
[----:B------:R-:W-:Y:S01]  /*5340*/  FFMA.FTZ R57, R139, R58, R3 ;  /* 0x0000003a8b397223 */ /* 0x000fe20000010003 */
[-C--:B------:R-:W-:Y:S01]  /*5350*/  FMUL.FTZ R3, R162, R205.reuse ;  /* 0x000000cda2037220 */ /* 0x080fe20000410000 */
[----:B------:R-:W-:Y:S01]  /*5360*/  FADD.FTZ R59, R190, R59 ;  /* 0x0000003bbe3b7221 */ /* 0x000fe20000010000 */
[----:B------:R-:W-:Y:S01]  /*5370*/  FFMA.FTZ R53, R132, R205, R53 ;  /* 0x000000cd84357223 */ /* 0x000fe20000010035 */
[----:B------:R-:W-:Y:S01]  /*5380*/  FMUL.FTZ R2, R160, -R54 ;  /* 0x80000036a0027220 */ /* 0x000fe20000410000 */
[----:B------:R-:W-:-:S02]  /*5390*/  FFMA.FTZ R3, R132, R216, -R3 ;  /* 0x000000d884037223 */ /* 0x000fc40000010803 */
        /* <DEDUP_REMOVED lines=8> */
[C---:B------:R-:W-:Y:S01]  /*5420*/  FFMA.FTZ R2, R161.reuse, R219, -R2 ;  /* 0x000000dba1027223 */ /* 0x040fe20000010802 */
[----:B------:R-:W-:Y:S01]  /*5430*/  FADD.FTZ R53, -R174, R53 ;  /* 0x00000035ae357221 */ /* 0x000fe20000010100 */
[C---:B------:R-:W-:Y:S01]  /*5440*/  FMUL.FTZ R55, R162.reuse, -R3 ;  /* 0x80000003a2377220 */ /* 0x040fe20000410000 */
[----:B------:R-:W-:Y:S01]  /*5450*/  FFMA.FTZ R52, R161, R203, R52 ;  /* 0x000000cba1347223 */ /* 0x000fe20000010034 */
[----:B------:R-:W-:Y:S01]  /*5460*/  FADD.FTZ R214, R87, R2 ;  /* 0x0000000257d67221 */ /* 0x000fe20000010000 */
[-C--:B------:R-:W-:Y:S01]  /*5470*/  FMUL.FTZ R54, R162, -R53.reuse ;  /* 0x80000035a2367220 */ /* 0x080fe20000410000 */
[----:B------:R-:W-:Y:S01]  /*5480*/  FFMA.FTZ R55, R132, R53, R55 ;  /* 0x0000003584377223 */ /* 0x000fe20000010037 */
        /* <DEDUP_REMOVED lines=51> */
[----:B------:R-:W-:Y:S01]  /*57c0*/  FMUL.FTZ R60, R140, -R56 ;  /* 0x800000388c3c7220 */ /* 0x000fe20000410000 */
[-C--:B------:R-:W-:Y:S01]  /*57d0*/  FMUL.FTZ R3, R150, R198.reuse ;  /* 0x000000c696037220 */ /* 0x080fe20000410000 */
[C---:B------:R-:W-:Y:S01]  /*57e0*/  FFMA.FTZ R2, R151.reuse, R198, R2 ;  /* 0x000000c697027223 */ /* 0x040fe20000010002 */
[----:B------:R-:W-:Y:S01]  /*57f0*/  HFMA2.MMA R53, -RZ, RZ, 0, 0 ;  /* 0x00000000ff357435 */ /* 0x000fe200000001ff */
[----:B------:R-:W-:Y:S01]  /*5800*/  MOV R59, UR6 ;  /* 0x00000006003b7c02 */ /* 0x000fe20008000f00 */
[----:B------:R-:W-:Y:S01]  /*5810*/  FFMA.FTZ R3, R151, R210, -R3 ;  /* 0x000000d297037223 */ /* 0x000fe20000010803 */
[----:B------:R-:W-:Y:S01]  /*5820*/  FADD.FTZ R197, RZ, R2 ;  /* 0x00000002ffc57221 */ /* 0x000fe20000010000 */
[----:B------:R-:W-:-:S02]  /*5830*/  MOV R52, 0x3f800000 ;  /* 0x3f80000000347802 */ /* 0x000fc40000000f00 */
[----:B------:R-:W-:Y:S01]  /*5840*/  CS2R R54, SRZ ;  /* 0x0000000000367805 */ /* 0x000fe2000001ff00 */
[----:B------:R-:W-:Y:S01]  /*5850*/  FADD.FTZ R213, R82, R3 ;  /* 0x0000000352d57221 */ /* 0x000fe20000010000 */
[----:B------:R-:W-:Y:S01]  /*5860*/  FMUL.FTZ R2, R148, R197 ;  /* 0x000000c594027220 */ /* 0x000fe20000410000 */
[----:B------:R-:W-:Y:S01]  /*5870*/  FMUL.FTZ R3, R140, -R57 ;  /* 0x800000398c037220 */ /* 0x000fe20000410000 */
[----:B------:R-:W-:Y:S01]  /*5880*/  @!P0 LEA R59, R59, R128, 0x4 ;  /* 0x000000803b3b8211 */ /* 0x000fe200078e20ff */
[-C--:B------:R-:W-:Y:S01]  /*5890*/  FMUL.FTZ R58, R148, R213.reuse ;  /* 0x000000d5943a7220 */ /* 0x080fe20000410000 */
[----:B------:R-:W-:Y:S01]  /*58a0*/  FFMA.FTZ R2, R149, R213, -R2 ;  /* 0x000000d595027223 */ /* 0x000fe20000010802 */
[C---:B------:R-:W-:Y:S01]  /*58b0*/  FFMA.FTZ R56, R141.reuse, R56, -R3 ;  /* 0x000000388d387223 */ /* 0x040fe20000010803 */
[----:B------:R-:W-:Y:S01]  /*58c0*/  FFMA.FTZ R57, R141, R57, R60 ;  /* 0x000000398d397223 */ /* 0x000fe2000001003c */
[----:B------:R-:W-:Y:S01]  /*58d0*/  FFMA.FTZ R58, R149, R197, R58 ;  /* 0x000000c5953a7223 */ /* 0x000fe2000001003a */
[----:B------:R-:W-:Y:S01]  /*58e0*/  FADD.FTZ R208, R81, R2 ;  /* 0x0000000251d07221 */ /* 0x000fe20000010000 */
[----:B------:R0:W1:Y:S02]  /*58f0*/  @!P0 LDS.128 R52, [R59+0x4990] ;  /* 0x004990003b348984 */ /* 0x0000640000000c00 */
[----:B------:R-:W-:Y:S01]  /*5900*/  FADD.FTZ R206, RZ, R58 ;  /* 0x0000003affce7221 */ /* 0x000fe20000010000 */
[----:B------:R-:W-:Y:S01]  /*5910*/  FMUL.FTZ R2, R146, R208 ;  /* 0x000000d092027220 */ /* 0x000fe20000410000 */
[----:B------:R-:W-:-:S02]  /*5920*/  FADD.FTZ R58, R196, R61 ;  /* 0x0000003dc43a7221 */ /* 0x000fc40000010000 */
[-C--:B------:R-:W-:Y:S01]  /*5930*/  FMUL.FTZ R3, R146, R206.reuse ;  /* 0x000000ce92037220 */ /* 0x080fe20000410000 */
[C---:B------:R-:W-:Y:S01]  /*5940*/  FFMA.FTZ R2, R147.reuse, R206, R2 ;  /* 0x000000ce93027223 */ /* 0x040fe20000010002 */
[----:B0-----:R-:W-:Y:S02]  /*5950*/  FADD.FTZ R59, -R180, R63 ;  /* 0x0000003fb43b7221 */ /* 0x001fe40000010100 */
[----:B------:R-:W-:Y:S01]  /*5960*/  FFMA.FTZ R3, R147, R208, -R3 ;  /* 0x000000d093037223 */ /* 0x000fe20000010803 */
[----:B------:R-:W-:Y:S02]  /*5970*/  FADD.FTZ R225, RZ, R2 ;  /* 0x00000002ffe17221 */ /* 0x000fe40000010000 */
[----:B------:R0:W-:Y:S01]  /*5980*/  STS.128 [R163+0x2b90], R56 ;  /* 0x002b9038a3007388 */ /* 0x0001e20000000c00 */
[----:B------:R-:W-:Y:S01]  /*5990*/  FADD.FTZ R227, R80, R3 ;  /* 0x0000000350e37221 */ /* 0x000fe20000010000 */
[----:B------:R-:W-:-:S03]  /*59a0*/  FMUL.FTZ R2, R144, R225 ;  /* 0x000000e190027220 */ /* 0x000fc60000410000 */
[-C--:B------:R-:W-:Y:S01]  /*59b0*/  FMUL.FTZ R60, R144, R227.reuse ;  /* 0x000000e3903c7220 */ /* 0x080fe20000410000 */
[----:B------:R-:W-:-:S03]  /*59c0*/  FFMA.FTZ R2, R145, R227, -R2 ;  /* 0x000000e391027223 */ /* 0x000fc60000010802 */
[----:B------:R-:W-:Y:S01]  /*59d0*/  FFMA.FTZ R60, R145, R225, R60 ;  /* 0x000000e1913c7223 */ /* 0x000fe2000001003c */
[----:B------:R-:W-:-:S03]  /*59e0*/  FADD.FTZ R224, R79, R2 ;  /* 0x000000024fe07221 */ /* 0x000fc60000010000 */
[----:B------:R-:W-:Y:S01]  /*59f0*/  FADD.FTZ R222, RZ, R60 ;  /* 0x0000003cffde7221 */ /* 0x000fe20000010000 */
        /* <DEDUP_REMOVED lines=10> */
[C---:B------:R-:W-:Y:S01]  /*5aa0*/  FMUL.FTZ R2, R57.reuse, R70 ;  /* 0x0000004639027220 */ /* 0x040fe20000410000 */
[----:B------:R-:W-:-:S02]  /*5ab0*/  FMUL.FTZ R73, R57, R68 ;  /* 0x0000004439497220 */ /* 0x000fc40000410000 */
[C---:B------:R-:W-:Y:S01]  /*5ac0*/  FFMA.FTZ R3, R56.reuse, R70, -R3 ;  /* 0x0000004638037223 */ /* 0x040fe20000010803 */
[C---:B------:R-:W-:Y:S01]  /*5ad0*/  FFMA.FTZ R2, R56.reuse, R71, R2 ;  /* 0x0000004738027223 */ /* 0x040fe20000010002 */
[-C--:B------:R-:W-:Y:S02]  /*5ae0*/  FFMA.FTZ R73, R56, R69.reuse, R73 ;  /* 0x0000004538497223 */ /* 0x080fe40000010049 */
[----:B------:R-:W-:Y:S01]  /*5af0*/  FADD.FTZ R72, R58, R3 ;  /* 0x000000033a487221 */ /* 0x000fe20000010000 */
[----:B------:R-:W-:Y:S01]  /*5b00*/  FADD.FTZ R2, R59, R2 ;  /* 0x000000023b027221 */ /* 0x000fe20000010000 */
[----:B------:R-:W-:Y:S01]  /*5b10*/  FMUL.FTZ R3, R57, R69 ;  /* 0x0000004539037220 */ /* 0x000fe20000410000 */
[C---:B--2---:R-:W-:Y:S01]  /*5b20*/  FMUL.FTZ R74, R61.reuse, R73 ;  /* 0x000000493d4a7220 */ /* 0x044fe20000410000 */
[C---:B------:R-:W-:Y:S01]  /*5b30*/  FMUL.FTZ R229, R61.reuse, R72 ;  /* 0x000000483de57220 */ /* 0x040fe20000410000 */
[----:B------:R-:W-:Y:S01]  /*5b40*/  FMUL.FTZ R75, R61, R2 ;  /* 0x000000023d4b7220 */ /* 0x000fe20000410000 */
[----:B------:R-:W-:-:S02]  /*5b50*/  FFMA.FTZ R3, R56, R68, -R3 ;  /* 0x0000004438037223 */ /* 0x000fc40000010803 */
[C---:B------:R-:W-:Y:S01]  /*5b60*/  FFMA.FTZ R228, R60.reuse, R2, R229 ;  /* 0x000000023ce47223 */ /* 0x040fe200000100e5 */
[C---:B------:R-:W-:Y:S01]  /*5b70*/  FFMA.FTZ R75, R60.reuse, R72, -R75 ;  /* 0x000000483c4b7223 */ /* 0x040fe2000001084b */
[-C--:B------:R-:W-:Y:S01]  /*5b80*/  FMUL.FTZ R2, R61, R3.reuse ;  /* 0x000000033d027220 */ /* 0x080fe20000410000 */
[----:B------:R-:W-:Y:S01]  /*5b90*/  FFMA.FTZ R74, R60, R3, -R74 ;  /* 0x000000033c4a7223 */ /* 0x000fe2000001084a */
[----:B------:R-:W-:Y:S01]  /*5ba0*/  FADD.FTZ R228, R63, R228 ;  /* 0x000000e43fe47221 */ /* 0x000fe20000010000 */
[----:B------:R-:W-:Y:S01]  /*5bb0*/  FADD.FTZ R75, R62, R75 ;  /* 0x0000004b3e4b7221 */ /* 0x000fe20000010000 */
[----:B------:R-:W-:Y:S02]  /*5bc0*/  FFMA.FTZ R2, R60, R73, R2 ;  /* 0x000000493c027223 */ /* 0x000fe40000010002 */
[C---:B---3--:R-:W-:Y:S01]  /*5bd0*/  FMUL.FTZ R73, R65.reuse, R228 ;  /* 0x000000e441497220 */ /* 0x048fe20000410000 */
        /* <DEDUP_REMOVED lines=16> */
.L_x_3389:
[----:B------:R-:W-:Y:S01]  /*5ce0*/  BSSY B0, `(.L_x_3314) ;  /* 0x000000e000007945 */ /* 0x000fe20003800000 */
[----:B------:R-:W-:-:S03]  /*5cf0*/  ISETP.GT.U32.AND P2, PT, R175, 0x1d, PT ;  /* 0x0000001daf00780c */ /* 0x000fc60003f44070 */
[----:B------:R-:W-:Y:S10]  /*5d00*/  @!P1 BRA `(.L_x_3315) ;  /* 0x00000000002c9947 */ /* 0x000ff40003800000 */
        /* <DEDUP_REMOVED lines=11> */
.L_x_3315:
[----:B------:R-:W-:Y:S05]  /*5dc0*/  BSYNC B0 ;  /* 0x0000000000007941 */ /* 0x000fea0003800000 */
.L_x_3314:
[----:B------:R-:W-:-:S03]  /*5dd0*/  UMOV UR44, 0xffffffff ;  /* 0xffffffff002c7882 */ /* 0x000fc60000000000 */
[----:B------:R-:W-:Y:S05]  /*5de0*/  BRA.DIV UR44, `(.L_x_3316) ;  /* 0x0000004e2c507947 */ /* 0x000fea000b800000 */
[----:B0-----:R0:W0:Y:S04]  /*5df0*/  SHFL.DOWN PT, R2, R66, 0x2, 0x1f ;  /* 0x08401f0042027f89 */ /* 0x00102800000e0000 */
[----:B------:R0:W0:Y:S04]  /*5e00*/  SHFL.DOWN PT, R3, R67, 0x2, 0x1f ;  /* 0x08401f0043037f89 */ /* 0x00002800000e0000 */
[----:B--2---:R2:W0:Y:S04]  /*5e10*/  SHFL.DOWN PT, R74, R65, 0x2, 0x1f ;  /* 0x08401f00414a7f89 */ /* 0x00442800000e0000 */
[----:B---3--:R2:W3:Y:S02]  /*5e20*/  SHFL.DOWN PT, R228, R64, 0x2, 0x1f ;  /* 0x08401f0040e47f89 */ /* 0x0084e400000e0000 */
.L_x_3395:
[----:B------:R-:W-:Y:S01]  /*5e30*/  BSSY B0, `(.L_x_3317) ;  /* 0x000000e000007945 */ /* 0x000fe20003800000 */
[----:B------:R-:W-:-:S03]  /*5e40*/  ISETP.GT.U32.AND P1, PT, R175, 0x1b, PT ;  /* 0x0000001baf00780c */ /* 0x000fc60003f24070 */
[----:B------:R-:W-:Y:S10]  /*5e50*/  @P2 BRA `(.L_x_3318) ;  /* 0x00000000002c2947 */ /* 0x000ff40003800000 */
[CC--:B0-----:R-:W-:Y:S01]  /*5e60*/  FMUL.FTZ R73, R67.reuse, R3.reuse ;  /* 0x0000000343497220 */ /* 0x0c1fe20000410000 */
[C---:B---3--:R-:W-:Y:S01]  /*5e70*/  FMUL.FTZ R75, R67.reuse, R228 ;  /* 0x000000e4434b7220 */ /* 0x048fe20000410000 */
[C---:B----4-:R-:W-:Y:S01]  /*5e80*/  FMUL.FTZ R229, R67.reuse, R74 ;  /* 0x0000004a43e57220 */ /* 0x050fe20000410000 */
[-C--:B------:R-:W-:Y:S01]  /*5e90*/  FMUL.FTZ R72, R67, R2.reuse ;  /* 0x0000000243487220 */ /* 0x080fe20000410000 */
[C---:B------:R-:W-:Y:S01]  /*5ea0*/  FFMA.FTZ R73, R66.reuse, R2, -R73 ;  /* 0x0000000242497223 */ /* 0x040fe20000010849 */
[C---:B------:R-:W-:Y:S01]  /*5eb0*/  FFMA.FTZ R74, R66.reuse, R74, -R75 ;  /* 0x0000004a424a7223 */ /* 0x040fe2000001084b */
[C---:B------:R-:W-:Y:S01]  /*5ec0*/  FFMA.FTZ R229, R66.reuse, R228, R229 ;  /* 0x000000e442e57223 */ /* 0x040fe200000100e5 */
[----:B------:R-:W-:Y:S02]  /*5ed0*/  FFMA.FTZ R67, R66, R3, R72 ;  /* 0x0000000342437223 */ /* 0x000fe40000010048 */
[----:B--2---:R-:W-:Y:S01]  /*5ee0*/  FADD.FTZ R65, R65, R74 ;  /* 0x0000004a41417221 */ /* 0x004fe20000010000 */
[----:B------:R-:W-:Y:S01]  /*5ef0*/  FADD.FTZ R64, R64, R229 ;  /* 0x000000e540407221 */ /* 0x000fe20000010000 */
[----:B------:R-:W-:-:S07]  /*5f00*/  MOV R66, R73 ;  /* 0x0000004900427202 */ /* 0x000fce0000000f00 */
.L_x_3318:
[----:B------:R-:W-:Y:S05]  /*5f10*/  BSYNC B0 ;  /* 0x0000000000007941 */ /* 0x000fea0003800000 */
.L_x_3317:
[----:B------:R-:W-:-:S03]  /*5f20*/  UMOV UR44, 0xffffffff ;  /* 0xffffffff002c7882 */ /* 0x000fc60000000000 */
[----:B------:R-:W-:Y:S05]  /*5f30*/  BRA.DIV UR44, `(.L_x_3319) ;  /* 0x0000004e2c707947 */ /* 0x000fea000b800000 */
[----:B0-----:R0:W0:Y:S04]  /*5f40*/  SHFL.DOWN PT, R2, R66, 0x4, 0x1f ;  /* 0x08801f0042027f89 */ /* 0x00102800000e0000 */
[----:B------:R0:W0:Y:S04]  /*5f50*/  SHFL.DOWN PT, R3, R67, 0x4, 0x1f ;  /* 0x08801f0043037f89 */ /* 0x00002800000e0000 */
[----:B------:R0:W0:Y:S04]  /*5f60*/  SHFL.DOWN PT, R74, R65, 0x4, 0x1f ;  /* 0x08801f00414a7f89 */ /* 0x00002800000e0000 */
[----:B---3--:R3:W0:Y:S02]  /*5f70*/  SHFL.DOWN PT, R228, R64, 0x4, 0x1f ;  /* 0x08801f0040e47f89 */ /* 0x00862400000e0000 */
.L_x_3401:
[----:B------:R-:W-:Y:S01]  /*5f80*/  BSSY B0, `(.L_x_3320) ;  /* 0x000000e000007945 */ /* 0x000fe20003800000 */
[----:B------:R-:W-:-:S03]  /*5f90*/  ISETP.GT.U32.AND P2, PT, R175, 0x17, PT ;  /* 0x00000017af00780c */ /* 0x000fc60003f44070 */
[----:B------:R-:W-:Y:S10]  /*5fa0*/  @P1 BRA `(.L_x_3321) ;  /* 0x00000000002c1947 */ /* 0x000ff40003800000 */
[CC--:B0-----:R-:W-:Y:S01]  /*5fb0*/  FMUL.FTZ R73, R67.reuse, R3.reuse ;  /* 0x0000000343497220 */ /* 0x0c1fe20000410000 */
[C---:B------:R-:W-:Y:S01]  /*5fc0*/  FMUL.FTZ R75, R67.reuse, R228 ;  /* 0x000000e4434b7220 */ /* 0x040fe20000410000 */
[C---:B----4-:R-:W-:Y:S01]  /*5fd0*/  FMUL.FTZ R229, R67.reuse, R74 ;  /* 0x0000004a43e57220 */ /* 0x050fe20000410000 */
[-C--:B------:R-:W-:Y:S01]  /*5fe0*/  FMUL.FTZ R72, R67, R2.reuse ;  /* 0x0000000243487220 */ /* 0x080fe20000410000 */
[C---:B------:R-:W-:Y:S01]  /*5ff0*/  FFMA.FTZ R73, R66.reuse, R2, -R73 ;  /* 0x0000000242497223 */ /* 0x040fe20000010849 */
[C---:B------:R-:W-:Y:S01]  /*6000*/  FFMA.FTZ R74, R66.reuse, R74, -R75 ;  /* 0x0000004a424a7223 */ /* 0x040fe2000001084b */
[C---:B------:R-:W-:Y:S01]  /*6010*/  FFMA.FTZ R229, R66.reuse, R228, R229 ;  /* 0x000000e442e57223 */ /* 0x040fe200000100e5 */
[----:B------:R-:W-:Y:S02]  /*6020*/  FFMA.FTZ R67, R66, R3, R72 ;  /* 0x0000000342437223 */ /* 0x000fe40000010048 */
[----:B--2---:R-:W-:Y:S01]  /*6030*/  FADD.FTZ R65, R65, R74 ;  /* 0x0000004a41417221 */ /* 0x004fe20000010000 */
[----:B---3--:R-:W-:Y:S01]  /*6040*/  FADD.FTZ R64, R64, R229 ;  /* 0x000000e540407221 */ /* 0x008fe20000010000 */
[----:B------:R-:W-:-:S07]  /*6050*/  MOV R66, R73 ;  /* 0x0000004900427202 */ /* 0x000fce0000000f00 */
.L_x_3321:
[----:B------:R-:W-:Y:S05]  /*6060*/  BSYNC B0 ;  /* 0x0000000000007941 */ /* 0x000fea0003800000 */
.L_x_3320:
[----:B------:R-:W-:-:S03]  /*6070*/  UMOV UR44, 0xffffffff ;  /* 0xffffffff002c7882 */ /* 0x000fc60000000000 */
[----:B------:R-:W-:Y:S05]  /*6080*/  BRA.DIV UR44, `(.L_x_3322) ;  /* 0x0000004e2c907947 */ /* 0x000fea000b800000 */
[----:B0-----:R0:W0:Y:S04]  /*6090*/  SHFL.DOWN PT, R2, R66, 0x8, 0x1f ;  /* 0x09001f0042027f89 */ /* 0x00102800000e0000 */
[----:B------:R0:W0:Y:S04]  /*60a0*/  SHFL.DOWN PT, R3, R67, 0x8, 0x1f ;  /* 0x09001f0043037f89 */ /* 0x00002800000e0000 */
[----:B------:R0:W0:Y:S04]  /*60b0*/  SHFL.DOWN PT, R74, R65, 0x8, 0x1f ;  /* 0x09001f00414a7f89 */ /* 0x00002800000e0000 */
[----:B------:R0:W0:Y:S02]  /*60c0*/  SHFL.DOWN PT, R228, R64, 0x8, 0x1f ;  /* 0x09001f0040e47f89 */ /* 0x00002400000e0000 */
.L_x_3407:
        /* <DEDUP_REMOVED lines=14> */
.L_x_3324:
[----:B------:R-:W-:Y:S05]  /*61b0*/  BSYNC B0 ;  /* 0x0000000000007941 */ /* 0x000fea0003800000 */
.L_x_3323:
[----:B------:R-:W-:-:S03]  /*61c0*/  UMOV UR44, 0xffffffff ;  /* 0xffffffff002c7882 */ /* 0x000fc60000000000 */
[----:B------:R-:W-:Y:S05]  /*61d0*/  BRA.DIV UR44, `(.L_x_3325) ;  /* 0x0000004e2cb07947 */ /* 0x000fea000b800000 */
[----:B0-----:R0:W0:Y:S04]  /*61e0*/  SHFL.DOWN PT, R2, R66, 0x10, 0x1f ;  /* 0x0a001f0042027f89 */ /* 0x00102800000e0000 */
[----:B------:R0:W0:Y:S04]  /*61f0*/  SHFL.DOWN PT, R3, R67, 0x10, 0x1f ;  /* 0x0a001f0043037f89 */ /* 0x00002800000e0000 */
[----:B------:R0:W0:Y:S04]  /*6200*/  SHFL.DOWN PT, R74, R65, 0x10, 0x1f ;  /* 0x0a001f00414a7f89 */ /* 0x00002800000e0000 */
[----:B------:R0:W0:Y:S02]  /*6210*/  SHFL.DOWN PT, R228, R64, 0x10, 0x1f ;  /* 0x0a001f0040e47f89 */ /* 0x00002400000e0000 */
.L_x_3413:
[----:B------:R-:W-:Y:S01]  /*6220*/  BSSY B0, `(.L_x_3326) ;  /* 0x000000e000007945 */ /* 0x000fe20003800000 */
[----:B------:R-:W-:-:S03]  /*6230*/  ISETP.NE.AND P2, PT, R129, 0x1f, PT ;  /* 0x0000001f8100780c */ /* 0x000fc60003f45270 */
        /* <DEDUP_REMOVED lines=12> */
.L_x_3327:
[----:B------:R-:W-:Y:S05]  /*6300*/  BSYNC B0 ;  /* 0x0000000000007941 */ /* 0x000fea0003800000 */
.L_x_3326:
[----:B------:R-:W-:-:S03]  /*6310*/  UMOV UR44, 0xffffffff ;  /* 0xffffffff002c7882 */ /* 0x000fc60000000000 */
[----:B------:R-:W-:Y:S05]  /*6320*/  BRA.DIV UR44, `(.L_x_3328) ;  /* 0x0000004e2cd07947 */ /* 0x000fea000b800000 */
[----:B------:R-:W1:Y:S04]  /*6330*/  SHFL.IDX PT, R239, R67, RZ, 0x1f ;  /* 0x00001fff43ef7589 */ /* 0x000e6800000e0000 */
[----:B------:R-:W5:Y:S04]  /*6340*/  SHFL.IDX PT, R233, R66, RZ, 0x1f ;  /* 0x00001fff42e97589 */ /* 0x000f6800000e0000 */
[----:B------:R0:W2:Y:S04]  /*6350*/  SHFL.DOWN PT, R235, R66, 0x1, 0x1f ;  /* 0x08201f0042eb7f89 */ /* 0x0000a800000e0000 */
[----:B------:R0:W2:Y:S04]  /*6360*/  SHFL.DOWN PT, R238, R67, 0x1, 0x1f ;  /* 0x08201f0043ee7f89 */ /* 0x0000a800000e0000 */
[----:B------:R0:W2:Y:S04]  /*6370*/  SHFL.IDX PT, R230, R65, RZ, 0x1f ;  /* 0x00001fff41e67589 */ /* 0x0000a800000e0000 */
[----:B------:R0:W2:Y:S04]  /*6380*/  SHFL.DOWN PT, R236, R65, 0x1, 0x1f ;  /* 0x08201f0041ec7f89 */ /* 0x0000a800000e0000 */
[----:B----4-:R4:W2:Y:S01]  /*6390*/  SHFL.IDX PT, R229, R64, RZ, 0x1f ;  /* 0x00001fff40e57589 */ /* 0x0108a200000e0000 */
[-C--:B-1----:R-:W-:Y:S01]  /*63a0*/  FMUL.FTZ R231, R55, R239.reuse ;  /* 0x000000ef37e77220 */ /* 0x082fe20000410000 */
[CC--:B------:R-:W-:Y:S01]  /*63b0*/  FMUL.FTZ R232, R54.reuse, R239.reuse ;  /* 0x000000ef36e87220 */ /* 0x0c0fe20000410000 */
[----:B------:R-:W-:Y:S01]  /*63c0*/  FMUL.FTZ R237, R53, R239 ;  /* 0x000000ef35ed7220 */ /* 0x000fe20000410000 */
[----:B------:R4:W1:Y:S01]  /*63d0*/  SHFL.DOWN PT, R240, R64, 0x1, 0x1f ;  /* 0x08201f0040f07f89 */ /* 0x00086200000e0000 */
[-C--:B-----5:R-:W-:Y:S01]  /*63e0*/  FFMA.FTZ R231, R54, R233.reuse, -R231 ;  /* 0x000000e936e77223 */ /* 0x0a0fe200000108e7 */
[----:B------:R-:W-:Y:S01]  /*63f0*/  FFMA.FTZ R232, R55, R233, R232 ;  /* 0x000000e937e87223 */ /* 0x000fe200000100e8 */
[----:B0-----:R-:W-:Y:S01]  /*6400*/  FMUL.FTZ R228, R52, R239 ;  /* 0x000000ef34e47220 */ /* 0x001fe20000410000 */
[----:B------:R4:W0:Y:S04]  /*6410*/  SHFL.IDX PT, R73, R54, RZ, 0x1f ;  /* 0x00001fff36497589 */ /* 0x00082800000e0000 */
[----:B------:R4:W0:Y:S04]  /*6420*/  SHFL.IDX PT, R234, R55, RZ, 0x1f ;  /* 0x00001fff37ea7589 */ /* 0x00082800000e0000 */
[----:B------:R4:W0:Y:S04]  /*6430*/  SHFL.IDX PT, R241, R52, RZ, 0x1f ;  /* 0x00001fff34f17589 */ /* 0x00082800000e0000 */
[----:B------:R4:W0:Y:S02]  /*6440*/  SHFL.IDX PT, R72, R53, RZ, 0x1f ;  /* 0x00001fff35487589 */ /* 0x00082400000e0000 */
.L_x_3427:
[----:B------:R-:W-:Y:S01]  /*6450*/  BSSY B0, `(.L_x_3329) ;  /* 0x0000010000007945 */ /* 0x000fe20003800000 */
[----:B0-234-:R-:W-:Y:S02]  /*6460*/  MOV R64, R241 ;  /* 0x000000f100407202 */ /* 0x01dfe40000000f00 */
        /* <DEDUP_REMOVED lines=13> */
[----:B-1----:R-:W-:-:S07]  /*6540*/  FADD.FTZ R67, R240, R67 ;  /* 0x00000043f0437221 */ /* 0x002fce0000010000 */
.L_x_3330:
[----:B------:R-:W-:Y:S05]  /*6550*/  BSYNC B0 ;  /* 0x0000000000007941 */ /* 0x000fea0003800000 */
.L_x_3329:
        /* <DEDUP_REMOVED lines=17> */
[C---:B------:R-:W-:Y:S01]  /*6670*/  FFMA.FTZ R73, R56.reuse, R70, -R73 ;  /* 0x0000004638497223 */ /* 0x040fe20000010849 */
[-C--:B------:R-:W-:Y:S01]  /*6680*/  FMUL.FTZ R2, R57, R68.reuse ;  /* 0x0000004439027220 */ /* 0x080fe20000410000 */
[----:B------:R-:W-:Y:S01]  /*6690*/  FFMA.FTZ R72, R56, R68, -R3 ;  /* 0x0000004438487223 */ /* 0x000fe20000010803 */
[----:B------:R-:W-:Y:S01]  /*66a0*/  FADD.FTZ R75, R59, R54 ;  /* 0x000000363b4b7221 */ /* 0x000fe20000010000 */
[----:B------:R-:W-:Y:S01]  /*66b0*/  FADD.FTZ R74, R58, R73 ;  /* 0x000000493a4a7221 */ /* 0x000fe20000010000 */
[----:B------:R-:W-:Y:S01]  /*66c0*/  FFMA.FTZ R73, R56, R69, R2 ;  /* 0x0000004538497223 */ /* 0x000fe20000010002 */
[C---:B------:R-:W-:Y:S01]  /*66d0*/  FMUL.FTZ R2, R61.reuse, R72 ;  /* 0x000000483d027220 */ /* 0x040fe20000410000 */
[C---:B------:R-:W-:Y:S01]  /*66e0*/  FMUL.FTZ R55, R61.reuse, R75 ;  /* 0x0000004b3d377220 */ /* 0x040fe20000410000 */
[CC--:B------:R-:W-:Y:S01]  /*66f0*/  FMUL.FTZ R54, R61.reuse, R74.reuse ;  /* 0x0000004a3d367220 */ /* 0x0c0fe20000410000 */
[-C--:B------:R-:W-:Y:S01]  /*6700*/  FMUL.FTZ R3, R61, R73.reuse ;  /* 0x000000493d037220 */ /* 0x080fe20000410000 */
[C---:B------:R-:W-:Y:S01]  /*6710*/  FFMA.FTZ R61, R60.reuse, R73, R2 ;  /* 0x000000493c3d7223 */ /* 0x040fe20000010002 */
[C---:B------:R-:W-:Y:S01]  /*6720*/  FFMA.FTZ R55, R60.reuse, R74, -R55 ;  /* 0x0000004a3c377223 */ /* 0x040fe20000010837 */
[C---:B------:R-:W-:Y:S01]  /*6730*/  FFMA.FTZ R54, R60.reuse, R75, R54 ;  /* 0x0000004b3c367223 */ /* 0x040fe20000010036 */
[----:B------:R-:W-:Y:S01]  /*6740*/  FFMA.FTZ R60, R60, R72, -R3 ;  /* 0x000000483c3c7223 */ /* 0x000fe20000010803 */
[----:B------:R0:W-:Y:S01]  /*6750*/  STS.128 [R226+0x2bb0], R68 ;  /* 0x002bb044e2007388 */ /* 0x0001e20000000c00 */
[----:B------:R-:W-:Y:S01]  /*6760*/  FADD.FTZ R62, R62, R55 ;  /* 0x000000373e3e7221 */ /* 0x000fe20000010000 */
[----:B------:R-:W-:Y:S01]  /*6770*/  FADD.FTZ R63, R63, R54 ;  /* 0x000000363f3f7221 */ /* 0x000fe20000010000 */
[----:B------:R-:W-:Y:S01]  /*6780*/  FADD.FTZ R54, R230, R231 ;  /* 0x000000e7e6367221 */ /* 0x000fe20000010000 */
[----:B------:R0:W-:Y:S01]  /*6790*/  STS.128 [R226+0x2ba0], R72 ;  /* 0x002ba048e2007388 */ /* 0x0001e20000000c00 */
[----:B------:R-:W-:-:S03]  /*67a0*/  FADD.FTZ R55, R229, R232 ;  /* 0x000000e8e5377221 */ /* 0x000fc60000010000 */
[----:B------:R0:W-:Y:S04]  /*67b0*/  STS.128 [R226+0x2b90], R60 ;  /* 0x002b903ce2007388 */ /* 0x0001e80000000c00 */
.L_x_3312:
        /* <DEDUP_REMOVED lines=22> */
[----:B------:R-:W-:Y:S01]  /*6920*/  FFMA.FTZ R56, R145, R182, -R57 ;  /* 0x000000b691387223 */ /* 0x000fe20000010839 */
[----:B------:R-:W-:Y:S02]  /*6930*/  MOV R145, UR6 ;  /* 0x0000000600917c02 */ /* 0x000fe40008000f00 */
[----:B------:R-:W-:Y:S01]  /*6940*/  FADD.FTZ R57, -R166, R59 ;  /* 0x0000003ba6397221 */ /* 0x000fe20000010100 */
[----:B------:R-:W-:-:S03]  /*6950*/  FADD.FTZ R183, R183, R56 ;  /* 0x00000038b7b77221 */ /* 0x000fc60000010000 */
[C---:B------:R-:W-:Y:S01]  /*6960*/  FMUL.FTZ R56, R146.reuse, -R57 ;  /* 0x8000003992387220 */ /* 0x040fe20000410000 */
        /* <DEDUP_REMOVED lines=55> */
[----:B------:R-:W-:Y:S01]  /*6ce0*/  FFMA.FTZ R69, R0, R220, RZ ;  /* 0x000000dc00457223 */ /* 0x000fe200000100ff */
[----:B------:R-:W-:Y:S01]  /*6cf0*/  FFMA.FTZ R132, R143, R222, R132 ;  /* 0x000000de8f847223 */ /* 0x000fe20000010084 */
        /* <DEDUP_REMOVED lines=14> */
[-C--:B------:R-:W-:Y:S01]  /*6de0*/  FMUL.FTZ R77, R121, R178.reuse ;  /* 0x000000b2794d7220 */ /* 0x080fe20000410000 */
[----:B------:R-:W-:Y:S01]  /*6df0*/  FMUL.FTZ R138, R120, R65 ;  /* 0x00000041788a7220 */ /* 0x000fe20000410000 */
[C---:B------:R-:W-:Y:S01]  /*6e00*/  FFMA.FTZ R66, R139.reuse, R178, R64 ;  /* 0x000000b28b427223 */ /* 0x040fe20000010040 */
[----:B------:R-:W-:-:S03]  /*6e10*/  FFMA.FTZ R64, R139, R194, -R67 ;  /* 0x000000c28b407223 */ /* 0x000fc60000010843 */
[----:B------:R-:W-:Y:S01]  /*6e20*/  FADD.FTZ R179, -R179, R66 ;  /* 0x00000042b3b37221 */ /* 0x000fe20000010100 */
[----:B------:R-:W-:-:S03]  /*6e30*/  FADD.FTZ R195, R195, R64 ;  /* 0x00000040c3c37221 */ /* 0x000fc60000010000 */
[C---:B------:R-:W-:Y:S01]  /*6e40*/  FMUL.FTZ R64, R140.reuse, -R179 ;  /* 0x800000b38c407220 */ /* 0x040fe20000410000 */
[----:B------:R-:W-:Y:S01]  /*6e50*/  FMUL.FTZ R140, R140, -R195 ;  /* 0x800000c38c8c7220 */ /* 0x000fe20000410000 */
[C---:B------:R-:W-:Y:S01]  /*6e60*/  FMUL.FTZ R72, R124.reuse, R179 ;  /* 0x000000b37c487220 */ /* 0x040fe20000410000 */
[-C--:B------:R-:W-:Y:S01]  /*6e70*/  FMUL.FTZ R66, R124, R195.reuse ;  /* 0x000000c37c427220 */ /* 0x080fe20000410000 */
[C---:B------:R-:W-:Y:S01]  /*6e80*/  FFMA.FTZ R67, R141.reuse, R195, -R64 ;  /* 0x000000c38d437223 */ /* 0x040fe20000010840 */
[----:B------:R-:W-:Y:S01]  /*6e90*/  FFMA.FTZ R64, R108, R223, R69 ;  /* 0x000000df6c407223 */ /* 0x000fe20000010045 */
[----:B------:R-:W-:Y:S01]  /*6ea0*/  FFMA.FTZ R141, R141, R179, R140 ;  /* 0x000000b38d8d7223 */ /* 0x000fe2000001008c */
[----:B------:R-:W-:Y:S01]  /*6eb0*/  FADD.FTZ R69, -R93, R220 ;  /* 0x000000dc5d457221 */ /* 0x000fe20000010100 */
[----:B------:R-:W-:Y:S01]  /*6ec0*/  FADD.FTZ R196, R196, R67 ;  /* 0x00000043c4c47221 */ /* 0x000fe20000010000 */
[----:B------:R-:W-:Y:S01]  /*6ed0*/  FFMA.FTZ R75, R107, R218, R64 ;  /* 0x000000da6b4b7223 */ /* 0x000fe20000010040 */
[----:B------:R-:W-:Y:S01]  /*6ee0*/  FADD.FTZ R180, -R180, R141 ;  /* 0x0000008db4b47221 */ /* 0x000fe20000010100 */
[----:B------:R-:W-:Y:S01]  /*6ef0*/  FADD.FTZ R223, -R92, R223 ;  /* 0x000000df5cdf7221 */ /* 0x000fe20000010100 */
[----:B------:R-:W-:Y:S01]  /*6f00*/  FMUL.FTZ R64, R123, R196 ;  /* 0x000000c47b407220 */ /* 0x000fe20000410000 */
[----:B------:R-:W-:Y:S01]  /*6f10*/  FMUL.FTZ R73, R209, R72 ;  /* 0x00000048d1497220 */ /* 0x000fe20000410000 */
[----:B------:R-:W-:Y:S01]  /*6f20*/  FMUL.FTZ R68, R123, R180 ;  /* 0x000000b47b447220 */ /* 0x000fe20000410000 */
[----:B------:R-:W-:Y:S01]  /*6f30*/  FMUL.FTZ R67, R121, R194 ;  /* 0x000000c279437220 */ /* 0x000fe20000410000 */
[----:B------:R-:W-:Y:S01]  /*6f40*/  FMUL.FTZ R70, R211, R64 ;  /* 0x00000040d3467220 */ /* 0x000fe20000410000 */
[----:B------:R-:W-:Y:S01]  /*6f50*/  FMUL.FTZ R76, R209, R66 ;  /* 0x00000042d14c7220 */ /* 0x000fe20000410000 */
[-C--:B------:R-:W-:Y:S01]  /*6f60*/  FMUL.FTZ R71, R211, R68.reuse ;  /* 0x00000044d3477220 */ /* 0x080fe20000410000 */
[----:B------:R-:W-:Y:S01]  /*6f70*/  FFMA.FTZ R74, R66, R223, R73 ;  /* 0x000000df424a7223 */ /* 0x000fe20000010049 */
[----:B------:R-:W-:Y:S01]  /*6f80*/  FFMA.FTZ R70, R69, R68, -R70 ;  /* 0x0000004445467223 */ /* 0x000fe20000010846 */
[----:B------:R-:W-:Y:S01]  /*6f90*/  FADD.FTZ R218, -R91, R218 ;  /* 0x000000da5bda7221 */ /* 0x000fe20000010100 */
[----:B------:R-:W-:Y:S01]  /*6fa0*/  FFMA.FTZ R71, R64, R69, R71 ;  /* 0x0000004540477223 */ /* 0x000fe20000010047 */
[C---:B------:R-:W-:Y:S01]  /*6fb0*/  FMUL.FTZ R135, R204.reuse, R67 ;  /* 0x00000043cc877220 */ /* 0x040fe20000410000 */
[----:B------:R-:W-:Y:S01]  /*6fc0*/  FFMA.FTZ R73, R223, R72, -R76 ;  /* 0x00000048df497223 */ /* 0x000fe2000001084c */
[----:B------:R-:W-:Y:S01]  /*6fd0*/  FADD.FTZ R70, RZ, R70 ;  /* 0x00000046ff467221 */ /* 0x000fe20000010000 */
[-C--:B------:R-:W-:Y:S01]  /*6fe0*/  FMUL.FTZ R68, R204, R77.reuse ;  /* 0x0000004dcc447220 */ /* 0x080fe20000410000 */
[----:B------:R-:W-:Y:S01]  /*6ff0*/  FADD.FTZ R71, RZ, R71 ;  /* 0x00000047ff477221 */ /* 0x000fe20000010000 */
[----:B------:R-:W-:Y:S01]  /*7000*/  FFMA.FTZ R135, R218, R77, -R135 ;  /* 0x0000004dda877223 */ /* 0x000fe20000010887 */
[----:B------:R-:W-:Y:S01]  /*7010*/  FADD.FTZ R70, R70, R73 ;  /* 0x0000004946467221 */ /* 0x000fe20000010000 */
[----:B------:R-:W-:Y:S01]  /*7020*/  FFMA.FTZ R77, R67, R218, R68 ;  /* 0x000000da434d7223 */ /* 0x000fe20000010044 */
[----:B------:R-:W-:Y:S01]  /*7030*/  FMUL.FTZ R68, R122, R193 ;  /* 0x000000c17a447220 */ /* 0x000fe20000410000 */
[----:B------:R-:W-:Y:S01]  /*7040*/  FADD.FTZ R74, R71, R74 ;  /* 0x0000004a474a7221 */ /* 0x000fe20000010000 */
[----:B------:R-:W-:Y:S01]  /*7050*/  FADD.FTZ R135, R70, R135 ;  /* 0x0000008746877221 */ /* 0x000fe20000010000 */
[----:B------:R-:W-:Y:S01]  /*7060*/  FMUL.FTZ R71, R142, R222 ;  /* 0x000000de8e477220 */ /* 0x000fe20000410000 */
[----:B------:R-:W-:Y:S01]  /*7070*/  FFMA.FTZ R70, R106, R221, R75 ;  /* 0x000000dd6a467223 */ /* 0x000fe2000001004b */
[----:B------:R-:W-:Y:S01]  /*7080*/  FADD.FTZ R221, -R90, R221 ;  /* 0x000000dd5add7221 */ /* 0x000fe20000010100 */
[----:B------:R-:W-:Y:S01]  /*7090*/  FMUL.FTZ R76, R122, R177 ;  /* 0x000000b17a4c7220 */ /* 0x000fe20000410000 */
[----:B------:R-:W-:Y:S01]  /*70a0*/  FMUL.FTZ R134, R207, R68 ;  /* 0x00000044cf867220 */ /* 0x000fe20000410000 */
[----:B------:R-:W-:Y:S01]  /*70b0*/  FFMA.FTZ R143, R143, R224, -R71 ;  /* 0x000000e08f8f7223 */ /* 0x000fe20000010847 */
[----:B------:R-:W-:Y:S01]  /*70c0*/  FADD.FTZ R74, R74, R77 ;  /* 0x0000004d4a4a7221 */ /* 0x000fe20000010000 */
[-C--:B------:R-:W-:Y:S01]  /*70d0*/  FMUL.FTZ R71, R207, R76.reuse ;  /* 0x0000004ccf477220 */ /* 0x080fe20000410000 */
[----:B------:R-:W-:Y:S01]  /*70e0*/  FFMA.FTZ R134, R221, R76, -R134 ;  /* 0x0000004cdd867223 */ /* 0x000fe20000010886 */
[----:B------:R-:W-:Y:S01]  /*70f0*/  FMUL.FTZ R76, R119, R176 ;  /* 0x000000b0774c7220 */ /* 0x000fe20000410000 */
[----:B------:R-:W-:Y:S01]  /*7100*/  FFMA.FTZ R77, R105, R216, R70 ;  /* 0x000000d8694d7223 */ /* 0x000fe20000010046 */
[----:B------:R-:W-:Y:S01]  /*7110*/  FFMA.FTZ R71, R68, R221, R71 ;  /* 0x000000dd44477223 */ /* 0x000fe20000010047 */
[----:B------:R-:W-:Y:S01]  /*7120*/  FADD.FTZ R73, -R89, R216 ;  /* 0x000000d859497221 */ /* 0x000fe20000010100 */
[----:B------:R-:W-:Y:S01]  /*7130*/  FMUL.FTZ R70, R119, R192 ;  /* 0x000000c077467220 */ /* 0x000fe20000410000 */
[C---:B------:R-:W-:Y:S01]  /*7140*/  FMUL.FTZ R137, R205.reuse, R76 ;  /* 0x0000004ccd897220 */ /* 0x040fe20000410000 */
[----:B------:R-:W-:Y:S01]  /*7150*/  FADD.FTZ R71, R74, R71 ;  /* 0x000000474a477221 */ /* 0x000fe20000010000 */
[----:B------:R-:W-:Y:S01]  /*7160*/  FMUL.FTZ R72, R120, R191 ;  /* 0x000000bf78487220 */ /* 0x000fe20000410000 */
[----:B------:R-:W-:Y:S01]  /*7170*/  FADD.FTZ R75, -R88, R219 ;  /* 0x000000db584b7221 */ /* 0x000fe20000010100 */
[----:B------:R-:W-:Y:S01]  /*7180*/  FFMA.FTZ R74, R70, R73, R137 ;  /* 0x00000049464a7223 */ /* 0x000fe20000010089 */
[----:B------:R-:W-:Y:S01]  /*7190*/  FMUL.FTZ R136, R205, R70 ;  /* 0x00000046cd887220 */ /* 0x000fe20000410000 */
[C---:B------:R-:W-:Y:S01]  /*71a0*/  FMUL.FTZ R140, R203.reuse, R72 ;  /* 0x00000048cb8c7220 */ /* 0x040fe20000410000 */
[-C--:B------:R-:W-:Y:S01]  /*71b0*/  FMUL.FTZ R137, R203, R138.reuse ;  /* 0x0000008acb897220 */ /* 0x080fe20000410000 */
[----:B------:R-:W-:Y:S01]  /*71c0*/  FADD.FTZ R71, R71, R74 ;  /* 0x0000004a47477221 */ /* 0x000fe20000010000 */
[----:B------:R-:W-:Y:S01]  /*71d0*/  FFMA.FTZ R74, R104, R219, R77 ;  /* 0x000000db684a7223 */ /* 0x000fe2000001004d */
[----:B------:R-:W-:Y:S01]  /*71e0*/  FFMA.FTZ R141, R75, R138, -R140 ;  /* 0x0000008a4b8d7223 */ /* 0x000fe2000001088c */
[----:B------:R-:W-:Y:S01]  /*71f0*/  FFMA.FTZ R139, R73, R76, -R136 ;  /* 0x0000004c498b7223 */ /* 0x000fe20000010888 */
[----:B------:R-:W-:Y:S01]  /*7200*/  @!P0 LEA R138, R145, R128, 0x4 ;  /* 0x00000080918a8211 */ /* 0x000fe200078e20ff */
[----:B------:R-:W-:Y:S01]  /*7210*/  FFMA.FTZ R77, R103, R214, R74 ;  /* 0x000000d6674d7223 */ /* 0x000fe2000001004a */
[----:B------:R-:W-:Y:S01]  /*7220*/  FADD.FTZ R134, R135, R134 ;  /* 0x0000008687867221 */ /* 0x000fe20000010000 */
[----:B------:R-:W-:Y:S01]  /*7230*/  FFMA.FTZ R76, R72, R75, R137 ;  /* 0x0000004b484c7223 */ /* 0x000fe20000010089 */
[----:B------:R-:W-:Y:S01]  /*7240*/  FMUL.FTZ R135, R117, R62 ;  /* 0x0000003e75877220 */ /* 0x000fe20000410000 */
[----:B------:R-:W-:Y:S01]  /*7250*/  FFMA.FTZ R136, R102, R217, R77 ;  /* 0x000000d966887223 */ /* 0x000fe2000001004d */
[----:B------:R-:W-:Y:S01]  /*7260*/  FFMA.FTZ R77, R0, -R211, RZ ;  /* 0x800000d3004d7223 */ /* 0x000fe200000100ff */
[----:B-1----:R0:W-:Y:S01]  /*7270*/  @!P0 STS.128 [R138+0x4990], R52 ;  /* 0x004990348a008388 */ /* 0x0021e20000000c00 */
[----:B------:R-:W-:Y:S01]  /*7280*/  FADD.FTZ R76, R71, R76 ;  /* 0x0000004c474c7221 */ /* 0x000fe20000010000 */
[----:B------:R-:W-:Y:S01]  /*7290*/  FMUL.FTZ R71, R117, R190 ;  /* 0x000000be75477220 */ /* 0x000fe20000410000 */
[----:B------:R-:W-:Y:S01]  /*72a0*/  FADD.FTZ R214, -R87, R214 ;  /* 0x000000d657d67221 */ /* 0x000fe20000010100 */
[----:B------:R-:W-:Y:S01]  /*72b0*/  FADD.FTZ R134, R134, R139 ;  /* 0x0000008b86867221 */ /* 0x000fe20000010000 */
[----:B------:R-:W-:Y:S01]  /*72c0*/  FADD.FTZ R217, -R86, R217 ;  /* 0x000000d956d97221 */ /* 0x000fe20000010100 */
[----:B------:R-:W-:Y:S01]  /*72d0*/  FMUL.FTZ R137, R202, R71 ;  /* 0x00000047ca897220 */ /* 0x000fe20000410000 */
[----:B------:R-:W-:Y:S01]  /*72e0*/  FMUL.FTZ R74, R118, R189 ;  /* 0x000000bd764a7220 */ /* 0x000fe20000410000 */
[----:B------:R-:W-:Y:S01]  /*72f0*/  FADD.FTZ R134, R134, R141 ;  /* 0x0000008d86867221 */ /* 0x000fe20000010000 */
[----:B------:R-:W-:Y:S01]  /*7300*/  FADD.FTZ R143, R78, R143 ;  /* 0x0000008f4e8f7221 */ /* 0x000fe20000010000 */
[-C--:B------:R-:W-:Y:S01]  /*7310*/  FFMA.FTZ R137, R214, R135.reuse, -R137 ;  /* 0x00000087d6897223 */ /* 0x080fe20000010889 */
[----:B------:R-:W-:Y:S01]  /*7320*/  FMUL.FTZ R140, R201, R74 ;  /* 0x0000004ac98c7220 */ /* 0x000fe20000410000 */
[----:B------:R-:W-:Y:S01]  /*7330*/  FMUL.FTZ R141, R113, R58 ;  /* 0x0000003a718d7220 */ /* 0x000fe20000410000 */
[----:B------:R-:W-:Y:S01]  /*7340*/  FADD.FTZ R145, -R78, R143 ;  /* 0x0000008f4e917221 */ /* 0x000fe20000010100 */
[----:B------:R-:W-:Y:S01]  /*7350*/  FADD.FTZ R134, R134, R137 ;  /* 0x0000008986867221 */ /* 0x000fe20000010000 */
[----:B------:R-:W-:Y:S01]  /*7360*/  FADD.FTZ R15, R74, R15 ;  /* 0x0000000f4a0f7221 */ /* 0x000fe20000010000 */
[----:B0-----:R-:W-:Y:S01]  /*7370*/  FMUL.FTZ R54, R202, R135 ;  /* 0x00000087ca367220 */ /* 0x001fe20000410000 */
[----:B------:R-:W-:Y:S01]  /*7380*/  FMUL.FTZ R138, R118, R63 ;  /* 0x0000003f768a7220 */ /* 0x000fe20000410000 */
[----:B------:R-:W-:Y:S01]  /*7390*/  FFMA.FTZ R52, R108, -R209, R77 ;  /* 0x800000d16c347223 */ /* 0x000fe2000001004d */
[C---:B------:R-:W-:Y:S01]  /*73a0*/  FADD.FTZ R14, R71.reuse, R14 ;  /* 0x0000000e470e7221 */ /* 0x040fe20000010000 */
[----:B------:R-:W-:Y:S01]  /*73b0*/  FFMA.FTZ R55, R71, R214, R54 ;  /* 0x000000d647377223 */ /* 0x000fe20000010036 */
[----:B------:R-:W-:Y:S01]  /*73c0*/  FMUL.FTZ R77, R201, R138 ;  /* 0x0000008ac94d7220 */ /* 0x000fe20000410000 */
[----:B------:R-:W-:Y:S01]  /*73d0*/  FFMA.FTZ R53, R107, -R204, R52 ;  /* 0x800000cc6b357223 */ /* 0x000fe20000010034 */
[----:B------:R-:W-:Y:S01]  /*73e0*/  FADD.FTZ R13, R72, R13 ;  /* 0x0000000d480d7221 */ /* 0x000fe20000010000 */
[----:B------:R-:W-:Y:S01]  /*73f0*/  FADD.FTZ R55, R76, R55 ;  /* 0x000000374c377221 */ /* 0x000fe20000010000 */
[----:B------:R-:W-:Y:S01]  /*7400*/  FFMA.FTZ R54, R74, R217, R77 ;  /* 0x000000d94a367223 */ /* 0x000fe2000001004d */
[----:B------:R-:W-:Y:S01]  /*7410*/  FFMA.FTZ R52, R106, -R207, R53 ;  /* 0x800000cf6a347223 */ /* 0x000fe20000010035 */
[----:B------:R-:W-:Y:S01]  /*7420*/  FFMA.FTZ R77, R217, R138, -R140 ;  /* 0x0000008ad94d7223 */ /* 0x000fe2000001088c */
[----:B------:R-:W-:Y:S01]  /*7430*/  FMUL.FTZ R138, R116, R61 ;  /* 0x0000003d748a7220 */ /* 0x000fe20000410000 */
[----:B------:R-:W-:Y:S01]  /*7440*/  FADD.FTZ R54, R55, R54 ;  /* 0x0000003637367221 */ /* 0x000fe20000010000 */
[----:B------:R-:W-:Y:S01]  /*7450*/  FFMA.FTZ R53, R105, -R205, R52 ;  /* 0x800000cd69357223 */ /* 0x000fe20000010034 */
[----:B------:R-:W-:Y:S01]  /*7460*/  FFMA.FTZ R55, R101, R212, R136 ;  /* 0x000000d465377223 */ /* 0x000fe20000010088 */
[----:B------:R-:W-:Y:S01]  /*7470*/  FADD.FTZ R134, R134, R77 ;  /* 0x0000004d86867221 */ /* 0x000fe20000010000 */
[C---:B------:R-:W-:Y:S01]  /*7480*/  FMUL.FTZ R77, R115.reuse, R188 ;  /* 0x000000bc734d7220 */ /* 0x040fe20000410000 */
[----:B------:R-:W-:Y:S01]  /*7490*/  FFMA.FTZ R52, R104, -R203, R53 ;  /* 0x800000cb68347223 */ /* 0x000fe20000010035 */
[----:B------:R-:W-:Y:S01]  /*74a0*/  FFMA.FTZ R76, R100, R215, R55 ;  /* 0x000000d7644c7223 */ /* 0x000fe20000010037 */
[----:B------:R-:W-:Y:S01]  /*74b0*/  FMUL.FTZ R55, R115, R60 ;  /* 0x0000003c73377220 */ /* 0x000fe20000410000 */
[----:B------:R-:W-:Y:S01]  /*74c0*/  FADD.FTZ R212, -R85, R212 ;  /* 0x000000d455d47221 */ /* 0x000fe20000010100 */
[----:B------:R-:W-:Y:S01]  /*74d0*/  FFMA.FTZ R53, R103, -R202, R52 ;  /* 0x800000ca67357223 */ /* 0x000fe20000010034 */
[C---:B------:R-:W-:Y:S01]  /*74e0*/  FMUL.FTZ R135, R200.reuse, R77 ;  /* 0x0000004dc8877220 */ /* 0x040fe20000410000 */
[----:B------:R-:W-:Y:S01]  /*74f0*/  FMUL.FTZ R136, R200, R55 ;  /* 0x00000037c8887220 */ /* 0x000fe20000410000 */
[----:B------:R-:W-:Y:S01]  /*7500*/  FFMA.FTZ R137, R99, R210, R76 ;  /* 0x000000d263897223 */ /* 0x000fe2000001004c */
[----:B------:R-:W-:Y:S01]  /*7510*/  FFMA.FTZ R52, R102, -R201, R53 ;  /* 0x800000c966347223 */ /* 0x000fe20000010035 */
[----:B------:R-:W-:Y:S01]  /*7520*/  FFMA.FTZ R135, R212, R55, -R135 ;  /* 0x00000037d4877223 */ /* 0x000fe20000010887 */
[----:B------:R-:W-:Y:S01]  /*7530*/  FFMA.FTZ R55, R77, R212, R136 ;  /* 0x000000d44d377223 */ /* 0x000fe20000010088 */
[----:B------:R-:W-:Y:S01]  /*7540*/  FFMA.FTZ R142, R98, R213, R137 ;  /* 0x000000d5628e7223 */ /* 0x000fe20000010089 */
[----:B------:R-:W-:Y:S01]  /*7550*/  FFMA.FTZ R53, R101, -R200, R52 ;  /* 0x800000c865357223 */ /* 0x000fe20000010034 */
[----:B------:R-:W-:Y:S01]  /*7560*/  FADD.FTZ R215, -R84, R215 ;  /* 0x000000d754d77221 */ /* 0x000fe20000010100 */
[----:B------:R-:W-:Y:S01]  /*7570*/  FADD.FTZ R54, R54, R55 ;  /* 0x0000003736367221 */ /* 0x000fe20000010000 */
[----:B------:R-:W-:Y:S01]  /*7580*/  FFMA.FTZ R55, R97, R208, R142 ;  /* 0x000000d061377223 */ /* 0x000fe2000001008e */
[----:B------:R-:W-:Y:S01]  /*7590*/  FFMA.FTZ R52, R100, -R199, R53 ;  /* 0x800000c764347223 */ /* 0x000fe20000010035 */
[----:B------:R-:W-:Y:S01]  /*75a0*/  FMUL.FTZ R76, R116, R187 ;  /* 0x000000bb744c7220 */ /* 0x000fe20000410000 */
[----:B------:R-:W-:Y:S01]  /*75b0*/  FMUL.FTZ R137, R199, R138 ;  /* 0x0000008ac7897220 */ /* 0x000fe20000410000 */
[----:B------:R-:W-:Y:S01]  /*75c0*/  FFMA.FTZ R136, R96, R227, R55 ;  /* 0x000000e360887223 */ /* 0x000fe20000010037 */
[----:B------:R-:W-:Y:S01]  /*75d0*/  FFMA.FTZ R53, R99, -R198, R52 ;  /* 0x800000c663357223 */ /* 0x000fe20000010034 */
[----:B------:R-:W-:Y:S01]  /*75e0*/  FMUL.FTZ R140, R199, R76 ;  /* 0x0000004cc78c7220 */ /* 0x000fe20000410000 */
[----:B------:R-:W-:Y:S01]  /*75f0*/  FFMA.FTZ R137, R76, R215, R137 ;  /* 0x000000d74c897223 */ /* 0x000fe20000010089 */
[----:B------:R-:W-:Y:S01]  /*7600*/  FFMA.FTZ R55, R95, R224, R136 ;  /* 0x000000e05f377223 */ /* 0x000fe20000010088 */
[----:B------:R-:W-:Y:S01]  /*7610*/  FFMA.FTZ R52, R98, -R197, R53 ;  /* 0x800000c562347223 */ /* 0x000fe20000010035 */
[----:B------:R-:W-:Y:S01]  /*7620*/  FADD.FTZ R53, RZ, R132 ;  /* 0x00000084ff357221 */ /* 0x000fe20000010000 */
[----:B------:R-:W-:Y:S01]  /*7630*/  FADD.FTZ R137, R54, R137 ;  /* 0x0000008936897221 */ /* 0x000fe20000010000 */
[----:B------:R-:W-:Y:S01]  /*7640*/  FFMA.FTZ R54, R94, R143, R55 ;  /* 0x0000008f5e367223 */ /* 0x000fe20000010037 */
[----:B------:R-:W-:Y:S01]  /*7650*/  FFMA.FTZ R55, R97, -R206, R52 ;  /* 0x800000ce61377223 */ /* 0x000fe20000010034 */
[----:B------:R-:W-:Y:S01]  /*7660*/  FMUL.FTZ R132, R110, R181 ;  /* 0x000000b56e847220 */ /* 0x000fe20000410000 */
[----:B------:R-:W-:Y:S01]  /*7670*/  FFMA.FTZ R139, R215, R138, -R140 ;  /* 0x0000008ad78b7223 */ /* 0x000fe2000001088c */
[----:B------:R-:W-:Y:S01]  /*7680*/  FADD.FTZ R134, R134, R135 ;  /* 0x0000008786867221 */ /* 0x000fe20000010000 */
[----:B------:R-:W-:Y:S01]  /*7690*/  FFMA.FTZ R52, R96, -R225, R55 ;  /* 0x800000e160347223 */ /* 0x000fe20000010037 */
[----:B------:R-:W-:Y:S01]  /*76a0*/  FADD.FTZ R210, -R83, R210 ;  /* 0x000000d253d27221 */ /* 0x000fe20000010100 */
[----:B------:R-:W-:Y:S01]  /*76b0*/  FMUL.FTZ R136, R181, UR52 ;  /* 0x00000034b5887c20 */ /* 0x000fe20008410000 */
[----:B------:R-:W-:Y:S01]  /*76c0*/  FMUL.FTZ R138, R110, R3 ;  /* 0x000000036e8a7220 */ /* 0x000fe20000410000 */
[----:B------:R-:W-:Y:S01]  /*76d0*/  FFMA.FTZ R55, R95, -R222, R52 ;  /* 0x800000de5f377223 */ /* 0x000fe20000010034 */
[----:B------:R-:W-:Y:S01]  /*76e0*/  FMUL.FTZ R140, R53, R132 ;  /* 0x00000084358c7220 */ /* 0x000fe20000410000 */
[----:B------:R-:W-:Y:S01]  /*76f0*/  FMUL.FTZ R135, R113, R186 ;  /* 0x000000ba71877220 */ /* 0x000fe20000410000 */
[----:B------:R-:W-:Y:S01]  /*7700*/  FMUL.FTZ R52, R198, R141 ;  /* 0x0000008dc6347220 */ /* 0x000fe20000410000 */
[----:B------:R-:W-:Y:S01]  /*7710*/  FFMA.FTZ R136, R3, UR53, -R136 ;  /* 0x0000003503887c23 */ /* 0x000fe20008010888 */
[-C--:B------:R-:W-:Y:S01]  /*7720*/  FMUL.FTZ R149, R53, R138.reuse ;  /* 0x0000008a35957220 */ /* 0x080fe20000410000 */
[----:B------:R-:W-:Y:S01]  /*7730*/  FFMA.FTZ R146, R145, R138, -R140 ;  /* 0x0000008a91927223 */ /* 0x000fe2000001088c */
[----:B------:R-:W-:Y:S01]  /*7740*/  FFMA.FTZ R52, R135, R210, R52 ;  /* 0x000000d287347223 */ /* 0x000fe20000010034 */
[----:B------:R-:W-:Y:S01]  /*7750*/  FADD.FTZ R139, R134, R139 ;  /* 0x0000008b868b7221 */ /* 0x000fe20000010000 */
[----:B------:R-:W-:Y:S01]  /*7760*/  FMUL.FTZ R143, R198, R135 ;  /* 0x00000087c68f7220 */ /* 0x000fe20000410000 */
[C---:B------:R-:W-:Y:S01]  /*7770*/  FMUL.FTZ R138, R114.reuse, R59 ;  /* 0x0000003b728a7220 */ /* 0x040fe20000410000 */
[----:B------:R-:W-:Y:S01]  /*7780*/  FMUL.FTZ R134, R114, R185 ;  /* 0x000000b972867220 */ /* 0x000fe20000410000 */
[----:B------:R-:W-:Y:S01]  /*7790*/  FMUL.FTZ R147, R53, R136 ;  /* 0x0000008835937220 */ /* 0x000fe20000410000 */
[----:B------:R-:W-:Y:S01]  /*77a0*/  FFMA.FTZ R55, R94, -R53, R55 ;  /* 0x800000355e377223 */ /* 0x000fe20000010037 */
[----:B------:R-:W-:Y:S01]  /*77b0*/  FADD.FTZ R52, R137, R52 ;  /* 0x0000003489347221 */ /* 0x000fe20000010000 */
[----:B------:R-:W-:Y:S01]  /*77c0*/  FFMA.FTZ R136, R210, R141, -R143 ;  /* 0x0000008dd2887223 */ /* 0x000fe2000001088f */
[----:B------:R-:W-:Y:S01]  /*77d0*/  FADD.FTZ R213, -R82, R213 ;  /* 0x000000d552d57221 */ /* 0x000fe20000010100 */
[----:B------:R-:W-:Y:S01]  /*77e0*/  FMUL.FTZ R53, R197, R138 ;  /* 0x0000008ac5357220 */ /* 0x000fe20000410000 */
[----:B------:R-:W-:Y:S01]  /*77f0*/  FMUL.FTZ R137, R111, R184 ;  /* 0x000000b86f897220 */ /* 0x000fe20000410000 */
[----:B------:R-:W-:Y:S01]  /*7800*/  FMUL.FTZ R140, R197, R134 ;  /* 0x00000086c58c7220 */ /* 0x000fe20000410000 */
[----:B------:R-:W-:Y:S01]  /*7810*/  FMUL.FTZ R141, R111, R56 ;  /* 0x000000386f8d7220 */ /* 0x000fe20000410000 */
[----:B------:R-:W-:Y:S01]  /*7820*/  FADD.FTZ R208, -R81, R208 ;  /* 0x000000d051d07221 */ /* 0x000fe20000010100 */
[----:B------:R-:W-:Y:S01]  /*7830*/  FFMA.FTZ R53, R134, R213, R53 ;  /* 0x000000d586357223 */ /* 0x000fe20000010035 */
[C---:B------:R-:W-:Y:S01]  /*7840*/  FMUL.FTZ R143, R206.reuse, R137 ;  /* 0x00000089ce8f7220 */ /* 0x040fe20000410000 */
[----:B------:R-:W-:Y:S01]  /*7850*/  FFMA.FTZ R140, R213, R138, -R140 ;  /* 0x0000008ad58c7223 */ /* 0x000fe2000001088c */
[-C--:B------:R-:W-:Y:S01]  /*7860*/  FMUL.FTZ R138, R206, R141.reuse ;  /* 0x0000008dce8a7220 */ /* 0x080fe20000410000 */
[----:B------:R-:W-:Y:S01]  /*7870*/  FADD.FTZ R139, R139, R136 ;  /* 0x000000888b8b7221 */ /* 0x000fe20000010000 */
[----:B------:R-:W-:Y:S01]  /*7880*/  FADD.FTZ R52, R52, R53 ;  /* 0x0000003534347221 */ /* 0x000fe20000010000 */
[----:B------:R-:W-:Y:S01]  /*7890*/  FFMA.FTZ R142, R208, R141, -R143 ;  /* 0x0000008dd08e7223 */ /* 0x000fe2000001088f */
[----:B------:R-:W-:Y:S01]  /*78a0*/  FMUL.FTZ R136, R112, R183 ;  /* 0x000000b770887220 */ /* 0x000fe20000410000 */
[----:B------:R-:W-:Y:S01]  /*78b0*/  FADD.FTZ R227, -R80, R227 ;  /* 0x000000e350e37221 */ /* 0x000fe20000010100 */
[----:B------:R-:W-:Y:S01]  /*78c0*/  FFMA.FTZ R53, R137, R208, R138 ;  /* 0x000000d089357223 */ /* 0x000fe2000001008a */
[----:B------:R-:W-:Y:S01]  /*78d0*/  FMUL.FTZ R141, R225, R144 ;  /* 0x00000090e18d7220 */ /* 0x000fe20000410000 */
[----:B------:R-:W-:Y:S01]  /*78e0*/  FADD.FTZ R139, R139, R140 ;  /* 0x0000008c8b8b7221 */ /* 0x000fe20000010000 */
[----:B------:R-:W-:Y:S01]  /*78f0*/  FMUL.FTZ R138, R225, R136 ;  /* 0x00000088e18a7220 */ /* 0x000fe20000410000 */
[----:B------:R-:W-:Y:S01]  /*7900*/  FADD.FTZ R52, R52, R53 ;  /* 0x0000003534347221 */ /* 0x000fe20000010000 */
[----:B------:R-:W-:Y:S01]  /*7910*/  FFMA.FTZ R141, R136, R227, R141 ;  /* 0x000000e3888d7223 */ /* 0x000fe2000001008d */
[----:B------:R-:W-:Y:S01]  /*7920*/  FADD.FTZ R142, R139, R142 ;  /* 0x0000008e8b8e7221 */ /* 0x000fe20000010000 */
[----:B------:R-:W-:Y:S01]  /*7930*/  FMUL.FTZ R139, R109, R182 ;  /* 0x000000b66d8b7220 */ /* 0x000fe20000410000 */
[----:B------:R-:W-:Y:S01]  /*7940*/  FFMA.FTZ R53, R227, R144, -R138 ;  /* 0x00000090e3357223 */ /* 0x000fe2000001088a */
[----:B------:R-:W-:Y:S01]  /*7950*/  FADD.FTZ R52, R52, R141 ;  /* 0x0000008d34347221 */ /* 0x000fe20000010000 */
[----:B------:R-:W-:Y:S01]  /*7960*/  FMUL.FTZ R141, R109, R2 ;  /* 0x000000026d8d7220 */ /* 0x000fe20000410000 */
[----:B------:R-:W-:Y:S01]  /*7970*/  FADD.FTZ R224, -R79, R224 ;  /* 0x000000e04fe07221 */ /* 0x000fe20000010100 */
[----:B------:R-:W-:Y:S01]  /*7980*/  FMUL.FTZ R143, R222, R139 ;  /* 0x0000008bde8f7220 */ /* 0x000fe20000410000 */
[----:B------:R-:W-:Y:S01]  /*7990*/  FADD.FTZ R53, R142, R53 ;  /* 0x000000358e357221 */ /* 0x000fe20000010000 */
[-C--:B------:R-:W-:Y:S01]  /*79a0*/  FMUL.FTZ R138, R222, R141.reuse ;  /* 0x0000008dde8a7220 */ /* 0x080fe20000410000 */
[----:B------:R-:W-:Y:S01]  /*79b0*/  FMUL.FTZ R142, R3, UR52 ;  /* 0x00000034038e7c20 */ /* 0x000fe20008410000 */
[----:B------:R-:W-:Y:S01]  /*79c0*/  FFMA.FTZ R140, R224, R141, -R143 ;  /* 0x0000008de08c7223 */ /* 0x000fe2000001088f */
[----:B------:R-:W-:Y:S01]  /*79d0*/  FMUL.FTZ R3, R182, UR52 ;  /* 0x00000034b6037c20 */ /* 0x000fe20008410000 */
[-C--:B------:R-:W-:Y:S01]  /*79e0*/  FFMA.FTZ R141, R139, R224.reuse, R138 ;  /* 0x000000e08b8d7223 */ /* 0x080fe2000001008a */
[----:B------:R-:W-:Y:S01]  /*79f0*/  FFMA.FTZ R149, R132, R145, R149 ;  /* 0x0000009184957223 */ /* 0x000fe20000010095 */
[----:B------:R-:W-:Y:S01]  /*7a00*/  FADD.FTZ R53, R53, R140 ;  /* 0x0000008c35357221 */ /* 0x000fe20000010000 */
[----:B------:R-:W-:Y:S01]  /*7a10*/  FFMA.FTZ R3, R2, UR53, -R3 ;  /* 0x0000003502037c23 */ /* 0x000fe20008010803 */
[----:B------:R-:W-:Y:S01]  /*7a20*/  FADD.FTZ R52, R52, R141 ;  /* 0x0000008d34347221 */ /* 0x000fe20000010000 */
[----:B------:R-:W0:Y:S01]  /*7a30*/  SHFL.DOWN PT, R143, R54, 0x1, 0x1f ;  /* 0x08201f00368f7f89 */ /* 0x000e2200000e0000 */
[----:B------:R-:W-:Y:S01]  /*7a40*/  FADD.FTZ R146, R53, R146 ;  /* 0x0000009235927221 */ /* 0x000fe20000010000 */
[----:B------:R-:W-:Y:S01]  /*7a50*/  FMUL.FTZ R222, R222, R3 ;  /* 0x00000003dede7220 */ /* 0x000fe20000410000 */
[----:B------:R-:W-:Y:S01]  /*7a60*/  FADD.FTZ R52, R52, R149 ;  /* 0x0000009534347221 */ /* 0x000fe20000010000 */
[----:B------:R-:W-:Y:S01]  /*7a70*/  FMUL.FTZ R3, R2, UR52 ;  /* 0x0000003402037c20 */ /* 0x000fe20008410000 */
[----:B------:R-:W1:Y:S01]  /*7a80*/  SHFL.DOWN PT, R144, R55, 0x1, 0x1f ;  /* 0x08201f0037907f89 */ /* 0x000e6200000e0000 */
[----:B------:R-:W-:Y:S01]  /*7a90*/  FMUL.FTZ R2, R183, UR52 ;  /* 0x00000034b7027c20 */ /* 0x000fe20008410000 */
[----:B------:R-:W-:Y:S01]  /*7aa0*/  FFMA.FTZ R142, R181, UR53, R142 ;  /* 0x00000035b58e7c23 */ /* 0x000fe2000801008e */
[----:B------:R-:W-:Y:S01]  /*7ab0*/  FFMA.FTZ R3, R182, UR53, R3 ;  /* 0x00000035b6037c23 */ /* 0x000fe20008010003 */
[----:B------:R-:W2:Y:S01]  /*7ac0*/  SHFL.DOWN PT, R140, R146, 0x1, 0x1f ;  /* 0x08201f00928c7f89 */ /* 0x000ea200000e0000 */
[C---:B------:R-:W-:Y:S01]  /*7ad0*/  FFMA.FTZ R138, R57.reuse, UR53, -R2 ;  /* 0x00000035398a7c23 */ /* 0x040fe20008010802 */
[----:B------:R-:W-:Y:S01]  /*7ae0*/  FMUL.FTZ R2, R57, UR52 ;  /* 0x0000003439027c20 */ /* 0x000fe20008410000 */
[----:B------:R-:W-:Y:S01]  /*7af0*/  FFMA.FTZ R53, R3, R224, R222 ;  /* 0x000000e003357223 */ /* 0x000fe200000100de */
[----:B------:R-:W3:Y:S01]  /*7b00*/  SHFL.DOWN PT, R141, R52, 0x1, 0x1f ;  /* 0x08201f00348d7f89 */ /* 0x000ee200000e0000 */
[----:B------:R-:W-:Y:S01]  /*7b10*/  FMUL.FTZ R3, R184, UR52 ;  /* 0x00000034b8037c20 */ /* 0x000fe20008410000 */
[----:B------:R-:W-:Y:S01]  /*7b20*/  FFMA.FTZ R142, R142, R145, R147 ;  /* 0x000000918e8e7223 */ /* 0x000fe20000010093 */
[----:B------:R-:W-:Y:S01]  /*7b30*/  FMUL.FTZ R225, R225, R138 ;  /* 0x0000008ae1e17220 */ /* 0x000fe20000410000 */
[----:B------:R-:W-:Y:S01]  /*7b40*/  FFMA.FTZ R2, R183, UR53, R2 ;  /* 0x00000035b7027c23 */ /* 0x000fe20008010002 */
[----:B------:R-:W-:Y:S01]  /*7b50*/  FFMA.FTZ R57, R56, UR53, -R3 ;  /* 0x0000003538397c23 */ /* 0x000fe20008010803 */
[----:B------:R-:W-:Y:S01]  /*7b60*/  FFMA.FTZ R3, R38, R182, R53 ;  /* 0x000000b626037223 */ /* 0x000fe20000010035 */
[----:B------:R-:W-:Y:S01]  /*7b70*/  FMUL.FTZ R53, R56, UR52 ;  /* 0x0000003438357c20 */ /* 0x000fe20008410000 */
[----:B------:R-:W-:Y:S01]  /*7b80*/  FFMA.FTZ R138, R2, R227, R225 ;  /* 0x000000e3028a7223 */ /* 0x000fe200000100e1 */
[----:B------:R-:W-:Y:S01]  /*7b90*/  FMUL.FTZ R206, R206, R57 ;  /* 0x00000039cece7220 */ /* 0x000fe20000410000 */
[----:B------:R-:W-:Y:S01]  /*7ba0*/  FMUL.FTZ R56, R185, UR52 ;  /* 0x00000034b9387c20 */ /* 0x000fe20008410000 */
[----:B------:R-:W-:Y:S01]  /*7bb0*/  FFMA.FTZ R57, R184, UR53, R53 ;  /* 0x00000035b8397c23 */ /* 0x000fe20008010035 */
[----:B------:R-:W-:Y:S01]  /*7bc0*/  MOV R53, R146 ;  /* 0x0000009200357202 */ /* 0x000fe20000000f00 */
[----:B0-----:R-:W-:Y:S01]  /*7bd0*/  @!P1 FADD.FTZ R54, R54, R143 ;  /* 0x0000008f36369221 */ /* 0x001fe20000010000 */
[----:B------:R-:W-:Y:S01]  /*7be0*/  FFMA.FTZ R2, R39, R181, R142 ;  /* 0x000000b527027223 */ /* 0x000fe2000001008e */
[----:B------:R-:W-:Y:S01]  /*7bf0*/  FFMA.FTZ R56, R59, UR53, -R56 ;  /* 0x000000353b387c23 */ /* 0x000fe20008010838 */
[----:B-1----:R-:W-:Y:S01]  /*7c00*/  @!P1 FADD.FTZ R55, R55, R144 ;  /* 0x0000009037379221 */ /* 0x002fe20000010000 */
[----:B------:R-:W-:Y:S01]  /*7c10*/  FFMA.FTZ R57, R57, R208, R206 ;  /* 0x000000d039397223 */ /* 0x000fe200000100ce */
[----:B------:R-:W0:Y:S01]  /*7c20*/  SHFL.DOWN PT, R145, R54, 0x2, 0x1f ;  /* 0x08401f0036917f89 */ /* 0x000e2200000e0000 */
[----:B------:R-:W-:Y:S01]  /*7c30*/  FMUL.FTZ R197, R197, R56 ;  /* 0x00000038c5c57220 */ /* 0x000fe20000410000 */
[----:B--2---:R-:W-:Y:S01]  /*7c40*/  @!P1 FADD.FTZ R53, R53, R140 ;  /* 0x0000008c35359221 */ /* 0x004fe20000010000 */
[----:B------:R-:W-:Y:S01]  /*7c50*/  FMUL.FTZ R56, R59, UR52 ;  /* 0x000000343b387c20 */ /* 0x000fe20008410000 */
[----:B------:R-:W1:Y:S01]  /*7c60*/  SHFL.DOWN PT, R144, R55, 0x2, 0x1f ;  /* 0x08401f0037907f89 */ /* 0x000e6200000e0000 */
[----:B------:R-:W-:Y:S01]  /*7c70*/  FMUL.FTZ R59, R186, UR52 ;  /* 0x00000034ba3b7c20 */ /* 0x000fe20008410000 */
[----:B---3--:R-:W-:Y:S01]  /*7c80*/  @!P1 FADD.FTZ R52, R141, R52 ;  /* 0x000000348d349221 */ /* 0x008fe20000010000 */
[----:B------:R-:W-:Y:S01]  /*7c90*/  FMUL.FTZ R140, R187, UR52 ;  /* 0x00000034bb8c7c20 */ /* 0x000fe20008410000 */
[----:B------:R-:W2:Y:S01]  /*7ca0*/  SHFL.DOWN PT, R142, R53, 0x2, 0x1f ;  /* 0x08401f00358e7f89 */ /* 0x000ea200000e0000 */
[----:B------:R-:W-:Y:S01]  /*7cb0*/  ISETP.GT.AND P1, PT, R130, 0x1d, PT ;  /* 0x0000001d8200780c */ /* 0x000fe20003f24270 */
[C---:B------:R-:W-:Y:S01]  /*7cc0*/  FFMA.FTZ R59, R58.reuse, UR53, -R59 ;  /* 0x000000353a3b7c23 */ /* 0x040fe2000801083b */
[----:B------:R-:W-:Y:S01]  /*7cd0*/  FMUL.FTZ R141, R58, UR52 ;  /* 0x000000343a8d7c20 */ /* 0x000fe20008410000 */
[----:B------:R-:W3:Y:S01]  /*7ce0*/  SHFL.DOWN PT, R143, R52, 0x2, 0x1f ;  /* 0x08401f00348f7f89 */ /* 0x000ee200000e0000 */
[C---:B------:R-:W-:Y:S01]  /*7cf0*/  FFMA.FTZ R140, R61.reuse, UR53, -R140 ;  /* 0x000000353d8c7c23 */ /* 0x040fe2000801088c */
[----:B------:R-:W-:Y:S01]  /*7d00*/  FMUL.FTZ R58, R61, UR52 ;  /* 0x000000343d3a7c20 */ /* 0x000fe20008410000 */
[----:B------:R-:W-:Y:S01]  /*7d10*/  FMUL.FTZ R198, R198, R59 ;  /* 0x0000003bc6c67220 */ /* 0x000fe20000410000 */
[----:B------:R-:W-:Y:S01]  /*7d20*/  FMUL.FTZ R59, R188, UR52 ;  /* 0x00000034bc3b7c20 */ /* 0x000fe20008410000 */
[----:B------:R-:W-:Y:S01]  /*7d30*/  FMUL.FTZ R199, R199, R140 ;  /* 0x0000008cc7c77220 */ /* 0x000fe20000410000 */
[----:B------:R-:W-:Y:S01]  /*7d40*/  FFMA.FTZ R58, R187, UR53, R58 ;  /* 0x00000035bb3a7c23 */ /* 0x000fe2000801003a */
[----:B------:R-:W-:Y:S01]  /*7d50*/  FFMA.FTZ R141, R186, UR53, R141 ;  /* 0x00000035ba8d7c23 */ /* 0x000fe2000801008d */
[----:B------:R-:W-:Y:S01]  /*7d60*/  FFMA.FTZ R59, R60, UR53, -R59 ;  /* 0x000000353c3b7c23 */ /* 0x000fe2000801083b */
[----:B------:R-:W-:Y:S01]  /*7d70*/  FMUL.FTZ R61, R190, UR52 ;  /* 0x00000034be3d7c20 */ /* 0x000fe20008410000 */
[----:B------:R-:W-:Y:S01]  /*7d80*/  FFMA.FTZ R140, R58, R215, R199 ;  /* 0x000000d73a8c7223 */ /* 0x000fe200000100c7 */
[----:B------:R-:W-:Y:S01]  /*7d90*/  FMUL.FTZ R58, R189, UR52 ;  /* 0x00000034bd3a7c20 */ /* 0x000fe20008410000 */
[----:B0-----:R-:W-:Y:S01]  /*7da0*/  @!P1 FADD.FTZ R54, R54, R145 ;  /* 0x0000009136369221 */ /* 0x001fe20000010000 */
[----:B------:R-:W-:Y:S01]  /*7db0*/  FMUL.FTZ R200, R200, R59 ;  /* 0x0000003bc8c87220 */ /* 0x000fe20000410000 */
[----:B------:R-:W-:Y:S01]  /*7dc0*/  FMUL.FTZ R59, R60, UR52 ;  /* 0x000000343c3b7c20 */ /* 0x000fe20008410000 */
[----:B------:R-:W-:Y:S01]  /*7dd0*/  FFMA.FTZ R60, R63, UR53, -R58 ;  /* 0x000000353f3c7c23 */ /* 0x000fe2000801083a */
[----:B-1----:R-:W-:Y:S01]  /*7de0*/  @!P1 FADD.FTZ R55, R55, R144 ;  /* 0x0000009037379221 */ /* 0x002fe20000010000 */
[----:B------:R-:W-:Y:S01]  /*7df0*/  FMUL.FTZ R58, R63, UR52 ;  /* 0x000000343f3a7c20 */ /* 0x000fe20008410000 */
[----:B------:R-:W0:Y:S01]  /*7e00*/  SHFL.DOWN PT, R145, R54, 0x4, 0x1f ;  /* 0x08801f0036917f89 */ /* 0x000e2200000e0000 */
[----:B------:R-:W-:Y:S01]  /*7e10*/  FFMA.FTZ R59, R188, UR53, R59 ;  /* 0x00000035bc3b7c23 */ /* 0x000fe2000801003b */
[----:B--2---:R-:W-:Y:S01]  /*7e20*/  @!P1 FADD.FTZ R53, R53, R142 ;  /* 0x0000008e35359221 */ /* 0x004fe20000010000 */
[----:B------:R-:W-:Y:S01]  /*7e30*/  FFMA.FTZ R141, R141, R210, R198 ;  /* 0x000000d28d8d7223 */ /* 0x000fe200000100c6 */
[----:B------:R-:W1:Y:S01]  /*7e40*/  SHFL.DOWN PT, R148, R55, 0x4, 0x1f ;  /* 0x08801f0037947f89 */ /* 0x000e6200000e0000 */
[----:B------:R-:W-:Y:S01]  /*7e50*/  FMUL.FTZ R201, R201, R60 ;  /* 0x0000003cc9c97220 */ /* 0x000fe20000410000 */
[----:B---3--:R-:W-:Y:S01]  /*7e60*/  @!P1 FADD.FTZ R52, R52, R143 ;  /* 0x0000008f34349221 */ /* 0x008fe20000010000 */
[----:B------:R-:W-:Y:S01]  /*7e70*/  ISETP.GT.AND P1, PT, R130, 0x1b, PT ;  /* 0x0000001b8200780c */ /* 0x000fe20003f24270 */
[----:B------:R-:W2:Y:S01]  /*7e80*/  SHFL.DOWN PT, R146, R53, 0x4, 0x1f ;  /* 0x08801f0035927f89 */ /* 0x000ea200000e0000 */
[----:B------:R-:W-:Y:S01]  /*7e90*/  FFMA.FTZ R58, R189, UR53, R58 ;  /* 0x00000035bd3a7c23 */ /* 0x000fe2000801003a */
[----:B------:R-:W-:Y:S01]  /*7ea0*/  FFMA.FTZ R59, R59, R212, R200 ;  /* 0x000000d43b3b7223 */ /* 0x000fe200000100c8 */
[----:B------:R-:W-:Y:S01]  /*7eb0*/  FFMA.FTZ R143, R42, R186, R141 ;  /* 0x000000ba2a8f7223 */ /* 0x000fe2000001008d */
[----:B------:R-:W3:Y:S01]  /*7ec0*/  SHFL.DOWN PT, R63, R52, 0x4, 0x1f ;  /* 0x08801f00343f7f89 */ /* 0x000ee200000e0000 */
[----:B------:R-:W-:Y:S01]  /*7ed0*/  FFMA.FTZ R60, R58, R217, R201 ;  /* 0x000000d93a3c7223 */ /* 0x000fe200000100c9 */
[----:B------:R-:W-:Y:S01]  /*7ee0*/  FFMA.FTZ R141, R40, R188, R59 ;  /* 0x000000bc288d7223 */ /* 0x000fe2000001003b */
[----:B------:R-:W-:Y:S01]  /*7ef0*/  FMUL.FTZ R58, R191, UR52 ;  /* 0x00000034bf3a7c20 */ /* 0x000fe20008410000 */
[----:B------:R-:W-:Y:S01]  /*7f00*/  FMUL.FTZ R59, R192, UR52 ;  /* 0x00000034c03b7c20 */ /* 0x000fe20008410000 */
[----:B------:R-:W-:Y:S01]  /*7f10*/  FFMA.FTZ R142, R47, R189, R60 ;  /* 0x000000bd2f8e7223 */ /* 0x000fe2000001003c */
[----:B------:R-:W-:Y:S01]  /*7f20*/  FFMA.FTZ R61, R62, UR53, -R61 ;  /* 0x000000353e3d7c23 */ /* 0x000fe2000801083d */
[----:B------:R-:W-:Y:S01]  /*7f30*/  FFMA.FTZ R60, R65, UR53, -R58 ;  /* 0x00000035413c7c23 */ /* 0x000fe2000801083a */
[C---:B------:R-:W-:Y:S01]  /*7f40*/  FFMA.FTZ R58, R176.reuse, UR53, -R59 ;  /* 0x00000035b03a7c23 */ /* 0x040fe2000801083b */
[----:B------:R-:W-:Y:S01]  /*7f50*/  FMUL.FTZ R59, R176, UR52 ;  /* 0x00000034b03b7c20 */ /* 0x000fe20008410000 */
[----:B------:R-:W-:Y:S01]  /*7f60*/  FMUL.FTZ R202, R202, R61 ;  /* 0x0000003dcaca7220 */ /* 0x000fe20000410000 */
[----:B------:R-:W-:Y:S01]  /*7f70*/  FMUL.FTZ R61, R62, UR52 ;  /* 0x000000343e3d7c20 */ /* 0x000fe20008410000 */
[----:B0-----:R-:W-:Y:S01]  /*7f80*/  @!P1 FADD.FTZ R54, R54, R145 ;  /* 0x0000009136369221 */ /* 0x001fe20000010000 */
[----:B------:R-:W-:Y:S01]  /*7f90*/  FMUL.FTZ R205, R205, R58 ;  /* 0x0000003acdcd7220 */ /* 0x000fe20000410000 */
[----:B------:R-:W-:Y:S01]  /*7fa0*/  FMUL.FTZ R58, R65, UR52 ;  /* 0x00000034413a7c20 */ /* 0x000fe20008410000 */
[----:B------:R-:W-:Y:S01]  /*7fb0*/  FFMA.FTZ R61, R190, UR53, R61 ;  /* 0x00000035be3d7c23 */ /* 0x000fe2000801003d */
[----:B-1----:R-:W-:Y:S01]  /*7fc0*/  @!P1 FADD.FTZ R55, R55, R148 ;  /* 0x0000009437379221 */ /* 0x002fe20000010000 */
[----:B------:R-:W0:Y:S01]  /*7fd0*/  SHFL.DOWN PT, R145, R54, 0x8, 0x1f ;  /* 0x09001f0036917f89 */ /* 0x000e2200000e0000 */
[----:B------:R-:W-:Y:S01]  /*7fe0*/  FFMA.FTZ R62, R191, UR53, R58 ;  /* 0x00000035bf3e7c23 */ /* 0x000fe2000801003a */
[----:B------:R-:W-:Y:S01]  /*7ff0*/  FMUL.FTZ R58, R193, UR52 ;  /* 0x00000034c13a7c20 */ /* 0x000fe20008410000 */
[----:B--2---:R-:W-:Y:S01]  /*8000*/  @!P1 FADD.FTZ R53, R53, R146 ;  /* 0x0000009235359221 */ /* 0x004fe20000010000 */
[----:B------:R-:W1:Y:S01]  /*8010*/  SHFL.DOWN PT, R148, R55, 0x8, 0x1f ;  /* 0x09001f0037947f89 */ /* 0x000e6200000e0000 */
[----:B------:R-:W-:Y:S01]  /*8020*/  FMUL.FTZ R203, R203, R60 ;  /* 0x0000003ccbcb7220 */ /* 0x000fe20000410000 */
[----:B------:R-:W-:Y:S01]  /*8030*/  FFMA.FTZ R60, R192, UR53, R59 ;  /* 0x00000035c03c7c23 */ /* 0x000fe2000801003b */
[----:B---3--:R-:W-:Y:S01]  /*8040*/  @!P1 FADD.FTZ R52, R52, R63 ;  /* 0x0000003f34349221 */ /* 0x008fe20000010000 */
[----:B------:R-:W2:Y:S01]  /*8050*/  SHFL.DOWN PT, R146, R53, 0x8, 0x1f ;  /* 0x09001f0035927f89 */ /* 0x000ea200000e0000 */
[----:B------:R-:W-:Y:S01]  /*8060*/  FFMA.FTZ R61, R61, R214, R202 ;  /* 0x000000d63d3d7223 */ /* 0x000fe200000100ca */
[----:B------:R-:W-:Y:S01]  /*8070*/  FFMA.FTZ R58, R177, UR53, -R58 ;  /* 0x00000035b13a7c23 */ /* 0x000fe2000801083a */
[----:B------:R-:W-:Y:S01]  /*8080*/  FMUL.FTZ R59, R194, UR52 ;  /* 0x00000034c23b7c20 */ /* 0x000fe20008410000 */
[----:B------:R-:W3:Y:S01]  /*8090*/  SHFL.DOWN PT, R65, R52, 0x8, 0x1f ;  /* 0x09001f0034417f89 */ /* 0x000ee200000e0000 */
[----:B------:R-:W-:Y:S01]  /*80a0*/  ISETP.GT.AND P1, PT, R130, 0x17, PT ;  /* 0x000000178200780c */ /* 0x000fe20003f24270 */
[----:B------:R-:W-:Y:S01]  /*80b0*/  FFMA.FTZ R63, R46, R190, R61 ;  /* 0x000000be2e3f7223 */ /* 0x000fe2000001003d */
[----:B------:R-:W-:Y:S01]  /*80c0*/  FMUL.FTZ R207, R207, R58 ;  /* 0x0000003acfcf7220 */ /* 0x000fe20000410000 */
[----:B------:R-:W-:Y:S01]  /*80d0*/  FMUL.FTZ R58, R195, UR52 ;  /* 0x00000034c33a7c20 */ /* 0x000fe20008410000 */
[----:B------:R-:W-:Y:S01]  /*80e0*/  FFMA.FTZ R61, R178, UR53, -R59 ;  /* 0x00000035b23d7c23 */ /* 0x000fe2000801083b */
[----:B------:R-:W-:Y:S01]  /*80f0*/  FMUL.FTZ R59, R196, UR52 ;  /* 0x00000034c43b7c20 */ /* 0x000fe20008410000 */
[----:B------:R-:W-:Y:S01]  /*8100*/  FFMA.FTZ R205, R60, R73, R205 ;  /* 0x000000493ccd7223 */ /* 0x000fe200000100cd */
[----:B------:R-:W-:Y:S01]  /*8110*/  FFMA.FTZ R60, R179, UR53, -R58 ;  /* 0x00000035b33c7c23 */ /* 0x000fe2000801083a */
[----:B------:R-:W-:Y:S01]  /*8120*/  FFMA.FTZ R62, R62, R75, R203 ;  /* 0x0000004b3e3e7223 */ /* 0x000fe200000100cb */
[C---:B------:R-:W-:Y:S01]  /*8130*/  FFMA.FTZ R58, R180.reuse, UR53, -R59 ;  /* 0x00000035b43a7c23 */ /* 0x040fe2000801083b */
[----:B------:R-:W-:Y:S01]  /*8140*/  FMUL.FTZ R59, R180, UR52 ;  /* 0x00000034b43b7c20 */ /* 0x000fe20008410000 */
[----:B------:R-:W-:Y:S01]  /*8150*/  FMUL.FTZ R209, R209, R60 ;  /* 0x0000003cd1d17220 */ /* 0x000fe20000410000 */
[----:B------:R-:W-:Y:S01]  /*8160*/  FMUL.FTZ R60, R177, UR52 ;  /* 0x00000034b13c7c20 */ /* 0x000fe20008410000 */
[----:B------:R-:W-:Y:S01]  /*8170*/  FMUL.FTZ R211, R211, R58 ;  /* 0x0000003ad3d37220 */ /* 0x000fe20000410000 */
[----:B------:R-:W-:Y:S01]  /*8180*/  FMUL.FTZ R58, R179, UR52 ;  /* 0x00000034b33a7c20 */ /* 0x000fe20008410000 */
[----:B------:R-:W-:Y:S01]  /*8190*/  FFMA.FTZ R144, R41, R187, R140 ;  /* 0x000000bb29907223 */ /* 0x000fe2000001008c */
[----:B0-----:R-:W-:Y:S01]  /*81a0*/  @!P1 FADD.FTZ R54, R54, R145 ;  /* 0x0000009136369221 */ /* 0x001fe20000010000 */
[----:B-1----:R-:W-:Y:S01]  /*81b0*/  @!P1 FADD.FTZ R55, R55, R148 ;  /* 0x0000009437379221 */ /* 0x002fe20000010000 */
[----:B------:R-:W-:Y:S01]  /*81c0*/  FFMA.FTZ R140, R45, R191, R62 ;  /* 0x000000bf2d8c7223 */ /* 0x000fe2000001003e */
[----:B--2---:R-:W-:Y:S01]  /*81d0*/  @!P1 FADD.FTZ R53, R53, R146 ;  /* 0x0000009235359221 */ /* 0x004fe20000010000 */
[----:B------:R-:W-:Y:S01]  /*81e0*/  FFMA.FTZ R62, R193, UR53, R60 ;  /* 0x00000035c13e7c23 */ /* 0x000fe2000801003c */
[----:B------:R-:W-:Y:S01]  /*81f0*/  FFMA.FTZ R60, R195, UR53, R58 ;  /* 0x00000035c33c7c23 */ /* 0x000fe2000801003a */
[----:B------:R-:W-:Y:S01]  /*8200*/  FFMA.FTZ R58, R196, UR53, R59 ;  /* 0x00000035c43a7c23 */ /* 0x000fe2000801003b */
[----:B---3--:R-:W-:Y:S01]  /*8210*/  @!P1 FADD.FTZ R52, R52, R65 ;  /* 0x0000004134349221 */ /* 0x008fe20000010000 */
[----:B------:R-:W0:Y:S01]  /*8220*/  SHFL.DOWN PT, R73, R54, 0x10, 0x1f ;  /* 0x0a001f0036497f89 */ /* 0x000e2200000e0000 */
[----:B------:R-:W-:Y:S01]  /*8230*/  ISETP.GT.AND P1, PT, R130, 0xf, PT ;  /* 0x0000000f8200780c */ /* 0x000fe20003f24270 */
[----:B------:R-:W-:Y:S01]  /*8240*/  FMUL.FTZ R204, R204, R61 ;  /* 0x0000003dcccc7220 */ /* 0x000fe20000410000 */
[----:B------:R-:W-:Y:S01]  /*8250*/  FMUL.FTZ R61, R178, UR52 ;  /* 0x00000034b23d7c20 */ /* 0x000fe20008410000 */
[----:B------:R-:W1:Y:S01]  /*8260*/  SHFL.DOWN PT, R148, R55, 0x10, 0x1f ;  /* 0x0a001f0037947f89 */ /* 0x000e6200000e0000 */
[----:B------:R-:W-:Y:S01]  /*8270*/  FFMA.FTZ R56, R185, UR53, R56 ;  /* 0x00000035b9387c23 */ /* 0x000fe20008010038 */
[----:B------:R-:W-:Y:S01]  /*8280*/  FFMA.FTZ R62, R62, R221, R207 ;  /* 0x000000dd3e3e7223 */ /* 0x000fe200000100cf */
[----:B------:R-:W-:Y:S01]  /*8290*/  FFMA.FTZ R61, R194, UR53, R61 ;  /* 0x00000035c23d7c23 */ /* 0x000fe2000801003d */
[----:B------:R-:W2:Y:S01]  /*82a0*/  SHFL.DOWN PT, R146, R53, 0x10, 0x1f ;  /* 0x0a001f0035927f89 */ /* 0x000ea200000e0000 */
[----:B------:R-:W-:Y:S01]  /*82b0*/  FFMA.FTZ R56, R56, R213, R197 ;  /* 0x000000d538387223 */ /* 0x000fe200000100c5 */
        /* <DEDUP_REMOVED lines=19> */
[----:B------:R-:W-:Y:S01]  /*83f0*/  FADD.FTZ R4, R137, R4 ;  /* 0x0000000489047221 */ /* 0x000fe20000010000 */
[----:B------:R-:W-:Y:S01]  /*8400*/  FADD.FTZ R33, R138, R33 ;  /* 0x000000218a217221 */ /* 0x000fe20000010000 */
[----:B------:R-:W-:Y:S01]  /*8410*/  FADD.FTZ R11, R134, R11 ;  /* 0x0000000b860b7221 */ /* 0x000fe20000010000 */
[----:B--2---:R-:W-:Y:S01]  /*8420*/  @!P1 FADD.FTZ R53, R53, R146 ;  /* 0x0000009235359221 */ /* 0x004fe20000010000 */
[----:B------:R-:W-:Y:S01]  /*8430*/  FADD.FTZ R32, R57, R32 ;  /* 0x0000002039207221 */ /* 0x000fe20000010000 */
[----:B------:R-:W-:Y:S01]  /*8440*/  FADD.FTZ R10, R135, R10 ;  /* 0x0000000a870a7221 */ /* 0x000fe20000010000 */
[----:B------:R-:W-:Y:S01]  /*8450*/  FADD.FTZ R31, R56, R31 ;  /* 0x0000001f381f7221 */ /* 0x000fe20000010000 */
[----:B---3--:R-:W-:Y:S01]  /*8460*/  @!P1 FADD.FTZ R52, R52, R59 ;  /* 0x0000003b34349221 */ /* 0x008fe20000010000 */
[----:B------:R-:W-:Y:S01]  /*8470*/  FADD.FTZ R9, R76, R9 ;  /* 0x000000094c097221 */ /* 0x000fe20000010000 */
[----:B------:R-:W-:Y:S01]  /*8480*/  FADD.FTZ R30, R143, R30 ;  /* 0x0000001e8f1e7221 */ /* 0x000fe20000010000 */
        /* <DEDUP_REMOVED lines=50> */
.L_x_3332:
[----:B------:R-:W-:Y:S05]  /*87b0*/  BSYNC B0 ;  /* 0x0000000000007941 */ /* 0x000fea0003800000 */
.L_x_3331:
[----:B------:R-:W-:-:S04]  /*87c0*/  UIADD3 UR6, UR6, 0x1, URZ ;  /* 0x0000000106067890 */ /* 0x000fc8000fffe03f */
[----:B------:R-:W-:-:S06]  /*87d0*/  UISETP.GE.AND UP0, UPT, UR6, UR51, UPT ;  /* 0x000000330600728c */ /* 0x000fcc000bf06270 */
[----:B------:R-:W-:-:S13]  /*87e0*/  PLOP3.LUT P0, PT, PT, PT, UP0, 0x80, 0x0 ;  /* 0x000000000000781c */ /* 0x000fda0003f0f008 */
[----:B------:R-:W-:Y:S05]  /*87f0*/  @!P0 BRA `(.L_x_3333) ;  /* 0xffffff9c00688947 */ /* 0x000fea000383ffff */
.L_x_3302:
[----:B------:R-:W-:Y:S01]  /*8800*/  BAR.SYNC.DEFER_BLOCKING 0x0 ;  /* 0x0000000000007b1d */ /* 0x000fe20000010000 */
[----:B------:R-:W-:Y:S01]  /*8810*/  LEA R3, R130, R127, 0x2 ;  /* 0x0000007f82037211 */ /* 0x000fe200078e10ff */
[----:B------:R-:W-:Y:S01]  /*8820*/  FADD.FTZ R0, R131, R20 ;  /* 0x0000001483007221 */ /* 0x000fe20000010000 */
[----:B------:R-:W-:Y:S02]  /*8830*/  UIADD3 UR12, UP1, UR12, -0x2000, URZ ;  /* 0xffffe0000c0c7890 */ /* 0x000fe4000ff3e03f */
[----:B------:R-:W-:Y:S01]  /*8840*/  LEA R41, R3, R128, 0x4 ;  /* 0x0000008003297211 */ /* 0x000fe200078e20ff */
[----:B------:R-:W-:Y:S01]  /*8850*/  ULDC.64 UR28, c[0x0][0x388] ;  /* 0x0000e200001c7ab9 */ /* 0x000fe20000000a00 */
[----:B------:R-:W-:Y:S01]  /*8860*/  IADD3 R3, R127, R130, RZ ;  /* 0x000000827f037210 */ /* 0x000fe20007ffe0ff */
[----:B------:R-:W-:Y:S02]  /*8870*/  UIMAD UR6, UR10, UR28, URZ ;  /* 0x0000001c0a0672a4 */ /* 0x000fe4000f8e023f */
[----:B------:R-:W-:Y:S01]  /*8880*/  UIMAD.WIDE.U32 UR26, UR9, UR28, UR24 ;  /* 0x0000001c091a72a5 */ /* 0x000fe2000f8e0018 */
[----:B------:R-:W-:Y:S01]  /*8890*/  LEA R40, R3, R128, 0x4 ;  /* 0x0000008003287211 */ /* 0x000fe200078e20ff */
[----:B------:R-:W-:-:S02]  /*88a0*/  UIMAD UR6, UR9, UR29, UR6 ;  /* 0x0000001d090672a4 */ /* 0x000fc4000f8e0206 */
[----:B------:R-:W-:Y:S01]  /*88b0*/  UIADD3 UR14, UP2, UR14, -0x2000, URZ ;  /* 0xffffe0000e0e7890 */ /* 0x000fe2000ff5e03f */
[----:B------:R-:W-:Y:S01]  /*88c0*/  ULDC.64 UR28, c[0x0][0x390] ;  /* 0x0000e400001c7ab9 */ /* 0x000fe20000000a00 */
[----:B------:R-:W-:Y:S02]  /*88d0*/  UIADD3 UR27, UR27, UR6, URZ ;  /* 0x000000061b1b7290 */ /* 0x000fe4000fffe03f */
[----:B------:R-:W-:Y:S02]  /*88e0*/  UIMAD UR6, UR8, UR28, URZ ;  /* 0x0000001c080672a4 */ /* 0x000fe4000f8e023f */
[----:B------:R-:W-:Y:S02]  /*88f0*/  UIMAD.WIDE.U32 UR26, UR7, UR28, UR26 ;  /* 0x0000001c071a72a5 */ /* 0x000fe4000f8e001a */
[----:B------:R-:W-:Y:S01]  /*8900*/  UIMAD UR6, UR7, UR29, UR6 ;  /* 0x0000001d070672a4 */ /* 0x000fe2000f8e0206 */
[----:B------:R-:W-:Y:S01]  /*8910*/  STS.128 [R41], R16 ;  /* 0x0000001029007388 */ /* 0x000fe20000000c00 */
[----:B------:R-:W-:Y:S01]  /*8920*/  UIADD3 UR48, UP3, UR48, -0x2000, URZ ;  /* 0xffffe00030307890 */ /* 0x000fe2000ff7e03f */
[----:B------:R-:W-:-:S02]  /*8930*/  ULDC.64 UR28, c[0x0][0x3e0] ;  /* 0x0000f800001c7ab9 */ /* 0x000fc40000000a00 */
[----:B------:R-:W-:Y:S01]  /*8940*/  STS.128 [R41+0x10], R12 ;  /* 0x0000100c29007388 */ /* 0x000fe20000000c00 */
[----:B------:R-:W-:Y:S02]  /*8950*/  UIADD3 UR27, UR27, UR6, URZ ;  /* 0x000000061b1b7290 */ /* 0x000fe4000fffe03f */
[----:B------:R-:W-:Y:S01]  /*8960*/  ULEA UR6, UP0, UR26, UR28, 0x2 ;  /* 0x0000001c1a067291 */ /* 0x000fe2000f80103f */
[----:B------:R-:W-:Y:S01]  /*8970*/  STS.128 [R41+0x20], R8 ;  /* 0x0000200829007388 */ /* 0x000fe20000000c00 */
[----:B------:R-:W-:Y:S02]  /*8980*/  UIADD3.X UR13, UR13, -0x1, URZ, UP1, !UPT ;  /* 0xffffffff0d0d7890 */ /* 0x000fe40008ffe43f */
[----:B------:R-:W-:Y:S01]  /*8990*/  ULEA.HI.X UR26, UR26, UR29, UR27, 0x2, UP0 ;  /* 0x0000001d1a1a7291 */ /* 0x000fe200080f141b */
[----:B------:R1:W-:Y:S01]  /*89a0*/  STS.128 [R41+0x30], R4 ;  /* 0x0000300429007388 */ /* 0x0003e20000000c00 */
[----:B------:R-:W-:-:S03]  /*89b0*/  NOP ;  /* 0x0000000000007918 */ /* 0x000fc60000000000 */
[----:B------:R-:W2:Y:S01]  /*89c0*/  LDS.128 R16, [R40] ;  /* 0x0000000028107984 */ /* 0x000ea20000000c00 */
[----:B------:R-:W-:Y:S01]  /*89d0*/  MOV R2, UR6 ;  /* 0x0000000600027c02 */ /* 0x000fe20008000f00 */
[----:B------:R-:W-:Y:S01]  /*89e0*/  UIADD3.X UR15, UR15, -0x1, URZ, UP2, !UPT ;  /* 0xffffffff0f0f7890 */ /* 0x000fe200097fe43f */
[----:B------:R-:W-:Y:S01]  /*89f0*/  MOV R3, UR26 ;  /* 0x0000001a00037c02 */ /* 0x000fe20008000f00 */
[----:B------:R-:W3:Y:S01]  /*8a00*/  LDS.128 R12, [R40+0x200] ;  /* 0x00020000280c7984 */ /* 0x000ee20000000c00 */
[----:B------:R-:W-:Y:S01]  /*8a10*/  ULDC.64 UR26, c[0x0][0x3a8] ;  /* 0x0000ea00001a7ab9 */ /* 0x000fe20000000a00 */
[----:B------:R-:W-:Y:S02]  /*8a20*/  UIADD3.X UR49, UR49, -0x1, URZ, UP3, !UPT ;  /* 0xffffffff31317890 */ /* 0x000fe40009ffe43f */
[----:B------:R-:W4:Y:S01]  /*8a30*/  LDS.128 R8, [R40+0x400] ;  /* 0x0004000028087984 */ /* 0x000f220000000c00 */
[----:B------:R-:W-:-:S04]  /*8a40*/  IMAD.WIDE R2, R125, 0x10, R2 ;  /* 0x000000107d027825 */ /* 0x000fc800078e0202 */
[----:B-1----:R-:W-:Y:S01]  /*8a50*/  FADD.FTZ R5, R0, R21 ;  /* 0x0000001500057221 */ /* 0x002fe20000010000 */
[----:B------:R-:W-:Y:S01]  /*8a60*/  UIMAD UR6, UR10, UR26, URZ ;  /* 0x0000001a0a0672a4 */ /* 0x000fe2000f8e023f */
[----:B------:R-:W1:Y:S01]  /*8a70*/  LDS.128 R36, [R40+0x600] ;  /* 0x0006000028247984 */ /* 0x000e620000000c00 */
[----:B------:R-:W-:Y:S01]  /*8a80*/  UIMAD.WIDE.U32 UR24, UR9, UR26, UR24 ;  /* 0x0000001a091872a5 */ /* 0x000fe2000f8e0018 */
[----:B------:R-:W-:Y:S01]  /*8a90*/  FADD.FTZ R0, R5, R22 ;  /* 0x0000001605007221 */ /* 0x000fe20000010000 */
[----:B------:R-:W-:-:S03]  /*8aa0*/  UIMAD UR6, UR9, UR27, UR6 ;  /* 0x0000001b090672a4 */ /* 0x000fc6000f8e0206 */
[----:B------:R-:W-:Y:S01]  /*8ab0*/  ULDC.64 UR26, c[0x0][0x3b0] ;  /* 0x0000ec00001a7ab9 */ /* 0x000fe20000000a00 */
        /* <DEDUP_REMOVED lines=8> */
[----:B------:R-:W-:Y:S01]  /*8b40*/  UISETP.GT.AND UP0, UPT, UR11, 0x1, UPT ;  /* 0x000000010b00788c */ /* 0x000fe2000bf04270 */
[----:B--2---:R-:W-:Y:S05]  /*8b50*/  STG.E.128 desc[UR16][R2.64], R16 ;  /* 0x0000001002007986 */ /* 0x004fea000c101d10 */
[----:B------:R-:W-:Y:S01]  /*8b60*/  PLOP3.LUT P0, PT, PT, PT, UP0, 0x80, 0x0 ;  /* 0x000000000000781c */ /* 0x000fe20003f0f008 */
[----:B---3--:R-:W-:Y:S04]  /*8b70*/  STG.E.128 desc[UR16][R2.64+0x200], R12 ;  /* 0x0002000c02007986 */ /* 0x008fe8000c101d10 */
[----:B----4-:R-:W-:Y:S04]  /*8b80*/  STG.E.128 desc[UR16][R2.64+0x400], R8 ;  /* 0x0004000802007986 */ /* 0x010fe8000c101d10 */
[----:B-1----:R1:W-:Y:S01]  /*8b90*/  STG.E.128 desc[UR16][R2.64+0x600], R36 ;  /* 0x0006002402007986 */ /* 0x0023e2000c101d10 */
[----:B------:R-:W-:Y:S01]  /*8ba0*/  BAR.SYNC.DEFER_BLOCKING 0x0 ;  /* 0x0000000000007b1d */ /* 0x000fe20000010000 */
[----:B-1----:R-:W-:Y:S01]  /*8bb0*/  MOV R2, UR6 ;  /* 0x0000000600027c02 */ /* 0x002fe20008000f00 */
[----:B------:R-:W-:Y:S01]  /*8bc0*/  UIADD3 UR6, UR11, -0x1, URZ ;  /* 0xffffffff0b067890 */ /* 0x000fe2000fffe03f */
[----:B------:R-:W-:-:S03]  /*8bd0*/  MOV R3, UR24 ;  /* 0x0000001800037c02 */ /* 0x000fc60008000f00 */
[----:B------:R-:W-:-:S03]  /*8be0*/  IMAD.WIDE R2, R125, 0x10, R2 ;  /* 0x000000107d027825 */ /* 0x000fc600078e0202 */
[----:B------:R-:W-:Y:S01]  /*8bf0*/  UMOV UR11, UR6 ;  /* 0x00000006000b7c82 */ /* 0x000fe20008000000 */
[----:B------:R1:W-:Y:S04]  /*8c00*/  STS.128 [R41], R20 ;  /* 0x0000001429007388 */ /* 0x0003e80000000c00 */
[----:B------:R2:W-:Y:S04]  /*8c10*/  STS.128 [R41+0x10], R24 ;  /* 0x0000101829007388 */ /* 0x0005e80000000c00 */
[----:B------:R3:W-:Y:S04]  /*8c20*/  STS.128 [R41+0x20], R28 ;  /* 0x0000201c29007388 */ /* 0x0007e80000000c00 */
[----:B------:R4:W-:Y:S01]  /*8c30*/  STS.128 [R41+0x30], R32 ;  /* 0x0000302029007388 */ /* 0x0009e20000000c00 */
[----:B------:R-:W-:-:S03]  /*8c40*/  NOP ;  /* 0x0000000000007918 */ /* 0x000fc60000000000 */
[----:B------:R-:W5:Y:S01]  /*8c50*/  LDS.128 R4, [R40] ;  /* 0x0000000028047984 */ /* 0x000f620000000c00 */
[----:B-1----:R-:W-:-:S03]  /*8c60*/  FADD.FTZ R23, R0, R23 ;  /* 0x0000001700177221 */ /* 0x002fc60000010000 */
[----:B------:R-:W1:Y:S01]  /*8c70*/  LDS.128 R8, [R40+0x200] ;  /* 0x0002000028087984 */ /* 0x000e620000000c00 */
[----:B--2---:R-:W-:-:S03]  /*8c80*/  FADD.FTZ R24, R23, R24 ;  /* 0x0000001817187221 */ /* 0x004fc60000010000 */
[----:B------:R-:W2:Y:S01]  /*8c90*/  LDS.128 R12, [R40+0x400] ;  /* 0x00040000280c7984 */ /* 0x000ea20000000c00 */
[----:B------:R-:W-:-:S03]  /*8ca0*/  FADD.FTZ R25, R24, R25 ;  /* 0x0000001918197221 */ /* 0x000fc60000010000 */
[----:B------:R-:W0:Y:S01]  /*8cb0*/  LDS.128 R16, [R40+0x600] ;  /* 0x0006000028107984 */ /* 0x000e220000000c00 */
[----:B------:R-:W-:-:S04]  /*8cc0*/  FADD.FTZ R26, R25, R26 ;  /* 0x0000001a191a7221 */ /* 0x000fc80000010000 */
[----:B------:R-:W-:-:S04]  /*8cd0*/  FADD.FTZ R27, R26, R27 ;  /* 0x0000001b1a1b7221 */ /* 0x000fc80000010000 */
[----:B---3--:R-:W-:-:S04]  /*8ce0*/  FADD.FTZ R28, R27, R28 ;  /* 0x0000001c1b1c7221 */ /* 0x008fc80000010000 */
[----:B------:R-:W-:-:S04]  /*8cf0*/  FADD.FTZ R29, R28, R29 ;  /* 0x0000001d1c1d7221 */ /* 0x000fc80000010000 */
[----:B------:R-:W-:-:S04]  /*8d00*/  FADD.FTZ R30, R29, R30 ;  /* 0x0000001e1d1e7221 */ /* 0x000fc80000010000 */
[----:B------:R-:W-:-:S04]  /*8d10*/  FADD.FTZ R31, R30, R31 ;  /* 0x0000001f1e1f7221 */ /* 0x000fc80000010000 */
[----:B----4-:R-:W-:Y:S01]  /*8d20*/  FADD.FTZ R32, R31, R32 ;  /* 0x000000201f207221 */ /* 0x010fe20000010000 */
[----:B-----5:R3:W-:Y:S03]  /*8d30*/  STG.E.128 desc[UR16][R2.64], R4 ;  /* 0x0000000402007986 */ /* 0x0207e6000c101d10 */
[----:B------:R-:W-:Y:S01]  /*8d40*/  FADD.FTZ R33, R32, R33 ;  /* 0x0000002120217221 */ /* 0x000fe20000010000 */
[----:B-1----:R3:W-:Y:S03]  /*8d50*/  STG.E.128 desc[UR16][R2.64+0x200], R8 ;  /* 0x0002000802007986 */ /* 0x0027e6000c101d10 */
[----:B------:R-:W-:Y:S01]  /*8d60*/  FADD.FTZ R34, R33, R34 ;  /* 0x0000002221227221 */ /* 0x000fe20000010000 */
[----:B--2---:R3:W-:Y:S03]  /*8d70*/  STG.E.128 desc[UR16][R2.64+0x400], R12 ;  /* 0x0004000c02007986 */ /* 0x0047e6000c101d10 */
[----:B------:R-:W-:Y:S01]  /*8d80*/  FADD.FTZ R131, R34, R35 ;  /* 0x0000002322837221 */ /* 0x000fe20000010000 */
[----:B0-----:R3:W-:Y:S01]  /*8d90*/  STG.E.128 desc[UR16][R2.64+0x600], R16 ;  /* 0x0006001002007986 */ /* 0x0017e2000c101d10 */
[----:B------:R-:W-:Y:S05]  /*8da0*/  @P0 BRA `(.L_x_3334) ;  /* 0xffffff7800780947 */ /* 0x000fea000383ffff */
.L_x_3300:
[----:B------:R-:W-:Y:S02]  /*8db0*/  ULDC.64 UR4, c[0x0][0x3d8] ;  /* 0x0000f60000047ab9 */ /* 0x000fe40000000a00 */
[----:B------:R-:W-:-:S04]  /*8dc0*/  ISETP.NE.U32.AND P0, PT, RZ, UR4, PT ;  /* 0x00000004ff007c0c */ /* 0x000fc8000bf05070 */
[----:B------:R-:W-:-:S13]  /*8dd0*/  ISETP.NE.AND.EX P0, PT, RZ, UR5, PT, P0 ;  /* 0x00000005ff007c0c */ /* 0x000fda000bf05300 */
[----:B------:R-:W-:Y:S05]  /*8de0*/  @!P0 BRA `(.L_x_3335) ;  /* 0x0000000000948947 */ /* 0x000fea0003800000 */
[----:B------:R-:W0:Y:S01]  /*8df0*/  SHFL.DOWN P0, R0, R133, 0x1, 0x1f ;  /* 0x08201f0085007f89 */ /* 0x000e220000000000 */
[----:B------:R-:W-:Y:S01]  /*8e00*/  BSSY B0, `(.L_x_3335) ;  /* 0x0000023000007945 */ /* 0x000fe20003800000 */
[----:B---3--:R-:W1:Y:S01]  /*8e10*/  S2R R4, SR_LANEID ;  /* 0x0000000000047919 */ /* 0x008e620000000000 */
        /* <DEDUP_REMOVED lines=33> */
.L_x_3336:
[----:B------:R-:W-:Y:S05]  /*9030*/  BSYNC B0 ;  /* 0x0000000000007941 */ /* 0x000fea0003800000 */
.L_x_3335:
[----:B------:R-:W-:Y:S01]  /*9040*/  ULDC.64 UR4, c[0x0][0x3f8] ;  /* 0x0000fe0000047ab9 */ /* 0x000fe20000000a00 */
[----:B------:R-:W-:Y:S01]  /*9050*/  BSSY B0, `(.L_x_3337) ;  /* 0x000002b000007945 */ /* 0x000fe20003800000 */
[----:B------:R-:W-:-:S04]  /*9060*/  ISETP.NE.U32.AND P0, PT, RZ, UR4, PT ;  /* 0x00000004ff007c0c */ /* 0x000fc8000bf05070 */
[----:B------:R-:W-:-:S13]  /*9070*/  ISETP.NE.AND.EX P0, PT, RZ, UR5, PT, P0 ;  /* 0x00000005ff007c0c */ /* 0x000fda000bf05300 */
[----:B------:R-:W-:Y:S05]  /*9080*/  @!P0 BRA `(.L_x_3338) ;  /* 0x0000000000988947 */ /* 0x000fea0003800000 */
[----:B------:R-:W-:Y:S06]  /*9090*/  BAR.SYNC.DEFER_BLOCKING 0x0 ;  /* 0x0000000000007b1d */ /* 0x000fec0000010000 */
[----:B0-----:R-:W0:Y:S01]  /*90a0*/  SHFL.DOWN P0, R0, R131, 0x1, 0x1f ;  /* 0x08201f0083007f89 */ /* 0x001e220000000000 */
[----:B---3--:R-:W2:Y:S01]  /*90b0*/  S2R R4, SR_LANEID ;  /* 0x0000000000047919 */ /* 0x008ea20000000000 */
        /* <DEDUP_REMOVED lines=35> */
.L_x_3338:
[----:B---3--:R-:W2:Y:S02]  /*92f0*/  S2R R13, SR_TID.X ;  /* 0x00000000000d7919 */ /* 0x008ea40000002100 */
.L_x_3339:
[----:B------:R-:W-:Y:S05]  /*9300*/  BSYNC B0 ;  /* 0x0000000000007941 */ /* 0x000fea0003800000 */
.L_x_3337:
        /* <DEDUP_REMOVED lines=8> */
[----:B------:R-:W-:Y:S01]  /*9390*/  ULDC.64 UR14, c[0x0][0x358] ;  /* 0x0000d600000e7ab9 */ /* 0x000fe20000000a00 */
[----:B------:R-:W-:Y:S02]  /*93a0*/  UIMAD.WIDE.U32 UR24, UR7, UR12, URZ ;  /* 0x0000000c071872a5 */ /* 0x000fe4000f8e003f */
[----:B------:R-:W-:Y:S02]  /*93b0*/  UIMAD UR9, UR8, UR12, URZ ;  /* 0x0000000c080972a4 */ /* 0x000fe4000f8e023f */
[----:B------:R-:W-:-:S02]  /*93c0*/  UIMAD UR12, UR8, UR14, URZ ;  /* 0x0000000e080c72a4 */ /* 0x000fc4000f8e023f */
[----:B------:R-:W-:Y:S02]  /*93d0*/  UIMAD.WIDE.U32 UR4, UR7, UR10, URZ ;  /* 0x0000000a070472a5 */ /* 0x000fe4000f8e003f */
[----:B------:R-:W-:Y:S01]  /*93e0*/  UIMAD UR6, UR7, UR11, UR6 ;  /* 0x0000000b070672a4 */ /* 0x000fe2000f8e0206 */
[----:B------:R-:W-:Y:S01]  /*93f0*/  ULDC.64 UR18, c[0x0][0x268] ;  /* 0x00009a0000127ab9 */ /* 0x000fe20000000a00 */
[----:B------:R-:W-:Y:S01]  /*9400*/  UIMAD.WIDE.U32 UR10, UR7, UR14, URZ ;  /* 0x0000000e070a72a5 */ /* 0x000fe2000f8e003f */
[----:B------:R-:W-:Y:S01]  /*9410*/  ULDC.64 UR20, c[0x0][0x248] ;  /* 0x0000920000147ab9 */ /* 0x000fe20000000a00 */
[----:B------:R-:W-:Y:S02]  /*9420*/  UIMAD UR14, UR7, UR15, UR12 ;  /* 0x0000000f070e72a4 */ /* 0x000fe4000f8e020c */
[----:B------:R-:W-:Y:S02]  /*9430*/  UIMAD.WIDE.U32 UR26, UR7, UR18, URZ ;  /* 0x00000012071a72a5 */ /* 0x000fe4000f8e003f */
[----:B------:R-:W-:-:S02]  /*9440*/  UIMAD UR18, UR8, UR18, URZ ;  /* 0x00000012081272a4 */ /* 0x000fc4000f8e023f */
[----:B------:R-:W-:Y:S02]  /*9450*/  UIMAD UR12, UR8, UR20, URZ ;  /* 0x00000014080c72a4 */ /* 0x000fe4000f8e023f */
[----:B------:R-:W-:Y:S02]  /*9460*/  UIMAD UR13, UR7, UR13, UR9 ;  /* 0x0000000d070d72a4 */ /* 0x000fe4000f8e0209 */
[----:B------:R-:W-:Y:S02]  /*9470*/  UIMAD UR18, UR7, UR19, UR18 ;  /* 0x00000013071272a4 */ /* 0x000fe4000f8e0212 */
[----:B------:R-:W-:Y:S02]  /*9480*/  UIMAD.WIDE.U32 UR8, UR7, UR20, URZ ;  /* 0x00000014070872a5 */ /* 0x000fe4000f8e003f */
[----:B------:R-:W-:Y:S02]  /*9490*/  UIMAD UR21, UR7, UR21, UR12 ;  /* 0x00000015071572a4 */ /* 0x000fe4000f8e020c */
[----:B------:R-:W-:Y:S01]  /*94a0*/  UIADD3 UR12, UR5, UR6, URZ ;  /* 0x00000006050c7290 */ /* 0x000fe2000fffe03f */
[----:B------:R-:W-:Y:S01]  /*94b0*/  UMOV UR7, 0x400 ;  /* 0x0000040000077882 */ /* 0x000fe20000000000 */
[----:B------:R-:W-:Y:S01]  /*94c0*/  ULDC UR15, c[0x0][0x0] ;  /* 0x00000000000f7ab9 */ /* 0x000fe20000000800 */
[----:B--2---:R-:W-:Y:S01]  /*94d0*/  ULEA UR22, UR22, UR7, 0x18 ;  /* 0x0000000716167291 */ /* 0x004fe2000f8ec03f */
[----:B------:R-:W-:Y:S01]  /*94e0*/  ULDC.64 UR34, c[0x0][0x2e0] ;  /* 0x0000b80000227ab9 */ /* 0x000fe20000000a00 */
[----:B------:R-:W-:Y:S01]  /*94f0*/  ULDC.64 UR32, c[0x0][0x270] ;  /* 0x00009c0000207ab9 */ /* 0x000fe20000000a00 */
[----:B------:R-:W-:Y:S01]  /*9500*/  ULDC.64 UR30, c[0x0][0x2d8] ;  /* 0x0000b600001e7ab9 */ /* 0x000fe20000000a00 */
[----:B------:R-:W-:-:S02]  /*9510*/  UIADD3 UR7, UR25, UR13, URZ ;  /* 0x0000000d19077290 */ /* 0x000fc4000fffe03f */
        /* <DEDUP_REMOVED lines=10> */
.L_x_3341:
        /* <DEDUP_REMOVED lines=74> */
.L_x_3340:
[----:B------:R-:W-:Y:S05]  /*9a60*/  EXIT ;  /* 0x000000000000794d */ /* 0x000fea0003800000 */
.L_x_3306:
[----:B------:R-:W-:Y:S01]  /*9a70*/  HFMA2.MMA R204, -RZ, RZ, 0, 5.9604644775390625e-08 ;  /* 0x00000001ffcc7435 */ /* 0x000fe200000001ff */
[----:B------:R-:W-:Y:S02]  /*9a80*/  MOV R202, R69 ;  /* 0x0000004500ca7202 */ /* 0x000fe40000000f00 */
[----:B------:R-:W-:Y:S02]  /*9a90*/  MOV R205, RZ ;  /* 0x000000ff00cd7202 */ /* 0x000fe40000000f00 */
[----:B------:R-:W-:Y:S02]  /*9aa0*/  MOV R75, 0xffffffff ;  /* 0xffffffff004b7802 */ /* 0x000fe40000000f00 */
[----:B------:R-:W-:-:S13]  /*9ab0*/  ISETP.GE.AND P3, PT, R130, 0x2, PT ;  /* 0x000000028200780c */ /* 0x000fda0003f66270 */
[----:B------:R-:W-:Y:S05]  /*9ac0*/  WARPSYNC.COLLECTIVE R75, `(.L_x_3342) ;  /* 0x000000004b087348 */ /* 0x000fea0003c00000 */
[----:B------:R0:W1:Y:S02]  /*9ad0*/  SHFL.UP P0, R198, R202, R204, R205 ;  /* 0x040000cccac67389 */ /* 0x00006400000000cd */
[----:B01----:R-:W-:Y:S01]  /*9ae0*/  ENDCOLLECTIVE ;  /* 0x000000000000791b */ /* 0x003fe20003800000 */
.L_x_3342:
[----:B------:R-:W-:Y:S02]  /*9af0*/  MOV R202, R2 ;  /* 0x0000000200ca7202 */ /* 0x000fe40000000f00 */
[----:B------:R-:W-:-:S07]  /*9b00*/  MOV R3, R198 ;  /* 0x000000c600037202 */ /* 0x000fce0000000f00 */
[----:B------:R-:W-:Y:S05]  /*9b10*/  WARPSYNC.COLLECTIVE R75, `(.L_x_3343) ;  /* 0x000000004b087348 */ /* 0x000fea0003c00000 */
[----:B------:R0:W1:Y:S02]  /*9b20*/  SHFL.UP P0, R198, R202, R204, R205 ;  /* 0x040000cccac67389 */ /* 0x00006400000000cd */
[----:B01----:R-:W-:Y:S01]  /*9b30*/  ENDCOLLECTIVE ;  /* 0x000000000000791b */ /* 0x003fe20003800000 */
.L_x_3343:
[----:B------:R-:W-:Y:S01]  /*9b40*/  FMUL.FTZ R200, R2, R3 ;  /* 0x0000000302c87220 */ /* 0x000fe20000410000 */
[----:B------:R-:W-:Y:S02]  /*9b50*/  MOV R202, R70 ;  /* 0x0000004600ca7202 */ /* 0x000fe40000000f00 */
[----:B------:R-:W-:-:S07]  /*9b60*/  MOV R68, R198 ;  /* 0x000000c600447202 */ /* 0x000fce0000000f00 */
[----:B------:R-:W-:Y:S05]  /*9b70*/  WARPSYNC.COLLECTIVE R75, `(.L_x_3344) ;  /* 0x000000004b087348 */ /* 0x000fea0003c00000 */
[----:B------:R0:W1:Y:S02]  /*9b80*/  SHFL.UP P0, R198, R202, R204, R205 ;  /* 0x040000cccac67389 */ /* 0x00006400000000cd */
[----:B01----:R-:W-:Y:S01]  /*9b90*/  ENDCOLLECTIVE ;  /* 0x000000000000791b */ /* 0x003fe20003800000 */
.L_x_3344:
[-C--:B------:R-:W-:Y:S01]  /*9ba0*/  FFMA.FTZ R203, R69, R68.reuse, R200 ;  /* 0x0000004445cb7223 */ /* 0x080fe200000100c8 */
[----:B------:R-:W-:Y:S01]  /*9bb0*/  FMUL.FTZ R68, R2, R68 ;  /* 0x0000004402447220 */ /* 0x000fe20000410000 */
[----:B------:R-:W-:Y:S02]  /*9bc0*/  MOV R202, R71 ;  /* 0x0000004700ca7202 */ /* 0x000fe40000000f00 */
[----:B------:R-:W-:-:S07]  /*9bd0*/  MOV R74, R198 ;  /* 0x000000c6004a7202 */ /* 0x000fce0000000f00 */
[----:B------:R-:W-:Y:S05]  /*9be0*/  WARPSYNC.COLLECTIVE R75, `(.L_x_3345) ;  /* 0x000000004b087348 */ /* 0x000fea0003c00000 */
[----:B------:R0:W1:Y:S02]  /*9bf0*/  SHFL.UP P0, R198, R202, R204, R205 ;  /* 0x040000cccac67389 */ /* 0x00006400000000cd */
[----:B01----:R-:W-:Y:S01]  /*9c00*/  ENDCOLLECTIVE ;  /* 0x000000000000791b */ /* 0x003fe20003800000 */
.L_x_3345:
[----:B------:R-:W-:Y:S01]  /*9c10*/  FMUL.FTZ R201, R2, R74 ;  /* 0x0000004a02c97220 */ /* 0x000fe20000410000 */
[----:B------:R-:W-:Y:S01]  /*9c20*/  HFMA2.MMA R204, -RZ, RZ, 0, 1.1920928955078125e-07 ;  /* 0x00000002ffcc7435 */ /* 0x000fe200000001ff */
[----:B------:R-:W-:Y:S01]  /*9c30*/  ISETP.GE.AND P0, PT, R130, 0x1, PT ;  /* 0x000000018200780c */ /* 0x000fe20003f06270 */
[CC--:B------:R-:W-:Y:S01]  /*9c40*/  FMUL.FTZ R200, R2.reuse, R198.reuse ;  /* 0x000000c602c87220 */ /* 0x0c0fe20000410000 */
[C---:B------:R-:W-:Y:S02]  /*9c50*/  FFMA.FTZ R198, R69.reuse, R198, R201 ;  /* 0x000000c645c67223 */ /* 0x040fe400000100c9 */
        /* <DEDUP_REMOVED lines=9> */
.L_x_3346:
[----:B------:R-:W-:Y:S02]  /*9cf0*/  MOV R202, R2 ;  /* 0x0000000200ca7202 */ /* 0x000fe40000000f00 */
[----:B------:R-:W-:-:S07]  /*9d00*/  MOV R3, R198 ;  /* 0x000000c600037202 */ /* 0x000fce0000000f00 */
[----:B------:R-:W-:Y:S05]  /*9d10*/  WARPSYNC.COLLECTIVE R75, `(.L_x_3347) ;  /* 0x000000004b087348 */ /* 0x000fea0003c00000 */
[----:B------:R0:W1:Y:S02]  /*9d20*/  SHFL.UP P0, R198, R202, R204, R205 ;  /* 0x040000cccac67389 */ /* 0x00006400000000cd */
[----:B01----:R-:W-:Y:S01]  /*9d30*/  ENDCOLLECTIVE ;  /* 0x000000000000791b */ /* 0x003fe20003800000 */
.L_x_3347:
[----:B------:R-:W-:Y:S02]  /*9d40*/  MOV R202, R70 ;  /* 0x0000004600ca7202 */ /* 0x000fe40000000f00 */
[----:B------:R-:W-:-:S07]  /*9d50*/  MOV R68, R198 ;  /* 0x000000c600447202 */ /* 0x000fce0000000f00 */
[----:B------:R-:W-:Y:S05]  /*9d60*/  WARPSYNC.COLLECTIVE R75, `(.L_x_3348) ;  /* 0x000000004b087348 */ /* 0x000fea0003c00000 */
[----:B------:R0:W1:Y:S02]  /*9d70*/  SHFL.UP P0, R198, R202, R204, R205 ;  /* 0x040000cccac67389 */ /* 0x00006400000000cd */
[----:B01----:R-:W-:Y:S01]  /*9d80*/  ENDCOLLECTIVE ;  /* 0x000000000000791b */ /* 0x003fe20003800000 */
.L_x_3348:
[----:B------:R-:W-:Y:S02]  /*9d90*/  MOV R202, R71 ;  /* 0x0000004700ca7202 */ /* 0x000fe40000000f00 */
[----:B------:R-:W-:-:S07]  /*9da0*/  MOV R74, R198 ;  /* 0x000000c6004a7202 */ /* 0x000fce0000000f00 */
[----:B------:R-:W-:Y:S05]  /*9db0*/  WARPSYNC.COLLECTIVE R75, `(.L_x_3349) ;  /* 0x000000004b087348 */ /* 0x000fea0003c00000 */
[----:B------:R0:W1:Y:S02]  /*9dc0*/  SHFL.UP P0, R198, R202, R204, R205 ;  /* 0x040000cccac67389 */ /* 0x00006400000000cd */
[----:B01----:R-:W-:Y:S01]  /*9dd0*/  ENDCOLLECTIVE ;  /* 0x000000000000791b */ /* 0x003fe20003800000 */
.L_x_3349:
[C---:B------:R-:W-:Y:S01]  /*9de0*/  FMUL.FTZ R200, R2.reuse, R74 ;  /* 0x0000004a02c87220 */ /* 0x040fe20000410000 */
[----:B------:R-:W-:Y:S01]  /*9df0*/  HFMA2.MMA R204, -RZ, RZ, 0, 2.384185791015625e-07 ;  /* 0x00000004ffcc7435 */ /* 0x000fe200000001ff */
[CC--:B------:R-:W-:Y:S02]  /*9e00*/  FMUL.FTZ R199, R2.reuse, R198.reuse ;  /* 0x000000c602c77220 */ /* 0x0c0fe40000410000 */
[C---:B------:R-:W-:Y:S02]  /*9e10*/  FFMA.FTZ R200, R69.reuse, R198, R200 ;  /* 0x000000c645c87223 */ /* 0x040fe400000100c8 */
[----:B------:R-:W-:Y:S01]  /*9e20*/  FFMA.FTZ R201, R69, R74, -R199 ;  /* 0x0000004a45c97223 */ /* 0x000fe200000108c7 */
[CC--:B------:R-:W-:Y:S01]  /*9e30*/  FMUL.FTZ R199, R2.reuse, R3.reuse ;  /* 0x0000000302c77220 */ /* 0x0c0fe20000410000 */
[-C--:B------:R-:W-:Y:S01]  /*9e40*/  FMUL.FTZ R74, R2, R68.reuse ;  /* 0x00000044024a7220 */ /* 0x080fe20000410000 */
[----:B------:R-:W-:Y:S01]  /*9e50*/  @P3 FADD.FTZ R71, R71, R200 ;  /* 0x000000c847473221 */ /* 0x000fe20000010000 */
[----:B------:R-:W-:Y:S01]  /*9e60*/  @P3 FADD.FTZ R70, R70, R201 ;  /* 0x000000c946463221 */ /* 0x000fe20000010000 */
[C---:B------:R-:W-:Y:S01]  /*9e70*/  FFMA.FTZ R199, R69.reuse, R68, R199 ;  /* 0x0000004445c77223 */ /* 0x040fe200000100c7 */
[----:B------:R-:W-:-:S04]  /*9e80*/  @P3 FFMA.FTZ R69, R69, R3, -R74 ;  /* 0x0000000345453223 */ /* 0x000fc8000001084a */
[----:B------:R-:W-:Y:S02]  /*9e90*/  FSEL R2, R2, R199, !P3 ;  /* 0x000000c702027208 */ /* 0x000fe40005800000 */
[----:B------:R-:W-:Y:S02]  /*9ea0*/  MOV R202, R69 ;  /* 0x0000004500ca7202 */ /* 0x000fe40000000f00 */
[----:B------:R-:W-:-:S13]  /*9eb0*/  ISETP.GE.AND P3, PT, R130, 0x4, PT ;  /* 0x000000048200780c */ /* 0x000fda0003f66270 */
[----:B------:R-:W-:Y:S05]  /*9ec0*/  WARPSYNC.COLLECTIVE R75, `(.L_x_3350) ;  /* 0x000000004b087348 */ /* 0x000fea0003c00000 */
[----:B------:R0:W1:Y:S02]  /*9ed0*/  SHFL.UP P0, R198, R202, R204, R205 ;  /* 0x040000cccac67389 */ /* 0x00006400000000cd */
[----:B01----:R-:W-:Y:S01]  /*9ee0*/  ENDCOLLECTIVE ;  /* 0x000000000000791b */ /* 0x003fe20003800000 */
.L_x_3350:
[----:B------:R-:W-:Y:S02]  /*9ef0*/  MOV R202, R2 ;  /* 0x0000000200ca7202 */ /* 0x000fe40000000f00 */
[----:B------:R-:W-:-:S07]  /*9f00*/  MOV R3, R198 ;  /* 0x000000c600037202 */ /* 0x000fce0000000f00 */
[----:B------:R-:W-:Y:S05]  /*9f10*/  WARPSYNC.COLLECTIVE R75, `(.L_x_3351) ;  /* 0x000000004b087348 */ /* 0x000fea0003c00000 */
[----:B------:R0:W1:Y:S02]  /*9f20*/  SHFL.UP P0, R198, R202, R204, R205 ;  /* 0x040000cccac67389 */ /* 0x00006400000000cd */
[----:B01----:R-:W-:Y:S01]  /*9f30*/  ENDCOLLECTIVE ;  /* 0x000000000000791b */ /* 0x003fe20003800000 */
.L_x_3351:
[----:B------:R-:W-:Y:S01]  /*9f40*/  FMUL.FTZ R200, R2, R3 ;  /* 0x0000000302c87220 */ /* 0x000fe20000410000 */
[----:B------:R-:W-:Y:S02]  /*9f50*/  MOV R202, R70 ;  /* 0x0000004600ca7202 */ /* 0x000fe40000000f00 */
[----:B------:R-:W-:-:S07]  /*9f60*/  MOV R68, R198 ;  /* 0x000000c600447202 */ /* 0x000fce0000000f00 */
[----:B------:R-:W-:Y:S05]  /*9f70*/  WARPSYNC.COLLECTIVE R75, `(.L_x_3352) ;  /* 0x000000004b087348 */ /* 0x000fea0003c00000 */
[----:B------:R0:W1:Y:S02]  /*9f80*/  SHFL.UP P0, R198, R202, R204, R205 ;  /* 0x040000cccac67389 */ /* 0x00006400000000cd */
[----:B01----:R-:W-:Y:S01]  /*9f90*/  ENDCOLLECTIVE ;  /* 0x000000000000791b */ /* 0x003fe20003800000 */
.L_x_3352:
[-C--:B------:R-:W-:Y:S01]  /*9fa0*/  FFMA.FTZ R201, R69, R68.reuse, R200 ;  /* 0x0000004445c97223 */ /* 0x080fe200000100c8 */
[----:B------:R-:W-:Y:S01]  /*9fb0*/  FMUL.FTZ R68, R2, R68 ;  /* 0x0000004402447220 */ /* 0x000fe20000410000 */
[----:B------:R-:W-:Y:S02]  /*9fc0*/  MOV R202, R71 ;  /* 0x0000004700ca7202 */ /* 0x000fe40000000f00 */
[----:B------:R-:W-:-:S07]  /*9fd0*/  MOV R74, R198 ;  /* 0x000000c6004a7202 */ /* 0x000fce0000000f00 */
[----:B------:R-:W-:Y:S05]  /*9fe0*/  WARPSYNC.COLLECTIVE R75, `(.L_x_3353) ;  /* 0x000000004b087348 */ /* 0x000fea0003c00000 */
[----:B------:R0:W1:Y:S02]  /*9ff0*/  SHFL.UP P0, R198, R202, R204, R205 ;  /* 0x040000cccac67389 */ /* 0x00006400000000cd */
[----:B01----:R-:W-:Y:S01]  /*a000*/  ENDCOLLECTIVE ;  /* 0x000000000000791b */ /* 0x003fe20003800000 */
.L_x_3353:
[C---:B------:R-:W-:Y:S01]  /*a010*/  FMUL.FTZ R200, R2.reuse, R74 ;  /* 0x0000004a02c87220 */ /* 0x040fe20000410000 */
[----:B------:R-:W-:Y:S01]  /*a020*/  HFMA2.MMA R204, -RZ, RZ, 0, 4.76837158203125e-07 ;  /* 0x00000008ffcc7435 */ /* 0x000fe200000001ff */
[CC--:B------:R-:W-:Y:S02]  /*a030*/  FMUL.FTZ R199, R2.reuse, R198.reuse ;  /* 0x000000c602c77220 */ /* 0x0c0fe40000410000 */
[C---:B------:R-:W-:Y:S01]  /*a040*/  FFMA.FTZ R200, R69.reuse, R198, R200 ;  /* 0x000000c645c87223 */ /* 0x040fe200000100c8 */
[----:B------:R-:W-:Y:S01]  /*a050*/  FSEL R2, R2, R201, !P3 ;  /* 0x000000c902027208 */ /* 0x000fe20005800000 */
[C---:B------:R-:W-:Y:S01]  /*a060*/  FFMA.FTZ R199, R69.reuse, R74, -R199 ;  /* 0x0000004a45c77223 */ /* 0x040fe200000108c7 */
[----:B------:R-:W-:Y:S01]  /*a070*/  @P3 FFMA.FTZ R69, R69, R3, -R68 ;  /* 0x0000000345453223 */ /* 0x000fe20000010844 */
[----:B------:R-:W-:Y:S02]  /*a080*/  @P3 FADD.FTZ R71, R71, R200 ;  /* 0x000000c847473221 */ /* 0x000fe40000010000 */
[----:B------:R-:W-:-:S02]  /*a090*/  @P3 FADD.FTZ R70, R70, R199 ;  /* 0x000000c746463221 */ /* 0x000fc40000010000 */
[----:B------:R-:W-:-:S07]  /*a0a0*/  MOV R202, R69 ;  /* 0x0000004500ca7202 */ /* 0x000fce0000000f00 */
[----:B------:R-:W-:Y:S05]  /*a0b0*/  WARPSYNC.COLLECTIVE R75, `(.L_x_3354) ;  /* 0x000000004b087348 */ /* 0x000fea0003c00000 */
[----:B------:R0:W1:Y:S02]  /*a0c0*/  SHFL.UP P0, R198, R202, R204, R205 ;  /* 0x040000cccac67389 */ /* 0x00006400000000cd */
[----:B01----:R-:W-:Y:S01]  /*a0d0*/  ENDCOLLECTIVE ;  /* 0x000000000000791b */ /* 0x003fe20003800000 */
.L_x_3354:
[----:B------:R-:W-:Y:S02]  /*a0e0*/  MOV R202, R2 ;  /* 0x0000000200ca7202 */ /* 0x000fe40000000f00 */
[----:B------:R-:W-:-:S07]  /*a0f0*/  MOV R3, R198 ;  /* 0x000000c600037202 */ /* 0x000fce0000000f00 */
[----:B------:R-:W-:Y:S05]  /*a100*/  WARPSYNC.COLLECTIVE R75, `(.L_x_3355) ;  /* 0x000000004b087348 */ /* 0x000fea0003c00000 */
[----:B------:R0:W1:Y:S02]  /*a110*/  SHFL.UP P0, R198, R202, R204, R205 ;  /* 0x040000cccac67389 */ /* 0x00006400000000cd */
[----:B01----:R-:W-:Y:S01]  /*a120*/  ENDCOLLECTIVE ;  /* 0x000000000000791b */ /* 0x003fe20003800000 */
.L_x_3355:
[----:B------:R-:W-:Y:S01]  /*a130*/  FMUL.FTZ R200, R2, R3 ;  /* 0x0000000302c87220 */ /* 0x000fe20000410000 */
[----:B------:R-:W-:Y:S02]  /*a140*/  MOV R202, R70 ;  /* 0x0000004600ca7202 */ /* 0x000fe40000000f00 */
[----:B------:R-:W-:-:S07]  /*a150*/  MOV R68, R198 ;  /* 0x000000c600447202 */ /* 0x000fce0000000f00 */
[----:B------:R-:W-:Y:S05]  /*a160*/  WARPSYNC.COLLECTIVE R75, `(.L_x_3356) ;  /* 0x000000004b087348 */ /* 0x000fea0003c00000 */
[----:B------:R0:W1:Y:S02]  /*a170*/  SHFL.UP P0, R198, R202, R204, R205 ;  /* 0x040000cccac67389 */ /* 0x00006400000000cd */
[----:B01----:R-:W-:Y:S01]  /*a180*/  ENDCOLLECTIVE ;  /* 0x000000000000791b */ /* 0x003fe20003800000 */
.L_x_3356:
[-C--:B------:R-:W-:Y:S01]  /*a190*/  FFMA.FTZ R203, R69, R68.reuse, R200 ;  /* 0x0000004445cb7223 */ /* 0x080fe200000100c8 */
[----:B------:R-:W-:Y:S01]  /*a1a0*/  FMUL.FTZ R68, R2, R68 ;  /* 0x0000004402447220 */ /* 0x000fe20000410000 */
[----:B------:R-:W-:Y:S02]  /*a1b0*/  MOV R202, R71 ;  /* 0x0000004700ca7202 */ /* 0x000fe40000000f00 */
[----:B------:R-:W-:-:S07]  /*a1c0*/  MOV R74, R198 ;  /* 0x000000c6004a7202 */ /* 0x000fce0000000f00 */
[----:B------:R-:W-:Y:S05]  /*a1d0*/  WARPSYNC.COLLECTIVE R75, `(.L_x_3357) ;  /* 0x000000004b087348 */ /* 0x000fea0003c00000 */
[----:B------:R0:W1:Y:S02]  /*a1e0*/  SHFL.UP P0, R198, R202, R204, R205 ;  /* 0x040000cccac67389 */ /* 0x00006400000000cd */
[----:B01----:R-:W-:Y:S01]  /*a1f0*/  ENDCOLLECTIVE ;  /* 0x000000000000791b */ /* 0x003fe20003800000 */
.L_x_3357:
[----:B------:R-:W-:Y:S01]  /*a200*/  FMUL.FTZ R201, R2, R74 ;  /* 0x0000004a02c97220 */ /* 0x000fe20000410000 */
[----:B------:R-:W-:Y:S01]  /*a210*/  HFMA2.MMA R204, -RZ, RZ, 0, 9.5367431640625e-07 ;  /* 0x00000010ffcc7435 */ /* 0x000fe200000001ff */
        /* <DEDUP_REMOVED lines=12> */
.L_x_3358:
[----:B------:R-:W-:Y:S02]  /*a2e0*/  MOV R202, R201 ;  /* 0x000000c900ca7202 */ /* 0x000fe40000000f00 */
[----:B------:R-:W-:-:S07]  /*a2f0*/  MOV R2, R198 ;  /* 0x000000c600027202 */ /* 0x000fce0000000f00 */
[----:B------:R-:W-:Y:S05]  /*a300*/  WARPSYNC.COLLECTIVE R75, `(.L_x_3359) ;  /* 0x000000004b087348 */ /* 0x000fea0003c00000 */
[----:B------:R0:W1:Y:S02]  /*a310*/  SHFL.UP P0, R198, R202, R204, R205 ;  /* 0x040000cccac67389 */ /* 0x00006400000000cd */
[----:B01----:R-:W-:Y:S01]  /*a320*/  ENDCOLLECTIVE ;  /* 0x000000000000791b */ /* 0x003fe20003800000 */
.L_x_3359:
[----:B------:R-:W-:Y:S02]  /*a330*/  MOV R202, R70 ;  /* 0x0000004600ca7202 */ /* 0x000fe40000000f00 */
[----:B------:R-:W-:-:S07]  /*a340*/  MOV R68, R198 ;  /* 0x000000c600447202 */ /* 0x000fce0000000f00 */
[----:B------:R-:W-:Y:S05]  /*a350*/  WARPSYNC.COLLECTIVE R75, `(.L_x_3360) ;  /* 0x000000004b087348 */ /* 0x000fea0003c00000 */
[----:B------:R0:W1:Y:S02]  /*a360*/  SHFL.UP P0, R198, R202, R204, R205 ;  /* 0x040000cccac67389 */ /* 0x00006400000000cd */
[----:B01----:R-:W-:Y:S01]  /*a370*/  ENDCOLLECTIVE ;  /* 0x000000000000791b */ /* 0x003fe20003800000 */
.L_x_3360:
[----:B------:R-:W-:Y:S02]  /*a380*/  MOV R202, R71 ;  /* 0x0000004700ca7202 */ /* 0x000fe40000000f00 */
[----:B------:R-:W-:-:S07]  /*a390*/  MOV R74, R198 ;  /* 0x000000c6004a7202 */ /* 0x000fce0000000f00 */
[----:B------:R-:W-:Y:S05]  /*a3a0*/  WARPSYNC.COLLECTIVE R75, `(.L_x_3361) ;  /* 0x000000004b087348 */ /* 0x000fea0003c00000 */
[----:B------:R0:W1:Y:S02]  /*a3b0*/  SHFL.UP P0, R198, R202, R204, R205 ;  /* 0x040000cccac67389 */ /* 0x00006400000000cd */
[----:B01----:R-:W-:Y:S01]  /*a3c0*/  ENDCOLLECTIVE ;  /* 0x000000000000791b */ /* 0x003fe20003800000 */
.L_x_3361:
[----:B------:R-:W-:Y:S05]  /*a3d0*/  BRA `(.L_x_3362) ;  /* 0xffffffa0006c7947 */ /* 0x000fea000383ffff */
.L_x_3307:
        /* <DEDUP_REMOVED lines=8> */
.L_x_3364:
[----:B------:R-:W-:Y:S05]  /*a460*/  BSYNC B0 ;  /* 0x0000000000007941 */ /* 0x000fea0003800000 */
.L_x_3363:
[----:B------:R-:W-:Y:S05]  /*a470*/  BRA `(.L_x_3365) ;  /* 0xffffffa0007c7947 */ /* 0x000fea000383ffff */
.L_x_3308:
        /* <DEDUP_REMOVED lines=8> */
.L_x_3367:
[----:B------:R-:W-:Y:S05]  /*a500*/  BSYNC B0 ;  /* 0x0000000000007941 */ /* 0x000fea0003800000 */
.L_x_3366:
[----:B------:R-:W-:Y:S05]  /*a510*/  BRA `(.L_x_3368) ;  /* 0xffffffa0005c7947 */ /* 0x000fea000383ffff */
.L_x_3309:
        /* <DEDUP_REMOVED lines=8> */
.L_x_3370:
[----:B------:R-:W-:Y:S05]  /*a5a0*/  BSYNC B0 ;  /* 0x0000000000007941 */ /* 0x000fea0003800000 */
.L_x_3369:
[----:B------:R-:W-:Y:S05]  /*a5b0*/  BRA `(.L_x_3371) ;  /* 0xffffffa0003c7947 */ /* 0x000fea000383ffff */
.L_x_3310:
        /* <DEDUP_REMOVED lines=8> */
.L_x_3373:
[----:B------:R-:W-:Y:S05]  /*a640*/  BSYNC B0 ;  /* 0x0000000000007941 */ /* 0x000fea0003800000 */
.L_x_3372:
[----:B------:R-:W-:Y:S05]  /*a650*/  BRA `(.L_x_3374) ;  /* 0xffffffa0001c7947 */ /* 0x000fea000383ffff */
.L_x_3311:
        /* <DEDUP_REMOVED lines=8> */
.L_x_3376:
[----:B------:R-:W-:Y:S05]  /*a6e0*/  BSYNC B0 ;  /* 0x0000000000007941 */ /* 0x000fea0003800000 */
.L_x_3375:
        /* <DEDUP_REMOVED lines=10> */
.L_x_3377:
[----:B------:R-:W-:Y:S02]  /*a790*/  MOV R2, 0x1f ;  /* 0x0000001f00027802 */ /* 0x000fe40000000f00 */
[----:B------:R-:W-:Y:S02]  /*a7a0*/  MOV R202, R70 ;  /* 0x0000004600ca7202 */ /* 0x000fe40000000f00 */
[----:B------:R-:W-:-:S07]  /*a7b0*/  MOV R200, R198 ;  /* 0x000000c600c87202 */ /* 0x000fce0000000f00 */
[----:B------:R-:W-:Y:S05]  /*a7c0*/  WARPSYNC.COLLECTIVE R75, `(.L_x_3378) ;  /* 0x000000004b087348 */ /* 0x000fea0003c00000 */
[----:B------:R0:W1:Y:S02]  /*a7d0*/  SHFL.UP P0, R198, R202, R204, R205 ;  /* 0x040000cccac67389 */ /* 0x00006400000000cd */
[----:B01----:R-:W-:Y:S01]  /*a7e0*/  ENDCOLLECTIVE ;  /* 0x000000000000791b */ /* 0x003fe20003800000 */
.L_x_3378:
[----:B------:R-:W-:Y:S02]  /*a7f0*/  MOV R202, R71 ;  /* 0x0000004700ca7202 */ /* 0x000fe40000000f00 */
[----:B------:R-:W-:-:S07]  /*a800*/  MOV R70, R198 ;  /* 0x000000c600467202 */ /* 0x000fce0000000f00 */
[----:B------:R-:W-:Y:S05]  /*a810*/  WARPSYNC.COLLECTIVE R75, `(.L_x_3379) ;  /* 0x000000004b087348 */ /* 0x000fea0003c00000 */
[----:B------:R0:W1:Y:S02]  /*a820*/  SHFL.UP P0, R198, R202, R204, R205 ;  /* 0x040000cccac67389 */ /* 0x00006400000000cd */
[----:B01----:R-:W-:Y:S01]  /*a830*/  ENDCOLLECTIVE ;  /* 0x000000000000791b */ /* 0x003fe20003800000 */
.L_x_3379:
[----:B------:R-:W-:Y:S05]  /*a840*/  WARPSYNC.COLLECTIVE R75, `(.L_x_3380) ;  /* 0x000000004b087348 */ /* 0x000fea0003c00000 */
[----:B------:R0:W1:Y:S02]  /*a850*/  SHFL.IDX P0, R228, R74, R3, R2 ;  /* 0x000000034ae47389 */ /* 0x0000640000000002 */
[----:B01----:R-:W-:Y:S01]  /*a860*/  ENDCOLLECTIVE ;  /* 0x000000000000791b */ /* 0x003fe20003800000 */
.L_x_3380:
[----:B------:R-:W-:Y:S02]  /*a870*/  MOV R74, R61 ;  /* 0x0000003d004a7202 */ /* 0x000fe40000000f00 */
[----:B------:R-:W-:Y:S02]  /*a880*/  MOV R71, R198 ;  /* 0x000000c600477202 */ /* 0x000fe40000000f00 */
[----:B------:R-:W-:-:S07]  /*a890*/  MOV R60, R228 ;  /* 0x000000e4003c7202 */ /* 0x000fce0000000f00 */
[----:B------:R-:W-:Y:S05]  /*a8a0*/  WARPSYNC.COLLECTIVE R75, `(.L_x_3381) ;  /* 0x000000004b087348 */ /* 0x000fea0003c00000 */
[----:B------:R0:W1:Y:S02]  /*a8b0*/  SHFL.IDX P0, R228, R74, R3, R2 ;  /* 0x000000034ae47389 */ /* 0x0000640000000002 */
[----:B01----:R-:W-:Y:S01]  /*a8c0*/  ENDCOLLECTIVE ;  /* 0x000000000000791b */ /* 0x003fe20003800000 */
.L_x_3381:
[----:B------:R-:W-:Y:S02]  /*a8d0*/  MOV R74, R62 ;  /* 0x0000003e004a7202 */ /* 0x000fe40000000f00 */
[----:B------:R-:W-:-:S07]  /*a8e0*/  MOV R61, R228 ;  /* 0x000000e4003d7202 */ /* 0x000fce0000000f00 */
[----:B------:R-:W-:Y:S05]  /*a8f0*/  WARPSYNC.COLLECTIVE R75, `(.L_x_3382) ;  /* 0x000000004b087348 */ /* 0x000fea0003c00000 */
[----:B------:R0:W1:Y:S02]  /*a900*/  SHFL.IDX P0, R228, R74, R3, R2 ;  /* 0x000000034ae47389 */ /* 0x0000640000000002 */
[----:B01----:R-:W-:Y:S01]  /*a910*/  ENDCOLLECTIVE ;  /* 0x000000000000791b */ /* 0x003fe20003800000 */
.L_x_3382:
[----:B------:R-:W-:Y:S02]  /*a920*/  MOV R74, R63 ;  /* 0x0000003f004a7202 */ /* 0x000fe40000000f00 */
[----:B------:R-:W-:-:S07]  /*a930*/  MOV R62, R228 ;  /* 0x000000e4003e7202 */ /* 0x000fce0000000f00 */
[----:B------:R-:W-:Y:S05]  /*a940*/  WARPSYNC.COLLECTIVE R75, `(.L_x_3383) ;  /* 0x000000004b087348 */ /* 0x000fea0003c00000 */
[----:B------:R0:W1:Y:S02]  /*a950*/  SHFL.IDX P0, R228, R74, R3, R2 ;  /* 0x000000034ae47389 */ /* 0x0000640000000002 */
[----:B01----:R-:W-:Y:S01]  /*a960*/  ENDCOLLECTIVE ;  /* 0x000000000000791b */ /* 0x003fe20003800000 */
.L_x_3383:
[----:B------:R-:W-:Y:S01]  /*a970*/  MOV R63, R228 ;  /* 0x000000e4003f7202 */ /* 0x000fe20000000f00 */
[----:B------:R-:W-:Y:S06]  /*a980*/  BRA `(.L_x_3384) ;  /* 0xffffff9c00787947 */ /* 0x000fec000383ffff */
.L_x_3313:
        /* <DEDUP_REMOVED lines=9> */
.L_x_3385:
[----:B------:R-:W-:Y:S02]  /*aa20*/  MOV R234, R2 ;  /* 0x0000000200ea7202 */ /* 0x000fe40000000f00 */
[----:B------:R-:W-:-:S07]  /*aa30*/  MOV R74, R240 ;  /* 0x000000f0004a7202 */ /* 0x000fce0000000f00 */
[----:B------:R-:W-:Y:S05]  /*aa40*/  WARPSYNC.COLLECTIVE R75, `(.L_x_3386) ;  /* 0x000000004b087348 */ /* 0x000fea0003c00000 */
[----:B------:R0:W1:Y:S02]  /*aa50*/  SHFL.DOWN P0, R240, R234, R73, R72 ;  /* 0x08000049eaf07389 */ /* 0x0000640000000048 */
[----:B01----:R-:W-:Y:S01]  /*aa60*/  ENDCOLLECTIVE ;  /* 0x000000000000791b */ /* 0x003fe20003800000 */
.L_x_3386:
[----:B------:R-:W-:Y:S02]  /*aa70*/  MOV R234, R65 ;  /* 0x0000004100ea7202 */ /* 0x000fe40000000f00 */
[----:B------:R-:W-:-:S07]  /*aa80*/  MOV R228, R240 ;  /* 0x000000f000e47202 */ /* 0x000fce0000000f00 */
[----:B------:R-:W-:Y:S05]  /*aa90*/  WARPSYNC.COLLECTIVE R75, `(.L_x_3387) ;  /* 0x000000004b087348 */ /* 0x000fea0003c00000 */
[----:B------:R0:W1:Y:S02]  /*aaa0*/  SHFL.DOWN P0, R240, R234, R73, R72 ;  /* 0x08000049eaf07389 */ /* 0x0000640000000048 */
[----:B01----:R-:W-:Y:S01]  /*aab0*/  ENDCOLLECTIVE ;  /* 0x000000000000791b */ /* 0x003fe20003800000 */
.L_x_3387:
[----:B------:R-:W-:Y:S02]  /*aac0*/  MOV R234, R64 ;  /* 0x0000004000ea7202 */ /* 0x000fe40000000f00 */
[----:B------:R-:W-:-:S07]  /*aad0*/  MOV R229, R240 ;  /* 0x000000f000e57202 */ /* 0x000fce0000000f00 */
[----:B------:R-:W-:Y:S05]  /*aae0*/  WARPSYNC.COLLECTIVE R75, `(.L_x_3388) ;  /* 0x000000004b087348 */ /* 0x000fea0003c00000 */
[----:B------:R0:W1:Y:S02]  /*aaf0*/  SHFL.DOWN P0, R240, R234, R73, R72 ;  /* 0x08000049eaf07389 */ /* 0x0000640000000048 */
[----:B01----:R-:W-:Y:S01]  /*ab00*/  ENDCOLLECTIVE ;  /* 0x000000000000791b */ /* 0x003fe20003800000 */
.L_x_3388:
[----:B------:R-:W-:Y:S01]  /*ab10*/  MOV R230, R240 ;  /* 0x000000f000e67202 */ /* 0x000fe20000000f00 */
[----:B------:R-:W-:Y:S06]  /*ab20*/  BRA `(.L_x_3389) ;  /* 0xffffffb0006c7947 */ /* 0x000fec000383ffff */
.L_x_3316:
        /* <DEDUP_REMOVED lines=8> */
.L_x_3391:
[----:B------:R-:W-:Y:S05]  /*abb0*/  BSYNC B0 ;  /* 0x0000000000007941 */ /* 0x000fea0003800000 */
.L_x_3390:
        /* <DEDUP_REMOVED lines=8> */
.L_x_3392:
[----:B------:R-:W-:Y:S02]  /*ac40*/  MOV R234, R65 ;  /* 0x0000004100ea7202 */ /* 0x000fe40000000f00 */
[----:B------:R-:W-:-:S07]  /*ac50*/  MOV R3, R240 ;  /* 0x000000f000037202 */ /* 0x000fce0000000f00 */
[----:B------:R-:W-:Y:S05]  /*ac60*/  WARPSYNC.COLLECTIVE R75, `(.L_x_3393) ;  /* 0x000000004b087348 */ /* 0x000fea0003c00000 */
[----:B------:R0:W1:Y:S02]  /*ac70*/  SHFL.DOWN P0, R240, R234, R73, R72 ;  /* 0x08000049eaf07389 */ /* 0x0000640000000048 */
[----:B01----:R-:W-:Y:S01]  /*ac80*/  ENDCOLLECTIVE ;  /* 0x000000000000791b */ /* 0x003fe20003800000 */
.L_x_3393:
[----:B------:R-:W-:Y:S02]  /*ac90*/  MOV R234, R64 ;  /* 0x0000004000ea7202 */ /* 0x000fe40000000f00 */
[----:B------:R-:W-:-:S07]  /*aca0*/  MOV R74, R240 ;  /* 0x000000f0004a7202 */ /* 0x000fce0000000f00 */
[----:B------:R-:W-:Y:S05]  /*acb0*/  WARPSYNC.COLLECTIVE R75, `(.L_x_3394) ;  /* 0x000000004b087348 */ /* 0x000fea0003c00000 */
[----:B------:R0:W1:Y:S02]  /*acc0*/  SHFL.DOWN P0, R240, R234, R73, R72 ;  /* 0x08000049eaf07389 */ /* 0x0000640000000048 */
[----:B01----:R-:W-:Y:S01]  /*acd0*/  ENDCOLLECTIVE ;  /* 0x000000000000791b */ /* 0x003fe20003800000 */
.L_x_3394:
[----:B------:R-:W-:Y:S01]  /*ace0*/  MOV R228, R240 ;  /* 0x000000f000e47202 */ /* 0x000fe20000000f00 */
[----:B------:R-:W-:Y:S06]  /*acf0*/  BRA `(.L_x_3395) ;  /* 0xffffffb0004c7947 */ /* 0x000fec000383ffff */
.L_x_3319:
        /* <DEDUP_REMOVED lines=8> */
.L_x_3397:
[----:B------:R-:W-:Y:S05]  /*ad80*/  BSYNC B0 ;  /* 0x0000000000007941 */ /* 0x000fea0003800000 */
.L_x_3396:
        /* <DEDUP_REMOVED lines=8> */
.L_x_3398:
[----:B------:R-:W-:Y:S02]  /*ae10*/  MOV R234, R65 ;  /* 0x0000004100ea7202 */ /* 0x000fe40000000f00 */
[----:B------:R-:W-:-:S07]  /*ae20*/  MOV R3, R240 ;  /* 0x000000f000037202 */ /* 0x000fce0000000f00 */
[----:B------:R-:W-:Y:S05]  /*ae30*/  WARPSYNC.COLLECTIVE R75, `(.L_x_3399) ;  /* 0x000000004b087348 */ /* 0x000fea0003c00000 */
[----:B------:R0:W1:Y:S02]  /*ae40*/  SHFL.DOWN P0, R240, R234, R73, R72 ;  /* 0x08000049eaf07389 */ /* 0x0000640000000048 */
[----:B01----:R-:W-:Y:S01]  /*ae50*/  ENDCOLLECTIVE ;  /* 0x000000000000791b */ /* 0x003fe20003800000 */
.L_x_3399:
[----:B------:R-:W-:Y:S02]  /*ae60*/  MOV R234, R64 ;  /* 0x0000004000ea7202 */ /* 0x000fe40000000f00 */
[----:B------:R-:W-:-:S07]  /*ae70*/  MOV R74, R240 ;  /* 0x000000f0004a7202 */ /* 0x000fce0000000f00 */
[----:B------:R-:W-:Y:S05]  /*ae80*/  WARPSYNC.COLLECTIVE R75, `(.L_x_3400) ;  /* 0x000000004b087348 */ /* 0x000fea0003c00000 */
[----:B------:R0:W1:Y:S02]  /*ae90*/  SHFL.DOWN P0, R240, R234, R73, R72 ;  /* 0x08000049eaf07389 */ /* 0x0000640000000048 */
[----:B01----:R-:W-:Y:S01]  /*aea0*/  ENDCOLLECTIVE ;  /* 0x000000000000791b */ /* 0x003fe20003800000 */
.L_x_3400:
[----:B------:R-:W-:Y:S01]  /*aeb0*/  MOV R228, R240 ;  /* 0x000000f000e47202 */ /* 0x000fe20000000f00 */
[----:B------:R-:W-:Y:S06]  /*aec0*/  BRA `(.L_x_3401) ;  /* 0xffffffb0002c7947 */ /* 0x000fec000383ffff */
.L_x_3322:
        /* <DEDUP_REMOVED lines=8> */
.L_x_3403:
[----:B------:R-:W-:Y:S05]  /*af50*/  BSYNC B0 ;  /* 0x0000000000007941 */ /* 0x000fea0003800000 */
.L_x_3402:
        /* <DEDUP_REMOVED lines=8> */
.L_x_3404:
[----:B------:R-:W-:Y:S02]  /*afe0*/  MOV R234, R65 ;  /* 0x0000004100ea7202 */ /* 0x000fe40000000f00 */
[----:B------:R-:W-:-:S07]  /*aff0*/  MOV R3, R240 ;  /* 0x000000f000037202 */ /* 0x000fce0000000f00 */
[----:B------:R-:W-:Y:S05]  /*b000*/  WARPSYNC.COLLECTIVE R75, `(.L_x_3405) ;  /* 0x000000004b087348 */ /* 0x000fea0003c00000 */
[----:B------:R0:W1:Y:S02]  /*b010*/  SHFL.DOWN P0, R240, R234, R73, R72 ;  /* 0x08000049eaf07389 */ /* 0x0000640000000048 */
[----:B01----:R-:W-:Y:S01]  /*b020*/  ENDCOLLECTIVE ;  /* 0x000000000000791b */ /* 0x003fe20003800000 */
.L_x_3405:
[----:B------:R-:W-:Y:S02]  /*b030*/  MOV R234, R64 ;  /* 0x0000004000ea7202 */ /* 0x000fe40000000f00 */
[----:B------:R-:W-:-:S07]  /*b040*/  MOV R74, R240 ;  /* 0x000000f0004a7202 */ /* 0x000fce0000000f00 */
[----:B------:R-:W-:Y:S05]  /*b050*/  WARPSYNC.COLLECTIVE R75, `(.L_x_3406) ;  /* 0x000000004b087348 */ /* 0x000fea0003c00000 */
[----:B------:R0:W1:Y:S02]  /*b060*/  SHFL.DOWN P0, R240, R234, R73, R72 ;  /* 0x08000049eaf07389 */ /* 0x0000640000000048 */
[----:B01----:R-:W-:Y:S01]  /*b070*/  ENDCOLLECTIVE ;  /* 0x000000000000791b */ /* 0x003fe20003800000 */
.L_x_3406:
[----:B------:R-:W-:Y:S01]  /*b080*/  MOV R228, R240 ;  /* 0x000000f000e47202 */ /* 0x000fe20000000f00 */
[----:B------:R-:W-:Y:S06]  /*b090*/  BRA `(.L_x_3407) ;  /* 0xffffffb0000c7947 */ /* 0x000fec000383ffff */
.L_x_3325:
        /* <DEDUP_REMOVED lines=8> */
.L_x_3409:
[----:B------:R-:W-:Y:S05]  /*b120*/  BSYNC B0 ;  /* 0x0000000000007941 */ /* 0x000fea0003800000 */
.L_x_3408:
        /* <DEDUP_REMOVED lines=8> */
.L_x_3410:
[----:B------:R-:W-:Y:S02]  /*b1b0*/  MOV R234, R65 ;  /* 0x0000004100ea7202 */ /* 0x000fe40000000f00 */
[----:B------:R-:W-:-:S07]  /*b1c0*/  MOV R3, R240 ;  /* 0x000000f000037202 */ /* 0x000fce0000000f00 */
[----:B------:R-:W-:Y:S05]  /*b1d0*/  WARPSYNC.COLLECTIVE R75, `(.L_x_3411) ;  /* 0x000000004b087348 */ /* 0x000fea0003c00000 */
[----:B------:R0:W1:Y:S02]  /*b1e0*/  SHFL.DOWN P0, R240, R234, R73, R72 ;  /* 0x08000049eaf07389 */ /* 0x0000640000000048 */
[----:B01----:R-:W-:Y:S01]  /*b1f0*/  ENDCOLLECTIVE ;  /* 0x000000000000791b */ /* 0x003fe20003800000 */
.L_x_3411:
[----:B------:R-:W-:Y:S02]  /*b200*/  MOV R234, R64 ;  /* 0x0000004000ea7202 */ /* 0x000fe40000000f00 */
[----:B------:R-:W-:-:S07]  /*b210*/  MOV R74, R240 ;  /* 0x000000f0004a7202 */ /* 0x000fce0000000f00 */
[----:B------:R-:W-:Y:S05]  /*b220*/  WARPSYNC.COLLECTIVE R75, `(.L_x_3412) ;  /* 0x000000004b087348 */ /* 0x000fea0003c00000 */
[----:B------:R0:W1:Y:S02]  /*b230*/  SHFL.DOWN P0, R240, R234, R73, R72 ;  /* 0x08000049eaf07389 */ /* 0x0000640000000048 */
[----:B01----:R-:W-:Y:S01]  /*b240*/  ENDCOLLECTIVE ;  /* 0x000000000000791b */ /* 0x003fe20003800000 */
.L_x_3412:
[----:B------:R-:W-:Y:S01]  /*b250*/  MOV R228, R240 ;  /* 0x000000f000e47202 */ /* 0x000fe20000000f00 */
[----:B------:R-:W-:Y:S06]  /*b260*/  BRA `(.L_x_3413) ;  /* 0xffffffac00ec7947 */ /* 0x000fec000383ffff */
.L_x_3328:
        /* <DEDUP_REMOVED lines=8> */
.L_x_3415:
[----:B------:R-:W-:Y:S05]  /*b2f0*/  BSYNC B0 ;  /* 0x0000000000007941 */ /* 0x000fea0003800000 */
.L_x_3414:
        /* <DEDUP_REMOVED lines=10> */
.L_x_3416:
[----:B------:R-:W-:Y:S02]  /*b3a0*/  MOV R72, 0x1f ;  /* 0x0000001f00487802 */ /* 0x000fe40000000f00 */
[----:B------:R-:W-:Y:S02]  /*b3b0*/  MOV R74, R65 ;  /* 0x00000041004a7202 */ /* 0x000fe40000000f00 */
[----:B------:R-:W-:-:S07]  /*b3c0*/  MOV R239, R228 ;  /* 0x000000e400ef7202 */ /* 0x000fce0000000f00 */
[----:B------:R-:W-:Y:S05]  /*b3d0*/  WARPSYNC.COLLECTIVE R75, `(.L_x_3417) ;  /* 0x000000004b087348 */ /* 0x000fea0003c00000 */
[----:B------:R0:W1:Y:S02]  /*b3e0*/  SHFL.IDX P0, R228, R74, R3, R2 ;  /* 0x000000034ae47389 */ /* 0x0000640000000002 */
[----:B01----:R-:W-:Y:S01]  /*b3f0*/  ENDCOLLECTIVE ;  /* 0x000000000000791b */ /* 0x003fe20003800000 */
.L_x_3417:
[-C--:B------:R-:W-:Y:S01]  /*b400*/  FMUL.FTZ R231, R55, R239.reuse ;  /* 0x000000ef37e77220 */ /* 0x080fe20000410000 */
[CC--:B------:R-:W-:Y:S01]  /*b410*/  FMUL.FTZ R232, R54.reuse, R239.reuse ;  /* 0x000000ef36e87220 */ /* 0x0c0fe20000410000 */
[----:B------:R-:W-:Y:S02]  /*b420*/  FMUL.FTZ R237, R53, R239 ;  /* 0x000000ef35ed7220 */ /* 0x000fe40000410000 */
[-C--:B------:R-:W-:Y:S01]  /*b430*/  FFMA.FTZ R231, R54, R233.reuse, -R231 ;  /* 0x000000e936e77223 */ /* 0x080fe200000108e7 */
[----:B------:R-:W-:Y:S01]  /*b440*/  FFMA.FTZ R232, R55, R233, R232 ;  /* 0x000000e937e87223 */ /* 0x000fe200000100e8 */
[----:B------:R-:W-:Y:S02]  /*b450*/  MOV R74, R64 ;  /* 0x00000040004a7202 */ /* 0x000fe40000000f00 */
[----:B------:R-:W-:-:S07]  /*b460*/  MOV R230, R228 ;  /* 0x000000e400e67202 */ /* 0x000fce0000000f00 */
[----:B------:R-:W-:Y:S05]  /*b470*/  WARPSYNC.COLLECTIVE R75, `(.L_x_3418) ;  /* 0x000000004b087348 */ /* 0x000fea0003c00000 */
[----:B------:R0:W1:Y:S02]  /*b480*/  SHFL.IDX P0, R228, R74, R3, R2 ;  /* 0x000000034ae47389 */ /* 0x0000640000000002 */
[----:B01----:R-:W-:Y:S01]  /*b490*/  ENDCOLLECTIVE ;  /* 0x000000000000791b */ /* 0x003fe20003800000 */
.L_x_3418:
[----:B------:R-:W-:Y:S05]  /*b4a0*/  WARPSYNC.COLLECTIVE R75, `(.L_x_3419) ;  /* 0x000000004b087348 */ /* 0x000fea0003c00000 */
[----:B------:R0:W1:Y:S02]  /*b4b0*/  SHFL.DOWN P0, R240, R234, R73, R72 ;  /* 0x08000049eaf07389 */ /* 0x0000640000000048 */
[----:B01----:R-:W-:Y:S01]  /*b4c0*/  ENDCOLLECTIVE ;  /* 0x000000000000791b */ /* 0x003fe20003800000 */
.L_x_3419:
[----:B------:R-:W-:Y:S02]  /*b4d0*/  MOV R74, R52 ;  /* 0x00000034004a7202 */ /* 0x000fe40000000f00 */
[----:B------:R-:W-:Y:S02]  /*b4e0*/  MOV R234, R67 ;  /* 0x0000004300ea7202 */ /* 0x000fe40000000f00 */
[----:B------:R-:W-:Y:S02]  /*b4f0*/  MOV R229, R228 ;  /* 0x000000e400e57202 */ /* 0x000fe40000000f00 */
[----:B------:R-:W-:-:S07]  /*b500*/  MOV R235, R240 ;  /* 0x000000f000eb7202 */ /* 0x000fce0000000f00 */
[----:B------:R-:W-:Y:S05]  /*b510*/  WARPSYNC.COLLECTIVE R75, `(.L_x_3420) ;  /* 0x000000004b087348 */ /* 0x000fea0003c00000 */
[----:B------:R0:W1:Y:S02]  /*b520*/  SHFL.DOWN P0, R240, R234, R73, R72 ;  /* 0x08000049eaf07389 */ /* 0x0000640000000048 */
[----:B01----:R-:W-:Y:S01]  /*b530*/  ENDCOLLECTIVE ;  /* 0x000000000000791b */ /* 0x003fe20003800000 */
.L_x_3420:
[----:B------:R-:W-:Y:S02]  /*b540*/  MOV R234, R65 ;  /* 0x0000004100ea7202 */ /* 0x000fe40000000f00 */
[----:B------:R-:W-:-:S07]  /*b550*/  MOV R238, R240 ;  /* 0x000000f000ee7202 */ /* 0x000fce0000000f00 */
[----:B------:R-:W-:Y:S05]  /*b560*/  WARPSYNC.COLLECTIVE R75, `(.L_x_3421) ;  /* 0x000000004b087348 */ /* 0x000fea0003c00000 */
[----:B------:R0:W1:Y:S02]  /*b570*/  SHFL.DOWN P0, R240, R234, R73, R72 ;  /* 0x08000049eaf07389 */ /* 0x0000640000000048 */
[----:B01----:R-:W-:Y:S01]  /*b580*/  ENDCOLLECTIVE ;  /* 0x000000000000791b */ /* 0x003fe20003800000 */
.L_x_3421:
[----:B------:R-:W-:Y:S02]  /*b590*/  MOV R234, R64 ;  /* 0x0000004000ea7202 */ /* 0x000fe40000000f00 */
[----:B------:R-:W-:-:S07]  /*b5a0*/  MOV R236, R240 ;  /* 0x000000f000ec7202 */ /* 0x000fce0000000f00 */
[----:B------:R-:W-:Y:S05]  /*b5b0*/  WARPSYNC.COLLECTIVE R75, `(.L_x_3422) ;  /* 0x000000004b087348 */ /* 0x000fea0003c00000 */
[----:B------:R0:W1:Y:S02]  /*b5c0*/  SHFL.DOWN P0, R240, R234, R73, R72 ;  /* 0x08000049eaf07389 */ /* 0x0000640000000048 */
[----:B01----:R-:W-:Y:S01]  /*b5d0*/  ENDCOLLECTIVE ;  /* 0x000000000000791b */ /* 0x003fe20003800000 */
.L_x_3422:
[----:B------:R-:W-:Y:S05]  /*b5e0*/  WARPSYNC.COLLECTIVE R75, `(.L_x_3423) ;  /* 0x000000004b087348 */ /* 0x000fea0003c00000 */
[----:B------:R0:W1:Y:S02]  /*b5f0*/  SHFL.IDX P0, R228, R74, R3, R2 ;  /* 0x000000034ae47389 */ /* 0x0000640000000002 */
[----:B01----:R-:W-:Y:S01]  /*b600*/  ENDCOLLECTIVE ;  /* 0x000000000000791b */ /* 0x003fe20003800000 */
.L_x_3423:
[----:B------:R-:W-:Y:S02]  /*b610*/  MOV R74, R53 ;  /* 0x00000035004a7202 */ /* 0x000fe40000000f00 */
[----:B------:R-:W-:-:S07]  /*b620*/  MOV R241, R228 ;  /* 0x000000e400f17202 */ /* 0x000fce0000000f00 */
[----:B------:R-:W-:Y:S05]  /*b630*/  WARPSYNC.COLLECTIVE R75, `(.L_x_3424) ;  /* 0x000000004b087348 */ /* 0x000fea0003c00000 */
[----:B------:R0:W1:Y:S02]  /*b640*/  SHFL.IDX P0, R228, R74, R3, R2 ;  /* 0x000000034ae47389 */ /* 0x0000640000000002 */
[----:B01----:R-:W-:Y:S01]  /*b650*/  ENDCOLLECTIVE ;  /* 0x000000000000791b */ /* 0x003fe20003800000 */
.L_x_3424:
[----:B------:R-:W-:Y:S02]  /*b660*/  MOV R74, R54 ;  /* 0x00000036004a7202 */ /* 0x000fe40000000f00 */
[----:B------:R-:W-:-:S07]  /*b670*/  MOV R72, R228 ;  /* 0x000000e400487202 */ /* 0x000fce0000000f00 */
[----:B------:R-:W-:Y:S05]  /*b680*/  WARPSYNC.COLLECTIVE R75, `(.L_x_3425) ;  /* 0x000000004b087348 */ /* 0x000fea0003c00000 */
[----:B------:R0:W1:Y:S02]  /*b690*/  SHFL.IDX P0, R228, R74, R3, R2 ;  /* 0x000000034ae47389 */ /* 0x0000640000000002 */
[----:B01----:R-:W-:Y:S01]  /*b6a0*/  ENDCOLLECTIVE ;  /* 0x000000000000791b */ /* 0x003fe20003800000 */
.L_x_3425:
[----:B------:R-:W-:Y:S02]  /*b6b0*/  MOV R74, R55 ;  /* 0x00000037004a7202 */ /* 0x000fe40000000f00 */
[----:B------:R-:W-:-:S07]  /*b6c0*/  MOV R73, R228 ;  /* 0x000000e400497202 */ /* 0x000fce0000000f00 */
[----:B------:R-:W-:Y:S05]  /*b6d0*/  WARPSYNC.COLLECTIVE R75, `(.L_x_3426) ;  /* 0x000000004b087348 */ /* 0x000fea0003c00000 */
[----:B------:R0:W1:Y:S02]  /*b6e0*/  SHFL.IDX P0, R228, R74, R3, R2 ;  /* 0x000000034ae47389 */ /* 0x0000640000000002 */
[----:B01----:R-:W-:Y:S01]  /*b6f0*/  ENDCOLLECTIVE ;  /* 0x000000000000791b */ /* 0x003fe20003800000 */
.L_x_3426:
[----:B------:R-:W-:Y:S01]  /*b700*/  MOV R234, R228 ;  /* 0x000000e400ea7202 */ /* 0x000fe20000000f00 */
[----:B------:R-:W-:Y:S01]  /*b710*/  FMUL.FTZ R228, R52, R239 ;  /* 0x000000ef34e47220 */ /* 0x000fe20000410000 */
[----:B------:R-:W-:Y:S06]  /*b720*/  BRA `(.L_x_3427) ;  /* 0xffffffac00487947 */ /* 0x000fec000383ffff */
.L_x_3428:
        /* <DEDUP_REMOVED lines=13> */
.L_x_18918:


//--------------------- .text._Z25selective_scan_bwd_kernelI32Selective_Scan_bwd_kernel_traitsILi128ELi16ELb1ELb0ELb0ELb1ELb0EfN3c107complexIfEEEEv12SSMParamsBwd --------------------------
	.section	.text._Z25selective_scan_bwd_kernelI32Selective_Scan_bwd_kernel_traitsILi128ELi16ELb1ELb0ELb0ELb1ELb0EfN3c107complexIfEEEEv12SSMParamsBwd,"ax",@progbits
	.align	128
        .global         _Z25selective_scan_bwd_kernelI32Selective_Scan_bwd_kernel_traitsILi128ELi16ELb1ELb0ELb0ELb1ELb0EfN3c107complexIfEEEEv12SSMParamsBwd
        .type           _Z25selective_scan_bwd_kernelI32Selective_Scan_bwd_kernel_traitsILi128ELi16ELb1ELb0ELb0ELb1ELb0EfN3c107complexIfEEEEv12SSMParamsBwd,@function
        .size           _Z25selective_scan_bwd_kernelI32Selective_Scan_bwd_kernel_traitsILi128ELi16ELb1ELb0ELb0ELb1ELb0EfN3c107complexIfEEEEv12SSMParamsBwd,(.L_x_18919 - _Z25selective_scan_bwd_kernelI32Selective_Scan_bwd_kernel_traitsILi128ELi16ELb1ELb0ELb0ELb1ELb0EfN3c107complexIfEEEEv12SSMParamsBwd)
        .other          _Z25selective_scan_bwd_kernelI32Selective_Scan_bwd_kernel_traitsILi128ELi16ELb1ELb0ELb0ELb1ELb0EfN3c107complexIfEEEEv12SSMParamsBwd,@"STO_CUDA_ENTRY STV_DEFAULT"
_Z25selective_scan_bwd_kernelI32Selective_Scan_bwd_kernel_traitsILi128ELi16ELb1ELb0ELb0ELb1ELb0EfN3c107complexIfEEEEv12SSMParamsBwd:
.text._Z25selective_scan_bwd_kernelI32Selective_Scan_bwd_kernel_traitsILi128ELi16ELb1ELb0ELb0ELb1ELb0EfN3c107complexIfEEEEv12SSMParamsBwd:
[----:B------:R-:W-:Y:S08]  /*0000*/  LDC R1, c[0x0][0x28] ;  /* 0x00000a00ff017b82 */ /* 0x000ff00000000800 */
[----:B------:R-:W0:Y:S01]  /*0010*/  LDC.64 R2, c[0x0][0x2e8] ;  /* 0x0000ba00ff027b82 */ /* 0x000e220000000a00 */
[----:B------:R-:W1:Y:S01]  /*0020*/  S2R R135, SR_CTAID.Y ;  /* 0x0000000000877919 */ /* 0x000e620000002600 */
[----:B------:R-:W-:Y:S01]  /*0030*/  ULDC.64 UR12, c[0x0][0x208] ;  /* 0x00008200000c7ab9 */ /* 0x000fe20000000a00 */
[----:B------:R-:W-:Y:S01]  /*0040*/  ULDC.64 UR8, c[0x0][0x280] ;  /* 0x0000a00000087ab9 */ /* 0x000fe20000000a00 */
[----:B------:R-:W-:-:S04]  /*0050*/  ULDC.64 UR10, c[0x0][0x290] ;  /* 0x0000a400000a7ab9 */ /* 0x000fc80000000a00 */
[----:B------:R-:W2:Y:S08]  /*0060*/  LDC.64 R4, c[0x0][0x300] ;  /* 0x0000c000ff047b82 */ /* 0x000eb00000000a00 */
[----:B------:R-:W3:Y:S01]  /*0070*/  S2UR UR14, SR_CTAID.X ;  /* 0x00000000000e79c3 */ /* 0x000ee20000002500 */
[----:B0-----:R-:W-:-:S07]  /*0080*/  ISETP.NE.U32.AND P0, PT, R2, RZ, PT ;  /* 0x000000ff0200720c */ /* 0x001fce0003f05070 */
[----:B------:R-:W0:Y:S01]  /*0090*/  LDC.64 R10, c[0x0][0x288] ;  /* 0x0000a200ff0a7b82 */ /* 0x000e220000000a00 */
[----:B------:R-:W-:Y:S02]  /*00a0*/  ISETP.NE.AND.EX P0, PT, R3, RZ, PT, P0 ;  /* 0x000000ff0300720c */ /* 0x000fe40003f05300 */
[----:B--2---:R-:W-:-:S05]  /*00b0*/  ISETP.NE.U32.AND P1, PT, R4, RZ, PT ;  /* 0x000000ff0400720c */ /* 0x004fca0003f25070 */
[----:B------:R-:W2:Y:S01]  /*00c0*/  LDC.64 R8, c[0x0][0x310] ;  /* 0x0000c400ff087b82 */ /* 0x000ea20000000a00 */
[----:B-1----:R-:W-:Y:S02]  /*00d0*/  SHF.R.S32.HI R128, RZ, 0x1f, R135 ;  /* 0x0000001fff807819 */ /* 0x002fe40000011487 */
[----:B------:R-:W-:-:S03]  /*00e0*/  ISETP.NE.AND.EX P1, PT, R5, RZ, PT, P1 ;  /* 0x000000ff0500720c */ /* 0x000fc60003f25310 */
[C---:B------:R-:W-:Y:S02]  /*00f0*/  @P0 LEA R2, P2, R135.reuse, R2, 0x2 ;  /* 0x0000000287020211 */ /* 0x040fe400078410ff */
[----:B------:R-:W1:Y:S02]  /*0100*/  LDC R23, c[0x0][0x224] ;  /* 0x00008900ff177b82 */ /* 0x000e640000000800 */
[----:B------:R-:W-:-:S06]  /*0110*/  @P0 LEA.HI.X R3, R135, R3, R128, 0x2, P2 ;  /* 0x0000000387030211 */ /* 0x000fcc00010f1480 */
[C---:B------:R-:W-:Y:S01]  /*0120*/  @P1 LEA R4, P3, R135.reuse, R4, 0x2 ;  /* 0x0000000487041211 */ /* 0x040fe200078610ff */
[----:B------:R0:W4:Y:S01]  /*0130*/  @P0 LDG.E R0, desc[UR12][R2.64] ;  /* 0x0000000c02000981 */ /* 0x000122000c1e1900 */
[----:B------:R-:W5:Y:S02]  /*0140*/  LDC.64 R14, c[0x0][0x298] ;  /* 0x0000a600ff0e7b82 */ /* 0x000f640000000a00 */
[----:B------:R-:W-:-:S05]  /*0150*/  @P1 LEA.HI.X R5, R135, R5, R128, 0x2, P3 ;  /* 0x0000000587051211 */ /* 0x000fca00018f1480 */
[----:B------:R5:W4:Y:S01]  /*0160*/  @P1 LDG.E R6, desc[UR12][R4.64] ;  /* 0x0000000c04061981 */ /* 0x000b22000c1e1900 */
[----:B---3--:R-:W-:Y:S01]  /*0170*/  USHF.R.S32.HI UR15, URZ, 0x1f, UR14 ;  /* 0x0000001f3f0f7899 */ /* 0x008fe2000801140e */
[----:B------:R-:W3:Y:S03]  /*0180*/  LDC.64 R16, c[0x0][0x330] ;  /* 0x0000cc00ff107b82 */ /* 0x000ee60000000a00 */
[----:B------:R-:W-:Y:S02]  /*0190*/  UIMAD UR6, UR15, UR8, URZ ;  /* 0x000000080f0672a4 */ /* 0x000fe4000f8e023f */
[----:B------:R-:W-:Y:S02]  /*01a0*/  UIMAD.WIDE.U32 UR4, UR14, UR8, URZ ;  /* 0x000000080e0472a5 */ /* 0x000fe4000f8e003f */
[----:B------:R-:W-:Y:S01]  /*01b0*/  UIMAD UR8, UR14, UR9, UR6 ;  /* 0x000000090e0872a4 */ /* 0x000fe2000f8e0206 */
[----:B0-----:R-:W-:Y:S01]  /*01c0*/  IMAD R2, R128, R10, RZ ;  /* 0x0000000a80027224 */ /* 0x001fe200078e02ff */
[----:B--2---:R-:W-:Y:S01]  /*01d0*/  ISETP.NE.U32.AND P2, PT, R8, RZ, PT ;  /* 0x000000ff0800720c */ /* 0x004fe20003f45070 */
[----:B------:R-:W0:Y:S01]  /*01e0*/  LDC.64 R18, c[0x0][0x3d8] ;  /* 0x0000f600ff127b82 */ /* 0x000e220000000a00 */
[----:B------:R-:W-:-:S02]  /*01f0*/  UIADD3 UR5, UR5, UR8, URZ ;  /* 0x0000000805057290 */ /* 0x000fc4000fffe03f */
[----:B------:R-:W-:Y:S01]  /*0200*/  UIMAD UR9, UR15, UR10, URZ ;  /* 0x0000000a0f0972a4 */ /* 0x000fe2000f8e023f */
[----:B------:R-:W-:Y:S01]  /*0210*/  IMAD R11, R135, R11, R2 ;  /* 0x0000000b870b7224 */ /* 0x000fe200078e0202 */
[----:B------:R-:W-:Y:S01]  /*0220*/  ISETP.NE.AND.EX P2, PT, R9, RZ, PT, P2 ;  /* 0x000000ff0900720c */ /* 0x000fe20003f45320 */
[----:B------:R-:W-:Y:S01]  /*0230*/  UIMAD.WIDE.U32 UR6, UR14, UR10, URZ ;  /* 0x0000000a0e0672a5 */ /* 0x000fe2000f8e003f */
[----:B------:R-:W-:Y:S01]  /*0240*/  IMAD.WIDE.U32 R2, R135, R10, UR4 ;  /* 0x0000000487027e25 */ /* 0x000fe2000f8e000a */
[----:B------:R-:W2:Y:S01]  /*0250*/  LDC.64 R20, c[0x0][0x3f8] ;  /* 0x0000fe00ff147b82 */ /* 0x000ea20000000a00 */
[----:B------:R-:W-:Y:S01]  /*0260*/  UIMAD UR9, UR14, UR11, UR9 ;  /* 0x0000000b0e0972a4 */ /* 0x000fe2000f8e0209 */
[----:B-1----:R-:W-:Y:S02]  /*0270*/  LEA R7, R23, 0xfffff800, 0xb ;  /* 0xfffff80017077811 */ /* 0x002fe400078e58ff */
[----:B------:R-:W-:Y:S01]  /*0280*/  ULDC.64 UR10, c[0x0][0x328] ;  /* 0x0000ca00000a7ab9 */ /* 0x000fe20000000a00 */
[----:B------:R-:W-:Y:S01]  /*0290*/  UIADD3 UR7, UR7, UR9, URZ ;  /* 0x0000000907077290 */ /* 0x000fe2000fffe03f */
[----:B------:R-:W-:Y:S01]  /*02a0*/  IADD3 R10, P3, R7, R2, RZ ;  /* 0x00000002070a7210 */ /* 0x000fe20007f7e0ff */
[----:B------:R-:W-:Y:S01]  /*02b0*/  UIMAD UR8, UR15, UR10, URZ ;  /* 0x0000000a0f0872a4 */ /* 0x000fe2000f8e023f */
[----:B------:R-:W-:Y:S01]  /*02c0*/  SHF.R.S32.HI R9, RZ, 0x1f, R7 ;  /* 0x0000001fff097819 */ /* 0x000fe20000011407 */
[C---:B-----5:R-:W-:Y:S01]  /*02d0*/  IMAD R2, R128.reuse, R14, RZ ;  /* 0x0000000e80027224 */ /* 0x060fe200078e02ff */
[----:B------:R-:W-:Y:S01]  /*02e0*/  UIMAD.WIDE.U32 UR4, UR14, UR10, URZ ;  /* 0x0000000a0e0472a5 */ /* 0x000fe2000f8e003f */
[----:B---3--:R-:W-:Y:S01]  /*02f0*/  IMAD R4, R128, R16, RZ ;  /* 0x0000001080047224 */ /* 0x008fe200078e02ff */
[----:B------:R-:W-:Y:S01]  /*0300*/  UIMAD UR8, UR14, UR11, UR8 ;  /* 0x0000000b0e0872a4 */ /* 0x000fe2000f8e0208 */
[----:B------:R-:W-:Y:S01]  /*0310*/  IADD3.X R11, R9, R3, R11, P3, !PT ;  /* 0x00000003090b7210 */ /* 0x000fe20001ffe40b */
[C---:B------:R-:W-:Y:S01]  /*0320*/  IMAD R12, R135.reuse, R15, R2 ;  /* 0x0000000f870c7224 */ /* 0x040fe200078e0202 */
[----:B------:R-:W1:Y:S01]  /*0330*/  LDC.64 R24, c[0x0][0x2f8] ;  /* 0x0000be00ff187b82 */ /* 0x000e620000000a00 */
[----:B------:R-:W-:Y:S01]  /*0340*/  IMAD.WIDE.U32 R2, R135, R14, UR6 ;  /* 0x0000000687027e25 */ /* 0x000fe2000f8e000e */
[----:B------:R-:W-:-:S06]  /*0350*/  UIADD3 UR5, UR5, UR8, URZ ;  /* 0x0000000805057290 */ /* 0x000fcc000fffe03f */
[----:B------:R-:W3:Y:S01]  /*0360*/  @P2 LDC R14, c[0x0][0x214] ;  /* 0x00008500ff0e2b82 */ /* 0x000ee20000000800 */
[C---:B------:R-:W-:Y:S02]  /*0370*/  IMAD R13, R135.reuse, R17, R4 ;  /* 0x00000011870d7224 */ /* 0x040fe400078e0204 */
[----:B------:R-:W-:Y:S01]  /*0380*/  IMAD.WIDE.U32 R4, R135, R16, UR4 ;  /* 0x0000000487047e25 */ /* 0x000fe2000f8e0010 */
[----:B0-----:R-:W-:-:S04]  /*0390*/  ISETP.NE.U32.AND P3, PT, R18, RZ, PT ;  /* 0x000000ff1200720c */ /* 0x001fc80003f65070 */
[----:B------:R-:W0:Y:S01]  /*03a0*/  @P2 LDC R15, c[0x0][0x21c] ;  /* 0x00008700ff0f2b82 */ /* 0x000e220000000800 */
[----:B--2---:R-:W-:-:S07]  /*03b0*/  ISETP.NE.U32.AND P4, PT, R20, RZ, PT ;  /* 0x000000ff1400720c */ /* 0x004fce0003f85070 */
[----:B------:R-:W2:Y:S01]  /*03c0*/  LDC.64 R16, c[0x0][0x2f0] ;  /* 0x0000bc00ff107b82 */ /* 0x000ea20000000a00 */
[----:B------:R-:W-:-:S07]  /*03d0*/  ISETP.NE.AND.EX P3, PT, R19, RZ, PT, P3 ;  /* 0x000000ff1300720c */ /* 0x000fce0003f65330 */
[----:B------:R-:W5:Y:S01]  /*03e0*/  LDC.64 R26, c[0x0][0x3b8] ;  /* 0x0000ee00ff1a7b82 */ /* 0x000f620000000a00 */
[----:B------:R-:W-:-:S07]  /*03f0*/  ISETP.NE.AND.EX P4, PT, R21, RZ, PT, P4 ;  /* 0x000000ff1500720c */ /* 0x000fce0003f85340 */
[----:B------:R-:W1:Y:S01]  /*0400*/  @P2 LDC.64 R240, c[0x0][0x310] ;  /* 0x0000c400fff02b82 */ /* 0x000e620000000a00 */
[----:B------:R-:W-:Y:S01]  /*0410*/  UMOV UR4, URZ ;  /* 0x0000003f00047c82 */ /* 0x000fe20008000000 */
[C---:B------:R-:W-:Y:S02]  /*0420*/  IADD3 R8, P5, R7.reuse, R2, RZ ;  /* 0x0000000207087210 */ /* 0x040fe40007fbe0ff */
[----:B------:R-:W-:Y:S02]  /*0430*/  CS2R R200, SRZ ;  /* 0x0000000000c87805 */ /* 0x000fe4000001ff00 */
[----:B------:R-:W-:Y:S02]  /*0440*/  IADD3 R2, P6, R7, R4, RZ ;  /* 0x0000000407027210 */ /* 0x000fe40007fde0ff */
[----:B------:R-:W-:Y:S01]  /*0450*/  CS2R R198, SRZ ;  /* 0x0000000000c67805 */ /* 0x000fe2000001ff00 */
[----:B------:R-:W-:Y:S01]  /*0460*/  UMOV UR5, URZ ;  /* 0x0000003f00057c82 */ /* 0x000fe20008000000 */
[----:B------:R-:W-:-:S02]  /*0470*/  IADD3.X R7, R9, R3, R12, P5, !PT ;  /* 0x0000000309077210 */ /* 0x000fc40002ffe40c */
[----:B------:R-:W-:Y:S02]  /*0480*/  @P4 LEA R198, P5, R135, R20, 0x2 ;  /* 0x0000001487c64211 */ /* 0x000fe400078a10ff */
[----:B------:R-:W-:Y:S02]  /*0490*/  IADD3.X R4, R9, R5, R13, P6, !PT ;  /* 0x0000000509047210 */ /* 0x000fe400037fe40d */
[----:B------:R-:W-:Y:S01]  /*04a0*/  @P4 LEA.HI.X R199, R135, R21, R128, 0x2, P5 ;  /* 0x0000001587c74211 */ /* 0x000fe200028f1480 */
[----:B------:R-:W-:Y:S01]  /*04b0*/  HFMA2.MMA R133, -RZ, RZ, 0, 0 ;  /* 0x00000000ff857435 */ /* 0x000fe200000001ff */
[----:B------:R-:W-:Y:S02]  /*04c0*/  MOV R131, RZ ;  /* 0x000000ff00837202 */ /* 0x000fe40000000f00 */
[----:B----4-:R-:W-:Y:S02]  /*04d0*/  @P0 R2UR UR4, R0 ;  /* 0x00000000000402ca */ /* 0x010fe400000e0000 */
[----:B------:R-:W-:Y:S01]  /*04e0*/  ISETP.GE.AND P0, PT, R23, 0x1, PT ;  /* 0x000000011700780c */ /* 0x000fe20003f06270 */
[----:B---3--:R-:W-:-:S04]  /*04f0*/  @P2 IMAD R0, R14, UR14, R135 ;  /* 0x0000000e0e002c24 */ /* 0x008fc8000f8e0287 */
[----:B------:R-:W-:Y:S01]  /*0500*/  @P2 IMAD R0, R0, R23, RZ ;  /* 0x0000001700002224 */ /* 0x000fe200078e02ff */
[----:B------:R-:W-:Y:S02]  /*0510*/  @P1 R2UR UR5, R6 ;  /* 0x00000000060512ca */ /* 0x000fe400000e0000 */
[C---:B------:R-:W-:Y:S01]  /*0520*/  @P3 LEA R200, P1, R135.reuse, R18, 0x2 ;  /* 0x0000001287c83211 */ /* 0x040fe200078210ff */
[----:B0-----:R-:W-:Y:S01]  /*0530*/  @P2 IMAD R3, R0, R15, RZ ;  /* 0x0000000f00032224 */ /* 0x001fe200078e02ff */
[----:B-----5:R-:W-:Y:S02]  /*0540*/  LEA R0, P4, R2, R26, 0x2 ;  /* 0x0000001a02007211 */ /* 0x020fe400078810ff */
[----:B------:R-:W-:Y:S02]  /*0550*/  @P3 LEA.HI.X R201, R135, R19, R128, 0x2, P1 ;  /* 0x0000001387c93211 */ /* 0x000fe400008f1480 */
[----:B--2---:R-:W-:Y:S02]  /*0560*/  LEA R6, P1, R10, R16, 0x2 ;  /* 0x000000100a067211 */ /* 0x004fe400078210ff */
[----:B-1----:R-:W-:Y:S01]  /*0570*/  LEA R5, P3, R8, R24, 0x2 ;  /* 0x0000001808057211 */ /* 0x002fe200078610ff */
[----:B------:R-:W-:Y:S01]  /*0580*/  @P2 IMAD.WIDE R240, R3, 0x10, R240 ;  /* 0x0000001003f02825 */ /* 0x000fe200078e02f0 */
[----:B------:R-:W-:-:S02]  /*0590*/  LEA.HI.X R9, R10, R17, R11, 0x2, P1 ;  /* 0x000000110a097211 */ /* 0x000fc400008f140b */
[----:B------:R-:W-:Y:S02]  /*05a0*/  @!P2 CS2R R240, SRZ ;  /* 0x0000000000f0a805 */ /* 0x000fe4000001ff00 */
[----:B------:R-:W-:Y:S02]  /*05b0*/  LEA.HI.X R3, R8, R25, R7, 0x2, P3 ;  /* 0x0000001908037211 */ /* 0x000fe400018f1407 */
[----:B------:R-:W-:Y:S01]  /*05c0*/  LEA.HI.X R2, R2, R27, R4, 0x2, P4 ;  /* 0x0000001b02027211 */ /* 0x000fe200020f1404 */
        /* <DEDUP_REMOVED lines=14> */
[----:B------:R-:W-:Y:S02]  /*06b0*/  ULDC UR7, c[0x0][0x224] ;  /* 0x0000890000077ab9 */ /* 0x000fe40000000800 */
[----:B------:R-:W-:Y:S02]  /*06c0*/  MOV R125, UR7 ;  /* 0x00000007007d7c02 */ /* 0x000fe40008000f00 */
[----:B0-----:R-:W-:Y:S02]  /*06d0*/  SHF.R.S32.HI R3, RZ, 0x1f, R126 ;  /* 0x0000001fff037819 */ /* 0x001fe4000001147e */
[----:B------:R-:W-:Y:S02]  /*06e0*/  SHF.L.U32 R124, R126, 0x2, RZ ;  /* 0x000000027e7c7819 */ /* 0x000fe400000006ff */
[----:B------:R-:W-:Y:S02]  /*06f0*/  LEA.HI R3, R3, R126, RZ, 0x5 ;  /* 0x0000007e03037211 */ /* 0x000fe400078f28ff */
[----:B------:R-:W-:-:S02]  /*0700*/  MOV R127, UR6 ;  /* 0x00000006007f7c02 */ /* 0x000fc40008000f00 */
[----:B------:R-:W-:Y:S02]  /*0710*/  SHF.R.S32.HI R0, RZ, 0x5, R3 ;  /* 0x00000005ff007819 */ /* 0x000fe40000011403 */
[----:B------:R-:W-:Y:S02]  /*0720*/  LOP3.LUT R124, R124, 0xffffff80, RZ, 0xc0, !PT ;  /* 0xffffff807c7c7812 */ /* 0x000fe400078ec0ff */
[----:B--2---:R-:W-:-:S07]  /*0730*/  LEA R123, R0, R127, 0x4 ;  /* 0x0000007f007b7211 */ /* 0x004fce00078e20ff */
.L_x_3494:
[----:B------:R-:W-:Y:S01]  /*0740*/  BAR.SYNC.DEFER_BLOCKING 0x0 ;  /* 0x0000000000007b1d */ /* 0x000fe20000010000 */
[----:B0-----:R-:W-:Y:S02]  /*0750*/  MOV R2, UR28 ;  /* 0x0000001c00027c02 */ /* 0x001fe40008000f00 */
[----:B------:R-:W-:Y:S02]  /*0760*/  MOV R3, UR29 ;  /* 0x0000001d00037c02 */ /* 0x000fe40008000f00 */
[C---:B------:R-:W-:Y:S02]  /*0770*/  LOP3.LUT R7, R124.reuse, 0x1f, R126, 0xf8, !PT ;  /* 0x0000001f7c077812 */ /* 0x040fe400078ef87e */
[----:B------:R-:W-:Y:S01]  /*0780*/  IADD3 R0, R124, R129, RZ ;  /* 0x000000817c007210 */ /* 0x000fe20007ffe0ff */
[----:B------:R-:W-:Y:S01]  /*0790*/  HFMA2.MMA R4, -RZ, RZ, 0, 9.5367431640625e-07 ;  /* 0x00000010ff047435 */ /* 0x000fe200000001ff */
[----:B------:R-:W-:Y:S01]  /*07a0*/  UMOV UR6, UR8 ;  /* 0x0000000800067c82 */ /* 0x000fe20008000000 */
[----:B------:R-:W-:Y:S01]  /*07b0*/  IMAD.WIDE R2, R7, 0x10, R2 ;  /* 0x0000001007027825 */ /* 0x000fe200078e0202 */
[----:B------:R-:W-:Y:S01]  /*07c0*/  UMOV UR7, UR9 ;  /* 0x0000000900077c82 */ /* 0x000fe20008000000 */
[----:B------:R-:W0:Y:S03]  /*07d0*/  LDC R33, c[0x0][0x21c] ;  /* 0x00008700ff217b82 */ /* 0x000e260000000800 */
[----:B------:R-:W2:Y:S04]  /*07e0*/  LDG.E.128 R8, desc[UR12][R2.64] ;  /* 0x0000000c02087981 */ /* 0x000ea8000c1e1d00 */
[----:B------:R-:W3:Y:S04]  /*07f0*/  LDG.E.128 R12, desc[UR12][R2.64+0x200] ;  /* 0x0002000c020c7981 */ /* 0x000ee8000c1e1d00 */
[----:B------:R-:W4:Y:S04]  /*0800*/  LDG.E.128 R16, desc[UR12][R2.64+0x400] ;  /* 0x0004000c02107981 */ /* 0x000f28000c1e1d00 */
[----:B------:R-:W5:Y:S01]  /*0810*/  LDG.E.128 R20, desc[UR12][R2.64+0x600] ;  /* 0x0006000c02147981 */ /* 0x000f62000c1e1d00 */
[----:B------:R-:W-:Y:S01]  /*0820*/  LEA R32, R0, R127, 0x4 ;  /* 0x0000007f00207211 */ /* 0x000fe200078e20ff */
[----:B------:R-:W-:-:S02]  /*0830*/  IMAD R0, R129, 0x3, R0 ;  /* 0x0000000381007824 */ /* 0x000fc400078e0200 */
[----:B------:R-:W-:-:S03]  /*0840*/  IMAD.WIDE R4, R7, R4, UR6 ;  /* 0x0000000607047e25 */ /* 0x000fc6000f8e0204 */
[----:B------:R-:W-:Y:S01]  /*0850*/  LEA R0, R0, R127, 0x4 ;  /* 0x0000007f00007211 */ /* 0x000fe200078e20ff */
[----:B--2---:R1:W-:Y:S04]  /*0860*/  STS.128 [R32], R8 ;  /* 0x0000000820007388 */ /* 0x0043e80000000c00 */
        /* <DEDUP_REMOVED lines=9> */
[----:B-1----:R-:W4:Y:S04]  /*0900*/  LDG.E.128 R8, desc[UR12][R4.64] ;  /* 0x0000000c04087981 */ /* 0x002f28000c1e1d00 */
[----:B--2---:R-:W2:Y:S04]  /*0910*/  LDG.E.128 R12, desc[UR12][R4.64+0x200] ;  /* 0x0002000c040c7981 */ /* 0x004ea8000c1e1d00 */
[----:B---3--:R-:W3:Y:S04]  /*0920*/  LDG.E.128 R16, desc[UR12][R4.64+0x400] ;  /* 0x0004000c04107981 */ /* 0x008ee8000c1e1d00 */
[----:B------:R-:W5:Y:S01]  /*0930*/  LDG.E.128 R36, desc[UR12][R4.64+0x600] ;  /* 0x0006000c04247981 */ /* 0x000f62000c1e1d00 */
[----:B------:R-:W-:-:S02]  /*0940*/  MOV R2, UR26 ;  /* 0x0000001a00027c02 */ /* 0x000fc40008000f00 */
[----:B------:R-:W-:-:S03]  /*0950*/  MOV R3, UR27 ;  /* 0x0000001b00037c02 */ /* 0x000fc60008000f00 */
[----:B------:R-:W-:Y:S01]  /*0960*/  IMAD.WIDE R2, R7, 0x10, R2 ;  /* 0x0000001007027825 */ /* 0x000fe200078e0202 */
[----:B----4-:R-:W-:Y:S04]  /*0970*/  STS.128 [R32], R8 ;  /* 0x0000000820007388 */ /* 0x010fe80000000c00 */
[----:B--2---:R-:W-:Y:S04]  /*0980*/  STS.128 [R32+0x200], R12 ;  /* 0x0002000c20007388 */ /* 0x004fe80000000c00 */
[----:B---3--:R-:W-:Y:S04]  /*0990*/  STS.128 [R32+0x400], R16 ;  /* 0x0004001020007388 */ /* 0x008fe80000000c00 */
[----:B-----5:R-:W-:Y:S01]  /*09a0*/  STS.128 [R32+0x600], R36 ;  /* 0x0006002420007388 */ /* 0x020fe20000000c00 */
[----:B------:R-:W-:-:S03]  /*09b0*/  NOP ;  /* 0x0000000000007918 */ /* 0x000fc60000000000 */
[----:B------:R-:W1:Y:S04]  /*09c0*/  LDS.128 R40, [R0+0x10] ;  /* 0x0000100000287984 */ /* 0x000e680000000c00 */
[----:B------:R-:W-:Y:S04]  /*09d0*/  LDS.128 R24, [R0+0x20] ;  /* 0x0000200000187984 */ /* 0x000fe80000000c00 */
[----:B------:R-:W-:Y:S04]  /*09e0*/  LDS.128 R20, [R0+0x30] ;  /* 0x0000300000147984 */ /* 0x000fe80000000c00 */
[----:B------:R-:W2:Y:S01]  /*09f0*/  LDS.128 R28, [R0] ;  /* 0x00000000001c7984 */ /* 0x000ea20000000c00 */
[----:B------:R-:W-:Y:S06]  /*0a00*/  BAR.SYNC.DEFER_BLOCKING 0x0 ;  /* 0x0000000000007b1d */ /* 0x000fec0000010000 */
[----:B------:R-:W3:Y:S04]  /*0a10*/  LDG.E.128 R44, desc[UR12][R2.64] ;  /* 0x0000000c022c7981 */ /* 0x000ee8000c1e1d00 */
[----:B------:R-:W4:Y:S04]  /*0a20*/  LDG.E.128 R48, desc[UR12][R2.64+0x200] ;  /* 0x0002000c02307981 */ /* 0x000f28000c1e1d00 */
[----:B------:R-:W5:Y:S04]  /*0a30*/  LDG.E.128 R52, desc[UR12][R2.64+0x400] ;  /* 0x0004000c02347981 */ /* 0x000f68000c1e1d00 */
[----:B------:R-:W5:Y:S01]  /*0a40*/  LDG.E.128 R56, desc[UR12][R2.64+0x600] ;  /* 0x0006000c02387981 */ /* 0x000f62000c1e1d00 */
[----:B-1----:R-:W-:Y:S01]  /*0a50*/  FADD.FTZ R121, R40, UR5 ;  /* 0x0000000528797e21 */ /* 0x002fe20008010000 */
[----:B------:R-:W-:Y:S01]  /*0a60*/  FADD.FTZ R122, R41, UR5 ;  /* 0x00000005297a7e21 */ /* 0x000fe20008010000 */
[----:B------:R-:W-:Y:S01]  /*0a70*/  FADD.FTZ R120, R43, UR5 ;  /* 0x000000052b787e21 */ /* 0x000fe20008010000 */
[----:B------:R-:W-:Y:S01]  /*0a80*/  BSSY B0, `(.L_x_3430) ;  /* 0x0000035000007945 */ /* 0x000fe20003800000 */
[----:B0-----:R-:W-:Y:S01]  /*0a90*/  ISETP.GE.AND P5, PT, R33, 0x1, PT ;  /* 0x000000012100780c */ /* 0x001fe20003fa6270 */
[----:B--2---:R-:W-:Y:S01]  /*0aa0*/  FADD.FTZ R43, R30, UR5 ;  /* 0x000000051e2b7e21 */ /* 0x004fe20008010000 */
[----:B------:R-:W-:-:S02]  /*0ab0*/  FSETP.GTU.FTZ.AND P0, PT, R121, 20, PT ;  /* 0x41a000007900780b */ /* 0x000fc40003f1c000 */
[----:B------:R-:W-:Y:S02]  /*0ac0*/  FSETP.GTU.FTZ.AND P6, PT, R122, 20, PT ;  /* 0x41a000007a00780b */ /* 0x000fe40003fdc000 */
[----:B------:R-:W-:Y:S01]  /*0ad0*/  FSETP.GTU.FTZ.AND P3, PT, R120, 20, PT ;  /* 0x41a000007800780b */ /* 0x000fe20003f7c000 */
[----:B---3--:R0:W-:Y:S04]  /*0ae0*/  STS.128 [R32], R44 ;  /* 0x0000002c20007388 */ /* 0x0081e80000000c00 */
[----:B----4-:R1:W-:Y:S04]  /*0af0*/  STS.128 [R32+0x200], R48 ;  /* 0x0002003020007388 */ /* 0x0103e80000000c00 */
[----:B-----5:R1:W-:Y:S04]  /*0b00*/  STS.128 [R32+0x400], R52 ;  /* 0x0004003420007388 */ /* 0x0203e80000000c00 */
[----:B------:R1:W-:Y:S01]  /*0b10*/  STS.128 [R32+0x600], R56 ;  /* 0x0006003820007388 */ /* 0x0003e20000000c00 */
[----:B------:R-:W-:-:S03]  /*0b20*/  NOP ;  /* 0x0000000000007918 */ /* 0x000fc60000000000 */
[----:B------:R1:W2:Y:S01]  /*0b30*/  LDS.128 R12, [R0+0x10] ;  /* 0x00001000000c7984 */ /* 0x0002a20000000c00 */
[----:B0-----:R-:W-:Y:S01]  /*0b40*/  FADD.FTZ R45, R28, UR5 ;  /* 0x000000051c2d7e21 */ /* 0x001fe20008010000 */
[----:B------:R-:W-:Y:S01]  /*0b50*/  FADD.FTZ R47, R42, UR5 ;  /* 0x000000052a2f7e21 */ /* 0x000fe20008010000 */
[----:B------:R-:W-:Y:S01]  /*0b60*/  FADD.FTZ R46, R29, UR5 ;  /* 0x000000051d2e7e21 */ /* 0x000fe20008010000 */
[----:B------:R1:W0:Y:S02]  /*0b70*/  LDS.128 R8, [R0+0x20] ;  /* 0x0000200000087984 */ /* 0x0002240000000c00 */
[----:B------:R-:W-:Y:S02]  /*0b80*/  FSETP.GTU.FTZ.AND P2, PT, R45, 20, PT ;  /* 0x41a000002d00780b */ /* 0x000fe40003f5c000 */
[----:B------:R1:W3:Y:S01]  /*0b90*/  LDS.128 R4, [R0+0x30] ;  /* 0x0000300000047984 */ /* 0x0002e20000000c00 */
[----:B------:R-:W-:Y:S02]  /*0ba0*/  FSETP.GTU.FTZ.AND P4, PT, R47, 20, PT ;  /* 0x41a000002f00780b */ /* 0x000fe40003f9c000 */
[----:B------:R-:W-:Y:S01]  /*0bb0*/  FSETP.GTU.FTZ.AND P1, PT, R46, 20, PT ;  /* 0x41a000002e00780b */ /* 0x000fe20003f3c000 */
[----:B------:R1:W4:Y:S07]  /*0bc0*/  LDS.128 R16, [R0] ;  /* 0x0000000000107984 */ /* 0x00032e0000000c00 */
[----:B------:R-:W-:Y:S05]  /*0bd0*/  @P2 BRA `(.L_x_3431) ;  /* 0x00000000007c2947 */ /* 0x000fea0003800000 */
        /* <DEDUP_REMOVED lines=31> */
.L_x_3431:
[----:B------:R-:W-:Y:S05]  /*0dd0*/  BSYNC B0 ;  /* 0x0000000000007941 */ /* 0x000fea0003800000 */
.L_x_3430:
[----:B------:R-:W-:Y:S01]  /*0de0*/  BSSY B0, `(.L_x_3432) ;  /* 0x0000023000007945 */ /* 0x000fe20003800000 */
[----:B------:R-:W-:Y:S01]  /*0df0*/  FSETP.GTU.FTZ.AND P2, PT, R43, 20, PT ;  /* 0x41a000002b00780b */ /* 0x000fe20003f5c000 */
[----:B------:R-:W-:Y:S02]  /*0e00*/  FADD.FTZ R44, R31, UR5 ;  /* 0x000000051f2c7e21 */ /* 0x000fe40008010000 */
[----:B------:R-:W-:Y:S10]  /*0e10*/  @P1 BRA `(.L_x_3433) ;  /* 0x00000000007c1947 */ /* 0x000ff40003800000 */
        /* <DEDUP_REMOVED lines=31> */
.L_x_3433:
[----:B------:R-:W-:Y:S05]  /*1010*/  BSYNC B0 ;  /* 0x0000000000007941 */ /* 0x000fea0003800000 */
.L_x_3432:
        /* <DEDUP_REMOVED lines=35> */
.L_x_3435:
[----:B------:R-:W-:Y:S05]  /*1250*/  BSYNC B0 ;  /* 0x0000000000007941 */ /* 0x000fea0003800000 */
.L_x_3434:
        /* <DEDUP_REMOVED lines=35> */
.L_x_3437:
[----:B------:R-:W-:Y:S05]  /*1490*/  BSYNC B0 ;  /* 0x0000000000007941 */ /* 0x000fea0003800000 */
.L_x_3436:
        /* <DEDUP_REMOVED lines=35> */
.L_x_3439:
[----:B------:R-:W-:Y:S05]  /*16d0*/  BSYNC B0 ;  /* 0x0000000000007941 */ /* 0x000fea0003800000 */
.L_x_3438:
[----:B------:R-:W-:Y:S01]  /*16e0*/  BSSY B0, `(.L_x_3440) ;  /* 0x0000028000007945 */ /* 0x000fe20003800000 */
[----:B------:R-:W-:Y:S01]  /*16f0*/  FADD.FTZ R37, R20, UR5 ;  /* 0x0000000514257e21 */ /* 0x000fe20008010000 */
[----:B------:R-:W-:Y:S01]  /*1700*/  FSETP.GTU.FTZ.AND P0, PT, R39, 20, PT ;  /* 0x41a000002700780b */ /* 0x000fe20003f1c000 */
[----:B------:R-:W-:Y:S01]  /*1710*/  FADD.FTZ R40, R27, UR5 ;  /* 0x000000051b287e21 */ /* 0x000fe20008010000 */
[----:B------:R-:W-:Y:S01]  /*1720*/  FADD.FTZ R38, R21, UR5 ;  /* 0x0000000515267e21 */ /* 0x000fe20008010000 */
[----:B------:R-:W-:Y:S01]  /*1730*/  FADD.FTZ R35, R22, UR5 ;  /* 0x0000000516237e21 */ /* 0x000fe20008010000 */
[----:B------:R-:W-:Y:S01]  /*1740*/  FADD.FTZ R36, R23, UR5 ;  /* 0x0000000517247e21 */ /* 0x000fe20008010000 */
[----:B----4-:R-:W-:Y:S01]  /*1750*/  FFMA.FTZ R20, R108, R16, R133 ;  /* 0x000000106c147223 */ /* 0x010fe20000010085 */
        /* <DEDUP_REMOVED lines=32> */
.L_x_3441:
[----:B------:R-:W-:Y:S05]  /*1960*/  BSYNC B0 ;  /* 0x0000000000007941 */ /* 0x000fea0003800000 */
.L_x_3440:
[----:B------:R-:W-:Y:S01]  /*1970*/  FFMA.FTZ R3, R109, R17, R20 ;  /* 0x000000116d037223 */ /* 0x000fe20000010014 */
[----:B------:R-:W-:Y:S01]  /*1980*/  BSSY B0, `(.L_x_3442) ;  /* 0x0000025000007945 */ /* 0x000fe20003800000 */
[----:B------:R-:W-:Y:S02]  /*1990*/  FSETP.GTU.FTZ.AND P6, PT, R40, 20, PT ;  /* 0x41a000002800780b */ /* 0x000fe40003fdc000 */
[----:B------:R-:W-:Y:S02]  /*19a0*/  CS2R R94, SRZ ;  /* 0x00000000005e7805 */ /* 0x000fe4000001ff00 */
[----:B------:R-:W-:Y:S01]  /*19b0*/  CS2R R92, SRZ ;  /* 0x00000000005c7805 */ /* 0x000fe2000001ff00 */
        /* <DEDUP_REMOVED lines=33> */
.L_x_3443:
[----:B------:R-:W-:Y:S05]  /*1bd0*/  BSYNC B0 ;  /* 0x0000000000007941 */ /* 0x000fea0003800000 */
.L_x_3442:
[----:B------:R-:W-:Y:S01]  /*1be0*/  FFMA.FTZ R3, R111, R19, R20 ;  /* 0x000000136f037223 */ /* 0x000fe20000010014 */
[----:B------:R-:W-:Y:S01]  /*1bf0*/  BSSY B0, `(.L_x_3444) ;  /* 0x0000025000007945 */ /* 0x000fe20003800000 */
[----:B------:R-:W-:Y:S02]  /*1c00*/  FSETP.GTU.FTZ.AND P4, PT, R37, 20, PT ;  /* 0x41a000002500780b */ /* 0x000fe40003f9c000 */
[----:B------:R-:W-:Y:S02]  /*1c10*/  CS2R R90, SRZ ;  /* 0x00000000005a7805 */ /* 0x000fe4000001ff00 */
[----:B------:R-:W-:Y:S01]  /*1c20*/  CS2R R88, SRZ ;  /* 0x0000000000587805 */ /* 0x000fe2000001ff00 */
[----:B--2---:R-:W-:Y:S01]  /*1c30*/  FFMA.FTZ R20, R104, R12, R3 ;  /* 0x0000000c68147223 */ /* 0x004fe20000010003 */
        /* <DEDUP_REMOVED lines=32> */
.L_x_3445:
[----:B------:R-:W-:Y:S05]  /*1e40*/  BSYNC B0 ;  /* 0x0000000000007941 */ /* 0x000fea0003800000 */
.L_x_3444:
        /* <DEDUP_REMOVED lines=38> */
.L_x_3447:
[----:B------:R-:W-:Y:S05]  /*20b0*/  BSYNC B0 ;  /* 0x0000000000007941 */ /* 0x000fea0003800000 */
.L_x_3446:
[----:B------:R-:W-:Y:S01]  /*20c0*/  FFMA.FTZ R3, R107, R15, R20 ;  /* 0x0000000f6b037223 */ /* 0x000fe20000010014 */
[----:B------:R-:W-:Y:S01]  /*20d0*/  BSSY B0, `(.L_x_3448) ;  /* 0x0000025000007945 */ /* 0x000fe20003800000 */
[----:B------:R-:W-:Y:S02]  /*20e0*/  FSETP.GTU.FTZ.AND P2, PT, R35, 20, PT ;  /* 0x41a000002300780b */ /* 0x000fe40003f5c000 */
[----:B------:R-:W-:Y:S02]  /*20f0*/  CS2R R82, SRZ ;  /* 0x0000000000527805 */ /* 0x000fe4000001ff00 */
[----:B------:R-:W-:Y:S01]  /*2100*/  CS2R R80, SRZ ;  /* 0x0000000000507805 */ /* 0x000fe2000001ff00 */
[----:B0-----:R-:W-:Y:S01]  /*2110*/  FFMA.FTZ R20, R100, R8, R3 ;  /* 0x0000000864147223 */ /* 0x001fe20000010003 */
        /* <DEDUP_REMOVED lines=32> */
.L_x_3449:
[----:B------:R-:W-:Y:S05]  /*2320*/  BSYNC B0 ;  /* 0x0000000000007941 */ /* 0x000fea0003800000 */
.L_x_3448:
        /* <DEDUP_REMOVED lines=40> */
.L_x_3451:
[----:B------:R-:W-:Y:S05]  /*25b0*/  BSYNC B0 ;  /* 0x0000000000007941 */ /* 0x000fea0003800000 */
.L_x_3450:
        /* <DEDUP_REMOVED lines=33> */
.L_x_3453:
[----:B------:R-:W-:Y:S05]  /*27d0*/  BSYNC B0 ;  /* 0x0000000000007941 */ /* 0x000fea0003800000 */
.L_x_3452:
        /* <DEDUP_REMOVED lines=33> */
.L_x_3455:
[----:B------:R-:W-:Y:S05]  /*29f0*/  BSYNC B0 ;  /* 0x0000000000007941 */ /* 0x000fea0003800000 */
.L_x_3454:
        /* <DEDUP_REMOVED lines=33> */
.L_x_3457:
[----:B------:R-:W-:Y:S05]  /*2c10*/  BSYNC B0 ;  /* 0x0000000000007941 */ /* 0x000fea0003800000 */
.L_x_3456:
        /* <DEDUP_REMOVED lines=33> */
.L_x_3459:
[----:B------:R-:W-:Y:S05]  /*2e30*/  BSYNC B0 ;  /* 0x0000000000007941 */ /* 0x000fea0003800000 */
.L_x_3458:
        /* <DEDUP_REMOVED lines=33> */
.L_x_3461:
[----:B------:R-:W-:Y:S05]  /*3050*/  BSYNC B0 ;  /* 0x0000000000007941 */ /* 0x000fea0003800000 */
.L_x_3460:
[----:B------:R-:W-:Y:S01]  /*3060*/  FFMA.FTZ R3, R103, R11, R20 ;  /* 0x0000000b67037223 */ /* 0x000fe20000010014 */
[----:B------:R-:W-:Y:S01]  /*3070*/  BAR.SYNC.DEFER_BLOCKING 0x0 ;  /* 0x0000000000007b1d */ /* 0x000fe20000010000 */
[----:B------:R-:W-:Y:S01]  /*3080*/  FMUL.FTZ R72, R8, UR4 ;  /* 0x0000000408487c20 */ /* 0x000fe20008410000 */
[----:B------:R-:W-:Y:S01]  /*3090*/  FMUL.FTZ R73, R9, UR4 ;  /* 0x0000000409497c20 */ /* 0x000fe20008410000 */
[----:B-1-3--:R-:W-:Y:S01]  /*30a0*/  FFMA.FTZ R0, R96, R4, R3 ;  /* 0x0000000460007223 */ /* 0x00afe20000010003 */
        /* <DEDUP_REMOVED lines=14> */
[----:B------:R-:W-:Y:S01]  /*3190*/  FADD.FTZ R29, R14, R14 ;  /* 0x0000000e0e1d7221 */ /* 0x000fe20000010000 */
[----:B------:R-:W-:Y:S01]  /*31a0*/  HFMA2.MMA R2, -RZ, RZ, 0, 0 ;  /* 0x00000000ff027435 */ /* 0x000fe200000001ff */
[----:B------:R-:W0:Y:S01]  /*31b0*/  LDC R14, c[0x0][0x224] ;  /* 0x00008900ff0e7b82 */ /* 0x000e220000000800 */
        /* <DEDUP_REMOVED lines=40> */
.L_x_3493:
[----:B------:R-:W1:Y:S01]  /*3440*/  LDC.64 R54, c[0x0][0x2d0] ;  /* 0x0000b400ff367b82 */ /* 0x000e620000000a00 */
[----:B0-----:R-:W-:Y:S01]  /*3450*/  IMAD R50, R128, UR22, RZ ;  /* 0x0000001680327c24 */ /* 0x001fe2000f8e02ff */
        /* <DEDUP_REMOVED lines=8> */
[----:B-1----:R-:W-:-:S04]  /*34e0*/  LEA R50, P0, R48, R54, 0x3 ;  /* 0x0000003630327211 */ /* 0x002fc800078018ff */
[----:B------:R-:W-:-:S05]  /*34f0*/  LEA.HI.X R51, R48, R55, R49, 0x3, P0 ;  /* 0x0000003730337211 */ /* 0x000fca00000f1c31 */
[----:B------:R1:W2:Y:S01]  /*3500*/  LDG.E.64 R62, desc[UR12][R50.64] ;  /* 0x0000000c323e7981 */ /* 0x0002a2000c1e1b00 */
[----:B------:R-:W-:Y:S01]  /*3510*/  IMAD R59, R57, UR18, RZ ;  /* 0x00000012393b7c24 */ /* 0x000fe2000f8e02ff */
[----:B------:R-:W-:-:S03]  /*3520*/  LOP3.LUT P0, RZ, R126, 0x1f, RZ, 0xc0, !PT ;  /* 0x0000001f7eff7812 */ /* 0x000fc6000780c0ff */
[----:B------:R-:W-:Y:S01]  /*3530*/  IMAD R59, R2, UR19, R59 ;  /* 0x00000013023b7c24 */ /* 0x000fe2000f8e023b */
[----:B------:R-:W-:Y:S01]  /*3540*/  ISETP.LT.OR P2, PT, R125, 0x2, P0 ;  /* 0x000000027d00780c */ /* 0x000fe20000741670 */
[----:B-1----:R-:W-:Y:S01]  /*3550*/  IMAD.WIDE.U32 R50, R135, UR20, RZ ;  /* 0x0000001487327c25 */ /* 0x002fe2000f8e00ff */
[----:B--2---:R-:W-:-:S03]  /*3560*/  R2UR UR31, R63 ;  /* 0x000000003f1f72ca */ /* 0x004fc600000e0000 */
[----:B------:R-:W-:Y:S01]  /*3570*/  IMAD R63, R57, UR10, RZ ;  /* 0x0000000a393f7c24 */ /* 0x000fe2000f8e02ff */
[----:B------:R-:W-:Y:S01]  /*3580*/  R2UR UR30, R62 ;  /* 0x000000003e1e72ca */ /* 0x000fe200000e0000 */
[----:B------:R-:W-:Y:S02]  /*3590*/  IMAD R62, R128, UR16, RZ ;  /* 0x00000010803e7c24 */ /* 0x000fe4000f8e02ff */
[----:B------:R-:W-:Y:S02]  /*35a0*/  IMAD R63, R2, UR11, R63 ;  /* 0x0000000b023f7c24 */ /* 0x000fe4000f8e023f */
[----:B------:R-:W-:Y:S02]  /*35b0*/  IMAD R61, R135, UR17, R62 ;  /* 0x00000011873d7c24 */ /* 0x000fe4000f8e023e */
[----:B------:R-:W1:Y:S02]  /*35c0*/  @!P2 LDC R62, c[0x0][0x21c] ;  /* 0x00008700ff3eab82 */ /* 0x000e640000000800 */
        /* <DEDUP_REMOVED lines=8> */
[----:B------:R2:W-:Y:S03]  /*3650*/  MUFU.COS R116, R49 ;  /* 0x0000003100747308 */ /* 0x0005e60000000000 */
[----:B------:R-:W-:Y:S01]  /*3660*/  FMUL.RZ R54, R48, 0.15915493667125701904 ;  /* 0x3e22f98330367820 */ /* 0x000fe2000040c000 */
[----:B------:R-:W-:-:S04]  /*3670*/  FMUL.FTZ R48, R121, UR31 ;  /* 0x0000001f79307c20 */ /* 0x000fc80008410000 */
[----:B------:R-:W-:Y:S01]  /*3680*/  FMUL.RZ R56, R48, 0.15915493667125701904 ;  /* 0x3e22f98330387820 */ /* 0x000fe2000040c000 */
[----:B------:R-:W-:Y:S01]  /*3690*/  IMAD R48, R128, UR20, RZ ;  /* 0x0000001480307c24 */ /* 0x000fe2000f8e02ff */
[----:B------:R-:W-:Y:S03]  /*36a0*/  MUFU.SIN R161, R53 ;  /* 0x0000003500a17308 */ /* 0x000fe60000000400 */
[----:B--2---:R-:W-:Y:S02]  /*36b0*/  IMAD R49, R135, UR21, R48 ;  /* 0x0000001587317c24 */ /* 0x004fe4000f8e0230 */
[----:B------:R-:W-:-:S03]  /*36c0*/  FMUL.FTZ R48, R122, UR31 ;  /* 0x0000001f7a307c20 */ /* 0x000fc60008410000 */
[----:B------:R2:W-:Y:S01]  /*36d0*/  MUFU.COS R113, R53 ;  /* 0x0000003500717308 */ /* 0x0005e20000000000 */
[----:B------:R-:W-:-:S07]  /*36e0*/  FMUL.RZ R58, R48, 0.15915493667125701904 ;  /* 0x3e22f983303a7820 */ /* 0x000fce000040c000 */
[----:B------:R-:W-:Y:S01]  /*36f0*/  MUFU.SIN R164, R52 ;  /* 0x0000003400a47308 */ /* 0x000fe20000000400 */
[----:B--2---:R-:W-:Y:S02]  /*3700*/  IADD3 R53, R51, R49, RZ ;  /* 0x0000003133357210 */ /* 0x004fe40007ffe0ff */
[----:B------:R-:W2:Y:S05]  /*3710*/  LDC.64 R48, c[0x0][0x2d8] ;  /* 0x0000b600ff307b82 */ /* 0x000eaa0000000a00 */
[----:B------:R3:W-:Y:S08]  /*3720*/  MUFU.COS R166, R52 ;  /* 0x0000003400a67308 */ /* 0x0007f00000000000 */
[----:B------:R-:W-:Y:S01]  /*3730*/  MUFU.SIN R112, R54 ;  /* 0x0000003600707308 */ /* 0x000fe20000000400 */
[----:B---3--:R-:W-:-:S02]  /*3740*/  MOV R52, R50 ;  /* 0x0000003200347202 */ /* 0x008fc40000000f00 */
[----:B------:R-:W3:Y:S03]  /*3750*/  LDC.64 R50, c[0x0][0x2e0] ;  /* 0x0000b800ff327b82 */ /* 0x000ee60000000a00 */
[----:B------:R-:W-:Y:S02]  /*3760*/  IMAD.WIDE.U32 R52, R2, UR18, R52 ;  /* 0x0000001202347c25 */ /* 0x000fe4000f8e0034 */
[----:B----4-:R4:W-:Y:S03]  /*3770*/  MUFU.COS R160, R54 ;  /* 0x0000003600a07308 */ /* 0x0109e60000000000 */
[----:B------:R-:W-:-:S05]  /*3780*/  IADD3 R53, R53, R59, RZ ;  /* 0x0000003b35357210 */ /* 0x000fca0007ffe0ff */
[----:B------:R-:W-:Y:S01]  /*3790*/  MUFU.SIN R157, R56 ;  /* 0x00000038009d7308 */ /* 0x000fe20000000400 */
[----:B----4-:R-:W-:-:S05]  /*37a0*/  IMAD.WIDE.U32 R54, R135, UR16, RZ ;  /* 0x0000001087367c25 */ /* 0x010fca000f8e00ff */
[----:B------:R-:W-:Y:S02]  /*37b0*/  IADD3 R57, R55, R61, RZ ;  /* 0x0000003d37397210 */ /* 0x000fe40007ffe0ff */
[----:B------:R4:W-:Y:S01]  /*37c0*/  MUFU.COS R115, R56 ;  /* 0x0000003800737308 */ /* 0x0009e20000000000 */
[----:B------:R-:W-:-:S07]  /*37d0*/  MOV R55, UR30 ;  /* 0x0000001e00377c02 */ /* 0x000fce0008000f00 */
[----:B------:R-:W-:Y:S01]  /*37e0*/  MUFU.SIN R114, R58 ;  /* 0x0000003a00727308 */ /* 0x000fe20000000400 */
[----:B----4-:R-:W-:-:S04]  /*37f0*/  FMUL.FTZ R56, R47, UR31 ;  /* 0x0000001f2f387c20 */ /* 0x010fc80008410000 */
[----:B------:R-:W-:Y:S01]  /*3800*/  FMUL.RZ R61, R56, 0.15915493667125701904 ;  /* 0x3e22f983383d7820 */ /* 0x000fe2000040c000 */
[----:B------:R-:W-:Y:S02]  /*3810*/  MOV R56, R54 ;  /* 0x0000003600387202 */ /* 0x000fe40000000f00 */
[----:B--2---:R-:W-:Y:S01]  /*3820*/  LEA R54, P1, R52, R48, 0x3 ;  /* 0x0000003034367211 */ /* 0x004fe200078218ff */
[----:B------:R-:W-:Y:S01]  /*3830*/  FMUL.FTZ R48, R55, 1.4426950216293334961 ;  /* 0x3fb8aa3b37307820 */ /* 0x000fe20000410000 */
[----:B------:R2:W-:Y:S01]  /*3840*/  MUFU.COS R156, R58 ;  /* 0x0000003a009c7308 */ /* 0x0005e20000000000 */
[----:B------:R-:W-:Y:S01]  /*3850*/  IMAD.WIDE.U32 R56, R2, UR10, R56 ;  /* 0x0000000a02387c25 */ /* 0x000fe2000f8e0038 */
[----:B------:R-:W-:-:S03]  /*3860*/  LEA.HI.X R55, R52, R49, R53, 0x3, P1 ;  /* 0x0000003134377211 */ /* 0x000fc600008f1c35 */
[----:B------:R-:W-:Y:S01]  /*3870*/  FMUL.FTZ R53, R120, UR31 ;  /* 0x0000001f78357c20 */ /* 0x000fe20008410000 */
[----:B------:R-:W-:Y:S01]  /*3880*/  FMUL.FTZ R59, R48, R45 ;  /* 0x0000002d303b7220 */ /* 0x000fe20000410000 */
[----:B------:R-:W-:Y:S02]  /*3890*/  ISETP.NE.AND P1, PT, R126, RZ, PT ;  /* 0x000000ff7e00720c */ /* 0x000fe40003f25270 */
[----:B------:R-:W-:Y:S01]  /*38a0*/  IADD3 R57, R57, R63, RZ ;  /* 0x0000003f39397210 */ /* 0x000fe20007ffe0ff */
[----:B------:R-:W-:Y:S01]  /*38b0*/  FMUL.RZ R63, R53, 0.15915493667125701904 ;  /* 0x3e22f983353f7820 */ /* 0x000fe2000040c000 */
[C---:B---3--:R-:W-:Y:S01]  /*38c0*/  LEA R52, P3, R56.reuse, R50, 0x3 ;  /* 0x0000003238347211 */ /* 0x048fe200078618ff */
[----:B------:R-:W3:Y:S01]  /*38d0*/  MUFU.EX2 R59, R59 ;  /* 0x0000003b003b7308 */ /* 0x000ee20000000800 */
[----:B--2---:R-:W-:Y:S02]  /*38e0*/  IADD3 R58, R125, -0x1, RZ ;  /* 0xffffffff7d3a7810 */ /* 0x004fe40007ffe0ff */
[----:B------:R-:W-:-:S02]  /*38f0*/  LEA.HI.X R53, R56, R51, R57, 0x3, P3 ;  /* 0x0000003338357211 */ /* 0x000fc400018f1c39 */
[----:B------:R2:W4:Y:S01]  /*3900*/  LDG.E.64 R50, desc[UR12][R54.64] ;  /* 0x0000000c36327981 */ /* 0x000522000c1e1b00 */
[----:B------:R-:W-:Y:S02]  /*3910*/  LEA.HI R49, R58, R58, RZ, 0x1 ;  /* 0x0000003a3a317211 */ /* 0x000fe400078f08ff */
[----:B------:R-:W-:Y:S01]  /*3920*/  MUFU.SIN R153, R61 ;  /* 0x0000003d00997308 */ /* 0x000fe20000000400 */
[----:B------:R-:W4:Y:S01]  /*3930*/  LDG.E.64 R52, desc[UR12][R52.64] ;  /* 0x0000000c34347981 */ /* 0x000f22000c1e1b00 */
[----:B------:R-:W-:Y:S02]  /*3940*/  LOP3.LUT R49, R49, 0xfffffe, RZ, 0xc0, !PT ;  /* 0x00fffffe31317812 */ /* 0x000fe400078ec0ff */
[----:B------:R-:W-:Y:S02]  /*3950*/  IADD3 R56, R126, 0x200, RZ ;  /* 0x000002007e387810 */ /* 0x000fe40007ffe0ff */
[----:B------:R-:W-:Y:S02]  /*3960*/  IADD3 R49, R58, -R49, RZ ;  /* 0x800000313a317210 */ /* 0x000fe40007ffe0ff */
[----:B------:R0:W-:Y:S02]  /*3970*/  MUFU.COS R119, R61 ;  /* 0x0000003d00777308 */ /* 0x0001e40000000000 */
[----:B------:R-:W-:Y:S01]  /*3980*/  @!P1 LEA R56, R49, R2, 0x8 ;  /* 0x0000000231389211 */ /* 0x000fe200078e40ff */
[----:B---3--:R-:W-:-:S05]  /*3990*/  FMUL.FTZ R116, R59, R116 ;  /* 0x000000743b747220 */ /* 0x008fca0000410000 */
[----:B------:R-:W-:Y:S01]  /*39a0*/  MUFU.SIN R118, R63 ;  /* 0x0000003f00767308 */ /* 0x000fe20000000400 */
[----:B0-----:R-:W-:Y:S01]  /*39b0*/  @!P2 IADD3 R61, R125, -0x2, RZ ;  /* 0xfffffffe7d3da810 */ /* 0x001fe20007ffe0ff */
[----:B------:R-:W-:Y:S01]  /*39c0*/  FMUL.FTZ R117, R59, R60 ;  /* 0x0000003c3b757220 */ /* 0x000fe20000410000 */
[----:B------:R-:W-:-:S03]  /*39d0*/  LEA R56, R56, R127, 0x3 ;  /* 0x0000007f38387211 */ /* 0x000fc600078e18ff */
[----:B-1----:R-:W-:Y:S02]  /*39e0*/  @!P2 IMAD R49, R61, R62, R2 ;  /* 0x0000003e3d31a224 */ /* 0x002fe400078e0202 */
[----:B------:R0:W-:Y:S02]  /*39f0*/  STS.64 [R56+0x3590], R116 ;  /* 0x0035907438007388 */ /* 0x0001e40000000a00 */
[----:B--2---:R-:W-:-:S04]  /*3a00*/  @!P2 IMAD.WIDE R54, R49, 0x10, R240 ;  /* 0x000000103136a825 */ /* 0x004fc800078e02f0 */
[----:B------:R-:W-:Y:S01]  /*3a10*/  FMUL.FTZ R49, R42, UR31 ;  /* 0x0000001f2a317c20 */ /* 0x000fe20008410000 */
[----:B------:R-:W-:-:S03]  /*3a20*/  FMUL.FTZ R57, R41, UR31 ;  /* 0x0000001f29397c20 */ /* 0x000fc60008410000 */
[----:B------:R-:W-:Y:S01]  /*3a30*/  FMUL.RZ R58, R49, 0.15915493667125701904 ;  /* 0x3e22f983313a7820 */ /* 0x000fe2000040c000 */
[----:B------:R-:W-:Y:S01]  /*3a40*/  FMUL.FTZ R49, R39, UR31 ;  /* 0x0000001f27317c20 */ /* 0x000fe20008410000 */
[----:B------:R-:W-:-:S03]  /*3a50*/  FMUL.RZ R57, R57, 0.15915493667125701904 ;  /* 0x3e22f98339397820 */ /* 0x000fc6000040c000 */
[----:B------:R-:W-:Y:S01]  /*3a60*/  FMUL.RZ R59, R49, 0.15915493667125701904 ;  /* 0x3e22f983313b7820 */ /* 0x000fe2000040c000 */
[----:B------:R-:W-:Y:S01]  /*3a70*/  FMUL.FTZ R49, R40, UR31 ;  /* 0x0000001f28317c20 */ /* 0x000fe20008410000 */
[----:B------:R-:W-:Y:S01]  /*3a80*/  MUFU.SIN R149, R57 ;  /* 0x0000003900957308 */ /* 0x000fe20000000400 */
[----:B------:R-:W-:-:S07]  /*3a90*/  MOV R61, RZ ;  /* 0x000000ff003d7202 */ /* 0x000fce0000000f00 */
[----:B------:R1:W-:Y:S01]  /*3aa0*/  MUFU.COS R137, R57 ;  /* 0x0000003900897308 */ /* 0x0003e20000000000 */
[----:B------:R-:W-:Y:S01]  /*3ab0*/  MOV R60, 0x3f800000 ;  /* 0x3f800000003c7802 */ /* 0x000fe20000000f00 */
[----:B-1----:R-:W-:Y:S01]  /*3ac0*/  FMUL.RZ R57, R49, 0.15915493667125701904 ;  /* 0x3e22f98331397820 */ /* 0x002fe2000040c000 */
[----:B------:R-:W-:-:S05]  /*3ad0*/  FMUL.FTZ R49, R37, UR31 ;  /* 0x0000001f25317c20 */ /* 0x000fca0008410000 */
[----:B------:R1:W-:Y:S01]  /*3ae0*/  MUFU.COS R152, R63 ;  /* 0x0000003f00987308 */ /* 0x0003e20000000000 */
[----:B------:R-:W-:Y:S01]  /*3af0*/  FMUL.RZ R136, R49, 0.15915493667125701904 ;  /* 0x3e22f98331887820 */ /* 0x000fe2000040c000 */
[C---:B------:R-:W-:Y:S01]  /*3b00*/  FMUL.FTZ R49, R48.reuse, R46 ;  /* 0x0000002e30317220 */ /* 0x040fe20000410000 */
[----:B-1----:R-:W-:Y:S01]  /*3b10*/  CS2R R62, SRZ ;  /* 0x00000000003e7805 */ /* 0x002fe2000001ff00 */
[----:B------:R-:W-:Y:S01]  /*3b20*/  BAR.SYNC.DEFER_BLOCKING 0x0 ;  /* 0x0000000000007b1d */ /* 0x000fe20000010000 */
[----:B0-----:R-:W-:-:S05]  /*3b30*/  FMUL.FTZ R56, R48, R121 ;  /* 0x0000007930387220 */ /* 0x001fca0000410000 */
[----:B------:R-:W0:Y:S08]  /*3b40*/  MUFU.EX2 R49, R49 ;  /* 0x0000003100317308 */ /* 0x000e300000000800 */
[----:B------:R-:W-:Y:S01]  /*3b50*/  MUFU.EX2 R56, R56 ;  /* 0x0000003800387308 */ /* 0x000fe20000000800 */
[----:B------:R1:W5:Y:S07]  /*3b60*/  @!P2 LDG.E.128 R60, desc[UR12][R54.64] ;  /* 0x0000000c363ca981 */ /* 0x00036e000c1e1d00 */
[----:B------:R-:W-:Y:S01]  /*3b70*/  MUFU.SIN R143, R57 ;  /* 0x00000039008f7308 */ /* 0x000fe20000000400 */
[C---:B-1----:R-:W-:Y:S01]  /*3b80*/  FMUL.FTZ R55, R48.reuse, R44 ;  /* 0x0000002c30377220 */ /* 0x042fe20000410000 */
[----:B------:R-:W-:-:S06]  /*3b90*/  FMUL.FTZ R54, R48, R43 ;  /* 0x0000002b30367220 */ /* 0x000fcc0000410000 */
[----:B------:R1:W-:Y:S08]  /*3ba0*/  MUFU.COS R163, R57 ;  /* 0x0000003900a37308 */ /* 0x0003f00000000000 */
[----:B------:R-:W2:Y:S01]  /*3bb0*/  MUFU.EX2 R55, R55 ;  /* 0x0000003700377308 */ /* 0x000ea20000000800 */
[----:B-1----:R-:W-:Y:S01]  /*3bc0*/  FMUL.FTZ R57, R48, R122 ;  /* 0x0000007a30397220 */ /* 0x002fe20000410000 */
[----:B0-----:R-:W-:-:S06]  /*3bd0*/  FMUL.FTZ R164, R49, R164 ;  /* 0x000000a431a47220 */ /* 0x001fcc0000410000 */
[----:B------:R-:W-:Y:S08]  /*3be0*/  MUFU.SIN R147, R58 ;  /* 0x0000003a00937308 */ /* 0x000ff00000000400 */
[----:B------:R0:W-:Y:S08]  /*3bf0*/  MUFU.COS R139, R58 ;  /* 0x0000003a008b7308 */ /* 0x0001f00000000000 */
[----:B------:R-:W1:Y:S01]  /*3c00*/  MUFU.EX2 R54, R54 ;  /* 0x0000003600367308 */ /* 0x000e620000000800 */
[----:B0-----:R-:W-:Y:S01]  /*3c10*/  FMUL.FTZ R58, R48, R47 ;  /* 0x0000002f303a7220 */ /* 0x001fe20000410000 */
[----:B------:R-:W-:-:S06]  /*3c20*/  FMUL.FTZ R166, R49, R166 ;  /* 0x000000a631a67220 */ /* 0x000fcc0000410000 */
[----:B------:R-:W0:Y:S01]  /*3c30*/  MUFU.EX2 R57, R57 ;  /* 0x0000003900397308 */ /* 0x000e220000000800 */
[----:B------:R-:W-:Y:S01]  /*3c40*/  FMUL.FTZ R49, R19, R164 ;  /* 0x000000a413317220 */ /* 0x000fe20000410000 */
[----:B--2---:R-:W-:Y:S01]  /*3c50*/  FMUL.FTZ R159, R55, R112 ;  /* 0x00000070379f7220 */ /* 0x004fe20000410000 */
[----:B------:R-:W-:-:S05]  /*3c60*/  FMUL.FTZ R158, R56, R115 ;  /* 0x00000073389e7220 */ /* 0x000fca0000410000 */
[----:B------:R-:W2:Y:S01]  /*3c70*/  MUFU.EX2 R58, R58 ;  /* 0x0000003a003a7308 */ /* 0x000ea20000000800 */
[----:B------:R-:W-:Y:S01]  /*3c80*/  FMUL.FTZ R157, R56, R157 ;  /* 0x0000009d389d7220 */ /* 0x000fe20000410000 */
[----:B------:R-:W-:Y:S01]  /*3c90*/  FMUL.FTZ R56, RZ, R164 ;  /* 0x000000a4ff387220 */ /* 0x000fe20000410000 */
[----:B------:R-:W-:Y:S01]  /*3ca0*/  FFMA.FTZ R112, RZ, R166, R49 ;  /* 0x000000a6ff707223 */ /* 0x000fe20000010031 */
[----:B------:R-:W-:Y:S01]  /*3cb0*/  FMUL.FTZ R160, R55, R160 ;  /* 0x000000a037a07220 */ /* 0x000fe20000410000 */
[C---:B-1----:R-:W-:Y:S01]  /*3cc0*/  FMUL.FTZ R161, R54.reuse, R161 ;  /* 0x000000a136a17220 */ /* 0x042fe20000410000 */
[----:B------:R-:W-:Y:S01]  /*3cd0*/  FFMA.FTZ R55, R19, R166, -R56 ;  /* 0x000000a613377223 */ /* 0x000fe20000010838 */
[----:B------:R-:W-:Y:S01]  /*3ce0*/  FADD.FTZ R112, RZ, R112 ;  /* 0x00000070ff707221 */ /* 0x000fe20000010000 */
[----:B------:R-:W-:Y:S01]  /*3cf0*/  MUFU.SIN R145, R59 ;  /* 0x0000003b00917308 */ /* 0x000fe20000000400 */
[C---:B0-----:R-:W-:Y:S01]  /*3d00*/  FMUL.FTZ R156, R57.reuse, R156 ;  /* 0x0000009c399c7220 */ /* 0x041fe20000410000 */
[----:B------:R-:W-:Y:S01]  /*3d10*/  FMUL.FTZ R155, R57, R114 ;  /* 0x00000072399b7220 */ /* 0x000fe20000410000 */
[----:B------:R-:W-:Y:S01]  /*3d20*/  FMUL.FTZ R162, R54, R113 ;  /* 0x0000007136a27220 */ /* 0x000fe20000410000 */
[----:B------:R-:W-:Y:S01]  /*3d30*/  FADD.FTZ R55, R18, R55 ;  /* 0x0000003712377221 */ /* 0x000fe20000010000 */
[----:B------:R-:W-:-:S03]  /*3d40*/  FMUL.FTZ R57, R161, R112 ;  /* 0x00000070a1397220 */ /* 0x000fc60000410000 */
[----:B------:R0:W-:Y:S01]  /*3d50*/  MUFU.COS R141, R59 ;  /* 0x0000003b008d7308 */ /* 0x0001e20000000000 */
[C---:B------:R-:W-:Y:S01]  /*3d60*/  FMUL.FTZ R134, R48.reuse, R39 ;  /* 0x0000002730867220 */ /* 0x040fe20000410000 */
[----:B------:R-:W-:Y:S01]  /*3d70*/  FMUL.FTZ R54, R48, R40 ;  /* 0x0000002830367220 */ /* 0x000fe20000410000 */
[C---:B--2---:R-:W-:Y:S01]  /*3d80*/  FMUL.FTZ R154, R58.reuse, R119 ;  /* 0x000000773a9a7220 */ /* 0x044fe20000410000 */
[----:B------:R-:W-:Y:S01]  /*3d90*/  FMUL.FTZ R153, R58, R153 ;  /* 0x000000993a997220 */ /* 0x000fe20000410000 */
[C---:B------:R-:W-:Y:S01]  /*3da0*/  FMUL.FTZ R49, R48.reuse, R37 ;  /* 0x0000002530317220 */ /* 0x040fe20000410000 */
[----:B0-----:R-:W-:Y:S01]  /*3db0*/  FMUL.FTZ R59, R48, R120 ;  /* 0x00000078303b7220 */ /* 0x001fe20000410000 */
[-C--:B------:R-:W-:Y:S01]  /*3dc0*/  FMUL.FTZ R113, R161, R55.reuse ;  /* 0x00000037a1717220 */ /* 0x080fe20000410000 */
[C---:B------:R-:W-:Y:S01]  /*3dd0*/  FFMA.FTZ R58, R162.reuse, R55, -R57 ;  /* 0x00000037a23a7223 */ /* 0x040fe20000010839 */
[----:B------:R-:W-:Y:S02]  /*3de0*/  MUFU.EX2 R134, R134 ;  /* 0x0000008600867308 */ /* 0x000fe40000000800 */
[----:B------:R-:W-:Y:S01]  /*3df0*/  FFMA.FTZ R113, R162, R112, R113 ;  /* 0x00000070a2717223 */ /* 0x000fe20000010071 */
[----:B------:R-:W-:-:S05]  /*3e00*/  FADD.FTZ R58, R17, R58 ;  /* 0x0000003a113a7221 */ /* 0x000fca0000010000 */
[----:B------:R-:W0:Y:S01]  /*3e10*/  MUFU.EX2 R59, R59 ;  /* 0x0000003b003b7308 */ /* 0x000e220000000800 */
[----:B------:R-:W-:Y:S01]  /*3e20*/  FADD.FTZ R113, RZ, R113 ;  /* 0x00000071ff717221 */ /* 0x000fe20000010000 */
[----:B------:R-:W-:-:S06]  /*3e30*/  FMUL.FTZ R57, R159, R58 ;  /* 0x0000003a9f397220 */ /* 0x000fcc0000410000 */
[----:B------:R-:W1:Y:S01]  /*3e40*/  MUFU.EX2 R54, R54 ;  /* 0x0000003600367308 */ /* 0x000e620000000800 */
[-C--:B------:R-:W-:Y:S01]  /*3e50*/  FMUL.FTZ R55, R159, R113.reuse ;  /* 0x000000719f377220 */ /* 0x080fe20000410000 */
[----:B------:R-:W-:-:S06]  /*3e60*/  FFMA.FTZ R57, R160, R113, R57 ;  /* 0x00000071a0397223 */ /* 0x000fcc0000010039 */
[----:B------:R-:W-:Y:S08]  /*3e70*/  MUFU.EX2 R49, R49 ;  /* 0x0000003100317308 */ /* 0x000ff00000000800 */
[----:B------:R-:W2:Y:S08]  /*3e80*/  MUFU.SIN R56, R136 ;  /* 0x0000008800387308 */ /* 0x000eb00000000400 */
[----:B------:R-:W3:Y:S01]  /*3e90*/  MUFU.COS R142, R136 ;  /* 0x00000088008e7308 */ /* 0x000ee20000000000 */
[----:B------:R-:W-:Y:S01]  /*3ea0*/  FFMA.FTZ R55, R160, R58, -R55 ;  /* 0x0000003aa0377223 */ /* 0x000fe20000010837 */
[----:B------:R-:W-:Y:S01]  /*3eb0*/  FADD.FTZ R57, RZ, R57 ;  /* 0x00000039ff397221 */ /* 0x000fe20000010000 */
[C---:B0-----:R-:W-:Y:S01]  /*3ec0*/  FMUL.FTZ R152, R59.reuse, R152 ;  /* 0x000000983b987220 */ /* 0x041fe20000410000 */
[----:B------:R-:W-:Y:S01]  /*3ed0*/  FMUL.FTZ R151, R59, R118 ;  /* 0x000000763b977220 */ /* 0x000fe20000410000 */
[----:B------:R-:W-:Y:S01]  /*3ee0*/  FADD.FTZ R55, R16, R55 ;  /* 0x0000003710377221 */ /* 0x000fe20000010000 */
[----:B------:R-:W-:Y:S01]  /*3ef0*/  FMUL.FTZ R59, R157, R57 ;  /* 0x000000399d3b7220 */ /* 0x000fe20000410000 */
[----:B------:R-:W-:Y:S01]  /*3f00*/  FMUL.FTZ R146, R134, R141 ;  /* 0x0000008d86927220 */ /* 0x000fe20000410000 */
[C---:B-1----:R-:W-:Y:S01]  /*3f10*/  FMUL.FTZ R144, R54.reuse, R163 ;  /* 0x000000a336907220 */ /* 0x042fe20000410000 */
[----:B------:R-:W-:Y:S01]  /*3f20*/  FMUL.FTZ R143, R54, R143 ;  /* 0x0000008f368f7220 */ /* 0x000fe20000410000 */
[----:B--2---:R-:W-:Y:S01]  /*3f30*/  FMUL.FTZ R141, R49, R56 ;  /* 0x00000038318d7220 */ /* 0x004fe20000410000 */
[-C--:B------:R-:W-:Y:S01]  /*3f40*/  FMUL.FTZ R54, R116, R164.reuse ;  /* 0x000000a474367220 */ /* 0x080fe20000410000 */
[-C--:B------:R-:W-:Y:S01]  /*3f50*/  FFMA.FTZ R56, R158, R55.reuse, -R59 ;  /* 0x000000379e387223 */ /* 0x080fe2000001083b */
[----:B------:R-:W-:Y:S01]  /*3f60*/  FMUL.FTZ R59, R157, R55 ;  /* 0x000000379d3b7220 */ /* 0x000fe20000410000 */
[C---:B------:R-:W-:Y:S01]  /*3f70*/  FMUL.FTZ R55, R117.reuse, R164 ;  /* 0x000000a475377220 */ /* 0x040fe20000410000 */
[----:B------:R-:W-:Y:S01]  /*3f80*/  FFMA.FTZ R54, R117, R166, R54 ;  /* 0x000000a675367223 */ /* 0x000fe20000010036 */
[----:B---3--:R-:W-:Y:S01]  /*3f90*/  FMUL.FTZ R142, R49, R142 ;  /* 0x0000008e318e7220 */ /* 0x008fe20000410000 */
[----:B------:R-:W-:Y:S01]  /*3fa0*/  FMUL.FTZ R49, R38, UR31 ;  /* 0x0000001f26317c20 */ /* 0x000fe20008410000 */
[----:B------:R-:W-:Y:S01]  /*3fb0*/  FFMA.FTZ R59, R158, R57, R59 ;  /* 0x000000399e3b7223 */ /* 0x000fe2000001003b */
[----:B------:R-:W-:-:S02]  /*3fc0*/  FFMA.FTZ R55, R116, R166, -R55 ;  /* 0x000000a674377223 */ /* 0x000fc40000010837 */
[----:B------:R-:W-:Y:S01]  /*3fd0*/  FMUL.RZ R114, R49, 0.15915493667125701904 ;  /* 0x3e22f98331727820 */ /* 0x000fe2000040c000 */
[-C--:B------:R-:W-:Y:S01]  /*3fe0*/  FMUL.FTZ R49, R161, R54.reuse ;  /* 0x00000036a1317220 */ /* 0x080fe20000410000 */
[----:B------:R-:W-:Y:S01]  /*3ff0*/  FADD.FTZ R57, R15, R56 ;  /* 0x000000380f397221 */ /* 0x000fe20000010000 */
[----:B------:R-:W-:Y:S02]  /*4000*/  FADD.FTZ R59, RZ, R59 ;  /* 0x0000003bff3b7221 */ /* 0x000fe40000010000 */
[CC--:B------:R-:W-:Y:S01]  /*4010*/  FFMA.FTZ R56, R162.reuse, R55.reuse, -R49 ;  /* 0x00000037a2387223 */ /* 0x0c0fe20000010831 */
[----:B------:R-:W-:Y:S01]  /*4020*/  FMUL.FTZ R55, R161, R55 ;  /* 0x00000037a1377220 */ /* 0x000fe20000410000 */
[C---:B------:R-:W-:Y:S01]  /*4030*/  FMUL.FTZ R58, R155.reuse, R57 ;  /* 0x000000399b3a7220 */ /* 0x040fe20000410000 */
[-C--:B------:R-:W-:Y:S02]  /*4040*/  FMUL.FTZ R113, R155, R59.reuse ;  /* 0x0000003b9b717220 */ /* 0x080fe40000410000 */
[----:B------:R-:W-:Y:S01]  /*4050*/  FFMA.FTZ R55, R162, R54, R55 ;  /* 0x00000036a2377223 */ /* 0x000fe20000010037 */
[C---:B------:R-:W-:Y:S01]  /*4060*/  FFMA.FTZ R58, R156.reuse, R59, R58 ;  /* 0x0000003b9c3a7223 */ /* 0x040fe2000001003a */
[----:B------:R-:W-:Y:S01]  /*4070*/  FFMA.FTZ R54, R156, R57, -R113 ;  /* 0x000000399c367223 */ /* 0x000fe20000010871 */
[----:B------:R-:W-:-:S02]  /*4080*/  FMUL.FTZ R59, R159, R56 ;  /* 0x000000389f3b7220 */ /* 0x000fc40000410000 */
[----:B------:R-:W-:Y:S01]  /*4090*/  FADD.FTZ R58, RZ, R58 ;  /* 0x0000003aff3a7221 */ /* 0x000fe20000010000 */
[----:B------:R-:W-:Y:S01]  /*40a0*/  FADD.FTZ R54, R13, R54 ;  /* 0x000000360d367221 */ /* 0x000fe20000010000 */
[C---:B------:R-:W-:Y:S01]  /*40b0*/  FMUL.FTZ R130, R48.reuse, R41 ;  /* 0x0000002930827220 */ /* 0x040fe20000410000 */
[C---:B------:R-:W-:Y:S01]  /*40c0*/  FMUL.FTZ R132, R48.reuse, R42 ;  /* 0x0000002a30847220 */ /* 0x040fe20000410000 */
[----:B------:R-:W-:Y:S01]  /*40d0*/  FMUL.FTZ R49, R48, R38 ;  /* 0x0000002630317220 */ /* 0x000fe20000410000 */
[-C--:B------:R-:W-:Y:S01]  /*40e0*/  FMUL.FTZ R57, R159, R55.reuse ;  /* 0x000000379f397220 */ /* 0x080fe20000410000 */
[C---:B------:R-:W-:Y:S01]  /*40f0*/  FFMA.FTZ R59, R160.reuse, R55, R59 ;  /* 0x00000037a03b7223 */ /* 0x040fe2000001003b */
[C---:B------:R-:W-:Y:S01]  /*4100*/  FMUL.FTZ R113, R153.reuse, R58 ;  /* 0x0000003a99717220 */ /* 0x040fe20000410000 */
[----:B------:R-:W-:Y:S01]  /*4110*/  FMUL.FTZ R115, R153, R54 ;  /* 0x0000003699737220 */ /* 0x000fe20000410000 */
[----:B------:R-:W0:Y:S01]  /*4120*/  MUFU.EX2 R130, R130 ;  /* 0x0000008200827308 */ /* 0x000e220000000800 */
[----:B------:R-:W-:Y:S01]  /*4130*/  FFMA.FTZ R57, R160, R56, -R57 ;  /* 0x00000038a0397223 */ /* 0x000fe20000010839 */
[----:B------:R-:W-:Y:S01]  /*4140*/  FMUL.FTZ R55, R157, R59 ;  /* 0x0000003b9d377220 */ /* 0x000fe20000410000 */
[C---:B------:R-:W-:Y:S01]  /*4150*/  FFMA.FTZ R113, R154.reuse, R54, -R113 ;  /* 0x000000369a717223 */ /* 0x040fe20000010871 */
[----:B------:R-:W-:-:S04]  /*4160*/  FFMA.FTZ R115, R154, R58, R115 ;  /* 0x0000003a9a737223 */ /* 0x000fc80000010073 */
[----:B------:R-:W1:Y:S01]  /*4170*/  MUFU.EX2 R132, R132 ;  /* 0x0000008400847308 */ /* 0x000e620000000800 */
[----:B------:R-:W-:Y:S01]  /*4180*/  FFMA.FTZ R56, R158, R57, -R55 ;  /* 0x000000399e387223 */ /* 0x000fe20000010837 */
[----:B------:R-:W-:Y:S01]  /*4190*/  FADD.FTZ R115, RZ, R115 ;  /* 0x00000073ff737221 */ /* 0x000fe20000010000 */
[----:B------:R-:W-:-:S05]  /*41a0*/  FMUL.FTZ R55, R35, UR31 ;  /* 0x0000001f23377c20 */ /* 0x000fca0008410000 */
[----:B------:R-:W-:Y:S01]  /*41b0*/  MUFU.COS R140, R114 ;  /* 0x00000072008c7308 */ /* 0x000fe20000000000 */
[----:B------:R-:W-:-:S07]  /*41c0*/  FMUL.FTZ R57, R157, R57 ;  /* 0x000000399d397220 */ /* 0x000fce0000410000 */
[----:B------:R-:W2:Y:S01]  /*41d0*/  MUFU.EX2 R49, R49 ;  /* 0x0000003100317308 */ /* 0x000ea20000000800 */
[----:B------:R-:W-:-:S07]  /*41e0*/  FADD.FTZ R113, R12, R113 ;  /* 0x000000710c717221 */ /* 0x000fce0000010000 */
[----:B------:R-:W3:Y:S01]  /*41f0*/  MUFU.SIN R54, R114 ;  /* 0x0000007200367308 */ /* 0x000ee20000000400 */
[----:B------:R-:W-:Y:S01]  /*4200*/  FMUL.FTZ R119, R151, R115 ;  /* 0x0000007397777220 */ /* 0x000fe20000410000 */
[----:B------:R-:W-:Y:S01]  /*4210*/  FMUL.RZ R138, R55, 0.15915493667125701904 ;  /* 0x3e22f983378a7820 */ /* 0x000fe2000040c000 */
[----:B------:R-:W-:Y:S01]  /*4220*/  FFMA.FTZ R57, R158, R59, R57 ;  /* 0x0000003b9e397223 */ /* 0x000fe20000010039 */
[----:B------:R-:W-:Y:S01]  /*4230*/  FMUL.FTZ R55, R155, R56 ;  /* 0x000000389b377220 */ /* 0x000fe20000410000 */
[-C--:B------:R-:W-:Y:S01]  /*4240*/  FMUL.FTZ R112, R151, R113.reuse ;  /* 0x0000007197707220 */ /* 0x080fe20000410000 */
[----:B------:R-:W-:Y:S02]  /*4250*/  FFMA.FTZ R58, R152, R113, -R119 ;  /* 0x00000071983a7223 */ /* 0x000fe40000010877 */
[-C--:B------:R-:W-:Y:S01]  /*4260*/  FFMA.FTZ R55, R156, R57.reuse, R55 ;  /* 0x000000399c377223 */ /* 0x080fe20000010037 */
[----:B------:R-:W-:Y:S01]  /*4270*/  FMUL.FTZ R57, R155, R57 ;  /* 0x000000399b397220 */ /* 0x000fe20000410000 */
[----:B------:R-:W-:Y:S01]  /*4280*/  FFMA.FTZ R112, R152, R115, R112 ;  /* 0x0000007398707223 */ /* 0x000fe20000010070 */
[----:B0-----:R-:W-:Y:S01]  /*4290*/  FMUL.FTZ R149, R130, R149 ;  /* 0x0000009582957220 */ /* 0x001fe20000410000 */
[----:B-1----:R-:W-:Y:S01]  /*42a0*/  FMUL.FTZ R148, R132, R139 ;  /* 0x0000008b84947220 */ /* 0x002fe20000410000 */
[----:B------:R-:W-:Y:S01]  /*42b0*/  FADD.FTZ R58, R11, R58 ;  /* 0x0000003a0b3a7221 */ /* 0x000fe20000010000 */
[C---:B--2---:R-:W-:Y:S01]  /*42c0*/  FMUL.FTZ R140, R49.reuse, R140 ;  /* 0x0000008c318c7220 */ /* 0x044fe20000410000 */
[----:B------:R-:W-:Y:S01]  /*42d0*/  FFMA.FTZ R57, R156, R56, -R57 ;  /* 0x000000389c397223 */ /* 0x000fe20000010839 */
[----:B---3--:R-:W-:Y:S01]  /*42e0*/  FMUL.FTZ R139, R49, R54 ;  /* 0x00000036318b7220 */ /* 0x008fe20000410000 */
[----:B------:R-:W-:Y:S01]  /*42f0*/  FMUL.FTZ R49, R153, R55 ;  /* 0x0000003799317220 */ /* 0x000fe20000410000 */
[----:B------:R-:W-:Y:S01]  /*4300*/  FADD.FTZ R112, RZ, R112 ;  /* 0x00000070ff707221 */ /* 0x000fe20000010000 */
[----:B------:R-:W-:Y:S01]  /*4310*/  FMUL.FTZ R150, R130, R137 ;  /* 0x0000008982967220 */ /* 0x000fe20000410000 */
[C---:B------:R-:W-:Y:S01]  /*4320*/  FMUL.FTZ R113, R149.reuse, R58 ;  /* 0x0000003a95717220 */ /* 0x040fe20000410000 */
[-C--:B------:R-:W-:Y:S01]  /*4330*/  FFMA.FTZ R54, R154, R57.reuse, -R49 ;  /* 0x000000399a367223 */ /* 0x080fe20000010831 */
[-C--:B------:R-:W-:Y:S01]  /*4340*/  FMUL.FTZ R59, R149, R112.reuse ;  /* 0x00000070953b7220 */ /* 0x080fe20000410000 */
[----:B------:R-:W-:Y:S01]  /*4350*/  FMUL.FTZ R57, R153, R57 ;  /* 0x0000003999397220 */ /* 0x000fe20000410000 */
[----:B------:R-:W-:Y:S01]  /*4360*/  FFMA.FTZ R113, R150, R112, R113 ;  /* 0x0000007096717223 */ /* 0x000fe20000010071 */
[----:B------:R-:W-:Y:S01]  /*4370*/  FMUL.FTZ R147, R132, R147 ;  /* 0x0000009384937220 */ /* 0x000fe20000410000 */
[----:B------:R-:W-:Y:S01]  /*4380*/  FFMA.FTZ R59, R150, R58, -R59 ;  /* 0x0000003a963b7223 */ /* 0x000fe2000001083b */
[----:B------:R-:W-:Y:S01]  /*4390*/  FFMA.FTZ R57, R154, R55, R57 ;  /* 0x000000379a397223 */ /* 0x000fe20000010039 */
[----:B------:R-:W-:-:S02]  /*43a0*/  FADD.FTZ R113, RZ, R113 ;  /* 0x00000071ff717221 */ /* 0x000fc40000010000 */
[----:B------:R-:W-:Y:S01]  /*43b0*/  FADD.FTZ R59, R10, R59 ;  /* 0x0000003b0a3b7221 */ /* 0x000fe20000010000 */
[----:B------:R-:W-:Y:S01]  /*43c0*/  FMUL.FTZ R55, R151, R57 ;  /* 0x0000003997377220 */ /* 0x000fe20000410000 */
[----:B------:R-:W-:Y:S01]  /*43d0*/  FMUL.FTZ R58, R147, R113 ;  /* 0x00000071933a7220 */ /* 0x000fe20000410000 */
[-C--:B------:R-:W-:Y:S01]  /*43e0*/  FMUL.FTZ R56, R151, R54.reuse ;  /* 0x0000003697387220 */ /* 0x080fe20000410000 */
[-C--:B------:R-:W-:Y:S01]  /*43f0*/  FMUL.FTZ R115, R147, R59.reuse ;  /* 0x0000003b93737220 */ /* 0x080fe20000410000 */
[----:B------:R-:W-:Y:S01]  /*4400*/  FFMA.FTZ R55, R152, R54, -R55 ;  /* 0x0000003698377223 */ /* 0x000fe20000010837 */
[----:B------:R-:W-:Y:S01]  /*4410*/  FFMA.FTZ R58, R148, R59, -R58 ;  /* 0x0000003b943a7223 */ /* 0x000fe2000001083a */
[----:B------:R-:W-:Y:S01]  /*4420*/  FFMA.FTZ R56, R152, R57, R56 ;  /* 0x0000003998387223 */ /* 0x000fe20000010038 */
[----:B------:R-:W-:Y:S01]  /*4430*/  FFMA.FTZ R115, R148, R113, R115 ;  /* 0x0000007194737223 */ /* 0x000fe20000010073 */
[----:B------:R-:W-:Y:S01]  /*4440*/  FMUL.FTZ R57, R149, R55 ;  /* 0x0000003795397220 */ /* 0x000fe20000410000 */
[----:B------:R-:W-:Y:S01]  /*4450*/  FMUL.FTZ R145, R134, R145 ;  /* 0x0000009186917220 */ /* 0x000fe20000410000 */
[----:B------:R-:W-:Y:S01]  /*4460*/  FADD.FTZ R58, R9, R58 ;  /* 0x0000003a093a7221 */ /* 0x000fe20000010000 */
[----:B------:R-:W-:Y:S01]  /*4470*/  FADD.FTZ R115, RZ, R115 ;  /* 0x00000073ff737221 */ /* 0x000fe20000010000 */
[-C--:B------:R-:W-:Y:S01]  /*4480*/  FMUL.FTZ R54, R149, R56.reuse ;  /* 0x0000003895367220 */ /* 0x080fe20000410000 */
[----:B------:R-:W-:Y:S01]  /*4490*/  FFMA.FTZ R57, R150, R56, R57 ;  /* 0x0000003896397223 */ /* 0x000fe20000010039 */
[C---:B------:R-:W-:Y:S01]  /*44a0*/  FMUL.FTZ R56, R145.reuse, R58 ;  /* 0x0000003a91387220 */ /* 0x040fe20000410000 */
[----:B------:R-:W-:-:S03]  /*44b0*/  FMUL.FTZ R59, R145, R115 ;  /* 0x00000073913b7220 */ /* 0x000fc60000410000 */
[C---:B------:R-:W-:Y:S01]  /*44c0*/  FFMA.FTZ R56, R146.reuse, R115, R56 ;  /* 0x0000007392387223 */ /* 0x040fe20000010038 */
[----:B------:R-:W-:Y:S01]  /*44d0*/  FFMA.FTZ R59, R146, R58, -R59 ;  /* 0x0000003a923b7223 */ /* 0x000fe2000001083b */
[----:B------:R-:W-:Y:S02]  /*44e0*/  FMUL.FTZ R49, R48, R35 ;  /* 0x0000002330317220 */ /* 0x000fe40000410000 */
[----:B------:R-:W-:Y:S01]  /*44f0*/  FADD.FTZ R58, RZ, R56 ;  /* 0x00000038ff3a7221 */ /* 0x000fe20000010000 */
[----:B------:R-:W-:-:S03]  /*4500*/  FADD.FTZ R56, R8, R59 ;  /* 0x0000003b08387221 */ /* 0x000fc60000010000 */
[C---:B------:R-:W-:Y:S01]  /*4510*/  FMUL.FTZ R113, R143.reuse, R58 ;  /* 0x0000003a8f717220 */ /* 0x040fe20000410000 */
[----:B------:R-:W-:Y:S01]  /*4520*/  MUFU.SIN R134, R138 ;  /* 0x0000008a00867308 */ /* 0x000fe20000000400 */
[-C--:B------:R-:W-:Y:S02]  /*4530*/  FMUL.FTZ R115, R143, R56.reuse ;  /* 0x000000388f737220 */ /* 0x080fe40000410000 */
[----:B------:R-:W-:Y:S01]  /*4540*/  FFMA.FTZ R56, R144, R56, -R113 ;  /* 0x0000003890387223 */ /* 0x000fe20000010871 */
[----:B------:R-:W-:-:S04]  /*4550*/  FFMA.FTZ R54, R150, R55, -R54 ;  /* 0x0000003796367223 */ /* 0x000fc80000010836 */
[----:B------:R-:W-:Y:S01]  /*4560*/  MUFU.COS R138, R138 ;  /* 0x0000008a008a7308 */ /* 0x000fe20000000000 */
[----:B------:R-:W-:Y:S01]  /*4570*/  FFMA.FTZ R115, R144, R58, R115 ;  /* 0x0000003a90737223 */ /* 0x000fe20000010073 */
[----:B------:R-:W-:-:S06]  /*4580*/  FADD.FTZ R56, R7, R56 ;  /* 0x0000003807387221 */ /* 0x000fcc0000010000 */
[----:B------:R-:W0:Y:S01]  /*4590*/  MUFU.EX2 R49, R49 ;  /* 0x0000003100317308 */ /* 0x000e220000000800 */
[----:B------:R-:W-:Y:S01]  /*45a0*/  FMUL.FTZ R59, R147, R54 ;  /* 0x00000036933b7220 */ /* 0x000fe20000410000 */
[----:B------:R-:W-:Y:S01]  /*45b0*/  FADD.FTZ R115, RZ, R115 ;  /* 0x00000073ff737221 */ /* 0x000fe20000010000 */
[----:B------:R-:W-:Y:S01]  /*45c0*/  FMUL.FTZ R113, R141, R56 ;  /* 0x000000388d717220 */ /* 0x000fe20000410000 */
[-C--:B------:R-:W-:Y:S01]  /*45d0*/  FMUL.FTZ R55, R147, R57.reuse ;  /* 0x0000003993377220 */ /* 0x080fe20000410000 */
[----:B------:R-:W-:Y:S02]  /*45e0*/  FFMA.FTZ R59, R148, R57, R59 ;  /* 0x00000039943b7223 */ /* 0x000fe4000001003b */
[-C--:B------:R-:W-:Y:S01]  /*45f0*/  FFMA.FTZ R58, R142, R115.reuse, R113 ;  /* 0x000000738e3a7223 */ /* 0x080fe20000010071 */
[----:B------:R-:W-:Y:S01]  /*4600*/  FFMA.FTZ R55, R148, R54, -R55 ;  /* 0x0000003694377223 */ /* 0x000fe20000010837 */
[----:B------:R-:W-:Y:S01]  /*4610*/  FMUL.FTZ R115, R141, R115 ;  /* 0x000000738d737220 */ /* 0x000fe20000410000 */
[C---:B------:R-:W-:Y:S01]  /*4620*/  FMUL.FTZ R54, R145.reuse, R59 ;  /* 0x0000003b91367220 */ /* 0x040fe20000410000 */
[----:B------:R-:W-:Y:S01]  /*4630*/  FADD.FTZ R58, RZ, R58 ;  /* 0x0000003aff3a7221 */ /* 0x000fe20000010000 */
[-C--:B------:R-:W-:Y:S01]  /*4640*/  FMUL.FTZ R57, R145, R55.reuse ;  /* 0x0000003791397220 */ /* 0x080fe20000410000 */
[----:B------:R-:W-:Y:S01]  /*4650*/  FFMA.FTZ R115, R142, R56, -R115 ;  /* 0x000000388e737223 */ /* 0x000fe20000010873 */
[----:B------:R-:W-:Y:S01]  /*4660*/  FFMA.FTZ R54, R146, R55, -R54 ;  /* 0x0000003792367223 */ /* 0x000fe20000010836 */
[C---:B0-----:R-:W-:Y:S01]  /*4670*/  FMUL.FTZ R138, R49.reuse, R138 ;  /* 0x0000008a318a7220 */ /* 0x041fe20000410000 */
[----:B------:R-:W-:Y:S01]  /*4680*/  FMUL.FTZ R134, R49, R134 ;  /* 0x0000008631867220 */ /* 0x000fe20000410000 */
[----:B------:R-:W-:Y:S01]  /*4690*/  FMUL.FTZ R49, R36, UR31 ;  /* 0x0000001f24317c20 */ /* 0x000fe20008410000 */
[----:B------:R-:W-:Y:S01]  /*46a0*/  FMUL.FTZ R48, R48, R36 ;  /* 0x0000002430307220 */ /* 0x000fe20000410000 */
[----:B------:R-:W-:Y:S01]  /*46b0*/  FFMA.FTZ R57, R146, R59, R57 ;  /* 0x0000003b92397223 */ /* 0x000fe20000010039 */
[----:B------:R-:W-:Y:S01]  /*46c0*/  FADD.FTZ R115, R6, R115 ;  /* 0x0000007306737221 */ /* 0x000fe20000010000 */
[----:B------:R-:W-:Y:S01]  /*46d0*/  FMUL.FTZ R119, R139, R58 ;  /* 0x0000003a8b777220 */ /* 0x000fe20000410000 */
[----:B------:R-:W-:Y:S01]  /*46e0*/  FMUL.RZ R112, R49, 0.15915493667125701904 ;  /* 0x3e22f98331707820 */ /* 0x000fe2000040c000 */
[CC--:B------:R-:W-:Y:S01]  /*46f0*/  FMUL.FTZ R113, R143.reuse, R54.reuse ;  /* 0x000000368f717220 */ /* 0x0c0fe20000410000 */
[----:B------:R-:W-:Y:S01]  /*4700*/  FMUL.FTZ R59, R143, R57 ;  /* 0x000000398f3b7220 */ /* 0x000fe20000410000 */
[-C--:B------:R-:W-:Y:S01]  /*4710*/  FMUL.FTZ R137, R139, R115.reuse ;  /* 0x000000738b897220 */ /* 0x080fe20000410000 */
[----:B------:R-:W-:Y:S01]  /*4720*/  FFMA.FTZ R56, R140, R115, -R119 ;  /* 0x000000738c387223 */ /* 0x000fe20000010877 */
[----:B------:R-:W-:Y:S01]  /*4730*/  MUFU.SIN R49, R112 ;  /* 0x0000007000317308 */ /* 0x000fe20000000400 */
[C---:B------:R-:W-:Y:S01]  /*4740*/  FFMA.FTZ R113, R144.reuse, R57, R113 ;  /* 0x0000003990717223 */ /* 0x040fe20000010071 */
[----:B------:R-:W-:Y:S01]  /*4750*/  FFMA.FTZ R59, R144, R54, -R59 ;  /* 0x00000036903b7223 */ /* 0x000fe2000001083b */
[----:B------:R-:W-:Y:S01]  /*4760*/  FFMA.FTZ R137, R140, R58, R137 ;  /* 0x0000003a8c897223 */ /* 0x000fe20000010089 */
[----:B------:R-:W-:-:S04]  /*4770*/  FADD.FTZ R115, R5, R56 ;  /* 0x0000003805737221 */ /* 0x000fc80000010000 */
[----:B------:R-:W0:Y:S01]  /*4780*/  MUFU.EX2 R48, R48 ;  /* 0x0000003000307308 */ /* 0x000e220000000800 */
[C---:B------:R-:W-:Y:S01]  /*4790*/  FMUL.FTZ R54, R141.reuse, R113 ;  /* 0x000000718d367220 */ /* 0x040fe20000410000 */
[----:B------:R-:W-:Y:S01]  /*47a0*/  FMUL.FTZ R57, R141, R59 ;  /* 0x0000003b8d397220 */ /* 0x000fe20000410000 */
[----:B------:R-:W-:Y:S01]  /*47b0*/  FADD.FTZ R137, RZ, R137 ;  /* 0x00000089ff897221 */ /* 0x000fe20000010000 */
[----:B------:R-:W-:Y:S01]  /*47c0*/  FMUL.FTZ R119, R134, R115 ;  /* 0x0000007386777220 */ /* 0x000fe20000410000 */
[----:B------:R-:W-:-:S03]  /*47d0*/  ISETP.NE.AND P2, PT, R126, 0x7f, PT ;  /* 0x0000007f7e00780c */ /* 0x000fc60003f45270 */
[----:B------:R-:W1:Y:S01]  /*47e0*/  MUFU.COS R55, R112 ;  /* 0x0000007000377308 */ /* 0x000e620000000000 */
[C---:B------:R-:W-:Y:S01]  /*47f0*/  FFMA.FTZ R54, R142.reuse, R59, -R54 ;  /* 0x0000003b8e367223 */ /* 0x040fe20000010836 */
[----:B------:R-:W-:Y:S01]  /*4800*/  FFMA.FTZ R57, R142, R113, R57 ;  /* 0x000000718e397223 */ /* 0x000fe20000010039 */
[-C--:B------:R-:W-:Y:S01]  /*4810*/  FFMA.FTZ R119, R138, R137.reuse, R119 ;  /* 0x000000898a777223 */ /* 0x080fe20000010077 */
[----:B------:R-:W-:Y:S01]  /*4820*/  FMUL.FTZ R137, R134, R137 ;  /* 0x0000008986897220 */ /* 0x000fe20000410000 */
[CC--:B------:R-:W-:Y:S01]  /*4830*/  FMUL.FTZ R113, R139.reuse, R54.reuse ;  /* 0x000000368b717220 */ /* 0x0c0fe20000410000 */
[----:B------:R-:W-:Y:S01]  /*4840*/  FMUL.FTZ R59, R139, R57 ;  /* 0x000000398b3b7220 */ /* 0x000fe20000410000 */
[----:B------:R-:W-:Y:S01]  /*4850*/  FADD.FTZ R119, RZ, R119 ;  /* 0x00000077ff777221 */ /* 0x000fe20000010000 */
[----:B------:R-:W-:Y:S01]  /*4860*/  FFMA.FTZ R137, R138, R115, -R137 ;  /* 0x000000738a897223 */ /* 0x000fe20000010889 */
[----:B------:R-:W-:Y:S01]  /*4870*/  FFMA.FTZ R113, R140, R57, R113 ;  /* 0x000000398c717223 */ /* 0x000fe20000010071 */
[----:B0-----:R-:W-:Y:S01]  /*4880*/  FMUL.FTZ R130, R48, R49 ;  /* 0x0000003130827220 */ /* 0x001fe20000410000 */
[----:B------:R-:W-:Y:S01]  /*4890*/  FFMA.FTZ R59, R140, R54, -R59 ;  /* 0x000000368c3b7223 */ /* 0x000fe2000001083b */
[----:B------:R-:W-:Y:S01]  /*48a0*/  FADD.FTZ R137, R4, R137 ;  /* 0x0000008904897221 */ /* 0x000fe20000010000 */
[----:B------:R-:W-:Y:S01]  /*48b0*/  FMUL.FTZ R54, R134, R113 ;  /* 0x0000007186367220 */ /* 0x000fe20000410000 */
[----:B------:R-:W-:Y:S01]  /*48c0*/  @P2 LEA R136, R126, R127, 0x3 ;  /* 0x0000007f7e882211 */ /* 0x000fe200078e18ff */
[----:B------:R-:W-:Y:S01]  /*48d0*/  FMUL.FTZ R57, R130, R119 ;  /* 0x0000007782397220 */ /* 0x000fe20000410000 */
[----:B-1----:R-:W-:Y:S01]  /*48e0*/  FMUL.FTZ R132, R48, R55 ;  /* 0x0000003730847220 */ /* 0x002fe20000410000 */
[----:B------:R-:W-:Y:S01]  /*48f0*/  FFMA.FTZ R55, R138, R59, -R54 ;  /* 0x0000003b8a377223 */ /* 0x000fe20000010836 */
[----:B------:R-:W-:-:S02]  /*4900*/  FMUL.FTZ R56, R130, R137 ;  /* 0x0000008982387220 */ /* 0x000fc40000410000 */
[----:B------:R-:W-:Y:S02]  /*4910*/  FFMA.FTZ R54, R132, R137, -R57 ;  /* 0x0000008984367223 */ /* 0x000fe40000010839 */
[----:B------:R-:W0:Y:S01]  /*4920*/  @P2 LDS.64 R136, [R136+0x4598] ;  /* 0x0045980088882984 */ /* 0x000e220000000a00 */
[----:B------:R-:W-:Y:S01]  /*4930*/  FMUL.FTZ R59, R134, R59 ;  /* 0x0000003b863b7220 */ /* 0x000fe20000410000 */
[C---:B----4-:R-:W-:Y:S01]  /*4940*/  FMUL.FTZ R49, R51.reuse, R53 ;  /* 0x0000003533317220 */ /* 0x050fe20000410000 */
[-C--:B------:R-:W-:Y:S02]  /*4950*/  FMUL.FTZ R48, R51, R52.reuse ;  /* 0x0000003433307220 */ /* 0x080fe40000410000 */
[----:B------:R-:W-:Y:S01]  /*4960*/  FFMA.FTZ R59, R138, R113, R59 ;  /* 0x000000718a3b7223 */ /* 0x000fe2000001003b */
[C---:B------:R-:W-:Y:S01]  /*4970*/  FFMA.FTZ R179, R50.reuse, R52, -R49 ;  /* 0x0000003432b37223 */ /* 0x040fe20000010831 */
[----:B------:R-:W-:Y:S01]  /*4980*/  FFMA.FTZ R53, R50, R53, R48 ;  /* 0x0000003532357223 */ /* 0x000fe20000010030 */
[----:B------:R-:W-:Y:S01]  /*4990*/  LEA.HI R50, R126, R126, RZ, 0x1e ;  /* 0x0000007e7e327211 */ /* 0x000fe200078ff0ff */
[----:B------:R-:W-:Y:S01]  /*49a0*/  FFMA.FTZ R51, R132, R119, R56 ;  /* 0x0000007784337223 */ /* 0x000fe20000010038 */
[C---:B------:R-:W-:Y:S01]  /*49b0*/  FMUL.FTZ R49, R130.reuse, R55 ;  /* 0x0000003782317220 */ /* 0x040fe20000410000 */
[----:B------:R-:W-:Y:S01]  /*49c0*/  FMUL.FTZ R48, R130, R59 ;  /* 0x0000003b82307220 */ /* 0x000fe20000410000 */
[----:B------:R-:W-:Y:S01]  /*49d0*/  BSSY B0, `(.L_x_3463) ;  /* 0x0000010000007945 */ /* 0x000fe20003800000 */
[----:B------:R-:W-:Y:S01]  /*49e0*/  LEA R163, R50, R127, 0x4 ;  /* 0x0000007f32a37211 */ /* 0x000fe200078e20ff */
[C---:B------:R-:W-:Y:S01]  /*49f0*/  FFMA.FTZ R49, R132.reuse, R59, R49 ;  /* 0x0000003b84317223 */ /* 0x040fe20000010031 */
[----:B------:R-:W-:Y:S01]  /*4a00*/  FFMA.FTZ R48, R132, R55, -R48 ;  /* 0x0000003784307223 */ /* 0x000fe20000010830 */
[----:B------:R-:W-:Y:S01]  /*4a10*/  FADD.FTZ R50, R3, R54 ;  /* 0x0000003603327221 */ /* 0x000fe20000010000 */
[----:B------:R-:W-:Y:S01]  /*4a20*/  FADD.FTZ R51, RZ, R51 ;  /* 0x00000033ff337221 */ /* 0x000fe20000010000 */
[----:B------:R-:W-:Y:S06]  /*4a30*/  @P2 BRA `(.L_x_3464) ;  /* 0x0000000000242947 */ /* 0x000fec0003800000 */
[----:B------:R-:W-:Y:S01]  /*4a40*/  ISETP.NE.AND P2, PT, R125, R14, PT ;  /* 0x0000000e7d00720c */ /* 0x000fe20003f45270 */
[----:B0-----:R-:W-:Y:S01]  /*4a50*/  HFMA2.MMA R136, -RZ, RZ, 1.875, 0 ;  /* 0x3f800000ff887435 */ /* 0x001fe200000001ff */
[----:B------:R-:W-:-:S11]  /*4a60*/  MOV R137, RZ ;  /* 0x000000ff00897202 */ /* 0x000fd60000000f00 */
[----:B------:R-:W-:-:S04]  /*4a70*/  @P2 LEA.HI R52, R125, R125, RZ, 0x1 ;  /* 0x0000007d7d342211 */ /* 0x000fc800078f08ff */
[----:B------:R-:W-:-:S04]  /*4a80*/  @P2 LOP3.LUT R52, R52, 0xfffffe, RZ, 0xc0, !PT ;  /* 0x00fffffe34342812 */ /* 0x000fc800078ec0ff */
[----:B------:R-:W-:-:S04]  /*4a90*/  @P2 IADD3 R55, -R52, R125, RZ ;  /* 0x0000007d34372210 */ /* 0x000fc80007ffe1ff */
[----:B------:R-:W-:-:S04]  /*4aa0*/  @P2 LEA R52, R55, R2, 0x8 ;  /* 0x0000000237342211 */ /* 0x000fc800078e40ff */
[----:B------:R-:W-:-:S05]  /*4ab0*/  @P2 LEA R52, R52, R127, 0x3 ;  /* 0x0000007f34342211 */ /* 0x000fca00078e18ff */
[----:B------:R1:W2:Y:S02]  /*4ac0*/  @P2 LDS.64 R136, [R52+0x3590] ;  /* 0x0035900034882984 */ /* 0x0002a40000000a00 */
.L_x_3464:
[----:B------:R-:W-:Y:S05]  /*4ad0*/  BSYNC B0 ;  /* 0x0000000000007941 */ /* 0x000fea0003800000 */
.L_x_3463:
        /* <DEDUP_REMOVED lines=50> */
[C---:B---3--:R-:W-:Y:S01]  /*4e00*/  FMUL.FTZ R205, R49.reuse, R204 ;  /* 0x000000cc31cd7220 */ /* 0x048fe20000410000 */
        /* <DEDUP_REMOVED lines=90> */
.L_x_3522:
[----:B------:R-:W-:Y:S01]  /*53b0*/  ISETP.GE.AND P3, PT, R129, 0x10, PT ;  /* 0x000000108100780c */ /* 0x000fe20003f66270 */
[C---:B----4-:R-:W-:Y:S01]  /*53c0*/  FMUL.FTZ R205, R209.reuse, R112 ;  /* 0x00000070d1cd7220 */ /* 0x050fe20000410000 */
[C---:B-1----:R-:W-:Y:S01]  /*53d0*/  FMUL.FTZ R207, R209.reuse, R115 ;  /* 0x00000073d1cf7220 */ /* 0x042fe20000410000 */
[CC--:B---3--:R-:W-:Y:S01]  /*53e0*/  FMUL.FTZ R118, R209.reuse, R114.reuse ;  /* 0x00000072d1767220 */ /* 0x0c8fe20000410000 */
[----:B------:R-:W-:Y:S01]  /*53f0*/  UMOV UR8, 0xffffffff ;  /* 0xffffffff00087882 */ /* 0x000fe20000000000 */
[CC--:B0-----:R-:W-:Y:S01]  /*5400*/  FFMA.FTZ R206, R202.reuse, R113.reuse, R205 ;  /* 0x00000071cace7223 */ /* 0x0c1fe200000100cd */
[C---:B------:R-:W-:Y:S01]  /*5410*/  FMUL.FTZ R113, R209.reuse, R113 ;  /* 0x00000071d1717220 */ /* 0x040fe20000410000 */
[C---:B------:R-:W-:Y:S01]  /*5420*/  FFMA.FTZ R207, R202.reuse, R114, -R207 ;  /* 0x00000072cacf7223 */ /* 0x040fe200000108cf */
[----:B------:R-:W-:Y:S02]  /*5430*/  FFMA.FTZ R118, R202, R115, R118 ;  /* 0x00000073ca767223 */ /* 0x000fe40000010076 */
[----:B------:R-:W-:-:S03]  /*5440*/  FSEL R206, R209, R206, !P3 ;  /* 0x000000ced1ce7208 */ /* 0x000fc60005800000 */
[----:B------:R-:W-:Y:S01]  /*5450*/  @P3 FFMA.FTZ R202, R202, R112, -R113 ;  /* 0x00000070caca3223 */ /* 0x000fe20000010871 */
[----:B------:R-:W-:Y:S01]  /*5460*/  @P3 FADD.FTZ R204, R204, R207 ;  /* 0x000000cfcccc3221 */ /* 0x000fe20000010000 */
[----:B------:R-:W-:Y:S01]  /*5470*/  @P3 FADD.FTZ R203, R203, R118 ;  /* 0x00000076cbcb3221 */ /* 0x000fe20000010000 */
[----:B------:R-:W-:Y:S06]  /*5480*/  BRA.DIV UR8, `(.L_x_3467) ;  /* 0x00000066080c7947 */ /* 0x000fec000b800000 */
.L_x_3525:
[----:B------:R-:W-:-:S03]  /*5490*/  UMOV UR8, 0xffffffff ;  /* 0xffffffff00087882 */ /* 0x000fc60000000000 */
[----:B------:R-:W-:Y:S05]  /*54a0*/  BRA.DIV UR8, `(.L_x_3468) ;  /* 0x00000066082c7947 */ /* 0x000fea000b800000 */
.L_x_3528:
[----:B------:R-:W-:-:S03]  /*54b0*/  UMOV UR8, 0xffffffff ;  /* 0xffffffff00087882 */ /* 0x000fc60000000000 */
[----:B------:R-:W-:Y:S05]  /*54c0*/  BRA.DIV UR8, `(.L_x_3469) ;  /* 0x00000066084c7947 */ /* 0x000fea000b800000 */
.L_x_3531:
[----:B------:R-:W-:-:S03]  /*54d0*/  UMOV UR8, 0xffffffff ;  /* 0xffffffff00087882 */ /* 0x000fc60000000000 */
[----:B------:R-:W-:Y:S05]  /*54e0*/  BRA.DIV UR8, `(.L_x_3470) ;  /* 0x00000066086c7947 */ /* 0x000fea000b800000 */
.L_x_3534:
        /* <DEDUP_REMOVED lines=10> */
.L_x_3544:
        /* <DEDUP_REMOVED lines=44> */
.L_x_3465:
[----:B------:R-:W-:Y:S05]  /*5850*/  WARPSYNC.ALL ;  /* 0x0000000000007948 */ /* 0x000fea0003800000 */
[CC--:B0-23--:R-:W-:Y:S01]  /*5860*/  FMUL.FTZ R51, R130.reuse, -R136.reuse ;  /* 0x8000008882337220 */ /* 0x0cdfe20000410000 */
[----:B------:R-:W-:Y:S01]  /*5870*/  FMUL.FTZ R49, R130, R137 ;  /* 0x0000008982317220 */ /* 0x000fe20000410000 */
[-C--:B------:R-:W-:Y:S01]  /*5880*/  FMUL.FTZ R55, R132, R195.reuse ;  /* 0x000000c384377220 */ /* 0x080fe20000410000 */
[----:B------:R-:W-:Y:S01]  /*5890*/  FMUL.FTZ R53, R130, R195 ;  /* 0x000000c382357220 */ /* 0x000fe20000410000 */
[C---:B------:R-:W-:Y:S01]  /*58a0*/  FFMA.FTZ R51, R132.reuse, -R137, R51 ;  /* 0x8000008984337223 */ /* 0x040fe20000010033 */
[----:B------:R-:W-:Y:S01]  /*58b0*/  FFMA.FTZ R49, R132, R136, -R49 ;  /* 0x0000008884317223 */ /* 0x000fe20000010831 */
[-C--:B------:R-:W-:Y:S01]  /*58c0*/  FFMA.FTZ R48, -R130, R179.reuse, -R55 ;  /* 0x000000b382307223 */ /* 0x080fe20000010937 */
[----:B------:R-:W-:Y:S01]  /*58d0*/  FFMA.FTZ R53, R132, R179, -R53 ;  /* 0x000000b384357223 */ /* 0x000fe20000010835 */
[C---:B------:R-:W-:Y:S01]  /*58e0*/  FMUL.FTZ R57, R134.reuse, -R51 ;  /* 0x8000003386397220 */ /* 0x040fe20000410000 */
[-C--:B------:R-:W-:Y:S01]  /*58f0*/  FMUL.FTZ R50, R134, -R49.reuse ;  /* 0x8000003186327220 */ /* 0x080fe20000410000 */
[----:B------:R-:W-:Y:S01]  /*5900*/  BAR.SYNC.DEFER_BLOCKING 0x0 ;  /* 0x0000000000007b1d */ /* 0x000fe20000010000 */
[----:B------:R-:W-:Y:S01]  /*5910*/  FADD.FTZ R53, R178, R53 ;  /* 0x00000035b2357221 */ /* 0x000fe20000010000 */
[C---:B------:R-:W-:Y:S01]  /*5920*/  FFMA.FTZ R57, R138.reuse, R49, -R57 ;  /* 0x000000318a397223 */ /* 0x040fe20000010839 */
[----:B------:R-:W-:Y:S01]  /*5930*/  FADD.FTZ R49, -R193, R48 ;  /* 0x00000030c1317221 */ /* 0x000fe20000010100 */
[----:B------:R-:W-:Y:S01]  /*5940*/  FFMA.FTZ R50, R138, R51, R50 ;  /* 0x000000338a327223 */ /* 0x000fe20000010032 */
[----:B------:R-:W-:Y:S01]  /*5950*/  ISETP.GE.OR P0, PT, R125, UR32, P0 ;  /* 0x000000207d007c0c */ /* 0x000fe20008706670 */
[C---:B------:R-:W-:Y:S01]  /*5960*/  FMUL.FTZ R55, R139.reuse, -R57 ;  /* 0x800000398b377220 */ /* 0x040fe20000410000 */
[----:B------:R-:W-:Y:S01]  /*5970*/  FMUL.FTZ R51, R134, -R49 ;  /* 0x8000003186337220 */ /* 0x000fe20000410000 */
[-C--:B-1----:R-:W-:Y:S01]  /*5980*/  FMUL.FTZ R52, R139, -R50.reuse ;  /* 0x800000328b347220 */ /* 0x082fe20000410000 */
[----:B-----5:R-:W-:Y:S01]  /*5990*/  HFMA2.MMA R61, -RZ, RZ, 0, 0 ;  /* 0x00000000ff3d7435 */ /* 0x020fe200000001ff */
[----:B------:R-:W-:Y:S01]  /*59a0*/  FFMA.FTZ R55, R140, R50, R55 ;  /* 0x000000328c377223 */ /* 0x000fe20000010037 */
[-C--:B------:R-:W-:Y:S01]  /*59b0*/  FMUL.FTZ R50, R134, -R53.reuse ;  /* 0x8000003586327220 */ /* 0x080fe20000410000 */
[----:B------:R-:W-:Y:S01]  /*59c0*/  FFMA.FTZ R48, R138, R53, -R51 ;  /* 0x000000358a307223 */ /* 0x000fe20000010833 */
[----:B------:R-:W-:Y:S01]  /*59d0*/  FFMA.FTZ R52, R140, R57, -R52 ;  /* 0x000000398c347223 */ /* 0x000fe20000010834 */
[----:B------:R-:W-:Y:S01]  /*59e0*/  FMUL.FTZ R51, R141, -R55 ;  /* 0x800000378d337220 */ /* 0x000fe20000410000 */
        /* <DEDUP_REMOVED lines=8> */
[----:B------:R-:W-:Y:S01]  /*5a70*/  MOV R60, 0x3f800000 ;  /* 0x3f800000003c7802 */ /* 0x000fe20000000f00 */
[-C--:B------:R-:W-:Y:S01]  /*5a80*/  FFMA.FTZ R52, R140, R49.reuse, R51 ;  /* 0x000000318c347223 */ /* 0x080fe20000010033 */
[----:B------:R-:W-:Y:S01]  /*5a90*/  FMUL.FTZ R51, R139, -R49 ;  /* 0x800000318b337220 */ /* 0x000fe20000410000 */
[-C--:B------:R-:W-:Y:S01]  /*5aa0*/  FFMA.FTZ R54, R144, R48.reuse, R55 ;  /* 0x0000003090367223 */ /* 0x080fe20000010037 */
[----:B------:R-:W-:Y:S01]  /*5ab0*/  FMUL.FTZ R55, R143, -R48 ;  /* 0x800000308f377220 */ /* 0x000fe20000410000 */
[----:B------:R-:W-:Y:S01]  /*5ac0*/  FADD.FTZ R52, -R191, R52 ;  /* 0x00000034bf347221 */ /* 0x000fe20000010100 */
[----:B------:R-:W0:Y:S01]  /*5ad0*/  LDS.64 R48, [R163+0x2188] ;  /* 0x00218800a3307984 */ /* 0x000e220000000a00 */
[----:B------:R-:W-:Y:S01]  /*5ae0*/  FFMA.FTZ R51, R140, R50, -R51 ;  /* 0x000000328c337223 */ /* 0x000fe20000010833 */
[----:B------:R-:W-:Y:S01]  /*5af0*/  FFMA.FTZ R55, R144, R53, -R55 ;  /* 0x0000003590377223 */ /* 0x000fe20000010837 */
[C---:B------:R-:W-:Y:S01]  /*5b00*/  FMUL.FTZ R53, R145.reuse, -R54 ;  /* 0x8000003691357220 */ /* 0x040fe20000410000 */
[----:B------:R-:W-:Y:S01]  /*5b10*/  CS2R R62, SRZ ;  /* 0x00000000003e7805 */ /* 0x000fe2000001ff00 */
[----:B------:R-:W-:Y:S01]  /*5b20*/  FADD.FTZ R51, R176, R51 ;  /* 0x00000033b0337221 */ /* 0x000fe20000010000 */
[-C--:B------:R-:W-:Y:S01]  /*5b30*/  FMUL.FTZ R57, R145, -R55.reuse ;  /* 0x8000003791397220 */ /* 0x080fe20000410000 */
[C---:B------:R-:W-:Y:S01]  /*5b40*/  FFMA.FTZ R56, R146.reuse, R55, -R53 ;  /* 0x0000003792387223 */ /* 0x040fe20000010835 */
[C---:B------:R-:W-:Y:S01]  /*5b50*/  FMUL.FTZ R53, R141.reuse, -R52 ;  /* 0x800000348d357220 */ /* 0x040fe20000410000 */
[-C--:B------:R-:W-:Y:S01]  /*5b60*/  FMUL.FTZ R55, R141, -R51.reuse ;  /* 0x800000338d377220 */ /* 0x080fe20000410000 */
        /* <DEDUP_REMOVED lines=25> */
[C---:B------:R-:W-:Y:S01]  /*5d00*/  FMUL.FTZ R59, R153.reuse, -R54 ;  /* 0x80000036993b7220 */ /* 0x040fe20000410000 */
[C---:B------:R-:W-:Y:S01]  /*5d10*/  FFMA.FTZ R50, R146.reuse, R51, -R53 ;  /* 0x0000003392327223 */ /* 0x040fe20000010835 */
[----:B------:R-:W-:Y:S01]  /*5d20*/  FFMA.FTZ R55, R146, R52, R55 ;  /* 0x0000003492377223 */ /* 0x000fe20000010037 */
[-C--:B------:R-:W-:Y:S01]  /*5d30*/  FMUL.FTZ R53, R153, -R57.reuse ;  /* 0x8000003999357220 */ /* 0x080fe20000410000 */
[----:B------:R-:W-:Y:S01]  /*5d40*/  FFMA.FTZ R59, R154, R57, -R59 ;  /* 0x000000399a3b7223 */ /* 0x000fe2000001083b */
[CC--:B0-----:R-:W-:Y:S01]  /*5d50*/  FMUL.FTZ R51, R117.reuse, R48.reuse ;  /* 0x0000003075337220 */ /* 0x0c1fe20000410000 */
[-C--:B------:R-:W-:Y:S01]  /*5d60*/  FMUL.FTZ R117, R117, R49.reuse ;  /* 0x0000003175757220 */ /* 0x080fe20000410000 */
[----:B------:R-:W-:Y:S01]  /*5d70*/  FADD.FTZ R55, -R188, R55 ;  /* 0x00000037bc377221 */ /* 0x000fe20000010100 */
[----:B------:R-:W-:Y:S01]  /*5d80*/  FADD.FTZ R50, R173, R50 ;  /* 0x00000032ad327221 */ /* 0x000fe20000010000 */
[C---:B------:R-:W-:Y:S01]  /*5d90*/  FFMA.FTZ R51, R116.reuse, R49, R51 ;  /* 0x0000003174337223 */ /* 0x040fe20000010033 */
[----:B------:R-:W-:Y:S01]  /*5da0*/  FFMA.FTZ R48, R116, R48, -R117 ;  /* 0x0000003074307223 */ /* 0x000fe20000010875 */
[CC--:B------:R-:W-:Y:S01]  /*5db0*/  FMUL.FTZ R49, R147.reuse, -R55.reuse ;  /* 0x8000003793317220 */ /* 0x0c0fe20000410000 */
[-C--:B------:R-:W-:Y:S01]  /*5dc0*/  FMUL.FTZ R52, R147, -R50.reuse ;  /* 0x8000003293347220 */ /* 0x080fe20000410000 */
[----:B------:R-:W-:Y:S01]  /*5dd0*/  FADD.FTZ R205, RZ, R51 ;  /* 0x00000033ffcd7221 */ /* 0x000fe20000010000 */
[----:B------:R-:W-:Y:S01]  /*5de0*/  FADD.FTZ R231, R19, R48 ;  /* 0x0000003013e77221 */ /* 0x000fe20000010000 */
[C---:B------:R-:W-:Y:S01]  /*5df0*/  FFMA.FTZ R51, R148.reuse, R50, -R49 ;  /* 0x0000003294337223 */ /* 0x040fe20000010831 */
[----:B------:R-:W-:Y:S01]  /*5e00*/  FFMA.FTZ R52, R148, R55, R52 ;  /* 0x0000003794347223 */ /* 0x000fe20000010034 */
[C---:B------:R-:W-:Y:S01]  /*5e10*/  FMUL.FTZ R49, R164.reuse, R205 ;  /* 0x000000cda4317220 */ /* 0x040fe20000410000 */
[----:B------:R-:W-:Y:S01]  /*5e20*/  FMUL.FTZ R48, R164, R231 ;  /* 0x000000e7a4307220 */ /* 0x000fe20000410000 */
[----:B------:R-:W-:Y:S01]  /*5e30*/  FFMA.FTZ R53, R154, R54, R53 ;  /* 0x000000369a357223 */ /* 0x000fe20000010035 */
[----:B------:R-:W-:Y:S01]  /*5e40*/  FMUL.FTZ R50, R155, -R59 ;  /* 0x8000003b9b327220 */ /* 0x000fe20000410000 */
[C---:B------:R-:W-:Y:S01]  /*5e50*/  FFMA.FTZ R49, R166.reuse, R231, -R49 ;  /* 0x000000e7a6317223 */ /* 0x040fe20000010831 */
[----:B------:R-:W-:Y:S01]  /*5e60*/  FFMA.FTZ R48, R166, R205, R48 ;  /* 0x000000cda6307223 */ /* 0x000fe20000010030 */
[----:B------:R-:W-:Y:S01]  /*5e70*/  FADD.FTZ R52, -R187, R52 ;  /* 0x00000034bb347221 */ /* 0x000fe20000010100 */
[-C--:B------:R-:W-:Y:S01]  /*5e80*/  FMUL.FTZ R55, R155, -R53.reuse ;  /* 0x800000359b377220 */ /* 0x080fe20000410000 */
[----:B------:R-:W-:Y:S01]  /*5e90*/  FADD.FTZ R229, R18, R49 ;  /* 0x0000003112e57221 */ /* 0x000fe20000010000 */
[----:B------:R-:W-:Y:S01]  /*5ea0*/  FADD.FTZ R207, RZ, R48 ;  /* 0x00000030ffcf7221 */ /* 0x000fe20000010000 */
[----:B------:R-:W-:Y:S01]  /*5eb0*/  FFMA.FTZ R54, R156, R53, R50 ;  /* 0x000000359c367223 */ /* 0x000fe20000010032 */
[----:B------:R-:W-:Y:S01]  /*5ec0*/  FADD.FTZ R51, R172, R51 ;  /* 0x00000033ac337221 */ /* 0x000fe20000010000 */
[C---:B------:R-:W-:Y:S01]  /*5ed0*/  FMUL.FTZ R49, R161.reuse, R229 ;  /* 0x000000e5a1317220 */ /* 0x040fe20000410000 */
[----:B------:R-:W-:Y:S01]  /*5ee0*/  FMUL.FTZ R48, R161, R207 ;  /* 0x000000cfa1307220 */ /* 0x000fe20000410000 */
[C---:B------:R-:W-:Y:S01]  /*5ef0*/  FMUL.FTZ R53, R149.reuse, -R52 ;  /* 0x8000003495357220 */ /* 0x040fe20000410000 */
[----:B------:R-:W-:Y:S01]  /*5f00*/  FFMA.FTZ R59, R156, R59, -R55 ;  /* 0x0000003b9c3b7223 */ /* 0x000fe20000010837 */
[C---:B------:R-:W-:Y:S01]  /*5f10*/  FFMA.FTZ R49, R162.reuse, R207, R49 ;  /* 0x000000cfa2317223 */ /* 0x040fe20000010031 */
[----:B------:R-:W-:Y:S01]  /*5f20*/  FFMA.FTZ R48, R162, R229, -R48 ;  /* 0x000000e5a2307223 */ /* 0x000fe20000010830 */
[-C--:B------:R-:W-:Y:S01]  /*5f30*/  FFMA.FTZ R50, R150, R51.reuse, -R53 ;  /* 0x0000003396327223 */ /* 0x080fe20000010835 */
[----:B------:R-:W-:Y:S01]  /*5f40*/  FMUL.FTZ R55, R149, -R51 ;  /* 0x8000003395377220 */ /* 0x000fe20000410000 */
[----:B------:R-:W-:Y:S01]  /*5f50*/  FADD.FTZ R204, RZ, R49 ;  /* 0x00000031ffcc7221 */ /* 0x000fe20000010000 */
[----:B------:R-:W-:Y:S01]  /*5f60*/  FADD.FTZ R230, R17, R48 ;  /* 0x0000003011e67221 */ /* 0x000fe20000010000 */
[CC--:B------:R-:W-:Y:S01]  /*5f70*/  FMUL.FTZ R53, R157.reuse, -R59.reuse ;  /* 0x8000003b9d357220 */ /* 0x0c0fe20000410000 */
[----:B------:R-:W-:Y:S01]  /*5f80*/  FMUL.FTZ R48, R157, -R54 ;  /* 0x800000369d307220 */ /* 0x000fe20000410000 */
[C---:B------:R-:W-:Y:S01]  /*5f90*/  FMUL.FTZ R49, R159.reuse, R204 ;  /* 0x000000cc9f317220 */ /* 0x040fe20000410000 */
[C---:B------:R-:W-:Y:S01]  /*5fa0*/  FMUL.FTZ R51, R159.reuse, R230 ;  /* 0x000000e69f337220 */ /* 0x040fe20000410000 */
[C---:B------:R-:W-:Y:S01]  /*5fb0*/  FFMA.FTZ R53, R158.reuse, R54, R53 ;  /* 0x000000369e357223 */ /* 0x040fe20000010035 */
[----:B------:R-:W-:Y:S01]  /*5fc0*/  FFMA.FTZ R48, R158, R59, -R48 ;  /* 0x0000003b9e307223 */ /* 0x000fe20000010830 */
[C---:B------:R-:W-:Y:S01]  /*5fd0*/  FFMA.FTZ R49, R160.reuse, R230, -R49 ;  /* 0x000000e6a0317223 */ /* 0x040fe20000010831 */
[----:B------:R-:W-:Y:S01]  /*5fe0*/  FFMA.FTZ R51, R160, R204, R51 ;  /* 0x000000cca0337223 */ /* 0x000fe20000010033 */
[C---:B------:R-:W-:Y:S01]  /*5ff0*/  FMUL.FTZ R57, R159.reuse, -R53 ;  /* 0x800000359f397220 */ /* 0x040fe20000410000 */
[----:B------:R-:W-:Y:S01]  /*6000*/  FFMA.FTZ R55, R150, R52, R55 ;  /* 0x0000003496377223 */ /* 0x000fe20000010037 */
[----:B------:R-:W-:Y:S01]  /*6010*/  FADD.FTZ R227, R16, R49 ;  /* 0x0000003110e37221 */ /* 0x000fe20000010000 */
[----:B------:R-:W-:Y:S01]  /*6020*/  FADD.FTZ R209, RZ, R51 ;  /* 0x00000033ffd17221 */ /* 0x000fe20000010000 */
[-C--:B------:R-:W-:Y:S01]  /*6030*/  FMUL.FTZ R52, R159, -R48.reuse ;  /* 0x800000309f347220 */ /* 0x080fe20000410000 */
[----:B------:R-:W-:Y:S01]  /*6040*/  FFMA.FTZ R57, R160, R48, -R57 ;  /* 0x00000030a0397223 */ /* 0x000fe20000010839 */
[C---:B------:R-:W-:Y:S01]  /*6050*/  FMUL.FTZ R49, R157.reuse, R227 ;  /* 0x000000e39d317220 */ /* 0x040fe20000410000 */
[-C--:B------:R-:W-:Y:S01]  /*6060*/  FMUL.FTZ R48, R157, R209.reuse ;  /* 0x000000d19d307220 */ /* 0x080fe20000410000 */
[----:B------:R-:W-:Y:S01]  /*6070*/  FADD.FTZ R55, -R186, R55 ;  /* 0x00000037ba377221 */ /* 0x000fe20000010100 */
[----:B------:R-:W-:Y:S01]  /*6080*/  FADD.FTZ R50, R171, R50 ;  /* 0x00000032ab327221 */ /* 0x000fe20000010000 */
[C---:B------:R-:W-:Y:S01]  /*6090*/  FFMA.FTZ R49, R158.reuse, R209, R49 ;  /* 0x000000d19e317223 */ /* 0x040fe20000010031 */
[----:B------:R-:W-:Y:S01]  /*60a0*/  FFMA.FTZ R48, R158, R227, -R48 ;  /* 0x000000e39e307223 */ /* 0x000fe20000010830 */
[----:B------:R-:W-:Y:S01]  /*60b0*/  FMUL.FTZ R51, R151, -R55 ;  /* 0x8000003797337220 */ /* 0x000fe20000410000 */
[----:B------:R-:W-:Y:S01]  /*60c0*/  FFMA.FTZ R52, R160, R53, R52 ;  /* 0x00000035a0347223 */ /* 0x000fe20000010034 */
[----:B------:R-:W-:Y:S01]  /*60d0*/  FADD.FTZ R206, RZ, R49 ;  /* 0x00000031ffce7221 */ /* 0x000fe20000010000 */
[----:B------:R-:W-:Y:S01]  /*60e0*/  FADD.FTZ R228, R15, R48 ;  /* 0x000000300fe47221 */ /* 0x000fe20000010000 */
[-C--:B------:R-:W-:Y:S01]  /*60f0*/  FMUL.FTZ R48, R151, -R50.reuse ;  /* 0x8000003297307220 */ /* 0x080fe20000410000 */
[C---:B------:R-:W-:Y:S01]  /*6100*/  FFMA.FTZ R53, R152.reuse, R50, -R51 ;  /* 0x0000003298357223 */ /* 0x040fe20000010833 */
[C---:B------:R-:W-:Y:S01]  /*6110*/  FMUL.FTZ R49, R155.reuse, R206 ;  /* 0x000000ce9b317220 */ /* 0x040fe20000410000 */
[----:B------:R-:W-:Y:S01]  /*6120*/  FMUL.FTZ R51, R155, R228 ;  /* 0x000000e49b337220 */ /* 0x000fe20000410000 */
[----:B------:R-:W-:Y:S01]  /*6130*/  FFMA.FTZ R48, R152, R55, R48 ;  /* 0x0000003798307223 */ /* 0x000fe20000010030 */
[----:B------:R-:W-:Y:S01]  /*6140*/  FMUL.FTZ R55, R161, -R52 ;  /* 0x80000034a1377220 */ /* 0x000fe20000410000 */
[C---:B------:R-:W-:Y:S01]  /*6150*/  FFMA.FTZ R226, R156.reuse, R228, -R49 ;  /* 0x000000e49ce27223 */ /* 0x040fe20000010831 */
[----:B------:R-:W-:Y:S01]  /*6160*/  FFMA.FTZ R211, R156, R206, R51 ;  /* 0x000000ce9cd37223 */ /* 0x000fe20000010033 */
[----:B------:R-:W-:Y:S01]  /*6170*/  FADD.FTZ R50, R170, R53 ;  /* 0x00000035aa327221 */ /* 0x000fe20000010000 */
[-C--:B------:R-:W-:Y:S01]  /*6180*/  FFMA.FTZ R51, R162, R57.reuse, -R55 ;  /* 0x00000039a2337223 */ /* 0x080fe20000010837 */
[----:B------:R-:W-:Y:S01]  /*6190*/  FADD.FTZ R226, R13, R226 ;  /* 0x000000e20de27221 */ /* 0x000fe20000010000 */
[----:B------:R-:W-:Y:S01]  /*61a0*/  FADD.FTZ R211, RZ, R211 ;  /* 0x000000d3ffd37221 */ /* 0x000fe20000010000 */
[----:B------:R-:W-:Y:S01]  /*61b0*/  FADD.FTZ R48, -R185, R48 ;  /* 0x00000030b9307221 */ /* 0x000fe20000010100 */
[----:B------:R-:W-:Y:S01]  /*61c0*/  FMUL.FTZ R49, R161, -R57 ;  /* 0x80000039a1317220 */ /* 0x000fe20000410000 */
[C---:B------:R-:W-:Y:S01]  /*61d0*/  FMUL.FTZ R55, R153.reuse, R226 ;  /* 0x000000e299377220 */ /* 0x040fe20000410000 */
[CC--:B------:R-:W-:Y:S01]  /*61e0*/  FMUL.FTZ R53, R153.reuse, R211.reuse ;  /* 0x000000d399357220 */ /* 0x0c0fe20000410000 */
[C---:B------:R-:W-:Y:S01]  /*61f0*/  FMUL.FTZ R57, R153.reuse, -R48 ;  /* 0x8000003099397220 */ /* 0x040fe20000410000 */
[----:B------:R-:W-:Y:S01]  /*6200*/  FMUL.FTZ R59, R153, -R50 ;  /* 0x80000032993b7220 */ /* 0x000fe20000410000 */
[C---:B------:R-:W-:Y:S01]  /*6210*/  FFMA.FTZ R55, R154.reuse, R211, R55 ;  /* 0x000000d39a377223 */ /* 0x040fe20000010037 */
[C---:B------:R-:W-:Y:S01]  /*6220*/  FFMA.FTZ R53, R154.reuse, R226, -R53 ;  /* 0x000000e29a357223 */ /* 0x040fe20000010835 */
[C---:B------:R-:W-:Y:S01]  /*6230*/  FFMA.FTZ R50, R154.reuse, R50, -R57 ;  /* 0x000000329a327223 */ /* 0x040fe20000010839 */
[----:B------:R-:W-:Y:S01]  /*6240*/  FFMA.FTZ R59, R154, R48, R59 ;  /* 0x000000309a3b7223 */ /* 0x000fe2000001003b */
[----:B------:R-:W-:Y:S01]  /*6250*/  FADD.FTZ R208, RZ, R55 ;  /* 0x00000037ffd07221 */ /* 0x000fe20000010000 */
[----:B------:R-:W-:Y:S01]  /*6260*/  FADD.FTZ R225, R12, R53 ;  /* 0x000000350ce17221 */ /* 0x000fe20000010000 */
[----:B------:R-:W-:Y:S01]  /*6270*/  FADD.FTZ R50, R169, R50 ;  /* 0x00000032a9327221 */ /* 0x000fe20000010000 */
[----:B------:R-:W-:Y:S01]  /*6280*/  FADD.FTZ R59, -R184, R59 ;  /* 0x0000003bb83b7221 */ /* 0x000fe20000010100 */
[C---:B------:R-:W-:Y:S01]  /*6290*/  FMUL.FTZ R53, R151.reuse, R208 ;  /* 0x000000d097357220 */ /* 0x040fe20000410000 */
[----:B------:R-:W-:Y:S01]  /*62a0*/  FMUL.FTZ R55, R151, R225 ;  /* 0x000000e197377220 */ /* 0x000fe20000410000 */
[C---:B------:R-:W-:Y:S01]  /*62b0*/  FMUL.FTZ R48, R155.reuse, -R50 ;  /* 0x800000329b307220 */ /* 0x040fe20000410000 */
[----:B------:R-:W-:Y:S01]  /*62c0*/  FMUL.FTZ R57, R155, -R59 ;  /* 0x8000003b9b397220 */ /* 0x000fe20000410000 */
[C---:B------:R-:W-:Y:S01]  /*62d0*/  FFMA.FTZ R224, R152.reuse, R225, -R53 ;  /* 0x000000e198e07223 */ /* 0x040fe20000010835 */
[----:B------:R-:W-:Y:S01]  /*62e0*/  FFMA.FTZ R55, R152, R208, R55 ;  /* 0x000000d098377223 */ /* 0x000fe20000010037 */
[C---:B------:R-:W-:Y:S01]  /*62f0*/  FFMA.FTZ R48, R156.reuse, R59, R48 ;  /* 0x0000003b9c307223 */ /* 0x040fe20000010030 */
[----:B------:R-:W-:Y:S01]  /*6300*/  FFMA.FTZ R57, R156, R50, -R57 ;  /* 0x000000329c397223 */ /* 0x000fe20000010839 */
[----:B------:R-:W-:Y:S01]  /*6310*/  FADD.FTZ R224, R11, R224 ;  /* 0x000000e00be07221 */ /* 0x000fe20000010000 */
[----:B------:R-:W-:Y:S01]  /*6320*/  FADD.FTZ R213, RZ, R55 ;  /* 0x00000037ffd57221 */ /* 0x000fe20000010000 */
[----:B------:R-:W-:Y:S01]  /*6330*/  FADD.FTZ R48, -R183, R48 ;  /* 0x00000030b7307221 */ /* 0x000fe20000010100 */
[----:B------:R-:W-:Y:S01]  /*6340*/  FADD.FTZ R57, R168, R57 ;  /* 0x00000039a8397221 */ /* 0x000fe20000010000 */
[C---:B------:R-:W-:Y:S01]  /*6350*/  FMUL.FTZ R55, R149.reuse, R224 ;  /* 0x000000e095377220 */ /* 0x040fe20000410000 */
[----:B------:R-:W-:Y:S01]  /*6360*/  FMUL.FTZ R53, R149, R213 ;  /* 0x000000d595357220 */ /* 0x000fe20000410000 */
[C---:B------:R-:W-:Y:S01]  /*6370*/  FMUL.FTZ R50, R157.reuse, -R48 ;  /* 0x800000309d327220 */ /* 0x040fe20000410000 */
[----:B------:R-:W-:Y:S01]  /*6380*/  FMUL.FTZ R59, R157, -R57 ;  /* 0x800000399d3b7220 */ /* 0x000fe20000410000 */
[C---:B------:R-:W-:Y:S01]  /*6390*/  FFMA.FTZ R55, R150.reuse, R213, R55 ;  /* 0x000000d596377223 */ /* 0x040fe20000010037 */
[----:B------:R-:W-:Y:S01]  /*63a0*/  FFMA.FTZ R53, R150, R224, -R53 ;  /* 0x000000e096357223 */ /* 0x000fe20000010835 */
        /* <DEDUP_REMOVED lines=19> */
[-C--:B------:R-:W-:Y:S01]  /*64e0*/  FMUL.FTZ R53, R145, R215.reuse ;  /* 0x000000d791357220 */ /* 0x080fe20000410000 */
        /* <DEDUP_REMOVED lines=8> */
[----:B------:R-:W-:Y:S01]  /*6570*/  FFMA.FTZ R49, R162, R52, R49 ;  /* 0x00000034a2317223 */ /* 0x000fe20000010031 */
[----:B------:R-:W-:Y:S01]  /*6580*/  FADD.FTZ R57, R194, R57 ;  /* 0x00000039c2397221 */ /* 0x000fe20000010000 */
[C---:B------:R-:W-:Y:S01]  /*6590*/  FMUL.FTZ R53, R143.reuse, R212 ;  /* 0x000000d48f357220 */ /* 0x040fe20000410000 */
[-C--:B------:R-:W-:Y:S01]  /*65a0*/  FMUL.FTZ R55, R143, R220.reuse ;  /* 0x000000dc8f377220 */ /* 0x080fe20000410000 */
[----:B------:R-:W-:Y:S01]  /*65b0*/  @!P0 LEA R52, R2, R127, 0x4 ;  /* 0x0000007f02348211 */ /* 0x000fe200078e20ff */
[----:B------:R-:W-:Y:S01]  /*65c0*/  FADD.FTZ R59, -R180, R59 ;  /* 0x0000003bb43b7221 */ /* 0x000fe20000010100 */
[C---:B------:R-:W-:Y:S01]  /*65d0*/  FFMA.FTZ R218, R144.reuse, R220, -R53 ;  /* 0x000000dc90da7223 */ /* 0x040fe20000010835 */
[----:B------:R-:W-:Y:S01]  /*65e0*/  FFMA.FTZ R55, R144, R212, R55 ;  /* 0x000000d490377223 */ /* 0x000fe20000010037 */
[C---:B------:R-:W-:Y:S01]  /*65f0*/  FMUL.FTZ R48, R164.reuse, -R57 ;  /* 0x80000039a4307220 */ /* 0x040fe20000410000 */
[-C--:B------:R-:W-:Y:S01]  /*6600*/  FMUL.FTZ R113, R164, -R59.reuse ;  /* 0x8000003ba4717220 */ /* 0x080fe20000410000 */
[----:B------:R-:W-:Y:S01]  /*6610*/  FADD.FTZ R218, R7, R218 ;  /* 0x000000da07da7221 */ /* 0x000fe20000010000 */
[----:B------:R-:W-:Y:S01]  /*6620*/  FADD.FTZ R217, RZ, R55 ;  /* 0x00000037ffd97221 */ /* 0x000fe20000010000 */
[----:B------:R0:W1:Y:S01]  /*6630*/  @!P0 LDS.128 R60, [R52+0x4990] ;  /* 0x00499000343c8984 */ /* 0x0000620000000c00 */
[C---:B------:R-:W-:Y:S01]  /*6640*/  FFMA.FTZ R59, R166.reuse, R59, R48 ;  /* 0x0000003ba63b7223 */ /* 0x040fe20000010030 */
[CC--:B------:R-:W-:Y:S01]  /*6650*/  FMUL.FTZ R55, R141.reuse, R218.reuse ;  /* 0x000000da8d377220 */ /* 0x0c0fe20000410000 */
[----:B------:R-:W-:Y:S01]  /*6660*/  FMUL.FTZ R53, R141, R217 ;  /* 0x000000d98d357220 */ /* 0x000fe20000410000 */
[----:B------:R-:W-:Y:S01]  /*6670*/  FFMA.FTZ R54, R166, R57, -R113 ;  /* 0x00000039a6367223 */ /* 0x000fe20000010871 */
[----:B------:R-:W-:Y:S01]  /*6680*/  FMUL.FTZ R48, R164, -R49 ;  /* 0x80000031a4307220 */ /* 0x000fe20000410000 */
[C---:B------:R-:W-:Y:S01]  /*6690*/  FFMA.FTZ R55, R142.reuse, R217, R55 ;  /* 0x000000d98e377223 */ /* 0x040fe20000010037 */
[----:B------:R-:W-:Y:S01]  /*66a0*/  FFMA.FTZ R53, R142, R218, -R53 ;  /* 0x000000da8e357223 */ /* 0x000fe20000010835 */
[-C--:B------:R-:W-:Y:S01]  /*66b0*/  FMUL.FTZ R57, R164, -R51.reuse ;  /* 0x80000033a4397220 */ /* 0x080fe20000410000 */
[----:B------:R-:W-:Y:S01]  /*66c0*/  FFMA.FTZ R48, R166, R51, -R48 ;  /* 0x00000033a6307223 */ /* 0x000fe20000010830 */
[----:B------:R-:W-:Y:S01]  /*66d0*/  FADD.FTZ R214, RZ, R55 ;  /* 0x00000037ffd67221 */ /* 0x000fe20000010000 */
[----:B------:R-:W-:Y:S01]  /*66e0*/  FADD.FTZ R216, R6, R53 ;  /* 0x0000003506d87221 */ /* 0x000fe20000010000 */
[----:B------:R-:W-:Y:S01]  /*66f0*/  FFMA.FTZ R49, R166, R49, R57 ;  /* 0x00000031a6317223 */ /* 0x000fe20000010039 */
[----:B------:R-:W-:Y:S01]  /*6700*/  FADD.FTZ R51, -R196, R59 ;  /* 0x0000003bc4337221 */ /* 0x000fe20000010100 */
[C---:B------:R-:W-:Y:S01]  /*6710*/  FMUL.FTZ R53, R139.reuse, R214 ;  /* 0x000000d68b357220 */ /* 0x040fe20000410000 */
[----:B------:R-:W-:-:S03]  /*6720*/  FMUL.FTZ R55, R139, R216 ;  /* 0x000000d88b377220 */ /* 0x000fc60000410000 */
[C---:B------:R-:W-:Y:S01]  /*6730*/  FFMA.FTZ R50, R140.reuse, R216, -R53 ;  /* 0x000000d88c327223 */ /* 0x040fe20000010835 */
[----:B------:R-:W-:-:S03]  /*6740*/  FFMA.FTZ R55, R140, R214, R55 ;  /* 0x000000d68c377223 */ /* 0x000fc60000010037 */
[----:B------:R-:W-:Y:S01]  /*6750*/  FADD.FTZ R221, R5, R50 ;  /* 0x0000003205dd7221 */ /* 0x000fe20000010000 */
[----:B------:R-:W-:Y:S01]  /*6760*/  FADD.FTZ R219, RZ, R55 ;  /* 0x00000037ffdb7221 */ /* 0x000fe20000010000 */
[----:B------:R-:W-:Y:S02]  /*6770*/  FADD.FTZ R50, R197, R54 ;  /* 0x00000036c5327221 */ /* 0x000fe40000010000 */
[C---:B------:R-:W-:Y:S01]  /*6780*/  FMUL.FTZ R53, R134.reuse, R221 ;  /* 0x000000dd86357220 */ /* 0x040fe20000410000 */
[-C--:B0-----:R-:W-:Y:S02]  /*6790*/  FMUL.FTZ R52, R134, R219.reuse ;  /* 0x000000db86347220 */ /* 0x081fe40000410000 */
        /* <DEDUP_REMOVED lines=9> */
[----:B01----:R-:W-:Y:S05]  /*6830*/  @P2 BRA `(.L_x_3472) ;  /* 0x0000000c00602947 */ /* 0x003fea0003800000 */
[----:B------:R-:W-:Y:S01]  /*6840*/  IMAD R234, R126, 0x50, R127 ;  /* 0x000000507eea7824 */ /* 0x000fe200078e027f */
[----:B------:R-:W-:-:S04]  /*6850*/  UMOV UR8, 0xffffffff ;  /* 0xffffffff00087882 */ /* 0x000fc80000000000 */
[----:B------:R-:W-:Y:S04]  /*6860*/  LDS.128 R56, [R234+0x2bb0] ;  /* 0x002bb000ea387984 */ /* 0x000fe80000000c00 */
[----:B------:R-:W0:Y:S04]  /*6870*/  LDS.128 R52, [R234+0x2bc0] ;  /* 0x002bc000ea347984 */ /* 0x000e280000000c00 */
[----:B------:R-:W1:Y:S04]  /*6880*/  LDS.128 R48, [R234+0x2ba0] ;  /* 0x002ba000ea307984 */ /* 0x000e680000000c00 */
[----:B------:R-:W2:Y:S01]  /*6890*/  LDS.128 R112, [R234+0x2b90] ;  /* 0x002b9000ea707984 */ /* 0x000ea20000000c00 */
[C---:B0-----:R-:W-:Y:S01]  /*68a0*/  FMUL.FTZ R119, R57.reuse, R52 ;  /* 0x0000003439777220 */ /* 0x041fe20000410000 */
[----:B------:R-:W-:-:S03]  /*68b0*/  FMUL.FTZ R117, R57, R53 ;  /* 0x0000003539757220 */ /* 0x000fc60000410000 */
[C---:B------:R-:W-:Y:S01]  /*68c0*/  FFMA.FTZ R119, R56.reuse, R53, R119 ;  /* 0x0000003538777223 */ /* 0x040fe20000010077 */
[----:B------:R-:W-:-:S03]  /*68d0*/  FFMA.FTZ R117, R56, R52, -R117 ;  /* 0x0000003438757223 */ /* 0x000fc60000010875 */
[C---:B-1----:R-:W-:Y:S01]  /*68e0*/  FMUL.FTZ R203, R49.reuse, R119 ;  /* 0x0000007731cb7220 */ /* 0x042fe20000410000 */
        /* <DEDUP_REMOVED lines=32> */
.L_x_3549:
[----:B------:R-:W-:Y:S04]  /*6af0*/  BSSY B0, `(.L_x_3474) ;  /* 0x000000d000007945 */ /* 0x000fe80003800000 */
[----:B------:R-:W-:Y:S05]  /*6b00*/  @!P0 BRA `(.L_x_3475) ;  /* 0x00000000002c8947 */ /* 0x000fea0003800000 */
[C---:B---3--:R-:W-:Y:S01]  /*6b10*/  FMUL.FTZ R237, R117.reuse, R115 ;  /* 0x0000007375ed7220 */ /* 0x048fe20000410000 */
[----:B----4-:R-:W-:-:S03]  /*6b20*/  FMUL.FTZ R203, R117, R112 ;  /* 0x0000007075cb7220 */ /* 0x010fc60000410000 */
[C---:B------:R-:W-:Y:S01]  /*6b30*/  FFMA.FTZ R237, R116.reuse, R112, R237 ;  /* 0x0000007074ed7223 */ /* 0x040fe200000100ed */
[----:B--2---:R-:W-:Y:S01]  /*6b40*/  FMUL.FTZ R112, R117, R114 ;  /* 0x0000007275707220 */ /* 0x004fe20000410000 */
[C---:B01----:R-:W-:Y:S01]  /*6b50*/  FMUL.FTZ R117, R113.reuse, R117 ;  /* 0x0000007571757220 */ /* 0x043fe20000410000 */
[----:B------:R-:W-:Y:S01]  /*6b60*/  FFMA.FTZ R118, R116, R115, -R203 ;  /* 0x0000007374767223 */ /* 0x000fe200000108cb */
[----:B------:R-:W-:Y:S01]  /*6b70*/  FADD.FTZ R244, R244, R237 ;  /* 0x000000edf4f47221 */ /* 0x000fe20000010000 */
[----:B------:R-:W-:Y:S01]  /*6b80*/  FFMA.FTZ R112, R113, R116, -R112 ;  /* 0x0000007471707223 */ /* 0x000fe20000010870 */
[----:B------:R-:W-:Y:S01]  /*6b90*/  FFMA.FTZ R117, R116, R114, R117 ;  /* 0x0000007274757223 */ /* 0x000fe20000010075 */
[----:B------:R-:W-:-:S03]  /*6ba0*/  FADD.FTZ R119, R119, R118 ;  /* 0x0000007677777221 */ /* 0x000fc60000010000 */
[----:B------:R-:W-:-:S07]  /*6bb0*/  MOV R116, R112 ;  /* 0x0000007000747202 */ /* 0x000fce0000000f00 */
.L_x_3475:
[----:B------:R-:W-:Y:S05]  /*6bc0*/  BSYNC B0 ;  /* 0x0000000000007941 */ /* 0x000fea0003800000 */
.L_x_3474:
[----:B------:R-:W-:Y:S01]  /*6bd0*/  UMOV UR8, 0xffffffff ;  /* 0xffffffff00087882 */ /* 0x000fe20000000000 */
[----:B------:R-:W-:Y:S02]  /*6be0*/  ISETP.GT.U32.AND P0, PT, R202, 0x1d, PT ;  /* 0x0000001dca00780c */ /* 0x000fe40003f04070 */
[----:B------:R-:W-:Y:S11]  /*6bf0*/  BRA.DIV UR8, `(.L_x_3476) ;  /* 0x0000005208f87947 */ /* 0x000ff6000b800000 */
[----:B-1----:R1:W0:Y:S04]  /*6c00*/  SHFL.DOWN PT, R113, R116, 0x2, 0x1f ;  /* 0x08401f0074717f89 */ /* 0x00222800000e0000 */
[----:B--2---:R1:W2:Y:S04]  /*6c10*/  SHFL.DOWN PT, R114, R117, 0x2, 0x1f ;  /* 0x08401f0075727f89 */ /* 0x0042a800000e0000 */
[----:B---3--:R1:W3:Y:S04]  /*6c20*/  SHFL.DOWN PT, R115, R119, 0x2, 0x1f ;  /* 0x08401f0077737f89 */ /* 0x0082e800000e0000 */
[----:B----4-:R1:W4:Y:S02]  /*6c30*/  SHFL.DOWN PT, R112, R244, 0x2, 0x1f ;  /* 0x08401f00f4707f89 */ /* 0x01032400000e0000 */
.L_x_3555:
[----:B------:R-:W-:Y:S04]  /*6c40*/  BSSY B0, `(.L_x_3477) ;  /* 0x000000d000007945 */ /* 0x000fe80003800000 */
[----:B------:R-:W-:Y:S05]  /*6c50*/  @P0 BRA `(.L_x_3478) ;  /* 0x00000000002c0947 */ /* 0x000fea0003800000 */
[C---:B---3--:R-:W-:Y:S01]  /*6c60*/  FMUL.FTZ R237, R117.reuse, R115 ;  /* 0x0000007375ed7220 */ /* 0x048fe20000410000 */
[----:B----4-:R-:W-:-:S03]  /*6c70*/  FMUL.FTZ R203, R117, R112 ;  /* 0x0000007075cb7220 */ /* 0x010fc60000410000 */
[C---:B------:R-:W-:Y:S01]  /*6c80*/  FFMA.FTZ R237, R116.reuse, R112, R237 ;  /* 0x0000007074ed7223 */ /* 0x040fe200000100ed */
[CC--:B--2---:R-:W-:Y:S01]  /*6c90*/  FMUL.FTZ R112, R117.reuse, R114.reuse ;  /* 0x0000007275707220 */ /* 0x0c4fe20000410000 */
[----:B01----:R-:W-:Y:S01]  /*6ca0*/  FMUL.FTZ R117, R117, R113 ;  /* 0x0000007175757220 */ /* 0x003fe20000410000 */
[----:B------:R-:W-:Y:S01]  /*6cb0*/  FFMA.FTZ R118, R116, R115, -R203 ;  /* 0x0000007374767223 */ /* 0x000fe200000108cb */
[----:B------:R-:W-:Y:S01]  /*6cc0*/  FADD.FTZ R244, R244, R237 ;  /* 0x000000edf4f47221 */ /* 0x000fe20000010000 */
[C---:B------:R-:W-:Y:S01]  /*6cd0*/  FFMA.FTZ R112, R116.reuse, R113, -R112 ;  /* 0x0000007174707223 */ /* 0x040fe20000010870 */
[----:B------:R-:W-:Y:S01]  /*6ce0*/  FFMA.FTZ R117, R116, R114, R117 ;  /* 0x0000007274757223 */ /* 0x000fe20000010075 */
[----:B------:R-:W-:-:S03]  /*6cf0*/  FADD.FTZ R119, R119, R118 ;  /* 0x0000007677777221 */ /* 0x000fc60000010000 */
[----:B------:R-:W-:-:S07]  /*6d00*/  MOV R116, R112 ;  /* 0x0000007000747202 */ /* 0x000fce0000000f00 */
.L_x_3478:
[----:B------:R-:W-:Y:S05]  /*6d10*/  BSYNC B0 ;  /* 0x0000000000007941 */ /* 0x000fea0003800000 */
.L_x_3477:
[----:B------:R-:W-:Y:S01]  /*6d20*/  UMOV UR8, 0xffffffff ;  /* 0xffffffff00087882 */ /* 0x000fe20000000000 */
[----:B------:R-:W-:Y:S02]  /*6d30*/  ISETP.GT.U32.AND P0, PT, R202, 0x1b, PT ;  /* 0x0000001bca00780c */ /* 0x000fe40003f04070 */
[----:B------:R-:W-:Y:S11]  /*6d40*/  BRA.DIV UR8, `(.L_x_3479) ;  /* 0x0000005608147947 */ /* 0x000ff6000b800000 */
[----:B0-----:R0:W0:Y:S04]  /*6d50*/  SHFL.DOWN PT, R113, R116, 0x4, 0x1f ;  /* 0x08801f0074717f89 */ /* 0x00102800000e0000 */
[----:B--2---:R2:W0:Y:S04]  /*6d60*/  SHFL.DOWN PT, R114, R117, 0x4, 0x1f ;  /* 0x08801f0075727f89 */ /* 0x00442800000e0000 */
[----:B---3--:R2:W3:Y:S04]  /*6d70*/  SHFL.DOWN PT, R115, R119, 0x4, 0x1f ;  /* 0x08801f0077737f89 */ /* 0x0084e800000e0000 */
[----:B----4-:R2:W4:Y:S02]  /*6d80*/  SHFL.DOWN PT, R112, R244, 0x4, 0x1f ;  /* 0x08801f00f4707f89 */ /* 0x01052400000e0000 */
.L_x_3561:
[----:B------:R-:W-:Y:S04]  /*6d90*/  BSSY B0, `(.L_x_3480) ;  /* 0x000000d000007945 */ /* 0x000fe80003800000 */
[----:B------:R-:W-:Y:S05]  /*6da0*/  @P0 BRA `(.L_x_3481) ;  /* 0x00000000002c0947 */ /* 0x000fea0003800000 */
[C---:B---3--:R-:W-:Y:S01]  /*6db0*/  FMUL.FTZ R237, R117.reuse, R115 ;  /* 0x0000007375ed7220 */ /* 0x048fe20000410000 */
[----:B----4-:R-:W-:-:S03]  /*6dc0*/  FMUL.FTZ R203, R117, R112 ;  /* 0x0000007075cb7220 */ /* 0x010fc60000410000 */
[C---:B------:R-:W-:Y:S01]  /*6dd0*/  FFMA.FTZ R237, R116.reuse, R112, R237 ;  /* 0x0000007074ed7223 */ /* 0x040fe200000100ed */
[CC--:B0-----:R-:W-:Y:S01]  /*6de0*/  FMUL.FTZ R112, R117.reuse, R114.reuse ;  /* 0x0000007275707220 */ /* 0x0c1fe20000410000 */
[----:B-12---:R-:W-:Y:S01]  /*6df0*/  FMUL.FTZ R117, R117, R113 ;  /* 0x0000007175757220 */ /* 0x006fe20000410000 */
[----:B------:R-:W-:Y:S01]  /*6e00*/  FFMA.FTZ R118, R116, R115, -R203 ;  /* 0x0000007374767223 */ /* 0x000fe200000108cb */
[----:B------:R-:W-:Y:S01]  /*6e10*/  FADD.FTZ R244, R244, R237 ;  /* 0x000000edf4f47221 */ /* 0x000fe20000010000 */
[C---:B------:R-:W-:Y:S01]  /*6e20*/  FFMA.FTZ R112, R116.reuse, R113, -R112 ;  /* 0x0000007174707223 */ /* 0x040fe20000010870 */
[----:B------:R-:W-:Y:S01]  /*6e30*/  FFMA.FTZ R117, R116, R114, R117 ;  /* 0x0000007274757223 */ /* 0x000fe20000010075 */
[----:B------:R-:W-:-:S03]  /*6e40*/  FADD.FTZ R119, R119, R118 ;  /* 0x0000007677777221 */ /* 0x000fc60000010000 */
[----:B------:R-:W-:-:S07]  /*6e50*/  MOV R116, R112 ;  /* 0x0000007000747202 */ /* 0x000fce0000000f00 */
.L_x_3481:
[----:B------:R-:W-:Y:S05]  /*6e60*/  BSYNC B0 ;  /* 0x0000000000007941 */ /* 0x000fea0003800000 */
.L_x_3480:
[----:B------:R-:W-:Y:S01]  /*6e70*/  UMOV UR8, 0xffffffff ;  /* 0xffffffff00087882 */ /* 0x000fe20000000000 */
[----:B------:R-:W-:Y:S02]  /*6e80*/  ISETP.GT.U32.AND P0, PT, R202, 0x17, PT ;  /* 0x00000017ca00780c */ /* 0x000fe40003f04070 */
[----:B------:R-:W-:Y:S11]  /*6e90*/  BRA.DIV UR8, `(.L_x_3482) ;  /* 0x0000005608307947 */ /* 0x000ff6000b800000 */
[----:B0-----:R0:W0:Y:S04]  /*6ea0*/  SHFL.DOWN PT, R113, R116, 0x8, 0x1f ;  /* 0x09001f0074717f89 */ /* 0x00102800000e0000 */
[----:B------:R0:W0:Y:S04]  /*6eb0*/  SHFL.DOWN PT, R114, R117, 0x8, 0x1f ;  /* 0x09001f0075727f89 */ /* 0x00002800000e0000 */
[----:B---3--:R3:W0:Y:S04]  /*6ec0*/  SHFL.DOWN PT, R115, R119, 0x8, 0x1f ;  /* 0x09001f0077737f89 */ /* 0x00862800000e0000 */
[----:B----4-:R3:W4:Y:S02]  /*6ed0*/  SHFL.DOWN PT, R112, R244, 0x8, 0x1f ;  /* 0x09001f00f4707f89 */ /* 0x01072400000e0000 */
.L_x_3567:
[----:B------:R-:W-:Y:S01]  /*6ee0*/  BSSY B0, `(.L_x_3483) ;  /* 0x000000e000007945 */ /* 0x000fe20003800000 */
[----:B------:R-:W-:-:S03]  /*6ef0*/  ISETP.GT.U32.AND P1, PT, R202, 0xf, PT ;  /* 0x0000000fca00780c */ /* 0x000fc60003f24070 */
[----:B------:R-:W-:Y:S10]  /*6f00*/  @P0 BRA `(.L_x_3484) ;  /* 0x00000000002c0947 */ /* 0x000ff40003800000 */
[C---:B0-----:R-:W-:Y:S01]  /*6f10*/  FMUL.FTZ R237, R117.reuse, R115 ;  /* 0x0000007375ed7220 */ /* 0x041fe20000410000 */
[----:B----4-:R-:W-:-:S03]  /*6f20*/  FMUL.FTZ R203, R117, R112 ;  /* 0x0000007075cb7220 */ /* 0x010fc60000410000 */
[C---:B------:R-:W-:Y:S01]  /*6f30*/  FFMA.FTZ R237, R116.reuse, R112, R237 ;  /* 0x0000007074ed7223 */ /* 0x040fe200000100ed */
[CC--:B------:R-:W-:Y:S01]  /*6f40*/  FMUL.FTZ R112, R117.reuse, R114.reuse ;  /* 0x0000007275707220 */ /* 0x0c0fe20000410000 */
[----:B-12---:R-:W-:Y:S01]  /*6f50*/  FMUL.FTZ R117, R117, R113 ;  /* 0x0000007175757220 */ /* 0x006fe20000410000 */
[----:B------:R-:W-:Y:S01]  /*6f60*/  FFMA.FTZ R118, R116, R115, -R203 ;  /* 0x0000007374767223 */ /* 0x000fe200000108cb */
[----:B---3--:R-:W-:Y:S01]  /*6f70*/  FADD.FTZ R244, R244, R237 ;  /* 0x000000edf4f47221 */ /* 0x008fe20000010000 */
[C---:B------:R-:W-:Y:S01]  /*6f80*/  FFMA.FTZ R112, R116.reuse, R113, -R112 ;  /* 0x0000007174707223 */ /* 0x040fe20000010870 */
[----:B------:R-:W-:Y:S01]  /*6f90*/  FFMA.FTZ R117, R116, R114, R117 ;  /* 0x0000007274757223 */ /* 0x000fe20000010075 */
[----:B------:R-:W-:-:S03]  /*6fa0*/  FADD.FTZ R119, R119, R118 ;  /* 0x0000007677777221 */ /* 0x000fc60000010000 */
[----:B------:R-:W-:-:S07]  /*6fb0*/  MOV R116, R112 ;  /* 0x0000007000747202 */ /* 0x000fce0000000f00 */
.L_x_3484:
[----:B------:R-:W-:Y:S05]  /*6fc0*/  BSYNC B0 ;  /* 0x0000000000007941 */ /* 0x000fea0003800000 */
.L_x_3483:
[----:B------:R-:W-:-:S03]  /*6fd0*/  UMOV UR8, 0xffffffff ;  /* 0xffffffff00087882 */ /* 0x000fc60000000000 */
[----:B------:R-:W-:Y:S05]  /*6fe0*/  BRA.DIV UR8, `(.L_x_3485) ;  /* 0x00000056084c7947 */ /* 0x000fea000b800000 */
[----:B0-----:R0:W0:Y:S04]  /*6ff0*/  SHFL.DOWN PT, R113, R116, 0x10, 0x1f ;  /* 0x0a001f0074717f89 */ /* 0x00102800000e0000 */
[----:B------:R0:W0:Y:S04]  /*7000*/  SHFL.DOWN PT, R114, R117, 0x10, 0x1f ;  /* 0x0a001f0075727f89 */ /* 0x00002800000e0000 */
[----:B------:R0:W0:Y:S04]  /*7010*/  SHFL.DOWN PT, R115, R119, 0x10, 0x1f ;  /* 0x0a001f0077737f89 */ /* 0x00002800000e0000 */
[----:B----4-:R4:W0:Y:S02]  /*7020*/  SHFL.DOWN PT, R112, R244, 0x10, 0x1f ;  /* 0x0a001f00f4707f89 */ /* 0x01082400000e0000 */
.L_x_3573:
[----:B------:R-:W-:Y:S01]  /*7030*/  BSSY B0, `(.L_x_3486) ;  /* 0x000000e000007945 */ /* 0x000fe20003800000 */
[----:B------:R-:W-:-:S03]  /*7040*/  ISETP.NE.AND P0, PT, R126, 0x1f, PT ;  /* 0x0000001f7e00780c */ /* 0x000fc60003f05270 */
[----:B------:R-:W-:Y:S10]  /*7050*/  @P1 BRA `(.L_x_3487) ;  /* 0x00000000002c1947 */ /* 0x000ff40003800000 */
[C---:B0-----:R-:W-:Y:S01]  /*7060*/  FMUL.FTZ R237, R117.reuse, R115 ;  /* 0x0000007375ed7220 */ /* 0x041fe20000410000 */
[----:B------:R-:W-:-:S03]  /*7070*/  FMUL.FTZ R203, R117, R112 ;  /* 0x0000007075cb7220 */ /* 0x000fc60000410000 */
[C---:B------:R-:W-:Y:S01]  /*7080*/  FFMA.FTZ R237, R116.reuse, R112, R237 ;  /* 0x0000007074ed7223 */ /* 0x040fe200000100ed */
[CC--:B------:R-:W-:Y:S01]  /*7090*/  FMUL.FTZ R112, R117.reuse, R114.reuse ;  /* 0x0000007275707220 */ /* 0x0c0fe20000410000 */
[----:B-12---:R-:W-:Y:S01]  /*70a0*/  FMUL.FTZ R117, R117, R113 ;  /* 0x0000007175757220 */ /* 0x006fe20000410000 */
[----:B------:R-:W-:Y:S01]  /*70b0*/  FFMA.FTZ R118, R116, R115, -R203 ;  /* 0x0000007374767223 */ /* 0x000fe200000108cb */
[----:B---34-:R-:W-:Y:S01]  /*70c0*/  FADD.FTZ R244, R244, R237 ;  /* 0x000000edf4f47221 */ /* 0x018fe20000010000 */
[C---:B------:R-:W-:Y:S01]  /*70d0*/  FFMA.FTZ R112, R116.reuse, R113, -R112 ;  /* 0x0000007174707223 */ /* 0x040fe20000010870 */
[----:B------:R-:W-:Y:S01]  /*70e0*/  FFMA.FTZ R117, R116, R114, R117 ;  /* 0x0000007274757223 */ /* 0x000fe20000010075 */
[----:B------:R-:W-:-:S03]  /*70f0*/  FADD.FTZ R119, R119, R118 ;  /* 0x0000007677777221 */ /* 0x000fc60000010000 */
[----:B------:R-:W-:-:S07]  /*7100*/  MOV R116, R112 ;  /* 0x0000007000747202 */ /* 0x000fce0000000f00 */
.L_x_3487:
[----:B------:R-:W-:Y:S05]  /*7110*/  BSYNC B0 ;  /* 0x0000000000007941 */ /* 0x000fea0003800000 */
.L_x_3486:
[----:B------:R-:W-:-:S03]  /*7120*/  UMOV UR8, 0xffffffff ;  /* 0xffffffff00087882 */ /* 0x000fc60000000000 */
[----:B------:R-:W-:Y:S05]  /*7130*/  BRA.DIV UR8, `(.L_x_3488) ;  /* 0x0000005608687947 */ /* 0x000fea000b800000 */
[----:B------:R-:W5:Y:S04]  /*7140*/  SHFL.IDX PT, R248, R117, RZ, 0x1f ;  /* 0x00001fff75f87589 */ /* 0x000f6800000e0000 */
[----:B------:R-:W0:Y:S04]  /*7150*/  SHFL.IDX PT, R202, R116, RZ, 0x1f ;  /* 0x00001fff74ca7589 */ /* 0x000e2800000e0000 */
[----:B------:R0:W1:Y:S04]  /*7160*/  SHFL.DOWN PT, R242, R117, 0x1, 0x1f ;  /* 0x08201f0075f27f89 */ /* 0x00006800000e0000 */
[----:B------:R0:W1:Y:S04]  /*7170*/  SHFL.DOWN PT, R239, R116, 0x1, 0x1f ;  /* 0x08201f0074ef7f89 */ /* 0x00006800000e0000 */
[----:B------:R0:W1:Y:S04]  /*7180*/  SHFL.IDX PT, R238, R119, RZ, 0x1f ;  /* 0x00001fff77ee7589 */ /* 0x00006800000e0000 */
[----:B------:R0:W1:Y:S04]  /*7190*/  SHFL.DOWN PT, R243, R119, 0x1, 0x1f ;  /* 0x08201f0077f37f89 */ /* 0x00006800000e0000 */
[----:B------:R1:W3:Y:S01]  /*71a0*/  SHFL.IDX PT, R237, R244, RZ, 0x1f ;  /* 0x00001ffff4ed7589 */ /* 0x0002e200000e0000 */
[-C--:B-----5:R-:W-:Y:S01]  /*71b0*/  FMUL.FTZ R203, R63, R248.reuse ;  /* 0x000000f83fcb7220 */ /* 0x0a0fe20000410000 */
[CC--:B------:R-:W-:Y:S01]  /*71c0*/  FMUL.FTZ R236, R62.reuse, R248.reuse ;  /* 0x000000f83eec7220 */ /* 0x0c0fe20000410000 */
[----:B------:R-:W-:Y:S01]  /*71d0*/  FMUL.FTZ R245, R61, R248 ;  /* 0x000000f83df57220 */ /* 0x000fe20000410000 */
[----:B------:R1:W3:Y:S01]  /*71e0*/  SHFL.DOWN PT, R249, R244, 0x1, 0x1f ;  /* 0x08201f00f4f97f89 */ /* 0x0002e200000e0000 */
[-C--:B0-----:R-:W-:Y:S01]  /*71f0*/  FFMA.FTZ R203, R62, R202.reuse, -R203 ;  /* 0x000000ca3ecb7223 */ /* 0x081fe200000108cb */
[----:B------:R-:W-:Y:S01]  /*7200*/  FFMA.FTZ R236, R63, R202, R236 ;  /* 0x000000ca3fec7223 */ /* 0x000fe200000100ec */
[----:B------:R-:W-:Y:S01]  /*7210*/  FMUL.FTZ R248, R60, R248 ;  /* 0x000000f83cf87220 */ /* 0x000fe20000410000 */
[----:B------:R0:W0:Y:S04]  /*7220*/  SHFL.IDX PT, R246, R62, RZ, 0x1f ;  /* 0x00001fff3ef67589 */ /* 0x00002800000e0000 */
[----:B------:R0:W0:Y:S04]  /*7230*/  SHFL.IDX PT, R112, R63, RZ, 0x1f ;  /* 0x00001fff3f707589 */ /* 0x00002800000e0000 */
[----:B------:R0:W0:Y:S04]  /*7240*/  SHFL.IDX PT, R250, R60, RZ, 0x1f ;  /* 0x00001fff3cfa7589 */ /* 0x00002800000e0000 */
[----:B-12---:R1:W2:Y:S02]  /*7250*/  SHFL.IDX PT, R117, R61, RZ, 0x1f ;  /* 0x00001fff3d757589 */ /* 0x0062a400000e0000 */
.L_x_3587:
[----:B------:R-:W-:Y:S01]  /*7260*/  BSSY B0, `(.L_x_3489) ;  /* 0x000000f000007945 */ /* 0x000fe20003800000 */
[----:B0-----:R-:W-:Y:S02]  /*7270*/  MOV R116, R250 ;  /* 0x000000fa00747202 */ /* 0x001fe40000000f00 */
[----:B------:R-:W-:Y:S02]  /*7280*/  MOV R118, R246 ;  /* 0x000000f600767202 */ /* 0x000fe40000000f00 */
[----:B---3--:R-:W-:Y:S01]  /*7290*/  MOV R119, R112 ;  /* 0x0000007000777202 */ /* 0x008fe20000000f00 */
[----:B------:R-:W-:Y:S06]  /*72a0*/  @!P0 BRA `(.L_x_3490) ;  /* 0x0000000000288947 */ /* 0x000fec0003800000 */
[C---:B------:R-:W-:Y:S01]  /*72b0*/  FMUL.FTZ R62, R242.reuse, R119 ;  /* 0x00000077f23e7220 */ /* 0x040fe20000410000 */
[C---:B------:R-:W-:Y:S01]  /*72c0*/  FMUL.FTZ R112, R242.reuse, R118 ;  /* 0x00000076f2707220 */ /* 0x040fe20000410000 */
[C---:B--2---:R-:W-:Y:S01]  /*72d0*/  FMUL.FTZ R63, R242.reuse, R117 ;  /* 0x00000075f23f7220 */ /* 0x044fe20000410000 */
[----:B------:R-:W-:Y:S01]  /*72e0*/  FMUL.FTZ R242, R242, R116 ;  /* 0x00000074f2f27220 */ /* 0x000fe20000410000 */
[C---:B------:R-:W-:Y:S01]  /*72f0*/  FFMA.FTZ R62, R239.reuse, R118, -R62 ;  /* 0x00000076ef3e7223 */ /* 0x040fe2000001083e */
[C---:B------:R-:W-:Y:S01]  /*7300*/  FFMA.FTZ R112, R239.reuse, R119, R112 ;  /* 0x00000077ef707223 */ /* 0x040fe20000010070 */
[C---:B------:R-:W-:Y:S01]  /*7310*/  FFMA.FTZ R116, R239.reuse, R116, -R63 ;  /* 0x00000074ef747223 */ /* 0x040fe2000001083f */
[----:B------:R-:W-:Y:S01]  /*7320*/  FFMA.FTZ R117, R239, R117, R242 ;  /* 0x00000075ef757223 */ /* 0x000fe200000100f2 */
[----:B------:R-:W-:Y:S01]  /*7330*/  FADD.FTZ R118, R243, R62 ;  /* 0x0000003ef3767221 */ /* 0x000fe20000010000 */
[----:B------:R-:W-:-:S07]  /*7340*/  FADD.FTZ R119, R249, R112 ;  /* 0x00000070f9777221 */ /* 0x000fce0000010000 */
.L_x_3490:
[----:B------:R-:W-:Y:S05]  /*7350*/  BSYNC B0 ;  /* 0x0000000000007941 */ /* 0x000fea0003800000 */
.L_x_3489:
[CC--:B------:R-:W-:Y:S01]  /*7360*/  FMUL.FTZ R63, R53.reuse, R119.reuse ;  /* 0x00000077353f7220 */ /* 0x0c0fe20000410000 */
[----:B------:R-:W-:Y:S01]  /*7370*/  FMUL.FTZ R62, R53, R118 ;  /* 0x00000076353e7220 */ /* 0x000fe20000410000 */
[----:B--2---:R0:W-:Y:S01]  /*7380*/  STS.128 [R234+0x2bc0], R116 ;  /* 0x002bc074ea007388 */ /* 0x0041e20000000c00 */
[----:B------:R-:W-:Y:S01]  /*7390*/  FFMA.FTZ R60, R60, R202, -R245 ;  /* 0x000000ca3c3c7223 */ /* 0x000fe200000108f5 */
[C---:B------:R-:W-:Y:S01]  /*73a0*/  FFMA.FTZ R63, R52.reuse, R118, -R63 ;  /* 0x00000076343f7223 */ /* 0x040fe2000001083f */
[----:B------:R-:W-:Y:S01]  /*73b0*/  FFMA.FTZ R62, R52, R119, R62 ;  /* 0x00000077343e7223 */ /* 0x000fe2000001003e */
[----:B-1----:R-:W-:Y:S02]  /*73c0*/  FFMA.FTZ R61, R61, R202, R248 ;  /* 0x000000ca3d3d7223 */ /* 0x002fe400000100f8 */
[----:B------:R-:W-:Y:S01]  /*73d0*/  FADD.FTZ R114, R54, R63 ;  /* 0x0000003f36727221 */ /* 0x000fe20000010000 */
[CC--:B------:R-:W-:Y:S01]  /*73e0*/  FMUL.FTZ R63, R53.reuse, R117.reuse ;  /* 0x00000075353f7220 */ /* 0x0c0fe20000410000 */
[----:B------:R-:W-:Y:S01]  /*73f0*/  FMUL.FTZ R54, R53, R116 ;  /* 0x0000007435367220 */ /* 0x000fe20000410000 */
[----:B------:R-:W-:Y:S01]  /*7400*/  FADD.FTZ R115, R55, R62 ;  /* 0x0000003e37737221 */ /* 0x000fe20000010000 */
[----:B------:R-:W-:Y:S01]  /*7410*/  FMUL.FTZ R53, R57, R114 ;  /* 0x0000007239357220 */ /* 0x000fe20000410000 */
[C---:B------:R-:W-:Y:S01]  /*7420*/  FFMA.FTZ R112, R52.reuse, R116, -R63 ;  /* 0x0000007434707223 */ /* 0x040fe2000001083f */
[----:B------:R-:W-:Y:S01]  /*7430*/  FFMA.FTZ R113, R52, R117, R54 ;  /* 0x0000007534717223 */ /* 0x000fe20000010036 */
[----:B------:R-:W-:Y:S01]  /*7440*/  FADD.FTZ R63, R237, R236 ;  /* 0x000000eced3f7221 */ /* 0x000fe20000010000 */
[CC--:B------:R-:W-:Y:S01]  /*7450*/  FFMA.FTZ R52, R56.reuse, R115.reuse, R53 ;  /* 0x0000007338347223 */ /* 0x0c0fe20000010035 */
[C---:B------:R-:W-:Y:S01]  /*7460*/  FMUL.FTZ R53, R57.reuse, R115 ;  /* 0x0000007339357220 */ /* 0x040fe20000410000 */
[----:B------:R-:W-:Y:S01]  /*7470*/  FMUL.FTZ R62, R57, R112 ;  /* 0x00000070393e7220 */ /* 0x000fe20000410000 */
[----:B------:R0:W-:Y:S01]  /*7480*/  STS.128 [R234+0x2bb0], R112 ;  /* 0x002bb070ea007388 */ /* 0x0001e20000000c00 */
[----:B------:R-:W-:Y:S01]  /*7490*/  FADD.FTZ R55, R59, R52 ;  /* 0x000000343b377221 */ /* 0x000fe20000010000 */
[----:B------:R-:W-:Y:S01]  /*74a0*/  FFMA.FTZ R59, R56, R114, -R53 ;  /* 0x00000072383b7223 */ /* 0x000fe20000010835 */
[----:B------:R-:W-:-:S03]  /*74b0*/  FMUL.FTZ R53, R57, R113 ;  /* 0x0000007139357220 */ /* 0x000fc60000410000 */
        /* <DEDUP_REMOVED lines=16> */
.L_x_3472:
[----:B------:R-:W-:Y:S05]  /*75c0*/  WARPSYNC.ALL ;  /* 0x0000000000007948 */ /* 0x000fea0003800000 */
[----:B------:R-:W-:Y:S01]  /*75d0*/  BAR.SYNC.DEFER_BLOCKING 0x0 ;  /* 0x0000000000007b1d */ /* 0x000fe20000010000 */
[----:B------:R-:W-:Y:S02]  /*75e0*/  ISETP.NE.AND P2, PT, R126, RZ, PT ;  /* 0x000000ff7e00720c */ /* 0x000fe40003f45270 */
[C---:B------:R-:W-:Y:S02]  /*75f0*/  ISETP.GT.AND P0, PT, R129.reuse, 0x1e, PT ;  /* 0x0000001e8100780c */ /* 0x040fe40003f04270 */
[----:B------:R-:W-:Y:S01]  /*7600*/  ISETP.NE.AND P1, PT, R129, RZ, PT ;  /* 0x000000ff8100720c */ /* 0x000fe20003f25270 */
[----:B------:R-:W-:Y:S01]  /*7610*/  BSSY B0, `(.L_x_3491) ;  /* 0x00001f6000007945 */ /* 0x000fe20003800000 */
[----:B0-----:R-:W0:Y:S02]  /*7620*/  LDS.64 R48, [R163+0x2b98] ;  /* 0x002b9800a3307984 */ /* 0x001e240000000a00 */
        /* <DEDUP_REMOVED lines=10> */
[C---:B------:R-:W-:Y:S01]  /*76d0*/  FFMA.FTZ R48, R132.reuse, R195, R48 ;  /* 0x000000c384307223 */ /* 0x040fe20000010030 */
[----:B------:R-:W-:Y:S01]  /*76e0*/  FFMA.FTZ R132, R132, R233, R137 ;  /* 0x000000e984847223 */ /* 0x000fe20000010089 */
[----:B------:R-:W-:Y:S01]  /*76f0*/  FFMA.FTZ R137, R0, R231, RZ ;  /* 0x000000e700897223 */ /* 0x000fe200000100ff */
[----:B------:R-:W-:Y:S01]  /*7700*/  FADD.FTZ R49, R178, R49 ;  /* 0x00000031b2317221 */ /* 0x000fe20000010000 */
[----:B------:R-:W-:Y:S01]  /*7710*/  FADD.FTZ R193, -R193, R48 ;  /* 0x00000030c1c17221 */ /* 0x000fe20000010100 */
[----:B------:R-:W-:Y:S01]  /*7720*/  FADD.FTZ R231, -R19, R231 ;  /* 0x000000e713e77221 */ /* 0x000fe20000010100 */
[----:B------:R-:W-:Y:S01]  /*7730*/  FFMA.FTZ R130, R34, R229, R137 ;  /* 0x000000e522827223 */ /* 0x000fe20000010089 */
[C---:B------:R-:W-:Y:S01]  /*7740*/  FMUL.FTZ R51, R134.reuse, -R49 ;  /* 0x8000003186337220 */ /* 0x040fe20000410000 */
[----:B------:R-:W-:Y:S01]  /*7750*/  FMUL.FTZ R134, R134, -R193 ;  /* 0x800000c186867220 */ /* 0x000fe20000410000 */
[----:B------:R-:W-:-:S02]  /*7760*/  FADD.FTZ R229, -R18, R229 ;  /* 0x000000e512e57221 */ /* 0x000fc40000010100 */
        /* <DEDUP_REMOVED lines=14> */
[----:B------:R-:W-:Y:S01]  /*7850*/  FFMA.FTZ R141, R33, R230, R130 ;  /* 0x000000e6218d7223 */ /* 0x000fe20000010082 */
[----:B------:R-:W-:Y:S01]  /*7860*/  FADD.FTZ R230, -R17, R230 ;  /* 0x000000e611e67221 */ /* 0x000fe20000010100 */
[----:B------:R-:W-:Y:S01]  /*7870*/  FADD.FTZ R53, -R190, R53 ;  /* 0x00000035be357221 */ /* 0x000fe20000010100 */
[----:B------:R-:W-:Y:S01]  /*7880*/  FADD.FTZ R175, R175, R142 ;  /* 0x0000008eafaf7221 */ /* 0x000fe20000010000 */
[----:B------:R-:W-:Y:S02]  /*7890*/  @!P2 LEA R142, R2, R127, 0x4 ;  /* 0x0000007f028ea211 */ /* 0x000fe400078e20ff */
[C---:B------:R-:W-:Y:S01]  /*78a0*/  FMUL.FTZ R55, R143.reuse, -R53 ;  /* 0x800000358f377220 */ /* 0x040fe20000410000 */
[-C--:B------:R-:W-:Y:S02]  /*78b0*/  FMUL.FTZ R48, R143, -R175.reuse ;  /* 0x800000af8f307220 */ /* 0x080fe40000410000 */
[----:B------:R0:W-:Y:S01]  /*78c0*/  @!P2 STS.128 [R142+0x4990], R60 ;  /* 0x0049903c8e00a388 */ /* 0x0001e20000000c00 */
        /* <DEDUP_REMOVED lines=25> */
[-C--:B0-----:R-:W-:Y:S01]  /*7a60*/  FMUL.FTZ R142, R57, R120.reuse ;  /* 0x00000078398e7220 */ /* 0x081fe20000410000 */
[----:B------:R-:W-:Y:S01]  /*7a70*/  FMUL.FTZ R60, R171, R120 ;  /* 0x00000078ab3c7220 */ /* 0x000fe20000410000 */
[C---:B------:R-:W-:Y:S01]  /*7a80*/  FFMA.FTZ R59, R152.reuse, R171, -R59 ;  /* 0x000000ab983b7223 */ /* 0x040fe2000001083b */
[----:B------:R-:W-:Y:S02]  /*7a90*/  FFMA.FTZ R48, R152, R57, R48 ;  /* 0x0000003998307223 */ /* 0x000fe40000010030 */
[----:B------:R-:W-:Y:S01]  /*7aa0*/  FMUL.FTZ R144, R213, R60 ;  /* 0x0000003cd5907220 */ /* 0x000fe20000410000 */
[----:B------:R-:W-:Y:S01]  /*7ab0*/  FADD.FTZ R170, R170, R59 ;  /* 0x0000003baaaa7221 */ /* 0x000fe20000010000 */
[----:B------:R-:W-:Y:S01]  /*7ac0*/  FADD.FTZ R56, -R185, R48 ;  /* 0x00000030b9387221 */ /* 0x000fe20000010100 */
[----:B------:R-:W-:-:S02]  /*7ad0*/  FADD.FTZ R79, R60, R79 ;  /* 0x0000004f3c4f7221 */ /* 0x000fc40000010000 */
        /* <DEDUP_REMOVED lines=10> */
[----:B------:R-:W-:Y:S02]  /*7b80*/  FMUL.FTZ R156, R195, UR31 ;  /* 0x0000001fc39c7c20 */ /* 0x000fe40008410000 */
[----:B------:R-:W-:Y:S01]  /*7b90*/  FADD.FTZ R168, R168, R113 ;  /* 0x00000071a8a87221 */ /* 0x000fe20000010000 */
[----:B------:R-:W-:Y:S01]  /*7ba0*/  FADD.FTZ R58, -R183, R48 ;  /* 0x00000030b73a7221 */ /* 0x000fe20000010100 */
[----:B------:R-:W-:Y:S02]  /*7bb0*/  FFMA.FTZ R156, R179, UR30, R156 ;  /* 0x0000001eb39c7c23 */ /* 0x000fe4000801009c */
[C---:B------:R-:W-:Y:S01]  /*7bc0*/  FMUL.FTZ R113, R157.reuse, -R168 ;  /* 0x800000a89d717220 */ /* 0x040fe20000410000 */
[----:B------:R-:W-:Y:S01]  /*7bd0*/  FMUL.FTZ R157, R157, -R58 ;  /* 0x8000003a9d9d7220 */ /* 0x000fe20000410000 */
[----:B------:R-:W-:-:S02]  /*7be0*/  FMUL.FTZ R149, R58, R121 ;  /* 0x000000793a957220 */ /* 0x000fc40000410000 */
[C---:B------:R-:W-:Y:S01]  /*7bf0*/  FFMA.FTZ R113, R158.reuse, R58, R113 ;  /* 0x0000003a9e717223 */ /* 0x040fe20000010071 */
[----:B------:R-:W-:-:S03]  /*7c00*/  FFMA.FTZ R158, R158, R168, -R157 ;  /* 0x000000a89e9e7223 */ /* 0x000fc6000001089d */
[----:B------:R-:W-:Y:S01]  /*7c10*/  FADD.FTZ R113, -R182, R113 ;  /* 0x00000071b6717221 */ /* 0x000fe20000010100 */
[----:B------:R-:W-:-:S03]  /*7c20*/  FADD.FTZ R167, R167, R158 ;  /* 0x0000009ea7a77221 */ /* 0x000fc60000010000 */
[C---:B------:R-:W-:Y:S01]  /*7c30*/  FMUL.FTZ R115, R159.reuse, -R113 ;  /* 0x800000719f737220 */ /* 0x040fe20000410000 */
[----:B------:R-:W-:Y:S01]  /*7c40*/  FMUL.FTZ R112, R159, -R167 ;  /* 0x800000a79f707220 */ /* 0x000fe20000410000 */
[----:B------:R-:W-:Y:S01]  /*7c50*/  FMUL.FTZ R136, R113, R44 ;  /* 0x0000002c71887220 */ /* 0x000fe20000410000 */
[----:B------:R-:W-:Y:S01]  /*7c60*/  FMUL.FTZ R159, R50, R37 ;  /* 0x00000025329f7220 */ /* 0x000fe20000410000 */
        /* <DEDUP_REMOVED lines=12> */
[-C--:B------:R-:W-:Y:S01]  /*7d30*/  FMUL.FTZ R164, R164, -R115.reuse ;  /* 0x80000073a4a47220 */ /* 0x080fe20000410000 */
[-C--:B------:R-:W-:Y:S01]  /*7d40*/  FMUL.FTZ R116, R115, R46.reuse ;  /* 0x0000002e73747220 */ /* 0x080fe20000410000 */
[----:B------:R-:W-:Y:S01]  /*7d50*/  FMUL.FTZ R130, R117, R46 ;  /* 0x0000002e75827220 */ /* 0x000fe20000410000 */
[C---:B------:R-:W-:Y:S01]  /*7d60*/  FFMA.FTZ R48, R166.reuse, R115, -R119 ;  /* 0x00000073a6307223 */ /* 0x040fe20000010877 */
[----:B------:R-:W-:Y:S01]  /*7d70*/  FFMA.FTZ R119, R166, R117, R164 ;  /* 0x00000075a6777223 */ /* 0x000fe200000100a4 */
[C---:B------:R-:W-:Y:S01]  /*7d80*/  FMUL.FTZ R134, R207.reuse, R116 ;  /* 0x00000074cf867220 */ /* 0x040fe20000410000 */
[-C--:B------:R-:W-:Y:S01]  /*7d90*/  FMUL.FTZ R137, R207, R130.reuse ;  /* 0x00000082cf897220 */ /* 0x080fe20000410000 */
[----:B------:R-:W-:Y:S01]  /*7da0*/  FADD.FTZ R197, R197, R48 ;  /* 0x00000030c5c57221 */ /* 0x000fe20000010000 */
[----:B------:R-:W-:Y:S01]  /*7db0*/  FADD.FTZ R196, -R196, R119 ;  /* 0x00000077c4c47221 */ /* 0x000fe20000010100 */
[----:B------:R-:W-:Y:S01]  /*7dc0*/  FFMA.FTZ R139, R229, R130, -R134 ;  /* 0x00000082e58b7223 */ /* 0x000fe20000010886 */
[----:B------:R-:W-:Y:S01]  /*7dd0*/  FFMA.FTZ R137, R116, R229, R137 ;  /* 0x000000e574897223 */ /* 0x000fe20000010089 */
[-C--:B------:R-:W-:Y:S01]  /*7de0*/  FMUL.FTZ R114, R197, R45.reuse ;  /* 0x0000002dc5727220 */ /* 0x080fe20000410000 */
[----:B------:R-:W-:Y:S01]  /*7df0*/  FMUL.FTZ R48, R196, R45 ;  /* 0x0000002dc4307220 */ /* 0x000fe20000410000 */
[----:B------:R-:W-:Y:S01]  /*7e00*/  FMUL.FTZ R130, R204, R143 ;  /* 0x0000008fcc827220 */ /* 0x000fe20000410000 */
[----:B------:R-:W-:Y:S01]  /*7e10*/  FADD.FTZ R65, R116, R65 ;  /* 0x0000004174417221 */ /* 0x000fe20000010000 */
[C---:B------:R-:W-:Y:S01]  /*7e20*/  FMUL.FTZ R118, R205.reuse, R114 ;  /* 0x00000072cd767220 */ /* 0x040fe20000410000 */
[----:B------:R-:W-:Y:S01]  /*7e30*/  FMUL.FTZ R119, R205, R48 ;  /* 0x00000030cd777220 */ /* 0x000fe20000410000 */
[----:B------:R-:W-:-:S02]  /*7e40*/  FADD.FTZ R64, R114, R64 ;  /* 0x0000004072407221 */ /* 0x000fc40000010000 */
[----:B------:R-:W-:Y:S01]  /*7e50*/  FFMA.FTZ R118, R231, R48, -R118 ;  /* 0x00000030e7767223 */ /* 0x000fe20000010876 */
[----:B------:R-:W-:Y:S01]  /*7e60*/  FFMA.FTZ R48, R114, R231, R119 ;  /* 0x000000e772307223 */ /* 0x000fe20000010077 */
[----:B------:R-:W-:Y:S02]  /*7e70*/  FMUL.FTZ R119, R165, R43 ;  /* 0x0000002ba5777220 */ /* 0x000fe40000410000 */
[----:B------:R-:W-:Y:S01]  /*7e80*/  FADD.FTZ R118, RZ, R118 ;  /* 0x00000076ff767221 */ /* 0x000fe20000010000 */
[----:B------:R-:W-:Y:S01]  /*7e90*/  FADD.FTZ R48, RZ, R48 ;  /* 0x00000030ff307221 */ /* 0x000fe20000010000 */
[----:B------:R-:W-:Y:S01]  /*7ea0*/  FMUL.FTZ R145, R204, R119 ;  /* 0x00000077cc917220 */ /* 0x000fe20000410000 */
[C---:B------:R-:W-:Y:S01]  /*7eb0*/  FADD.FTZ R66, R119.reuse, R66 ;  /* 0x0000004277427221 */ /* 0x040fe20000010000 */
[----:B------:R-:W-:Y:S01]  /*7ec0*/  FADD.FTZ R139, R118, R139 ;  /* 0x0000008b768b7221 */ /* 0x000fe20000010000 */
[----:B------:R-:W-:Y:S01]  /*7ed0*/  FFMA.FTZ R118, R32, R227, R141 ;  /* 0x000000e320767223 */ /* 0x000fe2000001008d */
[----:B------:R-:W-:Y:S01]  /*7ee0*/  FADD.FTZ R48, R48, R137 ;  /* 0x0000008930307221 */ /* 0x000fe20000010000 */
[----:B------:R-:W-:Y:S01]  /*7ef0*/  FFMA.FTZ R134, R230, R143, -R145 ;  /* 0x0000008fe6867223 */ /* 0x000fe20000010891 */
[----:B------:R-:W-:Y:S01]  /*7f00*/  FFMA.FTZ R137, R119, R230, R130 ;  /* 0x000000e677897223 */ /* 0x000fe20000010082 */
[----:B------:R-:W-:Y:S01]  /*7f10*/  FFMA.FTZ R147, R31, R228, R118 ;  /* 0x000000e41f937223 */ /* 0x000fe20000010076 */
[----:B------:R-:W-:Y:S01]  /*7f20*/  FMUL.FTZ R118, R167, R44 ;  /* 0x0000002ca7767220 */ /* 0x000fe20000410000 */
[----:B------:R-:W-:Y:S01]  /*7f30*/  FADD.FTZ R227, -R16, R227 ;  /* 0x000000e310e37221 */ /* 0x000fe20000010100 */
[C---:B------:R-:W-:Y:S01]  /*7f40*/  FMUL.FTZ R143, R209.reuse, R136 ;  /* 0x00000088d18f7220 */ /* 0x040fe20000410000 */
[----:B------:R-:W-:Y:S01]  /*7f50*/  FADD.FTZ R48, R48, R137 ;  /* 0x0000008930307221 */ /* 0x000fe20000010000 */
[----:B------:R-:W-:Y:S01]  /*7f60*/  FMUL.FTZ R138, R209, R118 ;  /* 0x00000076d18a7220 */ /* 0x000fe20000410000 */
[----:B------:R-:W-:Y:S01]  /*7f70*/  FADD.FTZ R228, -R15, R228 ;  /* 0x000000e40fe47221 */ /* 0x000fe20000010100 */
[----:B------:R-:W-:Y:S01]  /*7f80*/  FFMA.FTZ R143, R118, R227, R143 ;  /* 0x000000e3768f7223 */ /* 0x000fe2000001008f */
[----:B------:R-:W-:Y:S01]  /*7f90*/  FMUL.FTZ R137, R168, R121 ;  /* 0x00000079a8897220 */ /* 0x000fe20000410000 */
[----:B------:R-:W-:Y:S01]  /*7fa0*/  FFMA.FTZ R145, R227, R136, -R138 ;  /* 0x00000088e3917223 */ /* 0x000fe2000001088a */
[-C--:B------:R-:W-:Y:S01]  /*7fb0*/  FMUL.FTZ R138, R59, R122.reuse ;  /* 0x0000007a3b8a7220 */ /* 0x080fe20000410000 */
[----:B------:R-:W-:Y:S01]  /*7fc0*/  FMUL.FTZ R136, R206, R149 ;  /* 0x00000095ce887220 */ /* 0x000fe20000410000 */
[----:B------:R-:W-:Y:S01]  /*7fd0*/  FADD.FTZ R134, R139, R134 ;  /* 0x000000868b867221 */ /* 0x000fe20000010000 */
[----:B------:R-:W-:Y:S01]  /*7fe0*/  FADD.FTZ R48, R48, R143 ;  /* 0x0000008f30307221 */ /* 0x000fe20000010000 */
[----:B------:R-:W-:Y:S01]  /*7ff0*/  FADD.FTZ R141, -R13, R226 ;  /* 0x000000e20d8d7221 */ /* 0x000fe20000010100 */
[----:B------:R-:W-:Y:S01]  /*8000*/  FMUL.FTZ R130, R169, R122 ;  /* 0x0000007aa9827220 */ /* 0x000fe20000410000 */
[----:B------:R-:W-:Y:S01]  /*8010*/  FFMA.FTZ R139, R137, R228, R136 ;  /* 0x000000e4898b7223 */ /* 0x000fe20000010088 */
[C---:B------:R-:W-:Y:S01]  /*8020*/  FMUL.FTZ R143, R211.reuse, R138 ;  /* 0x0000008ad38f7220 */ /* 0x040fe20000410000 */
[----:B------:R-:W-:Y:S01]  /*8030*/  FFMA.FTZ R226, R30, R226, R147 ;  /* 0x000000e21ee27223 */ /* 0x000fe20000010093 */
[----:B------:R-:W-:Y:S01]  /*8040*/  FMUL.FTZ R151, R206, R137 ;  /* 0x00000089ce977220 */ /* 0x000fe20000410000 */
[----:B------:R-:W-:Y:S01]  /*8050*/  FADD.FTZ R48, R48, R139 ;  /* 0x0000008b30307221 */ /* 0x000fe20000010000 */
[----:B------:R-:W-:Y:S01]  /*8060*/  FFMA.FTZ R143, R130, R141, R143 ;  /* 0x0000008d828f7223 */ /* 0x000fe2000001008f */
[----:B------:R-:W-:Y:S01]  /*8070*/  FMUL.FTZ R140, R211, R130 ;  /* 0x00000082d38c7220 */ /* 0x000fe20000410000 */
[----:B------:R-:W-:Y:S01]  /*8080*/  FFMA.FTZ R151, R228, R149, -R151 ;  /* 0x00000095e4977223 */ /* 0x000fe20000010897 */
[----:B------:R-:W-:Y:S01]  /*8090*/  FADD.FTZ R134, R134, R145 ;  /* 0x0000009186867221 */ /* 0x000fe20000010000 */
[----:B------:R-:W-:Y:S01]  /*80a0*/  FADD.FTZ R136, R48, R143 ;  /* 0x0000008f30887221 */ /* 0x000fe20000010000 */
[----:B------:R-:W-:Y:S01]  /*80b0*/  FFMA.FTZ R143, R29, R225, R226 ;  /* 0x000000e11d8f7223 */ /* 0x000fe200000100e2 */
[----:B------:R-:W-:Y:S01]  /*80c0*/  FFMA.FTZ R149, R141, R138, -R140 ;  /* 0x0000008a8d957223 */ /* 0x000fe2000001088c */
[-C--:B------:R-:W-:Y:S01]  /*80d0*/  FMUL.FTZ R145, R56, R47.reuse ;  /* 0x0000002f38917220 */ /* 0x080fe20000410000 */
[----:B------:R-:W-:Y:S01]  /*80e0*/  FMUL.FTZ R139, R170, R47 ;  /* 0x0000002faa8b7220 */ /* 0x000fe20000410000 */
[----:B------:R-:W-:Y:S01]  /*80f0*/  FFMA.FTZ R138, R28, R224, R143 ;  /* 0x000000e01c8a7223 */ /* 0x000fe2000001008f */
[----:B------:R-:W-:Y:S01]  /*8100*/  FFMA.FTZ R143, R0, -R205, RZ ;  /* 0x800000cd008f7223 */ /* 0x000fe200000100ff */
[----:B------:R-:W-:Y:S01]  /*8110*/  FADD.FTZ R140, -R12, R225 ;  /* 0x000000e10c8c7221 */ /* 0x000fe20000010100 */
[----:B------:R-:W-:Y:S01]  /*8120*/  FMUL.FTZ R62, R208, R145 ;  /* 0x00000091d03e7220 */ /* 0x000fe20000410000 */
[----:B------:R-:W-:Y:S01]  /*8130*/  FADD.FTZ R147, -R11, R224 ;  /* 0x000000e00b937221 */ /* 0x000fe20000010100 */
[----:B------:R-:W-:Y:S01]  /*8140*/  FFMA.FTZ R48, R34, -R207, R143 ;  /* 0x800000cf22307223 */ /* 0x000fe2000001008f */
[----:B------:R-:W-:Y:S01]  /*8150*/  FMUL.FTZ R143, R213, R142 ;  /* 0x0000008ed58f7220 */ /* 0x000fe20000410000 */
[----:B------:R-:W-:Y:S01]  /*8160*/  FFMA.FTZ R63, R139, R140, R62 ;  /* 0x0000008c8b3f7223 */ /* 0x000fe2000001003e */
[----:B------:R-:W-:Y:S01]  /*8170*/  FADD.FTZ R134, R134, R151 ;  /* 0x0000009786867221 */ /* 0x000fe20000010000 */
[----:B------:R-:W-:Y:S01]  /*8180*/  FFMA.FTZ R61, R33, -R204, R48 ;  /* 0x800000cc213d7223 */ /* 0x000fe20000010030 */
[----:B------:R-:W-:Y:S01]  /*8190*/  FFMA.FTZ R62, R60, R147, R143 ;  /* 0x000000933c3e7223 */ /* 0x000fe2000001008f */
[----:B------:R-:W-:Y:S01]  /*81a0*/  FADD.FTZ R63, R136, R63 ;  /* 0x0000003f883f7221 */ /* 0x000fe20000010000 */
[----:B------:R-:W-:Y:S01]  /*81b0*/  FADD.FTZ R134, R134, R149 ;  /* 0x0000009586867221 */ /* 0x000fe20000010000 */
[----:B------:R-:W-:Y:S01]  /*81c0*/  FFMA.FTZ R48, R32, -R209, R61 ;  /* 0x800000d120307223 */ /* 0x000fe2000001003d */
[----:B------:R-:W-:Y:S01]  /*81d0*/  FMUL.FTZ R149, R208, R139 ;  /* 0x0000008bd0957220 */ /* 0x000fe20000410000 */
[----:B------:R-:W-:Y:S01]  /*81e0*/  FADD.FTZ R136, R63, R62 ;  /* 0x0000003e3f887221 */ /* 0x000fe20000010000 */
[----:B------:R-:W-:Y:S01]  /*81f0*/  FFMA.FTZ R63, R27, R223, R138 ;  /* 0x000000df1b3f7223 */ /* 0x000fe2000001008a */
[----:B------:R-:W-:Y:S01]  /*8200*/  FFMA.FTZ R61, R31, -R206, R48 ;  /* 0x800000ce1f3d7223 */ /* 0x000fe20000010030 */
[----:B------:R-:W-:Y:S01]  /*8210*/  FFMA.FTZ R149, R140, R145, -R149 ;  /* 0x000000918c957223 */ /* 0x000fe20000010895 */
[----:B------:R-:W-:Y:S01]  /*8220*/  FFMA.FTZ R143, R147, R142, -R144 ;  /* 0x0000008e938f7223 */ /* 0x000fe20000010890 */
[----:B------:R-:W-:Y:S01]  /*8230*/  FFMA.FTZ R62, R26, R222, R63 ;  /* 0x000000de1a3e7223 */ /* 0x000fe2000001003f */
[----:B------:R-:W-:Y:S01]  /*8240*/  FFMA.FTZ R48, R30, -R211, R61 ;  /* 0x800000d31e307223 */ /* 0x000fe2000001003d */
[----:B------:R-:W-:Y:S01]  /*8250*/  FADD.FTZ R134, R134, R149 ;  /* 0x0000009586867221 */ /* 0x000fe20000010000 */
[-C--:B------:R-:W-:Y:S01]  /*8260*/  FMUL.FTZ R61, R172, R41.reuse ;  /* 0x00000029ac3d7220 */ /* 0x080fe20000410000 */
[----:B------:R-:W-:Y:S01]  /*8270*/  FFMA.FTZ R151, R25, R220, R62 ;  /* 0x000000dc19977223 */ /* 0x000fe2000001003e */
[----:B------:R-:W-:Y:S01]  /*8280*/  FFMA.FTZ R63, R29, -R208, R48 ;  /* 0x800000d01d3f7223 */ /* 0x000fe20000010030 */
[----:B------:R-:W-:Y:S01]  /*8290*/  FADD.FTZ R134, R134, R143 ;  /* 0x0000008f86867221 */ /* 0x000fe20000010000 */
[----:B------:R-:W-:Y:S01]  /*82a0*/  FMUL.FTZ R143, R54, R41 ;  /* 0x00000029368f7220 */ /* 0x000fe20000410000 */
[----:B------:R-:W-:Y:S01]  /*82b0*/  FFMA.FTZ R146, R24, R218, R151 ;  /* 0x000000da18927223 */ /* 0x000fe20000010097 */
[----:B------:R-:W-:Y:S01]  /*82c0*/  FFMA.FTZ R48, R28, -R213, R63 ;  /* 0x800000d51c307223 */ /* 0x000fe2000001003f */
[C---:B------:R-:W-:Y:S01]  /*82d0*/  FMUL.FTZ R145, R210.reuse, R61 ;  /* 0x0000003dd2917220 */ /* 0x040fe20000410000 */
[-C--:B------:R-:W-:Y:S01]  /*82e0*/  FMUL.FTZ R138, R210, R143.reuse ;  /* 0x0000008fd28a7220 */ /* 0x080fe20000410000 */
[----:B------:R-:W-:Y:S01]  /*82f0*/  FMUL.FTZ R142, R55, R42 ;  /* 0x0000002a378e7220 */ /* 0x000fe20000410000 */
[----:B------:R-:W-:Y:S01]  /*8300*/  FFMA.FTZ R63, R27, -R210, R48 ;  /* 0x800000d21b3f7223 */ /* 0x000fe20000010030 */
[----:B------:R-:W-:Y:S01]  /*8310*/  FFMA.FTZ R155, R23, R216, R146 ;  /* 0x000000d8179b7223 */ /* 0x000fe20000010092 */
[----:B------:R-:W-:Y:S01]  /*8320*/  FFMA.FTZ R145, R148, R143, -R145 ;  /* 0x0000008f94917223 */ /* 0x000fe20000010891 */
[----:B------:R-:W-:Y:S01]  /*8330*/  FFMA.FTZ R143, R61, R148, R138 ;  /* 0x000000943d8f7223 */ /* 0x000fe2000001008a */
[----:B------:R-:W-:Y:S01]  /*8340*/  FFMA.FTZ R48, R26, -R215, R63 ;  /* 0x800000d71a307223 */ /* 0x000fe2000001003f */
[----:B------:R-:W-:Y:S01]  /*8350*/  FADD.FTZ R149, -R9, R222 ;  /* 0x000000de09957221 */ /* 0x000fe20000010100 */
[----:B------:R-:W-:Y:S01]  /*8360*/  FMUL.FTZ R62, R173, R42 ;  /* 0x0000002aad3e7220 */ /* 0x000fe20000410000 */
[----:B------:R-:W-:Y:S01]  /*8370*/  FMUL.FTZ R151, R215, R142 ;  /* 0x0000008ed7977220 */ /* 0x000fe20000410000 */
[----:B------:R-:W-:Y:S01]  /*8380*/  FFMA.FTZ R63, R25, -R212, R48 ;  /* 0x800000d4193f7223 */ /* 0x000fe20000010030 */
[----:B------:R-:W-:Y:S01]  /*8390*/  FFMA.FTZ R138, R22, R221, R155 ;  /* 0x000000dd168a7223 */ /* 0x000fe2000001009b */
[----:B------:R-:W-:Y:S01]  /*83a0*/  FADD.FTZ R136, R136, R143 ;  /* 0x0000008f88887221 */ /* 0x000fe20000010000 */
[----:B------:R-:W-:Y:S01]  /*83b0*/  FFMA.FTZ R151, R62, R149, R151 ;  /* 0x000000953e977223 */ /* 0x000fe20000010097 */
[----:B------:R-:W-:Y:S01]  /*83c0*/  FFMA.FTZ R48, R24, -R217, R63 ;  /* 0x800000d918307223 */ /* 0x000fe2000001003f */
[----:B------:R-:W-:Y:S01]  /*83d0*/  FFMA.FTZ R143, R21, R235, R138 ;  /* 0x000000eb158f7223 */ /* 0x000fe2000001008a */
[----:B------:R-:W-:Y:S01]  /*83e0*/  FMUL.FTZ R138, R179, UR31 ;  /* 0x0000001fb38a7c20 */ /* 0x000fe20008410000 */
[----:B------:R-:W-:Y:S01]  /*83f0*/  FMUL.FTZ R144, R215, R62 ;  /* 0x0000003ed7907220 */ /* 0x000fe20000410000 */
[----:B------:R-:W-:Y:S01]  /*8400*/  FFMA.FTZ R63, R23, -R214, R48 ;  /* 0x800000d6173f7223 */ /* 0x000fe20000010030 */
[----:B------:R-:W-:Y:S01]  /*8410*/  FADD.FTZ R136, R136, R151 ;  /* 0x0000009788887221 */ /* 0x000fe20000010000 */
[----:B------:R-:W-:Y:S01]  /*8420*/  FFMA.FTZ R146, R20, R232, R143 ;  /* 0x000000e814927223 */ /* 0x000fe2000001008f */
[----:B------:R-:W-:Y:S01]  /*8430*/  FADD.FTZ R143, RZ, R132 ;  /* 0x00000084ff8f7221 */ /* 0x000fe20000010000 */
[----:B------:R-:W-:Y:S01]  /*8440*/  FFMA.FTZ R48, R22, -R219, R63 ;  /* 0x800000db16307223 */ /* 0x000fe2000001003f */
[-C--:B------:R-:W-:Y:S01]  /*8450*/  FMUL.FTZ R151, R52, R39.reuse ;  /* 0x0000002734977220 */ /* 0x080fe20000410000 */
[----:B------:R-:W-:Y:S01]  /*8460*/  FFMA.FTZ R138, R195, UR30, -R138 ;  /* 0x0000001ec38a7c23 */ /* 0x000fe2000801088a */
[----:B------:R-:W-:Y:S01]  /*8470*/  FMUL.FTZ R63, R174, R39 ;  /* 0x00000027ae3f7220 */ /* 0x000fe20000410000 */
[----:B------:R-:W-:Y:S01]  /*8480*/  FFMA.FTZ R155, R21, -R233, R48 ;  /* 0x800000e9159b7223 */ /* 0x000fe20000010030 */
[----:B------:R-:W-:Y:S01]  /*8490*/  FFMA.FTZ R153, R149, R142, -R144 ;  /* 0x0000008e95997223 */ /* 0x000fe20000010890 */
[-C--:B------:R-:W-:Y:S01]  /*84a0*/  FMUL.FTZ R132, R179, R36.reuse ;  /* 0x00000024b3847220 */ /* 0x080fe20000410000 */
[----:B------:R-:W-:Y:S01]  /*84b0*/  FMUL.FTZ R142, R195, R36 ;  /* 0x00000024c38e7220 */ /* 0x000fe20000410000 */
[----:B------:R-:W-:Y:S01]  /*84c0*/  FADD.FTZ R134, R134, R145 ;  /* 0x0000009186867221 */ /* 0x000fe20000010000 */
[----:B------:R-:W-:Y:S01]  /*84d0*/  FADD.FTZ R220, -R8, R220 ;  /* 0x000000dc08dc7221 */ /* 0x000fe20000010100 */
[----:B------:R-:W-:Y:S01]  /*84e0*/  FMUL.FTZ R48, R212, R151 ;  /* 0x00000097d4307220 */ /* 0x000fe20000410000 */
[----:B------:R-:W-:Y:S01]  /*84f0*/  FFMA.FTZ R150, R20, -R143, R155 ;  /* 0x8000008f14967223 */ /* 0x000fe2000001009b */
[----:B------:R-:W-:Y:S01]  /*8500*/  FMUL.FTZ R163, R143, R138 ;  /* 0x0000008a8fa37220 */ /* 0x000fe20000410000 */
[----:B------:R-:W-:Y:S01]  /*8510*/  FMUL.FTZ R155, R212, R63 ;  /* 0x0000003fd49b7220 */ /* 0x000fe20000410000 */
[----:B------:R-:W-:Y:S01]  /*8520*/  FMUL.FTZ R138, R53, R40 ;  /* 0x00000028358a7220 */ /* 0x000fe20000410000 */
[C---:B------:R-:W-:Y:S01]  /*8530*/  FMUL.FTZ R144, R143.reuse, R132 ;  /* 0x000000848f907220 */ /* 0x040fe20000410000 */
[----:B------:R-:W-:Y:S01]  /*8540*/  FMUL.FTZ R181, R143, R142 ;  /* 0x0000008e8fb57220 */ /* 0x000fe20000410000 */
[----:B------:R-:W-:Y:S01]  /*8550*/  FADD.FTZ R145, -R3, R232 ;  /* 0x000000e803917221 */ /* 0x000fe20000010100 */
[----:B------:R-:W-:Y:S01]  /*8560*/  FFMA.FTZ R143, R63, R220, R48 ;  /* 0x000000dc3f8f7223 */ /* 0x000fe20000010030 */
[----:B------:R-:W-:Y:S01]  /*8570*/  FADD.FTZ R153, R134, R153 ;  /* 0x0000009986997221 */ /* 0x000fe20000010000 */
[----:B------:R-:W-:Y:S01]  /*8580*/  FFMA.FTZ R48, R220, R151, -R155 ;  /* 0x00000097dc307223 */ /* 0x000fe2000001089b */
[----:B------:R-:W-:Y:S01]  /*8590*/  FMUL.FTZ R134, R175, R40 ;  /* 0x00000028af867220 */ /* 0x000fe20000410000 */
[----:B------:R-:W-:Y:S01]  /*85a0*/  FADD.FTZ R151, -R7, R218 ;  /* 0x000000da07977221 */ /* 0x000fe20000010100 */
[----:B------:R-:W-:Y:S01]  /*85b0*/  FMUL.FTZ R155, R217, R138 ;  /* 0x0000008ad99b7220 */ /* 0x000fe20000410000 */
[----:B------:R-:W-:Y:S01]  /*85c0*/  FFMA.FTZ R183, R145, R142, -R144 ;  /* 0x0000008e91b77223 */ /* 0x000fe20000010890 */
[----:B------:R-:W-:Y:S01]  /*85d0*/  FMUL.FTZ R142, R217, R134 ;  /* 0x00000086d98e7220 */ /* 0x000fe20000410000 */
[----:B------:R-:W-:Y:S01]  /*85e0*/  FADD.FTZ R136, R136, R143 ;  /* 0x0000008f88887221 */ /* 0x000fe20000010000 */
[----:B------:R-:W-:Y:S01]  /*85f0*/  FFMA.FTZ R155, R134, R151, R155 ;  /* 0x00000097869b7223 */ /* 0x000fe2000001009b */
[----:B------:R-:W-:Y:S01]  /*8600*/  FMUL.FTZ R143, R176, R37 ;  /* 0x00000025b08f7220 */ /* 0x000fe20000410000 */
[----:B------:R-:W-:Y:S01]  /*8610*/  FFMA.FTZ R157, R151, R138, -R142 ;  /* 0x0000008a979d7223 */ /* 0x000fe2000001088e */
[----:B------:R-:W-:Y:S01]  /*8620*/  FADD.FTZ R216, -R6, R216 ;  /* 0x000000d806d87221 */ /* 0x000fe20000010100 */
[----:B------:R-:W-:Y:S01]  /*8630*/  FADD.FTZ R155, R136, R155 ;  /* 0x0000009b889b7221 */ /* 0x000fe20000010000 */
[C---:B------:R-:W-:Y:S01]  /*8640*/  FMUL.FTZ R138, R214.reuse, R159 ;  /* 0x0000009fd68a7220 */ /* 0x040fe20000410000 */
[-C--:B------:R-:W-:Y:S01]  /*8650*/  FMUL.FTZ R142, R51, R38.reuse ;  /* 0x00000026338e7220 */ /* 0x080fe20000410000 */
[----:B------:R-:W-:Y:S01]  /*8660*/  FMUL.FTZ R161, R214, R143 ;  /* 0x0000008fd6a17220 */ /* 0x000fe20000410000 */
[----:B------:R-:W-:Y:S01]  /*8670*/  FADD.FTZ R48, R153, R48 ;  /* 0x0000003099307221 */ /* 0x000fe20000010000 */
[----:B------:R-:W-:Y:S01]  /*8680*/  FMUL.FTZ R136, R177, R38 ;  /* 0x00000026b1887220 */ /* 0x000fe20000410000 */
[----:B------:R-:W-:Y:S01]  /*8690*/  FADD.FTZ R221, -R5, R221 ;  /* 0x000000dd05dd7221 */ /* 0x000fe20000010100 */
[----:B------:R-:W-:Y:S01]  /*86a0*/  FFMA.FTZ R138, R143, R216, R138 ;  /* 0x000000d88f8a7223 */ /* 0x000fe2000001008a */
[C---:B------:R-:W-:Y:S01]  /*86b0*/  FMUL.FTZ R153, R219.reuse, R142 ;  /* 0x0000008edb997220 */ /* 0x040fe20000410000 */
[----:B------:R-:W-:Y:S01]  /*86c0*/  FFMA.FTZ R161, R216, R159, -R161 ;  /* 0x0000009fd8a17223 */ /* 0x000fe200000108a1 */
[----:B------:R-:W-:Y:S01]  /*86d0*/  FMUL.FTZ R152, R219, R136 ;  /* 0x00000088db987220 */ /* 0x000fe20000410000 */
[----:B------:R-:W-:Y:S01]  /*86e0*/  FADD.FTZ R48, R48, R157 ;  /* 0x0000009d30307221 */ /* 0x000fe20000010000 */
[----:B------:R-:W-:Y:S01]  /*86f0*/  FADD.FTZ R155, R155, R138 ;  /* 0x0000008a9b9b7221 */ /* 0x000fe20000010000 */
[----:B------:R-:W-:Y:S01]  /*8700*/  FFMA.FTZ R144, R136, R221, R153 ;  /* 0x000000dd88907223 */ /* 0x000fe20000010099 */
[----:B------:R-:W-:Y:S01]  /*8710*/  FFMA.FTZ R153, R221, R142, -R152 ;  /* 0x0000008edd997223 */ /* 0x000fe20000010898 */
[----:B------:R-:W-:Y:S01]  /*8720*/  FADD.FTZ R48, R48, R161 ;  /* 0x000000a130307221 */ /* 0x000fe20000010000 */
[-C--:B------:R-:W-:Y:S01]  /*8730*/  FMUL.FTZ R138, R49, R35.reuse ;  /* 0x00000023318a7220 */ /* 0x080fe20000410000 */
[----:B------:R-:W-:Y:S01]  /*8740*/  FMUL.FTZ R152, R193, R35 ;  /* 0x00000023c1987220 */ /* 0x000fe20000410000 */
[----:B------:R-:W-:Y:S01]  /*8750*/  FADD.FTZ R235, -R4, R235 ;  /* 0x000000eb04eb7221 */ /* 0x000fe20000010100 */
[----:B------:R-:W-:Y:S01]  /*8760*/  FADD.FTZ R48, R48, R153 ;  /* 0x0000009930307221 */ /* 0x000fe20000010000 */
[C---:B------:R-:W-:Y:S01]  /*8770*/  FMUL.FTZ R154, R233.reuse, R138 ;  /* 0x0000008ae99a7220 */ /* 0x040fe20000410000 */
[-C--:B------:R-:W-:Y:S01]  /*8780*/  FMUL.FTZ R153, R233, R152.reuse ;  /* 0x00000098e9997220 */ /* 0x080fe20000410000 */
[----:B------:R-:W-:Y:S01]  /*8790*/  FADD.FTZ R144, R155, R144 ;  /* 0x000000909b907221 */ /* 0x000fe20000010000 */
[----:B------:R-:W-:Y:S01]  /*87a0*/  FMUL.FTZ R142, R49, UR31 ;  /* 0x0000001f318e7c20 */ /* 0x000fe20008410000 */
[----:B------:R-:W-:Y:S01]  /*87b0*/  FFMA.FTZ R155, R235, R152, -R154 ;  /* 0x00000098eb9b7223 */ /* 0x000fe2000001089a */
[----:B------:R-:W-:Y:S01]  /*87c0*/  FFMA.FTZ R153, R138, R235, R153 ;  /* 0x000000eb8a997223 */ /* 0x000fe20000010099 */
[-C--:B------:R-:W-:Y:S01]  /*87d0*/  FFMA.FTZ R154, R132, R145.reuse, R181 ;  /* 0x00000091849a7223 */ /* 0x080fe200000100b5 */
[C---:B------:R-:W-:Y:S01]  /*87e0*/  FFMA.FTZ R142, R193.reuse, UR30, -R142 ;  /* 0x0000001ec18e7c23 */ /* 0x040fe2000801088e */
[----:B------:R-:W-:Y:S01]  /*87f0*/  FADD.FTZ R48, R48, R155 ;  /* 0x0000009b30307221 */ /* 0x000fe20000010000 */
[----:B------:R-:W-:Y:S01]  /*8800*/  FADD.FTZ R153, R144, R153 ;  /* 0x0000009990997221 */ /* 0x000fe20000010000 */
[----:B------:R-:W0:Y:S01]  /*8810*/  SHFL.DOWN PT, R155, R146, 0x1, 0x1f ;  /* 0x08201f00929b7f89 */ /* 0x000e2200000e0000 */
[----:B------:R-:W-:Y:S01]  /*8820*/  FMUL.FTZ R144, R193, UR31 ;  /* 0x0000001fc1907c20 */ /* 0x000fe20008410000 */
[----:B------:R-:W-:Y:S01]  /*8830*/  FADD.FTZ R183, R48, R183 ;  /* 0x000000b730b77221 */ /* 0x000fe20000010000 */
[----:B------:R-:W-:Y:S01]  /*8840*/  FADD.FTZ R48, R153, R154 ;  /* 0x0000009a99307221 */ /* 0x000fe20000010000 */
[----:B------:R-:W1:Y:S01]  /*8850*/  SHFL.DOWN PT, R158, R150, 0x1, 0x1f ;  /* 0x08201f00969e7f89 */ /* 0x000e6200000e0000 */
[----:B------:R-:W-:Y:S01]  /*8860*/  FMUL.FTZ R152, R233, R142 ;  /* 0x0000008ee9987220 */ /* 0x000fe20000410000 */
[----:B------:R-:W-:Y:S01]  /*8870*/  FFMA.FTZ R156, R156, R145, R163 ;  /* 0x000000919c9c7223 */ /* 0x000fe200000100a3 */
[----:B------:R-:W-:Y:S01]  /*8880*/  FMUL.FTZ R142, R177, UR31 ;  /* 0x0000001fb18e7c20 */ /* 0x000fe20008410000 */
[----:B------:R-:W2:Y:S01]  /*8890*/  SHFL.DOWN PT, R154, R183, 0x1, 0x1f ;  /* 0x08201f00b79a7f89 */ /* 0x000ea200000e0000 */
[----:B------:R-:W-:Y:S01]  /*88a0*/  FFMA.FTZ R145, R49, UR30, R144 ;  /* 0x0000001e31917c23 */ /* 0x000fe20008010090 */
[----:B------:R-:W-:Y:S01]  /*88b0*/  FADD.FTZ R71, R132, R71 ;  /* 0x0000004784477221 */ /* 0x000fe20000010000 */
[C---:B------:R-:W-:Y:S01]  /*88c0*/  FFMA.FTZ R144, R51.reuse, UR30, -R142 ;  /* 0x0000001e33907c23 */ /* 0x040fe2000801088e */
[----:B------:R-:W3:Y:S01]  /*88d0*/  SHFL.DOWN PT, R157, R48, 0x1, 0x1f ;  /* 0x08201f00309d7f89 */ /* 0x000ee200000e0000 */
[----:B------:R-:W-:Y:S01]  /*88e0*/  FMUL.FTZ R142, R51, UR31 ;  /* 0x0000001f338e7c20 */ /* 0x000fe20008410000 */
[----:B------:R-:W-:Y:S01]  /*88f0*/  FFMA.FTZ R145, R145, R235, R152 ;  /* 0x000000eb91917223 */ /* 0x000fe20000010098 */
[----:B------:R-:W-:Y:S01]  /*8900*/  FMUL.FTZ R51, R176, UR31 ;  /* 0x0000001fb0337c20 */ /* 0x000fe20008410000 */
[----:B------:R-:W-:Y:S01]  /*8910*/  FMUL.FTZ R152, R175, UR31 ;  /* 0x0000001faf987c20 */ /* 0x000fe20008410000 */
[----:B------:R-:W-:Y:S01]  /*8920*/  FMUL.FTZ R219, R219, R144 ;  /* 0x00000090dbdb7220 */ /* 0x000fe20000410000 */
[----:B------:R-:W-:Y:S01]  /*8930*/  FFMA.FTZ R145, R98, R49, R145 ;  /* 0x0000003162917223 */ /* 0x000fe20000010091 */
[C---:B------:R-:W-:Y:S01]  /*8940*/  FFMA.FTZ R51, R50.reuse, UR30, -R51 ;  /* 0x0000001e32337c23 */ /* 0x040fe20008010833 */
[----:B------:R-:W-:Y:S01]  /*8950*/  FMUL.FTZ R49, R50, UR31 ;  /* 0x0000001f32317c20 */ /* 0x000fe20008410000 */
[----:B------:R-:W-:Y:S01]  /*8960*/  MOV R50, R146 ;  /* 0x0000009200327202 */ /* 0x000fe20000000f00 */
[----:B------:R-:W-:Y:S01]  /*8970*/  FFMA.FTZ R152, R53, UR30, -R152 ;  /* 0x0000001e35987c23 */ /* 0x000fe20008010898 */
[----:B------:R-:W-:Y:S01]  /*8980*/  FMUL.FTZ R214, R214, R51 ;  /* 0x00000033d6d67220 */ /* 0x000fe20000410000 */
[----:B------:R-:W-:Y:S01]  /*8990*/  FFMA.FTZ R153, R176, UR30, R49 ;  /* 0x0000001eb0997c23 */ /* 0x000fe20008010031 */
[----:B------:R-:W-:Y:S01]  /*89a0*/  MOV R51, R150 ;  /* 0x0000009600337202 */ /* 0x000fe20000000f00 */
[----:B0-----:R-:W-:Y:S01]  /*89b0*/  @!P0 FADD.FTZ R50, R50, R155 ;  /* 0x0000009b32328221 */ /* 0x001fe20000010000 */
[----:B------:R-:W-:Y:S01]  /*89c0*/  MOV R49, R183 ;  /* 0x000000b700317202 */ /* 0x000fe20000000f00 */
[----:B------:R-:W-:Y:S01]  /*89d0*/  FMUL.FTZ R217, R217, R152 ;  /* 0x00000098d9d97220 */ /* 0x000fe20000410000 */
[----:B------:R-:W-:Y:S01]  /*89e0*/  FMUL.FTZ R146, R53, UR31 ;  /* 0x0000001f35927c20 */ /* 0x000fe20008410000 */
[----:B-1----:R-:W-:Y:S01]  /*89f0*/  @!P0 FADD.FTZ R51, R51, R158 ;  /* 0x0000009e33338221 */ /* 0x002fe20000010000 */
[----:B------:R-:W0:Y:S01]  /*8a00*/  SHFL.DOWN PT, R159, R50, 0x2, 0x1f ;  /* 0x08401f00329f7f89 */ /* 0x000e2200000e0000 */
[----:B--2---:R-:W-:Y:S01]  /*8a10*/  @!P0 FADD.FTZ R49, R49, R154 ;  /* 0x0000009a31318221 */ /* 0x004fe20000010000 */
[----:B------:R-:W-:Y:S01]  /*8a20*/  FFMA.FTZ R155, R153, R216, R214 ;  /* 0x000000d8999b7223 */ /* 0x000fe200000100d6 */
[----:B------:R-:W-:Y:S01]  /*8a30*/  FFMA.FTZ R146, R175, UR30, R146 ;  /* 0x0000001eaf927c23 */ /* 0x000fe20008010092 */
[----:B------:R-:W1:Y:S01]  /*8a40*/  SHFL.DOWN PT, R154, R51, 0x2, 0x1f ;  /* 0x08401f00339a7f89 */ /* 0x000e6200000e0000 */
[----:B---3--:R-:W-:Y:S01]  /*8a50*/  @!P0 FADD.FTZ R48, R157, R48 ;  /* 0x000000309d308221 */ /* 0x008fe20000010000 */
[----:B------:R-:W-:Y:S01]  /*8a60*/  ISETP.GT.AND P0, PT, R129, 0x1d, PT ;  /* 0x0000001d8100780c */ /* 0x000fe20003f04270 */
[----:B------:R-:W-:Y:S01]  /*8a70*/  FMUL.FTZ R153, R174, UR31 ;  /* 0x0000001fae997c20 */ /* 0x000fe20008410000 */
[----:B------:R-:W2:Y:S01]  /*8a80*/  SHFL.DOWN PT, R152, R49, 0x2, 0x1f ;  /* 0x08401f0031987f89 */ /* 0x000ea200000e0000 */
[----:B------:R-:W-:Y:S01]  /*8a90*/  FMUL.FTZ R150, R173, UR31 ;  /* 0x0000001fad967c20 */ /* 0x000fe20008410000 */
[----:B------:R-:W-:Y:S01]  /*8aa0*/  FFMA.FTZ R146, R146, R151, R217 ;  /* 0x0000009792927223 */ /* 0x000fe200000100d9 */
[C---:B------:R-:W-:Y:S01]  /*8ab0*/  FFMA.FTZ R153, R52.reuse, UR30, -R153 ;  /* 0x0000001e34997c23 */ /* 0x040fe20008010899 */
[----:B------:R-:W3:Y:S01]  /*8ac0*/  SHFL.DOWN PT, R157, R48, 0x2, 0x1f ;  /* 0x08401f00309d7f89 */ /* 0x000ee200000e0000 */
[----:B------:R-:W-:Y:S01]  /*8ad0*/  FMUL.FTZ R151, R52, UR31 ;  /* 0x0000001f34977c20 */ /* 0x000fe20008410000 */
[C---:B------:R-:W-:Y:S01]  /*8ae0*/  FFMA.FTZ R150, R55.reuse, UR30, -R150 ;  /* 0x0000001e37967c23 */ /* 0x040fe20008010896 */
        /* <DEDUP_REMOVED lines=8> */
[----:B------:R-:W-:Y:S01]  /*8b70*/  FFMA.FTZ R150, R52, R149, R215 ;  /* 0x0000009534967223 */ /* 0x000fe200000100d7 */
[----:B0-----:R-:W-:Y:S01]  /*8b80*/  @!P0 FADD.FTZ R50, R50, R159 ;  /* 0x0000009f32328221 */ /* 0x001fe20000010000 */
[----:B------:R-:W-:Y:S01]  /*8b90*/  FMUL.FTZ R52, R171, UR31 ;  /* 0x0000001fab347c20 */ /* 0x000fe20008410000 */
[----:B------:R-:W-:Y:S01]  /*8ba0*/  FMUL.FTZ R210, R210, R55 ;  /* 0x00000037d2d27220 */ /* 0x000fe20000410000 */
[----:B------:R-:W-:Y:S01]  /*8bb0*/  FMUL.FTZ R55, R54, UR31 ;  /* 0x0000001f36377c20 */ /* 0x000fe20008410000 */
[----:B-1----:R-:W-:Y:S01]  /*8bc0*/  @!P0 FADD.FTZ R51, R51, R154 ;  /* 0x0000009a33338221 */ /* 0x002fe20000010000 */
[----:B------:R-:W0:Y:S01]  /*8bd0*/  SHFL.DOWN PT, R153, R50, 0x4, 0x1f ;  /* 0x08801f0032997f89 */ /* 0x000e2200000e0000 */
[C---:B------:R-:W-:Y:S01]  /*8be0*/  FFMA.FTZ R54, R57.reuse, UR30, -R52 ;  /* 0x0000001e39367c23 */ /* 0x040fe20008010834 */
[----:B------:R-:W-:Y:S01]  /*8bf0*/  FMUL.FTZ R52, R57, UR31 ;  /* 0x0000001f39347c20 */ /* 0x000fe20008410000 */
[----:B--2---:R-:W-:Y:S01]  /*8c00*/  @!P0 FADD.FTZ R49, R49, R152 ;  /* 0x0000009831318221 */ /* 0x004fe20000010000 */
[----:B------:R-:W1:Y:S01]  /*8c10*/  SHFL.DOWN PT, R154, R51, 0x4, 0x1f ;  /* 0x08801f00339a7f89 */ /* 0x000e6200000e0000 */
[----:B------:R-:W-:Y:S01]  /*8c20*/  FFMA.FTZ R55, R172, UR30, R55 ;  /* 0x0000001eac377c23 */ /* 0x000fe20008010037 */
[----:B------:R-:W-:Y:S01]  /*8c30*/  FMUL.FTZ R213, R213, R54 ;  /* 0x00000036d5d57220 */ /* 0x000fe20000410000 */
[----:B---3--:R-:W-:Y:S01]  /*8c40*/  @!P0 FADD.FTZ R48, R48, R157 ;  /* 0x0000009d30308221 */ /* 0x008fe20000010000 */
[----:B------:R-:W2:Y:S01]  /*8c50*/  SHFL.DOWN PT, R152, R49, 0x4, 0x1f ;  /* 0x08801f0031987f89 */ /* 0x000ea200000e0000 */
[----:B------:R-:W-:Y:S01]  /*8c60*/  ISETP.GT.AND P0, PT, R129, 0x1b, PT ;  /* 0x0000001b8100780c */ /* 0x000fe20003f04270 */
[----:B------:R-:W-:Y:S01]  /*8c70*/  FFMA.FTZ R52, R171, UR30, R52 ;  /* 0x0000001eab347c23 */ /* 0x000fe20008010034 */
[----:B------:R-:W-:Y:S01]  /*8c80*/  FFMA.FTZ R55, R55, R148, R210 ;  /* 0x0000009437377223 */ /* 0x000fe200000100d2 */
[----:B------:R-:W3:Y:S01]  /*8c90*/  SHFL.DOWN PT, R149, R48, 0x4, 0x1f ;  /* 0x08801f0030957f89 */ /* 0x000ee200000e0000 */
[----:B------:R-:W-:Y:S01]  /*8ca0*/  FMUL.FTZ R57, R170, UR31 ;  /* 0x0000001faa397c20 */ /* 0x000fe20008410000 */
[----:B------:R-:W-:Y:S01]  /*8cb0*/  FFMA.FTZ R54, R52, R147, R213 ;  /* 0x0000009334367223 */ /* 0x000fe200000100d5 */
[----:B------:R-:W-:Y:S01]  /*8cc0*/  FFMA.FTZ R147, R100, R172, R55 ;  /* 0x000000ac64937223 */ /* 0x000fe20000010037 */
[----:B------:R-:W-:Y:S01]  /*8cd0*/  FMUL.FTZ R55, R168, UR31 ;  /* 0x0000001fa8377c20 */ /* 0x000fe20008410000 */
[----:B------:R-:W-:Y:S01]  /*8ce0*/  FMUL.FTZ R52, R169, UR31 ;  /* 0x0000001fa9347c20 */ /* 0x000fe20008410000 */
[----:B------:R-:W-:Y:S01]  /*8cf0*/  FFMA.FTZ R57, R56, UR30, -R57 ;  /* 0x0000001e38397c23 */ /* 0x000fe20008010839 */
[----:B------:R-:W-:Y:S01]  /*8d00*/  FFMA.FTZ R148, R107, R171, R54 ;  /* 0x000000ab6b947223 */ /* 0x000fe20000010036 */
[----:B------:R-:W-:Y:S01]  /*8d10*/  FFMA.FTZ R55, R58, UR30, -R55 ;  /* 0x0000001e3a377c23 */ /* 0x000fe20008010837 */
[----:B------:R-:W-:Y:S01]  /*8d20*/  FFMA.FTZ R52, R59, UR30, -R52 ;  /* 0x0000001e3b347c23 */ /* 0x000fe20008010834 */
[----:B------:R-:W-:Y:S01]  /*8d30*/  FMUL.FTZ R208, R208, R57 ;  /* 0x00000039d0d07220 */ /* 0x000fe20000410000 */
[----:B------:R-:W-:Y:S01]  /*8d40*/  FMUL.FTZ R57, R56, UR31 ;  /* 0x0000001f38397c20 */ /* 0x000fe20008410000 */
[----:B0-----:R-:W-:Y:S01]  /*8d50*/  @!P0 FADD.FTZ R50, R50, R153 ;  /* 0x0000009932328221 */ /* 0x001fe20000010000 */
[----:B------:R-:W-:Y:S01]  /*8d60*/  FMUL.FTZ R206, R206, R55 ;  /* 0x00000037cece7220 */ /* 0x000fe20000410000 */
[----:B------:R-:W-:Y:S01]  /*8d70*/  FMUL.FTZ R55, R58, UR31 ;  /* 0x0000001f3a377c20 */ /* 0x000fe20008410000 */
[----:B------:R-:W-:Y:S01]  /*8d80*/  FMUL.FTZ R211, R211, R52 ;  /* 0x00000034d3d37220 */ /* 0x000fe20000410000 */
[----:B-1----:R-:W-:Y:S01]  /*8d90*/  @!P0 FADD.FTZ R51, R51, R154 ;  /* 0x0000009a33338221 */ /* 0x002fe20000010000 */
[----:B------:R-:W0:Y:S01]  /*8da0*/  SHFL.DOWN PT, R153, R50, 0x8, 0x1f ;  /* 0x09001f0032997f89 */ /* 0x000e2200000e0000 */
[----:B------:R-:W-:Y:S01]  /*8db0*/  FFMA.FTZ R55, R168, UR30, R55 ;  /* 0x0000001ea8377c23 */ /* 0x000fe20008010037 */
[----:B------:R-:W-:Y:S01]  /*8dc0*/  FMUL.FTZ R52, R59, UR31 ;  /* 0x0000001f3b347c20 */ /* 0x000fe20008410000 */
[----:B--2---:R-:W-:Y:S01]  /*8dd0*/  @!P0 FADD.FTZ R49, R49, R152 ;  /* 0x0000009831318221 */ /* 0x004fe20000010000 */
[----:B------:R-:W-:Y:S01]  /*8de0*/  FFMA.FTZ R57, R170, UR30, R57 ;  /* 0x0000001eaa397c23 */ /* 0x000fe20008010039 */
[----:B------:R-:W1:Y:S01]  /*8df0*/  SHFL.DOWN PT, R152, R51, 0x8, 0x1f ;  /* 0x09001f0033987f89 */ /* 0x000e6200000e0000 */
[----:B------:R-:W-:Y:S01]  /*8e00*/  FFMA.FTZ R55, R55, R228, R206 ;  /* 0x000000e437377223 */ /* 0x000fe200000100ce */
[----:B---3--:R-:W-:Y:S01]  /*8e10*/  @!P0 FADD.FTZ R48, R48, R149 ;  /* 0x0000009530308221 */ /* 0x008fe20000010000 */
[----:B------:R-:W-:Y:S01]  /*8e20*/  ISETP.GT.AND P0, PT, R129, 0x17, PT ;  /* 0x000000178100780c */ /* 0x000fe20003f04270 */
[----:B------:R-:W2:Y:S01]  /*8e30*/  SHFL.DOWN PT, R58, R49, 0x8, 0x1f ;  /* 0x09001f00313a7f89 */ /* 0x000ea200000e0000 */
[----:B------:R-:W-:Y:S01]  /*8e40*/  FFMA.FTZ R54, R169, UR30, R52 ;  /* 0x0000001ea9367c23 */ /* 0x000fe20008010034 */
[----:B------:R-:W-:Y:S01]  /*8e50*/  FFMA.FTZ R57, R57, R140, R208 ;  /* 0x0000008c39397223 */ /* 0x000fe200000100d0 */
[----:B------:R-:W-:Y:S01]  /*8e60*/  FFMA.FTZ R59, R104, R168, R55 ;  /* 0x000000a8683b7223 */ /* 0x000fe20000010037 */
[----:B------:R-:W3:Y:S01]  /*8e70*/  SHFL.DOWN PT, R149, R48, 0x8, 0x1f ;  /* 0x09001f0030957f89 */ /* 0x000ee200000e0000 */
[----:B------:R-:W-:Y:S01]  /*8e80*/  FMUL.FTZ R55, R165, UR31 ;  /* 0x0000001fa5377c20 */ /* 0x000fe20008410000 */
[----:B------:R-:W-:Y:S01]  /*8e90*/  FFMA.FTZ R54, R54, R141, R211 ;  /* 0x0000008d36367223 */ /* 0x000fe200000100d3 */
[----:B------:R-:W-:Y:S01]  /*8ea0*/  FFMA.FTZ R141, R106, R170, R57 ;  /* 0x000000aa6a8d7223 */ /* 0x000fe20000010039 */
[----:B------:R-:W-:Y:S01]  /*8eb0*/  FMUL.FTZ R52, R167, UR31 ;  /* 0x0000001fa7347c20 */ /* 0x000fe20008410000 */
[----:B------:R-:W-:Y:S01]  /*8ec0*/  FFMA.FTZ R57, R112, UR30, -R55 ;  /* 0x0000001e70397c23 */ /* 0x000fe20008010837 */
[----:B------:R-:W-:Y:S01]  /*8ed0*/  FMUL.FTZ R55, R197, UR31 ;  /* 0x0000001fc5377c20 */ /* 0x000fe20008410000 */
[----:B------:R-:W-:Y:S01]  /*8ee0*/  FFMA.FTZ R56, R105, R169, R54 ;  /* 0x000000a969387223 */ /* 0x000fe20000010036 */
[----:B------:R-:W-:Y:S01]  /*8ef0*/  FFMA.FTZ R52, R113, UR30, -R52 ;  /* 0x0000001e71347c23 */ /* 0x000fe20008010834 */
[----:B------:R-:W-:Y:S01]  /*8f00*/  FMUL.FTZ R204, R204, R57 ;  /* 0x00000039cccc7220 */ /* 0x000fe20000410000 */
[----:B------:R-:W-:Y:S01]  /*8f10*/  FMUL.FTZ R112, R112, UR31 ;  /* 0x0000001f70707c20 */ /* 0x000fe20008410000 */
[----:B0-----:R-:W-:Y:S01]  /*8f20*/  @!P0 FADD.FTZ R50, R50, R153 ;  /* 0x0000009932328221 */ /* 0x001fe20000010000 */
[----:B------:R-:W-:Y:S01]  /*8f30*/  FMUL.FTZ R209, R209, R52 ;  /* 0x00000034d1d17220 */ /* 0x000fe20000410000 */
[----:B------:R-:W-:Y:S01]  /*8f40*/  FMUL.FTZ R52, R115, UR31 ;  /* 0x0000001f73347c20 */ /* 0x000fe20008410000 */
[----:B------:R-:W-:Y:S01]  /*8f50*/  FFMA.FTZ R144, R142, R221, R219 ;  /* 0x000000dd8e907223 */ /* 0x000fe200000100db */
[----:B------:R-:W-:Y:S01]  /*8f60*/  FFMA.FTZ R151, R151, R220, R212 ;  /* 0x000000dc97977223 */ /* 0x000fe200000100d4 */
[----:B-1----:R-:W-:Y:S01]  /*8f70*/  @!P0 FADD.FTZ R51, R51, R152 ;  /* 0x0000009833338221 */ /* 0x002fe20000010000 */
[----:B------:R-:W0:Y:S01]  /*8f80*/  SHFL.DOWN PT, R153, R50, 0x10, 0x1f ;  /* 0x0a001f0032997f89 */ /* 0x000e2200000e0000 */
[----:B------:R-:W-:Y:S01]  /*8f90*/  FFMA.FTZ R54, R117, UR30, -R52 ;  /* 0x0000001e75367c23 */ /* 0x000fe20008010834 */
[----:B------:R-:W-:Y:S01]  /*8fa0*/  FFMA.FTZ R52, R196, UR30, -R55 ;  /* 0x0000001ec4347c23 */ /* 0x000fe20008010837 */
[----:B--2---:R-:W-:Y:S01]  /*8fb0*/  @!P0 FADD.FTZ R49, R49, R58 ;  /* 0x0000003a31318221 */ /* 0x004fe20000010000 */
[----:B------:R-:W1:Y:S01]  /*8fc0*/  SHFL.DOWN PT, R140, R51, 0x10, 0x1f ;  /* 0x0a001f00338c7f89 */ /* 0x000e6200000e0000 */
[----:B------:R-:W-:Y:S01]  /*8fd0*/  FMUL.FTZ R207, R207, R54 ;  /* 0x00000036cfcf7220 */ /* 0x000fe20000410000 */
[----:B------:R-:W-:Y:S01]  /*8fe0*/  FMUL.FTZ R205, R205, R52 ;  /* 0x00000034cdcd7220 */ /* 0x000fe20000410000 */
[----:B---3--:R-:W-:Y:S01]  /*8ff0*/  @!P0 FADD.FTZ R48, R48, R149 ;  /* 0x0000009530308221 */ /* 0x008fe20000010000 */
[----:B------:R-:W2:Y:S01]  /*9000*/  SHFL.DOWN PT, R58, R49, 0x10, 0x1f ;  /* 0x0a001f00313a7f89 */ /* 0x000ea200000e0000 */
[----:B------:R-:W-:Y:S01]  /*9010*/  ISETP.GT.AND P0, PT, R129, 0xf, PT ;  /* 0x0000000f8100780c */ /* 0x000fe20003f04270 */
[----:B------:R-:W-:Y:S01]  /*9020*/  FMUL.FTZ R54, R113, UR31 ;  /* 0x0000001f71367c20 */ /* 0x000fe20008410000 */
[----:B------:R-:W-:Y:S01]  /*9030*/  FMUL.FTZ R52, R117, UR31 ;  /* 0x0000001f75347c20 */ /* 0x000fe20008410000 */
[----:B------:R-:W3:Y:S01]  /*9040*/  SHFL.DOWN PT, R57, R48, 0x10, 0x1f ;  /* 0x0a001f0030397f89 */ /* 0x000ee200000e0000 */
[----:B------:R-:W-:Y:S01]  /*9050*/  FMUL.FTZ R196, R196, UR31 ;  /* 0x0000001fc4c47c20 */ /* 0x000fe20008410000 */
[----:B------:R-:W-:Y:S01]  /*9060*/  FFMA.FTZ R54, R167, UR30, R54 ;  /* 0x0000001ea7367c23 */ /* 0x000fe20008010036 */
[----:B------:R-:W-:Y:S01]  /*9070*/  FFMA.FTZ R55, R165, UR30, R112 ;  /* 0x0000001ea5377c23 */ /* 0x000fe20008010070 */
[----:B------:R-:W-:Y:S01]  /*9080*/  FFMA.FTZ R52, R115, UR30, R52 ;  /* 0x0000001e73347c23 */ /* 0x000fe20008010034 */
[----:B------:R-:W-:Y:S01]  /*9090*/  FFMA.FTZ R196, R197, UR30, R196 ;  /* 0x0000001ec5c47c23 */ /* 0x000fe200080100c4 */
        /* <DEDUP_REMOVED lines=77> */
.L_x_3492:
[----:B------:R-:W-:Y:S05]  /*9570*/  BSYNC B0 ;  /* 0x0000000000007941 */ /* 0x000fea0003800000 */
.L_x_3491:
[----:B------:R-:W-:-:S04]  /*9580*/  IADD3 R2, R2, 0x1, RZ ;  /* 0x0000000102027810 */ /* 0x000fc80007ffe0ff */
[----:B------:R-:W-:-:S13]  /*9590*/  ISETP.GE.AND P0, PT, R2, UR33, PT ;  /* 0x0000002102007c0c */ /* 0x000fda000bf06270 */
[----:B------:R-:W-:Y:S05]  /*95a0*/  @!P0 BRA `(.L_x_3493) ;  /* 0xffffff9c00a48947 */ /* 0x000fea000383ffff */
.L_x_3462:
[----:B------:R-:W-:Y:S01]  /*95b0*/  BAR.SYNC.DEFER_BLOCKING 0x0 ;  /* 0x0000000000007b1d */ /* 0x000fe20000010000 */
[----:B------:R-:W-:Y:S01]  /*95c0*/  HFMA2.MMA R2, -RZ, RZ, 0, 9.5367431640625e-07 ;  /* 0x00000010ff027435 */ /* 0x000fe200000001ff */
[C---:B------:R-:W-:Y:S02]  /*95d0*/  LOP3.LUT R39, R124.reuse, 0x1f, R126, 0xf8, !PT ;  /* 0x0000001f7c277812 */ /* 0x040fe400078ef87e */
[----:B------:R-:W-:Y:S02]  /*95e0*/  IADD3 R0, R124, R129, RZ ;  /* 0x000000817c007210 */ /* 0x000fe40007ffe0ff */
[----:B------:R-:W-:Y:S01]  /*95f0*/  IADD3 R40, R125, -0x1, RZ ;  /* 0xffffffff7d287810 */ /* 0x000fe20007ffe0ff */
[----:B------:R-:W-:Y:S01]  /*9600*/  ULDC.64 UR8, c[0x0][0x390] ;  /* 0x0000e40000087ab9 */ /* 0x000fe20000000a00 */
[----:B------:R-:W1:Y:S03]  /*9610*/  LDC.64 R36, c[0x0][0x3a8] ;  /* 0x0000ea00ff247b82 */ /* 0x000e660000000a00 */
[----:B------:R-:W-:-:S05]  /*9620*/  IMAD.WIDE R2, R39, R2, UR6 ;  /* 0x0000000627027e25 */ /* 0x000fca000f8e0202 */
[----:B------:R-:W2:Y:S04]  /*9630*/  LDG.E.128 R4, desc[UR12][R2.64] ;  /* 0x0000000c02047981 */ /* 0x000ea8000c1e1d00 */
[----:B------:R-:W3:Y:S04]  /*9640*/  LDG.E.128 R8, desc[UR12][R2.64+0x200] ;  /* 0x0002000c02087981 */ /* 0x000ee8000c1e1d00 */
[----:B------:R-:W5:Y:S04]  /*9650*/  LDG.E.128 R12, desc[UR12][R2.64+0x400] ;  /* 0x0004000c020c7981 */ /* 0x000f68000c1e1d00 */
[----:B------:R-:W4:Y:S01]  /*9660*/  LDG.E.128 R16, desc[UR12][R2.64+0x600] ;  /* 0x0006000c02107981 */ /* 0x000f22000c1e1d00 */
[----:B------:R-:W-:Y:S01]  /*9670*/  LEA R38, R0, R127, 0x4 ;  /* 0x0000007f00267211 */ /* 0x000fe200078e20ff */
[----:B------:R-:W-:Y:S01]  /*9680*/  IMAD R0, R129, 0x3, R0 ;  /* 0x0000000381007824 */ /* 0x000fe200078e0200 */
[----:B------:R-:W-:-:S02]  /*9690*/  UIADD3 UR28, UP1, UR28, -0x2000, URZ ;  /* 0xffffe0001c1c7890 */ /* 0x000fc4000ff3e03f */
[----:B------:R-:W-:Y:S02]  /*96a0*/  UIADD3 UR26, UP2, UR26, -0x2000, URZ ;  /* 0xffffe0001a1a7890 */ /* 0x000fe4000ff5e03f */
[----:B------:R-:W-:Y:S01]  /*96b0*/  LEA R28, R0, R127, 0x4 ;  /* 0x0000007f001c7211 */ /* 0x000fe200078e20ff */
[----:B------:R-:W-:Y:S02]  /*96c0*/  UIADD3.X UR29, UR29, -0x1, URZ, UP1, !UPT ;  /* 0xffffffff1d1d7890 */ /* 0x000fe40008ffe43f */
[----:B------:R-:W-:Y:S01]  /*96d0*/  UIADD3.X UR27, UR27, -0x1, URZ, UP2, !UPT ;  /* 0xffffffff1b1b7890 */ /* 0x000fe200097fe43f */
[----:B--2---:R-:W-:Y:S04]  /*96e0*/  STS.128 [R38], R4 ;  /* 0x0000000426007388 */ /* 0x004fe80000000c00 */
[----:B---3--:R-:W-:Y:S04]  /*96f0*/  STS.128 [R38+0x200], R8 ;  /* 0x0002000826007388 */ /* 0x008fe80000000c00 */
[----:B-----5:R-:W-:Y:S04]  /*9700*/  STS.128 [R38+0x400], R12 ;  /* 0x0004000c26007388 */ /* 0x020fe80000000c00 */
[----:B----4-:R-:W-:Y:S01]  /*9710*/  STS.128 [R38+0x600], R16 ;  /* 0x0006001026007388 */ /* 0x010fe20000000c00 */
[----:B------:R-:W-:-:S03]  /*9720*/  NOP ;  /* 0x0000000000007918 */ /* 0x000fc60000000000 */
[----:B------:R-:W2:Y:S04]  /*9730*/  LDS.128 R20, [R28+0x10] ;  /* 0x000010001c147984 */ /* 0x000ea80000000c00 */
[----:B------:R-:W3:Y:S04]  /*9740*/  LDS.128 R24, [R28+0x20] ;  /* 0x000020001c187984 */ /* 0x000ee80000000c00 */
[----:B------:R-:W4:Y:S01]  /*9750*/  LDS.128 R4, [R28] ;  /* 0x000000001c047984 */ /* 0x000f220000000c00 */
[----:B--2---:R-:W-:Y:S01]  /*9760*/  FADD.FTZ R20, R20, UR5 ;  /* 0x0000000514147e21 */ /* 0x004fe20008010000 */
[----:B------:R-:W-:Y:S01]  /*9770*/  FADD.FTZ R21, R21, UR5 ;  /* 0x0000000515157e21 */ /* 0x000fe20008010000 */
[----:B------:R-:W-:Y:S01]  /*9780*/  FADD.FTZ R22, R22, UR5 ;  /* 0x0000000516167e21 */ /* 0x000fe20008010000 */
[----:B------:R-:W-:Y:S01]  /*9790*/  FADD.FTZ R23, R23, UR5 ;  /* 0x0000000517177e21 */ /* 0x000fe20008010000 */
[----:B---3--:R-:W-:Y:S01]  /*97a0*/  FADD.FTZ R24, R24, UR5 ;  /* 0x0000000518187e21 */ /* 0x008fe20008010000 */
[----:B------:R-:W-:Y:S01]  /*97b0*/  FSETP.GTU.FTZ.AND P1, PT, R20, 20, PT ;  /* 0x41a000001400780b */ /* 0x000fe20003f3c000 */
[----:B------:R-:W-:Y:S01]  /*97c0*/  FADD.FTZ R26, R26, UR5 ;  /* 0x000000051a1a7e21 */ /* 0x000fe20008010000 */
[----:B------:R-:W-:Y:S01]  /*97d0*/  FSETP.GTU.FTZ.AND P0, PT, R21, 20, PT ;  /* 0x41a000001500780b */ /* 0x000fe20003f1c000 */
[----:B------:R-:W-:Y:S01]  /*97e0*/  FADD.FTZ R25, R25, UR5 ;  /* 0x0000000519197e21 */ /* 0x000fe20008010000 */
[----:B------:R-:W-:Y:S01]  /*97f0*/  FSETP.GTU.FTZ.AND P3, PT, R22, 20, PT ;  /* 0x41a000001600780b */ /* 0x000fe20003f7c000 */
[----:B------:R-:W-:Y:S01]  /*9800*/  FADD.FTZ R27, R27, UR5 ;  /* 0x000000051b1b7e21 */ /* 0x000fe20008010000 */
[----:B------:R-:W-:Y:S01]  /*9810*/  FSETP.GTU.FTZ.AND P2, PT, R23, 20, PT ;  /* 0x41a000001700780b */ /* 0x000fe20003f5c000 */
[----:B----4-:R-:W-:Y:S01]  /*9820*/  FADD.FTZ R17, R4, UR5 ;  /* 0x0000000504117e21 */ /* 0x010fe20008010000 */
[----:B------:R-:W-:Y:S01]  /*9830*/  FSETP.GTU.FTZ.AND P6, PT, R24, 20, PT ;  /* 0x41a000001800780b */ /* 0x000fe20003fdc000 */
[----:B------:R-:W-:Y:S01]  /*9840*/  FADD.FTZ R5, R5, UR5 ;  /* 0x0000000505057e21 */ /* 0x000fe20008010000 */
[----:B------:R-:W-:-:S02]  /*9850*/  FSETP.GTU.FTZ.AND P4, PT, R26, 20, PT ;  /* 0x41a000001a00780b */ /* 0x000fc40003f9c000 */
[----:B------:R-:W-:Y:S01]  /*9860*/  FSETP.GTU.FTZ.AND P5, PT, R25, 20, PT ;  /* 0x41a000001900780b */ /* 0x000fe20003fbc000 */
[----:B------:R-:W-:Y:S02]  /*9870*/  @!P1 FMUL.FTZ R0, R20, -1.4426950216293334961 ;  /* 0xbfb8aa3b14009820 */ /* 0x000fe40000410000 */
[----:B------:R-:W-:Y:S02]  /*9880*/  @!P0 FMUL.FTZ R2, R21, -1.4426950216293334961 ;  /* 0xbfb8aa3b15028820 */ /* 0x000fe40000410000 */
[----:B------:R-:W-:Y:S01]  /*9890*/  @!P3 FMUL.FTZ R3, R22, -1.4426950216293334961 ;  /* 0xbfb8aa3b1603b820 */ /* 0x000fe20000410000 */
[----:B------:R-:W2:Y:S01]  /*98a0*/  LDC.64 R20, c[0x0][0x388] ;  /* 0x0000e200ff147b82 */ /* 0x000ea20000000a00 */
[----:B------:R-:W3:Y:S01]  /*98b0*/  @!P1 MUFU.EX2 R0, R0 ;  /* 0x0000000000009308 */ /* 0x000ee20000000800 */
[----:B------:R-:W-:Y:S01]  /*98c0*/  @!P2 FMUL.FTZ R8, R23, -1.4426950216293334961 ;  /* 0xbfb8aa3b1708a820 */ /* 0x000fe20000410000 */
[----:B------:R-:W-:-:S04]  /*98d0*/  @!P6 FMUL.FTZ R9, R24, -1.4426950216293334961 ;  /* 0xbfb8aa3b1809e820 */ /* 0x000fc80000410000 */
[----:B------:R-:W-:Y:S02]  /*98e0*/  @!P5 FMUL.FTZ R14, R25, -1.4426950216293334961 ;  /* 0xbfb8aa3b190ed820 */ /* 0x000fe40000410000 */
[----:B------:R-:W4:Y:S08]  /*98f0*/  @!P0 MUFU.EX2 R2, R2 ;  /* 0x0000000200028308 */ /* 0x000f300000000800 */
[----:B------:R-:W5:Y:S01]  /*9900*/  @!P3 MUFU.EX2 R3, R3 ;  /* 0x000000030003b308 */ /* 0x000f620000000800 */
[----:B---3--:R-:W-:-:S07]  /*9910*/  @!P1 FADD.FTZ R0, R0, 1 ;  /* 0x3f80000000009421 */ /* 0x008fce0000010000 */
[----:B------:R3:W0:Y:S01]  /*9920*/  @!P1 MUFU.RCP R11, R0 ;  /* 0x00000000000b9308 */ /* 0x0006220000001000 */
[----:B----4-:R-:W-:-:S07]  /*9930*/  @!P0 FADD.FTZ R2, R2, 1 ;  /* 0x3f80000002028421 */ /* 0x010fce0000010000 */
[----:B------:R-:W-:Y:S01]  /*9940*/  @!P2 MUFU.EX2 R12, R8 ;  /* 0x00000008000ca308 */ /* 0x000fe20000000800 */
[----:B-----5:R-:W-:Y:S01]  /*9950*/  @!P3 FADD.FTZ R3, R3, 1 ;  /* 0x3f8000000303b421 */ /* 0x020fe20000010000 */
[----:B---3--:R-:W-:-:S06]  /*9960*/  @!P4 FMUL.FTZ R0, R26, -1.4426950216293334961 ;  /* 0xbfb8aa3b1a00c820 */ /* 0x008fcc0000410000 */
[----:B------:R3:W4:Y:S01]  /*9970*/  @!P6 MUFU.EX2 R13, R9 ;  /* 0x00000009000de308 */ /* 0x0007220000000800 */
[----:B0-----:R-:W-:Y:S01]  /*9980*/  @!P1 FMUL.FTZ R84, R84, R11 ;  /* 0x0000000b54549220 */ /* 0x001fe20000410000 */
[----:B------:R-:W-:-:S06]  /*9990*/  FSETP.GTU.FTZ.AND P1, PT, R27, 20, PT ;  /* 0x41a000001b00780b */ /* 0x000fcc0003f3c000 */
[----:B------:R-:W0:Y:S01]  /*99a0*/  @!P0 MUFU.RCP R2, R2 ;  /* 0x0000000200028308 */ /* 0x000e220000001000 */
[----:B---3--:R-:W3:Y:S01]  /*99b0*/  LDS.128 R8, [R28+0x30] ;  /* 0x000030001c087984 */ /* 0x008ee20000000c00 */
[----:B------:R-:W-:Y:S05]  /*99c0*/  BAR.SYNC.DEFER_BLOCKING 0x0 ;  /* 0x0000000000007b1d */ /* 0x000fea0000010000 */
[----:B------:R-:W-:Y:S01]  /*99d0*/  @!P1 FMUL.FTZ R4, R27, -1.4426950216293334961 ;  /* 0xbfb8aa3b1b049820 */ /* 0x000fe20000410000 */
[----:B----4-:R-:W-:Y:S01]  /*99e0*/  @!P6 FADD.FTZ R13, R13, 1 ;  /* 0x3f8000000d0de421 */ /* 0x010fe20000010000 */
[----:B------:R-:W4:Y:S01]  /*99f0*/  @!P3 MUFU.RCP R3, R3 ;  /* 0x000000030003b308 */ /* 0x000f220000001000 */
[----:B0-----:R-:W-:Y:S01]  /*9a00*/  @!P0 FMUL.FTZ R85, R85, R2 ;  /* 0x0000000255558220 */ /* 0x001fe20000410000 */
[----:B------:R-:W-:-:S06]  /*9a10*/  FSETP.GTU.FTZ.AND P0, PT, R17, 20, PT ;  /* 0x41a000001100780b */ /* 0x000fcc0003f1c000 */
[----:B------:R0:W5:Y:S08]  /*9a20*/  @!P4 MUFU.EX2 R15, R0 ;  /* 0x00000000000fc308 */ /* 0x0001700000000800 */
[----:B------:R1:W2:Y:S01]  /*9a30*/  @!P1 MUFU.EX2 R16, R4 ;  /* 0x0000000400109308 */ /* 0x0002a20000000800 */
[----:B----4-:R-:W-:Y:S01]  /*9a40*/  @!P3 FMUL.FTZ R86, R86, R3 ;  /* 0x000000035656b220 */ /* 0x010fe20000410000 */
[----:B------:R-:W-:Y:S01]  /*9a50*/  FSETP.GTU.FTZ.AND P3, PT, R5, 20, PT ;  /* 0x41a000000500780b */ /* 0x000fe20003f7c000 */
[----:B------:R-:W-:Y:S01]  /*9a60*/  @!P2 FADD.FTZ R3, R12, 1 ;  /* 0x3f8000000c03a421 */ /* 0x000fe20000010000 */
[----:B0-----:R-:W-:-:S04]  /*9a70*/  @!P0 FMUL.FTZ R0, R17, -1.4426950216293334961 ;  /* 0xbfb8aa3b11008820 */ /* 0x001fc80000410000 */
[----:B------:R-:W0:Y:S01]  /*9a80*/  @!P2 MUFU.RCP R18, R3 ;  /* 0x000000030012a308 */ /* 0x000e220000001000 */
[----:B-1----:R-:W-:Y:S01]  /*9a90*/  SHF.L.U32 R4, R40, 0xb, RZ ;  /* 0x0000000b28047819 */ /* 0x002fe200000006ff */
[----:B-----5:R-:W-:Y:S01]  /*9aa0*/  @!P4 FADD.FTZ R15, R15, 1 ;  /* 0x3f8000000f0fc421 */ /* 0x020fe20000010000 */
[----:B---3--:R-:W-:-:S04]  /*9ab0*/  FADD.FTZ R19, R8, UR5 ;  /* 0x0000000508137e21 */ /* 0x008fc80008010000 */
[----:B------:R-:W-:Y:S01]  /*9ac0*/  @!P3 FMUL.FTZ R2, R5, -1.4426950216293334961 ;  /* 0xbfb8aa3b0502b820 */ /* 0x000fe20000410000 */
[----:B------:R-:W1:Y:S01]  /*9ad0*/  @!P5 MUFU.EX2 R14, R14 ;  /* 0x0000000e000ed308 */ /* 0x000e620000000800 */
[----:B------:R-:W-:Y:S01]  /*9ae0*/  SHF.R.S32.HI R5, RZ, 0x1f, R4 ;  /* 0x0000001fff057819 */ /* 0x000fe20000011404 */
[----:B--2---:R-:W-:Y:S02]  /*9af0*/  IMAD R8, R20, UR15, RZ ;  /* 0x0000000f14087c24 */ /* 0x004fe4000f8e02ff */
[----:B------:R-:W-:Y:S01]  /*9b00*/  FADD.FTZ R22, R11, UR5 ;  /* 0x000000050b167e21 */ /* 0x000fe20008010000 */
[----:B------:R-:W-:Y:S01]  /*9b10*/  @!P1 FADD.FTZ R16, R16, 1 ;  /* 0x3f80000010109421 */ /* 0x000fe20000010000 */
[----:B------:R-:W-:Y:S02]  /*9b20*/  IMAD R17, R21, UR14, R8 ;  /* 0x0000000e15117c24 */ /* 0x000fe4000f8e0208 */
[----:B------:R-:W2:Y:S01]  /*9b30*/  @!P0 MUFU.EX2 R0, R0 ;  /* 0x0000000000008308 */ /* 0x000ea20000000800 */
[----:B0-----:R-:W-:Y:S01]  /*9b40*/  @!P2 FMUL.FTZ R87, R87, R18 ;  /* 0x000000125757a220 */ /* 0x001fe20000410000 */
[----:B------:R-:W-:Y:S01]  /*9b50*/  FSETP.GTU.FTZ.AND P2, PT, R19, 20, PT ;  /* 0x41a000001300780b */ /* 0x000fe20003f5c000 */
[----:B------:R-:W-:-:S05]  /*9b60*/  IMAD R18, R128, UR8, RZ ;  /* 0x0000000880127c24 */ /* 0x000fca000f8e02ff */
[----:B------:R0:W3:Y:S01]  /*9b70*/  @!P3 MUFU.EX2 R12, R2 ;  /* 0x00000002000cb308 */ /* 0x0000e20000000800 */
[----:B-1----:R-:W-:-:S06]  /*9b80*/  @!P5 FADD.FTZ R14, R14, 1 ;  /* 0x3f8000000e0ed421 */ /* 0x002fcc0000010000 */
[----:B------:R-:W-:Y:S01]  /*9b90*/  @!P2 FMUL.FTZ R8, R19, -1.4426950216293334961 ;  /* 0xbfb8aa3b1308a820 */ /* 0x000fe20000410000 */
[----:B------:R-:W1:Y:S01]  /*9ba0*/  @!P4 MUFU.RCP R15, R15 ;  /* 0x0000000f000fc308 */ /* 0x000e620000001000 */
[----:B0-----:R-:W-:-:S04]  /*9bb0*/  IMAD.WIDE.U32 R2, R20, UR14, R4 ;  /* 0x0000000e14027c25 */ /* 0x001fc8000f8e0004 */
[----:B--2---:R-:W-:Y:S01]  /*9bc0*/  @!P0 FADD.FTZ R0, R0, 1 ;  /* 0x3f80000000008421 */ /* 0x004fe20000010000 */
[----:B------:R-:W0:Y:S01]  /*9bd0*/  LDC.64 R20, c[0x0][0x3e0] ;  /* 0x0000f800ff147b82 */ /* 0x000e220000000a00 */
[----:B------:R-:W-:Y:S01]  /*9be0*/  FADD.FTZ R19, R10, UR5 ;  /* 0x000000050a137e21 */ /* 0x000fe20008010000 */
[----:B------:R-:W-:Y:S01]  /*9bf0*/  IMAD.WIDE.U32 R4, R36, UR14, R4 ;  /* 0x0000000e24047c25 */ /* 0x000fe2000f8e0004 */
[----:B------:R-:W-:-:S03]  /*9c00*/  IADD3 R3, R3, R17, RZ ;  /* 0x0000001103037210 */ /* 0x000fc60007ffe0ff */
[----:B------:R-:W-:Y:S01]  /*9c10*/  FADD.FTZ R17, R9, UR5 ;  /* 0x0000000509117e21 */ /* 0x000fe20008010000 */
[----:B------:R-:W2:Y:S01]  /*9c20*/  @!P5 MUFU.RCP R14, R14 ;  /* 0x0000000e000ed308 */ /* 0x000ea20000001000 */
[----:B---3--:R-:W-:Y:S01]  /*9c30*/  @!P3 FADD.FTZ R12, R12, 1 ;  /* 0x3f8000000c0cb421 */ /* 0x008fe20000010000 */
[C---:B------:R-:W-:Y:S02]  /*9c40*/  IMAD R9, R135.reuse, UR9, R18 ;  /* 0x0000000987097c24 */ /* 0x040fe4000f8e0212 */
[----:B------:R-:W-:Y:S01]  /*9c50*/  IMAD.WIDE.U32 R2, R135, UR8, R2 ;  /* 0x0000000887027c25 */ /* 0x000fe2000f8e0002 */
[----:B------:R-:W-:-:S03]  /*9c60*/  ULDC.64 UR8, c[0x0][0x3b0] ;  /* 0x0000ec0000087ab9 */ /* 0x000fc60000000a00 */
[----:B------:R3:W4:Y:S01]  /*9c70*/  @!P0 MUFU.RCP R11, R0 ;  /* 0x00000000000b8308 */ /* 0x0007220000001000 */
[----:B-1----:R-:W-:Y:S01]  /*9c80*/  @!P4 FMUL.FTZ R90, R90, R15 ;  /* 0x0000000f5a5ac220 */ /* 0x002fe20000410000 */
[----:B------:R-:W-:-:S06]  /*9c90*/  IADD3 R9, R3, R9, RZ ;  /* 0x0000000903097210 */ /* 0x000fcc0007ffe0ff */
[----:B------:R-:W1:Y:S01]  /*9ca0*/  @!P6 MUFU.RCP R13, R13 ;  /* 0x0000000d000de308 */ /* 0x000e620000001000 */
[----:B--2---:R-:W-:Y:S01]  /*9cb0*/  @!P5 FMUL.FTZ R89, R89, R14 ;  /* 0x0000000e5959d220 */ /* 0x004fe20000410000 */
[----:B------:R-:W-:Y:S01]  /*9cc0*/  LEA R14, R129, R124, 0x2 ;  /* 0x0000007c810e7211 */ /* 0x000fe200078e10ff */
[----:B---3--:R-:W-:Y:S01]  /*9cd0*/  FADD.FTZ R0, R6, UR5 ;  /* 0x0000000506007e21 */ /* 0x008fe20008010000 */
[----:B------:R-:W-:Y:S02]  /*9ce0*/  FSETP.GTU.FTZ.AND P5, PT, R19, 20, PT ;  /* 0x41a000001300780b */ /* 0x000fe40003fbc000 */
[----:B------:R-:W-:Y:S02]  /*9cf0*/  LEA R14, R14, R127, 0x4 ;  /* 0x0000007f0e0e7211 */ /* 0x000fe400078e20ff */
[----:B------:R0:W-:Y:S01]  /*9d00*/  @!P2 MUFU.EX2 R10, R8 ;  /* 0x00000008000aa308 */ /* 0x0001e20000000800 */
[----:B----4-:R-:W-:Y:S01]  /*9d10*/  @!P0 FMUL.FTZ R80, R80, R11 ;  /* 0x0000000b50508220 */ /* 0x010fe20000410000 */
[----:B------:R-:W-:Y:S01]  /*9d20*/  FADD.FTZ R11, R7, UR5 ;  /* 0x00000005070b7e21 */ /* 0x000fe20008010000 */
[----:B------:R-:W-:Y:S01]  /*9d30*/  STS.128 [R14], R64 ;  /* 0x000000400e007388 */ /* 0x000fe20000000c00 */
[----:B------:R-:W-:-:S03]  /*9d40*/  FSETP.GTU.FTZ.AND P0, PT, R0, 20, PT ;  /* 0x41a000000000780b */ /* 0x000fc60003f1c000 */
[----:B------:R-:W-:Y:S01]  /*9d50*/  STS.128 [R14+0x10], R76 ;  /* 0x0000104c0e007388 */ /* 0x000fe20000000c00 */
[----:B------:R-:W2:Y:S01]  /*9d60*/  @!P3 MUFU.RCP R12, R12 ;  /* 0x0000000c000cb308 */ /* 0x000ea20000001000 */
[----:B0-----:R-:W-:Y:S01]  /*9d70*/  LEA R8, P4, R2, R20, 0x2 ;  /* 0x0000001402087211 */ /* 0x001fe200078810ff */
[----:B-1----:R-:W-:Y:S01]  /*9d80*/  @!P6 FMUL.FTZ R88, R88, R13 ;  /* 0x0000000d5858e220 */ /* 0x002fe20000410000 */
[----:B------:R-:W-:Y:S01]  /*9d90*/  FSETP.GTU.FTZ.AND P6, PT, R17, 20, PT ;  /* 0x41a000001100780b */ /* 0x000fe20003fdc000 */
[----:B------:R-:W-:Y:S01]  /*9da0*/  STS.128 [R14+0x20], R72 ;  /* 0x000020480e007388 */ /* 0x000fe20000000c00 */
[----:B------:R-:W-:Y:S01]  /*9db0*/  LEA.HI.X R9, R2, R21, R9, 0x2, P4 ;  /* 0x0000001502097211 */ /* 0x000fe200020f1409 */
[----:B------:R-:W-:Y:S01]  /*9dc0*/  @!P5 FMUL.FTZ R2, R19, -1.4426950216293334961 ;  /* 0xbfb8aa3b1302d820 */ /* 0x000fe20000410000 */
[----:B------:R-:W-:Y:S01]  /*9dd0*/  FSETP.GTU.FTZ.AND P4, PT, R22, 20, PT ;  /* 0x41a000001600780b */ /* 0x000fe20003f9c000 */
[----:B------:R-:W-:Y:S01]  /*9de0*/  STS.128 [R14+0x30], R68 ;  /* 0x000030440e007388 */ /* 0x000fe20000000c00 */
[----:B------:R-:W-:-:S03]  /*9df0*/  NOP ;  /* 0x0000000000007918 */ /* 0x000fc60000000000 */
[----:B------:R-:W-:Y:S01]  /*9e00*/  LDS.128 R24, [R38+0x200] ;  /* 0x0002000026187984 */ /* 0x000fe20000000c00 */
[----:B------:R0:W1:Y:S01]  /*9e10*/  @!P5 MUFU.EX2 R6, R2 ;  /* 0x000000020006d308 */ /* 0x0000620000000800 */
[----:B--2---:R-:W-:Y:S01]  /*9e20*/  @!P3 FMUL.FTZ R81, R81, R12 ;  /* 0x0000000c5151b220 */ /* 0x004fe20000410000 */
[----:B------:R-:W-:Y:S01]  /*9e30*/  FSETP.GTU.FTZ.AND P3, PT, R11, 20, PT ;  /* 0x41a000000b00780b */ /* 0x000fe20003f7c000 */
[----:B------:R-:W-:Y:S04]  /*9e40*/  LDS.128 R28, [R38+0x400] ;  /* 0x00040000261c7984 */ /* 0x000fe80000000c00 */
[----:B------:R-:W-:Y:S01]  /*9e50*/  @!P4 FMUL.FTZ R7, R22, -1.4426950216293334961 ;  /* 0xbfb8aa3b1607c820 */ /* 0x000fe20000410000 */
[----:B------:R-:W-:Y:S01]  /*9e60*/  @!P6 FMUL.FTZ R3, R17, -1.4426950216293334961 ;  /* 0xbfb8aa3b1103e820 */ /* 0x000fe20000410000 */
[----:B------:R-:W-:Y:S01]  /*9e70*/  @!P0 FMUL.FTZ R0, R0, -1.4426950216293334961 ;  /* 0xbfb8aa3b00008820 */ /* 0x000fe20000410000 */
[----:B------:R-:W2:Y:S01]  /*9e80*/  LDS.128 R20, [R38] ;  /* 0x0000000026147984 */ /* 0x000ea20000000c00 */
[----:B------:R-:W3:Y:S01]  /*9e90*/  @!P4 MUFU.EX2 R12, R7 ;  /* 0x00000007000cc308 */ /* 0x000ee20000000800 */
[----:B------:R-:W-:-:S02]  /*9ea0*/  @!P2 FADD.FTZ R10, R10, 1 ;  /* 0x3f8000000a0aa421 */ /* 0x000fc40000010000 */
[----:B------:R-:W4:Y:S01]  /*9eb0*/  LDS.128 R32, [R38+0x600] ;  /* 0x0006000026207984 */ /* 0x000f220000000c00 */
[----:B0-----:R-:W-:-:S04]  /*9ec0*/  @!P3 FMUL.FTZ R2, R11, -1.4426950216293334961 ;  /* 0xbfb8aa3b0b02b820 */ /* 0x001fc80000410000 */
[----:B------:R-:W0:Y:S01]  /*9ed0*/  @!P6 MUFU.EX2 R3, R3 ;  /* 0x000000030003e308 */ /* 0x000e220000000800 */
[----:B-1----:R-:W-:-:S07]  /*9ee0*/  @!P5 FADD.FTZ R11, R6, 1 ;  /* 0x3f800000060bd421 */ /* 0x002fce0000010000 */
[----:B------:R-:W1:Y:S01]  /*9ef0*/  @!P3 MUFU.EX2 R2, R2 ;  /* 0x000000020002b308 */ /* 0x000e620000000800 */
[----:B---3--:R-:W-:-:S07]  /*9f00*/  @!P4 FADD.FTZ R12, R12, 1 ;  /* 0x3f8000000c0cc421 */ /* 0x008fce0000010000 */
[----:B------:R-:W3:Y:S01]  /*9f10*/  @!P0 MUFU.EX2 R0, R0 ;  /* 0x0000000000008308 */ /* 0x000ee20000000800 */
[----:B0-----:R-:W-:-:S07]  /*9f20*/  @!P6 FADD.FTZ R7, R3, 1 ;  /* 0x3f8000000307e421 */ /* 0x001fce0000010000 */
[----:B------:R-:W0:Y:S01]  /*9f30*/  @!P1 MUFU.RCP R16, R16 ;  /* 0x0000001000109308 */ /* 0x000e220000001000 */
[----:B-1----:R-:W-:Y:S01]  /*9f40*/  @!P3 FADD.FTZ R6, R2, 1 ;  /* 0x3f8000000206b421 */ /* 0x002fe20000010000 */
[----:B------:R-:W-:-:S04]  /*9f50*/  IMAD.WIDE R2, R39, 0x10, R8 ;  /* 0x0000001027027825 */ /* 0x000fc800078e0208 */
[----:B------:R-:W-:Y:S01]  /*9f60*/  FADD.FTZ R8, R80, R131 ;  /* 0x0000008350087221 */ /* 0x000fe20000010000 */
[----:B--2---:R-:W-:Y:S01]  /*9f70*/  STG.E.128 desc[UR12][R2.64], R20 ;  /* 0x0000001402007986 */ /* 0x004fe2000c101d0c */
[----:B------:R-:W1:Y:S01]  /*9f80*/  @!P2 MUFU.RCP R15, R10 ;  /* 0x0000000a000fa308 */ /* 0x000e620000001000 */
[----:B---3--:R-:W-:Y:S02]  /*9f90*/  @!P0 FADD.FTZ R0, R0, 1 ;  /* 0x3f80000000008421 */ /* 0x008fe40000010000 */
[----:B------:R-:W-:Y:S04]  /*9fa0*/  STG.E.128 desc[UR12][R2.64+0x200], R24 ;  /* 0x0002001802007986 */ /* 0x000fe8000c101d0c */
[----:B------:R-:W-:Y:S01]  /*9fb0*/  STG.E.128 desc[UR12][R2.64+0x400], R28 ;  /* 0x0004001c02007986 */ /* 0x000fe2000c101d0c */
[----:B------:R2:W3:Y:S01]  /*9fc0*/  @!P6 MUFU.RCP R18, R7 ;  /* 0x000000070012e308 */ /* 0x0004e20000001000 */
[----:B0-----:R-:W-:-:S02]  /*9fd0*/  @!P1 FMUL.FTZ R91, R91, R16 ;  /* 0x000000105b5b9220 */ /* 0x001fc40000410000 */
[----:B----4-:R0:W-:Y:S01]  /*9fe0*/  STG.E.128 desc[UR12][R2.64+0x600], R32 ;  /* 0x0006002002007986 */ /* 0x0101e2000c101d0c */
[----:B------:R-:W-:Y:S01]  /*9ff0*/  BAR.SYNC.DEFER_BLOCKING 0x0 ;  /* 0x0000000000007b1d */ /* 0x000fe20000010000 */
[----:B-1----:R-:W-:Y:S01]  /*a000*/  @!P2 FMUL.FTZ R92, R92, R15 ;  /* 0x0000000f5c5ca220 */ /* 0x002fe20000410000 */
[----:B--2---:R-:W-:-:S04]  /*a010*/  FADD.FTZ R7, R8, R81 ;  /* 0x0000005108077221 */ /* 0x004fc80000010000 */
[----:B------:R-:W1:Y:S01]  /*a020*/  @!P5 MUFU.RCP R11, R11 ;  /* 0x0000000b000bd308 */ /* 0x000e620000001000 */
[----:B---3--:R-:W-:-:S07]  /*a030*/  @!P6 FMUL.FTZ R93, R93, R18 ;  /* 0x000000125d5de220 */ /* 0x008fce0000410000 */
[----:B------:R-:W2:Y:S01]  /*a040*/  @!P0 MUFU.RCP R13, R0 ;  /* 0x00000000000d8308 */ /* 0x000ea20000001000 */
[----:B0-----:R-:W-:-:S07]  /*a050*/  IMAD R2, R36, UR15, RZ ;  /* 0x0000000f24027c24 */ /* 0x001fce000f8e02ff */
[----:B------:R-:W0:Y:S01]  /*a060*/  @!P3 MUFU.RCP R6, R6 ;  /* 0x000000060006b308 */ /* 0x000e220000001000 */
[----:B-1----:R-:W-:Y:S01]  /*a070*/  @!P5 FMUL.FTZ R94, R94, R11 ;  /* 0x0000000b5e5ed220 */ /* 0x002fe20000410000 */
[----:B------:R1:W-:Y:S04]  /*a080*/  STS.128 [R14+0x10], R84 ;  /* 0x000010540e007388 */ /* 0x0003e80000000c00 */
[----:B------:R3:W-:Y:S02]  /*a090*/  STS.128 [R14+0x20], R88 ;  /* 0x000020580e007388 */ /* 0x0007e40000000c00 */
[----:B------:R-:W4:Y:S01]  /*a0a0*/  @!P4 MUFU.RCP R12, R12 ;  /* 0x0000000c000cc308 */ /* 0x000f220000001000 */
[----:B--2---:R-:W-:-:S04]  /*a0b0*/  @!P0 FMUL.FTZ R82, R82, R13 ;  /* 0x0000000d52528220 */ /* 0x004fc80000410000 */
[----:B------:R-:W-:Y:S01]  /*a0c0*/  FADD.FTZ R0, R7, R82 ;  /* 0x0000005207007221 */ /* 0x000fe20000010000 */
[----:B0-----:R-:W-:-:S04]  /*a0d0*/  @!P3 FMUL.FTZ R83, R83, R6 ;  /* 0x000000065353b220 */ /* 0x001fc80000410000 */
[----:B------:R-:W-:Y:S01]  /*a0e0*/  FADD.FTZ R7, R0, R83 ;  /* 0x0000005300077221 */ /* 0x000fe20000010000 */
[----:B------:R-:W-:Y:S01]  /*a0f0*/  STS.128 [R14], R80 ;  /* 0x000000500e007388 */ /* 0x000fe20000000c00 */
[----:B----4-:R-:W-:Y:S02]  /*a100*/  @!P4 FMUL.FTZ R95, R95, R12 ;  /* 0x0000000c5f5fc220 */ /* 0x010fe40000410000 */
[----:B------:R-:W-:Y:S01]  /*a110*/  FADD.FTZ R0, R7, R84 ;  /* 0x0000005407007221 */ /* 0x000fe20000010000 */
[----:B------:R-:W0:Y:S01]  /*a120*/  LDC.64 R12, c[0x0][0x3f0] ;  /* 0x0000fc00ff0c7b82 */ /* 0x000e220000000a00 */
[----:B------:R-:W-:Y:S01]  /*a130*/  IMAD R7, R37, UR14, R2 ;  /* 0x0000000e25077c24 */ /* 0x000fe2000f8e0202 */
[----:B------:R2:W-:Y:S01]  /*a140*/  STS.128 [R14+0x30], R92 ;  /* 0x0000305c0e007388 */ /* 0x0005e20000000c00 */
[----:B------:R-:W-:-:S03]  /*a150*/  NOP ;  /* 0x0000000000007918 */ /* 0x000fc60000000000 */
[----:B------:R-:W4:Y:S01]  /*a160*/  LDS.128 R8, [R38] ;  /* 0x0000000026087984 */ /* 0x000f220000000c00 */
[----:B------:R-:W-:Y:S01]  /*a170*/  FADD.FTZ R3, R0, R85 ;  /* 0x0000005500037221 */ /* 0x000fe20000010000 */
[----:B------:R-:W-:Y:S01]  /*a180*/  IADD3 R5, R5, R7, RZ ;  /* 0x0000000705057210 */ /* 0x000fe20007ffe0ff */
[----:B------:R-:W-:Y:S01]  /*a190*/  IMAD R0, R128, UR8, RZ ;  /* 0x0000000880007c24 */ /* 0x000fe2000f8e02ff */
[----:B------:R-:W5:Y:S01]  /*a1a0*/  LDS.128 R16, [R38+0x200] ;  /* 0x0002000026107984 */ /* 0x000f620000000c00 */
[----:B-1----:R-:W-:Y:S02]  /*a1b0*/  FADD.FTZ R86, R3, R86 ;  /* 0x0000005603567221 */ /* 0x002fe40000010000 */
[C---:B------:R-:W-:Y:S01]  /*a1c0*/  IMAD R7, R135.reuse, UR9, R0 ;  /* 0x0000000987077c24 */ /* 0x040fe2000f8e0200 */
[----:B------:R-:W1:Y:S01]  /*a1d0*/  LDS.128 R20, [R38+0x400] ;  /* 0x0004000026147984 */ /* 0x000e620000000c00 */
[----:B------:R-:W-:-:S04]  /*a1e0*/  IMAD.WIDE.U32 R2, R135, UR8, R4 ;  /* 0x0000000887027c25 */ /* 0x000fc8000f8e0004 */
[----:B------:R-:W-:Y:S01]  /*a1f0*/  FADD.FTZ R87, R86, R87 ;  /* 0x0000005756577221 */ /* 0x000fe20000010000 */
[----:B------:R-:W-:Y:S01]  /*a200*/  UIADD3 UR8, UP0, UR6, -0x2000, URZ ;  /* 0xffffe00006087890 */ /* 0x000fe2000ff1e03f */
[----:B------:R-:W1:Y:S01]  /*a210*/  LDS.128 R24, [R38+0x600] ;  /* 0x0006000026187984 */ /* 0x000e620000000c00 */
[----:B------:R-:W-:Y:S01]  /*a220*/  IADD3 R0, R3, R7, RZ ;  /* 0x0000000703007210 */ /* 0x000fe20007ffe0ff */
[----:B---3--:R-:W-:Y:S01]  /*a230*/  FADD.FTZ R88, R87, R88 ;  /* 0x0000005857587221 */ /* 0x008fe20000010000 */
[----:B0-----:R-:W-:Y:S01]  /*a240*/  LEA R4, P0, R2, R12, 0x2 ;  /* 0x0000000c02047211 */ /* 0x001fe200078010ff */
[----:B------:R-:W-:Y:S02]  /*a250*/  UIADD3.X UR9, UR7, -0x1, URZ, UP0, !UPT ;  /* 0xffffffff07097890 */ /* 0x000fe400087fe43f */
[----:B------:R-:W-:Y:S01]  /*a260*/  FADD.FTZ R89, R88, R89 ;  /* 0x0000005958597221 */ /* 0x000fe20000010000 */
[----:B------:R-:W-:Y:S02]  /*a270*/  LEA.HI.X R5, R2, R13, R0, 0x2, P0 ;  /* 0x0000000d02057211 */ /* 0x000fe400000f1400 */
[----:B------:R-:W-:Y:S01]  /*a280*/  ISETP.GT.AND P0, PT, R125, 0x1, PT ;  /* 0x000000017d00780c */ /* 0x000fe20003f04270 */
[----:B------:R-:W-:Y:S01]  /*a290*/  FADD.FTZ R90, R89, R90 ;  /* 0x0000005a595a7221 */ /* 0x000fe20000010000 */
[----:B------:R-:W-:Y:S01]  /*a2a0*/  MOV R125, R40 ;  /* 0x00000028007d7202 */ /* 0x000fe20000000f00 */
[----:B------:R-:W-:-:S04]  /*a2b0*/  IMAD.WIDE R2, R39, 0x10, R4 ;  /* 0x0000001027027825 */ /* 0x000fc800078e0204 */
[----:B------:R-:W-:-:S04]  /*a2c0*/  FADD.FTZ R91, R90, R91 ;  /* 0x0000005b5a5b7221 */ /* 0x000fc80000010000 */
[----:B--2---:R-:W-:-:S04]  /*a2d0*/  FADD.FTZ R92, R91, R92 ;  /* 0x0000005c5b5c7221 */ /* 0x004fc80000010000 */
[----:B------:R-:W-:-:S04]  /*a2e0*/  FADD.FTZ R93, R92, R93 ;  /* 0x0000005d5c5d7221 */ /* 0x000fc80000010000 */
[----:B------:R-:W-:Y:S01]  /*a2f0*/  FADD.FTZ R94, R93, R94 ;  /* 0x0000005e5d5e7221 */ /* 0x000fe20000010000 */
[----:B----4-:R0:W-:Y:S03]  /*a300*/  STG.E.128 desc[UR12][R2.64], R8 ;  /* 0x0000000802007986 */ /* 0x0101e6000c101d0c */
[----:B------:R-:W-:Y:S01]  /*a310*/  FADD.FTZ R131, R94, R95 ;  /* 0x0000005f5e837221 */ /* 0x000fe20000010000 */
[----:B-----5:R0:W-:Y:S04]  /*a320*/  STG.E.128 desc[UR12][R2.64+0x200], R16 ;  /* 0x0002001002007986 */ /* 0x0201e8000c101d0c */
[----:B-1----:R0:W-:Y:S04]  /*a330*/  STG.E.128 desc[UR12][R2.64+0x400], R20 ;  /* 0x0004001402007986 */ /* 0x0021e8000c101d0c */
[----:B------:R0:W-:Y:S01]  /*a340*/  STG.E.128 desc[UR12][R2.64+0x600], R24 ;  /* 0x0006001802007986 */ /* 0x0001e2000c101d0c */
[----:B------:R-:W-:Y:S05]  /*a350*/  @P0 BRA `(.L_x_3494) ;  /* 0xffffff6000f80947 */ /* 0x000fea000383ffff */
.L_x_3429:
[----:B------:R-:W-:Y:S02]  /*a360*/  ULDC.64 UR4, c[0x0][0x3d8] ;  /* 0x0000f60000047ab9 */ /* 0x000fe40000000a00 */
[----:B------:R-:W-:-:S04]  /*a370*/  ISETP.NE.U32.AND P0, PT, RZ, UR4, PT ;  /* 0x00000004ff007c0c */ /* 0x000fc8000bf05070 */
[----:B------:R-:W-:-:S13]  /*a380*/  ISETP.NE.AND.EX P0, PT, RZ, UR5, PT, P0 ;  /* 0x00000005ff007c0c */ /* 0x000fda000bf05300 */
[----:B------:R-:W-:Y:S05]  /*a390*/  @!P0 BRA `(.L_x_3495) ;  /* 0x00000000008c8947 */ /* 0x000fea0003800000 */
[----:B------:R-:W1:Y:S01]  /*a3a0*/  SHFL.DOWN P0, R0, R133, 0x1, 0x1f ;  /* 0x08201f0085007f89 */ /* 0x000e620000000000 */
[----:B------:R-:W-:Y:S01]  /*a3b0*/  BSSY B0, `(.L_x_3495) ;  /* 0x0000021000007945 */ /* 0x000fe20003800000 */
[----:B------:R-:W2:Y:S01]  /*a3c0*/  S2R R4, SR_LANEID ;  /* 0x0000000000047919 */ /* 0x000ea20000000000 */
[----:B-1----:R-:W-:-:S05]  /*a3d0*/  @P0 FADD R0, R0, R133 ;  /* 0x0000008500000221 */ /* 0x002fca0000000000 */
[----:B0-----:R-:W0:Y:S01]  /*a3e0*/  SHFL.DOWN P0, R3, R0, 0x2, 0x1f ;  /* 0x08401f0000037f89 */ /* 0x001e220000000000 */
[----:B--2---:R-:W-:Y:S02]  /*a3f0*/  ISETP.NE.AND P1, PT, R4, RZ, PT ;  /* 0x000000ff0400720c */ /* 0x004fe40003f25270 */
        /* <DEDUP_REMOVED lines=28> */
.L_x_3496:
[----:B------:R-:W-:Y:S05]  /*a5c0*/  BSYNC B0 ;  /* 0x0000000000007941 */ /* 0x000fea0003800000 */
.L_x_3495:
        /* <DEDUP_REMOVED lines=10> */
[----:B------:R-:W0:Y:S01]  /*a670*/  SHFL.DOWN P0, R3, R0, 0x2, 0x1f ;  /* 0x08401f0000037f89 */ /* 0x000e220000000000 */
[----:B--2---:R-:W-:-:S13]  /*a680*/  ISETP.NE.AND P1, PT, R4, RZ, PT ;  /* 0x000000ff0400720c */ /* 0x004fda0003f25270 */
[----:B------:R-:W2:Y:S01]  /*a690*/  @!P1 S2R R9, SR_CgaCtaId ;  /* 0x0000000000099919 */ /* 0x000ea20000008800 */
[----:B------:R-:W-:Y:S01]  /*a6a0*/  @!P1 MOV R4, 0x400 ;  /* 0x0000040000049802 */ /* 0x000fe20000000f00 */
[----:B0-----:R-:W-:Y:S01]  /*a6b0*/  @P0 FADD R3, R0, R3 ;  /* 0x0000000300030221 */ /* 0x001fe20000000000 */
[----:B---3--:R-:W-:-:S04]  /*a6c0*/  @!P1 SHF.R.S32.HI R0, RZ, 0x1f, R21 ;  /* 0x0000001fff009819 */ /* 0x008fc80000011415 */
[----:B------:R-:W0:Y:S01]  /*a6d0*/  SHFL.DOWN P0, R2, R3, 0x4, 0x1f ;  /* 0x08801f0003027f89 */ /* 0x000e220000000000 */
[----:B------:R-:W-:-:S04]  /*a6e0*/  @!P1 LEA.HI R0, R0, R21, RZ, 0x5 ;  /* 0x0000001500009211 */ /* 0x000fc800078f28ff */
        /* <DEDUP_REMOVED lines=20> */
[----:B------:R1:W-:Y:S01]  /*a830*/  REDG.E.ADD.F32.FTZ.RN.STRONG.GPU desc[UR12][R198.64], R7 ;  /* 0x00000007c60079a6 */ /* 0x0003e2000c10f38c */
[----:B------:R-:W-:Y:S01]  /*a840*/  HFMA2.MMA R21, -RZ, RZ, 0, 0 ;  /* 0x00000000ff157435 */ /* 0x000fe200000001ff */
[----:B------:R-:W-:Y:S10]  /*a850*/  BRA `(.L_x_3499) ;  /* 0x0000000000047947 */ /* 0x000ff40003800000 */
.L_x_3498:
[----:B0-----:R-:W2:Y:S02]  /*a860*/  S2R R21, SR_TID.X ;  /* 0x0000000000157919 */ /* 0x001ea40000002100 */
.L_x_3499:
[----:B------:R-:W-:Y:S05]  /*a870*/  BSYNC B0 ;  /* 0x0000000000007941 */ /* 0x000fea0003800000 */
.L_x_3497:
[----:B------:R-:W-:Y:S02]  /*a880*/  ULDC UR22, c[0x0][0x21c] ;  /* 0x0000870000167ab9 */ /* 0x000fe40000000800 */
[----:B--2---:R-:W-:-:S13]  /*a890*/  ISETP.GE.AND P0, PT, R21, UR22, PT ;  /* 0x0000001615007c0c */ /* 0x004fda000bf06270 */
[----:B------:R-:W-:Y:S05]  /*a8a0*/  @P0 EXIT ;  /* 0x000000000000094d */ /* 0x000fea0003800000 */
[----:B------:R-:W-:Y:S01]  /*a8b0*/  ULDC.64 UR6, c[0x0][0x338] ;  /* 0x0000ce0000067ab9 */ /* 0x000fe20000000a00 */
[----:B------:R-:W2:Y:S01]  /*a8c0*/  S2UR UR5, SR_CgaCtaId ;  /* 0x00000000000579c3 */ /* 0x000ea20000008800 */
[C---:B0-----:R-:W-:Y:S01]  /*a8d0*/  IMAD R0, R128.reuse, UR6, RZ ;  /* 0x0000000680007c24 */ /* 0x041fe2000f8e02ff */
[----:B------:R-:W-:Y:S01]  /*a8e0*/  ULDC.64 UR8, c[0x0][0x358] ;  /* 0x0000d60000087ab9 */ /* 0x000fe20000000a00 */
[C---:B-1----:R-:W-:Y:S01]  /*a8f0*/  IMAD.WIDE.U32 R6, R135.reuse, UR6, RZ ;  /* 0x0000000687067c25 */ /* 0x042fe2000f8e00ff */
[----:B------:R-:W-:Y:S01]  /*a900*/  ULDC.64 UR10, c[0x0][0x268] ;  /* 0x00009a00000a7ab9 */ /* 0x000fe20000000a00 */
[----:B------:R-:W-:Y:S01]  /*a910*/  ULDC.64 UR18, c[0x0][0x248] ;  /* 0x0000920000127ab9 */ /* 0x000fe20000000a00 */
[----:B------:R-:W-:Y:S01]  /*a920*/  BSSY B0, `(.L_x_3500) ;  /* 0x0000060000007945 */ /* 0x000fe20003800000 */
[----:B------:R-:W-:Y:S01]  /*a930*/  IMAD R33, R135, UR7, R0 ;  /* 0x0000000787217c24 */ /* 0x000fe2000f8e0200 */
[----:B------:R-:W-:Y:S01]  /*a940*/  ULDC.64 UR6, c[0x0][0x378] ;  /* 0x0000de0000067ab9 */ /* 0x000fe20000000a00 */
[C---:B------:R-:W-:Y:S01]  /*a950*/  IMAD R2, R128.reuse, UR8, RZ ;  /* 0x0000000880027c24 */ /* 0x040fe2000f8e02ff */
[----:B------:R-:W-:Y:S01]  /*a960*/  UMOV UR4, 0x400 ;  /* 0x0000040000047882 */ /* 0x000fe20000000000 */
[C---:B------:R-:W-:Y:S01]  /*a970*/  IMAD R0, R128.reuse, UR6, RZ ;  /* 0x0000000680007c24 */ /* 0x040fe2000f8e02ff */
[----:B------:R-:W-:Y:S01]  /*a980*/  IADD3 R33, R7, R33, RZ ;  /* 0x0000002107217210 */ /* 0x000fe20007ffe0ff */
[C---:B------:R-:W-:Y:S01]  /*a990*/  IMAD.WIDE.U32 R8, R135.reuse, UR6, RZ ;  /* 0x0000000687087c25 */ /* 0x040fe2000f8e00ff */
[----:B------:R-:W-:Y:S01]  /*a9a0*/  ULDC UR6, c[0x0][0x0] ;  /* 0x0000000000067ab9 */ /* 0x000fe20000000800 */
[----:B------:R-:W-:Y:S01]  /*a9b0*/  ULDC.64 UR26, c[0x0][0x2e0] ;  /* 0x0000b800001a7ab9 */ /* 0x000fe20000000a00 */
[----:B------:R-:W-:Y:S01]  /*a9c0*/  ULDC.64 UR24, c[0x0][0x270] ;  /* 0x00009c0000187ab9 */ /* 0x000fe20000000a00 */
[----:B------:R-:W-:Y:S01]  /*a9d0*/  IMAD R31, R135, UR7, R0 ;  /* 0x00000007871f7c24 */ /* 0x000fe2000f8e0200 */
[----:B------:R-:W-:Y:S01]  /*a9e0*/  ULDC.64 UR30, c[0x0][0x2d8] ;  /* 0x0000b600001e7ab9 */ /* 0x000fe20000000a00 */
[C---:B------:R-:W-:Y:S01]  /*a9f0*/  IMAD R0, R128.reuse, UR10, RZ ;  /* 0x0000000a80007c24 */ /* 0x040fe2000f8e02ff */
[----:B------:R-:W-:Y:S01]  /*aa00*/  ULDC.64 UR28, c[0x0][0x250] ;  /* 0x00009400001c7ab9 */ /* 0x000fe20000000a00 */
[----:B------:R-:W-:Y:S01]  /*aa10*/  IMAD R128, R128, UR18, RZ ;  /* 0x0000001280807c24 */ /* 0x000fe2000f8e02ff */
[----:B------:R-:W-:Y:S01]  /*aa20*/  IADD3 R31, R9, R31, RZ ;  /* 0x0000001f091f7210 */ /* 0x000fe20007ffe0ff */
[C---:B------:R-:W-:Y:S01]  /*aa30*/  IMAD.WIDE.U32 R10, R135.reuse, UR8, RZ ;  /* 0x00000008870a7c25 */ /* 0x040fe2000f8e00ff */
[----:B------:R-:W-:Y:S01]  /*aa40*/  ULDC.64 UR14, c[0x0][0x360] ;  /* 0x0000d800000e7ab9 */ /* 0x000fe20000000a00 */
[----:B------:R-:W-:Y:S01]  /*aa50*/  ULDC.64 UR16, c[0x0][0x3c8] ;  /* 0x0000f20000107ab9 */ /* 0x000fe20000000a00 */
[----:B--2---:R-:W-:Y:S01]  /*aa60*/  ULEA UR4, UR5, UR4, 0x18 ;  /* 0x0000000405047291 */ /* 0x004fe2000f8ec03f */
[C---:B------:R-:W-:Y:S01]  /*aa70*/  IMAD R29, R135.reuse, UR9, R2 ;  /* 0x00000009871d7c24 */ /* 0x040fe2000f8e0202 */
[----:B------:R-:W-:Y:S01]  /*aa80*/  ULDC.64 UR8, c[0x0][0x340] ;  /* 0x0000d00000087ab9 */ /* 0x000fe20000000a00 */
[----:B------:R-:W-:Y:S01]  /*aa90*/  IMAD.WIDE.U32 R16, R135, UR10, RZ ;  /* 0x0000000a87107c25 */ /* 0x000fe2000f8e00ff */
[----:B------:R-:W-:-:S02]  /*aaa0*/  ULDC.64 UR20, c[0x0][0x3d0] ;  /* 0x0000f40000147ab9 */ /* 0x000fc40000000a00 */
[----:B------:R-:W-:Y:S01]  /*aab0*/  IADD3 R29, R11, R29, RZ ;  /* 0x0000001d0b1d7210 */ /* 0x000fe20007ffe0ff */
[C---:B------:R-:W-:Y:S01]  /*aac0*/  IMAD R3, R135.reuse, UR11, R0 ;  /* 0x0000000b87037c24 */ /* 0x040fe2000f8e0200 */
[----:B------:R-:W-:Y:S01]  /*aad0*/  ULDC.64 UR10, c[0x0][0x3c0] ;  /* 0x0000f000000a7ab9 */ /* 0x000fe20000000a00 */
[C---:B------:R-:W-:Y:S02]  /*aae0*/  IMAD R5, R135.reuse, UR19, R128 ;  /* 0x0000001387057c24 */ /* 0x040fe4000f8e0280 */
[----:B------:R-:W-:Y:S01]  /*aaf0*/  IMAD.WIDE.U32 R18, R135, UR18, RZ ;  /* 0x0000001287127c25 */ /* 0x000fe2000f8e00ff */
[----:B------:R-:W-:Y:S01]  /*ab00*/  IADD3 R39, R17, R3, RZ ;  /* 0x0000000311277210 */ /* 0x000fe20007ffe0ff */
[----:B------:R-:W-:-:S03]  /*ab10*/  ULDC.64 UR18, c[0x0][0x380] ;  /* 0x0000e00000127ab9 */ /* 0x000fc60000000a00 */
[----:B------:R-:W-:-:S07]  /*ab20*/  IADD3 R41, R19, R5, RZ ;  /* 0x0000000513297210 */ /* 0x000fce0007ffe0ff */
.L_x_3501:
        /* <DEDUP_REMOVED lines=64> */
.L_x_3500:
[----:B------:R-:W-:Y:S05]  /*af30*/  EXIT ;  /* 0x000000000000794d */ /* 0x000fea0003800000 */
.L_x_3466:
[----:B------:R-:W-:Y:S01]  /*af40*/  HFMA2.MMA R210, -RZ, RZ, 0, 5.9604644775390625e-08 ;  /* 0x00000001ffd27435 */ /* 0x000fe200000001ff */
[----:B------:R-:W-:Y:S02]  /*af50*/  MOV R211, R202 ;  /* 0x000000ca00d37202 */ /* 0x000fe40000000f00 */
[----:B------:R-:W-:Y:S02]  /*af60*/  MOV R213, RZ ;  /* 0x000000ff00d57202 */ /* 0x000fe40000000f00 */
[----:B------:R-:W-:-:S07]  /*af70*/  MOV R118, 0xffffffff ;  /* 0xffffffff00767802 */ /* 0x000fce0000000f00 */
[----:B0-2--5:R-:W-:Y:S05]  /*af80*/  WARPSYNC.COLLECTIVE R118, `(.L_x_3502) ;  /* 0x0000000076087348 */ /* 0x025fea0003c00000 */
[----:B------:R1:W3:Y:S02]  /*af90*/  SHFL.UP P3, R207, R211, R210, R213 ;  /* 0x040000d2d3cf7389 */ /* 0x0002e400000600d5 */
[----:B0123-5:R-:W-:Y:S01]  /*afa0*/  ENDCOLLECTIVE ;  /* 0x000000000000791b */ /* 0x02ffe20003800000 */
.L_x_3502:
[----:B------:R-:W-:Y:S02]  /*afb0*/  MOV R211, R112 ;  /* 0x0000007000d37202 */ /* 0x000fe40000000f00 */
[----:B------:R-:W-:-:S07]  /*afc0*/  MOV R113, R207 ;  /* 0x000000cf00717202 */ /* 0x000fce0000000f00 */
[----:B------:R-:W-:Y:S05]  /*afd0*/  WARPSYNC.COLLECTIVE R118, `(.L_x_3503) ;  /* 0x0000000076087348 */ /* 0x000fea0003c00000 */
[----:B------:R0:W1:Y:S02]  /*afe0*/  SHFL.UP P3, R207, R211, R210, R213 ;  /* 0x040000d2d3cf7389 */ /* 0x00006400000600d5 */
[----:B01----:R-:W-:Y:S01]  /*aff0*/  ENDCOLLECTIVE ;  /* 0x000000000000791b */ /* 0x003fe20003800000 */
.L_x_3503:
[----:B------:R-:W-:Y:S01]  /*b000*/  FMUL.FTZ R209, R112, R113 ;  /* 0x0000007170d17220 */ /* 0x000fe20000410000 */
[----:B------:R-:W-:Y:S02]  /*b010*/  MOV R211, R204 ;  /* 0x000000cc00d37202 */ /* 0x000fe40000000f00 */
[----:B------:R-:W-:-:S07]  /*b020*/  MOV R115, R207 ;  /* 0x000000cf00737202 */ /* 0x000fce0000000f00 */
[----:B------:R-:W-:Y:S05]  /*b030*/  WARPSYNC.COLLECTIVE R118, `(.L_x_3504) ;  /* 0x0000000076087348 */ /* 0x000fea0003c00000 */
[----:B------:R0:W1:Y:S02]  /*b040*/  SHFL.UP P3, R207, R211, R210, R213 ;  /* 0x040000d2d3cf7389 */ /* 0x00006400000600d5 */
[----:B01----:R-:W-:Y:S01]  /*b050*/  ENDCOLLECTIVE ;  /* 0x000000000000791b */ /* 0x003fe20003800000 */
.L_x_3504:
[-C--:B------:R-:W-:Y:S01]  /*b060*/  FFMA.FTZ R209, R202, R115.reuse, R209 ;  /* 0x00000073cad17223 */ /* 0x080fe200000100d1 */
[----:B------:R-:W-:Y:S01]  /*b070*/  FMUL.FTZ R114, R112, R115 ;  /* 0x0000007370727220 */ /* 0x000fe20000410000 */
[----:B------:R-:W-:Y:S02]  /*b080*/  MOV R211, R203 ;  /* 0x000000cb00d37202 */ /* 0x000fe40000000f00 */
[----:B------:R-:W-:-:S07]  /*b090*/  MOV R205, R207 ;  /* 0x000000cf00cd7202 */ /* 0x000fce0000000f00 */
[----:B------:R-:W-:Y:S05]  /*b0a0*/  WARPSYNC.COLLECTIVE R118, `(.L_x_3505) ;  /* 0x0000000076087348 */ /* 0x000fea0003c00000 */
[----:B------:R0:W1:Y:S02]  /*b0b0*/  SHFL.UP P3, R207, R211, R210, R213 ;  /* 0x040000d2d3cf7389 */ /* 0x00006400000600d5 */
[----:B01----:R-:W-:Y:S01]  /*b0c0*/  ENDCOLLECTIVE ;  /* 0x000000000000791b */ /* 0x003fe20003800000 */
.L_x_3505:
[C---:B------:R-:W-:Y:S01]  /*b0d0*/  FMUL.FTZ R115, R112.reuse, R205 ;  /* 0x000000cd70737220 */ /* 0x040fe20000410000 */
        /* <DEDUP_REMOVED lines=13> */
.L_x_3506:
[----:B------:R-:W-:Y:S02]  /*b1b0*/  MOV R211, R112 ;  /* 0x0000007000d37202 */ /* 0x000fe40000000f00 */
[----:B------:R-:W-:-:S07]  /*b1c0*/  MOV R113, R207 ;  /* 0x000000cf00717202 */ /* 0x000fce0000000f00 */
[----:B------:R-:W-:Y:S05]  /*b1d0*/  WARPSYNC.COLLECTIVE R118, `(.L_x_3507) ;  /* 0x0000000076087348 */ /* 0x000fea0003c00000 */
[----:B------:R0:W1:Y:S02]  /*b1e0*/  SHFL.UP P3, R207, R211, R210, R213 ;  /* 0x040000d2d3cf7389 */ /* 0x00006400000600d5 */
[----:B01----:R-:W-:Y:S01]  /*b1f0*/  ENDCOLLECTIVE ;  /* 0x000000000000791b */ /* 0x003fe20003800000 */
.L_x_3507:
[----:B------:R-:W-:Y:S01]  /*b200*/  FMUL.FTZ R209, R112, R113 ;  /* 0x0000007170d17220 */ /* 0x000fe20000410000 */
[----:B------:R-:W-:Y:S02]  /*b210*/  MOV R211, R204 ;  /* 0x000000cc00d37202 */ /* 0x000fe40000000f00 */
[----:B------:R-:W-:-:S07]  /*b220*/  MOV R115, R207 ;  /* 0x000000cf00737202 */ /* 0x000fce0000000f00 */
[----:B------:R-:W-:Y:S05]  /*b230*/  WARPSYNC.COLLECTIVE R118, `(.L_x_3508) ;  /* 0x0000000076087348 */ /* 0x000fea0003c00000 */
[----:B------:R0:W1:Y:S02]  /*b240*/  SHFL.UP P3, R207, R211, R210, R213 ;  /* 0x040000d2d3cf7389 */ /* 0x00006400000600d5 */
[----:B01----:R-:W-:Y:S01]  /*b250*/  ENDCOLLECTIVE ;  /* 0x000000000000791b */ /* 0x003fe20003800000 */
.L_x_3508:
[-C--:B------:R-:W-:Y:S01]  /*b260*/  FFMA.FTZ R209, R202, R115.reuse, R209 ;  /* 0x00000073cad17223 */ /* 0x080fe200000100d1 */
[----:B------:R-:W-:Y:S01]  /*b270*/  FMUL.FTZ R114, R112, R115 ;  /* 0x0000007370727220 */ /* 0x000fe20000410000 */
[----:B------:R-:W-:Y:S02]  /*b280*/  MOV R211, R203 ;  /* 0x000000cb00d37202 */ /* 0x000fe40000000f00 */
[----:B------:R-:W-:-:S07]  /*b290*/  MOV R205, R207 ;  /* 0x000000cf00cd7202 */ /* 0x000fce0000000f00 */
[----:B------:R-:W-:Y:S05]  /*b2a0*/  WARPSYNC.COLLECTIVE R118, `(.L_x_3509) ;  /* 0x0000000076087348 */ /* 0x000fea0003c00000 */
[----:B------:R0:W1:Y:S02]  /*b2b0*/  SHFL.UP P3, R207, R211, R210, R213 ;  /* 0x040000d2d3cf7389 */ /* 0x00006400000600d5 */
[----:B01----:R-:W-:Y:S01]  /*b2c0*/  ENDCOLLECTIVE ;  /* 0x000000000000791b */ /* 0x003fe20003800000 */
.L_x_3509:
[C---:B------:R-:W-:Y:S01]  /*b2d0*/  FMUL.FTZ R115, R112.reuse, R205 ;  /* 0x000000cd70737220 */ /* 0x040fe20000410000 */
        /* <DEDUP_REMOVED lines=13> */
.L_x_3510:
[----:B------:R-:W-:Y:S02]  /*b3b0*/  MOV R211, R112 ;  /* 0x0000007000d37202 */ /* 0x000fe40000000f00 */
[----:B------:R-:W-:-:S07]  /*b3c0*/  MOV R113, R207 ;  /* 0x000000cf00717202 */ /* 0x000fce0000000f00 */
[----:B------:R-:W-:Y:S05]  /*b3d0*/  WARPSYNC.COLLECTIVE R118, `(.L_x_3511) ;  /* 0x0000000076087348 */ /* 0x000fea0003c00000 */
[----:B------:R0:W1:Y:S02]  /*b3e0*/  SHFL.UP P3, R207, R211, R210, R213 ;  /* 0x040000d2d3cf7389 */ /* 0x00006400000600d5 */
[----:B01----:R-:W-:Y:S01]  /*b3f0*/  ENDCOLLECTIVE ;  /* 0x000000000000791b */ /* 0x003fe20003800000 */
.L_x_3511:
[----:B------:R-:W-:Y:S01]  /*b400*/  FMUL.FTZ R209, R112, R113 ;  /* 0x0000007170d17220 */ /* 0x000fe20000410000 */
[----:B------:R-:W-:Y:S02]  /*b410*/  MOV R211, R204 ;  /* 0x000000cc00d37202 */ /* 0x000fe40000000f00 */
[----:B------:R-:W-:-:S07]  /*b420*/  MOV R115, R207 ;  /* 0x000000cf00737202 */ /* 0x000fce0000000f00 */
[----:B------:R-:W-:Y:S05]  /*b430*/  WARPSYNC.COLLECTIVE R118, `(.L_x_3512) ;  /* 0x0000000076087348 */ /* 0x000fea0003c00000 */
[----:B------:R0:W1:Y:S02]  /*b440*/  SHFL.UP P3, R207, R211, R210, R213 ;  /* 0x040000d2d3cf7389 */ /* 0x00006400000600d5 */
[----:B01----:R-:W-:Y:S01]  /*b450*/  ENDCOLLECTIVE ;  /* 0x000000000000791b */ /* 0x003fe20003800000 */
.L_x_3512:
[-C--:B------:R-:W-:Y:S01]  /*b460*/  FFMA.FTZ R209, R202, R115.reuse, R209 ;  /* 0x00000073cad17223 */ /* 0x080fe200000100d1 */
[----:B------:R-:W-:Y:S01]  /*b470*/  FMUL.FTZ R114, R112, R115 ;  /* 0x0000007370727220 */ /* 0x000fe20000410000 */
[----:B------:R-:W-:Y:S02]  /*b480*/  MOV R211, R203 ;  /* 0x000000cb00d37202 */ /* 0x000fe40000000f00 */
[----:B------:R-:W-:-:S07]  /*b490*/  MOV R205, R207 ;  /* 0x000000cf00cd7202 */ /* 0x000fce0000000f00 */
[----:B------:R-:W-:Y:S05]  /*b4a0*/  WARPSYNC.COLLECTIVE R118, `(.L_x_3513) ;  /* 0x0000000076087348 */ /* 0x000fea0003c00000 */
[----:B------:R0:W1:Y:S02]  /*b4b0*/  SHFL.UP P3, R207, R211, R210, R213 ;  /* 0x040000d2d3cf7389 */ /* 0x00006400000600d5 */
[----:B01----:R-:W-:Y:S01]  /*b4c0*/  ENDCOLLECTIVE ;  /* 0x000000000000791b */ /* 0x003fe20003800000 */
.L_x_3513:
[C---:B------:R-:W-:Y:S01]  /*b4d0*/  FMUL.FTZ R115, R112.reuse, R205 ;  /* 0x000000cd70737220 */ /* 0x040fe20000410000 */
        /* <DEDUP_REMOVED lines=13> */
.L_x_3514:
[----:B------:R-:W-:Y:S02]  /*b5b0*/  MOV R211, R112 ;  /* 0x0000007000d37202 */ /* 0x000fe40000000f00 */
[----:B------:R-:W-:-:S07]  /*b5c0*/  MOV R113, R207 ;  /* 0x000000cf00717202 */ /* 0x000fce0000000f00 */
[----:B------:R-:W-:Y:S05]  /*b5d0*/  WARPSYNC.COLLECTIVE R118, `(.L_x_3515) ;  /* 0x0000000076087348 */ /* 0x000fea0003c00000 */
[----:B------:R0:W1:Y:S02]  /*b5e0*/  SHFL.UP P3, R207, R211, R210, R213 ;  /* 0x040000d2d3cf7389 */ /* 0x00006400000600d5 */
[----:B01----:R-:W-:Y:S01]  /*b5f0*/  ENDCOLLECTIVE ;  /* 0x000000000000791b */ /* 0x003fe20003800000 */
.L_x_3515:
[----:B------:R-:W-:Y:S01]  /*b600*/  FMUL.FTZ R209, R112, R113 ;  /* 0x0000007170d17220 */ /* 0x000fe20000410000 */
[----:B------:R-:W-:Y:S02]  /*b610*/  MOV R211, R204 ;  /* 0x000000cc00d37202 */ /* 0x000fe40000000f00 */
[----:B------:R-:W-:-:S07]  /*b620*/  MOV R115, R207 ;  /* 0x000000cf00737202 */ /* 0x000fce0000000f00 */
[----:B------:R-:W-:Y:S05]  /*b630*/  WARPSYNC.COLLECTIVE R118, `(.L_x_3516) ;  /* 0x0000000076087348 */ /* 0x000fea0003c00000 */
[----:B------:R0:W1:Y:S02]  /*b640*/  SHFL.UP P3, R207, R211, R210, R213 ;  /* 0x040000d2d3cf7389 */ /* 0x00006400000600d5 */
[----:B01----:R-:W-:Y:S01]  /*b650*/  ENDCOLLECTIVE ;  /* 0x000000000000791b */ /* 0x003fe20003800000 */
.L_x_3516:
[-C--:B------:R-:W-:Y:S01]  /*b660*/  FFMA.FTZ R209, R202, R115.reuse, R209 ;  /* 0x00000073cad17223 */ /* 0x080fe200000100d1 */
[----:B------:R-:W-:Y:S01]  /*b670*/  FMUL.FTZ R114, R112, R115 ;  /* 0x0000007370727220 */ /* 0x000fe20000410000 */
[----:B------:R-:W-:Y:S02]  /*b680*/  MOV R211, R203 ;  /* 0x000000cb00d37202 */ /* 0x000fe40000000f00 */
[----:B------:R-:W-:-:S07]  /*b690*/  MOV R205, R207 ;  /* 0x000000cf00cd7202 */ /* 0x000fce0000000f00 */
[----:B------:R-:W-:Y:S05]  /*b6a0*/  WARPSYNC.COLLECTIVE R118, `(.L_x_3517) ;  /* 0x0000000076087348 */ /* 0x000fea0003c00000 */
[----:B------:R0:W1:Y:S02]  /*b6b0*/  SHFL.UP P3, R207, R211, R210, R213 ;  /* 0x040000d2d3cf7389 */ /* 0x00006400000600d5 */
[----:B01----:R-:W-:Y:S01]  /*b6c0*/  ENDCOLLECTIVE ;  /* 0x000000000000791b */ /* 0x003fe20003800000 */
.L_x_3517:
[C---:B------:R-:W-:Y:S01]  /*b6d0*/  FMUL.FTZ R206, R112.reuse, R205 ;  /* 0x000000cd70ce7220 */ /* 0x040fe20000410000 */
[----:B------:R-:W-:Y:S01]  /*b6e0*/  HFMA2.MMA R210, -RZ, RZ, 0, 9.5367431640625e-07 ;  /* 0x00000010ffd27435 */ /* 0x000fe200000001ff */
        /* <DEDUP_REMOVED lines=12> */
.L_x_3518:
[----:B------:R-:W-:Y:S02]  /*b7b0*/  MOV R211, R209 ;  /* 0x000000d100d37202 */ /* 0x000fe40000000f00 */
[----:B------:R-:W-:-:S07]  /*b7c0*/  MOV R112, R207 ;  /* 0x000000cf00707202 */ /* 0x000fce0000000f00 */
[----:B------:R-:W-:Y:S05]  /*b7d0*/  WARPSYNC.COLLECTIVE R118, `(.L_x_3519) ;  /* 0x0000000076087348 */ /* 0x000fea0003c00000 */
[----:B------:R0:W1:Y:S02]  /*b7e0*/  SHFL.UP P3, R207, R211, R210, R213 ;  /* 0x040000d2d3cf7389 */ /* 0x00006400000600d5 */
[----:B01----:R-:W-:Y:S01]  /*b7f0*/  ENDCOLLECTIVE ;  /* 0x000000000000791b */ /* 0x003fe20003800000 */
.L_x_3519:
[----:B------:R-:W-:Y:S02]  /*b800*/  MOV R211, R204 ;  /* 0x000000cc00d37202 */ /* 0x000fe40000000f00 */
[----:B------:R-:W-:-:S07]  /*b810*/  MOV R113, R207 ;  /* 0x000000cf00717202 */ /* 0x000fce0000000f00 */
[----:B------:R-:W-:Y:S05]  /*b820*/  WARPSYNC.COLLECTIVE R118, `(.L_x_3520) ;  /* 0x0000000076087348 */ /* 0x000fea0003c00000 */
[----:B------:R0:W1:Y:S02]  /*b830*/  SHFL.UP P3, R207, R211, R210, R213 ;  /* 0x040000d2d3cf7389 */ /* 0x00006400000600d5 */
[----:B01----:R-:W-:Y:S01]  /*b840*/  ENDCOLLECTIVE ;  /* 0x000000000000791b */ /* 0x003fe20003800000 */
.L_x_3520:
[----:B------:R-:W-:Y:S02]  /*b850*/  MOV R211, R203 ;  /* 0x000000cb00d37202 */ /* 0x000fe40000000f00 */
[----:B------:R-:W-:-:S07]  /*b860*/  MOV R114, R207 ;  /* 0x000000cf00727202 */ /* 0x000fce0000000f00 */
[----:B------:R-:W-:Y:S05]  /*b870*/  WARPSYNC.COLLECTIVE R118, `(.L_x_3521) ;  /* 0x0000000076087348 */ /* 0x000fea0003c00000 */
[----:B------:R0:W1:Y:S02]  /*b880*/  SHFL.UP P3, R207, R211, R210, R213 ;  /* 0x040000d2d3cf7389 */ /* 0x00006400000600d5 */
[----:B01----:R-:W-:Y:S01]  /*b890*/  ENDCOLLECTIVE ;  /* 0x000000000000791b */ /* 0x003fe20003800000 */
.L_x_3521:
[----:B------:R-:W-:Y:S01]  /*b8a0*/  MOV R115, R207 ;  /* 0x000000cf00737202 */ /* 0x000fe20000000f00 */
[----:B------:R-:W-:Y:S06]  /*b8b0*/  BRA `(.L_x_3522) ;  /* 0xffffff9800bc7947 */ /* 0x000fec000383ffff */
.L_x_3467:
        /* <DEDUP_REMOVED lines=8> */
.L_x_3524:
[----:B------:R-:W-:Y:S05]  /*b940*/  BSYNC B0 ;  /* 0x0000000000007941 */ /* 0x000fea0003800000 */
.L_x_3523:
[----:B------:R-:W-:Y:S05]  /*b950*/  BRA `(.L_x_3525) ;  /* 0xffffff9800cc7947 */ /* 0x000fea000383ffff */
.L_x_3468:
        /* <DEDUP_REMOVED lines=8> */
.L_x_3527:
[----:B------:R-:W-:Y:S05]  /*b9e0*/  BSYNC B0 ;  /* 0x0000000000007941 */ /* 0x000fea0003800000 */
.L_x_3526:
[----:B------:R-:W-:Y:S05]  /*b9f0*/  BRA `(.L_x_3528) ;  /* 0xffffff9800ac7947 */ /* 0x000fea000383ffff */
.L_x_3469:
        /* <DEDUP_REMOVED lines=8> */
.L_x_3530:
[----:B------:R-:W-:Y:S05]  /*ba80*/  BSYNC B0 ;  /* 0x0000000000007941 */ /* 0x000fea0003800000 */
.L_x_3529:
[----:B------:R-:W-:Y:S05]  /*ba90*/  BRA `(.L_x_3531) ;  /* 0xffffff98008c7947 */ /* 0x000fea000383ffff */
.L_x_3470:
        /* <DEDUP_REMOVED lines=8> */
.L_x_3533:
[----:B------:R-:W-:Y:S05]  /*bb20*/  BSYNC B0 ;  /* 0x0000000000007941 */ /* 0x000fea0003800000 */
.L_x_3532:
[----:B------:R-:W-:Y:S05]  /*bb30*/  BRA `(.L_x_3534) ;  /* 0xffffff98006c7947 */ /* 0x000fea000383ffff */
.L_x_3471:
        /* <DEDUP_REMOVED lines=8> */
.L_x_3536:
[----:B------:R-:W-:Y:S05]  /*bbc0*/  BSYNC B0 ;  /* 0x0000000000007941 */ /* 0x000fea0003800000 */
.L_x_3535:
        /* <DEDUP_REMOVED lines=10> */
.L_x_3537:
[----:B------:R-:W-:Y:S02]  /*bc70*/  MOV R113, 0x1f ;  /* 0x0000001f00717802 */ /* 0x000fe40000000f00 */
[----:B------:R-:W-:Y:S02]  /*bc80*/  MOV R211, R204 ;  /* 0x000000cc00d37202 */ /* 0x000fe40000000f00 */
[----:B------:R-:W-:-:S07]  /*bc90*/  MOV R206, R207 ;  /* 0x000000cf00ce7202 */ /* 0x000fce0000000f00 */
[----:B------:R-:W-:Y:S05]  /*bca0*/  WARPSYNC.COLLECTIVE R118, `(.L_x_3538) ;  /* 0x0000000076087348 */ /* 0x000fea0003c00000 */
[----:B------:R0:W1:Y:S02]  /*bcb0*/  SHFL.UP P3, R207, R211, R210, R213 ;  /* 0x040000d2d3cf7389 */ /* 0x00006400000600d5 */
[----:B01----:R-:W-:Y:S01]  /*bcc0*/  ENDCOLLECTIVE ;  /* 0x000000000000791b */ /* 0x003fe20003800000 */
.L_x_3538:
[----:B------:R-:W-:Y:S02]  /*bcd0*/  MOV R211, R203 ;  /* 0x000000cb00d37202 */ /* 0x000fe40000000f00 */
[----:B------:R-:W-:-:S07]  /*bce0*/  MOV R204, R207 ;  /* 0x000000cf00cc7202 */ /* 0x000fce0000000f00 */
[----:B------:R-:W-:Y:S05]  /*bcf0*/  WARPSYNC.COLLECTIVE R118, `(.L_x_3539) ;  /* 0x0000000076087348 */ /* 0x000fea0003c00000 */
[----:B------:R0:W1:Y:S02]  /*bd00*/  SHFL.UP P3, R207, R211, R210, R213 ;  /* 0x040000d2d3cf7389 */ /* 0x00006400000600d5 */
[----:B01----:R-:W-:Y:S01]  /*bd10*/  ENDCOLLECTIVE ;  /* 0x000000000000791b */ /* 0x003fe20003800000 */
.L_x_3539:
[----:B------:R-:W-:Y:S05]  /*bd20*/  WARPSYNC.COLLECTIVE R118, `(.L_x_3540) ;  /* 0x0000000076087348 */ /* 0x000fea0003c00000 */
[----:B------:R0:W1:Y:S02]  /*bd30*/  SHFL.IDX P3, R112, R115, R114, R113 ;  /* 0x0000007273707389 */ /* 0x0000640000060071 */
[----:B01----:R-:W-:Y:S01]  /*bd40*/  ENDCOLLECTIVE ;  /* 0x000000000000791b */ /* 0x003fe20003800000 */
.L_x_3540:
[----:B------:R-:W-:Y:S02]  /*bd50*/  MOV R115, R61 ;  /* 0x0000003d00737202 */ /* 0x000fe40000000f00 */
[----:B------:R-:W-:Y:S02]  /*bd60*/  MOV R203, R207 ;  /* 0x000000cf00cb7202 */ /* 0x000fe40000000f00 */
[----:B------:R-:W-:-:S07]  /*bd70*/  MOV R60, R112 ;  /* 0x00000070003c7202 */ /* 0x000fce0000000f00 */
[----:B------:R-:W-:Y:S05]  /*bd80*/  WARPSYNC.COLLECTIVE R118, `(.L_x_3541) ;  /* 0x0000000076087348 */ /* 0x000fea0003c00000 */
[----:B------:R0:W1:Y:S02]  /*bd90*/  SHFL.IDX P3, R112, R115, R114, R113 ;  /* 0x0000007273707389 */ /* 0x0000640000060071 */
[----:B01----:R-:W-:Y:S01]  /*bda0*/  ENDCOLLECTIVE ;  /* 0x000000000000791b */ /* 0x003fe20003800000 */
.L_x_3541:
[----:B------:R-:W-:Y:S02]  /*bdb0*/  MOV R115, R62 ;  /* 0x0000003e00737202 */ /* 0x000fe40000000f00 */
[----:B------:R-:W-:-:S07]  /*bdc0*/  MOV R61, R112 ;  /* 0x00000070003d7202 */ /* 0x000fce0000000f00 */
[----:B------:R-:W-:Y:S05]  /*bdd0*/  WARPSYNC.COLLECTIVE R118, `(.L_x_3542) ;  /* 0x0000000076087348 */ /* 0x000fea0003c00000 */
[----:B------:R0:W1:Y:S02]  /*bde0*/  SHFL.IDX P3, R112, R115, R114, R113 ;  /* 0x0000007273707389 */ /* 0x0000640000060071 */
[----:B01----:R-:W-:Y:S01]  /*bdf0*/  ENDCOLLECTIVE ;  /* 0x000000000000791b */ /* 0x003fe20003800000 */
.L_x_3542:
[----:B------:R-:W-:Y:S02]  /*be00*/  MOV R115, R63 ;  /* 0x0000003f00737202 */ /* 0x000fe40000000f00 */
[----:B------:R-:W-:-:S07]  /*be10*/  MOV R62, R112 ;  /* 0x00000070003e7202 */ /* 0x000fce0000000f00 */
[----:B------:R-:W-:Y:S05]  /*be20*/  WARPSYNC.COLLECTIVE R118, `(.L_x_3543) ;  /* 0x0000000076087348 */ /* 0x000fea0003c00000 */
[----:B------:R0:W1:Y:S02]  /*be30*/  SHFL.IDX P3, R112, R115, R114, R113 ;  /* 0x0000007273707389 */ /* 0x0000640000060071 */
[----:B01----:R-:W-:Y:S01]  /*be40*/  ENDCOLLECTIVE ;  /* 0x000000000000791b */ /* 0x003fe20003800000 */
.L_x_3543:
[----:B------:R-:W-:Y:S01]  /*be50*/  MOV R63, R112 ;  /* 0x00000070003f7202 */ /* 0x000fe20000000f00 */
[----:B------:R-:W-:Y:S06]  /*be60*/  BRA `(.L_x_3544) ;  /* 0xffffff9400c87947 */ /* 0x000fec000383ffff */
.L_x_3473:
[----:B------:R-:W-:Y:S01]  /*be70*/  HFMA2.MMA R246, -RZ, RZ, 0, 5.9604644775390625e-08 ;  /* 0x00000001fff67435 */ /* 0x000fe200000001ff */
[----:B------:R-:W-:Y:S02]  /*be80*/  MOV R247, R116 ;  /* 0x0000007400f77202 */ /* 0x000fe40000000f00 */
[----:B------:R-:W-:Y:S02]  /*be90*/  MOV R245, 0x1f ;  /* 0x0000001f00f57802 */ /* 0x000fe40000000f00 */
[----:B------:R-:W-:-:S07]  /*bea0*/  MOV R118, 0xffffffff ;  /* 0xffffffff00767802 */ /* 0x000fce0000000f00 */
[----:B------:R-:W-:Y:S05]  /*beb0*/  WARPSYNC.COLLECTIVE R118, `(.L_x_3545) ;  /* 0x0000000076087348 */ /* 0x000fea0003c00000 */
[----:B------:R0:W1:Y:S02]  /*bec0*/  SHFL.DOWN P2, R112, R247, R246, R245 ;  /* 0x080000f6f7707389 */ /* 0x00006400000400f5 */
[----:B01----:R-:W-:Y:S01]  /*bed0*/  ENDCOLLECTIVE ;  /* 0x000000000000791b */ /* 0x003fe20003800000 */
.L_x_3545:
[----:B------:R-:W-:Y:S02]  /*bee0*/  MOV R247, R117 ;  /* 0x0000007500f77202 */ /* 0x000fe40000000f00 */
[----:B------:R-:W-:-:S07]  /*bef0*/  MOV R113, R112 ;  /* 0x0000007000717202 */ /* 0x000fce0000000f00 */
[----:B------:R-:W-:Y:S05]  /*bf00*/  WARPSYNC.COLLECTIVE R118, `(.L_x_3546) ;  /* 0x0000000076087348 */ /* 0x000fea0003c00000 */
[----:B------:R0:W1:Y:S02]  /*bf10*/  SHFL.DOWN P2, R112, R247, R246, R245 ;  /* 0x080000f6f7707389 */ /* 0x00006400000400f5 */
[----:B01----:R-:W-:Y:S01]  /*bf20*/  ENDCOLLECTIVE ;  /* 0x000000000000791b */ /* 0x003fe20003800000 */
.L_x_3546:
[----:B------:R-:W-:Y:S02]  /*bf30*/  MOV R247, R119 ;  /* 0x0000007700f77202 */ /* 0x000fe40000000f00 */
[----:B------:R-:W-:-:S07]  /*bf40*/  MOV R114, R112 ;  /* 0x0000007000727202 */ /* 0x000fce0000000f00 */
[----:B------:R-:W-:Y:S05]  /*bf50*/  WARPSYNC.COLLECTIVE R118, `(.L_x_3547) ;  /* 0x0000000076087348 */ /* 0x000fea0003c00000 */
[----:B------:R0:W1:Y:S02]  /*bf60*/  SHFL.DOWN P2, R112, R247, R246, R245 ;  /* 0x080000f6f7707389 */ /* 0x00006400000400f5 */
[----:B01----:R-:W-:Y:S01]  /*bf70*/  ENDCOLLECTIVE ;  /* 0x000000000000791b */ /* 0x003fe20003800000 */
.L_x_3547:
[----:B------:R-:W-:Y:S02]  /*bf80*/  MOV R247, R244 ;  /* 0x000000f400f77202 */ /* 0x000fe40000000f00 */
[----:B------:R-:W-:-:S07]  /*bf90*/  MOV R115, R112 ;  /* 0x0000007000737202 */ /* 0x000fce0000000f00 */
[----:B------:R-:W-:Y:S05]  /*bfa0*/  WARPSYNC.COLLECTIVE R118, `(.L_x_3548) ;  /* 0x0000000076087348 */ /* 0x000fea0003c00000 */
[----:B------:R0:W1:Y:S02]  /*bfb0*/  SHFL.DOWN P2, R112, R247, R246, R245 ;  /* 0x080000f6f7707389 */ /* 0x00006400000400f5 */
[----:B01----:R-:W-:Y:S01]  /*bfc0*/  ENDCOLLECTIVE ;  /* 0x000000000000791b */ /* 0x003fe20003800000 */
.L_x_3548:
[----:B------:R-:W-:Y:S05]  /*bfd0*/  BRA `(.L_x_3549) ;  /* 0xffffffa800c47947 */ /* 0x000fea000383ffff */
.L_x_3476:
[----:B------:R-:W-:Y:S01]  /*bfe0*/  HFMA2.MMA R246, -RZ, RZ, 0, 1.1920928955078125e-07 ;  /* 0x00000002fff67435 */ /* 0x000fe200000001ff */
[----:B------:R-:W-:Y:S01]  /*bff0*/  BSSY B0, `(.L_x_3550) ;  /* 0x0000007000007945 */ /* 0x000fe20003800000 */
[----:B------:R-:W-:Y:S02]  /*c000*/  MOV R247, R116 ;  /* 0x0000007400f77202 */ /* 0x000fe40000000f00 */
[----:B------:R-:W-:Y:S02]  /*c010*/  MOV R245, 0x1f ;  /* 0x0000001f00f57802 */ /* 0x000fe40000000f00 */
[----:B------:R-:W-:-:S07]  /*c020*/  MOV R118, 0xffffffff ;  /* 0xffffffff00767802 */ /* 0x000fce0000000f00 */
[----:B01234-:R-:W-:Y:S05]  /*c030*/  WARPSYNC.COLLECTIVE R118, `(.L_x_3551) ;  /* 0x0000000076087348 */ /* 0x01ffea0003c00000 */
[----:B----4-:R4:W0:Y:S02]  /*c040*/  SHFL.DOWN P2, R112, R247, R246, R245 ;  /* 0x080000f6f7707389 */ /* 0x01082400000400f5 */
[----:B01234-:R-:W-:Y:S01]  /*c050*/  ENDCOLLECTIVE ;  /* 0x000000000000791b */ /* 0x01ffe20003800000 */
.L_x_3551:
[----:B------:R-:W-:Y:S05]  /*c060*/  BSYNC B0 ;  /* 0x0000000000007941 */ /* 0x000fea0003800000 */
.L_x_3550:
        /* <DEDUP_REMOVED lines=8> */
.L_x_3552:
[----:B------:R-:W-:Y:S02]  /*c0f0*/  MOV R247, R119 ;  /* 0x0000007700f77202 */ /* 0x000fe40000000f00 */
[----:B------:R-:W-:-:S07]  /*c100*/  MOV R114, R112 ;  /* 0x0000007000727202 */ /* 0x000fce0000000f00 */
[----:B------:R-:W-:Y:S05]  /*c110*/  WARPSYNC.COLLECTIVE R118, `(.L_x_3553) ;  /* 0x0000000076087348 */ /* 0x000fea0003c00000 */
[----:B------:R0:W1:Y:S02]  /*c120*/  SHFL.DOWN P2, R112, R247, R246, R245 ;  /* 0x080000f6f7707389 */ /* 0x00006400000400f5 */
[----:B01----:R-:W-:Y:S01]  /*c130*/  ENDCOLLECTIVE ;  /* 0x000000000000791b */ /* 0x003fe20003800000 */
.L_x_3553:
[----:B------:R-:W-:Y:S02]  /*c140*/  MOV R247, R244 ;  /* 0x000000f400f77202 */ /* 0x000fe40000000f00 */
[----:B------:R-:W-:-:S07]  /*c150*/  MOV R115, R112 ;  /* 0x0000007000737202 */ /* 0x000fce0000000f00 */
[----:B------:R-:W-:Y:S05]  /*c160*/  WARPSYNC.COLLECTIVE R118, `(.L_x_3554) ;  /* 0x0000000076087348 */ /* 0x000fea0003c00000 */
[----:B------:R0:W1:Y:S02]  /*c170*/  SHFL.DOWN P2, R112, R247, R246, R245 ;  /* 0x080000f6f7707389 */ /* 0x00006400000400f5 */
[----:B01----:R-:W-:Y:S01]  /*c180*/  ENDCOLLECTIVE ;  /* 0x000000000000791b */ /* 0x003fe20003800000 */
.L_x_3554:
[----:B------:R-:W-:Y:S05]  /*c190*/  BRA `(.L_x_3555) ;  /* 0xffffffa800a87947 */ /* 0x000fea000383ffff */
.L_x_3479:
[----:B------:R-:W-:Y:S01]  /*c1a0*/  HFMA2.MMA R246, -RZ, RZ, 0, 2.384185791015625e-07 ;  /* 0x00000004fff67435 */ /* 0x000fe200000001ff */
[----:B------:R-:W-:Y:S01]  /*c1b0*/  BSSY B0, `(.L_x_3556) ;  /* 0x0000007000007945 */ /* 0x000fe20003800000 */
[----:B------:R-:W-:Y:S02]  /*c1c0*/  MOV R247, R116 ;  /* 0x0000007400f77202 */ /* 0x000fe40000000f00 */
[----:B------:R-:W-:Y:S02]  /*c1d0*/  MOV R245, 0x1f ;  /* 0x0000001f00f57802 */ /* 0x000fe40000000f00 */
[----:B------:R-:W-:-:S07]  /*c1e0*/  MOV R118, 0xffffffff ;  /* 0xffffffff00767802 */ /* 0x000fce0000000f00 */
[----:B01234-:R-:W-:Y:S05]  /*c1f0*/  WARPSYNC.COLLECTIVE R118, `(.L_x_3557) ;  /* 0x0000000076087348 */ /* 0x01ffea0003c00000 */
[----:B----4-:R4:W0:Y:S02]  /*c200*/  SHFL.DOWN P2, R112, R247, R246, R245 ;  /* 0x080000f6f7707389 */ /* 0x01082400000400f5 */
[----:B01234-:R-:W-:Y:S01]  /*c210*/  ENDCOLLECTIVE ;  /* 0x000000000000791b */ /* 0x01ffe20003800000 */
.L_x_3557:
[----:B------:R-:W-:Y:S05]  /*c220*/  BSYNC B0 ;  /* 0x0000000000007941 */ /* 0x000fea0003800000 */
.L_x_3556:
        /* <DEDUP_REMOVED lines=8> */
.L_x_3558:
[----:B------:R-:W-:Y:S02]  /*c2b0*/  MOV R247, R119 ;  /* 0x0000007700f77202 */ /* 0x000fe40000000f00 */
[----:B------:R-:W-:-:S07]  /*c2c0*/  MOV R114, R112 ;  /* 0x0000007000727202 */ /* 0x000fce0000000f00 */
[----:B------:R-:W-:Y:S05]  /*c2d0*/  WARPSYNC.COLLECTIVE R118, `(.L_x_3559) ;  /* 0x0000000076087348 */ /* 0x000fea0003c00000 */
[----:B------:R0:W1:Y:S02]  /*c2e0*/  SHFL.DOWN P2, R112, R247, R246, R245 ;  /* 0x080000f6f7707389 */ /* 0x00006400000400f5 */
[----:B01----:R-:W-:Y:S01]  /*c2f0*/  ENDCOLLECTIVE ;  /* 0x000000000000791b */ /* 0x003fe20003800000 */
.L_x_3559:
[----:B------:R-:W-:Y:S02]  /*c300*/  MOV R247, R244 ;  /* 0x000000f400f77202 */ /* 0x000fe40000000f00 */
[----:B------:R-:W-:-:S07]  /*c310*/  MOV R115, R112 ;  /* 0x0000007000737202 */ /* 0x000fce0000000f00 */
[----:B------:R-:W-:Y:S05]  /*c320*/  WARPSYNC.COLLECTIVE R118, `(.L_x_3560) ;  /* 0x0000000076087348 */ /* 0x000fea0003c00000 */
[----:B------:R0:W1:Y:S02]  /*c330*/  SHFL.DOWN P2, R112, R247, R246, R245 ;  /* 0x080000f6f7707389 */ /* 0x00006400000400f5 */
[----:B01----:R-:W-:Y:S01]  /*c340*/  ENDCOLLECTIVE ;  /* 0x000000000000791b */ /* 0x003fe20003800000 */
.L_x_3560:
[----:B------:R-:W-:Y:S05]  /*c350*/  BRA `(.L_x_3561) ;  /* 0xffffffa8008c7947 */ /* 0x000fea000383ffff */
.L_x_3482:
[----:B------:R-:W-:Y:S01]  /*c360*/  HFMA2.MMA R246, -RZ, RZ, 0, 4.76837158203125e-07 ;  /* 0x00000008fff67435 */ /* 0x000fe200000001ff */
[----:B------:R-:W-:Y:S01]  /*c370*/  BSSY B0, `(.L_x_3562) ;  /* 0x0000007000007945 */ /* 0x000fe20003800000 */
[----:B------:R-:W-:Y:S02]  /*c380*/  MOV R247, R116 ;  /* 0x0000007400f77202 */ /* 0x000fe40000000f00 */
[----:B------:R-:W-:Y:S02]  /*c390*/  MOV R245, 0x1f ;  /* 0x0000001f00f57802 */ /* 0x000fe40000000f00 */
[----:B------:R-:W-:-:S07]  /*c3a0*/  MOV R118, 0xffffffff ;  /* 0xffffffff00767802 */ /* 0x000fce0000000f00 */
[----:B01234-:R-:W-:Y:S05]  /*c3b0*/  WARPSYNC.COLLECTIVE R118, `(.L_x_3563) ;  /* 0x0000000076087348 */ /* 0x01ffea0003c00000 */
[----:B----4-:R4:W0:Y:S02]  /*c3c0*/  SHFL.DOWN P2, R112, R247, R246, R245 ;  /* 0x080000f6f7707389 */ /* 0x01082400000400f5 */
[----:B01234-:R-:W-:Y:S01]  /*c3d0*/  ENDCOLLECTIVE ;  /* 0x000000000000791b */ /* 0x01ffe20003800000 */
.L_x_3563:
[----:B------:R-:W-:Y:S05]  /*c3e0*/  BSYNC B0 ;  /* 0x0000000000007941 */ /* 0x000fea0003800000 */
.L_x_3562:
        /* <DEDUP_REMOVED lines=8> */
.L_x_3564:
[----:B------:R-:W-:Y:S02]  /*c470*/  MOV R247, R119 ;  /* 0x0000007700f77202 */ /* 0x000fe40000000f00 */
[----:B------:R-:W-:-:S07]  /*c480*/  MOV R114, R112 ;  /* 0x0000007000727202 */ /* 0x000fce0000000f00 */
[----:B------:R-:W-:Y:S05]  /*c490*/  WARPSYNC.COLLECTIVE R118, `(.L_x_3565) ;  /* 0x0000000076087348 */ /* 0x000fea0003c00000 */
[----:B------:R0:W1:Y:S02]  /*c4a0*/  SHFL.DOWN P2, R112, R247, R246, R245 ;  /* 0x080000f6f7707389 */ /* 0x00006400000400f5 */
[----:B01----:R-:W-:Y:S01]  /*c4b0*/  ENDCOLLECTIVE ;  /* 0x000000000000791b */ /* 0x003fe20003800000 */
.L_x_3565:
[----:B------:R-:W-:Y:S02]  /*c4c0*/  MOV R247, R244 ;  /* 0x000000f400f77202 */ /* 0x000fe40000000f00 */
[----:B------:R-:W-:-:S07]  /*c4d0*/  MOV R115, R112 ;  /* 0x0000007000737202 */ /* 0x000fce0000000f00 */
[----:B------:R-:W-:Y:S05]  /*c4e0*/  WARPSYNC.COLLECTIVE R118, `(.L_x_3566) ;  /* 0x0000000076087348 */ /* 0x000fea0003c00000 */
[----:B------:R0:W1:Y:S02]  /*c4f0*/  SHFL.DOWN P2, R112, R247, R246, R245 ;  /* 0x080000f6f7707389 */ /* 0x00006400000400f5 */
[----:B01----:R-:W-:Y:S01]  /*c500*/  ENDCOLLECTIVE ;  /* 0x000000000000791b */ /* 0x003fe20003800000 */
.L_x_3566:
[----:B------:R-:W-:Y:S05]  /*c510*/  BRA `(.L_x_3567) ;  /* 0xffffffa800707947 */ /* 0x000fea000383ffff */
.L_x_3485:
[----:B------:R-:W-:Y:S01]  /*c520*/  HFMA2.MMA R246, -RZ, RZ, 0, 9.5367431640625e-07 ;  /* 0x00000010fff67435 */ /* 0x000fe200000001ff */
[----:B------:R-:W-:Y:S01]  /*c530*/  BSSY B0, `(.L_x_3568) ;  /* 0x0000007000007945 */ /* 0x000fe20003800000 */
[----:B------:R-:W-:Y:S02]  /*c540*/  MOV R247, R116 ;  /* 0x0000007400f77202 */ /* 0x000fe40000000f00 */
[----:B------:R-:W-:Y:S02]  /*c550*/  MOV R245, 0x1f ;  /* 0x0000001f00f57802 */ /* 0x000fe40000000f00 */
[----:B------:R-:W-:-:S07]  /*c560*/  MOV R118, 0xffffffff ;  /* 0xffffffff00767802 */ /* 0x000fce0000000f00 */
[----:B01234-:R-:W-:Y:S05]  /*c570*/  WARPSYNC.COLLECTIVE R118, `(.L_x_3569) ;  /* 0x0000000076087348 */ /* 0x01ffea0003c00000 */
[----:B----4-:R4:W0:Y:S02]  /*c580*/  SHFL.DOWN P2, R112, R247, R246, R245 ;  /* 0x080000f6f7707389 */ /* 0x01082400000400f5 */
[----:B01234-:R-:W-:Y:S01]  /*c590*/  ENDCOLLECTIVE ;  /* 0x000000000000791b */ /* 0x01ffe20003800000 */
.L_x_3569:
[----:B------:R-:W-:Y:S05]  /*c5a0*/  BSYNC B0 ;  /* 0x0000000000007941 */ /* 0x000fea0003800000 */
.L_x_3568:
        /* <DEDUP_REMOVED lines=8> */
.L_x_3570:
[----:B------:R-:W-:Y:S02]  /*c630*/  MOV R247, R119 ;  /* 0x0000007700f77202 */ /* 0x000fe40000000f00 */
[----:B------:R-:W-:-:S07]  /*c640*/  MOV R114, R112 ;  /* 0x0000007000727202 */ /* 0x000fce0000000f00 */
[----:B------:R-:W-:Y:S05]  /*c650*/  WARPSYNC.COLLECTIVE R118, `(.L_x_3571) ;  /* 0x0000000076087348 */ /* 0x000fea0003c00000 */
[----:B------:R0:W1:Y:S02]  /*c660*/  SHFL.DOWN P2, R112, R247, R246, R245 ;  /* 0x080000f6f7707389 */ /* 0x00006400000400f5 */
[----:B01----:R-:W-:Y:S01]  /*c670*/  ENDCOLLECTIVE ;  /* 0x000000000000791b */ /* 0x003fe20003800000 */
.L_x_3571:
[----:B------:R-:W-:Y:S02]  /*c680*/  MOV R247, R244 ;  /* 0x000000f400f77202 */ /* 0x000fe40000000f00 */
[----:B------:R-:W-:-:S07]  /*c690*/  MOV R115, R112 ;  /* 0x0000007000737202 */ /* 0x000fce0000000f00 */
[----:B------:R-:W-:Y:S05]  /*c6a0*/  WARPSYNC.COLLECTIVE R118, `(.L_x_3572) ;  /* 0x0000000076087348 */ /* 0x000fea0003c00000 */
[----:B------:R0:W1:Y:S02]  /*c6b0*/  SHFL.DOWN P2, R112, R247, R246, R245 ;  /* 0x080000f6f7707389 */ /* 0x00006400000400f5 */
[----:B01----:R-:W-:Y:S01]  /*c6c0*/  ENDCOLLECTIVE ;  /* 0x000000000000791b */ /* 0x003fe20003800000 */
.L_x_3572:
[----:B------:R-:W-:Y:S05]  /*c6d0*/  BRA `(.L_x_3573) ;  /* 0xffffffa800547947 */ /* 0x000fea000383ffff */
.L_x_3488:
        /* <DEDUP_REMOVED lines=8> */
.L_x_3575:
[----:B------:R-:W-:Y:S05]  /*c760*/  BSYNC B0 ;  /* 0x0000000000007941 */ /* 0x000fea0003800000 */
.L_x_3574:
        /* <DEDUP_REMOVED lines=10> */
.L_x_3576:
[----:B------:R-:W-:Y:S02]  /*c810*/  MOV R245, 0x1f ;  /* 0x0000001f00f57802 */ /* 0x000fe40000000f00 */
[----:B------:R-:W-:Y:S02]  /*c820*/  MOV R115, R119 ;  /* 0x0000007700737202 */ /* 0x000fe40000000f00 */
[----:B------:R-:W-:-:S07]  /*c830*/  MOV R248, R112 ;  /* 0x0000007000f87202 */ /* 0x000fce0000000f00 */
[----:B------:R-:W-:Y:S05]  /*c840*/  WARPSYNC.COLLECTIVE R118, `(.L_x_3577) ;  /* 0x0000000076087348 */ /* 0x000fea0003c00000 */
[----:B------:R0:W1:Y:S02]  /*c850*/  SHFL.IDX P3, R112, R115, R114, R113 ;  /* 0x0000007273707389 */ /* 0x0000640000060071 */
[----:B01----:R-:W-:Y:S01]  /*c860*/  ENDCOLLECTIVE ;  /* 0x000000000000791b */ /* 0x003fe20003800000 */
.L_x_3577:
        /* <DEDUP_REMOVED lines=9> */
.L_x_3578:
[----:B------:R-:W-:Y:S02]  /*c900*/  MOV R115, R60 ;  /* 0x0000003c00737202 */ /* 0x000fe40000000f00 */
[----:B------:R-:W-:-:S07]  /*c910*/  MOV R237, R112 ;  /* 0x0000007000ed7202 */ /* 0x000fce0000000f00 */
[----:B------:R-:W-:Y:S05]  /*c920*/  WARPSYNC.COLLECTIVE R118, `(.L_x_3579) ;  /* 0x0000000076087348 */ /* 0x000fea0003c00000 */
[----:B------:R0:W1:Y:S02]  /*c930*/  SHFL.DOWN P2, R112, R247, R246, R245 ;  /* 0x080000f6f7707389 */ /* 0x00006400000400f5 */
[----:B01----:R-:W-:Y:S01]  /*c940*/  ENDCOLLECTIVE ;  /* 0x000000000000791b */ /* 0x003fe20003800000 */
.L_x_3579:
[----:B------:R-:W-:Y:S02]  /*c950*/  MOV R247, R117 ;  /* 0x0000007500f77202 */ /* 0x000fe40000000f00 */
[----:B------:R-:W-:-:S07]  /*c960*/  MOV R239, R112 ;  /* 0x0000007000ef7202 */ /* 0x000fce0000000f00 */
[----:B------:R-:W-:Y:S05]  /*c970*/  WARPSYNC.COLLECTIVE R118, `(.L_x_3580) ;  /* 0x0000000076087348 */ /* 0x000fea0003c00000 */
[----:B------:R0:W1:Y:S02]  /*c980*/  SHFL.DOWN P2, R112, R247, R246, R245 ;  /* 0x080000f6f7707389 */ /* 0x00006400000400f5 */
[----:B01----:R-:W-:Y:S01]  /*c990*/  ENDCOLLECTIVE ;  /* 0x000000000000791b */ /* 0x003fe20003800000 */
.L_x_3580:
[----:B------:R-:W-:Y:S02]  /*c9a0*/  MOV R247, R119 ;  /* 0x0000007700f77202 */ /* 0x000fe40000000f00 */
[----:B------:R-:W-:-:S07]  /*c9b0*/  MOV R242, R112 ;  /* 0x0000007000f27202 */ /* 0x000fce0000000f00 */
[----:B------:R-:W-:Y:S05]  /*c9c0*/  WARPSYNC.COLLECTIVE R118, `(.L_x_3581) ;  /* 0x0000000076087348 */ /* 0x000fea0003c00000 */
[----:B------:R0:W1:Y:S02]  /*c9d0*/  SHFL.DOWN P2, R112, R247, R246, R245 ;  /* 0x080000f6f7707389 */ /* 0x00006400000400f5 */
[----:B01----:R-:W-:Y:S01]  /*c9e0*/  ENDCOLLECTIVE ;  /* 0x000000000000791b */ /* 0x003fe20003800000 */
.L_x_3581:
[----:B------:R-:W-:Y:S02]  /*c9f0*/  MOV R247, R244 ;  /* 0x000000f400f77202 */ /* 0x000fe40000000f00 */
[----:B------:R-:W-:-:S07]  /*ca00*/  MOV R243, R112 ;  /* 0x0000007000f37202 */ /* 0x000fce0000000f00 */
[----:B------:R-:W-:Y:S05]  /*ca10*/  WARPSYNC.COLLECTIVE R118, `(.L_x_3582) ;  /* 0x0000000076087348 */ /* 0x000fea0003c00000 */
[----:B------:R0:W1:Y:S02]  /*ca20*/  SHFL.DOWN P2, R112, R247, R246, R245 ;  /* 0x080000f6f7707389 */ /* 0x00006400000400f5 */
[----:B01----:R-:W-:Y:S01]  /*ca30*/  ENDCOLLECTIVE ;  /* 0x000000000000791b */ /* 0x003fe20003800000 */
.L_x_3582:
[-C--:B------:R-:W-:Y:S01]  /*ca40*/  FMUL.FTZ R245, R61, R248.reuse ;  /* 0x000000f83df57220 */ /* 0x080fe20000410000 */
[----:B------:R-:W-:Y:S01]  /*ca50*/  FMUL.FTZ R248, R60, R248 ;  /* 0x000000f83cf87220 */ /* 0x000fe20000410000 */
[----:B------:R-:W-:-:S07]  /*ca60*/  MOV R249, R112 ;  /* 0x0000007000f97202 */ /* 0x000fce0000000f00 */
[----:B------:R-:W-:Y:S05]  /*ca70*/  WARPSYNC.COLLECTIVE R118, `(.L_x_3583) ;  /* 0x0000000076087348 */ /* 0x000fea0003c00000 */
[----:B------:R0:W1:Y:S02]  /*ca80*/  SHFL.IDX P3, R112, R115, R114, R113 ;  /* 0x0000007273707389 */ /* 0x0000640000060071 */
[----:B01----:R-:W-:Y:S01]  /*ca90*/  ENDCOLLECTIVE ;  /* 0x000000000000791b */ /* 0x003fe20003800000 */
.L_x_3583:
[----:B------:R-:W-:Y:S02]  /*caa0*/  MOV R115, R61 ;  /* 0x0000003d00737202 */ /* 0x000fe40000000f00 */
[----:B------:R-:W-:-:S07]  /*cab0*/  MOV R250, R112 ;  /* 0x0000007000fa7202 */ /* 0x000fce0000000f00 */
[----:B------:R-:W-:Y:S05]  /*cac0*/  WARPSYNC.COLLECTIVE R118, `(.L_x_3584) ;  /* 0x0000000076087348 */ /* 0x000fea0003c00000 */
[----:B------:R0:W1:Y:S02]  /*cad0*/  SHFL.IDX P3, R112, R115, R114, R113 ;  /* 0x0000007273707389 */ /* 0x0000640000060071 */
[----:B01----:R-:W-:Y:S01]  /*cae0*/  ENDCOLLECTIVE ;  /* 0x000000000000791b */ /* 0x003fe20003800000 */
.L_x_3584:
[----:B------:R-:W-:Y:S02]  /*caf0*/  MOV R115, R62 ;  /* 0x0000003e00737202 */ /* 0x000fe40000000f00 */
[----:B------:R-:W-:-:S07]  /*cb00*/  MOV R117, R112 ;  /* 0x0000007000757202 */ /* 0x000fce0000000f00 */
[----:B------:R-:W-:Y:S05]  /*cb10*/  WARPSYNC.COLLECTIVE R118, `(.L_x_3585) ;  /* 0x0000000076087348 */ /* 0x000fea0003c00000 */
[----:B------:R0:W1:Y:S02]  /*cb20*/  SHFL.IDX P3, R112, R115, R114, R113 ;  /* 0x0000007273707389 */ /* 0x0000640000060071 */
[----:B01----:R-:W-:Y:S01]  /*cb30*/  ENDCOLLECTIVE ;  /* 0x000000000000791b */ /* 0x003fe20003800000 */
.L_x_3585:
[----:B------:R-:W-:Y:S02]  /*cb40*/  MOV R115, R63 ;  /* 0x0000003f00737202 */ /* 0x000fe40000000f00 */
[----:B------:R-:W-:-:S07]  /*cb50*/  MOV R246, R112 ;  /* 0x0000007000f67202 */ /* 0x000fce0000000f00 */
[----:B------:R-:W-:Y:S05]  /*cb60*/  WARPSYNC.COLLECTIVE R118, `(.L_x_3586) ;  /* 0x0000000076087348 */ /* 0x000fea0003c00000 */
[----:B------:R0:W1:Y:S02]  /*cb70*/  SHFL.IDX P3, R112, R115, R114, R113 ;  /* 0x0000007273707389 */ /* 0x0000640000060071 */
[----:B01----:R-:W-:Y:S01]  /*cb80*/  ENDCOLLECTIVE ;  /* 0x000000000000791b */ /* 0x003fe20003800000 */
.L_x_3586:
[----:B------:R-:W-:Y:S05]  /*cb90*/  BRA `(.L_x_3587) ;  /* 0xffffffa400b07947 */ /* 0x000fea000383ffff */
.L_x_3588:
        /* <DEDUP_REMOVED lines=14> */
.L_x_18919:


//--------------------- .text._Z25selective_scan_bwd_kernelI32Selective_Scan_bwd_kernel_traitsILi128ELi16ELb1ELb0ELb0ELb1ELb1EfN3c107complexIfEEEEv12SSMParamsBwd --------------------------
	.section	.text._Z25selective_scan_bwd_kernelI32Selective_Scan_bwd_kernel_traitsILi128ELi16ELb1ELb0ELb0ELb1ELb1EfN3c107complexIfEEEEv12SSMParamsBwd,"ax",@progbits
	.align	128
        .global         _Z25selective_scan_bwd_kernelI32Selective_Scan_bwd_kernel_traitsILi128ELi16ELb1ELb0ELb0ELb1ELb1EfN3c107complexIfEEEEv12SSMParamsBwd
        .type           _Z25selective_scan_bwd_kernelI32Selective_Scan_bwd_kernel_traitsILi128ELi16ELb1ELb0ELb0ELb1ELb1EfN3c107complexIfEEEEv12SSMParamsBwd,@function
        .size           _Z25selective_scan_bwd_kernelI32Selective_Scan_bwd_kernel_traitsILi128ELi16ELb1ELb0ELb0ELb1ELb1EfN3c107complexIfEEEEv12SSMParamsBwd,(.L_x_18920 - _Z25selective_scan_bwd_kernelI32Selective_Scan_bwd_kernel_traitsILi128ELi16ELb1ELb0ELb0ELb1ELb1EfN3c107complexIfEEEEv12SSMParamsBwd)
        .other          _Z25selective_scan_bwd_kernelI32Selective_Scan_bwd_kernel_traitsILi128ELi16ELb1ELb0ELb0ELb1ELb1EfN3c107complexIfEEEEv12SSMParamsBwd,@"STO_CUDA_ENTRY STV_DEFAULT"
_Z25selective_scan_bwd_kernelI32Selective_Scan_bwd_kernel_traitsILi128ELi16ELb1ELb0ELb0ELb1ELb1EfN3c107complexIfEEEEv12SSMParamsBwd:
.text._Z25selective_scan_bwd_kernelI32Selective_Scan_bwd_kernel_traitsILi128ELi16ELb1ELb0ELb0ELb1ELb1EfN3c107complexIfEEEEv12SSMParamsBwd:
        /* <DEDUP_REMOVED lines=24> */
[----:B------:R-:W-:Y:S01]  /*0180*/  MOV R3, UR5 ;  /* 0x0000000500037c02 */ /* 0x000fe20008000f00 */
[----:B-1----:R-:W-:-:S02]  /*0190*/  USHF.R.S32.HI UR47, URZ, 0x1f, UR46 ;  /* 0x0000001f3f2f7899 */ /* 0x002fc4000801142e */
[----:B------:R-:W-:Y:S01]  /*01a0*/  MOV R5, UR7 ;  /* 0x0000000700057c02 */ /* 0x000fe20008000f00 */
[----:B------:R-:W-:Y:S01]  /*01b0*/  ULDC.64 UR4, c[0x0][0x310] ;  /* 0x0000c40000047ab9 */ /* 0x000fe20000000a00 */
[----:B------:R-:W2:Y:S01]  /*01c0*/  @P0 LDG.E R2, desc[UR26][R2.64] ;  /* 0x0000001a02020981 */ /* 0x000ea2000c1e1900 */
[----:B------:R-:W-:-:S03]  /*01d0*/  ULDC.64 UR6, c[0x0][0x280] ;  /* 0x0000a00000067ab9 */ /* 0x000fc60000000a00 */
[----:B------:R-:W3:Y:S01]  /*01e0*/  @P1 LDG.E R4, desc[UR26][R4.64] ;  /* 0x0000001a04041981 */ /* 0x000ee2000c1e1900 */
[----:B------:R-:W-:Y:S01]  /*01f0*/  UISETP.NE.U32.AND UP0, UPT, UR4, URZ, UPT ;  /* 0x0000003f0400728c */ /* 0x000fe2000bf05070 */
[----:B------:R-:W-:Y:S01]  /*0200*/  HFMA2.MMA R133, -RZ, RZ, 0, 0 ;  /* 0x00000000ff857435 */ /* 0x000fe200000001ff */
[----:B------:R-:W-:Y:S01]  /*0210*/  UISETP.NE.U32.AND UP2, UPT, UR22, URZ, UPT ;  /* 0x0000003f1600728c */ /* 0x000fe2000bf45070 */
[----:B------:R-:W-:Y:S01]  /*0220*/  MOV R131, RZ ;  /* 0x000000ff00837202 */ /* 0x000fe20000000f00 */
[----:B------:R-:W-:Y:S02]  /*0230*/  UIMAD UR4, UR47, UR6, URZ ;  /* 0x000000062f0472a4 */ /* 0x000fe4000f8e023f */
[----:B------:R-:W-:Y:S02]  /*0240*/  UISETP.NE.U32.AND UP1, UPT, UR18, URZ, UPT ;  /* 0x0000003f1200728c */ /* 0x000fe4000bf25070 */
[----:B------:R-:W-:Y:S02]  /*0250*/  UISETP.NE.AND.EX UP2, UPT, UR23, URZ, UPT, UP2 ;  /* 0x0000003f1700728c */ /* 0x000fe4000bf45320 */
[----:B------:R-:W-:-:S02]  /*0260*/  UIMAD.WIDE.U32 UR10, UR46, UR6, URZ ;  /* 0x000000062e0a72a5 */ /* 0x000fc4000f8e003f */
[----:B------:R-:W-:Y:S02]  /*0270*/  UISETP.NE.AND.EX UP0, UPT, UR5, URZ, UPT, UP0 ;  /* 0x0000003f0500728c */ /* 0x000fe4000bf05300 */
[----:B------:R-:W-:Y:S02]  /*0280*/  UIMAD UR14, UR46, UR7, UR4 ;  /* 0x000000072e0e72a4 */ /* 0x000fe4000f8e0204 */
[----:B------:R-:W-:Y:S02]  /*0290*/  UISETP.NE.AND.EX UP1, UPT, UR19, URZ, UPT, UP1 ;  /* 0x0000003f1300728c */ /* 0x000fe4000bf25310 */
[----:B------:R-:W-:Y:S01]  /*02a0*/  UIMAD UR6, UR47, UR8, URZ ;  /* 0x000000082f0672a4 */ /* 0x000fe2000f8e023f */
[----:B------:R-:W-:Y:S01]  /*02b0*/  ULDC.64 UR4, c[0x0][0x290] ;  /* 0x0000a40000047ab9 */ /* 0x000fe20000000a00 */
[----:B------:R-:W-:Y:S01]  /*02c0*/  UMOV UR7, URZ ;  /* 0x0000003f00077c82 */ /* 0x000fe20008000000 */
[----:B------:R-:W-:Y:S02]  /*02d0*/  UIMAD.WIDE.U32 UR12, UR46, UR4, URZ ;  /* 0x000000042e0c72a5 */ /* 0x000fe4000f8e003f */
[----:B------:R-:W-:-:S02]  /*02e0*/  UIMAD UR4, UR47, UR4, URZ ;  /* 0x000000042f0472a4 */ /* 0x000fc4000f8e023f */
[----:B------:R-:W-:Y:S02]  /*02f0*/  UIMAD UR28, UR46, UR9, UR6 ;  /* 0x000000092e1c72a4 */ /* 0x000fe4000f8e0206 */
[----:B------:R-:W-:Y:S01]  /*0300*/  UIMAD UR16, UR46, UR5, UR4 ;  /* 0x000000052e1072a4 */ /* 0x000fe2000f8e0204 */
[----:B------:R-:W-:Y:S01]  /*0310*/  UMOV UR6, URZ ;  /* 0x0000003f00067c82 */ /* 0x000fe20008000000 */
[----:B------:R-:W-:Y:S02]  /*0320*/  @UP2 ULEA UR6, UP4, UR20, UR22, 0x2 ;  /* 0x0000001614062291 */ /* 0x000fe4000f88103f */
[----:B------:R-:W-:Y:S02]  /*0330*/  UIMAD.WIDE.U32 UR4, UR46, UR8, URZ ;  /* 0x000000082e0472a5 */ /* 0x000fe4000f8e003f */
[----:B------:R-:W-:Y:S01]  /*0340*/  @UP2 ULEA.HI.X UR7, UR20, UR23, UR21, 0x2, UP4 ;  /* 0x0000001714072291 */ /* 0x000fe2000a0f1415 */
[----:B------:R-:W-:Y:S01]  /*0350*/  UMOV UR8, URZ ;  /* 0x0000003f00087c82 */ /* 0x000fe20008000000 */
[----:B------:R-:W-:Y:S01]  /*0360*/  @UP1 ULEA UR8, UP3, UR20, UR18, 0x2 ;  /* 0x0000001214081291 */ /* 0x000fe2000f86103f */
[----:B------:R-:W-:Y:S01]  /*0370*/  ULDC.64 UR22, c[0x0][0x298] ;  /* 0x0000a60000167ab9 */ /* 0x000fe20000000a00 */
[----:B------:R-:W-:-:S02]  /*0380*/  UMOV UR9, URZ ;  /* 0x0000003f00097c82 */ /* 0x000fc40008000000 */
[----:B------:R-:W-:Y:S02]  /*0390*/  @UP1 ULEA.HI.X UR9, UR20, UR19, UR21, 0x2, UP3 ;  /* 0x0000001314091291 */ /* 0x000fe400098f1415 */
[----:B------:R-:W-:Y:S01]  /*03a0*/  UIMAD UR17, UR21, UR22, URZ ;  /* 0x00000016151172a4 */ /* 0x000fe2000f8e023f */
[----:B------:R-:W-:Y:S01]  /*03b0*/  ULDC.64 UR18, c[0x0][0x288] ;  /* 0x0000a20000127ab9 */ /* 0x000fe20000000a00 */
[----:B------:R-:W-:Y:S02]  /*03c0*/  UIADD3 UR11, UR11, UR14, URZ ;  /* 0x0000000e0b0b7290 */ /* 0x000fe4000fffe03f */
[----:B------:R-:W-:Y:S02]  /*03d0*/  UIMAD UR15, UR21, UR18, URZ ;  /* 0x00000012150f72a4 */ /* 0x000fe4000f8e023f */
[----:B------:R-:W-:Y:S02]  /*03e0*/  UIADD3 UR13, UR13, UR16, URZ ;  /* 0x000000100d0d7290 */ /* 0x000fe4000fffe03f */
[----:B------:R-:W-:-:S02]  /*03f0*/  UIMAD UR25, UR20, UR23, UR17 ;  /* 0x00000017141972a4 */ /* 0x000fc4000f8e0211 */
[----:B------:R-:W-:Y:S01]  /*0400*/  UIMAD UR24, UR20, UR19, UR15 ;  /* 0x00000013141872a4 */ /* 0x000fe2000f8e020f */
[----:B------:R-:W-:Y:S01]  /*0410*/  ULDC.64 UR16, c[0x0][0x330] ;  /* 0x0000cc0000107ab9 */ /* 0x000fe20000000a00 */
[----:B------:R-:W-:Y:S02]  /*0420*/  UIMAD.WIDE.U32 UR14, UR20, UR18, UR10 ;  /* 0x00000012140e72a5 */ /* 0x000fe4000f8e000a */
[----:B------:R-:W-:Y:S02]  /*0430*/  UIMAD.WIDE.U32 UR18, UR20, UR22, UR12 ;  /* 0x00000016141272a5 */ /* 0x000fe4000f8e000c */
[----:B------:R-:W-:Y:S02]  /*0440*/  UIMAD UR29, UR21, UR16, URZ ;  /* 0x00000010151d72a4 */ /* 0x000fe4000f8e023f */
[----:B------:R-:W-:Y:S02]  /*0450*/  ULEA UR22, UR31, 0xfffff800, 0xb ;  /* 0xfffff8001f167891 */ /* 0x000fe4000f8e583f */
[----:B------:R-:W-:-:S02]  /*0460*/  UIMAD UR30, UR20, UR17, UR29 ;  /* 0x00000011141e72a4 */ /* 0x000fc4000f8e021d */
[----:B------:R-:W-:Y:S02]  /*0470*/  USHF.R.S32.HI UR23, URZ, 0x1f, UR22 ;  /* 0x0000001f3f177899 */ /* 0x000fe40008011416 */
[----:B------:R-:W-:Y:S02]  /*0480*/  UIADD3 UR29, UP1, UR22, UR14, URZ ;  /* 0x0000000e161d7290 */ /* 0x000fe4000ff3e03f */
[----:B------:R-:W-:Y:S01]  /*0490*/  UIADD3 UR18, UP2, UR22, UR18, URZ ;  /* 0x0000001216127290 */ /* 0x000fe2000ff5e03f */
[----:B------:R-:W-:Y:S01]  /*04a0*/  ULDC.64 UR12, c[0x0][0x2f0] ;  /* 0x0000bc00000c7ab9 */ /* 0x000fe20000000a00 */
[----:B------:R-:W-:Y:S01]  /*04b0*/  ULDC.64 UR10, c[0x0][0x2f8] ;  /* 0x0000be00000a7ab9 */ /* 0x000fe20000000a00 */
[----:B------:R-:W-:Y:S02]  /*04c0*/  UIADD3 UR5, UR5, UR28, URZ ;  /* 0x0000001c05057290 */ /* 0x000fe4000fffe03f */
[----:B------:R-:W-:Y:S02]  /*04d0*/  UIADD3.X UR14, UR23, UR15, UR24, UP1, !UPT ;  /* 0x0000000f170e7290 */ /* 0x000fe40008ffe418 */
[----:B------:R-:W-:-:S02]  /*04e0*/  UIADD3.X UR19, UR23, UR19, UR25, UP2, !UPT ;  /* 0x0000001317137290 */ /* 0x000fc400097fe419 */
[----:B------:R-:W-:Y:S02]  /*04f0*/  ULEA UR28, UP1, UR29, UR12, 0x2 ;  /* 0x0000000c1d1c7291 */ /* 0x000fe4000f82103f */
[----:B------:R-:W-:Y:S02]  /*0500*/  ULEA UR15, UP2, UR18, UR10, 0x2 ;  /* 0x0000000a120f7291 */ /* 0x000fe4000f84103f */
[----:B------:R-:W-:Y:S01]  /*0510*/  ULEA.HI.X UR29, UR29, UR13, UR14, 0x2, UP1 ;  /* 0x0000000d1d1d7291 */ /* 0x000fe200088f140e */
[----:B------:R-:W-:Y:S01]  /*0520*/  @UP0 ULDC UR10, c[0x0][0x214] ;  /* 0x00008500000a0ab9 */ /* 0x000fe20000000800 */
[----:B------:R-:W-:Y:S02]  /*0530*/  UISETP.GE.AND UP1, UPT, UR31, 0x1, UPT ;  /* 0x000000011f00788c */ /* 0x000fe4000bf26270 */
[----:B------:R-:W-:Y:S02]  /*0540*/  @UP0 UIMAD UR10, UR46, UR10, UR20 ;  /* 0x0000000a2e0a02a4 */ /* 0x000fe4000f8e0214 */
[----:B------:R-:W-:-:S02]  /*0550*/  UIMAD.WIDE.U32 UR16, UR20, UR16, UR4 ;  /* 0x00000010141072a5 */ /* 0x000fc4000f8e0004 */
[----:B------:R-:W-:Y:S01]  /*0560*/  @UP0 UIMAD UR10, UR10, UR31, URZ ;  /* 0x0000001f0a0a02a4 */ /* 0x000fe2000f8e023f */
[----:B------:R-:W-:Y:S01]  /*0570*/  UMOV UR4, URZ ;  /* 0x0000003f00047c82 */ /* 0x000fe20008000000 */
[----:B------:R-:W-:Y:S01]  /*0580*/  @UP0 ULDC UR12, c[0x0][0x21c] ;  /* 0x00008700000c0ab9 */ /* 0x000fe20000000800 */
[----:B------:R-:W-:Y:S02]  /*0590*/  ULEA.HI.X UR18, UR18, UR11, UR19, 0x2, UP2 ;  /* 0x0000000b12127291 */ /* 0x000fe400090f1413 */
[----:B------:R-:W-:Y:S02]  /*05a0*/  @UP0 UIMAD UR12, UR10, UR12, URZ ;  /* 0x0000000c0a0c02a4 */ /* 0x000fe4000f8e023f */
        /* <DEDUP_REMOVED lines=23> */
[----:B------:R-:W-:Y:S01]  /*0720*/  UMOV UR23, UR29 ;  /* 0x0000001d00177c82 */ /* 0x000fe20008000000 */
[----:B-1----:R-:W-:-:S03]  /*0730*/  ULEA UR6, UR14, UR6, 0x18 ;  /* 0x000000060e067291 */ /* 0x002fc6000f8ec03f */
[----:B------:R-:W-:Y:S01]  /*0740*/  UMOV UR14, UR15 ;  /* 0x0000000f000e7c82 */ /* 0x000fe20008000000 */
[----:B------:R-:W-:Y:S02]  /*0750*/  UMOV UR15, UR18 ;  /* 0x00000012000f7c82 */ /* 0x000fe40008000000 */
[----:B------:R-:W-:Y:S02]  /*0760*/  MOV R127, UR6 ;  /* 0x00000006007f7c02 */ /* 0x000fe40008000f00 */
[----:B0-----:R-:W-:Y:S02]  /*0770*/  SHF.R.S32.HI R3, RZ, 0x1f, R128 ;  /* 0x0000001fff037819 */ /* 0x001fe40000011480 */
[----:B------:R-:W-:Y:S02]  /*0780*/  SHF.L.U32 R126, R128, 0x2, RZ ;  /* 0x00000002807e7819 */ /* 0x000fe400000006ff */
[----:B------:R-:W-:Y:S02]  /*0790*/  LEA.HI R3, R3, R128, RZ, 0x5 ;  /* 0x0000008003037211 */ /* 0x000fe400078f28ff */
[----:B------:R-:W-:-:S02]  /*07a0*/  LOP3.LUT R126, R126, 0xffffff80, RZ, 0xc0, !PT ;  /* 0xffffff807e7e7812 */ /* 0x000fc400078ec0ff */
[----:B------:R-:W-:-:S04]  /*07b0*/  SHF.R.S32.HI R0, RZ, 0x5, R3 ;  /* 0x00000005ff007819 */ /* 0x000fc80000011403 */
[----:B--2---:R-:W-:-:S07]  /*07c0*/  LEA R125, R0, R127, 0x4 ;  /* 0x0000007f007d7211 */ /* 0x004fce00078e20ff */
.L_x_3655:
[----:B------:R-:W-:Y:S01]  /*07d0*/  BAR.SYNC.DEFER_BLOCKING 0x0 ;  /* 0x0000000000007b1d */ /* 0x000fe20000010000 */
[----:B-1----:R-:W-:Y:S02]  /*07e0*/  MOV R2, UR22 ;  /* 0x0000001600027c02 */ /* 0x002fe40008000f00 */
[----:B------:R-:W-:Y:S02]  /*07f0*/  MOV R3, UR23 ;  /* 0x0000001700037c02 */ /* 0x000fe40008000f00 */
[----:B------:R-:W-:-:S05]  /*0800*/  LOP3.LUT R0, R126, 0x1f, R128, 0xf8, !PT ;  /* 0x0000001f7e007812 */ /* 0x000fca00078ef880 */
[----:B------:R-:W-:-:S05]  /*0810*/  IMAD.WIDE R2, R0, 0x10, R2 ;  /* 0x0000001000027825 */ /* 0x000fca00078e0202 */
[----:B------:R-:W2:Y:S04]  /*0820*/  LDG.E.128 R8, desc[UR26][R2.64] ;  /* 0x0000001a02087981 */ /* 0x000ea8000c1e1d00 */
[----:B------:R-:W3:Y:S04]  /*0830*/  LDG.E.128 R12, desc[UR26][R2.64+0x200] ;  /* 0x0002001a020c7981 */ /* 0x000ee8000c1e1d00 */
[----:B------:R-:W4:Y:S04]  /*0840*/  LDG.E.128 R16, desc[UR26][R2.64+0x400] ;  /* 0x0004001a02107981 */ /* 0x000f28000c1e1d00 */
[----:B------:R-:W5:Y:S01]  /*0850*/  LDG.E.128 R20, desc[UR26][R2.64+0x600] ;  /* 0x0006001a02147981 */ /* 0x000f62000c1e1d00 */
[----:B------:R-:W-:Y:S01]  /*0860*/  IADD3 R4, R126, R129, RZ ;  /* 0x000000817e047210 */ /* 0x000fe20007ffe0ff */
[----:B------:R-:W-:-:S03]  /*0870*/  HFMA2.MMA R5, -RZ, RZ, 0, 9.5367431640625e-07 ;  /* 0x00000010ff057435 */ /* 0x000fc600000001ff */
[----:B------:R-:W-:Y:S01]  /*0880*/  LEA R124, R4, R127, 0x4 ;  /* 0x0000007f047c7211 */ /* 0x000fe200078e20ff */
[----:B------:R-:W-:-:S05]  /*0890*/  IMAD R6, R129, 0x3, R4 ;  /* 0x0000000381067824 */ /* 0x000fca00078e0204 */
[----:B------:R-:W-:Y:S01]  /*08a0*/  LEA R123, R6, R127, 0x4 ;  /* 0x0000007f067b7211 */ /* 0x000fe200078e20ff */
[----:B------:R-:W-:Y:S01]  /*08b0*/  IMAD.WIDE R4, R0, R5, UR14 ;  /* 0x0000000e00047e25 */ /* 0x000fe2000f8e0205 */
[----:B--2---:R-:W-:Y:S04]  /*08c0*/  STS.128 [R124], R8 ;  /* 0x000000087c007388 */ /* 0x004fe80000000c00 */
        /* <DEDUP_REMOVED lines=9> */
[----:B0-----:R-:W3:Y:S04]  /*0960*/  LDG.E.128 R12, desc[UR26][R4.64] ;  /* 0x0000001a040c7981 */ /* 0x001ee8000c1e1d00 */
[----:B-1----:R-:W4:Y:S04]  /*0970*/  LDG.E.128 R16, desc[UR26][R4.64+0x200] ;  /* 0x0002001a04107981 */ /* 0x002f28000c1e1d00 */
[----:B--2---:R-:W2:Y:S04]  /*0980*/  LDG.E.128 R20, desc[UR26][R4.64+0x400] ;  /* 0x0004001a04147981 */ /* 0x004ea8000c1e1d00 */
[----:B------:R-:W5:Y:S01]  /*0990*/  LDG.E.128 R24, desc[UR26][R4.64+0x600] ;  /* 0x0006001a04187981 */ /* 0x000f62000c1e1d00 */
[----:B------:R-:W-:-:S02]  /*09a0*/  MOV R2, UR24 ;  /* 0x0000001800027c02 */ /* 0x000fc40008000f00 */
[----:B------:R-:W-:-:S03]  /*09b0*/  MOV R3, UR25 ;  /* 0x0000001900037c02 */ /* 0x000fc60008000f00 */
[----:B------:R-:W-:Y:S01]  /*09c0*/  IMAD.WIDE R2, R0, 0x10, R2 ;  /* 0x0000001000027825 */ /* 0x000fe200078e0202 */
[----:B---3--:R0:W-:Y:S04]  /*09d0*/  STS.128 [R124], R12 ;  /* 0x0000000c7c007388 */ /* 0x0081e80000000c00 */
[----:B----4-:R1:W-:Y:S04]  /*09e0*/  STS.128 [R124+0x200], R16 ;  /* 0x000200107c007388 */ /* 0x0103e80000000c00 */
[----:B--2---:R2:W-:Y:S04]  /*09f0*/  STS.128 [R124+0x400], R20 ;  /* 0x000400147c007388 */ /* 0x0045e80000000c00 */
[----:B-----5:R3:W-:Y:S01]  /*0a00*/  STS.128 [R124+0x600], R24 ;  /* 0x000600187c007388 */ /* 0x0207e20000000c00 */
[----:B------:R-:W-:-:S03]  /*0a10*/  NOP ;  /* 0x0000000000007918 */ /* 0x000fc60000000000 */
[----:B------:R-:W-:Y:S04]  /*0a20*/  LDS.128 R28, [R123+0x10] ;  /* 0x000010007b1c7984 */ /* 0x000fe80000000c00 */
[----:B------:R-:W-:Y:S04]  /*0a30*/  LDS.128 R8, [R123+0x20] ;  /* 0x000020007b087984 */ /* 0x000fe80000000c00 */
[----:B------:R-:W-:Y:S04]  /*0a40*/  LDS.128 R4, [R123+0x30] ;  /* 0x000030007b047984 */ /* 0x000fe80000000c00 */
[----:B------:R-:W4:Y:S01]  /*0a50*/  LDS.128 R32, [R123] ;  /* 0x000000007b207984 */ /* 0x000f220000000c00 */
[----:B------:R-:W-:Y:S06]  /*0a60*/  BAR.SYNC.DEFER_BLOCKING 0x0 ;  /* 0x0000000000007b1d */ /* 0x000fec0000010000 */
[----:B0-----:R-:W5:Y:S04]  /*0a70*/  LDG.E.128 R12, desc[UR26][R2.64] ;  /* 0x0000001a020c7981 */ /* 0x001f68000c1e1d00 */
[----:B-1----:R-:W5:Y:S04]  /*0a80*/  LDG.E.128 R16, desc[UR26][R2.64+0x200] ;  /* 0x0002001a02107981 */ /* 0x002f68000c1e1d00 */
[----:B--2---:R-:W2:Y:S04]  /*0a90*/  LDG.E.128 R20, desc[UR26][R2.64+0x400] ;  /* 0x0004001a02147981 */ /* 0x004ea8000c1e1d00 */
[----:B---3--:R-:W3:Y:S01]  /*0aa0*/  LDG.E.128 R24, desc[UR26][R2.64+0x600] ;  /* 0x0006001a02187981 */ /* 0x008ee2000c1e1d00 */
[----:B----4-:R-:W-:Y:S01]  /*0ab0*/  FADD.FTZ R115, R32, UR5 ;  /* 0x0000000520737e21 */ /* 0x010fe20008010000 */
[----:B------:R-:W-:Y:S01]  /*0ac0*/  FADD.FTZ R121, R28, UR5 ;  /* 0x000000051c797e21 */ /* 0x000fe20008010000 */
[----:B------:R-:W-:Y:S01]  /*0ad0*/  FADD.FTZ R122, R29, UR5 ;  /* 0x000000051d7a7e21 */ /* 0x000fe20008010000 */
[----:B------:R-:W-:Y:S01]  /*0ae0*/  FADD.FTZ R119, R30, UR5 ;  /* 0x000000051e777e21 */ /* 0x000fe20008010000 */
[----:B------:R-:W-:Y:S01]  /*0af0*/  FADD.FTZ R120, R31, UR5 ;  /* 0x000000051f787e21 */ /* 0x000fe20008010000 */
[----:B------:R-:W-:Y:S01]  /*0b00*/  FSETP.GTU.FTZ.AND P4, PT, R115, 20, PT ;  /* 0x41a000007300780b */ /* 0x000fe20003f9c000 */
        /* <DEDUP_REMOVED lines=8> */
[----:B------:R-:W-:Y:S02]  /*0b90*/  FSETP.GTU.FTZ.AND P3, PT, R117, 20, PT ;  /* 0x41a000007500780b */ /* 0x000fe40003f7c000 */
[----:B------:R-:W-:Y:S01]  /*0ba0*/  FSETP.GTU.FTZ.AND P5, PT, R118, 20, PT ;  /* 0x41a000007600780b */ /* 0x000fe20003fbc000 */
[----:B-----5:R0:W-:Y:S04]  /*0bb0*/  STS.128 [R124], R12 ;  /* 0x0000000c7c007388 */ /* 0x0201e80000000c00 */
[----:B------:R0:W-:Y:S04]  /*0bc0*/  STS.128 [R124+0x200], R16 ;  /* 0x000200107c007388 */ /* 0x0001e80000000c00 */
[----:B--2---:R0:W-:Y:S04]  /*0bd0*/  STS.128 [R124+0x400], R20 ;  /* 0x000400147c007388 */ /* 0x0041e80000000c00 */
[----:B---3--:R0:W-:Y:S01]  /*0be0*/  STS.128 [R124+0x600], R24 ;  /* 0x000600187c007388 */ /* 0x0081e20000000c00 */
[----:B------:R-:W-:Y:S01]  /*0bf0*/  NOP ;  /* 0x0000000000007918 */ /* 0x000fe20000000000 */
[----:B------:R-:W-:Y:S05]  /*0c00*/  @P4 BRA `(.L_x_3591) ;  /* 0x00000000007c4947 */ /* 0x000fea0003800000 */
[----:B------:R-:W-:Y:S01]  /*0c10*/  FMUL.FTZ R115, R115, 1.4426950216293334961 ;  /* 0x3fb8aa3b73737820 */ /* 0x000fe20000410000 */
[----:B0-----:R-:W-:Y:S02]  /*0c20*/  MOV R13, 0x3e800000 ;  /* 0x3e800000000d7802 */ /* 0x001fe40000000f00 */
        /* <DEDUP_REMOVED lines=29> */
.L_x_3591:
[----:B------:R-:W-:Y:S05]  /*0e00*/  BSYNC B0 ;  /* 0x0000000000007941 */ /* 0x000fea0003800000 */
.L_x_3590:
        /* <DEDUP_REMOVED lines=35> */
.L_x_3593:
[----:B------:R-:W-:Y:S05]  /*1040*/  BSYNC B0 ;  /* 0x0000000000007941 */ /* 0x000fea0003800000 */
.L_x_3592:
        /* <DEDUP_REMOVED lines=35> */
.L_x_3595:
[----:B------:R-:W-:Y:S05]  /*1280*/  BSYNC B0 ;  /* 0x0000000000007941 */ /* 0x000fea0003800000 */
.L_x_3594:
        /* <DEDUP_REMOVED lines=35> */
.L_x_3597:
[----:B------:R-:W-:Y:S05]  /*14c0*/  BSYNC B0 ;  /* 0x0000000000007941 */ /* 0x000fea0003800000 */
.L_x_3596:
        /* <DEDUP_REMOVED lines=35> */
.L_x_3599:
[----:B------:R-:W-:Y:S05]  /*1700*/  BSYNC B0 ;  /* 0x0000000000007941 */ /* 0x000fea0003800000 */
.L_x_3598:
        /* <DEDUP_REMOVED lines=35> */
.L_x_3601:
[----:B------:R-:W-:Y:S05]  /*1940*/  BSYNC B0 ;  /* 0x0000000000007941 */ /* 0x000fea0003800000 */
.L_x_3600:
        /* <DEDUP_REMOVED lines=35> */
.L_x_3603:
[----:B------:R-:W-:Y:S05]  /*1b80*/  BSYNC B0 ;  /* 0x0000000000007941 */ /* 0x000fea0003800000 */
.L_x_3602:
        /* <DEDUP_REMOVED lines=35> */
.L_x_3605:
[----:B------:R-:W-:Y:S05]  /*1dc0*/  BSYNC B0 ;  /* 0x0000000000007941 */ /* 0x000fea0003800000 */
.L_x_3604:
        /* <DEDUP_REMOVED lines=35> */
.L_x_3607:
[----:B------:R-:W-:Y:S05]  /*2000*/  BSYNC B0 ;  /* 0x0000000000007941 */ /* 0x000fea0003800000 */
.L_x_3606:
[----:B------:R-:W-:Y:S01]  /*2010*/  BSSY B0, `(.L_x_3608) ;  /* 0x0000022000007945 */ /* 0x000fe20003800000 */
[----:B------:R-:W-:-:S03]  /*2020*/  FSETP.GTU.FTZ.AND P3, PT, R108, 20, PT ;  /* 0x41a000006c00780b */ /* 0x000fc60003f7c000 */
        /* <DEDUP_REMOVED lines=32> */
.L_x_3609:
[----:B------:R-:W-:Y:S05]  /*2230*/  BSYNC B0 ;  /* 0x0000000000007941 */ /* 0x000fea0003800000 */
.L_x_3608:
        /* <DEDUP_REMOVED lines=33> */
.L_x_3611:
[----:B------:R-:W-:Y:S05]  /*2450*/  BSYNC B0 ;  /* 0x0000000000007941 */ /* 0x000fea0003800000 */
.L_x_3610:
        /* <DEDUP_REMOVED lines=33> */
.L_x_3613:
[----:B------:R-:W-:Y:S05]  /*2670*/  BSYNC B0 ;  /* 0x0000000000007941 */ /* 0x000fea0003800000 */
.L_x_3612:
        /* <DEDUP_REMOVED lines=33> */
.L_x_3615:
[----:B------:R-:W-:Y:S05]  /*2890*/  BSYNC B0 ;  /* 0x0000000000007941 */ /* 0x000fea0003800000 */
.L_x_3614:
        /* <DEDUP_REMOVED lines=33> */
.L_x_3617:
[----:B------:R-:W-:Y:S05]  /*2ab0*/  BSYNC B0 ;  /* 0x0000000000007941 */ /* 0x000fea0003800000 */
.L_x_3616:
        /* <DEDUP_REMOVED lines=33> */
.L_x_3619:
[----:B------:R-:W-:Y:S05]  /*2cd0*/  BSYNC B0 ;  /* 0x0000000000007941 */ /* 0x000fea0003800000 */
.L_x_3618:
        /* <DEDUP_REMOVED lines=33> */
.L_x_3621:
[----:B------:R-:W-:Y:S05]  /*2ef0*/  BSYNC B0 ;  /* 0x0000000000007941 */ /* 0x000fea0003800000 */
.L_x_3620:
[----:B------:R-:W-:Y:S01]  /*2f00*/  ULEA UR16, UR7, 0xfffff800, 0xb ;  /* 0xfffff80007107891 */ /* 0x000fe2000f8e583f */
[----:B0-----:R-:W-:Y:S01]  /*2f10*/  LDS.128 R24, [R123+0x10] ;  /* 0x000010007b187984 */ /* 0x001fe20000000c00 */
[----:B------:R-:W-:Y:S01]  /*2f20*/  ULDC.64 UR18, c[0x0][0x2a0] ;  /* 0x0000a80000127ab9 */ /* 0x000fe20000000a00 */
[----:B------:R-:W-:Y:S01]  /*2f30*/  ULDC.64 UR28, c[0x0][0x2a8] ;  /* 0x0000aa00001c7ab9 */ /* 0x000fe20000000a00 */
[----:B------:R-:W-:Y:S01]  /*2f40*/  UIMAD UR6, UR47, UR18, URZ ;  /* 0x000000122f0672a4 */ /* 0x000fe2000f8e023f */
[----:B------:R-:W-:Y:S01]  /*2f50*/  LDS.128 R4, [R123+0x20] ;  /* 0x000020007b047984 */ /* 0x000fe20000000c00 */
[----:B------:R-:W-:Y:S02]  /*2f60*/  USHF.R.S32.HI UR17, URZ, 0x1f, UR16 ;  /* 0x0000001f3f117899 */ /* 0x000fe40008011410 */
[----:B------:R-:W-:Y:S01]  /*2f70*/  UIMAD UR6, UR46, UR19, UR6 ;  /* 0x000000132e0672a4 */ /* 0x000fe2000f8e0206 */
[----:B------:R-:W-:Y:S01]  /*2f80*/  LDS.128 R8, [R123+0x30] ;  /* 0x000030007b087984 */ /* 0x000fe20000000c00 */
[----:B------:R-:W-:Y:S01]  /*2f90*/  UIMAD.WIDE.U32 UR18, UR46, UR18, UR16 ;  /* 0x000000122e1272a5 */ /* 0x000fe2000f8e0010 */
[----:B------:R-:W-:-:S02]  /*2fa0*/  ULDC.64 UR30, c[0x0][0x3a0] ;  /* 0x0000e800001e7ab9 */ /* 0x000fc40000000a00 */
[----:B------:R-:W-:Y:S01]  /*2fb0*/  LDS.128 R12, [R123] ;  /* 0x000000007b0c7984 */ /* 0x000fe20000000c00 */
        /* <DEDUP_REMOVED lines=13> */
[----:B------:R-:W-:Y:S06]  /*3090*/  BAR.SYNC.DEFER_BLOCKING 0x0 ;  /* 0x0000000000007b1d */ /* 0x000fec0000010000 */
[----:B------:R-:W2:Y:S04]  /*30a0*/  LDG.E.128 R28, desc[UR26][R2.64] ;  /* 0x0000001a021c7981 */ /* 0x000ea8000c1e1d00 */
[----:B------:R-:W3:Y:S04]  /*30b0*/  LDG.E.128 R52, desc[UR26][R2.64+0x200] ;  /* 0x0002001a02347981 */ /* 0x000ee8000c1e1d00 */
[----:B------:R-:W4:Y:S04]  /*30c0*/  LDG.E.128 R60, desc[UR26][R2.64+0x400] ;  /* 0x0004001a023c7981 */ /* 0x000f28000c1e1d00 */
[----:B------:R0:W5:Y:S01]  /*30d0*/  LDG.E.128 R68, desc[UR26][R2.64+0x600] ;  /* 0x0006001a02447981 */ /* 0x000162000c1e1d00 */
        /* <DEDUP_REMOVED lines=11> */
[----:B0-----:R-:W-:-:S04]  /*3190*/  MOV R2, UR6 ;  /* 0x0000000600027c02 */ /* 0x001fc80008000f00 */
[----:B------:R-:W-:Y:S01]  /*31a0*/  MOV R3, UR18 ;  /* 0x0000001200037c02 */ /* 0x000fe20008000f00 */
[----:B------:R-:W-:Y:S02]  /*31b0*/  ULDC.64 UR18, c[0x0][0x398] ;  /* 0x0000e60000127ab9 */ /* 0x000fe40000000a00 */
[----:B------:R-:W-:Y:S01]  /*31c0*/  IMAD.WIDE R2, R0, 0x10, R2 ;  /* 0x0000001000027825 */ /* 0x000fe200078e0202 */
[----:B--2---:R0:W-:Y:S04]  /*31d0*/  STS.128 [R124], R28 ;  /* 0x0000001c7c007388 */ /* 0x0041e80000000c00 */
[----:B---3--:R-:W-:Y:S04]  /*31e0*/  STS.128 [R124+0x200], R52 ;  /* 0x000200347c007388 */ /* 0x008fe80000000c00 */
[----:B----4-:R1:W-:Y:S04]  /*31f0*/  STS.128 [R124+0x400], R60 ;  /* 0x0004003c7c007388 */ /* 0x0103e80000000c00 */
[----:B-----5:R2:W-:Y:S01]  /*3200*/  STS.128 [R124+0x600], R68 ;  /* 0x000600447c007388 */ /* 0x0205e20000000c00 */
        /* <DEDUP_REMOVED lines=16> */
[----:B------:R-:W1:Y:S01]  /*3310*/  MUFU.EX2 R52, R52 ;  /* 0x0000003400347308 */ /* 0x000e620000000800 */
[----:B-----5:R-:W-:Y:S01]  /*3320*/  FMUL.FTZ R74, R16, -1.4426950216293334961 ;  /* 0xbfb8aa3b104a7820 */ /* 0x020fe20000410000 */
[----:B------:R-:W-:Y:S01]  /*3330*/  FMUL.FTZ R77, R21, -1.4426950216293334961 ;  /* 0xbfb8aa3b154d7820 */ /* 0x000fe20000410000 */
[----:B0-----:R-:W-:Y:S01]  /*3340*/  FMUL.FTZ R2, R57, -1.4426950216293334961 ;  /* 0xbfb8aa3b39027820 */ /* 0x001fe20000410000 */
[----:B------:R-:W-:Y:S01]  /*3350*/  FMUL.FTZ R3, R58, -1.4426950216293334961 ;  /* 0xbfb8aa3b3a037820 */ /* 0x000fe20000410000 */
[----:B------:R-:W-:Y:S01]  /*3360*/  FMUL.FTZ R75, R17, -1.4426950216293334961 ;  /* 0xbfb8aa3b114b7820 */ /* 0x000fe20000410000 */
[----:B------:R-:W-:Y:S01]  /*3370*/  FMUL.FTZ R84, R23, -1.4426950216293334961 ;  /* 0xbfb8aa3b17547820 */ /* 0x000fe20000410000 */
[----:B------:R-:W-:Y:S01]  /*3380*/  FMUL.FTZ R83, R22, -1.4426950216293334961 ;  /* 0xbfb8aa3b16537820 */ /* 0x000fe20000410000 */
[----:B------:R-:W0:Y:S01]  /*3390*/  MUFU.EX2 R53, R53 ;  /* 0x0000003500357308 */ /* 0x000e220000000800 */
[----:B------:R-:W-:-:S02]  /*33a0*/  UIMAD UR6, UR47, UR18, URZ ;  /* 0x000000122f0672a4 */ /* 0x000fc4000f8e023f */
[----:B------:R-:W-:Y:S02]  /*33b0*/  UIMAD UR28, UR21, UR30, URZ ;  /* 0x0000001e151c72a4 */ /* 0x000fe4000f8e023f */
[----:B------:R-:W-:Y:S02]  /*33c0*/  UIMAD UR6, UR46, UR19, UR6 ;  /* 0x000000132e0672a4 */ /* 0x000fe4000f8e0206 */
[----:B------:R-:W-:Y:S01]  /*33d0*/  UIMAD.WIDE.U32 UR18, UR46, UR18, UR16 ;  /* 0x000000122e1272a5 */ /* 0x000fe2000f8e0010 */
[----:B------:R-:W-:Y:S01]  /*33e0*/  MUFU.EX2 R55, R55 ;  /* 0x0000003700377308 */ /* 0x000fe20000000800 */
[----:B-1----:R-:W-:Y:S01]  /*33f0*/  FADD.FTZ R52, R52, 1 ;  /* 0x3f80000034347421 */ /* 0x002fe20000010000 */
[----:B------:R-:W-:Y:S02]  /*3400*/  UIMAD UR28, UR20, UR31, UR28 ;  /* 0x0000001f141c72a4 */ /* 0x000fe4000f8e021c */
[----:B------:R-:W-:-:S04]  /*3410*/  UIADD3 UR19, UR19, UR6, URZ ;  /* 0x0000000613137290 */ /* 0x000fc8000fffe03f */
[----:B------:R1:W3:Y:S01]  /*3420*/  MUFU.EX2 R78, R2 ;  /* 0x00000002004e7308 */ /* 0x0002e20000000800 */
[----:B0-----:R-:W-:Y:S01]  /*3430*/  FADD.FTZ R53, R53, 1 ;  /* 0x3f80000035357421 */ /* 0x001fe20000010000 */
[----:B------:R-:W-:-:S03]  /*3440*/  UIMAD.WIDE.U32 UR18, UR20, UR30, UR18 ;  /* 0x0000001e141272a5 */ /* 0x000fc6000f8e0012 */
[----:B------:R-:W-:Y:S01]  /*3450*/  ULDC.64 UR30, c[0x0][0x3e8] ;  /* 0x0000fa00001e7ab9 */ /* 0x000fe20000000a00 */
[----:B------:R-:W-:Y:S02]  /*3460*/  UIADD3 UR28, UR19, UR28, URZ ;  /* 0x0000001c131c7290 */ /* 0x000fe4000fffe03f */
[----:B------:R0:W4:Y:S01]  /*3470*/  MUFU.EX2 R76, R72 ;  /* 0x00000048004c7308 */ /* 0x0001220000000800 */
[----:B-1----:R-:W-:Y:S01]  /*3480*/  FMUL.FTZ R2, R19, -1.4426950216293334961 ;  /* 0xbfb8aa3b13027820 */ /* 0x002fe20000410000 */
[----:B------:R-:W-:-:S04]  /*3490*/  ULEA UR6, UP0, UR18, UR30, 0x2 ;  /* 0x0000001e12067291 */ /* 0x000fc8000f80103f */
[----:B------:R-:W-:Y:S02]  /*34a0*/  ULEA.HI.X UR28, UR18, UR31, UR28, 0x2, UP0 ;  /* 0x0000001f121c7291 */ /* 0x000fe400080f141c */
[----:B------:R-:W-:Y:S01]  /*34b0*/  MUFU.EX2 R54, R54 ;  /* 0x0000003600367308 */ /* 0x000fe20000000800 */
[----:B0-----:R-:W-:Y:S01]  /*34c0*/  FMUL.FTZ R72, R18, -1.4426950216293334961 ;  /* 0xbfb8aa3b12487820 */ /* 0x001fe20000410000 */
[----:B---3--:R-:W-:Y:S01]  /*34d0*/  FADD.FTZ R78, R78, 1 ;  /* 0x3f8000004e4e7421 */ /* 0x008fe20000010000 */
[----:B------:R-:W-:Y:S02]  /*34e0*/  ULDC.64 UR18, c[0x0][0x320] ;  /* 0x0000c80000127ab9 */ /* 0x000fe40000000a00 */
[----:B------:R-:W-:-:S03]  /*34f0*/  ISETP.NE.U32.AND P0, PT, RZ, UR18, PT ;  /* 0x00000012ff007c0c */ /* 0x000fc6000bf05070 */
[----:B------:R0:W1:Y:S01]  /*3500*/  MUFU.EX2 R79, R3 ;  /* 0x00000003004f7308 */ /* 0x0000620000000800 */
[----:B----4-:R-:W-:Y:S01]  /*3510*/  FADD.FTZ R76, R76, 1 ;  /* 0x3f8000004c4c7421 */ /* 0x010fe20000010000 */
[----:B------:R-:W-:-:S06]  /*3520*/  ISETP.NE.AND.EX P0, PT, RZ, UR19, PT, P0 ;  /* 0x00000013ff007c0c */ /* 0x000fcc000bf05300 */
[----:B------:R-:W3:Y:S01]  /*3530*/  MUFU.EX2 R80, R73 ;  /* 0x0000004900507308 */ /* 0x000ee20000000800 */
[----:B0-----:R-:W-:-:S07]  /*3540*/  FMUL.FTZ R3, R20, -1.4426950216293334961 ;  /* 0xbfb8aa3b14037820 */ /* 0x001fce0000410000 */
[----:B------:R-:W-:Y:S01]  /*3550*/  MUFU.RCP R73, R52 ;  /* 0x0000003400497308 */ /* 0x000fe20000001000 */
[----:B-1----:R-:W-:-:S07]  /*3560*/  FADD.FTZ R79, R79, 1 ;  /* 0x3f8000004f4f7421 */ /* 0x002fce0000010000 */
[----:B------:R0:W1:Y:S01]  /*3570*/  MUFU.EX2 R90, R3 ;  /* 0x00000003005a7308 */ /* 0x0000620000000800 */
[----:B---3--:R-:W-:-:S07]  /*3580*/  FADD.FTZ R80, R80, 1 ;  /* 0x3f80000050507421 */ /* 0x008fce0000010000 */
[----:B------:R-:W3:Y:S01]  /*3590*/  MUFU.EX2 R87, R72 ;  /* 0x0000004800577308 */ /* 0x000ee20000000800 */
[----:B0-----:R-:W-:-:S07]  /*35a0*/  FADD.FTZ R3, R55, 1 ;  /* 0x3f80000037037421 */ /* 0x001fce0000010000 */
[----:B------:R-:W-:Y:S01]  /*35b0*/  MUFU.EX2 R81, R74 ;  /* 0x0000004a00517308 */ /* 0x000fe20000000800 */
[----:B-1----:R-:W-:-:S07]  /*35c0*/  FADD.FTZ R90, R90, 1 ;  /* 0x3f8000005a5a7421 */ /* 0x002fce0000010000 */
[----:B------:R-:W-:Y:S01]  /*35d0*/  MUFU.RCP R72, R53 ;  /* 0x0000003500487308 */ /* 0x000fe20000001000 */
[----:B---3--:R-:W-:-:S07]  /*35e0*/  FADD.FTZ R87, R87, 1 ;  /* 0x3f80000057577421 */ /* 0x008fce0000010000 */
[----:B------:R0:W-:Y:S08]  /*35f0*/  MUFU.RCP R74, R3 ;  /* 0x00000003004a7308 */ /* 0x0001f00000001000 */
[----:B------:R1:W3:Y:S01]  /*3600*/  MUFU.EX2 R88, R2 ;  /* 0x0000000200587308 */ /* 0x0002e20000000800 */
[----:B0-----:R-:W-:-:S07]  /*3610*/  FADD.FTZ R3, -R73, 1 ;  /* 0x3f80000049037421 */ /* 0x001fce0000010100 */
[----:B------:R-:W0:Y:S01]  /*3620*/  MUFU.EX2 R92, R77 ;  /* 0x0000004d005c7308 */ /* 0x000e220000000800 */
[----:B-1----:R-:W-:-:S07]  /*3630*/  FADD.FTZ R2, R54, 1 ;  /* 0x3f80000036027421 */ /* 0x002fce0000010000 */
[----:B------:R-:W-:Y:S01]  /*3640*/  MUFU.EX2 R82, R75 ;  /* 0x0000004b00527308 */ /* 0x000fe20000000800 */
[----:B---3--:R-:W-:-:S07]  /*3650*/  FADD.FTZ R88, R88, 1 ;  /* 0x3f80000058587421 */ /* 0x008fce0000010000 */
[----:B------:R-:W-:Y:S01]  /*3660*/  MUFU.RCP R77, R76 ;  /* 0x0000004c004d7308 */ /* 0x000fe20000001000 */
[----:B0-----:R-:W-:-:S07]  /*3670*/  FADD.FTZ R92, R92, 1 ;  /* 0x3f8000005c5c7421 */ /* 0x001fce0000010000 */
[----:B------:R-:W-:Y:S08]  /*3680*/  MUFU.RCP R78, R78 ;  /* 0x0000004e004e7308 */ /* 0x000ff00000001000 */
[----:B------:R0:W1:Y:S08]  /*3690*/  MUFU.RCP R75, R2 ;  /* 0x00000002004b7308 */ /* 0x0000700000001000 */
[----:B------:R-:W3:Y:S01]  /*36a0*/  MUFU.RCP R79, R79 ;  /* 0x0000004f004f7308 */ /* 0x000ee20000001000 */
[----:B0-----:R-:W-:-:S07]  /*36b0*/  FADD.FTZ R2, -R72, 1 ;  /* 0x3f80000048027421 */ /* 0x001fce0000010100 */
[----:B------:R0:W4:Y:S08]  /*36c0*/  MUFU.EX2 R94, R84 ;  /* 0x00000054005e7308 */ /* 0x0001300000000800 */
[----:B------:R5:W4:Y:S01]  /*36d0*/  MUFU.EX2 R93, R83 ;  /* 0x00000053005d7308 */ /* 0x000b220000000800 */
[----:B0-----:R-:W-:Y:S01]  /*36e0*/  FADD.FTZ R84, R81, 1 ;  /* 0x3f80000051547421 */ /* 0x001fe20000010000 */
[----:B-1----:R-:W-:Y:S01]  /*36f0*/  FMUL.FTZ R81, R34, R75 ;  /* 0x0000004b22517220 */ /* 0x002fe20000410000 */
[----:B---3--:R-:W-:-:S03]  /*3700*/  FMUL.FTZ R85, R58, R79 ;  /* 0x0000004f3a557220 */ /* 0x008fc60000410000 */
[----:B------:R-:W-:Y:S01]  /*3710*/  FMUL.FTZ R105, R14, R81 ;  /* 0x000000510e697220 */ /* 0x000fe20000410000 */
[----:B------:R-:W-:Y:S01]  /*3720*/  FMUL.FTZ R101, R26, R85 ;  /* 0x000000551a657220 */ /* 0x000fe20000410000 */
[----:B------:R-:W-:Y:S01]  /*3730*/  MUFU.RCP R88, R88 ;  /* 0x0000005800587308 */ /* 0x000fe20000001000 */
[----:B-----5:R-:W-:Y:S01]  /*3740*/  FMUL.FTZ R83, R56, R77 ;  /* 0x0000004d38537220 */ /* 0x020fe20000410000 */
[----:B----4-:R-:W-:-:S03]  /*3750*/  FADD.FTZ R94, R94, 1 ;  /* 0x3f8000005e5e7421 */ /* 0x010fc60000010000 */
[----:B------:R-:W-:-:S03]  /*3760*/  FMUL.FTZ R103, R24, R83 ;  /* 0x0000005318677220 */ /* 0x000fc60000410000 */
[----:B------:R-:W-:Y:S01]  /*3770*/  MUFU.RCP R91, R90 ;  /* 0x0000005a005b7308 */ /* 0x000fe20000001000 */
[----:B------:R-:W-:-:S07]  /*3780*/  FADD.FTZ R93, R93, 1 ;  /* 0x3f8000005d5d7421 */ /* 0x000fce0000010000 */
[----:B------:R-:W-:Y:S08]  /*3790*/  MUFU.RCP R89, R87 ;  /* 0x0000005700597308 */ /* 0x000ff00000001000 */
[----:B------:R-:W-:Y:S08]  /*37a0*/  MUFU.RCP R92, R92 ;  /* 0x0000005c005c7308 */ /* 0x000ff00000001000 */
[----:B------:R-:W-:Y:S08]  /*37b0*/  MUFU.RCP R93, R93 ;  /* 0x0000005d005d7308 */ /* 0x000ff00000001000 */
[----:B------:R-:W-:Y:S01]  /*37c0*/  MUFU.RCP R94, R94 ;  /* 0x0000005e005e7308 */ /* 0x000fe20000001000 */
[----:B------:R0:W-:Y:S04]  /*37d0*/  STS.128 [R124], R64 ;  /* 0x000000407c007388 */ /* 0x0001e80000000c00 */
[----:B------:R-:W-:Y:S04]  /*37e0*/  STS.128 [R124+0x200], R28 ;  /* 0x0002001c7c007388 */ /* 0x000fe80000000c00 */
[----:B------:R1:W-:Y:S04]  /*37f0*/  STS.128 [R124+0x400], R60 ;  /* 0x0004003c7c007388 */ /* 0x0003e80000000c00 */
[----:B--2---:R2:W-:Y:S01]  /*3800*/  STS.128 [R124+0x600], R68 ;  /* 0x000600447c007388 */ /* 0x0045e20000000c00 */
[----:B------:R-:W-:-:S03]  /*3810*/  NOP ;  /* 0x0000000000007918 */ /* 0x000fc60000000000 */
[----:B------:R-:W3:Y:S01]  /*3820*/  LDS.128 R28, [R123+0x10] ;  /* 0x000010007b1c7984 */ /* 0x000ee20000000c00 */
[----:B0-----:R-:W-:-:S03]  /*3830*/  FADD.FTZ R67, -R79, 1 ;  /* 0x3f8000004f437421 */ /* 0x001fc60000010100 */
[----:B------:R-:W0:Y:S01]  /*3840*/  LDS.128 R52, [R123] ;  /* 0x000000007b347984 */ /* 0x000e220000000c00 */
[C---:B-1----:R-:W-:Y:S01]  /*3850*/  FFMA.FTZ R61, R32.reuse, R3, 1 ;  /* 0x3f800000203d7423 */ /* 0x042fe20000010003 */
[----:B------:R-:W-:Y:S01]  /*3860*/  FMUL.FTZ R3, R32, R73 ;  /* 0x0000004920037220 */ /* 0x000fe20000410000 */
[----:B------:R-:W-:Y:S01]  /*3870*/  FADD.FTZ R32, -R74, 1 ;  /* 0x3f8000004a207421 */ /* 0x000fe20000010100 */
[C---:B------:R-:W-:Y:S01]  /*3880*/  FFMA.FTZ R60, R33.reuse, R2, 1 ;  /* 0x3f800000213c7423 */ /* 0x040fe20000010002 */
[----:B------:R-:W-:Y:S01]  /*3890*/  FMUL.FTZ R2, R33, R72 ;  /* 0x0000004821027220 */ /* 0x000fe20000410000 */
[----:B------:R-:W-:Y:S01]  /*38a0*/  FADD.FTZ R33, -R77, 1 ;  /* 0x3f8000004d217421 */ /* 0x000fe20000010100 */
[----:B------:R-:W-:Y:S01]  /*38b0*/  FFMA.FTZ R62, R35, R32, 1 ;  /* 0x3f800000233e7423 */ /* 0x000fe20000010020 */
[----:B------:R-:W-:Y:S01]  /*38c0*/  FADD.FTZ R32, -R78, 1 ;  /* 0x3f8000004e207421 */ /* 0x000fe20000010100 */
[----:B--2---:R1:W2:Y:S01]  /*38d0*/  MUFU.RCP R68, R80 ;  /* 0x0000005000447308 */ /* 0x0042a20000001000 */
[----:B------:R-:W-:Y:S01]  /*38e0*/  FADD.FTZ R63, -R75, 1 ;  /* 0x3f8000004b3f7421 */ /* 0x000fe20000010100 */
[----:B------:R-:W-:Y:S01]  /*38f0*/  FFMA.FTZ R64, R56, R33, 1 ;  /* 0x3f80000038407423 */ /* 0x000fe20000010021 */
[C---:B------:R-:W-:Y:S01]  /*3900*/  FFMA.FTZ R65, R57.reuse, R32, 1 ;  /* 0x3f80000039417423 */ /* 0x040fe20000010020 */
[----:B------:R-:W-:Y:S01]  /*3910*/  FADD.FTZ R71, R82, 1 ;  /* 0x3f80000052477421 */ /* 0x000fe20000010000 */
[----:B------:R-:W-:Y:S01]  /*3920*/  FFMA.FTZ R63, R34, R63, 1 ;  /* 0x3f800000223f7423 */ /* 0x000fe2000001003f */
[----:B------:R-:W-:Y:S01]  /*3930*/  FMUL.FTZ R82, R57, R78 ;  /* 0x0000004e39527220 */ /* 0x000fe20000410000 */
[----:B------:R-:W-:Y:S01]  /*3940*/  FFMA.FTZ R66, R58, R67, 1 ;  /* 0x3f8000003a427423 */ /* 0x000fe20000010043 */
[----:B------:R2:W4:Y:S01]  /*3950*/  MUFU.RCP R69, R84 ;  /* 0x0000005400457308 */ /* 0x0005220000001000 */
[----:B-1----:R-:W-:Y:S01]  /*3960*/  FMUL.FTZ R80, R35, R74 ;  /* 0x0000004a23507220 */ /* 0x002fe20000410000 */
[----:B------:R-:W-:Y:S01]  /*3970*/  FMUL.FTZ R102, R25, R82 ;  /* 0x0000005219667220 */ /* 0x000fe20000410000 */
[----:B------:R-:W1:Y:S01]  /*3980*/  LDS.128 R32, [R123+0x20] ;  /* 0x000020007b207984 */ /* 0x000e620000000c00 */
[----:B------:R-:W-:Y:S01]  /*3990*/  FMUL.FTZ R106, R13, R2 ;  /* 0x000000020d6a7220 */ /* 0x000fe20000410000 */
[----:B------:R-:W-:-:S03]  /*39a0*/  FMUL.FTZ R104, R15, R80 ;  /* 0x000000500f687220 */ /* 0x000fc60000410000 */
[----:B------:R5:W5:Y:S01]  /*39b0*/  MUFU.RCP R86, R71 ;  /* 0x0000004700567308 */ /* 0x000b620000001000 */
[----:B--2---:R-:W-:Y:S01]  /*39c0*/  FMUL.FTZ R84, R59, R68 ;  /* 0x000000443b547220 */ /* 0x004fe20000410000 */
[----:B------:R-:W-:-:S03]  /*39d0*/  FADD.FTZ R70, -R68, 1 ;  /* 0x3f80000044467421 */ /* 0x000fc60000010100 */
[----:B------:R-:W-:Y:S01]  /*39e0*/  FMUL.FTZ R100, R27, R84 ;  /* 0x000000541b647220 */ /* 0x000fe20000410000 */
[----:B------:R-:W-:Y:S01]  /*39f0*/  FFMA.FTZ R67, R59, R70, 1 ;  /* 0x3f8000003b437423 */ /* 0x000fe20000010046 */
[----:B----4-:R-:W-:Y:S01]  /*3a00*/  FMUL.FTZ R87, R16, R69 ;  /* 0x0000004510577220 */ /* 0x010fe20000410000 */
[----:B---3--:R-:W-:Y:S01]  /*3a10*/  FMUL.FTZ R24, R24, R28 ;  /* 0x0000001c18187220 */ /* 0x008fe20000410000 */
        /* <DEDUP_REMOVED lines=8> */
[----:B------:R-:W0:Y:S01]  /*3aa0*/  LDS.128 R24, [R123+0x30] ;  /* 0x000030007b187984 */ /* 0x000e220000000c00 */
        /* <DEDUP_REMOVED lines=8> */
[----:B------:R-:W-:Y:S01]  /*3b30*/  FMUL.FTZ R57, R57, R60 ;  /* 0x0000003c39397220 */ /* 0x000fe20000410000 */
[----:B------:R-:W-:Y:S01]  /*3b40*/  FMUL.FTZ R59, R74, R59 ;  /* 0x0000003b4a3b7220 */ /* 0x000fe20000410000 */
[----:B------:R-:W-:Y:S01]  /*3b50*/  FMUL.FTZ R58, R58, R63 ;  /* 0x0000003f3a3a7220 */ /* 0x000fe20000410000 */
[----:B------:R-:W-:Y:S01]  /*3b60*/  LEA R60, R129, R126, 0x2 ;  /* 0x0000007e813c7211 */ /* 0x000fe200078e10ff */
[----:B-----5:R-:W-:Y:S01]  /*3b70*/  FFMA.FTZ R71, R16, R61, 1 ;  /* 0x3f80000010477423 */ /* 0x020fe2000001003d */
[----:B------:R-:W-:Y:S01]  /*3b80*/  FADD.FTZ R16, -R86, 1 ;  /* 0x3f80000056107421 */ /* 0x000fe20000010100 */
[----:B-1----:R-:W-:Y:S01]  /*3b90*/  FMUL.FTZ R63, R5, R33 ;  /* 0x00000021053f7220 */ /* 0x002fe20000410000 */
[----:B------:R-:W-:Y:S01]  /*3ba0*/  FMUL.FTZ R59, R59, R62 ;  /* 0x0000003e3b3b7220 */ /* 0x000fe20000410000 */
[----:B------:R-:W-:Y:S01]  /*3bb0*/  LEA R130, R60, R127, 0x4 ;  /* 0x0000007f3c827211 */ /* 0x000fe200078e20ff */
[----:B------:R-:W-:Y:S01]  /*3bc0*/  BAR.SYNC.DEFER_BLOCKING 0x0 ;  /* 0x0000000000007b1d */ /* 0x000fe20000010000 */
[----:B------:R-:W-:Y:S01]  /*3bd0*/  FFMA.FTZ R16, R17, R16, 1 ;  /* 0x3f80000011107423 */ /* 0x000fe20000010010 */
        /* <DEDUP_REMOVED lines=9> */
[----:B------:R-:W-:Y:S01]  /*3c70*/  FMUL.FTZ R86, R17, R86 ;  /* 0x0000005611567220 */ /* 0x000fe20000410000 */
[----:B------:R-:W-:Y:S01]  /*3c80*/  FMUL.FTZ R72, R72, R71 ;  /* 0x0000004748487220 */ /* 0x000fe20000410000 */
[----:B------:R-:W-:Y:S01]  /*3c90*/  FMUL.FTZ R99, R4, R87 ;  /* 0x0000005704637220 */ /* 0x000fe20000410000 */
[----:B------:R-:W-:Y:S01]  /*3ca0*/  MOV R4, UR6 ;  /* 0x0000000600047c02 */ /* 0x000fe20008000f00 */
[----:B------:R-:W-:Y:S01]  /*3cb0*/  FMUL.FTZ R98, R5, R86 ;  /* 0x0000005605627220 */ /* 0x000fe20000410000 */
[----:B------:R-:W-:-:S03]  /*3cc0*/  MOV R5, UR28 ;  /* 0x0000001c00057c02 */ /* 0x000fc60008000f00 */
[----:B------:R-:W-:-:S04]  /*3cd0*/  IMAD.WIDE R4, R0, 0x10, R4 ;  /* 0x0000001000047825 */ /* 0x000fc800078e0204 */
[----:B0-----:R-:W-:Y:S01]  /*3ce0*/  FMUL.FTZ R67, R9, R25 ;  /* 0x0000001909437220 */ /* 0x001fe20000410000 */
[----:B------:R0:W-:Y:S03]  /*3cf0*/  STS.128 [R130], R56 ;  /* 0x0000003882007388 */ /* 0x0001e60000000c00 */
[----:B------:R-:W-:Y:S01]  /*3d00*/  FMUL.FTZ R67, R92, R67 ;  /* 0x000000435c437220 */ /* 0x000fe20000410000 */
[----:B------:R-:W-:Y:S01]  /*3d10*/  STS.128 [R130+0x10], R60 ;  /* 0x0000103c82007388 */ /* 0x000fe20000000c00 */
[----:B0-----:R-:W-:Y:S01]  /*3d20*/  FADD.FTZ R59, -R91, 1 ;  /* 0x3f8000005b3b7421 */ /* 0x001fe20000010100 */
[----:B------:R-:W-:Y:S01]  /*3d30*/  FFMA.FTZ R56, R19, R16, 1 ;  /* 0x3f80000013387423 */ /* 0x000fe20000010010 */
[----:B------:R-:W-:Y:S01]  /*3d40*/  FADD.FTZ R57, -R89, 1 ;  /* 0x3f80000059397421 */ /* 0x000fe20000010100 */
[----:B------:R-:W-:Y:S01]  /*3d50*/  FMUL.FTZ R16, R6, R34 ;  /* 0x0000002206107220 */ /* 0x000fe20000410000 */
[----:B------:R-:W-:Y:S01]  /*3d60*/  FFMA.FTZ R65, R20, R59, 1 ;  /* 0x3f80000014417423 */ /* 0x000fe2000001003b */
[----:B------:R-:W-:Y:S01]  /*3d70*/  FMUL.FTZ R59, R7, R35 ;  /* 0x00000023073b7220 */ /* 0x000fe20000410000 */
[----:B------:R-:W-:Y:S01]  /*3d80*/  FADD.FTZ R58, -R92, 1 ;  /* 0x3f8000005c3a7421 */ /* 0x000fe20000010100 */
[----:B------:R-:W-:Y:S01]  /*3d90*/  FFMA.FTZ R57, R18, R57, 1 ;  /* 0x3f80000012397423 */ /* 0x000fe20000010039 */
[----:B------:R-:W-:Y:S01]  /*3da0*/  FMUL.FTZ R16, R89, R16 ;  /* 0x0000001059107220 */ /* 0x000fe20000410000 */
[----:B------:R-:W-:Y:S01]  /*3db0*/  FMUL.FTZ R59, R88, R59 ;  /* 0x0000003b583b7220 */ /* 0x000fe20000410000 */
[----:B------:R-:W-:Y:S01]  /*3dc0*/  FFMA.FTZ R64, R21, R58, 1 ;  /* 0x3f80000015407423 */ /* 0x000fe2000001003a */
[----:B------:R-:W-:Y:S01]  /*3dd0*/  FMUL.FTZ R58, R8, R24 ;  /* 0x00000018083a7220 */ /* 0x000fe20000410000 */
[----:B------:R-:W-:Y:S01]  /*3de0*/  FMUL.FTZ R74, R16, R57 ;  /* 0x00000039104a7220 */ /* 0x000fe20000410000 */
[----:B------:R-:W-:Y:S01]  /*3df0*/  FMUL.FTZ R75, R59, R56 ;  /* 0x000000383b4b7220 */ /* 0x000fe20000410000 */
[----:B------:R-:W-:Y:S01]  /*3e00*/  FADD.FTZ R57, -R93, 1 ;  /* 0x3f8000005d397421 */ /* 0x000fe20000010100 */
[----:B------:R-:W-:Y:S01]  /*3e10*/  FMUL.FTZ R16, R10, R26 ;  /* 0x0000001a0a107220 */ /* 0x000fe20000410000 */
[----:B------:R-:W-:Y:S01]  /*3e20*/  FADD.FTZ R56, -R94, 1 ;  /* 0x3f8000005e387421 */ /* 0x000fe20000010100 */
[----:B------:R-:W-:Y:S01]  /*3e30*/  FMUL.FTZ R59, R11, R27 ;  /* 0x0000001b0b3b7220 */ /* 0x000fe20000410000 */
[----:B------:R-:W-:Y:S01]  /*3e40*/  FMUL.FTZ R58, R91, R58 ;  /* 0x0000003a5b3a7220 */ /* 0x000fe20000410000 */
[----:B------:R-:W-:Y:S01]  /*3e50*/  FFMA.FTZ R57, R22, R57, 1 ;  /* 0x3f80000016397423 */ /* 0x000fe20000010039 */
[----:B------:R-:W-:Y:S01]  /*3e60*/  FMUL.FTZ R16, R93, R16 ;  /* 0x000000105d107220 */ /* 0x000fe20000410000 */
[----:B------:R-:W-:Y:S01]  /*3e70*/  FFMA.FTZ R56, R23, R56, 1 ;  /* 0x3f80000017387423 */ /* 0x000fe20000010038 */
[----:B------:R-:W-:Y:S01]  /*3e80*/  FMUL.FTZ R59, R94, R59 ;  /* 0x0000003b5e3b7220 */ /* 0x000fe20000410000 */
[----:B------:R-:W-:Y:S01]  /*3e90*/  FMUL.FTZ R76, R58, R65 ;  /* 0x000000413a4c7220 */ /* 0x000fe20000410000 */
[----:B------:R-:W-:Y:S01]  /*3ea0*/  FMUL.FTZ R77, R67, R64 ;  /* 0x00000040434d7220 */ /* 0x000fe20000410000 */
[----:B------:R-:W-:Y:S01]  /*3eb0*/  FMUL.FTZ R78, R16, R57 ;  /* 0x00000039104e7220 */ /* 0x000fe20000410000 */
[----:B------:R-:W-:Y:S01]  /*3ec0*/  FMUL.FTZ R79, R59, R56 ;  /* 0x000000383b4f7220 */ /* 0x000fe20000410000 */
[----:B------:R0:W-:Y:S01]  /*3ed0*/  STS.128 [R130+0x20], R72 ;  /* 0x0000204882007388 */ /* 0x0001e20000000c00 */
[----:B------:R-:W-:Y:S01]  /*3ee0*/  FMUL.FTZ R91, R20, R91 ;  /* 0x0000005b145b7220 */ /* 0x000fe20000410000 */
[----:B------:R-:W-:Y:S01]  /*3ef0*/  FMUL.FTZ R88, R19, R88 ;  /* 0x0000005813587220 */ /* 0x000fe20000410000 */
[----:B------:R-:W1:Y:S01]  /*3f00*/  LDC R20, c[0x0][0x21c] ;  /* 0x00008700ff147b82 */ /* 0x000e620000000800 */
[----:B------:R-:W-:Y:S01]  /*3f10*/  STS.128 [R130+0x30], R76 ;  /* 0x0000304c82007388 */ /* 0x000fe20000000c00 */
[----:B------:R-:W-:-:S03]  /*3f20*/  NOP ;  /* 0x0000000000007918 */ /* 0x000fc60000000000 */
[----:B------:R-:W2:Y:S01]  /*3f30*/  LDS.128 R56, [R124] ;  /* 0x000000007c387984 */ /* 0x000ea20000000c00 */
[----:B------:R-:W-:Y:S01]  /*3f40*/  FMUL.FTZ R89, R18, R89 ;  /* 0x0000005912597220 */ /* 0x000fe20000410000 */
[----:B------:R-:W-:Y:S01]  /*3f50*/  FMUL.FTZ R96, R7, R88 ;  /* 0x0000005807607220 */ /* 0x000fe20000410000 */
[----:B------:R-:W-:Y:S01]  /*3f60*/  FMUL.FTZ R95, R8, R91 ;  /* 0x0000005b085f7220 */ /* 0x000fe20000410000 */
[----:B------:R-:W3:Y:S01]  /*3f70*/  LDS.128 R64, [R124+0x200] ;  /* 0x000200007c407984 */ /* 0x000ee20000000c00 */
[----:B0-----:R-:W-:Y:S01]  /*3f80*/  FMUL.FTZ R72, R12, R3 ;  /* 0x000000030c487220 */ /* 0x001fe20000410000 */
[----:B------:R-:W-:Y:S01]  /*3f90*/  FMUL.FTZ R97, R6, R89 ;  /* 0x0000005906617220 */ /* 0x000fe20000410000 */
[----:B------:R-:W-:Y:S01]  /*3fa0*/  FMUL.FTZ R92, R21, R92 ;  /* 0x0000005c155c7220 */ /* 0x000fe20000410000 */
[----:B------:R-:W0:Y:S01]  /*3fb0*/  LDS.128 R68, [R124+0x400] ;  /* 0x000400007c447984 */ /* 0x000e220000000c00 */
[----:B------:R-:W-:Y:S01]  /*3fc0*/  FFMA.FTZ R12, R48, R72, R133 ;  /* 0x00000048300c7223 */ /* 0x000fe20000010085 */
[----:B------:R-:W-:Y:S01]  /*3fd0*/  FMUL.FTZ R93, R22, R93 ;  /* 0x0000005d165d7220 */ /* 0x000fe20000410000 */
[----:B------:R-:W-:Y:S01]  /*3fe0*/  FMUL.FTZ R6, R23, R94 ;  /* 0x0000005e17067220 */ /* 0x000fe20000410000 */
[----:B------:R-:W4:Y:S01]  /*3ff0*/  LDS.128 R60, [R124+0x600] ;  /* 0x000600007c3c7984 */ /* 0x000f220000000c00 */
[----:B------:R-:W-:Y:S01]  /*4000*/  FFMA.FTZ R7, R49, R106, R12 ;  /* 0x0000006a31077223 */ /* 0x000fe2000001000c */
[----:B------:R-:W-:Y:S01]  /*4010*/  FMUL.FTZ R94, R9, R92 ;  /* 0x0000005c095e7220 */ /* 0x000fe20000410000 */
[----:B------:R-:W-:Y:S01]  /*4020*/  FMUL.FTZ R73, R10, R93 ;  /* 0x0000005d0a497220 */ /* 0x000fe20000410000 */
[----:B------:R-:W-:Y:S01]  /*4030*/  FMUL.FTZ R74, R11, R6 ;  /* 0x000000060b4a7220 */ /* 0x000fe20000410000 */
[----:B------:R-:W-:-:S04]  /*4040*/  FFMA.FTZ R8, R50, R105, R7 ;  /* 0x0000006932087223 */ /* 0x000fc80000010007 */
[----:B------:R-:W-:Y:S01]  /*4050*/  FFMA.FTZ R21, R51, R104, R8 ;  /* 0x0000006833157223 */ /* 0x000fe20000010008 */
[----:B--2---:R2:W-:Y:S04]  /*4060*/  STG.E.128 desc[UR26][R4.64], R56 ;  /* 0x0000003804007986 */ /* 0x0045e8000c101d1a */
[----:B---3--:R2:W-:Y:S04]  /*4070*/  STG.E.128 desc[UR26][R4.64+0x200], R64 ;  /* 0x0002004004007986 */ /* 0x0085e8000c101d1a */
[----:B0-----:R2:W-:Y:S04]  /*4080*/  STG.E.128 desc[UR26][R4.64+0x400], R68 ;  /* 0x0004004404007986 */ /* 0x0015e8000c101d1a */
[----:B----4-:R2:W-:Y:S01]  /*4090*/  STG.E.128 desc[UR26][R4.64+0x600], R60 ;  /* 0x0006003c04007986 */ /* 0x0105e2000c101d1a */
[----:B-1----:R-:W-:Y:S05]  /*40a0*/  @!P0 BRA `(.L_x_3622) ;  /* 0x0000000000b48947 */ /* 0x002fea0003800000 */
        /* <DEDUP_REMOVED lines=32> */
[----:B--2---:R-:W0:Y:S01]  /*42b0*/  LDS.128 R4, [R124] ;  /* 0x000000007c047984 */ /* 0x004e220000000c00 */
[----:B------:R-:W-:Y:S01]  /*42c0*/  UIADD3 UR6, UR17, UR6, URZ ;  /* 0x0000000611067290 */ /* 0x000fe2000fffe03f */
[----:B------:R-:W-:Y:S02]  /*42d0*/  MOV R2, UR18 ;  /* 0x0000001200027c02 */ /* 0x000fe40008000f00 */
[----:B------:R-:W1:Y:S01]  /*42e0*/  LDS.128 R8, [R124+0x200] ;  /* 0x000200007c087984 */ /* 0x000e620000000c00 */
[----:B------:R-:W-:-:S03]  /*42f0*/  ULEA.HI.X UR16, UR16, UR19, UR6, 0x2, UP0 ;  /* 0x0000001310107291 */ /* 0x000fc600080f1406 */
[----:B------:R-:W2:Y:S03]  /*4300*/  LDS.128 R12, [R124+0x400] ;  /* 0x000400007c0c7984 */ /* 0x000ea60000000c00 */
[----:B------:R-:W-:Y:S01]  /*4310*/  MOV R3, UR16 ;  /* 0x0000001000037c02 */ /* 0x000fe20008000f00 */
[----:B------:R-:W3:Y:S02]  /*4320*/  LDS.128 R16, [R124+0x600] ;  /* 0x000600007c107984 */ /* 0x000ee40000000c00 */
[----:B------:R-:W-:-:S05]  /*4330*/  IMAD.WIDE R2, R0, 0x10, R2 ;  /* 0x0000001000027825 */ /* 0x000fca00078e0202 */
[----:B0-----:R0:W-:Y:S04]  /*4340*/  STG.E.128 desc[UR26][R2.64], R4 ;  /* 0x0000000402007986 */ /* 0x0011e8000c101d1a */
[----:B-1----:R0:W-:Y:S04]  /*4350*/  STG.E.128 desc[UR26][R2.64+0x200], R8 ;  /* 0x0002000802007986 */ /* 0x0021e8000c101d1a */
[----:B--2---:R0:W-:Y:S04]  /*4360*/  STG.E.128 desc[UR26][R2.64+0x400], R12 ;  /* 0x0004000c02007986 */ /* 0x0041e8000c101d1a */
[----:B---3--:R0:W-:Y:S02]  /*4370*/  STG.E.128 desc[UR26][R2.64+0x600], R16 ;  /* 0x0006001002007986 */ /* 0x0081e4000c101d1a */
.L_x_3622:
[----:B------:R-:W-:Y:S01]  /*4380*/  FFMA.FTZ R0, R44, R103, R21 ;  /* 0x000000672c007223 */ /* 0x000fe20000010015 */
[----:B------:R-:W-:Y:S01]  /*4390*/  ISETP.GE.AND P0, PT, R20, 0x1, PT ;  /* 0x000000011400780c */ /* 0x000fe20003f06270 */
[----:B------:R-:W-:Y:S01]  /*43a0*/  BAR.SYNC.DEFER_BLOCKING 0x0 ;  /* 0x0000000000007b1d */ /* 0x000fe20000010000 */
[----:B------:R-:W-:Y:S01]  /*43b0*/  CS2R R34, SRZ ;  /* 0x0000000000227805 */ /* 0x000fe2000001ff00 */
[----:B0-----:R-:W-:Y:S01]  /*43c0*/  FFMA.FTZ R3, R45, R102, R0 ;  /* 0x000000662d037223 */ /* 0x001fe20000010000 */
        /* <DEDUP_REMOVED lines=8> */
[----:B------:R-:W-:Y:S01]  /*4450*/  CS2R R20, SRZ ;  /* 0x0000000000147805 */ /* 0x000fe2000001ff00 */
        /* <DEDUP_REMOVED lines=16> */
[----:B--2---:R-:W-:Y:S01]  /*4560*/  FMUL.FTZ R4, R95, UR4 ;  /* 0x000000045f047c20 */ /* 0x004fe20008410000 */
[----:B------:R-:W-:Y:S01]  /*4570*/  FMUL.FTZ R5, R94, UR4 ;  /* 0x000000045e057c20 */ /* 0x000fe20008410000 */
[----:B------:R-:W-:Y:S01]  /*4580*/  FFMA.FTZ R0, R36, R95, R3 ;  /* 0x0000005f24007223 */ /* 0x000fe20000010003 */
[----:B------:R-:W-:Y:S01]  /*4590*/  FMUL.FTZ R6, R73, UR4 ;  /* 0x0000000449067c20 */ /* 0x000fe20008410000 */
[----:B------:R-:W-:-:S02]  /*45a0*/  FMUL.FTZ R7, R74, UR4 ;  /* 0x000000044a077c20 */ /* 0x000fc40008410000 */
[----:B------:R-:W-:-:S04]  /*45b0*/  FFMA.FTZ R3, R37, R94, R0 ;  /* 0x0000005e25037223 */ /* 0x000fc80000010000 */
[----:B------:R-:W-:-:S04]  /*45c0*/  FFMA.FTZ R0, R38, R73, R3 ;  /* 0x0000004926007223 */ /* 0x000fc80000010003 */
[----:B------:R-:W-:Y:S01]  /*45d0*/  FFMA.FTZ R133, R39, R74, R0 ;  /* 0x0000004a27857223 */ /* 0x000fe20000010000 */
[----:B------:R-:W-:Y:S06]  /*45e0*/  @!P0 BRA `(.L_x_3623) ;  /* 0x00000064004c8947 */ /* 0x000fec0003800000 */
        /* <DEDUP_REMOVED lines=45> */
.L_x_3654:
        /* <DEDUP_REMOVED lines=40> */
[C---:B------:R-:W-:Y:S01]  /*4b40*/  LOP3.LUT P0, RZ, R128.reuse, 0x1f, RZ, 0xc0, !PT ;  /* 0x0000001f80ff7812 */ /* 0x040fe2000780c0ff */
[----:B------:R-:W-:Y:S01]  /*4b50*/  UIADD3 UR16, UR7, -0x1, URZ ;  /* 0xffffffff07107890 */ /* 0x000fe2000fffe03f */
[----:B------:R-:W-:Y:S02]  /*4b60*/  ISETP.NE.AND P1, PT, R128, RZ, PT ;  /* 0x000000ff8000720c */ /* 0x000fe40003f25270 */
[----:B------:R-:W-:Y:S01]  /*4b70*/  MOV R70, 0x100 ;  /* 0x0000010000467802 */ /* 0x000fe20000000f00 */
[----:B------:R-:W-:-:S04]  /*4b80*/  ULEA.HI UR17, UR16, UR16, URZ, 0x1 ;  /* 0x0000001010117291 */ /* 0x000fc8000f8f083f */
[----:B------:R-:W-:-:S04]  /*4b90*/  ULOP3.LUT UR17, UR17, 0xfffffe, URZ, 0xc0, !UPT ;  /* 0x00fffffe11117892 */ /* 0x000fc8000f8ec03f */
[----:B------:R-:W-:Y:S01]  /*4ba0*/  UIADD3 UR17, UR16, -UR17, URZ ;  /* 0x8000001110117290 */ /* 0x000fe2000fffe03f */
[----:B--2---:R-:W-:Y:S02]  /*4bb0*/  R2UR UR18, R63 ;  /* 0x000000003f1272ca */ /* 0x004fe400000e0000 */
[----:B------:R-:W-:-:S03]  /*4bc0*/  R2UR UR19, R62 ;  /* 0x000000003e1372ca */ /* 0x000fc600000e0000 */
[----:B------:R-:W-:-:S08]  /*4bd0*/  MOV R63, UR17 ;  /* 0x00000011003f7c02 */ /* 0x000fd00008000f00 */
        /* <DEDUP_REMOVED lines=24> */
[----:B0-----:R-:W-:-:S04]  /*4d60*/  MOV R61, UR7 ;  /* 0x00000007003d7c02 */ /* 0x001fc80008000f00 */
[----:B------:R-:W-:Y:S01]  /*4d70*/  ISETP.LT.OR P2, PT, R61, 0x2, P0 ;  /* 0x000000023d00780c */ /* 0x000fe20000741670 */
[----:B------:R-:W-:Y:S01]  /*4d80*/  FMUL.RZ R61, R54, 0.15915493667125701904 ;  /* 0x3e22f983363d7820 */ /* 0x000fe2000040c000 */
[----:B------:R-:W-:Y:S01]  /*4d90*/  FMUL.FTZ R54, R117, UR18 ;  /* 0x0000001275367c20 */ /* 0x000fe20008410000 */
[----:B------:R0:W-:Y:S03]  /*4da0*/  MUFU.COS R161, R56 ;  /* 0x0000003800a17308 */ /* 0x0001e60000000000 */
[----:B------:R-:W-:-:S05]  /*4db0*/  FMUL.RZ R62, R54, 0.15915493667125701904 ;  /* 0x3e22f983363e7820 */ /* 0x000fca000040c000 */
[----:B------:R-:W-:Y:S01]  /*4dc0*/  MUFU.SIN R69, R58 ;  /* 0x0000003a00457308 */ /* 0x000fe20000000400 */
[----:B0-----:R-:W-:Y:S01]  /*4dd0*/  MOV R56, UR19 ;  /* 0x0000001300387c02 */ /* 0x001fe20008000f00 */
[----:B------:R-:W0:Y:S04]  /*4de0*/  @!P2 LDC R66, c[0x0][0x21c] ;  /* 0x00008700ff42ab82 */ /* 0x000e280000000800 */
[----:B------:R-:W-:Y:S02]  /*4df0*/  FMUL.FTZ R56, R56, 1.4426950216293334961 ;  /* 0x3fb8aa3b38387820 */ /* 0x000fe40000410000 */
[----:B------:R1:W-:Y:S02]  /*4e00*/  MUFU.COS R159, R58 ;  /* 0x0000003a009f7308 */ /* 0x0003e40000000000 */
[----:B------:R-:W-:-:S06]  /*4e10*/  FMUL.FTZ R54, R56, R115 ;  /* 0x0000007338367220 */ /* 0x000fcc0000410000 */
[----:B------:R-:W2:Y:S01]  /*4e20*/  MUFU.EX2 R54, R54 ;  /* 0x0000003600367308 */ /* 0x000ea20000000800 */
[----:B-1----:R-:W-:Y:S01]  /*4e30*/  IADD3 R58, R128, 0x200, RZ ;  /* 0x00000200803a7810 */ /* 0x002fe20007ffe0ff */
[----:B------:R-:W-:-:S05]  /*4e40*/  @!P1 IMAD R58, R63, R70, UR6 ;  /* 0x000000063f3a9e24 */ /* 0x000fca000f8e0246 */
[----:B------:R-:W-:Y:S01]  /*4e50*/  LEA R58, R58, R127, 0x3 ;  /* 0x0000007f3a3a7211 */ /* 0x000fe200078e18ff */
[----:B------:R-:W-:Y:S08]  /*4e60*/  MUFU.SIN R75, R61 ;  /* 0x0000003d004b7308 */ /* 0x000ff00000000400 */
[----:B------:R1:W-:Y:S01]  /*4e70*/  MUFU.COS R155, R61 ;  /* 0x0000003d009b7308 */ /* 0x0003e20000000000 */
[C---:B--2---:R-:W-:Y:S01]  /*4e80*/  FMUL.FTZ R72, R54.reuse, R55 ;  /* 0x0000003736487220 */ /* 0x044fe20000410000 */
[----:B------:R-:W-:Y:S01]  /*4e90*/  FMUL.FTZ R73, R54, R73 ;  /* 0x0000004936497220 */ /* 0x000fe20000410000 */
[----:B------:R-:W-:Y:S01]  /*4ea0*/  MOV R55, 0x10 ;  /* 0x0000001000377802 */ /* 0x000fe20000000f00 */
[----:B------:R-:W-:-:S03]  /*4eb0*/  FMUL.FTZ R54, R111, UR18 ;  /* 0x000000126f367c20 */ /* 0x000fc60008410000 */
[----:B------:R2:W-:Y:S01]  /*4ec0*/  STS.64 [R58+0x3590], R72 ;  /* 0x003590483a007388 */ /* 0x0005e20000000a00 */
[----:B------:R-:W-:Y:S01]  /*4ed0*/  MUFU.SIN R71, R60 ;  /* 0x0000003c00477308 */ /* 0x000fe20000000400 */
[----:B-1----:R-:W-:Y:S01]  /*4ee0*/  MOV R61, UR7 ;  /* 0x00000007003d7c02 */ /* 0x002fe20008000f00 */
[----:B------:R-:W-:-:S03]  /*4ef0*/  FMUL.RZ R70, R54, 0.15915493667125701904 ;  /* 0x3e22f98336467820 */ /* 0x000fc6000040c000 */
[----:B------:R-:W-:-:S03]  /*4f00*/  @!P2 IADD3 R61, R61, -0x2, RZ ;  /* 0xfffffffe3d3da810 */ /* 0x000fc60007ffe0ff */
[----:B------:R1:W-:Y:S02]  /*4f10*/  MUFU.COS R157, R60 ;  /* 0x0000003c009d7308 */ /* 0x0003e40000000000 */
[----:B0-----:R-:W-:Y:S01]  /*4f20*/  @!P2 IMAD R66, R61, R66, UR6 ;  /* 0x000000063d42ae24 */ /* 0x001fe2000f8e0242 */
[----:B------:R-:W-:-:S03]  /*4f30*/  MOV R61, RZ ;  /* 0x000000ff003d7202 */ /* 0x000fc60000000f00 */
[----:B------:R-:W-:Y:S02]  /*4f40*/  @!P2 IMAD.WIDE R54, R66, R55, UR10 ;  /* 0x0000000a4236ae25 */ /* 0x000fe4000f8e0237 */
[----:B------:R-:W-:Y:S02]  /*4f50*/  MUFU.SIN R139, R62 ;  /* 0x0000003e008b7308 */ /* 0x000fe40000000400 */
[----:B-1----:R-:W-:-:S04]  /*4f60*/  FMUL.FTZ R60, R114, UR18 ;  /* 0x00000012723c7c20 */ /* 0x002fc80008410000 */
[----:B------:R-:W-:Y:S01]  /*4f70*/  FMUL.RZ R68, R60, 0.15915493667125701904 ;  /* 0x3e22f9833c447820 */ /* 0x000fe2000040c000 */
[----:B------:R-:W-:Y:S01]  /*4f80*/  MOV R60, 0x3f800000 ;  /* 0x3f800000003c7802 */ /* 0x000fe20000000f00 */
[----:B------:R0:W-:Y:S08]  /*4f90*/  MUFU.COS R153, R62 ;  /* 0x0000003e00997308 */ /* 0x0001f00000000000 */
[----:B------:R-:W-:Y:S01]  /*4fa0*/  MUFU.SIN R148, R70 ;  /* 0x0000004600947308 */ /* 0x000fe20000000400 */
[----:B0-----:R-:W-:Y:S01]  /*4fb0*/  CS2R R62, SRZ ;  /* 0x00000000003e7805 */ /* 0x001fe2000001ff00 */
[----:B------:R-:W-:Y:S06]  /*4fc0*/  BAR.SYNC.DEFER_BLOCKING 0x0 ;  /* 0x0000000000007b1d */ /* 0x000fec0000010000 */
[----:B------:R-:W-:Y:S01]  /*4fd0*/  MUFU.COS R138, R70 ;  /* 0x00000046008a7308 */ /* 0x000fe20000000000 */
[----:B--2---:R-:W-:Y:S01]  /*4fe0*/  FMUL.FTZ R58, R110, UR18 ;  /* 0x000000126e3a7c20 */ /* 0x004fe20008410000 */
[----:B------:R-:W-:Y:S01]  /*4ff0*/  FMUL.FTZ R66, R112, UR18 ;  /* 0x0000001270427c20 */ /* 0x000fe20008410000 */
[----:B---3--:R-:W-:-:S05]  /*5000*/  FMUL.FTZ R179, R3, R53 ;  /* 0x0000003503b37220 */ /* 0x008fca0000410000 */
[----:B------:R-:W-:Y:S08]  /*5010*/  MUFU.SIN R141, R68 ;  /* 0x00000044008d7308 */ /* 0x000ff00000000400 */
[----:B------:R0:W-:Y:S01]  /*5020*/  MUFU.COS R151, R68 ;  /* 0x0000004400977308 */ /* 0x0001e20000000000 */
[----:B------:R1:W5:Y:S01]  /*5030*/  @!P2 LDG.E.128 R60, desc[UR26][R54.64] ;  /* 0x0000001a363ca981 */ /* 0x000362000c1e1d00 */
[----:B------:R-:W-:Y:S01]  /*5040*/  FMUL.RZ R58, R58, 0.15915493667125701904 ;  /* 0x3e22f9833a3a7820 */ /* 0x000fe2000040c000 */
[----:B------:R-:W-:Y:S01]  /*5050*/  FFMA.FTZ R179, R2, R52, -R179 ;  /* 0x0000003402b37223 */ /* 0x000fe200000108b3 */
[C---:B------:R-:W-:Y:S01]  /*5060*/  FMUL.FTZ R130, R56.reuse, R117 ;  /* 0x0000007538827220 */ /* 0x040fe20000410000 */
[C---:B------:R-:W-:Y:S01]  /*5070*/  FMUL.FTZ R132, R56.reuse, R114 ;  /* 0x0000007238847220 */ /* 0x040fe20000410000 */
[----:B------:R-:W-:-:S02]  /*5080*/  FMUL.FTZ R74, R56, R120 ;  /* 0x00000078384a7220 */ /* 0x000fc40000410000 */
[----:B------:R-:W-:Y:S01]  /*5090*/  MUFU.SIN R165, R58 ;  /* 0x0000003a00a57308 */ /* 0x000fe20000000400 */
[----:B0-----:R-:W-:Y:S01]  /*50a0*/  FMUL.RZ R68, R66, 0.15915493667125701904 ;  /* 0x3e22f98342447820 */ /* 0x001fe2000040c000 */
[----:B------:R-:W-:Y:S01]  /*50b0*/  FMUL.FTZ R66, R109, UR18 ;  /* 0x000000126d427c20 */ /* 0x000fe20008410000 */
[----:B------:R-:W-:Y:S01]  /*50c0*/  ISETP.NE.AND P2, PT, R128, 0x7f, PT ;  /* 0x0000007f8000780c */ /* 0x000fe20003f45270 */
[----:B-1----:R-:W-:Y:S01]  /*50d0*/  FMUL.FTZ R54, R107, UR18 ;  /* 0x000000126b367c20 */ /* 0x002fe20008410000 */
[----:B------:R-:W-:Y:S01]  /*50e0*/  FMUL.FTZ R55, R56, R113 ;  /* 0x0000007138377220 */ /* 0x000fe20000410000 */
[----:B------:R-:W-:Y:S01]  /*50f0*/  FMUL.RZ R66, R66, 0.15915493667125701904 ;  /* 0x3e22f98342427820 */ /* 0x000fe2000040c000 */
[----:B------:R-:W-:Y:S01]  /*5100*/  BSSY B0, `(.L_x_3624) ;  /* 0x00000ed000007945 */ /* 0x000fe20003800000 */
[----:B------:R-:W-:Y:S01]  /*5110*/  FMUL.RZ R70, R54, 0.15915493667125701904 ;  /* 0x3e22f98336467820 */ /* 0x000fe2000040c000 */
[----:B------:R-:W-:Y:S01]  /*5120*/  FMUL.FTZ R54, R108, UR18 ;  /* 0x000000126c367c20 */ /* 0x000fe20008410000 */
[----:B------:R0:W-:Y:S03]  /*5130*/  MUFU.COS R167, R58 ;  /* 0x0000003a00a77308 */ /* 0x0001e60000000000 */
[----:B------:R-:W-:Y:S01]  /*5140*/  FMUL.RZ R162, R54, 0.15915493667125701904 ;  /* 0x3e22f98336a27820 */ /* 0x000fe2000040c000 */
[----:B------:R-:W-:-:S04]  /*5150*/  FMUL.FTZ R54, R56, R118 ;  /* 0x0000007638367220 */ /* 0x000fc80000410000 */
[----:B------:R1:W2:Y:S01]  /*5160*/  MUFU.EX2 R136, R54 ;  /* 0x0000003600887308 */ /* 0x0002a20000000800 */
[----:B0-----:R-:W-:-:S07]  /*5170*/  FMUL.FTZ R58, R56, R116 ;  /* 0x00000074383a7220 */ /* 0x001fce0000410000 */
[----:B------:R-:W0:Y:S01]  /*5180*/  MUFU.EX2 R55, R55 ;  /* 0x0000003700377308 */ /* 0x000e220000000800 */
[----:B-1----:R-:W-:Y:S01]  /*5190*/  FMUL.FTZ R54, R3, R52 ;  /* 0x0000003403367220 */ /* 0x002fe20000410000 */
[C---:B------:R-:W-:Y:S01]  /*51a0*/  FMUL.FTZ R3, R56.reuse, R111 ;  /* 0x0000006f38037220 */ /* 0x040fe20000410000 */
[----:B------:R-:W-:Y:S02]  /*51b0*/  FMUL.FTZ R52, R56, R112 ;  /* 0x0000007038347220 */ /* 0x000fe40000410000 */
[----:B------:R-:W-:Y:S01]  /*51c0*/  FFMA.FTZ R163, R2, R53, R54 ;  /* 0x0000003502a37223 */ /* 0x000fe20000010036 */
[----:B------:R-:W-:Y:S02]  /*51d0*/  FMUL.FTZ R53, R56, R109 ;  /* 0x0000006d38357220 */ /* 0x000fe40000410000 */
[----:B------:R-:W1:Y:S01]  /*51e0*/  MUFU.EX2 R58, R58 ;  /* 0x0000003a003a7308 */ /* 0x000e620000000800 */
[C---:B--2---:R-:W-:Y:S01]  /*51f0*/  FMUL.FTZ R137, R136.reuse, R137 ;  /* 0x0000008988897220 */ /* 0x044fe20000410000 */
[----:B------:R-:W-:-:S04]  /*5200*/  FMUL.FTZ R136, R136, R57 ;  /* 0x0000003988887220 */ /* 0x000fc80000410000 */
[-C--:B------:R-:W-:Y:S01]  /*5210*/  FMUL.FTZ R54, RZ, R136.reuse ;  /* 0x00000088ff367220 */ /* 0x080fe20000410000 */
[----:B------:R-:W-:Y:S01]  /*5220*/  FMUL.FTZ R2, R91, R136 ;  /* 0x000000885b027220 */ /* 0x000fe20000410000 */
[----:B------:R-:W-:Y:S01]  /*5230*/  MUFU.SIN R144, R66 ;  /* 0x0000004200907308 */ /* 0x000fe20000000400 */
[C---:B0-----:R-:W-:Y:S01]  /*5240*/  FMUL.FTZ R135, R55.reuse, R64 ;  /* 0x0000004037877220 */ /* 0x041fe20000410000 */
[----:B------:R-:W-:Y:S01]  /*5250*/  FMUL.FTZ R134, R55, R134 ;  /* 0x0000008637867220 */ /* 0x000fe20000410000 */
[-C--:B------:R-:W-:Y:S01]  /*5260*/  FFMA.FTZ R55, R91, R137.reuse, -R54 ;  /* 0x000000895b377223 */ /* 0x080fe20000010836 */
[----:B------:R-:W-:-:S03]  /*5270*/  FFMA.FTZ R2, RZ, R137, R2 ;  /* 0x00000089ff027223 */ /* 0x000fc60000010002 */
[----:B------:R-:W-:Y:S01]  /*5280*/  FADD.FTZ R55, R90, R55 ;  /* 0x000000375a377221 */ /* 0x000fe20000010000 */
[----:B------:R0:W-:Y:S01]  /*5290*/  MUFU.COS R140, R66 ;  /* 0x00000042008c7308 */ /* 0x0001e20000000000 */
[----:B------:R-:W-:Y:S01]  /*52a0*/  FADD.FTZ R54, RZ, R2 ;  /* 0x00000002ff367221 */ /* 0x000fe20000010000 */
[----:B------:R-:W-:Y:S01]  /*52b0*/  FMUL.FTZ R2, R56, R110 ;  /* 0x0000006e38027220 */ /* 0x000fe20000410000 */
[----:B------:R-:W-:-:S04]  /*52c0*/  FMUL.FTZ R64, R134, R55 ;  /* 0x0000003786407220 */ /* 0x000fc80000410000 */
[----:B------:R-:W-:Y:S01]  /*52d0*/  FFMA.FTZ R64, R135, R54, R64 ;  /* 0x0000003687407223 */ /* 0x000fe20000010040 */
[----:B------:R1:W2:Y:S01]  /*52e0*/  MUFU.EX2 R152, R130 ;  /* 0x0000008200987308 */ /* 0x0002a20000000800 */
[----:B0-----:R-:W-:Y:S02]  /*52f0*/  FMUL.FTZ R66, R56, R121 ;  /* 0x0000007938427220 */ /* 0x001fe40000410000 */
[----:B------:R-:W-:-:S05]  /*5300*/  FADD.FTZ R57, RZ, R64 ;  /* 0x00000040ff397221 */ /* 0x000fca0000010000 */
[----:B------:R0:W3:Y:S01]  /*5310*/  MUFU.EX2 R150, R132 ;  /* 0x0000008400967308 */ /* 0x0000e20000000800 */
[----:B-1----:R-:W-:-:S04]  /*5320*/  FMUL.FTZ R130, R58, R59 ;  /* 0x0000003b3a827220 */ /* 0x002fc80000410000 */
[----:B------:R-:W-:-:S03]  /*5330*/  FMUL.FTZ R59, R130, R57 ;  /* 0x00000039823b7220 */ /* 0x000fc60000410000 */
[----:B------:R-:W1:Y:S01]  /*5340*/  MUFU.EX2 R66, R66 ;  /* 0x0000004200427308 */ /* 0x000e620000000800 */
[----:B0-----:R-:W-:Y:S01]  /*5350*/  FMUL.FTZ R132, R58, R65 ;  /* 0x000000413a847220 */ /* 0x001fe20000410000 */
[----:B------:R-:W-:Y:S01]  /*5360*/  FMUL.FTZ R58, R134, R54 ;  /* 0x00000036863a7220 */ /* 0x000fe20000410000 */
[----:B------:R-:W-:Y:S01]  /*5370*/  FMUL.FTZ R54, R56, R107 ;  /* 0x0000006b38367220 */ /* 0x000fe20000410000 */
[C---:B--2---:R-:W-:Y:S01]  /*5380*/  FMUL.FTZ R153, R152.reuse, R153 ;  /* 0x0000009998997220 */ /* 0x044fe20000410000 */
[----:B------:R-:W-:Y:S01]  /*5390*/  FMUL.FTZ R152, R152, R139 ;  /* 0x0000008b98987220 */ /* 0x000fe20000410000 */
[----:B------:R-:W-:Y:S02]  /*53a0*/  FFMA.FTZ R58, R135, R55, -R58 ;  /* 0x00000037873a7223 */ /* 0x000fe4000001083a */
[----:B------:R-:W-:Y:S01]  /*53b0*/  MUFU.SIN R143, R68 ;  /* 0x00000044008f7308 */ /* 0x000fe20000000400 */
[C---:B---3--:R-:W-:Y:S01]  /*53c0*/  FMUL.FTZ R151, R150.reuse, R151 ;  /* 0x0000009796977220 */ /* 0x048fe20000410000 */
[----:B------:R-:W-:Y:S01]  /*53d0*/  FADD.FTZ R55, R89, R58 ;  /* 0x0000003a59377221 */ /* 0x000fe20000010000 */
[----:B------:R-:W-:-:S03]  /*53e0*/  FMUL.FTZ R150, R150, R141 ;  /* 0x0000008d96967220 */ /* 0x000fc60000410000 */
[-C--:B------:R-:W-:Y:S01]  /*53f0*/  FFMA.FTZ R59, R132, R55.reuse, -R59 ;  /* 0x00000037843b7223 */ /* 0x080fe2000001083b */
[----:B------:R-:W-:Y:S01]  /*5400*/  FMUL.FTZ R55, R130, R55 ;  /* 0x0000003782377220 */ /* 0x000fe20000410000 */
[----:B------:R0:W-:Y:S01]  /*5410*/  MUFU.COS R147, R68 ;  /* 0x0000004400937308 */ /* 0x0001e20000000000 */
[----:B-1----:R-:W-:Y:S01]  /*5420*/  FMUL.FTZ R160, R66, R67 ;  /* 0x0000004342a07220 */ /* 0x002fe20000410000 */
[----:B------:R-:W-:Y:S01]  /*5430*/  FADD.FTZ R59, R88, R59 ;  /* 0x0000003b583b7221 */ /* 0x000fe20000010000 */
[----:B------:R-:W-:Y:S01]  /*5440*/  FFMA.FTZ R55, R132, R57, R55 ;  /* 0x0000003984377223 */ /* 0x000fe20000010037 */
[----:B------:R-:W-:Y:S02]  /*5450*/  FMUL.FTZ R161, R66, R161 ;  /* 0x000000a142a17220 */ /* 0x000fe40000410000 */
[----:B------:R-:W-:Y:S01]  /*5460*/  FMUL.FTZ R58, R160, R59 ;  /* 0x0000003ba03a7220 */ /* 0x000fe20000410000 */
[----:B------:R-:W-:Y:S01]  /*5470*/  FADD.FTZ R55, RZ, R55 ;  /* 0x00000037ff377221 */ /* 0x000fe20000010000 */
[----:B------:R-:W1:Y:S01]  /*5480*/  MUFU.EX2 R3, R3 ;  /* 0x0000000300037308 */ /* 0x000e620000000800 */
[----:B0-----:R-:W-:-:S02]  /*5490*/  FMUL.FTZ R68, R56, R122 ;  /* 0x0000007a38447220 */ /* 0x001fc40000410000 */
[-C--:B------:R-:W-:Y:S01]  /*54a0*/  FFMA.FTZ R57, R161, R55.reuse, R58 ;  /* 0x00000037a1397223 */ /* 0x080fe2000001003a */
[----:B------:R-:W-:-:S03]  /*54b0*/  FMUL.FTZ R58, R160, R55 ;  /* 0x00000037a03a7220 */ /* 0x000fc60000410000 */
[----:B------:R-:W-:Y:S01]  /*54c0*/  FADD.FTZ R57, RZ, R57 ;  /* 0x00000039ff397221 */ /* 0x000fe20000010000 */
[----:B------:R-:W0:Y:S01]  /*54d0*/  MUFU.EX2 R68, R68 ;  /* 0x0000004400447308 */ /* 0x000e220000000800 */
[----:B------:R-:W-:-:S04]  /*54e0*/  FFMA.FTZ R58, R161, R59, -R58 ;  /* 0x0000003ba13a7223 */ /* 0x000fc8000001083a */
[----:B------:R-:W-:-:S03]  /*54f0*/  FADD.FTZ R58, R87, R58 ;  /* 0x0000003a573a7221 */ /* 0x000fc60000010000 */
[----:B------:R-:W2:Y:S01]  /*5500*/  MUFU.EX2 R52, R52 ;  /* 0x0000003400347308 */ /* 0x000ea20000000800 */
[C---:B-1----:R-:W-:Y:S01]  /*5510*/  FMUL.FTZ R149, R3.reuse, R138 ;  /* 0x0000008a03957220 */ /* 0x042fe20000410000 */
[----:B------:R-:W-:-:S06]  /*5520*/  FMUL.FTZ R148, R3, R148 ;  /* 0x0000009403947220 */ /* 0x000fcc0000410000 */
[----:B------:R-:W-:Y:S01]  /*5530*/  MUFU.SIN R169, R70 ;  /* 0x0000004600a97308 */ /* 0x000fe20000000400 */
[C---:B0-----:R-:W-:Y:S01]  /*5540*/  FMUL.FTZ R158, R68.reuse, R69 ;  /* 0x00000045449e7220 */ /* 0x041fe20000410000 */
[----:B------:R-:W-:-:S06]  /*5550*/  FMUL.FTZ R159, R68, R159 ;  /* 0x0000009f449f7220 */ /* 0x000fcc0000410000 */
        /* <DEDUP_REMOVED lines=13> */
[----:B------:R-:W-:Y:S01]  /*5630*/  MUFU.COS R173, R162 ;  /* 0x000000a200ad7308 */ /* 0x000fe20000000000 */
[C---:B0-----:R-:W-:Y:S01]  /*5640*/  FMUL.FTZ R145, R53.reuse, R140 ;  /* 0x0000008c35917220 */ /* 0x041fe20000410000 */
[----:B------:R-:W-:Y:S01]  /*5650*/  FMUL.FTZ R144, R53, R144 ;  /* 0x0000009035907220 */ /* 0x000fe20000410000 */
[----:B------:R-:W-:Y:S01]  /*5660*/  FFMA.FTZ R53, R159, R58, -R52 ;  /* 0x0000003a9f357223 */ /* 0x000fe20000010834 */
[----:B------:R-:W-:Y:S01]  /*5670*/  FADD.FTZ R52, RZ, R2 ;  /* 0x00000002ff347221 */ /* 0x000fe20000010000 */
[----:B------:R-:W-:Y:S02]  /*5680*/  FMUL.FTZ R2, R72, R136 ;  /* 0x0000008848027220 */ /* 0x000fe40000410000 */
[----:B------:R-:W-:Y:S01]  /*5690*/  FADD.FTZ R53, R86, R53 ;  /* 0x0000003556357221 */ /* 0x000fe20000010000 */
[----:B------:R-:W0:Y:S01]  /*56a0*/  MUFU.EX2 R56, R56 ;  /* 0x0000003800387308 */ /* 0x000e220000000800 */
[C---:B--2---:R-:W-:Y:S01]  /*56b0*/  FMUL.FTZ R156, R70.reuse, R71 ;  /* 0x00000047469c7220 */ /* 0x044fe20000410000 */
[----:B------:R-:W-:Y:S01]  /*56c0*/  FMUL.FTZ R157, R70, R157 ;  /* 0x0000009d469d7220 */ /* 0x000fe20000410000 */
[----:B------:R-:W-:-:S05]  /*56d0*/  FFMA.FTZ R2, R73, R137, R2 ;  /* 0x0000008949027223 */ /* 0x000fca0000010002 */
[----:B------:R1:W2:Y:S08]  /*56e0*/  MUFU.SIN R3, R162 ;  /* 0x000000a200037308 */ /* 0x0002b00000000400 */
[----:B------:R-:W3:Y:S01]  /*56f0*/  MUFU.EX2 R54, R54 ;  /* 0x0000003600367308 */ /* 0x000ee20000000800 */
[----:B0-----:R-:W-:Y:S01]  /*5700*/  FMUL.FTZ R139, R56, R173 ;  /* 0x000000ad388b7220 */ /* 0x001fe20000410000 */
[----:B-1----:R-:W-:-:S04]  /*5710*/  LEA.HI R162, R128, R128, RZ, 0x1e ;  /* 0x0000008080a27211 */ /* 0x002fc800078ff0ff */
[----:B------:R-:W-:Y:S02]  /*5720*/  LEA R162, R162, R127, 0x4 ;  /* 0x0000007fa2a27211 */ /* 0x000fe400078e20ff */
[----:B------:R-:W0:Y:S01]  /*5730*/  MUFU.EX2 R74, R74 ;  /* 0x0000004a004a7308 */ /* 0x000e220000000800 */
[----:B--2---:R-:W-:Y:S01]  /*5740*/  FMUL.FTZ R138, R56, R3 ;  /* 0x00000003388a7220 */ /* 0x004fe20000410000 */
[----:B------:R-:W-:Y:S01]  /*5750*/  FMUL.FTZ R56, R156, R53 ;  /* 0x000000359c387220 */ /* 0x000fe20000410000 */
[----:B------:R-:W-:-:S04]  /*5760*/  FMUL.FTZ R3, R73, R136 ;  /* 0x0000008849037220 */ /* 0x000fc80000410000 */
[----:B------:R-:W-:Y:S01]  /*5770*/  FFMA.FTZ R3, R72, R137, -R3 ;  /* 0x0000008948037223 */ /* 0x000fe20000010803 */
[C---:B---3--:R-:W-:Y:S01]  /*5780*/  FMUL.FTZ R141, R54.reuse, R171 ;  /* 0x000000ab368d7220 */ /* 0x048fe20000410000 */
[----:B------:R-:W-:Y:S01]  /*5790*/  FMUL.FTZ R140, R54, R169 ;  /* 0x000000a9368c7220 */ /* 0x000fe20000410000 */
[-C--:B------:R-:W-:Y:S01]  /*57a0*/  FMUL.FTZ R54, R156, R52.reuse ;  /* 0x000000349c367220 */ /* 0x080fe20000410000 */
[----:B------:R-:W-:-:S03]  /*57b0*/  FFMA.FTZ R52, R157, R52, R56 ;  /* 0x000000349d347223 */ /* 0x000fc60000010038 */
[----:B------:R-:W-:Y:S01]  /*57c0*/  FFMA.FTZ R56, R157, R53, -R54 ;  /* 0x000000359d387223 */ /* 0x000fe20000010836 */
[----:B------:R-:W-:Y:S01]  /*57d0*/  FADD.FTZ R57, RZ, R52 ;  /* 0x00000034ff397221 */ /* 0x000fe20000010000 */
[C---:B------:R-:W-:Y:S01]  /*57e0*/  FMUL.FTZ R54, R134.reuse, R3 ;  /* 0x0000000386367220 */ /* 0x040fe20000410000 */
[-C--:B------:R-:W-:Y:S01]  /*57f0*/  FMUL.FTZ R52, R134, R2.reuse ;  /* 0x0000000286347220 */ /* 0x080fe20000410000 */
[C---:B0-----:R-:W-:Y:S01]  /*5800*/  FMUL.FTZ R154, R74.reuse, R75 ;  /* 0x0000004b4a9a7220 */ /* 0x041fe20000410000 */
[----:B------:R-:W-:Y:S01]  /*5810*/  FADD.FTZ R56, R85, R56 ;  /* 0x0000003855387221 */ /* 0x000fe20000010000 */
[C---:B------:R-:W-:Y:S01]  /*5820*/  FFMA.FTZ R53, R135.reuse, R2, R54 ;  /* 0x0000000287357223 */ /* 0x040fe20000010036 */
[----:B------:R-:W-:Y:S01]  /*5830*/  FFMA.FTZ R3, R135, R3, -R52 ;  /* 0x0000000387037223 */ /* 0x000fe20000010834 */
[----:B------:R-:W-:Y:S01]  /*5840*/  FMUL.FTZ R155, R74, R155 ;  /* 0x0000009b4a9b7220 */ /* 0x000fe20000410000 */
[C---:B------:R-:W-:Y:S01]  /*5850*/  FMUL.FTZ R52, R154.reuse, R56 ;  /* 0x000000389a347220 */ /* 0x040fe20000410000 */
[----:B------:R-:W-:Y:S01]  /*5860*/  FMUL.FTZ R2, R154, R57 ;  /* 0x000000399a027220 */ /* 0x000fe20000410000 */
[----:B------:R-:W-:-:S02]  /*5870*/  FMUL.FTZ R55, R130, R53 ;  /* 0x0000003582377220 */ /* 0x000fc40000410000 */
[C---:B------:R-:W-:Y:S01]  /*5880*/  FFMA.FTZ R52, R155.reuse, R57, R52 ;  /* 0x000000399b347223 */ /* 0x040fe20000010034 */
[----:B------:R-:W-:Y:S01]  /*5890*/  FFMA.FTZ R59, R155, R56, -R2 ;  /* 0x000000389b3b7223 */ /* 0x000fe20000010802 */
[-C--:B------:R-:W-:Y:S01]  /*58a0*/  FMUL.FTZ R2, R130, R3.reuse ;  /* 0x0000000382027220 */ /* 0x080fe20000410000 */
[----:B------:R-:W-:Y:S01]  /*58b0*/  FFMA.FTZ R55, R132, R3, -R55 ;  /* 0x0000000384377223 */ /* 0x000fe20000010837 */
[----:B------:R-:W-:Y:S01]  /*58c0*/  FADD.FTZ R3, RZ, R52 ;  /* 0x00000034ff037221 */ /* 0x000fe20000010000 */
[----:B------:R-:W-:Y:S01]  /*58d0*/  FADD.FTZ R59, R84, R59 ;  /* 0x0000003b543b7221 */ /* 0x000fe20000010000 */
[----:B------:R-:W-:Y:S01]  /*58e0*/  FFMA.FTZ R2, R132, R53, R2 ;  /* 0x0000003584027223 */ /* 0x000fe20000010002 */
        /* <DEDUP_REMOVED lines=8> */
[C---:B------:R-:W-:Y:S01]  /*5970*/  FMUL.FTZ R2, R158.reuse, R54 ;  /* 0x000000369e027220 */ /* 0x040fe20000410000 */
[----:B------:R-:W-:Y:S01]  /*5980*/  FADD.FTZ R56, R83, R56 ;  /* 0x0000003853387221 */ /* 0x000fe20000010000 */
[----:B------:R-:W-:Y:S01]  /*5990*/  FADD.FTZ R58, RZ, R58 ;  /* 0x0000003aff3a7221 */ /* 0x000fe20000010000 */
[-C--:B------:R-:W-:Y:S01]  /*59a0*/  FMUL.FTZ R3, R158, R52.reuse ;  /* 0x000000349e037220 */ /* 0x080fe20000410000 */
[C---:B------:R-:W-:Y:S01]  /*59b0*/  FFMA.FTZ R2, R159.reuse, R52, -R2 ;  /* 0x000000349f027223 */ /* 0x040fe20000010802 */
[C---:B------:R-:W-:Y:S01]  /*59c0*/  FMUL.FTZ R57, R150.reuse, R56 ;  /* 0x0000003896397220 */ /* 0x040fe20000410000 */
[----:B------:R-:W-:Y:S01]  /*59d0*/  FMUL.FTZ R64, R150, R58 ;  /* 0x0000003a96407220 */ /* 0x000fe20000410000 */
[----:B------:R-:W-:Y:S01]  /*59e0*/  FFMA.FTZ R3, R159, R54, R3 ;  /* 0x000000369f037223 */ /* 0x000fe20000010003 */
[C---:B------:R-:W-:Y:S01]  /*59f0*/  FMUL.FTZ R52, R156.reuse, R2 ;  /* 0x000000029c347220 */ /* 0x040fe20000410000 */
[C---:B------:R-:W-:Y:S01]  /*5a00*/  FFMA.FTZ R57, R151.reuse, R58, R57 ;  /* 0x0000003a97397223 */ /* 0x040fe20000010039 */
[----:B------:R-:W-:Y:S01]  /*5a10*/  FFMA.FTZ R55, R151, R56, -R64 ;  /* 0x0000003897377223 */ /* 0x000fe20000010840 */
[-C--:B------:R-:W-:Y:S01]  /*5a20*/  FMUL.FTZ R53, R156, R3.reuse ;  /* 0x000000039c357220 */ /* 0x080fe20000410000 */
[C---:B------:R-:W-:Y:S01]  /*5a30*/  FFMA.FTZ R52, R157.reuse, R3, R52 ;  /* 0x000000039d347223 */ /* 0x040fe20000010034 */
[----:B------:R-:W-:Y:S01]  /*5a40*/  FADD.FTZ R57, RZ, R57 ;  /* 0x00000039ff397221 */ /* 0x000fe20000010000 */
[----:B------:R-:W-:Y:S01]  /*5a50*/  FADD.FTZ R55, R82, R55 ;  /* 0x0000003752377221 */ /* 0x000fe20000010000 */
[----:B------:R-:W-:Y:S01]  /*5a60*/  FFMA.FTZ R53, R157, R2, -R53 ;  /* 0x000000029d357223 */ /* 0x000fe20000010835 */
[-C--:B------:R-:W-:Y:S01]  /*5a70*/  FMUL.FTZ R2, R154, R52.reuse ;  /* 0x000000349a027220 */ /* 0x080fe20000410000 */
[C---:B------:R-:W-:Y:S01]  /*5a80*/  FMUL.FTZ R54, R148.reuse, R57 ;  /* 0x0000003994367220 */ /* 0x040fe20000410000 */
[----:B------:R-:W-:Y:S01]  /*5a90*/  FMUL.FTZ R56, R148, R55 ;  /* 0x0000003794387220 */ /* 0x000fe20000410000 */
[-C--:B------:R-:W-:Y:S01]  /*5aa0*/  FMUL.FTZ R3, R154, R53.reuse ;  /* 0x000000359a037220 */ /* 0x080fe20000410000 */
[----:B------:R-:W-:Y:S01]  /*5ab0*/  FFMA.FTZ R2, R155, R53, -R2 ;  /* 0x000000359b027223 */ /* 0x000fe20000010802 */
[C---:B------:R-:W-:Y:S01]  /*5ac0*/  FFMA.FTZ R54, R149.reuse, R55, -R54 ;  /* 0x0000003795367223 */ /* 0x040fe20000010836 */
[----:B------:R-:W-:Y:S01]  /*5ad0*/  FFMA.FTZ R56, R149, R57, R56 ;  /* 0x0000003995387223 */ /* 0x000fe20000010038 */
[----:B------:R-:W-:Y:S01]  /*5ae0*/  FFMA.FTZ R3, R155, R52, R3 ;  /* 0x000000349b037223 */ /* 0x000fe20000010003 */
[C---:B------:R-:W-:Y:S01]  /*5af0*/  FMUL.FTZ R52, R152.reuse, R2 ;  /* 0x0000000298347220 */ /* 0x040fe20000410000 */
[----:B------:R-:W-:Y:S01]  /*5b00*/  FADD.FTZ R54, R81, R54 ;  /* 0x0000003651367221 */ /* 0x000fe20000010000 */
[----:B------:R-:W-:Y:S01]  /*5b10*/  FADD.FTZ R56, RZ, R56 ;  /* 0x00000038ff387221 */ /* 0x000fe20000010000 */
[-C--:B------:R-:W-:Y:S01]  /*5b20*/  FMUL.FTZ R53, R152, R3.reuse ;  /* 0x0000000398357220 */ /* 0x080fe20000410000 */
[C---:B------:R-:W-:Y:S01]  /*5b30*/  FFMA.FTZ R52, R153.reuse, R3, R52 ;  /* 0x0000000399347223 */ /* 0x040fe20000010034 */
[C---:B------:R-:W-:Y:S01]  /*5b40*/  FMUL.FTZ R57, R146.reuse, R54 ;  /* 0x0000003692397220 */ /* 0x040fe20000410000 */
[----:B------:R-:W-:Y:S01]  /*5b50*/  FMUL.FTZ R58, R146, R56 ;  /* 0x00000038923a7220 */ /* 0x000fe20000410000 */
[----:B------:R-:W-:Y:S01]  /*5b60*/  FFMA.FTZ R53, R153, R2, -R53 ;  /* 0x0000000299357223 */ /* 0x000fe20000010835 */
[C---:B------:R-:W-:Y:S01]  /*5b70*/  FMUL.FTZ R2, R150.reuse, R52 ;  /* 0x0000003496027220 */ /* 0x040fe20000410000 */
[C---:B------:R-:W-:Y:S01]  /*5b80*/  FFMA.FTZ R57, R147.reuse, R56, R57 ;  /* 0x0000003893397223 */ /* 0x040fe20000010039 */
[----:B------:R-:W-:Y:S01]  /*5b90*/  FFMA.FTZ R55, R147, R54, -R58 ;  /* 0x0000003693377223 */ /* 0x000fe2000001083a */
[-C--:B------:R-:W-:Y:S01]  /*5ba0*/  FMUL.FTZ R3, R150, R53.reuse ;  /* 0x0000003596037220 */ /* 0x080fe20000410000 */
[C---:B------:R-:W-:Y:S01]  /*5bb0*/  FFMA.FTZ R2, R151.reuse, R53, -R2 ;  /* 0x0000003597027223 */ /* 0x040fe20000010802 */
[----:B------:R-:W-:Y:S01]  /*5bc0*/  FADD.FTZ R57, RZ, R57 ;  /* 0x00000039ff397221 */ /* 0x000fe20000010000 */
[----:B------:R-:W-:Y:S01]  /*5bd0*/  FADD.FTZ R55, R80, R55 ;  /* 0x0000003750377221 */ /* 0x000fe20000010000 */
[----:B------:R-:W-:Y:S01]  /*5be0*/  FFMA.FTZ R3, R151, R52, R3 ;  /* 0x0000003497037223 */ /* 0x000fe20000010003 */
[-C--:B------:R-:W-:Y:S01]  /*5bf0*/  FMUL.FTZ R52, R148, R2.reuse ;  /* 0x0000000294347220 */ /* 0x080fe20000410000 */
[C---:B------:R-:W-:Y:S01]  /*5c00*/  FMUL.FTZ R54, R144.reuse, R57 ;  /* 0x0000003990367220 */ /* 0x040fe20000410000 */
[----:B------:R-:W-:Y:S01]  /*5c10*/  FMUL.FTZ R56, R144, R55 ;  /* 0x0000003790387220 */ /* 0x000fe20000410000 */
        /* <DEDUP_REMOVED lines=28> */
[----:B------:R-:W-:-:S02]  /*5de0*/  FFMA.FTZ R3, R143, R52, R3 ;  /* 0x000000348f037223 */ /* 0x000fc40000010003 */
[----:B------:R-:W-:Y:S01]  /*5df0*/  FADD.FTZ R53, R77, R54 ;  /* 0x000000364d357221 */ /* 0x000fe20000010000 */
[C---:B------:R-:W-:Y:S01]  /*5e00*/  FMUL.FTZ R54, R140.reuse, R2 ;  /* 0x000000028c367220 */ /* 0x040fe20000410000 */
[----:B------:R-:W-:Y:S01]  /*5e10*/  FADD.FTZ R56, RZ, R56 ;  /* 0x00000038ff387221 */ /* 0x000fe20000010000 */
[----:B------:R-:W-:Y:S01]  /*5e20*/  FMUL.FTZ R52, R140, R3 ;  /* 0x000000038c347220 */ /* 0x000fe20000410000 */
[C---:B------:R-:W-:Y:S01]  /*5e30*/  FMUL.FTZ R57, R138.reuse, R53 ;  /* 0x000000358a397220 */ /* 0x040fe20000410000 */
[C---:B------:R-:W-:Y:S01]  /*5e40*/  FFMA.FTZ R54, R141.reuse, R3, R54 ;  /* 0x000000038d367223 */ /* 0x040fe20000010036 */
[----:B------:R-:W-:Y:S01]  /*5e50*/  FMUL.FTZ R58, R138, R56 ;  /* 0x000000388a3a7220 */ /* 0x000fe20000410000 */
[----:B------:R-:W-:Y:S01]  /*5e60*/  FFMA.FTZ R52, R141, R2, -R52 ;  /* 0x000000028d347223 */ /* 0x000fe20000010834 */
[----:B------:R-:W-:Y:S01]  /*5e70*/  @P2 LEA R2, R128, R127, 0x3 ;  /* 0x0000007f80022211 */ /* 0x000fe200078e18ff */
[C---:B------:R-:W-:Y:S01]  /*5e80*/  FMUL.FTZ R3, R138.reuse, R54 ;  /* 0x000000368a037220 */ /* 0x040fe20000410000 */
[C---:B------:R-:W-:Y:S01]  /*5e90*/  FFMA.FTZ R55, R139.reuse, R53, -R58 ;  /* 0x000000358b377223 */ /* 0x040fe2000001083a */
[----:B------:R-:W-:Y:S01]  /*5ea0*/  FMUL.FTZ R53, R138, R52 ;  /* 0x000000348a357220 */ /* 0x000fe20000410000 */
[C---:B------:R-:W-:Y:S01]  /*5eb0*/  FFMA.FTZ R57, R139.reuse, R56, R57 ;  /* 0x000000388b397223 */ /* 0x040fe20000010039 */
[----:B------:R-:W-:-:S02]  /*5ec0*/  FFMA.FTZ R52, R139, R52, -R3 ;  /* 0x000000348b347223 */ /* 0x000fc40000010803 */
[----:B------:R-:W0:Y:S01]  /*5ed0*/  @P2 LDS.64 R2, [R2+0x4598] ;  /* 0x0045980002022984 */ /* 0x000e220000000a00 */
[----:B------:R-:W-:Y:S01]  /*5ee0*/  FFMA.FTZ R53, R139, R54, R53 ;  /* 0x000000368b357223 */ /* 0x000fe20000010035 */
[----:B------:R-:W-:Y:S01]  /*5ef0*/  FADD.FTZ R54, R76, R55 ;  /* 0x000000374c367221 */ /* 0x000fe20000010000 */
[----:B------:R-:W-:Y:S01]  /*5f00*/  FADD.FTZ R55, RZ, R57 ;  /* 0x00000039ff377221 */ /* 0x000fe20000010000 */
[----:B------:R-:W-:Y:S06]  /*5f10*/  @P2 BRA `(.L_x_3625) ;  /* 0x00000000002c2947 */ /* 0x000fec0003800000 */
        /* <DEDUP_REMOVED lines=11> */
.L_x_3625:
[----:B------:R-:W-:Y:S05]  /*5fd0*/  BSYNC B0 ;  /* 0x0000000000007941 */ /* 0x000fea0003800000 */
.L_x_3624:
        /* <DEDUP_REMOVED lines=87> */
[----:B------:R-:W-:Y:S02]  /*6550*/  @P3 FFMA.FTZ R69, R69, R68, -R197 ;  /* 0x0000004445453223 */ /* 0x000fe400000108c5 */
[----:B------:R-:W0:Y:S01]  /*6560*/  SHFL.UP PT, R197, R71, 0x2, RZ ;  /* 0x0440000047c57989 */ /* 0x000e2200000e00ff */
[----:B------:R-:W-:-:S02]  /*6570*/  FSEL R74, R74, R75, !P3 ;  /* 0x0000004b4a4a7208 */ /* 0x000fc40005800000 */
[----:B------:R-:W-:Y:S01]  /*6580*/  ISETP.GE.AND P3, PT, R129, 0x2, PT ;  /* 0x000000028100780c */ /* 0x000fe20003f66270 */
[----:B------:R-:W1:Y:S04]  /*6590*/  SHFL.UP PT, R196, R70, 0x2, RZ ;  /* 0x0440000046c47989 */ /* 0x000e6800000e00ff */
        /* <DEDUP_REMOVED lines=20> */
[C---:B------:R-:W-:Y:S01]  /*66e0*/  FFMA.FTZ R202, R69.reuse, R197, R202 ;  /* 0x000000c545ca7223 */ /* 0x040fe200000100ca */
[C---:B---3--:R-:W-:Y:S01]  /*66f0*/  FMUL.FTZ R198, R74.reuse, R68 ;  /* 0x000000444ac67220 */ /* 0x048fe20000410000 */
        /* <DEDUP_REMOVED lines=15> */
[-C--:B---3--:R-:W-:Y:S01]  /*67f0*/  FMUL.FTZ R198, R74, R68.reuse ;  /* 0x000000444ac67220 */ /* 0x088fe20000410000 */
        /* <DEDUP_REMOVED lines=11> */
.L_x_3683:
        /* <DEDUP_REMOVED lines=14> */
.L_x_3686:
[----:B------:R-:W-:-:S03]  /*6990*/  UMOV UR16, 0xffffffff ;  /* 0xffffffff00107882 */ /* 0x000fc60000000000 */
[----:B------:R-:W-:Y:S05]  /*69a0*/  BRA.DIV UR16, `(.L_x_3629) ;  /* 0x0000006610847947 */ /* 0x000fea000b800000 */
.L_x_3689:
[----:B------:R-:W-:-:S03]  /*69b0*/  UMOV UR16, 0xffffffff ;  /* 0xffffffff00107882 */ /* 0x000fc60000000000 */
[----:B------:R-:W-:Y:S05]  /*69c0*/  BRA.DIV UR16, `(.L_x_3630) ;  /* 0x0000006610a47947 */ /* 0x000fea000b800000 */
.L_x_3692:
[----:B------:R-:W-:-:S03]  /*69d0*/  UMOV UR16, 0xffffffff ;  /* 0xffffffff00107882 */ /* 0x000fc60000000000 */
[----:B------:R-:W-:Y:S05]  /*69e0*/  BRA.DIV UR16, `(.L_x_3631) ;  /* 0x0000006610c47947 */ /* 0x000fea000b800000 */
.L_x_3695:
        /* <DEDUP_REMOVED lines=10> */
.L_x_3705:
        /* <DEDUP_REMOVED lines=44> */
.L_x_3626:
[----:B------:R-:W-:Y:S05]  /*6d50*/  WARPSYNC.ALL ;  /* 0x0000000000007948 */ /* 0x000fea0003800000 */
[CC--:B0-2---:R-:W-:Y:S01]  /*6d60*/  FMUL.FTZ R52, R138.reuse, -R2.reuse ;  /* 0x800000028a347220 */ /* 0x0c5fe20000410000 */
[C---:B------:R-:W-:Y:S01]  /*6d70*/  FMUL.FTZ R53, R138.reuse, R3 ;  /* 0x000000038a357220 */ /* 0x040fe20000410000 */
[CC--:B------:R-:W-:Y:S01]  /*6d80*/  FMUL.FTZ R55, R139.reuse, R163.reuse ;  /* 0x000000a38b377220 */ /* 0x0c0fe20000410000 */
[C---:B------:R-:W-:Y:S01]  /*6d90*/  FMUL.FTZ R54, R138.reuse, R163 ;  /* 0x000000a38a367220 */ /* 0x040fe20000410000 */
[C---:B------:R-:W-:Y:S01]  /*6da0*/  FFMA.FTZ R52, R139.reuse, -R3, R52 ;  /* 0x800000038b347223 */ /* 0x040fe20000010034 */
[C---:B------:R-:W-:Y:S01]  /*6db0*/  FFMA.FTZ R53, R139.reuse, R2, -R53 ;  /* 0x000000028b357223 */ /* 0x040fe20000010835 */
[----:B---3--:R-:W-:Y:S01]  /*6dc0*/  FFMA.FTZ R57, -R138, R179, -R55 ;  /* 0x000000b38a397223 */ /* 0x008fe20000010937 */
[----:B------:R-:W-:Y:S01]  /*6dd0*/  BAR.SYNC.DEFER_BLOCKING 0x0 ;  /* 0x0000000000007b1d */ /* 0x000fe20000010000 */
[CC--:B-1----:R-:W-:Y:S01]  /*6de0*/  FMUL.FTZ R56, R140.reuse, -R52.reuse ;  /* 0x800000348c387220 */ /* 0x0c2fe20000410000 */
        /* <DEDUP_REMOVED lines=13> */
[----:B------:R-:W-:Y:S01]  /*6ec0*/  FADD.FTZ R55, R181, R52 ;  /* 0x00000034b5377221 */ /* 0x000fe20000010000 */
[C---:B------:R-:W-:Y:S01]  /*6ed0*/  FMUL.FTZ R56, R144.reuse, -R59 ;  /* 0x8000003b90387220 */ /* 0x040fe20000410000 */
[----:B------:R-:W-:Y:S01]  /*6ee0*/  FFMA.FTZ R54, R141, R57, R54 ;  /* 0x000000398d367223 */ /* 0x000fe20000010036 */
[----:B------:R-:W-:Y:S01]  /*6ef0*/  FMUL.FTZ R58, R144, -R53 ;  /* 0x80000035903a7220 */ /* 0x000fe20000410000 */
[----:B------:R-:W-:Y:S01]  /*6f00*/  FMUL.FTZ R52, R142, -R55 ;  /* 0x800000378e347220 */ /* 0x000fe20000410000 */
[----:B------:R-:W-:Y:S01]  /*6f10*/  FFMA.FTZ R56, R145, R53, -R56 ;  /* 0x0000003591387223 */ /* 0x000fe20000010838 */
[----:B------:R-:W-:Y:S01]  /*6f20*/  MOV R53, UR48 ;  /* 0x0000003000357c02 */ /* 0x000fe20008000f00 */
[----:B------:R-:W-:Y:S01]  /*6f30*/  FADD.FTZ R54, -R165, R54 ;  /* 0x00000036a5367221 */ /* 0x000fe20000010100 */
[----:B------:R-:W-:Y:S01]  /*6f40*/  FFMA.FTZ R58, R145, R59, R58 ;  /* 0x0000003b913a7223 */ /* 0x000fe2000001003a */
[----:B-----5:R-:W-:Y:S01]  /*6f50*/  FMUL.FTZ R60, R146, -R56 ;  /* 0x80000038923c7220 */ /* 0x020fe20000410000 */
        /* <DEDUP_REMOVED lines=50> */
[C---:B------:R-:W-:Y:S01]  /*7280*/  FMUL.FTZ R52, R150.reuse, -R56 ;  /* 0x8000003896347220 */ /* 0x040fe20000410000 */
[----:B------:R-:W-:Y:S01]  /*7290*/  FADD.FTZ R209, RZ, R55 ;  /* 0x00000037ffd17221 */ /* 0x000fe20000010000 */
[----:B------:R-:W-:Y:S01]  /*72a0*/  FADD.FTZ R218, R91, R218 ;  /* 0x000000da5bda7221 */ /* 0x000fe20000010000 */
[-C--:B------:R-:W-:Y:S01]  /*72b0*/  FMUL.FTZ R55, R150, -R54.reuse ;  /* 0x8000003696377220 */ /* 0x080fe20000410000 */
[----:B------:R-:W-:Y:S01]  /*72c0*/  FFMA.FTZ R53, R151, R54, -R52 ;  /* 0x0000003697357223 */ /* 0x000fe20000010834 */
[C---:B------:R-:W-:Y:S01]  /*72d0*/  FMUL.FTZ R52, R136.reuse, R209 ;  /* 0x000000d188347220 */ /* 0x040fe20000410000 */
[----:B------:R-:W-:Y:S01]  /*72e0*/  FMUL.FTZ R54, R136, R218 ;  /* 0x000000da88367220 */ /* 0x000fe20000410000 */
[----:B------:R-:W-:Y:S01]  /*72f0*/  FFMA.FTZ R60, R157, R59, R60 ;  /* 0x0000003b9d3c7223 */ /* 0x000fe2000001003c */
[----:B------:R-:W-:Y:S01]  /*7300*/  FFMA.FTZ R55, R151, R56, R55 ;  /* 0x0000003897377223 */ /* 0x000fe20000010037 */
[C---:B------:R-:W-:Y:S01]  /*7310*/  FFMA.FTZ R225, R137.reuse, R218, -R52 ;  /* 0x000000da89e17223 */ /* 0x040fe20000010834 */
[----:B------:R-:W-:Y:S01]  /*7320*/  FFMA.FTZ R54, R137, R209, R54 ;  /* 0x000000d189367223 */ /* 0x000fe20000010036 */
[----:B------:R-:W-:Y:S01]  /*7330*/  FFMA.FTZ R58, R157, R61, -R58 ;  /* 0x0000003d9d3a7223 */ /* 0x000fe2000001083a */
[----:B------:R-:W-:Y:S01]  /*7340*/  FMUL.FTZ R56, R158, -R60 ;  /* 0x8000003c9e387220 */ /* 0x000fe20000410000 */
[----:B------:R-:W-:Y:S01]  /*7350*/  FADD.FTZ R225, R90, R225 ;  /* 0x000000e15ae17221 */ /* 0x000fe20000010000 */
[----:B------:R-:W-:Y:S01]  /*7360*/  FADD.FTZ R207, RZ, R54 ;  /* 0x00000036ffcf7221 */ /* 0x000fe20000010000 */
[----:B------:R-:W-:Y:S01]  /*7370*/  FADD.FTZ R55, -R170, R55 ;  /* 0x00000037aa377221 */ /* 0x000fe20000010100 */
[-C--:B------:R-:W-:Y:S01]  /*7380*/  FFMA.FTZ R57, R159, R58.reuse, -R56 ;  /* 0x0000003a9f397223 */ /* 0x080fe20000010838 */
[C---:B------:R-:W-:Y:S01]  /*7390*/  FMUL.FTZ R54, R134.reuse, R225 ;  /* 0x000000e186367220 */ /* 0x040fe20000410000 */
[----:B------:R-:W-:Y:S01]  /*73a0*/  FMUL.FTZ R52, R134, R207 ;  /* 0x000000cf86347220 */ /* 0x000fe20000410000 */
[----:B------:R-:W-:Y:S01]  /*73b0*/  FADD.FTZ R53, R186, R53 ;  /* 0x00000035ba357221 */ /* 0x000fe20000010000 */
[----:B------:R-:W-:Y:S01]  /*73c0*/  FMUL.FTZ R56, R152, -R55 ;  /* 0x8000003798387220 */ /* 0x000fe20000410000 */
[C---:B------:R-:W-:Y:S01]  /*73d0*/  FFMA.FTZ R54, R135.reuse, R207, R54 ;  /* 0x000000cf87367223 */ /* 0x040fe20000010036 */
[----:B------:R-:W-:Y:S01]  /*73e0*/  FFMA.FTZ R52, R135, R225, -R52 ;  /* 0x000000e187347223 */ /* 0x000fe20000010834 */
[----:B------:R-:W-:Y:S01]  /*73f0*/  FMUL.FTZ R59, R158, -R58 ;  /* 0x8000003a9e3b7220 */ /* 0x000fe20000410000 */
[-C--:B------:R-:W-:Y:S01]  /*7400*/  FMUL.FTZ R58, R152, -R53.reuse ;  /* 0x80000035983a7220 */ /* 0x080fe20000410000 */
[----:B------:R-:W-:Y:S01]  /*7410*/  FADD.FTZ R205, RZ, R54 ;  /* 0x00000036ffcd7221 */ /* 0x000fe20000010000 */
[----:B------:R-:W-:Y:S01]  /*7420*/  FFMA.FTZ R56, R153, R53, -R56 ;  /* 0x0000003599387223 */ /* 0x000fe20000010838 */
[----:B------:R-:W-:Y:S01]  /*7430*/  FADD.FTZ R216, R89, R52 ;  /* 0x0000003459d87221 */ /* 0x000fe20000010000 */
[----:B------:R-:W-:Y:S01]  /*7440*/  FFMA.FTZ R59, R159, R60, R59 ;  /* 0x0000003c9f3b7223 */ /* 0x000fe2000001003b */
[----:B------:R-:W-:Y:S01]  /*7450*/  FMUL.FTZ R53, R130, R205 ;  /* 0x000000cd82357220 */ /* 0x000fe20000410000 */
[----:B------:R-:W-:Y:S01]  /*7460*/  FMUL.FTZ R60, R160, -R57 ;  /* 0x80000039a03c7220 */ /* 0x000fe20000410000 */
[-C--:B------:R-:W-:Y:S01]  /*7470*/  FMUL.FTZ R52, R130, R216.reuse ;  /* 0x000000d882347220 */ /* 0x080fe20000410000 */
[-C--:B------:R-:W-:Y:S01]  /*7480*/  FMUL.FTZ R54, R160, -R59.reuse ;  /* 0x8000003ba0367220 */ /* 0x080fe20000410000 */
[C---:B------:R-:W-:Y:S01]  /*7490*/  FFMA.FTZ R53, R132.reuse, R216, -R53 ;  /* 0x000000d884357223 */ /* 0x040fe20000010835 */
[C---:B------:R-:W-:Y:S01]  /*74a0*/  FFMA.FTZ R59, R161.reuse, R59, R60 ;  /* 0x0000003ba13b7223 */ /* 0x040fe2000001003c */
[----:B------:R-:W-:Y:S01]  /*74b0*/  FFMA.FTZ R52, R132, R205, R52 ;  /* 0x000000cd84347223 */ /* 0x000fe20000010034 */
[----:B------:R-:W-:Y:S01]  /*74c0*/  FFMA.FTZ R57, R161, R57, -R54 ;  /* 0x00000039a1397223 */ /* 0x000fe20000010836 */
[----:B------:R-:W-:Y:S01]  /*74d0*/  FADD.FTZ R223, R88, R53 ;  /* 0x0000003558df7221 */ /* 0x000fe20000010000 */
[----:B------:R-:W-:Y:S01]  /*74e0*/  FFMA.FTZ R58, R153, R55, R58 ;  /* 0x00000037993a7223 */ /* 0x000fe2000001003a */
[----:B------:R-:W-:Y:S01]  /*74f0*/  FADD.FTZ R203, RZ, R52 ;  /* 0x00000034ffcb7221 */ /* 0x000fe20000010000 */
[----:B------:R-:W-:Y:S01]  /*7500*/  FMUL.FTZ R55, R130, -R59 ;  /* 0x8000003b82377220 */ /* 0x000fe20000410000 */
[C---:B------:R-:W-:Y:S01]  /*7510*/  FMUL.FTZ R54, R160.reuse, R223 ;  /* 0x000000dfa0367220 */ /* 0x040fe20000410000 */
[----:B------:R-:W-:Y:S01]  /*7520*/  FADD.FTZ R56, R187, R56 ;  /* 0x00000038bb387221 */ /* 0x000fe20000010000 */
[----:B------:R-:W-:Y:S01]  /*7530*/  FMUL.FTZ R52, R160, R203 ;  /* 0x000000cba0347220 */ /* 0x000fe20000410000 */
[----:B------:R-:W-:Y:S01]  /*7540*/  FMUL.FTZ R60, R130, -R57 ;  /* 0x80000039823c7220 */ /* 0x000fe20000410000 */
[C---:B------:R-:W-:Y:S01]  /*7550*/  FFMA.FTZ R54, R161.reuse, R203, R54 ;  /* 0x000000cba1367223 */ /* 0x040fe20000010036 */
[----:B------:R-:W-:Y:S01]  /*7560*/  FFMA.FTZ R61, R132, R57, -R55 ;  /* 0x00000039843d7223 */ /* 0x000fe20000010837 */
[----:B------:R-:W-:Y:S01]  /*7570*/  FFMA.FTZ R52, R161, R223, -R52 ;  /* 0x000000dfa1347223 */ /* 0x000fe20000010834 */
[----:B------:R-:W-:Y:S01]  /*7580*/  FADD.FTZ R58, -R171, R58 ;  /* 0x0000003aab3a7221 */ /* 0x000fe20000010100 */
[----:B------:R-:W-:Y:S01]  /*7590*/  FADD.FTZ R202, RZ, R54 ;  /* 0x00000036ffca7221 */ /* 0x000fe20000010000 */
[----:B------:R-:W-:Y:S01]  /*75a0*/  FMUL.FTZ R57, R154, -R56 ;  /* 0x800000389a397220 */ /* 0x000fe20000410000 */
[----:B------:R-:W-:Y:S01]  /*75b0*/  FADD.FTZ R214, R87, R52 ;  /* 0x0000003457d67221 */ /* 0x000fe20000010000 */
[----:B------:R-:W-:Y:S01]  /*75c0*/  FFMA.FTZ R62, R132, R59, R60 ;  /* 0x0000003b843e7223 */ /* 0x000fe2000001003c */
[----:B------:R-:W-:Y:S01]  /*75d0*/  FMUL.FTZ R52, R158, R202 ;  /* 0x000000ca9e347220 */ /* 0x000fe20000410000 */
[----:B------:R-:W-:Y:S01]  /*75e0*/  FMUL.FTZ R60, R154, -R58 ;  /* 0x8000003a9a3c7220 */ /* 0x000fe20000410000 */
[----:B------:R-:W-:Y:S01]  /*75f0*/  FMUL.FTZ R53, R158, R214 ;  /* 0x000000d69e357220 */ /* 0x000fe20000410000 */
[----:B------:R-:W-:Y:S01]  /*7600*/  FFMA.FTZ R59, R155, R58, R57 ;  /* 0x0000003a9b3b7223 */ /* 0x000fe20000010039 */
[----:B------:R-:W-:Y:S01]  /*7610*/  FFMA.FTZ R221, R159, R214, -R52 ;  /* 0x000000d69fdd7223 */ /* 0x000fe20000010834 */
[----:B------:R-:W-:Y:S01]  /*7620*/  FFMA.FTZ R55, R155, R56, -R60 ;  /* 0x000000389b377223 */ /* 0x000fe2000001083c */
[----:B------:R-:W-:Y:S01]  /*7630*/  FFMA.FTZ R53, R159, R202, R53 ;  /* 0x000000ca9f357223 */ /* 0x000fe20000010035 */
[----:B------:R-:W-:Y:S01]  /*7640*/  FADD.FTZ R59, -R172, R59 ;  /* 0x0000003bac3b7221 */ /* 0x000fe20000010100 */
[----:B------:R-:W-:Y:S01]  /*7650*/  FADD.FTZ R221, R86, R221 ;  /* 0x000000dd56dd7221 */ /* 0x000fe20000010000 */
[----:B------:R-:W-:Y:S01]  /*7660*/  FADD.FTZ R55, R188, R55 ;  /* 0x00000037bc377221 */ /* 0x000fe20000010000 */
[----:B------:R-:W-:Y:S01]  /*7670*/  FADD.FTZ R201, RZ, R53 ;  /* 0x00000035ffc97221 */ /* 0x000fe20000010000 */
[C---:B------:R-:W-:Y:S01]  /*7680*/  FMUL.FTZ R58, R156.reuse, -R59 ;  /* 0x8000003b9c3a7220 */ /* 0x040fe20000410000 */
[C---:B------:R-:W-:Y:S01]  /*7690*/  FMUL.FTZ R54, R156.reuse, R221 ;  /* 0x000000dd9c367220 */ /* 0x040fe20000410000 */
[C---:B------:R-:W-:Y:S01]  /*76a0*/  FMUL.FTZ R60, R156.reuse, -R55 ;  /* 0x800000379c3c7220 */ /* 0x040fe20000410000 */
[----:B------:R-:W-:Y:S01]  /*76b0*/  FMUL.FTZ R52, R156, R201 ;  /* 0x000000c99c347220 */ /* 0x000fe20000410000 */
[C---:B------:R-:W-:Y:S01]  /*76c0*/  FFMA.FTZ R58, R157.reuse, R55, -R58 ;  /* 0x000000379d3a7223 */ /* 0x040fe2000001083a */
[C---:B------:R-:W-:Y:S01]  /*76d0*/  FFMA.FTZ R54, R157.reuse, R201, R54 ;  /* 0x000000c99d367223 */ /* 0x040fe20000010036 */
[C---:B------:R-:W-:Y:S01]  /*76e0*/  FFMA.FTZ R60, R157.reuse, R59, R60 ;  /* 0x0000003b9d3c7223 */ /* 0x040fe2000001003c */
[----:B------:R-:W-:Y:S01]  /*76f0*/  FFMA.FTZ R52, R157, R221, -R52 ;  /* 0x000000dd9d347223 */ /* 0x000fe20000010834 */
[----:B------:R-:W-:Y:S01]  /*7700*/  FADD.FTZ R58, R189, R58 ;  /* 0x0000003abd3a7221 */ /* 0x000fe20000010000 */
[----:B------:R-:W-:Y:S01]  /*7710*/  FADD.FTZ R200, RZ, R54 ;  /* 0x00000036ffc87221 */ /* 0x000fe20000010000 */
[----:B------:R-:W-:Y:S01]  /*7720*/  FADD.FTZ R60, -R173, R60 ;  /* 0x0000003cad3c7221 */ /* 0x000fe20000010100 */
[----:B------:R-:W-:Y:S01]  /*7730*/  FADD.FTZ R212, R85, R52 ;  /* 0x0000003455d47221 */ /* 0x000fe20000010000 */
[----:B------:R-:W-:Y:S01]  /*7740*/  FMUL.FTZ R54, R158, -R58 ;  /* 0x8000003a9e367220 */ /* 0x000fe20000410000 */
        /* <DEDUP_REMOVED lines=11> */
[----:B------:R-:W-:Y:S01]  /*7800*/  FMUL.FTZ R58, R160, -R59 ;  /* 0x8000003ba03a7220 */ /* 0x000fe20000410000 */
[----:B------:R-:W-:Y:S01]  /*7810*/  FMUL.FTZ R54, R152, R219 ;  /* 0x000000db98367220 */ /* 0x000fe20000410000 */
[----:B------:R-:W-:Y:S01]  /*7820*/  FMUL.FTZ R60, R160, -R55 ;  /* 0x80000037a03c7220 */ /* 0x000fe20000410000 */
[----:B------:R-:W-:Y:S01]  /*7830*/  FMUL.FTZ R52, R152, R199 ;  /* 0x000000c798347220 */ /* 0x000fe20000410000 */
[----:B------:R-:W-:Y:S01]  /*7840*/  FFMA.FTZ R58, R161, R55, -R58 ;  /* 0x00000037a13a7223 */ /* 0x000fe2000001083a */
[----:B------:R-:W-:Y:S01]  /*7850*/  FFMA.FTZ R54, R153, R199, R54 ;  /* 0x000000c799367223 */ /* 0x000fe20000010036 */
[----:B------:R-:W-:Y:S01]  /*7860*/  FFMA.FTZ R60, R161, R59, R60 ;  /* 0x0000003ba13c7223 */ /* 0x000fe2000001003c */
[----:B------:R-:W-:Y:S01]  /*7870*/  FFMA.FTZ R52, R153, R219, -R52 ;  /* 0x000000db99347223 */ /* 0x000fe20000010834 */
[----:B------:R-:W-:Y:S01]  /*7880*/  FMUL.FTZ R56, R134, -R62 ;  /* 0x8000003e86387220 */ /* 0x000fe20000410000 */
[----:B------:R-:W-:Y:S01]  /*7890*/  FADD.FTZ R198, RZ, R54 ;  /* 0x00000036ffc67221 */ /* 0x000fe20000010000 */
[----:B------:R-:W-:Y:S01]  /*78a0*/  FADD.FTZ R55, R191, R58 ;  /* 0x0000003abf377221 */ /* 0x000fe20000010000 */
[----:B------:R-:W-:Y:S01]  /*78b0*/  FADD.FTZ R210, R83, R52 ;  /* 0x0000003453d27221 */ /* 0x000fe20000010000 */
[----:B------:R-:W-:Y:S01]  /*78c0*/  FADD.FTZ R59, -R175, R60 ;  /* 0x0000003caf3b7221 */ /* 0x000fe20000010100 */
[----:B------:R-:W-:Y:S01]  /*78d0*/  FMUL.FTZ R52, R150, R198 ;  /* 0x000000c696347220 */ /* 0x000fe20000410000 */
[-C--:B------:R-:W-:Y:S01]  /*78e0*/  FMUL.FTZ R57, R134, -R61.reuse ;  /* 0x8000003d86397220 */ /* 0x080fe20000410000 */
[-C--:B------:R-:W-:Y:S01]  /*78f0*/  FMUL.FTZ R53, R150, R210.reuse ;  /* 0x000000d296357220 */ /* 0x080fe20000410000 */
[----:B------:R-:W-:Y:S01]  /*7900*/  FFMA.FTZ R56, R135, R61, -R56 ;  /* 0x0000003d87387223 */ /* 0x000fe20000010838 */
[C---:B------:R-:W-:Y:S01]  /*7910*/  FFMA.FTZ R217, R151.reuse, R210, -R52 ;  /* 0x000000d297d97223 */ /* 0x040fe20000010834 */
[C---:B------:R-:W-:Y:S01]  /*7920*/  FMUL.FTZ R61, R130.reuse, -R55 ;  /* 0x80000037823d7220 */ /* 0x040fe20000410000 */
[----:B------:R-:W-:Y:S01]  /*7930*/  FFMA.FTZ R53, R151, R198, R53 ;  /* 0x000000c697357223 */ /* 0x000fe20000010035 */
[-C--:B------:R-:W-:Y:S01]  /*7940*/  FMUL.FTZ R52, R130, -R59.reuse ;  /* 0x8000003b82347220 */ /* 0x080fe20000410000 */
[----:B------:R-:W-:Y:S01]  /*7950*/  FADD.FTZ R217, R82, R217 ;  /* 0x000000d952d97221 */ /* 0x000fe20000010000 */
[C---:B------:R-:W-:Y:S01]  /*7960*/  FFMA.FTZ R61, R132.reuse, R59, R61 ;  /* 0x0000003b843d7223 */ /* 0x040fe2000001003d */
[----:B------:R-:W-:Y:S01]  /*7970*/  FADD.FTZ R197, RZ, R53 ;  /* 0x00000035ffc57221 */ /* 0x000fe20000010000 */
[----:B------:R-:W-:Y:S01]  /*7980*/  FFMA.FTZ R55, R132, R55, -R52 ;  /* 0x0000003784377223 */ /* 0x000fe20000010834 */
[----:B------:R-:W-:Y:S01]  /*7990*/  FMUL.FTZ R54, R148, R217 ;  /* 0x000000d994367220 */ /* 0x000fe20000410000 */
[----:B------:R-:W-:Y:S01]  /*79a0*/  FADD.FTZ R61, -R176, R61 ;  /* 0x0000003db03d7221 */ /* 0x000fe20000010100 */
[-C--:B------:R-:W-:Y:S01]  /*79b0*/  FMUL.FTZ R52, R148, R197.reuse ;  /* 0x000000c594347220 */ /* 0x080fe20000410000 */
[----:B------:R-:W-:Y:S01]  /*79c0*/  FADD.FTZ R55, R192, R55 ;  /* 0x00000037c0377221 */ /* 0x000fe20000010000 */
[C---:B------:R-:W-:Y:S01]  /*79d0*/  FFMA.FTZ R54, R149.reuse, R197, R54 ;  /* 0x000000c595367223 */ /* 0x040fe20000010036 */
[C---:B------:R-:W-:Y:S01]  /*79e0*/  FMUL.FTZ R58, R134.reuse, -R61 ;  /* 0x8000003d863a7220 */ /* 0x040fe20000410000 */
[----:B------:R-:W-:Y:S01]  /*79f0*/  FFMA.FTZ R52, R149, R217, -R52 ;  /* 0x000000d995347223 */ /* 0x000fe20000010834 */
[----:B------:R-:W-:Y:S01]  /*7a00*/  FFMA.FTZ R57, R135, R62, R57 ;  /* 0x0000003e87397223 */ /* 0x000fe20000010039 */
[----:B------:R-:W-:Y:S01]  /*7a10*/  FADD.FTZ R196, RZ, R54 ;  /* 0x00000036ffc47221 */ /* 0x000fe20000010000 */
[-C--:B------:R-:W-:Y:S01]  /*7a20*/  FMUL.FTZ R60, R134, -R55.reuse ;  /* 0x80000037863c7220 */ /* 0x080fe20000410000 */
[----:B------:R-:W-:Y:S01]  /*7a30*/  FADD.FTZ R208, R81, R52 ;  /* 0x0000003451d07221 */ /* 0x000fe20000010000 */
[C---:B------:R-:W-:Y:S01]  /*7a40*/  FFMA.FTZ R62, R135.reuse, R55, -R58 ;  /* 0x00000037873e7223 */ /* 0x040fe2000001083a */
[C---:B------:R-:W-:Y:S01]  /*7a50*/  FMUL.FTZ R54, R146.reuse, R196 ;  /* 0x000000c492367220 */ /* 0x040fe20000410000 */
[----:B------:R-:W-:Y:S01]  /*7a60*/  FFMA.FTZ R60, R135, R61, R60 ;  /* 0x0000003d873c7223 */ /* 0x000fe2000001003c */
[-C--:B------:R-:W-:Y:S01]  /*7a70*/  FMUL.FTZ R55, R146, R208.reuse ;  /* 0x000000d092377220 */ /* 0x080fe20000410000 */
[----:B------:R-:W-:Y:S01]  /*7a80*/  MOV R58, UR6 ;  /* 0x00000006003a7c02 */ /* 0x000fe20008000f00 */
[----:B------:R-:W-:Y:S01]  /*7a90*/  FFMA.FTZ R215, R147, R208, -R54 ;  /* 0x000000d093d77223 */ /* 0x000fe20000010836 */
[----:B------:R-:W-:Y:S01]  /*7aa0*/  FADD.FTZ R59, -R177, R60 ;  /* 0x0000003cb13b7221 */ /* 0x000fe20000010100 */
[----:B------:R-:W-:Y:S01]  /*7ab0*/  FFMA.FTZ R195, R147, R196, R55 ;  /* 0x000000c493c37223 */ /* 0x000fe20000010037 */
[----:B------:R-:W-:Y:S01]  /*7ac0*/  @!P0 LEA R61, R58, R127, 0x4 ;  /* 0x0000007f3a3d8211 */ /* 0x000fe200078e20ff */
[----:B------:R-:W-:Y:S01]  /*7ad0*/  FADD.FTZ R215, R80, R215 ;  /* 0x000000d750d77221 */ /* 0x000fe20000010000 */
[----:B------:R-:W-:Y:S01]  /*7ae0*/  FADD.FTZ R62, R193, R62 ;  /* 0x0000003ec13e7221 */ /* 0x000fe20000010000 */
[----:B------:R-:W-:Y:S01]  /*7af0*/  FADD.FTZ R195, RZ, R195 ;  /* 0x000000c3ffc37221 */ /* 0x000fe20000010000 */
[----:B------:R-:W-:Y:S01]  /*7b00*/  FMUL.FTZ R64, R136, -R59 ;  /* 0x8000003b88407220 */ /* 0x000fe20000410000 */
[----:B------:R-:W-:Y:S01]  /*7b10*/  FMUL.FTZ R60, R144, R215 ;  /* 0x000000d7903c7220 */ /* 0x000fe20000410000 */
[-C--:B------:R-:W-:Y:S01]  /*7b20*/  FMUL.FTZ R66, R136, -R62.reuse ;  /* 0x8000003e88427220 */ /* 0x080fe20000410000 */
[-C--:B------:R-:W-:Y:S01]  /*7b30*/  FMUL.FTZ R58, R144, R195.reuse ;  /* 0x000000c3903a7220 */ /* 0x080fe20000410000 */
[----:B------:R-:W-:Y:S01]  /*7b40*/  FFMA.FTZ R65, R137, R62, -R64 ;  /* 0x0000003e89417223 */ /* 0x000fe20000010840 */
[----:B------:R-:W-:Y:S01]  /*7b50*/  FFMA.FTZ R60, R145, R195, R60 ;  /* 0x000000c3913c7223 */ /* 0x000fe2000001003c */
[----:B------:R-:W-:Y:S01]  /*7b60*/  FFMA.FTZ R67, R137, R59, R66 ;  /* 0x0000003b89437223 */ /* 0x000fe20000010042 */
[----:B------:R-:W-:Y:S01]  /*7b70*/  FFMA.FTZ R58, R145, R215, -R58 ;  /* 0x000000d7913a7223 */ /* 0x000fe2000001083a */
[CC--:B------:R-:W-:Y:S01]  /*7b80*/  FMUL.FTZ R63, R136.reuse, -R57.reuse ;  /* 0x80000039883f7220 */ /* 0x0c0fe20000410000 */
[----:B------:R-:W-:Y:S01]  /*7b90*/  FADD.FTZ R204, RZ, R60 ;  /* 0x0000003cffcc7221 */ /* 0x000fe20000010000 */
[----:B------:R-:W-:Y:S01]  /*7ba0*/  FMUL.FTZ R60, R136, -R56 ;  /* 0x80000038883c7220 */ /* 0x000fe20000410000 */
[----:B------:R-:W-:Y:S01]  /*7bb0*/  FADD.FTZ R206, R79, R58 ;  /* 0x0000003a4fce7221 */ /* 0x000fe20000010000 */
[----:B------:R-:W-:Y:S01]  /*7bc0*/  HFMA2.MMA R53, -RZ, RZ, 0, 0 ;  /* 0x00000000ff357435 */ /* 0x000fe200000001ff */
[C---:B------:R-:W-:Y:S01]  /*7bd0*/  FMUL.FTZ R58, R142.reuse, R204 ;  /* 0x000000cc8e3a7220 */ /* 0x040fe20000410000 */
[----:B------:R-:W-:Y:S01]  /*7be0*/  FFMA.FTZ R57, R137, R57, R60 ;  /* 0x0000003989397223 */ /* 0x000fe2000001003c */
[-C--:B------:R-:W-:Y:S01]  /*7bf0*/  FMUL.FTZ R59, R142, R206.reuse ;  /* 0x000000ce8e3b7220 */ /* 0x080fe20000410000 */
[----:B------:R-:W-:Y:S01]  /*7c00*/  MOV R52, 0x3f800000 ;  /* 0x3f80000000347802 */ /* 0x000fe20000000f00 */
[C---:B------:R-:W-:Y:S01]  /*7c10*/  FFMA.FTZ R213, R143.reuse, R206, -R58 ;  /* 0x000000ce8fd57223 */ /* 0x040fe2000001083a */
[----:B------:R-:W-:Y:S01]  /*7c20*/  CS2R R54, SRZ ;  /* 0x0000000000367805 */ /* 0x000fe2000001ff00 */
[----:B------:R-:W-:Y:S01]  /*7c30*/  FFMA.FTZ R59, R143, R204, R59 ;  /* 0x000000cc8f3b7223 */ /* 0x000fe2000001003b */
[----:B------:R-:W-:Y:S01]  /*7c40*/  FFMA.FTZ R56, R137, R56, -R63 ;  /* 0x0000003889387223 */ /* 0x000fe2000001083f */
[----:B------:R-:W-:Y:S01]  /*7c50*/  FADD.FTZ R213, R78, R213 ;  /* 0x000000d54ed57221 */ /* 0x000fe20000010000 */
[----:B------:R-:W-:Y:S01]  /*7c60*/  FADD.FTZ R58, R194, R65 ;  /* 0x00000041c23a7221 */ /* 0x000fe20000010000 */
[----:B------:R-:W-:Y:S01]  /*7c70*/  FADD.FTZ R211, RZ, R59 ;  /* 0x0000003bffd37221 */ /* 0x000fe20000010000 */
[----:B------:R-:W-:Y:S01]  /*7c80*/  FADD.FTZ R59, -R178, R67 ;  /* 0x00000043b23b7221 */ /* 0x000fe20000010100 */
[C---:B------:R-:W-:Y:S01]  /*7c90*/  FMUL.FTZ R62, R140.reuse, R213 ;  /* 0x000000d58c3e7220 */ /* 0x040fe20000410000 */
[----:B------:R0:W1:Y:S01]  /*7ca0*/  @!P0 LDS.128 R52, [R61+0x4990] ;  /* 0x004990003d348984 */ /* 0x0000620000000c00 */
[----:B------:R-:W-:-:S02]  /*7cb0*/  FMUL.FTZ R60, R140, R211 ;  /* 0x000000d38c3c7220 */ /* 0x000fc40000410000 */
[C---:B------:R-:W-:Y:S01]  /*7cc0*/  FFMA.FTZ R62, R141.reuse, R211, R62 ;  /* 0x000000d38d3e7223 */ /* 0x040fe2000001003e */
[----:B------:R0:W-:Y:S01]  /*7cd0*/  STS.128 [R162+0x2b90], R56 ;  /* 0x002b9038a2007388 */ /* 0x0001e20000000c00 */
[----:B------:R-:W-:Y:S02]  /*7ce0*/  FFMA.FTZ R60, R141, R213, -R60 ;  /* 0x000000d58d3c7223 */ /* 0x000fe4000001083c */
[----:B------:R-:W-:Y:S02]  /*7cf0*/  FADD.FTZ R220, RZ, R62 ;  /* 0x0000003effdc7221 */ /* 0x000fe40000010000 */
[----:B------:R-:W-:Y:S02]  /*7d00*/  FADD.FTZ R222, R77, R60 ;  /* 0x0000003c4dde7221 */ /* 0x000fe40000010000 */
[----:B------:R-:W-:-:S04]  /*7d10*/  FMUL.FTZ R60, R138, R220 ;  /* 0x000000dc8a3c7220 */ /* 0x000fc80000410000 */
[----:B------:R-:W-:-:S04]  /*7d20*/  FFMA.FTZ R227, R139, R222, -R60 ;  /* 0x000000de8be37223 */ /* 0x000fc8000001083c */
[----:B------:R-:W-:Y:S01]  /*7d30*/  FADD.FTZ R227, R76, R227 ;  /* 0x000000e34ce37221 */ /* 0x000fe20000010000 */
        /* <DEDUP_REMOVED lines=47> */
.L_x_3710:
        /* <DEDUP_REMOVED lines=14> */
.L_x_3636:
[----:B------:R-:W-:Y:S05]  /*8110*/  BSYNC B0 ;  /* 0x0000000000007941 */ /* 0x000fea0003800000 */
.L_x_3635:
[----:B------:R-:W-:-:S03]  /*8120*/  UMOV UR16, 0xffffffff ;  /* 0xffffffff00107882 */ /* 0x000fc60000000000 */
[----:B------:R-:W-:Y:S05]  /*8130*/  BRA.DIV UR16, `(.L_x_3637) ;  /* 0x00000056104c7947 */ /* 0x000fea000b800000 */
[----:B--2---:R2:W1:Y:S04]  /*8140*/  SHFL.DOWN PT, R74, R66, 0x2, 0x1f ;  /* 0x08401f00424a7f89 */ /* 0x00446800000e0000 */
[----:B0-----:R2:W0:Y:S04]  /*8150*/  SHFL.DOWN PT, R75, R67, 0x2, 0x1f ;  /* 0x08401f00434b7f89 */ /* 0x00142800000e0000 */
[----:B------:R2:W0:Y:S04]  /*8160*/  SHFL.DOWN PT, R224, R65, 0x2, 0x1f ;  /* 0x08401f0041e07f89 */ /* 0x00042800000e0000 */
[----:B---3--:R2:W3:Y:S02]  /*8170*/  SHFL.DOWN PT, R226, R64, 0x2, 0x1f ;  /* 0x08401f0040e27f89 */ /* 0x0084e400000e0000 */
.L_x_3716:
        /* <DEDUP_REMOVED lines=14> */
.L_x_3639:
[----:B------:R-:W-:Y:S05]  /*8260*/  BSYNC B0 ;  /* 0x0000000000007941 */ /* 0x000fea0003800000 */
.L_x_3638:
[----:B------:R-:W-:-:S03]  /*8270*/  UMOV UR16, 0xffffffff ;  /* 0xffffffff00107882 */ /* 0x000fc60000000000 */
[----:B------:R-:W-:Y:S05]  /*8280*/  BRA.DIV UR16, `(.L_x_3640) ;  /* 0x00000056106c7947 */ /* 0x000fea000b800000 */
[----:B-1----:R1:W1:Y:S04]  /*8290*/  SHFL.DOWN PT, R74, R66, 0x4, 0x1f ;  /* 0x08801f00424a7f89 */ /* 0x00226800000e0000 */
[----:B0-----:R0:W0:Y:S04]  /*82a0*/  SHFL.DOWN PT, R75, R67, 0x4, 0x1f ;  /* 0x08801f00434b7f89 */ /* 0x00102800000e0000 */
[----:B------:R0:W0:Y:S04]  /*82b0*/  SHFL.DOWN PT, R224, R65, 0x4, 0x1f ;  /* 0x08801f0041e07f89 */ /* 0x00002800000e0000 */
[----:B---3--:R3:W0:Y:S02]  /*82c0*/  SHFL.DOWN PT, R226, R64, 0x4, 0x1f ;  /* 0x08801f0040e27f89 */ /* 0x00862400000e0000 */
.L_x_3722:
        /* <DEDUP_REMOVED lines=14> */
.L_x_3642:
[----:B------:R-:W-:Y:S05]  /*83b0*/  BSYNC B0 ;  /* 0x0000000000007941 */ /* 0x000fea0003800000 */
.L_x_3641:
[----:B------:R-:W-:-:S03]  /*83c0*/  UMOV UR16, 0xffffffff ;  /* 0xffffffff00107882 */ /* 0x000fc60000000000 */
[----:B------:R-:W-:Y:S05]  /*83d0*/  BRA.DIV UR16, `(.L_x_3643) ;  /* 0x00000056108c7947 */ /* 0x000fea000b800000 */
[----:B-1----:R1:W1:Y:S04]  /*83e0*/  SHFL.DOWN PT, R74, R66, 0x8, 0x1f ;  /* 0x09001f00424a7f89 */ /* 0x00226800000e0000 */
[----:B0-----:R0:W0:Y:S04]  /*83f0*/  SHFL.DOWN PT, R75, R67, 0x8, 0x1f ;  /* 0x09001f00434b7f89 */ /* 0x00102800000e0000 */
[----:B------:R0:W0:Y:S04]  /*8400*/  SHFL.DOWN PT, R224, R65, 0x8, 0x1f ;  /* 0x09001f0041e07f89 */ /* 0x00002800000e0000 */
[----:B------:R0:W0:Y:S02]  /*8410*/  SHFL.DOWN PT, R226, R64, 0x8, 0x1f ;  /* 0x09001f0040e27f89 */ /* 0x00002400000e0000 */
.L_x_3728:
        /* <DEDUP_REMOVED lines=14> */
.L_x_3645:
[----:B------:R-:W-:Y:S05]  /*8500*/  BSYNC B0 ;  /* 0x0000000000007941 */ /* 0x000fea0003800000 */
.L_x_3644:
[----:B------:R-:W-:-:S03]  /*8510*/  UMOV UR16, 0xffffffff ;  /* 0xffffffff00107882 */ /* 0x000fc60000000000 */
[----:B------:R-:W-:Y:S05]  /*8520*/  BRA.DIV UR16, `(.L_x_3646) ;  /* 0x0000005610ac7947 */ /* 0x000fea000b800000 */
[----:B-1----:R1:W1:Y:S04]  /*8530*/  SHFL.DOWN PT, R74, R66, 0x10, 0x1f ;  /* 0x0a001f00424a7f89 */ /* 0x00226800000e0000 */
[----:B0-----:R0:W0:Y:S04]  /*8540*/  SHFL.DOWN PT, R75, R67, 0x10, 0x1f ;  /* 0x0a001f00434b7f89 */ /* 0x00102800000e0000 */
[----:B------:R0:W0:Y:S04]  /*8550*/  SHFL.DOWN PT, R224, R65, 0x10, 0x1f ;  /* 0x0a001f0041e07f89 */ /* 0x00002800000e0000 */
[----:B------:R0:W0:Y:S02]  /*8560*/  SHFL.DOWN PT, R226, R64, 0x10, 0x1f ;  /* 0x0a001f0040e27f89 */ /* 0x00002400000e0000 */
.L_x_3734:
        /* <DEDUP_REMOVED lines=14> */
.L_x_3648:
[----:B------:R-:W-:Y:S05]  /*8650*/  BSYNC B0 ;  /* 0x0000000000007941 */ /* 0x000fea0003800000 */
.L_x_3647:
        /* <DEDUP_REMOVED lines=20> */
.L_x_3748:
[----:B------:R-:W-:Y:S01]  /*87a0*/  BSSY B0, `(.L_x_3650) ;  /* 0x0000010000007945 */ /* 0x000fe20003800000 */
[----:B0--3--:R-:W-:Y:S02]  /*87b0*/  MOV R64, R242 ;  /* 0x000000f200407202 */ /* 0x009fe40000000f00 */
[----:B------:R-:W-:Y:S02]  /*87c0*/  MOV R65, R72 ;  /* 0x0000004800417202 */ /* 0x000fe40000000f00 */
[----:B------:R-:W-:Y:S02]  /*87d0*/  MOV R66, R236 ;  /* 0x000000ec00427202 */ /* 0x000fe40000000f00 */
[----:B------:R-:W-:Y:S01]  /*87e0*/  MOV R67, R243 ;  /* 0x000000f300437202 */ /* 0x000fe20000000f00 */
[----:B------:R-:W-:Y:S06]  /*87f0*/  @!P1 BRA `(.L_x_3651) ;  /* 0x0000000000289947 */ /* 0x000fec0003800000 */
[C---:B------:R-:W-:Y:S01]  /*8800*/  FMUL.FTZ R54, R237.reuse, R67 ;  /* 0x00000043ed367220 */ /* 0x040fe20000410000 */
[CC--:B------:R-:W-:Y:S01]  /*8810*/  FMUL.FTZ R72, R237.reuse, R66.reuse ;  /* 0x00000042ed487220 */ /* 0x0c0fe20000410000 */
[----:B------:R-:W-:Y:S02]  /*8820*/  FMUL.FTZ R55, R237, R65 ;  /* 0x00000041ed377220 */ /* 0x000fe40000410000 */
[----:B------:R-:W-:Y:S01]  /*8830*/  FFMA.FTZ R73, R235, R66, -R54 ;  /* 0x00000042eb497223 */ /* 0x000fe20000010836 */
[-C--:B------:R-:W-:Y:S01]  /*8840*/  FMUL.FTZ R54, R237, R64.reuse ;  /* 0x00000040ed367220 */ /* 0x080fe20000410000 */
[C---:B------:R-:W-:Y:S01]  /*8850*/  FFMA.FTZ R72, R235.reuse, R67, R72 ;  /* 0x00000043eb487223 */ /* 0x040fe20000010048 */
[C---:B------:R-:W-:Y:S01]  /*8860*/  FFMA.FTZ R64, R235.reuse, R64, -R55 ;  /* 0x00000040eb407223 */ /* 0x040fe20000010837 */
[----:B------:R-:W-:Y:S01]  /*8870*/  FADD.FTZ R66, R238, R73 ;  /* 0x00000049ee427221 */ /* 0x000fe20000010000 */
[----:B------:R-:W-:Y:S01]  /*8880*/  FFMA.FTZ R65, R235, R65, R54 ;  /* 0x00000041eb417223 */ /* 0x000fe20000010036 */
[----:B------:R-:W-:-:S07]  /*8890*/  FADD.FTZ R67, R241, R72 ;  /* 0x00000048f1437221 */ /* 0x000fce0000010000 */
.L_x_3651:
[----:B------:R-:W-:Y:S05]  /*88a0*/  BSYNC B0 ;  /* 0x0000000000007941 */ /* 0x000fea0003800000 */
.L_x_3650:
        /* <DEDUP_REMOVED lines=38> */
.L_x_3633:
[----:B------:R-:W-:Y:S05]  /*8b10*/  WARPSYNC.ALL ;  /* 0x0000000000007948 */ /* 0x000fea0003800000 */
[----:B------:R-:W-:Y:S01]  /*8b20*/  BAR.SYNC.DEFER_BLOCKING 0x0 ;  /* 0x0000000000007b1d */ /* 0x000fe20000010000 */
[----:B------:R-:W-:Y:S01]  /*8b30*/  FFMA.FTZ R59, R0, R218, RZ ;  /* 0x000000da003b7223 */ /* 0x000fe200000100ff */
[----:B------:R-:W-:Y:S02]  /*8b40*/  ISETP.NE.AND P2, PT, R128, RZ, PT ;  /* 0x000000ff8000720c */ /* 0x000fe40003f45270 */
[C---:B------:R-:W-:Y:S01]  /*8b50*/  ISETP.GT.AND P0, PT, R129.reuse, 0x1e, PT ;  /* 0x0000001e8100780c */ /* 0x040fe20003f04270 */
[----:B0-----:R-:W-:Y:S01]  /*8b60*/  FFMA.FTZ R64, R106, R225, R59 ;  /* 0x000000e16a407223 */ /* 0x001fe2000001003b */
[----:B------:R-:W-:Y:S01]  /*8b70*/  FADD.FTZ R225, -R90, R225 ;  /* 0x000000e15ae17221 */ /* 0x000fe20000010100 */
[----:B------:R-:W-:Y:S01]  /*8b80*/  ISETP.NE.AND P1, PT, R129, RZ, PT ;  /* 0x000000ff8100720c */ /* 0x000fe20003f25270 */
[----:B------:R-:W-:Y:S01]  /*8b90*/  BSSY B0, `(.L_x_3652) ;  /* 0x00001f4000007945 */ /* 0x000fe20003800000 */
[----:B------:R-:W0:Y:S02]  /*8ba0*/  LDS.64 R56, [R162+0x2b98] ;  /* 0x002b9800a2387984 */ /* 0x000e240000000a00 */
[-C--:B0-----:R-:W-:Y:S01]  /*8bb0*/  FMUL.FTZ R58, R56, -R3.reuse ;  /* 0x80000003383a7220 */ /* 0x081fe20000410000 */
[----:B------:R-:W-:-:S03]  /*8bc0*/  FMUL.FTZ R3, R57, -R3 ;  /* 0x8000000339037220 */ /* 0x000fc60000410000 */
[-C--:B------:R-:W-:Y:S01]  /*8bd0*/  FFMA.FTZ R58, R57, R2.reuse, R58 ;  /* 0x00000002393a7223 */ /* 0x080fe2000001003a */
[----:B------:R-:W-:-:S03]  /*8be0*/  FFMA.FTZ R2, R56, R2, -R3 ;  /* 0x0000000238027223 */ /* 0x000fc60000010803 */
[----:B------:R-:W-:Y:S01]  /*8bf0*/  FADD.FTZ R163, -R163, R58 ;  /* 0x0000003aa3a37221 */ /* 0x000fe20000010100 */
[----:B------:R-:W-:Y:S01]  /*8c00*/  FADD.FTZ R179, R179, R2 ;  /* 0x00000002b3b37221 */ /* 0x000fe20000010000 */
[----:B------:R-:W-:Y:S02]  /*8c10*/  FADD.FTZ R58, -R89, R216 ;  /* 0x000000d8593a7221 */ /* 0x000fe40000010100 */
[C---:B------:R-:W-:Y:S01]  /*8c20*/  FMUL.FTZ R2, R138.reuse, -R163 ;  /* 0x800000a38a027220 */ /* 0x040fe20000410000 */
[CC--:B------:R-:W-:Y:S01]  /*8c30*/  FMUL.FTZ R56, R138.reuse, -R179.reuse ;  /* 0x800000b38a387220 */ /* 0x0c0fe20000410000 */
[----:B------:R-:W-:Y:S02]  /*8c40*/  FMUL.FTZ R138, R138, R222 ;  /* 0x000000de8a8a7220 */ /* 0x000fe40000410000 */
[C---:B------:R-:W-:Y:S01]  /*8c50*/  FFMA.FTZ R3, R139.reuse, R179, -R2 ;  /* 0x000000b38b037223 */ /* 0x040fe20000010802 */
[C---:B------:R-:W-:Y:S01]  /*8c60*/  FFMA.FTZ R57, R139.reuse, R163, R56 ;  /* 0x000000a38b397223 */ /* 0x040fe20000010038 */
[----:B------:R-:W-:-:S02]  /*8c70*/  FFMA.FTZ R139, R139, R220, R138 ;  /* 0x000000dc8b8b7223 */ /* 0x000fc4000001008a */
[----:B------:R-:W-:Y:S01]  /*8c80*/  FADD.FTZ R180, R180, R3 ;  /* 0x00000003b4b47221 */ /* 0x000fe20000010000 */
[----:B------:R-:W-:Y:S01]  /*8c90*/  FADD.FTZ R164, -R164, R57 ;  /* 0x00000039a4a47221 */ /* 0x000fe20000010100 */
[----:B------:R-:W-:Y:S02]  /*8ca0*/  FADD.FTZ R139, RZ, R139 ;  /* 0x0000008bff8b7221 */ /* 0x000fe40000010000 */
        /* <DEDUP_REMOVED lines=74> */
[----:B------:R-:W-:Y:S02]  /*9150*/  FADD.FTZ R57, -R91, R218 ;  /* 0x000000da5b397221 */ /* 0x000fe40000010100 */
[C---:B------:R-:W-:Y:S01]  /*9160*/  FMUL.FTZ R2, R134.reuse, -R192 ;  /* 0x800000c086027220 */ /* 0x040fe20000410000 */
[----:B------:R-:W-:Y:S01]  /*9170*/  FMUL.FTZ R3, R134, -R176 ;  /* 0x800000b086037220 */ /* 0x000fe20000410000 */
[----:B------:R-:W-:Y:S01]  /*9180*/  FMUL.FTZ R65, R176, R113 ;  /* 0x00000071b0417220 */ /* 0x000fe20000410000 */
[----:B------:R-:W-:Y:S01]  /*9190*/  FMUL.FTZ R134, R165, R110 ;  /* 0x0000006ea5867220 */ /* 0x000fe20000410000 */
        /* <DEDUP_REMOVED lines=15> */
[----:B------:R-:W-:Y:S01]  /*9290*/  FMUL.FTZ R3, R192, R113 ;  /* 0x00000071c0037220 */ /* 0x000fe20000410000 */
[-C--:B------:R-:W-:Y:S01]  /*92a0*/  FMUL.FTZ R2, R194, R115.reuse ;  /* 0x00000073c2027220 */ /* 0x080fe20000410000 */
[----:B------:R-:W-:Y:S01]  /*92b0*/  FMUL.FTZ R60, R178, R115 ;  /* 0x00000073b23c7220 */ /* 0x000fe20000410000 */
[C---:B------:R-:W-:Y:S01]  /*92c0*/  FMUL.FTZ R66, R205.reuse, R65 ;  /* 0x00000041cd427220 */ /* 0x040fe20000410000 */
[----:B------:R-:W-:Y:S01]  /*92d0*/  FMUL.FTZ R67, R205, R3 ;  /* 0x00000003cd437220 */ /* 0x000fe20000410000 */
[C---:B------:R-:W-:Y:S01]  /*92e0*/  FMUL.FTZ R62, R209.reuse, R2 ;  /* 0x00000002d13e7220 */ /* 0x040fe20000410000 */
[----:B------:R-:W-:Y:S01]  /*92f0*/  FMUL.FTZ R59, R209, R60 ;  /* 0x0000003cd13b7220 */ /* 0x000fe20000410000 */
[----:B------:R-:W-:Y:S01]  /*9300*/  FFMA.FTZ R66, R3, R58, R66 ;  /* 0x0000003a03427223 */ /* 0x000fe20000010042 */
[----:B------:R-:W-:Y:S01]  /*9310*/  FFMA.FTZ R67, R58, R65, -R67 ;  /* 0x000000413a437223 */ /* 0x000fe20000010843 */
[----:B------:R-:W-:Y:S01]  /*9320*/  FFMA.FTZ R62, R57, R60, -R62 ;  /* 0x0000003c393e7223 */ /* 0x000fe2000001083e */
[----:B------:R-:W-:Y:S01]  /*9330*/  FFMA.FTZ R59, R2, R57, R59 ;  /* 0x00000039023b7223 */ /* 0x000fe2000001003b */
[----:B------:R-:W-:Y:S01]  /*9340*/  FFMA.FTZ R60, R56, R225, R61 ;  /* 0x000000e1383c7223 */ /* 0x000fe2000001003d */
[----:B------:R-:W-:Y:S01]  /*9350*/  FFMA.FTZ R61, R105, R216, R64 ;  /* 0x000000d8693d7223 */ /* 0x000fe20000010040 */
[----:B------:R-:W-:Y:S01]  /*9360*/  FADD.FTZ R62, RZ, R62 ;  /* 0x0000003eff3e7221 */ /* 0x000fe20000010000 */
[----:B------:R-:W-:Y:S01]  /*9370*/  FADD.FTZ R59, RZ, R59 ;  /* 0x0000003bff3b7221 */ /* 0x000fe20000010000 */
[-C--:B------:R-:W-:Y:S01]  /*9380*/  FMUL.FTZ R64, R175, R116.reuse ;  /* 0x00000074af407220 */ /* 0x080fe20000410000 */
[----:B------:R-:W-:Y:S01]  /*9390*/  FADD.FTZ R18, R3, R18 ;  /* 0x0000001203127221 */ /* 0x000fe20000010000 */
[----:B------:R-:W-:Y:S01]  /*93a0*/  FADD.FTZ R62, R62, R63 ;  /* 0x0000003f3e3e7221 */ /* 0x000fe20000010000 */
[----:B------:R-:W-:Y:S01]  /*93b0*/  FADD.FTZ R59, R59, R60 ;  /* 0x0000003c3b3b7221 */ /* 0x000fe20000010000 */
[----:B------:R-:W-:Y:S01]  /*93c0*/  FMUL.FTZ R60, R191, R116 ;  /* 0x00000074bf3c7220 */ /* 0x000fe20000410000 */
[----:B------:R-:W-:Y:S01]  /*93d0*/  FADD.FTZ R63, -R86, R221 ;  /* 0x000000dd563f7221 */ /* 0x000fe20000010100 */
[----:B------:R-:W-:Y:S01]  /*93e0*/  FADD.FTZ R67, R62, R67 ;  /* 0x000000433e437221 */ /* 0x000fe20000010000 */
[----:B------:R-:W-:Y:S01]  /*93f0*/  FFMA.FTZ R62, R104, R223, R61 ;  /* 0x000000df683e7223 */ /* 0x000fe2000001003d */
[----:B------:R-:W-:Y:S01]  /*9400*/  FADD.FTZ R223, -R88, R223 ;  /* 0x000000df58df7221 */ /* 0x000fe20000010100 */
[C---:B------:R-:W-:Y:S01]  /*9410*/  FMUL.FTZ R68, R203.reuse, R60 ;  /* 0x0000003ccb447220 */ /* 0x040fe20000410000 */
[----:B------:R-:W-:Y:S01]  /*9420*/  FMUL.FTZ R61, R203, R64 ;  /* 0x00000040cb3d7220 */ /* 0x000fe20000410000 */
[----:B------:R-:W-:Y:S01]  /*9430*/  FADD.FTZ R66, R59, R66 ;  /* 0x000000423b427221 */ /* 0x000fe20000010000 */
[----:B------:R-:W-:Y:S01]  /*9440*/  FFMA.FTZ R65, R103, R214, R62 ;  /* 0x000000d667417223 */ /* 0x000fe2000001003e */
[----:B------:R-:W-:Y:S01]  /*9450*/  FFMA.FTZ R68, R223, R64, -R68 ;  /* 0x00000040df447223 */ /* 0x000fe20000010844 */
[----:B------:R-:W-:Y:S01]  /*9460*/  FADD.FTZ R214, -R87, R214 ;  /* 0x000000d657d67221 */ /* 0x000fe20000010100 */
[----:B------:R-:W-:Y:S01]  /*9470*/  FMUL.FTZ R59, R190, R121 ;  /* 0x00000079be3b7220 */ /* 0x000fe20000410000 */
[----:B------:R-:W-:Y:S01]  /*9480*/  FFMA.FTZ R61, R60, R223, R61 ;  /* 0x000000df3c3d7223 */ /* 0x000fe2000001003d */
[C---:B------:R-:W-:Y:S01]  /*9490*/  FMUL.FTZ R64, R202.reuse, R69 ;  /* 0x00000045ca407220 */ /* 0x040fe20000410000 */
[----:B------:R-:W-:Y:S01]  /*94a0*/  FADD.FTZ R67, R67, R68 ;  /* 0x0000004443437221 */ /* 0x000fe20000010000 */
[----:B------:R-:W-:Y:S01]  /*94b0*/  FMUL.FTZ R71, R202, R59 ;  /* 0x0000003bca477220 */ /* 0x000fe20000410000 */
[----:B------:R-:W-:Y:S01]  /*94c0*/  FADD.FTZ R61, R66, R61 ;  /* 0x0000003d423d7221 */ /* 0x000fe20000010000 */
[----:B------:R-:W-:Y:S01]  /*94d0*/  FFMA.FTZ R64, R59, R214, R64 ;  /* 0x000000d63b407223 */ /* 0x000fe20000010040 */
[----:B------:R-:W-:Y:S01]  /*94e0*/  MOV R66, UR6 ;  /* 0x0000000600427c02 */ /* 0x000fe20008000f00 */
[----:B------:R-:W-:Y:S01]  /*94f0*/  FFMA.FTZ R70, R214, R69, -R71 ;  /* 0x00000045d6467223 */ /* 0x000fe20000010847 */
[----:B------:R-:W-:Y:S01]  /*9500*/  FMUL.FTZ R62, R189, R122 ;  /* 0x0000007abd3e7220 */ /* 0x000fe20000410000 */
[----:B------:R-:W-:Y:S01]  /*9510*/  FADD.FTZ R61, R61, R64 ;  /* 0x000000403d3d7221 */ /* 0x000fe20000010000 */
[----:B------:R-:W-:Y:S01]  /*9520*/  FFMA.FTZ R64, R102, R221, R65 ;  /* 0x000000dd66407223 */ /* 0x000fe20000010041 */
[----:B------:R-:W-:Y:S01]  /*9530*/  @!P2 LEA R68, R66, R127, 0x4 ;  /* 0x0000007f4244a211 */ /* 0x000fe200078e20ff */
[----:B------:R-:W-:Y:S01]  /*9540*/  FADD.FTZ R67, R67, R70 ;  /* 0x0000004643437221 */ /* 0x000fe20000010000 */
[----:B------:R-:W-:Y:S01]  /*9550*/  FMUL.FTZ R69, R201, R72 ;  /* 0x00000048c9457220 */ /* 0x000fe20000410000 */
[----:B------:R-:W-:Y:S01]  /*9560*/  FFMA.FTZ R65, R101, R212, R64 ;  /* 0x000000d465417223 */ /* 0x000fe20000010040 */
[----:B------:R-:W-:Y:S01]  /*9570*/  FMUL.FTZ R74, R201, R62 ;  /* 0x0000003ec94a7220 */ /* 0x000fe20000410000 */
[----:B-1----:R0:W-:Y:S01]  /*9580*/  @!P2 STS.128 [R68+0x4990], R52 ;  /* 0x004990344400a388 */ /* 0x0021e20000000c00 */
[----:B------:R-:W-:Y:S01]  /*9590*/  FFMA.FTZ R66, R62, R63, R69 ;  /* 0x0000003f3e427223 */ /* 0x000fe20000010045 */
[----:B------:R-:W-:Y:S01]  /*95a0*/  FFMA.FTZ R70, R100, R219, R65 ;  /* 0x000000db64467223 */ /* 0x000fe20000010041 */
[----:B------:R-:W-:Y:S01]  /*95b0*/  FFMA.FTZ R65, R0, -R209, RZ ;  /* 0x800000d100417223 */ /* 0x000fe200000100ff */
[-C--:B------:R-:W-:Y:S01]  /*95c0*/  FMUL.FTZ R69, R172, R119.reuse ;  /* 0x00000077ac457220 */ /* 0x080fe20000410000 */
[----:B------:R-:W-:Y:S01]  /*95d0*/  FFMA.FTZ R74, R63, R72, -R74 ;  /* 0x000000483f4a7223 */ /* 0x000fe2000001084a */
[----:B------:R-:W-:Y:S01]  /*95e0*/  FADD.FTZ R66, R61, R66 ;  /* 0x000000423d427221 */ /* 0x000fe20000010000 */
[----:B------:R-:W-:Y:S01]  /*95f0*/  FMUL.FTZ R61, R188, R119 ;  /* 0x00000077bc3d7220 */ /* 0x000fe20000410000 */
[----:B------:R-:W-:Y:S01]  /*9600*/  FADD.FTZ R212, -R85, R212 ;  /* 0x000000d455d47221 */ /* 0x000fe20000010100 */
[-C--:B------:R-:W-:Y:S01]  /*9610*/  FMUL.FTZ R72, R171, R120.reuse ;  /* 0x00000078ab487220 */ /* 0x080fe20000410000 */
[----:B------:R-:W-:Y:S01]  /*9620*/  FADD.FTZ R219, -R84, R219 ;  /* 0x000000db54db7221 */ /* 0x000fe20000010100 */
[----:B------:R-:W-:Y:S01]  /*9630*/  FMUL.FTZ R64, R187, R120 ;  /* 0x00000078bb407220 */ /* 0x000fe20000410000 */
[----:B------:R-:W-:Y:S01]  /*9640*/  FMUL.FTZ R71, R200, R61 ;  /* 0x0000003dc8477220 */ /* 0x000fe20000410000 */
[----:B------:R-:W-:Y:S01]  /*9650*/  FADD.FTZ R67, R67, R74 ;  /* 0x0000004a43437221 */ /* 0x000fe20000010000 */
[----:B------:R-:W-:Y:S01]  /*9660*/  FADD.FTZ R14, R61, R14 ;  /* 0x0000000e3d0e7221 */ /* 0x000fe20000010000 */
[C---:B------:R-:W-:Y:S01]  /*9670*/  FMUL.FTZ R74, R199.reuse, R64 ;  /* 0x00000040c74a7220 */ /* 0x040fe20000410000 */
[----:B0-----:R-:W-:Y:S01]  /*9680*/  FFMA.FTZ R52, R106, -R207, R65 ;  /* 0x800000cf6a347223 */ /* 0x001fe20000010041 */
[-C--:B------:R-:W-:Y:S01]  /*9690*/  FMUL.FTZ R54, R200, R69.reuse ;  /* 0x00000045c8367220 */ /* 0x080fe20000410000 */
[----:B------:R-:W-:Y:S01]  /*96a0*/  FMUL.FTZ R65, R199, R72 ;  /* 0x00000048c7417220 */ /* 0x000fe20000410000 */
[----:B------:R-:W-:Y:S01]  /*96b0*/  FFMA.FTZ R68, R212, R69, -R71 ;  /* 0x00000045d4447223 */ /* 0x000fe20000010847 */
[----:B------:R-:W-:Y:S01]  /*96c0*/  FFMA.FTZ R53, R105, -R205, R52 ;  /* 0x800000cd69357223 */ /* 0x000fe20000010034 */
[----:B------:R-:W-:Y:S01]  /*96d0*/  FFMA.FTZ R55, R61, R212, R54 ;  /* 0x000000d43d377223 */ /* 0x000fe20000010036 */
[----:B------:R-:W-:Y:S01]  /*96e0*/  FFMA.FTZ R54, R64, R219, R65 ;  /* 0x000000db40367223 */ /* 0x000fe20000010041 */
[----:B------:R-:W-:Y:S01]  /*96f0*/  FMUL.FTZ R65, R186, R117 ;  /* 0x00000075ba417220 */ /* 0x000fe20000410000 */
[----:B------:R-:W-:Y:S01]  /*9700*/  FFMA.FTZ R52, R104, -R203, R53 ;  /* 0x800000cb68347223 */ /* 0x000fe20000010035 */
[----:B------:R-:W-:Y:S01]  /*9710*/  FADD.FTZ R55, R66, R55 ;  /* 0x0000003742377221 */ /* 0x000fe20000010000 */
[----:B------:R-:W-:Y:S01]  /*9720*/  FFMA.FTZ R74, R219, R72, -R74 ;  /* 0x00000048db4a7223 */ /* 0x000fe2000001084a */
[----:B------:R-:W-:Y:S01]  /*9730*/  FADD.FTZ R67, R67, R68 ;  /* 0x0000004443437221 */ /* 0x000fe20000010000 */
[----:B------:R-:W-:Y:S01]  /*9740*/  FFMA.FTZ R53, R103, -R202, R52 ;  /* 0x800000ca67357223 */ /* 0x000fe20000010034 */
[----:B------:R-:W-:Y:S01]  /*9750*/  FADD.FTZ R54, R55, R54 ;  /* 0x0000003637367221 */ /* 0x000fe20000010000 */
[----:B------:R-:W-:Y:S01]  /*9760*/  FFMA.FTZ R55, R99, R210, R70 ;  /* 0x000000d263377223 */ /* 0x000fe20000010046 */
[----:B------:R-:W-:Y:S01]  /*9770*/  FADD.FTZ R210, -R83, R210 ;  /* 0x000000d253d27221 */ /* 0x000fe20000010100 */
[----:B------:R-:W-:Y:S01]  /*9780*/  FFMA.FTZ R52, R102, -R201, R53 ;  /* 0x800000c966347223 */ /* 0x000fe20000010035 */
[----:B------:R-:W-:Y:S01]  /*9790*/  FMUL.FTZ R69, R198, R65 ;  /* 0x00000041c6457220 */ /* 0x000fe20000410000 */
[----:B------:R-:W-:Y:S01]  /*97a0*/  FFMA.FTZ R66, R98, R217, R55 ;  /* 0x000000d962427223 */ /* 0x000fe20000010037 */
[----:B------:R-:W-:Y:S01]  /*97b0*/  FMUL.FTZ R55, R170, R117 ;  /* 0x00000075aa377220 */ /* 0x000fe20000410000 */
[----:B------:R-:W-:Y:S01]  /*97c0*/  FFMA.FTZ R53, R101, -R200, R52 ;  /* 0x800000c865357223 */ /* 0x000fe20000010034 */
[----:B------:R-:W-:Y:S01]  /*97d0*/  FMUL.FTZ R72, R169, R114 ;  /* 0x00000072a9487220 */ /* 0x000fe20000410000 */
[----:B------:R-:W-:Y:S01]  /*97e0*/  FFMA.FTZ R71, R97, R208, R66 ;  /* 0x000000d061477223 */ /* 0x000fe20000010042 */
[----:B------:R-:W-:Y:S01]  /*97f0*/  FMUL.FTZ R68, R198, R55 ;  /* 0x00000037c6447220 */ /* 0x000fe20000410000 */
[----:B------:R-:W-:Y:S01]  /*9800*/  FFMA.FTZ R52, R100, -R199, R53 ;  /* 0x800000c764347223 */ /* 0x000fe20000010035 */
[----:B------:R-:W-:Y:S01]  /*9810*/  FFMA.FTZ R70, R210, R55, -R69 ;  /* 0x00000037d2467223 */ /* 0x000fe20000010845 */
[----:B------:R-:W-:Y:S01]  /*9820*/  FFMA.FTZ R130, R96, R215, R71 ;  /* 0x000000d760827223 */ /* 0x000fe20000010047 */
[----:B------:R-:W-:Y:S01]  /*9830*/  FADD.FTZ R217, -R82, R217 ;  /* 0x000000d952d97221 */ /* 0x000fe20000010100 */
[----:B------:R-:W-:Y:S01]  /*9840*/  FFMA.FTZ R53, R99, -R198, R52 ;  /* 0x800000c663357223 */ /* 0x000fe20000010034 */
[----:B------:R-:W-:Y:S01]  /*9850*/  FMUL.FTZ R66, R185, R114 ;  /* 0x00000072b9427220 */ /* 0x000fe20000410000 */
[----:B------:R-:W-:Y:S01]  /*9860*/  FFMA.FTZ R73, R95, R206, R130 ;  /* 0x000000ce5f497223 */ /* 0x000fe20000010082 */
[----:B------:R-:W-:Y:S01]  /*9870*/  FFMA.FTZ R55, R65, R210, R68 ;  /* 0x000000d241377223 */ /* 0x000fe20000010044 */
[----:B------:R-:W-:Y:S01]  /*9880*/  FFMA.FTZ R52, R98, -R197, R53 ;  /* 0x800000c562347223 */ /* 0x000fe20000010035 */
[----:B------:R-:W-:Y:S01]  /*9890*/  FMUL.FTZ R69, R197, R72 ;  /* 0x00000048c5457220 */ /* 0x000fe20000410000 */
[----:B------:R-:W-:Y:S01]  /*98a0*/  FFMA.FTZ R68, R94, R213, R73 ;  /* 0x000000d55e447223 */ /* 0x000fe20000010049 */
[----:B------:R-:W-:Y:S01]  /*98b0*/  FADD.FTZ R67, R67, R74 ;  /* 0x0000004a43437221 */ /* 0x000fe20000010000 */
[----:B------:R-:W-:Y:S01]  /*98c0*/  FFMA.FTZ R53, R97, -R196, R52 ;  /* 0x800000c461357223 */ /* 0x000fe20000010034 */
[----:B------:R-:W-:Y:S01]  /*98d0*/  FMUL.FTZ R74, R197, R66 ;  /* 0x00000042c54a7220 */ /* 0x000fe20000410000 */
[----:B------:R-:W-:Y:S01]  /*98e0*/  FADD.FTZ R54, R54, R55 ;  /* 0x0000003736367221 */ /* 0x000fe20000010000 */
[----:B------:R-:W-:Y:S01]  /*98f0*/  FFMA.FTZ R69, R66, R217, R69 ;  /* 0x000000d942457223 */ /* 0x000fe20000010045 */
[----:B------:R-:W-:Y:S01]  /*9900*/  FFMA.FTZ R52, R96, -R195, R53 ;  /* 0x800000c360347223 */ /* 0x000fe20000010035 */
[----:B------:R-:W-:Y:S01]  /*9910*/  FFMA.FTZ R55, R93, R222, R68 ;  /* 0x000000de5d377223 */ /* 0x000fe20000010044 */
[----:B------:R-:W-:Y:S01]  /*9920*/  FFMA.FTZ R71, R217, R72, -R74 ;  /* 0x00000048d9477223 */ /* 0x000fe2000001084a */
[----:B------:R-:W-:Y:S01]  /*9930*/  FADD.FTZ R69, R54, R69 ;  /* 0x0000004536457221 */ /* 0x000fe20000010000 */
[----:B------:R-:W-:Y:S01]  /*9940*/  FFMA.FTZ R53, R95, -R204, R52 ;  /* 0x800000cc5f357223 */ /* 0x000fe20000010034 */
[----:B------:R-:W-:Y:S01]  /*9950*/  FFMA.FTZ R54, R92, R227, R55 ;  /* 0x000000e35c367223 */ /* 0x000fe20000010037 */
[----:B------:R-:W-:Y:S01]  /*9960*/  FMUL.FTZ R72, R179, UR18 ;  /* 0x00000012b3487c20 */ /* 0x000fe20008410000 */
[----:B------:R-:W-:Y:S01]  /*9970*/  FADD.FTZ R70, R67, R70 ;  /* 0x0000004643467221 */ /* 0x000fe20000010000 */
[----:B------:R-:W-:Y:S01]  /*9980*/  FFMA.FTZ R52, R94, -R211, R53 ;  /* 0x800000d35e347223 */ /* 0x000fe20000010035 */
[-C--:B------:R-:W-:Y:S01]  /*9990*/  FMUL.FTZ R53, R168, R111.reuse ;  /* 0x0000006fa8357220 */ /* 0x080fe20000410000 */
[----:B------:R-:W-:Y:S01]  /*99a0*/  FMUL.FTZ R68, R179, R108 ;  /* 0x0000006cb3447220 */ /* 0x000fe20000410000 */
[----:B------:R-:W-:Y:S01]  /*99b0*/  FADD.FTZ R208, -R81, R208 ;  /* 0x000000d051d07221 */ /* 0x000fe20000010100 */
[----:B------:R-:W-:Y:S01]  /*99c0*/  FFMA.FTZ R55, R93, -R220, R52 ;  /* 0x800000dc5d377223 */ /* 0x000fe20000010034 */
[----:B------:R-:W-:Y:S01]  /*99d0*/  FMUL.FTZ R67, R184, R111 ;  /* 0x0000006fb8437220 */ /* 0x000fe20000410000 */
[----:B------:R-:W-:Y:S01]  /*99e0*/  FMUL.FTZ R52, R196, R53 ;  /* 0x00000035c4347220 */ /* 0x000fe20000410000 */
[C---:B------:R-:W-:Y:S01]  /*99f0*/  FFMA.FTZ R72, R163.reuse, UR19, -R72 ;  /* 0x00000013a3487c23 */ /* 0x040fe20008010848 */
[----:B------:R-:W-:Y:S01]  /*9a00*/  FADD.FTZ R227, -R76, R227 ;  /* 0x000000e34ce37221 */ /* 0x000fe20000010100 */
[----:B------:R-:W-:Y:S01]  /*9a10*/  FMUL.FTZ R74, R163, R108 ;  /* 0x0000006ca34a7220 */ /* 0x000fe20000410000 */
[----:B------:R-:W-:Y:S01]  /*9a20*/  FMUL.FTZ R130, R139, R68 ;  /* 0x000000448b827220 */ /* 0x000fe20000410000 */
[----:B------:R-:W-:Y:S01]  /*9a30*/  FFMA.FTZ R52, R67, R208, R52 ;  /* 0x000000d043347223 */ /* 0x000fe20000010034 */
[----:B------:R-:W-:Y:S01]  /*9a40*/  FADD.FTZ R71, R70, R71 ;  /* 0x0000004746477221 */ /* 0x000fe20000010000 */
[----:B------:R-:W-:Y:S01]  /*9a50*/  FMUL.FTZ R73, R196, R67 ;  /* 0x00000043c4497220 */ /* 0x000fe20000410000 */
[----:B------:R-:W-:Y:S01]  /*9a60*/  FMUL.FTZ R70, R183, R112 ;  /* 0x00000070b7467220 */ /* 0x000fe20000410000 */
[C---:B------:R-:W-:Y:S01]  /*9a70*/  FMUL.FTZ R137, R139.reuse, R72 ;  /* 0x000000488b897220 */ /* 0x040fe20000410000 */
[----:B------:R-:W-:Y:S01]  /*9a80*/  FFMA.FTZ R55, R92, -R139, R55 ;  /* 0x8000008b5c377223 */ /* 0x000fe20000010037 */
[-C--:B------:R-:W-:Y:S01]  /*9a90*/  FMUL.FTZ R139, R139, R74.reuse ;  /* 0x0000004a8b8b7220 */ /* 0x080fe20000410000 */
[----:B------:R-:W-:Y:S01]  /*9aa0*/  FFMA.FTZ R141, R227, R74, -R130 ;  /* 0x0000004ae38d7223 */ /* 0x000fe20000010882 */
[----:B------:R-:W-:Y:S01]  /*9ab0*/  FADD.FTZ R52, R69, R52 ;  /* 0x0000003445347221 */ /* 0x000fe20000010000 */
[----:B------:R-:W-:Y:S01]  /*9ac0*/  FMUL.FTZ R74, R167, R112 ;  /* 0x00000070a74a7220 */ /* 0x000fe20000410000 */
[----:B------:R-:W-:Y:S01]  /*9ad0*/  FFMA.FTZ R72, R208, R53, -R73 ;  /* 0x00000035d0487223 */ /* 0x000fe20000010849 */
[----:B------:R-:W-:Y:S01]  /*9ae0*/  FADD.FTZ R215, -R80, R215 ;  /* 0x000000d750d77221 */ /* 0x000fe20000010100 */
[-C--:B------:R-:W-:Y:S01]  /*9af0*/  FMUL.FTZ R69, R182, R109.reuse ;  /* 0x0000006db6457220 */ /* 0x080fe20000410000 */
[C---:B------:R-:W-:Y:S01]  /*9b00*/  FMUL.FTZ R130, R195.reuse, R70 ;  /* 0x00000046c3827220 */ /* 0x040fe20000410000 */
[-C--:B------:R-:W-:Y:S01]  /*9b10*/  FMUL.FTZ R53, R195, R74.reuse ;  /* 0x0000004ac3357220 */ /* 0x080fe20000410000 */
[----:B------:R-:W-:Y:S01]  /*9b20*/  FADD.FTZ R206, -R79, R206 ;  /* 0x000000ce4fce7221 */ /* 0x000fe20000010100 */
[----:B------:R-:W-:Y:S01]  /*9b30*/  FMUL.FTZ R73, R166, R109 ;  /* 0x0000006da6497220 */ /* 0x000fe20000410000 */
[----:B------:R-:W-:Y:S01]  /*9b40*/  FMUL.FTZ R75, R204, R69 ;  /* 0x00000045cc4b7220 */ /* 0x000fe20000410000 */
[----:B------:R-:W-:Y:S01]  /*9b50*/  FFMA.FTZ R130, R215, R74, -R130 ;  /* 0x0000004ad7827223 */ /* 0x000fe20000010882 */
[----:B------:R-:W-:Y:S01]  /*9b60*/  FADD.FTZ R71, R71, R72 ;  /* 0x0000004847477221 */ /* 0x000fe20000010000 */
[----:B------:R-:W-:Y:S01]  /*9b70*/  FFMA.FTZ R53, R70, R215, R53 ;  /* 0x000000d746357223 */ /* 0x000fe20000010035 */
[-C--:B------:R-:W-:Y:S01]  /*9b80*/  FFMA.FTZ R132, R206, R73.reuse, -R75 ;  /* 0x00000049ce847223 */ /* 0x080fe2000001084b */
[----:B------:R-:W-:Y:S01]  /*9b90*/  FMUL.FTZ R74, R204, R73 ;  /* 0x00000049cc4a7220 */ /* 0x000fe20000410000 */
[----:B------:R-:W-:Y:S01]  /*9ba0*/  FADD.FTZ R71, R71, R130 ;  /* 0x0000008247477221 */ /* 0x000fe20000010000 */
[----:B------:R-:W-:Y:S01]  /*9bb0*/  FMUL.FTZ R72, R181, R110 ;  /* 0x0000006eb5487220 */ /* 0x000fe20000410000 */
[----:B------:R-:W-:Y:S01]  /*9bc0*/  FADD.FTZ R52, R52, R53 ;  /* 0x0000003534347221 */ /* 0x000fe20000010000 */
[----:B------:R-:W-:Y:S01]  /*9bd0*/  FFMA.FTZ R53, R69, R206, R74 ;  /* 0x000000ce45357223 */ /* 0x000fe2000001004a */
[----:B------:R-:W-:Y:S01]  /*9be0*/  FADD.FTZ R132, R71, R132 ;  /* 0x0000008447847221 */ /* 0x000fe20000010000 */
[----:B------:R-:W-:Y:S01]  /*9bf0*/  FADD.FTZ R213, -R78, R213 ;  /* 0x000000d54ed57221 */ /* 0x000fe20000010100 */
[C---:B------:R-:W-:Y:S01]  /*9c00*/  FMUL.FTZ R74, R211.reuse, R72 ;  /* 0x00000048d34a7220 */ /* 0x040fe20000410000 */
[-C--:B------:R-:W-:Y:S01]  /*9c10*/  FMUL.FTZ R71, R180, R107.reuse ;  /* 0x0000006bb4477220 */ /* 0x080fe20000410000 */
[-C--:B------:R-:W-:Y:S01]  /*9c20*/  FMUL.FTZ R73, R211, R134.reuse ;  /* 0x00000086d3497220 */ /* 0x080fe20000410000 */
[----:B------:R-:W-:Y:S01]  /*9c30*/  FMUL.FTZ R75, R164, R107 ;  /* 0x0000006ba44b7220 */ /* 0x000fe20000410000 */
[----:B------:R-:W-:Y:S01]  /*9c40*/  FADD.FTZ R52, R52, R53 ;  /* 0x0000003534347221 */ /* 0x000fe20000010000 */
[----:B------:R-:W-:Y:S01]  /*9c50*/  FFMA.FTZ R53, R213, R134, -R74 ;  /* 0x00000086d5357223 */ /* 0x000fe2000001084a */
[----:B------:R-:W-:Y:S01]  /*9c60*/  FADD.FTZ R222, -R77, R222 ;  /* 0x000000de4dde7221 */ /* 0x000fe20000010100 */
[----:B------:R-:W-:Y:S01]  /*9c70*/  FMUL.FTZ R135, R220, R71 ;  /* 0x00000047dc877220 */ /* 0x000fe20000410000 */
[----:B------:R-:W-:Y:S01]  /*9c80*/  FFMA.FTZ R73, R72, R213, R73 ;  /* 0x000000d548497223 */ /* 0x000fe20000010049 */
[-C--:B------:R-:W-:Y:S01]  /*9c90*/  FMUL.FTZ R74, R220, R75.reuse ;  /* 0x0000004bdc4a7220 */ /* 0x080fe20000410000 */
[----:B------:R-:W-:Y:S01]  /*9ca0*/  FADD.FTZ R53, R132, R53 ;  /* 0x0000003584357221 */ /* 0x000fe20000010000 */
[----:B------:R-:W-:Y:S01]  /*9cb0*/  FFMA.FTZ R130, R222, R75, -R135 ;  /* 0x0000004bde827223 */ /* 0x000fe20000010887 */
[----:B------:R-:W-:Y:S01]  /*9cc0*/  FADD.FTZ R52, R52, R73 ;  /* 0x0000004934347221 */ /* 0x000fe20000010000 */
[-C--:B------:R-:W-:Y:S01]  /*9cd0*/  FFMA.FTZ R75, R71, R222.reuse, R74 ;  /* 0x000000de474b7223 */ /* 0x080fe2000001004a */
[----:B------:R-:W-:Y:S01]  /*9ce0*/  FMUL.FTZ R132, R163, UR18 ;  /* 0x00000012a3847c20 */ /* 0x000fe20008410000 */
[-C--:B------:R-:W-:Y:S01]  /*9cf0*/  FFMA.FTZ R139, R68, R227.reuse, R139 ;  /* 0x000000e3448b7223 */ /* 0x080fe2000001008b */
[----:B------:R-:W-:Y:S01]  /*9d00*/  FADD.FTZ R130, R53, R130 ;  /* 0x0000008235827221 */ /* 0x000fe20000010000 */
[----:B------:R-:W-:Y:S01]  /*9d10*/  FADD.FTZ R52, R52, R75 ;  /* 0x0000004b34347221 */ /* 0x000fe20000010000 */
[----:B------:R-:W-:Y:S01]  /*9d20*/  FFMA.FTZ R132, R179, UR19, R132 ;  /* 0x00000013b3847c23 */ /* 0x000fe20008010084 */
[----:B------:R-:W-:Y:S01]  /*9d30*/  FMUL.FTZ R73, R180, UR18 ;  /* 0x00000012b4497c20 */ /* 0x000fe20008410000 */
[----:B------:R-:W-:Y:S01]  /*9d40*/  FADD.FTZ R141, R130, R141 ;  /* 0x0000008d828d7221 */ /* 0x000fe20000010000 */
[----:B------:R-:W-:Y:S01]  /*9d50*/  FADD.FTZ R52, R52, R139 ;  /* 0x0000008b34347221 */ /* 0x000fe20000010000 */
[----:B------:R-:W-:Y:S01]  /*9d60*/  FFMA.FTZ R132, R132, R227, R137 ;  /* 0x000000e384847223 */ /* 0x000fe20000010089 */
[C---:B------:R-:W-:Y:S01]  /*9d70*/  FFMA.FTZ R73, R164.reuse, UR19, -R73 ;  /* 0x00000013a4497c23 */ /* 0x040fe20008010849 */
[----:B------:R-:W-:Y:S01]  /*9d80*/  FMUL.FTZ R53, R164, UR18 ;  /* 0x00000012a4357c20 */ /* 0x000fe20008410000 */
[----:B------:R-:W0:Y:S01]  /*9d90*/  SHFL.DOWN PT, R137, R54, 0x1, 0x1f ;  /* 0x08201f0036897f89 */ /* 0x000e2200000e0000 */
[----:B------:R-:W-:Y:S01]  /*9da0*/  FMUL.FTZ R74, R181, UR18 ;  /* 0x00000012b54a7c20 */ /* 0x000fe20008410000 */
[----:B------:R-:W-:Y:S01]  /*9db0*/  FMUL.FTZ R220, R220, R73 ;  /* 0x00000049dcdc7220 */ /* 0x000fe20000410000 */
[----:B------:R-:W-:Y:S01]  /*9dc0*/  FFMA.FTZ R53, R180, UR19, R53 ;  /* 0x00000013b4357c23 */ /* 0x000fe20008010035 */
[----:B------:R-:W1:Y:S01]  /*9dd0*/  SHFL.DOWN PT, R136, R55, 0x1, 0x1f ;  /* 0x08201f0037887f89 */ /* 0x000e6200000e0000 */
[C---:B------:R-:W-:Y:S01]  /*9de0*/  FFMA.FTZ R130, R165.reuse, UR19, -R74 ;  /* 0x00000013a5827c23 */ /* 0x040fe2000801084a */
[----:B------:R-:W-:Y:S01]  /*9df0*/  FMUL.FTZ R74, R165, UR18 ;  /* 0x00000012a54a7c20 */ /* 0x000fe20008410000 */
[----:B------:R-:W-:Y:S01]  /*9e00*/  FFMA.FTZ R73, R53, R222, R220 ;  /* 0x000000de35497223 */ /* 0x000fe200000100dc */
[----:B------:R-:W2:Y:S01]  /*9e10*/  SHFL.DOWN PT, R134, R141, 0x1, 0x1f ;  /* 0x08201f008d867f89 */ /* 0x000ea200000e0000 */
[----:B------:R-:W-:Y:S01]  /*9e20*/  FMUL.FTZ R53, R182, UR18 ;  /* 0x00000012b6357c20 */ /* 0x000fe20008410000 */
[----:B------:R-:W-:Y:S01]  /*9e30*/  FMUL.FTZ R211, R211, R130 ;  /* 0x00000082d3d37220 */ /* 0x000fe20000410000 */
[----:B------:R-:W-:Y:S01]  /*9e40*/  FFMA.FTZ R74, R181, UR19, R74 ;  /* 0x00000013b54a7c23 */ /* 0x000fe2000801004a */
[----:B------:R-:W3:Y:S01]  /*9e50*/  SHFL.DOWN PT, R135, R52, 0x1, 0x1f ;  /* 0x08201f0034877f89 */ /* 0x000ee200000e0000 */
[C---:B------:R-:W-:Y:S01]  /*9e60*/  FFMA.FTZ R75, R166.reuse, UR19, -R53 ;  /* 0x00000013a64b7c23 */ /* 0x040fe20008010835 */
[----:B------:R-:W-:Y:S01]  /*9e70*/  FMUL.FTZ R53, R166, UR18 ;  /* 0x00000012a6357c20 */ /* 0x000fe20008410000 */
[----:B------:R-:W-:Y:S01]  /*9e80*/  FFMA.FTZ R130, R74, R213, R211 ;  /* 0x000000d54a827223 */ /* 0x000fe200000100d3 */
[----:B------:R-:W-:Y:S01]  /*9e90*/  FFMA.FTZ R74, R39, R179, R132 ;  /* 0x000000b3274a7223 */ /* 0x000fe20000010084 */
[----:B------:R-:W-:Y:S01]  /*9ea0*/  FMUL.FTZ R204, R204, R75 ;  /* 0x0000004bcccc7220 */ /* 0x000fe20000410000 */
[----:B------:R-:W-:Y:S01]  /*9eb0*/  FFMA.FTZ R75, R182, UR19, R53 ;  /* 0x00000013b64b7c23 */ /* 0x000fe20008010035 */
[----:B------:R-:W-:Y:S01]  /*9ec0*/  MOV R53, R141 ;  /* 0x0000008d00357202 */ /* 0x000fe20000000f00 */
[----:B------:R-:W-:Y:S01]  /*9ed0*/  FMUL.FTZ R132, R183, UR18 ;  /* 0x00000012b7847c20 */ /* 0x000fe20008410000 */
[----:B------:R-:W-:Y:S01]  /*9ee0*/  FFMA.FTZ R73, R38, R180, R73 ;  /* 0x000000b426497223 */ /* 0x000fe20000010049 */
[----:B------:R-:W-:Y:S01]  /*9ef0*/  FFMA.FTZ R75, R75, R206, R204 ;  /* 0x000000ce4b4b7223 */ /* 0x000fe200000100cc */
[----:B------:R-:W-:Y:S01]  /*9f00*/  FFMA.FTZ R130, R37, R181, R130 ;  /* 0x000000b525827223 */ /* 0x000fe20000010082 */
[----:B0-----:R-:W-:Y:S01]  /*9f10*/  @!P0 FADD.FTZ R54, R54, R137 ;  /* 0x0000008936368221 */ /* 0x001fe20000010000 */
[----:B------:R-:W-:Y:S01]  /*9f20*/  FMUL.FTZ R137, R168, UR18 ;  /* 0x00000012a8897c20 */ /* 0x000fe20008410000 */
[----:B------:R-:W-:Y:S01]  /*9f30*/  FFMA.FTZ R132, R167, UR19, -R132 ;  /* 0x00000013a7847c23 */ /* 0x000fe20008010884 */
[----:B------:R-:W-:Y:S01]  /*9f40*/  FFMA.FTZ R75, R36, R182, R75 ;  /* 0x000000b6244b7223 */ /* 0x000fe2000001004b */
[----:B-1----:R-:W-:Y:S01]  /*9f50*/  @!P0 FADD.FTZ R55, R55, R136 ;  /* 0x0000008837378221 */ /* 0x002fe20000010000 */
[----:B------:R-:W0:Y:S01]  /*9f60*/  SHFL.DOWN PT, R141, R54, 0x2, 0x1f ;  /* 0x08401f00368d7f89 */ /* 0x000e2200000e0000 */
[C---:B------:R-:W-:Y:S01]  /*9f70*/  FFMA.FTZ R137, R184.reuse, UR19, R137 ;  /* 0x00000013b8897c23 */ /* 0x040fe20008010089 */
[----:B------:R-:W-:Y:S01]  /*9f80*/  FMUL.FTZ R195, R195, R132 ;  /* 0x00000084c3c37220 */ /* 0x000fe20000410000 */
[----:B--2---:R-:W-:Y:S01]  /*9f90*/  @!P0 FADD.FTZ R53, R53, R134 ;  /* 0x0000008635358221 */ /* 0x004fe20000010000 */
[----:B------:R-:W1:Y:S01]  /*9fa0*/  SHFL.DOWN PT, R142, R55, 0x2, 0x1f ;  /* 0x08401f00378e7f89 */ /* 0x000e6200000e0000 */
[----:B------:R-:W-:Y:S01]  /*9fb0*/  FMUL.FTZ R134, R185, UR18 ;  /* 0x00000012b9867c20 */ /* 0x000fe20008410000 */
[----:B------:R-:W-:Y:S01]  /*9fc0*/  FMUL.FTZ R132, R167, UR18 ;  /* 0x00000012a7847c20 */ /* 0x000fe20008410000 */
[----:B---3--:R-:W-:Y:S01]  /*9fd0*/  @!P0 FADD.FTZ R52, R135, R52 ;  /* 0x0000003487348221 */ /* 0x008fe20000010000 */
[----:B------:R-:W2:Y:S01]  /*9fe0*/  SHFL.DOWN PT, R140, R53, 0x2, 0x1f ;  /* 0x08401f00358c7f89 */ /* 0x000ea200000e0000 */
[----:B------:R-:W-:Y:S01]  /*9ff0*/  ISETP.GT.AND P0, PT, R129, 0x1d, PT ;  /* 0x0000001d8100780c */ /* 0x000fe20003f04270 */
[C---:B------:R-:W-:Y:S01]  /*a000*/  FFMA.FTZ R136, R169.reuse, UR19, -R134 ;  /* 0x00000013a9887c23 */ /* 0x040fe20008010886 */
[----:B------:R-:W-:Y:S01]  /*a010*/  FMUL.FTZ R134, R169, UR18 ;  /* 0x00000012a9867c20 */ /* 0x000fe20008410000 */
[----:B------:R-:W3:Y:S01]  /*a020*/  SHFL.DOWN PT, R139, R52, 0x2, 0x1f ;  /* 0x08401f00348b7f89 */ /* 0x000ee200000e0000 */
[----:B------:R-:W-:Y:S01]  /*a030*/  FMUL.FTZ R135, R184, UR18 ;  /* 0x00000012b8877c20 */ /* 0x000fe20008410000 */
[----:B------:R-:W-:Y:S01]  /*a040*/  FMUL.FTZ R197, R197, R136 ;  /* 0x00000088c5c57220 */ /* 0x000fe20000410000 */
[----:B------:R-:W-:Y:S01]  /*a050*/  FFMA.FTZ R134, R185, UR19, R134 ;  /* 0x00000013b9867c23 */ /* 0x000fe20008010086 */
[----:B------:R-:W-:Y:S01]  /*a060*/  FFMA.FTZ R132, R183, UR19, R132 ;  /* 0x00000013b7847c23 */ /* 0x000fe20008010084 */
[----:B------:R-:W-:Y:S01]  /*a070*/  FFMA.FTZ R135, R168, UR19, -R135 ;  /* 0x00000013a8877c23 */ /* 0x000fe20008010887 */
[----:B------:R-:W-:Y:S01]  /*a080*/  FADD.FTZ R7, R68, R7 ;  /* 0x0000000744077221 */ /* 0x000fe20000010000 */
[----:B------:R-:W-:Y:S01]  /*a090*/  FFMA.FTZ R138, R134, R217, R197 ;  /* 0x000000d9868a7223 */ /* 0x000fe200000100c5 */
[----:B------:R-:W-:Y:S01]  /*a0a0*/  FMUL.FTZ R134, R187, UR18 ;  /* 0x00000012bb867c20 */ /* 0x000fe20008410000 */
[----:B------:R-:W-:Y:S01]  /*a0b0*/  FMUL.FTZ R196, R196, R135 ;  /* 0x00000087c4c47220 */ /* 0x000fe20000410000 */
[----:B------:R-:W-:Y:S01]  /*a0c0*/  FMUL.FTZ R135, R186, UR18 ;  /* 0x00000012ba877c20 */ /* 0x000fe20008410000 */
[----:B------:R-:W-:Y:S01]  /*a0d0*/  FFMA.FTZ R146, R41, R185, R138 ;  /* 0x000000b929927223 */ /* 0x000fe2000001008a */
[----:B0-----:R-:W-:Y:S01]  /*a0e0*/  @!P0 FADD.FTZ R54, R54, R141 ;  /* 0x0000008d36368221 */ /* 0x001fe20000010000 */
[C---:B------:R-:W-:Y:S01]  /*a0f0*/  FFMA.FTZ R136, R171.reuse, UR19, -R134 ;  /* 0x00000013ab887c23 */ /* 0x040fe20008010886 */
[----:B------:R-:W-:Y:S01]  /*a100*/  FMUL.FTZ R134, R171, UR18 ;  /* 0x00000012ab867c20 */ /* 0x000fe20008410000 */
[----:B------:R-:W-:Y:S01]  /*a110*/  FFMA.FTZ R135, R170, UR19, -R135 ;  /* 0x00000013aa877c23 */ /* 0x000fe20008010887 */
[----:B-1----:R-:W-:Y:S01]  /*a120*/  @!P0 FADD.FTZ R55, R55, R142 ;  /* 0x0000008e37378221 */ /* 0x002fe20000010000 */
[----:B------:R-:W0:Y:S01]  /*a130*/  SHFL.DOWN PT, R145, R54, 0x4, 0x1f ;  /* 0x08801f0036917f89 */ /* 0x000e2200000e0000 */
[----:B------:R-:W-:Y:S01]  /*a140*/  FMUL.FTZ R199, R199, R136 ;  /* 0x00000088c7c77220 */ /* 0x000fe20000410000 */
[----:B------:R-:W-:Y:S01]  /*a150*/  FFMA.FTZ R134, R187, UR19, R134 ;  /* 0x00000013bb867c23 */ /* 0x000fe20008010086 */
[----:B--2---:R-:W-:Y:S01]  /*a160*/  @!P0 FADD.FTZ R53, R53, R140 ;  /* 0x0000008c35358221 */ /* 0x004fe20000010000 */
[----:B------:R-:W1:Y:S01]  /*a170*/  SHFL.DOWN PT, R142, R55, 0x4, 0x1f ;  /* 0x08801f00378e7f89 */ /* 0x000e6200000e0000 */
[----:B------:R-:W-:Y:S01]  /*a180*/  FMUL.FTZ R198, R198, R135 ;  /* 0x00000087c6c67220 */ /* 0x000fe20000410000 */
[----:B------:R-:W-:Y:S01]  /*a190*/  FFMA.FTZ R136, R134, R219, R199 ;  /* 0x000000db86887223 */ /* 0x000fe200000100c7 */
[----:B---3--:R-:W-:Y:S01]  /*a1a0*/  @!P0 FADD.FTZ R52, R52, R139 ;  /* 0x0000008b34348221 */ /* 0x008fe20000010000 */
[----:B------:R-:W2:Y:S01]  /*a1b0*/  SHFL.DOWN PT, R140, R53, 0x4, 0x1f ;  /* 0x08801f00358c7f89 */ /* 0x000ea200000e0000 */
[----:B------:R-:W-:Y:S01]  /*a1c0*/  ISETP.GT.AND P0, PT, R129, 0x1b, PT ;  /* 0x0000001b8100780c */ /* 0x000fe20003f04270 */
[----:B------:R-:W-:Y:S01]  /*a1d0*/  FMUL.FTZ R134, R189, UR18 ;  /* 0x00000012bd867c20 */ /* 0x000fe20008410000 */
[----:B------:R-:W-:Y:S01]  /*a1e0*/  FFMA.FTZ R144, R47, R187, R136 ;  /* 0x000000bb2f907223 */ /* 0x000fe20000010088 */
[----:B------:R-:W3:Y:S01]  /*a1f0*/  SHFL.DOWN PT, R139, R52, 0x4, 0x1f ;  /* 0x08801f00348b7f89 */ /* 0x000ee200000e0000 */
[----:B------:R-:W-:Y:S01]  /*a200*/  FMUL.FTZ R135, R170, UR18 ;  /* 0x00000012aa877c20 */ /* 0x000fe20008410000 */
[----:B------:R-:W-:Y:S01]  /*a210*/  FFMA.FTZ R134, R173, UR19, -R134 ;  /* 0x00000013ad867c23 */ /* 0x000fe20008010886 */
[----:B------:R-:W-:Y:S01]  /*a220*/  FFMA.FTZ R137, R137, R208, R196 ;  /* 0x000000d089897223 */ /* 0x000fe200000100c4 */
[----:B------:R-:W-:Y:S01]  /*a230*/  FFMA.FTZ R132, R132, R215, R195 ;  /* 0x000000d784847223 */ /* 0x000fe200000100c3 */
[----:B------:R-:W-:Y:S01]  /*a240*/  FFMA.FTZ R135, R186, UR19, R135 ;  /* 0x00000013ba877c23 */ /* 0x000fe20008010087 */
[----:B------:R-:W-:Y:S01]  /*a250*/  FMUL.FTZ R201, R201, R134 ;  /* 0x00000086c9c97220 */ /* 0x000fe20000410000 */
[----:B------:R-:W-:Y:S01]  /*a260*/  FMUL.FTZ R134, R173, UR18 ;  /* 0x00000012ad867c20 */ /* 0x000fe20008410000 */
[----:B------:R-:W-:Y:S01]  /*a270*/  FFMA.FTZ R143, R42, R184, R137 ;  /* 0x000000b82a8f7223 */ /* 0x000fe20000010089 */
[----:B------:R-:W-:Y:S01]  /*a280*/  FFMA.FTZ R135, R135, R210, R198 ;  /* 0x000000d287877223 */ /* 0x000fe200000100c6 */
[----:B------:R-:W-:Y:S01]  /*a290*/  FMUL.FTZ R137, R188, UR18 ;  /* 0x00000012bc897c20 */ /* 0x000fe20008410000 */
[----:B------:R-:W-:Y:S01]  /*a2a0*/  FFMA.FTZ R136, R189, UR19, R134 ;  /* 0x00000013bd887c23 */ /* 0x000fe20008010086 */
[----:B0-----:R-:W-:Y:S01]  /*a2b0*/  @!P0 FADD.FTZ R54, R54, R145 ;  /* 0x0000009136368221 */ /* 0x001fe20000010000 */
[----:B------:R-:W-:Y:S01]  /*a2c0*/  FMUL.FTZ R134, R191, UR18 ;  /* 0x00000012bf867c20 */ /* 0x000fe20008410000 */
[----:B------:R-:W-:Y:S01]  /*a2d0*/  FFMA.FTZ R141, R40, R186, R135 ;  /* 0x000000ba288d7223 */ /* 0x000fe20000010087 */
        /* <DEDUP_REMOVED lines=12> */
[----:B------:R-:W-:Y:S01]  /*a3a0*/  FFMA.FTZ R138, R176, UR19, -R63 ;  /* 0x00000013b08a7c23 */ /* 0x000fe2000801083f */
[----:B------:R-:W-:Y:S01]  /*a3b0*/  FMUL.FTZ R63, R194, UR18 ;  /* 0x00000012c23f7c20 */ /* 0x000fe20008410000 */
[----:B------:R-:W3:Y:S01]  /*a3c0*/  SHFL.DOWN PT, R145, R52, 0x8, 0x1f ;  /* 0x09001f0034917f89 */ /* 0x000ee200000e0000 */
[----:B------:R-:W-:Y:S01]  /*a3d0*/  FFMA.FTZ R142, R45, R189, R136 ;  /* 0x000000bd2d8e7223 */ /* 0x000fe20000010088 */
[----:B------:R-:W-:Y:S01]  /*a3e0*/  FFMA.FTZ R136, R177, UR19, -R134 ;  /* 0x00000013b1887c23 */ /* 0x000fe20008010886 */
[C---:B------:R-:W-:Y:S01]  /*a3f0*/  FFMA.FTZ R134, R178.reuse, UR19, -R63 ;  /* 0x00000013b2867c23 */ /* 0x040fe2000801083f */
[----:B------:R-:W-:Y:S01]  /*a400*/  FMUL.FTZ R63, R178, UR18 ;  /* 0x00000012b23f7c20 */ /* 0x000fe20008410000 */
[----:B------:R-:W-:Y:S01]  /*a410*/  FMUL.FTZ R135, R190, UR18 ;  /* 0x00000012be877c20 */ /* 0x000fe20008410000 */
[----:B------:R-:W-:Y:S01]  /*a420*/  FMUL.FTZ R207, R207, R136 ;  /* 0x00000088cfcf7220 */ /* 0x000fe20000410000 */
[----:B------:R-:W-:Y:S01]  /*a430*/  FMUL.FTZ R209, R209, R134 ;  /* 0x00000086d1d17220 */ /* 0x000fe20000410000 */
[----:B------:R-:W-:Y:S01]  /*a440*/  FMUL.FTZ R136, R175, UR18 ;  /* 0x00000012af887c20 */ /* 0x000fe20008410000 */
[----:B------:R-:W-:Y:S01]  /*a450*/  FMUL.FTZ R134, R177, UR18 ;  /* 0x00000012b1867c20 */ /* 0x000fe20008410000 */
[----:B------:R-:W-:Y:S01]  /*a460*/  FFMA.FTZ R137, R172, UR19, -R137 ;  /* 0x00000013ac897c23 */ /* 0x000fe20008010889 */
[----:B------:R-:W-:Y:S01]  /*a470*/  FFMA.FTZ R135, R174, UR19, -R135 ;  /* 0x00000013ae877c23 */ /* 0x000fe20008010887 */
[----:B0-----:R-:W-:Y:S01]  /*a480*/  @!P0 FADD.FTZ R54, R54, R147 ;  /* 0x0000009336368221 */ /* 0x001fe20000010000 */
[----:B------:R-:W-:Y:S01]  /*a490*/  FMUL.FTZ R138, R205, R138 ;  /* 0x0000008acd8a7220 */ /* 0x000fe20000410000 */
[----:B------:R-:W-:Y:S01]  /*a4a0*/  FMUL.FTZ R200, R200, R137 ;  /* 0x00000089c8c87220 */ /* 0x000fe20000410000 */
[----:B------:R-:W-:Y:S01]  /*a4b0*/  FMUL.FTZ R202, R202, R135 ;  /* 0x00000087caca7220 */ /* 0x000fe20000410000 */
[----:B-1----:R-:W-:Y:S01]  /*a4c0*/  @!P0 FADD.FTZ R55, R55, R148 ;  /* 0x0000009437378221 */ /* 0x002fe20000010000 */
[----:B------:R-:W0:Y:S01]  /*a4d0*/  SHFL.DOWN PT, R147, R54, 0x10, 0x1f ;  /* 0x0a001f0036937f89 */ /* 0x000e2200000e0000 */
[----:B------:R-:W-:Y:S01]  /*a4e0*/  FMUL.FTZ R137, R172, UR18 ;  /* 0x00000012ac897c20 */ /* 0x000fe20008410000 */
[----:B------:R-:W-:Y:S01]  /*a4f0*/  FMUL.FTZ R135, R174, UR18 ;  /* 0x00000012ae877c20 */ /* 0x000fe20008410000 */
[----:B--2---:R-:W-:Y:S01]  /*a500*/  @!P0 FADD.FTZ R53, R53, R140 ;  /* 0x0000008c35358221 */ /* 0x004fe20000010000 */
[----:B------:R-:W-:Y:S01]  /*a510*/  FFMA.FTZ R140, R191, UR19, R136 ;  /* 0x00000013bf8c7c23 */ /* 0x000fe20008010088 */
[----:B------:R-:W-:Y:S01]  /*a520*/  FFMA.FTZ R136, R193, UR19, R134 ;  /* 0x00000013c1887c23 */ /* 0x000fe20008010086 */
[----:B------:R-:W-:Y:S01]  /*a530*/  FFMA.FTZ R134, R194, UR19, R63 ;  /* 0x00000013c2867c23 */ /* 0x000fe2000801003f */
[----:B---3--:R-:W-:Y:S01]  /*a540*/  @!P0 FADD.FTZ R52, R52, R145 ;  /* 0x0000009134348221 */ /* 0x008fe20000010000 */
[----:B------:R-:W1:Y:S01]  /*a550*/  SHFL.DOWN PT, R150, R55, 0x10, 0x1f ;  /* 0x0a001f0037967f89 */ /* 0x000e6200000e0000 */
[----:B------:R-:W-:Y:S01]  /*a560*/  FFMA.FTZ R137, R188, UR19, R137 ;  /* 0x00000013bc897c23 */ /* 0x000fe20008010089 */
[----:B------:R-:W-:Y:S01]  /*a570*/  FFMA.FTZ R135, R190, UR19, R135 ;  /* 0x00000013be877c23 */ /* 0x000fe20008010087 */
[----:B------:R-:W-:Y:S01]  /*a580*/  ISETP.GT.AND P0, PT, R129, 0xf, PT ;  /* 0x0000000f8100780c */ /* 0x000fe20003f04270 */
[----:B------:R-:W2:Y:S01]  /*a590*/  SHFL.DOWN PT, R148, R53, 0x10, 0x1f ;  /* 0x0a001f0035947f89 */ /* 0x000ea200000e0000 */
[----:B------:R-:W-:Y:S01]  /*a5a0*/  FFMA.FTZ R137, R137, R212, R200 ;  /* 0x000000d489897223 */ /* 0x000fe200000100c8 */
[----:B------:R-:W-:Y:S01]  /*a5b0*/  FFMA.FTZ R135, R135, R214, R202 ;  /* 0x000000d687877223 */ /* 0x000fe200000100ca */
[----:B------:R-:W-:Y:S01]  /*a5c0*/  FFMA.FTZ R140, R140, R223, R203 ;  /* 0x000000df8c8c7223 */ /* 0x000fe200000100cb */
[----:B------:R-:W3:Y:S01]  /*a5d0*/  SHFL.DOWN PT, R63, R52, 0x10, 0x1f ;  /* 0x0a001f00343f7f89 */ /* 0x000ee200000e0000 */
[----:B------:R-:W-:Y:S01]  /*a5e0*/  FFMA.FTZ R139, R46, R188, R137 ;  /* 0x000000bc2e8b7223 */ /* 0x000fe20000010089 */
[----:B------:R-:W-:Y:S01]  /*a5f0*/  FFMA.FTZ R137, R44, R190, R135 ;  /* 0x000000be2c897223 */ /* 0x000fe20000010087 */
[----:B------:R-:W-:Y:S01]  /*a600*/  FMUL.FTZ R135, R176, UR18 ;  /* 0x00000012b0877c20 */ /* 0x000fe20008410000 */
[----:B------:R-:W-:Y:S01]  /*a610*/  FFMA.FTZ R136, R136, R225, R207 ;  /* 0x000000e188887223 */ /* 0x000fe200000100cf */
[----:B------:R-:W-:Y:S01]  /*a620*/  FFMA.FTZ R209, R134, R57, R209 ;  /* 0x0000003986d17223 */ /* 0x000fe200000100d1 */
[----:B------:R-:W-:Y:S01]  /*a630*/  FFMA.FTZ R132, R43, R183, R132 ;  /* 0x000000b72b847223 */ /* 0x000fe20000010084 */
[----:B------:R-:W-:Y:S01]  /*a640*/  FFMA.FTZ R135, R192, UR19, R135 ;  /* 0x00000013c0877c23 */ /* 0x000fe20008010087 */
[----:B0-----:R-:W-:Y:S01]  /*a650*/  @!P0 FADD.FTZ R54, R54, R147 ;  /* 0x0000009336368221 */ /* 0x001fe20000010000 */
[----:B------:R-:W-:Y:S01]  /*a660*/  FFMA.FTZ R140, R51, R191, R140 ;  /* 0x000000bf338c7223 */ /* 0x000fe2000001008c */
[----:B------:R-:W-:Y:S01]  /*a670*/  FFMA.FTZ R136, R49, R193, R136 ;  /* 0x000000c131887223 */ /* 0x000fe20000010088 */
[----:B------:R-:W-:Y:S01]  /*a680*/  FFMA.FTZ R135, R135, R58, R138 ;  /* 0x0000003a87877223 */ /* 0x000fe2000001008a */
[----:B------:R-:W-:Y:S01]  /*a690*/  FFMA.FTZ R209, R48, R194, R209 ;  /* 0x000000c230d17223 */ /* 0x000fe200000100d1 */
[----:B------:R-:W-:Y:S01]  /*a6a0*/  FADD.FTZ R6, R71, R6 ;  /* 0x0000000647067221 */ /* 0x000fe20000010000 */
[----:B------:R-:W-:Y:S01]  /*a6b0*/  FADD.FTZ R35, R74, R35 ;  /* 0x000000234a237221 */ /* 0x000fe20000010000 */
[----:B------:R-:W-:Y:S01]  /*a6c0*/  FFMA.FTZ R135, R50, R192, R135 ;  /* 0x000000c032877223 */ /* 0x000fe20000010087 */
        /* <DEDUP_REMOVED lines=64> */
.L_x_3653:
[----:B------:R-:W-:Y:S05]  /*aad0*/  BSYNC B0 ;  /* 0x0000000000007941 */ /* 0x000fea0003800000 */
.L_x_3652:
[----:B------:R-:W-:-:S04]  /*aae0*/  UIADD3 UR6, UR6, 0x1, URZ ;  /* 0x0000000106067890 */ /* 0x000fc8000fffe03f */
[----:B------:R-:W-:-:S06]  /*aaf0*/  UISETP.GE.AND UP0, UPT, UR6, UR49, UPT ;  /* 0x000000310600728c */ /* 0x000fcc000bf06270 */
[----:B------:R-:W-:-:S13]  /*ab00*/  PLOP3.LUT P0, PT, PT, PT, UP0, 0x80, 0x0 ;  /* 0x000000000000781c */ /* 0x000fda0003f0f008 */
[----:B------:R-:W-:Y:S05]  /*ab10*/  @!P0 BRA `(.L_x_3654) ;  /* 0xffffff9c00688947 */ /* 0x000fea000383ffff */
.L_x_3623:
[----:B------:R-:W-:Y:S01]  /*ab20*/  BAR.SYNC.DEFER_BLOCKING 0x0 ;  /* 0x0000000000007b1d */ /* 0x000fe20000010000 */
[----:B------:R-:W-:Y:S01]  /*ab30*/  HFMA2.MMA R2, -RZ, RZ, 0, 9.5367431640625e-07 ;  /* 0x00000010ff027435 */ /* 0x000fe200000001ff */
[----:B------:R-:W-:Y:S01]  /*ab40*/  LOP3.LUT R61, R126, 0x1f, R128, 0xf8, !PT ;  /* 0x0000001f7e3d7812 */ /* 0x000fe200078ef880 */
[----:B------:R-:W-:-:S03]  /*ab50*/  UIADD3 UR6, UR7, -0x1, URZ ;  /* 0xffffffff07067890 */ /* 0x000fc6000fffe03f */
[----:B------:R-:W-:-:S05]  /*ab60*/  ULDC.64 UR30, c[0x0][0x388] ;  /* 0x0000e200001e7ab9 */ /* 0x000fca0000000a00 */
[----:B------:R-:W-:-:S05]  /*ab70*/  IMAD.WIDE R2, R61, R2, UR14 ;  /* 0x0000000e3d027e25 */ /* 0x000fca000f8e0202 */
[----:B------:R-:W2:Y:S04]  /*ab80*/  LDG.E.128 R36, desc[UR26][R2.64] ;  /* 0x0000001a02247981 */ /* 0x000ea8000c1e1d00 */
[----:B------:R-:W3:Y:S04]  /*ab90*/  LDG.E.128 R40, desc[UR26][R2.64+0x200] ;  /* 0x0002001a02287981 */ /* 0x000ee8000c1e1d00 */
[----:B------:R-:W4:Y:S04]  /*aba0*/  LDG.E.128 R44, desc[UR26][R2.64+0x400] ;  /* 0x0004001a022c7981 */ /* 0x000f28000c1e1d00 */
[----:B------:R-:W5:Y:S01]  /*abb0*/  LDG.E.128 R48, desc[UR26][R2.64+0x600] ;  /* 0x0006001a02307981 */ /* 0x000f62000c1e1d00 */
[----:B------:R-:W-:-:S02]  /*abc0*/  USHF.L.U32 UR16, UR6, 0xb, URZ ;  /* 0x0000000b06107899 */ /* 0x000fc4000800063f */
[----:B------:R-:W-:Y:S02]  /*abd0*/  UIMAD UR18, UR47, UR30, URZ ;  /* 0x0000001e2f1272a4 */ /* 0x000fe4000f8e023f */
[----:B------:R-:W-:Y:S02]  /*abe0*/  USHF.R.S32.HI UR17, URZ, 0x1f, UR16 ;  /* 0x0000001f3f117899 */ /* 0x000fe40008011410 */
[----:B------:R-:W-:Y:S02]  /*abf0*/  UIMAD UR28, UR46, UR31, UR18 ;  /* 0x0000001f2e1c72a4 */ /* 0x000fe4000f8e0212 */
[----:B------:R-:W-:Y:S02]  /*ac00*/  UIMAD.WIDE.U32 UR18, UR46, UR30, UR16 ;  /* 0x0000001e2e1272a5 */ /* 0x000fe4000f8e0010 */
[----:B------:R-:W-:Y:S01]  /*ac10*/  UIADD3 UR14, UP1, UR14, -0x2000, URZ ;  /* 0xffffe0000e0e7890 */ /* 0x000fe2000ff3e03f */
[----:B------:R-:W-:Y:S01]  /*ac20*/  ULDC.64 UR30, c[0x0][0x390] ;  /* 0x0000e400001e7ab9 */ /* 0x000fe20000000a00 */
[----:B------:R-:W-:-:S02]  /*ac30*/  UIADD3 UR19, UR19, UR28, URZ ;  /* 0x0000001c13137290 */ /* 0x000fc4000fffe03f */
[----:B------:R-:W-:Y:S02]  /*ac40*/  UIMAD UR29, UR21, UR30, URZ ;  /* 0x0000001e151d72a4 */ /* 0x000fe4000f8e023f */
[----:B------:R-:W-:Y:S02]  /*ac50*/  UIMAD.WIDE.U32 UR18, UR20, UR30, UR18 ;  /* 0x0000001e141272a5 */ /* 0x000fe4000f8e0012 */
[----:B------:R-:W-:Y:S02]  /*ac60*/  UIMAD UR28, UR20, UR31, UR29 ;  /* 0x0000001f141c72a4 */ /* 0x000fe4000f8e021d */
[----:B------:R-:W-:Y:S01]  /*ac70*/  UIADD3 UR24, UP2, UR24, -0x2000, URZ ;  /* 0xffffe00018187890 */ /* 0x000fe2000ff5e03f */
[----:B------:R-:W-:Y:S01]  /*ac80*/  ULDC.64 UR30, c[0x0][0x3e0] ;  /* 0x0000f800001e7ab9 */ /* 0x000fe20000000a00 */
[----:B------:R-:W-:Y:S02]  /*ac90*/  UIADD3 UR28, UR19, UR28, URZ ;  /* 0x0000001c131c7290 */ /* 0x000fe4000fffe03f */
[----:B------:R-:W-:-:S02]  /*aca0*/  ULEA UR19, UP0, UR18, UR30, 0x2 ;  /* 0x0000001e12137291 */ /* 0x000fc4000f80103f */
[----:B------:R-:W-:Y:S02]  /*acb0*/  UIADD3 UR22, UP3, UR22, -0x2000, URZ ;  /* 0xffffe00016167890 */ /* 0x000fe4000ff7e03f */
[----:B------:R-:W-:Y:S02]  /*acc0*/  ULEA.HI.X UR18, UR18, UR31, UR28, 0x2, UP0 ;  /* 0x0000001f12127291 */ /* 0x000fe400080f141c */
[----:B------:R-:W-:Y:S01]  /*acd0*/  UIADD3.X UR15, UR15, -0x1, URZ, UP1, !UPT ;  /* 0xffffffff0f0f7890 */ /* 0x000fe20008ffe43f */
[----:B------:R-:W-:Y:S01]  /*ace0*/  ULDC.64 UR28, c[0x0][0x3a8] ;  /* 0x0000ea00001c7ab9 */ /* 0x000fe20000000a00 */
[----:B------:R-:W-:Y:S02]  /*acf0*/  UIADD3.X UR25, UR25, -0x1, URZ, UP2, !UPT ;  /* 0xffffffff19197890 */ /* 0x000fe400097fe43f */
[----:B------:R-:W-:Y:S02]  /*ad00*/  UIMAD.WIDE.U32 UR16, UR46, UR28, UR16 ;  /* 0x0000001c2e1072a5 */ /* 0x000fe4000f8e0010 */
[----:B------:R-:W-:Y:S01]  /*ad10*/  UIADD3.X UR23, UR23, -0x1, URZ, UP3, !UPT ;  /* 0xffffffff17177890 */ /* 0x000fe20009ffe43f */
[----:B--2---:R-:W-:Y:S04]  /*ad20*/  STS.128 [R124], R36 ;  /* 0x000000247c007388 */ /* 0x004fe80000000c00 */
[----:B---3--:R-:W-:Y:S04]  /*ad30*/  STS.128 [R124+0x200], R40 ;  /* 0x000200287c007388 */ /* 0x008fe80000000c00 */
[----:B----4-:R-:W-:Y:S04]  /*ad40*/  STS.128 [R124+0x400], R44 ;  /* 0x0004002c7c007388 */ /* 0x010fe80000000c00 */
[----:B-----5:R-:W-:Y:S01]  /*ad50*/  STS.128 [R124+0x600], R48 ;  /* 0x000600307c007388 */ /* 0x020fe20000000c00 */
[----:B------:R-:W-:-:S03]  /*ad60*/  NOP ;  /* 0x0000000000007918 */ /* 0x000fc60000000000 */
[----:B0-----:R-:W0:Y:S04]  /*ad70*/  LDS.128 R52, [R123+0x10] ;  /* 0x000010007b347984 */ /* 0x001e280000000c00 */
[----:B------:R-:W1:Y:S04]  /*ad80*/  LDS.128 R56, [R123+0x20] ;  /* 0x000020007b387984 */ /* 0x000e680000000c00 */
[----:B------:R-:W2:Y:S04]  /*ad90*/  LDS.128 R36, [R123+0x30] ;  /* 0x000030007b247984 */ /* 0x000ea80000000c00 */
[----:B------:R-:W3:Y:S01]  /*ada0*/  LDS.128 R120, [R123] ;  /* 0x000000007b787984 */ /* 0x000ee20000000c00 */
[----:B0-----:R-:W-:Y:S01]  /*adb0*/  FADD.FTZ R52, R52, UR5 ;  /* 0x0000000534347e21 */ /* 0x001fe20008010000 */
[----:B------:R-:W-:Y:S01]  /*adc0*/  FADD.FTZ R53, R53, UR5 ;  /* 0x0000000535357e21 */ /* 0x000fe20008010000 */
[----:B------:R-:W-:Y:S01]  /*add0*/  FADD.FTZ R54, R54, UR5 ;  /* 0x0000000536367e21 */ /* 0x000fe20008010000 */
[----:B------:R-:W-:Y:S01]  /*ade0*/  FADD.FTZ R55, R55, UR5 ;  /* 0x0000000537377e21 */ /* 0x000fe20008010000 */
[----:B-1----:R-:W-:Y:S01]  /*adf0*/  FADD.FTZ R56, R56, UR5 ;  /* 0x0000000538387e21 */ /* 0x002fe20008010000 */
[----:B------:R-:W-:Y:S01]  /*ae00*/  FSETP.GTU.FTZ.AND P2, PT, R52, 20, PT ;  /* 0x41a000003400780b */ /* 0x000fe20003f5c000 */
[----:B------:R-:W-:Y:S01]  /*ae10*/  FADD.FTZ R58, R58, UR5 ;  /* 0x000000053a3a7e21 */ /* 0x000fe20008010000 */
[----:B------:R-:W-:Y:S01]  /*ae20*/  FSETP.GTU.FTZ.AND P3, PT, R53, 20, PT ;  /* 0x41a000003500780b */ /* 0x000fe20003f7c000 */
[----:B------:R-:W-:Y:S01]  /*ae30*/  FADD.FTZ R59, R59, UR5 ;  /* 0x000000053b3b7e21 */ /* 0x000fe20008010000 */
[----:B------:R-:W-:Y:S01]  /*ae40*/  FSETP.GTU.FTZ.AND P4, PT, R54, 20, PT ;  /* 0x41a000003600780b */ /* 0x000fe20003f9c000 */
[----:B--2---:R-:W-:Y:S01]  /*ae50*/  FADD.FTZ R36, R36, UR5 ;  /* 0x0000000524247e21 */ /* 0x004fe20008010000 */
[----:B------:R-:W-:Y:S01]  /*ae60*/  FSETP.GTU.FTZ.AND P5, PT, R55, 20, PT ;  /* 0x41a000003700780b */ /* 0x000fe20003fbc000 */
[----:B------:R-:W-:Y:S01]  /*ae70*/  FADD.FTZ R57, R57, UR5 ;  /* 0x0000000539397e21 */ /* 0x000fe20008010000 */
[----:B------:R-:W-:Y:S01]  /*ae80*/  FSETP.GTU.FTZ.AND P6, PT, R56, 20, PT ;  /* 0x41a000003800780b */ /* 0x000fe20003fdc000 */
[----:B---3--:R-:W-:Y:S01]  /*ae90*/  FADD.FTZ R121, R121, UR5 ;  /* 0x0000000579797e21 */ /* 0x008fe20008010000 */
[----:B------:R-:W-:Y:S01]  /*aea0*/  FSETP.GTU.FTZ.AND P1, PT, R58, 20, PT ;  /* 0x41a000003a00780b */ /* 0x000fe20003f3c000 */
[----:B------:R-:W-:Y:S01]  /*aeb0*/  FADD.FTZ R122, R122, UR5 ;  /* 0x000000057a7a7e21 */ /* 0x000fe20008010000 */
[----:B------:R-:W-:Y:S01]  /*aec0*/  FSETP.GTU.FTZ.AND P0, PT, R57, 20, PT ;  /* 0x41a000003900780b */ /* 0x000fe20003f1c000 */
[----:B------:R-:W-:Y:S01]  /*aed0*/  @!P2 FMUL.FTZ R0, R52, -1.4426950216293334961 ;  /* 0xbfb8aa3b3400a820 */ /* 0x000fe20000410000 */
[----:B------:R-:W-:Y:S01]  /*aee0*/  FADD.FTZ R123, R123, UR5 ;  /* 0x000000057b7b7e21 */ /* 0x000fe20008010000 */
[----:B------:R-:W-:Y:S01]  /*aef0*/  @!P3 FMUL.FTZ R2, R53, -1.4426950216293334961 ;  /* 0xbfb8aa3b3502b820 */ /* 0x000fe20000410000 */
[----:B------:R-:W-:Y:S01]  /*af00*/  FADD.FTZ R37, R37, UR5 ;  /* 0x0000000525257e21 */ /* 0x000fe20008010000 */
[----:B------:R-:W-:Y:S01]  /*af10*/  @!P4 FMUL.FTZ R3, R54, -1.4426950216293334961 ;  /* 0xbfb8aa3b3603c820 */ /* 0x000fe20000410000 */
[----:B------:R-:W-:Y:S01]  /*af20*/  FADD.FTZ R38, R38, UR5 ;  /* 0x0000000526267e21 */ /* 0x000fe20008010000 */
[----:B------:R-:W0:Y:S01]  /*af30*/  @!P2 MUFU.EX2 R0, R0 ;  /* 0x000000000000a308 */ /* 0x000e220000000800 */
[----:B------:R-:W-:Y:S01]  /*af40*/  @!P5 FMUL.FTZ R40, R55, -1.4426950216293334961 ;  /* 0xbfb8aa3b3728d820 */ /* 0x000fe20000410000 */
[----:B------:R-:W-:Y:S01]  /*af50*/  @!P6 FMUL.FTZ R41, R56, -1.4426950216293334961 ;  /* 0xbfb8aa3b3829e820 */ /* 0x000fe20000410000 */
[----:B------:R-:W-:Y:S01]  /*af60*/  FADD.FTZ R39, R39, UR5 ;  /* 0x0000000527277e21 */ /* 0x000fe20008010000 */
[----:B------:R-:W-:-:S04]  /*af70*/  FADD.FTZ R120, R120, UR5 ;  /* 0x0000000578787e21 */ /* 0x000fc80008010000 */
[----:B------:R-:W1:Y:S08]  /*af80*/  @!P3 MUFU.EX2 R2, R2 ;  /* 0x000000020002b308 */ /* 0x000e700000000800 */
[----:B------:R-:W2:Y:S01]  /*af90*/  @!P4 MUFU.EX2 R3, R3 ;  /* 0x000000030003c308 */ /* 0x000ea20000000800 */
[----:B0-----:R-:W-:-:S07]  /*afa0*/  @!P2 FADD.FTZ R0, R0, 1 ;  /* 0x3f8000000000a421 */ /* 0x001fce0000010000 */
[----:B------:R0:W3:Y:S01]  /*afb0*/  @!P2 MUFU.RCP R43, R0 ;  /* 0x00000000002ba308 */ /* 0x0000e20000001000 */
[----:B-1----:R-:W-:-:S07]  /*afc0*/  @!P3 FADD.FTZ R2, R2, 1 ;  /* 0x3f8000000202b421 */ /* 0x002fce0000010000 */
[----:B------:R1:W4:Y:S01]  /*afd0*/  @!P3 MUFU.RCP R42, R2 ;  /* 0x00000002002ab308 */ /* 0x0003220000001000 */
[----:B--2---:R-:W-:Y:S01]  /*afe0*/  @!P4 FADD.FTZ R3, R3, 1 ;  /* 0x3f8000000303c421 */ /* 0x004fe20000010000 */
[----:B0-----:R-:W-:-:S06]  /*aff0*/  @!P0 FMUL.FTZ R0, R57, -1.4426950216293334961 ;  /* 0xbfb8aa3b39008820 */ /* 0x001fcc0000410000 */
[----:B------:R-:W0:Y:S01]  /*b000*/  @!P4 MUFU.RCP R3, R3 ;  /* 0x000000030003c308 */ /* 0x000e220000001000 */
[----:B---3--:R-:W-:Y:S01]  /*b010*/  @!P2 FMUL.FTZ R24, R24, R43 ;  /* 0x0000002b1818a220 */ /* 0x008fe20000410000 */
[----:B------:R-:W-:Y:S01]  /*b020*/  BAR.SYNC.DEFER_BLOCKING 0x0 ;  /* 0x0000000000007b1d */ /* 0x000fe20000010000 */
[----:B------:R-:W-:Y:S01]  /*b030*/  FSETP.GTU.FTZ.AND P2, PT, R59, 20, PT ;  /* 0x41a000003b00780b */ /* 0x000fe20003f5c000 */
[----:B-1----:R-:W-:-:S04]  /*b040*/  @!P1 FMUL.FTZ R2, R58, -1.4426950216293334961 ;  /* 0xbfb8aa3b3a029820 */ /* 0x002fc80000410000 */
[----:B------:R-:W1:Y:S01]  /*b050*/  @!P5 MUFU.EX2 R40, R40 ;  /* 0x000000280028d308 */ /* 0x000e620000000800 */
[----:B----4-:R-:W-:Y:S01]  /*b060*/  @!P3 FMUL.FTZ R25, R25, R42 ;  /* 0x0000002a1919b220 */ /* 0x010fe20000410000 */
[----:B------:R-:W-:-:S06]  /*b070*/  FSETP.GTU.FTZ.AND P3, PT, R36, 20, PT ;  /* 0x41a000002400780b */ /* 0x000fcc0003f7c000 */
[----:B------:R-:W2:Y:S01]  /*b080*/  @!P6 MUFU.EX2 R41, R41 ;  /* 0x000000290029e308 */ /* 0x000ea20000000800 */
[----:B0-----:R-:W-:Y:S01]  /*b090*/  @!P4 FMUL.FTZ R26, R26, R3 ;  /* 0x000000031a1ac220 */ /* 0x001fe20000410000 */
[----:B------:R-:W-:Y:S01]  /*b0a0*/  @!P2 FMUL.FTZ R3, R59, -1.4426950216293334961 ;  /* 0xbfb8aa3b3b03a820 */ /* 0x000fe20000410000 */
[----:B------:R-:W-:-:S04]  /*b0b0*/  FSETP.GTU.FTZ.AND P4, PT, R37, 20, PT ;  /* 0x41a000002500780b */ /* 0x000fc80003f9c000 */
[----:B------:R-:W-:Y:S01]  /*b0c0*/  @!P3 FMUL.FTZ R36, R36, -1.4426950216293334961 ;  /* 0xbfb8aa3b2424b820 */ /* 0x000fe20000410000 */
[----:B------:R-:W0:Y:S01]  /*b0d0*/  @!P1 MUFU.EX2 R2, R2 ;  /* 0x0000000200029308 */ /* 0x000e220000000800 */
[----:B-1----:R-:W-:-:S07]  /*b0e0*/  @!P5 FADD.FTZ R40, R40, 1 ;  /* 0x3f8000002828d421 */ /* 0x002fce0000010000 */
[----:B------:R-:W1:Y:S01]  /*b0f0*/  @!P2 MUFU.EX2 R3, R3 ;  /* 0x000000030003a308 */ /* 0x000e620000000800 */
[----:B--2---:R-:W-:Y:S01]  /*b100*/  @!P6 FADD.FTZ R41, R41, 1 ;  /* 0x3f8000002929e421 */ /* 0x004fe20000010000 */
[----:B------:R-:W-:-:S06]  /*b110*/  @!P4 FMUL.FTZ R37, R37, -1.4426950216293334961 ;  /* 0xbfb8aa3b2525c820 */ /* 0x000fcc0000410000 */
[----:B------:R-:W2:Y:S01]  /*b120*/  @!P5 MUFU.RCP R40, R40 ;  /* 0x000000280028d308 */ /* 0x000ea20000001000 */
[----:B0-----:R-:W-:-:S07]  /*b130*/  @!P1 FADD.FTZ R2, R2, 1 ;  /* 0x3f80000002029421 */ /* 0x001fce0000010000 */
[----:B------:R-:W0:Y:S01]  /*b140*/  @!P3 MUFU.EX2 R36, R36 ;  /* 0x000000240024b308 */ /* 0x000e220000000800 */
[----:B-1----:R-:W-:-:S07]  /*b150*/  @!P2 FADD.FTZ R3, R3, 1 ;  /* 0x3f8000000303a421 */ /* 0x002fce0000010000 */
[----:B------:R-:W1:Y:S01]  /*b160*/  @!P0 MUFU.EX2 R0, R0 ;  /* 0x0000000000008308 */ /* 0x000e620000000800 */
[----:B--2---:R-:W-:Y:S01]  /*b170*/  @!P5 FMUL.FTZ R27, R27, R40 ;  /* 0x000000281b1bd220 */ /* 0x004fe20000410000 */
[----:B------:R-:W-:-:S06]  /*b180*/  FSETP.GTU.FTZ.AND P5, PT, R38, 20, PT ;  /* 0x41a000002600780b */ /* 0x000fcc0003fbc000 */
[----:B------:R-:W2:Y:S01]  /*b190*/  @!P6 MUFU.RCP R41, R41 ;  /* 0x000000290029e308 */ /* 0x000ea20000001000 */
[----:B0-----:R-:W-:-:S06]  /*b1a0*/  @!P3 FADD.FTZ R36, R36, 1 ;  /* 0x3f8000002424b421 */ /* 0x001fcc0000010000 */
[----:B------:R-:W-:Y:S01]  /*b1b0*/  @!P5 FMUL.FTZ R38, R38, -1.4426950216293334961 ;  /* 0xbfb8aa3b2626d820 */ /* 0x000fe20000410000 */
[----:B------:R-:W0:Y:S01]  /*b1c0*/  @!P1 MUFU.RCP R43, R2 ;  /* 0x00000002002b9308 */ /* 0x000e220000001000 */
[----:B-1----:R-:W-:-:S07]  /*b1d0*/  @!P0 FADD.FTZ R0, R0, 1 ;  /* 0x3f80000000008421 */ /* 0x002fce0000010000 */
[----:B------:R-:W1:Y:S01]  /*b1e0*/  @!P2 MUFU.RCP R40, R3 ;  /* 0x000000030028a308 */ /* 0x000e620000001000 */
[----:B--2---:R-:W-:Y:S01]  /*b1f0*/  @!P6 FMUL.FTZ R28, R28, R41 ;  /* 0x000000291c1ce220 */ /* 0x004fe20000410000 */
[----:B------:R-:W-:-:S06]  /*b200*/  FSETP.GTU.FTZ.AND P6, PT, R39, 20, PT ;  /* 0x41a000002700780b */ /* 0x000fcc0003fdc000 */
[----:B------:R2:W3:Y:S01]  /*b210*/  @!P3 MUFU.RCP R41, R36 ;  /* 0x000000240029b308 */ /* 0x0004e20000001000 */
[----:B0-----:R-:W-:Y:S01]  /*b220*/  @!P1 FMUL.FTZ R30, R30, R43 ;  /* 0x0000002b1e1e9220 */ /* 0x001fe20000410000 */
[----:B------:R-:W-:-:S05]  /*b230*/  FSETP.GTU.FTZ.AND P1, PT, R121, 20, PT ;  /* 0x41a000007900780b */ /* 0x000fca0003f3c000 */
[----:B------:R-:W-:Y:S01]  /*b240*/  @!P6 FMUL.FTZ R39, R39, -1.4426950216293334961 ;  /* 0xbfb8aa3b2727e820 */ /* 0x000fe20000410000 */
[----:B------:R-:W0:Y:S01]  /*b250*/  @!P0 MUFU.RCP R0, R0 ;  /* 0x0000000000008308 */ /* 0x000e220000001000 */
[----:B--2---:R-:W-:Y:S01]  /*b260*/  LEA R36, R129, R126, 0x2 ;  /* 0x0000007e81247211 */ /* 0x004fe200078e10ff */
[----:B-1----:R-:W-:Y:S01]  /*b270*/  @!P2 FMUL.FTZ R31, R31, R40 ;  /* 0x000000281f1fa220 */ /* 0x002fe20000410000 */
[----:B------:R-:W-:Y:S02]  /*b280*/  FSETP.GTU.FTZ.AND P2, PT, R122, 20, PT ;  /* 0x41a000007a00780b */ /* 0x000fe40003f5c000 */
[----:B------:R-:W-:Y:S02]  /*b290*/  LEA R46, R36, R127, 0x4 ;  /* 0x0000007f242e7211 */ /* 0x000fe400078e20ff */
[----:B------:R-:W-:Y:S01]  /*b2a0*/  @!P1 FMUL.FTZ R2, R121, -1.4426950216293334961 ;  /* 0xbfb8aa3b79029820 */ /* 0x000fe20000410000 */
[----:B------:R-:W1:Y:S01]  /*b2b0*/  @!P4 MUFU.EX2 R37, R37 ;  /* 0x000000250025c308 */ /* 0x000e620000000800 */
[----:B---3--:R-:W-:Y:S01]  /*b2c0*/  @!P3 FMUL.FTZ R32, R32, R41 ;  /* 0x000000292020b220 */ /* 0x008fe20000410000 */
[----:B------:R-:W-:Y:S01]  /*b2d0*/  STS.128 [R46], R16 ;  /* 0x000000102e007388 */ /* 0x000fe20000000c00 */
[----:B------:R-:W-:-:S03]  /*b2e0*/  FSETP.GTU.FTZ.AND P3, PT, R123, 20, PT ;  /* 0x41a000007b00780b */ /* 0x000fc60003f7c000 */
[----:B------:R-:W-:Y:S02]  /*b2f0*/  STS.128 [R46+0x10], R12 ;  /* 0x0000100c2e007388 */ /* 0x000fe40000000c00 */
[----:B------:R-:W-:Y:S01]  /*b300*/  @!P2 FMUL.FTZ R3, R122, -1.4426950216293334961 ;  /* 0xbfb8aa3b7a03a820 */ /* 0x000fe20000410000 */
[----:B0-----:R-:W-:Y:S01]  /*b310*/  @!P0 FMUL.FTZ R29, R29, R0 ;  /* 0x000000001d1d8220 */ /* 0x001fe20000410000 */
[----:B------:R-:W-:Y:S01]  /*b320*/  STS.128 [R46+0x20], R8 ;  /* 0x000020082e007388 */ /* 0x000fe20000000c00 */
[----:B------:R-:W-:Y:S01]  /*b330*/  FSETP.GTU.FTZ.AND P0, PT, R120, 20, PT ;  /* 0x41a000007800780b */ /* 0x000fe20003f1c000 */
[----:B------:R-:W0:Y:S02]  /*b340*/  @!P1 MUFU.EX2 R2, R2 ;  /* 0x0000000200029308 */ /* 0x000e240000000800 */
[----:B------:R0:W-:Y:S01]  /*b350*/  STS.128 [R46+0x30], R4 ;  /* 0x000030042e007388 */ /* 0x0001e20000000c00 */
[----:B------:R-:W-:-:S03]  /*b360*/  NOP ;  /* 0x0000000000007918 */ /* 0x000fc60000000000 */
[----:B------:R-:W2:Y:S02]  /*b370*/  LDS.128 R8, [R124] ;  /* 0x000000007c087984 */ /* 0x000ea40000000c00 */
[----:B------:R-:W3:Y:S01]  /*b380*/  @!P2 MUFU.EX2 R3, R3 ;  /* 0x000000030003a308 */ /* 0x000ee20000000800 */
[----:B------:R-:W-:-:S03]  /*b390*/  @!P3 FMUL.FTZ R36, R123, -1.4426950216293334961 ;  /* 0xbfb8aa3b7b24b820 */ /* 0x000fc60000410000 */
[----:B------:R-:W-:Y:S01]  /*b3a0*/  @!P0 FMUL.FTZ R0, R120, -1.4426950216293334961 ;  /* 0xbfb8aa3b78008820 */ /* 0x000fe20000410000 */
[----:B------:R-:W4:Y:S01]  /*b3b0*/  LDS.128 R12, [R124+0x200] ;  /* 0x000200007c0c7984 */ /* 0x000f220000000c00 */
[----:B-1----:R-:W-:-:S03]  /*b3c0*/  @!P4 FADD.FTZ R37, R37, 1 ;  /* 0x3f8000002525c421 */ /* 0x002fc60000010000 */
[----:B------:R-:W1:Y:S01]  /*b3d0*/  LDS.128 R16, [R124+0x400] ;  /* 0x000400007c107984 */ /* 0x000e620000000c00 */
[----:B------:R-:W5:Y:S01]  /*b3e0*/  @!P3 MUFU.EX2 R36, R36 ;  /* 0x000000240024b308 */ /* 0x000f620000000800 */
[----:B0-----:R-:W-:Y:S01]  /*b3f0*/  @!P1 FADD.FTZ R4, R2, 1 ;  /* 0x3f80000002049421 */ /* 0x001fe20000010000 */
[----:B------:R-:W-:Y:S01]  /*b400*/  MOV R2, UR19 ;  /* 0x0000001300027c02 */ /* 0x000fe20008000f00 */
[----:B------:R-:W0:Y:S05]  /*b410*/  LDS.128 R40, [R124+0x600] ;  /* 0x000600007c287984 */ /* 0x000e2a0000000c00 */
[----:B------:R-:W2:Y:S01]  /*b420*/  @!P5 MUFU.EX2 R38, R38 ;  /* 0x000000260026d308 */ /* 0x000ea20000000800 */
[----:B---3--:R-:W-:Y:S01]  /*b430*/  @!P2 FADD.FTZ R5, R3, 1 ;  /* 0x3f8000000305a421 */ /* 0x008fe20000010000 */
[----:B------:R-:W-:Y:S01]  /*b440*/  MOV R3, UR18 ;  /* 0x0000001200037c02 */ /* 0x000fe20008000f00 */
[----:B------:R-:W-:-:S02]  /*b450*/  UIMAD UR18, UR47, UR28, URZ ;  /* 0x0000001c2f1272a4 */ /* 0x000fc4000f8e023f */
[----:B------:R-:W-:-:S03]  /*b460*/  IMAD.WIDE R2, R61, 0x10, R2 ;  /* 0x000000103d027825 */ /* 0x000fc600078e0202 */
[----:B------:R-:W3:Y:S01]  /*b470*/  @!P6 MUFU.EX2 R39, R39 ;  /* 0x000000270027e308 */ /* 0x000ee20000000800 */
[----:B-----5:R-:W-:Y:S01]  /*b480*/  @!P3 FADD.FTZ R36, R36, 1 ;  /* 0x3f8000002424b421 */ /* 0x020fe20000010000 */
[----:B------:R-:W-:-:S03]  /*b490*/  UIMAD UR18, UR46, UR29, UR18 ;  /* 0x0000001d2e1272a4 */ /* 0x000fc6000f8e0212 */
[----:B------:R-:W-:Y:S01]  /*b4a0*/  ULDC.64 UR28, c[0x0][0x3b0] ;  /* 0x0000ec00001c7ab9 */ /* 0x000fe20000000a00 */
[----:B------:R-:W-:Y:S02]  /*b4b0*/  UIADD3 UR17, UR17, UR18, URZ ;  /* 0x0000001211117290 */ /* 0x000fe4000fffe03f */
[----:B------:R-:W5:Y:S01]  /*b4c0*/  @!P0 MUFU.EX2 R0, R0 ;  /* 0x0000000000008308 */ /* 0x000f620000000800 */
[----:B--2---:R-:W-:Y:S01]  /*b4d0*/  @!P5 FADD.FTZ R38, R38, 1 ;  /* 0x3f8000002626d421 */ /* 0x004fe20000010000 */
[----:B------:R-:W-:Y:S02]  /*b4e0*/  UIMAD UR18, UR21, UR28, URZ ;  /* 0x0000001c151272a4 */ /* 0x000fe4000f8e023f */
[----:B------:R-:W-:Y:S02]  /*b4f0*/  UIMAD.WIDE.U32 UR16, UR20, UR28, UR16 ;  /* 0x0000001c141072a5 */ /* 0x000fe4000f8e0010 */
[----:B------:R-:W-:Y:S01]  /*b500*/  UIMAD UR18, UR20, UR29, UR18 ;  /* 0x0000001d141272a4 */ /* 0x000fe2000f8e0212 */
[----:B------:R-:W-:Y:S01]  /*b510*/  STG.E.128 desc[UR26][R2.64], R8 ;  /* 0x0000000802007986 */ /* 0x000fe2000c101d1a */
[----:B------:R-:W2:Y:S01]  /*b520*/  @!P4 MUFU.RCP R44, R37 ;  /* 0x00000025002cc308 */ /* 0x000ea20000001000 */
[----:B---3--:R-:W-:Y:S01]  /*b530*/  @!P6 FADD.FTZ R39, R39, 1 ;  /* 0x3f8000002727e421 */ /* 0x008fe20000010000 */
[----:B------:R-:W-:Y:S01]  /*b540*/  ULDC.64 UR28, c[0x0][0x3f0] ;  /* 0x0000fc00001c7ab9 */ /* 0x000fe20000000a00 */
[----:B----4-:R-:W-:Y:S01]  /*b550*/  STG.E.128 desc[UR26][R2.64+0x200], R12 ;  /* 0x0002000c02007986 */ /* 0x010fe2000c101d1a */
[----:B------:R-:W-:-:S02]  /*b560*/  UIADD3 UR18, UR17, UR18, URZ ;  /* 0x0000001211127290 */ /* 0x000fc4000fffe03f */
[----:B------:R-:W-:Y:S01]  /*b570*/  ULEA UR17, UP0, UR16, UR28, 0x2 ;  /* 0x0000001c10117291 */ /* 0x000fe2000f80103f */
[----:B-1----:R-:W-:Y:S01]  /*b580*/  STG.E.128 desc[UR26][R2.64+0x400], R16 ;  /* 0x0004001002007986 */ /* 0x002fe2000c101d1a */
[----:B------:R-:W1:Y:S01]  /*b590*/  @!P5 MUFU.RCP R45, R38 ;  /* 0x00000026002dd308 */ /* 0x000e620000001000 */
[----:B-----5:R-:W-:Y:S01]  /*b5a0*/  @!P0 FADD.FTZ R0, R0, 1 ;  /* 0x3f80000000008421 */ /* 0x020fe20000010000 */
[----:B------:R-:W-:Y:S01]  /*b5b0*/  ULEA.HI.X UR16, UR16, UR29, UR18, 0x2, UP0 ;  /* 0x0000001d10107291 */ /* 0x000fe200080f1412 */
[----:B0-----:R0:W-:Y:S01]  /*b5c0*/  STG.E.128 desc[UR26][R2.64+0x600], R40 ;  /* 0x0006002802007986 */ /* 0x0011e2000c101d1a */
[----:B------:R-:W-:Y:S01]  /*b5d0*/  UISETP.GT.AND UP0, UPT, UR7, 0x1, UPT ;  /* 0x000000010700788c */ /* 0x000fe2000bf04270 */
[----:B------:R-:W-:Y:S01]  /*b5e0*/  BAR.SYNC.DEFER_BLOCKING 0x0 ;  /* 0x0000000000007b1d */ /* 0x000fe20000010000 */
[----:B--2---:R-:W-:-:S05]  /*b5f0*/  @!P4 FMUL.FTZ R33, R33, R44 ;  /* 0x0000002c2121c220 */ /* 0x004fca0000410000 */
[----:B------:R-:W2:Y:S01]  /*b600*/  @!P0 MUFU.RCP R7, R0 ;  /* 0x0000000000078308 */ /* 0x000ea20000001000 */
[----:B------:R-:W-:Y:S01]  /*b610*/  UMOV UR7, UR6 ;  /* 0x0000000600077c82 */ /* 0x000fe20008000000 */
[----:B-1----:R-:W-:-:S06]  /*b620*/  @!P5 FMUL.FTZ R34, R34, R45 ;  /* 0x0000002d2222d220 */ /* 0x002fcc0000410000 */
[----:B------:R-:W1:Y:S01]  /*b630*/  @!P1 MUFU.RCP R4, R4 ;  /* 0x0000000400049308 */ /* 0x000e620000001000 */
[----:B0-----:R-:W-:-:S07]  /*b640*/  MOV R2, UR17 ;  /* 0x0000001100027c02 */ /* 0x001fce0008000f00 */
[----:B------:R-:W0:Y:S01]  /*b650*/  @!P2 MUFU.RCP R5, R5 ;  /* 0x000000050005a308 */ /* 0x000e220000001000 */
[----:B--2---:R-:W-:Y:S01]  /*b660*/  @!P0 FMUL.FTZ R20, R20, R7 ;  /* 0x0000000714148220 */ /* 0x004fe20000410000 */
[----:B------:R-:W-:Y:S01]  /*b670*/  STS.128 [R46+0x10], R24 ;  /* 0x000010182e007388 */ /* 0x000fe20000000c00 */
[----:B------:R-:W-:Y:S02]  /*b680*/  PLOP3.LUT P0, PT, PT, PT, UP0, 0x80, 0x0 ;  /* 0x000000000000781c */ /* 0x000fe40003f0f008 */
[----:B------:R-:W-:Y:S01]  /*b690*/  FADD.FTZ R0, R20, R131 ;  /* 0x0000008314007221 */ /* 0x000fe20000010000 */
[----:B------:R-:W-:Y:S02]  /*b6a0*/  STS.128 [R46+0x20], R28 ;  /* 0x0000201c2e007388 */ /* 0x000fe40000000c00 */
[----:B------:R-:W2:Y:S01]  /*b6b0*/  @!P3 MUFU.RCP R36, R36 ;  /* 0x000000240024b308 */ /* 0x000ea20000001000 */
[----:B-1----:R-:W-:-:S04]  /*b6c0*/  @!P1 FMUL.FTZ R21, R21, R4 ;  /* 0x0000000415159220 */ /* 0x002fc80000410000 */
[----:B------:R-:W-:-:S03]  /*b6d0*/  FADD.FTZ R3, R0, R21 ;  /* 0x0000001500037221 */ /* 0x000fc60000010000 */
[----:B------:R-:W1:Y:S01]  /*b6e0*/  @!P6 MUFU.RCP R6, R39 ;  /* 0x000000270006e308 */ /* 0x000e620000001000 */
[----:B0-----:R-:W-:Y:S01]  /*b6f0*/  @!P2 FMUL.FTZ R22, R22, R5 ;  /* 0x000000051616a220 */ /* 0x001fe20000410000 */
[----:B--2---:R-:W-:-:S05]  /*b700*/  @!P3 FMUL.FTZ R23, R23, R36 ;  /* 0x000000241717b220 */ /* 0x004fca0000410000 */
[----:B------:R0:W-:Y:S01]  /*b710*/  STS.128 [R46], R20 ;  /* 0x000000142e007388 */ /* 0x0001e20000000c00 */
[----:B-1----:R-:W-:-:S05]  /*b720*/  @!P6 FMUL.FTZ R35, R35, R6 ;  /* 0x000000062323e220 */ /* 0x002fca0000410000 */
[----:B------:R-:W-:Y:S01]  /*b730*/  STS.128 [R46+0x30], R32 ;  /* 0x000030202e007388 */ /* 0x000fe20000000c00 */
[----:B------:R-:W-:-:S03]  /*b740*/  NOP ;  /* 0x0000000000007918 */ /* 0x000fc60000000000 */
[----:B------:R-:W1:Y:S01]  /*b750*/  LDS.128 R4, [R124] ;  /* 0x000000007c047984 */ /* 0x000e620000000c00 */
[----:B0-----:R-:W-:Y:S01]  /*b760*/  FADD.FTZ R22, R3, R22 ;  /* 0x0000001603167221 */ /* 0x001fe20000010000 */
[----:B------:R-:W-:Y:S02]  /*b770*/  MOV R3, UR16 ;  /* 0x0000001000037c02 */ /* 0x000fe40008000f00 */
[----:B------:R-:W0:Y:S01]  /*b780*/  LDS.128 R8, [R124+0x200] ;  /* 0x000200007c087984 */ /* 0x000e220000000c00 */
[----:B------:R-:W-:Y:S01]  /*b790*/  FADD.FTZ R23, R22, R23 ;  /* 0x0000001716177221 */ /* 0x000fe20000010000 */
[----:B------:R-:W-:Y:S02]  /*b7a0*/  IMAD.WIDE R2, R61, 0x10, R2 ;  /* 0x000000103d027825 */ /* 0x000fe400078e0202 */
[----:B------:R-:W2:Y:S02]  /*b7b0*/  LDS.128 R12, [R124+0x400] ;  /* 0x000400007c0c7984 */ /* 0x000ea40000000c00 */
[----:B------:R-:W-:-:S02]  /*b7c0*/  FADD.FTZ R24, R23, R24 ;  /* 0x0000001817187221 */ /* 0x000fc40000010000 */
[----:B------:R-:W3:Y:S02]  /*b7d0*/  LDS.128 R16, [R124+0x600] ;  /* 0x000600007c107984 */ /* 0x000ee40000000c00 */
[----:B------:R-:W-:-:S04]  /*b7e0*/  FADD.FTZ R25, R24, R25 ;  /* 0x0000001918197221 */ /* 0x000fc80000010000 */
[----:B------:R-:W-:-:S04]  /*b7f0*/  FADD.FTZ R26, R25, R26 ;  /* 0x0000001a191a7221 */ /* 0x000fc80000010000 */
[----:B------:R-:W-:-:S04]  /*b800*/  FADD.FTZ R27, R26, R27 ;  /* 0x0000001b1a1b7221 */ /* 0x000fc80000010000 */
[----:B------:R-:W-:-:S04]  /*b810*/  FADD.FTZ R28, R27, R28 ;  /* 0x0000001c1b1c7221 */ /* 0x000fc80000010000 */
[----:B------:R-:W-:-:S04]  /*b820*/  FADD.FTZ R29, R28, R29 ;  /* 0x0000001d1c1d7221 */ /* 0x000fc80000010000 */
[----:B------:R-:W-:-:S04]  /*b830*/  FADD.FTZ R30, R29, R30 ;  /* 0x0000001e1d1e7221 */ /* 0x000fc80000010000 */
[----:B------:R-:W-:Y:S01]  /*b840*/  FADD.FTZ R31, R30, R31 ;  /* 0x0000001f1e1f7221 */ /* 0x000fe20000010000 */
[----:B-1----:R1:W-:Y:S03]  /*b850*/  STG.E.128 desc[UR26][R2.64], R4 ;  /* 0x0000000402007986 */ /* 0x0023e6000c101d1a */
[----:B------:R-:W-:Y:S01]  /*b860*/  FADD.FTZ R32, R31, R32 ;  /* 0x000000201f207221 */ /* 0x000fe20000010000 */
[----:B0-----:R1:W-:Y:S03]  /*b870*/  STG.E.128 desc[UR26][R2.64+0x200], R8 ;  /* 0x0002000802007986 */ /* 0x0013e6000c101d1a */
[----:B------:R-:W-:Y:S01]  /*b880*/  FADD.FTZ R33, R32, R33 ;  /* 0x0000002120217221 */ /* 0x000fe20000010000 */
[----:B--2---:R1:W-:Y:S03]  /*b890*/  STG.E.128 desc[UR26][R2.64+0x400], R12 ;  /* 0x0004000c02007986 */ /* 0x0043e6000c101d1a */
[----:B------:R-:W-:Y:S01]  /*b8a0*/  FADD.FTZ R34, R33, R34 ;  /* 0x0000002221227221 */ /* 0x000fe20000010000 */
[----:B---3--:R1:W-:Y:S03]  /*b8b0*/  STG.E.128 desc[UR26][R2.64+0x600], R16 ;  /* 0x0006001002007986 */ /* 0x0083e6000c101d1a */
[----:B------:R-:W-:Y:S01]  /*b8c0*/  FADD.FTZ R131, R34, R35 ;  /* 0x0000002322837221 */ /* 0x000fe20000010000 */
[----:B------:R-:W-:Y:S06]  /*b8d0*/  @P0 BRA `(.L_x_3655) ;  /* 0xffffff4c00bc0947 */ /* 0x000fec000383ffff */
.L_x_3589:
[----:B------:R-:W-:Y:S02]  /*b8e0*/  ULDC.64 UR4, c[0x0][0x3d8] ;  /* 0x0000f60000047ab9 */ /* 0x000fe40000000a00 */
[----:B------:R-:W-:-:S04]  /*b8f0*/  ISETP.NE.U32.AND P0, PT, RZ, UR4, PT ;  /* 0x00000004ff007c0c */ /* 0x000fc8000bf05070 */
[----:B------:R-:W-:-:S13]  /*b900*/  ISETP.NE.AND.EX P0, PT, RZ, UR5, PT, P0 ;  /* 0x00000005ff007c0c */ /* 0x000fda000bf05300 */
[----:B------:R-:W-:Y:S05]  /*b910*/  @!P0 BRA `(.L_x_3656) ;  /* 0x0000000000948947 */ /* 0x000fea0003800000 */
[----:B------:R-:W0:Y:S01]  /*b920*/  SHFL.DOWN P0, R0, R133, 0x1, 0x1f ;  /* 0x08201f0085007f89 */ /* 0x000e220000000000 */
[----:B------:R-:W-:Y:S01]  /*b930*/  BSSY B0, `(.L_x_3656) ;  /* 0x0000023000007945 */ /* 0x000fe20003800000 */
[----:B-1----:R-:W1:Y:S01]  /*b940*/  S2R R4, SR_LANEID ;  /* 0x0000000000047919 */ /* 0x002e620000000000 */
        /* <DEDUP_REMOVED lines=33> */
.L_x_3657:
[----:B------:R-:W-:Y:S05]  /*bb60*/  BSYNC B0 ;  /* 0x0000000000007941 */ /* 0x000fea0003800000 */
.L_x_3656:
[----:B------:R-:W-:Y:S01]  /*bb70*/  ULDC.64 UR4, c[0x0][0x3f8] ;  /* 0x0000fe0000047ab9 */ /* 0x000fe20000000a00 */
[----:B------:R-:W-:Y:S01]  /*bb80*/  BSSY B0, `(.L_x_3658) ;  /* 0x000002b000007945 */ /* 0x000fe20003800000 */
[----:B------:R-:W-:-:S04]  /*bb90*/  ISETP.NE.U32.AND P0, PT, RZ, UR4, PT ;  /* 0x00000004ff007c0c */ /* 0x000fc8000bf05070 */
[----:B------:R-:W-:-:S13]  /*bba0*/  ISETP.NE.AND.EX P0, PT, RZ, UR5, PT, P0 ;  /* 0x00000005ff007c0c */ /* 0x000fda000bf05300 */
[----:B------:R-:W-:Y:S05]  /*bbb0*/  @!P0 BRA `(.L_x_3659) ;  /* 0x0000000000988947 */ /* 0x000fea0003800000 */
[----:B------:R-:W-:Y:S06]  /*bbc0*/  BAR.SYNC.DEFER_BLOCKING 0x0 ;  /* 0x0000000000007b1d */ /* 0x000fec0000010000 */
[----:B0-----:R-:W0:Y:S01]  /*bbd0*/  SHFL.DOWN P0, R0, R131, 0x1, 0x1f ;  /* 0x08201f0083007f89 */ /* 0x001e220000000000 */
[----:B-1----:R-:W1:Y:S01]  /*bbe0*/  S2R R4, SR_LANEID ;  /* 0x0000000000047919 */ /* 0x002e620000000000 */
[----:B------:R-:W2:Y:S01]  /*bbf0*/  S2R R13, SR_TID.X ;  /* 0x00000000000d7919 */ /* 0x000ea20000002100 */
[----:B0-----:R-:W-:-:S05]  /*bc00*/  @P0 FADD R0, R0, R131 ;  /* 0x0000008300000221 */ /* 0x001fca0000000000 */
[----:B------:R-:W0:Y:S01]  /*bc10*/  SHFL.DOWN P0, R3, R0, 0x2, 0x1f ;  /* 0x08401f0000037f89 */ /* 0x000e220000000000 */
[----:B-1----:R-:W-:-:S13]  /*bc20*/  ISETP.NE.AND P1, PT, R4, RZ, PT ;  /* 0x000000ff0400720c */ /* 0x002fda0003f25270 */
        /* <DEDUP_REMOVED lines=19> */
[----:B--2---:R-:W-:-:S04]  /*bd60*/  @!P0 MOV R0, 0x400 ;  /* 0x0000040000008802 */ /* 0x004fc80000000f00 */
        /* <DEDUP_REMOVED lines=11> */
.L_x_3659:
[----:B-1----:R-:W1:Y:S02]  /*be20*/  S2R R13, SR_TID.X ;  /* 0x00000000000d7919 */ /* 0x002e640000002100 */
.L_x_3660:
[----:B------:R-:W-:Y:S05]  /*be30*/  BSYNC B0 ;  /* 0x0000000000007941 */ /* 0x000fea0003800000 */
.L_x_3658:
[----:B------:R-:W-:Y:S02]  /*be40*/  ULDC UR17, c[0x0][0x21c] ;  /* 0x0000870000117ab9 */ /* 0x000fe40000000800 */
[----:B-1----:R-:W-:-:S13]  /*be50*/  ISETP.GE.AND P0, PT, R13, UR17, PT ;  /* 0x000000110d007c0c */ /* 0x002fda000bf06270 */
[----:B------:R-:W-:Y:S05]  /*be60*/  @P0 EXIT ;  /* 0x000000000000094d */ /* 0x000fea0003800000 */
[----:B------:R-:W1:Y:S01]  /*be70*/  S2UR UR16, SR_CgaCtaId ;  /* 0x00000000001079c3 */ /* 0x000e620000008800 */
        /* <DEDUP_REMOVED lines=26> */
[----:B-1----:R-:W-:-:S02]  /*c020*/  ULEA UR14, UR16, UR14, 0x18 ;  /* 0x0000000e100e7291 */ /* 0x002fc4000f8ec03f */
        /* <DEDUP_REMOVED lines=12> */
.L_x_3662:
[----:B0-2---:R-:W-:Y:S02]  /*c0f0*/  LEA R0, R13, UR14, 0x3 ;  /* 0x0000000e0d007c11 */ /* 0x005fe4000f8e18ff */
[----:B------:R-:W-:Y:S02]  /*c100*/  SHF.R.S32.HI R12, RZ, 0x1f, R13 ;  /* 0x0000001fff0c7819 */ /* 0x000fe4000001140d */
[----:B-1-3--:R-:W-:Y:S01]  /*c110*/  MOV R2, UR4 ;  /* 0x0000000400027c02 */ /* 0x00afe20008000f00 */
        /* <DEDUP_REMOVED lines=50> */
[----:B------:R-:W2:Y:S01]  /*c440*/  LDG.E.64 R8, desc[UR26][R8.64] ;  /* 0x0000001a08087981 */ /* 0x000ea2000c1e1b00 */
        /* <DEDUP_REMOVED lines=20> */
.L_x_3661:
[----:B------:R-:W-:Y:S05]  /*c590*/  EXIT ;  /* 0x000000000000794d */ /* 0x000fea0003800000 */
.L_x_3627:
        /* <DEDUP_REMOVED lines=8> */
.L_x_3663:
[----:B------:R-:W-:Y:S02]  /*c620*/  MOV R202, R74 ;  /* 0x0000004a00ca7202 */ /* 0x000fe40000000f00 */
[----:B------:R-:W-:-:S07]  /*c630*/  MOV R68, R197 ;  /* 0x000000c500447202 */ /* 0x000fce0000000f00 */
[----:B------:R-:W-:Y:S05]  /*c640*/  WARPSYNC.COLLECTIVE R229, `(.L_x_3664) ;  /* 0x00000000e5087348 */ /* 0x000fea0003c00000 */
[----:B------:R0:W1:Y:S02]  /*c650*/  SHFL.UP P4, R197, R202, R203, R204 ;  /* 0x040000cbcac57389 */ /* 0x00006400000800cc */
[----:B01----:R-:W-:Y:S01]  /*c660*/  ENDCOLLECTIVE ;  /* 0x000000000000791b */ /* 0x003fe20003800000 */
.L_x_3664:
[----:B------:R-:W-:Y:S01]  /*c670*/  FMUL.FTZ R198, R74, R68 ;  /* 0x000000444ac67220 */ /* 0x000fe20000410000 */
[----:B------:R-:W-:Y:S02]  /*c680*/  MOV R202, R70 ;  /* 0x0000004600ca7202 */ /* 0x000fe40000000f00 */
[----:B------:R-:W-:-:S07]  /*c690*/  MOV R75, R197 ;  /* 0x000000c5004b7202 */ /* 0x000fce0000000f00 */
[----:B------:R-:W-:Y:S05]  /*c6a0*/  WARPSYNC.COLLECTIVE R229, `(.L_x_3665) ;  /* 0x00000000e5087348 */ /* 0x000fea0003c00000 */
[----:B------:R0:W1:Y:S02]  /*c6b0*/  SHFL.UP P4, R197, R202, R203, R204 ;  /* 0x040000cbcac57389 */ /* 0x00006400000800cc */
[----:B01----:R-:W-:Y:S01]  /*c6c0*/  ENDCOLLECTIVE ;  /* 0x000000000000791b */ /* 0x003fe20003800000 */
.L_x_3665:
[-C--:B------:R-:W-:Y:S01]  /*c6d0*/  FFMA.FTZ R201, R69, R75.reuse, R198 ;  /* 0x0000004b45c97223 */ /* 0x080fe200000100c6 */
[----:B------:R-:W-:Y:S01]  /*c6e0*/  FMUL.FTZ R75, R74, R75 ;  /* 0x0000004b4a4b7220 */ /* 0x000fe20000410000 */
[----:B------:R-:W-:Y:S02]  /*c6f0*/  MOV R202, R71 ;  /* 0x0000004700ca7202 */ /* 0x000fe40000000f00 */
[----:B------:R-:W-:-:S07]  /*c700*/  MOV R196, R197 ;  /* 0x000000c500c47202 */ /* 0x000fce0000000f00 */
[----:B------:R-:W-:Y:S05]  /*c710*/  WARPSYNC.COLLECTIVE R229, `(.L_x_3666) ;  /* 0x00000000e5087348 */ /* 0x000fea0003c00000 */
[----:B------:R0:W1:Y:S02]  /*c720*/  SHFL.UP P4, R197, R202, R203, R204 ;  /* 0x040000cbcac57389 */ /* 0x00006400000800cc */
[----:B01----:R-:W-:Y:S01]  /*c730*/  ENDCOLLECTIVE ;  /* 0x000000000000791b */ /* 0x003fe20003800000 */
.L_x_3666:
[CC--:B------:R-:W-:Y:S01]  /*c740*/  FMUL.FTZ R200, R74.reuse, R196.reuse ;  /* 0x000000c44ac87220 */ /* 0x0c0fe20000410000 */
[----:B------:R-:W-:Y:S01]  /*c750*/  HFMA2.MMA R203, -RZ, RZ, 0, 1.1920928955078125e-07 ;  /* 0x00000002ffcb7435 */ /* 0x000fe200000001ff */
[CC--:B------:R-:W-:Y:S02]  /*c760*/  FMUL.FTZ R198, R74.reuse, R197.reuse ;  /* 0x000000c54ac67220 */ /* 0x0c0fe40000410000 */
[C---:B------:R-:W-:Y:S01]  /*c770*/  FFMA.FTZ R200, R69.reuse, R197, R200 ;  /* 0x000000c545c87223 */ /* 0x040fe200000100c8 */
[----:B------:R-:W-:Y:S01]  /*c780*/  FSEL R74, R74, R201, !P3 ;  /* 0x000000c94a4a7208 */ /* 0x000fe20005800000 */
[C---:B------:R-:W-:Y:S01]  /*c790*/  FFMA.FTZ R199, R69.reuse, R196, -R198 ;  /* 0x000000c445c77223 */ /* 0x040fe200000108c6 */
[----:B------:R-:W-:Y:S01]  /*c7a0*/  @P3 FFMA.FTZ R69, R69, R68, -R75 ;  /* 0x0000004445453223 */ /* 0x000fe2000001084b */
[----:B------:R-:W-:Y:S02]  /*c7b0*/  @P3 FADD.FTZ R71, R71, R200 ;  /* 0x000000c847473221 */ /* 0x000fe40000010000 */
[----:B------:R-:W-:Y:S01]  /*c7c0*/  @P3 FADD.FTZ R70, R70, R199 ;  /* 0x000000c746463221 */ /* 0x000fe20000010000 */
[----:B------:R-:W-:-:S02]  /*c7d0*/  ISETP.GE.AND P3, PT, R129, 0x2, PT ;  /* 0x000000028100780c */ /* 0x000fc40003f66270 */
[----:B------:R-:W-:-:S11]  /*c7e0*/  MOV R202, R69 ;  /* 0x0000004500ca7202 */ /* 0x000fd60000000f00 */
[----:B------:R-:W-:Y:S05]  /*c7f0*/  WARPSYNC.COLLECTIVE R229, `(.L_x_3667) ;  /* 0x00000000e5087348 */ /* 0x000fea0003c00000 */
[----:B------:R0:W1:Y:S02]  /*c800*/  SHFL.UP P4, R197, R202, R203, R204 ;  /* 0x040000cbcac57389 */ /* 0x00006400000800cc */
[----:B01----:R-:W-:Y:S01]  /*c810*/  ENDCOLLECTIVE ;  /* 0x000000000000791b */ /* 0x003fe20003800000 */
.L_x_3667:
[----:B------:R-:W-:Y:S02]  /*c820*/  MOV R202, R74 ;  /* 0x0000004a00ca7202 */ /* 0x000fe40000000f00 */
[----:B------:R-:W-:-:S07]  /*c830*/  MOV R68, R197 ;  /* 0x000000c500447202 */ /* 0x000fce0000000f00 */
[----:B------:R-:W-:Y:S05]  /*c840*/  WARPSYNC.COLLECTIVE R229, `(.L_x_3668) ;  /* 0x00000000e5087348 */ /* 0x000fea0003c00000 */
[----:B------:R0:W1:Y:S02]  /*c850*/  SHFL.UP P4, R197, R202, R203, R204 ;  /* 0x040000cbcac57389 */ /* 0x00006400000800cc */
[----:B01----:R-:W-:Y:S01]  /*c860*/  ENDCOLLECTIVE ;  /* 0x000000000000791b */ /* 0x003fe20003800000 */
.L_x_3668:
[----:B------:R-:W-:Y:S02]  /*c870*/  MOV R202, R70 ;  /* 0x0000004600ca7202 */ /* 0x000fe40000000f00 */
[----:B------:R-:W-:-:S07]  /*c880*/  MOV R75, R197 ;  /* 0x000000c5004b7202 */ /* 0x000fce0000000f00 */
[----:B------:R-:W-:Y:S05]  /*c890*/  WARPSYNC.COLLECTIVE R229, `(.L_x_3669) ;  /* 0x00000000e5087348 */ /* 0x000fea0003c00000 */
[----:B------:R0:W1:Y:S02]  /*c8a0*/  SHFL.UP P4, R197, R202, R203, R204 ;  /* 0x040000cbcac57389 */ /* 0x00006400000800cc */
[----:B01----:R-:W-:Y:S01]  /*c8b0*/  ENDCOLLECTIVE ;  /* 0x000000000000791b */ /* 0x003fe20003800000 */
.L_x_3669:
[----:B------:R-:W-:Y:S02]  /*c8c0*/  MOV R202, R71 ;  /* 0x0000004700ca7202 */ /* 0x000fe40000000f00 */
[----:B------:R-:W-:-:S07]  /*c8d0*/  MOV R196, R197 ;  /* 0x000000c500c47202 */ /* 0x000fce0000000f00 */
[----:B------:R-:W-:Y:S05]  /*c8e0*/  WARPSYNC.COLLECTIVE R229, `(.L_x_3670) ;  /* 0x00000000e5087348 */ /* 0x000fea0003c00000 */
[----:B------:R0:W1:Y:S02]  /*c8f0*/  SHFL.UP P4, R197, R202, R203, R204 ;  /* 0x040000cbcac57389 */ /* 0x00006400000800cc */
[----:B01----:R-:W-:Y:S01]  /*c900*/  ENDCOLLECTIVE ;  /* 0x000000000000791b */ /* 0x003fe20003800000 */
.L_x_3670:
[CC--:B------:R-:W-:Y:S01]  /*c910*/  FMUL.FTZ R198, R74.reuse, R196.reuse ;  /* 0x000000c44ac67220 */ /* 0x0c0fe20000410000 */
[----:B------:R-:W-:Y:S01]  /*c920*/  HFMA2.MMA R203, -RZ, RZ, 0, 2.384185791015625e-07 ;  /* 0x00000004ffcb7435 */ /* 0x000fe200000001ff */
[CC--:B------:R-:W-:Y:S02]  /*c930*/  FMUL.FTZ R199, R74.reuse, R197.reuse ;  /* 0x000000c54ac77220 */ /* 0x0c0fe40000410000 */
[C---:B------:R-:W-:Y:S01]  /*c940*/  FFMA.FTZ R198, R69.reuse, R197, R198 ;  /* 0x000000c545c67223 */ /* 0x040fe200000100c6 */
[CC--:B------:R-:W-:Y:S01]  /*c950*/  FMUL.FTZ R197, R74.reuse, R75.reuse ;  /* 0x0000004b4ac57220 */ /* 0x0c0fe20000410000 */
[----:B------:R-:W-:Y:S01]  /*c960*/  FFMA.FTZ R199, R69, R196, -R199 ;  /* 0x000000c445c77223 */ /* 0x000fe200000108c7 */
[-C--:B------:R-:W-:Y:S01]  /*c970*/  FMUL.FTZ R196, R74, R68.reuse ;  /* 0x000000444ac47220 */ /* 0x080fe20000410000 */
[----:B------:R-:W-:Y:S02]  /*c980*/  @P3 FADD.FTZ R71, R71, R198 ;  /* 0x000000c647473221 */ /* 0x000fe40000010000 */
        /* <DEDUP_REMOVED lines=9> */
.L_x_3671:
[----:B------:R-:W-:Y:S02]  /*ca20*/  MOV R202, R74 ;  /* 0x0000004a00ca7202 */ /* 0x000fe40000000f00 */
[----:B------:R-:W-:-:S07]  /*ca30*/  MOV R68, R197 ;  /* 0x000000c500447202 */ /* 0x000fce0000000f00 */
[----:B------:R-:W-:Y:S05]  /*ca40*/  WARPSYNC.COLLECTIVE R229, `(.L_x_3672) ;  /* 0x00000000e5087348 */ /* 0x000fea0003c00000 */
[----:B------:R0:W1:Y:S02]  /*ca50*/  SHFL.UP P4, R197, R202, R203, R204 ;  /* 0x040000cbcac57389 */ /* 0x00006400000800cc */
[----:B01----:R-:W-:Y:S01]  /*ca60*/  ENDCOLLECTIVE ;  /* 0x000000000000791b */ /* 0x003fe20003800000 */
.L_x_3672:
[----:B------:R-:W-:Y:S01]  /*ca70*/  FMUL.FTZ R198, R74, R68 ;  /* 0x000000444ac67220 */ /* 0x000fe20000410000 */
[----:B------:R-:W-:Y:S02]  /*ca80*/  MOV R202, R70 ;  /* 0x0000004600ca7202 */ /* 0x000fe40000000f00 */
[----:B------:R-:W-:-:S07]  /*ca90*/  MOV R75, R197 ;  /* 0x000000c5004b7202 */ /* 0x000fce0000000f00 */
[----:B------:R-:W-:Y:S05]  /*caa0*/  WARPSYNC.COLLECTIVE R229, `(.L_x_3673) ;  /* 0x00000000e5087348 */ /* 0x000fea0003c00000 */
[----:B------:R0:W1:Y:S02]  /*cab0*/  SHFL.UP P4, R197, R202, R203, R204 ;  /* 0x040000cbcac57389 */ /* 0x00006400000800cc */
[----:B01----:R-:W-:Y:S01]  /*cac0*/  ENDCOLLECTIVE ;  /* 0x000000000000791b */ /* 0x003fe20003800000 */
.L_x_3673:
[-C--:B------:R-:W-:Y:S01]  /*cad0*/  FFMA.FTZ R201, R69, R75.reuse, R198 ;  /* 0x0000004b45c97223 */ /* 0x080fe200000100c6 */
[----:B------:R-:W-:Y:S01]  /*cae0*/  FMUL.FTZ R75, R74, R75 ;  /* 0x0000004b4a4b7220 */ /* 0x000fe20000410000 */
[----:B------:R-:W-:Y:S02]  /*caf0*/  MOV R202, R71 ;  /* 0x0000004700ca7202 */ /* 0x000fe40000000f00 */
[----:B------:R-:W-:-:S07]  /*cb00*/  MOV R196, R197 ;  /* 0x000000c500c47202 */ /* 0x000fce0000000f00 */
[----:B------:R-:W-:Y:S05]  /*cb10*/  WARPSYNC.COLLECTIVE R229, `(.L_x_3674) ;  /* 0x00000000e5087348 */ /* 0x000fea0003c00000 */
[----:B------:R0:W1:Y:S02]  /*cb20*/  SHFL.UP P4, R197, R202, R203, R204 ;  /* 0x040000cbcac57389 */ /* 0x00006400000800cc */
[----:B01----:R-:W-:Y:S01]  /*cb30*/  ENDCOLLECTIVE ;  /* 0x000000000000791b */ /* 0x003fe20003800000 */
.L_x_3674:
[CC--:B------:R-:W-:Y:S01]  /*cb40*/  FMUL.FTZ R198, R74.reuse, R196.reuse ;  /* 0x000000c44ac67220 */ /* 0x0c0fe20000410000 */
[----:B------:R-:W-:Y:S01]  /*cb50*/  HFMA2.MMA R203, -RZ, RZ, 0, 4.76837158203125e-07 ;  /* 0x00000008ffcb7435 */ /* 0x000fe200000001ff */
        /* <DEDUP_REMOVED lines=12> */
.L_x_3675:
[----:B------:R-:W-:Y:S02]  /*cc20*/  MOV R202, R74 ;  /* 0x0000004a00ca7202 */ /* 0x000fe40000000f00 */
[----:B------:R-:W-:-:S07]  /*cc30*/  MOV R68, R197 ;  /* 0x000000c500447202 */ /* 0x000fce0000000f00 */
[----:B------:R-:W-:Y:S05]  /*cc40*/  WARPSYNC.COLLECTIVE R229, `(.L_x_3676) ;  /* 0x00000000e5087348 */ /* 0x000fea0003c00000 */
[----:B------:R0:W1:Y:S02]  /*cc50*/  SHFL.UP P4, R197, R202, R203, R204 ;  /* 0x040000cbcac57389 */ /* 0x00006400000800cc */
[----:B01----:R-:W-:Y:S01]  /*cc60*/  ENDCOLLECTIVE ;  /* 0x000000000000791b */ /* 0x003fe20003800000 */
.L_x_3676:
[----:B------:R-:W-:Y:S01]  /*cc70*/  FMUL.FTZ R198, R74, R68 ;  /* 0x000000444ac67220 */ /* 0x000fe20000410000 */
[----:B------:R-:W-:Y:S02]  /*cc80*/  MOV R202, R70 ;  /* 0x0000004600ca7202 */ /* 0x000fe40000000f00 */
[----:B------:R-:W-:-:S07]  /*cc90*/  MOV R75, R197 ;  /* 0x000000c5004b7202 */ /* 0x000fce0000000f00 */
[----:B------:R-:W-:Y:S05]  /*cca0*/  WARPSYNC.COLLECTIVE R229, `(.L_x_3677) ;  /* 0x00000000e5087348 */ /* 0x000fea0003c00000 */
[----:B------:R0:W1:Y:S02]  /*ccb0*/  SHFL.UP P4, R197, R202, R203, R204 ;  /* 0x040000cbcac57389 */ /* 0x00006400000800cc */
[----:B01----:R-:W-:Y:S01]  /*ccc0*/  ENDCOLLECTIVE ;  /* 0x000000000000791b */ /* 0x003fe20003800000 */
.L_x_3677:
[-C--:B------:R-:W-:Y:S01]  /*ccd0*/  FFMA.FTZ R201, R69, R75.reuse, R198 ;  /* 0x0000004b45c97223 */ /* 0x080fe200000100c6 */
[----:B------:R-:W-:-:S04]  /*cce0*/  FMUL.FTZ R75, R74, R75 ;  /* 0x0000004b4a4b7220 */ /* 0x000fc80000410000 */
[----:B------:R-:W-:Y:S02]  /*ccf0*/  FSEL R201, R74, R201, !P3 ;  /* 0x000000c94ac97208 */ /* 0x000fe40005800000 */
[----:B------:R-:W-:Y:S02]  /*cd00*/  MOV R202, R71 ;  /* 0x0000004700ca7202 */ /* 0x000fe40000000f00 */
[----:B------:R-:W-:-:S07]  /*cd10*/  MOV R196, R197 ;  /* 0x000000c500c47202 */ /* 0x000fce0000000f00 */
[----:B------:R-:W-:Y:S05]  /*cd20*/  WARPSYNC.COLLECTIVE R229, `(.L_x_3678) ;  /* 0x00000000e5087348 */ /* 0x000fea0003c00000 */
[----:B------:R0:W1:Y:S02]  /*cd30*/  SHFL.UP P4, R197, R202, R203, R204 ;  /* 0x040000cbcac57389 */ /* 0x00006400000800cc */
[----:B01----:R-:W-:Y:S01]  /*cd40*/  ENDCOLLECTIVE ;  /* 0x000000000000791b */ /* 0x003fe20003800000 */
.L_x_3678:
[CC--:B------:R-:W-:Y:S01]  /*cd50*/  FMUL.FTZ R200, R74.reuse, R196.reuse ;  /* 0x000000c44ac87220 */ /* 0x0c0fe20000410000 */
[----:B------:R-:W-:Y:S01]  /*cd60*/  HFMA2.MMA R203, -RZ, RZ, 0, 9.5367431640625e-07 ;  /* 0x00000010ffcb7435 */ /* 0x000fe200000001ff */
[-C--:B------:R-:W-:Y:S02]  /*cd70*/  FMUL.FTZ R198, R74, R197.reuse ;  /* 0x000000c54ac67220 */ /* 0x080fe40000410000 */
[C---:B------:R-:W-:Y:S02]  /*cd80*/  FFMA.FTZ R200, R69.reuse, R197, R200 ;  /* 0x000000c545c87223 */ /* 0x040fe400000100c8 */
        /* <DEDUP_REMOVED lines=8> */
.L_x_3679:
[----:B------:R-:W-:Y:S02]  /*ce10*/  MOV R202, R201 ;  /* 0x000000c900ca7202 */ /* 0x000fe40000000f00 */
[----:B------:R-:W-:-:S07]  /*ce20*/  MOV R68, R197 ;  /* 0x000000c500447202 */ /* 0x000fce0000000f00 */
[----:B------:R-:W-:Y:S05]  /*ce30*/  WARPSYNC.COLLECTIVE R229, `(.L_x_3680) ;  /* 0x00000000e5087348 */ /* 0x000fea0003c00000 */
[----:B------:R0:W1:Y:S02]  /*ce40*/  SHFL.UP P4, R197, R202, R203, R204 ;  /* 0x040000cbcac57389 */ /* 0x00006400000800cc */
[----:B01----:R-:W-:Y:S01]  /*ce50*/  ENDCOLLECTIVE ;  /* 0x000000000000791b */ /* 0x003fe20003800000 */
.L_x_3680:
[----:B------:R-:W-:Y:S02]  /*ce60*/  MOV R202, R70 ;  /* 0x0000004600ca7202 */ /* 0x000fe40000000f00 */
[----:B------:R-:W-:-:S07]  /*ce70*/  MOV R74, R197 ;  /* 0x000000c5004a7202 */ /* 0x000fce0000000f00 */
[----:B------:R-:W-:Y:S05]  /*ce80*/  WARPSYNC.COLLECTIVE R229, `(.L_x_3681) ;  /* 0x00000000e5087348 */ /* 0x000fea0003c00000 */
[----:B------:R0:W1:Y:S02]  /*ce90*/  SHFL.UP P4, R197, R202, R203, R204 ;  /* 0x040000cbcac57389 */ /* 0x00006400000800cc */
[----:B01----:R-:W-:Y:S01]  /*cea0*/  ENDCOLLECTIVE ;  /* 0x000000000000791b */ /* 0x003fe20003800000 */
.L_x_3681:
[----:B------:R-:W-:Y:S02]  /*ceb0*/  MOV R202, R71 ;  /* 0x0000004700ca7202 */ /* 0x000fe40000000f00 */
[----:B------:R-:W-:-:S07]  /*cec0*/  MOV R196, R197 ;  /* 0x000000c500c47202 */ /* 0x000fce0000000f00 */
[----:B------:R-:W-:Y:S05]  /*ced0*/  WARPSYNC.COLLECTIVE R229, `(.L_x_3682) ;  /* 0x00000000e5087348 */ /* 0x000fea0003c00000 */
[----:B------:R0:W1:Y:S02]  /*cee0*/  SHFL.UP P4, R197, R202, R203, R204 ;  /* 0x040000cbcac57389 */ /* 0x00006400000800cc */
[----:B01----:R-:W-:Y:S01]  /*cef0*/  ENDCOLLECTIVE ;  /* 0x000000000000791b */ /* 0x003fe20003800000 */
.L_x_3682:
[----:B------:R-:W-:Y:S01]  /*cf00*/  MOV R198, R197 ;  /* 0x000000c500c67202 */ /* 0x000fe20000000f00 */
[----:B------:R-:W-:Y:S06]  /*cf10*/  BRA `(.L_x_3683) ;  /* 0xffffff9800647947 */ /* 0x000fec000383ffff */
.L_x_3628:
        /* <DEDUP_REMOVED lines=8> */
.L_x_3685:
[----:B------:R-:W-:Y:S05]  /*cfa0*/  BSYNC B0 ;  /* 0x0000000000007941 */ /* 0x000fea0003800000 */
.L_x_3684:
[----:B------:R-:W-:Y:S05]  /*cfb0*/  BRA `(.L_x_3686) ;  /* 0xffffff9800747947 */ /* 0x000fea000383ffff */
.L_x_3629:
        /* <DEDUP_REMOVED lines=8> */
.L_x_3688:
[----:B------:R-:W-:Y:S05]  /*d040*/  BSYNC B0 ;  /* 0x0000000000007941 */ /* 0x000fea0003800000 */
.L_x_3687:
[----:B------:R-:W-:Y:S05]  /*d050*/  BRA `(.L_x_3689) ;  /* 0xffffff9800547947 */ /* 0x000fea000383ffff */
.L_x_3630:
        /* <DEDUP_REMOVED lines=8> */
.L_x_3691:
[----:B------:R-:W-:Y:S05]  /*d0e0*/  BSYNC B0 ;  /* 0x0000000000007941 */ /* 0x000fea0003800000 */
.L_x_3690:
[----:B------:R-:W-:Y:S05]  /*d0f0*/  BRA `(.L_x_3692) ;  /* 0xffffff9800347947 */ /* 0x000fea000383ffff */
.L_x_3631:
        /* <DEDUP_REMOVED lines=8> */
.L_x_3694:
[----:B------:R-:W-:Y:S05]  /*d180*/  BSYNC B0 ;  /* 0x0000000000007941 */ /* 0x000fea0003800000 */
.L_x_3693:
[----:B------:R-:W-:Y:S05]  /*d190*/  BRA `(.L_x_3695) ;  /* 0xffffff9800147947 */ /* 0x000fea000383ffff */
.L_x_3632:
        /* <DEDUP_REMOVED lines=8> */
.L_x_3697:
[----:B------:R-:W-:Y:S05]  /*d220*/  BSYNC B0 ;  /* 0x0000000000007941 */ /* 0x000fea0003800000 */
.L_x_3696:
        /* <DEDUP_REMOVED lines=10> */
.L_x_3698:
[----:B------:R-:W-:Y:S02]  /*d2d0*/  MOV R74, 0x1f ;  /* 0x0000001f004a7802 */ /* 0x000fe40000000f00 */
[----:B------:R-:W-:Y:S02]  /*d2e0*/  MOV R202, R70 ;  /* 0x0000004600ca7202 */ /* 0x000fe40000000f00 */
[----:B------:R-:W-:-:S07]  /*d2f0*/  MOV R200, R197 ;  /* 0x000000c500c87202 */ /* 0x000fce0000000f00 */
[----:B------:R-:W-:Y:S05]  /*d300*/  WARPSYNC.COLLECTIVE R229, `(.L_x_3699) ;  /* 0x00000000e5087348 */ /* 0x000fea0003c00000 */
[----:B------:R0:W1:Y:S02]  /*d310*/  SHFL.UP P4, R197, R202, R203, R204 ;  /* 0x040000cbcac57389 */ /* 0x00006400000800cc */
[----:B01----:R-:W-:Y:S01]  /*d320*/  ENDCOLLECTIVE ;  /* 0x000000000000791b */ /* 0x003fe20003800000 */
.L_x_3699:
[----:B------:R-:W-:Y:S02]  /*d330*/  MOV R202, R71 ;  /* 0x0000004700ca7202 */ /* 0x000fe40000000f00 */
[----:B------:R-:W-:-:S07]  /*d340*/  MOV R70, R197 ;  /* 0x000000c500467202 */ /* 0x000fce0000000f00 */
[----:B------:R-:W-:Y:S05]  /*d350*/  WARPSYNC.COLLECTIVE R229, `(.L_x_3700) ;  /* 0x00000000e5087348 */ /* 0x000fea0003c00000 */
[----:B------:R0:W1:Y:S02]  /*d360*/  SHFL.UP P4, R197, R202, R203, R204 ;  /* 0x040000cbcac57389 */ /* 0x00006400000800cc */
[----:B01----:R-:W-:Y:S01]  /*d370*/  ENDCOLLECTIVE ;  /* 0x000000000000791b */ /* 0x003fe20003800000 */
.L_x_3700:
[----:B------:R-:W-:Y:S05]  /*d380*/  WARPSYNC.COLLECTIVE R229, `(.L_x_3701) ;  /* 0x00000000e5087348 */ /* 0x000fea0003c00000 */
[----:B------:R0:W1:Y:S02]  /*d390*/  SHFL.IDX P3, R226, R224, R75, R74 ;  /* 0x0000004be0e27389 */ /* 0x000064000006004a */
[----:B01----:R-:W-:Y:S01]  /*d3a0*/  ENDCOLLECTIVE ;  /* 0x000000000000791b */ /* 0x003fe20003800000 */
.L_x_3701:
[----:B------:R-:W-:Y:S02]  /*d3b0*/  MOV R224, R61 ;  /* 0x0000003d00e07202 */ /* 0x000fe40000000f00 */
[----:B------:R-:W-:Y:S02]  /*d3c0*/  MOV R71, R197 ;  /* 0x000000c500477202 */ /* 0x000fe40000000f00 */
[----:B------:R-:W-:-:S07]  /*d3d0*/  MOV R60, R226 ;  /* 0x000000e2003c7202 */ /* 0x000fce0000000f00 */
[----:B------:R-:W-:Y:S05]  /*d3e0*/  WARPSYNC.COLLECTIVE R229, `(.L_x_3702) ;  /* 0x00000000e5087348 */ /* 0x000fea0003c00000 */
[----:B------:R0:W1:Y:S02]  /*d3f0*/  SHFL.IDX P3, R226, R224, R75, R74 ;  /* 0x0000004be0e27389 */ /* 0x000064000006004a */
[----:B01----:R-:W-:Y:S01]  /*d400*/  ENDCOLLECTIVE ;  /* 0x000000000000791b */ /* 0x003fe20003800000 */
.L_x_3702:
[----:B------:R-:W-:Y:S02]  /*d410*/  MOV R224, R62 ;  /* 0x0000003e00e07202 */ /* 0x000fe40000000f00 */
[----:B------:R-:W-:-:S07]  /*d420*/  MOV R61, R226 ;  /* 0x000000e2003d7202 */ /* 0x000fce0000000f00 */
[----:B------:R-:W-:Y:S05]  /*d430*/  WARPSYNC.COLLECTIVE R229, `(.L_x_3703) ;  /* 0x00000000e5087348 */ /* 0x000fea0003c00000 */
[----:B------:R0:W1:Y:S02]  /*d440*/  SHFL.IDX P3, R226, R224, R75, R74 ;  /* 0x0000004be0e27389 */ /* 0x000064000006004a */
[----:B01----:R-:W-:Y:S01]  /*d450*/  ENDCOLLECTIVE ;  /* 0x000000000000791b */ /* 0x003fe20003800000 */
.L_x_3703:
[----:B------:R-:W-:Y:S02]  /*d460*/  MOV R224, R63 ;  /* 0x0000003f00e07202 */ /* 0x000fe40000000f00 */
[----:B------:R-:W-:-:S07]  /*d470*/  MOV R62, R226 ;  /* 0x000000e2003e7202 */ /* 0x000fce0000000f00 */
[----:B------:R-:W-:Y:S05]  /*d480*/  WARPSYNC.COLLECTIVE R229, `(.L_x_3704) ;  /* 0x00000000e5087348 */ /* 0x000fea0003c00000 */
[----:B------:R0:W1:Y:S02]  /*d490*/  SHFL.IDX P3, R226, R224, R75, R74 ;  /* 0x0000004be0e27389 */ /* 0x000064000006004a */
[----:B01----:R-:W-:Y:S01]  /*d4a0*/  ENDCOLLECTIVE ;  /* 0x000000000000791b */ /* 0x003fe20003800000 */
.L_x_3704:
[----:B------:R-:W-:Y:S01]  /*d4b0*/  MOV R63, R226 ;  /* 0x000000e2003f7202 */ /* 0x000fe20000000f00 */
[----:B------:R-:W-:Y:S06]  /*d4c0*/  BRA `(.L_x_3705) ;  /* 0xffffff9400707947 */ /* 0x000fec000383ffff */
.L_x_3634:
        /* <DEDUP_REMOVED lines=9> */
.L_x_3706:
[----:B------:R-:W-:Y:S02]  /*d560*/  MOV R236, R224 ;  /* 0x000000e000ec7202 */ /* 0x000fe40000000f00 */
[----:B------:R-:W-:-:S07]  /*d570*/  MOV R74, R241 ;  /* 0x000000f1004a7202 */ /* 0x000fce0000000f00 */
[----:B------:R-:W-:Y:S05]  /*d580*/  WARPSYNC.COLLECTIVE R229, `(.L_x_3707) ;  /* 0x00000000e5087348 */ /* 0x000fea0003c00000 */
[----:B------:R0:W1:Y:S02]  /*d590*/  SHFL.DOWN P2, R241, R236, R73, R72 ;  /* 0x08000049ecf17389 */ /* 0x0000640000040048 */
[----:B01----:R-:W-:Y:S01]  /*d5a0*/  ENDCOLLECTIVE ;  /* 0x000000000000791b */ /* 0x003fe20003800000 */
.L_x_3707:
[----:B------:R-:W-:Y:S02]  /*d5b0*/  MOV R236, R65 ;  /* 0x0000004100ec7202 */ /* 0x000fe40000000f00 */
[----:B------:R-:W-:-:S07]  /*d5c0*/  MOV R226, R241 ;  /* 0x000000f100e27202 */ /* 0x000fce0000000f00 */
[----:B------:R-:W-:Y:S05]  /*d5d0*/  WARPSYNC.COLLECTIVE R229, `(.L_x_3708) ;  /* 0x00000000e5087348 */ /* 0x000fea0003c00000 */
[----:B------:R0:W1:Y:S02]  /*d5e0*/  SHFL.DOWN P2, R241, R236, R73, R72 ;  /* 0x08000049ecf17389 */ /* 0x0000640000040048 */
[----:B01----:R-:W-:Y:S01]  /*d5f0*/  ENDCOLLECTIVE ;  /* 0x000000000000791b */ /* 0x003fe20003800000 */
.L_x_3708:
[----:B------:R-:W-:Y:S02]  /*d600*/  MOV R236, R64 ;  /* 0x0000004000ec7202 */ /* 0x000fe40000000f00 */
[----:B------:R-:W-:-:S07]  /*d610*/  MOV R230, R241 ;  /* 0x000000f100e67202 */ /* 0x000fce0000000f00 */
[----:B------:R-:W-:Y:S05]  /*d620*/  WARPSYNC.COLLECTIVE R229, `(.L_x_3709) ;  /* 0x00000000e5087348 */ /* 0x000fea0003c00000 */
[----:B------:R0:W1:Y:S02]  /*d630*/  SHFL.DOWN P2, R241, R236, R73, R72 ;  /* 0x08000049ecf17389 */ /* 0x0000640000040048 */
[----:B01----:R-:W-:Y:S01]  /*d640*/  ENDCOLLECTIVE ;  /* 0x000000000000791b */ /* 0x003fe20003800000 */
.L_x_3709:
[----:B------:R-:W-:Y:S01]  /*d650*/  MOV R231, R241 ;  /* 0x000000f100e77202 */ /* 0x000fe20000000f00 */
[----:B------:R-:W-:Y:S06]  /*d660*/  BRA `(.L_x_3710) ;  /* 0xffffffa800707947 */ /* 0x000fec000383ffff */
.L_x_3637:
        /* <DEDUP_REMOVED lines=8> */
.L_x_3712:
[----:B------:R-:W-:Y:S05]  /*d6f0*/  BSYNC B0 ;  /* 0x0000000000007941 */ /* 0x000fea0003800000 */
.L_x_3711:
        /* <DEDUP_REMOVED lines=8> */
.L_x_3713:
[----:B------:R-:W-:Y:S02]  /*d780*/  MOV R236, R65 ;  /* 0x0000004100ec7202 */ /* 0x000fe40000000f00 */
[----:B------:R-:W-:-:S07]  /*d790*/  MOV R75, R241 ;  /* 0x000000f1004b7202 */ /* 0x000fce0000000f00 */
[----:B------:R-:W-:Y:S05]  /*d7a0*/  WARPSYNC.COLLECTIVE R229, `(.L_x_3714) ;  /* 0x00000000e5087348 */ /* 0x000fea0003c00000 */
[----:B------:R0:W1:Y:S02]  /*d7b0*/  SHFL.DOWN P2, R241, R236, R73, R72 ;  /* 0x08000049ecf17389 */ /* 0x0000640000040048 */
[----:B01----:R-:W-:Y:S01]  /*d7c0*/  ENDCOLLECTIVE ;  /* 0x000000000000791b */ /* 0x003fe20003800000 */
.L_x_3714:
[----:B------:R-:W-:Y:S02]  /*d7d0*/  MOV R236, R64 ;  /* 0x0000004000ec7202 */ /* 0x000fe40000000f00 */
[----:B------:R-:W-:-:S07]  /*d7e0*/  MOV R224, R241 ;  /* 0x000000f100e07202 */ /* 0x000fce0000000f00 */
[----:B------:R-:W-:Y:S05]  /*d7f0*/  WARPSYNC.COLLECTIVE R229, `(.L_x_3715) ;  /* 0x00000000e5087348 */ /* 0x000fea0003c00000 */
[----:B------:R0:W1:Y:S02]  /*d800*/  SHFL.DOWN P2, R241, R236, R73, R72 ;  /* 0x08000049ecf17389 */ /* 0x0000640000040048 */
[----:B01----:R-:W-:Y:S01]  /*d810*/  ENDCOLLECTIVE ;  /* 0x000000000000791b */ /* 0x003fe20003800000 */
.L_x_3715:
[----:B------:R-:W-:Y:S01]  /*d820*/  MOV R226, R241 ;  /* 0x000000f100e27202 */ /* 0x000fe20000000f00 */
[----:B------:R-:W-:Y:S06]  /*d830*/  BRA `(.L_x_3716) ;  /* 0xffffffa800507947 */ /* 0x000fec000383ffff */
.L_x_3640:
        /* <DEDUP_REMOVED lines=8> */
.L_x_3718:
[----:B------:R-:W-:Y:S05]  /*d8c0*/  BSYNC B0 ;  /* 0x0000000000007941 */ /* 0x000fea0003800000 */
.L_x_3717:
        /* <DEDUP_REMOVED lines=8> */
.L_x_3719:
[----:B------:R-:W-:Y:S02]  /*d950*/  MOV R236, R65 ;  /* 0x0000004100ec7202 */ /* 0x000fe40000000f00 */
[----:B------:R-:W-:-:S07]  /*d960*/  MOV R75, R241 ;  /* 0x000000f1004b7202 */ /* 0x000fce0000000f00 */
[----:B------:R-:W-:Y:S05]  /*d970*/  WARPSYNC.COLLECTIVE R229, `(.L_x_3720) ;  /* 0x00000000e5087348 */ /* 0x000fea0003c00000 */
[----:B------:R0:W1:Y:S02]  /*d980*/  SHFL.DOWN P2, R241, R236, R73, R72 ;  /* 0x08000049ecf17389 */ /* 0x0000640000040048 */
[----:B01----:R-:W-:Y:S01]  /*d990*/  ENDCOLLECTIVE ;  /* 0x000000000000791b */ /* 0x003fe20003800000 */
.L_x_3720:
[----:B------:R-:W-:Y:S02]  /*d9a0*/  MOV R236, R64 ;  /* 0x0000004000ec7202 */ /* 0x000fe40000000f00 */
[----:B------:R-:W-:-:S07]  /*d9b0*/  MOV R224, R241 ;  /* 0x000000f100e07202 */ /* 0x000fce0000000f00 */
[----:B------:R-:W-:Y:S05]  /*d9c0*/  WARPSYNC.COLLECTIVE R229, `(.L_x_3721) ;  /* 0x00000000e5087348 */ /* 0x000fea0003c00000 */
[----:B------:R0:W1:Y:S02]  /*d9d0*/  SHFL.DOWN P2, R241, R236, R73, R72 ;  /* 0x08000049ecf17389 */ /* 0x0000640000040048 */
[----:B01----:R-:W-:Y:S01]  /*d9e0*/  ENDCOLLECTIVE ;  /* 0x000000000000791b */ /* 0x003fe20003800000 */
.L_x_3721:
[----:B------:R-:W-:Y:S01]  /*d9f0*/  MOV R226, R241 ;  /* 0x000000f100e27202 */ /* 0x000fe20000000f00 */
[----:B------:R-:W-:Y:S06]  /*da00*/  BRA `(.L_x_3722) ;  /* 0xffffffa800307947 */ /* 0x000fec000383ffff */
.L_x_3643:
        /* <DEDUP_REMOVED lines=8> */
.L_x_3724:
[----:B------:R-:W-:Y:S05]  /*da90*/  BSYNC B0 ;  /* 0x0000000000007941 */ /* 0x000fea0003800000 */
.L_x_3723:
        /* <DEDUP_REMOVED lines=8> */
.L_x_3725:
[----:B------:R-:W-:Y:S02]  /*db20*/  MOV R236, R65 ;  /* 0x0000004100ec7202 */ /* 0x000fe40000000f00 */
[----:B------:R-:W-:-:S07]  /*db30*/  MOV R75, R241 ;  /* 0x000000f1004b7202 */ /* 0x000fce0000000f00 */
[----:B------:R-:W-:Y:S05]  /*db40*/  WARPSYNC.COLLECTIVE R229, `(.L_x_3726) ;  /* 0x00000000e5087348 */ /* 0x000fea0003c00000 */
[----:B------:R0:W1:Y:S02]  /*db50*/  SHFL.DOWN P2, R241, R236, R73, R72 ;  /* 0x08000049ecf17389 */ /* 0x0000640000040048 */
[----:B01----:R-:W-:Y:S01]  /*db60*/  ENDCOLLECTIVE ;  /* 0x000000000000791b */ /* 0x003fe20003800000 */
.L_x_3726:
[----:B------:R-:W-:Y:S02]  /*db70*/  MOV R236, R64 ;  /* 0x0000004000ec7202 */ /* 0x000fe40000000f00 */
[----:B------:R-:W-:-:S07]  /*db80*/  MOV R224, R241 ;  /* 0x000000f100e07202 */ /* 0x000fce0000000f00 */
[----:B------:R-:W-:Y:S05]  /*db90*/  WARPSYNC.COLLECTIVE R229, `(.L_x_3727) ;  /* 0x00000000e5087348 */ /* 0x000fea0003c00000 */
[----:B------:R0:W1:Y:S02]  /*dba0*/  SHFL.DOWN P2, R241, R236, R73, R72 ;  /* 0x08000049ecf17389 */ /* 0x0000640000040048 */
[----:B01----:R-:W-:Y:S01]  /*dbb0*/  ENDCOLLECTIVE ;  /* 0x000000000000791b */ /* 0x003fe20003800000 */
.L_x_3727:
[----:B------:R-:W-:Y:S01]  /*dbc0*/  MOV R226, R241 ;  /* 0x000000f100e27202 */ /* 0x000fe20000000f00 */
[----:B------:R-:W-:Y:S06]  /*dbd0*/  BRA `(.L_x_3728) ;  /* 0xffffffa800107947 */ /* 0x000fec000383ffff */
.L_x_3646:
        /* <DEDUP_REMOVED lines=8> */
.L_x_3730:
[----:B------:R-:W-:Y:S05]  /*dc60*/  BSYNC B0 ;  /* 0x0000000000007941 */ /* 0x000fea0003800000 */
.L_x_3729:
        /* <DEDUP_REMOVED lines=8> */
.L_x_3731:
[----:B------:R-:W-:Y:S02]  /*dcf0*/  MOV R236, R65 ;  /* 0x0000004100ec7202 */ /* 0x000fe40000000f00 */
[----:B------:R-:W-:-:S07]  /*dd00*/  MOV R75, R241 ;  /* 0x000000f1004b7202 */ /* 0x000fce0000000f00 */
[----:B------:R-:W-:Y:S05]  /*dd10*/  WARPSYNC.COLLECTIVE R229, `(.L_x_3732) ;  /* 0x00000000e5087348 */ /* 0x000fea0003c00000 */
[----:B------:R0:W1:Y:S02]  /*dd20*/  SHFL.DOWN P2, R241, R236, R73, R72 ;  /* 0x08000049ecf17389 */ /* 0x0000640000040048 */
[----:B01----:R-:W-:Y:S01]  /*dd30*/  ENDCOLLECTIVE ;  /* 0x000000000000791b */ /* 0x003fe20003800000 */
.L_x_3732:
[----:B------:R-:W-:Y:S02]  /*dd40*/  MOV R236, R64 ;  /* 0x0000004000ec7202 */ /* 0x000fe40000000f00 */
[----:B------:R-:W-:-:S07]  /*dd50*/  MOV R224, R241 ;  /* 0x000000f100e07202 */ /* 0x000fce0000000f00 */
[----:B------:R-:W-:Y:S05]  /*dd60*/  WARPSYNC.COLLECTIVE R229, `(.L_x_3733) ;  /* 0x00000000e5087348 */ /* 0x000fea0003c00000 */
[----:B------:R0:W1:Y:S02]  /*dd70*/  SHFL.DOWN P2, R241, R236, R73, R72 ;  /* 0x08000049ecf17389 */ /* 0x0000640000040048 */
[----:B01----:R-:W-:Y:S01]  /*dd80*/  ENDCOLLECTIVE ;  /* 0x000000000000791b */ /* 0x003fe20003800000 */
.L_x_3733:
[----:B------:R-:W-:Y:S01]  /*dd90*/  MOV R226, R241 ;  /* 0x000000f100e27202 */ /* 0x000fe20000000f00 */
[----:B------:R-:W-:Y:S06]  /*dda0*/  BRA `(.L_x_3734) ;  /* 0xffffffa400f07947 */ /* 0x000fec000383ffff */
.L_x_3649:
        /* <DEDUP_REMOVED lines=8> */
.L_x_3736:
[----:B------:R-:W-:Y:S05]  /*de30*/  BSYNC B0 ;  /* 0x0000000000007941 */ /* 0x000fea0003800000 */
.L_x_3735:
[----:B------:R-:W-:Y:S01]  /*de40*/  HFMA2.MMA R75, -RZ, RZ, 0, 0 ;  /* 0x00000000ff4b7435 */ /* 0x000fe200000001ff */
[----:B------:R-:W-:Y:S02]  /*de50*/  MOV R224, R67 ;  /* 0x0000004300e07202 */ /* 0x000fe40000000f00 */
[----:B------:R-:W-:Y:S02]  /*de60*/  MOV R74, 0x1f ;  /* 0x0000001f004a7802 */ /* 0x000fe40000000f00 */
[----:B------:R-:W-:Y:S02]  /*de70*/  MOV R229, 0xffffffff ;  /* 0xffffffff00e57802 */ /* 0x000fe40000000f00 */
[----:B------:R-:W-:Y:S02]  /*de80*/  MOV R234, R226 ;  /* 0x000000e200ea7202 */ /* 0x000fe40000000f00 */
[----:B------:R-:W-:-:S07]  /*de90*/  MOV R236, R66 ;  /* 0x0000004200ec7202 */ /* 0x000fce0000000f00 */
[----:B------:R-:W-:Y:S05]  /*dea0*/  WARPSYNC.COLLECTIVE R229, `(.L_x_3737) ;  /* 0x00000000e5087348 */ /* 0x000fea0003c00000 */
[----:B------:R0:W1:Y:S02]  /*deb0*/  SHFL.IDX P3, R226, R224, R75, R74 ;  /* 0x0000004be0e27389 */ /* 0x000064000006004a */
[----:B01----:R-:W-:Y:S01]  /*dec0*/  ENDCOLLECTIVE ;  /* 0x000000000000791b */ /* 0x003fe20003800000 */
.L_x_3737:
[----:B------:R-:W-:Y:S02]  /*ded0*/  MOV R224, R65 ;  /* 0x0000004100e07202 */ /* 0x000fe40000000f00 */
[----:B------:R-:W-:-:S07]  /*dee0*/  MOV R240, R226 ;  /* 0x000000e200f07202 */ /* 0x000fce0000000f00 */
[----:B------:R-:W-:Y:S05]  /*def0*/  WARPSYNC.COLLECTIVE R229, `(.L_x_3738) ;  /* 0x00000000e5087348 */ /* 0x000fea0003c00000 */
[----:B------:R0:W1:Y:S02]  /*df00*/  SHFL.IDX P3, R226, R224, R75, R74 ;  /* 0x0000004be0e27389 */ /* 0x000064000006004a */
[----:B01----:R-:W-:Y:S01]  /*df10*/  ENDCOLLECTIVE ;  /* 0x000000000000791b */ /* 0x003fe20003800000 */
.L_x_3738:
[-C--:B------:R-:W-:Y:S01]  /*df20*/  FMUL.FTZ R73, R55, R240.reuse ;  /* 0x000000f037497220 */ /* 0x080fe20000410000 */
[CC--:B------:R-:W-:Y:S01]  /*df30*/  FMUL.FTZ R72, R54.reuse, R240.reuse ;  /* 0x000000f036487220 */ /* 0x0c0fe20000410000 */
[----:B------:R-:W-:Y:S02]  /*df40*/  FMUL.FTZ R239, R53, R240 ;  /* 0x000000f035ef7220 */ /* 0x000fe40000410000 */
[-C--:B------:R-:W-:Y:S01]  /*df50*/  FFMA.FTZ R232, R54, R234.reuse, -R73 ;  /* 0x000000ea36e87223 */ /* 0x080fe20000010849 */
[----:B------:R-:W-:Y:S01]  /*df60*/  HFMA2.MMA R73, -RZ, RZ, 0, 5.9604644775390625e-08 ;  /* 0x00000001ff497435 */ /* 0x000fe200000001ff */
[----:B------:R-:W-:Y:S01]  /*df70*/  FFMA.FTZ R233, R55, R234, R72 ;  /* 0x000000ea37e97223 */ /* 0x000fe20000010048 */
[----:B------:R-:W-:Y:S02]  /*df80*/  MOV R72, 0x1f ;  /* 0x0000001f00487802 */ /* 0x000fe40000000f00 */
[----:B------:R-:W-:Y:S02]  /*df90*/  MOV R224, R64 ;  /* 0x0000004000e07202 */ /* 0x000fe40000000f00 */
[----:B------:R-:W-:-:S07]  /*dfa0*/  MOV R231, R226 ;  /* 0x000000e200e77202 */ /* 0x000fce0000000f00 */
[----:B------:R-:W-:Y:S05]  /*dfb0*/  WARPSYNC.COLLECTIVE R229, `(.L_x_3739) ;  /* 0x00000000e5087348 */ /* 0x000fea0003c00000 */
[----:B------:R0:W1:Y:S02]  /*dfc0*/  SHFL.IDX P3, R226, R224, R75, R74 ;  /* 0x0000004be0e27389 */ /* 0x000064000006004a */
[----:B01----:R-:W-:Y:S01]  /*dfd0*/  ENDCOLLECTIVE ;  /* 0x000000000000791b */ /* 0x003fe20003800000 */
.L_x_3739:
[----:B------:R-:W-:Y:S05]  /*dfe0*/  WARPSYNC.COLLECTIVE R229, `(.L_x_3740) ;  /* 0x00000000e5087348 */ /* 0x000fea0003c00000 */
[----:B------:R0:W1:Y:S02]  /*dff0*/  SHFL.DOWN P2, R241, R236, R73, R72 ;  /* 0x08000049ecf17389 */ /* 0x0000640000040048 */
[----:B01----:R-:W-:Y:S01]  /*e000*/  ENDCOLLECTIVE ;  /* 0x000000000000791b */ /* 0x003fe20003800000 */
.L_x_3740:
[----:B------:R-:W-:Y:S02]  /*e010*/  MOV R224, R52 ;  /* 0x0000003400e07202 */ /* 0x000fe40000000f00 */
[----:B------:R-:W-:Y:S02]  /*e020*/  MOV R236, R67 ;  /* 0x0000004300ec7202 */ /* 0x000fe40000000f00 */
[----:B------:R-:W-:Y:S02]  /*e030*/  MOV R230, R226 ;  /* 0x000000e200e67202 */ /* 0x000fe40000000f00 */
[----:B------:R-:W-:-:S07]  /*e040*/  MOV R235, R241 ;  /* 0x000000f100eb7202 */ /* 0x000fce0000000f00 */
[----:B------:R-:W-:Y:S05]  /*e050*/  WARPSYNC.COLLECTIVE R229, `(.L_x_3741) ;  /* 0x00000000e5087348 */ /* 0x000fea0003c00000 */
[----:B------:R0:W1:Y:S02]  /*e060*/  SHFL.DOWN P2, R241, R236, R73, R72 ;  /* 0x08000049ecf17389 */ /* 0x0000640000040048 */
[----:B01----:R-:W-:Y:S01]  /*e070*/  ENDCOLLECTIVE ;  /* 0x000000000000791b */ /* 0x003fe20003800000 */
.L_x_3741:
[----:B------:R-:W-:Y:S02]  /*e080*/  MOV R236, R65 ;  /* 0x0000004100ec7202 */ /* 0x000fe40000000f00 */
[----:B------:R-:W-:-:S07]  /*e090*/  MOV R237, R241 ;  /* 0x000000f100ed7202 */ /* 0x000fce0000000f00 */
[----:B------:R-:W-:Y:S05]  /*e0a0*/  WARPSYNC.COLLECTIVE R229, `(.L_x_3742) ;  /* 0x00000000e5087348 */ /* 0x000fea0003c00000 */
[----:B------:R0:W1:Y:S02]  /*e0b0*/  SHFL.DOWN P2, R241, R236, R73, R72 ;  /* 0x08000049ecf17389 */ /* 0x0000640000040048 */
[----:B01----:R-:W-:Y:S01]  /*e0c0*/  ENDCOLLECTIVE ;  /* 0x000000000000791b */ /* 0x003fe20003800000 */
.L_x_3742:
[----:B------:R-:W-:Y:S02]  /*e0d0*/  MOV R236, R64 ;  /* 0x0000004000ec7202 */ /* 0x000fe40000000f00 */
[----:B------:R-:W-:-:S07]  /*e0e0*/  MOV R238, R241 ;  /* 0x000000f100ee7202 */ /* 0x000fce0000000f00 */
[----:B------:R-:W-:Y:S05]  /*e0f0*/  WARPSYNC.COLLECTIVE R229, `(.L_x_3743) ;  /* 0x00000000e5087348 */ /* 0x000fea0003c00000 */
[----:B------:R0:W1:Y:S02]  /*e100*/  SHFL.DOWN P2, R241, R236, R73, R72 ;  /* 0x08000049ecf17389 */ /* 0x0000640000040048 */
[----:B01----:R-:W-:Y:S01]  /*e110*/  ENDCOLLECTIVE ;  /* 0x000000000000791b */ /* 0x003fe20003800000 */
.L_x_3743:
[----:B------:R-:W-:Y:S05]  /*e120*/  WARPSYNC.COLLECTIVE R229, `(.L_x_3744) ;  /* 0x00000000e5087348 */ /* 0x000fea0003c00000 */
[----:B------:R0:W1:Y:S02]  /*e130*/  SHFL.IDX P3, R226, R224, R75, R74 ;  /* 0x0000004be0e27389 */ /* 0x000064000006004a */
[----:B01----:R-:W-:Y:S01]  /*e140*/  ENDCOLLECTIVE ;  /* 0x000000000000791b */ /* 0x003fe20003800000 */
.L_x_3744:
[----:B------:R-:W-:Y:S02]  /*e150*/  MOV R224, R53 ;  /* 0x0000003500e07202 */ /* 0x000fe40000000f00 */
[----:B------:R-:W-:-:S07]  /*e160*/  MOV R242, R226 ;  /* 0x000000e200f27202 */ /* 0x000fce0000000f00 */
[----:B------:R-:W-:Y:S05]  /*e170*/  WARPSYNC.COLLECTIVE R229, `(.L_x_3745) ;  /* 0x00000000e5087348 */ /* 0x000fea0003c00000 */
[----:B------:R0:W1:Y:S02]  /*e180*/  SHFL.IDX P3, R226, R224, R75, R74 ;  /* 0x0000004be0e27389 */ /* 0x000064000006004a */
[----:B01----:R-:W-:Y:S01]  /*e190*/  ENDCOLLECTIVE ;  /* 0x000000000000791b */ /* 0x003fe20003800000 */
.L_x_3745:
[----:B------:R-:W-:Y:S02]  /*e1a0*/  MOV R224, R54 ;  /* 0x0000003600e07202 */ /* 0x000fe40000000f00 */
[----:B------:R-:W-:-:S07]  /*e1b0*/  MOV R72, R226 ;  /* 0x000000e200487202 */ /* 0x000fce0000000f00 */
[----:B------:R-:W-:Y:S05]  /*e1c0*/  WARPSYNC.COLLECTIVE R229, `(.L_x_3746) ;  /* 0x00000000e5087348 */ /* 0x000fea0003c00000 */
[----:B------:R0:W1:Y:S02]  /*e1d0*/  SHFL.IDX P3, R226, R224, R75, R74 ;  /* 0x0000004be0e27389 */ /* 0x000064000006004a */
[----:B01----:R-:W-:Y:S01]  /*e1e0*/  ENDCOLLECTIVE ;  /* 0x000000000000791b */ /* 0x003fe20003800000 */
.L_x_3746:
[----:B------:R-:W-:Y:S02]  /*e1f0*/  MOV R224, R55 ;  /* 0x0000003700e07202 */ /* 0x000fe40000000f00 */
[----:B------:R-:W-:-:S07]  /*e200*/  MOV R236, R226 ;  /* 0x000000e200ec7202 */ /* 0x000fce0000000f00 */
[----:B------:R-:W-:Y:S05]  /*e210*/  WARPSYNC.COLLECTIVE R229, `(.L_x_3747) ;  /* 0x00000000e5087348 */ /* 0x000fea0003c00000 */
[----:B------:R0:W1:Y:S02]  /*e220*/  SHFL.IDX P3, R226, R224, R75, R74 ;  /* 0x0000004be0e27389 */ /* 0x000064000006004a */
[----:B01----:R-:W-:Y:S01]  /*e230*/  ENDCOLLECTIVE ;  /* 0x000000000000791b */ /* 0x003fe20003800000 */
.L_x_3747:
[----:B------:R-:W-:Y:S01]  /*e240*/  MOV R243, R226 ;  /* 0x000000e200f37202 */ /* 0x000fe20000000f00 */
[----:B------:R-:W-:Y:S01]  /*e250*/  FMUL.FTZ R226, R52, R240 ;  /* 0x000000f034e27220 */ /* 0x000fe20000410000 */
[----:B------:R-:W-:Y:S06]  /*e260*/  BRA `(.L_x_3748) ;  /* 0xffffffa4004c7947 */ /* 0x000fec000383ffff */
.L_x_3749:
        /* <DEDUP_REMOVED lines=9> */
.L_x_18920:


//--------------------- .text._Z25selective_scan_bwd_kernelI32Selective_Scan_bwd_kernel_traitsILi128ELi16ELb1ELb0ELb1ELb0ELb0EfN3c107complexIfEEEEv12SSMParamsBwd --------------------------
	.section	.text._Z25selective_scan_bwd_kernelI32Selective_Scan_bwd_kernel_traitsILi128ELi16ELb1ELb0ELb1ELb0ELb0EfN3c107complexIfEEEEv12SSMParamsBwd,"ax",@progbits
	.align	128
        .global         _Z25selective_scan_bwd_kernelI32Selective_Scan_bwd_kernel_traitsILi128ELi16ELb1ELb0ELb1ELb0ELb0EfN3c107complexIfEEEEv12SSMParamsBwd
        .type           _Z25selective_scan_bwd_kernelI32Selective_Scan_bwd_kernel_traitsILi128ELi16ELb1ELb0ELb1ELb0ELb0EfN3c107complexIfEEEEv12SSMParamsBwd,@function
        .size           _Z25selective_scan_bwd_kernelI32Selective_Scan_bwd_kernel_traitsILi128ELi16ELb1ELb0ELb1ELb0ELb0EfN3c107complexIfEEEEv12SSMParamsBwd,(.L_x_18921 - _Z25selective_scan_bwd_kernelI32Selective_Scan_bwd_kernel_traitsILi128ELi16ELb1ELb0ELb1ELb0ELb0EfN3c107complexIfEEEEv12SSMParamsBwd)
        .other          _Z25selective_scan_bwd_kernelI32Selective_Scan_bwd_kernel_traitsILi128ELi16ELb1ELb0ELb1ELb0ELb0EfN3c107complexIfEEEEv12SSMParamsBwd,@"STO_CUDA_ENTRY STV_DEFAULT"
_Z25selective_scan_bwd_kernelI32Selective_Scan_bwd_kernel_traitsILi128ELi16ELb1ELb0ELb1ELb0ELb0EfN3c107complexIfEEEEv12SSMParamsBwd:
.text._Z25selective_scan_bwd_kernelI32Selective_Scan_bwd_kernel_traitsILi128ELi16ELb1ELb0ELb1ELb0ELb0EfN3c107complexIfEEEEv12SSMParamsBwd:
        /* <DEDUP_REMOVED lines=76> */
[----:B------:R-:W-:-:S02]  /*04c0*/  UISETP.NE.AND UP1, UPT, UR30, URZ, UPT ;  /* 0x0000003f1e00728c */ /* 0x000fc4000bf25270 */
[----:B------:R-:W-:Y:S01]  /*04d0*/  UIADD3 UR7, UR7, UR13, URZ ;  /* 0x0000000d07077290 */ /* 0x000fe2000fffe03f */
[----:B-1----:R-:W-:Y:S02]  /*04e0*/  R2UR UR5, R2 ;  /* 0x00000000020572ca */ /* 0x002fe400000e0000 */
        /* <DEDUP_REMOVED lines=15> */
[----:B------:R-:W-:Y:S02]  /*05e0*/  UIMAD UR28, UR10, UR17, UR28 ;  /* 0x000000110a1c72a4 */ /* 0x000fe4000f8e021c */
[----:B------:R-:W-:Y:S02]  /*05f0*/  UISETP.GT.U32.AND UP4, UPT, UR33, UR12, UPT ;  /* 0x0000000c2100728c */ /* 0x000fe4000bf84070 */
[----:B------:R-:W-:Y:S02]  /*0600*/  UIMAD.WIDE.U32 UR16, UR10, UR16, UR14 ;  /* 0x000000100a1072a5 */ /* 0x000fe4000f8e000e */
[----:B------:R-:W-:-:S02]  /*0610*/  ULOP3.LUT UR14, UR10, UR30, URZ, 0x3c, !UPT ;  /* 0x0000001e0a0e7292 */ /* 0x000fc4000f8e3c3f */
[----:B------:R-:W-:Y:S02]  /*0620*/  UIMAD.WIDE.U32 UR8, UR10, UR20, UR8 ;  /* 0x000000140a0872a5 */ /* 0x000fe4000f8e0008 */
[----:B------:R-:W-:Y:S01]  /*0630*/  UIMAD UR31, UR10, UR21, UR31 ;  /* 0x000000150a1f72a4 */ /* 0x000fe2000f8e021f */
[----:B------:R-:W-:Y:S02]  /*0640*/  ULDC UR20, c[0x0][0x224] ;  /* 0x0000890000147ab9 */ /* 0x000fe40000000800 */
[----:B------:R-:W-:Y:S02]  /*0650*/  @!UP4 UIADD3 UR12, UR12, -UR33, URZ ;  /* 0x800000210c0cc290 */ /* 0x000fe4000fffe03f */
[----:B------:R-:W-:Y:S02]  /*0660*/  @!UP4 UIADD3 UR29, UR29, 0x1, URZ ;  /* 0x000000011d1dc890 */ /* 0x000fe4000fffe03f */
[----:B------:R-:W-:Y:S02]  /*0670*/  UISETP.GE.U32.AND UP3, UPT, UR12, UR33, UPT ;  /* 0x000000210c00728c */ /* 0x000fe4000bf66070 */
[----:B------:R-:W-:-:S02]  /*0680*/  UISETP.GE.AND UP2, UPT, UR14, URZ, UPT ;  /* 0x0000003f0e00728c */ /* 0x000fc4000bf46270 */
[----:B------:R-:W-:Y:S01]  /*0690*/  ULEA UR21, UR20, 0xfffff800, 0xb ;  /* 0xfffff80014157891 */ /* 0x000fe2000f8e583f */
[----:B------:R-:W-:Y:S01]  /*06a0*/  ULDC.64 UR34, c[0x0][0x2f0] ;  /* 0x0000bc0000227ab9 */ /* 0x000fe20000000a00 */
[----:B------:R-:W-:Y:S02]  /*06b0*/  @UP0 UIMAD UR13, UR13, UR20, URZ ;  /* 0x000000140d0d02a4 */ /* 0x000fe4000f8e023f */
[----:B------:R-:W-:-:S03]  /*06c0*/  USHF.R.S32.HI UR26, URZ, 0x1f, UR21 ;  /* 0x0000001f3f1a7899 */ /* 0x000fc60008011415 */
[----:B------:R-:W-:Y:S02]  /*06d0*/  @UP3 UIADD3 UR29, UR29, 0x1, URZ ;  /* 0x000000011d1d3890 */ /* 0x000fe4000fffe03f */
[----:B------:R-:W-:Y:S02]  /*06e0*/  UIADD3 UR15, UP5, UR21, UR4, URZ ;  /* 0x00000004150f7290 */ /* 0x000fe4000ffbe03f */
[----:B------:R-:W-:Y:S02]  /*06f0*/  UIADD3 UR4, UP3, UR21, UR16, URZ ;  /* 0x0000001015047290 */ /* 0x000fe4000ff7e03f */
[----:B------:R-:W-:Y:S01]  /*0700*/  UIADD3.X UR5, UR26, UR5, UR32, UP5, !UPT ;  /* 0x000000051a057290 */ /* 0x000fe2000affe420 */
[----:B------:R-:W-:Y:S02]  /*0710*/  UMOV UR12, UR29 ;  /* 0x0000001d000c7c82 */ /* 0x000fe40008000000 */
[----:B------:R-:W-:Y:S01]  /*0720*/  ULDC.64 UR32, c[0x0][0x2f8] ;  /* 0x0000be0000207ab9 */ /* 0x000fe20000000a00 */
[----:B------:R-:W-:-:S02]  /*0730*/  UIADD3.X UR17, UR26, UR17, UR28, UP3, !UPT ;  /* 0x000000111a117290 */ /* 0x000fc40009ffe41c */
[----:B------:R-:W-:Y:S02]  /*0740*/  @!UP2 UIADD3 UR12, -UR12, URZ, URZ ;  /* 0x0000003f0c0ca290 */ /* 0x000fe4000fffe13f */
[----:B------:R-:W-:Y:S02]  /*0750*/  ULEA UR14, UP4, UR15, UR34, 0x2 ;  /* 0x000000220f0e7291 */ /* 0x000fe4000f88103f */
[----:B------:R-:W-:Y:S02]  /*0760*/  ULEA UR16, UP3, UR4, UR32, 0x2 ;  /* 0x0000002004107291 */ /* 0x000fe4000f86103f */
[----:B------:R-:W-:Y:S02]  /*0770*/  @!UP1 ULOP3.LUT UR12, URZ, UR30, URZ, 0x33, !UPT ;  /* 0x0000001e3f0c9292 */ /* 0x000fe4000f8e333f */
[----:B------:R-:W-:Y:S02]  /*0780*/  UIADD3 UR21, UP2, UR21, UR8, URZ ;  /* 0x0000000815157290 */ /* 0x000fe4000ff5e03f */
[----:B------:R-:W-:-:S02]  /*0790*/  ULEA.HI.X UR15, UR15, UR35, UR5, 0x2, UP4 ;  /* 0x000000230f0f7291 */ /* 0x000fc4000a0f1405 */
[----:B------:R-:W-:Y:S02]  /*07a0*/  ULEA.HI.X UR17, UR4, UR33, UR17, 0x2, UP3 ;  /* 0x0000002104117291 */ /* 0x000fe400098f1411 */
[----:B------:R-:W-:Y:S01]  /*07b0*/  USHF.R.S32.HI UR8, URZ, 0x1f, UR12 ;  /* 0x0000001f3f087899 */ /* 0x000fe2000801140c */
[----:B------:R-:W-:Y:S01]  /*07c0*/  ULDC.64 UR4, c[0x0][0x3b8] ;  /* 0x0000ee0000047ab9 */ /* 0x000fe20000000a00 */
[----:B------:R-:W-:Y:S02]  /*07d0*/  UIADD3.X UR49, UR26, UR9, UR31, UP2, !UPT ;  /* 0x000000091a317290 */ /* 0x000fe400097fe41f */
[----:B------:R-:W-:Y:S01]  /*07e0*/  ULEA UR48, UP1, UR21, UR4, 0x2 ;  /* 0x0000000415307291 */ /* 0x000fe2000f82103f */
[----:B------:R-:W-:Y:S02]  /*07f0*/  ULDC.64 UR26, c[0x0][0x278] ;  /* 0x00009e00001a7ab9 */ /* 0x000fe40000000a00 */
[----:B------:R-:W-:Y:S02]  /*0800*/  UIMAD UR4, UR8, UR26, URZ ;  /* 0x0000001a080472a4 */ /* 0x000fe4000f8e023f */
[----:B------:R-:W-:-:S02]  /*0810*/  ULEA.HI.X UR49, UR21, UR5, UR49, 0x2, UP1 ;  /* 0x0000000515317291 */ /* 0x000fc400088f1431 */
[----:B------:R-:W-:Y:S02]  /*0820*/  UIMAD.WIDE.U32 UR8, UR12, UR26, UR6 ;  /* 0x0000001a0c0872a5 */ /* 0x000fe4000f8e0006 */
[----:B------:R-:W-:Y:S02]  /*0830*/  UIMAD UR26, UR12, UR27, UR4 ;  /* 0x0000001b0c1a72a4 */ /* 0x000fe4000f8e0204 */
[----:B------:R-:W-:Y:S02]  /*0840*/  ULEA UR21, UR20, 0xfffff000, 0xc ;  /* 0xfffff00014157891 */ /* 0x000fe4000f8e603f */
[----:B------:R-:W-:Y:S02]  /*0850*/  UIADD3 UR26, UR9, UR26, URZ ;  /* 0x0000001a091a7290 */ /* 0x000fe4000fffe03f */
[----:B------:R-:W-:Y:S02]  /*0860*/  UIADD3 UR51, UP2, UR21, UR8, URZ ;  /* 0x0000000815337290 */ /* 0x000fe4000ff5e03f */
[----:B------:R-:W-:Y:S01]  /*0870*/  UISETP.GE.AND UP1, UPT, UR20, 0x1, UPT ;  /* 0x000000011400788c */ /* 0x000fe2000bf26270 */
[----:B------:R-:W-:Y:S01]  /*0880*/  ULDC.64 UR6, c[0x0][0x2e0] ;  /* 0x0000b80000067ab9 */ /* 0x000fe20000000a00 */
[----:B------:R-:W-:Y:S01]  /*0890*/  ULEA.HI.X.SX32 UR21, UR21, UR26, 0x1, UP2 ;  /* 0x0000001a15157291 */ /* 0x000fe200090f0e3f */
        /* <DEDUP_REMOVED lines=17> */
[----:B------:R-:W-:Y:S01]  /*09b0*/  ULDC UR13, c[0x0][0x224] ;  /* 0x00008900000d7ab9 */ /* 0x000fe20000000800 */
        /* <DEDUP_REMOVED lines=11> */
.L_x_3848:
[----:B------:R-:W-:Y:S01]  /*0a70*/  BAR.SYNC.DEFER_BLOCKING 0x0 ;  /* 0x0000000000007b1d */ /* 0x000fe20000010000 */
[----:B------:R-:W-:-:S04]  /*0a80*/  SHF.L.U32 R189, R192, 0x2, RZ ;  /* 0x00000002c0bd7819 */ /* 0x000fc800000006ff */
[----:B------:R-:W-:Y:S01]  /*0a90*/  LOP3.LUT R189, R189, 0xffffff80, RZ, 0xc0, !PT ;  /* 0xffffff80bdbd7812 */ /* 0x000fe200078ec0ff */
[----:B------:R-:W-:Y:S01]  /*0aa0*/  ULDC UR7, c[0x0][0x21c] ;  /* 0x0000870000077ab9 */ /* 0x000fe20000000800 */
[----:B0-----:R-:W-:Y:S01]  /*0ab0*/  MOV R2, UR14 ;  /* 0x0000000e00027c02 */ /* 0x001fe20008000f00 */
[----:B------:R-:W3:Y:S01]  /*0ac0*/  LDL.LU R24, [R1+0x70] ;  /* 0x0000700001187983 */ /* 0x000ee20000300800 */
[----:B------:R-:W-:Y:S02]  /*0ad0*/  MOV R3, UR15 ;  /* 0x0000000f00037c02 */ /* 0x000fe40008000f00 */
[----:B------:R-:W-:-:S05]  /*0ae0*/  LOP3.LUT R25, R189, 0x1f, R192, 0xf8, !PT ;  /* 0x0000001fbd197812 */ /* 0x000fca00078ef8c0 */
[----:B------:R-:W-:Y:S01]  /*0af0*/  IMAD.WIDE R2, R25, 0x10, R2 ;  /* 0x0000001019027825 */ /* 0x000fe200078e0202 */
[----:B--2---:R-:W-:Y:S01]  /*0b00*/  IADD3 R0, R189, R191, RZ ;  /* 0x000000bfbd007210 */ /* 0x004fe20007ffe0ff */
[----:B------:R-:W-:Y:S04]  /*0b10*/  STL [R1+0x60], R25 ;  /* 0x0000601901007387 */ /* 0x000fe80000100800 */
[----:B------:R-:W2:Y:S04]  /*0b20*/  LDG.E.128 R8, desc[UR18][R2.64] ;  /* 0x0000001202087981 */ /* 0x000ea8000c1e1d00 */
[----:B------:R-:W4:Y:S04]  /*0b30*/  LDG.E.128 R12, desc[UR18][R2.64+0x200] ;  /* 0x00020012020c7981 */ /* 0x000f28000c1e1d00 */
[----:B------:R-:W5:Y:S04]  /*0b40*/  LDG.E.128 R16, desc[UR18][R2.64+0x400] ;  /* 0x0004001202107981 */ /* 0x000f68000c1e1d00 */
[----:B------:R-:W3:Y:S01]  /*0b50*/  LDG.E.128 R20, desc[UR18][R2.64+0x600] ;  /* 0x0006001202147981 */ /* 0x000ee2000c1e1d00 */
[----:B------:R-:W-:Y:S01]  /*0b60*/  IMAD R7, R191, 0x3, R0 ;  /* 0x00000003bf077824 */ /* 0x000fe200078e0200 */
[----:B------:R-:W-:-:S02]  /*0b70*/  LEA R6, R0, R190, 0x4 ;  /* 0x000000be00067211 */ /* 0x000fc400078e20ff */
[----:B------:R-:W-:Y:S02]  /*0b80*/  MOV R4, UR16 ;  /* 0x0000001000047c02 */ /* 0x000fe40008000f00 */
[----:B------:R-:W-:Y:S02]  /*0b90*/  LEA R7, R7, R190, 0x4 ;  /* 0x000000be07077211 */ /* 0x000fe400078e20ff */
[----:B------:R-:W-:-:S03]  /*0ba0*/  MOV R5, UR17 ;  /* 0x0000001100057c02 */ /* 0x000fc60008000f00 */
[----:B------:R-:W-:Y:S01]  /*0bb0*/  IMAD.WIDE R4, R25, 0x10, R4 ;  /* 0x0000001019047825 */ /* 0x000fe200078e0204 */
[----:B--2---:R0:W-:Y:S04]  /*0bc0*/  STS.128 [R6], R8 ;  /* 0x0000000806007388 */ /* 0x0041e80000000c00 */
[----:B----4-:R1:W-:Y:S04]  /*0bd0*/  STS.128 [R6+0x200], R12 ;  /* 0x0002000c06007388 */ /* 0x0103e80000000c00 */
[----:B-----5:R2:W-:Y:S04]  /*0be0*/  STS.128 [R6+0x400], R16 ;  /* 0x0004001006007388 */ /* 0x0205e80000000c00 */
[----:B---3--:R3:W-:Y:S01]  /*0bf0*/  STS.128 [R6+0x600], R20 ;  /* 0x0006001406007388 */ /* 0x0087e20000000c00 */
        /* <DEDUP_REMOVED lines=13> */
[----:B----4-:R0:W-:Y:S04]  /*0cd0*/  STS.128 [R6], R8 ;  /* 0x0000000806007388 */ /* 0x0101e80000000c00 */
[----:B-----5:R1:W-:Y:S04]  /*0ce0*/  STS.128 [R6+0x200], R12 ;  /* 0x0002000c06007388 */ /* 0x0203e80000000c00 */
[----:B--2---:R2:W-:Y:S04]  /*0cf0*/  STS.128 [R6+0x400], R16 ;  /* 0x0004001006007388 */ /* 0x0045e80000000c00 */
        /* <DEDUP_REMOVED lines=11> */
[----:B------:R-:W-:-:S03]  /*0db0*/  ISETP.LT.AND P0, PT, RZ, UR7, PT ;  /* 0x00000007ff007c0c */ /* 0x000fc6000bf01270 */
        /* <DEDUP_REMOVED lines=42> */
[----:B------:R-:W-:Y:S06]  /*1060*/  BAR.SYNC.DEFER_BLOCKING 0x0 ;  /* 0x0000000000007b1d */ /* 0x000fec0000010000 */
[----:B------:R-:W-:Y:S05]  /*1070*/  @P0 BRA `(.L_x_3751) ;  /* 0x0000000000240947 */ /* 0x000fea0003800000 */
        /* <DEDUP_REMOVED lines=8> */
[----:B------:R-:W-:Y:S06]  /*1100*/  BRA `(.L_x_3752) ;  /* 0x0000009400e47947 */ /* 0x000fec0003800000 */
.L_x_3751:
[----:B------:R-:W-:Y:S01]  /*1110*/  FADD.FTZ R3, R100, UR5 ;  /* 0x0000000564037e21 */ /* 0x000fe20008010000 */
[----:B------:R-:W-:Y:S01]  /*1120*/  FADD.FTZ R202, R101, UR5 ;  /* 0x0000000565ca7e21 */ /* 0x000fe20008010000 */
[----:B------:R-:W-:Y:S01]  /*1130*/  FADD.FTZ R201, R102, UR5 ;  /* 0x0000000566c97e21 */ /* 0x000fe20008010000 */
[----:B------:R-:W-:Y:S01]  /*1140*/  FADD.FTZ R200, R103, UR5 ;  /* 0x0000000567c87e21 */ /* 0x000fe20008010000 */
[----:B------:R-:W-:Y:S01]  /*1150*/  FADD.FTZ R199, R96, UR5 ;  /* 0x0000000560c77e21 */ /* 0x000fe20008010000 */
[----:B------:R-:W-:Y:S01]  /*1160*/  FADD.FTZ R198, R97, UR5 ;  /* 0x0000000561c67e21 */ /* 0x000fe20008010000 */
[----:B------:R-:W-:Y:S01]  /*1170*/  FADD.FTZ R197, R98, UR5 ;  /* 0x0000000562c57e21 */ /* 0x000fe20008010000 */
[----:B0-----:R-:W-:Y:S01]  /*1180*/  FADD.FTZ R0, R99, UR5 ;  /* 0x0000000563007e21 */ /* 0x001fe20008010000 */
        /* <DEDUP_REMOVED lines=48> */
.L_x_3847:
[----:B------:R-:W-:Y:S01]  /*1490*/  USHF.R.S32.HI UR55, URZ, 0x1f, UR10 ;  /* 0x0000001f3f377899 */ /* 0x000fe2000801140a */
[----:B------:R-:W-:Y:S01]  /*14a0*/  ULDC.64 UR46, c[0x0][0x230] ;  /* 0x00008c00002e7ab9 */ /* 0x000fe20000000a00 */
[----:B------:R-:W-:Y:S02]  /*14b0*/  USHF.R.S32.HI UR61, URZ, 0x1f, UR7 ;  /* 0x0000001f3f3d7899 */ /* 0x000fe40008011407 */
[----:B------:R-:W-:Y:S02]  /*14c0*/  UIMAD UR58, UR55, UR46, URZ ;  /* 0x0000002e373a72a4 */ /* 0x000fe4000f8e023f */
[----:B------:R-:W-:Y:S02]  /*14d0*/  UIMAD.WIDE.U32 UR56, UR10, UR46, URZ ;  /* 0x0000002e0a3872a5 */ /* 0x000fe4000f8e003f */
[----:B------:R-:W-:Y:S02]  /*14e0*/  UIMAD UR47, UR10, UR47, UR58 ;  /* 0x0000002f0a2f72a4 */ /* 0x000fe4000f8e023a */
[----:B------:R-:W-:-:S02]  /*14f0*/  UIMAD UR46, UR61, UR44, URZ ;  /* 0x0000002c3d2e72a4 */ /* 0x000fc4000f8e023f */
[----:B------:R-:W-:Y:S02]  /*1500*/  UIADD3 UR57, UR57, UR47, URZ ;  /* 0x0000002f39397290 */ /* 0x000fe4000fffe03f */
[----:B------:R-:W-:Y:S02]  /*1510*/  UIMAD UR46, UR7, UR45, UR46 ;  /* 0x0000002d072e72a4 */ /* 0x000fe4000f8e022e */
[----:B------:R-:W-:-:S04]  /*1520*/  UIMAD.WIDE.U32 UR56, UR7, UR44, UR56 ;  /* 0x0000002c073872a5 */ /* 0x000fc8000f8e0038 */
[----:B------:R-:W-:Y:S02]  /*1530*/  UIADD3 UR46, UR57, UR46, URZ ;  /* 0x0000002e392e7290 */ /* 0x000fe4000fffe03f */
[----:B------:R-:W-:-:S04]  /*1540*/  ULEA UR47, UP0, UR56, UR42, 0x3 ;  /* 0x0000002a382f7291 */ /* 0x000fc8000f80183f */
[----:B------:R-:W-:Y:S02]  /*1550*/  ULEA.HI.X UR56, UR56, UR43, UR46, 0x3, UP0 ;  /* 0x0000002b38387291 */ /* 0x000fe400080f1c2e */
[----:B------:R-:W-:-:S04]  /*1560*/  MOV R2, UR47 ;  /* 0x0000002f00027c02 */ /* 0x000fc80008000f00 */
[----:B------:R-:W-:-:S06]  /*1570*/  MOV R3, UR56 ;  /* 0x0000003800037c02 */ /* 0x000fcc0008000f00 */
[----:B------:R-:W2:Y:S01]  /*1580*/  LDG.E.64 R2, desc[UR18][R2.64] ;  /* 0x0000001202027981 */ /* 0x000ea2000c1e1b00 */
[----:B------:R-:W-:Y:S01]  /*1590*/  UIMAD UR56, UR61, UR34, URZ ;  /* 0x000000223d3872a4 */ /* 0x000fe2000f8e023f */
[----:B------:R-:W-:Y:S01]  /*15a0*/  SHF.L.U32 R189, R192, 0x2, RZ ;  /* 0x00000002c0bd7819 */ /* 0x000fe200000006ff */
[----:B------:R-:W-:Y:S02]  /*15b0*/  UIMAD.WIDE.U32 UR46, UR7, UR34, URZ ;  /* 0x00000022072e72a5 */ /* 0x000fe4000f8e003f */
[----:B------:R-:W-:Y:S01]  /*15c0*/  UIMAD UR56, UR7, UR35, UR56 ;  /* 0x00000023073872a4 */ /* 0x000fe2000f8e0238 */
[----:B------:R-:W-:Y:S01]  /*15d0*/  LOP3.LUT R189, R189, 0xffffff80, RZ, 0xc0, !PT ;  /* 0xffffff80bdbd7812 */ /* 0x000fe200078ec0ff */
[----:B------:R-:W-:Y:S02]  /*15e0*/  ULEA UR57, UP0, UR46, UR50, 0x2 ;  /* 0x000000322e397291 */ /* 0x000fe4000f80103f */
[----:B------:R-:W-:Y:S01]  /*15f0*/  UIADD3 UR47, UR47, UR56, URZ ;  /* 0x000000382f2f7290 */ /* 0x000fe2000fffe03f */
[----:B------:R-:W-:-:S03]  /*1600*/  LOP3.LUT R0, R189, 0x1f, R192, 0xf8, !PT ;  /* 0x0000001fbd007812 */ /* 0x000fc600078ef8c0 */
[----:B------:R-:W-:Y:S01]  /*1610*/  ULEA.HI.X UR46, UR46, UR51, UR47, 0x2, UP0 ;  /* 0x000000332e2e7291 */ /* 0x000fe200080f142f */
[----:B------:R-:W-:Y:S01]  /*1620*/  MOV R4, UR57 ;  /* 0x0000003900047c02 */ /* 0x000fe20008000f00 */
[----:B------:R-:W-:Y:S01]  /*1630*/  FADD.FTZ R178, R100, UR5 ;  /* 0x0000000564b27e21 */ /* 0x000fe20008010000 */
[----:B------:R-:W-:Y:S01]  /*1640*/  IADD3 R7, R189, R0, RZ ;  /* 0x00000000bd077210 */ /* 0x000fe20007ffe0ff */
[----:B0-----:R0:W-:Y:S02]  /*1650*/  STL [R1+0x60], R0 ;  /* 0x0000600001007387 */ /* 0x0011e40000100800 */
[----:B------:R-:W-:-:S03]  /*1660*/  MOV R5, UR46 ;  /* 0x0000002e00057c02 */ /* 0x000fc60008000f00 */
[----:B------:R-:W-:-:S05]  /*1670*/  IMAD.WIDE R4, R7, 0x10, R4 ;  /* 0x0000001007047825 */ /* 0x000fca00078e0204 */
[----:B---3--:R-:W3:Y:S04]  /*1680*/  LDG.E.128 R36, desc[UR18][R4.64] ;  /* 0x0000001204247981 */ /* 0x008ee8000c1e1d00 */
[----:B------:R-:W4:Y:S04]  /*1690*/  LDG.E.128 R32, desc[UR18][R4.64+0x200] ;  /* 0x0002001204207981 */ /* 0x000f28000c1e1d00 */
[----:B------:R-:W4:Y:S04]  /*16a0*/  LDG.E.128 R28, desc[UR18][R4.64+0x400] ;  /* 0x00040012041c7981 */ /* 0x000f28000c1e1d00 */
[----:B-1----:R-:W4:Y:S04]  /*16b0*/  LDG.E.128 R24, desc[UR18][R4.64+0x600] ;  /* 0x0006001204187981 */ /* 0x002f28000c1e1d00 */
[----:B------:R-:W4:Y:S04]  /*16c0*/  LDG.E.128 R20, desc[UR18][R4.64+0x800] ;  /* 0x0008001204147981 */ /* 0x000f28000c1e1d00 */
[----:B------:R-:W4:Y:S04]  /*16d0*/  LDG.E.128 R16, desc[UR18][R4.64+0xa00] ;  /* 0x000a001204107981 */ /* 0x000f28000c1e1d00 */
[----:B------:R-:W4:Y:S04]  /*16e0*/  LDG.E.128 R12, desc[UR18][R4.64+0xc00] ;  /* 0x000c0012040c7981 */ /* 0x000f28000c1e1d00 */
[----:B------:R1:W4:Y:S01]  /*16f0*/  LDG.E.128 R8, desc[UR18][R4.64+0xe00] ;  /* 0x000e001204087981 */ /* 0x000322000c1e1d00 */
        /* <DEDUP_REMOVED lines=8> */
[----:B------:R-:W-:Y:S01]  /*1780*/  UIMAD.WIDE.U32 UR46, UR10, UR40, URZ ;  /* 0x000000280a2e72a5 */ /* 0x000fe2000f8e003f */
[----:B------:R-:W-:Y:S01]  /*1790*/  LOP3.LUT P0, RZ, R192, 0x1f, RZ, 0xc0, !PT ;  /* 0x0000001fc0ff7812 */ /* 0x000fe2000780c0ff */
[----:B------:R-:W-:Y:S01]  /*17a0*/  UIMAD UR59, UR10, UR41, UR59 ;  /* 0x000000290a3b72a4 */ /* 0x000fe2000f8e023b */
[----:B------:R-:W-:Y:S01]  /*17b0*/  MOV R7, UR13 ;  /* 0x0000000d00077c02 */ /* 0x000fe20008000f00 */
[----:B------:R-:W-:Y:S01]  /*17c0*/  FADD.FTZ R125, R94, UR5 ;  /* 0x000000055e7d7e21 */ /* 0x000fe20008010000 */
[----:B------:R-:W-:Y:S01]  /*17d0*/  UIMAD UR55, UR61, UR38, URZ ;  /* 0x000000263d3772a4 */ /* 0x000fe2000f8e023f */
[----:B------:R-:W-:Y:S01]  /*17e0*/  FADD.FTZ R120, R93, UR5 ;  /* 0x000000055d787e21 */ /* 0x000fe20008010000 */
[----:B------:R-:W-:Y:S01]  /*17f0*/  UIADD3 UR47, UR47, UR59, URZ ;  /* 0x0000003b2f2f7290 */ /* 0x000fe2000fffe03f */
[----:B------:R-:W-:Y:S01]  /*1800*/  ISETP.LT.OR P2, PT, R7, 0x2, P0 ;  /* 0x000000020700780c */ /* 0x000fe20000741670 */
[----:B------:R-:W-:Y:S01]  /*1810*/  UIMAD UR55, UR7, UR39, UR55 ;  /* 0x00000027073772a4 */ /* 0x000fe2000f8e0237 */
[----:B------:R-:W-:Y:S01]  /*1820*/  SHF.L.U32 R7, R192, 0x3, RZ ;  /* 0x00000003c0077819 */ /* 0x000fe200000006ff */
[----:B------:R-:W-:Y:S01]  /*1830*/  UIMAD.WIDE.U32 UR46, UR7, UR38, UR46 ;  /* 0x00000026072e72a5 */ /* 0x000fe2000f8e002e */
[----:B------:R-:W-:Y:S01]  /*1840*/  FADD.FTZ R124, R95, UR5 ;  /* 0x000000055f7c7e21 */ /* 0x000fe20008010000 */
[----:B------:R-:W-:Y:S01]  /*1850*/  FADD.FTZ R175, R89, UR5 ;  /* 0x0000000559af7e21 */ /* 0x000fe20008010000 */
[----:B------:R-:W-:Y:S01]  /*1860*/  FADD.FTZ R174, R90, UR5 ;  /* 0x000000055aae7e21 */ /* 0x000fe20008010000 */
[----:B------:R-:W-:Y:S01]  /*1870*/  UIADD3 UR55, UR47, UR55, URZ ;  /* 0x000000372f377290 */ /* 0x000fe2000fffe03f */
[C---:B------:R-:W-:Y:S01]  /*1880*/  ISETP.NE.AND P1, PT, R192.reuse, RZ, PT ;  /* 0x000000ffc000720c */ /* 0x040fe20003f25270 */
[----:B------:R-:W-:Y:S01]  /*1890*/  ULEA UR47, UP0, UR46, UR36, 0x3 ;  /* 0x000000242e2f7291 */ /* 0x000fe2000f80183f */
[----:B------:R-:W-:Y:S01]  /*18a0*/  IADD3 R146, R192, 0x200, RZ ;  /* 0x00000200c0927810 */ /* 0x000fe20007ffe0ff */
[----:B------:R-:W-:-:S02]  /*18b0*/  UIADD3 UR56, UR13, -0x1, URZ ;  /* 0xffffffff0d387890 */ /* 0x000fc4000fffe03f */
[----:B------:R-:W-:Y:S02]  /*18c0*/  ULEA.HI.X UR46, UR46, UR37, UR55, 0x3, UP0 ;  /* 0x000000252e2e7291 */ /* 0x000fe400080f1c37 */
[----:B------:R-:W-:-:S04]  /*18d0*/  ULEA.HI UR60, UR56, UR56, URZ, 0x1 ;  /* 0x00000038383c7291 */ /* 0x000fc8000f8f083f */
[----:B------:R-:W-:-:S04]  /*18e0*/  ULOP3.LUT UR60, UR60, 0xfffffe, URZ, 0xc0, !UPT ;  /* 0x00fffffe3c3c7892 */ /* 0x000fc8000f8ec03f */
[----:B------:R-:W-:-:S04]  /*18f0*/  UIADD3 UR56, UR56, -UR60, URZ ;  /* 0x8000003c38387290 */ /* 0x000fc8000fffe03f */
[----:B------:R-:W-:-:S06]  /*1900*/  ULEA UR56, UR56, UR7, 0x8 ;  /* 0x0000000738387291 */ /* 0x000fcc000f8e403f */
[----:B------:R-:W-:Y:S02]  /*1910*/  MOV R211, UR56 ;  /* 0x0000003800d37c02 */ /* 0x000fe40008000f00 */
[----:B--2---:R-:W-:Y:S02]  /*1920*/  R2UR UR57, R3 ;  /* 0x00000000033972ca */ /* 0x004fe400000e0000 */
[----:B------:R-:W-:-:S11]  /*1930*/  R2UR UR58, R2 ;  /* 0x00000000023a72ca */ /* 0x000fd600000e0000 */
[----:B0-----:R-:W-:Y:S01]  /*1940*/  FMUL.FTZ R0, R178, UR57 ;  /* 0x00000039b2007c20 */ /* 0x001fe20008410000 */
[----:B------:R-:W-:-:S03]  /*1950*/  FMUL.FTZ R2, R125, UR57 ;  /* 0x000000397d027c20 */ /* 0x000fc60008410000 */
[----:B------:R-:W-:Y:S01]  /*1960*/  FMUL.RZ R3, R0, 0.15915493667125701904 ;  /* 0x3e22f98300037820 */ /* 0x000fe2000040c000 */
[----:B------:R-:W-:Y:S01]  /*1970*/  FMUL.FTZ R0, R177, UR57 ;  /* 0x00000039b1007c20 */ /* 0x000fe20008410000 */
[----:B------:R-:W-:Y:S01]  /*1980*/  FMUL.RZ R127, R2, 0.15915493667125701904 ;  /* 0x3e22f983027f7820 */ /* 0x000fe2000040c000 */
[----:B------:R-:W-:Y:S01]  /*1990*/  LOP3.LUT R2, R7, 0xffffff00, RZ, 0xc0, !PT ;  /* 0xffffff0007027812 */ /* 0x000fe200078ec0ff */
[----:B------:R-:W-:Y:S01]  /*19a0*/  MUFU.SIN R141, R3 ;  /* 0x00000003008d7308 */ /* 0x000fe20000000400 */
[----:B------:R-:W-:Y:S01]  /*19b0*/  FMUL.RZ R6, R0, 0.15915493667125701904 ;  /* 0x3e22f98300067820 */ /* 0x000fe2000040c000 */
[----:B------:R-:W-:Y:S01]  /*19c0*/  FMUL.FTZ R0, R176, UR57 ;  /* 0x00000039b0007c20 */ /* 0x000fe20008410000 */
[----:B------:R-:W-:-:S03]  /*19d0*/  IADD3 R126, R2, R191, RZ ;  /* 0x000000bf027e7210 */ /* 0x000fc60007ffe0ff */
[----:B-1----:R-:W-:Y:S01]  /*19e0*/  FMUL.RZ R4, R0, 0.15915493667125701904 ;  /* 0x3e22f98300047820 */ /* 0x002fe2000040c000 */
[----:B------:R-:W-:Y:S01]  /*19f0*/  FMUL.FTZ R0, R130, UR57 ;  /* 0x0000003982007c20 */ /* 0x000fe20008410000 */
[----:B------:R0:W-:Y:S08]  /*1a00*/  MUFU.COS R140, R3 ;  /* 0x00000003008c7308 */ /* 0x0001f00000000000 */
[----:B------:R-:W-:Y:S01]  /*1a10*/  MUFU.SIN R171, R6 ;  /* 0x0000000600ab7308 */ /* 0x000fe20000000400 */
[----:B0-----:R-:W-:Y:S01]  /*1a20*/  FMUL.RZ R3, R0, 0.15915493667125701904 ;  /* 0x3e22f98300037820 */ /* 0x001fe2000040c000 */
[----:B------:R-:W-:-:S06]  /*1a30*/  FMUL.FTZ R0, R128, UR57 ;  /* 0x0000003980007c20 */ /* 0x000fcc0008410000 */
[----:B------:R0:W-:Y:S01]  /*1a40*/  MUFU.COS R172, R6 ;  /* 0x0000000600ac7308 */ /* 0x0001e20000000000 */
[----:B------:R-:W-:-:S07]  /*1a50*/  FMUL.RZ R5, R0, 0.15915493667125701904 ;  /* 0x3e22f98300057820 */ /* 0x000fce000040c000 */
[----:B------:R-:W-:Y:S01]  /*1a60*/  MUFU.SIN R153, R127 ;  /* 0x0000007f00997308 */ /* 0x000fe20000000400 */
[----:B0-----:R-:W-:-:S07]  /*1a70*/  FADD.FTZ R6, R97, UR5 ;  /* 0x0000000561067e21 */ /* 0x001fce0008010000 */
[----:B------:R-:W-:Y:S01]  /*1a80*/  MUFU.COS R154, R127 ;  /* 0x0000007f009a7308 */ /* 0x000fe20000000000 */
[----:B------:R-:W-:Y:S01]  /*1a90*/  FMUL.FTZ R0, R6, UR57 ;  /* 0x0000003906007c20 */ /* 0x000fe20008410000 */
[----:B------:R-:W-:Y:S01]  /*1aa0*/  IMAD R136, R191, 0x7, R126 ;  /* 0x00000007bf887824 */ /* 0x000fe200078e027e */
[C---:B------:R-:W-:Y:S02]  /*1ab0*/  IADD3 R129, R126.reuse, 0x40, RZ ;  /* 0x000000407e817810 */ /* 0x040fe40007ffe0ff */
[C---:B------:R-:W-:Y:S02]  /*1ac0*/  IADD3 R131, R126.reuse, 0x60, RZ ;  /* 0x000000607e837810 */ /* 0x040fe40007ffe0ff */
[C---:B------:R-:W-:Y:S01]  /*1ad0*/  IADD3 R133, R126.reuse, 0x80, RZ ;  /* 0x000000807e857810 */ /* 0x040fe20007ffe0ff */
[----:B------:R-:W-:Y:S01]  /*1ae0*/  MUFU.SIN R169, R4 ;  /* 0x0000000400a97308 */ /* 0x000fe20000000400 */
[C---:B------:R-:W-:Y:S02]  /*1af0*/  IADD3 R135, R126.reuse, 0xa0, RZ ;  /* 0x000000a07e877810 */ /* 0x040fe40007ffe0ff */
[----:B------:R-:W-:-:S02]  /*1b00*/  IADD3 R137, R126, 0xc0, RZ ;  /* 0x000000c07e897810 */ /* 0x000fc40007ffe0ff */
[----:B------:R-:W-:Y:S02]  /*1b10*/  IADD3 R139, R126, 0xe0, RZ ;  /* 0x000000e07e8b7810 */ /* 0x000fe40007ffe0ff */
[----:B------:R-:W-:Y:S01]  /*1b20*/  LEA R143, R191, R2, 0x3 ;  /* 0x00000002bf8f7211 */ /* 0x000fe200078e18ff */
[----:B------:R0:W-:Y:S01]  /*1b30*/  MUFU.COS R170, R4 ;  /* 0x0000000400aa7308 */ /* 0x0001e20000000000 */
[-C--:B------:R-:W-:Y:S02]  /*1b40*/  LEA.HI.SX32 R129, R129, R126.reuse, 0x1b ;  /* 0x0000007e81817211 */ /* 0x080fe400078fdaff */
[-C--:B------:R-:W-:Y:S02]  /*1b50*/  LEA.HI.SX32 R131, R131, R126.reuse, 0x1b ;  /* 0x0000007e83837211 */ /* 0x080fe400078fdaff */
[-C--:B------:R-:W-:Y:S02]  /*1b60*/  LEA.HI.SX32 R133, R133, R126.reuse, 0x1b ;  /* 0x0000007e85857211 */ /* 0x080fe400078fdaff */
[-C--:B------:R-:W-:Y:S01]  /*1b70*/  LEA.HI.SX32 R135, R135, R126.reuse, 0x1b ;  /* 0x0000007e87877211 */ /* 0x080fe200078fdaff */
[----:B------:R-:W-:Y:S01]  /*1b80*/  MUFU.SIN R167, R3 ;  /* 0x0000000300a77308 */ /* 0x000fe20000000400 */
[----:B0-----:R-:W-:Y:S01]  /*1b90*/  FMUL.RZ R4, R0, 0.15915493667125701904 ;  /* 0x3e22f98300047820 */ /* 0x001fe2000040c000 */
[----:B------:R-:W-:Y:S01]  /*1ba0*/  FMUL.FTZ R0, R121, UR57 ;  /* 0x0000003979007c20 */ /* 0x000fe20008410000 */
[----:B------:R-:W-:-:S02]  /*1bb0*/  LEA.HI.SX32 R137, R137, R126, 0x1b ;  /* 0x0000007e89897211 */ /* 0x000fc400078fdaff */
[----:B------:R-:W-:-:S03]  /*1bc0*/  LEA.HI.SX32 R139, R139, R126, 0x1b ;  /* 0x0000007e8b8b7211 */ /* 0x000fc600078fdaff */
        /* <DEDUP_REMOVED lines=15> */
[----:B------:R-:W-:-:S06]  /*1cc0*/  FADD.FTZ R0, R88, UR5 ;  /* 0x0000000558007e21 */ /* 0x000fcc0008010000 */
[----:B------:R0:W-:Y:S08]  /*1cd0*/  MUFU.COS R158, R4 ;  /* 0x00000004009e7308 */ /* 0x0001f00000000000 */
[----:B------:R-:W-:Y:S01]  /*1ce0*/  MUFU.SIN R159, R5 ;  /* 0x00000005009f7308 */ /* 0x000fe20000000400 */
[----:B0-----:R-:W-:-:S04]  /*1cf0*/  FMUL.FTZ R4, R124, UR57 ;  /* 0x000000397c047c20 */ /* 0x001fc80008410000 */
[----:B------:R-:W-:Y:S01]  /*1d00*/  FMUL.RZ R132, R4, 0.15915493667125701904 ;  /* 0x3e22f98304847820 */ /* 0x000fe2000040c000 */
[----:B------:R-:W-:Y:S02]  /*1d10*/  FMUL.FTZ R4, R0, UR57 ;  /* 0x0000003900047c20 */ /* 0x000fe40008410000 */
[----:B------:R0:W-:Y:S02]  /*1d20*/  MUFU.COS R160, R5 ;  /* 0x0000000500a07308 */ /* 0x0001e40000000000 */
[----:B------:R-:W-:Y:S01]  /*1d30*/  FMUL.RZ R138, R4, 0.15915493667125701904 ;  /* 0x3e22f983048a7820 */ /* 0x000fe2000040c000 */
[----:B------:R-:W-:Y:S02]  /*1d40*/  MOV R4, UR47 ;  /* 0x0000002f00047c02 */ /* 0x000fe40008000f00 */
[----:B------:R-:W-:-:S03]  /*1d50*/  IADD3 R2, R136, 0x1, RZ ;  /* 0x0000000188027810 */ /* 0x000fc60007ffe0ff */
[----:B------:R-:W-:Y:S01]  /*1d60*/  MUFU.SIN R155, R3 ;  /* 0x00000003009b7308 */ /* 0x000fe20000000400 */
[----:B0-----:R-:W-:-:S04]  /*1d70*/  IADD3 R5, R126, 0x20, RZ ;  /* 0x000000207e057810 */ /* 0x001fc80007ffe0ff */
[-C--:B------:R-:W-:Y:S02]  /*1d80*/  LEA.HI.SX32 R127, R5, R126.reuse, 0x1b ;  /* 0x0000007e057f7211 */ /* 0x080fe400078fdaff */
[----:B------:R-:W-:Y:S01]  /*1d90*/  MOV R5, UR46 ;  /* 0x0000002e00057c02 */ /* 0x000fe20008000f00 */
[----:B------:R0:W-:Y:S05]  /*1da0*/  MUFU.COS R156, R3 ;  /* 0x00000003009c7308 */ /* 0x0001ea0000000000 */
[----:B------:R-:W2:Y:S03]  /*1db0*/  LDG.E.64 R4, desc[UR18][R4.64] ;  /* 0x0000001204047981 */ /* 0x000ea6000c1e1b00 */
[----:B------:R-:W-:Y:S01]  /*1dc0*/  MUFU.SIN R149, R138 ;  /* 0x0000008a00957308 */ /* 0x000fe20000000400 */
[----:B0-----:R-:W-:-:S02]  /*1dd0*/  LEA.HI.SX32 R3, R126, R126, 0x1b ;  /* 0x0000007e7e037211 */ /* 0x001fc400078fdaff */
[----:B------:R-:W-:-:S05]  /*1de0*/  IADD3 R126, R136, 0x2, RZ ;  /* 0x00000002887e7810 */ /* 0x000fca0007ffe0ff */
[----:B------:R0:W-:Y:S01]  /*1df0*/  MUFU.COS R150, R138 ;  /* 0x0000008a00967308 */ /* 0x0001e20000000000 */
[----:B------:R-:W-:Y:S02]  /*1e00*/  IADD3 R134, R136, 0x4, RZ ;  /* 0x0000000488867810 */ /* 0x000fe40007ffe0ff */
[-C--:B------:R-:W-:Y:S01]  /*1e10*/  LEA.HI.SX32 R193, R2, R143.reuse, 0x1b ;  /* 0x0000008f02c17211 */ /* 0x080fe200078fdaff */
[----:B------:R-:W-:Y:S01]  /*1e20*/  FMUL.FTZ R2, R174, UR57 ;  /* 0x00000039ae027c20 */ /* 0x000fe20008410000 */
[----:B------:R-:W-:-:S03]  /*1e30*/  LEA.HI.SX32 R195, R126, R143, 0x1b ;  /* 0x0000008f7ec37211 */ /* 0x000fc600078fdaff */
[----:B------:R-:W-:Y:S01]  /*1e40*/  MUFU.SIN R151, R132 ;  /* 0x0000008400977308 */ /* 0x000fe20000000400 */
[----:B0-----:R-:W-:Y:S02]  /*1e50*/  IADD3 R138, R136, 0x5, RZ ;  /* 0x00000005888a7810 */ /* 0x001fe40007ffe0ff */
[----:B------:R-:W-:Y:S02]  /*1e60*/  MOV R126, UR58 ;  /* 0x0000003a007e7c02 */ /* 0x000fe40008000f00 */
[-C--:B------:R-:W-:Y:S02]  /*1e70*/  LEA.HI.SX32 R207, R138, R143.reuse, 0x1b ;  /* 0x0000008f8acf7211 */ /* 0x080fe400078fdaff */
[----:B------:R-:W0:Y:S01]  /*1e80*/  @!P2 LDC R138, c[0x0][0x21c] ;  /* 0x00008700ff8aab82 */ /* 0x000e220000000800 */
[----:B------:R1:W-:Y:S01]  /*1e90*/  MUFU.COS R152, R132 ;  /* 0x0000008400987308 */ /* 0x0003e20000000000 */
[----:B------:R-:W-:Y:S01]  /*1ea0*/  LEA.HI.SX32 R205, R134, R143, 0x1b ;  /* 0x0000008f86cd7211 */ /* 0x000fe200078fdaff */
[----:B------:R-:W-:Y:S01]  /*1eb0*/  FMUL.RZ R134, R2, 0.15915493667125701904 ;  /* 0x3e22f98302867820 */ /* 0x000fe2000040c000 */
[----:B------:R-:W-:Y:S01]  /*1ec0*/  LEA R2, R127, R190, 0x4 ;  /* 0x000000be7f027211 */ /* 0x000fe200078e20ff */
[----:B-1----:R-:W-:Y:S01]  /*1ed0*/  FMUL.FTZ R132, R175, UR57 ;  /* 0x00000039af847c20 */ /* 0x002fe20008410000 */
[----:B------:R-:W-:-:S03]  /*1ee0*/  FMUL.FTZ R127, R126, 1.4426950216293334961 ;  /* 0x3fb8aa3b7e7f7820 */ /* 0x000fc60000410000 */
[----:B------:R-:W-:Y:S01]  /*1ef0*/  FMUL.RZ R173, R132, 0.15915493667125701904 ;  /* 0x3e22f98384ad7820 */ /* 0x000fe2000040c000 */
[----:B------:R-:W-:Y:S02]  /*1f00*/  IADD3 R132, R136, 0x3, RZ ;  /* 0x0000000388847810 */ /* 0x000fe40007ffe0ff */
[-C--:B------:R-:W-:Y:S02]  /*1f10*/  LEA R3, R3, R190.reuse, 0x4 ;  /* 0x000000be03037211 */ /* 0x080fe400078e20ff */
[----:B------:R-:W-:Y:S01]  /*1f20*/  LEA.HI.SX32 R203, R132, R143, 0x1b ;  /* 0x0000008f84cb7211 */ /* 0x000fe200078fdaff */
[----:B------:R-:W-:Y:S01]  /*1f30*/  FMUL.FTZ R132, R178, R127 ;  /* 0x0000007fb2847220 */ /* 0x000fe20000410000 */
[-C--:B------:R-:W-:Y:S02]  /*1f40*/  LEA R129, R129, R190.reuse, 0x4 ;  /* 0x000000be81817211 */ /* 0x080fe400078e20ff */
[-C--:B------:R-:W-:Y:S01]  /*1f50*/  LEA R131, R131, R190.reuse, 0x4 ;  /* 0x000000be83837211 */ /* 0x080fe200078e20ff */
[----:B---3--:R1:W-:Y:S01]  /*1f60*/  STS.128 [R3], R36 ;  /* 0x0000002403007388 */ /* 0x0083e20000000c00 */
[-C--:B------:R-:W-:Y:S01]  /*1f70*/  LEA R133, R133, R190.reuse, 0x4 ;  /* 0x000000be85857211 */ /* 0x080fe200078e20ff */
[----:B------:R-:W3:Y:S02]  /*1f80*/  MUFU.EX2 R132, R132 ;  /* 0x0000008400847308 */ /* 0x000ee40000000800 */
[----:B----4-:R4:W-:Y:S01]  /*1f90*/  STS.128 [R2+0x200], R32 ;  /* 0x0002002002007388 */ /* 0x0109e20000000c00 */
[----:B------:R-:W-:-:S03]  /*1fa0*/  LEA R135, R135, R190, 0x4 ;  /* 0x000000be87877211 */ /* 0x000fc600078e20ff */
[----:B------:R-:W-:Y:S01]  /*1fb0*/  STS.128 [R129+0x400], R28 ;  /* 0x0004001c81007388 */ /* 0x000fe20000000c00 */
[----:B------:R-:W-:-:S03]  /*1fc0*/  LEA R137, R137, R190, 0x4 ;  /* 0x000000be89897211 */ /* 0x000fc600078e20ff */
[----:B------:R-:W-:Y:S01]  /*1fd0*/  STS.128 [R131+0x600], R24 ;  /* 0x0006001883007388 */ /* 0x000fe20000000c00 */
[----:B-1----:R-:W-:-:S03]  /*1fe0*/  MOV R3, UR13 ;  /* 0x0000000d00037c02 */ /* 0x002fc60008000f00 */
[----:B------:R1:W-:Y:S01]  /*1ff0*/  STS.128 [R133+0x800], R20 ;  /* 0x0008001485007388 */ /* 0x0003e20000000c00 */
[----:B------:R-:W-:Y:S02]  /*2000*/  LEA R139, R139, R190, 0x4 ;  /* 0x000000be8b8b7211 */ /* 0x000fe400078e20ff */
[----:B------:R-:W-:Y:S02]  /*2010*/  @!P2 IADD3 R3, R3, -0x2, RZ ;  /* 0xfffffffe0303a810 */ /* 0x000fe40007ffe0ff */
[C---:B------:R-:W-:Y:S01]  /*2020*/  IADD3 R142, R136.reuse, 0x6, RZ ;  /* 0x00000006888e7810 */ /* 0x040fe20007ffe0ff */
[----:B------:R-:W-:Y:S01]  /*2030*/  STS.128 [R135+0xa00], R16 ;  /* 0x000a001087007388 */ /* 0x000fe20000000c00 */
[----:B------:R-:W-:Y:S01]  /*2040*/  IADD3 R144, R136, 0x7, RZ ;  /* 0x0000000788907810 */ /* 0x000fe20007ffe0ff */
[----:B----4-:R-:W-:Y:S01]  /*2050*/  FMUL.FTZ R2, R177, R127 ;  /* 0x0000007fb1027220 */ /* 0x010fe20000410000 */
[----:B------:R-:W-:Y:S01]  /*2060*/  LEA.HI.SX32 R209, R142, R143, 0x1b ;  /* 0x0000008f8ed17211 */ /* 0x000fe200078fdaff */
[----:B------:R-:W-:Y:S01]  /*2070*/  STS.128 [R137+0xc00], R12 ;  /* 0x000c000c89007388 */ /* 0x000fe20000000c00 */
[----:B-1----:R-:W-:-:S03]  /*2080*/  HFMA2.MMA R20, -RZ, RZ, 0, 9.5367431640625e-07 ;  /* 0x00000010ff147435 */ /* 0x002fc600000001ff */
[----:B------:R1:W-:Y:S01]  /*2090*/  STS.128 [R139+0xe00], R8 ;  /* 0x000e00088b007388 */ /* 0x0003e20000000c00 */
[----:B0-----:R-:W-:Y:S01]  /*20a0*/  @!P2 IMAD R3, R3, R138, UR7 ;  /* 0x000000070303ae24 */ /* 0x001fe2000f8e028a */
[----:B------:R-:W-:Y:S01]  /*20b0*/  LEA.HI.SX32 R143, R144, R143, 0x1b ;  /* 0x0000008f908f7211 */ /* 0x000fe200078fdaff */
[----:B------:R0:W4:Y:S01]  /*20c0*/  MUFU.EX2 R129, R2 ;  /* 0x0000000200817308 */ /* 0x0001220000000800 */
[----:B------:R-:W-:Y:S01]  /*20d0*/  SEL R211, R211, R146, !P1 ;  /* 0x00000092d3d37207 */ /* 0x000fe20004800000 */
[----:B------:R-:W-:Y:S01]  /*20e0*/  FMUL.FTZ R21, R176, R127 ;  /* 0x0000007fb0157220 */ /* 0x000fe20000410000 */
[----:B------:R-:W-:Y:S01]  /*20f0*/  LEA R32, R193, R190, 0x4 ;  /* 0x000000bec1207211 */ /* 0x000fe200078e20ff */
[C---:B---3--:R-:W-:Y:S01]  /*2100*/  FMUL.FTZ R140, R132.reuse, R140 ;  /* 0x0000008c848c7220 */ /* 0x048fe20000410000 */
[-C--:B------:R-:W-:Y:S01]  /*2110*/  LEA R28, R195, R190.reuse, 0x4 ;  /* 0x000000bec31c7211 */ /* 0x080fe200078e20ff */
[----:B------:R-:W-:Y:S01]  /*2120*/  FMUL.FTZ R141, R132, R141 ;  /* 0x0000008d848d7220 */ /* 0x000fe20000410000 */
[----:B------:R-:W-:Y:S01]  /*2130*/  LEA R24, R203, R190, 0x4 ;  /* 0x000000becb187211 */ /* 0x000fe200078e20ff */
[----:B------:R-:W-:Y:S01]  /*2140*/  NOP ;  /* 0x0000000000007918 */ /* 0x000fe20000000000 */
[----:B-1----:R-:W-:Y:S01]  /*2150*/  LEA.HI.SX32 R9, R136, R136, 0x1b ;  /* 0x0000008888097211 */ /* 0x002fe200078fdaff */
[----:B0-----:R-:W-:Y:S01]  /*2160*/  @!P2 IMAD.WIDE R2, R3, R20, UR20 ;  /* 0x000000140302ae25 */ /* 0x001fe2000f8e0214 */
[----:B------:R-:W-:-:S02]  /*2170*/  LEA R20, R205, R190, 0x4 ;  /* 0x000000becd147211 */ /* 0x000fc400078e20ff */
[-C--:B------:R-:W-:Y:S02]  /*2180*/  LEA R16, R207, R190.reuse, 0x4 ;  /* 0x000000becf107211 */ /* 0x080fe400078e20ff */
[-C--:B------:R-:W-:Y:S02]  /*2190*/  LEA R12, R209, R190.reuse, 0x4 ;  /* 0x000000bed10c7211 */ /* 0x080fe400078e20ff */
[-C--:B------:R-:W-:Y:S02]  /*21a0*/  LEA R8, R143, R190.reuse, 0x4 ;  /* 0x000000be8f087211 */ /* 0x080fe400078e20ff */
[-C--:B------:R-:W-:Y:S01]  /*21b0*/  LEA R211, R211, R190.reuse, 0x3 ;  /* 0x000000bed3d37211 */ /* 0x080fe200078e18ff */
[----:B------:R0:W-:Y:S01]  /*21c0*/  MUFU.EX2 R131, R21 ;  /* 0x0000001500837308 */ /* 0x0001e20000000800 */
[----:B------:R-:W-:Y:S01]  /*21d0*/  LEA R36, R9, R190, 0x4 ;  /* 0x000000be09247211 */ /* 0x000fe200078e20ff */
[----:B------:R-:W1:Y:S04]  /*21e0*/  LDS.128 R32, [R32+0x10] ;  /* 0x0000100020207984 */ /* 0x000e680000000c00 */
[----:B------:R-:W3:Y:S04]  /*21f0*/  LDS.128 R28, [R28+0x20] ;  /* 0x000020001c1c7984 */ /* 0x000ee80000000c00 */
[----:B------:R-:W-:Y:S04]  /*2200*/  LDS.128 R36, [R36] ;  /* 0x0000000024247984 */ /* 0x000fe80000000c00 */
[----:B------:R-:W3:Y:S04]  /*2210*/  LDS.128 R24, [R24+0x30] ;  /* 0x0000300018187984 */ /* 0x000ee80000000c00 */
[----:B0-----:R-:W0:Y:S04]  /*2220*/  LDS.128 R20, [R20+0x40] ;  /* 0x0000400014147984 */ /* 0x001e280000000c00 */
[----:B------:R-:W0:Y:S04]  /*2230*/  LDS.128 R16, [R16+0x50] ;  /* 0x0000500010107984 */ /* 0x000e280000000c00 */
[----:B------:R-:W0:Y:S04]  /*2240*/  LDS.128 R12, [R12+0x60] ;  /* 0x000060000c0c7984 */ /* 0x000e280000000c00 */
[----:B------:R-:W0:Y:S04]  /*2250*/  LDS.128 R8, [R8+0x70] ;  /* 0x0000700008087984 */ /* 0x000e280000000c00 */
[----:B------:R0:W-:Y:S01]  /*2260*/  STS.64 [R211+0x9880], R140 ;  /* 0x0098808cd3007388 */ /* 0x0001e20000000a00 */
[-C--:B------:R-:W-:Y:S01]  /*2270*/  FMUL.FTZ R6, R6, R127.reuse ;  /* 0x0000007f06067220 */ /* 0x080fe20000410000 */
[----:B------:R-:W-:Y:S01]  /*2280*/  FMUL.FTZ R121, R121, R127 ;  /* 0x0000007f79797220 */ /* 0x000fe20000410000 */
[----:B------:R-:W-:-:S04]  /*2290*/  HFMA2.MMA R132, -RZ, RZ, 1.875, 0 ;  /* 0x3f800000ff847435 */ /* 0x000fc800000001ff */
[----:B------:R-:W1:Y:S01]  /*22a0*/  MUFU.EX2 R6, R6 ;  /* 0x0000000600067308 */ /* 0x000e620000000800 */
[----:B------:R-:W-:Y:S01]  /*22b0*/  FMUL.FTZ R122, R122, R127 ;  /* 0x0000007f7a7a7220 */ /* 0x000fe20000410000 */
[----:B------:R-:W-:Y:S01]  /*22c0*/  MOV R133, RZ ;  /* 0x000000ff00857202 */ /* 0x000fe20000000f00 */
[----:B----4-:R-:W-:Y:S01]  /*22d0*/  FMUL.FTZ R171, R129, R171 ;  /* 0x000000ab81ab7220 */ /* 0x010fe20000410000 */
[----:B------:R-:W-:-:S04]  /*22e0*/  FMUL.FTZ R130, R130, R127 ;  /* 0x0000007f82827220 */ /* 0x000fc80000410000 */
[----:B------:R-:W-:Y:S01]  /*22f0*/  MUFU.SIN R145, R134 ;  /* 0x0000008600917308 */ /* 0x000fe20000000400 */
[----:B------:R-:W-:-:S07]  /*2300*/  FMUL.FTZ R172, R129, R172 ;  /* 0x000000ac81ac7220 */ /* 0x000fce0000410000 */
[----:B------:R4:W-:Y:S01]  /*2310*/  MUFU.COS R146, R134 ;  /* 0x0000008600927308 */ /* 0x0009e20000000000 */
[----:B------:R-:W-:-:S07]  /*2320*/  FMUL.FTZ R129, RZ, R171 ;  /* 0x000000abff817220 */ /* 0x000fce0000410000 */
[----:B------:R-:W3:Y:S01]  /*2330*/  MUFU.EX2 R121, R121 ;  /* 0x0000007900797308 */ /* 0x000ee20000000800 */
[----:B----4-:R-:W-:Y:S01]  /*2340*/  CS2R R134, SRZ ;  /* 0x0000000000867805 */ /* 0x010fe2000001ff00 */
[----:B------:R-:W-:Y:S01]  /*2350*/  BAR.SYNC.DEFER_BLOCKING 0x0 ;  /* 0x0000000000007b1d */ /* 0x000fe20000010000 */
[----:B-1----:R-:W-:-:S05]  /*2360*/  FMUL.FTZ R164, R6, R164 ;  /* 0x000000a406a47220 */ /* 0x002fca0000410000 */
[----:B------:R-:W1:Y:S01]  /*2370*/  MUFU.EX2 R122, R122 ;  /* 0x0000007a007a7308 */ /* 0x000e620000000800 */
[----:B------:R-:W-:Y:S01]  /*2380*/  FMUL.FTZ R163, R6, R163 ;  /* 0x000000a306a37220 */ /* 0x000fe20000410000 */
[----:B------:R-:W-:Y:S01]  /*2390*/  FFMA.FTZ R129, R188, R172, -R129 ;  /* 0x000000acbc817223 */ /* 0x000fe20000010881 */
[----:B------:R-:W-:-:S05]  /*23a0*/  FMUL.FTZ R169, R131, R169 ;  /* 0x000000a983a97220 */ /* 0x000fca0000410000 */
[----:B------:R-:W4:Y:S01]  /*23b0*/  MUFU.EX2 R130, R130 ;  /* 0x0000008200827308 */ /* 0x000f220000000800 */
[----:B------:R-:W-:Y:S01]  /*23c0*/  FADD.FTZ R129, R202, R129 ;  /* 0x00000081ca817221 */ /* 0x000fe20000010000 */
[----:B------:R0:W5:Y:S01]  /*23d0*/  @!P2 LDG.E.128 R132, desc[UR18][R2.64] ;  /* 0x000000120284a981 */ /* 0x000162000c1e1d00 */
[----:B------:R-:W-:Y:S01]  /*23e0*/  FMUL.FTZ R128, R128, R127 ;  /* 0x0000007f80807220 */ /* 0x000fe20000410000 */
[----:B0-----:R-:W-:-:S04]  /*23f0*/  FMUL.FTZ R3, R188, R171 ;  /* 0x000000abbc037220 */ /* 0x001fc80000410000 */
[----:B------:R-:W-:Y:S01]  /*2400*/  FFMA.FTZ R6, RZ, R172, R3 ;  /* 0x000000acff067223 */ /* 0x000fe20000010003 */
[----:B------:R-:W-:-:S03]  /*2410*/  FMUL.FTZ R170, R131, R170 ;  /* 0x000000aa83aa7220 */ /* 0x000fc60000410000 */
[----:B------:R-:W-:Y:S01]  /*2420*/  FADD.FTZ R6, RZ, R6 ;  /* 0x00000006ff067221 */ /* 0x000fe20000010000 */
[----:B------:R-:W-:Y:S01]  /*2430*/  FMUL.FTZ R125, R125, R127 ;  /* 0x0000007f7d7d7220 */ /* 0x000fe20000410000 */
[C---:B---3--:R-:W-:Y:S01]  /*2440*/  FMUL.FTZ R162, R121.reuse, R162 ;  /* 0x000000a279a27220 */ /* 0x048fe20000410000 */
[----:B------:R-:W-:Y:S01]  /*2450*/  FMUL.FTZ R161, R121, R161 ;  /* 0x000000a179a17220 */ /* 0x000fe20000410000 */
[----:B------:R-:W-:Y:S01]  /*2460*/  FMUL.FTZ R131, R169, R129 ;  /* 0x00000081a9837220 */ /* 0x000fe20000410000 */
[----:B------:R-:W-:Y:S01]  /*2470*/  FMUL.FTZ R123, R123, R127 ;  /* 0x0000007f7b7b7220 */ /* 0x000fe20000410000 */
[----:B------:R-:W-:Y:S01]  /*2480*/  FMUL.FTZ R121, R169, R6 ;  /* 0x00000006a9797220 */ /* 0x000fe20000410000 */
[----:B------:R-:W0:Y:S01]  /*2490*/  MUFU.EX2 R128, R128 ;  /* 0x0000008000807308 */ /* 0x000e220000000800 */
[C---:B-1----:R-:W-:Y:S01]  /*24a0*/  FMUL.FTZ R160, R122.reuse, R160 ;  /* 0x000000a07aa07220 */ /* 0x042fe20000410000 */
[----:B------:R-:W-:Y:S01]  /*24b0*/  FMUL.FTZ R159, R122, R159 ;  /* 0x0000009f7a9f7220 */ /* 0x000fe20000410000 */
[----:B------:R-:W-:Y:S01]  /*24c0*/  FFMA.FTZ R131, R170, R6, R131 ;  /* 0x00000006aa837223 */ /* 0x000fe20000010083 */
[----:B------:R-:W-:Y:S01]  /*24d0*/  FMUL.FTZ R0, R0, R127 ;  /* 0x0000007f00007220 */ /* 0x000fe20000410000 */
[----:B------:R-:W-:Y:S01]  /*24e0*/  FFMA.FTZ R122, R170, R129, -R121 ;  /* 0x00000081aa7a7223 */ /* 0x000fe20000010879 */
[----:B----4-:R-:W-:-:S02]  /*24f0*/  FMUL.FTZ R167, R130, R167 ;  /* 0x000000a782a77220 */ /* 0x010fc40000410000 */
[----:B------:R-:W1:Y:S01]  /*2500*/  MUFU.EX2 R125, R125 ;  /* 0x0000007d007d7308 */ /* 0x000e620000000800 */
[----:B------:R-:W-:Y:S01]  /*2510*/  FADD.FTZ R131, RZ, R131 ;  /* 0x00000083ff837221 */ /* 0x000fe20000010000 */
[-C--:B------:R-:W-:Y:S01]  /*2520*/  FMUL.FTZ R2, R175, R127.reuse ;  /* 0x0000007faf027220 */ /* 0x080fe20000410000 */
[----:B------:R-:W-:Y:S01]  /*2530*/  FADD.FTZ R122, R201, R122 ;  /* 0x0000007ac97a7221 */ /* 0x000fe20000010000 */
[----:B------:R-:W-:-:S04]  /*2540*/  FMUL.FTZ R3, R174, R127 ;  /* 0x0000007fae037220 */ /* 0x000fc80000410000 */
[----:B------:R-:W3:Y:S01]  /*2550*/  MUFU.EX2 R123, R123 ;  /* 0x0000007b007b7308 */ /* 0x000ee20000000800 */
[----:B------:R-:W-:Y:S01]  /*2560*/  FMUL.FTZ R168, R130, R168 ;  /* 0x000000a882a87220 */ /* 0x000fe20000410000 */
[C---:B------:R-:W-:Y:S01]  /*2570*/  FMUL.FTZ R121, R167.reuse, R131 ;  /* 0x00000083a7797220 */ /* 0x040fe20000410000 */
[----:B------:R-:W-:-:S05]  /*2580*/  FMUL.FTZ R6, R167, R122 ;  /* 0x0000007aa7067220 */ /* 0x000fca0000410000 */
[----:B------:R-:W4:Y:S01]  /*2590*/  MUFU.EX2 R0, R0 ;  /* 0x0000000000007308 */ /* 0x000f220000000800 */
[C---:B------:R-:W-:Y:S01]  /*25a0*/  FFMA.FTZ R121, R168.reuse, R122, -R121 ;  /* 0x0000007aa8797223 */ /* 0x040fe20000010879 */
[----:B------:R-:W-:Y:S01]  /*25b0*/  FFMA.FTZ R6, R168, R131, R6 ;  /* 0x00000083a8067223 */ /* 0x000fe20000010006 */
[----:B0-----:R-:W-:-:S05]  /*25c0*/  FMUL.FTZ R165, R128, R165 ;  /* 0x000000a580a57220 */ /* 0x001fca0000410000 */
[----:B------:R-:W-:Y:S01]  /*25d0*/  MUFU.SIN R147, R173 ;  /* 0x000000ad00937308 */ /* 0x000fe20000000400 */
[----:B------:R-:W-:Y:S01]  /*25e0*/  FADD.FTZ R121, R200, R121 ;  /* 0x00000079c8797221 */ /* 0x000fe20000010000 */
[----:B------:R-:W-:-:S06]  /*25f0*/  FADD.FTZ R6, RZ, R6 ;  /* 0x00000006ff067221 */ /* 0x000fcc0000010000 */
[----:B------:R-:W-:Y:S08]  /*2600*/  MUFU.COS R148, R173 ;  /* 0x000000ad00947308 */ /* 0x000ff00000000000 */
[----:B------:R-:W0:Y:S01]  /*2610*/  MUFU.EX2 R2, R2 ;  /* 0x0000000200027308 */ /* 0x000e220000000800 */
[C---:B-1----:R-:W-:Y:S01]  /*2620*/  FMUL.FTZ R154, R125.reuse, R154 ;  /* 0x0000009a7d9a7220 */ /* 0x042fe20000410000 */
[----:B------:R-:W-:-:S06]  /*2630*/  FMUL.FTZ R153, R125, R153 ;  /* 0x000000997d997220 */ /* 0x000fcc0000410000 */
[----:B------:R-:W1:Y:S01]  /*2640*/  MUFU.EX2 R3, R3 ;  /* 0x0000000300037308 */ /* 0x000e620000000800 */
[----:B------:R-:W-:Y:S01]  /*2650*/  FMUL.FTZ R166, R128, R166 ;  /* 0x000000a680a67220 */ /* 0x000fe20000410000 */
[C---:B---3--:R-:W-:Y:S01]  /*2660*/  FMUL.FTZ R158, R123.reuse, R158 ;  /* 0x0000009e7b9e7220 */ /* 0x048fe20000410000 */
[----:B------:R-:W-:Y:S01]  /*2670*/  FMUL.FTZ R157, R123, R157 ;  /* 0x0000009d7b9d7220 */ /* 0x000fe20000410000 */
[C---:B------:R-:W-:Y:S01]  /*2680*/  FMUL.FTZ R125, R165.reuse, R121 ;  /* 0x00000079a57d7220 */ /* 0x040fe20000410000 */
[----:B------:R-:W-:Y:S01]  /*2690*/  FMUL.FTZ R123, R165, R6 ;  /* 0x00000006a57b7220 */ /* 0x000fe20000410000 */
[C---:B----4-:R-:W-:Y:S01]  /*26a0*/  FMUL.FTZ R150, R0.reuse, R150 ;  /* 0x0000009600967220 */ /* 0x050fe20000410000 */
[----:B------:R-:W-:Y:S01]  /*26b0*/  FMUL.FTZ R149, R0, R149 ;  /* 0x0000009500957220 */ /* 0x000fe20000410000 */
[C---:B------:R-:W-:Y:S01]  /*26c0*/  FFMA.FTZ R125, R166.reuse, R6, R125 ;  /* 0x00000006a67d7223 */ /* 0x040fe2000001007d */
[----:B------:R-:W-:Y:S01]  /*26d0*/  FFMA.FTZ R0, R166, R121, -R123 ;  /* 0x00000079a6007223 */ /* 0x000fe2000001087b */
[C---:B0-----:R-:W-:Y:S01]  /*26e0*/  FMUL.FTZ R148, R2.reuse, R148 ;  /* 0x0000009402947220 */ /* 0x041fe20000410000 */
[----:B------:R-:W-:Y:S01]  /*26f0*/  FMUL.FTZ R147, R2, R147 ;  /* 0x0000009302937220 */ /* 0x000fe20000410000 */
[----:B------:R-:W-:Y:S01]  /*2700*/  FADD.FTZ R125, RZ, R125 ;  /* 0x0000007dff7d7221 */ /* 0x000fe20000010000 */
[----:B------:R-:W-:Y:S01]  /*2710*/  FADD.FTZ R2, R199, R0 ;  /* 0x00000000c7027221 */ /* 0x000fe20000010000 */
[----:B------:R-:W-:Y:S01]  /*2720*/  FMUL.FTZ R120, R120, R127 ;  /* 0x0000007f78787220 */ /* 0x000fe20000410000 */
[C---:B-1----:R-:W-:Y:S01]  /*2730*/  FMUL.FTZ R146, R3.reuse, R146 ;  /* 0x0000009203927220 */ /* 0x042fe20000410000 */
[----:B------:R-:W-:Y:S01]  /*2740*/  FMUL.FTZ R145, R3, R145 ;  /* 0x0000009103917220 */ /* 0x000fe20000410000 */
[----:B------:R-:W-:Y:S01]  /*2750*/  FMUL.FTZ R3, R141, R171 ;  /* 0x000000ab8d037220 */ /* 0x000fe20000410000 */
[C---:B------:R-:W-:Y:S01]  /*2760*/  FMUL.FTZ R121, R163.reuse, R125 ;  /* 0x0000007da3797220 */ /* 0x040fe20000410000 */
[----:B------:R-:W-:Y:S01]  /*2770*/  FMUL.FTZ R6, R163, R2 ;  /* 0x00000002a3067220 */ /* 0x000fe20000410000 */
[C---:B------:R-:W-:Y:S01]  /*2780*/  FMUL.FTZ R0, R140.reuse, R171 ;  /* 0x000000ab8c007220 */ /* 0x040fe20000410000 */
[----:B------:R-:W-:Y:S01]  /*2790*/  FFMA.FTZ R3, R140, R172, -R3 ;  /* 0x000000ac8c037223 */ /* 0x000fe20000010803 */
[C---:B------:R-:W-:Y:S01]  /*27a0*/  FFMA.FTZ R123, R164.reuse, R2, -R121 ;  /* 0x00000002a47b7223 */ /* 0x040fe20000010879 */
[----:B------:R-:W-:Y:S01]  /*27b0*/  FFMA.FTZ R6, R164, R125, R6 ;  /* 0x0000007da4067223 */ /* 0x000fe20000010006 */
[----:B------:R-:W-:Y:S01]  /*27c0*/  FFMA.FTZ R0, R141, R172, R0 ;  /* 0x000000ac8d007223 */ /* 0x000fe20000010000 */
[----:B------:R-:W0:Y:S01]  /*27d0*/  MUFU.EX2 R120, R120 ;  /* 0x0000007800787308 */ /* 0x000e220000000800 */
[C---:B------:R-:W-:Y:S01]  /*27e0*/  FMUL.FTZ R121, R169.reuse, R3 ;  /* 0x00000003a9797220 */ /* 0x040fe20000410000 */
[----:B------:R-:W-:Y:S01]  /*27f0*/  FADD.FTZ R123, R198, R123 ;  /* 0x0000007bc67b7221 */ /* 0x000fe20000010000 */
[----:B------:R-:W-:Y:S01]  /*2800*/  FADD.FTZ R6, RZ, R6 ;  /* 0x00000006ff067221 */ /* 0x000fe20000010000 */
[-C--:B------:R-:W-:Y:S01]  /*2810*/  FMUL.FTZ R2, R169, R0.reuse ;  /* 0x00000000a9027220 */ /* 0x080fe20000410000 */
[C---:B------:R-:W-:Y:S01]  /*2820*/  FFMA.FTZ R121, R170.reuse, R0, R121 ;  /* 0x00000000aa797223 */ /* 0x040fe20000010079 */
[C---:B------:R-:W-:Y:S01]  /*2830*/  FMUL.FTZ R125, R161.reuse, R123 ;  /* 0x0000007ba17d7220 */ /* 0x040fe20000410000 */
[-C--:B------:R-:W-:Y:S01]  /*2840*/  FMUL.FTZ R0, R161, R6.reuse ;  /* 0x00000006a1007220 */ /* 0x080fe20000410000 */
[----:B------:R-:W-:Y:S01]  /*2850*/  FFMA.FTZ R2, R170, R3, -R2 ;  /* 0x00000003aa027223 */ /* 0x000fe20000010802 */
[----:B------:R-:W-:Y:S01]  /*2860*/  FMUL.FTZ R3, R167, R121 ;  /* 0x00000079a7037220 */ /* 0x000fe20000410000 */
[----:B------:R-:W-:Y:S01]  /*2870*/  FADD.FTZ R173, R91, UR5 ;  /* 0x000000055bad7e21 */ /* 0x000fe20008010000 */
[C---:B------:R-:W-:Y:S01]  /*2880*/  FFMA.FTZ R125, R162.reuse, R6, R125 ;  /* 0x00000006a27d7223 */ /* 0x040fe2000001007d */
[----:B------:R-:W-:Y:S01]  /*2890*/  FFMA.FTZ R6, R162, R123, -R0 ;  /* 0x0000007ba2067223 */ /* 0x000fe20000010800 */
[-C--:B------:R-:W-:Y:S01]  /*28a0*/  FMUL.FTZ R0, R167, R2.reuse ;  /* 0x00000002a7007220 */ /* 0x080fe20000410000 */
[C---:B------:R-:W-:Y:S01]  /*28b0*/  FFMA.FTZ R3, R168.reuse, R2, -R3 ;  /* 0x00000002a8037223 */ /* 0x040fe20000010803 */
[----:B------:R-:W-:Y:S01]  /*28c0*/  FMUL.FTZ R126, R173, UR57 ;  /* 0x00000039ad7e7c20 */ /* 0x000fe20008410000 */
[----:B------:R-:W-:Y:S01]  /*28d0*/  FADD.FTZ R125, RZ, R125 ;  /* 0x0000007dff7d7221 */ /* 0x000fe20000010000 */
[----:B------:R-:W-:Y:S01]  /*28e0*/  FADD.FTZ R6, R197, R6 ;  /* 0x00000006c5067221 */ /* 0x000fe20000010000 */
[----:B------:R-:W-:Y:S01]  /*28f0*/  FFMA.FTZ R0, R168, R121, R0 ;  /* 0x00000079a8007223 */ /* 0x000fe20000010000 */
[----:B------:R-:W-:Y:S01]  /*2900*/  FMUL.FTZ R124, R124, R127 ;  /* 0x0000007f7c7c7220 */ /* 0x000fe20000410000 */
[----:B------:R-:W-:Y:S01]  /*2910*/  FMUL.FTZ R121, R165, R3 ;  /* 0x00000003a5797220 */ /* 0x000fe20000410000 */
[----:B------:R-:W-:Y:S01]  /*2920*/  FMUL.RZ R126, R126, 0.15915493667125701904 ;  /* 0x3e22f9837e7e7820 */ /* 0x000fe2000040c000 */
[----:B------:R-:W-:Y:S01]  /*2930*/  FMUL.FTZ R127, R173, R127 ;  /* 0x0000007fad7f7220 */ /* 0x000fe20000410000 */
[C---:B0-----:R-:W-:Y:S01]  /*2940*/  FMUL.FTZ R156, R120.reuse, R156 ;  /* 0x0000009c789c7220 */ /* 0x041fe20000410000 */
[----:B------:R-:W-:Y:S01]  /*2950*/  FMUL.FTZ R155, R120, R155 ;  /* 0x0000009b789b7220 */ /* 0x000fe20000410000 */
[CC--:B------:R-:W-:Y:S01]  /*2960*/  FMUL.FTZ R123, R159.reuse, R125.reuse ;  /* 0x0000007d9f7b7220 */ /* 0x0c0fe20000410000 */
[----:B------:R-:W-:Y:S01]  /*2970*/  FMUL.FTZ R120, R159, R6 ;  /* 0x000000069f787220 */ /* 0x000fe20000410000 */
[-C--:B------:R-:W-:Y:S01]  /*2980*/  FMUL.FTZ R2, R165, R0.reuse ;  /* 0x00000000a5027220 */ /* 0x080fe20000410000 */
[----:B------:R-:W-:Y:S01]  /*2990*/  FFMA.FTZ R121, R166, R0, R121 ;  /* 0x00000000a6797223 */ /* 0x000fe20000010079 */
[C---:B------:R-:W-:Y:S01]  /*29a0*/  FFMA.FTZ R6, R160.reuse, R6, -R123 ;  /* 0x00000006a0067223 */ /* 0x040fe2000001087b */
[----:B------:R-:W-:Y:S01]  /*29b0*/  MUFU.COS R144, R126 ;  /* 0x0000007e00907308 */ /* 0x000fe20000000000 */
[----:B------:R-:W-:Y:S01]  /*29c0*/  FFMA.FTZ R120, R160, R125, R120 ;  /* 0x0000007da0787223 */ /* 0x000fe20000010078 */
[----:B------:R-:W-:Y:S01]  /*29d0*/  FFMA.FTZ R2, R166, R3, -R2 ;  /* 0x00000003a6027223 */ /* 0x000fe20000010802 */
[----:B------:R-:W-:Y:S01]  /*29e0*/  FMUL.FTZ R3, R163, R121 ;  /* 0x00000079a3037220 */ /* 0x000fe20000410000 */
[----:B------:R-:W-:Y:S01]  /*29f0*/  FADD.FTZ R6, R187, R6 ;  /* 0x00000006bb067221 */ /* 0x000fe20000010000 */
[----:B------:R-:W-:-:S03]  /*2a00*/  FADD.FTZ R120, RZ, R120 ;  /* 0x00000078ff787221 */ /* 0x000fc60000010000 */
[----:B------:R-:W0:Y:S01]  /*2a10*/  MUFU.EX2 R127, R127 ;  /* 0x0000007f007f7308 */ /* 0x000e220000000800 */
[-C--:B------:R-:W-:Y:S01]  /*2a20*/  FMUL.FTZ R0, R163, R2.reuse ;  /* 0x00000002a3007220 */ /* 0x080fe20000410000 */
[----:B------:R-:W-:-:S06]  /*2a30*/  FFMA.FTZ R3, R164, R2, -R3 ;  /* 0x00000002a4037223 */ /* 0x000fcc0000010803 */
[----:B------:R-:W1:Y:S01]  /*2a40*/  MUFU.SIN R126, R126 ;  /* 0x0000007e007e7308 */ /* 0x000e620000000400 */
[C---:B------:R-:W-:Y:S01]  /*2a50*/  FMUL.FTZ R125, R157.reuse, R6 ;  /* 0x000000069d7d7220 */ /* 0x040fe20000410000 */
[-C--:B------:R-:W-:Y:S01]  /*2a60*/  FMUL.FTZ R123, R157, R120.reuse ;  /* 0x000000789d7b7220 */ /* 0x080fe20000410000 */
[----:B------:R-:W-:Y:S01]  /*2a70*/  FFMA.FTZ R0, R164, R121, R0 ;  /* 0x00000079a4007223 */ /* 0x000fe20000010000 */
[CC--:B------:R-:W-:Y:S01]  /*2a80*/  FMUL.FTZ R121, R161.reuse, R3.reuse ;  /* 0x00000003a1797220 */ /* 0x0c0fe20000410000 */
[C---:B------:R-:W-:Y:S01]  /*2a90*/  FFMA.FTZ R125, R158.reuse, R120, R125 ;  /* 0x000000789e7d7223 */ /* 0x040fe2000001007d */
[----:B------:R-:W-:Y:S01]  /*2aa0*/  FFMA.FTZ R123, R158, R6, -R123 ;  /* 0x000000069e7b7223 */ /* 0x000fe2000001087b */
[-C--:B------:R-:W-:Y:S01]  /*2ab0*/  FMUL.FTZ R2, R161, R0.reuse ;  /* 0x00000000a1027220 */ /* 0x080fe20000410000 */
[----:B------:R-:W-:Y:S01]  /*2ac0*/  FFMA.FTZ R121, R162, R0, R121 ;  /* 0x00000000a2797223 */ /* 0x000fe20000010079 */
[----:B------:R-:W-:Y:S01]  /*2ad0*/  FADD.FTZ R125, RZ, R125 ;  /* 0x0000007dff7d7221 */ /* 0x000fe20000010000 */
[----:B------:R-:W-:Y:S01]  /*2ae0*/  FADD.FTZ R123, R186, R123 ;  /* 0x0000007bba7b7221 */ /* 0x000fe20000010000 */
[----:B------:R-:W-:Y:S01]  /*2af0*/  FFMA.FTZ R2, R162, R3, -R2 ;  /* 0x00000003a2027223 */ /* 0x000fe20000010802 */
[----:B0-----:R-:W-:Y:S01]  /*2b00*/  FMUL.FTZ R144, R127, R144 ;  /* 0x000000907f907220 */ /* 0x001fe20000410000 */
[----:B------:R-:W-:Y:S01]  /*2b10*/  FMUL.FTZ R3, R159, R121 ;  /* 0x000000799f037220 */ /* 0x000fe20000410000 */
[----:B------:R-:W-:Y:S01]  /*2b20*/  FMUL.FTZ R6, R155, R123 ;  /* 0x0000007b9b067220 */ /* 0x000fe20000410000 */
[----:B-1----:R-:W-:Y:S01]  /*2b30*/  FMUL.FTZ R143, R127, R126 ;  /* 0x0000007e7f8f7220 */ /* 0x002fe20000410000 */
[----:B------:R-:W-:Y:S01]  /*2b40*/  FMUL.FTZ R127, R155, R125 ;  /* 0x0000007d9b7f7220 */ /* 0x000fe20000410000 */
[-C--:B------:R-:W-:Y:S01]  /*2b50*/  FMUL.FTZ R0, R159, R2.reuse ;  /* 0x000000029f007220 */ /* 0x080fe20000410000 */
[----:B------:R-:W0:Y:S01]  /*2b60*/  MUFU.EX2 R124, R124 ;  /* 0x0000007c007c7308 */ /* 0x000e220000000800 */
[----:B------:R-:W-:Y:S01]  /*2b70*/  FFMA.FTZ R3, R160, R2, -R3 ;  /* 0x00000002a0037223 */ /* 0x000fe20000010803 */
[C---:B------:R-:W-:Y:S01]  /*2b80*/  FFMA.FTZ R2, R156.reuse, R123, -R127 ;  /* 0x0000007b9c027223 */ /* 0x040fe2000001087f */
[----:B------:R-:W-:Y:S01]  /*2b90*/  FFMA.FTZ R6, R156, R125, R6 ;  /* 0x0000007d9c067223 */ /* 0x000fe20000010006 */
[----:B------:R-:W-:Y:S01]  /*2ba0*/  FFMA.FTZ R0, R160, R121, R0 ;  /* 0x00000079a0007223 */ /* 0x000fe20000010000 */
[-C--:B------:R-:W-:Y:S01]  /*2bb0*/  FMUL.FTZ R121, R157, R3.reuse ;  /* 0x000000039d797220 */ /* 0x080fe20000410000 */
[----:B------:R-:W-:Y:S01]  /*2bc0*/  FADD.FTZ R120, R185, R2 ;  /* 0x00000002b9787221 */ /* 0x000fe20000010000 */
[----:B------:R-:W-:Y:S01]  /*2bd0*/  FADD.FTZ R6, RZ, R6 ;  /* 0x00000006ff067221 */ /* 0x000fe20000010000 */
[-C--:B------:R-:W-:Y:S01]  /*2be0*/  FMUL.FTZ R2, R157, R0.reuse ;  /* 0x000000009d027220 */ /* 0x080fe20000410000 */
[C---:B------:R-:W-:Y:S01]  /*2bf0*/  FFMA.FTZ R121, R158.reuse, R0, R121 ;  /* 0x000000009e797223 */ /* 0x040fe20000010079 */
[C---:B------:R-:W-:Y:S01]  /*2c00*/  FMUL.FTZ R125, R153.reuse, R120 ;  /* 0x00000078997d7220 */ /* 0x040fe20000410000 */
[-C--:B------:R-:W-:Y:S01]  /*2c10*/  FMUL.FTZ R123, R153, R6.reuse ;  /* 0x00000006997b7220 */ /* 0x080fe20000410000 */
[----:B------:R-:W-:Y:S01]  /*2c20*/  FFMA.FTZ R2, R158, R3, -R2 ;  /* 0x000000039e027223 */ /* 0x000fe20000010802 */
[C---:B------:R-:W-:Y:S01]  /*2c30*/  FMUL.FTZ R3, R155.reuse, R121 ;  /* 0x000000799b037220 */ /* 0x040fe20000410000 */
[C---:B------:R-:W-:Y:S01]  /*2c40*/  FFMA.FTZ R125, R154.reuse, R6, R125 ;  /* 0x000000069a7d7223 */ /* 0x040fe2000001007d */
[----:B------:R-:W-:Y:S01]  /*2c50*/  FFMA.FTZ R123, R154, R120, -R123 ;  /* 0x000000789a7b7223 */ /* 0x000fe2000001087b */
[-C--:B------:R-:W-:Y:S01]  /*2c60*/  FMUL.FTZ R0, R155, R2.reuse ;  /* 0x000000029b007220 */ /* 0x080fe20000410000 */
[----:B------:R-:W-:Y:S01]  /*2c70*/  FFMA.FTZ R3, R156, R2, -R3 ;  /* 0x000000029c037223 */ /* 0x000fe20000010803 */
[----:B0-----:R-:W-:Y:S01]  /*2c80*/  FMUL.FTZ R151, R124, R151 ;  /* 0x000000977c977220 */ /* 0x001fe20000410000 */
[----:B------:R-:W-:Y:S01]  /*2c90*/  FADD.FTZ R125, RZ, R125 ;  /* 0x0000007dff7d7221 */ /* 0x000fe20000010000 */
[----:B------:R-:W-:Y:S01]  /*2ca0*/  FADD.FTZ R123, R184, R123 ;  /* 0x0000007bb87b7221 */ /* 0x000fe20000010000 */
[----:B------:R-:W-:Y:S01]  /*2cb0*/  FFMA.FTZ R0, R156, R121, R0 ;  /* 0x000000799c007223 */ /* 0x000fe20000010000 */
[----:B------:R-:W-:Y:S01]  /*2cc0*/  FMUL.FTZ R121, R153, R3 ;  /* 0x0000000399797220 */ /* 0x000fe20000410000 */
[----:B------:R-:W-:Y:S01]  /*2cd0*/  FMUL.FTZ R152, R124, R152 ;  /* 0x000000987c987220 */ /* 0x000fe20000410000 */
[C---:B------:R-:W-:Y:S01]  /*2ce0*/  FMUL.FTZ R127, R151.reuse, R125 ;  /* 0x0000007d977f7220 */ /* 0x040fe20000410000 */
[-C--:B------:R-:W-:Y:S01]  /*2cf0*/  FMUL.FTZ R6, R151, R123.reuse ;  /* 0x0000007b97067220 */ /* 0x080fe20000410000 */
[-C--:B------:R-:W-:Y:S01]  /*2d00*/  FMUL.FTZ R2, R153, R0.reuse ;  /* 0x0000000099027220 */ /* 0x080fe20000410000 */
[----:B------:R-:W-:Y:S01]  /*2d10*/  FFMA.FTZ R121, R154, R0, R121 ;  /* 0x000000009a797223 */ /* 0x000fe20000010079 */
[C---:B------:R-:W-:Y:S01]  /*2d20*/  FFMA.FTZ R0, R152.reuse, R123, -R127 ;  /* 0x0000007b98007223 */ /* 0x040fe2000001087f */
[----:B------:R-:W-:Y:S01]  /*2d30*/  FFMA.FTZ R6, R152, R125, R6 ;  /* 0x0000007d98067223 */ /* 0x000fe20000010006 */
[----:B------:R-:W-:-:S02]  /*2d40*/  FFMA.FTZ R2, R154, R3, -R2 ;  /* 0x000000039a027223 */ /* 0x000fc40000010802 */
[----:B------:R-:W-:Y:S01]  /*2d50*/  FADD.FTZ R120, R183, R0 ;  /* 0x00000000b7787221 */ /* 0x000fe20000010000 */
[----:B------:R-:W-:Y:S01]  /*2d60*/  FADD.FTZ R6, RZ, R6 ;  /* 0x00000006ff067221 */ /* 0x000fe20000010000 */
[CC--:B------:R-:W-:Y:S01]  /*2d70*/  FMUL.FTZ R3, R151.reuse, R121.reuse ;  /* 0x0000007997037220 */ /* 0x0c0fe20000410000 */
[----:B------:R-:W-:Y:S01]  /*2d80*/  FMUL.FTZ R0, R151, R2 ;  /* 0x0000000297007220 */ /* 0x000fe20000410000 */
[C---:B------:R-:W-:Y:S01]  /*2d90*/  FMUL.FTZ R125, R149.reuse, R120 ;  /* 0x00000078957d7220 */ /* 0x040fe20000410000 */
[C---:B------:R-:W-:Y:S01]  /*2da0*/  FMUL.FTZ R123, R149.reuse, R6 ;  /* 0x00000006957b7220 */ /* 0x040fe20000410000 */
        /* <DEDUP_REMOVED lines=11> */
[C---:B------:R-:W-:Y:S01]  /*2e60*/  FMUL.FTZ R120, R147.reuse, R123 ;  /* 0x0000007b93787220 */ /* 0x040fe20000410000 */
[C---:B------:R-:W-:Y:S01]  /*2e70*/  FMUL.FTZ R3, R147.reuse, R121 ;  /* 0x0000007993037220 */ /* 0x040fe20000410000 */
[----:B------:R-:W-:Y:S01]  /*2e80*/  FMUL.FTZ R0, R147, R2 ;  /* 0x0000000293007220 */ /* 0x000fe20000410000 */
[C---:B------:R-:W-:Y:S01]  /*2e90*/  FFMA.FTZ R6, R148.reuse, R123, -R6 ;  /* 0x0000007b94067223 */ /* 0x040fe20000010806 */
[----:B------:R-:W-:Y:S01]  /*2ea0*/  FFMA.FTZ R120, R148, R125, R120 ;  /* 0x0000007d94787223 */ /* 0x000fe20000010078 */
[----:B--2---:R-:W-:-:S02]  /*2eb0*/  R2UR UR47, R5 ;  /* 0x00000000052f72ca */ /* 0x004fc400000e0000 */
[----:B------:R-:W-:Y:S01]  /*2ec0*/  R2UR UR55, R4 ;  /* 0x00000000043772ca */ /* 0x000fe200000e0000 */
[C---:B------:R-:W-:Y:S01]  /*2ed0*/  FFMA.FTZ R3, R148.reuse, R2, -R3 ;  /* 0x0000000294037223 */ /* 0x040fe20000010803 */
[----:B------:R-:W-:Y:S01]  /*2ee0*/  FADD.FTZ R6, R181, R6 ;  /* 0x00000006b5067221 */ /* 0x000fe20000010000 */
[----:B------:R-:W-:Y:S01]  /*2ef0*/  FFMA.FTZ R0, R148, R121, R0 ;  /* 0x0000007994007223 */ /* 0x000fe20000010000 */
[----:B------:R-:W-:Y:S02]  /*2f00*/  FADD.FTZ R2, RZ, R120 ;  /* 0x00000078ff027221 */ /* 0x000fe40000010000 */
[C---:B------:R-:W-:Y:S01]  /*2f10*/  FMUL.FTZ R125, R145.reuse, R6 ;  /* 0x00000006917d7220 */ /* 0x040fe20000410000 */
[C---:B------:R-:W-:Y:S01]  /*2f20*/  FMUL.FTZ R5, R145.reuse, R0 ;  /* 0x0000000091057220 */ /* 0x040fe20000410000 */
[CC--:B------:R-:W-:Y:S01]  /*2f30*/  FMUL.FTZ R123, R145.reuse, R2.reuse ;  /* 0x00000002917b7220 */ /* 0x0c0fe20000410000 */
[-C--:B------:R-:W-:Y:S01]  /*2f40*/  FMUL.FTZ R121, R145, R3.reuse ;  /* 0x0000000391797220 */ /* 0x080fe20000410000 */
[C---:B------:R-:W-:Y:S01]  /*2f50*/  FFMA.FTZ R125, R146.reuse, R2, R125 ;  /* 0x00000002927d7223 */ /* 0x040fe2000001007d */
[C---:B------:R-:W-:Y:S01]  /*2f60*/  FFMA.FTZ R120, R146.reuse, R3, -R5 ;  /* 0x0000000392787223 */ /* 0x040fe20000010805 */
[C---:B------:R-:W-:Y:S01]  /*2f70*/  FFMA.FTZ R123, R146.reuse, R6, -R123 ;  /* 0x00000006927b7223 */ /* 0x040fe2000001087b */
[C---:B------:R-:W-:Y:S01]  /*2f80*/  FMUL.FTZ R3, R35.reuse, UR47 ;  /* 0x0000002f23037c20 */ /* 0x040fe20008410000 */
[----:B------:R-:W-:Y:S01]  /*2f90*/  FMUL.FTZ R5, R35, UR55 ;  /* 0x0000003723057c20 */ /* 0x000fe20008410000 */
[----:B------:R-:W-:Y:S01]  /*2fa0*/  FADD.FTZ R125, RZ, R125 ;  /* 0x0000007dff7d7221 */ /* 0x000fe20000010000 */
[----:B------:R-:W-:Y:S01]  /*2fb0*/  FFMA.FTZ R121, R146, R0, R121 ;  /* 0x0000000092797223 */ /* 0x000fe20000010079 */
[----:B------:R-:W-:Y:S01]  /*2fc0*/  FADD.FTZ R123, R180, R123 ;  /* 0x0000007bb47b7221 */ /* 0x000fe20000010000 */
[----:B------:R-:W-:Y:S01]  /*2fd0*/  FADD.FTZ R0, R87, R87 ;  /* 0x0000005757007221 */ /* 0x000fe20000010000 */
[C---:B------:R-:W-:Y:S01]  /*2fe0*/  FFMA.FTZ R3, R34.reuse, UR55, -R3 ;  /* 0x0000003722037c23 */ /* 0x040fe20008010803 */
[----:B------:R-:W-:Y:S01]  /*2ff0*/  FFMA.FTZ R5, R34, UR47, R5 ;  /* 0x0000002f22057c23 */ /* 0x000fe20008010005 */
[C---:B------:R-:W-:Y:S01]  /*3000*/  FMUL.FTZ R127, R143.reuse, R125 ;  /* 0x0000007d8f7f7220 */ /* 0x040fe20000410000 */
[----:B------:R-:W-:Y:S01]  /*3010*/  FMUL.FTZ R2, R143, R123 ;  /* 0x0000007b8f027220 */ /* 0x000fe20000410000 */
[C---:B------:R-:W-:Y:S01]  /*3020*/  FMUL.FTZ R220, R0.reuse, R3 ;  /* 0x0000000300dc7220 */ /* 0x040fe20000410000 */
[----:B------:R-:W-:Y:S01]  /*3030*/  FMUL.FTZ R219, R0, R5 ;  /* 0x0000000500db7220 */ /* 0x000fe20000410000 */
[C---:B------:R-:W-:Y:S01]  /*3040*/  FMUL.FTZ R3, R29.reuse, UR47 ;  /* 0x0000002f1d037c20 */ /* 0x040fe20008410000 */
[C---:B------:R-:W-:Y:S01]  /*3050*/  FFMA.FTZ R122, R144.reuse, R123, -R127 ;  /* 0x0000007b907a7223 */ /* 0x040fe2000001087f */
[----:B------:R-:W-:Y:S01]  /*3060*/  FMUL.FTZ R5, R29, UR55 ;  /* 0x000000371d057c20 */ /* 0x000fe20008410000 */
[----:B------:R-:W-:Y:S01]  /*3070*/  FFMA.FTZ R4, R144, R125, R2 ;  /* 0x0000007d90047223 */ /* 0x000fe20000010002 */
[C---:B------:R-:W-:Y:S01]  /*3080*/  FMUL.FTZ R123, R31.reuse, UR47 ;  /* 0x0000002f1f7b7c20 */ /* 0x040fe20008410000 */
[----:B------:R-:W-:Y:S01]  /*3090*/  FMUL.FTZ R125, R31, UR55 ;  /* 0x000000371f7d7c20 */ /* 0x000fe20008410000 */
[----:B------:R-:W-:Y:S01]  /*30a0*/  FADD.FTZ R2, R80, R80 ;  /* 0x0000005050027221 */ /* 0x000fe20000010000 */
[C---:B------:R-:W-:Y:S01]  /*30b0*/  FFMA.FTZ R3, R28.reuse, UR55, -R3 ;  /* 0x000000371c037c23 */ /* 0x040fe20008010803 */
[----:B------:R-:W-:Y:S01]  /*30c0*/  FFMA.FTZ R5, R28, UR47, R5 ;  /* 0x0000002f1c057c23 */ /* 0x000fe20008010005 */
[----:B------:R-:W-:Y:S01]  /*30d0*/  FADD.FTZ R0, R81, R81 ;  /* 0x0000005151007221 */ /* 0x000fe20000010000 */
[C---:B------:R-:W-:Y:S01]  /*30e0*/  FFMA.FTZ R123, R30.reuse, UR55, -R123 ;  /* 0x000000371e7b7c23 */ /* 0x040fe2000801087b */
[----:B------:R-:W-:Y:S01]  /*30f0*/  FFMA.FTZ R125, R30, UR47, R125 ;  /* 0x0000002f1e7d7c23 */ /* 0x000fe2000801007d */
[----:B------:R-:W-:Y:S01]  /*3100*/  FMUL.FTZ R221, R2, R3 ;  /* 0x0000000302dd7220 */ /* 0x000fe20000410000 */
[----:B------:R-:W-:Y:S01]  /*3110*/  ISETP.NE.AND P2, PT, R192, 0x7f, PT ;  /* 0x0000007fc000780c */ /* 0x000fe20003f45270 */
[----:B------:R-:W-:Y:S01]  /*3120*/  FMUL.FTZ R222, R2, R5 ;  /* 0x0000000502de7220 */ /* 0x000fe20000410000 */
[C---:B------:R-:W-:Y:S01]  /*3130*/  FMUL.FTZ R3, R25.reuse, UR47 ;  /* 0x0000002f19037c20 */ /* 0x040fe20008410000 */
[C---:B------:R-:W-:Y:S01]  /*3140*/  FMUL.FTZ R224, R0.reuse, R123 ;  /* 0x0000007b00e07220 */ /* 0x040fe20000410000 */
[----:B------:R-:W-:Y:S01]  /*3150*/  FMUL.FTZ R5, R25, UR55 ;  /* 0x0000003719057c20 */ /* 0x000fe20008410000 */
[----:B------:R-:W-:Y:S01]  /*3160*/  FMUL.FTZ R223, R0, R125 ;  /* 0x0000007d00df7220 */ /* 0x000fe20000410000 */
        /* <DEDUP_REMOVED lines=8> */
[C---:B------:R-:W-:Y:S01]  /*31f0*/  FMUL.FTZ R225, R2.reuse, R3 ;  /* 0x0000000302e17220 */ /* 0x040fe20000410000 */
[----:B------:R-:W-:Y:S01]  /*3200*/  FMUL.FTZ R226, R2, R5 ;  /* 0x0000000502e27220 */ /* 0x000fe20000410000 */
[C---:B------:R-:W-:Y:S01]  /*3210*/  FMUL.FTZ R3, R21.reuse, UR47 ;  /* 0x0000002f15037c20 */ /* 0x040fe20008410000 */
[C---:B------:R-:W-:Y:S01]  /*3220*/  FMUL.FTZ R228, R0.reuse, R123 ;  /* 0x0000007b00e47220 */ /* 0x040fe20000410000 */
[----:B------:R-:W-:Y:S01]  /*3230*/  FMUL.FTZ R5, R21, UR55 ;  /* 0x0000003715057c20 */ /* 0x000fe20008410000 */
[----:B------:R-:W-:Y:S01]  /*3240*/  FMUL.FTZ R227, R0, R125 ;  /* 0x0000007d00e37220 */ /* 0x000fe20000410000 */
[C---:B------:R-:W-:Y:S01]  /*3250*/  FMUL.FTZ R123, R23.reuse, UR47 ;  /* 0x0000002f177b7c20 */ /* 0x040fe20008410000 */
[----:B------:R-:W-:Y:S01]  /*3260*/  FMUL.FTZ R125, R23, UR55 ;  /* 0x00000037177d7c20 */ /* 0x000fe20008410000 */
[----:B------:R-:W-:Y:S01]  /*3270*/  @P2 IADD3 R7, R190, R7, RZ ;  /* 0x00000007be072210 */ /* 0x000fe20007ffe0ff */
[----:B------:R-:W-:Y:S01]  /*3280*/  FADD.FTZ R2, R76, R76 ;  /* 0x0000004c4c027221 */ /* 0x000fe20000010000 */
[C---:B------:R-:W-:Y:S01]  /*3290*/  FFMA.FTZ R3, R20.reuse, UR55, -R3 ;  /* 0x0000003714037c23 */ /* 0x040fe20008010803 */
[----:B------:R-:W-:Y:S01]  /*32a0*/  FFMA.FTZ R5, R20, UR47, R5 ;  /* 0x0000002f14057c23 */ /* 0x000fe20008010005 */
[----:B------:R-:W-:Y:S01]  /*32b0*/  FADD.FTZ R0, R77, R77 ;  /* 0x0000004d4d007221 */ /* 0x000fe20000010000 */
[C---:B------:R-:W-:Y:S01]  /*32c0*/  FFMA.FTZ R123, R22.reuse, UR55, -R123 ;  /* 0x00000037167b7c23 */ /* 0x040fe2000801087b */
[----:B------:R-:W-:Y:S01]  /*32d0*/  FFMA.FTZ R125, R22, UR47, R125 ;  /* 0x0000002f167d7c23 */ /* 0x000fe2000801007d */
[----:B------:R0:W-:Y:S01]  /*32e0*/  STL [R1+0x5c], R220 ;  /* 0x00005cdc01007387 */ /* 0x0001e20000100800 */
[C---:B------:R-:W-:Y:S01]  /*32f0*/  FMUL.FTZ R229, R2.reuse, R3 ;  /* 0x0000000302e57220 */ /* 0x040fe20000410000 */
[----:B------:R-:W-:Y:S01]  /*3300*/  FMUL.FTZ R230, R2, R5 ;  /* 0x0000000502e67220 */ /* 0x000fe20000410000 */
[C---:B------:R-:W-:Y:S01]  /*3310*/  FMUL.FTZ R3, R17.reuse, UR47 ;  /* 0x0000002f11037c20 */ /* 0x040fe20008410000 */
[----:B------:R0:W-:Y:S01]  /*3320*/  STL [R1+0x58], R219 ;  /* 0x000058db01007387 */ /* 0x0001e20000100800 */
[----:B------:R-:W-:Y:S01]  /*3330*/  FMUL.FTZ R232, R0, R123 ;  /* 0x0000007b00e87220 */ /* 0x000fe20000410000 */
[----:B------:R-:W-:-:S02]  /*3340*/  FMUL.FTZ R5, R17, UR55 ;  /* 0x0000003711057c20 */ /* 0x000fc40008410000 */
[----:B------:R-:W1:Y:S01]  /*3350*/  @P2 LDS.64 R6, [R7+0xa888] ;  /* 0x00a8880007062984 */ /* 0x000e620000000a00 */
[----:B------:R-:W-:Y:S01]  /*3360*/  FMUL.FTZ R231, R0, R125 ;  /* 0x0000007d00e77220 */ /* 0x000fe20000410000 */
[C---:B------:R-:W-:Y:S02]  /*3370*/  FMUL.FTZ R123, R19.reuse, UR47 ;  /* 0x0000002f137b7c20 */ /* 0x040fe40008410000 */
[----:B------:R0:W-:Y:S01]  /*3380*/  STL [R1+0x54], R221 ;  /* 0x000054dd01007387 */ /* 0x0001e20000100800 */
[----:B------:R-:W-:Y:S01]  /*3390*/  FMUL.FTZ R125, R19, UR55 ;  /* 0x00000037137d7c20 */ /* 0x000fe20008410000 */
[----:B------:R-:W-:Y:S02]  /*33a0*/  FADD.FTZ R2, R78, R78 ;  /* 0x0000004e4e027221 */ /* 0x000fe40000010000 */
[----:B------:R0:W-:Y:S01]  /*33b0*/  STL [R1+0x50], R222 ;  /* 0x000050de01007387 */ /* 0x0001e20000100800 */
[C---:B------:R-:W-:Y:S01]  /*33c0*/  FFMA.FTZ R3, R16.reuse, UR55, -R3 ;  /* 0x0000003710037c23 */ /* 0x040fe20008010803 */
[----:B------:R-:W-:-:S02]  /*33d0*/  FFMA.FTZ R5, R16, UR47, R5 ;  /* 0x0000002f10057c23 */ /* 0x000fc40008010005 */
[----:B------:R0:W-:Y:S01]  /*33e0*/  STL [R1+0x4c], R224 ;  /* 0x00004ce001007387 */ /* 0x0001e20000100800 */
[----:B------:R-:W-:Y:S01]  /*33f0*/  FADD.FTZ R0, R79, R79 ;  /* 0x0000004f4f007221 */ /* 0x000fe20000010000 */
[C---:B------:R-:W-:Y:S02]  /*3400*/  FFMA.FTZ R123, R18.reuse, UR55, -R123 ;  /* 0x00000037127b7c23 */ /* 0x040fe4000801087b */
[----:B------:R0:W-:Y:S01]  /*3410*/  STL [R1+0x48], R223 ;  /* 0x000048df01007387 */ /* 0x0001e20000100800 */
[----:B------:R-:W-:-:S03]  /*3420*/  FFMA.FTZ R125, R18, UR47, R125 ;  /* 0x0000002f127d7c23 */ /* 0x000fc6000801007d */
[----:B------:R0:W-:Y:S01]  /*3430*/  STL [R1+0x44], R225 ;  /* 0x000044e101007387 */ /* 0x0001e20000100800 */
[----:B------:R-:W-:-:S03]  /*3440*/  FMUL.FTZ R240, R2, R3 ;  /* 0x0000000302f07220 */ /* 0x000fc60000410000 */
[----:B------:R0:W-:Y:S01]  /*3450*/  STL [R1+0x40], R226 ;  /* 0x000040e201007387 */ /* 0x0001e20000100800 */
[----:B------:R-:W-:-:S03]  /*3460*/  FMUL.FTZ R241, R2, R5 ;  /* 0x0000000502f17220 */ /* 0x000fc60000410000 */
[----:B------:R0:W-:Y:S01]  /*3470*/  STL [R1+0x3c], R228 ;  /* 0x00003ce401007387 */ /* 0x0001e20000100800 */
[----:B------:R-:W-:-:S03]  /*3480*/  FMUL.FTZ R243, R0, R123 ;  /* 0x0000007b00f37220 */ /* 0x000fc60000410000 */
        /* <DEDUP_REMOVED lines=10> */
[----:B------:R-:W-:Y:S01]  /*3530*/  LEA.HI R123, R192, R192, RZ, 0x1e ;  /* 0x000000c0c07b7211 */ /* 0x000fe200078ff0ff */
[C---:B------:R-:W-:Y:S01]  /*3540*/  FMUL.FTZ R5, R143.reuse, R120 ;  /* 0x000000788f057220 */ /* 0x040fe20000410000 */
[-C--:B------:R-:W-:Y:S01]  /*3550*/  FMUL.FTZ R3, R143, R121.reuse ;  /* 0x000000798f037220 */ /* 0x080fe20000410000 */
[----:B------:R-:W-:Y:S01]  /*3560*/  BSSY B0, `(.L_x_3753) ;  /* 0x0000012000007945 */ /* 0x000fe20003800000 */
[----:B------:R-:W-:Y:S01]  /*3570*/  LEA R142, R123, R190, 0x4 ;  /* 0x000000be7b8e7211 */ /* 0x000fe200078e20ff */
[C---:B------:R-:W-:Y:S01]  /*3580*/  FFMA.FTZ R121, R144.reuse, R121, R5 ;  /* 0x0000007990797223 */ /* 0x040fe20000010005 */
[----:B------:R-:W-:Y:S01]  /*3590*/  FFMA.FTZ R120, R144, R120, -R3 ;  /* 0x0000007890787223 */ /* 0x000fe20000010803 */
[----:B------:R-:W-:Y:S01]  /*35a0*/  FADD.FTZ R122, R179, R122 ;  /* 0x0000007ab37a7221 */ /* 0x000fe20000010000 */
[----:B------:R-:W-:Y:S01]  /*35b0*/  FADD.FTZ R123, RZ, R4 ;  /* 0x00000004ff7b7221 */ /* 0x000fe20000010000 */
[----:B01----:R-:W-:Y:S06]  /*35c0*/  @P2 BRA `(.L_x_3754) ;  /* 0x00000000002c2947 */ /* 0x003fec0003800000 */
        /* <DEDUP_REMOVED lines=11> */
.L_x_3754:
[----:B------:R-:W-:Y:S05]  /*3680*/  BSYNC B0 ;  /* 0x0000000000007941 */ /* 0x000fea0003800000 */
.L_x_3753:
[----:B------:R2:W-:Y:S01]  /*3690*/  STS.128 [R142+0x8470], R120 ;  /* 0x008470788e007388 */ /* 0x0005e20000000c00 */
[----:B------:R-:W-:Y:S01]  /*36a0*/  FMUL.FTZ R125, R37, UR47 ;  /* 0x0000002f257d7c20 */ /* 0x000fe20008410000 */
[----:B------:R-:W-:Y:S01]  /*36b0*/  FMUL.FTZ R127, R39, UR55 ;  /* 0x00000037277f7c20 */ /* 0x000fe20008410000 */
[----:B0-----:R-:W-:Y:S01]  /*36c0*/  FADD.FTZ R0, R84, R84 ;  /* 0x0000005454007221 */ /* 0x001fe20000010000 */
[C---:B------:R-:W-:Y:S01]  /*36d0*/  FMUL.FTZ R129, R33.reuse, UR47 ;  /* 0x0000002f21817c20 */ /* 0x040fe20008410000 */
[----:B------:R-:W-:Y:S01]  /*36e0*/  FFMA.FTZ R125, R36, UR55, -R125 ;  /* 0x00000037247d7c23 */ /* 0x000fe2000801087d */
[----:B------:R-:W-:Y:S01]  /*36f0*/  FMUL.FTZ R131, R33, UR55 ;  /* 0x0000003721837c20 */ /* 0x000fe20008410000 */
[----:B------:R-:W-:Y:S01]  /*3700*/  FADD.FTZ R2, R85, R85 ;  /* 0x0000005555027221 */ /* 0x000fe20000010000 */
[----:B------:R-:W-:Y:S01]  /*3710*/  FFMA.FTZ R127, R38, UR47, R127 ;  /* 0x0000002f267f7c23 */ /* 0x000fe2000801007f */
[----:B------:R-:W-:Y:S01]  /*3720*/  FADD.FTZ R3, R86, R86 ;  /* 0x0000005656037221 */ /* 0x000fe20000010000 */
[----:B------:R-:W-:Y:S01]  /*3730*/  FMUL.FTZ R212, R0, R125 ;  /* 0x0000007d00d47220 */ /* 0x000fe20000410000 */
[----:B------:R-:W-:Y:S01]  /*3740*/  ISETP.GT.U32.AND P2, PT, R192, 0x1f, PT ;  /* 0x0000001fc000780c */ /* 0x000fe20003f44070 */
[----:B------:R-:W-:Y:S01]  /*3750*/  FMUL.FTZ R216, R2, R127 ;  /* 0x0000007f02d87220 */ /* 0x000fe20000410000 */
[----:B------:R-:W-:Y:S01]  /*3760*/  FMUL.FTZ R195, R15, UR47 ;  /* 0x0000002f0fc37c20 */ /* 0x000fe20008410000 */
[----:B------:R-:W-:Y:S01]  /*3770*/  FMUL.FTZ R137, R13, UR47 ;  /* 0x0000002f0d897c20 */ /* 0x000fe20008410000 */
[----:B------:R0:W-:Y:S01]  /*3780*/  STL [R1+0x14], R212 ;  /* 0x000014d401007387 */ /* 0x0001e20000100800 */
[----:B--2---:R-:W-:Y:S01]  /*3790*/  FMUL.FTZ R121, R37, UR55 ;  /* 0x0000003725797c20 */ /* 0x004fe20008410000 */
[----:B------:R-:W-:Y:S01]  /*37a0*/  FMUL.FTZ R123, R39, UR47 ;  /* 0x0000002f277b7c20 */ /* 0x000fe20008410000 */
[C---:B------:R-:W-:Y:S01]  /*37b0*/  FFMA.FTZ R120, R32.reuse, UR55, -R129 ;  /* 0x0000003720787c23 */ /* 0x040fe20008010881 */
[----:B------:R-:W-:Y:S01]  /*37c0*/  FFMA.FTZ R122, R32, UR47, R131 ;  /* 0x0000002f207a7c23 */ /* 0x000fe20008010083 */
[----:B------:R-:W-:Y:S01]  /*37d0*/  FFMA.FTZ R121, R36, UR47, R121 ;  /* 0x0000002f24797c23 */ /* 0x000fe20008010079 */
[----:B------:R-:W-:Y:S01]  /*37e0*/  FFMA.FTZ R123, R38, UR55, -R123 ;  /* 0x00000037267b7c23 */ /* 0x000fe2000801087b */
[C---:B------:R-:W-:Y:S01]  /*37f0*/  FMUL.FTZ R217, R3.reuse, R120 ;  /* 0x0000007803d97220 */ /* 0x040fe20000410000 */
[----:B------:R-:W-:Y:S01]  /*3800*/  FMUL.FTZ R218, R3, R122 ;  /* 0x0000007a03da7220 */ /* 0x000fe20000410000 */
[----:B------:R-:W-:Y:S01]  /*3810*/  FMUL.FTZ R214, R0, R121 ;  /* 0x0000007900d67220 */ /* 0x000fe20000410000 */
[----:B------:R-:W-:Y:S01]  /*3820*/  FMUL.FTZ R215, R2, R123 ;  /* 0x0000007b02d77220 */ /* 0x000fe20000410000 */
[----:B------:R-:W-:Y:S01]  /*3830*/  FMUL.FTZ R139, R13, UR55 ;  /* 0x000000370d8b7c20 */ /* 0x000fe20008410000 */
[----:B------:R-:W-:Y:S01]  /*3840*/  FMUL.FTZ R203, R15, UR55 ;  /* 0x000000370fcb7c20 */ /* 0x000fe20008410000 */
[C---:B------:R-:W-:Y:S01]  /*3850*/  FMUL.FTZ R205, R9.reuse, UR47 ;  /* 0x0000002f09cd7c20 */ /* 0x040fe20008410000 */
[----:B------:R0:W-:Y:S01]  /*3860*/  STL [R1+0x10], R214 ;  /* 0x000010d601007387 */ /* 0x0001e20000100800 */
[----:B------:R-:W-:Y:S01]  /*3870*/  FMUL.FTZ R207, R9, UR55 ;  /* 0x0000003709cf7c20 */ /* 0x000fe20008410000 */
[C---:B------:R-:W-:Y:S01]  /*3880*/  FMUL.FTZ R209, R11.reuse, UR47 ;  /* 0x0000002f0bd17c20 */ /* 0x040fe20008410000 */
[----:B------:R-:W-:Y:S01]  /*3890*/  FMUL.FTZ R211, R11, UR55 ;  /* 0x000000370bd37c20 */ /* 0x000fe20008410000 */
[----:B------:R0:W-:Y:S01]  /*38a0*/  STL [R1+0xc], R215 ;  /* 0x00000cd701007387 */ /* 0x0001e20000100800 */
[----:B------:R-:W-:Y:S01]  /*38b0*/  FFMA.FTZ R124, R14, UR55, -R195 ;  /* 0x000000370e7c7c23 */ /* 0x000fe200080108c3 */
[----:B------:R-:W-:Y:S01]  /*38c0*/  FADD.FTZ R4, R72, R72 ;  /* 0x0000004848047221 */ /* 0x000fe20000010000 */
[----:B------:R-:W-:Y:S01]  /*38d0*/  FADD.FTZ R5, R73, R73 ;  /* 0x0000004949057221 */ /* 0x000fe20000010000 */
[----:B------:R0:W-:Y:S01]  /*38e0*/  STL [R1+0x8], R216 ;  /* 0x000008d801007387 */ /* 0x0001e20000100800 */
[----:B------:R-:W-:Y:S01]  /*38f0*/  FADD.FTZ R193, R74, R74 ;  /* 0x0000004a4ac17221 */ /* 0x000fe20000010000 */
[----:B------:R-:W-:Y:S01]  /*3900*/  FADD.FTZ R194, R75, R75 ;  /* 0x0000004b4bc27221 */ /* 0x000fe20000010000 */
[C---:B------:R-:W-:Y:S01]  /*3910*/  FFMA.FTZ R137, R12.reuse, UR55, -R137 ;  /* 0x000000370c897c23 */ /* 0x040fe20008010889 */
[----:B------:R0:W-:Y:S01]  /*3920*/  STL [R1+0x4], R217 ;  /* 0x000004d901007387 */ /* 0x0001e20000100800 */
[----:B------:R-:W-:Y:S01]  /*3930*/  FFMA.FTZ R139, R12, UR47, R139 ;  /* 0x0000002f0c8b7c23 */ /* 0x000fe2000801008b */
[----:B------:R-:W-:Y:S01]  /*3940*/  FFMA.FTZ R236, R14, UR47, R203 ;  /* 0x0000002f0eec7c23 */ /* 0x000fe200080100cb */
[C---:B------:R-:W-:Y:S01]  /*3950*/  FFMA.FTZ R234, R8.reuse, UR55, -R205 ;  /* 0x0000003708ea7c23 */ /* 0x040fe200080108cd */
[----:B------:R0:W-:Y:S01]  /*3960*/  STL [R1], R218 ;  /* 0x000000da01007387 */ /* 0x0001e20000100800 */
[----:B------:R-:W-:Y:S01]  /*3970*/  FFMA.FTZ R126, R8, UR47, R207 ;  /* 0x0000002f087e7c23 */ /* 0x000fe200080100cf */
[C---:B------:R-:W-:Y:S01]  /*3980*/  FFMA.FTZ R195, R10.reuse, UR55, -R209 ;  /* 0x000000370ac37c23 */ /* 0x040fe200080108d1 */
[----:B------:R-:W-:Y:S01]  /*3990*/  FFMA.FTZ R211, R10, UR47, R211 ;  /* 0x0000002f0ad37c23 */ /* 0x000fe200080100d3 */
[----:B------:R-:W-:Y:S01]  /*39a0*/  LOP3.LUT R246, R192, 0x1f, RZ, 0xc0, !PT ;  /* 0x0000001fc0f67812 */ /* 0x000fe200078ec0ff */
        /* <DEDUP_REMOVED lines=18> */
[-C--:B------:R-:W-:Y:S01]  /*3ad0*/  FFMA.FTZ R205, R130, R120.reuse, -R205 ;  /* 0x0000007882cd7223 */ /* 0x080fe200000108cd */
[----:B------:R-:W-:-:S03]  /*3ae0*/  FFMA.FTZ R204, R131, R120, R204 ;  /* 0x0000007883cc7223 */ /* 0x000fc600000100cc */
[----:B------:R-:W-:Y:S01]  /*3af0*/  FADD.FTZ R205, R122, R205 ;  /* 0x000000cd7acd7221 */ /* 0x000fe20000010000 */
[----:B------:R-:W-:-:S03]  /*3b00*/  FADD.FTZ R204, R123, R204 ;  /* 0x000000cc7bcc7221 */ /* 0x000fc60000010000 */
[C---:B--2---:R-:W-:Y:S01]  /*3b10*/  FMUL.FTZ R209, R125.reuse, R205 ;  /* 0x000000cd7dd17220 */ /* 0x044fe20000410000 */
[----:B------:R-:W-:-:S03]  /*3b20*/  FMUL.FTZ R207, R125, R204 ;  /* 0x000000cc7dcf7220 */ /* 0x000fc60000410000 */
[C---:B------:R-:W-:Y:S01]  /*3b30*/  FFMA.FTZ R206, R124.reuse, R204, R209 ;  /* 0x000000cc7cce7223 */ /* 0x040fe200000100d1 */
[----:B------:R-:W-:Y:S01]  /*3b40*/  FFMA.FTZ R211, R124, R205, -R207 ;  /* 0x000000cd7cd37223 */ /* 0x000fe200000108cf */
[-C--:B------:R-:W-:Y:S01]  /*3b50*/  FMUL.FTZ R204, R128, R121.reuse ;  /* 0x0000007980cc7220 */ /* 0x080fe20000410000 */
[----:B------:R-:W-:Y:S01]  /*3b60*/  FMUL.FTZ R205, R129, R121 ;  /* 0x0000007981cd7220 */ /* 0x000fe20000410000 */
[----:B------:R-:W-:Y:S01]  /*3b70*/  FADD.FTZ R206, R127, R206 ;  /* 0x000000ce7fce7221 */ /* 0x000fe20000010000 */
[----:B------:R-:W-:Y:S01]  /*3b80*/  FADD.FTZ R211, R126, R211 ;  /* 0x000000d37ed37221 */ /* 0x000fe20000010000 */
[-C--:B------:R-:W-:Y:S01]  /*3b90*/  FFMA.FTZ R204, R129, R120.reuse, R204 ;  /* 0x0000007881cc7223 */ /* 0x080fe200000100cc */
[----:B------:R-:W-:Y:S02]  /*3ba0*/  FFMA.FTZ R205, R128, R120, -R205 ;  /* 0x0000007880cd7223 */ /* 0x000fe400000108cd */
[----:B---3--:R-:W-:Y:S01]  /*3bb0*/  FMUL.FTZ R213, R137, R211 ;  /* 0x000000d389d57220 */ /* 0x008fe20000410000 */
[C---:B------:R-:W-:Y:S01]  /*3bc0*/  FMUL.FTZ R207, R125.reuse, R204 ;  /* 0x000000cc7dcf7220 */ /* 0x040fe20000410000 */
[----:B------:R-:W-:-:S02]  /*3bd0*/  FMUL.FTZ R209, R125, R205 ;  /* 0x000000cd7dd17220 */ /* 0x000fc40000410000 */
[----:B------:R-:W-:Y:S01]  /*3be0*/  FFMA.FTZ R208, R136, R206, R213 ;  /* 0x000000ce88d07223 */ /* 0x000fe200000100d5 */
[C---:B------:R-:W-:Y:S01]  /*3bf0*/  FFMA.FTZ R207, R124.reuse, R205, -R207 ;  /* 0x000000cd7ccf7223 */ /* 0x040fe200000108cf */
[----:B------:R-:W-:Y:S01]  /*3c00*/  FFMA.FTZ R209, R124, R204, R209 ;  /* 0x000000cc7cd17223 */ /* 0x000fe200000100d1 */
[C---:B------:R-:W-:Y:S02]  /*3c10*/  FMUL.FTZ R205, R137.reuse, R206 ;  /* 0x000000ce89cd7220 */ /* 0x040fe40000410000 */
[C---:B------:R-:W-:Y:S01]  /*3c20*/  FMUL.FTZ R206, R137.reuse, R207 ;  /* 0x000000cf89ce7220 */ /* 0x040fe20000410000 */
[----:B------:R-:W-:Y:S01]  /*3c30*/  FMUL.FTZ R204, R137, R209 ;  /* 0x000000d189cc7220 */ /* 0x000fe20000410000 */
[C---:B------:R-:W-:Y:S01]  /*3c40*/  FFMA.FTZ R211, R136.reuse, R211, -R205 ;  /* 0x000000d388d37223 */ /* 0x040fe200000108cd */
[----:B------:R-:W-:Y:S01]  /*3c50*/  FADD.FTZ R205, R139, R208 ;  /* 0x000000d08bcd7221 */ /* 0x000fe20000010000 */
[C---:B------:R-:W-:Y:S01]  /*3c60*/  FFMA.FTZ R137, R136.reuse, R209, R206 ;  /* 0x000000d188897223 */ /* 0x040fe200000100ce */
[----:B------:R-:W-:Y:S01]  /*3c70*/  FFMA.FTZ R204, R136, R207, -R204 ;  /* 0x000000cf88cc7223 */ /* 0x000fe200000108cc */
        /* <DEDUP_REMOVED lines=9> */
[C---:B------:R-:W-:Y:S01]  /*3d10*/  FFMA.FTZ R139, R204.reuse, R211, -R139 ;  /* 0x000000d3cc8b7223 */ /* 0x040fe2000001088b */
[----:B------:R-:W-:-:S03]  /*3d20*/  FFMA.FTZ R136, R204, R136, R207 ;  /* 0x00000088cc887223 */ /* 0x000fc600000100cf */
[----:B------:R-:W-:Y:S01]  /*3d30*/  @P3 FADD.FTZ R206, R206, R139 ;  /* 0x0000008bcece3221 */ /* 0x000fe20000010000 */
[-C--:B---3--:R-:W-:Y:S01]  /*3d40*/  FMUL.FTZ R139, R137, R209.reuse ;  /* 0x000000d1898b7220 */ /* 0x088fe20000410000 */
[----:B------:R-:W-:Y:S01]  /*3d50*/  @P3 FADD.FTZ R205, R205, R136 ;  /* 0x00000088cdcd3221 */ /* 0x000fe20000010000 */
[-C--:B----4-:R-:W-:Y:S02]  /*3d60*/  FMUL.FTZ R136, R137, R138.reuse ;  /* 0x0000008a89887220 */ /* 0x090fe40000410000 */
[C---:B------:R-:W-:Y:S01]  /*3d70*/  FFMA.FTZ R138, R204.reuse, R138, R139 ;  /* 0x0000008acc8a7223 */ /* 0x040fe2000001008b */
[----:B------:R-:W0:Y:S01]  /*3d80*/  SHFL.UP PT, R211, R206, 0x2, RZ ;  /* 0x04400000ced37989 */ /* 0x000e2200000e00ff */
[----:B------:R-:W-:-:S03]  /*3d90*/  @P3 FFMA.FTZ R204, R204, R209, -R136 ;  /* 0x000000d1cccc3223 */ /* 0x000fc60000010888 */
        /* <DEDUP_REMOVED lines=8> */
[----:B---3--:R-:W-:Y:S01]  /*3e20*/  FMUL.FTZ R139, R137, R138 ;  /* 0x0000008a898b7220 */ /* 0x008fe20000410000 */
[C---:B------:R-:W-:Y:S02]  /*3e30*/  FFMA.FTZ R211, R204.reuse, R211, -R208 ;  /* 0x000000d3ccd37223 */ /* 0x040fe400000108d0 */
[----:B------:R-:W-:Y:S01]  /*3e40*/  @P3 FADD.FTZ R205, R205, R136 ;  /* 0x00000088cdcd3221 */ /* 0x000fe20000010000 */
[-C--:B----4-:R-:W-:Y:S01]  /*3e50*/  FFMA.FTZ R136, R204, R209.reuse, R139 ;  /* 0x000000d1cc887223 */ /* 0x090fe2000001008b */
[----:B------:R-:W-:Y:S01]  /*3e60*/  @P3 FADD.FTZ R206, R206, R211 ;  /* 0x000000d3cece3221 */ /* 0x000fe20000010000 */
[----:B------:R-:W-:-:S03]  /*3e70*/  FMUL.FTZ R209, R137, R209 ;  /* 0x000000d189d17220 */ /* 0x000fc60000410000 */
[----:B------:R-:W-:Y:S01]  /*3e80*/  FSEL R137, R137, R136, !P3 ;  /* 0x0000008889897208 */ /* 0x000fe20005800000 */
[----:B------:R-:W-:Y:S01]  /*3e90*/  @P3 FFMA.FTZ R204, R204, R138, -R209 ;  /* 0x0000008acccc3223 */ /* 0x000fe200000108d1 */
        /* <DEDUP_REMOVED lines=8> */
[----:B------:R-:W-:Y:S01]  /*3f20*/  FFMA.FTZ R208, R204, R136, R207 ;  /* 0x00000088ccd07223 */ /* 0x000fe200000100cf */
[CC--:B---3--:R-:W-:Y:S02]  /*3f30*/  FMUL.FTZ R139, R137.reuse, R209.reuse ;  /* 0x000000d1898b7220 */ /* 0x0c8fe40000410000 */
[----:B------:R-:W-:Y:S01]  /*3f40*/  @P3 FADD.FTZ R206, R206, R211 ;  /* 0x000000d3cece3221 */ /* 0x000fe20000010000 */
[-C--:B----4-:R-:W-:Y:S01]  /*3f50*/  FMUL.FTZ R136, R137, R138.reuse ;  /* 0x0000008a89887220 */ /* 0x090fe20000410000 */
[C---:B------:R-:W-:Y:S01]  /*3f60*/  FFMA.FTZ R138, R204.reuse, R138, R139 ;  /* 0x0000008acc8a7223 */ /* 0x040fe2000001008b */
[----:B------:R-:W-:Y:S02]  /*3f70*/  @P3 FADD.FTZ R205, R205, R208 ;  /* 0x000000d0cdcd3221 */ /* 0x000fe40000010000 */
[----:B------:R-:W-:Y:S02]  /*3f80*/  @P3 FFMA.FTZ R204, R204, R209, -R136 ;  /* 0x000000d1cccc3223 */ /* 0x000fe40000010888 */
[----:B------:R-:W-:Y:S01]  /*3f90*/  FSEL R137, R137, R138, !P3 ;  /* 0x0000008a89897208 */ /* 0x000fe20005800000 */
[----:B------:R-:W-:Y:S01]  /*3fa0*/  SHFL.UP PT, R136, R205, 0x8, RZ ;  /* 0x05000000cd887989 */ /* 0x000fe200000e00ff */
[----:B------:R-:W-:-:S03]  /*3fb0*/  ISETP.GE.AND P3, PT, R191, 0x8, PT ;  /* 0x00000008bf00780c */ /* 0x000fc60003f66270 */
[----:B------:R-:W0:Y:S04]  /*3fc0*/  SHFL.UP PT, R138, R204, 0x8, RZ ;  /* 0x05000000cc8a7989 */ /* 0x000e2800000e00ff */
[----:B------:R-:W2:Y:S04]  /*3fd0*/  SHFL.UP PT, R211, R137, 0x8, RZ ;  /* 0x0500000089d37989 */ /* 0x000ea800000e00ff */
[----:B------:R-:W3:Y:S01]  /*3fe0*/  SHFL.UP PT, R209, R206, 0x8, RZ ;  /* 0x05000000ced17989 */ /* 0x000ee200000e00ff */
[----:B0-----:R-:W-:-:S04]  /*3ff0*/  FMUL.FTZ R139, R137, R138 ;  /* 0x0000008a898b7220 */ /* 0x001fc80000410000 */
[CC--:B--2---:R-:W-:Y:S01]  /*4000*/  FFMA.FTZ R208, R204.reuse, R211.reuse, R139 ;  /* 0x000000d3ccd07223 */ /* 0x0c4fe2000001008b */
[C---:B------:R-:W-:Y:S01]  /*4010*/  FMUL.FTZ R139, R137.reuse, R136 ;  /* 0x00000088898b7220 */ /* 0x040fe20000410000 */
[C---:B------:R-:W-:Y:S01]  /*4020*/  FMUL.FTZ R211, R137.reuse, R211 ;  /* 0x000000d389d37220 */ /* 0x040fe20000410000 */
[CC--:B---3--:R-:W-:Y:S02]  /*4030*/  FMUL.FTZ R207, R137.reuse, R209.reuse ;  /* 0x000000d189cf7220 */ /* 0x0c8fe40000410000 */
[C---:B------:R-:W-:Y:S01]  /*4040*/  FFMA.FTZ R139, R204.reuse, R209, -R139 ;  /* 0x000000d1cc8b7223 */ /* 0x040fe2000001088b */
[----:B------:R-:W-:Y:S01]  /*4050*/  FSEL R137, R137, R208, !P3 ;  /* 0x000000d089897208 */ /* 0x000fe20005800000 */
[C---:B------:R-:W-:Y:S01]  /*4060*/  FFMA.FTZ R136, R204.reuse, R136, R207 ;  /* 0x00000088cc887223 */ /* 0x040fe200000100cf */
[----:B------:R-:W-:Y:S01]  /*4070*/  @P3 FFMA.FTZ R204, R204, R138, -R211 ;  /* 0x0000008acccc3223 */ /* 0x000fe200000108d3 */
[----:B------:R-:W-:Y:S02]  /*4080*/  @P3 FADD.FTZ R206, R206, R139 ;  /* 0x0000008bcece3221 */ /* 0x000fe40000010000 */
[----:B------:R0:W2:Y:S01]  /*4090*/  SHFL.UP PT, R138, R137, 0x10, RZ ;  /* 0x06000000898a7989 */ /* 0x0000a200000e00ff */
[----:B------:R-:W-:-:S03]  /*40a0*/  @P3 FADD.FTZ R205, R205, R136 ;  /* 0x00000088cdcd3221 */ /* 0x000fc60000010000 */
[----:B------:R0:W3:Y:S04]  /*40b0*/  SHFL.UP PT, R209, R204, 0x10, RZ ;  /* 0x06000000ccd17989 */ /* 0x0000e800000e00ff */
[----:B------:R0:W4:Y:S04]  /*40c0*/  SHFL.UP PT, R211, R206, 0x10, RZ ;  /* 0x06000000ced37989 */ /* 0x00012800000e00ff */
[----:B------:R0:W0:Y:S02]  /*40d0*/  SHFL.UP PT, R136, R205, 0x10, RZ ;  /* 0x06000000cd887989 */ /* 0x00002400000e00ff */
.L_x_3876:
[----:B------:R-:W-:Y:S01]  /*40e0*/  ISETP.GE.AND P3, PT, R191, 0x10, PT ;  /* 0x00000010bf00780c */ /* 0x000fe20003f66270 */
[CC--:B0-----:R-:W-:Y:S01]  /*40f0*/  FMUL.FTZ R139, R137.reuse, R136.reuse ;  /* 0x00000088898b7220 */ /* 0x0c1fe20000410000 */
[CC--:B----4-:R-:W-:Y:S01]  /*4100*/  FMUL.FTZ R207, R137.reuse, R211.reuse ;  /* 0x000000d389cf7220 */ /* 0x0d0fe20000410000 */
[----:B------:R-:W-:Y:S02]  /*4110*/  UMOV UR46, 0xffffffff ;  /* 0xffffffff002e7882 */ /* 0x000fe40000000000 */
[C---:B------:R-:W-:Y:S01]  /*4120*/  FFMA.FTZ R211, R204.reuse, R211, -R139 ;  /* 0x000000d3ccd37223 */ /* 0x040fe2000001088b */
[C---:B---3--:R-:W-:Y:S01]  /*4130*/  FMUL.FTZ R139, R137.reuse, R209 ;  /* 0x000000d1898b7220 */ /* 0x048fe20000410000 */
[C---:B------:R-:W-:Y:S01]  /*4140*/  FFMA.FTZ R208, R204.reuse, R136, R207 ;  /* 0x00000088ccd07223 */ /* 0x040fe200000100cf */
[-C--:B--2---:R-:W-:Y:S02]  /*4150*/  FMUL.FTZ R136, R137, R138.reuse ;  /* 0x0000008a89887220 */ /* 0x084fe40000410000 */
[----:B------:R-:W-:-:S03]  /*4160*/  FFMA.FTZ R138, R204, R138, R139 ;  /* 0x0000008acc8a7223 */ /* 0x000fc6000001008b */
[----:B------:R-:W-:Y:S01]  /*4170*/  @P3 FFMA.FTZ R204, R204, R209, -R136 ;  /* 0x000000d1cccc3223 */ /* 0x000fe20000010888 */
[----:B------:R-:W-:Y:S01]  /*4180*/  @P3 FADD.FTZ R206, R206, R211 ;  /* 0x000000d3cece3221 */ /* 0x000fe20000010000 */
[----:B------:R-:W-:Y:S01]  /*4190*/  @P3 FADD.FTZ R205, R205, R208 ;  /* 0x000000d0cdcd3221 */ /* 0x000fe20000010000 */
[----:B------:R-:W-:Y:S01]  /*41a0*/  FSEL R209, R137, R138, !P3 ;  /* 0x0000008a89d17208 */ /* 0x000fe20005800000 */
[----:B------:R-:W-:Y:S06]  /*41b0*/  BRA.DIV UR46, `(.L_x_3757) ;  /* 0x0000007e2ee87947 */ /* 0x000fec000b800000 */
.L_x_3879:
[----:B------:R-:W-:-:S03]  /*41c0*/  UMOV UR46, 0xffffffff ;  /* 0xffffffff002e7882 */ /* 0x000fc60000000000 */
[----:B------:R-:W-:Y:S05]  /*41d0*/  BRA.DIV UR46, `(.L_x_3758) ;  /* 0x000000822e087947 */ /* 0x000fea000b800000 */
.L_x_3882:
[----:B------:R-:W-:-:S03]  /*41e0*/  UMOV UR46, 0xffffffff ;  /* 0xffffffff002e7882 */ /* 0x000fc60000000000 */
[----:B------:R-:W-:Y:S05]  /*41f0*/  BRA.DIV UR46, `(.L_x_3759) ;  /* 0x000000822e287947 */ /* 0x000fea000b800000 */
.L_x_3885:
[----:B------:R-:W-:-:S03]  /*4200*/  UMOV UR46, 0xffffffff ;  /* 0xffffffff002e7882 */ /* 0x000fc60000000000 */
[----:B------:R-:W-:Y:S05]  /*4210*/  BRA.DIV UR46, `(.L_x_3760) ;  /* 0x000000822e487947 */ /* 0x000fea000b800000 */
.L_x_3888:
        /* <DEDUP_REMOVED lines=10> */
.L_x_3898:
[C---:B0---4-:R-:W-:Y:S01]  /*42c0*/  FMUL.FTZ R137, R209.reuse, R135 ;  /* 0x00000087d1897220 */ /* 0x051fe20000410000 */
[----:B---3--:R-:W-:-:S03]  /*42d0*/  FMUL.FTZ R136, R209, R134 ;  /* 0x00000086d1887220 */ /* 0x008fc60000410000 */
[C---:B------:R-:W-:Y:S01]  /*42e0*/  FFMA.FTZ R137, R204.reuse, R134, -R137 ;  /* 0x00000086cc897223 */ /* 0x040fe20000010889 */
[----:B------:R-:W-:-:S03]  /*42f0*/  FFMA.FTZ R136, R204, R135, R136 ;  /* 0x00000087cc887223 */ /* 0x000fc60000010088 */
[----:B------:R-:W-:Y:S01]  /*4300*/  @P1 FADD.FTZ R134, R206, R137 ;  /* 0x00000089ce861221 */ /* 0x000fe20000010000 */
[----:B------:R-:W-:Y:S01]  /*4310*/  @P1 FADD.FTZ R135, R205, R136 ;  /* 0x00000088cd871221 */ /* 0x000fe20000010000 */
[C---:B------:R-:W-:Y:S01]  /*4320*/  FMUL.FTZ R137, R209.reuse, R133 ;  /* 0x00000085d1897220 */ /* 0x040fe20000410000 */
[----:B------:R-:W-:-:S03]  /*4330*/  FMUL.FTZ R136, R209, R132 ;  /* 0x00000084d1887220 */ /* 0x000fc60000410000 */
[C---:B------:R-:W-:Y:S01]  /*4340*/  @P1 FFMA.FTZ R132, R204.reuse, R132, -R137 ;  /* 0x00000084cc841223 */ /* 0x040fe20000010889 */
[----:B------:R-:W-:Y:S01]  /*4350*/  @P1 FFMA.FTZ R133, R204, R133, R136 ;  /* 0x00000085cc851223 */ /* 0x000fe20000010088 */
        /* <DEDUP_REMOVED lines=12> */
[-C--:B------:R-:W-:Y:S01]  /*4420*/  FMUL.FTZ R128, R121, R138.reuse ;  /* 0x0000008a79807220 */ /* 0x080fe20000410000 */
[----:B------:R-:W-:-:S03]  /*4430*/  FFMA.FTZ R129, R120, R138, -R129 ;  /* 0x0000008a78817223 */ /* 0x000fc60000010881 */
[----:B------:R-:W-:Y:S01]  /*4440*/  FFMA.FTZ R128, R120, R139, R128 ;  /* 0x0000008b78807223 */ /* 0x000fe20000010080 */
[----:B------:R-:W-:Y:S01]  /*4450*/  FADD.FTZ R130, R122, R129 ;  /* 0x000000817a827221 */ /* 0x000fe20000010000 */
[----:B------:R-:W-:Y:S01]  /*4460*/  FMUL.FTZ R122, R121, R136 ;  /* 0x00000088797a7220 */ /* 0x000fe20000410000 */
[----:B------:R0:W-:Y:S01]  /*4470*/  STS.128 [R203+0x8480], R136 ;  /* 0x00848088cb007388 */ /* 0x0001e20000000c00 */
[----:B------:R-:W-:Y:S01]  /*4480*/  FADD.FTZ R131, R123, R128 ;  /* 0x000000807b837221 */ /* 0x000fe20000010000 */
[-C--:B------:R-:W-:Y:S01]  /*4490*/  FMUL.FTZ R123, R121, R137.reuse ;  /* 0x00000089797b7220 */ /* 0x080fe20000410000 */
[C---:B------:R-:W-:Y:S01]  /*44a0*/  FFMA.FTZ R129, R120.reuse, R137, R122 ;  /* 0x0000008978817223 */ /* 0x040fe2000001007a */
[C---:B------:R-:W-:Y:S02]  /*44b0*/  FMUL.FTZ R205, R125.reuse, R130 ;  /* 0x000000827dcd7220 */ /* 0x040fe40000410000 */
[----:B------:R-:W-:Y:S01]  /*44c0*/  FFMA.FTZ R128, R120, R136, -R123 ;  /* 0x0000008878807223 */ /* 0x000fe2000001087b */
[C---:B------:R-:W-:Y:S01]  /*44d0*/  FMUL.FTZ R123, R125.reuse, R131 ;  /* 0x000000837d7b7220 */ /* 0x040fe20000410000 */
        /* <DEDUP_REMOVED lines=10> */
.L_x_3755:
[----:B------:R-:W-:Y:S05]  /*4580*/  WARPSYNC.ALL ;  /* 0x0000000000007948 */ /* 0x000fea0003800000 */
[CC--:B------:R-:W-:Y:S01]  /*4590*/  FMUL.FTZ R120, R144.reuse, R196.reuse ;  /* 0x000000c490787220 */ /* 0x0c0fe20000410000 */
[C---:B------:R-:W-:Y:S01]  /*45a0*/  FMUL.FTZ R121, R143.reuse, R196 ;  /* 0x000000c48f797220 */ /* 0x040fe20000410000 */
[----:B------:R-:W-:Y:S02]  /*45b0*/  BAR.SYNC.DEFER_BLOCKING 0x0 ;  /* 0x0000000000007b1d */ /* 0x000fe40000010000 */
[-C--:B------:R-:W-:Y:S01]  /*45c0*/  FFMA.FTZ R120, -R143, R195.reuse, -R120 ;  /* 0x000000c38f787223 */ /* 0x080fe20000010978 */
[----:B------:R-:W-:-:S03]  /*45d0*/  FFMA.FTZ R121, R144, R195, -R121 ;  /* 0x000000c390797223 */ /* 0x000fc60000010879 */
[----:B------:R-:W-:Y:S01]  /*45e0*/  FADD.FTZ R120, -R233, R120 ;  /* 0x00000078e9787221 */ /* 0x000fe20000010100 */
[----:B------:R-:W-:-:S03]  /*45f0*/  FADD.FTZ R121, R234, R121 ;  /* 0x00000079ea797221 */ /* 0x000fc60000010000 */
[C---:B------:R-:W-:Y:S01]  /*4600*/  FMUL.FTZ R123, R145.reuse, -R120 ;  /* 0x80000078917b7220 */ /* 0x040fe20000410000 */
[----:B0-----:R-:W-:-:S03]  /*4610*/  FMUL.FTZ R125, R145, -R121 ;  /* 0x80000079917d7220 */ /* 0x001fc60000410000 */
[C---:B------:R-:W-:Y:S01]  /*4620*/  FFMA.FTZ R122, R146.reuse, R121, -R123 ;  /* 0x00000079927a7223 */ /* 0x040fe2000001087b */
[----:B------:R-:W-:Y:S01]  /*4630*/  FFMA.FTZ R125, R146, R120, R125 ;  /* 0x00000078927d7223 */ /* 0x000fe2000001007d */
[----:B-1----:R-:W-:Y:S02]  /*4640*/  FMUL.FTZ R123, R143, -R6 ;  /* 0x800000068f7b7220 */ /* 0x002fe40000410000 */
[----:B------:R-:W-:Y:S01]  /*4650*/  FADD.FTZ R122, R237, R122 ;  /* 0x0000007aed7a7221 */ /* 0x000fe20000010000 */
[----:B------:R-:W-:Y:S01]  /*4660*/  FADD.FTZ R125, -R236, R125 ;  /* 0x0000007dec7d7221 */ /* 0x000fe20000010100 */
[----:B------:R-:W-:Y:S02]  /*4670*/  FFMA.FTZ R123, R144, -R7, R123 ;  /* 0x80000007907b7223 */ /* 0x000fe4000001007b */
[C---:B------:R-:W-:Y:S01]  /*4680*/  FMUL.FTZ R121, R147.reuse, -R122 ;  /* 0x8000007a93797220 */ /* 0x040fe20000410000 */
[----:B------:R-:W-:-:S03]  /*4690*/  FMUL.FTZ R127, R147, -R125 ;  /* 0x8000007d937f7220 */ /* 0x000fc60000410000 */
[C---:B------:R-:W-:Y:S01]  /*46a0*/  FFMA.FTZ R125, R148.reuse, R125, R121 ;  /* 0x0000007d947d7223 */ /* 0x040fe20000010079 */
[----:B------:R-:W-:Y:S01]  /*46b0*/  FMUL.FTZ R121, R143, R7 ;  /* 0x000000078f797220 */ /* 0x000fe20000410000 */
[----:B------:R-:W-:Y:S02]  /*46c0*/  FFMA.FTZ R122, R148, R122, -R127 ;  /* 0x0000007a947a7223 */ /* 0x000fe4000001087f */
[----:B------:R-:W-:Y:S01]  /*46d0*/  FADD.FTZ R124, -R238, R125 ;  /* 0x0000007dee7c7221 */ /* 0x000fe20000010100 */
[----:B------:R-:W-:Y:S01]  /*46e0*/  FFMA.FTZ R121, R144, R6, -R121 ;  /* 0x0000000690797223 */ /* 0x000fe20000010879 */
[----:B------:R-:W-:Y:S01]  /*46f0*/  FADD.FTZ R122, R239, R122 ;  /* 0x0000007aef7a7221 */ /* 0x000fe20000010000 */
        /* <DEDUP_REMOVED lines=15> */
[----:B------:R-:W-:Y:S01]  /*47f0*/  FMUL.FTZ R124, R151, -R129 ;  /* 0x80000081977c7220 */ /* 0x000fe20000410000 */
[C---:B------:R-:W-:Y:S01]  /*4800*/  FMUL.FTZ R123, R149.reuse, -R121 ;  /* 0x80000079957b7220 */ /* 0x040fe20000410000 */
[C---:B------:R-:W-:Y:S01]  /*4810*/  FFMA.FTZ R131, R152.reuse, R129, R131 ;  /* 0x0000008198837223 */ /* 0x040fe20000010083 */
[-C--:B------:R-:W-:Y:S01]  /*4820*/  FMUL.FTZ R120, R149, -R122.reuse ;  /* 0x8000007a95787220 */ /* 0x080fe20000410000 */
[----:B------:R-:W-:Y:S01]  /*4830*/  FFMA.FTZ R124, R152, R127, -R124 ;  /* 0x0000007f987c7223 */ /* 0x000fe2000001087c */
[C---:B------:R-:W-:Y:S01]  /*4840*/  FFMA.FTZ R123, R150.reuse, R122, -R123 ;  /* 0x0000007a967b7223 */ /* 0x040fe2000001087b */
[----:B------:R-:W-:Y:S01]  /*4850*/  FADD.FTZ R131, -R241, R131 ;  /* 0x00000083f1837221 */ /* 0x000fe20000010100 */
[----:B------:R-:W-:Y:S01]  /*4860*/  FFMA.FTZ R120, R150, R121, R120 ;  /* 0x0000007996787223 */ /* 0x000fe20000010078 */
[----:B------:R-:W-:Y:S01]  /*4870*/  FADD.FTZ R124, R240, R124 ;  /* 0x0000007cf07c7221 */ /* 0x000fe20000010000 */
[----:B------:R-:W-:Y:S01]  /*4880*/  FMUL.FTZ R121, R151, -R123 ;  /* 0x8000007b97797220 */ /* 0x000fe20000410000 */
[----:B------:R-:W-:Y:S01]  /*4890*/  FMUL.FTZ R125, R153, -R131 ;  /* 0x80000083997d7220 */ /* 0x000fe20000410000 */
[----:B------:R-:W-:Y:S01]  /*48a0*/  FMUL.FTZ R122, R151, -R120 ;  /* 0x80000078977a7220 */ /* 0x000fe20000410000 */
[C---:B------:R-:W-:Y:S01]  /*48b0*/  FMUL.FTZ R126, R153.reuse, -R124 ;  /* 0x8000007c997e7220 */ /* 0x040fe20000410000 */
[----:B------:R-:W-:Y:S01]  /*48c0*/  FFMA.FTZ R121, R152, R120, R121 ;  /* 0x0000007898797223 */ /* 0x000fe20000010079 */
[----:B------:R-:W-:Y:S01]  /*48d0*/  FFMA.FTZ R125, R154, R124, -R125 ;  /* 0x0000007c9a7d7223 */ /* 0x000fe2000001087d */
[----:B------:R-:W-:Y:S01]  /*48e0*/  FFMA.FTZ R122, R152, R123, -R122 ;  /* 0x0000007b987a7223 */ /* 0x000fe2000001087a */
[----:B------:R-:W-:Y:S01]  /*48f0*/  FFMA.FTZ R126, R154, R131, R126 ;  /* 0x000000839a7e7223 */ /* 0x000fe2000001007e */
[C---:B------:R-:W-:Y:S01]  /*4900*/  FMUL.FTZ R123, R153.reuse, -R121 ;  /* 0x80000079997b7220 */ /* 0x040fe20000410000 */
[----:B------:R-:W-:Y:S01]  /*4910*/  FADD.FTZ R125, R232, R125 ;  /* 0x0000007de87d7221 */ /* 0x000fe20000010000 */
[-C--:B------:R-:W-:Y:S01]  /*4920*/  FMUL.FTZ R120, R153, -R122.reuse ;  /* 0x8000007a99787220 */ /* 0x080fe20000410000 */
[----:B------:R-:W-:Y:S01]  /*4930*/  FADD.FTZ R126, -R231, R126 ;  /* 0x0000007ee77e7221 */ /* 0x000fe20000010100 */
[C---:B------:R-:W-:Y:S01]  /*4940*/  FFMA.FTZ R123, R154.reuse, R122, -R123 ;  /* 0x0000007a9a7b7223 */ /* 0x040fe2000001087b */
[C---:B------:R-:W-:Y:S01]  /*4950*/  FMUL.FTZ R127, R155.reuse, -R125 ;  /* 0x8000007d9b7f7220 */ /* 0x040fe20000410000 */
[----:B------:R-:W-:Y:S01]  /*4960*/  FFMA.FTZ R120, R154, R121, R120 ;  /* 0x000000799a787223 */ /* 0x000fe20000010078 */
[CC--:B------:R-:W-:Y:S01]  /*4970*/  FMUL.FTZ R124, R155.reuse, -R126.reuse ;  /* 0x8000007e9b7c7220 */ /* 0x0c0fe20000410000 */
[C---:B------:R-:W-:Y:S01]  /*4980*/  FMUL.FTZ R121, R155.reuse, -R123 ;  /* 0x8000007b9b797220 */ /* 0x040fe20000410000 */
[C---:B------:R-:W-:Y:S01]  /*4990*/  FFMA.FTZ R127, R156.reuse, R126, R127 ;  /* 0x0000007e9c7f7223 */ /* 0x040fe2000001007f */
[-C--:B------:R-:W-:Y:S01]  /*49a0*/  FMUL.FTZ R122, R155, -R120.reuse ;  /* 0x800000789b7a7220 */ /* 0x080fe20000410000 */
[C---:B------:R-:W-:Y:S01]  /*49b0*/  FFMA.FTZ R124, R156.reuse, R125, -R124 ;  /* 0x0000007d9c7c7223 */ /* 0x040fe2000001087c */
[----:B------:R-:W-:Y:S01]  /*49c0*/  FFMA.FTZ R121, R156, R120, R121 ;  /* 0x000000789c797223 */ /* 0x000fe20000010079 */
[----:B------:R-:W-:Y:S01]  /*49d0*/  FADD.FTZ R127, -R230, R127 ;  /* 0x0000007fe67f7221 */ /* 0x000fe20000010100 */
[----:B------:R-:W-:Y:S01]  /*49e0*/  FFMA.FTZ R122, R156, R123, -R122 ;  /* 0x0000007b9c7a7223 */ /* 0x000fe2000001087a */
[----:B------:R-:W-:Y:S01]  /*49f0*/  FADD.FTZ R124, R229, R124 ;  /* 0x0000007ce57c7221 */ /* 0x000fe20000010000 */
[C---:B------:R-:W-:Y:S01]  /*4a00*/  FMUL.FTZ R123, R157.reuse, -R121 ;  /* 0x800000799d7b7220 */ /* 0x040fe20000410000 */
[C---:B------:R-:W-:Y:S01]  /*4a10*/  FMUL.FTZ R125, R157.reuse, -R127 ;  /* 0x8000007f9d7d7220 */ /* 0x040fe20000410000 */
[C---:B------:R-:W-:Y:S01]  /*4a20*/  FMUL.FTZ R120, R157.reuse, -R122 ;  /* 0x8000007a9d787220 */ /* 0x040fe20000410000 */
[----:B------:R-:W-:Y:S01]  /*4a30*/  FMUL.FTZ R126, R157, -R124 ;  /* 0x8000007c9d7e7220 */ /* 0x000fe20000410000 */
[C---:B------:R-:W-:Y:S01]  /*4a40*/  FFMA.FTZ R123, R158.reuse, R122, -R123 ;  /* 0x0000007a9e7b7223 */ /* 0x040fe2000001087b */
[C---:B------:R-:W-:Y:S01]  /*4a50*/  FFMA.FTZ R125, R158.reuse, R124, -R125 ;  /* 0x0000007c9e7d7223 */ /* 0x040fe2000001087d */
[C---:B------:R-:W-:Y:S01]  /*4a60*/  FFMA.FTZ R120, R158.reuse, R121, R120 ;  /* 0x000000799e787223 */ /* 0x040fe20000010078 */
[----:B------:R-:W-:Y:S01]  /*4a70*/  FFMA.FTZ R126, R158, R127, R126 ;  /* 0x0000007f9e7e7223 */ /* 0x000fe2000001007e */
[----:B------:R-:W-:Y:S01]  /*4a80*/  MOV R122, UR13 ;  /* 0x0000000d007a7c02 */ /* 0x000fe20008000f00 */
[----:B------:R-:W-:Y:S01]  /*4a90*/  FADD.FTZ R125, R228, R125 ;  /* 0x0000007de47d7221 */ /* 0x000fe20000010000 */
[CC--:B------:R-:W-:Y:S01]  /*4aa0*/  FMUL.FTZ R121, R159.reuse, -R120.reuse ;  /* 0x800000789f797220 */ /* 0x0c0fe20000410000 */
[----:B------:R-:W-:Y:S01]  /*4ab0*/  FMUL.FTZ R127, R159, -R123 ;  /* 0x8000007b9f7f7220 */ /* 0x000fe20000410000 */
[----:B------:R-:W-:Y:S01]  /*4ac0*/  FADD.FTZ R126, -R227, R126 ;  /* 0x0000007ee37e7221 */ /* 0x000fe20000010100 */
[C---:B------:R-:W-:Y:S01]  /*4ad0*/  FMUL.FTZ R129, R159.reuse, -R125 ;  /* 0x8000007d9f817220 */ /* 0x040fe20000410000 */
[----:B------:R-:W-:Y:S01]  /*4ae0*/  ISETP.GE.OR P0, PT, R122, UR52, P0 ;  /* 0x000000347a007c0c */ /* 0x000fe20008706670 */
[C---:B------:R-:W-:Y:S01]  /*4af0*/  FFMA.FTZ R127, R160.reuse, R120, R127 ;  /* 0x00000078a07f7223 */ /* 0x040fe2000001007f */
[C---:B------:R-:W-:Y:S01]  /*4b00*/  FFMA.FTZ R123, R160.reuse, R123, -R121 ;  /* 0x0000007ba07b7223 */ /* 0x040fe20000010879 */
[-C--:B------:R-:W-:Y:S01]  /*4b10*/  FFMA.FTZ R122, R160, R126.reuse, R129 ;  /* 0x0000007ea07a7223 */ /* 0x080fe20000010081 */
[----:B------:R-:W-:Y:S01]  /*4b20*/  FMUL.FTZ R129, R159, -R126 ;  /* 0x8000007e9f817220 */ /* 0x000fe20000410000 */
[----:B------:R-:W0:Y:S01]  /*4b30*/  LDS.64 R120, [R142+0x8478] ;  /* 0x008478008e787984 */ /* 0x000e220000000a00 */
[C---:B------:R-:W-:Y:S01]  /*4b40*/  FMUL.FTZ R131, R161.reuse, -R127 ;  /* 0x8000007fa1837220 */ /* 0x040fe20000410000 */
[----:B------:R-:W-:Y:S01]  /*4b50*/  FADD.FTZ R122, -R226, R122 ;  /* 0x0000007ae27a7221 */ /* 0x000fe20000010100 */
[----:B------:R-:W-:Y:S01]  /*4b60*/  FFMA.FTZ R129, R160, R125, -R129 ;  /* 0x0000007da0817223 */ /* 0x000fe20000010881 */
[CC--:B------:R-:W-:Y:S01]  /*4b70*/  FMUL.FTZ R124, R161.reuse, -R123.reuse ;  /* 0x8000007ba17c7220 */ /* 0x0c0fe20000410000 */
[C---:B------:R-:W-:Y:S01]  /*4b80*/  FFMA.FTZ R131, R162.reuse, R123, -R131 ;  /* 0x0000007ba2837223 */ /* 0x040fe20000010883 */
[----:B------:R-:W-:Y:S01]  /*4b90*/  FMUL.FTZ R126, R161, -R122 ;  /* 0x8000007aa17e7220 */ /* 0x000fe20000410000 */
[----:B------:R-:W-:Y:S01]  /*4ba0*/  FADD.FTZ R129, R225, R129 ;  /* 0x00000081e1817221 */ /* 0x000fe20000010000 */
[----:B------:R-:W-:Y:S01]  /*4bb0*/  FFMA.FTZ R124, R162, R127, R124 ;  /* 0x0000007fa27c7223 */ /* 0x000fe2000001007c */
[----:B------:R-:W-:-:S02]  /*4bc0*/  FMUL.FTZ R125, R163, -R131 ;  /* 0x80000083a37d7220 */ /* 0x000fc40000410000 */
[-C--:B------:R-:W-:Y:S01]  /*4bd0*/  FMUL.FTZ R123, R161, -R129.reuse ;  /* 0x80000081a17b7220 */ /* 0x080fe20000410000 */
[----:B------:R-:W-:Y:S01]  /*4be0*/  FFMA.FTZ R126, R162, R129, -R126 ;  /* 0x00000081a27e7223 */ /* 0x000fe2000001087e */
[-C--:B------:R-:W-:Y:S01]  /*4bf0*/  FMUL.FTZ R128, R163, -R124.reuse ;  /* 0x8000007ca3807220 */ /* 0x080fe20000410000 */
[----:B------:R-:W-:Y:S01]  /*4c00*/  FFMA.FTZ R125, R164, R124, R125 ;  /* 0x0000007ca47d7223 */ /* 0x000fe2000001007d */
[----:B------:R-:W-:Y:S01]  /*4c10*/  FFMA.FTZ R123, R162, R122, R123 ;  /* 0x0000007aa27b7223 */ /* 0x000fe2000001007b */
[----:B------:R-:W-:Y:S01]  /*4c20*/  FADD.FTZ R126, R224, R126 ;  /* 0x0000007ee07e7221 */ /* 0x000fe20000010000 */
[----:B------:R-:W-:Y:S01]  /*4c30*/  FFMA.FTZ R128, R164, R131, -R128 ;  /* 0x00000083a4807223 */ /* 0x000fe20000010880 */
[----:B------:R-:W-:Y:S01]  /*4c40*/  FMUL.FTZ R127, R165, -R125 ;  /* 0x8000007da57f7220 */ /* 0x000fe20000410000 */
[----:B------:R-:W-:Y:S01]  /*4c50*/  FADD.FTZ R123, -R223, R123 ;  /* 0x0000007bdf7b7221 */ /* 0x000fe20000010100 */
[----:B------:R-:W-:Y:S01]  /*4c60*/  FMUL.FTZ R129, R163, -R126 ;  /* 0x8000007ea3817220 */ /* 0x000fe20000410000 */
[-C--:B------:R-:W-:Y:S01]  /*4c70*/  FMUL.FTZ R122, R165, -R128.reuse ;  /* 0x80000080a57a7220 */ /* 0x080fe20000410000 */
[----:B------:R-:W-:Y:S01]  /*4c80*/  FFMA.FTZ R128, R166, R128, -R127 ;  /* 0x00000080a6807223 */ /* 0x000fe2000001087f */
[-C--:B------:R-:W-:Y:S01]  /*4c90*/  FMUL.FTZ R127, R163, -R123.reuse ;  /* 0x8000007ba37f7220 */ /* 0x080fe20000410000 */
[----:B------:R-:W-:Y:S01]  /*4ca0*/  FFMA.FTZ R129, R164, R123, R129 ;  /* 0x0000007ba4817223 */ /* 0x000fe20000010081 */
[----:B------:R-:W-:Y:S01]  /*4cb0*/  FFMA.FTZ R122, R166, R125, R122 ;  /* 0x0000007da67a7223 */ /* 0x000fe2000001007a */
[C---:B------:R-:W-:Y:S01]  /*4cc0*/  FMUL.FTZ R123, R167.reuse, -R128 ;  /* 0x80000080a77b7220 */ /* 0x040fe20000410000 */
[----:B------:R-:W-:Y:S01]  /*4cd0*/  FFMA.FTZ R127, R164, R126, -R127 ;  /* 0x0000007ea47f7223 */ /* 0x000fe2000001087f */
[----:B------:R-:W-:Y:S01]  /*4ce0*/  FADD.FTZ R129, -R222, R129 ;  /* 0x00000081de817221 */ /* 0x000fe20000010100 */
[-C--:B------:R-:W-:Y:S01]  /*4cf0*/  FMUL.FTZ R125, R167, -R122.reuse ;  /* 0x8000007aa77d7220 */ /* 0x080fe20000410000 */
[C---:B------:R-:W-:Y:S01]  /*4d00*/  FFMA.FTZ R126, R168.reuse, R122, R123 ;  /* 0x0000007aa87e7223 */ /* 0x040fe2000001007b */
[----:B------:R-:W-:Y:S01]  /*4d10*/  FADD.FTZ R127, R221, R127 ;  /* 0x0000007fdd7f7221 */ /* 0x000fe20000010000 */
[----:B------:R-:W-:Y:S01]  /*4d20*/  FMUL.FTZ R123, R165, -R129 ;  /* 0x80000081a57b7220 */ /* 0x000fe20000410000 */
[----:B------:R-:W-:Y:S01]  /*4d30*/  FFMA.FTZ R125, R168, R128, -R125 ;  /* 0x00000080a87d7223 */ /* 0x000fe2000001087d */
[----:B------:R-:W-:Y:S01]  /*4d40*/  FMUL.FTZ R131, R169, -R126 ;  /* 0x8000007ea9837220 */ /* 0x000fe20000410000 */
[-C--:B------:R-:W-:Y:S01]  /*4d50*/  FMUL.FTZ R122, R165, -R127.reuse ;  /* 0x8000007fa57a7220 */ /* 0x080fe20000410000 */
[----:B------:R-:W-:Y:S01]  /*4d60*/  FFMA.FTZ R123, R166, R127, -R123 ;  /* 0x0000007fa67b7223 */ /* 0x000fe2000001087b */
[-C--:B------:R-:W-:Y:S01]  /*4d70*/  FMUL.FTZ R127, R169, -R125.reuse ;  /* 0x8000007da97f7220 */ /* 0x080fe20000410000 */
[----:B------:R-:W-:Y:S01]  /*4d80*/  FFMA.FTZ R124, R170, R125, -R131 ;  /* 0x0000007daa7c7223 */ /* 0x000fe20000010883 */
[----:B------:R-:W-:Y:S01]  /*4d90*/  FFMA.FTZ R122, R166, R129, R122 ;  /* 0x00000081a67a7223 */ /* 0x000fe2000001007a */
[----:B------:R-:W-:Y:S01]  /*4da0*/  FADD.FTZ R125, R220, R123 ;  /* 0x0000007bdc7d7221 */ /* 0x000fe20000010000 */
[C---:B0-----:R-:W-:Y:S01]  /*4db0*/  FMUL.FTZ R123, R141.reuse, R120 ;  /* 0x000000788d7b7220 */ /* 0x041fe20000410000 */
[-C--:B------:R-:W-:Y:S01]  /*4dc0*/  FMUL.FTZ R141, R141, R121.reuse ;  /* 0x000000798d8d7220 */ /* 0x080fe20000410000 */
[----:B------:R-:W-:Y:S01]  /*4dd0*/  FADD.FTZ R122, -R219, R122 ;  /* 0x0000007adb7a7221 */ /* 0x000fe20000010100 */
[----:B------:R-:W-:Y:S01]  /*4de0*/  FFMA.FTZ R126, R170, R126, R127 ;  /* 0x0000007eaa7e7223 */ /* 0x000fe2000001007f */
[C---:B------:R-:W-:Y:S01]  /*4df0*/  FFMA.FTZ R123, R140.reuse, R121, R123 ;  /* 0x000000798c7b7223 */ /* 0x040fe2000001007b */
[----:B------:R-:W-:Y:S01]  /*4e00*/  FFMA.FTZ R141, R140, R120, -R141 ;  /* 0x000000788c8d7223 */ /* 0x000fe2000001088d */
[CC--:B------:R-:W-:Y:S01]  /*4e10*/  FMUL.FTZ R127, R167.reuse, -R125.reuse ;  /* 0x8000007da77f7220 */ /* 0x0c0fe20000410000 */
[-C--:B------:R-:W-:Y:S01]  /*4e20*/  FMUL.FTZ R128, R167, -R122.reuse ;  /* 0x8000007aa7807220 */ /* 0x080fe20000410000 */
[----:B------:R-:W-:Y:S01]  /*4e30*/  FADD.FTZ R210, RZ, R123 ;  /* 0x0000007bffd27221 */ /* 0x000fe20000010000 */
[----:B------:R-:W-:Y:S01]  /*4e40*/  FADD.FTZ R209, R188, R141 ;  /* 0x0000008dbcd17221 */ /* 0x000fe20000010000 */
[C---:B------:R-:W-:Y:S01]  /*4e50*/  FFMA.FTZ R127, R168.reuse, R122, R127 ;  /* 0x0000007aa87f7223 */ /* 0x040fe2000001007f */
[----:B------:R-:W-:Y:S01]  /*4e60*/  FFMA.FTZ R128, R168, R125, -R128 ;  /* 0x0000007da8807223 */ /* 0x000fe20000010880 */
[CC--:B------:R-:W-:Y:S01]  /*4e70*/  FMUL.FTZ R121, R171.reuse, R210.reuse ;  /* 0x000000d2ab797220 */ /* 0x0c0fe20000410000 */
[-C--:B------:R-:W-:Y:S01]  /*4e80*/  FMUL.FTZ R123, R171, R209.reuse ;  /* 0x000000d1ab7b7220 */ /* 0x080fe20000410000 */
[----:B------:R-:W-:Y:S01]  /*4e90*/  FADD.FTZ R127, -R218, R127 ;  /* 0x0000007fda7f7221 */ /* 0x000fe20000010100 */
[----:B------:R-:W-:Y:S01]  /*4ea0*/  FADD.FTZ R128, R217, R128 ;  /* 0x00000080d9807221 */ /* 0x000fe20000010000 */
[C---:B------:R-:W-:Y:S01]  /*4eb0*/  FFMA.FTZ R121, R172.reuse, R209, -R121 ;  /* 0x000000d1ac797223 */ /* 0x040fe20000010879 */
[----:B------:R-:W-:Y:S01]  /*4ec0*/  FFMA.FTZ R123, R172, R210, R123 ;  /* 0x000000d2ac7b7223 */ /* 0x000fe2000001007b */
[CC--:B------:R-:W-:Y:S01]  /*4ed0*/  FMUL.FTZ R125, R169.reuse, -R127.reuse ;  /* 0x8000007fa97d7220 */ /* 0x0c0fe20000410000 */
[CC--:B------:R-:W-:Y:S01]  /*4ee0*/  FMUL.FTZ R120, R169.reuse, -R128.reuse ;  /* 0x80000080a9787220 */ /* 0x0c0fe20000410000 */
[----:B------:R-:W-:Y:S01]  /*4ef0*/  FADD.FTZ R208, R202, R121 ;  /* 0x00000079cad07221 */ /* 0x000fe20000010000 */
[----:B------:R-:W-:Y:S01]  /*4f00*/  FADD.FTZ R207, RZ, R123 ;  /* 0x0000007bffcf7221 */ /* 0x000fe20000010000 */
[C---:B------:R-:W-:Y:S01]  /*4f10*/  FFMA.FTZ R129, R170.reuse, R128, -R125 ;  /* 0x00000080aa817223 */ /* 0x040fe2000001087d */
[----:B------:R-:W-:Y:S01]  /*4f20*/  FFMA.FTZ R127, R170, R127, R120 ;  /* 0x0000007faa7f7223 */ /* 0x000fe20000010078 */
[CC--:B------:R-:W-:Y:S01]  /*4f30*/  FMUL.FTZ R125, R169.reuse, R208.reuse ;  /* 0x000000d0a97d7220 */ /* 0x0c0fe20000410000 */
[-C--:B------:R-:W-:Y:S01]  /*4f40*/  FMUL.FTZ R123, R169, R207.reuse ;  /* 0x000000cfa97b7220 */ /* 0x080fe20000410000 */
[----:B------:R-:W-:Y:S01]  /*4f50*/  FADD.FTZ R129, R215, R129 ;  /* 0x00000081d7817221 */ /* 0x000fe20000010000 */
[----:B------:R-:W-:Y:S01]  /*4f60*/  FADD.FTZ R130, -R216, R127 ;  /* 0x0000007fd8827221 */ /* 0x000fe20000010100 */
[C---:B------:R-:W-:Y:S01]  /*4f70*/  FFMA.FTZ R125, R170.reuse, R207, R125 ;  /* 0x000000cfaa7d7223 */ /* 0x040fe2000001007d */
[----:B------:R-:W-:Y:S01]  /*4f80*/  FFMA.FTZ R128, R170, R208, -R123 ;  /* 0x000000d0aa807223 */ /* 0x000fe2000001087b */
[----:B------:R-:W-:Y:S01]  /*4f90*/  HFMA2.MMA R121, -RZ, RZ, 0, 0 ;  /* 0x00000000ff797435 */ /* 0x000fe200000001ff */
[----:B------:R-:W-:Y:S01]  /*4fa0*/  FMUL.FTZ R127, R171, -R130 ;  /* 0x80000082ab7f7220 */ /* 0x000fe20000410000 */
[----:B------:R-:W-:Y:S01]  /*4fb0*/  FADD.FTZ R206, RZ, R125 ;  /* 0x0000007dffce7221 */ /* 0x000fe20000010000 */
[----:B------:R-:W-:Y:S01]  /*4fc0*/  FADD.FTZ R205, R201, R128 ;  /* 0x00000080c9cd7221 */ /* 0x000fe20000010000 */
[----:B------:R-:W-:Y:S01]  /*4fd0*/  MOV R131, UR7 ;  /* 0x0000000700837c02 */ /* 0x000fe20008000f00 */
[----:B-----5:R-:W-:Y:S01]  /*4fe0*/  FFMA.FTZ R132, R172, R129, -R127 ;  /* 0x00000081ac847223 */ /* 0x020fe2000001087f */
[CC--:B------:R-:W-:Y:S01]  /*4ff0*/  FMUL.FTZ R125, R167.reuse, R206.reuse ;  /* 0x000000cea77d7220 */ /* 0x0c0fe20000410000 */
[----:B------:R-:W-:Y:S01]  /*5000*/  FMUL.FTZ R127, R167, R205 ;  /* 0x000000cda77f7220 */ /* 0x000fe20000410000 */
[----:B------:R-:W-:Y:S01]  /*5010*/  FMUL.FTZ R129, R171, -R129 ;  /* 0x80000081ab817220 */ /* 0x000fe20000410000 */
[----:B------:R-:W-:Y:S01]  /*5020*/  MOV R120, 0x3f800000 ;  /* 0x3f80000000787802 */ /* 0x000fe20000000f00 */
[C---:B------:R-:W-:Y:S01]  /*5030*/  FFMA.FTZ R125, R168.reuse, R205, -R125 ;  /* 0x000000cda87d7223 */ /* 0x040fe2000001087d */
[----:B------:R-:W-:Y:S01]  /*5040*/  FFMA.FTZ R127, R168, R206, R127 ;  /* 0x000000cea87f7223 */ /* 0x000fe2000001007f */
[----:B------:R-:W-:Y:S01]  /*5050*/  FFMA.FTZ R130, R172, R130, R129 ;  /* 0x00000082ac827223 */ /* 0x000fe20000010081 */
[----:B------:R-:W-:Y:S01]  /*5060*/  CS2R R122, SRZ ;  /* 0x00000000007a7805 */ /* 0x000fe2000001ff00 */
[----:B------:R-:W-:Y:S01]  /*5070*/  FADD.FTZ R204, R200, R125 ;  /* 0x0000007dc8cc7221 */ /* 0x000fe20000010000 */
[----:B------:R-:W-:Y:S01]  /*5080*/  FADD.FTZ R203, RZ, R127 ;  /* 0x0000007fffcb7221 */ /* 0x000fe20000010000 */
[----:B------:R-:W-:Y:S01]  /*5090*/  @!P0 LEA R128, R131, R190, 0x4 ;  /* 0x000000be83808211 */ /* 0x000fe200078e20ff */
[----:B------:R-:W-:Y:S01]  /*50a0*/  FMUL.FTZ R125, R171, -R124 ;  /* 0x8000007cab7d7220 */ /* 0x000fe20000410000 */
[C---:B------:R-:W-:Y:S01]  /*50b0*/  FMUL.FTZ R129, R165.reuse, R204 ;  /* 0x000000cca5817220 */ /* 0x040fe20000410000 */
[-C--:B------:R-:W-:Y:S01]  /*50c0*/  FMUL.FTZ R127, R165, R203.reuse ;  /* 0x000000cba57f7220 */ /* 0x080fe20000410000 */
[----:B------:R-:W-:Y:S01]  /*50d0*/  FMUL.FTZ R131, R171, -R126 ;  /* 0x8000007eab837220 */ /* 0x000fe20000410000 */
[----:B------:R0:W1:Y:S01]  /*50e0*/  @!P0 LDS.128 R120, [R128+0xac80] ;  /* 0x00ac800080788984 */ /* 0x0000620000000c00 */
[C---:B------:R-:W-:Y:S01]  /*50f0*/  FFMA.FTZ R129, R166.reuse, R203, R129 ;  /* 0x000000cba6817223 */ /* 0x040fe20000010081 */
[----:B------:R-:W-:Y:S01]  /*5100*/  FFMA.FTZ R140, R166, R204, -R127 ;  /* 0x000000cca68c7223 */ /* 0x000fe2000001087f */
[----:B------:R-:W-:Y:S01]  /*5110*/  FFMA.FTZ R125, R172, R126, R125 ;  /* 0x0000007eac7d7223 */ /* 0x000fe2000001007d */
[----:B------:R-:W-:Y:S01]  /*5120*/  FADD.FTZ R126, R212, R132 ;  /* 0x00000084d47e7221 */ /* 0x000fe20000010000 */
[----:B------:R-:W-:Y:S01]  /*5130*/  FADD.FTZ R141, RZ, R129 ;  /* 0x00000081ff8d7221 */ /* 0x000fe20000010000 */
[----:B------:R-:W-:Y:S01]  /*5140*/  FADD.FTZ R140, R199, R140 ;  /* 0x0000008cc78c7221 */ /* 0x000fe20000010000 */
[----:B------:R-:W-:Y:S01]  /*5150*/  FFMA.FTZ R124, R172, R124, -R131 ;  /* 0x0000007cac7c7223 */ /* 0x000fe20000010883 */
[----:B------:R-:W-:Y:S01]  /*5160*/  FADD.FTZ R127, -R214, R130 ;  /* 0x00000082d67f7221 */ /* 0x000fe20000010100 */
[C---:B------:R-:W-:Y:S01]  /*5170*/  FMUL.FTZ R129, R163.reuse, R141 ;  /* 0x0000008da3817220 */ /* 0x040fe20000410000 */
[----:B0-----:R-:W-:-:S03]  /*5180*/  FMUL.FTZ R128, R163, R140 ;  /* 0x0000008ca3807220 */ /* 0x001fc60000410000 */
[C---:B------:R-:W-:Y:S01]  /*5190*/  FFMA.FTZ R129, R164.reuse, R140, -R129 ;  /* 0x0000008ca4817223 */ /* 0x040fe20000010881 */
[----:B------:R-:W-:Y:S01]  /*51a0*/  FFMA.FTZ R128, R164, R141, R128 ;  /* 0x0000008da4807223 */ /* 0x000fe20000010080 */
[----:B------:R0:W-:Y:S02]  /*51b0*/  STS.128 [R142+0x8e80], R124 ;  /* 0x008e807c8e007388 */ /* 0x0001e40000000c00 */
        /* <DEDUP_REMOVED lines=8> */
[C---:B0-----:R-:W-:Y:S01]  /*5240*/  FMUL.FTZ R125, R159.reuse, R213 ;  /* 0x000000d59f7d7220 */ /* 0x041fe20000410000 */
        /* <DEDUP_REMOVED lines=51> */
[----:B------:R-:W-:Y:S02]  /*5580*/  FADD.FTZ R231, R179, R124 ;  /* 0x0000007cb3e77221 */ /* 0x000fe40000010000 */
[----:B------:R0:W-:Y:S01]  /*5590*/  STL [R1+0x64], R125 ;  /* 0x0000647d01007387 */ /* 0x0001e20000100800 */
[----:B------:R-:W-:Y:S06]  /*55a0*/  BAR.SYNC.DEFER_BLOCKING 0x0 ;  /* 0x0000000000007b1d */ /* 0x000fec0000010000 */
[----:B-1----:R-:W-:Y:S05]  /*55b0*/  @P2 BRA `(.L_x_3762) ;  /* 0x0000000c005c2947 */ /* 0x002fea0003800000 */
[----:B------:R-:W-:Y:S01]  /*55c0*/  IMAD R232, R192, 0x50, R190 ;  /* 0x00000050c0e87824 */ /* 0x000fe200078e02be */
[----:B------:R-:W-:Y:S01]  /*55d0*/  UMOV UR46, 0xffffffff ;  /* 0xffffffff002e7882 */ /* 0x000fe20000000000 */
[----:B------:R-:W-:-:S03]  /*55e0*/  ISETP.NE.AND P0, PT, R246, 0x1f, PT ;  /* 0x0000001ff600780c */ /* 0x000fc60003f05270 */
[----:B0-----:R-:W-:Y:S04]  /*55f0*/  LDS.128 R124, [R232+0x8ea0] ;  /* 0x008ea000e87c7984 */ /* 0x001fe80000000c00 */
        /* <DEDUP_REMOVED lines=38> */
.L_x_3903:
        /* <DEDUP_REMOVED lines=13> */
.L_x_3765:
[----:B------:R-:W-:Y:S05]  /*5930*/  BSYNC B0 ;  /* 0x0000000000007941 */ /* 0x000fea0003800000 */
.L_x_3764:
[----:B------:R-:W-:Y:S01]  /*5940*/  UMOV UR46, 0xffffffff ;  /* 0xffffffff002e7882 */ /* 0x000fe20000000000 */
[----:B------:R-:W-:Y:S02]  /*5950*/  ISETP.GT.U32.AND P0, PT, R246, 0x1d, PT ;  /* 0x0000001df600780c */ /* 0x000fe40003f04070 */
[----:B------:R-:W-:Y:S11]  /*5960*/  BRA.DIV UR46, `(.L_x_3766) ;  /* 0x0000006e2ec87947 */ /* 0x000ff6000b800000 */
[----:B-1----:R1:W0:Y:S04]  /*5970*/  SHFL.DOWN PT, R136, R240, 0x2, 0x1f ;  /* 0x08401f00f0887f89 */ /* 0x00222800000e0000 */
[----:B--2---:R1:W2:Y:S04]  /*5980*/  SHFL.DOWN PT, R137, R241, 0x2, 0x1f ;  /* 0x08401f00f1897f89 */ /* 0x0042a800000e0000 */
[----:B---3--:R1:W3:Y:S04]  /*5990*/  SHFL.DOWN PT, R138, R242, 0x2, 0x1f ;  /* 0x08401f00f28a7f89 */ /* 0x0082e800000e0000 */
[----:B----4-:R1:W4:Y:S02]  /*59a0*/  SHFL.DOWN PT, R139, R243, 0x2, 0x1f ;  /* 0x08401f00f38b7f89 */ /* 0x01032400000e0000 */
.L_x_3909:
        /* <DEDUP_REMOVED lines=13> */
.L_x_3768:
[----:B------:R-:W-:Y:S05]  /*5a80*/  BSYNC B0 ;  /* 0x0000000000007941 */ /* 0x000fea0003800000 */
.L_x_3767:
[----:B------:R-:W-:Y:S01]  /*5a90*/  UMOV UR46, 0xffffffff ;  /* 0xffffffff002e7882 */ /* 0x000fe20000000000 */
[----:B------:R-:W-:Y:S02]  /*5aa0*/  ISETP.GT.U32.AND P0, PT, R246, 0x1b, PT ;  /* 0x0000001bf600780c */ /* 0x000fe40003f04070 */
[----:B------:R-:W-:Y:S11]  /*5ab0*/  BRA.DIV UR46, `(.L_x_3769) ;  /* 0x0000006e2ee87947 */ /* 0x000ff6000b800000 */
[----:B0-----:R0:W0:Y:S04]  /*5ac0*/  SHFL.DOWN PT, R136, R240, 0x4, 0x1f ;  /* 0x08801f00f0887f89 */ /* 0x00102800000e0000 */
[----:B--2---:R2:W0:Y:S04]  /*5ad0*/  SHFL.DOWN PT, R137, R241, 0x4, 0x1f ;  /* 0x08801f00f1897f89 */ /* 0x00442800000e0000 */
[----:B---3--:R2:W3:Y:S04]  /*5ae0*/  SHFL.DOWN PT, R138, R242, 0x4, 0x1f ;  /* 0x08801f00f28a7f89 */ /* 0x0084e800000e0000 */
[----:B----4-:R2:W4:Y:S02]  /*5af0*/  SHFL.DOWN PT, R139, R243, 0x4, 0x1f ;  /* 0x08801f00f38b7f89 */ /* 0x01052400000e0000 */
.L_x_3915:
        /* <DEDUP_REMOVED lines=13> */
.L_x_3771:
[----:B------:R-:W-:Y:S05]  /*5bd0*/  BSYNC B0 ;  /* 0x0000000000007941 */ /* 0x000fea0003800000 */
.L_x_3770:
[----:B------:R-:W-:Y:S01]  /*5be0*/  UMOV UR46, 0xffffffff ;  /* 0xffffffff002e7882 */ /* 0x000fe20000000000 */
[----:B------:R-:W-:Y:S02]  /*5bf0*/  ISETP.GT.U32.AND P0, PT, R246, 0x17, PT ;  /* 0x00000017f600780c */ /* 0x000fe40003f04070 */
[----:B------:R-:W-:Y:S11]  /*5c00*/  BRA.DIV UR46, `(.L_x_3772) ;  /* 0x000000722e087947 */ /* 0x000ff6000b800000 */
[----:B0-----:R0:W0:Y:S04]  /*5c10*/  SHFL.DOWN PT, R136, R240, 0x8, 0x1f ;  /* 0x09001f00f0887f89 */ /* 0x00102800000e0000 */
[----:B------:R0:W0:Y:S04]  /*5c20*/  SHFL.DOWN PT, R137, R241, 0x8, 0x1f ;  /* 0x09001f00f1897f89 */ /* 0x00002800000e0000 */
[----:B---3--:R3:W0:Y:S04]  /*5c30*/  SHFL.DOWN PT, R138, R242, 0x8, 0x1f ;  /* 0x09001f00f28a7f89 */ /* 0x00862800000e0000 */
[----:B----4-:R3:W4:Y:S02]  /*5c40*/  SHFL.DOWN PT, R139, R243, 0x8, 0x1f ;  /* 0x09001f00f38b7f89 */ /* 0x01072400000e0000 */
.L_x_3921:
        /* <DEDUP_REMOVED lines=13> */
.L_x_3774:
[----:B------:R-:W-:Y:S05]  /*5d20*/  BSYNC B0 ;  /* 0x0000000000007941 */ /* 0x000fea0003800000 */
.L_x_3773:
[----:B------:R-:W-:Y:S01]  /*5d30*/  UMOV UR46, 0xffffffff ;  /* 0xffffffff002e7882 */ /* 0x000fe20000000000 */
[----:B------:R-:W-:Y:S02]  /*5d40*/  ISETP.GT.U32.AND P0, PT, R246, 0xf, PT ;  /* 0x0000000ff600780c */ /* 0x000fe40003f04070 */
[----:B------:R-:W-:Y:S11]  /*5d50*/  BRA.DIV UR46, `(.L_x_3775) ;  /* 0x000000722e287947 */ /* 0x000ff6000b800000 */
[----:B0-----:R0:W0:Y:S04]  /*5d60*/  SHFL.DOWN PT, R136, R240, 0x10, 0x1f ;  /* 0x0a001f00f0887f89 */ /* 0x00102800000e0000 */
[----:B------:R0:W0:Y:S04]  /*5d70*/  SHFL.DOWN PT, R137, R241, 0x10, 0x1f ;  /* 0x0a001f00f1897f89 */ /* 0x00002800000e0000 */
[----:B------:R0:W0:Y:S04]  /*5d80*/  SHFL.DOWN PT, R138, R242, 0x10, 0x1f ;  /* 0x0a001f00f28a7f89 */ /* 0x00002800000e0000 */
[----:B----4-:R4:W0:Y:S02]  /*5d90*/  SHFL.DOWN PT, R139, R243, 0x10, 0x1f ;  /* 0x0a001f00f38b7f89 */ /* 0x01082400000e0000 */
.L_x_3927:
        /* <DEDUP_REMOVED lines=13> */
.L_x_3777:
[----:B------:R-:W-:Y:S05]  /*5e70*/  BSYNC B0 ;  /* 0x0000000000007941 */ /* 0x000fea0003800000 */
.L_x_3776:
        /* <DEDUP_REMOVED lines=21> */
.L_x_3941:
        /* <DEDUP_REMOVED lines=19> */
.L_x_3780:
[----:B------:R-:W-:Y:S05]  /*6100*/  BSYNC B0 ;  /* 0x0000000000007941 */ /* 0x000fea0003800000 */
.L_x_3779:
        /* <DEDUP_REMOVED lines=34> */
.L_x_3762:
[----:B------:R-:W2:Y:S01]  /*6330*/  LDL.LU R124, [R1+0x64] ;  /* 0x00006400017c7983 */ /* 0x000ea20000300800 */
[----:B------:R-:W-:Y:S05]  /*6340*/  WARPSYNC.ALL ;  /* 0x0000000000007948 */ /* 0x000fea0003800000 */
[----:B------:R-:W-:Y:S01]  /*6350*/  ISETP.NE.AND P0, PT, R192, RZ, PT ;  /* 0x000000ffc000720c */ /* 0x000fe20003f05270 */
[----:B--2---:R-:W-:Y:S01]  /*6360*/  FADD.FTZ R126, RZ, R124 ;  /* 0x0000007cff7e7221 */ /* 0x004fe20000010000 */
[----:B-1----:R-:W2:Y:S04]  /*6370*/  LDL.LU R130, [R1+0x18] ;  /* 0x0000180001827983 */ /* 0x002ea80000300800 */
[----:B------:R-:W3:Y:S01]  /*6380*/  LDL.LU R132, [R1+0x1c] ;  /* 0x00001c0001847983 */ /* 0x000ee20000300800 */
[----:B------:R-:W-:Y:S06]  /*6390*/  BAR.SYNC.DEFER_BLOCKING 0x0 ;  /* 0x0000000000007b1d */ /* 0x000fec0000010000 */
[----:B------:R-:W5:Y:S04]  /*63a0*/  LDL.LU R136, [R1+0x24] ;  /* 0x0000240001887983 */ /* 0x000f680000300800 */
[----:B------:R-:W4:Y:S01]  /*63b0*/  LDL.LU R137, [R1+0x20] ;  /* 0x0000200001897983 */ /* 0x000f220000300800 */
[C---:B------:R-:W-:Y:S01]  /*63c0*/  FMUL.FTZ R133, R27.reuse, R216 ;  /* 0x000000d81b857220 */ /* 0x040fe20000410000 */
[----:B------:R-:W-:-:S02]  /*63d0*/  FMUL.FTZ R27, R27, R215 ;  /* 0x000000d71b1b7220 */ /* 0x000fc40000410000 */
[----:B------:R-:W4:Y:S04]  /*63e0*/  LDL.LU R135, [R1+0x2c] ;  /* 0x00002c0001877983 */ /* 0x000f280000300800 */
[----:B------:R-:W4:Y:S04]  /*63f0*/  LDL.LU R134, [R1+0x28] ;  /* 0x0000280001867983 */ /* 0x000f280000300800 */
[----:B0-----:R-:W0:Y:S02]  /*6400*/  LDS.64 R124, [R142+0x8e88] ;  /* 0x008e88008e7c7984 */ /* 0x001e240000000a00 */
[----:B0-----:R-:W-:-:S04]  /*6410*/  FMUL.FTZ R127, R125, -R7 ;  /* 0x800000077d7f7220 */ /* 0x001fc80000410000 */
[C---:B------:R-:W-:Y:S01]  /*6420*/  FFMA.FTZ R128, R124.reuse, R6, -R127 ;  /* 0x000000067c807223 */ /* 0x040fe2000001087f */
[----:B------:R-:W-:Y:S01]  /*6430*/  FMUL.FTZ R124, R124, -R7 ;  /* 0x800000077c7c7220 */ /* 0x000fe20000410000 */
[----:B------:R-:W-:-:S03]  /*6440*/  FMUL.FTZ R7, R37, R209 ;  /* 0x000000d125077220 */ /* 0x000fc60000410000 */
[----:B------:R-:W-:Y:S01]  /*6450*/  FFMA.FTZ R125, R125, R6, R124 ;  /* 0x000000067d7d7223 */ /* 0x000fe2000001007c */
[----:B------:R-:W-:Y:S01]  /*6460*/  FMUL.FTZ R124, R210, UR55 ;  /* 0x00000037d27c7c20 */ /* 0x000fe20008410000 */
[-C--:B------:R-:W-:Y:S01]  /*6470*/  FFMA.FTZ R7, R36, R210.reuse, R7 ;  /* 0x000000d224077223 */ /* 0x080fe20000010007 */
[----:B------:R-:W-:Y:S01]  /*6480*/  FADD.FTZ R6, R195, R128 ;  /* 0x00000080c3067221 */ /* 0x000fe20000010000 */
[----:B------:R-:W-:Y:S01]  /*6490*/  FADD.FTZ R196, -R196, R125 ;  /* 0x0000007dc4c47221 */ /* 0x000fe20000010100 */
[----:B------:R-:W-:Y:S01]  /*64a0*/  FMUL.FTZ R125, R37, R210 ;  /* 0x000000d2257d7220 */ /* 0x000fe20000410000 */
[----:B------:R-:W-:Y:S01]  /*64b0*/  FFMA.FTZ R129, R209, UR47, R124 ;  /* 0x0000002fd1817c23 */ /* 0x000fe2000801007c */
[----:B------:R-:W-:Y:S01]  /*64c0*/  FMUL.FTZ R124, R39, R208 ;  /* 0x000000d0277c7220 */ /* 0x000fe20000410000 */
[----:B------:R-:W-:Y:S01]  /*64d0*/  FFMA.FTZ R127, -R0, R7, RZ ;  /* 0x00000007007f7223 */ /* 0x000fe200000101ff */
[----:B------:R-:W-:Y:S01]  /*64e0*/  FFMA.FTZ R125, R36, R209, -R125 ;  /* 0x000000d1247d7223 */ /* 0x000fe2000001087d */
[----:B------:R-:W-:Y:S01]  /*64f0*/  FMUL.FTZ R36, R210, UR47 ;  /* 0x0000002fd2247c20 */ /* 0x000fe20008410000 */
[----:B------:R-:W-:Y:S01]  /*6500*/  FMUL.FTZ R128, R35, R204 ;  /* 0x000000cc23807220 */ /* 0x000fe20000410000 */
[----:B------:R-:W-:Y:S01]  /*6510*/  FMUL.FTZ R37, R143, -R196 ;  /* 0x800000c48f257220 */ /* 0x000fe20000410000 */
[C---:B------:R-:W-:Y:S01]  /*6520*/  FFMA.FTZ R125, R0.reuse, R125, RZ ;  /* 0x0000007d007d7223 */ /* 0x040fe200000100ff */
[----:B------:R-:W-:Y:S01]  /*6530*/  FFMA.FTZ R131, R209, UR55, -R36 ;  /* 0x00000037d1837c23 */ /* 0x000fe20008010824 */
[C---:B------:R-:W-:Y:S01]  /*6540*/  FFMA.FTZ R36, -R0.reuse, R129, -RZ ;  /* 0x0000008100247223 */ /* 0x040fe200000109ff */
[----:B------:R-:W-:Y:S01]  /*6550*/  FMUL.FTZ R129, R39, R207 ;  /* 0x000000cf27817220 */ /* 0x000fe20000410000 */
[C---:B------:R-:W-:Y:S01]  /*6560*/  FMUL.FTZ R39, R33.reuse, R206 ;  /* 0x000000ce21277220 */ /* 0x040fe20000410000 */
[----:B------:R-:W-:Y:S01]  /*6570*/  FMUL.FTZ R7, R0, R131 ;  /* 0x0000008300077220 */ /* 0x000fe20000410000 */
[----:B------:R-:W-:Y:S01]  /*6580*/  FMUL.FTZ R33, R33, R205 ;  /* 0x000000cd21217220 */ /* 0x000fe20000410000 */
[C---:B------:R-:W-:Y:S01]  /*6590*/  FFMA.FTZ R0, R38.reuse, R208, -R129 ;  /* 0x000000d026007223 */ /* 0x040fe20000010881 */
[----:B------:R-:W-:Y:S01]  /*65a0*/  FFMA.FTZ R38, R38, R207, R124 ;  /* 0x000000cf26267223 */ /* 0x000fe2000001007c */
[C---:B------:R-:W-:Y:S01]  /*65b0*/  FFMA.FTZ R124, R32.reuse, R205, -R39 ;  /* 0x000000cd207c7223 */ /* 0x040fe20000010827 */
[----:B------:R-:W-:Y:S01]  /*65c0*/  FFMA.FTZ R32, R32, R206, R33 ;  /* 0x000000ce20207223 */ /* 0x000fe20000010021 */
[-C--:B------:R-:W-:Y:S01]  /*65d0*/  FMUL.FTZ R33, R35, R203.reuse ;  /* 0x000000cb23217220 */ /* 0x080fe20000410000 */
[----:B------:R-:W-:Y:S01]  /*65e0*/  FMUL.FTZ R129, R31, R212 ;  /* 0x000000d41f817220 */ /* 0x000fe20000410000 */
[C---:B------:R-:W-:Y:S01]  /*65f0*/  FFMA.FTZ R35, R34.reuse, R203, R128 ;  /* 0x000000cb22237223 */ /* 0x040fe20000010080 */
[----:B------:R-:W-:Y:S01]  /*6600*/  FMUL.FTZ R39, R29, R141 ;  /* 0x0000008d1d277220 */ /* 0x000fe20000410000 */
[----:B------:R-:W-:Y:S01]  /*6610*/  FFMA.FTZ R33, R34, R204, -R33 ;  /* 0x000000cc22217223 */ /* 0x000fe20000010821 */
[-C--:B------:R-:W-:Y:S01]  /*6620*/  FMUL.FTZ R131, R31, R211.reuse ;  /* 0x000000d31f837220 */ /* 0x080fe20000410000 */
[-C--:B------:R-:W-:Y:S01]  /*6630*/  FMUL.FTZ R34, R29, R140.reuse ;  /* 0x0000008c1d227220 */ /* 0x080fe20000410000 */
[----:B------:R-:W-:Y:S01]  /*6640*/  FFMA.FTZ R31, R30, R211, -R129 ;  /* 0x000000d31e1f7223 */ /* 0x000fe20000010881 */
[----:B------:R-:W-:Y:S01]  /*6650*/  FFMA.FTZ R29, R28, R140, -R39 ;  /* 0x0000008c1c1d7223 */ /* 0x000fe20000010827 */
[----:B------:R-:W-:Y:S01]  /*6660*/  FFMA.FTZ R129, R30, R212, R131 ;  /* 0x000000d41e817223 */ /* 0x000fe20000010083 */
[----:B------:R-:W-:Y:S01]  /*6670*/  FFMA.FTZ R39, R28, R141, R34 ;  /* 0x0000008d1c277223 */ /* 0x000fe20000010022 */
[CC--:B------:R-:W-:Y:S01]  /*6680*/  FMUL.FTZ R131, R25.reuse, R213.reuse ;  /* 0x000000d519837220 */ /* 0x0c0fe20000410000 */
[----:B------:R-:W-:Y:S01]  /*6690*/  FMUL.FTZ R28, R25, R214 ;  /* 0x000000d6191c7220 */ /* 0x000fe20000410000 */
[----:B------:R-:W-:Y:S01]  /*66a0*/  FFMA.FTZ R0, R2, R0, R125 ;  /* 0x0000000002007223 */ /* 0x000fe2000001007d */
[----:B------:R-:W-:Y:S01]  /*66b0*/  FMUL.FTZ R30, R9, R230 ;  /* 0x000000e6091e7220 */ /* 0x000fe20000410000 */
[C---:B------:R-:W-:Y:S01]  /*66c0*/  FFMA.FTZ R25, R24.reuse, R214, -R131 ;  /* 0x000000d618197223 */ /* 0x040fe20000010883 */
[----:B------:R-:W-:Y:S01]  /*66d0*/  FFMA.FTZ R131, R24, R213, R28 ;  /* 0x000000d518837223 */ /* 0x000fe2000001001c */
[C---:B------:R-:W-:Y:S01]  /*66e0*/  FFMA.FTZ R24, R26.reuse, R215, -R133 ;  /* 0x000000d71a187223 */ /* 0x040fe20000010885 */
[----:B------:R-:W-:Y:S01]  /*66f0*/  FFMA.FTZ R26, R26, R216, R27 ;  /* 0x000000d81a1a7223 */ /* 0x000fe2000001001b */
[C---:B------:R-:W-:Y:S01]  /*6700*/  FMUL.FTZ R27, R21.reuse, R217 ;  /* 0x000000d9151b7220 */ /* 0x040fe20000410000 */
[-C--:B------:R-:W-:Y:S01]  /*6710*/  FMUL.FTZ R28, R21, R218.reuse ;  /* 0x000000da151c7220 */ /* 0x080fe20000410000 */
[----:B------:R-:W-:Y:S01]  /*6720*/  FMUL.FTZ R133, R23, R219 ;  /* 0x000000db17857220 */ /* 0x000fe20000410000 */
[----:B------:R-:W-:Y:S01]  /*6730*/  FMUL.FTZ R125, R207, UR55 ;  /* 0x00000037cf7d7c20 */ /* 0x000fe20008410000 */
[C---:B------:R-:W-:Y:S01]  /*6740*/  FFMA.FTZ R21, R20.reuse, R218, -R27 ;  /* 0x000000da14157223 */ /* 0x040fe2000001081b */
[----:B------:R-:W-:Y:S01]  /*6750*/  FMUL.FTZ R27, R23, R220 ;  /* 0x000000dc171b7220 */ /* 0x000fe20000410000 */
[----:B------:R-:W-:Y:S01]  /*6760*/  FFMA.FTZ R20, R20, R217, R28 ;  /* 0x000000d914147223 */ /* 0x000fe2000001001c */
[C---:B------:R-:W-:Y:S01]  /*6770*/  FMUL.FTZ R28, R17.reuse, R222 ;  /* 0x000000de111c7220 */ /* 0x040fe20000410000 */
[----:B------:R-:W-:Y:S01]  /*6780*/  FFMA.FTZ R125, R208, UR47, R125 ;  /* 0x0000002fd07d7c23 */ /* 0x000fe2000801007d */
[C---:B------:R-:W-:Y:S01]  /*6790*/  FFMA.FTZ R23, R22.reuse, R219, -R27 ;  /* 0x000000db16177223 */ /* 0x040fe2000001081b */
[----:B------:R-:W-:Y:S01]  /*67a0*/  FMUL.FTZ R27, R17, R221 ;  /* 0x000000dd111b7220 */ /* 0x000fe20000410000 */
[----:B------:R-:W-:Y:S01]  /*67b0*/  FFMA.FTZ R22, R22, R220, R133 ;  /* 0x000000dc16167223 */ /* 0x000fe20000010085 */
[C---:B------:R-:W-:Y:S01]  /*67c0*/  FMUL.FTZ R133, R19.reuse, R223 ;  /* 0x000000df13857220 */ /* 0x040fe20000410000 */
[----:B------:R-:W-:Y:S01]  /*67d0*/  FFMA.FTZ R127, -R2, R38, R127 ;  /* 0x00000026027f7223 */ /* 0x000fe2000001017f */
[C---:B------:R-:W-:Y:S01]  /*67e0*/  FFMA.FTZ R17, R16.reuse, R222, -R27 ;  /* 0x000000de10117223 */ /* 0x040fe2000001081b */
[----:B------:R-:W-:Y:S01]  /*67f0*/  FMUL.FTZ R27, R19, R224 ;  /* 0x000000e0131b7220 */ /* 0x000fe20000410000 */
[----:B------:R-:W-:Y:S01]  /*6800*/  FFMA.FTZ R16, R16, R221, R28 ;  /* 0x000000dd10107223 */ /* 0x000fe2000001001c */
[----:B------:R-:W-:Y:S01]  /*6810*/  FMUL.FTZ R28, R13, R226 ;  /* 0x000000e20d1c7220 */ /* 0x000fe20000410000 */
[----:B------:R-:W-:Y:S01]  /*6820*/  FFMA.FTZ R32, -R3, R32, R127 ;  /* 0x0000002003207223 */ /* 0x000fe2000001017f */
[C---:B------:R-:W-:Y:S01]  /*6830*/  FFMA.FTZ R19, R18.reuse, R223, -R27 ;  /* 0x000000df12137223 */ /* 0x040fe2000001081b */
[----:B------:R-:W-:Y:S01]  /*6840*/  FMUL.FTZ R27, R13, R225 ;  /* 0x000000e10d1b7220 */ /* 0x000fe20000410000 */
[----:B------:R-:W-:Y:S01]  /*6850*/  FFMA.FTZ R18, R18, R224, R133 ;  /* 0x000000e012127223 */ /* 0x000fe20000010085 */
[C---:B------:R-:W-:Y:S01]  /*6860*/  FMUL.FTZ R133, R15.reuse, R228 ;  /* 0x000000e40f857220 */ /* 0x040fe20000410000 */
[----:B------:R-:W-:Y:S01]  /*6870*/  FMUL.FTZ R15, R15, R227 ;  /* 0x000000e30f0f7220 */ /* 0x000fe20000410000 */
[C---:B------:R-:W-:Y:S01]  /*6880*/  FFMA.FTZ R13, R12.reuse, R226, -R27 ;  /* 0x000000e20c0d7223 */ /* 0x040fe2000001081b */
[----:B------:R-:W-:Y:S01]  /*6890*/  FFMA.FTZ R27, R12, R225, R28 ;  /* 0x000000e10c1b7223 */ /* 0x000fe2000001001c */
[C---:B------:R-:W-:Y:S01]  /*68a0*/  FFMA.FTZ R12, R14.reuse, R227, -R133 ;  /* 0x000000e30e0c7223 */ /* 0x040fe20000010885 */
[----:B------:R-:W-:Y:S01]  /*68b0*/  FFMA.FTZ R14, R14, R228, R15 ;  /* 0x000000e40e0e7223 */ /* 0x000fe2000001000f */
[----:B------:R-:W-:Y:S01]  /*68c0*/  FMUL.FTZ R15, R9, R229 ;  /* 0x000000e5090f7220 */ /* 0x000fe20000410000 */
[C---:B------:R-:W-:Y:S01]  /*68d0*/  FMUL.FTZ R9, R11.reuse, R126 ;  /* 0x0000007e0b097220 */ /* 0x040fe20000410000 */
[-C--:B------:R-:W-:Y:S01]  /*68e0*/  FMUL.FTZ R11, R11, R231.reuse ;  /* 0x000000e70b0b7220 */ /* 0x080fe20000410000 */
[----:B------:R-:W-:Y:S01]  /*68f0*/  FMUL.FTZ R128, R212, UR55 ;  /* 0x00000037d4807c20 */ /* 0x000fe20008410000 */
[----:B------:R-:W-:Y:S01]  /*6900*/  FFMA.FTZ R28, R8, R230, -R15 ;  /* 0x000000e6081c7223 */ /* 0x000fe2000001080f */
[----:B------:R-:W-:Y:S01]  /*6910*/  FMUL.FTZ R15, R207, UR47 ;  /* 0x0000002fcf0f7c20 */ /* 0x000fe20008410000 */
[C---:B------:R-:W-:Y:S01]  /*6920*/  FFMA.FTZ R9, R10.reuse, R231, -R9 ;  /* 0x000000e70a097223 */ /* 0x040fe20000010809 */
[----:B------:R-:W-:Y:S01]  /*6930*/  FFMA.FTZ R11, R10, R126, R11 ;  /* 0x0000007e0a0b7223 */ /* 0x000fe2000001000b */
[----:B------:R-:W-:Y:S01]  /*6940*/  FFMA.FTZ R8, R8, R229, R30 ;  /* 0x000000e508087223 */ /* 0x000fe2000001001e */
[----:B------:R-:W-:Y:S01]  /*6950*/  FFMA.FTZ R15, R208, UR55, -R15 ;  /* 0x00000037d00f7c23 */ /* 0x000fe2000801080f */
[----:B------:R-:W-:Y:S01]  /*6960*/  FMUL.FTZ R30, R206, UR55 ;  /* 0x00000037ce1e7c20 */ /* 0x000fe20008410000 */
[-C--:B------:R-:W-:Y:S01]  /*6970*/  FMUL.FTZ R143, R143, -R6.reuse ;  /* 0x800000068f8f7220 */ /* 0x080fe20000410000 */
[----:B------:R-:W-:Y:S01]  /*6980*/  FFMA.FTZ R37, R144, R6, -R37 ;  /* 0x0000000690257223 */ /* 0x000fe20000010825 */
[C---:B------:R-:W-:Y:S01]  /*6990*/  FMUL.FTZ R10, R2.reuse, R15 ;  /* 0x0000000f020a7220 */ /* 0x040fe20000410000 */
[----:B------:R-:W-:Y:S01]  /*69a0*/  FFMA.FTZ R2, -R2, R125, -RZ ;  /* 0x0000007d02027223 */ /* 0x000fe200000109ff */
[----:B------:R-:W-:Y:S01]  /*69b0*/  FFMA.FTZ R125, R3, R124, R0 ;  /* 0x0000007c037d7223 */ /* 0x000fe20000010000 */
[----:B------:R-:W-:Y:S01]  /*69c0*/  FMUL.FTZ R0, R206, UR47 ;  /* 0x0000002fce007c20 */ /* 0x000fe20008410000 */
[----:B------:R-:W-:Y:S01]  /*69d0*/  FFMA.FTZ R30, R205, UR47, R30 ;  /* 0x0000002fcd1e7c23 */ /* 0x000fe2000801001e */
[----:B------:R-:W-:Y:S01]  /*69e0*/  FMUL.FTZ R124, R212, UR47 ;  /* 0x0000002fd47c7c20 */ /* 0x000fe20008410000 */
[----:B------:R-:W-:Y:S01]  /*69f0*/  FMUL.FTZ R127, R217, UR55 ;  /* 0x00000037d97f7c20 */ /* 0x000fe20008410000 */
[----:B------:R-:W-:Y:S01]  /*6a00*/  FFMA.FTZ R0, R205, UR55, -R0 ;  /* 0x00000037cd007c23 */ /* 0x000fe20008010800 */
[C---:B------:R-:W-:Y:S01]  /*6a10*/  FFMA.FTZ R30, -R3.reuse, R30, -RZ ;  /* 0x0000001e031e7223 */ /* 0x040fe200000109ff */
[----:B------:R-:W-:Y:S01]  /*6a20*/  FFMA.FTZ R144, R144, R196, R143 ;  /* 0x000000c490907223 */ /* 0x000fe2000001008f */
[----:B------:R-:W-:Y:S01]  /*6a30*/  FFMA.FTZ R127, R218, UR47, R127 ;  /* 0x0000002fda7f7c23 */ /* 0x000fe2000801007f */
[----:B------:R-:W-:Y:S01]  /*6a40*/  FMUL.FTZ R15, R3, R0 ;  /* 0x00000000030f7220 */ /* 0x000fe20000410000 */
[----:B------:R-:W-:Y:S01]  /*6a50*/  FADD.FTZ R0, R87, R87 ;  /* 0x0000005757007221 */ /* 0x000fe20000010000 */
[----:B------:R-:W-:Y:S01]  /*6a60*/  FMUL.FTZ R3, R203, UR47 ;  /* 0x0000002fcb037c20 */ /* 0x000fe20008410000 */
[----:B------:R-:W-:Y:S01]  /*6a70*/  FADD.FTZ R233, -R233, R144 ;  /* 0x00000090e9e97221 */ /* 0x000fe20000010100 */
[----:B------:R-:W-:Y:S01]  /*6a80*/  FADD.FTZ R37, R234, R37 ;  /* 0x00000025ea257221 */ /* 0x000fe20000010000 */
[----:B------:R-:W-:Y:S01]  /*6a90*/  FFMA.FTZ R125, R0, R33, R125 ;  /* 0x00000021007d7223 */ /* 0x000fe2000001007d */
[----:B------:R-:W-:Y:S01]  /*6aa0*/  FMUL.FTZ R33, R203, UR55 ;  /* 0x00000037cb217c20 */ /* 0x000fe20008410000 */
[----:B------:R-:W-:Y:S01]  /*6ab0*/  FFMA.FTZ R3, R204, UR55, -R3 ;  /* 0x00000037cc037c23 */ /* 0x000fe20008010803 */
[----:B------:R-:W-:-:S02]  /*6ac0*/  FFMA.FTZ R34, -R0, R35, R32 ;  /* 0x0000002300227223 */ /* 0x000fc40000010120 */
[----:B------:R-:W-:Y:S01]  /*6ad0*/  FFMA.FTZ R33, R204, UR47, R33 ;  /* 0x0000002fcc217c23 */ /* 0x000fe20008010021 */
[C---:B------:R-:W-:Y:S01]  /*6ae0*/  FMUL.FTZ R32, R0.reuse, R3 ;  /* 0x0000000300207220 */ /* 0x040fe20000410000 */
[----:B------:R-:W-:Y:S02]  /*6af0*/  FMUL.FTZ R3, R141, UR47 ;  /* 0x0000002f8d037c20 */ /* 0x000fe40008410000 */
[----:B------:R-:W-:Y:S01]  /*6b00*/  FFMA.FTZ R33, -R0, R33, -RZ ;  /* 0x0000002100217223 */ /* 0x000fe200000109ff */
[----:B------:R-:W-:Y:S01]  /*6b10*/  FADD.FTZ R0, R80, R80 ;  /* 0x0000005050007221 */ /* 0x000fe20000010000 */
[----:B------:R-:W-:-:S03]  /*6b20*/  FFMA.FTZ R3, R140, UR55, -R3 ;  /* 0x000000378c037c23 */ /* 0x000fc60008010803 */
[C---:B------:R-:W-:Y:S01]  /*6b30*/  FFMA.FTZ R125, R0.reuse, R29, R125 ;  /* 0x0000001d007d7223 */ /* 0x040fe2000001007d */
[----:B------:R-:W-:Y:S01]  /*6b40*/  FMUL.FTZ R29, R141, UR55 ;  /* 0x000000378d1d7c20 */ /* 0x000fe20008410000 */
[----:B------:R-:W-:-:S03]  /*6b50*/  FFMA.FTZ R38, -R0, R39, R34 ;  /* 0x0000002700267223 */ /* 0x000fc60000010122 */
[----:B------:R-:W-:Y:S01]  /*6b60*/  FFMA.FTZ R35, R140, UR47, R29 ;  /* 0x0000002f8c237c23 */ /* 0x000fe2000801001d */
[C---:B------:R-:W-:Y:S01]  /*6b70*/  FMUL.FTZ R29, R0.reuse, R3 ;  /* 0x00000003001d7220 */ /* 0x040fe20000410000 */
[----:B------:R-:W-:Y:S02]  /*6b80*/  FMUL.FTZ R3, R213, UR47 ;  /* 0x0000002fd5037c20 */ /* 0x000fe40008410000 */
[----:B------:R-:W-:Y:S01]  /*6b90*/  FFMA.FTZ R34, -R0, R35, -RZ ;  /* 0x0000002300227223 */ /* 0x000fe200000109ff */
[----:B------:R-:W-:Y:S01]  /*6ba0*/  FADD.FTZ R0, R81, R81 ;  /* 0x0000005151007221 */ /* 0x000fe20000010000 */
[C---:B------:R-:W-:Y:S01]  /*6bb0*/  FFMA.FTZ R35, R211.reuse, UR47, R128 ;  /* 0x0000002fd3237c23 */ /* 0x040fe20008010080 */
[----:B------:R-:W-:Y:S02]  /*6bc0*/  FFMA.FTZ R3, R214, UR55, -R3 ;  /* 0x00000037d6037c23 */ /* 0x000fe40008010803 */
[C---:B------:R-:W-:Y:S01]  /*6bd0*/  FFMA.FTZ R125, R0.reuse, R31, R125 ;  /* 0x0000001f007d7223 */ /* 0x040fe2000001007d */
[----:B------:R-:W-:Y:S01]  /*6be0*/  FFMA.FTZ R31, R211, UR55, -R124 ;  /* 0x00000037d31f7c23 */ /* 0x000fe2000801087c */
[C---:B------:R-:W-:Y:S01]  /*6bf0*/  FFMA.FTZ R38, -R0.reuse, R129, R38 ;  /* 0x0000008100267223 */ /* 0x040fe20000010126 */
[----:B------:R-:W-:-:S02]  /*6c00*/  FFMA.FTZ R35, -R0, R35, -RZ ;  /* 0x0000002300237223 */ /* 0x000fc400000109ff */
[----:B------:R-:W-:Y:S01]  /*6c10*/  FMUL.FTZ R31, R0, R31 ;  /* 0x0000001f001f7220 */ /* 0x000fe20000410000 */
[----:B------:R-:W-:-:S04]  /*6c20*/  FADD.FTZ R0, R82, R82 ;  /* 0x0000005252007221 */ /* 0x000fc80000010000 */
[C---:B------:R-:W-:Y:S01]  /*6c30*/  FFMA.FTZ R124, R0.reuse, R25, R125 ;  /* 0x00000019007c7223 */ /* 0x040fe2000001007d */
[----:B------:R-:W-:Y:S01]  /*6c40*/  FMUL.FTZ R25, R213, UR55 ;  /* 0x00000037d5197c20 */ /* 0x000fe20008410000 */
[----:B------:R-:W-:-:S03]  /*6c50*/  FFMA.FTZ R131, -R0, R131, R38 ;  /* 0x0000008300837223 */ /* 0x000fc60000010126 */
[----:B------:R-:W-:Y:S01]  /*6c60*/  FFMA.FTZ R39, R214, UR47, R25 ;  /* 0x0000002fd6277c23 */ /* 0x000fe20008010019 */
[C---:B------:R-:W-:Y:S01]  /*6c70*/  FMUL.FTZ R25, R0.reuse, R3 ;  /* 0x0000000300197220 */ /* 0x040fe20000410000 */
[----:B------:R-:W-:Y:S02]  /*6c80*/  FADD.FTZ R3, R83, R83 ;  /* 0x0000005353037221 */ /* 0x000fe40000010000 */
[----:B------:R-:W-:Y:S01]  /*6c90*/  FFMA.FTZ R38, -R0, R39, -RZ ;  /* 0x0000002700267223 */ /* 0x000fe200000109ff */
[C---:B------:R-:W-:Y:S01]  /*6ca0*/  FMUL.FTZ R0, R216.reuse, UR47 ;  /* 0x0000002fd8007c20 */ /* 0x040fe20008410000 */
[C---:B------:R-:W-:Y:S01]  /*6cb0*/  FFMA.FTZ R39, R3.reuse, R24, R124 ;  /* 0x0000001803277223 */ /* 0x040fe2000001007c */
[----:B------:R-:W-:Y:S01]  /*6cc0*/  FMUL.FTZ R24, R216, UR55 ;  /* 0x00000037d8187c20 */ /* 0x000fe20008410000 */
[----:B------:R-:W-:Y:S01]  /*6cd0*/  FFMA.FTZ R125, -R3, R26, R131 ;  /* 0x0000001a037d7223 */ /* 0x000fe20000010183 */
[C---:B------:R-:W-:Y:S01]  /*6ce0*/  FFMA.FTZ R0, R215.reuse, UR55, -R0 ;  /* 0x00000037d7007c23 */ /* 0x040fe20008010800 */
[----:B------:R-:W-:Y:S01]  /*6cf0*/  FMUL.FTZ R124, R220, UR55 ;  /* 0x00000037dc7c7c20 */ /* 0x000fe20008410000 */
[----:B------:R-:W-:-:S02]  /*6d00*/  FFMA.FTZ R26, R215, UR47, R24 ;  /* 0x0000002fd71a7c23 */ /* 0x000fc40008010018 */
[C---:B------:R-:W-:Y:S01]  /*6d10*/  FMUL.FTZ R24, R3.reuse, R0 ;  /* 0x0000000003187220 */ /* 0x040fe20000410000 */
[----:B------:R-:W-:Y:S01]  /*6d20*/  FADD.FTZ R0, R76, R76 ;  /* 0x0000004c4c007221 */ /* 0x000fe20000010000 */
[----:B------:R-:W-:-:S03]  /*6d30*/  FFMA.FTZ R3, -R3, R26, -RZ ;  /* 0x0000001a03037223 */ /* 0x000fc600000109ff */
[C---:B------:R-:W-:Y:S01]  /*6d40*/  FFMA.FTZ R39, R0.reuse, R21, R39 ;  /* 0x0000001500277223 */ /* 0x040fe20000010027 */
[----:B------:R-:W-:Y:S01]  /*6d50*/  FMUL.FTZ R21, R217, UR47 ;  /* 0x0000002fd9157c20 */ /* 0x000fe20008410000 */
[----:B------:R-:W-:-:S03]  /*6d60*/  FFMA.FTZ R125, -R0, R20, R125 ;  /* 0x00000014007d7223 */ /* 0x000fc6000001017d */
[----:B------:R-:W-:-:S04]  /*6d70*/  FFMA.FTZ R21, R218, UR55, -R21 ;  /* 0x00000037da157c23 */ /* 0x000fc80008010815 */
[C---:B------:R-:W-:Y:S01]  /*6d80*/  FMUL.FTZ R20, R0.reuse, R21 ;  /* 0x0000001500147220 */ /* 0x040fe20000410000 */
[----:B------:R-:W-:Y:S01]  /*6d90*/  FFMA.FTZ R21, -R0, R127, -RZ ;  /* 0x0000007f00157223 */ /* 0x000fe200000109ff */
[C---:B------:R-:W-:Y:S01]  /*6da0*/  FMUL.FTZ R127, R145.reuse, -R233 ;  /* 0x800000e9917f7220 */ /* 0x040fe20000410000 */
[----:B------:R-:W-:-:S03]  /*6db0*/  FMUL.FTZ R0, R145, -R37 ;  /* 0x8000002591007220 */ /* 0x000fc60000410000 */
[C---:B------:R-:W-:Y:S01]  /*6dc0*/  FFMA.FTZ R26, R146.reuse, R37, -R127 ;  /* 0x00000025921a7223 */ /* 0x040fe2000001087f */
[----:B------:R-:W-:Y:S01]  /*6dd0*/  FFMA.FTZ R127, R146, R233, R0 ;  /* 0x000000e9927f7223 */ /* 0x000fe20000010000 */
[----:B------:R-:W-:-:S03]  /*6de0*/  FADD.FTZ R0, R77, R77 ;  /* 0x0000004d4d007221 */ /* 0x000fc60000010000 */
[----:B------:R-:W-:Y:S01]  /*6df0*/  FADD.FTZ R236, -R236, R127 ;  /* 0x0000007fecec7221 */ /* 0x000fe20000010100 */
[----:B------:R-:W-:Y:S01]  /*6e00*/  FFMA.FTZ R125, -R0, R22, R125 ;  /* 0x00000016007d7223 */ /* 0x000fe2000001017d */
[----:B------:R-:W-:Y:S01]  /*6e10*/  FADD.FTZ R22, R237, R26 ;  /* 0x0000001aed167221 */ /* 0x000fe20000010000 */
[----:B------:R-:W-:Y:S01]  /*6e20*/  FMUL.FTZ R26, R220, UR47 ;  /* 0x0000002fdc1a7c20 */ /* 0x000fe20008410000 */
[C---:B------:R-:W-:Y:S01]  /*6e30*/  FFMA.FTZ R39, R0.reuse, R23, R39 ;  /* 0x0000001700277223 */ /* 0x040fe20000010027 */
[C---:B------:R-:W-:Y:S02]  /*6e40*/  FFMA.FTZ R127, R219.reuse, UR47, R124 ;  /* 0x0000002fdb7f7c23 */ /* 0x040fe4000801007c */
[----:B------:R-:W-:Y:S02]  /*6e50*/  FFMA.FTZ R23, R219, UR55, -R26 ;  /* 0x00000037db177c23 */ /* 0x000fe4000801081a */
[C---:B------:R-:W-:Y:S01]  /*6e60*/  FFMA.FTZ R26, -R0.reuse, R127, -RZ ;  /* 0x0000007f001a7223 */ /* 0x040fe200000109ff */
[C---:B------:R-:W-:Y:S01]  /*6e70*/  FMUL.FTZ R127, R147.reuse, -R236 ;  /* 0x800000ec937f7220 */ /* 0x040fe20000410000 */
[----:B------:R-:W-:Y:S01]  /*6e80*/  FMUL.FTZ R23, R0, R23 ;  /* 0x0000001700177220 */ /* 0x000fe20000410000 */
[----:B------:R-:W-:Y:S01]  /*6e90*/  FADD.FTZ R0, R78, R78 ;  /* 0x0000004e4e007221 */ /* 0x000fe20000010000 */
[-C--:B------:R-:W-:Y:S01]  /*6ea0*/  FMUL.FTZ R147, R147, -R22.reuse ;  /* 0x8000001693937220 */ /* 0x080fe20000410000 */
[----:B------:R-:W-:Y:S01]  /*6eb0*/  FFMA.FTZ R124, R148, R22, -R127 ;  /* 0x00000016947c7223 */ /* 0x000fe2000001087f */
[C---:B------:R-:W-:Y:S01]  /*6ec0*/  FMUL.FTZ R127, R221.reuse, UR55 ;  /* 0x00000037dd7f7c20 */ /* 0x040fe20008410000 */
[----:B------:R-:W-:Y:S01]  /*6ed0*/  FFMA.FTZ R39, R0, R17, R39 ;  /* 0x0000001100277223 */ /* 0x000fe20000010027 */
[----:B------:R-:W-:Y:S01]  /*6ee0*/  FMUL.FTZ R17, R221, UR47 ;  /* 0x0000002fdd117c20 */ /* 0x000fe20008410000 */
[----:B------:R-:W-:Y:S01]  /*6ef0*/  FFMA.FTZ R147, R148, R236, R147 ;  /* 0x000000ec94937223 */ /* 0x000fe20000010093 */
[----:B------:R-:W-:Y:S01]  /*6f00*/  FFMA.FTZ R127, R222, UR47, R127 ;  /* 0x0000002fde7f7c23 */ /* 0x000fe2000801007f */
[----:B------:R-:W-:Y:S01]  /*6f10*/  FFMA.FTZ R125, -R0, R16, R125 ;  /* 0x00000010007d7223 */ /* 0x000fe2000001017d */
[----:B------:R-:W-:Y:S01]  /*6f20*/  FFMA.FTZ R17, R222, UR55, -R17 ;  /* 0x00000037de117c23 */ /* 0x000fe20008010811 */
[----:B------:R-:W-:Y:S01]  /*6f30*/  FADD.FTZ R238, -R238, R147 ;  /* 0x00000093eeee7221 */ /* 0x000fe20000010100 */
[----:B------:R-:W-:-:S02]  /*6f40*/  FADD.FTZ R239, R239, R124 ;  /* 0x0000007cefef7221 */ /* 0x000fc40000010000 */
[C---:B------:R-:W-:Y:S01]  /*6f50*/  FMUL.FTZ R16, R0.reuse, R17 ;  /* 0x0000001100107220 */ /* 0x040fe20000410000 */
[----:B------:R-:W-:Y:S01]  /*6f60*/  FFMA.FTZ R17, -R0, R127, -RZ ;  /* 0x0000007f00117223 */ /* 0x000fe200000109ff */
[CC--:B------:R-:W-:Y:S01]  /*6f70*/  FMUL.FTZ R127, R149.reuse, -R238.reuse ;  /* 0x800000ee957f7220 */ /* 0x0c0fe20000410000 */
[-C--:B------:R-:W-:Y:S01]  /*6f80*/  FMUL.FTZ R149, R149, -R239.reuse ;  /* 0x800000ef95957220 */ /* 0x080fe20000410000 */
[----:B------:R-:W-:Y:S02]  /*6f90*/  FADD.FTZ R0, R79, R79 ;  /* 0x0000004f4f007221 */ /* 0x000fe40000010000 */
[C---:B------:R-:W-:Y:S01]  /*6fa0*/  FFMA.FTZ R124, R150.reuse, R239, -R127 ;  /* 0x000000ef967c7223 */ /* 0x040fe2000001087f */
[----:B------:R-:W-:Y:S01]  /*6fb0*/  FFMA.FTZ R149, R150, R238, R149 ;  /* 0x000000ee96957223 */ /* 0x000fe20000010095 */
[C---:B------:R-:W-:Y:S01]  /*6fc0*/  FFMA.FTZ R128, -R0.reuse, R18, R125 ;  /* 0x0000001200807223 */ /* 0x040fe2000001017d */
[----:B------:R-:W-:Y:S02]  /*6fd0*/  FFMA.FTZ R127, R0, R19, R39 ;  /* 0x00000013007f7223 */ /* 0x000fe40000010027 */
[----:B--2---:R-:W-:Y:S01]  /*6fe0*/  FADD.FTZ R19, -R130, R149 ;  /* 0x0000009582137221 */ /* 0x004fe20000010100 */
[----:B------:R-:W-:Y:S01]  /*6ff0*/  FMUL.FTZ R130, R224, UR55 ;  /* 0x00000037e0827c20 */ /* 0x000fe20008410000 */
[----:B---3--:R-:W-:Y:S01]  /*7000*/  FADD.FTZ R18, R132, R124 ;  /* 0x0000007c84127221 */ /* 0x008fe20000010000 */
[----:B------:R-:W-:-:S02]  /*7010*/  FMUL.FTZ R124, R224, UR47 ;  /* 0x0000002fe07c7c20 */ /* 0x000fc40008410000 */
[C---:B------:R-:W-:Y:S01]  /*7020*/  FFMA.FTZ R125, R223.reuse, UR47, R130 ;  /* 0x0000002fdf7d7c23 */ /* 0x040fe20008010082 */
[----:B------:R-:W2:Y:S01]  /*7030*/  LDL.LU R132, [R1+0x34] ;  /* 0x0000340001847983 */ /* 0x000ea20000300800 */
[----:B------:R-:W-:-:S04]  /*7040*/  FFMA.FTZ R39, R223, UR55, -R124 ;  /* 0x00000037df277c23 */ /* 0x000fc8000801087c */
[C---:B------:R-:W-:Y:S01]  /*7050*/  FMUL.FTZ R39, R0.reuse, R39 ;  /* 0x0000002700277220 */ /* 0x040fe20000410000 */
[----:B------:R-:W-:Y:S01]  /*7060*/  FFMA.FTZ R0, -R0, R125, -RZ ;  /* 0x0000007d00007223 */ /* 0x000fe200000109ff */
[----:B------:R-:W-:Y:S01]  /*7070*/  FMUL.FTZ R125, R151, -R19 ;  /* 0x80000013977d7220 */ /* 0x000fe20000410000 */
[----:B------:R-:W-:-:S03]  /*7080*/  FFMA.FTZ R130, R4, R13, R127 ;  /* 0x0000000d04827223 */ /* 0x000fc6000001007f */
[----:B------:R-:W-:-:S04]  /*7090*/  FFMA.FTZ R125, R152, R18, -R125 ;  /* 0x00000012987d7223 */ /* 0x000fc8000001087d */
[----:B-----5:R-:W-:Y:S02]  /*70a0*/  FADD.FTZ R13, R136, R125 ;  /* 0x0000007d880d7221 */ /* 0x020fe40000010000 */
[----:B------:R-:W3:Y:S01]  /*70b0*/  LDL.LU R136, [R1+0x30] ;  /* 0x0000300001887983 */ /* 0x000ee20000300800 */
[----:B------:R-:W-:Y:S01]  /*70c0*/  FMUL.FTZ R124, R151, -R18 ;  /* 0x80000012977c7220 */ /* 0x000fe20000410000 */
[C---:B------:R-:W-:Y:S01]  /*70d0*/  FMUL.FTZ R125, R225.reuse, UR47 ;  /* 0x0000002fe17d7c20 */ /* 0x040fe20008410000 */
[----:B------:R-:W-:Y:S01]  /*70e0*/  FMUL.FTZ R127, R225, UR55 ;  /* 0x00000037e17f7c20 */ /* 0x000fe20008410000 */
[----:B------:R-:W-:Y:S01]  /*70f0*/  FFMA.FTZ R129, -R4, R27, R128 ;  /* 0x0000001b04817223 */ /* 0x000fe20000010180 */
[----:B------:R-:W-:Y:S01]  /*7100*/  FFMA.FTZ R124, R152, R19, R124 ;  /* 0x00000013987c7223 */ /* 0x000fe2000001007c */
[C---:B------:R-:W-:Y:S01]  /*7110*/  FFMA.FTZ R125, R226.reuse, UR55, -R125 ;  /* 0x00000037e27d7c23 */ /* 0x040fe2000801087d */
[----:B------:R-:W-:Y:S01]  /*7120*/  FFMA.FTZ R127, R226, UR47, R127 ;  /* 0x0000002fe27f7c23 */ /* 0x000fe2000801007f */
[----:B------:R-:W5:Y:S01]  /*7130*/  LDL.LU R139, [R1+0x3c] ;  /* 0x00003c00018b7983 */ /* 0x000f620000300800 */
[----:B----4-:R-:W-:Y:S01]  /*7140*/  FADD.FTZ R27, -R137, R124 ;  /* 0x0000007c891b7221 */ /* 0x010fe20000010100 */
[C---:B------:R-:W-:Y:S01]  /*7150*/  FMUL.FTZ R124, R4.reuse, R125 ;  /* 0x0000007d047c7220 */ /* 0x040fe20000410000 */
[C---:B------:R-:W-:Y:S01]  /*7160*/  FMUL.FTZ R128, R153.reuse, -R13 ;  /* 0x8000000d99807220 */ /* 0x040fe20000410000 */
[----:B------:R-:W-:Y:S01]  /*7170*/  FFMA.FTZ R125, -R4, R127, -RZ ;  /* 0x0000007f047d7223 */ /* 0x000fe200000109ff */
[----:B------:R-:W-:-:S02]  /*7180*/  FMUL.FTZ R127, R153, -R27 ;  /* 0x8000001b997f7220 */ /* 0x000fc40000410000 */
[C---:B------:R-:W-:Y:S02]  /*7190*/  FFMA.FTZ R128, R154.reuse, R27, R128 ;  /* 0x0000001b9a807223 */ /* 0x040fe40000010080 */
[----:B------:R-:W-:Y:S01]  /*71a0*/  FFMA.FTZ R4, R154, R13, -R127 ;  /* 0x0000000d9a047223 */ /* 0x000fe2000001087f */
[----:B------:R-:W-:Y:S01]  /*71b0*/  FFMA.FTZ R127, -R5, R14, R129 ;  /* 0x0000000e057f7223 */ /* 0x000fe20000010181 */
[----:B------:R-:W-:Y:S02]  /*71c0*/  FADD.FTZ R14, -R134, R128 ;  /* 0x00000080860e7221 */ /* 0x000fe40000010100 */
[----:B------:R-:W4:Y:S04]  /*71d0*/  LDL.LU R134, [R1+0x38] ;  /* 0x0000380001867983 */ /* 0x000f280000300800 */
[----:B------:R-:W4:Y:S01]  /*71e0*/  LDL.LU R138, [R1+0x40] ;  /* 0x00004000018a7983 */ /* 0x000f220000300800 */
[----:B------:R-:W-:Y:S01]  /*71f0*/  FMUL.FTZ R128, R228, UR47 ;  /* 0x0000002fe4807c20 */ /* 0x000fe20008410000 */
[----:B------:R-:W-:Y:S01]  /*7200*/  FADD.FTZ R4, R135, R4 ;  /* 0x0000000487047221 */ /* 0x000fe20000010000 */
[----:B------:R-:W-:-:S02]  /*7210*/  FMUL.FTZ R129, R155, -R14 ;  /* 0x8000000e9b817220 */ /* 0x000fc40000410000 */
[----:B------:R-:W-:Y:S01]  /*7220*/  FFMA.FTZ R128, R227, UR55, -R128 ;  /* 0x00000037e3807c23 */ /* 0x000fe20008010880 */
[----:B------:R-:W-:-:S03]  /*7230*/  FMUL.FTZ R155, R155, -R4 ;  /* 0x800000049b9b7220 */ /* 0x000fc60000410000 */
[C---:B------:R-:W-:Y:S01]  /*7240*/  FMUL.FTZ R135, R5.reuse, R128 ;  /* 0x0000008005877220 */ /* 0x040fe20000410000 */
[----:B------:R-:W-:Y:S01]  /*7250*/  FFMA.FTZ R128, R156, R14, R155 ;  /* 0x0000000e9c807223 */ /* 0x000fe2000001009b */
[----:B------:R-:W-:Y:S01]  /*7260*/  FFMA.FTZ R12, R5, R12, R130 ;  /* 0x0000000c050c7223 */ /* 0x000fe20000010082 */
[----:B------:R-:W-:Y:S01]  /*7270*/  FMUL.FTZ R130, R228, UR55 ;  /* 0x00000037e4827c20 */ /* 0x000fe20008410000 */
[----:B------:R-:W-:-:S03]  /*7280*/  FFMA.FTZ R129, R156, R4, -R129 ;  /* 0x000000049c817223 */ /* 0x000fc60000010881 */
[----:B------:R-:W-:-:S04]  /*7290*/  FFMA.FTZ R130, R227, UR47, R130 ;  /* 0x0000002fe3827c23 */ /* 0x000fc80008010082 */
[----:B------:R-:W-:Y:S01]  /*72a0*/  FFMA.FTZ R137, -R5, R130, -RZ ;  /* 0x0000008205897223 */ /* 0x000fe200000109ff */
[----:B------:R-:W-:-:S04]  /*72b0*/  FMUL.FTZ R130, R126, UR47 ;  /* 0x0000002f7e827c20 */ /* 0x000fc80008410000 */
[----:B------:R-:W-:Y:S01]  /*72c0*/  FFMA.FTZ R131, R231, UR55, -R130 ;  /* 0x00000037e7837c23 */ /* 0x000fe20008010882 */
[C---:B------:R-:W-:Y:S01]  /*72d0*/  FMUL.FTZ R130, R194.reuse, R9 ;  /* 0x00000009c2827220 */ /* 0x040fe20000410000 */
[C---:B------:R-:W-:Y:S02]  /*72e0*/  FMUL.FTZ R11, R194.reuse, R11 ;  /* 0x0000000bc20b7220 */ /* 0x040fe40000410000 */
[----:B------:R-:W-:Y:S01]  /*72f0*/  FMUL.FTZ R9, R194, R131 ;  /* 0x00000083c2097220 */ /* 0x000fe20000410000 */
[----:B------:R-:W-:Y:S01]  /*7300*/  FMUL.FTZ R131, R229, UR47 ;  /* 0x0000002fe5837c20 */ /* 0x000fe20008410000 */
[----:B------:R-:W-:Y:S01]  /*7310*/  FFMA.FTZ R8, -R193, R8, R127 ;  /* 0x00000008c1087223 */ /* 0x000fe2000001017f */
[----:B--2---:R-:W-:Y:S01]  /*7320*/  FADD.FTZ R5, R132, R129 ;  /* 0x0000008184057221 */ /* 0x004fe20000010000 */
[----:B------:R-:W-:Y:S01]  /*7330*/  FMUL.FTZ R132, R126, UR55 ;  /* 0x000000377e847c20 */ /* 0x000fe20008410000 */
[----:B---3--:R-:W-:Y:S02]  /*7340*/  FADD.FTZ R128, -R136, R128 ;  /* 0x0000008088807221 */ /* 0x008fe40000010100 */
[----:B------:R-:W2:Y:S02]  /*7350*/  LDL.LU R136, [R1+0x44] ;  /* 0x0000440001887983 */ /* 0x000ea40000300800 */
[----:B------:R-:W-:-:S02]  /*7360*/  FMUL.FTZ R129, R157, -R128 ;  /* 0x800000809d817220 */ /* 0x000fc40000410000 */
[----:B------:R-:W3:Y:S01]  /*7370*/  LDL.LU R242, [R1+0x4c] ;  /* 0x00004c0001f27983 */ /* 0x000ee20000300800 */
[----:B------:R-:W-:-:S03]  /*7380*/  FMUL.FTZ R157, R157, -R5 ;  /* 0x800000059d9d7220 */ /* 0x000fc60000410000 */
[----:B------:R-:W3:Y:S01]  /*7390*/  LDL.LU R241, [R1+0x48] ;  /* 0x0000480001f17983 */ /* 0x000ee20000300800 */
[----:B------:R-:W-:Y:S01]  /*73a0*/  FFMA.FTZ R133, R231, UR47, R132 ;  /* 0x0000002fe7857c23 */ /* 0x000fe20008010084 */
[C---:B------:R-:W-:Y:S01]  /*73b0*/  FFMA.FTZ R129, R158.reuse, R5, -R129 ;  /* 0x000000059e817223 */ /* 0x040fe20000010881 */
[----:B------:R-:W-:Y:S01]  /*73c0*/  FFMA.FTZ R157, R158, R128, R157 ;  /* 0x000000809e9d7223 */ /* 0x000fe2000001009d */
[----:B------:R-:W3:Y:S01]  /*73d0*/  LDL.LU R240, [R1+0x54] ;  /* 0x0000540001f07983 */ /* 0x000ee20000300800 */
[----:B------:R-:W-:Y:S01]  /*73e0*/  FFMA.FTZ R194, -R194, R133, -RZ ;  /* 0x00000085c2c27223 */ /* 0x000fe200000109ff */
[----:B------:R-:W-:Y:S01]  /*73f0*/  FFMA.FTZ R133, R193, R28, R12 ;  /* 0x0000001cc1857223 */ /* 0x000fe2000001000c */
[----:B-----5:R-:W-:Y:S01]  /*7400*/  FADD.FTZ R12, R139, R129 ;  /* 0x000000818b0c7221 */ /* 0x020fe20000010000 */
[----:B------:R-:W-:Y:S01]  /*7410*/  FMUL.FTZ R139, R229, UR55 ;  /* 0x00000037e58b7c20 */ /* 0x000fe20008410000 */
[----:B------:R-:W-:Y:S01]  /*7420*/  FFMA.FTZ R28, R230, UR55, -R131 ;  /* 0x00000037e61c7c23 */ /* 0x000fe20008010883 */
[----:B------:R-:W5:Y:S01]  /*7430*/  LDL.LU R235, [R1+0x50] ;  /* 0x0000500001eb7983 */ /* 0x000f620000300800 */
[----:B----4-:R-:W-:Y:S01]  /*7440*/  FADD.FTZ R129, -R134, R157 ;  /* 0x0000009d86817221 */ /* 0x010fe20000010100 */
[----:B------:R-:W-:Y:S01]  /*7450*/  FFMA.FTZ R132, R230, UR47, R139 ;  /* 0x0000002fe6847c23 */ /* 0x000fe2000801008b */
[----:B------:R-:W-:Y:S01]  /*7460*/  SHF.L.U32 R134, R192, 0x5, RZ ;  /* 0x00000005c0867819 */ /* 0x000fe200000006ff */
[----:B------:R-:W-:Y:S01]  /*7470*/  FMUL.FTZ R139, R193, R28 ;  /* 0x0000001cc18b7220 */ /* 0x000fe20000410000 */
[CC--:B------:R-:W-:Y:S01]  /*7480*/  FMUL.FTZ R131, R159.reuse, -R129.reuse ;  /* 0x800000819f837220 */ /* 0x0c0fe20000410000 */
[-C--:B------:R-:W-:Y:S01]  /*7490*/  FMUL.FTZ R28, R159, -R12.reuse ;  /* 0x8000000c9f1c7220 */ /* 0x080fe20000410000 */
[----:B------:R-:W4:Y:S02]  /*74a0*/  LDL.LU R232, [R1+0x58] ;  /* 0x0000580001e87983 */ /* 0x000f240000300800 */
[----:B------:R-:W-:Y:S01]  /*74b0*/  FFMA.FTZ R127, R160, R12, -R131 ;  /* 0x0000000ca07f7223 */ /* 0x000fe20000010883 */
[----:B------:R-:W-:Y:S01]  /*74c0*/  IADD3 R131, R134, 0x1, RZ ;  /* 0x0000000186837810 */ /* 0x000fe20007ffe0ff */
[----:B------:R-:W-:-:S03]  /*74d0*/  FFMA.FTZ R28, R160, R129, R28 ;  /* 0x00000081a01c7223 */ /* 0x000fc6000001001c */
[-C--:B------:R-:W-:Y:S01]  /*74e0*/  LEA.HI.SX32 R147, R131, R134.reuse, 0x1b ;  /* 0x0000008683937211 */ /* 0x080fe200078fdaff */
[----:B------:R-:W-:Y:S02]  /*74f0*/  FADD.FTZ R131, -R138, R28 ;  /* 0x0000001c8a837221 */ /* 0x000fe40000010100 */
[----:B------:R-:W4:Y:S01]  /*7500*/  LDL.LU R138, [R1+0x5c] ;  /* 0x00005c00018a7983 */ /* 0x000f220000300800 */
[C---:B------:R-:W-:Y:S02]  /*7510*/  IADD3 R145, R134.reuse, 0x2, RZ ;  /* 0x0000000286917810 */ /* 0x040fe40007ffe0ff */
[C---:B------:R-:W-:Y:S02]  /*7520*/  IADD3 R151, R134.reuse, 0x3, RZ ;  /* 0x0000000386977810 */ /* 0x040fe40007ffe0ff */
[-C--:B------:R-:W-:Y:S02]  /*7530*/  LEA.HI.SX32 R149, R145, R134.reuse, 0x1b ;  /* 0x0000008691957211 */ /* 0x080fe400078fdaff */
[----:B------:R-:W-:Y:S01]  /*7540*/  LEA.HI.SX32 R145, R134, R134, 0x1b ;  /* 0x0000008686917211 */ /* 0x000fe200078fdaff */
[----:B------:R-:W-:Y:S01]  /*7550*/  FFMA.FTZ R143, -R193, R132, -RZ ;  /* 0x00000084c18f7223 */ /* 0x000fe200000109ff */
[----:B------:R-:W-:-:S02]  /*7560*/  LEA.HI.SX32 R151, R151, R134, 0x1b ;  /* 0x0000008697977211 */ /* 0x000fc400078fdaff */
[-C--:B------:R-:W-:Y:S01]  /*7570*/  LEA R132, R145, R190.reuse, 0x2 ;  /* 0x000000be91847211 */ /* 0x080fe200078e10ff */
[----:B------:R-:W-:Y:S01]  /*7580*/  FMUL.FTZ R145, R161, -R131 ;  /* 0x80000083a1917220 */ /* 0x000fe20000410000 */
[----:B------:R-:W-:Y:S01]  /*7590*/  MOV R153, UR7 ;  /* 0x0000000700997c02 */ /* 0x000fe20008000f00 */
[----:B------:R-:W-:Y:S01]  /*75a0*/  FADD.FTZ R28, R133, R130 ;  /* 0x00000082851c7221 */ /* 0x000fe20000010000 */
[-C--:B------:R-:W-:Y:S02]  /*75b0*/  LEA R147, R147, R190.reuse, 0x2 ;  /* 0x000000be93937211 */ /* 0x080fe400078e10ff */
[-C--:B------:R-:W-:Y:S02]  /*75c0*/  LEA R149, R149, R190.reuse, 0x2 ;  /* 0x000000be95957211 */ /* 0x080fe400078e10ff */
[----:B------:R-:W-:Y:S01]  /*75d0*/  LEA R151, R151, R190, 0x2 ;  /* 0x000000be97977211 */ /* 0x000fe200078e10ff */
[----:B--2---:R-:W-:-:S04]  /*75e0*/  FADD.FTZ R127, R136, R127 ;  /* 0x0000007f887f7221 */ /* 0x004fc80000010000 */
[-C--:B------:R-:W-:Y:S01]  /*75f0*/  FMUL.FTZ R134, R161, -R127.reuse ;  /* 0x8000007fa1867220 */ /* 0x080fe20000410000 */
[----:B------:R-:W-:-:S03]  /*7600*/  FFMA.FTZ R130, R162, R127, -R145 ;  /* 0x0000007fa2827223 */ /* 0x000fc60000010891 */
[----:B------:R-:W-:Y:S01]  /*7610*/  FFMA.FTZ R133, R162, R131, R134 ;  /* 0x00000083a2857223 */ /* 0x000fe20000010086 */
[----:B------:R-:W-:Y:S01]  /*7620*/  @!P0 LEA R136, R153, R190, 0x4 ;  /* 0x000000be99888211 */ /* 0x000fe200078e20ff */
[----:B---3--:R-:W-:Y:S02]  /*7630*/  FADD.FTZ R130, R242, R130 ;  /* 0x00000082f2827221 */ /* 0x008fe40000010000 */
[----:B------:R-:W-:Y:S01]  /*7640*/  FADD.FTZ R133, -R241, R133 ;  /* 0x00000085f1857221 */ /* 0x000fe20000010100 */
[----:B------:R-:W2:Y:S04]  /*7650*/  LDL.LU R242, [R1+0x4] ;  /* 0x0000040001f27983 */ /* 0x000ea80000300800 */
[----:B------:R-:W3:Y:S01]  /*7660*/  LDL.LU R241, [R1] ;  /* 0x0000000001f17983 */ /* 0x000ee20000300800 */
[----:B------:R-:W-:-:S03]  /*7670*/  FMUL.FTZ R145, R163, -R133 ;  /* 0x80000085a3917220 */ /* 0x000fc60000410000 */
[----:B------:R0:W-:Y:S04]  /*7680*/  @!P0 STS.128 [R136+0xac80], R120 ;  /* 0x00ac807888008388 */ /* 0x0001e80000000c00 */
[----:B------:R1:W-:Y:S01]  /*7690*/  STS [R132+0x4200], R7 ;  /* 0x0042000784007388 */ /* 0x0003e20000000800 */
[-C--:B0-----:R-:W-:Y:S01]  /*76a0*/  FMUL.FTZ R120, R163, -R130.reuse ;  /* 0x80000082a3787220 */ /* 0x081fe20000410000 */
[----:B-1----:R-:W-:-:S03]  /*76b0*/  FFMA.FTZ R7, R164, R130, -R145 ;  /* 0x00000082a4077223 */ /* 0x002fc60000010891 */
[----:B------:R-:W-:Y:S01]  /*76c0*/  FFMA.FTZ R120, R164, R133, R120 ;  /* 0x00000085a4787223 */ /* 0x000fe20000010078 */
[----:B------:R-:W-:Y:S02]  /*76d0*/  FADD.FTZ R7, R240, R7 ;  /* 0x00000007f0077221 */ /* 0x000fe40000010000 */
[----:B------:R-:W3:Y:S01]  /*76e0*/  LDL.LU R240, [R1+0x8] ;  /* 0x0000080001f07983 */ /* 0x000ee20000300800 */
[----:B-----5:R-:W-:Y:S01]  /*76f0*/  FADD.FTZ R120, -R235, R120 ;  /* 0x00000078eb787221 */ /* 0x020fe20000010100 */
[C---:B------:R-:W-:Y:S02]  /*7700*/  FMUL.FTZ R121, R165.reuse, -R7 ;  /* 0x80000007a5797220 */ /* 0x040fe40000410000 */
[----:B------:R-:W5:Y:S04]  /*7710*/  LDL.LU R235, [R1+0xc] ;  /* 0x00000c0001eb7983 */ /* 0x000f680000300800 */
[----:B------:R-:W-:Y:S04]  /*7720*/  STS [R147+0x4204], R36 ;  /* 0x0042042493007388 */ /* 0x000fe80000000800 */
[----:B------:R0:W-:Y:S04]  /*7730*/  STS [R149+0x4208], R10 ;  /* 0x0042080a95007388 */ /* 0x0001e80000000800 */
[----:B------:R1:W-:Y:S01]  /*7740*/  STS [R151+0x420c], R2 ;  /* 0x00420c0297007388 */ /* 0x0003e20000000800 */
[-C--:B0-----:R-:W-:Y:S01]  /*7750*/  FMUL.FTZ R10, R165, -R120.reuse ;  /* 0x80000078a50a7220 */ /* 0x081fe20000410000 */
[----:B-1----:R-:W-:-:S03]  /*7760*/  FFMA.FTZ R2, R166, R120, R121 ;  /* 0x00000078a6027223 */ /* 0x002fc60000010079 */
[----:B------:R-:W-:Y:S01]  /*7770*/  FFMA.FTZ R10, R166, R7, -R10 ;  /* 0x00000007a60a7223 */ /* 0x000fe2000001080a */
[----:B------:R0:W-:Y:S01]  /*7780*/  STS [R132+0x4214], R30 ;  /* 0x0042141e84007388 */ /* 0x0001e20000000800 */
[----:B----4-:R-:W-:-:S03]  /*7790*/  FADD.FTZ R2, -R232, R2 ;  /* 0x00000002e8027221 */ /* 0x010fc60000010100 */
[----:B------:R-:W4:Y:S01]  /*77a0*/  LDL.LU R232, [R1+0x14] ;  /* 0x0000140001e87983 */ /* 0x000f220000300800 */
[----:B0-----:R-:W-:-:S03]  /*77b0*/  FADD.FTZ R30, R138, R10 ;  /* 0x0000000a8a1e7221 */ /* 0x001fc60000010000 */
[----:B------:R-:W4:Y:S04]  /*77c0*/  LDL.LU R138, [R1+0x10] ;  /* 0x00001000018a7983 */ /* 0x000f280000300800 */
[----:B------:R0:W-:Y:S02]  /*77d0*/  STS [R132+0x4210], R15 ;  /* 0x0042100f84007388 */ /* 0x0001e40000000800 */
[C---:B0-----:R-:W-:Y:S01]  /*77e0*/  FMUL.FTZ R15, R167.reuse, -R2 ;  /* 0x80000002a70f7220 */ /* 0x041fe20000410000 */
[----:B------:R-:W-:-:S03]  /*77f0*/  FMUL.FTZ R167, R167, -R30 ;  /* 0x8000001ea7a77220 */ /* 0x000fc60000410000 */
[C---:B------:R-:W-:Y:S01]  /*7800*/  FFMA.FTZ R15, R168.reuse, R30, -R15 ;  /* 0x0000001ea80f7223 */ /* 0x040fe2000001080f */
[----:B------:R-:W-:Y:S01]  /*7810*/  FFMA.FTZ R167, R168, R2, R167 ;  /* 0x00000002a8a77223 */ /* 0x000fe200000100a7 */
        /* <DEDUP_REMOVED lines=11> */
[----:B------:R1:W-:Y:S01]  /*78d0*/  STS [R132+0x4244], R21 ;  /* 0x0042441584007388 */ /* 0x0003e20000000800 */
[----:B0-----:R-:W-:-:S03]  /*78e0*/  FADD.FTZ R16, -R188, R209 ;  /* 0x000000d1bc107221 */ /* 0x001fc60000010100 */
[----:B------:R-:W-:Y:S04]  /*78f0*/  STS [R132+0x4228], R31 ;  /* 0x0042281f84007388 */ /* 0x000fe80000000800 */
[----:B------:R-:W-:Y:S01]  /*7900*/  STS [R132+0x421c], R33 ;  /* 0x00421c2184007388 */ /* 0x000fe20000000800 */
[----:B-1----:R-:W-:-:S03]  /*7910*/  FADD.FTZ R21, -R202, R208 ;  /* 0x000000d0ca157221 */ /* 0x002fc60000010100 */
[----:B------:R-:W-:Y:S01]  /*7920*/  STS [R132+0x422c], R35 ;  /* 0x00422c2384007388 */ /* 0x000fe20000000800 */
[----:B------:R-:W-:-:S03]  /*7930*/  FADD.FTZ R123, R103, UR5 ;  /* 0x00000005677b7e21 */ /* 0x000fc60008010000 */
[----:B------:R-:W-:Y:S04]  /*7940*/  STS [R132+0x4258], R39 ;  /* 0x0042582784007388 */ /* 0x000fe80000000800 */
[----:B------:R-:W-:Y:S04]  /*7950*/  STS [R132+0x4224], R34 ;  /* 0x0042242284007388 */ /* 0x000fe80000000800 */
[----:B------:R0:W-:Y:S02]  /*7960*/  STS [R132+0x4234], R38 ;  /* 0x0042342684007388 */ /* 0x0001e40000000800 */
[----:B0-----:R-:W-:-:S02]  /*7970*/  FMUL.FTZ R38, R123, R2 ;  /* 0x000000027b267220 */ /* 0x001fc40000410000 */
[----:B------:R-:W-:Y:S04]  /*7980*/  STS [R132+0x4260], R124 ;  /* 0x0042607c84007388 */ /* 0x000fe80000000800 */
[----:B------:R-:W-:Y:S04]  /*7990*/  STS [R132+0x4264], R125 ;  /* 0x0042647d84007388 */ /* 0x000fe80000000800 */
[----:B------:R0:W-:Y:S01]  /*79a0*/  STS [R132+0x4268], R135 ;  /* 0x0042688784007388 */ /* 0x0001e20000000800 */
[----:B------:R-:W-:-:S03]  /*79b0*/  FADD.FTZ R215, -R187, R215 ;  /* 0x000000d7bbd77221 */ /* 0x000fc60000010100 */
[----:B------:R1:W-:Y:S01]  /*79c0*/  STS [R132+0x4270], R139 ;  /* 0x0042708b84007388 */ /* 0x0003e20000000800 */
[----:B0-----:R-:W-:-:S03]  /*79d0*/  FADD.FTZ R135, R92, UR5 ;  /* 0x000000055c877e21 */ /* 0x001fc60008010000 */
[----:B------:R0:W-:Y:S01]  /*79e0*/  STS [R132+0x4278], R9 ;  /* 0x0042780984007388 */ /* 0x0001e20000000800 */
[----:B-1----:R-:W-:-:S03]  /*79f0*/  FADD.FTZ R139, R93, UR5 ;  /* 0x000000055d8b7e21 */ /* 0x002fc60008010000 */
[----:B------:R1:W-:Y:S01]  /*7a00*/  STS [R132+0x426c], R137 ;  /* 0x00426c8984007388 */ /* 0x0003e20000000800 */
[----:B------:R-:W-:Y:S01]  /*7a10*/  FADD.FTZ R218, -R186, R218 ;  /* 0x000000dabada7221 */ /* 0x000fe20000010100 */
[----:B------:R-:W-:Y:S01]  /*7a20*/  FADD.FTZ R219, -R185, R219 ;  /* 0x000000dbb9db7221 */ /* 0x000fe20000010100 */
[----:B--2---:R-:W-:Y:S01]  /*7a30*/  FADD.FTZ R29, R242, R15 ;  /* 0x0000000ff21d7221 */ /* 0x004fe20000010000 */
[----:B---3--:R-:W-:-:S03]  /*7a40*/  FADD.FTZ R15, -R241, R167 ;  /* 0x000000a7f10f7221 */ /* 0x008fc60000010100 */
[C---:B------:R-:W-:Y:S01]  /*7a50*/  FMUL.FTZ R25, R169.reuse, -R29 ;  /* 0x8000001da9197220 */ /* 0x040fe20000410000 */
[----:B------:R-:W-:-:S03]  /*7a60*/  FMUL.FTZ R10, R169, -R15 ;  /* 0x8000000fa90a7220 */ /* 0x000fc60000410000 */
[C---:B------:R-:W-:Y:S01]  /*7a70*/  FFMA.FTZ R25, R170.reuse, R15, R25 ;  /* 0x0000000faa197223 */ /* 0x040fe20000010019 */
[----:B------:R-:W-:-:S03]  /*7a80*/  FFMA.FTZ R20, R170, R29, -R10 ;  /* 0x0000001daa147223 */ /* 0x000fc6000001080a */
[----:B------:R-:W-:Y:S01]  /*7a90*/  FADD.FTZ R10, -R240, R25 ;  /* 0x00000019f00a7221 */ /* 0x000fe20000010100 */
[----:B-----5:R-:W-:-:S03]  /*7aa0*/  FADD.FTZ R20, R235, R20 ;  /* 0x00000014eb147221 */ /* 0x020fc60000010000 */
[C---:B------:R-:W-:Y:S01]  /*7ab0*/  FMUL.FTZ R3, R171.reuse, -R10 ;  /* 0x8000000aab037220 */ /* 0x040fe20000410000 */
[----:B------:R-:W-:-:S03]  /*7ac0*/  FMUL.FTZ R171, R171, -R20 ;  /* 0x80000014abab7220 */ /* 0x000fc60000410000 */
[C---:B------:R-:W-:Y:S01]  /*7ad0*/  FFMA.FTZ R3, R172.reuse, R20, -R3 ;  /* 0x00000014ac037223 */ /* 0x040fe20000010803 */
[----:B------:R-:W-:Y:S01]  /*7ae0*/  FFMA.FTZ R171, R172, R10, R171 ;  /* 0x0000000aacab7223 */ /* 0x000fe200000100ab */
[C---:B------:R-:W-:Y:S01]  /*7af0*/  FMUL.FTZ R0, R177.reuse, R20 ;  /* 0x00000014b1007220 */ /* 0x040fe20000410000 */
[----:B------:R-:W-:-:S03]  /*7b00*/  FMUL.FTZ R26, R177, R10 ;  /* 0x0000000ab11a7220 */ /* 0x000fc60000410000 */
[C---:B------:R-:W-:Y:S01]  /*7b10*/  FMUL.FTZ R32, R207.reuse, R0 ;  /* 0x00000000cf207220 */ /* 0x040fe20000410000 */
[----:B------:R-:W-:Y:S01]  /*7b20*/  FMUL.FTZ R33, R207, R26 ;  /* 0x0000001acf217220 */ /* 0x000fe20000410000 */
[----:B----4-:R-:W-:Y:S01]  /*7b30*/  FADD.FTZ R17, R232, R3 ;  /* 0x00000003e8117221 */ /* 0x010fe20000010000 */
[----:B------:R-:W-:-:S03]  /*7b40*/  FADD.FTZ R3, -R138, R171 ;  /* 0x000000ab8a037221 */ /* 0x000fc60000010100 */
[C---:B------:R-:W-:Y:S01]  /*7b50*/  FMUL.FTZ R23, R178.reuse, R17 ;  /* 0x00000011b2177220 */ /* 0x040fe20000410000 */
[----:B------:R-:W-:-:S03]  /*7b60*/  FMUL.FTZ R25, R178, R3 ;  /* 0x00000003b2197220 */ /* 0x000fc60000410000 */
[C---:B------:R-:W-:Y:S01]  /*7b70*/  FMUL.FTZ R31, R210.reuse, R23 ;  /* 0x00000017d21f7220 */ /* 0x040fe20000410000 */
[----:B------:R-:W-:Y:S01]  /*7b80*/  FMUL.FTZ R24, R210, R25 ;  /* 0x00000019d2187220 */ /* 0x000fe20000410000 */
[----:B------:R-:W-:-:S03]  /*7b90*/  FFMA.FTZ R35, R21, R26, -R32 ;  /* 0x0000001a15237223 */ /* 0x000fc60000010820 */
[----:B------:R-:W-:Y:S01]  /*7ba0*/  FFMA.FTZ R24, R23, R16, R24 ;  /* 0x0000001017187223 */ /* 0x000fe20000010018 */
[----:B------:R-:W-:Y:S01]  /*7bb0*/  FFMA.FTZ R26, R16, R25, -R31 ;  /* 0x00000019101a7223 */ /* 0x000fe2000001081f */
[----:B------:R-:W-:Y:S01]  /*7bc0*/  FFMA.FTZ R32, R0, R21, R33 ;  /* 0x0000001500207223 */ /* 0x000fe20000010021 */
[C---:B------:R-:W-:Y:S01]  /*7bd0*/  FMUL.FTZ R25, R176.reuse, R29 ;  /* 0x0000001db0197220 */ /* 0x040fe20000410000 */
[----:B------:R-:W-:Y:S01]  /*7be0*/  FADD.FTZ R31, RZ, R24 ;  /* 0x00000018ff1f7221 */ /* 0x000fe20000010000 */
[----:B------:R-:W-:Y:S01]  /*7bf0*/  FMUL.FTZ R39, R176, R15 ;  /* 0x0000000fb0277220 */ /* 0x000fe20000410000 */
[----:B------:R-:W-:Y:S01]  /*7c00*/  FADD.FTZ R24, -R201, R205 ;  /* 0x000000cdc9187221 */ /* 0x000fe20000010100 */
[C---:B------:R-:W-:Y:S01]  /*7c10*/  FMUL.FTZ R121, R206.reuse, R25 ;  /* 0x00000019ce797220 */ /* 0x040fe20000410000 */
[----:B------:R-:W-:Y:S01]  /*7c20*/  FADD.FTZ R33, R31, R32 ;  /* 0x000000201f217221 */ /* 0x000fe20000010000 */
[-C--:B------:R-:W-:Y:S01]  /*7c30*/  FMUL.FTZ R34, R206, R39.reuse ;  /* 0x00000027ce227220 */ /* 0x080fe20000410000 */
[----:B------:R-:W-:Y:S01]  /*7c40*/  FMUL.FTZ R32, R123, R30 ;  /* 0x0000001e7b207220 */ /* 0x000fe20000410000 */
[----:B------:R-:W-:Y:S01]  /*7c50*/  FADD.FTZ R31, -R200, R204 ;  /* 0x000000ccc81f7221 */ /* 0x000fe20000010100 */
[----:B------:R-:W-:Y:S01]  /*7c60*/  FFMA.FTZ R121, R24, R39, -R121 ;  /* 0x0000002718797223 */ /* 0x000fe20000010879 */
[----:B------:R-:W-:Y:S01]  /*7c70*/  FADD.FTZ R26, RZ, R26 ;  /* 0x0000001aff1a7221 */ /* 0x000fe20000010000 */
[----:B------:R-:W-:Y:S01]  /*7c80*/  FFMA.FTZ R36, R25, R24, R34 ;  /* 0x0000001819247223 */ /* 0x000fe20000010022 */
[C---:B------:R-:W-:Y:S01]  /*7c90*/  FMUL.FTZ R122, R203.reuse, R32 ;  /* 0x00000020cb7a7220 */ /* 0x040fe20000410000 */
[----:B------:R-:W-:Y:S01]  /*7ca0*/  FADD.FTZ R123, R96, UR5 ;  /* 0x00000005607b7e21 */ /* 0x000fe20008010000 */
[-C--:B------:R-:W-:Y:S01]  /*7cb0*/  FMUL.FTZ R39, R203, R38.reuse ;  /* 0x00000026cb277220 */ /* 0x080fe20000410000 */
[----:B------:R-:W-:Y:S01]  /*7cc0*/  FADD.FTZ R34, R26, R35 ;  /* 0x000000231a227221 */ /* 0x000fe20000010000 */
[----:B------:R-:W-:Y:S01]  /*7cd0*/  FADD.FTZ R33, R33, R36 ;  /* 0x0000002421217221 */ /* 0x000fe20000010000 */
[----:B------:R-:W-:Y:S01]  /*7ce0*/  FFMA.FTZ R122, R31, R38, -R122 ;  /* 0x000000261f7a7223 */ /* 0x000fe2000001087a */
[C---:B------:R-:W-:Y:S01]  /*7cf0*/  FMUL.FTZ R26, R123.reuse, R7 ;  /* 0x000000077b1a7220 */ /* 0x040fe20000410000 */
[----:B------:R-:W-:Y:S01]  /*7d00*/  FMUL.FTZ R38, R123, R120 ;  /* 0x000000787b267220 */ /* 0x000fe20000410000 */
[----:B------:R-:W-:Y:S01]  /*7d10*/  FFMA.FTZ R36, R32, R31, R39 ;  /* 0x0000001f20247223 */ /* 0x000fe20000010027 */
[----:B------:R-:W-:Y:S01]  /*7d20*/  FADD.FTZ R123, R97, UR5 ;  /* 0x00000005617b7e21 */ /* 0x000fe20008010000 */
[----:B------:R-:W-:Y:S01]  /*7d30*/  FADD.FTZ R35, -R199, R140 ;  /* 0x0000008cc7237221 */ /* 0x000fe20000010100 */
[----:B------:R-:W-:Y:S01]  /*7d40*/  FADD.FTZ R121, R34, R121 ;  /* 0x0000007922797221 */ /* 0x000fe20000010000 */
[----:B------:R-:W-:Y:S01]  /*7d50*/  FADD.FTZ R36, R33, R36 ;  /* 0x0000002421247221 */ /* 0x000fe20000010000 */
[----:B------:R-:W-:Y:S01]  /*7d60*/  FMUL.FTZ R39, R141, R38 ;  /* 0x000000268d277220 */ /* 0x000fe20000410000 */
[C---:B------:R-:W-:Y:S01]  /*7d70*/  FMUL.FTZ R33, R123.reuse, R130 ;  /* 0x000000827b217220 */ /* 0x040fe20000410000 */
[----:B------:R-:W-:Y:S01]  /*7d80*/  FMUL.FTZ R123, R123, R133 ;  /* 0x000000857b7b7220 */ /* 0x000fe20000410000 */
[----:B------:R-:W-:Y:S01]  /*7d90*/  FADD.FTZ R138, R98, UR5 ;  /* 0x00000005628a7e21 */ /* 0x000fe20008010000 */
[----:B------:R-:W-:Y:S01]  /*7da0*/  FMUL.FTZ R124, R141, R26 ;  /* 0x0000001a8d7c7220 */ /* 0x000fe20000410000 */
[----:B------:R-:W-:Y:S01]  /*7db0*/  FADD.FTZ R34, -R198, R211 ;  /* 0x000000d3c6227221 */ /* 0x000fe20000010100 */
[----:B------:R-:W-:Y:S01]  /*7dc0*/  FFMA.FTZ R39, R26, R35, R39 ;  /* 0x000000231a277223 */ /* 0x000fe20000010027 */
[C---:B------:R-:W-:Y:S01]  /*7dd0*/  FMUL.FTZ R125, R212.reuse, R33 ;  /* 0x00000021d47d7220 */ /* 0x040fe20000410000 */
[----:B------:R-:W-:Y:S01]  /*7de0*/  FADD.FTZ R121, R121, R122 ;  /* 0x0000007a79797221 */ /* 0x000fe20000010000 */
[----:B------:R-:W-:Y:S01]  /*7df0*/  FMUL.FTZ R122, R212, R123 ;  /* 0x0000007bd47a7220 */ /* 0x000fe20000410000 */
[----:B------:R-:W-:Y:S01]  /*7e00*/  FMUL.FTZ R136, R138, R131 ;  /* 0x000000838a887220 */ /* 0x000fe20000410000 */
[----:B------:R-:W-:Y:S01]  /*7e10*/  FFMA.FTZ R124, R35, R38, -R124 ;  /* 0x00000026237c7223 */ /* 0x000fe2000001087c */
[----:B------:R-:W-:Y:S01]  /*7e20*/  FADD.FTZ R38, R36, R39 ;  /* 0x0000002724267221 */ /* 0x000fe20000010000 */
[----:B------:R-:W-:Y:S01]  /*7e30*/  FFMA.FTZ R134, R34, R123, -R125 ;  /* 0x0000007b22867223 */ /* 0x000fe2000001087d */
[----:B------:R-:W-:Y:S01]  /*7e40*/  FADD.FTZ R39, -R197, R214 ;  /* 0x000000d6c5277221 */ /* 0x000fe20000010100 */
[----:B------:R-:W-:Y:S01]  /*7e50*/  FMUL.FTZ R36, R138, R127 ;  /* 0x0000007f8a247220 */ /* 0x000fe20000410000 */
[----:B------:R-:W-:Y:S01]  /*7e60*/  FFMA.FTZ R123, R33, R34, R122 ;  /* 0x00000022217b7223 */ /* 0x000fe2000001007a */
[----:B------:R-:W-:-:S03]  /*7e70*/  FMUL.FTZ R125, R213, R136 ;  /* 0x00000088d57d7220 */ /* 0x000fc60000410000 */
[----:B------:R-:W-:Y:S01]  /*7e80*/  FADD.FTZ R38, R38, R123 ;  /* 0x0000007b26267221 */ /* 0x000fe20000010000 */
[----:B------:R-:W-:Y:S01]  /*7e90*/  FFMA.FTZ R125, R36, R39, R125 ;  /* 0x00000027247d7223 */ /* 0x000fe2000001007d */
[----:B------:R-:W-:-:S03]  /*7ea0*/  FMUL.FTZ R122, R213, R36 ;  /* 0x00000024d57a7220 */ /* 0x000fc60000410000 */
[----:B------:R-:W-:Y:S01]  /*7eb0*/  FADD.FTZ R125, R38, R125 ;  /* 0x0000007d267d7221 */ /* 0x000fe20000010000 */
[----:B------:R-:W-:Y:S01]  /*7ec0*/  FADD.FTZ R38, R99, UR5 ;  /* 0x0000000563267e21 */ /* 0x000fe20008010000 */
[----:B------:R-:W-:Y:S01]  /*7ed0*/  FADD.FTZ R121, R121, R124 ;  /* 0x0000007c79797221 */ /* 0x000fe20000010000 */
[----:B------:R-:W-:Y:S02]  /*7ee0*/  FFMA.FTZ R123, R39, R136, -R122 ;  /* 0x00000088277b7223 */ /* 0x000fe4000001087a */
[C---:B------:R-:W-:Y:S01]  /*7ef0*/  FMUL.FTZ R122, R38.reuse, R12 ;  /* 0x0000000c267a7220 */ /* 0x040fe20000410000 */
[----:B------:R-:W-:Y:S01]  /*7f00*/  FADD.FTZ R134, R121, R134 ;  /* 0x0000008679867221 */ /* 0x000fe20000010000 */
[----:B0-----:R-:W-:Y:S01]  /*7f10*/  FMUL.FTZ R9, R38, R129 ;  /* 0x0000008126097220 */ /* 0x001fe20000410000 */
[----:B------:R-:W-:Y:S01]  /*7f20*/  FMUL.FTZ R121, R135, R5 ;  /* 0x0000000587797220 */ /* 0x000fe20000410000 */
[----:B------:R-:W-:Y:S01]  /*7f30*/  FMUL.FTZ R124, R216, R122 ;  /* 0x0000007ad87c7220 */ /* 0x000fe20000410000 */
[----:B------:R-:W-:Y:S01]  /*7f40*/  FMUL.FTZ R38, R139, R4 ;  /* 0x000000048b267220 */ /* 0x000fe20000410000 */
[----:B------:R-:W-:Y:S01]  /*7f50*/  FMUL.FTZ R135, R135, R128 ;  /* 0x0000008087877220 */ /* 0x000fe20000410000 */
[----:B-1----:R-:W-:Y:S01]  /*7f60*/  FMUL.FTZ R137, R217, R121 ;  /* 0x00000079d9897220 */ /* 0x002fe20000410000 */
[-C--:B------:R-:W-:Y:S01]  /*7f70*/  FFMA.FTZ R136, R215, R9.reuse, -R124 ;  /* 0x00000009d7887223 */ /* 0x080fe2000001087c */
[----:B------:R-:W-:Y:S01]  /*7f80*/  FADD.FTZ R123, R134, R123 ;  /* 0x0000007b867b7221 */ /* 0x000fe20000010000 */
[----:B------:R-:W-:Y:S01]  /*7f90*/  FMUL.FTZ R9, R216, R9 ;  /* 0x00000009d8097220 */ /* 0x000fe20000410000 */
[----:B------:R-:W-:Y:S01]  /*7fa0*/  FMUL.FTZ R139, R139, R14 ;  /* 0x0000000e8b8b7220 */ /* 0x000fe20000410000 */
[----:B------:R-:W-:Y:S01]  /*7fb0*/  FMUL.FTZ R142, R220, R38 ;  /* 0x00000026dc8e7220 */ /* 0x000fe20000410000 */
[----:B------:R-:W-:Y:S01]  /*7fc0*/  FFMA.FTZ R140, R218, R135, -R137 ;  /* 0x00000087da8c7223 */ /* 0x000fe20000010889 */
[----:B------:R-:W-:Y:S01]  /*7fd0*/  FADD.FTZ R123, R123, R136 ;  /* 0x000000887b7b7221 */ /* 0x000fe20000010000 */
[----:B------:R-:W-:Y:S01]  /*7fe0*/  FFMA.FTZ R124, R122, R215, R9 ;  /* 0x000000d77a7c7223 */ /* 0x000fe20000010009 */
[----:B------:R-:W-:Y:S01]  /*7ff0*/  FMUL.FTZ R138, R217, R135 ;  /* 0x00000087d98a7220 */ /* 0x000fe20000410000 */
[-C--:B------:R-:W-:Y:S01]  /*8000*/  FFMA.FTZ R142, R219, R139.reuse, -R142 ;  /* 0x0000008bdb8e7223 */ /* 0x080fe2000001088e */
[----:B------:R-:W-:Y:S01]  /*8010*/  FADD.FTZ R123, R123, R140 ;  /* 0x0000008c7b7b7221 */ /* 0x000fe20000010000 */
[----:B------:R-:W-:Y:S01]  /*8020*/  FADD.FTZ R124, R125, R124 ;  /* 0x0000007c7d7c7221 */ /* 0x000fe20000010000 */
[----:B------:R-:W-:Y:S01]  /*8030*/  FFMA.FTZ R9, R121, R218, R138 ;  /* 0x000000da79097223 */ /* 0x000fe2000001008a */
[----:B------:R-:W-:Y:S01]  /*8040*/  FMUL.FTZ R139, R220, R139 ;  /* 0x0000008bdc8b7220 */ /* 0x000fe20000410000 */
[----:B------:R-:W-:Y:S01]  /*8050*/  FADD.FTZ R157, R123, R142 ;  /* 0x0000008e7b9d7221 */ /* 0x000fe20000010000 */
[----:B------:R-:W-:Y:S01]  /*8060*/  FMUL.FTZ R123, R196, UR57 ;  /* 0x00000039c47b7c20 */ /* 0x000fe20008410000 */
[----:B------:R-:W-:Y:S01]  /*8070*/  FADD.FTZ R9, R124, R9 ;  /* 0x000000097c097221 */ /* 0x000fe20000010000 */
[----:B------:R-:W-:Y:S01]  /*8080*/  FFMA.FTZ R124, R38, R219, R139 ;  /* 0x000000db267c7223 */ /* 0x000fe2000001008b */
[----:B------:R-:W-:Y:S01]  /*8090*/  FADD.FTZ R142, R95, UR5 ;  /* 0x000000055f8e7e21 */ /* 0x000fe20008010000 */
[----:B------:R-:W-:Y:S01]  /*80a0*/  FFMA.FTZ R136, R6, UR58, R123 ;  /* 0x0000003a06887c23 */ /* 0x000fe2000801007b */
[----:B------:R-:W-:Y:S01]  /*80b0*/  FMUL.FTZ R123, R239, UR57 ;  /* 0x00000039ef7b7c20 */ /* 0x000fe20008410000 */
[----:B------:R-:W-:Y:S01]  /*80c0*/  FMUL.FTZ R138, R18, UR57 ;  /* 0x00000039128a7c20 */ /* 0x000fe20008410000 */
[----:B------:R-:W-:Y:S01]  /*80d0*/  FADD.FTZ R146, R94, UR5 ;  /* 0x000000055e927e21 */ /* 0x000fe20008010000 */
[----:B------:R-:W-:Y:S01]  /*80e0*/  FADD.FTZ R155, R9, R124 ;  /* 0x0000007c099b7221 */ /* 0x000fe20000010000 */
[----:B------:R0:W-:Y:S01]  /*80f0*/  STS [R132+0x4274], R143 ;  /* 0x0042748f84007388 */ /* 0x0001e20000000800 */
[C---:B------:R-:W-:Y:S01]  /*8100*/  FMUL.FTZ R140, R238.reuse, UR57 ;  /* 0x00000039ee8c7c20 */ /* 0x040fe20008410000 */
[----:B------:R-:W-:Y:S01]  /*8110*/  FFMA.FTZ R124, R238, UR58, -R123 ;  /* 0x0000003aee7c7c23 */ /* 0x000fe2000801087b */
[C---:B------:R-:W-:Y:S01]  /*8120*/  FMUL.FTZ R161, R142.reuse, R19 ;  /* 0x000000138ea17220 */ /* 0x040fe20000410000 */
[----:B------:R-:W-:Y:S01]  /*8130*/  FFMA.FTZ R123, R19, UR58, -R138 ;  /* 0x0000003a137b7c23 */ /* 0x000fe2000801088a */
[----:B------:R-:W-:Y:S01]  /*8140*/  FMUL.FTZ R142, R142, R18 ;  /* 0x000000128e8e7220 */ /* 0x000fe20000410000 */
[----:B------:R-:W-:Y:S01]  /*8150*/  ULEA UR46, UR13, 0xfffff800, 0xb ;  /* 0xfffff8000d2e7891 */ /* 0x000fe2000f8e583f */
[----:B------:R-:W-:Y:S01]  /*8160*/  FFMA.FTZ R139, R239, UR58, R140 ;  /* 0x0000003aef8b7c23 */ /* 0x000fe2000801008c */
[----:B0-----:R-:W-:Y:S01]  /*8170*/  FMUL.FTZ R143, R19, UR57 ;  /* 0x00000039138f7c20 */ /* 0x001fe20008410000 */
[----:B------:R-:W-:Y:S01]  /*8180*/  FMUL.FTZ R19, R146, R13 ;  /* 0x0000000d92137220 */ /* 0x000fe20000410000 */
[----:B------:R-:W-:Y:S01]  /*8190*/  FADD.FTZ R223, -R183, R223 ;  /* 0x000000dfb7df7221 */ /* 0x000fe20000010100 */
[----:B------:R-:W-:Y:S01]  /*81a0*/  FMUL.FTZ R144, R224, R142 ;  /* 0x0000008ee0907220 */ /* 0x000fe20000410000 */
[----:B------:R-:W-:Y:S01]  /*81b0*/  FFMA.FTZ R140, R18, UR58, R143 ;  /* 0x0000003a128c7c23 */ /* 0x000fe2000801008f */
[----:B------:R-:W-:Y:S01]  /*81c0*/  FADD.FTZ R222, -R184, R222 ;  /* 0x000000deb8de7221 */ /* 0x000fe20000010100 */
[----:B------:R-:W-:Y:S01]  /*81d0*/  FMUL.FTZ R143, R146, R27 ;  /* 0x0000001b928f7220 */ /* 0x000fe20000410000 */
[----:B------:R-:W-:Y:S01]  /*81e0*/  FMUL.FTZ R145, R221, R19 ;  /* 0x00000013dd917220 */ /* 0x000fe20000410000 */
[----:B------:R-:W-:Y:S01]  /*81f0*/  FMUL.FTZ R138, R13, UR57 ;  /* 0x000000390d8a7c20 */ /* 0x000fe20008410000 */
[----:B------:R-:W-:Y:S01]  /*8200*/  UIADD3 UR46, -UR46, UR54, URZ ;  /* 0x000000362e2e7290 */ /* 0x000fe2000fffe13f */
[----:B------:R-:W-:Y:S01]  /*8210*/  FFMA.FTZ R159, R223, R161, -R144 ;  /* 0x000000a1df9f7223 */ /* 0x000fe20000010890 */
[C---:B------:R-:W-:Y:S01]  /*8220*/  FMUL.FTZ R144, R27.reuse, UR57 ;  /* 0x000000391b907c20 */ /* 0x040fe20008410000 */
[-C--:B------:R-:W-:Y:S01]  /*8230*/  FFMA.FTZ R162, R222, R143.reuse, -R145 ;  /* 0x0000008fdea27223 */ /* 0x080fe20000010891 */
[----:B------:R-:W-:Y:S01]  /*8240*/  FFMA.FTZ R138, R27, UR58, -R138 ;  /* 0x0000003a1b8a7c23 */ /* 0x000fe2000801088a */
[----:B------:R-:W-:Y:S01]  /*8250*/  FMUL.FTZ R145, R5, UR57 ;  /* 0x0000003905917c20 */ /* 0x000fe20008410000 */
[----:B------:R-:W-:Y:S01]  /*8260*/  FMUL.FTZ R27, R4, UR57 ;  /* 0x00000039041b7c20 */ /* 0x000fe20008410000 */
[----:B------:R-:W-:Y:S01]  /*8270*/  FMUL.FTZ R146, R12, UR57 ;  /* 0x000000390c927c20 */ /* 0x000fe20008410000 */
[----:B------:R-:W-:Y:S01]  /*8280*/  FMUL.FTZ R164, R221, R143 ;  /* 0x0000008fdda47220 */ /* 0x000fe20000410000 */
[----:B------:R-:W-:Y:S01]  /*8290*/  FMUL.FTZ R147, R129, UR57 ;  /* 0x0000003981937c20 */ /* 0x000fe20008410000 */
[----:B------:R-:W-:Y:S01]  /*82a0*/  MOV R9, UR46 ;  /* 0x0000002e00097c02 */ /* 0x000fe20008000f00 */
[----:B------:R-:W-:Y:S01]  /*82b0*/  FFMA.FTZ R143, R13, UR58, R144 ;  /* 0x0000003a0d8f7c23 */ /* 0x000fe20008010090 */
[----:B------:R-:W-:Y:S01]  /*82c0*/  FFMA.FTZ R144, R128, UR58, -R145 ;  /* 0x0000003a80907c23 */ /* 0x000fe20008010891 */
[C---:B------:R-:W-:Y:S01]  /*82d0*/  FFMA.FTZ R27, R14.reuse, UR58, -R27 ;  /* 0x0000003a0e1b7c23 */ /* 0x040fe2000801081b */
[----:B------:R-:W-:Y:S01]  /*82e0*/  FMUL.FTZ R149, R14, UR57 ;  /* 0x000000390e957c20 */ /* 0x000fe20008410000 */
[----:B------:R-:W-:Y:S01]  /*82f0*/  FFMA.FTZ R145, R129, UR58, -R146 ;  /* 0x0000003a81917c23 */ /* 0x000fe20008010892 */
[----:B------:R-:W-:Y:S01]  /*8300*/  FMUL.FTZ R14, R128, UR57 ;  /* 0x00000039800e7c20 */ /* 0x000fe20008410000 */
[----:B------:R-:W-:Y:S01]  /*8310*/  FFMA.FTZ R146, R12, UR58, R147 ;  /* 0x0000003a0c927c23 */ /* 0x000fe20008010093 */
[----:B------:R-:W-:Y:S01]  /*8320*/  LEA R9, R9, -R192, 0x1 ;  /* 0x800000c009097211 */ /* 0x000fe200078e08ff */
[----:B------:R-:W-:Y:S01]  /*8330*/  FMUL.FTZ R147, R7, UR57 ;  /* 0x0000003907937c20 */ /* 0x000fe20008410000 */
[----:B------:R-:W-:Y:S01]  /*8340*/  FMUL.FTZ R128, R127, UR57 ;  /* 0x000000397f807c20 */ /* 0x000fe20008410000 */
[----:B------:R-:W-:Y:S01]  /*8350*/  FFMA.FTZ R129, R5, UR58, R14 ;  /* 0x0000003a05817c23 */ /* 0x000fe2000801000e */
[----:B------:R-:W-:Y:S01]  /*8360*/  ISETP.GE.AND P0, PT, R9, 0x1, PT ;  /* 0x000000010900780c */ /* 0x000fe20003f06270 */
[----:B------:R-:W-:Y:S01]  /*8370*/  FMUL.FTZ R14, R130, UR57 ;  /* 0x00000039820e7c20 */ /* 0x000fe20008410000 */
[C---:B------:R-:W-:Y:S01]  /*8380*/  FMUL.FTZ R154, R131.reuse, UR57 ;  /* 0x00000039839a7c20 */ /* 0x040fe20008410000 */
[----:B------:R-:W-:Y:S01]  /*8390*/  FFMA.FTZ R150, R120, UR58, -R147 ;  /* 0x0000003a78967c23 */ /* 0x000fe20008010893 */
[----:B------:R-:W-:Y:S01]  /*83a0*/  FMUL.FTZ R147, R30, UR57 ;  /* 0x000000391e937c20 */ /* 0x000fe20008410000 */
[----:B------:R-:W-:Y:S01]  /*83b0*/  FFMA.FTZ R128, R131, UR58, -R128 ;  /* 0x0000003a83807c23 */ /* 0x000fe20008010880 */
[----:B------:R-:W-:Y:S01]  /*83c0*/  FMUL.FTZ R152, R120, UR57 ;  /* 0x0000003978987c20 */ /* 0x000fe20008410000 */
[----:B------:R-:W-:Y:S01]  /*83d0*/  FFMA.FTZ R148, R4, UR58, R149 ;  /* 0x0000003a04947c23 */ /* 0x000fe20008010095 */
[----:B------:R-:W-:Y:S01]  /*83e0*/  FFMA.FTZ R131, R133, UR58, -R14 ;  /* 0x0000003a85837c23 */ /* 0x000fe2000801080e */
[----:B------:R-:W-:Y:S01]  /*83f0*/  FFMA.FTZ R120, R127, UR58, R154 ;  /* 0x0000003a7f787c23 */ /* 0x000fe2000801009a */
[----:B------:R-:W-:Y:S01]  /*8400*/  FMUL.FTZ R14, R29, UR57 ;  /* 0x000000391d0e7c20 */ /* 0x000fe20008410000 */
[C---:B------:R-:W-:Y:S01]  /*8410*/  FFMA.FTZ R154, R2.reuse, UR58, -R147 ;  /* 0x0000003a029a7c23 */ /* 0x040fe20008010893 */
[----:B------:R-:W-:Y:S01]  /*8420*/  FMUL.FTZ R151, R2, UR57 ;  /* 0x0000003902977c20 */ /* 0x000fe20008410000 */
[----:B------:R-:W-:Y:S01]  /*8430*/  FMUL.FTZ R149, R20, UR57 ;  /* 0x0000003914957c20 */ /* 0x000fe20008410000 */
[----:B------:R-:W-:Y:S01]  /*8440*/  FMUL.FTZ R2, R17, UR57 ;  /* 0x0000003911027c20 */ /* 0x000fe20008410000 */
[C---:B------:R-:W-:Y:S01]  /*8450*/  FFMA.FTZ R147, R15.reuse, UR58, -R14 ;  /* 0x0000003a0f937c23 */ /* 0x040fe2000801080e */
[----:B------:R0:W-:Y:S01]  /*8460*/  STS [R132+0x427c], R194 ;  /* 0x00427cc284007388 */ /* 0x0001e20000000800 */
[----:B------:R-:W-:Y:S01]  /*8470*/  FFMA.FTZ R156, R10, UR58, -R149 ;  /* 0x0000003a0a9c7c23 */ /* 0x000fe20008010895 */
        /* <DEDUP_REMOVED lines=8> */
[----:B0-----:R-:W-:Y:S01]  /*8500*/  FMUL.FTZ R132, R233, UR57 ;  /* 0x00000039e9847c20 */ /* 0x001fe20008410000 */
[----:B------:R-:W-:Y:S01]  /*8510*/  FMUL.FTZ R2, R3, UR57 ;  /* 0x0000003903027c20 */ /* 0x000fe20008410000 */
[----:B------:R-:W-:Y:S01]  /*8520*/  USHF.R.S32.HI UR55, URZ, 0x1f, UR11 ;  /* 0x0000001f3f377899 */ /* 0x000fe2000801140b */
[----:B------:R-:W-:Y:S01]  /*8530*/  BSSY B0, `(.L_x_3781) ;  /* 0x000002e000007945 */ /* 0x000fe20003800000 */
[----:B------:R-:W-:Y:S01]  /*8540*/  USHF.R.S32.HI UR56, URZ, 0x1f, UR12 ;  /* 0x0000001f3f387899 */ /* 0x000fe2000801140c */
[----:B------:R-:W-:Y:S01]  /*8550*/  FFMA.FTZ R160, R30, UR58, R151 ;  /* 0x0000003a1ea07c23 */ /* 0x000fe20008010097 */
[----:B------:R-:W-:Y:S01]  /*8560*/  FFMA.FTZ R137, R196, UR58, -R137 ;  /* 0x0000003ac4897c23 */ /* 0x000fe20008010889 */
[----:B------:R-:W-:Y:S01]  /*8570*/  FFMA.FTZ R134, R233, UR58, -R134 ;  /* 0x0000003ae9867c23 */ /* 0x000fe20008010886 */
[----:B------:R-:W-:Y:S01]  /*8580*/  FFMA.FTZ R132, R37, UR58, R132 ;  /* 0x0000003a25847c23 */ /* 0x000fe20008010084 */
[----:B------:R-:W-:Y:S01]  /*8590*/  FFMA.FTZ R135, R236, UR58, -R135 ;  /* 0x0000003aec877c23 */ /* 0x000fe20008010887 */
[----:B------:R-:W-:Y:S01]  /*85a0*/  FFMA.FTZ R125, R22, UR58, R125 ;  /* 0x0000003a167d7c23 */ /* 0x000fe2000801007d */
[----:B------:R-:W-:Y:S01]  /*85b0*/  FMUL.FTZ R161, R224, R161 ;  /* 0x000000a1e0a17220 */ /* 0x000fe20000410000 */
[----:B------:R-:W-:Y:S01]  /*85c0*/  FFMA.FTZ R164, R19, R222, R164 ;  /* 0x000000de13a47223 */ /* 0x000fe200000100a4 */
        /* <DEDUP_REMOVED lines=12> */
[----:B------:R-:W-:Y:S02]  /*8690*/  UIMAD.WIDE.U32 UR60, UR12, UR30, URZ ;  /* 0x0000001e0c3c72a5 */ /* 0x000fe4000f8e003f */
[----:B------:R-:W-:Y:S02]  /*86a0*/  USHF.R.U32.HI UR59, URZ, 0x1, UR29 ;  /* 0x000000013f3b7899 */ /* 0x000fe4000801161d */
[----:B------:R-:W0:Y:S01]  /*86b0*/  LDS R163, [R10+0x4200] ;  /* 0x004200000aa37984 */ /* 0x000e220000000800 */
[----:B------:R-:W-:Y:S01]  /*86c0*/  UIMAD UR47, UR12, UR31, UR47 ;  /* 0x0000001f0c2f72a4 */ /* 0x000fe2000f8e022f */
[----:B------:R-:W-:Y:S01]  /*86d0*/  IADD3 R2, P0, R192, UR46, RZ ;  /* 0x0000002ec0027c10 */ /* 0x000fe2000ff1e0ff */
[----:B------:R-:W-:Y:S01]  /*86e0*/  USHF.R.U64 UR57, UR28, 0x1, UR29 ;  /* 0x000000011c397899 */ /* 0x000fe2000800121d */
[----:B------:R-:W-:Y:S01]  /*86f0*/  MOV R3, UR46 ;  /* 0x0000002e00037c02 */ /* 0x000fe20008000f00 */
[----:B------:R-:W-:-:S02]  /*8700*/  UIMAD UR59, UR59, UR11, URZ ;  /* 0x0000000b3b3b72a4 */ /* 0x000fc4000f8e023f */
[----:B------:R-:W-:Y:S01]  /*8710*/  UIADD3 UR47, UR61, UR47, URZ ;  /* 0x0000002f3d2f7290 */ /* 0x000fe2000fffe03f */
[----:B------:R-:W-:Y:S01]  /*8720*/  LEA.HI.X.SX32 R3, R3, RZ, 0x1, P0 ;  /* 0x000000ff03037211 */ /* 0x000fe200000f0eff */
[----:B------:R-:W-:Y:S01]  /*8730*/  USHF.R.S32.HI UR58, URZ, 0x1f, UR7 ;  /* 0x0000001f3f3a7899 */ /* 0x000fe20008011407 */
[----:B------:R-:W-:Y:S01]  /*8740*/  UMOV UR46, UR60 ;  /* 0x0000003c002e7c82 */ /* 0x000fe20008000000 */
[----:B------:R-:W-:Y:S01]  /*8750*/  UIMAD UR59, UR55, UR57, UR59 ;  /* 0x00000039373b72a4 */ /* 0x000fe2000f8e023b */
[----:B------:R-:W-:Y:S01]  /*8760*/  IMAD.WIDE.U32 R2, R15, UR7, R2 ;  /* 0x000000070f027c25 */ /* 0x000fe2000f8e0002 */
[----:B------:R-:W-:Y:S02]  /*8770*/  UIMAD.WIDE.U32 UR46, UR11, UR57, UR46 ;  /* 0x000000390b2e72a5 */ /* 0x000fe4000f8e002e */
[----:B------:R-:W-:Y:S02]  /*8780*/  UIMAD UR58, UR58, UR26, URZ ;  /* 0x0000001a3a3a72a4 */ /* 0x000fe4000f8e023f */
[----:B------:R-:W-:-:S02]  /*8790*/  UIADD3 UR59, UR47, UR59, URZ ;  /* 0x0000003b2f3b7290 */ /* 0x000fc4000fffe03f */
[----:B------:R-:W-:Y:S02]  /*87a0*/  UIMAD UR58, UR7, UR27, UR58 ;  /* 0x0000001b073a72a4 */ /* 0x000fe4000f8e023a */
[----:B------:R-:W-:-:S04]  /*87b0*/  ULEA UR47, UP0, UR46, UR32, 0x3 ;  /* 0x000000202e2f7291 */ /* 0x000fc8000f80183f */
[----:B------:R-:W-:Y:S01]  /*87c0*/  ULEA.HI.X UR46, UR46, UR33, UR59, 0x3, UP0 ;  /* 0x000000212e2e7291 */ /* 0x000fe200080f1c3b */
[----:B------:R-:W-:Y:S02]  /*87d0*/  IADD3 R3, R3, UR58, RZ ;  /* 0x0000003a03037c10 */ /* 0x000fe4000fffe0ff */
[----:B------:R-:W-:-:S04]  /*87e0*/  LEA R14, P0, R2, UR47, 0x2 ;  /* 0x0000002f020e7c11 */ /* 0x000fc8000f8010ff */
[----:B------:R-:W-:-:S05]  /*87f0*/  LEA.HI.X R15, R2, UR46, R3, 0x2, P0 ;  /* 0x0000002e020f7c11 */ /* 0x000fca00080f1403 */
[----:B0-----:R0:W-:Y:S04]  /*8800*/  REDG.E.ADD.F32.FTZ.RN.STRONG.GPU desc[UR18][R14.64], R163 ;  /* 0x000000a30e0079a6 */ /* 0x0011e8000c10f392 */
.L_x_3782:
[----:B------:R-:W-:Y:S05]  /*8810*/  BSYNC B0 ;  /* 0x0000000000007941 */ /* 0x000fea0003800000 */
.L_x_3781:
[----:B------:R-:W-:Y:S01]  /*8820*/  USHF.R.U32.HI UR46, URZ, 0x1, UR29 ;  /* 0x000000013f2e7899 */ /* 0x000fe2000801161d */
[----:B------:R-:W-:Y:S01]  /*8830*/  FADD.FTZ R155, R155, R164 ;  /* 0x000000a49b9b7221 */ /* 0x000fe20000010000 */
[----:B------:R-:W-:Y:S01]  /*8840*/  FFMA.FTZ R2, R142, R223, R161 ;  /* 0x000000df8e027223 */ /* 0x000fe200000100a1 */
[----:B------:R-:W-:Y:S01]  /*8850*/  USHF.R.U64 UR57, UR28, 0x1, UR29 ;  /* 0x000000011c397899 */ /* 0x000fe2000800121d */
[----:B------:R-:W-:Y:S01]  /*8860*/  FADD.FTZ R162, R157, R162 ;  /* 0x000000a29da27221 */ /* 0x000fe20000010000 */
[----:B------:R-:W-:Y:S01]  /*8870*/  UIMAD UR58, UR46, UR11, URZ ;  /* 0x0000000b2e3a72a4 */ /* 0x000fe2000f8e023f */
[----:B------:R-:W-:Y:S01]  /*8880*/  FADD.FTZ R10, R155, R2 ;  /* 0x000000029b0a7221 */ /* 0x000fe20000010000 */
[----:B------:R-:W-:Y:S01]  /*8890*/  FADD.FTZ R155, R88, UR5 ;  /* 0x00000005589b7e21 */ /* 0x000fe20008010000 */
[----:B------:R-:W-:Y:S01]  /*88a0*/  UIMAD.WIDE.U32 UR46, UR57, UR11, URZ ;  /* 0x0000000b392e72a5 */ /* 0x000fe2000f8e003f */
[----:B------:R-:W1:Y:S01]  /*88b0*/  LDC.64 R2, c[0x0][0x380] ;  /* 0x0000e000ff027b82 */ /* 0x000e620000000a00 */
[----:B------:R-:W-:Y:S01]  /*88c0*/  UIMAD UR58, UR55, UR57, UR58 ;  /* 0x00000039373a72a4 */ /* 0x000fe2000f8e023a */
[C---:B------:R-:W-:Y:S01]  /*88d0*/  FMUL.FTZ R238, R155.reuse, R238 ;  /* 0x000000ee9bee7220 */ /* 0x040fe20000410000 */
[----:B------:R-:W-:Y:S01]  /*88e0*/  FMUL.FTZ R155, R155, R239 ;  /* 0x000000ef9b9b7220 */ /* 0x000fe20000410000 */
[----:B------:R-:W-:Y:S01]  /*88f0*/  UIMAD UR56, UR56, UR30, URZ ;  /* 0x0000001e383872a4 */ /* 0x000fe2000f8e023f */
[C---:B0-----:R-:W-:Y:S01]  /*8900*/  FMUL.FTZ R163, R175.reuse, R236 ;  /* 0x000000ecafa37220 */ /* 0x041fe20000410000 */
[----:B------:R-:W-:Y:S01]  /*8910*/  UIADD3 UR47, UR58, UR47, URZ ;  /* 0x0000002f3a2f7290 */ /* 0x000fe2000fffe03f */
[----:B------:R-:W-:Y:S01]  /*8920*/  FADD.FTZ R226, -R182, R226 ;  /* 0x000000e2b6e27221 */ /* 0x000fe20000010100 */
[----:B------:R-:W-:Y:S01]  /*8930*/  FMUL.FTZ R175, R175, R22 ;  /* 0x00000016afaf7220 */ /* 0x000fe20000410000 */
[----:B------:R-:W-:Y:S01]  /*8940*/  FMUL.FTZ R15, R225, R155 ;  /* 0x0000009be10f7220 */ /* 0x000fe20000410000 */
[----:B------:R-:W-:Y:S01]  /*8950*/  UIMAD UR55, UR12, UR31, UR56 ;  /* 0x0000001f0c3772a4 */ /* 0x000fe2000f8e0238 */
[----:B------:R-:W-:Y:S01]  /*8960*/  FADD.FTZ R159, R162, R159 ;  /* 0x0000009fa29f7221 */ /* 0x000fe20000010000 */
[----:B------:R-:W-:Y:S01]  /*8970*/  UIMAD.WIDE.U32 UR46, UR12, UR30, UR46 ;  /* 0x0000001e0c2e72a5 */ /* 0x000fe2000f8e002e */
[----:B------:R-:W-:Y:S01]  /*8980*/  FADD.FTZ R162, -R181, R227 ;  /* 0x000000e3b5a27221 */ /* 0x000fe20000010100 */
[----:B------:R-:W-:Y:S01]  /*8990*/  FMUL.FTZ R161, R228, R175 ;  /* 0x000000afe4a17220 */ /* 0x000fe20000410000 */
[-C--:B------:R-:W-:Y:S01]  /*89a0*/  FFMA.FTZ R164, R226, R238.reuse, -R15 ;  /* 0x000000eee2a47223 */ /* 0x080fe2000001080f */
[----:B------:R-:W-:Y:S01]  /*89b0*/  UIADD3 UR55, UR55, UR47, URZ ;  /* 0x0000002f37377290 */ /* 0x000fe2000fffe03f */
[----:B------:R-:W-:Y:S01]  /*89c0*/  FMUL.FTZ R238, R225, R238 ;  /* 0x000000eee1ee7220 */ /* 0x000fe20000410000 */
[----:B------:R-:W-:Y:S01]  /*89d0*/  ULEA UR56, UP0, UR46, UR32, 0x3 ;  /* 0x000000202e387291 */ /* 0x000fe2000f80183f */
[----:B------:R-:W-:Y:S01]  /*89e0*/  FFMA.FTZ R168, R162, R163, -R161 ;  /* 0x000000a3a2a87223 */ /* 0x000fe200000108a1 */
[----:B------:R-:W-:Y:S01]  /*89f0*/  UIADD3 UR47, UR6, -UR52, URZ ;  /* 0x80000034062f7290 */ /* 0x000fe2000fffe03f */
[----:B------:R-:W-:Y:S01]  /*8a00*/  FFMA.FTZ R161, R155, R226, R238 ;  /* 0x000000e29ba17223 */ /* 0x000fe200000100ee */
[----:B------:R-:W-:Y:S01]  /*8a10*/  ULEA.HI.X UR55, UR46, UR33, UR55, 0x3, UP0 ;  /* 0x000000212e377291 */ /* 0x000fe200080f1c37 */
[----:B------:R-:W-:Y:S01]  /*8a20*/  FMUL.FTZ R170, R174, R233 ;  /* 0x000000e9aeaa7220 */ /* 0x000fe20000410000 */
[----:B------:R-:W-:Y:S01]  /*8a30*/  UIMAD UR46, UR47, -0x1000, URZ ;  /* 0xfffff0002f2e78a4 */ /* 0x000fe2000f8e023f */
[----:B------:R-:W-:Y:S01]  /*8a40*/  FMUL.FTZ R166, R228, R163 ;  /* 0x000000a3e4a67220 */ /* 0x000fe20000410000 */
[----:B------:R-:W-:Y:S01]  /*8a50*/  FADD.FTZ R10, R10, R161 ;  /* 0x000000a10a0a7221 */ /* 0x000fe20000010000 */
[----:B------:R-:W-:Y:S01]  /*8a60*/  USHF.L.U64.HI UR47, UR8, 0x2, UR9 ;  /* 0x00000002082f7899 */ /* 0x000fe20008010209 */
[----:B------:R-:W-:Y:S01]  /*8a70*/  FADD.FTZ R157, -R180, R230 ;  /* 0x000000e6b49d7221 */ /* 0x000fe20000010100 */
[----:B------:R-:W-:Y:S01]  /*8a80*/  FMUL.FTZ R174, R174, R37 ;  /* 0x00000025aeae7220 */ /* 0x000fe20000410000 */
[----:B------:R-:W-:Y:S01]  /*8a90*/  FFMA.FTZ R161, R175, R162, R166 ;  /* 0x000000a2afa17223 */ /* 0x000fe200000100a6 */
[----:B------:R-:W-:Y:S01]  /*8aa0*/  FMUL.FTZ R163, R229, R170 ;  /* 0x000000aae5a37220 */ /* 0x000fe20000410000 */
[----:B------:R-:W-:Y:S01]  /*8ab0*/  MOV R165, UR46 ;  /* 0x0000002e00a57c02 */ /* 0x000fe20008000f00 */
[----:B------:R-:W-:Y:S01]  /*8ac0*/  FADD.FTZ R159, R159, R164 ;  /* 0x000000a49f9f7221 */ /* 0x000fe20000010000 */
[----:B------:R-:W-:Y:S01]  /*8ad0*/  USHF.L.U32 UR46, UR8, 0x2, URZ ;  /* 0x00000002082e7899 */ /* 0x000fe2000800063f */
[----:B------:R-:W-:Y:S01]  /*8ae0*/  FADD.FTZ R10, R10, R161 ;  /* 0x000000a10a0a7221 */ /* 0x000fe20000010000 */
[----:B------:R-:W-:Y:S01]  /*8af0*/  FFMA.FTZ R163, R174, R157, R163 ;  /* 0x0000009daea37223 */ /* 0x000fe200000100a3 */
[----:B-1----:R-:W-:-:S02]  /*8b00*/  IMAD R164, R2, UR47, RZ ;  /* 0x0000002f02a47c24 */ /* 0x002fc4000f8e02ff */
[----:B------:R-:W-:Y:S01]  /*8b10*/  FADD.FTZ R168, R159, R168 ;  /* 0x000000a89fa87221 */ /* 0x000fe20000010000 */
[----:B------:R-:W-:Y:S01]  /*8b20*/  FADD.FTZ R159, R8, -R11 ;  /* 0x8000000b089f7221 */ /* 0x000fe20000010000 */
[----:B------:R-:W-:Y:S01]  /*8b30*/  FADD.FTZ R8, R10, R163 ;  /* 0x000000a30a087221 */ /* 0x000fe20000010000 */
[----:B------:R-:W-:Y:S01]  /*8b40*/  IMAD R163, R3, UR46, R164 ;  /* 0x0000002e03a37c24 */ /* 0x000fe2000f8e02a4 */
[C---:B------:R-:W-:Y:S01]  /*8b50*/  IADD3 R3, R192.reuse, 0x80, RZ ;  /* 0x00000080c0037810 */ /* 0x040fe20007ffe0ff */
[----:B------:R-:W-:Y:S01]  /*8b60*/  FMUL.FTZ R196, R173, R196 ;  /* 0x000000c4adc47220 */ /* 0x000fe20000410000 */
[C---:B------:R-:W-:Y:S01]  /*8b70*/  LEA R14, P0, R192.reuse, UR56, 0x2 ;  /* 0x00000038c00e7c11 */ /* 0x040fe2000f8010ff */
[----:B------:R-:W-:Y:S01]  /*8b80*/  FMUL.FTZ R172, R229, R174 ;  /* 0x000000aee5ac7220 */ /* 0x000fe20000410000 */
[----:B------:R-:W-:Y:S01]  /*8b90*/  LEA.HI.SX32 R3, R3, R192, 0x1b ;  /* 0x000000c003037211 */ /* 0x000fe200078fdaff */
[----:B------:R-:W-:Y:S01]  /*8ba0*/  FMUL.FTZ R173, R173, R6 ;  /* 0x00000006adad7220 */ /* 0x000fe20000410000 */
[----:B------:R-:W-:Y:S01]  /*8bb0*/  LEA.HI.X R15, R192, UR55, RZ, 0x2, P0 ;  /* 0x00000037c00f7c11 */ /* 0x000fe200080f14ff */
[----:B------:R-:W-:Y:S01]  /*8bc0*/  FADD.FTZ R231, -R179, R231 ;  /* 0x000000e7b3e77221 */ /* 0x000fe20000010100 */
[----:B------:R-:W-:Y:S01]  /*8bd0*/  LEA R3, R3, R190, 0x2 ;  /* 0x000000be03037211 */ /* 0x000fe200078e10ff */
[----:B------:R-:W-:Y:S01]  /*8be0*/  BSSY B0, `(.L_x_3783) ;  /* 0x0000014000007945 */ /* 0x000fe20003800000 */
[----:B------:R-:W-:Y:S01]  /*8bf0*/  ISETP.GE.AND P0, PT, R9, 0x81, PT ;  /* 0x000000810900780c */ /* 0x000fe20003f06270 */
[----:B------:R-:W-:-:S04]  /*8c00*/  IMAD.WIDE R14, R165, 0x4, R14 ;  /* 0x00000004a50e7825 */ /* 0x000fc800078e020e */
[----:B------:R-:W-:Y:S01]  /*8c10*/  FFMA.FTZ R165, R157, R170, -R172 ;  /* 0x000000aa9da57223 */ /* 0x000fe200000108ac */
[C---:B------:R-:W-:Y:S01]  /*8c20*/  IADD3 R11, R192.reuse, 0x100, RZ ;  /* 0x00000100c00b7810 */ /* 0x040fe20007ffe0ff */
[----:B------:R-:W0:Y:S01]  /*8c30*/  LDS R3, [R3+0x4400] ;  /* 0x0044000003037984 */ /* 0x000e220000000800 */
[----:B------:R-:W-:Y:S01]  /*8c40*/  IADD3 R161, R192, 0x180, RZ ;  /* 0x00000180c0a17810 */ /* 0x000fe20007ffe0ff */
[----:B------:R-:W-:Y:S01]  /*8c50*/  FADD.FTZ R165, R168, R165 ;  /* 0x000000a5a8a57221 */ /* 0x000fe20000010000 */
[----:B------:R-:W-:-:S04]  /*8c60*/  IMAD.WIDE.U32 R14, R2, UR46, R14 ;  /* 0x0000002e020e7c25 */ /* 0x000fc8000f8e000e */
[----:B------:R-:W-:Y:S01]  /*8c70*/  FMUL.FTZ R2, R126, R173 ;  /* 0x000000ad7e027220 */ /* 0x000fe20000410000 */
[----:B------:R-:W-:Y:S02]  /*8c80*/  LEA.HI.SX32 R11, R11, R192, 0x1b ;  /* 0x000000c00b0b7211 */ /* 0x000fe400078fdaff */
[----:B------:R-:W-:Y:S01]  /*8c90*/  ISETP.GE.AND P1, PT, R9, 0x101, PT ;  /* 0x000001010900780c */ /* 0x000fe20003f26270 */
[----:B------:R-:W-:Y:S01]  /*8ca0*/  FFMA.FTZ R2, R231, R196, -R2 ;  /* 0x000000c4e7027223 */ /* 0x000fe20000010802 */
[----:B------:R-:W-:Y:S02]  /*8cb0*/  IADD3 R15, R15, R163, RZ ;  /* 0x000000a30f0f7210 */ /* 0x000fe40007ffe0ff */
[----:B------:R-:W-:Y:S01]  /*8cc0*/  ISETP.GE.AND P2, PT, R9, 0x181, PT ;  /* 0x000001810900780c */ /* 0x000fe20003f46270 */
[----:B------:R-:W-:Y:S01]  /*8cd0*/  FADD.FTZ R2, R165, R2 ;  /* 0x00000002a5027221 */ /* 0x000fe20000010000 */
[----:B------:R-:W-:Y:S02]  /*8ce0*/  LEA.HI.SX32 R161, R161, R192, 0x1b ;  /* 0x000000c0a1a17211 */ /* 0x000fe400078fdaff */
[----:B------:R-:W-:Y:S01]  /*8cf0*/  LEA R11, R11, R190, 0x2 ;  /* 0x000000be0b0b7211 */ /* 0x000fe200078e10ff */
[----:B------:R-:W-:Y:S08]  /*8d00*/  @!P0 BRA `(.L_x_3784) ;  /* 0x0000000000048947 */ /* 0x000ff00003800000 */
[----:B0-----:R1:W-:Y:S02]  /*8d10*/  REDG.E.ADD.F32.FTZ.RN.STRONG.GPU desc[UR18][R14.64+-0x3e00], R3 ;  /* 0xffc200030e0079a6 */ /* 0x0013e4000c10f392 */
.L_x_3784:
[----:B------:R-:W-:Y:S05]  /*8d20*/  BSYNC B0 ;  /* 0x0000000000007941 */ /* 0x000fea0003800000 */
.L_x_3783:
[----:B01----:R0:W1:Y:S01]  /*8d30*/  LDS R3, [R11+0x4600] ;  /* 0x004600000b037984 */ /* 0x0030620000000800 */
[----:B------:R-:W-:Y:S01]  /*8d40*/  BSSY B0, `(.L_x_3785) ;  /* 0x0000004000007945 */ /* 0x000fe20003800000 */
[----:B------:R-:W-:-:S03]  /*8d50*/  LEA R161, R161, R190, 0x2 ;  /* 0x000000bea1a17211 */ /* 0x000fc600078e10ff */
[----:B------:R-:W-:Y:S05]  /*8d60*/  @!P1 BRA `(.L_x_3786) ;  /* 0x0000000000049947 */ /* 0x000fea0003800000 */
[----:B-1----:R2:W-:Y:S02]  /*8d70*/  REDG.E.ADD.F32.FTZ.RN.STRONG.GPU desc[UR18][R14.64+-0x3c00], R3 ;  /* 0xffc400030e0079a6 */ /* 0x0025e4000c10f392 */
.L_x_3786:
[----:B------:R-:W-:Y:S05]  /*8d80*/  BSYNC B0 ;  /* 0x0000000000007941 */ /* 0x000fea0003800000 */
.L_x_3785:
[----:B-12---:R1:W2:Y:S01]  /*8d90*/  LDS R3, [R161+0x4800] ;  /* 0x00480000a1037984 */ /* 0x0062a20000000800 */
[----:B------:R-:W-:Y:S01]  /*8da0*/  BSSY B0, `(.L_x_3787) ;  /* 0x0000005000007945 */ /* 0x000fe20003800000 */
[C---:B------:R-:W-:Y:S02]  /*8db0*/  IADD3 R163, R192.reuse, 0x200, RZ ;  /* 0x00000200c0a37810 */ /* 0x040fe40007ffe0ff */
[----:B0-----:R-:W-:Y:S01]  /*8dc0*/  IADD3 R11, R192, 0x280, RZ ;  /* 0x00000280c00b7810 */ /* 0x001fe20007ffe0ff */
[----:B------:R-:W-:Y:S06]  /*8dd0*/  @!P2 BRA `(.L_x_3788) ;  /* 0x000000000004a947 */ /* 0x000fec0003800000 */
[----:B--2---:R0:W-:Y:S02]  /*8de0*/  REDG.E.ADD.F32.FTZ.RN.STRONG.GPU desc[UR18][R14.64+-0x3a00], R3 ;  /* 0xffc600030e0079a6 */ /* 0x0041e4000c10f392 */
.L_x_3788:
[----:B------:R-:W-:Y:S05]  /*8df0*/  BSYNC B0 ;  /* 0x0000000000007941 */ /* 0x000fea0003800000 */
.L_x_3787:
[----:B0-2---:R-:W-:Y:S01]  /*8e00*/  LEA.HI.SX32 R3, R163, R192, 0x1b ;  /* 0x000000c0a3037211 */ /* 0x005fe200078fdaff */
[----:B------:R-:W-:Y:S01]  /*8e10*/  BSSY B0, `(.L_x_3789) ;  /* 0x0000011000007945 */ /* 0x000fe20003800000 */
[----:B------:R-:W-:Y:S02]  /*8e20*/  ISETP.GE.AND P6, PT, R9, 0x201, PT ;  /* 0x000002010900780c */ /* 0x000fe40003fc6270 */
[----:B------:R-:W-:Y:S02]  /*8e30*/  LEA R3, R3, R190, 0x2 ;  /* 0x000000be03037211 */ /* 0x000fe400078e10ff */
        /* <DEDUP_REMOVED lines=10> */
[C---:B------:R-:W-:Y:S02]  /*8ee0*/  ISETP.GE.AND P4, PT, R9.reuse, 0x481, PT ;  /* 0x000004810900780c */ /* 0x040fe40003f86270 */
[----:B------:R-:W-:Y:S01]  /*8ef0*/  ISETP.GE.AND P5, PT, R9, 0x501, PT ;  /* 0x000005010900780c */ /* 0x000fe20003fa6270 */
[----:B------:R-:W-:-:S12]  /*8f00*/  @!P6 BRA `(.L_x_3790) ;  /* 0x000000000004e947 */ /* 0x000fd80003800000 */
[----:B0-----:R1:W-:Y:S02]  /*8f10*/  REDG.E.ADD.F32.FTZ.RN.STRONG.GPU desc[UR18][R14.64+-0x3800], R3 ;  /* 0xffc800030e0079a6 */ /* 0x0013e4000c10f392 */
.L_x_3790:
[----:B------:R-:W-:Y:S05]  /*8f20*/  BSYNC B0 ;  /* 0x0000000000007941 */ /* 0x000fea0003800000 */
.L_x_3789:
[----:B01----:R0:W1:Y:S01]  /*8f30*/  LDS R3, [R10+0x4c00] ;  /* 0x004c00000a037984 */ /* 0x0030620000000800 */
[----:B------:R-:W-:Y:S01]  /*8f40*/  BSSY B0, `(.L_x_3791) ;  /* 0x0000006000007945 */ /* 0x000fe20003800000 */
[----:B------:R-:W-:Y:S02]  /*8f50*/  IADD3 R11, R192, 0x400, RZ ;  /* 0x00000400c00b7810 */ /* 0x000fe40007ffe0ff */
[----:B------:R-:W-:Y:S02]  /*8f60*/  LEA.HI.SX32 R163, R163, R192, 0x1b ;  /* 0x000000c0a3a37211 */ /* 0x000fe400078fdaff */
[----:B------:R-:W-:Y:S01]  /*8f70*/  LEA R164, R161, R190, 0x2 ;  /* 0x000000bea1a47211 */ /* 0x000fe200078e10ff */
[----:B------:R-:W-:Y:S06]  /*8f80*/  @!P0 BRA `(.L_x_3792) ;  /* 0x0000000000048947 */ /* 0x000fec0003800000 */
[----:B-1----:R2:W-:Y:S02]  /*8f90*/  REDG.E.ADD.F32.FTZ.RN.STRONG.GPU desc[UR18][R14.64+-0x3600], R3 ;  /* 0xffca00030e0079a6 */ /* 0x0025e4000c10f392 */
.L_x_3792:
[----:B------:R-:W-:Y:S05]  /*8fa0*/  BSYNC B0 ;  /* 0x0000000000007941 */ /* 0x000fea0003800000 */
.L_x_3791:
[----:B-12---:R1:W2:Y:S01]  /*8fb0*/  LDS R3, [R164+0x4e00] ;  /* 0x004e0000a4037984 */ /* 0x0062a20000000800 */
[----:B------:R-:W-:Y:S01]  /*8fc0*/  BSSY B0, `(.L_x_3793) ;  /* 0x0000006000007945 */ /* 0x000fe20003800000 */
[----:B------:R-:W-:Y:S02]  /*8fd0*/  IADD3 R161, R192, 0x480, RZ ;  /* 0x00000480c0a17810 */ /* 0x000fe40007ffe0ff */
[----:B------:R-:W-:Y:S02]  /*8fe0*/  LEA.HI.SX32 R11, R11, R192, 0x1b ;  /* 0x000000c00b0b7211 */ /* 0x000fe400078fdaff */
[----:B0-----:R-:W-:Y:S01]  /*8ff0*/  LEA R10, R163, R190, 0x2 ;  /* 0x000000bea30a7211 */ /* 0x001fe200078e10ff */
[----:B------:R-:W-:Y:S06]  /*9000*/  @!P1 BRA `(.L_x_3794) ;  /* 0x0000000000049947 */ /* 0x000fec0003800000 */
[----:B--2---:R0:W-:Y:S02]  /*9010*/  REDG.E.ADD.F32.FTZ.RN.STRONG.GPU desc[UR18][R14.64+-0x3400], R3 ;  /* 0xffcc00030e0079a6 */ /* 0x0041e4000c10f392 */
.L_x_3794:
[----:B------:R-:W-:Y:S05]  /*9020*/  BSYNC B0 ;  /* 0x0000000000007941 */ /* 0x000fea0003800000 */
.L_x_3793:
[----:B0-2---:R0:W2:Y:S01]  /*9030*/  LDS R3, [R10+0x5000] ;  /* 0x005000000a037984 */ /* 0x0050a20000000800 */
[----:B------:R-:W-:Y:S01]  /*9040*/  BSSY B0, `(.L_x_3795) ;  /* 0x0000006000007945 */ /* 0x000fe20003800000 */
[----:B------:R-:W-:Y:S02]  /*9050*/  IADD3 R163, R192, 0x500, RZ ;  /* 0x00000500c0a37810 */ /* 0x000fe40007ffe0ff */
[----:B------:R-:W-:Y:S02]  /*9060*/  LEA.HI.SX32 R161, R161, R192, 0x1b ;  /* 0x000000c0a1a17211 */ /* 0x000fe400078fdaff */
[----:B------:R-:W-:Y:S01]  /*9070*/  LEA R11, R11, R190, 0x2 ;  /* 0x000000be0b0b7211 */ /* 0x000fe200078e10ff */
[----:B------:R-:W-:Y:S06]  /*9080*/  @!P2 BRA `(.L_x_3796) ;  /* 0x000000000004a947 */ /* 0x000fec0003800000 */
[----:B--2---:R3:W-:Y:S02]  /*9090*/  REDG.E.ADD.F32.FTZ.RN.STRONG.GPU desc[UR18][R14.64+-0x3200], R3 ;  /* 0xffce00030e0079a6 */ /* 0x0047e4000c10f392 */
.L_x_3796:
[----:B------:R-:W-:Y:S05]  /*90a0*/  BSYNC B0 ;  /* 0x0000000000007941 */ /* 0x000fea0003800000 */
.L_x_3795:
[----:B--23--:R2:W3:Y:S01]  /*90b0*/  LDS R3, [R11+0x5200] ;  /* 0x005200000b037984 */ /* 0x00c4e20000000800 */
[----:B------:R-:W-:Y:S01]  /*90c0*/  BSSY B0, `(.L_x_3797) ;  /* 0x0000005000007945 */ /* 0x000fe20003800000 */
[----:B------:R-:W-:Y:S02]  /*90d0*/  LEA.HI.SX32 R163, R163, R192, 0x1b ;  /* 0x000000c0a3a37211 */ /* 0x000fe400078fdaff */
[----:B------:R-:W-:Y:S01]  /*90e0*/  LEA R161, R161, R190, 0x2 ;  /* 0x000000bea1a17211 */ /* 0x000fe200078e10ff */
[----:B------:R-:W-:Y:S06]  /*90f0*/  @!P3 BRA `(.L_x_3798) ;  /* 0x000000000004b947 */ /* 0x000fec0003800000 */
[----:B---3--:R4:W-:Y:S02]  /*9100*/  REDG.E.ADD.F32.FTZ.RN.STRONG.GPU desc[UR18][R14.64+-0x3000], R3 ;  /* 0xffd000030e0079a6 */ /* 0x0089e4000c10f392 */
.L_x_3798:
[----:B------:R-:W-:Y:S05]  /*9110*/  BSYNC B0 ;  /* 0x0000000000007941 */ /* 0x000fea0003800000 */
.L_x_3797:
[----:B---34-:R3:W4:Y:S01]  /*9120*/  LDS R3, [R161+0x5400] ;  /* 0x00540000a1037984 */ /* 0x0187220000000800 */
[----:B------:R-:W-:Y:S01]  /*9130*/  BSSY B0, `(.L_x_3799) ;  /* 0x0000004000007945 */ /* 0x000fe20003800000 */
[----:B------:R-:W-:-:S03]  /*9140*/  LEA R163, R163, R190, 0x2 ;  /* 0x000000bea3a37211 */ /* 0x000fc600078e10ff */
[----:B------:R-:W-:Y:S05]  /*9150*/  @!P4 BRA `(.L_x_3800) ;  /* 0x000000000004c947 */ /* 0x000fea0003800000 */
[----:B----4-:R4:W-:Y:S02]  /*9160*/  REDG.E.ADD.F32.FTZ.RN.STRONG.GPU desc[UR18][R14.64+-0x2e00], R3 ;  /* 0xffd200030e0079a6 */ /* 0x0109e4000c10f392 */
.L_x_3800:
[----:B------:R-:W-:Y:S05]  /*9170*/  BSYNC B0 ;  /* 0x0000000000007941 */ /* 0x000fea0003800000 */
.L_x_3799:
[----:B----4-:R4:W0:Y:S01]  /*9180*/  LDS R3, [R163+0x5600] ;  /* 0x00560000a3037984 */ /* 0x0108220000000800 */
[----:B------:R-:W-:Y:S01]  /*9190*/  BSSY B0, `(.L_x_3801) ;  /* 0x0000005000007945 */ /* 0x000fe20003800000 */
[C---:B--2---:R-:W-:Y:S02]  /*91a0*/  IADD3 R11, R192.reuse, 0x580, RZ ;  /* 0x00000580c00b7810 */ /* 0x044fe40007ffe0ff */
[----:B---3--:R-:W-:Y:S01]  /*91b0*/  IADD3 R161, R192, 0x600, RZ ;  /* 0x00000600c0a17810 */ /* 0x008fe20007ffe0ff */
[----:B------:R-:W-:Y:S06]  /*91c0*/  @!P5 BRA `(.L_x_3802) ;  /* 0x000000000004d947 */ /* 0x000fec0003800000 */
[----:B0-----:R2:W-:Y:S02]  /*91d0*/  REDG.E.ADD.F32.FTZ.RN.STRONG.GPU desc[UR18][R14.64+-0x2c00], R3 ;  /* 0xffd400030e0079a6 */ /* 0x0015e4000c10f392 */
.L_x_3802:
[----:B------:R-:W-:Y:S05]  /*91e0*/  BSYNC B0 ;  /* 0x0000000000007941 */ /* 0x000fea0003800000 */
.L_x_3801:
[----:B0-2---:R-:W-:Y:S01]  /*91f0*/  IADD3 R3, R192, 0x680, RZ ;  /* 0x00000680c0037810 */ /* 0x005fe20007ffe0ff */
[----:B------:R-:W-:Y:S01]  /*9200*/  BSSY B0, `(.L_x_3803) ;  /* 0x0000011000007945 */ /* 0x000fe20003800000 */
[-C--:B------:R-:W-:Y:S02]  /*9210*/  LEA.HI.SX32 R11, R11, R192.reuse, 0x1b ;  /* 0x000000c00b0b7211 */ /* 0x080fe400078fdaff */
[----:B----4-:R-:W-:Y:S02]  /*9220*/  LEA.HI.SX32 R163, R3, R192, 0x1b ;  /* 0x000000c003a37211 */ /* 0x010fe400078fdaff */
[----:B------:R-:W-:Y:S02]  /*9230*/  LEA R3, R11, R190, 0x2 ;  /* 0x000000be0b037211 */ /* 0x000fe400078e10ff */
[----:B------:R-:W-:Y:S02]  /*9240*/  ISETP.GE.AND P6, PT, R9, 0x581, PT ;  /* 0x000005810900780c */ /* 0x000fe40003fc6270 */
[----:B------:R-:W-:-:S02]  /*9250*/  LEA.HI.SX32 R161, R161, R192, 0x1b ;  /* 0x000000c0a1a17211 */ /* 0x000fc400078fdaff */
[----:B------:R-:W0:Y:S01]  /*9260*/  LDS R3, [R3+0x5800] ;  /* 0x0058000003037984 */ /* 0x000e220000000800 */
[----:B------:R-:W-:Y:S02]  /*9270*/  IADD3 R165, R192, 0x700, RZ ;  /* 0x00000700c0a57810 */ /* 0x000fe40007ffe0ff */
        /* <DEDUP_REMOVED lines=9> */
.L_x_3804:
[----:B------:R-:W-:Y:S05]  /*9310*/  BSYNC B0 ;  /* 0x0000000000007941 */ /* 0x000fea0003800000 */
.L_x_3803:
[----:B0-2---:R0:W2:Y:S01]  /*9320*/  LDS R3, [R161+0x5a00] ;  /* 0x005a0000a1037984 */ /* 0x0050a20000000800 */
[----:B------:R-:W-:Y:S01]  /*9330*/  BSSY B0, `(.L_x_3805) ;  /* 0x0000006000007945 */ /* 0x000fe20003800000 */
[----:B------:R-:W-:Y:S02]  /*9340*/  IADD3 R11, R192, 0x780, RZ ;  /* 0x00000780c00b7810 */ /* 0x000fe40007ffe0ff */
[----:B------:R-:W-:Y:S02]  /*9350*/  LEA.HI.SX32 R165, R165, R192, 0x1b ;  /* 0x000000c0a5a57211 */ /* 0x000fe400078fdaff */
[----:B------:R-:W-:Y:S01]  /*9360*/  LEA R163, R163, R190, 0x2 ;  /* 0x000000bea3a37211 */ /* 0x000fe200078e10ff */
[----:B------:R-:W-:Y:S06]  /*9370*/  @!P0 BRA `(.L_x_3806) ;  /* 0x0000000000048947 */ /* 0x000fec0003800000 */
[----:B--2---:R3:W-:Y:S02]  /*9380*/  REDG.E.ADD.F32.FTZ.RN.STRONG.GPU desc[UR18][R14.64+-0x2800], R3 ;  /* 0xffd800030e0079a6 */ /* 0x0047e4000c10f392 */
.L_x_3806:
[----:B------:R-:W-:Y:S05]  /*9390*/  BSYNC B0 ;  /* 0x0000000000007941 */ /* 0x000fea0003800000 */
.L_x_3805:
[----:B--23--:R2:W3:Y:S01]  /*93a0*/  LDS R3, [R163+0x5c00] ;  /* 0x005c0000a3037984 */ /* 0x00c4e20000000800 */
[----:B------:R-:W-:Y:S01]  /*93b0*/  BSSY B0, `(.L_x_3807) ;  /* 0x0000006000007945 */ /* 0x000fe20003800000 */
[----:B0-----:R-:W-:Y:S02]  /*93c0*/  IADD3 R161, R192, 0x800, RZ ;  /* 0x00000800c0a17810 */ /* 0x001fe40007ffe0ff */
[----:B------:R-:W-:Y:S02]  /*93d0*/  LEA.HI.SX32 R11, R11, R192, 0x1b ;  /* 0x000000c00b0b7211 */ /* 0x000fe400078fdaff */
[----:B------:R-:W-:Y:S01]  /*93e0*/  LEA R165, R165, R190, 0x2 ;  /* 0x000000bea5a57211 */ /* 0x000fe200078e10ff */
[----:B------:R-:W-:Y:S06]  /*93f0*/  @!P1 BRA `(.L_x_3808) ;  /* 0x0000000000049947 */ /* 0x000fec0003800000 */
[----:B---3--:R0:W-:Y:S02]  /*9400*/  REDG.E.ADD.F32.FTZ.RN.STRONG.GPU desc[UR18][R14.64+-0x2600], R3 ;  /* 0xffda00030e0079a6 */ /* 0x0081e4000c10f392 */
.L_x_3808:
[----:B------:R-:W-:Y:S05]  /*9410*/  BSYNC B0 ;  /* 0x0000000000007941 */ /* 0x000fea0003800000 */
.L_x_3807:
[----:B0--3--:R0:W3:Y:S01]  /*9420*/  LDS R3, [R165+0x5e00] ;  /* 0x005e0000a5037984 */ /* 0x0090e20000000800 */
[----:B------:R-:W-:Y:S01]  /*9430*/  BSSY B0, `(.L_x_3809) ;  /* 0x0000006000007945 */ /* 0x000fe20003800000 */
[----:B--2---:R-:W-:Y:S02]  /*9440*/  IADD3 R163, R192, 0x880, RZ ;  /* 0x00000880c0a37810 */ /* 0x004fe40007ffe0ff */
[----:B------:R-:W-:Y:S02]  /*9450*/  LEA.HI.SX32 R161, R161, R192, 0x1b ;  /* 0x000000c0a1a17211 */ /* 0x000fe400078fdaff */
[----:B------:R-:W-:Y:S01]  /*9460*/  LEA R11, R11, R190, 0x2 ;  /* 0x000000be0b0b7211 */ /* 0x000fe200078e10ff */
[----:B------:R-:W-:Y:S06]  /*9470*/  @!P2 BRA `(.L_x_3810) ;  /* 0x000000000004a947 */ /* 0x000fec0003800000 */
[----:B---3--:R2:W-:Y:S02]  /*9480*/  REDG.E.ADD.F32.FTZ.RN.STRONG.GPU desc[UR18][R14.64+-0x2400], R3 ;  /* 0xffdc00030e0079a6 */ /* 0x0085e4000c10f392 */
.L_x_3810:
[----:B------:R-:W-:Y:S05]  /*9490*/  BSYNC B0 ;  /* 0x0000000000007941 */ /* 0x000fea0003800000 */
.L_x_3809:
[----:B--23--:R2:W3:Y:S01]  /*94a0*/  LDS R3, [R11+0x6000] ;  /* 0x006000000b037984 */ /* 0x00c4e20000000800 */
[----:B------:R-:W-:Y:S01]  /*94b0*/  BSSY B0, `(.L_x_3811) ;  /* 0x0000005000007945 */ /* 0x000fe20003800000 */
[----:B------:R-:W-:Y:S02]  /*94c0*/  LEA.HI.SX32 R163, R163, R192, 0x1b ;  /* 0x000000c0a3a37211 */ /* 0x000fe400078fdaff */
[----:B------:R-:W-:Y:S01]  /*94d0*/  LEA R161, R161, R190, 0x2 ;  /* 0x000000bea1a17211 */ /* 0x000fe200078e10ff */
[----:B------:R-:W-:Y:S06]  /*94e0*/  @!P3 BRA `(.L_x_3812) ;  /* 0x000000000004b947 */ /* 0x000fec0003800000 */
[----:B---3--:R4:W-:Y:S02]  /*94f0*/  REDG.E.ADD.F32.FTZ.RN.STRONG.GPU desc[UR18][R14.64+-0x2200], R3 ;  /* 0xffde00030e0079a6 */ /* 0x0089e4000c10f392 */
.L_x_3812:
[----:B------:R-:W-:Y:S05]  /*9500*/  BSYNC B0 ;  /* 0x0000000000007941 */ /* 0x000fea0003800000 */
.L_x_3811:
[----:B---34-:R3:W4:Y:S01]  /*9510*/  LDS R3, [R161+0x6200] ;  /* 0x00620000a1037984 */ /* 0x0187220000000800 */
[----:B------:R-:W-:Y:S01]  /*9520*/  BSSY B0, `(.L_x_3813) ;  /* 0x0000004000007945 */ /* 0x000fe20003800000 */
[----:B------:R-:W-:-:S03]  /*9530*/  LEA R163, R163, R190, 0x2 ;  /* 0x000000bea3a37211 */ /* 0x000fc600078e10ff */
[----:B------:R-:W-:Y:S05]  /*9540*/  @!P4 BRA `(.L_x_3814) ;  /* 0x000000000004c947 */ /* 0x000fea0003800000 */
[----:B----4-:R4:W-:Y:S02]  /*9550*/  REDG.E.ADD.F32.FTZ.RN.STRONG.GPU desc[UR18][R14.64+-0x2000], R3 ;  /* 0xffe000030e0079a6 */ /* 0x0109e4000c10f392 */
.L_x_3814:
[----:B------:R-:W-:Y:S05]  /*9560*/  BSYNC B0 ;  /* 0x0000000000007941 */ /* 0x000fea0003800000 */
.L_x_3813:
[----:B----4-:R4:W0:Y:S01]  /*9570*/  LDS R3, [R163+0x6400] ;  /* 0x00640000a3037984 */ /* 0x0108220000000800 */
[----:B------:R-:W-:Y:S01]  /*9580*/  BSSY B0, `(.L_x_3815) ;  /* 0x0000005000007945 */ /* 0x000fe20003800000 */
[C---:B--2---:R-:W-:Y:S02]  /*9590*/  IADD3 R11, R192.reuse, 0x900, RZ ;  /* 0x00000900c00b7810 */ /* 0x044fe40007ffe0ff */
[----:B---3--:R-:W-:Y:S01]  /*95a0*/  IADD3 R161, R192, 0x980, RZ ;  /* 0x00000980c0a17810 */ /* 0x008fe20007ffe0ff */
[----:B------:R-:W-:Y:S06]  /*95b0*/  @!P5 BRA `(.L_x_3816) ;  /* 0x000000000004d947 */ /* 0x000fec0003800000 */
[----:B0-----:R2:W-:Y:S02]  /*95c0*/  REDG.E.ADD.F32.FTZ.RN.STRONG.GPU desc[UR18][R14.64+-0x1e00], R3 ;  /* 0xffe200030e0079a6 */ /* 0x0015e4000c10f392 */
.L_x_3816:
[----:B------:R-:W-:Y:S05]  /*95d0*/  BSYNC B0 ;  /* 0x0000000000007941 */ /* 0x000fea0003800000 */
.L_x_3815:
        /* <DEDUP_REMOVED lines=18> */
.L_x_3818:
[----:B------:R-:W-:Y:S05]  /*9700*/  BSYNC B0 ;  /* 0x0000000000007941 */ /* 0x000fea0003800000 */
.L_x_3817:
[----:B0-2---:R0:W2:Y:S01]  /*9710*/  LDS R3, [R161+0x6800] ;  /* 0x00680000a1037984 */ /* 0x0050a20000000800 */
[----:B------:R-:W-:Y:S01]  /*9720*/  BSSY B0, `(.L_x_3819) ;  /* 0x0000006000007945 */ /* 0x000fe20003800000 */
[----:B------:R-:W-:Y:S02]  /*9730*/  IADD3 R11, R192, 0xb00, RZ ;  /* 0x00000b00c00b7810 */ /* 0x000fe40007ffe0ff */
[----:B------:R-:W-:Y:S02]  /*9740*/  LEA.HI.SX32 R165, R165, R192, 0x1b ;  /* 0x000000c0a5a57211 */ /* 0x000fe400078fdaff */
[----:B------:R-:W-:Y:S01]  /*9750*/  LEA R163, R163, R190, 0x2 ;  /* 0x000000bea3a37211 */ /* 0x000fe200078e10ff */
[----:B------:R-:W-:Y:S06]  /*9760*/  @!P0 BRA `(.L_x_3820) ;  /* 0x0000000000048947 */ /* 0x000fec0003800000 */
[----:B--2---:R3:W-:Y:S02]  /*9770*/  REDG.E.ADD.F32.FTZ.RN.STRONG.GPU desc[UR18][R14.64+-0x1a00], R3 ;  /* 0xffe600030e0079a6 */ /* 0x0047e4000c10f392 */
.L_x_3820:
[----:B------:R-:W-:Y:S05]  /*9780*/  BSYNC B0 ;  /* 0x0000000000007941 */ /* 0x000fea0003800000 */
.L_x_3819:
[----:B--23--:R2:W3:Y:S01]  /*9790*/  LDS R3, [R163+0x6a00] ;  /* 0x006a0000a3037984 */ /* 0x00c4e20000000800 */
[----:B------:R-:W-:Y:S01]  /*97a0*/  BSSY B0, `(.L_x_3821) ;  /* 0x0000006000007945 */ /* 0x000fe20003800000 */
[----:B0-----:R-:W-:Y:S02]  /*97b0*/  IADD3 R161, R192, 0xb80, RZ ;  /* 0x00000b80c0a17810 */ /* 0x001fe40007ffe0ff */
[----:B------:R-:W-:Y:S02]  /*97c0*/  LEA.HI.SX32 R11, R11, R192, 0x1b ;  /* 0x000000c00b0b7211 */ /* 0x000fe400078fdaff */
[----:B------:R-:W-:Y:S01]  /*97d0*/  LEA R165, R165, R190, 0x2 ;  /* 0x000000bea5a57211 */ /* 0x000fe200078e10ff */
[----:B------:R-:W-:Y:S06]  /*97e0*/  @!P1 BRA `(.L_x_3822) ;  /* 0x0000000000049947 */ /* 0x000fec0003800000 */
[----:B---3--:R0:W-:Y:S02]  /*97f0*/  REDG.E.ADD.F32.FTZ.RN.STRONG.GPU desc[UR18][R14.64+-0x1800], R3 ;  /* 0xffe800030e0079a6 */ /* 0x0081e4000c10f392 */
.L_x_3822:
[----:B------:R-:W-:Y:S05]  /*9800*/  BSYNC B0 ;  /* 0x0000000000007941 */ /* 0x000fea0003800000 */
.L_x_3821:
[----:B0--3--:R0:W3:Y:S01]  /*9810*/  LDS R3, [R165+0x6c00] ;  /* 0x006c0000a5037984 */ /* 0x0090e20000000800 */
[----:B------:R-:W-:Y:S01]  /*9820*/  BSSY B0, `(.L_x_3823) ;  /* 0x0000006000007945 */ /* 0x000fe20003800000 */
[----:B--2---:R-:W-:Y:S02]  /*9830*/  IADD3 R163, R192, 0xc00, RZ ;  /* 0x00000c00c0a37810 */ /* 0x004fe40007ffe0ff */
[----:B------:R-:W-:Y:S02]  /*9840*/  LEA.HI.SX32 R161, R161, R192, 0x1b ;  /* 0x000000c0a1a17211 */ /* 0x000fe400078fdaff */
[----:B------:R-:W-:Y:S01]  /*9850*/  LEA R11, R11, R190, 0x2 ;  /* 0x000000be0b0b7211 */ /* 0x000fe200078e10ff */
[----:B------:R-:W-:Y:S06]  /*9860*/  @!P2 BRA `(.L_x_3824) ;  /* 0x000000000004a947 */ /* 0x000fec0003800000 */
[----:B---3--:R2:W-:Y:S02]  /*9870*/  REDG.E.ADD.F32.FTZ.RN.STRONG.GPU desc[UR18][R14.64+-0x1600], R3 ;  /* 0xffea00030e0079a6 */ /* 0x0085e4000c10f392 */
.L_x_3824:
[----:B------:R-:W-:Y:S05]  /*9880*/  BSYNC B0 ;  /* 0x0000000000007941 */ /* 0x000fea0003800000 */
.L_x_3823:
[----:B--23--:R2:W3:Y:S01]  /*9890*/  LDS R3, [R11+0x6e00] ;  /* 0x006e00000b037984 */ /* 0x00c4e20000000800 */
[----:B------:R-:W-:Y:S01]  /*98a0*/  BSSY B0, `(.L_x_3825) ;  /* 0x0000005000007945 */ /* 0x000fe20003800000 */
[----:B------:R-:W-:Y:S02]  /*98b0*/  LEA.HI.SX32 R163, R163, R192, 0x1b ;  /* 0x000000c0a3a37211 */ /* 0x000fe400078fdaff */
[----:B------:R-:W-:Y:S01]  /*98c0*/  LEA R161, R161, R190, 0x2 ;  /* 0x000000bea1a17211 */ /* 0x000fe200078e10ff */
[----:B------:R-:W-:Y:S06]  /*98d0*/  @!P3 BRA `(.L_x_3826) ;  /* 0x000000000004b947 */ /* 0x000fec0003800000 */
[----:B---3--:R4:W-:Y:S02]  /*98e0*/  REDG.E.ADD.F32.FTZ.RN.STRONG.GPU desc[UR18][R14.64+-0x1400], R3 ;  /* 0xffec00030e0079a6 */ /* 0x0089e4000c10f392 */
.L_x_3826:
[----:B------:R-:W-:Y:S05]  /*98f0*/  BSYNC B0 ;  /* 0x0000000000007941 */ /* 0x000fea0003800000 */
.L_x_3825:
[----:B---34-:R3:W4:Y:S01]  /*9900*/  LDS R3, [R161+0x7000] ;  /* 0x00700000a1037984 */ /* 0x0187220000000800 */
[----:B------:R-:W-:Y:S01]  /*9910*/  BSSY B0, `(.L_x_3827) ;  /* 0x0000004000007945 */ /* 0x000fe20003800000 */
[----:B------:R-:W-:-:S03]  /*9920*/  LEA R163, R163, R190, 0x2 ;  /* 0x000000bea3a37211 */ /* 0x000fc600078e10ff */
[----:B------:R-:W-:Y:S05]  /*9930*/  @!P4 BRA `(.L_x_3828) ;  /* 0x000000000004c947 */ /* 0x000fea0003800000 */
[----:B----4-:R4:W-:Y:S02]  /*9940*/  REDG.E.ADD.F32.FTZ.RN.STRONG.GPU desc[UR18][R14.64+-0x1200], R3 ;  /* 0xffee00030e0079a6 */ /* 0x0109e4000c10f392 */
.L_x_3828:
[----:B------:R-:W-:Y:S05]  /*9950*/  BSYNC B0 ;  /* 0x0000000000007941 */ /* 0x000fea0003800000 */
.L_x_3827:
[----:B----4-:R4:W0:Y:S01]  /*9960*/  LDS R3, [R163+0x7200] ;  /* 0x00720000a3037984 */ /* 0x0108220000000800 */
[----:B------:R-:W-:Y:S01]  /*9970*/  BSSY B0, `(.L_x_3829) ;  /* 0x0000005000007945 */ /* 0x000fe20003800000 */
[C---:B--2---:R-:W-:Y:S02]  /*9980*/  IADD3 R11, R192.reuse, 0xc80, RZ ;  /* 0x00000c80c00b7810 */ /* 0x044fe40007ffe0ff */
[----:B---3--:R-:W-:Y:S01]  /*9990*/  IADD3 R161, R192, 0xd00, RZ ;  /* 0x00000d00c0a17810 */ /* 0x008fe20007ffe0ff */
[----:B------:R-:W-:Y:S06]  /*99a0*/  @!P5 BRA `(.L_x_3830) ;  /* 0x000000000004d947 */ /* 0x000fec0003800000 */
[----:B0-----:R2:W-:Y:S02]  /*99b0*/  REDG.E.ADD.F32.FTZ.RN.STRONG.GPU desc[UR18][R14.64+-0x1000], R3 ;  /* 0xfff000030e0079a6 */ /* 0x0015e4000c10f392 */
.L_x_3830:
[----:B------:R-:W-:Y:S05]  /*99c0*/  BSYNC B0 ;  /* 0x0000000000007941 */ /* 0x000fea0003800000 */
.L_x_3829:
        /* <DEDUP_REMOVED lines=18> */
.L_x_3832:
[----:B------:R-:W-:Y:S05]  /*9af0*/  BSYNC B0 ;  /* 0x0000000000007941 */ /* 0x000fea0003800000 */
.L_x_3831:
[----:B0-2---:R0:W2:Y:S01]  /*9b00*/  LDS R3, [R161+0x7600] ;  /* 0x00760000a1037984 */ /* 0x0050a20000000800 */
[----:B------:R-:W-:Y:S01]  /*9b10*/  BSSY B0, `(.L_x_3833) ;  /* 0x0000006000007945 */ /* 0x000fe20003800000 */
[----:B------:R-:W-:Y:S02]  /*9b20*/  IADD3 R9, R192, 0xe80, RZ ;  /* 0x00000e80c0097810 */ /* 0x000fe40007ffe0ff */
[----:B------:R-:W-:Y:S02]  /*9b30*/  LEA.HI.SX32 R165, R165, R192, 0x1b ;  /* 0x000000c0a5a57211 */ /* 0x000fe400078fdaff */
[----:B------:R-:W-:Y:S01]  /*9b40*/  LEA R163, R163, R190, 0x2 ;  /* 0x000000bea3a37211 */ /* 0x000fe200078e10ff */
[----:B------:R-:W-:Y:S06]  /*9b50*/  @!P0 BRA `(.L_x_3834) ;  /* 0x0000000000048947 */ /* 0x000fec0003800000 */
[----:B--2---:R3:W-:Y:S02]  /*9b60*/  REDG.E.ADD.F32.FTZ.RN.STRONG.GPU desc[UR18][R14.64+-0xc00], R3 ;  /* 0xfff400030e0079a6 */ /* 0x0047e4000c10f392 */
.L_x_3834:
[----:B------:R-:W-:Y:S05]  /*9b70*/  BSYNC B0 ;  /* 0x0000000000007941 */ /* 0x000fea0003800000 */
.L_x_3833:
[----:B--23--:R2:W3:Y:S01]  /*9b80*/  LDS R3, [R163+0x7800] ;  /* 0x00780000a3037984 */ /* 0x00c4e20000000800 */
[----:B------:R-:W-:Y:S01]  /*9b90*/  BSSY B0, `(.L_x_3835) ;  /* 0x0000006000007945 */ /* 0x000fe20003800000 */
[----:B------:R-:W-:Y:S02]  /*9ba0*/  IADD3 R11, R192, 0xf00, RZ ;  /* 0x00000f00c00b7810 */ /* 0x000fe40007ffe0ff */
[----:B------:R-:W-:Y:S02]  /*9bb0*/  LEA.HI.SX32 R9, R9, R192, 0x1b ;  /* 0x000000c009097211 */ /* 0x000fe400078fdaff */
[----:B------:R-:W-:Y:S01]  /*9bc0*/  LEA R165, R165, R190, 0x2 ;  /* 0x000000bea5a57211 */ /* 0x000fe200078e10ff */
[----:B------:R-:W-:Y:S06]  /*9bd0*/  @!P1 BRA `(.L_x_3836) ;  /* 0x0000000000049947 */ /* 0x000fec0003800000 */
[----:B---3--:R4:W-:Y:S02]  /*9be0*/  REDG.E.ADD.F32.FTZ.RN.STRONG.GPU desc[UR18][R14.64+-0xa00], R3 ;  /* 0xfff600030e0079a6 */ /* 0x0089e4000c10f392 */
.L_x_3836:
[----:B------:R-:W-:Y:S05]  /*9bf0*/  BSYNC B0 ;  /* 0x0000000000007941 */ /* 0x000fea0003800000 */
.L_x_3835:
[----:B---34-:R3:W4:Y:S01]  /*9c00*/  LDS R3, [R165+0x7a00] ;  /* 0x007a0000a5037984 */ /* 0x0187220000000800 */
[----:B------:R-:W-:Y:S01]  /*9c10*/  BSSY B0, `(.L_x_3837) ;  /* 0x0000006000007945 */ /* 0x000fe20003800000 */
[----:B0-----:R-:W-:Y:S02]  /*9c20*/  IADD3 R161, R192, 0xf80, RZ ;  /* 0x00000f80c0a17810 */ /* 0x001fe40007ffe0ff */
[----:B------:R-:W-:Y:S02]  /*9c30*/  LEA.HI.SX32 R11, R11, R192, 0x1b ;  /* 0x000000c00b0b7211 */ /* 0x000fe400078fdaff */
[----:B------:R-:W-:Y:S01]  /*9c40*/  LEA R9, R9, R190, 0x2 ;  /* 0x000000be09097211 */ /* 0x000fe200078e10ff */
[----:B------:R-:W-:Y:S06]  /*9c50*/  @!P2 BRA `(.L_x_3838) ;  /* 0x000000000004a947 */ /* 0x000fec0003800000 */
[----:B----4-:R0:W-:Y:S02]  /*9c60*/  REDG.E.ADD.F32.FTZ.RN.STRONG.GPU desc[UR18][R14.64+-0x800], R3 ;  /* 0xfff800030e0079a6 */ /* 0x0101e4000c10f392 */
.L_x_3838:
[----:B------:R-:W-:Y:S05]  /*9c70*/  BSYNC B0 ;  /* 0x0000000000007941 */ /* 0x000fea0003800000 */
.L_x_3837:
[----:B0---4-:R0:W4:Y:S01]  /*9c80*/  LDS R3, [R9+0x7c00] ;  /* 0x007c000009037984 */ /* 0x0111220000000800 */
[----:B------:R-:W-:Y:S01]  /*9c90*/  BSSY B0, `(.L_x_3839) ;  /* 0x0000006000007945 */ /* 0x000fe20003800000 */
[----:B------:R-:W-:Y:S01]  /*9ca0*/  LEA.HI.SX32 R161, R161, R192, 0x1b ;  /* 0x000000c0a1a17211 */ /* 0x000fe200078fdaff */
[----:B------:R-:W-:Y:S01]  /*9cb0*/  FMUL.FTZ R196, R126, R196 ;  /* 0x000000c47ec47220 */ /* 0x000fe20000410000 */
[----:B------:R-:W-:Y:S01]  /*9cc0*/  LEA R11, R11, R190, 0x2 ;  /* 0x000000be0b0b7211 */ /* 0x000fe200078e10ff */
[----:B------:R-:W-:Y:S06]  /*9cd0*/  @!P3 BRA `(.L_x_3840) ;  /* 0x000000000004b947 */ /* 0x000fec0003800000 */
[----:B----4-:R4:W-:Y:S02]  /*9ce0*/  REDG.E.ADD.F32.FTZ.RN.STRONG.GPU desc[UR18][R14.64+-0x600], R3 ;  /* 0xfffa00030e0079a6 */ /* 0x0109e4000c10f392 */
.L_x_3840:
[----:B------:R-:W-:Y:S05]  /*9cf0*/  BSYNC B0 ;  /* 0x0000000000007941 */ /* 0x000fea0003800000 */
.L_x_3839:
[----:B----4-:R4:W1:Y:S01]  /*9d00*/  LDS R3, [R11+0x7e00] ;  /* 0x007e00000b037984 */ /* 0x0108620000000800 */
[----:B------:R-:W-:Y:S01]  /*9d10*/  BSSY B0, `(.L_x_3841) ;  /* 0x0000005000007945 */ /* 0x000fe20003800000 */
[----:B------:R-:W-:Y:S01]  /*9d20*/  LEA R161, R161, R190, 0x2 ;  /* 0x000000bea1a17211 */ /* 0x000fe200078e10ff */
[----:B0-----:R-:W-:Y:S02]  /*9d30*/  FFMA.FTZ R9, R173, R231, R196 ;  /* 0x000000e7ad097223 */ /* 0x001fe400000100c4 */
[----:B------:R-:W-:Y:S05]  /*9d40*/  @!P4 BRA `(.L_x_3842) ;  /* 0x000000000004c947 */ /* 0x000fea0003800000 */
[----:B-1----:R0:W-:Y:S02]  /*9d50*/  REDG.E.ADD.F32.FTZ.RN.STRONG.GPU desc[UR18][R14.64+-0x400], R3 ;  /* 0xfffc00030e0079a6 */ /* 0x0021e4000c10f392 */
.L_x_3842:
[----:B------:R-:W-:Y:S05]  /*9d60*/  BSYNC B0 ;  /* 0x0000000000007941 */ /* 0x000fea0003800000 */
.L_x_3841:
[----:B01----:R0:W1:Y:S01]  /*9d70*/  LDS R3, [R161+0x8000] ;  /* 0x00800000a1037984 */ /* 0x0030620000000800 */
[----:B------:R-:W-:Y:S01]  /*9d80*/  BSSY B0, `(.L_x_3843) ;  /* 0x0000004000007945 */ /* 0x000fe20003800000 */
[----:B------:R-:W-:-:S03]  /*9d90*/  FADD.FTZ R8, R8, R9 ;  /* 0x0000000908087221 */ /* 0x000fc60000010000 */
[----:B------:R-:W-:Y:S05]  /*9da0*/  @!P5 BRA `(.L_x_3844) ;  /* 0x000000000004d947 */ /* 0x000fea0003800000 */
[----:B-1----:R1:W-:Y:S02]  /*9db0*/  REDG.E.ADD.F32.FTZ.RN.STRONG.GPU desc[UR18][R14.64+-0x200], R3 ;  /* 0xfffe00030e0079a6 */ /* 0x0023e4000c10f392 */
.L_x_3844:
[----:B------:R-:W-:Y:S05]  /*9dc0*/  BSYNC B0 ;  /* 0x0000000000007941 */ /* 0x000fea0003800000 */
.L_x_3843:
[----:B0-----:R-:W5:Y:S01]  /*9dd0*/  LDL R161, [R1+0x68] ;  /* 0x0000680001a17983 */ /* 0x001f620000100800 */
[----:B------:R-:W-:Y:S01]  /*9de0*/  ISETP.GT.AND P0, PT, R191, 0x1e, PT ;  /* 0x0000001ebf00780c */ /* 0x000fe20003f04270 */
[----:B------:R-:W-:Y:S01]  /*9df0*/  FMUL.FTZ R27, R220, R27 ;  /* 0x0000001bdc1b7220 */ /* 0x000fe20000410000 */
[----:B------:R-:W-:Y:S01]  /*9e00*/  MOV R9, R2 ;  /* 0x0000000200097202 */ /* 0x000fe20000000f00 */
[----:B-1----:R-:W0:Y:S01]  /*9e10*/  SHFL.DOWN PT, R14, R2, 0x1, 0x1f ;  /* 0x08201f00020e7f89 */ /* 0x002e2200000e0000 */
[----:B------:R-:W-:Y:S01]  /*9e20*/  MOV R10, R28 ;  /* 0x0000001c000a7202 */ /* 0x000fe20000000f00 */
[----:B------:R-:W-:Y:S01]  /*9e30*/  FMUL.FTZ R144, R217, R144 ;  /* 0x00000090d9907220 */ /* 0x000fe20000410000 */
[----:B----4-:R-:W-:Y:S01]  /*9e40*/  MOV R11, R159 ;  /* 0x0000009f000b7202 */ /* 0x010fe20000000f00 */
[----:B------:R-:W1:Y:S01]  /*9e50*/  SHFL.DOWN PT, R15, R28, 0x1, 0x1f ;  /* 0x08201f001c0f7f89 */ /* 0x000e6200000e0000 */
[----:B------:R-:W-:Y:S01]  /*9e60*/  FFMA.FTZ R148, R148, R219, R27 ;  /* 0x000000db94947223 */ /* 0x000fe2000001001b */
[----:B------:R-:W-:Y:S01]  /*9e70*/  FFMA.FTZ R129, R129, R218, R144 ;  /* 0x000000da81817223 */ /* 0x000fe20000010090 */
[----:B------:R-:W-:Y:S01]  /*9e80*/  ISETP.NE.AND P1, PT, R191, RZ, PT ;  /* 0x000000ffbf00720c */ /* 0x000fe20003f25270 */
[----:B------:R-:W4:Y:S01]  /*9e90*/  SHFL.DOWN PT, R164, R159, 0x1, 0x1f ;  /* 0x08201f009fa47f89 */ /* 0x000f2200000e0000 */
[----:B------:R-:W-:Y:S01]  /*9ea0*/  FFMA.FTZ R148, R109, R4, R148 ;  /* 0x000000046d947223 */ /* 0x000fe20000010094 */
[----:B------:R-:W-:Y:S01]  /*9eb0*/  FFMA.FTZ R129, R108, R5, R129 ;  /* 0x000000056c817223 */ /* 0x000fe20000010081 */
[----:B------:R-:W-:Y:S01]  /*9ec0*/  ISETP.NE.AND P2, PT, R192, RZ, PT ;  /* 0x000000ffc000720c */ /* 0x000fe20003f45270 */
[----:B------:R-:W2:Y:S01]  /*9ed0*/  SHFL.DOWN PT, R3, R8, 0x1, 0x1f ;  /* 0x08201f0008037f89 */ /* 0x000ea200000e0000 */
        /* <DEDUP_REMOVED lines=17> */
[----:B------:R-:W-:Y:S01]  /*9ff0*/  FFMA.FTZ R136, R136, R231, R137 ;  /* 0x000000e788887223 */ /* 0x000fe20000010089 */
[----:B------:R-:W-:Y:S01]  /*a000*/  FFMA.FTZ R229, R132, R157, R229 ;  /* 0x0000009d84e57223 */ /* 0x000fe200000100e5 */
[----:B----4-:R-:W-:Y:S01]  /*a010*/  @!P0 FADD.FTZ R11, R11, R164 ;  /* 0x000000a40b0b8221 */ /* 0x010fe20000010000 */
[----:B------:R-:W1:Y:S01]  /*a020*/  SHFL.DOWN PT, R15, R10, 0x2, 0x1f ;  /* 0x08401f000a0f7f89 */ /* 0x000e6200000e0000 */
[----:B------:R-:W-:Y:S01]  /*a030*/  FFMA.FTZ R228, R125, R162, R228 ;  /* 0x000000a27de47223 */ /* 0x000fe200000100e4 */
[----:B------:R-:W-:Y:S01]  /*a040*/  FFMA.FTZ R139, R139, R226, R124 ;  /* 0x000000e28b8b7223 */ /* 0x000fe2000001007c */
[----:B--2---:R-:W-:Y:S01]  /*a050*/  @!P0 FADD.FTZ R8, R3, R8 ;  /* 0x0000000803088221 */ /* 0x004fe20000010000 */
[----:B------:R-:W2:Y:S01]  /*a060*/  SHFL.DOWN PT, R14, R11, 0x2, 0x1f ;  /* 0x08401f000b0e7f89 */ /* 0x000ea200000e0000 */
        /* <DEDUP_REMOVED lines=27> */
[----:B----4-:R-:W-:Y:S01]  /*a220*/  @!P0 FADD.FTZ R8, R8, R3 ;  /* 0x0000000308088221 */ /* 0x010fe20000010000 */
[----:B------:R-:W2:Y:S01]  /*a230*/  SHFL.DOWN PT, R14, R11, 0x4, 0x1f ;  /* 0x08801f000b0e7f89 */ /* 0x000ea200000e0000 */
[----:B------:R-:W-:Y:S01]  /*a240*/  ISETP.GT.AND P0, PT, R191, 0x1b, PT ;  /* 0x0000001bbf00780c */ /* 0x000fe20003f04270 */
[----:B------:R-:W-:Y:S01]  /*a250*/  FFMA.FTZ R160, R119, R30, R160 ;  /* 0x0000001e77a07223 */ /* 0x000fe200000100a0 */
[----:B------:R-:W-:Y:S01]  /*a260*/  FFMA.FTZ R151, R118, R29, R151 ;  /* 0x0000001d76977223 */ /* 0x000fe20000010097 */
[----:B------:R-:W4:Y:S01]  /*a270*/  SHFL.DOWN PT, R3, R8, 0x4, 0x1f ;  /* 0x08801f0008037f89 */ /* 0x000f2200000e0000 */
        /* <DEDUP_REMOVED lines=23> */
[----:B----4-:R-:W-:Y:S01]  /*a3f0*/  @!P0 FADD.FTZ R8, R8, R3 ;  /* 0x0000000308088221 */ /* 0x010fe20000010000 */
[----:B------:R-:W2:Y:S01]  /*a400*/  SHFL.DOWN PT, R14, R11, 0x8, 0x1f ;  /* 0x09001f000b0e7f89 */ /* 0x000ea200000e0000 */
[----:B------:R-:W-:Y:S01]  /*a410*/  ISETP.GT.AND P0, PT, R191, 0x17, PT ;  /* 0x00000017bf00780c */ /* 0x000fe20003f04270 */
[----:B------:R-:W-:Y:S01]  /*a420*/  FADD.FTZ R67, R122, R67 ;  /* 0x000000437a437221 */ /* 0x000fe20000010000 */
[----:B------:R-:W-:Y:S01]  /*a430*/  FADD.FTZ R48, R129, R48 ;  /* 0x0000003081307221 */ /* 0x000fe20000010000 */
        /* <DEDUP_REMOVED lines=21> */
[----:B----4-:R-:W-:-:S03]  /*a590*/  @!P0 FADD.FTZ R8, R8, R3 ;  /* 0x0000000308088221 */ /* 0x010fc60000010000 */
[----:B------:R-:W2:Y:S01]  /*a5a0*/  SHFL.DOWN PT, R4, R11, 0x10, 0x1f ;  /* 0x0a001f000b047f89 */ /* 0x000ea200000e0000 */
[----:B------:R-:W-:-:S03]  /*a5b0*/  ISETP.GT.AND P0, PT, R191, 0xf, PT ;  /* 0x0000000fbf00780c */ /* 0x000fc60003f04270 */
[----:B------:R-:W4:Y:S10]  /*a5c0*/  SHFL.DOWN PT, R3, R8, 0x10, 0x1f ;  /* 0x0a001f0008037f89 */ /* 0x000f3400000e0000 */
[----:B0-----:R-:W-:Y:S01]  /*a5d0*/  @!P0 FADD.FTZ R9, R9, R2 ;  /* 0x0000000209098221 */ /* 0x001fe20000010000 */
[----:B-1----:R-:W-:Y:S01]  /*a5e0*/  @!P0 FADD.FTZ R10, R10, R5 ;  /* 0x000000050a0a8221 */ /* 0x002fe20000010000 */
[----:B--2---:R-:W-:Y:S01]  /*a5f0*/  @!P0 FADD.FTZ R11, R11, R4 ;  /* 0x000000040b0b8221 */ /* 0x004fe20000010000 */
        /* <DEDUP_REMOVED lines=15> */
[----:B------:R-:W4:Y:S04]  /*a6f0*/  @P0 LDS.64 R20, [R24+0xc480] ;  /* 0x00c4800018140984 */ /* 0x000f280000000a00 */
        /* <DEDUP_REMOVED lines=19> */
.L_x_3846:
[----:B------:R-:W-:Y:S05]  /*a830*/  BSYNC B0 ;  /* 0x0000000000007941 */ /* 0x000fea0003800000 */
.L_x_3845:
[----:B------:R-:W-:Y:S02]  /*a840*/  UIADD3 UR7, UR7, 0x1, URZ ;  /* 0x0000000107077890 */ /* 0x000fe4000fffe03f */
[----:B------:R-:W-:Y:S02]  /*a850*/  UIADD3 UR8, UP1, UR8, 0x1, URZ ;  /* 0x0000000108087890 */ /* 0x000fe4000ff3e03f */
[----:B------:R-:W-:Y:S02]  /*a860*/  UISETP.GE.AND UP0, UPT, UR7, UR53, UPT ;  /* 0x000000350700728c */ /* 0x000fe4000bf06270 */
[----:B------:R-:W-:-:S04]  /*a870*/  UIADD3.X UR9, URZ, UR9, URZ, UP1, !UPT ;  /* 0x000000093f097290 */ /* 0x000fc80008ffe43f */
[----:B------:R-:W-:-:S13]  /*a880*/  PLOP3.LUT P0, PT, PT, PT, UP0, 0x80, 0x0 ;  /* 0x000000000000781c */ /* 0x000fda0003f0f008 */
[----:B------:R-:W-:Y:S05]  /*a890*/  @!P0 BRA `(.L_x_3847) ;  /* 0xffffff6800fc8947 */ /* 0x000fea000383ffff */
.L_x_3752:
[----:B0-----:R-:W2:Y:S01]  /*a8a0*/  LDL.LU R0, [R1+0x6c] ;  /* 0x00006c0001007983 */ /* 0x001ea20000300800 */
[----:B------:R-:W-:Y:S01]  /*a8b0*/  LEA R3, R191, R189, 0x2 ;  /* 0x000000bdbf037211 */ /* 0x000fe200078e10ff */
[----:B------:R-:W-:Y:S02]  /*a8c0*/  UIADD3 UR7, UR13, -0x1, URZ ;  /* 0xffffffff0d077890 */ /* 0x000fe4000fffe03f */
[----:B------:R-:W4:Y:S01]  /*a8d0*/  LDL.LU R6, [R1+0x60] ;  /* 0x0000600001067983 */ /* 0x000f220000300800 */
[----:B------:R-:W-:Y:S01]  /*a8e0*/  IADD3 R189, R189, R191, RZ ;  /* 0x000000bfbdbd7210 */ /* 0x000fe20007ffe0ff */
[----:B------:R-:W-:Y:S01]  /*a8f0*/  USHF.R.S32.HI UR33, URZ, 0x1f, UR11 ;  /* 0x0000001f3f217899 */ /* 0x000fe2000801140b */
[-C--:B------:R-:W-:Y:S01]  /*a900*/  LEA R4, R3, R190.reuse, 0x4 ;  /* 0x000000be03047211 */ /* 0x080fe200078e20ff */
[----:B------:R-:W-:Y:S01]  /*a910*/  BAR.SYNC.DEFER_BLOCKING 0x0 ;  /* 0x0000000000007b1d */ /* 0x000fe20000010000 */
[----:B------:R-:W-:Y:S01]  /*a920*/  LEA R189, R189, R190, 0x4 ;  /* 0x000000bebdbd7211 */ /* 0x000fe200078e20ff */
[----:B------:R-:W-:-:S02]  /*a930*/  USHF.L.U32 UR8, UR7, 0xb, URZ ;  /* 0x0000000b07087899 */ /* 0x000fc4000800063f */
[----:B------:R-:W-:Y:S02]  /*a940*/  USHF.R.S32.HI UR32, URZ, 0x1f, UR10 ;  /* 0x0000001f3f207899 */ /* 0x000fe4000801140a */
[----:B------:R-:W-:Y:S01]  /*a950*/  ULDC.64 UR30, c[0x0][0x388] ;  /* 0x0000e200001e7ab9 */ /* 0x000fe20000000a00 */
[----:B------:R-:W-:Y:S02]  /*a960*/  USHF.R.S32.HI UR9, URZ, 0x1f, UR8 ;  /* 0x0000001f3f097899 */ /* 0x000fe40008011408 */
[----:B------:R-:W-:Y:S02]  /*a970*/  UIMAD UR26, UR33, UR30, URZ ;  /* 0x0000001e211a72a4 */ /* 0x000fe4000f8e023f */
[----:B------:R-:W-:Y:S02]  /*a980*/  UIADD3 UR50, UP1, UR50, -0x4000, URZ ;  /* 0xffffc00032327890 */ /* 0x000fe4000ff3e03f */
[----:B------:R-:W-:Y:S02]  /*a990*/  UIMAD UR28, UR11, UR31, UR26 ;  /* 0x0000001f0b1c72a4 */ /* 0x000fe4000f8e021a */
[----:B------:R-:W-:-:S02]  /*a9a0*/  UIMAD.WIDE.U32 UR26, UR11, UR30, UR8 ;  /* 0x0000001e0b1a72a5 */ /* 0x000fc4000f8e0008 */
[----:B------:R-:W-:Y:S01]  /*a9b0*/  UIADD3 UR48, UP2, UR48, -0x2000, URZ ;  /* 0xffffe00030307890 */ /* 0x000fe2000ff5e03f */
[----:B------:R-:W-:Y:S01]  /*a9c0*/  ULDC.64 UR30, c[0x0][0x390] ;  /* 0x0000e400001e7ab9 */ /* 0x000fe20000000a00 */
[----:B------:R-:W-:Y:S02]  /*a9d0*/  UIADD3 UR27, UR27, UR28, URZ ;  /* 0x0000001c1b1b7290 */ /* 0x000fe4000fffe03f */
[----:B------:R-:W-:Y:S01]  /*a9e0*/  UIMAD UR28, UR32, UR30, URZ ;  /* 0x0000001e201c72a4 */ /* 0x000fe2000f8e023f */
[----:B------:R-:W-:Y:S01]  /*a9f0*/  STS.128 [R4], R68 ;  /* 0x0000004404007388 */ /* 0x000fe20000000c00 */
[----:B------:R-:W-:Y:S02]  /*aa00*/  UIMAD.WIDE.U32 UR26, UR10, UR30, UR26 ;  /* 0x0000001e0a1a72a5 */ /* 0x000fe4000f8e001a */
        /* <DEDUP_REMOVED lines=9> */
[----:B-1----:R-:W0:Y:S01]  /*aaa0*/  LDS.128 R8, [R189] ;  /* 0x00000000bd087984 */ /* 0x002e220000000c00 */
[----:B------:R-:W-:Y:S01]  /*aab0*/  ULEA.HI.X UR26, UR26, UR31, UR28, 0x2, UP0 ;  /* 0x0000001f1a1a7291 */ /* 0x000fe200080f141c */
[----:B------:R-:W-:Y:S01]  /*aac0*/  MOV R2, UR27 ;  /* 0x0000001b00027c02 */ /* 0x000fe20008000f00 */
[----:B------:R-:W-:Y:S01]  /*aad0*/  UIADD3 UR14, UP4, UR14, -0x2000, URZ ;  /* 0xffffe0000e0e7890 */ /* 0x000fe2000ff9e03f */
[----:B------:R-:W1:Y:S01]  /*aae0*/  LDS.128 R12, [R189+0x200] ;  /* 0x00020000bd0c7984 */ /* 0x000e620000000c00 */
[----:B------:R-:W-:Y:S01]  /*aaf0*/  ULDC.64 UR28, c[0x0][0x3a8] ;  /* 0x0000ea00001c7ab9 */ /* 0x000fe20000000a00 */
[----:B------:R-:W-:Y:S01]  /*ab00*/  UIADD3 UR6, UR6, 0x1, URZ ;  /* 0x0000000106067890 */ /* 0x000fe2000fffe03f */
[----:B------:R-:W-:Y:S01]  /*ab10*/  MOV R3, UR26 ;  /* 0x0000001a00037c02 */ /* 0x000fe20008000f00 */
[----:B------:R-:W5:Y:S01]  /*ab20*/  LDS.128 R16, [R189+0x400] ;  /* 0x00040000bd107984 */ /* 0x000f620000000c00 */
[----:B------:R-:W-:Y:S02]  /*ab30*/  UIMAD UR26, UR33, UR28, URZ ;  /* 0x0000001c211a72a4 */ /* 0x000fe4000f8e023f */
[----:B------:R-:W-:Y:S01]  /*ab40*/  UIMAD.WIDE.U32 UR8, UR11, UR28, UR8 ;  /* 0x0000001c0b0872a5 */ /* 0x000fe2000f8e0008 */
[----:B------:R-:W3:Y:S01]  /*ab50*/  LDS.128 R20, [R189+0x600] ;  /* 0x00060000bd147984 */ /* 0x000ee20000000c00 */
        /* <DEDUP_REMOVED lines=10> */
[----:B------:R-:W-:Y:S02]  /*ac00*/  ULEA UR9, UP0, UR8, UR28, 0x2 ;  /* 0x0000001c08097291 */ /* 0x000fe4000f80103f */
[----:B------:R-:W-:Y:S02]  /*ac10*/  UIADD3.X UR17, UR17, -0x1, URZ, UP3, !UPT ;  /* 0xffffffff11117890 */ /* 0x000fe40009ffe43f */
[----:B------:R-:W-:Y:S02]  /*ac20*/  ULEA.HI.X UR8, UR8, UR29, UR26, 0x2, UP0 ;  /* 0x0000001d08087291 */ /* 0x000fe400080f141a */
[----:B------:R-:W-:Y:S02]  /*ac30*/  UISETP.GT.AND UP0, UPT, UR13, 0x1, UPT ;  /* 0x000000010d00788c */ /* 0x000fe4000bf04270 */
[----:B------:R-:W-:Y:S01]  /*ac40*/  UIADD3.X UR15, UR15, -0x1, URZ, UP4, !UPT ;  /* 0xffffffff0f0f7890 */ /* 0x000fe2000a7fe43f */
[----:B------:R-:W-:-:S03]  /*ac50*/  UMOV UR13, UR7 ;  /* 0x00000007000d7c82 */ /* 0x000fc60008000000 */
[----:B------:R-:W-:Y:S01]  /*ac60*/  PLOP3.LUT P0, PT, PT, PT, UP0, 0x80, 0x0 ;  /* 0x000000000000781c */ /* 0x000fe20003f0f008 */
[----:B--2---:R-:W-:Y:S01]  /*ac70*/  FADD.FTZ R0, R0, R40 ;  /* 0x0000002800007221 */ /* 0x004fe20000010000 */
[----:B----4-:R-:W-:-:S04]  /*ac80*/  IMAD.WIDE R2, R6, 0x10, R2 ;  /* 0x0000001006027825 */ /* 0x010fc800078e0202 */
[----:B------:R-:W-:Y:S01]  /*ac90*/  FADD.FTZ R5, R0, R41 ;  /* 0x0000002900057221 */ /* 0x000fe20000010000 */
[----:B0-----:R-:W-:Y:S03]  /*aca0*/  STG.E.128 desc[UR18][R2.64], R8 ;  /* 0x0000000802007986 */ /* 0x001fe6000c101d12 */
[----:B------:R-:W-:Y:S01]  /*acb0*/  FADD.FTZ R0, R5, R42 ;  /* 0x0000002a05007221 */ /* 0x000fe20000010000 */
[----:B-1----:R-:W-:Y:S04]  /*acc0*/  STG.E.128 desc[UR18][R2.64+0x200], R12 ;  /* 0x0002000c02007986 */ /* 0x002fe8000c101d12 */
[----:B-----5:R-:W-:Y:S04]  /*acd0*/  STG.E.128 desc[UR18][R2.64+0x400], R16 ;  /* 0x0004001002007986 */ /* 0x020fe8000c101d12 */
[----:B---3--:R0:W-:Y:S01]  /*ace0*/  STG.E.128 desc[UR18][R2.64+0x600], R20 ;  /* 0x0006001402007986 */ /* 0x0081e2000c101d12 */
[----:B------:R-:W-:Y:S01]  /*acf0*/  BAR.SYNC.DEFER_BLOCKING 0x0 ;  /* 0x0000000000007b1d */ /* 0x000fe20000010000 */
[----:B0-----:R-:W-:-:S02]  /*ad00*/  MOV R2, UR9 ;  /* 0x0000000900027c02 */ /* 0x001fc40008000f00 */
[----:B------:R-:W-:-:S03]  /*ad10*/  MOV R3, UR8 ;  /* 0x0000000800037c02 */ /* 0x000fc60008000f00 */
[----:B------:R-:W-:Y:S01]  /*ad20*/  IMAD.WIDE R2, R6, 0x10, R2 ;  /* 0x0000001006027825 */ /* 0x000fe200078e0202 */
[----:B------:R0:W-:Y:S04]  /*ad30*/  STS.128 [R4], R40 ;  /* 0x0000002804007388 */ /* 0x0001e80000000c00 */
[----:B------:R1:W-:Y:S04]  /*ad40*/  STS.128 [R4+0x10], R44 ;  /* 0x0000102c04007388 */ /* 0x0003e80000000c00 */
[----:B------:R2:W-:Y:S04]  /*ad50*/  STS.128 [R4+0x20], R48 ;  /* 0x0000203004007388 */ /* 0x0005e80000000c00 */
[----:B------:R3:W-:Y:S01]  /*ad60*/  STS.128 [R4+0x30], R52 ;  /* 0x0000303404007388 */ /* 0x0007e20000000c00 */
[----:B------:R-:W-:Y:S01]  /*ad70*/  NOP ;  /* 0x0000000000007918 */ /* 0x000fe20000000000 */
[----:B0-----:R-:W-:-:S02]  /*ad80*/  FADD.FTZ R43, R0, R43 ;  /* 0x0000002b002b7221 */ /* 0x001fc40000010000 */
[----:B------:R-:W0:Y:S02]  /*ad90*/  LDS.128 R8, [R189] ;  /* 0x00000000bd087984 */ /* 0x000e240000000c00 */
[----:B-1----:R-:W-:Y:S02]  /*ada0*/  FADD.FTZ R44, R43, R44 ;  /* 0x0000002c2b2c7221 */ /* 0x002fe40000010000 */
[----:B------:R-:W1:Y:S02]  /*adb0*/  LDS.128 R12, [R189+0x200] ;  /* 0x00020000bd0c7984 */ /* 0x000e640000000c00 */
[----:B------:R-:W-:Y:S02]  /*adc0*/  FADD.FTZ R45, R44, R45 ;  /* 0x0000002d2c2d7221 */ /* 0x000fe40000010000 */
[----:B------:R-:W4:Y:S02]  /*add0*/  LDS.128 R16, [R189+0x400] ;  /* 0x00040000bd107984 */ /* 0x000f240000000c00 */
[----:B------:R-:W-:-:S02]  /*ade0*/  FADD.FTZ R46, R45, R46 ;  /* 0x0000002e2d2e7221 */ /* 0x000fc40000010000 */
[----:B------:R-:W5:Y:S02]  /*adf0*/  LDS.128 R20, [R189+0x600] ;  /* 0x00060000bd147984 */ /* 0x000f640000000c00 */
[----:B------:R-:W-:-:S04]  /*ae00*/  FADD.FTZ R47, R46, R47 ;  /* 0x0000002f2e2f7221 */ /* 0x000fc80000010000 */
[----:B--2---:R-:W-:-:S04]  /*ae10*/  FADD.FTZ R48, R47, R48 ;  /* 0x000000302f307221 */ /* 0x004fc80000010000 */
[----:B------:R-:W-:-:S04]  /*ae20*/  FADD.FTZ R49, R48, R49 ;  /* 0x0000003130317221 */ /* 0x000fc80000010000 */
[----:B------:R-:W-:-:S04]  /*ae30*/  FADD.FTZ R50, R49, R50 ;  /* 0x0000003231327221 */ /* 0x000fc80000010000 */
[----:B------:R-:W-:-:S04]  /*ae40*/  FADD.FTZ R51, R50, R51 ;  /* 0x0000003332337221 */ /* 0x000fc80000010000 */
[----:B---3--:R-:W-:-:S04]  /*ae50*/  FADD.FTZ R52, R51, R52 ;  /* 0x0000003433347221 */ /* 0x008fc80000010000 */
[----:B------:R-:W-:Y:S01]  /*ae60*/  FADD.FTZ R53, R52, R53 ;  /* 0x0000003534357221 */ /* 0x000fe20000010000 */
[----:B0-----:R0:W-:Y:S03]  /*ae70*/  STG.E.128 desc[UR18][R2.64], R8 ;  /* 0x0000000802007986 */ /* 0x0011e6000c101d12 */
[----:B------:R-:W-:Y:S01]  /*ae80*/  FADD.FTZ R54, R53, R54 ;  /* 0x0000003635367221 */ /* 0x000fe20000010000 */
[----:B-1----:R0:W-:Y:S03]  /*ae90*/  STG.E.128 desc[UR18][R2.64+0x200], R12 ;  /* 0x0002000c02007986 */ /* 0x0021e6000c101d12 */
[----:B------:R-:W-:Y:S01]  /*aea0*/  FADD.FTZ R0, R54, R55 ;  /* 0x0000003736007221 */ /* 0x000fe20000010000 */
[----:B----4-:R0:W-:Y:S04]  /*aeb0*/  STG.E.128 desc[UR18][R2.64+0x400], R16 ;  /* 0x0004001002007986 */ /* 0x0101e8000c101d12 */
[----:B-----5:R0:W-:Y:S04]  /*aec0*/  STG.E.128 desc[UR18][R2.64+0x600], R20 ;  /* 0x0006001402007986 */ /* 0x0201e8000c101d12 */
[----:B------:R0:W-:Y:S01]  /*aed0*/  STL [R1+0x6c], R0 ;  /* 0x00006c0001007387 */ /* 0x0001e20000100800 */
[----:B------:R-:W-:Y:S05]  /*aee0*/  @P0 BRA `(.L_x_3848) ;  /* 0xffffff5800e00947 */ /* 0x000fea000383ffff */
.L_x_3750:
        /* <DEDUP_REMOVED lines=41> */
.L_x_3850:
[----:B------:R-:W-:Y:S05]  /*b180*/  BSYNC B0 ;  /* 0x0000000000007941 */ /* 0x000fea0003800000 */
.L_x_3849:
        /* <DEDUP_REMOVED lines=44> */
.L_x_3852:
[----:B0-----:R-:W0:Y:S02]  /*b450*/  S2R R11, SR_TID.X ;  /* 0x00000000000b7919 */ /* 0x001e240000002100 */
.L_x_3853:
[----:B------:R-:W-:Y:S05]  /*b460*/  BSYNC B0 ;  /* 0x0000000000007941 */ /* 0x000fea0003800000 */
.L_x_3851:
[----:B------:R-:W-:Y:S02]  /*b470*/  ULDC UR22, c[0x0][0x21c] ;  /* 0x0000870000167ab9 */ /* 0x000fe40000000800 */
[----:B0-----:R-:W-:-:S13]  /*b480*/  ISETP.GE.AND P0, PT, R11, UR22, PT ;  /* 0x000000160b007c0c */ /* 0x001fda000bf06270 */
[----:B------:R-:W-:Y:S05]  /*b490*/  @P0 EXIT ;  /* 0x000000000000094d */ /* 0x000fea0003800000 */
[----:B------:R-:W0:Y:S01]  /*b4a0*/  S2UR UR11, SR_CgaCtaId ;  /* 0x00000000000b79c3 */ /* 0x000e220000008800 */
        /* <DEDUP_REMOVED lines=15> */
[----:B0-----:R-:W-:Y:S01]  /*b5a0*/  ULEA UR8, UR11, UR8, 0x18 ;  /* 0x000000080b087291 */ /* 0x001fe2000f8ec03f */
[----:B------:R-:W-:-:S02]  /*b5b0*/  ULDC.64 UR16, c[0x0][0x360] ;  /* 0x0000d80000107ab9 */ /* 0x000fc40000000a00 */
[----:B------:R-:W-:Y:S01]  /*b5c0*/  ULDC.64 UR10, c[0x0][0x340] ;  /* 0x0000d000000a7ab9 */ /* 0x000fe20000000a00 */
[----:B------:R-:W-:-:S08]  /*b5d0*/  ULDC.64 UR20, c[0x0][0x3c8] ;  /* 0x0000f20000147ab9 */ /* 0x000fd00000000a00 */
.L_x_3855:
[----:B--2---:R-:W-:Y:S02]  /*b5e0*/  LEA R0, R11, UR8, 0x3 ;  /* 0x000000080b007c11 */ /* 0x004fe4000f8e18ff */
[----:B01-3--:R-:W-:Y:S02]  /*b5f0*/  MOV R3, UR5 ;  /* 0x0000000500037c02 */ /* 0x00bfe40008000f00 */
        /* <DEDUP_REMOVED lines=30> */
.L_x_3854:
[----:B------:R-:W-:Y:S05]  /*b7e0*/  EXIT ;  /* 0x000000000000794d */ /* 0x000fea0003800000 */
.L_x_3756:
[----:B------:R-:W-:Y:S01]  /*b7f0*/  HFMA2.MMA R207, -RZ, RZ, 0, 5.9604644775390625e-08 ;  /* 0x00000001ffcf7435 */ /* 0x000fe200000001ff */
[----:B------:R-:W-:Y:S02]  /*b800*/  MOV R210, R204 ;  /* 0x000000cc00d27202 */ /* 0x000fe40000000f00 */
[----:B------:R-:W-:Y:S02]  /*b810*/  MOV R208, RZ ;  /* 0x000000ff00d07202 */ /* 0x000fe40000000f00 */
[----:B------:R-:W-:-:S07]  /*b820*/  MOV R139, 0xffffffff ;  /* 0xffffffff008b7802 */ /* 0x000fce0000000f00 */
[----:B-1---5:R-:W-:Y:S05]  /*b830*/  WARPSYNC.COLLECTIVE R139, `(.L_x_3856) ;  /* 0x000000008b087348 */ /* 0x022fea0003c00000 */
[----:B------:R0:W2:Y:S02]  /*b840*/  SHFL.UP P3, R136, R210, R207, R208 ;  /* 0x040000cfd2887389 */ /* 0x0000a400000600d0 */
[----:B012--5:R-:W-:Y:S01]  /*b850*/  ENDCOLLECTIVE ;  /* 0x000000000000791b */ /* 0x027fe20003800000 */
.L_x_3856:
[----:B------:R-:W-:Y:S02]  /*b860*/  MOV R210, R137 ;  /* 0x0000008900d27202 */ /* 0x000fe40000000f00 */
[----:B------:R-:W-:-:S07]  /*b870*/  MOV R209, R136 ;  /* 0x0000008800d17202 */ /* 0x000fce0000000f00 */
[----:B------:R-:W-:Y:S05]  /*b880*/  WARPSYNC.COLLECTIVE R139, `(.L_x_3857) ;  /* 0x000000008b087348 */ /* 0x000fea0003c00000 */
[----:B------:R0:W1:Y:S02]  /*b890*/  SHFL.UP P3, R136, R210, R207, R208 ;  /* 0x040000cfd2887389 */ /* 0x00006400000600d0 */
[----:B01----:R-:W-:Y:S01]  /*b8a0*/  ENDCOLLECTIVE ;  /* 0x000000000000791b */ /* 0x003fe20003800000 */
.L_x_3857:
[----:B------:R-:W-:Y:S02]  /*b8b0*/  MOV R210, R206 ;  /* 0x000000ce00d27202 */ /* 0x000fe40000000f00 */
[----:B------:R-:W-:-:S07]  /*b8c0*/  MOV R138, R136 ;  /* 0x00000088008a7202 */ /* 0x000fce0000000f00 */
[----:B------:R-:W-:Y:S05]  /*b8d0*/  WARPSYNC.COLLECTIVE R139, `(.L_x_3858) ;  /* 0x000000008b087348 */ /* 0x000fea0003c00000 */
[----:B------:R0:W1:Y:S02]  /*b8e0*/  SHFL.UP P3, R136, R210, R207, R208 ;  /* 0x040000cfd2887389 */ /* 0x00006400000600d0 */
[----:B01----:R-:W-:Y:S01]  /*b8f0*/  ENDCOLLECTIVE ;  /* 0x000000000000791b */ /* 0x003fe20003800000 */
.L_x_3858:
[----:B------:R-:W-:Y:S02]  /*b900*/  MOV R210, R205 ;  /* 0x000000cd00d27202 */ /* 0x000fe40000000f00 */
[----:B------:R-:W-:-:S07]  /*b910*/  MOV R211, R136 ;  /* 0x0000008800d37202 */ /* 0x000fce0000000f00 */
[----:B------:R-:W-:Y:S05]  /*b920*/  WARPSYNC.COLLECTIVE R139, `(.L_x_3859) ;  /* 0x000000008b087348 */ /* 0x000fea0003c00000 */
[----:B------:R0:W1:Y:S02]  /*b930*/  SHFL.UP P3, R136, R210, R207, R208 ;  /* 0x040000cfd2887389 */ /* 0x00006400000600d0 */
[----:B01----:R-:W-:Y:S01]  /*b940*/  ENDCOLLECTIVE ;  /* 0x000000000000791b */ /* 0x003fe20003800000 */
.L_x_3859:
[----:B------:R-:W-:Y:S01]  /*b950*/  HFMA2.MMA R207, -RZ, RZ, 0, 1.1920928955078125e-07 ;  /* 0x00000002ffcf7435 */ /* 0x000fe200000001ff */
[----:B------:R-:W-:Y:S01]  /*b960*/  ISETP.GE.AND P3, PT, R191, 0x1, PT ;  /* 0x00000001bf00780c */ /* 0x000fe20003f66270 */
[----:B------:R-:W-:-:S04]  /*b970*/  FMUL.FTZ R213, R137, R136 ;  /* 0x0000008889d57220 */ /* 0x000fc80000410000 */
[-C--:B------:R-:W-:Y:S01]  /*b980*/  FFMA.FTZ R213, R204, R211.reuse, -R213 ;  /* 0x000000d3ccd57223 */ /* 0x080fe200000108d5 */
[----:B------:R-:W-:-:S04]  /*b990*/  FMUL.FTZ R211, R137, R211 ;  /* 0x000000d389d37220 */ /* 0x000fc80000410000 */
[----:B------:R-:W-:Y:S01]  /*b9a0*/  FFMA.FTZ R136, R204, R136, R211 ;  /* 0x00000088cc887223 */ /* 0x000fe200000100d3 */
        /* <DEDUP_REMOVED lines=11> */
.L_x_3860:
[----:B------:R-:W-:Y:S02]  /*ba60*/  MOV R210, R137 ;  /* 0x0000008900d27202 */ /* 0x000fe40000000f00 */
[----:B------:R-:W-:-:S07]  /*ba70*/  MOV R138, R136 ;  /* 0x00000088008a7202 */ /* 0x000fce0000000f00 */
[----:B------:R-:W-:Y:S05]  /*ba80*/  WARPSYNC.COLLECTIVE R139, `(.L_x_3861) ;  /* 0x000000008b087348 */ /* 0x000fea0003c00000 */
[----:B------:R0:W1:Y:S02]  /*ba90*/  SHFL.UP P3, R136, R210, R207, R208 ;  /* 0x040000cfd2887389 */ /* 0x00006400000600d0 */
[----:B01----:R-:W-:Y:S01]  /*baa0*/  ENDCOLLECTIVE ;  /* 0x000000000000791b */ /* 0x003fe20003800000 */
.L_x_3861:
[----:B------:R-:W-:Y:S02]  /*bab0*/  MOV R210, R206 ;  /* 0x000000ce00d27202 */ /* 0x000fe40000000f00 */
[----:B------:R-:W-:-:S07]  /*bac0*/  MOV R209, R136 ;  /* 0x0000008800d17202 */ /* 0x000fce0000000f00 */
[----:B------:R-:W-:Y:S05]  /*bad0*/  WARPSYNC.COLLECTIVE R139, `(.L_x_3862) ;  /* 0x000000008b087348 */ /* 0x000fea0003c00000 */
[----:B------:R0:W1:Y:S02]  /*bae0*/  SHFL.UP P3, R136, R210, R207, R208 ;  /* 0x040000cfd2887389 */ /* 0x00006400000600d0 */
[----:B01----:R-:W-:Y:S01]  /*baf0*/  ENDCOLLECTIVE ;  /* 0x000000000000791b */ /* 0x003fe20003800000 */
.L_x_3862:
[----:B------:R-:W-:Y:S02]  /*bb00*/  MOV R210, R205 ;  /* 0x000000cd00d27202 */ /* 0x000fe40000000f00 */
[----:B------:R-:W-:-:S07]  /*bb10*/  MOV R211, R136 ;  /* 0x0000008800d37202 */ /* 0x000fce0000000f00 */
[----:B------:R-:W-:Y:S05]  /*bb20*/  WARPSYNC.COLLECTIVE R139, `(.L_x_3863) ;  /* 0x000000008b087348 */ /* 0x000fea0003c00000 */
[----:B------:R0:W1:Y:S02]  /*bb30*/  SHFL.UP P3, R136, R210, R207, R208 ;  /* 0x040000cfd2887389 */ /* 0x00006400000600d0 */
[----:B01----:R-:W-:Y:S01]  /*bb40*/  ENDCOLLECTIVE ;  /* 0x000000000000791b */ /* 0x003fe20003800000 */
.L_x_3863:
[----:B------:R-:W-:Y:S01]  /*bb50*/  HFMA2.MMA R207, -RZ, RZ, 0, 2.384185791015625e-07 ;  /* 0x00000004ffcf7435 */ /* 0x000fe200000001ff */
        /* <DEDUP_REMOVED lines=16> */
.L_x_3864:
[----:B------:R-:W-:Y:S02]  /*bc60*/  MOV R210, R137 ;  /* 0x0000008900d27202 */ /* 0x000fe40000000f00 */
[----:B------:R-:W-:-:S07]  /*bc70*/  MOV R209, R136 ;  /* 0x0000008800d17202 */ /* 0x000fce0000000f00 */
[----:B------:R-:W-:Y:S05]  /*bc80*/  WARPSYNC.COLLECTIVE R139, `(.L_x_3865) ;  /* 0x000000008b087348 */ /* 0x000fea0003c00000 */
[----:B------:R0:W1:Y:S02]  /*bc90*/  SHFL.UP P3, R136, R210, R207, R208 ;  /* 0x040000cfd2887389 */ /* 0x00006400000600d0 */
[----:B01----:R-:W-:Y:S01]  /*bca0*/  ENDCOLLECTIVE ;  /* 0x000000000000791b */ /* 0x003fe20003800000 */
.L_x_3865:
[----:B------:R-:W-:Y:S02]  /*bcb0*/  MOV R210, R206 ;  /* 0x000000ce00d27202 */ /* 0x000fe40000000f00 */
[----:B------:R-:W-:-:S07]  /*bcc0*/  MOV R138, R136 ;  /* 0x00000088008a7202 */ /* 0x000fce0000000f00 */
[----:B------:R-:W-:Y:S05]  /*bcd0*/  WARPSYNC.COLLECTIVE R139, `(.L_x_3866) ;  /* 0x000000008b087348 */ /* 0x000fea0003c00000 */
[----:B------:R0:W1:Y:S02]  /*bce0*/  SHFL.UP P3, R136, R210, R207, R208 ;  /* 0x040000cfd2887389 */ /* 0x00006400000600d0 */
[----:B01----:R-:W-:Y:S01]  /*bcf0*/  ENDCOLLECTIVE ;  /* 0x000000000000791b */ /* 0x003fe20003800000 */
.L_x_3866:
[----:B------:R-:W-:Y:S02]  /*bd00*/  MOV R210, R205 ;  /* 0x000000cd00d27202 */ /* 0x000fe40000000f00 */
[----:B------:R-:W-:-:S07]  /*bd10*/  MOV R211, R136 ;  /* 0x0000008800d37202 */ /* 0x000fce0000000f00 */
[----:B------:R-:W-:Y:S05]  /*bd20*/  WARPSYNC.COLLECTIVE R139, `(.L_x_3867) ;  /* 0x000000008b087348 */ /* 0x000fea0003c00000 */
[----:B------:R0:W1:Y:S02]  /*bd30*/  SHFL.UP P3, R136, R210, R207, R208 ;  /* 0x040000cfd2887389 */ /* 0x00006400000600d0 */
[----:B01----:R-:W-:Y:S01]  /*bd40*/  ENDCOLLECTIVE ;  /* 0x000000000000791b */ /* 0x003fe20003800000 */
.L_x_3867:
[----:B------:R-:W-:Y:S01]  /*bd50*/  HFMA2.MMA R207, -RZ, RZ, 0, 4.76837158203125e-07 ;  /* 0x00000008ffcf7435 */ /* 0x000fe200000001ff */
        /* <DEDUP_REMOVED lines=16> */
.L_x_3868:
[----:B------:R-:W-:Y:S02]  /*be60*/  MOV R210, R137 ;  /* 0x0000008900d27202 */ /* 0x000fe40000000f00 */
[----:B------:R-:W-:-:S07]  /*be70*/  MOV R138, R136 ;  /* 0x00000088008a7202 */ /* 0x000fce0000000f00 */
[----:B------:R-:W-:Y:S05]  /*be80*/  WARPSYNC.COLLECTIVE R139, `(.L_x_3869) ;  /* 0x000000008b087348 */ /* 0x000fea0003c00000 */
[----:B------:R0:W1:Y:S02]  /*be90*/  SHFL.UP P3, R136, R210, R207, R208 ;  /* 0x040000cfd2887389 */ /* 0x00006400000600d0 */
[----:B01----:R-:W-:Y:S01]  /*bea0*/  ENDCOLLECTIVE ;  /* 0x000000000000791b */ /* 0x003fe20003800000 */
.L_x_3869:
[----:B------:R-:W-:Y:S02]  /*beb0*/  MOV R210, R206 ;  /* 0x000000ce00d27202 */ /* 0x000fe40000000f00 */
[----:B------:R-:W-:-:S07]  /*bec0*/  MOV R211, R136 ;  /* 0x0000008800d37202 */ /* 0x000fce0000000f00 */
[----:B------:R-:W-:Y:S05]  /*bed0*/  WARPSYNC.COLLECTIVE R139, `(.L_x_3870) ;  /* 0x000000008b087348 */ /* 0x000fea0003c00000 */
[----:B------:R0:W1:Y:S02]  /*bee0*/  SHFL.UP P3, R136, R210, R207, R208 ;  /* 0x040000cfd2887389 */ /* 0x00006400000600d0 */
[----:B01----:R-:W-:Y:S01]  /*bef0*/  ENDCOLLECTIVE ;  /* 0x000000000000791b */ /* 0x003fe20003800000 */
.L_x_3870:
[----:B------:R-:W-:Y:S02]  /*bf00*/  MOV R210, R205 ;  /* 0x000000cd00d27202 */ /* 0x000fe40000000f00 */
[----:B------:R-:W-:-:S07]  /*bf10*/  MOV R209, R136 ;  /* 0x0000008800d17202 */ /* 0x000fce0000000f00 */
[----:B------:R-:W-:Y:S05]  /*bf20*/  WARPSYNC.COLLECTIVE R139, `(.L_x_3871) ;  /* 0x000000008b087348 */ /* 0x000fea0003c00000 */
[----:B------:R0:W1:Y:S02]  /*bf30*/  SHFL.UP P3, R136, R210, R207, R208 ;  /* 0x040000cfd2887389 */ /* 0x00006400000600d0 */
[----:B01----:R-:W-:Y:S01]  /*bf40*/  ENDCOLLECTIVE ;  /* 0x000000000000791b */ /* 0x003fe20003800000 */
.L_x_3871:
[----:B------:R-:W-:Y:S01]  /*bf50*/  HFMA2.MMA R207, -RZ, RZ, 0, 9.5367431640625e-07 ;  /* 0x00000010ffcf7435 */ /* 0x000fe200000001ff */
        /* <DEDUP_REMOVED lines=16> */
.L_x_3872:
[----:B------:R-:W-:Y:S02]  /*c060*/  MOV R210, R137 ;  /* 0x0000008900d27202 */ /* 0x000fe40000000f00 */
[----:B------:R-:W-:-:S07]  /*c070*/  MOV R209, R136 ;  /* 0x0000008800d17202 */ /* 0x000fce0000000f00 */
[----:B------:R-:W-:Y:S05]  /*c080*/  WARPSYNC.COLLECTIVE R139, `(.L_x_3873) ;  /* 0x000000008b087348 */ /* 0x000fea0003c00000 */
[----:B------:R0:W1:Y:S02]  /*c090*/  SHFL.UP P3, R136, R210, R207, R208 ;  /* 0x040000cfd2887389 */ /* 0x00006400000600d0 */
[----:B01----:R-:W-:Y:S01]  /*c0a0*/  ENDCOLLECTIVE ;  /* 0x000000000000791b */ /* 0x003fe20003800000 */
.L_x_3873:
[----:B------:R-:W-:Y:S02]  /*c0b0*/  MOV R210, R206 ;  /* 0x000000ce00d27202 */ /* 0x000fe40000000f00 */
[----:B------:R-:W-:-:S07]  /*c0c0*/  MOV R138, R136 ;  /* 0x00000088008a7202 */ /* 0x000fce0000000f00 */
[----:B------:R-:W-:Y:S05]  /*c0d0*/  WARPSYNC.COLLECTIVE R139, `(.L_x_3874) ;  /* 0x000000008b087348 */ /* 0x000fea0003c00000 */
[----:B------:R0:W1:Y:S02]  /*c0e0*/  SHFL.UP P3, R136, R210, R207, R208 ;  /* 0x040000cfd2887389 */ /* 0x00006400000600d0 */
[----:B01----:R-:W-:Y:S01]  /*c0f0*/  ENDCOLLECTIVE ;  /* 0x000000000000791b */ /* 0x003fe20003800000 */
.L_x_3874:
[----:B------:R-:W-:Y:S02]  /*c100*/  MOV R210, R205 ;  /* 0x000000cd00d27202 */ /* 0x000fe40000000f00 */
[----:B------:R-:W-:-:S07]  /*c110*/  MOV R211, R136 ;  /* 0x0000008800d37202 */ /* 0x000fce0000000f00 */
[----:B------:R-:W-:Y:S05]  /*c120*/  WARPSYNC.COLLECTIVE R139, `(.L_x_3875) ;  /* 0x000000008b087348 */ /* 0x000fea0003c00000 */
[----:B------:R0:W1:Y:S02]  /*c130*/  SHFL.UP P3, R136, R210, R207, R208 ;  /* 0x040000cfd2887389 */ /* 0x00006400000600d0 */
[----:B01----:R-:W-:Y:S01]  /*c140*/  ENDCOLLECTIVE ;  /* 0x000000000000791b */ /* 0x003fe20003800000 */
.L_x_3875:
[----:B------:R-:W-:Y:S05]  /*c150*/  BRA `(.L_x_3876) ;  /* 0xffffff7c00e07947 */ /* 0x000fea000383ffff */
.L_x_3757:
        /* <DEDUP_REMOVED lines=8> */
.L_x_3878:
[----:B------:R-:W-:Y:S05]  /*c1e0*/  BSYNC B0 ;  /* 0x0000000000007941 */ /* 0x000fea0003800000 */
.L_x_3877:
[----:B------:R-:W-:Y:S05]  /*c1f0*/  BRA `(.L_x_3879) ;  /* 0xffffff7c00f07947 */ /* 0x000fea000383ffff */
.L_x_3758:
        /* <DEDUP_REMOVED lines=8> */
.L_x_3881:
[----:B------:R-:W-:Y:S05]  /*c280*/  BSYNC B0 ;  /* 0x0000000000007941 */ /* 0x000fea0003800000 */
.L_x_3880:
[----:B------:R-:W-:Y:S05]  /*c290*/  BRA `(.L_x_3882) ;  /* 0xffffff7c00d07947 */ /* 0x000fea000383ffff */
.L_x_3759:
        /* <DEDUP_REMOVED lines=8> */
.L_x_3884:
[----:B------:R-:W-:Y:S05]  /*c320*/  BSYNC B0 ;  /* 0x0000000000007941 */ /* 0x000fea0003800000 */
.L_x_3883:
[----:B------:R-:W-:Y:S05]  /*c330*/  BRA `(.L_x_3885) ;  /* 0xffffff7c00b07947 */ /* 0x000fea000383ffff */
.L_x_3760:
        /* <DEDUP_REMOVED lines=8> */
.L_x_3887:
[----:B------:R-:W-:Y:S05]  /*c3c0*/  BSYNC B0 ;  /* 0x0000000000007941 */ /* 0x000fea0003800000 */
.L_x_3886:
[----:B------:R-:W-:Y:S05]  /*c3d0*/  BRA `(.L_x_3888) ;  /* 0xffffff7c00907947 */ /* 0x000fea000383ffff */
.L_x_3761:
        /* <DEDUP_REMOVED lines=8> */
.L_x_3890:
[----:B------:R-:W-:Y:S05]  /*c460*/  BSYNC B0 ;  /* 0x0000000000007941 */ /* 0x000fea0003800000 */
.L_x_3889:
        /* <DEDUP_REMOVED lines=10> */
.L_x_3891:
[----:B------:R-:W-:Y:S02]  /*c510*/  MOV R210, R206 ;  /* 0x000000ce00d27202 */ /* 0x000fe40000000f00 */
[----:B------:R-:W-:-:S07]  /*c520*/  MOV R209, R136 ;  /* 0x0000008800d17202 */ /* 0x000fce0000000f00 */
[----:B------:R-:W-:Y:S05]  /*c530*/  WARPSYNC.COLLECTIVE R139, `(.L_x_3892) ;  /* 0x000000008b087348 */ /* 0x000fea0003c00000 */
[----:B------:R0:W1:Y:S02]  /*c540*/  SHFL.UP P3, R136, R210, R207, R208 ;  /* 0x040000cfd2887389 */ /* 0x00006400000600d0 */
[----:B01----:R-:W-:Y:S01]  /*c550*/  ENDCOLLECTIVE ;  /* 0x000000000000791b */ /* 0x003fe20003800000 */
.L_x_3892:
[----:B------:R-:W-:Y:S02]  /*c560*/  MOV R210, R205 ;  /* 0x000000cd00d27202 */ /* 0x000fe40000000f00 */
[----:B------:R-:W-:-:S07]  /*c570*/  MOV R206, R136 ;  /* 0x0000008800ce7202 */ /* 0x000fce0000000f00 */
[----:B------:R-:W-:Y:S05]  /*c580*/  WARPSYNC.COLLECTIVE R139, `(.L_x_3893) ;  /* 0x000000008b087348 */ /* 0x000fea0003c00000 */
[----:B------:R0:W1:Y:S02]  /*c590*/  SHFL.UP P3, R136, R210, R207, R208 ;  /* 0x040000cfd2887389 */ /* 0x00006400000600d0 */
[----:B01----:R-:W-:Y:S01]  /*c5a0*/  ENDCOLLECTIVE ;  /* 0x000000000000791b */ /* 0x003fe20003800000 */
.L_x_3893:
[----:B------:R-:W-:Y:S02]  /*c5b0*/  MOV R205, R136 ;  /* 0x0000008800cd7202 */ /* 0x000fe40000000f00 */
[----:B------:R-:W-:-:S07]  /*c5c0*/  MOV R136, 0x1f ;  /* 0x0000001f00887802 */ /* 0x000fce0000000f00 */
[----:B------:R-:W-:Y:S05]  /*c5d0*/  WARPSYNC.COLLECTIVE R139, `(.L_x_3894) ;  /* 0x000000008b087348 */ /* 0x000fea0003c00000 */
[----:B------:R0:W1:Y:S02]  /*c5e0*/  SHFL.IDX P3, R235, R138, R137, R136 ;  /* 0x000000898aeb7389 */ /* 0x0000640000060088 */
[----:B01----:R-:W-:Y:S01]  /*c5f0*/  ENDCOLLECTIVE ;  /* 0x000000000000791b */ /* 0x003fe20003800000 */
.L_x_3894:
[----:B------:R-:W-:Y:S02]  /*c600*/  MOV R138, R133 ;  /* 0x00000085008a7202 */ /* 0x000fe40000000f00 */
[----:B------:R-:W-:-:S07]  /*c610*/  MOV R132, R235 ;  /* 0x000000eb00847202 */ /* 0x000fce0000000f00 */
[----:B------:R-:W-:Y:S05]  /*c620*/  WARPSYNC.COLLECTIVE R139, `(.L_x_3895) ;  /* 0x000000008b087348 */ /* 0x000fea0003c00000 */
[----:B------:R0:W1:Y:S02]  /*c630*/  SHFL.IDX P3, R235, R138, R137, R136 ;  /* 0x000000898aeb7389 */ /* 0x0000640000060088 */
[----:B01----:R-:W-:Y:S01]  /*c640*/  ENDCOLLECTIVE ;  /* 0x000000000000791b */ /* 0x003fe20003800000 */
.L_x_3895:
[----:B------:R-:W-:Y:S02]  /*c650*/  MOV R138, R134 ;  /* 0x00000086008a7202 */ /* 0x000fe40000000f00 */
[----:B------:R-:W-:-:S07]  /*c660*/  MOV R133, R235 ;  /* 0x000000eb00857202 */ /* 0x000fce0000000f00 */
[----:B------:R-:W-:Y:S05]  /*c670*/  WARPSYNC.COLLECTIVE R139, `(.L_x_3896) ;  /* 0x000000008b087348 */ /* 0x000fea0003c00000 */
[----:B------:R0:W1:Y:S02]  /*c680*/  SHFL.IDX P3, R235, R138, R137, R136 ;  /* 0x000000898aeb7389 */ /* 0x0000640000060088 */
[----:B01----:R-:W-:Y:S01]  /*c690*/  ENDCOLLECTIVE ;  /* 0x000000000000791b */ /* 0x003fe20003800000 */
.L_x_3896:
[----:B------:R-:W-:Y:S02]  /*c6a0*/  MOV R138, R135 ;  /* 0x00000087008a7202 */ /* 0x000fe40000000f00 */
[----:B------:R-:W-:-:S07]  /*c6b0*/  MOV R134, R235 ;  /* 0x000000eb00867202 */ /* 0x000fce0000000f00 */
[----:B------:R-:W-:Y:S05]  /*c6c0*/  WARPSYNC.COLLECTIVE R139, `(.L_x_3897) ;  /* 0x000000008b087348 */ /* 0x000fea0003c00000 */
[----:B------:R0:W1:Y:S02]  /*c6d0*/  SHFL.IDX P3, R235, R138, R137, R136 ;  /* 0x000000898aeb7389 */ /* 0x0000640000060088 */
[----:B01----:R-:W-:Y:S01]  /*c6e0*/  ENDCOLLECTIVE ;  /* 0x000000000000791b */ /* 0x003fe20003800000 */
.L_x_3897:
[----:B------:R-:W-:Y:S01]  /*c6f0*/  MOV R135, R235 ;  /* 0x000000eb00877202 */ /* 0x000fe20000000f00 */
[----:B------:R-:W-:Y:S06]  /*c700*/  BRA `(.L_x_3898) ;  /* 0xffffff7800ec7947 */ /* 0x000fec000383ffff */
.L_x_3763:
[----:B------:R-:W-:Y:S01]  /*c710*/  HFMA2.MMA R245, -RZ, RZ, 0, 5.9604644775390625e-08 ;  /* 0x00000001fff57435 */ /* 0x000fe200000001ff */
[----:B------:R-:W-:Y:S02]  /*c720*/  MOV R244, R240 ;  /* 0x000000f000f47202 */ /* 0x000fe40000000f00 */
[----:B------:R-:W-:Y:S02]  /*c730*/  MOV R252, 0x1f ;  /* 0x0000001f00fc7802 */ /* 0x000fe40000000f00 */
[----:B------:R-:W-:-:S07]  /*c740*/  MOV R139, 0xffffffff ;  /* 0xffffffff008b7802 */ /* 0x000fce0000000f00 */
[----:B------:R-:W-:Y:S05]  /*c750*/  WARPSYNC.COLLECTIVE R139, `(.L_x_3899) ;  /* 0x000000008b087348 */ /* 0x000fea0003c00000 */
[----:B------:R0:W1:Y:S02]  /*c760*/  SHFL.DOWN P1, R235, R244, R245, R252 ;  /* 0x080000f5f4eb7389 */ /* 0x00006400000200fc */
[----:B01----:R-:W-:Y:S01]  /*c770*/  ENDCOLLECTIVE ;  /* 0x000000000000791b */ /* 0x003fe20003800000 */
.L_x_3899:
[----:B------:R-:W-:Y:S02]  /*c780*/  MOV R244, R241 ;  /* 0x000000f100f47202 */ /* 0x000fe40000000f00 */
[----:B------:R-:W-:-:S07]  /*c790*/  MOV R136, R235 ;  /* 0x000000eb00887202 */ /* 0x000fce0000000f00 */
[----:B------:R-:W-:Y:S05]  /*c7a0*/  WARPSYNC.COLLECTIVE R139, `(.L_x_3900) ;  /* 0x000000008b087348 */ /* 0x000fea0003c00000 */
[----:B------:R0:W1:Y:S02]  /*c7b0*/  SHFL.DOWN P1, R235, R244, R245, R252 ;  /* 0x080000f5f4eb7389 */ /* 0x00006400000200fc */
[----:B01----:R-:W-:Y:S01]  /*c7c0*/  ENDCOLLECTIVE ;  /* 0x000000000000791b */ /* 0x003fe20003800000 */
.L_x_3900:
[----:B------:R-:W-:Y:S02]  /*c7d0*/  MOV R244, R242 ;  /* 0x000000f200f47202 */ /* 0x000fe40000000f00 */
[----:B------:R-:W-:-:S07]  /*c7e0*/  MOV R137, R235 ;  /* 0x000000eb00897202 */ /* 0x000fce0000000f00 */
[----:B------:R-:W-:Y:S05]  /*c7f0*/  WARPSYNC.COLLECTIVE R139, `(.L_x_3901) ;  /* 0x000000008b087348 */ /* 0x000fea0003c00000 */
[----:B------:R0:W1:Y:S02]  /*c800*/  SHFL.DOWN P1, R235, R244, R245, R252 ;  /* 0x080000f5f4eb7389 */ /* 0x00006400000200fc */
[----:B01----:R-:W-:Y:S01]  /*c810*/  ENDCOLLECTIVE ;  /* 0x000000000000791b */ /* 0x003fe20003800000 */
.L_x_3901:
[----:B------:R-:W-:Y:S02]  /*c820*/  MOV R244, R243 ;  /* 0x000000f300f47202 */ /* 0x000fe40000000f00 */
[----:B------:R-:W-:-:S07]  /*c830*/  MOV R138, R235 ;  /* 0x000000eb008a7202 */ /* 0x000fce0000000f00 */
[----:B------:R-:W-:Y:S05]  /*c840*/  WARPSYNC.COLLECTIVE R139, `(.L_x_3902) ;  /* 0x000000008b087348 */ /* 0x000fea0003c00000 */
[----:B------:R0:W1:Y:S02]  /*c850*/  SHFL.DOWN P1, R235, R244, R245, R252 ;  /* 0x080000f5f4eb7389 */ /* 0x00006400000200fc */
[----:B01----:R-:W-:Y:S01]  /*c860*/  ENDCOLLECTIVE ;  /* 0x000000000000791b */ /* 0x003fe20003800000 */
.L_x_3902:
[----:B------:R-:W-:Y:S01]  /*c870*/  MOV R139, R235 ;  /* 0x000000eb008b7202 */ /* 0x000fe20000000f00 */
[----:B------:R-:W-:Y:S06]  /*c880*/  BRA `(.L_x_3903) ;  /* 0xffffff8c00f47947 */ /* 0x000fec000383ffff */
.L_x_3766:
        /* <DEDUP_REMOVED lines=8> */
.L_x_3905:
[----:B------:R-:W-:Y:S05]  /*c910*/  BSYNC B0 ;  /* 0x0000000000007941 */ /* 0x000fea0003800000 */
.L_x_3904:
        /* <DEDUP_REMOVED lines=8> */
.L_x_3906:
[----:B------:R-:W-:Y:S02]  /*c9a0*/  MOV R244, R242 ;  /* 0x000000f200f47202 */ /* 0x000fe40000000f00 */
[----:B------:R-:W-:-:S07]  /*c9b0*/  MOV R137, R235 ;  /* 0x000000eb00897202 */ /* 0x000fce0000000f00 */
[----:B------:R-:W-:Y:S05]  /*c9c0*/  WARPSYNC.COLLECTIVE R139, `(.L_x_3907) ;  /* 0x000000008b087348 */ /* 0x000fea0003c00000 */
[----:B------:R0:W1:Y:S02]  /*c9d0*/  SHFL.DOWN P1, R235, R244, R245, R252 ;  /* 0x080000f5f4eb7389 */ /* 0x00006400000200fc */
[----:B01----:R-:W-:Y:S01]  /*c9e0*/  ENDCOLLECTIVE ;  /* 0x000000000000791b */ /* 0x003fe20003800000 */
.L_x_3907:
[----:B------:R-:W-:Y:S02]  /*c9f0*/  MOV R244, R243 ;  /* 0x000000f300f47202 */ /* 0x000fe40000000f00 */
[----:B------:R-:W-:-:S07]  /*ca00*/  MOV R138, R235 ;  /* 0x000000eb008a7202 */ /* 0x000fce0000000f00 */
[----:B------:R-:W-:Y:S05]  /*ca10*/  WARPSYNC.COLLECTIVE R139, `(.L_x_3908) ;  /* 0x000000008b087348 */ /* 0x000fea0003c00000 */
[----:B------:R0:W1:Y:S02]  /*ca20*/  SHFL.DOWN P1, R235, R244, R245, R252 ;  /* 0x080000f5f4eb7389 */ /* 0x00006400000200fc */
[----:B01----:R-:W-:Y:S01]  /*ca30*/  ENDCOLLECTIVE ;  /* 0x000000000000791b */ /* 0x003fe20003800000 */
.L_x_3908:
[----:B------:R-:W-:Y:S01]  /*ca40*/  MOV R139, R235 ;  /* 0x000000eb008b7202 */ /* 0x000fe20000000f00 */
[----:B------:R-:W-:Y:S06]  /*ca50*/  BRA `(.L_x_3909) ;  /* 0xffffff8c00d47947 */ /* 0x000fec000383ffff */
.L_x_3769:
        /* <DEDUP_REMOVED lines=8> */
.L_x_3911:
[----:B------:R-:W-:Y:S05]  /*cae0*/  BSYNC B0 ;  /* 0x0000000000007941 */ /* 0x000fea0003800000 */
.L_x_3910:
        /* <DEDUP_REMOVED lines=8> */
.L_x_3912:
[----:B------:R-:W-:Y:S02]  /*cb70*/  MOV R244, R242 ;  /* 0x000000f200f47202 */ /* 0x000fe40000000f00 */
[----:B------:R-:W-:-:S07]  /*cb80*/  MOV R137, R235 ;  /* 0x000000eb00897202 */ /* 0x000fce0000000f00 */
[----:B------:R-:W-:Y:S05]  /*cb90*/  WARPSYNC.COLLECTIVE R139, `(.L_x_3913) ;  /* 0x000000008b087348 */ /* 0x000fea0003c00000 */
[----:B------:R0:W1:Y:S02]  /*cba0*/  SHFL.DOWN P1, R235, R244, R245, R252 ;  /* 0x080000f5f4eb7389 */ /* 0x00006400000200fc */
[----:B01----:R-:W-:Y:S01]  /*cbb0*/  ENDCOLLECTIVE ;  /* 0x000000000000791b */ /* 0x003fe20003800000 */
.L_x_3913:
[----:B------:R-:W-:Y:S02]  /*cbc0*/  MOV R244, R243 ;  /* 0x000000f300f47202 */ /* 0x000fe40000000f00 */
[----:B------:R-:W-:-:S07]  /*cbd0*/  MOV R138, R235 ;  /* 0x000000eb008a7202 */ /* 0x000fce0000000f00 */
[----:B------:R-:W-:Y:S05]  /*cbe0*/  WARPSYNC.COLLECTIVE R139, `(.L_x_3914) ;  /* 0x000000008b087348 */ /* 0x000fea0003c00000 */
[----:B------:R0:W1:Y:S02]  /*cbf0*/  SHFL.DOWN P1, R235, R244, R245, R252 ;  /* 0x080000f5f4eb7389 */ /* 0x00006400000200fc */
[----:B01----:R-:W-:Y:S01]  /*cc00*/  ENDCOLLECTIVE ;  /* 0x000000000000791b */ /* 0x003fe20003800000 */
.L_x_3914:
[----:B------:R-:W-:Y:S01]  /*cc10*/  MOV R139, R235 ;  /* 0x000000eb008b7202 */ /* 0x000fe20000000f00 */
[----:B------:R-:W-:Y:S06]  /*cc20*/  BRA `(.L_x_3915) ;  /* 0xffffff8c00b47947 */ /* 0x000fec000383ffff */
.L_x_3772:
        /* <DEDUP_REMOVED lines=8> */
.L_x_3917:
[----:B------:R-:W-:Y:S05]  /*ccb0*/  BSYNC B0 ;  /* 0x0000000000007941 */ /* 0x000fea0003800000 */
.L_x_3916:
        /* <DEDUP_REMOVED lines=8> */
.L_x_3918:
[----:B------:R-:W-:Y:S02]  /*cd40*/  MOV R244, R242 ;  /* 0x000000f200f47202 */ /* 0x000fe40000000f00 */
[----:B------:R-:W-:-:S07]  /*cd50*/  MOV R137, R235 ;  /* 0x000000eb00897202 */ /* 0x000fce0000000f00 */
[----:B------:R-:W-:Y:S05]  /*cd60*/  WARPSYNC.COLLECTIVE R139, `(.L_x_3919) ;  /* 0x000000008b087348 */ /* 0x000fea0003c00000 */
[----:B------:R0:W1:Y:S02]  /*cd70*/  SHFL.DOWN P1, R235, R244, R245, R252 ;  /* 0x080000f5f4eb7389 */ /* 0x00006400000200fc */
[----:B01----:R-:W-:Y:S01]  /*cd80*/  ENDCOLLECTIVE ;  /* 0x000000000000791b */ /* 0x003fe20003800000 */
.L_x_3919:
[----:B------:R-:W-:Y:S02]  /*cd90*/  MOV R244, R243 ;  /* 0x000000f300f47202 */ /* 0x000fe40000000f00 */
[----:B------:R-:W-:-:S07]  /*cda0*/  MOV R138, R235 ;  /* 0x000000eb008a7202 */ /* 0x000fce0000000f00 */
[----:B------:R-:W-:Y:S05]  /*cdb0*/  WARPSYNC.COLLECTIVE R139, `(.L_x_3920) ;  /* 0x000000008b087348 */ /* 0x000fea0003c00000 */
[----:B------:R0:W1:Y:S02]  /*cdc0*/  SHFL.DOWN P1, R235, R244, R245, R252 ;  /* 0x080000f5f4eb7389 */ /* 0x00006400000200fc */
[----:B01----:R-:W-:Y:S01]  /*cdd0*/  ENDCOLLECTIVE ;  /* 0x000000000000791b */ /* 0x003fe20003800000 */
.L_x_3920:
[----:B------:R-:W-:Y:S01]  /*cde0*/  MOV R139, R235 ;  /* 0x000000eb008b7202 */ /* 0x000fe20000000f00 */
[----:B------:R-:W-:Y:S06]  /*cdf0*/  BRA `(.L_x_3921) ;  /* 0xffffff8c00947947 */ /* 0x000fec000383ffff */
.L_x_3775:
        /* <DEDUP_REMOVED lines=8> */
.L_x_3923:
[----:B------:R-:W-:Y:S05]  /*ce80*/  BSYNC B0 ;  /* 0x0000000000007941 */ /* 0x000fea0003800000 */
.L_x_3922:
        /* <DEDUP_REMOVED lines=8> */
.L_x_3924:
[----:B------:R-:W-:Y:S02]  /*cf10*/  MOV R244, R242 ;  /* 0x000000f200f47202 */ /* 0x000fe40000000f00 */
[----:B------:R-:W-:-:S07]  /*cf20*/  MOV R137, R235 ;  /* 0x000000eb00897202 */ /* 0x000fce0000000f00 */
[----:B------:R-:W-:Y:S05]  /*cf30*/  WARPSYNC.COLLECTIVE R139, `(.L_x_3925) ;  /* 0x000000008b087348 */ /* 0x000fea0003c00000 */
[----:B------:R0:W1:Y:S02]  /*cf40*/  SHFL.DOWN P1, R235, R244, R245, R252 ;  /* 0x080000f5f4eb7389 */ /* 0x00006400000200fc */
[----:B01----:R-:W-:Y:S01]  /*cf50*/  ENDCOLLECTIVE ;  /* 0x000000000000791b */ /* 0x003fe20003800000 */
.L_x_3925:
[----:B------:R-:W-:Y:S02]  /*cf60*/  MOV R244, R243 ;  /* 0x000000f300f47202 */ /* 0x000fe40000000f00 */
[----:B------:R-:W-:-:S07]  /*cf70*/  MOV R138, R235 ;  /* 0x000000eb008a7202 */ /* 0x000fce0000000f00 */
[----:B------:R-:W-:Y:S05]  /*cf80*/  WARPSYNC.COLLECTIVE R139, `(.L_x_3926) ;  /* 0x000000008b087348 */ /* 0x000fea0003c00000 */
[----:B------:R0:W1:Y:S02]  /*cf90*/  SHFL.DOWN P1, R235, R244, R245, R252 ;  /* 0x080000f5f4eb7389 */ /* 0x00006400000200fc */
[----:B01----:R-:W-:Y:S01]  /*cfa0*/  ENDCOLLECTIVE ;  /* 0x000000000000791b */ /* 0x003fe20003800000 */
.L_x_3926:
[----:B------:R-:W-:Y:S01]  /*cfb0*/  MOV R139, R235 ;  /* 0x000000eb008b7202 */ /* 0x000fe20000000f00 */
[----:B------:R-:W-:Y:S06]  /*cfc0*/  BRA `(.L_x_3927) ;  /* 0xffffff8c00747947 */ /* 0x000fec000383ffff */
.L_x_3778:
        /* <DEDUP_REMOVED lines=8> */
.L_x_3929:
[----:B------:R-:W-:Y:S05]  /*d050*/  BSYNC B0 ;  /* 0x0000000000007941 */ /* 0x000fea0003800000 */
.L_x_3928:
        /* <DEDUP_REMOVED lines=10> */
.L_x_3930:
[----:B------:R-:W-:Y:S02]  /*d100*/  MOV R252, 0x1f ;  /* 0x0000001f00fc7802 */ /* 0x000fe40000000f00 */
[----:B------:R-:W-:Y:S02]  /*d110*/  MOV R138, R242 ;  /* 0x000000f2008a7202 */ /* 0x000fe40000000f00 */
[----:B------:R-:W-:-:S07]  /*d120*/  MOV R247, R235 ;  /* 0x000000eb00f77202 */ /* 0x000fce0000000f00 */
[----:B------:R-:W-:Y:S05]  /*d130*/  WARPSYNC.COLLECTIVE R139, `(.L_x_3931) ;  /* 0x000000008b087348 */ /* 0x000fea0003c00000 */
[----:B------:R0:W1:Y:S02]  /*d140*/  SHFL.IDX P3, R235, R138, R137, R136 ;  /* 0x000000898aeb7389 */ /* 0x0000640000060088 */
[----:B01----:R-:W-:Y:S01]  /*d150*/  ENDCOLLECTIVE ;  /* 0x000000000000791b */ /* 0x003fe20003800000 */
.L_x_3931:
        /* <DEDUP_REMOVED lines=9> */
.L_x_3932:
[----:B------:R-:W-:Y:S02]  /*d1f0*/  MOV R138, R120 ;  /* 0x00000078008a7202 */ /* 0x000fe40000000f00 */
[----:B------:R-:W-:-:S07]  /*d200*/  MOV R251, R235 ;  /* 0x000000eb00fb7202 */ /* 0x000fce0000000f00 */
[----:B------:R-:W-:Y:S05]  /*d210*/  WARPSYNC.COLLECTIVE R139, `(.L_x_3933) ;  /* 0x000000008b087348 */ /* 0x000fea0003c00000 */
[----:B------:R0:W1:Y:S02]  /*d220*/  SHFL.DOWN P1, R235, R244, R245, R252 ;  /* 0x080000f5f4eb7389 */ /* 0x00006400000200fc */
[----:B01----:R-:W-:Y:S01]  /*d230*/  ENDCOLLECTIVE ;  /* 0x000000000000791b */ /* 0x003fe20003800000 */
.L_x_3933:
[----:B------:R-:W-:Y:S02]  /*d240*/  MOV R244, R241 ;  /* 0x000000f100f47202 */ /* 0x000fe40000000f00 */
[----:B------:R-:W-:-:S07]  /*d250*/  MOV R240, R235 ;  /* 0x000000eb00f07202 */ /* 0x000fce0000000f00 */
[----:B------:R-:W-:Y:S05]  /*d260*/  WARPSYNC.COLLECTIVE R139, `(.L_x_3934) ;  /* 0x000000008b087348 */ /* 0x000fea0003c00000 */
[----:B------:R0:W1:Y:S02]  /*d270*/  SHFL.DOWN P1, R235, R244, R245, R252 ;  /* 0x080000f5f4eb7389 */ /* 0x00006400000200fc */
[----:B01----:R-:W-:Y:S01]  /*d280*/  ENDCOLLECTIVE ;  /* 0x000000000000791b */ /* 0x003fe20003800000 */
.L_x_3934:
[----:B------:R-:W-:Y:S02]  /*d290*/  MOV R244, R242 ;  /* 0x000000f200f47202 */ /* 0x000fe40000000f00 */
[----:B------:R-:W-:-:S07]  /*d2a0*/  MOV R241, R235 ;  /* 0x000000eb00f17202 */ /* 0x000fce0000000f00 */
[----:B------:R-:W-:Y:S05]  /*d2b0*/  WARPSYNC.COLLECTIVE R139, `(.L_x_3935) ;  /* 0x000000008b087348 */ /* 0x000fea0003c00000 */
[----:B------:R0:W1:Y:S02]  /*d2c0*/  SHFL.DOWN P1, R235, R244, R245, R252 ;  /* 0x080000f5f4eb7389 */ /* 0x00006400000200fc */
[----:B01----:R-:W-:Y:S01]  /*d2d0*/  ENDCOLLECTIVE ;  /* 0x000000000000791b */ /* 0x003fe20003800000 */
.L_x_3935:
[----:B------:R-:W-:Y:S02]  /*d2e0*/  MOV R244, R243 ;  /* 0x000000f300f47202 */ /* 0x000fe40000000f00 */
[----:B------:R-:W-:-:S07]  /*d2f0*/  MOV R242, R235 ;  /* 0x000000eb00f27202 */ /* 0x000fce0000000f00 */
[----:B------:R-:W-:Y:S05]  /*d300*/  WARPSYNC.COLLECTIVE R139, `(.L_x_3936) ;  /* 0x000000008b087348 */ /* 0x000fea0003c00000 */
[----:B------:R0:W1:Y:S02]  /*d310*/  SHFL.DOWN P1, R235, R244, R245, R252 ;  /* 0x080000f5f4eb7389 */ /* 0x00006400000200fc */
[----:B01----:R-:W-:Y:S01]  /*d320*/  ENDCOLLECTIVE ;  /* 0x000000000000791b */ /* 0x003fe20003800000 */
.L_x_3936:
[----:B------:R-:W-:-:S07]  /*d330*/  MOV R243, R235 ;  /* 0x000000eb00f37202 */ /* 0x000fce0000000f00 */
[----:B------:R-:W-:Y:S05]  /*d340*/  WARPSYNC.COLLECTIVE R139, `(.L_x_3937) ;  /* 0x000000008b087348 */ /* 0x000fea0003c00000 */
[----:B------:R0:W1:Y:S02]  /*d350*/  SHFL.IDX P3, R235, R138, R137, R136 ;  /* 0x000000898aeb7389 */ /* 0x0000640000060088 */
[----:B01----:R-:W-:Y:S01]  /*d360*/  ENDCOLLECTIVE ;  /* 0x000000000000791b */ /* 0x003fe20003800000 */
.L_x_3937:
[----:B------:R-:W-:Y:S02]  /*d370*/  MOV R138, R121 ;  /* 0x00000079008a7202 */ /* 0x000fe40000000f00 */
[----:B------:R-:W-:-:S07]  /*d380*/  MOV R252, R235 ;  /* 0x000000eb00fc7202 */ /* 0x000fce0000000f00 */
[----:B------:R-:W-:Y:S05]  /*d390*/  WARPSYNC.COLLECTIVE R139, `(.L_x_3938) ;  /* 0x000000008b087348 */ /* 0x000fea0003c00000 */
[----:B------:R0:W1:Y:S02]  /*d3a0*/  SHFL.IDX P3, R235, R138, R137, R136 ;  /* 0x000000898aeb7389 */ /* 0x0000640000060088 */
[----:B01----:R-:W-:Y:S01]  /*d3b0*/  ENDCOLLECTIVE ;  /* 0x000000000000791b */ /* 0x003fe20003800000 */
.L_x_3938:
[----:B------:R-:W-:Y:S01]  /*d3c0*/  MOV R138, R122 ;  /* 0x0000007a008a7202 */ /* 0x000fe20000000f00 */
[-C--:B------:R-:W-:Y:S01]  /*d3d0*/  FMUL.FTZ R122, R121, R247.reuse ;  /* 0x000000f7797a7220 */ /* 0x080fe20000410000 */
[----:B------:R-:W-:Y:S01]  /*d3e0*/  FMUL.FTZ R247, R120, R247 ;  /* 0x000000f778f77220 */ /* 0x000fe20000410000 */
[----:B------:R-:W-:-:S07]  /*d3f0*/  MOV R245, R235 ;  /* 0x000000eb00f57202 */ /* 0x000fce0000000f00 */
[----:B------:R-:W-:Y:S05]  /*d400*/  WARPSYNC.COLLECTIVE R139, `(.L_x_3939) ;  /* 0x000000008b087348 */ /* 0x000fea0003c00000 */
[----:B------:R0:W1:Y:S02]  /*d410*/  SHFL.IDX P3, R235, R138, R137, R136 ;  /* 0x000000898aeb7389 */ /* 0x0000640000060088 */
[----:B01----:R-:W-:Y:S01]  /*d420*/  ENDCOLLECTIVE ;  /* 0x000000000000791b */ /* 0x003fe20003800000 */
.L_x_3939:
[----:B------:R-:W-:Y:S02]  /*d430*/  MOV R138, R123 ;  /* 0x0000007b008a7202 */ /* 0x000fe40000000f00 */
[----:B------:R-:W-:-:S07]  /*d440*/  MOV R244, R235 ;  /* 0x000000eb00f47202 */ /* 0x000fce0000000f00 */
[----:B------:R-:W-:Y:S05]  /*d450*/  WARPSYNC.COLLECTIVE R139, `(.L_x_3940) ;  /* 0x000000008b087348 */ /* 0x000fea0003c00000 */
[----:B------:R0:W1:Y:S02]  /*d460*/  SHFL.IDX P3, R235, R138, R137, R136 ;  /* 0x000000898aeb7389 */ /* 0x0000640000060088 */
[----:B01----:R-:W-:Y:S01]  /*d470*/  ENDCOLLECTIVE ;  /* 0x000000000000791b */ /* 0x003fe20003800000 */
.L_x_3940:
[----:B------:R-:W-:Y:S01]  /*d480*/  MOV R139, R235 ;  /* 0x000000eb008b7202 */ /* 0x000fe20000000f00 */
[----:B------:R-:W-:Y:S06]  /*d490*/  BRA `(.L_x_3941) ;  /* 0xffffff8800cc7947 */ /* 0x000fec000383ffff */
.L_x_3942:
        /* <DEDUP_REMOVED lines=14> */
.L_x_18921:


//--------------------- .text._Z25selective_scan_bwd_kernelI32Selective_Scan_bwd_kernel_traitsILi128ELi16ELb1ELb0ELb1ELb0ELb1EfN3c107complexIfEEEEv12SSMParamsBwd --------------------------
	.section	.text._Z25selective_scan_bwd_kernelI32Selective_Scan_bwd_kernel_traitsILi128ELi16ELb1ELb0ELb1ELb0ELb1EfN3c107complexIfEEEEv12SSMParamsBwd,"ax",@progbits
	.align	128
        .global         _Z25selective_scan_bwd_kernelI32Selective_Scan_bwd_kernel_traitsILi128ELi16ELb1ELb0ELb1ELb0ELb1EfN3c107complexIfEEEEv12SSMParamsBwd
        .type           _Z25selective_scan_bwd_kernelI32Selective_Scan_bwd_kernel_traitsILi128ELi16ELb1ELb0ELb1ELb0ELb1EfN3c107complexIfEEEEv12SSMParamsBwd,@function
        .size           _Z25selective_scan_bwd_kernelI32Selective_Scan_bwd_kernel_traitsILi128ELi16ELb1ELb0ELb1ELb0ELb1EfN3c107complexIfEEEEv12SSMParamsBwd,(.L_x_18922 - _Z25selective_scan_bwd_kernelI32Selective_Scan_bwd_kernel_traitsILi128ELi16ELb1ELb0ELb1ELb0ELb1EfN3c107complexIfEEEEv12SSMParamsBwd)
        .other          _Z25selective_scan_bwd_kernelI32Selective_Scan_bwd_kernel_traitsILi128ELi16ELb1ELb0ELb1ELb0ELb1EfN3c107complexIfEEEEv12SSMParamsBwd,@"STO_CUDA_ENTRY STV_DEFAULT"
_Z25selective_scan_bwd_kernelI32Selective_Scan_bwd_kernel_traitsILi128ELi16ELb1ELb0ELb1ELb0ELb1EfN3c107complexIfEEEEv12SSMParamsBwd:
.text._Z25selective_scan_bwd_kernelI32Selective_Scan_bwd_kernel_traitsILi128ELi16ELb1ELb0ELb1ELb0ELb1EfN3c107complexIfEEEEv12SSMParamsBwd:
        /* <DEDUP_REMOVED lines=98> */
[----:B------:R-:W-:-:S02]  /*0620*/  UIMAD UR24, UR10, UR17, UR24 ;  /* 0x000000110a1872a4 */ /* 0x000fc4000f8e0218 */
[----:B------:R-:W-:Y:S02]  /*0630*/  ULEA UR19, UR18, 0xfffff800, 0xb ;  /* 0xfffff80012137891 */ /* 0x000fe4000f8e583f */
[----:B------:R-:W-:-:S03]  /*0640*/  UIMAD.WIDE.U32 UR16, UR10, UR16, UR14 ;  /* 0x000000100a1072a5 */ /* 0x000fc6000f8e000e */
[----:B------:R-:W-:Y:S02]  /*0650*/  @!UP4 UIADD3 UR12, UR12, -UR29, URZ ;  /* 0x8000001d0c0cc290 */ /* 0x000fe4000fffe03f */
[----:B------:R-:W-:Y:S02]  /*0660*/  ULOP3.LUT UR14, UR10, UR26, URZ, 0x3c, !UPT ;  /* 0x0000001a0a0e7292 */ /* 0x000fe4000f8e3c3f */
[----:B------:R-:W-:Y:S02]  /*0670*/  UISETP.GE.U32.AND UP3, UPT, UR12, UR29, UPT ;  /* 0x0000001d0c00728c */ /* 0x000fe4000bf66070 */
[----:B------:R-:W-:Y:S02]  /*0680*/  USHF.R.S32.HI UR20, URZ, 0x1f, UR19 ;  /* 0x0000001f3f147899 */ /* 0x000fe40008011413 */
[----:B------:R-:W-:Y:S02]  /*0690*/  UIADD3 UR15, UP5, UR19, UR4, URZ ;  /* 0x00000004130f7290 */ /* 0x000fe4000ffbe03f */
[----:B------:R-:W-:-:S02]  /*06a0*/  @!UP4 UIADD3 UR25, UR25, 0x1, URZ ;  /* 0x000000011919c890 */ /* 0x000fc4000fffe03f */
[----:B------:R-:W-:Y:S01]  /*06b0*/  UISETP.GE.AND UP2, UPT, UR14, URZ, UPT ;  /* 0x0000003f0e00728c */ /* 0x000fe2000bf46270 */
[----:B------:R-:W-:Y:S01]  /*06c0*/  ULDC.64 UR30, c[0x0][0x2f0] ;  /* 0x0000bc00001e7ab9 */ /* 0x000fe20000000a00 */
        /* <DEDUP_REMOVED lines=22> */
[----:B------:R-:W-:Y:S02]  /*0830*/  UIMAD UR19, UR12, UR17, UR4 ;  /* 0x000000110c1372a4 */ /* 0x000fe4000f8e0204 */
[----:B------:R-:W-:Y:S01]  /*0840*/  UIMAD.WIDE.U32 UR8, UR12, UR16, UR6 ;  /* 0x000000100c0872a5 */ /* 0x000fe2000f8e0006 */
[----:B------:R-:W-:Y:S01]  /*0850*/  UMOV UR4, URZ ;  /* 0x0000003f00047c82 */ /* 0x000fe20008000000 */
[----:B------:R-:W-:Y:S01]  /*0860*/  @UP0 ULDC UR20, c[0x0][0x21c] ;  /* 0x0000870000140ab9 */ /* 0x000fe20000000800 */
[----:B------:R-:W-:Y:S02]  /*0870*/  ULEA UR16, UR18, 0xfffff000, 0xc ;  /* 0xfffff00012107891 */ /* 0x000fe4000f8e603f */
[----:B------:R-:W-:Y:S02]  /*0880*/  @UP0 UIMAD UR13, UR13, UR20, URZ ;  /* 0x000000140d0d02a4 */ /* 0x000fe4000f8e023f */
[----:B------:R-:W-:Y:S01]  /*0890*/  UIADD3 UR17, UP2, UR16, UR8, URZ ;  /* 0x0000000810117290 */ /* 0x000fe2000ff5e03f */
[----:B------:R-:W-:Y:S01]  /*08a0*/  @UP0 ULDC.64 UR20, c[0x0][0x310] ;  /* 0x0000c40000140ab9 */ /* 0x000fe20000000a00 */
[----:B------:R-:W-:-:S02]  /*08b0*/  UIADD3 UR19, UR9, UR19, URZ ;  /* 0x0000001309137290 */ /* 0x000fc4000fffe03f */
        /* <DEDUP_REMOVED lines=18> */
[----:B------:R-:W-:Y:S02]  /*09e0*/  UMOV UR15, UR8 ;  /* 0x00000008000f7c82 */ /* 0x000fe40008000000 */
        /* <DEDUP_REMOVED lines=10> */
.L_x_4041:
[----:B------:R-:W-:Y:S01]  /*0a90*/  BAR.SYNC.DEFER_BLOCKING 0x0 ;  /* 0x0000000000007b1d */ /* 0x000fe20000010000 */
[----:B0-----:R-:W-:-:S04]  /*0aa0*/  SHF.L.U32 R3, R185, 0x2, RZ ;  /* 0x00000002b9037819 */ /* 0x001fc800000006ff */
[----:B------:R-:W-:Y:S01]  /*0ab0*/  LOP3.LUT R3, R3, 0xffffff80, RZ, 0xc0, !PT ;  /* 0xffffff8003037812 */ /* 0x000fe200078ec0ff */
[----:B------:R-:W-:Y:S01]  /*0ac0*/  ULDC UR17, c[0x0][0x224] ;  /* 0x0000890000117ab9 */ /* 0x000fe20000000800 */
[----:B------:R-:W-:Y:S01]  /*0ad0*/  MOV R4, UR13 ;  /* 0x0000000d00047c02 */ /* 0x000fe20008000f00 */
[----:B------:R-:W3:Y:S01]  /*0ae0*/  LDL.LU R84, [R1+0x34] ;  /* 0x0000340001547983 */ /* 0x000ee20000300800 */
[----:B------:R-:W-:Y:S02]  /*0af0*/  MOV R5, UR14 ;  /* 0x0000000e00057c02 */ /* 0x000fe40008000f00 */
[----:B------:R-:W-:Y:S02]  /*0b00*/  MOV R6, UR49 ;  /* 0x0000003100067c02 */ /* 0x000fe40008000f00 */
[----:B------:R-:W-:Y:S01]  /*0b10*/  MOV R7, UR48 ;  /* 0x0000003000077c02 */ /* 0x000fe20008000f00 */
[----:B------:R-:W-:Y:S01]  /*0b20*/  USHF.R.S32.HI UR7, URZ, 0x1f, UR11 ;  /* 0x0000001f3f077899 */ /* 0x000fe2000801140b */
[----:B------:R-:W-:Y:S01]  /*0b30*/  LOP3.LUT R81, R3, 0x1f, R185, 0xf8, !PT ;  /* 0x0000001f03517812 */ /* 0x000fe200078ef8b9 */
[----:B------:R-:W-:Y:S01]  /*0b40*/  ULDC.64 UR24, c[0x0][0x2a0] ;  /* 0x0000a80000187ab9 */ /* 0x000fe20000000a00 */
[----:B------:R-:W-:Y:S01]  /*0b50*/  ULDC.64 UR26, c[0x0][0x2a8] ;  /* 0x0000aa00001a7ab9 */ /* 0x000fe20000000a00 */
[----:B------:R-:W-:-:S02]  /*0b60*/  ULDC.64 UR28, c[0x0][0x3a0] ;  /* 0x0000e800001c7ab9 */ /* 0x000fc40000000a00 */
[----:B------:R-:W-:Y:S01]  /*0b70*/  IMAD.WIDE R4, R81, 0x10, R4 ;  /* 0x0000001051047825 */ /* 0x000fe200078e0204 */
[----:B--2---:R-:W-:Y:S01]  /*0b80*/  IADD3 R0, R3, R184, RZ ;  /* 0x000000b803007210 */ /* 0x004fe20007ffe0ff */
[----:B------:R-:W-:Y:S01]  /*0b90*/  UIADD3 UR17, -UR6, UR17, URZ ;  /* 0x0000001106117290 */ /* 0x000fe2000fffe13f */
[----:B------:R-:W-:Y:S04]  /*0ba0*/  STL [R1+0x1c], R81 ;  /* 0x00001c5101007387 */ /* 0x000fe80000100800 */
[----:B------:R-:W2:Y:S04]  /*0bb0*/  LDG.E.128 R8, desc[UR22][R4.64] ;  /* 0x0000001604087981 */ /* 0x000ea8000c1e1d00 */
[----:B------:R-:W4:Y:S04]  /*0bc0*/  LDG.E.128 R12, desc[UR22][R4.64+0x200] ;  /* 0x00020016040c7981 */ /* 0x000f28000c1e1d00 */
[----:B------:R-:W5:Y:S04]  /*0bd0*/  LDG.E.128 R16, desc[UR22][R4.64+0x400] ;  /* 0x0004001604107981 */ /* 0x000f68000c1e1d00 */
[----:B------:R-:W3:Y:S01]  /*0be0*/  LDG.E.128 R20, desc[UR22][R4.64+0x600] ;  /* 0x0006001604147981 */ /* 0x000ee2000c1e1d00 */
[----:B------:R-:W-:Y:S01]  /*0bf0*/  LEA R82, R0, R183, 0x4 ;  /* 0x000000b700527211 */ /* 0x000fe200078e20ff */
[----:B------:R-:W-:-:S02]  /*0c00*/  IMAD R0, R184, 0x3, R0 ;  /* 0x00000003b8007824 */ /* 0x000fc400078e0200 */
[----:B------:R-:W-:Y:S01]  /*0c10*/  IMAD.WIDE R6, R81, 0x10, R6 ;  /* 0x0000001051067825 */ /* 0x000fe200078e0206 */
[----:B------:R-:W-:Y:S01]  /*0c20*/  ULEA UR8, UR17, 0xfffff800, 0xb ;  /* 0xfffff80011087891 */ /* 0x000fe2000f8e583f */
[----:B------:R-:W-:Y:S01]  /*0c30*/  STL [R1+0x24], R82 ;  /* 0x0000245201007387 */ /* 0x000fe20000100800 */
[----:B------:R-:W-:-:S03]  /*0c40*/  LEA R0, R0, R183, 0x4 ;  /* 0x000000b700007211 */ /* 0x000fc600078e20ff */
[----:B--2---:R-:W-:Y:S04]  /*0c50*/  STS.128 [R82], R8 ;  /* 0x0000000852007388 */ /* 0x004fe80000000c00 */
        /* <DEDUP_REMOVED lines=16> */
[----:B---3--:R-:W-:Y:S04]  /*0d60*/  STS.128 [R82], R12 ;  /* 0x0000000c52007388 */ /* 0x008fe80000000c00 */
[----:B----4-:R0:W-:Y:S04]  /*0d70*/  STS.128 [R82+0x200], R16 ;  /* 0x0002001052007388 */ /* 0x0101e80000000c00 */
[----:B--2---:R1:W-:Y:S04]  /*0d80*/  STS.128 [R82+0x400], R20 ;  /* 0x0004001452007388 */ /* 0x0043e80000000c00 */
[----:B-----5:R2:W-:Y:S01]  /*0d90*/  STS.128 [R82+0x600], R24 ;  /* 0x0006001852007388 */ /* 0x0205e20000000c00 */
[----:B------:R-:W-:-:S03]  /*0da0*/  NOP ;  /* 0x0000000000007918 */ /* 0x000fc60000000000 */
[----:B------:R-:W-:Y:S04]  /*0db0*/  LDS.128 R176, [R0] ;  /* 0x0000000000b07984 */ /* 0x000fe80000000c00 */
[----:B------:R-:W-:Y:S04]  /*0dc0*/  LDS.128 R172, [R0+0x10] ;  /* 0x0000100000ac7984 */ /* 0x000fe80000000c00 */
[----:B------:R-:W-:Y:S04]  /*0dd0*/  LDS.128 R168, [R0+0x20] ;  /* 0x0000200000a87984 */ /* 0x000fe80000000c00 */
[----:B------:R-:W-:Y:S01]  /*0de0*/  LDS.128 R4, [R0+0x30] ;  /* 0x0000300000047984 */ /* 0x000fe20000000c00 */
[----:B------:R-:W-:Y:S06]  /*0df0*/  BAR.SYNC.DEFER_BLOCKING 0x0 ;  /* 0x0000000000007b1d */ /* 0x000fec0000010000 */
[----:B------:R-:W3:Y:S04]  /*0e00*/  LDG.E.128 R32, desc[UR22][R8.64] ;  /* 0x0000001608207981 */ /* 0x000ee8000c1e1d00 */
[----:B0-----:R-:W4:Y:S04]  /*0e10*/  LDG.E.128 R16, desc[UR22][R8.64+0x200] ;  /* 0x0002001608107981 */ /* 0x001f28000c1e1d00 */
[----:B-1----:R-:W5:Y:S04]  /*0e20*/  LDG.E.128 R20, desc[UR22][R8.64+0x400] ;  /* 0x0004001608147981 */ /* 0x002f68000c1e1d00 */
[----:B--2---:R-:W2:Y:S01]  /*0e30*/  LDG.E.128 R24, desc[UR22][R8.64+0x600] ;  /* 0x0006001608187981 */ /* 0x004ea2000c1e1d00 */
[----:B------:R-:W-:-:S02]  /*0e40*/  UIMAD UR18, UR7, UR24, URZ ;  /* 0x00000018071272a4 */ /* 0x000fc4000f8e023f */
[----:B------:R-:W-:Y:S02]  /*0e50*/  USHF.R.S32.HI UR9, URZ, 0x1f, UR8 ;  /* 0x0000001f3f097899 */ /* 0x000fe40008011408 */
[----:B------:R-:W-:Y:S02]  /*0e60*/  UIMAD UR19, UR11, UR25, UR18 ;  /* 0x000000190b1372a4 */ /* 0x000fe4000f8e0212 */
[----:B------:R-:W-:Y:S02]  /*0e70*/  UIMAD.WIDE.U32 UR24, UR11, UR24, UR8 ;  /* 0x000000180b1872a5 */ /* 0x000fe4000f8e0008 */
[----:B------:R-:W-:Y:S02]  /*0e80*/  USHF.R.S32.HI UR18, URZ, 0x1f, UR10 ;  /* 0x0000001f3f127899 */ /* 0x000fe4000801140a */
[----:B------:R-:W-:Y:S02]  /*0e90*/  UIADD3 UR25, UR25, UR19, URZ ;  /* 0x0000001319197290 */ /* 0x000fe4000fffe03f */
[----:B------:R-:W-:-:S02]  /*0ea0*/  UIMAD UR19, UR18, UR26, URZ ;  /* 0x0000001a121372a4 */ /* 0x000fc4000f8e023f */
        /* <DEDUP_REMOVED lines=11> */
[----:B---3--:R-:W-:Y:S04]  /*0f60*/  STS.128 [R82], R32 ;  /* 0x0000002052007388 */ /* 0x008fe80000000c00 */
[----:B----4-:R0:W-:Y:S04]  /*0f70*/  STS.128 [R82+0x200], R16 ;  /* 0x0002001052007388 */ /* 0x0101e80000000c00 */
[----:B-----5:R1:W-:Y:S04]  /*0f80*/  STS.128 [R82+0x400], R20 ;  /* 0x0004001452007388 */ /* 0x0203e80000000c00 */
[----:B--2---:R-:W-:Y:S01]  /*0f90*/  STS.128 [R82+0x600], R24 ;  /* 0x0006001852007388 */ /* 0x004fe20000000c00 */
        /* <DEDUP_REMOVED lines=51> */
[----:B------:R-:W-:Y:S01]  /*12d0*/  FMUL.FTZ R66, R15, -1.4426950216293334961 ;  /* 0xbfb8aa3b0f427820 */ /* 0x000fe20000410000 */
[----:B------:R-:W-:Y:S01]  /*12e0*/  UIMAD UR19, UR7, UR24, URZ ;  /* 0x00000018071372a4 */ /* 0x000fe2000f8e023f */
[----:B------:R-:W-:Y:S01]  /*12f0*/  MUFU.EX2 R23, R23 ;  /* 0x0000001700177308 */ /* 0x000fe20000000800 */
[----:B------:R-:W-:-:S02]  /*1300*/  UIMAD UR26, UR18, UR28, URZ ;  /* 0x0000001c121a72a4 */ /* 0x000fc4000f8e023f */
        /* <DEDUP_REMOVED lines=26> */
[----:B------:R1:W3:Y:S01]  /*14b0*/  MUFU.EX2 R64, R53 ;  /* 0x0000003500407308 */ /* 0x0002e20000000800 */
[----:B0-----:R-:W-:Y:S01]  /*14c0*/  FADD.FTZ R52, R22, 1 ;  /* 0x3f80000016347421 */ /* 0x001fe20000010000 */
[----:B----4-:R-:W-:-:S06]  /*14d0*/  FADD.FTZ R58, R58, 1 ;  /* 0x3f8000003a3a7421 */ /* 0x010fcc0000010000 */
[----:B------:R-:W0:Y:S01]  /*14e0*/  MUFU.EX2 R69, R20 ;  /* 0x0000001400457308 */ /* 0x000e220000000800 */
[----:B-1----:R-:W-:-:S07]  /*14f0*/  FADD.FTZ R53, R23, 1 ;  /* 0x3f80000017357421 */ /* 0x002fce0000010000 */
[----:B------:R-:W1:Y:S01]  /*1500*/  MUFU.EX2 R70, R21 ;  /* 0x0000001500467308 */ /* 0x000e620000000800 */
[----:B---3--:R-:W-:-:S07]  /*1510*/  FADD.FTZ R68, R64, 1 ;  /* 0x3f80000040447421 */ /* 0x008fce0000010000 */
[----:B------:R-:W3:Y:S01]  /*1520*/  MUFU.EX2 R60, R57 ;  /* 0x00000039003c7308 */ /* 0x000ee20000000800 */
[----:B0-----:R-:W-:-:S07]  /*1530*/  FADD.FTZ R69, R69, 1 ;  /* 0x3f80000045457421 */ /* 0x001fce0000010000 */
[----:B------:R-:W-:Y:S01]  /*1540*/  MUFU.RCP R57, R2 ;  /* 0x0000000200397308 */ /* 0x000fe20000001000 */
[----:B-1----:R-:W-:-:S07]  /*1550*/  FADD.FTZ R70, R70, 1 ;  /* 0x3f80000046467421 */ /* 0x002fce0000010000 */
[----:B------:R-:W0:Y:S01]  /*1560*/  MUFU.RCP R52, R52 ;  /* 0x0000003400347308 */ /* 0x000e220000001000 */
[----:B---3--:R-:W-:-:S07]  /*1570*/  FADD.FTZ R60, R60, 1 ;  /* 0x3f8000003c3c7421 */ /* 0x008fce0000010000 */
[----:B------:R-:W1:Y:S08]  /*1580*/  MUFU.EX2 R62, R59 ;  /* 0x0000003b003e7308 */ /* 0x000e700000000800 */
[----:B------:R3:W4:Y:S01]  /*1590*/  MUFU.RCP R59, R53 ;  /* 0x00000035003b7308 */ /* 0x0007220000001000 */
[----:B0-----:R-:W-:-:S07]  /*15a0*/  FADD.FTZ R2, -R52, 1 ;  /* 0x3f80000034027421 */ /* 0x001fce0000010100 */
[----:B------:R-:W-:Y:S01]  /*15b0*/  MUFU.RCP R54, R54 ;  /* 0x0000003600367308 */ /* 0x000fe20000001000 */
[----:B---3--:R-:W-:Y:S01]  /*15c0*/  FMUL.FTZ R53, R36, R57 ;  /* 0x0000003924357220 */ /* 0x008fe20000410000 */
[----:B-1----:R-:W-:-:S03]  /*15d0*/  FADD.FTZ R62, R62, 1 ;  /* 0x3f8000003e3e7421 */ /* 0x002fc60000010000 */
[----:B------:R-:W-:-:S03]  /*15e0*/  FMUL.FTZ R80, R28, R53 ;  /* 0x000000351c507220 */ /* 0x000fc60000410000 */
[----:B------:R-:W0:Y:S02]  /*15f0*/  MUFU.EX2 R71, R61 ;  /* 0x0000003d00477308 */ /* 0x000e240000000800 */
[----:B------:R-:W-:Y:S06]  /*1600*/  STL [R1+0x18], R80 ;  /* 0x0000185001007387 */ /* 0x000fec0000100800 */
[----:B------:R4:W-:Y:S08]  /*1610*/  MUFU.RCP R61, R55 ;  /* 0x00000037003d7308 */ /* 0x0009f00000001000 */
[----:B------:R-:W1:Y:S01]  /*1620*/  MUFU.RCP R60, R60 ;  /* 0x0000003c003c7308 */ /* 0x000e620000001000 */
[----:B----4-:R-:W-:Y:S01]  /*1630*/  FMUL.FTZ R55, R38, R59 ;  /* 0x0000003b26377220 */ /* 0x010fe20000410000 */
[----:B0-----:R-:W-:-:S03]  /*1640*/  FADD.FTZ R71, R71, 1 ;  /* 0x3f80000047477421 */ /* 0x001fc60000010000 */
[----:B------:R-:W-:-:S03]  /*1650*/  FMUL.FTZ R78, R30, R55 ;  /* 0x000000371e4e7220 */ /* 0x000fc60000410000 */
[----:B------:R-:W0:Y:S08]  /*1660*/  MUFU.EX2 R72, R65 ;  /* 0x0000004100487308 */ /* 0x000e300000000800 */
[----:B------:R1:W-:Y:S08]  /*1670*/  MUFU.RCP R67, R62 ;  /* 0x0000003e00437308 */ /* 0x0003f00000001000 */
[----:B------:R-:W3:Y:S01]  /*1680*/  MUFU.EX2 R73, R66 ;  /* 0x0000004200497308 */ /* 0x000ee20000000800 */
[----:B-1----:R-:W-:Y:S01]  /*1690*/  FMUL.FTZ R62, R35, R60 ;  /* 0x0000003c233e7220 */ /* 0x002fe20000410000 */
[----:B0-----:R-:W-:Y:S01]  /*16a0*/  FADD.FTZ R72, R72, 1 ;  /* 0x3f80000048487421 */ /* 0x001fe20000010000 */
[----:B---3--:R-:W-:Y:S01]  /*16b0*/  FADD.FTZ R73, R73, 1 ;  /* 0x3f80000049497421 */ /* 0x008fe20000010000 */
[----:B------:R0:W-:Y:S04]  /*16c0*/  STS.128 [R82], R48 ;  /* 0x0000003052007388 */ /* 0x0001e80000000c00 */
[----:B------:R1:W-:Y:S04]  /*16d0*/  STS.128 [R82+0x200], R40 ;  /* 0x0002002852007388 */ /* 0x0003e80000000c00 */
[----:B------:R-:W-:Y:S04]  /*16e0*/  STS.128 [R82+0x400], R16 ;  /* 0x0004001052007388 */ /* 0x000fe80000000c00 */
[----:B--2---:R2:W-:Y:S01]  /*16f0*/  STS.128 [R82+0x600], R44 ;  /* 0x0006002c52007388 */ /* 0x0045e20000000c00 */
[----:B------:R-:W-:-:S03]  /*1700*/  NOP ;  /* 0x0000000000007918 */ /* 0x000fc60000000000 */
[----:B------:R-:W3:Y:S01]  /*1710*/  LDS.128 R20, [R0] ;  /* 0x0000000000147984 */ /* 0x000ee20000000c00 */
[----:B0-----:R0:W4:Y:S01]  /*1720*/  MUFU.RCP R48, R56 ;  /* 0x0000003800307308 */ /* 0x0011220000001000 */
[----:B-1----:R-:W-:Y:S01]  /*1730*/  FADD.FTZ R41, -R57, 1 ;  /* 0x3f80000039297421 */ /* 0x002fe20000010100 */
[----:B------:R-:W-:Y:S01]  /*1740*/  FADD.FTZ R43, -R59, 1 ;  /* 0x3f8000003b2b7421 */ /* 0x000fe20000010100 */
[----:B------:R-:W1:Y:S01]  /*1750*/  LDS.128 R16, [R0+0x10] ;  /* 0x0000100000107984 */ /* 0x000e620000000c00 */
[C---:B------:R-:W-:Y:S01]  /*1760*/  FFMA.FTZ R40, R37.reuse, R2, 1 ;  /* 0x3f80000025287423 */ /* 0x040fe20000010002 */
[----:B------:R-:W-:Y:S01]  /*1770*/  FFMA.FTZ R41, R36, R41, 1 ;  /* 0x3f80000024297423 */ /* 0x000fe20000010029 */
[----:B------:R-:W-:Y:S01]  /*1780*/  FADD.FTZ R36, -R54, 1 ;  /* 0x3f80000036247421 */ /* 0x000fe20000010100 */
[----:B------:R-:W-:Y:S01]  /*1790*/  FMUL.FTZ R2, R37, R52 ;  /* 0x0000003425027220 */ /* 0x000fe20000410000 */
[----:B------:R5:W5:Y:S01]  /*17a0*/  MUFU.RCP R49, R58 ;  /* 0x0000003a00317308 */ /* 0x000b620000001000 */
[C---:B0-----:R-:W-:Y:S01]  /*17b0*/  FMUL.FTZ R56, R39.reuse, R54 ;  /* 0x0000003627387220 */ /* 0x041fe20000410000 */
[----:B------:R-:W-:Y:S01]  /*17c0*/  FFMA.FTZ R43, R38, R43, 1 ;  /* 0x3f800000262b7423 */ /* 0x000fe2000001002b */
[----:B------:R-:W-:Y:S01]  /*17d0*/  FFMA.FTZ R42, R39, R36, 1 ;  /* 0x3f800000272a7423 */ /* 0x000fe20000010024 */
[----:B--2---:R-:W-:Y:S01]  /*17e0*/  FADD.FTZ R45, -R61, 1 ;  /* 0x3f8000003d2d7421 */ /* 0x004fe20000010100 */
[----:B------:R-:W-:Y:S01]  /*17f0*/  FMUL.FTZ R79, R29, R2 ;  /* 0x000000021d4f7220 */ /* 0x000fe20000410000 */
[----:B------:R-:W-:Y:S01]  /*1800*/  FMUL.FTZ R77, R31, R56 ;  /* 0x000000381f4d7220 */ /* 0x000fe20000410000 */
[----:B------:R-:W-:Y:S01]  /*1810*/  FADD.FTZ R51, R63, 1 ;  /* 0x3f8000003f337421 */ /* 0x000fe20000010000 */
[C---:B------:R-:W-:Y:S01]  /*1820*/  FFMA.FTZ R44, R32.reuse, R45, 1 ;  /* 0x3f800000202c7423 */ /* 0x040fe2000001002d */
[----:B------:R-:W-:Y:S01]  /*1830*/  FMUL.FTZ R63, R32, R61 ;  /* 0x0000003d203f7220 */ /* 0x000fe20000410000 */
[----:B----4-:R-:W-:Y:S01]  /*1840*/  FADD.FTZ R32, -R48, 1 ;  /* 0x3f80000030207421 */ /* 0x010fe20000010100 */
[----:B------:R-:W-:Y:S01]  /*1850*/  FADD.FTZ R50, -R60, 1 ;  /* 0x3f8000003c327421 */ /* 0x000fe20000010100 */
[C---:B-----5:R-:W-:Y:S01]  /*1860*/  FMUL.FTZ R58, R33.reuse, R48 ;  /* 0x00000030213a7220 */ /* 0x060fe20000410000 */
[----:B------:R0:W-:Y:S01]  /*1870*/  MUFU.RCP R66, R51 ;  /* 0x0000003300427308 */ /* 0x0001e20000001000 */
[----:B------:R-:W-:Y:S01]  /*1880*/  FFMA.FTZ R46, R33, R32, 1 ;  /* 0x3f800000212e7423 */ /* 0x000fe20000010020 */
[----:B------:R-:W-:Y:S01]  /*1890*/  FFMA.FTZ R64, R35, R50, 1 ;  /* 0x3f80000023407423 */ /* 0x000fe20000010032 */
[----:B------:R-:W-:Y:S01]  /*18a0*/  FMUL.FTZ R75, R237, R58 ;  /* 0x0000003aed4b7220 */ /* 0x000fe20000410000 */
[----:B------:R-:W-:Y:S01]  /*18b0*/  FADD.FTZ R45, -R49, 1 ;  /* 0x3f800000312d7421 */ /* 0x000fe20000010100 */
[----:B------:R-:W-:Y:S01]  /*18c0*/  FMUL.FTZ R65, R34, R49 ;  /* 0x0000003122417220 */ /* 0x000fe20000410000 */
[----:B------:R-:W-:Y:S01]  /*18d0*/  FMUL.FTZ R76, R236, R63 ;  /* 0x0000003fec4c7220 */ /* 0x000fe20000410000 */
[----:B------:R-:W-:Y:S01]  /*18e0*/  STL [R1+0x14], R79 ;  /* 0x0000144f01007387 */ /* 0x000fe20000100800 */
[----:B------:R-:W-:Y:S01]  /*18f0*/  FFMA.FTZ R47, R34, R45, 1 ;  /* 0x3f800000222f7423 */ /* 0x000fe2000001002d */
[----:B------:R-:W-:-:S02]  /*1900*/  FMUL.FTZ R74, R238, R65 ;  /* 0x00000041ee4a7220 */ /* 0x000fc40000410000 */
[----:B------:R-:W-:Y:S04]  /*1910*/  STL [R1+0x10], R78 ;  /* 0x0000104e01007387 */ /* 0x000fe80000100800 */
[----:B------:R-:W-:Y:S01]  /*1920*/  STL [R1+0xc], R77 ;  /* 0x00000c4d01007387 */ /* 0x000fe20000100800 */
        /* <DEDUP_REMOVED lines=9> */
[----:B------:R-:W-:Y:S01]  /*19c0*/  MUFU.RCP R57, R68 ;  /* 0x0000004400397308 */ /* 0x000fe20000001000 */
[----:B------:R2:W3:Y:S01]  /*19d0*/  LDS.128 R32, [R0+0x30] ;  /* 0x0000300000207984 */ /* 0x0004e20000000c00 */
[----:B------:R-:W-:Y:S01]  /*19e0*/  FMUL.FTZ R38, R59, R38 ;  /* 0x000000263b267220 */ /* 0x000fe20000410000 */
[----:B0-----:R-:W-:Y:S01]  /*19f0*/  FMUL.FTZ R51, R239, R19 ;  /* 0x00000013ef337220 */ /* 0x001fe20000410000 */
[----:B------:R-:W-:Y:S01]  /*1a00*/  FMUL.FTZ R45, R237, R17 ;  /* 0x00000011ed2d7220 */ /* 0x000fe20000410000 */
[----:B------:R-:W-:Y:S01]  /*1a10*/  FMUL.FTZ R39, R54, R39 ;  /* 0x0000002736277220 */ /* 0x000fe20000410000 */
[----:B------:R-:W-:Y:S01]  /*1a20*/  FMUL.FTZ R37, R37, R40 ;  /* 0x0000002825257220 */ /* 0x000fe20000410000 */
[----:B------:R-:W-:Y:S01]  /*1a30*/  FMUL.FTZ R50, R238, R18 ;  /* 0x00000012ee327220 */ /* 0x000fe20000410000 */
[----:B------:R-:W0:Y:S01]  /*1a40*/  MUFU.RCP R52, R69 ;  /* 0x0000004500347308 */ /* 0x000e220000001000 */
[----:B--2---:R-:W-:Y:S01]  /*1a50*/  LEA R0, R184, R3, 0x2 ;  /* 0x00000003b8007211 */ /* 0x004fe200078e10ff */
[----:B------:R-:W-:Y:S01]  /*1a60*/  FADD.FTZ R3, -R67, 1 ;  /* 0x3f80000043037421 */ /* 0x000fe20000010100 */
[----:B------:R-:W-:Y:S01]  /*1a70*/  FMUL.FTZ R51, R60, R51 ;  /* 0x000000333c337220 */ /* 0x000fe20000410000 */
[----:B------:R-:W-:Y:S01]  /*1a80*/  FMUL.FTZ R40, R61, R44 ;  /* 0x0000002c3d287220 */ /* 0x000fe20000410000 */
[----:B------:R-:W-:Y:S01]  /*1a90*/  LEA R83, R0, R183, 0x4 ;  /* 0x000000b700537211 */ /* 0x000fe200078e20ff */
[----:B------:R-:W-:Y:S01]  /*1aa0*/  FFMA.FTZ R3, R24, R3, 1 ;  /* 0x3f80000018037423 */ /* 0x000fe20000010003 */
[----:B------:R-:W-:Y:S01]  /*1ab0*/  FMUL.FTZ R45, R48, R45 ;  /* 0x0000002d302d7220 */ /* 0x000fe20000410000 */
[----:B------:R-:W2:Y:S01]  /*1ac0*/  MUFU.RCP R59, R70 ;  /* 0x00000046003b7308 */ /* 0x000ea20000001000 */
[----:B------:R-:W-:Y:S01]  /*1ad0*/  FMUL.FTZ R36, R36, R41 ;  /* 0x0000002924247220 */ /* 0x000fe20000410000 */
[----:B------:R-:W-:Y:S01]  /*1ae0*/  FMUL.FTZ R38, R38, R43 ;  /* 0x0000002b26267220 */ /* 0x000fe20000410000 */
[----:B------:R-:W-:Y:S01]  /*1af0*/  FMUL.FTZ R39, R39, R42 ;  /* 0x0000002a27277220 */ /* 0x000fe20000410000 */
[----:B------:R-:W-:Y:S01]  /*1b00*/  BAR.SYNC.DEFER_BLOCKING 0x0 ;  /* 0x0000000000007b1d */ /* 0x000fe20000010000 */
[----:B------:R-:W-:Y:S01]  /*1b10*/  FMUL.FTZ R50, R49, R50 ;  /* 0x0000003231327220 */ /* 0x000fe20000410000 */
[----:B------:R-:W-:Y:S01]  /*1b20*/  FMUL.FTZ R41, R45, R46 ;  /* 0x0000002e2d297220 */ /* 0x000fe20000410000 */
[----:B------:R-:W-:Y:S01]  /*1b30*/  FMUL.FTZ R43, R51, R64 ;  /* 0x00000040332b7220 */ /* 0x000fe20000410000 */
[----:B------:R-:W-:Y:S01]  /*1b40*/  FMUL.FTZ R239, R239, R62 ;  /* 0x0000003eefef7220 */ /* 0x000fe20000410000 */
[----:B------:R-:W-:Y:S01]  /*1b50*/  FMUL.FTZ R42, R50, R47 ;  /* 0x0000002f322a7220 */ /* 0x000fe20000410000 */
[----:B------:R-:W4:Y:S01]  /*1b60*/  MUFU.RCP R54, R71 ;  /* 0x0000004700367308 */ /* 0x000f220000001000 */
[----:B0-----:R-:W-:Y:S01]  /*1b70*/  FADD.FTZ R44, -R52, 1 ;  /* 0x3f800000342c7421 */ /* 0x001fe20000010100 */
[----:B------:R-:W-:Y:S01]  /*1b80*/  STL [R1+0x28], R83 ;  /* 0x0000285301007387 */ /* 0x000fe20000100800 */
[----:B------:R-:W0:Y:S02]  /*1b90*/  LDC R64, c[0x0][0x21c] ;  /* 0x00008700ff407b82 */ /* 0x000e240000000800 */
[----:B------:R-:W-:Y:S01]  /*1ba0*/  FFMA.FTZ R44, R27, R44, 1 ;  /* 0x3f8000001b2c7423 */ /* 0x000fe2000001002c */
[----:B------:R-:W-:Y:S01]  /*1bb0*/  STL [R1+0x8], R76 ;  /* 0x0000084c01007387 */ /* 0x000fe20000100800 */
[----:B--2---:R-:W-:Y:S01]  /*1bc0*/  FADD.FTZ R47, -R59, 1 ;  /* 0x3f8000003b2f7421 */ /* 0x004fe20000010100 */
[----:B------:R-:W2:Y:S01]  /*1bd0*/  MUFU.RCP R61, R72 ;  /* 0x00000048003d7308 */ /* 0x000ea20000001000 */
[----:B-1----:R-:W-:-:S02]  /*1be0*/  FMUL.FTZ R0, R8, R28 ;  /* 0x0000001c08007220 */ /* 0x002fc40000410000 */
[----:B------:R-:W-:Y:S01]  /*1bf0*/  FFMA.FTZ R47, R12, R47, 1 ;  /* 0x3f8000000c2f7423 */ /* 0x000fe2000001002f */
[----:B------:R-:W-:Y:S01]  /*1c00*/  STL [R1+0x4], R75 ;  /* 0x0000044b01007387 */ /* 0x000fe20000100800 */
[----:B------:R-:W-:Y:S01]  /*1c10*/  FMUL.FTZ R0, R67, R0 ;  /* 0x0000000043007220 */ /* 0x000fe20000410000 */
[----:B------:R-:W-:Y:S02]  /*1c20*/  FMUL.FTZ R67, R24, R67 ;  /* 0x0000004318437220 */ /* 0x000fe40000410000 */
[----:B------:R-:W1:Y:S01]  /*1c30*/  MUFU.RCP R60, R73 ;  /* 0x00000049003c7308 */ /* 0x000e620000001000 */
[----:B------:R-:W-:Y:S01]  /*1c40*/  STL [R1], R74 ;  /* 0x0000004a01007387 */ /* 0x000fe20000100800 */
[----:B------:R-:W-:Y:S01]  /*1c50*/  FMUL.FTZ R48, R0, R3 ;  /* 0x0000000300307220 */ /* 0x000fe20000410000 */
[----:B------:R-:W-:Y:S01]  /*1c60*/  FADD.FTZ R3, -R57, 1 ;  /* 0x3f80000039037421 */ /* 0x000fe20000010100 */
[----:B------:R-:W-:Y:S01]  /*1c70*/  FADD.FTZ R0, -R66, 1 ;  /* 0x3f80000042007421 */ /* 0x000fe20000010100 */
[----:B------:R5:W-:Y:S01]  /*1c80*/  STS.128 [R83], R36 ;  /* 0x0000002453007388 */ /* 0x000be20000000c00 */
[----:B------:R-:W-:Y:S01]  /*1c90*/  FMUL.FTZ R238, R8, R67 ;  /* 0x0000004308ee7220 */ /* 0x000fe20000410000 */
[----:B------:R-:W-:Y:S01]  /*1ca0*/  FFMA.FTZ R45, R26, R3, 1 ;  /* 0x3f8000001a2d7423 */ /* 0x000fe20000010003 */
[----:B------:R-:W-:Y:S01]  /*1cb0*/  FMUL.FTZ R3, R9, R29 ;  /* 0x0000001d09037220 */ /* 0x000fe20000410000 */
[C---:B------:R-:W-:Y:S01]  /*1cc0*/  FFMA.FTZ R0, R25.reuse, R0, 1 ;  /* 0x3f80000019007423 */ /* 0x040fe20000010000 */
[----:B------:R-:W-:Y:S01]  /*1cd0*/  STS.128 [R83+0x10], R40 ;  /* 0x0000102853007388 */ /* 0x000fe20000000c00 */
[----:B------:R-:W-:Y:S01]  /*1ce0*/  MOV R8, UR19 ;  /* 0x0000001300087c02 */ /* 0x000fe20008000f00 */
[----:B------:R-:W-:Y:S01]  /*1cf0*/  FMUL.FTZ R3, R66, R3 ;  /* 0x0000000342037220 */ /* 0x000fe20000410000 */
[----:B------:R-:W-:-:S03]  /*1d00*/  FMUL.FTZ R66, R25, R66 ;  /* 0x0000004219427220 */ /* 0x000fc60000410000 */
[----:B------:R-:W-:Y:S01]  /*1d10*/  FMUL.FTZ R49, R3, R0 ;  /* 0x0000000003317220 */ /* 0x000fe20000410000 */
[----:B----4-:R-:W-:Y:S01]  /*1d20*/  FADD.FTZ R0, -R54, 1 ;  /* 0x3f80000036007421 */ /* 0x010fe20000010100 */
[----:B---3--:R-:W-:Y:S01]  /*1d30*/  FMUL.FTZ R3, R201, R33 ;  /* 0x00000021c9037220 */ /* 0x008fe20000410000 */
[----:B------:R-:W-:Y:S01]  /*1d40*/  FMUL.FTZ R237, R9, R66 ;  /* 0x0000004209ed7220 */ /* 0x000fe20000410000 */
[----:B------:R-:W-:Y:S01]  /*1d50*/  MOV R9, UR26 ;  /* 0x0000001a00097c02 */ /* 0x000fe20008000f00 */
[----:B-----5:R-:W-:Y:S01]  /*1d60*/  FMUL.FTZ R36, R10, R30 ;  /* 0x0000001e0a247220 */ /* 0x020fe20000410000 */
[----:B------:R-:W-:Y:S01]  /*1d70*/  FMUL.FTZ R37, R11, R31 ;  /* 0x0000001f0b257220 */ /* 0x000fe20000410000 */
[----:B------:R-:W-:Y:S01]  /*1d80*/  FMUL.FTZ R38, R200, R32 ;  /* 0x00000020c8267220 */ /* 0x000fe20000410000 */
[----:B------:R-:W-:Y:S01]  /*1d90*/  FMUL.FTZ R39, R203, R35 ;  /* 0x00000023cb277220 */ /* 0x000fe20000410000 */
[----:B------:R-:W-:Y:S01]  /*1da0*/  FMUL.FTZ R36, R57, R36 ;  /* 0x0000002439247220 */ /* 0x000fe20000410000 */
[----:B------:R-:W-:Y:S01]  /*1db0*/  FMUL.FTZ R37, R52, R37 ;  /* 0x0000002534257220 */ /* 0x000fe20000410000 */
[----:B------:R-:W-:Y:S01]  /*1dc0*/  FMUL.FTZ R38, R59, R38 ;  /* 0x000000263b267220 */ /* 0x000fe20000410000 */
[----:B------:R-:W-:Y:S01]  /*1dd0*/  FFMA.FTZ R0, R13, R0, 1 ;  /* 0x3f8000000d007423 */ /* 0x000fe20000010000 */
[----:B------:R-:W-:Y:S01]  /*1de0*/  FMUL.FTZ R50, R36, R45 ;  /* 0x0000002d24327220 */ /* 0x000fe20000410000 */
[----:B------:R-:W-:Y:S01]  /*1df0*/  FMUL.FTZ R51, R37, R44 ;  /* 0x0000002c25337220 */ /* 0x000fe20000410000 */
[----:B------:R-:W-:Y:S01]  /*1e00*/  FMUL.FTZ R68, R38, R47 ;  /* 0x0000002f26447220 */ /* 0x000fe20000410000 */
[----:B--2---:R-:W-:Y:S01]  /*1e10*/  FADD.FTZ R37, -R61, 1 ;  /* 0x3f8000003d257421 */ /* 0x004fe20000010100 */
[----:B-1----:R-:W-:Y:S01]  /*1e20*/  FADD.FTZ R38, -R60, 1 ;  /* 0x3f8000003c267421 */ /* 0x002fe20000010100 */
[----:B------:R-:W-:Y:S01]  /*1e30*/  FMUL.FTZ R36, R202, R34 ;  /* 0x00000022ca247220 */ /* 0x000fe20000410000 */
[----:B------:R-:W-:Y:S01]  /*1e40*/  FMUL.FTZ R3, R54, R3 ;  /* 0x0000000336037220 */ /* 0x000fe20000410000 */
[----:B------:R-:W-:Y:S01]  /*1e50*/  FFMA.FTZ R37, R14, R37, 1 ;  /* 0x3f8000000e257423 */ /* 0x000fe20000010025 */
        /* <DEDUP_REMOVED lines=8> */
[----:B------:R-:W-:-:S04]  /*1ee0*/  IMAD.WIDE R8, R81, 0x10, R8 ;  /* 0x0000001051087825 */ /* 0x000fc800078e0208 */
[----:B------:R-:W-:Y:S01]  /*1ef0*/  FFMA.FTZ R0, R116, R80, R84 ;  /* 0x0000005074007223 */ /* 0x000fe20000010054 */
[----:B------:R-:W-:Y:S01]  /*1f00*/  FMUL.FTZ R57, R26, R57 ;  /* 0x000000391a397220 */ /* 0x000fe20000410000 */
[----:B------:R1:W-:Y:S01]  /*1f10*/  STS.128 [R83+0x30], R68 ;  /* 0x0000304453007388 */ /* 0x0003e20000000c00 */
[----:B------:R-:W-:-:S03]  /*1f20*/  NOP ;  /* 0x0000000000007918 */ /* 0x000fc60000000000 */
[----:B------:R-:W2:Y:S01]  /*1f30*/  LDS.128 R36, [R82] ;  /* 0x0000000052247984 */ /* 0x000ea20000000c00 */
[----:B------:R-:W-:Y:S01]  /*1f40*/  FFMA.FTZ R3, R117, R79, R0 ;  /* 0x0000004f75037223 */ /* 0x000fe20000010000 */
[----:B------:R-:W-:Y:S01]  /*1f50*/  FMUL.FTZ R52, R27, R52 ;  /* 0x000000341b347220 */ /* 0x000fe20000410000 */
[----:B------:R-:W-:Y:S01]  /*1f60*/  FMUL.FTZ R59, R12, R59 ;  /* 0x0000003b0c3b7220 */ /* 0x000fe20000410000 */
[----:B------:R-:W3:Y:S01]  /*1f70*/  LDS.128 R40, [R82+0x200] ;  /* 0x0002000052287984 */ /* 0x000ee20000000c00 */
[----:B------:R-:W-:Y:S01]  /*1f80*/  FMUL.FTZ R61, R14, R61 ;  /* 0x0000003d0e3d7220 */ /* 0x000fe20000410000 */
[----:B------:R-:W-:Y:S01]  /*1f90*/  FMUL.FTZ R60, R15, R60 ;  /* 0x0000003c0f3c7220 */ /* 0x000fe20000410000 */
[----:B------:R-:W-:Y:S01]  /*1fa0*/  FFMA.FTZ R0, R118, R78, R3 ;  /* 0x0000004e76007223 */ /* 0x000fe20000010003 */
[----:B------:R-:W4:Y:S01]  /*1fb0*/  LDS.128 R44, [R82+0x400] ;  /* 0x00040000522c7984 */ /* 0x000f220000000c00 */
[----:B-1----:R-:W-:Y:S01]  /*1fc0*/  FMUL.FTZ R68, R201, R54 ;  /* 0x00000036c9447220 */ /* 0x002fe20000410000 */
[----:B------:R-:W-:Y:S01]  /*1fd0*/  FMUL.FTZ R236, R10, R57 ;  /* 0x000000390aec7220 */ /* 0x000fe20000410000 */
[----:B------:R-:W-:Y:S01]  /*1fe0*/  FMUL.FTZ R234, R11, R52 ;  /* 0x000000340bea7220 */ /* 0x000fe20000410000 */
[----:B------:R-:W1:Y:S01]  /*1ff0*/  LDS.128 R48, [R82+0x600] ;  /* 0x0006000052307984 */ /* 0x000e620000000c00 */
[----:B------:R-:W-:Y:S01]  /*2000*/  FMUL.FTZ R233, R200, R59 ;  /* 0x0000003bc8e97220 */ /* 0x000fe20000410000 */
[----:B------:R-:W-:Y:S01]  /*2010*/  FMUL.FTZ R204, R202, R61 ;  /* 0x0000003dcacc7220 */ /* 0x000fe20000410000 */
[----:B------:R-:W-:Y:S01]  /*2020*/  FMUL.FTZ R203, R203, R60 ;  /* 0x0000003ccbcb7220 */ /* 0x000fe20000410000 */
[----:B------:R0:W-:Y:S01]  /*2030*/  STL [R1+0x20], R68 ;  /* 0x0000204401007387 */ /* 0x0001e20000100800 */
[----:B------:R-:W-:-:S03]  /*2040*/  FFMA.FTZ R69, R119, R77, R0 ;  /* 0x0000004d77457223 */ /* 0x000fc60000010000 */
[----:B--2---:R2:W-:Y:S04]  /*2050*/  STG.E.128 desc[UR22][R8.64], R36 ;  /* 0x0000002408007986 */ /* 0x0045e8000c101d16 */
[----:B---3--:R2:W-:Y:S04]  /*2060*/  STG.E.128 desc[UR22][R8.64+0x200], R40 ;  /* 0x0002002808007986 */ /* 0x0085e8000c101d16 */
[----:B----4-:R2:W-:Y:S04]  /*2070*/  STG.E.128 desc[UR22][R8.64+0x400], R44 ;  /* 0x0004002c08007986 */ /* 0x0105e8000c101d16 */
[----:B-1----:R2:W-:Y:S01]  /*2080*/  STG.E.128 desc[UR22][R8.64+0x600], R48 ;  /* 0x0006003008007986 */ /* 0x0025e2000c101d16 */
[----:B0-----:R-:W-:Y:S05]  /*2090*/  @!P0 BRA `(.L_x_3944) ;  /* 0x0000000000b48947 */ /* 0x001fea0003800000 */
        /* <DEDUP_REMOVED lines=45> */
.L_x_3944:
[----:B------:R-:W-:Y:S01]  /*2370*/  FFMA.FTZ R0, R112, R76, R69 ;  /* 0x0000004c70007223 */ /* 0x000fe20000010045 */
[----:B------:R-:W-:Y:S01]  /*2380*/  ISETP.GE.AND P0, PT, R64, 0x1, PT ;  /* 0x000000014000780c */ /* 0x000fe20003f06270 */
[----:B------:R-:W-:Y:S01]  /*2390*/  BAR.SYNC.DEFER_BLOCKING 0x0 ;  /* 0x0000000000007b1d */ /* 0x000fe20000010000 */
[----:B------:R-:W-:Y:S01]  /*23a0*/  FMUL.FTZ R84, R80, UR4 ;  /* 0x0000000450547c20 */ /* 0x000fe20008410000 */
[----:B0-----:R-:W-:Y:S01]  /*23b0*/  FFMA.FTZ R3, R113, R75, R0 ;  /* 0x0000004b71037223 */ /* 0x001fe20000010000 */
        /* <DEDUP_REMOVED lines=8> */
[----:B------:R-:W-:-:S02]  /*2440*/  CS2R R100, SRZ ;  /* 0x0000000000647805 */ /* 0x000fc4000001ff00 */
        /* <DEDUP_REMOVED lines=42> */
[----:B------:R-:W-:Y:S01]  /*26f0*/  FADD.FTZ R165, R7, UR5 ;  /* 0x0000000507a57e21 */ /* 0x000fe20008010000 */
        /* <DEDUP_REMOVED lines=31> */
.L_x_4040:
[----:B------:R-:W-:Y:S02]  /*28f0*/  ULDC.64 UR44, c[0x0][0x230] ;  /* 0x00008c00002c7ab9 */ /* 0x000fe40000000a00 */
[----:B------:R-:W-:Y:S02]  /*2900*/  UIMAD UR53, UR18, UR44, URZ ;  /* 0x0000002c123572a4 */ /* 0x000fe4000f8e023f */
[----:B------:R-:W-:Y:S02]  /*2910*/  UIMAD.WIDE.U32 UR46, UR10, UR44, URZ ;  /* 0x0000002c0a2e72a5 */ /* 0x000fe4000f8e003f */
[----:B------:R-:W-:Y:S02]  /*2920*/  UIMAD UR45, UR10, UR45, UR53 ;  /* 0x0000002d0a2d72a4 */ /* 0x000fe4000f8e0235 */
[----:B------:R-:W-:Y:S02]  /*2930*/  USHF.R.S32.HI UR53, URZ, 0x1f, UR7 ;  /* 0x0000001f3f357899 */ /* 0x000fe40008011407 */
[----:B------:R-:W-:-:S02]  /*2940*/  UIADD3 UR47, UR47, UR45, URZ ;  /* 0x0000002d2f2f7290 */ /* 0x000fc4000fffe03f */
[----:B------:R-:W-:Y:S02]  /*2950*/  UIMAD UR44, UR53, UR42, URZ ;  /* 0x0000002a352c72a4 */ /* 0x000fe4000f8e023f */
[----:B------:R-:W-:Y:S02]  /*2960*/  UIMAD.WIDE.U32 UR46, UR7, UR42, UR46 ;  /* 0x0000002a072e72a5 */ /* 0x000fe4000f8e002e */
[----:B------:R-:W-:Y:S02]  /*2970*/  UIMAD UR44, UR7, UR43, UR44 ;  /* 0x0000002b072c72a4 */ /* 0x000fe4000f8e022c */
[----:B------:R-:W-:Y:S02]  /*2980*/  ULEA UR45, UP0, UR46, UR40, 0x3 ;  /* 0x000000282e2d7291 */ /* 0x000fe4000f80183f */
[----:B------:R-:W-:-:S04]  /*2990*/  UIADD3 UR44, UR47, UR44, URZ ;  /* 0x0000002c2f2c7290 */ /* 0x000fc8000fffe03f */
[----:B------:R-:W-:Y:S01]  /*29a0*/  ULEA.HI.X UR46, UR46, UR41, UR44, 0x3, UP0 ;  /* 0x000000292e2e7291 */ /* 0x000fe200080f1c2c */
[----:B------:R-:W-:-:S05]  /*29b0*/  MOV R2, UR45 ;  /* 0x0000002d00027c02 */ /* 0x000fca0008000f00 */
[----:B------:R-:W-:-:S06]  /*29c0*/  MOV R3, UR46 ;  /* 0x0000002e00037c02 */ /* 0x000fcc0008000f00 */
[----:B------:R-:W3:Y:S01]  /*29d0*/  LDG.E.64 R2, desc[UR22][R2.64] ;  /* 0x0000001602027981 */ /* 0x000ee2000c1e1b00 */
[----:B------:R-:W-:Y:S01]  /*29e0*/  UIMAD UR46, UR53, UR32, URZ ;  /* 0x00000020352e72a4 */ /* 0x000fe2000f8e023f */
[----:B0-----:R-:W-:Y:S01]  /*29f0*/  SHF.L.U32 R0, R185, 0x2, RZ ;  /* 0x00000002b9007819 */ /* 0x001fe200000006ff */
[----:B------:R-:W-:Y:S02]  /*2a00*/  UIMAD.WIDE.U32 UR44, UR7, UR32, URZ ;  /* 0x00000020072c72a5 */ /* 0x000fe4000f8e003f */
[----:B------:R-:W-:Y:S01]  /*2a10*/  UIMAD UR46, UR7, UR33, UR46 ;  /* 0x00000021072e72a4 */ /* 0x000fe2000f8e022e */
[----:B------:R-:W-:Y:S01]  /*2a20*/  LOP3.LUT R0, R0, 0xffffff80, RZ, 0xc0, !PT ;  /* 0xffffff8000007812 */ /* 0x000fe200078ec0ff */
[----:B------:R-:W-:Y:S02]  /*2a30*/  ULEA UR47, UP0, UR44, UR15, 0x2 ;  /* 0x0000000f2c2f7291 */ /* 0x000fe4000f80103f */
[----:B------:R-:W-:Y:S01]  /*2a40*/  UIADD3 UR45, UR45, UR46, URZ ;  /* 0x0000002e2d2d7290 */ /* 0x000fe2000fffe03f */
[----:B-1----:R-:W-:-:S03]  /*2a50*/  LOP3.LUT R4, R0, 0x1f, R185, 0xf8, !PT ;  /* 0x0000001f00047812 */ /* 0x002fc600078ef8b9 */
[----:B------:R-:W-:Y:S01]  /*2a60*/  ULEA.HI.X UR44, UR44, UR16, UR45, 0x2, UP0 ;  /* 0x000000102c2c7291 */ /* 0x000fe200080f142d */
[----:B--2---:R-:W-:Y:S01]  /*2a70*/  MOV R36, UR47 ;  /* 0x0000002f00247c02 */ /* 0x004fe20008000f00 */
[----:B------:R0:W-:Y:S01]  /*2a80*/  STL [R1+0x1c], R4 ;  /* 0x00001c0401007387 */ /* 0x0001e20000100800 */
[----:B------:R-:W-:-:S03]  /*2a90*/  IADD3 R5, R0, R4, RZ ;  /* 0x0000000400057210 */ /* 0x000fc60007ffe0ff */
[----:B------:R-:W-:Y:S01]  /*2aa0*/  MOV R37, UR44 ;  /* 0x0000002c00257c02 */ /* 0x000fe20008000f00 */
[----:B------:R-:W-:Y:S01]  /*2ab0*/  UIMAD UR46, UR18, UR38, URZ ;  /* 0x00000026122e72a4 */ /* 0x000fe2000f8e023f */
[C---:B------:R-:W-:Y:S01]  /*2ac0*/  SHF.L.U32 R120, R185.reuse, 0x3, RZ ;  /* 0x00000003b9787819 */ /* 0x040fe200000006ff */
[----:B------:R-:W-:Y:S01]  /*2ad0*/  UIMAD UR53, UR53, UR36, URZ ;  /* 0x00000024353572a4 */ /* 0x000fe2000f8e023f */
[----:B------:R-:W-:Y:S01]  /*2ae0*/  LOP3.LUT P0, RZ, R185, 0x1f, RZ, 0xc0, !PT ;  /* 0x0000001fb9ff7812 */ /* 0x000fe2000780c0ff */
[----:B------:R-:W-:Y:S01]  /*2af0*/  IMAD.WIDE R36, R5, 0x10, R36 ;  /* 0x0000001005247825 */ /* 0x000fe200078e0224 */
[----:B------:R-:W-:Y:S02]  /*2b00*/  MOV R45, UR17 ;  /* 0x00000011002d7c02 */ /* 0x000fe40008000f00 */
[C---:B------:R-:W-:Y:S02]  /*2b10*/  ISETP.NE.AND P1, PT, R185.reuse, RZ, PT ;  /* 0x000000ffb900720c */ /* 0x040fe40003f25270 */
[----:B------:R-:W-:Y:S01]  /*2b20*/  IADD3 R59, R185, 0x200, RZ ;  /* 0x00000200b93b7810 */ /* 0x000fe20007ffe0ff */
[----:B0-----:R-:W2:Y:S04]  /*2b30*/  LDG.E.128 R4, desc[UR22][R36.64] ;  /* 0x0000001624047981 */ /* 0x001ea8000c1e1d00 */
[----:B------:R-:W4:Y:S04]  /*2b40*/  LDG.E.128 R8, desc[UR22][R36.64+0x200] ;  /* 0x0002001624087981 */ /* 0x000f28000c1e1d00 */
[----:B------:R-:W4:Y:S04]  /*2b50*/  LDG.E.128 R12, desc[UR22][R36.64+0x400] ;  /* 0x00040016240c7981 */ /* 0x000f28000c1e1d00 */
[----:B------:R-:W4:Y:S04]  /*2b60*/  LDG.E.128 R16, desc[UR22][R36.64+0x600] ;  /* 0x0006001624107981 */ /* 0x000f28000c1e1d00 */
[----:B------:R-:W4:Y:S04]  /*2b70*/  LDG.E.128 R20, desc[UR22][R36.64+0x800] ;  /* 0x0008001624147981 */ /* 0x000f28000c1e1d00 */
[----:B------:R-:W4:Y:S04]  /*2b80*/  LDG.E.128 R24, desc[UR22][R36.64+0xa00] ;  /* 0x000a001624187981 */ /* 0x000f28000c1e1d00 */
[----:B------:R-:W4:Y:S04]  /*2b90*/  LDG.E.128 R28, desc[UR22][R36.64+0xc00] ;  /* 0x000c0016241c7981 */ /* 0x000f28000c1e1d00 */
[----:B------:R0:W4:Y:S01]  /*2ba0*/  LDG.E.128 R32, desc[UR22][R36.64+0xe00] ;  /* 0x000e001624207981 */ /* 0x000122000c1e1d00 */
[----:B------:R-:W-:-:S02]  /*2bb0*/  UIMAD.WIDE.U32 UR44, UR10, UR38, URZ ;  /* 0x000000260a2c72a5 */ /* 0x000fc4000f8e003f */
[----:B------:R-:W-:Y:S01]  /*2bc0*/  UIMAD UR46, UR10, UR39, UR46 ;  /* 0x000000270a2e72a4 */ /* 0x000fe2000f8e022e */
[----:B------:R-:W-:Y:S02]  /*2bd0*/  MOV R133, RZ ;  /* 0x000000ff00857202 */ /* 0x000fe40000000f00 */
[----:B------:R-:W-:Y:S02]  /*2be0*/  CS2R R134, SRZ ;  /* 0x0000000000867805 */ /* 0x000fe4000001ff00 */
[----:B------:R-:W-:Y:S01]  /*2bf0*/  MOV R132, 0x3f800000 ;  /* 0x3f80000000847802 */ /* 0x000fe20000000f00 */
[----:B------:R-:W-:Y:S01]  /*2c00*/  UIADD3 UR45, UR45, UR46, URZ ;  /* 0x0000002e2d2d7290 */ /* 0x000fe2000fffe03f */
[----:B------:R-:W4:Y:S01]  /*2c10*/  LDL R198, [R1+0x18] ;  /* 0x0000180001c67983 */ /* 0x000f220000100800 */
[----:B------:R-:W-:Y:S02]  /*2c20*/  UIMAD UR53, UR7, UR37, UR53 ;  /* 0x00000025073572a4 */ /* 0x000fe4000f8e0235 */
[----:B------:R-:W-:Y:S01]  /*2c30*/  UIMAD.WIDE.U32 UR44, UR7, UR36, UR44 ;  /* 0x00000024072c72a5 */ /* 0x000fe2000f8e002c */
[----:B------:R-:W4:Y:S03]  /*2c40*/  LDL R197, [R1+0x14] ;  /* 0x0000140001c57983 */ /* 0x000f260000100800 */
[----:B------:R-:W-:Y:S01]  /*2c50*/  UIADD3 UR45, UR45, UR53, URZ ;  /* 0x000000352d2d7290 */ /* 0x000fe2000fffe03f */
[----:B------:R-:W4:Y:S01]  /*2c60*/  LDL R196, [R1+0x10] ;  /* 0x0000100001c47983 */ /* 0x000f220000100800 */
[----:B------:R-:W-:-:S03]  /*2c70*/  ULEA UR46, UP0, UR44, UR34, 0x3 ;  /* 0x000000222c2e7291 */ /* 0x000fc6000f80183f */
[----:B------:R-:W4:Y:S01]  /*2c80*/  LDL R195, [R1+0xc] ;  /* 0x00000c0001c37983 */ /* 0x000f220000100800 */
[----:B------:R-:W-:Y:S01]  /*2c90*/  ULEA.HI.X UR44, UR44, UR35, UR45, 0x3, UP0 ;  /* 0x000000232c2c7291 */ /* 0x000fe200080f1c2d */
[----:B------:R-:W-:Y:S02]  /*2ca0*/  LOP3.LUT R43, R120, 0xffffff00, RZ, 0xc0, !PT ;  /* 0xffffff00782b7812 */ /* 0x000fe400078ec0ff */
[----:B------:R-:W-:Y:S01]  /*2cb0*/  ISETP.LT.OR P2, PT, R45, 0x2, P0 ;  /* 0x000000022d00780c */ /* 0x000fe20000741670 */
[----:B------:R-:W4:Y:S01]  /*2cc0*/  LDL R193, [R1+0x8] ;  /* 0x0000080001c17983 */ /* 0x000f220000100800 */
[----:B------:R-:W-:Y:S02]  /*2cd0*/  LEA R56, R184, R43, 0x3 ;  /* 0x0000002bb8387211 */ /* 0x000fe400078e18ff */
[----:B---3--:R-:W-:-:S13]  /*2ce0*/  R2UR UR55, R3 ;  /* 0x00000000033772ca */ /* 0x008fda00000e0000 */
[----:B------:R-:W-:-:S04]  /*2cf0*/  FMUL.FTZ R0, R182, UR55 ;  /* 0x00000037b6007c20 */ /* 0x000fc80008410000 */
[----:B------:R-:W-:Y:S01]  /*2d00*/  FMUL.RZ R3, R0, 0.15915493667125701904 ;  /* 0x3e22f98300037820 */ /* 0x000fe2000040c000 */
[----:B------:R-:W-:-:S04]  /*2d10*/  FMUL.FTZ R0, R181, UR55 ;  /* 0x00000037b5007c20 */ /* 0x000fc80008410000 */
[----:B------:R-:W-:Y:S01]  /*2d20*/  FMUL.RZ R38, R0, 0.15915493667125701904 ;  /* 0x3e22f98300267820 */ /* 0x000fe2000040c000 */
[----:B------:R-:W-:-:S04]  /*2d30*/  FMUL.FTZ R0, R180, UR55 ;  /* 0x00000037b4007c20 */ /* 0x000fc80008410000 */
[----:B0-----:R-:W-:Y:S01]  /*2d40*/  FMUL.RZ R36, R0, 0.15915493667125701904 ;  /* 0x3e22f98300247820 */ /* 0x001fe2000040c000 */
[----:B------:R-:W-:-:S04]  /*2d50*/  FMUL.FTZ R0, R179, UR55 ;  /* 0x00000037b3007c20 */ /* 0x000fc80008410000 */
[----:B------:R-:W-:Y:S01]  /*2d60*/  FMUL.RZ R37, R0, 0.15915493667125701904 ;  /* 0x3e22f98300257820 */ /* 0x000fe2000040c000 */
[----:B------:R-:W-:Y:S01]  /*2d70*/  FMUL.FTZ R0, R178, UR55 ;  /* 0x00000037b2007c20 */ /* 0x000fe20008410000 */
[----:B------:R-:W-:Y:S08]  /*2d80*/  MUFU.SIN R167, R3 ;  /* 0x0000000300a77308 */ /* 0x000ff00000000400 */
[----:B------:R0:W-:Y:S02]  /*2d90*/  MUFU.COS R166, R3 ;  /* 0x0000000300a67308 */ /* 0x0001e40000000000 */
[----:B0-----:R-:W-:Y:S01]  /*2da0*/  FMUL.RZ R3, R0, 0.15915493667125701904 ;  /* 0x3e22f98300037820 */ /* 0x001fe2000040c000 */
[----:B------:R-:W-:-:S04]  /*2db0*/  FMUL.FTZ R0, R177, UR55 ;  /* 0x00000037b1007c20 */ /* 0x000fc80008410000 */
[----:B------:R-:W-:Y:S01]  /*2dc0*/  FMUL.RZ R40, R0, 0.15915493667125701904 ;  /* 0x3e22f98300287820 */ /* 0x000fe2000040c000 */
[----:B------:R-:W-:-:S04]  /*2dd0*/  FMUL.FTZ R0, R176, UR55 ;  /* 0x00000037b0007c20 */ /* 0x000fc80008410000 */
[----:B------:R-:W-:Y:S01]  /*2de0*/  FMUL.RZ R41, R0, 0.15915493667125701904 ;  /* 0x3e22f98300297820 */ /* 0x000fe2000040c000 */
[----:B------:R-:W-:-:S04]  /*2df0*/  FMUL.FTZ R0, R175, UR55 ;  /* 0x00000037af007c20 */ /* 0x000fc80008410000 */
[----:B------:R-:W-:Y:S01]  /*2e00*/  FMUL.RZ R42, R0, 0.15915493667125701904 ;  /* 0x3e22f983002a7820 */ /* 0x000fe2000040c000 */
[----:B------:R-:W-:Y:S01]  /*2e10*/  FMUL.FTZ R0, R174, UR55 ;  /* 0x00000037ae007c20 */ /* 0x000fe20008410000 */
[----:B------:R-:W-:Y:S08]  /*2e20*/  MUFU.SIN R140, R3 ;  /* 0x00000003008c7308 */ /* 0x000ff00000000400 */
[----:B------:R0:W-:Y:S02]  /*2e30*/  MUFU.COS R141, R3 ;  /* 0x00000003008d7308 */ /* 0x0001e40000000000 */
[----:B0-----:R-:W-:Y:S01]  /*2e40*/  FMUL.RZ R3, R0, 0.15915493667125701904 ;  /* 0x3e22f98300037820 */ /* 0x001fe2000040c000 */
[----:B------:R-:W-:-:S05]  /*2e50*/  FMUL.FTZ R0, R173, UR55 ;  /* 0x00000037ad007c20 */ /* 0x000fca0008410000 */
[----:B------:R-:W-:Y:S08]  /*2e60*/  MUFU.SIN R148, R38 ;  /* 0x0000002600947308 */ /* 0x000ff00000000400 */
[----:B------:R-:W-:Y:S08]  /*2e70*/  MUFU.COS R149, R38 ;  /* 0x0000002600957308 */ /* 0x000ff00000000000 */
[----:B------:R-:W-:Y:S08]  /*2e80*/  MUFU.SIN R38, R40 ;  /* 0x0000002800267308 */ /* 0x000ff00000000400 */
[----:B------:R0:W-:Y:S02]  /*2e90*/  MUFU.COS R39, R40 ;  /* 0x0000002800277308 */ /* 0x0001e40000000000 */
[----:B0-----:R-:W-:Y:S01]  /*2ea0*/  FMUL.RZ R40, R0, 0.15915493667125701904 ;  /* 0x3e22f98300287820 */ /* 0x001fe2000040c000 */
[----:B------:R-:W-:-:S05]  /*2eb0*/  FMUL.FTZ R0, R172, UR55 ;  /* 0x00000037ac007c20 */ /* 0x000fca0008410000 */
[----:B------:R-:W-:Y:S08]  /*2ec0*/  MUFU.SIN R144, R36 ;  /* 0x0000002400907308 */ /* 0x000ff00000000400 */
[----:B------:R-:W-:Y:S08]  /*2ed0*/  MUFU.COS R145, R36 ;  /* 0x0000002400917308 */ /* 0x000ff00000000000 */
[----:B------:R-:W-:Y:S08]  /*2ee0*/  MUFU.SIN R142, R37 ;  /* 0x00000025008e7308 */ /* 0x000ff00000000400 */
[----:B------:R-:W-:Y:S08]  /*2ef0*/  MUFU.COS R143, R37 ;  /* 0x00000025008f7308 */ /* 0x000ff00000000000 */
[----:B------:R-:W-:Y:S08]  /*2f00*/  MUFU.SIN R36, R41 ;  /* 0x0000002900247308 */ /* 0x000ff00000000400 */
[----:B------:R0:W-:Y:S02]  /*2f10*/  MUFU.COS R37, R41 ;  /* 0x0000002900257308 */ /* 0x0001e40000000000 */
[----:B0-----:R-:W-:Y:S01]  /*2f20*/  FMUL.RZ R41, R0, 0.15915493667125701904 ;  /* 0x3e22f98300297820 */ /* 0x001fe2000040c000 */
[----:B------:R-:W-:-:S05]  /*2f30*/  FMUL.FTZ R0, R171, UR55 ;  /* 0x00000037ab007c20 */ /* 0x000fca0008410000 */
[----:B------:R-:W-:Y:S01]  /*2f40*/  MUFU.SIN R139, R3 ;  /* 0x00000003008b7308 */ /* 0x000fe20000000400 */
[----:B------:R-:W-:-:S07]  /*2f50*/  R2UR UR53, R2 ;  /* 0x00000000023572ca */ /* 0x000fce00000e0000 */
[----:B------:R0:W-:Y:S08]  /*2f60*/  MUFU.COS R146, R3 ;  /* 0x0000000300927308 */ /* 0x0001f00000000000 */
[----:B------:R-:W-:Y:S01]  /*2f70*/  MUFU.SIN R136, R40 ;  /* 0x0000002800887308 */ /* 0x000fe20000000400 */
[----:B0-----:R-:W-:-:S07]  /*2f80*/  FMUL.RZ R3, R0, 0.15915493667125701904 ;  /* 0x3e22f98300037820 */ /* 0x001fce000040c000 */
[----:B------:R0:W-:Y:S08]  /*2f90*/  MUFU.COS R138, R40 ;  /* 0x00000028008a7308 */ /* 0x0001f00000000000 */
[----:B------:R-:W-:Y:S01]  /*2fa0*/  MUFU.SIN R130, R41 ;  /* 0x0000002900827308 */ /* 0x000fe20000000400 */
[----:B0-----:R-:W-:-:S07]  /*2fb0*/  MOV R40, UR46 ;  /* 0x0000002e00287c02 */ /* 0x001fce0008000f00 */
[----:B------:R0:W-:Y:S02]  /*2fc0*/  MUFU.COS R131, R41 ;  /* 0x0000002900837308 */ /* 0x0001e40000000000 */
[----:B0-----:R-:W-:-:S06]  /*2fd0*/  MOV R41, UR44 ;  /* 0x0000002c00297c02 */ /* 0x001fcc0008000f00 */
[----:B------:R-:W-:Y:S08]  /*2fe0*/  MUFU.SIN R128, R3 ;  /* 0x0000000300807308 */ /* 0x000ff00000000400 */
[----:B------:R0:W-:Y:S02]  /*2ff0*/  MUFU.COS R129, R3 ;  /* 0x0000000300817308 */ /* 0x0001e40000000000 */
[----:B0-----:R0:W3:Y:S01]  /*3000*/  LDG.E.64 R2, desc[UR22][R40.64] ;  /* 0x0000001628027981 */ /* 0x0010e2000c1e1b00 */
[----:B------:R-:W-:-:S05]  /*3010*/  FMUL.FTZ R0, R170, UR55 ;  /* 0x00000037aa007c20 */ /* 0x000fca0008410000 */
[----:B------:R-:W-:Y:S08]  /*3020*/  MUFU.SIN R147, R42 ;  /* 0x0000002a00937308 */ /* 0x000ff00000000400 */
[----:B------:R1:W-:Y:S01]  /*3030*/  MUFU.COS R186, R42 ;  /* 0x0000002a00ba7308 */ /* 0x0003e20000000000 */
[----:B0-----:R-:W-:Y:S01]  /*3040*/  IADD3 R41, R43, R184, RZ ;  /* 0x000000b82b297210 */ /* 0x001fe20007ffe0ff */
[----:B-1----:R-:W-:Y:S01]  /*3050*/  FMUL.RZ R42, R0, 0.15915493667125701904 ;  /* 0x3e22f983002a7820 */ /* 0x002fe2000040c000 */
[----:B------:R-:W-:Y:S01]  /*3060*/  FMUL.FTZ R0, R169, UR55 ;  /* 0x00000037a9007c20 */ /* 0x000fe20008410000 */
[----:B------:R-:W-:-:S03]  /*3070*/  MOV R187, UR53 ;  /* 0x0000003500bb7c02 */ /* 0x000fc60008000f00 */
[----:B------:R-:W-:Y:S01]  /*3080*/  FMUL.RZ R44, R0, 0.15915493667125701904 ;  /* 0x3e22f983002c7820 */ /* 0x000fe2000040c000 */
[----:B------:R-:W-:Y:S01]  /*3090*/  FMUL.FTZ R0, R168, UR55 ;  /* 0x00000037a8007c20 */ /* 0x000fe20008410000 */
[----:B------:R-:W-:Y:S01]  /*30a0*/  MUFU.SIN R124, R42 ;  /* 0x0000002a007c7308 */ /* 0x000fe20000000400 */
[----:B------:R-:W-:Y:S01]  /*30b0*/  IADD3 R40, R41, 0x20, RZ ;  /* 0x0000002029287810 */ /* 0x000fe20007ffe0ff */
[----:B------:R-:W-:Y:S01]  /*30c0*/  FMUL.FTZ R187, R187, 1.4426950216293334961 ;  /* 0x3fb8aa3bbbbb7820 */ /* 0x000fe20000410000 */
[C---:B------:R-:W-:Y:S02]  /*30d0*/  IADD3 R46, R41.reuse, 0x60, RZ ;  /* 0x00000060292e7810 */ /* 0x040fe40007ffe0ff */
[----:B------:R-:W-:-:S03]  /*30e0*/  IADD3 R48, R41, 0x80, RZ ;  /* 0x0000008029307810 */ /* 0x000fc60007ffe0ff */
[----:B------:R0:W-:Y:S01]  /*30f0*/  MUFU.COS R126, R42 ;  /* 0x0000002a007e7308 */ /* 0x0001e20000000000 */
[C---:B------:R-:W-:Y:S02]  /*3100*/  IADD3 R50, R41.reuse, 0xa0, RZ ;  /* 0x000000a029327810 */ /* 0x040fe40007ffe0ff */
[C---:B------:R-:W-:Y:S02]  /*3110*/  IADD3 R52, R41.reuse, 0xc0, RZ ;  /* 0x000000c029347810 */ /* 0x040fe40007ffe0ff */
[----:B------:R-:W-:-:S03]  /*3120*/  IADD3 R54, R41, 0xe0, RZ ;  /* 0x000000e029367810 */ /* 0x000fc60007ffe0ff */
[----:B------:R-:W-:Y:S01]  /*3130*/  MUFU.SIN R121, R44 ;  /* 0x0000002c00797308 */ /* 0x000fe20000000400 */
[----:B0-----:R-:W-:Y:S01]  /*3140*/  FMUL.RZ R42, R0, 0.15915493667125701904 ;  /* 0x3e22f983002a7820 */ /* 0x001fe2000040c000 */
[----:B------:R-:W-:-:S06]  /*3150*/  LEA.HI.SX32 R0, R41, R41, 0x1b ;  /* 0x0000002929007211 */ /* 0x000fcc00078fdaff */
[----:B------:R0:W-:Y:S01]  /*3160*/  MUFU.COS R127, R44 ;  /* 0x0000002c007f7308 */ /* 0x0001e20000000000 */
[----:B------:R-:W-:Y:S01]  /*3170*/  LEA.HI.SX32 R46, R46, R41, 0x1b ;  /* 0x000000292e2e7211 */ /* 0x000fe200078fdaff */
[----:B------:R-:W-:Y:S01]  /*3180*/  FMUL.FTZ R45, R182, R187 ;  /* 0x000000bbb62d7220 */ /* 0x000fe20000410000 */
[-C--:B------:R-:W-:Y:S02]  /*3190*/  LEA.HI.SX32 R48, R48, R41.reuse, 0x1b ;  /* 0x0000002930307211 */ /* 0x080fe400078fdaff */
[-C--:B------:R-:W-:Y:S02]  /*31a0*/  LEA.HI.SX32 R50, R50, R41.reuse, 0x1b ;  /* 0x0000002932327211 */ /* 0x080fe400078fdaff */
[----:B0-----:R-:W-:Y:S01]  /*31b0*/  IADD3 R44, R41, 0x40, RZ ;  /* 0x00000040292c7810 */ /* 0x001fe20007ffe0ff */
[----:B------:R-:W-:Y:S01]  /*31c0*/  MUFU.SIN R123, R42 ;  /* 0x0000002a007b7308 */ /* 0x000fe20000000400 */
[-C--:B------:R-:W-:Y:S02]  /*31d0*/  LEA.HI.SX32 R52, R52, R41.reuse, 0x1b ;  /* 0x0000002934347211 */ /* 0x080fe400078fdaff */
[----:B------:R-:W-:-:S02]  /*31e0*/  LEA.HI.SX32 R44, R44, R41, 0x1b ;  /* 0x000000292c2c7211 */ /* 0x000fc400078fdaff */
[----:B------:R-:W-:-:S03]  /*31f0*/  LEA.HI.SX32 R54, R54, R41, 0x1b ;  /* 0x0000002936367211 */ /* 0x000fc600078fdaff */
[----:B------:R0:W-:Y:S01]  /*3200*/  MUFU.COS R125, R42 ;  /* 0x0000002a007d7308 */ /* 0x0001e20000000000 */
[----:B------:R-:W-:Y:S01]  /*3210*/  UIADD3 UR44, UR17, -0x1, URZ ;  /* 0xffffffff112c7890 */ /* 0x000fe2000fffe03f */
[----:B0-----:R-:W-:Y:S01]  /*3220*/  LEA.HI.SX32 R42, R40, R41, 0x1b ;  /* 0x00000029282a7211 */ /* 0x001fe200078fdaff */
[----:B------:R-:W-:-:S05]  /*3230*/  IMAD R41, R184, 0x7, R41 ;  /* 0x00000007b8297824 */ /* 0x000fca00078e0229 */
[----:B------:R0:W1:Y:S01]  /*3240*/  MUFU.EX2 R57, R45 ;  /* 0x0000002d00397308 */ /* 0x0000620000000800 */
[C---:B------:R-:W-:Y:S02]  /*3250*/  IADD3 R43, R41.reuse, 0x1, RZ ;  /* 0x00000001292b7810 */ /* 0x040fe40007ffe0ff */
[C---:B------:R-:W-:Y:S02]  /*3260*/  IADD3 R47, R41.reuse, 0x3, RZ ;  /* 0x00000003292f7810 */ /* 0x040fe40007ffe0ff */
[C---:B------:R-:W-:Y:S02]  /*3270*/  IADD3 R49, R41.reuse, 0x4, RZ ;  /* 0x0000000429317810 */ /* 0x040fe40007ffe0ff */
[C---:B0-----:R-:W-:Y:S02]  /*3280*/  IADD3 R45, R41.reuse, 0x2, RZ ;  /* 0x00000002292d7810 */ /* 0x041fe40007ffe0ff */
[C---:B------:R-:W-:Y:S02]  /*3290*/  IADD3 R51, R41.reuse, 0x5, RZ ;  /* 0x0000000529337810 */ /* 0x040fe40007ffe0ff */
[----:B------:R-:W-:-:S02]  /*32a0*/  IADD3 R53, R41, 0x6, RZ ;  /* 0x0000000629357810 */ /* 0x000fc40007ffe0ff */
[----:B------:R-:W-:Y:S02]  /*32b0*/  IADD3 R55, R41, 0x7, RZ ;  /* 0x0000000729377810 */ /* 0x000fe40007ffe0ff */
[-C--:B------:R-:W-:Y:S02]  /*32c0*/  LEA.HI.SX32 R58, R43, R56.reuse, 0x1b ;  /* 0x000000382b3a7211 */ /* 0x080fe400078fdaff */
[-C--:B------:R-:W-:Y:S02]  /*32d0*/  LEA.HI.SX32 R60, R45, R56.reuse, 0x1b ;  /* 0x000000382d3c7211 */ /* 0x080fe400078fdaff */
[-C--:B------:R-:W-:Y:S02]  /*32e0*/  LEA.HI.SX32 R62, R47, R56.reuse, 0x1b ;  /* 0x000000382f3e7211 */ /* 0x080fe400078fdaff */
[-C--:B------:R-:W-:Y:S02]  /*32f0*/  LEA.HI.SX32 R66, R49, R56.reuse, 0x1b ;  /* 0x0000003831427211 */ /* 0x080fe400078fdaff */
[----:B------:R-:W-:-:S02]  /*3300*/  LEA.HI.SX32 R68, R51, R56, 0x1b ;  /* 0x0000003833447211 */ /* 0x000fc400078fdaff */
[-C--:B------:R-:W-:Y:S02]  /*3310*/  LEA.HI.SX32 R70, R53, R56.reuse, 0x1b ;  /* 0x0000003835467211 */ /* 0x080fe400078fdaff */
[----:B------:R-:W-:Y:S01]  /*3320*/  LEA.HI.SX32 R192, R55, R56, 0x1b ;  /* 0x0000003837c07211 */ /* 0x000fe200078fdaff */
[----:B------:R-:W-:Y:S01]  /*3330*/  ULEA.HI UR45, UR44, UR44, URZ, 0x1 ;  /* 0x0000002c2c2d7291 */ /* 0x000fe2000f8f083f */
[----:B------:R-:W0:Y:S03]  /*3340*/  @!P2 LDC R56, c[0x0][0x21c] ;  /* 0x00008700ff38ab82 */ /* 0x000e260000000800 */
[----:B------:R-:W-:Y:S01]  /*3350*/  ULOP3.LUT UR45, UR45, 0xfffffe, URZ, 0xc0, !UPT ;  /* 0x00fffffe2d2d7892 */ /* 0x000fe2000f8ec03f */
[----:B------:R-:W-:-:S03]  /*3360*/  LEA R40, R0, R183, 0x4 ;  /* 0x000000b700287211 */ /* 0x000fc600078e20ff */
[----:B------:R-:W-:Y:S01]  /*3370*/  UIADD3 UR45, UR44, -UR45, URZ ;  /* 0x8000002d2c2d7290 */ /* 0x000fe2000fffe03f */
[-C--:B------:R-:W-:Y:S01]  /*3380*/  LEA R42, R42, R183.reuse, 0x4 ;  /* 0x000000b72a2a7211 */ /* 0x080fe200078e20ff */
[----:B--2---:R2:W-:Y:S02]  /*3390*/  STS.128 [R40], R4 ;  /* 0x0000000428007388 */ /* 0x0045e40000000c00 */
[----:B------:R-:W-:Y:S01]  /*33a0*/  ULEA UR45, UR45, UR7, 0x8 ;  /* 0x000000072d2d7291 */ /* 0x000fe2000f8e403f */
[-C--:B------:R-:W-:Y:S02]  /*33b0*/  LEA R44, R44, R183.reuse, 0x4 ;  /* 0x000000b72c2c7211 */ /* 0x080fe400078e20ff */
[-C--:B------:R-:W-:Y:S02]  /*33c0*/  LEA R46, R46, R183.reuse, 0x4 ;  /* 0x000000b72e2e7211 */ /* 0x080fe400078e20ff */
[-C--:B------:R-:W-:Y:S01]  /*33d0*/  LEA R48, R48, R183.reuse, 0x4 ;  /* 0x000000b730307211 */ /* 0x080fe200078e20ff */
[----:B----4-:R4:W-:Y:S01]  /*33e0*/  STS.128 [R42+0x200], R8 ;  /* 0x000200082a007388 */ /* 0x0109e20000000c00 */
[----:B------:R-:W-:-:S02]  /*33f0*/  LEA R50, R50, R183, 0x4 ;  /* 0x000000b732327211 */ /* 0x000fc400078e20ff */
[----:B------:R-:W-:Y:S02]  /*3400*/  MOV R194, UR45 ;  /* 0x0000002d00c27c02 */ /* 0x000fe40008000f00 */
[----:B--2---:R-:W-:Y:S01]  /*3410*/  MOV R5, UR17 ;  /* 0x0000001100057c02 */ /* 0x004fe20008000f00 */
[----:B------:R2:W-:Y:S01]  /*3420*/  STS.128 [R44+0x400], R12 ;  /* 0x0004000c2c007388 */ /* 0x0005e20000000c00 */
[----:B------:R-:W-:Y:S02]  /*3430*/  LEA R52, R52, R183, 0x4 ;  /* 0x000000b734347211 */ /* 0x000fe400078e20ff */
[----:B------:R-:W-:Y:S01]  /*3440*/  @!P2 IADD3 R5, R5, -0x2, RZ ;  /* 0xfffffffe0505a810 */ /* 0x000fe20007ffe0ff */
[----:B------:R-:W-:Y:S01]  /*3450*/  STS.128 [R46+0x600], R16 ;  /* 0x000600102e007388 */ /* 0x000fe20000000c00 */
[----:B------:R-:W-:Y:S02]  /*3460*/  SEL R194, R194, R59, !P1 ;  /* 0x0000003bc2c27207 */ /* 0x000fe40004800000 */
[----:B----4-:R-:W-:Y:S01]  /*3470*/  LEA.HI.SX32 R8, R41, R41, 0x1b ;  /* 0x0000002929087211 */ /* 0x010fe200078fdaff */
[----:B------:R4:W-:Y:S01]  /*3480*/  STS.128 [R48+0x800], R20 ;  /* 0x0008001430007388 */ /* 0x0009e20000000c00 */
[----:B------:R-:W-:Y:S01]  /*3490*/  LEA R54, R54, R183, 0x4 ;  /* 0x000000b736367211 */ /* 0x000fe200078e20ff */
[----:B0-----:R-:W-:-:S02]  /*34a0*/  @!P2 IMAD R5, R5, R56, UR7 ;  /* 0x000000070505ae24 */ /* 0x001fc4000f8e0238 */
[----:B------:R-:W-:Y:S01]  /*34b0*/  STS.128 [R50+0xa00], R24 ;  /* 0x000a001832007388 */ /* 0x000fe20000000c00 */
[-C--:B------:R-:W-:Y:S02]  /*34c0*/  LEA R64, R58, R183.reuse, 0x4 ;  /* 0x000000b73a407211 */ /* 0x080fe400078e20ff */
[-C--:B------:R-:W-:Y:S01]  /*34d0*/  LEA R60, R60, R183.reuse, 0x4 ;  /* 0x000000b73c3c7211 */ /* 0x080fe200078e20ff */
[----:B------:R0:W-:Y:S01]  /*34e0*/  STS.128 [R52+0xc00], R28 ;  /* 0x000c001c34007388 */ /* 0x0001e20000000c00 */
[-C--:B------:R-:W-:Y:S02]  /*34f0*/  LEA R56, R62, R183.reuse, 0x4 ;  /* 0x000000b73e387211 */ /* 0x080fe400078e20ff */
[-C--:B--2---:R-:W-:Y:S02]  /*3500*/  LEA R44, R70, R183.reuse, 0x4 ;  /* 0x000000b7462c7211 */ /* 0x084fe400078e20ff */
[-C--:B------:R-:W-:Y:S01]  /*3510*/  LEA R40, R192, R183.reuse, 0x4 ;  /* 0x000000b7c0287211 */ /* 0x080fe200078e20ff */
[----:B-1----:R-:W-:Y:S01]  /*3520*/  FMUL.FTZ R166, R57, R166 ;  /* 0x000000a639a67220 */ /* 0x002fe20000410000 */
[----:B------:R-:W-:-:S02]  /*3530*/  LEA R8, R8, R183, 0x4 ;  /* 0x000000b708087211 */ /* 0x000fc400078e20ff */
[----:B----4-:R-:W-:Y:S01]  /*3540*/  LEA R48, R68, R183, 0x4 ;  /* 0x000000b744307211 */ /* 0x010fe200078e20ff */
[----:B------:R-:W-:Y:S01]  /*3550*/  FMUL.FTZ R167, R57, R167 ;  /* 0x000000a739a77220 */ /* 0x000fe20000410000 */
[-C--:B------:R-:W-:Y:S01]  /*3560*/  LEA R194, R194, R183.reuse, 0x3 ;  /* 0x000000b7c2c27211 */ /* 0x080fe200078e18ff */
[----:B------:R-:W-:Y:S01]  /*3570*/  STS.128 [R54+0xe00], R32 ;  /* 0x000e002036007388 */ /* 0x000fe20000000c00 */
[----:B------:R-:W-:Y:S01]  /*3580*/  NOP ;  /* 0x0000000000007918 */ /* 0x000fe20000000000 */
[----:B0-----:R-:W-:Y:S01]  /*3590*/  LEA R52, R66, R183, 0x4 ;  /* 0x000000b742347211 */ /* 0x001fe200078e20ff */
[-C--:B------:R-:W-:Y:S01]  /*35a0*/  FMUL.FTZ R190, R181, R187.reuse ;  /* 0x000000bbb5be7220 */ /* 0x080fe20000410000 */
[----:B------:R0:W1:Y:S04]  /*35b0*/  LDS.128 R68, [R8] ;  /* 0x0000000008447984 */ /* 0x0000680000000c00 */
[----:B------:R-:W2:Y:S04]  /*35c0*/  LDS.128 R64, [R64+0x10] ;  /* 0x0000100040407984 */ /* 0x000ea80000000c00 */
[----:B------:R-:W4:Y:S04]  /*35d0*/  LDS.128 R60, [R60+0x20] ;  /* 0x000020003c3c7984 */ /* 0x000f280000000c00 */
[----:B------:R-:W4:Y:S04]  /*35e0*/  LDS.128 R56, [R56+0x30] ;  /* 0x0000300038387984 */ /* 0x000f280000000c00 */
[----:B------:R-:W4:Y:S04]  /*35f0*/  LDS.128 R52, [R52+0x40] ;  /* 0x0000400034347984 */ /* 0x000f280000000c00 */
[----:B------:R-:W4:Y:S04]  /*3600*/  LDS.128 R48, [R48+0x50] ;  /* 0x0000500030307984 */ /* 0x000f280000000c00 */
[----:B------:R-:W4:Y:S04]  /*3610*/  LDS.128 R44, [R44+0x60] ;  /* 0x000060002c2c7984 */ /* 0x000f280000000c00 */
[----:B------:R-:W1:Y:S01]  /*3620*/  LDS.128 R40, [R40+0x70] ;  /* 0x0000700028287984 */ /* 0x000e620000000c00 */
[----:B------:R-:W-:-:S03]  /*3630*/  FMUL.FTZ R0, R180, R187 ;  /* 0x000000bbb4007220 */ /* 0x000fc60000410000 */
[----:B------:R4:W-:Y:S01]  /*3640*/  STS.64 [R194+0x9880], R166 ;  /* 0x009880a6c2007388 */ /* 0x0009e20000000a00 */
[----:B------:R-:W0:Y:S01]  /*3650*/  MUFU.EX2 R190, R190 ;  /* 0x000000be00be7308 */ /* 0x000e220000000800 */
[-C--:B------:R-:W-:Y:S01]  /*3660*/  FMUL.FTZ R6, R176, R187.reuse ;  /* 0x000000bbb0067220 */ /* 0x080fe20000410000 */
[----:B------:R-:W-:-:S06]  /*3670*/  FMUL.FTZ R4, R175, R187 ;  /* 0x000000bbaf047220 */ /* 0x000fcc0000410000 */
[----:B------:R-:W2:Y:S01]  /*3680*/  MUFU.EX2 R0, R0 ;  /* 0x0000000000007308 */ /* 0x000ea20000000800 */
[----:B------:R-:W-:Y:S01]  /*3690*/  MOV R10, 0x10 ;  /* 0x00000010000a7802 */ /* 0x000fe20000000f00 */
[----:B------:R-:W-:-:S06]  /*36a0*/  FMUL.FTZ R188, R179, R187 ;  /* 0x000000bbb3bc7220 */ /* 0x000fcc0000410000 */
[----:B------:R2:W-:Y:S01]  /*36b0*/  MUFU.EX2 R7, R4 ;  /* 0x0000000400077308 */ /* 0x0005e20000000800 */
[----:B0-----:R-:W-:Y:S01]  /*36c0*/  FMUL.FTZ R148, R190, R148 ;  /* 0x00000094be947220 */ /* 0x001fe20000410000 */
[----:B------:R-:W-:Y:S01]  /*36d0*/  FMUL.FTZ R8, R170, R187 ;  /* 0x000000bbaa087220 */ /* 0x000fe20000410000 */
[----:B------:R-:W-:-:S05]  /*36e0*/  FMUL.FTZ R149, R190, R149 ;  /* 0x00000095be957220 */ /* 0x000fca0000410000 */
[----:B------:R-:W0:Y:S01]  /*36f0*/  MUFU.EX2 R6, R6 ;  /* 0x0000000600067308 */ /* 0x000e220000000800 */
[----:B--2---:R-:W-:Y:S01]  /*3700*/  @!P2 IMAD.WIDE R4, R5, R10, UR20 ;  /* 0x000000140504ae25 */ /* 0x004fe2000f8e020a */
[----:B------:R-:W-:Y:S03]  /*3710*/  BAR.SYNC.DEFER_BLOCKING 0x0 ;  /* 0x0000000000007b1d */ /* 0x000fe60000010000 */
[----:B------:R-:W-:Y:S01]  /*3720*/  FMUL.FTZ R10, R173, R187 ;  /* 0x000000bbad0a7220 */ /* 0x000fe20000410000 */
[C---:B------:R-:W-:Y:S01]  /*3730*/  FMUL.FTZ R145, R0.reuse, R145 ;  /* 0x0000009100917220 */ /* 0x040fe20000410000 */
[----:B------:R-:W-:Y:S01]  /*3740*/  FMUL.FTZ R144, R0, R144 ;  /* 0x0000009000907220 */ /* 0x000fe20000410000 */
[----:B------:R-:W-:Y:S01]  /*3750*/  FMUL.FTZ R0, R164, R148 ;  /* 0x00000094a4007220 */ /* 0x000fe20000410000 */
[----:B------:R-:W2:Y:S01]  /*3760*/  MUFU.EX2 R188, R188 ;  /* 0x000000bc00bc7308 */ /* 0x000ea20000000800 */
[----:B------:R-:W-:-:S07]  /*3770*/  FMUL.FTZ R189, R178, R187 ;  /* 0x000000bbb2bd7220 */ /* 0x000fce0000410000 */
[----:B------:R-:W-:Y:S01]  /*3780*/  MUFU.EX2 R15, R8 ;  /* 0x00000008000f7308 */ /* 0x000fe20000000800 */
[----:B------:R4:W5:Y:S07]  /*3790*/  @!P2 LDG.E.128 R132, desc[UR22][R4.64] ;  /* 0x000000160484a981 */ /* 0x00096e000c1e1d00 */
[----:B------:R1:W-:Y:S01]  /*37a0*/  MUFU.EX2 R11, R10 ;  /* 0x0000000a000b7308 */ /* 0x0003e20000000800 */
[----:B----4-:R-:W-:Y:S01]  /*37b0*/  FMUL.FTZ R5, RZ, R148 ;  /* 0x00000094ff057220 */ /* 0x010fe20000410000 */
[----:B-1----:R-:W-:-:S03]  /*37c0*/  FFMA.FTZ R10, RZ, R149, R0 ;  /* 0x00000095ff0a7223 */ /* 0x002fc60000010000 */
[----:B------:R-:W-:Y:S01]  /*37d0*/  FFMA.FTZ R8, R164, R149, -R5 ;  /* 0x00000095a4087223 */ /* 0x000fe20000010805 */
[----:B------:R-:W-:-:S03]  /*37e0*/  FADD.FTZ R10, RZ, R10 ;  /* 0x0000000aff0a7221 */ /* 0x000fc60000010000 */
[----:B------:R-:W-:Y:S01]  /*37f0*/  FADD.FTZ R8, R163, R8 ;  /* 0x00000008a3087221 */ /* 0x000fe20000010000 */
[C---:B0-----:R-:W-:Y:S01]  /*3800*/  FMUL.FTZ R37, R6.reuse, R37 ;  /* 0x0000002506257220 */ /* 0x041fe20000410000 */
[----:B------:R-:W-:Y:S01]  /*3810*/  FMUL.FTZ R36, R6, R36 ;  /* 0x0000002406247220 */ /* 0x000fe20000410000 */
[C---:B------:R-:W-:Y:S01]  /*3820*/  FMUL.FTZ R6, R144.reuse, R10 ;  /* 0x0000000a90067220 */ /* 0x040fe20000410000 */
[-C--:B------:R-:W-:Y:S01]  /*3830*/  FMUL.FTZ R17, R144, R8.reuse ;  /* 0x0000000890117220 */ /* 0x080fe20000410000 */
[----:B------:R-:W0:Y:S02]  /*3840*/  MUFU.EX2 R189, R189 ;  /* 0x000000bd00bd7308 */ /* 0x000e240000000800 */
[C---:B------:R-:W-:Y:S01]  /*3850*/  FFMA.FTZ R5, R145.reuse, R8, -R6 ;  /* 0x0000000891057223 */ /* 0x040fe20000010806 */
[----:B------:R-:W-:Y:S01]  /*3860*/  FFMA.FTZ R17, R145, R10, R17 ;  /* 0x0000000a91117223 */ /* 0x000fe20000010011 */
[----:B--2---:R-:W-:Y:S01]  /*3870*/  FMUL.FTZ R142, R188, R142 ;  /* 0x0000008ebc8e7220 */ /* 0x004fe20000410000 */
[-C--:B------:R-:W-:Y:S01]  /*3880*/  FMUL.FTZ R191, R177, R187.reuse ;  /* 0x000000bbb1bf7220 */ /* 0x080fe20000410000 */
[----:B------:R-:W-:Y:S01]  /*3890*/  FMUL.FTZ R4, R169, R187 ;  /* 0x000000bba9047220 */ /* 0x000fe20000410000 */
[----:B------:R-:W-:Y:S01]  /*38a0*/  FADD.FTZ R17, RZ, R17 ;  /* 0x00000011ff117221 */ /* 0x000fe20000010000 */
[----:B------:R-:W-:Y:S01]  /*38b0*/  FADD.FTZ R5, R162, R5 ;  /* 0x00000005a2057221 */ /* 0x000fe20000010000 */
[----:B------:R-:W-:-:S02]  /*38c0*/  FMUL.FTZ R143, R188, R143 ;  /* 0x0000008fbc8f7220 */ /* 0x000fc40000410000 */
[C---:B------:R-:W-:Y:S01]  /*38d0*/  FMUL.FTZ R6, R142.reuse, R17 ;  /* 0x000000118e067220 */ /* 0x040fe20000410000 */
[----:B------:R-:W-:Y:S01]  /*38e0*/  FMUL.FTZ R8, R142, R5 ;  /* 0x000000058e087220 */ /* 0x000fe20000410000 */
[----:B------:R-:W1:Y:S01]  /*38f0*/  MUFU.EX2 R191, R191 ;  /* 0x000000bf00bf7308 */ /* 0x000e620000000800 */
[----:B------:R-:W-:Y:S01]  /*3900*/  FMUL.FTZ R0, R168, R187 ;  /* 0x000000bba8007220 */ /* 0x000fe20000410000 */
[C---:B------:R-:W-:Y:S01]  /*3910*/  FFMA.FTZ R6, R143.reuse, R5, -R6 ;  /* 0x000000058f067223 */ /* 0x040fe20000010806 */
[----:B------:R-:W-:-:S05]  /*3920*/  FFMA.FTZ R8, R143, R17, R8 ;  /* 0x000000118f087223 */ /* 0x000fca0000010008 */
[----:B------:R-:W2:Y:S01]  /*3930*/  MUFU.EX2 R4, R4 ;  /* 0x0000000400047308 */ /* 0x000ea20000000800 */
[----:B0-----:R-:W-:Y:S01]  /*3940*/  FMUL.FTZ R140, R189, R140 ;  /* 0x0000008cbd8c7220 */ /* 0x001fe20000410000 */
[----:B------:R-:W-:Y:S01]  /*3950*/  FADD.FTZ R6, R161, R6 ;  /* 0x00000006a1067221 */ /* 0x000fe20000010000 */
[----:B------:R-:W-:Y:S01]  /*3960*/  FADD.FTZ R8, RZ, R8 ;  /* 0x00000008ff087221 */ /* 0x000fe20000010000 */
[C---:B------:R-:W-:Y:S01]  /*3970*/  FMUL.FTZ R35, R7.reuse, R186 ;  /* 0x000000ba07237220 */ /* 0x040fe20000410000 */
[----:B------:R-:W-:-:S03]  /*3980*/  FMUL.FTZ R34, R7, R147 ;  /* 0x0000009307227220 */ /* 0x000fc60000410000 */
[----:B------:R-:W0:Y:S01]  /*3990*/  MUFU.EX2 R0, R0 ;  /* 0x0000000000007308 */ /* 0x000e220000000800 */
[----:B------:R-:W-:Y:S01]  /*39a0*/  FMUL.FTZ R12, R172, R187 ;  /* 0x000000bbac0c7220 */ /* 0x000fe20000410000 */
[----:B------:R-:W-:Y:S01]  /*39b0*/  FMUL.FTZ R141, R189, R141 ;  /* 0x0000008dbd8d7220 */ /* 0x000fe20000410000 */
[C---:B------:R-:W-:Y:S01]  /*39c0*/  FMUL.FTZ R7, R140.reuse, R6 ;  /* 0x000000068c077220 */ /* 0x040fe20000410000 */
[----:B------:R-:W-:-:S03]  /*39d0*/  FMUL.FTZ R10, R140, R8 ;  /* 0x000000088c0a7220 */ /* 0x000fc60000410000 */
[C---:B------:R-:W-:Y:S01]  /*39e0*/  FFMA.FTZ R7, R141.reuse, R8, R7 ;  /* 0x000000088d077223 */ /* 0x040fe20000010007 */
[----:B------:R-:W-:Y:S01]  /*39f0*/  FFMA.FTZ R5, R141, R6, -R10 ;  /* 0x000000068d057223 */ /* 0x000fe2000001080a */
[----:B------:R-:W4:Y:S01]  /*3a00*/  MUFU.EX2 R12, R12 ;  /* 0x0000000c000c7308 */ /* 0x000f220000000800 */
[C---:B-1----:R-:W-:Y:S01]  /*3a10*/  FMUL.FTZ R38, R191.reuse, R38 ;  /* 0x00000026bf267220 */ /* 0x042fe20000410000 */
[C---:B--2---:R-:W-:Y:S01]  /*3a20*/  FMUL.FTZ R23, R4.reuse, R127 ;  /* 0x0000007f04177220 */ /* 0x044fe20000410000 */
[----:B------:R-:W-:Y:S01]  /*3a30*/  FMUL.FTZ R22, R4, R121 ;  /* 0x0000007904167220 */ /* 0x000fe20000410000 */
[----:B------:R-:W-:Y:S01]  /*3a40*/  FADD.FTZ R7, RZ, R7 ;  /* 0x00000007ff077221 */ /* 0x000fe20000010000 */
[----:B------:R-:W-:Y:S01]  /*3a50*/  FADD.FTZ R4, R160, R5 ;  /* 0x00000005a0047221 */ /* 0x000fe20000010000 */
[----:B------:R-:W-:Y:S01]  /*3a60*/  FMUL.FTZ R39, R191, R39 ;  /* 0x00000027bf277220 */ /* 0x000fe20000410000 */
[----:B------:R-:W-:Y:S01]  /*3a70*/  FMUL.FTZ R5, R167, R148 ;  /* 0x00000094a7057220 */ /* 0x000fe20000410000 */
[----:B------:R-:W-:Y:S01]  /*3a80*/  FMUL.FTZ R6, R38, R7 ;  /* 0x0000000726067220 */ /* 0x000fe20000410000 */
[----:B------:R-:W-:Y:S01]  /*3a90*/  FMUL.FTZ R9, R174, R187 ;  /* 0x000000bbae097220 */ /* 0x000fe20000410000 */
[----:B------:R-:W-:Y:S01]  /*3aa0*/  FMUL.FTZ R8, R38, R4 ;  /* 0x0000000426087220 */ /* 0x000fe20000410000 */
[C---:B0-----:R-:W-:Y:S01]  /*3ab0*/  FMUL.FTZ R21, R0.reuse, R125 ;  /* 0x0000007d00157220 */ /* 0x041fe20000410000 */
[----:B------:R-:W-:Y:S01]  /*3ac0*/  FMUL.FTZ R20, R0, R123 ;  /* 0x0000007b00147220 */ /* 0x000fe20000410000 */
[C---:B------:R-:W-:Y:S01]  /*3ad0*/  FMUL.FTZ R0, R166.reuse, R148 ;  /* 0x00000094a6007220 */ /* 0x040fe20000410000 */
[----:B------:R-:W-:Y:S01]  /*3ae0*/  FFMA.FTZ R5, R166, R149, -R5 ;  /* 0x00000095a6057223 */ /* 0x000fe20000010805 */
[C---:B------:R-:W-:Y:S01]  /*3af0*/  FFMA.FTZ R4, R39.reuse, R4, -R6 ;  /* 0x0000000427047223 */ /* 0x040fe20000010806 */
[----:B------:R-:W-:Y:S01]  /*3b00*/  FFMA.FTZ R8, R39, R7, R8 ;  /* 0x0000000727087223 */ /* 0x000fe20000010008 */
[----:B------:R-:W0:Y:S01]  /*3b10*/  MUFU.EX2 R9, R9 ;  /* 0x0000000900097308 */ /* 0x000e220000000800 */
[----:B------:R-:W-:Y:S01]  /*3b20*/  FFMA.FTZ R0, R167, R149, R0 ;  /* 0x00000095a7007223 */ /* 0x000fe20000010000 */
[----:B------:R-:W-:Y:S01]  /*3b30*/  FMUL.FTZ R6, R144, R5 ;  /* 0x0000000590067220 */ /* 0x000fe20000410000 */
[----:B------:R-:W-:Y:S01]  /*3b40*/  FADD.FTZ R7, R159, R4 ;  /* 0x000000049f077221 */ /* 0x000fe20000010000 */
[----:B------:R-:W-:Y:S01]  /*3b50*/  FADD.FTZ R8, RZ, R8 ;  /* 0x00000008ff087221 */ /* 0x000fe20000010000 */
[C---:B----4-:R-:W-:Y:S01]  /*3b60*/  FMUL.FTZ R29, R12.reuse, R131 ;  /* 0x000000830c1d7220 */ /* 0x050fe20000410000 */
[----:B------:R-:W-:Y:S01]  /*3b70*/  FMUL.FTZ R28, R12, R130 ;  /* 0x000000820c1c7220 */ /* 0x000fe20000410000 */
        /* <DEDUP_REMOVED lines=13> */
[C---:B0-----:R-:W-:Y:S01]  /*3c50*/  FMUL.FTZ R33, R9.reuse, R146 ;  /* 0x0000009209217220 */ /* 0x041fe20000410000 */
        /* <DEDUP_REMOVED lines=15> */
[-C--:B------:R-:W-:Y:S01]  /*3d50*/  FMUL.FTZ R7, R32, R9.reuse ;  /* 0x0000000920077220 */ /* 0x080fe20000410000 */
[----:B------:R-:W-:Y:S01]  /*3d60*/  FFMA.FTZ R5, R39, R4, R5 ;  /* 0x0000000427057223 */ /* 0x000fe20000010005 */
[C---:B------:R-:W-:Y:S01]  /*3d70*/  FMUL.FTZ R4, R36.reuse, R0 ;  /* 0x0000000024047220 */ /* 0x040fe20000410000 */
[C---:B------:R-:W-:Y:S01]  /*3d80*/  FFMA.FTZ R8, R33.reuse, R9, R8 ;  /* 0x0000000921087223 */ /* 0x040fe20000010008 */
[----:B------:R-:W-:Y:S01]  /*3d90*/  FFMA.FTZ R9, R33, R6, -R7 ;  /* 0x0000000621097223 */ /* 0x000fe20000010807 */
[-C--:B------:R-:W-:Y:S01]  /*3da0*/  FMUL.FTZ R7, R36, R5.reuse ;  /* 0x0000000524077220 */ /* 0x080fe20000410000 */
[----:B------:R-:W-:Y:S01]  /*3db0*/  FFMA.FTZ R4, R37, R5, R4 ;  /* 0x0000000525047223 */ /* 0x000fe20000010004 */
[----:B------:R-:W-:Y:S01]  /*3dc0*/  FMUL.FTZ R30, R11, R136 ;  /* 0x000000880b1e7220 */ /* 0x000fe20000410000 */
[----:B------:R-:W-:Y:S01]  /*3dd0*/  FADD.FTZ R9, R156, R9 ;  /* 0x000000099c097221 */ /* 0x000fe20000010000 */
[----:B------:R-:W-:Y:S01]  /*3de0*/  FMUL.FTZ R13, R171, R187 ;  /* 0x000000bbab0d7220 */ /* 0x000fe20000410000 */
[----:B------:R-:W-:Y:S01]  /*3df0*/  FFMA.FTZ R7, R37, R0, -R7 ;  /* 0x0000000025077223 */ /* 0x000fe20000010807 */
[----:B------:R-:W-:Y:S01]  /*3e00*/  FMUL.FTZ R31, R11, R138 ;  /* 0x0000008a0b1f7220 */ /* 0x000fe20000410000 */
[----:B------:R-:W-:Y:S01]  /*3e10*/  FADD.FTZ R8, RZ, R8 ;  /* 0x00000008ff087221 */ /* 0x000fe20000010000 */
[----:B------:R-:W-:Y:S01]  /*3e20*/  FMUL.FTZ R0, R34, R4 ;  /* 0x0000000422007220 */ /* 0x000fe20000410000 */
[----:B------:R-:W-:Y:S01]  /*3e30*/  FMUL.FTZ R11, R30, R9 ;  /* 0x000000091e0b7220 */ /* 0x000fe20000410000 */
[-C--:B------:R-:W-:Y:S01]  /*3e40*/  FMUL.FTZ R5, R34, R7.reuse ;  /* 0x0000000722057220 */ /* 0x080fe20000410000 */
[----:B------:R-:W0:Y:S01]  /*3e50*/  MUFU.EX2 R13, R13 ;  /* 0x0000000d000d7308 */ /* 0x000e220000000800 */
[-C--:B------:R-:W-:Y:S01]  /*3e60*/  FMUL.FTZ R6, R30, R8.reuse ;  /* 0x000000081e067220 */ /* 0x080fe20000410000 */
[----:B------:R-:W-:Y:S01]  /*3e70*/  FFMA.FTZ R0, R35, R7, -R0 ;  /* 0x0000000723007223 */ /* 0x000fe20000010800 */
[----:B------:R-:W-:Y:S01]  /*3e80*/  FFMA.FTZ R11, R31, R8, R11 ;  /* 0x000000081f0b7223 */ /* 0x000fe2000001000b */
[----:B------:R-:W-:Y:S01]  /*3e90*/  FFMA.FTZ R5, R35, R4, R5 ;  /* 0x0000000423057223 */ /* 0x000fe20000010005 */
[----:B------:R-:W-:Y:S01]  /*3ea0*/  FFMA.FTZ R6, R31, R9, -R6 ;  /* 0x000000091f067223 */ /* 0x000fe20000010806 */
[CC--:B------:R-:W-:Y:S01]  /*3eb0*/  FMUL.FTZ R4, R32.reuse, R0.reuse ;  /* 0x0000000020047220 */ /* 0x0c0fe20000410000 */
[----:B------:R-:W-:Y:S01]  /*3ec0*/  FADD.FTZ R11, RZ, R11 ;  /* 0x0000000bff0b7221 */ /* 0x000fe20000010000 */
[-C--:B------:R-:W-:Y:S01]  /*3ed0*/  FMUL.FTZ R7, R32, R5.reuse ;  /* 0x0000000520077220 */ /* 0x080fe20000410000 */
[----:B------:R-:W-:Y:S01]  /*3ee0*/  FADD.FTZ R6, R155, R6 ;  /* 0x000000069b067221 */ /* 0x000fe20000010000 */
[C---:B------:R-:W-:Y:S01]  /*3ef0*/  FFMA.FTZ R4, R33.reuse, R5, R4 ;  /* 0x0000000521047223 */ /* 0x040fe20000010004 */
[C---:B------:R-:W-:Y:S01]  /*3f00*/  FMUL.FTZ R5, R28.reuse, R11 ;  /* 0x0000000b1c057220 */ /* 0x040fe20000410000 */
[----:B------:R-:W-:Y:S01]  /*3f10*/  FFMA.FTZ R7, R33, R0, -R7 ;  /* 0x0000000021077223 */ /* 0x000fe20000010807 */
[----:B------:R-:W-:Y:S01]  /*3f20*/  FMUL.FTZ R8, R28, R6 ;  /* 0x000000061c087220 */ /* 0x000fe20000410000 */
[C---:B------:R-:W-:Y:S01]  /*3f30*/  FMUL.FTZ R0, R30.reuse, R4 ;  /* 0x000000041e007220 */ /* 0x040fe20000410000 */
[C---:B------:R-:W-:Y:S01]  /*3f40*/  FFMA.FTZ R9, R29.reuse, R6, -R5 ;  /* 0x000000061d097223 */ /* 0x040fe20000010805 */
[----:B------:R-:W-:Y:S01]  /*3f50*/  FMUL.FTZ R5, R30, R7 ;  /* 0x000000071e057220 */ /* 0x000fe20000410000 */
[----:B------:R-:W-:Y:S01]  /*3f60*/  FFMA.FTZ R8, R29, R11, R8 ;  /* 0x0000000b1d087223 */ /* 0x000fe20000010008 */
[----:B------:R-:W-:Y:S01]  /*3f70*/  FFMA.FTZ R0, R31, R7, -R0 ;  /* 0x000000071f007223 */ /* 0x000fe20000010800 */
[----:B0-----:R-:W-:Y:S01]  /*3f80*/  FMUL.FTZ R26, R13, R128 ;  /* 0x000000800d1a7220 */ /* 0x001fe20000410000 */
[----:B------:R-:W-:Y:S01]  /*3f90*/  FADD.FTZ R9, R154, R9 ;  /* 0x000000099a097221 */ /* 0x000fe20000010000 */
[----:B------:R-:W-:Y:S01]  /*3fa0*/  FFMA.FTZ R5, R31, R4, R5 ;  /* 0x000000041f057223 */ /* 0x000fe20000010005 */
[----:B------:R-:W-:Y:S01]  /*3fb0*/  FADD.FTZ R8, RZ, R8 ;  /* 0x00000008ff087221 */ /* 0x000fe20000010000 */
[----:B------:R-:W-:Y:S01]  /*3fc0*/  FMUL.FTZ R4, R28, R0 ;  /* 0x000000001c047220 */ /* 0x000fe20000410000 */
[----:B------:R-:W-:Y:S01]  /*3fd0*/  FMUL.FTZ R27, R13, R129 ;  /* 0x000000810d1b7220 */ /* 0x000fe20000410000 */
[----:B------:R-:W-:Y:S01]  /*3fe0*/  FMUL.FTZ R11, R26, R9 ;  /* 0x000000091a0b7220 */ /* 0x000fe20000410000 */
[-C--:B------:R-:W-:Y:S01]  /*3ff0*/  FMUL.FTZ R7, R28, R5.reuse ;  /* 0x000000051c077220 */ /* 0x080fe20000410000 */
[CC--:B------:R-:W-:Y:S01]  /*4000*/  FMUL.FTZ R6, R26.reuse, R8.reuse ;  /* 0x000000081a067220 */ /* 0x0c0fe20000410000 */
[----:B------:R-:W-:Y:S01]  /*4010*/  FFMA.FTZ R4, R29, R5, R4 ;  /* 0x000000051d047223 */ /* 0x000fe20000010004 */
[----:B------:R-:W-:Y:S01]  /*4020*/  FFMA.FTZ R11, R27, R8, R11 ;  /* 0x000000081b0b7223 */ /* 0x000fe2000001000b */
[----:B------:R-:W-:Y:S01]  /*4030*/  FFMA.FTZ R7, R29, R0, -R7 ;  /* 0x000000001d077223 */ /* 0x000fe20000010807 */
[----:B------:R-:W-:Y:S01]  /*4040*/  FFMA.FTZ R6, R27, R9, -R6 ;  /* 0x000000091b067223 */ /* 0x000fe20000010806 */
[C---:B------:R-:W-:Y:S01]  /*4050*/  FMUL.FTZ R0, R26.reuse, R4 ;  /* 0x000000041a007220 */ /* 0x040fe20000410000 */
[----:B------:R-:W-:Y:S01]  /*4060*/  FMUL.FTZ R24, R15, R124 ;  /* 0x0000007c0f187220 */ /* 0x000fe20000410000 */
[----:B------:R-:W-:Y:S01]  /*4070*/  FADD.FTZ R11, RZ, R11 ;  /* 0x0000000bff0b7221 */ /* 0x000fe20000010000 */
[----:B------:R-:W-:Y:S01]  /*4080*/  FADD.FTZ R6, R153, R6 ;  /* 0x0000000699067221 */ /* 0x000fe20000010000 */
[-C--:B------:R-:W-:Y:S01]  /*4090*/  FMUL.FTZ R5, R26, R7.reuse ;  /* 0x000000071a057220 */ /* 0x080fe20000410000 */
[----:B------:R-:W-:Y:S01]  /*40a0*/  FFMA.FTZ R0, R27, R7, -R0 ;  /* 0x000000071b007223 */ /* 0x000fe20000010800 */
[----:B------:R-:W-:Y:S01]  /*40b0*/  FMUL.FTZ R25, R15, R126 ;  /* 0x0000007e0f197220 */ /* 0x000fe20000410000 */
[CC--:B------:R-:W-:Y:S01]  /*40c0*/  FMUL.FTZ R7, R24.reuse, R11.reuse ;  /* 0x0000000b18077220 */ /* 0x0c0fe20000410000 */
[-C--:B------:R-:W-:Y:S01]  /*40d0*/  FMUL.FTZ R8, R24, R6.reuse ;  /* 0x0000000618087220 */ /* 0x080fe20000410000 */
[----:B---3--:R-:W-:Y:S01]  /*40e0*/  R2UR UR44, R3 ;  /* 0x00000000032c72ca */ /* 0x008fe200000e0000 */
[----:B------:R-:W2:Y:S01]  /*40f0*/  LDL R128, [R1+0x20] ;  /* 0x0000200001807983 */ /* 0x000ea20000100800 */
[C---:B------:R-:W-:Y:S01]  /*4100*/  FFMA.FTZ R9, R25.reuse, R6, -R7 ;  /* 0x0000000619097223 */ /* 0x040fe20000010807 */
[----:B------:R-:W-:-:S03]  /*4110*/  FFMA.FTZ R8, R25, R11, R8 ;  /* 0x0000000b19087223 */ /* 0x000fc60000010008 */
[----:B------:R-:W-:Y:S01]  /*4120*/  FADD.FTZ R9, R152, R9 ;  /* 0x0000000998097221 */ /* 0x000fe20000010000 */
[----:B------:R-:W-:Y:S01]  /*4130*/  FFMA.FTZ R5, R27, R4, R5 ;  /* 0x000000041b057223 */ /* 0x000fe20000010005 */
[----:B------:R-:W-:Y:S02]  /*4140*/  FADD.FTZ R8, RZ, R8 ;  /* 0x00000008ff087221 */ /* 0x000fe40000010000 */
[----:B------:R-:W-:Y:S01]  /*4150*/  FMUL.FTZ R11, R22, R9 ;  /* 0x00000009160b7220 */ /* 0x000fe20000410000 */
[----:B------:R-:W-:Y:S01]  /*4160*/  FMUL.FTZ R7, R24, R5 ;  /* 0x0000000518077220 */ /* 0x000fe20000410000 */
[-C--:B------:R-:W-:Y:S02]  /*4170*/  FMUL.FTZ R6, R22, R8.reuse ;  /* 0x0000000816067220 */ /* 0x080fe40000410000 */
        /* <DEDUP_REMOVED lines=13> */
[----:B------:R-:W3:Y:S04]  /*4250*/  LDL R8, [R1+0x4] ;  /* 0x0000040001087983 */ /* 0x000ee80000100800 */
[----:B------:R-:W4:Y:S01]  /*4260*/  LDL R6, [R1] ;  /* 0x0000000001067983 */ /* 0x000f220000100800 */
[C---:B------:R-:W-:Y:S01]  /*4270*/  FMUL.FTZ R137, R165.reuse, UR55 ;  /* 0x00000037a5897c20 */ /* 0x040fe20008410000 */
[----:B------:R-:W-:-:S03]  /*4280*/  FMUL.FTZ R187, R165, R187 ;  /* 0x000000bba5bb7220 */ /* 0x000fc60000410000 */
[----:B------:R-:W-:-:S03]  /*4290*/  FMUL.RZ R137, R137, 0.15915493667125701904 ;  /* 0x3e22f98389897820 */ /* 0x000fc6000040c000 */
[----:B------:R-:W-:Y:S01]  /*42a0*/  MUFU.EX2 R187, R187 ;  /* 0x000000bb00bb7308 */ /* 0x000fe20000000800 */
[----:B------:R-:W-:-:S07]  /*42b0*/  R2UR UR45, R2 ;  /* 0x00000000022d72ca */ /* 0x000fce00000e0000 */
[----:B------:R-:W0:Y:S01]  /*42c0*/  MUFU.COS R122, R137 ;  /* 0x00000089007a7308 */ /* 0x000e220000000000 */
[----:B------:R-:W-:-:S07]  /*42d0*/  ISETP.NE.AND P2, PT, R185, 0x7f, PT ;  /* 0x0000007fb900780c */ /* 0x000fce0003f45270 */
[----:B------:R-:W1:Y:S01]  /*42e0*/  MUFU.SIN R18, R137 ;  /* 0x0000008900127308 */ /* 0x000e620000000400 */
[----:B------:R-:W-:Y:S01]  /*42f0*/  FFMA.FTZ R0, R23, R7, -R0 ;  /* 0x0000000717007223 */ /* 0x000fe20000010800 */
[----:B------:R-:W-:-:S03]  /*4300*/  FFMA.FTZ R4, R21, R11, R4 ;  /* 0x0000000b15047223 */ /* 0x000fc60000010004 */
[----:B------:R-:W-:Y:S01]  /*4310*/  FMUL.FTZ R2, R20, R0 ;  /* 0x0000000014027220 */ /* 0x000fe20000410000 */
[----:B------:R-:W-:Y:S01]  /*4320*/  FADD.FTZ R124, R150, R3 ;  /* 0x00000003967c7221 */ /* 0x000fe20000010000 */
[----:B------:R-:W-:Y:S01]  /*4330*/  FMUL.FTZ R3, R69, UR44 ;  /* 0x0000002c45037c20 */ /* 0x000fe20008410000 */
[----:B0-----:R-:W-:Y:S01]  /*4340*/  FMUL.FTZ R19, R187, R122 ;  /* 0x0000007abb137220 */ /* 0x001fe20000410000 */
[-C--:B------:R-:W-:Y:S01]  /*4350*/  FMUL.FTZ R122, R20, R5.reuse ;  /* 0x00000005147a7220 */ /* 0x080fe20000410000 */
[----:B------:R-:W-:Y:S01]  /*4360*/  FFMA.FTZ R121, R21, R5, R2 ;  /* 0x0000000515797223 */ /* 0x000fe20000010002 */
[----:B------:R-:W-:Y:S01]  /*4370*/  FADD.FTZ R4, RZ, R4 ;  /* 0x00000004ff047221 */ /* 0x000fe20000010000 */
[----:B------:R-:W-:Y:S01]  /*4380*/  FMUL.FTZ R5, R69, UR45 ;  /* 0x0000002d45057c20 */ /* 0x000fe20008410000 */
[----:B------:R-:W-:Y:S01]  /*4390*/  FFMA.FTZ R122, R21, R0, -R122 ;  /* 0x00000000157a7223 */ /* 0x000fe2000001087a */
[----:B-1----:R-:W-:Y:S01]  /*43a0*/  FMUL.FTZ R18, R187, R18 ;  /* 0x00000012bb127220 */ /* 0x002fe20000410000 */
[----:B------:R-:W-:Y:S01]  /*43b0*/  FADD.FTZ R201, R198, R198 ;  /* 0x000000c6c6c97221 */ /* 0x000fe20000010000 */
[----:B------:R-:W-:Y:S01]  /*43c0*/  FFMA.FTZ R202, R68, UR45, -R3 ;  /* 0x0000002d44ca7c23 */ /* 0x000fe20008010803 */
[----:B------:R-:W-:Y:S01]  /*43d0*/  @P2 IADD3 R146, R183, R120, RZ ;  /* 0x00000078b7922210 */ /* 0x000fe20007ffe0ff */
[----:B------:R-:W-:Y:S01]  /*43e0*/  FMUL.FTZ R2, R18, R4 ;  /* 0x0000000412027220 */ /* 0x000fe20000410000 */
[----:B------:R-:W-:Y:S01]  /*43f0*/  FFMA.FTZ R0, R68, UR44, R5 ;  /* 0x0000002c44007c23 */ /* 0x000fe20008010005 */
[----:B------:R-:W-:Y:S01]  /*4400*/  FMUL.FTZ R3, R71, UR44 ;  /* 0x0000002c47037c20 */ /* 0x000fe20008410000 */
[----:B------:R-:W-:Y:S01]  /*4410*/  FMUL.FTZ R7, R65, UR44 ;  /* 0x0000002c41077c20 */ /* 0x000fe20008410000 */
[----:B------:R-:W-:Y:S01]  /*4420*/  FMUL.FTZ R5, R71, UR45 ;  /* 0x0000002d47057c20 */ /* 0x000fe20008410000 */
[----:B------:R-:W-:Y:S01]  /*4430*/  FMUL.FTZ R9, R65, UR45 ;  /* 0x0000002d41097c20 */ /* 0x000fe20008410000 */
[----:B------:R-:W-:Y:S01]  /*4440*/  FMUL.FTZ R123, R18, R124 ;  /* 0x0000007c127b7220 */ /* 0x000fe20000410000 */
[----:B------:R-:W-:Y:S01]  /*4450*/  FMUL.FTZ R202, R201, R202 ;  /* 0x000000cac9ca7220 */ /* 0x000fe20000410000 */
[----:B------:R-:W-:Y:S01]  /*4460*/  FADD.FTZ R199, R197, R197 ;  /* 0x000000c5c5c77221 */ /* 0x000fe20000010000 */
[----:B------:R-:W-:Y:S01]  /*4470*/  FFMA.FTZ R124, R19, R124, -R2 ;  /* 0x0000007c137c7223 */ /* 0x000fe20000010802 */
[----:B------:R-:W-:Y:S01]  /*4480*/  FMUL.FTZ R201, R201, R0 ;  /* 0x00000000c9c97220 */ /* 0x000fe20000410000 */
[----:B------:R-:W-:Y:S01]  /*4490*/  FADD.FTZ R197, R196, R196 ;  /* 0x000000c4c4c57221 */ /* 0x000fe20000010000 */
[----:B------:R-:W-:Y:S01]  /*44a0*/  FFMA.FTZ R200, R70, UR45, -R3 ;  /* 0x0000002d46c87c23 */ /* 0x000fe20008010803 */
[----:B------:R-:W-:Y:S01]  /*44b0*/  FFMA.FTZ R198, R64, UR45, -R7 ;  /* 0x0000002d40c67c23 */ /* 0x000fe20008010807 */
[----:B------:R-:W-:Y:S01]  /*44c0*/  FFMA.FTZ R0, R70, UR44, R5 ;  /* 0x0000002c46007c23 */ /* 0x000fe20008010005 */
[----:B------:R-:W-:Y:S01]  /*44d0*/  FFMA.FTZ R2, R64, UR44, R9 ;  /* 0x0000002c40027c23 */ /* 0x000fe20008010009 */
[----:B------:R-:W-:Y:S01]  /*44e0*/  FMUL.FTZ R3, R67, UR44 ;  /* 0x0000002c43037c20 */ /* 0x000fe20008410000 */
[----:B------:R-:W-:Y:S01]  /*44f0*/  FMUL.FTZ R7, R61, UR44 ;  /* 0x0000002c3d077c20 */ /* 0x000fe20008410000 */
[----:B------:R-:W0:Y:S01]  /*4500*/  @P2 LDS.64 R146, [R146+0xa888] ;  /* 0x00a8880092922984 */ /* 0x000e220000000a00 */
[----:B------:R-:W-:Y:S01]  /*4510*/  FMUL.FTZ R5, R67, UR45 ;  /* 0x0000002d43057c20 */ /* 0x000fe20008410000 */
[----:B------:R-:W-:Y:S01]  /*4520*/  FMUL.FTZ R9, R61, UR45 ;  /* 0x0000002d3d097c20 */ /* 0x000fe20008410000 */
[----:B------:R-:W-:Y:S01]  /*4530*/  FMUL.FTZ R200, R199, R200 ;  /* 0x000000c8c7c87220 */ /* 0x000fe20000410000 */
[----:B------:R-:W-:Y:S01]  /*4540*/  FMUL.FTZ R198, R197, R198 ;  /* 0x000000c6c5c67220 */ /* 0x000fe20000410000 */
[----:B------:R-:W-:Y:S01]  /*4550*/  FMUL.FTZ R199, R199, R0 ;  /* 0x00000000c7c77220 */ /* 0x000fe20000410000 */
[----:B------:R-:W-:Y:S01]  /*4560*/  FMUL.FTZ R197, R197, R2 ;  /* 0x00000002c5c57220 */ /* 0x000fe20000410000 */
[----:B------:R-:W-:Y:S01]  /*4570*/  FADD.FTZ R195, R195, R195 ;  /* 0x000000c3c3c37221 */ /* 0x000fe20000010000 */
[----:B------:R-:W-:Y:S01]  /*4580*/  FADD.FTZ R17, R193, R193 ;  /* 0x000000c1c1117221 */ /* 0x000fe20000010000 */
[----:B------:R-:W-:Y:S01]  /*4590*/  FFMA.FTZ R196, R66, UR45, -R3 ;  /* 0x0000002d42c47c23 */ /* 0x000fe20008010803 */
[----:B------:R-:W-:Y:S01]  /*45a0*/  FFMA.FTZ R194, R60, UR45, -R7 ;  /* 0x0000002d3cc27c23 */ /* 0x000fe20008010807 */
[----:B------:R-:W-:Y:S01]  /*45b0*/  FFMA.FTZ R0, R66, UR44, R5 ;  /* 0x0000002c42007c23 */ /* 0x000fe20008010005 */
[----:B------:R-:W-:Y:S01]  /*45c0*/  FFMA.FTZ R2, R60, UR44, R9 ;  /* 0x0000002c3c027c23 */ /* 0x000fe20008010009 */
[----:B------:R-:W-:Y:S01]  /*45d0*/  FMUL.FTZ R3, R63, UR44 ;  /* 0x0000002c3f037c20 */ /* 0x000fe20008410000 */
[----:B------:R-:W-:Y:S01]  /*45e0*/  FMUL.FTZ R7, R57, UR44 ;  /* 0x0000002c39077c20 */ /* 0x000fe20008410000 */
[----:B------:R-:W-:Y:S01]  /*45f0*/  FMUL.FTZ R5, R63, UR45 ;  /* 0x0000002d3f057c20 */ /* 0x000fe20008410000 */
[----:B------:R-:W-:Y:S01]  /*4600*/  FMUL.FTZ R9, R57, UR45 ;  /* 0x0000002d39097c20 */ /* 0x000fe20008410000 */
[----:B------:R-:W-:Y:S01]  /*4610*/  FMUL.FTZ R196, R195, R196 ;  /* 0x000000c4c3c47220 */ /* 0x000fe20000410000 */
[----:B------:R-:W-:Y:S01]  /*4620*/  FMUL.FTZ R194, R17, R194 ;  /* 0x000000c211c27220 */ /* 0x000fe20000410000 */
[----:B------:R-:W-:Y:S01]  /*4630*/  FMUL.FTZ R195, R195, R0 ;  /* 0x00000000c3c37220 */ /* 0x000fe20000410000 */
[----:B------:R-:W-:Y:S01]  /*4640*/  FMUL.FTZ R17, R17, R2 ;  /* 0x0000000211117220 */ /* 0x000fe20000410000 */
[----:B------:R-:W-:Y:S01]  /*4650*/  FFMA.FTZ R16, R62, UR45, -R3 ;  /* 0x0000002d3e107c23 */ /* 0x000fe20008010803 */
[----:B------:R-:W-:Y:S01]  /*4660*/  FFMA.FTZ R14, R56, UR45, -R7 ;  /* 0x0000002d380e7c23 */ /* 0x000fe20008010807 */
[----:B------:R-:W-:Y:S01]  /*4670*/  FFMA.FTZ R0, R62, UR44, R5 ;  /* 0x0000002c3e007c23 */ /* 0x000fe20008010005 */
[----:B------:R-:W-:Y:S01]  /*4680*/  FFMA.FTZ R2, R56, UR44, R9 ;  /* 0x0000002c38027c23 */ /* 0x000fe20008010009 */
[C---:B------:R-:W-:Y:S01]  /*4690*/  FMUL.FTZ R3, R59.reuse, UR44 ;  /* 0x0000002c3b037c20 */ /* 0x040fe20008410000 */
[----:B------:R-:W-:Y:S01]  /*46a0*/  FMUL.FTZ R5, R59, UR45 ;  /* 0x0000002d3b057c20 */ /* 0x000fe20008410000 */
[C---:B------:R-:W-:Y:S01]  /*46b0*/  FMUL.FTZ R7, R53.reuse, UR44 ;  /* 0x0000002c35077c20 */ /* 0x040fe20008410000 */
[----:B------:R-:W-:Y:S01]  /*46c0*/  FMUL.FTZ R125, R53, UR45 ;  /* 0x0000002d357d7c20 */ /* 0x000fe20008410000 */
[----:B------:R-:W-:Y:S01]  /*46d0*/  FADD.FTZ R11, R239, R239 ;  /* 0x000000efef0b7221 */ /* 0x000fe20000010000 */
[----:B------:R-:W-:Y:S01]  /*46e0*/  FFMA.FTZ R12, R58, UR45, -R3 ;  /* 0x0000002d3a0c7c23 */ /* 0x000fe20008010803 */
[----:B------:R-:W-:Y:S01]  /*46f0*/  FADD.FTZ R9, R238, R238 ;  /* 0x000000eeee097221 */ /* 0x000fe20000010000 */
[----:B------:R-:W-:Y:S01]  /*4700*/  FFMA.FTZ R10, R52, UR45, -R7 ;  /* 0x0000002d340a7c23 */ /* 0x000fe20008010807 */
[C---:B------:R-:W-:Y:S01]  /*4710*/  FMUL.FTZ R127, R49.reuse, UR44 ;  /* 0x0000002c317f7c20 */ /* 0x040fe20008410000 */
[----:B------:R-:W-:Y:S01]  /*4720*/  FMUL.FTZ R129, R49, UR45 ;  /* 0x0000002d31817c20 */ /* 0x000fe20008410000 */
[----:B------:R-:W-:Y:S01]  /*4730*/  FMUL.FTZ R12, R11, R12 ;  /* 0x0000000c0b0c7220 */ /* 0x000fe20000410000 */
[----:B------:R-:W-:Y:S01]  /*4740*/  FMUL.FTZ R10, R9, R10 ;  /* 0x0000000a090a7220 */ /* 0x000fe20000410000 */
[----:B------:R-:W-:Y:S01]  /*4750*/  FMUL.FTZ R3, R55, UR44 ;  /* 0x0000002c37037c20 */ /* 0x000fe20008410000 */
[----:B------:R-:W-:Y:S01]  /*4760*/  FFMA.FTZ R123, R19, R4, R123 ;  /* 0x00000004137b7223 */ /* 0x000fe2000001007b */
[----:B------:R-:W-:Y:S01]  /*4770*/  FADD.FTZ R7, R237, R237 ;  /* 0x000000eded077221 */ /* 0x000fe20000010000 */
[----:B------:R-:W-:Y:S01]  /*4780*/  FMUL.FTZ R131, R45, UR45 ;  /* 0x0000002d2d837c20 */ /* 0x000fe20008410000 */
[----:B------:R-:W-:Y:S01]  /*4790*/  FMUL.FTZ R126, R18, R122 ;  /* 0x0000007a127e7220 */ /* 0x000fe20000410000 */
[----:B------:R-:W-:Y:S01]  /*47a0*/  LEA.HI R186, R185, R185, RZ, 0x1e ;  /* 0x000000b9b9ba7211 */ /* 0x000fe200078ff0ff */
[----:B------:R-:W-:Y:S01]  /*47b0*/  BSSY B0, `(.L_x_3946) ;  /* 0x000003b000007945 */ /* 0x000fe20003800000 */
[----:B------:R-:W-:Y:S01]  /*47c0*/  FFMA.FTZ R131, R44, UR44, R131 ;  /* 0x0000002c2c837c23 */ /* 0x000fe20008010083 */
[----:B------:R-:W-:Y:S01]  /*47d0*/  FADD.FTZ R123, RZ, R123 ;  /* 0x0000007bff7b7221 */ /* 0x000fe20000010000 */
[----:B------:R-:W-:Y:S01]  /*47e0*/  LEA R186, R186, R183, 0x4 ;  /* 0x000000b7baba7211 */ /* 0x000fe200078e20ff */
[----:B---3--:R-:W-:Y:S01]  /*47f0*/  FADD.FTZ R15, R8, R8 ;  /* 0x00000008080f7221 */ /* 0x008fe20000010000 */
[----:B----4-:R-:W-:-:S03]  /*4800*/  FADD.FTZ R13, R6, R6 ;  /* 0x00000006060d7221 */ /* 0x010fc60000010000 */
[C---:B------:R-:W-:Y:S01]  /*4810*/  FMUL.FTZ R16, R15.reuse, R16 ;  /* 0x000000100f107220 */ /* 0x040fe20000410000 */
[----:B------:R-:W-:Y:S01]  /*4820*/  FMUL.FTZ R15, R15, R0 ;  /* 0x000000000f0f7220 */ /* 0x000fe20000410000 */
[C---:B------:R-:W-:Y:S01]  /*4830*/  FMUL.FTZ R14, R13.reuse, R14 ;  /* 0x0000000e0d0e7220 */ /* 0x040fe20000410000 */
[----:B------:R-:W-:Y:S01]  /*4840*/  FMUL.FTZ R13, R13, R2 ;  /* 0x000000020d0d7220 */ /* 0x000fe20000410000 */
[----:B------:R-:W-:Y:S01]  /*4850*/  FFMA.FTZ R0, R58, UR44, R5 ;  /* 0x0000002c3a007c23 */ /* 0x000fe20008010005 */
[----:B------:R-:W-:Y:S01]  /*4860*/  FFMA.FTZ R2, R52, UR44, R125 ;  /* 0x0000002c34027c23 */ /* 0x000fe2000801007d */
[----:B------:R-:W-:Y:S01]  /*4870*/  FMUL.FTZ R125, R55, UR45 ;  /* 0x0000002d377d7c20 */ /* 0x000fe20008410000 */
[----:B------:R-:W-:Y:S01]  /*4880*/  FADD.FTZ R5, R236, R236 ;  /* 0x000000ecec057221 */ /* 0x000fe20000010000 */
[----:B------:R-:W-:Y:S01]  /*4890*/  FMUL.FTZ R11, R11, R0 ;  /* 0x000000000b0b7220 */ /* 0x000fe20000410000 */
[----:B------:R-:W-:Y:S01]  /*48a0*/  FMUL.FTZ R9, R9, R2 ;  /* 0x0000000209097220 */ /* 0x000fe20000410000 */
[----:B------:R-:W-:Y:S01]  /*48b0*/  FFMA.FTZ R0, R54, UR44, R125 ;  /* 0x0000002c36007c23 */ /* 0x000fe2000801007d */
[C---:B------:R-:W-:Y:S01]  /*48c0*/  FFMA.FTZ R6, R48.reuse, UR45, -R127 ;  /* 0x0000002d30067c23 */ /* 0x040fe2000801087f */
[----:B------:R-:W-:Y:S01]  /*48d0*/  FFMA.FTZ R2, R48, UR44, R129 ;  /* 0x0000002c30027c23 */ /* 0x000fe20008010081 */
[C---:B------:R-:W-:Y:S01]  /*48e0*/  FMUL.FTZ R125, R51.reuse, UR44 ;  /* 0x0000002c337d7c20 */ /* 0x040fe20008410000 */
[----:B------:R-:W-:Y:S01]  /*48f0*/  FMUL.FTZ R127, R51, UR45 ;  /* 0x0000002d337f7c20 */ /* 0x000fe20008410000 */
[C---:B------:R-:W-:Y:S01]  /*4900*/  FMUL.FTZ R6, R5.reuse, R6 ;  /* 0x0000000605067220 */ /* 0x040fe20000410000 */
[----:B------:R-:W-:Y:S01]  /*4910*/  FFMA.FTZ R8, R54, UR45, -R3 ;  /* 0x0000002d36087c23 */ /* 0x000fe20008010803 */
[----:B------:R-:W-:Y:S01]  /*4920*/  FMUL.FTZ R5, R5, R2 ;  /* 0x0000000205057220 */ /* 0x000fe20000410000 */
[C---:B------:R-:W-:Y:S01]  /*4930*/  FFMA.FTZ R4, R50.reuse, UR45, -R125 ;  /* 0x0000002d32047c23 */ /* 0x040fe2000801087d */
[----:B------:R-:W-:Y:S01]  /*4940*/  FFMA.FTZ R2, R50, UR44, R127 ;  /* 0x0000002c32027c23 */ /* 0x000fe2000801007f */
[----:B------:R-:W-:Y:S01]  /*4950*/  FMUL.FTZ R125, R18, R121 ;  /* 0x00000079127d7220 */ /* 0x000fe20000410000 */
[----:B------:R-:W-:Y:S01]  /*4960*/  FMUL.FTZ R129, R45, UR44 ;  /* 0x0000002c2d817c20 */ /* 0x000fe20008410000 */
[----:B------:R-:W-:Y:S01]  /*4970*/  FMUL.FTZ R127, R107, R165 ;  /* 0x000000a56b7f7220 */ /* 0x000fe20000410000 */
[C---:B------:R-:W-:Y:S01]  /*4980*/  FMUL.FTZ R8, R7.reuse, R8 ;  /* 0x0000000807087220 */ /* 0x040fe20000410000 */
[----:B------:R-:W-:Y:S01]  /*4990*/  FADD.FTZ R3, R234, R234 ;  /* 0x000000eaea037221 */ /* 0x000fe20000010000 */
[----:B------:R-:W-:Y:S01]  /*49a0*/  FMUL.FTZ R7, R7, R0 ;  /* 0x0000000007077220 */ /* 0x000fe20000410000 */
[----:B------:R-:W-:Y:S01]  /*49b0*/  FFMA.FTZ R120, R19, R122, -R125 ;  /* 0x0000007a13787223 */ /* 0x000fe2000001087d */
[----:B------:R-:W-:Y:S01]  /*49c0*/  FADD.FTZ R0, R233, R233 ;  /* 0x000000e9e9007221 */ /* 0x000fe20000010000 */
[----:B------:R-:W-:Y:S01]  /*49d0*/  FFMA.FTZ R129, R44, UR45, -R129 ;  /* 0x0000002d2c817c23 */ /* 0x000fe20008010881 */
[----:B------:R-:W-:Y:S01]  /*49e0*/  FADD.FTZ R122, R127, R124 ;  /* 0x0000007c7f7a7221 */ /* 0x000fe20000010000 */
[C---:B------:R-:W-:Y:S01]  /*49f0*/  FMUL.FTZ R125, R47.reuse, UR44 ;  /* 0x0000002c2f7d7c20 */ /* 0x040fe20008410000 */
[----:B------:R-:W-:Y:S01]  /*4a00*/  FMUL.FTZ R127, R47, UR45 ;  /* 0x0000002d2f7f7c20 */ /* 0x000fe20008410000 */
[C---:B------:R-:W-:Y:S01]  /*4a10*/  FMUL.FTZ R4, R3.reuse, R4 ;  /* 0x0000000403047220 */ /* 0x040fe20000410000 */
[----:B------:R-:W-:Y:S01]  /*4a20*/  FMUL.FTZ R3, R3, R2 ;  /* 0x0000000203037220 */ /* 0x000fe20000410000 */
[C---:B------:R-:W-:Y:S01]  /*4a30*/  FMUL.FTZ R2, R0.reuse, R129 ;  /* 0x0000008100027220 */ /* 0x040fe20000410000 */
[----:B------:R-:W-:Y:S01]  /*4a40*/  FMUL.FTZ R0, R0, R131 ;  /* 0x0000008300007220 */ /* 0x000fe20000410000 */
[----:B------:R-:W-:Y:S01]  /*4a50*/  FFMA.FTZ R121, R19, R121, R126 ;  /* 0x0000007913797223 */ /* 0x000fe2000001007e */
[----:B--2---:R-:W-:Y:S01]  /*4a60*/  FADD.FTZ R189, R128, R128 ;  /* 0x0000008080bd7221 */ /* 0x004fe20000010000 */
[C---:B------:R-:W-:Y:S01]  /*4a70*/  FFMA.FTZ R188, R46.reuse, UR45, -R125 ;  /* 0x0000002d2ebc7c23 */ /* 0x040fe2000801087d */
[----:B------:R-:W-:Y:S01]  /*4a80*/  FFMA.FTZ R124, R46, UR44, R127 ;  /* 0x0000002c2e7c7c23 */ /* 0x000fe2000801007f */
[----:B0-----:R-:W-:Y:S06]  /*4a90*/  @P2 BRA `(.L_x_3947) ;  /* 0x0000000000302947 */ /* 0x001fec0003800000 */
[----:B------:R-:W0:Y:S01]  /*4aa0*/  LDC R125, c[0x0][0x224] ;  /* 0x00008900ff7d7b82 */ /* 0x000e220000000800 */
[----:B------:R-:W-:Y:S01]  /*4ab0*/  HFMA2.MMA R147, -RZ, RZ, 0, 0 ;  /* 0x00000000ff937435 */ /* 0x000fe200000001ff */
        /* <DEDUP_REMOVED lines=10> */
.L_x_3947:
[----:B------:R-:W-:Y:S05]  /*4b60*/  BSYNC B0 ;  /* 0x0000000000007941 */ /* 0x000fea0003800000 */
.L_x_3946:
[----:B------:R-:W-:Y:S01]  /*4b70*/  ISETP.GT.U32.AND P2, PT, R185, 0x1f, PT ;  /* 0x0000001fb900780c */ /* 0x000fe20003f44070 */
[----:B------:R-:W-:Y:S01]  /*4b80*/  FMUL.FTZ R125, R41, UR44 ;  /* 0x0000002c297d7c20 */ /* 0x000fe20008410000 */
[----:B------:R-:W-:Y:S01]  /*4b90*/  FMUL.FTZ R129, R43, UR44 ;  /* 0x0000002c2b817c20 */ /* 0x000fe20008410000 */
[----:B------:R-:W-:Y:S01]  /*4ba0*/  FMUL.FTZ R127, R41, UR45 ;  /* 0x0000002d297f7c20 */ /* 0x000fe20008410000 */
[----:B------:R-:W-:Y:S01]  /*4bb0*/  FMUL.FTZ R131, R43, UR45 ;  /* 0x0000002d2b837c20 */ /* 0x000fe20008410000 */
[----:B------:R2:W-:Y:S01]  /*4bc0*/  STS.128 [R186+0x8470], R120 ;  /* 0x00847078ba007388 */ /* 0x0005e20000000c00 */
[----:B------:R-:W-:Y:S01]  /*4bd0*/  FADD.FTZ R191, R204, R204 ;  /* 0x000000ccccbf7221 */ /* 0x000fe20000010000 */
[----:B------:R-:W-:Y:S01]  /*4be0*/  FADD.FTZ R193, R203, R203 ;  /* 0x000000cbcbc17221 */ /* 0x000fe20000010000 */
[----:B------:R-:W-:Y:S01]  /*4bf0*/  FFMA.FTZ R190, R40, UR45, -R125 ;  /* 0x0000002d28be7c23 */ /* 0x000fe2000801087d */
[----:B------:R-:W-:Y:S01]  /*4c00*/  FFMA.FTZ R192, R42, UR45, -R129 ;  /* 0x0000002d2ac07c23 */ /* 0x000fe20008010881 */
[C---:B------:R-:W-:Y:S01]  /*4c10*/  FMUL.FTZ R188, R189.reuse, R188 ;  /* 0x000000bcbdbc7220 */ /* 0x040fe20000410000 */
[----:B------:R-:W-:Y:S01]  /*4c20*/  FMUL.FTZ R189, R189, R124 ;  /* 0x0000007cbdbd7220 */ /* 0x000fe20000410000 */
[----:B------:R-:W-:Y:S01]  /*4c30*/  FMUL.FTZ R190, R191, R190 ;  /* 0x000000bebfbe7220 */ /* 0x000fe20000410000 */
[----:B------:R-:W-:Y:S01]  /*4c40*/  FMUL.FTZ R192, R193, R192 ;  /* 0x000000c0c1c07220 */ /* 0x000fe20000410000 */
[----:B------:R-:W-:Y:S01]  /*4c50*/  LOP3.LUT R246, R185, 0x1f, RZ, 0xc0, !PT ;  /* 0x0000001fb9f67812 */ /* 0x000fe200078ec0ff */
[----:B--2---:R-:W-:Y:S01]  /*4c60*/  FFMA.FTZ R120, R40, UR44, R127 ;  /* 0x0000002c28787c23 */ /* 0x004fe2000801007f */
[----:B------:R-:W-:-:S03]  /*4c70*/  FFMA.FTZ R122, R42, UR44, R131 ;  /* 0x0000002c2a7a7c23 */ /* 0x000fc60008010083 */
[----:B------:R-:W-:Y:S01]  /*4c80*/  FMUL.FTZ R191, R191, R120 ;  /* 0x00000078bfbf7220 */ /* 0x000fe20000410000 */
[----:B------:R-:W-:Y:S01]  /*4c90*/  FMUL.FTZ R193, R193, R122 ;  /* 0x0000007ac1c17220 */ /* 0x000fe20000410000 */
[----:B------:R-:W-:Y:S06]  /*4ca0*/  BAR.SYNC.DEFER_BLOCKING 0x0 ;  /* 0x0000000000007b1d */ /* 0x000fec0000010000 */
[----:B------:R-:W-:Y:S05]  /*4cb0*/  @P2 BRA `(.L_x_3948) ;  /* 0x0000000800cc2947 */ /* 0x000fea0003800000 */
        /* <DEDUP_REMOVED lines=46> */
[-C--:B---3--:R-:W-:Y:S02]  /*4fa0*/  FMUL.FTZ R210, R208, R136.reuse ;  /* 0x00000088d0d27220 */ /* 0x088fe40000410000 */
[----:B------:R-:W-:Y:S01]  /*4fb0*/  @P3 FADD.FTZ R206, R206, R209 ;  /* 0x000000d1cece3221 */ /* 0x000fe20000010000 */
[-C--:B----4-:R-:W-:Y:S01]  /*4fc0*/  FMUL.FTZ R139, R208, R137.reuse ;  /* 0x00000089d08b7220 */ /* 0x090fe20000410000 */
[----:B------:R-:W-:Y:S01]  /*4fd0*/  @P3 FADD.FTZ R207, R207, R138 ;  /* 0x0000008acfcf3221 */ /* 0x000fe20000010000 */
[C---:B------:R-:W-:Y:S02]  /*4fe0*/  FFMA.FTZ R137, R205.reuse, R137, R210 ;  /* 0x00000089cd897223 */ /* 0x040fe400000100d2 */
        /* <DEDUP_REMOVED lines=9> */
[C---:B------:R-:W-:Y:S01]  /*5080*/  FFMA.FTZ R212, R205.reuse, R138, -R212 ;  /* 0x0000008acdd47223 */ /* 0x040fe200000108d4 */
[C---:B---3--:R-:W-:Y:S01]  /*5090*/  FMUL.FTZ R210, R208.reuse, R136 ;  /* 0x00000088d0d27220 */ /* 0x048fe20000410000 */
        /* <DEDUP_REMOVED lines=35> */
[C---:B------:R-:W-:Y:S01]  /*52d0*/  FMUL.FTZ R137, R208.reuse, R137 ;  /* 0x00000089d0897220 */ /* 0x040fe20000410000 */
[----:B------:R-:W-:Y:S02]  /*52e0*/  @P3 FADD.FTZ R207, R207, R138 ;  /* 0x0000008acfcf3221 */ /* 0x000fe40000010000 */
[----:B------:R0:W2:Y:S01]  /*52f0*/  SHFL.UP PT, R210, R206, 0x10, RZ ;  /* 0x06000000ced27989 */ /* 0x0000a200000e00ff */
[----:B------:R-:W-:Y:S01]  /*5300*/  @P3 FFMA.FTZ R205, R205, R136, -R137 ;  /* 0x00000088cdcd3223 */ /* 0x000fe20000010889 */
[----:B------:R-:W-:-:S02]  /*5310*/  FSEL R211, R208, R211, !P3 ;  /* 0x000000d3d0d37208 */ /* 0x000fc40005800000 */
[----:B------:R0:W3:Y:S04]  /*5320*/  SHFL.UP PT, R208, R207, 0x10, RZ ;  /* 0x06000000cfd07989 */ /* 0x0000e800000e00ff */
[----:B------:R0:W4:Y:S04]  /*5330*/  SHFL.UP PT, R136, R205, 0x10, RZ ;  /* 0x06000000cd887989 */ /* 0x00012800000e00ff */
[----:B------:R0:W0:Y:S02]  /*5340*/  SHFL.UP PT, R138, R211, 0x10, RZ ;  /* 0x06000000d38a7989 */ /* 0x00002400000e00ff */
.L_x_4069:
        /* <DEDUP_REMOVED lines=14> */
.L_x_4072:
[----:B------:R-:W-:-:S03]  /*5430*/  UMOV UR46, 0xffffffff ;  /* 0xffffffff002e7882 */ /* 0x000fc60000000000 */
[----:B------:R-:W-:Y:S05]  /*5440*/  BRA.DIV UR46, `(.L_x_3951) ;  /* 0x0000007e2ea87947 */ /* 0x000fea000b800000 */
.L_x_4075:
[----:B------:R-:W-:-:S03]  /*5450*/  UMOV UR46, 0xffffffff ;  /* 0xffffffff002e7882 */ /* 0x000fc60000000000 */
[----:B------:R-:W-:Y:S05]  /*5460*/  BRA.DIV UR46, `(.L_x_3952) ;  /* 0x0000007e2ec87947 */ /* 0x000fea000b800000 */
.L_x_4078:
[----:B------:R-:W-:-:S03]  /*5470*/  UMOV UR46, 0xffffffff ;  /* 0xffffffff002e7882 */ /* 0x000fc60000000000 */
[----:B------:R-:W-:Y:S05]  /*5480*/  BRA.DIV UR46, `(.L_x_3953) ;  /* 0x0000007e2ee87947 */ /* 0x000fea000b800000 */
.L_x_4081:
        /* <DEDUP_REMOVED lines=10> */
.L_x_4091:
        /* <DEDUP_REMOVED lines=44> */
.L_x_3948:
[----:B------:R-:W-:Y:S05]  /*57f0*/  WARPSYNC.ALL ;  /* 0x0000000000007948 */ /* 0x000fea0003800000 */
[----:B--2---:R-:W-:Y:S01]  /*5800*/  MOV R122, UR17 ;  /* 0x00000011007a7c02 */ /* 0x004fe20008000f00 */
[C---:B-1----:R-:W-:Y:S01]  /*5810*/  FMUL.FTZ R121, R18.reuse, R147 ;  /* 0x0000009312797220 */ /* 0x042fe20000410000 */
[-C--:B------:R-:W-:Y:S01]  /*5820*/  FMUL.FTZ R120, R18, -R146.reuse ;  /* 0x8000009212787220 */ /* 0x080fe20000410000 */
[CC--:B------:R-:W-:Y:S01]  /*5830*/  FMUL.FTZ R123, R19.reuse, R193.reuse ;  /* 0x000000c1137b7220 */ /* 0x0c0fe20000410000 */
[----:B------:R-:W-:Y:S01]  /*5840*/  BAR.SYNC.DEFER_BLOCKING 0x0 ;  /* 0x0000000000007b1d */ /* 0x000fe20000010000 */
[----:B------:R-:W-:Y:S01]  /*5850*/  ISETP.GE.OR P0, PT, R122, UR19, P0 ;  /* 0x000000137a007c0c */ /* 0x000fe20008706670 */
[C---:B------:R-:W-:Y:S01]  /*5860*/  FMUL.FTZ R122, R18.reuse, R193 ;  /* 0x000000c1127a7220 */ /* 0x040fe20000410000 */
[C---:B------:R-:W-:Y:S01]  /*5870*/  FFMA.FTZ R120, R19.reuse, -R147, R120 ;  /* 0x8000009313787223 */ /* 0x040fe20000010078 */
[C---:B------:R-:W-:Y:S01]  /*5880*/  FFMA.FTZ R121, R19.reuse, R146, -R121 ;  /* 0x0000009213797223 */ /* 0x040fe20000010879 */
[-C--:B------:R-:W-:Y:S01]  /*5890*/  FFMA.FTZ R124, -R18, R192.reuse, -R123 ;  /* 0x000000c0127c7223 */ /* 0x080fe2000001097b */
        /* <DEDUP_REMOVED lines=9> */
[C---:B0-----:R-:W-:Y:S01]  /*5930*/  FMUL.FTZ R126, R22.reuse, -R122 ;  /* 0x8000007a167e7220 */ /* 0x041fe20000410000 */
[----:B------:R-:W-:Y:S01]  /*5940*/  FMUL.FTZ R127, R22, -R125 ;  /* 0x8000007d167f7220 */ /* 0x000fe20000410000 */
[C---:B------:R-:W-:Y:S01]  /*5950*/  FFMA.FTZ R123, R21.reuse, R123, -R120 ;  /* 0x0000007b157b7223 */ /* 0x040fe20000010878 */
[----:B------:R-:W-:Y:S01]  /*5960*/  FFMA.FTZ R124, R21, R124, R121 ;  /* 0x0000007c157c7223 */ /* 0x000fe20000010079 */
        /* <DEDUP_REMOVED lines=18> */
[C---:B------:R-:W-:Y:S01]  /*5a90*/  FMUL.FTZ R120, R24.reuse, -R121 ;  /* 0x8000007918787220 */ /* 0x040fe20000410000 */
[----:B------:R-:W-:Y:S01]  /*5aa0*/  FMUL.FTZ R122, R24, -R123 ;  /* 0x8000007b187a7220 */ /* 0x000fe20000410000 */
[CC--:B------:R-:W-:Y:S01]  /*5ab0*/  FMUL.FTZ R124, R28.reuse, -R126.reuse ;  /* 0x8000007e1c7c7220 */ /* 0x0c0fe20000410000 */
        /* <DEDUP_REMOVED lines=22> */
[-C--:B------:R-:W-:Y:S01]  /*5c20*/  FMUL.FTZ R125, R28, -R123.reuse ;  /* 0x8000007b1c7d7220 */ /* 0x080fe20000410000 */
[----:B------:R-:W-:Y:S01]  /*5c30*/  FFMA.FTZ R127, R33, R128, -R127 ;  /* 0x00000080217f7223 */ /* 0x000fe2000001087f */
[----:B-----5:R-:W-:Y:S01]  /*5c40*/  MOV R132, UR7 ;  /* 0x0000000700847c02 */ /* 0x020fe20008000f00 */
[C---:B------:R-:W-:Y:S01]  /*5c50*/  FFMA.FTZ R123, R29.reuse, R123, -R122 ;  /* 0x0000007b1d7b7223 */ /* 0x040fe2000001087a */
[C---:B------:R-:W-:Y:S01]  /*5c60*/  FMUL.FTZ R122, R34.reuse, -R124 ;  /* 0x8000007c227a7220 */ /* 0x040fe20000410000 */
[----:B------:R-:W-:Y:S01]  /*5c70*/  FFMA.FTZ R126, R29, R126, R125 ;  /* 0x0000007e1d7e7223 */ /* 0x000fe2000001007d */
[-C--:B------:R-:W-:Y:S01]  /*5c80*/  FMUL.FTZ R125, R34, -R127.reuse ;  /* 0x8000007f227d7220 */ /* 0x080fe20000410000 */
[----:B------:R-:W-:Y:S01]  /*5c90*/  FADD.FTZ R123, R8, R123 ;  /* 0x0000007b087b7221 */ /* 0x000fe20000010000 */
[----:B------:R-:W-:Y:S01]  /*5ca0*/  FFMA.FTZ R127, R35, R127, -R122 ;  /* 0x0000007f237f7223 */ /* 0x000fe2000001087a */
[----:B------:R-:W-:Y:S01]  /*5cb0*/  FADD.FTZ R126, -R7, R126 ;  /* 0x0000007e077e7221 */ /* 0x000fe20000010100 */
[----:B------:R-:W-:Y:S01]  /*5cc0*/  FFMA.FTZ R125, R35, R124, R125 ;  /* 0x0000007c237d7223 */ /* 0x000fe2000001007d */
[----:B------:R-:W-:Y:S01]  /*5cd0*/  FMUL.FTZ R124, R30, -R123 ;  /* 0x8000007b1e7c7220 */ /* 0x000fe20000410000 */
[----:B------:R-:W-:Y:S01]  /*5ce0*/  FMUL.FTZ R130, R36, -R127 ;  /* 0x8000007f24827220 */ /* 0x000fe20000410000 */
[-C--:B------:R-:W-:Y:S01]  /*5cf0*/  FMUL.FTZ R122, R30, -R126.reuse ;  /* 0x8000007e1e7a7220 */ /* 0x080fe20000410000 */
[-C--:B------:R-:W-:Y:S01]  /*5d00*/  FMUL.FTZ R128, R36, -R125.reuse ;  /* 0x8000007d24807220 */ /* 0x080fe20000410000 */
[----:B------:R-:W-:Y:S01]  /*5d10*/  FFMA.FTZ R124, R31, R126, R124 ;  /* 0x0000007e1f7c7223 */ /* 0x000fe2000001007c */
[----:B------:R-:W-:Y:S01]  /*5d20*/  FFMA.FTZ R130, R37, R125, R130 ;  /* 0x0000007d25827223 */ /* 0x000fe20000010082 */
[----:B------:R-:W-:Y:S01]  /*5d30*/  FFMA.FTZ R123, R31, R123, -R122 ;  /* 0x0000007b1f7b7223 */ /* 0x000fe2000001087a */
[----:B------:R-:W-:Y:S01]  /*5d40*/  FFMA.FTZ R128, R37, R127, -R128 ;  /* 0x0000007f25807223 */ /* 0x000fe20000010880 */
[----:B------:R-:W-:Y:S01]  /*5d50*/  FADD.FTZ R124, -R9, R124 ;  /* 0x0000007c097c7221 */ /* 0x000fe20000010100 */
[----:B------:R-:W-:Y:S01]  /*5d60*/  FMUL.FTZ R126, R38, -R130 ;  /* 0x80000082267e7220 */ /* 0x000fe20000410000 */
[----:B------:R-:W-:Y:S01]  /*5d70*/  FADD.FTZ R123, R10, R123 ;  /* 0x0000007b0a7b7221 */ /* 0x000fe20000010000 */
[----:B------:R-:W-:Y:S01]  /*5d80*/  FMUL.FTZ R125, R38, -R128 ;  /* 0x80000080267d7220 */ /* 0x000fe20000410000 */
[C---:B------:R-:W-:Y:S01]  /*5d90*/  FMUL.FTZ R122, R32.reuse, -R124 ;  /* 0x8000007c207a7220 */ /* 0x040fe20000410000 */
[C---:B------:R-:W-:Y:S01]  /*5da0*/  FFMA.FTZ R126, R39.reuse, R128, -R126 ;  /* 0x00000080277e7223 */ /* 0x040fe2000001087e */
[-C--:B------:R-:W-:Y:S01]  /*5db0*/  FMUL.FTZ R127, R32, -R123.reuse ;  /* 0x8000007b207f7220 */ /* 0x080fe20000410000 */
[----:B------:R-:W-:Y:S01]  /*5dc0*/  FFMA.FTZ R130, R39, R130, R125 ;  /* 0x0000008227827223 */ /* 0x000fe2000001007d */
[----:B------:R-:W-:Y:S01]  /*5dd0*/  FFMA.FTZ R125, R33, R123, -R122 ;  /* 0x0000007b217d7223 */ /* 0x000fe2000001087a */
[CC--:B0-----:R-:W-:Y:S01]  /*5de0*/  FMUL.FTZ R123, R167.reuse, R121.reuse ;  /* 0x00000079a77b7220 */ /* 0x0c1fe20000410000 */
[C---:B------:R-:W-:Y:S01]  /*5df0*/  FMUL.FTZ R128, R140.reuse, -R126 ;  /* 0x8000007e8c807220 */ /* 0x040fe20000410000 */
[----:B------:R-:W-:Y:S01]  /*5e00*/  FMUL.FTZ R122, R167, R120 ;  /* 0x00000078a77a7220 */ /* 0x000fe20000410000 */
[----:B------:R-:W-:Y:S01]  /*5e10*/  FFMA.FTZ R124, R33, R124, R127 ;  /* 0x0000007c217c7223 */ /* 0x000fe2000001007f */
[----:B------:R-:W-:Y:S01]  /*5e20*/  FMUL.FTZ R127, R140, -R130 ;  /* 0x800000828c7f7220 */ /* 0x000fe20000410000 */
[C---:B------:R-:W-:Y:S01]  /*5e30*/  FFMA.FTZ R123, R166.reuse, R120, -R123 ;  /* 0x00000078a67b7223 */ /* 0x040fe2000001087b */
[C---:B------:R-:W-:Y:S01]  /*5e40*/  FFMA.FTZ R128, R141.reuse, R130, R128 ;  /* 0x000000828d807223 */ /* 0x040fe20000010080 */
[----:B------:R-:W-:Y:S01]  /*5e50*/  FFMA.FTZ R122, R166, R121, R122 ;  /* 0x00000079a67a7223 */ /* 0x000fe2000001007a */
[----:B------:R-:W-:Y:S01]  /*5e60*/  FFMA.FTZ R127, R141, R126, -R127 ;  /* 0x0000007e8d7f7223 */ /* 0x000fe2000001087f */
[----:B------:R-:W-:Y:S01]  /*5e70*/  FADD.FTZ R227, R164, R123 ;  /* 0x0000007ba4e37221 */ /* 0x000fe20000010000 */
[CC--:B------:R-:W-:Y:S01]  /*5e80*/  FMUL.FTZ R120, R142.reuse, -R128.reuse ;  /* 0x800000808e787220 */ /* 0x0c0fe20000410000 */
[----:B------:R-:W-:Y:S01]  /*5e90*/  FADD.FTZ R213, RZ, R122 ;  /* 0x0000007affd57221 */ /* 0x000fe20000010000 */
[----:B------:R-:W-:Y:S01]  /*5ea0*/  FMUL.FTZ R121, R142, -R127 ;  /* 0x8000007f8e797220 */ /* 0x000fe20000410000 */
[C---:B------:R-:W-:Y:S01]  /*5eb0*/  FMUL.FTZ R122, R148.reuse, R227 ;  /* 0x000000e3947a7220 */ /* 0x040fe20000410000 */
[----:B------:R-:W-:Y:S01]  /*5ec0*/  FFMA.FTZ R127, R143, R127, -R120 ;  /* 0x0000007f8f7f7223 */ /* 0x000fe20000010878 */
[-C--:B------:R-:W-:Y:S01]  /*5ed0*/  FMUL.FTZ R120, R148, R213.reuse ;  /* 0x000000d594787220 */ /* 0x080fe20000410000 */
[----:B------:R-:W-:Y:S01]  /*5ee0*/  FADD.FTZ R125, R12, R125 ;  /* 0x0000007d0c7d7221 */ /* 0x000fe20000010000 */
[----:B------:R-:W-:Y:S01]  /*5ef0*/  FFMA.FTZ R122, R149, R213, R122 ;  /* 0x000000d5957a7223 */ /* 0x000fe2000001007a */
[----:B------:R-:W-:Y:S01]  /*5f00*/  FFMA.FTZ R128, R143, R128, R121 ;  /* 0x000000808f807223 */ /* 0x000fe20000010079 */
[----:B------:R-:W-:Y:S01]  /*5f10*/  FFMA.FTZ R120, R149, R227, -R120 ;  /* 0x000000e395787223 */ /* 0x000fe20000010878 */
[----:B------:R-:W-:Y:S01]  /*5f20*/  FADD.FTZ R124, -R11, R124 ;  /* 0x0000007c0b7c7221 */ /* 0x000fe20000010100 */
[----:B------:R-:W-:Y:S01]  /*5f30*/  FADD.FTZ R212, RZ, R122 ;  /* 0x0000007affd47221 */ /* 0x000fe20000010000 */
[CC--:B------:R-:W-:Y:S01]  /*5f40*/  FMUL.FTZ R121, R34.reuse, -R125.reuse ;  /* 0x8000007d22797220 */ /* 0x0c0fe20000410000 */
[----:B------:R-:W-:Y:S01]  /*5f50*/  FADD.FTZ R226, R163, R120 ;  /* 0x00000078a3e27221 */ /* 0x000fe20000010000 */
[----:B------:R-:W-:Y:S01]  /*5f60*/  FMUL.FTZ R122, R34, -R124 ;  /* 0x8000007c227a7220 */ /* 0x000fe20000410000 */
[C---:B------:R-:W-:Y:S01]  /*5f70*/  FMUL.FTZ R120, R144.reuse, R212 ;  /* 0x000000d490787220 */ /* 0x040fe20000410000 */
[C---:B------:R-:W-:Y:S01]  /*5f80*/  FFMA.FTZ R126, R35.reuse, R124, R121 ;  /* 0x0000007c237e7223 */ /* 0x040fe20000010079 */
[CC--:B------:R-:W-:Y:S01]  /*5f90*/  FMUL.FTZ R121, R144.reuse, R226.reuse ;  /* 0x000000e290797220 */ /* 0x0c0fe20000410000 */
[----:B------:R-:W-:Y:S01]  /*5fa0*/  FFMA.FTZ R123, R35, R125, -R122 ;  /* 0x0000007d237b7223 */ /* 0x000fe2000001087a */
[C---:B------:R-:W-:Y:S01]  /*5fb0*/  FFMA.FTZ R225, R145.reuse, R226, -R120 ;  /* 0x000000e291e17223 */ /* 0x040fe20000010878 */
[----:B------:R-:W-:Y:S01]  /*5fc0*/  FMUL.FTZ R125, R144, -R127 ;  /* 0x8000007f907d7220 */ /* 0x000fe20000410000 */
[----:B------:R-:W-:Y:S01]  /*5fd0*/  FFMA.FTZ R121, R145, R212, R121 ;  /* 0x000000d491797223 */ /* 0x000fe20000010079 */
[----:B------:R-:W-:Y:S01]  /*5fe0*/  FADD.FTZ R123, R14, R123 ;  /* 0x0000007b0e7b7221 */ /* 0x000fe20000010000 */
[----:B------:R-:W-:Y:S01]  /*5ff0*/  FADD.FTZ R225, R162, R225 ;  /* 0x000000e1a2e17221 */ /* 0x000fe20000010000 */
[----:B------:R-:W-:Y:S01]  /*6000*/  FADD.FTZ R126, -R13, R126 ;  /* 0x0000007e0d7e7221 */ /* 0x000fe20000010100 */
[----:B------:R-:W-:Y:S01]  /*6010*/  FADD.FTZ R211, RZ, R121 ;  /* 0x00000079ffd37221 */ /* 0x000fe20000010000 */
[----:B------:R-:W-:Y:S01]  /*6020*/  FMUL.FTZ R130, R36, -R123 ;  /* 0x8000007b24827220 */ /* 0x000fe20000410000 */
[----:B------:R-:W-:Y:S01]  /*6030*/  FMUL.FTZ R122, R142, R225 ;  /* 0x000000e18e7a7220 */ /* 0x000fe20000410000 */
[-C--:B------:R-:W-:Y:S01]  /*6040*/  FMUL.FTZ R124, R144, -R128.reuse ;  /* 0x80000080907c7220 */ /* 0x080fe20000410000 */
[-C--:B------:R-:W-:Y:S01]  /*6050*/  FMUL.FTZ R120, R142, R211.reuse ;  /* 0x000000d38e787220 */ /* 0x080fe20000410000 */
[----:B------:R-:W-:Y:S01]  /*6060*/  FFMA.FTZ R125, R145, R128, R125 ;  /* 0x00000080917d7223 */ /* 0x000fe2000001007d */
[C---:B------:R-:W-:Y:S01]  /*6070*/  FFMA.FTZ R122, R143.reuse, R211, R122 ;  /* 0x000000d38f7a7223 */ /* 0x040fe2000001007a */
[-C--:B------:R-:W-:Y:S01]  /*6080*/  FMUL.FTZ R128, R36, -R126.reuse ;  /* 0x8000007e24807220 */ /* 0x080fe20000410000 */
[----:B------:R-:W-:Y:S01]  /*6090*/  FFMA.FTZ R120, R143, R225, -R120 ;  /* 0x000000e18f787223 */ /* 0x000fe20000010878 */
[C---:B------:R-:W-:Y:S01]  /*60a0*/  FFMA.FTZ R130, R37.reuse, R126, R130 ;  /* 0x0000007e25827223 */ /* 0x040fe20000010082 */
[----:B------:R-:W-:Y:S01]  /*60b0*/  FADD.FTZ R210, RZ, R122 ;  /* 0x0000007affd27221 */ /* 0x000fe20000010000 */
[----:B------:R-:W-:Y:S01]  /*60c0*/  FFMA.FTZ R123, R37, R123, -R128 ;  /* 0x0000007b257b7223 */ /* 0x000fe20000010880 */
[----:B------:R-:W-:Y:S01]  /*60d0*/  FADD.FTZ R224, R161, R120 ;  /* 0x00000078a1e07221 */ /* 0x000fe20000010000 */
[----:B------:R-:W-:Y:S01]  /*60e0*/  FADD.FTZ R130, -R15, R130 ;  /* 0x000000820f827221 */ /* 0x000fe20000010100 */
[----:B------:R-:W-:Y:S01]  /*60f0*/  FMUL.FTZ R120, R140, R210 ;  /* 0x000000d28c787220 */ /* 0x000fe20000410000 */
[----:B------:R-:W-:Y:S01]  /*6100*/  FADD.FTZ R123, R16, R123 ;  /* 0x0000007b107b7221 */ /* 0x000fe20000010000 */
[-C--:B------:R-:W-:Y:S01]  /*6110*/  FMUL.FTZ R121, R140, R224.reuse ;  /* 0x000000e08c797220 */ /* 0x080fe20000410000 */
[----:B------:R-:W-:Y:S01]  /*6120*/  FFMA.FTZ R124, R145, R127, -R124 ;  /* 0x0000007f917c7223 */ /* 0x000fe2000001087c */
[C---:B------:R-:W-:Y:S01]  /*6130*/  FFMA.FTZ R223, R141.reuse, R224, -R120 ;  /* 0x000000e08ddf7223 */ /* 0x040fe20000010878 */
[C---:B------:R-:W-:Y:S01]  /*6140*/  FMUL.FTZ R120, R38.reuse, -R130 ;  /* 0x8000008226787220 */ /* 0x040fe20000410000 */
[----:B------:R-:W-:Y:S01]  /*6150*/  FFMA.FTZ R121, R141, R210, R121 ;  /* 0x000000d28d797223 */ /* 0x000fe20000010079 */
[-C--:B------:R-:W-:Y:S01]  /*6160*/  FMUL.FTZ R127, R38, -R123.reuse ;  /* 0x8000007b267f7220 */ /* 0x080fe20000410000 */
[----:B------:R-:W-:Y:S01]  /*6170*/  FADD.FTZ R223, R160, R223 ;  /* 0x000000dfa0df7221 */ /* 0x000fe20000010000 */
[C---:B------:R-:W-:Y:S01]  /*6180*/  FFMA.FTZ R123, R39.reuse, R123, -R120 ;  /* 0x0000007b277b7223 */ /* 0x040fe20000010878 */
[----:B------:R-:W-:Y:S01]  /*6190*/  FADD.FTZ R209, RZ, R121 ;  /* 0x00000079ffd17221 */ /* 0x000fe20000010000 */
[----:B------:R-:W-:Y:S01]  /*61a0*/  FFMA.FTZ R130, R39, R130, R127 ;  /* 0x0000008227827223 */ /* 0x000fe2000001007f */
[----:B------:R-:W-:Y:S01]  /*61b0*/  FMUL.FTZ R122, R38, R223 ;  /* 0x000000df267a7220 */ /* 0x000fe20000410000 */
[----:B------:R-:W-:Y:S01]  /*61c0*/  FADD.FTZ R123, R194, R123 ;  /* 0x0000007bc27b7221 */ /* 0x000fe20000010000 */
[-C--:B------:R-:W-:Y:S01]  /*61d0*/  FMUL.FTZ R120, R38, R209.reuse ;  /* 0x000000d126787220 */ /* 0x080fe20000410000 */
[----:B------:R-:W-:Y:S01]  /*61e0*/  FADD.FTZ R130, -R17, R130 ;  /* 0x0000008211827221 */ /* 0x000fe20000010100 */
[C---:B------:R-:W-:Y:S01]  /*61f0*/  FFMA.FTZ R122, R39.reuse, R209, R122 ;  /* 0x000000d1277a7223 */ /* 0x040fe2000001007a */
[C---:B------:R-:W-:Y:S01]  /*6200*/  FMUL.FTZ R128, R140.reuse, -R123 ;  /* 0x8000007b8c807220 */ /* 0x040fe20000410000 */
[----:B------:R-:W-:Y:S01]  /*6210*/  FFMA.FTZ R120, R39, R223, -R120 ;  /* 0x000000df27787223 */ /* 0x000fe20000010878 */
[-C--:B------:R-:W-:Y:S01]  /*6220*/  FMUL.FTZ R126, R140, -R130.reuse ;  /* 0x800000828c7e7220 */ /* 0x080fe20000410000 */
[----:B------:R-:W-:Y:S01]  /*6230*/  FADD.FTZ R208, RZ, R122 ;  /* 0x0000007affd07221 */ /* 0x000fe20000010000 */
[----:B------:R-:W-:Y:S01]  /*6240*/  FFMA.FTZ R128, R141, R130, R128 ;  /* 0x000000828d807223 */ /* 0x000fe20000010080 */
[----:B------:R-:W-:Y:S01]  /*6250*/  FADD.FTZ R222, R159, R120 ;  /* 0x000000789fde7221 */ /* 0x000fe20000010000 */
[----:B------:R-:W-:Y:S01]  /*6260*/  FFMA.FTZ R123, R141, R123, -R126 ;  /* 0x0000007b8d7b7223 */ /* 0x000fe2000001087e */
[C---:B------:R-:W-:Y:S01]  /*6270*/  FMUL.FTZ R120, R36.reuse, R208 ;  /* 0x000000d024787220 */ /* 0x040fe20000410000 */
[----:B------:R-:W-:Y:S01]  /*6280*/  FADD.FTZ R128, -R195, R128 ;  /* 0x00000080c3807221 */ /* 0x000fe20000010100 */
[-C--:B------:R-:W-:Y:S01]  /*6290*/  FMUL.FTZ R121, R36, R222.reuse ;  /* 0x000000de24797220 */ /* 0x080fe20000410000 */
[----:B------:R-:W-:Y:S01]  /*62a0*/  FADD.FTZ R123, R196, R123 ;  /* 0x0000007bc47b7221 */ /* 0x000fe20000010000 */
        /* <DEDUP_REMOVED lines=31> */
[----:B------:R-:W-:Y:S01]  /*64a0*/  FMUL.FTZ R121, R148, -R125 ;  /* 0x8000007d94797220 */ /* 0x000fe20000410000 */
[C---:B------:R-:W-:Y:S01]  /*64b0*/  FMUL.FTZ R122, R30.reuse, R219 ;  /* 0x000000db1e7a7220 */ /* 0x040fe20000410000 */
[----:B------:R-:W-:Y:S01]  /*64c0*/  FFMA.FTZ R125, R149, R125, R126 ;  /* 0x0000007d957d7223 */ /* 0x000fe2000001007e */
[----:B------:R-:W-:Y:S01]  /*64d0*/  FMUL.FTZ R120, R30, R205 ;  /* 0x000000cd1e787220 */ /* 0x000fe20000410000 */
[----:B------:R-:W-:Y:S01]  /*64e0*/  FMUL.FTZ R127, R148, -R123 ;  /* 0x8000007b947f7220 */ /* 0x000fe20000410000 */
[----:B------:R-:W-:Y:S01]  /*64f0*/  FFMA.FTZ R122, R31, R205, R122 ;  /* 0x000000cd1f7a7223 */ /* 0x000fe2000001007a */
[----:B------:R-:W-:Y:S01]  /*6500*/  FFMA.FTZ R124, R149, R124, -R121 ;  /* 0x0000007c957c7223 */ /* 0x000fe20000010879 */
[----:B------:R-:W-:Y:S01]  /*6510*/  FFMA.FTZ R120, R31, R219, -R120 ;  /* 0x000000db1f787223 */ /* 0x000fe20000010878 */
[----:B------:R-:W-:Y:S01]  /*6520*/  FFMA.FTZ R130, R149, R130, R127 ;  /* 0x0000008295827223 */ /* 0x000fe2000001007f */
[----:B------:R-:W-:Y:S01]  /*6530*/  FADD.FTZ R167, RZ, R122 ;  /* 0x0000007affa77221 */ /* 0x000fe20000010000 */
[----:B------:R-:W-:Y:S01]  /*6540*/  HFMA2.MMA R121, -RZ, RZ, 0, 0 ;  /* 0x00000000ff797435 */ /* 0x000fe200000001ff */
[----:B------:R-:W-:Y:S01]  /*6550*/  FADD.FTZ R218, R155, R120 ;  /* 0x000000789bda7221 */ /* 0x000fe20000010000 */
[----:B------:R-:W-:Y:S01]  /*6560*/  FADD.FTZ R127, -R201, R130 ;  /* 0x00000082c97f7221 */ /* 0x000fe20000010100 */
[CC--:B------:R-:W-:Y:S01]  /*6570*/  FMUL.FTZ R126, R28.reuse, R167.reuse ;  /* 0x000000a71c7e7220 */ /* 0x0c0fe20000410000 */
[----:B------:R-:W-:Y:S01]  /*6580*/  MOV R120, 0x3f800000 ;  /* 0x3f80000000787802 */ /* 0x000fe20000000f00 */
[-C--:B------:R-:W-:Y:S01]  /*6590*/  FMUL.FTZ R128, R28, R218.reuse ;  /* 0x000000da1c807220 */ /* 0x080fe20000410000 */
[----:B------:R-:W-:Y:S01]  /*65a0*/  CS2R R122, SRZ ;  /* 0x00000000007a7805 */ /* 0x000fe2000001ff00 */
[C---:B------:R-:W-:Y:S01]  /*65b0*/  FFMA.FTZ R217, R29.reuse, R218, -R126 ;  /* 0x000000da1dd97223 */ /* 0x040fe2000001087e */
[----:B------:R-:W-:Y:S01]  /*65c0*/  FADD.FTZ R126, R202, R129 ;  /* 0x00000081ca7e7221 */ /* 0x000fe20000010000 */
[----:B------:R-:W-:Y:S01]  /*65d0*/  FFMA.FTZ R128, R29, R167, R128 ;  /* 0x000000a71d807223 */ /* 0x000fe20000010080 */
[----:B------:R-:W-:Y:S01]  /*65e0*/  @!P0 LEA R132, R132, R183, 0x4 ;  /* 0x000000b784848211 */ /* 0x000fe200078e20ff */
[----:B------:R-:W-:-:S02]  /*65f0*/  FADD.FTZ R217, R154, R217 ;  /* 0x000000d99ad97221 */ /* 0x000fc40000010000 */
[----:B------:R-:W-:Y:S02]  /*6600*/  FADD.FTZ R166, RZ, R128 ;  /* 0x00000080ffa67221 */ /* 0x000fe40000010000 */
[CC--:B------:R-:W-:Y:S01]  /*6610*/  FMUL.FTZ R130, R26.reuse, R217.reuse ;  /* 0x000000d91a827220 */ /* 0x0c0fe20000410000 */
[----:B------:R-:W0:Y:S01]  /*6620*/  @!P0 LDS.128 R120, [R132+0xac80] ;  /* 0x00ac800084788984 */ /* 0x000e220000000c00 */
[-C--:B------:R-:W-:Y:S02]  /*6630*/  FMUL.FTZ R128, R26, R166.reuse ;  /* 0x000000a61a807220 */ /* 0x080fe40000410000 */
[C---:B------:R-:W-:Y:S01]  /*6640*/  FFMA.FTZ R130, R27.reuse, R166, R130 ;  /* 0x000000a61b827223 */ /* 0x040fe20000010082 */
[----:B------:R1:W-:Y:S01]  /*6650*/  STS.128 [R186+0x8e80], R124 ;  /* 0x008e807cba007388 */ /* 0x0003e20000000c00 */
[----:B------:R-:W-:Y:S02]  /*6660*/  FFMA.FTZ R128, R27, R217, -R128 ;  /* 0x000000d91b807223 */ /* 0x000fe40000010880 */
[----:B------:R-:W-:-:S02]  /*6670*/  FADD.FTZ R216, RZ, R130 ;  /* 0x00000082ffd87221 */ /* 0x000fc40000010000 */
[----:B------:R-:W-:Y:S02]  /*6680*/  FADD.FTZ R229, R153, R128 ;  /* 0x0000008099e57221 */ /* 0x000fe40000010000 */
[CC--:B------:R-:W-:Y:S02]  /*6690*/  FMUL.FTZ R128, R24.reuse, R216.reuse ;  /* 0x000000d818807220 */ /* 0x0c0fe40000410000 */
[-C--:B------:R-:W-:Y:S02]  /*66a0*/  FMUL.FTZ R131, R24, R229.reuse ;  /* 0x000000e518837220 */ /* 0x080fe40000410000 */
[C---:B------:R-:W-:Y:S02]  /*66b0*/  FFMA.FTZ R129, R25.reuse, R229, -R128 ;  /* 0x000000e519817223 */ /* 0x040fe40000010880 */
[----:B------:R-:W-:Y:S02]  /*66c0*/  FFMA.FTZ R131, R25, R216, R131 ;  /* 0x000000d819837223 */ /* 0x000fe40000010083 */
[----:B------:R-:W-:-:S02]  /*66d0*/  FADD.FTZ R230, R152, R129 ;  /* 0x0000008198e67221 */ /* 0x000fc40000010000 */
[----:B------:R-:W-:Y:S02]  /*66e0*/  FADD.FTZ R215, RZ, R131 ;  /* 0x00000083ffd77221 */ /* 0x000fe40000010000 */
[CC--:B-1----:R-:W-:Y:S02]  /*66f0*/  FMUL.FTZ R124, R22.reuse, R230.reuse ;  /* 0x000000e6167c7220 */ /* 0x0c2fe40000410000 */
[-C--:B------:R-:W-:Y:S02]  /*6700*/  FMUL.FTZ R125, R22, R215.reuse ;  /* 0x000000d7167d7220 */ /* 0x080fe40000410000 */
[C---:B------:R-:W-:Y:S02]  /*6710*/  FFMA.FTZ R214, R23.reuse, R215, R124 ;  /* 0x000000d717d67223 */ /* 0x040fe4000001007c */
        /* <DEDUP_REMOVED lines=53> */
.L_x_4096:
        /* <DEDUP_REMOVED lines=13> */
.L_x_3958:
[----:B------:R-:W-:Y:S05]  /*6b40*/  BSYNC B0 ;  /* 0x0000000000007941 */ /* 0x000fea0003800000 */
.L_x_3957:
[----:B------:R-:W-:Y:S01]  /*6b50*/  UMOV UR46, 0xffffffff ;  /* 0xffffffff002e7882 */ /* 0x000fe20000000000 */
[----:B------:R-:W-:Y:S02]  /*6b60*/  ISETP.GT.U32.AND P0, PT, R246, 0x1d, PT ;  /* 0x0000001df600780c */ /* 0x000fe40003f04070 */
[----:B------:R-:W-:Y:S11]  /*6b70*/  BRA.DIV UR46, `(.L_x_3959) ;  /* 0x0000006e2e807947 */ /* 0x000ff6000b800000 */
[----:B-1----:R1:W0:Y:S04]  /*6b80*/  SHFL.DOWN PT, R136, R240, 0x2, 0x1f ;  /* 0x08401f00f0887f89 */ /* 0x00222800000e0000 */
[----:B--2---:R1:W2:Y:S04]  /*6b90*/  SHFL.DOWN PT, R137, R241, 0x2, 0x1f ;  /* 0x08401f00f1897f89 */ /* 0x0042a800000e0000 */
[----:B---3--:R1:W3:Y:S04]  /*6ba0*/  SHFL.DOWN PT, R138, R242, 0x2, 0x1f ;  /* 0x08401f00f28a7f89 */ /* 0x0082e800000e0000 */
[----:B----4-:R1:W4:Y:S02]  /*6bb0*/  SHFL.DOWN PT, R139, R243, 0x2, 0x1f ;  /* 0x08401f00f38b7f89 */ /* 0x01032400000e0000 */
.L_x_4102:
        /* <DEDUP_REMOVED lines=13> */
.L_x_3961:
[----:B------:R-:W-:Y:S05]  /*6c90*/  BSYNC B0 ;  /* 0x0000000000007941 */ /* 0x000fea0003800000 */
.L_x_3960:
[----:B------:R-:W-:Y:S01]  /*6ca0*/  UMOV UR46, 0xffffffff ;  /* 0xffffffff002e7882 */ /* 0x000fe20000000000 */
[----:B------:R-:W-:Y:S02]  /*6cb0*/  ISETP.GT.U32.AND P0, PT, R246, 0x1b, PT ;  /* 0x0000001bf600780c */ /* 0x000fe40003f04070 */
[----:B------:R-:W-:Y:S11]  /*6cc0*/  BRA.DIV UR46, `(.L_x_3962) ;  /* 0x0000006e2ea07947 */ /* 0x000ff6000b800000 */
[----:B0-----:R0:W0:Y:S04]  /*6cd0*/  SHFL.DOWN PT, R136, R240, 0x4, 0x1f ;  /* 0x08801f00f0887f89 */ /* 0x00102800000e0000 */
[----:B--2---:R2:W0:Y:S04]  /*6ce0*/  SHFL.DOWN PT, R137, R241, 0x4, 0x1f ;  /* 0x08801f00f1897f89 */ /* 0x00442800000e0000 */
[----:B---3--:R2:W3:Y:S04]  /*6cf0*/  SHFL.DOWN PT, R138, R242, 0x4, 0x1f ;  /* 0x08801f00f28a7f89 */ /* 0x0084e800000e0000 */
[----:B----4-:R2:W4:Y:S02]  /*6d00*/  SHFL.DOWN PT, R139, R243, 0x4, 0x1f ;  /* 0x08801f00f38b7f89 */ /* 0x01052400000e0000 */
.L_x_4108:
        /* <DEDUP_REMOVED lines=13> */
.L_x_3964:
[----:B------:R-:W-:Y:S05]  /*6de0*/  BSYNC B0 ;  /* 0x0000000000007941 */ /* 0x000fea0003800000 */
.L_x_3963:
[----:B------:R-:W-:Y:S01]  /*6df0*/  UMOV UR46, 0xffffffff ;  /* 0xffffffff002e7882 */ /* 0x000fe20000000000 */
[----:B------:R-:W-:Y:S02]  /*6e00*/  ISETP.GT.U32.AND P0, PT, R246, 0x17, PT ;  /* 0x00000017f600780c */ /* 0x000fe40003f04070 */
[----:B------:R-:W-:Y:S11]  /*6e10*/  BRA.DIV UR46, `(.L_x_3965) ;  /* 0x0000006e2ec07947 */ /* 0x000ff6000b800000 */
[----:B0-----:R0:W0:Y:S04]  /*6e20*/  SHFL.DOWN PT, R136, R240, 0x8, 0x1f ;  /* 0x09001f00f0887f89 */ /* 0x00102800000e0000 */
[----:B------:R0:W0:Y:S04]  /*6e30*/  SHFL.DOWN PT, R137, R241, 0x8, 0x1f ;  /* 0x09001f00f1897f89 */ /* 0x00002800000e0000 */
[----:B---3--:R3:W0:Y:S04]  /*6e40*/  SHFL.DOWN PT, R138, R242, 0x8, 0x1f ;  /* 0x09001f00f28a7f89 */ /* 0x00862800000e0000 */
[----:B----4-:R3:W4:Y:S02]  /*6e50*/  SHFL.DOWN PT, R139, R243, 0x8, 0x1f ;  /* 0x09001f00f38b7f89 */ /* 0x01072400000e0000 */
.L_x_4114:
        /* <DEDUP_REMOVED lines=13> */
.L_x_3967:
[----:B------:R-:W-:Y:S05]  /*6f30*/  BSYNC B0 ;  /* 0x0000000000007941 */ /* 0x000fea0003800000 */
.L_x_3966:
[----:B------:R-:W-:Y:S01]  /*6f40*/  UMOV UR46, 0xffffffff ;  /* 0xffffffff002e7882 */ /* 0x000fe20000000000 */
[----:B------:R-:W-:Y:S02]  /*6f50*/  ISETP.GT.U32.AND P0, PT, R246, 0xf, PT ;  /* 0x0000000ff600780c */ /* 0x000fe40003f04070 */
[----:B------:R-:W-:Y:S11]  /*6f60*/  BRA.DIV UR46, `(.L_x_3968) ;  /* 0x0000006e2ee07947 */ /* 0x000ff6000b800000 */
[----:B0-----:R0:W0:Y:S04]  /*6f70*/  SHFL.DOWN PT, R136, R240, 0x10, 0x1f ;  /* 0x0a001f00f0887f89 */ /* 0x00102800000e0000 */
[----:B------:R0:W0:Y:S04]  /*6f80*/  SHFL.DOWN PT, R137, R241, 0x10, 0x1f ;  /* 0x0a001f00f1897f89 */ /* 0x00002800000e0000 */
[----:B------:R0:W0:Y:S04]  /*6f90*/  SHFL.DOWN PT, R138, R242, 0x10, 0x1f ;  /* 0x0a001f00f28a7f89 */ /* 0x00002800000e0000 */
[----:B----4-:R4:W0:Y:S02]  /*6fa0*/  SHFL.DOWN PT, R139, R243, 0x10, 0x1f ;  /* 0x0a001f00f38b7f89 */ /* 0x01082400000e0000 */
.L_x_4120:
        /* <DEDUP_REMOVED lines=13> */
.L_x_3970:
[----:B------:R-:W-:Y:S05]  /*7080*/  BSYNC B0 ;  /* 0x0000000000007941 */ /* 0x000fea0003800000 */
.L_x_3969:
        /* <DEDUP_REMOVED lines=21> */
.L_x_4134:
        /* <DEDUP_REMOVED lines=19> */
.L_x_3973:
[----:B------:R-:W-:Y:S05]  /*7310*/  BSYNC B0 ;  /* 0x0000000000007941 */ /* 0x000fea0003800000 */
.L_x_3972:
[CC--:B------:R-:W-:Y:S01]  /*7320*/  FMUL.FTZ R235, R129.reuse, R138.reuse ;  /* 0x0000008a81eb7220 */ /* 0x0c0fe20000410000 */
[CC--:B------:R-:W-:Y:S01]  /*7330*/  FMUL.FTZ R240, R129.reuse, R139.reuse ;  /* 0x0000008b81f07220 */ /* 0x0c0fe20000410000 */
[----:B------:R0:W-:Y:S02]  /*7340*/  STS.128 [R187+0x8eb0], R136 ;  /* 0x008eb088bb007388 */ /* 0x0001e40000000c00 */
        /* <DEDUP_REMOVED lines=11> */
[C---:B------:R-:W-:Y:S01]  /*7400*/  FFMA.FTZ R129, R124.reuse, R138, -R129 ;  /* 0x0000008a7c817223 */ /* 0x040fe20000010881 */
[----:B------:R-:W-:Y:S01]  /*7410*/  FFMA.FTZ R130, R124, R139, R128 ;  /* 0x0000008b7c827223 */ /* 0x000fe20000010080 */
[----:B------:R0:W-:Y:S01]  /*7420*/  STS.128 [R187+0x8ea0], R136 ;  /* 0x008ea088bb007388 */ /* 0x0001e20000000c00 */
[-C--:B------:R-:W-:Y:S01]  /*7430*/  FMUL.FTZ R128, R125, R136.reuse ;  /* 0x000000887d807220 */ /* 0x080fe20000410000 */
        /* <DEDUP_REMOVED lines=16> */
.L_x_3955:
[----:B------:R-:W-:Y:S01]  /*7540*/  FMUL.FTZ R124, R18, R232 ;  /* 0x000000e8127c7220 */ /* 0x000fe20000410000 */
[----:B------:R-:W-:Y:S05]  /*7550*/  WARPSYNC.ALL ;  /* 0x0000000000007948 */ /* 0x000fea0003800000 */
[----:B------:R-:W-:Y:S01]  /*7560*/  FFMA.FTZ R124, R19, R228, R124 ;  /* 0x000000e4137c7223 */ /* 0x000fe2000001007c */
[----:B------:R-:W-:-:S03]  /*7570*/  ISETP.NE.AND P0, PT, R185, RZ, PT ;  /* 0x000000ffb900720c */ /* 0x000fc60003f05270 */
[----:B------:R-:W-:Y:S01]  /*7580*/  FADD.FTZ R124, RZ, R124 ;  /* 0x0000007cff7c7221 */ /* 0x000fe20000010000 */
[----:B0-----:R-:W2:Y:S04]  /*7590*/  LDL R134, [R1+0x18] ;  /* 0x0000180001867983 */ /* 0x001ea80000100800 */
[----:B------:R-:W3:Y:S04]  /*75a0*/  LDL R132, [R1+0x14] ;  /* 0x0000140001847983 */ /* 0x000ee80000100800 */
[----:B------:R-:W5:Y:S01]  /*75b0*/  LDL R130, [R1+0x10] ;  /* 0x0000100001827983 */ /* 0x000f620000100800 */
[----:B------:R-:W-:Y:S06]  /*75c0*/  BAR.SYNC.DEFER_BLOCKING 0x0 ;  /* 0x0000000000007b1d */ /* 0x000fec0000010000 */
[----:B------:R-:W5:Y:S04]  /*75d0*/  LDL R136, [R1+0xc] ;  /* 0x00000c0001887983 */ /* 0x000f680000100800 */
[----:B------:R-:W0:Y:S01]  /*75e0*/  LDS.64 R186, [R186+0x8e88] ;  /* 0x008e8800baba7984 */ /* 0x000e220000000a00 */
[----:B------:R-:W-:Y:S01]  /*75f0*/  FMUL.FTZ R235, R49, R217 ;  /* 0x000000d931eb7220 */ /* 0x000fe20000410000 */
[----:B------:R-:W-:Y:S01]  /*7600*/  FMUL.FTZ R241, R51, R229 ;  /* 0x000000e533f17220 */ /* 0x000fe20000410000 */
[----:B----4-:R-:W-:Y:S01]  /*7610*/  FMUL.FTZ R243, R41, R232 ;  /* 0x000000e829f37220 */ /* 0x010fe20000410000 */
[-C--:B0-----:R-:W-:Y:S01]  /*7620*/  FMUL.FTZ R125, R187, -R147.reuse ;  /* 0x80000093bb7d7220 */ /* 0x081fe20000410000 */
[----:B------:R-:W-:Y:S01]  /*7630*/  FMUL.FTZ R126, R186, -R147 ;  /* 0x80000093ba7e7220 */ /* 0x000fe20000410000 */
[----:B------:R-:W-:-:S04]  /*7640*/  FMUL.FTZ R147, R49, R166 ;  /* 0x000000a631937220 */ /* 0x000fc80000410000 */
[C---:B------:R-:W-:Y:S01]  /*7650*/  FFMA.FTZ R49, R48.reuse, R217, -R147 ;  /* 0x000000d930317223 */ /* 0x040fe20000010893 */
[----:B------:R-:W-:Y:S01]  /*7660*/  FFMA.FTZ R147, R48, R166, R235 ;  /* 0x000000a630937223 */ /* 0x000fe200000100eb */
[----:B------:R-:W-:-:S04]  /*7670*/  FMUL.FTZ R235, R51, R216 ;  /* 0x000000d833eb7220 */ /* 0x000fc80000410000 */
[C---:B------:R-:W-:Y:S01]  /*7680*/  FFMA.FTZ R51, R50.reuse, R229, -R235 ;  /* 0x000000e532337223 */ /* 0x040fe200000108eb */
[----:B------:R-:W-:Y:S01]  /*7690*/  FFMA.FTZ R235, R50, R216, R241 ;  /* 0x000000d832eb7223 */ /* 0x000fe200000100f1 */
[----:B------:R-:W-:-:S04]  /*76a0*/  FMUL.FTZ R241, R45, R215 ;  /* 0x000000d72df17220 */ /* 0x000fc80000410000 */
[----:B------:R-:W-:Y:S01]  /*76b0*/  FFMA.FTZ R48, R44, R230, -R241 ;  /* 0x000000e62c307223 */ /* 0x000fe200000108f1 */
[----:B------:R-:W-:Y:S01]  /*76c0*/  FMUL.FTZ R241, R41, R228 ;  /* 0x000000e429f17220 */ /* 0x000fe20000410000 */
[C---:B------:R-:W-:Y:S01]  /*76d0*/  FMUL.FTZ R127, R69.reuse, R213 ;  /* 0x000000d5457f7220 */ /* 0x040fe20000410000 */
[-C--:B------:R-:W-:Y:S01]  /*76e0*/  FMUL.FTZ R128, R69, R227.reuse ;  /* 0x000000e345807220 */ /* 0x080fe20000410000 */
[C---:B------:R-:W-:Y:S01]  /*76f0*/  FMUL.FTZ R69, R71.reuse, R212 ;  /* 0x000000d447457220 */ /* 0x040fe20000410000 */
[----:B------:R-:W-:Y:S01]  /*7700*/  FMUL.FTZ R71, R71, R226 ;  /* 0x000000e247477220 */ /* 0x000fe20000410000 */
[-C--:B------:R-:W-:Y:S01]  /*7710*/  FFMA.FTZ R125, R186, R146.reuse, -R125 ;  /* 0x00000092ba7d7223 */ /* 0x080fe2000001087d */
[----:B------:R-:W-:Y:S01]  /*7720*/  FFMA.FTZ R146, R187, R146, R126 ;  /* 0x00000092bb927223 */ /* 0x000fe2000001007e */
[----:B------:R-:W-:Y:S01]  /*7730*/  FFMA.FTZ R126, R68, R227, -R127 ;  /* 0x000000e3447e7223 */ /* 0x000fe2000001087f */
[----:B------:R-:W-:Y:S01]  /*7740*/  FMUL.FTZ R129, R67, R210 ;  /* 0x000000d243817220 */ /* 0x000fe20000410000 */
[----:B------:R-:W-:Y:S01]  /*7750*/  FMUL.FTZ R50, R45, R230 ;  /* 0x000000e62d327220 */ /* 0x000fe20000410000 */
[C---:B------:R-:W-:Y:S01]  /*7760*/  FFMA.FTZ R69, R70.reuse, R226, -R69 ;  /* 0x000000e246457223 */ /* 0x040fe20000010845 */
[----:B------:R-:W-:Y:S01]  /*7770*/  FFMA.FTZ R71, R70, R212, R71 ;  /* 0x000000d446477223 */ /* 0x000fe20000010047 */
[----:B------:R-:W-:Y:S01]  /*7780*/  FMUL.FTZ R127, R65, R211 ;  /* 0x000000d3417f7220 */ /* 0x000fe20000410000 */
[----:B------:R-:W-:Y:S01]  /*7790*/  FMUL.FTZ R131, R67, R224 ;  /* 0x000000e043837220 */ /* 0x000fe20000410000 */
[----:B------:R-:W-:Y:S01]  /*77a0*/  FMUL.FTZ R70, R65, R225 ;  /* 0x000000e141467220 */ /* 0x000fe20000410000 */
[C---:B------:R-:W-:Y:S01]  /*77b0*/  FMUL.FTZ R45, R47.reuse, R214 ;  /* 0x000000d62f2d7220 */ /* 0x040fe20000410000 */
[----:B------:R-:W-:Y:S01]  /*77c0*/  FMUL.FTZ R47, R47, R231 ;  /* 0x000000e72f2f7220 */ /* 0x000fe20000410000 */
[C---:B------:R-:W-:Y:S01]  /*77d0*/  FFMA.FTZ R241, R40.reuse, R232, -R241 ;  /* 0x000000e828f17223 */ /* 0x040fe200000108f1 */
[----:B------:R-:W-:Y:S01]  /*77e0*/  FFMA.FTZ R243, R40, R228, R243 ;  /* 0x000000e428f37223 */ /* 0x000fe200000100f3 */
[----:B------:R-:W-:Y:S01]  /*77f0*/  FFMA.FTZ R67, R66, R224, -R129 ;  /* 0x000000e042437223 */ /* 0x000fe20000010881 */
[----:B------:R-:W-:Y:S01]  /*7800*/  FFMA.FTZ R44, R44, R215, R50 ;  /* 0x000000d72c2c7223 */ /* 0x000fe20000010032 */
[----:B------:R-:W-:Y:S01]  /*7810*/  FMUL.FTZ R40, R213, UR44 ;  /* 0x0000002cd5287c20 */ /* 0x000fe20008410000 */
[----:B------:R-:W-:Y:S01]  /*7820*/  FFMA.FTZ R65, R64, R225, -R127 ;  /* 0x000000e140417223 */ /* 0x000fe2000001087f */
[----:B------:R-:W-:Y:S01]  /*7830*/  FFMA.FTZ R129, R66, R210, R131 ;  /* 0x000000d242817223 */ /* 0x000fe20000010083 */
[----:B------:R-:W-:Y:S01]  /*7840*/  FMUL.FTZ R133, R63, R208 ;  /* 0x000000d03f857220 */ /* 0x000fe20000410000 */
[----:B------:R-:W-:Y:S01]  /*7850*/  FMUL.FTZ R50, R213, UR45 ;  /* 0x0000002dd5327c20 */ /* 0x000fe20008410000 */
[----:B------:R-:W-:Y:S01]  /*7860*/  FFMA.FTZ R127, R64, R211, R70 ;  /* 0x000000d3407f7223 */ /* 0x000fe20000010046 */
[----:B------:R-:W-:Y:S01]  /*7870*/  FMUL.FTZ R131, R61, R209 ;  /* 0x000000d13d837220 */ /* 0x000fe20000410000 */
[----:B------:R-:W-:Y:S01]  /*7880*/  FMUL.FTZ R135, R63, R222 ;  /* 0x000000de3f877220 */ /* 0x000fe20000410000 */
[----:B------:R-:W-:Y:S01]  /*7890*/  FMUL.FTZ R64, R61, R223 ;  /* 0x000000df3d407220 */ /* 0x000fe20000410000 */
[C---:B------:R-:W-:Y:S01]  /*78a0*/  FFMA.FTZ R45, R46.reuse, R231, -R45 ;  /* 0x000000e72e2d7223 */ /* 0x040fe2000001082d */
[----:B------:R-:W-:Y:S01]  /*78b0*/  FFMA.FTZ R47, R46, R214, R47 ;  /* 0x000000d62e2f7223 */ /* 0x000fe2000001002f */
[----:B------:R-:W-:Y:S01]  /*78c0*/  FFMA.FTZ R68, R68, R213, R128 ;  /* 0x000000d544447223 */ /* 0x000fe20000010080 */
[C---:B------:R-:W-:Y:S01]  /*78d0*/  FFMA.FTZ R46, R227.reuse, UR45, -R40 ;  /* 0x0000002de32e7c23 */ /* 0x040fe20008010828 */
[----:B------:R-:W-:Y:S01]  /*78e0*/  FFMA.FTZ R63, R62, R222, -R133 ;  /* 0x000000de3e3f7223 */ /* 0x000fe20000010885 */
[----:B------:R-:W-:Y:S01]  /*78f0*/  FFMA.FTZ R40, R227, UR44, R50 ;  /* 0x0000002ce3287c23 */ /* 0x000fe20008010032 */
[----:B------:R-:W-:Y:S01]  /*7900*/  FFMA.FTZ R61, R60, R223, -R131 ;  /* 0x000000df3c3d7223 */ /* 0x000fe20000010883 */
[----:B------:R-:W-:Y:S01]  /*7910*/  FFMA.FTZ R133, R62, R208, R135 ;  /* 0x000000d03e857223 */ /* 0x000fe20000010087 */
[----:B------:R-:W-:Y:S01]  /*7920*/  FFMA.FTZ R131, R60, R209, R64 ;  /* 0x000000d13c837223 */ /* 0x000fe20000010040 */
[----:B------:R-:W-:Y:S01]  /*7930*/  FMUL.FTZ R135, R57, R207 ;  /* 0x000000cf39877220 */ /* 0x000fe20000410000 */
[----:B------:R-:W-:Y:S01]  /*7940*/  FMUL.FTZ R137, R59, R206 ;  /* 0x000000ce3b897220 */ /* 0x000fe20000410000 */
[----:B------:R-:W-:Y:S01]  /*7950*/  FMUL.FTZ R60, R57, R221 ;  /* 0x000000dd393c7220 */ /* 0x000fe20000410000 */
[----:B--2---:R-:W-:-:S02]  /*7960*/  FADD.FTZ R41, R134, R134 ;  /* 0x0000008686297221 */ /* 0x004fc40000010000 */
[----:B------:R-:W2:Y:S01]  /*7970*/  LDL R134, [R1+0x8] ;  /* 0x0000080001867983 */ /* 0x000ea20000100800 */
[----:B------:R-:W-:Y:S01]  /*7980*/  FMUL.FTZ R139, R59, R220 ;  /* 0x000000dc3b8b7220 */ /* 0x000fe20000410000 */
[C---:B------:R-:W-:Y:S01]  /*7990*/  FFMA.FTZ R245, R41.reuse, R126, RZ ;  /* 0x0000007e29f57223 */ /* 0x040fe200000100ff */
[C---:B------:R-:W-:Y:S01]  /*79a0*/  FFMA.FTZ R68, -R41.reuse, R68, RZ ;  /* 0x0000004429447223 */ /* 0x040fe200000101ff */
[C---:B------:R-:W-:Y:S01]  /*79b0*/  FMUL.FTZ R46, R41.reuse, R46 ;  /* 0x0000002e292e7220 */ /* 0x040fe20000410000 */
[----:B------:R-:W-:Y:S01]  /*79c0*/  FFMA.FTZ R41, -R41, R40, -RZ ;  /* 0x0000002829297223 */ /* 0x000fe200000109ff */
[----:B---3--:R-:W-:Y:S01]  /*79d0*/  FADD.FTZ R40, R132, R132 ;  /* 0x0000008484287221 */ /* 0x008fe20000010000 */
[----:B------:R-:W-:Y:S01]  /*79e0*/  FFMA.FTZ R57, R56, R221, -R135 ;  /* 0x000000dd38397223 */ /* 0x000fe20000010887 */
[----:B------:R-:W-:Y:S01]  /*79f0*/  FFMA.FTZ R59, R58, R220, -R137 ;  /* 0x000000dc3a3b7223 */ /* 0x000fe20000010889 */
[----:B------:R-:W3:Y:S01]  /*7a00*/  LDL R132, [R1+0x4] ;  /* 0x0000040001847983 */ /* 0x000ee20000100800 */
[----:B------:R-:W-:Y:S01]  /*7a10*/  FFMA.FTZ R135, R56, R207, R60 ;  /* 0x000000cf38877223 */ /* 0x000fe2000001003c */
[----:B------:R-:W-:Y:S01]  /*7a20*/  FFMA.FTZ R137, R58, R206, R139 ;  /* 0x000000ce3a897223 */ /* 0x000fe2000001008b */
[C---:B------:R-:W-:Y:S01]  /*7a30*/  FMUL.FTZ R139, R53.reuse, R205 ;  /* 0x000000cd358b7220 */ /* 0x040fe20000410000 */
[----:B------:R-:W-:Y:S01]  /*7a40*/  FMUL.FTZ R56, R53, R219 ;  /* 0x000000db35387220 */ /* 0x000fe20000410000 */
[C---:B------:R-:W-:Y:S01]  /*7a50*/  FFMA.FTZ R69, R40.reuse, R69, R245 ;  /* 0x0000004528457223 */ /* 0x040fe200000100f5 */
[----:B------:R-:W-:Y:S01]  /*7a60*/  FFMA.FTZ R68, -R40, R71, R68 ;  /* 0x0000004728447223 */ /* 0x000fe20000010144 */
[C---:B------:R-:W-:Y:S01]  /*7a70*/  FMUL.FTZ R71, R212.reuse, UR44 ;  /* 0x0000002cd4477c20 */ /* 0x040fe20008410000 */
[----:B------:R-:W-:Y:S01]  /*7a80*/  FMUL.FTZ R245, R212, UR45 ;  /* 0x0000002dd4f57c20 */ /* 0x000fe20008410000 */
[C---:B------:R-:W-:Y:S01]  /*7a90*/  FFMA.FTZ R139, R52.reuse, R219, -R139 ;  /* 0x000000db348b7223 */ /* 0x040fe2000001088b */
[----:B------:R-:W-:Y:S01]  /*7aa0*/  FFMA.FTZ R187, R52, R205, R56 ;  /* 0x000000cd34bb7223 */ /* 0x000fe20000010038 */
[C---:B------:R-:W-:Y:S01]  /*7ab0*/  FMUL.FTZ R52, R55.reuse, R218 ;  /* 0x000000da37347220 */ /* 0x040fe20000410000 */
[C---:B------:R-:W-:Y:S01]  /*7ac0*/  FFMA.FTZ R71, R226.reuse, UR45, -R71 ;  /* 0x0000002de2477c23 */ /* 0x040fe20008010847 */
[----:B------:R-:W-:Y:S01]  /*7ad0*/  FFMA.FTZ R245, R226, UR44, R245 ;  /* 0x0000002ce2f57c23 */ /* 0x000fe200080100f5 */
[-C--:B------:R-:W-:Y:S01]  /*7ae0*/  FMUL.FTZ R53, R55, R167.reuse ;  /* 0x000000a737357220 */ /* 0x080fe20000410000 */
[----:B------:R-:W-:Y:S01]  /*7af0*/  FFMA.FTZ R55, R54, R167, R52 ;  /* 0x000000a736377223 */ /* 0x000fe20000010034 */
[C---:B------:R-:W-:Y:S01]  /*7b00*/  FMUL.FTZ R50, R40.reuse, R71 ;  /* 0x0000004728327220 */ /* 0x040fe20000410000 */
[----:B------:R-:W-:Y:S01]  /*7b10*/  FFMA.FTZ R52, -R40, R245, -RZ ;  /* 0x000000f528347223 */ /* 0x000fe200000109ff */
[----:B-----5:R-:W-:-:S02]  /*7b20*/  FADD.FTZ R40, R130, R130 ;  /* 0x0000008282287221 */ /* 0x020fc40000010000 */
[----:B------:R-:W4:Y:S01]  /*7b30*/  LDL R130, [R1] ;  /* 0x0000000001827983 */ /* 0x000f220000100800 */
[----:B------:R-:W-:Y:S01]  /*7b40*/  FFMA.FTZ R53, R54, R218, -R53 ;  /* 0x000000da36357223 */ /* 0x000fe20000010835 */
[C---:B------:R-:W-:Y:S01]  /*7b50*/  FMUL.FTZ R54, R211.reuse, UR44 ;  /* 0x0000002cd3367c20 */ /* 0x040fe20008410000 */
[----:B------:R-:W-:Y:S01]  /*7b60*/  FMUL.FTZ R56, R211, UR45 ;  /* 0x0000002dd3387c20 */ /* 0x000fe20008410000 */
[C---:B------:R-:W-:Y:S02]  /*7b70*/  FFMA.FTZ R65, R40.reuse, R65, R69 ;  /* 0x0000004128417223 */ /* 0x040fe40000010045 */
[C---:B------:R-:W-:Y:S01]  /*7b80*/  FFMA.FTZ R69, R225.reuse, UR45, -R54 ;  /* 0x0000002de1457c23 */ /* 0x040fe20008010836 */
[----:B------:R-:W-:Y:S01]  /*7b90*/  FFMA.FTZ R71, R225, UR44, R56 ;  /* 0x0000002ce1477c23 */ /* 0x000fe20008010038 */
[C---:B------:R-:W-:Y:S02]  /*7ba0*/  FFMA.FTZ R68, -R40.reuse, R127, R68 ;  /* 0x0000007f28447223 */ /* 0x040fe40000010144 */
[C---:B------:R-:W-:Y:S01]  /*7bb0*/  FMUL.FTZ R54, R40.reuse, R69 ;  /* 0x0000004528367220 */ /* 0x040fe20000410000 */
[----:B------:R-:W-:Y:S01]  /*7bc0*/  FFMA.FTZ R56, -R40, R71, -RZ ;  /* 0x0000004728387223 */ /* 0x000fe200000109ff */
[----:B------:R-:W-:Y:S01]  /*7bd0*/  FADD.FTZ R40, R136, R136 ;  /* 0x0000008888287221 */ /* 0x000fe20000010000 */
[----:B------:R-:W-:-:S03]  /*7be0*/  FMUL.FTZ R69, R210, UR45 ;  /* 0x0000002dd2457c20 */ /* 0x000fc60008410000 */
[----:B------:R-:W-:Y:S01]  /*7bf0*/  FFMA.FTZ R65, R40, R67, R65 ;  /* 0x0000004328417223 */ /* 0x000fe20000010041 */
[----:B------:R-:W-:Y:S01]  /*7c00*/  FMUL.FTZ R67, R210, UR44 ;  /* 0x0000002cd2437c20 */ /* 0x000fe20008410000 */
[----:B------:R-:W-:-:S03]  /*7c10*/  FFMA.FTZ R69, R224, UR44, R69 ;  /* 0x0000002ce0457c23 */ /* 0x000fc60008010045 */
[----:B------:R-:W-:Y:S01]  /*7c20*/  FFMA.FTZ R67, R224, UR45, -R67 ;  /* 0x0000002de0437c23 */ /* 0x000fe20008010843 */
[C---:B------:R-:W-:Y:S01]  /*7c30*/  FFMA.FTZ R68, -R40.reuse, R129, R68 ;  /* 0x0000008128447223 */ /* 0x040fe20000010144 */
[C---:B------:R-:W-:Y:S02]  /*7c40*/  FFMA.FTZ R60, -R40.reuse, R69, -RZ ;  /* 0x00000045283c7223 */ /* 0x040fe400000109ff */
[----:B------:R-:W-:Y:S01]  /*7c50*/  FMUL.FTZ R58, R40, R67 ;  /* 0x00000043283a7220 */ /* 0x000fe20000410000 */
[C---:B------:R-:W-:Y:S01]  /*7c60*/  FMUL.FTZ R62, R209.reuse, UR44 ;  /* 0x0000002cd13e7c20 */ /* 0x040fe20008410000 */
[----:B------:R-:W-:-:S04]  /*7c70*/  FMUL.FTZ R64, R209, UR45 ;  /* 0x0000002dd1407c20 */ /* 0x000fc80008410000 */
[----:B------:R-:W-:Y:S01]  /*7c80*/  FFMA.FTZ R67, R223, UR44, R64 ;  /* 0x0000002cdf437c23 */ /* 0x000fe20008010040 */
[----:B------:R-:W-:Y:S01]  /*7c90*/  FMUL.FTZ R70, R207, UR45 ;  /* 0x0000002dcf467c20 */ /* 0x000fe20008410000 */
[----:B------:R-:W-:Y:S01]  /*7ca0*/  FADD.FTZ R146, -R193, R146 ;  /* 0x00000092c1927221 */ /* 0x000fe20000010100 */
[----:B------:R-:W-:Y:S01]  /*7cb0*/  FADD.FTZ R192, R192, R125 ;  /* 0x0000007dc0c07221 */ /* 0x000fe20000010000 */
[----:B------:R-:W-:-:S03]  /*7cc0*/  FMUL.FTZ R71, R18, R228 ;  /* 0x000000e412477220 */ /* 0x000fc60000410000 */
[----:B------:R-:W-:Y:S01]  /*7cd0*/  FMUL.FTZ R69, R18, -R192 ;  /* 0x800000c012457220 */ /* 0x000fe20000410000 */
[----:B------:R-:W-:Y:S01]  /*7ce0*/  FMUL.FTZ R127, R107, R165 ;  /* 0x000000a56b7f7220 */ /* 0x000fe20000410000 */
[----:B--2---:R-:W-:Y:S02]  /*7cf0*/  FADD.FTZ R40, R134, R134 ;  /* 0x0000008686287221 */ /* 0x004fe40000010000 */
[----:B------:R-:W2:Y:S02]  /*7d00*/  LDL R134, [R1+0x20] ;  /* 0x0000200001867983 */ /* 0x000ea40000100800 */
[C---:B------:R-:W-:Y:S01]  /*7d10*/  FFMA.FTZ R65, R40.reuse, R61, R65 ;  /* 0x0000003d28417223 */ /* 0x040fe20000010041 */
[----:B------:R-:W-:Y:S01]  /*7d20*/  FFMA.FTZ R61, R223, UR45, -R62 ;  /* 0x0000002ddf3d7c23 */ /* 0x000fe2000801083e */
[C---:B------:R-:W-:Y:S01]  /*7d30*/  FFMA.FTZ R68, -R40.reuse, R131, R68 ;  /* 0x0000008328447223 */ /* 0x040fe20000010144 */
[C---:B------:R-:W-:Y:S02]  /*7d40*/  FFMA.FTZ R62, -R40.reuse, R67, -RZ ;  /* 0x00000043283e7223 */ /* 0x040fe400000109ff */
[----:B------:R-:W-:Y:S01]  /*7d50*/  FMUL.FTZ R61, R40, R61 ;  /* 0x0000003d283d7220 */ /* 0x000fe20000410000 */
[----:B---3--:R-:W-:Y:S01]  /*7d60*/  FADD.FTZ R40, R132, R132 ;  /* 0x0000008484287221 */ /* 0x008fe20000010000 */
        /* <DEDUP_REMOVED lines=8> */
[----:B----4-:R-:W-:-:S04]  /*7df0*/  FADD.FTZ R40, R130, R130 ;  /* 0x0000008282287221 */ /* 0x010fc80000010000 */
[C---:B------:R-:W-:Y:S01]  /*7e00*/  FFMA.FTZ R66, -R40.reuse, R135, R68 ;  /* 0x0000008728427223 */ /* 0x040fe20000010144 */
[----:B------:R-:W-:Y:S01]  /*7e10*/  FMUL.FTZ R68, R207, UR44 ;  /* 0x0000002ccf447c20 */ /* 0x000fe20008410000 */
[C---:B------:R-:W-:Y:S01]  /*7e20*/  FFMA.FTZ R67, R40.reuse, R57, R65 ;  /* 0x0000003928437223 */ /* 0x040fe20000010041 */
[C---:B------:R-:W-:Y:S02]  /*7e30*/  FFMA.FTZ R65, R221.reuse, UR44, R70 ;  /* 0x0000002cdd417c23 */ /* 0x040fe40008010046 */
[----:B------:R-:W-:Y:S02]  /*7e40*/  FFMA.FTZ R57, R221, UR45, -R68 ;  /* 0x0000002ddd397c23 */ /* 0x000fe40008010844 */
[C---:B------:R-:W-:Y:S02]  /*7e50*/  FFMA.FTZ R65, -R40.reuse, R65, -RZ ;  /* 0x0000004128417223 */ /* 0x040fe400000109ff */
[----:B------:R-:W-:Y:S01]  /*7e60*/  FMUL.FTZ R57, R40, R57 ;  /* 0x0000003928397220 */ /* 0x000fe20000410000 */
[----:B------:R-:W-:Y:S01]  /*7e70*/  FADD.FTZ R40, R239, R239 ;  /* 0x000000efef287221 */ /* 0x000fe20000010000 */
[----:B------:R-:W-:-:S03]  /*7e80*/  FMUL.FTZ R68, R18, -R146 ;  /* 0x8000009212447220 */ /* 0x000fc60000410000 */
[----:B------:R-:W-:Y:S01]  /*7e90*/  FFMA.FTZ R67, R40, R59, R67 ;  /* 0x0000003b28437223 */ /* 0x000fe20000010043 */
[C---:B------:R-:W-:Y:S01]  /*7ea0*/  FFMA.FTZ R59, R19.reuse, R192, -R68 ;  /* 0x000000c0133b7223 */ /* 0x040fe20000010844 */
[C---:B------:R-:W-:Y:S01]  /*7eb0*/  FFMA.FTZ R68, R19.reuse, R232, -R71 ;  /* 0x000000e813447223 */ /* 0x040fe20000010847 */
[----:B------:R-:W-:Y:S02]  /*7ec0*/  FFMA.FTZ R18, R19, R146, R69 ;  /* 0x0000009213127223 */ /* 0x000fe40000010045 */
[----:B------:R-:W-:Y:S02]  /*7ed0*/  FADD.FTZ R19, R190, R59 ;  /* 0x0000003bbe137221 */ /* 0x000fe40000010000 */
[----:B------:R-:W-:Y:S02]  /*7ee0*/  FADD.FTZ R191, -R191, R18 ;  /* 0x00000012bfbf7221 */ /* 0x000fe40000010100 */
[C---:B------:R-:W-:Y:S02]  /*7ef0*/  FMUL.FTZ R18, R20.reuse, -R19 ;  /* 0x8000001314127220 */ /* 0x040fe40000410000 */
[----:B------:R-:W-:-:S02]  /*7f00*/  FMUL.FTZ R20, R20, -R191 ;  /* 0x800000bf14147220 */ /* 0x000fc40000410000 */
[C---:B------:R-:W-:Y:S02]  /*7f10*/  FFMA.FTZ R18, R21.reuse, R191, R18 ;  /* 0x000000bf15127223 */ /* 0x040fe40000010012 */
[----:B------:R-:W-:Y:S01]  /*7f20*/  FFMA.FTZ R21, R21, R19, -R20 ;  /* 0x0000001315157223 */ /* 0x000fe20000010814 */
[----:B------:R-:W-:Y:S01]  /*7f30*/  FFMA.FTZ R66, -R40, R137, R66 ;  /* 0x0000008928427223 */ /* 0x000fe20000010142 */
[----:B------:R-:W-:Y:S01]  /*7f40*/  FADD.FTZ R20, -R189, R18 ;  /* 0x00000012bd147221 */ /* 0x000fe20000010100 */
[----:B------:R-:W-:Y:S01]  /*7f50*/  FADD.FTZ R18, R238, R238 ;  /* 0x000000eeee127221 */ /* 0x000fe20000010000 */
[----:B------:R-:W-:Y:S01]  /*7f60*/  FADD.FTZ R188, R188, R21 ;  /* 0x00000015bcbc7221 */ /* 0x000fe20000010000 */
[C---:B------:R-:W-:Y:S01]  /*7f70*/  FMUL.FTZ R59, R206.reuse, UR44 ;  /* 0x0000002cce3b7c20 */ /* 0x040fe20008410000 */
[----:B------:R-:W-:Y:S01]  /*7f80*/  FMUL.FTZ R69, R206, UR45 ;  /* 0x0000002dce457c20 */ /* 0x000fe20008410000 */
[C---:B------:R-:W-:Y:S01]  /*7f90*/  FFMA.FTZ R126, -R18.reuse, R187, R66 ;  /* 0x000000bb127e7223 */ /* 0x040fe20000010142 */
[----:B------:R-:W-:Y:S01]  /*7fa0*/  FFMA.FTZ R139, R18, R139, R67 ;  /* 0x0000008b128b7223 */ /* 0x000fe20000010043 */
[C---:B------:R-:W-:Y:S01]  /*7fb0*/  FMUL.FTZ R66, R22.reuse, -R20 ;  /* 0x8000001416427220 */ /* 0x040fe20000410000 */
[-C--:B------:R-:W-:Y:S01]  /*7fc0*/  FMUL.FTZ R67, R22, -R188.reuse ;  /* 0x800000bc16437220 */ /* 0x080fe20000410000 */
[C---:B------:R-:W-:Y:S01]  /*7fd0*/  FFMA.FTZ R59, R220.reuse, UR45, -R59 ;  /* 0x0000002ddc3b7c23 */ /* 0x040fe2000801083b */
[----:B------:R-:W-:Y:S01]  /*7fe0*/  FFMA.FTZ R69, R220, UR44, R69 ;  /* 0x0000002cdc457c23 */ /* 0x000fe20008010045 */
[C---:B------:R-:W-:Y:S01]  /*7ff0*/  FMUL.FTZ R22, R205.reuse, UR44 ;  /* 0x0000002ccd167c20 */ /* 0x040fe20008410000 */
[----:B------:R-:W-:Y:S01]  /*8000*/  FMUL.FTZ R70, R205, UR45 ;  /* 0x0000002dcd467c20 */ /* 0x000fe20008410000 */
[C---:B------:R-:W-:Y:S01]  /*8010*/  FFMA.FTZ R21, R23.reuse, R188, -R66 ;  /* 0x000000bc17157223 */ /* 0x040fe20000010842 */
[----:B------:R-:W-:Y:S01]  /*8020*/  FFMA.FTZ R23, R23, R20, R67 ;  /* 0x0000001417177223 */ /* 0x000fe20000010043 */
[C---:B------:R-:W-:Y:S01]  /*8030*/  FMUL.FTZ R59, R40.reuse, R59 ;  /* 0x0000003b283b7220 */ /* 0x040fe20000410000 */
[----:B------:R-:W-:Y:S01]  /*8040*/  FFMA.FTZ R40, -R40, R69, -RZ ;  /* 0x0000004528287223 */ /* 0x000fe200000109ff */
[C---:B------:R-:W-:Y:S01]  /*8050*/  FFMA.FTZ R67, R219.reuse, UR45, -R22 ;  /* 0x0000002ddb437c23 */ /* 0x040fe20008010816 */
[----:B------:R-:W-:Y:S01]  /*8060*/  FFMA.FTZ R69, R219, UR44, R70 ;  /* 0x0000002cdb457c23 */ /* 0x000fe20008010046 */
[----:B------:R-:W-:Y:S01]  /*8070*/  FADD.FTZ R23, -R0, R23 ;  /* 0x0000001700177221 */ /* 0x000fe20000010100 */
[----:B------:R-:W-:Y:S01]  /*8080*/  FADD.FTZ R21, R2, R21 ;  /* 0x0000001502157221 */ /* 0x000fe20000010000 */
[C---:B------:R-:W-:Y:S01]  /*8090*/  FMUL.FTZ R66, R18.reuse, R67 ;  /* 0x0000004312427220 */ /* 0x040fe20000410000 */
[----:B------:R-:W-:Y:S01]  /*80a0*/  FFMA.FTZ R67, -R18, R69, -RZ ;  /* 0x0000004512437223 */ /* 0x000fe200000109ff */
[----:B------:R-:W-:Y:S01]  /*80b0*/  FADD.FTZ R68, R127, R68 ;  /* 0x000000447f447221 */ /* 0x000fe20000010000 */
[C---:B------:R-:W-:Y:S01]  /*80c0*/  FMUL.FTZ R69, R43.reuse, R124 ;  /* 0x0000007c2b457220 */ /* 0x040fe20000410000 */
[C---:B------:R-:W-:Y:S01]  /*80d0*/  FMUL.FTZ R0, R24.reuse, -R23 ;  /* 0x8000001718007220 */ /* 0x040fe20000410000 */
[-C--:B------:R-:W-:Y:S01]  /*80e0*/  FMUL.FTZ R24, R24, -R21.reuse ;  /* 0x8000001518187220 */ /* 0x080fe20000410000 */
[-C--:B------:R-:W-:Y:S01]  /*80f0*/  FMUL.FTZ R71, R43, R68.reuse ;  /* 0x000000442b477220 */ /* 0x080fe20000410000 */
[----:B------:R-:W-:Y:S01]  /*8100*/  FFMA.FTZ R43, R42, R68, -R69 ;  /* 0x000000442a2b7223 */ /* 0x000fe20000010845 */
[C---:B------:R-:W-:Y:S01]  /*8110*/  FFMA.FTZ R69, R25.reuse, R21, -R0 ;  /* 0x0000001519457223 */ /* 0x040fe20000010800 */
[----:B------:R-:W-:Y:S01]  /*8120*/  FFMA.FTZ R70, R25, R23, R24 ;  /* 0x0000001719467223 */ /* 0x000fe20000010018 */
[C---:B------:R-:W-:Y:S01]  /*8130*/  FMUL.FTZ R25, R124.reuse, UR44 ;  /* 0x0000002c7c197c20 */ /* 0x040fe20008410000 */
[----:B------:R-:W-:Y:S01]  /*8140*/  FMUL.FTZ R125, R124, UR45 ;  /* 0x0000002d7c7d7c20 */ /* 0x000fe20008410000 */
[----:B------:R-:W-:Y:S01]  /*8150*/  FADD.FTZ R2, R203, R203 ;  /* 0x000000cbcb027221 */ /* 0x000fe20000010000 */
[----:B------:R-:W-:Y:S01]  /*8160*/  FFMA.FTZ R71, R42, R124, R71 ;  /* 0x0000007c2a477223 */ /* 0x000fe20000010047 */
[C---:B------:R-:W-:Y:S01]  /*8170*/  FFMA.FTZ R25, R68.reuse, UR45, -R25 ;  /* 0x0000002d44197c23 */ /* 0x040fe20008010819 */
[----:B------:R-:W-:Y:S01]  /*8180*/  FFMA.FTZ R125, R68, UR44, R125 ;  /* 0x0000002c447d7c23 */ /* 0x000fe2000801007d */
[----:B------:R-:W-:Y:S01]  /*8190*/  FADD.FTZ R22, R4, R69 ;  /* 0x0000004504167221 */ /* 0x000fe20000010000 */
[----:B------:R-:W-:Y:S01]  /*81a0*/  FADD.FTZ R70, -R3, R70 ;  /* 0x0000004603467221 */ /* 0x000fe20000010100 */
[----:B------:R-:W-:Y:S01]  /*81b0*/  FADD.FTZ R18, -R127, R68 ;  /* 0x000000447f127221 */ /* 0x000fe20000010100 */
[C---:B------:R-:W-:Y:S01]  /*81c0*/  FMUL.FTZ R42, R2.reuse, R43 ;  /* 0x0000002b022a7220 */ /* 0x040fe20000410000 */
[C---:B------:R-:W-:Y:S01]  /*81d0*/  FMUL.FTZ R68, R2.reuse, R25 ;  /* 0x0000001902447220 */ /* 0x040fe20000410000 */
[C---:B------:R-:W-:Y:S01]  /*81e0*/  FFMA.FTZ R43, -R2.reuse, R125, -RZ ;  /* 0x0000007d022b7223 */ /* 0x040fe200000109ff */
[----:B------:R-:W-:Y:S01]  /*81f0*/  FMUL.FTZ R24, R2, R71 ;  /* 0x0000004702187220 */ /* 0x000fe20000410000 */
[C---:B------:R-:W-:Y:S01]  /*8200*/  FMUL.FTZ R25, R167.reuse, UR44 ;  /* 0x0000002ca7197c20 */ /* 0x040fe20008410000 */
[C---:B------:R-:W-:Y:S01]  /*8210*/  FMUL.FTZ R3, R26.reuse, -R22 ;  /* 0x800000161a037220 */ /* 0x040fe20000410000 */
[-C--:B------:R-:W-:Y:S01]  /*8220*/  FMUL.FTZ R2, R26, -R70.reuse ;  /* 0x800000461a027220 */ /* 0x080fe20000410000 */
[----:B------:R-:W-:Y:S01]  /*8230*/  FMUL.FTZ R71, R167, UR45 ;  /* 0x0000002da7477c20 */ /* 0x000fe20008410000 */
[C---:B------:R-:W-:Y:S01]  /*8240*/  FFMA.FTZ R69, R218.reuse, UR45, -R25 ;  /* 0x0000002dda457c23 */ /* 0x040fe20008010819 */
[C---:B------:R-:W-:Y:S01]  /*8250*/  FFMA.FTZ R128, R27.reuse, R70, R3 ;  /* 0x000000461b807223 */ /* 0x040fe20000010003 */
[----:B------:R-:W-:Y:S01]  /*8260*/  FFMA.FTZ R25, R27, R22, -R2 ;  /* 0x000000161b197223 */ /* 0x000fe20000010802 */
[----:B------:R-:W-:Y:S01]  /*8270*/  FADD.FTZ R0, R237, R237 ;  /* 0x000000eded007221 */ /* 0x000fe20000010000 */
[----:B------:R-:W-:Y:S01]  /*8280*/  FFMA.FTZ R71, R218, UR44, R71 ;  /* 0x0000002cda477c23 */ /* 0x000fe20008010047 */
[----:B------:R-:W-:Y:S01]  /*8290*/  FADD.FTZ R5, -R5, R128 ;  /* 0x0000008005057221 */ /* 0x000fe20000010100 */
[----:B------:R-:W-:Y:S01]  /*82a0*/  FADD.FTZ R25, R6, R25 ;  /* 0x0000001906197221 */ /* 0x000fe20000010000 */
[C---:B------:R-:W-:Y:S01]  /*82b0*/  FFMA.FTZ R53, R0.reuse, R53, R139 ;  /* 0x0000003500357223 */ /* 0x040fe2000001008b */
[C---:B------:R-:W-:Y:S01]  /*82c0*/  FMUL.FTZ R4, R0.reuse, R69 ;  /* 0x0000004500047220 */ /* 0x040fe20000410000 */
[C---:B------:R-:W-:Y:S01]  /*82d0*/  FFMA.FTZ R26, -R0.reuse, R71, -RZ ;  /* 0x00000047001a7223 */ /* 0x040fe200000109ff */
[----:B------:R-:W-:Y:S01]  /*82e0*/  FFMA.FTZ R126, -R0, R55, R126 ;  /* 0x00000037007e7223 */ /* 0x000fe2000001017e */
[----:B------:R-:W-:Y:S01]  /*82f0*/  FMUL.FTZ R6, R166, UR44 ;  /* 0x0000002ca6067c20 */ /* 0x000fe20008410000 */
[C---:B------:R-:W-:Y:S01]  /*8300*/  FMUL.FTZ R0, R28.reuse, -R5 ;  /* 0x800000051c007220 */ /* 0x040fe20000410000 */
[----:B------:R-:W-:Y:S01]  /*8310*/  FMUL.FTZ R28, R28, -R25 ;  /* 0x800000191c1c7220 */ /* 0x000fe20000410000 */
[----:B------:R-:W-:Y:S01]  /*8320*/  FADD.FTZ R2, R236, R236 ;  /* 0x000000ecec027221 */ /* 0x000fe20000010000 */
[----:B------:R-:W-:Y:S01]  /*8330*/  FMUL.FTZ R128, R166, UR45 ;  /* 0x0000002da6807c20 */ /* 0x000fe20008410000 */
[----:B------:R-:W-:Y:S01]  /*8340*/  FFMA.FTZ R27, R217, UR45, -R6 ;  /* 0x0000002dd91b7c23 */ /* 0x000fe20008010806 */
[C---:B------:R-:W-:Y:S01]  /*8350*/  FFMA.FTZ R6, R29.reuse, R5, R28 ;  /* 0x000000051d067223 */ /* 0x040fe2000001001c */
[----:B------:R-:W-:Y:S01]  /*8360*/  FFMA.FTZ R3, R29, R25, -R0 ;  /* 0x000000191d037223 */ /* 0x000fe20000010800 */
[----:B------:R-:W-:Y:S01]  /*8370*/  FFMA.FTZ R49, R2, R49, R53 ;  /* 0x0000003102317223 */ /* 0x000fe20000010035 */
[----:B------:R-:W-:Y:S01]  /*8380*/  FFMA.FTZ R53, R217, UR44, R128 ;  /* 0x0000002cd9357c23 */ /* 0x000fe20008010080 */
[----:B------:R-:W-:Y:S01]  /*8390*/  FADD.FTZ R6, -R7, R6 ;  /* 0x0000000607067221 */ /* 0x000fe20000010100 */
[----:B------:R-:W-:Y:S01]  /*83a0*/  FADD.FTZ R8, R8, R3 ;  /* 0x0000000308087221 */ /* 0x000fe20000010000 */
[----:B------:R-:W-:Y:S01]  /*83b0*/  FADD.FTZ R0, R234, R234 ;  /* 0x000000eaea007221 */ /* 0x000fe20000010000 */
[C---:B------:R-:W-:Y:S01]  /*83c0*/  FMUL.FTZ R27, R2.reuse, R27 ;  /* 0x0000001b021b7220 */ /* 0x040fe20000410000 */
[C---:B------:R-:W-:Y:S01]  /*83d0*/  FFMA.FTZ R28, -R2.reuse, R53, -RZ ;  /* 0x00000035021c7223 */ /* 0x040fe200000109ff */
[----:B------:R-:W-:Y:S01]  /*83e0*/  FFMA.FTZ R126, -R2, R147, R126 ;  /* 0x00000093027e7223 */ /* 0x000fe2000001017e */
[----:B------:R-:W-:Y:S01]  /*83f0*/  FMUL.FTZ R132, R216, UR45 ;  /* 0x0000002dd8847c20 */ /* 0x000fe20008410000 */
[C---:B------:R-:W-:Y:S01]  /*8400*/  FMUL.FTZ R2, R30.reuse, -R6 ;  /* 0x800000061e027220 */ /* 0x040fe20000410000 */
[-C--:B------:R-:W-:Y:S01]  /*8410*/  FMUL.FTZ R3, R30, -R8.reuse ;  /* 0x800000081e037220 */ /* 0x080fe20000410000 */
[----:B------:R-:W-:Y:S01]  /*8420*/  FFMA.FTZ R128, R0, R51, R49 ;  /* 0x0000003300807223 */ /* 0x000fe20000010031 */
[----:B------:R-:W-:Y:S01]  /*8430*/  FMUL.FTZ R130, R216, UR44 ;  /* 0x0000002cd8827c20 */ /* 0x000fe20008410000 */
[----:B------:R-:W-:Y:S01]  /*8440*/  FFMA.FTZ R7, R229, UR44, R132 ;  /* 0x0000002ce5077c23 */ /* 0x000fe20008010084 */
[C---:B------:R-:W-:Y:S01]  /*8450*/  FFMA.FTZ R49, R31.reuse, R8, -R2 ;  /* 0x000000081f317223 */ /* 0x040fe20000010802 */
[----:B------:R-:W-:Y:S01]  /*8460*/  FFMA.FTZ R2, R31, R6, R3 ;  /* 0x000000061f027223 */ /* 0x000fe20000010003 */
[----:B------:R-:W-:Y:S01]  /*8470*/  FFMA.FTZ R29, R229, UR45, -R130 ;  /* 0x0000002de51d7c23 */ /* 0x000fe20008010882 */
[----:B------:R-:W-:-:S02]  /*8480*/  FFMA.FTZ R30, -R0, R7, -RZ ;  /* 0x00000007001e7223 */ /* 0x000fc400000109ff */
[----:B------:R-:W-:Y:S01]  /*8490*/  FADD.FTZ R7, -R9, R2 ;  /* 0x0000000209077221 */ /* 0x000fe20000010100 */
[----:B------:R-:W-:Y:S01]  /*84a0*/  FADD.FTZ R9, R10, R49 ;  /* 0x000000310a097221 */ /* 0x000fe20000010000 */
[C---:B------:R-:W-:Y:S01]  /*84b0*/  FMUL.FTZ R29, R0.reuse, R29 ;  /* 0x0000001d001d7220 */ /* 0x040fe20000410000 */
[----:B------:R-:W-:Y:S01]  /*84c0*/  FFMA.FTZ R235, -R0, R235, R126 ;  /* 0x000000eb00eb7223 */ /* 0x000fe2000001017e */
[----:B------:R-:W-:Y:S01]  /*84d0*/  FADD.FTZ R3, R233, R233 ;  /* 0x000000e9e9037221 */ /* 0x000fe20000010000 */
[C---:B------:R-:W-:Y:S01]  /*84e0*/  FMUL.FTZ R49, R215.reuse, UR45 ;  /* 0x0000002dd7317c20 */ /* 0x040fe20008410000 */
[C---:B------:R-:W-:Y:S01]  /*84f0*/  FMUL.FTZ R0, R32.reuse, -R7 ;  /* 0x8000000720007220 */ /* 0x040fe20000410000 */
[----:B------:R-:W-:Y:S01]  /*8500*/  FMUL.FTZ R31, R215, UR44 ;  /* 0x0000002cd71f7c20 */ /* 0x000fe20008410000 */
[----:B------:R-:W-:Y:S01]  /*8510*/  FMUL.FTZ R32, R32, -R9 ;  /* 0x8000000920207220 */ /* 0x000fe20000410000 */
[----:B------:R-:W-:Y:S01]  /*8520*/  FFMA.FTZ R51, R3, R48, R128 ;  /* 0x0000003003337223 */ /* 0x000fe20000010080 */
[C---:B------:R-:W-:Y:S01]  /*8530*/  FFMA.FTZ R126, R230.reuse, UR44, R49 ;  /* 0x0000002ce67e7c23 */ /* 0x040fe20008010031 */
[----:B------:R-:W-:Y:S01]  /*8540*/  FFMA.FTZ R48, R230, UR45, -R31 ;  /* 0x0000002de6307c23 */ /* 0x000fe2000801081f */
[C---:B------:R-:W-:Y:S01]  /*8550*/  FFMA.FTZ R10, R33.reuse, R7, R32 ;  /* 0x00000007210a7223 */ /* 0x040fe20000010020 */
[----:B------:R-:W-:Y:S01]  /*8560*/  FFMA.FTZ R49, R33, R9, -R0 ;  /* 0x0000000921317223 */ /* 0x000fe20000010800 */
[C---:B------:R-:W-:Y:S01]  /*8570*/  FFMA.FTZ R32, -R3.reuse, R126, -RZ ;  /* 0x0000007e03207223 */ /* 0x040fe200000109ff */
[C---:B------:R-:W-:Y:S01]  /*8580*/  FMUL.FTZ R31, R3.reuse, R48 ;  /* 0x00000030031f7220 */ /* 0x040fe20000410000 */
[----:B------:R-:W-:Y:S01]  /*8590*/  FFMA.FTZ R126, -R3, R44, R235 ;  /* 0x0000002c037e7223 */ /* 0x000fe200000101eb */
[----:B------:R-:W-:Y:S01]  /*85a0*/  FADD.FTZ R10, -R11, R10 ;  /* 0x0000000a0b0a7221 */ /* 0x000fe20000010100 */
[C---:B------:R-:W-:Y:S01]  /*85b0*/  FMUL.FTZ R44, R214.reuse, UR44 ;  /* 0x0000002cd62c7c20 */ /* 0x040fe20008410000 */
[----:B------:R-:W-:Y:S01]  /*85c0*/  FMUL.FTZ R48, R214, UR45 ;  /* 0x0000002dd6307c20 */ /* 0x000fe20008410000 */
[----:B------:R-:W-:Y:S01]  /*85d0*/  FADD.FTZ R12, R12, R49 ;  /* 0x000000310c0c7221 */ /* 0x000fe20000010000 */
[C---:B------:R-:W-:Y:S01]  /*85e0*/  FMUL.FTZ R0, R34.reuse, -R10 ;  /* 0x8000000a22007220 */ /* 0x040fe20000410000 */
[C---:B------:R-:W-:Y:S01]  /*85f0*/  FFMA.FTZ R33, R231.reuse, UR45, -R44 ;  /* 0x0000002de7217c23 */ /* 0x040fe2000801082c */
[----:B------:R-:W-:Y:S01]  /*8600*/  FFMA.FTZ R49, R231, UR44, R48 ;  /* 0x0000002ce7317c23 */ /* 0x000fe20008010030 */
[-C--:B------:R-:W-:Y:S01]  /*8610*/  FMUL.FTZ R3, R34, -R12.reuse ;  /* 0x8000000c22037220 */ /* 0x080fe20000410000 */
[----:B------:R-:W-:Y:S01]  /*8620*/  FFMA.FTZ R11, R35, R12, -R0 ;  /* 0x0000000c230b7223 */ /* 0x000fe20000010800 */
[----:B------:R-:W-:-:S02]  /*8630*/  FADD.FTZ R0, R204, R204 ;  /* 0x000000cccc007221 */ /* 0x000fc40000010000 */
[----:B------:R-:W-:Y:S01]  /*8640*/  FFMA.FTZ R48, R35, R10, R3 ;  /* 0x0000000a23307223 */ /* 0x000fe20000010003 */
[----:B------:R-:W-:-:S03]  /*8650*/  FADD.FTZ R11, R14, R11 ;  /* 0x0000000b0e0b7221 */ /* 0x000fc60000010000 */
[----:B------:R-:W-:Y:S01]  /*8660*/  FADD.FTZ R3, -R13, R48 ;  /* 0x000000300d037221 */ /* 0x000fe20000010100 */
[----:B------:R-:W-:Y:S01]  /*8670*/  FMUL.FTZ R13, R228, UR44 ;  /* 0x0000002ce40d7c20 */ /* 0x000fe20008410000 */
[----:B------:R-:W-:-:S03]  /*8680*/  MOV R14, UR7 ;  /* 0x00000007000e7c02 */ /* 0x000fc60008000f00 */
[----:B------:R-:W-:Y:S01]  /*8690*/  FFMA.FTZ R13, R232, UR45, -R13 ;  /* 0x0000002de80d7c23 */ /* 0x000fe2000801080d */
[----:B------:R-:W-:Y:S01]  /*86a0*/  FADD.FTZ R227, -R164, R227 ;  /* 0x000000e3a4e37221 */ /* 0x000fe20000010100 */
[----:B------:R-:W-:Y:S01]  /*86b0*/  FADD.FTZ R226, -R163, R226 ;  /* 0x000000e2a3e27221 */ /* 0x000fe20000010100 */
[----:B------:R-:W-:Y:S01]  /*86c0*/  FADD.FTZ R225, -R162, R225 ;  /* 0x000000e1a2e17221 */ /* 0x000fe20000010100 */
[----:B--2---:R-:W-:-:S04]  /*86d0*/  FADD.FTZ R2, R134, R134 ;  /* 0x0000008686027221 */ /* 0x004fc80000010000 */
[C---:B------:R-:W-:Y:S01]  /*86e0*/  FFMA.FTZ R45, R2.reuse, R45, R51 ;  /* 0x0000002d022d7223 */ /* 0x040fe20000010033 */
[C---:B------:R-:W-:Y:S01]  /*86f0*/  FMUL.FTZ R34, R2.reuse, R33 ;  /* 0x0000002102227220 */ /* 0x040fe20000410000 */
[C---:B------:R-:W-:Y:S01]  /*8700*/  FFMA.FTZ R44, -R2.reuse, R49, -RZ ;  /* 0x00000031022c7223 */ /* 0x040fe200000109ff */
[----:B------:R-:W-:Y:S01]  /*8710*/  FFMA.FTZ R47, -R2, R47, R126 ;  /* 0x0000002f022f7223 */ /* 0x000fe2000001017e */
[----:B------:R-:W-:Y:S01]  /*8720*/  SHF.L.U32 R2, R185, 0x5, RZ ;  /* 0x00000005b9027819 */ /* 0x000fe200000006ff */
[----:B------:R-:W-:-:S03]  /*8730*/  FFMA.FTZ R241, R0, R241, R45 ;  /* 0x000000f100f17223 */ /* 0x000fc6000001002d */
[C---:B------:R-:W-:Y:S02]  /*8740*/  IADD3 R35, R2.reuse, 0x1, RZ ;  /* 0x0000000102237810 */ /* 0x040fe40007ffe0ff */
[C---:B------:R-:W-:Y:S02]  /*8750*/  IADD3 R45, R2.reuse, 0x2, RZ ;  /* 0x00000002022d7810 */ /* 0x040fe40007ffe0ff */
[----:B------:R-:W-:Y:S02]  /*8760*/  IADD3 R49, R2, 0x3, RZ ;  /* 0x0000000302317810 */ /* 0x000fe40007ffe0ff */
[-C--:B------:R-:W-:Y:S02]  /*8770*/  LEA.HI.SX32 R126, R35, R2.reuse, 0x1b ;  /* 0x00000002237e7211 */ /* 0x080fe400078fdaff */
[-C--:B------:R-:W-:Y:S02]  /*8780*/  LEA.HI.SX32 R128, R45, R2.reuse, 0x1b ;  /* 0x000000022d807211 */ /* 0x080fe400078fdaff */
[-C--:B------:R-:W-:Y:S01]  /*8790*/  LEA.HI.SX32 R130, R49, R2.reuse, 0x1b ;  /* 0x0000000231827211 */ /* 0x080fe200078fdaff */
[----:B------:R-:W-:Y:S01]  /*87a0*/  FMUL.FTZ R33, R228, UR45 ;  /* 0x0000002de4217c20 */ /* 0x000fe20008410000 */
[----:B------:R-:W-:-:S03]  /*87b0*/  LEA.HI.SX32 R2, R2, R2, 0x1b ;  /* 0x0000000202027211 */ /* 0x000fc600078fdaff */
[----:B------:R-:W-:Y:S01]  /*87c0*/  FFMA.FTZ R33, R232, UR44, R33 ;  /* 0x0000002ce8217c23 */ /* 0x000fe20008010021 */
[----:B------:R-:W-:Y:S01]  /*87d0*/  LEA R45, R2, R183, 0x2 ;  /* 0x000000b7022d7211 */ /* 0x000fe200078e10ff */
[C---:B------:R-:W-:Y:S01]  /*87e0*/  FMUL.FTZ R2, R36.reuse, -R3 ;  /* 0x8000000324027220 */ /* 0x040fe20000410000 */
[----:B------:R-:W-:Y:S01]  /*87f0*/  FMUL.FTZ R36, R36, -R11 ;  /* 0x8000000b24247220 */ /* 0x000fe20000410000 */
[----:B------:R-:W-:Y:S01]  /*8800*/  @!P0 LEA R49, R14, R183, 0x4 ;  /* 0x000000b70e318211 */ /* 0x000fe200078e20ff */
[C---:B------:R-:W-:Y:S01]  /*8810*/  FMUL.FTZ R14, R0.reuse, R13 ;  /* 0x0000000d000e7220 */ /* 0x040fe20000410000 */
[C---:B------:R-:W-:Y:S01]  /*8820*/  FFMA.FTZ R48, -R0.reuse, R33, -RZ ;  /* 0x0000002100307223 */ /* 0x040fe200000109ff */
[----:B------:R-:W-:Y:S01]  /*8830*/  FFMA.FTZ R243, -R0, R243, R47 ;  /* 0x000000f300f37223 */ /* 0x000fe2000001012f */
        /* <DEDUP_REMOVED lines=11> */
[----:B------:R-:W-:Y:S01]  /*88f0*/  FMUL.FTZ R140, R140, -R17 ;  /* 0x800000118c8c7220 */ /* 0x000fe20000410000 */
[----:B------:R-:W-:Y:S02]  /*8900*/  LEA R126, R126, R183, 0x2 ;  /* 0x000000b77e7e7211 */ /* 0x000fe400078e10ff */
[C---:B------:R-:W-:Y:S01]  /*8910*/  FFMA.FTZ R2, R141.reuse, R17, R2 ;  /* 0x000000118d027223 */ /* 0x040fe20000010002 */
[----:B------:R-:W-:Y:S01]  /*8920*/  FFMA.FTZ R141, R141, R13, -R140 ;  /* 0x0000000d8d8d7223 */ /* 0x000fe2000001088c */
[----:B------:R-:W-:Y:S01]  /*8930*/  LEA R33, R128, R183, 0x2 ;  /* 0x000000b780217211 */ /* 0x000fe200078e10ff */
[----:B------:R-:W-:Y:S01]  /*8940*/  @!P0 STS.128 [R49+0xac80], R120 ;  /* 0x00ac807831008388 */ /* 0x000fe20000000c00 */
[----:B------:R-:W-:Y:S01]  /*8950*/  FADD.FTZ R2, -R195, R2 ;  /* 0x00000002c3027221 */ /* 0x000fe20000010100 */
[----:B------:R-:W-:Y:S02]  /*8960*/  FADD.FTZ R196, R196, R141 ;  /* 0x0000008dc4c47221 */ /* 0x000fe40000010000 */
[----:B------:R-:W-:Y:S01]  /*8970*/  STS [R45+0x4200], R46 ;  /* 0x0042002e2d007388 */ /* 0x000fe20000000800 */
[----:B------:R-:W-:-:S03]  /*8980*/  FMUL.FTZ R36, R142, -R2 ;  /* 0x800000028e247220 */ /* 0x000fc60000410000 */
[----:B------:R-:W-:Y:S04]  /*8990*/  STS [R126+0x4204], R41 ;  /* 0x004204297e007388 */ /* 0x000fe80000000800 */
[----:B------:R0:W-:Y:S01]  /*89a0*/  STS [R33+0x4208], R50 ;  /* 0x0042083221007388 */ /* 0x0001e20000000800 */
[-C--:B------:R-:W-:Y:S01]  /*89b0*/  FFMA.FTZ R15, R143, R196.reuse, -R36 ;  /* 0x000000c48f0f7223 */ /* 0x080fe20000010824 */
[----:B0-----:R-:W-:-:S03]  /*89c0*/  FMUL.FTZ R33, R142, -R196 ;  /* 0x800000c48e217220 */ /* 0x001fc60000410000 */
[----:B------:R-:W-:Y:S01]  /*89d0*/  FADD.FTZ R15, R198, R15 ;  /* 0x0000000fc60f7221 */ /* 0x000fe20000010000 */
[----:B------:R-:W-:-:S04]  /*89e0*/  FFMA.FTZ R36, R143, R2, R33 ;  /* 0x000000028f247223 */ /* 0x000fc80000010021 */
[----:B------:R-:W-:Y:S01]  /*89f0*/  FADD.FTZ R197, -R197, R36 ;  /* 0x00000024c5c57221 */ /* 0x000fe20000010100 */
[----:B------:R-:W-:Y:S01]  /*8a00*/  FMUL.FTZ R36, R144, -R15 ;  /* 0x8000000f90247220 */ /* 0x000fe20000410000 */
[----:B------:R-:W-:Y:S02]  /*8a10*/  LEA R35, R130, R183, 0x2 ;  /* 0x000000b782237211 */ /* 0x000fe400078e10ff */
[-C--:B------:R-:W-:Y:S01]  /*8a20*/  FMUL.FTZ R144, R144, -R197.reuse ;  /* 0x800000c590907220 */ /* 0x080fe20000410000 */
[C---:B------:R-:W-:Y:S02]  /*8a30*/  FFMA.FTZ R36, R145.reuse, R197, R36 ;  /* 0x000000c591247223 */ /* 0x040fe40000010024 */
[----:B------:R-:W-:Y:S01]  /*8a40*/  STS [R35+0x420c], R52 ;  /* 0x00420c3423007388 */ /* 0x000fe20000000800 */
[----:B------:R-:W-:-:S03]  /*8a50*/  FFMA.FTZ R145, R145, R15, -R144 ;  /* 0x0000000f91917223 */ /* 0x000fc60000010890 */
[----:B------:R0:W-:Y:S01]  /*8a60*/  STS [R45+0x4218], R58 ;  /* 0x0042183a2d007388 */ /* 0x0001e20000000800 */
[----:B------:R-:W-:-:S03]  /*8a70*/  FADD.FTZ R200, R200, R145 ;  /* 0x00000091c8c87221 */ /* 0x000fc60000010000 */
[----:B------:R1:W-:Y:S01]  /*8a80*/  STS [R45+0x4248], R4 ;  /* 0x004248042d007388 */ /* 0x0003e20000000800 */
[C---:B------:R-:W-:Y:S01]  /*8a90*/  FMUL.FTZ R33, R148.reuse, -R200 ;  /* 0x800000c894217220 */ /* 0x040fe20000410000 */
[----:B0-----:R-:W-:Y:S02]  /*8aa0*/  FADD.FTZ R58, -R199, R36 ;  /* 0x00000024c73a7221 */ /* 0x001fe40000010100 */
[----:B------:R0:W-:Y:S02]  /*8ab0*/  STS [R45+0x4250], R27 ;  /* 0x0042501b2d007388 */ /* 0x0001e40000000800 */
[----:B-1----:R-:W-:-:S04]  /*8ac0*/  FMUL.FTZ R4, R148, -R58 ;  /* 0x8000003a94047220 */ /* 0x002fc80000410000 */
[C---:B0-----:R-:W-:Y:S01]  /*8ad0*/  FFMA.FTZ R27, R149.reuse, R200, -R4 ;  /* 0x000000c8951b7223 */ /* 0x041fe20000010804 */
[----:B------:R-:W-:-:S03]  /*8ae0*/  FFMA.FTZ R4, R149, R58, R33 ;  /* 0x0000003a95047223 */ /* 0x000fc60000010021 */
[----:B------:R-:W-:Y:S01]  /*8af0*/  FADD.FTZ R27, R202, R27 ;  /* 0x0000001bca1b7221 */ /* 0x000fe20000010000 */
[----:B------:R-:W-:Y:S01]  /*8b00*/  FADD.FTZ R201, -R201, R4 ;  /* 0x00000004c9c97221 */ /* 0x000fe20000010100 */
[----:B------:R0:W-:Y:S03]  /*8b10*/  STS [R45+0x4254], R28 ;  /* 0x0042541c2d007388 */ /* 0x0001e60000000800 */
[C---:B------:R-:W-:Y:S01]  /*8b20*/  FMUL.FTZ R4, R182.reuse, R201 ;  /* 0x000000c9b6047220 */ /* 0x040fe20000410000 */
[----:B------:R1:W-:Y:S01]  /*8b30*/  STS [R45+0x4270], R14 ;  /* 0x0042700e2d007388 */ /* 0x0003e20000000800 */
[----:B------:R-:W-:Y:S01]  /*8b40*/  FMUL.FTZ R35, R181, R58 ;  /* 0x0000003ab5237220 */ /* 0x000fe20000410000 */
[----:B0-----:R-:W-:Y:S02]  /*8b50*/  FMUL.FTZ R28, R182, R27 ;  /* 0x0000001bb61c7220 */ /* 0x001fe40000410000 */
[----:B------:R0:W-:Y:S01]  /*8b60*/  STS [R45+0x4258], R29 ;  /* 0x0042581d2d007388 */ /* 0x0001e20000000800 */
[C---:B------:R-:W-:Y:S01]  /*8b70*/  FMUL.FTZ R33, R213.reuse, R4 ;  /* 0x00000004d5217220 */ /* 0x040fe20000410000 */
[----:B-1----:R-:W-:-:S02]  /*8b80*/  FMUL.FTZ R14, R213, R28 ;  /* 0x0000001cd50e7220 */ /* 0x002fc40000410000 */
[----:B------:R1:W-:Y:S01]  /*8b90*/  STS [R45+0x424c], R26 ;  /* 0x00424c1a2d007388 */ /* 0x0003e20000000800 */
[----:B------:R-:W-:Y:S01]  /*8ba0*/  FFMA.FTZ R33, R28, R227, R33 ;  /* 0x000000e31c217223 */ /* 0x000fe20000010021 */
[----:B------:R-:W-:Y:S01]  /*8bb0*/  FFMA.FTZ R14, R227, R4, -R14 ;  /* 0x00000004e30e7223 */ /* 0x000fe2000001080e */
[----:B0-----:R-:W-:Y:S01]  /*8bc0*/  FMUL.FTZ R29, R181, R200 ;  /* 0x000000c8b51d7220 */ /* 0x001fe20000410000 */
[----:B------:R0:W-:Y:S01]  /*8bd0*/  STS [R45+0x4264], R32 ;  /* 0x004264202d007388 */ /* 0x0001e20000000800 */
[----:B------:R-:W-:Y:S01]  /*8be0*/  FMUL.FTZ R4, R212, R35 ;  /* 0x00000023d4047220 */ /* 0x000fe20000410000 */
[----:B-1----:R-:W-:Y:S01]  /*8bf0*/  FMUL.FTZ R26, R180, R15 ;  /* 0x0000000fb41a7220 */ /* 0x002fe20000410000 */
[----:B------:R-:W-:Y:S01]  /*8c00*/  FMUL.FTZ R37, R212, R29 ;  /* 0x0000001dd4257220 */ /* 0x000fe20000410000 */
[----:B------:R1:W-:Y:S01]  /*8c10*/  STS [R45+0x4268], R34 ;  /* 0x004268222d007388 */ /* 0x0003e20000000800 */
[----:B------:R-:W-:Y:S01]  /*8c20*/  FFMA.FTZ R4, R29, R226, R4 ;  /* 0x000000e21d047223 */ /* 0x000fe20000010004 */
[----:B------:R-:W-:Y:S01]  /*8c30*/  FADD.FTZ R33, RZ, R33 ;  /* 0x00000021ff217221 */ /* 0x000fe20000010000 */
[----:B0-----:R-:W-:Y:S01]  /*8c40*/  FMUL.FTZ R32, R180, R197 ;  /* 0x000000c5b4207220 */ /* 0x001fe20000410000 */
[----:B------:R0:W-:Y:S01]  /*8c50*/  STS [R45+0x425c], R30 ;  /* 0x00425c1e2d007388 */ /* 0x0001e20000000800 */
[----:B------:R-:W-:Y:S01]  /*8c60*/  FFMA.FTZ R37, R226, R35, -R37 ;  /* 0x00000023e2257223 */ /* 0x000fe20000010825 */
[----:B------:R-:W-:Y:S01]  /*8c70*/  FADD.FTZ R14, RZ, R14 ;  /* 0x0000000eff0e7221 */ /* 0x000fe20000010000 */
[----:B-1----:R-:W-:Y:S01]  /*8c80*/  FMUL.FTZ R34, R211, R26 ;  /* 0x0000001ad3227220 */ /* 0x002fe20000410000 */
[----:B------:R-:W-:Y:S01]  /*8c90*/  FMUL.FTZ R36, R179, R2 ;  /* 0x00000002b3247220 */ /* 0x000fe20000410000 */
[----:B------:R-:W-:Y:S01]  /*8ca0*/  FMUL.FTZ R35, R211, R32 ;  /* 0x00000020d3237220 */ /* 0x000fe20000410000 */
[----:B------:R1:W-:Y:S01]  /*8cb0*/  STS [R45+0x4260], R31 ;  /* 0x0042601f2d007388 */ /* 0x0003e20000000800 */
[----:B0-----:R-:W-:Y:S01]  /*8cc0*/  FMUL.FTZ R30, R179, R196 ;  /* 0x000000c4b31e7220 */ /* 0x001fe20000410000 */
[----:B------:R-:W-:Y:S01]  /*8cd0*/  FFMA.FTZ R34, R225, R32, -R34 ;  /* 0x00000020e1227223 */ /* 0x000fe20000010822 */
[----:B------:R-:W-:Y:S01]  /*8ce0*/  FADD.FTZ R4, R33, R4 ;  /* 0x0000000421047221 */ /* 0x000fe20000010000 */
[----:B------:R-:W-:Y:S01]  /*8cf0*/  FADD.FTZ R37, R14, R37 ;  /* 0x000000250e257221 */ /* 0x000fe20000010000 */
[----:B------:R-:W-:Y:S01]  /*8d00*/  FMUL.FTZ R32, R210, R30 ;  /* 0x0000001ed2207220 */ /* 0x000fe20000410000 */
[----:B------:R-:W-:Y:S01]  /*8d10*/  FFMA.FTZ R35, R26, R225, R35 ;  /* 0x000000e11a237223 */ /* 0x000fe20000010023 */
[-C--:B------:R-:W-:Y:S01]  /*8d20*/  FMUL.FTZ R33, R210, R36.reuse ;  /* 0x00000024d2217220 */ /* 0x080fe20000410000 */
[----:B-1----:R-:W-:Y:S01]  /*8d30*/  FADD.FTZ R31, -R161, R224 ;  /* 0x000000e0a11f7221 */ /* 0x002fe20000010100 */
[----:B------:R-:W-:Y:S01]  /*8d40*/  FMUL.FTZ R14, R178, R13 ;  /* 0x0000000db20e7220 */ /* 0x000fe20000410000 */
[----:B------:R-:W-:Y:S01]  /*8d50*/  FADD.FTZ R4, R4, R35 ;  /* 0x0000002304047221 */ /* 0x000fe20000010000 */
[----:B------:R-:W-:Y:S01]  /*8d60*/  FADD.FTZ R223, -R160, R223 ;  /* 0x000000dfa0df7221 */ /* 0x000fe20000010100 */
[----:B------:R-:W-:Y:S01]  /*8d70*/  FFMA.FTZ R39, R31, R36, -R32 ;  /* 0x000000241f277223 */ /* 0x000fe20000010820 */
[----:B------:R-:W-:Y:S01]  /*8d80*/  FFMA.FTZ R33, R30, R31, R33 ;  /* 0x0000001f1e217223 */ /* 0x000fe20000010021 */
[----:B------:R-:W-:Y:S01]  /*8d90*/  FMUL.FTZ R36, R178, R17 ;  /* 0x00000011b2247220 */ /* 0x000fe20000410000 */
[----:B------:R-:W-:Y:S01]  /*8da0*/  FMUL.FTZ R38, R209, R14 ;  /* 0x0000000ed1267220 */ /* 0x000fe20000410000 */
[----:B------:R-:W-:Y:S01]  /*8db0*/  FADD.FTZ R34, R37, R34 ;  /* 0x0000002225227221 */ /* 0x000fe20000010000 */
[----:B------:R-:W-:Y:S01]  /*8dc0*/  FMUL.FTZ R32, R177, R16 ;  /* 0x00000010b1207220 */ /* 0x000fe20000410000 */
[----:B------:R-:W-:Y:S01]  /*8dd0*/  FADD.FTZ R4, R4, R33 ;  /* 0x0000002104047221 */ /* 0x000fe20000010000 */
[-C--:B------:R-:W-:Y:S01]  /*8de0*/  FFMA.FTZ R37, R223, R36.reuse, -R38 ;  /* 0x00000024df257223 */ /* 0x080fe20000010826 */
[----:B------:R-:W-:Y:S01]  /*8df0*/  FMUL.FTZ R35, R209, R36 ;  /* 0x00000024d1237220 */ /* 0x000fe20000410000 */
[----:B------:R-:W-:Y:S01]  /*8e00*/  FMUL.FTZ R36, R177, R0 ;  /* 0x00000000b1247220 */ /* 0x000fe20000410000 */
[----:B------:R-:W-:Y:S01]  /*8e10*/  FADD.FTZ R33, -R159, R222 ;  /* 0x000000de9f217221 */ /* 0x000fe20000010100 */
[----:B------:R-:W-:Y:S01]  /*8e20*/  FMUL.FTZ R38, R208, R32 ;  /* 0x00000020d0267220 */ /* 0x000fe20000410000 */
[----:B------:R-:W-:Y:S01]  /*8e30*/  FADD.FTZ R34, R34, R39 ;  /* 0x0000002722227221 */ /* 0x000fe20000010000 */
[----:B------:R-:W-:Y:S01]  /*8e40*/  FFMA.FTZ R35, R14, R223, R35 ;  /* 0x000000df0e237223 */ /* 0x000fe20000010023 */
[-C--:B------:R-:W-:Y:S01]  /*8e50*/  FMUL.FTZ R41, R208, R36.reuse ;  /* 0x00000024d0297220 */ /* 0x080fe20000410000 */
[----:B------:R-:W-:Y:S01]  /*8e60*/  FFMA.FTZ R39, R33, R36, -R38 ;  /* 0x0000002421277223 */ /* 0x000fe20000010826 */
[----:B------:R-:W-:Y:S01]  /*8e70*/  FADD.FTZ R34, R34, R37 ;  /* 0x0000002522227221 */ /* 0x000fe20000010000 */
[----:B------:R-:W-:Y:S01]  /*8e80*/  FADD.FTZ R4, R4, R35 ;  /* 0x0000002304047221 */ /* 0x000fe20000010000 */
[----:B------:R-:W-:Y:S01]  /*8e90*/  FFMA.FTZ R41, R32, R33, R41 ;  /* 0x0000002120297223 */ /* 0x000fe20000010029 */
[----:B------:R-:W-:Y:S01]  /*8ea0*/  FMUL.FTZ R36, R176, R3 ;  /* 0x00000003b0247220 */ /* 0x000fe20000410000 */
[----:B------:R-:W-:Y:S01]  /*8eb0*/  FADD.FTZ R39, R34, R39 ;  /* 0x0000002722277221 */ /* 0x000fe20000010000 */
[----:B------:R-:W-:Y:S01]  /*8ec0*/  FMUL.FTZ R34, R176, R11 ;  /* 0x0000000bb0227220 */ /* 0x000fe20000410000 */
[----:B------:R-:W-:Y:S01]  /*8ed0*/  FADD.FTZ R4, R4, R41 ;  /* 0x0000002904047221 */ /* 0x000fe20000010000 */
[----:B------:R-:W-:Y:S01]  /*8ee0*/  FADD.FTZ R221, -R158, R221 ;  /* 0x000000dd9edd7221 */ /* 0x000fe20000010100 */
[C---:B------:R-:W-:Y:S01]  /*8ef0*/  FMUL.FTZ R41, R207.reuse, R36 ;  /* 0x00000024cf297220 */ /* 0x040fe20000410000 */
[----:B------:R-:W-:Y:S01]  /*8f00*/  FMUL.FTZ R38, R207, R34 ;  /* 0x00000022cf267220 */ /* 0x000fe20000410000 */
[C---:B------:R-:W-:Y:S01]  /*8f10*/  FMUL.FTZ R35, R175.reuse, R12 ;  /* 0x0000000caf237220 */ /* 0x040fe20000410000 */
[----:B------:R-:W-:Y:S01]  /*8f20*/  FMUL.FTZ R47, R175, R10 ;  /* 0x0000000aaf2f7220 */ /* 0x000fe20000410000 */
[----:B------:R0:W-:Y:S01]  /*8f30*/  STS [R45+0x423c], R40 ;  /* 0x00423c282d007388 */ /* 0x0001e20000000800 */
[----:B------:R-:W-:Y:S01]  /*8f40*/  FFMA.FTZ R41, R34, R221, R41 ;  /* 0x000000dd22297223 */ /* 0x000fe20000010029 */
[----:B------:R-:W-:Y:S01]  /*8f50*/  FADD.FTZ R220, -R157, R220 ;  /* 0x000000dc9ddc7221 */ /* 0x000fe20000010100 */
[----:B------:R-:W-:Y:S01]  /*8f60*/  FMUL.FTZ R49, R206, R35 ;  /* 0x00000023ce317220 */ /* 0x000fe20000410000 */
[----:B------:R1:W-:Y:S01]  /*8f70*/  STS [R45+0x427c], R43 ;  /* 0x00427c2b2d007388 */ /* 0x0003e20000000800 */
[----:B------:R-:W-:Y:S01]  /*8f80*/  FMUL.FTZ R37, R174, R9 ;  /* 0x00000009ae257220 */ /* 0x000fe20000410000 */
[----:B------:R-:W-:Y:S01]  /*8f90*/  FADD.FTZ R4, R4, R41 ;  /* 0x0000002904047221 */ /* 0x000fe20000010000 */
[----:B0-----:R-:W-:Y:S01]  /*8fa0*/  FFMA.FTZ R40, R221, R36, -R38 ;  /* 0x00000024dd287223 */ /* 0x001fe20000010826 */
[----:B------:R-:W-:Y:S01]  /*8fb0*/  FMUL.FTZ R36, R206, R47 ;  /* 0x0000002fce247220 */ /* 0x000fe20000410000 */
[----:B------:R0:W-:Y:S01]  /*8fc0*/  STS [R45+0x426c], R44 ;  /* 0x00426c2c2d007388 */ /* 0x0001e20000000800 */
[----:B-1----:R-:W-:-:S02]  /*8fd0*/  FMUL.FTZ R43, R174, R7 ;  /* 0x00000007ae2b7220 */ /* 0x002fc40000410000 */
[----:B------:R-:W-:Y:S01]  /*8fe0*/  FFMA.FTZ R41, R35, R220, R36 ;  /* 0x000000dc23297223 */ /* 0x000fe20000010024 */
[----:B------:R-:W-:Y:S01]  /*8ff0*/  STS [R45+0x4210], R54 ;  /* 0x004210362d007388 */ /* 0x000fe20000000800 */
[----:B------:R-:W-:Y:S01]  /*9000*/  FADD.FTZ R39, R39, R40 ;  /* 0x0000002827277221 */ /* 0x000fe20000010000 */
[----:B------:R-:W-:Y:S01]  /*9010*/  FADD.FTZ R38, -R156, R219 ;  /* 0x000000db9c267221 */ /* 0x000fe20000010100 */
[----:B------:R-:W-:Y:S01]  /*9020*/  FMUL.FTZ R40, R205, R43 ;  /* 0x0000002bcd287220 */ /* 0x000fe20000410000 */
[----:B------:R-:W-:Y:S01]  /*9030*/  STS [R45+0x4214], R56 ;  /* 0x004214382d007388 */ /* 0x000fe20000000800 */
[C---:B------:R-:W-:Y:S01]  /*9040*/  FMUL.FTZ R36, R173.reuse, R8 ;  /* 0x00000008ad247220 */ /* 0x040fe20000410000 */
[----:B0-----:R-:W-:Y:S02]  /*9050*/  FFMA.FTZ R44, R220, R47, -R49 ;  /* 0x0000002fdc2c7223 */ /* 0x001fe40000010831 */
[----:B------:R-:W-:Y:S01]  /*9060*/  STS [R45+0x421c], R60 ;  /* 0x00421c3c2d007388 */ /* 0x000fe20000000800 */
[----:B------:R-:W-:-:S03]  /*9070*/  FMUL.FTZ R46, R173, R6 ;  /* 0x00000006ad2e7220 */ /* 0x000fc60000410000 */
        /* <DEDUP_REMOVED lines=11> */
[----:B------:R-:W-:Y:S01]  /*9130*/  FADD.FTZ R4, R4, R41 ;  /* 0x0000002904047221 */ /* 0x000fe20000010000 */
[----:B------:R-:W-:Y:S01]  /*9140*/  FADD.FTZ R44, R39, R44 ;  /* 0x0000002c272c7221 */ /* 0x000fe20000010000 */
[----:B------:R-:W-:Y:S01]  /*9150*/  FFMA.FTZ R41, R37, R38, R40 ;  /* 0x0000002625297223 */ /* 0x000fe20000010028 */
[----:B------:R-:W-:Y:S01]  /*9160*/  FADD.FTZ R39, -R155, R218 ;  /* 0x000000da9b277221 */ /* 0x000fe20000010100 */
[----:B------:R-:W-:Y:S01]  /*9170*/  FMUL.FTZ R121, R172, R5 ;  /* 0x00000005ac797220 */ /* 0x000fe20000410000 */
[----:B0-----:R-:W-:Y:S01]  /*9180*/  FMUL.FTZ R48, R167, R36 ;  /* 0x00000024a7307220 */ /* 0x001fe20000410000 */
[----:B-1----:R-:W-:-:S04]  /*9190*/  FMUL.FTZ R45, R205, R37 ;  /* 0x00000025cd2d7220 */ /* 0x002fc80000410000 */
[----:B------:R-:W-:Y:S01]  /*91a0*/  FFMA.FTZ R45, R38, R43, -R45 ;  /* 0x0000002b262d7223 */ /* 0x000fe2000001082d */
[-C--:B------:R-:W-:Y:S01]  /*91b0*/  FMUL.FTZ R43, R167, R46.reuse ;  /* 0x0000002ea72b7220 */ /* 0x080fe20000410000 */
[----:B------:R-:W-:Y:S01]  /*91c0*/  FADD.FTZ R4, R4, R41 ;  /* 0x0000002904047221 */ /* 0x000fe20000010000 */
[----:B------:R-:W-:Y:S01]  /*91d0*/  FFMA.FTZ R47, R39, R46, -R48 ;  /* 0x0000002e272f7223 */ /* 0x000fe20000010830 */
[----:B------:R-:W-:Y:S01]  /*91e0*/  FADD.FTZ R40, -R154, R217 ;  /* 0x000000d99a287221 */ /* 0x000fe20000010100 */
[----:B------:R-:W-:Y:S01]  /*91f0*/  FMUL.FTZ R41, R172, R25 ;  /* 0x00000019ac297220 */ /* 0x000fe20000410000 */
[----:B------:R-:W-:Y:S01]  /*9200*/  FFMA.FTZ R43, R36, R39, R43 ;  /* 0x00000027242b7223 */ /* 0x000fe2000001002b */
[----:B------:R-:W-:-:S03]  /*9210*/  FMUL.FTZ R46, R166, R121 ;  /* 0x00000079a62e7220 */ /* 0x000fc60000410000 */
[----:B------:R-:W-:Y:S01]  /*9220*/  FADD.FTZ R4, R4, R43 ;  /* 0x0000002b04047221 */ /* 0x000fe20000010000 */
[----:B------:R-:W-:-:S04]  /*9230*/  FFMA.FTZ R123, R41, R40, R46 ;  /* 0x00000028297b7223 */ /* 0x000fc8000001002e */
[----:B------:R-:W-:Y:S01]  /*9240*/  FADD.FTZ R123, R4, R123 ;  /* 0x0000007b047b7221 */ /* 0x000fe20000010000 */
[----:B------:R-:W-:Y:S01]  /*9250*/  FMUL.FTZ R4, R19, UR55 ;  /* 0x0000003713047c20 */ /* 0x000fe20008410000 */
[----:B------:R-:W-:-:S03]  /*9260*/  ULEA UR44, UR17, 0xfffff800, 0xb ;  /* 0xfffff800112c7891 */ /* 0x000fc6000f8e583f */
[----:B------:R-:W-:Y:S01]  /*9270*/  FFMA.FTZ R51, R191, UR53, -R4 ;  /* 0x00000035bf337c23 */ /* 0x000fe20008010804 */
[----:B------:R-:W-:Y:S01]  /*9280*/  FMUL.FTZ R4, R23, UR55 ;  /* 0x0000003717047c20 */ /* 0x000fe20008410000 */
[----:B------:R-:W-:Y:S01]  /*9290*/  FADD.FTZ R44, R44, R45 ;  /* 0x0000002d2c2c7221 */ /* 0x000fe20000010000 */
[----:B------:R-:W-:Y:S02]  /*92a0*/  UIADD3 UR44, -UR44, UR54, URZ ;  /* 0x000000362c2c7290 */ /* 0x000fe4000fffe13f */
[----:B------:R-:W-:Y:S01]  /*92b0*/  FFMA.FTZ R45, R21, UR53, R4 ;  /* 0x00000035152d7c23 */ /* 0x000fe20008010004 */
[----:B------:R-:W-:Y:S01]  /*92c0*/  FMUL.FTZ R4, R25, UR55 ;  /* 0x0000003719047c20 */ /* 0x000fe20008410000 */
[----:B------:R-:W-:-:S03]  /*92d0*/  FMUL.FTZ R59, R70, UR55 ;  /* 0x00000037463b7c20 */ /* 0x000fc60008410000 */
[C---:B------:R-:W-:Y:S01]  /*92e0*/  FFMA.FTZ R57, R5.reuse, UR53, -R4 ;  /* 0x0000003505397c23 */ /* 0x040fe20008010804 */
[----:B------:R-:W-:Y:S01]  /*92f0*/  FMUL.FTZ R4, R5, UR55 ;  /* 0x0000003705047c20 */ /* 0x000fe20008410000 */
[----:B------:R-:W-:Y:S01]  /*9300*/  MOV R56, UR44 ;  /* 0x0000002c00387c02 */ /* 0x000fe20008000f00 */
[----:B------:R-:W-:Y:S02]  /*9310*/  FFMA.FTZ R52, R22, UR53, R59 ;  /* 0x0000003516347c23 */ /* 0x000fe4000801003b */
[----:B------:R-:W-:Y:S01]  /*9320*/  FFMA.FTZ R59, R25, UR53, R4 ;  /* 0x00000035193b7c23 */ /* 0x000fe20008010004 */
[----:B------:R-:W-:Y:S01]  /*9330*/  LEA R56, R56, -R185, 0x1 ;  /* 0x800000b938387211 */ /* 0x000fe200078e08ff */
[----:B------:R-:W-:Y:S01]  /*9340*/  FMUL.FTZ R4, R7, UR55 ;  /* 0x0000003707047c20 */ /* 0x000fe20008410000 */
[----:B------:R-:W-:Y:S01]  /*9350*/  FMUL.FTZ R60, R11, UR55 ;  /* 0x000000370b3c7c20 */ /* 0x000fe20008410000 */
[----:B------:R-:W-:Y:S01]  /*9360*/  FADD.FTZ R126, R44, R47 ;  /* 0x0000002f2c7e7221 */ /* 0x000fe20000010000 */
[----:B------:R-:W-:Y:S01]  /*9370*/  ISETP.GE.AND P0, PT, R56, 0x1, PT ;  /* 0x000000013800780c */ /* 0x000fe20003f06270 */
[----:B------:R-:W-:Y:S01]  /*9380*/  FFMA.FTZ R63, R9, UR53, R4 ;  /* 0x00000035093f7c23 */ /* 0x000fe20008010004 */
[----:B------:R-:W-:Y:S01]  /*9390*/  FMUL.FTZ R67, R16, UR55 ;  /* 0x0000003710437c20 */ /* 0x000fe20008410000 */
[----:B------:R-:W-:Y:S01]  /*93a0*/  FMUL.FTZ R44, R171, R22 ;  /* 0x00000016ab2c7220 */ /* 0x000fe20000410000 */
[----:B------:R-:W-:Y:S01]  /*93b0*/  FMUL.FTZ R4, R13, UR55 ;  /* 0x000000370d047c20 */ /* 0x000fe20008410000 */
[C---:B------:R-:W-:Y:S01]  /*93c0*/  FFMA.FTZ R60, R3.reuse, UR53, -R60 ;  /* 0x00000035033c7c23 */ /* 0x040fe2000801083c */
[----:B------:R-:W-:Y:S01]  /*93d0*/  FMUL.FTZ R62, R3, UR55 ;  /* 0x00000037033e7c20 */ /* 0x000fe20008410000 */
[C---:B------:R-:W-:Y:S01]  /*93e0*/  FFMA.FTZ R67, R0.reuse, UR53, -R67 ;  /* 0x0000003500437c23 */ /* 0x040fe20008010843 */
[----:B------:R-:W-:Y:S01]  /*93f0*/  FMUL.FTZ R3, R0, UR55 ;  /* 0x0000003700037c20 */ /* 0x000fe20008410000 */
[----:B------:R-:W-:Y:S01]  /*9400*/  FADD.FTZ R229, -R153, R229 ;  /* 0x000000e599e57221 */ /* 0x000fe20000010100 */
[----:B------:R-:W-:Y:S01]  /*9410*/  FMUL.FTZ R127, R171, R70 ;  /* 0x00000046ab7f7220 */ /* 0x000fe20000410000 */
[----:B------:R-:W-:Y:S01]  /*9420*/  FMUL.FTZ R50, R216, R44 ;  /* 0x0000002cd8327220 */ /* 0x000fe20000410000 */
[C---:B------:R-:W-:Y:S01]  /*9430*/  FFMA.FTZ R0, R17.reuse, UR53, -R4 ;  /* 0x0000003511007c23 */ /* 0x040fe20008010804 */
[----:B------:R-:W-:Y:S01]  /*9440*/  FMUL.FTZ R66, R17, UR55 ;  /* 0x0000003711427c20 */ /* 0x000fe20008410000 */
[----:B------:R-:W-:Y:S01]  /*9450*/  FMUL.FTZ R49, R166, R41 ;  /* 0x00000029a6317220 */ /* 0x000fe20000410000 */
[----:B------:R-:W-:Y:S01]  /*9460*/  FMUL.FTZ R43, R22, UR55 ;  /* 0x00000037162b7c20 */ /* 0x000fe20008410000 */
[----:B------:R-:W-:Y:S01]  /*9470*/  FMUL.FTZ R5, R8, UR55 ;  /* 0x0000003708057c20 */ /* 0x000fe20008410000 */
[----:B------:R-:W-:Y:S01]  /*9480*/  FMUL.FTZ R17, R196, UR55 ;  /* 0x00000037c4117c20 */ /* 0x000fe20008410000 */
[----:B------:R-:W-:Y:S01]  /*9490*/  FFMA.FTZ R125, R229, R127, -R50 ;  /* 0x0000007fe57d7223 */ /* 0x000fe20000010832 */
[----:B------:R-:W-:Y:S01]  /*94a0*/  FFMA.FTZ R64, R16, UR53, R3 ;  /* 0x0000003510407c23 */ /* 0x000fe20008010003 */
[----:B------:R-:W-:Y:S01]  /*94b0*/  FFMA.FTZ R121, R40, R121, -R49 ;  /* 0x0000007928797223 */ /* 0x000fe20000010831 */
[----:B------:R-:W-:Y:S01]  /*94c0*/  FFMA.FTZ R43, R70, UR53, -R43 ;  /* 0x00000035462b7c23 */ /* 0x000fe2000801082b */
[----:B------:R-:W-:Y:S01]  /*94d0*/  FFMA.FTZ R50, R6, UR53, -R5 ;  /* 0x0000003506327c23 */ /* 0x000fe20008010805 */
[----:B------:R-:W-:Y:S01]  /*94e0*/  FMUL.FTZ R61, R12, UR55 ;  /* 0x000000370c3d7c20 */ /* 0x000fe20008410000 */
[C---:B------:R-:W-:Y:S01]  /*94f0*/  FFMA.FTZ R17, R2.reuse, UR53, -R17 ;  /* 0x0000003502117c23 */ /* 0x040fe20008010811 */
        /* <DEDUP_REMOVED lines=16> */
[----:B------:R-:W-:Y:S01]  /*9600*/  USHF.R.S32.HI UR46, URZ, 0x1f, UR12 ;  /* 0x0000001f3f2e7899 */ /* 0x000fe2000801140c */
[----:B------:R-:W-:Y:S01]  /*9610*/  BSSY B0, `(.L_x_3974) ;  /* 0x0000033000007945 */ /* 0x000fe20003800000 */
[----:B------:R-:W-:Y:S01]  /*9620*/  USHF.R.S32.HI UR47, URZ, 0x1f, UR11 ;  /* 0x0000001f3f2f7899 */ /* 0x000fe2000801140b */
[----:B------:R-:W-:Y:S01]  /*9630*/  FFMA.FTZ R61, R10, UR53, -R61 ;  /* 0x000000350a3d7c23 */ /* 0x000fe2000801083d */
[----:B------:R-:W-:Y:S01]  /*9640*/  FFMA.FTZ R69, R58, UR53, -R69 ;  /* 0x000000353a457c23 */ /* 0x000fe20008010845 */
[----:B------:R-:W-:Y:S01]  /*9650*/  FFMA.FTZ R55, R146, UR53, -R55 ;  /* 0x0000003592377c23 */ /* 0x000fe20008010837 */
[----:B------:R-:W-:Y:S01]  /*9660*/  FFMA.FTZ R53, R192, UR53, R53 ;  /* 0x00000035c0357c23 */ /* 0x000fe20008010035 */
[----:B------:R-:W-:Y:S01]  /*9670*/  FFMA.FTZ R48, R19, UR53, R48 ;  /* 0x0000003513307c23 */ /* 0x000fe20008010030 */
[----:B------:R-:W-:Y:S01]  /*9680*/  FFMA.FTZ R49, R20, UR53, -R49 ;  /* 0x0000003514317c23 */ /* 0x000fe20008010831 */
[----:B------:R-:W-:Y:S01]  /*9690*/  FFMA.FTZ R47, R188, UR53, R47 ;  /* 0x00000035bc2f7c23 */ /* 0x000fe2000801002f */
[----:B------:R-:W-:Y:S01]  /*96a0*/  FFMA.FTZ R46, R23, UR53, -R46 ;  /* 0x00000035172e7c23 */ /* 0x000fe2000801082e */
[----:B------:R-:W-:Y:S01]  /*96b0*/  FFMA.FTZ R54, R7, UR53, -R54 ;  /* 0x0000003507367c23 */ /* 0x000fe20008010836 */
[----:B------:R-:W-:Y:S01]  /*96c0*/  FFMA.FTZ R10, R8, UR53, R5 ;  /* 0x00000035080a7c23 */ /* 0x000fe20008010005 */
        /* <DEDUP_REMOVED lines=16> */
[----:B------:R-:W-:Y:S02]  /*97d0*/  USHF.R.U32.HI UR55, URZ, 0x1, UR27 ;  /* 0x000000013f377899 */ /* 0x000fe4000801161b */
[----:B------:R-:W-:Y:S02]  /*97e0*/  UIMAD.WIDE.U32 UR44, UR12, UR28, URZ ;  /* 0x0000001c0c2c72a5 */ /* 0x000fe4000f8e003f */
[----:B------:R0:W1:Y:S01]  /*97f0*/  LDS R7, [R4+0x4200] ;  /* 0x0042000004077984 */ /* 0x0000620000000800 */
[----:B------:R-:W-:Y:S01]  /*9800*/  UIMAD UR59, UR12, UR29, UR59 ;  /* 0x0000001d0c3b72a4 */ /* 0x000fe2000f8e023b */
[----:B------:R-:W-:Y:S01]  /*9810*/  IADD3 R2, P0, R185, UR58, RZ ;  /* 0x0000003ab9027c10 */ /* 0x000fe2000ff1e0ff */
[----:B------:R-:W-:Y:S01]  /*9820*/  UIMAD UR55, UR55, UR11, URZ ;  /* 0x0000000b373772a4 */ /* 0x000fe2000f8e023f */
[----:B------:R-:W-:Y:S01]  /*9830*/  MOV R3, UR58 ;  /* 0x0000003a00037c02 */ /* 0x000fe20008000f00 */
[----:B------:R-:W-:-:S02]  /*9840*/  USHF.R.U64 UR58, UR26, 0x1, UR27 ;  /* 0x000000011a3a7899 */ /* 0x000fc4000800121b */
[----:B------:R-:W-:Y:S01]  /*9850*/  UIADD3 UR45, UR45, UR59, URZ ;  /* 0x0000003b2d2d7290 */ /* 0x000fe2000fffe03f */
[----:B------:R-:W-:Y:S01]  /*9860*/  LEA.HI.X.SX32 R3, R3, RZ, 0x1, P0 ;  /* 0x000000ff03037211 */ /* 0x000fe200000f0eff */
[----:B------:R-:W-:Y:S02]  /*9870*/  USHF.R.S32.HI UR53, URZ, 0x1f, UR7 ;  /* 0x0000001f3f357899 */ /* 0x000fe40008011407 */
[----:B------:R-:W-:Y:S02]  /*9880*/  UIMAD UR55, UR47, UR58, UR55 ;  /* 0x0000003a2f3772a4 */ /* 0x000fe4000f8e0237 */
[----:B------:R-:W-:Y:S01]  /*9890*/  UIMAD.WIDE.U32 UR44, UR11, UR58, UR44 ;  /* 0x0000003a0b2c72a5 */ /* 0x000fe2000f8e002c */
        /* <DEDUP_REMOVED lines=10> */
.L_x_3975:
[----:B------:R-:W-:Y:S05]  /*9940*/  BSYNC B0 ;  /* 0x0000000000007941 */ /* 0x000fea0003800000 */
.L_x_3974:
[----:B------:R-:W-:Y:S01]  /*9950*/  USHF.R.U32.HI UR44, URZ, 0x1, UR27 ;  /* 0x000000013f2c7899 */ /* 0x000fe2000801161b */
[----:B------:R-:W-:Y:S01]  /*9960*/  FMUL.FTZ R127, R216, R127 ;  /* 0x0000007fd87f7220 */ /* 0x000fe20000410000 */
[----:B------:R-:W-:Y:S01]  /*9970*/  USHF.R.U64 UR53, UR26, 0x1, UR27 ;  /* 0x000000011a357899 */ /* 0x000fe2000800121b */
[----:B0-----:R-:W-:Y:S01]  /*9980*/  FMUL.FTZ R7, R169, R20 ;  /* 0x00000014a9077220 */ /* 0x001fe20000410000 */
[----:B------:R-:W-:Y:S01]  /*9990*/  UIMAD UR55, UR44, UR11, URZ ;  /* 0x0000000b2c3772a4 */ /* 0x000fe2000f8e023f */
[----:B------:R-:W-:Y:S01]  /*99a0*/  FFMA.FTZ R2, R44, R229, R127 ;  /* 0x000000e52c027223 */ /* 0x000fe2000001007f */
[----:B------:R-:W-:Y:S01]  /*99b0*/  UIMAD.WIDE.U32 UR44, UR53, UR11, URZ ;  /* 0x0000000b352c72a5 */ /* 0x000fe2000f8e003f */
[----:B------:R-:W-:Y:S01]  /*99c0*/  FMUL.FTZ R20, R170, R21 ;  /* 0x00000015aa147220 */ /* 0x000fe20000410000 */
[----:B------:R-:W-:Y:S01]  /*99d0*/  UIMAD UR55, UR47, UR53, UR55 ;  /* 0x000000352f3772a4 */ /* 0x000fe2000f8e0237 */
[----:B------:R-:W-:Y:S01]  /*99e0*/  FADD.FTZ R123, R123, R2 ;  /* 0x000000027b7b7221 */ /* 0x000fe20000010000 */
[----:B------:R-:W-:Y:S01]  /*99f0*/  UIMAD UR46, UR46, UR28, URZ ;  /* 0x0000001c2e2e72a4 */ /* 0x000fe2000f8e023f */
[----:B------:R-:W0:Y:S01]  /*9a00*/  LDC.64 R2, c[0x0][0x380] ;  /* 0x0000e000ff027b82 */ /* 0x000e220000000a00 */
[----:B------:R-:W-:Y:S01]  /*9a10*/  UIADD3 UR45, UR55, UR45, URZ ;  /* 0x0000002d372d7290 */ /* 0x000fe2000fffe03f */
[----:B------:R-:W-:Y:S01]  /*9a20*/  FADD.FTZ R126, R126, R121 ;  /* 0x000000797e7e7221 */ /* 0x000fe20000010000 */
[----:B------:R-:W-:Y:S01]  /*9a30*/  UIMAD UR46, UR12, UR29, UR46 ;  /* 0x0000001d0c2e72a4 */ /* 0x000fe2000f8e022e */
[----:B------:R-:W-:Y:S01]  /*9a40*/  FADD.FTZ R241, R241, R42 ;  /* 0x0000002af1f17221 */ /* 0x000fe20000010000 */
[----:B------:R-:W-:Y:S01]  /*9a50*/  UIMAD.WIDE.U32 UR44, UR12, UR28, UR44 ;  /* 0x0000001c0c2c72a5 */ /* 0x000fe2000f8e002c */
[----:B------:R-:W-:Y:S01]  /*9a60*/  FADD.FTZ R230, -R152, R230 ;  /* 0x000000e698e67221 */ /* 0x000fe20000010100 */
[----:B------:R-:W-:Y:S01]  /*9a70*/  FMUL.FTZ R23, R170, R23 ;  /* 0x00000017aa177220 */ /* 0x000fe20000410000 */
[----:B------:R-:W-:Y:S01]  /*9a80*/  FMUL.FTZ R5, R215, R20 ;  /* 0x00000014d7057220 */ /* 0x000fe20000410000 */
[----:B------:R-:W-:Y:S01]  /*9a90*/  UIADD3 UR46, UR46, UR45, URZ ;  /* 0x0000002d2e2e7290 */ /* 0x000fe2000fffe03f */
[----:B------:R-:W-:Y:S01]  /*9aa0*/  FMUL.FTZ R42, R169, R188 ;  /* 0x000000bca92a7220 */ /* 0x000fe20000410000 */
[----:B------:R-:W-:Y:S01]  /*9ab0*/  ULEA UR47, UP0, UR44, UR30, 0x3 ;  /* 0x0000001e2c2f7291 */ /* 0x000fe2000f80183f */
[----:B------:R-:W-:Y:S01]  /*9ac0*/  FADD.FTZ R125, R126, R125 ;  /* 0x0000007d7e7d7221 */ /* 0x000fe20000010000 */
[----:B------:R-:W-:Y:S01]  /*9ad0*/  UIADD3 UR45, UR6, -UR19, URZ ;  /* 0x80000013062d7290 */ /* 0x000fe2000fffe03f */
[-C--:B------:R-:W-:Y:S01]  /*9ae0*/  FFMA.FTZ R126, R230, R23.reuse, -R5 ;  /* 0x00000017e67e7223 */ /* 0x080fe20000010805 */
[----:B------:R-:W-:Y:S01]  /*9af0*/  ULEA.HI.X UR46, UR44, UR31, UR46, 0x3, UP0 ;  /* 0x0000001f2c2e7291 */ /* 0x000fe200080f1c2e */
[----:B------:R-:W-:Y:S01]  /*9b00*/  FADD.FTZ R231, -R151, R231 ;  /* 0x000000e797e77221 */ /* 0x000fe20000010100 */
[----:B------:R-:W-:Y:S01]  /*9b10*/  UIMAD UR44, UR45, -0x1000, URZ ;  /* 0xfffff0002d2c78a4 */ /* 0x000fe2000f8e023f */
[----:B------:R-:W-:Y:S01]  /*9b20*/  LEA R4, P0, R185, UR47, 0x2 ;  /* 0x0000002fb9047c11 */ /* 0x000fe2000f8010ff */
[----:B------:R-:W-:Y:S01]  /*9b30*/  FMUL.FTZ R6, R214, R42 ;  /* 0x0000002ad6067220 */ /* 0x000fe20000410000 */
[----:B------:R-:W-:Y:S01]  /*9b40*/  USHF.L.U64.HI UR45, UR8, 0x2, UR9 ;  /* 0x00000002082d7899 */ /* 0x000fe20008010209 */
[----:B------:R-:W-:Y:S01]  /*9b50*/  FMUL.FTZ R23, R215, R23 ;  /* 0x00000017d7177220 */ /* 0x000fe20000410000 */
[----:B------:R-:W-:Y:S01]  /*9b60*/  LEA.HI.X R5, R185, UR46, RZ, 0x2, P0 ;  /* 0x0000002eb9057c11 */ /* 0x000fe200080f14ff */
[-C--:B------:R-:W-:Y:S01]  /*9b70*/  FFMA.FTZ R128, R231, R7.reuse, -R6 ;  /* 0x00000007e7807223 */ /* 0x080fe20000010806 */
[----:B------:R-:W-:Y:S01]  /*9b80*/  MOV R129, UR44 ;  /* 0x0000002c00817c02 */ /* 0x000fe20008000f00 */
[----:B------:R-:W-:Y:S01]  /*9b90*/  USHF.L.U32 UR44, UR8, 0x2, URZ ;  /* 0x00000002082c7899 */ /* 0x000fe2000800063f */
[----:B------:R-:W-:Y:S01]  /*9ba0*/  FFMA.FTZ R6, R20, R230, R23 ;  /* 0x000000e614067223 */ /* 0x000fe20000010017 */
[----:B------:R-:W-:Y:S01]  /*9bb0*/  FMUL.FTZ R7, R214, R7 ;  /* 0x00000007d6077220 */ /* 0x000fe20000410000 */
[----:B------:R-:W-:Y:S01]  /*9bc0*/  FADD.FTZ R125, R125, R126 ;  /* 0x0000007e7d7d7221 */ /* 0x000fe20000010000 */
[----:B------:R-:W-:-:S04]  /*9bd0*/  IMAD.WIDE R4, R129, 0x4, R4 ;  /* 0x0000000481047825 */ /* 0x000fc800078e0204 */
[----:B------:R-:W-:Y:S01]  /*9be0*/  FMUL.FTZ R191, R168, R191 ;  /* 0x000000bfa8bf7220 */ /* 0x000fe20000410000 */
[----:B------:R-:W-:Y:S01]  /*9bf0*/  FADD.FTZ R6, R123, R6 ;  /* 0x000000067b067221 */ /* 0x000fe20000010000 */
[----:B------:R-:W-:Y:S01]  /*9c00*/  FFMA.FTZ R7, R42, R231, R7 ;  /* 0x000000e72a077223 */ /* 0x000fe20000010007 */
[----:B0-----:R-:W-:Y:S02]  /*9c10*/  IMAD R126, R2, UR45, RZ ;  /* 0x0000002d027e7c24 */ /* 0x001fe4000f8e02ff */
[----:B------:R-:W-:Y:S01]  /*9c20*/  FADD.FTZ R232, -R150, R232 ;  /* 0x000000e896e87221 */ /* 0x000fe20000010100 */
[----:B------:R-:W-:Y:S01]  /*9c30*/  FMUL.FTZ R121, R168, R19 ;  /* 0x00000013a8797220 */ /* 0x000fe20000410000 */
[----:B------:R-:W-:Y:S01]  /*9c40*/  FMUL.FTZ R130, R228, R191 ;  /* 0x000000bfe4827220 */ /* 0x000fe20000410000 */
[----:B------:R-:W-:Y:S02]  /*9c50*/  IMAD R123, R3, UR44, R126 ;  /* 0x0000002c037b7c24 */ /* 0x000fe4000f8e027e */
[----:B------:R-:W-:Y:S01]  /*9c60*/  FADD.FTZ R6, R6, R7 ;  /* 0x0000000706067221 */ /* 0x000fe20000010000 */
[----:B------:R-:W-:Y:S01]  /*9c70*/  IMAD.WIDE.U32 R2, R2, UR44, R4 ;  /* 0x0000002c02027c25 */ /* 0x000fe2000f8e0004 */
[----:B------:R-:W-:-:S03]  /*9c80*/  IADD3 R4, R185, 0x80, RZ ;  /* 0x00000080b9047810 */ /* 0x000fc60007ffe0ff */
[----:B------:R-:W-:Y:S01]  /*9c90*/  FFMA.FTZ R7, R121, R232, R130 ;  /* 0x000000e879077223 */ /* 0x000fe20000010082 */
[C---:B------:R-:W-:Y:S01]  /*9ca0*/  FMUL.FTZ R23, R165.reuse, R192 ;  /* 0x000000c0a5177220 */ /* 0x040fe20000410000 */
[----:B------:R-:W-:Y:S01]  /*9cb0*/  FMUL.FTZ R5, R165, R146 ;  /* 0x00000092a5057220 */ /* 0x000fe20000410000 */
[----:B------:R-:W-:Y:S01]  /*9cc0*/  LEA.HI.SX32 R4, R4, R185, 0x1b ;  /* 0x000000b904047211 */ /* 0x000fe200078fdaff */
[----:B------:R-:W-:Y:S01]  /*9cd0*/  FADD.FTZ R6, R6, R7 ;  /* 0x0000000706067221 */ /* 0x000fe20000010000 */
[----:B------:R-:W-:Y:S01]  /*9ce0*/  FMUL.FTZ R7, R124, R23 ;  /* 0x000000177c077220 */ /* 0x000fe20000410000 */
[----:B------:R-:W-:Y:S01]  /*9cf0*/  ISETP.GE.AND P0, PT, R56, 0x81, PT ;  /* 0x000000813800780c */ /* 0x000fe20003f06270 */
[----:B------:R-:W-:Y:S01]  /*9d00*/  FMUL.FTZ R127, R228, R121 ;  /* 0x00000079e47f7220 */ /* 0x000fe20000410000 */
[----:B------:R-:W-:Y:S01]  /*9d10*/  LEA R4, R4, R183, 0x2 ;  /* 0x000000b704047211 */ /* 0x000fe200078e10ff */
[----:B------:R-:W-:Y:S01]  /*9d20*/  FFMA.FTZ R130, R18, R5, -R7 ;  /* 0x0000000512827223 */ /* 0x000fe20000010807 */
[----:B------:R-:W-:Y:S01]  /*9d30*/  FADD.FTZ R125, R125, R128 ;  /* 0x000000807d7d7221 */ /* 0x000fe20000010000 */
[----:B------:R-:W-:Y:S01]  /*9d40*/  FFMA.FTZ R132, R232, R191, -R127 ;  /* 0x000000bfe8847223 */ /* 0x000fe2000001087f */
[C---:B------:R-:W-:Y:S01]  /*9d50*/  IADD3 R126, R185.reuse, 0x100, RZ ;  /* 0x00000100b97e7810 */ /* 0x040fe20007ffe0ff */
[----:B------:R0:W1:Y:S01]  /*9d60*/  LDS R7, [R4+0x4400] ;  /* 0x0044000004077984 */ /* 0x0000620000000800 */
[----:B------:R-:W-:Y:S01]  /*9d70*/  IADD3 R128, R185, 0x180, RZ ;  /* 0x00000180b9807810 */ /* 0x000fe20007ffe0ff */
[----:B------:R-:W-:Y:S01]  /*9d80*/  FADD.FTZ R125, R125, R132 ;  /* 0x000000847d7d7221 */ /* 0x000fe20000010000 */
[----:B------:R-:W-:Y:S01]  /*9d90*/  LEA.HI.SX32 R126, R126, R185, 0x1b ;  /* 0x000000b97e7e7211 */ /* 0x000fe200078fdaff */
[----:B------:R-:W-:Y:S01]  /*9da0*/  BSSY B0, `(.L_x_3976) ;  /* 0x000000a000007945 */ /* 0x000fe20003800000 */
[----:B------:R-:W-:Y:S01]  /*9db0*/  IADD3 R3, R3, R123, RZ ;  /* 0x0000007b03037210 */ /* 0x000fe20007ffe0ff */
[----:B------:R-:W-:Y:S01]  /*9dc0*/  FADD.FTZ R24, R243, -R24 ;  /* 0x80000018f3187221 */ /* 0x000fe20000010000 */
[C---:B------:R-:W-:Y:S01]  /*9dd0*/  ISETP.GE.AND P1, PT, R56.reuse, 0x101, PT ;  /* 0x000001013800780c */ /* 0x040fe20003f26270 */
[----:B------:R-:W-:Y:S01]  /*9de0*/  FADD.FTZ R123, R125, R130 ;  /* 0x000000827d7b7221 */ /* 0x000fe20000010000 */
[----:B------:R-:W-:-:S02]  /*9df0*/  ISETP.GE.AND P2, PT, R56, 0x181, PT ;  /* 0x000001813800780c */ /* 0x000fc40003f46270 */
[----:B------:R-:W-:Y:S02]  /*9e00*/  LEA.HI.SX32 R128, R128, R185, 0x1b ;  /* 0x000000b980807211 */ /* 0x000fe400078fdaff */
[----:B------:R-:W-:Y:S01]  /*9e10*/  LEA R126, R126, R183, 0x2 ;  /* 0x000000b77e7e7211 */ /* 0x000fe200078e10ff */
[----:B0-----:R-:W-:Y:S08]  /*9e20*/  @!P0 BRA `(.L_x_3977) ;  /* 0x0000000000048947 */ /* 0x001ff00003800000 */
[----:B-1----:R0:W-:Y:S02]  /*9e30*/  REDG.E.ADD.F32.FTZ.RN.STRONG.GPU desc[UR22][R2.64+-0x3e00], R7 ;  /* 0xffc20007020079a6 */ /* 0x0021e4000c10f396 */
.L_x_3977:
[----:B------:R-:W-:Y:S05]  /*9e40*/  BSYNC B0 ;  /* 0x0000000000007941 */ /* 0x000fea0003800000 */
.L_x_3976:
[----:B01----:R0:W1:Y:S01]  /*9e50*/  LDS R7, [R126+0x4600] ;  /* 0x004600007e077984 */ /* 0x0030620000000800 */
[----:B------:R-:W-:Y:S01]  /*9e60*/  BSSY B0, `(.L_x_3978) ;  /* 0x0000004000007945 */ /* 0x000fe20003800000 */
[----:B------:R-:W-:-:S03]  /*9e70*/  LEA R128, R128, R183, 0x2 ;  /* 0x000000b780807211 */ /* 0x000fc600078e10ff */
[----:B------:R-:W-:Y:S05]  /*9e80*/  @!P1 BRA `(.L_x_3979) ;  /* 0x0000000000049947 */ /* 0x000fea0003800000 */
[----:B-1----:R2:W-:Y:S02]  /*9e90*/  REDG.E.ADD.F32.FTZ.RN.STRONG.GPU desc[UR22][R2.64+-0x3c00], R7 ;  /* 0xffc40007020079a6 */ /* 0x0025e4000c10f396 */
.L_x_3979:
[----:B------:R-:W-:Y:S05]  /*9ea0*/  BSYNC B0 ;  /* 0x0000000000007941 */ /* 0x000fea0003800000 */
.L_x_3978:
[----:B-12---:R1:W2:Y:S01]  /*9eb0*/  LDS R7, [R128+0x4800] ;  /* 0x0048000080077984 */ /* 0x0062a20000000800 */
[----:B------:R-:W-:Y:S01]  /*9ec0*/  BSSY B0, `(.L_x_3980) ;  /* 0x0000005000007945 */ /* 0x000fe20003800000 */
[C---:B------:R-:W-:Y:S02]  /*9ed0*/  IADD3 R4, R185.reuse, 0x200, RZ ;  /* 0x00000200b9047810 */ /* 0x040fe40007ffe0ff */
[----:B0-----:R-:W-:Y:S01]  /*9ee0*/  IADD3 R126, R185, 0x280, RZ ;  /* 0x00000280b97e7810 */ /* 0x001fe20007ffe0ff */
[----:B------:R-:W-:Y:S06]  /*9ef0*/  @!P2 BRA `(.L_x_3981) ;  /* 0x000000000004a947 */ /* 0x000fec0003800000 */
[----:B--2---:R0:W-:Y:S02]  /*9f00*/  REDG.E.ADD.F32.FTZ.RN.STRONG.GPU desc[UR22][R2.64+-0x3a00], R7 ;  /* 0xffc60007020079a6 */ /* 0x0041e4000c10f396 */
.L_x_3981:
[----:B------:R-:W-:Y:S05]  /*9f10*/  BSYNC B0 ;  /* 0x0000000000007941 */ /* 0x000fea0003800000 */
.L_x_3980:
        /* <DEDUP_REMOVED lines=16> */
[----:B0-----:R-:W-:-:S12]  /*a020*/  @!P6 BRA `(.L_x_3983) ;  /* 0x000000000004e947 */ /* 0x001fd80003800000 */
[----:B-1----:R0:W-:Y:S02]  /*a030*/  REDG.E.ADD.F32.FTZ.RN.STRONG.GPU desc[UR22][R2.64+-0x3800], R7 ;  /* 0xffc80007020079a6 */ /* 0x0021e4000c10f396 */
.L_x_3983:
[----:B------:R-:W-:Y:S05]  /*a040*/  BSYNC B0 ;  /* 0x0000000000007941 */ /* 0x000fea0003800000 */
.L_x_3982:
[----:B01----:R0:W1:Y:S01]  /*a050*/  LDS R7, [R126+0x4c00] ;  /* 0x004c00007e077984 */ /* 0x0030620000000800 */
[----:B------:R-:W-:Y:S01]  /*a060*/  BSSY B0, `(.L_x_3984) ;  /* 0x0000006000007945 */ /* 0x000fe20003800000 */
[----:B------:R-:W-:Y:S02]  /*a070*/  IADD3 R4, R185, 0x400, RZ ;  /* 0x00000400b9047810 */ /* 0x000fe40007ffe0ff */
[----:B------:R-:W-:Y:S02]  /*a080*/  LEA.HI.SX32 R130, R130, R185, 0x1b ;  /* 0x000000b982827211 */ /* 0x000fe400078fdaff */
[----:B------:R-:W-:Y:S01]  /*a090*/  LEA R128, R128, R183, 0x2 ;  /* 0x000000b780807211 */ /* 0x000fe200078e10ff */
[----:B------:R-:W-:Y:S06]  /*a0a0*/  @!P0 BRA `(.L_x_3985) ;  /* 0x0000000000048947 */ /* 0x000fec0003800000 */
[----:B-1----:R2:W-:Y:S02]  /*a0b0*/  REDG.E.ADD.F32.FTZ.RN.STRONG.GPU desc[UR22][R2.64+-0x3600], R7 ;  /* 0xffca0007020079a6 */ /* 0x0025e4000c10f396 */
.L_x_3985:
[----:B------:R-:W-:Y:S05]  /*a0c0*/  BSYNC B0 ;  /* 0x0000000000007941 */ /* 0x000fea0003800000 */
.L_x_3984:
[----:B-12---:R1:W2:Y:S01]  /*a0d0*/  LDS R7, [R128+0x4e00] ;  /* 0x004e000080077984 */ /* 0x0062a20000000800 */
[----:B------:R-:W-:Y:S01]  /*a0e0*/  BSSY B0, `(.L_x_3986) ;  /* 0x0000006000007945 */ /* 0x000fe20003800000 */
[----:B0-----:R-:W-:Y:S02]  /*a0f0*/  IADD3 R126, R185, 0x480, RZ ;  /* 0x00000480b97e7810 */ /* 0x001fe40007ffe0ff */
[----:B------:R-:W-:Y:S02]  /*a100*/  LEA.HI.SX32 R4, R4, R185, 0x1b ;  /* 0x000000b904047211 */ /* 0x000fe400078fdaff */
[----:B------:R-:W-:Y:S01]  /*a110*/  LEA R130, R130, R183, 0x2 ;  /* 0x000000b782827211 */ /* 0x000fe200078e10ff */
[----:B------:R-:W-:Y:S06]  /*a120*/  @!P1 BRA `(.L_x_3987) ;  /* 0x0000000000049947 */ /* 0x000fec0003800000 */
[----:B--2---:R0:W-:Y:S02]  /*a130*/  REDG.E.ADD.F32.FTZ.RN.STRONG.GPU desc[UR22][R2.64+-0x3400], R7 ;  /* 0xffcc0007020079a6 */ /* 0x0041e4000c10f396 */
.L_x_3987:
[----:B------:R-:W-:Y:S05]  /*a140*/  BSYNC B0 ;  /* 0x0000000000007941 */ /* 0x000fea0003800000 */
.L_x_3986:
[----:B0-2---:R0:W2:Y:S01]  /*a150*/  LDS R7, [R130+0x5000] ;  /* 0x0050000082077984 */ /* 0x0050a20000000800 */
[----:B------:R-:W-:Y:S01]  /*a160*/  BSSY B0, `(.L_x_3988) ;  /* 0x0000006000007945 */ /* 0x000fe20003800000 */
[----:B-1----:R-:W-:Y:S02]  /*a170*/  IADD3 R128, R185, 0x500, RZ ;  /* 0x00000500b9807810 */ /* 0x002fe40007ffe0ff */
[----:B------:R-:W-:Y:S02]  /*a180*/  LEA.HI.SX32 R126, R126, R185, 0x1b ;  /* 0x000000b97e7e7211 */ /* 0x000fe400078fdaff */
[----:B------:R-:W-:Y:S01]  /*a190*/  LEA R4, R4, R183, 0x2 ;  /* 0x000000b704047211 */ /* 0x000fe200078e10ff */
[----:B------:R-:W-:Y:S06]  /*a1a0*/  @!P2 BRA `(.L_x_3989) ;  /* 0x000000000004a947 */ /* 0x000fec0003800000 */
[----:B--2---:R1:W-:Y:S02]  /*a1b0*/  REDG.E.ADD.F32.FTZ.RN.STRONG.GPU desc[UR22][R2.64+-0x3200], R7 ;  /* 0xffce0007020079a6 */ /* 0x0043e4000c10f396 */
.L_x_3989:
[----:B------:R-:W-:Y:S05]  /*a1c0*/  BSYNC B0 ;  /* 0x0000000000007941 */ /* 0x000fea0003800000 */
.L_x_3988:
[----:B-12---:R1:W2:Y:S01]  /*a1d0*/  LDS R7, [R4+0x5200] ;  /* 0x0052000004077984 */ /* 0x0062a20000000800 */
[----:B------:R-:W-:Y:S01]  /*a1e0*/  BSSY B0, `(.L_x_3990) ;  /* 0x0000005000007945 */ /* 0x000fe20003800000 */
[----:B------:R-:W-:Y:S02]  /*a1f0*/  LEA.HI.SX32 R128, R128, R185, 0x1b ;  /* 0x000000b980807211 */ /* 0x000fe400078fdaff */
[----:B------:R-:W-:Y:S01]  /*a200*/  LEA R126, R126, R183, 0x2 ;  /* 0x000000b77e7e7211 */ /* 0x000fe200078e10ff */
[----:B------:R-:W-:Y:S06]  /*a210*/  @!P3 BRA `(.L_x_3991) ;  /* 0x000000000004b947 */ /* 0x000fec0003800000 */
[----:B--2---:R3:W-:Y:S02]  /*a220*/  REDG.E.ADD.F32.FTZ.RN.STRONG.GPU desc[UR22][R2.64+-0x3000], R7 ;  /* 0xffd00007020079a6 */ /* 0x0047e4000c10f396 */
.L_x_3991:
[----:B------:R-:W-:Y:S05]  /*a230*/  BSYNC B0 ;  /* 0x0000000000007941 */ /* 0x000fea0003800000 */
.L_x_3990:
[----:B--23--:R2:W3:Y:S01]  /*a240*/  LDS R7, [R126+0x5400] ;  /* 0x005400007e077984 */ /* 0x00c4e20000000800 */
[----:B------:R-:W-:Y:S01]  /*a250*/  BSSY B0, `(.L_x_3992) ;  /* 0x0000004000007945 */ /* 0x000fe20003800000 */
[----:B------:R-:W-:-:S03]  /*a260*/  LEA R128, R128, R183, 0x2 ;  /* 0x000000b780807211 */ /* 0x000fc600078e10ff */
[----:B------:R-:W-:Y:S05]  /*a270*/  @!P4 BRA `(.L_x_3993) ;  /* 0x000000000004c947 */ /* 0x000fea0003800000 */
[----:B---3--:R4:W-:Y:S02]  /*a280*/  REDG.E.ADD.F32.FTZ.RN.STRONG.GPU desc[UR22][R2.64+-0x2e00], R7 ;  /* 0xffd20007020079a6 */ /* 0x0089e4000c10f396 */
.L_x_3993:
[----:B------:R-:W-:Y:S05]  /*a290*/  BSYNC B0 ;  /* 0x0000000000007941 */ /* 0x000fea0003800000 */
.L_x_3992:
[----:B---34-:R3:W4:Y:S01]  /*a2a0*/  LDS R7, [R128+0x5600] ;  /* 0x0056000080077984 */ /* 0x0187220000000800 */
[----:B------:R-:W-:Y:S01]  /*a2b0*/  BSSY B0, `(.L_x_3994) ;  /* 0x0000005000007945 */ /* 0x000fe20003800000 */
[C---:B-1----:R-:W-:Y:S02]  /*a2c0*/  IADD3 R4, R185.reuse, 0x580, RZ ;  /* 0x00000580b9047810 */ /* 0x042fe40007ffe0ff */
[----:B--2---:R-:W-:Y:S01]  /*a2d0*/  IADD3 R126, R185, 0x600, RZ ;  /* 0x00000600b97e7810 */ /* 0x004fe20007ffe0ff */
[----:B------:R-:W-:Y:S06]  /*a2e0*/  @!P5 BRA `(.L_x_3995) ;  /* 0x000000000004d947 */ /* 0x000fec0003800000 */
[----:B----4-:R1:W-:Y:S02]  /*a2f0*/  REDG.E.ADD.F32.FTZ.RN.STRONG.GPU desc[UR22][R2.64+-0x2c00], R7 ;  /* 0xffd40007020079a6 */ /* 0x0103e4000c10f396 */
.L_x_3995:
[----:B------:R-:W-:Y:S05]  /*a300*/  BSYNC B0 ;  /* 0x0000000000007941 */ /* 0x000fea0003800000 */
.L_x_3994:
[----:B------:R-:W-:Y:S01]  /*a310*/  LEA.HI.SX32 R4, R4, R185, 0x1b ;  /* 0x000000b904047211 */ /* 0x000fe200078fdaff */
[----:B------:R-:W-:Y:S01]  /*a320*/  BSSY B0, `(.L_x_3996) ;  /* 0x0000011000007945 */ /* 0x000fe20003800000 */
[----:B------:R-:W-:Y:S02]  /*a330*/  ISETP.GE.AND P6, PT, R56, 0x581, PT ;  /* 0x000005813800780c */ /* 0x000fe40003fc6270 */
[----:B------:R-:W-:Y:S02]  /*a340*/  LEA R4, R4, R183, 0x2 ;  /* 0x000000b704047211 */ /* 0x000fe400078e10ff */
[C---:B---3--:R-:W-:Y:S02]  /*a350*/  IADD3 R128, R185.reuse, 0x680, RZ ;  /* 0x00000680b9807810 */ /* 0x048fe40007ffe0ff */
[----:B------:R-:W-:Y:S01]  /*a360*/  LEA.HI.SX32 R126, R126, R185, 0x1b ;  /* 0x000000b97e7e7211 */ /* 0x000fe200078fdaff */
[----:B-1--4-:R1:W2:Y:S01]  /*a370*/  LDS R7, [R4+0x5800] ;  /* 0x0058000004077984 */ /* 0x0122a20000000800 */
[----:B0-----:R-:W-:-:S02]  /*a380*/  IADD3 R130, R185, 0x700, RZ ;  /* 0x00000700b9827810 */ /* 0x001fc40007ffe0ff */
        /* <DEDUP_REMOVED lines=8> */
[----:B-1----:R-:W-:-:S12]  /*a410*/  @!P6 BRA `(.L_x_3997) ;  /* 0x000000000004e947 */ /* 0x002fd80003800000 */
[----:B--2---:R0:W-:Y:S02]  /*a420*/  REDG.E.ADD.F32.FTZ.RN.STRONG.GPU desc[UR22][R2.64+-0x2a00], R7 ;  /* 0xffd60007020079a6 */ /* 0x0041e4000c10f396 */
.L_x_3997:
[----:B------:R-:W-:Y:S05]  /*a430*/  BSYNC B0 ;  /* 0x0000000000007941 */ /* 0x000fea0003800000 */
.L_x_3996:
[----:B0-2---:R0:W1:Y:S01]  /*a440*/  LDS R7, [R126+0x5a00] ;  /* 0x005a00007e077984 */ /* 0x0050620000000800 */
[----:B------:R-:W-:Y:S01]  /*a450*/  BSSY B0, `(.L_x_3998) ;  /* 0x0000006000007945 */ /* 0x000fe20003800000 */
[----:B------:R-:W-:Y:S02]  /*a460*/  IADD3 R4, R185, 0x780, RZ ;  /* 0x00000780b9047810 */ /* 0x000fe40007ffe0ff */
[----:B------:R-:W-:Y:S02]  /*a470*/  LEA.HI.SX32 R130, R130, R185, 0x1b ;  /* 0x000000b982827211 */ /* 0x000fe400078fdaff */
[----:B------:R-:W-:Y:S01]  /*a480*/  LEA R128, R128, R183, 0x2 ;  /* 0x000000b780807211 */ /* 0x000fe200078e10ff */
[----:B------:R-:W-:Y:S06]  /*a490*/  @!P0 BRA `(.L_x_3999) ;  /* 0x0000000000048947 */ /* 0x000fec0003800000 */
[----:B-1----:R2:W-:Y:S02]  /*a4a0*/  REDG.E.ADD.F32.FTZ.RN.STRONG.GPU desc[UR22][R2.64+-0x2800], R7 ;  /* 0xffd80007020079a6 */ /* 0x0025e4000c10f396 */
.L_x_3999:
[----:B------:R-:W-:Y:S05]  /*a4b0*/  BSYNC B0 ;  /* 0x0000000000007941 */ /* 0x000fea0003800000 */
.L_x_3998:
[----:B-12---:R1:W2:Y:S01]  /*a4c0*/  LDS R7, [R128+0x5c00] ;  /* 0x005c000080077984 */ /* 0x0062a20000000800 */
[----:B------:R-:W-:Y:S01]  /*a4d0*/  BSSY B0, `(.L_x_4000) ;  /* 0x0000006000007945 */ /* 0x000fe20003800000 */
[----:B0-----:R-:W-:Y:S02]  /*a4e0*/  IADD3 R126, R185, 0x800, RZ ;  /* 0x00000800b97e7810 */ /* 0x001fe40007ffe0ff */
[----:B------:R-:W-:Y:S02]  /*a4f0*/  LEA.HI.SX32 R4, R4, R185, 0x1b ;  /* 0x000000b904047211 */ /* 0x000fe400078fdaff */
[----:B------:R-:W-:Y:S01]  /*a500*/  LEA R130, R130, R183, 0x2 ;  /* 0x000000b782827211 */ /* 0x000fe200078e10ff */
[----:B------:R-:W-:Y:S06]  /*a510*/  @!P1 BRA `(.L_x_4001) ;  /* 0x0000000000049947 */ /* 0x000fec0003800000 */
[----:B--2---:R0:W-:Y:S02]  /*a520*/  REDG.E.ADD.F32.FTZ.RN.STRONG.GPU desc[UR22][R2.64+-0x2600], R7 ;  /* 0xffda0007020079a6 */ /* 0x0041e4000c10f396 */
.L_x_4001:
[----:B------:R-:W-:Y:S05]  /*a530*/  BSYNC B0 ;  /* 0x0000000000007941 */ /* 0x000fea0003800000 */
.L_x_4000:
[----:B0-2---:R0:W2:Y:S01]  /*a540*/  LDS R7, [R130+0x5e00] ;  /* 0x005e000082077984 */ /* 0x0050a20000000800 */
[----:B------:R-:W-:Y:S01]  /*a550*/  BSSY B0, `(.L_x_4002) ;  /* 0x0000006000007945 */ /* 0x000fe20003800000 */
[----:B-1----:R-:W-:Y:S02]  /*a560*/  IADD3 R128, R185, 0x880, RZ ;  /* 0x00000880b9807810 */ /* 0x002fe40007ffe0ff */
[----:B------:R-:W-:Y:S02]  /*a570*/  LEA.HI.SX32 R126, R126, R185, 0x1b ;  /* 0x000000b97e7e7211 */ /* 0x000fe400078fdaff */
[----:B------:R-:W-:Y:S01]  /*a580*/  LEA R4, R4, R183, 0x2 ;  /* 0x000000b704047211 */ /* 0x000fe200078e10ff */
[----:B------:R-:W-:Y:S06]  /*a590*/  @!P2 BRA `(.L_x_4003) ;  /* 0x000000000004a947 */ /* 0x000fec0003800000 */
[----:B--2---:R1:W-:Y:S02]  /*a5a0*/  REDG.E.ADD.F32.FTZ.RN.STRONG.GPU desc[UR22][R2.64+-0x2400], R7 ;  /* 0xffdc0007020079a6 */ /* 0x0043e4000c10f396 */
.L_x_4003:
[----:B------:R-:W-:Y:S05]  /*a5b0*/  BSYNC B0 ;  /* 0x0000000000007941 */ /* 0x000fea0003800000 */
.L_x_4002:
[----:B-12---:R1:W2:Y:S01]  /*a5c0*/  LDS R7, [R4+0x6000] ;  /* 0x0060000004077984 */ /* 0x0062a20000000800 */
[----:B------:R-:W-:Y:S01]  /*a5d0*/  BSSY B0, `(.L_x_4004) ;  /* 0x0000005000007945 */ /* 0x000fe20003800000 */
[----:B------:R-:W-:Y:S02]  /*a5e0*/  LEA.HI.SX32 R128, R128, R185, 0x1b ;  /* 0x000000b980807211 */ /* 0x000fe400078fdaff */
[----:B------:R-:W-:Y:S01]  /*a5f0*/  LEA R126, R126, R183, 0x2 ;  /* 0x000000b77e7e7211 */ /* 0x000fe200078e10ff */
[----:B------:R-:W-:Y:S06]  /*a600*/  @!P3 BRA `(.L_x_4005) ;  /* 0x000000000004b947 */ /* 0x000fec0003800000 */
[----:B--2---:R3:W-:Y:S02]  /*a610*/  REDG.E.ADD.F32.FTZ.RN.STRONG.GPU desc[UR22][R2.64+-0x2200], R7 ;  /* 0xffde0007020079a6 */ /* 0x0047e4000c10f396 */
.L_x_4005:
[----:B------:R-:W-:Y:S05]  /*a620*/  BSYNC B0 ;  /* 0x0000000000007941 */ /* 0x000fea0003800000 */
.L_x_4004:
[----:B--23--:R2:W3:Y:S01]  /*a630*/  LDS R7, [R126+0x6200] ;  /* 0x006200007e077984 */ /* 0x00c4e20000000800 */
[----:B------:R-:W-:Y:S01]  /*a640*/  BSSY B0, `(.L_x_4006) ;  /* 0x0000004000007945 */ /* 0x000fe20003800000 */
[----:B------:R-:W-:-:S03]  /*a650*/  LEA R128, R128, R183, 0x2 ;  /* 0x000000b780807211 */ /* 0x000fc600078e10ff */
[----:B------:R-:W-:Y:S05]  /*a660*/  @!P4 BRA `(.L_x_4007) ;  /* 0x000000000004c947 */ /* 0x000fea0003800000 */
[----:B---3--:R4:W-:Y:S02]  /*a670*/  REDG.E.ADD.F32.FTZ.RN.STRONG.GPU desc[UR22][R2.64+-0x2000], R7 ;  /* 0xffe00007020079a6 */ /* 0x0089e4000c10f396 */
.L_x_4007:
[----:B------:R-:W-:Y:S05]  /*a680*/  BSYNC B0 ;  /* 0x0000000000007941 */ /* 0x000fea0003800000 */
.L_x_4006:
[----:B---34-:R3:W4:Y:S01]  /*a690*/  LDS R7, [R128+0x6400] ;  /* 0x0064000080077984 */ /* 0x0187220000000800 */
[----:B------:R-:W-:Y:S01]  /*a6a0*/  BSSY B0, `(.L_x_4008) ;  /* 0x0000005000007945 */ /* 0x000fe20003800000 */
[C---:B-1----:R-:W-:Y:S02]  /*a6b0*/  IADD3 R4, R185.reuse, 0x900, RZ ;  /* 0x00000900b9047810 */ /* 0x042fe40007ffe0ff */
[----:B--2---:R-:W-:Y:S01]  /*a6c0*/  IADD3 R126, R185, 0x980, RZ ;  /* 0x00000980b97e7810 */ /* 0x004fe20007ffe0ff */
[----:B------:R-:W-:Y:S06]  /*a6d0*/  @!P5 BRA `(.L_x_4009) ;  /* 0x000000000004d947 */ /* 0x000fec0003800000 */
[----:B----4-:R1:W-:Y:S02]  /*a6e0*/  REDG.E.ADD.F32.FTZ.RN.STRONG.GPU desc[UR22][R2.64+-0x1e00], R7 ;  /* 0xffe20007020079a6 */ /* 0x0103e4000c10f396 */
.L_x_4009:
[----:B------:R-:W-:Y:S05]  /*a6f0*/  BSYNC B0 ;  /* 0x0000000000007941 */ /* 0x000fea0003800000 */
.L_x_4008:
        /* <DEDUP_REMOVED lines=18> */
.L_x_4011:
[----:B------:R-:W-:Y:S05]  /*a820*/  BSYNC B0 ;  /* 0x0000000000007941 */ /* 0x000fea0003800000 */
.L_x_4010:
[----:B0-2---:R0:W1:Y:S01]  /*a830*/  LDS R7, [R126+0x6800] ;  /* 0x006800007e077984 */ /* 0x0050620000000800 */
[----:B------:R-:W-:Y:S01]  /*a840*/  BSSY B0, `(.L_x_4012) ;  /* 0x0000006000007945 */ /* 0x000fe20003800000 */
[----:B------:R-:W-:Y:S02]  /*a850*/  IADD3 R4, R185, 0xb00, RZ ;  /* 0x00000b00b9047810 */ /* 0x000fe40007ffe0ff */
[----:B------:R-:W-:Y:S02]  /*a860*/  LEA.HI.SX32 R130, R130, R185, 0x1b ;  /* 0x000000b982827211 */ /* 0x000fe400078fdaff */
[----:B------:R-:W-:Y:S01]  /*a870*/  LEA R128, R128, R183, 0x2 ;  /* 0x000000b780807211 */ /* 0x000fe200078e10ff */
[----:B------:R-:W-:Y:S06]  /*a880*/  @!P0 BRA `(.L_x_4013) ;  /* 0x0000000000048947 */ /* 0x000fec0003800000 */
[----:B-1----:R2:W-:Y:S02]  /*a890*/  REDG.E.ADD.F32.FTZ.RN.STRONG.GPU desc[UR22][R2.64+-0x1a00], R7 ;  /* 0xffe60007020079a6 */ /* 0x0025e4000c10f396 */
.L_x_4013:
[----:B------:R-:W-:Y:S05]  /*a8a0*/  BSYNC B0 ;  /* 0x0000000000007941 */ /* 0x000fea0003800000 */
.L_x_4012:
[----:B-12---:R1:W2:Y:S01]  /*a8b0*/  LDS R7, [R128+0x6a00] ;  /* 0x006a000080077984 */ /* 0x0062a20000000800 */
[----:B------:R-:W-:Y:S01]  /*a8c0*/  BSSY B0, `(.L_x_4014) ;  /* 0x0000006000007945 */ /* 0x000fe20003800000 */
[----:B0-----:R-:W-:Y:S02]  /*a8d0*/  IADD3 R126, R185, 0xb80, RZ ;  /* 0x00000b80b97e7810 */ /* 0x001fe40007ffe0ff */
[----:B------:R-:W-:Y:S02]  /*a8e0*/  LEA.HI.SX32 R4, R4, R185, 0x1b ;  /* 0x000000b904047211 */ /* 0x000fe400078fdaff */
[----:B------:R-:W-:Y:S01]  /*a8f0*/  LEA R130, R130, R183, 0x2 ;  /* 0x000000b782827211 */ /* 0x000fe200078e10ff */
[----:B------:R-:W-:Y:S06]  /*a900*/  @!P1 BRA `(.L_x_4015) ;  /* 0x0000000000049947 */ /* 0x000fec0003800000 */
[----:B--2---:R0:W-:Y:S02]  /*a910*/  REDG.E.ADD.F32.FTZ.RN.STRONG.GPU desc[UR22][R2.64+-0x1800], R7 ;  /* 0xffe80007020079a6 */ /* 0x0041e4000c10f396 */
.L_x_4015:
[----:B------:R-:W-:Y:S05]  /*a920*/  BSYNC B0 ;  /* 0x0000000000007941 */ /* 0x000fea0003800000 */
.L_x_4014:
[----:B0-2---:R0:W2:Y:S01]  /*a930*/  LDS R7, [R130+0x6c00] ;  /* 0x006c000082077984 */ /* 0x0050a20000000800 */
[----:B------:R-:W-:Y:S01]  /*a940*/  BSSY B0, `(.L_x_4016) ;  /* 0x0000006000007945 */ /* 0x000fe20003800000 */
[----:B-1----:R-:W-:Y:S02]  /*a950*/  IADD3 R128, R185, 0xc00, RZ ;  /* 0x00000c00b9807810 */ /* 0x002fe40007ffe0ff */
[----:B------:R-:W-:Y:S02]  /*a960*/  LEA.HI.SX32 R126, R126, R185, 0x1b ;  /* 0x000000b97e7e7211 */ /* 0x000fe400078fdaff */
[----:B------:R-:W-:Y:S01]  /*a970*/  LEA R4, R4, R183, 0x2 ;  /* 0x000000b704047211 */ /* 0x000fe200078e10ff */
[----:B------:R-:W-:Y:S06]  /*a980*/  @!P2 BRA `(.L_x_4017) ;  /* 0x000000000004a947 */ /* 0x000fec0003800000 */
[----:B--2---:R1:W-:Y:S02]  /*a990*/  REDG.E.ADD.F32.FTZ.RN.STRONG.GPU desc[UR22][R2.64+-0x1600], R7 ;  /* 0xffea0007020079a6 */ /* 0x0043e4000c10f396 */
.L_x_4017:
[----:B------:R-:W-:Y:S05]  /*a9a0*/  BSYNC B0 ;  /* 0x0000000000007941 */ /* 0x000fea0003800000 */
.L_x_4016:
[----:B-12---:R1:W2:Y:S01]  /*a9b0*/  LDS R7, [R4+0x6e00] ;  /* 0x006e000004077984 */ /* 0x0062a20000000800 */
[----:B------:R-:W-:Y:S01]  /*a9c0*/  BSSY B0, `(.L_x_4018) ;  /* 0x0000005000007945 */ /* 0x000fe20003800000 */
[----:B------:R-:W-:Y:S02]  /*a9d0*/  LEA.HI.SX32 R128, R128, R185, 0x1b ;  /* 0x000000b980807211 */ /* 0x000fe400078fdaff */
[----:B------:R-:W-:Y:S01]  /*a9e0*/  LEA R126, R126, R183, 0x2 ;  /* 0x000000b77e7e7211 */ /* 0x000fe200078e10ff */
[----:B------:R-:W-:Y:S06]  /*a9f0*/  @!P3 BRA `(.L_x_4019) ;  /* 0x000000000004b947 */ /* 0x000fec0003800000 */
[----:B--2---:R3:W-:Y:S02]  /*aa00*/  REDG.E.ADD.F32.FTZ.RN.STRONG.GPU desc[UR22][R2.64+-0x1400], R7 ;  /* 0xffec0007020079a6 */ /* 0x0047e4000c10f396 */
.L_x_4019:
[----:B------:R-:W-:Y:S05]  /*aa10*/  BSYNC B0 ;  /* 0x0000000000007941 */ /* 0x000fea0003800000 */
.L_x_4018:
[----:B--23--:R2:W3:Y:S01]  /*aa20*/  LDS R7, [R126+0x7000] ;  /* 0x007000007e077984 */ /* 0x00c4e20000000800 */
[----:B------:R-:W-:Y:S01]  /*aa30*/  BSSY B0, `(.L_x_4020) ;  /* 0x0000004000007945 */ /* 0x000fe20003800000 */
[----:B------:R-:W-:-:S03]  /*aa40*/  LEA R128, R128, R183, 0x2 ;  /* 0x000000b780807211 */ /* 0x000fc600078e10ff */
[----:B------:R-:W-:Y:S05]  /*aa50*/  @!P4 BRA `(.L_x_4021) ;  /* 0x000000000004c947 */ /* 0x000fea0003800000 */
[----:B---3--:R4:W-:Y:S02]  /*aa60*/  REDG.E.ADD.F32.FTZ.RN.STRONG.GPU desc[UR22][R2.64+-0x1200], R7 ;  /* 0xffee0007020079a6 */ /* 0x0089e4000c10f396 */
.L_x_4021:
[----:B------:R-:W-:Y:S05]  /*aa70*/  BSYNC B0 ;  /* 0x0000000000007941 */ /* 0x000fea0003800000 */
.L_x_4020:
[----:B---34-:R3:W4:Y:S01]  /*aa80*/  LDS R7, [R128+0x7200] ;  /* 0x0072000080077984 */ /* 0x0187220000000800 */
[----:B------:R-:W-:Y:S01]  /*aa90*/  BSSY B0, `(.L_x_4022) ;  /* 0x0000005000007945 */ /* 0x000fe20003800000 */
[C---:B-1----:R-:W-:Y:S02]  /*aaa0*/  IADD3 R4, R185.reuse, 0xc80, RZ ;  /* 0x00000c80b9047810 */ /* 0x042fe40007ffe0ff */
[----:B--2---:R-:W-:Y:S01]  /*aab0*/  IADD3 R126, R185, 0xd00, RZ ;  /* 0x00000d00b97e7810 */ /* 0x004fe20007ffe0ff */
[----:B------:R-:W-:Y:S06]  /*aac0*/  @!P5 BRA `(.L_x_4023) ;  /* 0x000000000004d947 */ /* 0x000fec0003800000 */
[----:B----4-:R1:W-:Y:S02]  /*aad0*/  REDG.E.ADD.F32.FTZ.RN.STRONG.GPU desc[UR22][R2.64+-0x1000], R7 ;  /* 0xfff00007020079a6 */ /* 0x0103e4000c10f396 */
.L_x_4023:
[----:B------:R-:W-:Y:S05]  /*aae0*/  BSYNC B0 ;  /* 0x0000000000007941 */ /* 0x000fea0003800000 */
.L_x_4022:
        /* <DEDUP_REMOVED lines=18> */
.L_x_4025:
[----:B------:R-:W-:Y:S05]  /*ac10*/  BSYNC B0 ;  /* 0x0000000000007941 */ /* 0x000fea0003800000 */
.L_x_4024:
[----:B0-2---:R0:W1:Y:S01]  /*ac20*/  LDS R7, [R126+0x7600] ;  /* 0x007600007e077984 */ /* 0x0050620000000800 */
[----:B------:R-:W-:Y:S01]  /*ac30*/  BSSY B0, `(.L_x_4026) ;  /* 0x0000006000007945 */ /* 0x000fe20003800000 */
[----:B------:R-:W-:Y:S02]  /*ac40*/  IADD3 R4, R185, 0xe80, RZ ;  /* 0x00000e80b9047810 */ /* 0x000fe40007ffe0ff */
[----:B------:R-:W-:Y:S02]  /*ac50*/  LEA.HI.SX32 R130, R130, R185, 0x1b ;  /* 0x000000b982827211 */ /* 0x000fe400078fdaff */
[----:B------:R-:W-:Y:S01]  /*ac60*/  LEA R128, R128, R183, 0x2 ;  /* 0x000000b780807211 */ /* 0x000fe200078e10ff */
[----:B------:R-:W-:Y:S06]  /*ac70*/  @!P0 BRA `(.L_x_4027) ;  /* 0x0000000000048947 */ /* 0x000fec0003800000 */
[----:B-1----:R2:W-:Y:S02]  /*ac80*/  REDG.E.ADD.F32.FTZ.RN.STRONG.GPU desc[UR22][R2.64+-0xc00], R7 ;  /* 0xfff40007020079a6 */ /* 0x0025e4000c10f396 */
.L_x_4027:
[----:B------:R-:W-:Y:S05]  /*ac90*/  BSYNC B0 ;  /* 0x0000000000007941 */ /* 0x000fea0003800000 */
.L_x_4026:
[----:B-12---:R1:W2:Y:S01]  /*aca0*/  LDS R7, [R128+0x7800] ;  /* 0x0078000080077984 */ /* 0x0062a20000000800 */
[----:B------:R-:W-:Y:S01]  /*acb0*/  BSSY B0, `(.L_x_4028) ;  /* 0x0000006000007945 */ /* 0x000fe20003800000 */
[----:B------:R-:W-:Y:S02]  /*acc0*/  IADD3 R56, R185, 0xf00, RZ ;  /* 0x00000f00b9387810 */ /* 0x000fe40007ffe0ff */
[----:B------:R-:W-:Y:S02]  /*acd0*/  LEA.HI.SX32 R4, R4, R185, 0x1b ;  /* 0x000000b904047211 */ /* 0x000fe400078fdaff */
[----:B------:R-:W-:Y:S01]  /*ace0*/  LEA R130, R130, R183, 0x2 ;  /* 0x000000b782827211 */ /* 0x000fe200078e10ff */
[----:B------:R-:W-:Y:S06]  /*acf0*/  @!P1 BRA `(.L_x_4029) ;  /* 0x0000000000049947 */ /* 0x000fec0003800000 */
[----:B--2---:R3:W-:Y:S02]  /*ad00*/  REDG.E.ADD.F32.FTZ.RN.STRONG.GPU desc[UR22][R2.64+-0xa00], R7 ;  /* 0xfff60007020079a6 */ /* 0x0047e4000c10f396 */
.L_x_4029:
[----:B------:R-:W-:Y:S05]  /*ad10*/  BSYNC B0 ;  /* 0x0000000000007941 */ /* 0x000fea0003800000 */
.L_x_4028:
[----:B--23--:R2:W3:Y:S01]  /*ad20*/  LDS R7, [R130+0x7a00] ;  /* 0x007a000082077984 */ /* 0x00c4e20000000800 */
[----:B------:R-:W-:Y:S01]  /*ad30*/  BSSY B0, `(.L_x_4030) ;  /* 0x0000006000007945 */ /* 0x000fe20003800000 */
[----:B0-----:R-:W-:Y:S02]  /*ad40*/  IADD3 R126, R185, 0xf80, RZ ;  /* 0x00000f80b97e7810 */ /* 0x001fe40007ffe0ff */
[----:B------:R-:W-:Y:S02]  /*ad50*/  LEA.HI.SX32 R56, R56, R185, 0x1b ;  /* 0x000000b938387211 */ /* 0x000fe400078fdaff */
[----:B------:R-:W-:Y:S01]  /*ad60*/  LEA R125, R4, R183, 0x2 ;  /* 0x000000b7047d7211 */ /* 0x000fe200078e10ff */
[----:B------:R-:W-:Y:S06]  /*ad70*/  @!P2 BRA `(.L_x_4031) ;  /* 0x000000000004a947 */ /* 0x000fec0003800000 */
[----:B---3--:R0:W-:Y:S02]  /*ad80*/  REDG.E.ADD.F32.FTZ.RN.STRONG.GPU desc[UR22][R2.64+-0x800], R7 ;  /* 0xfff80007020079a6 */ /* 0x0081e4000c10f396 */
.L_x_4031:
[----:B------:R-:W-:Y:S05]  /*ad90*/  BSYNC B0 ;  /* 0x0000000000007941 */ /* 0x000fea0003800000 */
.L_x_4030:
[----:B------:R-:W-:Y:S01]  /*ada0*/  FMUL.FTZ R4, R124, R5 ;  /* 0x000000057c047220 */ /* 0x000fe20000410000 */
[----:B------:R-:W-:Y:S01]  /*adb0*/  BSSY B0, `(.L_x_4032) ;  /* 0x0000006000007945 */ /* 0x000fe20003800000 */
[----:B------:R4:W0:Y:S01]  /*adc0*/  LDS R5, [R125+0x7c00] ;  /* 0x007c00007d057984 */ /* 0x0008220000000800 */
[----:B------:R-:W-:Y:S02]  /*add0*/  LEA.HI.SX32 R126, R126, R185, 0x1b ;  /* 0x000000b97e7e7211 */ /* 0x000fe400078fdaff */
[----:B------:R-:W-:Y:S01]  /*ade0*/  LEA R56, R56, R183, 0x2 ;  /* 0x000000b738387211 */ /* 0x000fe200078e10ff */
[----:B------:R-:W-:Y:S06]  /*adf0*/  @!P3 BRA `(.L_x_4033) ;  /* 0x000000000004b947 */ /* 0x000fec0003800000 */
[----:B0-----:R0:W-:Y:S02]  /*ae00*/  REDG.E.ADD.F32.FTZ.RN.STRONG.GPU desc[UR22][R2.64+-0x600], R5 ;  /* 0xfffa0005020079a6 */ /* 0x0011e4000c10f396 */
.L_x_4033:
[----:B------:R-:W-:Y:S05]  /*ae10*/  BSYNC B0 ;  /* 0x0000000000007941 */ /* 0x000fea0003800000 */
.L_x_4032:
[----:B0-----:R0:W0:Y:S01]  /*ae20*/  LDS R5, [R56+0x7e00] ;  /* 0x007e000038057984 */ /* 0x0010220000000800 */
[----:B------:R-:W-:Y:S01]  /*ae30*/  BSSY B0, `(.L_x_4034) ;  /* 0x0000005000007945 */ /* 0x000fe20003800000 */
[----:B------:R-:W-:Y:S01]  /*ae40*/  LEA R126, R126, R183, 0x2 ;  /* 0x000000b77e7e7211 */ /* 0x000fe200078e10ff */
[----:B---3--:R-:W-:Y:S02]  /*ae50*/  FFMA.FTZ R7, R23, R18, R4 ;  /* 0x0000001217077223 */ /* 0x008fe40000010004 */
[----:B------:R-:W-:Y:S05]  /*ae60*/  @!P4 BRA `(.L_x_4035) ;  /* 0x000000000004c947 */ /* 0x000fea0003800000 */
[----:B0-----:R3:W-:Y:S02]  /*ae70*/  REDG.E.ADD.F32.FTZ.RN.STRONG.GPU desc[UR22][R2.64+-0x400], R5 ;  /* 0xfffc0005020079a6 */ /* 0x0017e4000c10f396 */
.L_x_4035:
[----:B------:R-:W-:Y:S05]  /*ae80*/  BSYNC B0 ;  /* 0x0000000000007941 */ /* 0x000fea0003800000 */
.L_x_4034:
[----:B0--3--:R0:W3:Y:S01]  /*ae90*/  LDS R5, [R126+0x8000] ;  /* 0x008000007e057984 */ /* 0x0090e20000000800 */
[----:B------:R-:W-:Y:S01]  /*aea0*/  BSSY B0, `(.L_x_4036) ;  /* 0x0000004000007945 */ /* 0x000fe20003800000 */
[----:B------:R-:W-:-:S03]  /*aeb0*/  FADD.FTZ R4, R6, R7 ;  /* 0x0000000706047221 */ /* 0x000fc60000010000 */
[----:B------:R-:W-:Y:S05]  /*aec0*/  @!P5 BRA `(.L_x_4037) ;  /* 0x000000000004d947 */ /* 0x000fea0003800000 */
[----:B---3--:R3:W-:Y:S02]  /*aed0*/  REDG.E.ADD.F32.FTZ.RN.STRONG.GPU desc[UR22][R2.64+-0x200], R5 ;  /* 0xfffe0005020079a6 */ /* 0x0087e4000c10f396 */
.L_x_4037:
[----:B------:R-:W-:Y:S05]  /*aee0*/  BSYNC B0 ;  /* 0x0000000000007941 */ /* 0x000fea0003800000 */
.L_x_4036:
[----:B0-----:R-:W5:Y:S01]  /*aef0*/  LDL R126, [R1+0x2c] ;  /* 0x00002c00017e7983 */ /* 0x001f620000100800 */
[----:B------:R-:W-:Y:S01]  /*af00*/  ISETP.GT.AND P0, PT, R184, 0x1e, PT ;  /* 0x0000001eb800780c */ /* 0x000fe20003f04270 */
[----:B------:R-:W-:Y:S01]  /*af10*/  FMUL.FTZ R124, R124, R55 ;  /* 0x000000377c7c7220 */ /* 0x000fe20000410000 */
[----:B---3--:R-:W-:Y:S01]  /*af20*/  MOV R5, R123 ;  /* 0x0000007b00057202 */ /* 0x008fe20000000f00 */
[----:B------:R-:W0:Y:S01]  /*af30*/  SHFL.DOWN PT, R2, R123, 0x1, 0x1f ;  /* 0x08201f007b027f89 */ /* 0x000e2200000e0000 */
[----:B------:R-:W-:Y:S01]  /*af40*/  MOV R6, R241 ;  /* 0x000000f100067202 */ /* 0x000fe20000000f00 */
[----:B------:R-:W-:Y:S01]  /*af50*/  FFMA.FTZ R124, R53, R18, R124 ;  /* 0x00000012357c7223 */ /* 0x000fe2000001007c */
[----:B------:R-:W-:Y:S01]  /*af60*/  MOV R7, R24 ;  /* 0x0000001800077202 */ /* 0x000fe20000000f00 */
[----:B----4-:R-:W3:Y:S01]  /*af70*/  SHFL.DOWN PT, R125, R241, 0x1, 0x1f ;  /* 0x08201f00f17d7f89 */ /* 0x010ee200000e0000 */
[----:B------:R-:W-:Y:S01]  /*af80*/  FMUL.FTZ R51, R228, R51 ;  /* 0x00000033e4337220 */ /* 0x000fe20000410000 */
[----:B------:R-:W-:Y:S01]  /*af90*/  FMUL.FTZ R54, R205, R54 ;  /* 0x00000036cd367220 */ /* 0x000fe20000410000 */
[----:B------:R-:W-:Y:S01]  /*afa0*/  FMUL.FTZ R209, R209, R0 ;  /* 0x00000000d1d17220 */ /* 0x000fe20000410000 */
[----:B------:R-:W4:Y:S01]  /*afb0*/  SHFL.DOWN PT, R56, R24, 0x1, 0x1f ;  /* 0x08201f0018387f89 */ /* 0x000f2200000e0000 */
[----:B------:R-:W-:Y:S01]  /*afc0*/  FFMA.FTZ R51, R48, R232, R51 ;  /* 0x000000e830337223 */ /* 0x000fe20000010033 */
[----:B------:R-:W-:Y:S01]  /*afd0*/  FFMA.FTZ R63, R63, R38, R54 ;  /* 0x000000263f3f7223 */ /* 0x000fe20000010036 */
[----:B------:R-:W-:Y:S01]  /*afe0*/  ISETP.NE.AND P1, PT, R184, RZ, PT ;  /* 0x000000ffb800720c */ /* 0x000fe20003f25270 */
[----:B------:R-:W1:Y:S01]  /*aff0*/  SHFL.DOWN PT, R3, R4, 0x1, 0x1f ;  /* 0x08201f0004037f89 */ /* 0x000e6200000e0000 */
[----:B------:R-:W-:Y:S01]  /*b000*/  FFMA.FTZ R51, R106, R19, R51 ;  /* 0x000000136a337223 */ /* 0x000fe20000010033 */
[----:B------:R-:W-:Y:S01]  /*b010*/  FFMA.FTZ R63, R108, R9, R63 ;  /* 0x000000096c3f7223 */ /* 0x000fe2000001003f */
        /* <DEDUP_REMOVED lines=75> */
[----:B---3--:R-:W-:Y:S01]  /*b4d0*/  @!P0 FADD.FTZ R7, R7, R18 ;  /* 0x0000001207078221 */ /* 0x008fe20000010000 */
[----:B------:R-:W1:Y:S01]  /*b4e0*/  SHFL.DOWN PT, R19, R6, 0x8, 0x1f ;  /* 0x09001f0006137f89 */ /* 0x000e6200000e0000 */
[----:B------:R-:W-:Y:S01]  /*b4f0*/  FADD.FTZ R76, R37, R76 ;  /* 0x0000004c254c7221 */ /* 0x000fe20000010000 */
[----:B------:R-:W-:Y:S01]  /*b500*/  FADD.FTZ R93, R10, R93 ;  /* 0x0000005d0a5d7221 */ /* 0x000fe20000010000 */
[----:B----4-:R-:W-:Y:S01]  /*b510*/  @!P0 FADD.FTZ R4, R4, R3 ;  /* 0x0000000304048221 */ /* 0x010fe20000010000 */
[----:B------:R-:W3:Y:S01]  /*b520*/  SHFL.DOWN PT, R18, R7, 0x8, 0x1f ;  /* 0x09001f0007127f89 */ /* 0x000ee200000e0000 */
        /* <DEDUP_REMOVED lines=22> */
[----:B---3--:R-:W-:-:S02]  /*b690*/  @!P0 FADD.FTZ R7, R7, R18 ;  /* 0x0000001207078221 */ /* 0x008fc40000010000 */
        /* <DEDUP_REMOVED lines=24> */
[----:B------:R-:W2:Y:S01]  /*b820*/  @P0 LDS.64 R22, [R24+0xbc80] ;  /* 0x00bc800018160984 */ /* 0x000ea20000000a00 */
        /* <DEDUP_REMOVED lines=14> */
[----:B--2---:R-:W-:Y:S01]  /*b910*/  @P0 FADD.FTZ R5, R5, R23 ;  /* 0x0000001705050221 */ /* 0x004fe20000010000 */
[----:B------:R-:W-:-:S03]  /*b920*/  @P0 FADD.FTZ R4, R4, R22 ;  /* 0x0000001604040221 */ /* 0x000fc60000010000 */
[----:B------:R1:W-:Y:S04]  /*b930*/  STS.64 [R24+0xc480], R6 ;  /* 0x00c4800618007388 */ /* 0x0003e80000000a00 */
[----:B------:R1:W-:Y:S02]  /*b940*/  STS.64 [R24+0xbc80], R4 ;  /* 0x00bc800418007388 */ /* 0x0003e40000000a00 */
.L_x_4039:
[----:B------:R-:W-:Y:S05]  /*b950*/  BSYNC B0 ;  /* 0x0000000000007941 */ /* 0x000fea0003800000 */
.L_x_4038:
[----:B------:R-:W-:Y:S02]  /*b960*/  UIADD3 UR7, UR7, 0x1, URZ ;  /* 0x0000000107077890 */ /* 0x000fe4000fffe03f */
[----:B------:R-:W-:Y:S02]  /*b970*/  UIADD3 UR8, UP1, UR8, 0x1, URZ ;  /* 0x0000000108087890 */ /* 0x000fe4000ff3e03f */
[----:B------:R-:W-:Y:S02]  /*b980*/  UISETP.GE.AND UP0, UPT, UR7, UR52, UPT ;  /* 0x000000340700728c */ /* 0x000fe4000bf06270 */
[----:B------:R-:W-:-:S04]  /*b990*/  UIADD3.X UR9, URZ, UR9, URZ, UP1, !UPT ;  /* 0x000000093f097290 */ /* 0x000fc80008ffe43f */
[----:B------:R-:W-:-:S13]  /*b9a0*/  PLOP3.LUT P0, PT, PT, PT, UP0, 0x80, 0x0 ;  /* 0x000000000000781c */ /* 0x000fda0003f0f008 */
[----:B------:R-:W-:Y:S05]  /*b9b0*/  @!P0 BRA `(.L_x_4040) ;  /* 0xffffff6c00cc8947 */ /* 0x000fea000383ffff */
.L_x_3945:
[----:B0-----:R-:W3:Y:S01]  /*b9c0*/  LDL.LU R0, [R1+0x30] ;  /* 0x0000300001007983 */ /* 0x001ee20000300800 */
[----:B------:R-:W-:Y:S02]  /*b9d0*/  USHF.R.S32.HI UR27, URZ, 0x1f, UR11 ;  /* 0x0000001f3f1b7899 */ /* 0x000fe4000801140b */
[----:B------:R-:W-:Y:S01]  /*b9e0*/  ULEA UR8, UR17, 0xfffff800, 0xb ;  /* 0xfffff80011087891 */ /* 0x000fe2000f8e583f */
[----:B-1----:R-:W4:Y:S01]  /*b9f0*/  LDL.LU R4, [R1+0x28] ;  /* 0x0000280001047983 */ /* 0x002f220000300800 */
[----:B------:R-:W-:Y:S01]  /*ba00*/  ULDC.64 UR18, c[0x0][0x388] ;  /* 0x0000e20000127ab9 */ /* 0x000fe20000000a00 */
[----:B------:R-:W-:Y:S01]  /*ba10*/  BAR.SYNC.DEFER_BLOCKING 0x0 ;  /* 0x0000000000007b1d */ /* 0x000fe20000010000 */
[----:B------:R-:W-:-:S05]  /*ba20*/  USHF.R.S32.HI UR26, URZ, 0x1f, UR10 ;  /* 0x0000001f3f1a7899 */ /* 0x000fca000801140a */
[----:B------:R-:W-:Y:S01]  /*ba30*/  ULDC.64 UR24, c[0x0][0x390] ;  /* 0x0000e40000187ab9 */ /* 0x000fe20000000a00 */
[----:B------:R-:W2:Y:S04]  /*ba40*/  LDL.LU R25, [R1+0x24] ;  /* 0x0000240001197983 */ /* 0x000ea80000300800 */
[----:B------:R-:W5:Y:S01]  /*ba50*/  LDL.LU R24, [R1+0x1c] ;  /* 0x00001c0001187983 */ /* 0x000f620000300800 */
[----:B------:R-:W-:Y:S02]  /*ba60*/  UIMAD UR7, UR27, UR18, URZ ;  /* 0x000000121b0772a4 */ /* 0x000fe4000f8e023f */
[----:B------:R-:W-:Y:S02]  /*ba70*/  USHF.R.S32.HI UR9, URZ, 0x1f, UR8 ;  /* 0x0000001f3f097899 */ /* 0x000fe40008011408 */
[----:B------:R-:W-:-:S02]  /*ba80*/  UIMAD UR7, UR11, UR19, UR7 ;  /* 0x000000130b0772a4 */ /* 0x000fc4000f8e0207 */
[----:B------:R-:W-:Y:S02]  /*ba90*/  UIMAD.WIDE.U32 UR18, UR11, UR18, UR8 ;  /* 0x000000120b1272a5 */ /* 0x000fe4000f8e0008 */
[----:B------:R-:W-:Y:S02]  /*baa0*/  UIADD3 UR15, UP1, UR15, -0x4000, URZ ;  /* 0xffffc0000f0f7890 */ /* 0x000fe4000ff3e03f */
[----:B------:R-:W-:Y:S02]  /*bab0*/  UIADD3 UR19, UR19, UR7, URZ ;  /* 0x0000000713137290 */ /* 0x000fe4000fffe03f */
[----:B------:R-:W-:Y:S02]  /*bac0*/  UIMAD UR7, UR26, UR24, URZ ;  /* 0x000000181a0772a4 */ /* 0x000fe4000f8e023f */
[----:B------:R-:W-:Y:S02]  /*bad0*/  UIMAD.WIDE.U32 UR18, UR10, UR24, UR18 ;  /* 0x000000180a1272a5 */ /* 0x000fe4000f8e0012 */
[----:B------:R-:W-:-:S02]  /*bae0*/  UIMAD UR7, UR10, UR25, UR7 ;  /* 0x000000190a0772a4 */ /* 0x000fc4000f8e0207 */
[----:B------:R-:W-:Y:S01]  /*baf0*/  UIADD3 UR13, UP2, UR13, -0x2000, URZ ;  /* 0xffffe0000d0d7890 */ /* 0x000fe2000ff5e03f */
[----:B------:R-:W-:Y:S01]  /*bb00*/  ULDC.64 UR24, c[0x0][0x3e0] ;  /* 0x0000f80000187ab9 */ /* 0x000fe20000000a00 */
[----:B------:R-:W-:Y:S02]  /*bb10*/  UIADD3 UR19, UR19, UR7, URZ ;  /* 0x0000000713137290 */ /* 0x000fe4000fffe03f */
[----:B------:R-:W-:Y:S02]  /*bb20*/  ULEA UR7, UP0, UR18, UR24, 0x2 ;  /* 0x0000001812077291 */ /* 0x000fe4000f80103f */
[----:B------:R-:W-:Y:S02]  /*bb30*/  UIADD3 UR49, UP3, UR49, -0x2000, URZ ;  /* 0xffffe00031317890 */ /* 0x000fe4000ff7e03f */
[----:B------:R-:W-:Y:S02]  /*bb40*/  ULEA.HI.X UR18, UR18, UR25, UR19, 0x2, UP0 ;  /* 0x0000001912127291 */ /* 0x000fe400080f1413 */
[----:B------:R-:W-:Y:S01]  /*bb50*/  MOV R2, UR7 ;  /* 0x0000000700027c02 */ /* 0x000fe20008000f00 */
[----:B------:R-:W-:-:S02]  /*bb60*/  UIADD3 UR51, UP4, UR51, -0x2000, URZ ;  /* 0xffffe00033337890 */ /* 0x000fc4000ff9e03f */
[----:B------:R-:W-:Y:S01]  /*bb70*/  UIADD3 UR6, UR6, 0x1, URZ ;  /* 0x0000000106067890 */ /* 0x000fe2000fffe03f */
[----:B------:R-:W-:Y:S01]  /*bb80*/  MOV R3, UR18 ;  /* 0x0000001200037c02 */ /* 0x000fe20008000f00 */
[----:B------:R-:W-:Y:S01]  /*bb90*/  ULDC.64 UR18, c[0x0][0x3a8] ;  /* 0x0000ea0000127ab9 */ /* 0x000fe20000000a00 */
[----:B------:R-:W-:Y:S02]  /*bba0*/  UIADD3.X UR16, UR16, -0x1, URZ, UP1, !UPT ;  /* 0xffffffff10107890 */ /* 0x000fe40008ffe43f */
[----:B------:R-:W-:Y:S02]  /*bbb0*/  UIMAD UR7, UR27, UR18, URZ ;  /* 0x000000121b0772a4 */ /* 0x000fe4000f8e023f */
[----:B------:R-:W-:Y:S02]  /*bbc0*/  UIMAD.WIDE.U32 UR8, UR11, UR18, UR8 ;  /* 0x000000120b0872a5 */ /* 0x000fe4000f8e0008 */
[----:B------:R-:W-:Y:S02]  /*bbd0*/  UIMAD UR7, UR11, UR19, UR7 ;  /* 0x000000130b0772a4 */ /* 0x000fe4000f8e0207 */
[----:B------:R-:W-:Y:S01]  /*bbe0*/  UIADD3.X UR14, UR14, -0x1, URZ, UP2, !UPT ;  /* 0xffffffff0e0e7890 */ /* 0x000fe200097fe43f */
[----:B------:R-:W-:Y:S01]  /*bbf0*/  ULDC.64 UR18, c[0x0][0x3b0] ;  /* 0x0000ec0000127ab9 */ /* 0x000fe20000000a00 */
[----:B------:R-:W-:-:S02]  /*bc00*/  UIADD3 UR9, UR9, UR7, URZ ;  /* 0x0000000709097290 */ /* 0x000fc4000fffe03f */
[----:B------:R-:W-:Y:S02]  /*bc10*/  UIMAD UR7, UR26, UR18, URZ ;  /* 0x000000121a0772a4 */ /* 0x000fe4000f8e023f */
[----:B------:R-:W-:Y:S02]  /*bc20*/  UIMAD.WIDE.U32 UR8, UR10, UR18, UR8 ;  /* 0x000000120a0872a5 */ /* 0x000fe4000f8e0008 */
[----:B------:R-:W-:Y:S02]  /*bc30*/  UIMAD UR7, UR10, UR19, UR7 ;  /* 0x000000130a0772a4 */ /* 0x000fe4000f8e0207 */
[----:B------:R-:W-:Y:S01]  /*bc40*/  UIADD3.X UR48, UR48, -0x1, URZ, UP3, !UPT ;  /* 0xffffffff30307890 */ /* 0x000fe20009ffe43f */
[----:B------:R-:W-:Y:S01]  /*bc50*/  ULDC.64 UR18, c[0x0][0x3f0] ;  /* 0x0000fc0000127ab9 */ /* 0x000fe20000000a00 */
[----:B------:R-:W-:Y:S02]  /*bc60*/  UIADD3 UR9, UR9, UR7, URZ ;  /* 0x0000000709097290 */ /* 0x000fe4000fffe03f */
[----:B------:R-:W-:-:S02]  /*bc70*/  ULEA UR7, UP0, UR8, UR18, 0x2 ;  /* 0x0000001208077291 */ /* 0x000fc4000f80103f */
[----:B------:R-:W-:Y:S02]  /*bc80*/  UIADD3.X UR50, UR50, -0x1, URZ, UP4, !UPT ;  /* 0xffffffff32327890 */ /* 0x000fe4000a7fe43f */
[----:B------:R-:W-:Y:S02]  /*bc90*/  ULEA.HI.X UR8, UR8, UR19, UR9, 0x2, UP0 ;  /* 0x0000001308087291 */ /* 0x000fe400080f1409 */
[----:B------:R-:W-:-:S06]  /*bca0*/  UISETP.GT.AND UP0, UPT, UR17, 0x1, UPT ;  /* 0x000000011100788c */ /* 0x000fcc000bf04270 */
[----:B------:R-:W-:Y:S01]  /*bcb0*/  PLOP3.LUT P0, PT, PT, PT, UP0, 0x80, 0x0 ;  /* 0x000000000000781c */ /* 0x000fe20003f0f008 */
[----:B---3--:R-:W-:Y:S01]  /*bcc0*/  FADD.FTZ R0, R0, R100 ;  /* 0x0000006400007221 */ /* 0x008fe20000010000 */
[----:B----4-:R-:W-:Y:S03]  /*bcd0*/  STS.128 [R4], R84 ;  /* 0x0000005404007388 */ /* 0x010fe60000000c00 */
[----:B------:R-:W-:Y:S01]  /*bce0*/  FADD.FTZ R5, R0, R101 ;  /* 0x0000006500057221 */ /* 0x000fe20000010000 */
[----:B------:R-:W-:Y:S03]  /*bcf0*/  STS.128 [R4+0x10], R80 ;  /* 0x0000105004007388 */ /* 0x000fe60000000c00 */
[----:B------:R-:W-:Y:S01]  /*bd00*/  FADD.FTZ R0, R5, R102 ;  /* 0x0000006605007221 */ /* 0x000fe20000010000 */
[----:B------:R-:W-:Y:S04]  /*bd10*/  STS.128 [R4+0x20], R76 ;  /* 0x0000204c04007388 */ /* 0x000fe80000000c00 */
[----:B------:R-:W-:Y:S01]  /*bd20*/  STS.128 [R4+0x30], R72 ;  /* 0x0000304804007388 */ /* 0x000fe20000000c00 */
[----:B------:R-:W-:-:S03]  /*bd30*/  NOP ;  /* 0x0000000000007918 */ /* 0x000fc60000000000 */
[----:B--2---:R-:W0:Y:S01]  /*bd40*/  LDS.128 R8, [R25] ;  /* 0x0000000019087984 */ /* 0x004e220000000c00 */
[----:B-----5:R-:W-:-:S03]  /*bd50*/  IMAD.WIDE R2, R24, 0x10, R2 ;  /* 0x0000001018027825 */ /* 0x020fc600078e0202 */
[----:B------:R-:W1:Y:S04]  /*bd60*/  LDS.128 R12, [R25+0x200] ;  /* 0x00020000190c7984 */ /* 0x000e680000000c00 */
[----:B------:R-:W2:Y:S04]  /*bd70*/  LDS.128 R16, [R25+0x400] ;  /* 0x0004000019107984 */ /* 0x000ea80000000c00 */
[----:B------:R-:W3:Y:S04]  /*bd80*/  LDS.128 R20, [R25+0x600] ;  /* 0x0006000019147984 */ /* 0x000ee80000000c00 */
[----:B0-----:R-:W-:Y:S04]  /*bd90*/  STG.E.128 desc[UR22][R2.64], R8 ;  /* 0x0000000802007986 */ /* 0x001fe8000c101d16 */
[----:B-1----:R-:W-:Y:S04]  /*bda0*/  STG.E.128 desc[UR22][R2.64+0x200], R12 ;  /* 0x0002000c02007986 */ /* 0x002fe8000c101d16 */
[----:B--2---:R-:W-:Y:S04]  /*bdb0*/  STG.E.128 desc[UR22][R2.64+0x400], R16 ;  /* 0x0004001002007986 */ /* 0x004fe8000c101d16 */
        /* <DEDUP_REMOVED lines=33> */
.L_x_3943:
        /* <DEDUP_REMOVED lines=41> */
.L_x_4043:
[----:B------:R-:W-:Y:S05]  /*c260*/  BSYNC B0 ;  /* 0x0000000000007941 */ /* 0x000fea0003800000 */
.L_x_4042:
        /* <DEDUP_REMOVED lines=44> */
.L_x_4045:
[----:B0-----:R-:W0:Y:S02]  /*c530*/  S2R R11, SR_TID.X ;  /* 0x00000000000b7919 */ /* 0x001e240000002100 */
.L_x_4046:
[----:B------:R-:W-:Y:S05]  /*c540*/  BSYNC B0 ;  /* 0x0000000000007941 */ /* 0x000fea0003800000 */
.L_x_4044:
        /* <DEDUP_REMOVED lines=23> */
.L_x_4048:
        /* <DEDUP_REMOVED lines=32> */
.L_x_4047:
[----:B------:R-:W-:Y:S05]  /*c8c0*/  EXIT ;  /* 0x000000000000794d */ /* 0x000fea0003800000 */
.L_x_3949:
[----:B------:R-:W-:Y:S01]  /*c8d0*/  HFMA2.MMA R213, -RZ, RZ, 0, 5.9604644775390625e-08 ;  /* 0x00000001ffd57435 */ /* 0x000fe200000001ff */
[----:B------:R-:W-:Y:S02]  /*c8e0*/  MOV R214, R205 ;  /* 0x000000cd00d67202 */ /* 0x000fe40000000f00 */
[----:B------:R-:W-:Y:S02]  /*c8f0*/  MOV R216, RZ ;  /* 0x000000ff00d87202 */ /* 0x000fe40000000f00 */
[----:B------:R-:W-:-:S07]  /*c900*/  MOV R139, 0xffffffff ;  /* 0xffffffff008b7802 */ /* 0x000fce0000000f00 */
[----:B-1---5:R-:W-:Y:S05]  /*c910*/  WARPSYNC.COLLECTIVE R139, `(.L_x_4049) ;  /* 0x000000008b087348 */ /* 0x022fea0003c00000 */
[----:B------:R0:W2:Y:S02]  /*c920*/  SHFL.UP P3, R209, R214, R213, R216 ;  /* 0x040000d5d6d17389 */ /* 0x0000a400000600d8 */
[----:B012--5:R-:W-:Y:S01]  /*c930*/  ENDCOLLECTIVE ;  /* 0x000000000000791b */ /* 0x027fe20003800000 */
.L_x_4049:
[----:B------:R-:W-:Y:S02]  /*c940*/  MOV R214, R208 ;  /* 0x000000d000d67202 */ /* 0x000fe40000000f00 */
[----:B------:R-:W-:-:S07]  /*c950*/  MOV R136, R209 ;  /* 0x000000d100887202 */ /* 0x000fce0000000f00 */
[----:B------:R-:W-:Y:S05]  /*c960*/  WARPSYNC.COLLECTIVE R139, `(.L_x_4050) ;  /* 0x000000008b087348 */ /* 0x000fea0003c00000 */
[----:B------:R0:W1:Y:S02]  /*c970*/  SHFL.UP P3, R209, R214, R213, R216 ;  /* 0x040000d5d6d17389 */ /* 0x00006400000600d8 */
[----:B01----:R-:W-:Y:S01]  /*c980*/  ENDCOLLECTIVE ;  /* 0x000000000000791b */ /* 0x003fe20003800000 */
.L_x_4050:
[----:B------:R-:W-:Y:S02]  /*c990*/  MOV R214, R207 ;  /* 0x000000cf00d67202 */ /* 0x000fe40000000f00 */
[----:B------:R-:W-:-:S07]  /*c9a0*/  MOV R137, R209 ;  /* 0x000000d100897202 */ /* 0x000fce0000000f00 */
[----:B------:R-:W-:Y:S05]  /*c9b0*/  WARPSYNC.COLLECTIVE R139, `(.L_x_4051) ;  /* 0x000000008b087348 */ /* 0x000fea0003c00000 */
[----:B------:R0:W1:Y:S02]  /*c9c0*/  SHFL.UP P3, R209, R214, R213, R216 ;  /* 0x040000d5d6d17389 */ /* 0x00006400000600d8 */
[----:B01----:R-:W-:Y:S01]  /*c9d0*/  ENDCOLLECTIVE ;  /* 0x000000000000791b */ /* 0x003fe20003800000 */
.L_x_4051:
[----:B------:R-:W-:Y:S02]  /*c9e0*/  MOV R214, R206 ;  /* 0x000000ce00d67202 */ /* 0x000fe40000000f00 */
[----:B------:R-:W-:-:S07]  /*c9f0*/  MOV R138, R209 ;  /* 0x000000d1008a7202 */ /* 0x000fce0000000f00 */
[----:B------:R-:W-:Y:S05]  /*ca00*/  WARPSYNC.COLLECTIVE R139, `(.L_x_4052) ;  /* 0x000000008b087348 */ /* 0x000fea0003c00000 */
[----:B------:R0:W1:Y:S02]  /*ca10*/  SHFL.UP P3, R209, R214, R213, R216 ;  /* 0x040000d5d6d17389 */ /* 0x00006400000600d8 */
[----:B01----:R-:W-:Y:S01]  /*ca20*/  ENDCOLLECTIVE ;  /* 0x000000000000791b */ /* 0x003fe20003800000 */
.L_x_4052:
        /* <DEDUP_REMOVED lines=17> */
.L_x_4053:
[----:B------:R-:W-:Y:S02]  /*cb40*/  MOV R214, R208 ;  /* 0x000000d000d67202 */ /* 0x000fe40000000f00 */
[----:B------:R-:W-:-:S07]  /*cb50*/  MOV R136, R209 ;  /* 0x000000d100887202 */ /* 0x000fce0000000f00 */
[----:B------:R-:W-:Y:S05]  /*cb60*/  WARPSYNC.COLLECTIVE R139, `(.L_x_4054) ;  /* 0x000000008b087348 */ /* 0x000fea0003c00000 */
[----:B------:R0:W1:Y:S02]  /*cb70*/  SHFL.UP P3, R209, R214, R213, R216 ;  /* 0x040000d5d6d17389 */ /* 0x00006400000600d8 */
[----:B01----:R-:W-:Y:S01]  /*cb80*/  ENDCOLLECTIVE ;  /* 0x000000000000791b */ /* 0x003fe20003800000 */
.L_x_4054:
[----:B------:R-:W-:Y:S02]  /*cb90*/  MOV R214, R207 ;  /* 0x000000cf00d67202 */ /* 0x000fe40000000f00 */
[----:B------:R-:W-:-:S07]  /*cba0*/  MOV R137, R209 ;  /* 0x000000d100897202 */ /* 0x000fce0000000f00 */
[----:B------:R-:W-:Y:S05]  /*cbb0*/  WARPSYNC.COLLECTIVE R139, `(.L_x_4055) ;  /* 0x000000008b087348 */ /* 0x000fea0003c00000 */
[----:B------:R0:W1:Y:S02]  /*cbc0*/  SHFL.UP P3, R209, R214, R213, R216 ;  /* 0x040000d5d6d17389 */ /* 0x00006400000600d8 */
[----:B01----:R-:W-:Y:S01]  /*cbd0*/  ENDCOLLECTIVE ;  /* 0x000000000000791b */ /* 0x003fe20003800000 */
.L_x_4055:
[----:B------:R-:W-:Y:S02]  /*cbe0*/  MOV R214, R206 ;  /* 0x000000ce00d67202 */ /* 0x000fe40000000f00 */
[----:B------:R-:W-:-:S07]  /*cbf0*/  MOV R138, R209 ;  /* 0x000000d1008a7202 */ /* 0x000fce0000000f00 */
[----:B------:R-:W-:Y:S05]  /*cc00*/  WARPSYNC.COLLECTIVE R139, `(.L_x_4056) ;  /* 0x000000008b087348 */ /* 0x000fea0003c00000 */
[----:B------:R0:W1:Y:S02]  /*cc10*/  SHFL.UP P3, R209, R214, R213, R216 ;  /* 0x040000d5d6d17389 */ /* 0x00006400000600d8 */
[----:B01----:R-:W-:Y:S01]  /*cc20*/  ENDCOLLECTIVE ;  /* 0x000000000000791b */ /* 0x003fe20003800000 */
.L_x_4056:
        /* <DEDUP_REMOVED lines=17> */
.L_x_4057:
[----:B------:R-:W-:Y:S02]  /*cd40*/  MOV R214, R208 ;  /* 0x000000d000d67202 */ /* 0x000fe40000000f00 */
[----:B------:R-:W-:-:S07]  /*cd50*/  MOV R136, R209 ;  /* 0x000000d100887202 */ /* 0x000fce0000000f00 */
[----:B------:R-:W-:Y:S05]  /*cd60*/  WARPSYNC.COLLECTIVE R139, `(.L_x_4058) ;  /* 0x000000008b087348 */ /* 0x000fea0003c00000 */
[----:B------:R0:W1:Y:S02]  /*cd70*/  SHFL.UP P3, R209, R214, R213, R216 ;  /* 0x040000d5d6d17389 */ /* 0x00006400000600d8 */
[----:B01----:R-:W-:Y:S01]  /*cd80*/  ENDCOLLECTIVE ;  /* 0x000000000000791b */ /* 0x003fe20003800000 */
.L_x_4058:
[----:B------:R-:W-:Y:S02]  /*cd90*/  MOV R214, R207 ;  /* 0x000000cf00d67202 */ /* 0x000fe40000000f00 */
[----:B------:R-:W-:-:S07]  /*cda0*/  MOV R137, R209 ;  /* 0x000000d100897202 */ /* 0x000fce0000000f00 */
[----:B------:R-:W-:Y:S05]  /*cdb0*/  WARPSYNC.COLLECTIVE R139, `(.L_x_4059) ;  /* 0x000000008b087348 */ /* 0x000fea0003c00000 */
[----:B------:R0:W1:Y:S02]  /*cdc0*/  SHFL.UP P3, R209, R214, R213, R216 ;  /* 0x040000d5d6d17389 */ /* 0x00006400000600d8 */
[----:B01----:R-:W-:Y:S01]  /*cdd0*/  ENDCOLLECTIVE ;  /* 0x000000000000791b */ /* 0x003fe20003800000 */
.L_x_4059:
[----:B------:R-:W-:Y:S02]  /*cde0*/  MOV R214, R206 ;  /* 0x000000ce00d67202 */ /* 0x000fe40000000f00 */
[----:B------:R-:W-:-:S07]  /*cdf0*/  MOV R138, R209 ;  /* 0x000000d1008a7202 */ /* 0x000fce0000000f00 */
[----:B------:R-:W-:Y:S05]  /*ce00*/  WARPSYNC.COLLECTIVE R139, `(.L_x_4060) ;  /* 0x000000008b087348 */ /* 0x000fea0003c00000 */
[----:B------:R0:W1:Y:S02]  /*ce10*/  SHFL.UP P3, R209, R214, R213, R216 ;  /* 0x040000d5d6d17389 */ /* 0x00006400000600d8 */
[----:B01----:R-:W-:Y:S01]  /*ce20*/  ENDCOLLECTIVE ;  /* 0x000000000000791b */ /* 0x003fe20003800000 */
.L_x_4060:
        /* <DEDUP_REMOVED lines=17> */
.L_x_4061:
[----:B------:R-:W-:Y:S02]  /*cf40*/  MOV R214, R208 ;  /* 0x000000d000d67202 */ /* 0x000fe40000000f00 */
[----:B------:R-:W-:-:S07]  /*cf50*/  MOV R136, R209 ;  /* 0x000000d100887202 */ /* 0x000fce0000000f00 */
[----:B------:R-:W-:Y:S05]  /*cf60*/  WARPSYNC.COLLECTIVE R139, `(.L_x_4062) ;  /* 0x000000008b087348 */ /* 0x000fea0003c00000 */
[----:B------:R0:W1:Y:S02]  /*cf70*/  SHFL.UP P3, R209, R214, R213, R216 ;  /* 0x040000d5d6d17389 */ /* 0x00006400000600d8 */
[----:B01----:R-:W-:Y:S01]  /*cf80*/  ENDCOLLECTIVE ;  /* 0x000000000000791b */ /* 0x003fe20003800000 */
.L_x_4062:
[----:B------:R-:W-:Y:S02]  /*cf90*/  MOV R214, R207 ;  /* 0x000000cf00d67202 */ /* 0x000fe40000000f00 */
[----:B------:R-:W-:-:S07]  /*cfa0*/  MOV R137, R209 ;  /* 0x000000d100897202 */ /* 0x000fce0000000f00 */
[----:B------:R-:W-:Y:S05]  /*cfb0*/  WARPSYNC.COLLECTIVE R139, `(.L_x_4063) ;  /* 0x000000008b087348 */ /* 0x000fea0003c00000 */
[----:B------:R0:W1:Y:S02]  /*cfc0*/  SHFL.UP P3, R209, R214, R213, R216 ;  /* 0x040000d5d6d17389 */ /* 0x00006400000600d8 */
[----:B01----:R-:W-:Y:S01]  /*cfd0*/  ENDCOLLECTIVE ;  /* 0x000000000000791b */ /* 0x003fe20003800000 */
.L_x_4063:
[----:B------:R-:W-:Y:S02]  /*cfe0*/  MOV R214, R206 ;  /* 0x000000ce00d67202 */ /* 0x000fe40000000f00 */
[----:B------:R-:W-:-:S07]  /*cff0*/  MOV R138, R209 ;  /* 0x000000d1008a7202 */ /* 0x000fce0000000f00 */
[----:B------:R-:W-:Y:S05]  /*d000*/  WARPSYNC.COLLECTIVE R139, `(.L_x_4064) ;  /* 0x000000008b087348 */ /* 0x000fea0003c00000 */
[----:B------:R0:W1:Y:S02]  /*d010*/  SHFL.UP P3, R209, R214, R213, R216 ;  /* 0x040000d5d6d17389 */ /* 0x00006400000600d8 */
[----:B01----:R-:W-:Y:S01]  /*d020*/  ENDCOLLECTIVE ;  /* 0x000000000000791b */ /* 0x003fe20003800000 */
.L_x_4064:
[----:B------:R-:W-:Y:S01]  /*d030*/  HFMA2.MMA R213, -RZ, RZ, 0, 9.5367431640625e-07 ;  /* 0x00000010ffd57435 */ /* 0x000fe200000001ff */
[----:B------:R-:W-:Y:S01]  /*d040*/  FMUL.FTZ R210, R208, R209 ;  /* 0x000000d1d0d27220 */ /* 0x000fe20000410000 */
[----:B------:R-:W-:-:S03]  /*d050*/  ISETP.GE.AND P3, PT, R184, 0x8, PT ;  /* 0x00000008b800780c */ /* 0x000fc60003f66270 */
[-C--:B------:R-:W-:Y:S01]  /*d060*/  FFMA.FTZ R210, R205, R138.reuse, -R210 ;  /* 0x0000008acdd27223 */ /* 0x080fe200000108d2 */
[----:B------:R-:W-:-:S04]  /*d070*/  FMUL.FTZ R138, R208, R138 ;  /* 0x0000008ad08a7220 */ /* 0x000fc80000410000 */
[----:B------:R-:W-:Y:S01]  /*d080*/  FFMA.FTZ R209, R205, R209, R138 ;  /* 0x000000d1cdd17223 */ /* 0x000fe2000001008a */
[----:B------:R-:W-:-:S04]  /*d090*/  FMUL.FTZ R138, R208, R136 ;  /* 0x00000088d08a7220 */ /* 0x000fc80000410000 */
[-C--:B------:R-:W-:Y:S01]  /*d0a0*/  FFMA.FTZ R211, R205, R137.reuse, R138 ;  /* 0x00000089cdd37223 */ /* 0x080fe2000001008a */
[----:B------:R-:W-:Y:S01]  /*d0b0*/  FMUL.FTZ R137, R208, R137 ;  /* 0x00000089d0897220 */ /* 0x000fe20000410000 */
[----:B------:R-:W-:Y:S01]  /*d0c0*/  @P3 FADD.FTZ R206, R206, R209 ;  /* 0x000000d1cece3221 */ /* 0x000fe20000010000 */
[----:B------:R-:W-:Y:S02]  /*d0d0*/  @P3 FADD.FTZ R207, R207, R210 ;  /* 0x000000d2cfcf3221 */ /* 0x000fe40000010000 */
[----:B------:R-:W-:Y:S01]  /*d0e0*/  @P3 FFMA.FTZ R205, R205, R136, -R137 ;  /* 0x00000088cdcd3223 */ /* 0x000fe20000010889 */
[----:B------:R-:W-:-:S04]  /*d0f0*/  FSEL R211, R208, R211, !P3 ;  /* 0x000000d3d0d37208 */ /* 0x000fc80005800000 */
[----:B------:R-:W-:-:S07]  /*d100*/  MOV R214, R205 ;  /* 0x000000cd00d67202 */ /* 0x000fce0000000f00 */
[----:B------:R-:W-:Y:S05]  /*d110*/  WARPSYNC.COLLECTIVE R139, `(.L_x_4065) ;  /* 0x000000008b087348 */ /* 0x000fea0003c00000 */
[----:B------:R0:W1:Y:S02]  /*d120*/  SHFL.UP P3, R209, R214, R213, R216 ;  /* 0x040000d5d6d17389 */ /* 0x00006400000600d8 */
[----:B01----:R-:W-:Y:S01]  /*d130*/  ENDCOLLECTIVE ;  /* 0x000000000000791b */ /* 0x003fe20003800000 */
.L_x_4065:
[----:B------:R-:W-:Y:S02]  /*d140*/  MOV R214, R211 ;  /* 0x000000d300d67202 */ /* 0x000fe40000000f00 */
[----:B------:R-:W-:-:S07]  /*d150*/  MOV R136, R209 ;  /* 0x000000d100887202 */ /* 0x000fce0000000f00 */
[----:B------:R-:W-:Y:S05]  /*d160*/  WARPSYNC.COLLECTIVE R139, `(.L_x_4066) ;  /* 0x000000008b087348 */ /* 0x000fea0003c00000 */
[----:B------:R0:W1:Y:S02]  /*d170*/  SHFL.UP P3, R209, R214, R213, R216 ;  /* 0x040000d5d6d17389 */ /* 0x00006400000600d8 */
[----:B01----:R-:W-:Y:S01]  /*d180*/  ENDCOLLECTIVE ;  /* 0x000000000000791b */ /* 0x003fe20003800000 */
.L_x_4066:
[----:B------:R-:W-:Y:S02]  /*d190*/  MOV R214, R207 ;  /* 0x000000cf00d67202 */ /* 0x000fe40000000f00 */
[----:B------:R-:W-:-:S07]  /*d1a0*/  MOV R138, R209 ;  /* 0x000000d1008a7202 */ /* 0x000fce0000000f00 */
[----:B------:R-:W-:Y:S05]  /*d1b0*/  WARPSYNC.COLLECTIVE R139, `(.L_x_4067) ;  /* 0x000000008b087348 */ /* 0x000fea0003c00000 */
[----:B------:R0:W1:Y:S02]  /*d1c0*/  SHFL.UP P3, R209, R214, R213, R216 ;  /* 0x040000d5d6d17389 */ /* 0x00006400000600d8 */
[----:B01----:R-:W-:Y:S01]  /*d1d0*/  ENDCOLLECTIVE ;  /* 0x000000000000791b */ /* 0x003fe20003800000 */
.L_x_4067:
[----:B------:R-:W-:Y:S02]  /*d1e0*/  MOV R214, R206 ;  /* 0x000000ce00d67202 */ /* 0x000fe40000000f00 */
[----:B------:R-:W-:-:S07]  /*d1f0*/  MOV R208, R209 ;  /* 0x000000d100d07202 */ /* 0x000fce0000000f00 */
[----:B------:R-:W-:Y:S05]  /*d200*/  WARPSYNC.COLLECTIVE R139, `(.L_x_4068) ;  /* 0x000000008b087348 */ /* 0x000fea0003c00000 */
[----:B------:R0:W1:Y:S02]  /*d210*/  SHFL.UP P3, R209, R214, R213, R216 ;  /* 0x040000d5d6d17389 */ /* 0x00006400000600d8 */
[----:B01----:R-:W-:Y:S01]  /*d220*/  ENDCOLLECTIVE ;  /* 0x000000000000791b */ /* 0x003fe20003800000 */
.L_x_4068:
[----:B------:R-:W-:Y:S01]  /*d230*/  MOV R210, R209 ;  /* 0x000000d100d27202 */ /* 0x000fe20000000f00 */
[----:B------:R-:W-:Y:S06]  /*d240*/  BRA `(.L_x_4069) ;  /* 0xffffff8000407947 */ /* 0x000fec000383ffff */
.L_x_3950:
        /* <DEDUP_REMOVED lines=8> */
.L_x_4071:
[----:B------:R-:W-:Y:S05]  /*d2d0*/  BSYNC B0 ;  /* 0x0000000000007941 */ /* 0x000fea0003800000 */
.L_x_4070:
[----:B------:R-:W-:Y:S05]  /*d2e0*/  BRA `(.L_x_4072) ;  /* 0xffffff8000507947 */ /* 0x000fea000383ffff */
.L_x_3951:
        /* <DEDUP_REMOVED lines=8> */
.L_x_4074:
[----:B------:R-:W-:Y:S05]  /*d370*/  BSYNC B0 ;  /* 0x0000000000007941 */ /* 0x000fea0003800000 */
.L_x_4073:
[----:B------:R-:W-:Y:S05]  /*d380*/  BRA `(.L_x_4075) ;  /* 0xffffff8000307947 */ /* 0x000fea000383ffff */
.L_x_3952:
        /* <DEDUP_REMOVED lines=8> */
.L_x_4077:
[----:B------:R-:W-:Y:S05]  /*d410*/  BSYNC B0 ;  /* 0x0000000000007941 */ /* 0x000fea0003800000 */
.L_x_4076:
[----:B------:R-:W-:Y:S05]  /*d420*/  BRA `(.L_x_4078) ;  /* 0xffffff8000107947 */ /* 0x000fea000383ffff */
.L_x_3953:
        /* <DEDUP_REMOVED lines=8> */
.L_x_4080:
[----:B------:R-:W-:Y:S05]  /*d4b0*/  BSYNC B0 ;  /* 0x0000000000007941 */ /* 0x000fea0003800000 */
.L_x_4079:
[----:B------:R-:W-:Y:S05]  /*d4c0*/  BRA `(.L_x_4081) ;  /* 0xffffff7c00f07947 */ /* 0x000fea000383ffff */
.L_x_3954:
        /* <DEDUP_REMOVED lines=8> */
.L_x_4083:
[----:B------:R-:W-:Y:S05]  /*d550*/  BSYNC B0 ;  /* 0x0000000000007941 */ /* 0x000fea0003800000 */
.L_x_4082:
        /* <DEDUP_REMOVED lines=10> */
.L_x_4084:
[----:B------:R-:W-:Y:S02]  /*d600*/  MOV R136, 0x1f ;  /* 0x0000001f00887802 */ /* 0x000fe40000000f00 */
[----:B------:R-:W-:Y:S02]  /*d610*/  MOV R214, R207 ;  /* 0x000000cf00d67202 */ /* 0x000fe40000000f00 */
[----:B------:R-:W-:-:S07]  /*d620*/  MOV R212, R209 ;  /* 0x000000d100d47202 */ /* 0x000fce0000000f00 */
[----:B------:R-:W-:Y:S05]  /*d630*/  WARPSYNC.COLLECTIVE R139, `(.L_x_4085) ;  /* 0x000000008b087348 */ /* 0x000fea0003c00000 */
[----:B------:R0:W1:Y:S02]  /*d640*/  SHFL.UP P3, R209, R214, R213, R216 ;  /* 0x040000d5d6d17389 */ /* 0x00006400000600d8 */
[----:B01----:R-:W-:Y:S01]  /*d650*/  ENDCOLLECTIVE ;  /* 0x000000000000791b */ /* 0x003fe20003800000 */
.L_x_4085:
[----:B------:R-:W-:Y:S02]  /*d660*/  MOV R214, R206 ;  /* 0x000000ce00d67202 */ /* 0x000fe40000000f00 */
[----:B------:R-:W-:-:S07]  /*d670*/  MOV R207, R209 ;  /* 0x000000d100cf7202 */ /* 0x000fce0000000f00 */
[----:B------:R-:W-:Y:S05]  /*d680*/  WARPSYNC.COLLECTIVE R139, `(.L_x_4086) ;  /* 0x000000008b087348 */ /* 0x000fea0003c00000 */
[----:B------:R0:W1:Y:S02]  /*d690*/  SHFL.UP P3, R209, R214, R213, R216 ;  /* 0x040000d5d6d17389 */ /* 0x00006400000600d8 */
[----:B01----:R-:W-:Y:S01]  /*d6a0*/  ENDCOLLECTIVE ;  /* 0x000000000000791b */ /* 0x003fe20003800000 */
.L_x_4086:
[----:B------:R-:W-:Y:S05]  /*d6b0*/  WARPSYNC.COLLECTIVE R139, `(.L_x_4087) ;  /* 0x000000008b087348 */ /* 0x000fea0003c00000 */
[----:B------:R0:W1:Y:S02]  /*d6c0*/  SHFL.IDX P3, R235, R138, R137, R136 ;  /* 0x000000898aeb7389 */ /* 0x0000640000060088 */
[----:B01----:R-:W-:Y:S01]  /*d6d0*/  ENDCOLLECTIVE ;  /* 0x000000000000791b */ /* 0x003fe20003800000 */
.L_x_4087:
[----:B------:R-:W-:Y:S02]  /*d6e0*/  MOV R138, R133 ;  /* 0x00000085008a7202 */ /* 0x000fe40000000f00 */
[----:B------:R-:W-:Y:S02]  /*d6f0*/  MOV R206, R209 ;  /* 0x000000d100ce7202 */ /* 0x000fe40000000f00 */
[----:B------:R-:W-:-:S07]  /*d700*/  MOV R132, R235 ;  /* 0x000000eb00847202 */ /* 0x000fce0000000f00 */
[----:B------:R-:W-:Y:S05]  /*d710*/  WARPSYNC.COLLECTIVE R139, `(.L_x_4088) ;  /* 0x000000008b087348 */ /* 0x000fea0003c00000 */
[----:B------:R0:W1:Y:S02]  /*d720*/  SHFL.IDX P3, R235, R138, R137, R136 ;  /* 0x000000898aeb7389 */ /* 0x0000640000060088 */
[----:B01----:R-:W-:Y:S01]  /*d730*/  ENDCOLLECTIVE ;  /* 0x000000000000791b */ /* 0x003fe20003800000 */
.L_x_4088:
[----:B------:R-:W-:Y:S02]  /*d740*/  MOV R138, R134 ;  /* 0x00000086008a7202 */ /* 0x000fe40000000f00 */
[----:B------:R-:W-:-:S07]  /*d750*/  MOV R133, R235 ;  /* 0x000000eb00857202 */ /* 0x000fce0000000f00 */
[----:B------:R-:W-:Y:S05]  /*d760*/  WARPSYNC.COLLECTIVE R139, `(.L_x_4089) ;  /* 0x000000008b087348 */ /* 0x000fea0003c00000 */
[----:B------:R0:W1:Y:S02]  /*d770*/  SHFL.IDX P3, R235, R138, R137, R136 ;  /* 0x000000898aeb7389 */ /* 0x0000640000060088 */
[----:B01----:R-:W-:Y:S01]  /*d780*/  ENDCOLLECTIVE ;  /* 0x000000000000791b */ /* 0x003fe20003800000 */
.L_x_4089:
[----:B------:R-:W-:Y:S02]  /*d790*/  MOV R138, R135 ;  /* 0x00000087008a7202 */ /* 0x000fe40000000f00 */
[----:B------:R-:W-:-:S07]  /*d7a0*/  MOV R134, R235 ;  /* 0x000000eb00867202 */ /* 0x000fce0000000f00 */
[----:B------:R-:W-:Y:S05]  /*d7b0*/  WARPSYNC.COLLECTIVE R139, `(.L_x_4090) ;  /* 0x000000008b087348 */ /* 0x000fea0003c00000 */
[----:B------:R0:W1:Y:S02]  /*d7c0*/  SHFL.IDX P3, R235, R138, R137, R136 ;  /* 0x000000898aeb7389 */ /* 0x0000640000060088 */
[----:B01----:R-:W-:Y:S01]  /*d7d0*/  ENDCOLLECTIVE ;  /* 0x000000000000791b */ /* 0x003fe20003800000 */
.L_x_4090:
[----:B------:R-:W-:Y:S01]  /*d7e0*/  MOV R135, R235 ;  /* 0x000000eb00877202 */ /* 0x000fe20000000f00 */
[----:B------:R-:W-:Y:S06]  /*d7f0*/  BRA `(.L_x_4091) ;  /* 0xffffff7c004c7947 */ /* 0x000fec000383ffff */
.L_x_3956:
[----:B------:R-:W-:Y:S01]  /*d800*/  HFMA2.MMA R245, -RZ, RZ, 0, 5.9604644775390625e-08 ;  /* 0x00000001fff57435 */ /* 0x000fe200000001ff */
[----:B------:R-:W-:Y:S02]  /*d810*/  MOV R244, R240 ;  /* 0x000000f000f47202 */ /* 0x000fe40000000f00 */
[----:B------:R-:W-:Y:S02]  /*d820*/  MOV R252, 0x1f ;  /* 0x0000001f00fc7802 */ /* 0x000fe40000000f00 */
[----:B------:R-:W-:-:S07]  /*d830*/  MOV R139, 0xffffffff ;  /* 0xffffffff008b7802 */ /* 0x000fce0000000f00 */
[----:B------:R-:W-:Y:S05]  /*d840*/  WARPSYNC.COLLECTIVE R139, `(.L_x_4092) ;  /* 0x000000008b087348 */ /* 0x000fea0003c00000 */
[----:B------:R0:W1:Y:S02]  /*d850*/  SHFL.DOWN P1, R235, R244, R245, R252 ;  /* 0x080000f5f4eb7389 */ /* 0x00006400000200fc */
[----:B01----:R-:W-:Y:S01]  /*d860*/  ENDCOLLECTIVE ;  /* 0x000000000000791b */ /* 0x003fe20003800000 */
.L_x_4092:
[----:B------:R-:W-:Y:S02]  /*d870*/  MOV R244, R241 ;  /* 0x000000f100f47202 */ /* 0x000fe40000000f00 */
[----:B------:R-:W-:-:S07]  /*d880*/  MOV R136, R235 ;  /* 0x000000eb00887202 */ /* 0x000fce0000000f00 */
[----:B------:R-:W-:Y:S05]  /*d890*/  WARPSYNC.COLLECTIVE R139, `(.L_x_4093) ;  /* 0x000000008b087348 */ /* 0x000fea0003c00000 */
[----:B------:R0:W1:Y:S02]  /*d8a0*/  SHFL.DOWN P1, R235, R244, R245, R252 ;  /* 0x080000f5f4eb7389 */ /* 0x00006400000200fc */
[----:B01----:R-:W-:Y:S01]  /*d8b0*/  ENDCOLLECTIVE ;  /* 0x000000000000791b */ /* 0x003fe20003800000 */
.L_x_4093:
[----:B------:R-:W-:Y:S02]  /*d8c0*/  MOV R244, R242 ;  /* 0x000000f200f47202 */ /* 0x000fe40000000f00 */
[----:B------:R-:W-:-:S07]  /*d8d0*/  MOV R137, R235 ;  /* 0x000000eb00897202 */ /* 0x000fce0000000f00 */
[----:B------:R-:W-:Y:S05]  /*d8e0*/  WARPSYNC.COLLECTIVE R139, `(.L_x_4094) ;  /* 0x000000008b087348 */ /* 0x000fea0003c00000 */
[----:B------:R0:W1:Y:S02]  /*d8f0*/  SHFL.DOWN P1, R235, R244, R245, R252 ;  /* 0x080000f5f4eb7389 */ /* 0x00006400000200fc */
[----:B01----:R-:W-:Y:S01]  /*d900*/  ENDCOLLECTIVE ;  /* 0x000000000000791b */ /* 0x003fe20003800000 */
.L_x_4094:
[----:B------:R-:W-:Y:S02]  /*d910*/  MOV R244, R243 ;  /* 0x000000f300f47202 */ /* 0x000fe40000000f00 */
[----:B------:R-:W-:-:S07]  /*d920*/  MOV R138, R235 ;  /* 0x000000eb008a7202 */ /* 0x000fce0000000f00 */
[----:B------:R-:W-:Y:S05]  /*d930*/  WARPSYNC.COLLECTIVE R139, `(.L_x_4095) ;  /* 0x000000008b087348 */ /* 0x000fea0003c00000 */
[----:B------:R0:W1:Y:S02]  /*d940*/  SHFL.DOWN P1, R235, R244, R245, R252 ;  /* 0x080000f5f4eb7389 */ /* 0x00006400000200fc */
[----:B01----:R-:W-:Y:S01]  /*d950*/  ENDCOLLECTIVE ;  /* 0x000000000000791b */ /* 0x003fe20003800000 */
.L_x_4095:
[----:B------:R-:W-:Y:S01]  /*d960*/  MOV R139, R235 ;  /* 0x000000eb008b7202 */ /* 0x000fe20000000f00 */
[----:B------:R-:W-:Y:S06]  /*d970*/  BRA `(.L_x_4096) ;  /* 0xffffff90003c7947 */ /* 0x000fec000383ffff */
.L_x_3959:
        /* <DEDUP_REMOVED lines=8> */
.L_x_4098:
[----:B------:R-:W-:Y:S05]  /*da00*/  BSYNC B0 ;  /* 0x0000000000007941 */ /* 0x000fea0003800000 */
.L_x_4097:
        /* <DEDUP_REMOVED lines=8> */
.L_x_4099:
[----:B------:R-:W-:Y:S02]  /*da90*/  MOV R244, R242 ;  /* 0x000000f200f47202 */ /* 0x000fe40000000f00 */
[----:B------:R-:W-:-:S07]  /*daa0*/  MOV R137, R235 ;  /* 0x000000eb00897202 */ /* 0x000fce0000000f00 */
[----:B------:R-:W-:Y:S05]  /*dab0*/  WARPSYNC.COLLECTIVE R139, `(.L_x_4100) ;  /* 0x000000008b087348 */ /* 0x000fea0003c00000 */
[----:B------:R0:W1:Y:S02]  /*dac0*/  SHFL.DOWN P1, R235, R244, R245, R252 ;  /* 0x080000f5f4eb7389 */ /* 0x00006400000200fc */
[----:B01----:R-:W-:Y:S01]  /*dad0*/  ENDCOLLECTIVE ;  /* 0x000000000000791b */ /* 0x003fe20003800000 */
.L_x_4100:
[----:B------:R-:W-:Y:S02]  /*dae0*/  MOV R244, R243 ;  /* 0x000000f300f47202 */ /* 0x000fe40000000f00 */
[----:B------:R-:W-:-:S07]  /*daf0*/  MOV R138, R235 ;  /* 0x000000eb008a7202 */ /* 0x000fce0000000f00 */
[----:B------:R-:W-:Y:S05]  /*db00*/  WARPSYNC.COLLECTIVE R139, `(.L_x_4101) ;  /* 0x000000008b087348 */ /* 0x000fea0003c00000 */
[----:B------:R0:W1:Y:S02]  /*db10*/  SHFL.DOWN P1, R235, R244, R245, R252 ;  /* 0x080000f5f4eb7389 */ /* 0x00006400000200fc */
[----:B01----:R-:W-:Y:S01]  /*db20*/  ENDCOLLECTIVE ;  /* 0x000000000000791b */ /* 0x003fe20003800000 */
.L_x_4101:
[----:B------:R-:W-:Y:S01]  /*db30*/  MOV R139, R235 ;  /* 0x000000eb008b7202 */ /* 0x000fe20000000f00 */
[----:B------:R-:W-:Y:S06]  /*db40*/  BRA `(.L_x_4102) ;  /* 0xffffff90001c7947 */ /* 0x000fec000383ffff */
.L_x_3962:
        /* <DEDUP_REMOVED lines=8> */
.L_x_4104:
[----:B------:R-:W-:Y:S05]  /*dbd0*/  BSYNC B0 ;  /* 0x0000000000007941 */ /* 0x000fea0003800000 */
.L_x_4103:
        /* <DEDUP_REMOVED lines=8> */
.L_x_4105:
[----:B------:R-:W-:Y:S02]  /*dc60*/  MOV R244, R242 ;  /* 0x000000f200f47202 */ /* 0x000fe40000000f00 */
[----:B------:R-:W-:-:S07]  /*dc70*/  MOV R137, R235 ;  /* 0x000000eb00897202 */ /* 0x000fce0000000f00 */
[----:B------:R-:W-:Y:S05]  /*dc80*/  WARPSYNC.COLLECTIVE R139, `(.L_x_4106) ;  /* 0x000000008b087348 */ /* 0x000fea0003c00000 */
[----:B------:R0:W1:Y:S02]  /*dc90*/  SHFL.DOWN P1, R235, R244, R245, R252 ;  /* 0x080000f5f4eb7389 */ /* 0x00006400000200fc */
[----:B01----:R-:W-:Y:S01]  /*dca0*/  ENDCOLLECTIVE ;  /* 0x000000000000791b */ /* 0x003fe20003800000 */
.L_x_4106:
[----:B------:R-:W-:Y:S02]  /*dcb0*/  MOV R244, R243 ;  /* 0x000000f300f47202 */ /* 0x000fe40000000f00 */
[----:B------:R-:W-:-:S07]  /*dcc0*/  MOV R138, R235 ;  /* 0x000000eb008a7202 */ /* 0x000fce0000000f00 */
[----:B------:R-:W-:Y:S05]  /*dcd0*/  WARPSYNC.COLLECTIVE R139, `(.L_x_4107) ;  /* 0x000000008b087348 */ /* 0x000fea0003c00000 */
[----:B------:R0:W1:Y:S02]  /*dce0*/  SHFL.DOWN P1, R235, R244, R245, R252 ;  /* 0x080000f5f4eb7389 */ /* 0x00006400000200fc */
[----:B01----:R-:W-:Y:S01]  /*dcf0*/  ENDCOLLECTIVE ;  /* 0x000000000000791b */ /* 0x003fe20003800000 */
.L_x_4107:
[----:B------:R-:W-:Y:S01]  /*dd00*/  MOV R139, R235 ;  /* 0x000000eb008b7202 */ /* 0x000fe20000000f00 */
[----:B------:R-:W-:Y:S06]  /*dd10*/  BRA `(.L_x_4108) ;  /* 0xffffff8c00fc7947 */ /* 0x000fec000383ffff */
.L_x_3965:
        /* <DEDUP_REMOVED lines=8> */
.L_x_4110:
[----:B------:R-:W-:Y:S05]  /*dda0*/  BSYNC B0 ;  /* 0x0000000000007941 */ /* 0x000fea0003800000 */
.L_x_4109:
        /* <DEDUP_REMOVED lines=8> */
.L_x_4111:
[----:B------:R-:W-:Y:S02]  /*de30*/  MOV R244, R242 ;  /* 0x000000f200f47202 */ /* 0x000fe40000000f00 */
[----:B------:R-:W-:-:S07]  /*de40*/  MOV R137, R235 ;  /* 0x000000eb00897202 */ /* 0x000fce0000000f00 */
[----:B------:R-:W-:Y:S05]  /*de50*/  WARPSYNC.COLLECTIVE R139, `(.L_x_4112) ;  /* 0x000000008b087348 */ /* 0x000fea0003c00000 */
[----:B------:R0:W1:Y:S02]  /*de60*/  SHFL.DOWN P1, R235, R244, R245, R252 ;  /* 0x080000f5f4eb7389 */ /* 0x00006400000200fc */
[----:B01----:R-:W-:Y:S01]  /*de70*/  ENDCOLLECTIVE ;  /* 0x000000000000791b */ /* 0x003fe20003800000 */
.L_x_4112:
[----:B------:R-:W-:Y:S02]  /*de80*/  MOV R244, R243 ;  /* 0x000000f300f47202 */ /* 0x000fe40000000f00 */
[----:B------:R-:W-:-:S07]  /*de90*/  MOV R138, R235 ;  /* 0x000000eb008a7202 */ /* 0x000fce0000000f00 */
[----:B------:R-:W-:Y:S05]  /*dea0*/  WARPSYNC.COLLECTIVE R139, `(.L_x_4113) ;  /* 0x000000008b087348 */ /* 0x000fea0003c00000 */
[----:B------:R0:W1:Y:S02]  /*deb0*/  SHFL.DOWN P1, R235, R244, R245, R252 ;  /* 0x080000f5f4eb7389 */ /* 0x00006400000200fc */
[----:B01----:R-:W-:Y:S01]  /*dec0*/  ENDCOLLECTIVE ;  /* 0x000000000000791b */ /* 0x003fe20003800000 */
.L_x_4113:
[----:B------:R-:W-:Y:S01]  /*ded0*/  MOV R139, R235 ;  /* 0x000000eb008b7202 */ /* 0x000fe20000000f00 */
[----:B------:R-:W-:Y:S06]  /*dee0*/  BRA `(.L_x_4114) ;  /* 0xffffff8c00dc7947 */ /* 0x000fec000383ffff */
.L_x_3968:
        /* <DEDUP_REMOVED lines=8> */
.L_x_4116:
[----:B------:R-:W-:Y:S05]  /*df70*/  BSYNC B0 ;  /* 0x0000000000007941 */ /* 0x000fea0003800000 */
.L_x_4115:
        /* <DEDUP_REMOVED lines=8> */
.L_x_4117:
[----:B------:R-:W-:Y:S02]  /*e000*/  MOV R244, R242 ;  /* 0x000000f200f47202 */ /* 0x000fe40000000f00 */
[----:B------:R-:W-:-:S07]  /*e010*/  MOV R137, R235 ;  /* 0x000000eb00897202 */ /* 0x000fce0000000f00 */
[----:B------:R-:W-:Y:S05]  /*e020*/  WARPSYNC.COLLECTIVE R139, `(.L_x_4118) ;  /* 0x000000008b087348 */ /* 0x000fea0003c00000 */
[----:B------:R0:W1:Y:S02]  /*e030*/  SHFL.DOWN P1, R235, R244, R245, R252 ;  /* 0x080000f5f4eb7389 */ /* 0x00006400000200fc */
[----:B01----:R-:W-:Y:S01]  /*e040*/  ENDCOLLECTIVE ;  /* 0x000000000000791b */ /* 0x003fe20003800000 */
.L_x_4118:
[----:B------:R-:W-:Y:S02]  /*e050*/  MOV R244, R243 ;  /* 0x000000f300f47202 */ /* 0x000fe40000000f00 */
[----:B------:R-:W-:-:S07]  /*e060*/  MOV R138, R235 ;  /* 0x000000eb008a7202 */ /* 0x000fce0000000f00 */
[----:B------:R-:W-:Y:S05]  /*e070*/  WARPSYNC.COLLECTIVE R139, `(.L_x_4119) ;  /* 0x000000008b087348 */ /* 0x000fea0003c00000 */
[----:B------:R0:W1:Y:S02]  /*e080*/  SHFL.DOWN P1, R235, R244, R245, R252 ;  /* 0x080000f5f4eb7389 */ /* 0x00006400000200fc */
[----:B01----:R-:W-:Y:S01]  /*e090*/  ENDCOLLECTIVE ;  /* 0x000000000000791b */ /* 0x003fe20003800000 */
.L_x_4119:
[----:B------:R-:W-:Y:S01]  /*e0a0*/  MOV R139, R235 ;  /* 0x000000eb008b7202 */ /* 0x000fe20000000f00 */
[----:B------:R-:W-:Y:S06]  /*e0b0*/  BRA `(.L_x_4120) ;  /* 0xffffff8c00bc7947 */ /* 0x000fec000383ffff */
.L_x_3971:
        /* <DEDUP_REMOVED lines=8> */
.L_x_4122:
[----:B------:R-:W-:Y:S05]  /*e140*/  BSYNC B0 ;  /* 0x0000000000007941 */ /* 0x000fea0003800000 */
.L_x_4121:
        /* <DEDUP_REMOVED lines=10> */
.L_x_4123:
[----:B------:R-:W-:Y:S02]  /*e1f0*/  MOV R252, 0x1f ;  /* 0x0000001f00fc7802 */ /* 0x000fe40000000f00 */
[----:B------:R-:W-:Y:S02]  /*e200*/  MOV R138, R242 ;  /* 0x000000f2008a7202 */ /* 0x000fe40000000f00 */
[----:B------:R-:W-:-:S07]  /*e210*/  MOV R247, R235 ;  /* 0x000000eb00f77202 */ /* 0x000fce0000000f00 */
[----:B------:R-:W-:Y:S05]  /*e220*/  WARPSYNC.COLLECTIVE R139, `(.L_x_4124) ;  /* 0x000000008b087348 */ /* 0x000fea0003c00000 */
[----:B------:R0:W1:Y:S02]  /*e230*/  SHFL.IDX P3, R235, R138, R137, R136 ;  /* 0x000000898aeb7389 */ /* 0x0000640000060088 */
[----:B01----:R-:W-:Y:S01]  /*e240*/  ENDCOLLECTIVE ;  /* 0x000000000000791b */ /* 0x003fe20003800000 */
.L_x_4124:
        /* <DEDUP_REMOVED lines=9> */
.L_x_4125:
[----:B------:R-:W-:Y:S02]  /*e2e0*/  MOV R138, R120 ;  /* 0x00000078008a7202 */ /* 0x000fe40000000f00 */
[----:B------:R-:W-:-:S07]  /*e2f0*/  MOV R251, R235 ;  /* 0x000000eb00fb7202 */ /* 0x000fce0000000f00 */
[----:B------:R-:W-:Y:S05]  /*e300*/  WARPSYNC.COLLECTIVE R139, `(.L_x_4126) ;  /* 0x000000008b087348 */ /* 0x000fea0003c00000 */
[----:B------:R0:W1:Y:S02]  /*e310*/  SHFL.DOWN P1, R235, R244, R245, R252 ;  /* 0x080000f5f4eb7389 */ /* 0x00006400000200fc */
[----:B01----:R-:W-:Y:S01]  /*e320*/  ENDCOLLECTIVE ;  /* 0x000000000000791b */ /* 0x003fe20003800000 */
.L_x_4126:
[----:B------:R-:W-:Y:S02]  /*e330*/  MOV R244, R241 ;  /* 0x000000f100f47202 */ /* 0x000fe40000000f00 */
[----:B------:R-:W-:-:S07]  /*e340*/  MOV R240, R235 ;  /* 0x000000eb00f07202 */ /* 0x000fce0000000f00 */
[----:B------:R-:W-:Y:S05]  /*e350*/  WARPSYNC.COLLECTIVE R139, `(.L_x_4127) ;  /* 0x000000008b087348 */ /* 0x000fea0003c00000 */
[----:B------:R0:W1:Y:S02]  /*e360*/  SHFL.DOWN P1, R235, R244, R245, R252 ;  /* 0x080000f5f4eb7389 */ /* 0x00006400000200fc */
[----:B01----:R-:W-:Y:S01]  /*e370*/  ENDCOLLECTIVE ;  /* 0x000000000000791b */ /* 0x003fe20003800000 */
.L_x_4127:
[----:B------:R-:W-:Y:S02]  /*e380*/  MOV R244, R242 ;  /* 0x000000f200f47202 */ /* 0x000fe40000000f00 */
[----:B------:R-:W-:-:S07]  /*e390*/  MOV R241, R235 ;  /* 0x000000eb00f17202 */ /* 0x000fce0000000f00 */
[----:B------:R-:W-:Y:S05]  /*e3a0*/  WARPSYNC.COLLECTIVE R139, `(.L_x_4128) ;  /* 0x000000008b087348 */ /* 0x000fea0003c00000 */
[----:B------:R0:W1:Y:S02]  /*e3b0*/  SHFL.DOWN P1, R235, R244, R245, R252 ;  /* 0x080000f5f4eb7389 */ /* 0x00006400000200fc */
[----:B01----:R-:W-:Y:S01]  /*e3c0*/  ENDCOLLECTIVE ;  /* 0x000000000000791b */ /* 0x003fe20003800000 */
.L_x_4128:
[----:B------:R-:W-:Y:S02]  /*e3d0*/  MOV R244, R243 ;  /* 0x000000f300f47202 */ /* 0x000fe40000000f00 */
[----:B------:R-:W-:-:S07]  /*e3e0*/  MOV R242, R235 ;  /* 0x000000eb00f27202 */ /* 0x000fce0000000f00 */
[----:B------:R-:W-:Y:S05]  /*e3f0*/  WARPSYNC.COLLECTIVE R139, `(.L_x_4129) ;  /* 0x000000008b087348 */ /* 0x000fea0003c00000 */
[----:B------:R0:W1:Y:S02]  /*e400*/  SHFL.DOWN P1, R235, R244, R245, R252 ;  /* 0x080000f5f4eb7389 */ /* 0x00006400000200fc */
[----:B01----:R-:W-:Y:S01]  /*e410*/  ENDCOLLECTIVE ;  /* 0x000000000000791b */ /* 0x003fe20003800000 */
.L_x_4129:
[----:B------:R-:W-:-:S07]  /*e420*/  MOV R243, R235 ;  /* 0x000000eb00f37202 */ /* 0x000fce0000000f00 */
[----:B------:R-:W-:Y:S05]  /*e430*/  WARPSYNC.COLLECTIVE R139, `(.L_x_4130) ;  /* 0x000000008b087348 */ /* 0x000fea0003c00000 */
[----:B------:R0:W1:Y:S02]  /*e440*/  SHFL.IDX P3, R235, R138, R137, R136 ;  /* 0x000000898aeb7389 */ /* 0x0000640000060088 */
[----:B01----:R-:W-:Y:S01]  /*e450*/  ENDCOLLECTIVE ;  /* 0x000000000000791b */ /* 0x003fe20003800000 */
.L_x_4130:
[----:B------:R-:W-:Y:S02]  /*e460*/  MOV R138, R121 ;  /* 0x00000079008a7202 */ /* 0x000fe40000000f00 */
[----:B------:R-:W-:-:S07]  /*e470*/  MOV R252, R235 ;  /* 0x000000eb00fc7202 */ /* 0x000fce0000000f00 */
[----:B------:R-:W-:Y:S05]  /*e480*/  WARPSYNC.COLLECTIVE R139, `(.L_x_4131) ;  /* 0x000000008b087348 */ /* 0x000fea0003c00000 */
[----:B------:R0:W1:Y:S02]  /*e490*/  SHFL.IDX P3, R235, R138, R137, R136 ;  /* 0x000000898aeb7389 */ /* 0x0000640000060088 */
[----:B01----:R-:W-:Y:S01]  /*e4a0*/  ENDCOLLECTIVE ;  /* 0x000000000000791b */ /* 0x003fe20003800000 */
.L_x_4131:
[----:B------:R-:W-:Y:S01]  /*e4b0*/  MOV R138, R122 ;  /* 0x0000007a008a7202 */ /* 0x000fe20000000f00 */
[-C--:B------:R-:W-:Y:S01]  /*e4c0*/  FMUL.FTZ R122, R121, R247.reuse ;  /* 0x000000f7797a7220 */ /* 0x080fe20000410000 */
[----:B------:R-:W-:Y:S01]  /*e4d0*/  FMUL.FTZ R247, R120, R247 ;  /* 0x000000f778f77220 */ /* 0x000fe20000410000 */
[----:B------:R-:W-:-:S07]  /*e4e0*/  MOV R245, R235 ;  /* 0x000000eb00f57202 */ /* 0x000fce0000000f00 */
[----:B------:R-:W-:Y:S05]  /*e4f0*/  WARPSYNC.COLLECTIVE R139, `(.L_x_4132) ;  /* 0x000000008b087348 */ /* 0x000fea0003c00000 */
[----:B------:R0:W1:Y:S02]  /*e500*/  SHFL.IDX P3, R235, R138, R137, R136 ;  /* 0x000000898aeb7389 */ /* 0x0000640000060088 */
[----:B01----:R-:W-:Y:S01]  /*e510*/  ENDCOLLECTIVE ;  /* 0x000000000000791b */ /* 0x003fe20003800000 */
.L_x_4132:
[----:B------:R-:W-:Y:S02]  /*e520*/  MOV R138, R123 ;  /* 0x0000007b008a7202 */ /* 0x000fe40000000f00 */
[----:B------:R-:W-:-:S07]  /*e530*/  MOV R244, R235 ;  /* 0x000000eb00f47202 */ /* 0x000fce0000000f00 */
[----:B------:R-:W-:Y:S05]  /*e540*/  WARPSYNC.COLLECTIVE R139, `(.L_x_4133) ;  /* 0x000000008b087348 */ /* 0x000fea0003c00000 */
[----:B------:R0:W1:Y:S02]  /*e550*/  SHFL.IDX P3, R235, R138, R137, R136 ;  /* 0x000000898aeb7389 */ /* 0x0000640000060088 */
[----:B01----:R-:W-:Y:S01]  /*e560*/  ENDCOLLECTIVE ;  /* 0x000000000000791b */ /* 0x003fe20003800000 */
.L_x_4133:
[----:B------:R-:W-:Y:S01]  /*e570*/  MOV R139, R235 ;  /* 0x000000eb008b7202 */ /* 0x000fe20000000f00 */
[----:B------:R-:W-:Y:S06]  /*e580*/  BRA `(.L_x_4134) ;  /* 0xffffff8c00147947 */ /* 0x000fec000383ffff */
.L_x_4135:
        /* <DEDUP_REMOVED lines=15> */
.L_x_18922:


//--------------------- .text._Z25selective_scan_bwd_kernelI32Selective_Scan_bwd_kernel_traitsILi128ELi16ELb1ELb0ELb1ELb1ELb0EfN3c107complexIfEEEEv12SSMParamsBwd --------------------------
	.section	.text._Z25selective_scan_bwd_kernelI32Selective_Scan_bwd_kernel_traitsILi128ELi16ELb1ELb0ELb1ELb1ELb0EfN3c107complexIfEEEEv12SSMParamsBwd,"ax",@progbits
	.align	128
        .global         _Z25selective_scan_bwd_kernelI32Selective_Scan_bwd_kernel_traitsILi128ELi16ELb1ELb0ELb1ELb1ELb0EfN3c107complexIfEEEEv12SSMParamsBwd
        .type           _Z25selective_scan_bwd_kernelI32Selective_Scan_bwd_kernel_traitsILi128ELi16ELb1ELb0ELb1ELb1ELb0EfN3c107complexIfEEEEv12SSMParamsBwd,@function
        .size           _Z25selective_scan_bwd_kernelI32Selective_Scan_bwd_kernel_traitsILi128ELi16ELb1ELb0ELb1ELb1ELb0EfN3c107complexIfEEEEv12SSMParamsBwd,(.L_x_18923 - _Z25selective_scan_bwd_kernelI32Selective_Scan_bwd_kernel_traitsILi128ELi16ELb1ELb0ELb1ELb1ELb0EfN3c107complexIfEEEEv12SSMParamsBwd)
        .other          _Z25selective_scan_bwd_kernelI32Selective_Scan_bwd_kernel_traitsILi128ELi16ELb1ELb0ELb1ELb1ELb0EfN3c107complexIfEEEEv12SSMParamsBwd,@"STO_CUDA_ENTRY STV_DEFAULT"
_Z25selective_scan_bwd_kernelI32Selective_Scan_bwd_kernel_traitsILi128ELi16ELb1ELb0ELb1ELb1ELb0EfN3c107complexIfEEEEv12SSMParamsBwd:
.text._Z25selective_scan_bwd_kernelI32Selective_Scan_bwd_kernel_traitsILi128ELi16ELb1ELb0ELb1ELb1ELb0EfN3c107complexIfEEEEv12SSMParamsBwd:
        /* <DEDUP_REMOVED lines=55> */
[----:B------:R-:W-:Y:S01]  /*0370*/  UIMAD UR13, UR4, UR16, URZ ;  /* 0x00000010040d72a4 */ /* 0x000fe2000f8e023f */
[----:B------:R-:W-:-:S02]  /*0380*/  ULDC.64 UR24, c[0x0][0x288] ;  /* 0x0000a20000187ab9 */ /* 0x000fc40000000a00 */
[----:B------:R-:W-:Y:S01]  /*0390*/  UMOV UR4, URZ ;  /* 0x0000003f00047c82 */ /* 0x000fe20008000000 */
[----:B------:R-:W-:Y:S02]  /*03a0*/  UIMAD.WIDE.U32 UR14, UR11, UR8, URZ ;  /* 0x000000080b0e72a5 */ /* 0x000fe4000f8e003f */
[----:B------:R-:W-:Y:S02]  /*03b0*/  UIMAD UR26, UR11, UR9, UR26 ;  /* 0x000000090b1a72a4 */ /* 0x000fe4000f8e021a */
[----:B------:R-:W-:Y:S02]  /*03c0*/  UIMAD.WIDE.U32 UR8, UR11, UR6, URZ ;  /* 0x000000060b0872a5 */ /* 0x000fe4000f8e003f */
[----:B------:R-:W-:Y:S02]  /*03d0*/  UIMAD UR27, UR11, UR7, UR27 ;  /* 0x000000070b1b72a4 */ /* 0x000fe4000f8e021b */
[----:B------:R-:W-:Y:S02]  /*03e0*/  UIMAD UR32, UR12, UR24, URZ ;  /* 0x000000180c2072a4 */ /* 0x000fe4000f8e023f */
[----:B------:R-:W-:Y:S01]  /*03f0*/  UIMAD.WIDE.U32 UR6, UR11, UR16, URZ ;  /* 0x000000100b0672a5 */ /* 0x000fe2000f8e003f */
[----:B-1----:R-:W-:-:S02]  /*0400*/  IADD3 R2, R0, 0xffffffe, RZ ;  /* 0x0ffffffe00027810 */ /* 0x002fc40007ffe0ff */
[----:B------:R-:W-:Y:S01]  /*0410*/  UMOV UR16, URZ ;  /* 0x0000003f00107c82 */ /* 0x000fe20008000000 */
[----:B------:R-:W-:Y:S01]  /*0420*/  IABS R0, UR10 ;  /* 0x0000000a00007c13 */ /* 0x000fe20008000000 */
[----:B------:R-:W-:Y:S02]  /*0430*/  @UP1 ULEA UR16, UP2, UR10, UR36, 0x2 ;  /* 0x000000240a101291 */ /* 0x000fe4000f84103f */
[----:B------:R-:W-:Y:S01]  /*0440*/  UIMAD UR32, UR10, UR25, UR32 ;  /* 0x000000190a2072a4 */ /* 0x000fe2000f8e0220 */
[----:B------:R-:W1:Y:S01]  /*0450*/  F2I.FTZ.U32.TRUNC.NTZ R2, R2 ;  /* 0x0000000200027305 */ /* 0x000e62000021f000 */
[----:B------:R-:W-:Y:S01]  /*0460*/  R2UR UR35, R0 ;  /* 0x00000000002372ca */ /* 0x000fe200000e0000 */
[----:B------:R-:W-:Y:S02]  /*0470*/  UIMAD UR13, UR11, UR17, UR13 ;  /* 0x000000110b0d72a4 */ /* 0x000fe4000f8e020d */
[----:B------:R-:W-:Y:S01]  /*0480*/  UIADD3 UR15, UR15, UR26, URZ ;  /* 0x0000001a0f0f7290 */ /* 0x000fe2000fffe03f */
[----:B------:R-:W-:Y:S01]  /*0490*/  UMOV UR17, URZ ;  /* 0x0000003f00117c82 */ /* 0x000fe20008000000 */
[----:B------:R-:W-:Y:S01]  /*04a0*/  @UP1 ULEA.HI.X UR17, UR10, UR37, UR12, 0x2, UP2 ;  /* 0x000000250a111291 */ /* 0x000fe200090f140c */
[----:B------:R-:W-:Y:S01]  /*04b0*/  ULDC UR26, c[0x0][0x224] ;  /* 0x00008900001a7ab9 */ /* 0x000fe20000000800 */
[----:B------:R-:W-:-:S02]  /*04c0*/  UIADD3 UR9, UR9, UR27, URZ ;  /* 0x0000001b09097290 */ /* 0x000fc4000fffe03f */
[----:B------:R-:W-:Y:S02]  /*04d0*/  ULEA UR27, UR26, 0xfffff800, 0xb ;  /* 0xfffff8001a1b7891 */ /* 0x000fe4000f8e583f */
[----:B------:R-:W-:Y:S01]  /*04e0*/  UISETP.NE.AND UP1, UPT, UR30, URZ, UPT ;  /* 0x0000003f1e00728c */ /* 0x000fe2000bf25270 */
[----:B-1----:R-:W-:Y:S01]  /*04f0*/  R2UR UR5, R2 ;  /* 0x00000000020572ca */ /* 0x002fe200000e0000 */
[----:B------:R-:W-:Y:S01]  /*0500*/  ULDC.64 UR36, c[0x0][0x2f0] ;  /* 0x0000bc0000247ab9 */ /* 0x000fe20000000a00 */
[----:B------:R-:W-:-:S03]  /*0510*/  UIADD3 UR7, UR7, UR13, URZ ;  /* 0x0000000d07077290 */ /* 0x000fc6000fffe03f */
[----:B------:R-:W-:Y:S02]  /*0520*/  @UP0 ULDC UR13, c[0x0][0x214] ;  /* 0x00008500000d0ab9 */ /* 0x000fe40000000800 */
[----:B------:R-:W-:-:S04]  /*0530*/  @UP0 UIMAD UR13, UR11, UR13, UR10 ;  /* 0x0000000d0b0d02a4 */ /* 0x000fc8000f8e020a */
[----:B------:R-:W-:Y:S02]  /*0540*/  @UP0 UIMAD UR13, UR13, UR26, URZ ;  /* 0x0000001a0d0d02a4 */ /* 0x000fe4000f8e023f */
        /* <DEDUP_REMOVED lines=17> */
[----:B------:R-:W-:Y:S02]  /*0660*/  USHF.R.S32.HI UR28, URZ, 0x1f, UR27 ;  /* 0x0000001f3f1c7899 */ /* 0x000fe4000801141b */
[----:B------:R-:W-:Y:S02]  /*0670*/  UIADD3 UR15, UP5, UR27, UR4, URZ ;  /* 0x000000041b0f7290 */ /* 0x000fe4000ffbe03f */
[----:B------:R-:W-:Y:S02]  /*0680*/  UISETP.GE.AND UP2, UPT, UR14, URZ, UPT ;  /* 0x0000003f0e00728c */ /* 0x000fe4000bf46270 */
[----:B------:R-:W-:Y:S02]  /*0690*/  @!UP4 UIADD3 UR12, UR12, -UR33, URZ ;  /* 0x800000210c0cc290 */ /* 0x000fe4000fffe03f */
[----:B------:R-:W-:Y:S02]  /*06a0*/  @!UP4 UIADD3 UR29, UR29, 0x1, URZ ;  /* 0x000000011d1dc890 */ /* 0x000fe4000fffe03f */
[----:B------:R-:W-:-:S02]  /*06b0*/  UISETP.GE.U32.AND UP3, UPT, UR12, UR33, UPT ;  /* 0x000000210c00728c */ /* 0x000fc4000bf66070 */
[----:B------:R-:W-:Y:S02]  /*06c0*/  UIADD3.X UR4, UR28, UR5, UR32, UP5, !UPT ;  /* 0x000000051c047290 */ /* 0x000fe4000affe420 */
[----:B------:R-:W-:Y:S02]  /*06d0*/  ULEA UR14, UP4, UR15, UR36, 0x2 ;  /* 0x000000240f0e7291 */ /* 0x000fe4000f88103f */
[----:B------:R-:W-:Y:S02]  /*06e0*/  UIMAD UR34, UR10, UR25, UR34 ;  /* 0x000000190a2272a4 */ /* 0x000fe4000f8e0222 */
[----:B------:R-:W-:Y:S02]  /*06f0*/  ULEA.HI.X UR15, UR15, UR37, UR4, 0x2, UP4 ;  /* 0x000000250f0f7291 */ /* 0x000fe4000a0f1404 */
[----:B------:R-:W-:Y:S02]  /*0700*/  UIMAD.WIDE.U32 UR8, UR10, UR24, UR8 ;  /* 0x000000180a0872a5 */ /* 0x000fe4000f8e0008 */
[----:B------:R-:W-:-:S02]  /*0710*/  @UP3 UIADD3 UR29, UR29, 0x1, URZ ;  /* 0x000000011d1d3890 */ /* 0x000fc4000fffe03f */
[----:B------:R-:W-:Y:S01]  /*0720*/  UIADD3 UR25, UP3, UR27, UR20, URZ ;  /* 0x000000141b197290 */ /* 0x000fe2000ff7e03f */
[----:B------:R-:W-:-:S03]  /*0730*/  ULDC.64 UR4, c[0x0][0x2f8] ;  /* 0x0000be0000047ab9 */ /* 0x000fc60000000a00 */
[----:B------:R-:W-:Y:S01]  /*0740*/  UIADD3.X UR20, UR28, UR21, UR31, UP3, !UPT ;  /* 0x000000151c147290 */ /* 0x000fe20009ffe41f */
[----:B------:R-:W-:Y:S01]  /*0750*/  UMOV UR12, UR29 ;  /* 0x0000001d000c7c82 */ /* 0x000fe20008000000 */
[----:B------:R-:W-:Y:S02]  /*0760*/  ULEA UR24, UP3, UR25, UR4, 0x2 ;  /* 0x0000000419187291 */ /* 0x000fe4000f86103f */
[----:B------:R-:W-:Y:S02]  /*0770*/  @!UP2 UIADD3 UR12, -UR12, URZ, URZ ;  /* 0x0000003f0c0ca290 */ /* 0x000fe4000fffe13f */
[----:B------:R-:W-:Y:S02]  /*0780*/  @!UP1 ULOP3.LUT UR12, URZ, UR30, URZ, 0x33, !UPT ;  /* 0x0000001e3f0c9292 */ /* 0x000fe4000f8e333f */
[----:B------:R-:W-:Y:S02]  /*0790*/  UIADD3 UR27, UP2, UR27, UR8, URZ ;  /* 0x000000081b1b7290 */ /* 0x000fe4000ff5e03f */
[----:B------:R-:W-:-:S02]  /*07a0*/  ULEA.HI.X UR25, UR25, UR5, UR20, 0x2, UP3 ;  /* 0x0000000519197291 */ /* 0x000fc400098f1414 */
[----:B------:R-:W-:Y:S01]  /*07b0*/  USHF.R.S32.HI UR8, URZ, 0x1f, UR12 ;  /* 0x0000001f3f087899 */ /* 0x000fe2000801140c */
[----:B------:R-:W-:Y:S01]  /*07c0*/  ULDC.64 UR4, c[0x0][0x3b8] ;  /* 0x0000ee0000047ab9 */ /* 0x000fe20000000a00 */
[----:B------:R-:W-:Y:S01]  /*07d0*/  ULDC.64 UR20, c[0x0][0x278] ;  /* 0x00009e0000147ab9 */ /* 0x000fe20000000a00 */
[----:B------:R-:W-:Y:S02]  /*07e0*/  ULEA UR50, UP1, UR27, UR4, 0x2 ;  /* 0x000000041b327291 */ /* 0x000fe4000f82103f */
[----:B------:R-:W-:Y:S02]  /*07f0*/  UIMAD UR4, UR8, UR20, URZ ;  /* 0x00000014080472a4 */ /* 0x000fe4000f8e023f */
[----:B------:R-:W-:Y:S02]  /*0800*/  UIADD3.X UR51, UR28, UR9, UR34, UP2, !UPT ;  /* 0x000000091c337290 */ /* 0x000fe400097fe422 */
[----:B------:R-:W-:Y:S02]  /*0810*/  UIMAD.WIDE.U32 UR8, UR12, UR20, UR6 ;  /* 0x000000140c0872a5 */ /* 0x000fe4000f8e0006 */
[----:B------:R-:W-:-:S02]  /*0820*/  UIMAD UR21, UR12, UR21, UR4 ;  /* 0x000000150c1572a4 */ /* 0x000fc4000f8e0204 */
[----:B------:R-:W-:Y:S02]  /*0830*/  ULEA UR20, UR26, 0xfffff000, 0xc ;  /* 0xfffff0001a147891 */ /* 0x000fe4000f8e603f */
[----:B------:R-:W-:Y:S02]  /*0840*/  UIADD3 UR21, UR9, UR21, URZ ;  /* 0x0000001509157290 */ /* 0x000fe4000fffe03f */
[----:B------:R-:W-:Y:S02]  /*0850*/  UIADD3 UR53, UP2, UR20, UR8, URZ ;  /* 0x0000000814357290 */ /* 0x000fe4000ff5e03f */
[----:B------:R-:W-:Y:S02]  /*0860*/  ULEA.HI.X UR51, UR27, UR5, UR51, 0x2, UP1 ;  /* 0x000000051b337291 */ /* 0x000fe400088f1433 */
        /* <DEDUP_REMOVED lines=32> */
.L_x_4265:
[----:B------:R-:W-:Y:S01]  /*0a70*/  BAR.SYNC.DEFER_BLOCKING 0x0 ;  /* 0x0000000000007b1d */ /* 0x000fe20000010000 */
[----:B------:R-:W-:Y:S02]  /*0a80*/  SHF.L.U32 R185, R188, 0x2, RZ ;  /* 0x00000002bcb97819 */ /* 0x000fe400000006ff */
[----:B0-----:R-:W-:Y:S02]  /*0a90*/  MOV R2, UR14 ;  /* 0x0000000e00027c02 */ /* 0x001fe40008000f00 */
[----:B------:R-:W-:Y:S02]  /*0aa0*/  LOP3.LUT R185, R185, 0xffffff80, RZ, 0xc0, !PT ;  /* 0xffffff80b9b97812 */ /* 0x000fe400078ec0ff */
[----:B------:R-:W-:Y:S02]  /*0ab0*/  MOV R3, UR15 ;  /* 0x0000000f00037c02 */ /* 0x000fe40008000f00 */
[----:B------:R-:W-:-:S05]  /*0ac0*/  LOP3.LUT R24, R185, 0x1f, R188, 0xf8, !PT ;  /* 0x0000001fb9187812 */ /* 0x000fca00078ef8bc */
[----:B------:R-:W-:Y:S01]  /*0ad0*/  IMAD.WIDE R2, R24, 0x10, R2 ;  /* 0x0000001018027825 */ /* 0x000fe200078e0202 */
[----:B--2---:R-:W-:Y:S01]  /*0ae0*/  IADD3 R0, R185, R187, RZ ;  /* 0x000000bbb9007210 */ /* 0x004fe20007ffe0ff */
[----:B------:R-:W-:Y:S01]  /*0af0*/  HFMA2.MMA R4, -RZ, RZ, 0, 9.5367431640625e-07 ;  /* 0x00000010ff047435 */ /* 0x000fe200000001ff */
[----:B------:R-:W-:Y:S04]  /*0b00*/  STL [R1+0x2c], R24 ;  /* 0x00002c1801007387 */ /* 0x000fe80000100800 */
[----:B------:R-:W2:Y:S04]  /*0b10*/  LDG.E.128 R8, desc[UR22][R2.64] ;  /* 0x0000001602087981 */ /* 0x000ea8000c1e1d00 */
[----:B------:R-:W3:Y:S04]  /*0b20*/  LDG.E.128 R12, desc[UR22][R2.64+0x200] ;  /* 0x00020016020c7981 */ /* 0x000ee8000c1e1d00 */
[----:B------:R-:W4:Y:S04]  /*0b30*/  LDG.E.128 R16, desc[UR22][R2.64+0x400] ;  /* 0x0004001602107981 */ /* 0x000f28000c1e1d00 */
[----:B------:R-:W5:Y:S01]  /*0b40*/  LDG.E.128 R20, desc[UR22][R2.64+0x600] ;  /* 0x0006001602147981 */ /* 0x000f62000c1e1d00 */
[----:B------:R-:W-:Y:S01]  /*0b50*/  LEA R6, R0, R186, 0x4 ;  /* 0x000000ba00067211 */ /* 0x000fe200078e20ff */
[----:B------:R-:W-:-:S02]  /*0b60*/  IMAD R7, R187, 0x3, R0 ;  /* 0x00000003bb077824 */ /* 0x000fc400078e0200 */
[----:B------:R-:W-:Y:S01]  /*0b70*/  IMAD.WIDE R4, R24, R4, UR24 ;  /* 0x0000001818047e25 */ /* 0x000fe2000f8e0204 */
[----:B------:R-:W0:Y:S01]  /*0b80*/  LDC R0, c[0x0][0x21c] ;  /* 0x00008700ff007b82 */ /* 0x000e220000000800 */
[----:B------:R-:W-:Y:S01]  /*0b90*/  STL [R1+0x34], R6 ;  /* 0x0000340601007387 */ /* 0x000fe20000100800 */
[----:B------:R-:W-:-:S03]  /*0ba0*/  LEA R7, R7, R186, 0x4 ;  /* 0x000000ba07077211 */ /* 0x000fc600078e20ff */
        /* <DEDUP_REMOVED lines=20> */
[----:B----4-:R4:W-:Y:S01]  /*0cf0*/  STS.128 [R6+0x600], R20 ;  /* 0x0006001406007388 */ /* 0x0109e20000000c00 */
[----:B------:R-:W-:-:S03]  /*0d00*/  NOP ;  /* 0x0000000000007918 */ /* 0x000fc60000000000 */
[----:B------:R-:W-:Y:S04]  /*0d10*/  LDS.128 R24, [R7+0x10] ;  /* 0x0000100007187984 */ /* 0x000fe80000000c00 */
[----:B------:R-:W-:Y:S04]  /*0d20*/  LDS.128 R168, [R7+0x20] ;  /* 0x0000200007a87984 */ /* 0x000fe80000000c00 */
[----:B------:R-:W-:Y:S04]  /*0d30*/  LDS.128 R164, [R7+0x30] ;  /* 0x0000300007a47984 */ /* 0x000fe80000000c00 */
[----:B------:R-:W5:Y:S01]  /*0d40*/  LDS.128 R28, [R7] ;  /* 0x00000000071c7984 */ /* 0x000f620000000c00 */
[----:B------:R-:W-:Y:S06]  /*0d50*/  BAR.SYNC.DEFER_BLOCKING 0x0 ;  /* 0x0000000000007b1d */ /* 0x000fec0000010000 */
[----:B-1----:R-:W5:Y:S04]  /*0d60*/  LDG.E.128 R8, desc[UR22][R2.64] ;  /* 0x0000001602087981 */ /* 0x002f68000c1e1d00 */
[----:B--2---:R-:W2:Y:S04]  /*0d70*/  LDG.E.128 R12, desc[UR22][R2.64+0x200] ;  /* 0x00020016020c7981 */ /* 0x004ea8000c1e1d00 */
[----:B---3--:R-:W3:Y:S04]  /*0d80*/  LDG.E.128 R16, desc[UR22][R2.64+0x400] ;  /* 0x0004001602107981 */ /* 0x008ee8000c1e1d00 */
[----:B----4-:R-:W4:Y:S01]  /*0d90*/  LDG.E.128 R20, desc[UR22][R2.64+0x600] ;  /* 0x0006001602147981 */ /* 0x010f22000c1e1d00 */
[----:B-----5:R-:W-:Y:S01]  /*0da0*/  FADD.FTZ R180, R28, UR5 ;  /* 0x000000051cb47e21 */ /* 0x020fe20008010000 */
[----:B------:R-:W-:Y:S01]  /*0db0*/  FADD.FTZ R184, R24, UR5 ;  /* 0x0000000518b87e21 */ /* 0x000fe20008010000 */
[----:B------:R-:W-:Y:S01]  /*0dc0*/  FADD.FTZ R183, R25, UR5 ;  /* 0x0000000519b77e21 */ /* 0x000fe20008010000 */
[----:B------:R-:W-:Y:S01]  /*0dd0*/  FADD.FTZ R182, R26, UR5 ;  /* 0x000000051ab67e21 */ /* 0x000fe20008010000 */
[----:B------:R-:W-:Y:S01]  /*0de0*/  FADD.FTZ R181, R27, UR5 ;  /* 0x000000051bb57e21 */ /* 0x000fe20008010000 */
[----:B------:R-:W-:Y:S01]  /*0df0*/  FSETP.GTU.FTZ.AND P2, PT, R180, 20, PT ;  /* 0x41a00000b400780b */ /* 0x000fe20003f5c000 */
        /* <DEDUP_REMOVED lines=9> */
[----:B------:R0:W-:Y:S04]  /*0e90*/  STS.128 [R6], R8 ;  /* 0x0000000806007388 */ /* 0x0001e80000000c00 */
[----:B--2---:R0:W-:Y:S04]  /*0ea0*/  STS.128 [R6+0x200], R12 ;  /* 0x0002000c06007388 */ /* 0x0041e80000000c00 */
[----:B---3--:R0:W-:Y:S04]  /*0eb0*/  STS.128 [R6+0x400], R16 ;  /* 0x0004001006007388 */ /* 0x0081e80000000c00 */
[----:B----4-:R0:W-:Y:S01]  /*0ec0*/  STS.128 [R6+0x600], R20 ;  /* 0x0006001406007388 */ /* 0x0101e20000000c00 */
[----:B------:R-:W-:-:S03]  /*0ed0*/  NOP ;  /* 0x0000000000007918 */ /* 0x000fc60000000000 */
[----:B------:R0:W1:Y:S04]  /*0ee0*/  LDS.128 R112, [R7+0x10] ;  /* 0x0000100007707984 */ /* 0x0000680000000c00 */
[----:B------:R0:W2:Y:S04]  /*0ef0*/  LDS.128 R108, [R7+0x20] ;  /* 0x00002000076c7984 */ /* 0x0000a80000000c00 */
[----:B------:R0:W3:Y:S04]  /*0f00*/  LDS.128 R104, [R7+0x30] ;  /* 0x0000300007687984 */ /* 0x0000e80000000c00 */
[----:B------:R0:W4:Y:S01]  /*0f10*/  LDS.128 R100, [R7] ;  /* 0x0000000007647984 */ /* 0x0001220000000c00 */
[----:B------:R-:W-:Y:S05]  /*0f20*/  @P2 BRA `(.L_x_4138) ;  /* 0x00000000007c2947 */ /* 0x000fea0003800000 */
[----:B------:R-:W-:Y:S01]  /*0f30*/  FMUL.FTZ R180, R180, 1.4426950216293334961 ;  /* 0x3fb8aa3bb4b47820 */ /* 0x000fe20000410000 */
[----:B------:R-:W-:Y:S02]  /*0f40*/  MOV R4, 0x3e800000 ;  /* 0x3e80000000047802 */ /* 0x000fe40000000f00 */
[----:B------:R-:W-:Y:S01]  /*0f50*/  MOV R5, 0x3d39bf78 ;  /* 0x3d39bf7800057802 */ /* 0x000fe20000000f00 */
[----:B0-----:R-:W0:Y:S02]  /*0f60*/  MUFU.EX2 R7, R180 ;  /* 0x000000b400077308 */ /* 0x001e240000000800 */
        /* <DEDUP_REMOVED lines=27> */
.L_x_4138:
[----:B------:R-:W-:Y:S05]  /*1120*/  BSYNC B0 ;  /* 0x0000000000007941 */ /* 0x000fea0003800000 */
.L_x_4137:
[----:B------:R-:W-:Y:S01]  /*1130*/  BSSY B0, `(.L_x_4139) ;  /* 0x0000023000007945 */ /* 0x000fe20003800000 */
[----:B------:R-:W-:Y:S01]  /*1140*/  FSETP.GTU.FTZ.AND P2, PT, R178, 20, PT ;  /* 0x41a00000b200780b */ /* 0x000fe20003f5c000 */
[----:B------:R-:W-:Y:S02]  /*1150*/  FADD.FTZ R177, R31, UR5 ;  /* 0x000000051fb17e21 */ /* 0x000fe40008010000 */
[----:B------:R-:W-:Y:S10]  /*1160*/  @P1 BRA `(.L_x_4140) ;  /* 0x00000000007c1947 */ /* 0x000ff40003800000 */
        /* <DEDUP_REMOVED lines=31> */
.L_x_4140:
[----:B------:R-:W-:Y:S05]  /*1360*/  BSYNC B0 ;  /* 0x0000000000007941 */ /* 0x000fea0003800000 */
.L_x_4139:
        /* <DEDUP_REMOVED lines=35> */
.L_x_4142:
[----:B------:R-:W-:Y:S05]  /*15a0*/  BSYNC B0 ;  /* 0x0000000000007941 */ /* 0x000fea0003800000 */
.L_x_4141:
        /* <DEDUP_REMOVED lines=35> */
.L_x_4144:
[----:B------:R-:W-:Y:S05]  /*17e0*/  BSYNC B0 ;  /* 0x0000000000007941 */ /* 0x000fea0003800000 */
.L_x_4143:
        /* <DEDUP_REMOVED lines=35> */
.L_x_4146:
[----:B------:R-:W-:Y:S05]  /*1a20*/  BSYNC B0 ;  /* 0x0000000000007941 */ /* 0x000fea0003800000 */
.L_x_4145:
[----:B------:R-:W4:Y:S01]  /*1a30*/  LDL.LU R0, [R1+0x40] ;  /* 0x0000400001007983 */ /* 0x000f220000300800 */
[----:B------:R-:W-:Y:S01]  /*1a40*/  BSSY B0, `(.L_x_4147) ;  /* 0x0000028000007945 */ /* 0x000fe20003800000 */
[----:B------:R-:W-:Y:S01]  /*1a50*/  FSETP.GTU.FTZ.AND P0, PT, R172, 20, PT ;  /* 0x41a00000ac00780b */ /* 0x000fe20003f1c000 */
[----:B------:R-:W-:Y:S01]  /*1a60*/  FADD.FTZ R171, R171, UR5 ;  /* 0x00000005abab7e21 */ /* 0x000fe20008010000 */
[----:B------:R-:W-:Y:S01]  /*1a70*/  FADD.FTZ R170, R164, UR5 ;  /* 0x00000005a4aa7e21 */ /* 0x000fe20008010000 */
[----:B------:R-:W-:Y:S01]  /*1a80*/  FADD.FTZ R169, R165, UR5 ;  /* 0x00000005a5a97e21 */ /* 0x000fe20008010000 */
[----:B------:R-:W-:Y:S01]  /*1a90*/  FADD.FTZ R168, R166, UR5 ;  /* 0x00000005a6a87e21 */ /* 0x000fe20008010000 */
[----:B------:R-:W-:Y:S01]  /*1aa0*/  FADD.FTZ R167, R167, UR5 ;  /* 0x00000005a7a77e21 */ /* 0x000fe20008010000 */
[----:B----4-:R-:W-:Y:S01]  /*1ab0*/  FFMA.FTZ R4, R128, R100, R0 ;  /* 0x0000006480047223 */ /* 0x010fe20000010000 */
[----:B------:R-:W-:Y:S06]  /*1ac0*/  @P6 BRA `(.L_x_4148) ;  /* 0x00000000007c6947 */ /* 0x000fec0003800000 */
        /* <DEDUP_REMOVED lines=31> */
.L_x_4148:
[----:B------:R-:W-:Y:S05]  /*1cc0*/  BSYNC B0 ;  /* 0x0000000000007941 */ /* 0x000fea0003800000 */
.L_x_4147:
        /* <DEDUP_REMOVED lines=38> */
.L_x_4150:
[----:B------:R-:W-:Y:S05]  /*1f30*/  BSYNC B0 ;  /* 0x0000000000007941 */ /* 0x000fea0003800000 */
.L_x_4149:
[----:B------:R-:W-:Y:S01]  /*1f40*/  FFMA.FTZ R3, R131, R103, R4 ;  /* 0x0000006783037223 */ /* 0x000fe20000010004 */
[----:B------:R-:W-:Y:S01]  /*1f50*/  BSSY B0, `(.L_x_4151) ;  /* 0x0000025000007945 */ /* 0x000fe20003800000 */
[----:B------:R-:W-:Y:S02]  /*1f60*/  FSETP.GTU.FTZ.AND P4, PT, R170, 20, PT ;  /* 0x41a00000aa00780b */ /* 0x000fe40003f9c000 */
[----:B------:R-:W-:Y:S02]  /*1f70*/  CS2R R94, SRZ ;  /* 0x00000000005e7805 */ /* 0x000fe4000001ff00 */
[----:B------:R-:W-:Y:S01]  /*1f80*/  CS2R R92, SRZ ;  /* 0x00000000005c7805 */ /* 0x000fe2000001ff00 */
[----:B-1----:R-:W-:Y:S01]  /*1f90*/  FFMA.FTZ R4, R124, R112, R3 ;  /* 0x000000707c047223 */ /* 0x002fe20000010003 */
        /* <DEDUP_REMOVED lines=32> */
.L_x_4152:
[----:B------:R-:W-:Y:S05]  /*21a0*/  BSYNC B0 ;  /* 0x0000000000007941 */ /* 0x000fea0003800000 */
.L_x_4151:
        /* <DEDUP_REMOVED lines=38> */
.L_x_4154:
[----:B------:R-:W-:Y:S05]  /*2410*/  BSYNC B0 ;  /* 0x0000000000007941 */ /* 0x000fea0003800000 */
.L_x_4153:
        /* <DEDUP_REMOVED lines=38> */
.L_x_4156:
[----:B------:R-:W-:Y:S05]  /*2680*/  BSYNC B0 ;  /* 0x0000000000007941 */ /* 0x000fea0003800000 */
.L_x_4155:
        /* <DEDUP_REMOVED lines=40> */
.L_x_4158:
[----:B------:R-:W-:Y:S05]  /*2910*/  BSYNC B0 ;  /* 0x0000000000007941 */ /* 0x000fea0003800000 */
.L_x_4157:
        /* <DEDUP_REMOVED lines=33> */
.L_x_4160:
[----:B------:R-:W-:Y:S05]  /*2b30*/  BSYNC B0 ;  /* 0x0000000000007941 */ /* 0x000fea0003800000 */
.L_x_4159:
        /* <DEDUP_REMOVED lines=33> */
.L_x_4162:
[----:B------:R-:W-:Y:S05]  /*2d50*/  BSYNC B0 ;  /* 0x0000000000007941 */ /* 0x000fea0003800000 */
.L_x_4161:
        /* <DEDUP_REMOVED lines=33> */
.L_x_4164:
[----:B------:R-:W-:Y:S05]  /*2f70*/  BSYNC B0 ;  /* 0x0000000000007941 */ /* 0x000fea0003800000 */
.L_x_4163:
        /* <DEDUP_REMOVED lines=33> */
.L_x_4166:
[----:B------:R-:W-:Y:S05]  /*3190*/  BSYNC B0 ;  /* 0x0000000000007941 */ /* 0x000fea0003800000 */
.L_x_4165:
        /* <DEDUP_REMOVED lines=33> */
.L_x_4168:
[----:B------:R-:W-:Y:S05]  /*33b0*/  BSYNC B0 ;  /* 0x0000000000007941 */ /* 0x000fea0003800000 */
.L_x_4167:
[----:B------:R-:W-:Y:S01]  /*33c0*/  FFMA.FTZ R3, R123, R111, R4 ;  /* 0x0000006f7b037223 */ /* 0x000fe20000010004 */
[----:B------:R-:W-:Y:S01]  /*33d0*/  BAR.SYNC.DEFER_BLOCKING 0x0 ;  /* 0x0000000000007b1d */ /* 0x000fe20000010000 */
[----:B------:R-:W-:Y:S01]  /*33e0*/  FMUL.FTZ R76, R108, UR4 ;  /* 0x000000046c4c7c20 */ /* 0x000fe20008410000 */
[----:B------:R-:W-:Y:S01]  /*33f0*/  FMUL.FTZ R77, R109, UR4 ;  /* 0x000000046d4d7c20 */ /* 0x000fe20008410000 */
[----:B---3--:R-:W-:Y:S01]  /*3400*/  FFMA.FTZ R0, R116, R104, R3 ;  /* 0x0000006874007223 */ /* 0x008fe20000010003 */
        /* <DEDUP_REMOVED lines=15> */
[----:B------:R-:W-:Y:S01]  /*3500*/  HFMA2.MMA R99, -RZ, RZ, 0, 0 ;  /* 0x00000000ff637435 */ /* 0x000fe200000001ff */
        /* <DEDUP_REMOVED lines=33> */
.L_x_4264:
[----:B------:R-:W-:Y:S02]  /*3720*/  USHF.R.S32.HI UR57, URZ, 0x1f, UR10 ;  /* 0x0000001f3f397899 */ /* 0x000fe4000801140a */
[----:B------:R-:W-:Y:S02]  /*3730*/  UIMAD.WIDE.U32 UR48, UR10, UR46, URZ ;  /* 0x0000002e0a3072a5 */ /* 0x000fe4000f8e003f */
[----:B------:R-:W-:-:S04]  /*3740*/  UIMAD UR58, UR57, UR46, URZ ;  /* 0x0000002e393a72a4 */ /* 0x000fc8000f8e023f */
[----:B------:R-:W-:Y:S02]  /*3750*/  UIMAD UR59, UR10, UR47, UR58 ;  /* 0x0000002f0a3b72a4 */ /* 0x000fe4000f8e023a */
[----:B------:R-:W-:Y:S02]  /*3760*/  USHF.R.S32.HI UR58, URZ, 0x1f, UR7 ;  /* 0x0000001f3f3a7899 */ /* 0x000fe40008011407 */
[----:B------:R-:W-:Y:S02]  /*3770*/  UIADD3 UR49, UR49, UR59, URZ ;  /* 0x0000003b31317290 */ /* 0x000fe4000fffe03f */
[----:B------:R-:W-:Y:S02]  /*3780*/  UIMAD UR59, UR58, UR44, URZ ;  /* 0x0000002c3a3b72a4 */ /* 0x000fe4000f8e023f */
        /* <DEDUP_REMOVED lines=15> */
[----:B-1----:R-:W-:-:S03]  /*3880*/  LOP3.LUT R0, R185, 0x1f, R188, 0xf8, !PT ;  /* 0x0000001fb9007812 */ /* 0x002fc600078ef8bc */
[----:B------:R-:W-:Y:S01]  /*3890*/  ULEA.HI.X UR48, UR48, UR53, UR49, 0x2, UP0 ;  /* 0x0000003530307291 */ /* 0x000fe200080f1431 */
[----:B------:R-:W-:Y:S01]  /*38a0*/  MOV R40, UR59 ;  /* 0x0000003b00287c02 */ /* 0x000fe20008000f00 */
[----:B------:R-:W-:Y:S01]  /*38b0*/  UIMAD UR57, UR57, UR40, URZ ;  /* 0x00000028393972a4 */ /* 0x000fe2000f8e023f */
[----:B0-----:R-:W-:Y:S01]  /*38c0*/  IADD3 R5, R185, R0, RZ ;  /* 0x00000000b9057210 */ /* 0x001fe20007ffe0ff */
[----:B------:R1:W-:Y:S02]  /*38d0*/  STL [R1+0x2c], R0 ;  /* 0x00002c0001007387 */ /* 0x0003e40000100800 */
[----:B------:R-:W-:-:S03]  /*38e0*/  MOV R41, UR48 ;  /* 0x0000003000297c02 */ /* 0x000fc60008000f00 */
[----:B------:R-:W-:-:S05]  /*38f0*/  IMAD.WIDE R40, R5, 0x10, R40 ;  /* 0x0000001005287825 */ /* 0x000fca00078e0228 */
[----:B0--3--:R-:W3:Y:S04]  /*3900*/  LDG.E.128 R4, desc[UR22][R40.64] ;  /* 0x0000001628047981 */ /* 0x009ee8000c1e1d00 */
[----:B------:R-:W4:Y:S04]  /*3910*/  LDG.E.128 R8, desc[UR22][R40.64+0x200] ;  /* 0x0002001628087981 */ /* 0x000f28000c1e1d00 */
[----:B------:R-:W4:Y:S04]  /*3920*/  LDG.E.128 R12, desc[UR22][R40.64+0x400] ;  /* 0x00040016280c7981 */ /* 0x000f28000c1e1d00 */
[----:B------:R-:W4:Y:S04]  /*3930*/  LDG.E.128 R16, desc[UR22][R40.64+0x600] ;  /* 0x0006001628107981 */ /* 0x000f28000c1e1d00 */
[----:B------:R-:W4:Y:S04]  /*3940*/  LDG.E.128 R20, desc[UR22][R40.64+0x800] ;  /* 0x0008001628147981 */ /* 0x000f28000c1e1d00 */
[----:B------:R-:W4:Y:S04]  /*3950*/  LDG.E.128 R24, desc[UR22][R40.64+0xa00] ;  /* 0x000a001628187981 */ /* 0x000f28000c1e1d00 */
[----:B------:R-:W4:Y:S04]  /*3960*/  LDG.E.128 R28, desc[UR22][R40.64+0xc00] ;  /* 0x000c0016281c7981 */ /* 0x000f28000c1e1d00 */
[----:B------:R0:W4:Y:S01]  /*3970*/  LDG.E.128 R36, desc[UR22][R40.64+0xe00] ;  /* 0x000e001628247981 */ /* 0x000122000c1e1d00 */
[----:B------:R-:W-:Y:S01]  /*3980*/  UIMAD.WIDE.U32 UR48, UR10, UR40, URZ ;  /* 0x000000280a3072a5 */ /* 0x000fe2000f8e003f */
[----:B------:R-:W-:Y:S01]  /*3990*/  LOP3.LUT P0, RZ, R188, 0x1f, RZ, 0xc0, !PT ;  /* 0x0000001fbcff7812 */ /* 0x000fe2000780c0ff */
[----:B------:R-:W-:-:S04]  /*39a0*/  UIMAD UR57, UR10, UR41, UR57 ;  /* 0x000000290a3972a4 */ /* 0x000fc8000f8e0239 */
        /* <DEDUP_REMOVED lines=8> */
[----:B------:R-:W-:Y:S01]  /*3a30*/  MOV R133, UR48 ;  /* 0x0000003000857c02 */ /* 0x000fe20008000f00 */
[----:B------:R-:W-:-:S05]  /*3a40*/  UIADD3 UR48, UR13, -0x1, URZ ;  /* 0xffffffff0d307890 */ /* 0x000fca000fffe03f */
[----:B------:R-:W4:Y:S01]  /*3a50*/  LDG.E.64 R132, desc[UR22][R132.64] ;  /* 0x0000001684847981 */ /* 0x000f22000c1e1b00 */
[----:B------:R-:W-:Y:S01]  /*3a60*/  SHF.L.U32 R135, R188, 0x3, RZ ;  /* 0x00000003bc877819 */ /* 0x000fe200000006ff */
[----:B------:R-:W-:-:S04]  /*3a70*/  ULEA.HI UR49, UR48, UR48, URZ, 0x1 ;  /* 0x0000003030317291 */ /* 0x000fc8000f8f083f */
[----:B------:R-:W-:-:S04]  /*3a80*/  ULOP3.LUT UR49, UR49, 0xfffffe, URZ, 0xc0, !UPT ;  /* 0x00fffffe31317892 */ /* 0x000fc8000f8ec03f */
[----:B------:R-:W-:-:S04]  /*3a90*/  UIADD3 UR49, UR48, -UR49, URZ ;  /* 0x8000003130317290 */ /* 0x000fc8000fffe03f */
[----:B------:R-:W-:Y:S01]  /*3aa0*/  ULEA UR49, UR49, UR7, 0x8 ;  /* 0x0000000731317291 */ /* 0x000fe2000f8e403f */
[C---:B------:R-:W-:Y:S02]  /*3ab0*/  ISETP.NE.AND P1, PT, R188.reuse, RZ, PT ;  /* 0x000000ffbc00720c */ /* 0x040fe40003f25270 */
[----:B------:R-:W-:-:S03]  /*3ac0*/  IADD3 R56, R188, 0x200, RZ ;  /* 0x00000200bc387810 */ /* 0x000fc60007ffe0ff */
[----:B------:R-:W-:-:S04]  /*3ad0*/  MOV R209, UR49 ;  /* 0x0000003100d17c02 */ /* 0x000fc80008000f00 */
[----:B------:R-:W-:-:S04]  /*3ae0*/  SEL R209, R209, R56, !P1 ;  /* 0x00000038d1d17207 */ /* 0x000fc80004800000 */
[----:B------:R-:W-:Y:S02]  /*3af0*/  LEA R209, R209, R186, 0x3 ;  /* 0x000000bad1d17211 */ /* 0x000fe400078e18ff */
[----:B------:R-:W-:Y:S02]  /*3b00*/  CS2R R146, SRZ ;  /* 0x0000000000927805 */ /* 0x000fe4000001ff00 */
[----:B------:R-:W-:Y:S02]  /*3b10*/  MOV R145, RZ ;  /* 0x000000ff00917202 */ /* 0x000fe40000000f00 */
[----:B------:R-:W-:Y:S02]  /*3b20*/  MOV R144, 0x3f800000 ;  /* 0x3f80000000907802 */ /* 0x000fe40000000f00 */
[----:B--2---:R-:W-:Y:S02]  /*3b30*/  R2UR UR59, R3 ;  /* 0x00000000033b72ca */ /* 0x004fe400000e0000 */
[----:B------:R-:W-:-:S11]  /*3b40*/  R2UR UR60, R2 ;  /* 0x00000000023c72ca */ /* 0x000fd600000e0000 */
[----:B-1----:R-:W-:-:S04]  /*3b50*/  FMUL.FTZ R0, R180, UR59 ;  /* 0x0000003bb4007c20 */ /* 0x002fc80008410000 */
[----:B------:R-:W-:Y:S01]  /*3b60*/  FMUL.RZ R3, R0, 0.15915493667125701904 ;  /* 0x3e22f98300037820 */ /* 0x000fe2000040c000 */
[----:B------:R-:W-:-:S03]  /*3b70*/  FMUL.FTZ R0, R179, UR59 ;  /* 0x0000003bb3007c20 */ /* 0x000fc60008410000 */
[----:B------:R-:W-:Y:S01]  /*3b80*/  MUFU.SIN R175, R3 ;  /* 0x0000000300af7308 */ /* 0x000fe20000000400 */
[----:B------:R-:W-:Y:S01]  /*3b90*/  FMUL.RZ R42, R0, 0.15915493667125701904 ;  /* 0x3e22f983002a7820 */ /* 0x000fe2000040c000 */
[----:B------:R-:W-:-:S04]  /*3ba0*/  FMUL.FTZ R0, R178, UR59 ;  /* 0x0000003bb2007c20 */ /* 0x000fc80008410000 */
[----:B0-----:R-:W-:Y:S01]  /*3bb0*/  FMUL.RZ R40, R0, 0.15915493667125701904 ;  /* 0x3e22f98300287820 */ /* 0x001fe2000040c000 */
        /* <DEDUP_REMOVED lines=27> */
[----:B------:R0:W-:Y:S01]  /*3d70*/  MUFU.COS R193, R40 ;  /* 0x0000002800c17308 */ /* 0x0001e20000000000 */
[----:B------:R-:W-:-:S07]  /*3d80*/  FMUL.FTZ R2, R168, UR59 ;  /* 0x0000003ba8027c20 */ /* 0x000fce0008410000 */
        /* <DEDUP_REMOVED lines=8> */
[----:B------:R-:W-:-:S07]  /*3e10*/  MOV R191, UR60 ;  /* 0x0000003c00bf7c02 */ /* 0x000fce0008000f00 */
[----:B------:R-:W-:Y:S01]  /*3e20*/  MUFU.SIN R149, R42 ;  /* 0x0000002a00957308 */ /* 0x000fe20000000400 */
[----:B0-----:R-:W-:Y:S01]  /*3e30*/  FMUL.RZ R40, R0, 0.15915493667125701904 ;  /* 0x3e22f98300287820 */ /* 0x001fe2000040c000 */
[----:B------:R-:W-:-:S06]  /*3e40*/  FMUL.FTZ R0, R169, UR59 ;  /* 0x0000003ba9007c20 */ /* 0x000fcc0008410000 */
[----:B------:R0:W-:Y:S08]  /*3e50*/  MUFU.COS R151, R42 ;  /* 0x0000002a00977308 */ /* 0x0001f00000000000 */
[----:B------:R-:W-:Y:S01]  /*3e60*/  MUFU.SIN R137, R40 ;  /* 0x0000002800897308 */ /* 0x000fe20000000400 */
[----:B0-----:R-:W-:Y:S01]  /*3e70*/  FMUL.RZ R42, R2, 0.15915493667125701904 ;  /* 0x3e22f983022a7820 */ /* 0x001fe2000040c000 */
[----:B------:R-:W-:-:S06]  /*3e80*/  LOP3.LUT R2, R135, 0xffffff00, RZ, 0xc0, !PT ;  /* 0xffffff0087027812 */ /* 0x000fcc00078ec0ff */
[----:B------:R0:W-:Y:S08]  /*3e90*/  MUFU.COS R139, R40 ;  /* 0x00000028008b7308 */ /* 0x0001f00000000000 */
[----:B------:R-:W-:Y:S01]  /*3ea0*/  MUFU.SIN R141, R3 ;  /* 0x00000003008d7308 */ /* 0x000fe20000000400 */
[----:B0-----:R-:W-:-:S04]  /*3eb0*/  MOV R40, UR13 ;  /* 0x0000000d00287c02 */ /* 0x001fc80008000f00 */
[----:B------:R-:W-:Y:S02]  /*3ec0*/  ISETP.LT.OR P2, PT, R40, 0x2, P0 ;  /* 0x000000022800780c */ /* 0x000fe40000741670 */
[----:B------:R-:W-:Y:S01]  /*3ed0*/  IADD3 R40, R2, R187, RZ ;  /* 0x000000bb02287210 */ /* 0x000fe20007ffe0ff */
[----:B------:R0:W-:Y:S01]  /*3ee0*/  MUFU.COS R142, R3 ;  /* 0x00000003008e7308 */ /* 0x0001e20000000000 */
[----:B------:R-:W-:Y:S02]  /*3ef0*/  FMUL.FTZ R191, R191, 1.4426950216293334961 ;  /* 0x3fb8aa3bbfbf7820 */ /* 0x000fe40000410000 */
[C---:B------:R-:W-:Y:S02]  /*3f00*/  IADD3 R43, R40.reuse, 0x40, RZ ;  /* 0x00000040282b7810 */ /* 0x040fe40007ffe0ff */
[C---:B------:R-:W-:Y:S02]  /*3f10*/  IADD3 R45, R40.reuse, 0x60, RZ ;  /* 0x00000060282d7810 */ /* 0x040fe40007ffe0ff */
[----:B------:R-:W-:Y:S01]  /*3f20*/  IADD3 R47, R40, 0x80, RZ ;  /* 0x00000080282f7810 */ /* 0x000fe20007ffe0ff */
[----:B------:R-:W-:Y:S01]  /*3f30*/  MUFU.SIN R189, R41 ;  /* 0x0000002900bd7308 */ /* 0x000fe20000000400 */
[----:B0-----:R-:W-:Y:S01]  /*3f40*/  FMUL.RZ R3, R0, 0.15915493667125701904 ;  /* 0x3e22f98300037820 */ /* 0x001fe2000040c000 */
[----:B------:R-:W-:-:S02]  /*3f50*/  IADD3 R49, R40, 0xa0, RZ ;  /* 0x000000a028317810 */ /* 0x000fc40007ffe0ff */
[C---:B------:R-:W-:Y:S02]  /*3f60*/  IADD3 R51, R40.reuse, 0xc0, RZ ;  /* 0x000000c028337810 */ /* 0x040fe40007ffe0ff */
[----:B------:R-:W-:Y:S02]  /*3f70*/  IADD3 R53, R40, 0xe0, RZ ;  /* 0x000000e028357810 */ /* 0x000fe40007ffe0ff */
[----:B------:R0:W-:Y:S01]  /*3f80*/  MUFU.COS R190, R41 ;  /* 0x0000002900be7308 */ /* 0x0001e20000000000 */
[-C--:B------:R-:W-:Y:S02]  /*3f90*/  LEA.HI.SX32 R43, R43, R40.reuse, 0x1b ;  /* 0x000000282b2b7211 */ /* 0x080fe400078fdaff */
[-C--:B------:R-:W-:Y:S02]  /*3fa0*/  LEA.HI.SX32 R45, R45, R40.reuse, 0x1b ;  /* 0x000000282d2d7211 */ /* 0x080fe400078fdaff */
[----:B------:R-:W-:-:S03]  /*3fb0*/  LEA.HI.SX32 R47, R47, R40, 0x1b ;  /* 0x000000282f2f7211 */ /* 0x000fc600078fdaff */
[----:B------:R-:W-:Y:S01]  /*3fc0*/  MUFU.SIN R0, R3 ;  /* 0x0000000300007308 */ /* 0x000fe20000000400 */
[----:B0-----:R-:W-:Y:S02]  /*3fd0*/  IADD3 R41, R40, 0x20, RZ ;  /* 0x0000002028297810 */ /* 0x001fe40007ffe0ff */
[-C--:B------:R-:W-:Y:S02]  /*3fe0*/  LEA.HI.SX32 R49, R49, R40.reuse, 0x1b ;  /* 0x0000002831317211 */ /* 0x080fe400078fdaff */
[-C--:B------:R-:W-:Y:S02]  /*3ff0*/  LEA.HI.SX32 R41, R41, R40.reuse, 0x1b ;  /* 0x0000002829297211 */ /* 0x080fe400078fdaff */
[-C--:B------:R-:W-:Y:S01]  /*4000*/  LEA.HI.SX32 R51, R51, R40.reuse, 0x1b ;  /* 0x0000002833337211 */ /* 0x080fe200078fdaff */
[----:B------:R0:W-:Y:S01]  /*4010*/  MUFU.COS R140, R3 ;  /* 0x00000003008c7308 */ /* 0x0001e20000000000 */
[----:B------:R-:W-:-:S07]  /*4020*/  LEA.HI.SX32 R53, R53, R40, 0x1b ;  /* 0x0000002835357211 */ /* 0x000fce00078fdaff */
[----:B------:R-:W-:Y:S01]  /*4030*/  MUFU.SIN R136, R42 ;  /* 0x0000002a00887308 */ /* 0x000fe20000000400 */
[----:B0-----:R-:W-:Y:S01]  /*4040*/  LEA.HI.SX32 R3, R40, R40, 0x1b ;  /* 0x0000002828037211 */ /* 0x001fe200078fdaff */
[----:B------:R-:W-:-:S06]  /*4050*/  IMAD R40, R187, 0x7, R40 ;  /* 0x00000007bb287824 */ /* 0x000fcc00078e0228 */
[----:B------:R0:W-:Y:S01]  /*4060*/  MUFU.COS R138, R42 ;  /* 0x0000002a008a7308 */ /* 0x0001e20000000000 */
[----:B------:R-:W-:Y:S01]  /*4070*/  LEA R55, R187, R2, 0x3 ;  /* 0x00000002bb377211 */ /* 0x000fe200078e18ff */
[----:B0-----:R-:W-:-:S06]  /*4080*/  FMUL.FTZ R42, R191, R180 ;  /* 0x000000b4bf2a7220 */ /* 0x001fcc0000410000 */
[----:B------:R0:W1:Y:S02]  /*4090*/  MUFU.EX2 R54, R42 ;  /* 0x0000002a00367308 */ /* 0x0000640000000800 */
[----:B0-----:R-:W-:-:S04]  /*40a0*/  IADD3 R42, R40, 0x2, RZ ;  /* 0x00000002282a7810 */ /* 0x001fc80007ffe0ff */
[----:B------:R-:W-:Y:S02]  /*40b0*/  LEA.HI.SX32 R59, R42, R55, 0x1b ;  /* 0x000000372a3b7211 */ /* 0x000fe400078fdaff */
[----:B------:R-:W0:Y:S01]  /*40c0*/  @!P2 LDC R42, c[0x0][0x21c] ;  /* 0x00008700ff2aab82 */ /* 0x000e220000000800 */
[-C--:B------:R-:W-:Y:S02]  /*40d0*/  LEA R3, R3, R186.reuse, 0x4 ;  /* 0x000000ba03037211 */ /* 0x080fe400078e20ff */
[-C--:B------:R-:W-:Y:S02]  /*40e0*/  LEA R41, R41, R186.reuse, 0x4 ;  /* 0x000000ba29297211 */ /* 0x080fe400078e20ff */
[-C--:B------:R-:W-:Y:S02]  /*40f0*/  LEA R43, R43, R186.reuse, 0x4 ;  /* 0x000000ba2b2b7211 */ /* 0x080fe400078e20ff */
[----:B------:R-:W-:Y:S01]  /*4100*/  LEA R45, R45, R186, 0x4 ;  /* 0x000000ba2d2d7211 */ /* 0x000fe200078e20ff */
[----:B---3--:R2:W-:Y:S01]  /*4110*/  STS.128 [R3], R4 ;  /* 0x0000000403007388 */ /* 0x0085e20000000c00 */
[----:B------:R-:W-:-:S02]  /*4120*/  IADD3 R2, R40, 0x1, RZ ;  /* 0x0000000128027810 */ /* 0x000fc40007ffe0ff */
[C---:B------:R-:W-:Y:S02]  /*4130*/  IADD3 R44, R40.reuse, 0x3, RZ ;  /* 0x00000003282c7810 */ /* 0x040fe40007ffe0ff */
[C---:B------:R-:W-:Y:S02]  /*4140*/  IADD3 R46, R40.reuse, 0x4, RZ ;  /* 0x00000004282e7810 */ /* 0x040fe40007ffe0ff */
[C---:B------:R-:W-:Y:S02]  /*4150*/  IADD3 R48, R40.reuse, 0x5, RZ ;  /* 0x0000000528307810 */ /* 0x040fe40007ffe0ff */
[C---:B------:R-:W-:Y:S02]  /*4160*/  IADD3 R50, R40.reuse, 0x6, RZ ;  /* 0x0000000628327810 */ /* 0x040fe40007ffe0ff */
[----:B------:R-:W-:Y:S01]  /*4170*/  LEA R47, R47, R186, 0x4 ;  /* 0x000000ba2f2f7211 */ /* 0x000fe200078e20ff */
[----:B----4-:R-:W-:Y:S01]  /*4180*/  STS.128 [R41+0x200], R8 ;  /* 0x0002000829007388 */ /* 0x010fe20000000c00 */
[----:B------:R-:W-:-:S02]  /*4190*/  IADD3 R52, R40, 0x7, RZ ;  /* 0x0000000728347810 */ /* 0x000fc40007ffe0ff */
[-C--:B------:R-:W-:Y:S01]  /*41a0*/  LEA R49, R49, R186.reuse, 0x4 ;  /* 0x000000ba31317211 */ /* 0x080fe200078e20ff */
[----:B------:R-:W-:Y:S01]  /*41b0*/  STS.128 [R43+0x400], R12 ;  /* 0x0004000c2b007388 */ /* 0x000fe20000000c00 */
[-C--:B------:R-:W-:Y:S02]  /*41c0*/  LEA R51, R51, R186.reuse, 0x4 ;  /* 0x000000ba33337211 */ /* 0x080fe400078e20ff */
[----:B------:R-:W-:Y:S01]  /*41d0*/  LEA R53, R53, R186, 0x4 ;  /* 0x000000ba35357211 */ /* 0x000fe200078e20ff */
[----:B------:R-:W-:Y:S01]  /*41e0*/  STS.128 [R45+0x600], R16 ;  /* 0x000600102d007388 */ /* 0x000fe20000000c00 */
[-C--:B------:R-:W-:Y:S02]  /*41f0*/  LEA.HI.SX32 R57, R2, R55.reuse, 0x1b ;  /* 0x0000003702397211 */ /* 0x080fe400078fdaff */
[-C--:B------:R-:W-:Y:S01]  /*4200*/  LEA.HI.SX32 R61, R44, R55.reuse, 0x1b ;  /* 0x000000372c3d7211 */ /* 0x080fe200078fdaff */
[----:B------:R-:W-:Y:S01]  /*4210*/  STS.128 [R47+0x800], R20 ;  /* 0x000800142f007388 */ /* 0x000fe20000000c00 */
[----:B------:R-:W-:-:S02]  /*4220*/  LEA.HI.SX32 R63, R46, R55, 0x1b ;  /* 0x000000372e3f7211 */ /* 0x000fc400078fdaff */
[-C--:B------:R-:W-:Y:S02]  /*4230*/  LEA.HI.SX32 R65, R48, R55.reuse, 0x1b ;  /* 0x0000003730417211 */ /* 0x080fe400078fdaff */
[-C--:B------:R-:W-:Y:S01]  /*4240*/  LEA.HI.SX32 R67, R50, R55.reuse, 0x1b ;  /* 0x0000003732437211 */ /* 0x080fe200078fdaff */
[----:B------:R-:W-:Y:S01]  /*4250*/  STS.128 [R49+0xa00], R24 ;  /* 0x000a001831007388 */ /* 0x000fe20000000c00 */
[----:B------:R-:W-:Y:S02]  /*4260*/  LEA.HI.SX32 R55, R52, R55, 0x1b ;  /* 0x0000003734377211 */ /* 0x000fe400078fdaff */
[----:B--2---:R-:W-:Y:S01]  /*4270*/  MOV R3, UR13 ;  /* 0x0000000d00037c02 */ /* 0x004fe20008000f00 */
[----:B------:R-:W-:Y:S01]  /*4280*/  STS.128 [R51+0xc00], R28 ;  /* 0x000c001c33007388 */ /* 0x000fe20000000c00 */
[----:B------:R-:W-:Y:S02]  /*4290*/  LEA.HI.SX32 R5, R40, R40, 0x1b ;  /* 0x0000002828057211 */ /* 0x000fe400078fdaff */
[----:B------:R-:W-:Y:S01]  /*42a0*/  @!P2 IADD3 R3, R3, -0x2, RZ ;  /* 0xfffffffe0303a810 */ /* 0x000fe20007ffe0ff */
[----:B------:R2:W-:Y:S01]  /*42b0*/  STS.128 [R53+0xe00], R36 ;  /* 0x000e002435007388 */ /* 0x0005e20000000c00 */
[----:B------:R-:W-:-:S02]  /*42c0*/  LEA R60, R57, R186, 0x4 ;  /* 0x000000ba393c7211 */ /* 0x000fc400078e20ff */
[-C--:B------:R-:W-:Y:S02]  /*42d0*/  LEA R59, R59, R186.reuse, 0x4 ;  /* 0x000000ba3b3b7211 */ /* 0x080fe400078e20ff */
[-C--:B------:R-:W-:Y:S02]  /*42e0*/  LEA R52, R61, R186.reuse, 0x4 ;  /* 0x000000ba3d347211 */ /* 0x080fe400078e20ff */
[-C--:B------:R-:W-:Y:S02]  /*42f0*/  LEA R48, R63, R186.reuse, 0x4 ;  /* 0x000000ba3f307211 */ /* 0x080fe400078e20ff */
[-C--:B------:R-:W-:Y:S02]  /*4300*/  LEA R44, R65, R186.reuse, 0x4 ;  /* 0x000000ba412c7211 */ /* 0x080fe400078e20ff */
[----:B------:R-:W-:Y:S01]  /*4310*/  LEA R40, R67, R186, 0x4 ;  /* 0x000000ba43287211 */ /* 0x000fe200078e20ff */
[C---:B-1----:R-:W-:Y:S01]  /*4320*/  FMUL.FTZ R174, R54.reuse, R174 ;  /* 0x000000ae36ae7220 */ /* 0x042fe20000410000 */
[-C--:B------:R-:W-:Y:S01]  /*4330*/  LEA R5, R5, R186.reuse, 0x4 ;  /* 0x000000ba05057211 */ /* 0x080fe200078e20ff */
[----:B------:R-:W-:Y:S01]  /*4340*/  FMUL.FTZ R175, R54, R175 ;  /* 0x000000af36af7220 */ /* 0x000fe20000410000 */
[----:B------:R-:W-:Y:S01]  /*4350*/  FMUL.FTZ R205, R191, R179 ;  /* 0x000000b3bfcd7220 */ /* 0x000fe20000410000 */
[----:B--2---:R-:W-:Y:S01]  /*4360*/  LEA R36, R55, R186, 0x4 ;  /* 0x000000ba37247211 */ /* 0x004fe200078e20ff */
[----:B0-----:R-:W-:Y:S01]  /*4370*/  @!P2 IMAD R3, R3, R42, UR7 ;  /* 0x000000070303ae24 */ /* 0x001fe2000f8e022a */
[----:B------:R-:W-:Y:S01]  /*4380*/  NOP ;  /* 0x0000000000007918 */ /* 0x000fe20000000000 */
[----:B------:R0:W1:Y:S04]  /*4390*/  LDS.128 R64, [R5] ;  /* 0x0000000005407984 */ /* 0x0000680000000c00 */
[----:B------:R-:W2:Y:S04]  /*43a0*/  LDS.128 R60, [R60+0x10] ;  /* 0x000010003c3c7984 */ /* 0x000ea80000000c00 */
[----:B------:R-:W3:Y:S04]  /*43b0*/  LDS.128 R56, [R59+0x20] ;  /* 0x000020003b387984 */ /* 0x000ee80000000c00 */
[----:B------:R-:W4:Y:S04]  /*43c0*/  LDS.128 R52, [R52+0x30] ;  /* 0x0000300034347984 */ /* 0x000f280000000c00 */
[----:B------:R-:W4:Y:S04]  /*43d0*/  LDS.128 R48, [R48+0x40] ;  /* 0x0000400030307984 */ /* 0x000f280000000c00 */
[----:B------:R-:W4:Y:S04]  /*43e0*/  LDS.128 R44, [R44+0x50] ;  /* 0x000050002c2c7984 */ /* 0x000f280000000c00 */
[----:B------:R-:W4:Y:S04]  /*43f0*/  LDS.128 R40, [R40+0x60] ;  /* 0x0000600028287984 */ /* 0x000f280000000c00 */
[----:B------:R-:W0:Y:S04]  /*4400*/  LDS.128 R36, [R36+0x70] ;  /* 0x0000700024247984 */ /* 0x000e280000000c00 */
[----:B------:R0:W-:Y:S01]  /*4410*/  STS.64 [R209+0x9880], R174 ;  /* 0x009880aed1007388 */ /* 0x0001e20000000a00 */
[----:B------:R-:W1:Y:S01]  /*4420*/  MUFU.EX2 R205, R205 ;  /* 0x000000cd00cd7308 */ /* 0x000e620000000800 */
[C---:B------:R-:W-:Y:S01]  /*4430*/  FMUL.FTZ R203, R191.reuse, R178 ;  /* 0x000000b2bfcb7220 */ /* 0x040fe20000410000 */
[C---:B------:R-:W-:Y:S01]  /*4440*/  FMUL.FTZ R204, R191.reuse, R177 ;  /* 0x000000b1bfcc7220 */ /* 0x040fe20000410000 */
[----:B------:R-:W-:Y:S01]  /*4450*/  FMUL.FTZ R2, R191, R181 ;  /* 0x000000b5bf027220 */ /* 0x000fe20000410000 */
[----:B------:R-:W-:-:S04]  /*4460*/  MOV R8, 0x10 ;  /* 0x0000001000087802 */ /* 0x000fc80000000f00 */
[----:B------:R-:W2:Y:S08]  /*4470*/  MUFU.EX2 R203, R203 ;  /* 0x000000cb00cb7308 */ /* 0x000eb00000000800 */
[----:B------:R-:W3:Y:S01]  /*4480*/  MUFU.EX2 R204, R204 ;  /* 0x000000cc00cc7308 */ /* 0x000ee20000000800 */
[C---:B-1----:R-:W-:Y:S01]  /*4490*/  FMUL.FTZ R31, R205.reuse, R202 ;  /* 0x000000cacd1f7220 */ /* 0x042fe20000410000 */
[----:B------:R-:W-:-:S06]  /*44a0*/  FMUL.FTZ R32, R205, R32 ;  /* 0x00000020cd207220 */ /* 0x000fcc0000410000 */
[----:B------:R1:W-:Y:S01]  /*44b0*/  MUFU.EX2 R19, R2 ;  /* 0x0000000200137308 */ /* 0x0003e20000000800 */
[----:B------:R-:W-:Y:S01]  /*44c0*/  FMUL.FTZ R11, RZ, R31 ;  /* 0x0000001fff0b7220 */ /* 0x000fe20000410000 */
[----:B-1----:R-:W-:Y:S01]  /*44d0*/  @!P2 IMAD.WIDE R2, R3, R8, UR20 ;  /* 0x000000140302ae25 */ /* 0x002fe2000f8e0208 */
[----:B------:R-:W-:Y:S03]  /*44e0*/  BAR.SYNC.DEFER_BLOCKING 0x0 ;  /* 0x0000000000007b1d */ /* 0x000fe60000010000 */
[C---:B------:R-:W-:Y:S01]  /*44f0*/  FMUL.FTZ R7, R191.reuse, R173 ;  /* 0x000000adbf077220 */ /* 0x040fe20000410000 */
[C---:B------:R-:W-:Y:S01]  /*4500*/  FMUL.FTZ R4, R191.reuse, R182 ;  /* 0x000000b6bf047220 */ /* 0x040fe20000410000 */
[----:B------:R-:W-:Y:S01]  /*4510*/  FFMA.FTZ R12, R166, R32, -R11 ;  /* 0x00000020a60c7223 */ /* 0x000fe2000001080b */
[----:B0-----:R-:W-:Y:S01]  /*4520*/  FMUL.FTZ R5, R191, R170 ;  /* 0x000000aabf057220 */ /* 0x001fe20000410000 */
[----:B--2---:R-:W-:Y:S01]  /*4530*/  FMUL.FTZ R29, R203, R200 ;  /* 0x000000c8cb1d7220 */ /* 0x004fe20000410000 */
[----:B------:R-:W0:Y:S01]  /*4540*/  MUFU.EX2 R8, R7 ;  /* 0x0000000700087308 */ /* 0x000e220000000800 */
[----:B------:R-:W-:Y:S01]  /*4550*/  FADD.FTZ R12, R165, R12 ;  /* 0x0000000ca50c7221 */ /* 0x000fe20000010000 */
[----:B------:R-:W-:Y:S01]  /*4560*/  FMUL.FTZ R206, R191, R184 ;  /* 0x000000b8bfce7220 */ /* 0x000fe20000410000 */
[----:B---3--:R-:W-:Y:S01]  /*4570*/  FMUL.FTZ R27, R204, R198 ;  /* 0x000000c6cc1b7220 */ /* 0x008fe20000410000 */
[----:B------:R-:W-:-:S04]  /*4580*/  FMUL.FTZ R30, R203, R201 ;  /* 0x000000c9cb1e7220 */ /* 0x000fc80000410000 */
[----:B------:R-:W1:Y:S01]  /*4590*/  MUFU.EX2 R4, R4 ;  /* 0x0000000400047308 */ /* 0x000e620000000800 */
[----:B------:R2:W5:Y:S02]  /*45a0*/  @!P2 LDG.E.128 R144, desc[UR22][R2.64] ;  /* 0x000000160290a981 */ /* 0x000564000c1e1d00 */
[----:B--2---:R-:W-:Y:S01]  /*45b0*/  FMUL.FTZ R3, R166, R31 ;  /* 0x0000001fa6037220 */ /* 0x004fe20000410000 */
[----:B------:R-:W-:-:S03]  /*45c0*/  FMUL.FTZ R2, R191, R169 ;  /* 0x000000a9bf027220 */ /* 0x000fc60000410000 */
[----:B------:R-:W-:Y:S01]  /*45d0*/  FFMA.FTZ R13, RZ, R32, R3 ;  /* 0x00000020ff0d7223 */ /* 0x000fe20000010003 */
[----:B------:R2:W-:Y:S03]  /*45e0*/  MUFU.EX2 R7, R2 ;  /* 0x0000000200077308 */ /* 0x0005e60000000800 */
[----:B------:R-:W-:Y:S01]  /*45f0*/  FADD.FTZ R13, RZ, R13 ;  /* 0x0000000dff0d7221 */ /* 0x000fe20000010000 */
[----:B------:R-:W-:-:S04]  /*4600*/  FMUL.FTZ R9, R191, R172 ;  /* 0x000000acbf097220 */ /* 0x000fc80000410000 */
[----:B------:R3:W-:Y:S01]  /*4610*/  MUFU.EX2 R198, R5 ;  /* 0x0000000500c67308 */ /* 0x0007e20000000800 */
[----:B--2---:R-:W-:Y:S01]  /*4620*/  FMUL.FTZ R2, R29, R12 ;  /* 0x0000000c1d027220 */ /* 0x004fe20000410000 */
[----:B------:R-:W-:-:S03]  /*4630*/  FMUL.FTZ R150, R167, UR59 ;  /* 0x0000003ba7967c20 */ /* 0x000fc60008410000 */
[CC--:B------:R-:W-:Y:S01]  /*4640*/  FFMA.FTZ R2, R30.reuse, R13.reuse, R2 ;  /* 0x0000000d1e027223 */ /* 0x0c0fe20000010002 */
[----:B---3--:R-:W-:Y:S02]  /*4650*/  FMUL.FTZ R5, R29, R13 ;  /* 0x0000000d1d057220 */ /* 0x008fe40000410000 */
[----:B------:R-:W2:Y:S01]  /*4660*/  MUFU.EX2 R206, R206 ;  /* 0x000000ce00ce7308 */ /* 0x000ea20000000800 */
[C---:B------:R-:W-:Y:S01]  /*4670*/  FMUL.FTZ R207, R191.reuse, R183 ;  /* 0x000000b7bfcf7220 */ /* 0x040fe20000410000 */
[----:B------:R-:W-:Y:S01]  /*4680*/  FFMA.FTZ R5, R30, R12, -R5 ;  /* 0x0000000c1e057223 */ /* 0x000fe20000010805 */
[C---:B------:R-:W-:Y:S01]  /*4690*/  FMUL.FTZ R6, R191.reuse, R176 ;  /* 0x000000b0bf067220 */ /* 0x040fe20000410000 */
[C---:B------:R-:W-:Y:S01]  /*46a0*/  FMUL.FTZ R10, R191.reuse, R171 ;  /* 0x000000abbf0a7220 */ /* 0x040fe20000410000 */
[C---:B------:R-:W-:Y:S01]  /*46b0*/  FMUL.FTZ R3, R191.reuse, R168 ;  /* 0x000000a8bf037220 */ /* 0x040fe20000410000 */
[----:B------:R-:W-:Y:S01]  /*46c0*/  FMUL.FTZ R191, R191, R167 ;  /* 0x000000a7bfbf7220 */ /* 0x000fe20000410000 */
[----:B------:R-:W-:Y:S01]  /*46d0*/  FADD.FTZ R2, RZ, R2 ;  /* 0x00000002ff027221 */ /* 0x000fe20000010000 */
[----:B------:R-:W-:Y:S01]  /*46e0*/  FADD.FTZ R5, R164, R5 ;  /* 0x00000005a4057221 */ /* 0x000fe20000010000 */
[----:B------:R-:W-:Y:S01]  /*46f0*/  FMUL.RZ R150, R150, 0.15915493667125701904 ;  /* 0x3e22f98396967820 */ /* 0x000fe2000040c000 */
[----:B------:R-:W3:Y:S01]  /*4700*/  MUFU.EX2 R9, R9 ;  /* 0x0000000900097308 */ /* 0x000ee20000000800 */
[----:B------:R-:W-:Y:S01]  /*4710*/  FMUL.FTZ R28, R204, R199 ;  /* 0x000000c7cc1c7220 */ /* 0x000fe20000410000 */
[----:B0-----:R-:W-:Y:S01]  /*4720*/  FMUL.FTZ R15, R8, R149 ;  /* 0x00000095080f7220 */ /* 0x001fe20000410000 */
[C---:B------:R-:W-:Y:S01]  /*4730*/  FMUL.FTZ R11, R27.reuse, R2 ;  /* 0x000000021b0b7220 */ /* 0x040fe20000410000 */
[----:B------:R-:W-:Y:S01]  /*4740*/  FMUL.FTZ R149, R27, R5 ;  /* 0x000000051b957220 */ /* 0x000fe20000410000 */
[C---:B-1----:R-:W-:Y:S01]  /*4750*/  FMUL.FTZ R22, R4.reuse, R193 ;  /* 0x000000c104167220 */ /* 0x042fe20000410000 */
[----:B------:R-:W-:-:S02]  /*4760*/  FMUL.FTZ R21, R4, R192 ;  /* 0x000000c004157220 */ /* 0x000fc40000410000 */
[----:B------:R-:W-:Y:S01]  /*4770*/  MUFU.COS R134, R150 ;  /* 0x0000009600867308 */ /* 0x000fe20000000000 */
[C---:B------:R-:W-:Y:S01]  /*4780*/  FFMA.FTZ R4, R28.reuse, R5, -R11 ;  /* 0x000000051c047223 */ /* 0x040fe2000001080b */
[----:B------:R-:W-:-:S06]  /*4790*/  FFMA.FTZ R149, R28, R2, R149 ;  /* 0x000000021c957223 */ /* 0x000fcc0000010095 */
[----:B------:R-:W0:Y:S01]  /*47a0*/  MUFU.EX2 R191, R191 ;  /* 0x000000bf00bf7308 */ /* 0x000e220000000800 */
[----:B--2---:R-:W-:Y:S01]  /*47b0*/  FMUL.FTZ R25, R206, R196 ;  /* 0x000000c4ce197220 */ /* 0x004fe20000410000 */
[----:B------:R-:W-:Y:S01]  /*47c0*/  FADD.FTZ R4, R163, R4 ;  /* 0x00000004a3047221 */ /* 0x000fe20000010000 */
[----:B------:R-:W-:-:S05]  /*47d0*/  FADD.FTZ R149, RZ, R149 ;  /* 0x00000095ff957221 */ /* 0x000fca0000010000 */
[----:B------:R-:W1:Y:S01]  /*47e0*/  MUFU.EX2 R207, R207 ;  /* 0x000000cf00cf7308 */ /* 0x000e620000000800 */
[----:B------:R-:W-:Y:S01]  /*47f0*/  FMUL.FTZ R26, R206, R197 ;  /* 0x000000c5ce1a7220 */ /* 0x000fe20000410000 */
[----:B------:R-:W-:-:S06]  /*4800*/  FMUL.FTZ R2, R25, R4 ;  /* 0x0000000419027220 */ /* 0x000fcc0000410000 */
[----:B------:R-:W2:Y:S01]  /*4810*/  MUFU.EX2 R10, R10 ;  /* 0x0000000a000a7308 */ /* 0x000ea20000000800 */
[----:B------:R-:W-:Y:S01]  /*4820*/  FMUL.FTZ R5, R25, R149 ;  /* 0x0000009519057220 */ /* 0x000fe20000410000 */
[C---:B---3--:R-:W-:Y:S01]  /*4830*/  FMUL.FTZ R14, R9.reuse, R148 ;  /* 0x00000094090e7220 */ /* 0x048fe20000410000 */
[----:B------:R-:W-:Y:S01]  /*4840*/  FMUL.FTZ R13, R9, R143 ;  /* 0x0000008f090d7220 */ /* 0x000fe20000410000 */
[----:B------:R-:W-:Y:S01]  /*4850*/  FMUL.FTZ R9, R198, R137 ;  /* 0x00000089c6097220 */ /* 0x000fe20000410000 */
[C---:B------:R-:W-:Y:S01]  /*4860*/  FFMA.FTZ R2, R26.reuse, R149, R2 ;  /* 0x000000951a027223 */ /* 0x040fe20000010002 */
[----:B------:R-:W-:Y:S01]  /*4870*/  FFMA.FTZ R137, R26, R4, -R5 ;  /* 0x000000041a897223 */ /* 0x000fe20000010805 */
[----:B0-----:R-:W-:Y:S02]  /*4880*/  FMUL.FTZ R4, R191, R134 ;  /* 0x00000086bf047220 */ /* 0x001fe40000410000 */
[----:B------:R-:W-:Y:S01]  /*4890*/  FADD.FTZ R134, RZ, R2 ;  /* 0x00000002ff867221 */ /* 0x000fe20000010000 */
[----:B-1----:R-:W-:Y:S01]  /*48a0*/  FMUL.FTZ R23, R207, R194 ;  /* 0x000000c2cf177220 */ /* 0x002fe20000410000 */
[----:B------:R-:W-:Y:S01]  /*48b0*/  FADD.FTZ R2, R162, R137 ;  /* 0x00000089a2027221 */ /* 0x000fe20000010000 */
[----:B------:R-:W-:Y:S01]  /*48c0*/  FMUL.FTZ R16, R8, R151 ;  /* 0x0000009708107220 */ /* 0x000fe20000410000 */
[----:B------:R-:W-:Y:S01]  /*48d0*/  FMUL.FTZ R137, R175, R31 ;  /* 0x0000001faf897220 */ /* 0x000fe20000410000 */
[----:B------:R-:W-:Y:S01]  /*48e0*/  FMUL.FTZ R24, R207, R195 ;  /* 0x000000c3cf187220 */ /* 0x000fe20000410000 */
[----:B------:R-:W-:Y:S01]  /*48f0*/  FMUL.FTZ R8, R7, R140 ;  /* 0x0000008c07087220 */ /* 0x000fe20000410000 */
[C---:B--2---:R-:W-:Y:S01]  /*4900*/  FMUL.FTZ R12, R10.reuse, R142 ;  /* 0x0000008e0a0c7220 */ /* 0x044fe20000410000 */
[----:B------:R-:W-:Y:S01]  /*4910*/  FMUL.FTZ R11, R10, R141 ;  /* 0x0000008d0a0b7220 */ /* 0x000fe20000410000 */
[----:B------:R-:W-:Y:S01]  /*4920*/  FMUL.FTZ R10, R198, R139 ;  /* 0x0000008bc60a7220 */ /* 0x000fe20000410000 */
[C---:B------:R-:W-:Y:S01]  /*4930*/  FMUL.FTZ R139, R23.reuse, R134 ;  /* 0x00000086178b7220 */ /* 0x040fe20000410000 */
[----:B------:R-:W-:Y:S01]  /*4940*/  FMUL.FTZ R141, R23, R2 ;  /* 0x00000002178d7220 */ /* 0x000fe20000410000 */
[----:B------:R-:W-:Y:S01]  /*4950*/  FMUL.FTZ R7, R7, R0 ;  /* 0x0000000007077220 */ /* 0x000fe20000410000 */
[C---:B------:R-:W-:Y:S01]  /*4960*/  FMUL.FTZ R0, R174.reuse, R31 ;  /* 0x0000001fae007220 */ /* 0x040fe20000410000 */
[----:B------:R-:W-:Y:S01]  /*4970*/  FFMA.FTZ R137, R174, R32, -R137 ;  /* 0x00000020ae897223 */ /* 0x000fe20000010889 */
[C---:B------:R-:W-:Y:S01]  /*4980*/  FFMA.FTZ R2, R24.reuse, R2, -R139 ;  /* 0x0000000218027223 */ /* 0x040fe2000001088b */
[----:B------:R-:W-:Y:S01]  /*4990*/  FFMA.FTZ R141, R24, R134, R141 ;  /* 0x00000086188d7223 */ /* 0x000fe2000001008d */
[----:B------:R-:W-:Y:S01]  /*49a0*/  FFMA.FTZ R0, R175, R32, R0 ;  /* 0x00000020af007223 */ /* 0x000fe20000010000 */
[----:B------:R-:W-:Y:S01]  /*49b0*/  FMUL.FTZ R139, R29, R137 ;  /* 0x000000891d8b7220 */ /* 0x000fe20000410000 */
[----:B------:R-:W-:Y:S01]  /*49c0*/  FADD.FTZ R134, R161, R2 ;  /* 0x00000002a1867221 */ /* 0x000fe20000010000 */
[----:B------:R-:W-:Y:S01]  /*49d0*/  FADD.FTZ R141, RZ, R141 ;  /* 0x0000008dff8d7221 */ /* 0x000fe20000010000 */
[-C--:B------:R-:W-:Y:S01]  /*49e0*/  FMUL.FTZ R2, R29, R0.reuse ;  /* 0x000000001d027220 */ /* 0x080fe20000410000 */
[C---:B------:R-:W-:Y:S01]  /*49f0*/  FFMA.FTZ R139, R30.reuse, R0, R139 ;  /* 0x000000001e8b7223 */ /* 0x040fe2000001008b */
[CC--:B------:R-:W-:Y:S01]  /*4a00*/  FMUL.FTZ R149, R21.reuse, R134.reuse ;  /* 0x0000008615957220 */ /* 0x0c0fe20000410000 */
[----:B------:R-:W-:Y:S01]  /*4a10*/  FMUL.FTZ R143, R21, R141 ;  /* 0x0000008d158f7220 */ /* 0x000fe20000410000 */
[----:B------:R-:W0:Y:S01]  /*4a20*/  MUFU.EX2 R3, R3 ;  /* 0x0000000300037308 */ /* 0x000e220000000800 */
[----:B------:R-:W-:Y:S01]  /*4a30*/  FFMA.FTZ R2, R30, R137, -R2 ;  /* 0x000000891e027223 */ /* 0x000fe20000010802 */
[C---:B------:R-:W-:Y:S01]  /*4a40*/  FMUL.FTZ R137, R27.reuse, R139 ;  /* 0x0000008b1b897220 */ /* 0x040fe20000410000 */
[C---:B------:R-:W-:Y:S01]  /*4a50*/  FFMA.FTZ R149, R22.reuse, R141, R149 ;  /* 0x0000008d16957223 */ /* 0x040fe20000010095 */
[----:B------:R-:W-:Y:S01]  /*4a60*/  FFMA.FTZ R143, R22, R134, -R143 ;  /* 0x00000086168f7223 */ /* 0x000fe2000001088f */
[----:B------:R-:W-:-:S03]  /*4a70*/  FMUL.FTZ R0, R27, R2 ;  /* 0x000000021b007220 */ /* 0x000fc60000410000 */
[----:B------:R-:W1:Y:S01]  /*4a80*/  MUFU.EX2 R6, R6 ;  /* 0x0000000600067308 */ /* 0x000e620000000800 */
[C---:B------:R-:W-:Y:S01]  /*4a90*/  FMUL.FTZ R20, R19.reuse, R190 ;  /* 0x000000be13147220 */ /* 0x040fe20000410000 */
[----:B------:R-:W-:Y:S01]  /*4aa0*/  FFMA.FTZ R137, R28, R2, -R137 ;  /* 0x000000021c897223 */ /* 0x000fe20000010889 */
[----:B------:R-:W-:Y:S01]  /*4ab0*/  FMUL.FTZ R19, R19, R189 ;  /* 0x000000bd13137220 */ /* 0x000fe20000410000 */
        /* <DEDUP_REMOVED lines=11> */
[----:B0-----:R-:W-:Y:S01]  /*4b70*/  FMUL.FTZ R5, R3, R136 ;  /* 0x0000008803057220 */ /* 0x001fe20000410000 */
[----:B------:R-:W-:Y:S01]  /*4b80*/  FMUL.FTZ R137, R23, R139 ;  /* 0x0000008b17897220 */ /* 0x000fe20000410000 */
[----:B-1----:R-:W-:Y:S01]  /*4b90*/  FMUL.FTZ R17, R6, R154 ;  /* 0x0000009a06117220 */ /* 0x002fe20000410000 */
[----:B------:R-:W-:Y:S01]  /*4ba0*/  FADD.FTZ R136, R159, R0 ;  /* 0x000000009f887221 */ /* 0x000fe20000010000 */
[----:B------:R-:W-:Y:S01]  /*4bb0*/  FADD.FTZ R134, RZ, R134 ;  /* 0x00000086ff867221 */ /* 0x000fe20000010000 */
[-C--:B------:R-:W-:Y:S01]  /*4bc0*/  FMUL.FTZ R0, R23, R2.reuse ;  /* 0x0000000217007220 */ /* 0x080fe20000410000 */
[----:B------:R-:W-:Y:S01]  /*4bd0*/  FFMA.FTZ R137, R24, R2, -R137 ;  /* 0x0000000218897223 */ /* 0x000fe20000010889 */
[----:B------:R-:W-:Y:S01]  /*4be0*/  FMUL.FTZ R18, R6, R155 ;  /* 0x0000009b06127220 */ /* 0x000fe20000410000 */
        /* <DEDUP_REMOVED lines=11> */
[----:B------:R-:W-:Y:S01]  /*4ca0*/  FMUL.FTZ R137, R19, R139 ;  /* 0x0000008b13897220 */ /* 0x000fe20000410000 */
[C---:B------:R-:W-:Y:S01]  /*4cb0*/  FMUL.FTZ R149, R15.reuse, R143 ;  /* 0x0000008f0f957220 */ /* 0x040fe20000410000 */
[-C--:B------:R-:W-:Y:S01]  /*4cc0*/  FMUL.FTZ R134, R15, R141.reuse ;  /* 0x0000008d0f867220 */ /* 0x080fe20000410000 */
[-C--:B------:R-:W-:Y:S01]  /*4cd0*/  FMUL.FTZ R0, R19, R2.reuse ;  /* 0x0000000213007220 */ /* 0x080fe20000410000 */
        /* <DEDUP_REMOVED lines=12> */
[CC--:B------:R-:W-:Y:S01]  /*4da0*/  FMUL.FTZ R137, R15.reuse, R139.reuse ;  /* 0x0000008b0f897220 */ /* 0x0c0fe20000410000 */
        /* <DEDUP_REMOVED lines=17> */
[C---:B------:R-:W-:Y:S01]  /*4ec0*/  FMUL.FTZ R0, R11.reuse, R2 ;  /* 0x000000020b007220 */ /* 0x040fe20000410000 */
[-C--:B------:R-:W-:Y:S01]  /*4ed0*/  FMUL.FTZ R137, R11, R139.reuse ;  /* 0x0000008b0b897220 */ /* 0x080fe20000410000 */
[C---:B------:R-:W-:Y:S01]  /*4ee0*/  FMUL.FTZ R143, R9.reuse, R136 ;  /* 0x00000088098f7220 */ /* 0x040fe20000410000 */
[C---:B------:R-:W-:Y:S01]  /*4ef0*/  FMUL.FTZ R141, R9.reuse, R134 ;  /* 0x00000086098d7220 */ /* 0x040fe20000410000 */
        /* <DEDUP_REMOVED lines=8> */
[C---:B------:R-:W-:Y:S01]  /*4f80*/  FFMA.FTZ R2, R10.reuse, R137, -R2 ;  /* 0x000000890a027223 */ /* 0x040fe20000010802 */
[----:B------:R-:W-:Y:S01]  /*4f90*/  FFMA.FTZ R139, R10, R0, R139 ;  /* 0x000000000a8b7223 */ /* 0x000fe2000001008b */
[C---:B------:R-:W-:Y:S01]  /*4fa0*/  FMUL.FTZ R134, R7.reuse, R143 ;  /* 0x0000008f07867220 */ /* 0x040fe20000410000 */
[C---:B------:R-:W-:Y:S01]  /*4fb0*/  FMUL.FTZ R136, R7.reuse, R141 ;  /* 0x0000008d07887220 */ /* 0x040fe20000410000 */
[----:B------:R-:W0:Y:S01]  /*4fc0*/  MUFU.SIN R150, R150 ;  /* 0x0000009600967308 */ /* 0x000e220000000400 */
[-C--:B------:R-:W-:Y:S01]  /*4fd0*/  FMUL.FTZ R0, R7, R2.reuse ;  /* 0x0000000207007220 */ /* 0x080fe20000410000 */
[----:B------:R-:W-:Y:S01]  /*4fe0*/  R2UR UR49, R133 ;  /* 0x00000000853172ca */ /* 0x000fe200000e0000 */
[----:B------:R-:W-:Y:S01]  /*4ff0*/  FMUL.FTZ R137, R7, R139 ;  /* 0x0000008b07897220 */ /* 0x000fe20000410000 */
[C---:B------:R-:W-:Y:S01]  /*5000*/  FFMA.FTZ R134, R8.reuse, R141, -R134 ;  /* 0x0000008d08867223 */ /* 0x040fe20000010886 */
[----:B------:R-:W-:Y:S01]  /*5010*/  FFMA.FTZ R136, R8, R143, R136 ;  /* 0x0000008f08887223 */ /* 0x000fe20000010088 */
[----:B------:R-:W-:Y:S01]  /*5020*/  R2UR UR57, R132 ;  /* 0x00000000843972ca */ /* 0x000fe200000e0000 */
[C---:B------:R-:W-:Y:S01]  /*5030*/  FFMA.FTZ R0, R8.reuse, R139, R0 ;  /* 0x0000008b08007223 */ /* 0x040fe20000010000 */
[----:B------:R-:W-:Y:S01]  /*5040*/  FFMA.FTZ R137, R8, R2, -R137 ;  /* 0x0000000208897223 */ /* 0x000fe20000010889 */
[----:B------:R-:W-:Y:S01]  /*5050*/  FADD.FTZ R134, R35, R134 ;  /* 0x0000008623867221 */ /* 0x000fe20000010000 */
[----:B------:R-:W-:Y:S01]  /*5060*/  FADD.FTZ R136, RZ, R136 ;  /* 0x00000088ff887221 */ /* 0x000fe20000010000 */
[----:B------:R-:W-:Y:S01]  /*5070*/  FMUL.FTZ R6, R3, R138 ;  /* 0x0000008a03067220 */ /* 0x000fe20000410000 */
[C---:B------:R-:W-:Y:S01]  /*5080*/  FMUL.FTZ R133, R5.reuse, R0 ;  /* 0x0000000005857220 */ /* 0x040fe20000410000 */
[C---:B------:R-:W-:Y:S01]  /*5090*/  FMUL.FTZ R143, R5.reuse, R134 ;  /* 0x00000086058f7220 */ /* 0x040fe20000410000 */
[CC--:B------:R-:W-:Y:S01]  /*50a0*/  FMUL.FTZ R141, R5.reuse, R136.reuse ;  /* 0x00000088058d7220 */ /* 0x0c0fe20000410000 */
[-C--:B------:R-:W-:Y:S01]  /*50b0*/  FMUL.FTZ R139, R5, R137.reuse ;  /* 0x00000089058b7220 */ /* 0x080fe20000410000 */
[C---:B------:R-:W-:Y:S01]  /*50c0*/  FFMA.FTZ R132, R6.reuse, R137, -R133 ;  /* 0x0000008906847223 */ /* 0x040fe20000010885 */
[C---:B------:R-:W-:Y:S01]  /*50d0*/  FFMA.FTZ R143, R6.reuse, R136, R143 ;  /* 0x00000088068f7223 */ /* 0x040fe2000001008f */
[C---:B------:R-:W-:Y:S01]  /*50e0*/  FFMA.FTZ R141, R6.reuse, R134, -R141 ;  /* 0x00000086068d7223 */ /* 0x040fe2000001088d */
[----:B------:R-:W-:Y:S01]  /*50f0*/  FFMA.FTZ R133, R6, R0, R139 ;  /* 0x0000000006857223 */ /* 0x000fe2000001008b */
[C---:B------:R-:W-:Y:S01]  /*5100*/  FMUL.FTZ R137, R65.reuse, UR49 ;  /* 0x0000003141897c20 */ /* 0x040fe20008410000 */
[----:B------:R-:W-:Y:S01]  /*5110*/  FMUL.FTZ R139, R65, UR57 ;  /* 0x00000039418b7c20 */ /* 0x000fe20008410000 */
[----:B0-----:R-:W-:Y:S01]  /*5120*/  FMUL.FTZ R3, R191, R150 ;  /* 0x00000096bf037220 */ /* 0x001fe20000410000 */
[----:B------:R-:W-:Y:S01]  /*5130*/  FADD.FTZ R0, R100, R100 ;  /* 0x0000006464007221 */ /* 0x000fe20000010000 */
[----:B------:R-:W-:Y:S01]  /*5140*/  FADD.FTZ R143, RZ, R143 ;  /* 0x0000008fff8f7221 */ /* 0x000fe20000010000 */
        /* <DEDUP_REMOVED lines=8> */
[----:B------:R-:W-:Y:S01]  /*51d0*/  FMUL.FTZ R139, R67, UR57 ;  /* 0x00000039438b7c20 */ /* 0x000fe20008410000 */
[C---:B------:R-:W-:Y:S01]  /*51e0*/  FFMA.FTZ R134, R4.reuse, R141, -R149 ;  /* 0x0000008d04867223 */ /* 0x040fe20000010895 */
[----:B------:R-:W-:Y:S01]  /*51f0*/  FFMA.FTZ R136, R4, R143, R136 ;  /* 0x0000008f04887223 */ /* 0x000fe20000010088 */
[----:B------:R-:W-:Y:S01]  /*5200*/  FADD.FTZ R2, R101, R101 ;  /* 0x0000006565027221 */ /* 0x000fe20000010000 */
[C---:B------:R-:W-:Y:S01]  /*5210*/  FMUL.FTZ R141, R61.reuse, UR49 ;  /* 0x000000313d8d7c20 */ /* 0x040fe20008410000 */
[----:B------:R-:W-:Y:S01]  /*5220*/  FMUL.FTZ R143, R61, UR57 ;  /* 0x000000393d8f7c20 */ /* 0x000fe20008410000 */
[C---:B------:R-:W-:Y:S01]  /*5230*/  FFMA.FTZ R137, R66.reuse, UR57, -R137 ;  /* 0x0000003942897c23 */ /* 0x040fe20008010889 */
[----:B------:R-:W-:Y:S01]  /*5240*/  FFMA.FTZ R139, R66, UR49, R139 ;  /* 0x00000031428b7c23 */ /* 0x000fe2000801008b */
[----:B------:R-:W-:Y:S01]  /*5250*/  ISETP.NE.AND P2, PT, R188, 0x7f, PT ;  /* 0x0000007fbc00780c */ /* 0x000fe20003f45270 */
[----:B------:R-:W-:Y:S01]  /*5260*/  FADD.FTZ R0, R102, R102 ;  /* 0x0000006666007221 */ /* 0x000fe20000010000 */
[C---:B------:R-:W-:Y:S01]  /*5270*/  FFMA.FTZ R141, R60.reuse, UR57, -R141 ;  /* 0x000000393c8d7c23 */ /* 0x040fe2000801088d */
[----:B------:R-:W-:Y:S01]  /*5280*/  FFMA.FTZ R143, R60, UR49, R143 ;  /* 0x000000313c8f7c23 */ /* 0x000fe2000801008f */
[C---:B------:R-:W-:Y:S01]  /*5290*/  FMUL.FTZ R217, R2.reuse, R137 ;  /* 0x0000008902d97220 */ /* 0x040fe20000410000 */
[----:B------:R-:W-:Y:S01]  /*52a0*/  FMUL.FTZ R218, R2, R139 ;  /* 0x0000008b02da7220 */ /* 0x000fe20000410000 */
[C---:B------:R-:W-:Y:S01]  /*52b0*/  FMUL.FTZ R137, R63.reuse, UR49 ;  /* 0x000000313f897c20 */ /* 0x040fe20008410000 */
[----:B------:R-:W-:Y:S01]  /*52c0*/  FMUL.FTZ R139, R63, UR57 ;  /* 0x000000393f8b7c20 */ /* 0x000fe20008410000 */
[C---:B------:R-:W-:Y:S01]  /*52d0*/  FMUL.FTZ R219, R0.reuse, R141 ;  /* 0x0000008d00db7220 */ /* 0x040fe20000410000 */
[----:B------:R-:W-:Y:S01]  /*52e0*/  FMUL.FTZ R220, R0, R143 ;  /* 0x0000008f00dc7220 */ /* 0x000fe20000410000 */
[----:B------:R-:W-:Y:S01]  /*52f0*/  FADD.FTZ R2, R103, R103 ;  /* 0x0000006767027221 */ /* 0x000fe20000010000 */
[C---:B------:R-:W-:Y:S01]  /*5300*/  FMUL.FTZ R141, R57.reuse, UR49 ;  /* 0x00000031398d7c20 */ /* 0x040fe20008410000 */
[----:B------:R-:W-:Y:S01]  /*5310*/  FMUL.FTZ R143, R57, UR57 ;  /* 0x00000039398f7c20 */ /* 0x000fe20008410000 */
        /* <DEDUP_REMOVED lines=8> */
[----:B------:R-:W-:Y:S01]  /*53a0*/  @P2 IADD3 R154, R186, R135, RZ ;  /* 0x00000087ba9a2210 */ /* 0x000fe20007ffe0ff */
[----:B------:R-:W-:Y:S01]  /*53b0*/  FMUL.FTZ R139, R59, UR57 ;  /* 0x000000393b8b7c20 */ /* 0x000fe20008410000 */
[C---:B------:R-:W-:Y:S01]  /*53c0*/  FMUL.FTZ R221, R0.reuse, R141 ;  /* 0x0000008d00dd7220 */ /* 0x040fe20000410000 */
[----:B------:R-:W-:Y:S01]  /*53d0*/  FMUL.FTZ R222, R0, R143 ;  /* 0x0000008f00de7220 */ /* 0x000fe20000410000 */
[C---:B------:R-:W-:Y:S01]  /*53e0*/  FFMA.FTZ R0, R58.reuse, UR57, -R137 ;  /* 0x000000393a007c23 */ /* 0x040fe20008010889 */
[----:B------:R-:W-:Y:S01]  /*53f0*/  FFMA.FTZ R2, R58, UR49, R139 ;  /* 0x000000313a027c23 */ /* 0x000fe2000801008b */
[C---:B----4-:R-:W-:Y:S01]  /*5400*/  FMUL.FTZ R137, R55.reuse, UR49 ;  /* 0x0000003137897c20 */ /* 0x050fe20008410000 */
[----:B------:R-:W-:Y:S01]  /*5410*/  FMUL.FTZ R139, R55, UR57 ;  /* 0x00000039378b7c20 */ /* 0x000fe20008410000 */
[----:B------:R-:W0:Y:S01]  /*5420*/  @P2 LDS.64 R154, [R154+0xa888] ;  /* 0x00a888009a9a2984 */ /* 0x000e220000000a00 */
[----:B------:R-:W-:Y:S01]  /*5430*/  FADD.FTZ R234, R115, R115 ;  /* 0x0000007373ea7221 */ /* 0x000fe20000010000 */
[C---:B------:R-:W-:Y:S01]  /*5440*/  FFMA.FTZ R137, R54.reuse, UR57, -R137 ;  /* 0x0000003936897c23 */ /* 0x040fe20008010889 */
[C---:B------:R-:W-:Y:S01]  /*5450*/  FMUL.FTZ R141, R53.reuse, UR49 ;  /* 0x00000031358d7c20 */ /* 0x040fe20008410000 */
[----:B------:R-:W-:Y:S01]  /*5460*/  FFMA.FTZ R139, R54, UR49, R139 ;  /* 0x00000031368b7c23 */ /* 0x000fe2000801008b */
[----:B------:R-:W-:Y:S01]  /*5470*/  FMUL.FTZ R143, R53, UR57 ;  /* 0x00000039358f7c20 */ /* 0x000fe20008410000 */
[----:B------:R1:W-:Y:S01]  /*5480*/  STL [R1+0x28], R214 ;  /* 0x000028d601007387 */ /* 0x0003e20000100800 */
[----:B------:R-:W-:Y:S01]  /*5490*/  FADD.FTZ R239, R113, R113 ;  /* 0x0000007171ef7221 */ /* 0x000fe20000010000 */
[----:B------:R-:W-:Y:S01]  /*54a0*/  FMUL.FTZ R236, R234, R137 ;  /* 0x00000089eaec7220 */ /* 0x000fe20000410000 */
[----:B------:R-:W-:Y:S01]  /*54b0*/  FFMA.FTZ R238, R52, UR57, -R141 ;  /* 0x0000003934ee7c23 */ /* 0x000fe2000801088d */
[----:B------:R1:W-:Y:S01]  /*54c0*/  STL [R1+0x24], R216 ;  /* 0x000024d801007387 */ /* 0x0003e20000100800 */
[----:B------:R-:W-:Y:S01]  /*54d0*/  FMUL.FTZ R234, R234, R139 ;  /* 0x0000008beaea7220 */ /* 0x000fe20000410000 */
[----:B------:R-:W-:Y:S01]  /*54e0*/  FMUL.FTZ R137, R51, UR49 ;  /* 0x0000003133897c20 */ /* 0x000fe20008410000 */
[----:B------:R-:W-:Y:S01]  /*54f0*/  FFMA.FTZ R138, R52, UR49, R143 ;  /* 0x00000031348a7c23 */ /* 0x000fe2000801008f */
[----:B------:R1:W-:Y:S01]  /*5500*/  STL [R1+0x20], R217 ;  /* 0x000020d901007387 */ /* 0x0003e20000100800 */
[----:B------:R-:W-:Y:S01]  /*5510*/  FMUL.FTZ R141, R49, UR49 ;  /* 0x00000031318d7c20 */ /* 0x000fe20008410000 */
[----:B------:R-:W-:Y:S01]  /*5520*/  FMUL.FTZ R139, R51, UR57 ;  /* 0x00000039338b7c20 */ /* 0x000fe20008410000 */
[----:B------:R-:W-:Y:S01]  /*5530*/  FMUL.FTZ R143, R49, UR57 ;  /* 0x00000039318f7c20 */ /* 0x000fe20008410000 */
[----:B------:R1:W-:Y:S01]  /*5540*/  STL [R1+0x1c], R218 ;  /* 0x00001cda01007387 */ /* 0x0003e20000100800 */
[----:B------:R-:W-:Y:S01]  /*5550*/  FMUL.FTZ R229, R239, R0 ;  /* 0x00000000efe57220 */ /* 0x000fe20000410000 */
[----:B------:R-:W-:-:S02]  /*5560*/  FADD.FTZ R200, R109, R109 ;  /* 0x0000006d6dc87221 */ /* 0x000fc40000010000 */
[----:B------:R1:W-:Y:S01]  /*5570*/  STL [R1+0x18], R219 ;  /* 0x000018db01007387 */ /* 0x0003e20000100800 */
[----:B------:R-:W-:Y:S01]  /*5580*/  FFMA.FTZ R137, R50, UR57, -R137 ;  /* 0x0000003932897c23 */ /* 0x000fe20008010889 */
[----:B------:R-:W-:Y:S02]  /*5590*/  FADD.FTZ R202, R108, R108 ;  /* 0x0000006c6cca7221 */ /* 0x000fe40000010000 */
[----:B------:R1:W-:Y:S01]  /*55a0*/  STL [R1+0x14], R220 ;  /* 0x000014dc01007387 */ /* 0x0003e20000100800 */
[----:B------:R-:W-:Y:S01]  /*55b0*/  FFMA.FTZ R141, R48, UR57, -R141 ;  /* 0x00000039308d7c23 */ /* 0x000fe2000801088d */
[----:B------:R-:W-:Y:S02]  /*55c0*/  FFMA.FTZ R139, R50, UR49, R139 ;  /* 0x00000031328b7c23 */ /* 0x000fe4000801008b */
[----:B------:R1:W-:Y:S01]  /*55d0*/  STL [R1+0x10], R228 ;  /* 0x000010e401007387 */ /* 0x0003e20000100800 */
[----:B------:R-:W-:-:S03]  /*55e0*/  FFMA.FTZ R143, R48, UR49, R143 ;  /* 0x00000031308f7c23 */ /* 0x000fc6000801008f */
[----:B------:R1:W-:Y:S01]  /*55f0*/  STL [R1+0x8], R221 ;  /* 0x000008dd01007387 */ /* 0x0003e20000100800 */
[----:B------:R-:W-:-:S03]  /*5600*/  FMUL.FTZ R201, R200, R137 ;  /* 0x00000089c8c97220 */ /* 0x000fc60000410000 */
[----:B------:R1:W-:Y:S01]  /*5610*/  STL [R1+0x4], R222 ;  /* 0x000004de01007387 */ /* 0x0003e20000100800 */
[----:B------:R-:W-:Y:S01]  /*5620*/  FMUL.FTZ R233, R202, R141 ;  /* 0x0000008dcae97220 */ /* 0x000fe20000410000 */
[----:B------:R-:W-:Y:S02]  /*5630*/  FMUL.FTZ R200, R200, R139 ;  /* 0x0000008bc8c87220 */ /* 0x000fe40000410000 */
[----:B------:R1:W-:Y:S01]  /*5640*/  STL [R1+0xc], R227 ;  /* 0x00000ce301007387 */ /* 0x0003e20000100800 */
[----:B------:R-:W-:Y:S01]  /*5650*/  FMUL.FTZ R137, R47, UR49 ;  /* 0x000000312f897c20 */ /* 0x000fe20008410000 */
[----:B------:R-:W-:Y:S02]  /*5660*/  FMUL.FTZ R202, R202, R143 ;  /* 0x0000008fcaca7220 */ /* 0x000fe40000410000 */
[----:B------:R1:W-:Y:S01]  /*5670*/  STL [R1], R229 ;  /* 0x000000e501007387 */ /* 0x0003e20000100800 */
[----:B------:R-:W-:Y:S01]  /*5680*/  FMUL.FTZ R141, R45, UR49 ;  /* 0x000000312d8d7c20 */ /* 0x000fe20008410000 */
[----:B------:R-:W-:Y:S01]  /*5690*/  FMUL.FTZ R139, R47, UR57 ;  /* 0x000000392f8b7c20 */ /* 0x000fe20008410000 */
[----:B------:R-:W-:Y:S01]  /*56a0*/  FMUL.FTZ R143, R45, UR57 ;  /* 0x000000392d8f7c20 */ /* 0x000fe20008410000 */
[----:B------:R-:W-:Y:S01]  /*56b0*/  FADD.FTZ R196, R111, R111 ;  /* 0x0000006f6fc47221 */ /* 0x000fe20000010000 */
[----:B------:R-:W-:Y:S01]  /*56c0*/  FFMA.FTZ R137, R46, UR57, -R137 ;  /* 0x000000392e897c23 */ /* 0x000fe20008010889 */
[----:B------:R-:W-:Y:S01]  /*56d0*/  FADD.FTZ R198, R110, R110 ;  /* 0x0000006e6ec67221 */ /* 0x000fe20000010000 */
[----:B------:R-:W-:Y:S01]  /*56e0*/  FFMA.FTZ R141, R44, UR57, -R141 ;  /* 0x000000392c8d7c23 */ /* 0x000fe2000801088d */
[----:B------:R-:W-:Y:S01]  /*56f0*/  FFMA.FTZ R139, R46, UR49, R139 ;  /* 0x000000312e8b7c23 */ /* 0x000fe2000801008b */
[----:B------:R-:W-:Y:S01]  /*5700*/  FFMA.FTZ R143, R44, UR49, R143 ;  /* 0x000000312c8f7c23 */ /* 0x000fe2000801008f */
[----:B------:R-:W-:Y:S01]  /*5710*/  FMUL.FTZ R197, R196, R137 ;  /* 0x00000089c4c57220 */ /* 0x000fe20000410000 */
[----:B------:R-:W-:Y:S01]  /*5720*/  FMUL.FTZ R199, R198, R141 ;  /* 0x0000008dc6c77220 */ /* 0x000fe20000410000 */
[----:B------:R-:W-:Y:S01]  /*5730*/  FMUL.FTZ R196, R196, R139 ;  /* 0x0000008bc4c47220 */ /* 0x000fe20000410000 */
[----:B------:R-:W-:Y:S01]  /*5740*/  FMUL.FTZ R198, R198, R143 ;  /* 0x0000008fc6c67220 */ /* 0x000fe20000410000 */
[----:B------:R-:W-:Y:S01]  /*5750*/  FMUL.FTZ R141, R41, UR49 ;  /* 0x00000031298d7c20 */ /* 0x000fe20008410000 */
[C---:B------:R-:W-:Y:S01]  /*5760*/  FMUL.FTZ R139, R3.reuse, R132 ;  /* 0x00000084038b7220 */ /* 0x040fe20000410000 */
[-C--:B------:R-:W-:Y:S01]  /*5770*/  FMUL.FTZ R137, R3, R133.reuse ;  /* 0x0000008503897220 */ /* 0x080fe20000410000 */
[----:B------:R-:W-:Y:S01]  /*5780*/  FMUL.FTZ R143, R41, UR57 ;  /* 0x00000039298f7c20 */ /* 0x000fe20008410000 */
[----:B------:R-:W-:Y:S01]  /*5790*/  FADD.FTZ R237, R114, R114 ;  /* 0x0000007272ed7221 */ /* 0x000fe20000010000 */
[----:B------:R-:W-:Y:S01]  /*57a0*/  FMUL.FTZ R239, R239, R2 ;  /* 0x00000002efef7220 */ /* 0x000fe20000410000 */
[----:B------:R-:W-:Y:S01]  /*57b0*/  FADD.FTZ R2, R104, R104 ;  /* 0x0000006868027221 */ /* 0x000fe20000010000 */
[----:B------:R-:W-:Y:S01]  /*57c0*/  FFMA.FTZ R141, R40, UR57, -R141 ;  /* 0x00000039288d7c23 */ /* 0x000fe2000801088d */
[C---:B------:R-:W-:Y:S01]  /*57d0*/  FFMA.FTZ R133, R4.reuse, R133, R139 ;  /* 0x0000008504857223 */ /* 0x040fe2000001008b */
[----:B------:R-:W-:Y:S01]  /*57e0*/  FFMA.FTZ R132, R4, R132, -R137 ;  /* 0x0000008404847223 */ /* 0x000fe20000010889 */
[C---:B------:R-:W-:Y:S01]  /*57f0*/  FMUL.FTZ R135, R43.reuse, UR49 ;  /* 0x000000312b877c20 */ /* 0x040fe20008410000 */
[----:B------:R-:W-:Y:S01]  /*5800*/  FFMA.FTZ R143, R40, UR49, R143 ;  /* 0x00000031288f7c23 */ /* 0x000fe2000801008f */
[----:B------:R-:W-:Y:S01]  /*5810*/  LEA.HI R139, R188, R188, RZ, 0x1e ;  /* 0x000000bcbc8b7211 */ /* 0x000fe200078ff0ff */
[----:B------:R-:W-:Y:S01]  /*5820*/  FMUL.FTZ R137, R43, UR57 ;  /* 0x000000392b897c20 */ /* 0x000fe20008410000 */
[----:B------:R-:W-:Y:S01]  /*5830*/  BSSY B0, `(.L_x_4170) ;  /* 0x0000017000007945 */ /* 0x000fe20003800000 */
[C---:B------:R-:W-:Y:S01]  /*5840*/  FMUL.FTZ R238, R237.reuse, R238 ;  /* 0x000000eeedee7220 */ /* 0x040fe20000410000 */
[----:B------:R-:W-:Y:S01]  /*5850*/  FMUL.FTZ R237, R237, R138 ;  /* 0x0000008aeded7220 */ /* 0x000fe20000410000 */
[----:B------:R-:W-:Y:S01]  /*5860*/  FMUL.FTZ R195, R2, R141 ;  /* 0x0000008d02c37220 */ /* 0x000fe20000410000 */
[----:B------:R-:W-:Y:S01]  /*5870*/  FFMA.FTZ R190, R42, UR57, -R135 ;  /* 0x000000392abe7c23 */ /* 0x000fe20008010887 */
[----:B------:R-:W-:Y:S01]  /*5880*/  FMUL.FTZ R2, R2, R143 ;  /* 0x0000008f02027220 */ /* 0x000fe20000410000 */
[----:B------:R-:W-:Y:S01]  /*5890*/  FADD.FTZ R193, R105, R105 ;  /* 0x0000006969c17221 */ /* 0x000fe20000010000 */
[----:B------:R-:W-:Y:S01]  /*58a0*/  LEA R0, R139, R186, 0x4 ;  /* 0x000000ba8b007211 */ /* 0x000fe200078e20ff */
[----:B------:R-:W-:Y:S01]  /*58b0*/  FFMA.FTZ R138, R42, UR49, R137 ;  /* 0x000000312a8a7c23 */ /* 0x000fe20008010089 */
[----:B------:R-:W-:Y:S01]  /*58c0*/  FADD.FTZ R134, R33, R134 ;  /* 0x0000008621867221 */ /* 0x000fe20000010000 */
[----:B------:R-:W-:Y:S01]  /*58d0*/  FADD.FTZ R135, RZ, R136 ;  /* 0x00000088ff877221 */ /* 0x000fe20000010000 */
[----:B01----:R-:W-:Y:S06]  /*58e0*/  @P2 BRA `(.L_x_4171) ;  /* 0x00000000002c2947 */ /* 0x003fec0003800000 */
[----:B------:R-:W-:Y:S01]  /*58f0*/  UISETP.NE.AND UP0, UPT, UR13, UR54, UPT ;  /* 0x000000360d00728c */ /* 0x000fe2000bf05270 */
[----:B------:R-:W-:Y:S01]  /*5900*/  HFMA2.MMA R155, -RZ, RZ, 0, 0 ;  /* 0x00000000ff9b7435 */ /* 0x000fe200000001ff */
        /* <DEDUP_REMOVED lines=9> */
.L_x_4171:
[----:B------:R-:W-:Y:S05]  /*59a0*/  BSYNC B0 ;  /* 0x0000000000007941 */ /* 0x000fea0003800000 */
.L_x_4170:
        /* <DEDUP_REMOVED lines=10> */
[----:B------:R-:W-:Y:S01]  /*5a50*/  FFMA.FTZ R139, R36, UR49, R139 ;  /* 0x00000031248b7c23 */ /* 0x000fe2000801008b */
[----:B------:R-:W-:Y:S01]  /*5a60*/  FMUL.FTZ R190, R193, R190 ;  /* 0x000000bec1be7220 */ /* 0x000fe20000410000 */
[C---:B------:R-:W-:Y:S01]  /*5a70*/  FMUL.FTZ R189, R194.reuse, R137 ;  /* 0x00000089c2bd7220 */ /* 0x040fe20000410000 */
[----:B------:R-:W-:Y:S01]  /*5a80*/  FMUL.FTZ R192, R191, R192 ;  /* 0x000000c0bfc07220 */ /* 0x000fe20000410000 */
[----:B------:R-:W-:Y:S01]  /*5a90*/  FMUL.FTZ R193, R193, R138 ;  /* 0x0000008ac1c17220 */ /* 0x000fe20000410000 */
[----:B------:R-:W-:Y:S01]  /*5aa0*/  FMUL.FTZ R194, R194, R139 ;  /* 0x0000008bc2c27220 */ /* 0x000fe20000410000 */
[----:B------:R-:W-:Y:S01]  /*5ab0*/  LOP3.LUT R246, R188, 0x1f, RZ, 0xc0, !PT ;  /* 0x0000001fbcf67812 */ /* 0x000fe200078ec0ff */
[----:B--2---:R-:W-:-:S04]  /*5ac0*/  FFMA.FTZ R132, R38, UR49, R143 ;  /* 0x0000003126847c23 */ /* 0x004fc8000801008f */
        /* <DEDUP_REMOVED lines=108> */
.L_x_4293:
[----:B------:R-:W-:Y:S01]  /*6190*/  ISETP.GE.AND P3, PT, R187, 0x10, PT ;  /* 0x00000010bb00780c */ /* 0x000fe20003f66270 */
[C---:B----4-:R-:W-:Y:S01]  /*61a0*/  FMUL.FTZ R151, R149.reuse, R148 ;  /* 0x0000009495977220 */ /* 0x050fe20000410000 */
[C---:B---3--:R-:W-:Y:S01]  /*61b0*/  FMUL.FTZ R208, R149.reuse, R211 ;  /* 0x000000d395d07220 */ /* 0x048fe20000410000 */
[CC--:B--2---:R-:W-:Y:S01]  /*61c0*/  FMUL.FTZ R210, R149.reuse, R209.reuse ;  /* 0x000000d195d27220 */ /* 0x0c4fe20000410000 */
        /* <DEDUP_REMOVED lines=10> */
.L_x_4296:
[----:B------:R-:W-:-:S03]  /*6270*/  UMOV UR48, 0xffffffff ;  /* 0xffffffff00307882 */ /* 0x000fc60000000000 */
[----:B------:R-:W-:Y:S05]  /*6280*/  BRA.DIV UR48, `(.L_x_4175) ;  /* 0x0000008630d47947 */ /* 0x000fea000b800000 */
.L_x_4299:
[----:B------:R-:W-:-:S03]  /*6290*/  UMOV UR48, 0xffffffff ;  /* 0xffffffff00307882 */ /* 0x000fc60000000000 */
[----:B------:R-:W-:Y:S05]  /*62a0*/  BRA.DIV UR48, `(.L_x_4176) ;  /* 0x0000008630f47947 */ /* 0x000fea000b800000 */
.L_x_4302:
[----:B------:R-:W-:-:S03]  /*62b0*/  UMOV UR48, 0xffffffff ;  /* 0xffffffff00307882 */ /* 0x000fc60000000000 */
[----:B------:R-:W-:Y:S05]  /*62c0*/  BRA.DIV UR48, `(.L_x_4177) ;  /* 0x0000008a30147947 */ /* 0x000fea000b800000 */
.L_x_4305:
        /* <DEDUP_REMOVED lines=10> */
.L_x_4315:
        /* <DEDUP_REMOVED lines=44> */
.L_x_4172:
[----:B------:R-:W-:Y:S05]  /*6630*/  WARPSYNC.ALL ;  /* 0x0000000000007948 */ /* 0x000fea0003800000 */
[----:B--2---:R-:W-:Y:S01]  /*6640*/  MOV R132, UR13 ;  /* 0x0000000d00847c02 */ /* 0x004fe20008000f00 */
[CC--:B-1----:R-:W-:Y:S01]  /*6650*/  FMUL.FTZ R135, R3.reuse, -R154.reuse ;  /* 0x8000009a03877220 */ /* 0x0c2fe20000410000 */
[C---:B------:R-:W-:Y:S01]  /*6660*/  FMUL.FTZ R133, R3.reuse, R155 ;  /* 0x0000009b03857220 */ /* 0x040fe20000410000 */
[CC--:B------:R-:W-:Y:S01]  /*6670*/  FMUL.FTZ R137, R3.reuse, R191.reuse ;  /* 0x000000bf03897220 */ /* 0x0c0fe20000410000 */
[----:B------:R-:W-:Y:S01]  /*6680*/  BAR.SYNC.DEFER_BLOCKING 0x0 ;  /* 0x0000000000007b1d */ /* 0x000fe20000010000 */
[----:B------:R-:W-:Y:S01]  /*6690*/  ISETP.GE.OR P0, PT, R132, UR54, P0 ;  /* 0x0000003684007c0c */ /* 0x000fe20008706670 */
[C---:B------:R-:W-:Y:S01]  /*66a0*/  FMUL.FTZ R132, R4.reuse, R191 ;  /* 0x000000bf04847220 */ /* 0x040fe20000410000 */
[C---:B------:R-:W-:Y:S01]  /*66b0*/  FFMA.FTZ R135, R4.reuse, -R155, R135 ;  /* 0x8000009b04877223 */ /* 0x040fe20000010087 */
[C---:B------:R-:W-:Y:S01]  /*66c0*/  FFMA.FTZ R133, R4.reuse, R154, -R133 ;  /* 0x0000009a04857223 */ /* 0x040fe20000010885 */
[----:B-----5:R-:W-:Y:S01]  /*66d0*/  MOV R145, UR7 ;  /* 0x0000000700917c02 */ /* 0x020fe20008000f00 */
[-C--:B------:R-:W-:Y:S01]  /*66e0*/  FFMA.FTZ R139, -R3, R192.reuse, -R132 ;  /* 0x000000c0038b7223 */ /* 0x080fe20000010984 */
[----:B------:R-:W-:Y:S01]  /*66f0*/  FFMA.FTZ R132, R4, R192, -R137 ;  /* 0x000000c004847223 */ /* 0x000fe20000010889 */
[C---:B------:R-:W-:Y:S01]  /*6700*/  FMUL.FTZ R137, R5.reuse, -R135 ;  /* 0x8000008705897220 */ /* 0x040fe20000410000 */
[-C--:B------:R-:W-:Y:S01]  /*6710*/  FMUL.FTZ R134, R5, -R133.reuse ;  /* 0x8000008505867220 */ /* 0x080fe20000410000 */
[----:B------:R-:W-:Y:S01]  /*6720*/  FADD.FTZ R139, -R194, R139 ;  /* 0x0000008bc28b7221 */ /* 0x000fe20000010100 */
[----:B------:R-:W-:Y:S01]  /*6730*/  FADD.FTZ R132, R189, R132 ;  /* 0x00000084bd847221 */ /* 0x000fe20000010000 */
[C---:B------:R-:W-:Y:S01]  /*6740*/  FFMA.FTZ R137, R6.reuse, R133, -R137 ;  /* 0x0000008506897223 */ /* 0x040fe20000010889 */
[C---:B------:R-:W-:Y:S01]  /*6750*/  FFMA.FTZ R134, R6.reuse, R135, R134 ;  /* 0x0000008706867223 */ /* 0x040fe20000010086 */
[C---:B------:R-:W-:Y:S01]  /*6760*/  FMUL.FTZ R133, R5.reuse, -R139 ;  /* 0x8000008b05857220 */ /* 0x040fe20000410000 */
[----:B0-----:R-:W-:Y:S01]  /*6770*/  FMUL.FTZ R136, R5, -R132 ;  /* 0x8000008405887220 */ /* 0x001fe20000410000 */
        /* <DEDUP_REMOVED lines=48> */
[----:B------:R-:W-:-:S02]  /*6a80*/  FFMA.FTZ R138, R18, R141, -R138 ;  /* 0x0000008d128a7223 */ /* 0x000fc4000001088a */
        /* <DEDUP_REMOVED lines=25> */
[----:B------:R-:W-:Y:S01]  /*6c20*/  FMUL.FTZ R143, R25, -R141 ;  /* 0x8000008d198f7220 */ /* 0x000fe20000410000 */
[----:B0-----:R-:W-:Y:S01]  /*6c30*/  FMUL.FTZ R135, R175, R132 ;  /* 0x00000084af877220 */ /* 0x001fe20000410000 */
[-C--:B------:R-:W-:Y:S01]  /*6c40*/  FMUL.FTZ R134, R25, -R138.reuse ;  /* 0x8000008a19867220 */ /* 0x080fe20000410000 */
[-C--:B------:R-:W-:Y:S01]  /*6c50*/  FMUL.FTZ R175, R175, R133.reuse ;  /* 0x00000085afaf7220 */ /* 0x080fe20000410000 */
[----:B------:R-:W-:Y:S01]  /*6c60*/  FFMA.FTZ R143, R26, R138, R143 ;  /* 0x0000008a1a8f7223 */ /* 0x000fe2000001008f */
[----:B------:R-:W-:Y:S01]  /*6c70*/  FFMA.FTZ R135, R174, R133, R135 ;  /* 0x00000085ae877223 */ /* 0x000fe20000010087 */
[----:B------:R-:W-:Y:S01]  /*6c80*/  FFMA.FTZ R134, R26, R141, -R134 ;  /* 0x0000008d1a867223 */ /* 0x000fe20000010886 */
[----:B------:R-:W-:Y:S01]  /*6c90*/  FFMA.FTZ R175, R174, R132, -R175 ;  /* 0x00000084aeaf7223 */ /* 0x000fe200000108af */
[C---:B------:R-:W-:Y:S01]  /*6ca0*/  FMUL.FTZ R133, R27.reuse, -R143 ;  /* 0x8000008f1b857220 */ /* 0x040fe20000410000 */
[----:B------:R-:W-:Y:S01]  /*6cb0*/  FADD.FTZ R211, RZ, R135 ;  /* 0x00000087ffd37221 */ /* 0x000fe20000010000 */
[----:B------:R-:W-:Y:S01]  /*6cc0*/  FFMA.FTZ R137, R18, R137, R136 ;  /* 0x0000008912897223 */ /* 0x000fe20000010088 */
[-C--:B------:R-:W-:Y:S01]  /*6cd0*/  FMUL.FTZ R132, R27, -R134.reuse ;  /* 0x800000861b847220 */ /* 0x080fe20000410000 */
[----:B------:R-:W-:Y:S01]  /*6ce0*/  FFMA.FTZ R136, R28, R134, -R133 ;  /* 0x000000861c887223 */ /* 0x000fe20000010885 */
[----:B------:R-:W-:Y:S01]  /*6cf0*/  FADD.FTZ R226, R166, R175 ;  /* 0x000000afa6e27221 */ /* 0x000fe20000010000 */
[C---:B------:R-:W-:Y:S01]  /*6d00*/  FMUL.FTZ R133, R31.reuse, R211 ;  /* 0x000000d31f857220 */ /* 0x040fe20000410000 */
[----:B------:R-:W-:Y:S01]  /*6d10*/  FFMA.FTZ R138, R28, R143, R132 ;  /* 0x0000008f1c8a7223 */ /* 0x000fe20000010084 */
[----:B------:R-:W-:Y:S01]  /*6d20*/  FADD.FTZ R137, -R234, R137 ;  /* 0x00000089ea897221 */ /* 0x000fe20000010100 */
[-C--:B------:R-:W-:Y:S01]  /*6d30*/  FMUL.FTZ R134, R31, R226.reuse ;  /* 0x000000e21f867220 */ /* 0x080fe20000410000 */
[----:B------:R-:W-:Y:S01]  /*6d40*/  FFMA.FTZ R132, R32, R226, -R133 ;  /* 0x000000e220847223 */ /* 0x000fe20000010885 */
[----:B------:R-:W-:Y:S01]  /*6d50*/  FADD.FTZ R139, R236, R139 ;  /* 0x0000008bec8b7221 */ /* 0x000fe20000010000 */
[----:B------:R-:W-:Y:S01]  /*6d60*/  FMUL.FTZ R133, R19, -R137 ;  /* 0x8000008913857220 */ /* 0x000fe20000410000 */
[----:B------:R-:W-:Y:S01]  /*6d70*/  FFMA.FTZ R134, R32, R211, R134 ;  /* 0x000000d320867223 */ /* 0x000fe20000010086 */
[----:B------:R-:W-:Y:S01]  /*6d80*/  FADD.FTZ R225, R165, R132 ;  /* 0x00000084a5e17221 */ /* 0x000fe20000010000 */
[-C--:B------:R-:W-:Y:S01]  /*6d90*/  FMUL.FTZ R132, R19, -R139.reuse ;  /* 0x8000008b13847220 */ /* 0x080fe20000410000 */
[C---:B------:R-:W-:Y:S01]  /*6da0*/  FFMA.FTZ R139, R20.reuse, R139, -R133 ;  /* 0x0000008b148b7223 */ /* 0x040fe20000010885 */
[----:B------:R-:W-:Y:S01]  /*6db0*/  FADD.FTZ R210, RZ, R134 ;  /* 0x00000086ffd27221 */ /* 0x000fe20000010000 */
[C---:B------:R-:W-:Y:S01]  /*6dc0*/  FMUL.FTZ R133, R29.reuse, R225 ;  /* 0x000000e11d857220 */ /* 0x040fe20000410000 */
[----:B------:R-:W-:Y:S01]  /*6dd0*/  FFMA.FTZ R134, R20, R137, R132 ;  /* 0x0000008914867223 */ /* 0x000fe20000010084 */
[C---:B------:R-:W-:Y:S01]  /*6de0*/  FMUL.FTZ R135, R29.reuse, -R138 ;  /* 0x8000008a1d877220 */ /* 0x040fe20000410000 */
[CC--:B------:R-:W-:Y:S01]  /*6df0*/  FMUL.FTZ R132, R29.reuse, R210.reuse ;  /* 0x000000d21d847220 */ /* 0x0c0fe20000410000 */
[C---:B------:R-:W-:Y:S01]  /*6e00*/  FFMA.FTZ R209, R30.reuse, R210, R133 ;  /* 0x000000d21ed17223 */ /* 0x040fe20000010085 */
[-C--:B------:R-:W-:Y:S01]  /*6e10*/  FMUL.FTZ R137, R29, -R136.reuse ;  /* 0x800000881d897220 */ /* 0x080fe20000410000 */
[C---:B------:R-:W-:Y:S01]  /*6e20*/  FFMA.FTZ R136, R30.reuse, R136, -R135 ;  /* 0x000000881e887223 */ /* 0x040fe20000010887 */
[C---:B------:R-:W-:Y:S01]  /*6e30*/  FFMA.FTZ R133, R30.reuse, R225, -R132 ;  /* 0x000000e11e857223 */ /* 0x040fe20000010884 */
[----:B------:R-:W-:Y:S01]  /*6e40*/  FADD.FTZ R209, RZ, R209 ;  /* 0x000000d1ffd17221 */ /* 0x000fe20000010000 */
[----:B------:R-:W-:Y:S01]  /*6e50*/  FADD.FTZ R135, -R237, R134 ;  /* 0x00000086ed877221 */ /* 0x000fe20000010100 */
[----:B------:R-:W-:Y:S01]  /*6e60*/  FFMA.FTZ R138, R30, R138, R137 ;  /* 0x0000008a1e8a7223 */ /* 0x000fe20000010089 */
[----:B------:R-:W-:Y:S01]  /*6e70*/  FADD.FTZ R224, R164, R133 ;  /* 0x00000085a4e07221 */ /* 0x000fe20000010000 */
[----:B------:R-:W-:Y:S01]  /*6e80*/  FMUL.FTZ R133, R27, R209 ;  /* 0x000000d11b857220 */ /* 0x000fe20000410000 */
[----:B------:R-:W-:Y:S01]  /*6e90*/  FADD.FTZ R139, R238, R139 ;  /* 0x0000008bee8b7221 */ /* 0x000fe20000010000 */
[----:B------:R-:W-:Y:S01]  /*6ea0*/  FMUL.FTZ R137, R21, -R135 ;  /* 0x8000008715897220 */ /* 0x000fe20000410000 */
[-C--:B------:R-:W-:Y:S01]  /*6eb0*/  FMUL.FTZ R134, R27, R224.reuse ;  /* 0x000000e01b867220 */ /* 0x080fe20000410000 */
[----:B------:R-:W-:Y:S01]  /*6ec0*/  FFMA.FTZ R132, R28, R224, -R133 ;  /* 0x000000e01c847223 */ /* 0x000fe20000010885 */
[-C--:B------:R-:W-:Y:S01]  /*6ed0*/  FMUL.FTZ R140, R21, -R139.reuse ;  /* 0x8000008b158c7220 */ /* 0x080fe20000410000 */
[----:B------:R-:W-:Y:S01]  /*6ee0*/  FFMA.FTZ R137, R22, R139, -R137 ;  /* 0x0000008b16897223 */ /* 0x000fe20000010889 */
[----:B------:R-:W-:Y:S01]  /*6ef0*/  FFMA.FTZ R134, R28, R209, R134 ;  /* 0x000000d11c867223 */ /* 0x000fe20000010086 */
[----:B------:R-:W-:Y:S01]  /*6f00*/  FADD.FTZ R223, R163, R132 ;  /* 0x00000084a3df7221 */ /* 0x000fe20000010000 */
[----:B------:R-:W-:Y:S01]  /*6f10*/  FFMA.FTZ R140, R22, R135, R140 ;  /* 0x00000087168c7223 */ /* 0x000fe2000001008c */
[----:B------:R-:W-:Y:S01]  /*6f20*/  FADD.FTZ R137, R229, R137 ;  /* 0x00000089e5897221 */ /* 0x000fe20000010000 */
[----:B------:R-:W-:Y:S01]  /*6f30*/  FADD.FTZ R208, RZ, R134 ;  /* 0x00000086ffd07221 */ /* 0x000fe20000010000 */
[----:B------:R-:W-:Y:S01]  /*6f40*/  FMUL.FTZ R133, R25, R223 ;  /* 0x000000df19857220 */ /* 0x000fe20000410000 */
[----:B------:R-:W-:Y:S01]  /*6f50*/  FADD.FTZ R140, -R239, R140 ;  /* 0x0000008cef8c7221 */ /* 0x000fe20000010100 */
[----:B------:R-:W-:Y:S01]  /*6f60*/  FMUL.FTZ R135, R23, -R137 ;  /* 0x8000008917877220 */ /* 0x000fe20000410000 */
[-C--:B------:R-:W-:Y:S01]  /*6f70*/  FMUL.FTZ R132, R25, R208.reuse ;  /* 0x000000d019847220 */ /* 0x080fe20000410000 */
[----:B------:R-:W-:Y:S01]  /*6f80*/  FFMA.FTZ R207, R26, R208, R133 ;  /* 0x000000d01acf7223 */ /* 0x000fe20000010085 */
[CC--:B------:R-:W-:Y:S01]  /*6f90*/  FMUL.FTZ R134, R23.reuse, -R140.reuse ;  /* 0x8000008c17867220 */ /* 0x0c0fe20000410000 */
[----:B------:R-:W-:Y:S01]  /*6fa0*/  FFMA.FTZ R135, R24, R140, R135 ;  /* 0x0000008c18877223 */ /* 0x000fe20000010087 */
[----:B------:R-:W-:Y:S01]  /*6fb0*/  FFMA.FTZ R133, R26, R223, -R132 ;  /* 0x000000df1a857223 */ /* 0x000fe20000010884 */
[----:B------:R-:W-:Y:S01]  /*6fc0*/  FADD.FTZ R207, RZ, R207 ;  /* 0x000000cfffcf7221 */ /* 0x000fe20000010000 */
[----:B------:R-:W-:Y:S01]  /*6fd0*/  FFMA.FTZ R134, R24, R137, -R134 ;  /* 0x0000008918867223 */ /* 0x000fe20000010886 */
[----:B------:R-:W-:Y:S01]  /*6fe0*/  FADD.FTZ R137, -R222, R135 ;  /* 0x00000087de897221 */ /* 0x000fe20000010100 */
        /* <DEDUP_REMOVED lines=18> */
[-C--:B------:R-:W-:Y:S01]  /*7110*/  FMUL.FTZ R134, R27, -R140.reuse ;  /* 0x8000008c1b867220 */ /* 0x080fe20000410000 */
        /* <DEDUP_REMOVED lines=18> */
[C---:B------:R-:W-:Y:S01]  /*7240*/  FMUL.FTZ R135, R17.reuse, R219 ;  /* 0x000000db11877220 */ /* 0x040fe20000410000 */
[----:B------:R-:W-:Y:S01]  /*7250*/  FADD.FTZ R141, -R218, R137 ;  /* 0x00000089da8d7221 */ /* 0x000fe20000010100 */
[----:B------:R-:W-:Y:S01]  /*7260*/  HFMA2.MMA R133, -RZ, RZ, 0, 0 ;  /* 0x00000000ff857435 */ /* 0x000fe200000001ff */
[-C--:B------:R-:W-:Y:S01]  /*7270*/  FMUL.FTZ R140, R17, R204.reuse ;  /* 0x000000cc118c7220 */ /* 0x080fe20000410000 */
[C---:B------:R-:W-:Y:S01]  /*7280*/  FFMA.FTZ R135, R18.reuse, R204, R135 ;  /* 0x000000cc12877223 */ /* 0x040fe20000010087 */
[C---:B------:R-:W-:Y:S01]  /*7290*/  FMUL.FTZ R143, R31.reuse, -R141 ;  /* 0x8000008d1f8f7220 */ /* 0x040fe20000410000 */
[----:B------:R-:W-:Y:S01]  /*72a0*/  MOV R132, 0x3f800000 ;  /* 0x3f80000000847802 */ /* 0x000fe20000000f00 */
[----:B------:R-:W-:Y:S01]  /*72b0*/  FFMA.FTZ R137, R18, R219, -R140 ;  /* 0x000000db12897223 */ /* 0x000fe2000001088c */
[----:B------:R-:W-:Y:S01]  /*72c0*/  FADD.FTZ R203, RZ, R135 ;  /* 0x00000087ffcb7221 */ /* 0x000fe20000010000 */
[-C--:B------:R-:W-:Y:S01]  /*72d0*/  FFMA.FTZ R144, R32, R139.reuse, -R143 ;  /* 0x0000008b20907223 */ /* 0x080fe2000001088f */
[----:B------:R-:W-:Y:S01]  /*72e0*/  FMUL.FTZ R139, R31, -R139 ;  /* 0x8000008b1f8b7220 */ /* 0x000fe20000410000 */
[----:B------:R-:W-:Y:S01]  /*72f0*/  FADD.FTZ R218, R158, R137 ;  /* 0x000000899eda7221 */ /* 0x000fe20000010000 */
[----:B------:R-:W-:Y:S01]  /*7300*/  FMUL.FTZ R137, R15, R203 ;  /* 0x000000cb0f897220 */ /* 0x000fe20000410000 */
[----:B------:R-:W-:Y:S01]  /*7310*/  @!P0 LEA R143, R145, R186, 0x4 ;  /* 0x000000ba918f8211 */ /* 0x000fe200078e20ff */
[----:B------:R-:W-:Y:S01]  /*7320*/  FFMA.FTZ R145, R32, R141, R139 ;  /* 0x0000008d20917223 */ /* 0x000fe2000001008b */
[-C--:B------:R-:W-:Y:S01]  /*7330*/  FMUL.FTZ R142, R15, R218.reuse ;  /* 0x000000da0f8e7220 */ /* 0x080fe20000410000 */
[C---:B------:R-:W-:Y:S01]  /*7340*/  FFMA.FTZ R140, R16.reuse, R218, -R137 ;  /* 0x000000da108c7223 */ /* 0x040fe20000010889 */
[C---:B------:R-:W-:Y:S01]  /*7350*/  FMUL.FTZ R137, R31.reuse, -R136 ;  /* 0x800000881f897220 */ /* 0x040fe20000410000 */
[-C--:B------:R-:W-:Y:S01]  /*7360*/  FMUL.FTZ R141, R31, -R138.reuse ;  /* 0x8000008a1f8d7220 */ /* 0x080fe20000410000 */
[----:B------:R-:W-:Y:S01]  /*7370*/  FFMA.FTZ R142, R16, R203, R142 ;  /* 0x000000cb108e7223 */ /* 0x000fe2000001008e */
[----:B------:R-:W-:Y:S01]  /*7380*/  FADD.FTZ R217, R157, R140 ;  /* 0x0000008c9dd97221 */ /* 0x000fe20000010000 */
[C---:B------:R-:W-:Y:S01]  /*7390*/  FFMA.FTZ R137, R32.reuse, R138, R137 ;  /* 0x0000008a20897223 */ /* 0x040fe20000010089 */
[----:B------:R-:W-:Y:S01]  /*73a0*/  FFMA.FTZ R136, R32, R136, -R141 ;  /* 0x0000008820887223 */ /* 0x000fe2000001088d */
[----:B------:R-:W-:Y:S01]  /*73b0*/  FADD.FTZ R175, RZ, R142 ;  /* 0x0000008effaf7221 */ /* 0x000fe20000010000 */
[----:B------:R-:W-:Y:S01]  /*73c0*/  FMUL.FTZ R139, R13, R217 ;  /* 0x000000d90d8b7220 */ /* 0x000fe20000410000 */
[----:B------:R-:W-:-:S02]  /*73d0*/  CS2R R134, SRZ ;  /* 0x0000000000867805 */ /* 0x000fc4000001ff00 */
[-C--:B------:R-:W-:Y:S01]  /*73e0*/  FMUL.FTZ R138, R13, R175.reuse ;  /* 0x000000af0d8a7220 */ /* 0x080fe20000410000 */
[----:B------:R-:W-:-:S03]  /*73f0*/  FFMA.FTZ R139, R14, R175, R139 ;  /* 0x000000af0e8b7223 */ /* 0x000fc6000001008b */
[----:B------:R-:W-:Y:S01]  /*7400*/  FFMA.FTZ R141, R14, R217, -R138 ;  /* 0x000000d90e8d7223 */ /* 0x000fe2000001088a */
[----:B------:R-:W-:Y:S01]  /*7410*/  FADD.FTZ R174, RZ, R139 ;  /* 0x0000008bffae7221 */ /* 0x000fe20000010000 */
[----:B------:R-:W-:Y:S01]  /*7420*/  FADD.FTZ R139, -R216, R145 ;  /* 0x00000091d88b7221 */ /* 0x000fe20000010100 */
[----:B------:R0:W1:Y:S01]  /*7430*/  @!P0 LDS.128 R132, [R143+0xac80] ;  /* 0x00ac80008f848984 */ /* 0x0000620000000c00 */
[----:B------:R-:W-:Y:S01]  /*7440*/  FADD.FTZ R216, R156, R141 ;  /* 0x0000008d9cd87221 */ /* 0x000fe20000010000 */
[----:B------:R-:W-:Y:S01]  /*7450*/  FMUL.FTZ R141, R11, R174 ;  /* 0x000000ae0b8d7220 */ /* 0x000fe20000410000 */
[----:B------:R-:W-:-:S03]  /*7460*/  FADD.FTZ R138, R214, R144 ;  /* 0x00000090d68a7221 */ /* 0x000fc60000010000 */
[CC--:B------:R-:W-:Y:S01]  /*7470*/  FFMA.FTZ R140, R12.reuse, R216.reuse, -R141 ;  /* 0x000000d80c8c7223 */ /* 0x0c0fe2000001088d */
[----:B0-----:R-:W-:Y:S01]  /*7480*/  FMUL.FTZ R143, R11, R216 ;  /* 0x000000d80b8f7220 */ /* 0x001fe20000410000 */
[----:B------:R0:W-:Y:S02]  /*7490*/  STS.128 [R0+0x8e80], R136 ;  /* 0x008e808800007388 */ /* 0x0001e40000000c00 */
[----:B------:R-:W-:Y:S01]  /*74a0*/  FADD.FTZ R227, R153, R140 ;  /* 0x0000008c99e37221 */ /* 0x000fe20000010000 */
[----:B------:R-:W-:-:S03]  /*74b0*/  FFMA.FTZ R143, R12, R174, R143 ;  /* 0x000000ae0c8f7223 */ /* 0x000fc6000001008f */
[----:B------:R-:W-:Y:S01]  /*74c0*/  FMUL.FTZ R141, R9, R227 ;  /* 0x000000e3098d7220 */ /* 0x000fe20000410000 */
[----:B------:R-:W-:-:S04]  /*74d0*/  FADD.FTZ R215, RZ, R143 ;  /* 0x0000008fffd77221 */ /* 0x000fc80000010000 */
[-C--:B------:R-:W-:Y:S01]  /*74e0*/  FMUL.FTZ R140, R9, R215.reuse ;  /* 0x000000d7098c7220 */ /* 0x080fe20000410000 */
[----:B------:R-:W-:-:S03]  /*74f0*/  FFMA.FTZ R214, R10, R215, R141 ;  /* 0x000000d70ad67223 */ /* 0x000fc6000001008d */
[----:B------:R-:W-:Y:S01]  /*7500*/  FFMA.FTZ R141, R10, R227, -R140 ;  /* 0x000000e30a8d7223 */ /* 0x000fe2000001088c */
[----:B------:R-:W-:-:S03]  /*7510*/  FADD.FTZ R214, RZ, R214 ;  /* 0x000000d6ffd67221 */ /* 0x000fc60000010000 */
[----:B------:R-:W-:Y:S01]  /*7520*/  FADD.FTZ R228, R152, R141 ;  /* 0x0000008d98e47221 */ /* 0x000fe20000010000 */
[----:B0-----:R-:W-:-:S04]  /*7530*/  FMUL.FTZ R137, R7, R214 ;  /* 0x000000d607897220 */ /* 0x001fc80000410000 */
[-C--:B------:R-:W-:Y:S01]  /*7540*/  FFMA.FTZ R136, R8, R228.reuse, -R137 ;  /* 0x000000e408887223 */ /* 0x080fe20000010889 */
[----:B------:R-:W-:-:S03]  /*7550*/  FMUL.FTZ R137, R7, R228 ;  /* 0x000000e407897220 */ /* 0x000fc60000410000 */
[----:B------:R-:W-:Y:S01]  /*7560*/  FADD.FTZ R229, R35, R136 ;  /* 0x0000008823e57221 */ /* 0x000fe20000010000 */
[----:B------:R-:W-:-:S04]  /*7570*/  FFMA.FTZ R137, R8, R214, R137 ;  /* 0x000000d608897223 */ /* 0x000fc80000010089 */
[----:B------:R-:W-:Y:S01]  /*7580*/  FADD.FTZ R213, RZ, R137 ;  /* 0x00000089ffd57221 */ /* 0x000fe20000010000 */
[----:B------:R-:W-:-:S03]  /*7590*/  FMUL.FTZ R137, R5, R229 ;  /* 0x000000e505897220 */ /* 0x000fc60000410000 */
[-C--:B------:R-:W-:Y:S01]  /*75a0*/  FMUL.FTZ R136, R5, R213.reuse ;  /* 0x000000d505887220 */ /* 0x080fe20000410000 */
[----:B------:R-:W-:-:S03]  /*75b0*/  FFMA.FTZ R212, R6, R213, R137 ;  /* 0x000000d506d47223 */ /* 0x000fc60000010089 */
[----:B------:R-:W-:Y:S01]  /*75c0*/  FFMA.FTZ R137, R6, R229, -R136 ;  /* 0x000000e506897223 */ /* 0x000fe20000010888 */
[----:B------:R-:W-:-:S03]  /*75d0*/  FADD.FTZ R212, RZ, R212 ;  /* 0x000000d4ffd47221 */ /* 0x000fc60000010000 */
[----:B------:R-:W-:Y:S01]  /*75e0*/  FADD.FTZ R230, R34, R137 ;  /* 0x0000008922e67221 */ /* 0x000fe20000010000 */
[----:B------:R-:W-:-:S04]  /*75f0*/  FMUL.FTZ R137, R3, R212 ;  /* 0x000000d403897220 */ /* 0x000fc80000410000 */
[-C--:B------:R-:W-:Y:S01]  /*7600*/  FFMA.FTZ R136, R4, R230.reuse, -R137 ;  /* 0x000000e604887223 */ /* 0x080fe20000010889 */
[----:B------:R-:W-:-:S03]  /*7610*/  FMUL.FTZ R137, R3, R230 ;  /* 0x000000e603897220 */ /* 0x000fc60000410000 */
[----:B------:R-:W-:Y:S01]  /*7620*/  FADD.FTZ R231, R33, R136 ;  /* 0x0000008821e77221 */ /* 0x000fe20000010000 */
[----:B------:R-:W-:-:S05]  /*7630*/  FFMA.FTZ R137, R4, R212, R137 ;  /* 0x000000d404897223 */ /* 0x000fca0000010089 */
        /* <DEDUP_REMOVED lines=45> */
.L_x_4320:
        /* <DEDUP_REMOVED lines=13> */
.L_x_4182:
[----:B------:R-:W-:Y:S05]  /*79e0*/  BSYNC B0 ;  /* 0x0000000000007941 */ /* 0x000fea0003800000 */
.L_x_4181:
[----:B------:R-:W-:Y:S01]  /*79f0*/  UMOV UR48, 0xffffffff ;  /* 0xffffffff00307882 */ /* 0x000fe20000000000 */
[----:B------:R-:W-:Y:S02]  /*7a00*/  ISETP.GT.U32.AND P0, PT, R246, 0x1d, PT ;  /* 0x0000001df600780c */ /* 0x000fe40003f04070 */
[----:B------:R-:W-:Y:S11]  /*7a10*/  BRA.DIV UR48, `(.L_x_4183) ;  /* 0x0000007630947947 */ /* 0x000ff6000b800000 */
[----:B-1----:R1:W0:Y:S04]  /*7a20*/  SHFL.DOWN PT, R148, R240, 0x2, 0x1f ;  /* 0x08401f00f0947f89 */ /* 0x00222800000e0000 */
[----:B--2---:R1:W2:Y:S04]  /*7a30*/  SHFL.DOWN PT, R149, R241, 0x2, 0x1f ;  /* 0x08401f00f1957f89 */ /* 0x0042a800000e0000 */
[----:B---3--:R1:W3:Y:S04]  /*7a40*/  SHFL.DOWN PT, R150, R242, 0x2, 0x1f ;  /* 0x08401f00f2967f89 */ /* 0x0082e800000e0000 */
[----:B----4-:R1:W4:Y:S02]  /*7a50*/  SHFL.DOWN PT, R151, R243, 0x2, 0x1f ;  /* 0x08401f00f3977f89 */ /* 0x01032400000e0000 */
.L_x_4326:
        /* <DEDUP_REMOVED lines=13> */
.L_x_4185:
[----:B------:R-:W-:Y:S05]  /*7b30*/  BSYNC B0 ;  /* 0x0000000000007941 */ /* 0x000fea0003800000 */
.L_x_4184:
[----:B------:R-:W-:Y:S01]  /*7b40*/  UMOV UR48, 0xffffffff ;  /* 0xffffffff00307882 */ /* 0x000fe20000000000 */
[----:B------:R-:W-:Y:S02]  /*7b50*/  ISETP.GT.U32.AND P0, PT, R246, 0x1b, PT ;  /* 0x0000001bf600780c */ /* 0x000fe40003f04070 */
[----:B------:R-:W-:Y:S11]  /*7b60*/  BRA.DIV UR48, `(.L_x_4186) ;  /* 0x0000007630b47947 */ /* 0x000ff6000b800000 */
[----:B0-----:R0:W0:Y:S04]  /*7b70*/  SHFL.DOWN PT, R148, R240, 0x4, 0x1f ;  /* 0x08801f00f0947f89 */ /* 0x00102800000e0000 */
[----:B--2---:R2:W0:Y:S04]  /*7b80*/  SHFL.DOWN PT, R149, R241, 0x4, 0x1f ;  /* 0x08801f00f1957f89 */ /* 0x00442800000e0000 */
[----:B---3--:R2:W3:Y:S04]  /*7b90*/  SHFL.DOWN PT, R150, R242, 0x4, 0x1f ;  /* 0x08801f00f2967f89 */ /* 0x0084e800000e0000 */
[----:B----4-:R2:W4:Y:S02]  /*7ba0*/  SHFL.DOWN PT, R151, R243, 0x4, 0x1f ;  /* 0x08801f00f3977f89 */ /* 0x01052400000e0000 */
.L_x_4332:
        /* <DEDUP_REMOVED lines=13> */
.L_x_4188:
[----:B------:R-:W-:Y:S05]  /*7c80*/  BSYNC B0 ;  /* 0x0000000000007941 */ /* 0x000fea0003800000 */
.L_x_4187:
[----:B------:R-:W-:Y:S01]  /*7c90*/  UMOV UR48, 0xffffffff ;  /* 0xffffffff00307882 */ /* 0x000fe20000000000 */
[----:B------:R-:W-:Y:S02]  /*7ca0*/  ISETP.GT.U32.AND P0, PT, R246, 0x17, PT ;  /* 0x00000017f600780c */ /* 0x000fe40003f04070 */
[----:B------:R-:W-:Y:S11]  /*7cb0*/  BRA.DIV UR48, `(.L_x_4189) ;  /* 0x0000007630d47947 */ /* 0x000ff6000b800000 */
[----:B0-----:R0:W0:Y:S04]  /*7cc0*/  SHFL.DOWN PT, R148, R240, 0x8, 0x1f ;  /* 0x09001f00f0947f89 */ /* 0x00102800000e0000 */
[----:B------:R0:W0:Y:S04]  /*7cd0*/  SHFL.DOWN PT, R149, R241, 0x8, 0x1f ;  /* 0x09001f00f1957f89 */ /* 0x00002800000e0000 */
[----:B---3--:R3:W0:Y:S04]  /*7ce0*/  SHFL.DOWN PT, R150, R242, 0x8, 0x1f ;  /* 0x09001f00f2967f89 */ /* 0x00862800000e0000 */
[----:B----4-:R3:W4:Y:S02]  /*7cf0*/  SHFL.DOWN PT, R151, R243, 0x8, 0x1f ;  /* 0x09001f00f3977f89 */ /* 0x01072400000e0000 */
.L_x_4338:
        /* <DEDUP_REMOVED lines=13> */
.L_x_4191:
[----:B------:R-:W-:Y:S05]  /*7dd0*/  BSYNC B0 ;  /* 0x0000000000007941 */ /* 0x000fea0003800000 */
.L_x_4190:
[----:B------:R-:W-:Y:S01]  /*7de0*/  UMOV UR48, 0xffffffff ;  /* 0xffffffff00307882 */ /* 0x000fe20000000000 */
[----:B------:R-:W-:Y:S02]  /*7df0*/  ISETP.GT.U32.AND P0, PT, R246, 0xf, PT ;  /* 0x0000000ff600780c */ /* 0x000fe40003f04070 */
[----:B------:R-:W-:Y:S11]  /*7e00*/  BRA.DIV UR48, `(.L_x_4192) ;  /* 0x0000007630f47947 */ /* 0x000ff6000b800000 */
[----:B0-----:R0:W0:Y:S04]  /*7e10*/  SHFL.DOWN PT, R148, R240, 0x10, 0x1f ;  /* 0x0a001f00f0947f89 */ /* 0x00102800000e0000 */
[----:B------:R0:W0:Y:S04]  /*7e20*/  SHFL.DOWN PT, R149, R241, 0x10, 0x1f ;  /* 0x0a001f00f1957f89 */ /* 0x00002800000e0000 */
[----:B------:R0:W0:Y:S04]  /*7e30*/  SHFL.DOWN PT, R150, R242, 0x10, 0x1f ;  /* 0x0a001f00f2967f89 */ /* 0x00002800000e0000 */
[----:B----4-:R4:W0:Y:S02]  /*7e40*/  SHFL.DOWN PT, R151, R243, 0x10, 0x1f ;  /* 0x0a001f00f3977f89 */ /* 0x01082400000e0000 */
.L_x_4344:
        /* <DEDUP_REMOVED lines=13> */
.L_x_4194:
[----:B------:R-:W-:Y:S05]  /*7f20*/  BSYNC B0 ;  /* 0x0000000000007941 */ /* 0x000fea0003800000 */
.L_x_4193:
        /* <DEDUP_REMOVED lines=21> */
.L_x_4358:
        /* <DEDUP_REMOVED lines=19> */
.L_x_4197:
[----:B------:R-:W-:Y:S05]  /*81b0*/  BSYNC B0 ;  /* 0x0000000000007941 */ /* 0x000fea0003800000 */
.L_x_4196:
        /* <DEDUP_REMOVED lines=34> */
.L_x_4179:
[----:B------:R-:W2:Y:S01]  /*83e0*/  LDL.LU R136, [R1+0x30] ;  /* 0x0000300001887983 */ /* 0x000ea20000300800 */
[----:B------:R-:W-:Y:S05]  /*83f0*/  WARPSYNC.ALL ;  /* 0x0000000000007948 */ /* 0x000fea0003800000 */
[----:B------:R-:W-:Y:S01]  /*8400*/  ISETP.NE.AND P0, PT, R188, RZ, PT ;  /* 0x000000ffbc00720c */ /* 0x000fe20003f05270 */
[----:B--2---:R-:W-:Y:S01]  /*8410*/  FADD.FTZ R138, RZ, R136 ;  /* 0x00000088ff8a7221 */ /* 0x004fe20000010000 */
[----:B------:R-:W-:Y:S06]  /*8420*/  BAR.SYNC.DEFER_BLOCKING 0x0 ;  /* 0x0000000000007b1d */ /* 0x000fec0000010000 */
[----:B-1----:R-:W2:Y:S04]  /*8430*/  LDL.LU R148, [R1+0x8] ;  /* 0x0000080001947983 */ /* 0x002ea80000300800 */
[----:B------:R-:W3:Y:S04]  /*8440*/  LDL.LU R150, [R1] ;  /* 0x0000000001967983 */ /* 0x000ee80000300800 */
[----:B------:R-:W5:Y:S04]  /*8450*/  LDL.LU R146, [R1+0x4] ;  /* 0x0000040001927983 */ /* 0x000f680000300800 */
[----:B------:R-:W5:Y:S04]  /*8460*/  LDL.LU R144, [R1+0xc] ;  /* 0x00000c0001907983 */ /* 0x000f680000300800 */
[----:B0-----:R0:W1:Y:S04]  /*8470*/  LDS.64 R136, [R0+0x8e88] ;  /* 0x008e880000887984 */ /* 0x0010680000000a00 */
[----:B------:R-:W5:Y:S01]  /*8480*/  LDL.LU R142, [R1+0x10] ;  /* 0x00001000018e7983 */ /* 0x000f620000300800 */
[----:B------:R-:W-:Y:S01]  /*8490*/  FMUL.FTZ R141, R67, R225 ;  /* 0x000000e1438d7220 */ /* 0x000fe20000410000 */
[C---:B------:R-:W-:Y:S01]  /*84a0*/  FMUL.FTZ R143, R63.reuse, R208 ;  /* 0x000000d03f8f7220 */ /* 0x040fe20000410000 */
[----:B------:R-:W-:Y:S01]  /*84b0*/  FMUL.FTZ R145, R63, R223 ;  /* 0x000000df3f917220 */ /* 0x000fe20000410000 */
[----:B0-----:R-:W-:Y:S01]  /*84c0*/  FMUL.FTZ R0, R61, R224 ;  /* 0x000000e03d007220 */ /* 0x001fe20000410000 */
[----:B------:R-:W-:Y:S01]  /*84d0*/  FMUL.FTZ R147, R59, R221 ;  /* 0x000000dd3b937220 */ /* 0x000fe20000410000 */
[C---:B------:R-:W-:Y:S01]  /*84e0*/  FFMA.FTZ R63, R62.reuse, R223, -R143 ;  /* 0x000000df3e3f7223 */ /* 0x040fe2000001088f */
[----:B------:R-:W-:Y:S01]  /*84f0*/  FFMA.FTZ R143, R62, R208, R145 ;  /* 0x000000d03e8f7223 */ /* 0x000fe20000010091 */
[----:B------:R-:W-:Y:S01]  /*8500*/  FMUL.FTZ R145, R57, R207 ;  /* 0x000000cf39917220 */ /* 0x000fe20000410000 */
[C---:B------:R-:W-:Y:S01]  /*8510*/  FMUL.FTZ R149, R55.reuse, R204 ;  /* 0x000000cc37957220 */ /* 0x040fe20000410000 */
[-C--:B------:R-:W-:Y:S01]  /*8520*/  FMUL.FTZ R151, R55, R219.reuse ;  /* 0x000000db37977220 */ /* 0x080fe20000410000 */
[C---:B------:R-:W-:Y:S01]  /*8530*/  FMUL.FTZ R235, R41.reuse, R214 ;  /* 0x000000d629eb7220 */ /* 0x040fe20000410000 */
[----:B------:R-:W-:Y:S01]  /*8540*/  FMUL.FTZ R241, R41, R228 ;  /* 0x000000e429f17220 */ /* 0x000fe20000410000 */
[C---:B------:R-:W-:Y:S01]  /*8550*/  FFMA.FTZ R55, R54.reuse, R219, -R149 ;  /* 0x000000db36377223 */ /* 0x040fe20000010895 */
[----:B------:R-:W-:Y:S01]  /*8560*/  FFMA.FTZ R149, R54, R204, R151 ;  /* 0x000000cc36957223 */ /* 0x000fe20000010097 */
[----:B------:R-:W-:Y:S01]  /*8570*/  FMUL.FTZ R151, R49, R203 ;  /* 0x000000cb31977220 */ /* 0x000fe20000410000 */
[C---:B------:R-:W-:Y:S01]  /*8580*/  FFMA.FTZ R41, R40.reuse, R228, -R235 ;  /* 0x000000e428297223 */ /* 0x040fe200000108eb */
[C---:B----4-:R-:W-:Y:S01]  /*8590*/  FMUL.FTZ R243, R37.reuse, R212 ;  /* 0x000000d425f37220 */ /* 0x050fe20000410000 */
[----:B------:R-:W-:Y:S01]  /*85a0*/  FFMA.FTZ R235, R40, R214, R241 ;  /* 0x000000d628eb7223 */ /* 0x000fe200000100f1 */
[-C--:B------:R-:W-:Y:S01]  /*85b0*/  FMUL.FTZ R245, R37, R230.reuse ;  /* 0x000000e625f57220 */ /* 0x080fe20000410000 */
[----:B------:R-:W-:Y:S01]  /*85c0*/  FMUL.FTZ R241, R43, R213 ;  /* 0x000000d52bf17220 */ /* 0x000fe20000410000 */
[C---:B------:R-:W-:Y:S01]  /*85d0*/  FMUL.FTZ R249, R211.reuse, UR49 ;  /* 0x00000031d3f97c20 */ /* 0x040fe20008410000 */
[C---:B------:R-:W-:Y:S01]  /*85e0*/  FFMA.FTZ R37, R36.reuse, R230, -R243 ;  /* 0x000000e624257223 */ /* 0x040fe200000108f3 */
[----:B------:R-:W-:Y:S01]  /*85f0*/  FMUL.FTZ R251, R211, UR57 ;  /* 0x00000039d3fb7c20 */ /* 0x000fe20008410000 */
[----:B------:R-:W-:Y:S01]  /*8600*/  FFMA.FTZ R243, R36, R212, R245 ;  /* 0x000000d424f37223 */ /* 0x000fe200000100f5 */
[CC--:B------:R-:W-:Y:S01]  /*8610*/  FMUL.FTZ R245, R39.reuse, R138.reuse ;  /* 0x0000008a27f57220 */ /* 0x0c0fe20000410000 */
[-C--:B------:R-:W-:Y:S01]  /*8620*/  FMUL.FTZ R247, R39, R231.reuse ;  /* 0x000000e727f77220 */ /* 0x080fe20000410000 */
[----:B------:R-:W-:Y:S01]  /*8630*/  FADD.FTZ R39, R100, R100 ;  /* 0x0000006464277221 */ /* 0x000fe20000010000 */
[----:B------:R-:W-:Y:S01]  /*8640*/  FFMA.FTZ R36, R226, UR57, -R249 ;  /* 0x00000039e2247c23 */ /* 0x000fe200080108f9 */
[C---:B------:R-:W-:Y:S01]  /*8650*/  FFMA.FTZ R245, R38.reuse, R231, -R245 ;  /* 0x000000e726f57223 */ /* 0x040fe200000108f5 */
[----:B------:R-:W-:Y:S01]  /*8660*/  FFMA.FTZ R247, R38, R138, R247 ;  /* 0x0000008a26f77223 */ /* 0x000fe200000100f7 */
[C---:B------:R-:W-:Y:S01]  /*8670*/  FMUL.FTZ R38, R210.reuse, UR49 ;  /* 0x00000031d2267c20 */ /* 0x040fe20008410000 */
[----:B------:R-:W-:Y:S01]  /*8680*/  FMUL.FTZ R36, R39, R36 ;  /* 0x0000002427247220 */ /* 0x000fe20000410000 */
[----:B------:R-:W-:Y:S01]  /*8690*/  FMUL.FTZ R40, R210, UR57 ;  /* 0x00000039d2287c20 */ /* 0x000fe20008410000 */
[----:B------:R-:W-:Y:S01]  /*86a0*/  FMUL.FTZ R62, R206, UR57 ;  /* 0x00000039ce3e7c20 */ /* 0x000fe20008410000 */
[----:B------:R-:W4:Y:S01]  /*86b0*/  LDL.LU R232, [R1+0x18] ;  /* 0x0000180001e87983 */ /* 0x000f220000300800 */
[-C--:B-1----:R-:W-:Y:S01]  /*86c0*/  FMUL.FTZ R139, R137, -R155.reuse ;  /* 0x8000009b898b7220 */ /* 0x082fe20000410000 */
[----:B------:R-:W-:Y:S01]  /*86d0*/  FMUL.FTZ R140, R136, -R155 ;  /* 0x8000009b888c7220 */ /* 0x000fe20000410000 */
[----:B------:R-:W-:-:S02]  /*86e0*/  FMUL.FTZ R155, R45, R216 ;  /* 0x000000d82d9b7220 */ /* 0x000fc40000410000 */
[-C--:B------:R-:W-:Y:S01]  /*86f0*/  FFMA.FTZ R139, R136, R154.reuse, -R139 ;  /* 0x0000009a888b7223 */ /* 0x080fe2000001088b */
[----:B------:R-:W-:Y:S01]  /*8700*/  FFMA.FTZ R154, R137, R154, R140 ;  /* 0x0000009a899a7223 */ /* 0x000fe2000001008c */
[CC--:B------:R-:W-:Y:S01]  /*8710*/  FMUL.FTZ R137, R65.reuse, R211.reuse ;  /* 0x000000d341897220 */ /* 0x0c0fe20000410000 */
[-C--:B------:R-:W-:Y:S01]  /*8720*/  FMUL.FTZ R136, R65, R226.reuse ;  /* 0x000000e241887220 */ /* 0x080fe20000410000 */
[----:B------:R-:W-:Y:S01]  /*8730*/  FADD.FTZ R192, R192, R139 ;  /* 0x0000008bc0c07221 */ /* 0x000fe20000010000 */
[----:B------:R-:W-:Y:S01]  /*8740*/  FADD.FTZ R154, -R191, R154 ;  /* 0x0000009abf9a7221 */ /* 0x000fe20000010100 */
[C---:B------:R-:W-:Y:S01]  /*8750*/  FFMA.FTZ R65, R64.reuse, R226, -R137 ;  /* 0x000000e240417223 */ /* 0x040fe20000010889 */
[-C--:B------:R-:W-:Y:S01]  /*8760*/  FMUL.FTZ R137, R67, R210.reuse ;  /* 0x000000d243897220 */ /* 0x080fe20000410000 */
[----:B------:R-:W-:Y:S02]  /*8770*/  FFMA.FTZ R64, R64, R211, R136 ;  /* 0x000000d340407223 */ /* 0x000fe40000010088 */
[----:B------:R-:W-:Y:S01]  /*8780*/  FFMA.FTZ R65, R39, R65, RZ ;  /* 0x0000004127417223 */ /* 0x000fe200000100ff */
[C---:B------:R-:W-:Y:S01]  /*8790*/  FFMA.FTZ R67, R66.reuse, R225, -R137 ;  /* 0x000000e142437223 */ /* 0x040fe20000010889 */
[----:B------:R-:W-:Y:S01]  /*87a0*/  FFMA.FTZ R137, R66, R210, R141 ;  /* 0x000000d242897223 */ /* 0x000fe2000001008d */
[----:B------:R-:W-:Y:S01]  /*87b0*/  FMUL.FTZ R141, R61, R209 ;  /* 0x000000d13d8d7220 */ /* 0x000fe20000410000 */
[----:B------:R-:W-:-:S03]  /*87c0*/  FFMA.FTZ R64, -R39, R64, RZ ;  /* 0x0000004027407223 */ /* 0x000fc600000101ff */
[C---:B------:R-:W-:Y:S01]  /*87d0*/  FFMA.FTZ R61, R60.reuse, R224, -R141 ;  /* 0x000000e03c3d7223 */ /* 0x040fe2000001088d */
[----:B------:R-:W-:Y:S01]  /*87e0*/  FFMA.FTZ R141, R60, R209, R0 ;  /* 0x000000d13c8d7223 */ /* 0x000fe20000010000 */
[-C--:B------:R-:W-:Y:S01]  /*87f0*/  FMUL.FTZ R0, R57, R222.reuse ;  /* 0x000000de39007220 */ /* 0x080fe20000410000 */
[C---:B------:R-:W-:Y:S01]  /*8800*/  FFMA.FTZ R57, R56.reuse, R222, -R145 ;  /* 0x000000de38397223 */ /* 0x040fe20000010891 */
[----:B------:R-:W-:Y:S02]  /*8810*/  FMUL.FTZ R145, R59, R206 ;  /* 0x000000ce3b917220 */ /* 0x000fe40000410000 */
[----:B------:R-:W-:Y:S01]  /*8820*/  FFMA.FTZ R56, R56, R207, R0 ;  /* 0x000000cf38387223 */ /* 0x000fe20000010000 */
[C---:B------:R-:W-:Y:S01]  /*8830*/  FMUL.FTZ R0, R53.reuse, R220 ;  /* 0x000000dc35007220 */ /* 0x040fe20000410000 */
[C---:B------:R-:W-:Y:S01]  /*8840*/  FFMA.FTZ R59, R58.reuse, R221, -R145 ;  /* 0x000000dd3a3b7223 */ /* 0x040fe20000010891 */
[----:B------:R-:W-:Y:S01]  /*8850*/  FFMA.FTZ R145, R58, R206, R147 ;  /* 0x000000ce3a917223 */ /* 0x000fe20000010093 */
[----:B------:R-:W-:-:S04]  /*8860*/  FMUL.FTZ R147, R53, R205 ;  /* 0x000000cd35937220 */ /* 0x000fc80000410000 */
[C---:B------:R-:W-:Y:S01]  /*8870*/  FFMA.FTZ R53, R52.reuse, R220, -R147 ;  /* 0x000000dc34357223 */ /* 0x040fe20000010893 */
[----:B------:R-:W-:Y:S01]  /*8880*/  FFMA.FTZ R147, R52, R205, R0 ;  /* 0x000000cd34937223 */ /* 0x000fe20000010000 */
[-C--:B------:R-:W-:Y:S01]  /*8890*/  FMUL.FTZ R0, R49, R218.reuse ;  /* 0x000000da31007220 */ /* 0x080fe20000410000 */
[C---:B------:R-:W-:Y:S01]  /*88a0*/  FMUL.FTZ R49, R51.reuse, R175 ;  /* 0x000000af33317220 */ /* 0x040fe20000410000 */
[C---:B------:R-:W-:Y:S02]  /*88b0*/  FFMA.FTZ R52, R48.reuse, R218, -R151 ;  /* 0x000000da30347223 */ /* 0x040fe40000010897 */
        /* <DEDUP_REMOVED lines=8> */
[----:B------:R-:W-:Y:S01]  /*8940*/  FMUL.FTZ R155, R47, R215 ;  /* 0x000000d72f9b7220 */ /* 0x000fe20000410000 */
[----:B------:R-:W-:-:S03]  /*8950*/  FMUL.FTZ R50, R208, UR57 ;  /* 0x00000039d0327c20 */ /* 0x000fc60008410000 */
[C---:B------:R-:W-:Y:S01]  /*8960*/  FFMA.FTZ R47, R46.reuse, R227, -R155 ;  /* 0x000000e32e2f7223 */ /* 0x040fe2000001089b */
[----:B------:R-:W-:Y:S01]  /*8970*/  FFMA.FTZ R155, R46, R215, R0 ;  /* 0x000000d72e9b7223 */ /* 0x000fe20000010000 */
[-C--:B------:R-:W-:Y:S01]  /*8980*/  FMUL.FTZ R0, R43, R229.reuse ;  /* 0x000000e52b007220 */ /* 0x080fe20000410000 */
[----:B------:R-:W-:Y:S01]  /*8990*/  FFMA.FTZ R43, R42, R229, -R241 ;  /* 0x000000e52a2b7223 */ /* 0x000fe200000108f1 */
[----:B------:R-:W-:Y:S02]  /*89a0*/  FMUL.FTZ R46, R208, UR49 ;  /* 0x00000031d02e7c20 */ /* 0x000fe40008410000 */
[----:B------:R-:W-:Y:S01]  /*89b0*/  FFMA.FTZ R241, R42, R213, R0 ;  /* 0x000000d52af17223 */ /* 0x000fe20000010000 */
[----:B------:R-:W-:-:S04]  /*89c0*/  FFMA.FTZ R0, R226, UR49, R251 ;  /* 0x00000031e2007c23 */ /* 0x000fc800080100fb */
        /* <DEDUP_REMOVED lines=10> */
[----:B------:R-:W-:Y:S01]  /*8a70*/  FFMA.FTZ R61, R0, R61, R65 ;  /* 0x0000003d003d7223 */ /* 0x000fe20000010041 */
[----:B------:R-:W-:Y:S01]  /*8a80*/  FMUL.FTZ R65, R209, UR49 ;  /* 0x00000031d1417c20 */ /* 0x000fe20008410000 */
[----:B------:R-:W-:Y:S01]  /*8a90*/  FFMA.FTZ R67, R224, UR49, R67 ;  /* 0x00000031e0437c23 */ /* 0x000fe20008010043 */
[----:B------:R-:W-:Y:S02]  /*8aa0*/  FFMA.FTZ R64, -R0, R141, R64 ;  /* 0x0000008d00407223 */ /* 0x000fe40000010140 */
[----:B------:R-:W-:Y:S01]  /*8ab0*/  FFMA.FTZ R65, R224, UR57, -R65 ;  /* 0x00000039e0417c23 */ /* 0x000fe20008010841 */
[C---:B------:R-:W-:Y:S01]  /*8ac0*/  FFMA.FTZ R44, -R0.reuse, R67, -RZ ;  /* 0x00000043002c7223 */ /* 0x040fe200000109ff */
[----:B------:R-:W-:Y:S02]  /*8ad0*/  MOV R67, UR7 ;  /* 0x0000000700437c02 */ /* 0x000fe40008000f00 */
[----:B------:R-:W-:Y:S01]  /*8ae0*/  FMUL.FTZ R42, R0, R65 ;  /* 0x00000041002a7220 */ /* 0x000fe20000410000 */
[----:B------:R-:W-:Y:S01]  /*8af0*/  FADD.FTZ R0, R103, R103 ;  /* 0x0000006767007221 */ /* 0x000fe20000010000 */
[----:B------:R-:W-:-:S03]  /*8b00*/  FFMA.FTZ R65, R223, UR49, R50 ;  /* 0x00000031df417c23 */ /* 0x000fc60008010032 */
[C---:B------:R-:W-:Y:S01]  /*8b10*/  FFMA.FTZ R61, R0.reuse, R63, R61 ;  /* 0x0000003f003d7223 */ /* 0x040fe2000001003d */
[----:B------:R-:W-:Y:S01]  /*8b20*/  FFMA.FTZ R63, R223, UR57, -R46 ;  /* 0x00000039df3f7c23 */ /* 0x000fe2000801082e */
[C---:B------:R-:W-:Y:S01]  /*8b30*/  FFMA.FTZ R143, -R0.reuse, R143, R64 ;  /* 0x0000008f008f7223 */ /* 0x040fe20000010140 */
[----:B------:R-:W-:Y:S01]  /*8b40*/  FFMA.FTZ R50, -R0, R65, -RZ ;  /* 0x0000004100327223 */ /* 0x000fe200000109ff */
[----:B------:R-:W-:Y:S01]  /*8b50*/  FMUL.FTZ R65, R174, UR57 ;  /* 0x00000039ae417c20 */ /* 0x000fe20008410000 */
[----:B------:R-:W-:Y:S01]  /*8b60*/  FMUL.FTZ R46, R0, R63 ;  /* 0x0000003f002e7220 */ /* 0x000fe20000410000 */
[----:B------:R-:W-:Y:S01]  /*8b70*/  FADD.FTZ R0, R112, R112 ;  /* 0x0000007070007221 */ /* 0x000fe20000010000 */
[C---:B------:R-:W-:Y:S01]  /*8b80*/  FMUL.FTZ R63, R207.reuse, UR57 ;  /* 0x00000039cf3f7c20 */ /* 0x040fe20008410000 */
[----:B------:R-:W-:Y:S02]  /*8b90*/  FFMA.FTZ R65, R216, UR49, R65 ;  /* 0x00000031d8417c23 */ /* 0x000fe40008010041 */
[----:B------:R-:W-:Y:S01]  /*8ba0*/  FFMA.FTZ R57, R0, R57, R61 ;  /* 0x0000003900397223 */ /* 0x000fe2000001003d */
[----:B------:R-:W-:Y:S01]  /*8bb0*/  FMUL.FTZ R61, R207, UR49 ;  /* 0x00000031cf3d7c20 */ /* 0x000fe20008410000 */
[----:B------:R-:W-:Y:S01]  /*8bc0*/  FFMA.FTZ R63, R222, UR49, R63 ;  /* 0x00000031de3f7c23 */ /* 0x000fe2000801003f */
[----:B------:R-:W-:-:S02]  /*8bd0*/  FFMA.FTZ R58, -R0, R56, R143 ;  /* 0x00000038003a7223 */ /* 0x000fc4000001018f */
[----:B------:R-:W-:Y:S01]  /*8be0*/  FFMA.FTZ R61, R222, UR57, -R61 ;  /* 0x00000039de3d7c23 */ /* 0x000fe2000801083d */
[----:B------:R-:W-:-:S03]  /*8bf0*/  FFMA.FTZ R56, -R0, R63, -RZ ;  /* 0x0000003f00387223 */ /* 0x000fc600000109ff */
[----:B------:R-:W-:Y:S01]  /*8c00*/  FMUL.FTZ R54, R0, R61 ;  /* 0x0000003d00367220 */ /* 0x000fe20000410000 */
[----:B------:R-:W-:Y:S01]  /*8c10*/  FADD.FTZ R0, R113, R113 ;  /* 0x0000007171007221 */ /* 0x000fe20000010000 */
[----:B------:R-:W-:-:S03]  /*8c20*/  FFMA.FTZ R61, R221, UR49, R62 ;  /* 0x00000031dd3d7c23 */ /* 0x000fc6000801003e */
[----:B------:R-:W-:Y:S01]  /*8c30*/  FFMA.FTZ R60, -R0, R145, R58 ;  /* 0x00000091003c7223 */ /* 0x000fe2000001013a */
[----:B------:R-:W-:Y:S01]  /*8c40*/  FMUL.FTZ R58, R206, UR49 ;  /* 0x00000031ce3a7c20 */ /* 0x000fe20008410000 */
[----:B------:R-:W-:-:S03]  /*8c50*/  FFMA.FTZ R59, R0, R59, R57 ;  /* 0x0000003b003b7223 */ /* 0x000fc60000010039 */
[----:B------:R-:W-:Y:S01]  /*8c60*/  FFMA.FTZ R57, R221, UR57, -R58 ;  /* 0x00000039dd397c23 */ /* 0x000fe2000801083a */
[----:B------:R-:W-:-:S03]  /*8c70*/  FFMA.FTZ R58, -R0, R61, -RZ ;  /* 0x0000003d003a7223 */ /* 0x000fc600000109ff */
[----:B------:R-:W-:Y:S01]  /*8c80*/  FMUL.FTZ R57, R0, R57 ;  /* 0x0000003900397220 */ /* 0x000fe20000410000 */
[----:B------:R-:W-:-:S04]  /*8c90*/  FADD.FTZ R0, R114, R114 ;  /* 0x0000007272007221 */ /* 0x000fc80000010000 */
[C---:B------:R-:W-:Y:S01]  /*8ca0*/  FFMA.FTZ R61, R0.reuse, R53, R59 ;  /* 0x00000035003d7223 */ /* 0x040fe2000001003b */
[----:B------:R-:W-:Y:S01]  /*8cb0*/  FMUL.FTZ R53, R3, -R154 ;  /* 0x8000009a03357220 */ /* 0x000fe20000410000 */
[----:B------:R-:W-:Y:S01]  /*8cc0*/  FFMA.FTZ R62, -R0, R147, R60 ;  /* 0x00000093003e7223 */ /* 0x000fe2000001013c */
[----:B------:R-:W-:Y:S01]  /*8cd0*/  FMUL.FTZ R59, R205, UR57 ;  /* 0x00000039cd3b7c20 */ /* 0x000fe20008410000 */
[-C--:B------:R-:W-:Y:S01]  /*8ce0*/  FMUL.FTZ R3, R3, -R192.reuse ;  /* 0x800000c003037220 */ /* 0x080fe20000410000 */
[----:B------:R-:W-:Y:S01]  /*8cf0*/  FFMA.FTZ R60, R4, R192, -R53 ;  /* 0x000000c0043c7223 */ /* 0x000fe20000010835 */
[----:B------:R-:W-:Y:S01]  /*8d00*/  FMUL.FTZ R53, R205, UR49 ;  /* 0x00000031cd357c20 */ /* 0x000fe20008410000 */
[----:B------:R-:W-:Y:S01]  /*8d10*/  FFMA.FTZ R59, R220, UR49, R59 ;  /* 0x00000031dc3b7c23 */ /* 0x000fe2000801003b */
[----:B------:R-:W-:Y:S01]  /*8d20*/  FFMA.FTZ R3, R4, R154, R3 ;  /* 0x0000009a04037223 */ /* 0x000fe20000010003 */
[----:B------:R-:W-:Y:S01]  /*8d30*/  FADD.FTZ R189, R189, R60 ;  /* 0x0000003cbdbd7221 */ /* 0x000fe20000010000 */
[----:B------:R-:W-:-:S03]  /*8d40*/  FFMA.FTZ R53, R220, UR57, -R53 ;  /* 0x00000039dc357c23 */ /* 0x000fc60008010835 */
[----:B------:R-:W-:Y:S01]  /*8d50*/  FMUL.FTZ R60, R5, -R189 ;  /* 0x800000bd053c7220 */ /* 0x000fe20000410000 */
[C---:B------:R-:W-:Y:S01]  /*8d60*/  FMUL.FTZ R4, R0.reuse, R53 ;  /* 0x0000003500047220 */ /* 0x040fe20000410000 */
[----:B------:R-:W-:Y:S01]  /*8d70*/  FFMA.FTZ R53, -R0, R59, -RZ ;  /* 0x0000003b00357223 */ /* 0x000fe200000109ff */
[----:B------:R-:W-:Y:S01]  /*8d80*/  FADD.FTZ R59, -R194, R3 ;  /* 0x00000003c23b7221 */ /* 0x000fe20000010100 */
[----:B------:R-:W-:-:S03]  /*8d90*/  FADD.FTZ R0, R115, R115 ;  /* 0x0000007373007221 */ /* 0x000fc60000010000 */
[----:B------:R-:W-:Y:S01]  /*8da0*/  FMUL.FTZ R3, R5, -R59 ;  /* 0x8000003b05037220 */ /* 0x000fe20000410000 */
[----:B------:R-:W-:Y:S01]  /*8db0*/  FFMA.FTZ R149, -R0, R149, R62 ;  /* 0x0000009500957223 */ /* 0x000fe2000001013e */
[----:B------:R-:W-:Y:S01]  /*8dc0*/  FMUL.FTZ R62, R204, UR57 ;  /* 0x00000039cc3e7c20 */ /* 0x000fe20008410000 */
[C---:B------:R-:W-:Y:S01]  /*8dd0*/  FFMA.FTZ R60, R6.reuse, R59, R60 ;  /* 0x0000003b063c7223 */ /* 0x040fe2000001003c */
[----:B------:R-:W-:Y:S01]  /*8de0*/  FFMA.FTZ R3, R6, R189, -R3 ;  /* 0x000000bd06037223 */ /* 0x000fe20000010803 */
[----:B------:R-:W-:Y:S01]  /*8df0*/  FFMA.FTZ R64, R0, R55, R61 ;  /* 0x0000003700407223 */ /* 0x000fe2000001003d */
[----:B------:R-:W-:Y:S01]  /*8e00*/  FMUL.FTZ R6, R204, UR49 ;  /* 0x00000031cc067c20 */ /* 0x000fe20008410000 */
[----:B------:R-:W-:Y:S01]  /*8e10*/  FFMA.FTZ R55, R219, UR49, R62 ;  /* 0x00000031db377c23 */ /* 0x000fe2000801003e */
[----:B------:R-:W-:Y:S01]  /*8e20*/  FADD.FTZ R60, -R193, R60 ;  /* 0x0000003cc13c7221 */ /* 0x000fe20000010100 */
[----:B------:R-:W-:Y:S01]  /*8e30*/  FADD.FTZ R190, R190, R3 ;  /* 0x00000003bebe7221 */ /* 0x000fe20000010000 */
[----:B------:R-:W-:Y:S01]  /*8e40*/  FFMA.FTZ R5, R219, UR57, -R6 ;  /* 0x00000039db057c23 */ /* 0x000fe20008010806 */
[C---:B------:R-:W-:Y:S01]  /*8e50*/  FFMA.FTZ R6, -R0.reuse, R55, -RZ ;  /* 0x0000003700067223 */ /* 0x040fe200000109ff */
[C---:B------:R-:W-:Y:S01]  /*8e60*/  FMUL.FTZ R55, R7.reuse, -R60 ;  /* 0x8000003c07377220 */ /* 0x040fe20000410000 */
[-C--:B------:R-:W-:Y:S01]  /*8e70*/  FMUL.FTZ R7, R7, -R190.reuse ;  /* 0x800000be07077220 */ /* 0x080fe20000410000 */
[----:B------:R-:W-:Y:S01]  /*8e80*/  FMUL.FTZ R5, R0, R5 ;  /* 0x0000000500057220 */ /* 0x000fe20000410000 */
[----:B------:R-:W-:Y:S01]  /*8e90*/  FADD.FTZ R3, R108, R108 ;  /* 0x0000006c6c037221 */ /* 0x000fe20000010000 */
[C---:B------:R-:W-:Y:S01]  /*8ea0*/  FFMA.FTZ R0, R8.reuse, R190, -R55 ;  /* 0x000000be08007223 */ /* 0x040fe20000010837 */
[----:B------:R-:W-:Y:S01]  /*8eb0*/  FFMA.FTZ R7, R8, R60, R7 ;  /* 0x0000003c08077223 */ /* 0x000fe20000010007 */
[C---:B------:R-:W-:Y:S01]  /*8ec0*/  FMUL.FTZ R55, R203.reuse, UR49 ;  /* 0x00000031cb377c20 */ /* 0x040fe20008410000 */
[----:B------:R-:W-:Y:S01]  /*8ed0*/  FMUL.FTZ R61, R203, UR57 ;  /* 0x00000039cb3d7c20 */ /* 0x000fe20008410000 */
[C---:B------:R-:W-:Y:S01]  /*8ee0*/  FFMA.FTZ R63, R3.reuse, R52, R64 ;  /* 0x00000034033f7223 */ /* 0x040fe20000010040 */
[----:B------:R-:W-:Y:S01]  /*8ef0*/  FFMA.FTZ R52, -R3, R48, R149 ;  /* 0x0000003003347223 */ /* 0x000fe20000010195 */
[----:B------:R-:W-:Y:S01]  /*8f00*/  FADD.FTZ R195, R195, R0 ;  /* 0x00000000c3c37221 */ /* 0x000fe20000010000 */
[----:B------:R-:W-:Y:S01]  /*8f10*/  FADD.FTZ R7, -R2, R7 ;  /* 0x0000000702077221 */ /* 0x000fe20000010100 */
[C---:B------:R-:W-:Y:S01]  /*8f20*/  FFMA.FTZ R48, R218.reuse, UR57, -R55 ;  /* 0x00000039da307c23 */ /* 0x040fe20008010837 */
[----:B------:R-:W-:Y:S01]  /*8f30*/  FFMA.FTZ R8, R218, UR49, R61 ;  /* 0x00000031da087c23 */ /* 0x000fe2000801003d */
[C---:B------:R-:W-:Y:S01]  /*8f40*/  FMUL.FTZ R61, R9.reuse, -R195 ;  /* 0x800000c3093d7220 */ /* 0x040fe20000410000 */
[-C--:B------:R-:W-:Y:S01]  /*8f50*/  FMUL.FTZ R2, R9, -R7.reuse ;  /* 0x8000000709027220 */ /* 0x080fe20000410000 */
[C---:B------:R-:W-:Y:S01]  /*8f60*/  FMUL.FTZ R48, R3.reuse, R48 ;  /* 0x0000003003307220 */ /* 0x040fe20000410000 */
[----:B------:R-:W-:Y:S01]  /*8f70*/  FFMA.FTZ R3, -R3, R8, -RZ ;  /* 0x0000000803037223 */ /* 0x000fe200000109ff */
[----:B------:R-:W-:Y:S01]  /*8f80*/  FMUL.FTZ R8, R175, UR49 ;  /* 0x00000031af087c20 */ /* 0x000fe20008410000 */
[C---:B------:R-:W-:Y:S01]  /*8f90*/  FFMA.FTZ R61, R10.reuse, R7, R61 ;  /* 0x000000070a3d7223 */ /* 0x040fe2000001003d */
[----:B------:R-:W-:Y:S01]  /*8fa0*/  FFMA.FTZ R2, R10, R195, -R2 ;  /* 0x000000c30a027223 */ /* 0x000fe20000010802 */
[----:B------:R-:W-:Y:S01]  /*8fb0*/  FADD.FTZ R0, R109, R109 ;  /* 0x0000006d6d007221 */ /* 0x000fe20000010000 */
[----:B------:R-:W-:Y:S01]  /*8fc0*/  FFMA.FTZ R9, R217, UR57, -R8 ;  /* 0x00000039d9097c23 */ /* 0x000fe20008010808 */
[----:B------:R-:W-:Y:S01]  /*8fd0*/  FADD.FTZ R196, -R196, R61 ;  /* 0x0000003dc4c47221 */ /* 0x000fe20000010100 */
[----:B------:R-:W-:Y:S01]  /*8fe0*/  FADD.FTZ R8, R197, R2 ;  /* 0x00000002c5087221 */ /* 0x000fe20000010000 */
[----:B------:R-:W-:Y:S01]  /*8ff0*/  FMUL.FTZ R10, R175, UR57 ;  /* 0x00000039af0a7c20 */ /* 0x000fe20008410000 */
[C---:B------:R-:W-:Y:S01]  /*9000*/  FFMA.FTZ R55, R0.reuse, R51, R63 ;  /* 0x0000003300377223 */ /* 0x040fe2000001003f */
[C---:B------:R-:W-:Y:S01]  /*9010*/  FMUL.FTZ R51, R11.reuse, -R196 ;  /* 0x800000c40b337220 */ /* 0x040fe20000410000 */
[-C--:B------:R-:W-:Y:S01]  /*9020*/  FMUL.FTZ R61, R11, -R8.reuse ;  /* 0x800000080b3d7220 */ /* 0x080fe20000410000 */
[----:B------:R-:W-:Y:S01]  /*9030*/  FFMA.FTZ R63, R217, UR49, R10 ;  /* 0x00000031d93f7c23 */ /* 0x000fe2000801000a */
[----:B------:R-:W-:Y:S01]  /*9040*/  FFMA.FTZ R10, -R0, R151, R52 ;  /* 0x00000097000a7223 */ /* 0x000fe20000010134 */
[C---:B------:R-:W-:Y:S01]  /*9050*/  FFMA.FTZ R52, R12.reuse, R8, -R51 ;  /* 0x000000080c347223 */ /* 0x040fe20000010833 */
[----:B------:R-:W-:Y:S01]  /*9060*/  FFMA.FTZ R61, R12, R196, R61 ;  /* 0x000000c40c3d7223 */ /* 0x000fe2000001003d */
[C---:B------:R-:W-:Y:S01]  /*9070*/  FMUL.FTZ R12, R138.reuse, UR49 ;  /* 0x000000318a0c7c20 */ /* 0x040fe20008410000 */
[----:B------:R-:W-:Y:S01]  /*9080*/  FMUL.FTZ R62, R138, UR57 ;  /* 0x000000398a3e7c20 */ /* 0x000fe20008410000 */
[C---:B------:R-:W-:Y:S01]  /*9090*/  FFMA.FTZ R11, -R0.reuse, R63, -RZ ;  /* 0x0000003f000b7223 */ /* 0x040fe200000109ff */
[----:B------:R-:W-:Y:S01]  /*90a0*/  FADD.FTZ R2, R107, R107 ;  /* 0x0000006b6b027221 */ /* 0x000fe20000010000 */
[C---:B------:R-:W-:Y:S01]  /*90b0*/  FFMA.FTZ R51, R231.reuse, UR57, -R12 ;  /* 0x00000039e7337c23 */ /* 0x040fe2000801080c */
[----:B------:R-:W-:Y:S01]  /*90c0*/  FMUL.FTZ R9, R0, R9 ;  /* 0x0000000900097220 */ /* 0x000fe20000410000 */
[----:B------:R-:W-:Y:S01]  /*90d0*/  FFMA.FTZ R63, R231, UR49, R62 ;  /* 0x00000031e73f7c23 */ /* 0x000fe2000801003e */
[----:B------:R-:W-:Y:S01]  /*90e0*/  FADD.FTZ R0, R110, R110 ;  /* 0x0000006e6e007221 */ /* 0x000fe20000010000 */
[C---:B------:R-:W-:Y:S01]  /*90f0*/  FMUL.FTZ R12, R2.reuse, R51 ;  /* 0x00000033020c7220 */ /* 0x040fe20000410000 */
[----:B------:R-:W-:Y:S01]  /*9100*/  FADD.FTZ R199, R199, R52 ;  /* 0x00000034c7c77221 */ /* 0x000fe20000010000 */
[----:B------:R-:W-:Y:S01]  /*9110*/  FFMA.FTZ R51, -R2, R63, -RZ ;  /* 0x0000003f02337223 */ /* 0x000fe200000109ff */
[----:B------:R-:W-:Y:S01]  /*9120*/  FFMA.FTZ R63, R0, R45, R55 ;  /* 0x0000002d003f7223 */ /* 0x000fe20000010037 */
[----:B------:R-:W-:Y:S01]  /*9130*/  FADD.FTZ R45, -R198, R61 ;  /* 0x0000003dc62d7221 */ /* 0x000fe20000010100 */
[C---:B------:R-:W-:Y:S01]  /*9140*/  FMUL.FTZ R245, R2.reuse, R245 ;  /* 0x000000f502f57220 */ /* 0x040fe20000410000 */
[----:B------:R-:W-:Y:S01]  /*9150*/  FMUL.FTZ R247, R2, R247 ;  /* 0x000000f702f77220 */ /* 0x000fe20000410000 */
[C---:B------:R-:W-:Y:S01]  /*9160*/  FMUL.FTZ R2, R13.reuse, -R199 ;  /* 0x800000c70d027220 */ /* 0x040fe20000410000 */
[----:B------:R-:W-:Y:S01]  /*9170*/  FMUL.FTZ R61, R174, UR49 ;  /* 0x00000031ae3d7c20 */ /* 0x000fe20008410000 */
[----:B------:R-:W-:Y:S01]  /*9180*/  FMUL.FTZ R55, R13, -R45 ;  /* 0x8000002d0d377220 */ /* 0x000fe20000410000 */
[----:B------:R-:W-:Y:S01]  /*9190*/  FFMA.FTZ R64, -R0, R49, R10 ;  /* 0x0000003100407223 */ /* 0x000fe2000001010a */
[----:B------:R-:W-:Y:S01]  /*91a0*/  FFMA.FTZ R13, R14, R45, R2 ;  /* 0x0000002d0e0d7223 */ /* 0x000fe20000010002 */
[----:B------:R-:W-:Y:S01]  /*91b0*/  FFMA.FTZ R61, R216, UR57, -R61 ;  /* 0x00000039d83d7c23 */ /* 0x000fe2000801083d */
[----:B------:R-:W-:Y:S01]  /*91c0*/  FFMA.FTZ R62, R14, R199, -R55 ;  /* 0x000000c70e3e7223 */ /* 0x000fe20000010837 */
[----:B------:R-:W-:Y:S01]  /*91d0*/  FADD.FTZ R2, R111, R111 ;  /* 0x0000006f6f027221 */ /* 0x000fe20000010000 */
[----:B------:R-:W-:Y:S01]  /*91e0*/  FADD.FTZ R200, -R200, R13 ;  /* 0x0000000dc8c87221 */ /* 0x000fe20000010100 */
[C---:B------:R-:W-:Y:S01]  /*91f0*/  FMUL.FTZ R52, R0.reuse, R61 ;  /* 0x0000003d00347220 */ /* 0x040fe20000410000 */
[----:B------:R-:W-:Y:S01]  /*9200*/  FFMA.FTZ R55, -R0, R65, -RZ ;  /* 0x0000004100377223 */ /* 0x000fe200000109ff */
[----:B------:R-:W-:Y:S01]  /*9210*/  FADD.FTZ R10, R201, R62 ;  /* 0x0000003ec90a7221 */ /* 0x000fe20000010000 */
[C---:B------:R-:W-:Y:S01]  /*9220*/  FMUL.FTZ R0, R215.reuse, UR49 ;  /* 0x00000031d7007c20 */ /* 0x040fe20008410000 */
[----:B------:R-:W-:Y:S01]  /*9230*/  FMUL.FTZ R14, R215, UR57 ;  /* 0x00000039d70e7c20 */ /* 0x000fe20008410000 */
[C---:B------:R-:W-:Y:S01]  /*9240*/  FMUL.FTZ R13, R15.reuse, -R200 ;  /* 0x800000c80f0d7220 */ /* 0x040fe20000410000 */
[----:B------:R-:W-:Y:S01]  /*9250*/  FFMA.FTZ R63, R2, R47, R63 ;  /* 0x0000002f023f7223 */ /* 0x000fe2000001003f */
[-C--:B------:R-:W-:Y:S01]  /*9260*/  FMUL.FTZ R15, R15, -R10.reuse ;  /* 0x8000000a0f0f7220 */ /* 0x080fe20000410000 */
[C---:B------:R-:W-:Y:S01]  /*9270*/  FFMA.FTZ R47, R227.reuse, UR57, -R0 ;  /* 0x00000039e32f7c23 */ /* 0x040fe20008010800 */
[----:B------:R-:W-:Y:S01]  /*9280*/  FFMA.FTZ R49, R227, UR49, R14 ;  /* 0x00000031e3317c23 */ /* 0x000fe2000801000e */
[----:B------:R-:W-:Y:S01]  /*9290*/  FFMA.FTZ R14, R16, R10, -R13 ;  /* 0x0000000a100e7223 */ /* 0x000fe2000001080d */
[----:B------:R-:W-:Y:S01]  /*92a0*/  FADD.FTZ R0, R104, R104 ;  /* 0x0000006868007221 */ /* 0x000fe20000010000 */
[----:B------:R-:W-:Y:S01]  /*92b0*/  FFMA.FTZ R15, R16, R200, R15 ;  /* 0x000000c8100f7223 */ /* 0x000fe2000001000f */
[----:B------:R-:W-:Y:S01]  /*92c0*/  FMUL.FTZ R61, R214, UR57 ;  /* 0x00000039d63d7c20 */ /* 0x000fe20008410000 */
[----:B------:R-:W-:Y:S01]  /*92d0*/  FADD.FTZ R233, R233, R14 ;  /* 0x0000000ee9e97221 */ /* 0x000fe20000010000 */
[----:B------:R-:W-:Y:S01]  /*92e0*/  FFMA.FTZ R63, R0, R41, R63 ;  /* 0x00000029003f7223 */ /* 0x000fe2000001003f */
[----:B------:R-:W-:Y:S01]  /*92f0*/  FMUL.FTZ R41, R214, UR49 ;  /* 0x00000031d6297c20 */ /* 0x000fe20008410000 */
[----:B------:R-:W-:Y:S01]  /*9300*/  FADD.FTZ R15, -R202, R15 ;  /* 0x0000000fca0f7221 */ /* 0x000fe20000010100 */
[C---:B------:R-:W-:Y:S01]  /*9310*/  FMUL.FTZ R47, R2.reuse, R47 ;  /* 0x0000002f022f7220 */ /* 0x040fe20000410000 */
[C---:B------:R-:W-:Y:S01]  /*9320*/  FFMA.FTZ R49, -R2.reuse, R49, -RZ ;  /* 0x0000003102317223 */ /* 0x040fe200000109ff */
[----:B------:R-:W-:Y:S01]  /*9330*/  FFMA.FTZ R64, -R2, R155, R64 ;  /* 0x0000009b02407223 */ /* 0x000fe20000010140 */
[C---:B------:R-:W-:Y:S01]  /*9340*/  FMUL.FTZ R2, R17.reuse, -R233 ;  /* 0x800000e911027220 */ /* 0x040fe20000410000 */
[C---:B------:R-:W-:Y:S01]  /*9350*/  FFMA.FTZ R41, R228.reuse, UR57, -R41 ;  /* 0x00000039e4297c23 */ /* 0x040fe20008010829 */
[----:B------:R-:W-:Y:S01]  /*9360*/  FFMA.FTZ R61, R228, UR49, R61 ;  /* 0x00000031e43d7c23 */ /* 0x000fe2000801003d */
[-C--:B------:R-:W-:Y:S01]  /*9370*/  FMUL.FTZ R13, R17, -R15.reuse ;  /* 0x8000000f110d7220 */ /* 0x080fe20000410000 */
[----:B------:R-:W-:Y:S01]  /*9380*/  FFMA.FTZ R17, R18, R15, R2 ;  /* 0x0000000f12117223 */ /* 0x000fe20000010002 */
[----:B------:R-:W-:Y:S01]  /*9390*/  FADD.FTZ R2, R105, R105 ;  /* 0x0000006969027221 */ /* 0x000fe20000010000 */
[C---:B------:R-:W-:Y:S01]  /*93a0*/  FMUL.FTZ R41, R0.reuse, R41 ;  /* 0x0000002900297220 */ /* 0x040fe20000410000 */
[C---:B------:R-:W-:Y:S01]  /*93b0*/  FFMA.FTZ R61, -R0.reuse, R61, -RZ ;  /* 0x0000003d003d7223 */ /* 0x040fe200000109ff */
[----:B------:R-:W-:Y:S01]  /*93c0*/  FFMA.FTZ R14, -R0, R235, R64 ;  /* 0x000000eb000e7223 */ /* 0x000fe20000010140 */
[----:B------:R-:W-:Y:S01]  /*93d0*/  FFMA.FTZ R13, R18, R233, -R13 ;  /* 0x000000e9120d7223 */ /* 0x000fe2000001080d */
[C---:B------:R-:W-:Y:S01]  /*93e0*/  FMUL.FTZ R0, R213.reuse, UR49 ;  /* 0x00000031d5007c20 */ /* 0x040fe20008410000 */
[----:B------:R-:W-:Y:S01]  /*93f0*/  FMUL.FTZ R16, R213, UR57 ;  /* 0x00000039d5107c20 */ /* 0x000fe20008410000 */
[----:B------:R-:W-:Y:S01]  /*9400*/  FFMA.FTZ R43, R2, R43, R63 ;  /* 0x0000002b022b7223 */ /* 0x000fe2000001003f */
[----:B------:R-:W-:Y:S01]  /*9410*/  FADD.FTZ R234, -R234, R17 ;  /* 0x00000011eaea7221 */ /* 0x000fe20000010100 */
[----:B------:R-:W-:Y:S01]  /*9420*/  FADD.FTZ R236, R236, R13 ;  /* 0x0000000decec7221 */ /* 0x000fe20000010000 */
[C---:B------:R-:W-:Y:S01]  /*9430*/  FFMA.FTZ R17, R229.reuse, UR57, -R0 ;  /* 0x00000039e5117c23 */ /* 0x040fe20008010800 */
[----:B------:R-:W-:Y:S01]  /*9440*/  FFMA.FTZ R63, R229, UR49, R16 ;  /* 0x00000031e53f7c23 */ /* 0x000fe20008010010 */
[C---:B------:R-:W-:Y:S01]  /*9450*/  FMUL.FTZ R13, R19.reuse, -R234 ;  /* 0x800000ea130d7220 */ /* 0x040fe20000410000 */
[-C--:B------:R-:W-:Y:S01]  /*9460*/  FMUL.FTZ R19, R19, -R236.reuse ;  /* 0x800000ec13137220 */ /* 0x080fe20000410000 */
[----:B------:R-:W-:Y:S01]  /*9470*/  FADD.FTZ R0, R106, R106 ;  /* 0x0000006a6a007221 */ /* 0x000fe20000010000 */
[C---:B------:R-:W-:Y:S01]  /*9480*/  FMUL.FTZ R62, R2.reuse, R17 ;  /* 0x00000011023e7220 */ /* 0x040fe20000410000 */
[C---:B------:R-:W-:Y:S01]  /*9490*/  FFMA.FTZ R64, -R2.reuse, R63, -RZ ;  /* 0x0000003f02407223 */ /* 0x040fe200000109ff */
[----:B------:R-:W-:Y:S01]  /*94a0*/  FFMA.FTZ R241, -R2, R241, R14 ;  /* 0x000000f102f17223 */ /* 0x000fe2000001010e */
[----:B------:R-:W-:Y:S01]  /*94b0*/  SHF.L.U32 R2, R188, 0x5, RZ ;  /* 0x00000005bc027819 */ /* 0x000fe200000006ff */
[----:B------:R-:W-:Y:S01]  /*94c0*/  FFMA.FTZ R13, R20, R236, -R13 ;  /* 0x000000ec140d7223 */ /* 0x000fe2000001080d */
[----:B------:R-:W-:Y:S01]  /*94d0*/  FMUL.FTZ R17, R212, UR49 ;  /* 0x00000031d4117c20 */ /* 0x000fe20008410000 */
[----:B------:R-:W-:Y:S01]  /*94e0*/  FFMA.FTZ R20, R20, R234, R19 ;  /* 0x000000ea14147223 */ /* 0x000fe20000010013 */
[----:B------:R-:W-:Y:S01]  /*94f0*/  FFMA.FTZ R16, R0, R37, R43 ;  /* 0x0000002500107223 */ /* 0x000fe2000001002b */
[----:B------:R-:W-:Y:S01]  /*9500*/  IADD3 R37, R2, 0x1, RZ ;  /* 0x0000000102257810 */ /* 0x000fe20007ffe0ff */
[----:B------:R-:W-:Y:S01]  /*9510*/  FADD.FTZ R13, R238, R13 ;  /* 0x0000000dee0d7221 */ /* 0x000fe20000010000 */
[----:B------:R-:W-:Y:S01]  /*9520*/  IADD3 R63, R2, 0x2, RZ ;  /* 0x00000002023f7810 */ /* 0x000fe20007ffe0ff */
[----:B------:R-:W-:Y:S01]  /*9530*/  FMUL.FTZ R19, R212, UR57 ;  /* 0x00000039d4137c20 */ /* 0x000fe20008410000 */
[----:B------:R-:W-:Y:S01]  /*9540*/  IADD3 R65, R2, 0x3, RZ ;  /* 0x0000000302417810 */ /* 0x000fe20007ffe0ff */
[C---:B------:R-:W-:Y:S01]  /*9550*/  FFMA.FTZ R17, R230.reuse, UR57, -R17 ;  /* 0x00000039e6117c23 */ /* 0x040fe20008010811 */
[----:B------:R-:W-:Y:S01]  /*9560*/  FADD.FTZ R237, -R237, R20 ;  /* 0x00000014eded7221 */ /* 0x000fe20000010100 */
[-C--:B------:R-:W-:Y:S01]  /*9570*/  LEA.HI.SX32 R43, R37, R2.reuse, 0x1b ;  /* 0x00000002252b7211 */ /* 0x080fe200078fdaff */
[----:B------:R-:W-:Y:S01]  /*9580*/  FFMA.FTZ R19, R230, UR49, R19 ;  /* 0x00000031e6137c23 */ /* 0x000fe20008010013 */
[-C--:B------:R-:W-:Y:S01]  /*9590*/  LEA.HI.SX32 R63, R63, R2.reuse, 0x1b ;  /* 0x000000023f3f7211 */ /* 0x080fe200078fdaff */
[----:B------:R-:W-:Y:S01]  /*95a0*/  FMUL.FTZ R66, R0, R17 ;  /* 0x0000001100427220 */ /* 0x000fe20000410000 */
[-C--:B------:R-:W-:Y:S01]  /*95b0*/  LEA.HI.SX32 R65, R65, R2.reuse, 0x1b ;  /* 0x0000000241417211 */ /* 0x080fe200078fdaff */
[C---:B------:R-:W-:Y:S01]  /*95c0*/  FMUL.FTZ R17, R21.reuse, -R237 ;  /* 0x800000ed15117220 */ /* 0x040fe20000410000 */
[----:B------:R-:W-:Y:S01]  /*95d0*/  LEA.HI.SX32 R37, R2, R2, 0x1b ;  /* 0x0000000202257211 */ /* 0x000fe200078fdaff */
[----:B------:R-:W-:Y:S01]  /*95e0*/  FMUL.FTZ R2, R21, -R13 ;  /* 0x8000000d15027220 */ /* 0x000fe20000410000 */
[C---:B------:R-:W-:Y:S01]  /*95f0*/  FFMA.FTZ R136, -R0.reuse, R19, -RZ ;  /* 0x0000001300887223 */ /* 0x040fe200000109ff */
[----:B------:R-:W-:Y:S01]  /*9600*/  FFMA.FTZ R14, -R0, R243, R241 ;  /* 0x000000f3000e7223 */ /* 0x000fe200000101f1 */
[C---:B------:R-:W-:Y:S01]  /*9610*/  FFMA.FTZ R0, R22.reuse, R13, -R17 ;  /* 0x0000000d16007223 */ /* 0x040fe20000010811 */
[----:B------:R-:W-:Y:S01]  /*9620*/  FFMA.FTZ R2, R22, R237, R2 ;  /* 0x000000ed16027223 */ /* 0x000fe20000010002 */
[----:B------:R-:W-:-:S02]  /*9630*/  @!P0 LEA R20, R67, R186, 0x4 ;  /* 0x000000ba43148211 */ /* 0x000fc400078e20ff */
[----:B---3--:R-:W-:Y:S01]  /*9640*/  FADD.FTZ R0, R150, R0 ;  /* 0x0000000096007221 */ /* 0x008fe20000010000 */
[----:B------:R-:W-:Y:S01]  /*9650*/  FADD.FTZ R2, -R239, R2 ;  /* 0x00000002ef027221 */ /* 0x000fe20000010100 */
[----:B------:R-:W3:Y:S01]  /*9660*/  LDL.LU R150, [R1+0x14] ;  /* 0x0000140001967983 */ /* 0x000ee20000300800 */
[----:B------:R-:W-:Y:S02]  /*9670*/  LEA R37, R37, R186, 0x2 ;  /* 0x000000ba25257211 */ /* 0x000fe400078e10ff */
[C---:B------:R-:W-:Y:S01]  /*9680*/  FMUL.FTZ R17, R23.reuse, -R2 ;  /* 0x8000000217117220 */ /* 0x040fe20000410000 */
[----:B------:R-:W-:Y:S01]  /*9690*/  FMUL.FTZ R23, R23, -R0 ;  /* 0x8000000017177220 */ /* 0x000fe20000410000 */
[----:B------:R-:W-:Y:S01]  /*96a0*/  LEA R18, R43, R186, 0x2 ;  /* 0x000000ba2b127211 */ /* 0x000fe200078e10ff */
[----:B------:R-:W-:Y:S01]  /*96b0*/  @!P0 STS.128 [R20+0xac80], R132 ;  /* 0x00ac808414008388 */ /* 0x000fe20000000c00 */
[C---:B------:R-:W-:Y:S01]  /*96c0*/  FFMA.FTZ R17, R24.reuse, R0, -R17 ;  /* 0x0000000018117223 */ /* 0x040fe20000010811 */
[----:B------:R-:W-:-:S02]  /*96d0*/  FFMA.FTZ R21, R24, R2, R23 ;  /* 0x0000000218157223 */ /* 0x000fc40000010017 */
[----:B------:R-:W-:Y:S01]  /*96e0*/  STS [R37+0x4200], R36 ;  /* 0x0042002425007388 */ /* 0x000fe20000000800 */
[----:B--2---:R-:W-:Y:S01]  /*96f0*/  FADD.FTZ R17, R148, R17 ;  /* 0x0000001194117221 */ /* 0x004fe20000010000 */
[----:B-----5:R-:W-:Y:S02]  /*9700*/  FADD.FTZ R21, -R146, R21 ;  /* 0x0000001592157221 */ /* 0x020fe40000010100 */
[----:B------:R-:W2:Y:S01]  /*9710*/  LDL.LU R148, [R1+0x1c] ;  /* 0x00001c0001947983 */ /* 0x000ea20000300800 */
[----:B------:R-:W-:-:S03]  /*9720*/  FMUL.FTZ R19, R25, -R17 ;  /* 0x8000001119137220 */ /* 0x000fc60000410000 */
[----:B------:R-:W5:Y:S04]  /*9730*/  LDL.LU R146, [R1+0x20] ;  /* 0x0000200001927983 */ /* 0x000f680000300800 */
[----:B------:R0:W-:Y:S01]  /*9740*/  STS [R18+0x4204], R39 ;  /* 0x0042042712007388 */ /* 0x0001e20000000800 */
[-C--:B------:R-:W-:Y:S01]  /*9750*/  FFMA.FTZ R19, R26, R21.reuse, R19 ;  /* 0x000000151a137223 */ /* 0x080fe20000010013 */
[----:B0-----:R-:W-:-:S03]  /*9760*/  FMUL.FTZ R18, R25, -R21 ;  /* 0x8000001519127220 */ /* 0x001fc60000410000 */
[----:B------:R-:W-:Y:S02]  /*9770*/  FADD.FTZ R20, -R144, R19 ;  /* 0x0000001390147221 */ /* 0x000fe40000010100 */
[----:B------:R-:W5:Y:S01]  /*9780*/  LDL.LU R144, [R1+0x28] ;  /* 0x0000280001907983 */ /* 0x000f620000300800 */
[----:B------:R-:W-:-:S04]  /*9790*/  FFMA.FTZ R18, R26, R17, -R18 ;  /* 0x000000111a127223 */ /* 0x000fc80000010812 */
[----:B------:R-:W-:Y:S02]  /*97a0*/  FADD.FTZ R18, R142, R18 ;  /* 0x000000128e127221 */ /* 0x000fe40000010000 */
[----:B------:R-:W5:Y:S01]  /*97b0*/  LDL.LU R142, [R1+0x24] ;  /* 0x00002400018e7983 */ /* 0x000f620000300800 */
[----:B------:R-:W-:Y:S01]  /*97c0*/  FMUL.FTZ R19, R27, -R20 ;  /* 0x800000141b137220 */ /* 0x000fe20000410000 */
[----:B------:R-:W-:Y:S01]  /*97d0*/  LEA R63, R63, R186, 0x2 ;  /* 0x000000ba3f3f7211 */ /* 0x000fe200078e10ff */
[----:B------:R-:W-:Y:S01]  /*97e0*/  FMUL.FTZ R27, R27, -R18 ;  /* 0x800000121b1b7220 */ /* 0x000fe20000410000 */
[----:B------:R-:W-:Y:S01]  /*97f0*/  LEA R65, R65, R186, 0x2 ;  /* 0x000000ba41417211 */ /* 0x000fe200078e10ff */
[C---:B------:R-:W-:Y:S02]  /*9800*/  FFMA.FTZ R19, R28.reuse, R18, -R19 ;  /* 0x000000121c137223 */ /* 0x040fe40000010813 */
[----:B------:R-:W-:Y:S01]  /*9810*/  FFMA.FTZ R27, R28, R20, R27 ;  /* 0x000000141c1b7223 */ /* 0x000fe2000001001b */
[----:B------:R-:W-:Y:S01]  /*9820*/  STS [R63+0x4208], R38 ;  /* 0x004208263f007388 */ /* 0x000fe20000000800 */
[----:B----4-:R-:W-:-:S03]  /*9830*/  FADD.FTZ R19, R232, R19 ;  /* 0x00000013e8137221 */ /* 0x010fc60000010000 */
[----:B------:R-:W-:Y:S04]  /*9840*/  STS [R65+0x420c], R40 ;  /* 0x00420c2841007388 */ /* 0x000fe80000000800 */
[----:B------:R-:W-:Y:S01]  /*9850*/  STS [R37+0x4228], R57 ;  /* 0x0042283925007388 */ /* 0x000fe20000000800 */
[----:B------:R-:W-:-:S03]  /*9860*/  FMUL.FTZ R23, R29, -R19 ;  /* 0x800000131d177220 */ /* 0x000fc60000410000 */
[----:B------:R-:W-:Y:S04]  /*9870*/  STS [R37+0x4230], R4 ;  /* 0x0042300425007388 */ /* 0x000fe80000000800 */
[----:B------:R-:W-:Y:S04]  /*9880*/  STS [R37+0x4244], R3 ;  /* 0x0042440325007388 */ /* 0x000fe80000000800 */
[----:B------:R-:W-:Y:S04]  /*9890*/  STS [R37+0x4248], R9 ;  /* 0x0042480925007388 */ /* 0x000fe80000000800 */
[----:B------:R-:W-:Y:S01]  /*98a0*/  STS [R37+0x4238], R5 ;  /* 0x0042380525007388 */ /* 0x000fe20000000800 */
[----:B------:R-:W-:Y:S01]  /*98b0*/  FADD.FTZ R225, -R165, R225 ;  /* 0x000000e1a5e17221 */ /* 0x000fe20000010100 */
[----:B------:R-:W-:-:S02]  /*98c0*/  FADD.FTZ R226, -R166, R226 ;  /* 0x000000e2a6e27221 */ /* 0x000fc40000010100 */
[----:B------:R-:W-:Y:S04]  /*98d0*/  STS [R37+0x423c], R6 ;  /* 0x00423c0625007388 */ /* 0x000fe80000000800 */
[----:B------:R-:W-:Y:S01]  /*98e0*/  STS [R37+0x424c], R11 ;  /* 0x00424c0b25007388 */ /* 0x000fe20000000800 */
[----:B------:R-:W-:Y:S01]  /*98f0*/  FADD.FTZ R224, -R164, R224 ;  /* 0x000000e0a4e07221 */ /* 0x000fe20000010100 */
[----:B------:R-:W-:Y:S01]  /*9900*/  FADD.FTZ R223, -R163, R223 ;  /* 0x000000dfa3df7221 */ /* 0x000fe20000010100 */
[----:B------:R-:W-:Y:S01]  /*9910*/  FMUL.FTZ R26, R18, R177 ;  /* 0x000000b1121a7220 */ /* 0x000fe20000410000 */
[----:B------:R-:W-:-:S03]  /*9920*/  FADD.FTZ R222, -R162, R222 ;  /* 0x000000dea2de7221 */ /* 0x000fc60000010100 */
[----:B------:R-:W-:Y:S01]  /*9930*/  FMUL.FTZ R36, R208, R26 ;  /* 0x0000001ad0247220 */ /* 0x000fe20000410000 */
[----:B------:R-:W-:Y:S01]  /*9940*/  FADD.FTZ R220, -R160, R220 ;  /* 0x000000dca0dc7221 */ /* 0x000fe20000010100 */
[----:B------:R-:W-:Y:S01]  /*9950*/  STS [R37+0x4278], R12 ;  /* 0x0042780c25007388 */ /* 0x000fe20000000800 */
[----:B------:R-:W-:-:S03]  /*9960*/  FADD.FTZ R219, -R159, R219 ;  /* 0x000000db9fdb7221 */ /* 0x000fc60000010100 */
        /* <DEDUP_REMOVED lines=19> */
[----:B------:R1:W-:Y:S01]  /*9aa0*/  STS [R37+0x427c], R51 ;  /* 0x00427c3325007388 */ /* 0x0003e20000000800 */
[----:B------:R-:W-:Y:S01]  /*9ab0*/  FADD.FTZ R218, -R158, R218 ;  /* 0x000000da9eda7221 */ /* 0x000fe20000010100 */
[----:B------:R-:W-:Y:S01]  /*9ac0*/  FADD.FTZ R217, -R157, R217 ;  /* 0x000000d99dd97221 */ /* 0x000fe20000010100 */
[----:B------:R-:W-:Y:S01]  /*9ad0*/  FADD.FTZ R216, -R156, R216 ;  /* 0x000000d89cd87221 */ /* 0x000fe20000010100 */
[----:B------:R-:W-:-:S04]  /*9ae0*/  ULEA UR48, UR13, 0xfffff800, 0xb ;  /* 0xfffff8000d307891 */ /* 0x000fc8000f8e583f */
[----:B------:R-:W-:Y:S01]  /*9af0*/  UIADD3 UR48, -UR48, UR56, URZ ;  /* 0x0000003830307290 */ /* 0x000fe2000fffe13f */
[----:B0-----:R-:W-:Y:S01]  /*9b00*/  FMUL.FTZ R49, R8, UR59 ;  /* 0x0000003b08317c20 */ /* 0x001fe20008410000 */
[----:B------:R-:W-:Y:S01]  /*9b10*/  FMUL.FTZ R46, R199, UR59 ;  /* 0x0000003bc72e7c20 */ /* 0x000fe20008410000 */
[----:B------:R-:W-:Y:S01]  /*9b20*/  FADD.FTZ R227, -R153, R227 ;  /* 0x000000e399e37221 */ /* 0x000fe20000010100 */
[----:B---3--:R-:W-:-:S04]  /*9b30*/  FADD.FTZ R57, -R150, R27 ;  /* 0x0000001b96397221 */ /* 0x008fc80000010100 */
[-C--:B------:R-:W-:Y:S01]  /*9b40*/  FMUL.FTZ R4, R29, -R57.reuse ;  /* 0x800000391d047220 */ /* 0x080fe20000410000 */
[----:B------:R-:W-:-:S03]  /*9b50*/  FFMA.FTZ R23, R30, R57, R23 ;  /* 0x000000391e177223 */ /* 0x000fc60000010017 */
[----:B------:R-:W-:Y:S01]  /*9b60*/  FFMA.FTZ R22, R30, R19, -R4 ;  /* 0x000000131e167223 */ /* 0x000fe20000010804 */
[----:B--2---:R-:W-:-:S03]  /*9b70*/  FADD.FTZ R4, -R148, R23 ;  /* 0x0000001794047221 */ /* 0x004fc60000010100 */
[----:B-----5:R-:W-:Y:S01]  /*9b80*/  FADD.FTZ R22, R146, R22 ;  /* 0x0000001692167221 */ /* 0x020fe20000010000 */
[----:B------:R-:W-:-:S03]  /*9b90*/  FMUL.FTZ R3, R31, -R4 ;  /* 0x800000041f037220 */ /* 0x000fc60000410000 */
[-C--:B------:R-:W-:Y:S01]  /*9ba0*/  FMUL.FTZ R31, R31, -R22.reuse ;  /* 0x800000161f1f7220 */ /* 0x080fe20000410000 */
[----:B------:R-:W-:-:S03]  /*9bb0*/  FFMA.FTZ R3, R32, R22, -R3 ;  /* 0x0000001620037223 */ /* 0x000fc60000010803 */
[----:B------:R-:W-:Y:S01]  /*9bc0*/  FFMA.FTZ R31, R32, R4, R31 ;  /* 0x00000004201f7223 */ /* 0x000fe2000001001f */
[-C--:B------:R-:W-:Y:S01]  /*9bd0*/  FMUL.FTZ R24, R22, R179.reuse ;  /* 0x000000b316187220 */ /* 0x080fe20000410000 */
[----:B------:R-:W-:Y:S02]  /*9be0*/  FADD.FTZ R9, R144, R3 ;  /* 0x0000000390097221 */ /* 0x000fe40000010000 */
[----:B------:R-:W-:Y:S02]  /*9bf0*/  FADD.FTZ R3, -R142, R31 ;  /* 0x0000001f8e037221 */ /* 0x000fe40000010100 */
[-C--:B------:R-:W-:Y:S02]  /*9c00*/  FMUL.FTZ R25, R9, R180.reuse ;  /* 0x000000b409197220 */ /* 0x080fe40000410000 */
[----:B------:R-:W-:Y:S01]  /*9c10*/  FMUL.FTZ R5, R3, R180 ;  /* 0x000000b403057220 */ /* 0x000fe20000410000 */
[----:B------:R-:W-:Y:S01]  /*9c20*/  FMUL.FTZ R27, R4, R179 ;  /* 0x000000b3041b7220 */ /* 0x000fe20000410000 */
[C---:B------:R-:W-:Y:S01]  /*9c30*/  FMUL.FTZ R28, R210.reuse, R24 ;  /* 0x00000018d21c7220 */ /* 0x040fe20000410000 */
[C---:B------:R-:W-:Y:S01]  /*9c40*/  FMUL.FTZ R11, R211.reuse, R25 ;  /* 0x00000019d30b7220 */ /* 0x040fe20000410000 */
[----:B------:R-:W-:Y:S01]  /*9c50*/  FMUL.FTZ R6, R211, R5 ;  /* 0x00000005d3067220 */ /* 0x000fe20000410000 */
[-C--:B------:R-:W-:Y:S01]  /*9c60*/  FMUL.FTZ R23, R19, R178.reuse ;  /* 0x000000b213177220 */ /* 0x080fe20000410000 */
[-C--:B------:R-:W-:Y:S01]  /*9c70*/  FFMA.FTZ R28, R225, R27.reuse, -R28 ;  /* 0x0000001be11c7223 */ /* 0x080fe2000001081c */
[----:B------:R-:W-:Y:S01]  /*9c80*/  FMUL.FTZ R29, R57, R178 ;  /* 0x000000b2391d7220 */ /* 0x000fe20000410000 */
[----:B------:R-:W-:Y:S01]  /*9c90*/  FMUL.FTZ R27, R210, R27 ;  /* 0x0000001bd21b7220 */ /* 0x000fe20000410000 */
[----:B------:R-:W-:Y:S01]  /*9ca0*/  FFMA.FTZ R6, R25, R226, R6 ;  /* 0x000000e219067223 */ /* 0x000fe20000010006 */
[----:B------:R-:W-:Y:S01]  /*9cb0*/  FFMA.FTZ R11, R226, R5, -R11 ;  /* 0x00000005e20b7223 */ /* 0x000fe2000001080b */
[C---:B------:R-:W-:Y:S01]  /*9cc0*/  FMUL.FTZ R5, R209.reuse, R23 ;  /* 0x00000017d1057220 */ /* 0x040fe20000410000 */
[----:B------:R-:W-:Y:S01]  /*9cd0*/  FFMA.FTZ R27, R24, R225, R27 ;  /* 0x000000e1181b7223 */ /* 0x000fe2000001001b */
[----:B------:R-:W-:Y:S01]  /*9ce0*/  FADD.FTZ R6, RZ, R6 ;  /* 0x00000006ff067221 */ /* 0x000fe20000010000 */
[----:B------:R-:W-:Y:S01]  /*9cf0*/  FMUL.FTZ R30, R209, R29 ;  /* 0x0000001dd11e7220 */ /* 0x000fe20000410000 */
[----:B------:R-:W-:Y:S01]  /*9d00*/  FMUL.FTZ R32, R20, R177 ;  /* 0x000000b114207220 */ /* 0x000fe20000410000 */
[----:B------:R-:W-:Y:S01]  /*9d10*/  FADD.FTZ R11, RZ, R11 ;  /* 0x0000000bff0b7221 */ /* 0x000fe20000010000 */
[----:B------:R-:W-:Y:S01]  /*9d20*/  FFMA.FTZ R31, R224, R29, -R5 ;  /* 0x0000001de01f7223 */ /* 0x000fe20000010805 */
[----:B------:R-:W-:Y:S01]  /*9d30*/  FADD.FTZ R6, R6, R27 ;  /* 0x0000001b06067221 */ /* 0x000fe20000010000 */
[----:B------:R-:W-:Y:S01]  /*9d40*/  FFMA.FTZ R5, R23, R224, R30 ;  /* 0x000000e017057223 */ /* 0x000fe2000001001e */
[----:B------:R-:W-:Y:S01]  /*9d50*/  FADD.FTZ R28, R11, R28 ;  /* 0x0000001c0b1c7221 */ /* 0x000fe20000010000 */
[----:B------:R-:W-:Y:S01]  /*9d60*/  FMUL.FTZ R27, R208, R32 ;  /* 0x00000020d01b7220 */ /* 0x000fe20000410000 */
[-C--:B------:R-:W-:Y:S01]  /*9d70*/  FMUL.FTZ R11, R17, R184.reuse ;  /* 0x000000b8110b7220 */ /* 0x080fe20000410000 */
[----:B------:R-:W-:Y:S01]  /*9d80*/  FADD.FTZ R5, R6, R5 ;  /* 0x0000000506057221 */ /* 0x000fe20000010000 */
[----:B------:R-:W-:Y:S01]  /*9d90*/  FMUL.FTZ R29, R21, R184 ;  /* 0x000000b8151d7220 */ /* 0x000fe20000410000 */
[----:B------:R-:W-:Y:S01]  /*9da0*/  FFMA.FTZ R6, R26, R223, R27 ;  /* 0x000000df1a067223 */ /* 0x000fe2000001001b */
[----:B------:R-:W-:Y:S01]  /*9db0*/  FMUL.FTZ R39, R207, R11 ;  /* 0x0000000bcf277220 */ /* 0x000fe20000410000 */
[----:B------:R-:W-:Y:S01]  /*9dc0*/  FMUL.FTZ R27, R0, R183 ;  /* 0x000000b7001b7220 */ /* 0x000fe20000410000 */
[----:B------:R-:W-:Y:S01]  /*9dd0*/  FADD.FTZ R31, R28, R31 ;  /* 0x0000001f1c1f7221 */ /* 0x000fe20000010000 */
[----:B------:R-:W-:Y:S01]  /*9de0*/  FADD.FTZ R5, R5, R6 ;  /* 0x0000000605057221 */ /* 0x000fe20000010000 */
[-C--:B------:R-:W-:Y:S01]  /*9df0*/  FFMA.FTZ R30, R222, R29.reuse, -R39 ;  /* 0x0000001dde1e7223 */ /* 0x080fe20000010827 */
[----:B------:R-:W-:Y:S01]  /*9e00*/  FMUL.FTZ R6, R207, R29 ;  /* 0x0000001dcf067220 */ /* 0x000fe20000410000 */
[----:B------:R-:W-:Y:S01]  /*9e10*/  FFMA.FTZ R36, R223, R32, -R36 ;  /* 0x00000020df247223 */ /* 0x000fe20000010824 */
[----:B------:R-:W-:Y:S01]  /*9e20*/  FMUL.FTZ R29, R2, R183 ;  /* 0x000000b7021d7220 */ /* 0x000fe20000410000 */
[----:B------:R-:W-:Y:S01]  /*9e30*/  FADD.FTZ R28, -R161, R221 ;  /* 0x000000dda11c7221 */ /* 0x000fe20000010100 */
[C---:B------:R-:W-:Y:S01]  /*9e40*/  FMUL.FTZ R39, R206.reuse, R27 ;  /* 0x0000001bce277220 */ /* 0x040fe20000410000 */
[----:B------:R-:W-:Y:S01]  /*9e50*/  FFMA.FTZ R6, R11, R222, R6 ;  /* 0x000000de0b067223 */ /* 0x000fe20000010006 */
[-C--:B------:R-:W-:Y:S01]  /*9e60*/  FMUL.FTZ R32, R206, R29.reuse ;  /* 0x0000001dce207220 */ /* 0x080fe20000410000 */
[----:B------:R-:W-:Y:S01]  /*9e70*/  FADD.FTZ R31, R31, R36 ;  /* 0x000000241f1f7221 */ /* 0x000fe20000010000 */
[----:B------:R-:W-:Y:S01]  /*9e80*/  FFMA.FTZ R39, R28, R29, -R39 ;  /* 0x0000001d1c277223 */ /* 0x000fe20000010827 */
[-C--:B------:R-:W-:Y:S01]  /*9e90*/  FMUL.FTZ R29, R13, R182.reuse ;  /* 0x000000b60d1d7220 */ /* 0x080fe20000410000 */
[----:B------:R-:W-:Y:S01]  /*9ea0*/  FADD.FTZ R5, R5, R6 ;  /* 0x0000000605057221 */ /* 0x000fe20000010000 */
[----:B------:R-:W-:Y:S01]  /*9eb0*/  FADD.FTZ R30, R31, R30 ;  /* 0x0000001e1f1e7221 */ /* 0x000fe20000010000 */
[----:B------:R-:W-:Y:S01]  /*9ec0*/  FMUL.FTZ R6, R237, R182 ;  /* 0x000000b6ed067220 */ /* 0x000fe20000410000 */
[----:B------:R-:W-:Y:S01]  /*9ed0*/  FMUL.FTZ R31, R205, R29 ;  /* 0x0000001dcd1f7220 */ /* 0x000fe20000410000 */
[----:B------:R-:W-:Y:S01]  /*9ee0*/  FFMA.FTZ R32, R27, R28, R32 ;  /* 0x0000001c1b207223 */ /* 0x000fe20000010020 */
[----:B------:R-:W-:Y:S01]  /*9ef0*/  FADD.FTZ R39, R30, R39 ;  /* 0x000000271e277221 */ /* 0x000fe20000010000 */
[-C--:B------:R-:W-:Y:S01]  /*9f00*/  FMUL.FTZ R30, R236, R181.reuse ;  /* 0x000000b5ec1e7220 */ /* 0x080fe20000410000 */
[-C--:B------:R-:W-:Y:S01]  /*9f10*/  FFMA.FTZ R12, R220, R6.reuse, -R31 ;  /* 0x00000006dc0c7223 */ /* 0x080fe2000001081f */
[----:B------:R-:W-:Y:S01]  /*9f20*/  FADD.FTZ R5, R5, R32 ;  /* 0x0000002005057221 */ /* 0x000fe20000010000 */
[----:B------:R-:W-:Y:S01]  /*9f30*/  FMUL.FTZ R6, R205, R6 ;  /* 0x00000006cd067220 */ /* 0x000fe20000410000 */
[----:B------:R-:W-:Y:S01]  /*9f40*/  FMUL.FTZ R32, R234, R181 ;  /* 0x000000b5ea207220 */ /* 0x000fe20000410000 */
[C---:B------:R-:W-:Y:S01]  /*9f50*/  FMUL.FTZ R36, R204.reuse, R30 ;  /* 0x0000001ecc247220 */ /* 0x040fe20000410000 */
[----:B------:R-:W-:Y:S01]  /*9f60*/  FMUL.FTZ R31, R233, R176 ;  /* 0x000000b0e91f7220 */ /* 0x000fe20000410000 */
[----:B------:R-:W-:Y:S01]  /*9f70*/  FFMA.FTZ R6, R29, R220, R6 ;  /* 0x000000dc1d067223 */ /* 0x000fe20000010006 */
[-C--:B-1----:R-:W-:Y:S01]  /*9f80*/  FMUL.FTZ R37, R204, R32.reuse ;  /* 0x00000020cc257220 */ /* 0x082fe20000410000 */
[----:B------:R-:W-:Y:S01]  /*9f90*/  FFMA.FTZ R41, R219, R32, -R36 ;  /* 0x00000020db297223 */ /* 0x000fe20000010824 */
[----:B------:R-:W-:Y:S01]  /*9fa0*/  FMUL.FTZ R32, R15, R176 ;  /* 0x000000b00f207220 */ /* 0x000fe20000410000 */
[----:B------:R-:W-:Y:S01]  /*9fb0*/  FMUL.FTZ R43, R203, R31 ;  /* 0x0000001fcb2b7220 */ /* 0x000fe20000410000 */
[----:B------:R-:W-:Y:S01]  /*9fc0*/  FADD.FTZ R5, R5, R6 ;  /* 0x0000000605057221 */ /* 0x000fe20000010000 */
[----:B------:R-:W-:Y:S01]  /*9fd0*/  FADD.FTZ R12, R39, R12 ;  /* 0x0000000c270c7221 */ /* 0x000fe20000010000 */
[----:B------:R-:W-:Y:S01]  /*9fe0*/  FFMA.FTZ R6, R30, R219, R37 ;  /* 0x000000db1e067223 */ /* 0x000fe20000010025 */
[-C--:B------:R-:W-:Y:S01]  /*9ff0*/  FFMA.FTZ R36, R218, R32.reuse, -R43 ;  /* 0x00000020da247223 */ /* 0x080fe2000001082b */
[----:B------:R-:W-:Y:S01]  /*a000*/  FMUL.FTZ R32, R203, R32 ;  /* 0x00000020cb207220 */ /* 0x000fe20000410000 */
[----:B------:R-:W-:Y:S01]  /*a010*/  FADD.FTZ R41, R12, R41 ;  /* 0x000000290c297221 */ /* 0x000fe20000010000 */
[----:B------:R-:W-:Y:S01]  /*a020*/  FADD.FTZ R5, R5, R6 ;  /* 0x0000000605057221 */ /* 0x000fe20000010000 */
[-C--:B------:R-:W-:Y:S01]  /*a030*/  FMUL.FTZ R12, R10, R173.reuse ;  /* 0x000000ad0a0c7220 */ /* 0x080fe20000410000 */
[----:B------:R-:W-:Y:S01]  /*a040*/  FMUL.FTZ R6, R200, R173 ;  /* 0x000000adc8067220 */ /* 0x000fe20000410000 */
[----:B------:R-:W-:Y:S01]  /*a050*/  FFMA.FTZ R32, R31, R218, R32 ;  /* 0x000000da1f207223 */ /* 0x000fe20000010020 */
[----:B------:R-:W-:Y:S01]  /*a060*/  FMUL.FTZ R43, R45, R172 ;  /* 0x000000ac2d2b7220 */ /* 0x000fe20000410000 */
[C---:B------:R-:W-:Y:S01]  /*a070*/  FMUL.FTZ R38, R175.reuse, R12 ;  /* 0x0000000caf267220 */ /* 0x040fe20000410000 */
[----:B------:R-:W-:Y:S01]  /*a080*/  FMUL.FTZ R39, R175, R6 ;  /* 0x00000006af277220 */ /* 0x000fe20000410000 */
[----:B------:R-:W-:Y:S01]  /*a090*/  FADD.FTZ R5, R5, R32 ;  /* 0x0000002005057221 */ /* 0x000fe20000010000 */
[----:B------:R-:W-:Y:S01]  /*a0a0*/  FMUL.FTZ R37, R199, R172 ;  /* 0x000000acc7257220 */ /* 0x000fe20000410000 */
[----:B------:R-:W-:Y:S01]  /*a0b0*/  FFMA.FTZ R133, R217, R6, -R38 ;  /* 0x00000006d9857223 */ /* 0x000fe20000010826 */
[----:B------:R-:W-:Y:S01]  /*a0c0*/  FFMA.FTZ R6, R12, R217, R39 ;  /* 0x000000d90c067223 */ /* 0x000fe20000010027 */
[C---:B------:R-:W-:Y:S01]  /*a0d0*/  FMUL.FTZ R32, R174.reuse, R43 ;  /* 0x0000002bae207220 */ /* 0x040fe20000410000 */
[----:B------:R-:W-:-:S02]  /*a0e0*/  FMUL.FTZ R39, R174, R37 ;  /* 0x00000025ae277220 */ /* 0x000fc40000410000 */
[----:B------:R-:W-:Y:S01]  /*a0f0*/  FADD.FTZ R5, R5, R6 ;  /* 0x0000000605057221 */ /* 0x000fe20000010000 */
[----:B------:R-:W-:Y:S01]  /*a100*/  FFMA.FTZ R32, R37, R216, R32 ;  /* 0x000000d825207223 */ /* 0x000fe20000010020 */
[----:B------:R-:W-:Y:S01]  /*a110*/  FADD.FTZ R36, R41, R36 ;  /* 0x0000002429247221 */ /* 0x000fe20000010000 */
[----:B------:R-:W-:Y:S02]  /*a120*/  FFMA.FTZ R132, R216, R43, -R39 ;  /* 0x0000002bd8847223 */ /* 0x000fe40000010827 */
[----:B------:R-:W-:Y:S01]  /*a130*/  FADD.FTZ R134, R5, R32 ;  /* 0x0000002005867221 */ /* 0x000fe20000010000 */
[----:B------:R-:W-:Y:S01]  /*a140*/  FMUL.FTZ R5, R154, UR59 ;  /* 0x0000003b9a057c20 */ /* 0x000fe20008410000 */
[----:B------:R-:W-:Y:S01]  /*a150*/  MOV R39, UR48 ;  /* 0x0000003000277c02 */ /* 0x000fe20008000f00 */
[----:B------:R-:W-:Y:S01]  /*a160*/  FMUL.FTZ R32, R59, UR59 ;  /* 0x0000003b3b207c20 */ /* 0x000fe20008410000 */
[----:B------:R-:W-:Y:S01]  /*a170*/  FADD.FTZ R133, R36, R133 ;  /* 0x0000008524857221 */ /* 0x000fe20000010000 */
[----:B------:R-:W-:Y:S01]  /*a180*/  FFMA.FTZ R44, R192, UR60, R5 ;  /* 0x0000003cc02c7c23 */ /* 0x000fe20008010005 */
[----:B------:R-:W-:Y:S01]  /*a190*/  LEA R6, R39, -R188, 0x1 ;  /* 0x800000bc27067211 */ /* 0x000fe200078e08ff */
[C---:B------:R-:W-:Y:S01]  /*a1a0*/  FMUL.FTZ R36, R189.reuse, UR59 ;  /* 0x0000003bbd247c20 */ /* 0x040fe20008410000 */
[----:B------:R-:W-:Y:S01]  /*a1b0*/  FMUL.FTZ R5, R60, UR59 ;  /* 0x0000003b3c057c20 */ /* 0x000fe20008410000 */
[----:B------:R-:W-:Y:S01]  /*a1c0*/  FFMA.FTZ R41, R189, UR60, R32 ;  /* 0x0000003cbd297c23 */ /* 0x000fe20008010020 */
[C---:B------:R-:W-:Y:S01]  /*a1d0*/  FMUL.FTZ R39, R190.reuse, UR59 ;  /* 0x0000003bbe277c20 */ /* 0x040fe20008410000 */
[----:B------:R-:W-:Y:S01]  /*a1e0*/  FMUL.FTZ R32, R195, UR59 ;  /* 0x0000003bc3207c20 */ /* 0x000fe20008410000 */
[----:B------:R-:W-:Y:S01]  /*a1f0*/  FFMA.FTZ R43, R59, UR60, -R36 ;  /* 0x0000003c3b2b7c23 */ /* 0x000fe20008010824 */
[----:B------:R-:W-:Y:S01]  /*a200*/  FFMA.FTZ R40, R190, UR60, R5 ;  /* 0x0000003cbe287c23 */ /* 0x000fe20008010005 */
[----:B------:R-:W-:Y:S01]  /*a210*/  FFMA.FTZ R42, R60, UR60, -R39 ;  /* 0x0000003c3c2a7c23 */ /* 0x000fe20008010827 */
[----:B------:R-:W-:Y:S01]  /*a220*/  FMUL.FTZ R5, R196, UR59 ;  /* 0x0000003bc4057c20 */ /* 0x000fe20008410000 */
[-C--:B------:R-:W-:Y:S01]  /*a230*/  FMUL.FTZ R36, R8, R171.reuse ;  /* 0x000000ab08247220 */ /* 0x080fe20000410000 */
[----:B------:R-:W-:Y:S01]  /*a240*/  FFMA.FTZ R39, R7, UR60, -R32 ;  /* 0x0000003c07277c23 */ /* 0x000fe20008010820 */
[C---:B------:R-:W-:Y:S01]  /*a250*/  FFMA.FTZ R32, R196.reuse, UR60, -R49 ;  /* 0x0000003cc4207c23 */ /* 0x040fe20008010831 */
[----:B------:R-:W-:Y:S01]  /*a260*/  FFMA.FTZ R49, R45, UR60, -R46 ;  /* 0x0000003c2d317c23 */ /* 0x000fe2000801082e */
[----:B------:R-:W-:Y:S01]  /*a270*/  FMUL.FTZ R196, R196, R171 ;  /* 0x000000abc4c47220 */ /* 0x000fe20000410000 */
[----:B------:R-:W-:Y:S01]  /*a280*/  FMUL.FTZ R50, R215, R36 ;  /* 0x00000024d7327220 */ /* 0x000fe20000410000 */
[----:B------:R-:W-:Y:S01]  /*a290*/  FMUL.FTZ R46, R45, UR59 ;  /* 0x0000003b2d2e7c20 */ /* 0x000fe20008410000 */
[----:B------:R-:W-:Y:S01]  /*a2a0*/  FFMA.FTZ R48, R8, UR60, R5 ;  /* 0x0000003c08307c23 */ /* 0x000fe20008010005 */
[----:B------:R-:W-:Y:S01]  /*a2b0*/  FMUL.FTZ R5, R10, UR59 ;  /* 0x0000003b0a057c20 */ /* 0x000fe20008410000 */
[----:B------:R-:W-:Y:S01]  /*a2c0*/  FFMA.FTZ R135, R227, R196, -R50 ;  /* 0x000000c4e3877223 */ /* 0x000fe20000010832 */
[----:B------:R-:W-:Y:S01]  /*a2d0*/  FFMA.FTZ R45, R199, UR60, R46 ;  /* 0x0000003cc72d7c23 */ /* 0x000fe2000801002e */
[----:B------:R-:W-:Y:S01]  /*a2e0*/  FMUL.FTZ R50, R233, UR59 ;  /* 0x0000003be9327c20 */ /* 0x000fe20008410000 */
[----:B------:R-:W-:Y:S01]  /*a2f0*/  FFMA.FTZ R46, R200, UR60, -R5 ;  /* 0x0000003cc82e7c23 */ /* 0x000fe20008010805 */
[----:B------:R-:W-:Y:S01]  /*a300*/  FMUL.FTZ R53, R0, UR59 ;  /* 0x0000003b00357c20 */ /* 0x000fe20008410000 */
[----:B------:R-:W-:Y:S01]  /*a310*/  FMUL.FTZ R5, R236, UR59 ;  /* 0x0000003bec057c20 */ /* 0x000fe20008410000 */
[----:B------:R-:W-:Y:S01]  /*a320*/  FMUL.FTZ R51, R200, UR59 ;  /* 0x0000003bc8337c20 */ /* 0x000fe20008410000 */
[C---:B------:R-:W-:Y:S01]  /*a330*/  FFMA.FTZ R50, R15.reuse, UR60, -R50 ;  /* 0x0000003c0f327c23 */ /* 0x040fe20008010832 */
[----:B------:R-:W-:Y:S01]  /*a340*/  FMUL.FTZ R54, R15, UR59 ;  /* 0x0000003b0f367c20 */ /* 0x000fe20008410000 */
[C---:B------:R-:W-:Y:S01]  /*a350*/  FFMA.FTZ R53, R2.reuse, UR60, -R53 ;  /* 0x0000003c02357c23 */ /* 0x040fe20008010835 */
[----:B------:R-:W-:Y:S01]  /*a360*/  FMUL.FTZ R55, R2, UR59 ;  /* 0x0000003b02377c20 */ /* 0x000fe20008410000 */
[----:B------:R-:W-:Y:S01]  /*a370*/  ISETP.GE.AND P0, PT, R6, 0x1, PT ;  /* 0x000000010600780c */ /* 0x000fe20003f06270 */
[C---:B------:R-:W-:Y:S01]  /*a380*/  FFMA.FTZ R15, R234.reuse, UR60, -R5 ;  /* 0x0000003cea0f7c23 */ /* 0x040fe20008010805 */
[----:B------:R-:W-:Y:S01]  /*a390*/  FMUL.FTZ R2, R21, UR59 ;  /* 0x0000003b15027c20 */ /* 0x000fe20008410000 */
[----:B------:R-:W-:Y:S01]  /*a3a0*/  FMUL.FTZ R5, R234, UR59 ;  /* 0x0000003bea057c20 */ /* 0x000fe20008410000 */
[----:B------:R-:W-:Y:S01]  /*a3b0*/  FFMA.FTZ R52, R10, UR60, R51 ;  /* 0x0000003c0a347c23 */ /* 0x000fe20008010033 */
[----:B------:R-:W-:Y:S01]  /*a3c0*/  FFMA.FTZ R51, R233, UR60, R54 ;  /* 0x0000003ce9337c23 */ /* 0x000fe20008010036 */
[----:B------:R-:W-:Y:S01]  /*a3d0*/  FMUL.FTZ R63, R18, UR59 ;  /* 0x0000003b123f7c20 */ /* 0x000fe20008410000 */
[C---:B------:R-:W-:Y:S01]  /*a3e0*/  FFMA.FTZ R61, R17.reuse, UR60, R2 ;  /* 0x0000003c113d7c23 */ /* 0x040fe20008010002 */
[----:B------:R-:W-:Y:S01]  /*a3f0*/  FFMA.FTZ R54, R236, UR60, R5 ;  /* 0x0000003cec367c23 */ /* 0x000fe20008010005 */
[----:B------:R-:W-:Y:S01]  /*a400*/  FMUL.FTZ R58, R17, UR59 ;  /* 0x0000003b113a7c20 */ /* 0x000fe20008410000 */
[----:B------:R-:W-:Y:S01]  /*a410*/  FMUL.FTZ R2, R19, UR59 ;  /* 0x0000003b13027c20 */ /* 0x000fe20008410000 */
[----:B------:R-:W-:Y:S01]  /*a420*/  FMUL.FTZ R62, R237, UR59 ;  /* 0x0000003bed3e7c20 */ /* 0x000fe20008410000 */
[----:B------:R-:W-:Y:S01]  /*a430*/  FMUL.FTZ R5, R22, UR59 ;  /* 0x0000003b16057c20 */ /* 0x000fe20008410000 */
[C---:B------:R-:W-:Y:S01]  /*a440*/  FFMA.FTZ R63, R20.reuse, UR60, -R63 ;  /* 0x0000003c143f7c23 */ /* 0x040fe2000801083f */
[----:B------:R-:W-:Y:S01]  /*a450*/  FMUL.FTZ R65, R20, UR59 ;  /* 0x0000003b14417c20 */ /* 0x000fe20008410000 */
[----:B------:R-:W-:Y:S01]  /*a460*/  FFMA.FTZ R58, R21, UR60, -R58 ;  /* 0x0000003c153a7c23 */ /* 0x000fe2000801083a */
[C---:B------:R-:W-:Y:S01]  /*a470*/  FFMA.FTZ R20, R57.reuse, UR60, -R2 ;  /* 0x0000003c39147c23 */ /* 0x040fe20008010802 */
[----:B------:R-:W-:Y:S01]  /*a480*/  FMUL.FTZ R64, R57, UR59 ;  /* 0x0000003b39407c20 */ /* 0x000fe20008410000 */
[----:B------:R-:W-:Y:S01]  /*a490*/  FFMA.FTZ R21, R13, UR60, R62 ;  /* 0x0000003c0d157c23 */ /* 0x000fe2000801003e */
[----:B------:R-:W-:Y:S01]  /*a4a0*/  FFMA.FTZ R57, R4, UR60, -R5 ;  /* 0x0000003c04397c23 */ /* 0x000fe20008010805 */
        /* <DEDUP_REMOVED lines=9> */
[----:B------:R-:W-:Y:S01]  /*a540*/  FFMA.FTZ R66, R18, UR60, R65 ;  /* 0x0000003c12427c23 */ /* 0x000fe20008010041 */
[----:B------:R-:W-:Y:S01]  /*a550*/  FFMA.FTZ R65, R19, UR60, R64 ;  /* 0x0000003c13417c23 */ /* 0x000fe20008010040 */
[----:B------:R-:W-:Y:S01]  /*a560*/  FFMA.FTZ R47, R154, UR60, -R47 ;  /* 0x0000003c9a2f7c23 */ /* 0x000fe2000801082f */
[----:B------:R-:W-:Y:S01]  /*a570*/  FFMA.FTZ R38, R195, UR60, R38 ;  /* 0x0000003cc3267c23 */ /* 0x000fe20008010026 */
[----:B------:R-:W-:Y:S01]  /*a580*/  FFMA.FTZ R56, R237, UR60, -R56 ;  /* 0x0000003ced387c23 */ /* 0x000fe20008010838 */
[----:B------:R-:W-:Y:S01]  /*a590*/  FFMA.FTZ R55, R0, UR60, R55 ;  /* 0x0000003c00377c23 */ /* 0x000fe20008010037 */
[----:B------:R-:W-:Y:S01]  /*a5a0*/  FFMA.FTZ R62, R3, UR60, -R62 ;  /* 0x0000003c033e7c23 */ /* 0x000fe2000801083e */
        /* <DEDUP_REMOVED lines=32> */
.L_x_4199:
[----:B------:R-:W-:Y:S05]  /*a7b0*/  BSYNC B0 ;  /* 0x0000000000007941 */ /* 0x000fea0003800000 */
.L_x_4198:
[----:B------:R-:W-:Y:S01]  /*a7c0*/  USHF.R.U32.HI UR48, URZ, 0x1, UR29 ;  /* 0x000000013f307899 */ /* 0x000fe2000801161d */
[----:B------:R-:W-:Y:S01]  /*a7d0*/  FMUL.FTZ R3, R215, R196 ;  /* 0x000000c4d7037220 */ /* 0x000fe20000410000 */
[----:B------:R-:W-:Y:S01]  /*a7e0*/  USHF.R.U64 UR59, UR28, 0x1, UR29 ;  /* 0x000000011c3b7899 */ /* 0x000fe2000800121d */
[----:B------:R-:W-:Y:S01]  /*a7f0*/  FMUL.FTZ R141, R59, R168 ;  /* 0x000000a83b8d7220 */ /* 0x000fe20000410000 */
[----:B------:R-:W-:Y:S01]  /*a800*/  UIMAD UR60, UR48, UR11, URZ ;  /* 0x0000000b303c72a4 */ /* 0x000fe2000f8e023f */
[----:B------:R-:W-:Y:S01]  /*a810*/  FFMA.FTZ R3, R36, R227, R3 ;  /* 0x000000e324037223 */ /* 0x000fe20000010003 */
[----:B------:R-:W-:Y:S01]  /*a820*/  UIMAD.WIDE.U32 UR48, UR59, UR11, URZ ;  /* 0x0000000b3b3072a5 */ /* 0x000fe2000f8e003f */
[-C--:B------:R-:W-:Y:S01]  /*a830*/  FMUL.FTZ R59, R195, R170.reuse ;  /* 0x000000aac33b7220 */ /* 0x080fe20000410000 */
[----:B------:R-:W-:Y:S01]  /*a840*/  UIMAD UR60, UR57, UR59, UR60 ;  /* 0x0000003b393c72a4 */ /* 0x000fe2000f8e023c */
[----:B------:R-:W-:Y:S01]  /*a850*/  FADD.FTZ R134, R134, R3 ;  /* 0x0000000386867221 */ /* 0x000fe20000010000 */
[----:B------:R-:W-:Y:S01]  /*a860*/  UIMAD UR58, UR58, UR30, URZ ;  /* 0x0000001e3a3a72a4 */ /* 0x000fe2000f8e023f */
[----:B------:R-:W1:Y:S01]  /*a870*/  LDC.64 R2, c[0x0][0x380] ;  /* 0x0000e000ff027b82 */ /* 0x000e620000000a00 */
[----:B------:R-:W-:Y:S01]  /*a880*/  UIADD3 UR49, UR60, UR49, URZ ;  /* 0x000000313c317290 */ /* 0x000fe2000fffe03f */
[----:B------:R-:W-:Y:S01]  /*a890*/  FMUL.FTZ R7, R7, R170 ;  /* 0x000000aa07077220 */ /* 0x000fe20000410000 */
[----:B------:R-:W-:Y:S01]  /*a8a0*/  UIMAD UR57, UR12, UR31, UR58 ;  /* 0x0000001f0c3972a4 */ /* 0x000fe2000f8e023a */
[----:B------:R-:W-:Y:S01]  /*a8b0*/  FADD.FTZ R132, R133, R132 ;  /* 0x0000008485847221 */ /* 0x000fe20000010000 */
[----:B------:R-:W-:Y:S01]  /*a8c0*/  UIMAD.WIDE.U32 UR48, UR12, UR30, UR48 ;  /* 0x0000001e0c3072a5 */ /* 0x000fe2000f8e0030 */
[----:B------:R-:W-:Y:S01]  /*a8d0*/  FADD.FTZ R228, -R152, R228 ;  /* 0x000000e498e47221 */ /* 0x000fe20000010100 */
[----:B------:R-:W-:Y:S01]  /*a8e0*/  FMUL.FTZ R136, R60, R169 ;  /* 0x000000a93c887220 */ /* 0x000fe20000410000 */
[C---:B0-----:R-:W-:Y:S01]  /*a8f0*/  FMUL.FTZ R5, R214.reuse, R59 ;  /* 0x0000003bd6057220 */ /* 0x041fe20000410000 */
[----:B------:R-:W-:Y:S01]  /*a900*/  UIADD3 UR57, UR57, UR49, URZ ;  /* 0x0000003139397290 */ /* 0x000fe2000fffe03f */
[-C--:B------:R-:W-:Y:S01]  /*a910*/  FMUL.FTZ R60, R214, R7.reuse ;  /* 0x00000007d63c7220 */ /* 0x080fe20000410000 */
[----:B------:R-:W-:Y:S01]  /*a920*/  ULEA UR58, UP0, UR48, UR32, 0x3 ;  /* 0x00000020303a7291 */ /* 0x000fe2000f80183f */
[----:B------:R-:W-:Y:S01]  /*a930*/  FADD.FTZ R132, R132, R135 ;  /* 0x0000008784847221 */ /* 0x000fe20000010000 */
[----:B------:R-:W-:Y:S01]  /*a940*/  UIADD3 UR49, UR6, -UR54, URZ ;  /* 0x8000003606317290 */ /* 0x000fe2000fffe03f */
[----:B------:R-:W-:Y:S01]  /*a950*/  FADD.FTZ R245, R16, R245 ;  /* 0x000000f510f57221 */ /* 0x000fe20000010000 */
[----:B------:R-:W-:Y:S01]  /*a960*/  ULEA.HI.X UR57, UR48, UR33, UR57, 0x3, UP0 ;  /* 0x0000002130397291 */ /* 0x000fe200080f1c39 */
[----:B------:R-:W-:Y:S01]  /*a970*/  FFMA.FTZ R135, R228, R7, -R5 ;  /* 0x00000007e4877223 */ /* 0x000fe20000010805 */
[----:B------:R-:W-:Y:S01]  /*a980*/  UIMAD UR48, UR49, -0x1000, URZ ;  /* 0xfffff000313078a4 */ /* 0x000fe2000f8e023f */
[----:B------:R-:W-:Y:S01]  /*a990*/  FADD.FTZ R229, -R35, R229 ;  /* 0x000000e523e57221 */ /* 0x000fe20000010100 */
[----:B------:R-:W-:Y:S01]  /*a9a0*/  FMUL.FTZ R16, R190, R169 ;  /* 0x000000a9be107220 */ /* 0x000fe20000410000 */
[----:B------:R-:W-:Y:S01]  /*a9b0*/  FFMA.FTZ R7, R59, R228, R60 ;  /* 0x000000e43b077223 */ /* 0x000fe2000001003c */
[----:B------:R-:W-:Y:S01]  /*a9c0*/  FMUL.FTZ R137, R213, R136 ;  /* 0x00000088d5897220 */ /* 0x000fe20000410000 */
[----:B------:R-:W-:Y:S01]  /*a9d0*/  LEA R4, P0, R188, UR58, 0x2 ;  /* 0x0000003abc047c11 */ /* 0x000fe2000f8010ff */
[----:B------:R-:W-:Y:S01]  /*a9e0*/  USHF.L.U64.HI UR49, UR8, 0x2, UR9 ;  /* 0x0000000208317899 */ /* 0x000fe20008010209 */
[----:B------:R-:W-:Y:S01]  /*a9f0*/  FMUL.FTZ R133, R189, R168 ;  /* 0x000000a8bd857220 */ /* 0x000fe20000410000 */
[----:B------:R-:W-:Y:S01]  /*aa00*/  FADD.FTZ R7, R134, R7 ;  /* 0x0000000786077221 */ /* 0x000fe20000010000 */
[----:B------:R-:W-:Y:S01]  /*aa10*/  FFMA.FTZ R60, R16, R229, R137 ;  /* 0x000000e5103c7223 */ /* 0x000fe20000010089 */
[----:B------:R-:W-:Y:S01]  /*aa20*/  LEA.HI.X R5, R188, UR57, RZ, 0x2, P0 ;  /* 0x00000039bc057c11 */ /* 0x000fe200080f14ff */
[----:B------:R-:W-:Y:S01]  /*aa30*/  FADD.FTZ R230, -R34, R230 ;  /* 0x000000e622e67221 */ /* 0x000fe20000010100 */
[----:B------:R-:W-:Y:S01]  /*aa40*/  MOV R145, UR48 ;  /* 0x0000003000917c02 */ /* 0x000fe20008000f00 */
[----:B------:R-:W-:Y:S01]  /*aa50*/  USHF.L.U32 UR48, UR8, 0x2, URZ ;  /* 0x0000000208307899 */ /* 0x000fe2000800063f */
[----:B------:R-:W-:Y:S01]  /*aa60*/  FMUL.FTZ R143, R212, R133 ;  /* 0x00000085d48f7220 */ /* 0x000fe20000410000 */
[----:B------:R-:W-:Y:S01]  /*aa70*/  FADD.FTZ R7, R7, R60 ;  /* 0x0000003c07077221 */ /* 0x000fe20000010000 */
[----:B-1----:R-:W-:-:S02]  /*aa80*/  IMAD R60, R2, UR49, RZ ;  /* 0x00000031023c7c24 */ /* 0x002fc4000f8e02ff */
[----:B------:R-:W-:Y:S01]  /*aa90*/  FMUL.FTZ R134, R212, R141 ;  /* 0x0000008dd4867220 */ /* 0x000fe20000410000 */
[----:B------:R-:W-:-:S04]  /*aaa0*/  IMAD.WIDE R4, R145, 0x4, R4 ;  /* 0x0000000491047825 */ /* 0x000fc800078e0204 */
[----:B------:R-:W-:Y:S01]  /*aab0*/  FFMA.FTZ R143, R230, R141, -R143 ;  /* 0x0000008de68f7223 */ /* 0x000fe2000001088f */
[----:B------:R-:W-:Y:S01]  /*aac0*/  FADD.FTZ R132, R132, R135 ;  /* 0x0000008784847221 */ /* 0x000fe20000010000 */
[----:B------:R-:W-:Y:S01]  /*aad0*/  FMUL.FTZ R140, R213, R16 ;  /* 0x00000010d58c7220 */ /* 0x000fe20000410000 */
[----:B------:R-:W-:Y:S01]  /*aae0*/  IMAD R141, R3, UR48, R60 ;  /* 0x00000030038d7c24 */ /* 0x000fe2000f8e023c */
[----:B------:R-:W-:Y:S01]  /*aaf0*/  IADD3 R3, R188, 0x80, RZ ;  /* 0x00000080bc037810 */ /* 0x000fe20007ffe0ff */
[----:B------:R-:W-:Y:S01]  /*ab00*/  IMAD.WIDE.U32 R4, R2, UR48, R4 ;  /* 0x0000003002047c25 */ /* 0x000fe2000f8e0004 */
[----:B------:R-:W-:-:S03]  /*ab10*/  ISETP.GE.AND P0, PT, R6, 0x81, PT ;  /* 0x000000810600780c */ /* 0x000fc60003f06270 */
[----:B------:R-:W-:Y:S01]  /*ab20*/  FFMA.FTZ R139, R229, R136, -R140 ;  /* 0x00000088e58b7223 */ /* 0x000fe2000001088c */
[----:B------:R-:W-:Y:S01]  /*ab30*/  LEA.HI.SX32 R135, R3, R188, 0x1b ;  /* 0x000000bc03877211 */ /* 0x000fe200078fdaff */
[----:B------:R-:W-:Y:S01]  /*ab40*/  FADD.FTZ R247, R14, -R247 ;  /* 0x800000f70ef77221 */ /* 0x000fe20000010000 */
[----:B------:R-:W-:Y:S01]  /*ab50*/  IADD3 R3, R5, R141, RZ ;  /* 0x0000008d05037210 */ /* 0x000fe20007ffe0ff */
[-C--:B------:R-:W-:Y:S01]  /*ab60*/  FMUL.FTZ R14, R192, R167.reuse ;  /* 0x000000a7c00e7220 */ /* 0x080fe20000410000 */
[----:B------:R-:W-:Y:S01]  /*ab70*/  LEA R5, R135, R186, 0x2 ;  /* 0x000000ba87057211 */ /* 0x000fe200078e10ff */
[----:B------:R-:W-:Y:S01]  /*ab80*/  FADD.FTZ R132, R132, R139 ;  /* 0x0000008b84847221 */ /* 0x000fe20000010000 */
[----:B------:R-:W-:Y:S01]  /*ab90*/  FADD.FTZ R231, -R33, R231 ;  /* 0x000000e721e77221 */ /* 0x000fe20000010100 */
[----:B------:R-:W-:Y:S01]  /*aba0*/  IADD3 R137, R188, 0x100, RZ ;  /* 0x00000100bc897810 */ /* 0x000fe20007ffe0ff */
[----:B------:R-:W-:Y:S01]  /*abb0*/  FMUL.FTZ R154, R154, R167 ;  /* 0x000000a79a9a7220 */ /* 0x000fe20000410000 */
[----:B------:R-:W-:Y:S01]  /*abc0*/  FMUL.FTZ R2, R138, R14 ;  /* 0x0000000e8a027220 */ /* 0x000fe20000410000 */
[----:B------:R-:W0:Y:S01]  /*abd0*/  LDS R5, [R5+0x4400] ;  /* 0x0044000005057984 */ /* 0x000e220000000800 */
[----:B------:R-:W-:Y:S01]  /*abe0*/  FADD.FTZ R132, R132, R143 ;  /* 0x0000008f84847221 */ /* 0x000fe20000010000 */
[----:B------:R-:W-:Y:S01]  /*abf0*/  FFMA.FTZ R134, R133, R230, R134 ;  /* 0x000000e685867223 */ /* 0x000fe20000010086 */
[----:B------:R-:W-:Y:S01]  /*ac00*/  IADD3 R139, R188, 0x180, RZ ;  /* 0x00000180bc8b7810 */ /* 0x000fe20007ffe0ff */
[----:B------:R-:W-:Y:S01]  /*ac10*/  FFMA.FTZ R143, R231, R154, -R2 ;  /* 0x0000009ae78f7223 */ /* 0x000fe20000010802 */
[----:B------:R-:W-:Y:S01]  /*ac20*/  LEA.HI.SX32 R137, R137, R188, 0x1b ;  /* 0x000000bc89897211 */ /* 0x000fe200078fdaff */
[----:B------:R-:W-:Y:S01]  /*ac30*/  BSSY B0, `(.L_x_4200) ;  /* 0x000000a000007945 */ /* 0x000fe20003800000 */
[----:B------:R-:W-:Y:S01]  /*ac40*/  FADD.FTZ R7, R7, R134 ;  /* 0x0000008607077221 */ /* 0x000fe20000010000 */
[----:B------:R-:W-:Y:S01]  /*ac50*/  ISETP.GE.AND P1, PT, R6, 0x101, PT ;  /* 0x000001010600780c */ /* 0x000fe20003f26270 */
[----:B------:R-:W-:Y:S01]  /*ac60*/  FADD.FTZ R60, R132, R143 ;  /* 0x0000008f843c7221 */ /* 0x000fe20000010000 */
[----:B------:R-:W-:-:S02]  /*ac70*/  ISETP.GE.AND P2, PT, R6, 0x181, PT ;  /* 0x000001810600780c */ /* 0x000fc40003f46270 */
[----:B------:R-:W-:Y:S02]  /*ac80*/  MOV R2, R4 ;  /* 0x0000000400027202 */ /* 0x000fe40000000f00 */
[----:B------:R-:W-:Y:S02]  /*ac90*/  LEA.HI.SX32 R139, R139, R188, 0x1b ;  /* 0x000000bc8b8b7211 */ /* 0x000fe400078fdaff */
[----:B------:R-:W-:Y:S01]  /*aca0*/  LEA R137, R137, R186, 0x2 ;  /* 0x000000ba89897211 */ /* 0x000fe200078e10ff */
[----:B------:R-:W-:Y:S06]  /*acb0*/  @!P0 BRA `(.L_x_4201) ;  /* 0x0000000000048947 */ /* 0x000fec0003800000 */
[----:B0-----:R1:W-:Y:S02]  /*acc0*/  REDG.E.ADD.F32.FTZ.RN.STRONG.GPU desc[UR22][R2.64+-0x3e00], R5 ;  /* 0xffc20005020079a6 */ /* 0x0013e4000c10f396 */
.L_x_4201:
[----:B------:R-:W-:Y:S05]  /*acd0*/  BSYNC B0 ;  /* 0x0000000000007941 */ /* 0x000fea0003800000 */
.L_x_4200:
[----:B01----:R0:W1:Y:S01]  /*ace0*/  LDS R5, [R137+0x4600] ;  /* 0x0046000089057984 */ /* 0x0030620000000800 */
[----:B------:R-:W-:Y:S01]  /*acf0*/  BSSY B0, `(.L_x_4202) ;  /* 0x0000004000007945 */ /* 0x000fe20003800000 */
[----:B------:R-:W-:-:S03]  /*ad00*/  LEA R139, R139, R186, 0x2 ;  /* 0x000000ba8b8b7211 */ /* 0x000fc600078e10ff */
[----:B------:R-:W-:Y:S05]  /*ad10*/  @!P1 BRA `(.L_x_4203) ;  /* 0x0000000000049947 */ /* 0x000fea0003800000 */
[----:B-1----:R2:W-:Y:S02]  /*ad20*/  REDG.E.ADD.F32.FTZ.RN.STRONG.GPU desc[UR22][R2.64+-0x3c00], R5 ;  /* 0xffc40005020079a6 */ /* 0x0025e4000c10f396 */
.L_x_4203:
[----:B------:R-:W-:Y:S05]  /*ad30*/  BSYNC B0 ;  /* 0x0000000000007941 */ /* 0x000fea0003800000 */
.L_x_4202:
[----:B-12---:R1:W2:Y:S01]  /*ad40*/  LDS R5, [R139+0x4800] ;  /* 0x004800008b057984 */ /* 0x0062a20000000800 */
[----:B------:R-:W-:Y:S01]  /*ad50*/  BSSY B0, `(.L_x_4204) ;  /* 0x0000005000007945 */ /* 0x000fe20003800000 */
[C---:B------:R-:W-:Y:S02]  /*ad60*/  IADD3 R141, R188.reuse, 0x200, RZ ;  /* 0x00000200bc8d7810 */ /* 0x040fe40007ffe0ff */
[----:B------:R-:W-:Y:S01]  /*ad70*/  IADD3 R135, R188, 0x280, RZ ;  /* 0x00000280bc877810 */ /* 0x000fe20007ffe0ff */
[----:B------:R-:W-:Y:S06]  /*ad80*/  @!P2 BRA `(.L_x_4205) ;  /* 0x000000000004a947 */ /* 0x000fec0003800000 */
[----:B--2---:R3:W-:Y:S02]  /*ad90*/  REDG.E.ADD.F32.FTZ.RN.STRONG.GPU desc[UR22][R2.64+-0x3a00], R5 ;  /* 0xffc60005020079a6 */ /* 0x0047e4000c10f396 */
.L_x_4205:
[----:B------:R-:W-:Y:S05]  /*ada0*/  BSYNC B0 ;  /* 0x0000000000007941 */ /* 0x000fea0003800000 */
.L_x_4204:
[----:B--23--:R-:W-:Y:S01]  /*adb0*/  LEA.HI.SX32 R5, R141, R188, 0x1b ;  /* 0x000000bc8d057211 */ /* 0x00cfe200078fdaff */
[----:B------:R-:W-:Y:S01]  /*adc0*/  BSSY B0, `(.L_x_4206) ;  /* 0x0000011000007945 */ /* 0x000fe20003800000 */
[----:B------:R-:W-:Y:S02]  /*add0*/  ISETP.GE.AND P6, PT, R6, 0x201, PT ;  /* 0x000002010600780c */ /* 0x000fe40003fc6270 */
[----:B------:R-:W-:Y:S02]  /*ade0*/  LEA R5, R5, R186, 0x2 ;  /* 0x000000ba05057211 */ /* 0x000fe400078e10ff */
[C---:B0-----:R-:W-:Y:S02]  /*adf0*/  IADD3 R137, R188.reuse, 0x300, RZ ;  /* 0x00000300bc897810 */ /* 0x041fe40007ffe0ff */
[----:B------:R-:W-:Y:S02]  /*ae00*/  LEA.HI.SX32 R135, R135, R188, 0x1b ;  /* 0x000000bc87877211 */ /* 0x000fe400078fdaff */
[----:B------:R-:W0:Y:S01]  /*ae10*/  LDS R5, [R5+0x4a00] ;  /* 0x004a000005057984 */ /* 0x000e220000000800 */
[----:B-1----:R-:W-:-:S02]  /*ae20*/  IADD3 R139, R188, 0x380, RZ ;  /* 0x00000380bc8b7810 */ /* 0x002fc40007ffe0ff */
        /* <DEDUP_REMOVED lines=10> */
.L_x_4207:
[----:B------:R-:W-:Y:S05]  /*aed0*/  BSYNC B0 ;  /* 0x0000000000007941 */ /* 0x000fea0003800000 */
.L_x_4206:
[----:B01----:R0:W1:Y:S01]  /*aee0*/  LDS R5, [R4+0x4c00] ;  /* 0x004c000004057984 */ /* 0x0030620000000800 */
[----:B------:R-:W-:Y:S01]  /*aef0*/  BSSY B0, `(.L_x_4208) ;  /* 0x0000006000007945 */ /* 0x000fe20003800000 */
[----:B------:R-:W-:Y:S02]  /*af00*/  IADD3 R135, R188, 0x400, RZ ;  /* 0x00000400bc877810 */ /* 0x000fe40007ffe0ff */
[----:B------:R-:W-:Y:S02]  /*af10*/  LEA.HI.SX32 R139, R139, R188, 0x1b ;  /* 0x000000bc8b8b7211 */ /* 0x000fe400078fdaff */
[----:B------:R-:W-:Y:S01]  /*af20*/  LEA R132, R137, R186, 0x2 ;  /* 0x000000ba89847211 */ /* 0x000fe200078e10ff */
[----:B------:R-:W-:Y:S06]  /*af30*/  @!P0 BRA `(.L_x_4209) ;  /* 0x0000000000048947 */ /* 0x000fec0003800000 */
[----:B-1----:R2:W-:Y:S02]  /*af40*/  REDG.E.ADD.F32.FTZ.RN.STRONG.GPU desc[UR22][R2.64+-0x3600], R5 ;  /* 0xffca0005020079a6 */ /* 0x0025e4000c10f396 */
.L_x_4209:
[----:B------:R-:W-:Y:S05]  /*af50*/  BSYNC B0 ;  /* 0x0000000000007941 */ /* 0x000fea0003800000 */
.L_x_4208:
[----:B-12---:R1:W2:Y:S01]  /*af60*/  LDS R5, [R132+0x4e00] ;  /* 0x004e000084057984 */ /* 0x0062a20000000800 */
[----:B------:R-:W-:Y:S01]  /*af70*/  BSSY B0, `(.L_x_4210) ;  /* 0x0000006000007945 */ /* 0x000fe20003800000 */
[----:B------:R-:W-:Y:S02]  /*af80*/  IADD3 R137, R188, 0x480, RZ ;  /* 0x00000480bc897810 */ /* 0x000fe40007ffe0ff */
[----:B------:R-:W-:Y:S02]  /*af90*/  LEA.HI.SX32 R135, R135, R188, 0x1b ;  /* 0x000000bc87877211 */ /* 0x000fe400078fdaff */
[----:B0-----:R-:W-:Y:S01]  /*afa0*/  LEA R4, R139, R186, 0x2 ;  /* 0x000000ba8b047211 */ /* 0x001fe200078e10ff */
[----:B------:R-:W-:Y:S06]  /*afb0*/  @!P1 BRA `(.L_x_4211) ;  /* 0x0000000000049947 */ /* 0x000fec0003800000 */
[----:B--2---:R0:W-:Y:S02]  /*afc0*/  REDG.E.ADD.F32.FTZ.RN.STRONG.GPU desc[UR22][R2.64+-0x3400], R5 ;  /* 0xffcc0005020079a6 */ /* 0x0041e4000c10f396 */
.L_x_4211:
[----:B------:R-:W-:Y:S05]  /*afd0*/  BSYNC B0 ;  /* 0x0000000000007941 */ /* 0x000fea0003800000 */
.L_x_4210:
[----:B0-2---:R0:W2:Y:S01]  /*afe0*/  LDS R5, [R4+0x5000] ;  /* 0x0050000004057984 */ /* 0x0050a20000000800 */
[----:B------:R-:W-:Y:S01]  /*aff0*/  BSSY B0, `(.L_x_4212) ;  /* 0x0000006000007945 */ /* 0x000fe20003800000 */
[----:B------:R-:W-:Y:S02]  /*b000*/  IADD3 R139, R188, 0x500, RZ ;  /* 0x00000500bc8b7810 */ /* 0x000fe40007ffe0ff */
[----:B------:R-:W-:Y:S02]  /*b010*/  LEA.HI.SX32 R137, R137, R188, 0x1b ;  /* 0x000000bc89897211 */ /* 0x000fe400078fdaff */
[----:B------:R-:W-:Y:S01]  /*b020*/  LEA R135, R135, R186, 0x2 ;  /* 0x000000ba87877211 */ /* 0x000fe200078e10ff */
[----:B------:R-:W-:Y:S06]  /*b030*/  @!P2 BRA `(.L_x_4213) ;  /* 0x000000000004a947 */ /* 0x000fec0003800000 */
[----:B--2---:R3:W-:Y:S02]  /*b040*/  REDG.E.ADD.F32.FTZ.RN.STRONG.GPU desc[UR22][R2.64+-0x3200], R5 ;  /* 0xffce0005020079a6 */ /* 0x0047e4000c10f396 */
.L_x_4213:
[----:B------:R-:W-:Y:S05]  /*b050*/  BSYNC B0 ;  /* 0x0000000000007941 */ /* 0x000fea0003800000 */
.L_x_4212:
[----:B--23--:R2:W3:Y:S01]  /*b060*/  LDS R5, [R135+0x5200] ;  /* 0x0052000087057984 */ /* 0x00c4e20000000800 */
[----:B------:R-:W-:Y:S01]  /*b070*/  BSSY B0, `(.L_x_4214) ;  /* 0x0000005000007945 */ /* 0x000fe20003800000 */
[----:B------:R-:W-:Y:S02]  /*b080*/  LEA.HI.SX32 R139, R139, R188, 0x1b ;  /* 0x000000bc8b8b7211 */ /* 0x000fe400078fdaff */
[----:B------:R-:W-:Y:S01]  /*b090*/  LEA R137, R137, R186, 0x2 ;  /* 0x000000ba89897211 */ /* 0x000fe200078e10ff */
[----:B------:R-:W-:Y:S06]  /*b0a0*/  @!P3 BRA `(.L_x_4215) ;  /* 0x000000000004b947 */ /* 0x000fec0003800000 */
[----:B---3--:R4:W-:Y:S02]  /*b0b0*/  REDG.E.ADD.F32.FTZ.RN.STRONG.GPU desc[UR22][R2.64+-0x3000], R5 ;  /* 0xffd00005020079a6 */ /* 0x0089e4000c10f396 */
.L_x_4215:
[----:B------:R-:W-:Y:S05]  /*b0c0*/  BSYNC B0 ;  /* 0x0000000000007941 */ /* 0x000fea0003800000 */
.L_x_4214:
[----:B---34-:R3:W4:Y:S01]  /*b0d0*/  LDS R5, [R137+0x5400] ;  /* 0x0054000089057984 */ /* 0x0187220000000800 */
[----:B------:R-:W-:Y:S01]  /*b0e0*/  BSSY B0, `(.L_x_4216) ;  /* 0x0000004000007945 */ /* 0x000fe20003800000 */
[----:B------:R-:W-:-:S03]  /*b0f0*/  LEA R139, R139, R186, 0x2 ;  /* 0x000000ba8b8b7211 */ /* 0x000fc600078e10ff */
[----:B------:R-:W-:Y:S05]  /*b100*/  @!P4 BRA `(.L_x_4217) ;  /* 0x000000000004c947 */ /* 0x000fea0003800000 */
[----:B----4-:R4:W-:Y:S02]  /*b110*/  REDG.E.ADD.F32.FTZ.RN.STRONG.GPU desc[UR22][R2.64+-0x2e00], R5 ;  /* 0xffd20005020079a6 */ /* 0x0109e4000c10f396 */
.L_x_4217:
[----:B------:R-:W-:Y:S05]  /*b120*/  BSYNC B0 ;  /* 0x0000000000007941 */ /* 0x000fea0003800000 */
.L_x_4216:
[----:B----4-:R4:W0:Y:S01]  /*b130*/  LDS R5, [R139+0x5600] ;  /* 0x005600008b057984 */ /* 0x0108220000000800 */
[----:B------:R-:W-:Y:S01]  /*b140*/  BSSY B0, `(.L_x_4218) ;  /* 0x0000005000007945 */ /* 0x000fe20003800000 */
[C---:B--2---:R-:W-:Y:S02]  /*b150*/  IADD3 R135, R188.reuse, 0x580, RZ ;  /* 0x00000580bc877810 */ /* 0x044fe40007ffe0ff */
[----:B---3--:R-:W-:Y:S01]  /*b160*/  IADD3 R137, R188, 0x600, RZ ;  /* 0x00000600bc897810 */ /* 0x008fe20007ffe0ff */
[----:B------:R-:W-:Y:S06]  /*b170*/  @!P5 BRA `(.L_x_4219) ;  /* 0x000000000004d947 */ /* 0x000fec0003800000 */
[----:B0-----:R2:W-:Y:S02]  /*b180*/  REDG.E.ADD.F32.FTZ.RN.STRONG.GPU desc[UR22][R2.64+-0x2c00], R5 ;  /* 0xffd40005020079a6 */ /* 0x0015e4000c10f396 */
.L_x_4219:
[----:B------:R-:W-:Y:S05]  /*b190*/  BSYNC B0 ;  /* 0x0000000000007941 */ /* 0x000fea0003800000 */
.L_x_4218:
        /* <DEDUP_REMOVED lines=18> */
.L_x_4221:
[----:B------:R-:W-:Y:S05]  /*b2c0*/  BSYNC B0 ;  /* 0x0000000000007941 */ /* 0x000fea0003800000 */
.L_x_4220:
[----:B0-2---:R0:W2:Y:S01]  /*b2d0*/  LDS R5, [R137+0x5a00] ;  /* 0x005a000089057984 */ /* 0x0050a20000000800 */
[----:B------:R-:W-:Y:S01]  /*b2e0*/  BSSY B0, `(.L_x_4222) ;  /* 0x0000006000007945 */ /* 0x000fe20003800000 */
[----:B------:R-:W-:Y:S02]  /*b2f0*/  IADD3 R135, R188, 0x780, RZ ;  /* 0x00000780bc877810 */ /* 0x000fe40007ffe0ff */
[----:B------:R-:W-:Y:S02]  /*b300*/  LEA.HI.SX32 R141, R141, R188, 0x1b ;  /* 0x000000bc8d8d7211 */ /* 0x000fe400078fdaff */
[----:B------:R-:W-:Y:S01]  /*b310*/  LEA R139, R139, R186, 0x2 ;  /* 0x000000ba8b8b7211 */ /* 0x000fe200078e10ff */
[----:B------:R-:W-:Y:S06]  /*b320*/  @!P0 BRA `(.L_x_4223) ;  /* 0x0000000000048947 */ /* 0x000fec0003800000 */
[----:B--2---:R3:W-:Y:S02]  /*b330*/  REDG.E.ADD.F32.FTZ.RN.STRONG.GPU desc[UR22][R2.64+-0x2800], R5 ;  /* 0xffd80005020079a6 */ /* 0x0047e4000c10f396 */
.L_x_4223:
[----:B------:R-:W-:Y:S05]  /*b340*/  BSYNC B0 ;  /* 0x0000000000007941 */ /* 0x000fea0003800000 */
.L_x_4222:
[----:B--23--:R2:W3:Y:S01]  /*b350*/  LDS R5, [R139+0x5c00] ;  /* 0x005c00008b057984 */ /* 0x00c4e20000000800 */
[----:B------:R-:W-:Y:S01]  /*b360*/  BSSY B0, `(.L_x_4224) ;  /* 0x0000006000007945 */ /* 0x000fe20003800000 */
[----:B0-----:R-:W-:Y:S02]  /*b370*/  IADD3 R137, R188, 0x800, RZ ;  /* 0x00000800bc897810 */ /* 0x001fe40007ffe0ff */
[----:B------:R-:W-:Y:S02]  /*b380*/  LEA.HI.SX32 R135, R135, R188, 0x1b ;  /* 0x000000bc87877211 */ /* 0x000fe400078fdaff */
[----:B------:R-:W-:Y:S01]  /*b390*/  LEA R141, R141, R186, 0x2 ;  /* 0x000000ba8d8d7211 */ /* 0x000fe200078e10ff */
[----:B------:R-:W-:Y:S06]  /*b3a0*/  @!P1 BRA `(.L_x_4225) ;  /* 0x0000000000049947 */ /* 0x000fec0003800000 */
[----:B---3--:R0:W-:Y:S02]  /*b3b0*/  REDG.E.ADD.F32.FTZ.RN.STRONG.GPU desc[UR22][R2.64+-0x2600], R5 ;  /* 0xffda0005020079a6 */ /* 0x0081e4000c10f396 */
.L_x_4225:
[----:B------:R-:W-:Y:S05]  /*b3c0*/  BSYNC B0 ;  /* 0x0000000000007941 */ /* 0x000fea0003800000 */
.L_x_4224:
[----:B0--3--:R0:W3:Y:S01]  /*b3d0*/  LDS R5, [R141+0x5e00] ;  /* 0x005e00008d057984 */ /* 0x0090e20000000800 */
[----:B------:R-:W-:Y:S01]  /*b3e0*/  BSSY B0, `(.L_x_4226) ;  /* 0x0000006000007945 */ /* 0x000fe20003800000 */
[----:B--2---:R-:W-:Y:S02]  /*b3f0*/  IADD3 R139, R188, 0x880, RZ ;  /* 0x00000880bc8b7810 */ /* 0x004fe40007ffe0ff */
[----:B------:R-:W-:Y:S02]  /*b400*/  LEA.HI.SX32 R137, R137, R188, 0x1b ;  /* 0x000000bc89897211 */ /* 0x000fe400078fdaff */
[----:B------:R-:W-:Y:S01]  /*b410*/  LEA R135, R135, R186, 0x2 ;  /* 0x000000ba87877211 */ /* 0x000fe200078e10ff */
[----:B------:R-:W-:Y:S06]  /*b420*/  @!P2 BRA `(.L_x_4227) ;  /* 0x000000000004a947 */ /* 0x000fec0003800000 */
[----:B---3--:R2:W-:Y:S02]  /*b430*/  REDG.E.ADD.F32.FTZ.RN.STRONG.GPU desc[UR22][R2.64+-0x2400], R5 ;  /* 0xffdc0005020079a6 */ /* 0x0085e4000c10f396 */
.L_x_4227:
[----:B------:R-:W-:Y:S05]  /*b440*/  BSYNC B0 ;  /* 0x0000000000007941 */ /* 0x000fea0003800000 */
.L_x_4226:
[----:B--23--:R2:W3:Y:S01]  /*b450*/  LDS R5, [R135+0x6000] ;  /* 0x0060000087057984 */ /* 0x00c4e20000000800 */
[----:B------:R-:W-:Y:S01]  /*b460*/  BSSY B0, `(.L_x_4228) ;  /* 0x0000005000007945 */ /* 0x000fe20003800000 */
[----:B------:R-:W-:Y:S02]  /*b470*/  LEA.HI.SX32 R139, R139, R188, 0x1b ;  /* 0x000000bc8b8b7211 */ /* 0x000fe400078fdaff */
[----:B------:R-:W-:Y:S01]  /*b480*/  LEA R137, R137, R186, 0x2 ;  /* 0x000000ba89897211 */ /* 0x000fe200078e10ff */
[----:B------:R-:W-:Y:S06]  /*b490*/  @!P3 BRA `(.L_x_4229) ;  /* 0x000000000004b947 */ /* 0x000fec0003800000 */
[----:B---3--:R4:W-:Y:S02]  /*b4a0*/  REDG.E.ADD.F32.FTZ.RN.STRONG.GPU desc[UR22][R2.64+-0x2200], R5 ;  /* 0xffde0005020079a6 */ /* 0x0089e4000c10f396 */
.L_x_4229:
[----:B------:R-:W-:Y:S05]  /*b4b0*/  BSYNC B0 ;  /* 0x0000000000007941 */ /* 0x000fea0003800000 */
.L_x_4228:
[----:B---34-:R3:W4:Y:S01]  /*b4c0*/  LDS R5, [R137+0x6200] ;  /* 0x0062000089057984 */ /* 0x0187220000000800 */
[----:B------:R-:W-:Y:S01]  /*b4d0*/  BSSY B0, `(.L_x_4230) ;  /* 0x0000004000007945 */ /* 0x000fe20003800000 */
[----:B------:R-:W-:-:S03]  /*b4e0*/  LEA R139, R139, R186, 0x2 ;  /* 0x000000ba8b8b7211 */ /* 0x000fc600078e10ff */
[----:B------:R-:W-:Y:S05]  /*b4f0*/  @!P4 BRA `(.L_x_4231) ;  /* 0x000000000004c947 */ /* 0x000fea0003800000 */
[----:B----4-:R4:W-:Y:S02]  /*b500*/  REDG.E.ADD.F32.FTZ.RN.STRONG.GPU desc[UR22][R2.64+-0x2000], R5 ;  /* 0xffe00005020079a6 */ /* 0x0109e4000c10f396 */
.L_x_4231:
[----:B------:R-:W-:Y:S05]  /*b510*/  BSYNC B0 ;  /* 0x0000000000007941 */ /* 0x000fea0003800000 */
.L_x_4230:
[----:B----4-:R4:W0:Y:S01]  /*b520*/  LDS R5, [R139+0x6400] ;  /* 0x006400008b057984 */ /* 0x0108220000000800 */
[----:B------:R-:W-:Y:S01]  /*b530*/  BSSY B0, `(.L_x_4232) ;  /* 0x0000005000007945 */ /* 0x000fe20003800000 */
[C---:B--2---:R-:W-:Y:S02]  /*b540*/  IADD3 R135, R188.reuse, 0x900, RZ ;  /* 0x00000900bc877810 */ /* 0x044fe40007ffe0ff */
[----:B---3--:R-:W-:Y:S01]  /*b550*/  IADD3 R137, R188, 0x980, RZ ;  /* 0x00000980bc897810 */ /* 0x008fe20007ffe0ff */
[----:B------:R-:W-:Y:S06]  /*b560*/  @!P5 BRA `(.L_x_4233) ;  /* 0x000000000004d947 */ /* 0x000fec0003800000 */
[----:B0-----:R2:W-:Y:S02]  /*b570*/  REDG.E.ADD.F32.FTZ.RN.STRONG.GPU desc[UR22][R2.64+-0x1e00], R5 ;  /* 0xffe20005020079a6 */ /* 0x0015e4000c10f396 */
.L_x_4233:
[----:B------:R-:W-:Y:S05]  /*b580*/  BSYNC B0 ;  /* 0x0000000000007941 */ /* 0x000fea0003800000 */
.L_x_4232:
        /* <DEDUP_REMOVED lines=18> */
.L_x_4235:
[----:B------:R-:W-:Y:S05]  /*b6b0*/  BSYNC B0 ;  /* 0x0000000000007941 */ /* 0x000fea0003800000 */
.L_x_4234:
[----:B0-2---:R0:W2:Y:S01]  /*b6c0*/  LDS R5, [R137+0x6800] ;  /* 0x0068000089057984 */ /* 0x0050a20000000800 */
[----:B------:R-:W-:Y:S01]  /*b6d0*/  BSSY B0, `(.L_x_4236) ;  /* 0x0000006000007945 */ /* 0x000fe20003800000 */
[----:B------:R-:W-:Y:S02]  /*b6e0*/  IADD3 R135, R188, 0xb00, RZ ;  /* 0x00000b00bc877810 */ /* 0x000fe40007ffe0ff */
[----:B------:R-:W-:Y:S02]  /*b6f0*/  LEA.HI.SX32 R141, R141, R188, 0x1b ;  /* 0x000000bc8d8d7211 */ /* 0x000fe400078fdaff */
[----:B------:R-:W-:Y:S01]  /*b700*/  LEA R139, R139, R186, 0x2 ;  /* 0x000000ba8b8b7211 */ /* 0x000fe200078e10ff */
[----:B------:R-:W-:Y:S06]  /*b710*/  @!P0 BRA `(.L_x_4237) ;  /* 0x0000000000048947 */ /* 0x000fec0003800000 */
[----:B--2---:R3:W-:Y:S02]  /*b720*/  REDG.E.ADD.F32.FTZ.RN.STRONG.GPU desc[UR22][R2.64+-0x1a00], R5 ;  /* 0xffe60005020079a6 */ /* 0x0047e4000c10f396 */
.L_x_4237:
[----:B------:R-:W-:Y:S05]  /*b730*/  BSYNC B0 ;  /* 0x0000000000007941 */ /* 0x000fea0003800000 */
.L_x_4236:
[----:B--23--:R2:W3:Y:S01]  /*b740*/  LDS R5, [R139+0x6a00] ;  /* 0x006a00008b057984 */ /* 0x00c4e20000000800 */
[----:B------:R-:W-:Y:S01]  /*b750*/  BSSY B0, `(.L_x_4238) ;  /* 0x0000006000007945 */ /* 0x000fe20003800000 */
[----:B0-----:R-:W-:Y:S02]  /*b760*/  IADD3 R137, R188, 0xb80, RZ ;  /* 0x00000b80bc897810 */ /* 0x001fe40007ffe0ff */
[----:B------:R-:W-:Y:S02]  /*b770*/  LEA.HI.SX32 R135, R135, R188, 0x1b ;  /* 0x000000bc87877211 */ /* 0x000fe400078fdaff */
[----:B------:R-:W-:Y:S01]  /*b780*/  LEA R141, R141, R186, 0x2 ;  /* 0x000000ba8d8d7211 */ /* 0x000fe200078e10ff */
[----:B------:R-:W-:Y:S06]  /*b790*/  @!P1 BRA `(.L_x_4239) ;  /* 0x0000000000049947 */ /* 0x000fec0003800000 */
[----:B---3--:R0:W-:Y:S02]  /*b7a0*/  REDG.E.ADD.F32.FTZ.RN.STRONG.GPU desc[UR22][R2.64+-0x1800], R5 ;  /* 0xffe80005020079a6 */ /* 0x0081e4000c10f396 */
.L_x_4239:
[----:B------:R-:W-:Y:S05]  /*b7b0*/  BSYNC B0 ;  /* 0x0000000000007941 */ /* 0x000fea0003800000 */
.L_x_4238:
[----:B0--3--:R0:W3:Y:S01]  /*b7c0*/  LDS R5, [R141+0x6c00] ;  /* 0x006c00008d057984 */ /* 0x0090e20000000800 */
[----:B------:R-:W-:Y:S01]  /*b7d0*/  BSSY B0, `(.L_x_4240) ;  /* 0x0000006000007945 */ /* 0x000fe20003800000 */
[----:B--2---:R-:W-:Y:S02]  /*b7e0*/  IADD3 R139, R188, 0xc00, RZ ;  /* 0x00000c00bc8b7810 */ /* 0x004fe40007ffe0ff */
[----:B------:R-:W-:Y:S02]  /*b7f0*/  LEA.HI.SX32 R137, R137, R188, 0x1b ;  /* 0x000000bc89897211 */ /* 0x000fe400078fdaff */
[----:B------:R-:W-:Y:S01]  /*b800*/  LEA R135, R135, R186, 0x2 ;  /* 0x000000ba87877211 */ /* 0x000fe200078e10ff */
[----:B------:R-:W-:Y:S06]  /*b810*/  @!P2 BRA `(.L_x_4241) ;  /* 0x000000000004a947 */ /* 0x000fec0003800000 */
[----:B---3--:R2:W-:Y:S02]  /*b820*/  REDG.E.ADD.F32.FTZ.RN.STRONG.GPU desc[UR22][R2.64+-0x1600], R5 ;  /* 0xffea0005020079a6 */ /* 0x0085e4000c10f396 */
.L_x_4241:
[----:B------:R-:W-:Y:S05]  /*b830*/  BSYNC B0 ;  /* 0x0000000000007941 */ /* 0x000fea0003800000 */
.L_x_4240:
[----:B--23--:R2:W3:Y:S01]  /*b840*/  LDS R5, [R135+0x6e00] ;  /* 0x006e000087057984 */ /* 0x00c4e20000000800 */
[----:B------:R-:W-:Y:S01]  /*b850*/  BSSY B0, `(.L_x_4242) ;  /* 0x0000005000007945 */ /* 0x000fe20003800000 */
[----:B------:R-:W-:Y:S02]  /*b860*/  LEA.HI.SX32 R139, R139, R188, 0x1b ;  /* 0x000000bc8b8b7211 */ /* 0x000fe400078fdaff */
[----:B------:R-:W-:Y:S01]  /*b870*/  LEA R137, R137, R186, 0x2 ;  /* 0x000000ba89897211 */ /* 0x000fe200078e10ff */
[----:B------:R-:W-:Y:S06]  /*b880*/  @!P3 BRA `(.L_x_4243) ;  /* 0x000000000004b947 */ /* 0x000fec0003800000 */
[----:B---3--:R4:W-:Y:S02]  /*b890*/  REDG.E.ADD.F32.FTZ.RN.STRONG.GPU desc[UR22][R2.64+-0x1400], R5 ;  /* 0xffec0005020079a6 */ /* 0x0089e4000c10f396 */
.L_x_4243:
[----:B------:R-:W-:Y:S05]  /*b8a0*/  BSYNC B0 ;  /* 0x0000000000007941 */ /* 0x000fea0003800000 */
.L_x_4242:
[----:B---34-:R3:W4:Y:S01]  /*b8b0*/  LDS R5, [R137+0x7000] ;  /* 0x0070000089057984 */ /* 0x0187220000000800 */
[----:B------:R-:W-:Y:S01]  /*b8c0*/  BSSY B0, `(.L_x_4244) ;  /* 0x0000004000007945 */ /* 0x000fe20003800000 */
[----:B------:R-:W-:-:S03]  /*b8d0*/  LEA R139, R139, R186, 0x2 ;  /* 0x000000ba8b8b7211 */ /* 0x000fc600078e10ff */
[----:B------:R-:W-:Y:S05]  /*b8e0*/  @!P4 BRA `(.L_x_4245) ;  /* 0x000000000004c947 */ /* 0x000fea0003800000 */
[----:B----4-:R4:W-:Y:S02]  /*b8f0*/  REDG.E.ADD.F32.FTZ.RN.STRONG.GPU desc[UR22][R2.64+-0x1200], R5 ;  /* 0xffee0005020079a6 */ /* 0x0109e4000c10f396 */
.L_x_4245:
[----:B------:R-:W-:Y:S05]  /*b900*/  BSYNC B0 ;  /* 0x0000000000007941 */ /* 0x000fea0003800000 */
.L_x_4244:
[----:B----4-:R4:W0:Y:S01]  /*b910*/  LDS R5, [R139+0x7200] ;  /* 0x007200008b057984 */ /* 0x0108220000000800 */
[----:B------:R-:W-:Y:S01]  /*b920*/  BSSY B0, `(.L_x_4246) ;  /* 0x0000005000007945 */ /* 0x000fe20003800000 */
[C---:B--2---:R-:W-:Y:S02]  /*b930*/  IADD3 R135, R188.reuse, 0xc80, RZ ;  /* 0x00000c80bc877810 */ /* 0x044fe40007ffe0ff */
[----:B---3--:R-:W-:Y:S01]  /*b940*/  IADD3 R137, R188, 0xd00, RZ ;  /* 0x00000d00bc897810 */ /* 0x008fe20007ffe0ff */
[----:B------:R-:W-:Y:S06]  /*b950*/  @!P5 BRA `(.L_x_4247) ;  /* 0x000000000004d947 */ /* 0x000fec0003800000 */
[----:B0-----:R2:W-:Y:S02]  /*b960*/  REDG.E.ADD.F32.FTZ.RN.STRONG.GPU desc[UR22][R2.64+-0x1000], R5 ;  /* 0xfff00005020079a6 */ /* 0x0015e4000c10f396 */
.L_x_4247:
[----:B------:R-:W-:Y:S05]  /*b970*/  BSYNC B0 ;  /* 0x0000000000007941 */ /* 0x000fea0003800000 */
.L_x_4246:
        /* <DEDUP_REMOVED lines=18> */
.L_x_4249:
[----:B------:R-:W-:Y:S05]  /*baa0*/  BSYNC B0 ;  /* 0x0000000000007941 */ /* 0x000fea0003800000 */
.L_x_4248:
[----:B0-2---:R0:W2:Y:S01]  /*bab0*/  LDS R5, [R137+0x7600] ;  /* 0x0076000089057984 */ /* 0x0050a20000000800 */
[----:B------:R-:W-:Y:S01]  /*bac0*/  BSSY B0, `(.L_x_4250) ;  /* 0x0000006000007945 */ /* 0x000fe20003800000 */
[----:B------:R-:W-:Y:S02]  /*bad0*/  IADD3 R135, R188, 0xe80, RZ ;  /* 0x00000e80bc877810 */ /* 0x000fe40007ffe0ff */
[----:B------:R-:W-:Y:S02]  /*bae0*/  LEA.HI.SX32 R141, R141, R188, 0x1b ;  /* 0x000000bc8d8d7211 */ /* 0x000fe400078fdaff */
[----:B------:R-:W-:Y:S01]  /*baf0*/  LEA R139, R139, R186, 0x2 ;  /* 0x000000ba8b8b7211 */ /* 0x000fe200078e10ff */
[----:B------:R-:W-:Y:S06]  /*bb00*/  @!P0 BRA `(.L_x_4251) ;  /* 0x0000000000048947 */ /* 0x000fec0003800000 */
[----:B--2---:R3:W-:Y:S02]  /*bb10*/  REDG.E.ADD.F32.FTZ.RN.STRONG.GPU desc[UR22][R2.64+-0xc00], R5 ;  /* 0xfff40005020079a6 */ /* 0x0047e4000c10f396 */
.L_x_4251:
[----:B------:R-:W-:Y:S05]  /*bb20*/  BSYNC B0 ;  /* 0x0000000000007941 */ /* 0x000fea0003800000 */
.L_x_4250:
[----:B--23--:R2:W3:Y:S01]  /*bb30*/  LDS R5, [R139+0x7800] ;  /* 0x007800008b057984 */ /* 0x00c4e20000000800 */
[----:B------:R-:W-:Y:S01]  /*bb40*/  BSSY B0, `(.L_x_4252) ;  /* 0x0000006000007945 */ /* 0x000fe20003800000 */
[----:B0-----:R-:W-:Y:S02]  /*bb50*/  IADD3 R137, R188, 0xf00, RZ ;  /* 0x00000f00bc897810 */ /* 0x001fe40007ffe0ff */
[----:B------:R-:W-:Y:S02]  /*bb60*/  LEA.HI.SX32 R135, R135, R188, 0x1b ;  /* 0x000000bc87877211 */ /* 0x000fe400078fdaff */
[----:B------:R-:W-:Y:S01]  /*bb70*/  LEA R141, R141, R186, 0x2 ;  /* 0x000000ba8d8d7211 */ /* 0x000fe200078e10ff */
[----:B------:R-:W-:Y:S06]  /*bb80*/  @!P1 BRA `(.L_x_4253) ;  /* 0x0000000000049947 */ /* 0x000fec0003800000 */
[----:B---3--:R0:W-:Y:S02]  /*bb90*/  REDG.E.ADD.F32.FTZ.RN.STRONG.GPU desc[UR22][R2.64+-0xa00], R5 ;  /* 0xfff60005020079a6 */ /* 0x0081e4000c10f396 */
.L_x_4253:
[----:B------:R-:W-:Y:S05]  /*bba0*/  BSYNC B0 ;  /* 0x0000000000007941 */ /* 0x000fea0003800000 */
.L_x_4252:
[----:B0--3--:R0:W3:Y:S01]  /*bbb0*/  LDS R5, [R141+0x7a00] ;  /* 0x007a00008d057984 */ /* 0x0090e20000000800 */
[----:B------:R-:W-:Y:S01]  /*bbc0*/  BSSY B0, `(.L_x_4254) ;  /* 0x0000006000007945 */ /* 0x000fe20003800000 */
[----:B--2---:R-:W-:Y:S02]  /*bbd0*/  IADD3 R139, R188, 0xf80, RZ ;  /* 0x00000f80bc8b7810 */ /* 0x004fe40007ffe0ff */
[----:B------:R-:W-:Y:S02]  /*bbe0*/  LEA.HI.SX32 R137, R137, R188, 0x1b ;  /* 0x000000bc89897211 */ /* 0x000fe400078fdaff */
[----:B------:R-:W-:Y:S01]  /*bbf0*/  LEA R135, R135, R186, 0x2 ;  /* 0x000000ba87877211 */ /* 0x000fe200078e10ff */
[----:B------:R-:W-:Y:S06]  /*bc00*/  @!P2 BRA `(.L_x_4255) ;  /* 0x000000000004a947 */ /* 0x000fec0003800000 */
[----:B---3--:R2:W-:Y:S02]  /*bc10*/  REDG.E.ADD.F32.FTZ.RN.STRONG.GPU desc[UR22][R2.64+-0x800], R5 ;  /* 0xfff80005020079a6 */ /* 0x0085e4000c10f396 */
.L_x_4255:
[----:B------:R-:W-:Y:S05]  /*bc20*/  BSYNC B0 ;  /* 0x0000000000007941 */ /* 0x000fea0003800000 */
.L_x_4254:
[----:B------:R-:W4:Y:S01]  /*bc30*/  LDS R135, [R135+0x7c00] ;  /* 0x007c000087877984 */ /* 0x000f220000000800 */
[----:B------:R-:W-:Y:S01]  /*bc40*/  BSSY B0, `(.L_x_4256) ;  /* 0x0000006000007945 */ /* 0x000fe20003800000 */
[----:B------:R-:W-:Y:S01]  /*bc50*/  LEA.HI.SX32 R139, R139, R188, 0x1b ;  /* 0x000000bc8b8b7211 */ /* 0x000fe200078fdaff */
[----:B--23--:R-:W-:Y:S01]  /*bc60*/  FMUL.FTZ R5, R138, R154 ;  /* 0x0000009a8a057220 */ /* 0x00cfe20000410000 */
[----:B------:R-:W-:Y:S01]  /*bc70*/  LEA R137, R137, R186, 0x2 ;  /* 0x000000ba89897211 */ /* 0x000fe200078e10ff */
[----:B------:R-:W-:Y:S06]  /*bc80*/  @!P3 BRA `(.L_x_4257) ;  /* 0x000000000004b947 */ /* 0x000fec0003800000 */
[----:B----4-:R2:W-:Y:S02]  /*bc90*/  REDG.E.ADD.F32.FTZ.RN.STRONG.GPU desc[UR22][R2.64+-0x600], R135 ;  /* 0xfffa0087020079a6 */ /* 0x0105e4000c10f396 */
.L_x_4257:
[----:B------:R-:W-:Y:S05]  /*bca0*/  BSYNC B0 ;  /* 0x0000000000007941 */ /* 0x000fea0003800000 */
.L_x_4256:
[----:B------:R-:W-:Y:S01]  /*bcb0*/  FFMA.FTZ R4, R14, R231, R5 ;  /* 0x000000e70e047223 */ /* 0x000fe20000010005 */
[----:B------:R-:W-:Y:S01]  /*bcc0*/  BSSY B0, `(.L_x_4258) ;  /* 0x0000005000007945 */ /* 0x000fe20003800000 */
[----:B------:R3:W0:Y:S01]  /*bcd0*/  LDS R5, [R137+0x7e00] ;  /* 0x007e000089057984 */ /* 0x0006220000000800 */
[----:B------:R-:W-:Y:S02]  /*bce0*/  LEA R139, R139, R186, 0x2 ;  /* 0x000000ba8b8b7211 */ /* 0x000fe400078e10ff */
[----:B------:R-:W-:Y:S05]  /*bcf0*/  @!P4 BRA `(.L_x_4259) ;  /* 0x000000000004c947 */ /* 0x000fea0003800000 */
[----:B0-----:R0:W-:Y:S02]  /*bd00*/  REDG.E.ADD.F32.FTZ.RN.STRONG.GPU desc[UR22][R2.64+-0x400], R5 ;  /* 0xfffc0005020079a6 */ /* 0x0011e4000c10f396 */
.L_x_4259:
[----:B------:R-:W-:Y:S05]  /*bd10*/  BSYNC B0 ;  /* 0x0000000000007941 */ /* 0x000fea0003800000 */
.L_x_4258:
[----:B0-----:R0:W0:Y:S01]  /*bd20*/  LDS R5, [R139+0x8000] ;  /* 0x008000008b057984 */ /* 0x0010220000000800 */
[----:B------:R-:W-:Y:S01]  /*bd30*/  BSSY B0, `(.L_x_4260) ;  /* 0x0000004000007945 */ /* 0x000fe20003800000 */
[----:B------:R-:W-:-:S03]  /*bd40*/  FADD.FTZ R4, R7, R4 ;  /* 0x0000000407047221 */ /* 0x000fc60000010000 */
[----:B------:R-:W-:Y:S05]  /*bd50*/  @!P5 BRA `(.L_x_4261) ;  /* 0x000000000004d947 */ /* 0x000fea0003800000 */
[----:B0-----:R0:W-:Y:S02]  /*bd60*/  REDG.E.ADD.F32.FTZ.RN.STRONG.GPU desc[UR22][R2.64+-0x200], R5 ;  /* 0xfffe0005020079a6 */ /* 0x0011e4000c10f396 */
.L_x_4261:
[----:B------:R-:W-:Y:S05]  /*bd70*/  BSYNC B0 ;  /* 0x0000000000007941 */ /* 0x000fea0003800000 */
.L_x_4260:
[----:B------:R-:W5:Y:S01]  /*bd80*/  LDL R134, [R1+0x38] ;  /* 0x0000380001867983 */ /* 0x000f620000100800 */
[----:B------:R-:W-:Y:S01]  /*bd90*/  ISETP.GT.AND P0, PT, R187, 0x1e, PT ;  /* 0x0000001ebb00780c */ /* 0x000fe20003f04270 */
[----:B------:R-:W-:Y:S01]  /*bda0*/  FMUL.FTZ R47, R138, R47 ;  /* 0x0000002f8a2f7220 */ /* 0x000fe20000410000 */
[----:B0-----:R-:W-:Y:S01]  /*bdb0*/  MOV R5, R60 ;  /* 0x0000003c00057202 */ /* 0x001fe20000000f00 */
[----:B--2---:R-:W0:Y:S01]  /*bdc0*/  SHFL.DOWN PT, R2, R60, 0x1, 0x1f ;  /* 0x08201f003c027f89 */ /* 0x004e2200000e0000 */
[----:B------:R-:W-:Y:S01]  /*bdd0*/  MOV R6, R245 ;  /* 0x000000f500067202 */ /* 0x000fe20000000f00 */
[----:B------:R-:W-:Y:S01]  /*bde0*/  FFMA.FTZ R44, R44, R231, R47 ;  /* 0x000000e72c2c7223 */ /* 0x000fe2000001002f */
[----:B------:R-:W-:Y:S01]  /*bdf0*/  MOV R7, R247 ;  /* 0x000000f700077202 */ /* 0x000fe20000000f00 */
[----:B----4-:R-:W2:Y:S01]  /*be00*/  SHFL.DOWN PT, R135, R245, 0x1, 0x1f ;  /* 0x08201f00f5877f89 */ /* 0x010ea200000e0000 */
[----:B------:R-:W-:Y:S01]  /*be10*/  FMUL.FTZ R215, R215, R32 ;  /* 0x00000020d7d77220 */ /* 0x000fe20000410000 */
[----:B------:R-:W-:Y:S01]  /*be20*/  FMUL.FTZ R212, R212, R43 ;  /* 0x0000002bd4d47220 */ /* 0x000fe20000410000 */
[----:B------:R-:W-:Y:S01]  /*be30*/  FMUL.FTZ R56, R205, R56 ;  /* 0x00000038cd387220 */ /* 0x000fe20000410000 */
[----:B-1----:R-:W1:Y:S01]  /*be40*/  SHFL.DOWN PT, R132, R247, 0x1, 0x1f ;  /* 0x08201f00f7847f89 */ /* 0x002e6200000e0000 */
[----:B------:R-:W-:Y:S01]  /*be50*/  FFMA.FTZ R48, R48, R227, R215 ;  /* 0x000000e330307223 */ /* 0x000fe200000100d7 */
[----:B------:R-:W-:Y:S01]  /*be60*/  FMUL.FTZ R206, R206, R53 ;  /* 0x00000035cece7220 */ /* 0x000fe20000410000 */
[----:B------:R-:W-:Y:S01]  /*be70*/  FFMA.FTZ R21, R21, R220, R56 ;  /* 0x000000dc15157223 */ /* 0x000fe20000010038 */
[----:B------:R-:W4:Y:S01]  /*be80*/  SHFL.DOWN PT, R3, R4, 0x1, 0x1f ;  /* 0x08201f0004037f89 */ /* 0x000f2200000e0000 */
[----:B------:R-:W-:Y:S01]  /*be90*/  FFMA.FTZ R48, R123, R8, R48 ;  /* 0x000000087b307223 */ /* 0x000fe20000010030 */
[----:B------:R-:W-:Y:S01]  /*bea0*/  FFMA.FTZ R206, R55, R28, R206 ;  /* 0x0000001c37ce7223 */ /* 0x000fe200000100ce */
[----:B------:R-:W-:Y:S01]  /*beb0*/  FFMA.FTZ R21, R126, R13, R21 ;  /* 0x0000000d7e157223 */ /* 0x000fe20000010015 */
[----:B------:R-:W-:Y:S01]  /*bec0*/  ISETP.NE.AND P1, PT, R187, RZ, PT ;  /* 0x000000ffbb00720c */ /* 0x000fe20003f25270 */
[----:B------:R-:W-:Y:S01]  /*bed0*/  FMUL.FTZ R213, R213, R42 ;  /* 0x0000002ad5d57220 */ /* 0x000fe20000410000 */
[----:B------:R-:W-:Y:S01]  /*bee0*/  FFMA.FTZ R206, R125, R0, R206 ;  /* 0x000000007dce7223 */ /* 0x000fe200000100ce */
[----:B------:R-:W-:Y:S01]  /*bef0*/  ISETP.NE.AND P2, PT, R188, RZ, PT ;  /* 0x000000ffbc00720c */ /* 0x000fe20003f45270 */
        /* <DEDUP_REMOVED lines=8> */
[----:B--2---:R-:W-:Y:S01]  /*bf80*/  @!P0 FADD.FTZ R6, R6, R135 ;  /* 0x0000008706068221 */ /* 0x004fe20000010000 */
[----:B------:R-:W0:Y:S01]  /*bf90*/  SHFL.DOWN PT, R2, R5, 0x2, 0x1f ;  /* 0x08401f0005027f89 */ /* 0x000e2200000e0000 */
[----:B------:R-:W-:Y:S01]  /*bfa0*/  FMUL.FTZ R20, R209, R20 ;  /* 0x00000014d1147220 */ /* 0x000fe20000410000 */
[----:B------:R-:W-:Y:S01]  /*bfb0*/  FMUL.FTZ R57, R210, R57 ;  /* 0x00000039d2397220 */ /* 0x000fe20000410000 */
[----:B-1----:R-:W-:Y:S01]  /*bfc0*/  @!P0 FADD.FTZ R7, R7, R132 ;  /* 0x0000008407078221 */ /* 0x002fe20000010000 */
[----:B------:R-:W1:Y:S01]  /*bfd0*/  SHFL.DOWN PT, R135, R6, 0x2, 0x1f ;  /* 0x08401f0006877f89 */ /* 0x000e6200000e0000 */
[----:B------:R-:W-:Y:S01]  /*bfe0*/  FMUL.FTZ R62, R211, R62 ;  /* 0x0000003ed33e7220 */ /* 0x000fe20000410000 */
        /* <DEDUP_REMOVED lines=106> */
[----:B------:R-:W4:Y:S04]  /*c690*/  LDS.128 R8, [R186+0x8440] ;  /* 0x00844000ba087984 */ /* 0x000f280000000c00 */
[----:B------:R-:W5:Y:S04]  /*c6a0*/  @P0 LDS.64 R20, [R24+0xc480] ;  /* 0x00c4800018140984 */ /* 0x000f680000000a00 */
[----:B------:R-:W3:Y:S01]  /*c6b0*/  @P0 LDS.64 R22, [R24+0xbc80] ;  /* 0x00bc800018160984 */ /* 0x000ee20000000a00 */
        /* <DEDUP_REMOVED lines=14> */
[----:B---3--:R-:W-:Y:S01]  /*c7a0*/  @P0 FADD.FTZ R5, R5, R23 ;  /* 0x0000001705050221 */ /* 0x008fe20000010000 */
[----:B------:R-:W-:-:S03]  /*c7b0*/  @P0 FADD.FTZ R4, R4, R22 ;  /* 0x0000001604040221 */ /* 0x000fc60000010000 */
[----:B------:R1:W-:Y:S04]  /*c7c0*/  STS.64 [R24+0xc480], R6 ;  /* 0x00c4800618007388 */ /* 0x0003e80000000a00 */
[----:B------:R1:W-:Y:S02]  /*c7d0*/  STS.64 [R24+0xbc80], R4 ;  /* 0x00bc800418007388 */ /* 0x0003e40000000a00 */
.L_x_4263:
[----:B------:R-:W-:Y:S05]  /*c7e0*/  BSYNC B0 ;  /* 0x0000000000007941 */ /* 0x000fea0003800000 */
.L_x_4262:
[----:B------:R-:W-:Y:S02]  /*c7f0*/  UIADD3 UR7, UR7, 0x1, URZ ;  /* 0x0000000107077890 */ /* 0x000fe4000fffe03f */
[----:B------:R-:W-:Y:S02]  /*c800*/  UIADD3 UR8, UP1, UR8, 0x1, URZ ;  /* 0x0000000108087890 */ /* 0x000fe4000ff3e03f */
[----:B------:R-:W-:Y:S02]  /*c810*/  UISETP.GE.AND UP0, UPT, UR7, UR55, UPT ;  /* 0x000000370700728c */ /* 0x000fe4000bf06270 */
[----:B------:R-:W-:-:S04]  /*c820*/  UIADD3.X UR9, URZ, UR9, URZ, UP1, !UPT ;  /* 0x000000093f097290 */ /* 0x000fc80008ffe43f */
[----:B------:R-:W-:-:S13]  /*c830*/  PLOP3.LUT P0, PT, PT, PT, UP0, 0x80, 0x0 ;  /* 0x000000000000781c */ /* 0x000fda0003f0f008 */
[----:B------:R-:W-:Y:S05]  /*c840*/  @!P0 BRA `(.L_x_4264) ;  /* 0xffffff6c00b48947 */ /* 0x000fea000383ffff */
.L_x_4169:
[----:B------:R-:W2:Y:S01]  /*c850*/  LDL.LU R31, [R1+0x3c] ;  /* 0x00003c00011f7983 */ /* 0x000ea20000300800 */
[----:B------:R-:W-:Y:S01]  /*c860*/  HFMA2.MMA R2, -RZ, RZ, 0, 9.5367431640625e-07 ;  /* 0x00000010ff027435 */ /* 0x000fe200000001ff */
[----:B------:R-:W-:Y:S01]  /*c870*/  BAR.SYNC.DEFER_BLOCKING 0x0 ;  /* 0x0000000000007b1d */ /* 0x000fe20000010000 */
[----:B-1----:R-:W-:Y:S01]  /*c880*/  IADD3 R0, R185, R187, RZ ;  /* 0x000000bbb9007210 */ /* 0x002fe20007ffe0ff */
[----:B------:R-:W-:Y:S02]  /*c890*/  UIADD3 UR7, UR13, -0x1, URZ ;  /* 0xffffffff0d077890 */ /* 0x000fe4000fffe03f */
[----:B------:R-:W-:Y:S02]  /*c8a0*/  USHF.R.S32.HI UR33, URZ, 0x1f, UR11 ;  /* 0x0000001f3f217899 */ /* 0x000fe4000801140b */
[----:B------:R-:W-:Y:S01]  /*c8b0*/  ULDC.64 UR30, c[0x0][0x388] ;  /* 0x0000e200001e7ab9 */ /* 0x000fe20000000a00 */
[----:B------:R-:W4:Y:S04]  /*c8c0*/  LDL.LU R30, [R1+0x34] ;  /* 0x00003400011e7983 */ /* 0x000f280000300800 */
[----:B------:R-:W5:Y:S02]  /*c8d0*/  LDL.LU R29, [R1+0x2c] ;  /* 0x00002c00011d7983 */ /* 0x000f640000300800 */
[----:B-----5:R-:W-:-:S05]  /*c8e0*/  IMAD.WIDE R2, R29, R2, UR24 ;  /* 0x000000181d027e25 */ /* 0x020fca000f8e0202 */
[----:B0-----:R-:W4:Y:S04]  /*c8f0*/  LDG.E.128 R4, desc[UR22][R2.64] ;  /* 0x0000001602047981 */ /* 0x001f28000c1e1d00 */
[----:B------:R-:W5:Y:S04]  /*c900*/  LDG.E.128 R8, desc[UR22][R2.64+0x200] ;  /* 0x0002001602087981 */ /* 0x000f68000c1e1d00 */
[----:B------:R-:W3:Y:S04]  /*c910*/  LDG.E.128 R12, desc[UR22][R2.64+0x400] ;  /* 0x00040016020c7981 */ /* 0x000ee8000c1e1d00 */
[----:B------:R-:W2:Y:S01]  /*c920*/  LDG.E.128 R16, desc[UR22][R2.64+0x600] ;  /* 0x0006001602107981 */ /* 0x000ea2000c1e1d00 */
[C---:B------:R-:W-:Y:S01]  /*c930*/  IMAD R21, R187.reuse, 0x3, R0 ;  /* 0x00000003bb157824 */ /* 0x040fe200078e0200 */
[----:B------:R-:W-:Y:S01]  /*c940*/  LEA R185, R187, R185, 0x2 ;  /* 0x000000b9bbb97211 */ /* 0x000fe200078e10ff */
[----:B------:R-:W-:-:S02]  /*c950*/  USHF.L.U32 UR8, UR7, 0xb, URZ ;  /* 0x0000000b07087899 */ /* 0x000fc4000800063f */
[----:B------:R-:W-:Y:S01]  /*c960*/  UIMAD UR26, UR33, UR30, URZ ;  /* 0x0000001e211a72a4 */ /* 0x000fe2000f8e023f */
[-C--:B------:R-:W-:Y:S01]  /*c970*/  LEA R28, R21, R186.reuse, 0x4 ;  /* 0x000000ba151c7211 */ /* 0x080fe200078e20ff */
[----:B------:R-:W-:Y:S01]  /*c980*/  USHF.R.S32.HI UR9, URZ, 0x1f, UR8 ;  /* 0x0000001f3f097899 */ /* 0x000fe20008011408 */
[----:B------:R-:W-:Y:S01]  /*c990*/  LEA R185, R185, R186, 0x4 ;  /* 0x000000bab9b97211 */ /* 0x000fe200078e20ff */
[----:B------:R-:W-:Y:S02]  /*c9a0*/  UIMAD UR28, UR11, UR31, UR26 ;  /* 0x0000001f0b1c72a4 */ /* 0x000fe4000f8e021a */
[----:B------:R-:W-:Y:S02]  /*c9b0*/  UIMAD.WIDE.U32 UR26, UR11, UR30, UR8 ;  /* 0x0000001e0b1a72a5 */ /* 0x000fe4000f8e0008 */
[----:B------:R-:W-:Y:S01]  /*c9c0*/  USHF.R.S32.HI UR32, URZ, 0x1f, UR10 ;  /* 0x0000001f3f207899 */ /* 0x000fe2000801140a */
        /* <DEDUP_REMOVED lines=11> */
[----:B------:R-:W-:Y:S01]  /*ca80*/  UIADD3 UR14, UP3, UR14, -0x2000, URZ ;  /* 0xffffe0000e0e7890 */ /* 0x000fe2000ff7e03f */
[----:B------:R-:W-:Y:S01]  /*ca90*/  ULDC.64 UR28, c[0x0][0x3a8] ;  /* 0x0000ea00001c7ab9 */ /* 0x000fe20000000a00 */
[----:B------:R-:W-:Y:S02]  /*caa0*/  UIADD3 UR50, UP4, UR50, -0x2000, URZ ;  /* 0xffffe00032327890 */ /* 0x000fe4000ff9e03f */
[----:B------:R-:W-:Y:S02]  /*cab0*/  UIMAD.WIDE.U32 UR8, UR11, UR28, UR8 ;  /* 0x0000001c0b0872a5 */ /* 0x000fe4000f8e0008 */
[----:B------:R-:W-:-:S02]  /*cac0*/  UIADD3 UR6, UR6, 0x1, URZ ;  /* 0x0000000106067890 */ /* 0x000fc4000fffe03f */
[----:B------:R-:W-:Y:S02]  /*cad0*/  UIADD3.X UR25, UR25, -0x1, URZ, UP1, !UPT ;  /* 0xffffffff19197890 */ /* 0x000fe40008ffe43f */
[----:B------:R-:W-:Y:S02]  /*cae0*/  UIADD3.X UR53, UR53, -0x1, URZ, UP2, !UPT ;  /* 0xffffffff35357890 */ /* 0x000fe400097fe43f */
[----:B------:R-:W-:Y:S02]  /*caf0*/  UIADD3.X UR15, UR15, -0x1, URZ, UP3, !UPT ;  /* 0xffffffff0f0f7890 */ /* 0x000fe40009ffe43f */
[----:B------:R-:W-:Y:S01]  /*cb00*/  UIADD3.X UR51, UR51, -0x1, URZ, UP4, !UPT ;  /* 0xffffffff33337890 */ /* 0x000fe2000a7fe43f */
[----:B----4-:R-:W-:Y:S04]  /*cb10*/  STS.128 [R30], R4 ;  /* 0x000000041e007388 */ /* 0x010fe80000000c00 */
[----:B-----5:R-:W-:Y:S04]  /*cb20*/  STS.128 [R30+0x200], R8 ;  /* 0x000200081e007388 */ /* 0x020fe80000000c00 */
[----:B---3--:R-:W-:Y:S04]  /*cb30*/  STS.128 [R30+0x400], R12 ;  /* 0x0004000c1e007388 */ /* 0x008fe80000000c00 */
[----:B--2---:R-:W-:Y:S01]  /*cb40*/  STS.128 [R30+0x600], R16 ;  /* 0x000600101e007388 */ /* 0x004fe20000000c00 */
[----:B------:R-:W-:-:S03]  /*cb50*/  NOP ;  /* 0x0000000000007918 */ /* 0x000fc60000000000 */
[----:B------:R-:W0:Y:S04]  /*cb60*/  LDS.128 R20, [R28+0x10] ;  /* 0x000010001c147984 */ /* 0x000e280000000c00 */
[----:B------:R-:W1:Y:S04]  /*cb70*/  LDS.128 R24, [R28+0x20] ;  /* 0x000020001c187984 */ /* 0x000e680000000c00 */
[----:B------:R-:W2:Y:S01]  /*cb80*/  LDS.128 R4, [R28+0x30] ;  /* 0x000030001c047984 */ /* 0x000ea20000000c00 */
        /* <DEDUP_REMOVED lines=16> */
[----:B------:R-:W-:Y:S01]  /*cc90*/  FADD.FTZ R6, R6, UR5 ;  /* 0x0000000506067e21 */ /* 0x000fe20008010000 */
[----:B------:R-:W-:Y:S01]  /*cca0*/  FSETP.GTU.FTZ.AND P1, PT, R26, 20, PT ;  /* 0x41a000001a00780b */ /* 0x000fe20003f3c000 */
[----:B------:R-:W-:Y:S01]  /*ccb0*/  @!P2 FMUL.FTZ R0, R20, -1.4426950216293334961 ;  /* 0xbfb8aa3b1400a820 */ /* 0x000fe20000410000 */
[----:B------:R-:W-:Y:S01]  /*ccc0*/  FADD.FTZ R7, R7, UR5 ;  /* 0x0000000507077e21 */ /* 0x000fe20008010000 */
[----:B------:R-:W-:-:S02]  /*ccd0*/  @!P3 FMUL.FTZ R2, R21, -1.4426950216293334961 ;  /* 0xbfb8aa3b1502b820 */ /* 0x000fc40000410000 */
[----:B------:R-:W-:Y:S02]  /*cce0*/  @!P4 FMUL.FTZ R3, R22, -1.4426950216293334961 ;  /* 0xbfb8aa3b1603c820 */ /* 0x000fe40000410000 */
[----:B------:R-:W0:Y:S01]  /*ccf0*/  @!P2 MUFU.EX2 R0, R0 ;  /* 0x000000000000a308 */ /* 0x000e220000000800 */
[----:B------:R-:W-:Y:S01]  /*cd00*/  @!P5 FMUL.FTZ R8, R23, -1.4426950216293334961 ;  /* 0xbfb8aa3b1708d820 */ /* 0x000fe20000410000 */
[----:B------:R-:W-:-:S06]  /*cd10*/  @!P6 FMUL.FTZ R9, R24, -1.4426950216293334961 ;  /* 0xbfb8aa3b1809e820 */ /* 0x000fcc0000410000 */
[----:B------:R-:W1:Y:S08]  /*cd20*/  @!P3 MUFU.EX2 R2, R2 ;  /* 0x000000020002b308 */ /* 0x000e700000000800 */
[----:B------:R-:W2:Y:S01]  /*cd30*/  @!P4 MUFU.EX2 R3, R3 ;  /* 0x000000030003c308 */ /* 0x000ea20000000800 */
[----:B0-----:R-:W-:-:S07]  /*cd40*/  @!P2 FADD.FTZ R0, R0, 1 ;  /* 0x3f8000000000a421 */ /* 0x001fce0000010000 */
[----:B------:R-:W0:Y:S01]  /*cd50*/  @!P5 MUFU.EX2 R8, R8 ;  /* 0x000000080008d308 */ /* 0x000e220000000800 */
[----:B-1----:R-:W-:-:S07]  /*cd60*/  @!P3 FADD.FTZ R2, R2, 1 ;  /* 0x3f8000000202b421 */ /* 0x002fce0000010000 */
[----:B------:R1:W3:Y:S01]  /*cd70*/  @!P2 MUFU.RCP R11, R0 ;  /* 0x00000000000ba308 */ /* 0x0002e20000001000 */
[----:B--2---:R-:W-:-:S07]  /*cd80*/  @!P4 FADD.FTZ R3, R3, 1 ;  /* 0x3f8000000303c421 */ /* 0x004fce0000010000 */
[----:B------:R2:W4:Y:S01]  /*cd90*/  @!P3 MUFU.RCP R10, R2 ;  /* 0x00000002000ab308 */ /* 0x0005220000001000 */
[----:B0-----:R-:W-:Y:S01]  /*cda0*/  @!P5 FADD.FTZ R8, R8, 1 ;  /* 0x3f8000000808d421 */ /* 0x001fe20000010000 */
[----:B-1----:R-:W-:-:S06]  /*cdb0*/  @!P0 FMUL.FTZ R0, R25, -1.4426950216293334961 ;  /* 0xbfb8aa3b19008820 */ /* 0x002fcc0000410000 */
[----:B------:R-:W0:Y:S01]  /*cdc0*/  @!P4 MUFU.RCP R3, R3 ;  /* 0x000000030003c308 */ /* 0x000e220000001000 */
[----:B---3--:R-:W-:Y:S01]  /*cdd0*/  @!P2 FMUL.FTZ R88, R88, R11 ;  /* 0x0000000b5858a220 */ /* 0x008fe20000410000 */
[----:B------:R-:W-:Y:S01]  /*cde0*/  FSETP.GTU.FTZ.AND P2, PT, R27, 20, PT ;  /* 0x41a000001b00780b */ /* 0x000fe20003f5c000 */
[----:B--2---:R-:W-:-:S05]  /*cdf0*/  @!P1 FMUL.FTZ R2, R26, -1.4426950216293334961 ;  /* 0xbfb8aa3b1a029820 */ /* 0x004fca0000410000 */
[----:B------:R-:W1:Y:S01]  /*ce00*/  @!P5 MUFU.RCP R8, R8 ;  /* 0x000000080008d308 */ /* 0x000e620000001000 */
[----:B----4-:R-:W-:Y:S01]  /*ce10*/  @!P3 FMUL.FTZ R89, R89, R10 ;  /* 0x0000000a5959b220 */ /* 0x010fe20000410000 */
[----:B------:R-:W-:-:S06]  /*ce20*/  FSETP.GTU.FTZ.AND P3, PT, R4, 20, PT ;  /* 0x41a000000400780b */ /* 0x000fcc0003f7c000 */
[----:B------:R2:W3:Y:S01]  /*ce30*/  @!P6 MUFU.EX2 R12, R9 ;  /* 0x00000009000ce308 */ /* 0x0004e20000000800 */
[----:B0-----:R-:W-:Y:S01]  /*ce40*/  @!P4 FMUL.FTZ R90, R90, R3 ;  /* 0x000000035a5ac220 */ /* 0x001fe20000410000 */
[----:B------:R-:W-:Y:S01]  /*ce50*/  @!P2 FMUL.FTZ R3, R27, -1.4426950216293334961 ;  /* 0xbfb8aa3b1b03a820 */ /* 0x000fe20000410000 */
[----:B------:R-:W-:-:S04]  /*ce60*/  FSETP.GTU.FTZ.AND P4, PT, R5, 20, PT ;  /* 0x41a000000500780b */ /* 0x000fc80003f9c000 */
[----:B------:R-:W-:Y:S01]  /*ce70*/  @!P3 FMUL.FTZ R4, R4, -1.4426950216293334961 ;  /* 0xbfb8aa3b0404b820 */ /* 0x000fe20000410000 */
[----:B------:R-:W0:Y:S01]  /*ce80*/  @!P0 MUFU.EX2 R0, R0 ;  /* 0x0000000000008308 */ /* 0x000e220000000800 */
[----:B-1----:R-:W-:Y:S01]  /*ce90*/  @!P5 FMUL.FTZ R91, R91, R8 ;  /* 0x000000085b5bd220 */ /* 0x002fe20000410000 */
[----:B------:R-:W-:Y:S01]  /*cea0*/  FSETP.GTU.FTZ.AND P5, PT, R6, 20, PT ;  /* 0x41a000000600780b */ /* 0x000fe20003fbc000 */
[----:B--2---:R-:W1:Y:S01]  /*ceb0*/  LDS.128 R8, [R28] ;  /* 0x000000001c087984 */ /* 0x004e620000000c00 */
[----:B------:R-:W-:Y:S04]  /*cec0*/  BAR.SYNC.DEFER_BLOCKING 0x0 ;  /* 0x0000000000007b1d */ /* 0x000fe80000010000 */
[----:B------:R-:W-:Y:S01]  /*ced0*/  @!P4 FMUL.FTZ R5, R5, -1.4426950216293334961 ;  /* 0xbfb8aa3b0505c820 */ /* 0x000fe20000410000 */
[----:B---3--:R-:W-:Y:S01]  /*cee0*/  @!P6 FADD.FTZ R12, R12, 1 ;  /* 0x3f8000000c0ce421 */ /* 0x008fe20000010000 */
[----:B------:R-:W2:Y:S05]  /*cef0*/  @!P1 MUFU.EX2 R2, R2 ;  /* 0x0000000200029308 */ /* 0x000eaa0000000800 */
[----:B------:R-:W-:Y:S01]  /*cf00*/  @!P5 FMUL.FTZ R6, R6, -1.4426950216293334961 ;  /* 0xbfb8aa3b0606d820 */ /* 0x000fe20000410000 */
[----:B0-----:R-:W-:-:S02]  /*cf10*/  @!P0 FADD.FTZ R0, R0, 1 ;  /* 0x3f80000000008421 */ /* 0x001fc40000010000 */
[----:B------:R-:W0:Y:S08]  /*cf20*/  @!P2 MUFU.EX2 R3, R3 ;  /* 0x000000030003a308 */ /* 0x000e300000000800 */
[----:B------:R-:W3:Y:S01]  /*cf30*/  @!P3 MUFU.EX2 R4, R4 ;  /* 0x000000040004b308 */ /* 0x000ee20000000800 */
[----:B--2---:R-:W-:Y:S01]  /*cf40*/  @!P1 FADD.FTZ R2, R2, 1 ;  /* 0x3f80000002029421 */ /* 0x004fe20000010000 */
[----:B------:R-:W-:Y:S04]  /*cf50*/  STS.128 [R185], R68 ;  /* 0x00000044b9007388 */ /* 0x000fe80000000c00 */
[----:B------:R-:W-:Y:S02]  /*cf60*/  STS.128 [R185+0x10], R80 ;  /* 0x00001050b9007388 */ /* 0x000fe40000000c00 */
[----:B------:R-:W2:Y:S01]  /*cf70*/  @!P6 MUFU.RCP R15, R12 ;  /* 0x0000000c000fe308 */ /* 0x000ea20000001000 */
[----:B0-----:R-:W-:Y:S01]  /*cf80*/  @!P2 FADD.FTZ R3, R3, 1 ;  /* 0x3f8000000303a421 */ /* 0x001fe20000010000 */
[----:B------:R-:W-:Y:S01]  /*cf90*/  STS.128 [R185+0x20], R76 ;  /* 0x0000204cb9007388 */ /* 0x000fe20000000c00 */
[----:B-1----:R-:W-:Y:S01]  /*cfa0*/  FADD.FTZ R8, R8, UR5 ;  /* 0x0000000508087e21 */ /* 0x002fe20008010000 */
[----:B------:R-:W-:-:S04]  /*cfb0*/  FADD.FTZ R9, R9, UR5 ;  /* 0x0000000509097e21 */ /* 0x000fc80008010000 */
[----:B------:R-:W0:Y:S01]  /*cfc0*/  @!P0 MUFU.RCP R0, R0 ;  /* 0x0000000000008308 */ /* 0x000e220000001000 */
[----:B---3--:R-:W-:Y:S01]  /*cfd0*/  @!P3 FADD.FTZ R4, R4, 1 ;  /* 0x3f8000000404b421 */ /* 0x008fe20000010000 */
[----:B------:R-:W-:Y:S01]  /*cfe0*/  FADD.FTZ R10, R10, UR5 ;  /* 0x000000050a0a7e21 */ /* 0x000fe20008010000 */
[----:B------:R-:W-:Y:S01]  /*cff0*/  FADD.FTZ R11, R11, UR5 ;  /* 0x000000050b0b7e21 */ /* 0x000fe20008010000 */
[----:B------:R-:W-:Y:S01]  /*d000*/  STS.128 [R185+0x30], R72 ;  /* 0x00003048b9007388 */ /* 0x000fe20000000c00 */
[----:B------:R-:W-:Y:S01]  /*d010*/  NOP ;  /* 0x0000000000007918 */ /* 0x000fe20000000000 */
[----:B--2---:R-:W-:Y:S02]  /*d020*/  @!P6 FMUL.FTZ R92, R92, R15 ;  /* 0x0000000f5c5ce220 */ /* 0x004fe40000410000 */
[----:B------:R-:W1:Y:S01]  /*d030*/  @!P1 MUFU.RCP R17, R2 ;  /* 0x0000000200119308 */ /* 0x000e620000001000 */
[----:B------:R-:W-:Y:S01]  /*d040*/  LDS.128 R20, [R30+0x400] ;  /* 0x000400001e147984 */ /* 0x000fe20000000c00 */
[----:B------:R-:W-:Y:S01]  /*d050*/  FSETP.GTU.FTZ.AND P6, PT, R7, 20, PT ;  /* 0x41a000000700780b */ /* 0x000fe20003fdc000 */
[----:B0-----:R-:W-:Y:S01]  /*d060*/  @!P0 FMUL.FTZ R93, R93, R0 ;  /* 0x000000005d5d8220 */ /* 0x001fe20000410000 */
[----:B------:R-:W-:Y:S01]  /*d070*/  FSETP.GTU.FTZ.AND P0, PT, R8, 20, PT ;  /* 0x41a000000800780b */ /* 0x000fe20003f1c000 */
[----:B------:R-:W-:Y:S03]  /*d080*/  LDS.128 R24, [R30+0x600] ;  /* 0x000600001e187984 */ /* 0x000fe60000000c00 */
[----:B------:R-:W0:Y:S08]  /*d090*/  @!P2 MUFU.RCP R14, R3 ;  /* 0x00000003000ea308 */ /* 0x000e300000001000 */
[----:B------:R-:W2:Y:S01]  /*d0a0*/  @!P3 MUFU.RCP R15, R4 ;  /* 0x00000004000fb308 */ /* 0x000ea20000001000 */
[----:B-1----:R-:W-:Y:S01]  /*d0b0*/  @!P1 FMUL.FTZ R94, R94, R17 ;  /* 0x000000115e5e9220 */ /* 0x002fe20000410000 */
[----:B------:R-:W-:Y:S01]  /*d0c0*/  FSETP.GTU.FTZ.AND P1, PT, R9, 20, PT ;  /* 0x41a000000900780b */ /* 0x000fe20003f3c000 */
[----:B------:R-:W-:Y:S01]  /*d0d0*/  @!P0 FMUL.FTZ R0, R8, -1.4426950216293334961 ;  /* 0xbfb8aa3b08008820 */ /* 0x000fe20000410000 */
[----:B------:R-:W-:Y:S04]  /*d0e0*/  LDS.128 R16, [R30+0x200] ;  /* 0x000200001e107984 */ /* 0x000fe80000000c00 */
[----:B------:R-:W1:Y:S01]  /*d0f0*/  @!P4 MUFU.EX2 R5, R5 ;  /* 0x000000050005c308 */ /* 0x000e620000000800 */
[----:B0-----:R-:W-:Y:S01]  /*d100*/  @!P2 FMUL.FTZ R95, R95, R14 ;  /* 0x0000000e5f5fa220 */ /* 0x001fe20000410000 */
[----:B------:R-:W-:-:S05]  /*d110*/  FSETP.GTU.FTZ.AND P2, PT, R10, 20, PT ;  /* 0x41a000000a00780b */ /* 0x000fca0003f5c000 */
[----:B------:R-:W-:Y:S01]  /*d120*/  @!P1 FMUL.FTZ R2, R9, -1.4426950216293334961 ;  /* 0xbfb8aa3b09029820 */ /* 0x000fe20000410000 */
[----:B------:R0:W3:Y:S01]  /*d130*/  @!P5 MUFU.EX2 R13, R6 ;  /* 0x00000006000dd308 */ /* 0x0000e20000000800 */
[----:B--2---:R-:W-:Y:S01]  /*d140*/  @!P3 FMUL.FTZ R96, R96, R15 ;  /* 0x0000000f6060b220 */ /* 0x004fe20000410000 */
[----:B------:R-:W-:-:S05]  /*d150*/  FSETP.GTU.FTZ.AND P3, PT, R11, 20, PT ;  /* 0x41a000000b00780b */ /* 0x000fca0003f7c000 */
[----:B------:R-:W-:Y:S01]  /*d160*/  @!P2 FMUL.FTZ R3, R10, -1.4426950216293334961 ;  /* 0xbfb8aa3b0a03a820 */ /* 0x000fe20000410000 */
[----:B------:R-:W-:Y:S01]  /*d170*/  @!P1 MUFU.EX2 R2, R2 ;  /* 0x0000000200029308 */ /* 0x000fe20000000800 */
[----:B0-----:R-:W-:Y:S01]  /*d180*/  @!P6 FMUL.FTZ R6, R7, -1.4426950216293334961 ;  /* 0xbfb8aa3b0706e820 */ /* 0x001fe20000410000 */
[----:B-1----:R-:W-:-:S05]  /*d190*/  @!P4 FADD.FTZ R5, R5, 1 ;  /* 0x3f8000000505c421 */ /* 0x002fca0000010000 */
[----:B------:R-:W-:Y:S01]  /*d1a0*/  @!P3 FMUL.FTZ R4, R11, -1.4426950216293334961 ;  /* 0xbfb8aa3b0b04b820 */ /* 0x000fe20000410000 */
[----:B------:R-:W-:Y:S01]  /*d1b0*/  @!P2 MUFU.EX2 R3, R3 ;  /* 0x000000030003a308 */ /* 0x000fe20000000800 */
[----:B------:R-:W0:Y:S01]  /*d1c0*/  LDS.128 R8, [R30] ;  /* 0x000000001e087984 */ /* 0x000e220000000c00 */
[----:B---3--:R-:W-:-:S06]  /*d1d0*/  @!P5 FADD.FTZ R13, R13, 1 ;  /* 0x3f8000000d0dd421 */ /* 0x008fcc0000010000 */
[----:B------:R-:W1:Y:S08]  /*d1e0*/  @!P0 MUFU.EX2 R0, R0 ;  /* 0x0000000000008308 */ /* 0x000e700000000800 */
[----:B------:R-:W2:Y:S08]  /*d1f0*/  @!P6 MUFU.EX2 R7, R6 ;  /* 0x000000060007e308 */ /* 0x000eb00000000800 */
[----:B------:R3:W4:Y:S01]  /*d200*/  @!P3 MUFU.EX2 R6, R4 ;  /* 0x000000040006b308 */ /* 0x0007220000000800 */
[----:B-1----:R-:W-:-:S07]  /*d210*/  @!P0 FADD.FTZ R0, R0, 1 ;  /* 0x3f80000000008421 */ /* 0x002fce0000010000 */
[----:B------:R1:W5:Y:S01]  /*d220*/  @!P4 MUFU.RCP R12, R5 ;  /* 0x00000005000cc308 */ /* 0x0003620000001000 */
[----:B---3--:R-:W-:Y:S01]  /*d230*/  @!P1 FADD.FTZ R4, R2, 1 ;  /* 0x3f80000002049421 */ /* 0x008fe20000010000 */
[----:B------:R-:W-:Y:S01]  /*d240*/  MOV R2, UR27 ;  /* 0x0000001b00027c02 */ /* 0x000fe20008000f00 */
[----:B--2---:R-:W-:-:S05]  /*d250*/  @!P6 FADD.FTZ R7, R7, 1 ;  /* 0x3f8000000707e421 */ /* 0x004fca0000010000 */
[----:B------:R-:W2:Y:S01]  /*d260*/  @!P0 MUFU.RCP R15, R0 ;  /* 0x00000000000f8308 */ /* 0x000ea20000001000 */
[----:B-1----:R-:W-:Y:S01]  /*d270*/  @!P2 FADD.FTZ R5, R3, 1 ;  /* 0x3f8000000305a421 */ /* 0x002fe20000010000 */
[----:B------:R-:W-:Y:S01]  /*d280*/  MOV R3, UR26 ;  /* 0x0000001a00037c02 */ /* 0x000fe20008000f00 */
[----:B----4-:R-:W-:Y:S01]  /*d290*/  @!P3 FADD.FTZ R6, R6, 1 ;  /* 0x3f8000000606b421 */ /* 0x010fe20000010000 */
[----:B------:R-:W-:Y:S01]  /*d2a0*/  UIMAD UR26, UR33, UR28, URZ ;  /* 0x0000001c211a72a4 */ /* 0x000fe2000f8e023f */
[----:B------:R-:W-:-:S03]  /*d2b0*/  IMAD.WIDE R2, R29, 0x10, R2 ;  /* 0x000000101d027825 */ /* 0x000fc600078e0202 */
[----:B------:R-:W1:Y:S01]  /*d2c0*/  @!P1 MUFU.RCP R4, R4 ;  /* 0x0000000400049308 */ /* 0x000e620000001000 */
[----:B-----5:R-:W-:Y:S01]  /*d2d0*/  @!P4 FMUL.FTZ R97, R97, R12 ;  /* 0x0000000c6161c220 */ /* 0x020fe20000410000 */
[----:B------:R-:W-:Y:S01]  /*d2e0*/  UIMAD UR26, UR11, UR29, UR26 ;  /* 0x0000001d0b1a72a4 */ /* 0x000fe2000f8e021a */
[----:B0-----:R-:W-:Y:S02]  /*d2f0*/  STG.E.128 desc[UR22][R2.64], R8 ;  /* 0x0000000802007986 */ /* 0x001fe4000c101d16 */
[----:B------:R-:W-:Y:S01]  /*d300*/  ULDC.64 UR28, c[0x0][0x3b0] ;  /* 0x0000ec00001c7ab9 */ /* 0x000fe20000000a00 */
[----:B------:R-:W-:Y:S01]  /*d310*/  UIADD3 UR9, UR9, UR26, URZ ;  /* 0x0000001a09097290 */ /* 0x000fe2000fffe03f */
[----:B------:R-:W-:Y:S01]  /*d320*/  STG.E.128 desc[UR22][R2.64+0x200], R16 ;  /* 0x0002001002007986 */ /* 0x000fe2000c101d16 */
[----:B------:R-:W0:Y:S01]  /*d330*/  @!P2 MUFU.RCP R5, R5 ;  /* 0x000000050005a308 */ /* 0x000e220000001000 */
[----:B--2---:R-:W-:Y:S01]  /*d340*/  @!P0 FMUL.FTZ R84, R84, R15 ;  /* 0x0000000f54548220 */ /* 0x004fe20000410000 */
[----:B------:R-:W-:Y:S01]  /*d350*/  UIMAD UR26, UR32, UR28, URZ ;  /* 0x0000001c201a72a4 */ /* 0x000fe2000f8e023f */
[----:B------:R-:W-:Y:S01]  /*d360*/  STG.E.128 desc[UR22][R2.64+0x400], R20 ;  /* 0x0004001402007986 */ /* 0x000fe2000c101d16 */
[----:B------:R-:W-:Y:S01]  /*d370*/  UIMAD.WIDE.U32 UR8, UR10, UR28, UR8 ;  /* 0x0000001c0a0872a5 */ /* 0x000fe2000f8e0008 */
[----:B------:R-:W-:Y:S01]  /*d380*/  FADD.FTZ R0, R84, R31 ;  /* 0x0000001f54007221 */ /* 0x000fe20000010000 */
[----:B------:R-:W-:Y:S01]  /*d390*/  UIMAD UR26, UR10, UR29, UR26 ;  /* 0x0000001d0a1a72a4 */ /* 0x000fe2000f8e021a */
[----:B------:R2:W-:Y:S01]  /*d3a0*/  STG.E.128 desc[UR22][R2.64+0x600], R24 ;  /* 0x0006001802007986 */ /* 0x0005e2000c101d16 */
[----:B------:R-:W3:Y:S01]  /*d3b0*/  @!P3 MUFU.RCP R6, R6 ;  /* 0x000000060006b308 */ /* 0x000ee20000001000 */
[----:B-1----:R-:W-:Y:S01]  /*d3c0*/  @!P1 FMUL.FTZ R85, R85, R4 ;  /* 0x0000000455559220 */ /* 0x002fe20000410000 */
[----:B------:R-:W-:Y:S01]  /*d3d0*/  ULDC.64 UR28, c[0x0][0x3f0] ;  /* 0x0000fc00001c7ab9 */ /* 0x000fe20000000a00 */
[----:B------:R-:W-:Y:S01]  /*d3e0*/  BAR.SYNC.DEFER_BLOCKING 0x0 ;  /* 0x0000000000007b1d */ /* 0x000fe20000010000 */
[----:B------:R-:W-:-:S02]  /*d3f0*/  UIADD3 UR26, UR9, UR26, URZ ;  /* 0x0000001a091a7290 */ /* 0x000fc4000fffe03f */
[----:B------:R-:W-:-:S03]  /*d400*/  ULEA UR9, UP0, UR8, UR28, 0x2 ;  /* 0x0000001c08097291 */ /* 0x000fc6000f80103f */
[----:B------:R-:W1:Y:S01]  /*d410*/  @!P5 MUFU.RCP R13, R13 ;  /* 0x0000000d000dd308 */ /* 0x000e620000001000 */
[----:B0-----:R-:W-:Y:S01]  /*d420*/  @!P2 FMUL.FTZ R86, R86, R5 ;  /* 0x000000055656a220 */ /* 0x001fe20000410000 */
[----:B------:R-:W-:Y:S02]  /*d430*/  ULEA.HI.X UR8, UR8, UR29, UR26, 0x2, UP0 ;  /* 0x0000001d08087291 */ /* 0x000fe400080f141a */
[----:B------:R-:W-:-:S03]  /*d440*/  UISETP.GT.AND UP0, UPT, UR13, 0x1, UPT ;  /* 0x000000010d00788c */ /* 0x000fc6000bf04270 */
[----:B------:R-:W-:Y:S01]  /*d450*/  UMOV UR13, UR7 ;  /* 0x00000007000d7c82 */ /* 0x000fe20008000000 */
[----:B------:R-:W0:Y:S01]  /*d460*/  @!P6 MUFU.RCP R14, R7 ;  /* 0x00000007000ee308 */ /* 0x000e220000001000 */
[----:B---3--:R-:W-:Y:S01]  /*d470*/  @!P3 FMUL.FTZ R87, R87, R6 ;  /* 0x000000065757b220 */ /* 0x008fe20000410000 */
[----:B--2---:R-:W-:Y:S01]  /*d480*/  FADD.FTZ R3, R0, R85 ;  /* 0x0000005500037221 */ /* 0x004fe20000010000 */
[----:B------:R-:W-:Y:S02]  /*d490*/  MOV R2, UR9 ;  /* 0x0000000900027c02 */ /* 0x000fe40008000f00 */
[----:B------:R-:W-:Y:S01]  /*d4a0*/  PLOP3.LUT P0, PT, PT, PT, UP0, 0x80, 0x0 ;  /* 0x000000000000781c */ /* 0x000fe20003f0f008 */
[----:B-1----:R-:W-:Y:S01]  /*d4b0*/  @!P5 FMUL.FTZ R98, R98, R13 ;  /* 0x0000000d6262d220 */ /* 0x002fe20000410000 */
[----:B------:R1:W-:Y:S04]  /*d4c0*/  STS.128 [R185], R84 ;  /* 0x00000054b9007388 */ /* 0x0003e80000000c00 */
[----:B------:R2:W-:Y:S01]  /*d4d0*/  STS.128 [R185+0x10], R88 ;  /* 0x00001058b9007388 */ /* 0x0005e20000000c00 */
[----:B0-----:R-:W-:-:S03]  /*d4e0*/  @!P6 FMUL.FTZ R99, R99, R14 ;  /* 0x0000000e6363e220 */ /* 0x001fc60000410000 */
[----:B------:R0:W-:Y:S04]  /*d4f0*/  STS.128 [R185+0x20], R92 ;  /* 0x0000205cb9007388 */ /* 0x0001e80000000c00 */
[----:B------:R3:W-:Y:S01]  /*d500*/  STS.128 [R185+0x30], R96 ;  /* 0x00003060b9007388 */ /* 0x0007e20000000c00 */
[----:B------:R-:W-:Y:S01]  /*d510*/  NOP ;  /* 0x0000000000007918 */ /* 0x000fe20000000000 */
[----:B-1----:R-:W-:Y:S02]  /*d520*/  FADD.FTZ R86, R3, R86 ;  /* 0x0000005603567221 */ /* 0x002fe40000010000 */
[----:B------:R-:W1:Y:S01]  /*d530*/  LDS.128 R4, [R30] ;  /* 0x000000001e047984 */ /* 0x000e620000000c00 */
[----:B------:R-:W-:Y:S01]  /*d540*/  MOV R3, UR8 ;  /* 0x0000000800037c02 */ /* 0x000fe20008000f00 */
[----:B------:R-:W-:-:S02]  /*d550*/  FADD.FTZ R87, R86, R87 ;  /* 0x0000005756577221 */ /* 0x000fc40000010000 */
[----:B------:R-:W4:Y:S01]  /*d560*/  LDS.128 R8, [R30+0x200] ;  /* 0x000200001e087984 */ /* 0x000f220000000c00 */
[----:B------:R-:W-:-:S04]  /*d570*/  IMAD.WIDE R2, R29, 0x10, R2 ;  /* 0x000000101d027825 */ /* 0x000fc800078e0202 */
[----:B--2---:R-:W-:Y:S01]  /*d580*/  FADD.FTZ R88, R87, R88 ;  /* 0x0000005857587221 */ /* 0x004fe20000010000 */
[----:B------:R-:W2:Y:S03]  /*d590*/  LDS.128 R12, [R30+0x400] ;  /* 0x000400001e0c7984 */ /* 0x000ea60000000c00 */
[----:B------:R-:W-:Y:S01]  /*d5a0*/  FADD.FTZ R89, R88, R89 ;  /* 0x0000005958597221 */ /* 0x000fe20000010000 */
[----:B------:R-:W5:Y:S03]  /*d5b0*/  LDS.128 R16, [R30+0x600] ;  /* 0x000600001e107984 */ /* 0x000f660000000c00 */
[----:B------:R-:W-:-:S04]  /*d5c0*/  FADD.FTZ R90, R89, R90 ;  /* 0x0000005a595a7221 */ /* 0x000fc80000010000 */
[----:B------:R-:W-:-:S04]  /*d5d0*/  FADD.FTZ R91, R90, R91 ;  /* 0x0000005b5a5b7221 */ /* 0x000fc80000010000 */
[----:B0-----:R-:W-:-:S04]  /*d5e0*/  FADD.FTZ R92, R91, R92 ;  /* 0x0000005c5b5c7221 */ /* 0x001fc80000010000 */
[----:B------:R-:W-:-:S04]  /*d5f0*/  FADD.FTZ R93, R92, R93 ;  /* 0x0000005d5c5d7221 */ /* 0x000fc80000010000 */
[----:B------:R-:W-:-:S04]  /*d600*/  FADD.FTZ R94, R93, R94 ;  /* 0x0000005e5d5e7221 */ /* 0x000fc80000010000 */
[----:B------:R-:W-:-:S04]  /*d610*/  FADD.FTZ R95, R94, R95 ;  /* 0x0000005f5e5f7221 */ /* 0x000fc80000010000 */
[----:B---3--:R-:W-:Y:S01]  /*d620*/  FADD.FTZ R96, R95, R96 ;  /* 0x000000605f607221 */ /* 0x008fe20000010000 */
[----:B-1----:R0:W-:Y:S03]  /*d630*/  STG.E.128 desc[UR22][R2.64], R4 ;  /* 0x0000000402007986 */ /* 0x0021e6000c101d16 */
[----:B------:R-:W-:Y:S01]  /*d640*/  FADD.FTZ R97, R96, R97 ;  /* 0x0000006160617221 */ /* 0x000fe20000010000 */
[----:B----4-:R0:W-:Y:S03]  /*d650*/  STG.E.128 desc[UR22][R2.64+0x200], R8 ;  /* 0x0002000802007986 */ /* 0x0101e6000c101d16 */
[----:B------:R-:W-:Y:S01]  /*d660*/  FADD.FTZ R98, R97, R98 ;  /* 0x0000006261627221 */ /* 0x000fe20000010000 */
[----:B--2---:R0:W-:Y:S03]  /*d670*/  STG.E.128 desc[UR22][R2.64+0x400], R12 ;  /* 0x0004000c02007986 */ /* 0x0041e6000c101d16 */
[----:B------:R-:W-:Y:S01]  /*d680*/  FADD.FTZ R0, R98, R99 ;  /* 0x0000006362007221 */ /* 0x000fe20000010000 */
[----:B-----5:R0:W-:Y:S04]  /*d690*/  STG.E.128 desc[UR22][R2.64+0x600], R16 ;  /* 0x0006001002007986 */ /* 0x0201e8000c101d16 */
[----:B------:R0:W-:Y:S01]  /*d6a0*/  STL [R1+0x3c], R0 ;  /* 0x00003c0001007387 */ /* 0x0001e20000100800 */
[----:B------:R-:W-:Y:S05]  /*d6b0*/  @P0 BRA `(.L_x_4265) ;  /* 0xffffff3000ec0947 */ /* 0x000fea000383ffff */
.L_x_4136:
        /* <DEDUP_REMOVED lines=41> */
.L_x_4267:
[----:B------:R-:W-:Y:S05]  /*d950*/  BSYNC B0 ;  /* 0x0000000000007941 */ /* 0x000fea0003800000 */
.L_x_4266:
        /* <DEDUP_REMOVED lines=44> */
.L_x_4269:
[----:B0-----:R-:W2:Y:S02]  /*dc20*/  S2R R11, SR_TID.X ;  /* 0x00000000000b7919 */ /* 0x001ea40000002100 */
.L_x_4270:
[----:B------:R-:W-:Y:S05]  /*dc30*/  BSYNC B0 ;  /* 0x0000000000007941 */ /* 0x000fea0003800000 */
.L_x_4268:
        /* <DEDUP_REMOVED lines=23> */
.L_x_4272:
        /* <DEDUP_REMOVED lines=32> */
.L_x_4271:
[----:B------:R-:W-:Y:S05]  /*dfb0*/  EXIT ;  /* 0x000000000000794d */ /* 0x000fea0003800000 */
.L_x_4173:
[----:B------:R-:W-:Y:S01]  /*dfc0*/  HFMA2.MMA R207, -RZ, RZ, 0, 5.9604644775390625e-08 ;  /* 0x00000001ffcf7435 */ /* 0x000fe200000001ff */
[----:B------:R-:W-:Y:S02]  /*dfd0*/  MOV R210, R204 ;  /* 0x000000cc00d27202 */ /* 0x000fe40000000f00 */
[----:B------:R-:W-:Y:S02]  /*dfe0*/  MOV R208, RZ ;  /* 0x000000ff00d07202 */ /* 0x000fe40000000f00 */
[----:B------:R-:W-:-:S07]  /*dff0*/  MOV R151, 0xffffffff ;  /* 0xffffffff00977802 */ /* 0x000fce0000000f00 */
[----:B-1---5:R-:W-:Y:S05]  /*e000*/  WARPSYNC.COLLECTIVE R151, `(.L_x_4273) ;  /* 0x0000000097087348 */ /* 0x022fea0003c00000 */
[----:B------:R0:W2:Y:S02]  /*e010*/  SHFL.UP P3, R213, R210, R207, R208 ;  /* 0x040000cfd2d57389 */ /* 0x0000a400000600d0 */
[----:B012--5:R-:W-:Y:S01]  /*e020*/  ENDCOLLECTIVE ;  /* 0x000000000000791b */ /* 0x027fe20003800000 */
.L_x_4273:
[----:B------:R-:W-:Y:S02]  /*e030*/  MOV R210, R148 ;  /* 0x0000009400d27202 */ /* 0x000fe40000000f00 */
[----:B------:R-:W-:-:S07]  /*e040*/  MOV R149, R213 ;  /* 0x000000d500957202 */ /* 0x000fce0000000f00 */
[----:B------:R-:W-:Y:S05]  /*e050*/  WARPSYNC.COLLECTIVE R151, `(.L_x_4274) ;  /* 0x0000000097087348 */ /* 0x000fea0003c00000 */
[----:B------:R0:W1:Y:S02]  /*e060*/  SHFL.UP P3, R213, R210, R207, R208 ;  /* 0x040000cfd2d57389 */ /* 0x00006400000600d0 */
[----:B01----:R-:W-:Y:S01]  /*e070*/  ENDCOLLECTIVE ;  /* 0x000000000000791b */ /* 0x003fe20003800000 */
.L_x_4274:
[----:B------:R-:W-:Y:S02]  /*e080*/  MOV R210, R206 ;  /* 0x000000ce00d27202 */ /* 0x000fe40000000f00 */
[----:B------:R-:W-:-:S07]  /*e090*/  MOV R209, R213 ;  /* 0x000000d500d17202 */ /* 0x000fce0000000f00 */
[----:B------:R-:W-:Y:S05]  /*e0a0*/  WARPSYNC.COLLECTIVE R151, `(.L_x_4275) ;  /* 0x0000000097087348 */ /* 0x000fea0003c00000 */
[----:B------:R0:W1:Y:S02]  /*e0b0*/  SHFL.UP P3, R213, R210, R207, R208 ;  /* 0x040000cfd2d57389 */ /* 0x00006400000600d0 */
[----:B01----:R-:W-:Y:S01]  /*e0c0*/  ENDCOLLECTIVE ;  /* 0x000000000000791b */ /* 0x003fe20003800000 */
.L_x_4275:
[----:B------:R-:W-:Y:S02]  /*e0d0*/  MOV R210, R205 ;  /* 0x000000cd00d27202 */ /* 0x000fe40000000f00 */
[----:B------:R-:W-:-:S07]  /*e0e0*/  MOV R211, R213 ;  /* 0x000000d500d37202 */ /* 0x000fce0000000f00 */
[----:B------:R-:W-:Y:S05]  /*e0f0*/  WARPSYNC.COLLECTIVE R151, `(.L_x_4276) ;  /* 0x0000000097087348 */ /* 0x000fea0003c00000 */
[----:B------:R0:W1:Y:S02]  /*e100*/  SHFL.UP P3, R213, R210, R207, R208 ;  /* 0x040000cfd2d57389 */ /* 0x00006400000600d0 */
[----:B01----:R-:W-:Y:S01]  /*e110*/  ENDCOLLECTIVE ;  /* 0x000000000000791b */ /* 0x003fe20003800000 */
.L_x_4276:
        /* <DEDUP_REMOVED lines=17> */
.L_x_4277:
[----:B------:R-:W-:Y:S02]  /*e230*/  MOV R210, R148 ;  /* 0x0000009400d27202 */ /* 0x000fe40000000f00 */
[----:B------:R-:W-:-:S07]  /*e240*/  MOV R149, R213 ;  /* 0x000000d500957202 */ /* 0x000fce0000000f00 */
[----:B------:R-:W-:Y:S05]  /*e250*/  WARPSYNC.COLLECTIVE R151, `(.L_x_4278) ;  /* 0x0000000097087348 */ /* 0x000fea0003c00000 */
[----:B------:R0:W1:Y:S02]  /*e260*/  SHFL.UP P3, R213, R210, R207, R208 ;  /* 0x040000cfd2d57389 */ /* 0x00006400000600d0 */
[----:B01----:R-:W-:Y:S01]  /*e270*/  ENDCOLLECTIVE ;  /* 0x000000000000791b */ /* 0x003fe20003800000 */
.L_x_4278:
[----:B------:R-:W-:Y:S02]  /*e280*/  MOV R210, R206 ;  /* 0x000000ce00d27202 */ /* 0x000fe40000000f00 */
[----:B------:R-:W-:-:S07]  /*e290*/  MOV R209, R213 ;  /* 0x000000d500d17202 */ /* 0x000fce0000000f00 */
[----:B------:R-:W-:Y:S05]  /*e2a0*/  WARPSYNC.COLLECTIVE R151, `(.L_x_4279) ;  /* 0x0000000097087348 */ /* 0x000fea0003c00000 */
[----:B------:R0:W1:Y:S02]  /*e2b0*/  SHFL.UP P3, R213, R210, R207, R208 ;  /* 0x040000cfd2d57389 */ /* 0x00006400000600d0 */
[----:B01----:R-:W-:Y:S01]  /*e2c0*/  ENDCOLLECTIVE ;  /* 0x000000000000791b */ /* 0x003fe20003800000 */
.L_x_4279:
[----:B------:R-:W-:Y:S02]  /*e2d0*/  MOV R210, R205 ;  /* 0x000000cd00d27202 */ /* 0x000fe40000000f00 */
[----:B------:R-:W-:-:S07]  /*e2e0*/  MOV R211, R213 ;  /* 0x000000d500d37202 */ /* 0x000fce0000000f00 */
[----:B------:R-:W-:Y:S05]  /*e2f0*/  WARPSYNC.COLLECTIVE R151, `(.L_x_4280) ;  /* 0x0000000097087348 */ /* 0x000fea0003c00000 */
[----:B------:R0:W1:Y:S02]  /*e300*/  SHFL.UP P3, R213, R210, R207, R208 ;  /* 0x040000cfd2d57389 */ /* 0x00006400000600d0 */
[----:B01----:R-:W-:Y:S01]  /*e310*/  ENDCOLLECTIVE ;  /* 0x000000000000791b */ /* 0x003fe20003800000 */
.L_x_4280:
        /* <DEDUP_REMOVED lines=17> */
.L_x_4281:
[----:B------:R-:W-:Y:S02]  /*e430*/  MOV R210, R148 ;  /* 0x0000009400d27202 */ /* 0x000fe40000000f00 */
[----:B------:R-:W-:-:S07]  /*e440*/  MOV R149, R213 ;  /* 0x000000d500957202 */ /* 0x000fce0000000f00 */
[----:B------:R-:W-:Y:S05]  /*e450*/  WARPSYNC.COLLECTIVE R151, `(.L_x_4282) ;  /* 0x0000000097087348 */ /* 0x000fea0003c00000 */
[----:B------:R0:W1:Y:S02]  /*e460*/  SHFL.UP P3, R213, R210, R207, R208 ;  /* 0x040000cfd2d57389 */ /* 0x00006400000600d0 */
[----:B01----:R-:W-:Y:S01]  /*e470*/  ENDCOLLECTIVE ;  /* 0x000000000000791b */ /* 0x003fe20003800000 */
.L_x_4282:
[----:B------:R-:W-:Y:S02]  /*e480*/  MOV R210, R206 ;  /* 0x000000ce00d27202 */ /* 0x000fe40000000f00 */
[----:B------:R-:W-:-:S07]  /*e490*/  MOV R209, R213 ;  /* 0x000000d500d17202 */ /* 0x000fce0000000f00 */
[----:B------:R-:W-:Y:S05]  /*e4a0*/  WARPSYNC.COLLECTIVE R151, `(.L_x_4283) ;  /* 0x0000000097087348 */ /* 0x000fea0003c00000 */
[----:B------:R0:W1:Y:S02]  /*e4b0*/  SHFL.UP P3, R213, R210, R207, R208 ;  /* 0x040000cfd2d57389 */ /* 0x00006400000600d0 */
[----:B01----:R-:W-:Y:S01]  /*e4c0*/  ENDCOLLECTIVE ;  /* 0x000000000000791b */ /* 0x003fe20003800000 */
.L_x_4283:
[----:B------:R-:W-:Y:S02]  /*e4d0*/  MOV R210, R205 ;  /* 0x000000cd00d27202 */ /* 0x000fe40000000f00 */
[----:B------:R-:W-:-:S07]  /*e4e0*/  MOV R211, R213 ;  /* 0x000000d500d37202 */ /* 0x000fce0000000f00 */
[----:B------:R-:W-:Y:S05]  /*e4f0*/  WARPSYNC.COLLECTIVE R151, `(.L_x_4284) ;  /* 0x0000000097087348 */ /* 0x000fea0003c00000 */
[----:B------:R0:W1:Y:S02]  /*e500*/  SHFL.UP P3, R213, R210, R207, R208 ;  /* 0x040000cfd2d57389 */ /* 0x00006400000600d0 */
[----:B01----:R-:W-:Y:S01]  /*e510*/  ENDCOLLECTIVE ;  /* 0x000000000000791b */ /* 0x003fe20003800000 */
.L_x_4284:
        /* <DEDUP_REMOVED lines=17> */
.L_x_4285:
[----:B------:R-:W-:Y:S02]  /*e630*/  MOV R210, R148 ;  /* 0x0000009400d27202 */ /* 0x000fe40000000f00 */
[----:B------:R-:W-:-:S07]  /*e640*/  MOV R149, R213 ;  /* 0x000000d500957202 */ /* 0x000fce0000000f00 */
[----:B------:R-:W-:Y:S05]  /*e650*/  WARPSYNC.COLLECTIVE R151, `(.L_x_4286) ;  /* 0x0000000097087348 */ /* 0x000fea0003c00000 */
[----:B------:R0:W1:Y:S02]  /*e660*/  SHFL.UP P3, R213, R210, R207, R208 ;  /* 0x040000cfd2d57389 */ /* 0x00006400000600d0 */
[----:B01----:R-:W-:Y:S01]  /*e670*/  ENDCOLLECTIVE ;  /* 0x000000000000791b */ /* 0x003fe20003800000 */
.L_x_4286:
[----:B------:R-:W-:Y:S02]  /*e680*/  MOV R210, R206 ;  /* 0x000000ce00d27202 */ /* 0x000fe40000000f00 */
[----:B------:R-:W-:-:S07]  /*e690*/  MOV R209, R213 ;  /* 0x000000d500d17202 */ /* 0x000fce0000000f00 */
[----:B------:R-:W-:Y:S05]  /*e6a0*/  WARPSYNC.COLLECTIVE R151, `(.L_x_4287) ;  /* 0x0000000097087348 */ /* 0x000fea0003c00000 */
[----:B------:R0:W1:Y:S02]  /*e6b0*/  SHFL.UP P3, R213, R210, R207, R208 ;  /* 0x040000cfd2d57389 */ /* 0x00006400000600d0 */
[----:B01----:R-:W-:Y:S01]  /*e6c0*/  ENDCOLLECTIVE ;  /* 0x000000000000791b */ /* 0x003fe20003800000 */
.L_x_4287:
[----:B------:R-:W-:Y:S02]  /*e6d0*/  MOV R210, R205 ;  /* 0x000000cd00d27202 */ /* 0x000fe40000000f00 */
[----:B------:R-:W-:-:S07]  /*e6e0*/  MOV R211, R213 ;  /* 0x000000d500d37202 */ /* 0x000fce0000000f00 */
[----:B------:R-:W-:Y:S05]  /*e6f0*/  WARPSYNC.COLLECTIVE R151, `(.L_x_4288) ;  /* 0x0000000097087348 */ /* 0x000fea0003c00000 */
[----:B------:R0:W1:Y:S02]  /*e700*/  SHFL.UP P3, R213, R210, R207, R208 ;  /* 0x040000cfd2d57389 */ /* 0x00006400000600d0 */
[----:B01----:R-:W-:Y:S01]  /*e710*/  ENDCOLLECTIVE ;  /* 0x000000000000791b */ /* 0x003fe20003800000 */
.L_x_4288:
        /* <DEDUP_REMOVED lines=17> */
.L_x_4289:
[----:B------:R-:W-:Y:S02]  /*e830*/  MOV R210, R149 ;  /* 0x0000009500d27202 */ /* 0x000fe40000000f00 */
[----:B------:R-:W-:-:S07]  /*e840*/  MOV R148, R213 ;  /* 0x000000d500947202 */ /* 0x000fce0000000f00 */
[----:B------:R-:W-:Y:S05]  /*e850*/  WARPSYNC.COLLECTIVE R151, `(.L_x_4290) ;  /* 0x0000000097087348 */ /* 0x000fea0003c00000 */
[----:B------:R0:W1:Y:S02]  /*e860*/  SHFL.UP P3, R213, R210, R207, R208 ;  /* 0x040000cfd2d57389 */ /* 0x00006400000600d0 */
[----:B01----:R-:W-:Y:S01]  /*e870*/  ENDCOLLECTIVE ;  /* 0x000000000000791b */ /* 0x003fe20003800000 */
.L_x_4290:
[----:B------:R-:W-:Y:S02]  /*e880*/  MOV R210, R206 ;  /* 0x000000ce00d27202 */ /* 0x000fe40000000f00 */
[----:B------:R-:W-:-:S07]  /*e890*/  MOV R150, R213 ;  /* 0x000000d500967202 */ /* 0x000fce0000000f00 */
[----:B------:R-:W-:Y:S05]  /*e8a0*/  WARPSYNC.COLLECTIVE R151, `(.L_x_4291) ;  /* 0x0000000097087348 */ /* 0x000fea0003c00000 */
[----:B------:R0:W1:Y:S02]  /*e8b0*/  SHFL.UP P3, R213, R210, R207, R208 ;  /* 0x040000cfd2d57389 */ /* 0x00006400000600d0 */
[----:B01----:R-:W-:Y:S01]  /*e8c0*/  ENDCOLLECTIVE ;  /* 0x000000000000791b */ /* 0x003fe20003800000 */
.L_x_4291:
[----:B------:R-:W-:Y:S02]  /*e8d0*/  MOV R210, R205 ;  /* 0x000000cd00d27202 */ /* 0x000fe40000000f00 */
[----:B------:R-:W-:-:S07]  /*e8e0*/  MOV R209, R213 ;  /* 0x000000d500d17202 */ /* 0x000fce0000000f00 */
[----:B------:R-:W-:Y:S05]  /*e8f0*/  WARPSYNC.COLLECTIVE R151, `(.L_x_4292) ;  /* 0x0000000097087348 */ /* 0x000fea0003c00000 */
[----:B------:R0:W1:Y:S02]  /*e900*/  SHFL.UP P3, R213, R210, R207, R208 ;  /* 0x040000cfd2d57389 */ /* 0x00006400000600d0 */
[----:B01----:R-:W-:Y:S01]  /*e910*/  ENDCOLLECTIVE ;  /* 0x000000000000791b */ /* 0x003fe20003800000 */
.L_x_4292:
[----:B------:R-:W-:Y:S01]  /*e920*/  MOV R211, R213 ;  /* 0x000000d500d37202 */ /* 0x000fe20000000f00 */
[----:B------:R-:W-:Y:S06]  /*e930*/  BRA `(.L_x_4293) ;  /* 0xffffff7800147947 */ /* 0x000fec000383ffff */
.L_x_4174:
        /* <DEDUP_REMOVED lines=8> */
.L_x_4295:
[----:B------:R-:W-:Y:S05]  /*e9c0*/  BSYNC B0 ;  /* 0x0000000000007941 */ /* 0x000fea0003800000 */
.L_x_4294:
[----:B------:R-:W-:Y:S05]  /*e9d0*/  BRA `(.L_x_4296) ;  /* 0xffffff7800247947 */ /* 0x000fea000383ffff */
.L_x_4175:
        /* <DEDUP_REMOVED lines=8> */
.L_x_4298:
[----:B------:R-:W-:Y:S05]  /*ea60*/  BSYNC B0 ;  /* 0x0000000000007941 */ /* 0x000fea0003800000 */
.L_x_4297:
[----:B------:R-:W-:Y:S05]  /*ea70*/  BRA `(.L_x_4299) ;  /* 0xffffff7800047947 */ /* 0x000fea000383ffff */
.L_x_4176:
        /* <DEDUP_REMOVED lines=8> */
.L_x_4301:
[----:B------:R-:W-:Y:S05]  /*eb00*/  BSYNC B0 ;  /* 0x0000000000007941 */ /* 0x000fea0003800000 */
.L_x_4300:
[----:B------:R-:W-:Y:S05]  /*eb10*/  BRA `(.L_x_4302) ;  /* 0xffffff7400e47947 */ /* 0x000fea000383ffff */
.L_x_4177:
        /* <DEDUP_REMOVED lines=8> */
.L_x_4304:
[----:B------:R-:W-:Y:S05]  /*eba0*/  BSYNC B0 ;  /* 0x0000000000007941 */ /* 0x000fea0003800000 */
.L_x_4303:
[----:B------:R-:W-:Y:S05]  /*ebb0*/  BRA `(.L_x_4305) ;  /* 0xffffff7400c47947 */ /* 0x000fea000383ffff */
.L_x_4178:
        /* <DEDUP_REMOVED lines=8> */
.L_x_4307:
[----:B------:R-:W-:Y:S05]  /*ec40*/  BSYNC B0 ;  /* 0x0000000000007941 */ /* 0x000fea0003800000 */
.L_x_4306:
        /* <DEDUP_REMOVED lines=10> */
.L_x_4308:
[----:B------:R-:W-:Y:S02]  /*ecf0*/  MOV R148, 0x1f ;  /* 0x0000001f00947802 */ /* 0x000fe40000000f00 */
[----:B------:R-:W-:Y:S02]  /*ed00*/  MOV R210, R206 ;  /* 0x000000ce00d27202 */ /* 0x000fe40000000f00 */
[----:B------:R-:W-:-:S07]  /*ed10*/  MOV R212, R213 ;  /* 0x000000d500d47202 */ /* 0x000fce0000000f00 */
[----:B------:R-:W-:Y:S05]  /*ed20*/  WARPSYNC.COLLECTIVE R151, `(.L_x_4309) ;  /* 0x0000000097087348 */ /* 0x000fea0003c00000 */
[----:B------:R0:W1:Y:S02]  /*ed30*/  SHFL.UP P3, R213, R210, R207, R208 ;  /* 0x040000cfd2d57389 */ /* 0x00006400000600d0 */
[----:B01----:R-:W-:Y:S01]  /*ed40*/  ENDCOLLECTIVE ;  /* 0x000000000000791b */ /* 0x003fe20003800000 */
.L_x_4309:
[----:B------:R-:W-:Y:S02]  /*ed50*/  MOV R210, R205 ;  /* 0x000000cd00d27202 */ /* 0x000fe40000000f00 */
[----:B------:R-:W-:-:S07]  /*ed60*/  MOV R206, R213 ;  /* 0x000000d500ce7202 */ /* 0x000fce0000000f00 */
[----:B------:R-:W-:Y:S05]  /*ed70*/  WARPSYNC.COLLECTIVE R151, `(.L_x_4310) ;  /* 0x0000000097087348 */ /* 0x000fea0003c00000 */
[----:B------:R0:W1:Y:S02]  /*ed80*/  SHFL.UP P3, R213, R210, R207, R208 ;  /* 0x040000cfd2d57389 */ /* 0x00006400000600d0 */
[----:B01----:R-:W-:Y:S01]  /*ed90*/  ENDCOLLECTIVE ;  /* 0x000000000000791b */ /* 0x003fe20003800000 */
.L_x_4310:
[----:B------:R-:W-:Y:S05]  /*eda0*/  WARPSYNC.COLLECTIVE R151, `(.L_x_4311) ;  /* 0x0000000097087348 */ /* 0x000fea0003c00000 */
[----:B------:R0:W1:Y:S02]  /*edb0*/  SHFL.IDX P3, R235, R150, R149, R148 ;  /* 0x0000009596eb7389 */ /* 0x0000640000060094 */
[----:B01----:R-:W-:Y:S01]  /*edc0*/  ENDCOLLECTIVE ;  /* 0x000000000000791b */ /* 0x003fe20003800000 */
.L_x_4311:
[----:B------:R-:W-:Y:S02]  /*edd0*/  MOV R150, R145 ;  /* 0x0000009100967202 */ /* 0x000fe40000000f00 */
[----:B------:R-:W-:Y:S02]  /*ede0*/  MOV R205, R213 ;  /* 0x000000d500cd7202 */ /* 0x000fe40000000f00 */
[----:B------:R-:W-:-:S07]  /*edf0*/  MOV R144, R235 ;  /* 0x000000eb00907202 */ /* 0x000fce0000000f00 */
[----:B------:R-:W-:Y:S05]  /*ee00*/  WARPSYNC.COLLECTIVE R151, `(.L_x_4312) ;  /* 0x0000000097087348 */ /* 0x000fea0003c00000 */
[----:B------:R0:W1:Y:S02]  /*ee10*/  SHFL.IDX P3, R235, R150, R149, R148 ;  /* 0x0000009596eb7389 */ /* 0x0000640000060094 */
[----:B01----:R-:W-:Y:S01]  /*ee20*/  ENDCOLLECTIVE ;  /* 0x000000000000791b */ /* 0x003fe20003800000 */
.L_x_4312:
[----:B------:R-:W-:Y:S02]  /*ee30*/  MOV R150, R146 ;  /* 0x0000009200967202 */ /* 0x000fe40000000f00 */
[----:B------:R-:W-:-:S07]  /*ee40*/  MOV R145, R235 ;  /* 0x000000eb00917202 */ /* 0x000fce0000000f00 */
[----:B------:R-:W-:Y:S05]  /*ee50*/  WARPSYNC.COLLECTIVE R151, `(.L_x_4313) ;  /* 0x0000000097087348 */ /* 0x000fea0003c00000 */
[----:B------:R0:W1:Y:S02]  /*ee60*/  SHFL.IDX P3, R235, R150, R149, R148 ;  /* 0x0000009596eb7389 */ /* 0x0000640000060094 */
[----:B01----:R-:W-:Y:S01]  /*ee70*/  ENDCOLLECTIVE ;  /* 0x000000000000791b */ /* 0x003fe20003800000 */
.L_x_4313:
[----:B------:R-:W-:Y:S02]  /*ee80*/  MOV R150, R147 ;  /* 0x0000009300967202 */ /* 0x000fe40000000f00 */
[----:B------:R-:W-:-:S07]  /*ee90*/  MOV R146, R235 ;  /* 0x000000eb00927202 */ /* 0x000fce0000000f00 */
[----:B------:R-:W-:Y:S05]  /*eea0*/  WARPSYNC.COLLECTIVE R151, `(.L_x_4314) ;  /* 0x0000000097087348 */ /* 0x000fea0003c00000 */
[----:B------:R0:W1:Y:S02]  /*eeb0*/  SHFL.IDX P3, R235, R150, R149, R148 ;  /* 0x0000009596eb7389 */ /* 0x0000640000060094 */
[----:B01----:R-:W-:Y:S01]  /*eec0*/  ENDCOLLECTIVE ;  /* 0x000000000000791b */ /* 0x003fe20003800000 */
.L_x_4314:
[----:B------:R-:W-:Y:S01]  /*eed0*/  MOV R147, R235 ;  /* 0x000000eb00937202 */ /* 0x000fe20000000f00 */
[----:B------:R-:W-:Y:S06]  /*eee0*/  BRA `(.L_x_4315) ;  /* 0xffffff7400207947 */ /* 0x000fec000383ffff */
.L_x_4180:
[----:B------:R-:W-:Y:S01]  /*eef0*/  HFMA2.MMA R245, -RZ, RZ, 0, 5.9604644775390625e-08 ;  /* 0x00000001fff57435 */ /* 0x000fe200000001ff */
[----:B------:R-:W-:Y:S02]  /*ef00*/  MOV R244, R240 ;  /* 0x000000f000f47202 */ /* 0x000fe40000000f00 */
[----:B------:R-:W-:Y:S02]  /*ef10*/  MOV R252, 0x1f ;  /* 0x0000001f00fc7802 */ /* 0x000fe40000000f00 */
[----:B------:R-:W-:-:S07]  /*ef20*/  MOV R151, 0xffffffff ;  /* 0xffffffff00977802 */ /* 0x000fce0000000f00 */
[----:B------:R-:W-:Y:S05]  /*ef30*/  WARPSYNC.COLLECTIVE R151, `(.L_x_4316) ;  /* 0x0000000097087348 */ /* 0x000fea0003c00000 */
[----:B------:R0:W1:Y:S02]  /*ef40*/  SHFL.DOWN P1, R235, R244, R245, R252 ;  /* 0x080000f5f4eb7389 */ /* 0x00006400000200fc */
[----:B01----:R-:W-:Y:S01]  /*ef50*/  ENDCOLLECTIVE ;  /* 0x000000000000791b */ /* 0x003fe20003800000 */
.L_x_4316:
[----:B------:R-:W-:Y:S02]  /*ef60*/  MOV R244, R241 ;  /* 0x000000f100f47202 */ /* 0x000fe40000000f00 */
[----:B------:R-:W-:-:S07]  /*ef70*/  MOV R148, R235 ;  /* 0x000000eb00947202 */ /* 0x000fce0000000f00 */
[----:B------:R-:W-:Y:S05]  /*ef80*/  WARPSYNC.COLLECTIVE R151, `(.L_x_4317) ;  /* 0x0000000097087348 */ /* 0x000fea0003c00000 */
[----:B------:R0:W1:Y:S02]  /*ef90*/  SHFL.DOWN P1, R235, R244, R245, R252 ;  /* 0x080000f5f4eb7389 */ /* 0x00006400000200fc */
[----:B01----:R-:W-:Y:S01]  /*efa0*/  ENDCOLLECTIVE ;  /* 0x000000000000791b */ /* 0x003fe20003800000 */
.L_x_4317:
[----:B------:R-:W-:Y:S02]  /*efb0*/  MOV R244, R242 ;  /* 0x000000f200f47202 */ /* 0x000fe40000000f00 */
[----:B------:R-:W-:-:S07]  /*efc0*/  MOV R149, R235 ;  /* 0x000000eb00957202 */ /* 0x000fce0000000f00 */
[----:B------:R-:W-:Y:S05]  /*efd0*/  WARPSYNC.COLLECTIVE R151, `(.L_x_4318) ;  /* 0x0000000097087348 */ /* 0x000fea0003c00000 */
[----:B------:R0:W1:Y:S02]  /*efe0*/  SHFL.DOWN P1, R235, R244, R245, R252 ;  /* 0x080000f5f4eb7389 */ /* 0x00006400000200fc */
[----:B01----:R-:W-:Y:S01]  /*eff0*/  ENDCOLLECTIVE ;  /* 0x000000000000791b */ /* 0x003fe20003800000 */
.L_x_4318:
[----:B------:R-:W-:Y:S02]  /*f000*/  MOV R244, R243 ;  /* 0x000000f300f47202 */ /* 0x000fe40000000f00 */
[----:B------:R-:W-:-:S07]  /*f010*/  MOV R150, R235 ;  /* 0x000000eb00967202 */ /* 0x000fce0000000f00 */
[----:B------:R-:W-:Y:S05]  /*f020*/  WARPSYNC.COLLECTIVE R151, `(.L_x_4319) ;  /* 0x0000000097087348 */ /* 0x000fea0003c00000 */
[----:B------:R0:W1:Y:S02]  /*f030*/  SHFL.DOWN P1, R235, R244, R245, R252 ;  /* 0x080000f5f4eb7389 */ /* 0x00006400000200fc */
[----:B01----:R-:W-:Y:S01]  /*f040*/  ENDCOLLECTIVE ;  /* 0x000000000000791b */ /* 0x003fe20003800000 */
.L_x_4319:
[----:B------:R-:W-:Y:S01]  /*f050*/  MOV R151, R235 ;  /* 0x000000eb00977202 */ /* 0x000fe20000000f00 */
[----:B------:R-:W-:Y:S06]  /*f060*/  BRA `(.L_x_4320) ;  /* 0xffffff8800287947 */ /* 0x000fec000383ffff */
.L_x_4183:
        /* <DEDUP_REMOVED lines=8> */
.L_x_4322:
[----:B------:R-:W-:Y:S05]  /*f0f0*/  BSYNC B0 ;  /* 0x0000000000007941 */ /* 0x000fea0003800000 */
.L_x_4321:
        /* <DEDUP_REMOVED lines=8> */
.L_x_4323:
[----:B------:R-:W-:Y:S02]  /*f180*/  MOV R244, R242 ;  /* 0x000000f200f47202 */ /* 0x000fe40000000f00 */
[----:B------:R-:W-:-:S07]  /*f190*/  MOV R149, R235 ;  /* 0x000000eb00957202 */ /* 0x000fce0000000f00 */
[----:B------:R-:W-:Y:S05]  /*f1a0*/  WARPSYNC.COLLECTIVE R151, `(.L_x_4324) ;  /* 0x0000000097087348 */ /* 0x000fea0003c00000 */
[----:B------:R0:W1:Y:S02]  /*f1b0*/  SHFL.DOWN P1, R235, R244, R245, R252 ;  /* 0x080000f5f4eb7389 */ /* 0x00006400000200fc */
[----:B01----:R-:W-:Y:S01]  /*f1c0*/  ENDCOLLECTIVE ;  /* 0x000000000000791b */ /* 0x003fe20003800000 */
.L_x_4324:
[----:B------:R-:W-:Y:S02]  /*f1d0*/  MOV R244, R243 ;  /* 0x000000f300f47202 */ /* 0x000fe40000000f00 */
[----:B------:R-:W-:-:S07]  /*f1e0*/  MOV R150, R235 ;  /* 0x000000eb00967202 */ /* 0x000fce0000000f00 */
[----:B------:R-:W-:Y:S05]  /*f1f0*/  WARPSYNC.COLLECTIVE R151, `(.L_x_4325) ;  /* 0x0000000097087348 */ /* 0x000fea0003c00000 */
[----:B------:R0:W1:Y:S02]  /*f200*/  SHFL.DOWN P1, R235, R244, R245, R252 ;  /* 0x080000f5f4eb7389 */ /* 0x00006400000200fc */
[----:B01----:R-:W-:Y:S01]  /*f210*/  ENDCOLLECTIVE ;  /* 0x000000000000791b */ /* 0x003fe20003800000 */
.L_x_4325:
[----:B------:R-:W-:Y:S01]  /*f220*/  MOV R151, R235 ;  /* 0x000000eb00977202 */ /* 0x000fe20000000f00 */
[----:B------:R-:W-:Y:S06]  /*f230*/  BRA `(.L_x_4326) ;  /* 0xffffff8800087947 */ /* 0x000fec000383ffff */
.L_x_4186:
        /* <DEDUP_REMOVED lines=8> */
.L_x_4328:
[----:B------:R-:W-:Y:S05]  /*f2c0*/  BSYNC B0 ;  /* 0x0000000000007941 */ /* 0x000fea0003800000 */
.L_x_4327:
        /* <DEDUP_REMOVED lines=8> */
.L_x_4329:
[----:B------:R-:W-:Y:S02]  /*f350*/  MOV R244, R242 ;  /* 0x000000f200f47202 */ /* 0x000fe40000000f00 */
[----:B------:R-:W-:-:S07]  /*f360*/  MOV R149, R235 ;  /* 0x000000eb00957202 */ /* 0x000fce0000000f00 */
[----:B------:R-:W-:Y:S05]  /*f370*/  WARPSYNC.COLLECTIVE R151, `(.L_x_4330) ;  /* 0x0000000097087348 */ /* 0x000fea0003c00000 */
[----:B------:R0:W1:Y:S02]  /*f380*/  SHFL.DOWN P1, R235, R244, R245, R252 ;  /* 0x080000f5f4eb7389 */ /* 0x00006400000200fc */
[----:B01----:R-:W-:Y:S01]  /*f390*/  ENDCOLLECTIVE ;  /* 0x000000000000791b */ /* 0x003fe20003800000 */
.L_x_4330:
[----:B------:R-:W-:Y:S02]  /*f3a0*/  MOV R244, R243 ;  /* 0x000000f300f47202 */ /* 0x000fe40000000f00 */
[----:B------:R-:W-:-:S07]  /*f3b0*/  MOV R150, R235 ;  /* 0x000000eb00967202 */ /* 0x000fce0000000f00 */
[----:B------:R-:W-:Y:S05]  /*f3c0*/  WARPSYNC.COLLECTIVE R151, `(.L_x_4331) ;  /* 0x0000000097087348 */ /* 0x000fea0003c00000 */
[----:B------:R0:W1:Y:S02]  /*f3d0*/  SHFL.DOWN P1, R235, R244, R245, R252 ;  /* 0x080000f5f4eb7389 */ /* 0x00006400000200fc */
[----:B01----:R-:W-:Y:S01]  /*f3e0*/  ENDCOLLECTIVE ;  /* 0x000000000000791b */ /* 0x003fe20003800000 */
.L_x_4331:
[----:B------:R-:W-:Y:S01]  /*f3f0*/  MOV R151, R235 ;  /* 0x000000eb00977202 */ /* 0x000fe20000000f00 */
[----:B------:R-:W-:Y:S06]  /*f400*/  BRA `(.L_x_4332) ;  /* 0xffffff8400e87947 */ /* 0x000fec000383ffff */
.L_x_4189:
        /* <DEDUP_REMOVED lines=8> */
.L_x_4334:
[----:B------:R-:W-:Y:S05]  /*f490*/  BSYNC B0 ;  /* 0x0000000000007941 */ /* 0x000fea0003800000 */
.L_x_4333:
        /* <DEDUP_REMOVED lines=8> */
.L_x_4335:
[----:B------:R-:W-:Y:S02]  /*f520*/  MOV R244, R242 ;  /* 0x000000f200f47202 */ /* 0x000fe40000000f00 */
[----:B------:R-:W-:-:S07]  /*f530*/  MOV R149, R235 ;  /* 0x000000eb00957202 */ /* 0x000fce0000000f00 */
[----:B------:R-:W-:Y:S05]  /*f540*/  WARPSYNC.COLLECTIVE R151, `(.L_x_4336) ;  /* 0x0000000097087348 */ /* 0x000fea0003c00000 */
[----:B------:R0:W1:Y:S02]  /*f550*/  SHFL.DOWN P1, R235, R244, R245, R252 ;  /* 0x080000f5f4eb7389 */ /* 0x00006400000200fc */
[----:B01----:R-:W-:Y:S01]  /*f560*/  ENDCOLLECTIVE ;  /* 0x000000000000791b */ /* 0x003fe20003800000 */
.L_x_4336:
[----:B------:R-:W-:Y:S02]  /*f570*/  MOV R244, R243 ;  /* 0x000000f300f47202 */ /* 0x000fe40000000f00 */
[----:B------:R-:W-:-:S07]  /*f580*/  MOV R150, R235 ;  /* 0x000000eb00967202 */ /* 0x000fce0000000f00 */
[----:B------:R-:W-:Y:S05]  /*f590*/  WARPSYNC.COLLECTIVE R151, `(.L_x_4337) ;  /* 0x0000000097087348 */ /* 0x000fea0003c00000 */
[----:B------:R0:W1:Y:S02]  /*f5a0*/  SHFL.DOWN P1, R235, R244, R245, R252 ;  /* 0x080000f5f4eb7389 */ /* 0x00006400000200fc */
[----:B01----:R-:W-:Y:S01]  /*f5b0*/  ENDCOLLECTIVE ;  /* 0x000000000000791b */ /* 0x003fe20003800000 */
.L_x_4337:
[----:B------:R-:W-:Y:S01]  /*f5c0*/  MOV R151, R235 ;  /* 0x000000eb00977202 */ /* 0x000fe20000000f00 */
[----:B------:R-:W-:Y:S06]  /*f5d0*/  BRA `(.L_x_4338) ;  /* 0xffffff8400c87947 */ /* 0x000fec000383ffff */
.L_x_4192:
        /* <DEDUP_REMOVED lines=8> */
.L_x_4340:
[----:B------:R-:W-:Y:S05]  /*f660*/  BSYNC B0 ;  /* 0x0000000000007941 */ /* 0x000fea0003800000 */
.L_x_4339:
        /* <DEDUP_REMOVED lines=8> */
.L_x_4341:
[----:B------:R-:W-:Y:S02]  /*f6f0*/  MOV R244, R242 ;  /* 0x000000f200f47202 */ /* 0x000fe40000000f00 */
[----:B------:R-:W-:-:S07]  /*f700*/  MOV R149, R235 ;  /* 0x000000eb00957202 */ /* 0x000fce0000000f00 */
[----:B------:R-:W-:Y:S05]  /*f710*/  WARPSYNC.COLLECTIVE R151, `(.L_x_4342) ;  /* 0x0000000097087348 */ /* 0x000fea0003c00000 */
[----:B------:R0:W1:Y:S02]  /*f720*/  SHFL.DOWN P1, R235, R244, R245, R252 ;  /* 0x080000f5f4eb7389 */ /* 0x00006400000200fc */
[----:B01----:R-:W-:Y:S01]  /*f730*/  ENDCOLLECTIVE ;  /* 0x000000000000791b */ /* 0x003fe20003800000 */
.L_x_4342:
[----:B------:R-:W-:Y:S02]  /*f740*/  MOV R244, R243 ;  /* 0x000000f300f47202 */ /* 0x000fe40000000f00 */
[----:B------:R-:W-:-:S07]  /*f750*/  MOV R150, R235 ;  /* 0x000000eb00967202 */ /* 0x000fce0000000f00 */
[----:B------:R-:W-:Y:S05]  /*f760*/  WARPSYNC.COLLECTIVE R151, `(.L_x_4343) ;  /* 0x0000000097087348 */ /* 0x000fea0003c00000 */
[----:B------:R0:W1:Y:S02]  /*f770*/  SHFL.DOWN P1, R235, R244, R245, R252 ;  /* 0x080000f5f4eb7389 */ /* 0x00006400000200fc */
[----:B01----:R-:W-:Y:S01]  /*f780*/  ENDCOLLECTIVE ;  /* 0x000000000000791b */ /* 0x003fe20003800000 */
.L_x_4343:
[----:B------:R-:W-:Y:S01]  /*f790*/  MOV R151, R235 ;  /* 0x000000eb00977202 */ /* 0x000fe20000000f00 */
[----:B------:R-:W-:Y:S06]  /*f7a0*/  BRA `(.L_x_4344) ;  /* 0xffffff8400a87947 */ /* 0x000fec000383ffff */
.L_x_4195:
        /* <DEDUP_REMOVED lines=8> */
.L_x_4346:
[----:B------:R-:W-:Y:S05]  /*f830*/  BSYNC B0 ;  /* 0x0000000000007941 */ /* 0x000fea0003800000 */
.L_x_4345:
        /* <DEDUP_REMOVED lines=10> */
.L_x_4347:
[----:B------:R-:W-:Y:S02]  /*f8e0*/  MOV R252, 0x1f ;  /* 0x0000001f00fc7802 */ /* 0x000fe40000000f00 */
[----:B------:R-:W-:Y:S02]  /*f8f0*/  MOV R150, R242 ;  /* 0x000000f200967202 */ /* 0x000fe40000000f00 */
[----:B------:R-:W-:-:S07]  /*f900*/  MOV R247, R235 ;  /* 0x000000eb00f77202 */ /* 0x000fce0000000f00 */
[----:B------:R-:W-:Y:S05]  /*f910*/  WARPSYNC.COLLECTIVE R151, `(.L_x_4348) ;  /* 0x0000000097087348 */ /* 0x000fea0003c00000 */
[----:B------:R0:W1:Y:S02]  /*f920*/  SHFL.IDX P3, R235, R150, R149, R148 ;  /* 0x0000009596eb7389 */ /* 0x0000640000060094 */
[----:B01----:R-:W-:Y:S01]  /*f930*/  ENDCOLLECTIVE ;  /* 0x000000000000791b */ /* 0x003fe20003800000 */
.L_x_4348:
        /* <DEDUP_REMOVED lines=9> */
.L_x_4349:
[----:B------:R-:W-:Y:S02]  /*f9d0*/  MOV R150, R132 ;  /* 0x0000008400967202 */ /* 0x000fe40000000f00 */
[----:B------:R-:W-:-:S07]  /*f9e0*/  MOV R251, R235 ;  /* 0x000000eb00fb7202 */ /* 0x000fce0000000f00 */
[----:B------:R-:W-:Y:S05]  /*f9f0*/  WARPSYNC.COLLECTIVE R151, `(.L_x_4350) ;  /* 0x0000000097087348 */ /* 0x000fea0003c00000 */
[----:B------:R0:W1:Y:S02]  /*fa00*/  SHFL.DOWN P1, R235, R244, R245, R252 ;  /* 0x080000f5f4eb7389 */ /* 0x00006400000200fc */
[----:B01----:R-:W-:Y:S01]  /*fa10*/  ENDCOLLECTIVE ;  /* 0x000000000000791b */ /* 0x003fe20003800000 */
.L_x_4350:
[----:B------:R-:W-:Y:S02]  /*fa20*/  MOV R244, R241 ;  /* 0x000000f100f47202 */ /* 0x000fe40000000f00 */
[----:B------:R-:W-:-:S07]  /*fa30*/  MOV R240, R235 ;  /* 0x000000eb00f07202 */ /* 0x000fce0000000f00 */
[----:B------:R-:W-:Y:S05]  /*fa40*/  WARPSYNC.COLLECTIVE R151, `(.L_x_4351) ;  /* 0x0000000097087348 */ /* 0x000fea0003c00000 */
[----:B------:R0:W1:Y:S02]  /*fa50*/  SHFL.DOWN P1, R235, R244, R245, R252 ;  /* 0x080000f5f4eb7389 */ /* 0x00006400000200fc */
[----:B01----:R-:W-:Y:S01]  /*fa60*/  ENDCOLLECTIVE ;  /* 0x000000000000791b */ /* 0x003fe20003800000 */
.L_x_4351:
[----:B------:R-:W-:Y:S02]  /*fa70*/  MOV R244, R242 ;  /* 0x000000f200f47202 */ /* 0x000fe40000000f00 */
[----:B------:R-:W-:-:S07]  /*fa80*/  MOV R241, R235 ;  /* 0x000000eb00f17202 */ /* 0x000fce0000000f00 */
[----:B------:R-:W-:Y:S05]  /*fa90*/  WARPSYNC.COLLECTIVE R151, `(.L_x_4352) ;  /* 0x0000000097087348 */ /* 0x000fea0003c00000 */
[----:B------:R0:W1:Y:S02]  /*faa0*/  SHFL.DOWN P1, R235, R244, R245, R252 ;  /* 0x080000f5f4eb7389 */ /* 0x00006400000200fc */
[----:B01----:R-:W-:Y:S01]  /*fab0*/  ENDCOLLECTIVE ;  /* 0x000000000000791b */ /* 0x003fe20003800000 */
.L_x_4352:
[----:B------:R-:W-:Y:S02]  /*fac0*/  MOV R244, R243 ;  /* 0x000000f300f47202 */ /* 0x000fe40000000f00 */
[----:B------:R-:W-:-:S07]  /*fad0*/  MOV R242, R235 ;  /* 0x000000eb00f27202 */ /* 0x000fce0000000f00 */
[----:B------:R-:W-:Y:S05]  /*fae0*/  WARPSYNC.COLLECTIVE R151, `(.L_x_4353) ;  /* 0x0000000097087348 */ /* 0x000fea0003c00000 */
[----:B------:R0:W1:Y:S02]  /*faf0*/  SHFL.DOWN P1, R235, R244, R245, R252 ;  /* 0x080000f5f4eb7389 */ /* 0x00006400000200fc */
[----:B01----:R-:W-:Y:S01]  /*fb00*/  ENDCOLLECTIVE ;  /* 0x000000000000791b */ /* 0x003fe20003800000 */
.L_x_4353:
[----:B------:R-:W-:-:S07]  /*fb10*/  MOV R243, R235 ;  /* 0x000000eb00f37202 */ /* 0x000fce0000000f00 */
[----:B------:R-:W-:Y:S05]  /*fb20*/  WARPSYNC.COLLECTIVE R151, `(.L_x_4354) ;  /* 0x0000000097087348 */ /* 0x000fea0003c00000 */
[----:B------:R0:W1:Y:S02]  /*fb30*/  SHFL.IDX P3, R235, R150, R149, R148 ;  /* 0x0000009596eb7389 */ /* 0x0000640000060094 */
[----:B01----:R-:W-:Y:S01]  /*fb40*/  ENDCOLLECTIVE ;  /* 0x000000000000791b */ /* 0x003fe20003800000 */
.L_x_4354:
[----:B------:R-:W-:Y:S02]  /*fb50*/  MOV R150, R133 ;  /* 0x0000008500967202 */ /* 0x000fe40000000f00 */
[----:B------:R-:W-:-:S07]  /*fb60*/  MOV R252, R235 ;  /* 0x000000eb00fc7202 */ /* 0x000fce0000000f00 */
[----:B------:R-:W-:Y:S05]  /*fb70*/  WARPSYNC.COLLECTIVE R151, `(.L_x_4355) ;  /* 0x0000000097087348 */ /* 0x000fea0003c00000 */
[----:B------:R0:W1:Y:S02]  /*fb80*/  SHFL.IDX P3, R235, R150, R149, R148 ;  /* 0x0000009596eb7389 */ /* 0x0000640000060094 */
[----:B01----:R-:W-:Y:S01]  /*fb90*/  ENDCOLLECTIVE ;  /* 0x000000000000791b */ /* 0x003fe20003800000 */
.L_x_4355:
[----:B------:R-:W-:Y:S01]  /*fba0*/  MOV R150, R134 ;  /* 0x0000008600967202 */ /* 0x000fe20000000f00 */
[-C--:B------:R-:W-:Y:S01]  /*fbb0*/  FMUL.FTZ R134, R133, R247.reuse ;  /* 0x000000f785867220 */ /* 0x080fe20000410000 */
[----:B------:R-:W-:Y:S01]  /*fbc0*/  FMUL.FTZ R247, R132, R247 ;  /* 0x000000f784f77220 */ /* 0x000fe20000410000 */
[----:B------:R-:W-:-:S07]  /*fbd0*/  MOV R245, R235 ;  /* 0x000000eb00f57202 */ /* 0x000fce0000000f00 */
[----:B------:R-:W-:Y:S05]  /*fbe0*/  WARPSYNC.COLLECTIVE R151, `(.L_x_4356) ;  /* 0x0000000097087348 */ /* 0x000fea0003c00000 */
[----:B------:R0:W1:Y:S02]  /*fbf0*/  SHFL.IDX P3, R235, R150, R149, R148 ;  /* 0x0000009596eb7389 */ /* 0x0000640000060094 */
[----:B01----:R-:W-:Y:S01]  /*fc00*/  ENDCOLLECTIVE ;  /* 0x000000000000791b */ /* 0x003fe20003800000 */
.L_x_4356:
[----:B------:R-:W-:Y:S02]  /*fc10*/  MOV R150, R135 ;  /* 0x0000008700967202 */ /* 0x000fe40000000f00 */
[----:B------:R-:W-:-:S07]  /*fc20*/  MOV R244, R235 ;  /* 0x000000eb00f47202 */ /* 0x000fce0000000f00 */
[----:B------:R-:W-:Y:S05]  /*fc30*/  WARPSYNC.COLLECTIVE R151, `(.L_x_4357) ;  /* 0x0000000097087348 */ /* 0x000fea0003c00000 */
[----:B------:R0:W1:Y:S02]  /*fc40*/  SHFL.IDX P3, R235, R150, R149, R148 ;  /* 0x0000009596eb7389 */ /* 0x0000640000060094 */
[----:B01----:R-:W-:Y:S01]  /*fc50*/  ENDCOLLECTIVE ;  /* 0x000000000000791b */ /* 0x003fe20003800000 */
.L_x_4357:
[----:B------:R-:W-:Y:S01]  /*fc60*/  MOV R151, R235 ;  /* 0x000000eb00977202 */ /* 0x000fe20000000f00 */
[----:B------:R-:W-:Y:S06]  /*fc70*/  BRA `(.L_x_4358) ;  /* 0xffffff8400007947 */ /* 0x000fec000383ffff */
.L_x_4359:
        /* <DEDUP_REMOVED lines=16> */
.L_x_18923:


//--------------------- .text._Z25selective_scan_bwd_kernelI32Selective_Scan_bwd_kernel_traitsILi128ELi16ELb1ELb0ELb1ELb1ELb1EfN3c107complexIfEEEEv12SSMParamsBwd --------------------------
	.section	.text._Z25selective_scan_bwd_kernelI32Selective_Scan_bwd_kernel_traitsILi128ELi16ELb1ELb0ELb1ELb1ELb1EfN3c107complexIfEEEEv12SSMParamsBwd,"ax",@progbits
	.align	128
        .global         _Z25selective_scan_bwd_kernelI32Selective_Scan_bwd_kernel_traitsILi128ELi16ELb1ELb0ELb1ELb1ELb1EfN3c107complexIfEEEEv12SSMParamsBwd
        .type           _Z25selective_scan_bwd_kernelI32Selective_Scan_bwd_kernel_traitsILi128ELi16ELb1ELb0ELb1ELb1ELb1EfN3c107complexIfEEEEv12SSMParamsBwd,@function
        .size           _Z25selective_scan_bwd_kernelI32Selective_Scan_bwd_kernel_traitsILi128ELi16ELb1ELb0ELb1ELb1ELb1EfN3c107complexIfEEEEv12SSMParamsBwd,(.L_x_18924 - _Z25selective_scan_bwd_kernelI32Selective_Scan_bwd_kernel_traitsILi128ELi16ELb1ELb0ELb1ELb1ELb1EfN3c107complexIfEEEEv12SSMParamsBwd)
        .other          _Z25selective_scan_bwd_kernelI32Selective_Scan_bwd_kernel_traitsILi128ELi16ELb1ELb0ELb1ELb1ELb1EfN3c107complexIfEEEEv12SSMParamsBwd,@"STO_CUDA_ENTRY STV_DEFAULT"
_Z25selective_scan_bwd_kernelI32Selective_Scan_bwd_kernel_traitsILi128ELi16ELb1ELb0ELb1ELb1ELb1EfN3c107complexIfEEEEv12SSMParamsBwd:
.text._Z25selective_scan_bwd_kernelI32Selective_Scan_bwd_kernel_traitsILi128ELi16ELb1ELb0ELb1ELb1ELb1EfN3c107complexIfEEEEv12SSMParamsBwd:
        /* <DEDUP_REMOVED lines=77> */
[----:B-1----:R-:W-:-:S13]  /*04d0*/  R2UR UR5, R2 ;  /* 0x00000000020572ca */ /* 0x002fda00000e0000 */
        /* <DEDUP_REMOVED lines=25> */
[----:B------:R-:W-:-:S03]  /*0670*/  ULDC.64 UR34, c[0x0][0x2f0] ;  /* 0x0000bc0000227ab9 */ /* 0x000fc60000000a00 */
[----:B------:R-:W-:Y:S02]  /*0680*/  USHF.R.S32.HI UR26, URZ, 0x1f, UR21 ;  /* 0x0000001f3f1a7899 */ /* 0x000fe40008011415 */
[----:B------:R-:W-:Y:S02]  /*0690*/  UIADD3 UR15, UP5, UR21, UR4, URZ ;  /* 0x00000004150f7290 */ /* 0x000fe4000ffbe03f */
[----:B------:R-:W-:Y:S02]  /*06a0*/  @UP3 UIADD3 UR29, UR29, 0x1, URZ ;  /* 0x000000011d1d3890 */ /* 0x000fe4000fffe03f */
[----:B------:R-:W-:Y:S02]  /*06b0*/  UIADD3 UR4, UP3, UR21, UR16, URZ ;  /* 0x0000001015047290 */ /* 0x000fe4000ff7e03f */
[----:B------:R-:W-:Y:S02]  /*06c0*/  UIADD3.X UR5, UR26, UR5, UR32, UP5, !UPT ;  /* 0x000000051a057290 */ /* 0x000fe4000affe420 */
[----:B------:R-:W-:Y:S01]  /*06d0*/  UIADD3.X UR17, UR26, UR17, UR28, UP3, !UPT ;  /* 0x000000111a117290 */ /* 0x000fe20009ffe41c */
[----:B------:R-:W-:Y:S01]  /*06e0*/  UMOV UR12, UR29 ;  /* 0x0000001d000c7c82 */ /* 0x000fe20008000000 */
[----:B------:R-:W-:Y:S01]  /*06f0*/  ULDC.64 UR32, c[0x0][0x2f8] ;  /* 0x0000be0000207ab9 */ /* 0x000fe20000000a00 */
[----:B------:R-:W-:-:S02]  /*0700*/  @!UP2 UIADD3 UR12, -UR12, URZ, URZ ;  /* 0x0000003f0c0ca290 */ /* 0x000fc4000fffe13f */
[----:B------:R-:W-:Y:S02]  /*0710*/  ULEA UR16, UP3, UR4, UR32, 0x2 ;  /* 0x0000002004107291 */ /* 0x000fe4000f86103f */
[----:B------:R-:W-:Y:S02]  /*0720*/  @!UP1 ULOP3.LUT UR12, URZ, UR30, URZ, 0x33, !UPT ;  /* 0x0000001e3f0c9292 */ /* 0x000fe4000f8e333f */
[----:B------:R-:W-:Y:S02]  /*0730*/  ULEA UR14, UP4, UR15, UR34, 0x2 ;  /* 0x000000220f0e7291 */ /* 0x000fe4000f88103f */
[----:B------:R-:W-:Y:S02]  /*0740*/  UIADD3 UR21, UP2, UR21, UR8, URZ ;  /* 0x0000000815157290 */ /* 0x000fe4000ff5e03f */
[----:B------:R-:W-:Y:S02]  /*0750*/  ULEA.HI.X UR17, UR4, UR33, UR17, 0x2, UP3 ;  /* 0x0000002104117291 */ /* 0x000fe400098f1411 */
[----:B------:R-:W-:-:S02]  /*0760*/  USHF.R.S32.HI UR8, URZ, 0x1f, UR12 ;  /* 0x0000001f3f087899 */ /* 0x000fc4000801140c */
[----:B------:R-:W-:Y:S01]  /*0770*/  ULEA.HI.X UR15, UR15, UR35, UR5, 0x2, UP4 ;  /* 0x000000230f0f7291 */ /* 0x000fe2000a0f1405 */
[----:B------:R-:W-:Y:S01]  /*0780*/  ULDC.64 UR32, c[0x0][0x3b8] ;  /* 0x0000ee0000207ab9 */ /* 0x000fe20000000a00 */
[----:B------:R-:W-:Y:S02]  /*0790*/  UIADD3.X UR29, UR26, UR9, UR31, UP2, !UPT ;  /* 0x000000091a1d7290 */ /* 0x000fe400097fe41f */
[----:B------:R-:W-:Y:S01]  /*07a0*/  UIADD3 UR5, UR7, UR13, URZ ;  /* 0x0000000d07057290 */ /* 0x000fe2000fffe03f */
[----:B------:R-:W-:Y:S01]  /*07b0*/  ULDC.64 UR30, c[0x0][0x278] ;  /* 0x00009e00001e7ab9 */ /* 0x000fe20000000a00 */
[----:B------:R-:W-:Y:S02]  /*07c0*/  ULEA UR7, UP1, UR21, UR32, 0x2 ;  /* 0x0000002015077291 */ /* 0x000fe4000f82103f */
[----:B------:R-:W-:Y:S01]  /*07d0*/  UIMAD UR8, UR8, UR30, URZ ;  /* 0x0000001e080872a4 */ /* 0x000fe2000f8e023f */
[----:B------:R-:W-:Y:S01]  /*07e0*/  UMOV UR4, UR6 ;  /* 0x0000000600047c82 */ /* 0x000fe20008000000 */
[----:B------:R-:W-:Y:S01]  /*07f0*/  ULEA.HI.X UR29, UR21, UR33, UR29, 0x2, UP1 ;  /* 0x00000021151d7291 */ /* 0x000fe200088f141d */
[----:B------:R-:W-:Y:S01]  /*0800*/  @UP0 ULDC UR6, c[0x0][0x214] ;  /* 0x0000850000060ab9 */ /* 0x000fe20000000800 */
[----:B------:R-:W-:-:S02]  /*0810*/  UIMAD.WIDE.U32 UR26, UR12, UR30, UR4 ;  /* 0x0000001e0c1a72a5 */ /* 0x000fc4000f8e0004 */
[----:B------:R-:W-:Y:S02]  /*0820*/  UIMAD UR21, UR12, UR31, UR8 ;  /* 0x0000001f0c1572a4 */ /* 0x000fe4000f8e0208 */
[----:B------:R-:W-:Y:S02]  /*0830*/  @UP0 UIMAD UR6, UR11, UR6, UR10 ;  /* 0x000000060b0602a4 */ /* 0x000fe4000f8e020a */
[----:B------:R-:W-:Y:S02]  /*0840*/  ULEA UR13, UR20, 0xfffff000, 0xc ;  /* 0xfffff000140d7891 */ /* 0x000fe4000f8e603f */
[----:B------:R-:W-:Y:S02]  /*0850*/  UISETP.GE.AND UP1, UPT, UR20, 0x1, UPT ;  /* 0x000000011400788c */ /* 0x000fe4000bf26270 */
[----:B------:R-:W-:Y:S02]  /*0860*/  UIADD3 UR21, UR27, UR21, URZ ;  /* 0x000000151b157290 */ /* 0x000fe4000fffe03f */
[----:B------:R-:W-:Y:S01]  /*0870*/  @UP0 UIMAD UR6, UR6, UR20, URZ ;  /* 0x00000014060602a4 */ /* 0x000fe2000f8e023f */
[----:B------:R-:W-:Y:S01]  /*0880*/  UMOV UR4, URZ ;  /* 0x0000003f00047c82 */ /* 0x000fe20008000000 */
[----:B------:R-:W-:Y:S01]  /*0890*/  UIADD3 UR50, UP2, UR13, UR26, URZ ;  /* 0x0000001a0d327290 */ /* 0x000fe2000ff5e03f */
[----:B------:R-:W-:Y:S01]  /*08a0*/  @UP0 ULDC UR30, c[0x0][0x21c] ;  /* 0x00008700001e0ab9 */ /* 0x000fe20000000800 */
[----:B------:R-:W-:Y:S01]  /*08b0*/  ULDC.64 UR8, c[0x0][0x2e0] ;  /* 0x0000b80000087ab9 */ /* 0x000fe20000000a00 */
[----:B------:R-:W-:-:S02]  /*08c0*/  @UP0 UIMAD UR6, UR6, UR30, URZ ;  /* 0x0000001e060602a4 */ /* 0x000fc4000f8e023f */
[----:B------:R-:W-:Y:S02]  /*08d0*/  ULEA.HI.X.SX32 UR13, UR13, UR21, 0x1, UP2 ;  /* 0x000000150d0d7291 */ /* 0x000fe400090f0e3f */
        /* <DEDUP_REMOVED lines=22> */
[----:B------:R-:W-:Y:S01]  /*0a40*/  UMOV UR17, UR28 ;  /* 0x0000001c00117c82 */ /* 0x000fe20008000000 */
        /* <DEDUP_REMOVED lines=9> */
.L_x_4490:
[----:B------:R-:W-:Y:S01]  /*0ae0*/  BAR.SYNC.DEFER_BLOCKING 0x0 ;  /* 0x0000000000007b1d */ /* 0x000fe20000010000 */
[----:B------:R-:W-:Y:S02]  /*0af0*/  SHF.L.U32 R3, R185, 0x2, RZ ;  /* 0x00000002b9037819 */ /* 0x000fe400000006ff */
[----:B------:R-:W-:Y:S02]  /*0b00*/  MOV R4, UR13 ;  /* 0x0000000d00047c02 */ /* 0x000fe40008000f00 */
[----:B------:R-:W-:Y:S02]  /*0b10*/  LOP3.LUT R3, R3, 0xffffff80, RZ, 0xc0, !PT ;  /* 0xffffff8003037812 */ /* 0x000fe400078ec0ff */
[----:B------:R-:W-:Y:S01]  /*0b20*/  MOV R5, UR14 ;  /* 0x0000000e00057c02 */ /* 0x000fe20008000f00 */
[----:B------:R-:W-:Y:S01]  /*0b30*/  HFMA2.MMA R6, -RZ, RZ, 0, 9.5367431640625e-07 ;  /* 0x00000010ff067435 */ /* 0x000fe200000001ff */
[----:B------:R-:W-:Y:S01]  /*0b40*/  LOP3.LUT R83, R3, 0x1f, R185, 0xf8, !PT ;  /* 0x0000001f03537812 */ /* 0x000fe200078ef8b9 */
[----:B------:R-:W-:-:S04]  /*0b50*/  ULDC UR51, c[0x0][0x224] ;  /* 0x0000890000337ab9 */ /* 0x000fc80000000800 */
[----:B------:R-:W-:Y:S01]  /*0b60*/  IMAD.WIDE R4, R83, 0x10, R4 ;  /* 0x0000001053047825 */ /* 0x000fe200078e0204 */
[----:B--2---:R-:W-:Y:S01]  /*0b70*/  IADD3 R0, R3, R184, RZ ;  /* 0x000000b803007210 */ /* 0x004fe20007ffe0ff */
[----:B------:R-:W-:Y:S04]  /*0b80*/  STL [R1+0x24], R83 ;  /* 0x0000245301007387 */ /* 0x000fe80000100800 */
[----:B------:R-:W2:Y:S04]  /*0b90*/  LDG.E.128 R8, desc[UR18][R4.64] ;  /* 0x0000001204087981 */ /* 0x000ea8000c1e1d00 */
[----:B------:R-:W3:Y:S04]  /*0ba0*/  LDG.E.128 R12, desc[UR18][R4.64+0x200] ;  /* 0x00020012040c7981 */ /* 0x000ee8000c1e1d00 */
[----:B------:R-:W4:Y:S04]  /*0bb0*/  LDG.E.128 R16, desc[UR18][R4.64+0x400] ;  /* 0x0004001204107981 */ /* 0x000f28000c1e1d00 */
[----:B------:R-:W5:Y:S01]  /*0bc0*/  LDG.E.128 R20, desc[UR18][R4.64+0x600] ;  /* 0x0006001204147981 */ /* 0x000f62000c1e1d00 */
[----:B------:R-:W-:Y:S01]  /*0bd0*/  LEA R84, R0, R183, 0x4 ;  /* 0x000000b700547211 */ /* 0x000fe200078e20ff */
[----:B------:R-:W-:-:S02]  /*0be0*/  IMAD R0, R184, 0x3, R0 ;  /* 0x00000003b8007824 */ /* 0x000fc400078e0200 */
[----:B------:R-:W-:Y:S02]  /*0bf0*/  IMAD.WIDE R6, R83, R6, UR26 ;  /* 0x0000001a53067e25 */ /* 0x000fe4000f8e0206 */
[----:B------:R-:W-:Y:S01]  /*0c00*/  STL [R1+0x28], R84 ;  /* 0x0000285401007387 */ /* 0x000fe20000100800 */
[----:B------:R-:W-:-:S05]  /*0c10*/  LEA R75, R0, R183, 0x4 ;  /* 0x000000b7004b7211 */ /* 0x000fca00078e20ff */
[----:B------:R-:W-:Y:S04]  /*0c20*/  STL [R1+0x34], R75 ;  /* 0x0000344b01007387 */ /* 0x000fe80000100800 */
        /* <DEDUP_REMOVED lines=22> */
[----:B------:R-:W4:Y:S04]  /*0d90*/  LDS.128 R176, [R75+0x10] ;  /* 0x000010004bb07984 */ /* 0x000f280000000c00 */
[----:B------:R-:W-:Y:S04]  /*0da0*/  LDS.128 R168, [R75+0x20] ;  /* 0x000020004ba87984 */ /* 0x000fe80000000c00 */
[----:B------:R-:W-:Y:S04]  /*0db0*/  LDS.128 R4, [R75+0x30] ;  /* 0x000030004b047984 */ /* 0x000fe80000000c00 */
[----:B------:R-:W5:Y:S01]  /*0dc0*/  LDS.128 R28, [R75] ;  /* 0x000000004b1c7984 */ /* 0x000f620000000c00 */
[----:B------:R-:W-:Y:S06]  /*0dd0*/  BAR.SYNC.DEFER_BLOCKING 0x0 ;  /* 0x0000000000007b1d */ /* 0x000fec0000010000 */
[----:B0-----:R-:W5:Y:S04]  /*0de0*/  LDG.E.128 R12, desc[UR18][R8.64] ;  /* 0x00000012080c7981 */ /* 0x001f68000c1e1d00 */
[----:B-1----:R-:W5:Y:S04]  /*0df0*/  LDG.E.128 R16, desc[UR18][R8.64+0x200] ;  /* 0x0002001208107981 */ /* 0x002f68000c1e1d00 */
[----:B--2---:R-:W2:Y:S04]  /*0e00*/  LDG.E.128 R20, desc[UR18][R8.64+0x400] ;  /* 0x0004001208147981 */ /* 0x004ea8000c1e1d00 */
[----:B---3--:R-:W3:Y:S01]  /*0e10*/  LDG.E.128 R24, desc[UR18][R8.64+0x600] ;  /* 0x0006001208187981 */ /* 0x008ee2000c1e1d00 */
[----:B----4-:R-:W-:Y:S01]  /*0e20*/  FADD.FTZ R181, R177, UR5 ;  /* 0x00000005b1b57e21 */ /* 0x010fe20008010000 */
[----:B-----5:R-:W-:Y:S01]  /*0e30*/  FADD.FTZ R177, R28, UR5 ;  /* 0x000000051cb17e21 */ /* 0x020fe20008010000 */
[----:B------:R-:W-:Y:S01]  /*0e40*/  FADD.FTZ R182, R176, UR5 ;  /* 0x00000005b0b67e21 */ /* 0x000fe20008010000 */
[----:B------:R-:W-:Y:S01]  /*0e50*/  FADD.FTZ R180, R178, UR5 ;  /* 0x00000005b2b47e21 */ /* 0x000fe20008010000 */
[----:B------:R-:W-:Y:S01]  /*0e60*/  FADD.FTZ R179, R179, UR5 ;  /* 0x00000005b3b37e21 */ /* 0x000fe20008010000 */
[----:B------:R-:W-:Y:S01]  /*0e70*/  FADD.FTZ R178, R168, UR5 ;  /* 0x00000005a8b27e21 */ /* 0x000fe20008010000 */
[----:B------:R-:W-:Y:S01]  /*0e80*/  FSETP.GTU.FTZ.AND P4, PT, R177, 20, PT ;  /* 0x41a00000b100780b */ /* 0x000fe20003f9c000 */
[----:B------:R-:W-:Y:S01]  /*0e90*/  FADD.FTZ R176, R29, UR5 ;  /* 0x000000051db07e21 */ /* 0x000fe20008010000 */
[----:B------:R-:W-:Y:S01]  /*0ea0*/  UIADD3 UR51, -UR6, UR51, URZ ;  /* 0x0000003306337290 */ /* 0x000fe2000fffe13f */
        /* <DEDUP_REMOVED lines=8> */
[----:B------:R0:W-:Y:S04]  /*0f30*/  STS.128 [R84], R12 ;  /* 0x0000000c54007388 */ /* 0x0001e80000000c00 */
[----:B------:R0:W-:Y:S04]  /*0f40*/  STS.128 [R84+0x200], R16 ;  /* 0x0002001054007388 */ /* 0x0001e80000000c00 */
[----:B--2---:R0:W-:Y:S04]  /*0f50*/  STS.128 [R84+0x400], R20 ;  /* 0x0004001454007388 */ /* 0x0041e80000000c00 */
[----:B---3--:R0:W-:Y:S01]  /*0f60*/  STS.128 [R84+0x600], R24 ;  /* 0x0006001854007388 */ /* 0x0081e20000000c00 */
[----:B------:R-:W-:Y:S01]  /*0f70*/  NOP ;  /* 0x0000000000007918 */ /* 0x000fe20000000000 */
        /* <DEDUP_REMOVED lines=32> */
.L_x_4362:
[----:B------:R-:W-:Y:S05]  /*1180*/  BSYNC B0 ;  /* 0x0000000000007941 */ /* 0x000fea0003800000 */
.L_x_4361:
        /* <DEDUP_REMOVED lines=35> */
.L_x_4364:
[----:B------:R-:W-:Y:S05]  /*13c0*/  BSYNC B0 ;  /* 0x0000000000007941 */ /* 0x000fea0003800000 */
.L_x_4363:
        /* <DEDUP_REMOVED lines=35> */
.L_x_4366:
[----:B------:R-:W-:Y:S05]  /*1600*/  BSYNC B0 ;  /* 0x0000000000007941 */ /* 0x000fea0003800000 */
.L_x_4365:
        /* <DEDUP_REMOVED lines=35> */
.L_x_4368:
[----:B------:R-:W-:Y:S05]  /*1840*/  BSYNC B0 ;  /* 0x0000000000007941 */ /* 0x000fea0003800000 */
.L_x_4367:
        /* <DEDUP_REMOVED lines=35> */
.L_x_4370:
[----:B------:R-:W-:Y:S05]  /*1a80*/  BSYNC B0 ;  /* 0x0000000000007941 */ /* 0x000fea0003800000 */
.L_x_4369:
        /* <DEDUP_REMOVED lines=35> */
.L_x_4372:
[----:B------:R-:W-:Y:S05]  /*1cc0*/  BSYNC B0 ;  /* 0x0000000000007941 */ /* 0x000fea0003800000 */
.L_x_4371:
        /* <DEDUP_REMOVED lines=35> */
.L_x_4374:
[----:B------:R-:W-:Y:S05]  /*1f00*/  BSYNC B0 ;  /* 0x0000000000007941 */ /* 0x000fea0003800000 */
.L_x_4373:
        /* <DEDUP_REMOVED lines=35> */
.L_x_4376:
[----:B------:R-:W-:Y:S05]  /*2140*/  BSYNC B0 ;  /* 0x0000000000007941 */ /* 0x000fea0003800000 */
.L_x_4375:
        /* <DEDUP_REMOVED lines=35> */
.L_x_4378:
[----:B------:R-:W-:Y:S05]  /*2380*/  BSYNC B0 ;  /* 0x0000000000007941 */ /* 0x000fea0003800000 */
.L_x_4377:
        /* <DEDUP_REMOVED lines=34> */
.L_x_4380:
[----:B------:R-:W-:Y:S05]  /*25b0*/  BSYNC B0 ;  /* 0x0000000000007941 */ /* 0x000fea0003800000 */
.L_x_4379:
        /* <DEDUP_REMOVED lines=33> */
.L_x_4382:
[----:B------:R-:W-:Y:S05]  /*27d0*/  BSYNC B0 ;  /* 0x0000000000007941 */ /* 0x000fea0003800000 */
.L_x_4381:
        /* <DEDUP_REMOVED lines=33> */
.L_x_4384:
[----:B------:R-:W-:Y:S05]  /*29f0*/  BSYNC B0 ;  /* 0x0000000000007941 */ /* 0x000fea0003800000 */
.L_x_4383:
        /* <DEDUP_REMOVED lines=33> */
.L_x_4386:
[----:B------:R-:W-:Y:S05]  /*2c10*/  BSYNC B0 ;  /* 0x0000000000007941 */ /* 0x000fea0003800000 */
.L_x_4385:
        /* <DEDUP_REMOVED lines=33> */
.L_x_4388:
[----:B------:R-:W-:Y:S05]  /*2e30*/  BSYNC B0 ;  /* 0x0000000000007941 */ /* 0x000fea0003800000 */
.L_x_4387:
        /* <DEDUP_REMOVED lines=33> */
.L_x_4390:
[----:B------:R-:W-:Y:S05]  /*3050*/  BSYNC B0 ;  /* 0x0000000000007941 */ /* 0x000fea0003800000 */
.L_x_4389:
        /* <DEDUP_REMOVED lines=33> */
.L_x_4392:
[----:B------:R-:W-:Y:S05]  /*3270*/  BSYNC B0 ;  /* 0x0000000000007941 */ /* 0x000fea0003800000 */
.L_x_4391:
[----:B------:R-:W-:Y:S01]  /*3280*/  USHF.R.S32.HI UR7, URZ, 0x1f, UR11 ;  /* 0x0000001f3f077899 */ /* 0x000fe2000801140b */
[----:B0-----:R-:W-:Y:S01]  /*3290*/  LDS.128 R20, [R75+0x10] ;  /* 0x000010004b147984 */ /* 0x001fe20000000c00 */
[----:B------:R-:W-:Y:S01]  /*32a0*/  ULEA UR8, UR51, 0xfffff800, 0xb ;  /* 0xfffff80033087891 */ /* 0x000fe2000f8e583f */
[----:B------:R-:W-:Y:S01]  /*32b0*/  ULDC.64 UR32, c[0x0][0x2a0] ;  /* 0x0000a80000207ab9 */ /* 0x000fe20000000a00 */
[----:B------:R-:W-:Y:S01]  /*32c0*/  USHF.R.S32.HI UR52, URZ, 0x1f, UR10 ;  /* 0x0000001f3f347899 */ /* 0x000fe2000801140a */
[----:B------:R-:W-:Y:S01]  /*32d0*/  LDS.128 R28, [R75+0x20] ;  /* 0x000020004b1c7984 */ /* 0x000fe20000000c00 */
[----:B------:R-:W-:Y:S02]  /*32e0*/  UIMAD UR28, UR7, UR32, URZ ;  /* 0x00000020071c72a4 */ /* 0x000fe4000f8e023f */
[----:B------:R-:W-:Y:S01]  /*32f0*/  USHF.R.S32.HI UR9, URZ, 0x1f, UR8 ;  /* 0x0000001f3f097899 */ /* 0x000fe20008011408 */
[----:B------:R-:W-:Y:S01]  /*3300*/  LDS.128 R232, [R75+0x30] ;  /* 0x000030004be87984 */ /* 0x000fe20000000c00 */
[----:B------:R-:W-:-:S02]  /*3310*/  UIMAD UR30, UR11, UR33, UR28 ;  /* 0x000000210b1e72a4 */ /* 0x000fc4000f8e021c */
[----:B------:R-:W-:Y:S01]  /*3320*/  UIMAD.WIDE.U32 UR28, UR11, UR32, UR8 ;  /* 0x000000200b1c72a5 */ /* 0x000fe2000f8e0008 */
[----:B------:R-:W-:Y:S01]  /*3330*/  LDS.128 R12, [R75] ;  /* 0x000000004b0c7984 */ /* 0x000fe20000000c00 */
[----:B------:R-:W-:Y:S01]  /*3340*/  ULDC.64 UR34, c[0x0][0x3a0] ;  /* 0x0000e80000227ab9 */ /* 0x000fe20000000a00 */
        /* <DEDUP_REMOVED lines=11> */
[----:B------:R-:W-:-:S03]  /*3400*/  MOV R5, UR28 ;  /* 0x0000001c00057c02 */ /* 0x000fc60008000f00 */
[----:B------:R-:W-:Y:S01]  /*3410*/  IMAD.WIDE R4, R83, 0x10, R4 ;  /* 0x0000001053047825 */ /* 0x000fe200078e0204 */
[----:B------:R-:W-:Y:S06]  /*3420*/  BAR.SYNC.DEFER_BLOCKING 0x0 ;  /* 0x0000000000007b1d */ /* 0x000fec0000010000 */
[----:B------:R-:W2:Y:S04]  /*3430*/  LDG.E.128 R40, desc[UR18][R4.64] ;  /* 0x0000001204287981 */ /* 0x000ea8000c1e1d00 */
[----:B------:R-:W3:Y:S04]  /*3440*/  LDG.E.128 R48, desc[UR18][R4.64+0x200] ;  /* 0x0002001204307981 */ /* 0x000ee8000c1e1d00 */
[----:B------:R-:W4:Y:S04]  /*3450*/  LDG.E.128 R52, desc[UR18][R4.64+0x400] ;  /* 0x0004001204347981 */ /* 0x000f28000c1e1d00 */
[----:B------:R-:W5:Y:S01]  /*3460*/  LDG.E.128 R56, desc[UR18][R4.64+0x600] ;  /* 0x0006001204387981 */ /* 0x000f62000c1e1d00 */
[----:B------:R-:W-:-:S04]  /*3470*/  UIMAD UR28, UR7, UR32, URZ ;  /* 0x00000020071c72a4 */ /* 0x000fc8000f8e023f */
[----:B------:R-:W-:Y:S02]  /*3480*/  UIMAD UR30, UR11, UR33, UR28 ;  /* 0x000000210b1e72a4 */ /* 0x000fe4000f8e021c */
[----:B------:R-:W-:-:S03]  /*3490*/  UIMAD.WIDE.U32 UR28, UR11, UR32, UR8 ;  /* 0x000000200b1c72a5 */ /* 0x000fc6000f8e0008 */
        /* <DEDUP_REMOVED lines=13> */
[----:B--2---:R0:W-:Y:S04]  /*3570*/  STS.128 [R84], R40 ;  /* 0x0000002854007388 */ /* 0x0041e80000000c00 */
[----:B---3--:R1:W-:Y:S04]  /*3580*/  STS.128 [R84+0x200], R48 ;  /* 0x0002003054007388 */ /* 0x0083e80000000c00 */
[----:B----4-:R-:W-:Y:S04]  /*3590*/  STS.128 [R84+0x400], R52 ;  /* 0x0004003454007388 */ /* 0x010fe80000000c00 */
[----:B-----5:R-:W-:Y:S01]  /*35a0*/  STS.128 [R84+0x600], R56 ;  /* 0x0006003854007388 */ /* 0x020fe20000000c00 */
[----:B------:R-:W-:-:S03]  /*35b0*/  NOP ;  /* 0x0000000000007918 */ /* 0x000fc60000000000 */
[----:B------:R-:W-:Y:S04]  /*35c0*/  LDS.128 R16, [R75] ;  /* 0x000000004b107984 */ /* 0x000fe80000000c00 */
[----:B------:R-:W2:Y:S04]  /*35d0*/  LDS.128 R36, [R75+0x10] ;  /* 0x000010004b247984 */ /* 0x000ea80000000c00 */
[----:B------:R-:W3:Y:S04]  /*35e0*/  LDS.128 R32, [R75+0x20] ;  /* 0x000020004b207984 */ /* 0x000ee80000000c00 */
[----:B------:R-:W4:Y:S01]  /*35f0*/  LDS.128 R24, [R75+0x30] ;  /* 0x000030004b187984 */ /* 0x000f220000000c00 */
[----:B------:R-:W-:Y:S06]  /*3600*/  BAR.SYNC.DEFER_BLOCKING 0x0 ;  /* 0x0000000000007b1d */ /* 0x000fec0000010000 */
[----:B------:R-:W5:Y:S04]  /*3610*/  LDG.E.128 R44, desc[UR18][R8.64] ;  /* 0x00000012082c7981 */ /* 0x000f68000c1e1d00 */
[----:B------:R-:W5:Y:S04]  /*3620*/  LDG.E.128 R4, desc[UR18][R8.64+0x200] ;  /* 0x0002001208047981 */ /* 0x000f68000c1e1d00 */
[----:B0-----:R-:W5:Y:S04]  /*3630*/  LDG.E.128 R40, desc[UR18][R8.64+0x400] ;  /* 0x0004001208287981 */ /* 0x001f68000c1e1d00 */
[----:B-1----:R0:W5:Y:S01]  /*3640*/  LDG.E.128 R48, desc[UR18][R8.64+0x600] ;  /* 0x0006001208307981 */ /* 0x002162000c1e1d00 */
[----:B--2---:R-:W-:Y:S01]  /*3650*/  FMUL.FTZ R52, R36, -1.4426950216293334961 ;  /* 0xbfb8aa3b24347820 */ /* 0x004fe20000410000 */
[----:B------:R-:W-:Y:S01]  /*3660*/  FMUL.FTZ R53, R39, -1.4426950216293334961 ;  /* 0xbfb8aa3b27357820 */ /* 0x000fe20000410000 */
[----:B---3--:R-:W-:Y:S01]  /*3670*/  FMUL.FTZ R55, R33, -1.4426950216293334961 ;  /* 0xbfb8aa3b21377820 */ /* 0x008fe20000410000 */
[----:B----4-:R-:W-:Y:S01]  /*3680*/  FMUL.FTZ R64, R27, -1.4426950216293334961 ;  /* 0xbfb8aa3b1b407820 */ /* 0x010fe20000410000 */
[----:B------:R1:W2:Y:S01]  /*3690*/  MUFU.EX2 R57, R52 ;  /* 0x0000003400397308 */ /* 0x0002a20000000800 */
[----:B------:R-:W-:Y:S01]  /*36a0*/  FMUL.FTZ R2, R17, -1.4426950216293334961 ;  /* 0xbfb8aa3b11027820 */ /* 0x000fe20000410000 */
[----:B------:R-:W-:Y:S01]  /*36b0*/  FMUL.FTZ R11, R19, -1.4426950216293334961 ;  /* 0xbfb8aa3b130b7820 */ /* 0x000fe20000410000 */
[----:B------:R-:W-:Y:S01]  /*36c0*/  FMUL.FTZ R0, R16, -1.4426950216293334961 ;  /* 0xbfb8aa3b10007820 */ /* 0x000fe20000410000 */
[----:B------:R-:W-:Y:S01]  /*36d0*/  FMUL.FTZ R10, R18, -1.4426950216293334961 ;  /* 0xbfb8aa3b120a7820 */ /* 0x000fe20000410000 */
[----:B0-----:R-:W-:Y:S01]  /*36e0*/  FMUL.FTZ R8, R37, -1.4426950216293334961 ;  /* 0xbfb8aa3b25087820 */ /* 0x001fe20000410000 */
[----:B------:R-:W-:Y:S01]  /*36f0*/  FMUL.FTZ R9, R38, -1.4426950216293334961 ;  /* 0xbfb8aa3b26097820 */ /* 0x000fe20000410000 */
[----:B------:R-:W-:Y:S01]  /*3700*/  FMUL.FTZ R56, R25, -1.4426950216293334961 ;  /* 0xbfb8aa3b19387820 */ /* 0x000fe20000410000 */
[----:B------:R-:W0:Y:S01]  /*3710*/  MUFU.EX2 R60, R53 ;  /* 0x00000035003c7308 */ /* 0x000e220000000800 */
[----:B-1----:R-:W-:Y:S01]  /*3720*/  FMUL.FTZ R52, R34, -1.4426950216293334961 ;  /* 0xbfb8aa3b22347820 */ /* 0x002fe20000410000 */
[----:B------:R-:W-:Y:S01]  /*3730*/  FMUL.FTZ R54, R32, -1.4426950216293334961 ;  /* 0xbfb8aa3b20367820 */ /* 0x000fe20000410000 */
[----:B------:R-:W-:-:S05]  /*3740*/  FMUL.FTZ R63, R26, -1.4426950216293334961 ;  /* 0xbfb8aa3b1a3f7820 */ /* 0x000fca0000410000 */
[----:B------:R1:W3:Y:S01]  /*3750*/  MUFU.EX2 R58, R8 ;  /* 0x00000008003a7308 */ /* 0x0002e20000000800 */
[----:B--2---:R-:W-:-:S07]  /*3760*/  FADD.FTZ R57, R57, 1 ;  /* 0x3f80000039397421 */ /* 0x004fce0000010000 */
[----:B------:R2:W4:Y:S01]  /*3770*/  MUFU.EX2 R59, R9 ;  /* 0x00000009003b7308 */ /* 0x0005220000000800 */
[----:B0-----:R-:W-:Y:S01]  /*3780*/  FADD.FTZ R60, R60, 1 ;  /* 0x3f8000003c3c7421 */ /* 0x001fe20000010000 */
[----:B-1----:R-:W-:-:S06]  /*3790*/  FMUL.FTZ R8, R35, -1.4426950216293334961 ;  /* 0xbfb8aa3b23087820 */ /* 0x002fcc0000410000 */
[----:B------:R-:W-:Y:S01]  /*37a0*/  MUFU.EX2 R62, R55 ;  /* 0x00000037003e7308 */ /* 0x000fe20000000800 */
[----:B---3--:R-:W-:Y:S01]  /*37b0*/  FADD.FTZ R58, R58, 1 ;  /* 0x3f8000003a3a7421 */ /* 0x008fe20000010000 */
[----:B--2---:R-:W-:-:S06]  /*37c0*/  FMUL.FTZ R9, R24, -1.4426950216293334961 ;  /* 0xbfb8aa3b18097820 */ /* 0x004fcc0000410000 */
[----:B------:R-:W0:Y:S01]  /*37d0*/  MUFU.RCP R57, R57 ;  /* 0x0000003900397308 */ /* 0x000e220000001000 */
[----:B----4-:R-:W-:-:S07]  /*37e0*/  FADD.FTZ R59, R59, 1 ;  /* 0x3f8000003b3b7421 */ /* 0x010fce0000010000 */
[----:B------:R-:W-:Y:S08]  /*37f0*/  MUFU.RCP R58, R58 ;  /* 0x0000003a003a7308 */ /* 0x000ff00000001000 */
[----:B------:R-:W1:Y:S01]  /*3800*/  MUFU.RCP R59, R59 ;  /* 0x0000003b003b7308 */ /* 0x000e620000001000 */
[----:B0-----:R-:W-:-:S04]  /*3810*/  FMUL.FTZ R65, R36, R57 ;  /* 0x0000003924417220 */ /* 0x001fc80000410000 */
[----:B------:R-:W-:-:S03]  /*3820*/  FMUL.FTZ R80, R20, R65 ;  /* 0x0000004114507220 */ /* 0x000fc60000410000 */
[----:B------:R-:W-:Y:S02]  /*3830*/  MUFU.EX2 R76, R64 ;  /* 0x00000040004c7308 */ /* 0x000fe40000000800 */
[----:B------:R-:W-:Y:S06]  /*3840*/  STL [R1+0x10], R80 ;  /* 0x0000105001007387 */ /* 0x000fec0000100800 */
[----:B------:R-:W0:Y:S01]  /*3850*/  MUFU.EX2 R2, R2 ;  /* 0x0000000200027308 */ /* 0x000e220000000800 */
[----:B-1----:R-:W-:-:S04]  /*3860*/  FMUL.FTZ R67, R38, R59 ;  /* 0x0000003b26437220 */ /* 0x002fc80000410000 */
[----:B------:R-:W-:-:S03]  /*3870*/  FMUL.FTZ R78, R22, R67 ;  /* 0x00000043164e7220 */ /* 0x000fc60000410000 */
[----:B------:R-:W-:Y:S08]  /*3880*/  MUFU.EX2 R11, R11 ;  /* 0x0000000b000b7308 */ /* 0x000ff00000000800 */
[----:B------:R-:W1:Y:S01]  /*3890*/  MUFU.EX2 R0, R0 ;  /* 0x0000000000007308 */ /* 0x000e620000000800 */
[----:B0-----:R-:W-:-:S07]  /*38a0*/  FADD.FTZ R2, R2, 1 ;  /* 0x3f80000002027421 */ /* 0x001fce0000010000 */
[----:B------:R-:W-:Y:S08]  /*38b0*/  MUFU.EX2 R10, R10 ;  /* 0x0000000a000a7308 */ /* 0x000ff00000000800 */
[----:B------:R-:W0:Y:S01]  /*38c0*/  MUFU.EX2 R68, R52 ;  /* 0x0000003400447308 */ /* 0x000e220000000800 */
[----:B-1----:R-:W-:-:S07]  /*38d0*/  FADD.FTZ R0, R0, 1 ;  /* 0x3f80000000007421 */ /* 0x002fce0000010000 */
[----:B------:R1:W-:Y:S08]  /*38e0*/  MUFU.EX2 R72, R56 ;  /* 0x0000003800487308 */ /* 0x0003f00000000800 */
[----:B------:R-:W-:Y:S01]  /*38f0*/  MUFU.RCP R52, R2 ;  /* 0x0000000200347308 */ /* 0x000fe20000001000 */
[----:B-1----:R-:W-:Y:S01]  /*3900*/  FADD.FTZ R56, R11, 1 ;  /* 0x3f8000000b387421 */ /* 0x002fe20000010000 */
[----:B0-----:R-:W-:-:S06]  /*3910*/  FADD.FTZ R68, R68, 1 ;  /* 0x3f80000044447421 */ /* 0x001fcc0000010000 */
[----:B------:R0:W-:Y:S08]  /*3920*/  MUFU.EX2 R61, R54 ;  /* 0x00000036003d7308 */ /* 0x0001f00000000800 */
[----:B------:R-:W1:Y:S01]  /*3930*/  MUFU.EX2 R70, R8 ;  /* 0x0000000800467308 */ /* 0x000e620000000800 */
[----:B0-----:R-:W-:-:S07]  /*3940*/  FADD.FTZ R54, R10, 1 ;  /* 0x3f8000000a367421 */ /* 0x001fce0000010000 */
[----:B------:R-:W-:Y:S08]  /*3950*/  MUFU.EX2 R71, R9 ;  /* 0x0000000900477308 */ /* 0x000ff00000000800 */
[----:B------:R0:W2:Y:S01]  /*3960*/  MUFU.RCP R53, R0 ;  /* 0x0000000000357308 */ /* 0x0000a20000001000 */
[----:B-1----:R-:W-:-:S07]  /*3970*/  FADD.FTZ R70, R70, 1 ;  /* 0x3f80000046467421 */ /* 0x002fce0000010000 */
[----:B------:R1:W-:Y:S01]  /*3980*/  MUFU.RCP R55, R54 ;  /* 0x0000003600377308 */ /* 0x0003e20000001000 */
[----:B0-----:R-:W-:-:S07]  /*3990*/  FADD.FTZ R0, -R52, 1 ;  /* 0x3f80000034007421 */ /* 0x001fce0000010100 */
[----:B------:R-:W0:Y:S01]  /*39a0*/  MUFU.RCP R56, R56 ;  /* 0x0000003800387308 */ /* 0x000e220000001000 */
[----:B-1----:R-:W-:Y:S01]  /*39b0*/  FADD.FTZ R54, R61, 1 ;  /* 0x3f8000003d367421 */ /* 0x002fe20000010000 */
[----:B--2---:R-:W-:-:S06]  /*39c0*/  FMUL.FTZ R61, R16, R53 ;  /* 0x00000035103d7220 */ /* 0x004fcc0000410000 */
[----:B------:R1:W-:Y:S08]  /*39d0*/  MUFU.EX2 R74, R63 ;  /* 0x0000003f004a7308 */ /* 0x0003f00000000800 */
[----:B------:R-:W-:Y:S01]  /*39e0*/  MUFU.RCP R69, R54 ;  /* 0x0000003600457308 */ /* 0x000fe20000001000 */
[----:B0-----:R-:W-:Y:S01]  /*39f0*/  FADD.FTZ R2, -R56, 1 ;  /* 0x3f80000038027421 */ /* 0x001fe20000010100 */
[----:B-1----:R-:W-:Y:S01]  /*3a00*/  FMUL.FTZ R63, R18, R55 ;  /* 0x00000037123f7220 */ /* 0x002fe20000410000 */
[----:B-----5:R0:W-:Y:S05]  /*3a10*/  STS.128 [R84], R44 ;  /* 0x0000002c54007388 */ /* 0x0201ea0000000c00 */
[----:B------:R-:W-:Y:S01]  /*3a20*/  MUFU.RCP R70, R70 ;  /* 0x0000004600467308 */ /* 0x000fe20000001000 */
[----:B------:R-:W-:Y:S04]  /*3a30*/  STS.128 [R84+0x200], R4 ;  /* 0x0002000454007388 */ /* 0x000fe80000000c00 */
[----:B------:R1:W-:Y:S01]  /*3a40*/  STS.128 [R84+0x400], R40 ;  /* 0x0004002854007388 */ /* 0x0003e20000000c00 */
[----:B------:R-:W-:-:S02]  /*3a50*/  FADD.FTZ R72, R72, 1 ;  /* 0x3f80000048487421 */ /* 0x000fc40000010000 */
[----:B------:R-:W-:Y:S01]  /*3a60*/  MUFU.RCP R73, R68 ;  /* 0x0000004400497308 */ /* 0x000fe20000001000 */
[----:B------:R2:W-:Y:S01]  /*3a70*/  STS.128 [R84+0x600], R48 ;  /* 0x0006003054007388 */ /* 0x0005e20000000c00 */
[----:B------:R-:W-:-:S06]  /*3a80*/  NOP ;  /* 0x0000000000007918 */ /* 0x000fcc0000000000 */
[----:B0-----:R-:W0:Y:S01]  /*3a90*/  MUFU.RCP R46, R60 ;  /* 0x0000003c002e7308 */ /* 0x001e220000001000 */
[----:B------:R-:W3:Y:S01]  /*3aa0*/  LDS.128 R4, [R75+0x10] ;  /* 0x000010004b047984 */ /* 0x000ee20000000c00 */
[----:B------:R-:W-:-:S03]  /*3ab0*/  FADD.FTZ R47, -R59, 1 ;  /* 0x3f8000003b2f7421 */ /* 0x000fc60000010100 */
[----:B------:R-:W4:Y:S01]  /*3ac0*/  LDS.128 R8, [R75] ;  /* 0x000000004b087984 */ /* 0x000f220000000c00 */
[C---:B-1----:R-:W-:Y:S01]  /*3ad0*/  FFMA.FTZ R40, R17.reuse, R0, 1 ;  /* 0x3f80000011287423 */ /* 0x042fe20000010000 */
[----:B------:R-:W-:Y:S01]  /*3ae0*/  FMUL.FTZ R0, R17, R52 ;  /* 0x0000003411007220 */ /* 0x000fe20000410000 */
[----:B------:R-:W-:Y:S01]  /*3af0*/  FADD.FTZ R17, -R57, 1 ;  /* 0x3f80000039117421 */ /* 0x000fe20000010100 */
[----:B--2---:R-:W-:Y:S01]  /*3b00*/  FADD.FTZ R48, R62, 1 ;  /* 0x3f8000003e307421 */ /* 0x004fe20000010000 */
[----:B------:R-:W-:Y:S01]  /*3b10*/  FMUL.FTZ R62, R37, R58 ;  /* 0x0000003a253e7220 */ /* 0x000fe20000410000 */
[----:B------:R-:W-:Y:S01]  /*3b20*/  FADD.FTZ R41, -R53, 1 ;  /* 0x3f80000035297421 */ /* 0x000fe20000010100 */
[----:B------:R-:W-:Y:S01]  /*3b30*/  FADD.FTZ R43, -R55, 1 ;  /* 0x3f800000372b7421 */ /* 0x000fe20000010100 */
[----:B------:R-:W-:Y:S01]  /*3b40*/  FFMA.FTZ R42, R19, R2, 1 ;  /* 0x3f800000132a7423 */ /* 0x000fe20000010002 */
[----:B------:R-:W-:Y:S01]  /*3b50*/  FMUL.FTZ R79, R21, R62 ;  /* 0x0000003e154f7220 */ /* 0x000fe20000410000 */
[----:B------:R-:W-:Y:S01]  /*3b60*/  FFMA.FTZ R41, R16, R41, 1 ;  /* 0x3f80000010297423 */ /* 0x000fe20000010029 */
[----:B------:R-:W-:Y:S01]  /*3b70*/  FFMA.FTZ R43, R18, R43, 1 ;  /* 0x3f800000122b7423 */ /* 0x000fe2000001002b */
[----:B0-----:R-:W-:Y:S01]  /*3b80*/  FMUL.FTZ R64, R39, R46 ;  /* 0x0000002e27407220 */ /* 0x001fe20000410000 */
[----:B------:R-:W-:Y:S01]  /*3b90*/  FMUL.FTZ R60, R19, R56 ;  /* 0x00000038133c7220 */ /* 0x000fe20000410000 */
[----:B------:R-:W-:Y:S01]  /*3ba0*/  STL [R1+0xc], R79 ;  /* 0x00000c4f01007387 */ /* 0x000fe20000100800 */
[----:B------:R-:W-:Y:S01]  /*3bb0*/  FFMA.FTZ R45, R36, R17, 1 ;  /* 0x3f800000242d7423 */ /* 0x000fe20000010011 */
[----:B------:R-:W-:Y:S01]  /*3bc0*/  FMUL.FTZ R77, R23, R64 ;  /* 0x00000040174d7220 */ /* 0x000fe20000410000 */
[----:B------:R-:W-:Y:S01]  /*3bd0*/  FADD.FTZ R2, -R58, 1 ;  /* 0x3f8000003a027421 */ /* 0x000fe20000010100 */
[----:B------:R-:W-:Y:S01]  /*3be0*/  STL [R1+0x8], R78 ;  /* 0x0000084e01007387 */ /* 0x000fe20000100800 */
[----:B------:R0:W1:Y:S01]  /*3bf0*/  MUFU.RCP R66, R48 ;  /* 0x0000003000427308 */ /* 0x0000620000001000 */
[----:B------:R-:W-:Y:S01]  /*3c00*/  FADD.FTZ R36, -R46, 1 ;  /* 0x3f8000002e247421 */ /* 0x000fe20000010100 */
[----:B------:R-:W-:Y:S01]  /*3c10*/  FFMA.FTZ R44, R37, R2, 1 ;  /* 0x3f800000252c7423 */ /* 0x000fe20000010002 */
[----:B------:R-:W-:Y:S01]  /*3c20*/  STL [R1+0x4], R77 ;  /* 0x0000044d01007387 */ /* 0x000fe20000100800 */
[----:B------:R-:W-:Y:S01]  /*3c30*/  FFMA.FTZ R47, R38, R47, 1 ;  /* 0x3f800000262f7423 */ /* 0x000fe2000001002f */
[----:B------:R-:W-:-:S02]  /*3c40*/  FFMA.FTZ R54, R39, R36, 1 ;  /* 0x3f80000027367423 */ /* 0x000fc40000010024 */
[----:B------:R-:W2:Y:S04]  /*3c50*/  LDL.LU R86, [R1+0x48] ;  /* 0x0000480001567983 */ /* 0x000ea80000300800 */
[----:B------:R-:W5:Y:S01]  /*3c60*/  LDS.128 R16, [R75+0x20] ;  /* 0x000020004b107984 */ /* 0x000f620000000c00 */
[----:B---3--:R-:W-:Y:S01]  /*3c70*/  FMUL.FTZ R20, R20, R4 ;  /* 0x0000000414147220 */ /* 0x008fe20000410000 */
[----:B------:R-:W-:Y:S01]  /*3c80*/  FMUL.FTZ R21, R21, R5 ;  /* 0x0000000515157220 */ /* 0x000fe20000410000 */
[----:B------:R-:W-:Y:S01]  /*3c90*/  FMUL.FTZ R22, R22, R6 ;  /* 0x0000000616167220 */ /* 0x000fe20000410000 */
[----:B------:R-:W-:Y:S01]  /*3ca0*/  FMUL.FTZ R23, R23, R7 ;  /* 0x0000000717177220 */ /* 0x000fe20000410000 */
[----:B----4-:R-:W-:Y:S01]  /*3cb0*/  FMUL.FTZ R37, R13, R9 ;  /* 0x000000090d257220 */ /* 0x010fe20000410000 */
[----:B0-----:R-:W-:Y:S01]  /*3cc0*/  FMUL.FTZ R48, R57, R20 ;  /* 0x0000001439307220 */ /* 0x001fe20000410000 */
[----:B------:R-:W-:Y:S01]  /*3cd0*/  FMUL.FTZ R49, R58, R21 ;  /* 0x000000153a317220 */ /* 0x000fe20000410000 */
[----:B------:R-:W-:Y:S01]  /*3ce0*/  FMUL.FTZ R50, R59, R22 ;  /* 0x000000163b327220 */ /* 0x000fe20000410000 */
[----:B------:R-:W-:Y:S01]  /*3cf0*/  FMUL.FTZ R51, R46, R23 ;  /* 0x000000172e337220 */ /* 0x000fe20000410000 */
[----:B------:R-:W-:Y:S01]  /*3d00*/  FMUL.FTZ R37, R52, R37 ;  /* 0x0000002534257220 */ /* 0x000fe20000410000 */
[----:B------:R0:W3:Y:S01]  /*3d10*/  LDS.128 R20, [R75+0x30] ;  /* 0x000030004b147984 */ /* 0x0000e20000000c00 */
[----:B------:R-:W-:Y:S01]  /*3d20*/  FMUL.FTZ R2, R12, R8 ;  /* 0x000000080c027220 */ /* 0x000fe20000410000 */
[----:B------:R-:W-:Y:S01]  /*3d30*/  FMUL.FTZ R36, R14, R10 ;  /* 0x0000000a0e247220 */ /* 0x000fe20000410000 */
[----:B------:R-:W-:Y:S01]  /*3d40*/  FMUL.FTZ R37, R37, R40 ;  /* 0x0000002825257220 */ /* 0x000fe20000410000 */
[----:B------:R-:W-:Y:S01]  /*3d50*/  FADD.FTZ R40, R71, 1 ;  /* 0x3f80000047287421 */ /* 0x000fe20000010000 */
[----:B------:R-:W-:Y:S01]  /*3d60*/  FMUL.FTZ R2, R53, R2 ;  /* 0x0000000235027220 */ /* 0x000fe20000410000 */
[----:B------:R-:W-:Y:S01]  /*3d70*/  FMUL.FTZ R38, R55, R36 ;  /* 0x0000002437267220 */ /* 0x000fe20000410000 */
[----:B------:R-:W-:Y:S01]  /*3d80*/  FMUL.FTZ R39, R15, R11 ;  /* 0x0000000b0f277220 */ /* 0x000fe20000410000 */
[----:B0-----:R-:W0:Y:S01]  /*3d90*/  MUFU.RCP R75, R40 ;  /* 0x00000028004b7308 */ /* 0x001e220000001000 */
[----:B------:R-:W-:Y:S01]  /*3da0*/  FMUL.FTZ R36, R2, R41 ;  /* 0x0000002902247220 */ /* 0x000fe20000410000 */
[----:B------:R-:W-:Y:S01]  /*3db0*/  LEA R2, R184, R3, 0x2 ;  /* 0x00000003b8027211 */ /* 0x000fe200078e10ff */
[----:B------:R-:W-:Y:S01]  /*3dc0*/  FMUL.FTZ R39, R56, R39 ;  /* 0x0000002738277220 */ /* 0x000fe20000410000 */
[----:B------:R-:W-:Y:S01]  /*3dd0*/  FADD.FTZ R3, -R69, 1 ;  /* 0x3f80000045037421 */ /* 0x000fe20000010100 */
[----:B------:R-:W-:Y:S01]  /*3de0*/  FADD.FTZ R76, R76, 1 ;  /* 0x3f8000004c4c7421 */ /* 0x000fe20000010000 */
[----:B------:R-:W-:Y:S01]  /*3df0*/  LEA R85, R2, R183, 0x4 ;  /* 0x000000b702557211 */ /* 0x000fe200078e20ff */
[----:B------:R-:W-:Y:S01]  /*3e00*/  FADD.FTZ R74, R74, 1 ;  /* 0x3f8000004a4a7421 */ /* 0x000fe20000010000 */
[----:B------:R-:W4:Y:S01]  /*3e10*/  MUFU.RCP R72, R72 ;  /* 0x0000004800487308 */ /* 0x000f220000001000 */
[----:B------:R-:W-:Y:S01]  /*3e20*/  FMUL.FTZ R38, R38, R43 ;  /* 0x0000002b26267220 */ /* 0x000fe20000410000 */
[----:B------:R-:W-:Y:S01]  /*3e30*/  FMUL.FTZ R39, R39, R42 ;  /* 0x0000002a27277220 */ /* 0x000fe20000410000 */
[----:B------:R-:W-:Y:S01]  /*3e40*/  BAR.SYNC.DEFER_BLOCKING 0x0 ;  /* 0x0000000000007b1d */ /* 0x000fe20000010000 */
[C---:B------:R-:W-:Y:S01]  /*3e50*/  FFMA.FTZ R3, R32.reuse, R3, 1 ;  /* 0x3f80000020037423 */ /* 0x040fe20000010003 */
[----:B------:R-:W-:Y:S01]  /*3e60*/  FMUL.FTZ R71, R32, R69 ;  /* 0x0000004520477220 */ /* 0x000fe20000410000 */
[----:B-----5:R-:W-:Y:S01]  /*3e70*/  FMUL.FTZ R2, R28, R16 ;  /* 0x000000101c027220 */ /* 0x020fe20000410000 */
[----:B-1----:R-:W-:Y:S01]  /*3e80*/  FADD.FTZ R32, -R66, 1 ;  /* 0x3f80000042207421 */ /* 0x002fe20000010100 */
[----:B------:R-:W-:-:S02]  /*3e90*/  FMUL.FTZ R41, R29, R17 ;  /* 0x000000111d297220 */ /* 0x000fc40000410000 */
[----:B------:R-:W-:Y:S01]  /*3ea0*/  FMUL.FTZ R2, R69, R2 ;  /* 0x0000000245027220 */ /* 0x000fe20000410000 */
[----:B------:R-:W-:Y:S01]  /*3eb0*/  MUFU.RCP R76, R76 ;  /* 0x0000004c004c7308 */ /* 0x000fe20000001000 */
[----:B------:R-:W-:Y:S01]  /*3ec0*/  FFMA.FTZ R32, R33, R32, 1 ;  /* 0x3f80000021207423 */ /* 0x000fe20000010020 */
[----:B------:R-:W-:Y:S01]  /*3ed0*/  FMUL.FTZ R41, R66, R41 ;  /* 0x0000002942297220 */ /* 0x000fe20000410000 */
[----:B------:R-:W-:Y:S01]  /*3ee0*/  FMUL.FTZ R52, R2, R3 ;  /* 0x0000000302347220 */ /* 0x000fe20000410000 */
[----:B------:R-:W-:-:S04]  /*3ef0*/  FADD.FTZ R2, -R70, 1 ;  /* 0x3f80000046027421 */ /* 0x000fc80000010100 */
[----:B------:R-:W1:Y:S01]  /*3f00*/  MUFU.RCP R69, R74 ;  /* 0x0000004a00457308 */ /* 0x000e620000001000 */
[----:B------:R-:W-:Y:S01]  /*3f10*/  FMUL.FTZ R53, R41, R32 ;  /* 0x0000002029357220 */ /* 0x000fe20000410000 */
[----:B------:R0:W-:Y:S01]  /*3f20*/  STS.128 [R85], R36 ;  /* 0x0000002455007388 */ /* 0x0001e20000000c00 */
[----:B------:R-:W-:Y:S01]  /*3f30*/  FFMA.FTZ R32, R35, R2, 1 ;  /* 0x3f80000023207423 */ /* 0x000fe20000010002 */
[----:B------:R-:W-:Y:S01]  /*3f40*/  FADD.FTZ R3, -R73, 1 ;  /* 0x3f80000049037421 */ /* 0x000fe20000010100 */
[----:B------:R-:W-:-:S03]  /*3f50*/  FMUL.FTZ R2, R30, R18 ;  /* 0x000000121e027220 */ /* 0x000fc60000410000 */
[----:B------:R-:W-:Y:S01]  /*3f60*/  FFMA.FTZ R3, R34, R3, 1 ;  /* 0x3f80000022037423 */ /* 0x000fe20000010003 */
[----:B------:R-:W-:Y:S01]  /*3f70*/  FMUL.FTZ R2, R73, R2 ;  /* 0x0000000249027220 */ /* 0x000fe20000410000 */
[----:B0-----:R-:W-:-:S04]  /*3f80*/  FADD.FTZ R37, -R75, 1 ;  /* 0x3f8000004b257421 */ /* 0x001fc80000010100 */
[----:B------:R-:W-:Y:S01]  /*3f90*/  FFMA.FTZ R39, R24, R37, 1 ;  /* 0x3f80000018277423 */ /* 0x000fe20000010025 */
[----:B------:R-:W-:Y:S01]  /*3fa0*/  FMUL.FTZ R37, R31, R19 ;  /* 0x000000131f257220 */ /* 0x000fe20000410000 */
[----:B----4-:R-:W-:-:S03]  /*3fb0*/  FADD.FTZ R36, -R72, 1 ;  /* 0x3f80000048247421 */ /* 0x010fc60000010100 */
[----:B------:R-:W-:Y:S01]  /*3fc0*/  FMUL.FTZ R37, R70, R37 ;  /* 0x0000002546257220 */ /* 0x000fe20000410000 */
[----:B------:R-:W-:Y:S01]  /*3fd0*/  FMUL.FTZ R51, R51, R54 ;  /* 0x0000003633337220 */ /* 0x000fe20000410000 */
[----:B------:R-:W-:Y:S01]  /*3fe0*/  FFMA.FTZ R38, R25, R36, 1 ;  /* 0x3f80000019267423 */ /* 0x000fe20000010024 */
[----:B------:R-:W-:Y:S01]  /*3ff0*/  FMUL.FTZ R54, R2, R3 ;  /* 0x0000000302367220 */ /* 0x000fe20000410000 */
[----:B------:R-:W-:Y:S01]  /*4000*/  FMUL.FTZ R55, R37, R32 ;  /* 0x0000002025377220 */ /* 0x000fe20000410000 */
[----:B---3--:R-:W-:Y:S01]  /*4010*/  FMUL.FTZ R36, R232, R20 ;  /* 0x00000014e8247220 */ /* 0x008fe20000410000 */
[----:B------:R-:W-:Y:S01]  /*4020*/  FMUL.FTZ R41, R233, R21 ;  /* 0x00000015e9297220 */ /* 0x000fe20000410000 */
[----:B-1----:R-:W-:Y:S01]  /*4030*/  FADD.FTZ R3, -R69, 1 ;  /* 0x3f80000045037421 */ /* 0x002fe20000010100 */
[----:B------:R-:W-:Y:S01]  /*4040*/  FMUL.FTZ R2, R234, R22 ;  /* 0x00000016ea027220 */ /* 0x000fe20000410000 */
[----:B------:R-:W-:Y:S01]  /*4050*/  FADD.FTZ R32, -R76, 1 ;  /* 0x3f8000004c207421 */ /* 0x000fe20000010100 */
[----:B------:R-:W-:Y:S01]  /*4060*/  FMUL.FTZ R37, R235, R23 ;  /* 0x00000017eb257220 */ /* 0x000fe20000410000 */
        /* <DEDUP_REMOVED lines=13> */
[----:B------:R-:W-:Y:S01]  /*4140*/  STS.128 [R85+0x10], R48 ;  /* 0x0000103055007388 */ /* 0x000fe20000000c00 */
[----:B------:R-:W-:-:S02]  /*4150*/  UIMAD UR28, UR7, UR32, URZ ;  /* 0x00000020071c72a4 */ /* 0x000fc4000f8e023f */
[----:B------:R-:W-:Y:S01]  /*4160*/  UIMAD UR31, UR52, UR34, URZ ;  /* 0x00000022341f72a4 */ /* 0x000fe2000f8e023f */
[----:B------:R0:W-:Y:S01]  /*4170*/  STS.128 [R85+0x20], R52 ;  /* 0x0000203455007388 */ /* 0x0001e20000000c00 */
[----:B------:R-:W-:Y:S01]  /*4180*/  FMUL.FTZ R72, R25, R72 ;  /* 0x0000004819487220 */ /* 0x000fe20000410000 */
[----:B------:R-:W-:Y:S01]  /*4190*/  FMUL.FTZ R68, R28, R71 ;  /* 0x000000471c447220 */ /* 0x000fe20000410000 */
[----:B------:R-:W-:Y:S01]  /*41a0*/  FMUL.FTZ R76, R27, R76 ;  /* 0x0000004c1b4c7220 */ /* 0x000fe20000410000 */
[----:B------:R-:W-:Y:S01]  /*41b0*/  STS.128 [R85+0x30], R56 ;  /* 0x0000303855007388 */ /* 0x000fe20000000c00 */
[----:B------:R-:W-:-:S03]  /*41c0*/  NOP ;  /* 0x0000000000007918 */ /* 0x000fc60000000000 */
[----:B------:R-:W1:Y:S01]  /*41d0*/  LDS.128 R36, [R84] ;  /* 0x0000000054247984 */ /* 0x000e620000000c00 */
[----:B------:R-:W-:Y:S01]  /*41e0*/  FMUL.FTZ R82, R12, R61 ;  /* 0x0000003d0c527220 */ /* 0x000fe20000410000 */
[----:B------:R-:W-:Y:S01]  /*41f0*/  FMUL.FTZ R70, R35, R70 ;  /* 0x0000004623467220 */ /* 0x000fe20000410000 */
[----:B------:R-:W-:Y:S01]  /*4200*/  FMUL.FTZ R81, R13, R0 ;  /* 0x000000000d517220 */ /* 0x000fe20000410000 */
[----:B------:R-:W3:Y:S01]  /*4210*/  LDS.128 R40, [R84+0x200] ;  /* 0x0002000054287984 */ /* 0x000ee20000000c00 */
[----:B------:R-:W-:Y:S01]  /*4220*/  FMUL.FTZ R73, R34, R73 ;  /* 0x0000004922497220 */ /* 0x000fe20000410000 */
[----:B------:R-:W4:Y:S02]  /*4230*/  LDC R32, c[0x0][0x21c] ;  /* 0x00008700ff207b82 */ /* 0x000f240000000800 */
[----:B------:R-:W5:Y:S04]  /*4240*/  LDS.128 R44, [R84+0x400] ;  /* 0x00040000542c7984 */ /* 0x000f680000000c00 */
[----:B------:R-:W4:Y:S01]  /*4250*/  LDS.128 R48, [R84+0x600] ;  /* 0x0006000054307984 */ /* 0x000f220000000c00 */
[----:B------:R-:W-:-:S02]  /*4260*/  UIMAD UR30, UR11, UR33, UR28 ;  /* 0x000000210b1e72a4 */ /* 0x000fc4000f8e021c */
[----:B------:R-:W-:Y:S02]  /*4270*/  UIMAD.WIDE.U32 UR28, UR11, UR32, UR8 ;  /* 0x000000200b1c72a5 */ /* 0x000fe4000f8e0008 */
[----:B------:R-:W-:Y:S02]  /*4280*/  UIMAD UR31, UR10, UR35, UR31 ;  /* 0x000000230a1f72a4 */ /* 0x000fe4000f8e021f */
[----:B------:R-:W-:Y:S01]  /*4290*/  UIADD3 UR29, UR29, UR30, URZ ;  /* 0x0000001e1d1d7290 */ /* 0x000fe2000fffe03f */
[----:B------:R-:W-:-:S03]  /*42a0*/  ULDC.64 UR32, c[0x0][0x3e8] ;  /* 0x0000fa0000207ab9 */ /* 0x000fc60000000a00 */
[----:B------:R-:W-:-:S04]  /*42b0*/  UIMAD.WIDE.U32 UR28, UR10, UR34, UR28 ;  /* 0x000000220a1c72a5 */ /* 0x000fc8000f8e001c */
[----:B------:R-:W-:Y:S02]  /*42c0*/  UIADD3 UR31, UR29, UR31, URZ ;  /* 0x0000001f1d1f7290 */ /* 0x000fe4000fffe03f */
[----:B------:R-:W-:-:S04]  /*42d0*/  ULEA UR30, UP0, UR28, UR32, 0x2 ;  /* 0x000000201c1e7291 */ /* 0x000fc8000f80103f */
[----:B------:R-:W-:Y:S02]  /*42e0*/  ULEA.HI.X UR31, UR28, UR33, UR31, 0x2, UP0 ;  /* 0x000000211c1f7291 */ /* 0x000fe400080f141f */
[----:B------:R-:W-:Y:S01]  /*42f0*/  MOV R2, UR30 ;  /* 0x0000001e00027c02 */ /* 0x000fe20008000f00 */
[----:B------:R-:W-:Y:S01]  /*4300*/  FMUL.FTZ R35, R233, R72 ;  /* 0x00000048e9237220 */ /* 0x000fe20000410000 */
[----:B------:R1:W-:Y:S01]  /*4310*/  STL [R1+0x3c], R85 ;  /* 0x00003c5501007387 */ /* 0x0003e20000100800 */
[----:B0-----:R-:W-:Y:S01]  /*4320*/  FMUL.FTZ R53, R14, R63 ;  /* 0x0000003f0e357220 */ /* 0x001fe20000410000 */
[----:B------:R-:W-:Y:S01]  /*4330*/  MOV R3, UR31 ;  /* 0x0000001f00037c02 */ /* 0x000fe20008000f00 */
[----:B------:R-:W-:Y:S01]  /*4340*/  FMUL.FTZ R34, R235, R76 ;  /* 0x0000004ceb227220 */ /* 0x000fe20000410000 */
[----:B------:R0:W-:Y:S01]  /*4350*/  STL [R1], R68 ;  /* 0x0000004401007387 */ /* 0x0001e20000100800 */
[----:B------:R-:W-:Y:S01]  /*4360*/  FMUL.FTZ R52, R15, R60 ;  /* 0x0000003c0f347220 */ /* 0x000fe20000410000 */
[----:B------:R-:W-:Y:S01]  /*4370*/  ULDC.64 UR28, c[0x0][0x320] ;  /* 0x0000c800001c7ab9 */ /* 0x000fe20000000a00 */
[----:B------:R-:W-:Y:S01]  /*4380*/  IMAD.WIDE R2, R83, 0x10, R2 ;  /* 0x0000001053027825 */ /* 0x000fe200078e0202 */
[----:B------:R0:W-:Y:S04]  /*4390*/  STL [R1+0x20], R82 ;  /* 0x0000205201007387 */ /* 0x0001e80000100800 */
[----:B------:R0:W-:Y:S04]  /*43a0*/  STL [R1+0x1c], R81 ;  /* 0x00001c5101007387 */ /* 0x0001e80000100800 */
[----:B------:R0:W-:Y:S01]  /*43b0*/  STL [R1+0x2c], R35 ;  /* 0x00002c2301007387 */ /* 0x0001e20000100800 */
[----:B------:R-:W-:-:S03]  /*43c0*/  ISETP.NE.U32.AND P0, PT, RZ, UR28, PT ;  /* 0x0000001cff007c0c */ /* 0x000fc6000bf05070 */
[----:B------:R0:W-:Y:S04]  /*43d0*/  STL [R1+0x18], R53 ;  /* 0x0000183501007387 */ /* 0x0001e80000100800 */
[----:B------:R0:W-:Y:S04]  /*43e0*/  STL [R1+0x38], R34 ;  /* 0x0000382201007387 */ /* 0x0001e80000100800 */
[----:B-1----:R0:W-:Y:S04]  /*43f0*/  STG.E.128 desc[UR18][R2.64], R36 ;  /* 0x0000002402007986 */ /* 0x0021e8000c101d12 */
[----:B------:R0:W-:Y:S04]  /*4400*/  STL [R1+0x14], R52 ;  /* 0x0000143401007387 */ /* 0x0001e80000100800 */
[----:B---3--:R0:W-:Y:S04]  /*4410*/  STG.E.128 desc[UR18][R2.64+0x200], R40 ;  /* 0x0002002802007986 */ /* 0x0081e8000c101d12 */
[----:B-----5:R0:W-:Y:S04]  /*4420*/  STG.E.128 desc[UR18][R2.64+0x400], R44 ;  /* 0x0004002c02007986 */ /* 0x0201e8000c101d12 */
[----:B----4-:R0:W-:Y:S01]  /*4430*/  STG.E.128 desc[UR18][R2.64+0x600], R48 ;  /* 0x0006003002007986 */ /* 0x0101e2000c101d12 */
[----:B------:R-:W-:Y:S01]  /*4440*/  ISETP.NE.AND.EX P0, PT, RZ, UR29, PT, P0 ;  /* 0x0000001dff007c0c */ /* 0x000fe2000bf05300 */
        /* <DEDUP_REMOVED lines=8> */
[----:B--2---:R-:W-:-:S04]  /*44d0*/  FFMA.FTZ R12, R116, R82, R86 ;  /* 0x00000052740c7223 */ /* 0x004fc80000010056 */
[----:B------:R-:W-:-:S04]  /*44e0*/  FFMA.FTZ R13, R117, R81, R12 ;  /* 0x00000051750d7223 */ /* 0x000fc8000001000c */
[----:B------:R-:W-:-:S04]  /*44f0*/  FFMA.FTZ R12, R118, R53, R13 ;  /* 0x00000035760c7223 */ /* 0x000fc8000001000d */
[----:B------:R-:W-:Y:S01]  /*4500*/  FFMA.FTZ R33, R119, R52, R12 ;  /* 0x0000003477217223 */ /* 0x000fe2000001000c */
[----:B0-----:R-:W-:Y:S06]  /*4510*/  @!P0 BRA `(.L_x_4393) ;  /* 0x0000000000b48947 */ /* 0x001fec0003800000 */
        /* <DEDUP_REMOVED lines=32> */
[----:B------:R-:W0:Y:S01]  /*4720*/  LDS.128 R12, [R84] ;  /* 0x00000000540c7984 */ /* 0x000e220000000c00 */
        /* <DEDUP_REMOVED lines=12> */
.L_x_4393:
        /* <DEDUP_REMOVED lines=10> */
[----:B------:R-:W-:-:S02]  /*4890*/  CS2R R102, SRZ ;  /* 0x0000000000667805 */ /* 0x000fc4000001ff00 */
[----:B------:R-:W-:Y:S01]  /*48a0*/  CS2R R100, SRZ ;  /* 0x0000000000647805 */ /* 0x000fe2000001ff00 */
[----:B------:R-:W-:Y:S01]  /*48b0*/  FFMA.FTZ R3, R115, R77, R0 ;  /* 0x0000004d73037223 */ /* 0x000fe20000010000 */
[----:B------:R-:W-:Y:S02]  /*48c0*/  CS2R R98, SRZ ;  /* 0x0000000000627805 */ /* 0x000fe4000001ff00 */
[----:B------:R-:W-:Y:S02]  /*48d0*/  CS2R R96, SRZ ;  /* 0x0000000000607805 */ /* 0x000fe4000001ff00 */
[----:B------:R-:W-:Y:S01]  /*48e0*/  CS2R R94, SRZ ;  /* 0x00000000005e7805 */ /* 0x000fe2000001ff00 */
[----:B------:R-:W-:Y:S01]  /*48f0*/  FFMA.FTZ R0, R108, R68, R3 ;  /* 0x000000446c007223 */ /* 0x000fe20000010003 */
[----:B------:R-:W-:Y:S02]  /*4900*/  CS2R R92, SRZ ;  /* 0x00000000005c7805 */ /* 0x000fe4000001ff00 */
[----:B------:R-:W-:-:S02]  /*4910*/  CS2R R90, SRZ ;  /* 0x00000000005a7805 */ /* 0x000fc4000001ff00 */
[----:B------:R-:W-:Y:S01]  /*4920*/  CS2R R88, SRZ ;  /* 0x0000000000587805 */ /* 0x000fe2000001ff00 */
        /* <DEDUP_REMOVED lines=20> */
[----:B------:R-:W-:Y:S01]  /*4a70*/  UIADD3 UR56, UR51, -0x1, URZ ;  /* 0xffffffff33387890 */ /* 0x000fe2000fffe03f */
[----:B------:R-:W-:Y:S01]  /*4a80*/  HFMA2.MMA R103, -RZ, RZ, 0, 0 ;  /* 0x00000000ff677435 */ /* 0x000fe200000001ff */
[----:B------:R-:W-:Y:S01]  /*4a90*/  FMUL.FTZ R164, R116, R177 ;  /* 0x000000b174a47220 */ /* 0x000fe20000410000 */
[----:B------:R-:W-:Y:S01]  /*4aa0*/  FMUL.FTZ R163, R117, R176 ;  /* 0x000000b075a37220 */ /* 0x000fe20000410000 */
[----:B------:R-:W-:Y:S01]  /*4ab0*/  ULEA.HI UR32, UR56, UR56, URZ, 0x1 ;  /* 0x0000003838207291 */ /* 0x000fe2000f8f083f */
[----:B------:R-:W-:Y:S01]  /*4ac0*/  FMUL.FTZ R162, R118, R175 ;  /* 0x000000af76a27220 */ /* 0x000fe20000410000 */
[----:B------:R-:W-:Y:S01]  /*4ad0*/  FMUL.FTZ R161, R119, R174 ;  /* 0x000000ae77a17220 */ /* 0x000fe20000410000 */
[----:B------:R-:W-:Y:S01]  /*4ae0*/  FMUL.FTZ R160, R112, R182 ;  /* 0x000000b670a07220 */ /* 0x000fe20000410000 */
[----:B------:R-:W-:Y:S01]  /*4af0*/  ULOP3.LUT UR36, UR32, 0xfffffe, URZ, 0xc0, !UPT ;  /* 0x00fffffe20247892 */ /* 0x000fe2000f8ec03f */
        /* <DEDUP_REMOVED lines=11> */
[----:B------:R-:W-:Y:S01]  /*4bb0*/  UIADD3 UR56, UR56, -UR36, URZ ;  /* 0x8000002438387290 */ /* 0x000fe2000fffe03f */
        /* <DEDUP_REMOVED lines=16> */
.L_x_4489:
        /* <DEDUP_REMOVED lines=14> */
[----:B--2---:R-:W2:Y:S01]  /*4da0*/  LDG.E.64 R36, desc[UR18][R36.64] ;  /* 0x0000001224247981 */ /* 0x004ea2000c1e1b00 */
        /* <DEDUP_REMOVED lines=10> */
[----:B------:R0:W-:Y:S01]  /*4e50*/  STL [R1+0x24], R4 ;  /* 0x0000240401007387 */ /* 0x0001e20000100800 */
[----:B------:R-:W-:-:S03]  /*4e60*/  IADD3 R5, R0, R4, RZ ;  /* 0x0000000400057210 */ /* 0x000fc60007ffe0ff */
[----:B------:R-:W-:Y:S01]  /*4e70*/  MOV R3, UR48 ;  /* 0x0000003000037c02 */ /* 0x000fe20008000f00 */
[----:B------:R-:W-:Y:S01]  /*4e80*/  UIMAD UR58, UR52, UR42, URZ ;  /* 0x0000002a343a72a4 */ /* 0x000fe2000f8e023f */
[C---:B------:R-:W-:Y:S01]  /*4e90*/  LOP3.LUT P0, RZ, R185.reuse, 0x1f, RZ, 0xc0, !PT ;  /* 0x0000001fb9ff7812 */ /* 0x040fe2000780c0ff */
[----:B------:R-:W-:Y:S01]  /*4ea0*/  UIMAD UR57, UR57, UR40, URZ ;  /* 0x00000028393972a4 */ /* 0x000fe2000f8e023f */
[----:B------:R-:W-:Y:S01]  /*4eb0*/  ISETP.NE.AND P1, PT, R185, RZ, PT ;  /* 0x000000ffb900720c */ /* 0x000fe20003f25270 */
[----:B------:R-:W-:Y:S01]  /*4ec0*/  IMAD.WIDE R2, R5, 0x10, R2 ;  /* 0x0000001005027825 */ /* 0x000fe200078e0202 */
[----:B------:R-:W-:Y:S02]  /*4ed0*/  MOV R133, RZ ;  /* 0x000000ff00857202 */ /* 0x000fe40000000f00 */
[----:B------:R-:W-:Y:S02]  /*4ee0*/  CS2R R134, SRZ ;  /* 0x0000000000867805 */ /* 0x000fe4000001ff00 */
[----:B------:R-:W-:Y:S01]  /*4ef0*/  MOV R132, 0x3f800000 ;  /* 0x3f80000000847802 */ /* 0x000fe20000000f00 */
[----:B------:R-:W3:Y:S04]  /*4f00*/  LDL R196, [R1+0x20] ;  /* 0x0000200001c47983 */ /* 0x000ee80000100800 */
[----:B0-----:R-:W4:Y:S04]  /*4f10*/  LDG.E.128 R4, desc[UR18][R2.64] ;  /* 0x0000001202047981 */ /* 0x001f28000c1e1d00 */
[----:B------:R-:W3:Y:S04]  /*4f20*/  LDG.E.128 R8, desc[UR18][R2.64+0x200] ;  /* 0x0002001202087981 */ /* 0x000ee8000c1e1d00 */
[----:B------:R-:W3:Y:S04]  /*4f30*/  LDG.E.128 R12, desc[UR18][R2.64+0x400] ;  /* 0x00040012020c7981 */ /* 0x000ee8000c1e1d00 */
[----:B------:R-:W3:Y:S04]  /*4f40*/  LDG.E.128 R16, desc[UR18][R2.64+0x600] ;  /* 0x0006001202107981 */ /* 0x000ee8000c1e1d00 */
[----:B------:R-:W3:Y:S04]  /*4f50*/  LDG.E.128 R20, desc[UR18][R2.64+0x800] ;  /* 0x0008001202147981 */ /* 0x000ee8000c1e1d00 */
[----:B------:R-:W3:Y:S04]  /*4f60*/  LDG.E.128 R24, desc[UR18][R2.64+0xa00] ;  /* 0x000a001202187981 */ /* 0x000ee8000c1e1d00 */
[----:B------:R-:W3:Y:S04]  /*4f70*/  LDG.E.128 R28, desc[UR18][R2.64+0xc00] ;  /* 0x000c0012021c7981 */ /* 0x000ee8000c1e1d00 */
[----:B------:R0:W3:Y:S01]  /*4f80*/  LDG.E.128 R32, desc[UR18][R2.64+0xe00] ;  /* 0x000e001202207981 */ /* 0x0000e2000c1e1d00 */
[----:B------:R-:W-:-:S02]  /*4f90*/  UIMAD.WIDE.U32 UR48, UR10, UR42, URZ ;  /* 0x0000002a0a3072a5 */ /* 0x000fc4000f8e003f */
[----:B------:R-:W-:Y:S01]  /*4fa0*/  UIMAD UR58, UR10, UR43, UR58 ;  /* 0x0000002b0a3a72a4 */ /* 0x000fe2000f8e023a */
[----:B------:R-:W3:Y:S03]  /*4fb0*/  LDL R195, [R1+0x1c] ;  /* 0x00001c0001c37983 */ /* 0x000ee60000100800 */
[----:B------:R-:W-:Y:S01]  /*4fc0*/  UIADD3 UR49, UR49, UR58, URZ ;  /* 0x0000003a31317290 */ /* 0x000fe2000fffe03f */
[----:B------:R-:W3:Y:S01]  /*4fd0*/  LDL R193, [R1+0x18] ;  /* 0x0000180001c17983 */ /* 0x000ee20000100800 */
[----:B------:R-:W-:Y:S02]  /*4fe0*/  UIMAD UR57, UR7, UR41, UR57 ;  /* 0x00000029073972a4 */ /* 0x000fe4000f8e0239 */
[----:B------:R-:W-:-:S04]  /*4ff0*/  UIMAD.WIDE.U32 UR48, UR7, UR40, UR48 ;  /* 0x00000028073072a5 */ /* 0x000fc8000f8e0030 */
[----:B------:R-:W-:Y:S02]  /*5000*/  UIADD3 UR57, UR49, UR57, URZ ;  /* 0x0000003931397290 */ /* 0x000fe4000fffe03f */
[----:B------:R-:W-:-:S04]  /*5010*/  ULEA UR49, UP0, UR48, UR38, 0x3 ;  /* 0x0000002630317291 */ /* 0x000fc8000f80183f */
[----:B------:R-:W-:Y:S01]  /*5020*/  ULEA.HI.X UR48, UR48, UR39, UR57, 0x3, UP0 ;  /* 0x0000002730307291 */ /* 0x000fe200080f1c39 */
[----:B--2---:R-:W-:-:S13]  /*5030*/  R2UR UR59, R37 ;  /* 0x00000000253b72ca */ /* 0x004fda00000e0000 */
        /* <DEDUP_REMOVED lines=42> */
[----:B------:R0:W-:Y:S08]  /*52e0*/  MUFU.COS R137, R41 ;  /* 0x0000002900897308 */ /* 0x0001f00000000000 */
[----:B------:R-:W-:Y:S01]  /*52f0*/  MUFU.SIN R129, R2 ;  /* 0x0000000200817308 */ /* 0x000fe20000000400 */
[----:B0-----:R-:W-:Y:S01]  /*5300*/  FMUL.RZ R41, R0, 0.15915493667125701904 ;  /* 0x3e22f98300297820 */ /* 0x001fe2000040c000 */
[----:B------:R-:W-:-:S06]  /*5310*/  FMUL.FTZ R0, R169, UR59 ;  /* 0x0000003ba9007c20 */ /* 0x000fcc0008410000 */
[----:B------:R0:W-:Y:S01]  /*5320*/  MUFU.COS R130, R2 ;  /* 0x0000000200827308 */ /* 0x0001e20000000000 */
[----:B------:R-:W-:Y:S01]  /*5330*/  FMUL.RZ R42, R0, 0.15915493667125701904 ;  /* 0x3e22f983002a7820 */ /* 0x000fe2000040c000 */
[----:B------:R-:W-:Y:S01]  /*5340*/  FMUL.FTZ R0, R168, UR59 ;  /* 0x0000003ba8007c20 */ /* 0x000fe20008410000 */
[----:B0-----:R-:W-:Y:S02]  /*5350*/  MOV R2, UR49 ;  /* 0x0000003100027c02 */ /* 0x001fe40008000f00 */
[----:B------:R-:W-:Y:S01]  /*5360*/  R2UR UR49, R36 ;  /* 0x00000000243172ca */ /* 0x000fe200000e0000 */
[----:B------:R-:W-:Y:S02]  /*5370*/  FMUL.RZ R45, R0, 0.15915493667125701904 ;  /* 0x3e22f983002d7820 */ /* 0x000fe4000040c000 */
[----:B------:R-:W-:Y:S01]  /*5380*/  MUFU.SIN R146, R3 ;  /* 0x0000000300927308 */ /* 0x000fe20000000400 */
[----:B------:R-:W-:Y:S02]  /*5390*/  SHF.L.U32 R0, R185, 0x3, RZ ;  /* 0x00000003b9007819 */ /* 0x000fe400000006ff */
[----:B------:R-:W-:-:S05]  /*53a0*/  MOV R36, UR51 ;  /* 0x0000003300247c02 */ /* 0x000fca0008000f00 */
[----:B------:R0:W-:Y:S02]  /*53b0*/  MUFU.COS R147, R3 ;  /* 0x0000000300937308 */ /* 0x0001e40000000000 */
[----:B------:R-:W-:Y:S02]  /*53c0*/  MOV R186, UR49 ;  /* 0x0000003100ba7c02 */ /* 0x000fe40008000f00 */
[----:B0-----:R-:W-:Y:S01]  /*53d0*/  MOV R3, UR48 ;  /* 0x0000003000037c02 */ /* 0x001fe20008000f00 */
[----:B------:R-:W-:-:S03]  /*53e0*/  ULEA UR48, UR56, UR7, 0x8 ;  /* 0x0000000738307291 */ /* 0x000fc6000f8e403f */
[----:B------:R-:W-:Y:S01]  /*53f0*/  MUFU.SIN R123, R41 ;  /* 0x00000029007b7308 */ /* 0x000fe20000000400 */
[----:B------:R-:W-:Y:S01]  /*5400*/  ISETP.LT.OR P2, PT, R36, 0x2, P0 ;  /* 0x000000022400780c */ /* 0x000fe20000741670 */
[----:B------:R-:W-:Y:S01]  /*5410*/  FMUL.FTZ R186, R186, 1.4426950216293334961 ;  /* 0x3fb8aa3bbaba7820 */ /* 0x000fe20000410000 */
[----:B------:R-:W-:Y:S01]  /*5420*/  IADD3 R36, R185, 0x200, RZ ;  /* 0x00000200b9247810 */ /* 0x000fe20007ffe0ff */
[----:B------:R-:W2:Y:S04]  /*5430*/  LDG.E.64 R2, desc[UR18][R2.64] ;  /* 0x0000001202027981 */ /* 0x000ea8000c1e1b00 */
[----:B------:R0:W-:Y:S01]  /*5440*/  MUFU.COS R125, R41 ;  /* 0x00000029007d7308 */ /* 0x0001e20000000000 */
[----:B------:R-:W-:Y:S02]  /*5450*/  MOV R47, UR48 ;  /* 0x00000030002f7c02 */ /* 0x000fe40008000f00 */
[----:B0-----:R-:W-:-:S04]  /*5460*/  LOP3.LUT R41, R0, 0xffffff00, RZ, 0xc0, !PT ;  /* 0xffffff0000297812 */ /* 0x001fc800078ec0ff */
[----:B------:R-:W-:Y:S01]  /*5470*/  IADD3 R43, R41, R184, RZ ;  /* 0x000000b8292b7210 */ /* 0x000fe20007ffe0ff */
[----:B------:R-:W-:Y:S01]  /*5480*/  MUFU.SIN R122, R45 ;  /* 0x0000002d007a7308 */ /* 0x000fe20000000400 */
[----:B------:R-:W-:Y:S01]  /*5490*/  SEL R64, R47, R36, !P1 ;  /* 0x000000242f407207 */ /* 0x000fe20004800000 */
[----:B------:R-:W-:Y:S01]  /*54a0*/  FMUL.FTZ R47, R186, R177 ;  /* 0x000000b1ba2f7220 */ /* 0x000fe20000410000 */
[C---:B------:R-:W-:Y:S02]  /*54b0*/  IADD3 R36, R43.reuse, 0x20, RZ ;  /* 0x000000202b247810 */ /* 0x040fe40007ffe0ff */
[C---:B------:R-:W-:Y:S02]  /*54c0*/  IADD3 R44, R43.reuse, 0x40, RZ ;  /* 0x000000402b2c7810 */ /* 0x040fe40007ffe0ff */
[C---:B------:R-:W-:Y:S01]  /*54d0*/  IADD3 R46, R43.reuse, 0x60, RZ ;  /* 0x000000602b2e7810 */ /* 0x040fe20007ffe0ff */
[----:B------:R0:W-:Y:S01]  /*54e0*/  MUFU.COS R124, R45 ;  /* 0x0000002d007c7308 */ /* 0x0001e20000000000 */
[----:B------:R-:W-:-:S02]  /*54f0*/  IADD3 R48, R43, 0x80, RZ ;  /* 0x000000802b307810 */ /* 0x000fc40007ffe0ff */
[C---:B------:R-:W-:Y:S02]  /*5500*/  IADD3 R50, R43.reuse, 0xa0, RZ ;  /* 0x000000a02b327810 */ /* 0x040fe40007ffe0ff */
[C---:B------:R-:W-:Y:S02]  /*5510*/  IADD3 R52, R43.reuse, 0xc0, RZ ;  /* 0x000000c02b347810 */ /* 0x040fe40007ffe0ff */
[----:B------:R-:W-:Y:S01]  /*5520*/  IADD3 R54, R43, 0xe0, RZ ;  /* 0x000000e02b367810 */ /* 0x000fe20007ffe0ff */
[----:B0-----:R-:W-:Y:S01]  /*5530*/  IMAD R45, R184, 0x7, R43 ;  /* 0x00000007b82d7824 */ /* 0x001fe200078e022b */
[----:B------:R-:W-:Y:S01]  /*5540*/  MUFU.SIN R127, R40 ;  /* 0x00000028007f7308 */ /* 0x000fe20000000400 */
[-C--:B------:R-:W-:Y:S02]  /*5550*/  LEA.HI.SX32 R44, R44, R43.reuse, 0x1b ;  /* 0x0000002b2c2c7211 */ /* 0x080fe400078fdaff */
[-C--:B------:R-:W-:Y:S02]  /*5560*/  LEA.HI.SX32 R46, R46, R43.reuse, 0x1b ;  /* 0x0000002b2e2e7211 */ /* 0x080fe400078fdaff */
[----:B------:R-:W-:-:S02]  /*5570*/  LEA.HI.SX32 R48, R48, R43, 0x1b ;  /* 0x0000002b30307211 */ /* 0x000fc400078fdaff */
[-C--:B------:R-:W-:Y:S01]  /*5580*/  LEA.HI.SX32 R50, R50, R43.reuse, 0x1b ;  /* 0x0000002b32327211 */ /* 0x080fe200078fdaff */
[----:B------:R0:W-:Y:S01]  /*5590*/  MUFU.COS R128, R40 ;  /* 0x0000002800807308 */ /* 0x0001e20000000000 */
[-C--:B------:R-:W-:Y:S02]  /*55a0*/  LEA.HI.SX32 R52, R52, R43.reuse, 0x1b ;  /* 0x0000002b34347211 */ /* 0x080fe400078fdaff */
[----:B------:R-:W-:Y:S02]  /*55b0*/  LEA.HI.SX32 R54, R54, R43, 0x1b ;  /* 0x0000002b36367211 */ /* 0x000fe400078fdaff */
[----:B------:R-:W-:-:S03]  /*55c0*/  LEA R56, R184, R41, 0x3 ;  /* 0x00000029b8387211 */ /* 0x000fc600078e18ff */
[----:B------:R-:W-:Y:S01]  /*55d0*/  MUFU.SIN R120, R42 ;  /* 0x0000002a00787308 */ /* 0x000fe20000000400 */
[----:B0-----:R-:W-:Y:S02]  /*55e0*/  LEA.HI.SX32 R40, R43, R43, 0x1b ;  /* 0x0000002b2b287211 */ /* 0x001fe400078fdaff */
[C---:B------:R-:W-:Y:S02]  /*55f0*/  IADD3 R41, R45.reuse, 0x1, RZ ;  /* 0x000000012d297810 */ /* 0x040fe40007ffe0ff */
[----:B------:R-:W-:-:S03]  /*5600*/  IADD3 R49, R45, 0x4, RZ ;  /* 0x000000042d317810 */ /* 0x000fc60007ffe0ff */
[----:B------:R0:W-:Y:S01]  /*5610*/  MUFU.COS R126, R42 ;  /* 0x0000002a007e7308 */ /* 0x0001e20000000000 */
[C---:B------:R-:W-:Y:S02]  /*5620*/  IADD3 R51, R45.reuse, 0x5, RZ ;  /* 0x000000052d337810 */ /* 0x040fe40007ffe0ff */
[C---:B------:R-:W-:Y:S02]  /*5630*/  IADD3 R53, R45.reuse, 0x6, RZ ;  /* 0x000000062d357810 */ /* 0x040fe40007ffe0ff */
[----:B------:R-:W-:-:S03]  /*5640*/  IADD3 R55, R45, 0x7, RZ ;  /* 0x000000072d377810 */ /* 0x000fc60007ffe0ff */
[----:B------:R1:W3:Y:S01]  /*5650*/  MUFU.EX2 R57, R47 ;  /* 0x0000002f00397308 */ /* 0x0002e20000000800 */
[----:B0-----:R-:W-:Y:S02]  /*5660*/  LEA.HI.SX32 R42, R36, R43, 0x1b ;  /* 0x0000002b242a7211 */ /* 0x001fe400078fdaff */
[----:B------:R-:W-:Y:S02]  /*5670*/  IADD3 R43, R45, 0x2, RZ ;  /* 0x000000022d2b7810 */ /* 0x000fe40007ffe0ff */
[-C--:B------:R-:W-:Y:S02]  /*5680*/  LEA.HI.SX32 R58, R41, R56.reuse, 0x1b ;  /* 0x00000038293a7211 */ /* 0x080fe400078fdaff */
[----:B-1----:R-:W-:Y:S02]  /*5690*/  IADD3 R47, R45, 0x3, RZ ;  /* 0x000000032d2f7810 */ /* 0x002fe40007ffe0ff */
[-C--:B------:R-:W-:Y:S02]  /*56a0*/  LEA.HI.SX32 R60, R43, R56.reuse, 0x1b ;  /* 0x000000382b3c7211 */ /* 0x080fe400078fdaff */
[----:B------:R-:W-:-:S02]  /*56b0*/  LEA.HI.SX32 R62, R47, R56, 0x1b ;  /* 0x000000382f3e7211 */ /* 0x000fc400078fdaff */
[-C--:B------:R-:W-:Y:S02]  /*56c0*/  LEA.HI.SX32 R66, R49, R56.reuse, 0x1b ;  /* 0x0000003831427211 */ /* 0x080fe400078fdaff */
[-C--:B------:R-:W-:Y:S02]  /*56d0*/  LEA.HI.SX32 R68, R51, R56.reuse, 0x1b ;  /* 0x0000003833447211 */ /* 0x080fe400078fdaff */
[-C--:B------:R-:W-:Y:S02]  /*56e0*/  LEA.HI.SX32 R70, R53, R56.reuse, 0x1b ;  /* 0x0000003835467211 */ /* 0x080fe400078fdaff */
[----:B------:R-:W-:Y:S02]  /*56f0*/  LEA.HI.SX32 R194, R55, R56, 0x1b ;  /* 0x0000003837c27211 */ /* 0x000fe400078fdaff */
[----:B------:R-:W0:Y:S01]  /*5700*/  @!P2 LDC R56, c[0x0][0x21c] ;  /* 0x00008700ff38ab82 */ /* 0x000e220000000800 */
[-C--:B------:R-:W-:Y:S02]  /*5710*/  LEA R40, R40, R183.reuse, 0x4 ;  /* 0x000000b728287211 */ /* 0x080fe400078e20ff */
[----:B------:R-:W-:-:S02]  /*5720*/  LEA R42, R42, R183, 0x4 ;  /* 0x000000b72a2a7211 */ /* 0x000fc400078e20ff */
[-C--:B------:R-:W-:Y:S01]  /*5730*/  LEA R44, R44, R183.reuse, 0x4 ;  /* 0x000000b72c2c7211 */ /* 0x080fe200078e20ff */
[----:B----4-:R1:W-:Y:S01]  /*5740*/  STS.128 [R40], R4 ;  /* 0x0000000428007388 */ /* 0x0103e20000000c00 */
[-C--:B------:R-:W-:Y:S02]  /*5750*/  LEA R46, R46, R183.reuse, 0x4 ;  /* 0x000000b72e2e7211 */ /* 0x080fe400078e20ff */
[-C--:B------:R-:W-:Y:S01]  /*5760*/  LEA R48, R48, R183.reuse, 0x4 ;  /* 0x000000b730307211 */ /* 0x080fe200078e20ff */
[----:B---3--:R3:W-:Y:S01]  /*5770*/  STS.128 [R42+0x200], R8 ;  /* 0x000200082a007388 */ /* 0x0087e20000000c00 */
[-C--:B------:R-:W-:Y:S02]  /*5780*/  LEA R50, R50, R183.reuse, 0x4 ;  /* 0x000000b732327211 */ /* 0x080fe400078e20ff */
[----:B------:R-:W-:Y:S01]  /*5790*/  LEA R52, R52, R183, 0x4 ;  /* 0x000000b734347211 */ /* 0x000fe200078e20ff */
[----:B------:R4:W-:Y:S01]  /*57a0*/  STS.128 [R44+0x400], R12 ;  /* 0x0004000c2c007388 */ /* 0x0009e20000000c00 */
[----:B-1----:R-:W-:-:S03]  /*57b0*/  MOV R5, UR51 ;  /* 0x0000003300057c02 */ /* 0x002fc60008000f00 */
[----:B------:R-:W-:Y:S01]  /*57c0*/  STS.128 [R46+0x600], R16 ;  /* 0x000600102e007388 */ /* 0x000fe20000000c00 */
[----:B------:R-:W-:-:S03]  /*57d0*/  @!P2 IADD3 R5, R5, -0x2, RZ ;  /* 0xfffffffe0505a810 */ /* 0x000fc60007ffe0ff */
[----:B------:R1:W-:Y:S01]  /*57e0*/  STS.128 [R48+0x800], R20 ;  /* 0x0008001430007388 */ /* 0x0003e20000000c00 */
[----:B---3--:R-:W-:Y:S02]  /*57f0*/  LEA.HI.SX32 R8, R45, R45, 0x1b ;  /* 0x0000002d2d087211 */ /* 0x008fe400078fdaff */
[-C--:B------:R-:W-:Y:S01]  /*5800*/  LEA R54, R54, R183.reuse, 0x4 ;  /* 0x000000b736367211 */ /* 0x080fe200078e20ff */
[----:B------:R-:W-:Y:S01]  /*5810*/  STS.128 [R50+0xa00], R24 ;  /* 0x000a001832007388 */ /* 0x000fe20000000c00 */
[----:B0-----:R-:W-:Y:S01]  /*5820*/  @!P2 IMAD R5, R5, R56, UR7 ;  /* 0x000000070505ae24 */ /* 0x001fe2000f8e0238 */
[-C--:B------:R-:W-:Y:S02]  /*5830*/  LEA R7, R64, R183.reuse, 0x3 ;  /* 0x000000b740077211 */ /* 0x080fe400078e18ff */
[----:B------:R0:W-:Y:S01]  /*5840*/  STS.128 [R52+0xc00], R28 ;  /* 0x000c001c34007388 */ /* 0x0001e20000000c00 */
[-C--:B------:R-:W-:Y:S02]  /*5850*/  LEA R64, R58, R183.reuse, 0x4 ;  /* 0x000000b73a407211 */ /* 0x080fe400078e20ff */
[----:B------:R-:W-:-:S02]  /*5860*/  LEA R60, R60, R183, 0x4 ;  /* 0x000000b73c3c7211 */ /* 0x000fc400078e20ff */
[-C--:B------:R-:W-:Y:S02]  /*5870*/  LEA R56, R62, R183.reuse, 0x4 ;  /* 0x000000b73e387211 */ /* 0x080fe400078e20ff */
[-C--:B----4-:R-:W-:Y:S02]  /*5880*/  LEA R44, R70, R183.reuse, 0x4 ;  /* 0x000000b7462c7211 */ /* 0x090fe400078e20ff */
[-C--:B-1----:R-:W-:Y:S02]  /*5890*/  LEA R48, R68, R183.reuse, 0x4 ;  /* 0x000000b744307211 */ /* 0x082fe400078e20ff */
[-C--:B------:R-:W-:Y:S01]  /*58a0*/  LEA R40, R194, R183.reuse, 0x4 ;  /* 0x000000b7c2287211 */ /* 0x080fe200078e20ff */
[C---:B------:R-:W-:Y:S01]  /*58b0*/  FMUL.FTZ R166, R57.reuse, R166 ;  /* 0x000000a639a67220 */ /* 0x040fe20000410000 */
[----:B------:R-:W-:Y:S01]  /*58c0*/  LEA R8, R8, R183, 0x4 ;  /* 0x000000b708087211 */ /* 0x000fe200078e20ff */
[----:B------:R-:W-:Y:S01]  /*58d0*/  FMUL.FTZ R167, R57, R167 ;  /* 0x000000a739a77220 */ /* 0x000fe20000410000 */
[----:B0-----:R-:W-:Y:S01]  /*58e0*/  LEA R52, R66, R183, 0x4 ;  /* 0x000000b742347211 */ /* 0x001fe200078e20ff */
[----:B------:R-:W-:Y:S01]  /*58f0*/  STS.128 [R54+0xe00], R32 ;  /* 0x000e002036007388 */ /* 0x000fe20000000c00 */
[----:B------:R-:W-:Y:S01]  /*5900*/  FMUL.FTZ R36, R186, R176 ;  /* 0x000000b0ba247220 */ /* 0x000fe20000410000 */
[----:B------:R-:W-:-:S02]  /*5910*/  NOP ;  /* 0x0000000000007918 */ /* 0x000fc40000000000 */
[----:B------:R-:W0:Y:S04]  /*5920*/  LDS.128 R68, [R8] ;  /* 0x0000000008447984 */ /* 0x000e280000000c00 */
[----:B------:R-:W1:Y:S04]  /*5930*/  LDS.128 R64, [R64+0x10] ;  /* 0x0000100040407984 */ /* 0x000e680000000c00 */
[----:B------:R-:W3:Y:S04]  /*5940*/  LDS.128 R60, [R60+0x20] ;  /* 0x000020003c3c7984 */ /* 0x000ee80000000c00 */
[----:B------:R-:W4:Y:S04]  /*5950*/  LDS.128 R56, [R56+0x30] ;  /* 0x0000300038387984 */ /* 0x000f280000000c00 */
[----:B------:R-:W-:Y:S04]  /*5960*/  LDS.128 R52, [R52+0x40] ;  /* 0x0000400034347984 */ /* 0x000fe80000000c00 */
[----:B------:R-:W-:Y:S04]  /*5970*/  LDS.128 R48, [R48+0x50] ;  /* 0x0000500030307984 */ /* 0x000fe80000000c00 */
[----:B------:R-:W4:Y:S04]  /*5980*/  LDS.128 R44, [R44+0x60] ;  /* 0x000060002c2c7984 */ /* 0x000f280000000c00 */
[----:B------:R-:W0:Y:S04]  /*5990*/  LDS.128 R40, [R40+0x70] ;  /* 0x0000700028287984 */ /* 0x000e280000000c00 */
[----:B------:R1:W-:Y:S01]  /*59a0*/  STS.64 [R7+0x9880], R166 ;  /* 0x009880a607007388 */ /* 0x0003e20000000a00 */
[----:B------:R-:W1:Y:S01]  /*59b0*/  MUFU.EX2 R36, R36 ;  /* 0x0000002400247308 */ /* 0x000e620000000800 */
[C---:B------:R-:W-:Y:S01]  /*59c0*/  FMUL.FTZ R190, R186.reuse, R175 ;  /* 0x000000afbabe7220 */ /* 0x040fe20000410000 */
[----:B------:R-:W-:Y:S01]  /*59d0*/  FMUL.FTZ R4, R186, R179 ;  /* 0x000000b3ba047220 */ /* 0x000fe20000410000 */
[----:B------:R-:W-:-:S05]  /*59e0*/  MOV R12, 0x10 ;  /* 0x00000010000c7802 */ /* 0x000fca0000000f00 */
[----:B------:R-:W3:Y:S01]  /*59f0*/  MUFU.EX2 R190, R190 ;  /* 0x000000be00be7308 */ /* 0x000ee20000000800 */
[C---:B------:R-:W-:Y:S01]  /*5a00*/  FMUL.FTZ R189, R186.reuse, R174 ;  /* 0x000000aebabd7220 */ /* 0x040fe20000410000 */
[----:B------:R-:W-:-:S06]  /*5a10*/  FMUL.FTZ R11, R186, R173 ;  /* 0x000000adba0b7220 */ /* 0x000fcc0000410000 */
[----:B------:R3:W-:Y:S01]  /*5a20*/  MUFU.EX2 R9, R4 ;  /* 0x0000000400097308 */ /* 0x0007e20000000800 */
[C---:B-1----:R-:W-:Y:S01]  /*5a30*/  FMUL.FTZ R145, R36.reuse, R145 ;  /* 0x0000009124917220 */ /* 0x042fe20000410000 */
[----:B------:R-:W-:Y:S01]  /*5a40*/  FMUL.FTZ R148, R36, R148 ;  /* 0x0000009424947220 */ /* 0x000fe20000410000 */
[----:B---3--:R-:W-:Y:S01]  /*5a50*/  @!P2 IMAD.WIDE R4, R5, R12, UR20 ;  /* 0x000000140504ae25 */ /* 0x008fe2000f8e020c */
[----:B------:R-:W-:Y:S03]  /*5a60*/  BAR.SYNC.DEFER_BLOCKING 0x0 ;  /* 0x0000000000007b1d */ /* 0x000fe60000010000 */
[----:B------:R-:W-:Y:S01]  /*5a70*/  FMUL.FTZ R7, RZ, R145 ;  /* 0x00000091ff077220 */ /* 0x000fe20000410000 */
[----:B------:R-:W-:-:S03]  /*5a80*/  FMUL.FTZ R6, R186, R180 ;  /* 0x000000b4ba067220 */ /* 0x000fc60000410000 */
[----:B------:R-:W-:Y:S01]  /*5a90*/  FFMA.FTZ R16, R164, R148, -R7 ;  /* 0x00000094a4107223 */ /* 0x000fe20000010807 */
[----:B------:R-:W1:Y:S01]  /*5aa0*/  MUFU.EX2 R189, R189 ;  /* 0x000000bd00bd7308 */ /* 0x000e620000000800 */
[----:B------:R-:W-:Y:S01]  /*5ab0*/  FMUL.FTZ R143, R190, R143 ;  /* 0x0000008fbe8f7220 */ /* 0x000fe20000410000 */
[----:B------:R-:W-:Y:S01]  /*5ac0*/  FMUL.FTZ R191, R186, R182 ;  /* 0x000000b6babf7220 */ /* 0x000fe20000410000 */
[----:B------:R-:W-:-:S05]  /*5ad0*/  FADD.FTZ R16, R163, R16 ;  /* 0x00000010a3107221 */ /* 0x000fca0000010000 */
[----:B------:R3:W-:Y:S01]  /*5ae0*/  MUFU.EX2 R12, R11 ;  /* 0x0000000b000c7308 */ /* 0x0007e20000000800 */
[----:B------:R4:W5:Y:S07]  /*5af0*/  @!P2 LDG.E.128 R132, desc[UR18][R4.64] ;  /* 0x000000120484a981 */ /* 0x00096e000c1e1d00 */
[----:B------:R-:W0:Y:S01]  /*5b00*/  MUFU.EX2 R6, R6 ;  /* 0x0000000600067308 */ /* 0x000e220000000800 */
[----:B----4-:R-:W-:Y:S01]  /*5b10*/  FMUL.FTZ R5, R164, R145 ;  /* 0x00000091a4057220 */ /* 0x010fe20000410000 */
[----:B------:R-:W-:-:S03]  /*5b20*/  FMUL.FTZ R4, R186, R169 ;  /* 0x000000a9ba047220 */ /* 0x000fc60000410000 */
[----:B---3--:R-:W-:-:S03]  /*5b30*/  FFMA.FTZ R11, RZ, R148, R5 ;  /* 0x00000094ff0b7223 */ /* 0x008fc60000010005 */
[----:B------:R3:W-:Y:S01]  /*5b40*/  MUFU.EX2 R21, R4 ;  /* 0x0000000400157308 */ /* 0x0007e20000000800 */
[----:B------:R-:W-:Y:S01]  /*5b50*/  FADD.FTZ R11, RZ, R11 ;  /* 0x0000000bff0b7221 */ /* 0x000fe20000010000 */
[----:B------:R-:W-:-:S03]  /*5b60*/  FMUL.FTZ R144, R190, R144 ;  /* 0x00000090be907220 */ /* 0x000fc60000410000 */
[CC--:B------:R-:W-:Y:S01]  /*5b70*/  FMUL.FTZ R7, R143.reuse, R11.reuse ;  /* 0x0000000b8f077220 */ /* 0x0c0fe20000410000 */
[-C--:B---3--:R-:W-:Y:S02]  /*5b80*/  FMUL.FTZ R4, R143, R16.reuse ;  /* 0x000000108f047220 */ /* 0x088fe40000410000 */
[----:B------:R-:W3:Y:S01]  /*5b90*/  MUFU.EX2 R191, R191 ;  /* 0x000000bf00bf7308 */ /* 0x000ee20000000800 */
[C---:B------:R-:W-:Y:S01]  /*5ba0*/  FFMA.FTZ R7, R144.reuse, R16, -R7 ;  /* 0x0000001090077223 */ /* 0x040fe20000010807 */
[----:B------:R-:W-:Y:S01]  /*5bb0*/  FFMA.FTZ R4, R144, R11, R4 ;  /* 0x0000000b90047223 */ /* 0x000fe20000010004 */
[----:B-1----:R-:W-:Y:S01]  /*5bc0*/  FMUL.FTZ R141, R189, R141 ;  /* 0x0000008dbd8d7220 */ /* 0x002fe20000410000 */
[----:B------:R-:W-:Y:S01]  /*5bd0*/  FMUL.FTZ R192, R186, R181 ;  /* 0x000000b5bac07220 */ /* 0x000fe20000410000 */
[----:B------:R-:W-:Y:S01]  /*5be0*/  FADD.FTZ R7, R162, R7 ;  /* 0x00000007a2077221 */ /* 0x000fe20000010000 */
[----:B------:R-:W-:Y:S01]  /*5bf0*/  FADD.FTZ R4, RZ, R4 ;  /* 0x00000004ff047221 */ /* 0x000fe20000010000 */
[----:B------:R-:W-:Y:S01]  /*5c00*/  FMUL.FTZ R5, R186, R168 ;  /* 0x000000a8ba057220 */ /* 0x000fe20000410000 */
[C---:B------:R-:W-:Y:S01]  /*5c10*/  FMUL.FTZ R34, R9.reuse, R147 ;  /* 0x0000009309227220 */ /* 0x040fe20000410000 */
[----:B------:R-:W-:Y:S01]  /*5c20*/  FMUL.FTZ R33, R9, R146 ;  /* 0x0000009209217220 */ /* 0x000fe20000410000 */
[----:B------:R-:W-:Y:S01]  /*5c30*/  FMUL.FTZ R142, R189, R142 ;  /* 0x0000008ebd8e7220 */ /* 0x000fe20000410000 */
[C---:B------:R-:W-:Y:S01]  /*5c40*/  FMUL.FTZ R9, R141.reuse, R4 ;  /* 0x000000048d097220 */ /* 0x040fe20000410000 */
[----:B------:R-:W-:Y:S01]  /*5c50*/  FMUL.FTZ R11, R141, R7 ;  /* 0x000000078d0b7220 */ /* 0x000fe20000410000 */
[----:B------:R-:W1:Y:S01]  /*5c60*/  MUFU.EX2 R192, R192 ;  /* 0x000000c000c07308 */ /* 0x000e620000000800 */
[C---:B0-----:R-:W-:Y:S01]  /*5c70*/  FMUL.FTZ R36, R6.reuse, R188 ;  /* 0x000000bc06247220 */ /* 0x041fe20000410000 */
[----:B------:R-:W-:Y:S01]  /*5c80*/  FMUL.FTZ R35, R6, R187 ;  /* 0x000000bb06237220 */ /* 0x000fe20000410000 */
[----:B------:R-:W-:Y:S01]  /*5c90*/  FMUL.FTZ R8, R186, R170 ;  /* 0x000000aaba087220 */ /* 0x000fe20000410000 */
[C---:B------:R-:W-:Y:S01]  /*5ca0*/  FFMA.FTZ R6, R142.reuse, R7, -R9 ;  /* 0x000000078e067223 */ /* 0x040fe20000010809 */
[----:B------:R-:W-:-:S03]  /*5cb0*/  FFMA.FTZ R11, R142, R4, R11 ;  /* 0x000000048e0b7223 */ /* 0x000fc6000001000b */
[----:B------:R-:W0:Y:S01]  /*5cc0*/  MUFU.EX2 R5, R5 ;  /* 0x0000000500057308 */ /* 0x000e220000000800 */
[----:B---3--:R-:W-:Y:S01]  /*5cd0*/  FMUL.FTZ R39, R191, R39 ;  /* 0x00000027bf277220 */ /* 0x008fe20000410000 */
[----:B------:R-:W-:Y:S01]  /*5ce0*/  FADD.FTZ R6, R161, R6 ;  /* 0x00000006a1067221 */ /* 0x000fe20000010000 */
[----:B------:R-:W-:Y:S01]  /*5cf0*/  FADD.FTZ R11, RZ, R11 ;  /* 0x0000000bff0b7221 */ /* 0x000fe20000010000 */
[----:B------:R-:W-:Y:S01]  /*5d00*/  FMUL.FTZ R13, R186, R172 ;  /* 0x000000acba0d7220 */ /* 0x000fe20000410000 */
[----:B------:R-:W-:Y:S01]  /*5d10*/  FMUL.FTZ R140, R191, R140 ;  /* 0x0000008cbf8c7220 */ /* 0x000fe20000410000 */
[C---:B------:R-:W-:Y:S02]  /*5d20*/  FMUL.FTZ R4, R39.reuse, R6 ;  /* 0x0000000627047220 */ /* 0x040fe40000410000 */
[----:B------:R-:W3:Y:S01]  /*5d30*/  MUFU.EX2 R8, R8 ;  /* 0x0000000800087308 */ /* 0x000ee20000000800 */
[-C--:B------:R-:W-:Y:S01]  /*5d40*/  FMUL.FTZ R7, R39, R11.reuse ;  /* 0x0000000b27077220 */ /* 0x080fe20000410000 */
[----:B------:R-:W-:-:S03]  /*5d50*/  FFMA.FTZ R4, R140, R11, R4 ;  /* 0x0000000b8c047223 */ /* 0x000fc60000010004 */
[----:B------:R-:W-:Y:S01]  /*5d60*/  FFMA.FTZ R7, R140, R6, -R7 ;  /* 0x000000068c077223 */ /* 0x000fe20000010807 */
[----:B-1----:R-:W-:Y:S02]  /*5d70*/  FMUL.FTZ R37, R192, R37 ;  /* 0x00000025c0257220 */ /* 0x002fe40000410000 */
[----:B------:R-:W1:Y:S01]  /*5d80*/  MUFU.EX2 R13, R13 ;  /* 0x0000000d000d7308 */ /* 0x000e620000000800 */
[----:B------:R-:W-:Y:S01]  /*5d90*/  FADD.FTZ R6, RZ, R4 ;  /* 0x00000004ff067221 */ /* 0x000fe20000010000 */
[----:B------:R-:W-:Y:S01]  /*5da0*/  FADD.FTZ R7, R160, R7 ;  /* 0x00000007a0077221 */ /* 0x000fe20000010000 */
[C---:B0-----:R-:W-:Y:S01]  /*5db0*/  FMUL.FTZ R20, R5.reuse, R124 ;  /* 0x0000007c05147220 */ /* 0x041fe20000410000 */
[----:B------:R-:W-:Y:S01]  /*5dc0*/  FMUL.FTZ R19, R5, R122 ;  /* 0x0000007a05137220 */ /* 0x000fe20000410000 */
[----:B------:R-:W-:Y:S01]  /*5dd0*/  FMUL.FTZ R5, R167, R145 ;  /* 0x00000091a7057220 */ /* 0x000fe20000410000 */
[----:B------:R-:W-:Y:S01]  /*5de0*/  FMUL.FTZ R38, R192, R38 ;  /* 0x00000026c0267220 */ /* 0x000fe20000410000 */
[C---:B------:R-:W-:Y:S01]  /*5df0*/  FMUL.FTZ R9, R37.reuse, R6 ;  /* 0x0000000625097220 */ /* 0x040fe20000410000 */
[----:B------:R-:W-:Y:S01]  /*5e00*/  FMUL.FTZ R11, R37, R7 ;  /* 0x00000007250b7220 */ /* 0x000fe20000410000 */
[----:B------:R-:W-:Y:S01]  /*5e10*/  FMUL.FTZ R4, R166, R145 ;  /* 0x00000091a6047220 */ /* 0x000fe20000410000 */
[C---:B---3--:R-:W-:Y:S01]  /*5e20*/  FMUL.FTZ R24, R8.reuse, R125 ;  /* 0x0000007d08187220 */ /* 0x048fe20000410000 */
[----:B------:R-:W-:Y:S01]  /*5e30*/  FMUL.FTZ R23, R8, R123 ;  /* 0x0000007b08177220 */ /* 0x000fe20000410000 */
[----:B------:R-:W-:Y:S01]  /*5e40*/  FFMA.FTZ R5, R166, R148, -R5 ;  /* 0x00000094a6057223 */ /* 0x000fe20000010805 */
[C---:B------:R-:W-:Y:S01]  /*5e50*/  FFMA.FTZ R8, R38.reuse, R7, -R9 ;  /* 0x0000000726087223 */ /* 0x040fe20000010809 */
[----:B------:R-:W-:Y:S01]  /*5e60*/  FFMA.FTZ R11, R38, R6, R11 ;  /* 0x00000006260b7223 */ /* 0x000fe2000001000b */
[----:B------:R-:W-:Y:S01]  /*5e70*/  FFMA.FTZ R4, R167, R148, R4 ;  /* 0x00000094a7047223 */ /* 0x000fe20000010004 */
[----:B------:R-:W-:Y:S01]  /*5e80*/  FMUL.FTZ R7, R143, R5 ;  /* 0x000000058f077220 */ /* 0x000fe20000410000 */
[----:B------:R-:W-:Y:S01]  /*5e90*/  FADD.FTZ R8, R159, R8 ;  /* 0x000000089f087221 */ /* 0x000fe20000010000 */
[----:B------:R-:W-:Y:S01]  /*5ea0*/  FMUL.FTZ R10, R186, R178 ;  /* 0x000000b2ba0a7220 */ /* 0x000fe20000410000 */
[----:B------:R-:W-:Y:S01]  /*5eb0*/  FADD.FTZ R11, RZ, R11 ;  /* 0x0000000bff0b7221 */ /* 0x000fe20000010000 */
[----:B------:R-:W-:Y:S01]  /*5ec0*/  FMUL.FTZ R6, R143, R4 ;  /* 0x000000048f067220 */ /* 0x000fe20000410000 */
[C---:B-1----:R-:W-:Y:S01]  /*5ed0*/  FMUL.FTZ R28, R13.reuse, R130 ;  /* 0x000000820d1c7220 */ /* 0x042fe20000410000 */
[----:B------:R-:W-:Y:S01]  /*5ee0*/  FMUL.FTZ R27, R13, R129 ;  /* 0x000000810d1b7220 */ /* 0x000fe20000410000 */
[C---:B------:R-:W-:Y:S01]  /*5ef0*/  FFMA.FTZ R7, R144.reuse, R4, R7 ;  /* 0x0000000490077223 */ /* 0x040fe20000010007 */
[CC--:B------:R-:W-:Y:S01]  /*5f00*/  FMUL.FTZ R13, R35.reuse, R8.reuse ;  /* 0x00000008230d7220 */ /* 0x0c0fe20000410000 */
[----:B------:R-:W-:Y:S01]  /*5f10*/  FMUL.FTZ R9, R35, R11 ;  /* 0x0000000b23097220 */ /* 0x000fe20000410000 */
[----:B------:R-:W-:Y:S01]  /*5f20*/  FFMA.FTZ R6, R144, R5, -R6 ;  /* 0x0000000590067223 */ /* 0x000fe20000010806 */
[----:B------:R-:W0:Y:S01]  /*5f30*/  MUFU.EX2 R10, R10 ;  /* 0x0000000a000a7308 */ /* 0x000e220000000800 */
[C---:B------:R-:W-:Y:S01]  /*5f40*/  FMUL.FTZ R5, R141.reuse, R7 ;  /* 0x000000078d057220 */ /* 0x040fe20000410000 */
        /* <DEDUP_REMOVED lines=15> */
[----:B------:R-:W-:Y:S01]  /*6040*/  FMUL.FTZ R5, R37, R7 ;  /* 0x0000000725057220 */ /* 0x000fe20000410000 */
[----:B0-----:R-:W-:Y:S01]  /*6050*/  FMUL.FTZ R31, R10, R138 ;  /* 0x0000008a0a1f7220 */ /* 0x001fe20000410000 */
        /* <DEDUP_REMOVED lines=14> */
[----:B------:R-:W-:Y:S01]  /*6140*/  FADD.FTZ R11, RZ, R11 ;  /* 0x0000000bff0b7221 */ /* 0x000fe20000010000 */
[----:B------:R-:W-:Y:S01]  /*6150*/  FMUL.FTZ R14, R186, R171 ;  /* 0x000000abba0e7220 */ /* 0x000fe20000410000 */
[----:B------:R-:W-:Y:S01]  /*6160*/  FADD.FTZ R9, R156, R9 ;  /* 0x000000099c097221 */ /* 0x000fe20000010000 */
[----:B------:R-:W-:Y:S01]  /*6170*/  FFMA.FTZ R6, R36, R5, -R6 ;  /* 0x0000000524067223 */ /* 0x000fe20000010806 */
[----:B------:R-:W-:Y:S01]  /*6180*/  FMUL.FTZ R5, R33, R7 ;  /* 0x0000000721057220 */ /* 0x000fe20000410000 */
[----:B------:R-:W-:Y:S01]  /*6190*/  FMUL.FTZ R30, R12, R137 ;  /* 0x000000890c1e7220 */ /* 0x000fe20000410000 */
[C---:B------:R-:W-:Y:S01]  /*61a0*/  FMUL.FTZ R13, R29.reuse, R11 ;  /* 0x0000000b1d0d7220 */ /* 0x040fe20000410000 */
[-C--:B------:R-:W-:Y:S01]  /*61b0*/  FMUL.FTZ R8, R29, R9.reuse ;  /* 0x000000091d087220 */ /* 0x080fe20000410000 */
[-C--:B------:R-:W-:Y:S01]  /*61c0*/  FMUL.FTZ R4, R33, R6.reuse ;  /* 0x0000000621047220 */ /* 0x080fe20000410000 */
[----:B------:R-:W0:Y:S01]  /*61d0*/  MUFU.EX2 R14, R14 ;  /* 0x0000000e000e7308 */ /* 0x000e220000000800 */
        /* <DEDUP_REMOVED lines=19> */
[----:B------:R-:W-:Y:S01]  /*6310*/  FFMA.FTZ R4, R30, R7, R4 ;  /* 0x000000071e047223 */ /* 0x000fe20000010004 */
[----:B------:R-:W-:Y:S01]  /*6320*/  FMUL.FTZ R7, R27, R5 ;  /* 0x000000051b077220 */ /* 0x000fe20000410000 */
        /* <DEDUP_REMOVED lines=8> */
[----:B------:R-:W-:Y:S01]  /*63b0*/  FMUL.FTZ R136, R165, UR59 ;  /* 0x0000003ba5887c20 */ /* 0x000fe20008410000 */
[C---:B------:R-:W-:Y:S01]  /*63c0*/  FFMA.FTZ R8, R26.reuse, R11, R8 ;  /* 0x0000000b1a087223 */ /* 0x040fe20000010008 */
[----:B------:R-:W-:Y:S01]  /*63d0*/  FADD.FTZ R9, R153, R4 ;  /* 0x0000000499097221 */ /* 0x000fe20000010000 */
[----:B------:R-:W-:Y:S01]  /*63e0*/  FMUL.FTZ R5, R25, R7 ;  /* 0x0000000719057220 */ /* 0x000fe20000410000 */
[----:B------:R-:W-:Y:S01]  /*63f0*/  FMUL.FTZ R22, R21, R126 ;  /* 0x0000007e15167220 */ /* 0x000fe20000410000 */
[----:B------:R-:W-:Y:S01]  /*6400*/  FADD.FTZ R8, RZ, R8 ;  /* 0x00000008ff087221 */ /* 0x000fe20000010000 */
[----:B------:R-:W-:Y:S01]  /*6410*/  FMUL.FTZ R11, R23, R9 ;  /* 0x00000009170b7220 */ /* 0x000fe20000410000 */
[-C--:B------:R-:W-:Y:S01]  /*6420*/  FMUL.FTZ R4, R25, R6.reuse ;  /* 0x0000000619047220 */ /* 0x080fe20000410000 */
[----:B------:R-:W-:Y:S01]  /*6430*/  FFMA.FTZ R5, R26, R6, -R5 ;  /* 0x000000061a057223 */ /* 0x000fe20000010805 */
[-C--:B------:R-:W-:Y:S01]  /*6440*/  FMUL.FTZ R6, R23, R8.reuse ;  /* 0x0000000817067220 */ /* 0x080fe20000410000 */
[----:B------:R-:W-:Y:S01]  /*6450*/  FFMA.FTZ R11, R24, R8, R11 ;  /* 0x00000008180b7223 */ /* 0x000fe2000001000b */
[----:B------:R-:W-:Y:S01]  /*6460*/  FMUL.FTZ R21, R21, R120 ;  /* 0x0000007815157220 */ /* 0x000fe20000410000 */
[----:B------:R-:W-:Y:S01]  /*6470*/  FMUL.FTZ R186, R186, R165 ;  /* 0x000000a5baba7220 */ /* 0x000fe20000410000 */
[----:B------:R-:W-:Y:S01]  /*6480*/  FFMA.FTZ R9, R24, R9, -R6 ;  /* 0x0000000918097223 */ /* 0x000fe20000010806 */
[----:B------:R-:W-:Y:S01]  /*6490*/  FADD.FTZ R11, RZ, R11 ;  /* 0x0000000bff0b7221 */ /* 0x000fe20000010000 */
[----:B------:R-:W-:Y:S01]  /*64a0*/  FMUL.RZ R136, R136, 0.15915493667125701904 ;  /* 0x3e22f98388887820 */ /* 0x000fe2000040c000 */
[----:B------:R-:W-:Y:S01]  /*64b0*/  FFMA.FTZ R4, R26, R7, R4 ;  /* 0x000000071a047223 */ /* 0x000fe20000010004 */
[----:B------:R-:W-:Y:S01]  /*64c0*/  FADD.FTZ R9, R152, R9 ;  /* 0x0000000998097221 */ /* 0x000fe20000010000 */
[----:B------:R-:W-:Y:S01]  /*64d0*/  FMUL.FTZ R8, R21, R11 ;  /* 0x0000000b15087220 */ /* 0x000fe20000410000 */
[----:B------:R-:W-:Y:S01]  /*64e0*/  MUFU.EX2 R186, R186 ;  /* 0x000000ba00ba7308 */ /* 0x000fe20000000800 */
[-C--:B------:R-:W-:Y:S01]  /*64f0*/  FMUL.FTZ R6, R23, R4.reuse ;  /* 0x0000000417067220 */ /* 0x080fe20000410000 */
[-C--:B------:R-:W-:Y:S01]  /*6500*/  FMUL.FTZ R10, R21, R9.reuse ;  /* 0x00000009150a7220 */ /* 0x080fe20000410000 */
[----:B------:R-:W-:Y:S01]  /*6510*/  FFMA.FTZ R8, R22, R9, -R8 ;  /* 0x0000000916087223 */ /* 0x000fe20000010808 */
[-C--:B------:R-:W-:Y:S01]  /*6520*/  FMUL.FTZ R7, R23, R5.reuse ;  /* 0x0000000517077220 */ /* 0x080fe20000410000 */
[----:B------:R-:W3:Y:S03]  /*6530*/  LDL R12, [R1+0x10] ;  /* 0x00001000010c7983 */ /* 0x000ee60000100800 */
[----:B------:R-:W0:Y:S01]  /*6540*/  MUFU.SIN R17, R136 ;  /* 0x0000008800117308 */ /* 0x000e220000000400 */
[----:B------:R-:W-:Y:S01]  /*6550*/  FFMA.FTZ R6, R24, R5, -R6 ;  /* 0x0000000518067223 */ /* 0x000fe20000010806 */
[----:B------:R-:W-:Y:S01]  /*6560*/  FFMA.FTZ R10, R22, R11, R10 ;  /* 0x0000000b160a7223 */ /* 0x000fe2000001000a */
[----:B------:R-:W-:Y:S01]  /*6570*/  FADD.FTZ R8, R151, R8 ;  /* 0x0000000897087221 */ /* 0x000fe20000010000 */
[----:B------:R-:W-:Y:S01]  /*6580*/  FFMA.FTZ R7, R24, R4, R7 ;  /* 0x0000000418077223 */ /* 0x000fe20000010007 */
[----:B------:R-:W4:Y:S03]  /*6590*/  LDL R13, [R1+0x14] ;  /* 0x00001400010d7983 */ /* 0x000f260000100800 */
[----:B------:R-:W1:Y:S01]  /*65a0*/  MUFU.COS R121, R136 ;  /* 0x0000008800797308 */ /* 0x000e620000000000 */
[----:B------:R-:W-:Y:S01]  /*65b0*/  FMUL.FTZ R4, R21, R6 ;  /* 0x0000000615047220 */ /* 0x000fe20000410000 */
[----:B------:R-:W-:Y:S01]  /*65c0*/  FADD.FTZ R10, RZ, R10 ;  /* 0x0000000aff0a7221 */ /* 0x000fe20000010000 */
[----:B------:R-:W-:Y:S01]  /*65d0*/  FMUL.FTZ R9, R19, R8 ;  /* 0x0000000813097220 */ /* 0x000fe20000410000 */
[-C--:B------:R-:W-:Y:S01]  /*65e0*/  FMUL.FTZ R5, R21, R7.reuse ;  /* 0x0000000715057220 */ /* 0x080fe20000410000 */
[----:B------:R-:W-:Y:S01]  /*65f0*/  FFMA.FTZ R4, R22, R7, R4 ;  /* 0x0000000716047223 */ /* 0x000fe20000010004 */
[-C--:B------:R-:W-:Y:S01]  /*6600*/  FMUL.FTZ R7, R19, R10.reuse ;  /* 0x0000000a13077220 */ /* 0x080fe20000410000 */
[----:B------:R-:W-:Y:S01]  /*6610*/  FFMA.FTZ R9, R20, R10, R9 ;  /* 0x0000000a14097223 */ /* 0x000fe20000010009 */
[----:B------:R-:W4:Y:S01]  /*6620*/  LDL R124, [R1+0x2c] ;  /* 0x00002c00017c7983 */ /* 0x000f220000100800 */
[----:B0-----:R-:W-:Y:S01]  /*6630*/  FMUL.FTZ R17, R186, R17 ;  /* 0x00000011ba117220 */ /* 0x001fe20000410000 */
[----:B------:R-:W-:Y:S01]  /*6640*/  FFMA.FTZ R7, R20, R8, -R7 ;  /* 0x0000000814077223 */ /* 0x000fe20000010807 */
[----:B------:R-:W-:Y:S01]  /*6650*/  FADD.FTZ R9, RZ, R9 ;  /* 0x00000009ff097221 */ /* 0x000fe20000010000 */
[----:B------:R-:W4:Y:S02]  /*6660*/  LDL R10, [R1+0x8] ;  /* 0x00000800010a7983 */ /* 0x000f240000100800 */
[----:B------:R-:W-:Y:S01]  /*6670*/  FADD.FTZ R7, R150, R7 ;  /* 0x0000000796077221 */ /* 0x000fe20000010000 */
[----:B------:R-:W-:Y:S01]  /*6680*/  FMUL.FTZ R11, R17, R9 ;  /* 0x00000009110b7220 */ /* 0x000fe20000410000 */
[----:B-1----:R-:W-:Y:S01]  /*6690*/  FMUL.FTZ R18, R186, R121 ;  /* 0x00000079ba127220 */ /* 0x002fe20000410000 */
[----:B------:R-:W-:Y:S01]  /*66a0*/  FFMA.FTZ R5, R22, R6, -R5 ;  /* 0x0000000616057223 */ /* 0x000fe20000010805 */
[----:B------:R-:W4:Y:S02]  /*66b0*/  LDL R8, [R1+0x4] ;  /* 0x0000040001087983 */ /* 0x000f240000100800 */
[----:B------:R-:W-:-:S02]  /*66c0*/  FFMA.FTZ R122, R18, R7, -R11 ;  /* 0x00000007127a7223 */ /* 0x000fc4000001080b */
[----:B------:R-:W4:Y:S01]  /*66d0*/  LDL R11, [R1+0xc] ;  /* 0x00000c00010b7983 */ /* 0x000f220000100800 */
[----:B------:R-:W-:-:S04]  /*66e0*/  FMUL.FTZ R6, R17, R7 ;  /* 0x0000000711067220 */ /* 0x000fc80000410000 */
[----:B------:R-:W-:Y:S02]  /*66f0*/  FFMA.FTZ R123, R18, R9, R6 ;  /* 0x00000009127b7223 */ /* 0x000fe40000010006 */
[----:B------:R-:W4:Y:S01]  /*6700*/  LDL R6, [R1] ;  /* 0x0000000001067983 */ /* 0x000f220000100800 */
[----:B--2---:R-:W-:Y:S02]  /*6710*/  R2UR UR48, R3 ;  /* 0x00000000033072ca */ /* 0x004fe400000e0000 */
[----:B------:R-:W-:Y:S01]  /*6720*/  R2UR UR57, R2 ;  /* 0x00000000023972ca */ /* 0x000fe200000e0000 */
[C---:B------:R-:W-:Y:S01]  /*6730*/  FMUL.FTZ R3, R19.reuse, R4 ;  /* 0x0000000413037220 */ /* 0x040fe20000410000 */
[----:B------:R-:W-:-:S03]  /*6740*/  FMUL.FTZ R121, R19, R5 ;  /* 0x0000000513797220 */ /* 0x000fc60000410000 */
[C---:B------:R-:W-:Y:S01]  /*6750*/  FFMA.FTZ R120, R20.reuse, R5, -R3 ;  /* 0x0000000514787223 */ /* 0x040fe20000010803 */
[----:B------:R-:W-:-:S05]  /*6760*/  FFMA.FTZ R121, R20, R4, R121 ;  /* 0x0000000414797223 */ /* 0x000fca0000010079 */
[C---:B------:R-:W-:Y:S02]  /*6770*/  FMUL.FTZ R3, R69.reuse, UR48 ;  /* 0x0000003045037c20 */ /* 0x040fe40008410000 */
[----:B------:R-:W-:Y:S01]  /*6780*/  FMUL.FTZ R5, R69, UR57 ;  /* 0x0000003945057c20 */ /* 0x000fe20008410000 */
[----:B------:R-:W-:Y:S01]  /*6790*/  FADD.FTZ R203, R196, R196 ;  /* 0x000000c4c4cb7221 */ /* 0x000fe20000010000 */
[C---:B------:R-:W-:Y:S01]  /*67a0*/  FFMA.FTZ R2, R68.reuse, UR57, -R3 ;  /* 0x0000003944027c23 */ /* 0x040fe20008010803 */
[C---:B------:R-:W-:Y:S01]  /*67b0*/  FMUL.FTZ R3, R71.reuse, UR48 ;  /* 0x0000003047037c20 */ /* 0x040fe20008410000 */
[----:B------:R-:W-:Y:S01]  /*67c0*/  FFMA.FTZ R4, R68, UR48, R5 ;  /* 0x0000003044047c23 */ /* 0x000fe20008010005 */
[----:B------:R-:W-:Y:S01]  /*67d0*/  FMUL.FTZ R5, R71, UR57 ;  /* 0x0000003947057c20 */ /* 0x000fe20008410000 */
[----:B------:R-:W-:Y:S01]  /*67e0*/  ISETP.NE.AND P2, PT, R185, 0x7f, PT ;  /* 0x0000007fb900780c */ /* 0x000fe20003f45270 */
[C---:B------:R-:W-:Y:S01]  /*67f0*/  FMUL.FTZ R7, R65.reuse, UR48 ;  /* 0x0000003041077c20 */ /* 0x040fe20008410000 */
[----:B------:R-:W-:Y:S01]  /*6800*/  FMUL.FTZ R9, R65, UR57 ;  /* 0x0000003941097c20 */ /* 0x000fe20008410000 */
[----:B------:R-:W-:Y:S01]  /*6810*/  FMUL.FTZ R233, R203, R2 ;  /* 0x00000002cbe97220 */ /* 0x000fe20000410000 */
[----:B------:R-:W-:Y:S01]  /*6820*/  FADD.FTZ R201, R195, R195 ;  /* 0x000000c3c3c97221 */ /* 0x000fe20000010000 */
[C---:B------:R-:W-:Y:S01]  /*6830*/  FFMA.FTZ R202, R70.reuse, UR57, -R3 ;  /* 0x0000003946ca7c23 */ /* 0x040fe20008010803 */
[----:B------:R-:W-:Y:S01]  /*6840*/  FFMA.FTZ R2, R70, UR48, R5 ;  /* 0x0000003046027c23 */ /* 0x000fe20008010005 */
[----:B------:R-:W-:Y:S01]  /*6850*/  FMUL.FTZ R3, R67, UR48 ;  /* 0x0000003043037c20 */ /* 0x000fe20008410000 */
[----:B------:R-:W-:Y:S01]  /*6860*/  FMUL.FTZ R203, R203, R4 ;  /* 0x00000004cbcb7220 */ /* 0x000fe20000410000 */
[----:B------:R-:W-:Y:S01]  /*6870*/  FADD.FTZ R199, R193, R193 ;  /* 0x000000c1c1c77221 */ /* 0x000fe20000010000 */
[C---:B------:R-:W-:Y:S01]  /*6880*/  FFMA.FTZ R200, R64.reuse, UR57, -R7 ;  /* 0x0000003940c87c23 */ /* 0x040fe20008010807 */
[----:B------:R-:W-:Y:S01]  /*6890*/  FMUL.FTZ R5, R67, UR57 ;  /* 0x0000003943057c20 */ /* 0x000fe20008410000 */
[----:B------:R-:W-:Y:S01]  /*68a0*/  FFMA.FTZ R4, R64, UR48, R9 ;  /* 0x0000003040047c23 */ /* 0x000fe20008010009 */
[----:B------:R-:W-:Y:S01]  /*68b0*/  FMUL.FTZ R7, R61, UR48 ;  /* 0x000000303d077c20 */ /* 0x000fe20008410000 */
[----:B------:R-:W-:Y:S01]  /*68c0*/  FMUL.FTZ R202, R201, R202 ;  /* 0x000000cac9ca7220 */ /* 0x000fe20000410000 */
[----:B------:R-:W-:Y:S01]  /*68d0*/  FMUL.FTZ R9, R61, UR57 ;  /* 0x000000393d097c20 */ /* 0x000fe20008410000 */
[----:B------:R-:W-:Y:S01]  /*68e0*/  FMUL.FTZ R201, R201, R2 ;  /* 0x00000002c9c97220 */ /* 0x000fe20000410000 */
[C---:B------:R-:W-:Y:S01]  /*68f0*/  FFMA.FTZ R198, R66.reuse, UR57, -R3 ;  /* 0x0000003942c67c23 */ /* 0x040fe20008010803 */
[----:B------:R-:W-:Y:S01]  /*6900*/  FMUL.FTZ R200, R199, R200 ;  /* 0x000000c8c7c87220 */ /* 0x000fe20000410000 */
[----:B------:R-:W-:Y:S01]  /*6910*/  FFMA.FTZ R2, R66, UR48, R5 ;  /* 0x0000003042027c23 */ /* 0x000fe20008010005 */
[----:B------:R-:W-:Y:S01]  /*6920*/  FMUL.FTZ R3, R63, UR48 ;  /* 0x000000303f037c20 */ /* 0x000fe20008410000 */
[----:B------:R-:W-:Y:S01]  /*6930*/  FMUL.FTZ R199, R199, R4 ;  /* 0x00000004c7c77220 */ /* 0x000fe20000410000 */
[C---:B------:R-:W-:Y:S01]  /*6940*/  FFMA.FTZ R196, R60.reuse, UR57, -R7 ;  /* 0x000000393cc47c23 */ /* 0x040fe20008010807 */
[----:B------:R-:W-:Y:S01]  /*6950*/  FMUL.FTZ R5, R63, UR57 ;  /* 0x000000393f057c20 */ /* 0x000fe20008410000 */
[----:B------:R-:W-:Y:S01]  /*6960*/  FFMA.FTZ R4, R60, UR48, R9 ;  /* 0x000000303c047c23 */ /* 0x000fe20008010009 */
[C---:B------:R-:W-:Y:S01]  /*6970*/  FMUL.FTZ R7, R57.reuse, UR48 ;  /* 0x0000003039077c20 */ /* 0x040fe20008410000 */
[----:B------:R-:W-:Y:S01]  /*6980*/  FMUL.FTZ R9, R57, UR57 ;  /* 0x0000003939097c20 */ /* 0x000fe20008410000 */
[C---:B------:R-:W-:Y:S01]  /*6990*/  FFMA.FTZ R3, R62.reuse, UR57, -R3 ;  /* 0x000000393e037c23 */ /* 0x040fe20008010803 */
[----:B------:R-:W-:Y:S01]  /*69a0*/  @P2 IADD3 R146, R183, R0, RZ ;  /* 0x00000000b7922210 */ /* 0x000fe20007ffe0ff */
[----:B------:R-:W-:Y:S01]  /*69b0*/  FFMA.FTZ R5, R62, UR48, R5 ;  /* 0x000000303e057c23 */ /* 0x000fe20008010005 */
[C---:B------:R-:W-:Y:S01]  /*69c0*/  FFMA.FTZ R7, R56.reuse, UR57, -R7 ;  /* 0x0000003938077c23 */ /* 0x040fe20008010807 */
[----:B------:R-:W-:-:S03]  /*69d0*/  FFMA.FTZ R9, R56, UR48, R9 ;  /* 0x0000003038097c23 */ /* 0x000fc60008010009 */
[----:B------:R-:W0:Y:S01]  /*69e0*/  @P2 LDS.64 R146, [R146+0xa888] ;  /* 0x00a8880092922984 */ /* 0x000e220000000a00 */
[C---:B------:R-:W-:Y:S01]  /*69f0*/  FMUL.FTZ R127, R45.reuse, UR48 ;  /* 0x000000302d7f7c20 */ /* 0x040fe20008410000 */
[----:B------:R-:W-:-:S03]  /*6a00*/  FMUL.FTZ R129, R45, UR57 ;  /* 0x000000392d817c20 */ /* 0x000fc60008410000 */
[C---:B------:R-:W-:Y:S01]  /*6a10*/  FFMA.FTZ R127, R44.reuse, UR57, -R127 ;  /* 0x000000392c7f7c23 */ /* 0x040fe2000801087f */
[----:B------:R-:W-:Y:S01]  /*6a20*/  FMUL.FTZ R131, R17, R120 ;  /* 0x0000007811837220 */ /* 0x000fe20000410000 */
[----:B------:R-:W-:Y:S01]  /*6a30*/  FFMA.FTZ R129, R44, UR48, R129 ;  /* 0x000000302c817c23 */ /* 0x000fe20008010081 */
[----:B------:R-:W-:Y:S01]  /*6a40*/  LEA.HI R186, R185, R185, RZ, 0x1e ;  /* 0x000000b9b9ba7211 */ /* 0x000fe200078ff0ff */
[----:B------:R-:W-:Y:S01]  /*6a50*/  BSSY B0, `(.L_x_4395) ;  /* 0x000004b000007945 */ /* 0x000fe20003800000 */
[----:B------:R-:W-:Y:S01]  /*6a60*/  FADD.FTZ R122, R149, R122 ;  /* 0x0000007a957a7221 */ /* 0x000fe20000010000 */
[----:B------:R-:W-:Y:S01]  /*6a70*/  FADD.FTZ R123, RZ, R123 ;  /* 0x0000007bff7b7221 */ /* 0x000fe20000010000 */
[----:B------:R-:W-:Y:S01]  /*6a80*/  LEA R186, R186, R183, 0x4 ;  /* 0x000000b7baba7211 */ /* 0x000fe200078e20ff */
[----:B---3--:R-:W-:Y:S01]  /*6a90*/  FADD.FTZ R195, R12, R12 ;  /* 0x0000000c0cc37221 */ /* 0x008fe20000010000 */
[----:B----4-:R-:W-:Y:S01]  /*6aa0*/  FADD.FTZ R197, R13, R13 ;  /* 0x0000000d0dc57221 */ /* 0x010fe20000010000 */
[----:B------:R-:W-:-:S04]  /*6ab0*/  FADD.FTZ R14, R10, R10 ;  /* 0x0000000a0a0e7221 */ /* 0x000fc80000010000 */
[C---:B------:R-:W-:Y:S01]  /*6ac0*/  FMUL.FTZ R15, R14.reuse, R7 ;  /* 0x000000070e0f7220 */ /* 0x040fe20000410000 */
[----:B------:R-:W-:Y:S01]  /*6ad0*/  FADD.FTZ R16, R11, R11 ;  /* 0x0000000b0b107221 */ /* 0x000fe20000010000 */
[----:B------:R-:W-:-:S03]  /*6ae0*/  FMUL.FTZ R14, R14, R9 ;  /* 0x000000090e0e7220 */ /* 0x000fc60000410000 */
[C---:B------:R-:W-:Y:S01]  /*6af0*/  FMUL.FTZ R194, R16.reuse, R3 ;  /* 0x0000000310c27220 */ /* 0x040fe20000410000 */
[----:B------:R-:W-:Y:S01]  /*6b00*/  FMUL.FTZ R16, R16, R5 ;  /* 0x0000000510107220 */ /* 0x000fe20000410000 */
[C---:B------:R-:W-:Y:S01]  /*6b10*/  FMUL.FTZ R3, R59.reuse, UR48 ;  /* 0x000000303b037c20 */ /* 0x040fe20008410000 */
[----:B------:R-:W-:Y:S01]  /*6b20*/  FMUL.FTZ R5, R59, UR57 ;  /* 0x000000393b057c20 */ /* 0x000fe20008410000 */
        /* <DEDUP_REMOVED lines=14> */
[----:B------:R-:W-:Y:S01]  /*6c10*/  FMUL.FTZ R9, R49, UR57 ;  /* 0x0000003931097c20 */ /* 0x000fe20008410000 */
[----:B------:R-:W-:Y:S01]  /*6c20*/  FADD.FTZ R8, R239, R239 ;  /* 0x000000efef087221 */ /* 0x000fe20000010000 */
[----:B------:R-:W-:Y:S01]  /*6c30*/  FMUL.FTZ R7, R49, UR48 ;  /* 0x0000003031077c20 */ /* 0x000fe20008410000 */
[C---:B------:R-:W-:Y:S01]  /*6c40*/  FFMA.FTZ R3, R54.reuse, UR57, -R3 ;  /* 0x0000003936037c23 */ /* 0x040fe20008010803 */
[----:B------:R-:W-:Y:S01]  /*6c50*/  FFMA.FTZ R5, R54, UR48, R5 ;  /* 0x0000003036057c23 */ /* 0x000fe20008010005 */
[----:B------:R-:W-:Y:S01]  /*6c60*/  FFMA.FTZ R125, R48, UR48, R9 ;  /* 0x00000030307d7c23 */ /* 0x000fe20008010009 */
[----:B------:R-:W-:Y:S01]  /*6c70*/  FADD.FTZ R6, R238, R238 ;  /* 0x000000eeee067221 */ /* 0x000fe20000010000 */
[----:B------:R-:W-:Y:S01]  /*6c80*/  FFMA.FTZ R7, R48, UR57, -R7 ;  /* 0x0000003930077c23 */ /* 0x000fe20008010807 */
[C---:B------:R-:W-:Y:S01]  /*6c90*/  FMUL.FTZ R9, R8.reuse, R3 ;  /* 0x0000000308097220 */ /* 0x040fe20000410000 */
[----:B------:R-:W-:Y:S01]  /*6ca0*/  FMUL.FTZ R8, R8, R5 ;  /* 0x0000000508087220 */ /* 0x000fe20000410000 */
[C---:B------:R-:W-:Y:S01]  /*6cb0*/  FMUL.FTZ R3, R51.reuse, UR48 ;  /* 0x0000003033037c20 */ /* 0x040fe20008410000 */
[----:B------:R-:W-:Y:S01]  /*6cc0*/  FMUL.FTZ R5, R51, UR57 ;  /* 0x0000003933057c20 */ /* 0x000fe20008410000 */
[C---:B------:R-:W-:Y:S01]  /*6cd0*/  FMUL.FTZ R196, R195.reuse, R196 ;  /* 0x000000c4c3c47220 */ /* 0x040fe20000410000 */
[----:B------:R-:W-:Y:S01]  /*6ce0*/  FMUL.FTZ R195, R195, R4 ;  /* 0x00000004c3c37220 */ /* 0x000fe20000410000 */
[C---:B------:R-:W-:Y:S01]  /*6cf0*/  FMUL.FTZ R7, R6.reuse, R7 ;  /* 0x0000000706077220 */ /* 0x040fe20000410000 */
[----:B------:R-:W-:Y:S01]  /*6d00*/  FMUL.FTZ R6, R6, R125 ;  /* 0x0000007d06067220 */ /* 0x000fe20000410000 */
[----:B------:R-:W-:Y:S01]  /*6d10*/  FADD.FTZ R4, R237, R237 ;  /* 0x000000eded047221 */ /* 0x000fe20000010000 */
[C---:B------:R-:W-:Y:S01]  /*6d20*/  FFMA.FTZ R3, R50.reuse, UR57, -R3 ;  /* 0x0000003932037c23 */ /* 0x040fe20008010803 */
[----:B------:R-:W-:Y:S01]  /*6d30*/  FFMA.FTZ R125, R50, UR48, R5 ;  /* 0x00000030327d7c23 */ /* 0x000fe20008010005 */
[C---:B------:R-:W-:Y:S01]  /*6d40*/  FMUL.FTZ R198, R197.reuse, R198 ;  /* 0x000000c6c5c67220 */ /* 0x040fe20000410000 */
[----:B------:R-:W-:Y:S01]  /*6d50*/  FMUL.FTZ R197, R197, R2 ;  /* 0x00000002c5c57220 */ /* 0x000fe20000410000 */
[C---:B------:R-:W-:Y:S01]  /*6d60*/  FMUL.FTZ R5, R4.reuse, R3 ;  /* 0x0000000304057220 */ /* 0x040fe20000410000 */
[----:B------:R-:W-:Y:S01]  /*6d70*/  FMUL.FTZ R4, R4, R125 ;  /* 0x0000007d04047220 */ /* 0x000fe20000410000 */
[----:B------:R-:W-:Y:S01]  /*6d80*/  FADD.FTZ R2, R236, R236 ;  /* 0x000000ecec027221 */ /* 0x000fe20000010000 */
[----:B------:R-:W-:-:S03]  /*6d90*/  FMUL.FTZ R125, R17, R121 ;  /* 0x00000079117d7220 */ /* 0x000fc60000410000 */
[----:B------:R-:W-:Y:S01]  /*6da0*/  FMUL.FTZ R3, R2, R127 ;  /* 0x0000007f02037220 */ /* 0x000fe20000410000 */
[----:B------:R-:W-:Y:S01]  /*6db0*/  FFMA.FTZ R120, R18, R120, -R125 ;  /* 0x0000007812787223 */ /* 0x000fe2000001087d */
[C---:B------:R-:W-:Y:S01]  /*6dc0*/  FMUL.FTZ R125, R47.reuse, UR48 ;  /* 0x000000302f7d7c20 */ /* 0x040fe20008410000 */
[----:B------:R-:W-:Y:S01]  /*6dd0*/  FMUL.FTZ R127, R47, UR57 ;  /* 0x000000392f7f7c20 */ /* 0x000fe20008410000 */
[----:B------:R-:W-:Y:S01]  /*6de0*/  FMUL.FTZ R2, R2, R129 ;  /* 0x0000008102027220 */ /* 0x000fe20000410000 */
[----:B------:R-:W-:Y:S01]  /*6df0*/  FFMA.FTZ R121, R18, R121, R131 ;  /* 0x0000007912797223 */ /* 0x000fe20000010083 */
[----:B------:R-:W-:Y:S01]  /*6e00*/  FADD.FTZ R189, R124, R124 ;  /* 0x0000007c7cbd7221 */ /* 0x000fe20000010000 */
        /* <DEDUP_REMOVED lines=15> */
.L_x_4396:
[----:B------:R-:W-:Y:S05]  /*6f00*/  BSYNC B0 ;  /* 0x0000000000007941 */ /* 0x000fea0003800000 */
.L_x_4395:
[----:B0-----:R-:W2:Y:S01]  /*6f10*/  LDL R124, [R1+0x38] ;  /* 0x00003800017c7983 */ /* 0x001ea20000100800 */
[----:B------:R-:W-:Y:S01]  /*6f20*/  ISETP.GT.U32.AND P2, PT, R185, 0x1f, PT ;  /* 0x0000001fb900780c */ /* 0x000fe20003f44070 */
[C---:B------:R-:W-:Y:S01]  /*6f30*/  FMUL.FTZ R125, R41.reuse, UR48 ;  /* 0x00000030297d7c20 */ /* 0x040fe20008410000 */
[----:B------:R-:W-:Y:S01]  /*6f40*/  FMUL.FTZ R127, R41, UR57 ;  /* 0x00000039297f7c20 */ /* 0x000fe20008410000 */
[C---:B------:R-:W-:Y:S01]  /*6f50*/  FMUL.FTZ R129, R43.reuse, UR48 ;  /* 0x000000302b817c20 */ /* 0x040fe20008410000 */
[----:B------:R-:W-:Y:S01]  /*6f60*/  FMUL.FTZ R131, R43, UR57 ;  /* 0x000000392b837c20 */ /* 0x000fe20008410000 */
[C---:B------:R-:W-:Y:S01]  /*6f70*/  FMUL.FTZ R188, R189.reuse, R188 ;  /* 0x000000bcbdbc7220 */ /* 0x040fe20000410000 */
[----:B------:R0:W-:Y:S01]  /*6f80*/  STS.128 [R186+0x8470], R120 ;  /* 0x00847078ba007388 */ /* 0x0001e20000000c00 */
[----:B------:R-:W-:Y:S01]  /*6f90*/  FMUL.FTZ R189, R189, R0 ;  /* 0x00000000bdbd7220 */ /* 0x000fe20000410000 */
[----:B------:R-:W-:Y:S01]  /*6fa0*/  FADD.FTZ R191, R234, R234 ;  /* 0x000000eaeabf7221 */ /* 0x000fe20000010000 */
[----:B------:R-:W-:Y:S01]  /*6fb0*/  FFMA.FTZ R190, R40, UR57, -R125 ;  /* 0x0000003928be7c23 */ /* 0x000fe2000801087d */
[C---:B------:R-:W-:Y:S01]  /*6fc0*/  FFMA.FTZ R129, R42.reuse, UR57, -R129 ;  /* 0x000000392a817c23 */ /* 0x040fe20008010881 */
[----:B------:R-:W-:Y:S01]  /*6fd0*/  FFMA.FTZ R131, R42, UR48, R131 ;  /* 0x000000302a837c23 */ /* 0x000fe20008010083 */
[----:B------:R-:W-:Y:S01]  /*6fe0*/  LOP3.LUT R246, R185, 0x1f, RZ, 0xc0, !PT ;  /* 0x0000001fb9f67812 */ /* 0x000fe200078ec0ff */
[----:B------:R-:W-:Y:S01]  /*6ff0*/  FMUL.FTZ R190, R191, R190 ;  /* 0x000000bebfbe7220 */ /* 0x000fe20000410000 */
[----:B0-----:R-:W-:-:S04]  /*7000*/  FFMA.FTZ R120, R40, UR48, R127 ;  /* 0x0000003028787c23 */ /* 0x001fc8000801007f */
        /* <DEDUP_REMOVED lines=15> */
[-C--:B------:R-:W-:Y:S01]  /*7100*/  FFMA.FTZ R207, R130, R124.reuse, -R205 ;  /* 0x0000007c82cf7223 */ /* 0x080fe200000108cd */
[-C--:B------:R-:W-:Y:S02]  /*7110*/  FMUL.FTZ R205, R129, R125.reuse ;  /* 0x0000007d81cd7220 */ /* 0x080fe40000410000 */
[----:B------:R-:W-:Y:S01]  /*7120*/  FADD.FTZ R206, R127, R204 ;  /* 0x000000cc7fce7221 */ /* 0x000fe20000010000 */
[----:B------:R-:W-:Y:S01]  /*7130*/  FADD.FTZ R207, R126, R207 ;  /* 0x000000cf7ecf7221 */ /* 0x000fe20000010000 */
[C---:B------:R-:W-:Y:S01]  /*7140*/  FMUL.FTZ R204, R128.reuse, R125 ;  /* 0x0000007d80cc7220 */ /* 0x040fe20000410000 */
[----:B------:R-:W-:Y:S01]  /*7150*/  FFMA.FTZ R205, R128, R124, -R205 ;  /* 0x0000007c80cd7223 */ /* 0x000fe200000108cd */
[C---:B--2---:R-:W-:Y:S01]  /*7160*/  FMUL.FTZ R209, R121.reuse, R206 ;  /* 0x000000ce79d17220 */ /* 0x044fe20000410000 */
[----:B------:R-:W-:Y:S01]  /*7170*/  FMUL.FTZ R211, R121, R207 ;  /* 0x000000cf79d37220 */ /* 0x000fe20000410000 */
[----:B------:R-:W-:-:S02]  /*7180*/  FFMA.FTZ R204, R129, R124, R204 ;  /* 0x0000007c81cc7223 */ /* 0x000fc400000100cc */
[C---:B------:R-:W-:Y:S01]  /*7190*/  FFMA.FTZ R209, R120.reuse, R207, -R209 ;  /* 0x000000cf78d17223 */ /* 0x040fe200000108d1 */
[C---:B------:R-:W-:Y:S01]  /*71a0*/  FMUL.FTZ R207, R121.reuse, R205 ;  /* 0x000000cd79cf7220 */ /* 0x040fe20000410000 */
[----:B------:R-:W-:Y:S02]  /*71b0*/  FFMA.FTZ R208, R120, R206, R211 ;  /* 0x000000ce78d07223 */ /* 0x000fe400000100d3 */
[----:B------:R-:W-:Y:S01]  /*71c0*/  FADD.FTZ R209, R122, R209 ;  /* 0x000000d17ad17221 */ /* 0x000fe20000010000 */
[CC--:B------:R-:W-:Y:S01]  /*71d0*/  FFMA.FTZ R206, R120.reuse, R204.reuse, R207 ;  /* 0x000000cc78ce7223 */ /* 0x0c0fe200000100cf */
[----:B------:R-:W-:Y:S01]  /*71e0*/  FMUL.FTZ R207, R121, R204 ;  /* 0x000000cc79cf7220 */ /* 0x000fe20000410000 */
[----:B------:R-:W-:Y:S01]  /*71f0*/  FADD.FTZ R208, R123, R208 ;  /* 0x000000d07bd07221 */ /* 0x000fe20000010000 */
[C---:B---3--:R-:W-:Y:S01]  /*7200*/  FMUL.FTZ R211, R137.reuse, R209 ;  /* 0x000000d189d37220 */ /* 0x048fe20000410000 */
[C---:B------:R-:W-:Y:S01]  /*7210*/  FMUL.FTZ R204, R137.reuse, R206 ;  /* 0x000000ce89cc7220 */ /* 0x040fe20000410000 */
[----:B------:R-:W-:Y:S01]  /*7220*/  FFMA.FTZ R207, R120, R205, -R207 ;  /* 0x000000cd78cf7223 */ /* 0x000fe200000108cf */
[-C--:B------:R-:W-:Y:S01]  /*7230*/  FMUL.FTZ R205, R137, R208.reuse ;  /* 0x000000d089cd7220 */ /* 0x080fe20000410000 */
[----:B------:R-:W-:-:S02]  /*7240*/  FFMA.FTZ R210, R136, R208, R211 ;  /* 0x000000d088d27223 */ /* 0x000fc400000100d3 */
[----:B------:R-:W-:Y:S01]  /*7250*/  FMUL.FTZ R137, R137, R207 ;  /* 0x000000cf89897220 */ /* 0x000fe20000410000 */
[C---:B------:R-:W-:Y:S01]  /*7260*/  FFMA.FTZ R209, R136.reuse, R209, -R205 ;  /* 0x000000d188d17223 */ /* 0x040fe200000108cd */
[C---:B------:R-:W-:Y:S01]  /*7270*/  FFMA.FTZ R204, R136.reuse, R207, -R204 ;  /* 0x000000cf88cc7223 */ /* 0x040fe200000108cc */
[----:B------:R-:W-:Y:S01]  /*7280*/  FADD.FTZ R205, R139, R210 ;  /* 0x000000d28bcd7221 */ /* 0x000fe20000010000 */
[----:B------:R-:W-:Y:S01]  /*7290*/  FFMA.FTZ R136, R136, R206, R137 ;  /* 0x000000ce88887223 */ /* 0x000fe20000010089 */
        /* <DEDUP_REMOVED lines=12> */
[C---:B---3--:R-:W-:Y:S01]  /*7360*/  FMUL.FTZ R139, R136.reuse, R137 ;  /* 0x00000089888b7220 */ /* 0x048fe20000410000 */
        /* <DEDUP_REMOVED lines=42> */
[----:B0-----:R-:W-:-:S04]  /*7610*/  FMUL.FTZ R208, R136, R211 ;  /* 0x000000d388d07220 */ /* 0x001fc80000410000 */
[----:B--2---:R-:W-:Y:S01]  /*7620*/  FFMA.FTZ R208, R204, R213, R208 ;  /* 0x000000d5ccd07223 */ /* 0x004fe200000100d0 */
[----:B---3--:R-:W-:-:S03]  /*7630*/  FMUL.FTZ R139, R136, R137 ;  /* 0x00000089888b7220 */ /* 0x008fc60000410000 */
[----:B------:R-:W-:Y:S01]  /*7640*/  @P3 FADD.FTZ R205, R205, R208 ;  /* 0x000000d0cdcd3221 */ /* 0x000fe20000010000 */
[----:B----4-:R-:W-:Y:S01]  /*7650*/  FFMA.FTZ R207, R204, R209, R139 ;  /* 0x000000d1cccf7223 */ /* 0x010fe2000001008b */
[C---:B------:R-:W-:Y:S01]  /*7660*/  FMUL.FTZ R139, R136.reuse, R213 ;  /* 0x000000d5888b7220 */ /* 0x040fe20000410000 */
[----:B------:R-:W-:Y:S02]  /*7670*/  FMUL.FTZ R138, R136, R209 ;  /* 0x000000d1888a7220 */ /* 0x000fe40000410000 */
[----:B------:R0:W2:Y:S01]  /*7680*/  SHFL.UP PT, R213, R205, 0x10, RZ ;  /* 0x06000000cdd57989 */ /* 0x0000a200000e00ff */
[C---:B------:R-:W-:Y:S01]  /*7690*/  FFMA.FTZ R139, R204.reuse, R211, -R139 ;  /* 0x000000d3cc8b7223 */ /* 0x040fe2000001088b */
[----:B------:R-:W-:Y:S01]  /*76a0*/  @P3 FFMA.FTZ R204, R204, R137, -R138 ;  /* 0x00000089cccc3223 */ /* 0x000fe2000001088a */
[----:B------:R-:W-:Y:S02]  /*76b0*/  FSEL R136, R136, R207, !P3 ;  /* 0x000000cf88887208 */ /* 0x000fe40005800000 */
[----:B------:R-:W-:-:S02]  /*76c0*/  @P3 FADD.FTZ R206, R206, R139 ;  /* 0x0000008bcece3221 */ /* 0x000fc40000010000 */
[----:B------:R0:W3:Y:S04]  /*76d0*/  SHFL.UP PT, R137, R204, 0x10, RZ ;  /* 0x06000000cc897989 */ /* 0x0000e800000e00ff */
[----:B------:R0:W4:Y:S04]  /*76e0*/  SHFL.UP PT, R209, R136, 0x10, RZ ;  /* 0x0600000088d17989 */ /* 0x00012800000e00ff */
[----:B------:R0:W0:Y:S02]  /*76f0*/  SHFL.UP PT, R211, R206, 0x10, RZ ;  /* 0x06000000ced37989 */ /* 0x00002400000e00ff */
.L_x_4518:
[----:B------:R-:W-:Y:S01]  /*7700*/  ISETP.GE.AND P3, PT, R184, 0x10, PT ;  /* 0x00000010b800780c */ /* 0x000fe20003f66270 */
[C---:B0-----:R-:W-:Y:S01]  /*7710*/  FMUL.FTZ R138, R136.reuse, R211 ;  /* 0x000000d3888a7220 */ /* 0x041fe20000410000 */
[C---:B---3--:R-:W-:Y:S01]  /*7720*/  FMUL.FTZ R208, R136.reuse, R137 ;  /* 0x0000008988d07220 */ /* 0x048fe20000410000 */
[-C--:B--2---:R-:W-:Y:S01]  /*7730*/  FMUL.FTZ R139, R136, R213.reuse ;  /* 0x000000d5888b7220 */ /* 0x084fe20000410000 */
[----:B------:R-:W-:Y:S01]  /*7740*/  UMOV UR58, 0xffffffff ;  /* 0xffffffff003a7882 */ /* 0x000fe20000000000 */
[----:B------:R-:W-:Y:S01]  /*7750*/  FFMA.FTZ R210, R204, R213, R138 ;  /* 0x000000d5ccd27223 */ /* 0x000fe2000001008a */
[-C--:B----4-:R-:W-:Y:S01]  /*7760*/  FMUL.FTZ R138, R136, R209.reuse ;  /* 0x000000d1888a7220 */ /* 0x090fe20000410000 */
[C---:B------:R-:W-:Y:S01]  /*7770*/  FFMA.FTZ R209, R204.reuse, R209, R208 ;  /* 0x000000d1ccd17223 */ /* 0x040fe200000100d0 */
[----:B------:R-:W-:-:S04]  /*7780*/  FFMA.FTZ R139, R204, R211, -R139 ;  /* 0x000000d3cc8b7223 */ /* 0x000fc8000001088b */
[----:B------:R-:W-:Y:S01]  /*7790*/  FSEL R209, R136, R209, !P3 ;  /* 0x000000d188d17208 */ /* 0x000fe20005800000 */
[----:B------:R-:W-:Y:S01]  /*77a0*/  @P3 FFMA.FTZ R204, R204, R137, -R138 ;  /* 0x00000089cccc3223 */ /* 0x000fe2000001088a */
[----:B------:R-:W-:Y:S01]  /*77b0*/  @P3 FADD.FTZ R206, R206, R139 ;  /* 0x0000008bcece3221 */ /* 0x000fe20000010000 */
[----:B------:R-:W-:Y:S01]  /*77c0*/  @P3 FADD.FTZ R205, R205, R210 ;  /* 0x000000d2cdcd3221 */ /* 0x000fe20000010000 */
[----:B------:R-:W-:Y:S06]  /*77d0*/  BRA.DIV UR58, `(.L_x_4399) ;  /* 0x000000863aa07947 */ /* 0x000fec000b800000 */
.L_x_4521:
[----:B------:R-:W-:-:S03]  /*77e0*/  UMOV UR58, 0xffffffff ;  /* 0xffffffff003a7882 */ /* 0x000fc60000000000 */
[----:B------:R-:W-:Y:S05]  /*77f0*/  BRA.DIV UR58, `(.L_x_4400) ;  /* 0x000000863ac07947 */ /* 0x000fea000b800000 */
.L_x_4524:
[----:B------:R-:W-:-:S03]  /*7800*/  UMOV UR58, 0xffffffff ;  /* 0xffffffff003a7882 */ /* 0x000fc60000000000 */
[----:B------:R-:W-:Y:S05]  /*7810*/  BRA.DIV UR58, `(.L_x_4401) ;  /* 0x000000863ae07947 */ /* 0x000fea000b800000 */
.L_x_4527:
[----:B------:R-:W-:-:S03]  /*7820*/  UMOV UR58, 0xffffffff ;  /* 0xffffffff003a7882 */ /* 0x000fc60000000000 */
[----:B------:R-:W-:Y:S05]  /*7830*/  BRA.DIV UR58, `(.L_x_4402) ;  /* 0x0000008a3a007947 */ /* 0x000fea000b800000 */
.L_x_4530:
        /* <DEDUP_REMOVED lines=10> */
.L_x_4540:
        /* <DEDUP_REMOVED lines=44> */
.L_x_4397:
[----:B------:R-:W-:Y:S05]  /*7ba0*/  WARPSYNC.ALL ;  /* 0x0000000000007948 */ /* 0x000fea0003800000 */
[C---:B01----:R-:W-:Y:S01]  /*7bb0*/  FMUL.FTZ R121, R17.reuse, R147 ;  /* 0x0000009311797220 */ /* 0x043fe20000410000 */
[CC--:B------:R-:W-:Y:S01]  /*7bc0*/  FMUL.FTZ R120, R17.reuse, -R146.reuse ;  /* 0x8000009211787220 */ /* 0x0c0fe20000410000 */
[CC--:B------:R-:W-:Y:S01]  /*7bd0*/  FMUL.FTZ R122, R18.reuse, R193.reuse ;  /* 0x000000c1127a7220 */ /* 0x0c0fe20000410000 */
[C---:B------:R-:W-:Y:S01]  /*7be0*/  FMUL.FTZ R123, R17.reuse, R193 ;  /* 0x000000c1117b7220 */ /* 0x040fe20000410000 */
[C---:B------:R-:W-:Y:S01]  /*7bf0*/  FFMA.FTZ R121, R18.reuse, R146, -R121 ;  /* 0x0000009212797223 */ /* 0x040fe20000010879 */
[C---:B------:R-:W-:Y:S01]  /*7c00*/  FFMA.FTZ R120, R18.reuse, -R147, R120 ;  /* 0x8000009312787223 */ /* 0x040fe20000010078 */
[-C--:B------:R-:W-:Y:S01]  /*7c10*/  FFMA.FTZ R122, -R17, R192.reuse, -R122 ;  /* 0x000000c0117a7223 */ /* 0x080fe2000001097a */
[----:B------:R-:W-:Y:S01]  /*7c20*/  FFMA.FTZ R123, R18, R192, -R123 ;  /* 0x000000c0127b7223 */ /* 0x000fe2000001087b */
[CC--:B------:R-:W-:Y:S01]  /*7c30*/  FMUL.FTZ R125, R19.reuse, -R121.reuse ;  /* 0x80000079137d7220 */ /* 0x0c0fe20000410000 */
[-C--:B------:R-:W-:Y:S01]  /*7c40*/  FMUL.FTZ R124, R19, -R120.reuse ;  /* 0x80000078137c7220 */ /* 0x080fe20000410000 */
[----:B------:R-:W-:Y:S01]  /*7c50*/  FADD.FTZ R122, -R191, R122 ;  /* 0x0000007abf7a7221 */ /* 0x000fe20000010100 */
[----:B------:R-:W-:Y:S01]  /*7c60*/  FADD.FTZ R123, R190, R123 ;  /* 0x0000007bbe7b7221 */ /* 0x000fe20000010000 */
[C---:B------:R-:W-:Y:S01]  /*7c70*/  FFMA.FTZ R125, R20.reuse, R120, R125 ;  /* 0x00000078147d7223 */ /* 0x040fe2000001007d */
[----:B------:R-:W-:Y:S01]  /*7c80*/  FFMA.FTZ R124, R20, R121, -R124 ;  /* 0x00000079147c7223 */ /* 0x000fe2000001087c */
[----:B------:R-:W-:Y:S01]  /*7c90*/  BAR.SYNC.DEFER_BLOCKING 0x0 ;  /* 0x0000000000007b1d */ /* 0x000fe20000010000 */
[----:B-----5:R-:W-:Y:S01]  /*7ca0*/  MOV R134, UR7 ;  /* 0x0000000700867c02 */ /* 0x020fe20008000f00 */
[C---:B------:R-:W-:Y:S01]  /*7cb0*/  FMUL.FTZ R121, R21.reuse, -R125 ;  /* 0x8000007d15797220 */ /* 0x040fe20000410000 */
[----:B------:R-:W-:-:S03]  /*7cc0*/  FMUL.FTZ R120, R21, -R124 ;  /* 0x8000007c15787220 */ /* 0x000fc60000410000 */
[C---:B------:R-:W-:Y:S01]  /*7cd0*/  FFMA.FTZ R124, R22.reuse, R124, -R121 ;  /* 0x0000007c167c7223 */ /* 0x040fe20000010879 */
[C---:B------:R-:W-:Y:S01]  /*7ce0*/  FMUL.FTZ R121, R19.reuse, -R122 ;  /* 0x8000007a13797220 */ /* 0x040fe20000410000 */
[----:B------:R-:W-:Y:S01]  /*7cf0*/  FFMA.FTZ R120, R22, R125, R120 ;  /* 0x0000007d16787223 */ /* 0x000fe20000010078 */
[-C--:B------:R-:W-:Y:S01]  /*7d00*/  FMUL.FTZ R125, R19, -R123.reuse ;  /* 0x8000007b137d7220 */ /* 0x080fe20000410000 */
[C---:B------:R-:W-:Y:S01]  /*7d10*/  FMUL.FTZ R127, R23.reuse, -R124 ;  /* 0x8000007c177f7220 */ /* 0x040fe20000410000 */
[C---:B------:R-:W-:Y:S01]  /*7d20*/  FFMA.FTZ R121, R20.reuse, R123, -R121 ;  /* 0x0000007b14797223 */ /* 0x040fe20000010879 */
[----:B------:R-:W-:Y:S01]  /*7d30*/  FMUL.FTZ R123, R23, -R120 ;  /* 0x80000078177b7220 */ /* 0x000fe20000410000 */
[----:B------:R-:W-:Y:S01]  /*7d40*/  FFMA.FTZ R122, R20, R122, R125 ;  /* 0x0000007a147a7223 */ /* 0x000fe2000001007d */
[----:B------:R-:W-:Y:S01]  /*7d50*/  FFMA.FTZ R127, R24, R120, R127 ;  /* 0x00000078187f7223 */ /* 0x000fe2000001007f */
[----:B------:R-:W-:Y:S01]  /*7d60*/  FADD.FTZ R121, R188, R121 ;  /* 0x00000079bc797221 */ /* 0x000fe20000010000 */
[----:B------:R-:W-:Y:S01]  /*7d70*/  FFMA.FTZ R124, R24, R124, -R123 ;  /* 0x0000007c187c7223 */ /* 0x000fe2000001087b */
[----:B------:R-:W-:Y:S01]  /*7d80*/  FADD.FTZ R122, -R189, R122 ;  /* 0x0000007abd7a7221 */ /* 0x000fe20000010100 */
[----:B------:R-:W-:Y:S01]  /*7d90*/  FMUL.FTZ R125, R25, -R127 ;  /* 0x8000007f197d7220 */ /* 0x000fe20000410000 */
[----:B------:R-:W-:Y:S01]  /*7da0*/  FMUL.FTZ R123, R21, -R121 ;  /* 0x80000079157b7220 */ /* 0x000fe20000410000 */
[----:B------:R-:W-:Y:S01]  /*7db0*/  FMUL.FTZ R126, R25, -R124 ;  /* 0x8000007c197e7220 */ /* 0x000fe20000410000 */
[----:B------:R-:W-:Y:S01]  /*7dc0*/  FMUL.FTZ R120, R21, -R122 ;  /* 0x8000007a15787220 */ /* 0x000fe20000410000 */
[----:B------:R-:W-:Y:S01]  /*7dd0*/  FFMA.FTZ R125, R26, R124, -R125 ;  /* 0x0000007c1a7d7223 */ /* 0x000fe2000001087d */
[----:B------:R-:W-:Y:S01]  /*7de0*/  FFMA.FTZ R123, R22, R122, R123 ;  /* 0x0000007a167b7223 */ /* 0x000fe2000001007b */
[----:B------:R-:W-:Y:S01]  /*7df0*/  FFMA.FTZ R126, R26, R127, R126 ;  /* 0x0000007f1a7e7223 */ /* 0x000fe2000001007e */
[----:B------:R-:W-:Y:S01]  /*7e00*/  FFMA.FTZ R120, R22, R121, -R120 ;  /* 0x0000007916787223 */ /* 0x000fe20000010878 */
[C---:B------:R-:W-:Y:S01]  /*7e10*/  FMUL.FTZ R121, R27.reuse, -R125 ;  /* 0x8000007d1b797220 */ /* 0x040fe20000410000 */
[----:B------:R-:W-:Y:S01]  /*7e20*/  FADD.FTZ R123, -R2, R123 ;  /* 0x0000007b027b7221 */ /* 0x000fe20000010100 */
[-C--:B------:R-:W-:Y:S01]  /*7e30*/  FMUL.FTZ R122, R27, -R126.reuse ;  /* 0x8000007e1b7a7220 */ /* 0x080fe20000410000 */
[----:B------:R-:W-:Y:S01]  /*7e40*/  FADD.FTZ R120, R3, R120 ;  /* 0x0000007803787221 */ /* 0x000fe20000010000 */
[C---:B------:R-:W-:Y:S01]  /*7e50*/  FFMA.FTZ R126, R28.reuse, R126, R121 ;  /* 0x0000007e1c7e7223 */ /* 0x040fe20000010079 */
[C---:B------:R-:W-:Y:S01]  /*7e60*/  FMUL.FTZ R121, R23.reuse, -R123 ;  /* 0x8000007b17797220 */ /* 0x040fe20000410000 */
[----:B------:R-:W-:Y:S01]  /*7e70*/  FFMA.FTZ R125, R28, R125, -R122 ;  /* 0x0000007d1c7d7223 */ /* 0x000fe2000001087a */
[----:B------:R-:W-:Y:S01]  /*7e80*/  FMUL.FTZ R122, R23, -R120 ;  /* 0x80000078177a7220 */ /* 0x000fe20000410000 */
[C---:B------:R-:W-:Y:S01]  /*7e90*/  FMUL.FTZ R127, R29.reuse, -R126 ;  /* 0x8000007e1d7f7220 */ /* 0x040fe20000410000 */
[C---:B------:R-:W-:Y:S01]  /*7ea0*/  FFMA.FTZ R120, R24.reuse, R120, -R121 ;  /* 0x0000007818787223 */ /* 0x040fe20000010879 */
[----:B------:R-:W-:Y:S01]  /*7eb0*/  FMUL.FTZ R121, R29, -R125 ;  /* 0x8000007d1d797220 */ /* 0x000fe20000410000 */
[----:B------:R-:W-:Y:S01]  /*7ec0*/  FFMA.FTZ R123, R24, R123, R122 ;  /* 0x0000007b187b7223 */ /* 0x000fe2000001007a */
[C---:B------:R-:W-:Y:S01]  /*7ed0*/  FFMA.FTZ R127, R30.reuse, R125, -R127 ;  /* 0x0000007d1e7f7223 */ /* 0x040fe2000001087f */
[----:B------:R-:W-:Y:S01]  /*7ee0*/  FADD.FTZ R122, R5, R120 ;  /* 0x00000078057a7221 */ /* 0x000fe20000010000 */
[----:B------:R-:W-:Y:S01]  /*7ef0*/  FFMA.FTZ R126, R30, R126, R121 ;  /* 0x0000007e1e7e7223 */ /* 0x000fe20000010079 */
[----:B------:R-:W-:Y:S01]  /*7f00*/  MOV R120, UR51 ;  /* 0x0000003300787c02 */ /* 0x000fe20008000f00 */
[----:B------:R-:W-:Y:S01]  /*7f10*/  FMUL.FTZ R129, R31, -R127 ;  /* 0x8000007f1f817220 */ /* 0x000fe20000410000 */
[----:B------:R-:W-:Y:S01]  /*7f20*/  FADD.FTZ R123, -R4, R123 ;  /* 0x0000007b047b7221 */ /* 0x000fe20000010100 */
[----:B------:R-:W-:Y:S01]  /*7f30*/  FMUL.FTZ R121, R25, -R122 ;  /* 0x8000007a19797220 */ /* 0x000fe20000410000 */
[----:B------:R-:W-:Y:S01]  /*7f40*/  ISETP.GE.OR P0, PT, R120, UR53, P0 ;  /* 0x0000003578007c0c */ /* 0x000fe20008706670 */
[-C--:B------:R-:W-:Y:S01]  /*7f50*/  FFMA.FTZ R124, R32, R126.reuse, R129 ;  /* 0x0000007e207c7223 */ /* 0x080fe20000010081 */
[----:B------:R-:W-:Y:S01]  /*7f60*/  FMUL.FTZ R129, R31, -R126 ;  /* 0x8000007e1f817220 */ /* 0x000fe20000410000 */
[-C--:B------:R-:W-:Y:S01]  /*7f70*/  FFMA.FTZ R125, R26, R123.reuse, R121 ;  /* 0x0000007b1a7d7223 */ /* 0x080fe20000010079 */
[----:B------:R-:W-:Y:S01]  /*7f80*/  FMUL.FTZ R123, R25, -R123 ;  /* 0x8000007b197b7220 */ /* 0x000fe20000410000 */
[----:B------:R-:W0:Y:S01]  /*7f90*/  LDS.64 R120, [R186+0x8478] ;  /* 0x00847800ba787984 */ /* 0x000e220000000a00 */
[----:B------:R-:W-:Y:S01]  /*7fa0*/  FFMA.FTZ R129, R32, R127, -R129 ;  /* 0x0000007f20817223 */ /* 0x000fe20000010881 */
[----:B------:R-:W-:Y:S01]  /*7fb0*/  FADD.FTZ R125, -R6, R125 ;  /* 0x0000007d067d7221 */ /* 0x000fe20000010100 */
[----:B------:R-:W-:Y:S01]  /*7fc0*/  FFMA.FTZ R122, R26, R122, -R123 ;  /* 0x0000007a1a7a7223 */ /* 0x000fe2000001087b */
[C---:B------:R-:W-:Y:S01]  /*7fd0*/  FMUL.FTZ R123, R33.reuse, -R124 ;  /* 0x8000007c217b7220 */ /* 0x040fe20000410000 */
[----:B------:R-:W-:-:S02]  /*7fe0*/  FMUL.FTZ R127, R33, -R129 ;  /* 0x80000081217f7220 */ /* 0x000fc40000410000 */
[----:B------:R-:W-:Y:S01]  /*7ff0*/  FADD.FTZ R122, R7, R122 ;  /* 0x0000007a077a7221 */ /* 0x000fe20000010000 */
[C---:B------:R-:W-:Y:S01]  /*8000*/  FFMA.FTZ R129, R34.reuse, R129, -R123 ;  /* 0x0000008122817223 */ /* 0x040fe2000001087b */
[----:B------:R-:W-:Y:S01]  /*8010*/  FFMA.FTZ R127, R34, R124, R127 ;  /* 0x0000007c227f7223 */ /* 0x000fe2000001007f */
[C---:B------:R-:W-:Y:S01]  /*8020*/  FMUL.FTZ R123, R27.reuse, -R125 ;  /* 0x8000007d1b7b7220 */ /* 0x040fe20000410000 */
[-C--:B------:R-:W-:Y:S01]  /*8030*/  FMUL.FTZ R124, R27, -R122.reuse ;  /* 0x8000007a1b7c7220 */ /* 0x080fe20000410000 */
        /* <DEDUP_REMOVED lines=34> */
[----:B------:R-:W-:Y:S01]  /*8260*/  FFMA.FTZ R125, R142, R125, R128 ;  /* 0x0000007d8e7d7223 */ /* 0x000fe20000010080 */
[C---:B------:R-:W-:Y:S01]  /*8270*/  FMUL.FTZ R121, R33.reuse, -R127 ;  /* 0x8000007f21797220 */ /* 0x040fe20000410000 */
[----:B------:R-:W-:Y:S01]  /*8280*/  FADD.FTZ R211, RZ, R123 ;  /* 0x0000007bffd37221 */ /* 0x000fe20000010000 */
[-C--:B------:R-:W-:Y:S01]  /*8290*/  FMUL.FTZ R120, R33, -R122.reuse ;  /* 0x8000007a21787220 */ /* 0x080fe20000410000 */
[----:B------:R-:W-:Y:S01]  /*82a0*/  FADD.FTZ R226, R164, R167 ;  /* 0x000000a7a4e27221 */ /* 0x000fe20000010000 */
[C---:B------:R-:W-:Y:S01]  /*82b0*/  FFMA.FTZ R128, R34.reuse, R122, -R121 ;  /* 0x0000007a22807223 */ /* 0x040fe20000010879 */
[C---:B------:R-:W-:Y:S01]  /*82c0*/  FMUL.FTZ R121, R145.reuse, R211 ;  /* 0x000000d391797220 */ /* 0x040fe20000410000 */
[----:B------:R-:W-:Y:S01]  /*82d0*/  FFMA.FTZ R127, R34, R127, R120 ;  /* 0x0000007f227f7223 */ /* 0x000fe20000010078 */
[----:B------:R-:W-:Y:S01]  /*82e0*/  FMUL.FTZ R122, R145, R226 ;  /* 0x000000e2917a7220 */ /* 0x000fe20000410000 */
[----:B------:R-:W-:Y:S01]  /*82f0*/  FFMA.FTZ R129, R142, R126, -R129 ;  /* 0x0000007e8e817223 */ /* 0x000fe20000010881 */
[C---:B------:R-:W-:Y:S01]  /*8300*/  FFMA.FTZ R120, R148.reuse, R226, -R121 ;  /* 0x000000e294787223 */ /* 0x040fe20000010879 */
[----:B------:R-:W-:Y:S01]  /*8310*/  FMUL.FTZ R123, R143, -R125 ;  /* 0x8000007d8f7b7220 */ /* 0x000fe20000410000 */
[----:B------:R-:W-:Y:S01]  /*8320*/  FFMA.FTZ R122, R148, R211, R122 ;  /* 0x000000d3947a7223 */ /* 0x000fe2000001007a */
[----:B------:R-:W-:Y:S01]  /*8330*/  FADD.FTZ R127, -R14, R127 ;  /* 0x0000007f0e7f7221 */ /* 0x000fe20000010100 */
[----:B------:R-:W-:Y:S01]  /*8340*/  FADD.FTZ R225, R163, R120 ;  /* 0x00000078a3e17221 */ /* 0x000fe20000010000 */
[C---:B------:R-:W-:Y:S01]  /*8350*/  FFMA.FTZ R124, R144.reuse, R129, -R123 ;  /* 0x00000081907c7223 */ /* 0x040fe2000001087b */
[----:B------:R-:W-:Y:S01]  /*8360*/  FADD.FTZ R210, RZ, R122 ;  /* 0x0000007affd27221 */ /* 0x000fe20000010000 */
[----:B------:R-:W-:Y:S01]  /*8370*/  FADD.FTZ R128, R15, R128 ;  /* 0x000000800f807221 */ /* 0x000fe20000010000 */
[----:B------:R-:W-:Y:S01]  /*8380*/  FMUL.FTZ R121, R143, R225 ;  /* 0x000000e18f797220 */ /* 0x000fe20000410000 */
[----:B------:R-:W-:Y:S01]  /*8390*/  FMUL.FTZ R123, R35, -R127 ;  /* 0x8000007f237b7220 */ /* 0x000fe20000410000 */
[----:B------:R-:W-:Y:S01]  /*83a0*/  FMUL.FTZ R120, R143, R210 ;  /* 0x000000d28f787220 */ /* 0x000fe20000410000 */
[----:B------:R-:W-:Y:S01]  /*83b0*/  FMUL.FTZ R122, R35, -R128 ;  /* 0x80000080237a7220 */ /* 0x000fe20000410000 */
[----:B------:R-:W-:Y:S01]  /*83c0*/  FFMA.FTZ R209, R144, R210, R121 ;  /* 0x000000d290d17223 */ /* 0x000fe20000010079 */
[----:B------:R-:W-:Y:S01]  /*83d0*/  FFMA.FTZ R123, R36, R128, -R123 ;  /* 0x00000080247b7223 */ /* 0x000fe2000001087b */
[----:B------:R-:W-:Y:S01]  /*83e0*/  FFMA.FTZ R121, R144, R225, -R120 ;  /* 0x000000e190797223 */ /* 0x000fe20000010878 */
[----:B------:R-:W-:Y:S01]  /*83f0*/  FMUL.FTZ R126, R143, -R129 ;  /* 0x800000818f7e7220 */ /* 0x000fe20000410000 */
[----:B------:R-:W-:Y:S01]  /*8400*/  FADD.FTZ R209, RZ, R209 ;  /* 0x000000d1ffd17221 */ /* 0x000fe20000010000 */
[----:B------:R-:W-:Y:S01]  /*8410*/  FFMA.FTZ R127, R36, R127, R122 ;  /* 0x0000007f247f7223 */ /* 0x000fe2000001007a */
[----:B------:R-:W-:Y:S01]  /*8420*/  FADD.FTZ R224, R162, R121 ;  /* 0x00000079a2e07221 */ /* 0x000fe20000010000 */
[----:B------:R-:W-:Y:S01]  /*8430*/  FADD.FTZ R123, R194, R123 ;  /* 0x0000007bc27b7221 */ /* 0x000fe20000010000 */
[C---:B------:R-:W-:Y:S01]  /*8440*/  FMUL.FTZ R121, R141.reuse, R209 ;  /* 0x000000d18d797220 */ /* 0x040fe20000410000 */
[----:B------:R-:W-:Y:S01]  /*8450*/  FFMA.FTZ R126, R144, R125, R126 ;  /* 0x0000007d907e7223 */ /* 0x000fe2000001007e */
[-C--:B------:R-:W-:Y:S01]  /*8460*/  FMUL.FTZ R122, R141, R224.reuse ;  /* 0x000000e08d7a7220 */ /* 0x080fe20000410000 */
[----:B------:R-:W-:Y:S01]  /*8470*/  FADD.FTZ R127, -R16, R127 ;  /* 0x0000007f107f7221 */ /* 0x000fe20000010100 */
        /* <DEDUP_REMOVED lines=8> */
[-C--:B------:R-:W-:Y:S01]  /*8500*/  FMUL.FTZ R121, R39, R223.reuse ;  /* 0x000000df27797220 */ /* 0x080fe20000410000 */
[----:B------:R-:W-:Y:S01]  /*8510*/  FADD.FTZ R130, -R195, R130 ;  /* 0x00000082c3827221 */ /* 0x000fe20000010100 */
[CC--:B------:R-:W-:Y:S01]  /*8520*/  FMUL.FTZ R120, R39.reuse, R208.reuse ;  /* 0x000000d027787220 */ /* 0x0c0fe20000410000 */
[----:B------:R-:W-:Y:S01]  /*8530*/  FADD.FTZ R123, R196, R123 ;  /* 0x0000007bc47b7221 */ /* 0x000fe20000010000 */
[C---:B------:R-:W-:Y:S01]  /*8540*/  FFMA.FTZ R207, R140.reuse, R208, R121 ;  /* 0x000000d08ccf7223 */ /* 0x040fe20000010079 */
[CC--:B------:R-:W-:Y:S01]  /*8550*/  FMUL.FTZ R122, R39.reuse, -R130.reuse ;  /* 0x80000082277a7220 */ /* 0x0c0fe20000410000 */
[C---:B------:R-:W-:Y:S01]  /*8560*/  FFMA.FTZ R121, R140.reuse, R223, -R120 ;  /* 0x000000df8c797223 */ /* 0x040fe20000010878 */
[-C--:B------:R-:W-:Y:S01]  /*8570*/  FMUL.FTZ R125, R39, -R123.reuse ;  /* 0x8000007b277d7220 */ /* 0x080fe20000410000 */
[----:B------:R-:W-:Y:S01]  /*8580*/  FADD.FTZ R207, RZ, R207 ;  /* 0x000000cfffcf7221 */ /* 0x000fe20000010000 */
[----:B------:R-:W-:Y:S01]  /*8590*/  FFMA.FTZ R123, R140, R123, -R122 ;  /* 0x0000007b8c7b7223 */ /* 0x000fe2000001087a */
[----:B------:R-:W-:Y:S01]  /*85a0*/  FADD.FTZ R222, R160, R121 ;  /* 0x00000079a0de7221 */ /* 0x000fe20000010000 */
[----:B------:R-:W-:Y:S01]  /*85b0*/  FFMA.FTZ R130, R140, R130, R125 ;  /* 0x000000828c827223 */ /* 0x000fe2000001007d */
[C---:B------:R-:W-:Y:S01]  /*85c0*/  FMUL.FTZ R121, R37.reuse, R207 ;  /* 0x000000cf25797220 */ /* 0x040fe20000410000 */
[----:B------:R-:W-:Y:S01]  /*85d0*/  FADD.FTZ R123, R198, R123 ;  /* 0x0000007bc67b7221 */ /* 0x000fe20000010000 */
        /* <DEDUP_REMOVED lines=12> */
[-C--:B------:R-:W-:Y:S01]  /*86a0*/  FMUL.FTZ R120, R35, R206.reuse ;  /* 0x000000ce23787220 */ /* 0x080fe20000410000 */
[----:B------:R-:W-:Y:S01]  /*86b0*/  FADD.FTZ R123, R200, R123 ;  /* 0x0000007bc87b7221 */ /* 0x000fe20000010000 */
[C---:B------:R-:W-:Y:S01]  /*86c0*/  FFMA.FTZ R205, R36.reuse, R206, R121 ;  /* 0x000000ce24cd7223 */ /* 0x040fe20000010079 */
[CC--:B------:R-:W-:Y:S01]  /*86d0*/  FMUL.FTZ R125, R143.reuse, -R130.reuse ;  /* 0x800000828f7d7220 */ /* 0x0c0fe20000410000 */
[----:B------:R-:W-:Y:S01]  /*86e0*/  FFMA.FTZ R121, R36, R221, -R120 ;  /* 0x000000dd24797223 */ /* 0x000fe20000010878 */
[-C--:B------:R-:W-:Y:S01]  /*86f0*/  FMUL.FTZ R127, R143, -R123.reuse ;  /* 0x8000007b8f7f7220 */ /* 0x080fe20000410000 */
[----:B------:R-:W-:Y:S01]  /*8700*/  FADD.FTZ R205, RZ, R205 ;  /* 0x000000cdffcd7221 */ /* 0x000fe20000010000 */
[----:B------:R-:W-:Y:S01]  /*8710*/  FFMA.FTZ R125, R144, R123, -R125 ;  /* 0x0000007b907d7223 */ /* 0x000fe2000001087d */
[----:B------:R-:W-:Y:S01]  /*8720*/  FADD.FTZ R220, R158, R121 ;  /* 0x000000799edc7221 */ /* 0x000fe20000010000 */
[----:B------:R-:W-:Y:S01]  /*8730*/  FFMA.FTZ R132, R144, R130, R127 ;  /* 0x0000008290847223 */ /* 0x000fe2000001007f */
[CC--:B------:R-:W-:Y:S01]  /*8740*/  FMUL.FTZ R123, R33.reuse, R205.reuse ;  /* 0x000000cd217b7220 */ /* 0x0c0fe20000410000 */
[----:B------:R-:W-:Y:S01]  /*8750*/  FADD.FTZ R127, R202, R125 ;  /* 0x0000007dca7f7221 */ /* 0x000fe20000010000 */
[-C--:B------:R-:W-:Y:S01]  /*8760*/  FMUL.FTZ R130, R33, R220.reuse ;  /* 0x000000dc21827220 */ /* 0x080fe20000410000 */
[----:B------:R-:W-:Y:S01]  /*8770*/  FADD.FTZ R132, -R201, R132 ;  /* 0x00000084c9847221 */ /* 0x000fe20000010100 */
[C---:B------:R-:W-:Y:S01]  /*8780*/  FFMA.FTZ R128, R34.reuse, R220, -R123 ;  /* 0x000000dc22807223 */ /* 0x040fe2000001087b */
[C---:B------:R-:W-:Y:S01]  /*8790*/  FMUL.FTZ R131, R145.reuse, -R124 ;  /* 0x8000007c91837220 */ /* 0x040fe20000410000 */
[----:B------:R-:W-:Y:S01]  /*87a0*/  FFMA.FTZ R130, R34, R205, R130 ;  /* 0x000000cd22827223 */ /* 0x000fe20000010082 */
[----:B------:R-:W-:Y:S01]  /*87b0*/  FMUL.FTZ R129, R145, -R132 ;  /* 0x8000008491817220 */ /* 0x000fe20000410000 */
[----:B------:R-:W-:Y:S01]  /*87c0*/  FADD.FTZ R219, R157, R128 ;  /* 0x000000809ddb7221 */ /* 0x000fe20000010000 */
[----:B------:R-:W-:Y:S01]  /*87d0*/  HFMA2.MMA R121, -RZ, RZ, 0, 0 ;  /* 0x00000000ff797435 */ /* 0x000fe200000001ff */
[----:B------:R-:W-:Y:S01]  /*87e0*/  FADD.FTZ R204, RZ, R130 ;  /* 0x00000082ffcc7221 */ /* 0x000fe20000010000 */
[----:B------:R-:W-:Y:S01]  /*87f0*/  FFMA.FTZ R130, R148, R127, -R129 ;  /* 0x0000007f94827223 */ /* 0x000fe20000010881 */
[----:B------:R-:W-:Y:S01]  /*8800*/  FMUL.FTZ R125, R31, R219 ;  /* 0x000000db1f7d7220 */ /* 0x000fe20000410000 */
[----:B------:R-:W-:Y:S01]  /*8810*/  FMUL.FTZ R127, R145, -R127 ;  /* 0x8000007f917f7220 */ /* 0x000fe20000410000 */
[-C--:B------:R-:W-:Y:S01]  /*8820*/  FMUL.FTZ R128, R31, R204.reuse ;  /* 0x000000cc1f807220 */ /* 0x080fe20000410000 */
[----:B------:R-:W-:Y:S01]  /*8830*/  MOV R120, 0x3f800000 ;  /* 0x3f80000000787802 */ /* 0x000fe20000000f00 */
[----:B------:R-:W-:Y:S01]  /*8840*/  FFMA.FTZ R167, R32, R204, R125 ;  /* 0x000000cc20a77223 */ /* 0x000fe2000001007d */
[----:B------:R-:W-:Y:S01]  /*8850*/  FFMA.FTZ R132, R148, R132, R127 ;  /* 0x0000008494847223 */ /* 0x000fe2000001007f */
[----:B------:R-:W-:Y:S01]  /*8860*/  FFMA.FTZ R125, R32, R219, -R128 ;  /* 0x000000db207d7223 */ /* 0x000fe20000010880 */
[----:B------:R-:W-:Y:S01]  /*8870*/  CS2R R122, SRZ ;  /* 0x00000000007a7805 */ /* 0x000fe2000001ff00 */
[----:B------:R-:W-:Y:S01]  /*8880*/  FADD.FTZ R167, RZ, R167 ;  /* 0x000000a7ffa77221 */ /* 0x000fe20000010000 */
[----:B------:R-:W-:Y:S01]  /*8890*/  @!P0 LEA R129, R134, R183, 0x4 ;  /* 0x000000b786818211 */ /* 0x000fe200078e20ff */
[----:B------:R-:W-:Y:S01]  /*88a0*/  FADD.FTZ R218, R156, R125 ;  /* 0x0000007d9cda7221 */ /* 0x000fe20000010000 */
[-C--:B------:R-:W-:Y:S01]  /*88b0*/  FFMA.FTZ R125, R148, R126.reuse, R131 ;  /* 0x0000007e947d7223 */ /* 0x080fe20000010083 */
[-C--:B------:R-:W-:Y:S01]  /*88c0*/  FMUL.FTZ R127, R29, R167.reuse ;  /* 0x000000a71d7f7220 */ /* 0x080fe20000410000 */
[----:B------:R-:W-:Y:S01]  /*88d0*/  FMUL.FTZ R131, R145, -R126 ;  /* 0x8000007e91837220 */ /* 0x000fe20000410000 */
[-C--:B------:R-:W-:Y:S01]  /*88e0*/  FMUL.FTZ R128, R29, R218.reuse ;  /* 0x000000da1d807220 */ /* 0x080fe20000410000 */
[----:B------:R0:W1:Y:S01]  /*88f0*/  @!P0 LDS.128 R120, [R129+0xac80] ;  /* 0x00ac800081788984 */ /* 0x0000620000000c00 */
[----:B------:R-:W-:Y:S01]  /*8900*/  FFMA.FTZ R126, R30, R218, -R127 ;  /* 0x000000da1e7e7223 */ /* 0x000fe2000001087f */
[----:B------:R-:W-:Y:S01]  /*8910*/  FFMA.FTZ R124, R148, R124, -R131 ;  /* 0x0000007c947c7223 */ /* 0x000fe20000010883 */
[----:B------:R-:W-:Y:S01]  /*8920*/  FFMA.FTZ R128, R30, R167, R128 ;  /* 0x000000a71e807223 */ /* 0x000fe20000010080 */
[----:B------:R-:W-:Y:S01]  /*8930*/  FADD.FTZ R127, -R203, R132 ;  /* 0x00000084cb7f7221 */ /* 0x000fe20000010100 */
[----:B------:R-:W-:Y:S01]  /*8940*/  FADD.FTZ R217, R155, R126 ;  /* 0x0000007e9bd97221 */ /* 0x000fe20000010000 */
[----:B------:R-:W-:Y:S01]  /*8950*/  FADD.FTZ R126, R233, R130 ;  /* 0x00000082e97e7221 */ /* 0x000fe20000010000 */
[----:B------:R-:W-:-:S02]  /*8960*/  FADD.FTZ R166, RZ, R128 ;  /* 0x00000080ffa67221 */ /* 0x000fc40000010000 */
[CC--:B0-----:R-:W-:Y:S02]  /*8970*/  FMUL.FTZ R129, R27.reuse, R217.reuse ;  /* 0x000000d91b817220 */ /* 0x0c1fe40000410000 */
        /* <DEDUP_REMOVED lines=10> */
[----:B------:R-:W-:Y:S02]  /*8a20*/  FADD.FTZ R228, R153, R228 ;  /* 0x000000e499e47221 */ /* 0x000fe40000010000 */
[----:B------:R-:W-:-:S02]  /*8a30*/  FADD.FTZ R215, RZ, R131 ;  /* 0x00000083ffd77221 */ /* 0x000fc40000010000 */
[----:B0-----:R-:W-:-:S04]  /*8a40*/  FMUL.FTZ R125, R23, R228 ;  /* 0x000000e4177d7220 */ /* 0x001fc80000410000 */
[-C--:B------:R-:W-:Y:S01]  /*8a50*/  FFMA.FTZ R214, R24, R215.reuse, R125 ;  /* 0x000000d718d67223 */ /* 0x080fe2000001007d */
[----:B------:R-:W-:-:S03]  /*8a60*/  FMUL.FTZ R125, R23, R215 ;  /* 0x000000d7177d7220 */ /* 0x000fc60000410000 */
[----:B------:R-:W-:Y:S01]  /*8a70*/  FADD.FTZ R214, RZ, R214 ;  /* 0x000000d6ffd67221 */ /* 0x000fe20000010000 */
[----:B------:R-:W-:-:S04]  /*8a80*/  FFMA.FTZ R125, R24, R228, -R125 ;  /* 0x000000e4187d7223 */ /* 0x000fc8000001087d */
[----:B------:R-:W-:Y:S01]  /*8a90*/  FADD.FTZ R229, R152, R125 ;  /* 0x0000007d98e57221 */ /* 0x000fe20000010000 */
[----:B------:R-:W-:-:S04]  /*8aa0*/  FMUL.FTZ R125, R21, R214 ;  /* 0x000000d6157d7220 */ /* 0x000fc80000410000 */
[-C--:B------:R-:W-:Y:S01]  /*8ab0*/  FFMA.FTZ R230, R22, R229.reuse, -R125 ;  /* 0x000000e516e67223 */ /* 0x080fe2000001087d */
[----:B------:R-:W-:-:S03]  /*8ac0*/  FMUL.FTZ R125, R21, R229 ;  /* 0x000000e5157d7220 */ /* 0x000fc60000410000 */
[----:B------:R-:W-:Y:S01]  /*8ad0*/  FADD.FTZ R230, R151, R230 ;  /* 0x000000e697e67221 */ /* 0x000fe20000010000 */
[----:B------:R-:W-:-:S04]  /*8ae0*/  FFMA.FTZ R125, R22, R214, R125 ;  /* 0x000000d6167d7223 */ /* 0x000fc8000001007d */
[----:B------:R-:W-:Y:S01]  /*8af0*/  FADD.FTZ R213, RZ, R125 ;  /* 0x0000007dffd57221 */ /* 0x000fe20000010000 */
[----:B------:R-:W-:-:S04]  /*8b00*/  FMUL.FTZ R125, R19, R230 ;  /* 0x000000e6137d7220 */ /* 0x000fc80000410000 */
        /* <DEDUP_REMOVED lines=55> */
.L_x_4545:
        /* <DEDUP_REMOVED lines=13> */
.L_x_4407:
[----:B------:R-:W-:Y:S05]  /*8f50*/  BSYNC B0 ;  /* 0x0000000000007941 */ /* 0x000fea0003800000 */
.L_x_4406:
[----:B------:R-:W-:Y:S01]  /*8f60*/  UMOV UR58, 0xffffffff ;  /* 0xffffffff003a7882 */ /* 0x000fe20000000000 */
[----:B------:R-:W-:Y:S02]  /*8f70*/  ISETP.GT.U32.AND P0, PT, R246, 0x1d, PT ;  /* 0x0000001df600780c */ /* 0x000fe40003f04070 */
[----:B------:R-:W-:Y:S11]  /*8f80*/  BRA.DIV UR58, `(.L_x_4408) ;  /* 0x000000763a807947 */ /* 0x000ff6000b800000 */
[----:B-1----:R1:W0:Y:S04]  /*8f90*/  SHFL.DOWN PT, R136, R240, 0x2, 0x1f ;  /* 0x08401f00f0887f89 */ /* 0x00222800000e0000 */
[----:B--2---:R1:W2:Y:S04]  /*8fa0*/  SHFL.DOWN PT, R137, R241, 0x2, 0x1f ;  /* 0x08401f00f1897f89 */ /* 0x0042a800000e0000 */
[----:B---3--:R1:W3:Y:S04]  /*8fb0*/  SHFL.DOWN PT, R138, R242, 0x2, 0x1f ;  /* 0x08401f00f28a7f89 */ /* 0x0082e800000e0000 */
[----:B----4-:R1:W4:Y:S02]  /*8fc0*/  SHFL.DOWN PT, R139, R243, 0x2, 0x1f ;  /* 0x08401f00f38b7f89 */ /* 0x01032400000e0000 */
.L_x_4551:
        /* <DEDUP_REMOVED lines=13> */
.L_x_4410:
[----:B------:R-:W-:Y:S05]  /*90a0*/  BSYNC B0 ;  /* 0x0000000000007941 */ /* 0x000fea0003800000 */
.L_x_4409:
[----:B------:R-:W-:Y:S01]  /*90b0*/  UMOV UR58, 0xffffffff ;  /* 0xffffffff003a7882 */ /* 0x000fe20000000000 */
[----:B------:R-:W-:Y:S02]  /*90c0*/  ISETP.GT.U32.AND P0, PT, R246, 0x1b, PT ;  /* 0x0000001bf600780c */ /* 0x000fe40003f04070 */
[----:B------:R-:W-:Y:S11]  /*90d0*/  BRA.DIV UR58, `(.L_x_4411) ;  /* 0x000000763aa07947 */ /* 0x000ff6000b800000 */
[----:B0-----:R0:W0:Y:S04]  /*90e0*/  SHFL.DOWN PT, R136, R240, 0x4, 0x1f ;  /* 0x08801f00f0887f89 */ /* 0x00102800000e0000 */
[----:B--2---:R2:W0:Y:S04]  /*90f0*/  SHFL.DOWN PT, R137, R241, 0x4, 0x1f ;  /* 0x08801f00f1897f89 */ /* 0x00442800000e0000 */
[----:B---3--:R2:W3:Y:S04]  /*9100*/  SHFL.DOWN PT, R138, R242, 0x4, 0x1f ;  /* 0x08801f00f28a7f89 */ /* 0x0084e800000e0000 */
[----:B----4-:R2:W4:Y:S02]  /*9110*/  SHFL.DOWN PT, R139, R243, 0x4, 0x1f ;  /* 0x08801f00f38b7f89 */ /* 0x01052400000e0000 */
.L_x_4557:
        /* <DEDUP_REMOVED lines=13> */
.L_x_4413:
[----:B------:R-:W-:Y:S05]  /*91f0*/  BSYNC B0 ;  /* 0x0000000000007941 */ /* 0x000fea0003800000 */
.L_x_4412:
[----:B------:R-:W-:Y:S01]  /*9200*/  UMOV UR58, 0xffffffff ;  /* 0xffffffff003a7882 */ /* 0x000fe20000000000 */
[----:B------:R-:W-:Y:S02]  /*9210*/  ISETP.GT.U32.AND P0, PT, R246, 0x17, PT ;  /* 0x00000017f600780c */ /* 0x000fe40003f04070 */
[----:B------:R-:W-:Y:S11]  /*9220*/  BRA.DIV UR58, `(.L_x_4414) ;  /* 0x000000763ac07947 */ /* 0x000ff6000b800000 */
[----:B0-----:R0:W0:Y:S04]  /*9230*/  SHFL.DOWN PT, R136, R240, 0x8, 0x1f ;  /* 0x09001f00f0887f89 */ /* 0x00102800000e0000 */
[----:B------:R0:W0:Y:S04]  /*9240*/  SHFL.DOWN PT, R137, R241, 0x8, 0x1f ;  /* 0x09001f00f1897f89 */ /* 0x00002800000e0000 */
[----:B---3--:R3:W0:Y:S04]  /*9250*/  SHFL.DOWN PT, R138, R242, 0x8, 0x1f ;  /* 0x09001f00f28a7f89 */ /* 0x00862800000e0000 */
[----:B----4-:R3:W4:Y:S02]  /*9260*/  SHFL.DOWN PT, R139, R243, 0x8, 0x1f ;  /* 0x09001f00f38b7f89 */ /* 0x01072400000e0000 */
.L_x_4563:
        /* <DEDUP_REMOVED lines=13> */
.L_x_4416:
[----:B------:R-:W-:Y:S05]  /*9340*/  BSYNC B0 ;  /* 0x0000000000007941 */ /* 0x000fea0003800000 */
.L_x_4415:
[----:B------:R-:W-:Y:S01]  /*9350*/  UMOV UR58, 0xffffffff ;  /* 0xffffffff003a7882 */ /* 0x000fe20000000000 */
[----:B------:R-:W-:Y:S02]  /*9360*/  ISETP.GT.U32.AND P0, PT, R246, 0xf, PT ;  /* 0x0000000ff600780c */ /* 0x000fe40003f04070 */
[----:B------:R-:W-:Y:S11]  /*9370*/  BRA.DIV UR58, `(.L_x_4417) ;  /* 0x000000763ae07947 */ /* 0x000ff6000b800000 */
[----:B0-----:R0:W0:Y:S04]  /*9380*/  SHFL.DOWN PT, R136, R240, 0x10, 0x1f ;  /* 0x0a001f00f0887f89 */ /* 0x00102800000e0000 */
[----:B------:R0:W0:Y:S04]  /*9390*/  SHFL.DOWN PT, R137, R241, 0x10, 0x1f ;  /* 0x0a001f00f1897f89 */ /* 0x00002800000e0000 */
[----:B------:R0:W0:Y:S04]  /*93a0*/  SHFL.DOWN PT, R138, R242, 0x10, 0x1f ;  /* 0x0a001f00f28a7f89 */ /* 0x00002800000e0000 */
[----:B----4-:R4:W0:Y:S02]  /*93b0*/  SHFL.DOWN PT, R139, R243, 0x10, 0x1f ;  /* 0x0a001f00f38b7f89 */ /* 0x01082400000e0000 */
.L_x_4569:
        /* <DEDUP_REMOVED lines=13> */
.L_x_4419:
[----:B------:R-:W-:Y:S05]  /*9490*/  BSYNC B0 ;  /* 0x0000000000007941 */ /* 0x000fea0003800000 */
.L_x_4418:
        /* <DEDUP_REMOVED lines=21> */
.L_x_4583:
        /* <DEDUP_REMOVED lines=19> */
.L_x_4422:
[----:B------:R-:W-:Y:S05]  /*9720*/  BSYNC B0 ;  /* 0x0000000000007941 */ /* 0x000fea0003800000 */
.L_x_4421:
        /* <DEDUP_REMOVED lines=34> */
.L_x_4404:
[----:B0-----:R-:W2:Y:S01]  /*9950*/  LDL.LU R124, [R1+0x30] ;  /* 0x00003000017c7983 */ /* 0x001ea20000300800 */
[----:B------:R-:W-:Y:S05]  /*9960*/  WARPSYNC.ALL ;  /* 0x0000000000007948 */ /* 0x000fea0003800000 */
[----:B------:R-:W-:Y:S01]  /*9970*/  ISETP.NE.AND P0, PT, R185, RZ, PT ;  /* 0x000000ffb900720c */ /* 0x000fe20003f05270 */
[----:B--2---:R-:W-:Y:S01]  /*9980*/  FADD.FTZ R124, RZ, R124 ;  /* 0x0000007cff7c7221 */ /* 0x004fe20000010000 */
[----:B-1----:R-:W2:Y:S01]  /*9990*/  LDL R132, [R1+0x20] ;  /* 0x0000200001847983 */ /* 0x002ea20000100800 */
[----:B------:R-:W-:Y:S06]  /*99a0*/  BAR.SYNC.DEFER_BLOCKING 0x0 ;  /* 0x0000000000007b1d */ /* 0x000fec0000010000 */
[----:B------:R-:W3:Y:S04]  /*99b0*/  LDL R130, [R1+0x1c] ;  /* 0x00001c0001827983 */ /* 0x000ee80000100800 */
[----:B------:R-:W5:Y:S04]  /*99c0*/  LDL R136, [R1+0x18] ;  /* 0x0000180001887983 */ /* 0x000f680000100800 */
[----:B------:R-:W4:Y:S04]  /*99d0*/  LDL R134, [R1+0x14] ;  /* 0x0000140001867983 */ /* 0x000f280000100800 */
[----:B------:R-:W0:Y:S01]  /*99e0*/  LDS.64 R186, [R186+0x8e88] ;  /* 0x008e8800baba7984 */ /* 0x000e220000000a00 */
[C---:B------:R-:W-:Y:S01]  /*99f0*/  FMUL.FTZ R127, R69.reuse, R211 ;  /* 0x000000d3457f7220 */ /* 0x040fe20000410000 */
[----:B------:R-:W-:Y:S01]  /*9a00*/  FMUL.FTZ R128, R69, R226 ;  /* 0x000000e245807220 */ /* 0x000fe20000410000 */
[C---:B------:R-:W-:Y:S01]  /*9a10*/  FMUL.FTZ R69, R71.reuse, R210 ;  /* 0x000000d247457220 */ /* 0x040fe20000410000 */
[----:B------:R-:W-:Y:S01]  /*9a20*/  FMUL.FTZ R71, R71, R225 ;  /* 0x000000e147477220 */ /* 0x000fe20000410000 */
[C---:B------:R-:W-:Y:S01]  /*9a30*/  FMUL.FTZ R129, R67.reuse, R208 ;  /* 0x000000d043817220 */ /* 0x040fe20000410000 */
[----:B------:R-:W-:Y:S01]  /*9a40*/  FMUL.FTZ R131, R67, R223 ;  /* 0x000000df43837220 */ /* 0x000fe20000410000 */
[C---:B------:R-:W-:Y:S01]  /*9a50*/  FFMA.FTZ R69, R70.reuse, R225, -R69 ;  /* 0x000000e146457223 */ /* 0x040fe20000010845 */
[----:B------:R-:W-:Y:S01]  /*9a60*/  FFMA.FTZ R71, R70, R210, R71 ;  /* 0x000000d246477223 */ /* 0x000fe20000010047 */
[----:B------:R-:W-:Y:S01]  /*9a70*/  FMUL.FTZ R70, R65, R224 ;  /* 0x000000e041467220 */ /* 0x000fe20000410000 */
[C---:B------:R-:W-:Y:S01]  /*9a80*/  FFMA.FTZ R67, R66.reuse, R223, -R129 ;  /* 0x000000df42437223 */ /* 0x040fe20000010881 */
[----:B------:R-:W-:Y:S01]  /*9a90*/  FFMA.FTZ R129, R66, R208, R131 ;  /* 0x000000d042817223 */ /* 0x000fe20000010083 */
[----:B------:R-:W-:Y:S01]  /*9aa0*/  FMUL.FTZ R131, R61, R207 ;  /* 0x000000cf3d837220 */ /* 0x000fe20000410000 */
[----:B------:R-:W-:Y:S01]  /*9ab0*/  FMUL.FTZ R133, R63, R221 ;  /* 0x000000dd3f857220 */ /* 0x000fe20000410000 */
[-C--:B0-----:R-:W-:Y:S01]  /*9ac0*/  FMUL.FTZ R125, R187, -R147.reuse ;  /* 0x80000093bb7d7220 */ /* 0x081fe20000410000 */
[----:B------:R-:W-:-:S03]  /*9ad0*/  FMUL.FTZ R126, R186, -R147 ;  /* 0x80000093ba7e7220 */ /* 0x000fc60000410000 */
[-C--:B------:R-:W-:Y:S01]  /*9ae0*/  FFMA.FTZ R125, R186, R146.reuse, -R125 ;  /* 0x00000092ba7d7223 */ /* 0x080fe2000001087d */
[----:B------:R-:W-:Y:S01]  /*9af0*/  FFMA.FTZ R146, R187, R146, R126 ;  /* 0x00000092bb927223 */ /* 0x000fe2000001007e */
[----:B------:R-:W-:Y:S01]  /*9b00*/  FFMA.FTZ R126, R68, R226, -R127 ;  /* 0x000000e2447e7223 */ /* 0x000fe2000001087f */
[----:B------:R-:W-:-:S04]  /*9b10*/  FMUL.FTZ R127, R65, R209 ;  /* 0x000000d1417f7220 */ /* 0x000fc80000410000 */
[C---:B------:R-:W-:Y:S01]  /*9b20*/  FFMA.FTZ R65, R64.reuse, R224, -R127 ;  /* 0x000000e040417223 */ /* 0x040fe2000001087f */
[----:B------:R-:W-:Y:S01]  /*9b30*/  FFMA.FTZ R127, R64, R209, R70 ;  /* 0x000000d1407f7223 */ /* 0x000fe20000010046 */
[-C--:B------:R-:W-:Y:S01]  /*9b40*/  FMUL.FTZ R64, R61, R222.reuse ;  /* 0x000000de3d407220 */ /* 0x080fe20000410000 */
[C---:B------:R-:W-:Y:S01]  /*9b50*/  FFMA.FTZ R61, R60.reuse, R222, -R131 ;  /* 0x000000de3c3d7223 */ /* 0x040fe20000010883 */
[-C--:B------:R-:W-:Y:S02]  /*9b60*/  FMUL.FTZ R131, R63, R206.reuse ;  /* 0x000000ce3f837220 */ /* 0x080fe40000410000 */
[----:B------:R-:W-:Y:S02]  /*9b70*/  FFMA.FTZ R60, R60, R207, R64 ;  /* 0x000000cf3c3c7223 */ /* 0x000fe40000010040 */
        /* <DEDUP_REMOVED lines=8> */
[C---:B------:R-:W-:Y:S01]  /*9c00*/  FFMA.FTZ R56, R58.reuse, R219, -R57 ;  /* 0x000000db3a387223 */ /* 0x040fe20000010839 */
[C---:B------:R-:W-:Y:S01]  /*9c10*/  FMUL.FTZ R57, R53.reuse, R167 ;  /* 0x000000a735397220 */ /* 0x040fe20000410000 */
[----:B------:R-:W-:Y:S01]  /*9c20*/  FFMA.FTZ R58, R58, R204, R59 ;  /* 0x000000cc3a3a7223 */ /* 0x000fe2000001003b */
        /* <DEDUP_REMOVED lines=12> */
[----:B------:R-:W-:Y:S01]  /*9cf0*/  FMUL.FTZ R55, R45, R214 ;  /* 0x000000d62d377220 */ /* 0x000fe20000410000 */
[----:B------:R-:W-:Y:S01]  /*9d00*/  FMUL.FTZ R49, R51, R215 ;  /* 0x000000d733317220 */ /* 0x000fe20000410000 */
[----:B------:R-:W-:Y:S01]  /*9d10*/  FMUL.FTZ R59, R45, R229 ;  /* 0x000000e52d3b7220 */ /* 0x000fe20000410000 */
[----:B------:R-:W-:Y:S01]  /*9d20*/  FFMA.FTZ R51, R50, R215, R70 ;  /* 0x000000d732337223 */ /* 0x000fe20000010046 */
[----:B------:R-:W-:Y:S01]  /*9d30*/  FFMA.FTZ R45, R44, R229, -R55 ;  /* 0x000000e52c2d7223 */ /* 0x000fe20000010837 */
[----:B------:R-:W-:Y:S01]  /*9d40*/  FFMA.FTZ R49, R50, R228, -R49 ;  /* 0x000000e432317223 */ /* 0x000fe20000010831 */
[----:B------:R-:W-:Y:S01]  /*9d50*/  FFMA.FTZ R55, R44, R214, R59 ;  /* 0x000000d62c377223 */ /* 0x000fe2000001003b */
[C---:B------:R-:W-:Y:S01]  /*9d60*/  FMUL.FTZ R59, R47.reuse, R213 ;  /* 0x000000d52f3b7220 */ /* 0x040fe20000410000 */
[----:B------:R-:W-:Y:S01]  /*9d70*/  FMUL.FTZ R50, R47, R230 ;  /* 0x000000e62f327220 */ /* 0x000fe20000410000 */
[C---:B------:R-:W-:Y:S01]  /*9d80*/  FMUL.FTZ R47, R41.reuse, R212 ;  /* 0x000000d4292f7220 */ /* 0x040fe20000410000 */
[----:B------:R-:W-:Y:S01]  /*9d90*/  FMUL.FTZ R41, R41, R231 ;  /* 0x000000e729297220 */ /* 0x000fe20000410000 */
[C---:B------:R-:W-:Y:S01]  /*9da0*/  FFMA.FTZ R44, R46.reuse, R230, -R59 ;  /* 0x000000e62e2c7223 */ /* 0x040fe2000001083b */
[----:B------:R-:W-:-:S02]  /*9db0*/  FFMA.FTZ R46, R46, R213, R50 ;  /* 0x000000d52e2e7223 */ /* 0x000fc40000010032 */
[----:B------:R-:W-:Y:S01]  /*9dc0*/  FFMA.FTZ R50, R40, R212, R41 ;  /* 0x000000d428327223 */ /* 0x000fe20000010029 */
[----:B--2---:R-:W-:Y:S02]  /*9dd0*/  FADD.FTZ R41, R132, R132 ;  /* 0x0000008484297221 */ /* 0x004fe40000010000 */
[----:B------:R-:W2:Y:S01]  /*9de0*/  LDL R132, [R1+0x10] ;  /* 0x0000100001847983 */ /* 0x000ea20000100800 */
[C---:B------:R-:W-:Y:S01]  /*9df0*/  FMUL.FTZ R59, R43.reuse, R124 ;  /* 0x0000007c2b3b7220 */ /* 0x040fe20000410000 */
[-C--:B------:R-:W-:Y:S01]  /*9e00*/  FMUL.FTZ R43, R43, R232.reuse ;  /* 0x000000e82b2b7220 */ /* 0x080fe20000410000 */
[C---:B------:R-:W-:Y:S01]  /*9e10*/  FMUL.FTZ R133, R211.reuse, UR48 ;  /* 0x00000030d3857c20 */ /* 0x040fe20008410000 */
[----:B------:R-:W-:Y:S01]  /*9e20*/  FMUL.FTZ R135, R211, UR57 ;  /* 0x00000039d3877c20 */ /* 0x000fe20008410000 */
[C---:B------:R-:W-:Y:S01]  /*9e30*/  FFMA.FTZ R59, R42.reuse, R232, -R59 ;  /* 0x000000e82a3b7223 */ /* 0x040fe2000001083b */
[----:B------:R-:W-:Y:S01]  /*9e40*/  FFMA.FTZ R43, R42, R124, R43 ;  /* 0x0000007c2a2b7223 */ /* 0x000fe2000001002b */
[----:B------:R-:W-:Y:S01]  /*9e50*/  FFMA.FTZ R68, R68, R211, R128 ;  /* 0x000000d344447223 */ /* 0x000fe20000010080 */
[----:B------:R-:W-:Y:S01]  /*9e60*/  FFMA.FTZ R47, R40, R231, -R47 ;  /* 0x000000e7282f7223 */ /* 0x000fe2000001082f */
[C---:B------:R-:W-:Y:S01]  /*9e70*/  FFMA.FTZ R42, R226.reuse, UR57, -R133 ;  /* 0x00000039e22a7c23 */ /* 0x040fe20008010885 */
[----:B------:R-:W-:Y:S01]  /*9e80*/  FFMA.FTZ R40, R226, UR48, R135 ;  /* 0x00000030e2287c23 */ /* 0x000fe20008010087 */
[C---:B------:R-:W-:Y:S01]  /*9e90*/  FFMA.FTZ R133, R41.reuse, R126, RZ ;  /* 0x0000007e29857223 */ /* 0x040fe200000100ff */
[C---:B------:R-:W-:Y:S01]  /*9ea0*/  FFMA.FTZ R68, -R41.reuse, R68, RZ ;  /* 0x0000004429447223 */ /* 0x040fe200000101ff */
[C---:B------:R-:W-:Y:S01]  /*9eb0*/  FMUL.FTZ R42, R41.reuse, R42 ;  /* 0x0000002a292a7220 */ /* 0x040fe20000410000 */
[----:B------:R-:W-:Y:S01]  /*9ec0*/  FFMA.FTZ R41, -R41, R40, -RZ ;  /* 0x0000002829297223 */ /* 0x000fe200000109ff */
[----:B---3--:R-:W-:-:S02]  /*9ed0*/  FADD.FTZ R40, R130, R130 ;  /* 0x0000008282287221 */ /* 0x008fc40000010000 */
[----:B------:R-:W3:Y:S02]  /*9ee0*/  LDL R130, [R1+0xc] ;  /* 0x00000c0001827983 */ /* 0x000ee40000100800 */
[----:B------:R-:W-:Y:S01]  /*9ef0*/  FFMA.FTZ R70, -R40, R71, R68 ;  /* 0x0000004728467223 */ /* 0x000fe20000010144 */
[C---:B------:R-:W-:Y:S01]  /*9f00*/  FMUL.FTZ R68, R210.reuse, UR48 ;  /* 0x00000030d2447c20 */ /* 0x040fe20008410000 */
[----:B------:R-:W-:Y:S01]  /*9f10*/  FMUL.FTZ R126, R210, UR57 ;  /* 0x00000039d27e7c20 */ /* 0x000fe20008410000 */
[----:B------:R-:W-:Y:S02]  /*9f20*/  FFMA.FTZ R133, R40, R69, R133 ;  /* 0x0000004528857223 */ /* 0x000fe40000010085 */
[C---:B------:R-:W-:Y:S01]  /*9f30*/  FFMA.FTZ R69, R225.reuse, UR57, -R68 ;  /* 0x00000039e1457c23 */ /* 0x040fe20008010844 */
[----:B------:R-:W-:-:S03]  /*9f40*/  FFMA.FTZ R71, R225, UR48, R126 ;  /* 0x00000030e1477c23 */ /* 0x000fc6000801007e */
[C---:B------:R-:W-:Y:S01]  /*9f50*/  FMUL.FTZ R68, R40.reuse, R69 ;  /* 0x0000004528447220 */ /* 0x040fe20000410000 */
[----:B------:R-:W-:Y:S01]  /*9f60*/  FFMA.FTZ R69, -R40, R71, -RZ ;  /* 0x0000004728457223 */ /* 0x000fe200000109ff */
[----:B-----5:R-:W-:Y:S02]  /*9f70*/  FADD.FTZ R40, R136, R136 ;  /* 0x0000008888287221 */ /* 0x020fe40000010000 */
[----:B------:R-:W5:Y:S01]  /*9f80*/  LDL R136, [R1+0x8] ;  /* 0x0000080001887983 */ /* 0x000f620000100800 */
[C---:B------:R-:W-:Y:S01]  /*9f90*/  FMUL.FTZ R71, R209.reuse, UR57 ;  /* 0x00000039d1477c20 */ /* 0x040fe20008410000 */
[----:B------:R-:W-:Y:S01]  /*9fa0*/  FFMA.FTZ R133, R40, R65, R133 ;  /* 0x0000004128857223 */ /* 0x000fe20000010085 */
[----:B------:R-:W-:Y:S02]  /*9fb0*/  FMUL.FTZ R65, R209, UR48 ;  /* 0x00000030d1417c20 */ /* 0x000fe40008410000 */
[C---:B------:R-:W-:Y:S02]  /*9fc0*/  FFMA.FTZ R71, R224.reuse, UR48, R71 ;  /* 0x00000030e0477c23 */ /* 0x040fe40008010047 */
[----:B------:R-:W-:Y:S01]  /*9fd0*/  FFMA.FTZ R65, R224, UR57, -R65 ;  /* 0x00000039e0417c23 */ /* 0x000fe20008010841 */
[C---:B------:R-:W-:Y:S01]  /*9fe0*/  FFMA.FTZ R126, -R40.reuse, R127, R70 ;  /* 0x0000007f287e7223 */ /* 0x040fe20000010146 */
[----:B------:R-:W-:-:S02]  /*9ff0*/  FFMA.FTZ R70, -R40, R71, -RZ ;  /* 0x0000004728467223 */ /* 0x000fc400000109ff */
[----:B------:R-:W-:Y:S01]  /*a000*/  FMUL.FTZ R65, R40, R65 ;  /* 0x0000004128417220 */ /* 0x000fe20000410000 */
[----:B----4-:R-:W-:Y:S01]  /*a010*/  FADD.FTZ R40, R134, R134 ;  /* 0x0000008686287221 */ /* 0x010fe20000010000 */
[----:B------:R-:W-:Y:S01]  /*a020*/  FMUL.FTZ R128, R208, UR57 ;  /* 0x00000039d0807c20 */ /* 0x000fe20008410000 */
[----:B------:R-:W4:Y:S02]  /*a030*/  LDL R134, [R1+0x4] ;  /* 0x0000040001867983 */ /* 0x000f240000100800 */
[----:B------:R-:W-:Y:S01]  /*a040*/  FFMA.FTZ R129, -R40, R129, R126 ;  /* 0x0000008128817223 */ /* 0x000fe2000001017e */
[----:B------:R-:W-:Y:S01]  /*a050*/  FMUL.FTZ R126, R208, UR48 ;  /* 0x00000030d07e7c20 */ /* 0x000fe20008410000 */
[----:B------:R-:W-:Y:S01]  /*a060*/  FFMA.FTZ R133, R40, R67, R133 ;  /* 0x0000004328857223 */ /* 0x000fe20000010085 */
[C---:B------:R-:W-:Y:S02]  /*a070*/  FFMA.FTZ R71, R223.reuse, UR48, R128 ;  /* 0x00000030df477c23 */ /* 0x040fe40008010080 */
[----:B------:R-:W-:-:S02]  /*a080*/  FFMA.FTZ R67, R223, UR57, -R126 ;  /* 0x00000039df437c23 */ /* 0x000fc4000801087e */
[C---:B------:R-:W-:Y:S02]  /*a090*/  FFMA.FTZ R71, -R40.reuse, R71, -RZ ;  /* 0x0000004728477223 */ /* 0x040fe400000109ff */
[----:B------:R-:W-:Y:S01]  /*a0a0*/  FMUL.FTZ R67, R40, R67 ;  /* 0x0000004328437220 */ /* 0x000fe20000410000 */
[----:B--2---:R-:W-:Y:S02]  /*a0b0*/  FADD.FTZ R40, R132, R132 ;  /* 0x0000008484287221 */ /* 0x004fe40000010000 */
[----:B------:R-:W2:Y:S02]  /*a0c0*/  LDL R132, [R1] ;  /* 0x0000000001847983 */ /* 0x000ea40000100800 */
[----:B------:R-:W-:Y:S01]  /*a0d0*/  FFMA.FTZ R133, R40, R61, R133 ;  /* 0x0000003d28857223 */ /* 0x000fe20000010085 */
[C---:B------:R-:W-:Y:S01]  /*a0e0*/  FMUL.FTZ R61, R207.reuse, UR48 ;  /* 0x00000030cf3d7c20 */ /* 0x040fe20008410000 */
[----:B------:R-:W-:-:S03]  /*a0f0*/  FMUL.FTZ R127, R207, UR57 ;  /* 0x00000039cf7f7c20 */ /* 0x000fc60008410000 */
[C---:B------:R-:W-:Y:S01]  /*a100*/  FFMA.FTZ R61, R222.reuse, UR57, -R61 ;  /* 0x00000039de3d7c23 */ /* 0x040fe2000801083d */
[----:B------:R-:W-:Y:S01]  /*a110*/  FFMA.FTZ R127, R222, UR48, R127 ;  /* 0x00000030de7f7c23 */ /* 0x000fe2000801007f */
[C---:B------:R-:W-:Y:S02]  /*a120*/  FFMA.FTZ R128, -R40.reuse, R60, R129 ;  /* 0x0000003c28807223 */ /* 0x040fe40000010181 */
[C---:B------:R-:W-:Y:S01]  /*a130*/  FMUL.FTZ R60, R40.reuse, R61 ;  /* 0x0000003d283c7220 */ /* 0x040fe20000410000 */
[----:B------:R-:W-:Y:S01]  /*a140*/  FFMA.FTZ R61, -R40, R127, -RZ ;  /* 0x0000007f283d7223 */ /* 0x000fe200000109ff */
[----:B------:R-:W-:Y:S01]  /*a150*/  FADD.FTZ R146, -R193, R146 ;  /* 0x00000092c1927221 */ /* 0x000fe20000010100 */
[----:B---3--:R-:W-:Y:S01]  /*a160*/  FADD.FTZ R40, R130, R130 ;  /* 0x0000008282287221 */ /* 0x008fe20000010000 */
[----:B------:R-:W-:-:S03]  /*a170*/  FADD.FTZ R192, R192, R125 ;  /* 0x0000007dc0c07221 */ /* 0x000fc60000010000 */
[C---:B------:R-:W-:Y:S01]  /*a180*/  FFMA.FTZ R126, R40.reuse, R63, R133 ;  /* 0x0000003f287e7223 */ /* 0x040fe20000010085 */
[C---:B------:R-:W-:Y:S01]  /*a190*/  FMUL.FTZ R63, R17.reuse, -R146 ;  /* 0x80000092113f7220 */ /* 0x040fe20000410000 */
[-C--:B------:R-:W-:Y:S01]  /*a1a0*/  FMUL.FTZ R17, R17, -R192.reuse ;  /* 0x800000c011117220 */ /* 0x080fe20000410000 */
[----:B------:R-:W-:Y:S02]  /*a1b0*/  FFMA.FTZ R131, -R40, R131, R128 ;  /* 0x0000008328837223 */ /* 0x000fe40000010180 */
[C---:B------:R-:W-:Y:S01]  /*a1c0*/  FFMA.FTZ R63, R18.reuse, R192, -R63 ;  /* 0x000000c0123f7223 */ /* 0x040fe2000001083f */
[----:B------:R-:W-:Y:S01]  /*a1d0*/  FFMA.FTZ R128, R18, R146, R17 ;  /* 0x0000009212807223 */ /* 0x000fe20000010011 */
[C---:B------:R-:W-:Y:S01]  /*a1e0*/  FMUL.FTZ R18, R206.reuse, UR48 ;  /* 0x00000030ce127c20 */ /* 0x040fe20008410000 */
[----:B------:R-:W-:-:S03]  /*a1f0*/  FMUL.FTZ R130, R206, UR57 ;  /* 0x00000039ce827c20 */ /* 0x000fc60008410000 */
[C---:B------:R-:W-:Y:S01]  /*a200*/  FFMA.FTZ R17, R221.reuse, UR57, -R18 ;  /* 0x00000039dd117c23 */ /* 0x040fe20008010812 */
[----:B------:R-:W-:Y:S01]  /*a210*/  FFMA.FTZ R125, R221, UR48, R130 ;  /* 0x00000030dd7d7c23 */ /* 0x000fe20008010082 */
[----:B------:R-:W-:Y:S02]  /*a220*/  FADD.FTZ R63, R190, R63 ;  /* 0x0000003fbe3f7221 */ /* 0x000fe40000010000 */
[----:B------:R-:W-:Y:S01]  /*a230*/  FMUL.FTZ R18, R40, R17 ;  /* 0x0000001128127220 */ /* 0x000fe20000410000 */
[----:B-----5:R-:W-:Y:S01]  /*a240*/  FADD.FTZ R17, R136, R136 ;  /* 0x0000008888117221 */ /* 0x020fe20000010000 */
[----:B------:R-:W-:Y:S01]  /*a250*/  FADD.FTZ R191, -R191, R128 ;  /* 0x00000080bfbf7221 */ /* 0x000fe20000010100 */
[----:B------:R-:W-:Y:S02]  /*a260*/  FFMA.FTZ R40, -R40, R125, -RZ ;  /* 0x0000007d28287223 */ /* 0x000fe400000109ff */
        /* <DEDUP_REMOVED lines=8> */
[----:B------:R-:W-:-:S04]  /*a2f0*/  FMUL.FTZ R21, R21, -R188 ;  /* 0x800000bc15157220 */ /* 0x000fc80000410000 */
[----:B------:R-:W-:-:S04]  /*a300*/  FFMA.FTZ R21, R22, R62, R21 ;  /* 0x0000003e16157223 */ /* 0x000fc80000010015 */
[----:B------:R-:W-:Y:S01]  /*a310*/  FADD.FTZ R21, -R2, R21 ;  /* 0x0000001502157221 */ /* 0x000fe20000010100 */
[C---:B------:R-:W-:Y:S01]  /*a320*/  FMUL.FTZ R19, R205.reuse, UR48 ;  /* 0x00000030cd137c20 */ /* 0x040fe20008410000 */
[----:B------:R-:W-:Y:S01]  /*a330*/  FMUL.FTZ R127, R205, UR57 ;  /* 0x00000039cd7f7c20 */ /* 0x000fe20008410000 */
[----:B------:R-:W-:Y:S02]  /*a340*/  FFMA.FTZ R131, -R17, R64, R131 ;  /* 0x0000004011837223 */ /* 0x000fe40000010183 */
[C---:B------:R-:W-:Y:S01]  /*a350*/  FFMA.FTZ R20, R220.reuse, UR57, -R19 ;  /* 0x00000039dc147c23 */ /* 0x040fe20008010813 */
[----:B------:R-:W-:-:S03]  /*a360*/  FFMA.FTZ R64, R220, UR48, R127 ;  /* 0x00000030dc407c23 */ /* 0x000fc6000801007f */
[C---:B------:R-:W-:Y:S01]  /*a370*/  FMUL.FTZ R19, R17.reuse, R20 ;  /* 0x0000001411137220 */ /* 0x040fe20000410000 */
[----:B------:R-:W-:Y:S01]  /*a380*/  FFMA.FTZ R20, -R17, R64, -RZ ;  /* 0x0000004011147223 */ /* 0x000fe200000109ff */
[----:B----4-:R-:W-:-:S04]  /*a390*/  FADD.FTZ R17, R134, R134 ;  /* 0x0000008686117221 */ /* 0x010fc80000010000 */
[C---:B------:R-:W-:Y:S01]  /*a3a0*/  FFMA.FTZ R127, R17.reuse, R56, R126 ;  /* 0x00000038117f7223 */ /* 0x040fe2000001007e */
[----:B------:R-:W-:Y:S01]  /*a3b0*/  FFMA.FTZ R126, -R17, R58, R131 ;  /* 0x0000003a117e7223 */ /* 0x000fe20000010183 */
[----:B------:R-:W-:Y:S01]  /*a3c0*/  FFMA.FTZ R58, R22, R188, -R125 ;  /* 0x000000bc163a7223 */ /* 0x000fe2000001087d */
[----:B------:R-:W-:Y:S01]  /*a3d0*/  FMUL.FTZ R22, R204, UR48 ;  /* 0x00000030cc167c20 */ /* 0x000fe20008410000 */
[----:B--2---:R-:W-:Y:S02]  /*a3e0*/  FADD.FTZ R2, R132, R132 ;  /* 0x0000008484027221 */ /* 0x004fe40000010000 */
[----:B------:R-:W2:Y:S01]  /*a3f0*/  LDL R132, [R1+0x2c] ;  /* 0x00002c0001847983 */ /* 0x000ea20000100800 */
[----:B------:R-:W-:Y:S01]  /*a400*/  FMUL.FTZ R56, R204, UR57 ;  /* 0x00000039cc387c20 */ /* 0x000fe20008410000 */
[----:B------:R-:W-:-:S03]  /*a410*/  FFMA.FTZ R22, R219, UR57, -R22 ;  /* 0x00000039db167c23 */ /* 0x000fc60008010816 */
[----:B------:R-:W-:Y:S01]  /*a420*/  FFMA.FTZ R56, R219, UR48, R56 ;  /* 0x00000030db387c23 */ /* 0x000fe20008010038 */
[----:B------:R-:W-:-:S03]  /*a430*/  FMUL.FTZ R22, R17, R22 ;  /* 0x0000001611167220 */ /* 0x000fc60000410000 */
[----:B------:R-:W-:Y:S01]  /*a440*/  FFMA.FTZ R56, -R17, R56, -RZ ;  /* 0x0000003811387223 */ /* 0x000fe200000109ff */
[----:B------:R-:W-:Y:S01]  /*a450*/  FADD.FTZ R17, R3, R58 ;  /* 0x0000003a03117221 */ /* 0x000fe20000010000 */
[C---:B------:R-:W-:Y:S01]  /*a460*/  FMUL.FTZ R3, R23.reuse, -R21 ;  /* 0x8000001517037220 */ /* 0x040fe20000410000 */
[C---:B------:R-:W-:Y:S02]  /*a470*/  FFMA.FTZ R127, R2.reuse, R53, R127 ;  /* 0x00000035027f7223 */ /* 0x040fe4000001007f */
[----:B------:R-:W-:Y:S01]  /*a480*/  FMUL.FTZ R64, R23, -R17 ;  /* 0x8000001117407220 */ /* 0x000fe20000410000 */
[----:B------:R-:W-:Y:S01]  /*a490*/  FFMA.FTZ R23, -R2, R57, R126 ;  /* 0x0000003902177223 */ /* 0x000fe2000001017e */
[C---:B------:R-:W-:Y:S01]  /*a4a0*/  FMUL.FTZ R53, R167.reuse, UR48 ;  /* 0x00000030a7357c20 */ /* 0x040fe20008410000 */
[----:B------:R-:W-:Y:S01]  /*a4b0*/  FMUL.FTZ R57, R167, UR57 ;  /* 0x00000039a7397c20 */ /* 0x000fe20008410000 */
[----:B------:R-:W-:Y:S02]  /*a4c0*/  FFMA.FTZ R58, R24, R17, -R3 ;  /* 0x00000011183a7223 */ /* 0x000fe40000010803 */
[C---:B------:R-:W-:Y:S01]  /*a4d0*/  FFMA.FTZ R53, R218.reuse, UR57, -R53 ;  /* 0x00000039da357c23 */ /* 0x040fe20008010835 */
[----:B------:R-:W-:Y:S01]  /*a4e0*/  FFMA.FTZ R57, R218, UR48, R57 ;  /* 0x00000030da397c23 */ /* 0x000fe20008010039 */
[----:B------:R-:W-:Y:S01]  /*a4f0*/  FFMA.FTZ R3, R24, R21, R64 ;  /* 0x0000001518037223 */ /* 0x000fe20000010040 */
[----:B------:R-:W-:Y:S01]  /*a500*/  FADD.FTZ R24, R5, R58 ;  /* 0x0000003a05187221 */ /* 0x000fe20000010000 */
[C---:B------:R-:W-:Y:S01]  /*a510*/  FMUL.FTZ R53, R2.reuse, R53 ;  /* 0x0000003502357220 */ /* 0x040fe20000410000 */
[----:B------:R-:W-:Y:S01]  /*a520*/  FFMA.FTZ R57, -R2, R57, -RZ ;  /* 0x0000003902397223 */ /* 0x000fe200000109ff */
[C---:B------:R-:W-:Y:S01]  /*a530*/  FMUL.FTZ R2, R166.reuse, UR48 ;  /* 0x00000030a6027c20 */ /* 0x040fe20008410000 */
[----:B------:R-:W-:Y:S01]  /*a540*/  FMUL.FTZ R58, R166, UR57 ;  /* 0x00000039a63a7c20 */ /* 0x000fe20008410000 */
[----:B------:R-:W-:Y:S01]  /*a550*/  FADD.FTZ R64, R239, R239 ;  /* 0x000000efef407221 */ /* 0x000fe20000010000 */
[----:B------:R-:W-:Y:S01]  /*a560*/  FADD.FTZ R4, -R4, R3 ;  /* 0x0000000304047221 */ /* 0x000fe20000010100 */
[C---:B------:R-:W-:Y:S01]  /*a570*/  FFMA.FTZ R5, R217.reuse, UR57, -R2 ;  /* 0x00000039d9057c23 */ /* 0x040fe20008010802 */
[----:B------:R-:W-:Y:S01]  /*a580*/  FFMA.FTZ R2, R217, UR48, R58 ;  /* 0x00000030d9027c23 */ /* 0x000fe2000801003a */
[C---:B------:R-:W-:Y:S01]  /*a590*/  FFMA.FTZ R58, R64.reuse, R52, R127 ;  /* 0x00000034403a7223 */ /* 0x040fe2000001007f */
[----:B------:R-:W-:Y:S01]  /*a5a0*/  FFMA.FTZ R127, -R64, R54, R23 ;  /* 0x00000036407f7223 */ /* 0x000fe20000010117 */
[C---:B------:R-:W-:Y:S01]  /*a5b0*/  FMUL.FTZ R3, R25.reuse, -R4 ;  /* 0x8000000419037220 */ /* 0x040fe20000410000 */
[----:B------:R-:W-:Y:S01]  /*a5c0*/  FMUL.FTZ R25, R25, -R24 ;  /* 0x8000001819197220 */ /* 0x000fe20000410000 */
[C---:B------:R-:W-:Y:S01]  /*a5d0*/  FMUL.FTZ R23, R124.reuse, UR48 ;  /* 0x000000307c177c20 */ /* 0x040fe20008410000 */
[----:B------:R-:W-:Y:S01]  /*a5e0*/  FMUL.FTZ R129, R124, UR57 ;  /* 0x000000397c817c20 */ /* 0x000fe20008410000 */
[----:B------:R-:W-:Y:S01]  /*a5f0*/  FFMA.FTZ R52, -R64, R2, -RZ ;  /* 0x0000000240347223 */ /* 0x000fe200000109ff */
[----:B------:R-:W-:Y:S01]  /*a600*/  FFMA.FTZ R125, R26, R4, R25 ;  /* 0x000000041a7d7223 */ /* 0x000fe20000010019 */
[----:B------:R-:W-:Y:S01]  /*a610*/  FFMA.FTZ R23, R232, UR57, -R23 ;  /* 0x00000039e8177c23 */ /* 0x000fe20008010817 */
[----:B------:R-:W-:Y:S01]  /*a620*/  FFMA.FTZ R2, R26, R24, -R3 ;  /* 0x000000181a027223 */ /* 0x000fe20000010803 */
[----:B------:R-:W-:Y:S01]  /*a630*/  FFMA.FTZ R129, R232, UR48, R129 ;  /* 0x00000030e8817c23 */ /* 0x000fe20008010081 */
[----:B------:R-:W-:Y:S01]  /*a640*/  FADD.FTZ R125, -R6, R125 ;  /* 0x0000007d067d7221 */ /* 0x000fe20000010100 */
[C---:B------:R-:W-:Y:S01]  /*a650*/  FMUL.FTZ R25, R0.reuse, R23 ;  /* 0x0000001700197220 */ /* 0x040fe20000410000 */
[----:B------:R-:W-:Y:S01]  /*a660*/  FADD.FTZ R23, R7, R2 ;  /* 0x0000000207177221 */ /* 0x000fe20000010000 */
[C---:B------:R-:W-:Y:S01]  /*a670*/  FMUL.FTZ R59, R0.reuse, R59 ;  /* 0x0000003b003b7220 */ /* 0x040fe20000410000 */
[C---:B------:R-:W-:Y:S01]  /*a680*/  FMUL.FTZ R43, R0.reuse, R43 ;  /* 0x0000002b002b7220 */ /* 0x040fe20000410000 */
[----:B------:R-:W-:Y:S01]  /*a690*/  FFMA.FTZ R26, -R0, R129, -RZ ;  /* 0x00000081001a7223 */ /* 0x000fe200000109ff */
[----:B------:R-:W-:Y:S01]  /*a6a0*/  FMUL.FTZ R0, R216, UR48 ;  /* 0x00000030d8007c20 */ /* 0x000fe20008410000 */
[C---:B------:R-:W-:Y:S01]  /*a6b0*/  FMUL.FTZ R7, R27.reuse, -R125 ;  /* 0x8000007d1b077220 */ /* 0x040fe20000410000 */
[-C--:B------:R-:W-:Y:S01]  /*a6c0*/  FMUL.FTZ R2, R27, -R23.reuse ;  /* 0x800000171b027220 */ /* 0x080fe20000410000 */
[----:B------:R-:W-:Y:S01]  /*a6d0*/  FADD.FTZ R3, R238, R238 ;  /* 0x000000eeee037221 */ /* 0x000fe20000010000 */
[----:B------:R-:W-:Y:S01]  /*a6e0*/  FFMA.FTZ R6, R227, UR57, -R0 ;  /* 0x00000039e3067c23 */ /* 0x000fe20008010800 */
[----:B------:R-:W-:Y:S01]  /*a6f0*/  FMUL.FTZ R54, R216, UR57 ;  /* 0x00000039d8367c20 */ /* 0x000fe20008410000 */
[C---:B------:R-:W-:Y:S01]  /*a700*/  FFMA.FTZ R0, R28.reuse, R23, -R7 ;  /* 0x000000171c007223 */ /* 0x040fe20000010807 */
[----:B------:R-:W-:Y:S01]  /*a710*/  FFMA.FTZ R7, R28, R125, R2 ;  /* 0x0000007d1c077223 */ /* 0x000fe20000010002 */
[----:B------:R-:W-:Y:S01]  /*a720*/  FMUL.FTZ R27, R3, R6 ;  /* 0x00000006031b7220 */ /* 0x000fe20000410000 */
[----:B------:R-:W-:-:S02]  /*a730*/  FFMA.FTZ R54, R227, UR48, R54 ;  /* 0x00000030e3367c23 */ /* 0x000fc40008010036 */
[----:B------:R-:W-:Y:S01]  /*a740*/  FADD.FTZ R6, -R8, R7 ;  /* 0x0000000708067221 */ /* 0x000fe20000010100 */
[----:B------:R-:W-:Y:S01]  /*a750*/  FADD.FTZ R8, R9, R0 ;  /* 0x0000000009087221 */ /* 0x000fe20000010000 */
[C---:B------:R-:W-:Y:S01]  /*a760*/  FFMA.FTZ R129, R3.reuse, R66, R58 ;  /* 0x0000004203817223 */ /* 0x040fe2000001003a */
[C---:B------:R-:W-:Y:S01]  /*a770*/  FFMA.FTZ R28, -R3.reuse, R54, -RZ ;  /* 0x00000036031c7223 */ /* 0x040fe200000109ff */
[----:B------:R-:W-:Y:S01]  /*a780*/  FFMA.FTZ R58, -R3, R48, R127 ;  /* 0x00000030033a7223 */ /* 0x000fe2000001017f */
[----:B------:R-:W-:Y:S01]  /*a790*/  FMUL.FTZ R7, R215, UR48 ;  /* 0x00000030d7077c20 */ /* 0x000fe20008410000 */
[C---:B------:R-:W-:Y:S01]  /*a7a0*/  FMUL.FTZ R3, R29.reuse, -R6 ;  /* 0x800000061d037220 */ /* 0x040fe20000410000 */
[-C--:B------:R-:W-:Y:S01]  /*a7b0*/  FMUL.FTZ R29, R29, -R8.reuse ;  /* 0x800000081d1d7220 */ /* 0x080fe20000410000 */
[----:B------:R-:W-:Y:S01]  /*a7c0*/  FMUL.FTZ R127, R215, UR57 ;  /* 0x00000039d77f7c20 */ /* 0x000fe20008410000 */
[----:B------:R-:W-:Y:S01]  /*a7d0*/  FFMA.FTZ R9, R228, UR57, -R7 ;  /* 0x00000039e4097c23 */ /* 0x000fe20008010807 */
[C---:B------:R-:W-:Y:S01]  /*a7e0*/  FFMA.FTZ R54, R30.reuse, R8, -R3 ;  /* 0x000000081e367223 */ /* 0x040fe20000010803 */
[----:B------:R-:W-:Y:S01]  /*a7f0*/  FFMA.FTZ R7, R30, R6, R29 ;  /* 0x000000061e077223 */ /* 0x000fe2000001001d */
[----:B------:R-:W-:Y:S01]  /*a800*/  FADD.FTZ R2, R237, R237 ;  /* 0x000000eded027221 */ /* 0x000fe20000010000 */
[----:B------:R-:W-:Y:S01]  /*a810*/  FFMA.FTZ R127, R228, UR48, R127 ;  /* 0x00000030e47f7c23 */ /* 0x000fe2000801007f */
[----:B------:R-:W-:Y:S01]  /*a820*/  FADD.FTZ R11, R11, R54 ;  /* 0x000000360b0b7221 */ /* 0x000fe20000010000 */
[----:B------:R-:W-:Y:S01]  /*a830*/  FADD.FTZ R7, -R10, R7 ;  /* 0x000000070a077221 */ /* 0x000fe20000010100 */
[C---:B------:R-:W-:Y:S01]  /*a840*/  FFMA.FTZ R49, R2.reuse, R49, R129 ;  /* 0x0000003102317223 */ /* 0x040fe20000010081 */
[C---:B------:R-:W-:Y:S01]  /*a850*/  FMUL.FTZ R29, R2.reuse, R9 ;  /* 0x00000009021d7220 */ /* 0x040fe20000410000 */
[C---:B------:R-:W-:Y:S01]  /*a860*/  FFMA.FTZ R48, -R2.reuse, R127, -RZ ;  /* 0x0000007f02307223 */ /* 0x040fe200000109ff */
[----:B------:R-:W-:Y:S01]  /*a870*/  FFMA.FTZ R58, -R2, R51, R58 ;  /* 0x00000033023a7223 */ /* 0x000fe2000001013a */
[----:B------:R-:W-:Y:S01]  /*a880*/  FMUL.FTZ R10, R214, UR48 ;  /* 0x00000030d60a7c20 */ /* 0x000fe20008410000 */
[C---:B------:R-:W-:Y:S01]  /*a890*/  FMUL.FTZ R2, R31.reuse, -R11 ;  /* 0x8000000b1f027220 */ /* 0x040fe20000410000 */
[-C--:B------:R-:W-:Y:S01]  /*a8a0*/  FMUL.FTZ R3, R31, -R7.reuse ;  /* 0x800000071f037220 */ /* 0x080fe20000410000 */
[----:B------:R-:W-:Y:S01]  /*a8b0*/  FADD.FTZ R0, R236, R236 ;  /* 0x000000ecec007221 */ /* 0x000fe20000010000 */
[----:B------:R-:W-:Y:S01]  /*a8c0*/  FFMA.FTZ R31, R229, UR57, -R10 ;  /* 0x00000039e51f7c23 */ /* 0x000fe2000801080a */
[C---:B------:R-:W-:Y:S01]  /*a8d0*/  FFMA.FTZ R9, R32.reuse, R7, R2 ;  /* 0x0000000720097223 */ /* 0x040fe20000010002 */
[----:B------:R-:W-:Y:S01]  /*a8e0*/  FFMA.FTZ R10, R32, R11, -R3 ;  /* 0x0000000b200a7223 */ /* 0x000fe20000010803 */
[----:B------:R-:W-:Y:S01]  /*a8f0*/  FMUL.FTZ R54, R214, UR57 ;  /* 0x00000039d6367c20 */ /* 0x000fe20008410000 */
[----:B------:R-:W-:Y:S01]  /*a900*/  FFMA.FTZ R30, R0, R45, R49 ;  /* 0x0000002d001e7223 */ /* 0x000fe20000010031 */
[----:B------:R-:W-:Y:S01]  /*a910*/  FADD.FTZ R2, -R12, R9 ;  /* 0x000000090c027221 */ /* 0x000fe20000010100 */
[----:B------:R-:W-:Y:S01]  /*a920*/  FADD.FTZ R10, R13, R10 ;  /* 0x0000000a0d0a7221 */ /* 0x000fe20000010000 */
[----:B------:R-:W-:Y:S01]  /*a930*/  FFMA.FTZ R45, R229, UR48, R54 ;  /* 0x00000030e52d7c23 */ /* 0x000fe20008010036 */
[C---:B------:R-:W-:Y:S01]  /*a940*/  FMUL.FTZ R13, R213.reuse, UR48 ;  /* 0x00000030d50d7c20 */ /* 0x040fe20008410000 */
[----:B------:R-:W-:Y:S01]  /*a950*/  FMUL.FTZ R49, R213, UR57 ;  /* 0x00000039d5317c20 */ /* 0x000fe20008410000 */
[C---:B------:R-:W-:Y:S01]  /*a960*/  FMUL.FTZ R9, R33.reuse, -R2 ;  /* 0x8000000221097220 */ /* 0x040fe20000410000 */
[----:B------:R-:W-:Y:S01]  /*a970*/  FMUL.FTZ R33, R33, -R10 ;  /* 0x8000000a21217220 */ /* 0x000fe20000410000 */
[C---:B------:R-:W-:Y:S01]  /*a980*/  FFMA.FTZ R32, -R0.reuse, R45, -RZ ;  /* 0x0000002d00207223 */ /* 0x040fe200000109ff */
[----:B------:R-:W-:Y:S01]  /*a990*/  FFMA.FTZ R55, -R0, R55, R58 ;  /* 0x0000003700377223 */ /* 0x000fe2000001013a */
[----:B------:R-:W-:Y:S01]  /*a9a0*/  FFMA.FTZ R12, R230, UR57, -R13 ;  /* 0x00000039e60c7c23 */ /* 0x000fe2000801080d */
[----:B------:R-:W-:Y:S01]  /*a9b0*/  FFMA.FTZ R33, R34, R2, R33 ;  /* 0x0000000222217223 */ /* 0x000fe20000010021 */
[----:B------:R-:W-:Y:S01]  /*a9c0*/  FMUL.FTZ R5, R64, R5 ;  /* 0x0000000540057220 */ /* 0x000fe20000410000 */
[----:B------:R-:W-:Y:S01]  /*a9d0*/  FMUL.FTZ R31, R0, R31 ;  /* 0x0000001f001f7220 */ /* 0x000fe20000410000 */
[----:B------:R-:W-:Y:S01]  /*a9e0*/  FADD.FTZ R0, R234, R234 ;  /* 0x000000eaea007221 */ /* 0x000fe20000010000 */
[----:B------:R-:W-:Y:S01]  /*a9f0*/  MOV R66, UR7 ;  /* 0x0000000700427c02 */ /* 0x000fe20008000f00 */
[----:B------:R-:W-:Y:S01]  /*aa00*/  FADD.FTZ R225, -R163, R225 ;  /* 0x000000e1a3e17221 */ /* 0x000fe20000010100 */
[----:B------:R-:W-:Y:S01]  /*aa10*/  FADD.FTZ R226, -R164, R226 ;  /* 0x000000e2a4e27221 */ /* 0x000fe20000010100 */
[----:B------:R-:W-:Y:S01]  /*aa20*/  FADD.FTZ R223, -R161, R223 ;  /* 0x000000dfa1df7221 */ /* 0x000fe20000010100 */
[----:B------:R-:W-:Y:S01]  /*aa30*/  FADD.FTZ R221, -R159, R221 ;  /* 0x000000dd9fdd7221 */ /* 0x000fe20000010100 */
[----:B------:R-:W-:Y:S01]  /*aa40*/  FADD.FTZ R220, -R158, R220 ;  /* 0x000000dc9edc7221 */ /* 0x000fe20000010100 */
[----:B------:R-:W-:Y:S01]  /*aa50*/  FADD.FTZ R219, -R157, R219 ;  /* 0x000000db9ddb7221 */ /* 0x000fe20000010100 */
[----:B------:R-:W-:Y:S01]  /*aa60*/  FADD.FTZ R218, -R156, R218 ;  /* 0x000000da9cda7221 */ /* 0x000fe20000010100 */
[----:B------:R-:W-:Y:S01]  /*aa70*/  FADD.FTZ R217, -R155, R217 ;  /* 0x000000d99bd97221 */ /* 0x000fe20000010100 */
[----:B------:R-:W-:Y:S01]  /*aa80*/  FMUL.FTZ R126, R4, R171 ;  /* 0x000000ab047e7220 */ /* 0x000fe20000410000 */
[----:B--2---:R-:W-:-:S04]  /*aa90*/  FADD.FTZ R3, R132, R132 ;  /* 0x0000008484037221 */ /* 0x004fc80000010000 */
[C---:B------:R-:W-:Y:S01]  /*aaa0*/  FFMA.FTZ R45, R3.reuse, R44, R30 ;  /* 0x0000002c032d7223 */ /* 0x040fe2000001001e */
[----:B------:R-:W-:Y:S01]  /*aab0*/  FFMA.FTZ R44, R230, UR48, R49 ;  /* 0x00000030e62c7c23 */ /* 0x000fe20008010031 */
[----:B------:R-:W-:Y:S01]  /*aac0*/  FFMA.FTZ R30, R34, R10, -R9 ;  /* 0x0000000a221e7223 */ /* 0x000fe20000010809 */
[C---:B------:R-:W-:Y:S01]  /*aad0*/  FMUL.FTZ R34, R3.reuse, R12 ;  /* 0x0000000c03227220 */ /* 0x040fe20000410000 */
[C---:B------:R-:W-:Y:S01]  /*aae0*/  FFMA.FTZ R55, -R3.reuse, R46, R55 ;  /* 0x0000002e03377223 */ /* 0x040fe20000010137 */
[----:B------:R-:W-:Y:S01]  /*aaf0*/  FFMA.FTZ R44, -R3, R44, -RZ ;  /* 0x0000002c032c7223 */ /* 0x000fe200000109ff */
[----:B------:R-:W-:Y:S01]  /*ab00*/  FADD.FTZ R3, -R14, R33 ;  /* 0x000000210e037221 */ /* 0x000fe20000010100 */
[----:B------:R-:W-:Y:S01]  /*ab10*/  FADD.FTZ R15, R15, R30 ;  /* 0x0000001e0f0f7221 */ /* 0x000fe20000010000 */
[C---:B------:R-:W-:Y:S01]  /*ab20*/  FMUL.FTZ R14, R212.reuse, UR48 ;  /* 0x00000030d40e7c20 */ /* 0x040fe20008410000 */
[----:B------:R-:W-:Y:S01]  /*ab30*/  SHF.L.U32 R33, R185, 0x5, RZ ;  /* 0x00000005b9217819 */ /* 0x000fe200000006ff */
[----:B------:R-:W-:-:S02]  /*ab40*/  FMUL.FTZ R30, R212, UR57 ;  /* 0x00000039d41e7c20 */ /* 0x000fc40008410000 */
[----:B------:R-:W-:Y:S01]  /*ab50*/  FFMA.FTZ R9, R231, UR57, -R14 ;  /* 0x00000039e7097c23 */ /* 0x000fe2000801080e */
[----:B------:R-:W-:Y:S01]  /*ab60*/  IADD3 R14, R33, 0x1, RZ ;  /* 0x00000001210e7810 */ /* 0x000fe20007ffe0ff */
[----:B------:R-:W-:Y:S01]  /*ab70*/  FFMA.FTZ R13, R231, UR48, R30 ;  /* 0x00000030e70d7c23 */ /* 0x000fe2000801001e */
[C---:B------:R-:W-:Y:S02]  /*ab80*/  IADD3 R46, R33.reuse, 0x2, RZ ;  /* 0x00000002212e7810 */ /* 0x040fe40007ffe0ff */
[C---:B------:R-:W-:Y:S02]  /*ab90*/  IADD3 R64, R33.reuse, 0x3, RZ ;  /* 0x0000000321407810 */ /* 0x040fe40007ffe0ff */
[-C--:B------:R-:W-:Y:S02]  /*aba0*/  LEA.HI.SX32 R30, R33, R33.reuse, 0x1b ;  /* 0x00000021211e7211 */ /* 0x080fe400078fdaff */
[-C--:B------:R-:W-:Y:S02]  /*abb0*/  LEA.HI.SX32 R54, R14, R33.reuse, 0x1b ;  /* 0x000000210e367211 */ /* 0x080fe400078fdaff */
[----:B------:R-:W-:-:S02]  /*abc0*/  LEA.HI.SX32 R58, R46, R33, 0x1b ;  /* 0x000000212e3a7211 */ /* 0x000fc400078fdaff */
[----:B------:R-:W-:Y:S01]  /*abd0*/  LEA.HI.SX32 R64, R64, R33, 0x1b ;  /* 0x0000002140407211 */ /* 0x000fe200078fdaff */
[----:B------:R-:W-:Y:S01]  /*abe0*/  FMUL.FTZ R14, R0, R9 ;  /* 0x00000009000e7220 */ /* 0x000fe20000410000 */
[----:B------:R-:W-:Y:S01]  /*abf0*/  LEA R33, R30, R183, 0x2 ;  /* 0x000000b71e217211 */ /* 0x000fe200078e10ff */
[C---:B------:R-:W-:Y:S01]  /*ac00*/  FMUL.FTZ R30, R35.reuse, -R15 ;  /* 0x8000000f231e7220 */ /* 0x040fe20000410000 */
[----:B------:R-:W-:Y:S01]  /*ac10*/  FMUL.FTZ R9, R35, -R3 ;  /* 0x8000000323097220 */ /* 0x000fe20000410000 */
[----:B------:R-:W-:Y:S02]  /*ac20*/  FFMA.FTZ R46, -R0, R13, -RZ ;  /* 0x0000000d002e7223 */ /* 0x000fe400000109ff */
        /* <DEDUP_REMOVED lines=10> */
[C---:B------:R-:W-:Y:S01]  /*acd0*/  FFMA.FTZ R12, R0.reuse, R47, R45 ;  /* 0x0000002f000c7223 */ /* 0x040fe2000001002d */
[----:B------:R-:W-:Y:S01]  /*ace0*/  FFMA.FTZ R50, -R0, R50, R55 ;  /* 0x0000003200327223 */ /* 0x000fe20000010137 */
        /* <DEDUP_REMOVED lines=12> */
[-C--:B------:R-:W-:Y:S02]  /*adb0*/  @!P0 LEA R45, R66, R183.reuse, 0x4 ;  /* 0x000000b7422d8211 */ /* 0x080fe400078e20ff */
[C---:B------:R-:W-:Y:S01]  /*adc0*/  FMUL.FTZ R13, R143.reuse, -R200 ;  /* 0x800000c88f0d7220 */ /* 0x040fe20000410000 */
[----:B------:R-:W-:Y:S01]  /*add0*/  FMUL.FTZ R143, R143, -R30 ;  /* 0x8000001e8f8f7220 */ /* 0x000fe20000410000 */
[-C--:B------:R-:W-:Y:S02]  /*ade0*/  LEA R54, R54, R183.reuse, 0x2 ;  /* 0x000000b736367211 */ /* 0x080fe400078e10ff */
[-C--:B------:R-:W-:Y:S01]  /*adf0*/  LEA R35, R58, R183.reuse, 0x2 ;  /* 0x000000b73a237211 */ /* 0x080fe200078e10ff */
[----:B------:R-:W-:Y:S01]  /*ae00*/  FFMA.FTZ R143, R144, R200, -R143 ;  /* 0x000000c8908f7223 */ /* 0x000fe2000001088f */
[----:B------:R-:W-:Y:S01]  /*ae10*/  LEA R64, R64, R183, 0x2 ;  /* 0x000000b740407211 */ /* 0x000fe200078e10ff */
[----:B------:R-:W-:Y:S01]  /*ae20*/  @!P0 STS.128 [R45+0xac80], R120 ;  /* 0x00ac80782d008388 */ /* 0x000fe20000000c00 */
[----:B------:R-:W-:Y:S01]  /*ae30*/  FFMA.FTZ R0, R144, R30, R13 ;  /* 0x0000001e90007223 */ /* 0x000fe2000001000d */
[----:B------:R-:W-:-:S02]  /*ae40*/  FADD.FTZ R202, R202, R143 ;  /* 0x0000008fcaca7221 */ /* 0x000fc40000010000 */
[----:B------:R-:W-:Y:S01]  /*ae50*/  STS [R33+0x4200], R42 ;  /* 0x0042002a21007388 */ /* 0x000fe20000000800 */
[----:B------:R-:W-:-:S03]  /*ae60*/  FADD.FTZ R201, -R201, R0 ;  /* 0x00000000c9c97221 */ /* 0x000fc60000010100 */
[----:B------:R-:W-:Y:S04]  /*ae70*/  STS [R54+0x4204], R41 ;  /* 0x0042042936007388 */ /* 0x000fe80000000800 */
[----:B------:R-:W-:Y:S04]  /*ae80*/  STS [R35+0x4208], R68 ;  /* 0x0042084423007388 */ /* 0x000fe80000000800 */
[----:B------:R-:W-:Y:S04]  /*ae90*/  STS [R64+0x420c], R69 ;  /* 0x00420c4540007388 */ /* 0x000fe80000000800 */
[----:B------:R0:W-:Y:S04]  /*aea0*/  STS [R33+0x4228], R18 ;  /* 0x0042281221007388 */ /* 0x0001e80000000800 */
[----:B------:R1:W-:Y:S01]  /*aeb0*/  STS [R33+0x4248], R5 ;  /* 0x0042480521007388 */ /* 0x0003e20000000800 */
[C---:B0-----:R-:W-:Y:S01]  /*aec0*/  FMUL.FTZ R18, R145.reuse, -R202 ;  /* 0x800000ca91127220 */ /* 0x041fe20000410000 */
[----:B-1----:R-:W-:-:S03]  /*aed0*/  FMUL.FTZ R5, R145, -R201 ;  /* 0x800000c991057220 */ /* 0x002fc60000410000 */
[C---:B------:R-:W-:Y:S01]  /*aee0*/  FFMA.FTZ R18, R148.reuse, R201, R18 ;  /* 0x000000c994127223 */ /* 0x040fe20000010012 */
[----:B------:R-:W-:-:S03]  /*aef0*/  FFMA.FTZ R0, R148, R202, -R5 ;  /* 0x000000ca94007223 */ /* 0x000fc60000010805 */
[----:B------:R-:W-:Y:S01]  /*af00*/  FADD.FTZ R64, -R203, R18 ;  /* 0x00000012cb407221 */ /* 0x000fe20000010100 */
[----:B------:R-:W-:Y:S01]  /*af10*/  FADD.FTZ R233, R233, R0 ;  /* 0x00000000e9e97221 */ /* 0x000fe20000010000 */
[-C--:B------:R-:W-:Y:S02]  /*af20*/  FMUL.FTZ R0, R202, R176.reuse ;  /* 0x000000b0ca007220 */ /* 0x080fe40000410000 */
[-C--:B------:R-:W-:Y:S01]  /*af30*/  FMUL.FTZ R5, R64, R177.reuse ;  /* 0x000000b140057220 */ /* 0x080fe20000410000 */
[----:B------:R0:W-:Y:S01]  /*af40*/  STS [R33+0x4234], R20 ;  /* 0x0042341421007388 */ /* 0x0001e20000000800 */
[----:B------:R-:W-:Y:S01]  /*af50*/  FMUL.FTZ R18, R201, R176 ;  /* 0x000000b0c9127220 */ /* 0x000fe20000410000 */
[----:B------:R-:W-:Y:S02]  /*af60*/  FMUL.FTZ R13, R233, R177 ;  /* 0x000000b1e90d7220 */ /* 0x000fe40000410000 */
[----:B------:R1:W-:Y:S01]  /*af70*/  STS [R33+0x4270], R14 ;  /* 0x0042700e21007388 */ /* 0x0003e20000000800 */
[----:B0-----:R-:W-:-:S03]  /*af80*/  FMUL.FTZ R20, R210, R0 ;  /* 0x00000000d2147220 */ /* 0x001fc60000410000 */
[----:B------:R0:W-:Y:S01]  /*af90*/  STS [R33+0x4250], R27 ;  /* 0x0042501b21007388 */ /* 0x0001e20000000800 */
[----:B-1----:R-:W-:Y:S01]  /*afa0*/  FMUL.FTZ R14, R211, R5 ;  /* 0x00000005d30e7220 */ /* 0x002fe20000410000 */
[-C--:B------:R-:W-:Y:S02]  /*afb0*/  FFMA.FTZ R20, R225, R18.reuse, -R20 ;  /* 0x00000012e1147223 */ /* 0x080fe40000010814 */
[----:B------:R1:W-:Y:S01]  /*afc0*/  STS [R33+0x4258], R29 ;  /* 0x0042581d21007388 */ /* 0x0003e20000000800 */
[----:B0-----:R-:W-:Y:S01]  /*afd0*/  FMUL.FTZ R27, R210, R18 ;  /* 0x00000012d21b7220 */ /* 0x001fe20000410000 */
[----:B------:R-:W-:Y:S01]  /*afe0*/  FFMA.FTZ R18, R13, R226, R14 ;  /* 0x000000e20d127223 */ /* 0x000fe2000001000e */
[----:B------:R-:W-:Y:S01]  /*aff0*/  FMUL.FTZ R14, R200, R175 ;  /* 0x000000afc80e7220 */ /* 0x000fe20000410000 */
[----:B------:R0:W-:Y:S01]  /*b000*/  STS [R33+0x4230], R19 ;  /* 0x0042301321007388 */ /* 0x0001e20000000800 */
[----:B-1----:R-:W-:Y:S01]  /*b010*/  FFMA.FTZ R29, R0, R225, R27 ;  /* 0x000000e1001d7223 */ /* 0x002fe2000001001b */
[----:B------:R-:W-:-:S02]  /*b020*/  FMUL.FTZ R27, R211, R13 ;  /* 0x0000000dd31b7220 */ /* 0x000fc40000410000 */
[----:B------:R1:W-:Y:S01]  /*b030*/  STS [R33+0x4238], R22 ;  /* 0x0042381621007388 */ /* 0x0003e20000000800 */
[----:B------:R-:W-:-:S03]  /*b040*/  FADD.FTZ R18, RZ, R18 ;  /* 0x00000012ff127221 */ /* 0x000fc60000010000 */
[----:B------:R2:W-:Y:S01]  /*b050*/  STS [R33+0x4254], R28 ;  /* 0x0042541c21007388 */ /* 0x0005e20000000800 */
[----:B0-----:R-:W-:Y:S01]  /*b060*/  FADD.FTZ R19, -R162, R224 ;  /* 0x000000e0a2137221 */ /* 0x001fe20000010100 */
[----:B------:R-:W-:Y:S01]  /*b070*/  FFMA.FTZ R27, R226, R5, -R27 ;  /* 0x00000005e21b7223 */ /* 0x000fe2000001081b */
[----:B-1----:R-:W-:Y:S01]  /*b080*/  FMUL.FTZ R22, R30, R175 ;  /* 0x000000af1e167220 */ /* 0x002fe20000410000 */
[----:B------:R0:W-:Y:S01]  /*b090*/  STS [R33+0x4260], R31 ;  /* 0x0042601f21007388 */ /* 0x0001e20000000800 */
[C---:B--2---:R-:W-:Y:S01]  /*b0a0*/  FMUL.FTZ R28, R209.reuse, R14 ;  /* 0x0000000ed11c7220 */ /* 0x044fe20000410000 */
[----:B------:R-:W-:Y:S01]  /*b0b0*/  FADD.FTZ R29, R18, R29 ;  /* 0x0000001d121d7221 */ /* 0x000fe20000010000 */
[----:B------:R-:W-:Y:S01]  /*b0c0*/  FMUL.FTZ R5, R209, R22 ;  /* 0x00000016d1057220 */ /* 0x000fe20000410000 */
[----:B------:R-:W-:Y:S01]  /*b0d0*/  FMUL.FTZ R18, R198, R174 ;  /* 0x000000aec6127220 */ /* 0x000fe20000410000 */
[----:B0-----:R-:W-:Y:S01]  /*b0e0*/  FFMA.FTZ R31, R19, R22, -R28 ;  /* 0x00000016131f7223 */ /* 0x001fe2000001081c */
[----:B------:R-:W-:Y:S01]  /*b0f0*/  FMUL.FTZ R28, R197, R174 ;  /* 0x000000aec51c7220 */ /* 0x000fe20000410000 */
[----:B------:R0:W-:Y:S01]  /*b100*/  STS [R33+0x4264], R32 ;  /* 0x0042642021007388 */ /* 0x0001e20000000800 */
[----:B------:R-:W-:Y:S01]  /*b110*/  FFMA.FTZ R22, R14, R19, R5 ;  /* 0x000000130e167223 */ /* 0x000fe20000010005 */
[----:B------:R-:W-:Y:S01]  /*b120*/  FADD.FTZ R27, RZ, R27 ;  /* 0x0000001bff1b7221 */ /* 0x000fe20000010000 */
[----:B------:R-:W-:-:S02]  /*b130*/  FMUL.FTZ R5, R208, R28 ;  /* 0x0000001cd0057220 */ /* 0x000fc40000410000 */
[----:B------:R-:W-:Y:S01]  /*b140*/  FADD.FTZ R22, R29, R22 ;  /* 0x000000161d167221 */ /* 0x000fe20000010000 */
[----:B------:R-:W-:Y:S01]  /*b150*/  FADD.FTZ R20, R27, R20 ;  /* 0x000000141b147221 */ /* 0x000fe20000010000 */
[----:B0-----:R-:W-:Y:S01]  /*b160*/  FMUL.FTZ R32, R208, R18 ;  /* 0x00000012d0207220 */ /* 0x001fe20000410000 */
[----:B------:R-:W-:-:S03]  /*b170*/  FFMA.FTZ R5, R18, R223, R5 ;  /* 0x000000df12057223 */ /* 0x000fc60000010005 */
[----:B------:R-:W-:Y:S01]  /*b180*/  FFMA.FTZ R32, R223, R28, -R32 ;  /* 0x0000001cdf207223 */ /* 0x000fe20000010820 */
[-C--:B------:R-:W-:Y:S01]  /*b190*/  FMUL.FTZ R28, R195, R182.reuse ;  /* 0x000000b6c31c7220 */ /* 0x080fe20000410000 */
[----:B------:R-:W-:Y:S01]  /*b1a0*/  FADD.FTZ R31, R20, R31 ;  /* 0x0000001f141f7221 */ /* 0x000fe20000010000 */
[----:B------:R-:W-:Y:S01]  /*b1b0*/  FADD.FTZ R5, R22, R5 ;  /* 0x0000000516057221 */ /* 0x000fe20000010000 */
[----:B------:R0:W-:Y:S01]  /*b1c0*/  STS [R33+0x4278], R25 ;  /* 0x0042781921007388 */ /* 0x0001e20000000800 */
[----:B------:R-:W-:Y:S01]  /*b1d0*/  FADD.FTZ R27, -R160, R222 ;  /* 0x000000dea01b7221 */ /* 0x000fe20000010100 */
[----:B------:R-:W-:Y:S01]  /*b1e0*/  FMUL.FTZ R20, R9, R182 ;  /* 0x000000b609147220 */ /* 0x000fe20000410000 */
[C---:B------:R-:W-:Y:S01]  /*b1f0*/  FMUL.FTZ R29, R207.reuse, R28 ;  /* 0x0000001ccf1d7220 */ /* 0x040fe20000410000 */
[-C--:B------:R-:W-:Y:S01]  /*b200*/  FMUL.FTZ R22, R194, R181.reuse ;  /* 0x000000b5c2167220 */ /* 0x080fe20000410000 */
[----:B------:R1:W-:Y:S01]  /*b210*/  STS [R33+0x4268], R34 ;  /* 0x0042682221007388 */ /* 0x0003e20000000800 */
[----:B------:R-:W-:Y:S01]  /*b220*/  FMUL.FTZ R36, R207, R20 ;  /* 0x00000014cf247220 */ /* 0x000fe20000410000 */
[----:B------:R-:W-:Y:S01]  /*b230*/  FADD.FTZ R31, R31, R32 ;  /* 0x000000201f1f7221 */ /* 0x000fe20000010000 */
[----:B0-----:R-:W-:Y:S01]  /*b240*/  FMUL.FTZ R25, R16, R181 ;  /* 0x000000b510197220 */ /* 0x001fe20000410000 */
[----:B------:R-:W-:Y:S01]  /*b250*/  FMUL.FTZ R38, R206, R22 ;  /* 0x00000016ce267220 */ /* 0x000fe20000410000 */
[----:B------:R-:W-:Y:S01]  /*b260*/  FMUL.FTZ R32, R3, R180 ;  /* 0x000000b403207220 */ /* 0x000fe20000410000 */
[----:B-1----:R-:W-:Y:S01]  /*b270*/  FFMA.FTZ R34, R20, R27, R29 ;  /* 0x0000001b14227223 */ /* 0x002fe2000001001d */
[-C--:B------:R-:W-:Y:S01]  /*b280*/  FMUL.FTZ R29, R206, R25.reuse ;  /* 0x00000019ce1d7220 */ /* 0x080fe20000410000 */
[----:B------:R-:W-:Y:S01]  /*b290*/  FFMA.FTZ R36, R27, R28, -R36 ;  /* 0x0000001c1b247223 */ /* 0x000fe20000010824 */
[----:B------:R-:W-:Y:S01]  /*b2a0*/  FFMA.FTZ R38, R221, R25, -R38 ;  /* 0x00000019dd267223 */ /* 0x000fe20000010826 */
[----:B------:R-:W-:Y:S01]  /*b2b0*/  FADD.FTZ R5, R5, R34 ;  /* 0x0000002205057221 */ /* 0x000fe20000010000 */
[----:B------:R-:W-:Y:S01]  /*b2c0*/  FMUL.FTZ R25, R15, R180 ;  /* 0x000000b40f197220 */ /* 0x000fe20000410000 */
[----:B------:R-:W-:Y:S01]  /*b2d0*/  FFMA.FTZ R28, R22, R221, R29 ;  /* 0x000000dd161c7223 */ /* 0x000fe2000001001d */
[----:B------:R-:W-:-:S03]  /*b2e0*/  FMUL.FTZ R34, R205, R32 ;  /* 0x00000020cd227220 */ /* 0x000fc60000410000 */
[----:B------:R-:W-:Y:S01]  /*b2f0*/  FADD.FTZ R5, R5, R28 ;  /* 0x0000001c05057221 */ /* 0x000fe20000010000 */
[----:B------:R-:W-:Y:S01]  /*b300*/  FFMA.FTZ R34, R25, R220, R34 ;  /* 0x000000dc19227223 */ /* 0x000fe20000010022 */
[----:B------:R-:W-:Y:S01]  /*b310*/  FADD.FTZ R31, R31, R36 ;  /* 0x000000241f1f7221 */ /* 0x000fe20000010000 */
[----:B------:R-:W-:Y:S02]  /*b320*/  FMUL.FTZ R29, R205, R25 ;  /* 0x00000019cd1d7220 */ /* 0x000fe40000410000 */
[----:B------:R-:W-:Y:S01]  /*b330*/  FADD.FTZ R5, R5, R34 ;  /* 0x0000002205057221 */ /* 0x000fe20000010000 */
[-C--:B------:R-:W-:Y:S01]  /*b340*/  FMUL.FTZ R34, R2, R179.reuse ;  /* 0x000000b302227220 */ /* 0x080fe20000410000 */
[----:B------:R-:W-:Y:S01]  /*b350*/  FMUL.FTZ R28, R10, R179 ;  /* 0x000000b30a1c7220 */ /* 0x000fe20000410000 */
[----:B------:R-:W-:Y:S01]  /*b360*/  FFMA.FTZ R32, R220, R32, -R29 ;  /* 0x00000020dc207223 */ /* 0x000fe2000001081d */
[----:B------:R-:W-:Y:S01]  /*b370*/  FADD.FTZ R31, R31, R38 ;  /* 0x000000261f1f7221 */ /* 0x000fe20000010000 */
[C---:B------:R-:W-:Y:S01]  /*b380*/  FMUL.FTZ R35, R204.reuse, R34 ;  /* 0x00000022cc237220 */ /* 0x040fe20000410000 */
[----:B------:R-:W-:Y:S01]  /*b390*/  FMUL.FTZ R36, R204, R28 ;  /* 0x0000001ccc247220 */ /* 0x000fe20000410000 */
[----:B------:R0:W-:Y:S01]  /*b3a0*/  STS [R33+0x427c], R26 ;  /* 0x00427c1a21007388 */ /* 0x0001e20000000800 */
[----:B------:R-:W-:Y:S01]  /*b3b0*/  FMUL.FTZ R29, R11, R178 ;  /* 0x000000b20b1d7220 */ /* 0x000fe20000410000 */
[----:B------:R-:W-:Y:S01]  /*b3c0*/  FADD.FTZ R31, R31, R32 ;  /* 0x000000201f1f7221 */ /* 0x000fe20000010000 */
[----:B------:R-:W-:Y:S01]  /*b3d0*/  FFMA.FTZ R36, R219, R34, -R36 ;  /* 0x00000022db247223 */ /* 0x000fe20000010824 */
[----:B------:R-:W-:Y:S04]  /*b3e0*/  STS [R33+0x4210], R65 ;  /* 0x0042104121007388 */ /* 0x000fe80000000800 */
[----:B------:R-:W-:Y:S01]  /*b3f0*/  STS [R33+0x4214], R70 ;  /* 0x0042144621007388 */ /* 0x000fe20000000800 */
[----:B0-----:R-:W-:-:S03]  /*b400*/  FFMA.FTZ R26, R28, R219, R35 ;  /* 0x000000db1c1a7223 */ /* 0x001fc60000010023 */
        /* <DEDUP_REMOVED lines=11> */
[----:B------:R0:W-:Y:S01]  /*b4c0*/  STS [R33+0x4274], R46 ;  /* 0x0042742e21007388 */ /* 0x0001e20000000800 */
[----:B------:R-:W-:Y:S01]  /*b4d0*/  FADD.FTZ R5, R5, R26 ;  /* 0x0000001a05057221 */ /* 0x000fe20000010000 */
[----:B------:R-:W-:Y:S01]  /*b4e0*/  FMUL.FTZ R35, R167, R29 ;  /* 0x0000001da7237220 */ /* 0x000fe20000410000 */
[----:B------:R-:W-:Y:S01]  /*b4f0*/  FADD.FTZ R36, R31, R36 ;  /* 0x000000241f247221 */ /* 0x000fe20000010000 */
[-C--:B------:R-:W-:Y:S01]  /*b500*/  FMUL.FTZ R26, R8, R173.reuse ;  /* 0x000000ad081a7220 */ /* 0x080fe20000410000 */
[----:B------:R-:W-:Y:S01]  /*b510*/  FMUL.FTZ R31, R6, R173 ;  /* 0x000000ad061f7220 */ /* 0x000fe20000410000 */
[----:B0-----:R-:W-:-:S04]  /*b520*/  FMUL.FTZ R33, R7, R178 ;  /* 0x000000b207217220 */ /* 0x001fc80000410000 */
[-C--:B------:R-:W-:Y:S01]  /*b530*/  FMUL.FTZ R32, R167, R33.reuse ;  /* 0x00000021a7207220 */ /* 0x080fe20000410000 */
[----:B------:R-:W-:Y:S01]  /*b540*/  FFMA.FTZ R35, R218, R33, -R35 ;  /* 0x00000021da237223 */ /* 0x000fe20000010823 */
[C---:B------:R-:W-:Y:S01]  /*b550*/  FMUL.FTZ R34, R166.reuse, R26 ;  /* 0x0000001aa6227220 */ /* 0x040fe20000410000 */
[-C--:B------:R-:W-:Y:S01]  /*b560*/  FMUL.FTZ R33, R166, R31.reuse ;  /* 0x0000001fa6217220 */ /* 0x080fe20000410000 */
[----:B------:R-:W-:Y:S01]  /*b570*/  FFMA.FTZ R32, R29, R218, R32 ;  /* 0x000000da1d207223 */ /* 0x000fe20000010020 */
[-C--:B------:R-:W-:Y:S01]  /*b580*/  FMUL.FTZ R37, R125, R172.reuse ;  /* 0x000000ac7d257220 */ /* 0x080fe20000410000 */
[----:B------:R-:W-:Y:S01]  /*b590*/  FFMA.FTZ R38, R217, R31, -R34 ;  /* 0x0000001fd9267223 */ /* 0x000fe20000010822 */
[----:B------:R-:W-:Y:S01]  /*b5a0*/  FMUL.FTZ R31, R23, R172 ;  /* 0x000000ac171f7220 */ /* 0x000fe20000410000 */
[----:B------:R-:W-:Y:S01]  /*b5b0*/  FADD.FTZ R5, R5, R32 ;  /* 0x0000002005057221 */ /* 0x000fe20000010000 */
[----:B------:R-:W-:Y:S01]  /*b5c0*/  FADD.FTZ R32, -R154, R227 ;  /* 0x000000e39a207221 */ /* 0x000fe20000010100 */
[----:B------:R-:W-:Y:S01]  /*b5d0*/  FFMA.FTZ R34, R26, R217, R33 ;  /* 0x000000d91a227223 */ /* 0x000fe20000010021 */
[----:B------:R-:W-:-:S03]  /*b5e0*/  FMUL.FTZ R40, R216, R37 ;  /* 0x00000025d8287220 */ /* 0x000fc60000410000 */
[----:B------:R-:W-:Y:S01]  /*b5f0*/  FADD.FTZ R5, R5, R34 ;  /* 0x0000002205057221 */ /* 0x000fe20000010000 */
[----:B------:R-:W-:Y:S01]  /*b600*/  FFMA.FTZ R40, R31, R32, R40 ;  /* 0x000000201f287223 */ /* 0x000fe20000010028 */
[----:B------:R-:W-:Y:S01]  /*b610*/  FMUL.FTZ R34, R191, UR59 ;  /* 0x0000003bbf227c20 */ /* 0x000fe20008410000 */
[----:B------:R-:W-:Y:S02]  /*b620*/  UIADD3 UR48, -UR6, UR53, URZ ;  /* 0x0000003506307290 */ /* 0x000fe4000fffe13f */
[----:B------:R-:W-:Y:S01]  /*b630*/  FADD.FTZ R120, R5, R40 ;  /* 0x0000002805787221 */ /* 0x000fe20000010000 */
[----:B------:R-:W-:Y:S01]  /*b640*/  FMUL.FTZ R5, R146, UR59 ;  /* 0x0000003b92057c20 */ /* 0x000fe20008410000 */
[----:B------:R-:W-:Y:S01]  /*b650*/  FMUL.FTZ R33, R216, R31 ;  /* 0x0000001fd8217220 */ /* 0x000fe20000410000 */
[----:B------:R-:W-:Y:S01]  /*b660*/  FADD.FTZ R35, R36, R35 ;  /* 0x0000002324237221 */ /* 0x000fe20000010000 */
[----:B------:R-:W-:Y:S01]  /*b670*/  FFMA.FTZ R39, R63, UR49, R34 ;  /* 0x000000313f277c23 */ /* 0x000fe20008010022 */
[----:B------:R-:W-:Y:S01]  /*b680*/  FFMA.FTZ R40, R192, UR49, R5 ;  /* 0x00000031c0287c23 */ /* 0x000fe20008010005 */
[----:B------:R-:W-:Y:S01]  /*b690*/  ULEA UR48, UR48, 0xfffff800, 0xb ;  /* 0xfffff80030307891 */ /* 0x000fe2000f8e583f */
[----:B------:R-:W-:Y:S01]  /*b6a0*/  FMUL.FTZ R5, R188, UR59 ;  /* 0x0000003bbc057c20 */ /* 0x000fe20008410000 */
[----:B------:R-:W-:Y:S01]  /*b6b0*/  FMUL.FTZ R34, R21, UR59 ;  /* 0x0000003b15227c20 */ /* 0x000fe20008410000 */
[----:B------:R-:W-:Y:S01]  /*b6c0*/  FMUL.FTZ R49, R24, UR59 ;  /* 0x0000003b18317c20 */ /* 0x000fe20008410000 */
[----:B------:R-:W-:Y:S01]  /*b6d0*/  FFMA.FTZ R70, R32, R37, -R33 ;  /* 0x0000002520467223 */ /* 0x000fe20000010821 */
[----:B------:R-:W-:Y:S01]  /*b6e0*/  FADD.FTZ R121, R35, R38 ;  /* 0x0000002623797221 */ /* 0x000fe20000010000 */
[----:B------:R-:W-:Y:S01]  /*b6f0*/  UIADD3 UR48, UR55, -UR48, URZ ;  /* 0x8000003037307290 */ /* 0x000fe2000fffe03f */
[----:B------:R-:W-:Y:S01]  /*b700*/  FFMA.FTZ R38, R62, UR49, -R5 ;  /* 0x000000313e267c23 */ /* 0x000fe20008010805 */
[----:B------:R-:W-:Y:S01]  /*b710*/  FFMA.FTZ R33, R17, UR49, R34 ;  /* 0x0000003111217c23 */ /* 0x000fe20008010022 */
[C---:B------:R-:W-:Y:S01]  /*b720*/  FMUL.FTZ R5, R4.reuse, UR59 ;  /* 0x0000003b04057c20 */ /* 0x040fe20008410000 */
[----:B------:R-:W-:Y:S01]  /*b730*/  FFMA.FTZ R34, R4, UR49, -R49 ;  /* 0x0000003104227c23 */ /* 0x000fe20008010831 */
[----:B------:R-:W-:Y:S01]  /*b740*/  FMUL.FTZ R4, R125, UR59 ;  /* 0x0000003b7d047c20 */ /* 0x000fe20008410000 */
[C---:B------:R-:W-:Y:S01]  /*b750*/  FMUL.FTZ R42, R23.reuse, UR59 ;  /* 0x0000003b172a7c20 */ /* 0x040fe20008410000 */
[----:B------:R-:W-:Y:S01]  /*b760*/  FMUL.FTZ R55, R10, UR59 ;  /* 0x0000003b0a377c20 */ /* 0x000fe20008410000 */
[----:B------:R-:W-:Y:S01]  /*b770*/  MOV R46, UR48 ;  /* 0x00000030002e7c02 */ /* 0x000fe20008000f00 */
[----:B------:R-:W-:Y:S01]  /*b780*/  FFMA.FTZ R53, R23, UR49, R4 ;  /* 0x0000003117357c23 */ /* 0x000fe20008010004 */
[----:B------:R-:W-:Y:S01]  /*b790*/  FMUL.FTZ R57, R6, UR59 ;  /* 0x0000003b06397c20 */ /* 0x000fe20008410000 */
[----:B------:R-:W-:Y:S01]  /*b7a0*/  FFMA.FTZ R49, R125, UR49, -R42 ;  /* 0x000000317d317c23 */ /* 0x000fe2000801082a */
[----:B------:R-:W-:Y:S01]  /*b7b0*/  FMUL.FTZ R4, R7, UR59 ;  /* 0x0000003b07047c20 */ /* 0x000fe20008410000 */
[----:B------:R-:W-:Y:S01]  /*b7c0*/  FFMA.FTZ R42, R24, UR49, R5 ;  /* 0x00000031182a7c23 */ /* 0x000fe20008010005 */
[----:B------:R-:W-:Y:S01]  /*b7d0*/  FMUL.FTZ R48, R15, UR59 ;  /* 0x0000003b0f307c20 */ /* 0x000fe20008410000 */
[C---:B------:R-:W-:Y:S01]  /*b7e0*/  FFMA.FTZ R55, R2.reuse, UR49, -R55 ;  /* 0x0000003102377c23 */ /* 0x040fe20008010837 */
[----:B------:R-:W-:Y:S01]  /*b7f0*/  FMUL.FTZ R5, R2, UR59 ;  /* 0x0000003b02057c20 */ /* 0x000fe20008410000 */
[----:B------:R-:W-:Y:S01]  /*b800*/  FMUL.FTZ R61, R194, UR59 ;  /* 0x0000003bc23d7c20 */ /* 0x000fe20008410000 */
[----:B------:R-:W-:Y:S01]  /*b810*/  LEA R46, R46, -R185, 0x1 ;  /* 0x800000b92e2e7211 */ /* 0x000fe200078e08ff */
[----:B------:R-:W-:Y:S01]  /*b820*/  FFMA.FTZ R54, R8, UR49, R57 ;  /* 0x0000003108367c23 */ /* 0x000fe20008010039 */
[----:B------:R-:W-:Y:S01]  /*b830*/  FMUL.FTZ R2, R9, UR59 ;  /* 0x0000003b09027c20 */ /* 0x000fe20008410000 */
[----:B------:R-:W-:Y:S01]  /*b840*/  FMUL.FTZ R36, R63, UR59 ;  /* 0x0000003b3f247c20 */ /* 0x000fe20008410000 */
[----:B------:R-:W-:Y:S01]  /*b850*/  FFMA.FTZ R57, R11, UR49, R4 ;  /* 0x000000310b397c23 */ /* 0x000fe20008010004 */
[C---:B------:R-:W-:Y:S01]  /*b860*/  FFMA.FTZ R48, R3.reuse, UR49, -R48 ;  /* 0x0000003103307c23 */ /* 0x040fe20008010830 */
[----:B------:R-:W-:Y:S01]  /*b870*/  FMUL.FTZ R4, R3, UR59 ;  /* 0x0000003b03047c20 */ /* 0x000fe20008410000 */
[C---:B------:R-:W-:Y:S01]  /*b880*/  FFMA.FTZ R61, R16.reuse, UR49, -R61 ;  /* 0x00000031103d7c23 */ /* 0x040fe2000801083d */
[----:B------:R-:W-:Y:S01]  /*b890*/  FMUL.FTZ R3, R16, UR59 ;  /* 0x0000003b10037c20 */ /* 0x000fe20008410000 */
[----:B------:R-:W-:Y:S01]  /*b8a0*/  ISETP.GE.AND P0, PT, R46, 0x1, PT ;  /* 0x000000012e00780c */ /* 0x000fe20003f06270 */
[----:B------:R-:W-:Y:S01]  /*b8b0*/  FFMA.FTZ R16, R195, UR49, -R2 ;  /* 0x00000031c3107c23 */ /* 0x000fe20008010802 */
[----:B------:R-:W-:Y:S01]  /*b8c0*/  FFMA.FTZ R41, R191, UR49, -R36 ;  /* 0x00000031bf297c23 */ /* 0x000fe20008010824 */
[----:B------:R-:W-:Y:S01]  /*b8d0*/  FMUL.FTZ R2, R198, UR59 ;  /* 0x0000003bc6027c20 */ /* 0x000fe20008410000 */
[----:B------:R-:W-:Y:S01]  /*b8e0*/  FMUL.FTZ R36, R17, UR59 ;  /* 0x0000003b11247c20 */ /* 0x000fe20008410000 */
[----:B------:R-:W-:Y:S01]  /*b8f0*/  FFMA.FTZ R56, R194, UR49, R3 ;  /* 0x00000031c2387c23 */ /* 0x000fe20008010003 */
[----:B------:R-:W-:Y:S01]  /*b900*/  FMUL.FTZ R3, R200, UR59 ;  /* 0x0000003bc8037c20 */ /* 0x000fe20008410000 */
[----:B------:R-:W-:Y:S01]  /*b910*/  FFMA.FTZ R67, R197, UR49, -R2 ;  /* 0x00000031c5437c23 */ /* 0x000fe20008010802 */
[----:B------:R-:W-:Y:S01]  /*b920*/  FFMA.FTZ R35, R21, UR49, -R36 ;  /* 0x0000003115237c23 */ /* 0x000fe20008010824 */
[----:B------:R-:W-:Y:S01]  /*b930*/  FMUL.FTZ R2, R202, UR59 ;  /* 0x0000003bca027c20 */ /* 0x000fe20008410000 */
[----:B------:R-:W-:Y:S01]  /*b940*/  FMUL.FTZ R36, R24, R171 ;  /* 0x000000ab18247220 */ /* 0x000fe20000410000 */
[----:B------:R-:W-:Y:S01]  /*b950*/  FFMA.FTZ R60, R30, UR49, -R3 ;  /* 0x000000311e3c7c23 */ /* 0x000fe20008010803 */
[----:B------:R-:W-:Y:S01]  /*b960*/  FFMA.FTZ R52, R10, UR49, R5 ;  /* 0x000000310a347c23 */ /* 0x000fe20008010005 */
[----:B------:R-:W-:Y:S01]  /*b970*/  FMUL.FTZ R3, R233, UR59 ;  /* 0x0000003be9037c20 */ /* 0x000fe20008410000 */
[----:B------:R-:W-:Y:S01]  /*b980*/  FFMA.FTZ R69, R201, UR49, -R2 ;  /* 0x00000031c9457c23 */ /* 0x000fe20008010802 */
[----:B------:R-:W-:Y:S01]  /*b990*/  FMUL.FTZ R45, R192, UR59 ;  /* 0x0000003bc02d7c20 */ /* 0x000fe20008410000 */
[----:B------:R-:W-:Y:S01]  /*b9a0*/  FADD.FTZ R47, -R153, R228 ;  /* 0x000000e4992f7221 */ /* 0x000fe20000010100 */
[----:B------:R-:W-:Y:S01]  /*b9b0*/  FMUL.FTZ R37, R62, UR59 ;  /* 0x0000003b3e257c20 */ /* 0x000fe20008410000 */
[----:B------:R-:W-:Y:S01]  /*b9c0*/  FMUL.FTZ R122, R215, R36 ;  /* 0x00000024d77a7220 */ /* 0x000fe20000410000 */
[----:B------:R-:W-:Y:S01]  /*b9d0*/  FMUL.FTZ R51, R8, UR59 ;  /* 0x0000003b08337c20 */ /* 0x000fe20008410000 */
[----:B------:R-:W-:Y:S01]  /*b9e0*/  FMUL.FTZ R44, R11, UR59 ;  /* 0x0000003b0b2c7c20 */ /* 0x000fe20008410000 */
[----:B------:R-:W-:Y:S01]  /*b9f0*/  FMUL.FTZ R58, R195, UR59 ;  /* 0x0000003bc33a7c20 */ /* 0x000fe20008410000 */
[----:B------:R-:W-:Y:S01]  /*ba00*/  FMUL.FTZ R197, R197, UR59 ;  /* 0x0000003bc5c57c20 */ /* 0x000fe20008410000 */
[----:B------:R-:W-:Y:S01]  /*ba10*/  FMUL.FTZ R5, R30, UR59 ;  /* 0x0000003b1e057c20 */ /* 0x000fe20008410000 */
[----:B------:R-:W-:Y:S01]  /*ba20*/  FMUL.FTZ R201, R201, UR59 ;  /* 0x0000003bc9c97c20 */ /* 0x000fe20008410000 */
[C---:B------:R-:W-:Y:S01]  /*ba30*/  FMUL.FTZ R2, R64.reuse, UR59 ;  /* 0x0000003b40027c20 */ /* 0x040fe20008410000 */
[----:B------:R-:W-:Y:S01]  /*ba40*/  USHF.R.S32.HI UR57, URZ, 0x1f, UR12 ;  /* 0x0000001f3f397899 */ /* 0x000fe2000801140c */
[----:B------:R-:W-:Y:S01]  /*ba50*/  BSSY B0, `(.L_x_4423) ;  /* 0x000002c000007945 */ /* 0x000fe20003800000 */
[----:B------:R-:W-:Y:S01]  /*ba60*/  USHF.R.S32.HI UR58, URZ, 0x1f, UR11 ;  /* 0x0000001f3f3a7899 */ /* 0x000fe2000801140b */
[----:B------:R-:W-:Y:S01]  /*ba70*/  FFMA.FTZ R30, R64, UR49, -R3 ;  /* 0x00000031401e7c23 */ /* 0x000fe20008010803 */
[----:B------:R-:W-:Y:S01]  /*ba80*/  FFMA.FTZ R45, R146, UR49, -R45 ;  /* 0x00000031922d7c23 */ /* 0x000fe2000801082d */
[----:B------:R-:W-:Y:S01]  /*ba90*/  FFMA.FTZ R37, R188, UR49, R37 ;  /* 0x00000031bc257c23 */ /* 0x000fe20008010025 */
[----:B------:R-:W-:Y:S01]  /*baa0*/  FFMA.FTZ R122, R47, R126, -R122 ;  /* 0x0000007e2f7a7223 */ /* 0x000fe2000001087a */
[----:B------:R-:W-:Y:S01]  /*bab0*/  FFMA.FTZ R51, R6, UR49, -R51 ;  /* 0x0000003106337c23 */ /* 0x000fe20008010833 */
[----:B------:R-:W-:Y:S01]  /*bac0*/  FFMA.FTZ R44, R7, UR49, -R44 ;  /* 0x00000031072c7c23 */ /* 0x000fe2000801082c */
        /* <DEDUP_REMOVED lines=36> */
.L_x_4424:
[----:B------:R-:W-:Y:S05]  /*bd10*/  BSYNC B0 ;  /* 0x0000000000007941 */ /* 0x000fea0003800000 */
.L_x_4423:
[----:B------:R-:W-:Y:S01]  /*bd20*/  USHF.R.U32.HI UR48, URZ, 0x1, UR31 ;  /* 0x000000013f307899 */ /* 0x000fe2000801161f */
[----:B------:R-:W-:Y:S01]  /*bd30*/  FMUL.FTZ R3, R215, R126 ;  /* 0x0000007ed7037220 */ /* 0x000fe20000410000 */
[----:B------:R-:W-:Y:S01]  /*bd40*/  USHF.R.U64 UR59, UR30, 0x1, UR31 ;  /* 0x000000011e3b7899 */ /* 0x000fe2000800121f */
[----:B------:R-:W-:Y:S01]  /*bd50*/  FADD.FTZ R121, R121, R70 ;  /* 0x0000004679797221 */ /* 0x000fe20000010000 */
[----:B------:R-:W-:Y:S01]  /*bd60*/  UIMAD UR60, UR48, UR11, URZ ;  /* 0x0000000b303c72a4 */ /* 0x000fe2000f8e023f */
[----:B------:R-:W-:Y:S01]  /*bd70*/  FFMA.FTZ R3, R36, R47, R3 ;  /* 0x0000002f24037223 */ /* 0x000fe20000010003 */
[----:B------:R-:W-:Y:S01]  /*bd80*/  UIMAD.WIDE.U32 UR48, UR59, UR11, URZ ;  /* 0x0000000b3b3072a5 */ /* 0x000fe2000f8e003f */
[----:B------:R-:W-:Y:S01]  /*bd90*/  FADD.FTZ R122, R121, R122 ;  /* 0x0000007a797a7221 */ /* 0x000fe20000010000 */
[----:B------:R-:W-:Y:S01]  /*bda0*/  UIMAD UR60, UR58, UR59, UR60 ;  /* 0x0000003b3a3c72a4 */ /* 0x000fe2000f8e023c */
[----:B------:R-:W-:Y:S01]  /*bdb0*/  FADD.FTZ R6, R120, R3 ;  /* 0x0000000378067221 */ /* 0x000fe20000010000 */
[----:B------:R-:W-:Y:S01]  /*bdc0*/  UIMAD UR57, UR57, UR32, URZ ;  /* 0x00000020393972a4 */ /* 0x000fe2000f8e023f */
[----:B------:R-:W1:Y:S01]  /*bdd0*/  LDC.64 R2, c[0x0][0x380] ;  /* 0x0000e000ff027b82 */ /* 0x000e620000000a00 */
[----:B------:R-:W-:Y:S01]  /*bde0*/  UIADD3 UR49, UR60, UR49, URZ ;  /* 0x000000313c317290 */ /* 0x000fe2000fffe03f */
[----:B------:R-:W-:Y:S01]  /*bdf0*/  FADD.FTZ R123, R12, R59 ;  /* 0x0000003b0c7b7221 */ /* 0x000fe20000010000 */
[----:B------:R-:W-:Y:S01]  /*be00*/  UIMAD UR57, UR12, UR33, UR57 ;  /* 0x000000210c3972a4 */ /* 0x000fe2000f8e0239 */
[-C--:B------:R-:W-:Y:S01]  /*be10*/  FMUL.FTZ R121, R17, R170.reuse ;  /* 0x000000aa11797220 */ /* 0x080fe20000410000 */
[----:B------:R-:W-:Y:S01]  /*be20*/  UIMAD.WIDE.U32 UR48, UR12, UR32, UR48 ;  /* 0x000000200c3072a5 */ /* 0x000fe2000f8e0030 */
[----:B------:R-:W-:Y:S01]  /*be30*/  FMUL.FTZ R12, R188, R169 ;  /* 0x000000a9bc0c7220 */ /* 0x000fe20000410000 */
[----:B------:R-:W-:Y:S01]  /*be40*/  FMUL.FTZ R21, R21, R170 ;  /* 0x000000aa15157220 */ /* 0x000fe20000410000 */
[----:B------:R-:W-:Y:S01]  /*be50*/  FADD.FTZ R70, -R152, R229 ;  /* 0x000000e598467221 */ /* 0x000fe20000010100 */
[----:B------:R-:W-:Y:S01]  /*be60*/  UIADD3 UR57, UR57, UR49, URZ ;  /* 0x0000003139397290 */ /* 0x000fe2000fffe03f */
[----:B0-----:R-:W-:Y:S01]  /*be70*/  FMUL.FTZ R5, R214, R121 ;  /* 0x00000079d6057220 */ /* 0x001fe20000410000 */
[----:B------:R-:W-:Y:S01]  /*be80*/  ULEA UR58, UP0, UR48, UR34, 0x3 ;  /* 0x00000022303a7291 */ /* 0x000fe2000f80183f */
[----:B------:R-:W-:Y:S01]  /*be90*/  FADD.FTZ R230, -R151, R230 ;  /* 0x000000e697e67221 */ /* 0x000fe20000010100 */
[----:B------:R-:W-:Y:S01]  /*bea0*/  UIADD3 UR49, UR6, -UR53, URZ ;  /* 0x8000003506317290 */ /* 0x000fe2000fffe03f */
[----:B------:R-:W-:Y:S01]  /*beb0*/  FMUL.FTZ R126, R62, R169 ;  /* 0x000000a93e7e7220 */ /* 0x000fe20000410000 */
[----:B------:R-:W-:Y:S01]  /*bec0*/  ULEA.HI.X UR57, UR48, UR35, UR57, 0x3, UP0 ;  /* 0x0000002330397291 */ /* 0x000fe200080f1c39 */
[----:B------:R-:W-:Y:S01]  /*bed0*/  FMUL.FTZ R7, R213, R12 ;  /* 0x0000000cd5077220 */ /* 0x000fe20000410000 */
[----:B------:R-:W-:Y:S01]  /*bee0*/  UIMAD UR48, UR49, -0x1000, URZ ;  /* 0xfffff000313078a4 */ /* 0x000fe2000f8e023f */
[----:B------:R-:W-:Y:S01]  /*bef0*/  LEA R4, P0, R185, UR58, 0x2 ;  /* 0x0000003ab9047c11 */ /* 0x000fe2000f8010ff */
[-C--:B------:R-:W-:Y:S01]  /*bf00*/  FMUL.FTZ R62, R214, R21.reuse ;  /* 0x00000015d63e7220 */ /* 0x080fe20000410000 */
[----:B------:R-:W-:Y:S01]  /*bf10*/  FFMA.FTZ R125, R70, R21, -R5 ;  /* 0x00000015467d7223 */ /* 0x000fe20000010805 */
[----:B------:R-:W-:Y:S01]  /*bf20*/  FMUL.FTZ R191, R191, R168 ;  /* 0x000000a8bfbf7220 */ /* 0x000fe20000410000 */
[----:B------:R-:W-:Y:S01]  /*bf30*/  LEA.HI.X R5, R185, UR57, RZ, 0x2, P0 ;  /* 0x00000039b9057c11 */ /* 0x000fe200080f14ff */
[----:B------:R-:W-:Y:S01]  /*bf40*/  FFMA.FTZ R127, R230, R126, -R7 ;  /* 0x0000007ee67f7223 */ /* 0x000fe20000010807 */
[----:B------:R-:W-:Y:S01]  /*bf50*/  MOV R131, UR48 ;  /* 0x0000003000837c02 */ /* 0x000fe20008000f00 */
[----:B------:R-:W-:Y:S01]  /*bf60*/  FFMA.FTZ R7, R121, R70, R62 ;  /* 0x0000004679077223 */ /* 0x000fe2000001003e */
[----:B------:R-:W-:Y:S01]  /*bf70*/  FMUL.FTZ R21, R213, R126 ;  /* 0x0000007ed5157220 */ /* 0x000fe20000410000 */
[----:B------:R-:W-:Y:S01]  /*bf80*/  USHF.L.U64.HI UR49, UR8, 0x2, UR9 ;  /* 0x0000000208317899 */ /* 0x000fe20008010209 */
[----:B------:R-:W-:Y:S01]  /*bf90*/  FADD.FTZ R120, -R150, R231 ;  /* 0x000000e796787221 */ /* 0x000fe20000010100 */
[----:B------:R-:W-:Y:S01]  /*bfa0*/  FMUL.FTZ R59, R63, R168 ;  /* 0x000000a83f3b7220 */ /* 0x000fe20000410000 */
[----:B------:R-:W-:Y:S01]  /*bfb0*/  FMUL.FTZ R62, R212, R191 ;  /* 0x000000bfd43e7220 */ /* 0x000fe20000410000 */
[----:B------:R-:W-:-:S04]  /*bfc0*/  IMAD.WIDE R4, R131, 0x4, R4 ;  /* 0x0000000483047825 */ /* 0x000fc800078e0204 */
[----:B------:R-:W-:Y:S01]  /*bfd0*/  FADD.FTZ R6, R6, R7 ;  /* 0x0000000706067221 */ /* 0x000fe20000010000 */
[----:B------:R-:W-:Y:S01]  /*bfe0*/  FFMA.FTZ R21, R12, R230, R21 ;  /* 0x000000e60c157223 */ /* 0x000fe20000010015 */
[----:B------:R-:W-:Y:S01]  /*bff0*/  USHF.L.U32 UR48, UR8, 0x2, URZ ;  /* 0x0000000208307899 */ /* 0x000fe2000800063f */
[----:B------:R-:W-:Y:S01]  /*c000*/  FFMA.FTZ R7, R59, R120, R62 ;  /* 0x000000783b077223 */ /* 0x000fe2000001003e */
[----:B-1----:R-:W-:Y:S02]  /*c010*/  IMAD R62, R2, UR49, RZ ;  /* 0x00000031023e7c24 */ /* 0x002fe4000f8e02ff */
[----:B------:R-:W-:Y:S01]  /*c020*/  FADD.FTZ R6, R6, R21 ;  /* 0x0000001506067221 */ /* 0x000fe20000010000 */
[----:B------:R-:W-:Y:S01]  /*c030*/  FMUL.FTZ R21, R192, R165 ;  /* 0x000000a5c0157220 */ /* 0x000fe20000410000 */
[----:B------:R-:W-:Y:S01]  /*c040*/  FADD.FTZ R122, R122, R125 ;  /* 0x0000007d7a7a7221 */ /* 0x000fe20000010000 */
[----:B------:R-:W-:Y:S01]  /*c050*/  IMAD.WIDE.U32 R4, R2, UR48, R4 ;  /* 0x0000003002047c25 */ /* 0x000fe2000f8e0004 */
[----:B------:R-:W-:-:S03]  /*c060*/  IADD3 R2, R185, 0x80, RZ ;  /* 0x00000080b9027810 */ /* 0x000fc60007ffe0ff */
[----:B------:R-:W-:Y:S01]  /*c070*/  FADD.FTZ R6, R6, R7 ;  /* 0x0000000706067221 */ /* 0x000fe20000010000 */
[----:B------:R-:W-:Y:S01]  /*c080*/  FADD.FTZ R232, -R149, R232 ;  /* 0x000000e895e87221 */ /* 0x000fe20000010100 */
[----:B------:R-:W-:Y:S02]  /*c090*/  IMAD R125, R3, UR48, R62 ;  /* 0x00000030037d7c24 */ /* 0x000fe4000f8e023e */
[----:B------:R-:W-:Y:S01]  /*c0a0*/  FMUL.FTZ R7, R146, R165 ;  /* 0x000000a592077220 */ /* 0x000fe20000410000 */
[----:B------:R-:W-:Y:S01]  /*c0b0*/  FMUL.FTZ R3, R124, R21 ;  /* 0x000000157c037220 */ /* 0x000fe20000410000 */
[----:B------:R-:W-:Y:S01]  /*c0c0*/  LEA.HI.SX32 R2, R2, R185, 0x1b ;  /* 0x000000b902027211 */ /* 0x000fe200078fdaff */
[----:B------:R-:W-:Y:S01]  /*c0d0*/  FMUL.FTZ R129, R212, R59 ;  /* 0x0000003bd4817220 */ /* 0x000fe20000410000 */
[----:B------:R-:W-:Y:S01]  /*c0e0*/  ISETP.GE.AND P0, PT, R46, 0x81, PT ;  /* 0x000000812e00780c */ /* 0x000fe20003f06270 */
[----:B------:R-:W-:Y:S01]  /*c0f0*/  FFMA.FTZ R126, R232, R7, -R3 ;  /* 0x00000007e87e7223 */ /* 0x000fe20000010803 */
[----:B------:R-:W-:Y:S01]  /*c100*/  IADD3 R3, R5, R125, RZ ;  /* 0x0000007d05037210 */ /* 0x000fe20007ffe0ff */
[----:B------:R-:W-:Y:S01]  /*c110*/  FFMA.FTZ R129, R120, R191, -R129 ;  /* 0x000000bf78817223 */ /* 0x000fe20000010881 */
[----:B------:R-:W-:Y:S01]  /*c120*/  LEA R5, R2, R183, 0x2 ;  /* 0x000000b702057211 */ /* 0x000fe200078e10ff */
[----:B------:R-:W-:Y:S01]  /*c130*/  FADD.FTZ R122, R122, R127 ;  /* 0x0000007f7a7a7221 */ /* 0x000fe20000010000 */
[----:B------:R-:W-:Y:S01]  /*c140*/  FADD.FTZ R43, R50, -R43 ;  /* 0x8000002b322b7221 */ /* 0x000fe20000010000 */
[C---:B------:R-:W-:Y:S01]  /*c150*/  IADD3 R50, R185.reuse, 0x100, RZ ;  /* 0x00000100b9327810 */ /* 0x040fe20007ffe0ff */
[----:B------:R-:W-:Y:S01]  /*c160*/  BSSY B0, `(.L_x_4425) ;  /* 0x000000d000007945 */ /* 0x000fe20003800000 */
[----:B------:R-:W-:Y:S01]  /*c170*/  FADD.FTZ R129, R122, R129 ;  /* 0x000000817a817221 */ /* 0x000fe20000010000 */
[----:B------:R-:W0:Y:S01]  /*c180*/  LDS R5, [R5+0x4400] ;  /* 0x0044000005057984 */ /* 0x000e220000000800 */
[----:B------:R-:W-:-:S02]  /*c190*/  IADD3 R122, R185, 0x180, RZ ;  /* 0x00000180b97a7810 */ /* 0x000fc40007ffe0ff */
[-C--:B------:R-:W-:Y:S01]  /*c1a0*/  LEA.HI.SX32 R62, R50, R185.reuse, 0x1b ;  /* 0x000000b9323e7211 */ /* 0x080fe200078fdaff */
[----:B------:R-:W-:Y:S01]  /*c1b0*/  FADD.FTZ R50, R129, R126 ;  /* 0x0000007e81327221 */ /* 0x000fe20000010000 */
[C---:B------:R-:W-:Y:S02]  /*c1c0*/  ISETP.GE.AND P1, PT, R46.reuse, 0x101, PT ;  /* 0x000001012e00780c */ /* 0x040fe40003f26270 */
[----:B------:R-:W-:Y:S02]  /*c1d0*/  ISETP.GE.AND P2, PT, R46, 0x181, PT ;  /* 0x000001812e00780c */ /* 0x000fe40003f46270 */
[----:B------:R-:W-:Y:S02]  /*c1e0*/  MOV R2, R4 ;  /* 0x0000000400027202 */ /* 0x000fe40000000f00 */
[----:B------:R-:W-:Y:S02]  /*c1f0*/  LEA.HI.SX32 R122, R122, R185, 0x1b ;  /* 0x000000b97a7a7211 */ /* 0x000fe400078fdaff */
[----:B------:R-:W-:Y:S01]  /*c200*/  LEA R62, R62, R183, 0x2 ;  /* 0x000000b73e3e7211 */ /* 0x000fe200078e10ff */
[----:B------:R-:W-:Y:S06]  /*c210*/  @!P0 BRA `(.L_x_4426) ;  /* 0x0000000000048947 */ /* 0x000fec0003800000 */
[----:B0-----:R1:W-:Y:S02]  /*c220*/  REDG.E.ADD.F32.FTZ.RN.STRONG.GPU desc[UR18][R2.64+-0x3e00], R5 ;  /* 0xffc20005020079a6 */ /* 0x0013e4000c10f392 */
.L_x_4426:
[----:B------:R-:W-:Y:S05]  /*c230*/  BSYNC B0 ;  /* 0x0000000000007941 */ /* 0x000fea0003800000 */
.L_x_4425:
[----:B01----:R0:W1:Y:S01]  /*c240*/  LDS R5, [R62+0x4600] ;  /* 0x004600003e057984 */ /* 0x0030620000000800 */
[----:B------:R-:W-:Y:S01]  /*c250*/  BSSY B0, `(.L_x_4427) ;  /* 0x0000004000007945 */ /* 0x000fe20003800000 */
[----:B------:R-:W-:-:S03]  /*c260*/  LEA R122, R122, R183, 0x2 ;  /* 0x000000b77a7a7211 */ /* 0x000fc600078e10ff */
[----:B------:R-:W-:Y:S05]  /*c270*/  @!P1 BRA `(.L_x_4428) ;  /* 0x0000000000049947 */ /* 0x000fea0003800000 */
[----:B-1----:R2:W-:Y:S02]  /*c280*/  REDG.E.ADD.F32.FTZ.RN.STRONG.GPU desc[UR18][R2.64+-0x3c00], R5 ;  /* 0xffc40005020079a6 */ /* 0x0025e4000c10f392 */
.L_x_4428:
[----:B------:R-:W-:Y:S05]  /*c290*/  BSYNC B0 ;  /* 0x0000000000007941 */ /* 0x000fea0003800000 */
.L_x_4427:
[----:B-12---:R1:W2:Y:S01]  /*c2a0*/  LDS R5, [R122+0x4800] ;  /* 0x004800007a057984 */ /* 0x0062a20000000800 */
[----:B------:R-:W-:Y:S01]  /*c2b0*/  BSSY B0, `(.L_x_4429) ;  /* 0x0000005000007945 */ /* 0x000fe20003800000 */
[C---:B------:R-:W-:Y:S02]  /*c2c0*/  IADD3 R4, R185.reuse, 0x200, RZ ;  /* 0x00000200b9047810 */ /* 0x040fe40007ffe0ff */
[----:B0-----:R-:W-:Y:S01]  /*c2d0*/  IADD3 R62, R185, 0x280, RZ ;  /* 0x00000280b93e7810 */ /* 0x001fe20007ffe0ff */
[----:B------:R-:W-:Y:S06]  /*c2e0*/  @!P2 BRA `(.L_x_4430) ;  /* 0x000000000004a947 */ /* 0x000fec0003800000 */
[----:B--2---:R0:W-:Y:S02]  /*c2f0*/  REDG.E.ADD.F32.FTZ.RN.STRONG.GPU desc[UR18][R2.64+-0x3a00], R5 ;  /* 0xffc60005020079a6 */ /* 0x0041e4000c10f392 */
.L_x_4430:
[----:B------:R-:W-:Y:S05]  /*c300*/  BSYNC B0 ;  /* 0x0000000000007941 */ /* 0x000fea0003800000 */
.L_x_4429:
        /* <DEDUP_REMOVED lines=18> */
.L_x_4432:
[----:B------:R-:W-:Y:S05]  /*c430*/  BSYNC B0 ;  /* 0x0000000000007941 */ /* 0x000fea0003800000 */
.L_x_4431:
[----:B01----:R0:W1:Y:S01]  /*c440*/  LDS R5, [R62+0x4c00] ;  /* 0x004c00003e057984 */ /* 0x0030620000000800 */
[----:B------:R-:W-:Y:S01]  /*c450*/  BSSY B0, `(.L_x_4433) ;  /* 0x0000006000007945 */ /* 0x000fe20003800000 */
[----:B------:R-:W-:Y:S02]  /*c460*/  IADD3 R4, R185, 0x400, RZ ;  /* 0x00000400b9047810 */ /* 0x000fe40007ffe0ff */
[----:B------:R-:W-:Y:S02]  /*c470*/  LEA.HI.SX32 R126, R126, R185, 0x1b ;  /* 0x000000b97e7e7211 */ /* 0x000fe400078fdaff */
[----:B------:R-:W-:Y:S01]  /*c480*/  LEA R122, R122, R183, 0x2 ;  /* 0x000000b77a7a7211 */ /* 0x000fe200078e10ff */
[----:B------:R-:W-:Y:S06]  /*c490*/  @!P0 BRA `(.L_x_4434) ;  /* 0x0000000000048947 */ /* 0x000fec0003800000 */
[----:B-1----:R2:W-:Y:S02]  /*c4a0*/  REDG.E.ADD.F32.FTZ.RN.STRONG.GPU desc[UR18][R2.64+-0x3600], R5 ;  /* 0xffca0005020079a6 */ /* 0x0025e4000c10f392 */
.L_x_4434:
[----:B------:R-:W-:Y:S05]  /*c4b0*/  BSYNC B0 ;  /* 0x0000000000007941 */ /* 0x000fea0003800000 */
.L_x_4433:
[----:B-12---:R1:W2:Y:S01]  /*c4c0*/  LDS R5, [R122+0x4e00] ;  /* 0x004e00007a057984 */ /* 0x0062a20000000800 */
[----:B------:R-:W-:Y:S01]  /*c4d0*/  BSSY B0, `(.L_x_4435) ;  /* 0x0000006000007945 */ /* 0x000fe20003800000 */
[----:B0-----:R-:W-:Y:S02]  /*c4e0*/  IADD3 R62, R185, 0x480, RZ ;  /* 0x00000480b93e7810 */ /* 0x001fe40007ffe0ff */
[----:B------:R-:W-:Y:S02]  /*c4f0*/  LEA.HI.SX32 R4, R4, R185, 0x1b ;  /* 0x000000b904047211 */ /* 0x000fe400078fdaff */
[----:B------:R-:W-:Y:S01]  /*c500*/  LEA R126, R126, R183, 0x2 ;  /* 0x000000b77e7e7211 */ /* 0x000fe200078e10ff */
[----:B------:R-:W-:Y:S06]  /*c510*/  @!P1 BRA `(.L_x_4436) ;  /* 0x0000000000049947 */ /* 0x000fec0003800000 */
[----:B--2---:R0:W-:Y:S02]  /*c520*/  REDG.E.ADD.F32.FTZ.RN.STRONG.GPU desc[UR18][R2.64+-0x3400], R5 ;  /* 0xffcc0005020079a6 */ /* 0x0041e4000c10f392 */
.L_x_4436:
[----:B------:R-:W-:Y:S05]  /*c530*/  BSYNC B0 ;  /* 0x0000000000007941 */ /* 0x000fea0003800000 */
.L_x_4435:
[----:B0-2---:R0:W2:Y:S01]  /*c540*/  LDS R5, [R126+0x5000] ;  /* 0x005000007e057984 */ /* 0x0050a20000000800 */
[----:B------:R-:W-:Y:S01]  /*c550*/  BSSY B0, `(.L_x_4437) ;  /* 0x0000006000007945 */ /* 0x000fe20003800000 */
[----:B-1----:R-:W-:Y:S02]  /*c560*/  IADD3 R122, R185, 0x500, RZ ;  /* 0x00000500b97a7810 */ /* 0x002fe40007ffe0ff */
[----:B------:R-:W-:Y:S02]  /*c570*/  LEA.HI.SX32 R62, R62, R185, 0x1b ;  /* 0x000000b93e3e7211 */ /* 0x000fe400078fdaff */
[----:B------:R-:W-:Y:S01]  /*c580*/  LEA R4, R4, R183, 0x2 ;  /* 0x000000b704047211 */ /* 0x000fe200078e10ff */
[----:B------:R-:W-:Y:S06]  /*c590*/  @!P2 BRA `(.L_x_4438) ;  /* 0x000000000004a947 */ /* 0x000fec0003800000 */
[----:B--2---:R1:W-:Y:S02]  /*c5a0*/  REDG.E.ADD.F32.FTZ.RN.STRONG.GPU desc[UR18][R2.64+-0x3200], R5 ;  /* 0xffce0005020079a6 */ /* 0x0043e4000c10f392 */
.L_x_4438:
[----:B------:R-:W-:Y:S05]  /*c5b0*/  BSYNC B0 ;  /* 0x0000000000007941 */ /* 0x000fea0003800000 */
.L_x_4437:
[----:B-12---:R1:W2:Y:S01]  /*c5c0*/  LDS R5, [R4+0x5200] ;  /* 0x0052000004057984 */ /* 0x0062a20000000800 */
[----:B------:R-:W-:Y:S01]  /*c5d0*/  BSSY B0, `(.L_x_4439) ;  /* 0x0000005000007945 */ /* 0x000fe20003800000 */
[----:B------:R-:W-:Y:S02]  /*c5e0*/  LEA.HI.SX32 R122, R122, R185, 0x1b ;  /* 0x000000b97a7a7211 */ /* 0x000fe400078fdaff */
[----:B------:R-:W-:Y:S01]  /*c5f0*/  LEA R62, R62, R183, 0x2 ;  /* 0x000000b73e3e7211 */ /* 0x000fe200078e10ff */
[----:B------:R-:W-:Y:S06]  /*c600*/  @!P3 BRA `(.L_x_4440) ;  /* 0x000000000004b947 */ /* 0x000fec0003800000 */
[----:B--2---:R3:W-:Y:S02]  /*c610*/  REDG.E.ADD.F32.FTZ.RN.STRONG.GPU desc[UR18][R2.64+-0x3000], R5 ;  /* 0xffd00005020079a6 */ /* 0x0047e4000c10f392 */
.L_x_4440:
[----:B------:R-:W-:Y:S05]  /*c620*/  BSYNC B0 ;  /* 0x0000000000007941 */ /* 0x000fea0003800000 */
.L_x_4439:
[----:B--23--:R2:W3:Y:S01]  /*c630*/  LDS R5, [R62+0x5400] ;  /* 0x005400003e057984 */ /* 0x00c4e20000000800 */
[----:B------:R-:W-:Y:S01]  /*c640*/  BSSY B0, `(.L_x_4441) ;  /* 0x0000004000007945 */ /* 0x000fe20003800000 */
[----:B------:R-:W-:-:S03]  /*c650*/  LEA R122, R122, R183, 0x2 ;  /* 0x000000b77a7a7211 */ /* 0x000fc600078e10ff */
[----:B------:R-:W-:Y:S05]  /*c660*/  @!P4 BRA `(.L_x_4442) ;  /* 0x000000000004c947 */ /* 0x000fea0003800000 */
[----:B---3--:R4:W-:Y:S02]  /*c670*/  REDG.E.ADD.F32.FTZ.RN.STRONG.GPU desc[UR18][R2.64+-0x2e00], R5 ;  /* 0xffd20005020079a6 */ /* 0x0089e4000c10f392 */
.L_x_4442:
[----:B------:R-:W-:Y:S05]  /*c680*/  BSYNC B0 ;  /* 0x0000000000007941 */ /* 0x000fea0003800000 */
.L_x_4441:
[----:B---34-:R3:W4:Y:S01]  /*c690*/  LDS R5, [R122+0x5600] ;  /* 0x005600007a057984 */ /* 0x0187220000000800 */
[----:B------:R-:W-:Y:S01]  /*c6a0*/  BSSY B0, `(.L_x_4443) ;  /* 0x0000005000007945 */ /* 0x000fe20003800000 */
[C---:B-1----:R-:W-:Y:S02]  /*c6b0*/  IADD3 R4, R185.reuse, 0x580, RZ ;  /* 0x00000580b9047810 */ /* 0x042fe40007ffe0ff */
[----:B--2---:R-:W-:Y:S01]  /*c6c0*/  IADD3 R62, R185, 0x600, RZ ;  /* 0x00000600b93e7810 */ /* 0x004fe20007ffe0ff */
[----:B------:R-:W-:Y:S06]  /*c6d0*/  @!P5 BRA `(.L_x_4444) ;  /* 0x000000000004d947 */ /* 0x000fec0003800000 */
[----:B----4-:R1:W-:Y:S02]  /*c6e0*/  REDG.E.ADD.F32.FTZ.RN.STRONG.GPU desc[UR18][R2.64+-0x2c00], R5 ;  /* 0xffd40005020079a6 */ /* 0x0103e4000c10f392 */
.L_x_4444:
[----:B------:R-:W-:Y:S05]  /*c6f0*/  BSYNC B0 ;  /* 0x0000000000007941 */ /* 0x000fea0003800000 */
.L_x_4443:
        /* <DEDUP_REMOVED lines=18> */
.L_x_4446:
[----:B------:R-:W-:Y:S05]  /*c820*/  BSYNC B0 ;  /* 0x0000000000007941 */ /* 0x000fea0003800000 */
.L_x_4445:
[----:B0-2---:R0:W1:Y:S01]  /*c830*/  LDS R5, [R62+0x5a00] ;  /* 0x005a00003e057984 */ /* 0x0050620000000800 */
[----:B------:R-:W-:Y:S01]  /*c840*/  BSSY B0, `(.L_x_4447) ;  /* 0x0000006000007945 */ /* 0x000fe20003800000 */
[----:B------:R-:W-:Y:S02]  /*c850*/  IADD3 R4, R185, 0x780, RZ ;  /* 0x00000780b9047810 */ /* 0x000fe40007ffe0ff */
[----:B------:R-:W-:Y:S02]  /*c860*/  LEA.HI.SX32 R126, R126, R185, 0x1b ;  /* 0x000000b97e7e7211 */ /* 0x000fe400078fdaff */
[----:B------:R-:W-:Y:S01]  /*c870*/  LEA R122, R122, R183, 0x2 ;  /* 0x000000b77a7a7211 */ /* 0x000fe200078e10ff */
[----:B------:R-:W-:Y:S06]  /*c880*/  @!P0 BRA `(.L_x_4448) ;  /* 0x0000000000048947 */ /* 0x000fec0003800000 */
[----:B-1----:R2:W-:Y:S02]  /*c890*/  REDG.E.ADD.F32.FTZ.RN.STRONG.GPU desc[UR18][R2.64+-0x2800], R5 ;  /* 0xffd80005020079a6 */ /* 0x0025e4000c10f392 */
.L_x_4448:
[----:B------:R-:W-:Y:S05]  /*c8a0*/  BSYNC B0 ;  /* 0x0000000000007941 */ /* 0x000fea0003800000 */
.L_x_4447:
[----:B-12---:R1:W2:Y:S01]  /*c8b0*/  LDS R5, [R122+0x5c00] ;  /* 0x005c00007a057984 */ /* 0x0062a20000000800 */
[----:B------:R-:W-:Y:S01]  /*c8c0*/  BSSY B0, `(.L_x_4449) ;  /* 0x0000006000007945 */ /* 0x000fe20003800000 */
[----:B0-----:R-:W-:Y:S02]  /*c8d0*/  IADD3 R62, R185, 0x800, RZ ;  /* 0x00000800b93e7810 */ /* 0x001fe40007ffe0ff */
[----:B------:R-:W-:Y:S02]  /*c8e0*/  LEA.HI.SX32 R4, R4, R185, 0x1b ;  /* 0x000000b904047211 */ /* 0x000fe400078fdaff */
[----:B------:R-:W-:Y:S01]  /*c8f0*/  LEA R126, R126, R183, 0x2 ;  /* 0x000000b77e7e7211 */ /* 0x000fe200078e10ff */
[----:B------:R-:W-:Y:S06]  /*c900*/  @!P1 BRA `(.L_x_4450) ;  /* 0x0000000000049947 */ /* 0x000fec0003800000 */
[----:B--2---:R0:W-:Y:S02]  /*c910*/  REDG.E.ADD.F32.FTZ.RN.STRONG.GPU desc[UR18][R2.64+-0x2600], R5 ;  /* 0xffda0005020079a6 */ /* 0x0041e4000c10f392 */
.L_x_4450:
[----:B------:R-:W-:Y:S05]  /*c920*/  BSYNC B0 ;  /* 0x0000000000007941 */ /* 0x000fea0003800000 */
.L_x_4449:
[----:B0-2---:R0:W2:Y:S01]  /*c930*/  LDS R5, [R126+0x5e00] ;  /* 0x005e00007e057984 */ /* 0x0050a20000000800 */
[----:B------:R-:W-:Y:S01]  /*c940*/  BSSY B0, `(.L_x_4451) ;  /* 0x0000006000007945 */ /* 0x000fe20003800000 */
[----:B-1----:R-:W-:Y:S02]  /*c950*/  IADD3 R122, R185, 0x880, RZ ;  /* 0x00000880b97a7810 */ /* 0x002fe40007ffe0ff */
[----:B------:R-:W-:Y:S02]  /*c960*/  LEA.HI.SX32 R62, R62, R185, 0x1b ;  /* 0x000000b93e3e7211 */ /* 0x000fe400078fdaff */
[----:B------:R-:W-:Y:S01]  /*c970*/  LEA R4, R4, R183, 0x2 ;  /* 0x000000b704047211 */ /* 0x000fe200078e10ff */
[----:B------:R-:W-:Y:S06]  /*c980*/  @!P2 BRA `(.L_x_4452) ;  /* 0x000000000004a947 */ /* 0x000fec0003800000 */
[----:B--2---:R1:W-:Y:S02]  /*c990*/  REDG.E.ADD.F32.FTZ.RN.STRONG.GPU desc[UR18][R2.64+-0x2400], R5 ;  /* 0xffdc0005020079a6 */ /* 0x0043e4000c10f392 */
.L_x_4452:
[----:B------:R-:W-:Y:S05]  /*c9a0*/  BSYNC B0 ;  /* 0x0000000000007941 */ /* 0x000fea0003800000 */
.L_x_4451:
[----:B-12---:R1:W2:Y:S01]  /*c9b0*/  LDS R5, [R4+0x6000] ;  /* 0x0060000004057984 */ /* 0x0062a20000000800 */
[----:B------:R-:W-:Y:S01]  /*c9c0*/  BSSY B0, `(.L_x_4453) ;  /* 0x0000005000007945 */ /* 0x000fe20003800000 */
[----:B------:R-:W-:Y:S02]  /*c9d0*/  LEA.HI.SX32 R122, R122, R185, 0x1b ;  /* 0x000000b97a7a7211 */ /* 0x000fe400078fdaff */
[----:B------:R-:W-:Y:S01]  /*c9e0*/  LEA R62, R62, R183, 0x2 ;  /* 0x000000b73e3e7211 */ /* 0x000fe200078e10ff */
[----:B------:R-:W-:Y:S06]  /*c9f0*/  @!P3 BRA `(.L_x_4454) ;  /* 0x000000000004b947 */ /* 0x000fec0003800000 */
[----:B--2---:R3:W-:Y:S02]  /*ca00*/  REDG.E.ADD.F32.FTZ.RN.STRONG.GPU desc[UR18][R2.64+-0x2200], R5 ;  /* 0xffde0005020079a6 */ /* 0x0047e4000c10f392 */
.L_x_4454:
[----:B------:R-:W-:Y:S05]  /*ca10*/  BSYNC B0 ;  /* 0x0000000000007941 */ /* 0x000fea0003800000 */
.L_x_4453:
[----:B--23--:R2:W3:Y:S01]  /*ca20*/  LDS R5, [R62+0x6200] ;  /* 0x006200003e057984 */ /* 0x00c4e20000000800 */
[----:B------:R-:W-:Y:S01]  /*ca30*/  BSSY B0, `(.L_x_4455) ;  /* 0x0000004000007945 */ /* 0x000fe20003800000 */
[----:B------:R-:W-:-:S03]  /*ca40*/  LEA R122, R122, R183, 0x2 ;  /* 0x000000b77a7a7211 */ /* 0x000fc600078e10ff */
[----:B------:R-:W-:Y:S05]  /*ca50*/  @!P4 BRA `(.L_x_4456) ;  /* 0x000000000004c947 */ /* 0x000fea0003800000 */
[----:B---3--:R4:W-:Y:S02]  /*ca60*/  REDG.E.ADD.F32.FTZ.RN.STRONG.GPU desc[UR18][R2.64+-0x2000], R5 ;  /* 0xffe00005020079a6 */ /* 0x0089e4000c10f392 */
.L_x_4456:
[----:B------:R-:W-:Y:S05]  /*ca70*/  BSYNC B0 ;  /* 0x0000000000007941 */ /* 0x000fea0003800000 */
.L_x_4455:
[----:B---34-:R3:W4:Y:S01]  /*ca80*/  LDS R5, [R122+0x6400] ;  /* 0x006400007a057984 */ /* 0x0187220000000800 */
[----:B------:R-:W-:Y:S01]  /*ca90*/  BSSY B0, `(.L_x_4457) ;  /* 0x0000005000007945 */ /* 0x000fe20003800000 */
[C---:B-1----:R-:W-:Y:S02]  /*caa0*/  IADD3 R4, R185.reuse, 0x900, RZ ;  /* 0x00000900b9047810 */ /* 0x042fe40007ffe0ff */
[----:B--2---:R-:W-:Y:S01]  /*cab0*/  IADD3 R62, R185, 0x980, RZ ;  /* 0x00000980b93e7810 */ /* 0x004fe20007ffe0ff */
[----:B------:R-:W-:Y:S06]  /*cac0*/  @!P5 BRA `(.L_x_4458) ;  /* 0x000000000004d947 */ /* 0x000fec0003800000 */
[----:B----4-:R1:W-:Y:S02]  /*cad0*/  REDG.E.ADD.F32.FTZ.RN.STRONG.GPU desc[UR18][R2.64+-0x1e00], R5 ;  /* 0xffe20005020079a6 */ /* 0x0103e4000c10f392 */
.L_x_4458:
[----:B------:R-:W-:Y:S05]  /*cae0*/  BSYNC B0 ;  /* 0x0000000000007941 */ /* 0x000fea0003800000 */
.L_x_4457:
        /* <DEDUP_REMOVED lines=18> */
.L_x_4460:
[----:B------:R-:W-:Y:S05]  /*cc10*/  BSYNC B0 ;  /* 0x0000000000007941 */ /* 0x000fea0003800000 */
.L_x_4459:
[----:B0-2---:R0:W1:Y:S01]  /*cc20*/  LDS R5, [R62+0x6800] ;  /* 0x006800003e057984 */ /* 0x0050620000000800 */
[----:B------:R-:W-:Y:S01]  /*cc30*/  BSSY B0, `(.L_x_4461) ;  /* 0x0000006000007945 */ /* 0x000fe20003800000 */
[----:B------:R-:W-:Y:S02]  /*cc40*/  IADD3 R4, R185, 0xb00, RZ ;  /* 0x00000b00b9047810 */ /* 0x000fe40007ffe0ff */
[----:B------:R-:W-:Y:S02]  /*cc50*/  LEA.HI.SX32 R126, R126, R185, 0x1b ;  /* 0x000000b97e7e7211 */ /* 0x000fe400078fdaff */
[----:B------:R-:W-:Y:S01]  /*cc60*/  LEA R122, R122, R183, 0x2 ;  /* 0x000000b77a7a7211 */ /* 0x000fe200078e10ff */
[----:B------:R-:W-:Y:S06]  /*cc70*/  @!P0 BRA `(.L_x_4462) ;  /* 0x0000000000048947 */ /* 0x000fec0003800000 */
[----:B-1----:R2:W-:Y:S02]  /*cc80*/  REDG.E.ADD.F32.FTZ.RN.STRONG.GPU desc[UR18][R2.64+-0x1a00], R5 ;  /* 0xffe60005020079a6 */ /* 0x0025e4000c10f392 */
.L_x_4462:
[----:B------:R-:W-:Y:S05]  /*cc90*/  BSYNC B0 ;  /* 0x0000000000007941 */ /* 0x000fea0003800000 */
.L_x_4461:
[----:B-12---:R1:W2:Y:S01]  /*cca0*/  LDS R5, [R122+0x6a00] ;  /* 0x006a00007a057984 */ /* 0x0062a20000000800 */
[----:B------:R-:W-:Y:S01]  /*ccb0*/  BSSY B0, `(.L_x_4463) ;  /* 0x0000006000007945 */ /* 0x000fe20003800000 */
[----:B0-----:R-:W-:Y:S02]  /*ccc0*/  IADD3 R62, R185, 0xb80, RZ ;  /* 0x00000b80b93e7810 */ /* 0x001fe40007ffe0ff */
[----:B------:R-:W-:Y:S02]  /*ccd0*/  LEA.HI.SX32 R4, R4, R185, 0x1b ;  /* 0x000000b904047211 */ /* 0x000fe400078fdaff */
[----:B------:R-:W-:Y:S01]  /*cce0*/  LEA R126, R126, R183, 0x2 ;  /* 0x000000b77e7e7211 */ /* 0x000fe200078e10ff */
[----:B------:R-:W-:Y:S06]  /*ccf0*/  @!P1 BRA `(.L_x_4464) ;  /* 0x0000000000049947 */ /* 0x000fec0003800000 */
[----:B--2---:R0:W-:Y:S02]  /*cd00*/  REDG.E.ADD.F32.FTZ.RN.STRONG.GPU desc[UR18][R2.64+-0x1800], R5 ;  /* 0xffe80005020079a6 */ /* 0x0041e4000c10f392 */
.L_x_4464:
[----:B------:R-:W-:Y:S05]  /*cd10*/  BSYNC B0 ;  /* 0x0000000000007941 */ /* 0x000fea0003800000 */
.L_x_4463:
[----:B0-2---:R0:W2:Y:S01]  /*cd20*/  LDS R5, [R126+0x6c00] ;  /* 0x006c00007e057984 */ /* 0x0050a20000000800 */
[----:B------:R-:W-:Y:S01]  /*cd30*/  BSSY B0, `(.L_x_4465) ;  /* 0x0000006000007945 */ /* 0x000fe20003800000 */
[----:B-1----:R-:W-:Y:S02]  /*cd40*/  IADD3 R122, R185, 0xc00, RZ ;  /* 0x00000c00b97a7810 */ /* 0x002fe40007ffe0ff */
[----:B------:R-:W-:Y:S02]  /*cd50*/  LEA.HI.SX32 R62, R62, R185, 0x1b ;  /* 0x000000b93e3e7211 */ /* 0x000fe400078fdaff */
[----:B------:R-:W-:Y:S01]  /*cd60*/  LEA R4, R4, R183, 0x2 ;  /* 0x000000b704047211 */ /* 0x000fe200078e10ff */
[----:B------:R-:W-:Y:S06]  /*cd70*/  @!P2 BRA `(.L_x_4466) ;  /* 0x000000000004a947 */ /* 0x000fec0003800000 */
[----:B--2---:R1:W-:Y:S02]  /*cd80*/  REDG.E.ADD.F32.FTZ.RN.STRONG.GPU desc[UR18][R2.64+-0x1600], R5 ;  /* 0xffea0005020079a6 */ /* 0x0043e4000c10f392 */
.L_x_4466:
[----:B------:R-:W-:Y:S05]  /*cd90*/  BSYNC B0 ;  /* 0x0000000000007941 */ /* 0x000fea0003800000 */
.L_x_4465:
[----:B-12---:R1:W2:Y:S01]  /*cda0*/  LDS R5, [R4+0x6e00] ;  /* 0x006e000004057984 */ /* 0x0062a20000000800 */
[----:B------:R-:W-:Y:S01]  /*cdb0*/  BSSY B0, `(.L_x_4467) ;  /* 0x0000005000007945 */ /* 0x000fe20003800000 */
[----:B------:R-:W-:Y:S02]  /*cdc0*/  LEA.HI.SX32 R122, R122, R185, 0x1b ;  /* 0x000000b97a7a7211 */ /* 0x000fe400078fdaff */
[----:B------:R-:W-:Y:S01]  /*cdd0*/  LEA R62, R62, R183, 0x2 ;  /* 0x000000b73e3e7211 */ /* 0x000fe200078e10ff */
[----:B------:R-:W-:Y:S06]  /*cde0*/  @!P3 BRA `(.L_x_4468) ;  /* 0x000000000004b947 */ /* 0x000fec0003800000 */
[----:B--2---:R3:W-:Y:S02]  /*cdf0*/  REDG.E.ADD.F32.FTZ.RN.STRONG.GPU desc[UR18][R2.64+-0x1400], R5 ;  /* 0xffec0005020079a6 */ /* 0x0047e4000c10f392 */
.L_x_4468:
[----:B------:R-:W-:Y:S05]  /*ce00*/  BSYNC B0 ;  /* 0x0000000000007941 */ /* 0x000fea0003800000 */
.L_x_4467:
[----:B--23--:R2:W3:Y:S01]  /*ce10*/  LDS R5, [R62+0x7000] ;  /* 0x007000003e057984 */ /* 0x00c4e20000000800 */
[----:B------:R-:W-:Y:S01]  /*ce20*/  BSSY B0, `(.L_x_4469) ;  /* 0x0000004000007945 */ /* 0x000fe20003800000 */
[----:B------:R-:W-:-:S03]  /*ce30*/  LEA R122, R122, R183, 0x2 ;  /* 0x000000b77a7a7211 */ /* 0x000fc600078e10ff */
[----:B------:R-:W-:Y:S05]  /*ce40*/  @!P4 BRA `(.L_x_4470) ;  /* 0x000000000004c947 */ /* 0x000fea0003800000 */
[----:B---3--:R4:W-:Y:S02]  /*ce50*/  REDG.E.ADD.F32.FTZ.RN.STRONG.GPU desc[UR18][R2.64+-0x1200], R5 ;  /* 0xffee0005020079a6 */ /* 0x0089e4000c10f392 */
.L_x_4470:
[----:B------:R-:W-:Y:S05]  /*ce60*/  BSYNC B0 ;  /* 0x0000000000007941 */ /* 0x000fea0003800000 */
.L_x_4469:
[----:B---34-:R3:W4:Y:S01]  /*ce70*/  LDS R5, [R122+0x7200] ;  /* 0x007200007a057984 */ /* 0x0187220000000800 */
[----:B------:R-:W-:Y:S01]  /*ce80*/  BSSY B0, `(.L_x_4471) ;  /* 0x0000005000007945 */ /* 0x000fe20003800000 */
[C---:B-1----:R-:W-:Y:S02]  /*ce90*/  IADD3 R4, R185.reuse, 0xc80, RZ ;  /* 0x00000c80b9047810 */ /* 0x042fe40007ffe0ff */
[----:B--2---:R-:W-:Y:S01]  /*cea0*/  IADD3 R62, R185, 0xd00, RZ ;  /* 0x00000d00b93e7810 */ /* 0x004fe20007ffe0ff */
[----:B------:R-:W-:Y:S06]  /*ceb0*/  @!P5 BRA `(.L_x_4472) ;  /* 0x000000000004d947 */ /* 0x000fec0003800000 */
[----:B----4-:R1:W-:Y:S02]  /*cec0*/  REDG.E.ADD.F32.FTZ.RN.STRONG.GPU desc[UR18][R2.64+-0x1000], R5 ;  /* 0xfff00005020079a6 */ /* 0x0103e4000c10f392 */
.L_x_4472:
[----:B------:R-:W-:Y:S05]  /*ced0*/  BSYNC B0 ;  /* 0x0000000000007941 */ /* 0x000fea0003800000 */
.L_x_4471:
        /* <DEDUP_REMOVED lines=18> */
.L_x_4474:
[----:B------:R-:W-:Y:S05]  /*d000*/  BSYNC B0 ;  /* 0x0000000000007941 */ /* 0x000fea0003800000 */
.L_x_4473:
[----:B0-2---:R0:W1:Y:S01]  /*d010*/  LDS R5, [R62+0x7600] ;  /* 0x007600003e057984 */ /* 0x0050620000000800 */
[----:B------:R-:W-:Y:S01]  /*d020*/  BSSY B0, `(.L_x_4475) ;  /* 0x0000006000007945 */ /* 0x000fe20003800000 */
[----:B------:R-:W-:Y:S02]  /*d030*/  IADD3 R4, R185, 0xe80, RZ ;  /* 0x00000e80b9047810 */ /* 0x000fe40007ffe0ff */
[----:B------:R-:W-:Y:S02]  /*d040*/  LEA.HI.SX32 R126, R126, R185, 0x1b ;  /* 0x000000b97e7e7211 */ /* 0x000fe400078fdaff */
[----:B------:R-:W-:Y:S01]  /*d050*/  LEA R122, R122, R183, 0x2 ;  /* 0x000000b77a7a7211 */ /* 0x000fe200078e10ff */
[----:B------:R-:W-:Y:S06]  /*d060*/  @!P0 BRA `(.L_x_4476) ;  /* 0x0000000000048947 */ /* 0x000fec0003800000 */
[----:B-1----:R2:W-:Y:S02]  /*d070*/  REDG.E.ADD.F32.FTZ.RN.STRONG.GPU desc[UR18][R2.64+-0xc00], R5 ;  /* 0xfff40005020079a6 */ /* 0x0025e4000c10f392 */
.L_x_4476:
[----:B------:R-:W-:Y:S05]  /*d080*/  BSYNC B0 ;  /* 0x0000000000007941 */ /* 0x000fea0003800000 */
.L_x_4475:
[----:B-12---:R1:W2:Y:S01]  /*d090*/  LDS R5, [R122+0x7800] ;  /* 0x007800007a057984 */ /* 0x0062a20000000800 */
[----:B------:R-:W-:Y:S01]  /*d0a0*/  BSSY B0, `(.L_x_4477) ;  /* 0x0000006000007945 */ /* 0x000fe20003800000 */
[----:B------:R-:W-:Y:S02]  /*d0b0*/  IADD3 R46, R185, 0xf00, RZ ;  /* 0x00000f00b92e7810 */ /* 0x000fe40007ffe0ff */
[----:B------:R-:W-:Y:S02]  /*d0c0*/  LEA.HI.SX32 R4, R4, R185, 0x1b ;  /* 0x000000b904047211 */ /* 0x000fe400078fdaff */
[----:B------:R-:W-:Y:S01]  /*d0d0*/  LEA R126, R126, R183, 0x2 ;  /* 0x000000b77e7e7211 */ /* 0x000fe200078e10ff */
[----:B------:R-:W-:Y:S06]  /*d0e0*/  @!P1 BRA `(.L_x_4478) ;  /* 0x0000000000049947 */ /* 0x000fec0003800000 */
[----:B--2---:R3:W-:Y:S02]  /*d0f0*/  REDG.E.ADD.F32.FTZ.RN.STRONG.GPU desc[UR18][R2.64+-0xa00], R5 ;  /* 0xfff60005020079a6 */ /* 0x0047e4000c10f392 */
.L_x_4478:
[----:B------:R-:W-:Y:S05]  /*d100*/  BSYNC B0 ;  /* 0x0000000000007941 */ /* 0x000fea0003800000 */
.L_x_4477:
[----:B--23--:R2:W3:Y:S01]  /*d110*/  LDS R5, [R126+0x7a00] ;  /* 0x007a00007e057984 */ /* 0x00c4e20000000800 */
[----:B------:R-:W-:Y:S01]  /*d120*/  BSSY B0, `(.L_x_4479) ;  /* 0x0000006000007945 */ /* 0x000fe20003800000 */
[----:B0-----:R-:W-:Y:S02]  /*d130*/  IADD3 R62, R185, 0xf80, RZ ;  /* 0x00000f80b93e7810 */ /* 0x001fe40007ffe0ff */
[----:B------:R-:W-:Y:S02]  /*d140*/  LEA.HI.SX32 R46, R46, R185, 0x1b ;  /* 0x000000b92e2e7211 */ /* 0x000fe400078fdaff */
[----:B-1----:R-:W-:Y:S01]  /*d150*/  LEA R122, R4, R183, 0x2 ;  /* 0x000000b7047a7211 */ /* 0x002fe200078e10ff */
[----:B------:R-:W-:Y:S06]  /*d160*/  @!P2 BRA `(.L_x_4480) ;  /* 0x000000000004a947 */ /* 0x000fec0003800000 */
[----:B---3--:R0:W-:Y:S02]  /*d170*/  REDG.E.ADD.F32.FTZ.RN.STRONG.GPU desc[UR18][R2.64+-0x800], R5 ;  /* 0xfff80005020079a6 */ /* 0x0081e4000c10f392 */
.L_x_4480:
[----:B------:R-:W-:Y:S05]  /*d180*/  BSYNC B0 ;  /* 0x0000000000007941 */ /* 0x000fea0003800000 */
.L_x_4479:
[----:B0--3--:R0:W1:Y:S01]  /*d190*/  LDS R5, [R122+0x7c00] ;  /* 0x007c00007a057984 */ /* 0x0090620000000800 */
[----:B------:R-:W-:Y:S01]  /*d1a0*/  BSSY B0, `(.L_x_4481) ;  /* 0x0000006000007945 */ /* 0x000fe20003800000 */
[----:B------:R-:W-:Y:S01]  /*d1b0*/  LEA.HI.SX32 R62, R62, R185, 0x1b ;  /* 0x000000b93e3e7211 */ /* 0x000fe200078fdaff */
[----:B------:R-:W-:Y:S01]  /*d1c0*/  FMUL.FTZ R4, R124, R7 ;  /* 0x000000077c047220 */ /* 0x000fe20000410000 */
[----:B------:R-:W-:Y:S01]  /*d1d0*/  LEA R46, R46, R183, 0x2 ;  /* 0x000000b72e2e7211 */ /* 0x000fe200078e10ff */
[----:B------:R-:W-:Y:S06]  /*d1e0*/  @!P3 BRA `(.L_x_4482) ;  /* 0x000000000004b947 */ /* 0x000fec0003800000 */
[----:B-1----:R3:W-:Y:S02]  /*d1f0*/  REDG.E.ADD.F32.FTZ.RN.STRONG.GPU desc[UR18][R2.64+-0x600], R5 ;  /* 0xfffa0005020079a6 */ /* 0x0027e4000c10f392 */
.L_x_4482:
[----:B------:R-:W-:Y:S05]  /*d200*/  BSYNC B0 ;  /* 0x0000000000007941 */ /* 0x000fea0003800000 */
.L_x_4481:
[----:B-1-3--:R1:W3:Y:S01]  /*d210*/  LDS R5, [R46+0x7e00] ;  /* 0x007e00002e057984 */ /* 0x00a2e20000000800 */
[----:B------:R-:W-:Y:S01]  /*d220*/  BSSY B0, `(.L_x_4483) ;  /* 0x0000005000007945 */ /* 0x000fe20003800000 */
[----:B------:R-:W-:Y:S01]  /*d230*/  LEA R62, R62, R183, 0x2 ;  /* 0x000000b73e3e7211 */ /* 0x000fe200078e10ff */
[----:B------:R-:W-:Y:S02]  /*d240*/  FFMA.FTZ R7, R21, R232, R4 ;  /* 0x000000e815077223 */ /* 0x000fe40000010004 */
[----:B------:R-:W-:Y:S05]  /*d250*/  @!P4 BRA `(.L_x_4484) ;  /* 0x000000000004c947 */ /* 0x000fea0003800000 */
[----:B---3--:R4:W-:Y:S02]  /*d260*/  REDG.E.ADD.F32.FTZ.RN.STRONG.GPU desc[UR18][R2.64+-0x400], R5 ;  /* 0xfffc0005020079a6 */ /* 0x0089e4000c10f392 */
.L_x_4484:
[----:B------:R-:W-:Y:S05]  /*d270*/  BSYNC B0 ;  /* 0x0000000000007941 */ /* 0x000fea0003800000 */
.L_x_4483:
[----:B---34-:R3:W4:Y:S01]  /*d280*/  LDS R5, [R62+0x8000] ;  /* 0x008000003e057984 */ /* 0x0187220000000800 */
[----:B------:R-:W-:Y:S01]  /*d290*/  BSSY B0, `(.L_x_4485) ;  /* 0x0000004000007945 */ /* 0x000fe20003800000 */
[----:B------:R-:W-:-:S03]  /*d2a0*/  FADD.FTZ R4, R6, R7 ;  /* 0x0000000706047221 */ /* 0x000fc60000010000 */
[----:B------:R-:W-:Y:S05]  /*d2b0*/  @!P5 BRA `(.L_x_4486) ;  /* 0x000000000004d947 */ /* 0x000fea0003800000 */
[----:B----4-:R4:W-:Y:S02]  /*d2c0*/  REDG.E.ADD.F32.FTZ.RN.STRONG.GPU desc[UR18][R2.64+-0x200], R5 ;  /* 0xfffe0005020079a6 */ /* 0x0109e4000c10f392 */
.L_x_4486:
[----:B------:R-:W-:Y:S05]  /*d2d0*/  BSYNC B0 ;  /* 0x0000000000007941 */ /* 0x000fea0003800000 */
.L_x_4485:
[----:B---3--:R-:W3:Y:S01]  /*d2e0*/  LDL R62, [R1+0x40] ;  /* 0x00004000013e7983 */ /* 0x008ee20000100800 */
[----:B------:R-:W-:Y:S01]  /*d2f0*/  ISETP.GT.AND P0, PT, R184, 0x1e, PT ;  /* 0x0000001eb800780c */ /* 0x000fe20003f04270 */
[----:B------:R-:W-:Y:S01]  /*d300*/  FMUL.FTZ R214, R214, R35 ;  /* 0x00000023d6d67220 */ /* 0x000fe20000410000 */
[----:B----4-:R-:W-:Y:S01]  /*d310*/  MOV R5, R50 ;  /* 0x0000003200057202 */ /* 0x010fe20000000f00 */
[----:B------:R-:W4:Y:S01]  /*d320*/  SHFL.DOWN PT, R2, R50, 0x1, 0x1f ;  /* 0x08201f0032027f89 */ /* 0x000f2200000e0000 */
[----:B------:R-:W-:Y:S01]  /*d330*/  MOV R6, R123 ;  /* 0x0000007b00067202 */ /* 0x000fe20000000f00 */
[----:B------:R-:W-:Y:S01]  /*d340*/  FMUL.FTZ R215, R215, R34 ;  /* 0x00000022d7d77220 */ /* 0x000fe20000410000 */
[----:B------:R-:W-:Y:S01]  /*d350*/  MOV R7, R43 ;  /* 0x0000002b00077202 */ /* 0x000fe20000000f00 */
[----:B------:R-:W5:Y:S01]  /*d360*/  SHFL.DOWN PT, R125, R123, 0x1, 0x1f ;  /* 0x08201f007b7d7f89 */ /* 0x000f6200000e0000 */
[----:B------:R-:W-:Y:S01]  /*d370*/  FFMA.FTZ R33, R33, R70, R214 ;  /* 0x0000004621217223 */ /* 0x000fe200000100d6 */
[----:B------:R-:W-:Y:S01]  /*d380*/  FFMA.FTZ R42, R42, R47, R215 ;  /* 0x0000002f2a2a7223 */ /* 0x000fe200000100d7 */
[----:B------:R-:W-:Y:S01]  /*d390*/  FMUL.FTZ R51, R166, R51 ;  /* 0x00000033a6337220 */ /* 0x000fe20000410000 */
[----:B-1----:R-:W1:Y:S01]  /*d3a0*/  SHFL.DOWN PT, R46, R43, 0x1, 0x1f ;  /* 0x08201f002b2e7f89 */ /* 0x002e6200000e0000 */
[----:B------:R-:W-:Y:S01]  /*d3b0*/  FFMA.FTZ R33, R104, R17, R33 ;  /* 0x0000001168217223 */ /* 0x000fe20000010021 */
[----:B------:R-:W-:Y:S01]  /*d3c0*/  FFMA.FTZ R42, R111, R24, R42 ;  /* 0x000000186f2a7223 */ /* 0x000fe2000001002a */
[----:B------:R-:W-:Y:S01]  /*d3d0*/  FMUL.FTZ R207, R207, R16 ;  /* 0x00000010cfcf7220 */ /* 0x000fe20000410000 */
[----:B------:R-:W0:Y:S01]  /*d3e0*/  SHFL.DOWN PT, R3, R4, 0x1, 0x1f ;  /* 0x08201f0004037f89 */ /* 0x000e2200000e0000 */
[----:B------:R-:W-:Y:S01]  /*d3f0*/  FFMA.FTZ R54, R54, R217, R51 ;  /* 0x000000d936367223 */ /* 0x000fe20000010033 */
[----:B------:R-:W-:Y:S01]  /*d400*/  ISETP.NE.AND P1, PT, R184, RZ, PT ;  /* 0x000000ffb800720c */ /* 0x000fe20003f25270 */
[----:B------:R-:W-:Y:S01]  /*d410*/  FFMA.FTZ R207, R58, R27, R207 ;  /* 0x0000001b3acf7223 */ /* 0x000fe200000100cf */
[----:B------:R-:W-:Y:S01]  /*d420*/  ISETP.NE.AND P2, PT, R185, RZ, PT ;  /* 0x000000ffb900720c */ /* 0x000fe20003f45270 */
[----:B------:R-:W-:Y:S01]  /*d430*/  FFMA.FTZ R54, R109, R8, R54 ;  /* 0x000000086d367223 */ /* 0x000fe20000010036 */
[----:B------:R-:W-:Y:S01]  /*d440*/  FMUL.FTZ R45, R124, R45 ;  /* 0x0000002d7c2d7220 */ /* 0x000fe20000410000 */
[----:B------:R-:W-:Y:S01]  /*d450*/  FFMA.FTZ R207, R112, R9, R207 ;  /* 0x0000000970cf7223 */ /* 0x000fe200000100cf */
[----:B------:R-:W-:Y:S01]  /*d460*/  FMUL.FTZ R212, R212, R41 ;  /* 0x00000029d4d47220 */ /* 0x000fe20000410000 */
[----:B------:R-:W-:Y:S01]  /*d470*/  FMUL.FTZ R38, R213, R38 ;  /* 0x00000026d5267220 */ /* 0x000fe20000410000 */
[----:B------:R-:W-:Y:S01]  /*d480*/  FMUL.FTZ R216, R216, R49 ;  /* 0x00000031d8d87220 */ /* 0x000fe20000410000 */
[----:B------:R-:W-:Y:S01]  /*d490*/  FMUL.FTZ R44, R167, R44 ;  /* 0x0000002ca72c7220 */ /* 0x000fe20000410000 */
[----:B----4-:R-:W-:Y:S01]  /*d4a0*/  @!P0 FADD.FTZ R5, R5, R2 ;  /* 0x0000000205058221 */ /* 0x010fe20000010000 */
[----:B------:R-:W-:Y:S01]  /*d4b0*/  FMUL.FTZ R55, R204, R55 ;  /* 0x00000037cc377220 */ /* 0x000fe20000410000 */
[----:B------:R-:W-:Y:S01]  /*d4c0*/  FMUL.FTZ R48, R205, R48 ;  /* 0x00000030cd307220 */ /* 0x000fe20000410000 */
[----:B------:R-:W-:Y:S01]  /*d4d0*/  FMUL.FTZ R61, R206, R61 ;  /* 0x0000003dce3d7220 */ /* 0x000fe20000410000 */
[----:B-----5:R-:W-:Y:S01]  /*d4e0*/  @!P0 FADD.FTZ R6, R6, R125 ;  /* 0x0000007d06068221 */ /* 0x020fe20000010000 */
[----:B------:R-:W4:Y:S01]  /*d4f0*/  SHFL.DOWN PT, R2, R5, 0x2, 0x1f ;  /* 0x08401f0005027f89 */ /* 0x000f2200000e0000 */
[----:B------:R-:W-:Y:S01]  /*d500*/  FMUL.FTZ R67, R208, R67 ;  /* 0x00000043d0437220 */ /* 0x000fe20000410000 */
[----:B------:R-:W-:Y:S01]  /*d510*/  FMUL.FTZ R209, R209, R60 ;  /* 0x0000003cd1d17220 */ /* 0x000fe20000410000 */
[----:B-1----:R-:W-:Y:S01]  /*d520*/  @!P0 FADD.FTZ R7, R7, R46 ;  /* 0x0000002e07078221 */ /* 0x002fe20000010000 */
[----:B------:R-:W1:Y:S01]  /*d530*/  SHFL.DOWN PT, R43, R6, 0x2, 0x1f ;  /* 0x08401f00062b7f89 */ /* 0x000e6200000e0000 */
[----:B------:R-:W-:Y:S01]  /*d540*/  FMUL.FTZ R69, R210, R69 ;  /* 0x00000045d2457220 */ /* 0x000fe20000410000 */
[----:B------:R-:W-:Y:S01]  /*d550*/  FMUL.FTZ R30, R211, R30 ;  /* 0x0000001ed31e7220 */ /* 0x000fe20000410000 */
[----:B0-----:R-:W-:Y:S01]  /*d560*/  @!P0 FADD.FTZ R4, R3, R4 ;  /* 0x0000000403048221 */ /* 0x001fe20000010000 */
[----:B------:R-:W0:Y:S01]  /*d570*/  SHFL.DOWN PT, R46, R7, 0x2, 0x1f ;  /* 0x08401f00072e7f89 */ /* 0x000e2200000e0000 */
        /* <DEDUP_REMOVED lines=15> */
[----:B----4-:R-:W-:Y:S01]  /*d670*/  @!P0 FADD.FTZ R5, R5, R2 ;  /* 0x0000000205058221 */ /* 0x010fe20000010000 */
[----:B------:R-:W-:Y:S01]  /*d680*/  FFMA.FTZ R39, R106, R63, R39 ;  /* 0x0000003f6a277223 */ /* 0x000fe20000010027 */
[----:B------:R-:W-:Y:S01]  /*d690*/  FFMA.FTZ R38, R105, R188, R38 ;  /* 0x000000bc69267223 */ /* 0x000fe20000010026 */
[----:B------:R-:W-:Y:S01]  /*d6a0*/  FFMA.FTZ R53, R110, R23, R53 ;  /* 0x000000176e357223 */ /* 0x000fe20000010035 */
[----:B-1----:R-:W-:Y:S01]  /*d6b0*/  @!P0 FADD.FTZ R6, R6, R43 ;  /* 0x0000002b06068221 */ /* 0x002fe20000010000 */
[----:B------:R-:W1:Y:S01]  /*d6c0*/  SHFL.DOWN PT, R2, R5, 0x4, 0x1f ;  /* 0x08801f0005027f89 */ /* 0x000e6200000e0000 */
[----:B------:R-:W-:Y:S01]  /*d6d0*/  FFMA.FTZ R57, R108, R11, R57 ;  /* 0x0000000b6c397223 */ /* 0x000fe20000010039 */
[----:B------:R-:W-:Y:S01]  /*d6e0*/  FFMA.FTZ R52, R115, R10, R52 ;  /* 0x0000000a73347223 */ /* 0x000fe20000010034 */
[----:B0-----:R-:W-:Y:S01]  /*d6f0*/  @!P0 FADD.FTZ R7, R7, R46 ;  /* 0x0000002e07078221 */ /* 0x001fe20000010000 */
[----:B------:R-:W0:Y:S01]  /*d700*/  SHFL.DOWN PT, R43, R6, 0x4, 0x1f ;  /* 0x08801f00062b7f89 */ /* 0x000e2200000e0000 */
[----:B------:R-:W-:Y:S01]  /*d710*/  FFMA.FTZ R65, R114, R15, R65 ;  /* 0x0000000f72417223 */ /* 0x000fe20000010041 */
[----:B------:R-:W-:Y:S01]  /*d720*/  FFMA.FTZ R56, R113, R194, R56 ;  /* 0x000000c271387223 */ /* 0x000fe20000010038 */
[----:B-----5:R-:W-:Y:S01]  /*d730*/  @!P0 FADD.FTZ R4, R4, R3 ;  /* 0x0000000304048221 */ /* 0x020fe20000010000 */
[----:B------:R-:W4:Y:S01]  /*d740*/  SHFL.DOWN PT, R46, R7, 0x4, 0x1f ;  /* 0x08801f00072e7f89 */ /* 0x000f2200000e0000 */
[----:B------:R-:W-:Y:S01]  /*d750*/  ISETP.GT.AND P0, PT, R184, 0x1b, PT ;  /* 0x0000001bb800780c */ /* 0x000fe20003f04270 */
[----:B------:R-:W-:Y:S01]  /*d760*/  FFMA.FTZ R68, R119, R198, R68 ;  /* 0x000000c677447223 */ /* 0x000fe20000010044 */
[----:B------:R-:W-:Y:S01]  /*d770*/  FFMA.FTZ R209, R118, R200, R209 ;  /* 0x000000c876d17223 */ /* 0x000fe200000100d1 */
[----:B------:R-:W5:Y:S01]  /*d780*/  SHFL.DOWN PT, R3, R4, 0x4, 0x1f ;  /* 0x08801f0004037f89 */ /* 0x000f6200000e0000 */
        /* <DEDUP_REMOVED lines=11> */
[----:B-1----:R-:W-:Y:S01]  /*d840*/  @!P0 FADD.FTZ R5, R5, R2 ;  /* 0x0000000205058221 */ /* 0x002fe20000010000 */
[----:B------:R-:W-:Y:S01]  /*d850*/  FADD.FTZ R100, R33, R100 ;  /* 0x0000006421647221 */ /* 0x000fe20000010000 */
[----:B------:R-:W-:Y:S01]  /*d860*/  FADD.FTZ R78, R31, R78 ;  /* 0x0000004e1f4e7221 */ /* 0x000fe20000010000 */
[----:B------:R-:W-:Y:S01]  /*d870*/  FADD.FTZ R99, R42, R99 ;  /* 0x000000632a637221 */ /* 0x000fe20000010000 */
[----:B0-----:R-:W-:Y:S01]  /*d880*/  @!P0 FADD.FTZ R6, R6, R43 ;  /* 0x0000002b06068221 */ /* 0x001fe20000010000 */
[----:B------:R-:W0:Y:S01]  /*d890*/  SHFL.DOWN PT, R2, R5, 0x8, 0x1f ;  /* 0x09001f0005027f89 */ /* 0x000e2200000e0000 */
[----:B------:R-:W-:Y:S01]  /*d8a0*/  FADD.FTZ R77, R26, R77 ;  /* 0x0000004d1a4d7221 */ /* 0x000fe20000010000 */
[----:B------:R-:W-:Y:S01]  /*d8b0*/  FADD.FTZ R98, R53, R98 ;  /* 0x0000006235627221 */ /* 0x000fe20000010000 */
[----:B----4-:R-:W-:Y:S01]  /*d8c0*/  @!P0 FADD.FTZ R7, R7, R46 ;  /* 0x0000002e07078221 */ /* 0x010fe20000010000 */
[----:B------:R-:W1:Y:S01]  /*d8d0*/  SHFL.DOWN PT, R17, R6, 0x8, 0x1f ;  /* 0x09001f0006117f89 */ /* 0x000e6200000e0000 */
[----:B------:R-:W-:Y:S01]  /*d8e0*/  FADD.FTZ R76, R29, R76 ;  /* 0x0000004c1d4c7221 */ /* 0x000fe20000010000 */
[----:B------:R-:W-:Y:S01]  /*d8f0*/  FADD.FTZ R97, R54, R97 ;  /* 0x0000006136617221 */ /* 0x000fe20000010000 */
[----:B-----5:R-:W-:Y:S01]  /*d900*/  @!P0 FADD.FTZ R4, R4, R3 ;  /* 0x0000000304048221 */ /* 0x020fe20000010000 */
[----:B------:R-:W4:Y:S01]  /*d910*/  SHFL.DOWN PT, R24, R7, 0x8, 0x1f ;  /* 0x09001f0007187f89 */ /* 0x000f2200000e0000 */
[----:B------:R-:W-:Y:S01]  /*d920*/  ISETP.GT.AND P0, PT, R184, 0x17, PT ;  /* 0x00000017b800780c */ /* 0x000fe20003f04270 */
[----:B------:R-:W-:Y:S01]  /*d930*/  FADD.FTZ R83, R28, R83 ;  /* 0x000000531c537221 */ /* 0x000fe20000010000 */
[----:B------:R-:W-:Y:S01]  /*d940*/  FADD.FTZ R96, R57, R96 ;  /* 0x0000006039607221 */ /* 0x000fe20000010000 */
[----:B------:R-:W5:Y:S01]  /*d950*/  SHFL.DOWN PT, R3, R4, 0x8, 0x1f ;  /* 0x09001f0004037f89 */ /* 0x000f6200000e0000 */
        /* <DEDUP_REMOVED lines=18> */
[----:B----4-:R-:W-:-:S02]  /*da80*/  @!P0 FADD.FTZ R7, R7, R24 ;  /* 0x0000001807078221 */ /* 0x010fc40000010000 */
[----:B------:R-:W1:Y:S01]  /*da90*/  SHFL.DOWN PT, R9, R6, 0x10, 0x1f ;  /* 0x0a001f0006097f89 */ /* 0x000e6200000e0000 */
[----:B-----5:R-:W-:-:S03]  /*daa0*/  @!P0 FADD.FTZ R4, R4, R3 ;  /* 0x0000000304048221 */ /* 0x020fc60000010000 */
[----:B------:R-:W4:Y:S01]  /*dab0*/  SHFL.DOWN PT, R8, R7, 0x10, 0x1f ;  /* 0x0a001f0007087f89 */ /* 0x000f2200000e0000 */
[----:B------:R-:W-:-:S03]  /*dac0*/  ISETP.GT.AND P0, PT, R184, 0xf, PT ;  /* 0x0000000fb800780c */ /* 0x000fc60003f04270 */
[----:B------:R-:W5:Y:S10]  /*dad0*/  SHFL.DOWN PT, R3, R4, 0x10, 0x1f ;  /* 0x0a001f0004037f89 */ /* 0x000f7400000e0000 */
[----:B0-----:R-:W-:Y:S01]  /*dae0*/  @!P0 FADD.FTZ R5, R5, R2 ;  /* 0x0000000205058221 */ /* 0x001fe20000010000 */
[----:B-1----:R-:W-:Y:S01]  /*daf0*/  @!P0 FADD.FTZ R6, R6, R9 ;  /* 0x0000000906068221 */ /* 0x002fe20000010000 */
[----:B----4-:R-:W-:Y:S01]  /*db00*/  @!P0 FADD.FTZ R7, R7, R8 ;  /* 0x0000000807078221 */ /* 0x010fe20000010000 */
[----:B-----5:R-:W-:-:S05]  /*db10*/  @!P0 FADD.FTZ R4, R4, R3 ;  /* 0x0000000304048221 */ /* 0x020fca0000010000 */
[----:B---3--:R0:W-:Y:S01]  /*db20*/  @!P1 STS.128 [R62+0x8410], R4 ;  /* 0x008410043e009388 */ /* 0x0081e20000000c00 */
        /* <DEDUP_REMOVED lines=33> */
.L_x_4488:
[----:B------:R-:W-:Y:S05]  /*dd40*/  BSYNC B0 ;  /* 0x0000000000007941 */ /* 0x000fea0003800000 */
.L_x_4487:
[----:B------:R-:W-:Y:S02]  /*dd50*/  UIADD3 UR7, UR7, 0x1, URZ ;  /* 0x0000000107077890 */ /* 0x000fe4000fffe03f */
[----:B------:R-:W-:Y:S02]  /*dd60*/  UIADD3 UR8, UP1, UR8, 0x1, URZ ;  /* 0x0000000108087890 */ /* 0x000fe4000ff3e03f */
[----:B------:R-:W-:Y:S02]  /*dd70*/  UISETP.GE.AND UP0, UPT, UR7, UR54, UPT ;  /* 0x000000360700728c */ /* 0x000fe4000bf06270 */
[----:B------:R-:W-:-:S04]  /*dd80*/  UIADD3.X UR9, URZ, UR9, URZ, UP1, !UPT ;  /* 0x000000093f097290 */ /* 0x000fc80008ffe43f */
[----:B------:R-:W-:-:S13]  /*dd90*/  PLOP3.LUT P0, PT, PT, PT, UP0, 0x80, 0x0 ;  /* 0x000000000000781c */ /* 0x000fda0003f0f008 */
[----:B------:R-:W-:Y:S05]  /*dda0*/  @!P0 BRA `(.L_x_4489) ;  /* 0xffffff6c00c48947 */ /* 0x000fea000383ffff */
.L_x_4394:
[----:B------:R-:W3:Y:S01]  /*ddb0*/  LDL.LU R30, [R1+0x34] ;  /* 0x00003400011e7983 */ /* 0x000ee20000300800 */
[----:B------:R-:W-:Y:S01]  /*ddc0*/  BAR.SYNC.DEFER_BLOCKING 0x0 ;  /* 0x0000000000007b1d */ /* 0x000fe20000010000 */
[----:B------:R-:W-:Y:S01]  /*ddd0*/  HFMA2.MMA R2, -RZ, RZ, 0, 9.5367431640625e-07 ;  /* 0x00000010ff027435 */ /* 0x000fe200000001ff */
[----:B------:R-:W-:Y:S02]  /*dde0*/  USHF.R.S32.HI UR31, URZ, 0x1f, UR11 ;  /* 0x0000001f3f1f7899 */ /* 0x000fe4000801140b */
[----:B------:R-:W-:Y:S02]  /*ddf0*/  ULEA UR8, UR51, 0xfffff800, 0xb ;  /* 0xfffff80033087891 */ /* 0x000fe4000f8e583f */
[----:B------:R-:W-:Y:S01]  /*de00*/  ULDC.64 UR28, c[0x0][0x388] ;  /* 0x0000e200001c7ab9 */ /* 0x000fe20000000a00 */
[----:B------:R-:W-:Y:S01]  /*de10*/  USHF.R.S32.HI UR34, URZ, 0x1f, UR10 ;  /* 0x0000001f3f227899 */ /* 0x000fe2000801140a */
[----:B------:R-:W4:Y:S01]  /*de20*/  LDL.LU R29, [R1+0x28] ;  /* 0x00002800011d7983 */ /* 0x000f220000300800 */
[----:B------:R-:W-:-:S03]  /*de30*/  ULDC.64 UR32, c[0x0][0x390] ;  /* 0x0000e40000207ab9 */ /* 0x000fc60000000a00 */
[----:B------:R-:W5:Y:S04]  /*de40*/  LDL.LU R28, [R1+0x24] ;  /* 0x00002400011c7983 */ /* 0x000f680000300800 */
[----:B------:R-:W2:Y:S01]  /*de50*/  LDL.LU R31, [R1+0x44] ;  /* 0x00004400011f7983 */ /* 0x000ea20000300800 */
[----:B-----5:R-:W-:-:S05]  /*de60*/  IMAD.WIDE R2, R28, R2, UR26 ;  /* 0x0000001a1c027e25 */ /* 0x020fca000f8e0202 */
[----:B01----:R-:W4:Y:S04]  /*de70*/  LDG.E.128 R4, desc[UR18][R2.64] ;  /* 0x0000001202047981 */ /* 0x003f28000c1e1d00 */
[----:B------:R-:W5:Y:S04]  /*de80*/  LDG.E.128 R8, desc[UR18][R2.64+0x200] ;  /* 0x0002001202087981 */ /* 0x000f68000c1e1d00 */
[----:B------:R-:W3:Y:S04]  /*de90*/  LDG.E.128 R12, desc[UR18][R2.64+0x400] ;  /* 0x00040012020c7981 */ /* 0x000ee8000c1e1d00 */
[----:B------:R-:W2:Y:S04]  /*dea0*/  LDG.E.128 R16, desc[UR18][R2.64+0x600] ;  /* 0x0006001202107981 */ /* 0x000ea8000c1e1d00 */
        /* <DEDUP_REMOVED lines=26> */
[----:B------:R-:W-:-:S02]  /*e050*/  @!P5 FMUL.FTZ R8, R23, -1.4426950216293334961 ;  /* 0xbfb8aa3b1708d820 */ /* 0x000fc40000410000 */
[----:B------:R-:W-:Y:S02]  /*e060*/  @!P2 FMUL.FTZ R0, R20, -1.4426950216293334961 ;  /* 0xbfb8aa3b1400a820 */ /* 0x000fe40000410000 */
[----:B------:R-:W-:Y:S02]  /*e070*/  @!P3 FMUL.FTZ R2, R21, -1.4426950216293334961 ;  /* 0xbfb8aa3b1502b820 */ /* 0x000fe40000410000 */
[----:B------:R-:W0:Y:S01]  /*e080*/  @!P5 MUFU.EX2 R8, R8 ;  /* 0x000000080008d308 */ /* 0x000e220000000800 */
[----:B------:R-:W-:Y:S01]  /*e090*/  @!P6 FMUL.FTZ R9, R24, -1.4426950216293334961 ;  /* 0xbfb8aa3b1809e820 */ /* 0x000fe20000410000 */
[----:B------:R-:W-:-:S06]  /*e0a0*/  @!P4 FMUL.FTZ R3, R22, -1.4426950216293334961 ;  /* 0xbfb8aa3b1603c820 */ /* 0x000fcc0000410000 */
[----:B------:R-:W1:Y:S08]  /*e0b0*/  @!P2 MUFU.EX2 R0, R0 ;  /* 0x000000000000a308 */ /* 0x000e700000000800 */
[----:B------:R-:W2:Y:S01]  /*e0c0*/  @!P3 MUFU.EX2 R2, R2 ;  /* 0x000000020002b308 */ /* 0x000ea20000000800 */
[----:B0-----:R-:W-:-:S07]  /*e0d0*/  @!P5 FADD.FTZ R8, R8, 1 ;  /* 0x3f8000000808d421 */ /* 0x001fce0000010000 */
[----:B------:R-:W0:Y:S01]  /*e0e0*/  @!P5 MUFU.RCP R8, R8 ;  /* 0x000000080008d308 */ /* 0x000e220000001000 */
[----:B-1----:R-:W-:-:S07]  /*e0f0*/  @!P2 FADD.FTZ R0, R0, 1 ;  /* 0x3f8000000000a421 */ /* 0x002fce0000010000 */
[----:B------:R1:W3:Y:S01]  /*e100*/  @!P2 MUFU.RCP R11, R0 ;  /* 0x00000000000ba308 */ /* 0x0002e20000001000 */
[----:B--2---:R-:W-:-:S07]  /*e110*/  @!P3 FADD.FTZ R2, R2, 1 ;  /* 0x3f8000000202b421 */ /* 0x004fce0000010000 */
[----:B------:R2:W4:Y:S01]  /*e120*/  @!P3 MUFU.RCP R10, R2 ;  /* 0x00000002000ab308 */ /* 0x0005220000001000 */
[----:B0-----:R-:W-:Y:S01]  /*e130*/  @!P5 FMUL.FTZ R95, R95, R8 ;  /* 0x000000085f5fd220 */ /* 0x001fe20000410000 */
[----:B-1----:R-:W-:Y:S01]  /*e140*/  @!P0 FMUL.FTZ R0, R25, -1.4426950216293334961 ;  /* 0xbfb8aa3b19008820 */ /* 0x002fe20000410000 */
[----:B------:R-:W-:-:S05]  /*e150*/  FSETP.GTU.FTZ.AND P5, PT, R6, 20, PT ;  /* 0x41a000000600780b */ /* 0x000fca0003fbc000 */
[----:B------:R0:W1:Y:S01]  /*e160*/  @!P6 MUFU.EX2 R12, R9 ;  /* 0x00000009000ce308 */ /* 0x0000620000000800 */
[----:B---3--:R-:W-:Y:S01]  /*e170*/  @!P2 FMUL.FTZ R92, R92, R11 ;  /* 0x0000000b5c5ca220 */ /* 0x008fe20000410000 */
[----:B------:R-:W-:Y:S01]  /*e180*/  FSETP.GTU.FTZ.AND P2, PT, R27, 20, PT ;  /* 0x41a000001b00780b */ /* 0x000fe20003f5c000 */
[----:B--2---:R-:W-:-:S05]  /*e190*/  @!P1 FMUL.FTZ R2, R26, -1.4426950216293334961 ;  /* 0xbfb8aa3b1a029820 */ /* 0x004fca0000410000 */
[----:B------:R-:W2:Y:S01]  /*e1a0*/  @!P4 MUFU.EX2 R3, R3 ;  /* 0x000000030003c308 */ /* 0x000ea20000000800 */
[----:B----4-:R-:W-:Y:S01]  /*e1b0*/  @!P3 FMUL.FTZ R93, R93, R10 ;  /* 0x0000000a5d5db220 */ /* 0x010fe20000410000 */
[----:B------:R-:W-:Y:S01]  /*e1c0*/  FSETP.GTU.FTZ.AND P3, PT, R4, 20, PT ;  /* 0x41a000000400780b */ /* 0x000fe20003f7c000 */
[----:B0-----:R0:W3:Y:S05]  /*e1d0*/  LDS.128 R8, [R30] ;  /* 0x000000001e087984 */ /* 0x0010ea0000000c00 */
[----:B------:R-:W-:Y:S01]  /*e1e0*/  @!P0 MUFU.EX2 R0, R0 ;  /* 0x0000000000008308 */ /* 0x000fe20000000800 */
[----:B0-----:R-:W4:Y:S01]  /*e1f0*/  LDL.LU R30, [R1+0x3c] ;  /* 0x00003c00011e7983 */ /* 0x001f220000300800 */
[----:B-1----:R-:W-:-:S06]  /*e200*/  @!P6 FADD.FTZ R12, R12, 1 ;  /* 0x3f8000000c0ce421 */ /* 0x002fcc0000010000 */
[----:B------:R-:W-:Y:S01]  /*e210*/  @!P1 MUFU.EX2 R2, R2 ;  /* 0x0000000200029308 */ /* 0x000fe20000000800 */
[----:B--2---:R-:W-:Y:S01]  /*e220*/  @!P4 FADD.FTZ R3, R3, 1 ;  /* 0x3f8000000303c421 */ /* 0x004fe20000010000 */
[----:B------:R-:W-:Y:S01]  /*e230*/  @!P3 FMUL.FTZ R4, R4, -1.4426950216293334961 ;  /* 0xbfb8aa3b0404b820 */ /* 0x000fe20000410000 */
[----:B------:R-:W-:Y:S06]  /*e240*/  BAR.SYNC.DEFER_BLOCKING 0x0 ;  /* 0x0000000000007b1d */ /* 0x000fec0000010000 */
[----:B------:R-:W0:Y:S08]  /*e250*/  @!P4 MUFU.RCP R3, R3 ;  /* 0x000000030003c308 */ /* 0x000e300000001000 */
[----:B------:R-:W1:Y:S01]  /*e260*/  @!P3 MUFU.EX2 R4, R4 ;  /* 0x000000040004b308 */ /* 0x000e620000000800 */
[----:B0-----:R-:W-:Y:S01]  /*e270*/  @!P4 FMUL.FTZ R94, R94, R3 ;  /* 0x000000035e5ec220 */ /* 0x001fe20000410000 */
[----:B------:R-:W-:-:S06]  /*e280*/  @!P2 FMUL.FTZ R3, R27, -1.4426950216293334961 ;  /* 0xbfb8aa3b1b03a820 */ /* 0x000fcc0000410000 */
[----:B------:R-:W0:Y:S01]  /*e290*/  @!P6 MUFU.RCP R15, R12 ;  /* 0x0000000c000fe308 */ /* 0x000e220000001000 */
[----:B------:R-:W-:Y:S01]  /*e2a0*/  @!P0 FADD.FTZ R0, R0, 1 ;  /* 0x3f80000000008421 */ /* 0x000fe20000010000 */
[----:B------:R-:W-:Y:S01]  /*e2b0*/  @!P1 FADD.FTZ R2, R2, 1 ;  /* 0x3f80000002029421 */ /* 0x000fe20000010000 */
[----:B---3--:R-:W-:Y:S01]  /*e2c0*/  FADD.FTZ R8, R8, UR5 ;  /* 0x0000000508087e21 */ /* 0x008fe20008010000 */
[----:B------:R-:W-:Y:S01]  /*e2d0*/  FADD.FTZ R9, R9, UR5 ;  /* 0x0000000509097e21 */ /* 0x000fe20008010000 */
[----:B------:R-:W-:Y:S01]  /*e2e0*/  FADD.FTZ R10, R10, UR5 ;  /* 0x000000050a0a7e21 */ /* 0x000fe20008010000 */
[----:B-1----:R-:W-:Y:S01]  /*e2f0*/  @!P3 FADD.FTZ R4, R4, 1 ;  /* 0x3f8000000404b421 */ /* 0x002fe20000010000 */
[----:B------:R-:W-:Y:S01]  /*e300*/  FADD.FTZ R11, R11, UR5 ;  /* 0x000000050b0b7e21 */ /* 0x000fe20008010000 */
[----:B------:R-:W1:Y:S01]  /*e310*/  @!P2 MUFU.EX2 R3, R3 ;  /* 0x000000030003a308 */ /* 0x000e620000000800 */
[----:B------:R-:W-:-:S07]  /*e320*/  FSETP.GTU.FTZ.AND P4, PT, R5, 20, PT ;  /* 0x41a000000500780b */ /* 0x000fce0003f9c000 */
[----:B------:R-:W2:Y:S01]  /*e330*/  @!P0 MUFU.RCP R0, R0 ;  /* 0x0000000000008308 */ /* 0x000ea20000001000 */
[----:B0-----:R-:W-:Y:S01]  /*e340*/  @!P6 FMUL.FTZ R96, R96, R15 ;  /* 0x0000000f6060e220 */ /* 0x001fe20000410000 */
[----:B-1----:R-:W-:-:S06]  /*e350*/  @!P2 FADD.FTZ R3, R3, 1 ;  /* 0x3f8000000303a421 */ /* 0x002fcc0000010000 */
[----:B------:R-:W0:Y:S08]  /*e360*/  @!P1 MUFU.RCP R17, R2 ;  /* 0x0000000200119308 */ /* 0x000e300000001000 */
[----:B------:R-:W1:Y:S08]  /*e370*/  @!P2 MUFU.RCP R14, R3 ;  /* 0x00000003000ea308 */ /* 0x000e700000001000 */
[----:B------:R-:W3:Y:S01]  /*e380*/  @!P3 MUFU.RCP R15, R4 ;  /* 0x00000004000fb308 */ /* 0x000ee20000001000 */
[----:B--2---:R-:W-:Y:S01]  /*e390*/  @!P0 FMUL.FTZ R97, R97, R0 ;  /* 0x0000000061618220 */ /* 0x004fe20000410000 */
[----:B0-----:R-:W-:Y:S01]  /*e3a0*/  @!P1 FMUL.FTZ R98, R98, R17 ;  /* 0x0000001162629220 */ /* 0x001fe20000410000 */
[----:B------:R-:W-:-:S02]  /*e3b0*/  FSETP.GTU.FTZ.AND P0, PT, R8, 20, PT ;  /* 0x41a000000800780b */ /* 0x000fc40003f1c000 */
[----:B------:R-:W-:Y:S01]  /*e3c0*/  FSETP.GTU.FTZ.AND P1, PT, R9, 20, PT ;  /* 0x41a000000900780b */ /* 0x000fe20003f3c000 */
[----:B-1----:R-:W-:Y:S01]  /*e3d0*/  @!P2 FMUL.FTZ R99, R99, R14 ;  /* 0x0000000e6363a220 */ /* 0x002fe20000410000 */
[----:B------:R-:W-:Y:S01]  /*e3e0*/  FSETP.GTU.FTZ.AND P2, PT, R10, 20, PT ;  /* 0x41a000000a00780b */ /* 0x000fe20003f5c000 */
[----:B---3--:R-:W-:Y:S01]  /*e3f0*/  @!P3 FMUL.FTZ R100, R100, R15 ;  /* 0x0000000f6464b220 */ /* 0x008fe20000410000 */
[----:B------:R-:W-:Y:S01]  /*e400*/  FSETP.GTU.FTZ.AND P3, PT, R11, 20, PT ;  /* 0x41a000000b00780b */ /* 0x000fe20003f7c000 */
[----:B------:R-:W-:-:S06]  /*e410*/  FADD.FTZ R7, R7, UR5 ;  /* 0x0000000507077e21 */ /* 0x000fcc0008010000 */
[----:B------:R-:W-:Y:S02]  /*e420*/  @!P0 FMUL.FTZ R0, R8, -1.4426950216293334961 ;  /* 0xbfb8aa3b08008820 */ /* 0x000fe40000410000 */
[----:B------:R-:W-:Y:S02]  /*e430*/  @!P1 FMUL.FTZ R2, R9, -1.4426950216293334961 ;  /* 0xbfb8aa3b09029820 */ /* 0x000fe40000410000 */
[----:B------:R-:W-:Y:S01]  /*e440*/  @!P2 FMUL.FTZ R3, R10, -1.4426950216293334961 ;  /* 0xbfb8aa3b0a03a820 */ /* 0x000fe20000410000 */
[----:B------:R-:W-:Y:S01]  /*e450*/  @!P4 FMUL.FTZ R5, R5, -1.4426950216293334961 ;  /* 0xbfb8aa3b0505c820 */ /* 0x000fe20000410000 */
[----:B------:R-:W-:Y:S01]  /*e460*/  FSETP.GTU.FTZ.AND P6, PT, R7, 20, PT ;  /* 0x41a000000700780b */ /* 0x000fe20003fdc000 */
[----:B------:R-:W-:Y:S01]  /*e470*/  UIMAD UR7, UR31, UR28, URZ ;  /* 0x0000001c1f0772a4 */ /* 0x000fe2000f8e023f */
[----:B------:R-:W-:Y:S01]  /*e480*/  @!P3 FMUL.FTZ R4, R11, -1.4426950216293334961 ;  /* 0xbfb8aa3b0b04b820 */ /* 0x000fe20000410000 */
[----:B------:R-:W-:Y:S02]  /*e490*/  USHF.R.S32.HI UR9, URZ, 0x1f, UR8 ;  /* 0x0000001f3f097899 */ /* 0x000fe40008011408 */
[----:B------:R-:W0:Y:S01]  /*e4a0*/  @!P4 MUFU.EX2 R5, R5 ;  /* 0x000000050005c308 */ /* 0x000e220000000800 */
[----:B------:R-:W-:Y:S01]  /*e4b0*/  UIMAD UR7, UR11, UR29, UR7 ;  /* 0x0000001d0b0772a4 */ /* 0x000fe2000f8e0207 */
[----:B------:R-:W-:Y:S01]  /*e4c0*/  @!P5 FMUL.FTZ R6, R6, -1.4426950216293334961 ;  /* 0xbfb8aa3b0606d820 */ /* 0x000fe20000410000 */
[----:B------:R-:W-:-:S02]  /*e4d0*/  UIMAD.WIDE.U32 UR28, UR11, UR28, UR8 ;  /* 0x0000001c0b1c72a5 */ /* 0x000fc4000f8e0008 */
[----:B------:R-:W-:Y:S02]  /*e4e0*/  UIMAD UR30, UR34, UR32, URZ ;  /* 0x00000020221e72a4 */ /* 0x000fe4000f8e023f */
[----:B------:R-:W-:Y:S01]  /*e4f0*/  UIADD3 UR29, UR29, UR7, URZ ;  /* 0x000000071d1d7290 */ /* 0x000fe2000fffe03f */
[----:B------:R-:W-:Y:S01]  /*e500*/  @!P1 MUFU.EX2 R2, R2 ;  /* 0x0000000200029308 */ /* 0x000fe20000000800 */
[----:B------:R-:W-:Y:S02]  /*e510*/  UIMAD UR30, UR10, UR33, UR30 ;  /* 0x000000210a1e72a4 */ /* 0x000fe4000f8e021e */
[----:B------:R-:W-:-:S03]  /*e520*/  UIMAD.WIDE.U32 UR28, UR10, UR32, UR28 ;  /* 0x000000200a1c72a5 */ /* 0x000fc6000f8e001c */
[----:B------:R-:W-:Y:S02]  /*e530*/  ULDC.64 UR32, c[0x0][0x3e0] ;  /* 0x0000f80000207ab9 */ /* 0x000fe40000000a00 */
[----:B------:R-:W-:Y:S01]  /*e540*/  @!P2 MUFU.EX2 R3, R3 ;  /* 0x000000030003a308 */ /* 0x000fe20000000800 */
[----:B------:R-:W-:-:S07]  /*e550*/  UIADD3 UR29, UR29, UR30, URZ ;  /* 0x0000001e1d1d7290 */ /* 0x000fce000fffe03f */
[----:B------:R1:W-:Y:S01]  /*e560*/  @!P5 MUFU.EX2 R13, R6 ;  /* 0x00000006000dd308 */ /* 0x0003e20000000800 */
[----:B------:R-:W-:Y:S01]  /*e570*/  ULEA UR7, UP0, UR28, UR32, 0x2 ;  /* 0x000000201c077291 */ /* 0x000fe2000f80103f */
[----:B-1----:R-:W-:-:S06]  /*e580*/  @!P6 FMUL.FTZ R6, R7, -1.4426950216293334961 ;  /* 0xbfb8aa3b0706e820 */ /* 0x002fcc0000410000 */
[----:B------:R-:W1:Y:S01]  /*e590*/  @!P0 MUFU.EX2 R0, R0 ;  /* 0x0000000000008308 */ /* 0x000e620000000800 */
[----:B0-----:R-:W-:Y:S01]  /*e5a0*/  @!P4 FADD.FTZ R5, R5, 1 ;  /* 0x3f8000000505c421 */ /* 0x001fe20000010000 */
[----:B------:R-:W-:-:S06]  /*e5b0*/  ULEA.HI.X UR28, UR28, UR33, UR29, 0x2, UP0 ;  /* 0x000000211c1c7291 */ /* 0x000fcc00080f141d */
[----:B------:R-:W-:Y:S08]  /*e5c0*/  @!P6 MUFU.EX2 R7, R6 ;  /* 0x000000060007e308 */ /* 0x000ff00000000800 */
[----:B------:R0:W2:Y:S01]  /*e5d0*/  @!P3 MUFU.EX2 R6, R4 ;  /* 0x000000040006b308 */ /* 0x0000a20000000800 */
[----:B-1----:R-:W-:-:S07]  /*e5e0*/  @!P0 FADD.FTZ R0, R0, 1 ;  /* 0x3f80000000008421 */ /* 0x002fce0000010000 */
[----:B------:R1:W-:Y:S01]  /*e5f0*/  @!P4 MUFU.RCP R12, R5 ;  /* 0x00000005000cc308 */ /* 0x0003e20000001000 */
[----:B0-----:R-:W-:Y:S01]  /*e600*/  @!P1 FADD.FTZ R4, R2, 1 ;  /* 0x3f80000002049421 */ /* 0x001fe20000010000 */
[----:B------:R-:W-:Y:S01]  /*e610*/  MOV R2, UR7 ;  /* 0x0000000700027c02 */ /* 0x000fe20008000f00 */
[----:B-1----:R-:W-:Y:S01]  /*e620*/  @!P2 FADD.FTZ R5, R3, 1 ;  /* 0x3f8000000305a421 */ /* 0x002fe20000010000 */
[----:B------:R-:W-:-:S04]  /*e630*/  MOV R3, UR28 ;  /* 0x0000001c00037c02 */ /* 0x000fc80008000f00 */
[----:B------:R-:W0:Y:S01]  /*e640*/  @!P0 MUFU.RCP R15, R0 ;  /* 0x00000000000f8308 */ /* 0x000e220000001000 */
[----:B--2---:R-:W-:Y:S01]  /*e650*/  @!P3 FADD.FTZ R6, R6, 1 ;  /* 0x3f8000000606b421 */ /* 0x004fe20000010000 */
[----:B------:R-:W-:Y:S01]  /*e660*/  @!P5 FADD.FTZ R13, R13, 1 ;  /* 0x3f8000000d0dd421 */ /* 0x000fe20000010000 */
[----:B------:R-:W-:Y:S01]  /*e670*/  @!P6 FADD.FTZ R7, R7, 1 ;  /* 0x3f8000000707e421 */ /* 0x000fe20000010000 */
[----:B------:R-:W-:Y:S01]  /*e680*/  IMAD.WIDE R2, R28, 0x10, R2 ;  /* 0x000000101c027825 */ /* 0x000fe200078e0202 */
[----:B------:R-:W-:-:S03]  /*e690*/  ULDC.64 UR28, c[0x0][0x3a8] ;  /* 0x0000ea00001c7ab9 */ /* 0x000fc60000000a00 */
[----:B------:R-:W1:Y:S08]  /*e6a0*/  @!P1 MUFU.RCP R4, R4 ;  /* 0x0000000400049308 */ /* 0x000e700000001000 */
[----:B------:R-:W2:Y:S08]  /*e6b0*/  @!P2 MUFU.RCP R5, R5 ;  /* 0x000000050005a308 */ /* 0x000eb00000001000 */
[----:B------:R-:W3:Y:S01]  /*e6c0*/  @!P3 MUFU.RCP R6, R6 ;  /* 0x000000060006b308 */ /* 0x000ee20000001000 */
[----:B0-----:R-:W-:Y:S01]  /*e6d0*/  @!P0 FMUL.FTZ R88, R88, R15 ;  /* 0x0000000f58588220 */ /* 0x001fe20000410000 */
[----:B-1----:R-:W-:-:S03]  /*e6e0*/  @!P1 FMUL.FTZ R89, R89, R4 ;  /* 0x0000000459599220 */ /* 0x002fc60000410000 */
[----:B------:R-:W-:-:S03]  /*e6f0*/  FADD.FTZ R0, R88, R31 ;  /* 0x0000001f58007221 */ /* 0x000fc60000010000 */
[----:B------:R-:W0:Y:S01]  /*e700*/  @!P5 MUFU.RCP R13, R13 ;  /* 0x0000000d000dd308 */ /* 0x000e220000001000 */
[----:B--2---:R-:W-:-:S07]  /*e710*/  @!P2 FMUL.FTZ R90, R90, R5 ;  /* 0x000000055a5aa220 */ /* 0x004fce0000410000 */
[----:B------:R-:W1:Y:S01]  /*e720*/  @!P6 MUFU.RCP R14, R7 ;  /* 0x00000007000ee308 */ /* 0x000e620000001000 */
[----:B---3--:R-:W-:Y:S01]  /*e730*/  @!P3 FMUL.FTZ R91, R91, R6 ;  /* 0x000000065b5bb220 */ /* 0x008fe20000410000 */
[----:B------:R-:W-:Y:S01]  /*e740*/  @!P4 FMUL.FTZ R101, R101, R12 ;  /* 0x0000000c6565c220 */ /* 0x000fe20000410000 */
[----:B----4-:R-:W-:Y:S04]  /*e750*/  STS.128 [R30], R84 ;  /* 0x000000541e007388 */ /* 0x010fe80000000c00 */
[----:B------:R-:W-:Y:S04]  /*e760*/  STS.128 [R30+0x10], R80 ;  /* 0x000010501e007388 */ /* 0x000fe80000000c00 */
[----:B------:R-:W-:Y:S04]  /*e770*/  STS.128 [R30+0x20], R76 ;  /* 0x0000204c1e007388 */ /* 0x000fe80000000c00 */
[----:B------:R-:W-:Y:S01]  /*e780*/  STS.128 [R30+0x30], R72 ;  /* 0x000030481e007388 */ /* 0x000fe20000000c00 */
[----:B------:R-:W-:-:S03]  /*e790*/  NOP ;  /* 0x0000000000007918 */ /* 0x000fc60000000000 */
[----:B------:R-:W2:Y:S04]  /*e7a0*/  LDS.128 R8, [R29] ;  /* 0x000000001d087984 */ /* 0x000ea80000000c00 */
[----:B------:R-:W3:Y:S04]  /*e7b0*/  LDS.128 R16, [R29+0x200] ;  /* 0x000200001d107984 */ /* 0x000ee80000000c00 */
[----:B------:R-:W4:Y:S04]  /*e7c0*/  LDS.128 R20, [R29+0x400] ;  /* 0x000400001d147984 */ /* 0x000f280000000c00 */
[----:B------:R-:W5:Y:S04]  /*e7d0*/  LDS.128 R24, [R29+0x600] ;  /* 0x000600001d187984 */ /* 0x000f680000000c00 */
[----:B--2---:R-:W-:Y:S04]  /*e7e0*/  STG.E.128 desc[UR18][R2.64], R8 ;  /* 0x0000000802007986 */ /* 0x004fe8000c101d12 */
[----:B---3--:R-:W-:Y:S04]  /*e7f0*/  STG.E.128 desc[UR18][R2.64+0x200], R16 ;  /* 0x0002001002007986 */ /* 0x008fe8000c101d12 */
[----:B----4-:R-:W-:Y:S04]  /*e800*/  STG.E.128 desc[UR18][R2.64+0x400], R20 ;  /* 0x0004001402007986 */ /* 0x010fe8000c101d12 */
[----:B-----5:R2:W-:Y:S01]  /*e810*/  STG.E.128 desc[UR18][R2.64+0x600], R24 ;  /* 0x0006001802007986 */ /* 0x0205e2000c101d12 */
[----:B------:R-:W-:Y:S01]  /*e820*/  BAR.SYNC.DEFER_BLOCKING 0x0 ;  /* 0x0000000000007b1d */ /* 0x000fe20000010000 */
[----:B--2---:R-:W-:-:S05]  /*e830*/  FADD.FTZ R3, R0, R89 ;  /* 0x0000005900037221 */ /* 0x004fca0000010000 */
[----:B------:R2:W-:Y:S01]  /*e840*/  STS.128 [R30], R88 ;  /* 0x000000581e007388 */ /* 0x0005e20000000c00 */
[----:B0-----:R-:W-:-:S03]  /*e850*/  @!P5 FMUL.FTZ R102, R102, R13 ;  /* 0x0000000d6666d220 */ /* 0x001fc60000410000 */
[----:B------:R0:W-:Y:S01]  /*e860*/  STS.128 [R30+0x10], R92 ;  /* 0x0000105c1e007388 */ /* 0x0001e20000000c00 */
[----:B-1----:R-:W-:Y:S01]  /*e870*/  @!P6 FMUL.FTZ R103, R103, R14 ;  /* 0x0000000e6767e220 */ /* 0x002fe20000410000 */
[----:B--2---:R-:W-:-:S04]  /*e880*/  FADD.FTZ R90, R3, R90 ;  /* 0x0000005a035a7221 */ /* 0x004fc80000010000 */
[----:B------:R-:W-:-:S04]  /*e890*/  FADD.FTZ R91, R90, R91 ;  /* 0x0000005b5a5b7221 */ /* 0x000fc80000010000 */
[----:B0-----:R-:W-:Y:S01]  /*e8a0*/  FADD.FTZ R92, R91, R92 ;  /* 0x0000005c5b5c7221 */ /* 0x001fe20000010000 */
[----:B------:R0:W-:Y:S03]  /*e8b0*/  STS.128 [R30+0x20], R96 ;  /* 0x000020601e007388 */ /* 0x0001e60000000c00 */
[----:B------:R-:W-:Y:S01]  /*e8c0*/  FADD.FTZ R93, R92, R93 ;  /* 0x0000005d5c5d7221 */ /* 0x000fe20000010000 */
[----:B------:R1:W-:Y:S01]  /*e8d0*/  STS.128 [R30+0x30], R100 ;  /* 0x000030641e007388 */ /* 0x0003e20000000c00 */
[----:B------:R-:W-:Y:S02]  /*e8e0*/  NOP ;  /* 0x0000000000007918 */ /* 0x000fe40000000000 */
[----:B------:R-:W-:Y:S01]  /*e8f0*/  FADD.FTZ R94, R93, R94 ;  /* 0x0000005e5d5e7221 */ /* 0x000fe20000010000 */
[----:B------:R-:W2:Y:S01]  /*e900*/  LDS.128 R4, [R29] ;  /* 0x000000001d047984 */ /* 0x000ea20000000c00 */
[----:B------:R-:W-:-:S03]  /*e910*/  UIMAD UR7, UR31, UR28, URZ ;  /* 0x0000001c1f0772a4 */ /* 0x000fc6000f8e023f */
[----:B------:R-:W3:Y:S01]  /*e920*/  LDS.128 R8, [R29+0x200] ;  /* 0x000200001d087984 */ /* 0x000ee20000000c00 */
[----:B------:R-:W-:-:S03]  /*e930*/  FADD.FTZ R95, R94, R95 ;  /* 0x0000005f5e5f7221 */ /* 0x000fc60000010000 */
[----:B------:R-:W4:Y:S04]  /*e940*/  LDS.128 R12, [R29+0x400] ;  /* 0x000400001d0c7984 */ /* 0x000f280000000c00 */
[----:B------:R-:W5:Y:S01]  /*e950*/  LDS.128 R16, [R29+0x600] ;  /* 0x000600001d107984 */ /* 0x000f620000000c00 */
[----:B------:R-:W-:Y:S01]  /*e960*/  UIMAD UR7, UR11, UR29, UR7 ;  /* 0x0000001d0b0772a4 */ /* 0x000fe2000f8e0207 */
[----:B0-----:R-:W-:Y:S01]  /*e970*/  FADD.FTZ R96, R95, R96 ;  /* 0x000000605f607221 */ /* 0x001fe20000010000 */
[----:B------:R-:W-:-:S03]  /*e980*/  UIMAD.WIDE.U32 UR8, UR11, UR28, UR8 ;  /* 0x0000001c0b0872a5 */ /* 0x000fc6000f8e0008 */
[----:B------:R-:W-:Y:S01]  /*e990*/  ULDC.64 UR28, c[0x0][0x3b0] ;  /* 0x0000ec00001c7ab9 */ /* 0x000fe20000000a00 */
[----:B------:R-:W-:Y:S01]  /*e9a0*/  UIADD3 UR9, UR9, UR7, URZ ;  /* 0x0000000709097290 */ /* 0x000fe2000fffe03f */
[----:B------:R-:W-:Y:S01]  /*e9b0*/  FADD.FTZ R97, R96, R97 ;  /* 0x0000006160617221 */ /* 0x000fe20000010000 */
[----:B------:R-:W-:Y:S02]  /*e9c0*/  UIMAD UR7, UR34, UR28, URZ ;  /* 0x0000001c220772a4 */ /* 0x000fe4000f8e023f */
[----:B------:R-:W-:Y:S01]  /*e9d0*/  UIMAD.WIDE.U32 UR8, UR10, UR28, UR8 ;  /* 0x0000001c0a0872a5 */ /* 0x000fe2000f8e0008 */
[----:B------:R-:W-:Y:S01]  /*e9e0*/  FADD.FTZ R98, R97, R98 ;  /* 0x0000006261627221 */ /* 0x000fe20000010000 */
[----:B------:R-:W-:-:S03]  /*e9f0*/  UIMAD UR7, UR10, UR29, UR7 ;  /* 0x0000001d0a0772a4 */ /* 0x000fc6000f8e0207 */
[----:B------:R-:W-:Y:S01]  /*ea00*/  ULDC.64 UR28, c[0x0][0x3f0] ;  /* 0x0000fc00001c7ab9 */ /* 0x000fe20000000a00 */
[----:B------:R-:W-:Y:S01]  /*ea10*/  UIADD3 UR9, UR9, UR7, URZ ;  /* 0x0000000709097290 */ /* 0x000fe2000fffe03f */
[----:B------:R-:W-:Y:S01]  /*ea20*/  FADD.FTZ R99, R98, R99 ;  /* 0x0000006362637221 */ /* 0x000fe20000010000 */
[----:B------:R-:W-:-:S03]  /*ea30*/  ULEA UR7, UP0, UR8, UR28, 0x2 ;  /* 0x0000001c08077291 */ /* 0x000fc6000f80103f */
[----:B-1----:R-:W-:Y:S01]  /*ea40*/  FADD.FTZ R100, R99, R100 ;  /* 0x0000006463647221 */ /* 0x002fe20000010000 */
[----:B------:R-:W-:-:S03]  /*ea50*/  ULEA.HI.X UR8, UR8, UR29, UR9, 0x2, UP0 ;  /* 0x0000001d08087291 */ /* 0x000fc600080f1409 */
[----:B------:R-:W-:Y:S01]  /*ea60*/  FADD.FTZ R101, R100, R101 ;  /* 0x0000006564657221 */ /* 0x000fe20000010000 */
[----:B------:R-:W-:Y:S02]  /*ea70*/  MOV R2, UR7 ;  /* 0x0000000700027c02 */ /* 0x000fe40008000f00 */
[----:B------:R-:W-:Y:S01]  /*ea80*/  MOV R3, UR8 ;  /* 0x0000000800037c02 */ /* 0x000fe20008000f00 */
[----:B------:R-:W-:Y:S02]  /*ea90*/  FADD.FTZ R102, R101, R102 ;  /* 0x0000006665667221 */ /* 0x000fe40000010000 */
[----:B------:R-:W-:-:S04]  /*eaa0*/  IMAD.WIDE R2, R28, 0x10, R2 ;  /* 0x000000101c027825 */ /* 0x000fc800078e0202 */
[----:B------:R-:W-:Y:S01]  /*eab0*/  FADD.FTZ R0, R102, R103 ;  /* 0x0000006766007221 */ /* 0x000fe20000010000 */
[----:B------:R-:W-:Y:S01]  /*eac0*/  UISETP.GT.AND UP0, UPT, UR51, 0x1, UPT ;  /* 0x000000013300788c */ /* 0x000fe2000bf04270 */
[----:B--2---:R0:W-:Y:S04]  /*ead0*/  STG.E.128 desc[UR18][R2.64], R4 ;  /* 0x0000000402007986 */ /* 0x0041e8000c101d12 */
[----:B---3--:R0:W-:Y:S04]  /*eae0*/  STG.E.128 desc[UR18][R2.64+0x200], R8 ;  /* 0x0002000802007986 */ /* 0x0081e8000c101d12 */
[----:B----4-:R0:W-:Y:S04]  /*eaf0*/  STG.E.128 desc[UR18][R2.64+0x400], R12 ;  /* 0x0004000c02007986 */ /* 0x0101e8000c101d12 */
[----:B-----5:R0:W-:Y:S04]  /*eb00*/  STG.E.128 desc[UR18][R2.64+0x600], R16 ;  /* 0x0006001002007986 */ /* 0x0201e8000c101d12 */
[----:B------:R0:W-:Y:S01]  /*eb10*/  STL [R1+0x44], R0 ;  /* 0x0000440001007387 */ /* 0x0001e20000100800 */
[----:B------:R-:W-:Y:S01]  /*eb20*/  PLOP3.LUT P0, PT, PT, PT, UP0, 0x80, 0x0 ;  /* 0x000000000000781c */ /* 0x000fe20003f0f008 */
[----:B------:R-:W-:-:S02]  /*eb30*/  UIADD3 UR26, UP1, UR26, -0x2000, URZ ;  /* 0xffffe0001a1a7890 */ /* 0x000fc4000ff3e03f */
[----:B------:R-:W-:Y:S02]  /*eb40*/  UIADD3 UR17, UP2, UR17, -0x4000, URZ ;  /* 0xffffc00011117890 */ /* 0x000fe4000ff5e03f */
[----:B------:R-:W-:Y:S02]  /*eb50*/  UIADD3 UR15, UP3, UR15, -0x2000, URZ ;  /* 0xffffe0000f0f7890 */ /* 0x000fe4000ff7e03f */
[----:B------:R-:W-:Y:S02]  /*eb60*/  UIADD3 UR13, UP4, UR13, -0x2000, URZ ;  /* 0xffffe0000d0d7890 */ /* 0x000fe4000ff9e03f */
[----:B------:R-:W-:Y:S02]  /*eb70*/  UIADD3 UR6, UR6, 0x1, URZ ;  /* 0x0000000106067890 */ /* 0x000fe4000fffe03f */
[----:B------:R-:W-:Y:S02]  /*eb80*/  UIADD3.X UR27, UR27, -0x1, URZ, UP1, !UPT ;  /* 0xffffffff1b1b7890 */ /* 0x000fe40008ffe43f */
[----:B------:R-:W-:-:S02]  /*eb90*/  UIADD3.X UR50, UR50, -0x1, URZ, UP2, !UPT ;  /* 0xffffffff32327890 */ /* 0x000fc400097fe43f */
[----:B------:R-:W-:Y:S02]  /*eba0*/  UIADD3.X UR16, UR16, -0x1, URZ, UP3, !UPT ;  /* 0xffffffff10107890 */ /* 0x000fe40009ffe43f */
[----:B------:R-:W-:Y:S01]  /*ebb0*/  UIADD3.X UR14, UR14, -0x1, URZ, UP4, !UPT ;  /* 0xffffffff0e0e7890 */ /* 0x000fe2000a7fe43f */
[----:B0-----:R-:W-:Y:S11]  /*ebc0*/  @P0 BRA `(.L_x_4490) ;  /* 0xffffff1c00c40947 */ /* 0x001ff6000383ffff */
.L_x_4360:
        /* <DEDUP_REMOVED lines=41> */
.L_x_4492:
[----:B------:R-:W-:Y:S05]  /*ee60*/  BSYNC B0 ;  /* 0x0000000000007941 */ /* 0x000fea0003800000 */
.L_x_4491:
        /* <DEDUP_REMOVED lines=42> */
[----:B------:R-:W-:Y:S01]  /*f110*/  MOV R11, RZ ;  /* 0x000000ff000b7202 */ /* 0x000fe20000000f00 */
[----:B------:R-:W-:Y:S06]  /*f120*/  BRA `(.L_x_4495) ;  /* 0x0000000000047947 */ /* 0x000fec0003800000 */
.L_x_4494:
[----:B------:R-:W2:Y:S02]  /*f130*/  S2R R11, SR_TID.X ;  /* 0x00000000000b7919 */ /* 0x000ea40000002100 */
.L_x_4495:
[----:B------:R-:W-:Y:S05]  /*f140*/  BSYNC B0 ;  /* 0x0000000000007941 */ /* 0x000fea0003800000 */
.L_x_4493:
        /* <DEDUP_REMOVED lines=23> */
.L_x_4497:
[----:B0--3--:R-:W-:Y:S02]  /*f2c0*/  LEA R0, R11, UR8, 0x3 ;  /* 0x000000080b007c11 */ /* 0x009fe4000f8e18ff */
[----:B-12-4-:R-:W-:Y:S02]  /*f2d0*/  MOV R3, UR5 ;  /* 0x0000000500037c02 */ /* 0x016fe40008000f00 */
        /* <DEDUP_REMOVED lines=30> */
.L_x_4496:
[----:B------:R-:W-:Y:S05]  /*f4c0*/  EXIT ;  /* 0x000000000000794d */ /* 0x000fea0003800000 */
.L_x_4398:
[----:B------:R-:W-:Y:S01]  /*f4d0*/  HFMA2.MMA R207, -RZ, RZ, 0, 5.9604644775390625e-08 ;  /* 0x00000001ffcf7435 */ /* 0x000fe200000001ff */
[----:B------:R-:W-:Y:S02]  /*f4e0*/  MOV R210, R204 ;  /* 0x000000cc00d27202 */ /* 0x000fe40000000f00 */
[----:B------:R-:W-:Y:S02]  /*f4f0*/  MOV R208, RZ ;  /* 0x000000ff00d07202 */ /* 0x000fe40000000f00 */
[----:B------:R-:W-:-:S07]  /*f500*/  MOV R139, 0xffffffff ;  /* 0xffffffff008b7802 */ /* 0x000fce0000000f00 */
[----:B-1---5:R-:W-:Y:S05]  /*f510*/  WARPSYNC.COLLECTIVE R139, `(.L_x_4498) ;  /* 0x000000008b087348 */ /* 0x022fea0003c00000 */
[----:B------:R0:W2:Y:S02]  /*f520*/  SHFL.UP P3, R213, R210, R207, R208 ;  /* 0x040000cfd2d57389 */ /* 0x0000a400000600d0 */
[----:B012--5:R-:W-:Y:S01]  /*f530*/  ENDCOLLECTIVE ;  /* 0x000000000000791b */ /* 0x027fe20003800000 */
.L_x_4498:
[----:B------:R-:W-:Y:S02]  /*f540*/  MOV R210, R136 ;  /* 0x0000008800d27202 */ /* 0x000fe40000000f00 */
[----:B------:R-:W-:-:S07]  /*f550*/  MOV R137, R213 ;  /* 0x000000d500897202 */ /* 0x000fce0000000f00 */
[----:B------:R-:W-:Y:S05]  /*f560*/  WARPSYNC.COLLECTIVE R139, `(.L_x_4499) ;  /* 0x000000008b087348 */ /* 0x000fea0003c00000 */
[----:B------:R0:W1:Y:S02]  /*f570*/  SHFL.UP P3, R213, R210, R207, R208 ;  /* 0x040000cfd2d57389 */ /* 0x00006400000600d0 */
[----:B01----:R-:W-:Y:S01]  /*f580*/  ENDCOLLECTIVE ;  /* 0x000000000000791b */ /* 0x003fe20003800000 */
.L_x_4499:
[----:B------:R-:W-:Y:S02]  /*f590*/  MOV R210, R206 ;  /* 0x000000ce00d27202 */ /* 0x000fe40000000f00 */
[----:B------:R-:W-:-:S07]  /*f5a0*/  MOV R209, R213 ;  /* 0x000000d500d17202 */ /* 0x000fce0000000f00 */
[----:B------:R-:W-:Y:S05]  /*f5b0*/  WARPSYNC.COLLECTIVE R139, `(.L_x_4500) ;  /* 0x000000008b087348 */ /* 0x000fea0003c00000 */
[----:B------:R0:W1:Y:S02]  /*f5c0*/  SHFL.UP P3, R213, R210, R207, R208 ;  /* 0x040000cfd2d57389 */ /* 0x00006400000600d0 */
[----:B01----:R-:W-:Y:S01]  /*f5d0*/  ENDCOLLECTIVE ;  /* 0x000000000000791b */ /* 0x003fe20003800000 */
.L_x_4500:
[----:B------:R-:W-:Y:S02]  /*f5e0*/  MOV R210, R205 ;  /* 0x000000cd00d27202 */ /* 0x000fe40000000f00 */
[----:B------:R-:W-:-:S07]  /*f5f0*/  MOV R211, R213 ;  /* 0x000000d500d37202 */ /* 0x000fce0000000f00 */
[----:B------:R-:W-:Y:S05]  /*f600*/  WARPSYNC.COLLECTIVE R139, `(.L_x_4501) ;  /* 0x000000008b087348 */ /* 0x000fea0003c00000 */
[----:B------:R0:W1:Y:S02]  /*f610*/  SHFL.UP P3, R213, R210, R207, R208 ;  /* 0x040000cfd2d57389 */ /* 0x00006400000600d0 */
[----:B01----:R-:W-:Y:S01]  /*f620*/  ENDCOLLECTIVE ;  /* 0x000000000000791b */ /* 0x003fe20003800000 */
.L_x_4501:
[----:B------:R-:W-:Y:S01]  /*f630*/  FMUL.FTZ R138, R136, R211 ;  /* 0x000000d3888a7220 */ /* 0x000fe20000410000 */
        /* <DEDUP_REMOVED lines=16> */
.L_x_4502:
[----:B------:R-:W-:Y:S02]  /*f740*/  MOV R210, R136 ;  /* 0x0000008800d27202 */ /* 0x000fe40000000f00 */
[----:B------:R-:W-:-:S07]  /*f750*/  MOV R137, R213 ;  /* 0x000000d500897202 */ /* 0x000fce0000000f00 */
[----:B------:R-:W-:Y:S05]  /*f760*/  WARPSYNC.COLLECTIVE R139, `(.L_x_4503) ;  /* 0x000000008b087348 */ /* 0x000fea0003c00000 */
[----:B------:R0:W1:Y:S02]  /*f770*/  SHFL.UP P3, R213, R210, R207, R208 ;  /* 0x040000cfd2d57389 */ /* 0x00006400000600d0 */
[----:B01----:R-:W-:Y:S01]  /*f780*/  ENDCOLLECTIVE ;  /* 0x000000000000791b */ /* 0x003fe20003800000 */
.L_x_4503:
[----:B------:R-:W-:Y:S02]  /*f790*/  MOV R210, R206 ;  /* 0x000000ce00d27202 */ /* 0x000fe40000000f00 */
[----:B------:R-:W-:-:S07]  /*f7a0*/  MOV R209, R213 ;  /* 0x000000d500d17202 */ /* 0x000fce0000000f00 */
[----:B------:R-:W-:Y:S05]  /*f7b0*/  WARPSYNC.COLLECTIVE R139, `(.L_x_4504) ;  /* 0x000000008b087348 */ /* 0x000fea0003c00000 */
[----:B------:R0:W1:Y:S02]  /*f7c0*/  SHFL.UP P3, R213, R210, R207, R208 ;  /* 0x040000cfd2d57389 */ /* 0x00006400000600d0 */
[----:B01----:R-:W-:Y:S01]  /*f7d0*/  ENDCOLLECTIVE ;  /* 0x000000000000791b */ /* 0x003fe20003800000 */
.L_x_4504:
[----:B------:R-:W-:Y:S02]  /*f7e0*/  MOV R210, R205 ;  /* 0x000000cd00d27202 */ /* 0x000fe40000000f00 */
[----:B------:R-:W-:-:S07]  /*f7f0*/  MOV R211, R213 ;  /* 0x000000d500d37202 */ /* 0x000fce0000000f00 */
[----:B------:R-:W-:Y:S05]  /*f800*/  WARPSYNC.COLLECTIVE R139, `(.L_x_4505) ;  /* 0x000000008b087348 */ /* 0x000fea0003c00000 */
[----:B------:R0:W1:Y:S02]  /*f810*/  SHFL.UP P3, R213, R210, R207, R208 ;  /* 0x040000cfd2d57389 */ /* 0x00006400000600d0 */
[----:B01----:R-:W-:Y:S01]  /*f820*/  ENDCOLLECTIVE ;  /* 0x000000000000791b */ /* 0x003fe20003800000 */
.L_x_4505:
[----:B------:R-:W-:Y:S01]  /*f830*/  FMUL.FTZ R138, R136, R211 ;  /* 0x000000d3888a7220 */ /* 0x000fe20000410000 */
        /* <DEDUP_REMOVED lines=16> */
.L_x_4506:
[----:B------:R-:W-:Y:S02]  /*f940*/  MOV R210, R137 ;  /* 0x0000008900d27202 */ /* 0x000fe40000000f00 */
[----:B------:R-:W-:-:S07]  /*f950*/  MOV R136, R213 ;  /* 0x000000d500887202 */ /* 0x000fce0000000f00 */
[----:B------:R-:W-:Y:S05]  /*f960*/  WARPSYNC.COLLECTIVE R139, `(.L_x_4507) ;  /* 0x000000008b087348 */ /* 0x000fea0003c00000 */
[----:B------:R0:W1:Y:S02]  /*f970*/  SHFL.UP P3, R213, R210, R207, R208 ;  /* 0x040000cfd2d57389 */ /* 0x00006400000600d0 */
[----:B01----:R-:W-:Y:S01]  /*f980*/  ENDCOLLECTIVE ;  /* 0x000000000000791b */ /* 0x003fe20003800000 */
.L_x_4507:
[----:B------:R-:W-:Y:S02]  /*f990*/  MOV R210, R206 ;  /* 0x000000ce00d27202 */ /* 0x000fe40000000f00 */
[----:B------:R-:W-:-:S07]  /*f9a0*/  MOV R138, R213 ;  /* 0x000000d5008a7202 */ /* 0x000fce0000000f00 */
[----:B------:R-:W-:Y:S05]  /*f9b0*/  WARPSYNC.COLLECTIVE R139, `(.L_x_4508) ;  /* 0x000000008b087348 */ /* 0x000fea0003c00000 */
[----:B------:R0:W1:Y:S02]  /*f9c0*/  SHFL.UP P3, R213, R210, R207, R208 ;  /* 0x040000cfd2d57389 */ /* 0x00006400000600d0 */
[----:B01----:R-:W-:Y:S01]  /*f9d0*/  ENDCOLLECTIVE ;  /* 0x000000000000791b */ /* 0x003fe20003800000 */
.L_x_4508:
[----:B------:R-:W-:Y:S02]  /*f9e0*/  MOV R210, R205 ;  /* 0x000000cd00d27202 */ /* 0x000fe40000000f00 */
[----:B------:R-:W-:-:S07]  /*f9f0*/  MOV R209, R213 ;  /* 0x000000d500d17202 */ /* 0x000fce0000000f00 */
[----:B------:R-:W-:Y:S05]  /*fa00*/  WARPSYNC.COLLECTIVE R139, `(.L_x_4509) ;  /* 0x000000008b087348 */ /* 0x000fea0003c00000 */
[----:B------:R0:W1:Y:S02]  /*fa10*/  SHFL.UP P3, R213, R210, R207, R208 ;  /* 0x040000cfd2d57389 */ /* 0x00006400000600d0 */
[----:B01----:R-:W-:Y:S01]  /*fa20*/  ENDCOLLECTIVE ;  /* 0x000000000000791b */ /* 0x003fe20003800000 */
.L_x_4509:
[C---:B------:R-:W-:Y:S01]  /*fa30*/  FMUL.FTZ R212, R137.reuse, R209 ;  /* 0x000000d189d47220 */ /* 0x040fe20000410000 */
[----:B------:R-:W-:Y:S01]  /*fa40*/  FMUL.FTZ R139, R137, R138 ;  /* 0x0000008a898b7220 */ /* 0x000fe20000410000 */
[----:B------:R-:W-:Y:S01]  /*fa50*/  HFMA2.MMA R207, -RZ, RZ, 0, 4.76837158203125e-07 ;  /* 0x00000008ffcf7435 */ /* 0x000fe200000001ff */
[----:B------:R-:W-:Y:S02]  /*fa60*/  MOV R211, R213 ;  /* 0x000000d500d37202 */ /* 0x000fe40000000f00 */
[----:B------:R-:W-:-:S03]  /*fa70*/  ISETP.GE.AND P3, PT, R184, 0x4, PT ;  /* 0x00000004b800780c */ /* 0x000fc60003f66270 */
[-C--:B------:R-:W-:Y:S01]  /*fa80*/  FMUL.FTZ R213, R137, R211.reuse ;  /* 0x000000d389d57220 */ /* 0x080fe20000410000 */
[----:B------:R-:W-:-:S03]  /*fa90*/  FFMA.FTZ R212, R204, R211, R212 ;  /* 0x000000d3ccd47223 */ /* 0x000fc600000100d4 */
[----:B------:R-:W-:Y:S01]  /*faa0*/  FFMA.FTZ R213, R204, R209, -R213 ;  /* 0x000000d1ccd57223 */ /* 0x000fe200000108d5 */
[----:B------:R-:W-:-:S05]  /*fab0*/  FMUL.FTZ R209, R137, R136 ;  /* 0x0000008889d17220 */ /* 0x000fca0000410000 */
[----:B------:R-:W-:Y:S01]  /*fac0*/  @P3 FADD.FTZ R205, R205, R212 ;  /* 0x000000d4cdcd3221 */ /* 0x000fe20000010000 */
[C---:B------:R-:W-:Y:S01]  /*fad0*/  FFMA.FTZ R212, R204.reuse, R138, R209 ;  /* 0x0000008accd47223 */ /* 0x040fe200000100d1 */
[----:B------:R-:W-:Y:S01]  /*fae0*/  @P3 FFMA.FTZ R204, R204, R136, -R139 ;  /* 0x00000088cccc3223 */ /* 0x000fe2000001088b */
[----:B------:R-:W-:Y:S01]  /*faf0*/  MOV R139, 0xffffffff ;  /* 0xffffffff008b7802 */ /* 0x000fe20000000f00 */
[----:B------:R-:W-:Y:S02]  /*fb00*/  @P3 FADD.FTZ R206, R206, R213 ;  /* 0x000000d5cece3221 */ /* 0x000fe40000010000 */
[----:B------:R-:W-:Y:S02]  /*fb10*/  FSEL R136, R137, R212, !P3 ;  /* 0x000000d489887208 */ /* 0x000fe40005800000 */
[----:B------:R-:W-:-:S07]  /*fb20*/  MOV R210, R204 ;  /* 0x000000cc00d27202 */ /* 0x000fce0000000f00 */
[----:B------:R-:W-:Y:S05]  /*fb30*/  WARPSYNC.COLLECTIVE R139, `(.L_x_4510) ;  /* 0x000000008b087348 */ /* 0x000fea0003c00000 */
[----:B------:R0:W1:Y:S02]  /*fb40*/  SHFL.UP P3, R213, R210, R207, R208 ;  /* 0x040000cfd2d57389 */ /* 0x00006400000600d0 */
[----:B01----:R-:W-:Y:S01]  /*fb50*/  ENDCOLLECTIVE ;  /* 0x000000000000791b */ /* 0x003fe20003800000 */
.L_x_4510:
[----:B------:R-:W-:Y:S02]  /*fb60*/  MOV R210, R136 ;  /* 0x0000008800d27202 */ /* 0x000fe40000000f00 */
[----:B------:R-:W-:-:S07]  /*fb70*/  MOV R137, R213 ;  /* 0x000000d500897202 */ /* 0x000fce0000000f00 */
[----:B------:R-:W-:Y:S05]  /*fb80*/  WARPSYNC.COLLECTIVE R139, `(.L_x_4511) ;  /* 0x000000008b087348 */ /* 0x000fea0003c00000 */
[----:B------:R0:W1:Y:S02]  /*fb90*/  SHFL.UP P3, R213, R210, R207, R208 ;  /* 0x040000cfd2d57389 */ /* 0x00006400000600d0 */
[----:B01----:R-:W-:Y:S01]  /*fba0*/  ENDCOLLECTIVE ;  /* 0x000000000000791b */ /* 0x003fe20003800000 */
.L_x_4511:
[----:B------:R-:W-:Y:S02]  /*fbb0*/  MOV R210, R206 ;  /* 0x000000ce00d27202 */ /* 0x000fe40000000f00 */
[----:B------:R-:W-:-:S07]  /*fbc0*/  MOV R209, R213 ;  /* 0x000000d500d17202 */ /* 0x000fce0000000f00 */
[----:B------:R-:W-:Y:S05]  /*fbd0*/  WARPSYNC.COLLECTIVE R139, `(.L_x_4512) ;  /* 0x000000008b087348 */ /* 0x000fea0003c00000 */
[----:B------:R0:W1:Y:S02]  /*fbe0*/  SHFL.UP P3, R213, R210, R207, R208 ;  /* 0x040000cfd2d57389 */ /* 0x00006400000600d0 */
[----:B01----:R-:W-:Y:S01]  /*fbf0*/  ENDCOLLECTIVE ;  /* 0x000000000000791b */ /* 0x003fe20003800000 */
.L_x_4512:
[----:B------:R-:W-:Y:S02]  /*fc00*/  MOV R210, R205 ;  /* 0x000000cd00d27202 */ /* 0x000fe40000000f00 */
[----:B------:R-:W-:-:S07]  /*fc10*/  MOV R211, R213 ;  /* 0x000000d500d37202 */ /* 0x000fce0000000f00 */
[----:B------:R-:W-:Y:S05]  /*fc20*/  WARPSYNC.COLLECTIVE R139, `(.L_x_4513) ;  /* 0x000000008b087348 */ /* 0x000fea0003c00000 */
[----:B------:R0:W1:Y:S02]  /*fc30*/  SHFL.UP P3, R213, R210, R207, R208 ;  /* 0x040000cfd2d57389 */ /* 0x00006400000600d0 */
[----:B01----:R-:W-:Y:S01]  /*fc40*/  ENDCOLLECTIVE ;  /* 0x000000000000791b */ /* 0x003fe20003800000 */
.L_x_4513:
[----:B------:R-:W-:Y:S01]  /*fc50*/  FMUL.FTZ R138, R136, R211 ;  /* 0x000000d3888a7220 */ /* 0x000fe20000410000 */
        /* <DEDUP_REMOVED lines=16> */
.L_x_4514:
[----:B------:R-:W-:Y:S02]  /*fd60*/  MOV R210, R136 ;  /* 0x0000008800d27202 */ /* 0x000fe40000000f00 */
[----:B------:R-:W-:-:S07]  /*fd70*/  MOV R137, R213 ;  /* 0x000000d500897202 */ /* 0x000fce0000000f00 */
[----:B------:R-:W-:Y:S05]  /*fd80*/  WARPSYNC.COLLECTIVE R139, `(.L_x_4515) ;  /* 0x000000008b087348 */ /* 0x000fea0003c00000 */
[----:B------:R0:W1:Y:S02]  /*fd90*/  SHFL.UP P3, R213, R210, R207, R208 ;  /* 0x040000cfd2d57389 */ /* 0x00006400000600d0 */
[----:B01----:R-:W-:Y:S01]  /*fda0*/  ENDCOLLECTIVE ;  /* 0x000000000000791b */ /* 0x003fe20003800000 */
.L_x_4515:
[----:B------:R-:W-:Y:S02]  /*fdb0*/  MOV R210, R206 ;  /* 0x000000ce00d27202 */ /* 0x000fe40000000f00 */
[----:B------:R-:W-:-:S07]  /*fdc0*/  MOV R209, R213 ;  /* 0x000000d500d17202 */ /* 0x000fce0000000f00 */
[----:B------:R-:W-:Y:S05]  /*fdd0*/  WARPSYNC.COLLECTIVE R139, `(.L_x_4516) ;  /* 0x000000008b087348 */ /* 0x000fea0003c00000 */
[----:B------:R0:W1:Y:S02]  /*fde0*/  SHFL.UP P3, R213, R210, R207, R208 ;  /* 0x040000cfd2d57389 */ /* 0x00006400000600d0 */
[----:B01----:R-:W-:Y:S01]  /*fdf0*/  ENDCOLLECTIVE ;  /* 0x000000000000791b */ /* 0x003fe20003800000 */
.L_x_4516:
[----:B------:R-:W-:Y:S02]  /*fe00*/  MOV R210, R205 ;  /* 0x000000cd00d27202 */ /* 0x000fe40000000f00 */
[----:B------:R-:W-:-:S07]  /*fe10*/  MOV R211, R213 ;  /* 0x000000d500d37202 */ /* 0x000fce0000000f00 */
[----:B------:R-:W-:Y:S05]  /*fe20*/  WARPSYNC.COLLECTIVE R139, `(.L_x_4517) ;  /* 0x000000008b087348 */ /* 0x000fea0003c00000 */
[----:B------:R0:W1:Y:S02]  /*fe30*/  SHFL.UP P3, R213, R210, R207, R208 ;  /* 0x040000cfd2d57389 */ /* 0x00006400000600d0 */
[----:B01----:R-:W-:Y:S01]  /*fe40*/  ENDCOLLECTIVE ;  /* 0x000000000000791b */ /* 0x003fe20003800000 */
.L_x_4517:
[----:B------:R-:W-:Y:S05]  /*fe50*/  BRA `(.L_x_4518) ;  /* 0xffffff7800287947 */ /* 0x000fea000383ffff */
.L_x_4399:
        /* <DEDUP_REMOVED lines=8> */
.L_x_4520:
[----:B------:R-:W-:Y:S05]  /*fee0*/  BSYNC B0 ;  /* 0x0000000000007941 */ /* 0x000fea0003800000 */
.L_x_4519:
[----:B------:R-:W-:Y:S05]  /*fef0*/  BRA `(.L_x_4521) ;  /* 0xffffff7800387947 */ /* 0x000fea000383ffff */
.L_x_4400:
        /* <DEDUP_REMOVED lines=8> */
.L_x_4523:
[----:B------:R-:W-:Y:S05]  /*ff80*/  BSYNC B0 ;  /* 0x0000000000007941 */ /* 0x000fea0003800000 */
.L_x_4522:
[----:B------:R-:W-:Y:S05]  /*ff90*/  BRA `(.L_x_4524) ;  /* 0xffffff7800187947 */ /* 0x000fea000383ffff */
.L_x_4401:
        /* <DEDUP_REMOVED lines=8> */
.L_x_4526:
[----:B------:R-:W-:Y:S05]  /*10020*/  BSYNC B0 ;  /* 0x0000000000007941 */ /* 0x000fea0003800000 */
.L_x_4525:
[----:B------:R-:W-:Y:S05]  /*10030*/  BRA `(.L_x_4527) ;  /* 0xffffff7400f87947 */ /* 0x000fea000383ffff */
.L_x_4402:
        /* <DEDUP_REMOVED lines=8> */
.L_x_4529:
[----:B------:R-:W-:Y:S05]  /*100c0*/  BSYNC B0 ;  /* 0x0000000000007941 */ /* 0x000fea0003800000 */
.L_x_4528:
[----:B------:R-:W-:Y:S05]  /*100d0*/  BRA `(.L_x_4530) ;  /* 0xffffff7400d87947 */ /* 0x000fea000383ffff */
.L_x_4403:
        /* <DEDUP_REMOVED lines=8> */
.L_x_4532:
[----:B------:R-:W-:Y:S05]  /*10160*/  BSYNC B0 ;  /* 0x0000000000007941 */ /* 0x000fea0003800000 */
.L_x_4531:
        /* <DEDUP_REMOVED lines=10> */
.L_x_4533:
[----:B------:R-:W-:Y:S02]  /*10210*/  MOV R136, 0x1f ;  /* 0x0000001f00887802 */ /* 0x000fe40000000f00 */
[----:B------:R-:W-:Y:S02]  /*10220*/  MOV R210, R206 ;  /* 0x000000ce00d27202 */ /* 0x000fe40000000f00 */
[----:B------:R-:W-:-:S07]  /*10230*/  MOV R209, R213 ;  /* 0x000000d500d17202 */ /* 0x000fce0000000f00 */
[----:B------:R-:W-:Y:S05]  /*10240*/  WARPSYNC.COLLECTIVE R139, `(.L_x_4534) ;  /* 0x000000008b087348 */ /* 0x000fea0003c00000 */
[----:B------:R0:W1:Y:S02]  /*10250*/  SHFL.UP P3, R213, R210, R207, R208 ;  /* 0x040000cfd2d57389 */ /* 0x00006400000600d0 */
[----:B01----:R-:W-:Y:S01]  /*10260*/  ENDCOLLECTIVE ;  /* 0x000000000000791b */ /* 0x003fe20003800000 */
.L_x_4534:
[----:B------:R-:W-:Y:S02]  /*10270*/  MOV R210, R205 ;  /* 0x000000cd00d27202 */ /* 0x000fe40000000f00 */
[----:B------:R-:W-:-:S07]  /*10280*/  MOV R206, R213 ;  /* 0x000000d500ce7202 */ /* 0x000fce0000000f00 */
[----:B------:R-:W-:Y:S05]  /*10290*/  WARPSYNC.COLLECTIVE R139, `(.L_x_4535) ;  /* 0x000000008b087348 */ /* 0x000fea0003c00000 */
[----:B------:R0:W1:Y:S02]  /*102a0*/  SHFL.UP P3, R213, R210, R207, R208 ;  /* 0x040000cfd2d57389 */ /* 0x00006400000600d0 */
[----:B01----:R-:W-:Y:S01]  /*102b0*/  ENDCOLLECTIVE ;  /* 0x000000000000791b */ /* 0x003fe20003800000 */
.L_x_4535:
[----:B------:R-:W-:Y:S05]  /*102c0*/  WARPSYNC.COLLECTIVE R139, `(.L_x_4536) ;  /* 0x000000008b087348 */ /* 0x000fea0003c00000 */
[----:B------:R0:W1:Y:S02]  /*102d0*/  SHFL.IDX P3, R235, R138, R137, R136 ;  /* 0x000000898aeb7389 */ /* 0x0000640000060088 */
[----:B01----:R-:W-:Y:S01]  /*102e0*/  ENDCOLLECTIVE ;  /* 0x000000000000791b */ /* 0x003fe20003800000 */
.L_x_4536:
[----:B------:R-:W-:Y:S02]  /*102f0*/  MOV R138, R133 ;  /* 0x00000085008a7202 */ /* 0x000fe40000000f00 */
[----:B------:R-:W-:Y:S02]  /*10300*/  MOV R205, R213 ;  /* 0x000000d500cd7202 */ /* 0x000fe40000000f00 */
[----:B------:R-:W-:-:S07]  /*10310*/  MOV R132, R235 ;  /* 0x000000eb00847202 */ /* 0x000fce0000000f00 */
[----:B------:R-:W-:Y:S05]  /*10320*/  WARPSYNC.COLLECTIVE R139, `(.L_x_4537) ;  /* 0x000000008b087348 */ /* 0x000fea0003c00000 */
[----:B------:R0:W1:Y:S02]  /*10330*/  SHFL.IDX P3, R235, R138, R137, R136 ;  /* 0x000000898aeb7389 */ /* 0x0000640000060088 */
[----:B01----:R-:W-:Y:S01]  /*10340*/  ENDCOLLECTIVE ;  /* 0x000000000000791b */ /* 0x003fe20003800000 */
.L_x_4537:
[----:B------:R-:W-:Y:S02]  /*10350*/  MOV R138, R134 ;  /* 0x00000086008a7202 */ /* 0x000fe40000000f00 */
[----:B------:R-:W-:-:S07]  /*10360*/  MOV R133, R235 ;  /* 0x000000eb00857202 */ /* 0x000fce0000000f00 */
[----:B------:R-:W-:Y:S05]  /*10370*/  WARPSYNC.COLLECTIVE R139, `(.L_x_4538) ;  /* 0x000000008b087348 */ /* 0x000fea0003c00000 */
[----:B------:R0:W1:Y:S02]  /*10380*/  SHFL.IDX P3, R235, R138, R137, R136 ;  /* 0x000000898aeb7389 */ /* 0x0000640000060088 */
[----:B01----:R-:W-:Y:S01]  /*10390*/  ENDCOLLECTIVE ;  /* 0x000000000000791b */ /* 0x003fe20003800000 */
.L_x_4538:
[----:B------:R-:W-:Y:S02]  /*103a0*/  MOV R138, R135 ;  /* 0x00000087008a7202 */ /* 0x000fe40000000f00 */
[----:B------:R-:W-:-:S07]  /*103b0*/  MOV R134, R235 ;  /* 0x000000eb00867202 */ /* 0x000fce0000000f00 */
[----:B------:R-:W-:Y:S05]  /*103c0*/  WARPSYNC.COLLECTIVE R139, `(.L_x_4539) ;  /* 0x000000008b087348 */ /* 0x000fea0003c00000 */
[----:B------:R0:W1:Y:S02]  /*103d0*/  SHFL.IDX P3, R235, R138, R137, R136 ;  /* 0x000000898aeb7389 */ /* 0x0000640000060088 */
[----:B01----:R-:W-:Y:S01]  /*103e0*/  ENDCOLLECTIVE ;  /* 0x000000000000791b */ /* 0x003fe20003800000 */
.L_x_4539:
[----:B------:R-:W-:Y:S01]  /*103f0*/  MOV R135, R235 ;  /* 0x000000eb00877202 */ /* 0x000fe20000000f00 */
[----:B------:R-:W-:Y:S06]  /*10400*/  BRA `(.L_x_4540) ;  /* 0xffffff7400347947 */ /* 0x000fec000383ffff */
.L_x_4405:
[----:B------:R-:W-:Y:S01]  /*10410*/  HFMA2.MMA R245, -RZ, RZ, 0, 5.9604644775390625e-08 ;  /* 0x00000001fff57435 */ /* 0x000fe200000001ff */
[----:B------:R-:W-:Y:S02]  /*10420*/  MOV R244, R240 ;  /* 0x000000f000f47202 */ /* 0x000fe40000000f00 */
[----:B------:R-:W-:Y:S02]  /*10430*/  MOV R252, 0x1f ;  /* 0x0000001f00fc7802 */ /* 0x000fe40000000f00 */
[----:B------:R-:W-:-:S07]  /*10440*/  MOV R139, 0xffffffff ;  /* 0xffffffff008b7802 */ /* 0x000fce0000000f00 */
[----:B------:R-:W-:Y:S05]  /*10450*/  WARPSYNC.COLLECTIVE R139, `(.L_x_4541) ;  /* 0x000000008b087348 */ /* 0x000fea0003c00000 */
[----:B------:R0:W1:Y:S02]  /*10460*/  SHFL.DOWN P1, R235, R244, R245, R252 ;  /* 0x080000f5f4eb7389 */ /* 0x00006400000200fc */
[----:B01----:R-:W-:Y:S01]  /*10470*/  ENDCOLLECTIVE ;  /* 0x000000000000791b */ /* 0x003fe20003800000 */
.L_x_4541:
[----:B------:R-:W-:Y:S02]  /*10480*/  MOV R244, R241 ;  /* 0x000000f100f47202 */ /* 0x000fe40000000f00 */
[----:B------:R-:W-:-:S07]  /*10490*/  MOV R136, R235 ;  /* 0x000000eb00887202 */ /* 0x000fce0000000f00 */
[----:B------:R-:W-:Y:S05]  /*104a0*/  WARPSYNC.COLLECTIVE R139, `(.L_x_4542) ;  /* 0x000000008b087348 */ /* 0x000fea0003c00000 */
[----:B------:R0:W1:Y:S02]  /*104b0*/  SHFL.DOWN P1, R235, R244, R245, R252 ;  /* 0x080000f5f4eb7389 */ /* 0x00006400000200fc */
[----:B01----:R-:W-:Y:S01]  /*104c0*/  ENDCOLLECTIVE ;  /* 0x000000000000791b */ /* 0x003fe20003800000 */
.L_x_4542:
[----:B------:R-:W-:Y:S02]  /*104d0*/  MOV R244, R242 ;  /* 0x000000f200f47202 */ /* 0x000fe40000000f00 */
[----:B------:R-:W-:-:S07]  /*104e0*/  MOV R137, R235 ;  /* 0x000000eb00897202 */ /* 0x000fce0000000f00 */
[----:B------:R-:W-:Y:S05]  /*104f0*/  WARPSYNC.COLLECTIVE R139, `(.L_x_4543) ;  /* 0x000000008b087348 */ /* 0x000fea0003c00000 */
[----:B------:R0:W1:Y:S02]  /*10500*/  SHFL.DOWN P1, R235, R244, R245, R252 ;  /* 0x080000f5f4eb7389 */ /* 0x00006400000200fc */
[----:B01----:R-:W-:Y:S01]  /*10510*/  ENDCOLLECTIVE ;  /* 0x000000000000791b */ /* 0x003fe20003800000 */
.L_x_4543:
[----:B------:R-:W-:Y:S02]  /*10520*/  MOV R244, R243 ;  /* 0x000000f300f47202 */ /* 0x000fe40000000f00 */
[----:B------:R-:W-:-:S07]  /*10530*/  MOV R138, R235 ;  /* 0x000000eb008a7202 */ /* 0x000fce0000000f00 */
[----:B------:R-:W-:Y:S05]  /*10540*/  WARPSYNC.COLLECTIVE R139, `(.L_x_4544) ;  /* 0x000000008b087348 */ /* 0x000fea0003c00000 */
[----:B------:R0:W1:Y:S02]  /*10550*/  SHFL.DOWN P1, R235, R244, R245, R252 ;  /* 0x080000f5f4eb7389 */ /* 0x00006400000200fc */
[----:B01----:R-:W-:Y:S01]  /*10560*/  ENDCOLLECTIVE ;  /* 0x000000000000791b */ /* 0x003fe20003800000 */
.L_x_4544:
[----:B------:R-:W-:Y:S01]  /*10570*/  MOV R139, R235 ;  /* 0x000000eb008b7202 */ /* 0x000fe20000000f00 */
[----:B------:R-:W-:Y:S06]  /*10580*/  BRA `(.L_x_4545) ;  /* 0xffffff88003c7947 */ /* 0x000fec000383ffff */
.L_x_4408:
        /* <DEDUP_REMOVED lines=8> */
.L_x_4547:
[----:B------:R-:W-:Y:S05]  /*10610*/  BSYNC B0 ;  /* 0x0000000000007941 */ /* 0x000fea0003800000 */
.L_x_4546:
        /* <DEDUP_REMOVED lines=8> */
.L_x_4548:
[----:B------:R-:W-:Y:S02]  /*106a0*/  MOV R244, R242 ;  /* 0x000000f200f47202 */ /* 0x000fe40000000f00 */
[----:B------:R-:W-:-:S07]  /*106b0*/  MOV R137, R235 ;  /* 0x000000eb00897202 */ /* 0x000fce0000000f00 */
[----:B------:R-:W-:Y:S05]  /*106c0*/  WARPSYNC.COLLECTIVE R139, `(.L_x_4549) ;  /* 0x000000008b087348 */ /* 0x000fea0003c00000 */
[----:B------:R0:W1:Y:S02]  /*106d0*/  SHFL.DOWN P1, R235, R244, R245, R252 ;  /* 0x080000f5f4eb7389 */ /* 0x00006400000200fc */
[----:B01----:R-:W-:Y:S01]  /*106e0*/  ENDCOLLECTIVE ;  /* 0x000000000000791b */ /* 0x003fe20003800000 */
.L_x_4549:
[----:B------:R-:W-:Y:S02]  /*106f0*/  MOV R244, R243 ;  /* 0x000000f300f47202 */ /* 0x000fe40000000f00 */
[----:B------:R-:W-:-:S07]  /*10700*/  MOV R138, R235 ;  /* 0x000000eb008a7202 */ /* 0x000fce0000000f00 */
[----:B------:R-:W-:Y:S05]  /*10710*/  WARPSYNC.COLLECTIVE R139, `(.L_x_4550) ;  /* 0x000000008b087348 */ /* 0x000fea0003c00000 */
[----:B------:R0:W1:Y:S02]  /*10720*/  SHFL.DOWN P1, R235, R244, R245, R252 ;  /* 0x080000f5f4eb7389 */ /* 0x00006400000200fc */
[----:B01----:R-:W-:Y:S01]  /*10730*/  ENDCOLLECTIVE ;  /* 0x000000000000791b */ /* 0x003fe20003800000 */
.L_x_4550:
[----:B------:R-:W-:Y:S01]  /*10740*/  MOV R139, R235 ;  /* 0x000000eb008b7202 */ /* 0x000fe20000000f00 */
[----:B------:R-:W-:Y:S06]  /*10750*/  BRA `(.L_x_4551) ;  /* 0xffffff88001c7947 */ /* 0x000fec000383ffff */
.L_x_4411:
        /* <DEDUP_REMOVED lines=8> */
.L_x_4553:
[----:B------:R-:W-:Y:S05]  /*107e0*/  BSYNC B0 ;  /* 0x0000000000007941 */ /* 0x000fea0003800000 */
.L_x_4552:
        /* <DEDUP_REMOVED lines=8> */
.L_x_4554:
[----:B------:R-:W-:Y:S02]  /*10870*/  MOV R244, R242 ;  /* 0x000000f200f47202 */ /* 0x000fe40000000f00 */
[----:B------:R-:W-:-:S07]  /*10880*/  MOV R137, R235 ;  /* 0x000000eb00897202 */ /* 0x000fce0000000f00 */
[----:B------:R-:W-:Y:S05]  /*10890*/  WARPSYNC.COLLECTIVE R139, `(.L_x_4555) ;  /* 0x000000008b087348 */ /* 0x000fea0003c00000 */
[----:B------:R0:W1:Y:S02]  /*108a0*/  SHFL.DOWN P1, R235, R244, R245, R252 ;  /* 0x080000f5f4eb7389 */ /* 0x00006400000200fc */
[----:B01----:R-:W-:Y:S01]  /*108b0*/  ENDCOLLECTIVE ;  /* 0x000000000000791b */ /* 0x003fe20003800000 */
.L_x_4555:
[----:B------:R-:W-:Y:S02]  /*108c0*/  MOV R244, R243 ;  /* 0x000000f300f47202 */ /* 0x000fe40000000f00 */
[----:B------:R-:W-:-:S07]  /*108d0*/  MOV R138, R235 ;  /* 0x000000eb008a7202 */ /* 0x000fce0000000f00 */
[----:B------:R-:W-:Y:S05]  /*108e0*/  WARPSYNC.COLLECTIVE R139, `(.L_x_4556) ;  /* 0x000000008b087348 */ /* 0x000fea0003c00000 */
[----:B------:R0:W1:Y:S02]  /*108f0*/  SHFL.DOWN P1, R235, R244, R245, R252 ;  /* 0x080000f5f4eb7389 */ /* 0x00006400000200fc */
[----:B01----:R-:W-:Y:S01]  /*10900*/  ENDCOLLECTIVE ;  /* 0x000000000000791b */ /* 0x003fe20003800000 */
.L_x_4556:
[----:B------:R-:W-:Y:S01]  /*10910*/  MOV R139, R235 ;  /* 0x000000eb008b7202 */ /* 0x000fe20000000f00 */
[----:B------:R-:W-:Y:S06]  /*10920*/  BRA `(.L_x_4557) ;  /* 0xffffff8400fc7947 */ /* 0x000fec000383ffff */
.L_x_4414:
        /* <DEDUP_REMOVED lines=8> */
.L_x_4559:
[----:B------:R-:W-:Y:S05]  /*109b0*/  BSYNC B0 ;  /* 0x0000000000007941 */ /* 0x000fea0003800000 */
.L_x_4558:
        /* <DEDUP_REMOVED lines=8> */
.L_x_4560:
[----:B------:R-:W-:Y:S02]  /*10a40*/  MOV R244, R242 ;  /* 0x000000f200f47202 */ /* 0x000fe40000000f00 */
[----:B------:R-:W-:-:S07]  /*10a50*/  MOV R137, R235 ;  /* 0x000000eb00897202 */ /* 0x000fce0000000f00 */
[----:B------:R-:W-:Y:S05]  /*10a60*/  WARPSYNC.COLLECTIVE R139, `(.L_x_4561) ;  /* 0x000000008b087348 */ /* 0x000fea0003c00000 */
[----:B------:R0:W1:Y:S02]  /*10a70*/  SHFL.DOWN P1, R235, R244, R245, R252 ;  /* 0x080000f5f4eb7389 */ /* 0x00006400000200fc */
[----:B01----:R-:W-:Y:S01]  /*10a80*/  ENDCOLLECTIVE ;  /* 0x000000000000791b */ /* 0x003fe20003800000 */
.L_x_4561:
[----:B------:R-:W-:Y:S02]  /*10a90*/  MOV R244, R243 ;  /* 0x000000f300f47202 */ /* 0x000fe40000000f00 */
[----:B------:R-:W-:-:S07]  /*10aa0*/  MOV R138, R235 ;  /* 0x000000eb008a7202 */ /* 0x000fce0000000f00 */
[----:B------:R-:W-:Y:S05]  /*10ab0*/  WARPSYNC.COLLECTIVE R139, `(.L_x_4562) ;  /* 0x000000008b087348 */ /* 0x000fea0003c00000 */
[----:B------:R0:W1:Y:S02]  /*10ac0*/  SHFL.DOWN P1, R235, R244, R245, R252 ;  /* 0x080000f5f4eb7389 */ /* 0x00006400000200fc */
[----:B01----:R-:W-:Y:S01]  /*10ad0*/  ENDCOLLECTIVE ;  /* 0x000000000000791b */ /* 0x003fe20003800000 */
.L_x_4562:
[----:B------:R-:W-:Y:S01]  /*10ae0*/  MOV R139, R235 ;  /* 0x000000eb008b7202 */ /* 0x000fe20000000f00 */
[----:B------:R-:W-:Y:S06]  /*10af0*/  BRA `(.L_x_4563) ;  /* 0xffffff8400dc7947 */ /* 0x000fec000383ffff */
.L_x_4417:
        /* <DEDUP_REMOVED lines=8> */
.L_x_4565:
[----:B------:R-:W-:Y:S05]  /*10b80*/  BSYNC B0 ;  /* 0x0000000000007941 */ /* 0x000fea0003800000 */
.L_x_4564:
        /* <DEDUP_REMOVED lines=8> */
.L_x_4566:
[----:B------:R-:W-:Y:S02]  /*10c10*/  MOV R244, R242 ;  /* 0x000000f200f47202 */ /* 0x000fe40000000f00 */
[----:B------:R-:W-:-:S07]  /*10c20*/  MOV R137, R235 ;  /* 0x000000eb00897202 */ /* 0x000fce0000000f00 */
[----:B------:R-:W-:Y:S05]  /*10c30*/  WARPSYNC.COLLECTIVE R139, `(.L_x_4567) ;  /* 0x000000008b087348 */ /* 0x000fea0003c00000 */
[----:B------:R0:W1:Y:S02]  /*10c40*/  SHFL.DOWN P1, R235, R244, R245, R252 ;  /* 0x080000f5f4eb7389 */ /* 0x00006400000200fc */
[----:B01----:R-:W-:Y:S01]  /*10c50*/  ENDCOLLECTIVE ;  /* 0x000000000000791b */ /* 0x003fe20003800000 */
.L_x_4567:
[----:B------:R-:W-:Y:S02]  /*10c60*/  MOV R244, R243 ;  /* 0x000000f300f47202 */ /* 0x000fe40000000f00 */
[----:B------:R-:W-:-:S07]  /*10c70*/  MOV R138, R235 ;  /* 0x000000eb008a7202 */ /* 0x000fce0000000f00 */
[----:B------:R-:W-:Y:S05]  /*10c80*/  WARPSYNC.COLLECTIVE R139, `(.L_x_4568) ;  /* 0x000000008b087348 */ /* 0x000fea0003c00000 */
[----:B------:R0:W1:Y:S02]  /*10c90*/  SHFL.DOWN P1, R235, R244, R245, R252 ;  /* 0x080000f5f4eb7389 */ /* 0x00006400000200fc */
[----:B01----:R-:W-:Y:S01]  /*10ca0*/  ENDCOLLECTIVE ;  /* 0x000000000000791b */ /* 0x003fe20003800000 */
.L_x_4568:
[----:B------:R-:W-:Y:S01]  /*10cb0*/  MOV R139, R235 ;  /* 0x000000eb008b7202 */ /* 0x000fe20000000f00 */
[----:B------:R-:W-:Y:S06]  /*10cc0*/  BRA `(.L_x_4569) ;  /* 0xffffff8400bc7947 */ /* 0x000fec000383ffff */
.L_x_4420:
        /* <DEDUP_REMOVED lines=8> */
.L_x_4571:
[----:B------:R-:W-:Y:S05]  /*10d50*/  BSYNC B0 ;  /* 0x0000000000007941 */ /* 0x000fea0003800000 */
.L_x_4570:
        /* <DEDUP_REMOVED lines=10> */
.L_x_4572:
[----:B------:R-:W-:Y:S02]  /*10e00*/  MOV R252, 0x1f ;  /* 0x0000001f00fc7802 */ /* 0x000fe40000000f00 */
[----:B------:R-:W-:Y:S02]  /*10e10*/  MOV R138, R242 ;  /* 0x000000f2008a7202 */ /* 0x000fe40000000f00 */
[----:B------:R-:W-:-:S07]  /*10e20*/  MOV R247, R235 ;  /* 0x000000eb00f77202 */ /* 0x000fce0000000f00 */
[----:B------:R-:W-:Y:S05]  /*10e30*/  WARPSYNC.COLLECTIVE R139, `(.L_x_4573) ;  /* 0x000000008b087348 */ /* 0x000fea0003c00000 */
[----:B------:R0:W1:Y:S02]  /*10e40*/  SHFL.IDX P3, R235, R138, R137, R136 ;  /* 0x000000898aeb7389 */ /* 0x0000640000060088 */
[----:B01----:R-:W-:Y:S01]  /*10e50*/  ENDCOLLECTIVE ;  /* 0x000000000000791b */ /* 0x003fe20003800000 */
.L_x_4573:
        /* <DEDUP_REMOVED lines=9> */
.L_x_4574:
[----:B------:R-:W-:Y:S02]  /*10ef0*/  MOV R138, R120 ;  /* 0x00000078008a7202 */ /* 0x000fe40000000f00 */
[----:B------:R-:W-:-:S07]  /*10f00*/  MOV R251, R235 ;  /* 0x000000eb00fb7202 */ /* 0x000fce0000000f00 */
[----:B------:R-:W-:Y:S05]  /*10f10*/  WARPSYNC.COLLECTIVE R139, `(.L_x_4575) ;  /* 0x000000008b087348 */ /* 0x000fea0003c00000 */
[----:B------:R0:W1:Y:S02]  /*10f20*/  SHFL.DOWN P1, R235, R244, R245, R252 ;  /* 0x080000f5f4eb7389 */ /* 0x00006400000200fc */
[----:B01----:R-:W-:Y:S01]  /*10f30*/  ENDCOLLECTIVE ;  /* 0x000000000000791b */ /* 0x003fe20003800000 */
.L_x_4575:
[----:B------:R-:W-:Y:S02]  /*10f40*/  MOV R244, R241 ;  /* 0x000000f100f47202 */ /* 0x000fe40000000f00 */
[----:B------:R-:W-:-:S07]  /*10f50*/  MOV R240, R235 ;  /* 0x000000eb00f07202 */ /* 0x000fce0000000f00 */
[----:B------:R-:W-:Y:S05]  /*10f60*/  WARPSYNC.COLLECTIVE R139, `(.L_x_4576) ;  /* 0x000000008b087348 */ /* 0x000fea0003c00000 */
[----:B------:R0:W1:Y:S02]  /*10f70*/  SHFL.DOWN P1, R235, R244, R245, R252 ;  /* 0x080000f5f4eb7389 */ /* 0x00006400000200fc */
[----:B01----:R-:W-:Y:S01]  /*10f80*/  ENDCOLLECTIVE ;  /* 0x000000000000791b */ /* 0x003fe20003800000 */
.L_x_4576:
[----:B------:R-:W-:Y:S02]  /*10f90*/  MOV R244, R242 ;  /* 0x000000f200f47202 */ /* 0x000fe40000000f00 */
[----:B------:R-:W-:-:S07]  /*10fa0*/  MOV R241, R235 ;  /* 0x000000eb00f17202 */ /* 0x000fce0000000f00 */
[----:B------:R-:W-:Y:S05]  /*10fb0*/  WARPSYNC.COLLECTIVE R139, `(.L_x_4577) ;  /* 0x000000008b087348 */ /* 0x000fea0003c00000 */
[----:B------:R0:W1:Y:S02]  /*10fc0*/  SHFL.DOWN P1, R235, R244, R245, R252 ;  /* 0x080000f5f4eb7389 */ /* 0x00006400000200fc */
[----:B01----:R-:W-:Y:S01]  /*10fd0*/  ENDCOLLECTIVE ;  /* 0x000000000000791b */ /* 0x003fe20003800000 */
.L_x_4577:
[----:B------:R-:W-:Y:S02]  /*10fe0*/  MOV R244, R243 ;  /* 0x000000f300f47202 */ /* 0x000fe40000000f00 */
[----:B------:R-:W-:-:S07]  /*10ff0*/  MOV R242, R235 ;  /* 0x000000eb00f27202 */ /* 0x000fce0000000f00 */
[----:B------:R-:W-:Y:S05]  /*11000*/  WARPSYNC.COLLECTIVE R139, `(.L_x_4578) ;  /* 0x000000008b087348 */ /* 0x000fea0003c00000 */
[----:B------:R0:W1:Y:S02]  /*11010*/  SHFL.DOWN P1, R235, R244, R245, R252 ;  /* 0x080000f5f4eb7389 */ /* 0x00006400000200fc */
[----:B01----:R-:W-:Y:S01]  /*11020*/  ENDCOLLECTIVE ;  /* 0x000000000000791b */ /* 0x003fe20003800000 */
.L_x_4578:
[----:B------:R-:W-:-:S07]  /*11030*/  MOV R243, R235 ;  /* 0x000000eb00f37202 */ /* 0x000fce0000000f00 */
[----:B------:R-:W-:Y:S05]  /*11040*/  WARPSYNC.COLLECTIVE R139, `(.L_x_4579) ;  /* 0x000000008b087348 */ /* 0x000fea0003c00000 */
[----:B------:R0:W1:Y:S02]  /*11050*/  SHFL.IDX P3, R235, R138, R137, R136 ;  /* 0x000000898aeb7389 */ /* 0x0000640000060088 */
[----:B01----:R-:W-:Y:S01]  /*11060*/  ENDCOLLECTIVE ;  /* 0x000000000000791b */ /* 0x003fe20003800000 */
.L_x_4579:
[----:B------:R-:W-:Y:S02]  /*11070*/  MOV R138, R121 ;  /* 0x00000079008a7202 */ /* 0x000fe40000000f00 */
[----:B------:R-:W-:-:S07]  /*11080*/  MOV R252, R235 ;  /* 0x000000eb00fc7202 */ /* 0x000fce0000000f00 */
[----:B------:R-:W-:Y:S05]  /*11090*/  WARPSYNC.COLLECTIVE R139, `(.L_x_4580) ;  /* 0x000000008b087348 */ /* 0x000fea0003c00000 */
[----:B------:R0:W1:Y:S02]  /*110a0*/  SHFL.IDX P3, R235, R138, R137, R136 ;  /* 0x000000898aeb7389 */ /* 0x0000640000060088 */
[----:B01----:R-:W-:Y:S01]  /*110b0*/  ENDCOLLECTIVE ;  /* 0x000000000000791b */ /* 0x003fe20003800000 */
.L_x_4580:
[----:B------:R-:W-:Y:S01]  /*110c0*/  MOV R138, R122 ;  /* 0x0000007a008a7202 */ /* 0x000fe20000000f00 */
[-C--:B------:R-:W-:Y:S01]  /*110d0*/  FMUL.FTZ R122, R121, R247.reuse ;  /* 0x000000f7797a7220 */ /* 0x080fe20000410000 */
[----:B------:R-:W-:Y:S01]  /*110e0*/  FMUL.FTZ R247, R120, R247 ;  /* 0x000000f778f77220 */ /* 0x000fe20000410000 */
[----:B------:R-:W-:-:S07]  /*110f0*/  MOV R245, R235 ;  /* 0x000000eb00f57202 */ /* 0x000fce0000000f00 */
[----:B------:R-:W-:Y:S05]  /*11100*/  WARPSYNC.COLLECTIVE R139, `(.L_x_4581) ;  /* 0x000000008b087348 */ /* 0x000fea0003c00000 */
[----:B------:R0:W1:Y:S02]  /*11110*/  SHFL.IDX P3, R235, R138, R137, R136 ;  /* 0x000000898aeb7389 */ /* 0x0000640000060088 */
[----:B01----:R-:W-:Y:S01]  /*11120*/  ENDCOLLECTIVE ;  /* 0x000000000000791b */ /* 0x003fe20003800000 */
.L_x_4581:
[----:B------:R-:W-:Y:S02]  /*11130*/  MOV R138, R123 ;  /* 0x0000007b008a7202 */ /* 0x000fe40000000f00 */
[----:B------:R-:W-:-:S07]  /*11140*/  MOV R244, R235 ;  /* 0x000000eb00f47202 */ /* 0x000fce0000000f00 */
[----:B------:R-:W-:Y:S05]  /*11150*/  WARPSYNC.COLLECTIVE R139, `(.L_x_4582) ;  /* 0x000000008b087348 */ /* 0x000fea0003c00000 */
[----:B------:R0:W1:Y:S02]  /*11160*/  SHFL.IDX P3, R235, R138, R137, R136 ;  /* 0x000000898aeb7389 */ /* 0x0000640000060088 */
[----:B01----:R-:W-:Y:S01]  /*11170*/  ENDCOLLECTIVE ;  /* 0x000000000000791b */ /* 0x003fe20003800000 */
.L_x_4582:
[----:B------:R-:W-:Y:S01]  /*11180*/  MOV R139, R235 ;  /* 0x000000eb008b7202 */ /* 0x000fe20000000f00 */
[----:B------:R-:W-:Y:S06]  /*11190*/  BRA `(.L_x_4583) ;  /* 0xffffff8400147947 */ /* 0x000fec000383ffff */
.L_x_4584:
        /* <DEDUP_REMOVED lines=14> */
.L_x_18924:


//--------------------- .text._Z25selective_scan_bwd_kernelI32Selective_Scan_bwd_kernel_traitsILi128ELi16ELb1ELb1ELb0ELb0ELb0EfN3c107complexIfEEEEv12SSMParamsBwd --------------------------
	.section	.text._Z25selective_scan_bwd_kernelI32Selective_Scan_bwd_kernel_traitsILi128ELi16ELb1ELb1ELb0ELb0ELb0EfN3c107complexIfEEEEv12SSMParamsBwd,"ax",@progbits
	.align	128
        .global         _Z25selective_scan_bwd_kernelI32Selective_Scan_bwd_kernel_traitsILi128ELi16ELb1ELb1ELb0ELb0ELb0EfN3c107complexIfEEEEv12SSMParamsBwd
        .type           _Z25selective_scan_bwd_kernelI32Selective_Scan_bwd_kernel_traitsILi128ELi16ELb1ELb1ELb0ELb0ELb0EfN3c107complexIfEEEEv12SSMParamsBwd,@function
        .size           _Z25selective_scan_bwd_kernelI32Selective_Scan_bwd_kernel_traitsILi128ELi16ELb1ELb1ELb0ELb0ELb0EfN3c107complexIfEEEEv12SSMParamsBwd,(.L_x_18925 - _Z25selective_scan_bwd_kernelI32Selective_Scan_bwd_kernel_traitsILi128ELi16ELb1ELb1ELb0ELb0ELb0EfN3c107complexIfEEEEv12SSMParamsBwd)
        .other          _Z25selective_scan_bwd_kernelI32Selective_Scan_bwd_kernel_traitsILi128ELi16ELb1ELb1ELb0ELb0ELb0EfN3c107complexIfEEEEv12SSMParamsBwd,@"STO_CUDA_ENTRY STV_DEFAULT"
_Z25selective_scan_bwd_kernelI32Selective_Scan_bwd_kernel_traitsILi128ELi16ELb1ELb1ELb0ELb0ELb0EfN3c107complexIfEEEEv12SSMParamsBwd:
.text._Z25selective_scan_bwd_kernelI32Selective_Scan_bwd_kernel_traitsILi128ELi16ELb1ELb1ELb0ELb0ELb0EfN3c107complexIfEEEEv12SSMParamsBwd:
        /* <DEDUP_REMOVED lines=41> */
[----:B------:R0:W-:Y:S01]  /*0290*/  STL [R1], RZ ;  /* 0x000000ff01007387 */ /* 0x0001e20000100800 */
        /* <DEDUP_REMOVED lines=114> */
[----:B------:R2:W-:Y:S04]  /*09c0*/  STL [R1], RZ ;  /* 0x000000ff01007387 */ /* 0x0005e80000100800 */
[----:B------:R2:W-:Y:S01]  /*09d0*/  STL [R1+0x4], RZ ;  /* 0x000004ff01007387 */ /* 0x0005e20000100800 */
[----:B-1----:R-:W-:-:S06]  /*09e0*/  ULEA UR6, UR7, UR6, 0x18 ;  /* 0x0000000607067291 */ /* 0x002fcc000f8ec03f */
[----:B------:R-:W-:Y:S01]  /*09f0*/  MOV R169, UR6 ;  /* 0x0000000600a97c02 */ /* 0x000fe20008000f00 */
[----:B------:R-:W-:Y:S01]  /*0a00*/  UMOV UR6, URZ ;  /* 0x0000003f00067c82 */ /* 0x000fe20008000000 */
[----:B0-----:R-:W-:-:S04]  /*0a10*/  SHF.R.S32.HI R3, RZ, 0x1f, R170 ;  /* 0x0000001fff037819 */ /* 0x001fc800000114aa */
[----:B------:R-:W-:-:S04]  /*0a20*/  LEA.HI R3, R3, R170, RZ, 0x5 ;  /* 0x000000aa03037211 */ /* 0x000fc800078f28ff */
[----:B------:R-:W-:-:S04]  /*0a30*/  SHF.R.S32.HI R0, RZ, 0x5, R3 ;  /* 0x00000005ff007819 */ /* 0x000fc80000011403 */
[----:B--2---:R-:W-:-:S07]  /*0a40*/  LEA R241, R0, R169, 0x4 ;  /* 0x000000a900f17211 */ /* 0x004fce00078e20ff */
.L_x_4683:
[----:B------:R-:W-:Y:S01]  /*0a50*/  BAR.SYNC.DEFER_BLOCKING 0x0 ;  /* 0x0000000000007b1d */ /* 0x000fe20000010000 */
[----:B------:R-:W-:Y:S02]  /*0a60*/  SHF.L.U32 R168, R170, 0x2, RZ ;  /* 0x00000002aaa87819 */ /* 0x000fe400000006ff */
[----:B------:R-:W-:Y:S02]  /*0a70*/  MOV R2, UR14 ;  /* 0x0000000e00027c02 */ /* 0x000fe40008000f00 */
[----:B------:R-:W-:Y:S01]  /*0a80*/  LOP3.LUT R168, R168, 0xffffff80, RZ, 0xc0, !PT ;  /* 0xffffff80a8a87812 */ /* 0x000fe200078ec0ff */
[----:B------:R-:W-:Y:S01]  /*0a90*/  ULDC UR7, c[0x0][0x21c] ;  /* 0x0000870000077ab9 */ /* 0x000fe20000000800 */
[----:B------:R-:W-:Y:S02]  /*0aa0*/  MOV R3, UR15 ;  /* 0x0000000f00037c02 */ /* 0x000fe40008000f00 */
[----:B------:R-:W-:-:S05]  /*0ab0*/  LOP3.LUT R240, R168, 0x1f, R170, 0xf8, !PT ;  /* 0x0000001fa8f07812 */ /* 0x000fca00078ef8aa */
[----:B------:R-:W-:-:S05]  /*0ac0*/  IMAD.WIDE R2, R240, 0x10, R2 ;  /* 0x00000010f0027825 */ /* 0x000fca00078e0202 */
[----:B------:R-:W2:Y:S04]  /*0ad0*/  LDG.E.128 R8, desc[UR18][R2.64] ;  /* 0x0000001202087981 */ /* 0x000ea8000c1e1d00 */
[----:B------:R-:W3:Y:S04]  /*0ae0*/  LDG.E.128 R12, desc[UR18][R2.64+0x200] ;  /* 0x00020012020c7981 */ /* 0x000ee8000c1e1d00 */
[----:B------:R-:W4:Y:S04]  /*0af0*/  LDG.E.128 R16, desc[UR18][R2.64+0x400] ;  /* 0x0004001202107981 */ /* 0x000f28000c1e1d00 */
[----:B------:R-:W5:Y:S01]  /*0b00*/  LDG.E.128 R20, desc[UR18][R2.64+0x600] ;  /* 0x0006001202147981 */ /* 0x000f62000c1e1d00 */
[----:B------:R-:W0:Y:S01]  /*0b10*/  S2R R7, SR_LANEID ;  /* 0x0000000000077919 */ /* 0x000e220000000000 */
[----:B------:R-:W-:-:S02]  /*0b20*/  MOV R4, UR16 ;  /* 0x0000001000047c02 */ /* 0x000fc40008000f00 */
[----:B0-----:R-:W-:-:S04]  /*0b30*/  IADD3 R0, R168, R7, RZ ;  /* 0x00000007a8007210 */ /* 0x001fc80007ffe0ff */
[-C--:B------:R-:W-:Y:S01]  /*0b40*/  LEA R6, R0, R169.reuse, 0x4 ;  /* 0x000000a900067211 */ /* 0x080fe200078e20ff */
[----:B------:R-:W-:Y:S01]  /*0b50*/  IMAD R0, R7, 0x3, R0 ;  /* 0x0000000307007824 */ /* 0x000fe200078e0200 */
[----:B------:R-:W-:Y:S01]  /*0b60*/  MOV R5, UR17 ;  /* 0x0000001100057c02 */ /* 0x000fe20008000f00 */
[----:B------:R-:W5:Y:S03]  /*0b70*/  LDL.LU R7, [R1+0x4] ;  /* 0x0000040001077983 */ /* 0x000f660000300800 */
        /* <DEDUP_REMOVED lines=42> */
[----:B------:R3:W4:Y:S01]  /*0e20*/  LDS.128 R152, [R0+0x30] ;  /* 0x0000300000987984 */ /* 0x0007220000000c00 */
[----:B0-----:R-:W-:-:S04]  /*0e30*/  FFMA.FTZ R4, R128, R24, R7 ;  /* 0x0000001880047223 */ /* 0x001fc80000010007 */
[----:B------:R-:W-:-:S04]  /*0e40*/  FFMA.FTZ R5, R129, R25, R4 ;  /* 0x0000001981057223 */ /* 0x000fc80000010004 */
[----:B------:R-:W-:-:S04]  /*0e50*/  FFMA.FTZ R2, R130, R26, R5 ;  /* 0x0000001a82027223 */ /* 0x000fc80000010005 */
[----:B------:R-:W-:-:S04]  /*0e60*/  FFMA.FTZ R3, R131, R27, R2 ;  /* 0x0000001b83037223 */ /* 0x000fc80000010002 */
[----:B-1----:R-:W-:-:S04]  /*0e70*/  FFMA.FTZ R2, R124, R28, R3 ;  /* 0x0000001c7c027223 */ /* 0x002fc80000010003 */
[----:B------:R-:W-:-:S04]  /*0e80*/  FFMA.FTZ R3, R125, R29, R2 ;  /* 0x0000001d7d037223 */ /* 0x000fc80000010002 */
[----:B------:R-:W-:-:S04]  /*0e90*/  FFMA.FTZ R2, R126, R30, R3 ;  /* 0x0000001e7e027223 */ /* 0x000fc80000010003 */
[----:B------:R-:W-:-:S04]  /*0ea0*/  FFMA.FTZ R3, R127, R31, R2 ;  /* 0x0000001f7f037223 */ /* 0x000fc80000010002 */
[----:B--2---:R-:W-:-:S04]  /*0eb0*/  FFMA.FTZ R2, R120, R32, R3 ;  /* 0x0000002078027223 */ /* 0x004fc80000010003 */
[----:B------:R-:W-:-:S04]  /*0ec0*/  FFMA.FTZ R3, R121, R33, R2 ;  /* 0x0000002179037223 */ /* 0x000fc80000010002 */
[----:B---3--:R-:W-:-:S04]  /*0ed0*/  FFMA.FTZ R0, R122, R34, R3 ;  /* 0x000000227a007223 */ /* 0x008fc80000010003 */
[----:B------:R-:W-:-:S04]  /*0ee0*/  FFMA.FTZ R3, R123, R35, R0 ;  /* 0x000000237b037223 */ /* 0x000fc80000010000 */
[----:B----4-:R-:W-:-:S04]  /*0ef0*/  FFMA.FTZ R0, R116, R152, R3 ;  /* 0x0000009874007223 */ /* 0x010fc80000010003 */
        /* <DEDUP_REMOVED lines=21> */
[----:B0-----:R-:W-:Y:S05]  /*1050*/  @P0 BRA `(.L_x_4586) ;  /* 0x0000000000240947 */ /* 0x001fea0003800000 */
        /* <DEDUP_REMOVED lines=9> */
.L_x_4586:
        /* <DEDUP_REMOVED lines=40> */
.L_x_4682:
        /* <DEDUP_REMOVED lines=24> */
[----:B------:R-:W-:Y:S02]  /*14f0*/  MOV R32, UR58 ;  /* 0x0000003a00207c02 */ /* 0x000fe40008000f00 */
[----:B01----:R-:W-:-:S03]  /*1500*/  IADD3 R5, R168, R240, RZ ;  /* 0x000000f0a8057210 */ /* 0x003fc60007ffe0ff */
[----:B------:R-:W-:-:S03]  /*1510*/  MOV R33, UR46 ;  /* 0x0000002e00217c02 */ /* 0x000fc60008000f00 */
[----:B------:R-:W-:-:S05]  /*1520*/  IMAD.WIDE R32, R5, 0x10, R32 ;  /* 0x0000001005207825 */ /* 0x000fca00078e0220 */
[----:B------:R-:W3:Y:S04]  /*1530*/  LDG.E.128 R28, desc[UR18][R32.64] ;  /* 0x00000012201c7981 */ /* 0x000ee8000c1e1d00 */
[----:B----4-:R-:W4:Y:S04]  /*1540*/  LDG.E.128 R20, desc[UR18][R32.64+0x200] ;  /* 0x0002001220147981 */ /* 0x010f28000c1e1d00 */
[----:B------:R-:W4:Y:S04]  /*1550*/  LDG.E.128 R36, desc[UR18][R32.64+0x400] ;  /* 0x0004001220247981 */ /* 0x000f28000c1e1d00 */
[----:B------:R-:W4:Y:S04]  /*1560*/  LDG.E.128 R24, desc[UR18][R32.64+0x600] ;  /* 0x0006001220187981 */ /* 0x000f28000c1e1d00 */
        /* <DEDUP_REMOVED lines=9> */
[----:B------:R-:W1:Y:S01]  /*1600*/  S2R R252, SR_LANEID ;  /* 0x0000000000fc7919 */ /* 0x000e620000000000 */
[----:B------:R-:W-:Y:S01]  /*1610*/  FADD.FTZ R145, R110, UR5 ;  /* 0x000000056e917e21 */ /* 0x000fe20008010000 */
[----:B------:R-:W-:Y:S01]  /*1620*/  FADD.FTZ R144, R111, UR5 ;  /* 0x000000056f907e21 */ /* 0x000fe20008010000 */
[----:B------:R-:W-:Y:S01]  /*1630*/  FADD.FTZ R143, R104, UR5 ;  /* 0x00000005688f7e21 */ /* 0x000fe20008010000 */
[----:B------:R-:W-:Y:S01]  /*1640*/  FADD.FTZ R142, R105, UR5 ;  /* 0x00000005698e7e21 */ /* 0x000fe20008010000 */
[----:B------:R-:W-:Y:S01]  /*1650*/  LOP3.LUT P0, RZ, R170, 0x1f, RZ, 0xc0, !PT ;  /* 0x0000001faaff7812 */ /* 0x000fe2000780c0ff */
[----:B------:R-:W-:Y:S01]  /*1660*/  FADD.FTZ R139, R106, UR5 ;  /* 0x000000056a8b7e21 */ /* 0x000fe20008010000 */
[----:B------:R-:W-:Y:S01]  /*1670*/  MOV R42, UR13 ;  /* 0x0000000d002a7c02 */ /* 0x000fe20008000f00 */
[----:B------:R-:W-:Y:S01]  /*1680*/  UIADD3 UR46, UR13, -0x1, URZ ;  /* 0xffffffff0d2e7890 */ /* 0x000fe2000fffe03f */
[----:B------:R-:W-:Y:S01]  /*1690*/  FADD.FTZ R138, R107, UR5 ;  /* 0x000000056b8a7e21 */ /* 0x000fe20008010000 */
[----:B------:R-:W-:Y:S01]  /*16a0*/  FADD.FTZ R137, R100, UR5 ;  /* 0x0000000564897e21 */ /* 0x000fe20008010000 */
[----:B------:R-:W-:Y:S01]  /*16b0*/  ISETP.LT.OR P2, PT, R42, 0x2, P0 ;  /* 0x000000022a00780c */ /* 0x000fe20000741670 */
[----:B------:R-:W-:Y:S01]  /*16c0*/  ULEA.HI UR47, UR46, UR46, URZ, 0x1 ;  /* 0x0000002e2e2f7291 */ /* 0x000fe2000f8f083f */
[----:B------:R-:W-:Y:S01]  /*16d0*/  FADD.FTZ R136, R101, UR5 ;  /* 0x0000000565887e21 */ /* 0x000fe20008010000 */
[----:B------:R-:W-:Y:S01]  /*16e0*/  UIMAD UR55, UR55, UR44, URZ ;  /* 0x0000002c373772a4 */ /* 0x000fe2000f8e023f */
[C---:B------:R-:W-:Y:S01]  /*16f0*/  ISETP.NE.AND P1, PT, R170.reuse, RZ, PT ;  /* 0x000000ffaa00720c */ /* 0x040fe20003f25270 */
[----:B------:R-:W-:Y:S01]  /*1700*/  ULOP3.LUT UR47, UR47, 0xfffffe, URZ, 0xc0, !UPT ;  /* 0x00fffffe2f2f7892 */ /* 0x000fe2000f8ec03f */
[----:B------:R-:W-:-:S02]  /*1710*/  IADD3 R57, R170, 0x200, RZ ;  /* 0x00000200aa397810 */ /* 0x000fc40007ffe0ff */
[----:B------:R-:W-:Y:S01]  /*1720*/  MOV R133, RZ ;  /* 0x000000ff00857202 */ /* 0x000fe20000000f00 */
[----:B------:R-:W-:-:S04]  /*1730*/  UIADD3 UR47, UR46, -UR47, URZ ;  /* 0x8000002f2e2f7290 */ /* 0x000fc8000fffe03f */
[----:B------:R-:W-:-:S06]  /*1740*/  ULEA UR47, UR47, UR7, 0x8 ;  /* 0x000000072f2f7291 */ /* 0x000fcc000f8e403f */
[----:B------:R-:W-:Y:S01]  /*1750*/  MOV R134, UR47 ;  /* 0x0000002f00867c02 */ /* 0x000fe20008000f00 */
[----:B------:R-:W-:Y:S02]  /*1760*/  ULDC.64 UR46, c[0x0][0x268] ;  /* 0x00009a00002e7ab9 */ /* 0x000fe40000000a00 */
[----:B------:R-:W-:Y:S01]  /*1770*/  UIMAD UR60, UR56, UR46, URZ ;  /* 0x0000002e383c72a4 */ /* 0x000fe2000f8e023f */
[----:B------:R-:W-:Y:S01]  /*1780*/  SEL R134, R134, R57, !P1 ;  /* 0x0000003986867207 */ /* 0x000fe20004800000 */
[----:B------:R-:W-:Y:S02]  /*1790*/  UIMAD.WIDE.U32 UR56, UR10, UR46, URZ ;  /* 0x0000002e0a3872a5 */ /* 0x000fe4000f8e003f */
[----:B------:R-:W-:Y:S02]  /*17a0*/  UIMAD UR47, UR10, UR47, UR60 ;  /* 0x0000002f0a2f72a4 */ /* 0x000fe4000f8e023c */
[----:B------:R-:W-:Y:S02]  /*17b0*/  UIMAD UR46, UR7, UR45, UR55 ;  /* 0x0000002d072e72a4 */ /* 0x000fe4000f8e0237 */
[----:B------:R-:W-:-:S04]  /*17c0*/  UIADD3 UR57, UR57, UR47, URZ ;  /* 0x0000002f39397290 */ /* 0x000fc8000fffe03f */
[----:B------:R-:W-:-:S04]  /*17d0*/  UIMAD.WIDE.U32 UR56, UR7, UR44, UR56 ;  /* 0x0000002c073872a5 */ /* 0x000fc8000f8e0038 */
[----:B------:R-:W-:Y:S02]  /*17e0*/  UIADD3 UR46, UR57, UR46, URZ ;  /* 0x0000002e392e7290 */ /* 0x000fe4000fffe03f */
[----:B------:R-:W-:-:S04]  /*17f0*/  ULEA UR47, UP0, UR56, UR42, 0x3 ;  /* 0x0000002a382f7291 */ /* 0x000fc8000f80183f */
[----:B------:R-:W-:Y:S02]  /*1800*/  ULEA.HI.X UR56, UR56, UR43, UR46, 0x3, UP0 ;  /* 0x0000002b38387291 */ /* 0x000fe400080f1c2e */
[----:B------:R-:W-:-:S04]  /*1810*/  MOV R140, UR47 ;  /* 0x0000002f008c7c02 */ /* 0x000fc80008000f00 */
[----:B------:R-:W-:Y:S02]  /*1820*/  MOV R141, UR56 ;  /* 0x00000038008d7c02 */ /* 0x000fe40008000f00 */
[----:B--2---:R-:W-:Y:S02]  /*1830*/  R2UR UR58, R3 ;  /* 0x00000000033a72ca */ /* 0x004fe400000e0000 */
[----:B------:R-:W-:Y:S02]  /*1840*/  R2UR UR59, R2 ;  /* 0x00000000023b72ca */ /* 0x000fe400000e0000 */
[----:B------:R-:W-:-:S09]  /*1850*/  SHF.L.U32 R2, R170, 0x3, RZ ;  /* 0x00000003aa027819 */ /* 0x000fd200000006ff */
[----:B------:R-:W-:Y:S02]  /*1860*/  FMUL.FTZ R3, R150, UR58 ;  /* 0x0000003a96037c20 */ /* 0x000fe40008410000 */
[----:B------:R-:W-:Y:S02]  /*1870*/  MOV R195, UR59 ;  /* 0x0000003b00c37c02 */ /* 0x000fe40008000f00 */
[----:B------:R-:W-:Y:S01]  /*1880*/  FMUL.RZ R34, R3, 0.15915493667125701904 ;  /* 0x3e22f98303227820 */ /* 0x000fe2000040c000 */
[----:B------:R-:W-:Y:S02]  /*1890*/  FMUL.FTZ R3, R149, UR58 ;  /* 0x0000003a95037c20 */ /* 0x000fe40008410000 */
[----:B------:R-:W-:Y:S01]  /*18a0*/  FMUL.FTZ R195, R195, 1.4426950216293334961 ;  /* 0x3fb8aa3bc3c37820 */ /* 0x000fe20000410000 */
[----:B------:R-:W-:Y:S01]  /*18b0*/  MUFU.SIN R175, R34 ;  /* 0x0000002200af7308 */ /* 0x000fe20000000400 */
[----:B------:R-:W-:Y:S01]  /*18c0*/  FMUL.RZ R40, R3, 0.15915493667125701904 ;  /* 0x3e22f98303287820 */ /* 0x000fe2000040c000 */
[----:B------:R-:W-:-:S04]  /*18d0*/  FADD.FTZ R3, R114, UR5 ;  /* 0x0000000572037e21 */ /* 0x000fc80008010000 */
[----:B0-----:R-:W-:Y:S02]  /*18e0*/  FMUL.FTZ R33, R3, UR58 ;  /* 0x0000003a03217c20 */ /* 0x001fe40008410000 */
[----:B------:R0:W-:Y:S02]  /*18f0*/  MUFU.COS R55, R34 ;  /* 0x0000002200377308 */ /* 0x0001e40000000000 */
[----:B------:R-:W-:Y:S01]  /*1900*/  FMUL.RZ R41, R33, 0.15915493667125701904 ;  /* 0x3e22f98321297820 */ /* 0x000fe2000040c000 */
[----:B------:R-:W-:-:S05]  /*1910*/  FMUL.FTZ R33, R148, UR58 ;  /* 0x0000003a94217c20 */ /* 0x000fca0008410000 */
        /* <DEDUP_REMOVED lines=24> */
[----:B------:R-:W-:Y:S01]  /*1aa0*/  LOP3.LUT R33, R2, 0xffffff00, RZ, 0xc0, !PT ;  /* 0xffffff0002217812 */ /* 0x000fe200078ec0ff */
[----:B------:R0:W-:Y:S03]  /*1ab0*/  MUFU.COS R184, R34 ;  /* 0x0000002200b87308 */ /* 0x0001e60000000000 */
[----:B-1----:R-:W-:-:S05]  /*1ac0*/  LEA R54, R252, R33, 0x3 ;  /* 0x00000021fc367211 */ /* 0x002fca00078e18ff */
[----:B------:R-:W-:Y:S01]  /*1ad0*/  MUFU.SIN R173, R42 ;  /* 0x0000002a00ad7308 */ /* 0x000fe20000000400 */
[----:B0-----:R-:W-:-:S04]  /*1ae0*/  FMUL.FTZ R34, R139, UR58 ;  /* 0x0000003a8b227c20 */ /* 0x001fc80008410000 */
[----:B------:R-:W-:Y:S01]  /*1af0*/  FMUL.RZ R52, R34, 0.15915493667125701904 ;  /* 0x3e22f98322347820 */ /* 0x000fe2000040c000 */
[----:B------:R-:W-:Y:S02]  /*1b00*/  IADD3 R34, R33, R252, RZ ;  /* 0x000000fc21227210 */ /* 0x000fe40007ffe0ff */
[----:B------:R0:W-:Y:S02]  /*1b10*/  MUFU.COS R177, R42 ;  /* 0x0000002a00b17308 */ /* 0x0001e40000000000 */
[----:B------:R-:W-:Y:S01]  /*1b20*/  IADD3 R33, R34, 0x20, RZ ;  /* 0x0000002022217810 */ /* 0x000fe20007ffe0ff */
[----:B------:R-:W-:Y:S01]  /*1b30*/  IMAD R53, R252, 0x7, R34 ;  /* 0x00000007fc357824 */ /* 0x000fe200078e0222 */
[C---:B------:R-:W-:Y:S02]  /*1b40*/  IADD3 R43, R34.reuse, 0x60, RZ ;  /* 0x00000060222b7810 */ /* 0x040fe40007ffe0ff */
[----:B------:R-:W-:Y:S02]  /*1b50*/  IADD3 R45, R34, 0x80, RZ ;  /* 0x00000080222d7810 */ /* 0x000fe40007ffe0ff */
[----:B------:R-:W-:Y:S01]  /*1b60*/  MUFU.SIN R178, R41 ;  /* 0x0000002900b27308 */ /* 0x000fe20000000400 */
[----:B0-----:R-:W-:Y:S01]  /*1b70*/  FMUL.FTZ R42, R138, UR58 ;  /* 0x0000003a8a2a7c20 */ /* 0x001fe20008410000 */
[----:B------:R-:W-:-:S02]  /*1b80*/  IADD3 R47, R34, 0xa0, RZ ;  /* 0x000000a0222f7810 */ /* 0x000fc40007ffe0ff */
[----:B------:R-:W-:Y:S01]  /*1b90*/  IADD3 R49, R34, 0xc0, RZ ;  /* 0x000000c022317810 */ /* 0x000fe20007ffe0ff */
[----:B------:R-:W-:Y:S01]  /*1ba0*/  FMUL.RZ R59, R42, 0.15915493667125701904 ;  /* 0x3e22f9832a3b7820 */ /* 0x000fe2000040c000 */
[C---:B------:R-:W-:Y:S02]  /*1bb0*/  IADD3 R51, R34.reuse, 0xe0, RZ ;  /* 0x000000e022337810 */ /* 0x040fe40007ffe0ff */
[----:B------:R0:W-:Y:S01]  /*1bc0*/  MUFU.COS R179, R41 ;  /* 0x0000002900b37308 */ /* 0x0001e20000000000 */
[-C--:B------:R-:W-:Y:S02]  /*1bd0*/  LEA.HI.SX32 R44, R43, R34.reuse, 0x1b ;  /* 0x000000222b2c7211 */ /* 0x080fe400078fdaff */
[-C--:B------:R-:W-:Y:S02]  /*1be0*/  LEA.HI.SX32 R46, R45, R34.reuse, 0x1b ;  /* 0x000000222d2e7211 */ /* 0x080fe400078fdaff */
[-C--:B------:R-:W-:Y:S01]  /*1bf0*/  LEA.HI.SX32 R48, R47, R34.reuse, 0x1b ;  /* 0x000000222f307211 */ /* 0x080fe200078fdaff */
[----:B------:R-:W-:Y:S01]  /*1c00*/  FMUL.FTZ R47, R137, UR58 ;  /* 0x0000003a892f7c20 */ /* 0x000fe20008410000 */
[----:B------:R-:W-:Y:S01]  /*1c10*/  LEA.HI.SX32 R50, R49, R34, 0x1b ;  /* 0x0000002231327211 */ /* 0x000fe200078fdaff */
[----:B------:R-:W-:Y:S01]  /*1c20*/  MUFU.SIN R180, R40 ;  /* 0x0000002800b47308 */ /* 0x000fe20000000400 */
[----:B0-----:R-:W-:Y:S01]  /*1c30*/  IADD3 R41, R34, 0x40, RZ ;  /* 0x0000004022297810 */ /* 0x001fe20007ffe0ff */
[----:B------:R-:W-:Y:S01]  /*1c40*/  FMUL.RZ R60, R47, 0.15915493667125701904 ;  /* 0x3e22f9832f3c7820 */ /* 0x000fe2000040c000 */
[----:B------:R-:W-:-:S02]  /*1c50*/  LEA R44, R44, R169, 0x4 ;  /* 0x000000a92c2c7211 */ /* 0x000fc400078e20ff */
[-C--:B------:R-:W-:Y:S02]  /*1c60*/  LEA.HI.SX32 R42, R41, R34.reuse, 0x1b ;  /* 0x00000022292a7211 */ /* 0x080fe400078fdaff */
[-C--:B------:R-:W-:Y:S01]  /*1c70*/  LEA R46, R46, R169.reuse, 0x4 ;  /* 0x000000a92e2e7211 */ /* 0x080fe200078e20ff */
[----:B------:R0:W-:Y:S01]  /*1c80*/  MUFU.COS R181, R40 ;  /* 0x0000002800b57308 */ /* 0x0001e20000000000 */
[-C--:B------:R-:W-:Y:S02]  /*1c90*/  LEA R42, R42, R169.reuse, 0x4 ;  /* 0x000000a92a2a7211 */ /* 0x080fe400078e20ff */
[-C--:B------:R-:W-:Y:S02]  /*1ca0*/  LEA R48, R48, R169.reuse, 0x4 ;  /* 0x000000a930307211 */ /* 0x080fe400078e20ff */
[----:B------:R-:W-:Y:S02]  /*1cb0*/  LEA R50, R50, R169, 0x4 ;  /* 0x000000a932327211 */ /* 0x000fe400078e20ff */
[----:B------:R-:W-:Y:S01]  /*1cc0*/  IADD3 R41, R53, 0x2, RZ ;  /* 0x0000000235297810 */ /* 0x000fe20007ffe0ff */
[----:B------:R-:W-:Y:S01]  /*1cd0*/  MUFU.SIN R171, R52 ;  /* 0x0000003400ab7308 */ /* 0x000fe20000000400 */
[----:B0-----:R-:W-:-:S02]  /*1ce0*/  LEA.HI.SX32 R40, R33, R34, 0x1b ;  /* 0x0000002221287211 */ /* 0x001fc400078fdaff */
[----:B------:R-:W-:Y:S02]  /*1cf0*/  IADD3 R33, R53, 0x1, RZ ;  /* 0x0000000135217810 */ /* 0x000fe40007ffe0ff */
[----:B------:R-:W-:Y:S02]  /*1d00*/  LEA R40, R40, R169, 0x4 ;  /* 0x000000a928287211 */ /* 0x000fe400078e20ff */
[----:B------:R-:W-:Y:S01]  /*1d10*/  LEA.HI.SX32 R56, R33, R54, 0x1b ;  /* 0x0000003621387211 */ /* 0x000fe200078fdaff */
[----:B------:R0:W-:Y:S01]  /*1d20*/  MUFU.COS R172, R52 ;  /* 0x0000003400ac7308 */ /* 0x0001e20000000000 */
[C---:B------:R-:W-:Y:S02]  /*1d30*/  IADD3 R43, R53.reuse, 0x3, RZ ;  /* 0x00000003352b7810 */ /* 0x040fe40007ffe0ff */
[C---:B------:R-:W-:Y:S02]  /*1d40*/  IADD3 R45, R53.reuse, 0x4, RZ ;  /* 0x00000004352d7810 */ /* 0x040fe40007ffe0ff */
[----:B------:R-:W-:-:S02]  /*1d50*/  IADD3 R47, R53, 0x5, RZ ;  /* 0x00000005352f7810 */ /* 0x000fc40007ffe0ff */
[----:B------:R-:W-:Y:S01]  /*1d60*/  IADD3 R49, R53, 0x6, RZ ;  /* 0x0000000635317810 */ /* 0x000fe20007ffe0ff */
[----:B------:R-:W-:Y:S01]  /*1d70*/  MUFU.SIN R155, R60 ;  /* 0x0000003c009b7308 */ /* 0x000fe20000000400 */
[-C--:B0-----:R-:W-:Y:S02]  /*1d80*/  LEA.HI.SX32 R52, R51, R34.reuse, 0x1b ;  /* 0x0000002233347211 */ /* 0x081fe400078fdaff */
[----:B------:R-:W-:Y:S02]  /*1d90*/  LEA.HI.SX32 R34, R34, R34, 0x1b ;  /* 0x0000002222227211 */ /* 0x000fe400078fdaff */
[----:B------:R-:W-:Y:S02]  /*1da0*/  IADD3 R51, R53, 0x7, RZ ;  /* 0x0000000735337810 */ /* 0x000fe40007ffe0ff */
[-C--:B------:R-:W-:Y:S01]  /*1db0*/  LEA R33, R34, R169.reuse, 0x4 ;  /* 0x000000a922217211 */ /* 0x080fe200078e20ff */
[----:B------:R0:W-:Y:S01]  /*1dc0*/  MUFU.COS R176, R60 ;  /* 0x0000003c00b07308 */ /* 0x0001e20000000000 */
[-C--:B------:R-:W-:Y:S01]  /*1dd0*/  LEA R52, R52, R169.reuse, 0x4 ;  /* 0x000000a934347211 */ /* 0x080fe200078e20ff */
[----:B------:R-:W-:Y:S01]  /*1de0*/  FADD.FTZ R34, R102, UR5 ;  /* 0x0000000566227e21 */ /* 0x000fe20008010000 */
[-C--:B------:R-:W-:Y:S01]  /*1df0*/  LEA.HI.SX32 R58, R41, R54.reuse, 0x1b ;  /* 0x00000036293a7211 */ /* 0x080fe200078fdaff */
[----:B---3--:R1:W-:Y:S01]  /*1e00*/  STS.128 [R33], R28 ;  /* 0x0000001c21007388 */ /* 0x0083e20000000c00 */
[-C--:B------:R-:W-:Y:S01]  /*1e10*/  LEA.HI.SX32 R62, R43, R54.reuse, 0x1b ;  /* 0x000000362b3e7211 */ /* 0x080fe200078fdaff */
[----:B------:R-:W-:Y:S01]  /*1e20*/  FMUL.FTZ R41, R136, UR58 ;  /* 0x0000003a88297c20 */ /* 0x000fe20008410000 */
[-C--:B------:R-:W-:Y:S01]  /*1e30*/  LEA.HI.SX32 R64, R45, R54.reuse, 0x1b ;  /* 0x000000362d407211 */ /* 0x080fe200078fdaff */
[----:B----4-:R2:W-:Y:S01]  /*1e40*/  STS.128 [R40+0x200], R20 ;  /* 0x0002001428007388 */ /* 0x0105e20000000c00 */
[-C--:B------:R-:W-:Y:S01]  /*1e50*/  LEA.HI.SX32 R66, R47, R54.reuse, 0x1b ;  /* 0x000000362f427211 */ /* 0x080fe200078fdaff */
[----:B------:R-:W-:Y:S01]  /*1e60*/  FMUL.RZ R41, R41, 0.15915493667125701904 ;  /* 0x3e22f98329297820 */ /* 0x000fe2000040c000 */
[-C--:B------:R-:W-:Y:S01]  /*1e70*/  LEA.HI.SX32 R132, R49, R54.reuse, 0x1b ;  /* 0x0000003631847211 */ /* 0x080fe200078fdaff */
[----:B------:R3:W-:Y:S01]  /*1e80*/  STS.128 [R42+0x400], R36 ;  /* 0x000400242a007388 */ /* 0x0007e20000000c00 */
[----:B------:R-:W-:Y:S01]  /*1e90*/  LEA.HI.SX32 R54, R51, R54, 0x1b ;  /* 0x0000003633367211 */ /* 0x000fe200078fdaff */
[----:B------:R-:W-:Y:S01]  /*1ea0*/  MUFU.SIN R151, R59 ;  /* 0x0000003b00977308 */ /* 0x000fe20000000400 */
[-C--:B0-----:R-:W-:Y:S01]  /*1eb0*/  LEA R60, R56, R169.reuse, 0x4 ;  /* 0x000000a9383c7211 */ /* 0x081fe200078e20ff */
[----:B------:R0:W-:Y:S01]  /*1ec0*/  STS.128 [R44+0x600], R24 ;  /* 0x000600182c007388 */ /* 0x0001e20000000c00 */
[----:B------:R-:W-:Y:S01]  /*1ed0*/  LEA R58, R58, R169, 0x4 ;  /* 0x000000a93a3a7211 */ /* 0x000fe200078e20ff */
[----:B-1----:R-:W-:-:S02]  /*1ee0*/  FMUL.FTZ R28, R150, R195 ;  /* 0x000000c3961c7220 */ /* 0x002fc40000410000 */
[----:B------:R1:W-:Y:S02]  /*1ef0*/  STS.128 [R46+0x800], R4 ;  /* 0x000800042e007388 */ /* 0x0003e40000000c00 */
[----:B------:R4:W-:Y:S01]  /*1f00*/  MUFU.COS R183, R59 ;  /* 0x0000003b00b77308 */ /* 0x0009e20000000000 */
[----:B------:R-:W-:Y:S01]  /*1f10*/  FADD.FTZ R33, R103, UR5 ;  /* 0x0000000567217e21 */ /* 0x000fe20008010000 */
[-C--:B--2---:R-:W-:Y:S01]  /*1f20*/  LEA R40, R132, R169.reuse, 0x4 ;  /* 0x000000a984287211 */ /* 0x084fe200078e20ff */
[----:B------:R2:W-:Y:S01]  /*1f30*/  STS.128 [R48+0xa00], R12 ;  /* 0x000a000c30007388 */ /* 0x0005e20000000c00 */
[----:B------:R-:W-:Y:S01]  /*1f40*/  HFMA2.MMA R132, -RZ, RZ, 1.875, 0 ;  /* 0x3f800000ff847435 */ /* 0x000fe200000001ff */
[----:B------:R-:W-:Y:S01]  /*1f50*/  FMUL.FTZ R20, R34, UR58 ;  /* 0x0000003a22147c20 */ /* 0x000fe20008410000 */
[-C--:B---3--:R-:W-:Y:S01]  /*1f60*/  LEA R36, R54, R169.reuse, 0x4 ;  /* 0x000000a936247211 */ /* 0x088fe200078e20ff */
[----:B------:R3:W-:Y:S01]  /*1f70*/  STS.128 [R50+0xc00], R8 ;  /* 0x000c000832007388 */ /* 0x0007e20000000c00 */
[----:B------:R-:W3:Y:S01]  /*1f80*/  MUFU.EX2 R28, R28 ;  /* 0x0000001c001c7308 */ /* 0x000ee20000000800 */
[----:B------:R-:W-:Y:S01]  /*1f90*/  FMUL.RZ R20, R20, 0.15915493667125701904 ;  /* 0x3e22f98314147820 */ /* 0x000fe2000040c000 */
[----:B0-----:R-:W-:Y:S01]  /*1fa0*/  LEA R44, R66, R169, 0x4 ;  /* 0x000000a9422c7211 */ /* 0x001fe200078e20ff */
[----:B------:R0:W-:Y:S01]  /*1fb0*/  STS.128 [R52+0xe00], R16 ;  /* 0x000e001034007388 */ /* 0x0001e20000000c00 */
[----:B------:R-:W-:Y:S01]  /*1fc0*/  NOP ;  /* 0x0000000000007918 */ /* 0x000fe20000000000 */
[----:B-1----:R-:W-:-:S03]  /*1fd0*/  MOV R4, UR13 ;  /* 0x0000000d00047c02 */ /* 0x002fc60008000f00 */
[----:B------:R-:W-:Y:S01]  /*1fe0*/  MUFU.SIN R154, R41 ;  /* 0x00000029009a7308 */ /* 0x000fe20000000400 */
[-C--:B--2---:R-:W-:Y:S01]  /*1ff0*/  LEA R48, R64, R169.reuse, 0x4 ;  /* 0x000000a940307211 */ /* 0x084fe200078e20ff */
[----:B----4-:R-:W-:Y:S01]  /*2000*/  LDS.128 R56, [R58+0x20] ;  /* 0x000020003a387984 */ /* 0x010fe20000000c00 */
[----:B------:R-:W-:Y:S01]  /*2010*/  LEA R5, R134, R169, 0x3 ;  /* 0x000000a986057211 */ /* 0x000fe200078e18ff */
[----:B---3--:R-:W1:Y:S01]  /*2020*/  @!P2 LDC R10, c[0x0][0x21c] ;  /* 0x00008700ff0aab82 */ /* 0x008e620000000800 */
[----:B------:R-:W-:Y:S01]  /*2030*/  @!P2 IADD3 R9, R4, -0x2, RZ ;  /* 0xfffffffe0409a810 */ /* 0x000fe20007ffe0ff */
[C---:B------:R-:W-:Y:S01]  /*2040*/  FMUL.FTZ R174, R28.reuse, R55 ;  /* 0x000000371cae7220 */ /* 0x040fe20000410000 */
[----:B------:R-:W-:Y:S01]  /*2050*/  LEA.HI.SX32 R4, R53, R53, 0x1b ;  /* 0x0000003535047211 */ /* 0x000fe200078fdaff */
[----:B------:R-:W-:Y:S01]  /*2060*/  FMUL.FTZ R175, R28, R175 ;  /* 0x000000af1caf7220 */ /* 0x000fe20000410000 */
[-C--:B0-----:R-:W-:Y:S01]  /*2070*/  LEA R52, R62, R169.reuse, 0x4 ;  /* 0x000000a93e347211 */ /* 0x081fe200078e20ff */
[----:B------:R0:W-:Y:S01]  /*2080*/  MUFU.COS R194, R41 ;  /* 0x0000002900c27308 */ /* 0x0001e20000000000 */
[----:B------:R-:W-:Y:S01]  /*2090*/  LEA R4, R4, R169, 0x4 ;  /* 0x000000a904047211 */ /* 0x000fe200078e20ff */
[----:B------:R-:W-:Y:S01]  /*20a0*/  LDS.128 R60, [R60+0x10] ;  /* 0x000010003c3c7984 */ /* 0x000fe20000000c00 */
[----:B------:R-:W-:Y:S01]  /*20b0*/  CS2R R134, SRZ ;  /* 0x0000000000867805 */ /* 0x000fe2000001ff00 */
[-C--:B------:R-:W-:Y:S01]  /*20c0*/  FMUL.FTZ R7, R149, R195.reuse ;  /* 0x000000c395077220 */ /* 0x080fe20000410000 */
[-C--:B------:R-:W-:Y:S01]  /*20d0*/  FMUL.FTZ R8, R3, R195.reuse ;  /* 0x000000c303087220 */ /* 0x080fe20000410000 */
[----:B------:R2:W3:Y:S01]  /*20e0*/  LDS.128 R64, [R4] ;  /* 0x0000000004407984 */ /* 0x0004e20000000c00 */
[-C--:B------:R-:W-:Y:S01]  /*20f0*/  FMUL.FTZ R13, R144, R195.reuse ;  /* 0x000000c3900d7220 */ /* 0x080fe20000410000 */
[-C--:B------:R-:W-:Y:S01]  /*2100*/  FMUL.FTZ R14, R143, R195.reuse ;  /* 0x000000c38f0e7220 */ /* 0x080fe20000410000 */
[----:B------:R-:W-:Y:S01]  /*2110*/  FMUL.FTZ R12, R145, R195 ;  /* 0x000000c3910c7220 */ /* 0x000fe20000410000 */
[----:B------:R-:W4:Y:S01]  /*2120*/  LDS.128 R52, [R52+0x30] ;  /* 0x0000300034347984 */ /* 0x000f220000000c00 */
[----:B------:R-:W3:Y:S01]  /*2130*/  MUFU.EX2 R7, R7 ;  /* 0x0000000700077308 */ /* 0x000ee20000000800 */
[----:B------:R-:W-:-:S02]  /*2140*/  FMUL.FTZ R198, R33, UR58 ;  /* 0x0000003a21c67c20 */ /* 0x000fc40008410000 */
[----:B------:R-:W4:Y:S01]  /*2150*/  LDS.128 R48, [R48+0x40] ;  /* 0x0000400030307984 */ /* 0x000f220000000c00 */
[----:B--2---:R-:W-:Y:S01]  /*2160*/  HFMA2.MMA R4, -RZ, RZ, 0, 9.5367431640625e-07 ;  /* 0x00000010ff047435 */ /* 0x004fe200000001ff */
[-C--:B------:R-:W-:Y:S01]  /*2170*/  FMUL.FTZ R15, R142, R195.reuse ;  /* 0x000000c38e0f7220 */ /* 0x080fe20000410000 */
[----:B------:R-:W-:Y:S01]  /*2180*/  FMUL.RZ R198, R198, 0.15915493667125701904 ;  /* 0x3e22f983c6c67820 */ /* 0x000fe2000040c000 */
[----:B------:R-:W2:Y:S01]  /*2190*/  LDS.128 R44, [R44+0x50] ;  /* 0x000050002c2c7984 */ /* 0x000ea20000000c00 */
[----:B-1----:R-:W-:Y:S02]  /*21a0*/  @!P2 IMAD R11, R9, R10, UR7 ;  /* 0x00000007090bae24 */ /* 0x002fe4000f8e020a */
[-C--:B------:R-:W-:Y:S01]  /*21b0*/  FMUL.FTZ R9, R148, R195.reuse ;  /* 0x000000c394097220 */ /* 0x080fe20000410000 */
[----:B------:R-:W1:Y:S01]  /*21c0*/  MUFU.EX2 R8, R8 ;  /* 0x0000000800087308 */ /* 0x000e620000000800 */
[----:B0-----:R-:W0:Y:S01]  /*21d0*/  LDS.128 R40, [R40+0x60] ;  /* 0x0000600028287984 */ /* 0x001e220000000c00 */
[----:B------:R-:W-:-:S03]  /*21e0*/  FMUL.FTZ R10, R147, R195 ;  /* 0x000000c3930a7220 */ /* 0x000fc60000410000 */
[----:B------:R-:W0:Y:S03]  /*21f0*/  LDS.128 R36, [R36+0x70] ;  /* 0x0000700024247984 */ /* 0x000e260000000c00 */
[----:B------:R-:W-:Y:S01]  /*2200*/  MUFU.SIN R196, R20 ;  /* 0x0000001400c47308 */ /* 0x000fe20000000400 */
[----:B------:R3:W-:Y:S04]  /*2210*/  STS.64 [R5+0x9880], R174 ;  /* 0x009880ae05007388 */ /* 0x0007e80000000a00 */
[----:B------:R-:W5:Y:S03]  /*2220*/  LDG.E.64 R140, desc[UR18][R140.64] ;  /* 0x000000128c8c7981 */ /* 0x000f66000c1e1b00 */
[----:B------:R-:W4:Y:S01]  /*2230*/  MUFU.EX2 R13, R13 ;  /* 0x0000000d000d7308 */ /* 0x000f220000000800 */
[----:B---3--:R-:W-:Y:S01]  /*2240*/  @!P2 IMAD.WIDE R4, R11, R4, UR20 ;  /* 0x000000140b04ae25 */ /* 0x008fe2000f8e0204 */
[----:B------:R-:W-:Y:S03]  /*2250*/  BAR.SYNC.DEFER_BLOCKING 0x0 ;  /* 0x0000000000007b1d */ /* 0x000fe60000010000 */
[----:B------:R-:W-:-:S03]  /*2260*/  FMUL.FTZ R11, R146, R195 ;  /* 0x000000c3920b7220 */ /* 0x000fc60000410000 */
[----:B------:R-:W3:Y:S08]  /*2270*/  MUFU.EX2 R14, R14 ;  /* 0x0000000e000e7308 */ /* 0x000ef00000000800 */
[----:B------:R-:W-:Y:S01]  /*2280*/  MUFU.EX2 R9, R9 ;  /* 0x0000000900097308 */ /* 0x000fe20000000800 */
[----:B------:R-:W-:Y:S01]  /*2290*/  FMUL.FTZ R225, R150, R65 ;  /* 0x0000004196e17220 */ /* 0x000fe20000410000 */
[C---:B------:R-:W-:Y:S01]  /*22a0*/  FMUL.FTZ R32, R7.reuse, R32 ;  /* 0x0000002007207220 */ /* 0x040fe20000410000 */
[----:B------:R-:W-:-:S05]  /*22b0*/  FMUL.FTZ R31, R7, R193 ;  /* 0x000000c1071f7220 */ /* 0x000fca0000410000 */
[----:B------:R2:W-:Y:S01]  /*22c0*/  MUFU.EX2 R21, R12 ;  /* 0x0000000c00157308 */ /* 0x0005e20000000800 */
[----:B------:R4:W5:Y:S01]  /*22d0*/  @!P2 LDG.E.128 R132, desc[UR18][R4.64] ;  /* 0x000000120484a981 */ /* 0x000962000c1e1d00 */
[C---:B-1----:R-:W-:Y:S01]  /*22e0*/  FMUL.FTZ R30, R8.reuse, R192 ;  /* 0x000000c0081e7220 */ /* 0x042fe20000410000 */
[----:B------:R-:W-:-:S05]  /*22f0*/  FMUL.FTZ R29, R8, R191 ;  /* 0x000000bf081d7220 */ /* 0x000fca0000410000 */
[----:B------:R-:W-:Y:S01]  /*2300*/  MUFU.EX2 R10, R10 ;  /* 0x0000000a000a7308 */ /* 0x000fe20000000800 */
[----:B----4-:R-:W-:-:S07]  /*2310*/  FMUL.FTZ R4, R139, R195 ;  /* 0x000000c38b047220 */ /* 0x010fce0000410000 */
[----:B------:R-:W-:Y:S01]  /*2320*/  MUFU.EX2 R11, R11 ;  /* 0x0000000b000b7308 */ /* 0x000fe20000000800 */
[----:B------:R-:W-:-:S07]  /*2330*/  FMUL.FTZ R5, R138, R195 ;  /* 0x000000c38a057220 */ /* 0x000fce0000410000 */
[----:B------:R-:W1:Y:S01]  /*2340*/  MUFU.EX2 R4, R4 ;  /* 0x0000000400047308 */ /* 0x000e620000000800 */
[-C--:B--2---:R-:W-:Y:S01]  /*2350*/  FMUL.FTZ R12, R137, R195.reuse ;  /* 0x000000c3890c7220 */ /* 0x084fe20000410000 */
[----:B------:R-:W-:Y:S01]  /*2360*/  FMUL.FTZ R8, R136, R195 ;  /* 0x000000c388087220 */ /* 0x000fe20000410000 */
[----:B------:R-:W-:-:S05]  /*2370*/  FMUL.FTZ R225, R128, R225 ;  /* 0x000000e180e17220 */ /* 0x000fca0000410000 */
[----:B------:R2:W4:Y:S01]  /*2380*/  MUFU.EX2 R202, R5 ;  /* 0x0000000500ca7308 */ /* 0x0005220000000800 */
[----:B------:R-:W-:Y:S01]  /*2390*/  FMUL.FTZ R19, R13, R180 ;  /* 0x000000b40d137220 */ /* 0x000fe20000410000 */
[C---:B---3--:R-:W-:Y:S01]  /*23a0*/  FMUL.FTZ R18, R14.reuse, R179 ;  /* 0x000000b30e127220 */ /* 0x048fe20000410000 */
[----:B------:R-:W-:-:S05]  /*23b0*/  FMUL.FTZ R17, R14, R178 ;  /* 0x000000b20e117220 */ /* 0x000fca0000410000 */
[----:B------:R3:W-:Y:S01]  /*23c0*/  MUFU.COS R6, R20 ;  /* 0x0000001400067308 */ /* 0x0007e20000000000 */
[----:B--2---:R-:W-:Y:S01]  /*23d0*/  FMUL.FTZ R5, R150, R64 ;  /* 0x0000004096057220 */ /* 0x004fe20000410000 */
[----:B-1----:R-:W-:Y:S01]  /*23e0*/  FMUL.FTZ R14, R4, R172 ;  /* 0x000000ac040e7220 */ /* 0x002fe20000410000 */
[----:B------:R-:W-:Y:S02]  /*23f0*/  FMUL.FTZ R28, R9, R190 ;  /* 0x000000be091c7220 */ /* 0x000fe40000410000 */
[----:B------:R-:W-:-:S03]  /*2400*/  FMUL.FTZ R226, R128, R5 ;  /* 0x0000000580e27220 */ /* 0x000fc60000410000 */
[----:B------:R-:W1:Y:S01]  /*2410*/  MUFU.EX2 R7, R12 ;  /* 0x0000000c00077308 */ /* 0x000e620000000800 */
[----:B---3--:R-:W-:Y:S01]  /*2420*/  FMUL.FTZ R20, R13, R181 ;  /* 0x000000b50d147220 */ /* 0x008fe20000410000 */
[----:B------:R-:W-:Y:S01]  /*2430*/  FMUL.FTZ R13, R4, R171 ;  /* 0x000000ab040d7220 */ /* 0x000fe20000410000 */
[----:B------:R-:W-:Y:S01]  /*2440*/  FMUL.FTZ R27, R9, R189 ;  /* 0x000000bd091b7220 */ /* 0x000fe20000410000 */
[----:B------:R-:W-:Y:S01]  /*2450*/  FMUL.FTZ R23, R11, R185 ;  /* 0x000000b90b177220 */ /* 0x000fe20000410000 */
[----:B------:R-:W-:Y:S01]  /*2460*/  FMUL.FTZ R4, R149, R66 ;  /* 0x0000004295047220 */ /* 0x000fe20000410000 */
[----:B------:R-:W-:Y:S01]  /*2470*/  FMUL.FTZ R9, R34, R195 ;  /* 0x000000c322097220 */ /* 0x000fe20000410000 */
[----:B------:R-:W-:Y:S01]  /*2480*/  FMUL.FTZ R5, R225, R31 ;  /* 0x0000001fe1057220 */ /* 0x000fe20000410000 */
[----:B------:R2:W3:Y:S01]  /*2490*/  MUFU.EX2 R185, R8 ;  /* 0x0000000800b97308 */ /* 0x0004e20000000800 */
[----:B------:R-:W-:Y:S01]  /*24a0*/  FMUL.FTZ R224, R149, R67 ;  /* 0x0000004395e07220 */ /* 0x000fe20000410000 */
[----:B------:R-:W-:Y:S01]  /*24b0*/  FMUL.FTZ R195, R33, R195 ;  /* 0x000000c321c37220 */ /* 0x000fe20000410000 */
[C---:B------:R-:W-:Y:S01]  /*24c0*/  FMUL.FTZ R223, R129.reuse, R4 ;  /* 0x0000000481df7220 */ /* 0x040fe20000410000 */
[----:B------:R-:W-:Y:S01]  /*24d0*/  FFMA.FTZ R4, R226, R32, -R5 ;  /* 0x00000020e2047223 */ /* 0x000fe20000010805 */
[----:B------:R-:W-:-:S03]  /*24e0*/  FMUL.FTZ R224, R129, R224 ;  /* 0x000000e081e07220 */ /* 0x000fc60000410000 */
[----:B------:R-:W-:Y:S01]  /*24f0*/  MUFU.COS R197, R198 ;  /* 0x000000c600c57308 */ /* 0x000fe20000000000 */
[----:B--2---:R-:W-:Y:S01]  /*2500*/  FMUL.FTZ R8, R226, R31 ;  /* 0x0000001fe2087220 */ /* 0x004fe20000410000 */
[----:B------:R-:W-:-:S06]  /*2510*/  FADD.FTZ R4, R223, R4 ;  /* 0x00000004df047221 */ /* 0x000fcc0000010000 */
[----:B------:R2:W-:Y:S01]  /*2520*/  MUFU.EX2 R179, R9 ;  /* 0x0000000900b37308 */ /* 0x0005e20000000800 */
[----:B------:R-:W-:Y:S01]  /*2530*/  FMUL.FTZ R24, R11, R186 ;  /* 0x000000ba0b187220 */ /* 0x000fe20000410000 */
[C---:B------:R-:W-:Y:S01]  /*2540*/  FMUL.FTZ R26, R10.reuse, R188 ;  /* 0x000000bc0a1a7220 */ /* 0x040fe20000410000 */
[----:B------:R-:W-:-:S05]  /*2550*/  FMUL.FTZ R25, R10, R187 ;  /* 0x000000bb0a197220 */ /* 0x000fca0000410000 */
[----:B------:R-:W0:Y:S01]  /*2560*/  MUFU.EX2 R150, R195 ;  /* 0x000000c300967308 */ /* 0x000e220000000800 */
[----:B--2---:R-:W-:Y:S01]  /*2570*/  FFMA.FTZ R9, R225, R32, R8 ;  /* 0x00000020e1097223 */ /* 0x004fe20000010008 */
[----:B----4-:R-:W-:-:S03]  /*2580*/  FMUL.FTZ R11, R202, R151 ;  /* 0x00000097ca0b7220 */ /* 0x010fc60000410000 */
[----:B------:R-:W-:-:S03]  /*2590*/  FADD.FTZ R8, R224, R9 ;  /* 0x00000009e0087221 */ /* 0x000fc60000010000 */
[----:B------:R-:W2:Y:S01]  /*25a0*/  MUFU.SIN R149, R198 ;  /* 0x000000c600957308 */ /* 0x000ea20000000400 */
[C---:B-1----:R-:W-:Y:S01]  /*25b0*/  FMUL.FTZ R10, R7.reuse, R176 ;  /* 0x000000b0070a7220 */ /* 0x042fe20000410000 */
[----:B------:R-:W-:Y:S01]  /*25c0*/  FMUL.FTZ R9, R7, R155 ;  /* 0x0000009b07097220 */ /* 0x000fe20000410000 */
[----:B------:R-:W-:Y:S01]  /*25d0*/  FMUL.FTZ R151, R29, R4 ;  /* 0x000000041d977220 */ /* 0x000fe20000410000 */
[----:B------:R-:W-:Y:S01]  /*25e0*/  FMUL.FTZ R5, R3, R61 ;  /* 0x0000003d03057220 */ /* 0x000fe20000410000 */
[----:B------:R-:W-:Y:S01]  /*25f0*/  FMUL.FTZ R7, R29, R8 ;  /* 0x000000081d077220 */ /* 0x000fe20000410000 */
[----:B------:R-:W-:Y:S01]  /*2600*/  FMUL.FTZ R221, R3, R60 ;  /* 0x0000003c03dd7220 */ /* 0x000fe20000410000 */
[----:B------:R-:W-:Y:S01]  /*2610*/  FFMA.FTZ R151, R30, R8, R151 ;  /* 0x000000081e977223 */ /* 0x000fe20000010097 */
[----:B------:R-:W-:Y:S01]  /*2620*/  FMUL.FTZ R222, R130, R5 ;  /* 0x0000000582de7220 */ /* 0x000fe20000410000 */
[----:B------:R-:W-:Y:S01]  /*2630*/  FFMA.FTZ R4, R30, R4, -R7 ;  /* 0x000000041e047223 */ /* 0x000fe20000010807 */
[----:B------:R-:W-:Y:S01]  /*2640*/  FMUL.FTZ R221, R130, R221 ;  /* 0x000000dd82dd7220 */ /* 0x000fe20000410000 */
[----:B------:R-:W1:Y:S01]  /*2650*/  MUFU.EX2 R200, R15 ;  /* 0x0000000f00c87308 */ /* 0x000e620000000800 */
[----:B---3--:R-:W-:Y:S01]  /*2660*/  FMUL.FTZ R7, R185, R154 ;  /* 0x0000009ab9077220 */ /* 0x008fe20000410000 */
[----:B------:R-:W-:Y:S01]  /*2670*/  FADD.FTZ R154, R222, R151 ;  /* 0x00000097de9a7221 */ /* 0x000fe20000010000 */
[----:B------:R-:W-:Y:S01]  /*2680*/  FADD.FTZ R151, R221, R4 ;  /* 0x00000004dd977221 */ /* 0x000fe20000010000 */
[C---:B0-----:R-:W-:Y:S01]  /*2690*/  FMUL.FTZ R4, R150.reuse, R197 ;  /* 0x000000c596047220 */ /* 0x041fe20000410000 */
[----:B--2---:R-:W-:Y:S01]  /*26a0*/  FMUL.FTZ R3, R150, R149 ;  /* 0x0000009596037220 */ /* 0x004fe20000410000 */
[----:B------:R-:W-:Y:S01]  /*26b0*/  FMUL.FTZ R150, R174, R31 ;  /* 0x0000001fae967220 */ /* 0x000fe20000410000 */
[C---:B------:R-:W-:Y:S01]  /*26c0*/  FMUL.FTZ R171, R27.reuse, R151 ;  /* 0x000000971bab7220 */ /* 0x040fe20000410000 */
[C---:B------:R-:W-:Y:S01]  /*26d0*/  FMUL.FTZ R220, R148.reuse, R63 ;  /* 0x0000003f94dc7220 */ /* 0x040fe20000410000 */
[----:B------:R-:W-:Y:S01]  /*26e0*/  FMUL.FTZ R155, R27, R154 ;  /* 0x0000009a1b9b7220 */ /* 0x000fe20000410000 */
[----:B------:R-:W-:Y:S01]  /*26f0*/  FMUL.FTZ R148, R148, R62 ;  /* 0x0000003e94947220 */ /* 0x000fe20000410000 */
[C---:B------:R-:W-:Y:S01]  /*2700*/  FMUL.FTZ R149, R175.reuse, R31 ;  /* 0x0000001faf957220 */ /* 0x040fe20000410000 */
[----:B------:R-:W-:Y:S01]  /*2710*/  FFMA.FTZ R150, R175, R32, R150 ;  /* 0x00000020af967223 */ /* 0x000fe20000010096 */
[C---:B------:R-:W-:Y:S01]  /*2720*/  FFMA.FTZ R171, R28.reuse, R154, R171 ;  /* 0x0000009a1cab7223 */ /* 0x040fe200000100ab */
[C---:B------:R-:W-:Y:S01]  /*2730*/  FMUL.FTZ R220, R131.reuse, R220 ;  /* 0x000000dc83dc7220 */ /* 0x040fe20000410000 */
[----:B------:R-:W-:Y:S01]  /*2740*/  FFMA.FTZ R172, R28, R151, -R155 ;  /* 0x000000971cac7223 */ /* 0x000fe2000001089b */
[----:B------:R-:W-:Y:S01]  /*2750*/  FMUL.FTZ R219, R131, R148 ;  /* 0x0000009483db7220 */ /* 0x000fe20000410000 */
[----:B------:R-:W-:Y:S01]  /*2760*/  FFMA.FTZ R149, R174, R32, -R149 ;  /* 0x00000020ae957223 */ /* 0x000fe20000010895 */
[----:B------:R-:W-:Y:S01]  /*2770*/  FMUL.FTZ R151, R29, R150 ;  /* 0x000000961d977220 */ /* 0x000fe20000410000 */
[----:B------:R-:W-:Y:S01]  /*2780*/  FADD.FTZ R171, R220, R171 ;  /* 0x000000abdcab7221 */ /* 0x000fe20000010000 */
[----:B------:R-:W-:Y:S01]  /*2790*/  FADD.FTZ R172, R219, R172 ;  /* 0x000000acdbac7221 */ /* 0x000fe20000010000 */
[----:B-1----:R-:W-:Y:S01]  /*27a0*/  FMUL.FTZ R15, R200, R173 ;  /* 0x000000adc80f7220 */ /* 0x002fe20000410000 */
[-C--:B------:R-:W-:Y:S01]  /*27b0*/  FMUL.FTZ R155, R29, R149.reuse ;  /* 0x000000951d9b7220 */ /* 0x080fe20000410000 */
[----:B------:R-:W-:Y:S01]  /*27c0*/  FFMA.FTZ R151, R30, R149, -R151 ;  /* 0x000000951e977223 */ /* 0x000fe20000010897 */
[----:B------:R-:W-:Y:S01]  /*27d0*/  FMUL.FTZ R173, R25, R171 ;  /* 0x000000ab19ad7220 */ /* 0x000fe20000410000 */
[----:B------:R-:W-:Y:S01]  /*27e0*/  FMUL.FTZ R149, R147, R56 ;  /* 0x0000003893957220 */ /* 0x000fe20000410000 */
[-C--:B------:R-:W-:Y:S01]  /*27f0*/  FMUL.FTZ R148, R25, R172.reuse ;  /* 0x000000ac19947220 */ /* 0x080fe20000410000 */
[----:B------:R-:W-:Y:S01]  /*2800*/  FMUL.FTZ R217, R147, R57 ;  /* 0x0000003993d97220 */ /* 0x000fe20000410000 */
[----:B------:R-:W-:Y:S01]  /*2810*/  FFMA.FTZ R173, R26, R172, -R173 ;  /* 0x000000ac1aad7223 */ /* 0x000fe200000108ad */
[----:B------:R-:W-:Y:S01]  /*2820*/  FMUL.FTZ R218, R124, R149 ;  /* 0x000000957cda7220 */ /* 0x000fe20000410000 */
[----:B------:R-:W-:Y:S01]  /*2830*/  FFMA.FTZ R155, R30, R150, R155 ;  /* 0x000000961e9b7223 */ /* 0x000fe2000001009b */
[----:B------:R-:W-:Y:S01]  /*2840*/  FFMA.FTZ R150, R26, R171, R148 ;  /* 0x000000ab1a967223 */ /* 0x000fe20000010094 */
[----:B------:R-:W-:Y:S01]  /*2850*/  FMUL.FTZ R217, R124, R217 ;  /* 0x000000d97cd97220 */ /* 0x000fe20000410000 */
[----:B------:R-:W-:Y:S01]  /*2860*/  FADD.FTZ R173, R218, R173 ;  /* 0x000000addaad7221 */ /* 0x000fe20000010000 */
[C---:B------:R-:W-:Y:S01]  /*2870*/  FMUL.FTZ R147, R27.reuse, R155 ;  /* 0x0000009b1b937220 */ /* 0x040fe20000410000 */
[----:B------:R-:W-:Y:S01]  /*2880*/  FMUL.FTZ R148, R27, R151 ;  /* 0x000000971b947220 */ /* 0x000fe20000410000 */
[----:B------:R-:W-:Y:S01]  /*2890*/  FADD.FTZ R150, R217, R150 ;  /* 0x00000096d9967221 */ /* 0x000fe20000010000 */
[C---:B------:R-:W-:Y:S01]  /*28a0*/  FMUL.FTZ R149, R23.reuse, R173 ;  /* 0x000000ad17957220 */ /* 0x040fe20000410000 */
[C---:B------:R-:W-:Y:S01]  /*28b0*/  FMUL.FTZ R216, R146.reuse, R59 ;  /* 0x0000003b92d87220 */ /* 0x040fe20000410000 */
[----:B------:R-:W-:Y:S01]  /*28c0*/  FMUL.FTZ R146, R146, R58 ;  /* 0x0000003a92927220 */ /* 0x000fe20000410000 */
[-C--:B------:R-:W-:Y:S01]  /*28d0*/  FMUL.FTZ R154, R23, R150.reuse ;  /* 0x00000096179a7220 */ /* 0x080fe20000410000 */
[C---:B------:R-:W-:Y:S01]  /*28e0*/  FFMA.FTZ R147, R28.reuse, R151, -R147 ;  /* 0x000000971c937223 */ /* 0x040fe20000010893 */
[----:B------:R-:W-:Y:S01]  /*28f0*/  FFMA.FTZ R148, R28, R155, R148 ;  /* 0x0000009b1c947223 */ /* 0x000fe20000010094 */
[C---:B------:R-:W-:Y:S01]  /*2900*/  FFMA.FTZ R151, R24.reuse, R150, R149 ;  /* 0x0000009618977223 */ /* 0x040fe20000010095 */
[C---:B------:R-:W-:Y:S01]  /*2910*/  FMUL.FTZ R216, R125.reuse, R216 ;  /* 0x000000d87dd87220 */ /* 0x040fe20000410000 */
[----:B------:R-:W-:Y:S01]  /*2920*/  FFMA.FTZ R154, R24, R173, -R154 ;  /* 0x000000ad189a7223 */ /* 0x000fe2000001089a */
[----:B------:R-:W-:Y:S01]  /*2930*/  FMUL.FTZ R215, R125, R146 ;  /* 0x000000927dd77220 */ /* 0x000fe20000410000 */
[----:B------:R-:W-:Y:S01]  /*2940*/  FMUL.FTZ R22, R21, R184 ;  /* 0x000000b815167220 */ /* 0x000fe20000410000 */
[----:B------:R-:W-:Y:S01]  /*2950*/  FMUL.FTZ R149, R25, R148 ;  /* 0x0000009419957220 */ /* 0x000fe20000410000 */
[----:B------:R-:W-:Y:S01]  /*2960*/  FMUL.FTZ R21, R21, R182 ;  /* 0x000000b615157220 */ /* 0x000fe20000410000 */
[----:B------:R-:W-:Y:S01]  /*2970*/  FADD.FTZ R146, R216, R151 ;  /* 0x00000097d8927221 */ /* 0x000fe20000010000 */
[----:B------:R-:W-:Y:S01]  /*2980*/  FADD.FTZ R154, R215, R154 ;  /* 0x0000009ad79a7221 */ /* 0x000fe20000010000 */
        /* <DEDUP_REMOVED lines=43> */
[----:B------:R-:W-:Y:S01]  /*2c40*/  FMUL.FTZ R16, R200, R177 ;  /* 0x000000b1c8107220 */ /* 0x000fe20000410000 */
[C---:B------:R-:W-:Y:S01]  /*2c50*/  FMUL.FTZ R145, R15.reuse, R151 ;  /* 0x000000970f917220 */ /* 0x040fe20000410000 */
[C---:B------:R-:W-:Y:S01]  /*2c60*/  FMUL.FTZ R208, R142.reuse, R51 ;  /* 0x000000338ed07220 */ /* 0x040fe20000410000 */
[----:B------:R-:W-:Y:S01]  /*2c70*/  FMUL.FTZ R148, R15, R146 ;  /* 0x000000920f947220 */ /* 0x000fe20000410000 */
[----:B------:R-:W-:Y:S01]  /*2c80*/  FMUL.FTZ R142, R142, R50 ;  /* 0x000000328e8e7220 */ /* 0x000fe20000410000 */
        /* <DEDUP_REMOVED lines=40> */
[----:B------:R-:W-:Y:S01]  /*2f10*/  ISETP.NE.AND P3, PT, R170, 0x7f, PT ;  /* 0x0000007faa00780c */ /* 0x000fe20003f65270 */
        /* <DEDUP_REMOVED lines=9> */
[C---:B------:R-:W-:Y:S01]  /*2fb0*/  FMUL.FTZ R138, R11.reuse, R143 ;  /* 0x0000008f0b8a7220 */ /* 0x040fe20000410000 */
[----:B------:R-:W-:Y:S01]  /*2fc0*/  FADD.FTZ R147, R202, R147 ;  /* 0x00000093ca937221 */ /* 0x000fe20000010000 */
[-C--:B------:R-:W-:Y:S01]  /*2fd0*/  FMUL.FTZ R137, R11, R145.reuse ;  /* 0x000000910b897220 */ /* 0x080fe20000410000 */
[----:B------:R-:W-:Y:S01]  /*2fe0*/  FADD.FTZ R142, R201, R142 ;  /* 0x0000008ec98e7221 */ /* 0x000fe20000010000 */
[----:B------:R-:W-:Y:S01]  /*2ff0*/  FFMA.FTZ R145, R12, R145, R138 ;  /* 0x000000910c917223 */ /* 0x000fe2000001008a */
[----:B------:R-:W-:Y:S01]  /*3000*/  FMUL.FTZ R8, R185, R194 ;  /* 0x000000c2b9087220 */ /* 0x000fe20000410000 */
[----:B------:R-:W-:Y:S01]  /*3010*/  FMUL.FTZ R139, R7, R147 ;  /* 0x00000093078b7220 */ /* 0x000fe20000410000 */
[----:B------:R-:W-:Y:S01]  /*3020*/  FMUL.FTZ R138, R136, R43 ;  /* 0x0000002b888a7220 */ /* 0x000fe20000410000 */
[----:B------:R-:W-:Y:S01]  /*3030*/  @P3 IADD3 R154, R169, R2, RZ ;  /* 0x00000002a99a3210 */ /* 0x000fe20007ffe0ff */
[----:B------:R-:W-:Y:S01]  /*3040*/  FFMA.FTZ R137, R12, R143, -R137 ;  /* 0x0000008f0c897223 */ /* 0x000fe20000010889 */
[-C--:B------:R-:W-:Y:S01]  /*3050*/  FMUL.FTZ R144, R7, R142.reuse ;  /* 0x0000008e07907220 */ /* 0x080fe20000410000 */
[----:B------:R-:W-:Y:S01]  /*3060*/  FFMA.FTZ R142, R8, R142, R139 ;  /* 0x0000008e088e7223 */ /* 0x000fe2000001008b */
[----:B------:R-:W-:Y:S01]  /*3070*/  FMUL.FTZ R200, R136, R42 ;  /* 0x0000002a88c87220 */ /* 0x000fe20000410000 */
[----:B------:R-:W-:Y:S01]  /*3080*/  FMUL.FTZ R199, R117, R138 ;  /* 0x0000008a75c77220 */ /* 0x000fe20000410000 */
[----:B------:R-:W0:Y:S01]  /*3090*/  @P3 LDS.64 R154, [R154+0xa888] ;  /* 0x00a888009a9a3984 */ /* 0x000e220000000a00 */
[----:B------:R-:W-:Y:S01]  /*30a0*/  FMUL.FTZ R139, R9, R137 ;  /* 0x00000089098b7220 */ /* 0x000fe20000410000 */
[----:B------:R-:W-:Y:S01]  /*30b0*/  FMUL.FTZ R5, R179, R196 ;  /* 0x000000c4b3057220 */ /* 0x000fe20000410000 */
[----:B------:R-:W-:Y:S01]  /*30c0*/  FFMA.FTZ R147, R8, R147, -R144 ;  /* 0x0000009308937223 */ /* 0x000fe20000010890 */
[----:B------:R-:W-:Y:S01]  /*30d0*/  FMUL.FTZ R200, R117, R200 ;  /* 0x000000c875c87220 */ /* 0x000fe20000410000 */
[----:B------:R-:W-:Y:S01]  /*30e0*/  FADD.FTZ R142, R199, R142 ;  /* 0x0000008ec78e7221 */ /* 0x000fe20000010000 */
[-C--:B------:R-:W-:Y:S01]  /*30f0*/  FMUL.FTZ R136, R9, R145.reuse ;  /* 0x0000009109887220 */ /* 0x080fe20000410000 */
[----:B------:R-:W-:Y:S01]  /*3100*/  FFMA.FTZ R139, R10, R145, R139 ;  /* 0x000000910a8b7223 */ /* 0x000fe2000001008b */
[----:B------:R-:W-:Y:S01]  /*3110*/  FMUL.FTZ R6, R179, R6 ;  /* 0x00000006b3067220 */ /* 0x000fe20000410000 */
[----:B------:R-:W-:Y:S01]  /*3120*/  FADD.FTZ R147, R200, R147 ;  /* 0x00000093c8937221 */ /* 0x000fe20000010000 */
[----:B------:R-:W-:Y:S01]  /*3130*/  FMUL.FTZ R145, R5, R142 ;  /* 0x0000008e05917220 */ /* 0x000fe20000410000 */
[----:B------:R-:W-:-:S03]  /*3140*/  FFMA.FTZ R136, R10, R137, -R136 ;  /* 0x000000890a887223 */ /* 0x000fc60000010888 */
[----:B------:R-:W-:Y:S01]  /*3150*/  FFMA.FTZ R149, R6, R147, -R145 ;  /* 0x0000009306957223 */ /* 0x000fe20000010891 */
[C---:B------:R-:W-:Y:S01]  /*3160*/  FMUL.FTZ R145, R7.reuse, R136 ;  /* 0x0000008807917220 */ /* 0x040fe20000410000 */
[----:B------:R-:W-:Y:S01]  /*3170*/  FMUL.FTZ R137, R34, R36 ;  /* 0x0000002422897220 */ /* 0x000fe20000410000 */
[----:B------:R-:W-:Y:S01]  /*3180*/  FMUL.FTZ R143, R7, R139 ;  /* 0x0000008b078f7220 */ /* 0x000fe20000410000 */
[C---:B------:R-:W-:Y:S01]  /*3190*/  FMUL.FTZ R147, R5.reuse, R147 ;  /* 0x0000009305937220 */ /* 0x040fe20000410000 */
[----:B------:R-:W-:Y:S01]  /*31a0*/  FFMA.FTZ R145, R8, R139, R145 ;  /* 0x0000008b08917223 */ /* 0x000fe20000010091 */
[----:B------:R-:W-:Y:S01]  /*31b0*/  FMUL.FTZ R195, R34, R37 ;  /* 0x0000002522c37220 */ /* 0x000fe20000410000 */
[----:B------:R-:W-:Y:S01]  /*31c0*/  FFMA.FTZ R143, R8, R136, -R143 ;  /* 0x00000088088f7223 */ /* 0x000fe2000001088f */
[----:B------:R-:W-:Y:S01]  /*31d0*/  FMUL.FTZ R196, R118, R137 ;  /* 0x0000008976c47220 */ /* 0x000fe20000410000 */
[C---:B------:R-:W-:Y:S01]  /*31e0*/  FMUL.FTZ R137, R5.reuse, R145 ;  /* 0x0000009105897220 */ /* 0x040fe20000410000 */
[----:B------:R-:W-:Y:S01]  /*31f0*/  FFMA.FTZ R142, R6, R142, R147 ;  /* 0x0000008e068e7223 */ /* 0x000fe20000010093 */
[----:B------:R-:W-:Y:S01]  /*3200*/  FMUL.FTZ R195, R118, R195 ;  /* 0x000000c376c37220 */ /* 0x000fe20000410000 */
[-C--:B------:R-:W-:Y:S01]  /*3210*/  FMUL.FTZ R136, R5, R143.reuse ;  /* 0x0000008f05887220 */ /* 0x080fe20000410000 */
[----:B------:R-:W-:Y:S01]  /*3220*/  FFMA.FTZ R143, R6, R143, -R137 ;  /* 0x0000008f068f7223 */ /* 0x000fe20000010889 */
[----:B------:R-:W-:Y:S01]  /*3230*/  FADD.FTZ R149, R196, R149 ;  /* 0x00000095c4957221 */ /* 0x000fe20000010000 */
[----:B------:R-:W-:Y:S01]  /*3240*/  FADD.FTZ R142, R195, R142 ;  /* 0x0000008ec38e7221 */ /* 0x000fe20000010000 */
[----:B------:R-:W-:Y:S01]  /*3250*/  FFMA.FTZ R145, R6, R145, R136 ;  /* 0x0000009106917223 */ /* 0x000fe20000010088 */
[C---:B------:R-:W-:Y:S01]  /*3260*/  FMUL.FTZ R137, R3.reuse, R143 ;  /* 0x0000008f03897220 */ /* 0x040fe20000410000 */
[C---:B------:R-:W-:Y:S01]  /*3270*/  FMUL.FTZ R147, R3.reuse, R149 ;  /* 0x0000009503937220 */ /* 0x040fe20000410000 */
[----:B------:R-:W-:Y:S01]  /*3280*/  FMUL.FTZ R139, R3, R142 ;  /* 0x0000008e038b7220 */ /* 0x000fe20000410000 */
[C---:B------:R-:W-:Y:S01]  /*3290*/  FMUL.FTZ R198, R33.reuse, R38 ;  /* 0x0000002621c67220 */ /* 0x040fe20000410000 */
[----:B------:R-:W-:Y:S01]  /*32a0*/  FMUL.FTZ R136, R33, R39 ;  /* 0x0000002721887220 */ /* 0x000fe20000410000 */
[----:B------:R-:W-:Y:S01]  /*32b0*/  LEA.HI R138, R170, R170, RZ, 0x1e ;  /* 0x000000aaaa8a7211 */ /* 0x000fe200078ff0ff */
[C---:B------:R-:W-:Y:S01]  /*32c0*/  FFMA.FTZ R137, R4.reuse, R145, R137 ;  /* 0x0000009104897223 */ /* 0x040fe20000010089 */
[C---:B------:R-:W-:Y:S01]  /*32d0*/  FFMA.FTZ R149, R4.reuse, R149, -R139 ;  /* 0x0000009504957223 */ /* 0x040fe2000001088b */
[----:B------:R-:W-:Y:S01]  /*32e0*/  FFMA.FTZ R142, R4, R142, R147 ;  /* 0x0000008e048e7223 */ /* 0x000fe20000010093 */
[----:B------:R-:W-:Y:S01]  /*32f0*/  FMUL.FTZ R145, R3, R145 ;  /* 0x0000009103917220 */ /* 0x000fe20000410000 */
[C---:B------:R-:W-:Y:S01]  /*3300*/  FMUL.FTZ R197, R119.reuse, R136 ;  /* 0x0000008877c57220 */ /* 0x040fe20000410000 */
[----:B------:R-:W-:Y:S01]  /*3310*/  FMUL.FTZ R198, R119, R198 ;  /* 0x000000c677c67220 */ /* 0x000fe20000410000 */
[----:B------:R-:W-:Y:S01]  /*3320*/  BSSY B0, `(.L_x_4588) ;  /* 0x0000012000007945 */ /* 0x000fe20003800000 */
[----:B------:R-:W-:Y:S01]  /*3330*/  LEA R2, R138, R169, 0x4 ;  /* 0x000000a98a027211 */ /* 0x000fe200078e20ff */
[----:B------:R-:W-:Y:S01]  /*3340*/  FFMA.FTZ R136, R4, R143, -R145 ;  /* 0x0000008f04887223 */ /* 0x000fe20000010891 */
[----:B------:R-:W-:Y:S01]  /*3350*/  ISETP.GT.U32.AND P2, PT, R170, 0x1f, PT ;  /* 0x0000001faa00780c */ /* 0x000fe20003f44070 */
[----:B------:R-:W-:Y:S01]  /*3360*/  FADD.FTZ R139, R197, R142 ;  /* 0x0000008ec58b7221 */ /* 0x000fe20000010000 */
[----:B------:R-:W-:Y:S01]  /*3370*/  FADD.FTZ R138, R198, R149 ;  /* 0x00000095c68a7221 */ /* 0x000fe20000010000 */
[----:B0-----:R-:W-:Y:S10]  /*3380*/  @P3 BRA `(.L_x_4589) ;  /* 0x00000000002c3947 */ /* 0x001ff40003800000 */
        /* <DEDUP_REMOVED lines=11> */
.L_x_4589:
[----:B------:R-:W-:Y:S05]  /*3440*/  BSYNC B0 ;  /* 0x0000000000007941 */ /* 0x000fea0003800000 */
.L_x_4588:
        /* <DEDUP_REMOVED lines=33> */
[----:B------:R-:W-:Y:S01]  /*3660*/  LOP3.LUT R236, R170, 0x1f, RZ, 0xc0, !PT ;  /* 0x0000001faaec7812 */ /* 0x000fe200078ec0ff */
        /* <DEDUP_REMOVED lines=12> */
[C---:B--2---:R-:W-:Y:S01]  /*3730*/  FMUL.FTZ R243, R145.reuse, R242 ;  /* 0x000000f291f37220 */ /* 0x044fe20000410000 */
[----:B------:R-:W-:-:S03]  /*3740*/  FMUL.FTZ R245, R145, R227 ;  /* 0x000000e391f57220 */ /* 0x000fc60000410000 */
[C---:B------:R-:W-:Y:S01]  /*3750*/  FFMA.FTZ R227, R144.reuse, R227, -R243 ;  /* 0x000000e390e37223 */ /* 0x040fe200000108f3 */
[----:B------:R-:W-:Y:S01]  /*3760*/  FFMA.FTZ R243, R144, R242, R245 ;  /* 0x000000f290f37223 */ /* 0x000fe200000100f5 */
[CC--:B------:R-:W-:Y:S01]  /*3770*/  FMUL.FTZ R242, R138.reuse, R141.reuse ;  /* 0x0000008d8af27220 */ /* 0x0c0fe20000410000 */
[----:B------:R-:W-:Y:S01]  /*3780*/  FMUL.FTZ R245, R139, R141 ;  /* 0x0000008d8bf57220 */ /* 0x000fe20000410000 */
[----:B---3--:R-:W-:Y:S02]  /*3790*/  FMUL.FTZ R246, R149, R227 ;  /* 0x000000e395f67220 */ /* 0x008fe40000410000 */
[-C--:B------:R-:W-:Y:S01]  /*37a0*/  FFMA.FTZ R242, R139, R140.reuse, R242 ;  /* 0x0000008c8bf27223 */ /* 0x080fe200000100f2 */
[----:B------:R-:W-:-:S03]  /*37b0*/  FFMA.FTZ R245, R138, R140, -R245 ;  /* 0x0000008c8af57223 */ /* 0x000fc600000108f5 */
[----:B------:R-:W-:Y:S01]  /*37c0*/  FADD.FTZ R242, R143, R242 ;  /* 0x000000f28ff27221 */ /* 0x000fe20000010000 */
[----:B------:R-:W-:-:S03]  /*37d0*/  FADD.FTZ R245, R142, R245 ;  /* 0x000000f58ef57221 */ /* 0x000fc60000010000 */
[C---:B------:R-:W-:Y:S01]  /*37e0*/  FMUL.FTZ R247, R145.reuse, R242 ;  /* 0x000000f291f77220 */ /* 0x040fe20000410000 */
[----:B------:R-:W-:-:S03]  /*37f0*/  FMUL.FTZ R249, R145, R245 ;  /* 0x000000f591f97220 */ /* 0x000fc60000410000 */
[C---:B------:R-:W-:Y:S01]  /*3800*/  FFMA.FTZ R247, R144.reuse, R245, -R247 ;  /* 0x000000f590f77223 */ /* 0x040fe200000108f7 */
[----:B------:R-:W-:Y:S01]  /*3810*/  FFMA.FTZ R242, R144, R242, R249 ;  /* 0x000000f290f27223 */ /* 0x000fe200000100f9 */
[----:B------:R-:W-:Y:S02]  /*3820*/  FMUL.FTZ R249, R149, R243 ;  /* 0x000000f395f97220 */ /* 0x000fe40000410000 */
[----:B------:R-:W-:Y:S01]  /*3830*/  FADD.FTZ R244, R146, R247 ;  /* 0x000000f792f47221 */ /* 0x000fe20000010000 */
[----:B------:R-:W-:Y:S01]  /*3840*/  FADD.FTZ R245, R147, R242 ;  /* 0x000000f293f57221 */ /* 0x000fe20000010000 */
[----:B------:R-:W-:Y:S02]  /*3850*/  FFMA.FTZ R242, R148, R227, -R249 ;  /* 0x000000e394f27223 */ /* 0x000fe400000108f9 */
[C---:B------:R-:W-:Y:S01]  /*3860*/  FMUL.FTZ R227, R149.reuse, R244 ;  /* 0x000000f495e37220 */ /* 0x040fe20000410000 */
[----:B------:R-:W-:-:S03]  /*3870*/  FMUL.FTZ R149, R149, R245 ;  /* 0x000000f595957220 */ /* 0x000fc60000410000 */
[C---:B------:R-:W-:Y:S01]  /*3880*/  FFMA.FTZ R248, R148.reuse, R245, R227 ;  /* 0x000000f594f87223 */ /* 0x040fe200000100e3 */
[C---:B------:R-:W-:Y:S01]  /*3890*/  FFMA.FTZ R245, R148.reuse, R244, -R149 ;  /* 0x000000f494f57223 */ /* 0x040fe20000010895 */
[----:B------:R-:W-:Y:S02]  /*38a0*/  FFMA.FTZ R149, R148, R243, R246 ;  /* 0x000000f394957223 */ /* 0x000fe400000100f6 */
        /* <DEDUP_REMOVED lines=11> */
[----:B---3--:R-:W-:-:S03]  /*3960*/  FMUL.FTZ R151, R149, R150 ;  /* 0x0000009695977220 */ /* 0x008fc60000410000 */
[----:B------:R-:W-:Y:S01]  /*3970*/  @P3 FADD.FTZ R245, R245, R244 ;  /* 0x000000f4f5f53221 */ /* 0x000fe20000010000 */
[C---:B------:R-:W-:Y:S01]  /*3980*/  FFMA.FTZ R148, R242.reuse, R148, R247 ;  /* 0x00000094f2947223 */ /* 0x040fe200000100f7 */
[CC--:B----4-:R-:W-:Y:S01]  /*3990*/  FFMA.FTZ R244, R242.reuse, R227.reuse, R151 ;  /* 0x000000e3f2f47223 */ /* 0x0d0fe20000010097 */
[----:B------:R-:W-:Y:S02]  /*39a0*/  FMUL.FTZ R227, R149, R227 ;  /* 0x000000e395e37220 */ /* 0x000fe40000410000 */
[----:B------:R-:W-:Y:S02]  /*39b0*/  @P3 FADD.FTZ R243, R243, R148 ;  /* 0x00000094f3f33221 */ /* 0x000fe40000010000 */
        /* <DEDUP_REMOVED lines=10> */
[----:B------:R-:W-:-:S03]  /*3a60*/  FFMA.FTZ R244, R242, R227, -R244 ;  /* 0x000000e3f2f47223 */ /* 0x000fc600000108f4 */
[----:B------:R-:W-:Y:S01]  /*3a70*/  @P3 FADD.FTZ R243, R243, R148 ;  /* 0x00000094f3f33221 */ /* 0x000fe20000010000 */
[C---:B---3--:R-:W-:Y:S01]  /*3a80*/  FMUL.FTZ R151, R150.reuse, R149 ;  /* 0x0000009596977220 */ /* 0x048fe20000410000 */
[-C--:B----4-:R-:W-:Y:S01]  /*3a90*/  FMUL.FTZ R148, R150, R249.reuse ;  /* 0x000000f996947220 */ /* 0x090fe20000410000 */
[----:B------:R-:W-:Y:S02]  /*3aa0*/  @P3 FADD.FTZ R245, R245, R244 ;  /* 0x000000f4f5f53221 */ /* 0x000fe40000010000 */
[C---:B------:R-:W-:Y:S01]  /*3ab0*/  FFMA.FTZ R151, R242.reuse, R249, R151 ;  /* 0x000000f9f2977223 */ /* 0x040fe20000010097 */
[----:B------:R-:W-:Y:S02]  /*3ac0*/  @P3 FFMA.FTZ R242, R242, R149, -R148 ;  /* 0x00000095f2f23223 */ /* 0x000fe40000010894 */
[----:B------:R-:W0:Y:S02]  /*3ad0*/  SHFL.UP PT, R148, R243, 0x4, RZ ;  /* 0x04800000f3947989 */ /* 0x000e2400000e00ff */
        /* <DEDUP_REMOVED lines=13> */
[C---:B------:R-:W-:Y:S02]  /*3bb0*/  FFMA.FTZ R149, R242.reuse, R249, R149 ;  /* 0x000000f9f2957223 */ /* 0x040fe40000010095 */
[----:B------:R-:W0:Y:S01]  /*3bc0*/  SHFL.UP PT, R249, R245, 0x8, RZ ;  /* 0x05000000f5f97989 */ /* 0x000e2200000e00ff */
[----:B------:R-:W-:Y:S02]  /*3bd0*/  @P3 FFMA.FTZ R242, R242, R227, -R148 ;  /* 0x000000e3f2f23223 */ /* 0x000fe40000010894 */
[----:B------:R-:W-:Y:S01]  /*3be0*/  FSEL R150, R150, R149, !P3 ;  /* 0x0000009596967208 */ /* 0x000fe20005800000 */
        /* <DEDUP_REMOVED lines=19> */
.L_x_4711:
[----:B---3--:R-:W-:Y:S01]  /*3d20*/  FMUL.FTZ R247, R244, R249 ;  /* 0x000000f9f4f77220 */ /* 0x008fe20000410000 */
[----:B------:R-:W-:Y:S01]  /*3d30*/  ISETP.GE.AND P3, PT, R252, 0x10, PT ;  /* 0x00000010fc00780c */ /* 0x000fe20003f66270 */
[-C--:B--2---:R-:W-:Y:S01]  /*3d40*/  FMUL.FTZ R151, R244, R148.reuse ;  /* 0x00000094f4977220 */ /* 0x084fe20000410000 */
[----:B------:R-:W-:Y:S01]  /*3d50*/  UMOV UR46, 0xffffffff ;  /* 0xffffffff002e7882 */ /* 0x000fe20000000000 */
[----:B------:R-:W-:Y:S01]  /*3d60*/  FFMA.FTZ R246, R242, R148, R247 ;  /* 0x00000094f2f67223 */ /* 0x000fe200000100f7 */
[----:B----4-:R-:W-:Y:S01]  /*3d70*/  FMUL.FTZ R148, R244, R149 ;  /* 0x00000095f4947220 */ /* 0x010fe20000410000 */
[----:B------:R-:W-:-:S03]  /*3d80*/  FFMA.FTZ R150, R242, R249, -R151 ;  /* 0x000000f9f2967223 */ /* 0x000fc60000010897 */
[-C--:B0-----:R-:W-:Y:S01]  /*3d90*/  FFMA.FTZ R151, R242, R227.reuse, R148 ;  /* 0x000000e3f2977223 */ /* 0x081fe20000010094 */
[----:B------:R-:W-:-:S04]  /*3da0*/  FMUL.FTZ R148, R244, R227 ;  /* 0x000000e3f4947220 */ /* 0x000fc80000410000 */
[----:B------:R-:W-:Y:S01]  /*3db0*/  @P3 FFMA.FTZ R242, R242, R149, -R148 ;  /* 0x00000095f2f23223 */ /* 0x000fe20000010894 */
[----:B------:R-:W-:Y:S01]  /*3dc0*/  @P3 FADD.FTZ R245, R245, R150 ;  /* 0x00000096f5f53221 */ /* 0x000fe20000010000 */
[----:B------:R-:W-:Y:S01]  /*3dd0*/  @P3 FADD.FTZ R243, R243, R246 ;  /* 0x000000f6f3f33221 */ /* 0x000fe20000010000 */
[----:B------:R-:W-:Y:S01]  /*3de0*/  FSEL R244, R244, R151, !P3 ;  /* 0x00000097f4f47208 */ /* 0x000fe20005800000 */
[----:B------:R-:W-:Y:S06]  /*3df0*/  BRA.DIV UR46, `(.L_x_4592) ;  /* 0x0000007a2e707947 */ /* 0x000fec000b800000 */
.L_x_4714:
[----:B------:R-:W-:-:S03]  /*3e00*/  UMOV UR46, 0xffffffff ;  /* 0xffffffff002e7882 */ /* 0x000fc60000000000 */
[----:B------:R-:W-:Y:S05]  /*3e10*/  BRA.DIV UR46, `(.L_x_4593) ;  /* 0x0000007a2e907947 */ /* 0x000fea000b800000 */
.L_x_4717:
[----:B------:R-:W-:-:S03]  /*3e20*/  UMOV UR46, 0xffffffff ;  /* 0xffffffff002e7882 */ /* 0x000fc60000000000 */
[----:B------:R-:W-:Y:S05]  /*3e30*/  BRA.DIV UR46, `(.L_x_4594) ;  /* 0x0000007a2eb07947 */ /* 0x000fea000b800000 */
.L_x_4720:
[----:B------:R-:W-:-:S03]  /*3e40*/  UMOV UR46, 0xffffffff ;  /* 0xffffffff002e7882 */ /* 0x000fc60000000000 */
[----:B------:R-:W-:Y:S05]  /*3e50*/  BRA.DIV UR46, `(.L_x_4595) ;  /* 0x0000007a2ed07947 */ /* 0x000fea000b800000 */
.L_x_4723:
        /* <DEDUP_REMOVED lines=10> */
.L_x_4733:
        /* <DEDUP_REMOVED lines=14> */
[----:B------:R0:W-:Y:S03]  /*3fe0*/  STS.128 [R232+0x8470], R132 ;  /* 0x00847084e8007388 */ /* 0x0001e60000000c00 */
[----:B0-----:R-:W-:Y:S01]  /*3ff0*/  FADD.FTZ R134, R138, R149 ;  /* 0x000000958a867221 */ /* 0x001fe20000010000 */
        /* <DEDUP_REMOVED lines=9> */
[----:B------:R0:W-:Y:S02]  /*4090*/  STS.128 [R232+0x8480], R132 ;  /* 0x00848084e8007388 */ /* 0x0001e40000000c00 */
[----:B0-----:R-:W-:Y:S01]  /*40a0*/  FADD.FTZ R134, R142, R137 ;  /* 0x000000898e867221 */ /* 0x001fe20000010000 */
[----:B------:R-:W-:Y:S01]  /*40b0*/  FADD.FTZ R135, R143, R136 ;  /* 0x000000888f877221 */ /* 0x000fe20000010000 */
[C---:B------:R-:W-:Y:S01]  /*40c0*/  FMUL.FTZ R137, R141.reuse, R133 ;  /* 0x000000858d897220 */ /* 0x040fe20000410000 */
        /* <DEDUP_REMOVED lines=15> */
.L_x_4590:
[----:B------:R-:W-:Y:S05]  /*41c0*/  WARPSYNC.ALL ;  /* 0x0000000000007948 */ /* 0x000fea0003800000 */
[----:B--2---:R-:W-:Y:S01]  /*41d0*/  MOV R132, UR13 ;  /* 0x0000000d00847c02 */ /* 0x004fe20008000f00 */
[C---:B-1----:R-:W-:Y:S01]  /*41e0*/  FMUL.FTZ R135, R3.reuse, -R154 ;  /* 0x8000009a03877220 */ /* 0x042fe20000410000 */
[----:B------:R-:W-:Y:S01]  /*41f0*/  BAR.SYNC.DEFER_BLOCKING 0x0 ;  /* 0x0000000000007b1d */ /* 0x000fe20000010000 */
[CC--:B------:R-:W-:Y:S01]  /*4200*/  FMUL.FTZ R133, R3.reuse, R155.reuse ;  /* 0x0000009b03857220 */ /* 0x0c0fe20000410000 */
[----:B------:R-:W-:Y:S01]  /*4210*/  ISETP.GE.OR P0, PT, R132, UR52, P0 ;  /* 0x0000003484007c0c */ /* 0x000fe20008706670 */
[CC--:B------:R-:W-:Y:S01]  /*4220*/  FMUL.FTZ R132, R4.reuse, R194.reuse ;  /* 0x000000c204847220 */ /* 0x0c0fe20000410000 */
[C---:B------:R-:W-:Y:S01]  /*4230*/  FMUL.FTZ R137, R3.reuse, R194 ;  /* 0x000000c203897220 */ /* 0x040fe20000410000 */
[C---:B------:R-:W-:Y:S01]  /*4240*/  FFMA.FTZ R135, R4.reuse, -R155, R135 ;  /* 0x8000009b04877223 */ /* 0x040fe20000010087 */
[C---:B------:R-:W-:Y:S01]  /*4250*/  FFMA.FTZ R133, R4.reuse, R154, -R133 ;  /* 0x0000009a04857223 */ /* 0x040fe20000010885 */
        /* <DEDUP_REMOVED lines=9> */
[----:B------:R-:W-:Y:S01]  /*42f0*/  FMUL.FTZ R139, R5, -R132 ;  /* 0x80000084058b7220 */ /* 0x000fe20000410000 */
[CC--:B------:R-:W-:Y:S01]  /*4300*/  FMUL.FTZ R141, R7.reuse, -R137.reuse ;  /* 0x80000089078d7220 */ /* 0x0c0fe20000410000 */
[----:B------:R-:W-:Y:S01]  /*4310*/  FMUL.FTZ R138, R7, -R136 ;  /* 0x80000088078a7220 */ /* 0x000fe20000410000 */
[C---:B------:R-:W-:Y:S01]  /*4320*/  FFMA.FTZ R135, R6.reuse, R132, -R133 ;  /* 0x0000008406877223 */ /* 0x040fe20000010885 */
[----:B------:R-:W-:Y:S01]  /*4330*/  FFMA.FTZ R139, R6, R134, R139 ;  /* 0x00000086068b7223 */ /* 0x000fe2000001008b */
[C---:B------:R-:W-:Y:S01]  /*4340*/  FFMA.FTZ R141, R8.reuse, R136, R141 ;  /* 0x00000088088d7223 */ /* 0x040fe2000001008d */
[----:B------:R-:W-:Y:S01]  /*4350*/  FFMA.FTZ R138, R8, R137, -R138 ;  /* 0x00000089088a7223 */ /* 0x000fe2000001088a */
[----:B------:R-:W-:Y:S01]  /*4360*/  FADD.FTZ R135, R176, R135 ;  /* 0x00000087b0877221 */ /* 0x000fe20000010000 */
[----:B------:R-:W1:Y:S01]  /*4370*/  LDS.64 R132, [R2+0x8478] ;  /* 0x0084780002847984 */ /* 0x000e620000000a00 */
[C---:B------:R-:W-:Y:S01]  /*4380*/  FMUL.FTZ R137, R9.reuse, -R141 ;  /* 0x8000008d09897220 */ /* 0x040fe20000410000 */
[----:B------:R-:W-:Y:S01]  /*4390*/  FMUL.FTZ R134, R9, -R138 ;  /* 0x8000008a09867220 */ /* 0x000fe20000410000 */
[----:B------:R-:W-:-:S02]  /*43a0*/  FADD.FTZ R139, -R192, R139 ;  /* 0x0000008bc08b7221 */ /* 0x000fc40000010100 */
[C---:B------:R-:W-:Y:S01]  /*43b0*/  FFMA.FTZ R138, R10.reuse, R138, -R137 ;  /* 0x0000008a0a8a7223 */ /* 0x040fe20000010889 */
[----:B------:R-:W-:Y:S01]  /*43c0*/  FFMA.FTZ R141, R10, R141, R134 ;  /* 0x0000008d0a8d7223 */ /* 0x000fe20000010086 */
[C---:B------:R-:W-:Y:S01]  /*43d0*/  FMUL.FTZ R137, R7.reuse, -R135 ;  /* 0x8000008707897220 */ /* 0x040fe20000410000 */
[----:B------:R-:W-:Y:S01]  /*43e0*/  FMUL.FTZ R134, R7, -R139 ;  /* 0x8000008b07867220 */ /* 0x000fe20000410000 */
[CC--:B------:R-:W-:Y:S01]  /*43f0*/  FMUL.FTZ R145, R11.reuse, -R138.reuse ;  /* 0x8000008a0b917220 */ /* 0x0c0fe20000410000 */
        /* <DEDUP_REMOVED lines=15> */
[CC--:B------:R-:W-:Y:S01]  /*44f0*/  FMUL.FTZ R141, R15.reuse, -R139.reuse ;  /* 0x8000008b0f8d7220 */ /* 0x0c0fe20000410000 */
        /* <DEDUP_REMOVED lines=8> */
[-C--:B------:R-:W-:Y:S01]  /*4580*/  FMUL.FTZ R140, R17, -R138.reuse ;  /* 0x8000008a118c7220 */ /* 0x080fe20000410000 */
[C---:B------:R-:W-:Y:S01]  /*4590*/  FFMA.FTZ R136, R12.reuse, R137, R139 ;  /* 0x000000890c887223 */ /* 0x040fe2000001008b */
[----:B------:R-:W-:Y:S01]  /*45a0*/  FFMA.FTZ R134, R12, R135, -R134 ;  /* 0x000000870c867223 */ /* 0x000fe20000010886 */
[C---:B------:R-:W-:Y:S01]  /*45b0*/  FFMA.FTZ R143, R18.reuse, R138, -R143 ;  /* 0x0000008a128f7223 */ /* 0x040fe2000001088f */
[----:B------:R-:W-:Y:S01]  /*45c0*/  FFMA.FTZ R140, R18, R141, R140 ;  /* 0x0000008d128c7223 */ /* 0x000fe2000001008c */
[----:B------:R-:W-:Y:S01]  /*45d0*/  FADD.FTZ R137, -R189, R136 ;  /* 0x00000088bd897221 */ /* 0x000fe20000010100 */
[----:B------:R-:W-:Y:S01]  /*45e0*/  FADD.FTZ R136, R171, R134 ;  /* 0x00000086ab887221 */ /* 0x000fe20000010000 */
[C---:B-1----:R-:W-:Y:S01]  /*45f0*/  FMUL.FTZ R135, R175.reuse, R133 ;  /* 0x00000085af877220 */ /* 0x042fe20000410000 */
[----:B------:R-:W-:Y:S01]  /*4600*/  FMUL.FTZ R134, R175, R132 ;  /* 0x00000084af867220 */ /* 0x000fe20000410000 */
[----:B------:R-:W-:Y:S01]  /*4610*/  FMUL.FTZ R141, R19, -R143 ;  /* 0x8000008f138d7220 */ /* 0x000fe20000410000 */
[----:B------:R-:W-:Y:S01]  /*4620*/  FMUL.FTZ R138, R13, -R136 ;  /* 0x800000880d8a7220 */ /* 0x000fe20000410000 */
[C---:B------:R-:W-:Y:S01]  /*4630*/  FFMA.FTZ R135, R174.reuse, R132, -R135 ;  /* 0x00000084ae877223 */ /* 0x040fe20000010887 */
[----:B------:R-:W-:Y:S01]  /*4640*/  FFMA.FTZ R134, R174, R133, R134 ;  /* 0x00000085ae867223 */ /* 0x000fe20000010086 */
[-C--:B------:R-:W-:Y:S01]  /*4650*/  FMUL.FTZ R132, R19, -R140.reuse ;  /* 0x8000008c13847220 */ /* 0x080fe20000410000 */
[----:B------:R-:W-:Y:S01]  /*4660*/  FFMA.FTZ R141, R20, R140, R141 ;  /* 0x0000008c148d7223 */ /* 0x000fe2000001008d */
[----:B------:R-:W-:Y:S01]  /*4670*/  FADD.FTZ R226, R226, R135 ;  /* 0x00000087e2e27221 */ /* 0x000fe20000010000 */
[----:B------:R-:W-:Y:S01]  /*4680*/  FADD.FTZ R225, R225, R134 ;  /* 0x00000086e1e17221 */ /* 0x000fe20000010000 */
[----:B------:R-:W-:Y:S01]  /*4690*/  FFMA.FTZ R143, R20, R143, -R132 ;  /* 0x0000008f148f7223 */ /* 0x000fe20000010884 */
[----:B------:R-:W-:Y:S01]  /*46a0*/  FMUL.FTZ R139, R13, -R137 ;  /* 0x800000890d8b7220 */ /* 0x000fe20000410000 */
[CC--:B------:R-:W-:Y:S01]  /*46b0*/  FMUL.FTZ R135, R31.reuse, R226.reuse ;  /* 0x000000e21f877220 */ /* 0x0c0fe20000410000 */
[----:B------:R-:W-:Y:S01]  /*46c0*/  FMUL.FTZ R133, R31, R225 ;  /* 0x000000e11f857220 */ /* 0x000fe20000410000 */
[C---:B------:R-:W-:Y:S01]  /*46d0*/  FMUL.FTZ R134, R21.reuse, -R143 ;  /* 0x8000008f15867220 */ /* 0x040fe20000410000 */
[----:B------:R-:W-:Y:S01]  /*46e0*/  FFMA.FTZ R137, R14, R137, R138 ;  /* 0x000000890e897223 */ /* 0x000fe2000001008a */
[C---:B------:R-:W-:Y:S01]  /*46f0*/  FFMA.FTZ R135, R32.reuse, R225, R135 ;  /* 0x000000e120877223 */ /* 0x040fe20000010087 */
[----:B------:R-:W-:Y:S01]  /*4700*/  FFMA.FTZ R132, R32, R226, -R133 ;  /* 0x000000e220847223 */ /* 0x000fe20000010885 */
[----:B------:R-:W-:Y:S01]  /*4710*/  FMUL.FTZ R133, R21, -R141 ;  /* 0x8000008d15857220 */ /* 0x000fe20000410000 */
[----:B------:R-:W-:Y:S01]  /*4720*/  FFMA.FTZ R139, R14, R136, -R139 ;  /* 0x000000880e8b7223 */ /* 0x000fe2000001088b */
[----:B------:R-:W-:Y:S01]  /*4730*/  FADD.FTZ R224, R224, R135 ;  /* 0x00000087e0e07221 */ /* 0x000fe20000010000 */
[----:B------:R-:W-:Y:S01]  /*4740*/  FADD.FTZ R223, R223, R132 ;  /* 0x00000084dfdf7221 */ /* 0x000fe20000010000 */
[----:B------:R-:W-:Y:S01]  /*4750*/  FFMA.FTZ R143, R22, R143, -R133 ;  /* 0x0000008f168f7223 */ /* 0x000fe20000010885 */
[----:B------:R-:W-:Y:S01]  /*4760*/  FADD.FTZ R137, -R188, R137 ;  /* 0x00000089bc897221 */ /* 0x000fe20000010100 */
[CC--:B------:R-:W-:Y:S01]  /*4770*/  FMUL.FTZ R133, R29.reuse, R224.reuse ;  /* 0x000000e01d857220 */ /* 0x0c0fe20000410000 */
[----:B------:R-:W-:Y:S01]  /*4780*/  FMUL.FTZ R135, R29, R223 ;  /* 0x000000df1d877220 */ /* 0x000fe20000410000 */
[----:B------:R-:W-:Y:S01]  /*4790*/  FADD.FTZ R139, R228, R139 ;  /* 0x0000008be48b7221 */ /* 0x000fe20000010000 */
[----:B------:R-:W-:Y:S01]  /*47a0*/  FFMA.FTZ R141, R22, R141, R134 ;  /* 0x0000008d168d7223 */ /* 0x000fe20000010086 */
[C---:B------:R-:W-:Y:S01]  /*47b0*/  FFMA.FTZ R132, R30.reuse, R223, -R133 ;  /* 0x000000df1e847223 */ /* 0x040fe20000010885 */
[----:B------:R-:W-:Y:S01]  /*47c0*/  FFMA.FTZ R135, R30, R224, R135 ;  /* 0x000000e01e877223 */ /* 0x000fe20000010087 */
[----:B------:R-:W-:Y:S01]  /*47d0*/  FMUL.FTZ R133, R15, -R137 ;  /* 0x800000890f857220 */ /* 0x000fe20000410000 */
[----:B------:R-:W-:Y:S01]  /*47e0*/  FMUL.FTZ R138, R23, -R143 ;  /* 0x8000008f178a7220 */ /* 0x000fe20000410000 */
[----:B------:R-:W-:Y:S01]  /*47f0*/  FADD.FTZ R221, R221, R132 ;  /* 0x00000084dddd7221 */ /* 0x000fe20000010000 */
[----:B------:R-:W-:Y:S01]  /*4800*/  FADD.FTZ R222, R222, R135 ;  /* 0x00000087dede7221 */ /* 0x000fe20000010000 */
[----:B------:R-:W-:Y:S01]  /*4810*/  FFMA.FTZ R134, R16, R139, -R133 ;  /* 0x0000008b10867223 */ /* 0x000fe20000010885 */
[----:B------:R-:W-:Y:S01]  /*4820*/  FMUL.FTZ R135, R23, -R141 ;  /* 0x8000008d17877220 */ /* 0x000fe20000410000 */
[C---:B------:R-:W-:Y:S01]  /*4830*/  FMUL.FTZ R133, R27.reuse, R221 ;  /* 0x000000dd1b857220 */ /* 0x040fe20000410000 */
[-C--:B------:R-:W-:Y:S01]  /*4840*/  FMUL.FTZ R132, R27, R222.reuse ;  /* 0x000000de1b847220 */ /* 0x080fe20000410000 */
[----:B------:R-:W-:Y:S01]  /*4850*/  FMUL.FTZ R136, R15, -R139 ;  /* 0x8000008b0f887220 */ /* 0x000fe20000410000 */
[----:B------:R-:W-:Y:S01]  /*4860*/  FFMA.FTZ R143, R24, R143, -R135 ;  /* 0x0000008f188f7223 */ /* 0x000fe20000010887 */
[C---:B------:R-:W-:Y:S01]  /*4870*/  FFMA.FTZ R133, R28.reuse, R222, R133 ;  /* 0x000000de1c857223 */ /* 0x040fe20000010085 */
[----:B------:R-:W-:Y:S01]  /*4880*/  FFMA.FTZ R132, R28, R221, -R132 ;  /* 0x000000dd1c847223 */ /* 0x000fe20000010884 */
[----:B------:R-:W-:Y:S01]  /*4890*/  FFMA.FTZ R138, R24, R141, R138 ;  /* 0x0000008d188a7223 */ /* 0x000fe2000001008a */
[----:B------:R-:W-:Y:S01]  /*48a0*/  FFMA.FTZ R136, R16, R137, R136 ;  /* 0x0000008910887223 */ /* 0x000fe20000010088 */
[----:B------:R-:W-:Y:S01]  /*48b0*/  FADD.FTZ R220, R220, R133 ;  /* 0x00000085dcdc7221 */ /* 0x000fe20000010000 */
[----:B------:R-:W-:Y:S01]  /*48c0*/  FADD.FTZ R219, R219, R132 ;  /* 0x00000084dbdb7221 */ /* 0x000fe20000010000 */
[----:B------:R-:W-:Y:S01]  /*48d0*/  FMUL.FTZ R141, R25, -R143 ;  /* 0x8000008f198d7220 */ /* 0x000fe20000410000 */
[----:B------:R-:W-:Y:S01]  /*48e0*/  FADD.FTZ R136, -R187, R136 ;  /* 0x00000088bb887221 */ /* 0x000fe20000010100 */
[C---:B------:R-:W-:Y:S01]  /*48f0*/  FMUL.FTZ R133, R25.reuse, R220 ;  /* 0x000000dc19857220 */ /* 0x040fe20000410000 */
[-C--:B------:R-:W-:Y:S01]  /*4900*/  FMUL.FTZ R135, R25, R219.reuse ;  /* 0x000000db19877220 */ /* 0x080fe20000410000 */
[----:B------:R-:W-:Y:S01]  /*4910*/  FADD.FTZ R134, R229, R134 ;  /* 0x00000086e5867221 */ /* 0x000fe20000010000 */
[C---:B------:R-:W-:Y:S01]  /*4920*/  FFMA.FTZ R141, R26.reuse, R138, R141 ;  /* 0x0000008a1a8d7223 */ /* 0x040fe2000001008d */
[C---:B------:R-:W-:Y:S01]  /*4930*/  FFMA.FTZ R133, R26.reuse, R219, -R133 ;  /* 0x000000db1a857223 */ /* 0x040fe20000010885 */
[----:B------:R-:W-:Y:S01]  /*4940*/  FFMA.FTZ R132, R26, R220, R135 ;  /* 0x000000dc1a847223 */ /* 0x000fe20000010087 */
[C---:B------:R-:W-:Y:S01]  /*4950*/  FMUL.FTZ R137, R17.reuse, -R136 ;  /* 0x8000008811897220 */ /* 0x040fe20000410000 */
[----:B------:R-:W-:Y:S01]  /*4960*/  FMUL.FTZ R139, R17, -R134 ;  /* 0x80000086118b7220 */ /* 0x000fe20000410000 */
[----:B------:R-:W-:Y:S01]  /*4970*/  FADD.FTZ R218, R218, R133 ;  /* 0x00000085dada7221 */ /* 0x000fe20000010000 */
[----:B------:R-:W-:Y:S01]  /*4980*/  FADD.FTZ R217, R217, R132 ;  /* 0x00000084d9d97221 */ /* 0x000fe20000010000 */
[----:B------:R-:W-:Y:S01]  /*4990*/  FMUL.FTZ R132, R25, -R138 ;  /* 0x8000008a19847220 */ /* 0x000fe20000410000 */
[----:B------:R-:W-:Y:S01]  /*49a0*/  FFMA.FTZ R137, R18, R134, -R137 ;  /* 0x0000008612897223 */ /* 0x000fe20000010889 */
[C---:B------:R-:W-:Y:S01]  /*49b0*/  FMUL.FTZ R135, R23.reuse, R218 ;  /* 0x000000da17877220 */ /* 0x040fe20000410000 */
[----:B------:R-:W-:Y:S01]  /*49c0*/  FMUL.FTZ R133, R23, R217 ;  /* 0x000000d917857220 */ /* 0x000fe20000410000 */
[----:B------:R-:W-:Y:S01]  /*49d0*/  FFMA.FTZ R143, R26, R143, -R132 ;  /* 0x0000008f1a8f7223 */ /* 0x000fe20000010884 */
[----:B------:R-:W-:Y:S01]  /*49e0*/  FFMA.FTZ R139, R18, R136, R139 ;  /* 0x00000088128b7223 */ /* 0x000fe2000001008b */
[C---:B------:R-:W-:Y:S01]  /*49f0*/  FFMA.FTZ R135, R24.reuse, R217, R135 ;  /* 0x000000d918877223 */ /* 0x040fe20000010087 */
[----:B------:R-:W-:Y:S01]  /*4a00*/  FFMA.FTZ R132, R24, R218, -R133 ;  /* 0x000000da18847223 */ /* 0x000fe20000010885 */
[C---:B------:R-:W-:Y:S01]  /*4a10*/  FMUL.FTZ R133, R27.reuse, -R141 ;  /* 0x8000008d1b857220 */ /* 0x040fe20000410000 */
[-C--:B------:R-:W-:Y:S01]  /*4a20*/  FMUL.FTZ R134, R27, -R143.reuse ;  /* 0x8000008f1b867220 */ /* 0x080fe20000410000 */
        /* <DEDUP_REMOVED lines=10> */
[C---:B------:R-:W-:Y:S01]  /*4ad0*/  FMUL.FTZ R135, R19.reuse, -R139 ;  /* 0x8000008b13877220 */ /* 0x040fe20000410000 */
[-C--:B------:R-:W-:Y:S01]  /*4ae0*/  FMUL.FTZ R136, R19, -R137.reuse ;  /* 0x8000008913887220 */ /* 0x080fe20000410000 */
[----:B------:R-:W-:Y:S01]  /*4af0*/  FADD.FTZ R214, R214, R133 ;  /* 0x00000085d6d67221 */ /* 0x000fe20000010000 */
[----:B------:R-:W-:Y:S01]  /*4b00*/  FADD.FTZ R213, R213, R132 ;  /* 0x00000084d5d57221 */ /* 0x000fe20000010000 */
[C---:B------:R-:W-:Y:S01]  /*4b10*/  FFMA.FTZ R134, R20.reuse, R137, -R135 ;  /* 0x0000008914867223 */ /* 0x040fe20000010887 */
[----:B------:R-:W-:Y:S01]  /*4b20*/  FMUL.FTZ R137, R29, -R141 ;  /* 0x8000008d1d897220 */ /* 0x000fe20000410000 */
[CC--:B------:R-:W-:Y:S01]  /*4b30*/  FMUL.FTZ R135, R19.reuse, R214.reuse ;  /* 0x000000d613877220 */ /* 0x0c0fe20000410000 */
[----:B------:R-:W-:Y:S01]  /*4b40*/  FMUL.FTZ R133, R19, R213 ;  /* 0x000000d513857220 */ /* 0x000fe20000410000 */
[C---:B------:R-:W-:Y:S01]  /*4b50*/  FFMA.FTZ R138, R20.reuse, R139, R136 ;  /* 0x0000008b148a7223 */ /* 0x040fe20000010088 */
[----:B------:R-:W-:Y:S01]  /*4b60*/  FMUL.FTZ R140, R29, -R143 ;  /* 0x8000008f1d8c7220 */ /* 0x000fe20000410000 */
[----:B------:R-:W-:Y:S01]  /*4b70*/  FADD.FTZ R134, R231, R134 ;  /* 0x00000086e7867221 */ /* 0x000fe20000010000 */
[C---:B------:R-:W-:Y:S01]  /*4b80*/  FFMA.FTZ R135, R20.reuse, R213, R135 ;  /* 0x000000d514877223 */ /* 0x040fe20000010087 */
[----:B------:R-:W-:Y:S01]  /*4b90*/  FFMA.FTZ R132, R20, R214, -R133 ;  /* 0x000000d614847223 */ /* 0x000fe20000010885 */
[C---:B------:R-:W-:Y:S01]  /*4ba0*/  FFMA.FTZ R136, R30.reuse, R143, -R137 ;  /* 0x0000008f1e887223 */ /* 0x040fe20000010889 */
[----:B------:R-:W-:Y:S01]  /*4bb0*/  FFMA.FTZ R137, R30, R141, R140 ;  /* 0x0000008d1e897223 */ /* 0x000fe2000001008c */
[----:B------:R-:W-:Y:S01]  /*4bc0*/  FADD.FTZ R138, -R185, R138 ;  /* 0x0000008ab98a7221 */ /* 0x000fe20000010100 */
[----:B------:R-:W-:Y:S01]  /*4bd0*/  FMUL.FTZ R141, R21, -R134 ;  /* 0x80000086158d7220 */ /* 0x000fe20000410000 */
[----:B------:R-:W-:Y:S01]  /*4be0*/  FADD.FTZ R212, R212, R135 ;  /* 0x00000087d4d47221 */ /* 0x000fe20000010000 */
[----:B------:R-:W-:Y:S01]  /*4bf0*/  FADD.FTZ R211, R211, R132 ;  /* 0x00000084d3d37221 */ /* 0x000fe20000010000 */
[-C--:B------:R-:W-:Y:S01]  /*4c00*/  FMUL.FTZ R139, R21, -R138.reuse ;  /* 0x8000008a158b7220 */ /* 0x080fe20000410000 */
[C---:B------:R-:W-:Y:S01]  /*4c10*/  FFMA.FTZ R141, R22.reuse, R138, R141 ;  /* 0x0000008a168d7223 */ /* 0x040fe2000001008d */
[C---:B------:R-:W-:Y:S01]  /*4c20*/  FMUL.FTZ R133, R17.reuse, R212 ;  /* 0x000000d411857220 */ /* 0x040fe20000410000 */
[-C--:B------:R-:W-:Y:S01]  /*4c30*/  FMUL.FTZ R135, R17, R211.reuse ;  /* 0x000000d311877220 */ /* 0x080fe20000410000 */
[----:B------:R-:W-:Y:S01]  /*4c40*/  FFMA.FTZ R134, R22, R134, -R139 ;  /* 0x0000008616867223 */ /* 0x000fe2000001088b */
[----:B------:R-:W-:Y:S01]  /*4c50*/  FADD.FTZ R141, -R184, R141 ;  /* 0x0000008db88d7221 */ /* 0x000fe20000010100 */
[C---:B------:R-:W-:Y:S01]  /*4c60*/  FFMA.FTZ R133, R18.reuse, R211, -R133 ;  /* 0x000000d312857223 */ /* 0x040fe20000010885 */
[----:B------:R-:W-:Y:S01]  /*4c70*/  FFMA.FTZ R132, R18, R212, R135 ;  /* 0x000000d412847223 */ /* 0x000fe20000010087 */
[----:B------:R-:W-:Y:S01]  /*4c80*/  FADD.FTZ R134, R233, R134 ;  /* 0x00000086e9867221 */ /* 0x000fe20000010000 */
[----:B------:R-:W-:Y:S01]  /*4c90*/  FMUL.FTZ R139, R23, -R141 ;  /* 0x8000008d178b7220 */ /* 0x000fe20000410000 */
[----:B------:R-:W-:Y:S01]  /*4ca0*/  FADD.FTZ R210, R210, R133 ;  /* 0x00000085d2d27221 */ /* 0x000fe20000010000 */
[----:B------:R-:W-:Y:S01]  /*4cb0*/  FADD.FTZ R209, R209, R132 ;  /* 0x00000084d1d17221 */ /* 0x000fe20000010000 */
[-C--:B------:R-:W-:Y:S01]  /*4cc0*/  FMUL.FTZ R143, R23, -R134.reuse ;  /* 0x80000086178f7220 */ /* 0x080fe20000410000 */
[C---:B------:R-:W-:Y:S01]  /*4cd0*/  FFMA.FTZ R139, R24.reuse, R134, -R139 ;  /* 0x00000086188b7223 */ /* 0x040fe2000001088b */
[CC--:B------:R-:W-:Y:S01]  /*4ce0*/  FMUL.FTZ R135, R15.reuse, R210.reuse ;  /* 0x000000d20f877220 */ /* 0x0c0fe20000410000 */
[----:B------:R-:W-:Y:S01]  /*4cf0*/  FMUL.FTZ R133, R15, R209 ;  /* 0x000000d10f857220 */ /* 0x000fe20000410000 */
[----:B------:R-:W-:Y:S01]  /*4d00*/  FFMA.FTZ R138, R24, R141, R143 ;  /* 0x0000008d188a7223 */ /* 0x000fe2000001008f */
[----:B------:R-:W-:Y:S01]  /*4d10*/  FADD.FTZ R139, R234, R139 ;  /* 0x0000008bea8b7221 */ /* 0x000fe20000010000 */
[C---:B------:R-:W-:Y:S01]  /*4d20*/  FFMA.FTZ R135, R16.reuse, R209, R135 ;  /* 0x000000d110877223 */ /* 0x040fe20000010087 */
[----:B------:R-:W-:Y:S01]  /*4d30*/  FFMA.FTZ R132, R16, R210, -R133 ;  /* 0x000000d210847223 */ /* 0x000fe20000010885 */
[----:B------:R-:W-:Y:S01]  /*4d40*/  FADD.FTZ R138, -R183, R138 ;  /* 0x0000008ab78a7221 */ /* 0x000fe20000010100 */
[----:B------:R-:W-:Y:S01]  /*4d50*/  FMUL.FTZ R143, R25, -R139 ;  /* 0x8000008b198f7220 */ /* 0x000fe20000410000 */
[----:B------:R-:W-:Y:S01]  /*4d60*/  FADD.FTZ R208, R208, R135 ;  /* 0x00000087d0d07221 */ /* 0x000fe20000010000 */
[----:B------:R-:W-:Y:S01]  /*4d70*/  FADD.FTZ R207, R207, R132 ;  /* 0x00000084cfcf7221 */ /* 0x000fe20000010000 */
[-C--:B------:R-:W-:Y:S01]  /*4d80*/  FMUL.FTZ R141, R25, -R138.reuse ;  /* 0x8000008a198d7220 */ /* 0x080fe20000410000 */
[C---:B------:R-:W-:Y:S01]  /*4d90*/  FFMA.FTZ R143, R26.reuse, R138, R143 ;  /* 0x0000008a1a8f7223 */ /* 0x040fe2000001008f */
[CC--:B------:R-:W-:Y:S01]  /*4da0*/  FMUL.FTZ R133, R13.reuse, R208.reuse ;  /* 0x000000d00d857220 */ /* 0x0c0fe20000410000 */
[----:B------:R-:W-:Y:S01]  /*4db0*/  FMUL.FTZ R135, R13, R207 ;  /* 0x000000cf0d877220 */ /* 0x000fe20000410000 */
        /* <DEDUP_REMOVED lines=32> */
[-C--:B0-----:R-:W-:Y:S01]  /*4fc0*/  FMUL.FTZ R142, R31, -R139.reuse ;  /* 0x8000008b1f8e7220 */ /* 0x081fe20000410000 */
[C---:B------:R-:W-:Y:S01]  /*4fd0*/  FFMA.FTZ R140, R32.reuse, R139, -R143 ;  /* 0x0000008b208c7223 */ /* 0x040fe2000001088f */
[C---:B------:R-:W-:Y:S01]  /*4fe0*/  FMUL.FTZ R138, R7.reuse, R202 ;  /* 0x000000ca078a7220 */ /* 0x040fe20000410000 */
[----:B------:R-:W-:Y:S01]  /*4ff0*/  FMUL.FTZ R139, R7, R201 ;  /* 0x000000c9078b7220 */ /* 0x000fe20000410000 */
[----:B------:R-:W-:Y:S01]  /*5000*/  FFMA.FTZ R142, R32, R141, R142 ;  /* 0x0000008d208e7223 */ /* 0x000fe2000001008e */
[C---:B------:R-:W-:Y:S01]  /*5010*/  FMUL.FTZ R143, R31.reuse, -R136 ;  /* 0x800000881f8f7220 */ /* 0x040fe20000410000 */
[C---:B------:R-:W-:Y:S01]  /*5020*/  FFMA.FTZ R138, R8.reuse, R201, R138 ;  /* 0x000000c9088a7223 */ /* 0x040fe2000001008a */
[----:B------:R-:W-:Y:S01]  /*5030*/  FFMA.FTZ R139, R8, R202, -R139 ;  /* 0x000000ca088b7223 */ /* 0x000fe2000001088b */
[-C--:B------:R-:W-:Y:S01]  /*5040*/  FMUL.FTZ R141, R31, -R137.reuse ;  /* 0x800000891f8d7220 */ /* 0x080fe20000410000 */
[----:B------:R-:W-:Y:S01]  /*5050*/  FFMA.FTZ R137, R32, R137, R143 ;  /* 0x0000008920897223 */ /* 0x000fe2000001008f */
[----:B------:R-:W-:Y:S01]  /*5060*/  FADD.FTZ R199, R199, R138 ;  /* 0x0000008ac7c77221 */ /* 0x000fe20000010000 */
[----:B------:R-:W-:Y:S01]  /*5070*/  FADD.FTZ R200, R200, R139 ;  /* 0x0000008bc8c87221 */ /* 0x000fe20000010000 */
[----:B------:R-:W-:Y:S01]  /*5080*/  FFMA.FTZ R136, R32, R136, -R141 ;  /* 0x0000008820887223 */ /* 0x000fe2000001088d */
[----:B------:R-:W-:Y:S01]  /*5090*/  FADD.FTZ R138, R239, R140 ;  /* 0x0000008cef8a7221 */ /* 0x000fe20000010000 */
[CC--:B------:R-:W-:Y:S01]  /*50a0*/  FMUL.FTZ R141, R5.reuse, R199.reuse ;  /* 0x000000c7058d7220 */ /* 0x0c0fe20000410000 */
[-C--:B------:R-:W-:Y:S01]  /*50b0*/  FMUL.FTZ R143, R5, R200.reuse ;  /* 0x000000c8058f7220 */ /* 0x080fe20000410000 */
[----:B------:R-:W-:Y:S01]  /*50c0*/  HFMA2.MMA R133, -RZ, RZ, 0, 0 ;  /* 0x00000000ff857435 */ /* 0x000fe200000001ff */
[----:B------:R-:W-:Y:S01]  /*50d0*/  MOV R174, UR7 ;  /* 0x0000000700ae7c02 */ /* 0x000fe20008000f00 */
[C---:B------:R-:W-:Y:S01]  /*50e0*/  FFMA.FTZ R141, R6.reuse, R200, -R141 ;  /* 0x000000c8068d7223 */ /* 0x040fe2000001088d */
[----:B------:R-:W-:Y:S01]  /*50f0*/  FFMA.FTZ R140, R6, R199, R143 ;  /* 0x000000c7068c7223 */ /* 0x000fe2000001008f */
[----:B------:R-:W-:-:S02]  /*5100*/  MOV R132, 0x3f800000 ;  /* 0x3f80000000847802 */ /* 0x000fc40000000f00 */
[----:B------:R-:W-:Y:S01]  /*5110*/  CS2R R134, SRZ ;  /* 0x0000000000867805 */ /* 0x000fe2000001ff00 */
[----:B------:R-:W-:Y:S01]  /*5120*/  FADD.FTZ R196, R196, R141 ;  /* 0x0000008dc4c47221 */ /* 0x000fe20000010000 */
[----:B------:R-:W-:Y:S01]  /*5130*/  FADD.FTZ R195, R195, R140 ;  /* 0x0000008cc3c37221 */ /* 0x000fe20000010000 */
[----:B------:R-:W-:Y:S01]  /*5140*/  LEA R174, R174, R169, 0x4 ;  /* 0x000000a9aeae7211 */ /* 0x000fe200078e20ff */
[----:B------:R-:W-:Y:S01]  /*5150*/  FADD.FTZ R139, -R179, R142 ;  /* 0x0000008eb38b7221 */ /* 0x000fe20000010100 */
[CC--:B------:R-:W-:Y:S01]  /*5160*/  FMUL.FTZ R140, R3.reuse, R196.reuse ;  /* 0x000000c4038c7220 */ /* 0x0c0fe20000410000 */
[-C--:B------:R-:W-:Y:S02]  /*5170*/  FMUL.FTZ R141, R3, R195.reuse ;  /* 0x000000c3038d7220 */ /* 0x080fe40000410000 */
[----:B------:R0:W1:Y:S01]  /*5180*/  @!P0 LDS.128 R132, [R174+0xac80] ;  /* 0x00ac8000ae848984 */ /* 0x0000620000000c00 */
[C---:B------:R-:W-:Y:S01]  /*5190*/  FFMA.FTZ R140, R4.reuse, R195, R140 ;  /* 0x000000c3048c7223 */ /* 0x040fe2000001008c */
[----:B------:R-:W-:-:S02]  /*51a0*/  FFMA.FTZ R141, R4, R196, -R141 ;  /* 0x000000c4048d7223 */ /* 0x000fc4000001088d */
[----:B------:R0:W-:Y:S01]  /*51b0*/  STS.128 [R2+0x8e80], R136 ;  /* 0x008e808802007388 */ /* 0x0001e20000000c00 */
[----:B------:R-:W-:Y:S01]  /*51c0*/  FADD.FTZ R197, R197, R140 ;  /* 0x0000008cc5c57221 */ /* 0x000fe20000010000 */
[----:B------:R-:W-:Y:S01]  /*51d0*/  FADD.FTZ R198, R198, R141 ;  /* 0x0000008dc6c67221 */ /* 0x000fe20000010000 */
[----:B------:R-:W-:Y:S06]  /*51e0*/  BAR.SYNC.DEFER_BLOCKING 0x0 ;  /* 0x0000000000007b1d */ /* 0x000fec0000010000 */
[----:B------:R-:W-:Y:S05]  /*51f0*/  @P2 BRA `(.L_x_4597) ;  /* 0x0000000c00642947 */ /* 0x000fea0003800000 */
[----:B------:R-:W-:Y:S01]  /*5200*/  IMAD R175, R170, 0x50, R169 ;  /* 0x00000050aaaf7824 */ /* 0x000fe200078e02a9 */
[----:B------:R-:W-:Y:S01]  /*5210*/  UMOV UR46, 0xffffffff ;  /* 0xffffffff002e7882 */ /* 0x000fe20000000000 */
[----:B------:R-:W-:-:S03]  /*5220*/  ISETP.NE.AND P0, PT, R236, 0x1f, PT ;  /* 0x0000001fec00780c */ /* 0x000fc60003f05270 */
[----:B0-----:R-:W-:Y:S04]  /*5230*/  LDS.128 R136, [R175+0x8ea0] ;  /* 0x008ea000af887984 */ /* 0x001fe80000000c00 */
        /* <DEDUP_REMOVED lines=30> */
[----:B------:R-:W-:-:S03]  /*5420*/  FFMA.FTZ R148, R148, R232, R149 ;  /* 0x000000e894947223 */ /* 0x000fc60000010095 */
[----:B------:R-:W-:Y:S01]  /*5430*/  FADD.FTZ R150, R150, R245 ;  /* 0x000000f596967221 */ /* 0x000fe20000010000 */
[----:B------:R-:W-:Y:S01]  /*5440*/  FADD.FTZ R245, R151, R148 ;  /* 0x0000009497f57221 */ /* 0x000fe20000010000 */
[----:B------:R-:W-:Y:S06]  /*5450*/  BRA.DIV UR46, `(.L_x_4598) ;  /* 0x0000006a2e447947 */ /* 0x000fec000b800000 */
[----:B------:R0:W2:Y:S01]  /*5460*/  SHFL.DOWN PT, R148, R242, 0x1, 0x1f ;  /* 0x08201f00f2947f89 */ /* 0x0000a200000e0000 */
[----:B------:R-:W-:-:S03]  /*5470*/  MOV R244, R150 ;  /* 0x0000009600f47202 */ /* 0x000fc60000000f00 */
[----:B------:R0:W3:Y:S04]  /*5480*/  SHFL.DOWN PT, R149, R243, 0x1, 0x1f ;  /* 0x08201f00f3957f89 */ /* 0x0000e800000e0000 */
[----:B------:R0:W4:Y:S04]  /*5490*/  SHFL.DOWN PT, R232, R150, 0x1, 0x1f ;  /* 0x08201f0096e87f89 */ /* 0x00012800000e0000 */
[----:B------:R0:W0:Y:S02]  /*54a0*/  SHFL.DOWN PT, R227, R245, 0x1, 0x1f ;  /* 0x08201f00f5e37f89 */ /* 0x00002400000e0000 */
.L_x_4738:
        /* <DEDUP_REMOVED lines=13> */
.L_x_4600:
[----:B------:R-:W-:Y:S05]  /*5580*/  BSYNC B0 ;  /* 0x0000000000007941 */ /* 0x000fea0003800000 */
.L_x_4599:
[----:B------:R-:W-:Y:S01]  /*5590*/  UMOV UR46, 0xffffffff ;  /* 0xffffffff002e7882 */ /* 0x000fe20000000000 */
[----:B------:R-:W-:Y:S02]  /*55a0*/  ISETP.GT.U32.AND P0, PT, R236, 0x1d, PT ;  /* 0x0000001dec00780c */ /* 0x000fe40003f04070 */
[----:B------:R-:W-:Y:S11]  /*55b0*/  BRA.DIV UR46, `(.L_x_4601) ;  /* 0x0000006a2e4c7947 */ /* 0x000ff6000b800000 */
[----:B---3--:R3:W1:Y:S04]  /*55c0*/  SHFL.DOWN PT, R149, R242, 0x2, 0x1f ;  /* 0x08401f00f2957f89 */ /* 0x00866800000e0000 */
[----:B--2---:R3:W2:Y:S04]  /*55d0*/  SHFL.DOWN PT, R148, R243, 0x2, 0x1f ;  /* 0x08401f00f3947f89 */ /* 0x0046a800000e0000 */
[----:B0-----:R3:W0:Y:S04]  /*55e0*/  SHFL.DOWN PT, R150, R244, 0x2, 0x1f ;  /* 0x08401f00f4967f89 */ /* 0x00162800000e0000 */
[----:B------:R3:W0:Y:S02]  /*55f0*/  SHFL.DOWN PT, R227, R245, 0x2, 0x1f ;  /* 0x08401f00f5e37f89 */ /* 0x00062400000e0000 */
.L_x_4744:
[----:B------:R-:W-:Y:S04]  /*5600*/  BSSY B0, `(.L_x_4602) ;  /* 0x000000d000007945 */ /* 0x000fe80003800000 */
[----:B------:R-:W-:Y:S05]  /*5610*/  @P0 BRA `(.L_x_4603) ;  /* 0x00000000002c0947 */ /* 0x000fea0003800000 */
[C---:B0-----:R-:W-:Y:S01]  /*5620*/  FMUL.FTZ R151, R243.reuse, R227 ;  /* 0x000000e3f3977220 */ /* 0x041fe20000410000 */
[----:B----4-:R-:W-:-:S03]  /*5630*/  FMUL.FTZ R232, R243, R150 ;  /* 0x00000096f3e87220 */ /* 0x010fc60000410000 */
[C---:B------:R-:W-:Y:S01]  /*5640*/  FFMA.FTZ R151, R242.reuse, R150, -R151 ;  /* 0x00000096f2977223 */ /* 0x040fe20000010897 */
[CC--:B--2---:R-:W-:Y:S01]  /*5650*/  FMUL.FTZ R150, R243.reuse, R148.reuse ;  /* 0x00000094f3967220 */ /* 0x0c4fe20000410000 */
[----:B-1-3--:R-:W-:Y:S01]  /*5660*/  FMUL.FTZ R243, R243, R149 ;  /* 0x00000095f3f37220 */ /* 0x00afe20000410000 */
[----:B------:R-:W-:Y:S01]  /*5670*/  FFMA.FTZ R232, R242, R227, R232 ;  /* 0x000000e3f2e87223 */ /* 0x000fe200000100e8 */
[----:B------:R-:W-:Y:S01]  /*5680*/  FADD.FTZ R244, R244, R151 ;  /* 0x00000097f4f47221 */ /* 0x000fe20000010000 */
[C---:B------:R-:W-:Y:S01]  /*5690*/  FFMA.FTZ R150, R242.reuse, R149, -R150 ;  /* 0x00000095f2967223 */ /* 0x040fe20000010896 */
[----:B------:R-:W-:Y:S01]  /*56a0*/  FFMA.FTZ R243, R242, R148, R243 ;  /* 0x00000094f2f37223 */ /* 0x000fe200000100f3 */
[----:B------:R-:W-:-:S03]  /*56b0*/  FADD.FTZ R245, R245, R232 ;  /* 0x000000e8f5f57221 */ /* 0x000fc60000010000 */
[----:B------:R-:W-:-:S07]  /*56c0*/  MOV R242, R150 ;  /* 0x0000009600f27202 */ /* 0x000fce0000000f00 */
.L_x_4603:
[----:B------:R-:W-:Y:S05]  /*56d0*/  BSYNC B0 ;  /* 0x0000000000007941 */ /* 0x000fea0003800000 */
.L_x_4602:
[----:B------:R-:W-:Y:S01]  /*56e0*/  UMOV UR46, 0xffffffff ;  /* 0xffffffff002e7882 */ /* 0x000fe20000000000 */
[----:B------:R-:W-:Y:S02]  /*56f0*/  ISETP.GT.U32.AND P0, PT, R236, 0x1b, PT ;  /* 0x0000001bec00780c */ /* 0x000fe40003f04070 */
[----:B------:R-:W-:Y:S11]  /*5700*/  BRA.DIV UR46, `(.L_x_4604) ;  /* 0x0000006a2e687947 */ /* 0x000ff6000b800000 */
[----:B-1----:R1:W1:Y:S04]  /*5710*/  SHFL.DOWN PT, R149, R242, 0x4, 0x1f ;  /* 0x08801f00f2957f89 */ /* 0x00226800000e0000 */
[----:B--2---:R2:W1:Y:S04]  /*5720*/  SHFL.DOWN PT, R148, R243, 0x4, 0x1f ;  /* 0x08801f00f3947f89 */ /* 0x00446800000e0000 */
[----:B0-----:R2:W0:Y:S04]  /*5730*/  SHFL.DOWN PT, R150, R244, 0x4, 0x1f ;  /* 0x08801f00f4967f89 */ /* 0x00142800000e0000 */
[----:B------:R2:W0:Y:S02]  /*5740*/  SHFL.DOWN PT, R227, R245, 0x4, 0x1f ;  /* 0x08801f00f5e37f89 */ /* 0x00042400000e0000 */
.L_x_4750:
[----:B------:R-:W-:Y:S04]  /*5750*/  BSSY B0, `(.L_x_4605) ;  /* 0x000000d000007945 */ /* 0x000fe80003800000 */
[----:B------:R-:W-:Y:S05]  /*5760*/  @P0 BRA `(.L_x_4606) ;  /* 0x00000000002c0947 */ /* 0x000fea0003800000 */
[C---:B0-----:R-:W-:Y:S01]  /*5770*/  FMUL.FTZ R151, R243.reuse, R227 ;  /* 0x000000e3f3977220 */ /* 0x041fe20000410000 */
[----:B----4-:R-:W-:-:S03]  /*5780*/  FMUL.FTZ R232, R243, R150 ;  /* 0x00000096f3e87220 */ /* 0x010fc60000410000 */
[C---:B------:R-:W-:Y:S01]  /*5790*/  FFMA.FTZ R151, R242.reuse, R150, -R151 ;  /* 0x00000096f2977223 */ /* 0x040fe20000010897 */
[CC--:B-1----:R-:W-:Y:S01]  /*57a0*/  FMUL.FTZ R150, R243.reuse, R148.reuse ;  /* 0x00000094f3967220 */ /* 0x0c2fe20000410000 */
[----:B--23--:R-:W-:Y:S01]  /*57b0*/  FMUL.FTZ R243, R243, R149 ;  /* 0x00000095f3f37220 */ /* 0x00cfe20000410000 */
[----:B------:R-:W-:Y:S01]  /*57c0*/  FFMA.FTZ R232, R242, R227, R232 ;  /* 0x000000e3f2e87223 */ /* 0x000fe200000100e8 */
[----:B------:R-:W-:Y:S01]  /*57d0*/  FADD.FTZ R244, R244, R151 ;  /* 0x00000097f4f47221 */ /* 0x000fe20000010000 */
[C---:B------:R-:W-:Y:S01]  /*57e0*/  FFMA.FTZ R150, R242.reuse, R149, -R150 ;  /* 0x00000095f2967223 */ /* 0x040fe20000010896 */
[----:B------:R-:W-:Y:S01]  /*57f0*/  FFMA.FTZ R243, R242, R148, R243 ;  /* 0x00000094f2f37223 */ /* 0x000fe200000100f3 */
[----:B------:R-:W-:-:S03]  /*5800*/  FADD.FTZ R245, R245, R232 ;  /* 0x000000e8f5f57221 */ /* 0x000fc60000010000 */
[----:B------:R-:W-:-:S07]  /*5810*/  MOV R242, R150 ;  /* 0x0000009600f27202 */ /* 0x000fce0000000f00 */
.L_x_4606:
[----:B------:R-:W-:Y:S05]  /*5820*/  BSYNC B0 ;  /* 0x0000000000007941 */ /* 0x000fea0003800000 */
.L_x_4605:
[----:B------:R-:W-:Y:S01]  /*5830*/  UMOV UR46, 0xffffffff ;  /* 0xffffffff002e7882 */ /* 0x000fe20000000000 */
[----:B------:R-:W-:Y:S02]  /*5840*/  ISETP.GT.U32.AND P0, PT, R236, 0x17, PT ;  /* 0x00000017ec00780c */ /* 0x000fe40003f04070 */
[----:B------:R-:W-:Y:S11]  /*5850*/  BRA.DIV UR46, `(.L_x_4607) ;  /* 0x0000006a2e847947 */ /* 0x000ff6000b800000 */
[----:B-1----:R1:W1:Y:S04]  /*5860*/  SHFL.DOWN PT, R149, R242, 0x8, 0x1f ;  /* 0x09001f00f2957f89 */ /* 0x00226800000e0000 */
[----:B------:R1:W1:Y:S04]  /*5870*/  SHFL.DOWN PT, R148, R243, 0x8, 0x1f ;  /* 0x09001f00f3947f89 */ /* 0x00026800000e0000 */
[----:B0-----:R0:W0:Y:S04]  /*5880*/  SHFL.DOWN PT, R150, R244, 0x8, 0x1f ;  /* 0x09001f00f4967f89 */ /* 0x00102800000e0000 */
[----:B------:R0:W0:Y:S02]  /*5890*/  SHFL.DOWN PT, R227, R245, 0x8, 0x1f ;  /* 0x09001f00f5e37f89 */ /* 0x00002400000e0000 */
.L_x_4756:
        /* <DEDUP_REMOVED lines=13> */
.L_x_4609:
[----:B------:R-:W-:Y:S05]  /*5970*/  BSYNC B0 ;  /* 0x0000000000007941 */ /* 0x000fea0003800000 */
.L_x_4608:
[----:B------:R-:W-:Y:S01]  /*5980*/  UMOV UR46, 0xffffffff ;  /* 0xffffffff002e7882 */ /* 0x000fe20000000000 */
[----:B------:R-:W-:Y:S02]  /*5990*/  ISETP.GT.U32.AND P0, PT, R236, 0xf, PT ;  /* 0x0000000fec00780c */ /* 0x000fe40003f04070 */
[----:B------:R-:W-:Y:S11]  /*59a0*/  BRA.DIV UR46, `(.L_x_4610) ;  /* 0x0000006a2ea07947 */ /* 0x000ff6000b800000 */
[----:B-1----:R1:W1:Y:S04]  /*59b0*/  SHFL.DOWN PT, R148, R242, 0x10, 0x1f ;  /* 0x0a001f00f2947f89 */ /* 0x00226800000e0000 */
[----:B------:R1:W1:Y:S04]  /*59c0*/  SHFL.DOWN PT, R149, R243, 0x10, 0x1f ;  /* 0x0a001f00f3957f89 */ /* 0x00026800000e0000 */
[----:B0-----:R0:W0:Y:S04]  /*59d0*/  SHFL.DOWN PT, R150, R244, 0x10, 0x1f ;  /* 0x0a001f00f4967f89 */ /* 0x00102800000e0000 */
[----:B------:R0:W0:Y:S02]  /*59e0*/  SHFL.DOWN PT, R227, R245, 0x10, 0x1f ;  /* 0x0a001f00f5e37f89 */ /* 0x00002400000e0000 */
.L_x_4762:
[----:B------:R-:W-:Y:S04]  /*59f0*/  BSSY B0, `(.L_x_4611) ;  /* 0x000000d000007945 */ /* 0x000fe80003800000 */
[----:B------:R-:W-:Y:S05]  /*5a00*/  @P0 BRA `(.L_x_4612) ;  /* 0x00000000002c0947 */ /* 0x000fea0003800000 */
[C---:B0-----:R-:W-:Y:S01]  /*5a10*/  FMUL.FTZ R151, R243.reuse, R227 ;  /* 0x000000e3f3977220 */ /* 0x041fe20000410000 */
[----:B----4-:R-:W-:-:S03]  /*5a20*/  FMUL.FTZ R232, R243, R150 ;  /* 0x00000096f3e87220 */ /* 0x010fc60000410000 */
[C---:B------:R-:W-:Y:S01]  /*5a30*/  FFMA.FTZ R247, R242.reuse, R150, -R151 ;  /* 0x00000096f2f77223 */ /* 0x040fe20000010897 */
[C---:B-1----:R-:W-:Y:S01]  /*5a40*/  FMUL.FTZ R151, R243.reuse, R149 ;  /* 0x00000095f3977220 */ /* 0x042fe20000410000 */
[-C--:B------:R-:W-:Y:S01]  /*5a50*/  FMUL.FTZ R150, R243, R148.reuse ;  /* 0x00000094f3967220 */ /* 0x080fe20000410000 */
[----:B------:R-:W-:Y:S01]  /*5a60*/  FFMA.FTZ R232, R242, R227, R232 ;  /* 0x000000e3f2e87223 */ /* 0x000fe200000100e8 */
[----:B--23--:R-:W-:Y:S01]  /*5a70*/  FADD.FTZ R244, R244, R247 ;  /* 0x000000f7f4f47221 */ /* 0x00cfe20000010000 */
[C---:B------:R-:W-:Y:S01]  /*5a80*/  FFMA.FTZ R151, R242.reuse, R148, -R151 ;  /* 0x00000094f2977223 */ /* 0x040fe20000010897 */
[----:B------:R-:W-:Y:S01]  /*5a90*/  FFMA.FTZ R243, R242, R149, R150 ;  /* 0x00000095f2f37223 */ /* 0x000fe20000010096 */
[----:B------:R-:W-:-:S03]  /*5aa0*/  FADD.FTZ R245, R245, R232 ;  /* 0x000000e8f5f57221 */ /* 0x000fc60000010000 */
[----:B------:R-:W-:-:S07]  /*5ab0*/  MOV R242, R151 ;  /* 0x0000009700f27202 */ /* 0x000fce0000000f00 */
.L_x_4612:
[----:B------:R-:W-:Y:S05]  /*5ac0*/  BSYNC B0 ;  /* 0x0000000000007941 */ /* 0x000fea0003800000 */
.L_x_4611:
[----:B------:R-:W-:Y:S01]  /*5ad0*/  UMOV UR46, 0xffffffff ;  /* 0xffffffff002e7882 */ /* 0x000fe20000000000 */
[----:B------:R-:W-:Y:S02]  /*5ae0*/  ISETP.NE.AND P0, PT, R170, 0x1f, PT ;  /* 0x0000001faa00780c */ /* 0x000fe40003f05270 */
[----:B------:R-:W-:Y:S11]  /*5af0*/  BRA.DIV UR46, `(.L_x_4613) ;  /* 0x0000006a2ebc7947 */ /* 0x000ff6000b800000 */
[----:B------:R-:W4:Y:S04]  /*5b00*/  SHFL.IDX PT, R249, R243, RZ, 0x1f ;  /* 0x00001ffff3f97589 */ /* 0x000f2800000e0000 */
[----:B------:R-:W5:Y:S04]  /*5b10*/  SHFL.IDX PT, R248, R242, RZ, 0x1f ;  /* 0x00001ffff2f87589 */ /* 0x000f6800000e0000 */
[----:B------:R-:W5:Y:S04]  /*5b20*/  SHFL.IDX PT, R251, R244, RZ, 0x1f ;  /* 0x00001ffff4fb7589 */ /* 0x000f6800000e0000 */
[----:B------:R-:W5:Y:S04]  /*5b30*/  SHFL.IDX PT, R236, R245, RZ, 0x1f ;  /* 0x00001ffff5ec7589 */ /* 0x000f6800000e0000 */
[----:B-1-3--:R-:W1:Y:S04]  /*5b40*/  SHFL.DOWN PT, R242, R242, 0x1, 0x1f ;  /* 0x08201f00f2f27f89 */ /* 0x00ae6800000e0000 */
[----:B--2---:R-:W2:Y:S01]  /*5b50*/  SHFL.DOWN PT, R243, R243, 0x1, 0x1f ;  /* 0x08201f00f3f37f89 */ /* 0x004ea200000e0000 */
[-C--:B----4-:R-:W-:Y:S01]  /*5b60*/  FMUL.FTZ R232, R134, R249.reuse ;  /* 0x000000f986e87220 */ /* 0x090fe20000410000 */
[----:B------:R-:W-:-:S02]  /*5b70*/  FMUL.FTZ R149, R135, R249 ;  /* 0x000000f987957220 */ /* 0x000fc40000410000 */
[----:B0-----:R-:W0:Y:S01]  /*5b80*/  SHFL.DOWN PT, R244, R244, 0x1, 0x1f ;  /* 0x08201f00f4f47f89 */ /* 0x001e2200000e0000 */
[-C--:B------:R-:W-:Y:S01]  /*5b90*/  FMUL.FTZ R227, R133, R249.reuse ;  /* 0x000000f985e37220 */ /* 0x080fe20000410000 */
[-C--:B-----5:R-:W-:Y:S01]  /*5ba0*/  FFMA.FTZ R232, R135, R248.reuse, R232 ;  /* 0x000000f887e87223 */ /* 0x0a0fe200000100e8 */
[----:B------:R-:W-:Y:S01]  /*5bb0*/  FFMA.FTZ R250, R134, R248, -R149 ;  /* 0x000000f886fa7223 */ /* 0x000fe20000010895 */
[----:B------:R-:W3:Y:S04]  /*5bc0*/  SHFL.IDX PT, R135, R135, RZ, 0x1f ;  /* 0x00001fff87877589 */ /* 0x000ee800000e0000 */
[----:B------:R-:W4:Y:S04]  /*5bd0*/  SHFL.DOWN PT, R245, R245, 0x1, 0x1f ;  /* 0x08201f00f5f57f89 */ /* 0x000f2800000e0000 */
[----:B------:R-:W0:Y:S04]  /*5be0*/  SHFL.IDX PT, R252, R132, RZ, 0x1f ;  /* 0x00001fff84fc7589 */ /* 0x000e2800000e0000 */
[----:B------:R-:W0:Y:S04]  /*5bf0*/  SHFL.IDX PT, R247, R133, RZ, 0x1f ;  /* 0x00001fff85f77589 */ /* 0x000e2800000e0000 */
[----:B------:R5:W0:Y:S02]  /*5c00*/  SHFL.IDX PT, R246, R134, RZ, 0x1f ;  /* 0x00001fff86f67589 */ /* 0x000a2400000e0000 */
[----:B-123-5:R-:W-:-:S07]  /*5c10*/  FMUL.FTZ R134, R132, R249 ;  /* 0x000000f984867220 */ /* 0x02efce0000410000 */
.L_x_4776:
[----:B------:R-:W-:Y:S01]  /*5c20*/  BSSY B0, `(.L_x_4614) ;  /* 0x0000013000007945 */ /* 0x000fe20003800000 */
[-C--:B------:R-:W-:Y:S01]  /*5c30*/  FFMA.FTZ R133, R133, R248.reuse, R134 ;  /* 0x000000f885857223 */ /* 0x080fe20000010086 */
[----:B------:R-:W-:Y:S01]  /*5c40*/  FFMA.FTZ R132, R132, R248, -R227 ;  /* 0x000000f884847223 */ /* 0x000fe200000108e3 */
        /* <DEDUP_REMOVED lines=15> */
[----:B----4-:R-:W-:-:S07]  /*5d40*/  FADD.FTZ R151, R245, R246 ;  /* 0x000000f6f5977221 */ /* 0x010fce0000010000 */
.L_x_4615:
[----:B------:R-:W-:Y:S05]  /*5d50*/  BSYNC B0 ;  /* 0x0000000000007941 */ /* 0x000fea0003800000 */
.L_x_4614:
        /* <DEDUP_REMOVED lines=35> */
.L_x_4597:
[----:B------:R-:W-:Y:S05]  /*5f90*/  WARPSYNC.ALL ;  /* 0x0000000000007948 */ /* 0x000fea0003800000 */
[----:B------:R-:W-:Y:S01]  /*5fa0*/  ISETP.NE.AND P0, PT, R170, RZ, PT ;  /* 0x000000ffaa00720c */ /* 0x000fe20003f05270 */
[----:B------:R-:W-:Y:S01]  /*5fb0*/  BAR.SYNC.DEFER_BLOCKING 0x0 ;  /* 0x0000000000007b1d */ /* 0x000fe20000010000 */
[----:B------:R-:W-:Y:S02]  /*5fc0*/  ULEA UR46, UR13, 0xfffff800, 0xb ;  /* 0xfffff8000d2e7891 */ /* 0x000fe4000f8e583f */
[----:B------:R-:W-:Y:S02]  /*5fd0*/  USHF.R.S32.HI UR55, URZ, 0x1f, UR11 ;  /* 0x0000001f3f377899 */ /* 0x000fe4000801140b */
[----:B------:R-:W-:Y:S01]  /*5fe0*/  UIADD3 UR46, -UR46, UR54, URZ ;  /* 0x000000362e2e7290 */ /* 0x000fe2000fffe13f */
[----:B------:R-:W-:Y:S01]  /*5ff0*/  BSSY B0, `(.L_x_4616) ;  /* 0x00001f9000007945 */ /* 0x000fe20003800000 */
[----:B------:R-:W-:Y:S01]  /*6000*/  USHF.R.S32.HI UR56, URZ, 0x1f, UR12 ;  /* 0x0000001f3f387899 */ /* 0x000fe2000801140c */
[----:B0-----:R-:W0:Y:S04]  /*6010*/  LDS.64 R136, [R2+0x8e88] ;  /* 0x008e880002887984 */ /* 0x001e280000000a00 */
[----:B-1----:R1:W-:Y:S01]  /*6020*/  @!P0 STS.128 [R174+0xac80], R132 ;  /* 0x00ac8084ae008388 */ /* 0x0023e20000000c00 */
[-C--:B0-----:R-:W-:Y:S01]  /*6030*/  FMUL.FTZ R139, R137, -R155.reuse ;  /* 0x8000009b898b7220 */ /* 0x081fe20000410000 */
[----:B------:R-:W-:-:S03]  /*6040*/  FMUL.FTZ R138, R136, -R155 ;  /* 0x8000009b888a7220 */ /* 0x000fc60000410000 */
[-C--:B------:R-:W-:Y:S01]  /*6050*/  FFMA.FTZ R139, R136, R154.reuse, -R139 ;  /* 0x0000009a888b7223 */ /* 0x080fe2000001088b */
[----:B------:R-:W-:Y:S01]  /*6060*/  FFMA.FTZ R137, R137, R154, R138 ;  /* 0x0000009a89897223 */ /* 0x000fe2000001008a */
[----:B------:R-:W-:Y:S02]  /*6070*/  FADD.FTZ R138, R115, UR5 ;  /* 0x00000005738a7e21 */ /* 0x000fe40008010000 */
[----:B------:R-:W-:Y:S01]  /*6080*/  FADD.FTZ R178, R178, R139 ;  /* 0x0000008bb2b27221 */ /* 0x000fe20000010000 */
[----:B------:R-:W-:Y:S01]  /*6090*/  FADD.FTZ R194, -R194, R137 ;  /* 0x00000089c2c27221 */ /* 0x000fe20000010100 */
[----:B------:R-:W-:Y:S02]  /*60a0*/  FMUL.FTZ R140, R131, R138 ;  /* 0x0000008a838c7220 */ /* 0x000fe40000410000 */
[C---:B------:R-:W-:Y:S01]  /*60b0*/  FMUL.FTZ R137, R3.reuse, -R178 ;  /* 0x800000b203897220 */ /* 0x040fe20000410000 */
[-C--:B------:R-:W-:Y:S01]  /*60c0*/  FMUL.FTZ R3, R3, -R194.reuse ;  /* 0x800000c203037220 */ /* 0x080fe20000410000 */
[----:B--2---:R-:W-:-:S02]  /*60d0*/  FMUL.FTZ R175, R39, R194 ;  /* 0x000000c227af7220 */ /* 0x004fc40000410000 */
[C---:B------:R-:W-:Y:S01]  /*60e0*/  FFMA.FTZ R136, R4.reuse, R194, R137 ;  /* 0x000000c204887223 */ /* 0x040fe20000010089 */
[----:B------:R-:W-:Y:S01]  /*60f0*/  FFMA.FTZ R4, R4, R178, -R3 ;  /* 0x000000b204047223 */ /* 0x000fe20000010803 */
[----:B------:R-:W-:Y:S02]  /*6100*/  FADD.FTZ R3, R112, UR5 ;  /* 0x0000000570037e21 */ /* 0x000fe40008010000 */
[----:B------:R-:W-:Y:S01]  /*6110*/  FADD.FTZ R193, -R193, R136 ;  /* 0x00000088c1c17221 */ /* 0x000fe20000010100 */
[----:B------:R-:W-:Y:S01]  /*6120*/  FADD.FTZ R177, R177, R4 ;  /* 0x00000004b1b17221 */ /* 0x000fe20000010000 */
[----:B------:R-:W-:Y:S02]  /*6130*/  FMUL.FTZ R136, R128, R3 ;  /* 0x0000000380887220 */ /* 0x000fe40000410000 */
[C---:B------:R-:W-:Y:S01]  /*6140*/  FMUL.FTZ R137, R5.reuse, -R193 ;  /* 0x800000c105897220 */ /* 0x040fe20000410000 */
[----:B------:R-:W-:-:S03]  /*6150*/  FMUL.FTZ R2, R5, -R177 ;  /* 0x800000b105027220 */ /* 0x000fc60000410000 */
[C---:B------:R-:W-:Y:S01]  /*6160*/  FFMA.FTZ R5, R6.reuse, R177, -R137 ;  /* 0x000000b106057223 */ /* 0x040fe20000010889 */
[----:B------:R-:W-:Y:S01]  /*6170*/  FFMA.FTZ R139, R6, R193, R2 ;  /* 0x000000c1068b7223 */ /* 0x000fe20000010002 */
[----:B------:R-:W-:Y:S01]  /*6180*/  FFMA.FTZ R6, R0, R226, RZ ;  /* 0x000000e200067223 */ /* 0x000fe200000100ff */
[----:B------:R-:W-:Y:S01]  /*6190*/  FADD.FTZ R2, R113, UR5 ;  /* 0x0000000571027e21 */ /* 0x000fe20008010000 */
[-C--:B------:R-:W-:Y:S01]  /*61a0*/  FFMA.FTZ R226, R64, -R136.reuse, R226 ;  /* 0x8000008840e27223 */ /* 0x080fe200000100e2 */
[----:B------:R-:W-:Y:S01]  /*61b0*/  FFMA.FTZ R136, R65, -R136, R225 ;  /* 0x8000008841887223 */ /* 0x000fe200000100e1 */
[----:B------:R-:W-:Y:S01]  /*61c0*/  FFMA.FTZ R225, R0, -R225, RZ ;  /* 0x800000e100e17223 */ /* 0x000fe200000100ff */
[----:B------:R-:W-:Y:S01]  /*61d0*/  FMUL.FTZ R4, R129, R2 ;  /* 0x0000000281047220 */ /* 0x000fe20000410000 */
[----:B------:R-:W-:Y:S01]  /*61e0*/  FADD.FTZ R137, R114, UR5 ;  /* 0x0000000572897e21 */ /* 0x000fe20008010000 */
[----:B------:R-:W-:Y:S01]  /*61f0*/  FADD.FTZ R192, -R192, R139 ;  /* 0x0000008bc0c07221 */ /* 0x000fe20000010100 */
[C---:B------:R-:W-:Y:S01]  /*6200*/  FFMA.FTZ R141, R167.reuse, R223, R6 ;  /* 0x000000dfa78d7223 */ /* 0x040fe20000010006 */
[----:B------:R-:W-:Y:S01]  /*6210*/  FFMA.FTZ R225, R167, -R224, R225 ;  /* 0x800000e0a7e17223 */ /* 0x000fe200000100e1 */
[----:B------:R-:W-:Y:S01]  /*6220*/  FADD.FTZ R5, R176, R5 ;  /* 0x00000005b0057221 */ /* 0x000fe20000010000 */
[-C--:B------:R-:W-:Y:S01]  /*6230*/  FFMA.FTZ R223, R66, -R4.reuse, R223 ;  /* 0x8000000442df7223 */ /* 0x080fe200000100df */
[----:B------:R-:W-:Y:S01]  /*6240*/  FFMA.FTZ R224, R67, -R4, R224 ;  /* 0x8000000443e07223 */ /* 0x000fe200000100e0 */
[----:B------:R-:W-:Y:S01]  /*6250*/  FMUL.FTZ R4, R130, R137 ;  /* 0x0000008982047220 */ /* 0x000fe20000410000 */
[C---:B------:R-:W-:Y:S01]  /*6260*/  FMUL.FTZ R139, R7.reuse, -R192 ;  /* 0x800000c0078b7220 */ /* 0x040fe20000410000 */
[----:B------:R-:W-:Y:S01]  /*6270*/  FMUL.FTZ R7, R7, -R5 ;  /* 0x8000000507077220 */ /* 0x000fe20000410000 */
[C---:B------:R-:W-:Y:S01]  /*6280*/  FFMA.FTZ R142, R166.reuse, R221, R141 ;  /* 0x000000dda68e7223 */ /* 0x040fe2000001008d */
[----:B------:R-:W-:Y:S01]  /*6290*/  FFMA.FTZ R225, R166, -R222, R225 ;  /* 0x800000dea6e17223 */ /* 0x000fe200000100e1 */
[-C--:B------:R-:W-:Y:S01]  /*62a0*/  FFMA.FTZ R221, R60, -R4.reuse, R221 ;  /* 0x800000043cdd7223 */ /* 0x080fe200000100dd */
[----:B------:R-:W-:Y:S01]  /*62b0*/  FFMA.FTZ R222, R61, -R4, R222 ;  /* 0x800000043dde7223 */ /* 0x000fe200000100de */
[C---:B------:R-:W-:Y:S01]  /*62c0*/  FFMA.FTZ R4, R8.reuse, R5, -R139 ;  /* 0x0000000508047223 */ /* 0x040fe2000001088b */
[----:B------:R-:W-:Y:S01]  /*62d0*/  FFMA.FTZ R6, R8, R192, R7 ;  /* 0x000000c008067223 */ /* 0x000fe20000010007 */
[----:B------:R-:W-:Y:S01]  /*62e0*/  FFMA.FTZ R7, R165, R219, R142 ;  /* 0x000000dba5077223 */ /* 0x000fe2000001008e */
[----:B------:R-:W-:Y:S01]  /*62f0*/  FFMA.FTZ R219, R62, -R140, R219 ;  /* 0x8000008c3edb7223 */ /* 0x000fe200000100db */
[----:B------:R-:W-:Y:S01]  /*6300*/  FADD.FTZ R173, R173, R4 ;  /* 0x00000004adad7221 */ /* 0x000fe20000010000 */
[----:B------:R-:W-:Y:S01]  /*6310*/  FADD.FTZ R4, -R191, R6 ;  /* 0x00000006bf047221 */ /* 0x000fe20000010100 */
[----:B------:R-:W-:Y:S01]  /*6320*/  FFMA.FTZ R142, R164, R218, R7 ;  /* 0x000000daa48e7223 */ /* 0x000fe20000010007 */
[----:B------:R-:W-:Y:S01]  /*6330*/  FFMA.FTZ R8, R63, -R140, R220 ;  /* 0x8000008c3f087223 */ /* 0x000fe200000100dc */
[----:B------:R-:W-:Y:S01]  /*6340*/  FADD.FTZ R140, R109, UR5 ;  /* 0x000000056d8c7e21 */ /* 0x000fe20008010000 */
[C---:B------:R-:W-:Y:S01]  /*6350*/  FMUL.FTZ R7, R9.reuse, -R4 ;  /* 0x8000000409077220 */ /* 0x040fe20000410000 */
[----:B------:R-:W-:Y:S01]  /*6360*/  FMUL.FTZ R9, R9, -R173 ;  /* 0x800000ad09097220 */ /* 0x000fe20000410000 */
[----:B------:R-:W-:Y:S01]  /*6370*/  FFMA.FTZ R145, R163, R215, R142 ;  /* 0x000000d7a3917223 */ /* 0x000fe2000001008e */
[----:B------:R-:W-:Y:S01]  /*6380*/  FMUL.FTZ R6, R125, R140 ;  /* 0x0000008c7d067220 */ /* 0x000fe20000410000 */
[C---:B------:R-:W-:Y:S01]  /*6390*/  FFMA.FTZ R7, R10.reuse, R173, -R7 ;  /* 0x000000ad0a077223 */ /* 0x040fe20000010807 */
[----:B------:R-:W-:Y:S01]  /*63a0*/  FFMA.FTZ R143, R10, R4, R9 ;  /* 0x000000040a8f7223 */ /* 0x000fe20000010009 */
[----:B------:R-:W-:Y:S01]  /*63b0*/  FADD.FTZ R9, R110, UR5 ;  /* 0x000000056e097e21 */ /* 0x000fe20008010000 */
[-C--:B------:R-:W-:Y:S01]  /*63c0*/  FFMA.FTZ R215, R58, -R6.reuse, R215 ;  /* 0x800000063ad77223 */ /* 0x080fe200000100d7 */
[----:B------:R-:W-:Y:S01]  /*63d0*/  FADD.FTZ R7, R172, R7 ;  /* 0x00000007ac077221 */ /* 0x000fe20000010000 */
[----:B------:R-:W-:Y:S01]  /*63e0*/  FADD.FTZ R190, -R190, R143 ;  /* 0x0000008fbebe7221 */ /* 0x000fe20000010100 */
[----:B------:R-:W-:Y:S01]  /*63f0*/  FFMA.FTZ R10, R59, -R6, R216 ;  /* 0x800000063b0a7223 */ /* 0x000fe200000100d8 */
[----:B------:R-:W-:Y:S01]  /*6400*/  FMUL.FTZ R6, R126, R9 ;  /* 0x000000097e067220 */ /* 0x000fe20000410000 */
[----:B------:R-:W-:Y:S01]  /*6410*/  FFMA.FTZ R148, R162, R214, R145 ;  /* 0x000000d6a2947223 */ /* 0x000fe20000010091 */
[C---:B------:R-:W-:Y:S01]  /*6420*/  FMUL.FTZ R145, R11.reuse, -R190 ;  /* 0x800000be0b917220 */ /* 0x040fe20000410000 */
[-C--:B------:R-:W-:Y:S01]  /*6430*/  FMUL.FTZ R11, R11, -R7.reuse ;  /* 0x800000070b0b7220 */ /* 0x080fe20000410000 */
[-C--:B------:R-:W-:Y:S01]  /*6440*/  FFMA.FTZ R214, R52, -R6.reuse, R214 ;  /* 0x8000000634d67223 */ /* 0x080fe200000100d6 */
[----:B------:R-:W-:Y:S01]  /*6450*/  FFMA.FTZ R143, R53, -R6, R213 ;  /* 0x80000006358f7223 */ /* 0x000fe200000100d5 */
[C---:B------:R-:W-:Y:S01]  /*6460*/  FFMA.FTZ R6, R12.reuse, R7, -R145 ;  /* 0x000000070c067223 */ /* 0x040fe20000010891 */
[----:B------:R-:W-:Y:S01]  /*6470*/  FFMA.FTZ R144, R12, R190, R11 ;  /* 0x000000be0c907223 */ /* 0x000fe2000001000b */
[----:B------:R-:W-:Y:S01]  /*6480*/  FFMA.FTZ R147, R161, R211, R148 ;  /* 0x000000d3a1937223 */ /* 0x000fe20000010094 */
[----:B------:R-:W-:Y:S01]  /*6490*/  FADD.FTZ R142, R111, UR5 ;  /* 0x000000056f8e7e21 */ /* 0x000fe20008010000 */
[----:B------:R-:W-:Y:S01]  /*64a0*/  FADD.FTZ R171, R171, R6 ;  /* 0x00000006abab7221 */ /* 0x000fe20000010000 */
[----:B------:R-:W-:Y:S01]  /*64b0*/  FADD.FTZ R6, -R189, R144 ;  /* 0x00000090bd067221 */ /* 0x000fe20000010100 */
[----:B------:R-:W-:Y:S01]  /*64c0*/  FFMA.FTZ R148, R160, R210, R147 ;  /* 0x000000d2a0947223 */ /* 0x000fe20000010093 */
[----:B------:R-:W-:Y:S01]  /*64d0*/  FMUL.FTZ R146, R127, R142 ;  /* 0x0000008e7f927220 */ /* 0x000fe20000410000 */
[----:B------:R-:W-:Y:S01]  /*64e0*/  FADD.FTZ R144, R105, UR5 ;  /* 0x0000000569907e21 */ /* 0x000fe20008010000 */
[C---:B------:R-:W-:Y:S01]  /*64f0*/  FMUL.FTZ R147, R13.reuse, -R6 ;  /* 0x800000060d937220 */ /* 0x040fe20000410000 */
[-C--:B------:R-:W-:Y:S01]  /*6500*/  FMUL.FTZ R13, R13, -R171.reuse ;  /* 0x800000ab0d0d7220 */ /* 0x080fe20000410000 */
[-C--:B------:R-:W-:Y:S01]  /*6510*/  FFMA.FTZ R211, R54, -R146.reuse, R211 ;  /* 0x8000009236d37223 */ /* 0x080fe200000100d3 */
[----:B------:R-:W-:Y:S01]  /*6520*/  FFMA.FTZ R12, R55, -R146, R212 ;  /* 0x80000092370c7223 */ /* 0x000fe200000100d4 */
[C---:B------:R-:W-:Y:S01]  /*6530*/  FFMA.FTZ R147, R14.reuse, R171, -R147 ;  /* 0x000000ab0e937223 */ /* 0x040fe20000010893 */
[----:B------:R-:W-:Y:S01]  /*6540*/  FFMA.FTZ R149, R14, R6, R13 ;  /* 0x000000060e957223 */ /* 0x000fe2000001000d */
[----:B------:R-:W-:Y:S01]  /*6550*/  FMUL.FTZ R146, R121, R144 ;  /* 0x0000009079927220 */ /* 0x000fe20000410000 */
[----:B------:R-:W-:Y:S01]  /*6560*/  FFMA.FTZ R151, R159, R207, R148 ;  /* 0x000000cf9f977223 */ /* 0x000fe20000010094 */
[----:B------:R-:W-:Y:S01]  /*6570*/  FADD.FTZ R147, R228, R147 ;  /* 0x00000093e4937221 */ /* 0x000fe20000010000 */
[----:B------:R-:W-:Y:S01]  /*6580*/  FADD.FTZ R188, -R188, R149 ;  /* 0x00000095bcbc7221 */ /* 0x000fe20000010100 */
[-C--:B------:R-:W-:Y:S01]  /*6590*/  FFMA.FTZ R207, R50, -R146.reuse, R207 ;  /* 0x8000009232cf7223 */ /* 0x080fe200000100cf */
[----:B------:R-:W-:Y:S01]  /*65a0*/  FFMA.FTZ R14, R51, -R146, R208 ;  /* 0x80000092330e7223 */ /* 0x000fe200000100d0 */
[----:B------:R-:W-:Y:S01]  /*65b0*/  FFMA.FTZ R154, R158, R206, R151 ;  /* 0x000000ce9e9a7223 */ /* 0x000fe20000010097 */
[CC--:B------:R-:W-:Y:S01]  /*65c0*/  FMUL.FTZ R149, R15.reuse, -R188.reuse ;  /* 0x800000bc0f957220 */ /* 0x0c0fe20000410000 */
[----:B------:R-:W-:Y:S01]  /*65d0*/  FMUL.FTZ R15, R15, -R147 ;  /* 0x800000930f0f7220 */ /* 0x000fe20000410000 */
[----:B------:R-:W-:Y:S01]  /*65e0*/  FADD.FTZ R146, R107, UR5 ;  /* 0x000000056b927e21 */ /* 0x000fe20008010000 */
[----:B------:R-:W-:Y:S01]  /*65f0*/  FFMA.FTZ R155, R157, R203, R154 ;  /* 0x000000cb9d9b7223 */ /* 0x000fe2000001009a */
        /* <DEDUP_REMOVED lines=8> */
[CC--:B------:R-:W-:Y:S01]  /*6680*/  FMUL.FTZ R155, R17.reuse, -R229.reuse ;  /* 0x800000e5119b7220 */ /* 0x0c0fe20000410000 */
[-C--:B------:R-:W-:Y:S01]  /*6690*/  FMUL.FTZ R151, R17, -R150.reuse ;  /* 0x8000009611977220 */ /* 0x080fe20000410000 */
[----:B------:R-:W-:Y:S01]  /*66a0*/  FADD.FTZ R16, R101, UR5 ;  /* 0x0000000565107e21 */ /* 0x000fe20008010000 */
[----:B------:R-:W-:Y:S01]  /*66b0*/  FADD.FTZ R15, R100, UR5 ;  /* 0x00000005640f7e21 */ /* 0x000fe20008010000 */
[C---:B------:R-:W-:Y:S01]  /*66c0*/  FFMA.FTZ R155, R18.reuse, R150, R155 ;  /* 0x00000096129b7223 */ /* 0x040fe2000001009b */
[----:B------:R-:W-:Y:S01]  /*66d0*/  FFMA.FTZ R17, R18, R229, -R151 ;  /* 0x000000e512117223 */ /* 0x000fe20000010897 */
[----:B------:R-:W-:Y:S01]  /*66e0*/  FFMA.FTZ R151, R153, R200, R176 ;  /* 0x000000c899977223 */ /* 0x000fe200000100b0 */
[----:B------:R-:W-:Y:S01]  /*66f0*/  FMUL.FTZ R176, R118, R34 ;  /* 0x0000002276b07220 */ /* 0x000fe20000410000 */
[----:B------:R-:W-:Y:S01]  /*6700*/  FADD.FTZ R186, -R186, R155 ;  /* 0x0000009bbaba7221 */ /* 0x000fe20000010100 */
[----:B------:R-:W-:Y:S01]  /*6710*/  FADD.FTZ R17, R230, R17 ;  /* 0x00000011e6117221 */ /* 0x000fe20000010000 */
[----:B------:R-:W-:Y:S01]  /*6720*/  FFMA.FTZ R151, R152, R196, R151 ;  /* 0x000000c498977223 */ /* 0x000fe20000010097 */
[----:B------:R-:W-:Y:S01]  /*6730*/  FFMA.FTZ R196, R36, -R176, R196 ;  /* 0x800000b024c47223 */ /* 0x000fe200000100c4 */
[C---:B------:R-:W-:Y:S01]  /*6740*/  FMUL.FTZ R155, R19.reuse, -R186 ;  /* 0x800000ba139b7220 */ /* 0x040fe20000410000 */
[----:B------:R-:W-:Y:S01]  /*6750*/  FMUL.FTZ R19, R19, -R17 ;  /* 0x8000001113137220 */ /* 0x000fe20000410000 */
[C---:B------:R-:W-:Y:S01]  /*6760*/  FFMA.FTZ R176, R37.reuse, -R176, R195 ;  /* 0x800000b025b07223 */ /* 0x040fe200000100c3 */
[----:B------:R-:W-:Y:S01]  /*6770*/  FMUL.FTZ R37, R37, R193 ;  /* 0x000000c125257220 */ /* 0x000fe20000410000 */
[C---:B------:R-:W-:Y:S01]  /*6780*/  FFMA.FTZ R18, R20.reuse, R17, -R155 ;  /* 0x0000001114127223 */ /* 0x040fe2000001089b */
[----:B------:R-:W-:Y:S01]  /*6790*/  FFMA.FTZ R20, R20, R186, R19 ;  /* 0x000000ba14147223 */ /* 0x000fe20000010013 */
[----:B------:R-:W-:Y:S01]  /*67a0*/  FMUL.FTZ R19, R119, R33 ;  /* 0x0000002177137220 */ /* 0x000fe20000410000 */
[----:B------:R-:W-:Y:S01]  /*67b0*/  FMUL.FTZ R172, R117, R16 ;  /* 0x0000001075ac7220 */ /* 0x000fe20000410000 */
[----:B------:R-:W-:Y:S01]  /*67c0*/  FADD.FTZ R231, R231, R18 ;  /* 0x00000012e7e77221 */ /* 0x000fe20000010000 */
[----:B------:R-:W-:Y:S01]  /*67d0*/  FADD.FTZ R18, -R185, R20 ;  /* 0x00000014b9127221 */ /* 0x000fe20000010100 */
[-C--:B------:R-:W-:Y:S01]  /*67e0*/  FFMA.FTZ R155, R39, -R19.reuse, R197 ;  /* 0x80000013279b7223 */ /* 0x080fe200000100c5 */
[C---:B------:R-:W-:Y:S01]  /*67f0*/  FFMA.FTZ R19, R38.reuse, -R19, R198 ;  /* 0x8000001326137223 */ /* 0x040fe200000100c6 */
[CC--:B------:R-:W-:Y:S01]  /*6800*/  FMUL.FTZ R39, R21.reuse, -R231.reuse ;  /* 0x800000e715277220 */ /* 0x0c0fe20000410000 */
[----:B------:R-:W-:Y:S01]  /*6810*/  FMUL.FTZ R20, R21, -R18 ;  /* 0x8000001215147220 */ /* 0x000fe20000410000 */
[----:B------:R-:W-:Y:S01]  /*6820*/  FFMA.FTZ R38, R38, R178, R175 ;  /* 0x000000b226267223 */ /* 0x000fe200000100af */
[----:B------:R-:W-:Y:S01]  /*6830*/  FMUL.FTZ R175, R178, UR58 ;  /* 0x0000003ab2af7c20 */ /* 0x000fe20008410000 */
[C---:B------:R-:W-:Y:S01]  /*6840*/  FFMA.FTZ R39, R22.reuse, R18, R39 ;  /* 0x0000001216277223 */ /* 0x040fe20000010027 */
[----:B------:R-:W-:Y:S01]  /*6850*/  FFMA.FTZ R20, R22, R231, -R20 ;  /* 0x000000e716147223 */ /* 0x000fe20000010814 */
[C---:B------:R-:W-:Y:S01]  /*6860*/  FMUL.FTZ R21, R194.reuse, UR58 ;  /* 0x0000003ac2157c20 */ /* 0x040fe20008410000 */
[----:B------:R-:W-:Y:S01]  /*6870*/  FFMA.FTZ R22, R194, UR59, -R175 ;  /* 0x0000003bc2167c23 */ /* 0x000fe200080108af */
[----:B------:R-:W-:Y:S01]  /*6880*/  FADD.FTZ R184, -R184, R39 ;  /* 0x00000027b8b87221 */ /* 0x000fe20000010100 */
[----:B------:R-:W-:Y:S01]  /*6890*/  FADD.FTZ R233, R233, R20 ;  /* 0x00000014e9e97221 */ /* 0x000fe20000010000 */
[----:B------:R-:W-:Y:S01]  /*68a0*/  FFMA.FTZ R20, R178, UR59, R21 ;  /* 0x0000003bb2147c23 */ /* 0x000fe20008010015 */
[----:B------:R-:W-:Y:S01]  /*68b0*/  FMUL.FTZ R22, R155, R22 ;  /* 0x000000169b167220 */ /* 0x000fe20000410000 */
[C---:B------:R-:W-:Y:S01]  /*68c0*/  FMUL.FTZ R21, R23.reuse, -R184 ;  /* 0x800000b817157220 */ /* 0x040fe20000410000 */
[-C--:B------:R-:W-:Y:S01]  /*68d0*/  FMUL.FTZ R39, R23, -R233.reuse ;  /* 0x800000e917277220 */ /* 0x080fe20000410000 */
[----:B------:R-:W-:Y:S01]  /*68e0*/  FFMA.FTZ R200, R42, -R172, R200 ;  /* 0x800000ac2ac87223 */ /* 0x000fe200000100c8 */
[----:B------:R-:W-:Y:S01]  /*68f0*/  FFMA.FTZ R20, R19, R20, R22 ;  /* 0x0000001413147223 */ /* 0x000fe20000010016 */
[C---:B------:R-:W-:Y:S01]  /*6900*/  FFMA.FTZ R23, R24.reuse, R233, -R21 ;  /* 0x000000e918177223 */ /* 0x040fe20000010815 */
[----:B------:R-:W-:Y:S01]  /*6910*/  FFMA.FTZ R22, R24, R184, R39 ;  /* 0x000000b818167223 */ /* 0x000fe20000010027 */
[----:B------:R-:W-:Y:S01]  /*6920*/  FMUL.FTZ R24, R193, UR58 ;  /* 0x0000003ac1187c20 */ /* 0x000fe20008410000 */
[-C--:B------:R-:W-:Y:S01]  /*6930*/  FFMA.FTZ R21, R36, R177.reuse, R37 ;  /* 0x000000b124157223 */ /* 0x080fe20000010025 */
[----:B------:R-:W-:Y:S01]  /*6940*/  FADD.FTZ R234, R234, R23 ;  /* 0x00000017eaea7221 */ /* 0x000fe20000010000 */
[----:B------:R-:W-:Y:S01]  /*6950*/  FADD.FTZ R22, -R183, R22 ;  /* 0x00000016b7167221 */ /* 0x000fe20000010100 */
[C---:B------:R-:W-:Y:S01]  /*6960*/  FMUL.FTZ R36, R177.reuse, UR58 ;  /* 0x0000003ab1247c20 */ /* 0x040fe20008410000 */
[----:B------:R-:W-:Y:S01]  /*6970*/  FFMA.FTZ R39, R177, UR59, R24 ;  /* 0x0000003bb1277c23 */ /* 0x000fe20008010018 */
[C---:B------:R-:W-:Y:S01]  /*6980*/  FMUL.FTZ R177, R34.reuse, R177 ;  /* 0x000000b122b17220 */ /* 0x040fe20000410000 */
[C---:B------:R-:W-:Y:S01]  /*6990*/  FMUL.FTZ R23, R25.reuse, -R22 ;  /* 0x8000001619177220 */ /* 0x040fe20000410000 */
[-C--:B------:R-:W-:Y:S01]  /*69a0*/  FMUL.FTZ R25, R25, -R234.reuse ;  /* 0x800000ea19197220 */ /* 0x080fe20000410000 */
[----:B------:R-:W-:Y:S01]  /*69b0*/  FFMA.FTZ R37, R193, UR59, -R36 ;  /* 0x0000003bc1257c23 */ /* 0x000fe20008010824 */
[----:B------:R-:W-:Y:S01]  /*69c0*/  FMUL.FTZ R193, R34, R193 ;  /* 0x000000c122c17220 */ /* 0x000fe20000410000 */
[C---:B------:R-:W-:Y:S01]  /*69d0*/  FFMA.FTZ R24, R26.reuse, R234, -R23 ;  /* 0x000000ea1a187223 */ /* 0x040fe20000010817 */
[----:B------:R-:W-:Y:S01]  /*69e0*/  FFMA.FTZ R25, R26, R22, R25 ;  /* 0x000000161a197223 */ /* 0x000fe20000010019 */
[C---:B------:R-:W-:Y:S01]  /*69f0*/  FMUL.FTZ R36, R176.reuse, R37 ;  /* 0x00000025b0247220 */ /* 0x040fe20000410000 */
[----:B------:R-:W-:Y:S01]  /*6a00*/  FMUL.FTZ R23, R176, R193 ;  /* 0x000000c1b0177220 */ /* 0x000fe20000410000 */
[----:B------:R-:W-:Y:S01]  /*6a10*/  FADD.FTZ R235, R235, R24 ;  /* 0x00000018ebeb7221 */ /* 0x000fe20000010000 */
[----:B------:R-:W-:Y:S01]  /*6a20*/  FADD.FTZ R182, -R182, R25 ;  /* 0x00000019b6b67221 */ /* 0x000fe20000010100 */
[C---:B------:R-:W-:Y:S01]  /*6a30*/  FFMA.FTZ R172, R43.reuse, -R172, R199 ;  /* 0x800000ac2bac7223 */ /* 0x040fe200000100c7 */
[C---:B------:R-:W-:Y:S01]  /*6a40*/  FFMA.FTZ R26, R196.reuse, R177, R23 ;  /* 0x000000b1c41a7223 */ /* 0x040fe20000010017 */
[----:B------:R-:W-:Y:S01]  /*6a50*/  FMUL.FTZ R43, R43, R192 ;  /* 0x000000c02b2b7220 */ /* 0x000fe20000410000 */
[CC--:B------:R-:W-:Y:S01]  /*6a60*/  FMUL.FTZ R37, R27.reuse, -R182.reuse ;  /* 0x800000b61b257220 */ /* 0x0c0fe20000410000 */
[----:B------:R-:W-:Y:S01]  /*6a70*/  FMUL.FTZ R27, R27, -R235 ;  /* 0x800000eb1b1b7220 */ /* 0x000fe20000410000 */
[----:B------:R-:W-:Y:S01]  /*6a80*/  FFMA.FTZ R23, R196, R39, R36 ;  /* 0x00000027c4177223 */ /* 0x000fe20000010024 */
[----:B------:R-:W-:Y:S01]  /*6a90*/  FMUL.FTZ R36, R192, UR58 ;  /* 0x0000003ac0247c20 */ /* 0x000fe20008410000 */
[C---:B------:R-:W-:Y:S01]  /*6aa0*/  FFMA.FTZ R24, R28.reuse, R235, -R37 ;  /* 0x000000eb1c187223 */ /* 0x040fe20000010825 */
[----:B------:R-:W-:Y:S01]  /*6ab0*/  FFMA.FTZ R28, R28, R182, R27 ;  /* 0x000000b61c1c7223 */ /* 0x000fe2000001001b */
[----:B------:R-:W-:Y:S01]  /*6ac0*/  FMUL.FTZ R37, R5, UR58 ;  /* 0x0000003a05257c20 */ /* 0x000fe20008410000 */
[-C--:B------:R-:W-:Y:S01]  /*6ad0*/  FFMA.FTZ R42, R42, R5.reuse, R43 ;  /* 0x000000052a2a7223 */ /* 0x080fe2000001002b */
[----:B------:R-:W-:Y:S01]  /*6ae0*/  FADD.FTZ R237, R237, R24 ;  /* 0x00000018eded7221 */ /* 0x000fe20000010000 */
[----:B------:R-:W-:Y:S01]  /*6af0*/  FADD.FTZ R24, -R181, R28 ;  /* 0x0000001cb5187221 */ /* 0x000fe20000010100 */
[----:B------:R-:W-:Y:S01]  /*6b00*/  FFMA.FTZ R27, R192, UR59, -R37 ;  /* 0x0000003bc01b7c23 */ /* 0x000fe20008010825 */
[----:B------:R-:W-:Y:S01]  /*6b10*/  FFMA.FTZ R37, R5, UR59, R36 ;  /* 0x0000003b05257c23 */ /* 0x000fe20008010024 */
[----:B------:R-:W-:Y:S01]  /*6b20*/  FMUL.FTZ R43, R16, R5 ;  /* 0x00000005102b7220 */ /* 0x000fe20000410000 */
[C---:B------:R-:W-:Y:S01]  /*6b30*/  FMUL.FTZ R5, R29.reuse, -R24 ;  /* 0x800000181d057220 */ /* 0x040fe20000410000 */
[----:B------:R-:W-:Y:S01]  /*6b40*/  FMUL.FTZ R29, R29, -R237 ;  /* 0x800000ed1d1d7220 */ /* 0x000fe20000410000 */
[----:B------:R-:W-:Y:S01]  /*6b50*/  FMUL.FTZ R28, R172, R27 ;  /* 0x0000001bac1c7220 */ /* 0x000fe20000410000 */
[----:B------:R-:W-:Y:S01]  /*6b60*/  FMUL.FTZ R39, R16, R192 ;  /* 0x000000c010277220 */ /* 0x000fe20000410000 */
[C---:B------:R-:W-:Y:S01]  /*6b70*/  FFMA.FTZ R27, R30.reuse, R237, -R5 ;  /* 0x000000ed1e1b7223 */ /* 0x040fe20000010805 */
[----:B------:R-:W-:Y:S01]  /*6b80*/  FFMA.FTZ R29, R30, R24, R29 ;  /* 0x000000181e1d7223 */ /* 0x000fe2000001001d */
[----:B------:R-:W-:Y:S01]  /*6b90*/  FFMA.FTZ R28, R200, R37, R28 ;  /* 0x00000025c81c7223 */ /* 0x000fe2000001001c */
[----:B-1----:R-:W-:Y:S01]  /*6ba0*/  FMUL.FTZ R133, R172, R39 ;  /* 0x00000027ac857220 */ /* 0x002fe20000410000 */
[----:B------:R-:W-:Y:S01]  /*6bb0*/  FADD.FTZ R27, R238, R27 ;  /* 0x0000001bee1b7221 */ /* 0x000fe20000010000 */
[----:B------:R-:W-:Y:S01]  /*6bc0*/  FADD.FTZ R180, -R180, R29 ;  /* 0x0000001db4b47221 */ /* 0x000fe20000010100 */
[----:B------:R-:W-:Y:S01]  /*6bd0*/  FMUL.FTZ R154, R116, R15 ;  /* 0x0000000f749a7220 */ /* 0x000fe20000410000 */
[----:B------:R-:W-:Y:S01]  /*6be0*/  FFMA.FTZ R132, R200, R43, R133 ;  /* 0x0000002bc8847223 */ /* 0x000fe20000010085 */
[----:B------:R-:W-:Y:S01]  /*6bf0*/  SHF.L.U32 R133, R170, 0x5, RZ ;  /* 0x00000005aa857819 */ /* 0x000fe200000006ff */
[C---:B------:R-:W-:Y:S01]  /*6c00*/  FMUL.FTZ R37, R31.reuse, -R180 ;  /* 0x800000b41f257220 */ /* 0x040fe20000410000 */
[-C--:B------:R-:W-:Y:S01]  /*6c10*/  FMUL.FTZ R31, R31, -R27.reuse ;  /* 0x8000001b1f1f7220 */ /* 0x080fe20000410000 */
[-C--:B------:R-:W-:Y:S01]  /*6c20*/  FFMA.FTZ R202, R40, -R154.reuse, R202 ;  /* 0x8000009a28ca7223 */ /* 0x080fe200000100ca */
[C---:B------:R-:W-:Y:S01]  /*6c30*/  FFMA.FTZ R154, R41.reuse, -R154, R201 ;  /* 0x8000009a299a7223 */ /* 0x040fe200000100c9 */
[----:B------:R-:W-:Y:S01]  /*6c40*/  FMUL.FTZ R41, R41, R4 ;  /* 0x0000000429297220 */ /* 0x000fe20000410000 */
[C---:B------:R-:W-:Y:S01]  /*6c50*/  FFMA.FTZ R30, R32.reuse, R180, R31 ;  /* 0x000000b4201e7223 */ /* 0x040fe2000001001f */
[----:B------:R-:W-:Y:S01]  /*6c60*/  FFMA.FTZ R36, R32, R27, -R37 ;  /* 0x0000001b20247223 */ /* 0x000fe20000010825 */
[----:B------:R-:W-:Y:S01]  /*6c70*/  IADD3 R134, R133, 0x2, RZ ;  /* 0x0000000285867810 */ /* 0x000fe20007ffe0ff */
[----:B------:R-:W-:Y:S01]  /*6c80*/  FFMA.FTZ R29, R40, R173, R41 ;  /* 0x000000ad281d7223 */ /* 0x000fe20000010029 */
[----:B------:R-:W-:Y:S01]  /*6c90*/  FADD.FTZ R30, -R179, R30 ;  /* 0x0000001eb31e7221 */ /* 0x000fe20000010100 */
[----:B------:R-:W-:Y:S01]  /*6ca0*/  FMUL.FTZ R176, R176, R177 ;  /* 0x000000b1b0b07220 */ /* 0x000fe20000410000 */
[----:B------:R-:W-:Y:S01]  /*6cb0*/  FMUL.FTZ R172, R172, R43 ;  /* 0x0000002bacac7220 */ /* 0x000fe20000410000 */
[----:B------:R-:W-:Y:S01]  /*6cc0*/  IADD3 R40, R133, 0x1, RZ ;  /* 0x0000000185287810 */ /* 0x000fe20007ffe0ff */
[----:B------:R-:W-:Y:S01]  /*6cd0*/  FADD.FTZ R239, R239, R36 ;  /* 0x00000024efef7221 */ /* 0x000fe20000010000 */
[----:B------:R-:W-:Y:S01]  /*6ce0*/  FMUL.FTZ R37, R3, R30 ;  /* 0x0000001e03257220 */ /* 0x000fe20000410000 */
[----:B------:R-:W-:Y:S01]  /*6cf0*/  LEA.HI.SX32 R134, R134, R133, 0x1b ;  /* 0x0000008586867211 */ /* 0x000fe200078fdaff */
[----:B------:R-:W-:Y:S01]  /*6d00*/  FMUL.FTZ R47, R47, R190 ;  /* 0x000000be2f2f7220 */ /* 0x000fe20000410000 */
[----:B------:R-:W-:Y:S01]  /*6d10*/  FFMA.FTZ R25, R196, R193, -R176 ;  /* 0x000000c1c4197223 */ /* 0x000fe200000108b0 */
[----:B------:R-:W-:Y:S01]  /*6d20*/  FFMA.FTZ R5, R200, R39, -R172 ;  /* 0x00000027c8057223 */ /* 0x000fe200000108ac */
[----:B------:R-:W-:Y:S01]  /*6d30*/  LEA.HI.SX32 R32, R40, R133, 0x1b ;  /* 0x0000008528207211 */ /* 0x000fe200078fdaff */
[----:B------:R-:W-:Y:S01]  /*6d40*/  FMUL.FTZ R31, R3, R239 ;  /* 0x000000ef031f7220 */ /* 0x000fe20000410000 */
[----:B------:R-:W-:Y:S01]  /*6d50*/  FMUL.FTZ R41, R136, R37 ;  /* 0x0000002588297220 */ /* 0x000fe20000410000 */
[C---:B------:R-:W-:Y:S01]  /*6d60*/  IADD3 R172, R133.reuse, 0x3, RZ ;  /* 0x0000000385ac7810 */ /* 0x040fe20007ffe0ff */
[----:B------:R-:W-:Y:S01]  /*6d70*/  FFMA.FTZ R46, R46, R7, R47 ;  /* 0x000000072e2e7223 */ /* 0x000fe2000001002f */
[----:B------:R-:W-:Y:S01]  /*6d80*/  LEA.HI.SX32 R40, R133, R133, 0x1b ;  /* 0x0000008585287211 */ /* 0x000fe200078fdaff */
[----:B------:R-:W-:Y:S01]  /*6d90*/  FMUL.FTZ R47, R136, R31 ;  /* 0x0000001f882f7220 */ /* 0x000fe20000410000 */
[----:B------:R-:W-:Y:S01]  /*6da0*/  LEA R176, R134, R169, 0x2 ;  /* 0x000000a986b07211 */ /* 0x000fe200078e10ff */
[----:B------:R-:W-:Y:S01]  /*6db0*/  FMUL.FTZ R134, R2, R180 ;  /* 0x000000b402867220 */ /* 0x000fe20000410000 */
[----:B------:R-:W-:Y:S01]  /*6dc0*/  FFMA.FTZ R41, R226, R31, R41 ;  /* 0x0000001fe2297223 */ /* 0x000fe20000010029 */
[----:B------:R-:W-:Y:S01]  /*6dd0*/  LEA.HI.SX32 R174, R172, R133, 0x1b ;  /* 0x00000085acae7211 */ /* 0x000fe200078fdaff */
[----:B------:R-:W-:Y:S01]  /*6de0*/  FMUL.FTZ R31, R128, R31 ;  /* 0x0000001f801f7220 */ /* 0x000fe20000410000 */
[----:B------:R-:W-:Y:S01]  /*6df0*/  LEA R40, R40, R169, 0x2 ;  /* 0x000000a928287211 */ /* 0x000fe200078e10ff */
[----:B------:R-:W-:Y:S01]  /*6e00*/  FMUL.FTZ R36, R2, R27 ;  /* 0x0000001b02247220 */ /* 0x000fe20000410000 */
[----:B------:R-:W-:Y:S01]  /*6e10*/  LEA R175, R32, R169, 0x2 ;  /* 0x000000a920af7211 */ /* 0x000fe200078e10ff */
[----:B------:R-:W-:Y:S01]  /*6e20*/  FMUL.FTZ R172, R224, R134 ;  /* 0x00000086e0ac7220 */ /* 0x000fe20000410000 */
[-C--:B------:R-:W-:Y:S01]  /*6e30*/  FMUL.FTZ R32, R128, R37.reuse ;  /* 0x0000002580207220 */ /* 0x080fe20000410000 */
[----:B------:R-:W-:Y:S01]  /*6e40*/  FMUL.FTZ R135, R137, R24 ;  /* 0x0000001889877220 */ /* 0x000fe20000410000 */
[----:B------:R-:W-:Y:S01]  /*6e50*/  FFMA.FTZ R225, R165, -R220, R225 ;  /* 0x800000dca5e17223 */ /* 0x000fe200000100e1 */
[-C--:B------:R-:W-:Y:S01]  /*6e60*/  FMUL.FTZ R133, R129, R36.reuse ;  /* 0x0000002481857220 */ /* 0x080fe20000410000 */
[----:B------:R0:W-:Y:S01]  /*6e70*/  STS [R40+0x4200], R31 ;  /* 0x0042001f28007388 */ /* 0x0001e20000000800 */
[-C--:B------:R-:W-:Y:S01]  /*6e80*/  FFMA.FTZ R172, R223, R36.reuse, R172 ;  /* 0x00000024dfac7223 */ /* 0x080fe200000100ac */
[----:B------:R-:W-:Y:S01]  /*6e90*/  FADD.FTZ R41, RZ, R41 ;  /* 0x00000029ff297221 */ /* 0x000fe20000010000 */
[----:B------:R-:W-:Y:S01]  /*6ea0*/  FFMA.FTZ R47, R226, R37, -R47 ;  /* 0x00000025e22f7223 */ /* 0x000fe2000001082f */
[----:B------:R1:W-:Y:S01]  /*6eb0*/  STS [R175+0x4204], R32 ;  /* 0x00420420af007388 */ /* 0x0003e20000000800 */
[----:B------:R-:W-:Y:S01]  /*6ec0*/  FMUL.FTZ R36, R224, R36 ;  /* 0x00000024e0247220 */ /* 0x000fe20000410000 */
[----:B------:R-:W-:Y:S01]  /*6ed0*/  FFMA.FTZ R225, R164, -R217, R225 ;  /* 0x800000d9a4e17223 */ /* 0x000fe200000100e1 */
[----:B------:R-:W-:Y:S01]  /*6ee0*/  FADD.FTZ R41, R41, R172 ;  /* 0x000000ac29297221 */ /* 0x000fe20000010000 */
[----:B------:R2:W-:Y:S01]  /*6ef0*/  STS [R176+0x4208], R133 ;  /* 0x00420885b0007388 */ /* 0x0005e20000000800 */
[----:B------:R-:W-:Y:S01]  /*6f00*/  FADD.FTZ R139, R108, UR5 ;  /* 0x000000056c8b7e21 */ /* 0x000fe20008010000 */
[----:B0-----:R-:W-:Y:S01]  /*6f10*/  FMUL.FTZ R31, R137, R237 ;  /* 0x000000ed891f7220 */ /* 0x001fe20000410000 */
[----:B------:R-:W-:Y:S01]  /*6f20*/  LEA R179, R174, R169, 0x2 ;  /* 0x000000a9aeb37211 */ /* 0x000fe200078e10ff */
[----:B------:R-:W-:Y:S01]  /*6f30*/  FFMA.FTZ R36, R223, R134, -R36 ;  /* 0x00000086df247223 */ /* 0x000fe20000010824 */
[----:B------:R-:W-:Y:S01]  /*6f40*/  FADD.FTZ R47, RZ, R47 ;  /* 0x0000002fff2f7221 */ /* 0x000fe20000010000 */
[C---:B-1----:R-:W-:Y:S01]  /*6f50*/  FMUL.FTZ R32, R222.reuse, R135 ;  /* 0x00000087de207220 */ /* 0x042fe20000410000 */
[----:B------:R-:W-:Y:S01]  /*6f60*/  FMUL.FTZ R172, R222, R31 ;  /* 0x0000001fdeac7220 */ /* 0x000fe20000410000 */
[----:B------:R-:W-:Y:S01]  /*6f70*/  FFMA.FTZ R225, R163, -R216, R225 ;  /* 0x800000d8a3e17223 */ /* 0x000fe200000100e1 */
[C---:B------:R-:W-:Y:S01]  /*6f80*/  FMUL.FTZ R174, R138.reuse, R235 ;  /* 0x000000eb8aae7220 */ /* 0x040fe20000410000 */
[----:B--2---:R-:W-:Y:S01]  /*6f90*/  FMUL.FTZ R176, R138, R182 ;  /* 0x000000b68ab07220 */ /* 0x004fe20000410000 */
[C---:B------:R-:W-:Y:S01]  /*6fa0*/  FFMA.FTZ R32, R221.reuse, R31, R32 ;  /* 0x0000001fdd207223 */ /* 0x040fe20000010020 */
[----:B------:R-:W-:Y:S01]  /*6fb0*/  FFMA.FTZ R37, R221, R135, -R172 ;  /* 0x00000087dd257223 */ /* 0x000fe200000108ac */
[----:B------:R-:W-:Y:S01]  /*6fc0*/  FMUL.FTZ R141, R124, R139 ;  /* 0x0000008b7c8d7220 */ /* 0x000fe20000410000 */
[----:B------:R-:W-:Y:S01]  /*6fd0*/  FMUL.FTZ R172, R8, R176 ;  /* 0x000000b008ac7220 */ /* 0x000fe20000410000 */
[----:B------:R-:W-:Y:S01]  /*6fe0*/  FADD.FTZ R36, R47, R36 ;  /* 0x000000242f247221 */ /* 0x000fe20000010000 */
[----:B------:R-:W-:Y:S01]  /*6ff0*/  FADD.FTZ R32, R41, R32 ;  /* 0x0000002029207221 */ /* 0x000fe20000010000 */
[----:B------:R-:W-:Y:S01]  /*7000*/  FFMA.FTZ R225, R162, -R213, R225 ;  /* 0x800000d5a2e17223 */ /* 0x000fe200000100e1 */
[-C--:B------:R-:W-:Y:S01]  /*7010*/  FMUL.FTZ R41, R8, R174.reuse ;  /* 0x000000ae08297220 */ /* 0x080fe20000410000 */
[-C--:B------:R-:W-:Y:S01]  /*7020*/  FFMA.FTZ R218, R56, -R141.reuse, R218 ;  /* 0x8000008d38da7223 */ /* 0x080fe200000100da */
[----:B------:R-:W-:Y:S01]  /*7030*/  FFMA.FTZ R47, R219, R174, R172 ;  /* 0x000000aedb2f7223 */ /* 0x000fe200000100ac */
[----:B------:R-:W-:Y:S01]  /*7040*/  FFMA.FTZ R141, R57, -R141, R217 ;  /* 0x8000008d398d7223 */ /* 0x000fe200000100d9 */
[----:B------:R-:W-:Y:S01]  /*7050*/  FADD.FTZ R37, R36, R37 ;  /* 0x0000002524257221 */ /* 0x000fe20000010000 */
[----:B------:R-:W-:Y:S01]  /*7060*/  FMUL.FTZ R175, R139, R22 ;  /* 0x000000168baf7220 */ /* 0x000fe20000410000 */
[----:B------:R-:W-:Y:S01]  /*7070*/  FFMA.FTZ R225, R161, -R212, R225 ;  /* 0x800000d4a1e17223 */ /* 0x000fe200000100e1 */
[----:B------:R-:W-:Y:S01]  /*7080*/  FFMA.FTZ R36, R219, R176, -R41 ;  /* 0x000000b0db247223 */ /* 0x000fe20000010829 */
[----:B------:R-:W-:Y:S01]  /*7090*/  FMUL.FTZ R134, R129, R134 ;  /* 0x0000008681867220 */ /* 0x000fe20000410000 */
[----:B------:R-:W-:Y:S01]  /*70a0*/  FMUL.FTZ R41, R130, R31 ;  /* 0x0000001f82297220 */ /* 0x000fe20000410000 */
[----:B------:R-:W-:Y:S01]  /*70b0*/  FADD.FTZ R31, R32, R47 ;  /* 0x0000002f201f7221 */ /* 0x000fe20000010000 */
[----:B------:R-:W-:Y:S01]  /*70c0*/  FMUL.FTZ R47, R139, R234 ;  /* 0x000000ea8b2f7220 */ /* 0x000fe20000410000 */
[----:B------:R-:W-:Y:S01]  /*70d0*/  FMUL.FTZ R133, R141, R175 ;  /* 0x000000af8d857220 */ /* 0x000fe20000410000 */
[----:B------:R-:W-:Y:S01]  /*70e0*/  FFMA.FTZ R225, R160, -R209, R225 ;  /* 0x800000d1a0e17223 */ /* 0x000fe200000100e1 */
[----:B------:R-:W-:Y:S01]  /*70f0*/  FMUL.FTZ R135, R130, R135 ;  /* 0x0000008782877220 */ /* 0x000fe20000410000 */
[----:B------:R0:W-:Y:S01]  /*7100*/  STS [R179+0x420c], R134 ;  /* 0x00420c86b3007388 */ /* 0x0001e20000000800 */
[----:B------:R-:W-:Y:S01]  /*7110*/  FMUL.FTZ R32, R140, R233 ;  /* 0x000000e98c207220 */ /* 0x000fe20000410000 */
[----:B------:R-:W-:Y:S01]  /*7120*/  FADD.FTZ R11, R104, UR5 ;  /* 0x00000005680b7e21 */ /* 0x000fe20008010000 */
[----:B------:R-:W-:Y:S01]  /*7130*/  FMUL.FTZ R183, R9, R231 ;  /* 0x000000e709b77220 */ /* 0x000fe20000410000 */
[----:B------:R-:W-:Y:S01]  /*7140*/  FFMA.FTZ R225, R159, -R208, R225 ;  /* 0x800000d09fe17223 */ /* 0x000fe200000100e1 */
[----:B------:R-:W-:Y:S01]  /*7150*/  FADD.FTZ R37, R37, R36 ;  /* 0x0000002425257221 */ /* 0x000fe20000010000 */
[----:B------:R1:W-:Y:S01]  /*7160*/  STS [R40+0x4214], R135 ;  /* 0x0042148728007388 */ /* 0x0003e20000000800 */
[----:B------:R-:W-:Y:S01]  /*7170*/  FMUL.FTZ R36, R140, R184 ;  /* 0x000000b88c247220 */ /* 0x000fe20000410000 */
[----:B------:R-:W-:Y:S01]  /*7180*/  FMUL.FTZ R145, R120, R11 ;  /* 0x0000000b78917220 */ /* 0x000fe20000410000 */
[----:B------:R-:W-:Y:S01]  /*7190*/  FMUL.FTZ R185, R9, R18 ;  /* 0x0000001209b97220 */ /* 0x000fe20000410000 */
[-C--:B0-----:R-:W-:Y:S01]  /*71a0*/  FMUL.FTZ R179, R141, R47.reuse ;  /* 0x0000002f8db37220 */ /* 0x081fe20000410000 */
[C---:B------:R-:W-:Y:S01]  /*71b0*/  FFMA.FTZ R134, R218.reuse, R47, R133 ;  /* 0x0000002fda867223 */ /* 0x040fe20000010085 */
[----:B------:R-:W-:Y:S01]  /*71c0*/  FMUL.FTZ R133, R131, R176 ;  /* 0x000000b083857220 */ /* 0x000fe20000410000 */
[----:B------:R-:W-:Y:S01]  /*71d0*/  FMUL.FTZ R187, R143, R183 ;  /* 0x000000b78fbb7220 */ /* 0x000fe20000410000 */
[----:B------:R-:W-:Y:S01]  /*71e0*/  FFMA.FTZ R172, R218, R175, -R179 ;  /* 0x000000afdaac7223 */ /* 0x000fe200000108b3 */
[----:B------:R-:W-:Y:S01]  /*71f0*/  FFMA.FTZ R225, R158, -R205, R225 ;  /* 0x800000cd9ee17223 */ /* 0x000fe200000100e1 */
[----:B-1----:R-:W-:Y:S01]  /*7200*/  FMUL.FTZ R135, R10, R32 ;  /* 0x000000200a877220 */ /* 0x002fe20000410000 */
[C---:B------:R-:W-:Y:S01]  /*7210*/  FMUL.FTZ R181, R124.reuse, R47 ;  /* 0x0000002f7cb57220 */ /* 0x040fe20000410000 */
[----:B------:R-:W-:Y:S01]  /*7220*/  FMUL.FTZ R175, R124, R175 ;  /* 0x000000af7caf7220 */ /* 0x000fe20000410000 */
[----:B------:R-:W-:Y:S01]  /*7230*/  FMUL.FTZ R47, R131, R174 ;  /* 0x000000ae832f7220 */ /* 0x000fe20000410000 */
[----:B------:R0:W-:Y:S01]  /*7240*/  STS [R40+0x421c], R133 ;  /* 0x00421c8528007388 */ /* 0x0001e20000000800 */
[----:B------:R-:W-:Y:S01]  /*7250*/  FMUL.FTZ R179, R125, R32 ;  /* 0x000000207db37220 */ /* 0x000fe20000410000 */
[-C--:B------:R-:W-:Y:S01]  /*7260*/  FFMA.FTZ R210, R48, -R145.reuse, R210 ;  /* 0x8000009130d27223 */ /* 0x080fe200000100d2 */
[----:B------:R-:W-:Y:S01]  /*7270*/  FMUL.FTZ R174, R10, R36 ;  /* 0x000000240aae7220 */ /* 0x000fe20000410000 */
[----:B------:R-:W-:Y:S01]  /*7280*/  FFMA.FTZ R145, R49, -R145, R209 ;  /* 0x8000009131917223 */ /* 0x000fe200000100d1 */
[----:B------:R-:W-:Y:S01]  /*7290*/  FFMA.FTZ R225, R157, -R204, R225 ;  /* 0x800000cc9de17223 */ /* 0x000fe200000100e1 */
[----:B------:R1:W-:Y:S01]  /*72a0*/  STS [R40+0x4210], R41 ;  /* 0x0042102928007388 */ /* 0x0003e20000000800 */
[----:B------:R-:W-:Y:S01]  /*72b0*/  FMUL.FTZ R192, R144, R147 ;  /* 0x0000009390c07220 */ /* 0x000fe20000410000 */
[----:B------:R-:W-:Y:S01]  /*72c0*/  FMUL.FTZ R200, R146, R7 ;  /* 0x0000000792c87220 */ /* 0x000fe20000410000 */
[----:B------:R-:W-:Y:S01]  /*72d0*/  FFMA.FTZ R204, R156, -R201, R225 ;  /* 0x800000c99ccc7223 */ /* 0x000fe200000100e1 */
[----:B0-----:R-:W-:Y:S01]  /*72e0*/  FFMA.FTZ R133, R215, R36, -R135 ;  /* 0x00000024d7857223 */ /* 0x001fe20000010887 */
[----:B------:R-:W-:Y:S01]  /*72f0*/  FFMA.FTZ R135, R214, R185, -R187 ;  /* 0x000000b9d6877223 */ /* 0x000fe200000108bb */
[----:B------:R-:W-:Y:S01]  /*7300*/  FMUL.FTZ R187, R11, R150 ;  /* 0x000000960bbb7220 */ /* 0x000fe20000410000 */
[----:B------:R0:W-:Y:S01]  /*7310*/  STS [R40+0x4224], R175 ;  /* 0x004224af28007388 */ /* 0x0001e20000000800 */
[----:B------:R-:W-:Y:S01]  /*7320*/  FFMA.FTZ R199, R153, -R199, R204 ;  /* 0x800000c799c77223 */ /* 0x000fe200000100cc */
[----:B------:R-:W-:Y:S01]  /*7330*/  FMUL.FTZ R204, R146, R190 ;  /* 0x000000be92cc7220 */ /* 0x000fe20000410000 */
[----:B-1----:R-:W-:Y:S01]  /*7340*/  FMUL.FTZ R41, R143, R185 ;  /* 0x000000b98f297220 */ /* 0x002fe20000410000 */
[----:B------:R1:W-:Y:S01]  /*7350*/  STS [R40+0x4218], R47 ;  /* 0x0042182f28007388 */ /* 0x0003e20000000800 */
[----:B------:R-:W-:Y:S01]  /*7360*/  FMUL.FTZ R189, R145, R187 ;  /* 0x000000bb91bd7220 */ /* 0x000fe20000410000 */
[----:B------:R-:W-:Y:S01]  /*7370*/  FMUL.FTZ R185, R126, R185 ;  /* 0x000000b97eb97220 */ /* 0x000fe20000410000 */
[-C--:B------:R-:W-:Y:S01]  /*7380*/  FFMA.FTZ R41, R214, R183.reuse, R41 ;  /* 0x000000b7d6297223 */ /* 0x080fe20000010029 */
[----:B------:R2:W-:Y:S01]  /*7390*/  STS [R40+0x4228], R179 ;  /* 0x004228b328007388 */ /* 0x0005e20000000800 */
[----:B------:R-:W-:Y:S01]  /*73a0*/  FMUL.FTZ R183, R126, R183 ;  /* 0x000000b77eb77220 */ /* 0x000fe20000410000 */
[----:B0-----:R-:W-:Y:S01]  /*73b0*/  FMUL.FTZ R175, R125, R36 ;  /* 0x000000247daf7220 */ /* 0x001fe20000410000 */
[C---:B------:R-:W-:Y:S01]  /*73c0*/  FMUL.FTZ R36, R142.reuse, R186 ;  /* 0x000000ba8e247220 */ /* 0x040fe20000410000 */
[----:B------:R0:W-:Y:S01]  /*73d0*/  STS [R40+0x4220], R181 ;  /* 0x004220b528007388 */ /* 0x0001e20000000800 */
[----:B------:R-:W-:Y:S01]  /*73e0*/  FMUL.FTZ R196, R149, R204 ;  /* 0x000000cc95c47220 */ /* 0x000fe20000410000 */
[----:B-1----:R-:W-:Y:S01]  /*73f0*/  FFMA.FTZ R47, R215, R32, R174 ;  /* 0x00000020d72f7223 */ /* 0x002fe200000100ae */
[----:B------:R-:W-:Y:S01]  /*7400*/  FMUL.FTZ R32, R142, R17 ;  /* 0x000000118e207220 */ /* 0x000fe20000410000 */
[----:B------:R1:W-:Y:S01]  /*7410*/  STS [R40+0x422c], R175 ;  /* 0x00422caf28007388 */ /* 0x0003e20000000800 */
[C---:B------:R-:W-:Y:S01]  /*7420*/  FMUL.FTZ R174, R12.reuse, R36 ;  /* 0x000000240cae7220 */ /* 0x040fe20000410000 */
[----:B--2---:R-:W-:Y:S01]  /*7430*/  FMUL.FTZ R179, R11, R229 ;  /* 0x000000e50bb37220 */ /* 0x004fe20000410000 */
[-C--:B------:R-:W-:Y:S01]  /*7440*/  FMUL.FTZ R176, R12, R32.reuse ;  /* 0x000000200cb07220 */ /* 0x080fe20000410000 */
[----:B------:R2:W-:Y:S01]  /*7450*/  STS [R40+0x4230], R183 ;  /* 0x004230b728007388 */ /* 0x0005e20000000800 */
[-C--:B------:R-:W-:Y:S01]  /*7460*/  FFMA.FTZ R174, R211, R32.reuse, R174 ;  /* 0x00000020d3ae7223 */ /* 0x080fe200000100ae */
[----:B0-----:R-:W-:Y:S01]  /*7470*/  FMUL.FTZ R181, R127, R32 ;  /* 0x000000207fb57220 */ /* 0x001fe20000410000 */
[-C--:B------:R-:W-:Y:S01]  /*7480*/  FFMA.FTZ R176, R211, R36.reuse, -R176 ;  /* 0x00000024d3b07223 */ /* 0x080fe200000108b0 */
[----:B------:R-:W-:Y:S01]  /*7490*/  FMUL.FTZ R32, R190, UR58 ;  /* 0x0000003abe207c20 */ /* 0x000fe20008410000 */
[----:B------:R-:W-:Y:S01]  /*74a0*/  FADD.FTZ R172, R37, R172 ;  /* 0x000000ac25ac7221 */ /* 0x000fe20000010000 */
[-C--:B-1----:R-:W-:Y:S01]  /*74b0*/  FFMA.FTZ R175, R210, R179.reuse, R189 ;  /* 0x000000b3d2af7223 */ /* 0x082fe200000100bd */
[----:B------:R-:W-:Y:S01]  /*74c0*/  FMUL.FTZ R189, R7, UR58 ;  /* 0x0000003a07bd7c20 */ /* 0x000fe20008410000 */
[----:B------:R0:W-:Y:S01]  /*74d0*/  STS [R40+0x4238], R181 ;  /* 0x004238b528007388 */ /* 0x0001e20000000800 */
[----:B------:R-:W-:Y:S01]  /*74e0*/  FADD.FTZ R13, R106, UR5 ;  /* 0x000000056a0d7e21 */ /* 0x000fe20008010000 */
[----:B--2---:R-:W-:Y:S01]  /*74f0*/  FMUL.FTZ R183, R127, R36 ;  /* 0x000000247fb77220 */ /* 0x004fe20000410000 */
[----:B------:R-:W-:Y:S01]  /*7500*/  FFMA.FTZ R36, R190, UR59, -R189 ;  /* 0x0000003bbe247c23 */ /* 0x000fe200080108bd */
[----:B------:R-:W-:Y:S01]  /*7510*/  FMUL.FTZ R190, R144, R188 ;  /* 0x000000bc90be7220 */ /* 0x000fe20000410000 */
[----:B------:R-:W-:Y:S01]  /*7520*/  FMUL.FTZ R191, R145, R179 ;  /* 0x000000b391bf7220 */ /* 0x000fe20000410000 */
[----:B------:R-:W-:Y:S01]  /*7530*/  FFMA.FTZ R32, R7, UR59, R32 ;  /* 0x0000003b07207c23 */ /* 0x000fe20008010020 */
[----:B------:R-:W-:Y:S01]  /*7540*/  FFMA.FTZ R7, R203, R200, R196 ;  /* 0x000000c8cb077223 */ /* 0x000fe200000100c4 */
[----:B------:R-:W-:Y:S01]  /*7550*/  FADD.FTZ R134, R31, R134 ;  /* 0x000000861f867221 */ /* 0x000fe20000010000 */
[----:B------:R-:W-:Y:S01]  /*7560*/  FADD.FTZ R172, R172, R133 ;  /* 0x00000085acac7221 */ /* 0x000fe20000010000 */
[----:B0-----:R-:W-:Y:S01]  /*7570*/  FMUL.FTZ R181, R121, R192 ;  /* 0x000000c079b57220 */ /* 0x001fe20000410000 */
[----:B------:R0:W-:Y:S01]  /*7580*/  STS [R40+0x4234], R185 ;  /* 0x004234b928007388 */ /* 0x0001e20000000800 */
[----:B------:R-:W-:Y:S01]  /*7590*/  FMUL.FTZ R196, R14, R190 ;  /* 0x000000be0ec47220 */ /* 0x000fe20000410000 */
[----:B------:R-:W-:Y:S01]  /*75a0*/  FMUL.FTZ R148, R122, R13 ;  /* 0x0000000d7a947220 */ /* 0x000fe20000410000 */
[----:B------:R-:W-:Y:S01]  /*75b0*/  FADD.FTZ R134, R134, R47 ;  /* 0x0000002f86867221 */ /* 0x000fe20000010000 */
[----:B------:R1:W-:Y:S01]  /*75c0*/  STS [R40+0x4248], R181 ;  /* 0x004248b528007388 */ /* 0x0003e20000000800 */
[----:B------:R-:W-:Y:S01]  /*75d0*/  FADD.FTZ R135, R172, R135 ;  /* 0x00000087ac877221 */ /* 0x000fe20000010000 */
[-C--:B------:R-:W-:Y:S01]  /*75e0*/  FFMA.FTZ R206, R44, -R148.reuse, R206 ;  /* 0x800000942cce7223 */ /* 0x080fe200000100ce */
[----:B------:R-:W-:Y:S01]  /*75f0*/  FFMA.FTZ R148, R45, -R148, R205 ;  /* 0x800000942d947223 */ /* 0x000fe200000100cd */
[----:B------:R2:W-:Y:S01]  /*7600*/  STS [R40+0x423c], R183 ;  /* 0x00423cb728007388 */ /* 0x0005e20000000800 */
[----:B------:R-:W-:Y:S01]  /*7610*/  FADD.FTZ R41, R134, R41 ;  /* 0x0000002986297221 */ /* 0x000fe20000010000 */
[----:B0-----:R-:W-:Y:S01]  /*7620*/  FMUL.FTZ R185, R120, R179 ;  /* 0x000000b378b97220 */ /* 0x001fe20000410000 */
[-C--:B------:R-:W-:Y:S01]  /*7630*/  FFMA.FTZ R179, R210, R187.reuse, -R191 ;  /* 0x000000bbd2b37223 */ /* 0x080fe200000108bf */
[----:B------:R-:W-:Y:S01]  /*7640*/  FMUL.FTZ R187, R120, R187 ;  /* 0x000000bb78bb7220 */ /* 0x000fe20000410000 */
[----:B------:R-:W-:Y:S01]  /*7650*/  FADD.FTZ R176, R135, R176 ;  /* 0x000000b087b07221 */ /* 0x000fe20000010000 */
[-C--:B-1----:R-:W-:Y:S01]  /*7660*/  FFMA.FTZ R181, R207, R192.reuse, R196 ;  /* 0x000000c0cfb57223 */ /* 0x082fe200000100c4 */
[----:B------:R-:W-:Y:S01]  /*7670*/  FMUL.FTZ R192, R14, R192 ;  /* 0x000000c00ec07220 */ /* 0x000fe20000410000 */
[----:B------:R-:W-:Y:S01]  /*7680*/  FMUL.FTZ R189, R121, R190 ;  /* 0x000000be79bd7220 */ /* 0x000fe20000410000 */
[----:B------:R0:W-:Y:S01]  /*7690*/  STS [R40+0x4244], R187 ;  /* 0x004244bb28007388 */ /* 0x0001e20000000800 */
[----:B--2---:R-:W-:Y:S01]  /*76a0*/  FMUL.FTZ R183, R13, R171 ;  /* 0x000000ab0db77220 */ /* 0x004fe20000410000 */
[----:B------:R-:W-:Y:S01]  /*76b0*/  FMUL.FTZ R209, R173, UR58 ;  /* 0x0000003aadd17c20 */ /* 0x000fe20008410000 */
[----:B------:R-:W-:Y:S01]  /*76c0*/  FMUL.FTZ R191, R13, R6 ;  /* 0x000000060dbf7220 */ /* 0x000fe20000410000 */
[----:B------:R1:W-:Y:S01]  /*76d0*/  STS [R40+0x4240], R185 ;  /* 0x004240b928007388 */ /* 0x0003e20000000800 */
[----:B------:R-:W-:Y:S01]  /*76e0*/  FADD.FTZ R174, R41, R174 ;  /* 0x000000ae29ae7221 */ /* 0x000fe20000010000 */
[----:B------:R-:W-:Y:S01]  /*76f0*/  FADD.FTZ R176, R176, R179 ;  /* 0x000000b3b0b07221 */ /* 0x000fe20000010000 */
[C---:B------:R-:W-:Y:S01]  /*7700*/  FMUL.FTZ R36, R149.reuse, R36 ;  /* 0x0000002495247220 */ /* 0x040fe20000410000 */
[----:B------:R-:W-:Y:S01]  /*7710*/  FMUL.FTZ R208, R149, R200 ;  /* 0x000000c895d07220 */ /* 0x000fe20000410000 */
[C---:B------:R-:W-:Y:S01]  /*7720*/  FFMA.FTZ R37, R4.reuse, UR59, -R209 ;  /* 0x0000003b04257c23 */ /* 0x040fe200080108d1 */
[----:B0-----:R-:W-:Y:S01]  /*7730*/  FFMA.FTZ R187, R207, R190, -R192 ;  /* 0x000000becfbb7223 */ /* 0x001fe200000108c0 */
[----:B------:R-:W-:Y:S01]  /*7740*/  FMUL.FTZ R190, R4, UR58 ;  /* 0x0000003a04be7c20 */ /* 0x000fe20008410000 */
[C---:B------:R-:W-:Y:S01]  /*7750*/  FMUL.FTZ R149, R148.reuse, R191 ;  /* 0x000000bf94957220 */ /* 0x040fe20000410000 */
[----:B------:R-:W-:Y:S01]  /*7760*/  FMUL.FTZ R209, R15, R4 ;  /* 0x000000040fd17220 */ /* 0x000fe20000410000 */
[----:B-1----:R-:W-:Y:S01]  /*7770*/  FMUL.FTZ R185, R148, R183 ;  /* 0x000000b794b97220 */ /* 0x002fe20000410000 */
[----:B------:R-:W-:Y:S01]  /*7780*/  FFMA.FTZ R31, R173, UR59, R190 ;  /* 0x0000003bad1f7c23 */ /* 0x000fe200080100be */
[----:B------:R-:W-:Y:S01]  /*7790*/  FMUL.FTZ R173, R15, R173 ;  /* 0x000000ad0fad7220 */ /* 0x000fe20000410000 */
[----:B------:R-:W-:Y:S01]  /*77a0*/  FADD.FTZ R174, R174, R175 ;  /* 0x000000afaeae7221 */ /* 0x000fe20000010000 */
[----:B------:R-:W-:Y:S01]  /*77b0*/  FFMA.FTZ R185, R206, R191, -R185 ;  /* 0x000000bfceb97223 */ /* 0x000fe200000108b9 */
[----:B------:R-:W-:Y:S01]  /*77c0*/  FADD.FTZ R176, R176, R187 ;  /* 0x000000bbb0b07221 */ /* 0x000fe20000010000 */
[----:B------:R-:W-:Y:S01]  /*77d0*/  FFMA.FTZ R195, R152, -R195, R199 ;  /* 0x800000c398c37223 */ /* 0x000fe200000100c7 */
[-C--:B------:R-:W-:Y:S01]  /*77e0*/  FFMA.FTZ R149, R206, R183.reuse, R149 ;  /* 0x000000b7ce957223 */ /* 0x080fe20000010095 */
[----:B------:R-:W-:Y:S01]  /*77f0*/  FMUL.FTZ R199, R122, R183 ;  /* 0x000000b77ac77220 */ /* 0x000fe20000410000 */
[C---:B------:R-:W-:Y:S01]  /*7800*/  FMUL.FTZ R47, R154.reuse, R209 ;  /* 0x000000d19a2f7220 */ /* 0x040fe20000410000 */
[C---:B------:R-:W-:Y:S01]  /*7810*/  FMUL.FTZ R37, R154.reuse, R37 ;  /* 0x000000259a257220 */ /* 0x040fe20000410000 */
[----:B------:R-:W-:Y:S01]  /*7820*/  FFMA.FTZ R183, R203, R204, -R208 ;  /* 0x000000cccbb77223 */ /* 0x000fe200000108d0 */
[-C--:B------:R-:W-:Y:S01]  /*7830*/  FMUL.FTZ R154, R154, R173.reuse ;  /* 0x000000ad9a9a7220 */ /* 0x080fe20000410000 */
[----:B------:R-:W-:Y:S01]  /*7840*/  FADD.FTZ R174, R174, R181 ;  /* 0x000000b5aeae7221 */ /* 0x000fe20000010000 */
[----:B------:R-:W-:Y:S01]  /*7850*/  FADD.FTZ R176, R176, R185 ;  /* 0x000000b9b0b07221 */ /* 0x000fe20000010000 */
[C---:B------:R-:W-:Y:S01]  /*7860*/  FFMA.FTZ R4, R202.reuse, R173, R47 ;  /* 0x000000adca047223 */ /* 0x040fe2000001002f */
[----:B------:R-:W-:Y:S01]  /*7870*/  FFMA.FTZ R47, R202, R209, -R154 ;  /* 0x000000d1ca2f7223 */ /* 0x000fe2000001089a */
[----:B------:R-:W-:Y:S01]  /*7880*/  FADD.FTZ R174, R174, R149 ;  /* 0x00000095aeae7221 */ /* 0x000fe20000010000 */
[----:B------:R-:W-:Y:S01]  /*7890*/  FADD.FTZ R176, R176, R183 ;  /* 0x000000b7b0b07221 */ /* 0x000fe20000010000 */
[----:B------:R-:W-:Y:S01]  /*78a0*/  MOV R185, UR46 ;  /* 0x0000002e00b97c02 */ /* 0x000fe20008000f00 */
[----:B------:R-:W-:Y:S01]  /*78b0*/  FMUL.FTZ R39, R117, R39 ;  /* 0x0000002775277220 */ /* 0x000fe20000410000 */
[----:B------:R-:W-:Y:S01]  /*78c0*/  FADD.FTZ R7, R174, R7 ;  /* 0x00000007ae077221 */ /* 0x000fe20000010000 */
[----:B------:R-:W-:Y:S01]  /*78d0*/  FADD.FTZ R176, R176, R47 ;  /* 0x0000002fb0b07221 */ /* 0x000fe20000010000 */
[----:B------:R-:W-:Y:S01]  /*78e0*/  LEA R185, R185, -R170, 0x1 ;  /* 0x800000aab9b97211 */ /* 0x000fe200078e08ff */
[----:B------:R-:W-:Y:S01]  /*78f0*/  FMUL.FTZ R192, R33, R178 ;  /* 0x000000b221c07220 */ /* 0x000fe20000410000 */
[----:B------:R-:W-:Y:S01]  /*7900*/  FADD.FTZ R7, R7, R4 ;  /* 0x0000000407077221 */ /* 0x000fe20000010000 */
[----:B------:R-:W-:Y:S01]  /*7910*/  FADD.FTZ R196, R176, R5 ;  /* 0x00000005b0c47221 */ /* 0x000fe20000010000 */
[----:B------:R-:W-:Y:S01]  /*7920*/  ISETP.GE.AND P0, PT, R185, 0x1, PT ;  /* 0x00000001b900780c */ /* 0x000fe20003f06270 */
[----:B------:R-:W-:Y:S01]  /*7930*/  FMUL.FTZ R194, R33, R194 ;  /* 0x000000c221c27220 */ /* 0x000fe20000410000 */
[----:B------:R-:W-:Y:S01]  /*7940*/  FMUL.FTZ R5, R229, UR58 ;  /* 0x0000003ae5057c20 */ /* 0x000fe20008410000 */
[----:B------:R-:W-:Y:S01]  /*7950*/  FMUL.FTZ R4, R150, UR58 ;  /* 0x0000003a96047c20 */ /* 0x000fe20008410000 */
[----:B------:R-:W-:Y:S01]  /*7960*/  FMUL.FTZ R173, R116, R173 ;  /* 0x000000ad74ad7220 */ /* 0x000fe20000410000 */
[----:B------:R0:W-:Y:S01]  /*7970*/  STS [R40+0x426c], R39 ;  /* 0x00426c2728007388 */ /* 0x0001e20000000800 */
[C---:B------:R-:W-:Y:S01]  /*7980*/  FMUL.FTZ R201, R123.reuse, R200 ;  /* 0x000000c87bc97220 */ /* 0x040fe20000410000 */
[----:B------:R-:W-:Y:S01]  /*7990*/  FMUL.FTZ R191, R122, R191 ;  /* 0x000000bf7abf7220 */ /* 0x000fe20000410000 */
[----:B------:R-:W-:Y:S01]  /*79a0*/  FMUL.FTZ R205, R123, R204 ;  /* 0x000000cc7bcd7220 */ /* 0x000fe20000410000 */
[----:B------:R-:W-:Y:S01]  /*79b0*/  FMUL.FTZ R209, R116, R209 ;  /* 0x000000d174d17220 */ /* 0x000fe20000410000 */
[----:B------:R-:W-:Y:S01]  /*79c0*/  FMUL.FTZ R43, R117, R43 ;  /* 0x0000002b752b7220 */ /* 0x000fe20000410000 */
[C---:B------:R-:W-:Y:S01]  /*79d0*/  FMUL.FTZ R177, R118.reuse, R177 ;  /* 0x000000b176b17220 */ /* 0x040fe20000410000 */
[----:B------:R-:W-:Y:S01]  /*79e0*/  FMUL.FTZ R193, R118, R193 ;  /* 0x000000c176c17220 */ /* 0x000fe20000410000 */
[C---:B------:R-:W-:Y:S01]  /*79f0*/  FMUL.FTZ R41, R119.reuse, R192 ;  /* 0x000000c077297220 */ /* 0x040fe20000410000 */
[----:B------:R-:W-:Y:S01]  /*7a00*/  FFMA.FTZ R172, R150, UR59, -R5 ;  /* 0x0000003b96ac7c23 */ /* 0x000fe20008010805 */
[----:B0-----:R-:W-:Y:S01]  /*7a10*/  FMUL.FTZ R39, R119, R194 ;  /* 0x000000c277277220 */ /* 0x001fe20000410000 */
[----:B------:R-:W-:Y:S01]  /*7a20*/  FFMA.FTZ R135, R229, UR59, R4 ;  /* 0x0000003be5877c23 */ /* 0x000fe20008010004 */
[----:B------:R-:W-:Y:S01]  /*7a30*/  FMUL.FTZ R133, R171, UR58 ;  /* 0x0000003aab857c20 */ /* 0x000fe20008410000 */
[----:B------:R-:W-:Y:S01]  /*7a40*/  FMUL.FTZ R5, R231, UR58 ;  /* 0x0000003ae7057c20 */ /* 0x000fe20008410000 */
[----:B------:R-:W-:Y:S01]  /*7a50*/  FMUL.FTZ R4, R18, UR58 ;  /* 0x0000003a12047c20 */ /* 0x000fe20008410000 */
[----:B------:R0:W-:Y:S01]  /*7a60*/  STS [R40+0x4260], R173 ;  /* 0x004260ad28007388 */ /* 0x0001e20000000800 */
[----:B------:R-:W-:Y:S01]  /*7a70*/  FADD.FTZ R187, R7, R132 ;  /* 0x0000008407bb7221 */ /* 0x000fe20000010000 */
[----:B------:R-:W-:Y:S01]  /*7a80*/  FMUL.FTZ R179, R45, R6 ;  /* 0x000000062db37220 */ /* 0x000fe20000410000 */
[----:B------:R-:W-:Y:S01]  /*7a90*/  FFMA.FTZ R133, R6, UR59, -R133 ;  /* 0x0000003b06857c23 */ /* 0x000fe20008010885 */
[----:B------:R-:W-:Y:S01]  /*7aa0*/  STS [R40+0x424c], R189 ;  /* 0x00424cbd28007388 */ /* 0x000fe20000000800 */
[----:B------:R-:W-:Y:S01]  /*7ab0*/  FFMA.FTZ R176, R18, UR59, -R5 ;  /* 0x0000003b12b07c23 */ /* 0x000fe20008010805 */
[----:B------:R-:W-:Y:S01]  /*7ac0*/  FMUL.FTZ R6, R6, UR58 ;  /* 0x0000003a06067c20 */ /* 0x000fe20008410000 */
[----:B------:R-:W-:Y:S01]  /*7ad0*/  FMUL.FTZ R183, R147, UR58 ;  /* 0x0000003a93b77c20 */ /* 0x000fe20008410000 */
[----:B------:R-:W-:Y:S01]  /*7ae0*/  STS [R40+0x4250], R199 ;  /* 0x004250c728007388 */ /* 0x000fe20000000800 */
[----:B------:R-:W-:Y:S01]  /*7af0*/  FMUL.FTZ R154, R188, UR58 ;  /* 0x0000003abc9a7c20 */ /* 0x000fe20008410000 */
[----:B0-----:R-:W-:Y:S01]  /*7b00*/  FFMA.FTZ R173, R231, UR59, R4 ;  /* 0x0000003be7ad7c23 */ /* 0x001fe20008010004 */
        /* <DEDUP_REMOVED lines=14> */
[----:B------:R-:W-:Y:S01]  /*7bf0*/  FFMA.FTZ R181, R171, UR59, R6 ;  /* 0x0000003babb57c23 */ /* 0x000fe20008010006 */
[----:B------:R-:W-:Y:S01]  /*7c00*/  FFMA.FTZ R183, R188, UR59, -R183 ;  /* 0x0000003bbcb77c23 */ /* 0x000fe200080108b7 */
[----:B------:R-:W-:Y:S01]  /*7c10*/  FFMA.FTZ R154, R147, UR59, R154 ;  /* 0x0000003b939a7c23 */ /* 0x000fe2000801009a */
[----:B------:R0:W-:Y:S01]  /*7c20*/  STS [R40+0x4268], R43 ;  /* 0x0042682b28007388 */ /* 0x0001e20000000800 */
[----:B------:R-:W-:Y:S01]  /*7c30*/  FFMA.FTZ R149, R186, UR59, -R149 ;  /* 0x0000003bba957c23 */ /* 0x000fe20008010895 */
[----:B------:R-:W-:Y:S01]  /*7c40*/  FFMA.FTZ R174, R17, UR59, R174 ;  /* 0x0000003b11ae7c23 */ /* 0x000fe200080100ae */
[----:B------:R-:W-:Y:S01]  /*7c50*/  FFMA.FTZ R175, R184, UR59, -R175 ;  /* 0x0000003bb8af7c23 */ /* 0x000fe200080108af */
[----:B------:R1:W-:Y:S01]  /*7c60*/  STS [R40+0x4270], R177 ;  /* 0x004270b128007388 */ /* 0x0003e20000000800 */
[----:B------:R-:W-:Y:S01]  /*7c70*/  FFMA.FTZ R178, R233, UR59, R178 ;  /* 0x0000003be9b27c23 */ /* 0x000fe200080100b2 */
[----:B------:R-:W-:Y:S01]  /*7c80*/  FFMA.FTZ R190, R22, UR59, -R5 ;  /* 0x0000003b16be7c23 */ /* 0x000fe20008010805 */
[----:B------:R-:W-:Y:S01]  /*7c90*/  FFMA.FTZ R47, R182, UR59, -R47 ;  /* 0x0000003bb62f7c23 */ /* 0x000fe2000801082f */
[----:B------:R-:W-:Y:S01]  /*7ca0*/  STS [R40+0x4274], R193 ;  /* 0x004274c128007388 */ /* 0x000fe20000000800 */
[----:B------:R-:W-:Y:S01]  /*7cb0*/  FFMA.FTZ R132, R235, UR59, R132 ;  /* 0x0000003beb847c23 */ /* 0x000fe20008010084 */
[----:B0-----:R-:W-:Y:S01]  /*7cc0*/  FMUL.FTZ R43, R27, UR58 ;  /* 0x0000003a1b2b7c20 */ /* 0x001fe20008410000 */
[----:B------:R-:W-:Y:S01]  /*7cd0*/  FFMA.FTZ R45, R24, UR59, -R45 ;  /* 0x0000003b182d7c23 */ /* 0x000fe2000801082d */
[----:B------:R0:W-:Y:S01]  /*7ce0*/  STS [R40+0x4278], R41 ;  /* 0x0042782928007388 */ /* 0x0001e20000000800 */
[----:B------:R-:W-:Y:S01]  /*7cf0*/  FFMA.FTZ R134, R237, UR59, R134 ;  /* 0x0000003bed867c23 */ /* 0x000fe20008010086 */
[----:B-1----:R-:W-:Y:S01]  /*7d00*/  FMUL.FTZ R177, R22, UR58 ;  /* 0x0000003a16b17c20 */ /* 0x002fe20008410000 */
[----:B------:R-:W-:Y:S01]  /*7d10*/  FFMA.FTZ R43, R180, UR59, -R43 ;  /* 0x0000003bb42b7c23 */ /* 0x000fe2000801082b */
[----:B------:R1:W-:Y:S02]  /*7d20*/  STS [R40+0x427c], R39 ;  /* 0x00427c2728007388 */ /* 0x0003e40000000800 */
[----:B------:R-:W-:Y:S01]  /*7d30*/  FFMA.FTZ R177, R234, UR59, R177 ;  /* 0x0000003beab17c23 */ /* 0x000fe200080100b1 */
[----:B0-----:R-:W-:Y:S01]  /*7d40*/  FMUL.FTZ R41, R239, UR58 ;  /* 0x0000003aef297c20 */ /* 0x001fe20008410000 */
[----:B-1----:R-:W-:-:S03]  /*7d50*/  FMUL.FTZ R40, R180, UR58 ;  /* 0x0000003ab4287c20 */ /* 0x002fc60008410000 */
[----:B------:R-:W-:Y:S01]  /*7d60*/  FFMA.FTZ R41, R30, UR59, -R41 ;  /* 0x0000003b1e297c23 */ /* 0x000fe20008010829 */
        /* <DEDUP_REMOVED lines=10> */
[----:B------:R-:W-:Y:S02]  /*7e10*/  USHF.R.U32.HI UR59, URZ, 0x1, UR29 ;  /* 0x000000013f3b7899 */ /* 0x000fe4000801161d */
[----:B------:R0:W1:Y:S01]  /*7e20*/  LDS R189, [R6+0x4200] ;  /* 0x0042000006bd7984 */ /* 0x0000620000000800 */
        /* <DEDUP_REMOVED lines=21> */
.L_x_4617:
[----:B------:R-:W-:Y:S05]  /*7f80*/  BSYNC B0 ;  /* 0x0000000000007941 */ /* 0x000fea0003800000 */
.L_x_4616:
[----:B------:R-:W-:Y:S01]  /*7f90*/  USHF.R.U32.HI UR46, URZ, 0x1, UR29 ;  /* 0x000000013f2e7899 */ /* 0x000fe2000801161d */
[----:B------:R-:W1:Y:S01]  /*7fa0*/  LDC.64 R4, c[0x0][0x360] ;  /* 0x0000d800ff047b82 */ /* 0x000e620000000a00 */
[----:B------:R-:W-:Y:S01]  /*7fb0*/  USHF.R.U64 UR57, UR28, 0x1, UR29 ;  /* 0x000000011c397899 */ /* 0x000fe2000800121d */
[C---:B------:R-:W-:Y:S01]  /*7fc0*/  FMUL.FTZ R198, R35.reuse, R198 ;  /* 0x000000c623c67220 */ /* 0x040fe20000410000 */
[----:B------:R-:W-:Y:S01]  /*7fd0*/  UIMAD UR58, UR46, UR11, URZ ;  /* 0x0000000b2e3a72a4 */ /* 0x000fe2000f8e023f */
[----:B------:R-:W-:Y:S01]  /*7fe0*/  FMUL.FTZ R200, R35, R197 ;  /* 0x000000c523c87220 */ /* 0x000fe20000410000 */
[----:B------:R-:W-:Y:S01]  /*7ff0*/  UIMAD.WIDE.U32 UR46, UR57, UR11, URZ ;  /* 0x0000000b392e72a5 */ /* 0x000fe2000f8e003f */
[----:B------:R-:W-:Y:S01]  /*8000*/  FADD.FTZ R151, R151, R198 ;  /* 0x000000c697977221 */ /* 0x000fe20000010000 */
[----:B------:R-:W-:Y:S01]  /*8010*/  UIMAD UR58, UR55, UR57, UR58 ;  /* 0x00000039373a72a4 */ /* 0x000fe2000f8e023a */
[----:B------:R-:W-:Y:S01]  /*8020*/  FMUL.FTZ R198, R155, R194 ;  /* 0x000000c29bc67220 */ /* 0x000fe20000410000 */
[----:B------:R-:W-:Y:S01]  /*8030*/  UIMAD UR56, UR56, UR30, URZ ;  /* 0x0000001e383872a4 */ /* 0x000fe2000f8e023f */
[----:B------:R-:W-:Y:S01]  /*8040*/  FADD.FTZ R195, R195, -R200 ;  /* 0x800000c8c3c37221 */ /* 0x000fe20000010000 */
[----:B------:R-:W-:Y:S01]  /*8050*/  UIADD3 UR47, UR58, UR47, URZ ;  /* 0x0000002f3a2f7290 */ /* 0x000fe2000fffe03f */
[-C--:B------:R-:W-:Y:S01]  /*8060*/  FMUL.FTZ R200, R155, R192.reuse ;  /* 0x000000c09bc87220 */ /* 0x080fe20000410000 */
[----:B------:R-:W-:Y:S01]  /*8070*/  UIMAD UR55, UR12, UR31, UR56 ;  /* 0x0000001f0c3772a4 */ /* 0x000fe2000f8e0238 */
[----:B------:R-:W-:Y:S01]  /*8080*/  FFMA.FTZ R192, R19, R192, R198 ;  /* 0x000000c013c07223 */ /* 0x000fe200000100c6 */
[----:B------:R-:W-:Y:S01]  /*8090*/  UIMAD.WIDE.U32 UR46, UR12, UR30, UR46 ;  /* 0x0000001e0c2e72a5 */ /* 0x000fe2000f8e002e */
[----:B------:R-:W-:Y:S01]  /*80a0*/  FADD.FTZ R187, R187, R26 ;  /* 0x0000001abbbb7221 */ /* 0x000fe20000010000 */
[----:B------:R-:W-:Y:S01]  /*80b0*/  FADD.FTZ R196, R196, R25 ;  /* 0x00000019c4c47221 */ /* 0x000fe20000010000 */
[----:B------:R-:W-:Y:S01]  /*80c0*/  IADD3 R25, R170, 0x180, RZ ;  /* 0x00000180aa197810 */ /* 0x000fe20007ffe0ff */
[----:B------:R-:W-:Y:S01]  /*80d0*/  UIADD3 UR55, UR55, UR47, URZ ;  /* 0x0000002f37377290 */ /* 0x000fe2000fffe03f */
[----:B------:R-:W-:Y:S01]  /*80e0*/  BSSY B0, `(.L_x_4618) ;  /* 0x000001e000007945 */ /* 0x000fe20003800000 */
[----:B------:R-:W-:Y:S01]  /*80f0*/  ULEA UR56, UP0, UR46, UR32, 0x3 ;  /* 0x000000202e387291 */ /* 0x000fe2000f80183f */
[C---:B------:R-:W-:Y:S01]  /*8100*/  ISETP.GE.AND P1, PT, R185.reuse, 0x101, PT ;  /* 0x00000101b900780c */ /* 0x040fe20003f26270 */
[----:B------:R-:W-:Y:S01]  /*8110*/  UIADD3 UR47, UR6, -UR52, URZ ;  /* 0x80000034062f7290 */ /* 0x000fe2000fffe03f */
[----:B------:R-:W-:Y:S01]  /*8120*/  ISETP.GE.AND P2, PT, R185, 0x181, PT ;  /* 0x00000181b900780c */ /* 0x000fe20003f46270 */
[----:B------:R-:W-:-:S02]  /*8130*/  ULEA.HI.X UR55, UR46, UR33, UR55, 0x3, UP0 ;  /* 0x000000212e377291 */ /* 0x000fc400080f1c37 */
[----:B------:R-:W-:Y:S01]  /*8140*/  UIMAD UR46, UR47, -0x1000, URZ ;  /* 0xfffff0002f2e78a4 */ /* 0x000fe2000f8e023f */
[----:B0-----:R-:W-:Y:S01]  /*8150*/  LEA R6, P0, R170, UR56, 0x2 ;  /* 0x00000038aa067c11 */ /* 0x001fe2000f8010ff */
[----:B------:R-:W-:-:S03]  /*8160*/  USHF.L.U64.HI UR47, UR8, 0x2, UR9 ;  /* 0x00000002082f7899 */ /* 0x000fc60008010209 */
[----:B------:R-:W-:Y:S02]  /*8170*/  LEA.HI.X R7, R170, UR55, RZ, 0x2, P0 ;  /* 0x00000037aa077c11 */ /* 0x000fe400080f14ff */
[----:B------:R-:W-:Y:S01]  /*8180*/  MOV R189, UR46 ;  /* 0x0000002e00bd7c02 */ /* 0x000fe20008000f00 */
[----:B------:R-:W-:Y:S01]  /*8190*/  USHF.L.U32 UR46, UR8, 0x2, URZ ;  /* 0x00000002082e7899 */ /* 0x000fe2000800063f */
[----:B-1----:R-:W-:Y:S01]  /*81a0*/  IMAD R198, R4, UR47, RZ ;  /* 0x0000002f04c67c24 */ /* 0x002fe2000f8e02ff */
[----:B------:R-:W-:Y:S02]  /*81b0*/  ISETP.GE.AND P0, PT, R185, 0x81, PT ;  /* 0x00000081b900780c */ /* 0x000fe40003f06270 */
[----:B------:R-:W-:-:S04]  /*81c0*/  IMAD.WIDE R6, R189, 0x4, R6 ;  /* 0x00000004bd067825 */ /* 0x000fc800078e0206 */
[----:B------:R-:W-:Y:S01]  /*81d0*/  FFMA.FTZ R189, R19, R194, -R200 ;  /* 0x000000c213bd7223 */ /* 0x000fe200000108c8 */
[C---:B------:R-:W-:Y:S01]  /*81e0*/  IADD3 R19, R170.reuse, 0x100, RZ ;  /* 0x00000100aa137810 */ /* 0x040fe20007ffe0ff */
[----:B------:R-:W-:Y:S01]  /*81f0*/  IMAD R155, R5, UR46, R198 ;  /* 0x0000002e059b7c24 */ /* 0x000fe2000f8e02c6 */
[----:B------:R-:W-:Y:S01]  /*8200*/  IADD3 R5, R170, 0x80, RZ ;  /* 0x00000080aa057810 */ /* 0x000fe20007ffe0ff */
[----:B------:R-:W-:Y:S01]  /*8210*/  IMAD.WIDE.U32 R6, R4, UR46, R6 ;  /* 0x0000002e04067c25 */ /* 0x000fe2000f8e0006 */
[----:B------:R-:W-:-:S03]  /*8220*/  LEA.HI.SX32 R26, R19, R170, 0x1b ;  /* 0x000000aa131a7211 */ /* 0x000fc600078fdaff */
[----:B------:R-:W-:Y:S01]  /*8230*/  FADD.FTZ R19, R196, R189 ;  /* 0x000000bdc4137221 */ /* 0x000fe20000010000 */
[-C--:B------:R-:W-:Y:S02]  /*8240*/  LEA.HI.SX32 R4, R5, R170.reuse, 0x1b ;  /* 0x000000aa05047211 */ /* 0x080fe400078fdaff */
[----:B------:R-:W-:Y:S02]  /*8250*/  IADD3 R7, R7, R155, RZ ;  /* 0x0000009b07077210 */ /* 0x000fe40007ffe0ff */
[-C--:B------:R-:W-:Y:S02]  /*8260*/  LEA R5, R4, R169.reuse, 0x2 ;  /* 0x000000a904057211 */ /* 0x080fe400078e10ff */
[----:B------:R-:W-:Y:S02]  /*8270*/  LEA.HI.SX32 R4, R25, R170, 0x1b ;  /* 0x000000aa19047211 */ /* 0x000fe400078fdaff */
[----:B------:R-:W-:Y:S02]  /*8280*/  LEA R26, R26, R169, 0x2 ;  /* 0x000000a91a1a7211 */ /* 0x000fe400078e10ff */
[----:B------:R-:W0:Y:S01]  /*8290*/  LDS R5, [R5+0x4400] ;  /* 0x0044000005057984 */ /* 0x000e220000000800 */
[----:B------:R-:W-:Y:S05]  /*82a0*/  @!P0 BRA `(.L_x_4619) ;  /* 0x0000000000048947 */ /* 0x000fea0003800000 */
[----:B0-----:R1:W-:Y:S02]  /*82b0*/  REDG.E.ADD.F32.FTZ.RN.STRONG.GPU desc[UR18][R6.64+-0x3e00], R5 ;  /* 0xffc20005060079a6 */ /* 0x0013e4000c10f392 */
.L_x_4619:
[----:B------:R-:W-:Y:S05]  /*82c0*/  BSYNC B0 ;  /* 0x0000000000007941 */ /* 0x000fea0003800000 */
.L_x_4618:
[----:B01----:R0:W1:Y:S01]  /*82d0*/  LDS R5, [R26+0x4600] ;  /* 0x004600001a057984 */ /* 0x0030620000000800 */
[----:B------:R-:W-:Y:S01]  /*82e0*/  BSSY B0, `(.L_x_4620) ;  /* 0x0000004000007945 */ /* 0x000fe20003800000 */
[----:B------:R-:W-:-:S03]  /*82f0*/  LEA R4, R4, R169, 0x2 ;  /* 0x000000a904047211 */ /* 0x000fc600078e10ff */
[----:B------:R-:W-:Y:S05]  /*8300*/  @!P1 BRA `(.L_x_4621) ;  /* 0x0000000000049947 */ /* 0x000fea0003800000 */
[----:B-1----:R2:W-:Y:S02]  /*8310*/  REDG.E.ADD.F32.FTZ.RN.STRONG.GPU desc[UR18][R6.64+-0x3c00], R5 ;  /* 0xffc40005060079a6 */ /* 0x0025e4000c10f392 */
.L_x_4621:
[----:B------:R-:W-:Y:S05]  /*8320*/  BSYNC B0 ;  /* 0x0000000000007941 */ /* 0x000fea0003800000 */
.L_x_4620:
[----:B-12---:R1:W2:Y:S01]  /*8330*/  LDS R5, [R4+0x4800] ;  /* 0x0048000004057984 */ /* 0x0062a20000000800 */
[----:B------:R-:W-:Y:S01]  /*8340*/  BSSY B0, `(.L_x_4622) ;  /* 0x0000005000007945 */ /* 0x000fe20003800000 */
[C---:B------:R-:W-:Y:S02]  /*8350*/  IADD3 R155, R170.reuse, 0x200, RZ ;  /* 0x00000200aa9b7810 */ /* 0x040fe40007ffe0ff */
[----:B------:R-:W-:Y:S01]  /*8360*/  IADD3 R25, R170, 0x280, RZ ;  /* 0x00000280aa197810 */ /* 0x000fe20007ffe0ff */
[----:B------:R-:W-:Y:S06]  /*8370*/  @!P2 BRA `(.L_x_4623) ;  /* 0x000000000004a947 */ /* 0x000fec0003800000 */
[----:B--2---:R3:W-:Y:S02]  /*8380*/  REDG.E.ADD.F32.FTZ.RN.STRONG.GPU desc[UR18][R6.64+-0x3a00], R5 ;  /* 0xffc60005060079a6 */ /* 0x0047e4000c10f392 */
.L_x_4623:
[----:B------:R-:W-:Y:S05]  /*8390*/  BSYNC B0 ;  /* 0x0000000000007941 */ /* 0x000fea0003800000 */
.L_x_4622:
[-C--:B-1----:R-:W-:Y:S01]  /*83a0*/  LEA.HI.SX32 R4, R155, R170.reuse, 0x1b ;  /* 0x000000aa9b047211 */ /* 0x082fe200078fdaff */
[----:B------:R-:W-:Y:S01]  /*83b0*/  BSSY B0, `(.L_x_4624) ;  /* 0x0000011000007945 */ /* 0x000fe20003800000 */
[----:B--23--:R-:W-:Y:S02]  /*83c0*/  IADD3 R5, R170, 0x300, RZ ;  /* 0x00000300aa057810 */ /* 0x00cfe40007ffe0ff */
[----:B------:R-:W-:Y:S02]  /*83d0*/  LEA R4, R4, R169, 0x2 ;  /* 0x000000a904047211 */ /* 0x000fe400078e10ff */
[-C--:B------:R-:W-:Y:S02]  /*83e0*/  LEA.HI.SX32 R194, R5, R170.reuse, 0x1b ;  /* 0x000000aa05c27211 */ /* 0x080fe400078fdaff */
[----:B------:R-:W-:Y:S01]  /*83f0*/  ISETP.GE.AND P6, PT, R185, 0x201, PT ;  /* 0x00000201b900780c */ /* 0x000fe20003fc6270 */
[----:B------:R1:W2:Y:S01]  /*8400*/  LDS R5, [R4+0x4a00] ;  /* 0x004a000004057984 */ /* 0x0002a20000000800 */
[----:B0-----:R-:W-:-:S02]  /*8410*/  LEA.HI.SX32 R26, R25, R170, 0x1b ;  /* 0x000000aa191a7211 */ /* 0x001fc400078fdaff */
        /* <DEDUP_REMOVED lines=10> */
.L_x_4625:
[----:B------:R-:W-:Y:S05]  /*84c0*/  BSYNC B0 ;  /* 0x0000000000007941 */ /* 0x000fea0003800000 */
.L_x_4624:
[----:B0-2---:R0:W1:Y:S01]  /*84d0*/  LDS R5, [R26+0x4c00] ;  /* 0x004c00001a057984 */ /* 0x0050620000000800 */
[----:B------:R-:W-:Y:S01]  /*84e0*/  BSSY B0, `(.L_x_4626) ;  /* 0x0000006000007945 */ /* 0x000fe20003800000 */
[----:B------:R-:W-:Y:S02]  /*84f0*/  IADD3 R155, R170, 0x400, RZ ;  /* 0x00000400aa9b7810 */ /* 0x000fe40007ffe0ff */
[----:B------:R-:W-:Y:S02]  /*8500*/  LEA.HI.SX32 R4, R25, R170, 0x1b ;  /* 0x000000aa19047211 */ /* 0x000fe400078fdaff */
[----:B------:R-:W-:Y:S01]  /*8510*/  LEA R194, R194, R169, 0x2 ;  /* 0x000000a9c2c27211 */ /* 0x000fe200078e10ff */
[----:B------:R-:W-:Y:S06]  /*8520*/  @!P0 BRA `(.L_x_4627) ;  /* 0x0000000000048947 */ /* 0x000fec0003800000 */
[----:B-1----:R2:W-:Y:S02]  /*8530*/  REDG.E.ADD.F32.FTZ.RN.STRONG.GPU desc[UR18][R6.64+-0x3600], R5 ;  /* 0xffca0005060079a6 */ /* 0x0025e4000c10f392 */
.L_x_4627:
[----:B------:R-:W-:Y:S05]  /*8540*/  BSYNC B0 ;  /* 0x0000000000007941 */ /* 0x000fea0003800000 */
.L_x_4626:
[----:B-12---:R1:W2:Y:S01]  /*8550*/  LDS R5, [R194+0x4e00] ;  /* 0x004e0000c2057984 */ /* 0x0062a20000000800 */
[----:B------:R-:W-:Y:S01]  /*8560*/  BSSY B0, `(.L_x_4628) ;  /* 0x0000006000007945 */ /* 0x000fe20003800000 */
[----:B------:R-:W-:Y:S02]  /*8570*/  IADD3 R25, R170, 0x480, RZ ;  /* 0x00000480aa197810 */ /* 0x000fe40007ffe0ff */
[----:B0-----:R-:W-:Y:S02]  /*8580*/  LEA.HI.SX32 R26, R155, R170, 0x1b ;  /* 0x000000aa9b1a7211 */ /* 0x001fe400078fdaff */
[----:B------:R-:W-:Y:S01]  /*8590*/  LEA R189, R4, R169, 0x2 ;  /* 0x000000a904bd7211 */ /* 0x000fe200078e10ff */
[----:B------:R-:W-:Y:S06]  /*85a0*/  @!P1 BRA `(.L_x_4629) ;  /* 0x0000000000049947 */ /* 0x000fec0003800000 */
[----:B--2---:R0:W-:Y:S02]  /*85b0*/  REDG.E.ADD.F32.FTZ.RN.STRONG.GPU desc[UR18][R6.64+-0x3400], R5 ;  /* 0xffcc0005060079a6 */ /* 0x0041e4000c10f392 */
.L_x_4629:
[----:B------:R-:W-:Y:S05]  /*85c0*/  BSYNC B0 ;  /* 0x0000000000007941 */ /* 0x000fea0003800000 */
.L_x_4628:
[----:B0-2---:R0:W2:Y:S01]  /*85d0*/  LDS R5, [R189+0x5000] ;  /* 0x00500000bd057984 */ /* 0x0050a20000000800 */
[----:B------:R-:W-:Y:S01]  /*85e0*/  BSSY B0, `(.L_x_4630) ;  /* 0x0000006000007945 */ /* 0x000fe20003800000 */
[----:B------:R-:W-:Y:S02]  /*85f0*/  LEA.HI.SX32 R4, R25, R170, 0x1b ;  /* 0x000000aa19047211 */ /* 0x000fe400078fdaff */
[----:B------:R-:W-:Y:S02]  /*8600*/  IADD3 R155, R170, 0x500, RZ ;  /* 0x00000500aa9b7810 */ /* 0x000fe40007ffe0ff */
[----:B------:R-:W-:Y:S01]  /*8610*/  LEA R25, R26, R169, 0x2 ;  /* 0x000000a91a197211 */ /* 0x000fe200078e10ff */
[----:B------:R-:W-:Y:S06]  /*8620*/  @!P2 BRA `(.L_x_4631) ;  /* 0x000000000004a947 */ /* 0x000fec0003800000 */
[----:B--2---:R3:W-:Y:S02]  /*8630*/  REDG.E.ADD.F32.FTZ.RN.STRONG.GPU desc[UR18][R6.64+-0x3200], R5 ;  /* 0xffce0005060079a6 */ /* 0x0047e4000c10f392 */
.L_x_4631:
[----:B------:R-:W-:Y:S05]  /*8640*/  BSYNC B0 ;  /* 0x0000000000007941 */ /* 0x000fea0003800000 */
.L_x_4630:
[----:B--23--:R2:W3:Y:S01]  /*8650*/  LDS R5, [R25+0x5200] ;  /* 0x0052000019057984 */ /* 0x00c4e20000000800 */
[----:B------:R-:W-:Y:S01]  /*8660*/  BSSY B0, `(.L_x_4632) ;  /* 0x0000005000007945 */ /* 0x000fe20003800000 */
[----:B------:R-:W-:Y:S02]  /*8670*/  LEA.HI.SX32 R26, R155, R170, 0x1b ;  /* 0x000000aa9b1a7211 */ /* 0x000fe400078fdaff */
[----:B------:R-:W-:Y:S01]  /*8680*/  LEA R4, R4, R169, 0x2 ;  /* 0x000000a904047211 */ /* 0x000fe200078e10ff */
[----:B------:R-:W-:Y:S06]  /*8690*/  @!P3 BRA `(.L_x_4633) ;  /* 0x000000000004b947 */ /* 0x000fec0003800000 */
[----:B---3--:R3:W-:Y:S02]  /*86a0*/  REDG.E.ADD.F32.FTZ.RN.STRONG.GPU desc[UR18][R6.64+-0x3000], R5 ;  /* 0xffd00005060079a6 */ /* 0x0087e4000c10f392 */
.L_x_4633:
[----:B------:R-:W-:Y:S05]  /*86b0*/  BSYNC B0 ;  /* 0x0000000000007941 */ /* 0x000fea0003800000 */
.L_x_4632:
[----:B---3--:R3:W0:Y:S01]  /*86c0*/  LDS R5, [R4+0x5400] ;  /* 0x0054000004057984 */ /* 0x0086220000000800 */
[----:B------:R-:W-:Y:S01]  /*86d0*/  BSSY B0, `(.L_x_4634) ;  /* 0x0000004000007945 */ /* 0x000fe20003800000 */
[----:B------:R-:W-:-:S03]  /*86e0*/  LEA R26, R26, R169, 0x2 ;  /* 0x000000a91a1a7211 */ /* 0x000fc600078e10ff */
[----:B------:R-:W-:Y:S05]  /*86f0*/  @!P4 BRA `(.L_x_4635) ;  /* 0x000000000004c947 */ /* 0x000fea0003800000 */
[----:B0-----:R0:W-:Y:S02]  /*8700*/  REDG.E.ADD.F32.FTZ.RN.STRONG.GPU desc[UR18][R6.64+-0x2e00], R5 ;  /* 0xffd20005060079a6 */ /* 0x0011e4000c10f392 */
.L_x_4635:
[----:B------:R-:W-:Y:S05]  /*8710*/  BSYNC B0 ;  /* 0x0000000000007941 */ /* 0x000fea0003800000 */
.L_x_4634:
[----:B0-----:R0:W0:Y:S01]  /*8720*/  LDS R5, [R26+0x5600] ;  /* 0x005600001a057984 */ /* 0x0010220000000800 */
[----:B------:R-:W-:Y:S01]  /*8730*/  BSSY B0, `(.L_x_4636) ;  /* 0x0000005000007945 */ /* 0x000fe20003800000 */
[C---:B--2---:R-:W-:Y:S02]  /*8740*/  IADD3 R25, R170.reuse, 0x580, RZ ;  /* 0x00000580aa197810 */ /* 0x044fe40007ffe0ff */
[----:B------:R-:W-:Y:S01]  /*8750*/  IADD3 R155, R170, 0x600, RZ ;  /* 0x00000600aa9b7810 */ /* 0x000fe20007ffe0ff */
[----:B------:R-:W-:Y:S06]  /*8760*/  @!P5 BRA `(.L_x_4637) ;  /* 0x000000000004d947 */ /* 0x000fec0003800000 */
[----:B0-----:R2:W-:Y:S02]  /*8770*/  REDG.E.ADD.F32.FTZ.RN.STRONG.GPU desc[UR18][R6.64+-0x2c00], R5 ;  /* 0xffd40005060079a6 */ /* 0x0015e4000c10f392 */
.L_x_4637:
[----:B------:R-:W-:Y:S05]  /*8780*/  BSYNC B0 ;  /* 0x0000000000007941 */ /* 0x000fea0003800000 */
.L_x_4636:
[-C--:B---3--:R-:W-:Y:S01]  /*8790*/  LEA.HI.SX32 R4, R25, R170.reuse, 0x1b ;  /* 0x000000aa19047211 */ /* 0x088fe200078fdaff */
[----:B------:R-:W-:Y:S01]  /*87a0*/  BSSY B0, `(.L_x_4638) ;  /* 0x0000011000007945 */ /* 0x000fe20003800000 */
[----:B0-2---:R-:W-:Y:S02]  /*87b0*/  IADD3 R5, R170, 0x680, RZ ;  /* 0x00000680aa057810 */ /* 0x005fe40007ffe0ff */
[----:B------:R-:W-:Y:S02]  /*87c0*/  LEA R4, R4, R169, 0x2 ;  /* 0x000000a904047211 */ /* 0x000fe400078e10ff */
[-C--:B-1----:R-:W-:Y:S02]  /*87d0*/  LEA.HI.SX32 R194, R5, R170.reuse, 0x1b ;  /* 0x000000aa05c27211 */ /* 0x082fe400078fdaff */
[----:B------:R-:W-:Y:S01]  /*87e0*/  ISETP.GE.AND P6, PT, R185, 0x581, PT ;  /* 0x00000581b900780c */ /* 0x000fe20003fc6270 */
[----:B------:R0:W1:Y:S01]  /*87f0*/  LDS R5, [R4+0x5800] ;  /* 0x0058000004057984 */ /* 0x0000620000000800 */
[----:B------:R-:W-:-:S02]  /*8800*/  LEA.HI.SX32 R26, R155, R170, 0x1b ;  /* 0x000000aa9b1a7211 */ /* 0x000fc400078fdaff */
        /* <DEDUP_REMOVED lines=10> */
.L_x_4639:
[----:B------:R-:W-:Y:S05]  /*88b0*/  BSYNC B0 ;  /* 0x0000000000007941 */ /* 0x000fea0003800000 */
.L_x_4638:
[----:B01----:R0:W1:Y:S01]  /*88c0*/  LDS R5, [R26+0x5a00] ;  /* 0x005a00001a057984 */ /* 0x0030620000000800 */
[----:B------:R-:W-:Y:S01]  /*88d0*/  BSSY B0, `(.L_x_4640) ;  /* 0x0000006000007945 */ /* 0x000fe20003800000 */
[----:B------:R-:W-:Y:S02]  /*88e0*/  IADD3 R155, R170, 0x780, RZ ;  /* 0x00000780aa9b7810 */ /* 0x000fe40007ffe0ff */
[----:B------:R-:W-:Y:S02]  /*88f0*/  LEA.HI.SX32 R4, R25, R170, 0x1b ;  /* 0x000000aa19047211 */ /* 0x000fe400078fdaff */
[----:B------:R-:W-:Y:S01]  /*8900*/  LEA R194, R194, R169, 0x2 ;  /* 0x000000a9c2c27211 */ /* 0x000fe200078e10ff */
[----:B------:R-:W-:Y:S06]  /*8910*/  @!P0 BRA `(.L_x_4641) ;  /* 0x0000000000048947 */ /* 0x000fec0003800000 */
[----:B-1----:R2:W-:Y:S02]  /*8920*/  REDG.E.ADD.F32.FTZ.RN.STRONG.GPU desc[UR18][R6.64+-0x2800], R5 ;  /* 0xffd80005060079a6 */ /* 0x0025e4000c10f392 */
.L_x_4641:
[----:B------:R-:W-:Y:S05]  /*8930*/  BSYNC B0 ;  /* 0x0000000000007941 */ /* 0x000fea0003800000 */
.L_x_4640:
[----:B-12---:R1:W2:Y:S01]  /*8940*/  LDS R5, [R194+0x5c00] ;  /* 0x005c0000c2057984 */ /* 0x0062a20000000800 */
[----:B------:R-:W-:Y:S01]  /*8950*/  BSSY B0, `(.L_x_4642) ;  /* 0x0000006000007945 */ /* 0x000fe20003800000 */
[----:B------:R-:W-:Y:S02]  /*8960*/  IADD3 R25, R170, 0x800, RZ ;  /* 0x00000800aa197810 */ /* 0x000fe40007ffe0ff */
[----:B0-----:R-:W-:Y:S02]  /*8970*/  LEA.HI.SX32 R26, R155, R170, 0x1b ;  /* 0x000000aa9b1a7211 */ /* 0x001fe400078fdaff */
[----:B------:R-:W-:Y:S01]  /*8980*/  LEA R189, R4, R169, 0x2 ;  /* 0x000000a904bd7211 */ /* 0x000fe200078e10ff */
[----:B------:R-:W-:Y:S06]  /*8990*/  @!P1 BRA `(.L_x_4643) ;  /* 0x0000000000049947 */ /* 0x000fec0003800000 */
[----:B--2---:R0:W-:Y:S02]  /*89a0*/  REDG.E.ADD.F32.FTZ.RN.STRONG.GPU desc[UR18][R6.64+-0x2600], R5 ;  /* 0xffda0005060079a6 */ /* 0x0041e4000c10f392 */
.L_x_4643:
[----:B------:R-:W-:Y:S05]  /*89b0*/  BSYNC B0 ;  /* 0x0000000000007941 */ /* 0x000fea0003800000 */
.L_x_4642:
[----:B0-2---:R0:W2:Y:S01]  /*89c0*/  LDS R5, [R189+0x5e00] ;  /* 0x005e0000bd057984 */ /* 0x0050a20000000800 */
[----:B------:R-:W-:Y:S01]  /*89d0*/  BSSY B0, `(.L_x_4644) ;  /* 0x0000006000007945 */ /* 0x000fe20003800000 */
[----:B------:R-:W-:Y:S02]  /*89e0*/  LEA.HI.SX32 R4, R25, R170, 0x1b ;  /* 0x000000aa19047211 */ /* 0x000fe400078fdaff */
[----:B------:R-:W-:Y:S02]  /*89f0*/  IADD3 R155, R170, 0x880, RZ ;  /* 0x00000880aa9b7810 */ /* 0x000fe40007ffe0ff */
[----:B------:R-:W-:Y:S01]  /*8a00*/  LEA R25, R26, R169, 0x2 ;  /* 0x000000a91a197211 */ /* 0x000fe200078e10ff */
[----:B------:R-:W-:Y:S06]  /*8a10*/  @!P2 BRA `(.L_x_4645) ;  /* 0x000000000004a947 */ /* 0x000fec0003800000 */
[----:B--2---:R3:W-:Y:S02]  /*8a20*/  REDG.E.ADD.F32.FTZ.RN.STRONG.GPU desc[UR18][R6.64+-0x2400], R5 ;  /* 0xffdc0005060079a6 */ /* 0x0047e4000c10f392 */
.L_x_4645:
[----:B------:R-:W-:Y:S05]  /*8a30*/  BSYNC B0 ;  /* 0x0000000000007941 */ /* 0x000fea0003800000 */
.L_x_4644:
[----:B--23--:R2:W3:Y:S01]  /*8a40*/  LDS R5, [R25+0x6000] ;  /* 0x0060000019057984 */ /* 0x00c4e20000000800 */
[----:B------:R-:W-:Y:S01]  /*8a50*/  BSSY B0, `(.L_x_4646) ;  /* 0x0000005000007945 */ /* 0x000fe20003800000 */
[----:B------:R-:W-:Y:S02]  /*8a60*/  LEA.HI.SX32 R26, R155, R170, 0x1b ;  /* 0x000000aa9b1a7211 */ /* 0x000fe400078fdaff */
[----:B------:R-:W-:Y:S01]  /*8a70*/  LEA R4, R4, R169, 0x2 ;  /* 0x000000a904047211 */ /* 0x000fe200078e10ff */
[----:B------:R-:W-:Y:S06]  /*8a80*/  @!P3 BRA `(.L_x_4647) ;  /* 0x000000000004b947 */ /* 0x000fec0003800000 */
[----:B---3--:R3:W-:Y:S02]  /*8a90*/  REDG.E.ADD.F32.FTZ.RN.STRONG.GPU desc[UR18][R6.64+-0x2200], R5 ;  /* 0xffde0005060079a6 */ /* 0x0087e4000c10f392 */
.L_x_4647:
[----:B------:R-:W-:Y:S05]  /*8aa0*/  BSYNC B0 ;  /* 0x0000000000007941 */ /* 0x000fea0003800000 */
.L_x_4646:
[----:B---3--:R3:W0:Y:S01]  /*8ab0*/  LDS R5, [R4+0x6200] ;  /* 0x0062000004057984 */ /* 0x0086220000000800 */
[----:B------:R-:W-:Y:S01]  /*8ac0*/  BSSY B0, `(.L_x_4648) ;  /* 0x0000004000007945 */ /* 0x000fe20003800000 */
[----:B------:R-:W-:-:S03]  /*8ad0*/  LEA R26, R26, R169, 0x2 ;  /* 0x000000a91a1a7211 */ /* 0x000fc600078e10ff */
[----:B------:R-:W-:Y:S05]  /*8ae0*/  @!P4 BRA `(.L_x_4649) ;  /* 0x000000000004c947 */ /* 0x000fea0003800000 */
[----:B0-----:R0:W-:Y:S02]  /*8af0*/  REDG.E.ADD.F32.FTZ.RN.STRONG.GPU desc[UR18][R6.64+-0x2000], R5 ;  /* 0xffe00005060079a6 */ /* 0x0011e4000c10f392 */
.L_x_4649:
[----:B------:R-:W-:Y:S05]  /*8b00*/  BSYNC B0 ;  /* 0x0000000000007941 */ /* 0x000fea0003800000 */
.L_x_4648:
[----:B0-----:R0:W0:Y:S01]  /*8b10*/  LDS R5, [R26+0x6400] ;  /* 0x006400001a057984 */ /* 0x0010220000000800 */
[----:B------:R-:W-:Y:S01]  /*8b20*/  BSSY B0, `(.L_x_4650) ;  /* 0x0000005000007945 */ /* 0x000fe20003800000 */
[C---:B--2---:R-:W-:Y:S02]  /*8b30*/  IADD3 R25, R170.reuse, 0x900, RZ ;  /* 0x00000900aa197810 */ /* 0x044fe40007ffe0ff */
[----:B------:R-:W-:Y:S01]  /*8b40*/  IADD3 R155, R170, 0x980, RZ ;  /* 0x00000980aa9b7810 */ /* 0x000fe20007ffe0ff */
[----:B------:R-:W-:Y:S06]  /*8b50*/  @!P5 BRA `(.L_x_4651) ;  /* 0x000000000004d947 */ /* 0x000fec0003800000 */
[----:B0-----:R2:W-:Y:S02]  /*8b60*/  REDG.E.ADD.F32.FTZ.RN.STRONG.GPU desc[UR18][R6.64+-0x1e00], R5 ;  /* 0xffe20005060079a6 */ /* 0x0015e4000c10f392 */
.L_x_4651:
[----:B------:R-:W-:Y:S05]  /*8b70*/  BSYNC B0 ;  /* 0x0000000000007941 */ /* 0x000fea0003800000 */
.L_x_4650:
        /* <DEDUP_REMOVED lines=18> */
.L_x_4653:
[----:B------:R-:W-:Y:S05]  /*8ca0*/  BSYNC B0 ;  /* 0x0000000000007941 */ /* 0x000fea0003800000 */
.L_x_4652:
[----:B01----:R0:W1:Y:S01]  /*8cb0*/  LDS R5, [R26+0x6800] ;  /* 0x006800001a057984 */ /* 0x0030620000000800 */
[----:B------:R-:W-:Y:S01]  /*8cc0*/  BSSY B0, `(.L_x_4654) ;  /* 0x0000006000007945 */ /* 0x000fe20003800000 */
[----:B------:R-:W-:Y:S02]  /*8cd0*/  IADD3 R155, R170, 0xb00, RZ ;  /* 0x00000b00aa9b7810 */ /* 0x000fe40007ffe0ff */
[----:B------:R-:W-:Y:S02]  /*8ce0*/  LEA.HI.SX32 R4, R25, R170, 0x1b ;  /* 0x000000aa19047211 */ /* 0x000fe400078fdaff */
[----:B------:R-:W-:Y:S01]  /*8cf0*/  LEA R194, R194, R169, 0x2 ;  /* 0x000000a9c2c27211 */ /* 0x000fe200078e10ff */
[----:B------:R-:W-:Y:S06]  /*8d00*/  @!P0 BRA `(.L_x_4655) ;  /* 0x0000000000048947 */ /* 0x000fec0003800000 */
[----:B-1----:R2:W-:Y:S02]  /*8d10*/  REDG.E.ADD.F32.FTZ.RN.STRONG.GPU desc[UR18][R6.64+-0x1a00], R5 ;  /* 0xffe60005060079a6 */ /* 0x0025e4000c10f392 */
.L_x_4655:
[----:B------:R-:W-:Y:S05]  /*8d20*/  BSYNC B0 ;  /* 0x0000000000007941 */ /* 0x000fea0003800000 */
.L_x_4654:
[----:B-12---:R1:W2:Y:S01]  /*8d30*/  LDS R5, [R194+0x6a00] ;  /* 0x006a0000c2057984 */ /* 0x0062a20000000800 */
[----:B------:R-:W-:Y:S01]  /*8d40*/  BSSY B0, `(.L_x_4656) ;  /* 0x0000006000007945 */ /* 0x000fe20003800000 */
[----:B------:R-:W-:Y:S02]  /*8d50*/  IADD3 R25, R170, 0xb80, RZ ;  /* 0x00000b80aa197810 */ /* 0x000fe40007ffe0ff */
[----:B0-----:R-:W-:Y:S02]  /*8d60*/  LEA.HI.SX32 R26, R155, R170, 0x1b ;  /* 0x000000aa9b1a7211 */ /* 0x001fe400078fdaff */
[----:B------:R-:W-:Y:S01]  /*8d70*/  LEA R189, R4, R169, 0x2 ;  /* 0x000000a904bd7211 */ /* 0x000fe200078e10ff */
[----:B------:R-:W-:Y:S06]  /*8d80*/  @!P1 BRA `(.L_x_4657) ;  /* 0x0000000000049947 */ /* 0x000fec0003800000 */
[----:B--2---:R0:W-:Y:S02]  /*8d90*/  REDG.E.ADD.F32.FTZ.RN.STRONG.GPU desc[UR18][R6.64+-0x1800], R5 ;  /* 0xffe80005060079a6 */ /* 0x0041e4000c10f392 */
.L_x_4657:
[----:B------:R-:W-:Y:S05]  /*8da0*/  BSYNC B0 ;  /* 0x0000000000007941 */ /* 0x000fea0003800000 */
.L_x_4656:
[----:B0-2---:R0:W2:Y:S01]  /*8db0*/  LDS R5, [R189+0x6c00] ;  /* 0x006c0000bd057984 */ /* 0x0050a20000000800 */
[----:B------:R-:W-:Y:S01]  /*8dc0*/  BSSY B0, `(.L_x_4658) ;  /* 0x0000006000007945 */ /* 0x000fe20003800000 */
[----:B------:R-:W-:Y:S02]  /*8dd0*/  LEA.HI.SX32 R4, R25, R170, 0x1b ;  /* 0x000000aa19047211 */ /* 0x000fe400078fdaff */
[----:B------:R-:W-:Y:S02]  /*8de0*/  IADD3 R155, R170, 0xc00, RZ ;  /* 0x00000c00aa9b7810 */ /* 0x000fe40007ffe0ff */
[----:B------:R-:W-:Y:S01]  /*8df0*/  LEA R25, R26, R169, 0x2 ;  /* 0x000000a91a197211 */ /* 0x000fe200078e10ff */
[----:B------:R-:W-:Y:S06]  /*8e00*/  @!P2 BRA `(.L_x_4659) ;  /* 0x000000000004a947 */ /* 0x000fec0003800000 */
[----:B--2---:R3:W-:Y:S02]  /*8e10*/  REDG.E.ADD.F32.FTZ.RN.STRONG.GPU desc[UR18][R6.64+-0x1600], R5 ;  /* 0xffea0005060079a6 */ /* 0x0047e4000c10f392 */
.L_x_4659:
[----:B------:R-:W-:Y:S05]  /*8e20*/  BSYNC B0 ;  /* 0x0000000000007941 */ /* 0x000fea0003800000 */
.L_x_4658:
[----:B--23--:R2:W3:Y:S01]  /*8e30*/  LDS R5, [R25+0x6e00] ;  /* 0x006e000019057984 */ /* 0x00c4e20000000800 */
[----:B------:R-:W-:Y:S01]  /*8e40*/  BSSY B0, `(.L_x_4660) ;  /* 0x0000005000007945 */ /* 0x000fe20003800000 */
[----:B------:R-:W-:Y:S02]  /*8e50*/  LEA.HI.SX32 R26, R155, R170, 0x1b ;  /* 0x000000aa9b1a7211 */ /* 0x000fe400078fdaff */
[----:B------:R-:W-:Y:S01]  /*8e60*/  LEA R4, R4, R169, 0x2 ;  /* 0x000000a904047211 */ /* 0x000fe200078e10ff */
[----:B------:R-:W-:Y:S06]  /*8e70*/  @!P3 BRA `(.L_x_4661) ;  /* 0x000000000004b947 */ /* 0x000fec0003800000 */
[----:B---3--:R3:W-:Y:S02]  /*8e80*/  REDG.E.ADD.F32.FTZ.RN.STRONG.GPU desc[UR18][R6.64+-0x1400], R5 ;  /* 0xffec0005060079a6 */ /* 0x0087e4000c10f392 */
.L_x_4661:
[----:B------:R-:W-:Y:S05]  /*8e90*/  BSYNC B0 ;  /* 0x0000000000007941 */ /* 0x000fea0003800000 */
.L_x_4660:
[----:B---3--:R3:W0:Y:S01]  /*8ea0*/  LDS R5, [R4+0x7000] ;  /* 0x0070000004057984 */ /* 0x0086220000000800 */
[----:B------:R-:W-:Y:S01]  /*8eb0*/  BSSY B0, `(.L_x_4662) ;  /* 0x0000004000007945 */ /* 0x000fe20003800000 */
[----:B------:R-:W-:-:S03]  /*8ec0*/  LEA R26, R26, R169, 0x2 ;  /* 0x000000a91a1a7211 */ /* 0x000fc600078e10ff */
[----:B------:R-:W-:Y:S05]  /*8ed0*/  @!P4 BRA `(.L_x_4663) ;  /* 0x000000000004c947 */ /* 0x000fea0003800000 */
[----:B0-----:R0:W-:Y:S02]  /*8ee0*/  REDG.E.ADD.F32.FTZ.RN.STRONG.GPU desc[UR18][R6.64+-0x1200], R5 ;  /* 0xffee0005060079a6 */ /* 0x0011e4000c10f392 */
.L_x_4663:
[----:B------:R-:W-:Y:S05]  /*8ef0*/  BSYNC B0 ;  /* 0x0000000000007941 */ /* 0x000fea0003800000 */
.L_x_4662:
[----:B0-----:R0:W0:Y:S01]  /*8f00*/  LDS R5, [R26+0x7200] ;  /* 0x007200001a057984 */ /* 0x0010220000000800 */
[----:B------:R-:W-:Y:S01]  /*8f10*/  BSSY B0, `(.L_x_4664) ;  /* 0x0000005000007945 */ /* 0x000fe20003800000 */
[C---:B--2---:R-:W-:Y:S02]  /*8f20*/  IADD3 R25, R170.reuse, 0xc80, RZ ;  /* 0x00000c80aa197810 */ /* 0x044fe40007ffe0ff */
[----:B------:R-:W-:Y:S01]  /*8f30*/  IADD3 R155, R170, 0xd00, RZ ;  /* 0x00000d00aa9b7810 */ /* 0x000fe20007ffe0ff */
[----:B------:R-:W-:Y:S06]  /*8f40*/  @!P5 BRA `(.L_x_4665) ;  /* 0x000000000004d947 */ /* 0x000fec0003800000 */
[----:B0-----:R2:W-:Y:S02]  /*8f50*/  REDG.E.ADD.F32.FTZ.RN.STRONG.GPU desc[UR18][R6.64+-0x1000], R5 ;  /* 0xfff00005060079a6 */ /* 0x0015e4000c10f392 */
.L_x_4665:
[----:B------:R-:W-:Y:S05]  /*8f60*/  BSYNC B0 ;  /* 0x0000000000007941 */ /* 0x000fea0003800000 */
.L_x_4664:
        /* <DEDUP_REMOVED lines=18> */
.L_x_4667:
[----:B------:R-:W-:Y:S05]  /*9090*/  BSYNC B0 ;  /* 0x0000000000007941 */ /* 0x000fea0003800000 */
.L_x_4666:
[----:B01----:R0:W1:Y:S01]  /*90a0*/  LDS R5, [R26+0x7600] ;  /* 0x007600001a057984 */ /* 0x0030620000000800 */
[----:B------:R-:W-:Y:S01]  /*90b0*/  BSSY B0, `(.L_x_4668) ;  /* 0x0000006000007945 */ /* 0x000fe20003800000 */
[----:B------:R-:W-:Y:S02]  /*90c0*/  IADD3 R155, R170, 0xe80, RZ ;  /* 0x00000e80aa9b7810 */ /* 0x000fe40007ffe0ff */
[----:B------:R-:W-:Y:S02]  /*90d0*/  LEA.HI.SX32 R4, R25, R170, 0x1b ;  /* 0x000000aa19047211 */ /* 0x000fe400078fdaff */
[----:B------:R-:W-:Y:S01]  /*90e0*/  LEA R194, R194, R169, 0x2 ;  /* 0x000000a9c2c27211 */ /* 0x000fe200078e10ff */
[----:B------:R-:W-:Y:S06]  /*90f0*/  @!P0 BRA `(.L_x_4669) ;  /* 0x0000000000048947 */ /* 0x000fec0003800000 */
[----:B-1----:R2:W-:Y:S02]  /*9100*/  REDG.E.ADD.F32.FTZ.RN.STRONG.GPU desc[UR18][R6.64+-0xc00], R5 ;  /* 0xfff40005060079a6 */ /* 0x0025e4000c10f392 */
.L_x_4669:
[----:B------:R-:W-:Y:S05]  /*9110*/  BSYNC B0 ;  /* 0x0000000000007941 */ /* 0x000fea0003800000 */
.L_x_4668:
[----:B-12---:R1:W2:Y:S01]  /*9120*/  LDS R5, [R194+0x7800] ;  /* 0x00780000c2057984 */ /* 0x0062a20000000800 */
[----:B------:R-:W-:Y:S01]  /*9130*/  BSSY B0, `(.L_x_4670) ;  /* 0x0000006000007945 */ /* 0x000fe20003800000 */
[----:B------:R-:W-:Y:S02]  /*9140*/  IADD3 R25, R170, 0xf00, RZ ;  /* 0x00000f00aa197810 */ /* 0x000fe40007ffe0ff */
[----:B0-----:R-:W-:Y:S02]  /*9150*/  LEA.HI.SX32 R26, R155, R170, 0x1b ;  /* 0x000000aa9b1a7211 */ /* 0x001fe400078fdaff */
[----:B------:R-:W-:Y:S01]  /*9160*/  LEA R185, R4, R169, 0x2 ;  /* 0x000000a904b97211 */ /* 0x000fe200078e10ff */
[----:B------:R-:W-:Y:S06]  /*9170*/  @!P1 BRA `(.L_x_4671) ;  /* 0x0000000000049947 */ /* 0x000fec0003800000 */
[----:B--2---:R0:W-:Y:S02]  /*9180*/  REDG.E.ADD.F32.FTZ.RN.STRONG.GPU desc[UR18][R6.64+-0xa00], R5 ;  /* 0xfff60005060079a6 */ /* 0x0041e4000c10f392 */
.L_x_4671:
[----:B------:R-:W-:Y:S05]  /*9190*/  BSYNC B0 ;  /* 0x0000000000007941 */ /* 0x000fea0003800000 */
.L_x_4670:
[----:B0-2---:R0:W2:Y:S01]  /*91a0*/  LDS R5, [R185+0x7a00] ;  /* 0x007a0000b9057984 */ /* 0x0050a20000000800 */
[----:B------:R-:W-:Y:S01]  /*91b0*/  BSSY B0, `(.L_x_4672) ;  /* 0x0000006000007945 */ /* 0x000fe20003800000 */
[----:B------:R-:W-:Y:S02]  /*91c0*/  LEA.HI.SX32 R4, R25, R170, 0x1b ;  /* 0x000000aa19047211 */ /* 0x000fe400078fdaff */
[----:B------:R-:W-:Y:S02]  /*91d0*/  IADD3 R155, R170, 0xf80, RZ ;  /* 0x00000f80aa9b7810 */ /* 0x000fe40007ffe0ff */
[----:B------:R-:W-:Y:S01]  /*91e0*/  LEA R25, R26, R169, 0x2 ;  /* 0x000000a91a197211 */ /* 0x000fe200078e10ff */
[----:B------:R-:W-:Y:S06]  /*91f0*/  @!P2 BRA `(.L_x_4673) ;  /* 0x000000000004a947 */ /* 0x000fec0003800000 */
[----:B--2---:R3:W-:Y:S02]  /*9200*/  REDG.E.ADD.F32.FTZ.RN.STRONG.GPU desc[UR18][R6.64+-0x800], R5 ;  /* 0xfff80005060079a6 */ /* 0x0047e4000c10f392 */
.L_x_4673:
[----:B------:R-:W-:Y:S05]  /*9210*/  BSYNC B0 ;  /* 0x0000000000007941 */ /* 0x000fea0003800000 */
.L_x_4672:
[----:B--23--:R2:W3:Y:S01]  /*9220*/  LDS R5, [R25+0x7c00] ;  /* 0x007c000019057984 */ /* 0x00c4e20000000800 */
[----:B------:R-:W-:Y:S01]  /*9230*/  BSSY B0, `(.L_x_4674) ;  /* 0x0000005000007945 */ /* 0x000fe20003800000 */
[----:B------:R-:W-:Y:S02]  /*9240*/  LEA.HI.SX32 R26, R155, R170, 0x1b ;  /* 0x000000aa9b1a7211 */ /* 0x000fe400078fdaff */
[----:B------:R-:W-:Y:S01]  /*9250*/  LEA R4, R4, R169, 0x2 ;  /* 0x000000a904047211 */ /* 0x000fe200078e10ff */
[----:B------:R-:W-:Y:S06]  /*9260*/  @!P3 BRA `(.L_x_4675) ;  /* 0x000000000004b947 */ /* 0x000fec0003800000 */
[----:B---3--:R3:W-:Y:S02]  /*9270*/  REDG.E.ADD.F32.FTZ.RN.STRONG.GPU desc[UR18][R6.64+-0x600], R5 ;  /* 0xfffa0005060079a6 */ /* 0x0087e4000c10f392 */
.L_x_4675:
[----:B------:R-:W-:Y:S05]  /*9280*/  BSYNC B0 ;  /* 0x0000000000007941 */ /* 0x000fea0003800000 */
.L_x_4674:
[----:B---3--:R3:W0:Y:S01]  /*9290*/  LDS R5, [R4+0x7e00] ;  /* 0x007e000004057984 */ /* 0x0086220000000800 */
[----:B------:R-:W-:Y:S01]  /*92a0*/  BSSY B0, `(.L_x_4676) ;  /* 0x0000004000007945 */ /* 0x000fe20003800000 */
[----:B------:R-:W-:-:S03]  /*92b0*/  LEA R26, R26, R169, 0x2 ;  /* 0x000000a91a1a7211 */ /* 0x000fc600078e10ff */
[----:B------:R-:W-:Y:S05]  /*92c0*/  @!P4 BRA `(.L_x_4677) ;  /* 0x000000000004c947 */ /* 0x000fea0003800000 */
[----:B0-----:R0:W-:Y:S02]  /*92d0*/  REDG.E.ADD.F32.FTZ.RN.STRONG.GPU desc[UR18][R6.64+-0x400], R5 ;  /* 0xfffc0005060079a6 */ /* 0x0011e4000c10f392 */
.L_x_4677:
[----:B------:R-:W-:Y:S05]  /*92e0*/  BSYNC B0 ;  /* 0x0000000000007941 */ /* 0x000fea0003800000 */
.L_x_4676:
[----:B0-----:R0:W0:Y:S01]  /*92f0*/  LDS R5, [R26+0x8000] ;  /* 0x008000001a057984 */ /* 0x0010220000000800 */
[----:B------:R-:W-:Y:S01]  /*9300*/  BSSY B0, `(.L_x_4678) ;  /* 0x0000004000007945 */ /* 0x000fe20003800000 */
[----:B---3--:R-:W-:-:S03]  /*9310*/  FADD.FTZ R4, R187, R192 ;  /* 0x000000c0bb047221 */ /* 0x008fc60000010000 */
[----:B------:R-:W-:Y:S05]  /*9320*/  @!P5 BRA `(.L_x_4679) ;  /* 0x000000000004d947 */ /* 0x000fea0003800000 */
[----:B0-----:R3:W-:Y:S02]  /*9330*/  REDG.E.ADD.F32.FTZ.RN.STRONG.GPU desc[UR18][R6.64+-0x200], R5 ;  /* 0xfffe0005060079a6 */ /* 0x0017e4000c10f392 */
.L_x_4679:
[----:B------:R-:W-:Y:S05]  /*9340*/  BSYNC B0 ;  /* 0x0000000000007941 */ /* 0x000fea0003800000 */
.L_x_4678:
[----:B------:R-:W5:Y:S01]  /*9350*/  S2R R185, SR_LANEID ;  /* 0x0000000000b97919 */ /* 0x000f620000000000 */
[----:B0--3--:R-:W-:Y:S01]  /*9360*/  MOV R5, R19 ;  /* 0x0000001300057202 */ /* 0x009fe20000000f00 */
[----:B------:R-:W-:Y:S01]  /*9370*/  FFMA.FTZ R32, R203, R32, R36 ;  /* 0x00000020cb207223 */ /* 0x000fe20000010024 */
[----:B------:R-:W-:Y:S01]  /*9380*/  MOV R6, R151 ;  /* 0x0000009700067202 */ /* 0x000fe20000000f00 */
[----:B------:R-:W0:Y:S01]  /*9390*/  SHFL.DOWN PT, R26, R19, 0x1, 0x1f ;  /* 0x08201f00131a7f89 */ /* 0x000e2200000e0000 */
[----:B------:R-:W-:Y:S01]  /*93a0*/  MOV R7, R195 ;  /* 0x000000c300077202 */ /* 0x000fe20000000f00 */
[----:B------:R-:W-:Y:S01]  /*93b0*/  FMUL.FTZ R55, R55, R186 ;  /* 0x000000ba37377220 */ /* 0x000fe20000410000 */
[----:B------:R-:W-:Y:S01]  /*93c0*/  FMUL.FTZ R53, R53, R18 ;  /* 0x0000001235357220 */ /* 0x000fe20000410000 */
[----:B------:R-:W3:Y:S01]  /*93d0*/  SHFL.DOWN PT, R155, R151, 0x1, 0x1f ;  /* 0x08201f00979b7f89 */ /* 0x000ee200000e0000 */
[----:B------:R-:W-:Y:S01]  /*93e0*/  FMUL.FTZ R57, R57, R22 ;  /* 0x0000001639397220 */ /* 0x000fe20000410000 */
[----:B------:R-:W-:Y:S01]  /*93f0*/  FFMA.FTZ R54, R54, R17, R55 ;  /* 0x0000001136367223 */ /* 0x000fe20000010037 */
[----:B------:R-:W-:Y:S01]  /*9400*/  FFMA.FTZ R85, R16, R42, R85 ;  /* 0x0000002a10557223 */ /* 0x000fe20000010055 */
[----:B------:R-:W1:Y:S01]  /*9410*/  SHFL.DOWN PT, R192, R195, 0x1, 0x1f ;  /* 0x08201f00c3c07f89 */ /* 0x000e6200000e0000 */
[----:B------:R-:W-:Y:S01]  /*9420*/  ISETP.NE.AND P2, PT, R170, RZ, PT ;  /* 0x000000ffaa00720c */ /* 0x000fe20003f45270 */
[----:B------:R-:W-:Y:S01]  /*9430*/  FMUL.FTZ R133, R148, R133 ;  /* 0x0000008594857220 */ /* 0x000fe20000410000 */
[----:B------:R-:W-:Y:S01]  /*9440*/  FMUL.FTZ R51, R51, R188 ;  /* 0x000000bc33337220 */ /* 0x000fe20000410000 */
[----:B--2---:R-:W2:Y:S01]  /*9450*/  SHFL.DOWN PT, R25, R4, 0x1, 0x1f ;  /* 0x08201f0004197f89 */ /* 0x004ea200000e0000 */
        /* <DEDUP_REMOVED lines=15> */
[C---:B-----5:R-:W-:Y:S01]  /*9550*/  ISETP.GT.AND P0, PT, R185.reuse, 0x1e, PT ;  /* 0x0000001eb900780c */ /* 0x060fe20003f04270 */
[----:B------:R-:W-:Y:S01]  /*9560*/  FMUL.FTZ R41, R136, R41 ;  /* 0x0000002988297220 */ /* 0x000fe20000410000 */
[----:B------:R-:W-:Y:S01]  /*9570*/  ISETP.NE.AND P1, PT, R185, RZ, PT ;  /* 0x000000ffb900720c */ /* 0x000fe20003f25270 */
        /* <DEDUP_REMOVED lines=11> */
[----:B---3--:R-:W-:Y:S01]  /*9630*/  @!P0 FADD.FTZ R6, R6, R155 ;  /* 0x0000009b06068221 */ /* 0x008fe20000010000 */
[----:B-1----:R-:W-:Y:S01]  /*9640*/  @!P0 FADD.FTZ R7, R7, R192 ;  /* 0x000000c007078221 */ /* 0x002fe20000010000 */
[----:B--2---:R-:W-:Y:S01]  /*9650*/  @!P0 FADD.FTZ R4, R25, R4 ;  /* 0x0000000419048221 */ /* 0x004fe20000010000 */
[----:B------:R-:W-:Y:S01]  /*9660*/  ISETP.GT.AND P0, PT, R185, 0x1d, PT ;  /* 0x0000001db900780c */ /* 0x000fe20003f04270 */
[----:B------:R-:W0:Y:S01]  /*9670*/  SHFL.DOWN PT, R26, R5, 0x2, 0x1f ;  /* 0x08401f00051a7f89 */ /* 0x000e2200000e0000 */
[----:B------:R-:W-:Y:S01]  /*9680*/  FFMA.FTZ R58, R58, R233, R59 ;  /* 0x000000e93a3a7223 */ /* 0x000fe2000001003b */
[----:B------:R-:W-:Y:S01]  /*9690*/  FFMA.FTZ R10, R215, R178, R10 ;  /* 0x000000b2d70a7223 */ /* 0x000fe2000001000a */
[----:B------:R-:W-:Y:S01]  /*96a0*/  FFMA.FTZ R57, R56, R234, R57 ;  /* 0x000000ea38397223 */ /* 0x000fe20000010039 */
[----:B------:R-:W1:Y:S01]  /*96b0*/  SHFL.DOWN PT, R25, R6, 0x2, 0x1f ;  /* 0x08401f0006197f89 */ /* 0x000e6200000e0000 */
[----:B------:R-:W-:Y:S01]  /*96c0*/  FFMA.FTZ R141, R218, R177, R141 ;  /* 0x000000b1da8d7223 */ /* 0x000fe2000001008d */
[----:B------:R-:W-:Y:S01]  /*96d0*/  FFMA.FTZ R62, R62, R235, R63 ;  /* 0x000000eb3e3e7223 */ /* 0x000fe2000001003f */
[----:B------:R-:W-:Y:S01]  /*96e0*/  FFMA.FTZ R8, R219, R132, R8 ;  /* 0x00000084db087223 */ /* 0x000fe20000010008 */
        /* <DEDUP_REMOVED lines=32> */
[----:B------:R-:W-:Y:S01]  /*98f0*/  BSSY B0, `(.L_x_4680) ;  /* 0x0000059000007945 */ /* 0x000fe20003800000 */
[----:B------:R-:W3:Y:S01]  /*9900*/  SHFL.DOWN PT, R19, R4, 0x4, 0x1f ;  /* 0x08801f0004137f89 */ /* 0x000ee200000e0000 */
[----:B------:R-:W-:Y:S01]  /*9910*/  FFMA.FTZ R87, R33, R38, R87 ;  /* 0x0000002621577223 */ /* 0x000fe20000010057 */
[----:B------:R-:W-:Y:S01]  /*9920*/  FFMA.FTZ R86, R34, R21, R86 ;  /* 0x0000001522567223 */ /* 0x000fe20000010056 */
[----:B------:R-:W-:Y:S01]  /*9930*/  FADD.FTZ R83, R20, R83 ;  /* 0x0000005314537221 */ /* 0x000fe20000010000 */
[----:B------:R-:W-:Y:S01]  /*9940*/  FADD.FTZ R82, R23, R82 ;  /* 0x0000005217527221 */ /* 0x000fe20000010000 */
[----:B------:R-:W-:Y:S01]  /*9950*/  FFMA.FTZ R84, R15, R29, R84 ;  /* 0x0000001d0f547223 */ /* 0x000fe20000010054 */
[----:B------:R-:W-:Y:S01]  /*9960*/  FADD.FTZ R81, R28, R81 ;  /* 0x000000511c517221 */ /* 0x000fe20000010000 */
[----:B------:R-:W-:Y:S01]  /*9970*/  FFMA.FTZ R91, R146, R46, R91 ;  /* 0x0000002e925b7223 */ /* 0x000fe2000001005b */
[----:B------:R-:W-:Y:S01]  /*9980*/  FADD.FTZ R80, R31, R80 ;  /* 0x000000501f507221 */ /* 0x000fe20000010000 */
[----:B------:R-:W-:Y:S01]  /*9990*/  FFMA.FTZ R90, R13, R179, R90 ;  /* 0x000000b30d5a7223 */ /* 0x000fe2000001005a */
[----:B------:R-:W-:Y:S01]  /*99a0*/  FADD.FTZ R79, R32, R79 ;  /* 0x0000004f204f7221 */ /* 0x000fe20000010000 */
[----:B------:R-:W-:Y:S01]  /*99b0*/  FFMA.FTZ R89, R144, R50, R89 ;  /* 0x0000003290597223 */ /* 0x000fe20000010059 */
[----:B0-----:R-:W-:Y:S01]  /*99c0*/  @!P0 FADD.FTZ R5, R5, R26 ;  /* 0x0000001a05058221 */ /* 0x001fe20000010000 */
[----:B------:R-:W-:Y:S01]  /*99d0*/  FADD.FTZ R78, R181, R78 ;  /* 0x0000004eb54e7221 */ /* 0x000fe20000010000 */
[----:B------:R-:W-:Y:S01]  /*99e0*/  FFMA.FTZ R88, R11, R49, R88 ;  /* 0x000000310b587223 */ /* 0x000fe20000010058 */
[----:B------:R-:W-:Y:S01]  /*99f0*/  FADD.FTZ R77, R14, R77 ;  /* 0x0000004d0e4d7221 */ /* 0x000fe20000010000 */
[----:B-1----:R-:W-:Y:S01]  /*9a00*/  @!P0 FADD.FTZ R6, R6, R25 ;  /* 0x0000001906068221 */ /* 0x002fe20000010000 */
[----:B------:R-:W0:Y:S01]  /*9a10*/  SHFL.DOWN PT, R18, R5, 0x8, 0x1f ;  /* 0x09001f0005127f89 */ /* 0x000e2200000e0000 */
[----:B------:R-:W-:Y:S01]  /*9a20*/  FFMA.FTZ R95, R142, R54, R95 ;  /* 0x000000368e5f7223 */ /* 0x000fe2000001005f */
[----:B------:R-:W-:Y:S01]  /*9a30*/  FADD.FTZ R76, R135, R76 ;  /* 0x0000004c874c7221 */ /* 0x000fe20000010000 */
[----:B--2---:R-:W-:Y:S01]  /*9a40*/  @!P0 FADD.FTZ R7, R7, R36 ;  /* 0x0000002407078221 */ /* 0x004fe20000010000 */
[----:B------:R-:W-:Y:S01]  /*9a50*/  FFMA.FTZ R94, R9, R53, R94 ;  /* 0x00000035095e7223 */ /* 0x000fe2000001005e */
[----:B------:R-:W-:Y:S01]  /*9a60*/  FADD.FTZ R75, R12, R75 ;  /* 0x0000004b0c4b7221 */ /* 0x000fe20000010000 */
[----:B------:R-:W-:Y:S01]  /*9a70*/  FFMA.FTZ R93, R140, R58, R93 ;  /* 0x0000003a8c5d7223 */ /* 0x000fe2000001005d */
[----:B---3--:R-:W-:Y:S01]  /*9a80*/  @!P0 FADD.FTZ R4, R4, R19 ;  /* 0x0000001304048221 */ /* 0x008fe20000010000 */
[----:B------:R-:W1:Y:S01]  /*9a90*/  SHFL.DOWN PT, R22, R7, 0x8, 0x1f ;  /* 0x09001f0007167f89 */ /* 0x000e6200000e0000 */
[----:B------:R-:W-:Y:S01]  /*9aa0*/  ISETP.GT.AND P0, PT, R185, 0x17, PT ;  /* 0x00000017b900780c */ /* 0x000fe20003f04270 */
[----:B------:R-:W-:Y:S01]  /*9ab0*/  FADD.FTZ R74, R143, R74 ;  /* 0x0000004a8f4a7221 */ /* 0x000fe20000010000 */
[----:B------:R-:W-:Y:S01]  /*9ac0*/  FFMA.FTZ R92, R139, R57, R92 ;  /* 0x000000398b5c7223 */ /* 0x000fe2000001005c */
[----:B------:R-:W2:Y:S01]  /*9ad0*/  SHFL.DOWN PT, R19, R6, 0x8, 0x1f ;  /* 0x09001f0006137f89 */ /* 0x000ea200000e0000 */
[----:B------:R-:W-:Y:S01]  /*9ae0*/  FADD.FTZ R73, R10, R73 ;  /* 0x000000490a497221 */ /* 0x000fe20000010000 */
[----:B------:R-:W-:Y:S01]  /*9af0*/  FFMA.FTZ R99, R138, R62, R99 ;  /* 0x0000003e8a637223 */ /* 0x000fe20000010063 */
[----:B------:R-:W-:Y:S01]  /*9b00*/  FADD.FTZ R72, R141, R72 ;  /* 0x000000488d487221 */ /* 0x000fe20000010000 */
[----:B------:R-:W3:Y:S01]  /*9b10*/  SHFL.DOWN PT, R17, R4, 0x8, 0x1f ;  /* 0x09001f0004117f89 */ /* 0x000ee200000e0000 */
[----:B------:R-:W-:Y:S01]  /*9b20*/  FFMA.FTZ R98, R137, R61, R98 ;  /* 0x0000003d89627223 */ /* 0x000fe20000010062 */
[----:B------:R-:W-:Y:S01]  /*9b30*/  FADD.FTZ R71, R8, R71 ;  /* 0x0000004708477221 */ /* 0x000fe20000010000 */
[----:B------:R-:W-:Y:S01]  /*9b40*/  FFMA.FTZ R97, R2, R66, R97 ;  /* 0x0000004202617223 */ /* 0x000fe20000010061 */
[----:B------:R-:W-:Y:S01]  /*9b50*/  FADD.FTZ R70, R221, R70 ;  /* 0x00000046dd467221 */ /* 0x000fe20000010000 */
[----:B------:R-:W-:Y:S01]  /*9b60*/  FFMA.FTZ R96, R3, R65, R96 ;  /* 0x0000004103607223 */ /* 0x000fe20000010060 */
[----:B------:R-:W-:Y:S01]  /*9b70*/  FADD.FTZ R69, R40, R69 ;  /* 0x0000004528457221 */ /* 0x000fe20000010000 */
[----:B------:R-:W-:Y:S01]  /*9b80*/  FADD.FTZ R68, R39, R68 ;  /* 0x0000004427447221 */ /* 0x000fe20000010000 */
[----:B0-----:R-:W-:-:S05]  /*9b90*/  @!P0 FADD.FTZ R5, R5, R18 ;  /* 0x0000001205058221 */ /* 0x001fca0000010000 */
[----:B------:R-:W0:Y:S01]  /*9ba0*/  SHFL.DOWN PT, R16, R5, 0x10, 0x1f ;  /* 0x0a001f0005107f89 */ /* 0x000e2200000e0000 */
[----:B-1----:R-:W-:Y:S01]  /*9bb0*/  @!P0 FADD.FTZ R7, R7, R22 ;  /* 0x0000001607078221 */ /* 0x002fe20000010000 */
[----:B--2---:R-:W-:-:S04]  /*9bc0*/  @!P0 FADD.FTZ R6, R6, R19 ;  /* 0x0000001306068221 */ /* 0x004fc80000010000 */
        /* <DEDUP_REMOVED lines=43> */
.L_x_4681:
[----:B------:R-:W-:Y:S05]  /*9e80*/  BSYNC B0 ;  /* 0x0000000000007941 */ /* 0x000fea0003800000 */
.L_x_4680:
[----:B------:R-:W-:Y:S02]  /*9e90*/  UIADD3 UR7, UR7, 0x1, URZ ;  /* 0x0000000107077890 */ /* 0x000fe4000fffe03f */
[----:B------:R-:W-:Y:S02]  /*9ea0*/  UIADD3 UR8, UP1, UR8, 0x1, URZ ;  /* 0x0000000108087890 */ /* 0x000fe4000ff3e03f */
[----:B------:R-:W-:Y:S02]  /*9eb0*/  UISETP.GE.AND UP0, UPT, UR7, UR53, UPT ;  /* 0x000000350700728c */ /* 0x000fe4000bf06270 */
[----:B------:R-:W-:-:S04]  /*9ec0*/  UIADD3.X UR9, URZ, UR9, URZ, UP1, !UPT ;  /* 0x000000093f097290 */ /* 0x000fc80008ffe43f */
[----:B------:R-:W-:-:S13]  /*9ed0*/  PLOP3.LUT P0, PT, PT, PT, UP0, 0x80, 0x0 ;  /* 0x000000000000781c */ /* 0x000fda0003f0f008 */
[----:B------:R-:W-:Y:S05]  /*9ee0*/  @!P0 BRA `(.L_x_4682) ;  /* 0xffffff7400208947 */ /* 0x000fea000383ffff */
.L_x_4587:
[----:B01----:R-:W2:Y:S01]  /*9ef0*/  LDL.LU R5, [R1] ;  /* 0x0000000001057983 */ /* 0x003ea20000300800 */
[----:B------:R-:W0:Y:S01]  /*9f00*/  S2R R2, SR_LANEID ;  /* 0x0000000000027919 */ /* 0x000e220000000000 */
[----:B------:R-:W-:Y:S02]  /*9f10*/  UIADD3 UR7, UR13, -0x1, URZ ;  /* 0xffffffff0d077890 */ /* 0x000fe4000fffe03f */
[----:B------:R-:W-:Y:S02]  /*9f20*/  USHF.R.S32.HI UR33, URZ, 0x1f, UR11 ;  /* 0x0000001f3f217899 */ /* 0x000fe4000801140b */
[----:B------:R-:W-:Y:S01]  /*9f30*/  USHF.L.U32 UR8, UR7, 0xb, URZ ;  /* 0x0000000b07087899 */ /* 0x000fe2000800063f */
[----:B------:R-:W-:Y:S02]  /*9f40*/  ULDC.64 UR30, c[0x0][0x388] ;  /* 0x0000e200001e7ab9 */ /* 0x000fe40000000a00 */
[----:B------:R-:W-:Y:S02]  /*9f50*/  UIMAD UR26, UR33, UR30, URZ ;  /* 0x0000001e211a72a4 */ /* 0x000fe4000f8e023f */
[----:B------:R-:W-:-:S02]  /*9f60*/  USHF.R.S32.HI UR9, URZ, 0x1f, UR8 ;  /* 0x0000001f3f097899 */ /* 0x000fc40008011408 */
[----:B------:R-:W-:Y:S02]  /*9f70*/  UIMAD UR28, UR11, UR31, UR26 ;  /* 0x0000001f0b1c72a4 */ /* 0x000fe4000f8e021a */
[----:B------:R-:W-:Y:S02]  /*9f80*/  UIMAD.WIDE.U32 UR26, UR11, UR30, UR8 ;  /* 0x0000001e0b1a72a5 */ /* 0x000fe4000f8e0008 */
[----:B------:R-:W-:Y:S01]  /*9f90*/  USHF.R.S32.HI UR32, URZ, 0x1f, UR10 ;  /* 0x0000001f3f207899 */ /* 0x000fe2000801140a */
[----:B------:R-:W-:Y:S01]  /*9fa0*/  ULDC.64 UR30, c[0x0][0x390] ;  /* 0x0000e400001e7ab9 */ /* 0x000fe20000000a00 */
[----:B0-----:R-:W-:Y:S02]  /*9fb0*/  LEA R0, R2, R168, 0x2 ;  /* 0x000000a802007211 */ /* 0x001fe400078e10ff */
[----:B------:R-:W-:Y:S02]  /*9fc0*/  IADD3 R168, R168, R2, RZ ;  /* 0x00000002a8a87210 */ /* 0x000fe40007ffe0ff */
[-C--:B------:R-:W-:Y:S01]  /*9fd0*/  LEA R4, R0, R169.reuse, 0x4 ;  /* 0x000000a900047211 */ /* 0x080fe200078e20ff */
[----:B------:R-:W-:Y:S01]  /*9fe0*/  BAR.SYNC.DEFER_BLOCKING 0x0 ;  /* 0x0000000000007b1d */ /* 0x000fe20000010000 */
[----:B------:R-:W-:Y:S01]  /*9ff0*/  LEA R168, R168, R169, 0x4 ;  /* 0x000000a9a8a87211 */ /* 0x000fe200078e20ff */
[----:B------:R-:W-:-:S02]  /*a000*/  UIADD3 UR27, UR27, UR28, URZ ;  /* 0x0000001c1b1b7290 */ /* 0x000fc4000fffe03f */
[----:B------:R-:W-:Y:S02]  /*a010*/  UIMAD UR28, UR32, UR30, URZ ;  /* 0x0000001e201c72a4 */ /* 0x000fe4000f8e023f */
[----:B------:R-:W-:Y:S01]  /*a020*/  UIMAD.WIDE.U32 UR26, UR10, UR30, UR26 ;  /* 0x0000001e0a1a72a5 */ /* 0x000fe2000f8e001a */
[----:B------:R-:W-:Y:S04]  /*a030*/  STS.128 [R4], R96 ;  /* 0x0000006004007388 */ /* 0x000fe80000000c00 */
[----:B------:R-:W-:Y:S04]  /*a040*/  STS.128 [R4+0x10], R92 ;  /* 0x0000105c04007388 */ /* 0x000fe80000000c00 */
[----:B------:R-:W-:Y:S04]  /*a050*/  STS.128 [R4+0x20], R88 ;  /* 0x0000205804007388 */ /* 0x000fe80000000c00 */
[----:B------:R-:W-:Y:S01]  /*a060*/  STS.128 [R4+0x30], R84 ;  /* 0x0000305404007388 */ /* 0x000fe20000000c00 */
[----:B------:R-:W-:-:S03]  /*a070*/  NOP ;  /* 0x0000000000007918 */ /* 0x000fc60000000000 */
[----:B------:R-:W0:Y:S04]  /*a080*/  LDS.128 R8, [R168] ;  /* 0x00000000a8087984 */ /* 0x000e280000000c00 */
[----:B------:R-:W1:Y:S04]  /*a090*/  LDS.128 R12, [R168+0x200] ;  /* 0x00020000a80c7984 */ /* 0x000e680000000c00 */
[----:B------:R-:W3:Y:S04]  /*a0a0*/  LDS.128 R16, [R168+0x400] ;  /* 0x00040000a8107984 */ /* 0x000ee80000000c00 */
[----:B------:R-:W5:Y:S01]  /*a0b0*/  LDS.128 R20, [R168+0x600] ;  /* 0x00060000a8147984 */ /* 0x000f620000000c00 */
        /* <DEDUP_REMOVED lines=8> */
[----:B------:R-:W-:-:S05]  /*a140*/  IMAD.WIDE R2, R240, 0x10, R2 ;  /* 0x00000010f0027825 */ /* 0x000fca00078e0202 */
[----:B0-----:R-:W-:Y:S04]  /*a150*/  STG.E.128 desc[UR18][R2.64], R8 ;  /* 0x0000000802007986 */ /* 0x001fe8000c101d12 */
[----:B-1----:R-:W-:Y:S04]  /*a160*/  STG.E.128 desc[UR18][R2.64+0x200], R12 ;  /* 0x0002000c02007986 */ /* 0x002fe8000c101d12 */
[----:B---3--:R-:W-:Y:S04]  /*a170*/  STG.E.128 desc[UR18][R2.64+0x400], R16 ;  /* 0x0004001002007986 */ /* 0x008fe8000c101d12 */
[----:B-----5:R0:W-:Y:S01]  /*a180*/  STG.E.128 desc[UR18][R2.64+0x600], R20 ;  /* 0x0006001402007986 */ /* 0x0201e2000c101d12 */
[----:B------:R-:W-:Y:S01]  /*a190*/  BAR.SYNC.DEFER_BLOCKING 0x0 ;  /* 0x0000000000007b1d */ /* 0x000fe20000010000 */
[----:B------:R-:W-:-:S02]  /*a1a0*/  UIMAD UR26, UR33, UR28, URZ ;  /* 0x0000001c211a72a4 */ /* 0x000fc4000f8e023f */
[----:B------:R-:W-:-:S03]  /*a1b0*/  UIMAD.WIDE.U32 UR8, UR11, UR28, UR8 ;  /* 0x0000001c0b0872a5 */ /* 0x000fc6000f8e0008 */
[----:B------:R-:W-:Y:S04]  /*a1c0*/  STS.128 [R4], R68 ;  /* 0x0000004404007388 */ /* 0x000fe80000000c00 */
[----:B------:R-:W-:Y:S04]  /*a1d0*/  STS.128 [R4+0x10], R72 ;  /* 0x0000104804007388 */ /* 0x000fe80000000c00 */
[----:B------:R-:W-:Y:S04]  /*a1e0*/  STS.128 [R4+0x20], R76 ;  /* 0x0000204c04007388 */ /* 0x000fe80000000c00 */
[----:B------:R-:W-:Y:S01]  /*a1f0*/  STS.128 [R4+0x30], R80 ;  /* 0x0000305004007388 */ /* 0x000fe20000000c00 */
[----:B------:R-:W-:-:S03]  /*a200*/  NOP ;  /* 0x0000000000007918 */ /* 0x000fc60000000000 */
[----:B------:R-:W1:Y:S04]  /*a210*/  LDS.128 R8, [R168] ;  /* 0x00000000a8087984 */ /* 0x000e680000000c00 */
[----:B------:R-:W3:Y:S04]  /*a220*/  LDS.128 R12, [R168+0x200] ;  /* 0x00020000a80c7984 */ /* 0x000ee80000000c00 */
[----:B------:R-:W5:Y:S04]  /*a230*/  LDS.128 R16, [R168+0x400] ;  /* 0x00040000a8107984 */ /* 0x000f680000000c00 */
[----:B------:R-:W4:Y:S01]  /*a240*/  LDS.128 R20, [R168+0x600] ;  /* 0x00060000a8147984 */ /* 0x000f220000000c00 */
        /* <DEDUP_REMOVED lines=12> */
[----:B------:R-:W-:Y:S02]  /*a310*/  UISETP.GT.AND UP0, UPT, UR13, 0x1, UPT ;  /* 0x000000010d00788c */ /* 0x000fe4000bf04270 */
[----:B------:R-:W-:-:S05]  /*a320*/  IMAD.WIDE R2, R240, 0x10, R2 ;  /* 0x00000010f0027825 */ /* 0x000fca00078e0202 */
[----:B-1----:R0:W-:Y:S01]  /*a330*/  STG.E.128 desc[UR18][R2.64], R8 ;  /* 0x0000000802007986 */ /* 0x0021e2000c101d12 */
[----:B--2---:R-:W-:-:S04]  /*a340*/  FADD.FTZ R0, R5, R68 ;  /* 0x0000004405007221 */ /* 0x004fc80000010000 */
[----:B------:R-:W-:-:S04]  /*a350*/  FADD.FTZ R5, R0, R69 ;  /* 0x0000004500057221 */ /* 0x000fc80000010000 */
        /* <DEDUP_REMOVED lines=13> */
[----:B------:R-:W-:Y:S01]  /*a430*/  FADD.FTZ R0, R82, R83 ;  /* 0x0000005352007221 */ /* 0x000fe20000010000 */
[----:B---3--:R0:W-:Y:S04]  /*a440*/  STG.E.128 desc[UR18][R2.64+0x200], R12 ;  /* 0x0002000c02007986 */ /* 0x0081e8000c101d12 */
[----:B-----5:R0:W-:Y:S04]  /*a450*/  STG.E.128 desc[UR18][R2.64+0x400], R16 ;  /* 0x0004001002007986 */ /* 0x0201e8000c101d12 */
[----:B----4-:R0:W-:Y:S04]  /*a460*/  STG.E.128 desc[UR18][R2.64+0x600], R20 ;  /* 0x0006001402007986 */ /* 0x0101e8000c101d12 */
[----:B------:R0:W-:Y:S01]  /*a470*/  STL [R1], R0 ;  /* 0x0000000001007387 */ /* 0x0001e20000100800 */
        /* <DEDUP_REMOVED lines=10> */
[----:B------:R-:W-:Y:S01]  /*a520*/  UMOV UR13, UR7 ;  /* 0x00000007000d7c82 */ /* 0x000fe20008000000 */
[----:B0-----:R-:W-:Y:S10]  /*a530*/  @P0 BRA `(.L_x_4683) ;  /* 0xffffff6400440947 */ /* 0x001ff4000383ffff */
.L_x_4585:
        /* <DEDUP_REMOVED lines=41> */
.L_x_4685:
[----:B------:R-:W-:Y:S05]  /*a7d0*/  BSYNC B0 ;  /* 0x0000000000007941 */ /* 0x000fea0003800000 */
.L_x_4684:
        /* <DEDUP_REMOVED lines=44> */
.L_x_4687:
[----:B------:R-:W2:Y:S02]  /*aaa0*/  S2R R11, SR_TID.X ;  /* 0x00000000000b7919 */ /* 0x000ea40000002100 */
.L_x_4688:
[----:B------:R-:W-:Y:S05]  /*aab0*/  BSYNC B0 ;  /* 0x0000000000007941 */ /* 0x000fea0003800000 */
.L_x_4686:
        /* <DEDUP_REMOVED lines=23> */
.L_x_4690:
        /* <DEDUP_REMOVED lines=32> */
.L_x_4689:
[----:B------:R-:W-:Y:S05]  /*ae30*/  EXIT ;  /* 0x000000000000794d */ /* 0x000fea0003800000 */
.L_x_4591:
[----:B------:R-:W-:Y:S01]  /*ae40*/  HFMA2.MMA R247, -RZ, RZ, 0, 5.9604644775390625e-08 ;  /* 0x00000001fff77435 */ /* 0x000fe200000001ff */
[----:B------:R-:W-:Y:S02]  /*ae50*/  MOV R248, R242 ;  /* 0x000000f200f87202 */ /* 0x000fe40000000f00 */
[----:B------:R-:W-:Y:S02]  /*ae60*/  MOV R246, RZ ;  /* 0x000000ff00f67202 */ /* 0x000fe40000000f00 */
[----:B------:R-:W-:-:S07]  /*ae70*/  MOV R151, 0xffffffff ;  /* 0xffffffff00977802 */ /* 0x000fce0000000f00 */
[----:B-1----:R-:W-:Y:S05]  /*ae80*/  WARPSYNC.COLLECTIVE R151, `(.L_x_4691) ;  /* 0x0000000097087348 */ /* 0x002fea0003c00000 */
[----:B------:R0:W2:Y:S02]  /*ae90*/  SHFL.UP P3, R148, R248, R247, R246 ;  /* 0x040000f7f8947389 */ /* 0x0000a400000600f6 */
[----:B012---:R-:W-:Y:S01]  /*aea0*/  ENDCOLLECTIVE ;  /* 0x000000000000791b */ /* 0x007fe20003800000 */
.L_x_4691:
[----:B------:R-:W-:Y:S02]  /*aeb0*/  MOV R248, R149 ;  /* 0x0000009500f87202 */ /* 0x000fe40000000f00 */
[----:B------:R-:W-:-:S07]  /*aec0*/  MOV R150, R148 ;  /* 0x0000009400967202 */ /* 0x000fce0000000f00 */
[----:B------:R-:W-:Y:S05]  /*aed0*/  WARPSYNC.COLLECTIVE R151, `(.L_x_4692) ;  /* 0x0000000097087348 */ /* 0x000fea0003c00000 */
[----:B------:R0:W1:Y:S02]  /*aee0*/  SHFL.UP P3, R148, R248, R247, R246 ;  /* 0x040000f7f8947389 */ /* 0x00006400000600f6 */
[----:B01----:R-:W-:Y:S01]  /*aef0*/  ENDCOLLECTIVE ;  /* 0x000000000000791b */ /* 0x003fe20003800000 */
.L_x_4692:
[----:B------:R-:W-:Y:S02]  /*af00*/  MOV R248, R245 ;  /* 0x000000f500f87202 */ /* 0x000fe40000000f00 */
[----:B------:R-:W-:-:S07]  /*af10*/  MOV R227, R148 ;  /* 0x0000009400e37202 */ /* 0x000fce0000000f00 */
[----:B------:R-:W-:Y:S05]  /*af20*/  WARPSYNC.COLLECTIVE R151, `(.L_x_4693) ;  /* 0x0000000097087348 */ /* 0x000fea0003c00000 */
[----:B------:R0:W1:Y:S02]  /*af30*/  SHFL.UP P3, R148, R248, R247, R246 ;  /* 0x040000f7f8947389 */ /* 0x00006400000600f6 */
[----:B01----:R-:W-:Y:S01]  /*af40*/  ENDCOLLECTIVE ;  /* 0x000000000000791b */ /* 0x003fe20003800000 */
.L_x_4693:
[----:B------:R-:W-:Y:S02]  /*af50*/  MOV R248, R243 ;  /* 0x000000f300f87202 */ /* 0x000fe40000000f00 */
[----:B------:R-:W-:-:S07]  /*af60*/  MOV R244, R148 ;  /* 0x0000009400f47202 */ /* 0x000fce0000000f00 */
[----:B------:R-:W-:Y:S05]  /*af70*/  WARPSYNC.COLLECTIVE R151, `(.L_x_4694) ;  /* 0x0000000097087348 */ /* 0x000fea0003c00000 */
[----:B------:R0:W1:Y:S02]  /*af80*/  SHFL.UP P3, R148, R248, R247, R246 ;  /* 0x040000f7f8947389 */ /* 0x00006400000600f6 */
[----:B01----:R-:W-:Y:S01]  /*af90*/  ENDCOLLECTIVE ;  /* 0x000000000000791b */ /* 0x003fe20003800000 */
.L_x_4694:
        /* <DEDUP_REMOVED lines=17> */
.L_x_4695:
[----:B------:R-:W-:Y:S02]  /*b0b0*/  MOV R248, R150 ;  /* 0x0000009600f87202 */ /* 0x000fe40000000f00 */
[----:B------:R-:W-:-:S07]  /*b0c0*/  MOV R149, R148 ;  /* 0x0000009400957202 */ /* 0x000fce0000000f00 */
[----:B------:R-:W-:Y:S05]  /*b0d0*/  WARPSYNC.COLLECTIVE R151, `(.L_x_4696) ;  /* 0x0000000097087348 */ /* 0x000fea0003c00000 */
[----:B------:R0:W1:Y:S02]  /*b0e0*/  SHFL.UP P3, R148, R248, R247, R246 ;  /* 0x040000f7f8947389 */ /* 0x00006400000600f6 */
[----:B01----:R-:W-:Y:S01]  /*b0f0*/  ENDCOLLECTIVE ;  /* 0x000000000000791b */ /* 0x003fe20003800000 */
.L_x_4696:
[----:B------:R-:W-:Y:S02]  /*b100*/  MOV R248, R245 ;  /* 0x000000f500f87202 */ /* 0x000fe40000000f00 */
[----:B------:R-:W-:-:S07]  /*b110*/  MOV R249, R148 ;  /* 0x0000009400f97202 */ /* 0x000fce0000000f00 */
[----:B------:R-:W-:Y:S05]  /*b120*/  WARPSYNC.COLLECTIVE R151, `(.L_x_4697) ;  /* 0x0000000097087348 */ /* 0x000fea0003c00000 */
[----:B------:R0:W1:Y:S02]  /*b130*/  SHFL.UP P3, R148, R248, R247, R246 ;  /* 0x040000f7f8947389 */ /* 0x00006400000600f6 */
[----:B01----:R-:W-:Y:S01]  /*b140*/  ENDCOLLECTIVE ;  /* 0x000000000000791b */ /* 0x003fe20003800000 */
.L_x_4697:
[----:B------:R-:W-:Y:S02]  /*b150*/  MOV R248, R243 ;  /* 0x000000f300f87202 */ /* 0x000fe40000000f00 */
[----:B------:R-:W-:-:S07]  /*b160*/  MOV R227, R148 ;  /* 0x0000009400e37202 */ /* 0x000fce0000000f00 */
[----:B------:R-:W-:Y:S05]  /*b170*/  WARPSYNC.COLLECTIVE R151, `(.L_x_4698) ;  /* 0x0000000097087348 */ /* 0x000fea0003c00000 */
[----:B------:R0:W1:Y:S02]  /*b180*/  SHFL.UP P3, R148, R248, R247, R246 ;  /* 0x040000f7f8947389 */ /* 0x00006400000600f6 */
[----:B01----:R-:W-:Y:S01]  /*b190*/  ENDCOLLECTIVE ;  /* 0x000000000000791b */ /* 0x003fe20003800000 */
.L_x_4698:
[----:B------:R-:W-:Y:S01]  /*b1a0*/  HFMA2.MMA R247, -RZ, RZ, 0, 2.384185791015625e-07 ;  /* 0x00000004fff77435 */ /* 0x000fe200000001ff */
[----:B------:R-:W-:Y:S01]  /*b1b0*/  ISETP.GE.AND P3, PT, R252, 0x2, PT ;  /* 0x00000002fc00780c */ /* 0x000fe20003f66270 */
[----:B------:R-:W-:-:S04]  /*b1c0*/  FMUL.FTZ R251, R150, R148 ;  /* 0x0000009496fb7220 */ /* 0x000fc80000410000 */
[-C--:B------:R-:W-:Y:S01]  /*b1d0*/  FFMA.FTZ R244, R242, R227.reuse, -R251 ;  /* 0x000000e3f2f47223 */ /* 0x080fe200000108fb */
[----:B------:R-:W-:-:S04]  /*b1e0*/  FMUL.FTZ R227, R150, R227 ;  /* 0x000000e396e37220 */ /* 0x000fc80000410000 */
[----:B------:R-:W-:Y:S01]  /*b1f0*/  FFMA.FTZ R148, R242, R148, R227 ;  /* 0x00000094f2947223 */ /* 0x000fe200000100e3 */
[C---:B------:R-:W-:Y:S02]  /*b200*/  FMUL.FTZ R227, R150.reuse, R149 ;  /* 0x0000009596e37220 */ /* 0x040fe40000410000 */
[----:B------:R-:W-:Y:S01]  /*b210*/  @P3 FADD.FTZ R245, R245, R244 ;  /* 0x000000f4f5f53221 */ /* 0x000fe20000010000 */
[----:B------:R-:W-:Y:S01]  /*b220*/  @P3 FADD.FTZ R243, R243, R148 ;  /* 0x00000094f3f33221 */ /* 0x000fe20000010000 */
[-C--:B------:R-:W-:Y:S01]  /*b230*/  FMUL.FTZ R148, R150, R249.reuse ;  /* 0x000000f996947220 */ /* 0x080fe20000410000 */
[----:B------:R-:W-:-:S03]  /*b240*/  FFMA.FTZ R227, R242, R249, R227 ;  /* 0x000000f9f2e37223 */ /* 0x000fc600000100e3 */
[----:B------:R-:W-:Y:S02]  /*b250*/  @P3 FFMA.FTZ R242, R242, R149, -R148 ;  /* 0x00000095f2f23223 */ /* 0x000fe40000010894 */
[----:B------:R-:W-:-:S03]  /*b260*/  FSEL R150, R150, R227, !P3 ;  /* 0x000000e396967208 */ /* 0x000fc60005800000 */
[----:B------:R-:W-:-:S07]  /*b270*/  MOV R248, R242 ;  /* 0x000000f200f87202 */ /* 0x000fce0000000f00 */
[----:B------:R-:W-:Y:S05]  /*b280*/  WARPSYNC.COLLECTIVE R151, `(.L_x_4699) ;  /* 0x0000000097087348 */ /* 0x000fea0003c00000 */
[----:B------:R0:W1:Y:S02]  /*b290*/  SHFL.UP P3, R148, R248, R247, R246 ;  /* 0x040000f7f8947389 */ /* 0x00006400000600f6 */
[----:B01----:R-:W-:Y:S01]  /*b2a0*/  ENDCOLLECTIVE ;  /* 0x000000000000791b */ /* 0x003fe20003800000 */
.L_x_4699:
[----:B------:R-:W-:Y:S02]  /*b2b0*/  MOV R248, R150 ;  /* 0x0000009600f87202 */ /* 0x000fe40000000f00 */
[----:B------:R-:W-:-:S07]  /*b2c0*/  MOV R227, R148 ;  /* 0x0000009400e37202 */ /* 0x000fce0000000f00 */
[----:B------:R-:W-:Y:S05]  /*b2d0*/  WARPSYNC.COLLECTIVE R151, `(.L_x_4700) ;  /* 0x0000000097087348 */ /* 0x000fea0003c00000 */
[----:B------:R0:W1:Y:S02]  /*b2e0*/  SHFL.UP P3, R148, R248, R247, R246 ;  /* 0x040000f7f8947389 */ /* 0x00006400000600f6 */
[----:B01----:R-:W-:Y:S01]  /*b2f0*/  ENDCOLLECTIVE ;  /* 0x000000000000791b */ /* 0x003fe20003800000 */
.L_x_4700:
[----:B------:R-:W-:Y:S02]  /*b300*/  MOV R248, R245 ;  /* 0x000000f500f87202 */ /* 0x000fe40000000f00 */
[----:B------:R-:W-:-:S07]  /*b310*/  MOV R249, R148 ;  /* 0x0000009400f97202 */ /* 0x000fce0000000f00 */
[----:B------:R-:W-:Y:S05]  /*b320*/  WARPSYNC.COLLECTIVE R151, `(.L_x_4701) ;  /* 0x0000000097087348 */ /* 0x000fea0003c00000 */
[----:B------:R0:W1:Y:S02]  /*b330*/  SHFL.UP P3, R148, R248, R247, R246 ;  /* 0x040000f7f8947389 */ /* 0x00006400000600f6 */
[----:B01----:R-:W-:Y:S01]  /*b340*/  ENDCOLLECTIVE ;  /* 0x000000000000791b */ /* 0x003fe20003800000 */
.L_x_4701:
[----:B------:R-:W-:Y:S02]  /*b350*/  MOV R248, R243 ;  /* 0x000000f300f87202 */ /* 0x000fe40000000f00 */
[----:B------:R-:W-:-:S07]  /*b360*/  MOV R149, R148 ;  /* 0x0000009400957202 */ /* 0x000fce0000000f00 */
[----:B------:R-:W-:Y:S05]  /*b370*/  WARPSYNC.COLLECTIVE R151, `(.L_x_4702) ;  /* 0x0000000097087348 */ /* 0x000fea0003c00000 */
[----:B------:R0:W1:Y:S02]  /*b380*/  SHFL.UP P3, R148, R248, R247, R246 ;  /* 0x040000f7f8947389 */ /* 0x00006400000600f6 */
[----:B01----:R-:W-:Y:S01]  /*b390*/  ENDCOLLECTIVE ;  /* 0x000000000000791b */ /* 0x003fe20003800000 */
.L_x_4702:
[----:B------:R-:W-:Y:S01]  /*b3a0*/  HFMA2.MMA R247, -RZ, RZ, 0, 4.76837158203125e-07 ;  /* 0x00000008fff77435 */ /* 0x000fe200000001ff */
        /* <DEDUP_REMOVED lines=16> */
.L_x_4703:
[----:B------:R-:W-:Y:S02]  /*b4b0*/  MOV R248, R150 ;  /* 0x0000009600f87202 */ /* 0x000fe40000000f00 */
[----:B------:R-:W-:-:S07]  /*b4c0*/  MOV R227, R148 ;  /* 0x0000009400e37202 */ /* 0x000fce0000000f00 */
[----:B------:R-:W-:Y:S05]  /*b4d0*/  WARPSYNC.COLLECTIVE R151, `(.L_x_4704) ;  /* 0x0000000097087348 */ /* 0x000fea0003c00000 */
[----:B------:R0:W1:Y:S02]  /*b4e0*/  SHFL.UP P3, R148, R248, R247, R246 ;  /* 0x040000f7f8947389 */ /* 0x00006400000600f6 */
[----:B01----:R-:W-:Y:S01]  /*b4f0*/  ENDCOLLECTIVE ;  /* 0x000000000000791b */ /* 0x003fe20003800000 */
.L_x_4704:
[----:B------:R-:W-:Y:S02]  /*b500*/  MOV R248, R245 ;  /* 0x000000f500f87202 */ /* 0x000fe40000000f00 */
[----:B------:R-:W-:-:S07]  /*b510*/  MOV R149, R148 ;  /* 0x0000009400957202 */ /* 0x000fce0000000f00 */
[----:B------:R-:W-:Y:S05]  /*b520*/  WARPSYNC.COLLECTIVE R151, `(.L_x_4705) ;  /* 0x0000000097087348 */ /* 0x000fea0003c00000 */
[----:B------:R0:W1:Y:S02]  /*b530*/  SHFL.UP P3, R148, R248, R247, R246 ;  /* 0x040000f7f8947389 */ /* 0x00006400000600f6 */
[----:B01----:R-:W-:Y:S01]  /*b540*/  ENDCOLLECTIVE ;  /* 0x000000000000791b */ /* 0x003fe20003800000 */
.L_x_4705:
[----:B------:R-:W-:Y:S02]  /*b550*/  MOV R248, R243 ;  /* 0x000000f300f87202 */ /* 0x000fe40000000f00 */
[----:B------:R-:W-:-:S07]  /*b560*/  MOV R249, R148 ;  /* 0x0000009400f97202 */ /* 0x000fce0000000f00 */
[----:B------:R-:W-:Y:S05]  /*b570*/  WARPSYNC.COLLECTIVE R151, `(.L_x_4706) ;  /* 0x0000000097087348 */ /* 0x000fea0003c00000 */
[----:B------:R0:W1:Y:S02]  /*b580*/  SHFL.UP P3, R148, R248, R247, R246 ;  /* 0x040000f7f8947389 */ /* 0x00006400000600f6 */
[----:B01----:R-:W-:Y:S01]  /*b590*/  ENDCOLLECTIVE ;  /* 0x000000000000791b */ /* 0x003fe20003800000 */
.L_x_4706:
[----:B------:R-:W-:Y:S01]  /*b5a0*/  FMUL.FTZ R244, R150, R249 ;  /* 0x000000f996f47220 */ /* 0x000fe20000410000 */
[----:B------:R-:W-:Y:S01]  /*b5b0*/  HFMA2.MMA R247, -RZ, RZ, 0, 9.5367431640625e-07 ;  /* 0x00000010fff77435 */ /* 0x000fe200000001ff */
[----:B------:R-:W-:Y:S02]  /*b5c0*/  MOV R251, R148 ;  /* 0x0000009400fb7202 */ /* 0x000fe40000000f00 */
[----:B------:R-:W-:-:S03]  /*b5d0*/  ISETP.GE.AND P3, PT, R252, 0x8, PT ;  /* 0x00000008fc00780c */ /* 0x000fc60003f66270 */
[-C--:B------:R-:W-:Y:S01]  /*b5e0*/  FMUL.FTZ R148, R150, R251.reuse ;  /* 0x000000fb96947220 */ /* 0x080fe20000410000 */
[----:B------:R-:W-:-:S03]  /*b5f0*/  FFMA.FTZ R244, R242, R251, R244 ;  /* 0x000000fbf2f47223 */ /* 0x000fc600000100f4 */
[----:B------:R-:W-:Y:S01]  /*b600*/  FFMA.FTZ R148, R242, R249, -R148 ;  /* 0x000000f9f2947223 */ /* 0x000fe20000010894 */
[----:B------:R-:W-:-:S04]  /*b610*/  FMUL.FTZ R249, R150, R227 ;  /* 0x000000e396f97220 */ /* 0x000fc80000410000 */
[-C--:B------:R-:W-:Y:S01]  /*b620*/  FFMA.FTZ R249, R242, R149.reuse, R249 ;  /* 0x00000095f2f97223 */ /* 0x080fe200000100f9 */
[----:B------:R-:W-:Y:S01]  /*b630*/  @P3 FADD.FTZ R245, R245, R148 ;  /* 0x00000094f5f53221 */ /* 0x000fe20000010000 */
[C---:B------:R-:W-:Y:S01]  /*b640*/  FMUL.FTZ R148, R150.reuse, R149 ;  /* 0x0000009596947220 */ /* 0x040fe20000410000 */
[----:B------:R-:W-:Y:S02]  /*b650*/  @P3 FADD.FTZ R243, R243, R244 ;  /* 0x000000f4f3f33221 */ /* 0x000fe40000010000 */
[----:B------:R-:W-:Y:S01]  /*b660*/  FSEL R244, R150, R249, !P3 ;  /* 0x000000f996f47208 */ /* 0x000fe20005800000 */
[----:B------:R-:W-:-:S05]  /*b670*/  @P3 FFMA.FTZ R242, R242, R227, -R148 ;  /* 0x000000e3f2f23223 */ /* 0x000fca0000010894 */
[----:B------:R-:W-:-:S07]  /*b680*/  MOV R248, R242 ;  /* 0x000000f200f87202 */ /* 0x000fce0000000f00 */
[----:B------:R-:W-:Y:S05]  /*b690*/  WARPSYNC.COLLECTIVE R151, `(.L_x_4707) ;  /* 0x0000000097087348 */ /* 0x000fea0003c00000 */
[----:B------:R0:W1:Y:S02]  /*b6a0*/  SHFL.UP P3, R148, R248, R247, R246 ;  /* 0x040000f7f8947389 */ /* 0x00006400000600f6 */
[----:B01----:R-:W-:Y:S01]  /*b6b0*/  ENDCOLLECTIVE ;  /* 0x000000000000791b */ /* 0x003fe20003800000 */
.L_x_4707:
[----:B------:R-:W-:Y:S02]  /*b6c0*/  MOV R248, R244 ;  /* 0x000000f400f87202 */ /* 0x000fe40000000f00 */
[----:B------:R-:W-:-:S07]  /*b6d0*/  MOV R149, R148 ;  /* 0x0000009400957202 */ /* 0x000fce0000000f00 */
[----:B------:R-:W-:Y:S05]  /*b6e0*/  WARPSYNC.COLLECTIVE R151, `(.L_x_4708) ;  /* 0x0000000097087348 */ /* 0x000fea0003c00000 */
[----:B------:R0:W1:Y:S02]  /*b6f0*/  SHFL.UP P3, R148, R248, R247, R246 ;  /* 0x040000f7f8947389 */ /* 0x00006400000600f6 */
[----:B01----:R-:W-:Y:S01]  /*b700*/  ENDCOLLECTIVE ;  /* 0x000000000000791b */ /* 0x003fe20003800000 */
.L_x_4708:
[----:B------:R-:W-:Y:S02]  /*b710*/  MOV R248, R245 ;  /* 0x000000f500f87202 */ /* 0x000fe40000000f00 */
[----:B------:R-:W-:-:S07]  /*b720*/  MOV R227, R148 ;  /* 0x0000009400e37202 */ /* 0x000fce0000000f00 */
[----:B------:R-:W-:Y:S05]  /*b730*/  WARPSYNC.COLLECTIVE R151, `(.L_x_4709) ;  /* 0x0000000097087348 */ /* 0x000fea0003c00000 */
[----:B------:R0:W1:Y:S02]  /*b740*/  SHFL.UP P3, R148, R248, R247, R246 ;  /* 0x040000f7f8947389 */ /* 0x00006400000600f6 */
[----:B01----:R-:W-:Y:S01]  /*b750*/  ENDCOLLECTIVE ;  /* 0x000000000000791b */ /* 0x003fe20003800000 */
.L_x_4709:
[----:B------:R-:W-:Y:S02]  /*b760*/  MOV R248, R243 ;  /* 0x000000f300f87202 */ /* 0x000fe40000000f00 */
[----:B------:R-:W-:-:S07]  /*b770*/  MOV R249, R148 ;  /* 0x0000009400f97202 */ /* 0x000fce0000000f00 */
[----:B------:R-:W-:Y:S05]  /*b780*/  WARPSYNC.COLLECTIVE R151, `(.L_x_4710) ;  /* 0x0000000097087348 */ /* 0x000fea0003c00000 */
[----:B------:R0:W1:Y:S02]  /*b790*/  SHFL.UP P3, R148, R248, R247, R246 ;  /* 0x040000f7f8947389 */ /* 0x00006400000600f6 */
[----:B01----:R-:W-:Y:S01]  /*b7a0*/  ENDCOLLECTIVE ;  /* 0x000000000000791b */ /* 0x003fe20003800000 */
.L_x_4710:
[----:B------:R-:W-:Y:S05]  /*b7b0*/  BRA `(.L_x_4711) ;  /* 0xffffff8400587947 */ /* 0x000fea000383ffff */
.L_x_4592:
        /* <DEDUP_REMOVED lines=8> */
.L_x_4713:
[----:B------:R-:W-:Y:S05]  /*b840*/  BSYNC B0 ;  /* 0x0000000000007941 */ /* 0x000fea0003800000 */
.L_x_4712:
[----:B------:R-:W-:Y:S05]  /*b850*/  BRA `(.L_x_4714) ;  /* 0xffffff8400687947 */ /* 0x000fea000383ffff */
.L_x_4593:
        /* <DEDUP_REMOVED lines=8> */
.L_x_4716:
[----:B------:R-:W-:Y:S05]  /*b8e0*/  BSYNC B0 ;  /* 0x0000000000007941 */ /* 0x000fea0003800000 */
.L_x_4715:
[----:B------:R-:W-:Y:S05]  /*b8f0*/  BRA `(.L_x_4717) ;  /* 0xffffff8400487947 */ /* 0x000fea000383ffff */
.L_x_4594:
        /* <DEDUP_REMOVED lines=8> */
.L_x_4719:
[----:B------:R-:W-:Y:S05]  /*b980*/  BSYNC B0 ;  /* 0x0000000000007941 */ /* 0x000fea0003800000 */
.L_x_4718:
[----:B------:R-:W-:Y:S05]  /*b990*/  BRA `(.L_x_4720) ;  /* 0xffffff8400287947 */ /* 0x000fea000383ffff */
.L_x_4595:
        /* <DEDUP_REMOVED lines=8> */
.L_x_4722:
[----:B------:R-:W-:Y:S05]  /*ba20*/  BSYNC B0 ;  /* 0x0000000000007941 */ /* 0x000fea0003800000 */
.L_x_4721:
[----:B------:R-:W-:Y:S05]  /*ba30*/  BRA `(.L_x_4723) ;  /* 0xffffff8400087947 */ /* 0x000fea000383ffff */
.L_x_4596:
        /* <DEDUP_REMOVED lines=8> */
.L_x_4725:
[----:B------:R-:W-:Y:S05]  /*bac0*/  BSYNC B0 ;  /* 0x0000000000007941 */ /* 0x000fea0003800000 */
.L_x_4724:
        /* <DEDUP_REMOVED lines=10> */
.L_x_4726:
[----:B------:R-:W-:Y:S02]  /*bb70*/  MOV R248, R245 ;  /* 0x000000f500f87202 */ /* 0x000fe40000000f00 */
[----:B------:R-:W-:-:S07]  /*bb80*/  MOV R244, R148 ;  /* 0x0000009400f47202 */ /* 0x000fce0000000f00 */
[----:B------:R-:W-:Y:S05]  /*bb90*/  WARPSYNC.COLLECTIVE R151, `(.L_x_4727) ;  /* 0x0000000097087348 */ /* 0x000fea0003c00000 */
[----:B------:R0:W1:Y:S02]  /*bba0*/  SHFL.UP P3, R148, R248, R247, R246 ;  /* 0x040000f7f8947389 */ /* 0x00006400000600f6 */
[----:B01----:R-:W-:Y:S01]  /*bbb0*/  ENDCOLLECTIVE ;  /* 0x000000000000791b */ /* 0x003fe20003800000 */
.L_x_4727:
[----:B------:R-:W-:Y:S02]  /*bbc0*/  MOV R248, R243 ;  /* 0x000000f300f87202 */ /* 0x000fe40000000f00 */
[----:B------:R-:W-:-:S07]  /*bbd0*/  MOV R245, R148 ;  /* 0x0000009400f57202 */ /* 0x000fce0000000f00 */
[----:B------:R-:W-:Y:S05]  /*bbe0*/  WARPSYNC.COLLECTIVE R151, `(.L_x_4728) ;  /* 0x0000000097087348 */ /* 0x000fea0003c00000 */
[----:B------:R0:W1:Y:S02]  /*bbf0*/  SHFL.UP P3, R148, R248, R247, R246 ;  /* 0x040000f7f8947389 */ /* 0x00006400000600f6 */
[----:B01----:R-:W-:Y:S01]  /*bc00*/  ENDCOLLECTIVE ;  /* 0x000000000000791b */ /* 0x003fe20003800000 */
.L_x_4728:
[----:B------:R-:W-:Y:S02]  /*bc10*/  MOV R243, R148 ;  /* 0x0000009400f37202 */ /* 0x000fe40000000f00 */
[----:B------:R-:W-:-:S07]  /*bc20*/  MOV R148, 0x1f ;  /* 0x0000001f00947802 */ /* 0x000fce0000000f00 */
[----:B------:R-:W-:Y:S05]  /*bc30*/  WARPSYNC.COLLECTIVE R151, `(.L_x_4729) ;  /* 0x0000000097087348 */ /* 0x000fea0003c00000 */
[----:B------:R0:W1:Y:S02]  /*bc40*/  SHFL.IDX P3, R227, R150, R149, R148 ;  /* 0x0000009596e37389 */ /* 0x0000640000060094 */
[----:B01----:R-:W-:Y:S01]  /*bc50*/  ENDCOLLECTIVE ;  /* 0x000000000000791b */ /* 0x003fe20003800000 */
.L_x_4729:
[----:B------:R-:W-:Y:S02]  /*bc60*/  MOV R150, R133 ;  /* 0x0000008500967202 */ /* 0x000fe40000000f00 */
[----:B------:R-:W-:-:S07]  /*bc70*/  MOV R132, R227 ;  /* 0x000000e300847202 */ /* 0x000fce0000000f00 */
[----:B------:R-:W-:Y:S05]  /*bc80*/  WARPSYNC.COLLECTIVE R151, `(.L_x_4730) ;  /* 0x0000000097087348 */ /* 0x000fea0003c00000 */
[----:B------:R0:W1:Y:S02]  /*bc90*/  SHFL.IDX P3, R227, R150, R149, R148 ;  /* 0x0000009596e37389 */ /* 0x0000640000060094 */
[----:B01----:R-:W-:Y:S01]  /*bca0*/  ENDCOLLECTIVE ;  /* 0x000000000000791b */ /* 0x003fe20003800000 */
.L_x_4730:
[----:B------:R-:W-:Y:S02]  /*bcb0*/  MOV R150, R134 ;  /* 0x0000008600967202 */ /* 0x000fe40000000f00 */
[----:B------:R-:W-:-:S07]  /*bcc0*/  MOV R133, R227 ;  /* 0x000000e300857202 */ /* 0x000fce0000000f00 */
[----:B------:R-:W-:Y:S05]  /*bcd0*/  WARPSYNC.COLLECTIVE R151, `(.L_x_4731) ;  /* 0x0000000097087348 */ /* 0x000fea0003c00000 */
[----:B------:R0:W1:Y:S02]  /*bce0*/  SHFL.IDX P3, R227, R150, R149, R148 ;  /* 0x0000009596e37389 */ /* 0x0000640000060094 */
[----:B01----:R-:W-:Y:S01]  /*bcf0*/  ENDCOLLECTIVE ;  /* 0x000000000000791b */ /* 0x003fe20003800000 */
.L_x_4731:
[----:B------:R-:W-:Y:S02]  /*bd00*/  MOV R150, R135 ;  /* 0x0000008700967202 */ /* 0x000fe40000000f00 */
[----:B------:R-:W-:-:S07]  /*bd10*/  MOV R134, R227 ;  /* 0x000000e300867202 */ /* 0x000fce0000000f00 */
[----:B------:R-:W-:Y:S05]  /*bd20*/  WARPSYNC.COLLECTIVE R151, `(.L_x_4732) ;  /* 0x0000000097087348 */ /* 0x000fea0003c00000 */
[----:B------:R0:W1:Y:S02]  /*bd30*/  SHFL.IDX P3, R227, R150, R149, R148 ;  /* 0x0000009596e37389 */ /* 0x0000640000060094 */
[----:B01----:R-:W-:Y:S01]  /*bd40*/  ENDCOLLECTIVE ;  /* 0x000000000000791b */ /* 0x003fe20003800000 */
.L_x_4732:
[----:B------:R-:W-:Y:S01]  /*bd50*/  MOV R135, R227 ;  /* 0x000000e300877202 */ /* 0x000fe20000000f00 */
[----:B------:R-:W-:Y:S06]  /*bd60*/  BRA `(.L_x_4733) ;  /* 0xffffff8000647947 */ /* 0x000fec000383ffff */
.L_x_4598:
        /* <DEDUP_REMOVED lines=8> */
.L_x_4734:
[----:B------:R-:W-:Y:S02]  /*bdf0*/  MOV R246, R243 ;  /* 0x000000f300f67202 */ /* 0x000fe40000000f00 */
[----:B------:R-:W-:-:S07]  /*be00*/  MOV R148, R227 ;  /* 0x000000e300947202 */ /* 0x000fce0000000f00 */
[----:B------:R-:W-:Y:S05]  /*be10*/  WARPSYNC.COLLECTIVE R151, `(.L_x_4735) ;  /* 0x0000000097087348 */ /* 0x000fea0003c00000 */
[----:B------:R0:W1:Y:S02]  /*be20*/  SHFL.DOWN P1, R227, R246, R247, R252 ;  /* 0x080000f7f6e37389 */ /* 0x00006400000200fc */
[----:B01----:R-:W-:Y:S01]  /*be30*/  ENDCOLLECTIVE ;  /* 0x000000000000791b */ /* 0x003fe20003800000 */
.L_x_4735:
[----:B------:R-:W-:Y:S02]  /*be40*/  MOV R246, R150 ;  /* 0x0000009600f67202 */ /* 0x000fe40000000f00 */
[----:B------:R-:W-:-:S07]  /*be50*/  MOV R149, R227 ;  /* 0x000000e300957202 */ /* 0x000fce0000000f00 */
[----:B------:R-:W-:Y:S05]  /*be60*/  WARPSYNC.COLLECTIVE R151, `(.L_x_4736) ;  /* 0x0000000097087348 */ /* 0x000fea0003c00000 */
[----:B------:R0:W1:Y:S02]  /*be70*/  SHFL.DOWN P1, R227, R246, R247, R252 ;  /* 0x080000f7f6e37389 */ /* 0x00006400000200fc */
[----:B01----:R-:W-:Y:S01]  /*be80*/  ENDCOLLECTIVE ;  /* 0x000000000000791b */ /* 0x003fe20003800000 */
.L_x_4736:
[----:B------:R-:W-:Y:S02]  /*be90*/  MOV R246, R245 ;  /* 0x000000f500f67202 */ /* 0x000fe40000000f00 */
[----:B------:R-:W-:-:S07]  /*bea0*/  MOV R232, R227 ;  /* 0x000000e300e87202 */ /* 0x000fce0000000f00 */
[----:B------:R-:W-:Y:S05]  /*beb0*/  WARPSYNC.COLLECTIVE R151, `(.L_x_4737) ;  /* 0x0000000097087348 */ /* 0x000fea0003c00000 */
[----:B------:R0:W1:Y:S02]  /*bec0*/  SHFL.DOWN P1, R227, R246, R247, R252 ;  /* 0x080000f7f6e37389 */ /* 0x00006400000200fc */
[----:B01----:R-:W-:Y:S01]  /*bed0*/  ENDCOLLECTIVE ;  /* 0x000000000000791b */ /* 0x003fe20003800000 */
.L_x_4737:
[----:B------:R-:W-:Y:S05]  /*bee0*/  BRA `(.L_x_4738) ;  /* 0xffffff9400707947 */ /* 0x000fea000383ffff */
.L_x_4601:
        /* <DEDUP_REMOVED lines=8> */
.L_x_4740:
[----:B------:R-:W-:Y:S05]  /*bf70*/  BSYNC B0 ;  /* 0x0000000000007941 */ /* 0x000fea0003800000 */
.L_x_4739:
        /* <DEDUP_REMOVED lines=8> */
.L_x_4741:
[----:B------:R-:W-:Y:S02]  /*c000*/  MOV R246, R244 ;  /* 0x000000f400f67202 */ /* 0x000fe40000000f00 */
[----:B------:R-:W-:-:S07]  /*c010*/  MOV R148, R227 ;  /* 0x000000e300947202 */ /* 0x000fce0000000f00 */
[----:B------:R-:W-:Y:S05]  /*c020*/  WARPSYNC.COLLECTIVE R151, `(.L_x_4742) ;  /* 0x0000000097087348 */ /* 0x000fea0003c00000 */
[----:B------:R0:W1:Y:S02]  /*c030*/  SHFL.DOWN P1, R227, R246, R247, R252 ;  /* 0x080000f7f6e37389 */ /* 0x00006400000200fc */
[----:B01----:R-:W-:Y:S01]  /*c040*/  ENDCOLLECTIVE ;  /* 0x000000000000791b */ /* 0x003fe20003800000 */
.L_x_4742:
[----:B------:R-:W-:Y:S02]  /*c050*/  MOV R246, R245 ;  /* 0x000000f500f67202 */ /* 0x000fe40000000f00 */
[----:B------:R-:W-:-:S07]  /*c060*/  MOV R150, R227 ;  /* 0x000000e300967202 */ /* 0x000fce0000000f00 */
[----:B------:R-:W-:Y:S05]  /*c070*/  WARPSYNC.COLLECTIVE R151, `(.L_x_4743) ;  /* 0x0000000097087348 */ /* 0x000fea0003c00000 */
[----:B------:R0:W1:Y:S02]  /*c080*/  SHFL.DOWN P1, R227, R246, R247, R252 ;  /* 0x080000f7f6e37389 */ /* 0x00006400000200fc */
[----:B01----:R-:W-:Y:S01]  /*c090*/  ENDCOLLECTIVE ;  /* 0x000000000000791b */ /* 0x003fe20003800000 */
.L_x_4743:
[----:B------:R-:W-:Y:S05]  /*c0a0*/  BRA `(.L_x_4744) ;  /* 0xffffff9400547947 */ /* 0x000fea000383ffff */
.L_x_4604:
        /* <DEDUP_REMOVED lines=8> */
.L_x_4746:
[----:B------:R-:W-:Y:S05]  /*c130*/  BSYNC B0 ;  /* 0x0000000000007941 */ /* 0x000fea0003800000 */
.L_x_4745:
        /* <DEDUP_REMOVED lines=8> */
.L_x_4747:
[----:B------:R-:W-:Y:S02]  /*c1c0*/  MOV R246, R244 ;  /* 0x000000f400f67202 */ /* 0x000fe40000000f00 */
[----:B------:R-:W-:-:S07]  /*c1d0*/  MOV R148, R227 ;  /* 0x000000e300947202 */ /* 0x000fce0000000f00 */
[----:B------:R-:W-:Y:S05]  /*c1e0*/  WARPSYNC.COLLECTIVE R151, `(.L_x_4748) ;  /* 0x0000000097087348 */ /* 0x000fea0003c00000 */
[----:B------:R0:W1:Y:S02]  /*c1f0*/  SHFL.DOWN P1, R227, R246, R247, R252 ;  /* 0x080000f7f6e37389 */ /* 0x00006400000200fc */
[----:B01----:R-:W-:Y:S01]  /*c200*/  ENDCOLLECTIVE ;  /* 0x000000000000791b */ /* 0x003fe20003800000 */
.L_x_4748:
[----:B------:R-:W-:Y:S02]  /*c210*/  MOV R246, R245 ;  /* 0x000000f500f67202 */ /* 0x000fe40000000f00 */
[----:B------:R-:W-:-:S07]  /*c220*/  MOV R150, R227 ;  /* 0x000000e300967202 */ /* 0x000fce0000000f00 */
[----:B------:R-:W-:Y:S05]  /*c230*/  WARPSYNC.COLLECTIVE R151, `(.L_x_4749) ;  /* 0x0000000097087348 */ /* 0x000fea0003c00000 */
[----:B------:R0:W1:Y:S02]  /*c240*/  SHFL.DOWN P1, R227, R246, R247, R252 ;  /* 0x080000f7f6e37389 */ /* 0x00006400000200fc */
[----:B01----:R-:W-:Y:S01]  /*c250*/  ENDCOLLECTIVE ;  /* 0x000000000000791b */ /* 0x003fe20003800000 */
.L_x_4749:
[----:B------:R-:W-:Y:S05]  /*c260*/  BRA `(.L_x_4750) ;  /* 0xffffff9400387947 */ /* 0x000fea000383ffff */
.L_x_4607:
        /* <DEDUP_REMOVED lines=8> */
.L_x_4752:
[----:B------:R-:W-:Y:S05]  /*c2f0*/  BSYNC B0 ;  /* 0x0000000000007941 */ /* 0x000fea0003800000 */
.L_x_4751:
        /* <DEDUP_REMOVED lines=8> */
.L_x_4753:
[----:B------:R-:W-:Y:S02]  /*c380*/  MOV R246, R244 ;  /* 0x000000f400f67202 */ /* 0x000fe40000000f00 */
[----:B------:R-:W-:-:S07]  /*c390*/  MOV R148, R227 ;  /* 0x000000e300947202 */ /* 0x000fce0000000f00 */
[----:B------:R-:W-:Y:S05]  /*c3a0*/  WARPSYNC.COLLECTIVE R151, `(.L_x_4754) ;  /* 0x0000000097087348 */ /* 0x000fea0003c00000 */
[----:B------:R0:W1:Y:S02]  /*c3b0*/  SHFL.DOWN P1, R227, R246, R247, R252 ;  /* 0x080000f7f6e37389 */ /* 0x00006400000200fc */
[----:B01----:R-:W-:Y:S01]  /*c3c0*/  ENDCOLLECTIVE ;  /* 0x000000000000791b */ /* 0x003fe20003800000 */
.L_x_4754:
[----:B------:R-:W-:Y:S02]  /*c3d0*/  MOV R246, R245 ;  /* 0x000000f500f67202 */ /* 0x000fe40000000f00 */
[----:B------:R-:W-:-:S07]  /*c3e0*/  MOV R150, R227 ;  /* 0x000000e300967202 */ /* 0x000fce0000000f00 */
[----:B------:R-:W-:Y:S05]  /*c3f0*/  WARPSYNC.COLLECTIVE R151, `(.L_x_4755) ;  /* 0x0000000097087348 */ /* 0x000fea0003c00000 */
[----:B------:R0:W1:Y:S02]  /*c400*/  SHFL.DOWN P1, R227, R246, R247, R252 ;  /* 0x080000f7f6e37389 */ /* 0x00006400000200fc */
[----:B01----:R-:W-:Y:S01]  /*c410*/  ENDCOLLECTIVE ;  /* 0x000000000000791b */ /* 0x003fe20003800000 */
.L_x_4755:
[----:B------:R-:W-:Y:S05]  /*c420*/  BRA `(.L_x_4756) ;  /* 0xffffff94001c7947 */ /* 0x000fea000383ffff */
.L_x_4610:
        /* <DEDUP_REMOVED lines=8> */
.L_x_4758:
[----:B------:R-:W-:Y:S05]  /*c4b0*/  BSYNC B0 ;  /* 0x0000000000007941 */ /* 0x000fea0003800000 */
.L_x_4757:
        /* <DEDUP_REMOVED lines=8> */
.L_x_4759:
[----:B------:R-:W-:Y:S02]  /*c540*/  MOV R246, R244 ;  /* 0x000000f400f67202 */ /* 0x000fe40000000f00 */
[----:B------:R-:W-:-:S07]  /*c550*/  MOV R149, R227 ;  /* 0x000000e300957202 */ /* 0x000fce0000000f00 */
[----:B------:R-:W-:Y:S05]  /*c560*/  WARPSYNC.COLLECTIVE R151, `(.L_x_4760) ;  /* 0x0000000097087348 */ /* 0x000fea0003c00000 */
[----:B------:R0:W1:Y:S02]  /*c570*/  SHFL.DOWN P1, R227, R246, R247, R252 ;  /* 0x080000f7f6e37389 */ /* 0x00006400000200fc */
[----:B01----:R-:W-:Y:S01]  /*c580*/  ENDCOLLECTIVE ;  /* 0x000000000000791b */ /* 0x003fe20003800000 */
.L_x_4760:
[----:B------:R-:W-:Y:S02]  /*c590*/  MOV R246, R245 ;  /* 0x000000f500f67202 */ /* 0x000fe40000000f00 */
[----:B------:R-:W-:-:S07]  /*c5a0*/  MOV R150, R227 ;  /* 0x000000e300967202 */ /* 0x000fce0000000f00 */
[----:B------:R-:W-:Y:S05]  /*c5b0*/  WARPSYNC.COLLECTIVE R151, `(.L_x_4761) ;  /* 0x0000000097087348 */ /* 0x000fea0003c00000 */
[----:B------:R0:W1:Y:S02]  /*c5c0*/  SHFL.DOWN P1, R227, R246, R247, R252 ;  /* 0x080000f7f6e37389 */ /* 0x00006400000200fc */
[----:B01----:R-:W-:Y:S01]  /*c5d0*/  ENDCOLLECTIVE ;  /* 0x000000000000791b */ /* 0x003fe20003800000 */
.L_x_4761:
[----:B------:R-:W-:Y:S05]  /*c5e0*/  BRA `(.L_x_4762) ;  /* 0xffffff9400007947 */ /* 0x000fea000383ffff */
.L_x_4613:
[----:B-1----:R-:W-:Y:S01]  /*c5f0*/  HFMA2.MMA R149, -RZ, RZ, 0, 0 ;  /* 0x00000000ff957435 */ /* 0x002fe200000001ff */
[----:B------:R-:W-:Y:S01]  /*c600*/  BSSY B0, `(.L_x_4763) ;  /* 0x0000007000007945 */ /* 0x000fe20003800000 */
[----:B0-----:R-:W-:Y:S02]  /*c610*/  MOV R150, R242 ;  /* 0x000000f200967202 */ /* 0x001fe40000000f00 */
[----:B------:R-:W-:Y:S02]  /*c620*/  MOV R148, 0x1f ;  /* 0x0000001f00947802 */ /* 0x000fe40000000f00 */
[----:B------:R-:W-:-:S07]  /*c630*/  MOV R151, 0xffffffff ;  /* 0xffffffff00977802 */ /* 0x000fce0000000f00 */
[----:B--234-:R-:W-:Y:S05]  /*c640*/  WARPSYNC.COLLECTIVE R151, `(.L_x_4764) ;  /* 0x0000000097087348 */ /* 0x01cfea0003c00000 */
[----:B------:R0:W1:Y:S02]  /*c650*/  SHFL.IDX P3, R227, R150, R149, R148 ;  /* 0x0000009596e37389 */ /* 0x0000640000060094 */
[----:B01234-:R-:W-:Y:S01]  /*c660*/  ENDCOLLECTIVE ;  /* 0x000000000000791b */ /* 0x01ffe20003800000 */
.L_x_4764:
[----:B------:R-:W-:Y:S05]  /*c670*/  BSYNC B0 ;  /* 0x0000000000007941 */ /* 0x000fea0003800000 */
.L_x_4763:
        /* <DEDUP_REMOVED lines=10> */
.L_x_4765:
[----:B------:R-:W-:Y:S02]  /*c720*/  MOV R252, 0x1f ;  /* 0x0000001f00fc7802 */ /* 0x000fe40000000f00 */
        /* <DEDUP_REMOVED lines=9> */
.L_x_4766:
[----:B------:R-:W-:Y:S02]  /*c7c0*/  MOV R150, R245 ;  /* 0x000000f500967202 */ /* 0x000fe40000000f00 */
[----:B------:R-:W-:-:S07]  /*c7d0*/  MOV R251, R227 ;  /* 0x000000e300fb7202 */ /* 0x000fce0000000f00 */
[----:B------:R-:W-:Y:S05]  /*c7e0*/  WARPSYNC.COLLECTIVE R151, `(.L_x_4767) ;  /* 0x0000000097087348 */ /* 0x000fea0003c00000 */
[----:B------:R0:W1:Y:S02]  /*c7f0*/  SHFL.IDX P3, R227, R150, R149, R148 ;  /* 0x0000009596e37389 */ /* 0x0000640000060094 */
[----:B01----:R-:W-:Y:S01]  /*c800*/  ENDCOLLECTIVE ;  /* 0x000000000000791b */ /* 0x003fe20003800000 */
.L_x_4767:
[----:B------:R-:W-:Y:S02]  /*c810*/  MOV R150, R132 ;  /* 0x0000008400967202 */ /* 0x000fe40000000f00 */
[----:B------:R-:W-:-:S07]  /*c820*/  MOV R236, R227 ;  /* 0x000000e300ec7202 */ /* 0x000fce0000000f00 */
[----:B------:R-:W-:Y:S05]  /*c830*/  WARPSYNC.COLLECTIVE R151, `(.L_x_4768) ;  /* 0x0000000097087348 */ /* 0x000fea0003c00000 */
[----:B------:R0:W1:Y:S02]  /*c840*/  SHFL.DOWN P1, R227, R246, R247, R252 ;  /* 0x080000f7f6e37389 */ /* 0x00006400000200fc */
[----:B01----:R-:W-:Y:S01]  /*c850*/  ENDCOLLECTIVE ;  /* 0x000000000000791b */ /* 0x003fe20003800000 */
.L_x_4768:
[----:B------:R-:W-:Y:S02]  /*c860*/  MOV R246, R243 ;  /* 0x000000f300f67202 */ /* 0x000fe40000000f00 */
[----:B------:R-:W-:-:S07]  /*c870*/  MOV R242, R227 ;  /* 0x000000e300f27202 */ /* 0x000fce0000000f00 */
[----:B------:R-:W-:Y:S05]  /*c880*/  WARPSYNC.COLLECTIVE R151, `(.L_x_4769) ;  /* 0x0000000097087348 */ /* 0x000fea0003c00000 */
[----:B------:R0:W1:Y:S02]  /*c890*/  SHFL.DOWN P1, R227, R246, R247, R252 ;  /* 0x080000f7f6e37389 */ /* 0x00006400000200fc */
[----:B01----:R-:W-:Y:S01]  /*c8a0*/  ENDCOLLECTIVE ;  /* 0x000000000000791b */ /* 0x003fe20003800000 */
.L_x_4769:
[----:B------:R-:W-:Y:S02]  /*c8b0*/  MOV R246, R244 ;  /* 0x000000f400f67202 */ /* 0x000fe40000000f00 */
[----:B------:R-:W-:-:S07]  /*c8c0*/  MOV R243, R227 ;  /* 0x000000e300f37202 */ /* 0x000fce0000000f00 */
[----:B------:R-:W-:Y:S05]  /*c8d0*/  WARPSYNC.COLLECTIVE R151, `(.L_x_4770) ;  /* 0x0000000097087348 */ /* 0x000fea0003c00000 */
[----:B------:R0:W1:Y:S02]  /*c8e0*/  SHFL.DOWN P1, R227, R246, R247, R252 ;  /* 0x080000f7f6e37389 */ /* 0x00006400000200fc */
[----:B01----:R-:W-:Y:S01]  /*c8f0*/  ENDCOLLECTIVE ;  /* 0x000000000000791b */ /* 0x003fe20003800000 */
.L_x_4770:
[----:B------:R-:W-:Y:S02]  /*c900*/  MOV R246, R245 ;  /* 0x000000f500f67202 */ /* 0x000fe40000000f00 */
[----:B------:R-:W-:-:S07]  /*c910*/  MOV R244, R227 ;  /* 0x000000e300f47202 */ /* 0x000fce0000000f00 */
[----:B------:R-:W-:Y:S05]  /*c920*/  WARPSYNC.COLLECTIVE R151, `(.L_x_4771) ;  /* 0x0000000097087348 */ /* 0x000fea0003c00000 */
[----:B------:R0:W1:Y:S02]  /*c930*/  SHFL.DOWN P1, R227, R246, R247, R252 ;  /* 0x080000f7f6e37389 */ /* 0x00006400000200fc */
[----:B01----:R-:W-:Y:S01]  /*c940*/  ENDCOLLECTIVE ;  /* 0x000000000000791b */ /* 0x003fe20003800000 */
.L_x_4771:
[----:B------:R-:W-:-:S07]  /*c950*/  MOV R245, R227 ;  /* 0x000000e300f57202 */ /* 0x000fce0000000f00 */
[----:B------:R-:W-:Y:S05]  /*c960*/  WARPSYNC.COLLECTIVE R151, `(.L_x_4772) ;  /* 0x0000000097087348 */ /* 0x000fea0003c00000 */
[----:B------:R0:W1:Y:S02]  /*c970*/  SHFL.IDX P3, R227, R150, R149, R148 ;  /* 0x0000009596e37389 */ /* 0x0000640000060094 */
[----:B01----:R-:W-:Y:S01]  /*c980*/  ENDCOLLECTIVE ;  /* 0x000000000000791b */ /* 0x003fe20003800000 */
.L_x_4772:
[----:B------:R-:W-:Y:S02]  /*c990*/  MOV R150, R133 ;  /* 0x0000008500967202 */ /* 0x000fe40000000f00 */
[----:B------:R-:W-:-:S07]  /*c9a0*/  MOV R252, R227 ;  /* 0x000000e300fc7202 */ /* 0x000fce0000000f00 */
[----:B------:R-:W-:Y:S05]  /*c9b0*/  WARPSYNC.COLLECTIVE R151, `(.L_x_4773) ;  /* 0x0000000097087348 */ /* 0x000fea0003c00000 */
[----:B------:R0:W1:Y:S02]  /*c9c0*/  SHFL.IDX P3, R227, R150, R149, R148 ;  /* 0x0000009596e37389 */ /* 0x0000640000060094 */
[----:B01----:R-:W-:Y:S01]  /*c9d0*/  ENDCOLLECTIVE ;  /* 0x000000000000791b */ /* 0x003fe20003800000 */
.L_x_4773:
[----:B------:R-:W-:Y:S01]  /*c9e0*/  MOV R150, R134 ;  /* 0x0000008600967202 */ /* 0x000fe20000000f00 */
[----:B------:R-:W-:Y:S01]  /*c9f0*/  FMUL.FTZ R134, R132, R249 ;  /* 0x000000f984867220 */ /* 0x000fe20000410000 */
[----:B------:R-:W-:-:S07]  /*ca00*/  MOV R247, R227 ;  /* 0x000000e300f77202 */ /* 0x000fce0000000f00 */
[----:B------:R-:W-:Y:S05]  /*ca10*/  WARPSYNC.COLLECTIVE R151, `(.L_x_4774) ;  /* 0x0000000097087348 */ /* 0x000fea0003c00000 */
[----:B------:R0:W1:Y:S02]  /*ca20*/  SHFL.IDX P3, R227, R150, R149, R148 ;  /* 0x0000009596e37389 */ /* 0x0000640000060094 */
[----:B01----:R-:W-:Y:S01]  /*ca30*/  ENDCOLLECTIVE ;  /* 0x000000000000791b */ /* 0x003fe20003800000 */
.L_x_4774:
[----:B------:R-:W-:Y:S02]  /*ca40*/  MOV R150, R135 ;  /* 0x0000008700967202 */ /* 0x000fe40000000f00 */
[----:B------:R-:W-:-:S07]  /*ca50*/  MOV R246, R227 ;  /* 0x000000e300f67202 */ /* 0x000fce0000000f00 */
[----:B------:R-:W-:Y:S05]  /*ca60*/  WARPSYNC.COLLECTIVE R151, `(.L_x_4775) ;  /* 0x0000000097087348 */ /* 0x000fea0003c00000 */
[----:B------:R0:W1:Y:S02]  /*ca70*/  SHFL.IDX P3, R227, R150, R149, R148 ;  /* 0x0000009596e37389 */ /* 0x0000640000060094 */
[----:B01----:R-:W-:Y:S01]  /*ca80*/  ENDCOLLECTIVE ;  /* 0x000000000000791b */ /* 0x003fe20003800000 */
.L_x_4775:
[----:B------:R-:W-:Y:S01]  /*ca90*/  MOV R135, R227 ;  /* 0x000000e300877202 */ /* 0x000fe20000000f00 */
[----:B------:R-:W-:Y:S01]  /*caa0*/  FMUL.FTZ R227, R133, R249 ;  /* 0x000000f985e37220 */ /* 0x000fe20000410000 */
[----:B------:R-:W-:Y:S06]  /*cab0*/  BRA `(.L_x_4776) ;  /* 0xffffff9000587947 */ /* 0x000fec000383ffff */
.L_x_4777:
        /* <DEDUP_REMOVED lines=12> */
.L_x_18925:


//--------------------- .text._Z25selective_scan_bwd_kernelI32Selective_Scan_bwd_kernel_traitsILi128ELi16ELb1ELb1ELb0ELb0ELb1EfN3c107complexIfEEEEv12SSMParamsBwd --------------------------
	.section	.text._Z25selective_scan_bwd_kernelI32Selective_Scan_bwd_kernel_traitsILi128ELi16ELb1ELb1ELb0ELb0ELb1EfN3c107complexIfEEEEv12SSMParamsBwd,"ax",@progbits
	.align	128
        .global         _Z25selective_scan_bwd_kernelI32Selective_Scan_bwd_kernel_traitsILi128ELi16ELb1ELb1ELb0ELb0ELb1EfN3c107complexIfEEEEv12SSMParamsBwd
        .type           _Z25selective_scan_bwd_kernelI32Selective_Scan_bwd_kernel_traitsILi128ELi16ELb1ELb1ELb0ELb0ELb1EfN3c107complexIfEEEEv12SSMParamsBwd,@function
        .size           _Z25selective_scan_bwd_kernelI32Selective_Scan_bwd_kernel_traitsILi128ELi16ELb1ELb1ELb0ELb0ELb1EfN3c107complexIfEEEEv12SSMParamsBwd,(.L_x_18926 - _Z25selective_scan_bwd_kernelI32Selective_Scan_bwd_kernel_traitsILi128ELi16ELb1ELb1ELb0ELb0ELb1EfN3c107complexIfEEEEv12SSMParamsBwd)
        .other          _Z25selective_scan_bwd_kernelI32Selective_Scan_bwd_kernel_traitsILi128ELi16ELb1ELb1ELb0ELb0ELb1EfN3c107complexIfEEEEv12SSMParamsBwd,@"STO_CUDA_ENTRY STV_DEFAULT"
_Z25selective_scan_bwd_kernelI32Selective_Scan_bwd_kernel_traitsILi128ELi16ELb1ELb1ELb0ELb0ELb1EfN3c107complexIfEEEEv12SSMParamsBwd:
.text._Z25selective_scan_bwd_kernelI32Selective_Scan_bwd_kernel_traitsILi128ELi16ELb1ELb1ELb0ELb0ELb1EfN3c107complexIfEEEEv12SSMParamsBwd:
        /* <DEDUP_REMOVED lines=156> */
[----:B------:R2:W-:Y:S01]  /*09c0*/  STL [R1], RZ ;  /* 0x000000ff01007387 */ /* 0x0005e20000100800 */
[----:B------:R-:W-:Y:S01]  /*09d0*/  UMOV UR14, UR15 ;  /* 0x0000000f000e7c82 */ /* 0x000fe20008000000 */
[----:B------:R-:W-:Y:S01]  /*09e0*/  UMOV UR15, UR8 ;  /* 0x00000008000f7c82 */ /* 0x000fe20008000000 */
[----:B------:R-:W3:Y:S01]  /*09f0*/  S2R R241, SR_LANEID ;  /* 0x0000000000f17919 */ /* 0x000ee20000000000 */
        /* <DEDUP_REMOVED lines=8> */
.L_x_4876:
[----:B------:R-:W-:Y:S01]  /*0a80*/  BAR.SYNC.DEFER_BLOCKING 0x0 ;  /* 0x0000000000007b1d */ /* 0x000fe20000010000 */
[----:B0-----:R-:W-:-:S04]  /*0a90*/  SHF.L.U32 R0, R168, 0x2, RZ ;  /* 0x00000002a8007819 */ /* 0x001fc800000006ff */
[----:B------:R-:W-:Y:S01]  /*0aa0*/  LOP3.LUT R0, R0, 0xffffff80, RZ, 0xc0, !PT ;  /* 0xffffff8000007812 */ /* 0x000fe200078ec0ff */
[----:B------:R-:W-:Y:S01]  /*0ab0*/  ULDC UR17, c[0x0][0x224] ;  /* 0x0000890000117ab9 */ /* 0x000fe20000000800 */
[----:B------:R-:W-:Y:S01]  /*0ac0*/  MOV R2, UR13 ;  /* 0x0000000d00027c02 */ /* 0x000fe20008000f00 */
[----:B------:R-:W2:Y:S01]  /*0ad0*/  LDL.LU R97, [R1+0x4] ;  /* 0x0000040001617983 */ /* 0x000ea20000300800 */
        /* <DEDUP_REMOVED lines=8> */
[----:B------:R-:W-:-:S05]  /*0b60*/  IMAD.WIDE R2, R239, 0x10, R2 ;  /* 0x00000010ef027825 */ /* 0x000fca00078e0202 */
[----:B---3--:R-:W3:Y:S04]  /*0b70*/  LDG.E.128 R8, desc[UR22][R2.64] ;  /* 0x0000001602087981 */ /* 0x008ee8000c1e1d00 */
[----:B------:R-:W4:Y:S04]  /*0b80*/  LDG.E.128 R12, desc[UR22][R2.64+0x200] ;  /* 0x00020016020c7981 */ /* 0x000f28000c1e1d00 */
[----:B------:R-:W5:Y:S04]  /*0b90*/  LDG.E.128 R16, desc[UR22][R2.64+0x400] ;  /* 0x0004001602107981 */ /* 0x000f68000c1e1d00 */
[----:B------:R0:W2:Y:S01]  /*0ba0*/  LDG.E.128 R20, desc[UR22][R2.64+0x600] ;  /* 0x0006001602147981 */ /* 0x0000a2000c1e1d00 */
[----:B------:R-:W-:Y:S01]  /*0bb0*/  IADD3 R6, R0, R241, RZ ;  /* 0x000000f100067210 */ /* 0x000fe20007ffe0ff */
[----:B------:R-:W-:-:S03]  /*0bc0*/  IMAD.WIDE R4, R239, 0x10, R4 ;  /* 0x00000010ef047825 */ /* 0x000fc600078e0204 */
[----:B------:R-:W-:Y:S01]  /*0bd0*/  LEA R240, R6, R165, 0x4 ;  /* 0x000000a506f07211 */ /* 0x000fe200078e20ff */
[----:B------:R-:W-:-:S05]  /*0be0*/  IMAD R6, R241, 0x3, R6 ;  /* 0x00000003f1067824 */ /* 0x000fca00078e0206 */
[----:B0-----:R-:W-:Y:S01]  /*0bf0*/  LEA R2, R6, R165, 0x4 ;  /* 0x000000a506027211 */ /* 0x001fe200078e20ff */
[----:B---3--:R-:W-:Y:S04]  /*0c00*/  STS.128 [R240], R8 ;  /* 0x00000008f0007388 */ /* 0x008fe80000000c00 */
[----:B----4-:R-:W-:Y:S04]  /*0c10*/  STS.128 [R240+0x200], R12 ;  /* 0x0002000cf0007388 */ /* 0x010fe80000000c00 */
[----:B-----5:R-:W-:Y:S04]  /*0c20*/  STS.128 [R240+0x400], R16 ;  /* 0x00040010f0007388 */ /* 0x020fe80000000c00 */
[----:B--2---:R0:W-:Y:S01]  /*0c30*/  STS.128 [R240+0x600], R20 ;  /* 0x00060014f0007388 */ /* 0x0041e20000000c00 */
        /* <DEDUP_REMOVED lines=9> */
[----:B------:R-:W5:Y:S01]  /*0cd0*/  LDG.E.128 R36, desc[UR22][R4.64+0x600] ;  /* 0x0006001604247981 */ /* 0x000f62000c1e1d00 */
[----:B0-----:R-:W-:-:S02]  /*0ce0*/  MOV R20, UR51 ;  /* 0x0000003300147c02 */ /* 0x001fc40008000f00 */
[----:B------:R-:W-:-:S03]  /*0cf0*/  MOV R21, UR50 ;  /* 0x0000003200157c02 */ /* 0x000fc60008000f00 */
[----:B------:R-:W-:Y:S01]  /*0d00*/  IMAD.WIDE R20, R239, 0x10, R20 ;  /* 0x00000010ef147825 */ /* 0x000fe200078e0214 */
[----:B--2---:R-:W-:Y:S04]  /*0d10*/  STS.128 [R240], R24 ;  /* 0x00000018f0007388 */ /* 0x004fe80000000c00 */
[----:B---3--:R-:W-:Y:S04]  /*0d20*/  STS.128 [R240+0x200], R28 ;  /* 0x0002001cf0007388 */ /* 0x008fe80000000c00 */
        /* <DEDUP_REMOVED lines=10> */
[----:B0-----:R-:W4:Y:S04]  /*0dd0*/  LDG.E.128 R32, desc[UR22][R20.64+0x400] ;  /* 0x0004001614207981 */ /* 0x001f28000c1e1d00 */
[----:B------:R-:W5:Y:S01]  /*0de0*/  LDG.E.128 R52, desc[UR22][R20.64+0x600] ;  /* 0x0006001614347981 */ /* 0x000f62000c1e1d00 */
[----:B------:R-:W-:-:S02]  /*0df0*/  UIADD3 UR17, -UR6, UR17, URZ ;  /* 0x0000001106117290 */ /* 0x000fc4000fffe13f */
[----:B------:R-:W-:Y:S02]  /*0e00*/  UIMAD UR18, UR7, UR24, URZ ;  /* 0x00000018071272a4 */ /* 0x000fe4000f8e023f */
[----:B------:R-:W-:Y:S02]  /*0e10*/  ULEA UR8, UR17, 0xfffff800, 0xb ;  /* 0xfffff80011087891 */ /* 0x000fe4000f8e583f */
[----:B------:R-:W-:Y:S02]  /*0e20*/  UIMAD UR19, UR11, UR25, UR18 ;  /* 0x000000190b1372a4 */ /* 0x000fe4000f8e0212 */
[----:B------:R-:W-:Y:S02]  /*0e30*/  USHF.R.S32.HI UR9, URZ, 0x1f, UR8 ;  /* 0x0000001f3f097899 */ /* 0x000fe40008011408 */
[----:B------:R-:W-:Y:S02]  /*0e40*/  USHF.R.S32.HI UR18, URZ, 0x1f, UR10 ;  /* 0x0000001f3f127899 */ /* 0x000fe4000801140a */
[----:B------:R-:W-:-:S04]  /*0e50*/  UIMAD.WIDE.U32 UR24, UR11, UR24, UR8 ;  /* 0x000000180b1872a5 */ /* 0x000fc8000f8e0008 */
[----:B------:R-:W-:Y:S02]  /*0e60*/  UIADD3 UR25, UR25, UR19, URZ ;  /* 0x0000001319197290 */ /* 0x000fe4000fffe03f */
[----:B------:R-:W-:Y:S02]  /*0e70*/  UIMAD UR19, UR18, UR26, URZ ;  /* 0x0000001a121372a4 */ /* 0x000fe4000f8e023f */
[----:B------:R-:W-:Y:S02]  /*0e80*/  UIMAD.WIDE.U32 UR24, UR10, UR26, UR24 ;  /* 0x0000001a0a1872a5 */ /* 0x000fe4000f8e0018 */
[----:B------:R-:W-:Y:S02]  /*0e90*/  UIMAD UR26, UR10, UR27, UR19 ;  /* 0x0000001b0a1a72a4 */ /* 0x000fe4000f8e0213 */
[----:B------:R-:W-:Y:S02]  /*0ea0*/  ULEA UR19, UP0, UR24, UR28, 0x2 ;  /* 0x0000001c18137291 */ /* 0x000fe4000f80103f */
[----:B------:R-:W-:-:S03]  /*0eb0*/  UIADD3 UR25, UR25, UR26, URZ ;  /* 0x0000001a19197290 */ /* 0x000fc6000fffe03f */
[----:B------:R-:W-:Y:S01]  /*0ec0*/  ULDC.64 UR26, c[0x0][0x2b8] ;  /* 0x0000ae00001a7ab9 */ /* 0x000fe20000000a00 */
[----:B------:R-:W-:Y:S01]  /*0ed0*/  ULEA.HI.X UR24, UR24, UR29, UR25, 0x2, UP0 ;  /* 0x0000001d18187291 */ /* 0x000fe200080f1419 */
[----:B------:R-:W-:Y:S02]  /*0ee0*/  MOV R28, UR19 ;  /* 0x00000013001c7c02 */ /* 0x000fe40008000f00 */
[----:B------:R-:W-:-:S03]  /*0ef0*/  ULDC.64 UR28, c[0x0][0x308] ;  /* 0x0000c200001c7ab9 */ /* 0x000fc60000000a00 */
[----:B------:R-:W-:Y:S01]  /*0f00*/  MOV R29, UR24 ;  /* 0x00000018001d7c02 */ /* 0x000fe20008000f00 */
[----:B------:R-:W-:Y:S02]  /*0f10*/  ULDC.64 UR24, c[0x0][0x2b0] ;  /* 0x0000ac0000187ab9 */ /* 0x000fe40000000a00 */
[----:B------:R-:W-:Y:S01]  /*0f20*/  IMAD.WIDE R28, R239, 0x10, R28 ;  /* 0x00000010ef1c7825 */ /* 0x000fe200078e021c */
[----:B--2---:R-:W-:Y:S04]  /*0f30*/  STS.128 [R240], R44 ;  /* 0x0000002cf0007388 */ /* 0x004fe80000000c00 */
[----:B---3--:R0:W-:Y:S04]  /*0f40*/  STS.128 [R240+0x200], R48 ;  /* 0x00020030f0007388 */ /* 0x0081e80000000c00 */
[----:B----4-:R-:W-:Y:S04]  /*0f50*/  STS.128 [R240+0x400], R32 ;  /* 0x00040020f0007388 */ /* 0x010fe80000000c00 */
        /* <DEDUP_REMOVED lines=17> */
[----:B------:R-:W-:Y:S02]  /*1070*/  UIMAD UR26, UR10, UR27, UR19 ;  /* 0x0000001b0a1a72a4 */ /* 0x000fe4000f8e0213 */
[----:B------:R-:W-:Y:S02]  /*1080*/  ULEA UR19, UP0, UR24, UR28, 0x2 ;  /* 0x0000001c18137291 */ /* 0x000fe4000f80103f */
[----:B------:R-:W-:Y:S01]  /*1090*/  UIADD3 UR25, UR25, UR26, URZ ;  /* 0x0000001a19197290 */ /* 0x000fe2000fffe03f */
[----:B------:R-:W-:-:S02]  /*10a0*/  LEA R242, R241, R0, 0x2 ;  /* 0x00000000f1f27211 */ /* 0x000fc400078e10ff */
[----:B------:R-:W-:Y:S01]  /*10b0*/  ULDC.64 UR26, c[0x0][0x3a0] ;  /* 0x0000e800001a7ab9 */ /* 0x000fe20000000a00 */
[----:B------:R-:W-:Y:S01]  /*10c0*/  ULEA.HI.X UR24, UR24, UR29, UR25, 0x2, UP0 ;  /* 0x0000001d18187291 */ /* 0x000fe200080f1419 */
[----:B------:R-:W-:Y:S01]  /*10d0*/  MOV R44, UR19 ;  /* 0x00000013002c7c02 */ /* 0x000fe20008000f00 */
[----:B--2---:R0:W-:Y:S04]  /*10e0*/  STS.128 [R240], R60 ;  /* 0x0000003cf0007388 */ /* 0x0041e80000000c00 */
[----:B------:R-:W-:Y:S01]  /*10f0*/  MOV R45, UR24 ;  /* 0x00000018002d7c02 */ /* 0x000fe20008000f00 */
[----:B------:R-:W-:Y:S01]  /*1100*/  ULDC.64 UR24, c[0x0][0x398] ;  /* 0x0000e60000187ab9 */ /* 0x000fe20000000a00 */
[----:B---3--:R1:W-:Y:S04]  /*1110*/  STS.128 [R240+0x200], R48 ;  /* 0x00020030f0007388 */ /* 0x0083e80000000c00 */
[----:B----4-:R2:W-:Y:S01]  /*1120*/  STS.128 [R240+0x400], R68 ;  /* 0x00040044f0007388 */ /* 0x0105e20000000c00 */
[----:B------:R-:W-:-:S03]  /*1130*/  IMAD.WIDE R44, R239, 0x10, R44 ;  /* 0x00000010ef2c7825 */ /* 0x000fc600078e022c */
[----:B-----5:R-:W-:Y:S01]  /*1140*/  STS.128 [R240+0x600], R72 ;  /* 0x00060048f0007388 */ /* 0x020fe20000000c00 */
[----:B------:R-:W-:-:S03]  /*1150*/  NOP ;  /* 0x0000000000007918 */ /* 0x000fc60000000000 */
[----:B------:R-:W3:Y:S01]  /*1160*/  LDS.128 R56, [R2] ;  /* 0x0000000002387984 */ /* 0x000ee20000000c00 */
[----:B------:R-:W-:Y:S01]  /*1170*/  LEA R242, R242, R165, 0x4 ;  /* 0x000000a5f2f27211 */ /* 0x000fe200078e20ff */
[----:B------:R-:W-:Y:S02]  /*1180*/  ULDC.64 UR28, c[0x0][0x3e8] ;  /* 0x0000fa00001c7ab9 */ /* 0x000fe40000000a00 */
        /* <DEDUP_REMOVED lines=13> */
[----:B-----5:R-:W-:Y:S01]  /*1260*/  FMUL.FTZ R78, R35, -1.4426950216293334961 ;  /* 0xbfb8aa3b234e7820 */ /* 0x020fe20000410000 */
[----:B------:R-:W1:Y:S01]  /*1270*/  MUFU.EX2 R46, R46 ;  /* 0x0000002e002e7308 */ /* 0x000e620000000800 */
[----:B------:R-:W-:Y:S01]  /*1280*/  FMUL.FTZ R73, R52, -1.4426950216293334961 ;  /* 0xbfb8aa3b34497820 */ /* 0x000fe20000410000 */
[----:B------:R-:W-:Y:S01]  /*1290*/  FMUL.FTZ R77, R32, -1.4426950216293334961 ;  /* 0xbfb8aa3b204d7820 */ /* 0x000fe20000410000 */
[----:B0-----:R-:W-:Y:S01]  /*12a0*/  FMUL.FTZ R44, R53, -1.4426950216293334961 ;  /* 0xbfb8aa3b352c7820 */ /* 0x001fe20000410000 */
[----:B------:R-:W-:Y:S01]  /*12b0*/  FMUL.FTZ R45, R54, -1.4426950216293334961 ;  /* 0xbfb8aa3b362d7820 */ /* 0x000fe20000410000 */
[----:B------:R-:W-:Y:S01]  /*12c0*/  FMUL.FTZ R85, R29, -1.4426950216293334961 ;  /* 0xbfb8aa3b1d557820 */ /* 0x000fe20000410000 */
[----:B------:R-:W-:Y:S01]  /*12d0*/  FMUL.FTZ R86, R31, -1.4426950216293334961 ;  /* 0xbfb8aa3b1f567820 */ /* 0x000fe20000410000 */
[----:B------:R-:W-:Y:S01]  /*12e0*/  UIMAD UR19, UR7, UR24, URZ ;  /* 0x00000018071372a4 */ /* 0x000fe2000f8e023f */
[----:B------:R-:W0:Y:S03]  /*12f0*/  MUFU.EX2 R47, R47 ;  /* 0x0000002f002f7308 */ /* 0x000e260000000800 */
[----:B------:R-:W-:-:S02]  /*1300*/  UIMAD UR19, UR11, UR25, UR19 ;  /* 0x000000190b1372a4 */ /* 0x000fc4000f8e0213 */
[----:B------:R-:W-:-:S03]  /*1310*/  UIMAD.WIDE.U32 UR24, UR11, UR24, UR8 ;  /* 0x000000180b1872a5 */ /* 0x000fc6000f8e0008 */
[----:B------:R-:W-:Y:S01]  /*1320*/  MUFU.EX2 R44, R44 ;  /* 0x0000002c002c7308 */ /* 0x000fe20000000800 */
[----:B-1----:R-:W-:Y:S01]  /*1330*/  FADD.FTZ R46, R46, 1 ;  /* 0x3f8000002e2e7421 */ /* 0x002fe20000010000 */
[----:B------:R-:W-:Y:S02]  /*1340*/  UIADD3 UR25, UR25, UR19, URZ ;  /* 0x0000001319197290 */ /* 0x000fe4000fffe03f */
[----:B------:R-:W-:Y:S02]  /*1350*/  UIMAD UR19, UR18, UR26, URZ ;  /* 0x0000001a121372a4 */ /* 0x000fe4000f8e023f */
[----:B------:R-:W-:Y:S02]  /*1360*/  UIMAD.WIDE.U32 UR24, UR10, UR26, UR24 ;  /* 0x0000001a0a1872a5 */ /* 0x000fe4000f8e0018 */
[----:B------:R-:W1:Y:S01]  /*1370*/  MUFU.EX2 R3, R3 ;  /* 0x0000000300037308 */ /* 0x000e620000000800 */
[----:B0-----:R-:W-:Y:S01]  /*1380*/  FADD.FTZ R47, R47, 1 ;  /* 0x3f8000002f2f7421 */ /* 0x001fe20000010000 */
[----:B------:R-:W-:-:S02]  /*1390*/  UIMAD UR26, UR10, UR27, UR19 ;  /* 0x0000001b0a1a72a4 */ /* 0x000fc4000f8e0213 */
[----:B------:R-:W-:Y:S02]  /*13a0*/  ULEA UR19, UP0, UR24, UR28, 0x2 ;  /* 0x0000001c18137291 */ /* 0x000fe4000f80103f */
[----:B------:R-:W-:Y:S02]  /*13b0*/  UIADD3 UR26, UR25, UR26, URZ ;  /* 0x0000001a191a7290 */ /* 0x000fe4000fffe03f */
[----:B------:R0:W3:Y:S02]  /*13c0*/  MUFU.EX2 R74, R72 ;  /* 0x00000048004a7308 */ /* 0x0000e40000000800 */
[----:B------:R-:W-:-:S03]  /*13d0*/  ULEA.HI.X UR26, UR24, UR29, UR26, 0x2, UP0 ;  /* 0x0000001d181a7291 */ /* 0x000fc600080f141a */
[----:B------:R-:W-:Y:S02]  /*13e0*/  ULDC.64 UR24, c[0x0][0x320] ;  /* 0x0000c80000187ab9 */ /* 0x000fe40000000a00 */
[----:B------:R-:W-:Y:S01]  /*13f0*/  ISETP.NE.U32.AND P0, PT, RZ, UR24, PT ;  /* 0x00000018ff007c0c */ /* 0x000fe2000bf05070 */
[----:B------:R4:W5:Y:S01]  /*1400*/  MUFU.EX2 R79, R45 ;  /* 0x0000002d004f7308 */ /* 0x0009620000000800 */
[----:B0-----:R-:W-:Y:S01]  /*1410*/  FMUL.FTZ R72, R33, -1.4426950216293334961 ;  /* 0xbfb8aa3b21487820 */ /* 0x001fe20000410000 */
[----:B-1----:R-:W-:Y:S01]  /*1420*/  FADD.FTZ R3, R3, 1 ;  /* 0x3f80000003037421 */ /* 0x002fe20000010000 */
[----:B------:R-:W-:-:S05]  /*1430*/  ISETP.NE.AND.EX P0, PT, RZ, UR25, PT, P0 ;  /* 0x00000019ff007c0c */ /* 0x000fca000bf05300 */
[----:B------:R-:W0:Y:S01]  /*1440*/  MUFU.EX2 R80, R75 ;  /* 0x0000004b00507308 */ /* 0x000e220000000800 */
[----:B----4-:R-:W-:Y:S01]  /*1450*/  FMUL.FTZ R45, R28, -1.4426950216293334961 ;  /* 0xbfb8aa3b1c2d7820 */ /* 0x010fe20000410000 */
[----:B---3--:R-:W-:-:S06]  /*1460*/  FADD.FTZ R74, R74, 1 ;  /* 0x3f8000004a4a7421 */ /* 0x008fcc0000010000 */
[----:B------:R-:W1:Y:S01]  /*1470*/  MUFU.EX2 R82, R72 ;  /* 0x0000004800527308 */ /* 0x000e620000000800 */
[----:B-----5:R-:W-:-:S07]  /*1480*/  FADD.FTZ R79, R79, 1 ;  /* 0x3f8000004f4f7421 */ /* 0x020fce0000010000 */
[----:B------:R3:W-:Y:S01]  /*1490*/  MUFU.EX2 R84, R78 ;  /* 0x0000004e00547308 */ /* 0x0007e20000000800 */
[----:B0-----:R-:W-:-:S07]  /*14a0*/  FADD.FTZ R80, R80, 1 ;  /* 0x3f80000050507421 */ /* 0x001fce0000010000 */
[----:B------:R-:W0:Y:S01]  /*14b0*/  MUFU.EX2 R92, R45 ;  /* 0x0000002d005c7308 */ /* 0x000e220000000800 */
[----:B---3--:R-:W-:Y:S01]  /*14c0*/  FADD.FTZ R78, R44, 1 ;  /* 0x3f8000002c4e7421 */ /* 0x008fe20000010000 */
[----:B-1----:R-:W-:-:S06]  /*14d0*/  FADD.FTZ R82, R82, 1 ;  /* 0x3f80000052527421 */ /* 0x002fcc0000010000 */
[----:B------:R-:W-:Y:S08]  /*14e0*/  MUFU.RCP R72, R46 ;  /* 0x0000002e00487308 */ /* 0x000ff00000001000 */
[----:B------:R-:W-:Y:S01]  /*14f0*/  MUFU.RCP R75, R47 ;  /* 0x0000002f004b7308 */ /* 0x000fe20000001000 */
[----:B0-----:R-:W-:-:S07]  /*1500*/  FADD.FTZ R92, R92, 1 ;  /* 0x3f8000005c5c7421 */ /* 0x001fce0000010000 */
[----:B------:R0:W1:Y:S08]  /*1510*/  MUFU.EX2 R76, R73 ;  /* 0x00000049004c7308 */ /* 0x0000700000000800 */
[----:B------:R3:W-:Y:S01]  /*1520*/  MUFU.EX2 R81, R77 ;  /* 0x0000004d00517308 */ /* 0x0007e20000000800 */
[----:B0-----:R-:W-:-:S07]  /*1530*/  FMUL.FTZ R73, R34, -1.4426950216293334961 ;  /* 0xbfb8aa3b22497820 */ /* 0x001fce0000410000 */
[----:B------:R-:W-:Y:S01]  /*1540*/  MUFU.EX2 R83, R73 ;  /* 0x0000004900537308 */ /* 0x000fe20000000800 */
[----:B---3--:R-:W-:Y:S01]  /*1550*/  FMUL.FTZ R77, R30, -1.4426950216293334961 ;  /* 0xbfb8aa3b1e4d7820 */ /* 0x008fe20000410000 */
[----:B-1----:R-:W-:-:S06]  /*1560*/  FADD.FTZ R76, R76, 1 ;  /* 0x3f8000004c4c7421 */ /* 0x002fcc0000010000 */
[----:B------:R-:W0:Y:S08]  /*1570*/  MUFU.RCP R73, R3 ;  /* 0x0000000300497308 */ /* 0x000e300000001000 */
[----:B------:R-:W-:Y:S08]  /*1580*/  MUFU.RCP R74, R74 ;  /* 0x0000004a004a7308 */ /* 0x000ff00000001000 */
[----:B------:R-:W1:Y:S01]  /*1590*/  MUFU.EX2 R95, R77 ;  /* 0x0000004d005f7308 */ /* 0x000e620000000800 */
[----:B0-----:R-:W-:-:S07]  /*15a0*/  FADD.FTZ R3, -R73, 1 ;  /* 0x3f80000049037421 */ /* 0x001fce0000010100 */
[----:B------:R-:W-:Y:S08]  /*15b0*/  MUFU.RCP R77, R76 ;  /* 0x0000004c004d7308 */ /* 0x000ff00000001000 */
[----:B------:R-:W-:Y:S01]  /*15c0*/  MUFU.RCP R78, R78 ;  /* 0x0000004e004e7308 */ /* 0x000fe20000001000 */
[----:B-1----:R-:W-:-:S07]  /*15d0*/  FADD.FTZ R95, R95, 1 ;  /* 0x3f8000005f5f7421 */ /* 0x002fce0000010000 */
[----:B------:R-:W0:Y:S08]  /*15e0*/  MUFU.RCP R79, R79 ;  /* 0x0000004f004f7308 */ /* 0x000e300000001000 */
[----:B------:R1:W3:Y:S08]  /*15f0*/  MUFU.RCP R76, R80 ;  /* 0x00000050004c7308 */ /* 0x0002f00000001000 */
[----:B------:R4:W-:Y:S01]  /*1600*/  MUFU.RCP R88, R82 ;  /* 0x0000005200587308 */ /* 0x0009e20000001000 */
[----:B-1----:R-:W-:Y:S01]  /*1610*/  FMUL.FTZ R80, R57, R72 ;  /* 0x0000004839507220 */ /* 0x002fe20000410000 */
[----:B0-----:R-:W-:-:S03]  /*1620*/  FMUL.FTZ R87, R54, R79 ;  /* 0x0000004f36577220 */ /* 0x001fc60000410000 */
[----:B------:R-:W-:Y:S01]  /*1630*/  FMUL.FTZ R148, R41, R80 ;  /* 0x0000005029947220 */ /* 0x000fe20000410000 */
[----:B------:R-:W-:Y:S02]  /*1640*/  FMUL.FTZ R141, R38, R87 ;  /* 0x00000057268d7220 */ /* 0x000fe40000410000 */
[----:B------:R0:W1:Y:S01]  /*1650*/  MUFU.EX2 R94, R85 ;  /* 0x00000055005e7308 */ /* 0x0000620000000800 */
[----:B----4-:R-:W-:-:S04]  /*1660*/  FMUL.FTZ R82, R59, R74 ;  /* 0x0000004a3b527220 */ /* 0x010fc80000410000 */
[----:B------:R-:W-:-:S03]  /*1670*/  FMUL.FTZ R144, R43, R82 ;  /* 0x000000522b907220 */ /* 0x000fc60000410000 */
[----:B------:R3:W4:Y:S01]  /*1680*/  MUFU.EX2 R96, R86 ;  /* 0x0000005600607308 */ /* 0x0007220000000800 */
[----:B0-----:R-:W-:-:S04]  /*1690*/  FMUL.FTZ R85, R52, R77 ;  /* 0x0000004d34557220 */ /* 0x001fc80000410000 */
[----:B------:R-:W-:-:S03]  /*16a0*/  FMUL.FTZ R143, R36, R85 ;  /* 0x00000055248f7220 */ /* 0x000fc60000410000 */
[----:B------:R-:W-:Y:S01]  /*16b0*/  MUFU.RCP R93, R92 ;  /* 0x0000005c005d7308 */ /* 0x000fe20000001000 */
[----:B---3--:R-:W-:Y:S01]  /*16c0*/  FMUL.FTZ R86, R55, R76 ;  /* 0x0000004c37567220 */ /* 0x008fe20000410000 */
[----:B-1----:R-:W-:-:S03]  /*16d0*/  FADD.FTZ R94, R94, 1 ;  /* 0x3f8000005e5e7421 */ /* 0x002fc60000010000 */
[----:B------:R-:W-:-:S03]  /*16e0*/  FMUL.FTZ R140, R39, R86 ;  /* 0x00000056278c7220 */ /* 0x000fc60000410000 */
[----:B------:R-:W-:Y:S01]  /*16f0*/  MUFU.RCP R94, R94 ;  /* 0x0000005e005e7308 */ /* 0x000fe20000001000 */
[----:B----4-:R-:W-:-:S07]  /*1700*/  FADD.FTZ R96, R96, 1 ;  /* 0x3f80000060607421 */ /* 0x010fce0000010000 */
        /* <DEDUP_REMOVED lines=8> */
[----:B0-----:R-:W-:Y:S01]  /*1790*/  FADD.FTZ R64, R81, 1 ;  /* 0x3f80000051407421 */ /* 0x001fe20000010000 */
[C---:B-1----:R-:W-:Y:S01]  /*17a0*/  FFMA.FTZ R61, R56.reuse, R3, 1 ;  /* 0x3f800000383d7423 */ /* 0x042fe20000010003 */
[----:B------:R-:W-:Y:S01]  /*17b0*/  FMUL.FTZ R81, R56, R73 ;  /* 0x0000004938517220 */ /* 0x000fe20000410000 */
[----:B------:R-:W-:Y:S01]  /*17c0*/  FADD.FTZ R66, R83, 1 ;  /* 0x3f80000053427421 */ /* 0x000fe20000010000 */
[----:B------:R-:W-:Y:S01]  /*17d0*/  FADD.FTZ R56, -R72, 1 ;  /* 0x3f80000048387421 */ /* 0x000fe20000010100 */
[----:B------:R-:W-:Y:S01]  /*17e0*/  FADD.FTZ R3, -R75, 1 ;  /* 0x3f8000004b037421 */ /* 0x000fe20000010100 */
[----:B------:R-:W0:Y:S01]  /*17f0*/  LDS.128 R48, [R2+0x10] ;  /* 0x0000100002307984 */ /* 0x000e220000000c00 */
[----:B------:R-:W-:Y:S01]  /*1800*/  FADD.FTZ R62, -R74, 1 ;  /* 0x3f8000004a3e7421 */ /* 0x000fe20000010100 */
[C---:B------:R-:W-:Y:S01]  /*1810*/  FMUL.FTZ R83, R58.reuse, R75 ;  /* 0x0000004b3a537220 */ /* 0x040fe20000410000 */
[----:B------:R-:W-:Y:S01]  /*1820*/  FFMA.FTZ R60, R57, R56, 1 ;  /* 0x3f800000393c7423 */ /* 0x000fe20000010038 */
[----:B------:R-:W-:Y:S01]  /*1830*/  FFMA.FTZ R63, R58, R3, 1 ;  /* 0x3f8000003a3f7423 */ /* 0x000fe20000010003 */
[----:B------:R-:W-:Y:S01]  /*1840*/  FFMA.FTZ R62, R59, R62, 1 ;  /* 0x3f8000003b3e7423 */ /* 0x000fe2000001003e */
[----:B------:R-:W-:Y:S01]  /*1850*/  FMUL.FTZ R3, R40, R81 ;  /* 0x0000005128037220 */ /* 0x000fe20000410000 */
[----:B------:R-:W-:Y:S01]  /*1860*/  FMUL.FTZ R145, R42, R83 ;  /* 0x000000532a917220 */ /* 0x000fe20000410000 */
[----:B------:R-:W-:Y:S01]  /*1870*/  FADD.FTZ R65, -R77, 1 ;  /* 0x3f8000004d417421 */ /* 0x000fe20000010100 */
[----:B------:R1:W4:Y:S01]  /*1880*/  MUFU.RCP R89, R64 ;  /* 0x0000004000597308 */ /* 0x0003220000001000 */
[----:B------:R-:W-:Y:S01]  /*1890*/  FADD.FTZ R67, -R79, 1 ;  /* 0x3f8000004f437421 */ /* 0x000fe20000010100 */
[----:B--2---:R-:W-:Y:S01]  /*18a0*/  FADD.FTZ R68, -R76, 1 ;  /* 0x3f8000004c447421 */ /* 0x004fe20000010100 */
[----:B------:R-:W-:Y:S01]  /*18b0*/  FADD.FTZ R69, R84, 1 ;  /* 0x3f80000054457421 */ /* 0x000fe20000010000 */
[----:B------:R-:W-:-:S04]  /*18c0*/  FMUL.FTZ R84, R53, R78 ;  /* 0x0000004e35547220 */ /* 0x000fc80000410000 */
[----:B------:R2:W-:Y:S01]  /*18d0*/  MUFU.RCP R91, R66 ;  /* 0x00000042005b7308 */ /* 0x0005e20000001000 */
[----:B-1----:R-:W-:Y:S01]  /*18e0*/  FFMA.FTZ R64, R52, R65, 1 ;  /* 0x3f80000034407423 */ /* 0x002fe20000010041 */
[----:B------:R-:W-:Y:S01]  /*18f0*/  FADD.FTZ R52, -R78, 1 ;  /* 0x3f8000004e347421 */ /* 0x000fe20000010100 */
[----:B------:R-:W-:-:S03]  /*1900*/  FMUL.FTZ R142, R37, R84 ;  /* 0x00000054258e7220 */ /* 0x000fc60000410000 */
[----:B------:R-:W-:Y:S02]  /*1910*/  FFMA.FTZ R65, R53, R52, 1 ;  /* 0x3f80000035417423 */ /* 0x000fe40000010034 */
[----:B------:R1:W5:Y:S01]  /*1920*/  MUFU.RCP R90, R69 ;  /* 0x00000045005a7308 */ /* 0x0003620000001000 */
[----:B--2---:R-:W-:Y:S01]  /*1930*/  FFMA.FTZ R66, R54, R67, 1 ;  /* 0x3f80000036427423 */ /* 0x004fe20000010043 */
[----:B------:R-:W-:Y:S02]  /*1940*/  FFMA.FTZ R67, R55, R68, 1 ;  /* 0x3f80000037437423 */ /* 0x000fe40000010044 */
[----:B------:R-:W1:Y:S01]  /*1950*/  LDS.128 R52, [R2+0x30] ;  /* 0x0000300002347984 */ /* 0x000e620000000c00 */
[----:B---3--:R-:W-:Y:S01]  /*1960*/  FMUL.FTZ R56, R40, R44 ;  /* 0x0000002c28387220 */ /* 0x008fe20000410000 */
[----:B------:R-:W-:Y:S01]  /*1970*/  FMUL.FTZ R57, R41, R45 ;  /* 0x0000002d29397220 */ /* 0x000fe20000410000 */
[----:B------:R-:W-:Y:S01]  /*1980*/  FMUL.FTZ R58, R42, R46 ;  /* 0x0000002e2a3a7220 */ /* 0x000fe20000410000 */
[----:B------:R-:W-:Y:S01]  /*1990*/  FMUL.FTZ R59, R43, R47 ;  /* 0x0000002f2b3b7220 */ /* 0x000fe20000410000 */
[----:B------:R-:W-:Y:S01]  /*19a0*/  FMUL.FTZ R56, R73, R56 ;  /* 0x0000003849387220 */ /* 0x000fe20000410000 */
[----:B------:R-:W2:Y:S01]  /*19b0*/  LDS.128 R40, [R2+0x20] ;  /* 0x0000200002287984 */ /* 0x000ea20000000c00 */
        /* <DEDUP_REMOVED lines=13> */
[----:B----4-:R-:W-:Y:S01]  /*1a90*/  FADD.FTZ R59, -R89, 1 ;  /* 0x3f800000593b7421 */ /* 0x010fe20000010100 */
[----:B------:R-:W-:Y:S01]  /*1aa0*/  FADD.FTZ R60, -R88, 1 ;  /* 0x3f800000583c7421 */ /* 0x000fe20000010100 */
[----:B------:R-:W-:Y:S01]  /*1ab0*/  FMUL.FTZ R77, R77, R36 ;  /* 0x000000244d4d7220 */ /* 0x000fe20000410000 */
[----:B------:R-:W-:Y:S01]  /*1ac0*/  FMUL.FTZ R36, R56, R61 ;  /* 0x0000003d38247220 */ /* 0x000fe20000410000 */
[----:B------:R-:W-:Y:S01]  /*1ad0*/  FFMA.FTZ R61, R32, R59, 1 ;  /* 0x3f800000203d7423 */ /* 0x000fe2000001003b */
[----:B------:R-:W-:Y:S01]  /*1ae0*/  FFMA.FTZ R62, R33, R60, 1 ;  /* 0x3f800000213e7423 */ /* 0x000fe2000001003c */
[----:B------:R-:W-:Y:S01]  /*1af0*/  FMUL.FTZ R57, R78, R65 ;  /* 0x000000414e397220 */ /* 0x000fe20000410000 */
[----:B------:R-:W-:Y:S01]  /*1b00*/  FADD.FTZ R65, -R93, 1 ;  /* 0x3f8000005d417421 */ /* 0x000fe20000010100 */
[----:B------:R-:W-:Y:S01]  /*1b10*/  FMUL.FTZ R56, R77, R64 ;  /* 0x000000404d387220 */ /* 0x000fe20000410000 */
[----:B------:R-:W-:Y:S01]  /*1b20*/  FMUL.FTZ R58, R79, R66 ;  /* 0x000000424f3a7220 */ /* 0x000fe20000410000 */
[----:B------:R-:W-:Y:S01]  /*1b30*/  FMUL.FTZ R59, R76, R67 ;  /* 0x000000434c3b7220 */ /* 0x000fe20000410000 */
[----:B------:R-:W-:Y:S01]  /*1b40*/  BAR.SYNC.DEFER_BLOCKING 0x0 ;  /* 0x0000000000007b1d */ /* 0x000fe20000010000 */
[----:B------:R-:W-:Y:S01]  /*1b50*/  FFMA.FTZ R67, R28, R65, 1 ;  /* 0x3f8000001c437423 */ /* 0x000fe20000010041 */
[----:B-1----:R-:W-:Y:S01]  /*1b60*/  FMUL.FTZ R69, R21, R53 ;  /* 0x0000003515457220 */ /* 0x002fe20000410000 */
[----:B------:R-:W-:-:S03]  /*1b70*/  FMUL.FTZ R0, R22, R54 ;  /* 0x0000003616007220 */ /* 0x000fc60000410000 */
[----:B------:R-:W-:Y:S01]  /*1b80*/  FMUL.FTZ R69, R94, R69 ;  /* 0x000000455e457220 */ /* 0x000fe20000410000 */
[----:B------:R-:W-:Y:S01]  /*1b90*/  FMUL.FTZ R0, R95, R0 ;  /* 0x000000005f007220 */ /* 0x000fe20000410000 */
[----:B--2---:R-:W-:Y:S01]  /*1ba0*/  FMUL.FTZ R2, R24, R40 ;  /* 0x0000002818027220 */ /* 0x004fe20000410000 */
[----:B------:R-:W-:Y:S01]  /*1bb0*/  FMUL.FTZ R63, R25, R41 ;  /* 0x00000029193f7220 */ /* 0x000fe20000410000 */
[----:B------:R-:W-:Y:S02]  /*1bc0*/  FMUL.FTZ R65, R27, R43 ;  /* 0x0000002b1b417220 */ /* 0x000fe40000410000 */
[----:B------:R-:W-:Y:S01]  /*1bd0*/  FMUL.FTZ R2, R89, R2 ;  /* 0x0000000259027220 */ /* 0x000fe20000410000 */
[----:B------:R-:W-:Y:S01]  /*1be0*/  FMUL.FTZ R63, R88, R63 ;  /* 0x0000003f583f7220 */ /* 0x000fe20000410000 */
[----:B-----5:R-:W-:Y:S01]  /*1bf0*/  FMUL.FTZ R65, R90, R65 ;  /* 0x000000415a417220 */ /* 0x020fe20000410000 */
[----:B------:R-:W-:Y:S01]  /*1c00*/  FMUL.FTZ R89, R32, R89 ;  /* 0x0000005920597220 */ /* 0x000fe20000410000 */
[----:B------:R-:W-:Y:S01]  /*1c10*/  FMUL.FTZ R60, R2, R61 ;  /* 0x0000003d023c7220 */ /* 0x000fe20000410000 */
[----:B------:R-:W-:Y:S01]  /*1c20*/  FMUL.FTZ R61, R63, R62 ;  /* 0x0000003e3f3d7220 */ /* 0x000fe20000410000 */
[----:B------:R-:W-:Y:S01]  /*1c30*/  FADD.FTZ R2, -R90, 1 ;  /* 0x3f8000005a027421 */ /* 0x000fe20000010100 */
[----:B------:R-:W-:Y:S01]  /*1c40*/  FADD.FTZ R62, -R94, 1 ;  /* 0x3f8000005e3e7421 */ /* 0x000fe20000010100 */
[----:B------:R-:W-:Y:S01]  /*1c50*/  FADD.FTZ R63, -R91, 1 ;  /* 0x3f8000005b3f7421 */ /* 0x000fe20000010100 */
[----:B------:R-:W-:Y:S01]  /*1c60*/  STS.128 [R242], R36 ;  /* 0x00000024f2007388 */ /* 0x000fe20000000c00 */
        /* <DEDUP_REMOVED lines=12> */
[----:B------:R-:W-:Y:S01]  /*1d30*/  FMUL.FTZ R76, R76, R67 ;  /* 0x000000434c4c7220 */ /* 0x000fe20000410000 */
[----:B------:R-:W-:Y:S01]  /*1d40*/  FADD.FTZ R65, -R95, 1 ;  /* 0x3f8000005f417421 */ /* 0x000fe20000010100 */
[----:B------:R-:W-:Y:S01]  /*1d50*/  FADD.FTZ R2, -R96, 1 ;  /* 0x3f80000060027421 */ /* 0x000fe20000010100 */
[----:B------:R-:W-:Y:S01]  /*1d60*/  FMUL.FTZ R67, R23, R55 ;  /* 0x0000003717437220 */ /* 0x000fe20000410000 */
[----:B------:R-:W-:Y:S01]  /*1d70*/  STS.128 [R242+0x20], R60 ;  /* 0x0000203cf2007388 */ /* 0x000fe20000000c00 */
[----:B------:R-:W-:Y:S01]  /*1d80*/  FFMA.FTZ R65, R30, R65, 1 ;  /* 0x3f8000001e417423 */ /* 0x000fe20000010041 */
[----:B------:R-:W-:Y:S01]  /*1d90*/  FFMA.FTZ R2, R31, R2, 1 ;  /* 0x3f8000001f027423 */ /* 0x000fe20000010002 */
[----:B------:R-:W-:Y:S01]  /*1da0*/  FMUL.FTZ R67, R96, R67 ;  /* 0x0000004360437220 */ /* 0x000fe20000410000 */
[----:B------:R-:W-:Y:S01]  /*1db0*/  FMUL.FTZ R33, R24, R89 ;  /* 0x0000005918217220 */ /* 0x000fe20000410000 */
[----:B------:R-:W-:Y:S01]  /*1dc0*/  FMUL.FTZ R78, R0, R65 ;  /* 0x00000041004e7220 */ /* 0x000fe20000410000 */
[----:B------:R-:W-:Y:S01]  /*1dd0*/  MOV R24, UR19 ;  /* 0x0000001300187c02 */ /* 0x000fe20008000f00 */
[----:B------:R-:W-:Y:S01]  /*1de0*/  FMUL.FTZ R79, R67, R2 ;  /* 0x00000002434f7220 */ /* 0x000fe20000410000 */
[----:B------:R-:W-:Y:S01]  /*1df0*/  FMUL.FTZ R2, R25, R88 ;  /* 0x0000005819027220 */ /* 0x000fe20000410000 */
[----:B------:R-:W-:Y:S01]  /*1e00*/  MOV R25, UR26 ;  /* 0x0000001a00197c02 */ /* 0x000fe20008000f00 */
[----:B------:R-:W-:Y:S01]  /*1e10*/  FMUL.FTZ R93, R28, R93 ;  /* 0x0000005d1c5d7220 */ /* 0x000fe20000410000 */
[----:B------:R-:W-:Y:S01]  /*1e20*/  FFMA.FTZ R0, R116, R3, R97 ;  /* 0x0000000374007223 */ /* 0x000fe20000010061 */
[----:B------:R-:W-:Y:S01]  /*1e30*/  STS.128 [R242+0x30], R76 ;  /* 0x0000304cf2007388 */ /* 0x000fe20000000c00 */
[----:B------:R-:W-:-:S03]  /*1e40*/  NOP ;  /* 0x0000000000007918 */ /* 0x000fc60000000000 */
[----:B------:R-:W0:Y:S01]  /*1e50*/  LDS.128 R64, [R240] ;  /* 0x00000000f0407984 */ /* 0x000e220000000c00 */
[----:B------:R-:W-:Y:S01]  /*1e60*/  IMAD.WIDE R24, R239, 0x10, R24 ;  /* 0x00000010ef187825 */ /* 0x000fe200078e0218 */
[----:B------:R-:W1:Y:S03]  /*1e70*/  LDC R28, c[0x0][0x21c] ;  /* 0x00008700ff1c7b82 */ /* 0x000e660000000800 */
[----:B------:R-:W-:Y:S01]  /*1e80*/  FMUL.FTZ R96, R31, R96 ;  /* 0x000000601f607220 */ /* 0x000fe20000410000 */
[----:B------:R-:W2:Y:S01]  /*1e90*/  LDS.128 R68, [R240+0x200] ;  /* 0x00020000f0447984 */ /* 0x000ea20000000c00 */
        /* <DEDUP_REMOVED lines=8> */
[----:B------:R-:W-:Y:S01]  /*1f20*/  FMUL.FTZ R35, R26, R91 ;  /* 0x0000005b1a237220 */ /* 0x000fe20000410000 */
[----:B------:R-:W-:Y:S01]  /*1f30*/  FMUL.FTZ R26, R27, R90 ;  /* 0x0000005a1b1a7220 */ /* 0x000fe20000410000 */
[----:B------:R-:W-:Y:S01]  /*1f40*/  FMUL.FTZ R32, R23, R96 ;  /* 0x0000006017207220 */ /* 0x000fe20000410000 */
[----:B------:R-:W-:Y:S01]  /*1f50*/  FMUL.FTZ R27, R20, R93 ;  /* 0x0000005d141b7220 */ /* 0x000fe20000410000 */
[----:B------:R-:W-:Y:S01]  /*1f60*/  FMUL.FTZ R34, R21, R94 ;  /* 0x0000005e15227220 */ /* 0x000fe20000410000 */
[----:B------:R-:W-:Y:S01]  /*1f70*/  FMUL.FTZ R29, R22, R95 ;  /* 0x0000005f161d7220 */ /* 0x000fe20000410000 */
[----:B------:R-:W-:Y:S01]  /*1f80*/  FFMA.FTZ R23, R119, R144, R0 ;  /* 0x0000009077177223 */ /* 0x000fe20000010000 */
[----:B0-----:R0:W-:Y:S04]  /*1f90*/  STG.E.128 desc[UR22][R24.64], R64 ;  /* 0x0000004018007986 */ /* 0x0011e8000c101d16 */
[----:B--2---:R0:W-:Y:S04]  /*1fa0*/  STG.E.128 desc[UR22][R24.64+0x200], R68 ;  /* 0x0002004418007986 */ /* 0x0041e8000c101d16 */
[----:B---3--:R0:W-:Y:S04]  /*1fb0*/  STG.E.128 desc[UR22][R24.64+0x400], R72 ;  /* 0x0004004818007986 */ /* 0x0081e8000c101d16 */
        /* <DEDUP_REMOVED lines=34> */
[----:B0-----:R-:W0:Y:S01]  /*21e0*/  LDS.128 R36, [R240] ;  /* 0x00000000f0247984 */ /* 0x001e220000000c00 */
        /* <DEDUP_REMOVED lines=12> */
.L_x_4779:
[----:B------:R-:W-:Y:S01]  /*22b0*/  FFMA.FTZ R0, R112, R143, R23 ;  /* 0x0000008f70007223 */ /* 0x000fe20000010017 */
[----:B------:R-:W-:Y:S01]  /*22c0*/  ISETP.GE.AND P0, PT, R28, 0x1, PT ;  /* 0x000000011c00780c */ /* 0x000fe20003f06270 */
[----:B------:R-:W-:Y:S01]  /*22d0*/  BAR.SYNC.DEFER_BLOCKING 0x0 ;  /* 0x0000000000007b1d */ /* 0x000fe20000010000 */
[----:B------:R-:W-:Y:S01]  /*22e0*/  CS2R R100, SRZ ;  /* 0x0000000000647805 */ /* 0x000fe2000001ff00 */
[----:B----4-:R-:W-:Y:S01]  /*22f0*/  FFMA.FTZ R21, R113, R142, R0 ;  /* 0x0000008e71157223 */ /* 0x010fe20000010000 */
        /* <DEDUP_REMOVED lines=25> */
[----:B0-----:R-:W-:Y:S01]  /*2490*/  FMUL.FTZ R72, R27, UR4 ;  /* 0x000000041b487c20 */ /* 0x001fe20008410000 */
        /* <DEDUP_REMOVED lines=9> */
[----:B------:R-:W-:Y:S01]  /*2530*/  HFMA2.MMA R100, -RZ, RZ, 0, 0 ;  /* 0x00000000ff647435 */ /* 0x000fe200000001ff */
[----:B------:R-:W-:Y:S01]  /*2540*/  FADD.FTZ R39, R33, R33 ;  /* 0x0000002121277221 */ /* 0x000fe20000010000 */
[----:B------:R-:W-:Y:S01]  /*2550*/  FADD.FTZ R37, R35, R35 ;  /* 0x0000002323257221 */ /* 0x000fe20000010000 */
        /* <DEDUP_REMOVED lines=16> */
[----:B0-----:R-:W-:Y:S01]  /*2660*/  FADD.FTZ R0, R3, R3 ;  /* 0x0000000303007221 */ /* 0x001fe20000010000 */
        /* <DEDUP_REMOVED lines=29> */
.L_x_4875:
        /* <DEDUP_REMOVED lines=18> */
[----:B01----:R-:W-:Y:S01]  /*2960*/  LOP3.LUT R5, R2, 0xffffff80, RZ, 0xc0, !PT ;  /* 0xffffff8002057812 */ /* 0x003fe200078ec0ff */
[----:B------:R-:W-:Y:S02]  /*2970*/  ULEA UR47, UP0, UR44, UR15, 0x2 ;  /* 0x0000000f2c2f7291 */ /* 0x000fe4000f80103f */
[----:B------:R-:W-:Y:S01]  /*2980*/  UIADD3 UR45, UR45, UR46, URZ ;  /* 0x0000002e2d2d7290 */ /* 0x000fe2000fffe03f */
[----:B------:R-:W-:-:S03]  /*2990*/  LOP3.LUT R239, R5, 0x1f, R168, 0xf8, !PT ;  /* 0x0000001f05ef7812 */ /* 0x000fc600078ef8a8 */
[----:B------:R-:W-:Y:S01]  /*29a0*/  ULEA.HI.X UR44, UR44, UR16, UR45, 0x2, UP0 ;  /* 0x000000102c2c7291 */ /* 0x000fe200080f142d */
[----:B------:R-:W-:Y:S02]  /*29b0*/  MOV R2, UR47 ;  /* 0x0000002f00027c02 */ /* 0x000fe40008000f00 */
[----:B------:R-:W-:-:S03]  /*29c0*/  IADD3 R5, R5, R239, RZ ;  /* 0x000000ef05057210 */ /* 0x000fc60007ffe0ff */
[----:B------:R-:W-:-:S03]  /*29d0*/  MOV R3, UR44 ;  /* 0x0000002c00037c02 */ /* 0x000fc60008000f00 */
[----:B------:R-:W-:-:S05]  /*29e0*/  IMAD.WIDE R2, R5, 0x10, R2 ;  /* 0x0000001005027825 */ /* 0x000fca00078e0202 */
[----:B---3--:R-:W3:Y:S04]  /*29f0*/  LDG.E.128 R12, desc[UR22][R2.64] ;  /* 0x00000016020c7981 */ /* 0x008ee8000c1e1d00 */
[----:B------:R-:W4:Y:S04]  /*2a00*/  LDG.E.128 R28, desc[UR22][R2.64+0x200] ;  /* 0x00020016021c7981 */ /* 0x000f28000c1e1d00 */
[----:B------:R-:W4:Y:S04]  /*2a10*/  LDG.E.128 R40, desc[UR22][R2.64+0x400] ;  /* 0x0004001602287981 */ /* 0x000f28000c1e1d00 */
[----:B------:R-:W4:Y:S04]  /*2a20*/  LDG.E.128 R24, desc[UR22][R2.64+0x600] ;  /* 0x0006001602187981 */ /* 0x000f28000c1e1d00 */
[----:B------:R-:W4:Y:S04]  /*2a30*/  LDG.E.128 R20, desc[UR22][R2.64+0x800] ;  /* 0x0008001602147981 */ /* 0x000f28000c1e1d00 */
[----:B------:R-:W4:Y:S04]  /*2a40*/  LDG.E.128 R16, desc[UR22][R2.64+0xa00] ;  /* 0x000a001602107981 */ /* 0x000f28000c1e1d00 */
[----:B------:R-:W4:Y:S04]  /*2a50*/  LDG.E.128 R8, desc[UR22][R2.64+0xc00] ;  /* 0x000c001602087981 */ /* 0x000f28000c1e1d00 */
[----:B------:R0:W4:Y:S01]  /*2a60*/  LDG.E.128 R4, desc[UR22][R2.64+0xe00] ;  /* 0x000e001602047981 */ /* 0x000122000c1e1d00 */
[C---:B------:R-:W-:Y:S01]  /*2a70*/  SHF.L.U32 R124, R168.reuse, 0x3, RZ ;  /* 0x00000003a87c7819 */ /* 0x040fe200000006ff */
[----:B------:R-:W-:Y:S01]  /*2a80*/  UIADD3 UR44, UR17, -0x1, URZ ;  /* 0xffffffff112c7890 */ /* 0x000fe2000fffe03f */
[----:B------:R-:W-:-:S02]  /*2a90*/  LOP3.LUT P0, RZ, R168, 0x1f, RZ, 0xc0, !PT ;  /* 0x0000001fa8ff7812 */ /* 0x000fc4000780c0ff */
[----:B------:R-:W-:Y:S01]  /*2aa0*/  ISETP.NE.AND P1, PT, R168, RZ, PT ;  /* 0x000000ffa800720c */ /* 0x000fe20003f25270 */
[----:B------:R-:W-:Y:S01]  /*2ab0*/  ULEA.HI UR45, UR44, UR44, URZ, 0x1 ;  /* 0x0000002c2c2d7291 */ /* 0x000fe2000f8f083f */
[----:B------:R-:W-:-:S03]  /*2ac0*/  MOV R121, RZ ;  /* 0x000000ff00797202 */ /* 0x000fc60000000f00 */
[----:B------:R-:W-:-:S04]  /*2ad0*/  ULOP3.LUT UR45, UR45, 0xfffffe, URZ, 0xc0, !UPT ;  /* 0x00fffffe2d2d7892 */ /* 0x000fc8000f8ec03f */
[----:B------:R-:W-:-:S04]  /*2ae0*/  UIADD3 UR45, UR44, -UR45, URZ ;  /* 0x8000002d2c2d7290 */ /* 0x000fc8000fffe03f */
[----:B------:R-:W-:-:S06]  /*2af0*/  ULEA UR45, UR45, UR7, 0x8 ;  /* 0x000000072d2d7291 */ /* 0x000fcc000f8e403f */
[----:B------:R-:W-:Y:S01]  /*2b00*/  MOV R128, UR45 ;  /* 0x0000002d00807c02 */ /* 0x000fe20008000f00 */
[----:B------:R-:W-:Y:S02]  /*2b10*/  ULDC.64 UR44, c[0x0][0x268] ;  /* 0x00009a00002c7ab9 */ /* 0x000fe40000000a00 */
[----:B------:R-:W-:Y:S02]  /*2b20*/  UIMAD UR57, UR18, UR44, URZ ;  /* 0x0000002c123972a4 */ /* 0x000fe4000f8e023f */
[----:B------:R-:W-:Y:S02]  /*2b30*/  UIMAD.WIDE.U32 UR46, UR10, UR44, URZ ;  /* 0x0000002c0a2e72a5 */ /* 0x000fe4000f8e003f */
[----:B------:R-:W-:Y:S02]  /*2b40*/  UIMAD UR45, UR10, UR45, UR57 ;  /* 0x0000002d0a2d72a4 */ /* 0x000fe4000f8e0239 */
[----:B------:R-:W-:Y:S02]  /*2b50*/  UIMAD UR44, UR53, UR42, URZ ;  /* 0x0000002a352c72a4 */ /* 0x000fe4000f8e023f */
[----:B------:R-:W-:-:S02]  /*2b60*/  UIADD3 UR47, UR47, UR45, URZ ;  /* 0x0000002d2f2f7290 */ /* 0x000fc4000fffe03f */
[----:B------:R-:W-:Y:S02]  /*2b70*/  UIMAD UR44, UR7, UR43, UR44 ;  /* 0x0000002b072c72a4 */ /* 0x000fe4000f8e022c */
[----:B------:R-:W-:-:S04]  /*2b80*/  UIMAD.WIDE.U32 UR46, UR7, UR42, UR46 ;  /* 0x0000002a072e72a5 */ /* 0x000fc8000f8e002e */
[----:B------:R-:W-:Y:S02]  /*2b90*/  UIADD3 UR44, UR47, UR44, URZ ;  /* 0x0000002c2f2c7290 */ /* 0x000fe4000fffe03f */
[----:B------:R-:W-:-:S04]  /*2ba0*/  ULEA UR45, UP0, UR46, UR40, 0x3 ;  /* 0x000000282e2d7291 */ /* 0x000fc8000f80183f */
[----:B------:R-:W-:-:S06]  /*2bb0*/  ULEA.HI.X UR46, UR46, UR41, UR44, 0x3, UP0 ;  /* 0x000000292e2e7291 */ /* 0x000fcc00080f1c2c */
[----:B------:R-:W-:Y:S02]  /*2bc0*/  MOV R129, UR46 ;  /* 0x0000002e00817c02 */ /* 0x000fe40008000f00 */
[----:B--2---:R-:W-:Y:S02]  /*2bd0*/  R2UR UR56, R45 ;  /* 0x000000002d3872ca */ /* 0x004fe400000e0000 */
[----:B------:R-:W-:-:S11]  /*2be0*/  R2UR UR55, R44 ;  /* 0x000000002c3772ca */ /* 0x000fd600000e0000 */
[----:B------:R-:W-:Y:S01]  /*2bf0*/  FMUL.FTZ R45, R164, UR56 ;  /* 0x00000038a42d7c20 */ /* 0x000fe20008410000 */
[----:B0-----:R-:W-:Y:S01]  /*2c00*/  FMUL.FTZ R2, R161, UR56 ;  /* 0x00000038a1027c20 */ /* 0x001fe20008410000 */
[----:B------:R-:W-:Y:S01]  /*2c10*/  MOV R178, UR55 ;  /* 0x0000003700b27c02 */ /* 0x000fe20008000f00 */
[----:B------:R-:W-:Y:S01]  /*2c20*/  FMUL.FTZ R44, R152, UR56 ;  /* 0x00000038982c7c20 */ /* 0x000fe20008410000 */
[----:B------:R-:W-:Y:S01]  /*2c30*/  FMUL.RZ R46, R45, 0.15915493667125701904 ;  /* 0x3e22f9832d2e7820 */ /* 0x000fe2000040c000 */
[----:B------:R-:W-:Y:S01]  /*2c40*/  FMUL.RZ R3, R2, 0.15915493667125701904 ;  /* 0x3e22f98302037820 */ /* 0x000fe2000040c000 */
[----:B------:R-:W-:Y:S01]  /*2c50*/  FMUL.FTZ R45, R163, UR56 ;  /* 0x00000038a32d7c20 */ /* 0x000fe20008410000 */
[----:B------:R-:W-:Y:S01]  /*2c60*/  FMUL.FTZ R2, R160, UR56 ;  /* 0x00000038a0027c20 */ /* 0x000fe20008410000 */
[----:B------:R-:W-:Y:S01]  /*2c70*/  MUFU.SIN R64, R46 ;  /* 0x0000002e00407308 */ /* 0x000fe20000000400 */
[----:B------:R-:W-:Y:S01]  /*2c80*/  FMUL.FTZ R178, R178, 1.4426950216293334961 ;  /* 0x3fb8aa3bb2b27820 */ /* 0x000fe20000410000 */
[----:B------:R-:W-:Y:S01]  /*2c90*/  FMUL.RZ R47, R45, 0.15915493667125701904 ;  /* 0x3e22f9832d2f7820 */ /* 0x000fe2000040c000 */
[----:B------:R-:W-:Y:S01]  /*2ca0*/  FMUL.FTZ R45, R162, UR56 ;  /* 0x00000038a22d7c20 */ /* 0x000fe20008410000 */
[----:B------:R-:W-:Y:S01]  /*2cb0*/  FMUL.RZ R61, R44, 0.15915493667125701904 ;  /* 0x3e22f9832c3d7820 */ /* 0x000fe2000040c000 */
[----:B------:R-:W-:-:S02]  /*2cc0*/  FMUL.FTZ R182, R149, UR56 ;  /* 0x0000003895b67c20 */ /* 0x000fc40008410000 */
[----:B------:R-:W-:Y:S01]  /*2cd0*/  FMUL.RZ R45, R45, 0.15915493667125701904 ;  /* 0x3e22f9832d2d7820 */ /* 0x000fe2000040c000 */
[----:B------:R0:W-:Y:S01]  /*2ce0*/  MUFU.COS R166, R46 ;  /* 0x0000002e00a67308 */ /* 0x0001e20000000000 */
[----:B------:R-:W-:-:S07]  /*2cf0*/  FMUL.RZ R182, R182, 0.15915493667125701904 ;  /* 0x3e22f983b6b67820 */ /* 0x000fce000040c000 */
        /* <DEDUP_REMOVED lines=17> */
[----:B------:R0:W-:Y:S08]  /*2e10*/  MUFU.COS R147, R47 ;  /* 0x0000002f00937308 */ /* 0x0001f00000000000 */
[----:B------:R-:W-:Y:S01]  /*2e20*/  MUFU.SIN R169, R46 ;  /* 0x0000002e00a97308 */ /* 0x000fe20000000400 */
[----:B0-----:R-:W-:Y:S01]  /*2e30*/  FMUL.RZ R47, R2, 0.15915493667125701904 ;  /* 0x3e22f983022f7820 */ /* 0x001fe2000040c000 */
[----:B------:R-:W-:-:S06]  /*2e40*/  LOP3.LUT R2, R124, 0xffffff00, RZ, 0xc0, !PT ;  /* 0xffffff007c027812 */ /* 0x000fcc00078ec0ff */
[----:B------:R0:W-:Y:S08]  /*2e50*/  MUFU.COS R170, R46 ;  /* 0x0000002e00aa7308 */ /* 0x0001f00000000000 */
[----:B------:R-:W-:Y:S01]  /*2e60*/  MUFU.SIN R138, R45 ;  /* 0x0000002d008a7308 */ /* 0x000fe20000000400 */
[----:B0-----:R-:W-:-:S04]  /*2e70*/  IADD3 R46, R2, R241, RZ ;  /* 0x000000f1022e7210 */ /* 0x001fc80007ffe0ff */
[C---:B------:R-:W-:Y:S01]  /*2e80*/  IADD3 R51, R46.reuse, 0xa0, RZ ;  /* 0x000000a02e337810 */ /* 0x040fe20007ffe0ff */
[----:B------:R-:W-:Y:S01]  /*2e90*/  IMAD R57, R241, 0x7, R46 ;  /* 0x00000007f1397824 */ /* 0x000fe200078e022e */
[C---:B------:R-:W-:Y:S01]  /*2ea0*/  IADD3 R53, R46.reuse, 0xc0, RZ ;  /* 0x000000c02e357810 */ /* 0x040fe20007ffe0ff */
[----:B------:R0:W-:Y:S01]  /*2eb0*/  MUFU.COS R139, R45 ;  /* 0x0000002d008b7308 */ /* 0x0001e20000000000 */
[----:B------:R-:W-:Y:S02]  /*2ec0*/  IADD3 R55, R46, 0xe0, RZ ;  /* 0x000000e02e377810 */ /* 0x000fe40007ffe0ff */
[C---:B------:R-:W-:Y:S02]  /*2ed0*/  IADD3 R50, R57.reuse, 0x3, RZ ;  /* 0x0000000339327810 */ /* 0x040fe40007ffe0ff */
[C---:B------:R-:W-:Y:S02]  /*2ee0*/  IADD3 R52, R57.reuse, 0x4, RZ ;  /* 0x0000000439347810 */ /* 0x040fe40007ffe0ff */
[----:B------:R-:W-:Y:S01]  /*2ef0*/  IADD3 R54, R57, 0x5, RZ ;  /* 0x0000000539367810 */ /* 0x000fe20007ffe0ff */
[----:B------:R-:W-:Y:S01]  /*2f00*/  MUFU.SIN R135, R3 ;  /* 0x0000000300877308 */ /* 0x000fe20000000400 */
[----:B0-----:R-:W-:-:S02]  /*2f10*/  MOV R45, UR17 ;  /* 0x00000011002d7c02 */ /* 0x001fc40008000f00 */
[----:B------:R-:W-:Y:S02]  /*2f20*/  IADD3 R56, R57, 0x6, RZ ;  /* 0x0000000639387810 */ /* 0x000fe40007ffe0ff */
[----:B------:R-:W-:Y:S01]  /*2f30*/  ISETP.LT.OR P2, PT, R45, 0x2, P0 ;  /* 0x000000022d00780c */ /* 0x000fe20000741670 */
[----:B------:R-:W-:Y:S01]  /*2f40*/  FMUL.FTZ R45, R153, UR56 ;  /* 0x00000038992d7c20 */ /* 0x000fe20008410000 */
[----:B------:R-:W-:Y:S01]  /*2f50*/  IADD3 R58, R57, 0x7, RZ ;  /* 0x00000007393a7810 */ /* 0x000fe20007ffe0ff */
[----:B------:R0:W-:Y:S02]  /*2f60*/  MUFU.COS R136, R3 ;  /* 0x0000000300887308 */ /* 0x0001e40000000000 */
[----:B------:R-:W-:Y:S01]  /*2f70*/  FMUL.RZ R59, R45, 0.15915493667125701904 ;  /* 0x3e22f9832d3b7820 */ /* 0x000fe2000040c000 */
[----:B------:R-:W-:-:S05]  /*2f80*/  IADD3 R45, R46, 0x40, RZ ;  /* 0x000000402e2d7810 */ /* 0x000fca0007ffe0ff */
[----:B------:R-:W-:Y:S01]  /*2f90*/  MUFU.SIN R131, R48 ;  /* 0x0000003000837308 */ /* 0x000fe20000000400 */
[----:B0-----:R-:W-:-:S04]  /*2fa0*/  FMUL.FTZ R3, R154, UR56 ;  /* 0x000000389a037c20 */ /* 0x001fc80008410000 */
[----:B------:R-:W-:Y:S01]  /*2fb0*/  FMUL.RZ R49, R3, 0.15915493667125701904 ;  /* 0x3e22f98303317820 */ /* 0x000fe2000040c000 */
[----:B------:R-:W-:Y:S02]  /*2fc0*/  LEA R3, R241, R2, 0x3 ;  /* 0x00000002f1037211 */ /* 0x000fe400078e18ff */
[----:B------:R0:W-:Y:S01]  /*2fd0*/  MUFU.COS R132, R48 ;  /* 0x0000003000847308 */ /* 0x0001e20000000000 */
[C---:B------:R-:W-:Y:S02]  /*2fe0*/  IADD3 R2, R57.reuse, 0x1, RZ ;  /* 0x0000000139027810 */ /* 0x040fe40007ffe0ff */
[-C--:B------:R-:W-:Y:S02]  /*2ff0*/  LEA.HI.SX32 R66, R50, R3.reuse, 0x1b ;  /* 0x0000000332427211 */ /* 0x080fe400078fdaff */
[-C--:B------:R-:W-:Y:S02]  /*3000*/  LEA.HI.SX32 R60, R2, R3.reuse, 0x1b ;  /* 0x00000003023c7211 */ /* 0x080fe400078fdaff */
[----:B------:R-:W-:Y:S01]  /*3010*/  LEA.HI.SX32 R68, R52, R3, 0x1b ;  /* 0x0000000334447211 */ /* 0x000fe200078fdaff */
[----:B------:R-:W-:Y:S01]  /*3020*/  MUFU.SIN R126, R47 ;  /* 0x0000002f007e7308 */ /* 0x000fe20000000400 */
[----:B0-----:R-:W-:-:S02]  /*3030*/  IADD3 R48, R57, 0x2, RZ ;  /* 0x0000000239307810 */ /* 0x001fc40007ffe0ff */
[-C--:B------:R-:W-:Y:S02]  /*3040*/  LEA.HI.SX32 R70, R54, R3.reuse, 0x1b ;  /* 0x0000000336467211 */ /* 0x080fe400078fdaff */
[-C--:B------:R-:W-:Y:S02]  /*3050*/  LEA.HI.SX32 R62, R48, R3.reuse, 0x1b ;  /* 0x00000003303e7211 */ /* 0x080fe400078fdaff */
[----:B------:R-:W-:Y:S01]  /*3060*/  LEA.HI.SX32 R48, R45, R46, 0x1b ;  /* 0x0000002e2d307211 */ /* 0x000fe200078fdaff */
[----:B------:R0:W-:Y:S01]  /*3070*/  MUFU.COS R130, R47 ;  /* 0x0000002f00827308 */ /* 0x0001e20000000000 */
[----:B------:R-:W-:Y:S02]  /*3080*/  IADD3 R45, R168, 0x200, RZ ;  /* 0x00000200a82d7810 */ /* 0x000fe40007ffe0ff */
[-C--:B------:R-:W-:Y:S02]  /*3090*/  LEA.HI.SX32 R120, R56, R3.reuse, 0x1b ;  /* 0x0000000338787211 */ /* 0x080fe400078fdaff */
[----:B------:R-:W-:-:S02]  /*30a0*/  LEA.HI.SX32 R122, R58, R3, 0x1b ;  /* 0x000000033a7a7211 */ /* 0x000fc400078fdaff */
[C---:B------:R-:W-:Y:S01]  /*30b0*/  IADD3 R3, R46.reuse, 0x20, RZ ;  /* 0x000000202e037810 */ /* 0x040fe20007ffe0ff */
[----:B------:R-:W-:Y:S01]  /*30c0*/  MUFU.SIN R125, R49 ;  /* 0x00000031007d7308 */ /* 0x000fe20000000400 */
[----:B0-----:R-:W-:Y:S02]  /*30d0*/  IADD3 R47, R46, 0x60, RZ ;  /* 0x000000602e2f7810 */ /* 0x001fe40007ffe0ff */
[----:B------:R-:W-:Y:S01]  /*30e0*/  SEL R128, R128, R45, !P1 ;  /* 0x0000002d80807207 */ /* 0x000fe20004800000 */
[----:B------:R-:W-:Y:S01]  /*30f0*/  FMUL.FTZ R45, R164, R178 ;  /* 0x000000b2a42d7220 */ /* 0x000fe20000410000 */
[-C--:B------:R-:W-:Y:S02]  /*3100*/  LEA.HI.SX32 R44, R3, R46.reuse, 0x1b ;  /* 0x0000002e032c7211 */ /* 0x080fe400078fdaff */
[-C--:B------:R-:W-:Y:S01]  /*3110*/  LEA.HI.SX32 R50, R47, R46.reuse, 0x1b ;  /* 0x0000002e2f327211 */ /* 0x080fe200078fdaff */
[----:B------:R0:W-:Y:S01]  /*3120*/  MUFU.COS R127, R49 ;  /* 0x00000031007f7308 */ /* 0x0001e20000000000 */
[-C--:B------:R-:W-:Y:S01]  /*3130*/  LEA.HI.SX32 R54, R51, R46.reuse, 0x1b ;  /* 0x0000002e33367211 */ /* 0x080fe200078fdaff */
[----:B------:R-:W-:Y:S01]  /*3140*/  FMUL.FTZ R47, R151, UR56 ;  /* 0x00000038972f7c20 */ /* 0x000fe20008410000 */
[----:B------:R-:W-:-:S02]  /*3150*/  LEA.HI.SX32 R56, R53, R46, 0x1b ;  /* 0x0000002e35387211 */ /* 0x000fc400078fdaff */
[-C--:B------:R-:W-:Y:S01]  /*3160*/  LEA.HI.SX32 R58, R55, R46.reuse, 0x1b ;  /* 0x0000002e373a7211 */ /* 0x080fe200078fdaff */
[----:B------:R-:W-:Y:S01]  /*3170*/  FMUL.RZ R47, R47, 0.15915493667125701904 ;  /* 0x3e22f9832f2f7820 */ /* 0x000fe2000040c000 */
[-C--:B------:R-:W-:Y:S01]  /*3180*/  LEA R44, R44, R165.reuse, 0x4 ;  /* 0x000000a52c2c7211 */ /* 0x080fe200078e20ff */
[----:B------:R-:W1:Y:S01]  /*3190*/  MUFU.EX2 R45, R45 ;  /* 0x0000002d002d7308 */ /* 0x000e620000000800 */
[----:B0-----:R-:W-:Y:S02]  /*31a0*/  IADD3 R49, R46, 0x80, RZ ;  /* 0x000000802e317810 */ /* 0x001fe40007ffe0ff */
[-C--:B------:R-:W-:Y:S02]  /*31b0*/  LEA R48, R48, R165.reuse, 0x4 ;  /* 0x000000a530307211 */ /* 0x080fe400078e20ff */
[-C--:B------:R-:W-:Y:S02]  /*31c0*/  LEA.HI.SX32 R52, R49, R46.reuse, 0x1b ;  /* 0x0000002e31347211 */ /* 0x080fe400078fdaff */
[----:B------:R-:W-:Y:S01]  /*31d0*/  LEA.HI.SX32 R46, R46, R46, 0x1b ;  /* 0x0000002e2e2e7211 */ /* 0x000fe200078fdaff */
[----:B------:R-:W-:Y:S01]  /*31e0*/  MUFU.SIN R2, R59 ;  /* 0x0000003b00027308 */ /* 0x000fe20000000400 */
[----:B------:R-:W-:-:S02]  /*31f0*/  LEA R50, R50, R165, 0x4 ;  /* 0x000000a532327211 */ /* 0x000fc400078e20ff */
[-C--:B------:R-:W-:Y:S02]  /*3200*/  LEA R46, R46, R165.reuse, 0x4 ;  /* 0x000000a52e2e7211 */ /* 0x080fe400078e20ff */
[-C--:B------:R-:W-:Y:S02]  /*3210*/  LEA R52, R52, R165.reuse, 0x4 ;  /* 0x000000a534347211 */ /* 0x080fe400078e20ff */
[-C--:B------:R-:W-:Y:S01]  /*3220*/  LEA R54, R54, R165.reuse, 0x4 ;  /* 0x000000a536367211 */ /* 0x080fe200078e20ff */
[----:B---3--:R0:W-:Y:S01]  /*3230*/  STS.128 [R46], R12 ;  /* 0x0000000c2e007388 */ /* 0x0081e20000000c00 */
[-C--:B------:R-:W-:Y:S01]  /*3240*/  LEA R56, R56, R165.reuse, 0x4 ;  /* 0x000000a538387211 */ /* 0x080fe200078e20ff */
[C---:B-1----:R-:W-:Y:S01]  /*3250*/  FMUL.FTZ R167, R45.reuse, R64 ;  /* 0x000000402da77220 */ /* 0x042fe20000410000 */
[-C--:B------:R-:W-:Y:S01]  /*3260*/  LEA R58, R58, R165.reuse, 0x4 ;  /* 0x000000a53a3a7211 */ /* 0x080fe200078e20ff */
[----:B----4-:R1:W-:Y:S01]  /*3270*/  STS.128 [R44+0x200], R28 ;  /* 0x0002001c2c007388 */ /* 0x0103e20000000c00 */
[-C--:B------:R-:W-:Y:S01]  /*3280*/  LEA R64, R60, R165.reuse, 0x4 ;  /* 0x000000a53c407211 */ /* 0x080fe200078e20ff */
[----:B------:R-:W-:Y:S01]  /*3290*/  FMUL.FTZ R166, R45, R166 ;  /* 0x000000a62da67220 */ /* 0x000fe20000410000 */
[-C--:B------:R-:W-:Y:S01]  /*32a0*/  LEA R62, R62, R165.reuse, 0x4 ;  /* 0x000000a53e3e7211 */ /* 0x080fe200078e20ff */
[----:B------:R2:W-:Y:S01]  /*32b0*/  STS.128 [R48+0x400], R40 ;  /* 0x0004002830007388 */ /* 0x0005e20000000c00 */
[----:B------:R-:W-:Y:S03]  /*32c0*/  MUFU.COS R133, R59 ;  /* 0x0000003b00857308 */ /* 0x000fe60000000000 */
[----:B------:R-:W-:Y:S04]  /*32d0*/  STS.128 [R50+0x600], R24 ;  /* 0x0006001832007388 */ /* 0x000fe80000000c00 */
[----:B------:R3:W-:Y:S01]  /*32e0*/  STS.128 [R52+0x800], R20 ;  /* 0x0008001434007388 */ /* 0x0007e20000000c00 */
[----:B------:R-:W-:Y:S01]  /*32f0*/  MUFU.SIN R3, R61 ;  /* 0x0000003d00037308 */ /* 0x000fe20000000400 */
[----:B0-----:R-:W-:Y:S01]  /*3300*/  MOV R13, UR17 ;  /* 0x00000011000d7c02 */ /* 0x001fe20008000f00 */
[----:B------:R-:W-:Y:S01]  /*3310*/  FMUL.FTZ R12, R150, UR56 ;  /* 0x00000038960c7c20 */ /* 0x000fe20008410000 */
[----:B------:R-:W-:Y:S01]  /*3320*/  STS.128 [R54+0xa00], R16 ;  /* 0x000a001036007388 */ /* 0x000fe20000000c00 */
[----:B-1----:R-:W-:-:S02]  /*3330*/  LEA R44, R120, R165, 0x4 ;  /* 0x000000a5782c7211 */ /* 0x002fc400078e20ff */
[----:B------:R-:W-:Y:S01]  /*3340*/  MOV R120, 0x3f800000 ;  /* 0x3f80000000787802 */ /* 0x000fe20000000f00 */
[----:B------:R0:W-:Y:S01]  /*3350*/  STS.128 [R56+0xc00], R8 ;  /* 0x000c000838007388 */ /* 0x0001e20000000c00 */
[-C--:B--2---:R-:W-:Y:S01]  /*3360*/  LEA R48, R70, R165.reuse, 0x4 ;  /* 0x000000a546307211 */ /* 0x084fe200078e20ff */
[----:B------:R1:W-:Y:S01]  /*3370*/  MUFU.COS R137, R61 ;  /* 0x0000003d00897308 */ /* 0x0003e20000000000 */
[-C--:B------:R-:W-:Y:S01]  /*3380*/  LEA R40, R122, R165.reuse, 0x4 ;  /* 0x000000a57a287211 */ /* 0x080fe200078e20ff */
[----:B------:R2:W-:Y:S01]  /*3390*/  STS.128 [R58+0xe00], R4 ;  /* 0x000e00043a007388 */ /* 0x0005e20000000c00 */
[----:B------:R-:W-:Y:S01]  /*33a0*/  NOP ;  /* 0x0000000000007918 */ /* 0x000fe20000000000 */
[----:B---3--:R-:W-:-:S04]  /*33b0*/  LEA R52, R68, R165, 0x4 ;  /* 0x000000a544347211 */ /* 0x008fc800078e20ff */
[----:B------:R-:W-:Y:S01]  /*33c0*/  MUFU.SIN R134, R47 ;  /* 0x0000002f00867308 */ /* 0x000fe20000000400 */
[----:B-1----:R-:W-:Y:S01]  /*33d0*/  LDS.128 R60, [R62+0x20] ;  /* 0x000020003e3c7984 */ /* 0x002fe20000000c00 */
[----:B------:R-:W-:Y:S01]  /*33e0*/  CS2R R122, SRZ ;  /* 0x00000000007a7805 */ /* 0x000fe2000001ff00 */
[----:B------:R-:W-:Y:S01]  /*33f0*/  FMUL.RZ R12, R12, 0.15915493667125701904 ;  /* 0x3e22f9830c0c7820 */ /* 0x000fe2000040c000 */
[----:B0-----:R-:W0:Y:S01]  /*3400*/  @!P2 LDC R9, c[0x0][0x21c] ;  /* 0x00008700ff09ab82 */ /* 0x001e220000000800 */
[----:B------:R-:W-:Y:S01]  /*3410*/  LEA R56, R66, R165, 0x4 ;  /* 0x000000a542387211 */ /* 0x000fe200078e20ff */
[----:B------:R-:W-:Y:S01]  /*3420*/  LDS.128 R52, [R52+0x40] ;  /* 0x0000400034347984 */ /* 0x000fe20000000c00 */
[----:B------:R-:W-:Y:S01]  /*3430*/  @!P2 IADD3 R8, R13, -0x2, RZ ;  /* 0xfffffffe0d08a810 */ /* 0x000fe20007ffe0ff */
[----:B------:R1:W-:Y:S01]  /*3440*/  MUFU.COS R177, R47 ;  /* 0x0000002f00b17308 */ /* 0x0003e20000000000 */
[----:B--2---:R-:W-:Y:S01]  /*3450*/  LEA.HI.SX32 R4, R57, R57, 0x1b ;  /* 0x0000003939047211 */ /* 0x004fe200078fdaff */
[----:B------:R-:W-:Y:S01]  /*3460*/  LDS.128 R64, [R64+0x10] ;  /* 0x0000100040407984 */ /* 0x000fe20000000c00 */
[-C--:B------:R-:W-:Y:S01]  /*3470*/  LEA R5, R128, R165.reuse, 0x3 ;  /* 0x000000a580057211 */ /* 0x080fe200078e18ff */
[-C--:B------:R-:W-:Y:S01]  /*3480*/  FMUL.FTZ R6, R163, R178.reuse ;  /* 0x000000b2a3067220 */ /* 0x080fe20000410000 */
[----:B------:R-:W-:Y:S01]  /*3490*/  LEA R4, R4, R165, 0x4 ;  /* 0x000000a504047211 */ /* 0x000fe200078e20ff */
[----:B------:R-:W-:Y:S01]  /*34a0*/  LDS.128 R56, [R56+0x30] ;  /* 0x0000300038387984 */ /* 0x000fe20000000c00 */
[----:B------:R-:W-:Y:S01]  /*34b0*/  MOV R128, UR45 ;  /* 0x0000002d00807c02 */ /* 0x000fe20008000f00 */
[----:B------:R-:W-:Y:S01]  /*34c0*/  MUFU.SIN R179, R12 ;  /* 0x0000000c00b37308 */ /* 0x000fe20000000400 */
[----:B------:R-:W-:Y:S01]  /*34d0*/  MOV R11, 0x10 ;  /* 0x00000010000b7802 */ /* 0x000fe20000000f00 */
[----:B------:R-:W2:Y:S01]  /*34e0*/  LDS.128 R68, [R4] ;  /* 0x0000000004447984 */ /* 0x000ea20000000c00 */
[----:B------:R-:W-:-:S03]  /*34f0*/  FMUL.FTZ R7, R162, R178 ;  /* 0x000000b2a2077220 */ /* 0x000fc60000410000 */
[----:B------:R-:W3:Y:S01]  /*3500*/  LDS.128 R48, [R48+0x50] ;  /* 0x0000500030307984 */ /* 0x000ee20000000c00 */
[----:B------:R-:W-:Y:S01]  /*3510*/  ISETP.NE.AND P3, PT, R168, 0x7f, PT ;  /* 0x0000007fa800780c */ /* 0x000fe20003f65270 */
[----:B------:R4:W-:Y:S02]  /*3520*/  MUFU.COS R180, R12 ;  /* 0x0000000c00b47308 */ /* 0x0009e40000000000 */
[----:B-1----:R-:W1:Y:S01]  /*3530*/  LDS.128 R44, [R44+0x60] ;  /* 0x000060002c2c7984 */ /* 0x002e620000000c00 */
[----:B0-----:R-:W-:-:S03]  /*3540*/  @!P2 IMAD R10, R8, R9, UR7 ;  /* 0x00000007080aae24 */ /* 0x001fc6000f8e0209 */
[----:B------:R-:W0:Y:S01]  /*3550*/  LDS.128 R40, [R40+0x70] ;  /* 0x0000700028287984 */ /* 0x000e220000000c00 */
[-C--:B------:R-:W-:Y:S01]  /*3560*/  FMUL.FTZ R13, R156, R178.reuse ;  /* 0x000000b29c0d7220 */ /* 0x080fe20000410000 */
[-C--:B------:R-:W-:Y:S01]  /*3570*/  FMUL.FTZ R8, R161, R178.reuse ;  /* 0x000000b2a1087220 */ /* 0x080fe20000410000 */
[----:B------:R-:W3:Y:S01]  /*3580*/  MUFU.EX2 R6, R6 ;  /* 0x0000000600067308 */ /* 0x000ee20000000800 */
[----:B------:R2:W-:Y:S04]  /*3590*/  STS.64 [R5+0x9880], R166 ;  /* 0x009880a605007388 */ /* 0x0005e80000000a00 */
[----:B------:R-:W5:Y:S01]  /*35a0*/  LDG.E.64 R128, desc[UR22][R128.64] ;  /* 0x0000001680807981 */ /* 0x000f62000c1e1b00 */
[-C--:B----4-:R-:W-:Y:S01]  /*35b0*/  FMUL.FTZ R12, R157, R178.reuse ;  /* 0x000000b29d0c7220 */ /* 0x090fe20000410000 */
[-C--:B------:R-:W-:Y:S01]  /*35c0*/  FMUL.FTZ R9, R160, R178.reuse ;  /* 0x000000b2a0097220 */ /* 0x080fe20000410000 */
[----:B------:R-:W-:Y:S01]  /*35d0*/  MUFU.EX2 R13, R13 ;  /* 0x0000000d000d7308 */ /* 0x000fe20000000800 */
[----:B--2---:R-:W-:Y:S01]  /*35e0*/  @!P2 IMAD.WIDE R4, R10, R11, UR20 ;  /* 0x000000140a04ae25 */ /* 0x004fe2000f8e020b */
[----:B------:R-:W-:Y:S03]  /*35f0*/  BAR.SYNC.DEFER_BLOCKING 0x0 ;  /* 0x0000000000007b1d */ /* 0x000fe60000010000 */
[----:B------:R-:W-:-:S03]  /*3600*/  FMUL.FTZ R10, R159, R178 ;  /* 0x000000b29f0a7220 */ /* 0x000fc60000410000 */
[----:B------:R-:W2:Y:S08]  /*3610*/  MUFU.EX2 R12, R12 ;  /* 0x0000000c000c7308 */ /* 0x000eb00000000800 */
[----:B------:R-:W4:Y:S01]  /*3620*/  MUFU.EX2 R8, R8 ;  /* 0x0000000800087308 */ /* 0x000f220000000800 */
[----:B------:R-:W-:-:S07]  /*3630*/  FMUL.FTZ R15, R152, R178 ;  /* 0x000000b2980f7220 */ /* 0x000fce0000410000 */
[----:B------:R-:W-:Y:S01]  /*3640*/  MUFU.EX2 R7, R7 ;  /* 0x0000000700077308 */ /* 0x000fe20000000800 */
[----:B------:R1:W5:Y:S01]  /*3650*/  @!P2 LDG.E.128 R120, desc[UR22][R4.64] ;  /* 0x000000160478a981 */ /* 0x000362000c1e1d00 */
[----:B------:R-:W-:Y:S01]  /*3660*/  FMUL.FTZ R225, R164, R69 ;  /* 0x00000045a4e17220 */ /* 0x000fe20000410000 */
[C---:B---3--:R-:W-:Y:S01]  /*3670*/  FMUL.FTZ R31, R6.reuse, R176 ;  /* 0x000000b0061f7220 */ /* 0x048fe20000410000 */
[----:B------:R-:W-:-:S04]  /*3680*/  FMUL.FTZ R30, R6, R175 ;  /* 0x000000af061e7220 */ /* 0x000fc80000410000 */
[----:B------:R-:W-:Y:S01]  /*3690*/  MUFU.EX2 R9, R9 ;  /* 0x0000000900097308 */ /* 0x000fe20000000800 */
[----:B-1----:R-:W-:-:S07]  /*36a0*/  FMUL.FTZ R4, R154, R178 ;  /* 0x000000b29a047220 */ /* 0x002fce0000410000 */
[----:B------:R-:W-:Y:S08]  /*36b0*/  MUFU.COS R181, R182 ;  /* 0x000000b600b57308 */ /* 0x000ff00000000000 */
[----:B------:R-:W1:Y:S01]  /*36c0*/  MUFU.EX2 R4, R4 ;  /* 0x0000000400047308 */ /* 0x000e620000000800 */
[----:B------:R-:W-:-:S07]  /*36d0*/  FMUL.FTZ R5, R153, R178 ;  /* 0x000000b299057220 */ /* 0x000fce0000410000 */
[----:B------:R-:W3:Y:S01]  /*36e0*/  MUFU.EX2 R10, R10 ;  /* 0x0000000a000a7308 */ /* 0x000ee20000000800 */
[----:B------:R-:W-:Y:S01]  /*36f0*/  FMUL.FTZ R225, R116, R225 ;  /* 0x000000e174e17220 */ /* 0x000fe20000410000 */
[C---:B--2---:R-:W-:Y:S01]  /*3700*/  FMUL.FTZ R19, R12.reuse, R136 ;  /* 0x000000880c137220 */ /* 0x044fe20000410000 */
[----:B------:R-:W-:Y:S01]  /*3710*/  FMUL.FTZ R18, R12, R135 ;  /* 0x000000870c127220 */ /* 0x000fe20000410000 */
[C---:B------:R-:W-:Y:S01]  /*3720*/  FMUL.FTZ R17, R13.reuse, R132 ;  /* 0x000000840d117220 */ /* 0x040fe20000410000 */
[----:B------:R-:W-:-:S03]  /*3730*/  FMUL.FTZ R16, R13, R131 ;  /* 0x000000830d107220 */ /* 0x000fc60000410000 */
[----:B------:R2:W-:Y:S01]  /*3740*/  MUFU.EX2 R184, R5 ;  /* 0x0000000500b87308 */ /* 0x0005e20000000800 */
[C---:B----4-:R-:W-:Y:S01]  /*3750*/  FMUL.FTZ R27, R8.reuse, R172 ;  /* 0x000000ac081b7220 */ /* 0x050fe20000410000 */
[----:B------:R-:W-:Y:S01]  /*3760*/  FMUL.FTZ R26, R8, R171 ;  /* 0x000000ab081a7220 */ /* 0x000fe20000410000 */
[C---:B-1----:R-:W-:Y:S01]  /*3770*/  FMUL.FTZ R13, R4.reuse, R127 ;  /* 0x0000007f040d7220 */ /* 0x042fe20000410000 */
[----:B------:R-:W-:-:S04]  /*3780*/  FMUL.FTZ R12, R4, R125 ;  /* 0x0000007d040c7220 */ /* 0x000fc80000410000 */
[----:B------:R-:W1:Y:S01]  /*3790*/  MUFU.EX2 R6, R15 ;  /* 0x0000000f00067308 */ /* 0x000e620000000800 */
[----:B--2---:R-:W-:Y:S01]  /*37a0*/  FMUL.FTZ R5, R164, R68 ;  /* 0x00000044a4057220 */ /* 0x004fe20000410000 */
[----:B------:R-:W-:Y:S01]  /*37b0*/  FMUL.FTZ R8, R150, R178 ;  /* 0x000000b296087220 */ /* 0x000fe20000410000 */
[----:B------:R-:W-:Y:S02]  /*37c0*/  FMUL.FTZ R4, R163, R70 ;  /* 0x00000046a3047220 */ /* 0x000fe40000410000 */
[----:B------:R-:W-:Y:S01]  /*37d0*/  FMUL.FTZ R226, R116, R5 ;  /* 0x0000000574e27220 */ /* 0x000fe20000410000 */
[----:B------:R-:W-:Y:S01]  /*37e0*/  FMUL.FTZ R5, R225, R30 ;  /* 0x0000001ee1057220 */ /* 0x000fe20000410000 */
[----:B------:R-:W-:Y:S01]  /*37f0*/  FMUL.FTZ R14, R155, R178 ;  /* 0x000000b29b0e7220 */ /* 0x000fe20000410000 */
[C---:B------:R-:W-:Y:S01]  /*3800*/  FMUL.FTZ R29, R7.reuse, R174 ;  /* 0x000000ae071d7220 */ /* 0x040fe20000410000 */
[----:B------:R-:W-:Y:S01]  /*3810*/  FMUL.FTZ R28, R7, R173 ;  /* 0x000000ad071c7220 */ /* 0x000fe20000410000 */
[----:B------:R-:W-:Y:S01]  /*3820*/  FMUL.FTZ R7, R151, R178 ;  /* 0x000000b297077220 */ /* 0x000fe20000410000 */
[----:B------:R2:W-:Y:S01]  /*3830*/  MUFU.EX2 R131, R8 ;  /* 0x0000000800837308 */ /* 0x0005e20000000800 */
[----:B------:R-:W-:Y:S01]  /*3840*/  FMUL.FTZ R223, R117, R4 ;  /* 0x0000000475df7220 */ /* 0x000fe20000410000 */
[----:B------:R-:W-:Y:S01]  /*3850*/  FMUL.FTZ R224, R163, R71 ;  /* 0x00000047a3e07220 */ /* 0x000fe20000410000 */
[----:B------:R-:W-:Y:S01]  /*3860*/  FFMA.FTZ R4, R226, R31, -R5 ;  /* 0x0000001fe2047223 */ /* 0x000fe20000010805 */
[----:B---3--:R-:W-:Y:S01]  /*3870*/  FMUL.FTZ R22, R10, R146 ;  /* 0x000000920a167220 */ /* 0x008fe20000410000 */
[----:B--2---:R-:W-:-:S03]  /*3880*/  FMUL.FTZ R8, R226, R30 ;  /* 0x0000001ee2087220 */ /* 0x004fc60000410000 */
[----:B------:R-:W2:Y:S01]  /*3890*/  MUFU.EX2 R183, R14 ;  /* 0x0000000e00b77308 */ /* 0x000ea20000000800 */
[----:B------:R-:W-:Y:S01]  /*38a0*/  FMUL.FTZ R224, R117, R224 ;  /* 0x000000e075e07220 */ /* 0x000fe20000410000 */
[----:B------:R-:W-:Y:S01]  /*38b0*/  FADD.FTZ R4, R223, R4 ;  /* 0x00000004df047221 */ /* 0x000fe20000010000 */
[----:B------:R-:W-:Y:S01]  /*38c0*/  FMUL.FTZ R11, R158, R178 ;  /* 0x000000b29e0b7220 */ /* 0x000fe20000410000 */
[C---:B------:R-:W-:Y:S01]  /*38d0*/  FMUL.FTZ R25, R9.reuse, R170 ;  /* 0x000000aa09197220 */ /* 0x040fe20000410000 */
[----:B------:R-:W-:-:S03]  /*38e0*/  FMUL.FTZ R24, R9, R169 ;  /* 0x000000a909187220 */ /* 0x000fc60000410000 */
[----:B------:R3:W4:Y:S01]  /*38f0*/  MUFU.EX2 R146, R7 ;  /* 0x0000000700927308 */ /* 0x0007220000000800 */
[----:B------:R-:W-:Y:S01]  /*3900*/  FMUL.FTZ R178, R149, R178 ;  /* 0x000000b295b27220 */ /* 0x000fe20000410000 */
[----:B-1----:R-:W-:Y:S01]  /*3910*/  FMUL.FTZ R9, R6, R137 ;  /* 0x0000008906097220 */ /* 0x002fe20000410000 */
[----:B------:R-:W-:Y:S01]  /*3920*/  FMUL.FTZ R23, R10, R147 ;  /* 0x000000930a177220 */ /* 0x000fe20000410000 */
[----:B---3--:R-:W-:Y:S01]  /*3930*/  FFMA.FTZ R7, R225, R31, R8 ;  /* 0x0000001fe1077223 */ /* 0x008fe20000010008 */
        /* <DEDUP_REMOVED lines=8> */
[C---:B------:R-:W-:Y:S01]  /*39c0*/  FFMA.FTZ R5, R29.reuse, R7, R6 ;  /* 0x000000071d057223 */ /* 0x040fe20000010006 */
[----:B------:R-:W-:Y:S01]  /*39d0*/  MUFU.EX2 R178, R178 ;  /* 0x000000b200b27308 */ /* 0x000fe20000000800 */
[----:B------:R-:W-:Y:S01]  /*39e0*/  FMUL.FTZ R221, R118, R221 ;  /* 0x000000dd76dd7220 */ /* 0x000fe20000410000 */
[----:B------:R-:W-:Y:S01]  /*39f0*/  FFMA.FTZ R2, R29, R4, -R2 ;  /* 0x000000041d027223 */ /* 0x000fe20000010802 */
[----:B------:R-:W-:-:S05]  /*3a00*/  FADD.FTZ R127, R222, R5 ;  /* 0x00000005de7f7221 */ /* 0x000fca0000010000 */
[----:B------:R-:W1:Y:S01]  /*3a10*/  MUFU.SIN R125, R182 ;  /* 0x000000b6007d7308 */ /* 0x000e620000000400 */
[C---:B--2---:R-:W-:Y:S01]  /*3a20*/  FMUL.FTZ R15, R183.reuse, R130 ;  /* 0x00000082b70f7220 */ /* 0x044fe20000410000 */
[----:B------:R-:W-:Y:S01]  /*3a30*/  FMUL.FTZ R14, R183, R126 ;  /* 0x0000007eb70e7220 */ /* 0x000fe20000410000 */
[----:B------:R-:W-:Y:S01]  /*3a40*/  FADD.FTZ R126, R221, R2 ;  /* 0x00000002dd7e7221 */ /* 0x000fe20000010000 */
[----:B------:R-:W-:Y:S01]  /*3a50*/  FMUL.FTZ R130, R26, R127 ;  /* 0x0000007f1a827220 */ /* 0x000fe20000410000 */
[----:B----4-:R-:W-:Y:S02]  /*3a60*/  FMUL.FTZ R6, R146, R134 ;  /* 0x0000008692067220 */ /* 0x010fe40000410000 */
[-C--:B------:R-:W-:Y:S01]  /*3a70*/  FMUL.FTZ R134, R26, R126.reuse ;  /* 0x0000007e1a867220 */ /* 0x080fe20000410000 */
[----:B------:R-:W-:Y:S01]  /*3a80*/  FFMA.FTZ R132, R27, R126, -R130 ;  /* 0x0000007e1b847223 */ /* 0x000fe20000010882 */
[----:B------:R-:W-:Y:S01]  /*3a90*/  FMUL.FTZ R126, R166, R30 ;  /* 0x0000001ea67e7220 */ /* 0x000fe20000410000 */
[C---:B------:R-:W-:Y:S01]  /*3aa0*/  FMUL.FTZ R5, R131.reuse, R180 ;  /* 0x000000b483057220 */ /* 0x040fe20000410000 */
[----:B------:R-:W-:Y:S01]  /*3ab0*/  FMUL.FTZ R4, R131, R179 ;  /* 0x000000b383047220 */ /* 0x000fe20000410000 */
[----:B------:R-:W-:Y:S01]  /*3ac0*/  FFMA.FTZ R131, R27, R127, R134 ;  /* 0x0000007f1b837223 */ /* 0x000fe20000010086 */
[----:B------:R-:W-:Y:S01]  /*3ad0*/  FMUL.FTZ R220, R161, R67 ;  /* 0x00000043a1dc7220 */ /* 0x000fe20000410000 */
[----:B------:R-:W-:Y:S01]  /*3ae0*/  FFMA.FTZ R127, R167, R31, R126 ;  /* 0x0000001fa77f7223 */ /* 0x000fe2000001007e */
[----:B------:R-:W-:Y:S01]  /*3af0*/  FMUL.FTZ R126, R161, R66 ;  /* 0x00000042a17e7220 */ /* 0x000fe20000410000 */
[----:B-1----:R-:W-:Y:S01]  /*3b00*/  FMUL.FTZ R2, R178, R125 ;  /* 0x0000007db2027220 */ /* 0x002fe20000410000 */
[----:B------:R-:W-:Y:S01]  /*3b10*/  FMUL.FTZ R125, R167, R30 ;  /* 0x0000001ea77d7220 */ /* 0x000fe20000410000 */
[C---:B------:R-:W-:Y:S01]  /*3b20*/  FMUL.FTZ R220, R119.reuse, R220 ;  /* 0x000000dc77dc7220 */ /* 0x040fe20000410000 */
[----:B------:R-:W-:Y:S01]  /*3b30*/  FMUL.FTZ R219, R119, R126 ;  /* 0x0000007e77db7220 */ /* 0x000fe20000410000 */
[----:B------:R-:W-:Y:S01]  /*3b40*/  FMUL.FTZ R130, R28, R127 ;  /* 0x0000007f1c827220 */ /* 0x000fe20000410000 */
[----:B------:R-:W-:Y:S01]  /*3b50*/  FFMA.FTZ R125, R166, R31, -R125 ;  /* 0x0000001fa67d7223 */ /* 0x000fe2000001087d */
[----:B------:R-:W-:Y:S01]  /*3b60*/  FADD.FTZ R131, R220, R131 ;  /* 0x00000083dc837221 */ /* 0x000fe20000010000 */
[----:B------:R-:W-:-:S02]  /*3b70*/  FADD.FTZ R132, R219, R132 ;  /* 0x00000084db847221 */ /* 0x000fc40000010000 */
[-C--:B------:R-:W-:Y:S01]  /*3b80*/  FMUL.FTZ R126, R28, R125.reuse ;  /* 0x0000007d1c7e7220 */ /* 0x080fe20000410000 */
[C---:B------:R-:W-:Y:S01]  /*3b90*/  FFMA.FTZ R130, R29.reuse, R125, -R130 ;  /* 0x0000007d1d827223 */ /* 0x040fe20000010882 */
[----:B------:R-:W-:Y:S01]  /*3ba0*/  FMUL.FTZ R134, R24, R131 ;  /* 0x0000008318867220 */ /* 0x000fe20000410000 */
[----:B------:R-:W-:Y:S01]  /*3bb0*/  FMUL.FTZ R125, R160, R60 ;  /* 0x0000003ca07d7220 */ /* 0x000fe20000410000 */
[-C--:B------:R-:W-:Y:S01]  /*3bc0*/  FMUL.FTZ R136, R24, R132.reuse ;  /* 0x0000008418887220 */ /* 0x080fe20000410000 */
[----:B------:R-:W-:Y:S01]  /*3bd0*/  FMUL.FTZ R217, R160, R61 ;  /* 0x0000003da0d97220 */ /* 0x000fe20000410000 */
[----:B------:R-:W1:Y:S01]  /*3be0*/  MUFU.EX2 R11, R11 ;  /* 0x0000000b000b7308 */ /* 0x000e620000000800 */
[----:B------:R-:W-:Y:S01]  /*3bf0*/  FFMA.FTZ R126, R29, R127, R126 ;  /* 0x0000007f1d7e7223 */ /* 0x000fe2000001007e */
[C---:B------:R-:W-:Y:S01]  /*3c00*/  FFMA.FTZ R127, R25.reuse, R132, -R134 ;  /* 0x00000084197f7223 */ /* 0x040fe20000010886 */
[C---:B------:R-:W-:Y:S01]  /*3c10*/  FMUL.FTZ R218, R112.reuse, R125 ;  /* 0x0000007d70da7220 */ /* 0x040fe20000410000 */
[----:B------:R-:W-:Y:S01]  /*3c20*/  FFMA.FTZ R136, R25, R131, R136 ;  /* 0x0000008319887223 */ /* 0x000fe20000010088 */
[----:B------:R-:W-:Y:S01]  /*3c30*/  FMUL.FTZ R217, R112, R217 ;  /* 0x000000d970d97220 */ /* 0x000fe20000410000 */
[----:B------:R-:W-:Y:S01]  /*3c40*/  FMUL.FTZ R132, R26, R126 ;  /* 0x0000007e1a847220 */ /* 0x000fe20000410000 */
[----:B------:R-:W-:Y:S01]  /*3c50*/  FADD.FTZ R127, R218, R127 ;  /* 0x0000007fda7f7221 */ /* 0x000fe20000010000 */
[-C--:B------:R-:W-:Y:S01]  /*3c60*/  FMUL.FTZ R125, R26, R130.reuse ;  /* 0x000000821a7d7220 */ /* 0x080fe20000410000 */
[----:B------:R-:W-:Y:S01]  /*3c70*/  FADD.FTZ R136, R217, R136 ;  /* 0x00000088d9887221 */ /* 0x000fe20000010000 */
[----:B------:R-:W-:Y:S01]  /*3c80*/  FMUL.FTZ R216, R159, R63 ;  /* 0x0000003f9fd87220 */ /* 0x000fe20000410000 */
[CC--:B------:R-:W-:Y:S01]  /*3c90*/  FMUL.FTZ R134, R22.reuse, R127.reuse ;  /* 0x0000007f16867220 */ /* 0x0c0fe20000410000 */
[C---:B------:R-:W-:Y:S01]  /*3ca0*/  FFMA.FTZ R132, R27.reuse, R130, -R132 ;  /* 0x000000821b847223 */ /* 0x040fe20000010884 */
[----:B------:R-:W-:Y:S01]  /*3cb0*/  FFMA.FTZ R125, R27, R126, R125 ;  /* 0x0000007e1b7d7223 */ /* 0x000fe2000001007d */
[----:B------:R-:W-:Y:S01]  /*3cc0*/  FMUL.FTZ R130, R22, R136 ;  /* 0x0000008816827220 */ /* 0x000fe20000410000 */
[----:B------:R-:W-:Y:S01]  /*3cd0*/  FMUL.FTZ R126, R159, R62 ;  /* 0x0000003e9f7e7220 */ /* 0x000fe20000410000 */
[----:B------:R-:W-:Y:S01]  /*3ce0*/  FFMA.FTZ R131, R23, R136, R134 ;  /* 0x0000008817837223 */ /* 0x000fe20000010086 */
[----:B------:R-:W-:Y:S01]  /*3cf0*/  FMUL.FTZ R216, R113, R216 ;  /* 0x000000d871d87220 */ /* 0x000fe20000410000 */
[----:B------:R-:W-:Y:S01]  /*3d00*/  FFMA.FTZ R134, R23, R127, -R130 ;  /* 0x0000007f17867223 */ /* 0x000fe20000010882 */
[----:B------:R-:W-:Y:S01]  /*3d10*/  FMUL.FTZ R215, R113, R126 ;  /* 0x0000007e71d77220 */ /* 0x000fe20000410000 */
[CC--:B------:R-:W-:Y:S01]  /*3d20*/  FMUL.FTZ R130, R24.reuse, R125.reuse ;  /* 0x0000007d18827220 */ /* 0x0c0fe20000410000 */
        /* <DEDUP_REMOVED lines=9> */
[-C--:B------:R-:W-:Y:S01]  /*3dc0*/  FMUL.FTZ R136, R20, R134.reuse ;  /* 0x0000008614887220 */ /* 0x080fe20000410000 */
[----:B------:R-:W-:Y:S01]  /*3dd0*/  FMUL.FTZ R213, R158, R57 ;  /* 0x000000399ed57220 */ /* 0x000fe20000410000 */
        /* <DEDUP_REMOVED lines=19> */
[-C--:B------:R-:W-:Y:S01]  /*3f10*/  FMUL.FTZ R126, R20, R132.reuse ;  /* 0x00000084147e7220 */ /* 0x080fe20000410000 */
[----:B------:R-:W-:Y:S01]  /*3f20*/  FADD.FTZ R131, R212, R131 ;  /* 0x00000083d4837221 */ /* 0x000fe20000010000 */
[----:B------:R-:W-:Y:S01]  /*3f30*/  FADD.FTZ R134, R211, R134 ;  /* 0x00000086d3867221 */ /* 0x000fe20000010000 */
[C---:B------:R-:W-:Y:S01]  /*3f40*/  FFMA.FTZ R130, R21.reuse, R132, -R130 ;  /* 0x0000008415827223 */ /* 0x040fe20000010882 */
[----:B------:R-:W-:Y:S01]  /*3f50*/  FFMA.FTZ R126, R21, R125, R126 ;  /* 0x0000007d157e7223 */ /* 0x000fe2000001007e */
        /* <DEDUP_REMOVED lines=41> */
[C---:B------:R-:W-:Y:S01]  /*41f0*/  FMUL.FTZ R134, R10.reuse, R127 ;  /* 0x0000007f0a867220 */ /* 0x040fe20000410000 */
[----:B------:R-:W-:Y:S01]  /*4200*/  FMUL.FTZ R204, R153, R51 ;  /* 0x0000003399cc7220 */ /* 0x000fe20000410000 */
        /* <DEDUP_REMOVED lines=19> */
[----:B------:R-:W-:Y:S01]  /*4340*/  FMUL.FTZ R202, R104, R125 ;  /* 0x0000007d68ca7220 */ /* 0x000fe20000410000 */
[----:B------:R-:W-:Y:S01]  /*4350*/  FMUL.FTZ R125, R10, R130 ;  /* 0x000000820a7d7220 */ /* 0x000fe20000410000 */
[----:B------:R-:W-:Y:S01]  /*4360*/  FFMA.FTZ R136, R9, R131, R136 ;  /* 0x0000008309887223 */ /* 0x000fe20000010088 */
[----:B------:R-:W-:Y:S01]  /*4370*/  FMUL.FTZ R201, R104, R201 ;  /* 0x000000c968c97220 */ /* 0x000fe20000410000 */
[----:B------:R-:W-:Y:S01]  /*4380*/  FADD.FTZ R127, R202, R127 ;  /* 0x0000007fca7f7221 */ /* 0x000fe20000010000 */
[-C--:B------:R-:W-:Y:S01]  /*4390*/  FMUL.FTZ R132, R10, R126.reuse ;  /* 0x0000007e0a847220 */ /* 0x080fe20000410000 */
[----:B------:R-:W-:Y:S01]  /*43a0*/  FFMA.FTZ R125, R11, R126, R125 ;  /* 0x0000007e0b7d7223 */ /* 0x000fe2000001007d */
[----:B------:R-:W-:Y:S01]  /*43b0*/  FMUL.FTZ R7, R146, R177 ;  /* 0x000000b192077220 */ /* 0x000fe20000410000 */
[----:B------:R-:W-:Y:S01]  /*43c0*/  FADD.FTZ R136, R201, R136 ;  /* 0x00000088c9887221 */ /* 0x000fe20000010000 */
[C---:B------:R-:W-:Y:S01]  /*43d0*/  FMUL.FTZ R134, R6.reuse, R127 ;  /* 0x0000007f06867220 */ /* 0x040fe20000410000 */
[----:B------:R-:W-:Y:S01]  /*43e0*/  FMUL.FTZ R126, R151, R47 ;  /* 0x0000002f977e7220 */ /* 0x000fe20000410000 */
[----:B------:R-:W-:Y:S01]  /*43f0*/  @P3 IADD3 R146, R165, R124, RZ ;  /* 0x0000007ca5923210 */ /* 0x000fe20007ffe0ff */
[----:B------:R-:W-:Y:S01]  /*4400*/  FFMA.FTZ R132, R11, R130, -R132 ;  /* 0x000000820b847223 */ /* 0x000fe20000010884 */
[-C--:B------:R-:W-:Y:S01]  /*4410*/  FMUL.FTZ R130, R6, R136.reuse ;  /* 0x0000008806827220 */ /* 0x080fe20000410000 */
[----:B------:R-:W-:Y:S01]  /*4420*/  FFMA.FTZ R134, R7, R136, R134 ;  /* 0x0000008807867223 */ /* 0x000fe20000010086 */
[----:B------:R-:W-:Y:S01]  /*4430*/  FMUL.FTZ R200, R151, R46 ;  /* 0x0000002e97c87220 */ /* 0x000fe20000410000 */
[----:B------:R-:W-:Y:S01]  /*4440*/  FMUL.FTZ R199, R105, R126 ;  /* 0x0000007e69c77220 */ /* 0x000fe20000410000 */
[----:B------:R-:W1:Y:S01]  /*4450*/  @P3 LDS.64 R146, [R146+0xa888] ;  /* 0x00a8880092923984 */ /* 0x000e620000000a00 */
[----:B------:R-:W-:Y:S01]  /*4460*/  FFMA.FTZ R131, R7, R127, -R130 ;  /* 0x0000007f07837223 */ /* 0x000fe20000010882 */
[----:B------:R-:W-:Y:S01]  /*4470*/  FMUL.FTZ R200, R105, R200 ;  /* 0x000000c869c87220 */ /* 0x000fe20000410000 */
[----:B------:R-:W-:Y:S01]  /*4480*/  FADD.FTZ R134, R199, R134 ;  /* 0x00000086c7867221 */ /* 0x000fe20000010000 */
[CC--:B------:R-:W-:Y:S01]  /*4490*/  FMUL.FTZ R127, R8.reuse, R125.reuse ;  /* 0x0000007d087f7220 */ /* 0x0c0fe20000410000 */
[----:B------:R-:W-:Y:S01]  /*44a0*/  FMUL.FTZ R126, R8, R132 ;  /* 0x00000084087e7220 */ /* 0x000fe20000410000 */
[----:B------:R-:W-:Y:S01]  /*44b0*/  FADD.FTZ R131, R200, R131 ;  /* 0x00000083c8837221 */ /* 0x000fe20000010000 */
[----:B------:R-:W-:Y:S01]  /*44c0*/  FMUL.FTZ R136, R4, R134 ;  /* 0x0000008604887220 */ /* 0x000fe20000410000 */
[C---:B------:R-:W-:Y:S01]  /*44d0*/  FFMA.FTZ R127, R9.reuse, R132, -R127 ;  /* 0x00000084097f7223 */ /* 0x040fe2000001087f */
[----:B------:R-:W-:Y:S01]  /*44e0*/  FFMA.FTZ R126, R9, R125, R126 ;  /* 0x0000007d097e7223 */ /* 0x000fe2000001007e */
[----:B0-----:R-:W-:Y:S01]  /*44f0*/  FMUL.FTZ R195, R150, R41 ;  /* 0x0000002996c37220 */ /* 0x001fe20000410000 */
[CC--:B------:R-:W-:Y:S01]  /*4500*/  FFMA.FTZ R133, R5.reuse, R131.reuse, -R136 ;  /* 0x0000008305857223 */ /* 0x0c0fe20000010888 */
[----:B------:R-:W-:Y:S01]  /*4510*/  FMUL.FTZ R136, R4, R131 ;  /* 0x0000008304887220 */ /* 0x000fe20000410000 */
[----:B------:R-:W-:Y:S01]  /*4520*/  FMUL.FTZ R132, R6, R127 ;  /* 0x0000007f06847220 */ /* 0x000fe20000410000 */
[----:B------:R-:W-:Y:S01]  /*4530*/  FMUL.FTZ R125, R150, R40 ;  /* 0x00000028967d7220 */ /* 0x000fe20000410000 */
[----:B------:R-:W-:Y:S01]  /*4540*/  FMUL.FTZ R130, R6, R126 ;  /* 0x0000007e06827220 */ /* 0x000fe20000410000 */
[----:B------:R-:W-:Y:S01]  /*4550*/  FFMA.FTZ R136, R5, R134, R136 ;  /* 0x0000008605887223 */ /* 0x000fe20000010088 */
[C---:B------:R-:W-:Y:S01]  /*4560*/  FMUL.FTZ R195, R106.reuse, R195 ;  /* 0x000000c36ac37220 */ /* 0x040fe20000410000 */
[C---:B------:R-:W-:Y:S01]  /*4570*/  FFMA.FTZ R132, R7.reuse, R126, R132 ;  /* 0x0000007e07847223 */ /* 0x040fe20000010084 */
[----:B------:R-:W-:Y:S01]  /*4580*/  FMUL.FTZ R196, R106, R125 ;  /* 0x0000007d6ac47220 */ /* 0x000fe20000410000 */
[----:B------:R-:W-:Y:S01]  /*4590*/  FFMA.FTZ R130, R7, R127, -R130 ;  /* 0x0000007f07827223 */ /* 0x000fe20000010882 */
[----:B------:R-:W-:Y:S01]  /*45a0*/  FADD.FTZ R136, R195, R136 ;  /* 0x00000088c3887221 */ /* 0x000fe20000010000 */
[----:B------:R-:W-:Y:S01]  /*45b0*/  FMUL.FTZ R126, R4, R132 ;  /* 0x00000084047e7220 */ /* 0x000fe20000410000 */
[----:B------:R-:W-:Y:S01]  /*45c0*/  FADD.FTZ R133, R196, R133 ;  /* 0x00000085c4857221 */ /* 0x000fe20000010000 */
[----:B------:R-:W-:Y:S01]  /*45d0*/  FMUL.FTZ R3, R178, R181 ;  /* 0x000000b5b2037220 */ /* 0x000fe20000410000 */
[----:B------:R-:W-:Y:S01]  /*45e0*/  FMUL.FTZ R125, R4, R130 ;  /* 0x00000082047d7220 */ /* 0x000fe20000410000 */
[C---:B------:R-:W-:Y:S01]  /*45f0*/  FMUL.FTZ R134, R2.reuse, R136 ;  /* 0x0000008802867220 */ /* 0x040fe20000410000 */
[C---:B------:R-:W-:Y:S01]  /*4600*/  FFMA.FTZ R130, R5.reuse, R130, -R126 ;  /* 0x0000008205827223 */ /* 0x040fe2000001087e */
[CC--:B------:R-:W-:Y:S01]  /*4610*/  FMUL.FTZ R127, R2.reuse, R133.reuse ;  /* 0x00000085027f7220 */ /* 0x0c0fe20000410000 */
[----:B------:R-:W-:Y:S01]  /*4620*/  FFMA.FTZ R132, R5, R132, R125 ;  /* 0x0000008405847223 */ /* 0x000fe2000001007d */
[----:B------:R-:W-:Y:S01]  /*4630*/  FFMA.FTZ R133, R3, R133, -R134 ;  /* 0x0000008503857223 */ /* 0x000fe20000010886 */
[----:B------:R-:W-:Y:S01]  /*4640*/  FMUL.FTZ R134, R2, R130 ;  /* 0x0000008202867220 */ /* 0x000fe20000410000 */
[C---:B------:R-:W-:Y:S01]  /*4650*/  FMUL.FTZ R198, R149.reuse, R42 ;  /* 0x0000002a95c67220 */ /* 0x040fe20000410000 */
[----:B------:R-:W-:Y:S01]  /*4660*/  FMUL.FTZ R126, R149, R43 ;  /* 0x0000002b957e7220 */ /* 0x000fe20000410000 */
[C---:B------:R-:W-:Y:S01]  /*4670*/  FFMA.FTZ R136, R3.reuse, R136, R127 ;  /* 0x0000008803887223 */ /* 0x040fe2000001007f */
[----:B------:R-:W-:Y:S01]  /*4680*/  FFMA.FTZ R125, R3, R132, R134 ;  /* 0x00000084037d7223 */ /* 0x000fe20000010086 */
[----:B------:R-:W-:Y:S01]  /*4690*/  LEA.HI R138, R168, R168, RZ, 0x1e ;  /* 0x000000a8a88a7211 */ /* 0x000fe200078ff0ff */
[----:B------:R-:W-:Y:S01]  /*46a0*/  FMUL.FTZ R132, R2, R132 ;  /* 0x0000008402847220 */ /* 0x000fe20000410000 */
[C---:B------:R-:W-:Y:S01]  /*46b0*/  FMUL.FTZ R197, R107.reuse, R126 ;  /* 0x0000007e6bc57220 */ /* 0x040fe20000410000 */
[----:B------:R-:W-:Y:S01]  /*46c0*/  FMUL.FTZ R198, R107, R198 ;  /* 0x000000c66bc67220 */ /* 0x000fe20000410000 */
[----:B------:R-:W-:Y:S01]  /*46d0*/  BSSY B0, `(.L_x_4781) ;  /* 0x0000013000007945 */ /* 0x000fe20003800000 */
[----:B------:R-:W-:Y:S01]  /*46e0*/  ISETP.GT.U32.AND P2, PT, R168, 0x1f, PT ;  /* 0x0000001fa800780c */ /* 0x000fe20003f44070 */
[----:B------:R-:W-:Y:S01]  /*46f0*/  FFMA.FTZ R124, R3, R130, -R132 ;  /* 0x00000082037c7223 */ /* 0x000fe20000010884 */
[----:B------:R-:W-:Y:S01]  /*4700*/  LEA R169, R138, R165, 0x4 ;  /* 0x000000a58aa97211 */ /* 0x000fe200078e20ff */
[----:B------:R-:W-:Y:S01]  /*4710*/  FADD.FTZ R127, R197, R136 ;  /* 0x00000088c57f7221 */ /* 0x000fe20000010000 */
[----:B------:R-:W-:Y:S01]  /*4720*/  FADD.FTZ R126, R198, R133 ;  /* 0x00000085c67e7221 */ /* 0x000fe20000010000 */
[----:B-1----:R-:W-:Y:S08]  /*4730*/  @P3 BRA `(.L_x_4782) ;  /* 0x0000000000303947 */ /* 0x002ff00003800000 */
        /* <DEDUP_REMOVED lines=12> */
.L_x_4782:
[----:B------:R-:W-:Y:S05]  /*4800*/  BSYNC B0 ;  /* 0x0000000000007941 */ /* 0x000fea0003800000 */
.L_x_4781:
        /* <DEDUP_REMOVED lines=51> */
[-C--:B------:R-:W-:Y:S01]  /*4b40*/  FMUL.FTZ R235, R125, R129.reuse ;  /* 0x000000817deb7220 */ /* 0x080fe20000410000 */
[----:B------:R-:W-:Y:S01]  /*4b50*/  FFMA.FTZ R244, R132, R236, R245 ;  /* 0x000000ec84f47223 */ /* 0x000fe200000100f5 */
[----:B------:R-:W-:Y:S01]  /*4b60*/  FMUL.FTZ R236, R124, R129 ;  /* 0x000000817cec7220 */ /* 0x000fe20000410000 */
[----:B------:R-:W-:Y:S01]  /*4b70*/  FADD.FTZ R227, R134, R227 ;  /* 0x000000e386e37221 */ /* 0x000fe20000010000 */
[-C--:B------:R-:W-:Y:S01]  /*4b80*/  FFMA.FTZ R235, R124, R128.reuse, -R235 ;  /* 0x000000807ceb7223 */ /* 0x080fe200000108eb */
[----:B------:R-:W-:Y:S01]  /*4b90*/  FADD.FTZ R244, R135, R244 ;  /* 0x000000f487f47221 */ /* 0x000fe20000010000 */
[----:B------:R-:W-:Y:S02]  /*4ba0*/  FFMA.FTZ R236, R125, R128, R236 ;  /* 0x000000807dec7223 */ /* 0x000fe400000100ec */
[C---:B------:R-:W-:Y:S02]  /*4bb0*/  FMUL.FTZ R247, R133.reuse, R235 ;  /* 0x000000eb85f77220 */ /* 0x040fe40000410000 */
[----:B------:R-:W-:-:S02]  /*4bc0*/  FMUL.FTZ R245, R133, R236 ;  /* 0x000000ec85f57220 */ /* 0x000fc40000410000 */
[C---:B------:R-:W-:Y:S01]  /*4bd0*/  FFMA.FTZ R236, R132.reuse, R236, R247 ;  /* 0x000000ec84ec7223 */ /* 0x040fe200000100f7 */
[C---:B---3--:R-:W-:Y:S01]  /*4be0*/  FMUL.FTZ R247, R137.reuse, R227 ;  /* 0x000000e389f77220 */ /* 0x048fe20000410000 */
[----:B------:R-:W-:Y:S01]  /*4bf0*/  FFMA.FTZ R235, R132, R235, -R245 ;  /* 0x000000eb84eb7223 */ /* 0x000fe200000108f5 */
[CC--:B------:R-:W-:Y:S02]  /*4c00*/  FMUL.FTZ R245, R137.reuse, R244.reuse ;  /* 0x000000f489f57220 */ /* 0x0c0fe40000410000 */
[C---:B------:R-:W-:Y:S01]  /*4c10*/  FFMA.FTZ R246, R136.reuse, R244, R247 ;  /* 0x000000f488f67223 */ /* 0x040fe200000100f7 */
[CC--:B------:R-:W-:Y:S01]  /*4c20*/  FMUL.FTZ R244, R137.reuse, R236.reuse ;  /* 0x000000ec89f47220 */ /* 0x0c0fe20000410000 */
        /* <DEDUP_REMOVED lines=13> */
[-C--:B--2---:R-:W-:Y:S01]  /*4d00*/  FFMA.FTZ R139, R235, R137.reuse, R246 ;  /* 0x00000089eb8b7223 */ /* 0x084fe200000100f6 */
[----:B------:R-:W-:-:S03]  /*4d10*/  FMUL.FTZ R246, R136, R137 ;  /* 0x0000008988f67220 */ /* 0x000fc60000410000 */
[----:B------:R-:W-:Y:S01]  /*4d20*/  @P3 FADD.FTZ R236, R236, R139 ;  /* 0x0000008becec3221 */ /* 0x000fe20000010000 */
[----:B------:R-:W-:Y:S01]  /*4d30*/  FFMA.FTZ R245, R235, R245, -R246 ;  /* 0x000000f5ebf57223 */ /* 0x000fe200000108f6 */
[----:B---3--:R-:W-:-:S03]  /*4d40*/  FMUL.FTZ R246, R136, R138 ;  /* 0x0000008a88f67220 */ /* 0x008fc60000410000 */
[----:B------:R-:W-:Y:S01]  /*4d50*/  @P3 FADD.FTZ R244, R244, R245 ;  /* 0x000000f5f4f43221 */ /* 0x000fe20000010000 */
[-C--:B----4-:R-:W-:Y:S01]  /*4d60*/  FFMA.FTZ R137, R235, R227.reuse, R246 ;  /* 0x000000e3eb897223 */ /* 0x090fe200000100f6 */
[----:B------:R-:W-:-:S03]  /*4d70*/  FMUL.FTZ R227, R136, R227 ;  /* 0x000000e388e37220 */ /* 0x000fc60000410000 */
[----:B------:R-:W-:Y:S01]  /*4d80*/  SHFL.UP PT, R245, R244, 0x2, RZ ;  /* 0x04400000f4f57989 */ /* 0x000fe200000e00ff */
[----:B------:R-:W-:Y:S01]  /*4d90*/  FSEL R136, R136, R137, !P3 ;  /* 0x0000008988887208 */ /* 0x000fe20005800000 */
[----:B------:R-:W-:Y:S01]  /*4da0*/  @P3 FFMA.FTZ R235, R235, R138, -R227 ;  /* 0x0000008aebeb3223 */ /* 0x000fe200000108e3 */
[----:B------:R-:W-:Y:S01]  /*4db0*/  ISETP.GE.AND P3, PT, R241, 0x2, PT ;  /* 0x00000002f100780c */ /* 0x000fe20003f66270 */
[----:B------:R-:W0:Y:S04]  /*4dc0*/  SHFL.UP PT, R137, R236, 0x2, RZ ;  /* 0x04400000ec897989 */ /* 0x000e2800000e00ff */
[----:B------:R-:W2:Y:S04]  /*4dd0*/  SHFL.UP PT, R138, R235, 0x2, RZ ;  /* 0x04400000eb8a7989 */ /* 0x000ea800000e00ff */
[----:B------:R-:W3:Y:S01]  /*4de0*/  SHFL.UP PT, R227, R136, 0x2, RZ ;  /* 0x0440000088e37989 */ /* 0x000ee200000e00ff */
[----:B0-----:R-:W-:-:S04]  /*4df0*/  FMUL.FTZ R246, R136, R137 ;  /* 0x0000008988f67220 */ /* 0x001fc80000410000 */
[-C--:B------:R-:W-:Y:S01]  /*4e00*/  FFMA.FTZ R139, R235, R245.reuse, -R246 ;  /* 0x000000f5eb8b7223 */ /* 0x080fe200000108f6 */
[----:B------:R-:W-:-:S03]  /*4e10*/  FMUL.FTZ R246, R136, R245 ;  /* 0x000000f588f67220 */ /* 0x000fc60000410000 */
[----:B------:R-:W-:Y:S01]  /*4e20*/  @P3 FADD.FTZ R244, R244, R139 ;  /* 0x0000008bf4f43221 */ /* 0x000fe20000010000 */
[C---:B------:R-:W-:Y:S01]  /*4e30*/  FFMA.FTZ R245, R235.reuse, R137, R246 ;  /* 0x00000089ebf57223 */ /* 0x040fe200000100f6 */
[CC--:B--2---:R-:W-:Y:S01]  /*4e40*/  FMUL.FTZ R246, R136.reuse, R138.reuse ;  /* 0x0000008a88f67220 */ /* 0x0c4fe20000410000 */
[-C--:B---3--:R-:W-:Y:S02]  /*4e50*/  FMUL.FTZ R137, R136, R227.reuse ;  /* 0x000000e388897220 */ /* 0x088fe40000410000 */
[----:B------:R-:W-:Y:S01]  /*4e60*/  @P3 FADD.FTZ R236, R236, R245 ;  /* 0x000000f5ecec3221 */ /* 0x000fe20000010000 */
[C---:B------:R-:W-:Y:S01]  /*4e70*/  FFMA.FTZ R227, R235.reuse, R227, R246 ;  /* 0x000000e3ebe37223 */ /* 0x040fe200000100f6 */
[----:B------:R-:W-:Y:S02]  /*4e80*/  @P3 FFMA.FTZ R235, R235, R138, -R137 ;  /* 0x0000008aebeb3223 */ /* 0x000fe40000010889 */
[----:B------:R-:W0:Y:S02]  /*4e90*/  SHFL.UP PT, R138, R244, 0x4, RZ ;  /* 0x04800000f48a7989 */ /* 0x000e2400000e00ff */
[----:B------:R-:W-:-:S02]  /*4ea0*/  FSEL R227, R136, R227, !P3 ;  /* 0x000000e388e37208 */ /* 0x000fc40005800000 */
[----:B------:R-:W2:Y:S01]  /*4eb0*/  SHFL.UP PT, R137, R236, 0x4, RZ ;  /* 0x04800000ec897989 */ /* 0x000ea200000e00ff */
[----:B------:R-:W-:-:S03]  /*4ec0*/  ISETP.GE.AND P3, PT, R241, 0x4, PT ;  /* 0x00000004f100780c */ /* 0x000fc60003f66270 */
        /* <DEDUP_REMOVED lines=10> */
[----:B------:R-:W-:Y:S01]  /*4f70*/  FMUL.FTZ R137, R227, R250 ;  /* 0x000000fae3897220 */ /* 0x000fe20000410000 */
[----:B------:R-:W0:Y:S03]  /*4f80*/  SHFL.UP PT, R252, R236, 0x8, RZ ;  /* 0x05000000ecfc7989 */ /* 0x000e2600000e00ff */
[----:B------:R-:W-:Y:S01]  /*4f90*/  @P3 FFMA.FTZ R235, R235, R136, -R137 ;  /* 0x00000088ebeb3223 */ /* 0x000fe20000010889 */
[----:B------:R-:W-:Y:S02]  /*4fa0*/  FSEL R227, R227, R138, !P3 ;  /* 0x0000008ae3e37208 */ /* 0x000fe40005800000 */
        /* <DEDUP_REMOVED lines=8> */
[C---:B------:R-:W-:Y:S02]  /*5030*/  FFMA.FTZ R247, R235.reuse, R252, R245 ;  /* 0x000000fcebf77223 */ /* 0x040fe400000100f5 */
        /* <DEDUP_REMOVED lines=10> */
.L_x_4904:
[----:B------:R-:W-:Y:S01]  /*50e0*/  ISETP.GE.AND P3, PT, R241, 0x10, PT ;  /* 0x00000010f100780c */ /* 0x000fe20003f66270 */
[C---:B--2---:R-:W-:Y:S01]  /*50f0*/  FMUL.FTZ R248, R245.reuse, R250 ;  /* 0x000000faf5f87220 */ /* 0x044fe20000410000 */
[C---:B----4-:R-:W-:Y:S01]  /*5100*/  FMUL.FTZ R139, R245.reuse, R136 ;  /* 0x00000088f58b7220 */ /* 0x050fe20000410000 */
[-C--:B---3--:R-:W-:Y:S01]  /*5110*/  FMUL.FTZ R246, R245, R137.reuse ;  /* 0x00000089f5f67220 */ /* 0x088fe20000410000 */
[----:B------:R-:W-:Y:S01]  /*5120*/  UMOV UR44, 0xffffffff ;  /* 0xffffffff002c7882 */ /* 0x000fe20000000000 */
[----:B------:R-:W-:Y:S01]  /*5130*/  FFMA.FTZ R247, R235, R137, R248 ;  /* 0x00000089ebf77223 */ /* 0x000fe200000100f8 */
[-C--:B0-----:R-:W-:Y:S01]  /*5140*/  FMUL.FTZ R137, R245, R138.reuse ;  /* 0x0000008af5897220 */ /* 0x081fe20000410000 */
[C---:B------:R-:W-:Y:S01]  /*5150*/  FFMA.FTZ R138, R235.reuse, R138, R139 ;  /* 0x0000008aeb8a7223 */ /* 0x040fe2000001008b */
[----:B------:R-:W-:-:S04]  /*5160*/  FFMA.FTZ R227, R235, R250, -R246 ;  /* 0x000000faebe37223 */ /* 0x000fc800000108f6 */
[----:B------:R-:W-:Y:S01]  /*5170*/  FSEL R245, R245, R138, !P3 ;  /* 0x0000008af5f57208 */ /* 0x000fe20005800000 */
[----:B------:R-:W-:Y:S01]  /*5180*/  @P3 FFMA.FTZ R235, R235, R136, -R137 ;  /* 0x00000088ebeb3223 */ /* 0x000fe20000010889 */
[----:B------:R-:W-:Y:S01]  /*5190*/  @P3 FADD.FTZ R244, R244, R227 ;  /* 0x000000e3f4f43221 */ /* 0x000fe20000010000 */
[----:B------:R-:W-:Y:S01]  /*51a0*/  @P3 FADD.FTZ R236, R236, R247 ;  /* 0x000000f7ecec3221 */ /* 0x000fe20000010000 */
[----:B------:R-:W-:Y:S06]  /*51b0*/  BRA.DIV UR44, `(.L_x_4785) ;  /* 0x0000007a2c087947 */ /* 0x000fec000b800000 */
.L_x_4907:
[----:B------:R-:W-:-:S03]  /*51c0*/  UMOV UR44, 0xffffffff ;  /* 0xffffffff002c7882 */ /* 0x000fc60000000000 */
[----:B------:R-:W-:Y:S05]  /*51d0*/  BRA.DIV UR44, `(.L_x_4786) ;  /* 0x0000007a2c287947 */ /* 0x000fea000b800000 */
.L_x_4910:
[----:B------:R-:W-:-:S03]  /*51e0*/  UMOV UR44, 0xffffffff ;  /* 0xffffffff002c7882 */ /* 0x000fc60000000000 */
[----:B------:R-:W-:Y:S05]  /*51f0*/  BRA.DIV UR44, `(.L_x_4787) ;  /* 0x0000007a2c487947 */ /* 0x000fea000b800000 */
.L_x_4913:
[----:B------:R-:W-:-:S03]  /*5200*/  UMOV UR44, 0xffffffff ;  /* 0xffffffff002c7882 */ /* 0x000fc60000000000 */
[----:B------:R-:W-:Y:S05]  /*5210*/  BRA.DIV UR44, `(.L_x_4788) ;  /* 0x0000007a2c687947 */ /* 0x000fea000b800000 */
.L_x_4916:
        /* <DEDUP_REMOVED lines=10> */
.L_x_4926:
[C---:B0---4-:R-:W-:Y:S01]  /*52c0*/  FMUL.FTZ R136, R245.reuse, R123 ;  /* 0x0000007bf5887220 */ /* 0x051fe20000410000 */
[----:B------:R-:W-:-:S03]  /*52d0*/  FMUL.FTZ R138, R245, R120 ;  /* 0x00000078f58a7220 */ /* 0x000fc60000410000 */
[-C--:B---3--:R-:W-:Y:S01]  /*52e0*/  FFMA.FTZ R137, R235, R122.reuse, -R136 ;  /* 0x0000007aeb897223 */ /* 0x088fe20000010888 */
[----:B------:R-:W-:-:S03]  /*52f0*/  FMUL.FTZ R136, R245, R122 ;  /* 0x0000007af5887220 */ /* 0x000fc60000410000 */
[----:B------:R-:W-:Y:S01]  /*5300*/  @P1 FADD.FTZ R122, R244, R137 ;  /* 0x00000089f47a1221 */ /* 0x000fe20000010000 */
[----:B------:R-:W-:Y:S01]  /*5310*/  FFMA.FTZ R137, R235, R123, R136 ;  /* 0x0000007beb897223 */ /* 0x000fe20000010088 */
[-C--:B------:R-:W-:Y:S01]  /*5320*/  FMUL.FTZ R136, R245, R121.reuse ;  /* 0x00000079f5887220 */ /* 0x080fe20000410000 */
[C---:B------:R-:W-:Y:S02]  /*5330*/  @P1 FFMA.FTZ R121, R235.reuse, R121, R138 ;  /* 0x00000079eb791223 */ /* 0x040fe4000001008a */
[----:B------:R-:W-:Y:S01]  /*5340*/  @P1 FADD.FTZ R123, R236, R137 ;  /* 0x00000089ec7b1221 */ /* 0x000fe20000010000 */
[----:B------:R-:W-:Y:S01]  /*5350*/  @P1 FFMA.FTZ R120, R235, R120, -R136 ;  /* 0x00000078eb781223 */ /* 0x000fe20000010888 */
[CC--:B------:R-:W-:Y:S02]  /*5360*/  FMUL.FTZ R136, R125.reuse, R122.reuse ;  /* 0x0000007a7d887220 */ /* 0x0c0fe40000410000 */
[-C--:B------:R-:W-:Y:S02]  /*5370*/  FMUL.FTZ R137, R125, R123.reuse ;  /* 0x0000007b7d897220 */ /* 0x080fe40000410000 */
[C---:B------:R-:W-:Y:S01]  /*5380*/  FFMA.FTZ R136, R124.reuse, R123, R136 ;  /* 0x0000007b7c887223 */ /* 0x040fe20000010088 */
[----:B------:R0:W-:Y:S01]  /*5390*/  STS.128 [R232+0x8470], R120 ;  /* 0x00847078e8007388 */ /* 0x0001e20000000c00 */
[----:B------:R-:W-:-:S04]  /*53a0*/  FFMA.FTZ R137, R124, R122, -R137 ;  /* 0x0000007a7c897223 */ /* 0x000fc80000010889 */
        /* <DEDUP_REMOVED lines=11> */
[CC--:B------:R-:W-:Y:S01]  /*5460*/  FMUL.FTZ R125, R129.reuse, R121.reuse ;  /* 0x00000079817d7220 */ /* 0x0c0fe20000410000 */
[----:B------:R-:W-:Y:S01]  /*5470*/  FMUL.FTZ R130, R129, R120 ;  /* 0x0000007881827220 */ /* 0x000fe20000410000 */
[----:B------:R-:W-:Y:S01]  /*5480*/  FADD.FTZ R127, R131, R124 ;  /* 0x0000007c837f7221 */ /* 0x000fe20000010000 */
[C---:B------:R-:W-:Y:S01]  /*5490*/  FMUL.FTZ R137, R133.reuse, R126 ;  /* 0x0000007e85897220 */ /* 0x040fe20000410000 */
[C---:B------:R-:W-:Y:S01]  /*54a0*/  FFMA.FTZ R124, R128.reuse, R120, -R125 ;  /* 0x00000078807c7223 */ /* 0x040fe2000001087d */
[----:B------:R-:W-:Y:S01]  /*54b0*/  FFMA.FTZ R125, R128, R121, R130 ;  /* 0x00000079807d7223 */ /* 0x000fe20000010082 */
[CC--:B------:R-:W-:Y:S01]  /*54c0*/  FMUL.FTZ R131, R133.reuse, R127.reuse ;  /* 0x0000007f85837220 */ /* 0x0c0fe20000410000 */
[C---:B------:R-:W-:Y:S01]  /*54d0*/  FFMA.FTZ R130, R132.reuse, R127, R137 ;  /* 0x0000007f84827223 */ /* 0x040fe20000010089 */
[C---:B------:R-:W-:Y:S01]  /*54e0*/  FMUL.FTZ R128, R133.reuse, R124 ;  /* 0x0000007c85807220 */ /* 0x040fe20000410000 */
[-C--:B------:R-:W-:Y:S01]  /*54f0*/  FMUL.FTZ R129, R133, R125.reuse ;  /* 0x0000007d85817220 */ /* 0x080fe20000410000 */
[C---:B------:R-:W-:Y:S01]  /*5500*/  FFMA.FTZ R131, R132.reuse, R126, -R131 ;  /* 0x0000007e84837223 */ /* 0x040fe20000010883 */
[----:B------:R-:W-:Y:S01]  /*5510*/  FADD.FTZ R135, R135, R130 ;  /* 0x0000008287877221 */ /* 0x000fe20000010000 */
[C---:B------:R-:W-:Y:S01]  /*5520*/  FFMA.FTZ R133, R132.reuse, R125, R128 ;  /* 0x0000007d84857223 */ /* 0x040fe20000010080 */
[----:B------:R-:W-:Y:S01]  /*5530*/  FFMA.FTZ R132, R132, R124, -R129 ;  /* 0x0000007c84847223 */ /* 0x000fe20000010881 */
[----:B------:R-:W-:Y:S01]  /*5540*/  FADD.FTZ R134, R134, R131 ;  /* 0x0000008386867221 */ /* 0x000fe20000010000 */
[----:B------:R2:W-:Y:S04]  /*5550*/  STS.128 [R232+0x8480], R120 ;  /* 0x00848078e8007388 */ /* 0x0005e80000000c00 */
[----:B------:R2:W-:Y:S04]  /*5560*/  STS.128 [R232+0x8490], R124 ;  /* 0x0084907ce8007388 */ /* 0x0005e80000000c00 */
[----:B------:R2:W-:Y:S02]  /*5570*/  STS.128 [R232+0x84a0], R132 ;  /* 0x0084a084e8007388 */ /* 0x0005e40000000c00 */
.L_x_4783:
[----:B------:R-:W-:Y:S05]  /*5580*/  WARPSYNC.ALL ;  /* 0x0000000000007948 */ /* 0x000fea0003800000 */
[----:B------:R-:W-:Y:S01]  /*5590*/  BAR.SYNC.DEFER_BLOCKING 0x0 ;  /* 0x0000000000007b1d */ /* 0x000fe20000010000 */
[----:B--2---:R-:W-:Y:S01]  /*55a0*/  MOV R122, UR17 ;  /* 0x00000011007a7c02 */ /* 0x004fe20008000f00 */
[CC--:B-1----:R-:W-:Y:S01]  /*55b0*/  FMUL.FTZ R121, R2.reuse, R147.reuse ;  /* 0x0000009302797220 */ /* 0x0c2fe20000410000 */
[----:B------:R-:W-:Y:S01]  /*55c0*/  FMUL.FTZ R120, R2, -R146 ;  /* 0x8000009202787220 */ /* 0x000fe20000410000 */
[C---:B------:R-:W-:Y:S01]  /*55d0*/  FMUL.FTZ R123, R3.reuse, R192 ;  /* 0x000000c0037b7220 */ /* 0x040fe20000410000 */
[----:B------:R-:W-:Y:S01]  /*55e0*/  ISETP.GE.OR P0, PT, R122, UR19, P0 ;  /* 0x000000137a007c0c */ /* 0x000fe20008706670 */
[C---:B------:R-:W-:Y:S01]  /*55f0*/  FFMA.FTZ R121, R3.reuse, R146, -R121 ;  /* 0x0000009203797223 */ /* 0x040fe20000010879 */
[C---:B------:R-:W-:Y:S01]  /*5600*/  FMUL.FTZ R122, R2.reuse, R192 ;  /* 0x000000c0027a7220 */ /* 0x040fe20000410000 */
[C---:B------:R-:W-:Y:S01]  /*5610*/  FFMA.FTZ R120, R3.reuse, -R147, R120 ;  /* 0x8000009303787223 */ /* 0x040fe20000010078 */
[----:B------:R-:W-:Y:S01]  /*5620*/  FFMA.FTZ R125, -R2, R191, -R123 ;  /* 0x000000bf027d7223 */ /* 0x000fe2000001097b */
[C---:B------:R-:W-:Y:S01]  /*5630*/  FMUL.FTZ R127, R4.reuse, -R121 ;  /* 0x80000079047f7220 */ /* 0x040fe20000410000 */
[----:B------:R-:W-:Y:S01]  /*5640*/  FFMA.FTZ R123, R3, R191, -R122 ;  /* 0x000000bf037b7223 */ /* 0x000fe2000001087a */
[-C--:B------:R-:W-:Y:S01]  /*5650*/  FMUL.FTZ R122, R4, -R120.reuse ;  /* 0x80000078047a7220 */ /* 0x080fe20000410000 */
[----:B------:R-:W-:Y:S01]  /*5660*/  FADD.FTZ R125, -R176, R125 ;  /* 0x0000007db07d7221 */ /* 0x000fe20000010100 */
[C---:B------:R-:W-:Y:S01]  /*5670*/  FFMA.FTZ R127, R5.reuse, R120, R127 ;  /* 0x00000078057f7223 */ /* 0x040fe2000001007f */
[----:B------:R-:W-:Y:S01]  /*5680*/  FADD.FTZ R123, R170, R123 ;  /* 0x0000007baa7b7221 */ /* 0x000fe20000010000 */
[C---:B------:R-:W-:Y:S01]  /*5690*/  FFMA.FTZ R122, R5.reuse, R121, -R122 ;  /* 0x00000079057a7223 */ /* 0x040fe2000001087a */
        /* <DEDUP_REMOVED lines=8> */
[----:B------:R-:W1:Y:S01]  /*5720*/  LDS.64 R120, [R169+0x8478] ;  /* 0x00847800a9787984 */ /* 0x000e620000000a00 */
[C---:B------:R-:W-:Y:S01]  /*5730*/  FMUL.FTZ R123, R8.reuse, -R122 ;  /* 0x8000007a087b7220 */ /* 0x040fe20000410000 */
[----:B------:R-:W-:Y:S01]  /*5740*/  FADD.FTZ R126, -R177, R126 ;  /* 0x0000007eb17e7221 */ /* 0x000fe20000010100 */
[-C--:B0-----:R-:W-:Y:S01]  /*5750*/  FMUL.FTZ R130, R8, -R128.reuse ;  /* 0x8000008008827220 */ /* 0x081fe20000410000 */
        /* <DEDUP_REMOVED lines=12> */
[----:B------:R-:W-:Y:S01]  /*5820*/  FADD.FTZ R125, -R178, R125 ;  /* 0x0000007db27d7221 */ /* 0x000fe20000010100 */
        /* <DEDUP_REMOVED lines=8> */
[CC--:B------:R-:W-:Y:S01]  /*58b0*/  FMUL.FTZ R123, R14.reuse, -R129.reuse ;  /* 0x800000810e7b7220 */ /* 0x0c0fe20000410000 */
[----:B------:R-:W-:Y:S01]  /*58c0*/  FADD.FTZ R124, -R179, R124 ;  /* 0x0000007cb37c7221 */ /* 0x000fe20000010100 */
[-C--:B------:R-:W-:Y:S01]  /*58d0*/  FMUL.FTZ R128, R14, -R126.reuse ;  /* 0x8000007e0e807220 */ /* 0x080fe20000410000 */
[----:B------:R-:W-:Y:S01]  /*58e0*/  FADD.FTZ R122, R173, R122 ;  /* 0x0000007aad7a7221 */ /* 0x000fe20000010000 */
[C---:B------:R-:W-:Y:S01]  /*58f0*/  FFMA.FTZ R127, R15.reuse, R126, -R123 ;  /* 0x0000007e0f7f7223 */ /* 0x040fe2000001087b */
[C---:B------:R-:W-:Y:S01]  /*5900*/  FMUL.FTZ R123, R10.reuse, -R124 ;  /* 0x8000007c0a7b7220 */ /* 0x040fe20000410000 */
[----:B------:R-:W-:Y:S01]  /*5910*/  FFMA.FTZ R128, R15, R129, R128 ;  /* 0x000000810f807223 */ /* 0x000fe20000010080 */
[-C--:B------:R-:W-:Y:S01]  /*5920*/  FMUL.FTZ R126, R10, -R122.reuse ;  /* 0x8000007a0a7e7220 */ /* 0x080fe20000410000 */
[CC--:B------:R-:W-:Y:S01]  /*5930*/  FMUL.FTZ R129, R16.reuse, -R127.reuse ;  /* 0x8000007f10817220 */ /* 0x0c0fe20000410000 */
[C---:B------:R-:W-:Y:S01]  /*5940*/  FFMA.FTZ R123, R11.reuse, R122, -R123 ;  /* 0x0000007a0b7b7223 */ /* 0x040fe2000001087b */
[----:B------:R-:W-:Y:S01]  /*5950*/  FMUL.FTZ R130, R16, -R128 ;  /* 0x8000008010827220 */ /* 0x000fe20000410000 */
[----:B------:R-:W-:Y:S01]  /*5960*/  FFMA.FTZ R125, R11, R124, R126 ;  /* 0x0000007c0b7d7223 */ /* 0x000fe2000001007e */
[C---:B------:R-:W-:Y:S01]  /*5970*/  FFMA.FTZ R129, R17.reuse, R128, R129 ;  /* 0x0000008011817223 */ /* 0x040fe20000010081 */
[----:B------:R-:W-:Y:S01]  /*5980*/  FADD.FTZ R124, R174, R123 ;  /* 0x0000007bae7c7221 */ /* 0x000fe20000010000 */
[----:B------:R-:W-:Y:S01]  /*5990*/  FFMA.FTZ R130, R17, R127, -R130 ;  /* 0x0000007f11827223 */ /* 0x000fe20000010882 */
[CC--:B-1----:R-:W-:Y:S01]  /*59a0*/  FMUL.FTZ R123, R167.reuse, R121.reuse ;  /* 0x00000079a77b7220 */ /* 0x0c2fe20000410000 */
[----:B------:R-:W-:Y:S01]  /*59b0*/  FMUL.FTZ R122, R167, R120 ;  /* 0x00000078a77a7220 */ /* 0x000fe20000410000 */
[----:B------:R-:W-:Y:S01]  /*59c0*/  FADD.FTZ R125, -R180, R125 ;  /* 0x0000007db47d7221 */ /* 0x000fe20000010100 */
[----:B------:R-:W-:Y:S01]  /*59d0*/  FMUL.FTZ R128, R12, -R124 ;  /* 0x8000007c0c807220 */ /* 0x000fe20000410000 */
[C---:B------:R-:W-:Y:S01]  /*59e0*/  FFMA.FTZ R123, R166.reuse, R120, -R123 ;  /* 0x00000078a67b7223 */ /* 0x040fe2000001087b */
[----:B------:R-:W-:Y:S01]  /*59f0*/  FFMA.FTZ R122, R166, R121, R122 ;  /* 0x00000079a67a7223 */ /* 0x000fe2000001007a */
[-C--:B------:R-:W-:Y:S01]  /*5a00*/  FMUL.FTZ R126, R12, -R125.reuse ;  /* 0x8000007d0c7e7220 */ /* 0x080fe20000410000 */
[----:B------:R-:W-:Y:S01]  /*5a10*/  FFMA.FTZ R128, R13, R125, R128 ;  /* 0x0000007d0d807223 */ /* 0x000fe20000010080 */
[----:B------:R-:W-:Y:S01]  /*5a20*/  FADD.FTZ R226, R226, R123 ;  /* 0x0000007be2e27221 */ /* 0x000fe20000010000 */
[----:B------:R-:W-:Y:S01]  /*5a30*/  FADD.FTZ R225, R225, R122 ;  /* 0x0000007ae1e17221 */ /* 0x000fe20000010000 */
[C---:B------:R-:W-:Y:S01]  /*5a40*/  FMUL.FTZ R123, R18.reuse, -R129 ;  /* 0x80000081127b7220 */ /* 0x040fe20000410000 */
[----:B------:R-:W-:Y:S01]  /*5a50*/  FMUL.FTZ R122, R18, -R130 ;  /* 0x80000082127a7220 */ /* 0x000fe20000410000 */
[C---:B------:R-:W-:Y:S01]  /*5a60*/  FMUL.FTZ R120, R30.reuse, R226 ;  /* 0x000000e21e787220 */ /* 0x040fe20000410000 */
[----:B------:R-:W-:Y:S01]  /*5a70*/  FMUL.FTZ R121, R30, R225 ;  /* 0x000000e11e797220 */ /* 0x000fe20000410000 */
[C---:B------:R-:W-:Y:S01]  /*5a80*/  FFMA.FTZ R130, R19.reuse, R130, -R123 ;  /* 0x0000008213827223 */ /* 0x040fe2000001087b */
[----:B------:R-:W-:Y:S01]  /*5a90*/  FFMA.FTZ R122, R19, R129, R122 ;  /* 0x00000081137a7223 */ /* 0x000fe2000001007a */
[C---:B------:R-:W-:Y:S01]  /*5aa0*/  FFMA.FTZ R123, R31.reuse, R225, R120 ;  /* 0x000000e11f7b7223 */ /* 0x040fe20000010078 */
[----:B------:R-:W-:Y:S01]  /*5ab0*/  FFMA.FTZ R120, R31, R226, -R121 ;  /* 0x000000e21f787223 */ /* 0x000fe20000010879 */
[----:B------:R-:W-:Y:S01]  /*5ac0*/  FMUL.FTZ R121, R20, -R130 ;  /* 0x8000008214797220 */ /* 0x000fe20000410000 */
[----:B------:R-:W-:Y:S01]  /*5ad0*/  FFMA.FTZ R126, R13, R124, -R126 ;  /* 0x0000007c0d7e7223 */ /* 0x000fe2000001087e */
[----:B------:R-:W-:Y:S01]  /*5ae0*/  FADD.FTZ R224, R224, R123 ;  /* 0x0000007be0e07221 */ /* 0x000fe20000010000 */
[----:B------:R-:W-:Y:S01]  /*5af0*/  FADD.FTZ R223, R223, R120 ;  /* 0x00000078dfdf7221 */ /* 0x000fe20000010000 */
[----:B------:R-:W-:Y:S01]  /*5b00*/  FFMA.FTZ R125, R21, R122, R121 ;  /* 0x0000007a157d7223 */ /* 0x000fe20000010079 */
[----:B------:R-:W-:Y:S01]  /*5b10*/  FADD.FTZ R128, -R181, R128 ;  /* 0x00000080b5807221 */ /* 0x000fe20000010100 */
[C---:B------:R-:W-:Y:S01]  /*5b20*/  FMUL.FTZ R120, R28.reuse, R224 ;  /* 0x000000e01c787220 */ /* 0x040fe20000410000 */
[-C--:B------:R-:W-:Y:S01]  /*5b30*/  FMUL.FTZ R121, R28, R223.reuse ;  /* 0x000000df1c797220 */ /* 0x080fe20000410000 */
[----:B------:R-:W-:Y:S01]  /*5b40*/  FMUL.FTZ R124, R20, -R122 ;  /* 0x8000007a147c7220 */ /* 0x000fe20000410000 */
[----:B------:R-:W-:Y:S01]  /*5b50*/  FADD.FTZ R126, R175, R126 ;  /* 0x0000007eaf7e7221 */ /* 0x000fe20000010000 */
[C---:B------:R-:W-:Y:S01]  /*5b60*/  FFMA.FTZ R120, R29.reuse, R223, -R120 ;  /* 0x000000df1d787223 */ /* 0x040fe20000010878 */
[----:B------:R-:W-:Y:S01]  /*5b70*/  FFMA.FTZ R121, R29, R224, R121 ;  /* 0x000000e01d797223 */ /* 0x000fe20000010079 */
[C---:B------:R-:W-:Y:S01]  /*5b80*/  FMUL.FTZ R122, R14.reuse, -R128 ;  /* 0x800000800e7a7220 */ /* 0x040fe20000410000 */
[-C--:B------:R-:W-:Y:S01]  /*5b90*/  FMUL.FTZ R123, R14, -R126.reuse ;  /* 0x8000007e0e7b7220 */ /* 0x080fe20000410000 */
[----:B------:R-:W-:Y:S01]  /*5ba0*/  FADD.FTZ R221, R221, R120 ;  /* 0x00000078dddd7221 */ /* 0x000fe20000010000 */
[----:B------:R-:W-:Y:S01]  /*5bb0*/  FADD.FTZ R222, R222, R121 ;  /* 0x00000079dede7221 */ /* 0x000fe20000010000 */
[C---:B------:R-:W-:Y:S01]  /*5bc0*/  FFMA.FTZ R126, R15.reuse, R126, -R122 ;  /* 0x0000007e0f7e7223 */ /* 0x040fe2000001087a */
[----:B------:R-:W-:Y:S01]  /*5bd0*/  FFMA.FTZ R123, R15, R128, R123 ;  /* 0x000000800f7b7223 */ /* 0x000fe2000001007b */
[C---:B------:R-:W-:Y:S01]  /*5be0*/  FMUL.FTZ R122, R26.reuse, R221 ;  /* 0x000000dd1a7a7220 */ /* 0x040fe20000410000 */
[----:B------:R-:W-:Y:S01]  /*5bf0*/  FMUL.FTZ R120, R26, R222 ;  /* 0x000000de1a787220 */ /* 0x000fe20000410000 */
[----:B------:R-:W-:Y:S01]  /*5c00*/  FFMA.FTZ R124, R21, R130, -R124 ;  /* 0x00000082157c7223 */ /* 0x000fe2000001087c */
[----:B------:R-:W-:Y:S01]  /*5c10*/  FMUL.FTZ R128, R22, -R125 ;  /* 0x8000007d16807220 */ /* 0x000fe20000410000 */
[C---:B------:R-:W-:Y:S01]  /*5c20*/  FFMA.FTZ R121, R27.reuse, R222, R122 ;  /* 0x000000de1b797223 */ /* 0x040fe2000001007a */
[----:B------:R-:W-:Y:S01]  /*5c30*/  FFMA.FTZ R120, R27, R221, -R120 ;  /* 0x000000dd1b787223 */ /* 0x000fe20000010878 */
[----:B------:R-:W-:Y:S01]  /*5c40*/  FADD.FTZ R122, -R182, R123 ;  /* 0x0000007bb67a7221 */ /* 0x000fe20000010100 */
[-C--:B------:R-:W-:Y:S01]  /*5c50*/  FMUL.FTZ R130, R22, -R124.reuse ;  /* 0x8000007c16827220 */ /* 0x080fe20000410000 */
[----:B------:R-:W-:Y:S01]  /*5c60*/  FADD.FTZ R220, R220, R121 ;  /* 0x00000079dcdc7221 */ /* 0x000fe20000010000 */
[----:B------:R-:W-:Y:S01]  /*5c70*/  FADD.FTZ R219, R219, R120 ;  /* 0x00000078dbdb7221 */ /* 0x000fe20000010000 */
[C---:B------:R-:W-:Y:S01]  /*5c80*/  FFMA.FTZ R128, R23.reuse, R124, -R128 ;  /* 0x0000007c17807223 */ /* 0x040fe20000010880 */
[----:B------:R-:W-:Y:S01]  /*5c90*/  FFMA.FTZ R130, R23, R125, R130 ;  /* 0x0000007d17827223 */ /* 0x000fe20000010082 */
[C---:B------:R-:W-:Y:S01]  /*5ca0*/  FMUL.FTZ R120, R24.reuse, R220 ;  /* 0x000000dc18787220 */ /* 0x040fe20000410000 */
[-C--:B------:R-:W-:Y:S01]  /*5cb0*/  FMUL.FTZ R123, R24, R219.reuse ;  /* 0x000000db187b7220 */ /* 0x080fe20000410000 */
[----:B------:R-:W-:Y:S01]  /*5cc0*/  FADD.FTZ R126, R193, R126 ;  /* 0x0000007ec17e7221 */ /* 0x000fe20000010000 */
[----:B------:R-:W-:Y:S01]  /*5cd0*/  FMUL.FTZ R124, R16, -R122 ;  /* 0x8000007a107c7220 */ /* 0x000fe20000410000 */
[C---:B------:R-:W-:Y:S01]  /*5ce0*/  FFMA.FTZ R121, R25.reuse, R219, -R120 ;  /* 0x000000db19797223 */ /* 0x040fe20000010878 */
[----:B------:R-:W-:Y:S01]  /*5cf0*/  FFMA.FTZ R120, R25, R220, R123 ;  /* 0x000000dc19787223 */ /* 0x000fe2000001007b */
[----:B------:R-:W-:Y:S01]  /*5d00*/  FMUL.FTZ R123, R24, -R130 ;  /* 0x80000082187b7220 */ /* 0x000fe20000410000 */
[----:B------:R-:W-:Y:S01]  /*5d10*/  FFMA.FTZ R125, R17, R126, -R124 ;  /* 0x0000007e117d7223 */ /* 0x000fe2000001087c */
[----:B------:R-:W-:Y:S01]  /*5d20*/  FADD.FTZ R218, R218, R121 ;  /* 0x00000079dada7221 */ /* 0x000fe20000010000 */
[----:B------:R-:W-:Y:S01]  /*5d30*/  FADD.FTZ R217, R217, R120 ;  /* 0x00000078d9d97221 */ /* 0x000fe20000010000 */
[-C--:B------:R-:W-:Y:S01]  /*5d40*/  FMUL.FTZ R124, R24, -R128.reuse ;  /* 0x80000080187c7220 */ /* 0x080fe20000410000 */
[C---:B------:R-:W-:Y:S01]  /*5d50*/  FFMA.FTZ R128, R25.reuse, R128, -R123 ;  /* 0x0000008019807223 */ /* 0x040fe2000001087b */
[C---:B------:R-:W-:Y:S01]  /*5d60*/  FMUL.FTZ R120, R22.reuse, R218 ;  /* 0x000000da16787220 */ /* 0x040fe20000410000 */
[-C--:B------:R-:W-:Y:S01]  /*5d70*/  FMUL.FTZ R121, R22, R217.reuse ;  /* 0x000000d916797220 */ /* 0x080fe20000410000 */
[----:B------:R-:W-:Y:S01]  /*5d80*/  FFMA.FTZ R124, R25, R130, R124 ;  /* 0x00000082197c7223 */ /* 0x000fe2000001007c */
[----:B------:R-:W-:Y:S01]  /*5d90*/  FMUL.FTZ R127, R16, -R126 ;  /* 0x8000007e107f7220 */ /* 0x000fe20000410000 */
[C---:B------:R-:W-:Y:S01]  /*5da0*/  FFMA.FTZ R123, R23.reuse, R217, R120 ;  /* 0x000000d9177b7223 */ /* 0x040fe20000010078 */
[----:B------:R-:W-:Y:S01]  /*5db0*/  FFMA.FTZ R120, R23, R218, -R121 ;  /* 0x000000da17787223 */ /* 0x000fe20000010879 */
[C---:B------:R-:W-:Y:S01]  /*5dc0*/  FMUL.FTZ R126, R26.reuse, -R124 ;  /* 0x8000007c1a7e7220 */ /* 0x040fe20000410000 */
[-C--:B------:R-:W-:Y:S01]  /*5dd0*/  FMUL.FTZ R121, R26, -R128.reuse ;  /* 0x800000801a797220 */ /* 0x080fe20000410000 */
[----:B------:R-:W-:Y:S01]  /*5de0*/  FADD.FTZ R216, R216, R123 ;  /* 0x0000007bd8d87221 */ /* 0x000fe20000010000 */
[----:B------:R-:W-:Y:S01]  /*5df0*/  FADD.FTZ R215, R215, R120 ;  /* 0x00000078d7d77221 */ /* 0x000fe20000010000 */
[----:B------:R-:W-:Y:S01]  /*5e00*/  FFMA.FTZ R126, R27, R128, -R126 ;  /* 0x000000801b7e7223 */ /* 0x000fe2000001087e */
[----:B------:R-:W-:Y:S01]  /*5e10*/  FFMA.FTZ R122, R17, R122, R127 ;  /* 0x0000007a117a7223 */ /* 0x000fe2000001007f */
[C---:B------:R-:W-:Y:S01]  /*5e20*/  FMUL.FTZ R120, R20.reuse, R216 ;  /* 0x000000d814787220 */ /* 0x040fe20000410000 */
[-C--:B------:R-:W-:Y:S01]  /*5e30*/  FMUL.FTZ R123, R20, R215.reuse ;  /* 0x000000d7147b7220 */ /* 0x080fe20000410000 */
[----:B------:R-:W-:Y:S01]  /*5e40*/  FFMA.FTZ R128, R27, R124, R121 ;  /* 0x0000007c1b807223 */ /* 0x000fe20000010079 */
[----:B------:R-:W-:Y:S01]  /*5e50*/  FADD.FTZ R122, -R183, R122 ;  /* 0x0000007ab77a7221 */ /* 0x000fe20000010100 */
[C---:B------:R-:W-:Y:S01]  /*5e60*/  FFMA.FTZ R121, R21.reuse, R215, -R120 ;  /* 0x000000d715797223 */ /* 0x040fe20000010878 */
[----:B------:R-:W-:Y:S01]  /*5e70*/  FFMA.FTZ R120, R21, R216, R123 ;  /* 0x000000d815787223 */ /* 0x000fe2000001007b */
[----:B------:R-:W-:Y:S01]  /*5e80*/  FADD.FTZ R125, R194, R125 ;  /* 0x0000007dc27d7221 */ /* 0x000fe20000010000 */
[----:B------:R-:W-:Y:S01]  /*5e90*/  FMUL.FTZ R124, R18, -R122 ;  /* 0x8000007a127c7220 */ /* 0x000fe20000410000 */
[----:B------:R-:W-:Y:S01]  /*5ea0*/  FADD.FTZ R214, R214, R121 ;  /* 0x00000079d6d67221 */ /* 0x000fe20000010000 */
[----:B------:R-:W-:Y:S01]  /*5eb0*/  FADD.FTZ R213, R213, R120 ;  /* 0x00000078d5d57221 */ /* 0x000fe20000010000 */
[CC--:B------:R-:W-:Y:S01]  /*5ec0*/  FMUL.FTZ R123, R18.reuse, -R125.reuse ;  /* 0x8000007d127b7220 */ /* 0x0c0fe20000410000 */
[C---:B------:R-:W-:Y:S01]  /*5ed0*/  FFMA.FTZ R127, R19.reuse, R125, -R124 ;  /* 0x0000007d137f7223 */ /* 0x040fe2000001087c */
[C---:B------:R-:W-:Y:S01]  /*5ee0*/  FMUL.FTZ R120, R18.reuse, R214 ;  /* 0x000000d612787220 */ /* 0x040fe20000410000 */
[-C--:B------:R-:W-:Y:S01]  /*5ef0*/  FMUL.FTZ R121, R18, R213.reuse ;  /* 0x000000d512797220 */ /* 0x080fe20000410000 */
[C---:B------:R-:W-:Y:S01]  /*5f00*/  FFMA.FTZ R129, R19.reuse, R122, R123 ;  /* 0x0000007a13817223 */ /* 0x040fe2000001007b */
[----:B------:R-:W-:Y:S01]  /*5f10*/  FMUL.FTZ R124, R28, -R128 ;  /* 0x800000801c7c7220 */ /* 0x000fe20000410000 */
[C---:B------:R-:W-:Y:S01]  /*5f20*/  FFMA.FTZ R123, R19.reuse, R213, R120 ;  /* 0x000000d5137b7223 */ /* 0x040fe20000010078 */
[----:B------:R-:W-:Y:S01]  /*5f30*/  FFMA.FTZ R120, R19, R214, -R121 ;  /* 0x000000d613787223 */ /* 0x000fe20000010879 */
[----:B------:R-:W-:Y:S01]  /*5f40*/  FADD.FTZ R127, R228, R127 ;  /* 0x0000007fe47f7221 */ /* 0x000fe20000010000 */
[-C--:B------:R-:W-:Y:S01]  /*5f50*/  FMUL.FTZ R125, R28, -R126.reuse ;  /* 0x8000007e1c7d7220 */ /* 0x080fe20000410000 */
[----:B------:R-:W-:Y:S01]  /*5f60*/  FADD.FTZ R212, R212, R123 ;  /* 0x0000007bd4d47221 */ /* 0x000fe20000010000 */
[----:B------:R-:W-:Y:S01]  /*5f70*/  FADD.FTZ R211, R211, R120 ;  /* 0x00000078d3d37221 */ /* 0x000fe20000010000 */
[----:B------:R-:W-:Y:S01]  /*5f80*/  FFMA.FTZ R124, R29, R126, -R124 ;  /* 0x0000007e1d7c7223 */ /* 0x000fe2000001087c */
[----:B------:R-:W-:Y:S01]  /*5f90*/  FADD.FTZ R129, -R184, R129 ;  /* 0x00000081b8817221 */ /* 0x000fe20000010100 */
[----:B------:R-:W-:Y:S01]  /*5fa0*/  FMUL.FTZ R126, R20, -R127 ;  /* 0x8000007f147e7220 */ /* 0x000fe20000410000 */
[CC--:B------:R-:W-:Y:S01]  /*5fb0*/  FMUL.FTZ R120, R16.reuse, R212.reuse ;  /* 0x000000d410787220 */ /* 0x0c0fe20000410000 */
[----:B------:R-:W-:Y:S01]  /*5fc0*/  FMUL.FTZ R123, R16, R211 ;  /* 0x000000d3107b7220 */ /* 0x000fe20000410000 */
[-C--:B------:R-:W-:Y:S01]  /*5fd0*/  FMUL.FTZ R122, R20, -R129.reuse ;  /* 0x80000081147a7220 */ /* 0x080fe20000410000 */
[----:B------:R-:W-:Y:S01]  /*5fe0*/  FFMA.FTZ R126, R21, R129, R126 ;  /* 0x00000081157e7223 */ /* 0x000fe2000001007e */
[C---:B------:R-:W-:Y:S01]  /*5ff0*/  FFMA.FTZ R121, R17.reuse, R211, -R120 ;  /* 0x000000d311797223 */ /* 0x040fe20000010878 */
[----:B------:R-:W-:Y:S01]  /*6000*/  FFMA.FTZ R120, R17, R212, R123 ;  /* 0x000000d411787223 */ /* 0x000fe2000001007b */
[----:B------:R-:W-:Y:S01]  /*6010*/  FFMA.FTZ R122, R21, R127, -R122 ;  /* 0x0000007f157a7223 */ /* 0x000fe2000001087a */
[----:B------:R-:W-:Y:S01]  /*6020*/  FADD.FTZ R126, -R185, R126 ;  /* 0x0000007eb97e7221 */ /* 0x000fe20000010100 */
[----:B------:R-:W-:Y:S01]  /*6030*/  FADD.FTZ R210, R210, R121 ;  /* 0x00000079d2d27221 */ /* 0x000fe20000010000 */
[----:B------:R-:W-:Y:S01]  /*6040*/  FADD.FTZ R209, R209, R120 ;  /* 0x00000078d1d17221 */ /* 0x000fe20000010000 */
[----:B------:R-:W-:Y:S01]  /*6050*/  FADD.FTZ R122, R229, R122 ;  /* 0x0000007ae57a7221 */ /* 0x000fe20000010000 */
[----:B------:R-:W-:Y:S01]  /*6060*/  FMUL.FTZ R127, R22, -R126 ;  /* 0x8000007e167f7220 */ /* 0x000fe20000410000 */
[C---:B------:R-:W-:Y:S01]  /*6070*/  FMUL.FTZ R120, R14.reuse, R210 ;  /* 0x000000d20e787220 */ /* 0x040fe20000410000 */
[----:B------:R-:W-:Y:S01]  /*6080*/  FFMA.FTZ R125, R29, R128, R125 ;  /* 0x000000801d7d7223 */ /* 0x000fe2000001007d */
[-C--:B------:R-:W-:Y:S01]  /*6090*/  FMUL.FTZ R121, R14, R209.reuse ;  /* 0x000000d10e797220 */ /* 0x080fe20000410000 */
[-C--:B------:R-:W-:Y:S01]  /*60a0*/  FMUL.FTZ R128, R22, -R122.reuse ;  /* 0x8000007a16807220 */ /* 0x080fe20000410000 */
[----:B------:R-:W-:Y:S01]  /*60b0*/  FFMA.FTZ R127, R23, R122, -R127 ;  /* 0x0000007a177f7223 */ /* 0x000fe2000001087f */
[C---:B------:R-:W-:Y:S01]  /*60c0*/  FFMA.FTZ R123, R15.reuse, R209, R120 ;  /* 0x000000d10f7b7223 */ /* 0x040fe20000010078 */
[----:B------:R-:W-:Y:S01]  /*60d0*/  FFMA.FTZ R120, R15, R210, -R121 ;  /* 0x000000d20f787223 */ /* 0x000fe20000010879 */
[----:B------:R-:W-:Y:S01]  /*60e0*/  FFMA.FTZ R121, R23, R126, R128 ;  /* 0x0000007e17797223 */ /* 0x000fe20000010080 */
[----:B------:R-:W-:Y:S01]  /*60f0*/  FADD.FTZ R127, R230, R127 ;  /* 0x0000007fe67f7221 */ /* 0x000fe20000010000 */
[----:B------:R-:W-:Y:S01]  /*6100*/  FADD.FTZ R208, R208, R123 ;  /* 0x0000007bd0d07221 */ /* 0x000fe20000010000 */
[----:B------:R-:W-:Y:S01]  /*6110*/  FADD.FTZ R207, R207, R120 ;  /* 0x00000078cfcf7221 */ /* 0x000fe20000010000 */
[----:B------:R-:W-:Y:S01]  /*6120*/  FADD.FTZ R122, -R186, R121 ;  /* 0x00000079ba7a7221 */ /* 0x000fe20000010100 */
[----:B------:R-:W-:Y:S01]  /*6130*/  FMUL.FTZ R129, R24, -R127 ;  /* 0x8000007f18817220 */ /* 0x000fe20000410000 */
[C---:B------:R-:W-:Y:S01]  /*6140*/  FMUL.FTZ R120, R12.reuse, R208 ;  /* 0x000000d00c787220 */ /* 0x040fe20000410000 */
[-C--:B------:R-:W-:Y:S01]  /*6150*/  FMUL.FTZ R123, R12, R207.reuse ;  /* 0x000000cf0c7b7220 */ /* 0x080fe20000410000 */
        /* <DEDUP_REMOVED lines=33> */
[C---:B------:R-:W-:Y:S01]  /*6370*/  FMUL.FTZ R126, R30.reuse, -R127 ;  /* 0x8000007f1e7e7220 */ /* 0x040fe20000410000 */
[C---:B------:R-:W-:Y:S01]  /*6380*/  FMUL.FTZ R129, R30.reuse, -R125 ;  /* 0x8000007d1e817220 */ /* 0x040fe20000410000 */
[----:B------:R-:W-:Y:S01]  /*6390*/  HFMA2.MMA R121, -RZ, RZ, 0, 0 ;  /* 0x00000000ff797435 */ /* 0x000fe200000001ff */
[-C--:B------:R-:W-:Y:S01]  /*63a0*/  FMUL.FTZ R130, R30, -R128.reuse ;  /* 0x800000801e827220 */ /* 0x080fe20000410000 */
[C---:B------:R-:W-:Y:S01]  /*63b0*/  FFMA.FTZ R131, R31.reuse, R128, -R126 ;  /* 0x000000801f837223 */ /* 0x040fe2000001087e */
[C---:B------:R-:W-:Y:S01]  /*63c0*/  FMUL.FTZ R126, R6.reuse, R201 ;  /* 0x000000c9067e7220 */ /* 0x040fe20000410000 */
[-C--:B------:R-:W-:Y:S01]  /*63d0*/  FMUL.FTZ R128, R6, R202.reuse ;  /* 0x000000ca06807220 */ /* 0x080fe20000410000 */
[----:B------:R-:W-:Y:S01]  /*63e0*/  FFMA.FTZ R133, R31, R127, R130 ;  /* 0x0000007f1f857223 */ /* 0x000fe20000010082 */
[----:B------:R-:W-:Y:S01]  /*63f0*/  MOV R166, UR7 ;  /* 0x0000000700a67c02 */ /* 0x000fe20008000f00 */
[C---:B------:R-:W-:Y:S01]  /*6400*/  FFMA.FTZ R127, R7.reuse, R202, -R126 ;  /* 0x000000ca077f7223 */ /* 0x040fe2000001087e */
[----:B------:R-:W-:Y:S01]  /*6410*/  FFMA.FTZ R128, R7, R201, R128 ;  /* 0x000000c907807223 */ /* 0x000fe20000010080 */
[-C--:B------:R-:W-:Y:S01]  /*6420*/  FMUL.FTZ R126, R30, -R124.reuse ;  /* 0x8000007c1e7e7220 */ /* 0x080fe20000410000 */
[----:B------:R-:W-:Y:S01]  /*6430*/  FFMA.FTZ R124, R31, R124, -R129 ;  /* 0x0000007c1f7c7223 */ /* 0x000fe20000010881 */
[----:B------:R-:W-:Y:S01]  /*6440*/  FADD.FTZ R200, R200, R127 ;  /* 0x0000007fc8c87221 */ /* 0x000fe20000010000 */
[----:B------:R-:W-:Y:S01]  /*6450*/  FADD.FTZ R199, R199, R128 ;  /* 0x00000080c7c77221 */ /* 0x000fe20000010000 */
[----:B------:R-:W-:-:S02]  /*6460*/  MOV R120, 0x3f800000 ;  /* 0x3f80000000787802 */ /* 0x000fc40000000f00 */
[----:B------:R-:W-:Y:S01]  /*6470*/  CS2R R122, SRZ ;  /* 0x00000000007a7805 */ /* 0x000fe2000001ff00 */
[CC--:B------:R-:W-:Y:S01]  /*6480*/  FMUL.FTZ R128, R4.reuse, R200.reuse ;  /* 0x000000c804807220 */ /* 0x0c0fe20000410000 */
[----:B------:R-:W-:Y:S01]  /*6490*/  FMUL.FTZ R129, R4, R199 ;  /* 0x000000c704817220 */ /* 0x000fe20000410000 */
[----:B------:R-:W-:Y:S01]  /*64a0*/  LEA R166, R166, R165, 0x4 ;  /* 0x000000a5a6a67211 */ /* 0x000fe200078e20ff */
[----:B------:R-:W-:Y:S01]  /*64b0*/  FFMA.FTZ R125, R31, R125, R126 ;  /* 0x0000007d1f7d7223 */ /* 0x000fe2000001007e */
[C---:B------:R-:W-:Y:S01]  /*64c0*/  FFMA.FTZ R128, R5.reuse, R199, R128 ;  /* 0x000000c705807223 */ /* 0x040fe20000010080 */
[----:B------:R-:W-:Y:S01]  /*64d0*/  FFMA.FTZ R129, R5, R200, -R129 ;  /* 0x000000c805817223 */ /* 0x000fe20000010881 */
[----:B------:R-:W-:Y:S01]  /*64e0*/  FADD.FTZ R127, -R190, R133 ;  /* 0x00000085be7f7221 */ /* 0x000fe20000010100 */
[----:B------:R-:W-:Y:S01]  /*64f0*/  FADD.FTZ R126, R238, R131 ;  /* 0x00000083ee7e7221 */ /* 0x000fe20000010000 */
[----:B------:R-:W-:Y:S01]  /*6500*/  FADD.FTZ R195, R195, R128 ;  /* 0x00000080c3c37221 */ /* 0x000fe20000010000 */
[----:B------:R-:W-:Y:S01]  /*6510*/  FADD.FTZ R196, R196, R129 ;  /* 0x00000081c4c47221 */ /* 0x000fe20000010000 */
[----:B------:R0:W1:Y:S02]  /*6520*/  @!P0 LDS.128 R120, [R166+0xac80] ;  /* 0x00ac8000a6788984 */ /* 0x0000640000000c00 */
[CC--:B------:R-:W-:Y:S01]  /*6530*/  FMUL.FTZ R128, R2.reuse, R195.reuse ;  /* 0x000000c302807220 */ /* 0x0c0fe20000410000 */
[-C--:B------:R-:W-:Y:S01]  /*6540*/  FMUL.FTZ R130, R2, R196.reuse ;  /* 0x000000c402827220 */ /* 0x080fe20000410000 */
[----:B------:R0:W-:Y:S02]  /*6550*/  STS.128 [R169+0x8e80], R124 ;  /* 0x008e807ca9007388 */ /* 0x0001e40000000c00 */
[C---:B------:R-:W-:Y:S01]  /*6560*/  FFMA.FTZ R129, R3.reuse, R196, -R128 ;  /* 0x000000c403817223 */ /* 0x040fe20000010880 */
[----:B------:R-:W-:-:S03]  /*6570*/  FFMA.FTZ R130, R3, R195, R130 ;  /* 0x000000c303827223 */ /* 0x000fc60000010082 */
        /* <DEDUP_REMOVED lines=46> */
.L_x_4931:
[----:B------:R-:W-:Y:S04]  /*6860*/  BSSY B0, `(.L_x_4792) ;  /* 0x000000d000007945 */ /* 0x000fe80003800000 */
[----:B------:R-:W-:Y:S05]  /*6870*/  @!P0 BRA `(.L_x_4793) ;  /* 0x00000000002c8947 */ /* 0x000fea0003800000 */
        /* <DEDUP_REMOVED lines=11> */
.L_x_4793:
[----:B------:R-:W-:Y:S05]  /*6930*/  BSYNC B0 ;  /* 0x0000000000007941 */ /* 0x000fea0003800000 */
.L_x_4792:
[----:B------:R-:W-:Y:S01]  /*6940*/  UMOV UR44, 0xffffffff ;  /* 0xffffffff002c7882 */ /* 0x000fe20000000000 */
[----:B------:R-:W-:Y:S02]  /*6950*/  ISETP.GT.U32.AND P0, PT, R234, 0x1d, PT ;  /* 0x0000001dea00780c */ /* 0x000fe40003f04070 */
[----:B------:R-:W-:Y:S11]  /*6960*/  BRA.DIV UR44, `(.L_x_4794) ;  /* 0x000000662ce47947 */ /* 0x000ff6000b800000 */
[----:B--2---:R2:W1:Y:S04]  /*6970*/  SHFL.DOWN PT, R136, R247, 0x2, 0x1f ;  /* 0x08401f00f7887f89 */ /* 0x00446800000e0000 */
[----:B---3--:R2:W3:Y:S04]  /*6980*/  SHFL.DOWN PT, R137, R246, 0x2, 0x1f ;  /* 0x08401f00f6897f89 */ /* 0x0084e800000e0000 */
[----:B----4-:R2:W4:Y:S04]  /*6990*/  SHFL.DOWN PT, R138, R245, 0x2, 0x1f ;  /* 0x08401f00f58a7f89 */ /* 0x01052800000e0000 */
[----:B0-----:R2:W0:Y:S02]  /*69a0*/  SHFL.DOWN PT, R227, R244, 0x2, 0x1f ;  /* 0x08401f00f4e37f89 */ /* 0x00142400000e0000 */
.L_x_4937:
[----:B------:R-:W-:Y:S04]  /*69b0*/  BSSY B0, `(.L_x_4795) ;  /* 0x000000d000007945 */ /* 0x000fe80003800000 */
[----:B------:R-:W-:Y:S05]  /*69c0*/  @P0 BRA `(.L_x_4796) ;  /* 0x00000000002c0947 */ /* 0x000fea0003800000 */
[C---:B---3--:R-:W-:Y:S01]  /*69d0*/  FMUL.FTZ R139, R246.reuse, R137 ;  /* 0x00000089f68b7220 */ /* 0x048fe20000410000 */
[CC--:B0-----:R-:W-:Y:S01]  /*69e0*/  FMUL.FTZ R232, R246.reuse, R227.reuse ;  /* 0x000000e3f6e87220 */ /* 0x0c1fe20000410000 */
[C---:B----4-:R-:W-:Y:S01]  /*69f0*/  FMUL.FTZ R236, R246.reuse, R138 ;  /* 0x0000008af6ec7220 */ /* 0x050fe20000410000 */
[-C--:B-12---:R-:W-:Y:S01]  /*6a00*/  FMUL.FTZ R246, R246, R136.reuse ;  /* 0x00000088f6f67220 */ /* 0x086fe20000410000 */
[C---:B------:R-:W-:Y:S01]  /*6a10*/  FFMA.FTZ R139, R247.reuse, R136, -R139 ;  /* 0x00000088f78b7223 */ /* 0x040fe2000001088b */
[C---:B------:R-:W-:Y:S01]  /*6a20*/  FFMA.FTZ R232, R247.reuse, R138, -R232 ;  /* 0x0000008af7e87223 */ /* 0x040fe200000108e8 */
[C---:B------:R-:W-:Y:S01]  /*6a30*/  FFMA.FTZ R227, R247.reuse, R227, R236 ;  /* 0x000000e3f7e37223 */ /* 0x040fe200000100ec */
[----:B------:R-:W-:Y:S02]  /*6a40*/  FFMA.FTZ R246, R247, R137, R246 ;  /* 0x00000089f7f67223 */ /* 0x000fe400000100f6 */
[----:B------:R-:W-:Y:S01]  /*6a50*/  FADD.FTZ R245, R245, R232 ;  /* 0x000000e8f5f57221 */ /* 0x000fe20000010000 */
[----:B------:R-:W-:Y:S01]  /*6a60*/  FADD.FTZ R244, R244, R227 ;  /* 0x000000e3f4f47221 */ /* 0x000fe20000010000 */
[----:B------:R-:W-:-:S07]  /*6a70*/  MOV R247, R139 ;  /* 0x0000008b00f77202 */ /* 0x000fce0000000f00 */
.L_x_4796:
[----:B------:R-:W-:Y:S05]  /*6a80*/  BSYNC B0 ;  /* 0x0000000000007941 */ /* 0x000fea0003800000 */
.L_x_4795:
[----:B------:R-:W-:Y:S01]  /*6a90*/  UMOV UR44, 0xffffffff ;  /* 0xffffffff002c7882 */ /* 0x000fe20000000000 */
[----:B------:R-:W-:Y:S02]  /*6aa0*/  ISETP.GT.U32.AND P0, PT, R234, 0x1b, PT ;  /* 0x0000001bea00780c */ /* 0x000fe40003f04070 */
[----:B------:R-:W-:Y:S11]  /*6ab0*/  BRA.DIV UR44, `(.L_x_4797) ;  /* 0x0000006a2c007947 */ /* 0x000ff6000b800000 */
[----:B-1----:R1:W1:Y:S04]  /*6ac0*/  SHFL.DOWN PT, R136, R247, 0x4, 0x1f ;  /* 0x08801f00f7887f89 */ /* 0x00226800000e0000 */
[----:B---3--:R3:W1:Y:S04]  /*6ad0*/  SHFL.DOWN PT, R137, R246, 0x4, 0x1f ;  /* 0x08801f00f6897f89 */ /* 0x00866800000e0000 */
[----:B----4-:R3:W4:Y:S04]  /*6ae0*/  SHFL.DOWN PT, R138, R245, 0x4, 0x1f ;  /* 0x08801f00f58a7f89 */ /* 0x01072800000e0000 */
[----:B0-----:R3:W0:Y:S02]  /*6af0*/  SHFL.DOWN PT, R227, R244, 0x4, 0x1f ;  /* 0x08801f00f4e37f89 */ /* 0x00162400000e0000 */
.L_x_4943:
[----:B------:R-:W-:Y:S04]  /*6b00*/  BSSY B0, `(.L_x_4798) ;  /* 0x000000d000007945 */ /* 0x000fe80003800000 */
[----:B------:R-:W-:Y:S05]  /*6b10*/  @P0 BRA `(.L_x_4799) ;  /* 0x00000000002c0947 */ /* 0x000fea0003800000 */
[C---:B-1----:R-:W-:Y:S01]  /*6b20*/  FMUL.FTZ R139, R246.reuse, R137 ;  /* 0x00000089f68b7220 */ /* 0x042fe20000410000 */
[CC--:B0-----:R-:W-:Y:S01]  /*6b30*/  FMUL.FTZ R232, R246.reuse, R227.reuse ;  /* 0x000000e3f6e87220 */ /* 0x0c1fe20000410000 */
[C---:B----4-:R-:W-:Y:S01]  /*6b40*/  FMUL.FTZ R236, R246.reuse, R138 ;  /* 0x0000008af6ec7220 */ /* 0x050fe20000410000 */
[-C--:B--23--:R-:W-:Y:S01]  /*6b50*/  FMUL.FTZ R246, R246, R136.reuse ;  /* 0x00000088f6f67220 */ /* 0x08cfe20000410000 */
[C---:B------:R-:W-:Y:S01]  /*6b60*/  FFMA.FTZ R139, R247.reuse, R136, -R139 ;  /* 0x00000088f78b7223 */ /* 0x040fe2000001088b */
[C---:B------:R-:W-:Y:S01]  /*6b70*/  FFMA.FTZ R232, R247.reuse, R138, -R232 ;  /* 0x0000008af7e87223 */ /* 0x040fe200000108e8 */
[C---:B------:R-:W-:Y:S01]  /*6b80*/  FFMA.FTZ R227, R247.reuse, R227, R236 ;  /* 0x000000e3f7e37223 */ /* 0x040fe200000100ec */
[----:B------:R-:W-:Y:S02]  /*6b90*/  FFMA.FTZ R246, R247, R137, R246 ;  /* 0x00000089f7f67223 */ /* 0x000fe400000100f6 */
[----:B------:R-:W-:Y:S01]  /*6ba0*/  FADD.FTZ R245, R245, R232 ;  /* 0x000000e8f5f57221 */ /* 0x000fe20000010000 */
[----:B------:R-:W-:Y:S01]  /*6bb0*/  FADD.FTZ R244, R244, R227 ;  /* 0x000000e3f4f47221 */ /* 0x000fe20000010000 */
[----:B------:R-:W-:-:S07]  /*6bc0*/  MOV R247, R139 ;  /* 0x0000008b00f77202 */ /* 0x000fce0000000f00 */
.L_x_4799:
[----:B------:R-:W-:Y:S05]  /*6bd0*/  BSYNC B0 ;  /* 0x0000000000007941 */ /* 0x000fea0003800000 */
.L_x_4798:
[----:B------:R-:W-:Y:S01]  /*6be0*/  UMOV UR44, 0xffffffff ;  /* 0xffffffff002c7882 */ /* 0x000fe20000000000 */
[----:B------:R-:W-:Y:S02]  /*6bf0*/  ISETP.GT.U32.AND P0, PT, R234, 0x17, PT ;  /* 0x00000017ea00780c */ /* 0x000fe40003f04070 */
[----:B------:R-:W-:Y:S11]  /*6c00*/  BRA.DIV UR44, `(.L_x_4800) ;  /* 0x0000006a2c1c7947 */ /* 0x000ff6000b800000 */
[----:B-1----:R1:W1:Y:S04]  /*6c10*/  SHFL.DOWN PT, R136, R247, 0x8, 0x1f ;  /* 0x09001f00f7887f89 */ /* 0x00226800000e0000 */
[----:B------:R0:W1:Y:S04]  /*6c20*/  SHFL.DOWN PT, R137, R246, 0x8, 0x1f ;  /* 0x09001f00f6897f89 */ /* 0x00006800000e0000 */
[----:B----4-:R4:W1:Y:S04]  /*6c30*/  SHFL.DOWN PT, R138, R245, 0x8, 0x1f ;  /* 0x09001f00f58a7f89 */ /* 0x01086800000e0000 */
[----:B0-----:R4:W0:Y:S02]  /*6c40*/  SHFL.DOWN PT, R227, R244, 0x8, 0x1f ;  /* 0x09001f00f4e37f89 */ /* 0x00182400000e0000 */
.L_x_4949:
[----:B------:R-:W-:Y:S04]  /*6c50*/  BSSY B0, `(.L_x_4801) ;  /* 0x000000d000007945 */ /* 0x000fe80003800000 */
[----:B------:R-:W-:Y:S05]  /*6c60*/  @P0 BRA `(.L_x_4802) ;  /* 0x00000000002c0947 */ /* 0x000fea0003800000 */
[C---:B-1----:R-:W-:Y:S01]  /*6c70*/  FMUL.FTZ R139, R246.reuse, R137 ;  /* 0x00000089f68b7220 */ /* 0x042fe20000410000 */
[CC--:B0-----:R-:W-:Y:S01]  /*6c80*/  FMUL.FTZ R232, R246.reuse, R227.reuse ;  /* 0x000000e3f6e87220 */ /* 0x0c1fe20000410000 */
[C---:B------:R-:W-:Y:S01]  /*6c90*/  FMUL.FTZ R236, R246.reuse, R138 ;  /* 0x0000008af6ec7220 */ /* 0x040fe20000410000 */
[-C--:B--23--:R-:W-:Y:S01]  /*6ca0*/  FMUL.FTZ R246, R246, R136.reuse ;  /* 0x00000088f6f67220 */ /* 0x08cfe20000410000 */
[C---:B------:R-:W-:Y:S01]  /*6cb0*/  FFMA.FTZ R139, R247.reuse, R136, -R139 ;  /* 0x00000088f78b7223 */ /* 0x040fe2000001088b */
[C---:B------:R-:W-:Y:S01]  /*6cc0*/  FFMA.FTZ R232, R247.reuse, R138, -R232 ;  /* 0x0000008af7e87223 */ /* 0x040fe200000108e8 */
[C---:B------:R-:W-:Y:S01]  /*6cd0*/  FFMA.FTZ R227, R247.reuse, R227, R236 ;  /* 0x000000e3f7e37223 */ /* 0x040fe200000100ec */
[----:B------:R-:W-:Y:S02]  /*6ce0*/  FFMA.FTZ R246, R247, R137, R246 ;  /* 0x00000089f7f67223 */ /* 0x000fe400000100f6 */
[----:B----4-:R-:W-:Y:S01]  /*6cf0*/  FADD.FTZ R245, R245, R232 ;  /* 0x000000e8f5f57221 */ /* 0x010fe20000010000 */
[----:B------:R-:W-:Y:S01]  /*6d00*/  FADD.FTZ R244, R244, R227 ;  /* 0x000000e3f4f47221 */ /* 0x000fe20000010000 */
[----:B------:R-:W-:-:S07]  /*6d10*/  MOV R247, R139 ;  /* 0x0000008b00f77202 */ /* 0x000fce0000000f00 */
.L_x_4802:
[----:B------:R-:W-:Y:S05]  /*6d20*/  BSYNC B0 ;  /* 0x0000000000007941 */ /* 0x000fea0003800000 */
.L_x_4801:
[----:B------:R-:W-:Y:S01]  /*6d30*/  UMOV UR44, 0xffffffff ;  /* 0xffffffff002c7882 */ /* 0x000fe20000000000 */
[----:B------:R-:W-:Y:S02]  /*6d40*/  ISETP.GT.U32.AND P0, PT, R234, 0xf, PT ;  /* 0x0000000fea00780c */ /* 0x000fe40003f04070 */
[----:B------:R-:W-:Y:S11]  /*6d50*/  BRA.DIV UR44, `(.L_x_4803) ;  /* 0x0000006a2c387947 */ /* 0x000ff6000b800000 */
[----:B-1----:R1:W1:Y:S04]  /*6d60*/  SHFL.DOWN PT, R136, R247, 0x10, 0x1f ;  /* 0x0a001f00f7887f89 */ /* 0x00226800000e0000 */
[----:B------:R0:W1:Y:S04]  /*6d70*/  SHFL.DOWN PT, R137, R246, 0x10, 0x1f ;  /* 0x0a001f00f6897f89 */ /* 0x00006800000e0000 */
[----:B------:R1:W1:Y:S04]  /*6d80*/  SHFL.DOWN PT, R138, R245, 0x10, 0x1f ;  /* 0x0a001f00f58a7f89 */ /* 0x00026800000e0000 */
[----:B0-----:R0:W0:Y:S02]  /*6d90*/  SHFL.DOWN PT, R227, R244, 0x10, 0x1f ;  /* 0x0a001f00f4e37f89 */ /* 0x00102400000e0000 */
.L_x_4955:
        /* <DEDUP_REMOVED lines=13> */
.L_x_4805:
[----:B------:R-:W-:Y:S05]  /*6e70*/  BSYNC B0 ;  /* 0x0000000000007941 */ /* 0x000fea0003800000 */
.L_x_4804:
[----:B------:R-:W-:Y:S01]  /*6e80*/  UMOV UR44, 0xffffffff ;  /* 0xffffffff002c7882 */ /* 0x000fe20000000000 */
[----:B------:R-:W-:Y:S02]  /*6e90*/  ISETP.NE.AND P0, PT, R168, 0x1f, PT ;  /* 0x0000001fa800780c */ /* 0x000fe40003f05270 */
[----:B------:R-:W-:Y:S11]  /*6ea0*/  BRA.DIV UR44, `(.L_x_4806) ;  /* 0x0000006a2c547947 */ /* 0x000ff6000b800000 */
[----:B------:R-:W5:Y:S04]  /*6eb0*/  SHFL.IDX PT, R251, R246, RZ, 0x1f ;  /* 0x00001ffff6fb7589 */ /* 0x000f6800000e0000 */
[----:B------:R-:W0:Y:S04]  /*6ec0*/  SHFL.IDX PT, R250, R247, RZ, 0x1f ;  /* 0x00001ffff7fa7589 */ /* 0x000e2800000e0000 */
[----:B------:R0:W0:Y:S04]  /*6ed0*/  SHFL.IDX PT, R235, R245, RZ, 0x1f ;  /* 0x00001ffff5eb7589 */ /* 0x00002800000e0000 */
[----:B------:R0:W0:Y:S04]  /*6ee0*/  SHFL.IDX PT, R236, R244, RZ, 0x1f ;  /* 0x00001ffff4ec7589 */ /* 0x00002800000e0000 */
[----:B-12---:R-:W1:Y:S04]  /*6ef0*/  SHFL.DOWN PT, R247, R247, 0x1, 0x1f ;  /* 0x08201f00f7f77f89 */ /* 0x006e6800000e0000 */
[----:B---3--:R-:W2:Y:S04]  /*6f00*/  SHFL.DOWN PT, R246, R246, 0x1, 0x1f ;  /* 0x08201f00f6f67f89 */ /* 0x008ea800000e0000 */
[----:B----4-:R-:W3:Y:S01]  /*6f10*/  SHFL.DOWN PT, R245, R245, 0x1, 0x1f ;  /* 0x08201f00f5f57f89 */ /* 0x010ee200000e0000 */
[-C--:B-----5:R-:W-:Y:S01]  /*6f20*/  FMUL.FTZ R137, R123, R251.reuse ;  /* 0x000000fb7b897220 */ /* 0x0a0fe20000410000 */
[CC--:B------:R-:W-:Y:S01]  /*6f30*/  FMUL.FTZ R234, R122.reuse, R251.reuse ;  /* 0x000000fb7aea7220 */ /* 0x0c0fe20000410000 */
[-C--:B0-----:R-:W-:Y:S01]  /*6f40*/  FMUL.FTZ R227, R121, R251.reuse ;  /* 0x000000fb79e37220 */ /* 0x081fe20000410000 */
[----:B------:R-:W0:Y:S01]  /*6f50*/  SHFL.DOWN PT, R244, R244, 0x1, 0x1f ;  /* 0x08201f00f4f47f89 */ /* 0x000e2200000e0000 */
[-C--:B------:R-:W-:Y:S01]  /*6f60*/  FFMA.FTZ R232, R122, R250.reuse, -R137 ;  /* 0x000000fa7ae87223 */ /* 0x080fe20000010889 */
[----:B------:R-:W-:Y:S01]  /*6f70*/  FFMA.FTZ R234, R123, R250, R234 ;  /* 0x000000fa7bea7223 */ /* 0x000fe200000100ea */
[----:B------:R-:W-:Y:S01]  /*6f80*/  FMUL.FTZ R251, R120, R251 ;  /* 0x000000fb78fb7220 */ /* 0x000fe20000410000 */
[----:B------:R4:W0:Y:S04]  /*6f90*/  SHFL.IDX PT, R248, R122, RZ, 0x1f ;  /* 0x00001fff7af87589 */ /* 0x00082800000e0000 */
[----:B------:R4:W0:Y:S04]  /*6fa0*/  SHFL.IDX PT, R139, R123, RZ, 0x1f ;  /* 0x00001fff7b8b7589 */ /* 0x00082800000e0000 */
[----:B------:R4:W0:Y:S04]  /*6fb0*/  SHFL.IDX PT, R252, R120, RZ, 0x1f ;  /* 0x00001fff78fc7589 */ /* 0x00082800000e0000 */
[----:B-12---:R4:W0:Y:S02]  /*6fc0*/  SHFL.IDX PT, R249, R121, RZ, 0x1f ;  /* 0x00001fff79f97589 */ /* 0x00682400000e0000 */
.L_x_4969:
[----:B------:R-:W-:Y:S01]  /*6fd0*/  BSSY B0, `(.L_x_4807) ;  /* 0x0000011000007945 */ /* 0x000fe20003800000 */
[-C--:B----4-:R-:W-:Y:S01]  /*6fe0*/  FFMA.FTZ R120, R120, R250.reuse, -R227 ;  /* 0x000000fa78787223 */ /* 0x090fe200000108e3 */
[----:B------:R-:W-:Y:S01]  /*6ff0*/  FFMA.FTZ R121, R121, R250, R251 ;  /* 0x000000fa79797223 */ /* 0x000fe200000100fb */
[----:B0-----:R-:W-:Y:S02]  /*7000*/  MOV R136, R252 ;  /* 0x000000fc00887202 */ /* 0x001fe40000000f00 */
        /* <DEDUP_REMOVED lines=11> */
[----:B---3--:R-:W-:Y:S01]  /*70c0*/  FADD.FTZ R138, R245, R122 ;  /* 0x0000007af58a7221 */ /* 0x008fe20000010000 */
[----:B------:R-:W-:-:S07]  /*70d0*/  FADD.FTZ R139, R244, R139 ;  /* 0x0000008bf48b7221 */ /* 0x000fce0000010000 */
.L_x_4808:
[----:B------:R-:W-:Y:S05]  /*70e0*/  BSYNC B0 ;  /* 0x0000000000007941 */ /* 0x000fea0003800000 */
.L_x_4807:
        /* <DEDUP_REMOVED lines=36> */
.L_x_4790:
        /* <DEDUP_REMOVED lines=17> */
[----:B------:R-:W-:-:S03]  /*7440*/  FMUL.FTZ R2, R2, -R192 ;  /* 0x800000c002027220 */ /* 0x000fc60000410000 */
[C---:B------:R-:W-:Y:S01]  /*7450*/  FFMA.FTZ R127, R3.reuse, R192, R124 ;  /* 0x000000c0037f7223 */ /* 0x040fe2000001007c */
        /* <DEDUP_REMOVED lines=14> */
[----:B------:R-:W-:Y:S02]  /*7540*/  FFMA.FTZ R7, R0, R226, RZ ;  /* 0x000000e200077223 */ /* 0x000fe400000100ff */
[----:B------:R-:W-:Y:S01]  /*7550*/  FADD.FTZ R178, -R178, R5 ;  /* 0x00000005b2b27221 */ /* 0x000fe20000010100 */
[----:B------:R-:W-:Y:S01]  /*7560*/  FADD.FTZ R3, R172, R3 ;  /* 0x00000003ac037221 */ /* 0x000fe20000010000 */
[----:B------:R-:W-:Y:S02]  /*7570*/  FFMA.FTZ R6, R148, R223, R7 ;  /* 0x000000df94067223 */ /* 0x000fe40000010007 */
[C---:B------:R-:W-:Y:S01]  /*7580*/  FMUL.FTZ R4, R8.reuse, -R178 ;  /* 0x800000b208047220 */ /* 0x040fe20000410000 */
[----:B------:R-:W-:-:S03]  /*7590*/  FMUL.FTZ R5, R8, -R3 ;  /* 0x8000000308057220 */ /* 0x000fc60000410000 */
[C---:B------:R-:W-:Y:S01]  /*75a0*/  FFMA.FTZ R4, R9.reuse, R3, -R4 ;  /* 0x0000000309047223 */ /* 0x040fe20000010804 */
[----:B------:R-:W-:-:S03]  /*75b0*/  FFMA.FTZ R8, R9, R178, R5 ;  /* 0x000000b209087223 */ /* 0x000fc60000010005 */
[----:B------:R-:W-:Y:S01]  /*75c0*/  FADD.FTZ R173, R173, R4 ;  /* 0x00000004adad7221 */ /* 0x000fe20000010000 */
[----:B------:R-:W-:-:S03]  /*75d0*/  FADD.FTZ R8, -R179, R8 ;  /* 0x00000008b3087221 */ /* 0x000fc60000010100 */
[CC--:B------:R-:W-:Y:S01]  /*75e0*/  FMUL.FTZ R4, R10.reuse, -R173.reuse ;  /* 0x800000ad0a047220 */ /* 0x0c0fe20000410000 */
[-C--:B------:R-:W-:Y:S01]  /*75f0*/  FMUL.FTZ R10, R10, -R8.reuse ;  /* 0x800000080a0a7220 */ /* 0x080fe20000410000 */
[-C--:B-1----:R-:W-:Y:S02]  /*7600*/  FMUL.FTZ R166, R153, R8.reuse ;  /* 0x0000000899a67220 */ /* 0x082fe40000410000 */
[C---:B------:R-:W-:Y:S01]  /*7610*/  FFMA.FTZ R5, R11.reuse, R8, R4 ;  /* 0x000000080b057223 */ /* 0x040fe20000010004 */
[----:B------:R-:W-:Y:S01]  /*7620*/  FFMA.FTZ R9, R11, R173, -R10 ;  /* 0x000000ad0b097223 */ /* 0x000fe2000001080a */
[----:B------:R-:W-:Y:S02]  /*7630*/  FMUL.FTZ R11, R116, R164 ;  /* 0x000000a4740b7220 */ /* 0x000fe40000410000 */
[----:B------:R-:W-:Y:S01]  /*7640*/  FADD.FTZ R180, -R180, R5 ;  /* 0x00000005b4b47221 */ /* 0x000fe20000010100 */
[----:B------:R-:W-:Y:S01]  /*7650*/  FADD.FTZ R9, R174, R9 ;  /* 0x00000009ae097221 */ /* 0x000fe20000010000 */
[C---:B------:R-:W-:Y:S01]  /*7660*/  FFMA.FTZ R226, -R11.reuse, R68, R226 ;  /* 0x000000440be27223 */ /* 0x040fe200000101e2 */
[----:B------:R-:W-:Y:S01]  /*7670*/  FFMA.FTZ R11, -R11, R69, R225 ;  /* 0x000000450b0b7223 */ /* 0x000fe200000101e1 */
[CC--:B------:R-:W-:Y:S01]  /*7680*/  FMUL.FTZ R4, R12.reuse, -R180.reuse ;  /* 0x800000b40c047220 */ /* 0x0c0fe20000410000 */
[----:B------:R-:W-:Y:S01]  /*7690*/  FMUL.FTZ R5, R12, -R9 ;  /* 0x800000090c057220 */ /* 0x000fe20000410000 */
[----:B------:R-:W-:Y:S01]  /*76a0*/  FFMA.FTZ R225, R0, -R225, RZ ;  /* 0x800000e100e17223 */ /* 0x000fe200000100ff */
[----:B------:R-:W-:Y:S01]  /*76b0*/  FMUL.FTZ R12, R117, R163 ;  /* 0x000000a3750c7220 */ /* 0x000fe20000410000 */
[C---:B------:R-:W-:Y:S01]  /*76c0*/  FFMA.FTZ R4, R13.reuse, R9, -R4 ;  /* 0x000000090d047223 */ /* 0x040fe20000010804 */
[----:B------:R-:W-:Y:S01]  /*76d0*/  FFMA.FTZ R10, R13, R180, R5 ;  /* 0x000000b40d0a7223 */ /* 0x000fe20000010005 */
[----:B------:R-:W-:Y:S01]  /*76e0*/  FFMA.FTZ R13, R145, R221, R6 ;  /* 0x000000dd910d7223 */ /* 0x000fe20000010006 */
[----:B------:R-:W-:Y:S01]  /*76f0*/  FMUL.FTZ R6, R119, R161 ;  /* 0x000000a177067220 */ /* 0x000fe20000410000 */
[----:B------:R-:W-:Y:S01]  /*7700*/  FADD.FTZ R175, R175, R4 ;  /* 0x00000004afaf7221 */ /* 0x000fe20000010000 */
[----:B------:R-:W-:Y:S01]  /*7710*/  FADD.FTZ R10, -R181, R10 ;  /* 0x0000000ab50a7221 */ /* 0x000fe20000010100 */
[----:B------:R-:W-:Y:S01]  /*7720*/  FFMA.FTZ R223, -R12, R70, R223 ;  /* 0x000000460cdf7223 */ /* 0x000fe200000101df */
[----:B------:R-:W-:Y:S01]  /*7730*/  FMUL.FTZ R177, R154, R9 ;  /* 0x000000099ab17220 */ /* 0x000fe20000410000 */
[C---:B------:R-:W-:Y:S01]  /*7740*/  FMUL.FTZ R5, R14.reuse, -R175 ;  /* 0x800000af0e057220 */ /* 0x040fe20000410000 */
[----:B------:R-:W-:Y:S01]  /*7750*/  FMUL.FTZ R4, R14, -R10 ;  /* 0x8000000a0e047220 */ /* 0x000fe20000410000 */
[----:B------:R-:W-:Y:S01]  /*7760*/  FFMA.FTZ R14, R148, -R224, R225 ;  /* 0x800000e0940e7223 */ /* 0x000fe200000100e1 */
[----:B------:R-:W-:Y:S01]  /*7770*/  FFMA.FTZ R224, -R12, R71, R224 ;  /* 0x000000470ce07223 */ /* 0x000fe200000101e0 */
[C---:B------:R-:W-:Y:S01]  /*7780*/  FFMA.FTZ R5, R15.reuse, R10, R5 ;  /* 0x0000000a0f057223 */ /* 0x040fe20000010005 */
[----:B------:R-:W-:Y:S01]  /*7790*/  FFMA.FTZ R4, R15, R175, -R4 ;  /* 0x000000af0f047223 */ /* 0x000fe20000010804 */
[----:B------:R-:W-:Y:S01]  /*77a0*/  FFMA.FTZ R15, R145, -R222, R14 ;  /* 0x800000de910f7223 */ /* 0x000fe2000001000e */
[----:B------:R-:W-:Y:S01]  /*77b0*/  FMUL.FTZ R12, R118, R162 ;  /* 0x000000a2760c7220 */ /* 0x000fe20000410000 */
[----:B------:R-:W-:Y:S01]  /*77c0*/  FADD.FTZ R182, -R182, R5 ;  /* 0x00000005b6b67221 */ /* 0x000fe20000010100 */
[----:B------:R-:W-:Y:S01]  /*77d0*/  FADD.FTZ R193, R193, R4 ;  /* 0x00000004c1c17221 */ /* 0x000fe20000010000 */
[----:B------:R-:W-:Y:S01]  /*77e0*/  FMUL.FTZ R179, R110, R177 ;  /* 0x000000b16eb37220 */ /* 0x000fe20000410000 */
[----:B------:R-:W-:Y:S01]  /*77f0*/  FFMA.FTZ R221, -R12, R64, R221 ;  /* 0x000000400cdd7223 */ /* 0x000fe200000101dd */
[CC--:B------:R-:W-:Y:S01]  /*7800*/  FMUL.FTZ R4, R16.reuse, -R182.reuse ;  /* 0x800000b610047220 */ /* 0x0c0fe20000410000 */
[----:B------:R-:W-:Y:S01]  /*7810*/  FMUL.FTZ R7, R16, -R193 ;  /* 0x800000c110077220 */ /* 0x000fe20000410000 */
[----:B------:R-:W-:Y:S01]  /*7820*/  FFMA.FTZ R12, -R12, R65, R222 ;  /* 0x000000410c0c7223 */ /* 0x000fe200000101de */
[----:B------:R-:W-:Y:S01]  /*7830*/  FMUL.FTZ R16, R113, R159 ;  /* 0x0000009f71107220 */ /* 0x000fe20000410000 */
[C---:B------:R-:W-:Y:S01]  /*7840*/  FFMA.FTZ R5, R17.reuse, R193, -R4 ;  /* 0x000000c111057223 */ /* 0x040fe20000010804 */
[----:B------:R-:W-:Y:S01]  /*7850*/  FFMA.FTZ R14, R17, R182, R7 ;  /* 0x000000b6110e7223 */ /* 0x000fe20000010007 */
[----:B------:R-:W-:Y:S01]  /*7860*/  FFMA.FTZ R4, R144, R219, R13 ;  /* 0x000000db90047223 */ /* 0x000fe2000001000d */
[----:B------:R-:W-:Y:S01]  /*7870*/  FFMA.FTZ R219, -R6, R66, R219 ;  /* 0x0000004206db7223 */ /* 0x000fe200000101db */
[----:B------:R-:W-:Y:S01]  /*7880*/  FADD.FTZ R194, R194, R5 ;  /* 0x00000005c2c27221 */ /* 0x000fe20000010000 */
[----:B------:R-:W-:Y:S01]  /*7890*/  FADD.FTZ R14, -R183, R14 ;  /* 0x0000000eb70e7221 */ /* 0x000fe20000010100 */
[----:B------:R-:W-:Y:S01]  /*78a0*/  FFMA.FTZ R7, R143, R218, R4 ;  /* 0x000000da8f077223 */ /* 0x000fe20000010004 */
[----:B------:R-:W-:Y:S01]  /*78b0*/  FFMA.FTZ R13, -R6, R67, R220 ;  /* 0x00000043060d7223 */ /* 0x000fe200000101dc */
[C---:B------:R-:W-:Y:S01]  /*78c0*/  FMUL.FTZ R5, R18.reuse, -R194 ;  /* 0x800000c212057220 */ /* 0x040fe20000410000 */
[----:B------:R-:W-:Y:S01]  /*78d0*/  FMUL.FTZ R4, R18, -R14 ;  /* 0x8000000e12047220 */ /* 0x000fe20000410000 */
[----:B------:R-:W-:Y:S01]  /*78e0*/  FFMA.FTZ R220, R144, -R220, R15 ;  /* 0x800000dc90dc7223 */ /* 0x000fe2000001000f */
[----:B------:R-:W-:Y:S01]  /*78f0*/  FMUL.FTZ R15, R112, R160 ;  /* 0x000000a0700f7220 */ /* 0x000fe20000410000 */
[C---:B------:R-:W-:Y:S01]  /*7900*/  FFMA.FTZ R5, R19.reuse, R14, R5 ;  /* 0x0000000e13057223 */ /* 0x040fe20000010005 */
[----:B------:R-:W-:Y:S01]  /*7910*/  FFMA.FTZ R17, R19, R194, -R4 ;  /* 0x000000c213117223 */ /* 0x000fe20000010804 */
[----:B------:R-:W-:Y:S01]  /*7920*/  FFMA.FTZ R4, R142, R215, R7 ;  /* 0x000000d78e047223 */ /* 0x000fe20000010007 */
[----:B------:R-:W-:Y:S01]  /*7930*/  FMUL.FTZ R19, R114, R158 ;  /* 0x0000009e72137220 */ /* 0x000fe20000410000 */
[----:B------:R-:W-:Y:S01]  /*7940*/  FADD.FTZ R184, -R184, R5 ;  /* 0x00000005b8b87221 */ /* 0x000fe20000010100 */
[----:B------:R-:W-:Y:S01]  /*7950*/  FADD.FTZ R17, R228, R17 ;  /* 0x00000011e4117221 */ /* 0x000fe20000010000 */
[----:B------:R-:W-:Y:S01]  /*7960*/  FFMA.FTZ R7, R141, R214, R4 ;  /* 0x000000d68d077223 */ /* 0x000fe20000010004 */
[C---:B------:R-:W-:Y:S01]  /*7970*/  FFMA.FTZ R214, -R19.reuse, R56, R214 ;  /* 0x0000003813d67223 */ /* 0x040fe200000101d6 */
[CC--:B------:R-:W-:Y:S01]  /*7980*/  FMUL.FTZ R4, R20.reuse, -R184.reuse ;  /* 0x800000b814047220 */ /* 0x0c0fe20000410000 */
[----:B------:R-:W-:Y:S01]  /*7990*/  FMUL.FTZ R5, R20, -R17 ;  /* 0x8000001114057220 */ /* 0x000fe20000410000 */
[----:B------:R-:W-:Y:S01]  /*79a0*/  FFMA.FTZ R6, R140, R211, R7 ;  /* 0x000000d38c067223 */ /* 0x000fe20000010007 */
[----:B------:R-:W-:Y:S01]  /*79b0*/  FFMA.FTZ R18, -R19, R57, R213 ;  /* 0x0000003913127223 */ /* 0x000fe200000101d5 */
[C---:B------:R-:W-:Y:S01]  /*79c0*/  FFMA.FTZ R4, R21.reuse, R17, -R4 ;  /* 0x0000001115047223 */ /* 0x040fe20000010804 */
[----:B------:R-:W-:Y:S01]  /*79d0*/  FFMA.FTZ R20, R21, R184, R5 ;  /* 0x000000b815147223 */ /* 0x000fe20000010005 */
[----:B------:R-:W-:Y:S01]  /*79e0*/  FFMA.FTZ R127, R39, R210, R6 ;  /* 0x000000d2277f7223 */ /* 0x000fe20000010006 */
[C---:B------:R-:W-:Y:S01]  /*79f0*/  FFMA.FTZ R211, -R124.reuse, R58, R211 ;  /* 0x0000003a7cd37223 */ /* 0x040fe200000101d3 */
[----:B------:R-:W-:Y:S01]  /*7a00*/  FADD.FTZ R229, R229, R4 ;  /* 0x00000004e5e57221 */ /* 0x000fe20000010000 */
[----:B------:R-:W-:Y:S01]  /*7a10*/  FADD.FTZ R20, -R185, R20 ;  /* 0x00000014b9147221 */ /* 0x000fe20000010100 */
[----:B------:R-:W-:Y:S01]  /*7a20*/  FFMA.FTZ R19, -R124, R59, R212 ;  /* 0x0000003b7c137223 */ /* 0x000fe200000101d4 */
[C---:B------:R-:W-:Y:S01]  /*7a30*/  FFMA.FTZ R218, -R15.reuse, R60, R218 ;  /* 0x0000003c0fda7223 */ /* 0x040fe200000101da */
[C---:B------:R-:W-:Y:S01]  /*7a40*/  FMUL.FTZ R7, R22.reuse, -R229 ;  /* 0x800000e516077220 */ /* 0x040fe20000410000 */
[----:B------:R-:W-:Y:S01]  /*7a50*/  FMUL.FTZ R4, R22, -R20 ;  /* 0x8000001416047220 */ /* 0x000fe20000410000 */
[----:B------:R-:W-:Y:S01]  /*7a60*/  FFMA.FTZ R15, -R15, R61, R217 ;  /* 0x0000003d0f0f7223 */ /* 0x000fe200000101d9 */
[----:B------:R-:W-:Y:S01]  /*7a70*/  FFMA.FTZ R215, -R16, R62, R215 ;  /* 0x0000003e10d77223 */ /* 0x000fe200000101d7 */
        /* <DEDUP_REMOVED lines=20> */
[C---:B------:R-:W-:Y:S01]  /*7bc0*/  FMUL.FTZ R5, R26.reuse, -R231 ;  /* 0x800000e71a057220 */ /* 0x040fe20000410000 */
[----:B------:R-:W-:Y:S01]  /*7bd0*/  FMUL.FTZ R4, R26, -R126 ;  /* 0x8000007e1a047220 */ /* 0x000fe20000410000 */
[----:B------:R-:W-:Y:S01]  /*7be0*/  FFMA.FTZ R200, -R127, R46, R200 ;  /* 0x0000002e7fc87223 */ /* 0x000fe200000101c8 */
[----:B------:R-:W-:Y:S01]  /*7bf0*/  FFMA.FTZ R130, -R7, R41, R195 ;  /* 0x0000002907827223 */ /* 0x000fe200000101c3 */
[C---:B------:R-:W-:Y:S01]  /*7c00*/  FFMA.FTZ R5, R27.reuse, R126, R5 ;  /* 0x0000007e1b057223 */ /* 0x040fe20000010005 */
[----:B------:R-:W-:Y:S01]  /*7c10*/  FFMA.FTZ R4, R27, R231, -R4 ;  /* 0x000000e71b047223 */ /* 0x000fe20000010804 */
[----:B------:R-:W-:Y:S01]  /*7c20*/  FFMA.FTZ R27, R33, R196, R6 ;  /* 0x000000c4211b7223 */ /* 0x000fe20000010006 */
[----:B------:R-:W-:Y:S01]  /*7c30*/  FFMA.FTZ R196, -R7, R40, R196 ;  /* 0x0000002807c47223 */ /* 0x000fe200000101c4 */
[----:B------:R-:W-:Y:S01]  /*7c40*/  FADD.FTZ R188, -R188, R5 ;  /* 0x00000005bcbc7221 */ /* 0x000fe20000010100 */
[----:B------:R-:W-:Y:S01]  /*7c50*/  FADD.FTZ R233, R233, R4 ;  /* 0x00000004e9e97221 */ /* 0x000fe20000010000 */
[----:B------:R-:W-:Y:S01]  /*7c60*/  FMUL.FTZ R5, R191, UR56 ;  /* 0x00000038bf057c20 */ /* 0x000fe20008410000 */
[----:B------:R-:W-:Y:S01]  /*7c70*/  FMUL.FTZ R7, R107, R149 ;  /* 0x000000956b077220 */ /* 0x000fe20000410000 */
[----:B------:R-:W-:Y:S01]  /*7c80*/  FFMA.FTZ R26, -R127, R47, R199 ;  /* 0x0000002f7f1a7223 */ /* 0x000fe200000101c7 */
[CC--:B------:R-:W-:Y:S01]  /*7c90*/  FMUL.FTZ R4, R28.reuse, -R233.reuse ;  /* 0x800000e91c047220 */ /* 0x0c0fe20000410000 */
[----:B------:R-:W-:Y:S01]  /*7ca0*/  FMUL.FTZ R28, R28, -R188 ;  /* 0x800000bc1c1c7220 */ /* 0x000fe20000410000 */
[----:B------:R-:W-:Y:S01]  /*7cb0*/  FFMA.FTZ R128, R192, UR55, -R5 ;  /* 0x00000037c0807c23 */ /* 0x000fe20008010805 */
[----:B------:R-:W-:Y:S01]  /*7cc0*/  FMUL.FTZ R5, R43, R192 ;  /* 0x000000c02b057220 */ /* 0x000fe20000410000 */
[C---:B------:R-:W-:Y:S01]  /*7cd0*/  FFMA.FTZ R6, R29.reuse, R188, R4 ;  /* 0x000000bc1d067223 */ /* 0x040fe20000010004 */
[----:B------:R-:W-:Y:S01]  /*7ce0*/  FFMA.FTZ R4, R29, R233, -R28 ;  /* 0x000000e91d047223 */ /* 0x000fe2000001081c */
[C---:B------:R-:W-:Y:S01]  /*7cf0*/  FFMA.FTZ R127, -R7.reuse, R43, R197 ;  /* 0x0000002b077f7223 */ /* 0x040fe200000101c5 */
[----:B------:R-:W-:Y:S01]  /*7d00*/  FFMA.FTZ R43, -R7, R42, R198 ;  /* 0x0000002a072b7223 */ /* 0x000fe200000101c6 */
[----:B------:R-:W-:Y:S01]  /*7d10*/  FADD.FTZ R28, -R189, R6 ;  /* 0x00000006bd1c7221 */ /* 0x000fe20000010100 */
[----:B------:R-:W-:Y:S01]  /*7d20*/  FADD.FTZ R237, R237, R4 ;  /* 0x00000004eded7221 */ /* 0x000fe20000010000 */
[----:B------:R-:W-:Y:S01]  /*7d30*/  FFMA.FTZ R42, R42, R191, R5 ;  /* 0x000000bf2a2a7223 */ /* 0x000fe20000010005 */
[----:B------:R-:W-:Y:S01]  /*7d40*/  FMUL.FTZ R6, R192, UR56 ;  /* 0x00000038c0067c20 */ /* 0x000fe20008410000 */
[C---:B------:R-:W-:Y:S01]  /*7d50*/  FMUL.FTZ R4, R30.reuse, -R28 ;  /* 0x8000001c1e047220 */ /* 0x040fe20000410000 */
[-C--:B------:R-:W-:Y:S01]  /*7d60*/  FMUL.FTZ R7, R30, -R237.reuse ;  /* 0x800000ed1e077220 */ /* 0x080fe20000410000 */
[----:B------:R-:W-:Y:S01]  /*7d70*/  FMUL.FTZ R120, R127, R128 ;  /* 0x000000807f787220 */ /* 0x000fe20000410000 */
[----:B------:R-:W-:Y:S01]  /*7d80*/  FFMA.FTZ R6, R191, UR55, R6 ;  /* 0x00000037bf067c23 */ /* 0x000fe20008010006 */
[C---:B------:R-:W-:Y:S01]  /*7d90*/  FFMA.FTZ R5, R31.reuse, R237, -R4 ;  /* 0x000000ed1f057223 */ /* 0x040fe20000010804 */
[----:B------:R-:W-:Y:S01]  /*7da0*/  SHF.L.U32 R4, R168, 0x5, RZ ;  /* 0x00000005a8047819 */ /* 0x000fe200000006ff */
[----:B------:R-:W-:Y:S01]  /*7db0*/  FFMA.FTZ R7, R31, R28, R7 ;  /* 0x0000001c1f077223 */ /* 0x000fe20000010007 */
[----:B------:R-:W-:Y:S01]  /*7dc0*/  FFMA.FTZ R120, R43, R6, R120 ;  /* 0x000000062b787223 */ /* 0x000fe20000010078 */
[----:B------:R-:W-:Y:S01]  /*7dd0*/  FADD.FTZ R31, R238, R5 ;  /* 0x00000005ee1f7221 */ /* 0x000fe20000010000 */
[----:B------:R-:W-:Y:S01]  /*7de0*/  IADD3 R5, R4, 0x1, RZ ;  /* 0x0000000104057810 */ /* 0x000fe20007ffe0ff */
[----:B------:R-:W-:Y:S01]  /*7df0*/  FADD.FTZ R190, -R190, R7 ;  /* 0x00000007bebe7221 */ /* 0x000fe20000010100 */
[----:B------:R-:W-:Y:S01]  /*7e00*/  IADD3 R7, R4, 0x3, RZ ;  /* 0x0000000304077810 */ /* 0x000fe20007ffe0ff */
[----:B------:R-:W-:Y:S01]  /*7e10*/  FMUL.FTZ R29, R41, R176 ;  /* 0x000000b0291d7220 */ /* 0x000fe20000410000 */
[-C--:B--2---:R-:W-:Y:S01]  /*7e20*/  LEA.HI.SX32 R134, R5, R4.reuse, 0x1b ;  /* 0x0000000405867211 */ /* 0x084fe200078fdaff */
[----:B------:R-:W-:Y:S01]  /*7e30*/  FMUL.FTZ R5, R125, UR56 ;  /* 0x000000387d057c20 */ /* 0x000fe20008410000 */
[----:B------:R-:W-:Y:S01]  /*7e40*/  FMUL.FTZ R6, R176, UR56 ;  /* 0x00000038b0067c20 */ /* 0x000fe20008410000 */
[----:B------:R-:W-:Y:S01]  /*7e50*/  LEA.HI.SX32 R138, R7, R4, 0x1b ;  /* 0x00000004078a7211 */ /* 0x000fe200078fdaff */
[-C--:B------:R-:W-:Y:S01]  /*7e60*/  FFMA.FTZ R29, R40, R125.reuse, R29 ;  /* 0x0000007d281d7223 */ /* 0x080fe2000001001d */
[----:B------:R-:W-:Y:S01]  /*7e70*/  IADD3 R41, R4, 0x2, RZ ;  /* 0x0000000204297810 */ /* 0x000fe20007ffe0ff */
[----:B------:R-:W-:Y:S01]  /*7e80*/  FFMA.FTZ R7, R176, UR55, -R5 ;  /* 0x00000037b0077c23 */ /* 0x000fe20008010805 */
[----:B------:R-:W-:Y:S01]  /*7e90*/  FFMA.FTZ R131, R125, UR55, R6 ;  /* 0x000000377d837c23 */ /* 0x000fe20008010006 */
[----:B------:R-:W-:Y:S01]  /*7ea0*/  FMUL.FTZ R121, R164, R190 ;  /* 0x000000bea4797220 */ /* 0x000fe20000410000 */
[----:B------:R-:W-:Y:S01]  /*7eb0*/  FMUL.FTZ R125, R150, R125 ;  /* 0x0000007d967d7220 */ /* 0x000fe20000410000 */
[----:B------:R-:W-:Y:S01]  /*7ec0*/  LEA.HI.SX32 R136, R41, R4, 0x1b ;  /* 0x0000000429887211 */ /* 0x000fe200078fdaff */
        /* <DEDUP_REMOVED lines=10> */
[----:B------:R-:W-:Y:S01]  /*7f70*/  FFMA.FTZ R30, R196, R5, -R133 ;  /* 0x00000005c41e7223 */ /* 0x000fe20000010885 */
[----:B------:R-:W-:Y:S01]  /*7f80*/  FMUL.FTZ R133, R162, R188 ;  /* 0x000000bca2857220 */ /* 0x000fe20000410000 */
[----:B------:R-:W-:Y:S01]  /*7f90*/  FFMA.FTZ R129, R223, R122, R6 ;  /* 0x0000007adf817223 */ /* 0x000fe20000010006 */
[----:B------:R-:W-:Y:S01]  /*7fa0*/  FFMA.FTZ R40, R196, R125, R123 ;  /* 0x0000007dc4287223 */ /* 0x000fe2000001007b */
[----:B------:R-:W-:Y:S01]  /*7fb0*/  FADD.FTZ R6, RZ, R41 ;  /* 0x00000029ff067221 */ /* 0x000fe20000010000 */
[----:B------:R-:W-:Y:S01]  /*7fc0*/  FMUL.FTZ R123, R116, R7 ;  /* 0x00000007747b7220 */ /* 0x000fe20000410000 */
[----:B------:R-:W-:Y:S01]  /*7fd0*/  FFMA.FTZ R41, R196, R131, R132 ;  /* 0x00000083c4297223 */ /* 0x000fe20000010084 */
[----:B------:R-:W-:Y:S01]  /*7fe0*/  FMUL.FTZ R7, R11, R7 ;  /* 0x000000070b077220 */ /* 0x000fe20000410000 */
[----:B------:R-:W-:Y:S01]  /*7ff0*/  FMUL.FTZ R131, R162, R233 ;  /* 0x000000e9a2837220 */ /* 0x000fe20000410000 */
[----:B------:R-:W-:Y:S01]  /*8000*/  FMUL.FTZ R130, R12, R133 ;  /* 0x000000850c827220 */ /* 0x000fe20000410000 */
[----:B------:R-:W-:Y:S01]  /*8010*/  FADD.FTZ R129, R6, R129 ;  /* 0x0000008106817221 */ /* 0x000fe20000010000 */
[----:B------:R-:W-:Y:S01]  /*8020*/  LEA.HI.SX32 R4, R4, R4, 0x1b ;  /* 0x0000000404047211 */ /* 0x000fe200078fdaff */
[----:B------:R-:W-:Y:S01]  /*8030*/  FMUL.FTZ R6, R224, R122 ;  /* 0x0000007ae0067220 */ /* 0x000fe20000410000 */
[----:B------:R-:W-:Y:S01]  /*8040*/  FFMA.FTZ R7, R226, R121, -R7 ;  /* 0x00000079e2077223 */ /* 0x000fe20000010807 */
[----:B------:R-:W-:Y:S01]  /*8050*/  FFMA.FTZ R130, R221, R131, R130 ;  /* 0x00000083dd827223 */ /* 0x000fe20000010082 */
[-C--:B------:R-:W-:Y:S01]  /*8060*/  LEA R4, R4, R165.reuse, 0x2 ;  /* 0x000000a504047211 */ /* 0x080fe200078e10ff */
[----:B------:R-:W-:Y:S01]  /*8070*/  FFMA.FTZ R6, R223, R128, -R6 ;  /* 0x00000080df067223 */ /* 0x000fe20000010806 */
[----:B------:R-:W-:Y:S01]  /*8080*/  FADD.FTZ R7, RZ, R7 ;  /* 0x00000007ff077221 */ /* 0x000fe20000010000 */
[----:B------:R-:W-:Y:S01]  /*8090*/  FADD.FTZ R129, R129, R130 ;  /* 0x0000008281817221 */ /* 0x000fe20000010000 */
[----:B------:R-:W-:Y:S01]  /*80a0*/  LEA R146, R134, R165, 0x2 ;  /* 0x000000a586927211 */ /* 0x000fe200078e10ff */
[----:B------:R-:W-:Y:S01]  /*80b0*/  FMUL.FTZ R130, R12, R131 ;  /* 0x000000830c827220 */ /* 0x000fe20000410000 */
[C---:B------:R-:W-:Y:S01]  /*80c0*/  FMUL.FTZ R134, R161.reuse, R126 ;  /* 0x0000007ea1867220 */ /* 0x040fe20000410000 */
[----:B------:R-:W-:Y:S01]  /*80d0*/  FMUL.FTZ R132, R161, R231 ;  /* 0x000000e7a1847220 */ /* 0x000fe20000410000 */
[----:B------:R-:W-:Y:S01]  /*80e0*/  FMUL.FTZ R121, R116, R121 ;  /* 0x0000007974797220 */ /* 0x000fe20000410000 */
[----:B------:R-:W-:Y:S01]  /*80f0*/  LEA R135, R136, R165, 0x2 ;  /* 0x000000a588877211 */ /* 0x000fe200078e10ff */
[----:B------:R-:W-:Y:S01]  /*8100*/  FMUL.FTZ R122, R117, R122 ;  /* 0x0000007a757a7220 */ /* 0x000fe20000410000 */
[----:B------:R-:W-:Y:S01]  /*8110*/  FADD.FTZ R6, R7, R6 ;  /* 0x0000000607067221 */ /* 0x000fe20000010000 */
[----:B------:R0:W-:Y:S01]  /*8120*/  STS [R4+0x4200], R123 ;  /* 0x0042007b04007388 */ /* 0x0001e20000000800 */
[----:B------:R-:W-:Y:S01]  /*8130*/  FFMA.FTZ R7, R221, R133, -R130 ;  /* 0x00000085dd077223 */ /* 0x000fe20000010882 */
[----:B------:R-:W-:Y:S01]  /*8140*/  FMUL.FTZ R130, R13, R134 ;  /* 0x000000860d827220 */ /* 0x000fe20000410000 */
[----:B------:R-:W-:Y:S01]  /*8150*/  FMUL.FTZ R137, R160, R186 ;  /* 0x000000baa0897220 */ /* 0x000fe20000410000 */
[----:B------:R1:W-:Y:S01]  /*8160*/  STS [R146+0x4204], R121 ;  /* 0x0042047992007388 */ /* 0x0003e20000000800 */
[----:B------:R-:W-:Y:S01]  /*8170*/  LEA R147, R138, R165, 0x2 ;  /* 0x000000a58a937211 */ /* 0x000fe200078e10ff */
[----:B------:R-:W-:Y:S01]  /*8180*/  FMUL.FTZ R128, R117, R128 ;  /* 0x0000008075807220 */ /* 0x000fe20000410000 */
[----:B------:R-:W-:Y:S01]  /*8190*/  FADD.FTZ R7, R6, R7 ;  /* 0x0000000706077221 */ /* 0x000fe20000010000 */
[----:B------:R2:W-:Y:S01]  /*81a0*/  STS [R135+0x4208], R122 ;  /* 0x0042087a87007388 */ /* 0x0005e20000000800 */
[-C--:B------:R-:W-:Y:S01]  /*81b0*/  FFMA.FTZ R6, R219, R132.reuse, R130 ;  /* 0x00000084db067223 */ /* 0x080fe20000010082 */
[----:B0-----:R-:W-:Y:S01]  /*81c0*/  FMUL.FTZ R123, R13, R132 ;  /* 0x000000840d7b7220 */ /* 0x001fe20000410000 */
[----:B------:R-:W-:Y:S01]  /*81d0*/  FFMA.FTZ R16, -R16, R63, R216 ;  /* 0x0000003f10107223 */ /* 0x000fe200000101d8 */
[----:B------:R-:W-:Y:S01]  /*81e0*/  FMUL.FTZ R130, R159, R20 ;  /* 0x000000149f827220 */ /* 0x000fe20000410000 */
[----:B------:R0:W-:Y:S01]  /*81f0*/  STS [R147+0x420c], R128 ;  /* 0x00420c8093007388 */ /* 0x0001e20000000800 */
[----:B-1----:R-:W-:Y:S01]  /*8200*/  FMUL.FTZ R121, R119, R132 ;  /* 0x0000008477797220 */ /* 0x002fe20000410000 */
[----:B------:R-:W-:Y:S01]  /*8210*/  FMUL.FTZ R133, R118, R133 ;  /* 0x0000008576857220 */ /* 0x000fe20000410000 */
[----:B------:R-:W-:Y:S01]  /*8220*/  FADD.FTZ R6, R129, R6 ;  /* 0x0000000681067221 */ /* 0x000fe20000010000 */
[-C--:B------:R-:W-:Y:S01]  /*8230*/  FMUL.FTZ R129, R119, R134.reuse ;  /* 0x0000008677817220 */ /* 0x080fe20000410000 */
[----:B--2---:R-:W-:Y:S01]  /*8240*/  FFMA.FTZ R122, R219, R134, -R123 ;  /* 0x00000086db7a7223 */ /* 0x004fe2000001087b */
[----:B------:R-:W-:Y:S01]  /*8250*/  FMUL.FTZ R135, R160, R23 ;  /* 0x00000017a0877220 */ /* 0x000fe20000410000 */
[----:B------:R-:W-:Y:S01]  /*8260*/  FMUL.FTZ R123, R15, R137 ;  /* 0x000000890f7b7220 */ /* 0x000fe20000410000 */
[----:B------:R1:W-:Y:S01]  /*8270*/  STS [R4+0x4218], R121 ;  /* 0x0042187904007388 */ /* 0x0003e20000000800 */
[----:B------:R-:W-:Y:S01]  /*8280*/  FADD.FTZ R7, R7, R122 ;  /* 0x0000007a07077221 */ /* 0x000fe20000010000 */
[----:B------:R-:W-:Y:S01]  /*8290*/  FMUL.FTZ R139, R112, R135 ;  /* 0x00000087708b7220 */ /* 0x000fe20000410000 */
[----:B0-----:R-:W-:Y:S01]  /*82a0*/  FMUL.FTZ R128, R159, R229 ;  /* 0x000000e59f807220 */ /* 0x001fe20000410000 */
[----:B------:R-:W-:Y:S01]  /*82b0*/  FMUL.FTZ R122, R16, R130 ;  /* 0x00000082107a7220 */ /* 0x000fe20000410000 */
[-C--:B------:R-:W-:Y:S01]  /*82c0*/  FFMA.FTZ R123, R218, R135.reuse, R123 ;  /* 0x00000087da7b7223 */ /* 0x080fe2000001007b */
[----:B------:R-:W-:Y:S01]  /*82d0*/  FMUL.FTZ R135, R15, R135 ;  /* 0x000000870f877220 */ /* 0x000fe20000410000 */
[----:B------:R0:W-:Y:S01]  /*82e0*/  STS [R4+0x4214], R133 ;  /* 0x0042148504007388 */ /* 0x0001e20000000800 */
[----:B------:R-:W-:Y:S01]  /*82f0*/  FMUL.FTZ R131, R118, R131 ;  /* 0x0000008376837220 */ /* 0x000fe20000410000 */
[-C--:B------:R-:W-:Y:S01]  /*8300*/  FMUL.FTZ R132, R16, R128.reuse ;  /* 0x0000008010847220 */ /* 0x080fe20000410000 */
[----:B-1----:R-:W-:Y:S01]  /*8310*/  FFMA.FTZ R121, R215, R128, R122 ;  /* 0x00000080d7797223 */ /* 0x002fe2000001007a */
[-C--:B------:R-:W-:Y:S01]  /*8320*/  FFMA.FTZ R122, R218, R137.reuse, -R135 ;  /* 0x00000089da7a7223 */ /* 0x080fe20000010887 */
[----:B------:R-:W-:Y:S01]  /*8330*/  FMUL.FTZ R135, R158, R184 ;  /* 0x000000b89e877220 */ /* 0x000fe20000410000 */
[----:B------:R1:W-:Y:S01]  /*8340*/  STS [R4+0x4220], R139 ;  /* 0x0042208b04007388 */ /* 0x0003e20000000800 */
[----:B------:R-:W-:Y:S01]  /*8350*/  FMUL.FTZ R134, R157, R14 ;  /* 0x0000000e9d867220 */ /* 0x000fe20000410000 */
[----:B------:R-:W-:Y:S01]  /*8360*/  FMUL.FTZ R21, R108, R156 ;  /* 0x0000009c6c157220 */ /* 0x000fe20000410000 */
[----:B------:R-:W-:Y:S01]  /*8370*/  FMUL.FTZ R137, R112, R137 ;  /* 0x0000008970897220 */ /* 0x000fe20000410000 */
[----:B0-----:R-:W-:Y:S01]  /*8380*/  FMUL.FTZ R133, R158, R17 ;  /* 0x000000119e857220 */ /* 0x001fe20000410000 */
[----:B------:R0:W-:Y:S01]  /*8390*/  STS [R4+0x421c], R129 ;  /* 0x00421c8104007388 */ /* 0x0001e20000000800 */
[----:B------:R-:W-:Y:S01]  /*83a0*/  FMUL.FTZ R136, R19, R134 ;  /* 0x0000008613887220 */ /* 0x000fe20000410000 */
[C---:B------:R-:W-:Y:S01]  /*83b0*/  FFMA.FTZ R210, -R21.reuse, R52, R210 ;  /* 0x0000003415d27223 */ /* 0x040fe200000101d2 */
[----:B------:R-:W-:Y:S01]  /*83c0*/  FMUL.FTZ R147, R114, R133 ;  /* 0x0000008572937220 */ /* 0x000fe20000410000 */
[----:B------:R2:W-:Y:S01]  /*83d0*/  STS [R4+0x4210], R131 ;  /* 0x0042108304007388 */ /* 0x0005e20000000800 */
[----:B-1----:R-:W-:Y:S01]  /*83e0*/  FMUL.FTZ R139, R18, R135 ;  /* 0x00000087128b7220 */ /* 0x002fe20000410000 */
[----:B------:R-:W-:Y:S01]  /*83f0*/  FFMA.FTZ R21, -R21, R53, R209 ;  /* 0x0000003515157223 */ /* 0x000fe200000101d1 */
[----:B------:R-:W-:Y:S01]  /*8400*/  FMUL.FTZ R167, R156, R193 ;  /* 0x000000c19ca77220 */ /* 0x000fe20000410000 */
[----:B------:R1:W-:Y:S01]  /*8410*/  STS [R4+0x4230], R147 ;  /* 0x0042309304007388 */ /* 0x0003e20000000800 */
[----:B------:R-:W-:Y:S01]  /*8420*/  FMUL.FTZ R22, R109, R155 ;  /* 0x0000009b6d167220 */ /* 0x000fe20000410000 */
[----:B0-----:R-:W-:Y:S01]  /*8430*/  FMUL.FTZ R129, R113, R128 ;  /* 0x0000008071817220 */ /* 0x001fe20000410000 */
[----:B------:R-:W-:Y:S01]  /*8440*/  FFMA.FTZ R128, R215, R130, -R132 ;  /* 0x00000082d7807223 */ /* 0x000fe20000010884 */
[----:B------:R-:W-:Y:S01]  /*8450*/  FMUL.FTZ R132, R157, R194 ;  /* 0x000000c29d847220 */ /* 0x000fe20000410000 */
[----:B------:R0:W-:Y:S01]  /*8460*/  STS [R4+0x4224], R137 ;  /* 0x0042248904007388 */ /* 0x0001e20000000800 */
[----:B--2---:R-:W-:Y:S01]  /*8470*/  FMUL.FTZ R131, R113, R130 ;  /* 0x0000008271837220 */ /* 0x004fe20000410000 */
[-C--:B------:R-:W-:Y:S01]  /*8480*/  FFMA.FTZ R130, R214, R133.reuse, R139 ;  /* 0x00000085d6827223 */ /* 0x080fe2000001008b */
[----:B------:R-:W-:Y:S01]  /*8490*/  FMUL.FTZ R133, R18, R133 ;  /* 0x0000008512857220 */ /* 0x000fe20000410000 */
[----:B------:R2:W-:Y:S01]  /*84a0*/  STS [R4+0x4228], R129 ;  /* 0x0042288104007388 */ /* 0x0005e20000000800 */
[----:B-1----:R-:W-:Y:S01]  /*84b0*/  FMUL.FTZ R147, R156, R182 ;  /* 0x000000b69c937220 */ /* 0x002fe20000410000 */
[----:B------:R-:W-:Y:S01]  /*84c0*/  FMUL.FTZ R138, R19, R132 ;  /* 0x00000084138a7220 */ /* 0x000fe20000410000 */
[----:B------:R-:W-:Y:S01]  /*84d0*/  FMUL.FTZ R169, R108, R167 ;  /* 0x000000a76ca97220 */ /* 0x000fe20000410000 */
[----:B------:R1:W-:Y:S01]  /*84e0*/  STS [R4+0x422c], R131 ;  /* 0x00422c8304007388 */ /* 0x0003e20000000800 */
[C---:B------:R-:W-:Y:S01]  /*84f0*/  FMUL.FTZ R139, R115.reuse, R134 ;  /* 0x00000086738b7220 */ /* 0x040fe20000410000 */
[----:B0-----:R-:W-:Y:S01]  /*8500*/  FMUL.FTZ R137, R115, R132 ;  /* 0x0000008473897220 */ /* 0x001fe20000410000 */
[C---:B------:R-:W-:Y:S01]  /*8510*/  FFMA.FTZ R207, -R22.reuse, R54, R207 ;  /* 0x0000003616cf7223 */ /* 0x040fe200000101cf */
[----:B------:R-:W-:Y:S01]  /*8520*/  FFMA.FTZ R22, -R22, R55, R208 ;  /* 0x0000003716167223 */ /* 0x000fe200000101d0 */
[----:B------:R0:W-:Y:S01]  /*8530*/  STS [R4+0x4240], R169 ;  /* 0x004240a904007388 */ /* 0x0001e20000000800 */
[----:B--2---:R-:W-:Y:S01]  /*8540*/  FFMA.FTZ R129, R211, R132, R136 ;  /* 0x00000084d3817223 */ /* 0x004fe20000010088 */
[----:B------:R-:W-:Y:S01]  /*8550*/  FFMA.FTZ R132, R214, R135, -R133 ;  /* 0x00000087d6847223 */ /* 0x000fe20000010885 */
[----:B------:R-:W-:Y:S01]  /*8560*/  FMUL.FTZ R133, R21, R147 ;  /* 0x0000009315857220 */ /* 0x000fe20000410000 */
[----:B------:R-:W-:Y:S01]  /*8570*/  FMUL.FTZ R146, R155, R10 ;  /* 0x0000000a9b927220 */ /* 0x000fe20000410000 */
[----:B-1----:R-:W-:Y:S01]  /*8580*/  FFMA.FTZ R131, R211, R134, -R138 ;  /* 0x00000086d3837223 */ /* 0x002fe2000001088a */
[----:B------:R-:W-:Y:S01]  /*8590*/  FMUL.FTZ R135, R114, R135 ;  /* 0x0000008772877220 */ /* 0x000fe20000410000 */
[-C--:B------:R-:W-:Y:S01]  /*85a0*/  FFMA.FTZ R133, R210, R167.reuse, R133 ;  /* 0x000000a7d2857223 */ /* 0x080fe20000010085 */
[----:B------:R-:W-:Y:S01]  /*85b0*/  FMUL.FTZ R167, R21, R167 ;  /* 0x000000a715a77220 */ /* 0x000fe20000410000 */
[----:B------:R-:W-:Y:S01]  /*85c0*/  FMUL.FTZ R138, R155, R175 ;  /* 0x000000af9b8a7220 */ /* 0x000fe20000410000 */
[----:B0-----:R-:W-:Y:S01]  /*85d0*/  FMUL.FTZ R169, R154, R180 ;  /* 0x000000b49aa97220 */ /* 0x001fe20000410000 */
[----:B------:R-:W-:Y:S01]  /*85e0*/  FMUL.FTZ R136, R22, R146 ;  /* 0x0000009216887220 */ /* 0x000fe20000410000 */
[-C--:B------:R-:W-:Y:S01]  /*85f0*/  FFMA.FTZ R134, R210, R147.reuse, -R167 ;  /* 0x00000093d2867223 */ /* 0x080fe200000108a7 */
[----:B------:R-:W-:Y:S01]  /*8600*/  FMUL.FTZ R147, R108, R147 ;  /* 0x000000936c937220 */ /* 0x000fe20000410000 */
[----:B------:R0:W-:Y:S01]  /*8610*/  STS [R4+0x4234], R135 ;  /* 0x0042348704007388 */ /* 0x0001e20000000800 */
[----:B------:R-:W-:Y:S01]  /*8620*/  FFMA.FTZ R136, R207, R138, R136 ;  /* 0x0000008acf887223 */ /* 0x000fe20000010088 */
[----:B------:R-:W-:Y:S01]  /*8630*/  FADD.FTZ R7, R7, R122 ;  /* 0x0000007a07077221 */ /* 0x000fe20000010000 */
[----:B------:R-:W-:Y:S01]  /*8640*/  FMUL.FTZ R25, R104, R152 ;  /* 0x0000009868197220 */ /* 0x000fe20000410000 */
[----:B------:R1:W-:Y:S01]  /*8650*/  STS [R4+0x4244], R147 ;  /* 0x0042449304007388 */ /* 0x0003e20000000800 */
[----:B------:R-:W-:Y:S01]  /*8660*/  FADD.FTZ R6, R6, R123 ;  /* 0x0000007b06067221 */ /* 0x000fe20000010000 */
[----:B------:R-:W-:Y:S01]  /*8670*/  FADD.FTZ R7, R7, R128 ;  /* 0x0000008007077221 */ /* 0x000fe20000010000 */
[----:B------:R-:W-:Y:S01]  /*8680*/  FFMA.FTZ R202, -R25, R44, R202 ;  /* 0x0000002c19ca7223 */ /* 0x000fe200000101ca */
[----:B------:R2:W-:Y:S01]  /*8690*/  STS [R4+0x423c], R139 ;  /* 0x00423c8b04007388 */ /* 0x0005e20000000800 */
[----:B------:R-:W-:Y:S01]  /*86a0*/  FMUL.FTZ R123, R151, R171 ;  /* 0x000000ab977b7220 */ /* 0x000fe20000410000 */
[----:B0-----:R-:W-:Y:S01]  /*86b0*/  FMUL.FTZ R135, R22, R138 ;  /* 0x0000008a16877220 */ /* 0x001fe20000410000 */
[----:B------:R-:W-:Y:S01]  /*86c0*/  FFMA.FTZ R25, -R25, R45, R201 ;  /* 0x0000002d19197223 */ /* 0x000fe200000101c9 */
[----:B------:R0:W-:Y:S01]  /*86d0*/  STS [R4+0x4250], R179 ;  /* 0x004250b304007388 */ /* 0x0001e20000000800 */
[----:B------:R-:W-:Y:S01]  /*86e0*/  FMUL.FTZ R183, R152, R178 ;  /* 0x000000b298b77220 */ /* 0x000fe20000410000 */
[----:B-1----:R-:W-:Y:S01]  /*86f0*/  FMUL.FTZ R147, R124, R169 ;  /* 0x000000a97c937220 */ /* 0x002fe20000410000 */
[----:B------:R-:W-:Y:S01]  /*8700*/  FMUL.FTZ R181, R152, R3 ;  /* 0x0000000398b57220 */ /* 0x000fe20000410000 */
[----:B------:R1:W-:Y:S01]  /*8710*/  STS [R4+0x4238], R137 ;  /* 0x0042388904007388 */ /* 0x0003e20000000800 */
[----:B------:R-:W-:Y:S01]  /*8720*/  FADD.FTZ R121, R6, R121 ;  /* 0x0000007906797221 */ /* 0x000fe20000010000 */
[----:B--2---:R-:W-:Y:S01]  /*8730*/  FMUL.FTZ R139, R109, R138 ;  /* 0x0000008a6d8b7220 */ /* 0x004fe20000410000 */
[-C--:B------:R-:W-:Y:S01]  /*8740*/  FFMA.FTZ R138, R206, R177.reuse, R147 ;  /* 0x000000b1ce8a7223 */ /* 0x080fe20000010093 */
[----:B------:R-:W-:Y:S01]  /*8750*/  FMUL.FTZ R177, R124, R177 ;  /* 0x000000b17cb17220 */ /* 0x000fe20000410000 */
[----:B------:R-:W-:Y:S01]  /*8760*/  FADD.FTZ R132, R7, R132 ;  /* 0x0000008407847221 */ /* 0x000fe20000010000 */
[----:B0-----:R-:W-:Y:S01]  /*8770*/  FMUL.FTZ R179, R151, R2 ;  /* 0x0000000297b37220 */ /* 0x001fe20000410000 */
[-C--:B------:R-:W-:Y:S01]  /*8780*/  FMUL.FTZ R167, R109, R146.reuse ;  /* 0x000000926da77220 */ /* 0x080fe20000410000 */
[-C--:B------:R-:W-:Y:S01]  /*8790*/  FFMA.FTZ R177, R206, R169.reuse, -R177 ;  /* 0x000000a9ceb17223 */ /* 0x080fe200000108b1 */
[----:B------:R-:W-:Y:S01]  /*87a0*/  FMUL.FTZ R169, R110, R169 ;  /* 0x000000a96ea97220 */ /* 0x000fe20000410000 */
[----:B------:R-:W-:Y:S01]  /*87b0*/  FMUL.FTZ R187, R26, R179 ;  /* 0x000000b31abb7220 */ /* 0x000fe20000410000 */
[----:B-1----:R-:W-:Y:S01]  /*87c0*/  FFMA.FTZ R137, R207, R146, -R135 ;  /* 0x00000092cf897223 */ /* 0x002fe20000010887 */
[----:B------:R-:W-:Y:S01]  /*87d0*/  FFMA.FTZ R217, R143, -R217, R220 ;  /* 0x800000d98fd97223 */ /* 0x000fe200000100dc */
[C---:B------:R-:W-:Y:S01]  /*87e0*/  FMUL.FTZ R135, R25.reuse, R183 ;  /* 0x000000b719877220 */ /* 0x040fe20000410000 */
[----:B------:R0:W-:Y:S01]  /*87f0*/  STS [R4+0x4254], R169 ;  /* 0x004254a904007388 */ /* 0x0001e20000000800 */
[----:B------:R-:W-:Y:S01]  /*8800*/  FFMA.FTZ R6, R200, R123, R187 ;  /* 0x0000007bc8067223 */ /* 0x000fe200000100bb */
[----:B------:R-:W-:Y:S01]  /*8810*/  FMUL.FTZ R185, R25, R181 ;  /* 0x000000b519b97220 */ /* 0x000fe20000410000 */
[----:B------:R-:W-:Y:S01]  /*8820*/  FMUL.FTZ R146, R153, R173 ;  /* 0x000000ad99927220 */ /* 0x000fe20000410000 */
[C---:B------:R-:W-:Y:S01]  /*8830*/  FMUL.FTZ R196, R149.reuse, R191 ;  /* 0x000000bf95c47220 */ /* 0x040fe20000410000 */
[----:B------:R-:W-:Y:S01]  /*8840*/  FMUL.FTZ R192, R149, R192 ;  /* 0x000000c095c07220 */ /* 0x000fe20000410000 */
[----:B------:R-:W-:Y:S01]  /*8850*/  FADD.FTZ R131, R132, R131 ;  /* 0x0000008384837221 */ /* 0x000fe20000010000 */
[----:B------:R-:W-:Y:S01]  /*8860*/  FMUL.FTZ R24, R111, R153 ;  /* 0x000000996f187220 */ /* 0x000fe20000410000 */
[----:B------:R-:W-:Y:S01]  /*8870*/  FFMA.FTZ R216, R142, -R216, R217 ;  /* 0x800000d88ed87223 */ /* 0x000fe200000100d9 */
[----:B------:R1:W-:Y:S01]  /*8880*/  STS [R4+0x424c], R167 ;  /* 0x00424ca704007388 */ /* 0x0003e20000000800 */
[-C--:B0-----:R-:W-:Y:S01]  /*8890*/  FMUL.FTZ R169, R105, R123.reuse ;  /* 0x0000007b69a97220 */ /* 0x081fe20000410000 */
[----:B------:R-:W-:Y:S01]  /*88a0*/  FMUL.FTZ R123, R26, R123 ;  /* 0x0000007b1a7b7220 */ /* 0x000fe20000410000 */
[C---:B------:R-:W-:Y:S01]  /*88b0*/  FFMA.FTZ R135, R202.reuse, R181, R135 ;  /* 0x000000b5ca877223 */ /* 0x040fe20000010087 */
[----:B------:R-:W-:Y:S01]  /*88c0*/  FFMA.FTZ R185, R202, R183, -R185 ;  /* 0x000000b7cab97223 */ /* 0x000fe200000108b9 */
[----:B------:R-:W-:Y:S01]  /*88d0*/  FADD.FTZ R130, R121, R130 ;  /* 0x0000008279827221 */ /* 0x000fe20000010000 */
[----:B------:R-:W-:Y:S01]  /*88e0*/  FFMA.FTZ R122, R200, R179, -R123 ;  /* 0x000000b3c87a7223 */ /* 0x000fe2000001087b */
[C---:B------:R-:W-:Y:S01]  /*88f0*/  FMUL.FTZ R181, R104.reuse, R181 ;  /* 0x000000b568b57220 */ /* 0x040fe20000410000 */
[C---:B------:R-:W-:Y:S01]  /*8900*/  FMUL.FTZ R147, R111.reuse, R146 ;  /* 0x000000926f937220 */ /* 0x040fe20000410000 */
[----:B------:R-:W-:Y:S01]  /*8910*/  FMUL.FTZ R183, R104, R183 ;  /* 0x000000b768b77220 */ /* 0x000fe20000410000 */
[----:B-1----:R-:W-:Y:S01]  /*8920*/  FMUL.FTZ R167, R111, R166 ;  /* 0x000000a66fa77220 */ /* 0x002fe20000410000 */
[----:B------:R-:W-:Y:S01]  /*8930*/  FMUL.FTZ R179, R105, R179 ;  /* 0x000000b369b37220 */ /* 0x000fe20000410000 */
[C---:B------:R-:W-:Y:S01]  /*8940*/  FMUL.FTZ R125, R106.reuse, R125 ;  /* 0x0000007d6a7d7220 */ /* 0x040fe20000410000 */
[----:B------:R-:W-:Y:S01]  /*8950*/  FMUL.FTZ R5, R106, R5 ;  /* 0x000000056a057220 */ /* 0x000fe20000410000 */
[C---:B------:R-:W-:Y:S01]  /*8960*/  FMUL.FTZ R7, R107.reuse, R196 ;  /* 0x000000c46b077220 */ /* 0x040fe20000410000 */
[----:B------:R-:W-:Y:S01]  /*8970*/  FMUL.FTZ R121, R107, R192 ;  /* 0x000000c06b797220 */ /* 0x000fe20000410000 */
[----:B------:R-:W-:Y:S01]  /*8980*/  FADD.FTZ R134, R131, R134 ;  /* 0x0000008683867221 */ /* 0x000fe20000010000 */
[C---:B------:R-:W-:Y:S01]  /*8990*/  FFMA.FTZ R203, -R24.reuse, R50, R203 ;  /* 0x0000003218cb7223 */ /* 0x040fe200000101cb */
[----:B------:R-:W-:Y:S01]  /*89a0*/  FFMA.FTZ R213, R141, -R213, R216 ;  /* 0x800000d58dd57223 */ /* 0x000fe200000100d8 */
[----:B------:R-:W-:Y:S01]  /*89b0*/  FFMA.FTZ R24, -R24, R51, R204 ;  /* 0x0000003318187223 */ /* 0x000fe200000101cc */
[----:B------:R-:W-:Y:S01]  /*89c0*/  FADD.FTZ R130, R130, R129 ;  /* 0x0000008182827221 */ /* 0x000fe20000010000 */
[----:B------:R0:W-:Y:S01]  /*89d0*/  STS [R4+0x4248], R139 ;  /* 0x0042488b04007388 */ /* 0x0001e20000000800 */
[----:B------:R-:W-:Y:S01]  /*89e0*/  FADD.FTZ R134, R134, R137 ;  /* 0x0000008986867221 */ /* 0x000fe20000010000 */
[----:B------:R-:W-:Y:S01]  /*89f0*/  FFMA.FTZ R212, R140, -R212, R213 ;  /* 0x800000d48cd47223 */ /* 0x000fe200000100d5 */
[----:B------:R-:W-:Y:S01]  /*8a00*/  FMUL.FTZ R172, R24, R146 ;  /* 0x0000009218ac7220 */ /* 0x000fe20000410000 */
[----:B------:R-:W-:Y:S01]  /*8a10*/  STS [R4+0x4258], R147 ;  /* 0x0042589304007388 */ /* 0x000fe20000000800 */
[----:B------:R-:W-:Y:S01]  /*8a20*/  FADD.FTZ R133, R130, R133 ;  /* 0x0000008582857221 */ /* 0x000fe20000010000 */
[----:B------:R-:W-:Y:S01]  /*8a30*/  FADD.FTZ R134, R134, R177 ;  /* 0x000000b186867221 */ /* 0x000fe20000010000 */
[----:B------:R-:W-:Y:S01]  /*8a40*/  FFMA.FTZ R209, R39, -R209, R212 ;  /* 0x800000d127d17223 */ /* 0x000fe200000100d4 */
[----:B------:R-:W-:Y:S01]  /*8a50*/  STS [R4+0x425c], R167 ;  /* 0x00425ca704007388 */ /* 0x000fe20000000800 */
[-C--:B------:R-:W-:Y:S01]  /*8a60*/  FMUL.FTZ R170, R24, R166.reuse ;  /* 0x000000a618aa7220 */ /* 0x080fe20000410000 */
[----:B0-----:R-:W-:Y:S01]  /*8a70*/  FFMA.FTZ R139, R203, R166, -R172 ;  /* 0x000000a6cb8b7223 */ /* 0x001fe200000108ac */
[----:B------:R-:W-:Y:S01]  /*8a80*/  FADD.FTZ R133, R133, R136 ;  /* 0x0000008885857221 */ /* 0x000fe20000010000 */
[----:B------:R-:W-:Y:S01]  /*8a90*/  STS [R4+0x4260], R181 ;  /* 0x004260b504007388 */ /* 0x000fe20000000800 */
[----:B------:R-:W-:Y:S01]  /*8aa0*/  FFMA.FTZ R208, R38, -R208, R209 ;  /* 0x800000d026d07223 */ /* 0x000fe200000100d1 */
[----:B------:R-:W-:Y:S01]  /*8ab0*/  FFMA.FTZ R170, R203, R146, R170 ;  /* 0x00000092cbaa7223 */ /* 0x000fe200000100aa */
[----:B------:R-:W-:Y:S01]  /*8ac0*/  FADD.FTZ R133, R133, R138 ;  /* 0x0000008a85857221 */ /* 0x000fe20000010000 */
[----:B------:R0:W-:Y:S01]  /*8ad0*/  STS [R4+0x4264], R183 ;  /* 0x004264b704007388 */ /* 0x0001e20000000800 */
[----:B------:R-:W-:Y:S01]  /*8ae0*/  FADD.FTZ R134, R134, R139 ;  /* 0x0000008b86867221 */ /* 0x000fe20000010000 */
[----:B------:R-:W-:Y:S01]  /*8af0*/  FFMA.FTZ R205, R37, -R205, R208 ;  /* 0x800000cd25cd7223 */ /* 0x000fe200000100d0 */
[----:B------:R-:W-:Y:S01]  /*8b00*/  FADD.FTZ R170, R133, R170 ;  /* 0x000000aa85aa7221 */ /* 0x000fe20000010000 */
[----:B------:R1:W-:Y:S01]  /*8b10*/  STS [R4+0x4268], R169 ;  /* 0x004268a904007388 */ /* 0x0003e20000000800 */
[----:B------:R-:W-:Y:S01]  /*8b20*/  FADD.FTZ R185, R134, R185 ;  /* 0x000000b986b97221 */ /* 0x000fe20000010000 */
[----:B------:R-:W-:Y:S01]  /*8b30*/  FFMA.FTZ R204, R36, -R204, R205 ;  /* 0x800000cc24cc7223 */ /* 0x000fe200000100cd */
[----:B------:R-:W-:Y:S01]  /*8b40*/  FADD.FTZ R135, R170, R135 ;  /* 0x00000087aa877221 */ /* 0x000fe20000010000 */
[----:B------:R-:W-:Y:S01]  /*8b50*/  STS [R4+0x426c], R179 ;  /* 0x00426cb304007388 */ /* 0x000fe20000000800 */
[----:B------:R-:W-:Y:S01]  /*8b60*/  FADD.FTZ R185, R185, R122 ;  /* 0x0000007ab9b97221 */ /* 0x000fe20000010000 */
[----:B0-----:R-:W-:Y:S01]  /*8b70*/  MOV R183, UR44 ;  /* 0x0000002c00b77c02 */ /* 0x001fe20008000f00 */
[----:B------:R-:W-:Y:S01]  /*8b80*/  FFMA.FTZ R204, R35, -R201, R204 ;  /* 0x800000c923cc7223 */ /* 0x000fe200000100cc */
[----:B------:R0:W-:Y:S01]  /*8b90*/  STS [R4+0x4270], R125 ;  /* 0x0042707d04007388 */ /* 0x0001e20000000800 */
[----:B------:R-:W-:Y:S01]  /*8ba0*/  FADD.FTZ R187, R135, R6 ;  /* 0x0000000687bb7221 */ /* 0x000fe20000010000 */
[----:B------:R-:W-:Y:S01]  /*8bb0*/  LEA R183, R183, -R168, 0x1 ;  /* 0x800000a8b7b77211 */ /* 0x000fe200078e08ff */
[----:B------:R-:W-:Y:S01]  /*8bc0*/  FFMA.FTZ R204, R34, -R199, R204 ;  /* 0x800000c722cc7223 */ /* 0x000fe200000100cc */
[----:B------:R2:W-:Y:S01]  /*8bd0*/  STS [R4+0x4274], R5 ;  /* 0x0042740504007388 */ /* 0x0005e20000000800 */
[----:B------:R-:W-:Y:S01]  /*8be0*/  FMUL.FTZ R181, R171, UR56 ;  /* 0x00000038abb57c20 */ /* 0x000fe20008410000 */
[----:B------:R-:W-:Y:S01]  /*8bf0*/  ISETP.GE.AND P0, PT, R183, 0x1, PT ;  /* 0x00000001b700780c */ /* 0x000fe20003f06270 */
[----:B------:R-:W-:Y:S01]  /*8c00*/  FMUL.FTZ R6, R2, UR56 ;  /* 0x0000003802067c20 */ /* 0x000fe20008410000 */
[----:B------:R4:W-:Y:S01]  /*8c10*/  STS [R4+0x4278], R7 ;  /* 0x0042780704007388 */ /* 0x0009e20000000800 */
[----:B-1----:R-:W-:Y:S01]  /*8c20*/  FMUL.FTZ R169, R173, UR56 ;  /* 0x00000038ada97c20 */ /* 0x002fe20008410000 */
[----:B------:R-:W-:Y:S01]  /*8c30*/  FMUL.FTZ R174, R8, UR56 ;  /* 0x0000003808ae7c20 */ /* 0x000fe20008410000 */
[----:B0-----:R-:W-:Y:S01]  /*8c40*/  FMUL.FTZ R125, R9, UR56 ;  /* 0x00000038097d7c20 */ /* 0x001fe20008410000 */
[----:B------:R0:W-:Y:S01]  /*8c50*/  STS [R4+0x427c], R121 ;  /* 0x00427c7904007388 */ /* 0x0001e20000000800 */
[----:B------:R-:W-:Y:S01]  /*8c60*/  FMUL.FTZ R131, R175, UR56 ;  /* 0x00000038af837c20 */ /* 0x000fe20008410000 */
[----:B--2---:R-:W-:Y:S01]  /*8c70*/  FMUL.FTZ R5, R3, UR56 ;  /* 0x0000003803057c20 */ /* 0x004fe20008410000 */
[----:B------:R-:W-:Y:S01]  /*8c80*/  FMUL.FTZ R128, R10, UR56 ;  /* 0x000000380a807c20 */ /* 0x000fe20008410000 */
[----:B------:R-:W-:Y:S01]  /*8c90*/  FMUL.FTZ R135, R17, UR56 ;  /* 0x0000003811877c20 */ /* 0x000fe20008410000 */
[----:B------:R-:W-:Y:S01]  /*8ca0*/  FMUL.FTZ R139, R229, UR56 ;  /* 0x00000038e58b7c20 */ /* 0x000fe20008410000 */
[----:B------:R-:W-:Y:S01]  /*8cb0*/  FFMA.FTZ R176, R178, UR55, -R5 ;  /* 0x00000037b2b07c23 */ /* 0x000fe20008010805 */
[----:B------:R-:W-:Y:S01]  /*8cc0*/  FMUL.FTZ R5, R193, UR56 ;  /* 0x00000038c1057c20 */ /* 0x000fe20008410000 */
[----:B----4-:R-:W-:Y:S01]  /*8cd0*/  FMUL.FTZ R7, R194, UR56 ;  /* 0x00000038c2077c20 */ /* 0x010fe20008410000 */
[----:B------:R-:W-:Y:S01]  /*8ce0*/  FMUL.FTZ R136, R20, UR56 ;  /* 0x0000003814887c20 */ /* 0x000fe20008410000 */
[----:B0-----:R-:W-:Y:S01]  /*8cf0*/  FMUL.FTZ R4, R178, UR56 ;  /* 0x00000038b2047c20 */ /* 0x001fe20008410000 */
[----:B------:R-:W-:Y:S01]  /*8d00*/  FFMA.FTZ R130, R182, UR55, -R5 ;  /* 0x00000037b6827c23 */ /* 0x000fe20008010805 */
[----:B------:R-:W-:Y:S01]  /*8d10*/  FMUL.FTZ R5, R14, UR56 ;  /* 0x000000380e057c20 */ /* 0x000fe20008410000 */
[----:B------:R-:W-:Y:S01]  /*8d20*/  FMUL.FTZ R166, R126, UR56 ;  /* 0x000000387ea67c20 */ /* 0x000fe20008410000 */
[----:B------:R-:W-:Y:S01]  /*8d30*/  FFMA.FTZ R177, R3, UR55, R4 ;  /* 0x0000003703b17c23 */ /* 0x000fe20008010004 */
[----:B------:R-:W-:Y:S01]  /*8d40*/  FMUL.FTZ R4, R180, UR56 ;  /* 0x00000038b4047c20 */ /* 0x000fe20008410000 */
[----:B------:R-:W-:Y:S01]  /*8d50*/  FFMA.FTZ R134, R194, UR55, R5 ;  /* 0x00000037c2867c23 */ /* 0x000fe20008010005 */
[----:B------:R-:W-:Y:S01]  /*8d60*/  FMUL.FTZ R5, R23, UR56 ;  /* 0x0000003817057c20 */ /* 0x000fe20008410000 */
[----:B------:R-:W-:Y:S01]  /*8d70*/  FMUL.FTZ R167, R233, UR56 ;  /* 0x00000038e9a77c20 */ /* 0x000fe20008410000 */
[----:B------:R-:W-:Y:S01]  /*8d80*/  FFMA.FTZ R129, R9, UR55, R4 ;  /* 0x0000003709817c23 */ /* 0x000fe20008010004 */
[----:B------:R-:W-:Y:S01]  /*8d90*/  FMUL.FTZ R4, R182, UR56 ;  /* 0x00000038b6047c20 */ /* 0x000fe20008410000 */
[----:B------:R-:W-:Y:S01]  /*8da0*/  FFMA.FTZ R138, R186, UR55, -R5 ;  /* 0x00000037ba8a7c23 */ /* 0x000fe20008010805 */
        /* <DEDUP_REMOVED lines=9> */
[----:B------:R-:W-:Y:S01]  /*8e40*/  FMUL.FTZ R5, R31, UR56 ;  /* 0x000000381f057c20 */ /* 0x000fe20008410000 */
[----:B------:R-:W-:Y:S01]  /*8e50*/  FFMA.FTZ R195, R33, -R195, R204 ;  /* 0x800000c321c37223 */ /* 0x000fe200000100cc */
[----:B------:R-:W-:Y:S01]  /*8e60*/  FFMA.FTZ R181, R2, UR55, -R181 ;  /* 0x0000003702b57c23 */ /* 0x000fe200080108b5 */
[----:B------:R-:W-:Y:S01]  /*8e70*/  FFMA.FTZ R147, R23, UR55, R4 ;  /* 0x0000003717937c23 */ /* 0x000fe20008010004 */
[----:B------:R-:W-:Y:S01]  /*8e80*/  FMUL.FTZ R4, R190, UR56 ;  /* 0x00000038be047c20 */ /* 0x000fe20008410000 */
[----:B------:R-:W-:Y:S01]  /*8e90*/  FFMA.FTZ R179, R171, UR55, R6 ;  /* 0x00000037abb37c23 */ /* 0x000fe20008010006 */
[----:B------:R-:W-:Y:S01]  /*8ea0*/  FFMA.FTZ R169, R8, UR55, -R169 ;  /* 0x0000003708a97c23 */ /* 0x000fe200080108a9 */
[----:B------:R-:W-:Y:S01]  /*8eb0*/  FFMA.FTZ R174, R173, UR55, R174 ;  /* 0x00000037adae7c23 */ /* 0x000fe200080100ae */
[----:B------:R-:W-:Y:S01]  /*8ec0*/  FFMA.FTZ R125, R180, UR55, -R125 ;  /* 0x00000037b47d7c23 */ /* 0x000fe2000801087d */
[----:B------:R-:W-:Y:S01]  /*8ed0*/  FFMA.FTZ R131, R10, UR55, -R131 ;  /* 0x000000370a837c23 */ /* 0x000fe20008010883 */
[----:B------:R-:W-:Y:S01]  /*8ee0*/  FFMA.FTZ R128, R175, UR55, R128 ;  /* 0x00000037af807c23 */ /* 0x000fe20008010080 */
        /* <DEDUP_REMOVED lines=41> */
.L_x_4810:
[----:B------:R-:W-:Y:S05]  /*9180*/  BSYNC B0 ;  /* 0x0000000000007941 */ /* 0x000fea0003800000 */
.L_x_4809:
        /* <DEDUP_REMOVED lines=41> */
[-C--:B------:R-:W-:Y:S02]  /*9420*/  LEA.HI.SX32 R30, R43, R168.reuse, 0x1b ;  /* 0x000000a82b1e7211 */ /* 0x080fe400078fdaff */
[----:B------:R-:W-:Y:S01]  /*9430*/  LEA.HI.SX32 R4, R5, R168, 0x1b ;  /* 0x000000a805047211 */ /* 0x000fe200078fdaff */
[----:B------:R-:W-:Y:S01]  /*9440*/  FADD.FTZ R5, R40, R189 ;  /* 0x000000bd28057221 */ /* 0x000fe20000010000 */
[----:B------:R-:W-:Y:S02]  /*9450*/  IADD3 R7, R7, R185, RZ ;  /* 0x000000b907077210 */ /* 0x000fe40007ffe0ff */
[----:B------:R-:W-:-:S02]  /*9460*/  LEA R43, R4, R165, 0x2 ;  /* 0x000000a5042b7211 */ /* 0x000fc400078e10ff */
[----:B------:R-:W-:Y:S02]  /*9470*/  LEA.HI.SX32 R4, R127, R168, 0x1b ;  /* 0x000000a87f047211 */ /* 0x000fe400078fdaff */
[----:B------:R-:W-:Y:S02]  /*9480*/  LEA R30, R30, R165, 0x2 ;  /* 0x000000a51e1e7211 */ /* 0x000fe400078e10ff */
[----:B------:R-:W0:Y:S01]  /*9490*/  LDS R43, [R43+0x4400] ;  /* 0x004400002b2b7984 */ /* 0x000e220000000800 */
[----:B------:R-:W-:Y:S05]  /*94a0*/  @!P0 BRA `(.L_x_4812) ;  /* 0x0000000000048947 */ /* 0x000fea0003800000 */
[----:B0-----:R1:W-:Y:S02]  /*94b0*/  REDG.E.ADD.F32.FTZ.RN.STRONG.GPU desc[UR22][R6.64+-0x3e00], R43 ;  /* 0xffc2002b060079a6 */ /* 0x0013e4000c10f396 */
.L_x_4812:
[----:B------:R-:W-:Y:S05]  /*94c0*/  BSYNC B0 ;  /* 0x0000000000007941 */ /* 0x000fea0003800000 */
.L_x_4811:
[----:B01----:R0:W1:Y:S01]  /*94d0*/  LDS R43, [R30+0x4600] ;  /* 0x004600001e2b7984 */ /* 0x0030620000000800 */
[----:B------:R-:W-:Y:S01]  /*94e0*/  BSSY B0, `(.L_x_4813) ;  /* 0x0000004000007945 */ /* 0x000fe20003800000 */
[----:B------:R-:W-:-:S03]  /*94f0*/  LEA R4, R4, R165, 0x2 ;  /* 0x000000a504047211 */ /* 0x000fc600078e10ff */
[----:B------:R-:W-:Y:S05]  /*9500*/  @!P1 BRA `(.L_x_4814) ;  /* 0x0000000000049947 */ /* 0x000fea0003800000 */
[----:B-1----:R2:W-:Y:S02]  /*9510*/  REDG.E.ADD.F32.FTZ.RN.STRONG.GPU desc[UR22][R6.64+-0x3c00], R43 ;  /* 0xffc4002b060079a6 */ /* 0x0025e4000c10f396 */
.L_x_4814:
[----:B------:R-:W-:Y:S05]  /*9520*/  BSYNC B0 ;  /* 0x0000000000007941 */ /* 0x000fea0003800000 */
.L_x_4813:
[----:B-12---:R1:W2:Y:S01]  /*9530*/  LDS R43, [R4+0x4800] ;  /* 0x00480000042b7984 */ /* 0x0062a20000000800 */
[----:B------:R-:W-:Y:S01]  /*9540*/  BSSY B0, `(.L_x_4815) ;  /* 0x0000005000007945 */ /* 0x000fe20003800000 */
[C---:B------:R-:W-:Y:S02]  /*9550*/  IADD3 R185, R168.reuse, 0x200, RZ ;  /* 0x00000200a8b97810 */ /* 0x040fe40007ffe0ff */
[----:B------:R-:W-:Y:S01]  /*9560*/  IADD3 R127, R168, 0x280, RZ ;  /* 0x00000280a87f7810 */ /* 0x000fe20007ffe0ff */
[----:B------:R-:W-:Y:S06]  /*9570*/  @!P2 BRA `(.L_x_4816) ;  /* 0x000000000004a947 */ /* 0x000fec0003800000 */
[----:B--2---:R4:W-:Y:S02]  /*9580*/  REDG.E.ADD.F32.FTZ.RN.STRONG.GPU desc[UR22][R6.64+-0x3a00], R43 ;  /* 0xffc6002b060079a6 */ /* 0x0049e4000c10f396 */
.L_x_4816:
[----:B------:R-:W-:Y:S05]  /*9590*/  BSYNC B0 ;  /* 0x0000000000007941 */ /* 0x000fea0003800000 */
.L_x_4815:
[-C--:B-1----:R-:W-:Y:S01]  /*95a0*/  LEA.HI.SX32 R4, R185, R168.reuse, 0x1b ;  /* 0x000000a8b9047211 */ /* 0x082fe200078fdaff */
[----:B------:R-:W-:Y:S01]  /*95b0*/  BSSY B0, `(.L_x_4817) ;  /* 0x0000011000007945 */ /* 0x000fe20003800000 */
[----:B--2-4-:R-:W-:Y:S02]  /*95c0*/  IADD3 R43, R168, 0x300, RZ ;  /* 0x00000300a82b7810 */ /* 0x014fe40007ffe0ff */
        /* <DEDUP_REMOVED lines=15> */
.L_x_4818:
[----:B------:R-:W-:Y:S05]  /*96c0*/  BSYNC B0 ;  /* 0x0000000000007941 */ /* 0x000fea0003800000 */
.L_x_4817:
[----:B0-2---:R0:W1:Y:S01]  /*96d0*/  LDS R43, [R30+0x4c00] ;  /* 0x004c00001e2b7984 */ /* 0x0050620000000800 */
[----:B------:R-:W-:Y:S01]  /*96e0*/  BSSY B0, `(.L_x_4819) ;  /* 0x0000006000007945 */ /* 0x000fe20003800000 */
[----:B------:R-:W-:Y:S02]  /*96f0*/  IADD3 R185, R168, 0x400, RZ ;  /* 0x00000400a8b97810 */ /* 0x000fe40007ffe0ff */
[----:B------:R-:W-:Y:S02]  /*9700*/  LEA.HI.SX32 R4, R127, R168, 0x1b ;  /* 0x000000a87f047211 */ /* 0x000fe400078fdaff */
[----:B------:R-:W-:Y:S01]  /*9710*/  LEA R40, R40, R165, 0x2 ;  /* 0x000000a528287211 */ /* 0x000fe200078e10ff */
[----:B------:R-:W-:Y:S06]  /*9720*/  @!P0 BRA `(.L_x_4820) ;  /* 0x0000000000048947 */ /* 0x000fec0003800000 */
[----:B-1----:R2:W-:Y:S02]  /*9730*/  REDG.E.ADD.F32.FTZ.RN.STRONG.GPU desc[UR22][R6.64+-0x3600], R43 ;  /* 0xffca002b060079a6 */ /* 0x0025e4000c10f396 */
.L_x_4820:
[----:B------:R-:W-:Y:S05]  /*9740*/  BSYNC B0 ;  /* 0x0000000000007941 */ /* 0x000fea0003800000 */
.L_x_4819:
[----:B-12---:R1:W2:Y:S01]  /*9750*/  LDS R43, [R40+0x4e00] ;  /* 0x004e0000282b7984 */ /* 0x0062a20000000800 */
[----:B------:R-:W-:Y:S01]  /*9760*/  BSSY B0, `(.L_x_4821) ;  /* 0x0000006000007945 */ /* 0x000fe20003800000 */
[----:B------:R-:W-:Y:S02]  /*9770*/  IADD3 R127, R168, 0x480, RZ ;  /* 0x00000480a87f7810 */ /* 0x000fe40007ffe0ff */
[----:B0-----:R-:W-:Y:S02]  /*9780*/  LEA.HI.SX32 R30, R185, R168, 0x1b ;  /* 0x000000a8b91e7211 */ /* 0x001fe400078fdaff */
[----:B------:R-:W-:Y:S01]  /*9790*/  LEA R189, R4, R165, 0x2 ;  /* 0x000000a504bd7211 */ /* 0x000fe200078e10ff */
[----:B------:R-:W-:Y:S06]  /*97a0*/  @!P1 BRA `(.L_x_4822) ;  /* 0x0000000000049947 */ /* 0x000fec0003800000 */
[----:B--2---:R0:W-:Y:S02]  /*97b0*/  REDG.E.ADD.F32.FTZ.RN.STRONG.GPU desc[UR22][R6.64+-0x3400], R43 ;  /* 0xffcc002b060079a6 */ /* 0x0041e4000c10f396 */
.L_x_4822:
[----:B------:R-:W-:Y:S05]  /*97c0*/  BSYNC B0 ;  /* 0x0000000000007941 */ /* 0x000fea0003800000 */
.L_x_4821:
[----:B0-2---:R0:W2:Y:S01]  /*97d0*/  LDS R43, [R189+0x5000] ;  /* 0x00500000bd2b7984 */ /* 0x0050a20000000800 */
[----:B------:R-:W-:Y:S01]  /*97e0*/  BSSY B0, `(.L_x_4823) ;  /* 0x0000006000007945 */ /* 0x000fe20003800000 */
[----:B------:R-:W-:Y:S02]  /*97f0*/  IADD3 R185, R168, 0x500, RZ ;  /* 0x00000500a8b97810 */ /* 0x000fe40007ffe0ff */
[----:B------:R-:W-:Y:S02]  /*9800*/  LEA.HI.SX32 R4, R127, R168, 0x1b ;  /* 0x000000a87f047211 */ /* 0x000fe400078fdaff */
[----:B-1----:R-:W-:Y:S01]  /*9810*/  LEA R40, R30, R165, 0x2 ;  /* 0x000000a51e287211 */ /* 0x002fe200078e10ff */
[----:B------:R-:W-:Y:S06]  /*9820*/  @!P2 BRA `(.L_x_4824) ;  /* 0x000000000004a947 */ /* 0x000fec0003800000 */
[----:B--2---:R1:W-:Y:S02]  /*9830*/  REDG.E.ADD.F32.FTZ.RN.STRONG.GPU desc[UR22][R6.64+-0x3200], R43 ;  /* 0xffce002b060079a6 */ /* 0x0043e4000c10f396 */
.L_x_4824:
[----:B------:R-:W-:Y:S05]  /*9840*/  BSYNC B0 ;  /* 0x0000000000007941 */ /* 0x000fea0003800000 */
.L_x_4823:
[----:B-12---:R1:W2:Y:S01]  /*9850*/  LDS R43, [R40+0x5200] ;  /* 0x00520000282b7984 */ /* 0x0062a20000000800 */
[----:B------:R-:W-:Y:S01]  /*9860*/  BSSY B0, `(.L_x_4825) ;  /* 0x0000005000007945 */ /* 0x000fe20003800000 */
[----:B------:R-:W-:Y:S02]  /*9870*/  LEA.HI.SX32 R30, R185, R168, 0x1b ;  /* 0x000000a8b91e7211 */ /* 0x000fe400078fdaff */
[----:B------:R-:W-:Y:S01]  /*9880*/  LEA R4, R4, R165, 0x2 ;  /* 0x000000a504047211 */ /* 0x000fe200078e10ff */
[----:B------:R-:W-:Y:S06]  /*9890*/  @!P3 BRA `(.L_x_4826) ;  /* 0x000000000004b947 */ /* 0x000fec0003800000 */
[----:B--2---:R4:W-:Y:S02]  /*98a0*/  REDG.E.ADD.F32.FTZ.RN.STRONG.GPU desc[UR22][R6.64+-0x3000], R43 ;  /* 0xffd0002b060079a6 */ /* 0x0049e4000c10f396 */
.L_x_4826:
[----:B------:R-:W-:Y:S05]  /*98b0*/  BSYNC B0 ;  /* 0x0000000000007941 */ /* 0x000fea0003800000 */
.L_x_4825:
[----:B--2-4-:R2:W4:Y:S01]  /*98c0*/  LDS R43, [R4+0x5400] ;  /* 0x00540000042b7984 */ /* 0x0145220000000800 */
[----:B------:R-:W-:Y:S01]  /*98d0*/  BSSY B0, `(.L_x_4827) ;  /* 0x0000004000007945 */ /* 0x000fe20003800000 */
[----:B------:R-:W-:-:S03]  /*98e0*/  LEA R30, R30, R165, 0x2 ;  /* 0x000000a51e1e7211 */ /* 0x000fc600078e10ff */
[----:B------:R-:W-:Y:S05]  /*98f0*/  @!P4 BRA `(.L_x_4828) ;  /* 0x000000000004c947 */ /* 0x000fea0003800000 */
[----:B----4-:R4:W-:Y:S02]  /*9900*/  REDG.E.ADD.F32.FTZ.RN.STRONG.GPU desc[UR22][R6.64+-0x2e00], R43 ;  /* 0xffd2002b060079a6 */ /* 0x0109e4000c10f396 */
.L_x_4828:
[----:B------:R-:W-:Y:S05]  /*9910*/  BSYNC B0 ;  /* 0x0000000000007941 */ /* 0x000fea0003800000 */
.L_x_4827:
[----:B----4-:R4:W0:Y:S01]  /*9920*/  LDS R43, [R30+0x5600] ;  /* 0x005600001e2b7984 */ /* 0x0108220000000800 */
[----:B------:R-:W-:Y:S01]  /*9930*/  BSSY B0, `(.L_x_4829) ;  /* 0x0000005000007945 */ /* 0x000fe20003800000 */
[C---:B------:R-:W-:Y:S02]  /*9940*/  IADD3 R127, R168.reuse, 0x580, RZ ;  /* 0x00000580a87f7810 */ /* 0x040fe40007ffe0ff */
[----:B------:R-:W-:Y:S01]  /*9950*/  IADD3 R185, R168, 0x600, RZ ;  /* 0x00000600a8b97810 */ /* 0x000fe20007ffe0ff */
[----:B------:R-:W-:Y:S06]  /*9960*/  @!P5 BRA `(.L_x_4830) ;  /* 0x000000000004d947 */ /* 0x000fec0003800000 */
[----:B0-----:R0:W-:Y:S02]  /*9970*/  REDG.E.ADD.F32.FTZ.RN.STRONG.GPU desc[UR22][R6.64+-0x2c00], R43 ;  /* 0xffd4002b060079a6 */ /* 0x0011e4000c10f396 */
.L_x_4830:
[----:B------:R-:W-:Y:S05]  /*9980*/  BSYNC B0 ;  /* 0x0000000000007941 */ /* 0x000fea0003800000 */
.L_x_4829:
[-C--:B--2---:R-:W-:Y:S01]  /*9990*/  LEA.HI.SX32 R4, R127, R168.reuse, 0x1b ;  /* 0x000000a87f047211 */ /* 0x084fe200078fdaff */
[----:B------:R-:W-:Y:S01]  /*99a0*/  BSSY B0, `(.L_x_4831) ;  /* 0x0000011000007945 */ /* 0x000fe20003800000 */
[----:B0-----:R-:W-:Y:S02]  /*99b0*/  IADD3 R43, R168, 0x680, RZ ;  /* 0x00000680a82b7810 */ /* 0x001fe40007ffe0ff */
[----:B------:R-:W-:Y:S02]  /*99c0*/  LEA R4, R4, R165, 0x2 ;  /* 0x000000a504047211 */ /* 0x000fe400078e10ff */
[-C--:B-1----:R-:W-:Y:S02]  /*99d0*/  LEA.HI.SX32 R40, R43, R168.reuse, 0x1b ;  /* 0x000000a82b287211 */ /* 0x082fe400078fdaff */
[----:B------:R-:W-:Y:S01]  /*99e0*/  ISETP.GE.AND P6, PT, R183, 0x581, PT ;  /* 0x00000581b700780c */ /* 0x000fe20003fc6270 */
[----:B------:R0:W1:Y:S01]  /*99f0*/  LDS R43, [R4+0x5800] ;  /* 0x00580000042b7984 */ /* 0x0000620000000800 */
[----:B----4-:R-:W-:-:S02]  /*9a00*/  LEA.HI.SX32 R30, R185, R168, 0x1b ;  /* 0x000000a8b91e7211 */ /* 0x010fc400078fdaff */
        /* <DEDUP_REMOVED lines=10> */
.L_x_4832:
[----:B------:R-:W-:Y:S05]  /*9ab0*/  BSYNC B0 ;  /* 0x0000000000007941 */ /* 0x000fea0003800000 */
.L_x_4831:
[----:B01----:R0:W1:Y:S01]  /*9ac0*/  LDS R43, [R30+0x5a00] ;  /* 0x005a00001e2b7984 */ /* 0x0030620000000800 */
[----:B------:R-:W-:Y:S01]  /*9ad0*/  BSSY B0, `(.L_x_4833) ;  /* 0x0000006000007945 */ /* 0x000fe20003800000 */
[----:B------:R-:W-:Y:S02]  /*9ae0*/  IADD3 R185, R168, 0x780, RZ ;  /* 0x00000780a8b97810 */ /* 0x000fe40007ffe0ff */
[----:B------:R-:W-:Y:S02]  /*9af0*/  LEA.HI.SX32 R4, R127, R168, 0x1b ;  /* 0x000000a87f047211 */ /* 0x000fe400078fdaff */
[----:B------:R-:W-:Y:S01]  /*9b00*/  LEA R40, R40, R165, 0x2 ;  /* 0x000000a528287211 */ /* 0x000fe200078e10ff */
[----:B------:R-:W-:Y:S06]  /*9b10*/  @!P0 BRA `(.L_x_4834) ;  /* 0x0000000000048947 */ /* 0x000fec0003800000 */
[----:B-1----:R2:W-:Y:S02]  /*9b20*/  REDG.E.ADD.F32.FTZ.RN.STRONG.GPU desc[UR22][R6.64+-0x2800], R43 ;  /* 0xffd8002b060079a6 */ /* 0x0025e4000c10f396 */
.L_x_4834:
[----:B------:R-:W-:Y:S05]  /*9b30*/  BSYNC B0 ;  /* 0x0000000000007941 */ /* 0x000fea0003800000 */
.L_x_4833:
[----:B-12---:R1:W2:Y:S01]  /*9b40*/  LDS R43, [R40+0x5c00] ;  /* 0x005c0000282b7984 */ /* 0x0062a20000000800 */
[----:B------:R-:W-:Y:S01]  /*9b50*/  BSSY B0, `(.L_x_4835) ;  /* 0x0000006000007945 */ /* 0x000fe20003800000 */
[----:B------:R-:W-:Y:S02]  /*9b60*/  IADD3 R127, R168, 0x800, RZ ;  /* 0x00000800a87f7810 */ /* 0x000fe40007ffe0ff */
[----:B0-----:R-:W-:Y:S02]  /*9b70*/  LEA.HI.SX32 R30, R185, R168, 0x1b ;  /* 0x000000a8b91e7211 */ /* 0x001fe400078fdaff */
[----:B------:R-:W-:Y:S01]  /*9b80*/  LEA R189, R4, R165, 0x2 ;  /* 0x000000a504bd7211 */ /* 0x000fe200078e10ff */
[----:B------:R-:W-:Y:S06]  /*9b90*/  @!P1 BRA `(.L_x_4836) ;  /* 0x0000000000049947 */ /* 0x000fec0003800000 */
[----:B--2---:R0:W-:Y:S02]  /*9ba0*/  REDG.E.ADD.F32.FTZ.RN.STRONG.GPU desc[UR22][R6.64+-0x2600], R43 ;  /* 0xffda002b060079a6 */ /* 0x0041e4000c10f396 */
.L_x_4836:
[----:B------:R-:W-:Y:S05]  /*9bb0*/  BSYNC B0 ;  /* 0x0000000000007941 */ /* 0x000fea0003800000 */
.L_x_4835:
[----:B0-2---:R0:W2:Y:S01]  /*9bc0*/  LDS R43, [R189+0x5e00] ;  /* 0x005e0000bd2b7984 */ /* 0x0050a20000000800 */
[----:B------:R-:W-:Y:S01]  /*9bd0*/  BSSY B0, `(.L_x_4837) ;  /* 0x0000006000007945 */ /* 0x000fe20003800000 */
[----:B------:R-:W-:Y:S02]  /*9be0*/  IADD3 R185, R168, 0x880, RZ ;  /* 0x00000880a8b97810 */ /* 0x000fe40007ffe0ff */
[----:B------:R-:W-:Y:S02]  /*9bf0*/  LEA.HI.SX32 R4, R127, R168, 0x1b ;  /* 0x000000a87f047211 */ /* 0x000fe400078fdaff */
[----:B-1----:R-:W-:Y:S01]  /*9c00*/  LEA R40, R30, R165, 0x2 ;  /* 0x000000a51e287211 */ /* 0x002fe200078e10ff */
[----:B------:R-:W-:Y:S06]  /*9c10*/  @!P2 BRA `(.L_x_4838) ;  /* 0x000000000004a947 */ /* 0x000fec0003800000 */
[----:B--2---:R1:W-:Y:S02]  /*9c20*/  REDG.E.ADD.F32.FTZ.RN.STRONG.GPU desc[UR22][R6.64+-0x2400], R43 ;  /* 0xffdc002b060079a6 */ /* 0x0043e4000c10f396 */
.L_x_4838:
[----:B------:R-:W-:Y:S05]  /*9c30*/  BSYNC B0 ;  /* 0x0000000000007941 */ /* 0x000fea0003800000 */
.L_x_4837:
[----:B-12---:R1:W2:Y:S01]  /*9c40*/  LDS R43, [R40+0x6000] ;  /* 0x00600000282b7984 */ /* 0x0062a20000000800 */
[----:B------:R-:W-:Y:S01]  /*9c50*/  BSSY B0, `(.L_x_4839) ;  /* 0x0000005000007945 */ /* 0x000fe20003800000 */
[----:B------:R-:W-:Y:S02]  /*9c60*/  LEA.HI.SX32 R30, R185, R168, 0x1b ;  /* 0x000000a8b91e7211 */ /* 0x000fe400078fdaff */
[----:B------:R-:W-:Y:S01]  /*9c70*/  LEA R4, R4, R165, 0x2 ;  /* 0x000000a504047211 */ /* 0x000fe200078e10ff */
[----:B------:R-:W-:Y:S06]  /*9c80*/  @!P3 BRA `(.L_x_4840) ;  /* 0x000000000004b947 */ /* 0x000fec0003800000 */
[----:B--2---:R4:W-:Y:S02]  /*9c90*/  REDG.E.ADD.F32.FTZ.RN.STRONG.GPU desc[UR22][R6.64+-0x2200], R43 ;  /* 0xffde002b060079a6 */ /* 0x0049e4000c10f396 */
.L_x_4840:
[----:B------:R-:W-:Y:S05]  /*9ca0*/  BSYNC B0 ;  /* 0x0000000000007941 */ /* 0x000fea0003800000 */
.L_x_4839:
[----:B--2-4-:R2:W4:Y:S01]  /*9cb0*/  LDS R43, [R4+0x6200] ;  /* 0x00620000042b7984 */ /* 0x0145220000000800 */
[----:B------:R-:W-:Y:S01]  /*9cc0*/  BSSY B0, `(.L_x_4841) ;  /* 0x0000004000007945 */ /* 0x000fe20003800000 */
[----:B------:R-:W-:-:S03]  /*9cd0*/  LEA R30, R30, R165, 0x2 ;  /* 0x000000a51e1e7211 */ /* 0x000fc600078e10ff */
[----:B------:R-:W-:Y:S05]  /*9ce0*/  @!P4 BRA `(.L_x_4842) ;  /* 0x000000000004c947 */ /* 0x000fea0003800000 */
[----:B----4-:R4:W-:Y:S02]  /*9cf0*/  REDG.E.ADD.F32.FTZ.RN.STRONG.GPU desc[UR22][R6.64+-0x2000], R43 ;  /* 0xffe0002b060079a6 */ /* 0x0109e4000c10f396 */
.L_x_4842:
[----:B------:R-:W-:Y:S05]  /*9d00*/  BSYNC B0 ;  /* 0x0000000000007941 */ /* 0x000fea0003800000 */
.L_x_4841:
[----:B----4-:R4:W0:Y:S01]  /*9d10*/  LDS R43, [R30+0x6400] ;  /* 0x006400001e2b7984 */ /* 0x0108220000000800 */
[----:B------:R-:W-:Y:S01]  /*9d20*/  BSSY B0, `(.L_x_4843) ;  /* 0x0000005000007945 */ /* 0x000fe20003800000 */
[C---:B------:R-:W-:Y:S02]  /*9d30*/  IADD3 R127, R168.reuse, 0x900, RZ ;  /* 0x00000900a87f7810 */ /* 0x040fe40007ffe0ff */
[----:B------:R-:W-:Y:S01]  /*9d40*/  IADD3 R185, R168, 0x980, RZ ;  /* 0x00000980a8b97810 */ /* 0x000fe20007ffe0ff */
[----:B------:R-:W-:Y:S06]  /*9d50*/  @!P5 BRA `(.L_x_4844) ;  /* 0x000000000004d947 */ /* 0x000fec0003800000 */
[----:B0-----:R0:W-:Y:S02]  /*9d60*/  REDG.E.ADD.F32.FTZ.RN.STRONG.GPU desc[UR22][R6.64+-0x1e00], R43 ;  /* 0xffe2002b060079a6 */ /* 0x0011e4000c10f396 */
.L_x_4844:
[----:B------:R-:W-:Y:S05]  /*9d70*/  BSYNC B0 ;  /* 0x0000000000007941 */ /* 0x000fea0003800000 */
.L_x_4843:
        /* <DEDUP_REMOVED lines=18> */
.L_x_4846:
[----:B------:R-:W-:Y:S05]  /*9ea0*/  BSYNC B0 ;  /* 0x0000000000007941 */ /* 0x000fea0003800000 */
.L_x_4845:
[----:B01----:R0:W1:Y:S01]  /*9eb0*/  LDS R43, [R30+0x6800] ;  /* 0x006800001e2b7984 */ /* 0x0030620000000800 */
[----:B------:R-:W-:Y:S01]  /*9ec0*/  BSSY B0, `(.L_x_4847) ;  /* 0x0000006000007945 */ /* 0x000fe20003800000 */
[----:B------:R-:W-:Y:S02]  /*9ed0*/  IADD3 R185, R168, 0xb00, RZ ;  /* 0x00000b00a8b97810 */ /* 0x000fe40007ffe0ff */
[----:B------:R-:W-:Y:S02]  /*9ee0*/  LEA.HI.SX32 R4, R127, R168, 0x1b ;  /* 0x000000a87f047211 */ /* 0x000fe400078fdaff */
[----:B------:R-:W-:Y:S01]  /*9ef0*/  LEA R40, R40, R165, 0x2 ;  /* 0x000000a528287211 */ /* 0x000fe200078e10ff */
[----:B------:R-:W-:Y:S06]  /*9f00*/  @!P0 BRA `(.L_x_4848) ;  /* 0x0000000000048947 */ /* 0x000fec0003800000 */
[----:B-1----:R2:W-:Y:S02]  /*9f10*/  REDG.E.ADD.F32.FTZ.RN.STRONG.GPU desc[UR22][R6.64+-0x1a00], R43 ;  /* 0xffe6002b060079a6 */ /* 0x0025e4000c10f396 */
.L_x_4848:
[----:B------:R-:W-:Y:S05]  /*9f20*/  BSYNC B0 ;  /* 0x0000000000007941 */ /* 0x000fea0003800000 */
.L_x_4847:
[----:B-12---:R1:W2:Y:S01]  /*9f30*/  LDS R43, [R40+0x6a00] ;  /* 0x006a0000282b7984 */ /* 0x0062a20000000800 */
[----:B------:R-:W-:Y:S01]  /*9f40*/  BSSY B0, `(.L_x_4849) ;  /* 0x0000006000007945 */ /* 0x000fe20003800000 */
[----:B------:R-:W-:Y:S02]  /*9f50*/  IADD3 R127, R168, 0xb80, RZ ;  /* 0x00000b80a87f7810 */ /* 0x000fe40007ffe0ff */
[----:B0-----:R-:W-:Y:S02]  /*9f60*/  LEA.HI.SX32 R30, R185, R168, 0x1b ;  /* 0x000000a8b91e7211 */ /* 0x001fe400078fdaff */
[----:B------:R-:W-:Y:S01]  /*9f70*/  LEA R189, R4, R165, 0x2 ;  /* 0x000000a504bd7211 */ /* 0x000fe200078e10ff */
[----:B------:R-:W-:Y:S06]  /*9f80*/  @!P1 BRA `(.L_x_4850) ;  /* 0x0000000000049947 */ /* 0x000fec0003800000 */
[----:B--2---:R0:W-:Y:S02]  /*9f90*/  REDG.E.ADD.F32.FTZ.RN.STRONG.GPU desc[UR22][R6.64+-0x1800], R43 ;  /* 0xffe8002b060079a6 */ /* 0x0041e4000c10f396 */
.L_x_4850:
[----:B------:R-:W-:Y:S05]  /*9fa0*/  BSYNC B0 ;  /* 0x0000000000007941 */ /* 0x000fea0003800000 */
.L_x_4849:
[----:B0-2---:R0:W2:Y:S01]  /*9fb0*/  LDS R43, [R189+0x6c00] ;  /* 0x006c0000bd2b7984 */ /* 0x0050a20000000800 */
[----:B------:R-:W-:Y:S01]  /*9fc0*/  BSSY B0, `(.L_x_4851) ;  /* 0x0000006000007945 */ /* 0x000fe20003800000 */
[----:B------:R-:W-:Y:S02]  /*9fd0*/  IADD3 R185, R168, 0xc00, RZ ;  /* 0x00000c00a8b97810 */ /* 0x000fe40007ffe0ff */
[----:B------:R-:W-:Y:S02]  /*9fe0*/  LEA.HI.SX32 R4, R127, R168, 0x1b ;  /* 0x000000a87f047211 */ /* 0x000fe400078fdaff */
[----:B-1----:R-:W-:Y:S01]  /*9ff0*/  LEA R40, R30, R165, 0x2 ;  /* 0x000000a51e287211 */ /* 0x002fe200078e10ff */
[----:B------:R-:W-:Y:S06]  /*a000*/  @!P2 BRA `(.L_x_4852) ;  /* 0x000000000004a947 */ /* 0x000fec0003800000 */
[----:B--2---:R1:W-:Y:S02]  /*a010*/  REDG.E.ADD.F32.FTZ.RN.STRONG.GPU desc[UR22][R6.64+-0x1600], R43 ;  /* 0xffea002b060079a6 */ /* 0x0043e4000c10f396 */
.L_x_4852:
[----:B------:R-:W-:Y:S05]  /*a020*/  BSYNC B0 ;  /* 0x0000000000007941 */ /* 0x000fea0003800000 */
.L_x_4851:
[----:B-12---:R1:W2:Y:S01]  /*a030*/  LDS R43, [R40+0x6e00] ;  /* 0x006e0000282b7984 */ /* 0x0062a20000000800 */
[----:B------:R-:W-:Y:S01]  /*a040*/  BSSY B0, `(.L_x_4853) ;  /* 0x0000005000007945 */ /* 0x000fe20003800000 */
[----:B------:R-:W-:Y:S02]  /*a050*/  LEA.HI.SX32 R30, R185, R168, 0x1b ;  /* 0x000000a8b91e7211 */ /* 0x000fe400078fdaff */
[----:B------:R-:W-:Y:S01]  /*a060*/  LEA R4, R4, R165, 0x2 ;  /* 0x000000a504047211 */ /* 0x000fe200078e10ff */
[----:B------:R-:W-:Y:S06]  /*a070*/  @!P3 BRA `(.L_x_4854) ;  /* 0x000000000004b947 */ /* 0x000fec0003800000 */
[----:B--2---:R4:W-:Y:S02]  /*a080*/  REDG.E.ADD.F32.FTZ.RN.STRONG.GPU desc[UR22][R6.64+-0x1400], R43 ;  /* 0xffec002b060079a6 */ /* 0x0049e4000c10f396 */
.L_x_4854:
[----:B------:R-:W-:Y:S05]  /*a090*/  BSYNC B0 ;  /* 0x0000000000007941 */ /* 0x000fea0003800000 */
.L_x_4853:
[----:B--2-4-:R2:W4:Y:S01]  /*a0a0*/  LDS R43, [R4+0x7000] ;  /* 0x00700000042b7984 */ /* 0x0145220000000800 */
[----:B------:R-:W-:Y:S01]  /*a0b0*/  BSSY B0, `(.L_x_4855) ;  /* 0x0000004000007945 */ /* 0x000fe20003800000 */
[----:B------:R-:W-:-:S03]  /*a0c0*/  LEA R30, R30, R165, 0x2 ;  /* 0x000000a51e1e7211 */ /* 0x000fc600078e10ff */
[----:B------:R-:W-:Y:S05]  /*a0d0*/  @!P4 BRA `(.L_x_4856) ;  /* 0x000000000004c947 */ /* 0x000fea0003800000 */
[----:B----4-:R4:W-:Y:S02]  /*a0e0*/  REDG.E.ADD.F32.FTZ.RN.STRONG.GPU desc[UR22][R6.64+-0x1200], R43 ;  /* 0xffee002b060079a6 */ /* 0x0109e4000c10f396 */
.L_x_4856:
[----:B------:R-:W-:Y:S05]  /*a0f0*/  BSYNC B0 ;  /* 0x0000000000007941 */ /* 0x000fea0003800000 */
.L_x_4855:
[----:B----4-:R4:W0:Y:S01]  /*a100*/  LDS R43, [R30+0x7200] ;  /* 0x007200001e2b7984 */ /* 0x0108220000000800 */
[----:B------:R-:W-:Y:S01]  /*a110*/  BSSY B0, `(.L_x_4857) ;  /* 0x0000005000007945 */ /* 0x000fe20003800000 */
[C---:B------:R-:W-:Y:S02]  /*a120*/  IADD3 R127, R168.reuse, 0xc80, RZ ;  /* 0x00000c80a87f7810 */ /* 0x040fe40007ffe0ff */
[----:B------:R-:W-:Y:S01]  /*a130*/  IADD3 R185, R168, 0xd00, RZ ;  /* 0x00000d00a8b97810 */ /* 0x000fe20007ffe0ff */
[----:B------:R-:W-:Y:S06]  /*a140*/  @!P5 BRA `(.L_x_4858) ;  /* 0x000000000004d947 */ /* 0x000fec0003800000 */
[----:B0-----:R0:W-:Y:S02]  /*a150*/  REDG.E.ADD.F32.FTZ.RN.STRONG.GPU desc[UR22][R6.64+-0x1000], R43 ;  /* 0xfff0002b060079a6 */ /* 0x0011e4000c10f396 */
.L_x_4858:
[----:B------:R-:W-:Y:S05]  /*a160*/  BSYNC B0 ;  /* 0x0000000000007941 */ /* 0x000fea0003800000 */
.L_x_4857:
        /* <DEDUP_REMOVED lines=18> */
.L_x_4860:
[----:B------:R-:W-:Y:S05]  /*a290*/  BSYNC B0 ;  /* 0x0000000000007941 */ /* 0x000fea0003800000 */
.L_x_4859:
[----:B01----:R0:W1:Y:S01]  /*a2a0*/  LDS R43, [R30+0x7600] ;  /* 0x007600001e2b7984 */ /* 0x0030620000000800 */
[----:B------:R-:W-:Y:S01]  /*a2b0*/  BSSY B0, `(.L_x_4861) ;  /* 0x0000006000007945 */ /* 0x000fe20003800000 */
[----:B------:R-:W-:Y:S02]  /*a2c0*/  IADD3 R183, R168, 0xe80, RZ ;  /* 0x00000e80a8b77810 */ /* 0x000fe40007ffe0ff */
[----:B------:R-:W-:Y:S02]  /*a2d0*/  LEA.HI.SX32 R4, R127, R168, 0x1b ;  /* 0x000000a87f047211 */ /* 0x000fe400078fdaff */
[----:B------:R-:W-:Y:S01]  /*a2e0*/  LEA R40, R40, R165, 0x2 ;  /* 0x000000a528287211 */ /* 0x000fe200078e10ff */
[----:B------:R-:W-:Y:S06]  /*a2f0*/  @!P0 BRA `(.L_x_4862) ;  /* 0x0000000000048947 */ /* 0x000fec0003800000 */
[----:B-1----:R2:W-:Y:S02]  /*a300*/  REDG.E.ADD.F32.FTZ.RN.STRONG.GPU desc[UR22][R6.64+-0xc00], R43 ;  /* 0xfff4002b060079a6 */ /* 0x0025e4000c10f396 */
.L_x_4862:
[----:B------:R-:W-:Y:S05]  /*a310*/  BSYNC B0 ;  /* 0x0000000000007941 */ /* 0x000fea0003800000 */
.L_x_4861:
[----:B-12---:R1:W2:Y:S01]  /*a320*/  LDS R43, [R40+0x7800] ;  /* 0x00780000282b7984 */ /* 0x0062a20000000800 */
[----:B------:R-:W-:Y:S01]  /*a330*/  BSSY B0, `(.L_x_4863) ;  /* 0x0000006000007945 */ /* 0x000fe20003800000 */
[----:B------:R-:W-:Y:S02]  /*a340*/  IADD3 R127, R168, 0xf00, RZ ;  /* 0x00000f00a87f7810 */ /* 0x000fe40007ffe0ff */
[----:B0-----:R-:W-:Y:S02]  /*a350*/  LEA.HI.SX32 R30, R183, R168, 0x1b ;  /* 0x000000a8b71e7211 */ /* 0x001fe400078fdaff */
[----:B------:R-:W-:Y:S01]  /*a360*/  LEA R185, R4, R165, 0x2 ;  /* 0x000000a504b97211 */ /* 0x000fe200078e10ff */
[----:B------:R-:W-:Y:S06]  /*a370*/  @!P1 BRA `(.L_x_4864) ;  /* 0x0000000000049947 */ /* 0x000fec0003800000 */
[----:B--2---:R0:W-:Y:S02]  /*a380*/  REDG.E.ADD.F32.FTZ.RN.STRONG.GPU desc[UR22][R6.64+-0xa00], R43 ;  /* 0xfff6002b060079a6 */ /* 0x0041e4000c10f396 */
.L_x_4864:
[----:B------:R-:W-:Y:S05]  /*a390*/  BSYNC B0 ;  /* 0x0000000000007941 */ /* 0x000fea0003800000 */
.L_x_4863:
[----:B0-2---:R0:W2:Y:S01]  /*a3a0*/  LDS R43, [R185+0x7a00] ;  /* 0x007a0000b92b7984 */ /* 0x0050a20000000800 */
[----:B------:R-:W-:Y:S01]  /*a3b0*/  BSSY B0, `(.L_x_4865) ;  /* 0x0000006000007945 */ /* 0x000fe20003800000 */
[----:B------:R-:W-:Y:S02]  /*a3c0*/  IADD3 R183, R168, 0xf80, RZ ;  /* 0x00000f80a8b77810 */ /* 0x000fe40007ffe0ff */
[----:B------:R-:W-:Y:S02]  /*a3d0*/  LEA.HI.SX32 R4, R127, R168, 0x1b ;  /* 0x000000a87f047211 */ /* 0x000fe400078fdaff */
[----:B-1----:R-:W-:Y:S01]  /*a3e0*/  LEA R40, R30, R165, 0x2 ;  /* 0x000000a51e287211 */ /* 0x002fe200078e10ff */
[----:B------:R-:W-:Y:S06]  /*a3f0*/  @!P2 BRA `(.L_x_4866) ;  /* 0x000000000004a947 */ /* 0x000fec0003800000 */
[----:B--2---:R1:W-:Y:S02]  /*a400*/  REDG.E.ADD.F32.FTZ.RN.STRONG.GPU desc[UR22][R6.64+-0x800], R43 ;  /* 0xfff8002b060079a6 */ /* 0x0043e4000c10f396 */
.L_x_4866:
[----:B------:R-:W-:Y:S05]  /*a410*/  BSYNC B0 ;  /* 0x0000000000007941 */ /* 0x000fea0003800000 */
.L_x_4865:
[----:B-12---:R1:W2:Y:S01]  /*a420*/  LDS R43, [R40+0x7c00] ;  /* 0x007c0000282b7984 */ /* 0x0062a20000000800 */
[----:B------:R-:W-:Y:S01]  /*a430*/  BSSY B0, `(.L_x_4867) ;  /* 0x0000005000007945 */ /* 0x000fe20003800000 */
[----:B------:R-:W-:Y:S02]  /*a440*/  LEA.HI.SX32 R30, R183, R168, 0x1b ;  /* 0x000000a8b71e7211 */ /* 0x000fe400078fdaff */
[----:B------:R-:W-:Y:S01]  /*a450*/  LEA R4, R4, R165, 0x2 ;  /* 0x000000a504047211 */ /* 0x000fe200078e10ff */
[----:B------:R-:W-:Y:S06]  /*a460*/  @!P3 BRA `(.L_x_4868) ;  /* 0x000000000004b947 */ /* 0x000fec0003800000 */
[----:B--2---:R4:W-:Y:S02]  /*a470*/  REDG.E.ADD.F32.FTZ.RN.STRONG.GPU desc[UR22][R6.64+-0x600], R43 ;  /* 0xfffa002b060079a6 */ /* 0x0049e4000c10f396 */
.L_x_4868:
[----:B------:R-:W-:Y:S05]  /*a480*/  BSYNC B0 ;  /* 0x0000000000007941 */ /* 0x000fea0003800000 */
.L_x_4867:
[----:B--2-4-:R2:W4:Y:S01]  /*a490*/  LDS R43, [R4+0x7e00] ;  /* 0x007e0000042b7984 */ /* 0x0145220000000800 */
[----:B------:R-:W-:Y:S01]  /*a4a0*/  BSSY B0, `(.L_x_4869) ;  /* 0x0000004000007945 */ /* 0x000fe20003800000 */
[----:B------:R-:W-:-:S03]  /*a4b0*/  LEA R30, R30, R165, 0x2 ;  /* 0x000000a51e1e7211 */ /* 0x000fc600078e10ff */
[----:B------:R-:W-:Y:S05]  /*a4c0*/  @!P4 BRA `(.L_x_4870) ;  /* 0x000000000004c947 */ /* 0x000fea0003800000 */
[----:B----4-:R4:W-:Y:S02]  /*a4d0*/  REDG.E.ADD.F32.FTZ.RN.STRONG.GPU desc[UR22][R6.64+-0x400], R43 ;  /* 0xfffc002b060079a6 */ /* 0x0109e4000c10f396 */
.L_x_4870:
[----:B------:R-:W-:Y:S05]  /*a4e0*/  BSYNC B0 ;  /* 0x0000000000007941 */ /* 0x000fea0003800000 */
.L_x_4869:
[----:B----4-:R4:W0:Y:S01]  /*a4f0*/  LDS R43, [R30+0x8000] ;  /* 0x008000001e2b7984 */ /* 0x0108220000000800 */
[----:B------:R-:W-:Y:S01]  /*a500*/  BSSY B0, `(.L_x_4871) ;  /* 0x0000004000007945 */ /* 0x000fe20003800000 */
[----:B--2---:R-:W-:-:S03]  /*a510*/  FADD.FTZ R4, R187, R196 ;  /* 0x000000c4bb047221 */ /* 0x004fc60000010000 */
[----:B------:R-:W-:Y:S05]  /*a520*/  @!P5 BRA `(.L_x_4872) ;  /* 0x000000000004d947 */ /* 0x000fea0003800000 */
[----:B0-----:R2:W-:Y:S02]  /*a530*/  REDG.E.ADD.F32.FTZ.RN.STRONG.GPU desc[UR22][R6.64+-0x200], R43 ;  /* 0xfffe002b060079a6 */ /* 0x0015e4000c10f396 */
.L_x_4872:
[----:B------:R-:W-:Y:S05]  /*a540*/  BSYNC B0 ;  /* 0x0000000000007941 */ /* 0x000fea0003800000 */
.L_x_4871:
[----:B----4-:R-:W4:Y:S01]  /*a550*/  SHFL.DOWN PT, R30, R5, 0x1, 0x1f ;  /* 0x08201f00051e7f89 */ /* 0x010f2200000e0000 */
[----:B------:R-:W-:Y:S01]  /*a560*/  ISETP.GT.AND P0, PT, R241, 0x1e, PT ;  /* 0x0000001ef100780c */ /* 0x000fe20003f04270 */
[----:B------:R-:W-:Y:S01]  /*a570*/  FMUL.FTZ R47, R47, R2 ;  /* 0x000000022f2f7220 */ /* 0x000fe20000410000 */
[----:B--2---:R-:W-:Y:S01]  /*a580*/  MOV R6, R27 ;  /* 0x0000001b00067202 */ /* 0x004fe20000000f00 */
[----:B------:R-:W2:Y:S01]  /*a590*/  SHFL.DOWN PT, R127, R27, 0x1, 0x1f ;  /* 0x08201f001b7f7f89 */ /* 0x000ea200000e0000 */
[----:B------:R-:W-:Y:S01]  /*a5a0*/  MOV R7, R195 ;  /* 0x000000c300077202 */ /* 0x000fe20000000f00 */
[----:B------:R-:W-:Y:S01]  /*a5b0*/  FMUL.FTZ R181, R26, R181 ;  /* 0x000000b51ab57220 */ /* 0x000fe20000410000 */
[----:B------:R-:W-:Y:S01]  /*a5c0*/  FMUL.FTZ R25, R25, R176 ;  /* 0x000000b019197220 */ /* 0x000fe20000410000 */
[----:B-1----:R-:W1:Y:S01]  /*a5d0*/  SHFL.DOWN PT, R40, R195, 0x1, 0x1f ;  /* 0x08201f00c3287f89 */ /* 0x002e6200000e0000 */
[----:B------:R-:W-:Y:S01]  /*a5e0*/  FMUL.FTZ R49, R49, R180 ;  /* 0x000000b431317220 */ /* 0x000fe20000410000 */
[----:B------:R-:W-:Y:S01]  /*a5f0*/  FMUL.FTZ R51, R51, R8 ;  /* 0x0000000833337220 */ /* 0x000fe20000410000 */
[----:B------:R-:W-:Y:S01]  /*a600*/  FFMA.FTZ R177, R202, R177, R25 ;  /* 0x000000b1cab17223 */ /* 0x000fe20000010019 */
[----:B0-----:R-:W0:Y:S01]  /*a610*/  SHFL.DOWN PT, R43, R4, 0x1, 0x1f ;  /* 0x08201f00042b7f89 */ /* 0x001e2200000e0000 */
[----:B------:R-:W-:Y:S01]  /*a620*/  FFMA.FTZ R49, R48, R9, R49 ;  /* 0x0000000930317223 */ /* 0x000fe20000010031 */
[----:B------:R-:W-:Y:S01]  /*a630*/  FMUL.FTZ R146, R13, R146 ;  /* 0x000000920d927220 */ /* 0x000fe20000410000 */
[----:B------:R-:W-:Y:S01]  /*a640*/  ISETP.NE.AND P1, PT, R241, RZ, PT ;  /* 0x000000fff100720c */ /* 0x000fe20003f25270 */
[----:B------:R-:W-:Y:S01]  /*a650*/  FMUL.FTZ R45, R45, R178 ;  /* 0x000000b22d2d7220 */ /* 0x000fe20000410000 */
[----:B------:R-:W-:Y:S01]  /*a660*/  ISETP.NE.AND P2, PT, R168, RZ, PT ;  /* 0x000000ffa800720c */ /* 0x000fe20003f45270 */
[----:B------:R-:W-:Y:S01]  /*a670*/  FMUL.FTZ R24, R24, R169 ;  /* 0x000000a918187220 */ /* 0x000fe20000410000 */
[----:B------:R-:W-:Y:S01]  /*a680*/  FMUL.FTZ R125, R124, R125 ;  /* 0x0000007d7c7d7220 */ /* 0x000fe20000410000 */
        /* <DEDUP_REMOVED lines=8> */
[----:B--2---:R-:W-:Y:S01]  /*a710*/  @!P0 FADD.FTZ R6, R6, R127 ;  /* 0x0000007f06068221 */ /* 0x004fe20000010000 */
[----:B------:R-:W2:Y:S01]  /*a720*/  SHFL.DOWN PT, R2, R5, 0x2, 0x1f ;  /* 0x08401f0005027f89 */ /* 0x000ea200000e0000 */
        /* <DEDUP_REMOVED lines=8> */
[----:B------:R-:W-:Y:S01]  /*a7b0*/  ISETP.GT.AND P0, PT, R241, 0x1d, PT ;  /* 0x0000001df100780c */ /* 0x000fe20003f04270 */
[----:B------:R-:W-:Y:S01]  /*a7c0*/  FMUL.FTZ R67, R67, R126 ;  /* 0x0000007e43437220 */ /* 0x000fe20000410000 */
[----:B------:R-:W-:Y:S01]  /*a7d0*/  FMUL.FTZ R65, R65, R188 ;  /* 0x000000bc41417220 */ /* 0x000fe20000410000 */
[----:B------:R-:W1:Y:S01]  /*a7e0*/  SHFL.DOWN PT, R43, R6, 0x2, 0x1f ;  /* 0x08401f00062b7f89 */ /* 0x000e6200000e0000 */
[----:B------:R-:W-:Y:S01]  /*a7f0*/  FMUL.FTZ R12, R12, R167 ;  /* 0x000000a70c0c7220 */ /* 0x000fe20000410000 */
[----:B------:R-:W-:Y:S01]  /*a800*/  FMUL.FTZ R71, R71, R28 ;  /* 0x0000001c47477220 */ /* 0x000fe20000410000 */
[----:B------:R-:W-:Y:S01]  /*a810*/  FMUL.FTZ R224, R224, R123 ;  /* 0x0000007be0e07220 */ /* 0x000fe20000410000 */
[----:B------:R-:W4:Y:S01]  /*a820*/  SHFL.DOWN PT, R27, R4, 0x2, 0x1f ;  /* 0x08401f00041b7f89 */ /* 0x000f2200000e0000 */
[----:B------:R-:W-:Y:S01]  /*a830*/  FMUL.FTZ R69, R69, R190 ;  /* 0x000000be45457220 */ /* 0x000fe20000410000 */
[----:B------:R-:W-:Y:S01]  /*a840*/  FMUL.FTZ R11, R11, R172 ;  /* 0x000000ac0b0b7220 */ /* 0x000fe20000410000 */
[----:B------:R-:W-:Y:S01]  /*a850*/  FFMA.FTZ R46, R46, R171, R47 ;  /* 0x000000ab2e2e7223 */ /* 0x000fe2000001002f */
[----:B------:R-:W-:Y:S01]  /*a860*/  FFMA.FTZ R200, R200, R179, R181 ;  /* 0x000000b3c8c87223 */ /* 0x000fe200000100b5 */
[----:B------:R-:W-:Y:S01]  /*a870*/  FFMA.FTZ R3, R44, R3, R45 ;  /* 0x000000032c037223 */ /* 0x000fe2000001002d */
[----:B------:R-:W-:Y:S01]  /*a880*/  FFMA.FTZ R50, R50, R173, R51 ;  /* 0x000000ad32327223 */ /* 0x000fe20000010033 */
[----:B------:R-:W-:Y:S01]  /*a890*/  FFMA.FTZ R174, R203, R174, R24 ;  /* 0x000000aecbae7223 */ /* 0x000fe20000010018 */
[----:B--2---:R-:W-:Y:S01]  /*a8a0*/  @!P0 FADD.FTZ R5, R5, R2 ;  /* 0x0000000205058221 */ /* 0x004fe20000010000 */
[----:B------:R-:W-:Y:S01]  /*a8b0*/  FFMA.FTZ R125, R206, R129, R125 ;  /* 0x00000081ce7d7223 */ /* 0x000fe2000001007d */
[----:B------:R-:W-:Y:S01]  /*a8c0*/  FFMA.FTZ R54, R54, R175, R55 ;  /* 0x000000af36367223 */ /* 0x000fe20000010037 */
[----:B------:R-:W-:Y:S01]  /*a8d0*/  FFMA.FTZ R22, R207, R128, R22 ;  /* 0x00000080cf167223 */ /* 0x000fe20000010016 */
[----:B------:R-:W-:Y:S01]  /*a8e0*/  FFMA.FTZ R53, R52, R193, R53 ;  /* 0x000000c134357223 */ /* 0x000fe20000010035 */
[----:B------:R-:W2:Y:S01]  /*a8f0*/  SHFL.DOWN PT, R2, R5, 0x4, 0x1f ;  /* 0x08801f0005027f89 */ /* 0x000ea200000e0000 */
        /* <DEDUP_REMOVED lines=10> */
[----:B----4-:R-:W-:Y:S01]  /*a9a0*/  @!P0 FADD.FTZ R4, R4, R27 ;  /* 0x0000001b04048221 */ /* 0x010fe20000010000 */
        /* <DEDUP_REMOVED lines=38> */
[----:B------:R-:W-:Y:S01]  /*ac10*/  BSSY B0, `(.L_x_4873) ;  /* 0x0000050000007945 */ /* 0x000fe20003800000 */
[----:B------:R-:W-:Y:S01]  /*ac20*/  FFMA.FTZ R75, R149, R42, R75 ;  /* 0x0000002a954b7223 */ /* 0x000fe2000001004b */
[----:B------:R-:W-:Y:S01]  /*ac30*/  FFMA.FTZ R74, R150, R29, R74 ;  /* 0x0000001d964a7223 */ /* 0x000fe2000001004a */
[----:B------:R-:W-:Y:S01]  /*ac40*/  FADD.FTZ R91, R120, R91 ;  /* 0x0000005b785b7221 */ /* 0x000fe20000010000 */
[----:B------:R-:W-:Y:S01]  /*ac50*/  FFMA.FTZ R73, R151, R46, R73 ;  /* 0x0000002e97497223 */ /* 0x000fe20000010049 */
[----:B--2---:R-:W-:Y:S01]  /*ac60*/  @!P0 FADD.FTZ R5, R5, R2 ;  /* 0x0000000205058221 */ /* 0x004fe20000010000 */
[----:B------:R-:W-:Y:S01]  /*ac70*/  FADD.FTZ R90, R41, R90 ;  /* 0x0000005a295a7221 */ /* 0x000fe20000010000 */
[----:B------:R-:W-:Y:S01]  /*ac80*/  FFMA.FTZ R72, R152, R3, R72 ;  /* 0x0000000398487223 */ /* 0x000fe20000010048 */
[----:B------:R-:W-:Y:S01]  /*ac90*/  FADD.FTZ R89, R200, R89 ;  /* 0x00000059c8597221 */ /* 0x000fe20000010000 */
[----:B------:R-:W-:Y:S01]  /*aca0*/  FFMA.FTZ R79, R153, R50, R79 ;  /* 0x00000032994f7223 */ /* 0x000fe2000001004f */
[----:B------:R-:W2:Y:S01]  /*acb0*/  SHFL.DOWN PT, R2, R5, 0x10, 0x1f ;  /* 0x0a001f0005027f89 */ /* 0x000ea200000e0000 */
        /* <DEDUP_REMOVED lines=8> */
[----:B----4-:R-:W-:Y:S01]  /*ad40*/  @!P0 FADD.FTZ R4, R4, R9 ;  /* 0x0000000904048221 */ /* 0x010fe20000010000 */
[----:B------:R-:W1:Y:S01]  /*ad50*/  SHFL.DOWN PT, R13, R6, 0x10, 0x1f ;  /* 0x0a001f00060d7f89 */ /* 0x000e6200000e0000 */
[----:B------:R-:W-:Y:S01]  /*ad60*/  ISETP.GT.AND P0, PT, R241, 0xf, PT ;  /* 0x0000000ff100780c */ /* 0x000fe20003f04270 */
[----:B------:R-:W-:Y:S01]  /*ad70*/  FFMA.FTZ R76, R156, R53, R76 ;  /* 0x000000359c4c7223 */ /* 0x000fe2000001004c */
[----:B------:R-:W-:Y:S01]  /*ad80*/  FADD.FTZ R93, R22, R93 ;  /* 0x0000005d165d7221 */ /* 0x000fe20000010000 */
[----:B------:R-:W4:Y:S01]  /*ad90*/  SHFL.DOWN PT, R9, R4, 0x10, 0x1f ;  /* 0x0a001f0004097f89 */ /* 0x000f2200000e0000 */
[----:B------:R-:W-:Y:S01]  /*ada0*/  FFMA.FTZ R83, R157, R58, R83 ;  /* 0x0000003a9d537223 */ /* 0x000fe20000010053 */
        /* <DEDUP_REMOVED lines=13> */
[----:B------:R-:W-:Y:S01]  /*ae80*/  FADD.FTZ R102, R221, R102 ;  /* 0x00000066dd667221 */ /* 0x000fe20000010000 */
[----:B0-----:R-:W-:Y:S01]  /*ae90*/  @!P0 FADD.FTZ R7, R7, R8 ;  /* 0x0000000807078221 */ /* 0x001fe20000010000 */
[----:B------:R-:W-:Y:S01]  /*aea0*/  FFMA.FTZ R84, R164, R69, R84 ;  /* 0x00000045a4547223 */ /* 0x000fe20000010054 */
[----:B------:R-:W-:Y:S01]  /*aeb0*/  FADD.FTZ R101, R122, R101 ;  /* 0x000000657a657221 */ /* 0x000fe20000010000 */
[----:B------:R-:W-:Y:S01]  /*aec0*/  FADD.FTZ R100, R11, R100 ;  /* 0x000000640b647221 */ /* 0x000fe20000010000 */
[----:B-1----:R-:W-:Y:S01]  /*aed0*/  @!P0 FADD.FTZ R6, R6, R13 ;  /* 0x0000000d06068221 */ /* 0x002fe20000010000 */
[----:B----4-:R-:W-:-:S05]  /*aee0*/  @!P0 FADD.FTZ R4, R4, R9 ;  /* 0x0000000904048221 */ /* 0x010fca0000010000 */
        /* <DEDUP_REMOVED lines=34> */
.L_x_4874:
[----:B------:R-:W-:Y:S05]  /*b110*/  BSYNC B0 ;  /* 0x0000000000007941 */ /* 0x000fea0003800000 */
.L_x_4873:
[----:B------:R-:W-:Y:S02]  /*b120*/  UIADD3 UR7, UR7, 0x1, URZ ;  /* 0x0000000107077890 */ /* 0x000fe4000fffe03f */
[----:B------:R-:W-:Y:S02]  /*b130*/  UIADD3 UR8, UP1, UR8, 0x1, URZ ;  /* 0x0000000108087890 */ /* 0x000fe4000ff3e03f */
[----:B------:R-:W-:Y:S02]  /*b140*/  UISETP.GE.AND UP0, UPT, UR7, UR52, UPT ;  /* 0x000000340700728c */ /* 0x000fe4000bf06270 */
[----:B------:R-:W-:-:S04]  /*b150*/  UIADD3.X UR9, URZ, UR9, URZ, UP1, !UPT ;  /* 0x000000093f097290 */ /* 0x000fc80008ffe43f */
[----:B------:R-:W-:-:S13]  /*b160*/  PLOP3.LUT P0, PT, PT, PT, UP0, 0x80, 0x0 ;  /* 0x000000000000781c */ /* 0x000fda0003f0f008 */
[----:B------:R-:W-:Y:S05]  /*b170*/  @!P0 BRA `(.L_x_4875) ;  /* 0xffffff7400b08947 */ /* 0x000fea000383ffff */
.L_x_4780:
[----:B01----:R-:W2:Y:S01]  /*b180*/  LDL.LU R4, [R1] ;  /* 0x0000000001047983 */ /* 0x003ea20000300800 */
[----:B------:R-:W-:Y:S02]  /*b190*/  USHF.R.S32.HI UR26, URZ, 0x1f, UR11 ;  /* 0x0000001f3f1a7899 */ /* 0x000fe4000801140b */
[----:B------:R-:W-:Y:S01]  /*b1a0*/  ULEA UR8, UR17, 0xfffff800, 0xb ;  /* 0xfffff80011087891 */ /* 0x000fe2000f8e583f */
[----:B------:R-:W-:Y:S01]  /*b1b0*/  BAR.SYNC.DEFER_BLOCKING 0x0 ;  /* 0x0000000000007b1d */ /* 0x000fe20000010000 */
[----:B------:R-:W-:Y:S02]  /*b1c0*/  USHF.R.S32.HI UR27, URZ, 0x1f, UR10 ;  /* 0x0000001f3f1b7899 */ /* 0x000fe4000801140a */
[----:B------:R-:W-:Y:S02]  /*b1d0*/  USHF.R.S32.HI UR9, URZ, 0x1f, UR8 ;  /* 0x0000001f3f097899 */ /* 0x000fe40008011408 */
[----:B------:R-:W-:Y:S01]  /*b1e0*/  UIADD3 UR15, UP1, UR15, -0x4000, URZ ;  /* 0xffffc0000f0f7890 */ /* 0x000fe2000ff3e03f */
[----:B------:R-:W-:Y:S01]  /*b1f0*/  ULDC.64 UR18, c[0x0][0x388] ;  /* 0x0000e20000127ab9 */ /* 0x000fe20000000a00 */
[----:B------:R-:W-:Y:S01]  /*b200*/  ULDC.64 UR24, c[0x0][0x390] ;  /* 0x0000e40000187ab9 */ /* 0x000fe20000000a00 */
[----:B------:R-:W-:-:S02]  /*b210*/  UIMAD UR7, UR26, UR18, URZ ;  /* 0x000000121a0772a4 */ /* 0x000fc4000f8e023f */
[----:B------:R-:W-:Y:S02]  /*b220*/  UIADD3 UR13, UP2, UR13, -0x2000, URZ ;  /* 0xffffe0000d0d7890 */ /* 0x000fe4000ff5e03f */
[----:B------:R-:W-:Y:S02]  /*b230*/  UIMAD UR7, UR11, UR19, UR7 ;  /* 0x000000130b0772a4 */ /* 0x000fe4000f8e0207 */
[----:B------:R-:W-:Y:S02]  /*b240*/  UIMAD.WIDE.U32 UR18, UR11, UR18, UR8 ;  /* 0x000000120b1272a5 */ /* 0x000fe4000f8e0008 */
[----:B------:R-:W-:Y:S02]  /*b250*/  UIADD3 UR49, UP3, UR49, -0x2000, URZ ;  /* 0xffffe00031317890 */ /* 0x000fe4000ff7e03f */
[----:B------:R-:W-:Y:S02]  /*b260*/  UIADD3 UR19, UR19, UR7, URZ ;  /* 0x0000000713137290 */ /* 0x000fe4000fffe03f */
[----:B------:R-:W-:-:S02]  /*b270*/  UIMAD UR7, UR27, UR24, URZ ;  /* 0x000000181b0772a4 */ /* 0x000fc4000f8e023f */
[----:B------:R-:W-:Y:S01]  /*b280*/  UIMAD.WIDE.U32 UR18, UR10, UR24, UR18 ;  /* 0x000000180a1272a5 */ /* 0x000fe2000f8e0012 */
[----:B------:R-:W-:Y:S01]  /*b290*/  STS.128 [R242], R84 ;  /* 0x00000054f2007388 */ /* 0x000fe20000000c00 */
[----:B------:R-:W-:Y:S02]  /*b2a0*/  UIMAD UR7, UR10, UR25, UR7 ;  /* 0x000000190a0772a4 */ /* 0x000fe4000f8e0207 */
[----:B------:R-:W-:Y:S01]  /*b2b0*/  UIADD3 UR51, UP4, UR51, -0x2000, URZ ;  /* 0xffffe00033337890 */ /* 0x000fe2000ff9e03f */
[----:B------:R-:W-:Y:S01]  /*b2c0*/  STS.128 [R242+0x10], R80 ;  /* 0x00001050f2007388 */ /* 0x000fe20000000c00 */
[----:B------:R-:W-:Y:S01]  /*b2d0*/  ULDC.64 UR24, c[0x0][0x3e0] ;  /* 0x0000f80000187ab9 */ /* 0x000fe20000000a00 */
[----:B------:R-:W-:Y:S02]  /*b2e0*/  UIADD3 UR19, UR19, UR7, URZ ;  /* 0x0000000713137290 */ /* 0x000fe4000fffe03f */
[----:B------:R-:W-:Y:S01]  /*b2f0*/  STS.128 [R242+0x20], R76 ;  /* 0x0000204cf2007388 */ /* 0x000fe20000000c00 */
[----:B------:R-:W-:-:S02]  /*b300*/  ULEA UR7, UP0, UR18, UR24, 0x2 ;  /* 0x0000001812077291 */ /* 0x000fc4000f80103f */
[----:B------:R-:W-:Y:S01]  /*b310*/  UIADD3 UR6, UR6, 0x1, URZ ;  /* 0x0000000106067890 */ /* 0x000fe2000fffe03f */
[----:B------:R-:W-:Y:S01]  /*b320*/  STS.128 [R242+0x30], R72 ;  /* 0x00003048f2007388 */ /* 0x000fe20000000c00 */
[----:B------:R-:W-:-:S03]  /*b330*/  NOP ;  /* 0x0000000000007918 */ /* 0x000fc60000000000 */
[----:B------:R-:W0:Y:S01]  /*b340*/  LDS.128 R8, [R240] ;  /* 0x00000000f0087984 */ /* 0x000e220000000c00 */
[----:B------:R-:W-:Y:S01]  /*b350*/  ULEA.HI.X UR18, UR18, UR25, UR19, 0x2, UP0 ;  /* 0x0000001912127291 */ /* 0x000fe200080f1413 */
[----:B------:R-:W-:Y:S01]  /*b360*/  MOV R2, UR7 ;  /* 0x0000000700027c02 */ /* 0x000fe20008000f00 */
[----:B------:R-:W-:Y:S01]  /*b370*/  UIADD3.X UR16, UR16, -0x1, URZ, UP1, !UPT ;  /* 0xffffffff10107890 */ /* 0x000fe20008ffe43f */
[----:B------:R-:W1:Y:S01]  /*b380*/  LDS.128 R12, [R240+0x200] ;  /* 0x00020000f00c7984 */ /* 0x000e620000000c00 */
[----:B------:R-:W-:Y:S02]  /*b390*/  UIADD3.X UR14, UR14, -0x1, URZ, UP2, !UPT ;  /* 0xffffffff0e0e7890 */ /* 0x000fe400097fe43f */
[----:B------:R-:W-:Y:S01]  /*b3a0*/  MOV R3, UR18 ;  /* 0x0000001200037c02 */ /* 0x000fe20008000f00 */
[----:B------:R-:W4:Y:S01]  /*b3b0*/  LDS.128 R16, [R240+0x400] ;  /* 0x00040000f0107984 */ /* 0x000f220000000c00 */
[----:B------:R-:W-:Y:S01]  /*b3c0*/  ULDC.64 UR18, c[0x0][0x3a8] ;  /* 0x0000ea0000127ab9 */ /* 0x000fe20000000a00 */
[----:B------:R-:W-:-:S02]  /*b3d0*/  UIADD3.X UR48, UR48, -0x1, URZ, UP3, !UPT ;  /* 0xffffffff30307890 */ /* 0x000fc40009ffe43f */
[----:B------:R-:W5:Y:S01]  /*b3e0*/  LDS.128 R20, [R240+0x600] ;  /* 0x00060000f0147984 */ /* 0x000f620000000c00 */
[----:B------:R-:W-:Y:S01]  /*b3f0*/  IMAD.WIDE R2, R239, 0x10, R2 ;  /* 0x00000010ef027825 */ /* 0x000fe200078e0202 */
        /* <DEDUP_REMOVED lines=8> */
[----:B------:R-:W-:-:S03]  /*b480*/  UIMAD UR7, UR10, UR19, UR7 ;  /* 0x000000130a0772a4 */ /* 0x000fc6000f8e0207 */
[----:B------:R-:W-:Y:S01]  /*b490*/  ULDC.64 UR18, c[0x0][0x3f0] ;  /* 0x0000fc0000127ab9 */ /* 0x000fe20000000a00 */
[----:B------:R-:W-:Y:S02]  /*b4a0*/  UIADD3 UR9, UR9, UR7, URZ ;  /* 0x0000000709097290 */ /* 0x000fe4000fffe03f */
[----:B------:R-:W-:-:S04]  /*b4b0*/  ULEA UR7, UP0, UR8, UR18, 0x2 ;  /* 0x0000001208077291 */ /* 0x000fc8000f80103f */
[----:B------:R-:W-:Y:S01]  /*b4c0*/  ULEA.HI.X UR8, UR8, UR19, UR9, 0x2, UP0 ;  /* 0x0000001308087291 */ /* 0x000fe200080f1409 */
[----:B0-----:R-:W-:Y:S01]  /*b4d0*/  STG.E.128 desc[UR22][R2.64], R8 ;  /* 0x0000000802007986 */ /* 0x001fe2000c101d16 */
[----:B------:R-:W-:-:S03]  /*b4e0*/  UISETP.GT.AND UP0, UPT, UR17, 0x1, UPT ;  /* 0x000000011100788c */ /* 0x000fc6000bf04270 */
[----:B-1----:R-:W-:Y:S03]  /*b4f0*/  STG.E.128 desc[UR22][R2.64+0x200], R12 ;  /* 0x0002000c02007986 */ /* 0x002fe6000c101d16 */
[----:B------:R-:W-:Y:S01]  /*b500*/  PLOP3.LUT P0, PT, PT, PT, UP0, 0x80, 0x0 ;  /* 0x000000000000781c */ /* 0x000fe20003f0f008 */
[----:B----4-:R-:W-:Y:S04]  /*b510*/  STG.E.128 desc[UR22][R2.64+0x400], R16 ;  /* 0x0004001002007986 */ /* 0x010fe8000c101d16 */
[----:B-----5:R0:W-:Y:S01]  /*b520*/  STG.E.128 desc[UR22][R2.64+0x600], R20 ;  /* 0x0006001402007986 */ /* 0x0201e2000c101d16 */
[----:B------:R-:W-:Y:S01]  /*b530*/  BAR.SYNC.DEFER_BLOCKING 0x0 ;  /* 0x0000000000007b1d */ /* 0x000fe20000010000 */
[----:B0-----:R-:W-:-:S02]  /*b540*/  MOV R2, UR7 ;  /* 0x0000000700027c02 */ /* 0x001fc40008000f00 */
[----:B------:R-:W-:-:S03]  /*b550*/  MOV R3, UR8 ;  /* 0x0000000800037c02 */ /* 0x000fc60008000f00 */
[----:B------:R-:W-:Y:S01]  /*b560*/  IMAD.WIDE R2, R239, 0x10, R2 ;  /* 0x00000010ef027825 */ /* 0x000fe200078e0202 */
[----:B------:R-:W-:Y:S04]  /*b570*/  STS.128 [R242], R100 ;  /* 0x00000064f2007388 */ /* 0x000fe80000000c00 */
[----:B------:R-:W-:Y:S04]  /*b580*/  STS.128 [R242+0x10], R96 ;  /* 0x00001060f2007388 */ /* 0x000fe80000000c00 */
[----:B------:R-:W-:Y:S04]  /*b590*/  STS.128 [R242+0x20], R92 ;  /* 0x0000205cf2007388 */ /* 0x000fe80000000c00 */
[----:B------:R-:W-:Y:S01]  /*b5a0*/  STS.128 [R242+0x30], R88 ;  /* 0x00003058f2007388 */ /* 0x000fe20000000c00 */
[----:B------:R-:W-:-:S03]  /*b5b0*/  NOP ;  /* 0x0000000000007918 */ /* 0x000fc60000000000 */
[----:B------:R-:W0:Y:S04]  /*b5c0*/  LDS.128 R8, [R240+0x200] ;  /* 0x00020000f0087984 */ /* 0x000e280000000c00 */
[----:B------:R-:W1:Y:S04]  /*b5d0*/  LDS.128 R12, [R240+0x400] ;  /* 0x00040000f00c7984 */ /* 0x000e680000000c00 */
[----:B------:R-:W4:Y:S04]  /*b5e0*/  LDS.128 R16, [R240+0x600] ;  /* 0x00060000f0107984 */ /* 0x000f280000000c00 */
[----:B0-----:R-:W-:Y:S04]  /*b5f0*/  STG.E.128 desc[UR22][R2.64+0x200], R8 ;  /* 0x0002000802007986 */ /* 0x001fe8000c101d16 */
[----:B-1----:R-:W-:Y:S04]  /*b600*/  STG.E.128 desc[UR22][R2.64+0x400], R12 ;  /* 0x0004000c02007986 */ /* 0x002fe8000c101d16 */
[----:B----4-:R-:W-:Y:S01]  /*b610*/  STG.E.128 desc[UR22][R2.64+0x600], R16 ;  /* 0x0006001002007986 */ /* 0x010fe2000c101d16 */
[----:B--2---:R-:W-:-:S04]  /*b620*/  FADD.FTZ R0, R4, R100 ;  /* 0x0000006404007221 */ /* 0x004fc80000010000 */
[----:B------:R-:W-:-:S04]  /*b630*/  FADD.FTZ R5, R0, R101 ;  /* 0x0000006500057221 */ /* 0x000fc80000010000 */
[----:B------:R-:W-:Y:S02]  /*b640*/  FADD.FTZ R0, R5, R102 ;  /* 0x0000006605007221 */ /* 0x000fe40000010000 */
[----:B------:R-:W0:Y:S02]  /*b650*/  LDS.128 R4, [R240] ;  /* 0x00000000f0047984 */ /* 0x000e240000000c00 */
        /* <DEDUP_REMOVED lines=10> */
[----:B0-----:R0:W-:Y:S03]  /*b700*/  STG.E.128 desc[UR22][R2.64], R4 ;  /* 0x0000000402007986 */ /* 0x0011e6000c101d16 */
[----:B------:R-:W-:-:S04]  /*b710*/  FADD.FTZ R89, R88, R89 ;  /* 0x0000005958597221 */ /* 0x000fc80000010000 */
[----:B------:R-:W-:-:S04]  /*b720*/  FADD.FTZ R90, R89, R90 ;  /* 0x0000005a595a7221 */ /* 0x000fc80000010000 */
[----:B------:R-:W-:-:S05]  /*b730*/  FADD.FTZ R0, R90, R91 ;  /* 0x0000005b5a007221 */ /* 0x000fca0000010000 */
[----:B------:R0:W-:Y:S01]  /*b740*/  STL [R1], R0 ;  /* 0x0000000001007387 */ /* 0x0001e20000100800 */
[----:B------:R-:W-:Y:S05]  /*b750*/  @P0 BRA `(.L_x_4876) ;  /* 0xffffff5000c80947 */ /* 0x000fea000383ffff */
.L_x_4778:
        /* <DEDUP_REMOVED lines=41> */
.L_x_4878:
[----:B------:R-:W-:Y:S05]  /*b9f0*/  BSYNC B0 ;  /* 0x0000000000007941 */ /* 0x000fea0003800000 */
.L_x_4877:
[----:B------:R-:W-:Y:S01]  /*ba00*/  ULDC.64 UR4, c[0x0][0x3f8] ;  /* 0x0000fe0000047ab9 */ /* 0x000fe20000000a00 */
[----:B------:R-:W-:Y:S01]  /*ba10*/  BSSY B0, `(.L_x_4879) ;  /* 0x000002c000007945 */ /* 0x000fe20003800000 */
[----:B------:R-:W-:-:S04]  /*ba20*/  ISETP.NE.U32.AND P0, PT, RZ, UR4, PT ;  /* 0x00000004ff007c0c */ /* 0x000fc8000bf05070 */
[----:B------:R-:W-:-:S13]  /*ba30*/  ISETP.NE.AND.EX P0, PT, RZ, UR5, PT, P0 ;  /* 0x00000005ff007c0c */ /* 0x000fda000bf05300 */
[----:B------:R-:W-:Y:S05]  /*ba40*/  @!P0 BRA `(.L_x_4880) ;  /* 0x00000000009c8947 */ /* 0x000fea0003800000 */
[----:B01----:R-:W2:Y:S01]  /*ba50*/  LDL.LU R2, [R1] ;  /* 0x0000000001027983 */ /* 0x003ea20000300800 */
        /* <DEDUP_REMOVED lines=26> */
[----:B----4-:R-:W-:-:S04]  /*bc00*/  @!P0 MOV R0, 0x400 ;  /* 0x0000040000008802 */ /* 0x010fc80000000f00 */
        /* <DEDUP_REMOVED lines=11> */
.L_x_4880:
[----:B------:R-:W2:Y:S02]  /*bcc0*/  S2R R11, SR_TID.X ;  /* 0x00000000000b7919 */ /* 0x000ea40000002100 */
.L_x_4881:
[----:B------:R-:W-:Y:S05]  /*bcd0*/  BSYNC B0 ;  /* 0x0000000000007941 */ /* 0x000fea0003800000 */
.L_x_4879:
        /* <DEDUP_REMOVED lines=23> */
.L_x_4883:
[----:B0---4-:R-:W-:Y:S02]  /*be50*/  LEA R0, R11, UR8, 0x3 ;  /* 0x000000080b007c11 */ /* 0x011fe4000f8e18ff */
        /* <DEDUP_REMOVED lines=31> */
.L_x_4882:
[----:B------:R-:W-:Y:S05]  /*c050*/  EXIT ;  /* 0x000000000000794d */ /* 0x000fea0003800000 */
.L_x_4784:
[----:B------:R-:W-:Y:S01]  /*c060*/  HFMA2.MMA R247, -RZ, RZ, 0, 5.9604644775390625e-08 ;  /* 0x00000001fff77435 */ /* 0x000fe200000001ff */
[----:B------:R-:W-:Y:S02]  /*c070*/  MOV R248, R235 ;  /* 0x000000eb00f87202 */ /* 0x000fe40000000f00 */
[----:B------:R-:W-:Y:S02]  /*c080*/  MOV R246, RZ ;  /* 0x000000ff00f67202 */ /* 0x000fe40000000f00 */
[----:B------:R-:W-:-:S07]  /*c090*/  MOV R139, 0xffffffff ;  /* 0xffffffff008b7802 */ /* 0x000fce0000000f00 */
[----:B-1----:R-:W-:Y:S05]  /*c0a0*/  WARPSYNC.COLLECTIVE R139, `(.L_x_4884) ;  /* 0x000000008b087348 */ /* 0x002fea0003c00000 */
[----:B------:R0:W2:Y:S02]  /*c0b0*/  SHFL.UP P3, R137, R248, R247, R246 ;  /* 0x040000f7f8897389 */ /* 0x0000a400000600f6 */
[----:B012---:R-:W-:Y:S01]  /*c0c0*/  ENDCOLLECTIVE ;  /* 0x000000000000791b */ /* 0x007fe20003800000 */
.L_x_4884:
[----:B------:R-:W-:Y:S02]  /*c0d0*/  MOV R248, R136 ;  /* 0x0000008800f87202 */ /* 0x000fe40000000f00 */
[----:B------:R-:W-:-:S07]  /*c0e0*/  MOV R138, R137 ;  /* 0x00000089008a7202 */ /* 0x000fce0000000f00 */
[----:B------:R-:W-:Y:S05]  /*c0f0*/  WARPSYNC.COLLECTIVE R139, `(.L_x_4885) ;  /* 0x000000008b087348 */ /* 0x000fea0003c00000 */
[----:B------:R0:W1:Y:S02]  /*c100*/  SHFL.UP P3, R137, R248, R247, R246 ;  /* 0x040000f7f8897389 */ /* 0x00006400000600f6 */
[----:B01----:R-:W-:Y:S01]  /*c110*/  ENDCOLLECTIVE ;  /* 0x000000000000791b */ /* 0x003fe20003800000 */
.L_x_4885:
[----:B------:R-:W-:Y:S02]  /*c120*/  MOV R248, R244 ;  /* 0x000000f400f87202 */ /* 0x000fe40000000f00 */
[----:B------:R-:W-:-:S07]  /*c130*/  MOV R227, R137 ;  /* 0x0000008900e37202 */ /* 0x000fce0000000f00 */
[----:B------:R-:W-:Y:S05]  /*c140*/  WARPSYNC.COLLECTIVE R139, `(.L_x_4886) ;  /* 0x000000008b087348 */ /* 0x000fea0003c00000 */
[----:B------:R0:W1:Y:S02]  /*c150*/  SHFL.UP P3, R137, R248, R247, R246 ;  /* 0x040000f7f8897389 */ /* 0x00006400000600f6 */
[----:B01----:R-:W-:Y:S01]  /*c160*/  ENDCOLLECTIVE ;  /* 0x000000000000791b */ /* 0x003fe20003800000 */
.L_x_4886:
[----:B------:R-:W-:Y:S02]  /*c170*/  MOV R248, R236 ;  /* 0x000000ec00f87202 */ /* 0x000fe40000000f00 */
[----:B------:R-:W-:-:S07]  /*c180*/  MOV R245, R137 ;  /* 0x0000008900f57202 */ /* 0x000fce0000000f00 */
[----:B------:R-:W-:Y:S05]  /*c190*/  WARPSYNC.COLLECTIVE R139, `(.L_x_4887) ;  /* 0x000000008b087348 */ /* 0x000fea0003c00000 */
[----:B------:R0:W1:Y:S02]  /*c1a0*/  SHFL.UP P3, R137, R248, R247, R246 ;  /* 0x040000f7f8897389 */ /* 0x00006400000600f6 */
[----:B01----:R-:W-:Y:S01]  /*c1b0*/  ENDCOLLECTIVE ;  /* 0x000000000000791b */ /* 0x003fe20003800000 */
.L_x_4887:
        /* <DEDUP_REMOVED lines=17> */
.L_x_4888:
[----:B------:R-:W-:Y:S02]  /*c2d0*/  MOV R248, R136 ;  /* 0x0000008800f87202 */ /* 0x000fe40000000f00 */
[----:B------:R-:W-:-:S07]  /*c2e0*/  MOV R138, R137 ;  /* 0x00000089008a7202 */ /* 0x000fce0000000f00 */
[----:B------:R-:W-:Y:S05]  /*c2f0*/  WARPSYNC.COLLECTIVE R139, `(.L_x_4889) ;  /* 0x000000008b087348 */ /* 0x000fea0003c00000 */
[----:B------:R0:W1:Y:S02]  /*c300*/  SHFL.UP P3, R137, R248, R247, R246 ;  /* 0x040000f7f8897389 */ /* 0x00006400000600f6 */
[----:B01----:R-:W-:Y:S01]  /*c310*/  ENDCOLLECTIVE ;  /* 0x000000000000791b */ /* 0x003fe20003800000 */
.L_x_4889:
[----:B------:R-:W-:Y:S02]  /*c320*/  MOV R248, R244 ;  /* 0x000000f400f87202 */ /* 0x000fe40000000f00 */
[----:B------:R-:W-:-:S07]  /*c330*/  MOV R227, R137 ;  /* 0x0000008900e37202 */ /* 0x000fce0000000f00 */
[----:B------:R-:W-:Y:S05]  /*c340*/  WARPSYNC.COLLECTIVE R139, `(.L_x_4890) ;  /* 0x000000008b087348 */ /* 0x000fea0003c00000 */
[----:B------:R0:W1:Y:S02]  /*c350*/  SHFL.UP P3, R137, R248, R247, R246 ;  /* 0x040000f7f8897389 */ /* 0x00006400000600f6 */
[----:B01----:R-:W-:Y:S01]  /*c360*/  ENDCOLLECTIVE ;  /* 0x000000000000791b */ /* 0x003fe20003800000 */
.L_x_4890:
[----:B------:R-:W-:Y:S02]  /*c370*/  MOV R248, R236 ;  /* 0x000000ec00f87202 */ /* 0x000fe40000000f00 */
[----:B------:R-:W-:-:S07]  /*c380*/  MOV R245, R137 ;  /* 0x0000008900f57202 */ /* 0x000fce0000000f00 */
[----:B------:R-:W-:Y:S05]  /*c390*/  WARPSYNC.COLLECTIVE R139, `(.L_x_4891) ;  /* 0x000000008b087348 */ /* 0x000fea0003c00000 */
[----:B------:R0:W1:Y:S02]  /*c3a0*/  SHFL.UP P3, R137, R248, R247, R246 ;  /* 0x040000f7f8897389 */ /* 0x00006400000600f6 */
[----:B01----:R-:W-:Y:S01]  /*c3b0*/  ENDCOLLECTIVE ;  /* 0x000000000000791b */ /* 0x003fe20003800000 */
.L_x_4891:
        /* <DEDUP_REMOVED lines=17> */
.L_x_4892:
[----:B------:R-:W-:Y:S02]  /*c4d0*/  MOV R248, R227 ;  /* 0x000000e300f87202 */ /* 0x000fe40000000f00 */
[----:B------:R-:W-:-:S07]  /*c4e0*/  MOV R136, R137 ;  /* 0x0000008900887202 */ /* 0x000fce0000000f00 */
[----:B------:R-:W-:Y:S05]  /*c4f0*/  WARPSYNC.COLLECTIVE R139, `(.L_x_4893) ;  /* 0x000000008b087348 */ /* 0x000fea0003c00000 */
[----:B------:R0:W1:Y:S02]  /*c500*/  SHFL.UP P3, R137, R248, R247, R246 ;  /* 0x040000f7f8897389 */ /* 0x00006400000600f6 */
[----:B01----:R-:W-:Y:S01]  /*c510*/  ENDCOLLECTIVE ;  /* 0x000000000000791b */ /* 0x003fe20003800000 */
.L_x_4893:
[----:B------:R-:W-:Y:S02]  /*c520*/  MOV R248, R244 ;  /* 0x000000f400f87202 */ /* 0x000fe40000000f00 */
[----:B------:R-:W-:-:S07]  /*c530*/  MOV R250, R137 ;  /* 0x0000008900fa7202 */ /* 0x000fce0000000f00 */
[----:B------:R-:W-:Y:S05]  /*c540*/  WARPSYNC.COLLECTIVE R139, `(.L_x_4894) ;  /* 0x000000008b087348 */ /* 0x000fea0003c00000 */
[----:B------:R0:W1:Y:S02]  /*c550*/  SHFL.UP P3, R137, R248, R247, R246 ;  /* 0x040000f7f8897389 */ /* 0x00006400000600f6 */
[----:B01----:R-:W-:Y:S01]  /*c560*/  ENDCOLLECTIVE ;  /* 0x000000000000791b */ /* 0x003fe20003800000 */
.L_x_4894:
[----:B------:R-:W-:Y:S02]  /*c570*/  MOV R248, R236 ;  /* 0x000000ec00f87202 */ /* 0x000fe40000000f00 */
[----:B------:R-:W-:-:S07]  /*c580*/  MOV R138, R137 ;  /* 0x00000089008a7202 */ /* 0x000fce0000000f00 */
[----:B------:R-:W-:Y:S05]  /*c590*/  WARPSYNC.COLLECTIVE R139, `(.L_x_4895) ;  /* 0x000000008b087348 */ /* 0x000fea0003c00000 */
[----:B------:R0:W1:Y:S02]  /*c5a0*/  SHFL.UP P3, R137, R248, R247, R246 ;  /* 0x040000f7f8897389 */ /* 0x00006400000600f6 */
[----:B01----:R-:W-:Y:S01]  /*c5b0*/  ENDCOLLECTIVE ;  /* 0x000000000000791b */ /* 0x003fe20003800000 */
.L_x_4895:
        /* <DEDUP_REMOVED lines=17> */
.L_x_4896:
[----:B------:R-:W-:Y:S02]  /*c6d0*/  MOV R248, R227 ;  /* 0x000000e300f87202 */ /* 0x000fe40000000f00 */
[----:B------:R-:W-:-:S07]  /*c6e0*/  MOV R136, R137 ;  /* 0x0000008900887202 */ /* 0x000fce0000000f00 */
[----:B------:R-:W-:Y:S05]  /*c6f0*/  WARPSYNC.COLLECTIVE R139, `(.L_x_4897) ;  /* 0x000000008b087348 */ /* 0x000fea0003c00000 */
[----:B------:R0:W1:Y:S02]  /*c700*/  SHFL.UP P3, R137, R248, R247, R246 ;  /* 0x040000f7f8897389 */ /* 0x00006400000600f6 */
[----:B01----:R-:W-:Y:S01]  /*c710*/  ENDCOLLECTIVE ;  /* 0x000000000000791b */ /* 0x003fe20003800000 */
.L_x_4897:
[----:B------:R-:W-:Y:S02]  /*c720*/  MOV R248, R244 ;  /* 0x000000f400f87202 */ /* 0x000fe40000000f00 */
[----:B------:R-:W-:-:S07]  /*c730*/  MOV R250, R137 ;  /* 0x0000008900fa7202 */ /* 0x000fce0000000f00 */
[----:B------:R-:W-:Y:S05]  /*c740*/  WARPSYNC.COLLECTIVE R139, `(.L_x_4898) ;  /* 0x000000008b087348 */ /* 0x000fea0003c00000 */
[----:B------:R0:W1:Y:S02]  /*c750*/  SHFL.UP P3, R137, R248, R247, R246 ;  /* 0x040000f7f8897389 */ /* 0x00006400000600f6 */
[----:B01----:R-:W-:Y:S01]  /*c760*/  ENDCOLLECTIVE ;  /* 0x000000000000791b */ /* 0x003fe20003800000 */
.L_x_4898:
[----:B------:R-:W-:Y:S02]  /*c770*/  MOV R248, R236 ;  /* 0x000000ec00f87202 */ /* 0x000fe40000000f00 */
[----:B------:R-:W-:-:S07]  /*c780*/  MOV R138, R137 ;  /* 0x00000089008a7202 */ /* 0x000fce0000000f00 */
[----:B------:R-:W-:Y:S05]  /*c790*/  WARPSYNC.COLLECTIVE R139, `(.L_x_4899) ;  /* 0x000000008b087348 */ /* 0x000fea0003c00000 */
[----:B------:R0:W1:Y:S02]  /*c7a0*/  SHFL.UP P3, R137, R248, R247, R246 ;  /* 0x040000f7f8897389 */ /* 0x00006400000600f6 */
[----:B01----:R-:W-:Y:S01]  /*c7b0*/  ENDCOLLECTIVE ;  /* 0x000000000000791b */ /* 0x003fe20003800000 */
.L_x_4899:
        /* <DEDUP_REMOVED lines=18> */
.L_x_4900:
[----:B------:R-:W-:Y:S02]  /*c8e0*/  MOV R248, R245 ;  /* 0x000000f500f87202 */ /* 0x000fe40000000f00 */
[----:B------:R-:W-:-:S07]  /*c8f0*/  MOV R136, R137 ;  /* 0x0000008900887202 */ /* 0x000fce0000000f00 */
[----:B------:R-:W-:Y:S05]  /*c900*/  WARPSYNC.COLLECTIVE R139, `(.L_x_4901) ;  /* 0x000000008b087348 */ /* 0x000fea0003c00000 */
[----:B------:R0:W1:Y:S02]  /*c910*/  SHFL.UP P3, R137, R248, R247, R246 ;  /* 0x040000f7f8897389 */ /* 0x00006400000600f6 */
[----:B01----:R-:W-:Y:S01]  /*c920*/  ENDCOLLECTIVE ;  /* 0x000000000000791b */ /* 0x003fe20003800000 */
.L_x_4901:
[----:B------:R-:W-:Y:S02]  /*c930*/  MOV R248, R244 ;  /* 0x000000f400f87202 */ /* 0x000fe40000000f00 */
[----:B------:R-:W-:-:S07]  /*c940*/  MOV R138, R137 ;  /* 0x00000089008a7202 */ /* 0x000fce0000000f00 */
[----:B------:R-:W-:Y:S05]  /*c950*/  WARPSYNC.COLLECTIVE R139, `(.L_x_4902) ;  /* 0x000000008b087348 */ /* 0x000fea0003c00000 */
[----:B------:R0:W1:Y:S02]  /*c960*/  SHFL.UP P3, R137, R248, R247, R246 ;  /* 0x040000f7f8897389 */ /* 0x00006400000600f6 */
[----:B01----:R-:W-:Y:S01]  /*c970*/  ENDCOLLECTIVE ;  /* 0x000000000000791b */ /* 0x003fe20003800000 */
.L_x_4902:
[----:B------:R-:W-:Y:S02]  /*c980*/  MOV R248, R236 ;  /* 0x000000ec00f87202 */ /* 0x000fe40000000f00 */
[----:B------:R-:W-:-:S07]  /*c990*/  MOV R250, R137 ;  /* 0x0000008900fa7202 */ /* 0x000fce0000000f00 */
[----:B------:R-:W-:Y:S05]  /*c9a0*/  WARPSYNC.COLLECTIVE R139, `(.L_x_4903) ;  /* 0x000000008b087348 */ /* 0x000fea0003c00000 */
[----:B------:R0:W1:Y:S02]  /*c9b0*/  SHFL.UP P3, R137, R248, R247, R246 ;  /* 0x040000f7f8897389 */ /* 0x00006400000600f6 */
[----:B01----:R-:W-:Y:S01]  /*c9c0*/  ENDCOLLECTIVE ;  /* 0x000000000000791b */ /* 0x003fe20003800000 */
.L_x_4903:
[----:B------:R-:W-:Y:S05]  /*c9d0*/  BRA `(.L_x_4904) ;  /* 0xffffff8400c07947 */ /* 0x000fea000383ffff */
.L_x_4785:
        /* <DEDUP_REMOVED lines=8> */
.L_x_4906:
[----:B------:R-:W-:Y:S05]  /*ca60*/  BSYNC B0 ;  /* 0x0000000000007941 */ /* 0x000fea0003800000 */
.L_x_4905:
[----:B------:R-:W-:Y:S05]  /*ca70*/  BRA `(.L_x_4907) ;  /* 0xffffff8400d07947 */ /* 0x000fea000383ffff */
.L_x_4786:
        /* <DEDUP_REMOVED lines=8> */
.L_x_4909:
[----:B------:R-:W-:Y:S05]  /*cb00*/  BSYNC B0 ;  /* 0x0000000000007941 */ /* 0x000fea0003800000 */
.L_x_4908:
[----:B------:R-:W-:Y:S05]  /*cb10*/  BRA `(.L_x_4910) ;  /* 0xffffff8400b07947 */ /* 0x000fea000383ffff */
.L_x_4787:
        /* <DEDUP_REMOVED lines=8> */
.L_x_4912:
[----:B------:R-:W-:Y:S05]  /*cba0*/  BSYNC B0 ;  /* 0x0000000000007941 */ /* 0x000fea0003800000 */
.L_x_4911:
[----:B------:R-:W-:Y:S05]  /*cbb0*/  BRA `(.L_x_4913) ;  /* 0xffffff8400907947 */ /* 0x000fea000383ffff */
.L_x_4788:
        /* <DEDUP_REMOVED lines=8> */
.L_x_4915:
[----:B------:R-:W-:Y:S05]  /*cc40*/  BSYNC B0 ;  /* 0x0000000000007941 */ /* 0x000fea0003800000 */
.L_x_4914:
[----:B------:R-:W-:Y:S05]  /*cc50*/  BRA `(.L_x_4916) ;  /* 0xffffff8400707947 */ /* 0x000fea000383ffff */
.L_x_4789:
        /* <DEDUP_REMOVED lines=8> */
.L_x_4918:
[----:B------:R-:W-:Y:S05]  /*cce0*/  BSYNC B0 ;  /* 0x0000000000007941 */ /* 0x000fea0003800000 */
.L_x_4917:
        /* <DEDUP_REMOVED lines=9> */
.L_x_4919:
[----:B------:R-:W-:Y:S02]  /*cd80*/  MOV R136, 0x1f ;  /* 0x0000001f00887802 */ /* 0x000fe40000000f00 */
[----:B------:R-:W-:Y:S02]  /*cd90*/  MOV R248, R244 ;  /* 0x000000f400f87202 */ /* 0x000fe40000000f00 */
[----:B------:R-:W-:-:S07]  /*cda0*/  MOV R245, R137 ;  /* 0x0000008900f57202 */ /* 0x000fce0000000f00 */
[----:B------:R-:W-:Y:S05]  /*cdb0*/  WARPSYNC.COLLECTIVE R139, `(.L_x_4920) ;  /* 0x000000008b087348 */ /* 0x000fea0003c00000 */
[----:B------:R0:W1:Y:S02]  /*cdc0*/  SHFL.UP P3, R137, R248, R247, R246 ;  /* 0x040000f7f8897389 */ /* 0x00006400000600f6 */
[----:B01----:R-:W-:Y:S01]  /*cdd0*/  ENDCOLLECTIVE ;  /* 0x000000000000791b */ /* 0x003fe20003800000 */
.L_x_4920:
[----:B------:R-:W-:Y:S02]  /*cde0*/  MOV R248, R236 ;  /* 0x000000ec00f87202 */ /* 0x000fe40000000f00 */
[----:B------:R-:W-:-:S07]  /*cdf0*/  MOV R244, R137 ;  /* 0x0000008900f47202 */ /* 0x000fce0000000f00 */
[----:B------:R-:W-:Y:S05]  /*ce00*/  WARPSYNC.COLLECTIVE R139, `(.L_x_4921) ;  /* 0x000000008b087348 */ /* 0x000fea0003c00000 */
[----:B------:R0:W1:Y:S02]  /*ce10*/  SHFL.UP P3, R137, R248, R247, R246 ;  /* 0x040000f7f8897389 */ /* 0x00006400000600f6 */
[----:B01----:R-:W-:Y:S01]  /*ce20*/  ENDCOLLECTIVE ;  /* 0x000000000000791b */ /* 0x003fe20003800000 */
.L_x_4921:
[----:B------:R-:W-:Y:S01]  /*ce30*/  MOV R236, R137 ;  /* 0x0000008900ec7202 */ /* 0x000fe20000000f00 */
[----:B------:R-:W-:-:S11]  /*ce40*/  HFMA2.MMA R137, -RZ, RZ, 0, 0 ;  /* 0x00000000ff897435 */ /* 0x000fd600000001ff */
[----:B------:R-:W-:Y:S05]  /*ce50*/  WARPSYNC.COLLECTIVE R139, `(.L_x_4922) ;  /* 0x000000008b087348 */ /* 0x000fea0003c00000 */
[----:B------:R0:W1:Y:S02]  /*ce60*/  SHFL.IDX P3, R227, R138, R137, R136 ;  /* 0x000000898ae37389 */ /* 0x0000640000060088 */
[----:B01----:R-:W-:Y:S01]  /*ce70*/  ENDCOLLECTIVE ;  /* 0x000000000000791b */ /* 0x003fe20003800000 */
.L_x_4922:
[----:B------:R-:W-:Y:S02]  /*ce80*/  MOV R138, R121 ;  /* 0x00000079008a7202 */ /* 0x000fe40000000f00 */
[----:B------:R-:W-:-:S07]  /*ce90*/  MOV R120, R227 ;  /* 0x000000e300787202 */ /* 0x000fce0000000f00 */
[----:B------:R-:W-:Y:S05]  /*cea0*/  WARPSYNC.COLLECTIVE R139, `(.L_x_4923) ;  /* 0x000000008b087348 */ /* 0x000fea0003c00000 */
[----:B------:R0:W1:Y:S02]  /*ceb0*/  SHFL.IDX P3, R227, R138, R137, R136 ;  /* 0x000000898ae37389 */ /* 0x0000640000060088 */
[----:B01----:R-:W-:Y:S01]  /*cec0*/  ENDCOLLECTIVE ;  /* 0x000000000000791b */ /* 0x003fe20003800000 */
.L_x_4923:
[----:B------:R-:W-:Y:S02]  /*ced0*/  MOV R138, R122 ;  /* 0x0000007a008a7202 */ /* 0x000fe40000000f00 */
[----:B------:R-:W-:-:S07]  /*cee0*/  MOV R121, R227 ;  /* 0x000000e300797202 */ /* 0x000fce0000000f00 */
[----:B------:R-:W-:Y:S05]  /*cef0*/  WARPSYNC.COLLECTIVE R139, `(.L_x_4924) ;  /* 0x000000008b087348 */ /* 0x000fea0003c00000 */
[----:B------:R0:W1:Y:S02]  /*cf00*/  SHFL.IDX P3, R227, R138, R137, R136 ;  /* 0x000000898ae37389 */ /* 0x0000640000060088 */
[----:B01----:R-:W-:Y:S01]  /*cf10*/  ENDCOLLECTIVE ;  /* 0x000000000000791b */ /* 0x003fe20003800000 */
.L_x_4924:
[----:B------:R-:W-:Y:S02]  /*cf20*/  MOV R138, R123 ;  /* 0x0000007b008a7202 */ /* 0x000fe40000000f00 */
[----:B------:R-:W-:-:S07]  /*cf30*/  MOV R122, R227 ;  /* 0x000000e3007a7202 */ /* 0x000fce0000000f00 */
[----:B------:R-:W-:Y:S05]  /*cf40*/  WARPSYNC.COLLECTIVE R139, `(.L_x_4925) ;  /* 0x000000008b087348 */ /* 0x000fea0003c00000 */
[----:B------:R0:W1:Y:S02]  /*cf50*/  SHFL.IDX P3, R227, R138, R137, R136 ;  /* 0x000000898ae37389 */ /* 0x0000640000060088 */
[----:B01----:R-:W-:Y:S01]  /*cf60*/  ENDCOLLECTIVE ;  /* 0x000000000000791b */ /* 0x003fe20003800000 */
.L_x_4925:
[----:B------:R-:W-:Y:S01]  /*cf70*/  MOV R123, R227 ;  /* 0x000000e3007b7202 */ /* 0x000fe20000000f00 */
[----:B------:R-:W-:Y:S06]  /*cf80*/  BRA `(.L_x_4926) ;  /* 0xffffff8000cc7947 */ /* 0x000fec000383ffff */
.L_x_4791:
[----:B------:R-:W-:Y:S01]  /*cf90*/  HFMA2.MMA R249, -RZ, RZ, 0, 5.9604644775390625e-08 ;  /* 0x00000001fff97435 */ /* 0x000fe200000001ff */
[----:B------:R-:W-:Y:S02]  /*cfa0*/  MOV R248, R247 ;  /* 0x000000f700f87202 */ /* 0x000fe40000000f00 */
[----:B------:R-:W-:Y:S02]  /*cfb0*/  MOV R252, 0x1f ;  /* 0x0000001f00fc7802 */ /* 0x000fe40000000f00 */
[----:B------:R-:W-:-:S07]  /*cfc0*/  MOV R139, 0xffffffff ;  /* 0xffffffff008b7802 */ /* 0x000fce0000000f00 */
[----:B-1----:R-:W-:Y:S05]  /*cfd0*/  WARPSYNC.COLLECTIVE R139, `(.L_x_4927) ;  /* 0x000000008b087348 */ /* 0x002fea0003c00000 */
[----:B------:R0:W2:Y:S02]  /*cfe0*/  SHFL.DOWN P1, R227, R248, R249, R252 ;  /* 0x080000f9f8e37389 */ /* 0x0000a400000200fc */
[----:B012---:R-:W-:Y:S01]  /*cff0*/  ENDCOLLECTIVE ;  /* 0x000000000000791b */ /* 0x007fe20003800000 */
.L_x_4927:
[----:B------:R-:W-:Y:S02]  /*d000*/  MOV R248, R246 ;  /* 0x000000f600f87202 */ /* 0x000fe40000000f00 */
[----:B------:R-:W-:-:S07]  /*d010*/  MOV R136, R227 ;  /* 0x000000e300887202 */ /* 0x000fce0000000f00 */
[----:B------:R-:W-:Y:S05]  /*d020*/  WARPSYNC.COLLECTIVE R139, `(.L_x_4928) ;  /* 0x000000008b087348 */ /* 0x000fea0003c00000 */
[----:B------:R0:W1:Y:S02]  /*d030*/  SHFL.DOWN P1, R227, R248, R249, R252 ;  /* 0x080000f9f8e37389 */ /* 0x00006400000200fc */
[----:B01----:R-:W-:Y:S01]  /*d040*/  ENDCOLLECTIVE ;  /* 0x000000000000791b */ /* 0x003fe20003800000 */
.L_x_4928:
[----:B------:R-:W-:Y:S02]  /*d050*/  MOV R248, R245 ;  /* 0x000000f500f87202 */ /* 0x000fe40000000f00 */
[----:B------:R-:W-:-:S07]  /*d060*/  MOV R137, R227 ;  /* 0x000000e300897202 */ /* 0x000fce0000000f00 */
[----:B------:R-:W-:Y:S05]  /*d070*/  WARPSYNC.COLLECTIVE R139, `(.L_x_4929) ;  /* 0x000000008b087348 */ /* 0x000fea0003c00000 */
[----:B------:R0:W1:Y:S02]  /*d080*/  SHFL.DOWN P1, R227, R248, R249, R252 ;  /* 0x080000f9f8e37389 */ /* 0x00006400000200fc */
[----:B01----:R-:W-:Y:S01]  /*d090*/  ENDCOLLECTIVE ;  /* 0x000000000000791b */ /* 0x003fe20003800000 */
.L_x_4929:
[----:B------:R-:W-:Y:S02]  /*d0a0*/  MOV R248, R244 ;  /* 0x000000f400f87202 */ /* 0x000fe40000000f00 */
[----:B------:R-:W-:-:S07]  /*d0b0*/  MOV R138, R227 ;  /* 0x000000e3008a7202 */ /* 0x000fce0000000f00 */
[----:B------:R-:W-:Y:S05]  /*d0c0*/  WARPSYNC.COLLECTIVE R139, `(.L_x_4930) ;  /* 0x000000008b087348 */ /* 0x000fea0003c00000 */
[----:B------:R0:W1:Y:S02]  /*d0d0*/  SHFL.DOWN P1, R227, R248, R249, R252 ;  /* 0x080000f9f8e37389 */ /* 0x00006400000200fc */
[----:B01----:R-:W-:Y:S01]  /*d0e0*/  ENDCOLLECTIVE ;  /* 0x000000000000791b */ /* 0x003fe20003800000 */
.L_x_4930:
[----:B------:R-:W-:Y:S05]  /*d0f0*/  BRA `(.L_x_4931) ;  /* 0xffffff9400d87947 */ /* 0x000fea000383ffff */
.L_x_4794:
        /* <DEDUP_REMOVED lines=8> */
.L_x_4933:
[----:B------:R-:W-:Y:S05]  /*d180*/  BSYNC B0 ;  /* 0x0000000000007941 */ /* 0x000fea0003800000 */
.L_x_4932:
        /* <DEDUP_REMOVED lines=8> */
.L_x_4934:
[----:B------:R-:W-:Y:S02]  /*d210*/  MOV R248, R245 ;  /* 0x000000f500f87202 */ /* 0x000fe40000000f00 */
[----:B------:R-:W-:-:S07]  /*d220*/  MOV R137, R227 ;  /* 0x000000e300897202 */ /* 0x000fce0000000f00 */
[----:B------:R-:W-:Y:S05]  /*d230*/  WARPSYNC.COLLECTIVE R139, `(.L_x_4935) ;  /* 0x000000008b087348 */ /* 0x000fea0003c00000 */
[----:B------:R0:W1:Y:S02]  /*d240*/  SHFL.DOWN P1, R227, R248, R249, R252 ;  /* 0x080000f9f8e37389 */ /* 0x00006400000200fc */
[----:B01----:R-:W-:Y:S01]  /*d250*/  ENDCOLLECTIVE ;  /* 0x000000000000791b */ /* 0x003fe20003800000 */
.L_x_4935:
[----:B------:R-:W-:Y:S02]  /*d260*/  MOV R248, R244 ;  /* 0x000000f400f87202 */ /* 0x000fe40000000f00 */
[----:B------:R-:W-:-:S07]  /*d270*/  MOV R138, R227 ;  /* 0x000000e3008a7202 */ /* 0x000fce0000000f00 */
[----:B------:R-:W-:Y:S05]  /*d280*/  WARPSYNC.COLLECTIVE R139, `(.L_x_4936) ;  /* 0x000000008b087348 */ /* 0x000fea0003c00000 */
[----:B------:R0:W1:Y:S02]  /*d290*/  SHFL.DOWN P1, R227, R248, R249, R252 ;  /* 0x080000f9f8e37389 */ /* 0x00006400000200fc */
[----:B01----:R-:W-:Y:S01]  /*d2a0*/  ENDCOLLECTIVE ;  /* 0x000000000000791b */ /* 0x003fe20003800000 */
.L_x_4936:
[----:B------:R-:W-:Y:S05]  /*d2b0*/  BRA `(.L_x_4937) ;  /* 0xffffff9400bc7947 */ /* 0x000fea000383ffff */
.L_x_4797:
        /* <DEDUP_REMOVED lines=8> */
.L_x_4939:
[----:B------:R-:W-:Y:S05]  /*d340*/  BSYNC B0 ;  /* 0x0000000000007941 */ /* 0x000fea0003800000 */
.L_x_4938:
        /* <DEDUP_REMOVED lines=8> */
.L_x_4940:
[----:B------:R-:W-:Y:S02]  /*d3d0*/  MOV R248, R245 ;  /* 0x000000f500f87202 */ /* 0x000fe40000000f00 */
[----:B------:R-:W-:-:S07]  /*d3e0*/  MOV R137, R227 ;  /* 0x000000e300897202 */ /* 0x000fce0000000f00 */
[----:B------:R-:W-:Y:S05]  /*d3f0*/  WARPSYNC.COLLECTIVE R139, `(.L_x_4941) ;  /* 0x000000008b087348 */ /* 0x000fea0003c00000 */
[----:B------:R0:W1:Y:S02]  /*d400*/  SHFL.DOWN P1, R227, R248, R249, R252 ;  /* 0x080000f9f8e37389 */ /* 0x00006400000200fc */
[----:B01----:R-:W-:Y:S01]  /*d410*/  ENDCOLLECTIVE ;  /* 0x000000000000791b */ /* 0x003fe20003800000 */
.L_x_4941:
[----:B------:R-:W-:Y:S02]  /*d420*/  MOV R248, R244 ;  /* 0x000000f400f87202 */ /* 0x000fe40000000f00 */
[----:B------:R-:W-:-:S07]  /*d430*/  MOV R138, R227 ;  /* 0x000000e3008a7202 */ /* 0x000fce0000000f00 */
[----:B------:R-:W-:Y:S05]  /*d440*/  WARPSYNC.COLLECTIVE R139, `(.L_x_4942) ;  /* 0x000000008b087348 */ /* 0x000fea0003c00000 */
[----:B------:R0:W1:Y:S02]  /*d450*/  SHFL.DOWN P1, R227, R248, R249, R252 ;  /* 0x080000f9f8e37389 */ /* 0x00006400000200fc */
[----:B01----:R-:W-:Y:S01]  /*d460*/  ENDCOLLECTIVE ;  /* 0x000000000000791b */ /* 0x003fe20003800000 */
.L_x_4942:
[----:B------:R-:W-:Y:S05]  /*d470*/  BRA `(.L_x_4943) ;  /* 0xffffff9400a07947 */ /* 0x000fea000383ffff */
.L_x_4800:
        /* <DEDUP_REMOVED lines=8> */
.L_x_4945:
[----:B------:R-:W-:Y:S05]  /*d500*/  BSYNC B0 ;  /* 0x0000000000007941 */ /* 0x000fea0003800000 */
.L_x_4944:
        /* <DEDUP_REMOVED lines=8> */
.L_x_4946:
[----:B------:R-:W-:Y:S02]  /*d590*/  MOV R248, R245 ;  /* 0x000000f500f87202 */ /* 0x000fe40000000f00 */
[----:B------:R-:W-:-:S07]  /*d5a0*/  MOV R137, R227 ;  /* 0x000000e300897202 */ /* 0x000fce0000000f00 */
[----:B------:R-:W-:Y:S05]  /*d5b0*/  WARPSYNC.COLLECTIVE R139, `(.L_x_4947) ;  /* 0x000000008b087348 */ /* 0x000fea0003c00000 */
[----:B------:R0:W1:Y:S02]  /*d5c0*/  SHFL.DOWN P1, R227, R248, R249, R252 ;  /* 0x080000f9f8e37389 */ /* 0x00006400000200fc */
[----:B01----:R-:W-:Y:S01]  /*d5d0*/  ENDCOLLECTIVE ;  /* 0x000000000000791b */ /* 0x003fe20003800000 */
.L_x_4947:
[----:B------:R-:W-:Y:S02]  /*d5e0*/  MOV R248, R244 ;  /* 0x000000f400f87202 */ /* 0x000fe40000000f00 */
[----:B------:R-:W-:-:S07]  /*d5f0*/  MOV R138, R227 ;  /* 0x000000e3008a7202 */ /* 0x000fce0000000f00 */
[----:B------:R-:W-:Y:S05]  /*d600*/  WARPSYNC.COLLECTIVE R139, `(.L_x_4948) ;  /* 0x000000008b087348 */ /* 0x000fea0003c00000 */
[----:B------:R0:W1:Y:S02]  /*d610*/  SHFL.DOWN P1, R227, R248, R249, R252 ;  /* 0x080000f9f8e37389 */ /* 0x00006400000200fc */
[----:B01----:R-:W-:Y:S01]  /*d620*/  ENDCOLLECTIVE ;  /* 0x000000000000791b */ /* 0x003fe20003800000 */
.L_x_4948:
[----:B------:R-:W-:Y:S05]  /*d630*/  BRA `(.L_x_4949) ;  /* 0xffffff9400847947 */ /* 0x000fea000383ffff */
.L_x_4803:
        /* <DEDUP_REMOVED lines=8> */
.L_x_4951:
[----:B------:R-:W-:Y:S05]  /*d6c0*/  BSYNC B0 ;  /* 0x0000000000007941 */ /* 0x000fea0003800000 */
.L_x_4950:
        /* <DEDUP_REMOVED lines=8> */
.L_x_4952:
[----:B------:R-:W-:Y:S02]  /*d750*/  MOV R248, R245 ;  /* 0x000000f500f87202 */ /* 0x000fe40000000f00 */
[----:B------:R-:W-:-:S07]  /*d760*/  MOV R137, R227 ;  /* 0x000000e300897202 */ /* 0x000fce0000000f00 */
[----:B------:R-:W-:Y:S05]  /*d770*/  WARPSYNC.COLLECTIVE R139, `(.L_x_4953) ;  /* 0x000000008b087348 */ /* 0x000fea0003c00000 */
[----:B------:R0:W1:Y:S02]  /*d780*/  SHFL.DOWN P1, R227, R248, R249, R252 ;  /* 0x080000f9f8e37389 */ /* 0x00006400000200fc */
[----:B01----:R-:W-:Y:S01]  /*d790*/  ENDCOLLECTIVE ;  /* 0x000000000000791b */ /* 0x003fe20003800000 */
.L_x_4953:
[----:B------:R-:W-:Y:S02]  /*d7a0*/  MOV R248, R244 ;  /* 0x000000f400f87202 */ /* 0x000fe40000000f00 */
[----:B------:R-:W-:-:S07]  /*d7b0*/  MOV R138, R227 ;  /* 0x000000e3008a7202 */ /* 0x000fce0000000f00 */
[----:B------:R-:W-:Y:S05]  /*d7c0*/  WARPSYNC.COLLECTIVE R139, `(.L_x_4954) ;  /* 0x000000008b087348 */ /* 0x000fea0003c00000 */
[----:B------:R0:W1:Y:S02]  /*d7d0*/  SHFL.DOWN P1, R227, R248, R249, R252 ;  /* 0x080000f9f8e37389 */ /* 0x00006400000200fc */
[----:B01----:R-:W-:Y:S01]  /*d7e0*/  ENDCOLLECTIVE ;  /* 0x000000000000791b */ /* 0x003fe20003800000 */
.L_x_4954:
[----:B------:R-:W-:Y:S05]  /*d7f0*/  BRA `(.L_x_4955) ;  /* 0xffffff9400687947 */ /* 0x000fea000383ffff */
.L_x_4806:
[----:B-1----:R-:W-:Y:S01]  /*d800*/  HFMA2.MMA R137, -RZ, RZ, 0, 0 ;  /* 0x00000000ff897435 */ /* 0x002fe200000001ff */
[----:B------:R-:W-:Y:S01]  /*d810*/  BSSY B0, `(.L_x_4956) ;  /* 0x0000007000007945 */ /* 0x000fe20003800000 */
[----:B------:R-:W-:Y:S02]  /*d820*/  MOV R138, R247 ;  /* 0x000000f7008a7202 */ /* 0x000fe40000000f00 */
[----:B------:R-:W-:Y:S02]  /*d830*/  MOV R136, 0x1f ;  /* 0x0000001f00887802 */ /* 0x000fe40000000f00 */
[----:B------:R-:W-:-:S07]  /*d840*/  MOV R139, 0xffffffff ;  /* 0xffffffff008b7802 */ /* 0x000fce0000000f00 */
[----:B0-234-:R-:W-:Y:S05]  /*d850*/  WARPSYNC.COLLECTIVE R139, `(.L_x_4957) ;  /* 0x000000008b087348 */ /* 0x01dfea0003c00000 */
[----:B0-----:R0:W1:Y:S02]  /*d860*/  SHFL.IDX P3, R227, R138, R137, R136 ;  /* 0x000000898ae37389 */ /* 0x0010640000060088 */
[----:B01234-:R-:W-:Y:S01]  /*d870*/  ENDCOLLECTIVE ;  /* 0x000000000000791b */ /* 0x01ffe20003800000 */
.L_x_4957:
[----:B------:R-:W-:Y:S05]  /*d880*/  BSYNC B0 ;  /* 0x0000000000007941 */ /* 0x000fea0003800000 */
.L_x_4956:
        /* <DEDUP_REMOVED lines=10> */
.L_x_4958:
        /* <DEDUP_REMOVED lines=10> */
.L_x_4959:
[----:B------:R-:W-:Y:S02]  /*d9d0*/  MOV R138, R244 ;  /* 0x000000f4008a7202 */ /* 0x000fe40000000f00 */
[----:B------:R-:W-:-:S07]  /*d9e0*/  MOV R235, R227 ;  /* 0x000000e300eb7202 */ /* 0x000fce0000000f00 */
[----:B------:R-:W-:Y:S05]  /*d9f0*/  WARPSYNC.COLLECTIVE R139, `(.L_x_4960) ;  /* 0x000000008b087348 */ /* 0x000fea0003c00000 */
[----:B------:R0:W1:Y:S02]  /*da00*/  SHFL.IDX P3, R227, R138, R137, R136 ;  /* 0x000000898ae37389 */ /* 0x0000640000060088 */
[----:B01----:R-:W-:Y:S01]  /*da10*/  ENDCOLLECTIVE ;  /* 0x000000000000791b */ /* 0x003fe20003800000 */
.L_x_4960:
[----:B------:R-:W-:Y:S02]  /*da20*/  MOV R138, R120 ;  /* 0x00000078008a7202 */ /* 0x000fe40000000f00 */
[----:B------:R-:W-:-:S07]  /*da30*/  MOV R236, R227 ;  /* 0x000000e300ec7202 */ /* 0x000fce0000000f00 */
[----:B------:R-:W-:Y:S05]  /*da40*/  WARPSYNC.COLLECTIVE R139, `(.L_x_4961) ;  /* 0x000000008b087348 */ /* 0x000fea0003c00000 */
[----:B------:R0:W1:Y:S02]  /*da50*/  SHFL.DOWN P1, R227, R248, R249, R252 ;  /* 0x080000f9f8e37389 */ /* 0x00006400000200fc */
[----:B01----:R-:W-:Y:S01]  /*da60*/  ENDCOLLECTIVE ;  /* 0x000000000000791b */ /* 0x003fe20003800000 */
.L_x_4961:
[----:B------:R-:W-:Y:S02]  /*da70*/  MOV R248, R246 ;  /* 0x000000f600f87202 */ /* 0x000fe40000000f00 */
[----:B------:R-:W-:-:S07]  /*da80*/  MOV R247, R227 ;  /* 0x000000e300f77202 */ /* 0x000fce0000000f00 */
[----:B------:R-:W-:Y:S05]  /*da90*/  WARPSYNC.COLLECTIVE R139, `(.L_x_4962) ;  /* 0x000000008b087348 */ /* 0x000fea0003c00000 */
[----:B------:R0:W1:Y:S02]  /*daa0*/  SHFL.DOWN P1, R227, R248, R249, R252 ;  /* 0x080000f9f8e37389 */ /* 0x00006400000200fc */
[----:B01----:R-:W-:Y:S01]  /*dab0*/  ENDCOLLECTIVE ;  /* 0x000000000000791b */ /* 0x003fe20003800000 */
.L_x_4962:
[----:B------:R-:W-:Y:S02]  /*dac0*/  MOV R248, R245 ;  /* 0x000000f500f87202 */ /* 0x000fe40000000f00 */
[----:B------:R-:W-:-:S07]  /*dad0*/  MOV R246, R227 ;  /* 0x000000e300f67202 */ /* 0x000fce0000000f00 */
[----:B------:R-:W-:Y:S05]  /*dae0*/  WARPSYNC.COLLECTIVE R139, `(.L_x_4963) ;  /* 0x000000008b087348 */ /* 0x000fea0003c00000 */
[----:B------:R0:W1:Y:S02]  /*daf0*/  SHFL.DOWN P1, R227, R248, R249, R252 ;  /* 0x080000f9f8e37389 */ /* 0x00006400000200fc */
[----:B01----:R-:W-:Y:S01]  /*db00*/  ENDCOLLECTIVE ;  /* 0x000000000000791b */ /* 0x003fe20003800000 */
.L_x_4963:
[----:B------:R-:W-:Y:S02]  /*db10*/  MOV R248, R244 ;  /* 0x000000f400f87202 */ /* 0x000fe40000000f00 */
[----:B------:R-:W-:-:S07]  /*db20*/  MOV R245, R227 ;  /* 0x000000e300f57202 */ /* 0x000fce0000000f00 */
[----:B------:R-:W-:Y:S05]  /*db30*/  WARPSYNC.COLLECTIVE R139, `(.L_x_4964) ;  /* 0x000000008b087348 */ /* 0x000fea0003c00000 */
[----:B------:R0:W1:Y:S02]  /*db40*/  SHFL.DOWN P1, R227, R248, R249, R252 ;  /* 0x080000f9f8e37389 */ /* 0x00006400000200fc */
[----:B01----:R-:W-:Y:S01]  /*db50*/  ENDCOLLECTIVE ;  /* 0x000000000000791b */ /* 0x003fe20003800000 */
.L_x_4964:
[----:B------:R-:W-:-:S07]  /*db60*/  MOV R244, R227 ;  /* 0x000000e300f47202 */ /* 0x000fce0000000f00 */
[----:B------:R-:W-:Y:S05]  /*db70*/  WARPSYNC.COLLECTIVE R139, `(.L_x_4965) ;  /* 0x000000008b087348 */ /* 0x000fea0003c00000 */
[----:B------:R0:W1:Y:S02]  /*db80*/  SHFL.IDX P3, R227, R138, R137, R136 ;  /* 0x000000898ae37389 */ /* 0x0000640000060088 */
[----:B01----:R-:W-:Y:S01]  /*db90*/  ENDCOLLECTIVE ;  /* 0x000000000000791b */ /* 0x003fe20003800000 */
.L_x_4965:
[----:B------:R-:W-:Y:S02]  /*dba0*/  MOV R138, R121 ;  /* 0x00000079008a7202 */ /* 0x000fe40000000f00 */
[----:B------:R-:W-:-:S07]  /*dbb0*/  MOV R252, R227 ;  /* 0x000000e300fc7202 */ /* 0x000fce0000000f00 */
[----:B------:R-:W-:Y:S05]  /*dbc0*/  WARPSYNC.COLLECTIVE R139, `(.L_x_4966) ;  /* 0x000000008b087348 */ /* 0x000fea0003c00000 */
[----:B------:R0:W1:Y:S02]  /*dbd0*/  SHFL.IDX P3, R227, R138, R137, R136 ;  /* 0x000000898ae37389 */ /* 0x0000640000060088 */
[----:B01----:R-:W-:Y:S01]  /*dbe0*/  ENDCOLLECTIVE ;  /* 0x000000000000791b */ /* 0x003fe20003800000 */
.L_x_4966:
[----:B------:R-:W-:Y:S02]  /*dbf0*/  MOV R138, R122 ;  /* 0x0000007a008a7202 */ /* 0x000fe40000000f00 */
[----:B------:R-:W-:-:S07]  /*dc00*/  MOV R249, R227 ;  /* 0x000000e300f97202 */ /* 0x000fce0000000f00 */
[----:B------:R-:W-:Y:S05]  /*dc10*/  WARPSYNC.COLLECTIVE R139, `(.L_x_4967) ;  /* 0x000000008b087348 */ /* 0x000fea0003c00000 */
[----:B------:R0:W1:Y:S02]  /*dc20*/  SHFL.IDX P3, R227, R138, R137, R136 ;  /* 0x000000898ae37389 */ /* 0x0000640000060088 */
[----:B01----:R-:W-:Y:S01]  /*dc30*/  ENDCOLLECTIVE ;  /* 0x000000000000791b */ /* 0x003fe20003800000 */
.L_x_4967:
[----:B------:R-:W-:Y:S02]  /*dc40*/  MOV R138, R123 ;  /* 0x0000007b008a7202 */ /* 0x000fe40000000f00 */
[----:B------:R-:W-:-:S07]  /*dc50*/  MOV R248, R227 ;  /* 0x000000e300f87202 */ /* 0x000fce0000000f00 */
[----:B------:R-:W-:Y:S05]  /*dc60*/  WARPSYNC.COLLECTIVE R139, `(.L_x_4968) ;  /* 0x000000008b087348 */ /* 0x000fea0003c00000 */
[----:B------:R0:W1:Y:S02]  /*dc70*/  SHFL.IDX P3, R227, R138, R137, R136 ;  /* 0x000000898ae37389 */ /* 0x0000640000060088 */
[----:B01----:R-:W-:Y:S01]  /*dc80*/  ENDCOLLECTIVE ;  /* 0x000000000000791b */ /* 0x003fe20003800000 */
.L_x_4968:
[----:B------:R-:W-:Y:S01]  /*dc90*/  MOV R139, R227 ;  /* 0x000000e3008b7202 */ /* 0x000fe20000000f00 */
[-C--:B------:R-:W-:Y:S01]  /*dca0*/  FMUL.FTZ R227, R121, R251.reuse ;  /* 0x000000fb79e37220 */ /* 0x080fe20000410000 */
[----:B------:R-:W-:Y:S01]  /*dcb0*/  FMUL.FTZ R251, R120, R251 ;  /* 0x000000fb78fb7220 */ /* 0x000fe20000410000 */
[----:B------:R-:W-:Y:S06]  /*dcc0*/  BRA `(.L_x_4969) ;  /* 0xffffff9000c07947 */ /* 0x000fec000383ffff */
.L_x_4970:
        /* <DEDUP_REMOVED lines=11> */
.L_x_18926:


//--------------------- .text._Z25selective_scan_bwd_kernelI32Selective_Scan_bwd_kernel_traitsILi128ELi16ELb1ELb1ELb0ELb1ELb0EfN3c107complexIfEEEEv12SSMParamsBwd --------------------------
	.section	.text._Z25selective_scan_bwd_kernelI32Selective_Scan_bwd_kernel_traitsILi128ELi16ELb1ELb1ELb0ELb1ELb0EfN3c107complexIfEEEEv12SSMParamsBwd,"ax",@progbits
	.align	128
        .global         _Z25selective_scan_bwd_kernelI32Selective_Scan_bwd_kernel_traitsILi128ELi16ELb1ELb1ELb0ELb1ELb0EfN3c107complexIfEEEEv12SSMParamsBwd
        .type           _Z25selective_scan_bwd_kernelI32Selective_Scan_bwd_kernel_traitsILi128ELi16ELb1ELb1ELb0ELb1ELb0EfN3c107complexIfEEEEv12SSMParamsBwd,@function
        .size           _Z25selective_scan_bwd_kernelI32Selective_Scan_bwd_kernel_traitsILi128ELi16ELb1ELb1ELb0ELb1ELb0EfN3c107complexIfEEEEv12SSMParamsBwd,(.L_x_18927 - _Z25selective_scan_bwd_kernelI32Selective_Scan_bwd_kernel_traitsILi128ELi16ELb1ELb1ELb0ELb1ELb0EfN3c107complexIfEEEEv12SSMParamsBwd)
        .other          _Z25selective_scan_bwd_kernelI32Selective_Scan_bwd_kernel_traitsILi128ELi16ELb1ELb1ELb0ELb1ELb0EfN3c107complexIfEEEEv12SSMParamsBwd,@"STO_CUDA_ENTRY STV_DEFAULT"
_Z25selective_scan_bwd_kernelI32Selective_Scan_bwd_kernel_traitsILi128ELi16ELb1ELb1ELb0ELb1ELb0EfN3c107complexIfEEEEv12SSMParamsBwd:
.text._Z25selective_scan_bwd_kernelI32Selective_Scan_bwd_kernel_traitsILi128ELi16ELb1ELb1ELb0ELb1ELb0EfN3c107complexIfEEEEv12SSMParamsBwd:
        /* <DEDUP_REMOVED lines=156> */
[----:B------:R2:W-:Y:S01]  /*09c0*/  STL [R1], RZ ;  /* 0x000000ff01007387 */ /* 0x0005e20000100800 */
        /* <DEDUP_REMOVED lines=9> */
.L_x_5100:
[----:B------:R-:W-:Y:S01]  /*0a60*/  BAR.SYNC.DEFER_BLOCKING 0x0 ;  /* 0x0000000000007b1d */ /* 0x000fe20000010000 */
[----:B------:R-:W-:Y:S02]  /*0a70*/  SHF.L.U32 R165, R169, 0x2, RZ ;  /* 0x00000002a9a57819 */ /* 0x000fe400000006ff */
[----:B0-----:R-:W-:Y:S02]  /*0a80*/  MOV R2, UR14 ;  /* 0x0000000e00027c02 */ /* 0x001fe40008000f00 */
[----:B------:R-:W-:Y:S02]  /*0a90*/  LOP3.LUT R165, R165, 0xffffff80, RZ, 0xc0, !PT ;  /* 0xffffff80a5a57812 */ /* 0x000fe400078ec0ff */
[----:B------:R-:W-:Y:S01]  /*0aa0*/  MOV R3, UR15 ;  /* 0x0000000f00037c02 */ /* 0x000fe20008000f00 */
[----:B------:R-:W-:Y:S01]  /*0ab0*/  HFMA2.MMA R5, -RZ, RZ, 0, 9.5367431640625e-07 ;  /* 0x00000010ff057435 */ /* 0x000fe200000001ff */
[----:B------:R-:W-:Y:S01]  /*0ac0*/  LOP3.LUT R240, R165, 0x1f, R169, 0xf8, !PT ;  /* 0x0000001fa5f07812 */ /* 0x000fe200078ef8a9 */
[----:B------:R-:W0:Y:S04]  /*0ad0*/  LDC R52, c[0x0][0x21c] ;  /* 0x00008700ff347b82 */ /* 0x000e280000000800 */
[----:B------:R-:W-:-:S05]  /*0ae0*/  IMAD.WIDE R2, R240, 0x10, R2 ;  /* 0x00000010f0027825 */ /* 0x000fca00078e0202 */
[----:B------:R-:W2:Y:S04]  /*0af0*/  LDG.E.128 R8, desc[UR22][R2.64] ;  /* 0x0000001602087981 */ /* 0x000ea8000c1e1d00 */
[----:B------:R-:W3:Y:S04]  /*0b00*/  LDG.E.128 R12, desc[UR22][R2.64+0x200] ;  /* 0x00020016020c7981 */ /* 0x000ee8000c1e1d00 */
[----:B------:R-:W4:Y:S04]  /*0b10*/  LDG.E.128 R16, desc[UR22][R2.64+0x400] ;  /* 0x0004001602107981 */ /* 0x000f28000c1e1d00 */
[----:B------:R-:W5:Y:S01]  /*0b20*/  LDG.E.128 R20, desc[UR22][R2.64+0x600] ;  /* 0x0006001602147981 */ /* 0x000f62000c1e1d00 */
[----:B------:R-:W-:Y:S01]  /*0b30*/  IADD3 R0, R165, R241, RZ ;  /* 0x000000f1a5007210 */ /* 0x000fe20007ffe0ff */
[----:B------:R-:W-:-:S03]  /*0b40*/  IMAD.WIDE R4, R240, R5, UR24 ;  /* 0x00000018f0047e25 */ /* 0x000fc6000f8e0205 */
[----:B------:R-:W-:Y:S01]  /*0b50*/  LEA R242, R0, R168, 0x4 ;  /* 0x000000a800f27211 */ /* 0x000fe200078e20ff */
[----:B------:R-:W-:-:S05]  /*0b60*/  IMAD R7, R241, 0x3, R0 ;  /* 0x00000003f1077824 */ /* 0x000fca00078e0200 */
        /* <DEDUP_REMOVED lines=21> */
[----:B-----5:R1:W-:Y:S01]  /*0cc0*/  STS.128 [R242+0x600], R28 ;  /* 0x0006001cf2007388 */ /* 0x0203e20000000c00 */
[----:B------:R-:W-:-:S03]  /*0cd0*/  NOP ;  /* 0x0000000000007918 */ /* 0x000fc60000000000 */
[----:B------:R-:W-:Y:S04]  /*0ce0*/  LDS.128 R32, [R0+0x10] ;  /* 0x0000100000207984 */ /* 0x000fe80000000c00 */
[----:B------:R-:W-:Y:S04]  /*0cf0*/  LDS.128 R24, [R0+0x20] ;  /* 0x0000200000187984 */ /* 0x000fe80000000c00 */
[----:B------:R-:W-:Y:S04]  /*0d00*/  LDS.128 R20, [R0+0x30] ;  /* 0x0000300000147984 */ /* 0x000fe80000000c00 */
[----:B------:R-:W2:Y:S01]  /*0d10*/  LDS.128 R36, [R0] ;  /* 0x0000000000247984 */ /* 0x000ea20000000c00 */
[----:B------:R-:W-:Y:S06]  /*0d20*/  BAR.SYNC.DEFER_BLOCKING 0x0 ;  /* 0x0000000000007b1d */ /* 0x000fec0000010000 */
[----:B------:R-:W3:Y:S04]  /*0d30*/  LDG.E.128 R40, desc[UR22][R2.64] ;  /* 0x0000001602287981 */ /* 0x000ee8000c1e1d00 */
[----:B------:R-:W4:Y:S04]  /*0d40*/  LDG.E.128 R44, desc[UR22][R2.64+0x200] ;  /* 0x00020016022c7981 */ /* 0x000f28000c1e1d00 */
[----:B------:R-:W5:Y:S04]  /*0d50*/  LDG.E.128 R48, desc[UR22][R2.64+0x400] ;  /* 0x0004001602307981 */ /* 0x000f68000c1e1d00 */
[----:B-1----:R-:W5:Y:S01]  /*0d60*/  LDG.E.128 R28, desc[UR22][R2.64+0x600] ;  /* 0x00060016021c7981 */ /* 0x002f62000c1e1d00 */
[----:B--2---:R-:W-:Y:S01]  /*0d70*/  FADD.FTZ R160, R36, UR5 ;  /* 0x0000000524a07e21 */ /* 0x004fe20008010000 */
        /* <DEDUP_REMOVED lines=14> */
[----:B---3--:R0:W-:Y:S04]  /*0e60*/  STS.128 [R242], R40 ;  /* 0x00000028f2007388 */ /* 0x0081e80000000c00 */
[----:B----4-:R0:W-:Y:S04]  /*0e70*/  STS.128 [R242+0x200], R44 ;  /* 0x0002002cf2007388 */ /* 0x0101e80000000c00 */
[----:B-----5:R0:W-:Y:S04]  /*0e80*/  STS.128 [R242+0x400], R48 ;  /* 0x00040030f2007388 */ /* 0x0201e80000000c00 */
[----:B------:R0:W-:Y:S01]  /*0e90*/  STS.128 [R242+0x600], R28 ;  /* 0x0006001cf2007388 */ /* 0x0001e20000000c00 */
[----:B------:R-:W-:-:S03]  /*0ea0*/  NOP ;  /* 0x0000000000007918 */ /* 0x000fc60000000000 */
[----:B------:R0:W1:Y:S04]  /*0eb0*/  LDS.128 R12, [R0+0x10] ;  /* 0x00001000000c7984 */ /* 0x0000680000000c00 */
[----:B------:R0:W2:Y:S04]  /*0ec0*/  LDS.128 R8, [R0+0x20] ;  /* 0x0000200000087984 */ /* 0x0000a80000000c00 */
[----:B------:R0:W3:Y:S04]  /*0ed0*/  LDS.128 R4, [R0+0x30] ;  /* 0x0000300000047984 */ /* 0x0000e80000000c00 */
[----:B------:R0:W4:Y:S01]  /*0ee0*/  LDS.128 R16, [R0] ;  /* 0x0000000000107984 */ /* 0x0001220000000c00 */
        /* <DEDUP_REMOVED lines=32> */
.L_x_4973:
[----:B------:R-:W-:Y:S05]  /*10f0*/  BSYNC B0 ;  /* 0x0000000000007941 */ /* 0x000fea0003800000 */
.L_x_4972:
        /* <DEDUP_REMOVED lines=35> */
.L_x_4975:
[----:B------:R-:W-:Y:S05]  /*1330*/  BSYNC B0 ;  /* 0x0000000000007941 */ /* 0x000fea0003800000 */
.L_x_4974:
        /* <DEDUP_REMOVED lines=35> */
.L_x_4977:
[----:B------:R-:W-:Y:S05]  /*1570*/  BSYNC B0 ;  /* 0x0000000000007941 */ /* 0x000fea0003800000 */
.L_x_4976:
        /* <DEDUP_REMOVED lines=35> */
.L_x_4979:
[----:B------:R-:W-:Y:S05]  /*17b0*/  BSYNC B0 ;  /* 0x0000000000007941 */ /* 0x000fea0003800000 */
.L_x_4978:
        /* <DEDUP_REMOVED lines=35> */
.L_x_4981:
[----:B------:R-:W-:Y:S05]  /*19f0*/  BSYNC B0 ;  /* 0x0000000000007941 */ /* 0x000fea0003800000 */
.L_x_4980:
[----:B0-----:R-:W4:Y:S01]  /*1a00*/  LDL.LU R0, [R1+0x4] ;  /* 0x0000040001007983 */ /* 0x001f220000300800 */
        /* <DEDUP_REMOVED lines=40> */
.L_x_4983:
[----:B------:R-:W-:Y:S05]  /*1c90*/  BSYNC B0 ;  /* 0x0000000000007941 */ /* 0x000fea0003800000 */
.L_x_4982:
        /* <DEDUP_REMOVED lines=38> */
.L_x_4985:
[----:B------:R-:W-:Y:S05]  /*1f00*/  BSYNC B0 ;  /* 0x0000000000007941 */ /* 0x000fea0003800000 */
.L_x_4984:
        /* <DEDUP_REMOVED lines=38> */
.L_x_4987:
[----:B------:R-:W-:Y:S05]  /*2170*/  BSYNC B0 ;  /* 0x0000000000007941 */ /* 0x000fea0003800000 */
.L_x_4986:
        /* <DEDUP_REMOVED lines=38> */
.L_x_4989:
[----:B------:R-:W-:Y:S05]  /*23e0*/  BSYNC B0 ;  /* 0x0000000000007941 */ /* 0x000fea0003800000 */
.L_x_4988:
        /* <DEDUP_REMOVED lines=38> */
.L_x_4991:
[----:B------:R-:W-:Y:S05]  /*2650*/  BSYNC B0 ;  /* 0x0000000000007941 */ /* 0x000fea0003800000 */
.L_x_4990:
        /* <DEDUP_REMOVED lines=40> */
.L_x_4993:
[----:B------:R-:W-:Y:S05]  /*28e0*/  BSYNC B0 ;  /* 0x0000000000007941 */ /* 0x000fea0003800000 */
.L_x_4992:
        /* <DEDUP_REMOVED lines=33> */
.L_x_4995:
[----:B------:R-:W-:Y:S05]  /*2b00*/  BSYNC B0 ;  /* 0x0000000000007941 */ /* 0x000fea0003800000 */
.L_x_4994:
        /* <DEDUP_REMOVED lines=33> */
.L_x_4997:
[----:B------:R-:W-:Y:S05]  /*2d20*/  BSYNC B0 ;  /* 0x0000000000007941 */ /* 0x000fea0003800000 */
.L_x_4996:
        /* <DEDUP_REMOVED lines=33> */
.L_x_4999:
[----:B------:R-:W-:Y:S05]  /*2f40*/  BSYNC B0 ;  /* 0x0000000000007941 */ /* 0x000fea0003800000 */
.L_x_4998:
        /* <DEDUP_REMOVED lines=33> */
.L_x_5001:
[----:B------:R-:W-:Y:S05]  /*3160*/  BSYNC B0 ;  /* 0x0000000000007941 */ /* 0x000fea0003800000 */
.L_x_5000:
        /* <DEDUP_REMOVED lines=33> */
.L_x_5003:
[----:B------:R-:W-:Y:S05]  /*3380*/  BSYNC B0 ;  /* 0x0000000000007941 */ /* 0x000fea0003800000 */
.L_x_5002:
        /* <DEDUP_REMOVED lines=54> */
.L_x_5099:
[----:B------:R-:W-:Y:S02]  /*36f0*/  USHF.R.S32.HI UR60, URZ, 0x1f, UR10 ;  /* 0x0000001f3f3c7899 */ /* 0x000fe4000801140a */
[----:B------:R-:W-:Y:S02]  /*3700*/  UIMAD.WIDE.U32 UR48, UR10, UR40, URZ ;  /* 0x000000280a3072a5 */ /* 0x000fe4000f8e003f */
[----:B------:R-:W-:Y:S02]  /*3710*/  UIMAD UR57, UR60, UR40, URZ ;  /* 0x000000283c3972a4 */ /* 0x000fe4000f8e023f */
[----:B------:R-:W-:Y:S02]  /*3720*/  USHF.R.S32.HI UR59, URZ, 0x1f, UR7 ;  /* 0x0000001f3f3b7899 */ /* 0x000fe40008011407 */
        /* <DEDUP_REMOVED lines=10> */
[----:B--2---:R-:W2:Y:S01]  /*37d0*/  LDG.E.64 R44, desc[UR22][R44.64] ;  /* 0x000000162c2c7981 */ /* 0x004ea2000c1e1b00 */
        /* <DEDUP_REMOVED lines=23> */
[C---:B------:R-:W-:Y:S01]  /*3950*/  LOP3.LUT P0, RZ, R169.reuse, 0x1f, RZ, 0xc0, !PT ;  /* 0x0000001fa9ff7812 */ /* 0x040fe2000780c0ff */
[----:B------:R-:W-:Y:S01]  /*3960*/  UIMAD UR60, UR60, UR46, URZ ;  /* 0x0000002e3c3c72a4 */ /* 0x000fe2000f8e023f */
[----:B------:R-:W-:Y:S01]  /*3970*/  ISETP.NE.AND P1, PT, R169, RZ, PT ;  /* 0x000000ffa900720c */ /* 0x000fe20003f25270 */
[----:B------:R-:W-:Y:S01]  /*3980*/  ULEA.HI UR49, UR48, UR48, URZ, 0x1 ;  /* 0x0000003030317291 */ /* 0x000fe2000f8f083f */
[----:B------:R-:W-:Y:S01]  /*3990*/  MOV R120, 0x3f800000 ;  /* 0x3f80000000787802 */ /* 0x000fe20000000f00 */
[----:B------:R-:W-:-:S02]  /*39a0*/  UIMAD UR60, UR10, UR47, UR60 ;  /* 0x0000002f0a3c72a4 */ /* 0x000fc4000f8e023c */
[----:B------:R-:W-:Y:S02]  /*39b0*/  ULOP3.LUT UR49, UR49, 0xfffffe, URZ, 0xc0, !UPT ;  /* 0x00fffffe31317892 */ /* 0x000fe4000f8ec03f */
[----:B------:R-:W-:Y:S02]  /*39c0*/  UIMAD UR59, UR59, UR44, URZ ;  /* 0x0000002c3b3b72a4 */ /* 0x000fe4000f8e023f */
[----:B------:R-:W-:Y:S02]  /*39d0*/  UIADD3 UR49, UR48, -UR49, URZ ;  /* 0x8000003130317290 */ /* 0x000fe4000fffe03f */
[----:B------:R-:W-:Y:S02]  /*39e0*/  UIMAD UR59, UR7, UR45, UR59 ;  /* 0x0000002d073b72a4 */ /* 0x000fe4000f8e023b */
[----:B------:R-:W-:-:S06]  /*39f0*/  ULEA UR49, UR49, UR7, 0x8 ;  /* 0x0000000731317291 */ /* 0x000fcc000f8e403f */
[----:B------:R-:W-:Y:S01]  /*3a00*/  MOV R129, UR49 ;  /* 0x0000003100817c02 */ /* 0x000fe20008000f00 */
[----:B------:R-:W-:-:S04]  /*3a10*/  UIMAD.WIDE.U32 UR48, UR10, UR46, URZ ;  /* 0x0000002e0a3072a5 */ /* 0x000fc8000f8e003f */
[----:B------:R-:W-:-:S04]  /*3a20*/  UIADD3 UR49, UR49, UR60, URZ ;  /* 0x0000003c31317290 */ /* 0x000fc8000fffe03f */
[----:B------:R-:W-:-:S04]  /*3a30*/  UIMAD.WIDE.U32 UR48, UR7, UR44, UR48 ;  /* 0x0000002c073072a5 */ /* 0x000fc8000f8e0030 */
[----:B------:R-:W-:Y:S02]  /*3a40*/  UIADD3 UR59, UR49, UR59, URZ ;  /* 0x0000003b313b7290 */ /* 0x000fe4000fffe03f */
[----:B------:R-:W-:-:S04]  /*3a50*/  ULEA UR49, UP0, UR48, UR42, 0x3 ;  /* 0x0000002a30317291 */ /* 0x000fc8000f80183f */
[----:B------:R-:W-:Y:S02]  /*3a60*/  ULEA.HI.X UR48, UR48, UR43, UR59, 0x3, UP0 ;  /* 0x0000002b30307291 */ /* 0x000fe400080f1c3b */
[----:B------:R-:W-:Y:S02]  /*3a70*/  MOV R128, UR49 ;  /* 0x0000003100807c02 */ /* 0x000fe40008000f00 */
[----:B--2---:R-:W-:Y:S02]  /*3a80*/  R2UR UR58, R45 ;  /* 0x000000002d3a72ca */ /* 0x004fe400000e0000 */
[----:B------:R-:W-:-:S11]  /*3a90*/  R2UR UR57, R44 ;  /* 0x000000002c3972ca */ /* 0x000fd600000e0000 */
[----:B------:R-:W-:Y:S01]  /*3aa0*/  FMUL.FTZ R45, R160, UR58 ;  /* 0x0000003aa02d7c20 */ /* 0x000fe20008410000 */
[----:B0-----:R-:W-:Y:S01]  /*3ab0*/  FMUL.FTZ R2, R157, UR58 ;  /* 0x0000003a9d027c20 */ /* 0x001fe20008410000 */
[----:B------:R-:W-:Y:S01]  /*3ac0*/  FMUL.FTZ R44, R152, UR58 ;  /* 0x0000003a982c7c20 */ /* 0x000fe20008410000 */
[----:B------:R-:W-:Y:S01]  /*3ad0*/  MOV R179, UR57 ;  /* 0x0000003900b37c02 */ /* 0x000fe20008000f00 */
        /* <DEDUP_REMOVED lines=8> */
[----:B------:R-:W-:Y:S01]  /*3b60*/  ISETP.NE.AND P3, PT, R169, 0x7f, PT ;  /* 0x0000007fa900780c */ /* 0x000fe20003f65270 */
        /* <DEDUP_REMOVED lines=28> */
[C---:B------:R-:W-:Y:S02]  /*3d30*/  IADD3 R51, R46.reuse, 0x60, RZ ;  /* 0x000000602e337810 */ /* 0x040fe40007ffe0ff */
[C---:B------:R-:W-:Y:S01]  /*3d40*/  IADD3 R53, R46.reuse, 0x80, RZ ;  /* 0x000000802e357810 */ /* 0x040fe20007ffe0ff */
[----:B------:R0:W-:Y:S01]  /*3d50*/  MUFU.COS R136, R3 ;  /* 0x0000000300887308 */ /* 0x0001e20000000000 */
[C---:B------:R-:W-:Y:S02]  /*3d60*/  IADD3 R55, R46.reuse, 0xa0, RZ ;  /* 0x000000a02e377810 */ /* 0x040fe40007ffe0ff */
[C---:B------:R-:W-:Y:S02]  /*3d70*/  IADD3 R57, R46.reuse, 0xc0, RZ ;  /* 0x000000c02e397810 */ /* 0x040fe40007ffe0ff */
[----:B------:R-:W-:Y:S02]  /*3d80*/  IADD3 R59, R46, 0xe0, RZ ;  /* 0x000000e02e3b7810 */ /* 0x000fe40007ffe0ff */
[-C--:B------:R-:W-:Y:S01]  /*3d90*/  LEA.HI.SX32 R51, R51, R46.reuse, 0x1b ;  /* 0x0000002e33337211 */ /* 0x080fe200078fdaff */
[----:B------:R-:W-:Y:S01]  /*3da0*/  MUFU.SIN R131, R48 ;  /* 0x0000003000837308 */ /* 0x000fe20000000400 */
[----:B0-----:R-:W-:Y:S01]  /*3db0*/  FMUL.FTZ R3, R154, UR58 ;  /* 0x0000003a9a037c20 */ /* 0x001fe20008410000 */
[----:B------:R-:W-:-:S02]  /*3dc0*/  LEA.HI.SX32 R53, R53, R46, 0x1b ;  /* 0x0000002e35357211 */ /* 0x000fc400078fdaff */
[----:B------:R-:W-:Y:S01]  /*3dd0*/  LEA.HI.SX32 R55, R55, R46, 0x1b ;  /* 0x0000002e37377211 */ /* 0x000fe200078fdaff */
[----:B------:R-:W-:Y:S01]  /*3de0*/  FMUL.RZ R49, R3, 0.15915493667125701904 ;  /* 0x3e22f98303317820 */ /* 0x000fe2000040c000 */
[----:B------:R-:W-:Y:S02]  /*3df0*/  LEA R3, R241, R2, 0x3 ;  /* 0x00000002f1037211 */ /* 0x000fe400078e18ff */
[----:B------:R0:W-:Y:S01]  /*3e00*/  MUFU.COS R133, R48 ;  /* 0x0000003000857308 */ /* 0x0001e20000000000 */
[-C--:B------:R-:W-:Y:S02]  /*3e10*/  LEA.HI.SX32 R57, R57, R46.reuse, 0x1b ;  /* 0x0000002e39397211 */ /* 0x080fe400078fdaff */
[----:B------:R-:W-:Y:S02]  /*3e20*/  LEA.HI.SX32 R59, R59, R46, 0x1b ;  /* 0x0000002e3b3b7211 */ /* 0x000fe400078fdaff */
[-C--:B------:R-:W-:Y:S02]  /*3e30*/  LEA R51, R51, R168.reuse, 0x4 ;  /* 0x000000a833337211 */ /* 0x080fe400078e20ff */
[-C--:B------:R-:W-:Y:S01]  /*3e40*/  LEA R53, R53, R168.reuse, 0x4 ;  /* 0x000000a835357211 */ /* 0x080fe200078e20ff */
[----:B------:R-:W-:Y:S01]  /*3e50*/  MUFU.SIN R138, R45 ;  /* 0x0000002d008a7308 */ /* 0x000fe20000000400 */
[----:B0-----:R-:W-:Y:S01]  /*3e60*/  IMAD R48, R241, 0x7, R46 ;  /* 0x00000007f1307824 */ /* 0x001fe200078e022e */
[----:B------:R-:W-:-:S02]  /*3e70*/  LEA R55, R55, R168, 0x4 ;  /* 0x000000a837377211 */ /* 0x000fc400078e20ff */
[----:B------:R-:W-:Y:S02]  /*3e80*/  LEA R57, R57, R168, 0x4 ;  /* 0x000000a839397211 */ /* 0x000fe400078e20ff */
[C---:B------:R-:W-:Y:S02]  /*3e90*/  IADD3 R50, R48.reuse, 0x2, RZ ;  /* 0x0000000230327810 */ /* 0x040fe40007ffe0ff */
[----:B------:R0:W-:Y:S01]  /*3ea0*/  MUFU.COS R139, R45 ;  /* 0x0000002d008b7308 */ /* 0x0001e20000000000 */
[C---:B------:R-:W-:Y:S02]  /*3eb0*/  IADD3 R2, R48.reuse, 0x1, RZ ;  /* 0x0000000130027810 */ /* 0x040fe40007ffe0ff */
[C---:B------:R-:W-:Y:S02]  /*3ec0*/  IADD3 R52, R48.reuse, 0x3, RZ ;  /* 0x0000000330347810 */ /* 0x040fe40007ffe0ff */
[C---:B------:R-:W-:Y:S02]  /*3ed0*/  IADD3 R54, R48.reuse, 0x4, RZ ;  /* 0x0000000430367810 */ /* 0x040fe40007ffe0ff */
[----:B------:R-:W-:Y:S01]  /*3ee0*/  IADD3 R56, R48, 0x5, RZ ;  /* 0x0000000530387810 */ /* 0x000fe20007ffe0ff */
[----:B------:R-:W-:Y:S01]  /*3ef0*/  MUFU.SIN R124, R49 ;  /* 0x00000031007c7308 */ /* 0x000fe20000000400 */
[----:B0-----:R-:W-:-:S02]  /*3f00*/  MOV R45, UR13 ;  /* 0x0000000d002d7c02 */ /* 0x001fc40008000f00 */
[C---:B------:R-:W-:Y:S02]  /*3f10*/  IADD3 R58, R48.reuse, 0x6, RZ ;  /* 0x00000006303a7810 */ /* 0x040fe40007ffe0ff */
[----:B------:R-:W-:Y:S01]  /*3f20*/  ISETP.LT.OR P2, PT, R45, 0x2, P0 ;  /* 0x000000022d00780c */ /* 0x000fe20000741670 */
[----:B------:R-:W-:Y:S01]  /*3f30*/  FMUL.FTZ R45, R153, UR58 ;  /* 0x0000003a992d7c20 */ /* 0x000fe20008410000 */
[----:B------:R-:W-:Y:S01]  /*3f40*/  IADD3 R60, R48, 0x7, RZ ;  /* 0x00000007303c7810 */ /* 0x000fe20007ffe0ff */
[----:B------:R0:W-:Y:S01]  /*3f50*/  MUFU.COS R126, R49 ;  /* 0x00000031007e7308 */ /* 0x0001e20000000000 */
[-C--:B------:R-:W-:Y:S01]  /*3f60*/  LEA.HI.SX32 R63, R50, R3.reuse, 0x1b ;  /* 0x00000003323f7211 */ /* 0x080fe200078fdaff */
[----:B------:R-:W-:Y:S01]  /*3f70*/  FMUL.RZ R50, R45, 0.15915493667125701904 ;  /* 0x3e22f9832d327820 */ /* 0x000fe2000040c000 */
[-C--:B------:R-:W-:Y:S02]  /*3f80*/  LEA.HI.SX32 R61, R2, R3.reuse, 0x1b ;  /* 0x00000003023d7211 */ /* 0x080fe400078fdaff */
[-C--:B------:R-:W-:Y:S01]  /*3f90*/  LEA.HI.SX32 R65, R52, R3.reuse, 0x1b ;  /* 0x0000000334417211 */ /* 0x080fe200078fdaff */
[----:B------:R-:W-:Y:S01]  /*3fa0*/  FMUL.RZ R52, R44, 0.15915493667125701904 ;  /* 0x3e22f9832c347820 */ /* 0x000fe2000040c000 */
[-C--:B------:R-:W-:Y:S01]  /*3fb0*/  LEA.HI.SX32 R67, R54, R3.reuse, 0x1b ;  /* 0x0000000336437211 */ /* 0x080fe200078fdaff */
[----:B------:R-:W-:Y:S01]  /*3fc0*/  FMUL.FTZ R44, R151, UR58 ;  /* 0x0000003a972c7c20 */ /* 0x000fe20008410000 */
[-C--:B------:R-:W-:Y:S01]  /*3fd0*/  LEA.HI.SX32 R69, R56, R3.reuse, 0x1b ;  /* 0x0000000338457211 */ /* 0x080fe200078fdaff */
[----:B------:R-:W-:Y:S01]  /*3fe0*/  MUFU.SIN R125, R47 ;  /* 0x0000002f007d7308 */ /* 0x000fe20000000400 */
[----:B------:R-:W-:-:S02]  /*3ff0*/  LEA.HI.SX32 R71, R58, R3, 0x1b ;  /* 0x000000033a477211 */ /* 0x000fc400078fdaff */
[----:B------:R-:W-:Y:S02]  /*4000*/  LEA.HI.SX32 R121, R60, R3, 0x1b ;  /* 0x000000033c797211 */ /* 0x000fe400078fdaff */
[C---:B------:R-:W-:Y:S02]  /*4010*/  IADD3 R45, R46.reuse, 0x40, RZ ;  /* 0x000000402e2d7810 */ /* 0x040fe40007ffe0ff */
[C---:B------:R-:W-:Y:S01]  /*4020*/  IADD3 R3, R46.reuse, 0x20, RZ ;  /* 0x000000202e037810 */ /* 0x040fe20007ffe0ff */
[----:B------:R1:W-:Y:S01]  /*4030*/  MUFU.COS R130, R47 ;  /* 0x0000002f00827308 */ /* 0x0003e20000000000 */
[-C--:B0-----:R-:W-:Y:S02]  /*4040*/  LEA.HI.SX32 R49, R45, R46.reuse, 0x1b ;  /* 0x0000002e2d317211 */ /* 0x081fe400078fdaff */
[----:B------:R-:W-:Y:S02]  /*4050*/  LEA.HI.SX32 R45, R46, R46, 0x1b ;  /* 0x0000002e2e2d7211 */ /* 0x000fe400078fdaff */
[----:B------:R-:W-:-:S02]  /*4060*/  LEA R49, R49, R168, 0x4 ;  /* 0x000000a831317211 */ /* 0x000fc400078e20ff */
[----:B------:R-:W-:Y:S01]  /*4070*/  LEA R45, R45, R168, 0x4 ;  /* 0x000000a82d2d7211 */ /* 0x000fe200078e20ff */
[----:B------:R-:W-:Y:S01]  /*4080*/  MUFU.COS R137, R52 ;  /* 0x0000003400897308 */ /* 0x000fe20000000000 */
[----:B-1----:R-:W-:Y:S01]  /*4090*/  LEA.HI.SX32 R47, R3, R46, 0x1b ;  /* 0x0000002e032f7211 */ /* 0x002fe200078fdaff */
[----:B------:R-:W-:Y:S01]  /*40a0*/  FMUL.RZ R46, R44, 0.15915493667125701904 ;  /* 0x3e22f9832c2e7820 */ /* 0x000fe2000040c000 */
[----:B------:R-:W-:Y:S01]  /*40b0*/  IADD3 R44, R169, 0x200, RZ ;  /* 0x00000200a92c7810 */ /* 0x000fe20007ffe0ff */
[----:B---3--:R0:W-:Y:S01]  /*40c0*/  STS.128 [R45], R20 ;  /* 0x000000142d007388 */ /* 0x0081e20000000c00 */
[----:B------:R-:W-:Y:S02]  /*40d0*/  LEA R47, R47, R168, 0x4 ;  /* 0x000000a82f2f7211 */ /* 0x000fe400078e20ff */
[----:B------:R-:W-:Y:S01]  /*40e0*/  SEL R129, R129, R44, !P1 ;  /* 0x0000002c81817207 */ /* 0x000fe20004800000 */
[----:B------:R-:W-:Y:S01]  /*40f0*/  FMUL.FTZ R44, R179, R160 ;  /* 0x000000a0b32c7220 */ /* 0x000fe20000410000 */
[-C--:B------:R-:W-:Y:S01]  /*4100*/  LEA R59, R59, R168.reuse, 0x4 ;  /* 0x000000a83b3b7211 */ /* 0x080fe200078e20ff */
[----:B----4-:R1:W-:Y:S01]  /*4110*/  STS.128 [R47+0x200], R4 ;  /* 0x000200042f007388 */ /* 0x0103e20000000c00 */
[----:B------:R2:W-:Y:S01]  /*4120*/  MUFU.SIN R3, R52 ;  /* 0x0000003400037308 */ /* 0x0005e20000000400 */
[----:B------:R-:W-:-:S02]  /*4130*/  LEA R64, R61, R168, 0x4 ;  /* 0x000000a83d407211 */ /* 0x000fc400078e20ff */
[----:B------:R-:W-:Y:S01]  /*4140*/  STS.128 [R49+0x400], R40 ;  /* 0x0004002831007388 */ /* 0x000fe20000000c00 */
[-C--:B------:R-:W-:Y:S02]  /*4150*/  LEA R63, R63, R168.reuse, 0x4 ;  /* 0x000000a83f3f7211 */ /* 0x080fe400078e20ff */
[-C--:B------:R-:W-:Y:S01]  /*4160*/  LEA R56, R65, R168.reuse, 0x4 ;  /* 0x000000a841387211 */ /* 0x080fe200078e20ff */
[----:B------:R-:W-:Y:S01]  /*4170*/  STS.128 [R51+0x600], R28 ;  /* 0x0006001c33007388 */ /* 0x000fe20000000c00 */
[----:B------:R-:W3:Y:S01]  /*4180*/  MUFU.EX2 R44, R44 ;  /* 0x0000002c002c7308 */ /* 0x000ee20000000800 */
[----:B--2---:R-:W-:Y:S01]  /*4190*/  LEA R52, R67, R168, 0x4 ;  /* 0x000000a843347211 */ /* 0x004fe200078e20ff */
[----:B0-----:R-:W-:Y:S01]  /*41a0*/  FMUL.FTZ R20, R150, UR58 ;  /* 0x0000003a96147c20 */ /* 0x001fe20008410000 */
[----:B------:R-:W-:Y:S03]  /*41b0*/  STS.128 [R53+0x800], R24 ;  /* 0x0008001835007388 */ /* 0x000fe60000000c00 */
[----:B------:R-:W-:Y:S01]  /*41c0*/  FMUL.RZ R20, R20, 0.15915493667125701904 ;  /* 0x3e22f98314147820 */ /* 0x000fe2000040c000 */
[----:B------:R-:W-:Y:S01]  /*41d0*/  STS.128 [R55+0xa00], R16 ;  /* 0x000a001037007388 */ /* 0x000fe20000000c00 */
[----:B-1----:R-:W-:Y:S01]  /*41e0*/  LEA.HI.SX32 R7, R48, R48, 0x1b ;  /* 0x0000003030077211 */ /* 0x002fe200078fdaff */
[----:B------:R-:W-:Y:S01]  /*41f0*/  MUFU.SIN R2, R50 ;  /* 0x0000003200027308 */ /* 0x000fe20000000400 */
[----:B------:R-:W-:Y:S01]  /*4200*/  MOV R6, UR13 ;  /* 0x0000000d00067c02 */ /* 0x000fe20008000f00 */
[----:B------:R0:W-:Y:S01]  /*4210*/  STS.128 [R57+0xc00], R12 ;  /* 0x000c000c39007388 */ /* 0x0001e20000000c00 */
[----:B------:R-:W-:-:S02]  /*4220*/  LEA R7, R7, R168, 0x4 ;  /* 0x000000a807077211 */ /* 0x000fc400078e20ff */
[-C--:B------:R-:W-:Y:S01]  /*4230*/  LEA R48, R69, R168.reuse, 0x4 ;  /* 0x000000a845307211 */ /* 0x080fe200078e20ff */
[----:B------:R1:W-:Y:S01]  /*4240*/  STS.128 [R59+0xe00], R8 ;  /* 0x000e00083b007388 */ /* 0x0003e20000000c00 */
[----:B------:R-:W-:Y:S01]  /*4250*/  NOP ;  /* 0x0000000000007918 */ /* 0x000fe20000000000 */
[C---:B---3--:R-:W-:Y:S01]  /*4260*/  FMUL.FTZ R166, R44.reuse, R123 ;  /* 0x0000007b2ca67220 */ /* 0x048fe20000410000 */
[----:B------:R-:W-:Y:S01]  /*4270*/  FMUL.FTZ R167, R44, R167 ;  /* 0x000000a72ca77220 */ /* 0x000fe20000410000 */
[----:B------:R-:W-:Y:S01]  /*4280*/  LEA R44, R71, R168, 0x4 ;  /* 0x000000a8472c7211 */ /* 0x000fe200078e20ff */
[----:B------:R2:W-:Y:S01]  /*4290*/  MUFU.COS R134, R50 ;  /* 0x0000003200867308 */ /* 0x0005e20000000000 */
[----:B------:R3:W4:Y:S01]  /*42a0*/  LDS.128 R68, [R7] ;  /* 0x0000000007447984 */ /* 0x0007220000000c00 */
[----:B0-----:R-:W-:Y:S02]  /*42b0*/  @!P2 IADD3 R12, R6, -0x2, RZ ;  /* 0xfffffffe060ca810 */ /* 0x001fe40007ffe0ff */
[----:B------:R-:W-:-:S02]  /*42c0*/  CS2R R122, SRZ ;  /* 0x00000000007a7805 */ /* 0x000fc4000001ff00 */
[-C--:B------:R-:W-:Y:S01]  /*42d0*/  LEA R40, R121, R168.reuse, 0x4 ;  /* 0x000000a879287211 */ /* 0x080fe200078e20ff */
[----:B------:R-:W0:Y:S01]  /*42e0*/  LDS.128 R64, [R64+0x10] ;  /* 0x0000100040407984 */ /* 0x000e220000000c00 */
[----:B-1----:R-:W1:Y:S01]  /*42f0*/  @!P2 LDC R11, c[0x0][0x21c] ;  /* 0x00008700ff0bab82 */ /* 0x002e620000000800 */
[----:B------:R-:W-:Y:S01]  /*4300*/  LEA R6, R129, R168, 0x3 ;  /* 0x000000a881067211 */ /* 0x000fe200078e18ff */
[----:B------:R-:W-:Y:S01]  /*4310*/  MUFU.SIN R132, R46 ;  /* 0x0000002e00847308 */ /* 0x000fe20000000400 */
[----:B------:R-:W-:Y:S01]  /*4320*/  MOV R129, UR48 ;  /* 0x0000003000817c02 */ /* 0x000fe20008000f00 */
[----:B------:R-:W0:Y:S01]  /*4330*/  LDS.128 R60, [R63+0x20] ;  /* 0x000020003f3c7984 */ /* 0x000e220000000c00 */
[----:B---3--:R-:W-:Y:S01]  /*4340*/  MOV R7, 0x10 ;  /* 0x0000001000077802 */ /* 0x008fe20000000f00 */
[C---:B------:R-:W-:Y:S01]  /*4350*/  FMUL.FTZ R8, R179.reuse, R159 ;  /* 0x0000009fb3087220 */ /* 0x040fe20000410000 */
[C---:B------:R-:W-:Y:S01]  /*4360*/  FMUL.FTZ R9, R179.reuse, R158 ;  /* 0x0000009eb3097220 */ /* 0x040fe20000410000 */
[----:B------:R-:W3:Y:S01]  /*4370*/  LDS.128 R56, [R56+0x30] ;  /* 0x0000300038387984 */ /* 0x000ee20000000c00 */
[----:B------:R-:W-:Y:S01]  /*4380*/  FMUL.FTZ R10, R179, R157 ;  /* 0x0000009db30a7220 */ /* 0x000fe20000410000 */
[----:B------:R2:W-:Y:S01]  /*4390*/  MUFU.COS R178, R46 ;  /* 0x0000002e00b27308 */ /* 0x0005e20000000000 */
[----:B------:R-:W-:Y:S01]  /*43a0*/  MOV R121, RZ ;  /* 0x000000ff00797202 */ /* 0x000fe20000000f00 */
[----:B------:R-:W3:Y:S04]  /*43b0*/  LDS.128 R52, [R52+0x40] ;  /* 0x0000400034347984 */ /* 0x000ee80000000c00 */
[----:B--2---:R-:W2:Y:S02]  /*43c0*/  LDS.128 R48, [R48+0x50] ;  /* 0x0000500030307984 */ /* 0x004ea40000000c00 */
[----:B------:R-:W4:Y:S02]  /*43d0*/  MUFU.EX2 R8, R8 ;  /* 0x0000000800087308 */ /* 0x000f240000000800 */
[----:B------:R-:W2:Y:S04]  /*43e0*/  LDS.128 R44, [R44+0x60] ;  /* 0x000060002c2c7984 */ /* 0x000ea80000000c00 */
[----:B------:R-:W2:Y:S01]  /*43f0*/  LDS.128 R40, [R40+0x70] ;  /* 0x0000700028287984 */ /* 0x000ea20000000c00 */
[----:B-1----:R-:W-:-:S02]  /*4400*/  @!P2 IMAD R12, R12, R11, UR7 ;  /* 0x000000070c0cae24 */ /* 0x002fc4000f8e020b */
[C---:B------:R-:W-:Y:S01]  /*4410*/  FMUL.FTZ R15, R179.reuse, R156 ;  /* 0x0000009cb30f7220 */ /* 0x040fe20000410000 */
[----:B------:R-:W1:Y:S01]  /*4420*/  MUFU.EX2 R9, R9 ;  /* 0x0000000900097308 */ /* 0x000e620000000800 */
[----:B------:R4:W-:Y:S01]  /*4430*/  STS.64 [R6+0x9880], R166 ;  /* 0x009880a606007388 */ /* 0x0009e20000000a00 */
[C---:B------:R-:W-:Y:S01]  /*4440*/  FMUL.FTZ R13, R179.reuse, R162 ;  /* 0x000000a2b30d7220 */ /* 0x040fe20000410000 */
[C---:B------:R-:W-:Y:S01]  /*4450*/  FMUL.FTZ R18, R179.reuse, R152 ;  /* 0x00000098b3127220 */ /* 0x040fe20000410000 */
[C---:B------:R-:W-:Y:S01]  /*4460*/  FMUL.FTZ R14, R179.reuse, R161 ;  /* 0x000000a1b30e7220 */ /* 0x040fe20000410000 */
[----:B------:R-:W5:Y:S01]  /*4470*/  LDG.E.64 R128, desc[UR22][R128.64] ;  /* 0x0000001680807981 */ /* 0x000f62000c1e1b00 */
[C---:B------:R-:W-:Y:S01]  /*4480*/  FMUL.FTZ R17, R179.reuse, R155 ;  /* 0x0000009bb3117220 */ /* 0x040fe20000410000 */
[C---:B------:R-:W-:Y:S01]  /*4490*/  FMUL.FTZ R11, R179.reuse, R164 ;  /* 0x000000a4b30b7220 */ /* 0x040fe20000410000 */
[----:B------:R-:W-:Y:S01]  /*44a0*/  MUFU.EX2 R10, R10 ;  /* 0x0000000a000a7308 */ /* 0x000fe20000000800 */
[----:B----4-:R-:W-:Y:S01]  /*44b0*/  @!P2 IMAD.WIDE R6, R12, R7, UR20 ;  /* 0x000000140c06ae25 */ /* 0x010fe2000f8e0207 */
[----:B------:R-:W-:Y:S03]  /*44c0*/  BAR.SYNC.DEFER_BLOCKING 0x0 ;  /* 0x0000000000007b1d */ /* 0x000fe60000010000 */
[----:B------:R-:W-:-:S03]  /*44d0*/  FMUL.FTZ R12, R179, R163 ;  /* 0x000000a3b30c7220 */ /* 0x000fc60000410000 */
[----:B------:R-:W-:Y:S08]  /*44e0*/  MUFU.EX2 R16, R15 ;  /* 0x0000000f00107308 */ /* 0x000ff00000000800 */
[----:B------:R-:W4:Y:S01]  /*44f0*/  MUFU.EX2 R12, R12 ;  /* 0x0000000c000c7308 */ /* 0x000f220000000800 */
[C---:B------:R-:W-:Y:S01]  /*4500*/  FMUL.FTZ R31, R8.reuse, R177 ;  /* 0x000000b1081f7220 */ /* 0x040fe20000410000 */
[----:B------:R-:W-:Y:S01]  /*4510*/  FMUL.FTZ R30, R8, R176 ;  /* 0x000000b0081e7220 */ /* 0x000fe20000410000 */
[----:B------:R-:W-:-:S05]  /*4520*/  FMUL.FTZ R225, R69, R160 ;  /* 0x000000a045e17220 */ /* 0x000fca0000410000 */
[----:B------:R-:W0:Y:S01]  /*4530*/  MUFU.EX2 R13, R13 ;  /* 0x0000000d000d7308 */ /* 0x000e220000000800 */
[----:B------:R3:W5:Y:S01]  /*4540*/  @!P2 LDG.E.128 R120, desc[UR22][R6.64] ;  /* 0x000000160678a981 */ /* 0x000762000c1e1d00 */
[----:B------:R-:W-:Y:S01]  /*4550*/  FMUL.FTZ R225, R116, R225 ;  /* 0x000000e174e17220 */ /* 0x000fe20000410000 */
[C---:B-1----:R-:W-:Y:S01]  /*4560*/  FMUL.FTZ R29, R9.reuse, R175 ;  /* 0x000000af091d7220 */ /* 0x042fe20000410000 */
[----:B------:R-:W-:-:S04]  /*4570*/  FMUL.FTZ R28, R9, R174 ;  /* 0x000000ae091c7220 */ /* 0x000fc80000410000 */
[----:B------:R-:W-:Y:S01]  /*4580*/  MUFU.EX2 R14, R14 ;  /* 0x0000000e000e7308 */ /* 0x000fe20000000800 */
[C---:B---3--:R-:W-:Y:S01]  /*4590*/  FMUL.FTZ R7, R179.reuse, R153 ;  /* 0x00000099b3077220 */ /* 0x048fe20000410000 */
[----:B------:R-:W-:-:S06]  /*45a0*/  FMUL.FTZ R6, R179, R154 ;  /* 0x0000009ab3067220 */ /* 0x000fcc0000410000 */
[----:B------:R1:W-:Y:S01]  /*45b0*/  MUFU.EX2 R185, R7 ;  /* 0x0000000700b97308 */ /* 0x0003e20000000800 */
[----:B----4-:R-:W-:-:S07]  /*45c0*/  FMUL.FTZ R23, R12, R147 ;  /* 0x000000930c177220 */ /* 0x010fce0000410000 */
[----:B------:R3:W-:Y:S01]  /*45d0*/  MUFU.EX2 R183, R6 ;  /* 0x0000000600b77308 */ /* 0x0007e20000000800 */
[----:B-1----:R-:W-:-:S07]  /*45e0*/  FMUL.FTZ R7, R68, R160 ;  /* 0x000000a044077220 */ /* 0x002fce0000410000 */
[----:B------:R-:W1:Y:S01]  /*45f0*/  MUFU.EX2 R8, R18 ;  /* 0x0000001200087308 */ /* 0x000e620000000800 */
[C---:B---3--:R-:W-:Y:S01]  /*4600*/  FMUL.FTZ R6, R179.reuse, R151 ;  /* 0x00000097b3067220 */ /* 0x048fe20000410000 */
[----:B------:R-:W-:Y:S01]  /*4610*/  FMUL.FTZ R226, R116, R7 ;  /* 0x0000000774e27220 */ /* 0x000fe20000410000 */
[C---:B------:R-:W-:Y:S01]  /*4620*/  FMUL.FTZ R27, R10.reuse, R173 ;  /* 0x000000ad0a1b7220 */ /* 0x040fe20000410000 */
[----:B------:R-:W-:Y:S01]  /*4630*/  FMUL.FTZ R26, R10, R172 ;  /* 0x000000ac0a1a7220 */ /* 0x000fe20000410000 */
[----:B------:R-:W-:Y:S01]  /*4640*/  FMUL.FTZ R9, R179, R150 ;  /* 0x00000096b3097220 */ /* 0x000fe20000410000 */
[-C--:B------:R-:W-:Y:S02]  /*4650*/  FMUL.FTZ R7, R225, R30.reuse ;  /* 0x0000001ee1077220 */ /* 0x080fe40000410000 */
[----:B------:R3:W4:Y:S01]  /*4660*/  MUFU.EX2 R182, R17 ;  /* 0x0000001100b67308 */ /* 0x0007220000000800 */
[----:B------:R-:W-:Y:S01]  /*4670*/  FMUL.FTZ R224, R71, R159 ;  /* 0x0000009f47e07220 */ /* 0x000fe20000410000 */
[----:B------:R-:W-:-:S06]  /*4680*/  FMUL.FTZ R10, R226, R30 ;  /* 0x0000001ee20a7220 */ /* 0x000fcc0000410000 */
[----:B------:R2:W4:Y:S01]  /*4690*/  MUFU.EX2 R147, R6 ;  /* 0x0000000600937308 */ /* 0x0005220000000800 */
[C---:B---3--:R-:W-:Y:S01]  /*46a0*/  FMUL.FTZ R17, R16.reuse, R133 ;  /* 0x0000008510117220 */ /* 0x048fe20000410000 */
[----:B------:R-:W-:Y:S01]  /*46b0*/  FMUL.FTZ R16, R16, R131 ;  /* 0x0000008310107220 */ /* 0x000fe20000410000 */
[----:B------:R-:W-:-:S05]  /*46c0*/  FMUL.FTZ R224, R117, R224 ;  /* 0x000000e075e07220 */ /* 0x000fca0000410000 */
[----:B------:R-:W-:Y:S01]  /*46d0*/  MUFU.SIN R4, R20 ;  /* 0x0000001400047308 */ /* 0x000fe20000000400 */
[----:B--2---:R-:W-:-:S04]  /*46e0*/  FMUL.FTZ R6, R70, R159 ;  /* 0x0000009f46067220 */ /* 0x004fc80000410000 */
[----:B------:R-:W-:Y:S01]  /*46f0*/  FMUL.FTZ R223, R117, R6 ;  /* 0x0000000675df7220 */ /* 0x000fe20000410000 */
[----:B------:R-:W-:Y:S02]  /*4700*/  FFMA.FTZ R6, R226, R31, -R7 ;  /* 0x0000001fe2067223 */ /* 0x000fe40000010807 */
[----:B------:R2:W-:Y:S02]  /*4710*/  MUFU.EX2 R131, R9 ;  /* 0x0000000900837308 */ /* 0x0005e40000000800 */
[----:B------:R-:W-:Y:S01]  /*4720*/  FADD.FTZ R6, R223, R6 ;  /* 0x00000006df067221 */ /* 0x000fe20000010000 */
[----:B0-----:R-:W-:-:S05]  /*4730*/  FMUL.FTZ R21, R13, R139 ;  /* 0x0000008b0d157220 */ /* 0x001fca0000410000 */
[----:B------:R0:W3:Y:S01]  /*4740*/  MUFU.COS R5, R20 ;  /* 0x0000001400057308 */ /* 0x0000e20000000000 */
[----:B--2---:R-:W-:-:S04]  /*4750*/  FFMA.FTZ R9, R225, R31, R10 ;  /* 0x0000001fe1097223 */ /* 0x004fc8000001000a */
[----:B------:R-:W-:Y:S01]  /*4760*/  FADD.FTZ R7, R224, R9 ;  /* 0x00000009e0077221 */ /* 0x000fe20000010000 */
[C---:B-1----:R-:W-:Y:S01]  /*4770*/  FMUL.FTZ R9, R8.reuse, R137 ;  /* 0x0000008908097220 */ /* 0x042fe20000410000 */
[----:B------:R-:W-:Y:S01]  /*4780*/  FMUL.FTZ R8, R8, R3 ;  /* 0x0000000308087220 */ /* 0x000fe20000410000 */
[----:B------:R-:W-:Y:S01]  /*4790*/  FMUL.FTZ R221, R64, R158 ;  /* 0x0000009e40dd7220 */ /* 0x000fe20000410000 */
[----:B0-----:R-:W-:Y:S01]  /*47a0*/  FMUL.FTZ R20, R13, R138 ;  /* 0x0000008a0d147220 */ /* 0x001fe20000410000 */
[----:B------:R-:W-:Y:S01]  /*47b0*/  FMUL.FTZ R13, R183, R126 ;  /* 0x0000007eb70d7220 */ /* 0x000fe20000410000 */
[----:B------:R-:W-:Y:S01]  /*47c0*/  FMUL.FTZ R126, R28, R6 ;  /* 0x000000061c7e7220 */ /* 0x000fe20000410000 */
[----:B------:R-:W-:Y:S01]  /*47d0*/  FMUL.FTZ R3, R65, R158 ;  /* 0x0000009e41037220 */ /* 0x000fe20000410000 */
[----:B------:R-:W-:Y:S01]  /*47e0*/  FMUL.FTZ R22, R12, R146 ;  /* 0x000000920c167220 */ /* 0x000fe20000410000 */
[C---:B------:R-:W-:Y:S01]  /*47f0*/  FMUL.FTZ R19, R14.reuse, R136 ;  /* 0x000000880e137220 */ /* 0x040fe20000410000 */
[----:B------:R-:W-:Y:S01]  /*4800*/  FMUL.FTZ R18, R14, R135 ;  /* 0x000000870e127220 */ /* 0x000fe20000410000 */
[----:B----4-:R-:W-:Y:S01]  /*4810*/  FMUL.FTZ R14, R182, R125 ;  /* 0x0000007db60e7220 */ /* 0x010fe20000410000 */
[----:B------:R-:W-:Y:S01]  /*4820*/  FMUL.FTZ R12, R183, R124 ;  /* 0x0000007cb70c7220 */ /* 0x000fe20000410000 */
[-C--:B------:R-:W-:Y:S01]  /*4830*/  FMUL.FTZ R124, R28, R7.reuse ;  /* 0x000000071c7c7220 */ /* 0x080fe20000410000 */
[C---:B------:R-:W-:Y:S01]  /*4840*/  FFMA.FTZ R125, R29.reuse, R7, R126 ;  /* 0x000000071d7d7223 */ /* 0x040fe2000001007e */
[C---:B------:R-:W-:Y:S01]  /*4850*/  FMUL.FTZ R222, R118.reuse, R3 ;  /* 0x0000000376de7220 */ /* 0x040fe20000410000 */
[----:B------:R-:W-:Y:S01]  /*4860*/  FMUL.FTZ R221, R118, R221 ;  /* 0x000000dd76dd7220 */ /* 0x000fe20000410000 */
[----:B------:R-:W-:Y:S01]  /*4870*/  FFMA.FTZ R124, R29, R6, -R124 ;  /* 0x000000061d7c7223 */ /* 0x000fe2000001087c */
[----:B------:R-:W0:Y:S01]  /*4880*/  MUFU.EX2 R11, R11 ;  /* 0x0000000b000b7308 */ /* 0x000e220000000800 */
[----:B------:R-:W-:-:S02]  /*4890*/  FADD.FTZ R125, R222, R125 ;  /* 0x0000007dde7d7221 */ /* 0x000fc40000010000 */
[----:B------:R-:W-:Y:S02]  /*48a0*/  FADD.FTZ R124, R221, R124 ;  /* 0x0000007cdd7c7221 */ /* 0x000fe40000010000 */
[----:B------:R-:W-:Y:S01]  /*48b0*/  FMUL.FTZ R126, R26, R125 ;  /* 0x0000007d1a7e7220 */ /* 0x000fe20000410000 */
[----:B------:R-:W-:Y:S01]  /*48c0*/  FMUL.FTZ R15, R182, R130 ;  /* 0x00000082b60f7220 */ /* 0x000fe20000410000 */
[----:B------:R-:W-:Y:S01]  /*48d0*/  FMUL.FTZ R6, R147, R132 ;  /* 0x0000008493067220 */ /* 0x000fe20000410000 */
[-C--:B------:R-:W-:Y:S01]  /*48e0*/  FMUL.FTZ R130, R26, R124.reuse ;  /* 0x0000007c1a827220 */ /* 0x080fe20000410000 */
[----:B------:R-:W-:Y:S01]  /*48f0*/  FFMA.FTZ R132, R27, R124, -R126 ;  /* 0x0000007c1b847223 */ /* 0x000fe2000001087e */
[----:B------:R-:W-:Y:S01]  /*4900*/  FMUL.FTZ R124, R166, R30 ;  /* 0x0000001ea67c7220 */ /* 0x000fe20000410000 */
[----:B------:R-:W-:Y:S01]  /*4910*/  FMUL.FTZ R220, R67, R157 ;  /* 0x0000009d43dc7220 */ /* 0x000fe20000410000 */
[C---:B---3--:R-:W-:Y:S01]  /*4920*/  FMUL.FTZ R5, R131.reuse, R5 ;  /* 0x0000000583057220 */ /* 0x048fe20000410000 */
[----:B------:R-:W-:Y:S01]  /*4930*/  FMUL.FTZ R4, R131, R4 ;  /* 0x0000000483047220 */ /* 0x000fe20000410000 */
[----:B------:R-:W-:Y:S01]  /*4940*/  FFMA.FTZ R126, R167, R31, R124 ;  /* 0x0000001fa77e7223 */ /* 0x000fe2000001007c */
[----:B------:R-:W-:Y:S01]  /*4950*/  FFMA.FTZ R131, R27, R125, R130 ;  /* 0x0000007d1b837223 */ /* 0x000fe20000010082 */
[----:B------:R-:W-:Y:S01]  /*4960*/  FMUL.FTZ R124, R66, R157 ;  /* 0x0000009d427c7220 */ /* 0x000fe20000410000 */
[----:B------:R-:W-:Y:S01]  /*4970*/  FMUL.FTZ R125, R167, R30 ;  /* 0x0000001ea77d7220 */ /* 0x000fe20000410000 */
[C---:B------:R-:W-:Y:S01]  /*4980*/  FMUL.FTZ R220, R119.reuse, R220 ;  /* 0x000000dc77dc7220 */ /* 0x040fe20000410000 */
[----:B------:R-:W-:Y:S01]  /*4990*/  FMUL.FTZ R130, R28, R126 ;  /* 0x0000007e1c827220 */ /* 0x000fe20000410000 */
[----:B------:R-:W-:Y:S01]  /*49a0*/  FMUL.FTZ R219, R119, R124 ;  /* 0x0000007c77db7220 */ /* 0x000fe20000410000 */
[----:B------:R-:W-:Y:S01]  /*49b0*/  FFMA.FTZ R125, R166, R31, -R125 ;  /* 0x0000001fa67d7223 */ /* 0x000fe2000001087d */
[C---:B0-----:R-:W-:Y:S01]  /*49c0*/  FMUL.FTZ R24, R11.reuse, R170 ;  /* 0x000000aa0b187220 */ /* 0x041fe20000410000 */
[----:B------:R-:W-:Y:S01]  /*49d0*/  FADD.FTZ R124, R220, R131 ;  /* 0x00000083dc7c7221 */ /* 0x000fe20000010000 */
[----:B------:R-:W-:Y:S01]  /*49e0*/  FMUL.FTZ R25, R11, R171 ;  /* 0x000000ab0b197220 */ /* 0x000fe20000410000 */
[----:B------:R-:W-:Y:S01]  /*49f0*/  FADD.FTZ R132, R219, R132 ;  /* 0x00000084db847221 */ /* 0x000fe20000010000 */
[----:B------:R-:W-:Y:S01]  /*4a00*/  FMUL.FTZ R11, R185, R134 ;  /* 0x00000086b90b7220 */ /* 0x000fe20000410000 */
[-C--:B------:R-:W-:Y:S01]  /*4a10*/  FMUL.FTZ R131, R28, R125.reuse ;  /* 0x0000007d1c837220 */ /* 0x080fe20000410000 */
[C---:B------:R-:W-:Y:S01]  /*4a20*/  FFMA.FTZ R130, R29.reuse, R125, -R130 ;  /* 0x0000007d1d827223 */ /* 0x040fe20000010882 */
[----:B------:R-:W-:Y:S01]  /*4a30*/  FMUL.FTZ R134, R24, R124 ;  /* 0x0000007c18867220 */ /* 0x000fe20000410000 */
[----:B------:R-:W-:Y:S01]  /*4a40*/  FMUL.FTZ R125, R60, R164 ;  /* 0x000000a43c7d7220 */ /* 0x000fe20000410000 */
[----:B------:R-:W-:Y:S01]  /*4a50*/  FMUL.FTZ R135, R24, R132 ;  /* 0x0000008418877220 */ /* 0x000fe20000410000 */
[----:B------:R-:W-:Y:S01]  /*4a60*/  FFMA.FTZ R131, R29, R126, R131 ;  /* 0x0000007e1d837223 */ /* 0x000fe20000010083 */
[----:B------:R-:W-:Y:S01]  /*4a70*/  FFMA.FTZ R133, R25, R132, -R134 ;  /* 0x0000008419857223 */ /* 0x000fe20000010886 */
[----:B------:R-:W-:Y:S01]  /*4a80*/  FMUL.FTZ R217, R61, R164 ;  /* 0x000000a43dd97220 */ /* 0x000fe20000410000 */
[----:B------:R-:W-:Y:S01]  /*4a90*/  FMUL.FTZ R218, R112, R125 ;  /* 0x0000007d70da7220 */ /* 0x000fe20000410000 */
[----:B------:R-:W-:Y:S01]  /*4aa0*/  FFMA.FTZ R132, R25, R124, R135 ;  /* 0x0000007c19847223 */ /* 0x000fe20000010087 */
[----:B------:R-:W-:Y:S01]  /*4ab0*/  FMUL.FTZ R124, R26, R131 ;  /* 0x000000831a7c7220 */ /* 0x000fe20000410000 */
[----:B------:R-:W-:Y:S01]  /*4ac0*/  FMUL.FTZ R217, R112, R217 ;  /* 0x000000d970d97220 */ /* 0x000fe20000410000 */
[----:B------:R-:W-:Y:S01]  /*4ad0*/  FADD.FTZ R133, R218, R133 ;  /* 0x00000085da857221 */ /* 0x000fe20000010000 */
[-C--:B------:R-:W-:Y:S01]  /*4ae0*/  FMUL.FTZ R126, R26, R130.reuse ;  /* 0x000000821a7e7220 */ /* 0x080fe20000410000 */
[----:B------:R-:W-:Y:S01]  /*4af0*/  FFMA.FTZ R130, R27, R130, -R124 ;  /* 0x000000821b827223 */ /* 0x000fe2000001087c */
[----:B------:R-:W-:Y:S01]  /*4b00*/  FADD.FTZ R132, R217, R132 ;  /* 0x00000084d9847221 */ /* 0x000fe20000010000 */
[----:B------:R-:W-:Y:S01]  /*4b10*/  FMUL.FTZ R124, R22, R133 ;  /* 0x00000085167c7220 */ /* 0x000fe20000410000 */
[-C--:B------:R-:W-:Y:S01]  /*4b20*/  FMUL.FTZ R216, R63, R163.reuse ;  /* 0x000000a33fd87220 */ /* 0x080fe20000410000 */
[----:B------:R-:W-:Y:S02]  /*4b30*/  MUFU.COS R180, R181 ;  /* 0x000000b500b47308 */ /* 0x000fe40000000000 */
[-C--:B------:R-:W-:Y:S01]  /*4b40*/  FFMA.FTZ R125, R23, R132.reuse, R124 ;  /* 0x00000084177d7223 */ /* 0x080fe2000001007c */
[----:B------:R-:W-:Y:S01]  /*4b50*/  FMUL.FTZ R124, R62, R163 ;  /* 0x000000a33e7c7220 */ /* 0x000fe20000410000 */
[----:B------:R-:W-:Y:S01]  /*4b60*/  FMUL.FTZ R134, R22, R132 ;  /* 0x0000008416867220 */ /* 0x000fe20000410000 */
[----:B------:R-:W-:Y:S01]  /*4b70*/  FMUL.FTZ R216, R113, R216 ;  /* 0x000000d871d87220 */ /* 0x000fe20000410000 */
[----:B------:R-:W-:Y:S01]  /*4b80*/  FFMA.FTZ R126, R27, R131, R126 ;  /* 0x000000831b7e7223 */ /* 0x000fe2000001007e */
[----:B------:R-:W-:Y:S01]  /*4b90*/  FMUL.FTZ R215, R113, R124 ;  /* 0x0000007c71d77220 */ /* 0x000fe20000410000 */
[----:B------:R-:W-:Y:S01]  /*4ba0*/  FFMA.FTZ R134, R23, R133, -R134 ;  /* 0x0000008517867223 */ /* 0x000fe20000010886 */
[----:B------:R-:W-:Y:S01]  /*4bb0*/  FADD.FTZ R124, R216, R125 ;  /* 0x0000007dd87c7221 */ /* 0x000fe20000010000 */
[C---:B------:R-:W-:Y:S01]  /*4bc0*/  FMUL.FTZ R132, R24.reuse, R126 ;  /* 0x0000007e18847220 */ /* 0x040fe20000410000 */
[----:B------:R-:W-:Y:S01]  /*4bd0*/  FMUL.FTZ R125, R24, R130 ;  /* 0x00000082187d7220 */ /* 0x000fe20000410000 */
[----:B------:R-:W-:-:S02]  /*4be0*/  FADD.FTZ R134, R215, R134 ;  /* 0x00000086d7867221 */ /* 0x000fc40000010000 */
[C---:B------:R-:W-:Y:S01]  /*4bf0*/  FFMA.FTZ R132, R25.reuse, R130, -R132 ;  /* 0x0000008219847223 */ /* 0x040fe20000010884 */
[----:B------:R-:W-:Y:S01]  /*4c00*/  FFMA.FTZ R126, R25, R126, R125 ;  /* 0x0000007e197e7223 */ /* 0x000fe2000001007d */
[----:B------:R-:W-:Y:S01]  /*4c10*/  FMUL.FTZ R130, R20, R124 ;  /* 0x0000007c14827220 */ /* 0x000fe20000410000 */
[----:B------:R-:W-:Y:S01]  /*4c20*/  FMUL.FTZ R125, R56, R162 ;  /* 0x000000a2387d7220 */ /* 0x000fe20000410000 */
[----:B------:R-:W-:Y:S01]  /*4c30*/  FMUL.FTZ R133, R20, R134 ;  /* 0x0000008614857220 */ /* 0x000fe20000410000 */
[----:B------:R-:W-:Y:S01]  /*4c40*/  FMUL.FTZ R213, R57, R162 ;  /* 0x000000a239d57220 */ /* 0x000fe20000410000 */
[C---:B------:R-:W-:Y:S01]  /*4c50*/  FFMA.FTZ R131, R21.reuse, R134, -R130 ;  /* 0x0000008615837223 */ /* 0x040fe20000010882 */
        /* <DEDUP_REMOVED lines=8> */
[C---:B------:R-:W-:Y:S01]  /*4ce0*/  FMUL.FTZ R124, R18.reuse, R131 ;  /* 0x00000083127c7220 */ /* 0x040fe20000410000 */
[-C--:B------:R-:W-:Y:S01]  /*4cf0*/  FMUL.FTZ R212, R59, R161.reuse ;  /* 0x000000a13bd47220 */ /* 0x080fe20000410000 */
[----:B------:R-:W-:Y:S01]  /*4d00*/  FFMA.FTZ R125, R23, R126, R125 ;  /* 0x0000007e177d7223 */ /* 0x000fe2000001007d */
[-C--:B------:R-:W-:Y:S01]  /*4d10*/  FMUL.FTZ R126, R18, R130.reuse ;  /* 0x00000082127e7220 */ /* 0x080fe20000410000 */
[----:B------:R-:W-:Y:S01]  /*4d20*/  FFMA.FTZ R133, R19, R130, R124 ;  /* 0x0000008213857223 */ /* 0x000fe2000001007c */
[----:B------:R-:W-:Y:S01]  /*4d30*/  FMUL.FTZ R124, R58, R161 ;  /* 0x000000a13a7c7220 */ /* 0x000fe20000410000 */
[----:B------:R-:W-:Y:S01]  /*4d40*/  FMUL.FTZ R212, R115, R212 ;  /* 0x000000d473d47220 */ /* 0x000fe20000410000 */
[----:B------:R-:W-:Y:S01]  /*4d50*/  FFMA.FTZ R130, R19, R131, -R126 ;  /* 0x0000008313827223 */ /* 0x000fe2000001087e */
[CC--:B------:R-:W-:Y:S01]  /*4d60*/  FMUL.FTZ R126, R20.reuse, R125.reuse ;  /* 0x0000007d147e7220 */ /* 0x0c0fe20000410000 */
[----:B------:R-:W-:Y:S01]  /*4d70*/  FMUL.FTZ R211, R115, R124 ;  /* 0x0000007c73d37220 */ /* 0x000fe20000410000 */
[-C--:B------:R-:W-:Y:S01]  /*4d80*/  FMUL.FTZ R124, R20, R132.reuse ;  /* 0x00000084147c7220 */ /* 0x080fe20000410000 */
[----:B------:R-:W-:Y:S01]  /*4d90*/  FADD.FTZ R133, R212, R133 ;  /* 0x00000085d4857221 */ /* 0x000fe20000010000 */
[----:B------:R-:W-:Y:S01]  /*4da0*/  FFMA.FTZ R126, R21, R132, -R126 ;  /* 0x00000084157e7223 */ /* 0x000fe2000001087e */
[----:B------:R-:W-:Y:S01]  /*4db0*/  FADD.FTZ R130, R211, R130 ;  /* 0x00000082d3827221 */ /* 0x000fe20000010000 */
[----:B------:R-:W-:Y:S01]  /*4dc0*/  FFMA.FTZ R124, R21, R125, R124 ;  /* 0x0000007d157c7223 */ /* 0x000fe2000001007c */
[----:B------:R-:W-:Y:S01]  /*4dd0*/  FMUL.FTZ R132, R16, R133 ;  /* 0x0000008510847220 */ /* 0x000fe20000410000 */
[----:B------:R-:W-:Y:S01]  /*4de0*/  FMUL.FTZ R125, R52, R156 ;  /* 0x0000009c347d7220 */ /* 0x000fe20000410000 */
        /* <DEDUP_REMOVED lines=36> */
[C---:B------:R-:W-:Y:S01]  /*5030*/  FMUL.FTZ R130, R14.reuse, R124 ;  /* 0x0000007c0e827220 */ /* 0x040fe20000410000 */
[-C--:B------:R-:W-:Y:S01]  /*5040*/  FMUL.FTZ R125, R14, R126.reuse ;  /* 0x0000007e0e7d7220 */ /* 0x080fe20000410000 */
[----:B------:R-:W-:Y:S01]  /*5050*/  FADD.FTZ R134, R205, R134 ;  /* 0x00000086cd867221 */ /* 0x000fe20000010000 */
[C---:B------:R-:W-:Y:S01]  /*5060*/  FMUL.FTZ R132, R10.reuse, R131 ;  /* 0x000000830a847220 */ /* 0x040fe20000410000 */
[-C--:B------:R-:W-:Y:S01]  /*5070*/  FMUL.FTZ R204, R51, R153.reuse ;  /* 0x0000009933cc7220 */ /* 0x080fe20000410000 */
        /* <DEDUP_REMOVED lines=37> */
[----:B------:R-:W-:Y:S01]  /*52d0*/  MUFU.EX2 R179, R179 ;  /* 0x000000b300b37308 */ /* 0x000fe20000000800 */
[----:B------:R-:W-:Y:S01]  /*52e0*/  FFMA.FTZ R133, R7, R131, -R126 ;  /* 0x0000008307857223 */ /* 0x000fe2000001087e */
[----:B------:R-:W-:Y:S01]  /*52f0*/  FMUL.FTZ R200, R105, R200 ;  /* 0x000000c869c87220 */ /* 0x000fe20000410000 */
[----:B------:R-:W-:Y:S01]  /*5300*/  FADD.FTZ R132, R199, R132 ;  /* 0x00000084c7847221 */ /* 0x000fe20000010000 */
[----:B------:R-:W0:Y:S01]  /*5310*/  @P3 LDS.64 R146, [R146+0xa888] ;  /* 0x00a8880092923984 */ /* 0x000e220000000a00 */
[----:B------:R-:W-:-:S03]  /*5320*/  FMUL.FTZ R131, R8, R125 ;  /* 0x0000007d08837220 */ /* 0x000fc60000410000 */
[----:B------:R-:W1:Y:S01]  /*5330*/  MUFU.SIN R2, R181 ;  /* 0x000000b500027308 */ /* 0x000e620000000400 */
        /* <DEDUP_REMOVED lines=16> */
[----:B-1----:R-:W-:Y:S01]  /*5440*/  FMUL.FTZ R2, R179, R2 ;  /* 0x00000002b3027220 */ /* 0x002fe20000410000 */
        /* <DEDUP_REMOVED lines=11> */
[-C--:B------:R-:W-:Y:S01]  /*5500*/  FMUL.FTZ R198, R42, R149.reuse ;  /* 0x000000952ac67220 */ /* 0x080fe20000410000 */
[----:B------:R-:W-:Y:S01]  /*5510*/  FMUL.FTZ R124, R43, R149 ;  /* 0x000000952b7c7220 */ /* 0x000fe20000410000 */
[C---:B------:R-:W-:Y:S01]  /*5520*/  FFMA.FTZ R134, R3.reuse, R134, R131 ;  /* 0x0000008603867223 */ /* 0x040fe20000010083 */
[-C--:B------:R-:W-:Y:S01]  /*5530*/  FFMA.FTZ R125, R3, R130.reuse, R132 ;  /* 0x00000082037d7223 */ /* 0x080fe20000010084 */
[----:B------:R-:W-:Y:S01]  /*5540*/  FMUL.FTZ R130, R2, R130 ;  /* 0x0000008202827220 */ /* 0x000fe20000410000 */
[----:B------:R-:W-:Y:S01]  /*5550*/  LEA.HI R131, R169, R169, RZ, 0x1e ;  /* 0x000000a9a9837211 */ /* 0x000fe200078ff0ff */
[C---:B------:R-:W-:Y:S01]  /*5560*/  FMUL.FTZ R197, R107.reuse, R124 ;  /* 0x0000007c6bc57220 */ /* 0x040fe20000410000 */
[----:B------:R-:W-:Y:S01]  /*5570*/  FMUL.FTZ R198, R107, R198 ;  /* 0x000000c66bc67220 */ /* 0x000fe20000410000 */
[----:B------:R-:W-:Y:S01]  /*5580*/  BSSY B0, `(.L_x_5005) ;  /* 0x0000012000007945 */ /* 0x000fe20003800000 */
[----:B------:R-:W-:Y:S01]  /*5590*/  FFMA.FTZ R124, R3, R126, -R130 ;  /* 0x0000007e037c7223 */ /* 0x000fe20000010882 */
[----:B------:R-:W-:Y:S01]  /*55a0*/  ISETP.GT.U32.AND P2, PT, R169, 0x1f, PT ;  /* 0x0000001fa900780c */ /* 0x000fe20003f44070 */
[----:B------:R-:W-:Y:S01]  /*55b0*/  FADD.FTZ R127, R197, R134 ;  /* 0x00000086c57f7221 */ /* 0x000fe20000010000 */
[----:B------:R-:W-:Y:S01]  /*55c0*/  LEA R170, R131, R168, 0x4 ;  /* 0x000000a883aa7211 */ /* 0x000fe200078e20ff */
[----:B------:R-:W-:Y:S01]  /*55d0*/  FADD.FTZ R126, R198, R135 ;  /* 0x00000087c67e7221 */ /* 0x000fe20000010000 */
[----:B0-----:R-:W-:Y:S09]  /*55e0*/  @P3 BRA `(.L_x_5006) ;  /* 0x00000000002c3947 */ /* 0x001ff20003800000 */
        /* <DEDUP_REMOVED lines=11> */
.L_x_5006:
[----:B------:R-:W-:Y:S05]  /*56a0*/  BSYNC B0 ;  /* 0x0000000000007941 */ /* 0x000fea0003800000 */
.L_x_5005:
        /* <DEDUP_REMOVED lines=141> */
.L_x_5128:
        /* <DEDUP_REMOVED lines=14> */
.L_x_5131:
[----:B------:R-:W-:-:S03]  /*6060*/  UMOV UR48, 0xffffffff ;  /* 0xffffffff00307882 */ /* 0x000fc60000000000 */
[----:B------:R-:W-:Y:S05]  /*6070*/  BRA.DIV UR48, `(.L_x_5010) ;  /* 0x00000082305c7947 */ /* 0x000fea000b800000 */
.L_x_5134:
[----:B------:R-:W-:-:S03]  /*6080*/  UMOV UR48, 0xffffffff ;  /* 0xffffffff00307882 */ /* 0x000fc60000000000 */
[----:B------:R-:W-:Y:S05]  /*6090*/  BRA.DIV UR48, `(.L_x_5011) ;  /* 0x00000082307c7947 */ /* 0x000fea000b800000 */
.L_x_5137:
[----:B------:R-:W-:-:S03]  /*60a0*/  UMOV UR48, 0xffffffff ;  /* 0xffffffff00307882 */ /* 0x000fc60000000000 */
[----:B------:R-:W-:Y:S05]  /*60b0*/  BRA.DIV UR48, `(.L_x_5012) ;  /* 0x00000082309c7947 */ /* 0x000fea000b800000 */
.L_x_5140:
        /* <DEDUP_REMOVED lines=10> */
.L_x_5150:
        /* <DEDUP_REMOVED lines=44> */
.L_x_5007:
[----:B------:R-:W-:Y:S05]  /*6420*/  WARPSYNC.ALL ;  /* 0x0000000000007948 */ /* 0x000fea0003800000 */
[----:B------:R-:W-:Y:S01]  /*6430*/  BAR.SYNC.DEFER_BLOCKING 0x0 ;  /* 0x0000000000007b1d */ /* 0x000fe20000010000 */
[CC--:B-12---:R-:W-:Y:S01]  /*6440*/  FMUL.FTZ R121, R2.reuse, R147.reuse ;  /* 0x0000009302797220 */ /* 0x0c6fe20000410000 */
[----:B------:R-:W-:Y:S01]  /*6450*/  FMUL.FTZ R120, R2, -R146 ;  /* 0x8000009202787220 */ /* 0x000fe20000410000 */
[----:B------:R-:W-:Y:S01]  /*6460*/  MOV R122, UR13 ;  /* 0x0000000d007a7c02 */ /* 0x000fe20008000f00 */
[C---:B------:R-:W-:Y:S01]  /*6470*/  FMUL.FTZ R123, R3.reuse, R192 ;  /* 0x000000c0037b7220 */ /* 0x040fe20000410000 */
[C---:B------:R-:W-:Y:S01]  /*6480*/  FFMA.FTZ R121, R3.reuse, R146, -R121 ;  /* 0x0000009203797223 */ /* 0x040fe20000010879 */
[C---:B------:R-:W-:Y:S01]  /*6490*/  FFMA.FTZ R120, R3.reuse, -R147, R120 ;  /* 0x8000009303787223 */ /* 0x040fe20000010078 */
[----:B------:R-:W-:Y:S01]  /*64a0*/  ISETP.GE.OR P0, PT, R122, UR54, P0 ;  /* 0x000000367a007c0c */ /* 0x000fe20008706670 */
[C---:B------:R-:W-:Y:S01]  /*64b0*/  FMUL.FTZ R122, R2.reuse, R192 ;  /* 0x000000c0027a7220 */ /* 0x040fe20000410000 */
[----:B------:R-:W-:Y:S01]  /*64c0*/  FFMA.FTZ R123, -R2, R191, -R123 ;  /* 0x000000bf027b7223 */ /* 0x000fe2000001097b */
        /* <DEDUP_REMOVED lines=15> */
[----:B------:R-:W1:Y:S01]  /*65c0*/  LDS.64 R120, [R170+0x8478] ;  /* 0x00847800aa787984 */ /* 0x000e620000000a00 */
[C---:B------:R-:W-:Y:S01]  /*65d0*/  FMUL.FTZ R122, R8.reuse, -R128 ;  /* 0x80000080087a7220 */ /* 0x040fe20000410000 */
        /* <DEDUP_REMOVED lines=8> */
[----:B0-----:R-:W-:Y:S01]  /*6660*/  FMUL.FTZ R130, R10, -R128 ;  /* 0x800000800a827220 */ /* 0x001fe20000410000 */
        /* <DEDUP_REMOVED lines=20> */
[CC--:B------:R-:W-:Y:S01]  /*67b0*/  FMUL.FTZ R124, R10.reuse, -R125.reuse ;  /* 0x8000007d0a7c7220 */ /* 0x0c0fe20000410000 */
        /* <DEDUP_REMOVED lines=11> */
[C---:B------:R-:W-:Y:S01]  /*6870*/  FMUL.FTZ R126, R12.reuse, -R125 ;  /* 0x8000007d0c7e7220 */ /* 0x040fe20000410000 */
[----:B------:R-:W-:Y:S01]  /*6880*/  FMUL.FTZ R128, R12, -R124 ;  /* 0x8000007c0c807220 */ /* 0x000fe20000410000 */
[C---:B------:R-:W-:Y:S01]  /*6890*/  FFMA.FTZ R123, R166.reuse, R120, -R123 ;  /* 0x00000078a67b7223 */ /* 0x040fe2000001087b */
[----:B------:R-:W-:Y:S01]  /*68a0*/  FFMA.FTZ R122, R166, R121, R122 ;  /* 0x00000079a67a7223 */ /* 0x000fe2000001007a */
[C---:B------:R-:W-:Y:S01]  /*68b0*/  FFMA.FTZ R126, R13.reuse, R124, -R126 ;  /* 0x0000007c0d7e7223 */ /* 0x040fe2000001087e */
        /* <DEDUP_REMOVED lines=12> */
[----:B------:R-:W-:Y:S01]  /*6980*/  FADD.FTZ R128, -R181, R128 ;  /* 0x00000080b5807221 */ /* 0x000fe20000010100 */
[----:B------:R-:W-:Y:S01]  /*6990*/  FADD.FTZ R224, R224, R123 ;  /* 0x0000007be0e07221 */ /* 0x000fe20000010000 */
[----:B------:R-:W-:Y:S01]  /*69a0*/  FADD.FTZ R223, R223, R120 ;  /* 0x00000078dfdf7221 */ /* 0x000fe20000010000 */
[-C--:B------:R-:W-:Y:S01]  /*69b0*/  FFMA.FTZ R127, R21, R122.reuse, R121 ;  /* 0x0000007a157f7223 */ /* 0x080fe20000010079 */
[----:B------:R-:W-:Y:S01]  /*69c0*/  FMUL.FTZ R124, R20, -R122 ;  /* 0x8000007a147c7220 */ /* 0x000fe20000410000 */
[C---:B------:R-:W-:Y:S01]  /*69d0*/  FMUL.FTZ R120, R28.reuse, R224 ;  /* 0x000000e01c787220 */ /* 0x040fe20000410000 */
[-C--:B------:R-:W-:Y:S01]  /*69e0*/  FMUL.FTZ R121, R28, R223.reuse ;  /* 0x000000df1c797220 */ /* 0x080fe20000410000 */
[----:B------:R-:W-:Y:S01]  /*69f0*/  FADD.FTZ R126, R193, R126 ;  /* 0x0000007ec17e7221 */ /* 0x000fe20000010000 */
[C---:B------:R-:W-:Y:S01]  /*6a00*/  FMUL.FTZ R122, R14.reuse, -R128 ;  /* 0x800000800e7a7220 */ /* 0x040fe20000410000 */
[C---:B------:R-:W-:Y:S01]  /*6a10*/  FFMA.FTZ R120, R29.reuse, R223, -R120 ;  /* 0x000000df1d787223 */ /* 0x040fe20000010878 */
[----:B------:R-:W-:Y:S01]  /*6a20*/  FFMA.FTZ R121, R29, R224, R121 ;  /* 0x000000e01d797223 */ /* 0x000fe20000010079 */
[-C--:B------:R-:W-:Y:S01]  /*6a30*/  FMUL.FTZ R125, R14, -R126.reuse ;  /* 0x8000007e0e7d7220 */ /* 0x080fe20000410000 */
[----:B------:R-:W-:Y:S01]  /*6a40*/  FFMA.FTZ R123, R15, R126, -R122 ;  /* 0x0000007e0f7b7223 */ /* 0x000fe2000001087a */
[----:B------:R-:W-:Y:S01]  /*6a50*/  FADD.FTZ R221, R221, R120 ;  /* 0x00000078dddd7221 */ /* 0x000fe20000010000 */
[----:B------:R-:W-:Y:S01]  /*6a60*/  FADD.FTZ R222, R222, R121 ;  /* 0x00000079dede7221 */ /* 0x000fe20000010000 */
[----:B------:R-:W-:Y:S01]  /*6a70*/  FFMA.FTZ R124, R21, R130, -R124 ;  /* 0x00000082157c7223 */ /* 0x000fe2000001087c */
[----:B------:R-:W-:Y:S01]  /*6a80*/  FFMA.FTZ R125, R15, R128, R125 ;  /* 0x000000800f7d7223 */ /* 0x000fe2000001007d */
[C---:B------:R-:W-:Y:S01]  /*6a90*/  FMUL.FTZ R122, R26.reuse, R221 ;  /* 0x000000dd1a7a7220 */ /* 0x040fe20000410000 */
[----:B------:R-:W-:Y:S01]  /*6aa0*/  FMUL.FTZ R120, R26, R222 ;  /* 0x000000de1a787220 */ /* 0x000fe20000410000 */
[C---:B------:R-:W-:Y:S01]  /*6ab0*/  FMUL.FTZ R130, R22.reuse, -R124 ;  /* 0x8000007c16827220 */ /* 0x040fe20000410000 */
[----:B------:R-:W-:Y:S01]  /*6ac0*/  FMUL.FTZ R126, R22, -R127 ;  /* 0x8000007f167e7220 */ /* 0x000fe20000410000 */
[C---:B------:R-:W-:Y:S01]  /*6ad0*/  FFMA.FTZ R121, R27.reuse, R222, R122 ;  /* 0x000000de1b797223 */ /* 0x040fe2000001007a */
[----:B------:R-:W-:Y:S01]  /*6ae0*/  FFMA.FTZ R120, R27, R221, -R120 ;  /* 0x000000dd1b787223 */ /* 0x000fe20000010878 */
[----:B------:R-:W-:Y:S01]  /*6af0*/  FADD.FTZ R122, R194, R123 ;  /* 0x0000007bc27a7221 */ /* 0x000fe20000010000 */
[----:B------:R-:W-:Y:S01]  /*6b00*/  FADD.FTZ R125, -R182, R125 ;  /* 0x0000007db67d7221 */ /* 0x000fe20000010100 */
[----:B------:R-:W-:Y:S01]  /*6b10*/  FADD.FTZ R220, R220, R121 ;  /* 0x00000079dcdc7221 */ /* 0x000fe20000010000 */
[----:B------:R-:W-:Y:S01]  /*6b20*/  FADD.FTZ R219, R219, R120 ;  /* 0x00000078dbdb7221 */ /* 0x000fe20000010000 */
[C---:B------:R-:W-:Y:S01]  /*6b30*/  FFMA.FTZ R130, R23.reuse, R127, R130 ;  /* 0x0000007f17827223 */ /* 0x040fe20000010082 */
[----:B------:R-:W-:Y:S01]  /*6b40*/  FFMA.FTZ R128, R23, R124, -R126 ;  /* 0x0000007c17807223 */ /* 0x000fe2000001087e */
[C---:B------:R-:W-:Y:S01]  /*6b50*/  FMUL.FTZ R120, R24.reuse, R220 ;  /* 0x000000dc18787220 */ /* 0x040fe20000410000 */
[----:B------:R-:W-:Y:S01]  /*6b60*/  FMUL.FTZ R123, R24, R219 ;  /* 0x000000db187b7220 */ /* 0x000fe20000410000 */
[C---:B------:R-:W-:Y:S01]  /*6b70*/  FMUL.FTZ R124, R16.reuse, -R125 ;  /* 0x8000007d107c7220 */ /* 0x040fe20000410000 */
        /* <DEDUP_REMOVED lines=10> */
[----:B------:R-:W-:Y:S01]  /*6c20*/  FMUL.FTZ R121, R22, R217 ;  /* 0x000000d916797220 */ /* 0x000fe20000410000 */
[----:B------:R-:W-:Y:S01]  /*6c30*/  FFMA.FTZ R122, R25, R130, R122 ;  /* 0x00000082197a7223 */ /* 0x000fe2000001007a */
[----:B------:R-:W-:Y:S01]  /*6c40*/  FFMA.FTZ R126, R17, R125, R126 ;  /* 0x0000007d117e7223 */ /* 0x000fe2000001007e */
[C---:B------:R-:W-:Y:S01]  /*6c50*/  FFMA.FTZ R123, R23.reuse, R217, R120 ;  /* 0x000000d9177b7223 */ /* 0x040fe20000010078 */
[----:B------:R-:W-:Y:S01]  /*6c60*/  FFMA.FTZ R120, R23, R218, -R121 ;  /* 0x000000da17787223 */ /* 0x000fe20000010879 */
[----:B------:R-:W-:Y:S01]  /*6c70*/  FMUL.FTZ R121, R26, -R128 ;  /* 0x800000801a797220 */ /* 0x000fe20000410000 */
[----:B------:R-:W-:Y:S01]  /*6c80*/  FADD.FTZ R126, -R183, R126 ;  /* 0x0000007eb77e7221 */ /* 0x000fe20000010100 */
[----:B------:R-:W-:Y:S01]  /*6c90*/  FADD.FTZ R216, R216, R123 ;  /* 0x0000007bd8d87221 */ /* 0x000fe20000010000 */
[----:B------:R-:W-:Y:S01]  /*6ca0*/  FADD.FTZ R215, R215, R120 ;  /* 0x00000078d7d77221 */ /* 0x000fe20000010000 */
[----:B------:R-:W-:Y:S01]  /*6cb0*/  FFMA.FTZ R125, R27, R122, R121 ;  /* 0x0000007a1b7d7223 */ /* 0x000fe20000010079 */
[----:B------:R-:W-:Y:S01]  /*6cc0*/  FADD.FTZ R127, R228, R127 ;  /* 0x0000007fe47f7221 */ /* 0x000fe20000010000 */
[C---:B------:R-:W-:Y:S01]  /*6cd0*/  FMUL.FTZ R120, R20.reuse, R216 ;  /* 0x000000d814787220 */ /* 0x040fe20000410000 */
[-C--:B------:R-:W-:Y:S01]  /*6ce0*/  FMUL.FTZ R123, R20, R215.reuse ;  /* 0x000000d7147b7220 */ /* 0x080fe20000410000 */
[----:B------:R-:W-:Y:S01]  /*6cf0*/  FMUL.FTZ R124, R26, -R122 ;  /* 0x8000007a1a7c7220 */ /* 0x000fe20000410000 */
[C---:B------:R-:W-:Y:S01]  /*6d00*/  FMUL.FTZ R122, R18.reuse, -R126 ;  /* 0x8000007e127a7220 */ /* 0x040fe20000410000 */
[C---:B------:R-:W-:Y:S01]  /*6d10*/  FFMA.FTZ R121, R21.reuse, R215, -R120 ;  /* 0x000000d715797223 */ /* 0x040fe20000010878 */
[----:B------:R-:W-:Y:S01]  /*6d20*/  FFMA.FTZ R120, R21, R216, R123 ;  /* 0x000000d815787223 */ /* 0x000fe2000001007b */
[-C--:B------:R-:W-:Y:S01]  /*6d30*/  FMUL.FTZ R123, R18, -R127.reuse ;  /* 0x8000007f127b7220 */ /* 0x080fe20000410000 */
[----:B------:R-:W-:Y:S01]  /*6d40*/  FFMA.FTZ R124, R27, R128, -R124 ;  /* 0x000000801b7c7223 */ /* 0x000fe2000001087c */
[----:B------:R-:W-:Y:S01]  /*6d50*/  FADD.FTZ R214, R214, R121 ;  /* 0x00000079d6d67221 */ /* 0x000fe20000010000 */
[----:B------:R-:W-:Y:S01]  /*6d60*/  FADD.FTZ R213, R213, R120 ;  /* 0x00000078d5d57221 */ /* 0x000fe20000010000 */
[C---:B------:R-:W-:Y:S01]  /*6d70*/  FFMA.FTZ R122, R19.reuse, R127, -R122 ;  /* 0x0000007f137a7223 */ /* 0x040fe2000001087a */
[----:B------:R-:W-:Y:S01]  /*6d80*/  FFMA.FTZ R127, R19, R126, R123 ;  /* 0x0000007e137f7223 */ /* 0x000fe2000001007b */
[C---:B------:R-:W-:Y:S01]  /*6d90*/  FMUL.FTZ R120, R18.reuse, R214 ;  /* 0x000000d612787220 */ /* 0x040fe20000410000 */
[-C--:B------:R-:W-:Y:S01]  /*6da0*/  FMUL.FTZ R121, R18, R213.reuse ;  /* 0x000000d512797220 */ /* 0x080fe20000410000 */
[C---:B------:R-:W-:Y:S01]  /*6db0*/  FMUL.FTZ R128, R28.reuse, -R124 ;  /* 0x8000007c1c807220 */ /* 0x040fe20000410000 */
[----:B------:R-:W-:Y:S01]  /*6dc0*/  FADD.FTZ R122, R229, R122 ;  /* 0x0000007ae57a7221 */ /* 0x000fe20000010000 */
[C---:B------:R-:W-:Y:S01]  /*6dd0*/  FFMA.FTZ R123, R19.reuse, R213, R120 ;  /* 0x000000d5137b7223 */ /* 0x040fe20000010078 */
[----:B------:R-:W-:Y:S01]  /*6de0*/  FFMA.FTZ R120, R19, R214, -R121 ;  /* 0x000000d613787223 */ /* 0x000fe20000010879 */
[-C--:B------:R-:W-:Y:S01]  /*6df0*/  FMUL.FTZ R126, R28, -R125.reuse ;  /* 0x8000007d1c7e7220 */ /* 0x080fe20000410000 */
[----:B------:R-:W-:Y:S01]  /*6e00*/  FFMA.FTZ R125, R29, R125, R128 ;  /* 0x0000007d1d7d7223 */ /* 0x000fe20000010080 */
[----:B------:R-:W-:Y:S01]  /*6e10*/  FADD.FTZ R212, R212, R123 ;  /* 0x0000007bd4d47221 */ /* 0x000fe20000010000 */
[----:B------:R-:W-:Y:S01]  /*6e20*/  FADD.FTZ R211, R211, R120 ;  /* 0x00000078d3d37221 */ /* 0x000fe20000010000 */
[----:B------:R-:W-:Y:S01]  /*6e30*/  FADD.FTZ R127, -R184, R127 ;  /* 0x0000007fb87f7221 */ /* 0x000fe20000010100 */
[----:B------:R-:W-:Y:S01]  /*6e40*/  FMUL.FTZ R128, R20, -R122 ;  /* 0x8000007a14807220 */ /* 0x000fe20000410000 */
[C---:B------:R-:W-:Y:S01]  /*6e50*/  FMUL.FTZ R120, R16.reuse, R212 ;  /* 0x000000d410787220 */ /* 0x040fe20000410000 */
[----:B------:R-:W-:Y:S01]  /*6e60*/  FFMA.FTZ R124, R29, R124, -R126 ;  /* 0x0000007c1d7c7223 */ /* 0x000fe2000001087e */
        /* <DEDUP_REMOVED lines=59> */
[----:B------:R-:W-:Y:S01]  /*7220*/  MOV R129, UR7 ;  /* 0x0000000700817c02 */ /* 0x000fe20008000f00 */
[----:B------:R-:W-:Y:S01]  /*7230*/  HFMA2.MMA R121, -RZ, RZ, 0, 0 ;  /* 0x00000000ff797435 */ /* 0x000fe200000001ff */
[-C--:B------:R-:W-:Y:S01]  /*7240*/  FMUL.FTZ R132, R30, -R126.reuse ;  /* 0x8000007e1e847220 */ /* 0x080fe20000410000 */
[C---:B------:R-:W-:Y:S01]  /*7250*/  FFMA.FTZ R130, R31.reuse, R126, -R128 ;  /* 0x0000007e1f827223 */ /* 0x040fe20000010880 */
[C---:B------:R-:W-:Y:S01]  /*7260*/  FMUL.FTZ R126, R6.reuse, R201 ;  /* 0x000000c9067e7220 */ /* 0x040fe20000410000 */
[----:B------:R-:W-:Y:S01]  /*7270*/  FMUL.FTZ R128, R6, R202 ;  /* 0x000000ca06807220 */ /* 0x000fe20000410000 */
[----:B------:R-:W-:Y:S01]  /*7280*/  FFMA.FTZ R131, R31, R127, R132 ;  /* 0x0000007f1f837223 */ /* 0x000fe20000010084 */
[----:B------:R-:W-:Y:S01]  /*7290*/  LEA R166, R129, R168, 0x4 ;  /* 0x000000a881a67211 */ /* 0x000fe200078e20ff */
[C---:B------:R-:W-:Y:S01]  /*72a0*/  FFMA.FTZ R127, R7.reuse, R202, -R126 ;  /* 0x000000ca077f7223 */ /* 0x040fe2000001087e */
[----:B------:R-:W-:Y:S01]  /*72b0*/  FFMA.FTZ R128, R7, R201, R128 ;  /* 0x000000c907807223 */ /* 0x000fe20000010080 */
[C---:B------:R-:W-:Y:S01]  /*72c0*/  FMUL.FTZ R129, R30.reuse, -R125 ;  /* 0x8000007d1e817220 */ /* 0x040fe20000410000 */
[-C--:B------:R-:W-:Y:S01]  /*72d0*/  FMUL.FTZ R126, R30, -R124.reuse ;  /* 0x8000007c1e7e7220 */ /* 0x080fe20000410000 */
[----:B------:R-:W-:Y:S01]  /*72e0*/  FADD.FTZ R200, R200, R127 ;  /* 0x0000007fc8c87221 */ /* 0x000fe20000010000 */
[----:B------:R-:W-:Y:S01]  /*72f0*/  FADD.FTZ R199, R199, R128 ;  /* 0x00000080c7c77221 */ /* 0x000fe20000010000 */
[C---:B------:R-:W-:Y:S01]  /*7300*/  FFMA.FTZ R124, R31.reuse, R124, -R129 ;  /* 0x0000007c1f7c7223 */ /* 0x040fe20000010881 */
[----:B------:R-:W-:Y:S01]  /*7310*/  MOV R120, 0x3f800000 ;  /* 0x3f80000000787802 */ /* 0x000fe20000000f00 */
[CC--:B------:R-:W-:Y:S01]  /*7320*/  FMUL.FTZ R128, R4.reuse, R200.reuse ;  /* 0x000000c804807220 */ /* 0x0c0fe20000410000 */
[----:B------:R-:W-:Y:S01]  /*7330*/  FMUL.FTZ R129, R4, R199 ;  /* 0x000000c704817220 */ /* 0x000fe20000410000 */
[----:B------:R-:W-:Y:S01]  /*7340*/  CS2R R122, SRZ ;  /* 0x00000000007a7805 */ /* 0x000fe2000001ff00 */
        /* <DEDUP_REMOVED lines=59> */
.L_x_5155:
        /* <DEDUP_REMOVED lines=13> */
.L_x_5017:
[----:B------:R-:W-:Y:S05]  /*77d0*/  BSYNC B0 ;  /* 0x0000000000007941 */ /* 0x000fea0003800000 */
.L_x_5016:
[----:B------:R-:W-:Y:S01]  /*77e0*/  UMOV UR48, 0xffffffff ;  /* 0xffffffff00307882 */ /* 0x000fe20000000000 */
[----:B------:R-:W-:Y:S02]  /*77f0*/  ISETP.GT.U32.AND P0, PT, R234, 0x1d, PT ;  /* 0x0000001dea00780c */ /* 0x000fe40003f04070 */
[----:B------:R-:W-:Y:S11]  /*7800*/  BRA.DIV UR48, `(.L_x_5018) ;  /* 0x0000007230187947 */ /* 0x000ff6000b800000 */
[----:B--2---:R2:W1:Y:S04]  /*7810*/  SHFL.DOWN PT, R136, R247, 0x2, 0x1f ;  /* 0x08401f00f7887f89 */ /* 0x00446800000e0000 */
[----:B---3--:R2:W3:Y:S04]  /*7820*/  SHFL.DOWN PT, R137, R246, 0x2, 0x1f ;  /* 0x08401f00f6897f89 */ /* 0x0084e800000e0000 */
[----:B----4-:R2:W4:Y:S04]  /*7830*/  SHFL.DOWN PT, R138, R245, 0x2, 0x1f ;  /* 0x08401f00f58a7f89 */ /* 0x01052800000e0000 */
[----:B0-----:R2:W0:Y:S02]  /*7840*/  SHFL.DOWN PT, R227, R244, 0x2, 0x1f ;  /* 0x08401f00f4e37f89 */ /* 0x00142400000e0000 */
.L_x_5161:
        /* <DEDUP_REMOVED lines=13> */
.L_x_5020:
[----:B------:R-:W-:Y:S05]  /*7920*/  BSYNC B0 ;  /* 0x0000000000007941 */ /* 0x000fea0003800000 */
.L_x_5019:
[----:B------:R-:W-:Y:S01]  /*7930*/  UMOV UR48, 0xffffffff ;  /* 0xffffffff00307882 */ /* 0x000fe20000000000 */
[----:B------:R-:W-:Y:S02]  /*7940*/  ISETP.GT.U32.AND P0, PT, R234, 0x1b, PT ;  /* 0x0000001bea00780c */ /* 0x000fe40003f04070 */
[----:B------:R-:W-:Y:S11]  /*7950*/  BRA.DIV UR48, `(.L_x_5021) ;  /* 0x0000007230347947 */ /* 0x000ff6000b800000 */
[----:B-1----:R1:W1:Y:S04]  /*7960*/  SHFL.DOWN PT, R136, R247, 0x4, 0x1f ;  /* 0x08801f00f7887f89 */ /* 0x00226800000e0000 */
[----:B---3--:R3:W1:Y:S04]  /*7970*/  SHFL.DOWN PT, R137, R246, 0x4, 0x1f ;  /* 0x08801f00f6897f89 */ /* 0x00866800000e0000 */
[----:B----4-:R3:W4:Y:S04]  /*7980*/  SHFL.DOWN PT, R138, R245, 0x4, 0x1f ;  /* 0x08801f00f58a7f89 */ /* 0x01072800000e0000 */
[----:B0-----:R3:W0:Y:S02]  /*7990*/  SHFL.DOWN PT, R227, R244, 0x4, 0x1f ;  /* 0x08801f00f4e37f89 */ /* 0x00162400000e0000 */
.L_x_5167:
        /* <DEDUP_REMOVED lines=13> */
.L_x_5023:
[----:B------:R-:W-:Y:S05]  /*7a70*/  BSYNC B0 ;  /* 0x0000000000007941 */ /* 0x000fea0003800000 */
.L_x_5022:
[----:B------:R-:W-:Y:S01]  /*7a80*/  UMOV UR48, 0xffffffff ;  /* 0xffffffff00307882 */ /* 0x000fe20000000000 */
[----:B------:R-:W-:Y:S02]  /*7a90*/  ISETP.GT.U32.AND P0, PT, R234, 0x17, PT ;  /* 0x00000017ea00780c */ /* 0x000fe40003f04070 */
[----:B------:R-:W-:Y:S11]  /*7aa0*/  BRA.DIV UR48, `(.L_x_5024) ;  /* 0x0000007230507947 */ /* 0x000ff6000b800000 */
[----:B-1----:R1:W1:Y:S04]  /*7ab0*/  SHFL.DOWN PT, R136, R247, 0x8, 0x1f ;  /* 0x09001f00f7887f89 */ /* 0x00226800000e0000 */
[----:B------:R0:W1:Y:S04]  /*7ac0*/  SHFL.DOWN PT, R137, R246, 0x8, 0x1f ;  /* 0x09001f00f6897f89 */ /* 0x00006800000e0000 */
[----:B----4-:R4:W1:Y:S04]  /*7ad0*/  SHFL.DOWN PT, R138, R245, 0x8, 0x1f ;  /* 0x09001f00f58a7f89 */ /* 0x01086800000e0000 */
[----:B0-----:R4:W0:Y:S02]  /*7ae0*/  SHFL.DOWN PT, R227, R244, 0x8, 0x1f ;  /* 0x09001f00f4e37f89 */ /* 0x00182400000e0000 */
.L_x_5173:
        /* <DEDUP_REMOVED lines=13> */
.L_x_5026:
[----:B------:R-:W-:Y:S05]  /*7bc0*/  BSYNC B0 ;  /* 0x0000000000007941 */ /* 0x000fea0003800000 */
.L_x_5025:
[----:B------:R-:W-:Y:S01]  /*7bd0*/  UMOV UR48, 0xffffffff ;  /* 0xffffffff00307882 */ /* 0x000fe20000000000 */
[----:B------:R-:W-:Y:S02]  /*7be0*/  ISETP.GT.U32.AND P0, PT, R234, 0xf, PT ;  /* 0x0000000fea00780c */ /* 0x000fe40003f04070 */
[----:B------:R-:W-:Y:S11]  /*7bf0*/  BRA.DIV UR48, `(.L_x_5027) ;  /* 0x00000072306c7947 */ /* 0x000ff6000b800000 */
[----:B-1----:R1:W1:Y:S04]  /*7c00*/  SHFL.DOWN PT, R136, R247, 0x10, 0x1f ;  /* 0x0a001f00f7887f89 */ /* 0x00226800000e0000 */
[----:B------:R0:W1:Y:S04]  /*7c10*/  SHFL.DOWN PT, R137, R246, 0x10, 0x1f ;  /* 0x0a001f00f6897f89 */ /* 0x00006800000e0000 */
[----:B------:R1:W1:Y:S04]  /*7c20*/  SHFL.DOWN PT, R138, R245, 0x10, 0x1f ;  /* 0x0a001f00f58a7f89 */ /* 0x00026800000e0000 */
[----:B0-----:R0:W0:Y:S02]  /*7c30*/  SHFL.DOWN PT, R227, R244, 0x10, 0x1f ;  /* 0x0a001f00f4e37f89 */ /* 0x00102400000e0000 */
.L_x_5179:
        /* <DEDUP_REMOVED lines=13> */
.L_x_5029:
[----:B------:R-:W-:Y:S05]  /*7d10*/  BSYNC B0 ;  /* 0x0000000000007941 */ /* 0x000fea0003800000 */
.L_x_5028:
        /* <DEDUP_REMOVED lines=21> */
.L_x_5193:
        /* <DEDUP_REMOVED lines=17> */
.L_x_5032:
[----:B------:R-:W-:Y:S05]  /*7f80*/  BSYNC B0 ;  /* 0x0000000000007941 */ /* 0x000fea0003800000 */
.L_x_5031:
        /* <DEDUP_REMOVED lines=36> */
.L_x_5014:
[----:B------:R-:W-:Y:S05]  /*81d0*/  WARPSYNC.ALL ;  /* 0x0000000000007948 */ /* 0x000fea0003800000 */
[----:B------:R-:W-:Y:S01]  /*81e0*/  BAR.SYNC.DEFER_BLOCKING 0x0 ;  /* 0x0000000000007b1d */ /* 0x000fe20000010000 */
[----:B------:R-:W-:Y:S01]  /*81f0*/  ISETP.NE.AND P0, PT, R169, RZ, PT ;  /* 0x000000ffa900720c */ /* 0x000fe20003f05270 */
[----:B------:R-:W-:-:S04]  /*8200*/  ULEA UR48, UR13, 0xfffff800, 0xb ;  /* 0xfffff8000d307891 */ /* 0x000fc8000f8e583f */
[----:B------:R-:W-:Y:S01]  /*8210*/  UIADD3 UR48, -UR48, UR56, URZ ;  /* 0x0000003830307290 */ /* 0x000fe2000fffe13f */
[----:B------:R-:W-:Y:S01]  /*8220*/  BSSY B0, `(.L_x_5033) ;  /* 0x00001e4000007945 */ /* 0x000fe20003800000 */
[----:B0-----:R-:W0:Y:S06]  /*8230*/  LDS.64 R124, [R170+0x8e88] ;  /* 0x008e8800aa7c7984 */ /* 0x001e2c0000000a00 */
        /* <DEDUP_REMOVED lines=24> */
[----:B------:R-:W-:Y:S02]  /*83c0*/  FFMA.FTZ R7, R0, R226, RZ ;  /* 0x000000e200077223 */ /* 0x000fe400000100ff */
        /* <DEDUP_REMOVED lines=8> */
[----:B------:R-:W-:Y:S01]  /*8450*/  FADD.FTZ R8, -R179, R8 ;  /* 0x00000008b3087221 */ /* 0x000fe20000010100 */
[----:B------:R-:W-:Y:S02]  /*8460*/  FMUL.FTZ R179, R178, R152 ;  /* 0x00000098b2b37220 */ /* 0x000fe40000410000 */
        /* <DEDUP_REMOVED lines=8> */
[-C--:B------:R-:W-:Y:S01]  /*84f0*/  FMUL.FTZ R3, R12, -R175.reuse ;  /* 0x800000af0c037220 */ /* 0x080fe20000410000 */
[----:B--2---:R-:W-:Y:S02]  /*8500*/  FMUL.FTZ R167, R175, R154 ;  /* 0x0000009aafa77220 */ /* 0x004fe40000410000 */
[C---:B------:R-:W-:Y:S01]  /*8510*/  FFMA.FTZ R4, R13.reuse, R175, -R4 ;  /* 0x000000af0d047223 */ /* 0x040fe20000010804 */
[----:B------:R-:W-:Y:S01]  /*8520*/  FFMA.FTZ R10, R13, R180, R3 ;  /* 0x000000b40d0a7223 */ /* 0x000fe20000010003 */
[----:B------:R-:W-:Y:S02]  /*8530*/  FMUL.FTZ R3, R116, R160 ;  /* 0x000000a074037220 */ /* 0x000fe40000410000 */
[----:B------:R-:W-:Y:S01]  /*8540*/  FADD.FTZ R193, R193, R4 ;  /* 0x00000004c1c17221 */ /* 0x000fe20000010000 */
[----:B------:R-:W-:Y:S01]  /*8550*/  FADD.FTZ R10, -R181, R10 ;  /* 0x0000000ab50a7221 */ /* 0x000fe20000010100 */
[-C--:B------:R-:W-:Y:S01]  /*8560*/  FFMA.FTZ R226, R68, -R3.reuse, R226 ;  /* 0x8000000344e27223 */ /* 0x080fe200000100e2 */
[----:B------:R-:W-:Y:S01]  /*8570*/  FFMA.FTZ R3, R69, -R3, R225 ;  /* 0x8000000345037223 */ /* 0x000fe200000100e1 */
[C---:B------:R-:W-:Y:S01]  /*8580*/  FMUL.FTZ R5, R14.reuse, -R193 ;  /* 0x800000c10e057220 */ /* 0x040fe20000410000 */
[----:B------:R-:W-:Y:S01]  /*8590*/  FMUL.FTZ R4, R14, -R10 ;  /* 0x8000000a0e047220 */ /* 0x000fe20000410000 */
[----:B------:R-:W-:-:S02]  /*85a0*/  FFMA.FTZ R225, R0, -R225, RZ ;  /* 0x800000e100e17223 */ /* 0x000fc400000100ff */
[C---:B------:R-:W-:Y:S01]  /*85b0*/  FFMA.FTZ R5, R15.reuse, R10, R5 ;  /* 0x0000000a0f057223 */ /* 0x040fe20000010005 */
[----:B------:R-:W-:Y:S01]  /*85c0*/  FFMA.FTZ R9, R15, R193, -R4 ;  /* 0x000000c10f097223 */ /* 0x000fe20000010804 */
[C---:B------:R-:W-:Y:S01]  /*85d0*/  FFMA.FTZ R4, R148.reuse, R223, R7 ;  /* 0x000000df94047223 */ /* 0x040fe20000010007 */
[----:B------:R-:W-:Y:S01]  /*85e0*/  FFMA.FTZ R12, R148, -R224, R225 ;  /* 0x800000e0940c7223 */ /* 0x000fe200000100e1 */
[----:B------:R-:W-:Y:S01]  /*85f0*/  FADD.FTZ R182, -R182, R5 ;  /* 0x00000005b6b67221 */ /* 0x000fe20000010100 */
[----:B------:R-:W-:Y:S01]  /*8600*/  FADD.FTZ R9, R194, R9 ;  /* 0x00000009c2097221 */ /* 0x000fe20000010000 */
[----:B------:R-:W-:Y:S01]  /*8610*/  FFMA.FTZ R13, R145, R221, R4 ;  /* 0x000000dd910d7223 */ /* 0x000fe20000010004 */
[----:B------:R-:W-:Y:S01]  /*8620*/  FFMA.FTZ R223, R70, -R6, R223 ;  /* 0x8000000646df7223 */ /* 0x000fe200000100df */
[C---:B------:R-:W-:Y:S01]  /*8630*/  FMUL.FTZ R4, R16.reuse, -R182 ;  /* 0x800000b610047220 */ /* 0x040fe20000410000 */
[----:B------:R-:W-:Y:S01]  /*8640*/  FMUL.FTZ R7, R16, -R9 ;  /* 0x8000000910077220 */ /* 0x000fe20000410000 */
[----:B------:R-:W-:Y:S01]  /*8650*/  FFMA.FTZ R224, R71, -R6, R224 ;  /* 0x8000000647e07223 */ /* 0x000fe200000100e0 */
        /* <DEDUP_REMOVED lines=10> */
[-C--:B------:R-:W-:Y:S01]  /*8700*/  FMUL.FTZ R4, R18, -R14.reuse ;  /* 0x8000000e12047220 */ /* 0x080fe20000410000 */
[----:B------:R-:W-:Y:S01]  /*8710*/  FFMA.FTZ R6, R142, R215, R7 ;  /* 0x000000d78e067223 */ /* 0x000fe20000010007 */
[----:B------:R-:W-:Y:S01]  /*8720*/  FMUL.FTZ R12, R119, R157 ;  /* 0x0000009d770c7220 */ /* 0x000fe20000410000 */
[C---:B------:R-:W-:Y:S01]  /*8730*/  FFMA.FTZ R5, R19.reuse, R14, R5 ;  /* 0x0000000e13057223 */ /* 0x040fe20000010005 */
[----:B------:R-:W-:Y:S01]  /*8740*/  FFMA.FTZ R4, R19, R228, -R4 ;  /* 0x000000e413047223 */ /* 0x000fe20000010804 */
[----:B------:R-:W-:Y:S01]  /*8750*/  FFMA.FTZ R19, R141, R214, R6 ;  /* 0x000000d68d137223 */ /* 0x000fe20000010006 */
[-C--:B------:R-:W-:Y:S01]  /*8760*/  FFMA.FTZ R219, R66, -R12.reuse, R219 ;  /* 0x8000000c42db7223 */ /* 0x080fe200000100db */
[----:B------:R-:W-:Y:S01]  /*8770*/  FADD.FTZ R184, -R184, R5 ;  /* 0x00000005b8b87221 */ /* 0x000fe20000010100 */
[----:B------:R-:W-:Y:S01]  /*8780*/  FADD.FTZ R229, R229, R4 ;  /* 0x00000004e5e57221 */ /* 0x000fe20000010000 */
        /* <DEDUP_REMOVED lines=13> */
[----:B------:R-:W-:Y:S01]  /*8860*/  FFMA.FTZ R13, R61, -R13, R217 ;  /* 0x8000000d3d0d7223 */ /* 0x000fe200000100d9 */
[C---:B------:R-:W-:Y:S01]  /*8870*/  FMUL.FTZ R5, R22.reuse, -R230 ;  /* 0x800000e616057220 */ /* 0x040fe20000410000 */
[-C--:B------:R-:W-:Y:S01]  /*8880*/  FMUL.FTZ R4, R22, -R18.reuse ;  /* 0x8000001216047220 */ /* 0x080fe20000410000 */
[----:B------:R-:W-:Y:S01]  /*8890*/  FFMA.FTZ R6, R38, R207, R7 ;  /* 0x000000cf26067223 */ /* 0x000fe20000010007 */
[-C--:B------:R-:W-:Y:S01]  /*88a0*/  FFMA.FTZ R215, R62, -R15.reuse, R215 ;  /* 0x8000000f3ed77223 */ /* 0x080fe200000100d7 */
[C---:B------:R-:W-:Y:S01]  /*88b0*/  FFMA.FTZ R5, R23.reuse, R18, R5 ;  /* 0x0000001217057223 */ /* 0x040fe20000010005 */
[----:B------:R-:W-:Y:S01]  /*88c0*/  FFMA.FTZ R4, R23, R230, -R4 ;  /* 0x000000e617047223 */ /* 0x000fe20000010804 */
[----:B------:R-:W-:Y:S01]  /*88d0*/  FFMA.FTZ R7, R37, R206, R6 ;  /* 0x000000ce25077223 */ /* 0x000fe20000010006 */
[----:B------:R-:W-:Y:S01]  /*88e0*/  FFMA.FTZ R15, R63, -R15, R216 ;  /* 0x8000000f3f0f7223 */ /* 0x000fe200000100d8 */
[----:B------:R-:W-:Y:S01]  /*88f0*/  FADD.FTZ R186, -R186, R5 ;  /* 0x00000005baba7221 */ /* 0x000fe20000010100 */
[----:B------:R-:W-:Y:S01]  /*8900*/  FADD.FTZ R231, R231, R4 ;  /* 0x00000004e7e77221 */ /* 0x000fe20000010000 */
[----:B------:R-:W-:Y:S01]  /*8910*/  FFMA.FTZ R6, R36, R203, R7 ;  /* 0x000000cb24067223 */ /* 0x000fe20000010007 */
[----:B------:R-:W-:Y:S01]  /*8920*/  FMUL.FTZ R16, R114, R162 ;  /* 0x000000a272107220 */ /* 0x000fe20000410000 */
        /* <DEDUP_REMOVED lines=10> */
[----:B------:R-:W-:Y:S01]  /*89d0*/  FFMA.FTZ R16, R57, -R16, R213 ;  /* 0x8000001039107223 */ /* 0x000fe200000100d5 */
[----:B------:R-:W-:Y:S01]  /*89e0*/  FFMA.FTZ R216, R142, -R216, R217 ;  /* 0x800000d88ed87223 */ /* 0x000fe200000100d9 */
[CC--:B------:R-:W-:Y:S01]  /*89f0*/  FMUL.FTZ R5, R26.reuse, -R233.reuse ;  /* 0x800000e91a057220 */ /* 0x0c0fe20000410000 */
[----:B------:R-:W-:Y:S01]  /*8a00*/  FMUL.FTZ R4, R26, -R24 ;  /* 0x800000181a047220 */ /* 0x000fe20000410000 */
[----:B------:R-:W-:Y:S01]  /*8a10*/  FFMA.FTZ R26, R34, R200, R7 ;  /* 0x000000c8221a7223 */ /* 0x000fe20000010007 */
[----:B------:R-:W-:Y:S01]  /*8a20*/  FMUL.FTZ R7, R191, UR58 ;  /* 0x0000003abf077c20 */ /* 0x000fe20008410000 */
[C---:B------:R-:W-:Y:S01]  /*8a30*/  FFMA.FTZ R5, R27.reuse, R24, R5 ;  /* 0x000000181b057223 */ /* 0x040fe20000010005 */
[----:B------:R-:W-:Y:S01]  /*8a40*/  FFMA.FTZ R4, R27, R233, -R4 ;  /* 0x000000e91b047223 */ /* 0x000fe20000010804 */
[----:B------:R-:W-:Y:S01]  /*8a50*/  FFMA.FTZ R27, R33, R196, R26 ;  /* 0x000000c4211b7223 */ /* 0x000fe2000001001a */
[----:B------:R-:W-:Y:S01]  /*8a60*/  FFMA.FTZ R7, R192, UR57, -R7 ;  /* 0x00000039c0077c23 */ /* 0x000fe20008010807 */
[----:B------:R-:W-:Y:S01]  /*8a70*/  FADD.FTZ R188, -R188, R5 ;  /* 0x00000005bcbc7221 */ /* 0x000fe20000010100 */
[----:B------:R-:W-:Y:S01]  /*8a80*/  FADD.FTZ R237, R237, R4 ;  /* 0x00000004eded7221 */ /* 0x000fe20000010000 */
[----:B------:R-:W-:Y:S01]  /*8a90*/  FMUL.FTZ R5, R107, R149 ;  /* 0x000000956b057220 */ /* 0x000fe20000410000 */
[-C--:B------:R-:W-:Y:S01]  /*8aa0*/  FFMA.FTZ R196, R40, -R6.reuse, R196 ;  /* 0x8000000628c47223 */ /* 0x080fe200000100c4 */
[----:B------:R-:W-:Y:S01]  /*8ab0*/  FFMA.FTZ R6, R41, -R6, R195 ;  /* 0x8000000629067223 */ /* 0x000fe200000100c3 */
[C---:B------:R-:W-:Y:S01]  /*8ac0*/  FMUL.FTZ R4, R28.reuse, -R237 ;  /* 0x800000ed1c047220 */ /* 0x040fe20000410000 */
[----:B------:R-:W-:Y:S01]  /*8ad0*/  FMUL.FTZ R28, R28, -R188 ;  /* 0x800000bc1c1c7220 */ /* 0x000fe20000410000 */
[----:B------:R-:W-:Y:S01]  /*8ae0*/  FFMA.FTZ R124, R43, -R5, R197 ;  /* 0x800000052b7c7223 */ /* 0x000fe200000100c5 */
[----:B------:R-:W-:Y:S01]  /*8af0*/  FMUL.FTZ R128, R188, R158 ;  /* 0x0000009ebc807220 */ /* 0x000fe20000410000 */
[C---:B------:R-:W-:Y:S01]  /*8b00*/  FFMA.FTZ R4, R29.reuse, R188, R4 ;  /* 0x000000bc1d047223 */ /* 0x040fe20000010004 */
[----:B------:R-:W-:Y:S01]  /*8b10*/  FFMA.FTZ R29, R29, R237, -R28 ;  /* 0x000000ed1d1d7223 */ /* 0x000fe2000001081c */
[----:B-1----:R-:W-:Y:S01]  /*8b20*/  FMUL.FTZ R120, R124, R7 ;  /* 0x000000077c787220 */ /* 0x002fe20000410000 */
[----:B------:R-:W-:Y:S01]  /*8b30*/  SHF.L.U32 R7, R169, 0x5, RZ ;  /* 0x00000005a9077819 */ /* 0x000fe200000006ff */
[----:B------:R-:W-:Y:S01]  /*8b40*/  FADD.FTZ R26, -R189, R4 ;  /* 0x00000004bd1a7221 */ /* 0x000fe20000010100 */
[----:B------:R-:W-:Y:S01]  /*8b50*/  FMUL.FTZ R4, R43, R192 ;  /* 0x000000c02b047220 */ /* 0x000fe20000410000 */
[----:B------:R-:W-:Y:S01]  /*8b60*/  FADD.FTZ R238, R238, R29 ;  /* 0x0000001deeee7221 */ /* 0x000fe20000010000 */
[C---:B------:R-:W-:Y:S01]  /*8b70*/  FFMA.FTZ R43, R42.reuse, -R5, R198 ;  /* 0x800000052a2b7223 */ /* 0x040fe200000100c6 */
[----:B------:R-:W-:Y:S01]  /*8b80*/  FMUL.FTZ R29, R41, R176 ;  /* 0x000000b0291d7220 */ /* 0x000fe20000410000 */
[----:B------:R-:W-:Y:S01]  /*8b90*/  FFMA.FTZ R42, R42, R191, R4 ;  /* 0x000000bf2a2a7223 */ /* 0x000fe20000010004 */
[C---:B------:R-:W-:Y:S01]  /*8ba0*/  FMUL.FTZ R4, R30.reuse, -R26 ;  /* 0x8000001a1e047220 */ /* 0x040fe20000410000 */
[-C--:B------:R-:W-:Y:S01]  /*8bb0*/  FMUL.FTZ R5, R30, -R238.reuse ;  /* 0x800000ee1e057220 */ /* 0x080fe20000410000 */
[----:B------:R-:W-:Y:S01]  /*8bc0*/  IADD3 R30, R7, 0x2, RZ ;  /* 0x00000002071e7810 */ /* 0x000fe20007ffe0ff */
[----:B------:R-:W-:Y:S01]  /*8bd0*/  FFMA.FTZ R29, R40, R171, R29 ;  /* 0x000000ab281d7223 */ /* 0x000fe2000001001d */
[C---:B------:R-:W-:Y:S01]  /*8be0*/  FFMA.FTZ R4, R31.reuse, R238, -R4 ;  /* 0x000000ee1f047223 */ /* 0x040fe20000010804 */
[----:B------:R-:W-:Y:S01]  /*8bf0*/  FFMA.FTZ R5, R31, R26, R5 ;  /* 0x0000001a1f057223 */ /* 0x000fe20000010005 */
[----:B------:R-:W-:Y:S01]  /*8c00*/  IADD3 R40, R7, 0x3, RZ ;  /* 0x0000000307287810 */ /* 0x000fe20007ffe0ff */
[----:B------:R-:W-:Y:S01]  /*8c10*/  FMUL.FTZ R28, R192, UR58 ;  /* 0x0000003ac01c7c20 */ /* 0x000fe20008410000 */
[----:B------:R-:W-:Y:S01]  /*8c20*/  FADD.FTZ R239, R239, R4 ;  /* 0x00000004efef7221 */ /* 0x000fe20000010000 */
[----:B------:R-:W-:Y:S01]  /*8c30*/  IADD3 R4, R7, 0x1, RZ ;  /* 0x0000000107047810 */ /* 0x000fe20007ffe0ff */
[----:B------:R-:W-:Y:S01]  /*8c40*/  FADD.FTZ R190, -R190, R5 ;  /* 0x00000005bebe7221 */ /* 0x000fe20000010100 */
[C---:B------:R-:W-:Y:S01]  /*8c50*/  FMUL.FTZ R5, R171.reuse, UR58 ;  /* 0x0000003aab057c20 */ /* 0x040fe20008410000 */
[-C--:B------:R-:W-:Y:S01]  /*8c60*/  LEA.HI.SX32 R131, R30, R7.reuse, 0x1b ;  /* 0x000000071e837211 */ /* 0x080fe200078fdaff */
[----:B------:R-:W-:Y:S01]  /*8c70*/  FMUL.FTZ R30, R176, UR58 ;  /* 0x0000003ab01e7c20 */ /* 0x000fe20008410000 */
[-C--:B------:R-:W-:Y:S01]  /*8c80*/  LEA.HI.SX32 R129, R4, R7.reuse, 0x1b ;  /* 0x0000000704817211 */ /* 0x080fe200078fdaff */
[----:B------:R-:W-:Y:S01]  /*8c90*/  FMUL.FTZ R41, R190, R160 ;  /* 0x000000a0be297220 */ /* 0x000fe20000410000 */
[-C--:B------:R-:W-:Y:S01]  /*8ca0*/  LEA.HI.SX32 R133, R40, R7.reuse, 0x1b ;  /* 0x0000000728857211 */ /* 0x080fe200078fdaff */
[----:B------:R-:W-:Y:S01]  /*8cb0*/  FFMA.FTZ R125, R171, UR57, R30 ;  /* 0x00000039ab7d7c23 */ /* 0x000fe2000801001e */
[----:B------:R-:W-:Y:S01]  /*8cc0*/  LEA.HI.SX32 R31, R7, R7, 0x1b ;  /* 0x00000007071f7211 */ /* 0x000fe200078fdaff */
[C---:B------:R-:W-:Y:S01]  /*8cd0*/  FFMA.FTZ R7, R176.reuse, UR57, -R5 ;  /* 0x00000039b0077c23 */ /* 0x040fe20008010805 */
[----:B------:R-:W-:Y:S01]  /*8ce0*/  FFMA.FTZ R28, R191, UR57, R28 ;  /* 0x00000039bf1c7c23 */ /* 0x000fe2000801001c */
[-C--:B------:R-:W-:Y:S01]  /*8cf0*/  FMUL.FTZ R5, R176, R150.reuse ;  /* 0x00000096b0057220 */ /* 0x080fe20000410000 */
[----:B------:R-:W-:Y:S01]  /*8d00*/  FMUL.FTZ R171, R171, R150 ;  /* 0x00000096abab7220 */ /* 0x000fe20000410000 */
[----:B------:R-:W-:Y:S01]  /*8d10*/  LEA R4, R31, R168, 0x2 ;  /* 0x000000a81f047211 */ /* 0x000fe200078e10ff */
[----:B------:R-:W-:Y:S01]  /*8d20*/  FMUL.FTZ R126, R6, R7 ;  /* 0x00000007067e7220 */ /* 0x000fe20000410000 */
[----:B------:R-:W-:Y:S01]  /*8d30*/  FMUL.FTZ R122, R26, R159 ;  /* 0x0000009f1a7a7220 */ /* 0x000fe20000410000 */
[----:B------:R-:W-:Y:S01]  /*8d40*/  FMUL.FTZ R7, R239, R160 ;  /* 0x000000a0ef077220 */ /* 0x000fe20000410000 */
[----:B------:R-:W-:Y:S01]  /*8d50*/  FMUL.FTZ R31, R3, R41 ;  /* 0x00000029031f7220 */ /* 0x000fe20000410000 */
[----:B------:R-:W-:Y:S01]  /*8d60*/  FFMA.FTZ R28, R43, R28, R120 ;  /* 0x0000001c2b1c7223 */ /* 0x000fe20000010078 */
[C---:B------:R-:W-:Y:S01]  /*8d70*/  FMUL.FTZ R121, R6.reuse, R5 ;  /* 0x0000000506797220 */ /* 0x040fe20000410000 */
[----:B------:R-:W-:Y:S01]  /*8d80*/  FMUL.FTZ R127, R6, R171 ;  /* 0x000000ab067f7220 */ /* 0x000fe20000410000 */
[----:B------:R-:W-:Y:S01]  /*8d90*/  FMUL.FTZ R120, R238, R159 ;  /* 0x0000009fee787220 */ /* 0x000fe20000410000 */
[----:B------:R-:W-:Y:S01]  /*8da0*/  FMUL.FTZ R6, R224, R122 ;  /* 0x0000007ae0067220 */ /* 0x000fe20000410000 */
[----:B------:R-:W-:Y:S01]  /*8db0*/  FFMA.FTZ R31, R226, R7, R31 ;  /* 0x00000007e21f7223 */ /* 0x000fe2000001001f */
[----:B------:R-:W-:Y:S01]  /*8dc0*/  FFMA.FTZ R40, R196, R171, R121 ;  /* 0x000000abc4287223 */ /* 0x000fe20000010079 */
[----:B------:R-:W-:Y:S01]  /*8dd0*/  FMUL.FTZ R121, R116, R7 ;  /* 0x0000000774797220 */ /* 0x000fe20000410000 */
[----:B------:R-:W-:Y:S01]  /*8de0*/  FFMA.FTZ R123, R223, R120, R6 ;  /* 0x00000078df7b7223 */ /* 0x000fe20000010006 */
[----:B------:R-:W-:Y:S01]  /*8df0*/  FADD.FTZ R6, RZ, R31 ;  /* 0x0000001fff067221 */ /* 0x000fe20000010000 */
[----:B------:R-:W-:Y:S01]  /*8e00*/  FFMA.FTZ R31, R196, R125, R126 ;  /* 0x0000007dc41f7223 */ /* 0x000fe2000001007e */
[----:B------:R-:W-:Y:S01]  /*8e10*/  FMUL.FTZ R7, R3, R7 ;  /* 0x0000000703077220 */ /* 0x000fe20000410000 */
[----:B------:R-:W-:Y:S01]  /*8e20*/  FMUL.FTZ R126, R237, R158 ;  /* 0x0000009eed7e7220 */ /* 0x000fe20000410000 */
[----:B------:R-:W-:Y:S01]  /*8e30*/  FMUL.FTZ R130, R11, R128 ;  /* 0x000000800b827220 */ /* 0x000fe20000410000 */
[----:B------:R-:W-:Y:S01]  /*8e40*/  FADD.FTZ R123, R6, R123 ;  /* 0x0000007b067b7221 */ /* 0x000fe20000010000 */
[----:B------:R-:W-:Y:S01]  /*8e50*/  FMUL.FTZ R6, R224, R120 ;  /* 0x00000078e0067220 */ /* 0x000fe20000410000 */
[-C--:B------:R-:W-:Y:S01]  /*8e60*/  FFMA.FTZ R7, R226, R41.reuse, -R7 ;  /* 0x00000029e2077223 */ /* 0x080fe20000010807 */
[----:B------:R-:W-:Y:S01]  /*8e70*/  FFMA.FTZ R130, R221, R126, R130 ;  /* 0x0000007edd827223 */ /* 0x000fe20000010082 */
[-C--:B------:R-:W-:Y:S01]  /*8e80*/  LEA R136, R129, R168.reuse, 0x2 ;  /* 0x000000a881887211 */ /* 0x080fe200078e10ff */
[----:B------:R-:W-:Y:S01]  /*8e90*/  FMUL.FTZ R41, R116, R41 ;  /* 0x0000002974297220 */ /* 0x000fe20000410000 */
[----:B------:R-:W-:Y:S01]  /*8ea0*/  LEA R131, R131, R168, 0x2 ;  /* 0x000000a883837211 */ /* 0x000fe200078e10ff */
[----:B------:R-:W-:Y:S01]  /*8eb0*/  FMUL.FTZ R120, R117, R120 ;  /* 0x0000007875787220 */ /* 0x000fe20000410000 */
[----:B------:R-:W-:Y:S01]  /*8ec0*/  FFMA.FTZ R6, R223, R122, -R6 ;  /* 0x0000007adf067223 */ /* 0x000fe20000010806 */
[----:B------:R-:W-:Y:S01]  /*8ed0*/  FADD.FTZ R7, RZ, R7 ;  /* 0x00000007ff077221 */ /* 0x000fe20000010000 */
[----:B------:R-:W-:Y:S01]  /*8ee0*/  FADD.FTZ R123, R123, R130 ;  /* 0x000000827b7b7221 */ /* 0x000fe20000010000 */
[----:B------:R-:W-:Y:S01]  /*8ef0*/  FMUL.FTZ R130, R11, R126 ;  /* 0x0000007e0b827220 */ /* 0x000fe20000410000 */
[-C--:B------:R-:W-:Y:S01]  /*8f00*/  FMUL.FTZ R132, R233, R157.reuse ;  /* 0x0000009de9847220 */ /* 0x080fe20000410000 */
[----:B------:R0:W-:Y:S01]  /*8f10*/  STS [R4+0x4200], R121 ;  /* 0x0042007904007388 */ /* 0x0001e20000000800 */
[----:B------:R-:W-:Y:S01]  /*8f20*/  FADD.FTZ R6, R7, R6 ;  /* 0x0000000607067221 */ /* 0x000fe20000010000 */
[----:B------:R-:W-:Y:S01]  /*8f30*/  FMUL.FTZ R134, R24, R157 ;  /* 0x0000009d18867220 */ /* 0x000fe20000410000 */
[----:B------:R-:W-:Y:S01]  /*8f40*/  FFMA.FTZ R7, R221, R128, -R130 ;  /* 0x00000080dd077223 */ /* 0x000fe20000010882 */
[----:B------:R1:W-:Y:S01]  /*8f50*/  STS [R136+0x4204], R41 ;  /* 0x0042042988007388 */ /* 0x0003e20000000800 */
[----:B------:R-:W-:Y:S01]  /*8f60*/  LEA R135, R133, R168, 0x2 ;  /* 0x000000a885877211 */ /* 0x000fe200078e10ff */
[----:B------:R-:W-:Y:S01]  /*8f70*/  FMUL.FTZ R122, R117, R122 ;  /* 0x0000007a757a7220 */ /* 0x000fe20000410000 */
[----:B------:R-:W-:Y:S01]  /*8f80*/  FMUL.FTZ R130, R12, R134 ;  /* 0x000000860c827220 */ /* 0x000fe20000410000 */
[----:B------:R2:W-:Y:S01]  /*8f90*/  STS [R131+0x4208], R120 ;  /* 0x0042087883007388 */ /* 0x0005e20000000800 */
[----:B------:R-:W-:Y:S01]  /*8fa0*/  FADD.FTZ R7, R6, R7 ;  /* 0x0000000706077221 */ /* 0x000fe20000010000 */
[----:B0-----:R-:W-:Y:S01]  /*8fb0*/  FMUL.FTZ R121, R12, R132 ;  /* 0x000000840c797220 */ /* 0x001fe20000410000 */
[----:B------:R-:W-:Y:S01]  /*8fc0*/  FMUL.FTZ R129, R231, R164 ;  /* 0x000000a4e7817220 */ /* 0x000fe20000410000 */
[----:B------:R-:W-:Y:S01]  /*8fd0*/  FFMA.FTZ R6, R219, R132, R130 ;  /* 0x00000084db067223 */ /* 0x000fe20000010082 */
[----:B------:R0:W-:Y:S01]  /*8fe0*/  STS [R135+0x420c], R122 ;  /* 0x00420c7a87007388 */ /* 0x0001e20000000800 */
[----:B-1----:R-:W-:Y:S01]  /*8ff0*/  FMUL.FTZ R41, R118, R126 ;  /* 0x0000007e76297220 */ /* 0x002fe20000410000 */
[----:B------:R-:W-:Y:S01]  /*9000*/  FMUL.FTZ R126, R18, R163 ;  /* 0x000000a3127e7220 */ /* 0x000fe20000410000 */
[----:B------:R-:W-:Y:S01]  /*9010*/  FMUL.FTZ R133, R112, R129 ;  /* 0x0000008170857220 */ /* 0x000fe20000410000 */
[----:B------:R-:W-:Y:S01]  /*9020*/  FADD.FTZ R6, R123, R6 ;  /* 0x000000067b067221 */ /* 0x000fe20000010000 */
[----:B--2---:R-:W-:Y:S01]  /*9030*/  FMUL.FTZ R131, R186, R164 ;  /* 0x000000a4ba837220 */ /* 0x004fe20000410000 */
[----:B------:R-:W-:Y:S01]  /*9040*/  FFMA.FTZ R120, R219, R134, -R121 ;  /* 0x00000086db787223 */ /* 0x000fe20000010879 */
[----:B------:R1:W-:Y:S01]  /*9050*/  STS [R4+0x4210], R41 ;  /* 0x0042102904007388 */ /* 0x0003e20000000800 */
[----:B------:R-:W-:Y:S01]  /*9060*/  FMUL.FTZ R123, R118, R128 ;  /* 0x00000080767b7220 */ /* 0x000fe20000410000 */
[----:B------:R-:W-:Y:S01]  /*9070*/  FMUL.FTZ R121, R13, R131 ;  /* 0x000000830d797220 */ /* 0x000fe20000410000 */
[----:B------:R-:W-:Y:S01]  /*9080*/  FADD.FTZ R7, R7, R120 ;  /* 0x0000007807077221 */ /* 0x000fe20000010000 */
[----:B0-----:R-:W-:Y:S01]  /*9090*/  FMUL.FTZ R122, R230, R163 ;  /* 0x000000a3e67a7220 */ /* 0x001fe20000410000 */
[----:B------:R-:W-:Y:S01]  /*90a0*/  FMUL.FTZ R120, R15, R126 ;  /* 0x0000007e0f787220 */ /* 0x000fe20000410000 */
[-C--:B------:R-:W-:Y:S01]  /*90b0*/  FFMA.FTZ R121, R218, R129.reuse, R121 ;  /* 0x00000081da797223 */ /* 0x080fe20000010079 */
[----:B------:R-:W-:Y:S01]  /*90c0*/  FMUL.FTZ R129, R13, R129 ;  /* 0x000000810d817220 */ /* 0x000fe20000410000 */
[----:B------:R-:W-:Y:S01]  /*90d0*/  FFMA.FTZ R30, R196, R5, -R127 ;  /* 0x00000005c41e7223 */ /* 0x000fe2000001087f */
[----:B------:R-:W-:Y:S01]  /*90e0*/  FMUL.FTZ R127, R119, R134 ;  /* 0x00000086777f7220 */ /* 0x000fe20000410000 */
[----:B-1----:R-:W-:Y:S01]  /*90f0*/  FFMA.FTZ R41, R215, R122, R120 ;  /* 0x0000007ad7297223 */ /* 0x002fe20000010078 */
[----:B------:R-:W-:Y:S01]  /*9100*/  FFMA.FTZ R120, R218, R131, -R129 ;  /* 0x00000083da787223 */ /* 0x000fe20000010881 */
[----:B------:R-:W-:Y:S01]  /*9110*/  FMUL.FTZ R129, R184, R162 ;  /* 0x000000a2b8817220 */ /* 0x000fe20000410000 */
[----:B------:R-:W-:Y:S01]  /*9120*/  FMUL.FTZ R125, R119, R132 ;  /* 0x00000084777d7220 */ /* 0x000fe20000410000 */
[----:B------:R0:W-:Y:S01]  /*9130*/  STS [R4+0x4214], R123 ;  /* 0x0042147b04007388 */ /* 0x0001e20000000800 */
[----:B------:R-:W-:Y:S01]  /*9140*/  FMUL.FTZ R135, R229, R162 ;  /* 0x000000a2e5877220 */ /* 0x000fe20000410000 */
[----:B------:R-:W-:Y:S01]  /*9150*/  FMUL.FTZ R17, R115, R161 ;  /* 0x000000a173117220 */ /* 0x000fe20000410000 */
[----:B------:R-:W-:Y:S01]  /*9160*/  FMUL.FTZ R128, R15, R122 ;  /* 0x0000007a0f807220 */ /* 0x000fe20000410000 */
[----:B------:R1:W-:Y:S01]  /*9170*/  STS [R4+0x421c], R127 ;  /* 0x00421c7f04007388 */ /* 0x0003e20000000800 */
[----:B------:R-:W-:Y:S01]  /*9180*/  FFMA.FTZ R213, R141, -R213, R216 ;  /* 0x800000d58dd57223 */ /* 0x000fe200000100d8 */
[----:B------:R-:W-:Y:S01]  /*9190*/  FMUL.FTZ R19, R108, R156 ;  /* 0x0000009c6c137220 */ /* 0x000fe20000410000 */
[-C--:B------:R-:W-:Y:S01]  /*91a0*/  FFMA.FTZ R211, R58, -R17.reuse, R211 ;  /* 0x800000113ad37223 */ /* 0x080fe200000100d3 */
[----:B------:R2:W-:Y:S01]  /*91b0*/  STS [R4+0x4220], R133 ;  /* 0x0042208504007388 */ /* 0x0005e20000000800 */
[----:B------:R-:W-:Y:S01]  /*91c0*/  FFMA.FTZ R17, R59, -R17, R212 ;  /* 0x800000113b117223 */ /* 0x000fe200000100d4 */
[----:B0-----:R-:W-:Y:S01]  /*91d0*/  FMUL.FTZ R123, R16, R129 ;  /* 0x00000081107b7220 */ /* 0x001fe20000410000 */
[----:B------:R-:W-:Y:S01]  /*91e0*/  FFMA.FTZ R212, R140, -R212, R213 ;  /* 0x800000d48cd47223 */ /* 0x000fe200000100d5 */
[----:B------:R0:W-:Y:S01]  /*91f0*/  STS [R4+0x4218], R125 ;  /* 0x0042187d04007388 */ /* 0x0001e20000000800 */
[----:B------:R-:W-:Y:S01]  /*9200*/  FFMA.FTZ R210, R52, -R19, R210 ;  /* 0x8000001334d27223 */ /* 0x000fe200000100d2 */
[----:B-1----:R-:W-:Y:S01]  /*9210*/  FMUL.FTZ R127, R113, R126 ;  /* 0x0000007e717f7220 */ /* 0x002fe20000410000 */
[----:B------:R-:W-:Y:S01]  /*9220*/  FFMA.FTZ R123, R214, R135, R123 ;  /* 0x00000087d67b7223 */ /* 0x000fe2000001007b */
[----:B------:R-:W-:Y:S01]  /*9230*/  FFMA.FTZ R19, R53, -R19, R209 ;  /* 0x8000001335137223 */ /* 0x000fe200000100d1 */
[----:B------:R-:W-:Y:S01]  /*9240*/  FMUL.FTZ R20, R109, R155 ;  /* 0x0000009b6d147220 */ /* 0x000fe20000410000 */
[-C--:B--2---:R-:W-:Y:S01]  /*9250*/  FMUL.FTZ R133, R114, R135.reuse ;  /* 0x0000008772857220 */ /* 0x084fe20000410000 */
[----:B------:R-:W-:Y:S01]  /*9260*/  FMUL.FTZ R135, R16, R135 ;  /* 0x0000008710877220 */ /* 0x000fe20000410000 */
[----:B------:R1:W-:Y:S01]  /*9270*/  STS [R4+0x422c], R127 ;  /* 0x00422c7f04007388 */ /* 0x0003e20000000800 */
[----:B------:R-:W-:Y:S01]  /*9280*/  FMUL.FTZ R131, R112, R131 ;  /* 0x0000008370837220 */ /* 0x000fe20000410000 */
[----:B0-----:R-:W-:Y:S01]  /*9290*/  FMUL.FTZ R125, R113, R122 ;  /* 0x0000007a717d7220 */ /* 0x001fe20000410000 */
[----:B------:R-:W-:Y:S01]  /*92a0*/  FFMA.FTZ R122, R215, R126, -R128 ;  /* 0x0000007ed77a7223 */ /* 0x000fe20000010880 */
[-C--:B------:R-:W-:Y:S01]  /*92b0*/  FMUL.FTZ R128, R14, R161.reuse ;  /* 0x000000a10e807220 */ /* 0x080fe20000410000 */
[----:B------:R-:W-:Y:S01]  /*92c0*/  FMUL.FTZ R126, R228, R161 ;  /* 0x000000a1e47e7220 */ /* 0x000fe20000410000 */
[----:B------:R-:W-:Y:S01]  /*92d0*/  FFMA.FTZ R209, R39, -R209, R212 ;  /* 0x800000d127d17223 */ /* 0x000fe200000100d4 */
[----:B------:R-:W-:Y:S01]  /*92e0*/  FFMA.FTZ R207, R54, -R20, R207 ;  /* 0x8000001436cf7223 */ /* 0x000fe200000100cf */
[C---:B------:R-:W-:Y:S01]  /*92f0*/  FMUL.FTZ R130, R17.reuse, R128 ;  /* 0x0000008011827220 */ /* 0x040fe20000410000 */
[----:B------:R-:W-:Y:S01]  /*9300*/  FMUL.FTZ R132, R17, R126 ;  /* 0x0000007e11847220 */ /* 0x000fe20000410000 */
[----:B-1----:R-:W-:Y:S01]  /*9310*/  FFMA.FTZ R127, R214, R129, -R135 ;  /* 0x00000081d67f7223 */ /* 0x002fe20000010887 */
[----:B------:R-:W-:Y:S01]  /*9320*/  FMUL.FTZ R135, R182, R156 ;  /* 0x0000009cb6877220 */ /* 0x000fe20000410000 */
[----:B------:R-:W-:Y:S01]  /*9330*/  FMUL.FTZ R21, R110, R154 ;  /* 0x0000009a6e157220 */ /* 0x000fe20000410000 */
[----:B------:R0:W-:Y:S01]  /*9340*/  STS [R4+0x4228], R125 ;  /* 0x0042287d04007388 */ /* 0x0001e20000000800 */
[----:B------:R-:W-:Y:S01]  /*9350*/  FMUL.FTZ R137, R9, R156 ;  /* 0x0000009c09897220 */ /* 0x000fe20000410000 */
[----:B------:R-:W-:Y:S01]  /*9360*/  FMUL.FTZ R139, R19, R135 ;  /* 0x00000087138b7220 */ /* 0x000fe20000410000 */
[----:B------:R-:W-:Y:S01]  /*9370*/  FFMA.FTZ R20, R55, -R20, R208 ;  /* 0x8000001437147223 */ /* 0x000fe200000100d0 */
[----:B------:R1:W-:Y:S01]  /*9380*/  STS [R4+0x4224], R131 ;  /* 0x0042248304007388 */ /* 0x0003e20000000800 */
[----:B------:R-:W-:Y:S01]  /*9390*/  FMUL.FTZ R134, R10, R155 ;  /* 0x0000009b0a867220 */ /* 0x000fe20000410000 */
[----:B------:R-:W-:Y:S01]  /*93a0*/  FADD.FTZ R6, R6, R121 ;  /* 0x0000007906067221 */ /* 0x000fe20000010000 */
[----:B------:R-:W-:Y:S01]  /*93b0*/  FFMA.FTZ R208, R38, -R208, R209 ;  /* 0x800000d026d07223 */ /* 0x000fe200000100d1 */
[----:B------:R-:W-:Y:S01]  /*93c0*/  FMUL.FTZ R22, R111, R153 ;  /* 0x000000996f167220 */ /* 0x000fe20000410000 */
[----:B------:R2:W-:Y:S01]  /*93d0*/  STS [R4+0x4230], R133 ;  /* 0x0042308504007388 */ /* 0x0005e20000000800 */
[-C--:B0-----:R-:W-:Y:S01]  /*93e0*/  FFMA.FTZ R125, R211, R126.reuse, R130 ;  /* 0x0000007ed37d7223 */ /* 0x081fe20000010082 */
[----:B------:R-:W-:Y:S01]  /*93f0*/  FMUL.FTZ R130, R193, R155 ;  /* 0x0000009bc1827220 */ /* 0x000fe20000410000 */
[----:B------:R-:W-:Y:S01]  /*9400*/  FMUL.FTZ R129, R114, R129 ;  /* 0x0000008172817220 */ /* 0x000fe20000410000 */
[----:B------:R-:W-:Y:S01]  /*9410*/  FFMA.FTZ R206, R48, -R21, R206 ;  /* 0x8000001530ce7223 */ /* 0x000fe200000100ce */
[----:B-1----:R-:W-:Y:S01]  /*9420*/  FMUL.FTZ R131, R115, R126 ;  /* 0x0000007e73837220 */ /* 0x002fe20000410000 */
[----:B------:R-:W-:Y:S01]  /*9430*/  FFMA.FTZ R126, R211, R128, -R132 ;  /* 0x00000080d37e7223 */ /* 0x000fe20000010884 */
[----:B------:R-:W-:Y:S01]  /*9440*/  FMUL.FTZ R147, R108, R137 ;  /* 0x000000896c937220 */ /* 0x000fe20000410000 */
[----:B------:R-:W-:Y:S01]  /*9450*/  FFMA.FTZ R21, R49, -R21, R205 ;  /* 0x8000001531157223 */ /* 0x000fe200000100cd */
[----:B------:R-:W-:Y:S01]  /*9460*/  FMUL.FTZ R132, R20, R134 ;  /* 0x0000008614847220 */ /* 0x000fe20000410000 */
[----:B--2---:R-:W-:Y:S01]  /*9470*/  FMUL.FTZ R133, R115, R128 ;  /* 0x0000008073857220 */ /* 0x004fe20000410000 */
[-C--:B------:R-:W-:Y:S01]  /*9480*/  FFMA.FTZ R128, R210, R137.reuse, R139 ;  /* 0x00000089d2807223 */ /* 0x080fe2000001008b */
[----:B------:R-:W-:Y:S01]  /*9490*/  FMUL.FTZ R137, R19, R137 ;  /* 0x0000008913897220 */ /* 0x000fe20000410000 */
[----:B------:R-:W-:Y:S01]  /*94a0*/  FADD.FTZ R6, R6, R41 ;  /* 0x0000002906067221 */ /* 0x000fe20000010000 */
[----:B------:R-:W-:Y:S01]  /*94b0*/  FFMA.FTZ R205, R37, -R205, R208 ;  /* 0x800000cd25cd7223 */ /* 0x000fe200000100d0 */
[----:B------:R-:W-:Y:S01]  /*94c0*/  FFMA.FTZ R203, R50, -R22, R203 ;  /* 0x8000001632cb7223 */ /* 0x000fe200000100cb */
[----:B------:R-:W-:Y:S01]  /*94d0*/  FMUL.FTZ R139, R20, R130 ;  /* 0x00000082148b7220 */ /* 0x000fe20000410000 */
[----:B------:R-:W-:Y:S01]  /*94e0*/  FFMA.FTZ R22, R51, -R22, R204 ;  /* 0x8000001633167223 */ /* 0x000fe200000100cc */
[----:B------:R-:W-:Y:S01]  /*94f0*/  FMUL.FTZ R25, R105, R151 ;  /* 0x0000009769197220 */ /* 0x000fe20000410000 */
[----:B------:R-:W-:Y:S01]  /*9500*/  FMUL.FTZ R136, R8, R153 ;  /* 0x0000009908887220 */ /* 0x000fe20000410000 */
[----:B------:R0:W-:Y:S01]  /*9510*/  STS [R4+0x4234], R129 ;  /* 0x0042348104007388 */ /* 0x0001e20000000800 */
[----:B------:R-:W-:Y:S01]  /*9520*/  FADD.FTZ R6, R6, R123 ;  /* 0x0000007b06067221 */ /* 0x000fe20000010000 */
[----:B------:R-:W-:Y:S01]  /*9530*/  FFMA.FTZ R204, R36, -R204, R205 ;  /* 0x800000cc24cc7223 */ /* 0x000fe200000100cd */
[-C--:B------:R-:W-:Y:S01]  /*9540*/  FFMA.FTZ R200, R46, -R25.reuse, R200 ;  /* 0x800000192ec87223 */ /* 0x080fe200000100c8 */
[----:B------:R1:W-:Y:S01]  /*9550*/  STS [R4+0x4238], R131 ;  /* 0x0042388304007388 */ /* 0x0003e20000000800 */
[----:B------:R-:W-:Y:S01]  /*9560*/  FMUL.FTZ R138, R22, R136 ;  /* 0x00000088168a7220 */ /* 0x000fe20000410000 */
[----:B------:R-:W-:Y:S01]  /*9570*/  FADD.FTZ R7, R7, R120 ;  /* 0x0000007807077221 */ /* 0x000fe20000010000 */
[----:B------:R-:W-:Y:S01]  /*9580*/  FFMA.FTZ R25, R47, -R25, R199 ;  /* 0x800000192f197223 */ /* 0x000fe200000100c7 */
[----:B------:R2:W-:Y:S01]  /*9590*/  STS [R4+0x423c], R133 ;  /* 0x00423c8504007388 */ /* 0x0005e20000000800 */
[----:B------:R-:W-:Y:S01]  /*95a0*/  FMUL.FTZ R120, R172, R151 ;  /* 0x00000097ac787220 */ /* 0x000fe20000410000 */
[-C--:B0-----:R-:W-:Y:S01]  /*95b0*/  FFMA.FTZ R129, R210, R135.reuse, -R137 ;  /* 0x00000087d2817223 */ /* 0x081fe20000010889 */
[----:B------:R-:W-:Y:S01]  /*95c0*/  FMUL.FTZ R137, R109, R134 ;  /* 0x000000866d897220 */ /* 0x000fe20000410000 */
[----:B------:R-:W-:Y:S01]  /*95d0*/  FMUL.FTZ R135, R108, R135 ;  /* 0x000000876c877220 */ /* 0x000fe20000410000 */
[----:B------:R-:W-:Y:S01]  /*95e0*/  FMUL.FTZ R23, R104, R152 ;  /* 0x0000009868177220 */ /* 0x000fe20000410000 */
[C---:B-1----:R-:W-:Y:S01]  /*95f0*/  FFMA.FTZ R131, R207.reuse, R130, R132 ;  /* 0x00000082cf837223 */ /* 0x042fe20000010084 */
[----:B------:R-:W-:Y:S01]  /*9600*/  FFMA.FTZ R132, R207, R134, -R139 ;  /* 0x00000086cf847223 */ /* 0x000fe2000001088b */
[----:B------:R-:W-:Y:S01]  /*9610*/  FMUL.FTZ R134, R174, R153 ;  /* 0x00000099ae867220 */ /* 0x000fe20000410000 */
[----:B------:R-:W-:Y:S01]  /*9620*/  FMUL.FTZ R139, R180, R154 ;  /* 0x0000009ab48b7220 */ /* 0x000fe20000410000 */
[----:B--2---:R-:W-:Y:S01]  /*9630*/  FMUL.FTZ R133, R109, R130 ;  /* 0x000000826d857220 */ /* 0x004fe20000410000 */
[----:B------:R-:W-:Y:S01]  /*9640*/  FADD.FTZ R125, R6, R125 ;  /* 0x0000007d067d7221 */ /* 0x000fe20000010000 */
[----:B------:R-:W-:Y:S01]  /*9650*/  FFMA.FTZ R204, R35, -R201, R204 ;  /* 0x800000c923cc7223 */ /* 0x000fe200000100cc */
[----:B------:R0:W-:Y:S01]  /*9660*/  STS [R4+0x4244], R135 ;  /* 0x0042448704007388 */ /* 0x0001e20000000800 */
[----:B------:R-:W-:Y:S01]  /*9670*/  FMUL.FTZ R41, R25, R120 ;  /* 0x0000007819297220 */ /* 0x000fe20000410000 */
[-C--:B------:R-:W-:Y:S01]  /*9680*/  FFMA.FTZ R202, R44, -R23.reuse, R202 ;  /* 0x800000172cca7223 */ /* 0x080fe200000100ca */
[----:B------:R-:W-:Y:S01]  /*9690*/  FADD.FTZ R128, R125, R128 ;  /* 0x000000807d807221 */ /* 0x000fe20000010000 */
[----:B------:R1:W-:Y:S01]  /*96a0*/  STS [R4+0x4248], R133 ;  /* 0x0042488504007388 */ /* 0x0003e20000000800 */
[----:B------:R-:W-:Y:S01]  /*96b0*/  FFMA.FTZ R23, R45, -R23, R201 ;  /* 0x800000172d177223 */ /* 0x000fe200000100c9 */
[----:B------:R-:W-:Y:S01]  /*96c0*/  FFMA.FTZ R204, R34, -R199, R204 ;  /* 0x800000c722cc7223 */ /* 0x000fe200000100cc */
[----:B------:R-:W-:Y:S01]  /*96d0*/  FMUL.FTZ R146, R22, R134 ;  /* 0x0000008616927220 */ /* 0x000fe20000410000 */
[----:B------:R2:W-:Y:S01]  /*96e0*/  STS [R4+0x4240], R147 ;  /* 0x0042409304007388 */ /* 0x0005e20000000800 */
[----:B------:R-:W-:Y:S01]  /*96f0*/  FMUL.FTZ R121, R105, R120 ;  /* 0x0000007869797220 */ /* 0x000fe20000410000 */
[----:B0-----:R-:W-:Y:S01]  /*9700*/  FMUL.FTZ R135, R21, R139 ;  /* 0x0000008b15877220 */ /* 0x001fe20000410000 */
[----:B------:R-:W-:Y:S01]  /*9710*/  FADD.FTZ R128, R128, R131 ;  /* 0x0000008380807221 */ /* 0x000fe20000010000 */
[----:B------:R-:W-:Y:S01]  /*9720*/  FFMA.FTZ R195, R33, -R195, R204 ;  /* 0x800000c321c37223 */ /* 0x000fe200000100cc */
[----:B------:R-:W-:Y:S01]  /*9730*/  FMUL.FTZ R181, R23, R179 ;  /* 0x000000b317b57220 */ /* 0x000fe20000410000 */
[----:B-1----:R-:W-:Y:S01]  /*9740*/  FFMA.FTZ R133, R203, R134, R138 ;  /* 0x00000086cb857223 */ /* 0x002fe2000001008a */
[----:B------:R-:W-:Y:S01]  /*9750*/  FMUL.FTZ R138, R2, R151 ;  /* 0x00000097028a7220 */ /* 0x000fe20000410000 */
[----:B------:R-:W-:Y:S01]  /*9760*/  FFMA.FTZ R135, R206, R167, R135 ;  /* 0x000000a7ce877223 */ /* 0x000fe20000010087 */
[----:B------:R-:W-:Y:S01]  /*9770*/  FMUL.FTZ R183, R23, R177 ;  /* 0x000000b117b77220 */ /* 0x000fe20000410000 */
[-C--:B--2---:R-:W-:Y:S01]  /*9780*/  FMUL.FTZ R147, R110, R167.reuse ;  /* 0x000000a76e937220 */ /* 0x084fe20000410000 */
[-C--:B------:R-:W-:Y:S01]  /*9790*/  FFMA.FTZ R6, R200, R138.reuse, -R41 ;  /* 0x0000008ac8067223 */ /* 0x080fe20000010829 */
[----:B------:R-:W-:Y:S01]  /*97a0*/  FMUL.FTZ R41, R105, R138 ;  /* 0x0000008a69297220 */ /* 0x000fe20000410000 */
[----:B------:R-:W-:Y:S01]  /*97b0*/  FMUL.FTZ R167, R21, R167 ;  /* 0x000000a715a77220 */ /* 0x000fe20000410000 */
[----:B------:R-:W-:Y:S01]  /*97c0*/  FMUL.FTZ R5, R106, R5 ;  /* 0x000000056a057220 */ /* 0x000fe20000410000 */
[-C--:B------:R-:W-:Y:S01]  /*97d0*/  FMUL.FTZ R208, R191, R149.reuse ;  /* 0x00000095bfd07220 */ /* 0x080fe20000410000 */
[----:B------:R-:W-:Y:S01]  /*97e0*/  FMUL.FTZ R204, R192, R149 ;  /* 0x00000095c0cc7220 */ /* 0x000fe20000410000 */
[----:B------:R0:W-:Y:S01]  /*97f0*/  STS [R4+0x424c], R137 ;  /* 0x00424c8904007388 */ /* 0x0001e20000000800 */
[----:B------:R-:W-:Y:S01]  /*9800*/  FADD.FTZ R122, R7, R122 ;  /* 0x0000007a077a7221 */ /* 0x000fe20000010000 */
[----:B------:R-:W-:Y:S01]  /*9810*/  FFMA.FTZ R146, R203, R136, -R146 ;  /* 0x00000088cb927223 */ /* 0x000fe20000010892 */
[----:B------:R-:W-:Y:S01]  /*9820*/  FADD.FTZ R128, R128, R135 ;  /* 0x0000008780807221 */ /* 0x000fe20000010000 */
[----:B------:R1:W-:Y:S01]  /*9830*/  STS [R4+0x4250], R147 ;  /* 0x0042509304007388 */ /* 0x0003e20000000800 */
[-C--:B------:R-:W-:Y:S01]  /*9840*/  FFMA.FTZ R130, R202, R177.reuse, R181 ;  /* 0x000000b1ca827223 */ /* 0x080fe200000100b5 */
[----:B------:R-:W-:Y:S01]  /*9850*/  FMUL.FTZ R177, R104, R177 ;  /* 0x000000b168b17220 */ /* 0x000fe20000410000 */
[----:B------:R-:W-:Y:S01]  /*9860*/  FMUL.FTZ R171, R106, R171 ;  /* 0x000000ab6aab7220 */ /* 0x000fe20000410000 */
[----:B------:R2:W-:Y:S01]  /*9870*/  STS [R4+0x4268], R121 ;  /* 0x0042687904007388 */ /* 0x0005e20000000800 */
[----:B------:R-:W-:Y:S01]  /*9880*/  FADD.FTZ R127, R122, R127 ;  /* 0x0000007f7a7f7221 */ /* 0x000fe20000010000 */
[C---:B0-----:R-:W-:Y:S01]  /*9890*/  FMUL.FTZ R137, R111.reuse, R134 ;  /* 0x000000866f897220 */ /* 0x041fe20000410000 */
[-C--:B------:R-:W-:Y:S01]  /*98a0*/  FFMA.FTZ R134, R206, R139.reuse, -R167 ;  /* 0x0000008bce867223 */ /* 0x080fe200000108a7 */
[----:B------:R0:W-:Y:S01]  /*98b0*/  STS [R4+0x426c], R41 ;  /* 0x00426c2904007388 */ /* 0x0001e20000000800 */
[----:B------:R-:W-:Y:S01]  /*98c0*/  FMUL.FTZ R139, R110, R139 ;  /* 0x0000008b6e8b7220 */ /* 0x000fe20000410000 */
[----:B-1----:R-:W-:Y:S01]  /*98d0*/  FMUL.FTZ R147, R111, R136 ;  /* 0x000000886f937220 */ /* 0x002fe20000410000 */
[-C--:B------:R-:W-:Y:S01]  /*98e0*/  FFMA.FTZ R136, R202, R179.reuse, -R183 ;  /* 0x000000b3ca887223 */ /* 0x080fe200000108b7 */
[----:B------:R-:W-:Y:S01]  /*98f0*/  FMUL.FTZ R179, R104, R179 ;  /* 0x000000b368b37220 */ /* 0x000fe20000410000 */
[----:B------:R1:W-:Y:S01]  /*9900*/  STS [R4+0x4274], R5 ;  /* 0x0042740504007388 */ /* 0x0003e20000000800 */
[----:B--2---:R-:W-:Y:S01]  /*9910*/  FMUL.FTZ R121, R107, R208 ;  /* 0x000000d06b797220 */ /* 0x004fe20000410000 */
[----:B------:R-:W-:Y:S01]  /*9920*/  FMUL.FTZ R7, R25, R138 ;  /* 0x0000008a19077220 */ /* 0x000fe20000410000 */
[----:B------:R-:W-:Y:S01]  /*9930*/  FADD.FTZ R133, R128, R133 ;  /* 0x0000008580857221 */ /* 0x000fe20000010000 */
[----:B------:R-:W-:Y:S01]  /*9940*/  STS [R4+0x4254], R139 ;  /* 0x0042548b04007388 */ /* 0x000fe20000000800 */
[----:B0-----:R-:W-:Y:S01]  /*9950*/  FMUL.FTZ R41, R107, R204 ;  /* 0x000000cc6b297220 */ /* 0x001fe20000410000 */
[----:B------:R-:W-:Y:S01]  /*9960*/  FADD.FTZ R126, R127, R126 ;  /* 0x0000007e7f7e7221 */ /* 0x000fe20000010000 */
[----:B------:R-:W-:Y:S01]  /*9970*/  FFMA.FTZ R7, R200, R120, R7 ;  /* 0x00000078c8077223 */ /* 0x000fe20000010007 */
[----:B------:R-:W-:Y:S01]  /*9980*/  STS [R4+0x4258], R137 ;  /* 0x0042588904007388 */ /* 0x000fe20000000800 */
[----:B------:R-:W-:Y:S01]  /*9990*/  FADD.FTZ R130, R133, R130 ;  /* 0x0000008285827221 */ /* 0x000fe20000010000 */
[----:B-1----:R-:W-:Y:S01]  /*99a0*/  FMUL.FTZ R5, R173, UR58 ;  /* 0x0000003aad057c20 */ /* 0x002fe20008410000 */
[----:B------:R-:W-:Y:S01]  /*99b0*/  FADD.FTZ R129, R126, R129 ;  /* 0x000000817e817221 */ /* 0x000fe20000010000 */
[----:B------:R-:W-:Y:S01]  /*99c0*/  STS [R4+0x425c], R147 ;  /* 0x00425c9304007388 */ /* 0x000fe20000000800 */
[----:B------:R-:W-:Y:S01]  /*99d0*/  MOV R120, UR48 ;  /* 0x0000003000787c02 */ /* 0x000fe20008000f00 */
[----:B------:R-:W-:Y:S01]  /*99e0*/  FFMA.FTZ R196, R178, UR57, -R5 ;  /* 0x00000039b2c47c23 */ /* 0x000fe20008010805 */
[----:B------:R-:W-:Y:S01]  /*99f0*/  FMUL.FTZ R5, R175, UR58 ;  /* 0x0000003aaf057c20 */ /* 0x000fe20008410000 */
[----:B------:R0:W-:Y:S01]  /*9a00*/  STS [R4+0x4260], R177 ;  /* 0x004260b104007388 */ /* 0x0001e20000000800 */
[----:B------:R-:W-:Y:S01]  /*9a10*/  FADD.FTZ R129, R129, R132 ;  /* 0x0000008481817221 */ /* 0x000fe20000010000 */
[----:B------:R-:W-:Y:S01]  /*9a20*/  LEA R167, R120, -R169, 0x1 ;  /* 0x800000a978a77211 */ /* 0x000fe200078e08ff */
[----:B------:R-:W-:Y:S01]  /*9a30*/  FFMA.FTZ R126, R180, UR57, -R5 ;  /* 0x00000039b47e7c23 */ /* 0x000fe20008010805 */
[----:B------:R-:W-:Y:S01]  /*9a40*/  STS [R4+0x4264], R179 ;  /* 0x004264b304007388 */ /* 0x000fe20000000800 */
[----:B------:R-:W-:Y:S01]  /*9a50*/  FMUL.FTZ R5, R9, UR58 ;  /* 0x0000003a09057c20 */ /* 0x000fe20008410000 */
[----:B------:R-:W-:Y:S01]  /*9a60*/  FADD.FTZ R129, R129, R134 ;  /* 0x0000008681817221 */ /* 0x000fe20000010000 */
[----:B------:R-:W-:Y:S01]  /*9a70*/  ISETP.GE.AND P0, PT, R167, 0x1, PT ;  /* 0x00000001a700780c */ /* 0x000fe20003f06270 */
[----:B------:R-:W-:Y:S01]  /*9a80*/  STS [R4+0x4270], R171 ;  /* 0x004270ab04007388 */ /* 0x000fe20000000800 */
[----:B------:R-:W-:Y:S01]  /*9a90*/  MOV R181, UR12 ;  /* 0x0000000c00b57c02 */ /* 0x000fe20008000f00 */
[----:B0-----:R-:W-:Y:S01]  /*9aa0*/  FADD.FTZ R177, R130, R7 ;  /* 0x0000000782b17221 */ /* 0x001fe20000010000 */
[----:B------:R-:W-:Y:S01]  /*9ab0*/  FMUL.FTZ R7, R172, UR58 ;  /* 0x0000003aac077c20 */ /* 0x000fe20008410000 */
[----:B------:R-:W-:Y:S01]  /*9ac0*/  STS [R4+0x4278], R121 ;  /* 0x0042787904007388 */ /* 0x000fe20000000800 */
[----:B------:R-:W-:Y:S01]  /*9ad0*/  FFMA.FTZ R130, R182, UR57, -R5 ;  /* 0x00000039b6827c23 */ /* 0x000fe20008010805 */
[----:B------:R-:W-:Y:S01]  /*9ae0*/  FMUL.FTZ R5, R14, UR58 ;  /* 0x0000003a0e057c20 */ /* 0x000fe20008410000 */
[----:B------:R-:W-:Y:S01]  /*9af0*/  FFMA.FTZ R194, R2, UR57, -R7 ;  /* 0x0000003902c27c23 */ /* 0x000fe20008010807 */
[----:B------:R0:W-:Y:S01]  /*9b00*/  STS [R4+0x427c], R41 ;  /* 0x00427c2904007388 */ /* 0x0001e20000000800 */
[----:B------:R-:W-:Y:S01]  /*9b10*/  FMUL.FTZ R7, R8, UR58 ;  /* 0x0000003a08077c20 */ /* 0x000fe20008410000 */
[----:B------:R-:W-:Y:S01]  /*9b20*/  FFMA.FTZ R134, R228, UR57, R5 ;  /* 0x00000039e4867c23 */ /* 0x000fe20008010005 */
[----:B------:R-:W-:Y:S01]  /*9b30*/  FMUL.FTZ R5, R231, UR58 ;  /* 0x0000003ae7057c20 */ /* 0x000fe20008410000 */
[----:B------:R-:W-:Y:S01]  /*9b40*/  FADD.FTZ R129, R129, R146 ;  /* 0x0000009281817221 */ /* 0x000fe20000010000 */
[----:B------:R-:W-:Y:S01]  /*9b50*/  FFMA.FTZ R192, R174, UR57, R7 ;  /* 0x00000039aec07c23 */ /* 0x000fe20008010007 */
[----:B------:R-:W-:Y:S01]  /*9b60*/  FMUL.FTZ R7, R228, UR58 ;  /* 0x0000003ae4077c20 */ /* 0x000fe20008410000 */
[----:B------:R-:W-:Y:S01]  /*9b70*/  FFMA.FTZ R146, R186, UR57, -R5 ;  /* 0x00000039ba927c23 */ /* 0x000fe20008010805 */
[----:B------:R-:W-:Y:S01]  /*9b80*/  FADD.FTZ R129, R129, R136 ;  /* 0x0000008881817221 */ /* 0x000fe20000010000 */
[----:B------:R-:W-:Y:S01]  /*9b90*/  FMUL.FTZ R5, R237, UR58 ;  /* 0x0000003aed057c20 */ /* 0x000fe20008410000 */
[----:B0-----:R-:W-:Y:S01]  /*9ba0*/  FMUL.FTZ R4, R178, UR58 ;  /* 0x0000003ab2047c20 */ /* 0x001fe20008410000 */
[----:B------:R-:W-:Y:S01]  /*9bb0*/  FFMA.FTZ R132, R14, UR57, -R7 ;  /* 0x000000390e847c23 */ /* 0x000fe20008010807 */
[----:B------:R-:W-:Y:S01]  /*9bc0*/  FMUL.FTZ R7, R18, UR58 ;  /* 0x0000003a12077c20 */ /* 0x000fe20008410000 */
[----:B------:R-:W-:Y:S01]  /*9bd0*/  FADD.FTZ R171, R129, R6 ;  /* 0x0000000681ab7221 */ /* 0x000fe20000010000 */
[----:B------:R-:W-:Y:S01]  /*9be0*/  FFMA.FTZ R139, R173, UR57, R4 ;  /* 0x00000039ad8b7c23 */ /* 0x000fe20008010004 */
[----:B------:R-:W-:Y:S01]  /*9bf0*/  FMUL.FTZ R4, R180, UR58 ;  /* 0x0000003ab4047c20 */ /* 0x000fe20008410000 */
[C---:B------:R-:W-:Y:S01]  /*9c00*/  FMUL.FTZ R41, R230.reuse, UR58 ;  /* 0x0000003ae6297c20 */ /* 0x040fe20008410000 */
[----:B------:R-:W-:Y:S01]  /*9c10*/  FFMA.FTZ R138, R230, UR57, R7 ;  /* 0x00000039e68a7c23 */ /* 0x000fe20008010007 */
[----:B------:R-:W-:Y:S01]  /*9c20*/  FFMA.FTZ R170, R188, UR57, -R5 ;  /* 0x00000039bcaa7c23 */ /* 0x000fe20008010805 */
[----:B------:R-:W-:Y:S01]  /*9c30*/  FFMA.FTZ R123, R175, UR57, R4 ;  /* 0x00000039af7b7c23 */ /* 0x000fe20008010004 */
[----:B------:R-:W-:Y:S01]  /*9c40*/  FMUL.FTZ R4, R182, UR58 ;  /* 0x0000003ab6047c20 */ /* 0x000fe20008410000 */
[----:B------:R-:W-:Y:S01]  /*9c50*/  MOV R179, UR11 ;  /* 0x0000000b00b37c02 */ /* 0x000fe20008000f00 */
[----:B------:R-:W-:Y:S01]  /*9c60*/  FMUL.FTZ R147, R2, UR58 ;  /* 0x0000003a02937c20 */ /* 0x000fe20008410000 */
[----:B------:R-:W-:Y:S01]  /*9c70*/  FMUL.FTZ R137, R174, UR58 ;  /* 0x0000003aae897c20 */ /* 0x000fe20008410000 */
[----:B------:R-:W-:Y:S01]  /*9c80*/  FFMA.FTZ R127, R9, UR57, R4 ;  /* 0x00000039097f7c23 */ /* 0x000fe20008010004 */
[----:B------:R-:W-:Y:S01]  /*9c90*/  FMUL.FTZ R4, R184, UR58 ;  /* 0x0000003ab8047c20 */ /* 0x000fe20008410000 */
[----:B------:R-:W-:Y:S01]  /*9ca0*/  FMUL.FTZ R125, R193, UR58 ;  /* 0x0000003ac17d7c20 */ /* 0x000fe20008410000 */
[----:B------:R-:W-:Y:S01]  /*9cb0*/  FMUL.FTZ R128, R10, UR58 ;  /* 0x0000003a0a807c20 */ /* 0x000fe20008410000 */
[C---:B------:R-:W-:Y:S01]  /*9cc0*/  FMUL.FTZ R129, R229.reuse, UR58 ;  /* 0x0000003ae5817c20 */ /* 0x040fe20008410000 */
[----:B------:R-:W-:Y:S01]  /*9cd0*/  FFMA.FTZ R131, R229, UR57, R4 ;  /* 0x00000039e5837c23 */ /* 0x000fe20008010004 */
[----:B------:R-:W-:Y:S01]  /*9ce0*/  FMUL.FTZ R4, R186, UR58 ;  /* 0x0000003aba047c20 */ /* 0x000fe20008410000 */
[----:B------:R-:W-:Y:S01]  /*9cf0*/  FMUL.FTZ R135, R233, UR58 ;  /* 0x0000003ae9877c20 */ /* 0x000fe20008410000 */
[----:B------:R-:W-:Y:S01]  /*9d00*/  FMUL.FTZ R166, R24, UR58 ;  /* 0x0000003a18a67c20 */ /* 0x000fe20008410000 */
[----:B------:R-:W-:Y:S01]  /*9d10*/  FMUL.FTZ R176, R188, UR58 ;  /* 0x0000003abcb07c20 */ /* 0x000fe20008410000 */
[----:B------:R-:W-:Y:S01]  /*9d20*/  FFMA.FTZ R133, R231, UR57, R4 ;  /* 0x00000039e7857c23 */ /* 0x000fe20008010004 */
[----:B------:R-:W-:Y:S01]  /*9d30*/  FMUL.FTZ R121, R238, UR58 ;  /* 0x0000003aee797c20 */ /* 0x000fe20008410000 */
[----:B------:R-:W-:Y:S01]  /*9d40*/  FMUL.FTZ R7, R26, UR58 ;  /* 0x0000003a1a077c20 */ /* 0x000fe20008410000 */
[----:B------:R-:W-:Y:S01]  /*9d50*/  FMUL.FTZ R5, R239, UR58 ;  /* 0x0000003aef057c20 */ /* 0x000fe20008410000 */
[----:B------:R-:W-:Y:S01]  /*9d60*/  FMUL.FTZ R4, R190, UR58 ;  /* 0x0000003abe047c20 */ /* 0x000fe20008410000 */
[----:B------:R-:W-:Y:S01]  /*9d70*/  FFMA.FTZ R136, R18, UR57, -R41 ;  /* 0x0000003912887c23 */ /* 0x000fe20008010829 */
[----:B------:R-:W-:Y:S01]  /*9d80*/  SHF.R.S32.HI R179, RZ, 0x1f, R179 ;  /* 0x0000001fffb37819 */ /* 0x000fe200000114b3 */
[----:B------:R-:W-:Y:S01]  /*9d90*/  FFMA.FTZ R147, R172, UR57, R147 ;  /* 0x00000039ac937c23 */ /* 0x000fe20008010093 */
[----:B------:R-:W-:Y:S01]  /*9da0*/  SHF.R.S32.HI R181, RZ, 0x1f, R181 ;  /* 0x0000001fffb57819 */ /* 0x000fe200000114b5 */
[----:B------:R-:W-:Y:S01]  /*9db0*/  FFMA.FTZ R137, R8, UR57, -R137 ;  /* 0x0000003908897c23 */ /* 0x000fe20008010889 */
[----:B------:R-:W-:Y:S01]  /*9dc0*/  FFMA.FTZ R125, R10, UR57, -R125 ;  /* 0x000000390a7d7c23 */ /* 0x000fe2000801087d */
[----:B------:R-:W-:Y:S01]  /*9dd0*/  FFMA.FTZ R128, R193, UR57, R128 ;  /* 0x00000039c1807c23 */ /* 0x000fe20008010080 */
        /* <DEDUP_REMOVED lines=8> */
[----:B------:R-:W-:Y:S06]  /*9e60*/  BAR.SYNC.DEFER_BLOCKING 0x0 ;  /* 0x0000000000007b1d */ /* 0x000fec0000010000 */
[----:B------:R-:W-:Y:S05]  /*9e70*/  @!P0 BRA `(.L_x_5034) ;  /* 0x0000000000788947 */ /* 0x000fea0003800000 */
[----:B------:R-:W-:Y:S01]  /*9e80*/  R2UR UR59, R181 ;  /* 0x00000000b53b72ca */ /* 0x000fe200000e0000 */
[----:B------:R-:W-:Y:S01]  /*9e90*/  UIMAD.WIDE.U32 UR48, UR12, UR30, URZ ;  /* 0x0000001e0c3072a5 */ /* 0x000fe2000f8e003f */
[----:B------:R-:W-:Y:S01]  /*9ea0*/  LEA.HI.SX32 R5, R169, R169, 0x1b ;  /* 0x000000a9a9057211 */ /* 0x000fe200078fdaff */
[----:B------:R-:W-:Y:S01]  /*9eb0*/  USHF.R.U64 UR61, UR28, 0x1, UR29 ;  /* 0x000000011c3d7899 */ /* 0x000fe2000800121d */
[----:B------:R-:W-:Y:S02]  /*9ec0*/  MOV R7, UR26 ;  /* 0x0000001a00077c02 */ /* 0x000fe40008000f00 */
[----:B------:R-:W-:-:S05]  /*9ed0*/  LEA R6, R5, R168, 0x2 ;  /* 0x000000a805067211 */ /* 0x000fca00078e10ff */
[----:B------:R0:W1:Y:S02]  /*9ee0*/  LDS R183, [R6+0x4200] ;  /* 0x0042000006b77984 */ /* 0x0000640000000800 */
[----:B------:R-:W-:-:S04]  /*9ef0*/  UIMAD UR59, UR59, UR30, URZ ;  /* 0x0000001e3b3b72a4 */ /* 0x000fc8000f8e023f */
[----:B------:R-:W-:-:S03]  /*9f00*/  UIMAD UR60, UR12, UR31, UR59 ;  /* 0x0000001f0c3c72a4 */ /* 0x000fc6000f8e023b */
[----:B------:R-:W-:Y:S01]  /*9f10*/  R2UR UR59, R179 ;  /* 0x00000000b33b72ca */ /* 0x000fe200000e0000 */
[----:B------:R-:W-:Y:S02]  /*9f20*/  UIADD3 UR49, UR49, UR60, URZ ;  /* 0x0000003c31317290 */ /* 0x000fe4000fffe03f */
[----:B------:R-:W-:Y:S02]  /*9f30*/  USHF.R.U32.HI UR60, URZ, 0x1, UR29 ;  /* 0x000000013f3c7899 */ /* 0x000fe4000801161d */
[----:B------:R-:W-:Y:S02]  /*9f40*/  UIMAD.WIDE.U32 UR48, UR11, UR61, UR48 ;  /* 0x0000003d0b3072a5 */ /* 0x000fe4000f8e0030 */
[----:B------:R-:W-:-:S06]  /*9f50*/  UIMAD UR60, UR60, UR11, URZ ;  /* 0x0000000b3c3c72a4 */ /* 0x000fcc000f8e023f */
[----:B------:R-:W-:Y:S02]  /*9f60*/  UIMAD UR59, UR59, UR61, UR60 ;  /* 0x0000003d3b3b72a4 */ /* 0x000fe4000f8e023c */
[----:B------:R-:W-:Y:S02]  /*9f70*/  ULEA UR60, UR13, 0xfffff000, 0xc ;  /* 0xfffff0000d3c7891 */ /* 0x000fe4000f8e603f */
[----:B------:R-:W-:Y:S02]  /*9f80*/  UIADD3 UR59, UR49, UR59, URZ ;  /* 0x0000003b313b7290 */ /* 0x000fe4000fffe03f */
[----:B------:R-:W-:Y:S02]  /*9f90*/  ULEA UR49, UP0, UR48, UR32, 0x3 ;  /* 0x0000002030317291 */ /* 0x000fe4000f80183f */
[----:B------:R-:W-:Y:S02]  /*9fa0*/  IADD3 R4, P0, R169, UR60, RZ ;  /* 0x0000003ca9047c10 */ /* 0x000fe4000ff1e0ff */
[----:B------:R-:W-:Y:S01]  /*9fb0*/  MOV R5, UR60 ;  /* 0x0000003c00057c02 */ /* 0x000fe20008000f00 */
[----:B------:R-:W-:-:S02]  /*9fc0*/  USHF.R.S32.HI UR60, URZ, 0x1f, UR7 ;  /* 0x0000001f3f3c7899 */ /* 0x000fc40008011407 */
[----:B------:R-:W-:Y:S01]  /*9fd0*/  ULEA.HI.X UR48, UR48, UR33, UR59, 0x3, UP0 ;  /* 0x0000002130307291 */ /* 0x000fe200080f1c3b */
[----:B------:R-:W-:Y:S01]  /*9fe0*/  LEA.HI.X.SX32 R5, R5, RZ, 0x1, P0 ;  /* 0x000000ff05057211 */ /* 0x000fe200000f0eff */
[----:B------:R-:W-:-:S04]  /*9ff0*/  UIMAD UR60, UR60, UR26, URZ ;  /* 0x0000001a3c3c72a4 */ /* 0x000fc8000f8e023f */
[----:B------:R-:W-:Y:S02]  /*a000*/  UIMAD UR60, UR7, UR27, UR60 ;  /* 0x0000001b073c72a4 */ /* 0x000fe4000f8e023c */
[----:B------:R-:W-:-:S05]  /*a010*/  IMAD.WIDE.U32 R4, R7, UR7, R4 ;  /* 0x0000000707047c25 */ /* 0x000fca000f8e0004 */
[----:B------:R-:W-:Y:S02]  /*a020*/  IADD3 R5, R5, UR60, RZ ;  /* 0x0000003c05057c10 */ /* 0x000fe4000fffe0ff */
[----:B0-----:R-:W-:-:S04]  /*a030*/  LEA R6, P0, R4, UR49, 0x2 ;  /* 0x0000003104067c11 */ /* 0x001fc8000f8010ff */
[----:B------:R-:W-:-:S05]  /*a040*/  LEA.HI.X R7, R4, UR48, R5, 0x2, P0 ;  /* 0x0000003004077c11 */ /* 0x000fca00080f1405 */
[----:B-1----:R0:W-:Y:S04]  /*a050*/  REDG.E.ADD.F32.FTZ.RN.STRONG.GPU desc[UR22][R6.64], R183 ;  /* 0x000000b7060079a6 */ /* 0x0021e8000c10f396 */
.L_x_5034:
[----:B------:R-:W-:Y:S05]  /*a060*/  BSYNC B0 ;  /* 0x0000000000007941 */ /* 0x000fea0003800000 */
.L_x_5033:
[----:B------:R-:W-:Y:S01]  /*a070*/  R2UR UR60, R179 ;  /* 0x00000000b33c72ca */ /* 0x000fe200000e0000 */
[----:B------:R-:W-:Y:S01]  /*a080*/  USHF.R.U32.HI UR48, URZ, 0x1, UR29 ;  /* 0x000000013f307899 */ /* 0x000fe2000801161d */
[----:B------:R-:W-:Y:S01]  /*a090*/  R2UR UR57, R181 ;  /* 0x00000000b53972ca */ /* 0x000fe200000e0000 */
[----:B------:R-:W-:Y:S01]  /*a0a0*/  USHF.R.U64 UR58, UR28, 0x1, UR29 ;  /* 0x000000011c3a7899 */ /* 0x000fe2000800121d */
[----:B------:R-:W1:Y:S01]  /*a0b0*/  LDC.64 R4, c[0x0][0x360] ;  /* 0x0000d800ff047b82 */ /* 0x000e620000000a00 */
[----:B------:R-:W-:Y:S01]  /*a0c0*/  UIMAD UR59, UR48, UR11, URZ ;  /* 0x0000000b303b72a4 */ /* 0x000fe2000f8e023f */
[----:B------:R-:W-:Y:S01]  /*a0d0*/  FMUL.FTZ R198, R32, R198 ;  /* 0x000000c620c67220 */ /* 0x000fe20000410000 */
[----:B------:R-:W-:Y:S01]  /*a0e0*/  UIMAD.WIDE.U32 UR48, UR58, UR11, URZ ;  /* 0x0000000b3a3072a5 */ /* 0x000fe2000f8e003f */
[----:B------:R-:W-:Y:S01]  /*a0f0*/  FADD.FTZ R171, R171, R30 ;  /* 0x0000001eabab7221 */ /* 0x000fe20000010000 */
[----:B------:R-:W-:Y:S01]  /*a100*/  IADD3 R30, R169, 0x80, RZ ;  /* 0x00000080a91e7810 */ /* 0x000fe20007ffe0ff */
[----:B------:R-:W-:Y:S01]  /*a110*/  FADD.FTZ R27, R27, R198 ;  /* 0x000000c61b1b7221 */ /* 0x000fe20000010000 */
[C---:B------:R-:W-:Y:S01]  /*a120*/  FMUL.FTZ R198, R124.reuse, R204 ;  /* 0x000000cc7cc67220 */ /* 0x040fe20000410000 */
[-C--:B------:R-:W-:Y:S01]  /*a130*/  FMUL.FTZ R124, R124, R208.reuse ;  /* 0x000000d07c7c7220 */ /* 0x080fe20000410000 */
[----:B------:R-:W-:Y:S01]  /*a140*/  UIMAD UR59, UR60, UR58, UR59 ;  /* 0x0000003a3c3b72a4 */ /* 0x000fe2000f8e023b */
[----:B------:R-:W-:Y:S01]  /*a150*/  FADD.FTZ R177, R177, R40 ;  /* 0x00000028b1b17221 */ /* 0x000fe20000010000 */
[----:B------:R-:W-:Y:S01]  /*a160*/  UIMAD UR57, UR57, UR30, URZ ;  /* 0x0000001e393972a4 */ /* 0x000fe2000f8e023f */
[C---:B------:R-:W-:Y:S01]  /*a170*/  FFMA.FTZ R208, R43.reuse, R208, R198 ;  /* 0x000000d02bd07223 */ /* 0x040fe200000100c6 */
[----:B------:R-:W-:Y:S01]  /*a180*/  UIADD3 UR49, UR59, UR49, URZ ;  /* 0x000000313b317290 */ /* 0x000fe2000fffe03f */
[----:B------:R-:W-:Y:S01]  /*a190*/  FFMA.FTZ R124, R43, R204, -R124 ;  /* 0x000000cc2b7c7223 */ /* 0x000fe2000001087c */
[----:B------:R-:W-:Y:S01]  /*a1a0*/  UIMAD UR57, UR12, UR31, UR57 ;  /* 0x0000001f0c3972a4 */ /* 0x000fe2000f8e0239 */
[----:B------:R-:W-:Y:S01]  /*a1b0*/  FMUL.FTZ R212, R32, R197 ;  /* 0x000000c520d47220 */ /* 0x000fe20000410000 */
[----:B------:R-:W-:Y:S01]  /*a1c0*/  UIMAD.WIDE.U32 UR48, UR12, UR30, UR48 ;  /* 0x0000001e0c3072a5 */ /* 0x000fe2000f8e0030 */
[----:B------:R-:W-:Y:S01]  /*a1d0*/  IADD3 R40, R169, 0x180, RZ ;  /* 0x00000180a9287810 */ /* 0x000fe20007ffe0ff */
[----:B------:R-:W-:Y:S01]  /*a1e0*/  BSSY B0, `(.L_x_5035) ;  /* 0x000001e000007945 */ /* 0x000fe20003800000 */
[----:B------:R-:W-:Y:S01]  /*a1f0*/  FADD.FTZ R195, R195, -R212 ;  /* 0x800000d4c3c37221 */ /* 0x000fe20000010000 */
[----:B------:R-:W-:Y:S01]  /*a200*/  UIADD3 UR57, UR57, UR49, URZ ;  /* 0x0000003139397290 */ /* 0x000fe2000fffe03f */
[C---:B------:R-:W-:Y:S01]  /*a210*/  ISETP.GE.AND P1, PT, R167.reuse, 0x101, PT ;  /* 0x00000101a700780c */ /* 0x040fe20003f26270 */
[----:B------:R-:W-:Y:S01]  /*a220*/  ULEA UR58, UP0, UR48, UR32, 0x3 ;  /* 0x00000020303a7291 */ /* 0x000fe2000f80183f */
[----:B------:R-:W-:Y:S01]  /*a230*/  ISETP.GE.AND P2, PT, R167, 0x181, PT ;  /* 0x00000181a700780c */ /* 0x000fe20003f46270 */
[----:B------:R-:W-:-:S02]  /*a240*/  UIADD3 UR49, UR6, -UR54, URZ ;  /* 0x8000003606317290 */ /* 0x000fc4000fffe03f */
[----:B------:R-:W-:Y:S02]  /*a250*/  ULEA.HI.X UR57, UR48, UR33, UR57, 0x3, UP0 ;  /* 0x0000002130397291 */ /* 0x000fe400080f1c39 */
        /* <DEDUP_REMOVED lines=9> */
[----:B------:R-:W-:Y:S01]  /*a2f0*/  IMAD R43, R5, UR48, R198 ;  /* 0x00000030052b7c24 */ /* 0x000fe2000f8e02c6 */
[----:B------:R-:W-:Y:S01]  /*a300*/  LEA.HI.SX32 R5, R30, R169, 0x1b ;  /* 0x000000a91e057211 */ /* 0x000fe200078fdaff */
[----:B------:R-:W-:Y:S01]  /*a310*/  IMAD.WIDE.U32 R6, R4, UR48, R6 ;  /* 0x0000003004067c25 */ /* 0x000fe2000f8e0006 */
[----:B------:R-:W-:-:S04]  /*a320*/  IADD3 R4, R169, 0x100, RZ ;  /* 0x00000100a9047810 */ /* 0x000fc80007ffe0ff */
[----:B------:R-:W-:Y:S02]  /*a330*/  IADD3 R7, R7, R43, RZ ;  /* 0x0000002b07077210 */ /* 0x000fe40007ffe0ff */
[-C--:B------:R-:W-:Y:S02]  /*a340*/  LEA.HI.SX32 R43, R4, R169.reuse, 0x1b ;  /* 0x000000a9042b7211 */ /* 0x080fe400078fdaff */
[-C--:B------:R-:W-:Y:S01]  /*a350*/  LEA R4, R5, R168.reuse, 0x2 ;  /* 0x000000a805047211 */ /* 0x080fe200078e10ff */
[----:B------:R-:W-:Y:S01]  /*a360*/  FADD.FTZ R5, R171, R124 ;  /* 0x0000007cab057221 */ /* 0x000fe20000010000 */
[----:B------:R-:W-:Y:S02]  /*a370*/  LEA R30, R43, R168, 0x2 ;  /* 0x000000a82b1e7211 */ /* 0x000fe400078e10ff */
[----:B------:R-:W-:Y:S01]  /*a380*/  LEA.HI.SX32 R171, R40, R169, 0x1b ;  /* 0x000000a928ab7211 */ /* 0x000fe200078fdaff */
[----:B------:R0:W1:Y:S01]  /*a390*/  LDS R43, [R4+0x4400] ;  /* 0x00440000042b7984 */ /* 0x0000620000000800 */
[----:B------:R-:W-:Y:S05]  /*a3a0*/  @!P0 BRA `(.L_x_5036) ;  /* 0x0000000000048947 */ /* 0x000fea0003800000 */
[----:B-1----:R2:W-:Y:S02]  /*a3b0*/  REDG.E.ADD.F32.FTZ.RN.STRONG.GPU desc[UR22][R6.64+-0x3e00], R43 ;  /* 0xffc2002b060079a6 */ /* 0x0025e4000c10f396 */
.L_x_5036:
[----:B------:R-:W-:Y:S05]  /*a3c0*/  BSYNC B0 ;  /* 0x0000000000007941 */ /* 0x000fea0003800000 */
.L_x_5035:
[----:B-12---:R1:W2:Y:S01]  /*a3d0*/  LDS R43, [R30+0x4600] ;  /* 0x004600001e2b7984 */ /* 0x0062a20000000800 */
[----:B------:R-:W-:Y:S01]  /*a3e0*/  BSSY B0, `(.L_x_5037) ;  /* 0x0000004000007945 */ /* 0x000fe20003800000 */
[----:B------:R-:W-:-:S03]  /*a3f0*/  LEA R171, R171, R168, 0x2 ;  /* 0x000000a8abab7211 */ /* 0x000fc600078e10ff */
[----:B------:R-:W-:Y:S05]  /*a400*/  @!P1 BRA `(.L_x_5038) ;  /* 0x0000000000049947 */ /* 0x000fea0003800000 */
[----:B--2---:R4:W-:Y:S02]  /*a410*/  REDG.E.ADD.F32.FTZ.RN.STRONG.GPU desc[UR22][R6.64+-0x3c00], R43 ;  /* 0xffc4002b060079a6 */ /* 0x0049e4000c10f396 */
.L_x_5038:
[----:B------:R-:W-:Y:S05]  /*a420*/  BSYNC B0 ;  /* 0x0000000000007941 */ /* 0x000fea0003800000 */
.L_x_5037:
[----:B--2-4-:R2:W4:Y:S01]  /*a430*/  LDS R43, [R171+0x4800] ;  /* 0x00480000ab2b7984 */ /* 0x0145220000000800 */
[----:B------:R-:W-:Y:S01]  /*a440*/  BSSY B0, `(.L_x_5039) ;  /* 0x0000005000007945 */ /* 0x000fe20003800000 */
[C---:B------:R-:W-:Y:S02]  /*a450*/  IADD3 R40, R169.reuse, 0x200, RZ ;  /* 0x00000200a9287810 */ /* 0x040fe40007ffe0ff */
[----:B0-----:R-:W-:Y:S01]  /*a460*/  IADD3 R4, R169, 0x280, RZ ;  /* 0x00000280a9047810 */ /* 0x001fe20007ffe0ff */
[----:B------:R-:W-:Y:S06]  /*a470*/  @!P2 BRA `(.L_x_5040) ;  /* 0x000000000004a947 */ /* 0x000fec0003800000 */
[----:B----4-:R0:W-:Y:S02]  /*a480*/  REDG.E.ADD.F32.FTZ.RN.STRONG.GPU desc[UR22][R6.64+-0x3a00], R43 ;  /* 0xffc6002b060079a6 */ /* 0x0101e4000c10f396 */
.L_x_5040:
[----:B------:R-:W-:Y:S05]  /*a490*/  BSYNC B0 ;  /* 0x0000000000007941 */ /* 0x000fea0003800000 */
.L_x_5039:
[-C--:B0---4-:R-:W-:Y:S01]  /*a4a0*/  LEA.HI.SX32 R43, R40, R169.reuse, 0x1b ;  /* 0x000000a9282b7211 */ /* 0x091fe200078fdaff */
[----:B------:R-:W-:Y:S01]  /*a4b0*/  BSSY B0, `(.L_x_5041) ;  /* 0x0000011000007945 */ /* 0x000fe20003800000 */
[----:B------:R-:W-:Y:S02]  /*a4c0*/  ISETP.GE.AND P6, PT, R167, 0x201, PT ;  /* 0x00000201a700780c */ /* 0x000fe40003fc6270 */
[----:B------:R-:W-:Y:S02]  /*a4d0*/  LEA R43, R43, R168, 0x2 ;  /* 0x000000a82b2b7211 */ /* 0x000fe400078e10ff */
[C---:B-1----:R-:W-:Y:S02]  /*a4e0*/  IADD3 R30, R169.reuse, 0x300, RZ ;  /* 0x00000300a91e7810 */ /* 0x042fe40007ffe0ff */
[----:B--2---:R-:W-:Y:S02]  /*a4f0*/  LEA.HI.SX32 R171, R4, R169, 0x1b ;  /* 0x000000a904ab7211 */ /* 0x004fe400078fdaff */
        /* <DEDUP_REMOVED lines=12> */
.L_x_5042:
[----:B------:R-:W-:Y:S05]  /*a5c0*/  BSYNC B0 ;  /* 0x0000000000007941 */ /* 0x000fea0003800000 */
.L_x_5041:
[----:B01----:R0:W1:Y:S01]  /*a5d0*/  LDS R43, [R40+0x4c00] ;  /* 0x004c0000282b7984 */ /* 0x0030620000000800 */
[----:B------:R-:W-:Y:S01]  /*a5e0*/  BSSY B0, `(.L_x_5043) ;  /* 0x0000006000007945 */ /* 0x000fe20003800000 */
[----:B------:R-:W-:Y:S02]  /*a5f0*/  IADD3 R30, R169, 0x400, RZ ;  /* 0x00000400a91e7810 */ /* 0x000fe40007ffe0ff */
[----:B------:R-:W-:Y:S02]  /*a600*/  LEA.HI.SX32 R171, R4, R169, 0x1b ;  /* 0x000000a904ab7211 */ /* 0x000fe400078fdaff */
[----:B------:R-:W-:Y:S01]  /*a610*/  LEA R124, R179, R168, 0x2 ;  /* 0x000000a8b37c7211 */ /* 0x000fe200078e10ff */
[----:B------:R-:W-:Y:S06]  /*a620*/  @!P0 BRA `(.L_x_5044) ;  /* 0x0000000000048947 */ /* 0x000fec0003800000 */
[----:B-1----:R2:W-:Y:S02]  /*a630*/  REDG.E.ADD.F32.FTZ.RN.STRONG.GPU desc[UR22][R6.64+-0x3600], R43 ;  /* 0xffca002b060079a6 */ /* 0x0025e4000c10f396 */
.L_x_5044:
[----:B------:R-:W-:Y:S05]  /*a640*/  BSYNC B0 ;  /* 0x0000000000007941 */ /* 0x000fea0003800000 */
.L_x_5043:
[----:B-12---:R1:W2:Y:S01]  /*a650*/  LDS R43, [R124+0x4e00] ;  /* 0x004e00007c2b7984 */ /* 0x0062a20000000800 */
[----:B------:R-:W-:Y:S01]  /*a660*/  BSSY B0, `(.L_x_5045) ;  /* 0x0000006000007945 */ /* 0x000fe20003800000 */
[----:B------:R-:W-:Y:S02]  /*a670*/  IADD3 R4, R169, 0x480, RZ ;  /* 0x00000480a9047810 */ /* 0x000fe40007ffe0ff */
[----:B------:R-:W-:Y:S02]  /*a680*/  LEA.HI.SX32 R179, R30, R169, 0x1b ;  /* 0x000000a91eb37211 */ /* 0x000fe400078fdaff */
[----:B0-----:R-:W-:Y:S01]  /*a690*/  LEA R40, R171, R168, 0x2 ;  /* 0x000000a8ab287211 */ /* 0x001fe200078e10ff */
[----:B------:R-:W-:Y:S06]  /*a6a0*/  @!P1 BRA `(.L_x_5046) ;  /* 0x0000000000049947 */ /* 0x000fec0003800000 */
[----:B--2---:R0:W-:Y:S02]  /*a6b0*/  REDG.E.ADD.F32.FTZ.RN.STRONG.GPU desc[UR22][R6.64+-0x3400], R43 ;  /* 0xffcc002b060079a6 */ /* 0x0041e4000c10f396 */
.L_x_5046:
[----:B------:R-:W-:Y:S05]  /*a6c0*/  BSYNC B0 ;  /* 0x0000000000007941 */ /* 0x000fea0003800000 */
.L_x_5045:
[----:B0-2---:R0:W2:Y:S01]  /*a6d0*/  LDS R43, [R40+0x5000] ;  /* 0x00500000282b7984 */ /* 0x0050a20000000800 */
[----:B------:R-:W-:Y:S01]  /*a6e0*/  BSSY B0, `(.L_x_5047) ;  /* 0x0000006000007945 */ /* 0x000fe20003800000 */
[----:B------:R-:W-:Y:S02]  /*a6f0*/  LEA.HI.SX32 R171, R4, R169, 0x1b ;  /* 0x000000a904ab7211 */ /* 0x000fe400078fdaff */
[----:B------:R-:W-:Y:S02]  /*a700*/  IADD3 R30, R169, 0x500, RZ ;  /* 0x00000500a91e7810 */ /* 0x000fe40007ffe0ff */
[----:B------:R-:W-:Y:S01]  /*a710*/  LEA R4, R179, R168, 0x2 ;  /* 0x000000a8b3047211 */ /* 0x000fe200078e10ff */
[----:B------:R-:W-:Y:S06]  /*a720*/  @!P2 BRA `(.L_x_5048) ;  /* 0x000000000004a947 */ /* 0x000fec0003800000 */
[----:B--2---:R4:W-:Y:S02]  /*a730*/  REDG.E.ADD.F32.FTZ.RN.STRONG.GPU desc[UR22][R6.64+-0x3200], R43 ;  /* 0xffce002b060079a6 */ /* 0x0049e4000c10f396 */
.L_x_5048:
[----:B------:R-:W-:Y:S05]  /*a740*/  BSYNC B0 ;  /* 0x0000000000007941 */ /* 0x000fea0003800000 */
.L_x_5047:
[----:B--2-4-:R2:W4:Y:S01]  /*a750*/  LDS R43, [R4+0x5200] ;  /* 0x00520000042b7984 */ /* 0x0145220000000800 */
[----:B------:R-:W-:Y:S01]  /*a760*/  BSSY B0, `(.L_x_5049) ;  /* 0x0000005000007945 */ /* 0x000fe20003800000 */
[----:B------:R-:W-:Y:S02]  /*a770*/  LEA.HI.SX32 R179, R30, R169, 0x1b ;  /* 0x000000a91eb37211 */ /* 0x000fe400078fdaff */
[----:B------:R-:W-:Y:S01]  /*a780*/  LEA R171, R171, R168, 0x2 ;  /* 0x000000a8abab7211 */ /* 0x000fe200078e10ff */
[----:B------:R-:W-:Y:S06]  /*a790*/  @!P3 BRA `(.L_x_5050) ;  /* 0x000000000004b947 */ /* 0x000fec0003800000 */
[----:B----4-:R4:W-:Y:S02]  /*a7a0*/  REDG.E.ADD.F32.FTZ.RN.STRONG.GPU desc[UR22][R6.64+-0x3000], R43 ;  /* 0xffd0002b060079a6 */ /* 0x0109e4000c10f396 */
.L_x_5050:
[----:B------:R-:W-:Y:S05]  /*a7b0*/  BSYNC B0 ;  /* 0x0000000000007941 */ /* 0x000fea0003800000 */
.L_x_5049:
[----:B----4-:R4:W0:Y:S01]  /*a7c0*/  LDS R43, [R171+0x5400] ;  /* 0x00540000ab2b7984 */ /* 0x0108220000000800 */
[----:B------:R-:W-:Y:S01]  /*a7d0*/  BSSY B0, `(.L_x_5051) ;  /* 0x0000004000007945 */ /* 0x000fe20003800000 */
[----:B------:R-:W-:-:S03]  /*a7e0*/  LEA R179, R179, R168, 0x2 ;  /* 0x000000a8b3b37211 */ /* 0x000fc600078e10ff */
[----:B------:R-:W-:Y:S05]  /*a7f0*/  @!P4 BRA `(.L_x_5052) ;  /* 0x000000000004c947 */ /* 0x000fea0003800000 */
[----:B0-----:R0:W-:Y:S02]  /*a800*/  REDG.E.ADD.F32.FTZ.RN.STRONG.GPU desc[UR22][R6.64+-0x2e00], R43 ;  /* 0xffd2002b060079a6 */ /* 0x0011e4000c10f396 */
.L_x_5052:
[----:B------:R-:W-:Y:S05]  /*a810*/  BSYNC B0 ;  /* 0x0000000000007941 */ /* 0x000fea0003800000 */
.L_x_5051:
[----:B0-----:R0:W0:Y:S01]  /*a820*/  LDS R43, [R179+0x5600] ;  /* 0x00560000b32b7984 */ /* 0x0010220000000800 */
[----:B------:R-:W-:Y:S01]  /*a830*/  BSSY B0, `(.L_x_5053) ;  /* 0x0000005000007945 */ /* 0x000fe20003800000 */
[C---:B--2---:R-:W-:Y:S02]  /*a840*/  IADD3 R4, R169.reuse, 0x580, RZ ;  /* 0x00000580a9047810 */ /* 0x044fe40007ffe0ff */
[----:B------:R-:W-:Y:S01]  /*a850*/  IADD3 R30, R169, 0x600, RZ ;  /* 0x00000600a91e7810 */ /* 0x000fe20007ffe0ff */
[----:B------:R-:W-:Y:S06]  /*a860*/  @!P5 BRA `(.L_x_5054) ;  /* 0x000000000004d947 */ /* 0x000fec0003800000 */
[----:B0-----:R2:W-:Y:S02]  /*a870*/  REDG.E.ADD.F32.FTZ.RN.STRONG.GPU desc[UR22][R6.64+-0x2c00], R43 ;  /* 0xffd4002b060079a6 */ /* 0x0015e4000c10f396 */
.L_x_5054:
[----:B------:R-:W-:Y:S05]  /*a880*/  BSYNC B0 ;  /* 0x0000000000007941 */ /* 0x000fea0003800000 */
.L_x_5053:
[-C--:B0-2---:R-:W-:Y:S01]  /*a890*/  LEA.HI.SX32 R43, R4, R169.reuse, 0x1b ;  /* 0x000000a9042b7211 */ /* 0x085fe200078fdaff */
[----:B------:R-:W-:Y:S01]  /*a8a0*/  BSSY B0, `(.L_x_5055) ;  /* 0x0000011000007945 */ /* 0x000fe20003800000 */
[----:B------:R-:W-:Y:S02]  /*a8b0*/  ISETP.GE.AND P6, PT, R167, 0x581, PT ;  /* 0x00000581a700780c */ /* 0x000fe40003fc6270 */
[----:B------:R-:W-:Y:S02]  /*a8c0*/  LEA R43, R43, R168, 0x2 ;  /* 0x000000a82b2b7211 */ /* 0x000fe400078e10ff */
[----:B------:R-:W-:Y:S02]  /*a8d0*/  IADD3 R40, R169, 0x680, RZ ;  /* 0x00000680a9287810 */ /* 0x000fe40007ffe0ff */
[-C--:B----4-:R-:W-:Y:S02]  /*a8e0*/  LEA.HI.SX32 R171, R30, R169.reuse, 0x1b ;  /* 0x000000a91eab7211 */ /* 0x090fe400078fdaff */
        /* <DEDUP_REMOVED lines=12> */
.L_x_5056:
[----:B------:R-:W-:Y:S05]  /*a9b0*/  BSYNC B0 ;  /* 0x0000000000007941 */ /* 0x000fea0003800000 */
.L_x_5055:
[----:B0-2---:R0:W2:Y:S01]  /*a9c0*/  LDS R43, [R40+0x5a00] ;  /* 0x005a0000282b7984 */ /* 0x0050a20000000800 */
[----:B------:R-:W-:Y:S01]  /*a9d0*/  BSSY B0, `(.L_x_5057) ;  /* 0x0000006000007945 */ /* 0x000fe20003800000 */
[----:B------:R-:W-:Y:S02]  /*a9e0*/  IADD3 R30, R169, 0x780, RZ ;  /* 0x00000780a91e7810 */ /* 0x000fe40007ffe0ff */
[----:B------:R-:W-:Y:S02]  /*a9f0*/  LEA.HI.SX32 R171, R4, R169, 0x1b ;  /* 0x000000a904ab7211 */ /* 0x000fe400078fdaff */
[----:B-1----:R-:W-:Y:S01]  /*aa00*/  LEA R124, R179, R168, 0x2 ;  /* 0x000000a8b37c7211 */ /* 0x002fe200078e10ff */
[----:B------:R-:W-:Y:S06]  /*aa10*/  @!P0 BRA `(.L_x_5058) ;  /* 0x0000000000048947 */ /* 0x000fec0003800000 */
[----:B--2---:R1:W-:Y:S02]  /*aa20*/  REDG.E.ADD.F32.FTZ.RN.STRONG.GPU desc[UR22][R6.64+-0x2800], R43 ;  /* 0xffd8002b060079a6 */ /* 0x0043e4000c10f396 */
.L_x_5058:
[----:B------:R-:W-:Y:S05]  /*aa30*/  BSYNC B0 ;  /* 0x0000000000007941 */ /* 0x000fea0003800000 */
.L_x_5057:
[----:B-12---:R1:W2:Y:S01]  /*aa40*/  LDS R43, [R124+0x5c00] ;  /* 0x005c00007c2b7984 */ /* 0x0062a20000000800 */
[----:B------:R-:W-:Y:S01]  /*aa50*/  BSSY B0, `(.L_x_5059) ;  /* 0x0000006000007945 */ /* 0x000fe20003800000 */
[----:B------:R-:W-:Y:S02]  /*aa60*/  IADD3 R4, R169, 0x800, RZ ;  /* 0x00000800a9047810 */ /* 0x000fe40007ffe0ff */
[----:B------:R-:W-:Y:S02]  /*aa70*/  LEA.HI.SX32 R179, R30, R169, 0x1b ;  /* 0x000000a91eb37211 */ /* 0x000fe400078fdaff */
[----:B0-----:R-:W-:Y:S01]  /*aa80*/  LEA R40, R171, R168, 0x2 ;  /* 0x000000a8ab287211 */ /* 0x001fe200078e10ff */
[----:B------:R-:W-:Y:S06]  /*aa90*/  @!P1 BRA `(.L_x_5060) ;  /* 0x0000000000049947 */ /* 0x000fec0003800000 */
[----:B--2---:R0:W-:Y:S02]  /*aaa0*/  REDG.E.ADD.F32.FTZ.RN.STRONG.GPU desc[UR22][R6.64+-0x2600], R43 ;  /* 0xffda002b060079a6 */ /* 0x0041e4000c10f396 */
.L_x_5060:
[----:B------:R-:W-:Y:S05]  /*aab0*/  BSYNC B0 ;  /* 0x0000000000007941 */ /* 0x000fea0003800000 */
.L_x_5059:
[----:B0-2---:R0:W2:Y:S01]  /*aac0*/  LDS R43, [R40+0x5e00] ;  /* 0x005e0000282b7984 */ /* 0x0050a20000000800 */
[----:B------:R-:W-:Y:S01]  /*aad0*/  BSSY B0, `(.L_x_5061) ;  /* 0x0000006000007945 */ /* 0x000fe20003800000 */
[----:B------:R-:W-:Y:S02]  /*aae0*/  LEA.HI.SX32 R171, R4, R169, 0x1b ;  /* 0x000000a904ab7211 */ /* 0x000fe400078fdaff */
[----:B------:R-:W-:Y:S02]  /*aaf0*/  IADD3 R30, R169, 0x880, RZ ;  /* 0x00000880a91e7810 */ /* 0x000fe40007ffe0ff */
[----:B------:R-:W-:Y:S01]  /*ab00*/  LEA R4, R179, R168, 0x2 ;  /* 0x000000a8b3047211 */ /* 0x000fe200078e10ff */
[----:B------:R-:W-:Y:S06]  /*ab10*/  @!P2 BRA `(.L_x_5062) ;  /* 0x000000000004a947 */ /* 0x000fec0003800000 */
[----:B--2---:R4:W-:Y:S02]  /*ab20*/  REDG.E.ADD.F32.FTZ.RN.STRONG.GPU desc[UR22][R6.64+-0x2400], R43 ;  /* 0xffdc002b060079a6 */ /* 0x0049e4000c10f396 */
.L_x_5062:
[----:B------:R-:W-:Y:S05]  /*ab30*/  BSYNC B0 ;  /* 0x0000000000007941 */ /* 0x000fea0003800000 */
.L_x_5061:
[----:B--2-4-:R2:W4:Y:S01]  /*ab40*/  LDS R43, [R4+0x6000] ;  /* 0x00600000042b7984 */ /* 0x0145220000000800 */
[----:B------:R-:W-:Y:S01]  /*ab50*/  BSSY B0, `(.L_x_5063) ;  /* 0x0000005000007945 */ /* 0x000fe20003800000 */
[----:B------:R-:W-:Y:S02]  /*ab60*/  LEA.HI.SX32 R179, R30, R169, 0x1b ;  /* 0x000000a91eb37211 */ /* 0x000fe400078fdaff */
[----:B------:R-:W-:Y:S01]  /*ab70*/  LEA R171, R171, R168, 0x2 ;  /* 0x000000a8abab7211 */ /* 0x000fe200078e10ff */
[----:B------:R-:W-:Y:S06]  /*ab80*/  @!P3 BRA `(.L_x_5064) ;  /* 0x000000000004b947 */ /* 0x000fec0003800000 */
[----:B----4-:R4:W-:Y:S02]  /*ab90*/  REDG.E.ADD.F32.FTZ.RN.STRONG.GPU desc[UR22][R6.64+-0x2200], R43 ;  /* 0xffde002b060079a6 */ /* 0x0109e4000c10f396 */
.L_x_5064:
[----:B------:R-:W-:Y:S05]  /*aba0*/  BSYNC B0 ;  /* 0x0000000000007941 */ /* 0x000fea0003800000 */
.L_x_5063:
[----:B----4-:R4:W0:Y:S01]  /*abb0*/  LDS R43, [R171+0x6200] ;  /* 0x00620000ab2b7984 */ /* 0x0108220000000800 */
[----:B------:R-:W-:Y:S01]  /*abc0*/  BSSY B0, `(.L_x_5065) ;  /* 0x0000004000007945 */ /* 0x000fe20003800000 */
[----:B------:R-:W-:-:S03]  /*abd0*/  LEA R179, R179, R168, 0x2 ;  /* 0x000000a8b3b37211 */ /* 0x000fc600078e10ff */
[----:B------:R-:W-:Y:S05]  /*abe0*/  @!P4 BRA `(.L_x_5066) ;  /* 0x000000000004c947 */ /* 0x000fea0003800000 */
[----:B0-----:R0:W-:Y:S02]  /*abf0*/  REDG.E.ADD.F32.FTZ.RN.STRONG.GPU desc[UR22][R6.64+-0x2000], R43 ;  /* 0xffe0002b060079a6 */ /* 0x0011e4000c10f396 */
.L_x_5066:
[----:B------:R-:W-:Y:S05]  /*ac00*/  BSYNC B0 ;  /* 0x0000000000007941 */ /* 0x000fea0003800000 */
.L_x_5065:
[----:B0-----:R0:W0:Y:S01]  /*ac10*/  LDS R43, [R179+0x6400] ;  /* 0x00640000b32b7984 */ /* 0x0010220000000800 */
[----:B------:R-:W-:Y:S01]  /*ac20*/  BSSY B0, `(.L_x_5067) ;  /* 0x0000005000007945 */ /* 0x000fe20003800000 */
[C---:B--2---:R-:W-:Y:S02]  /*ac30*/  IADD3 R4, R169.reuse, 0x900, RZ ;  /* 0x00000900a9047810 */ /* 0x044fe40007ffe0ff */
[----:B------:R-:W-:Y:S01]  /*ac40*/  IADD3 R30, R169, 0x980, RZ ;  /* 0x00000980a91e7810 */ /* 0x000fe20007ffe0ff */
[----:B------:R-:W-:Y:S06]  /*ac50*/  @!P5 BRA `(.L_x_5068) ;  /* 0x000000000004d947 */ /* 0x000fec0003800000 */
[----:B0-----:R2:W-:Y:S02]  /*ac60*/  REDG.E.ADD.F32.FTZ.RN.STRONG.GPU desc[UR22][R6.64+-0x1e00], R43 ;  /* 0xffe2002b060079a6 */ /* 0x0015e4000c10f396 */
.L_x_5068:
[----:B------:R-:W-:Y:S05]  /*ac70*/  BSYNC B0 ;  /* 0x0000000000007941 */ /* 0x000fea0003800000 */
.L_x_5067:
        /* <DEDUP_REMOVED lines=18> */
.L_x_5070:
[----:B------:R-:W-:Y:S05]  /*ada0*/  BSYNC B0 ;  /* 0x0000000000007941 */ /* 0x000fea0003800000 */
.L_x_5069:
[----:B0-2---:R0:W2:Y:S01]  /*adb0*/  LDS R43, [R40+0x6800] ;  /* 0x00680000282b7984 */ /* 0x0050a20000000800 */
[----:B------:R-:W-:Y:S01]  /*adc0*/  BSSY B0, `(.L_x_5071) ;  /* 0x0000006000007945 */ /* 0x000fe20003800000 */
[----:B------:R-:W-:Y:S02]  /*add0*/  IADD3 R30, R169, 0xb00, RZ ;  /* 0x00000b00a91e7810 */ /* 0x000fe40007ffe0ff */
[----:B------:R-:W-:Y:S02]  /*ade0*/  LEA.HI.SX32 R171, R4, R169, 0x1b ;  /* 0x000000a904ab7211 */ /* 0x000fe400078fdaff */
[----:B-1----:R-:W-:Y:S01]  /*adf0*/  LEA R124, R179, R168, 0x2 ;  /* 0x000000a8b37c7211 */ /* 0x002fe200078e10ff */
[----:B------:R-:W-:Y:S06]  /*ae00*/  @!P0 BRA `(.L_x_5072) ;  /* 0x0000000000048947 */ /* 0x000fec0003800000 */
[----:B--2---:R1:W-:Y:S02]  /*ae10*/  REDG.E.ADD.F32.FTZ.RN.STRONG.GPU desc[UR22][R6.64+-0x1a00], R43 ;  /* 0xffe6002b060079a6 */ /* 0x0043e4000c10f396 */
.L_x_5072:
[----:B------:R-:W-:Y:S05]  /*ae20*/  BSYNC B0 ;  /* 0x0000000000007941 */ /* 0x000fea0003800000 */
.L_x_5071:
[----:B-12---:R1:W2:Y:S01]  /*ae30*/  LDS R43, [R124+0x6a00] ;  /* 0x006a00007c2b7984 */ /* 0x0062a20000000800 */
[----:B------:R-:W-:Y:S01]  /*ae40*/  BSSY B0, `(.L_x_5073) ;  /* 0x0000006000007945 */ /* 0x000fe20003800000 */
[----:B------:R-:W-:Y:S02]  /*ae50*/  IADD3 R4, R169, 0xb80, RZ ;  /* 0x00000b80a9047810 */ /* 0x000fe40007ffe0ff */
[----:B------:R-:W-:Y:S02]  /*ae60*/  LEA.HI.SX32 R179, R30, R169, 0x1b ;  /* 0x000000a91eb37211 */ /* 0x000fe400078fdaff */
[----:B0-----:R-:W-:Y:S01]  /*ae70*/  LEA R40, R171, R168, 0x2 ;  /* 0x000000a8ab287211 */ /* 0x001fe200078e10ff */
[----:B------:R-:W-:Y:S06]  /*ae80*/  @!P1 BRA `(.L_x_5074) ;  /* 0x0000000000049947 */ /* 0x000fec0003800000 */
[----:B--2---:R0:W-:Y:S02]  /*ae90*/  REDG.E.ADD.F32.FTZ.RN.STRONG.GPU desc[UR22][R6.64+-0x1800], R43 ;  /* 0xffe8002b060079a6 */ /* 0x0041e4000c10f396 */
.L_x_5074:
[----:B------:R-:W-:Y:S05]  /*aea0*/  BSYNC B0 ;  /* 0x0000000000007941 */ /* 0x000fea0003800000 */
.L_x_5073:
[----:B0-2---:R0:W2:Y:S01]  /*aeb0*/  LDS R43, [R40+0x6c00] ;  /* 0x006c0000282b7984 */ /* 0x0050a20000000800 */
[----:B------:R-:W-:Y:S01]  /*aec0*/  BSSY B0, `(.L_x_5075) ;  /* 0x0000006000007945 */ /* 0x000fe20003800000 */
[----:B------:R-:W-:Y:S02]  /*aed0*/  LEA.HI.SX32 R171, R4, R169, 0x1b ;  /* 0x000000a904ab7211 */ /* 0x000fe400078fdaff */
[----:B------:R-:W-:Y:S02]  /*aee0*/  IADD3 R30, R169, 0xc00, RZ ;  /* 0x00000c00a91e7810 */ /* 0x000fe40007ffe0ff */
[----:B------:R-:W-:Y:S01]  /*aef0*/  LEA R4, R179, R168, 0x2 ;  /* 0x000000a8b3047211 */ /* 0x000fe200078e10ff */
[----:B------:R-:W-:Y:S06]  /*af00*/  @!P2 BRA `(.L_x_5076) ;  /* 0x000000000004a947 */ /* 0x000fec0003800000 */
[----:B--2---:R4:W-:Y:S02]  /*af10*/  REDG.E.ADD.F32.FTZ.RN.STRONG.GPU desc[UR22][R6.64+-0x1600], R43 ;  /* 0xffea002b060079a6 */ /* 0x0049e4000c10f396 */
.L_x_5076:
[----:B------:R-:W-:Y:S05]  /*af20*/  BSYNC B0 ;  /* 0x0000000000007941 */ /* 0x000fea0003800000 */
.L_x_5075:
[----:B--2-4-:R2:W4:Y:S01]  /*af30*/  LDS R43, [R4+0x6e00] ;  /* 0x006e0000042b7984 */ /* 0x0145220000000800 */
[----:B------:R-:W-:Y:S01]  /*af40*/  BSSY B0, `(.L_x_5077) ;  /* 0x0000005000007945 */ /* 0x000fe20003800000 */
[----:B------:R-:W-:Y:S02]  /*af50*/  LEA.HI.SX32 R179, R30, R169, 0x1b ;  /* 0x000000a91eb37211 */ /* 0x000fe400078fdaff */
[----:B------:R-:W-:Y:S01]  /*af60*/  LEA R171, R171, R168, 0x2 ;  /* 0x000000a8abab7211 */ /* 0x000fe200078e10ff */
[----:B------:R-:W-:Y:S06]  /*af70*/  @!P3 BRA `(.L_x_5078) ;  /* 0x000000000004b947 */ /* 0x000fec0003800000 */
[----:B----4-:R4:W-:Y:S02]  /*af80*/  REDG.E.ADD.F32.FTZ.RN.STRONG.GPU desc[UR22][R6.64+-0x1400], R43 ;  /* 0xffec002b060079a6 */ /* 0x0109e4000c10f396 */
.L_x_5078:
[----:B------:R-:W-:Y:S05]  /*af90*/  BSYNC B0 ;  /* 0x0000000000007941 */ /* 0x000fea0003800000 */
.L_x_5077:
[----:B----4-:R4:W0:Y:S01]  /*afa0*/  LDS R43, [R171+0x7000] ;  /* 0x00700000ab2b7984 */ /* 0x0108220000000800 */
[----:B------:R-:W-:Y:S01]  /*afb0*/  BSSY B0, `(.L_x_5079) ;  /* 0x0000004000007945 */ /* 0x000fe20003800000 */
[----:B------:R-:W-:-:S03]  /*afc0*/  LEA R179, R179, R168, 0x2 ;  /* 0x000000a8b3b37211 */ /* 0x000fc600078e10ff */
[----:B------:R-:W-:Y:S05]  /*afd0*/  @!P4 BRA `(.L_x_5080) ;  /* 0x000000000004c947 */ /* 0x000fea0003800000 */
[----:B0-----:R0:W-:Y:S02]  /*afe0*/  REDG.E.ADD.F32.FTZ.RN.STRONG.GPU desc[UR22][R6.64+-0x1200], R43 ;  /* 0xffee002b060079a6 */ /* 0x0011e4000c10f396 */
.L_x_5080:
[----:B------:R-:W-:Y:S05]  /*aff0*/  BSYNC B0 ;  /* 0x0000000000007941 */ /* 0x000fea0003800000 */
.L_x_5079:
[----:B0-----:R0:W0:Y:S01]  /*b000*/  LDS R43, [R179+0x7200] ;  /* 0x00720000b32b7984 */ /* 0x0010220000000800 */
[----:B------:R-:W-:Y:S01]  /*b010*/  BSSY B0, `(.L_x_5081) ;  /* 0x0000005000007945 */ /* 0x000fe20003800000 */
[C---:B--2---:R-:W-:Y:S02]  /*b020*/  IADD3 R4, R169.reuse, 0xc80, RZ ;  /* 0x00000c80a9047810 */ /* 0x044fe40007ffe0ff */
[----:B------:R-:W-:Y:S01]  /*b030*/  IADD3 R30, R169, 0xd00, RZ ;  /* 0x00000d00a91e7810 */ /* 0x000fe20007ffe0ff */
[----:B------:R-:W-:Y:S06]  /*b040*/  @!P5 BRA `(.L_x_5082) ;  /* 0x000000000004d947 */ /* 0x000fec0003800000 */
[----:B0-----:R2:W-:Y:S02]  /*b050*/  REDG.E.ADD.F32.FTZ.RN.STRONG.GPU desc[UR22][R6.64+-0x1000], R43 ;  /* 0xfff0002b060079a6 */ /* 0x0015e4000c10f396 */
.L_x_5082:
[----:B------:R-:W-:Y:S05]  /*b060*/  BSYNC B0 ;  /* 0x0000000000007941 */ /* 0x000fea0003800000 */
.L_x_5081:
[-C--:B0-2---:R-:W-:Y:S01]  /*b070*/  LEA.HI.SX32 R43, R4, R169.reuse, 0x1b ;  /* 0x000000a9042b7211 */ /* 0x085fe200078fdaff */
[----:B------:R-:W-:Y:S01]  /*b080*/  BSSY B0, `(.L_x_5083) ;  /* 0x0000011000007945 */ /* 0x000fe20003800000 */
[----:B------:R-:W-:Y:S02]  /*b090*/  ISETP.GE.AND P6, PT, R167, 0xc81, PT ;  /* 0x00000c81a700780c */ /* 0x000fe40003fc6270 */
[----:B------:R-:W-:Y:S02]  /*b0a0*/  LEA R43, R43, R168, 0x2 ;  /* 0x000000a82b2b7211 */ /* 0x000fe400078e10ff */
[C---:B------:R-:W-:Y:S02]  /*b0b0*/  IADD3 R40, R169.reuse, 0xd80, RZ ;  /* 0x00000d80a9287810 */ /* 0x040fe40007ffe0ff */
[----:B----4-:R-:W-:Y:S02]  /*b0c0*/  LEA.HI.SX32 R171, R30, R169, 0x1b ;  /* 0x000000a91eab7211 */ /* 0x010fe400078fdaff */
        /* <DEDUP_REMOVED lines=12> */
.L_x_5084:
[----:B------:R-:W-:Y:S05]  /*b190*/  BSYNC B0 ;  /* 0x0000000000007941 */ /* 0x000fea0003800000 */
.L_x_5083:
[----:B0-2---:R0:W2:Y:S01]  /*b1a0*/  LDS R43, [R171+0x7600] ;  /* 0x00760000ab2b7984 */ /* 0x0050a20000000800 */
[----:B------:R-:W-:Y:S01]  /*b1b0*/  BSSY B0, `(.L_x_5085) ;  /* 0x0000006000007945 */ /* 0x000fe20003800000 */
[----:B------:R-:W-:Y:S02]  /*b1c0*/  IADD3 R30, R169, 0xe80, RZ ;  /* 0x00000e80a91e7810 */ /* 0x000fe40007ffe0ff */
[----:B------:R-:W-:Y:S02]  /*b1d0*/  LEA.HI.SX32 R167, R4, R169, 0x1b ;  /* 0x000000a904a77211 */ /* 0x000fe400078fdaff */
[----:B------:R-:W-:Y:S01]  /*b1e0*/  LEA R179, R179, R168, 0x2 ;  /* 0x000000a8b3b37211 */ /* 0x000fe200078e10ff */
[----:B------:R-:W-:Y:S06]  /*b1f0*/  @!P0 BRA `(.L_x_5086) ;  /* 0x0000000000048947 */ /* 0x000fec0003800000 */
[----:B--2---:R4:W-:Y:S02]  /*b200*/  REDG.E.ADD.F32.FTZ.RN.STRONG.GPU desc[UR22][R6.64+-0xc00], R43 ;  /* 0xfff4002b060079a6 */ /* 0x0049e4000c10f396 */
.L_x_5086:
[----:B------:R-:W-:Y:S05]  /*b210*/  BSYNC B0 ;  /* 0x0000000000007941 */ /* 0x000fea0003800000 */
.L_x_5085:
[----:B--2-4-:R2:W4:Y:S01]  /*b220*/  LDS R43, [R179+0x7800] ;  /* 0x00780000b32b7984 */ /* 0x0145220000000800 */
[----:B------:R-:W-:Y:S01]  /*b230*/  BSSY B0, `(.L_x_5087) ;  /* 0x0000006000007945 */ /* 0x000fe20003800000 */
[----:B------:R-:W-:Y:S02]  /*b240*/  IADD3 R4, R169, 0xf00, RZ ;  /* 0x00000f00a9047810 */ /* 0x000fe40007ffe0ff */
[----:B0-----:R-:W-:Y:S02]  /*b250*/  LEA.HI.SX32 R171, R30, R169, 0x1b ;  /* 0x000000a91eab7211 */ /* 0x001fe400078fdaff */
[----:B------:R-:W-:Y:S01]  /*b260*/  LEA R40, R167, R168, 0x2 ;  /* 0x000000a8a7287211 */ /* 0x000fe200078e10ff */
[----:B------:R-:W-:Y:S06]  /*b270*/  @!P1 BRA `(.L_x_5088) ;  /* 0x0000000000049947 */ /* 0x000fec0003800000 */
[----:B----4-:R0:W-:Y:S02]  /*b280*/  REDG.E.ADD.F32.FTZ.RN.STRONG.GPU desc[UR22][R6.64+-0xa00], R43 ;  /* 0xfff6002b060079a6 */ /* 0x0101e4000c10f396 */
.L_x_5088:
[----:B------:R-:W-:Y:S05]  /*b290*/  BSYNC B0 ;  /* 0x0000000000007941 */ /* 0x000fea0003800000 */
.L_x_5087:
[----:B0---4-:R0:W4:Y:S01]  /*b2a0*/  LDS R43, [R40+0x7a00] ;  /* 0x007a0000282b7984 */ /* 0x0111220000000800 */
[----:B------:R-:W-:Y:S01]  /*b2b0*/  BSSY B0, `(.L_x_5089) ;  /* 0x0000006000007945 */ /* 0x000fe20003800000 */
[----:B------:R-:W-:Y:S02]  /*b2c0*/  LEA.HI.SX32 R167, R4, R169, 0x1b ;  /* 0x000000a904a77211 */ /* 0x000fe400078fdaff */
[----:B------:R-:W-:Y:S02]  /*b2d0*/  IADD3 R30, R169, 0xf80, RZ ;  /* 0x00000f80a91e7810 */ /* 0x000fe40007ffe0ff */
[----:B------:R-:W-:Y:S01]  /*b2e0*/  LEA R4, R171, R168, 0x2 ;  /* 0x000000a8ab047211 */ /* 0x000fe200078e10ff */
[----:B------:R-:W-:Y:S06]  /*b2f0*/  @!P2 BRA `(.L_x_5090) ;  /* 0x000000000004a947 */ /* 0x000fec0003800000 */
[----:B----4-:R4:W-:Y:S02]  /*b300*/  REDG.E.ADD.F32.FTZ.RN.STRONG.GPU desc[UR22][R6.64+-0x800], R43 ;  /* 0xfff8002b060079a6 */ /* 0x0109e4000c10f396 */
.L_x_5090:
[----:B------:R-:W-:Y:S05]  /*b310*/  BSYNC B0 ;  /* 0x0000000000007941 */ /* 0x000fea0003800000 */
.L_x_5089:
[----:B----4-:R4:W0:Y:S01]  /*b320*/  LDS R43, [R4+0x7c00] ;  /* 0x007c0000042b7984 */ /* 0x0108220000000800 */
[----:B------:R-:W-:Y:S01]  /*b330*/  BSSY B0, `(.L_x_5091) ;  /* 0x0000005000007945 */ /* 0x000fe20003800000 */
[----:B------:R-:W-:Y:S02]  /*b340*/  LEA.HI.SX32 R171, R30, R169, 0x1b ;  /* 0x000000a91eab7211 */ /* 0x000fe400078fdaff */
[----:B------:R-:W-:Y:S01]  /*b350*/  LEA R167, R167, R168, 0x2 ;  /* 0x000000a8a7a77211 */ /* 0x000fe200078e10ff */
[----:B------:R-:W-:Y:S06]  /*b360*/  @!P3 BRA `(.L_x_5092) ;  /* 0x000000000004b947 */ /* 0x000fec0003800000 */
[----:B0-----:R0:W-:Y:S02]  /*b370*/  REDG.E.ADD.F32.FTZ.RN.STRONG.GPU desc[UR22][R6.64+-0x600], R43 ;  /* 0xfffa002b060079a6 */ /* 0x0011e4000c10f396 */
.L_x_5092:
[----:B------:R-:W-:Y:S05]  /*b380*/  BSYNC B0 ;  /* 0x0000000000007941 */ /* 0x000fea0003800000 */
.L_x_5091:
[----:B0-----:R0:W0:Y:S01]  /*b390*/  LDS R43, [R167+0x7e00] ;  /* 0x007e0000a72b7984 */ /* 0x0010220000000800 */
[----:B------:R-:W-:Y:S01]  /*b3a0*/  BSSY B0, `(.L_x_5093) ;  /* 0x0000004000007945 */ /* 0x000fe20003800000 */
[----:B------:R-:W-:-:S03]  /*b3b0*/  LEA R171, R171, R168, 0x2 ;  /* 0x000000a8abab7211 */ /* 0x000fc600078e10ff */
[----:B------:R-:W-:Y:S05]  /*b3c0*/  @!P4 BRA `(.L_x_5094) ;  /* 0x000000000004c947 */ /* 0x000fea0003800000 */
[----:B0-----:R0:W-:Y:S02]  /*b3d0*/  REDG.E.ADD.F32.FTZ.RN.STRONG.GPU desc[UR22][R6.64+-0x400], R43 ;  /* 0xfffc002b060079a6 */ /* 0x0011e4000c10f396 */
.L_x_5094:
[----:B------:R-:W-:Y:S05]  /*b3e0*/  BSYNC B0 ;  /* 0x0000000000007941 */ /* 0x000fea0003800000 */
.L_x_5093:
[----:B0-----:R0:W0:Y:S01]  /*b3f0*/  LDS R43, [R171+0x8000] ;  /* 0x00800000ab2b7984 */ /* 0x0010220000000800 */
[----:B------:R-:W-:Y:S01]  /*b400*/  BSSY B0, `(.L_x_5095) ;  /* 0x0000004000007945 */ /* 0x000fe20003800000 */
[----:B----4-:R-:W-:-:S03]  /*b410*/  FADD.FTZ R4, R177, R208 ;  /* 0x000000d0b1047221 */ /* 0x010fc60000010000 */
[----:B------:R-:W-:Y:S05]  /*b420*/  @!P5 BRA `(.L_x_5096) ;  /* 0x000000000004d947 */ /* 0x000fea0003800000 */
[----:B0-----:R4:W-:Y:S02]  /*b430*/  REDG.E.ADD.F32.FTZ.RN.STRONG.GPU desc[UR22][R6.64+-0x200], R43 ;  /* 0xfffe002b060079a6 */ /* 0x0019e4000c10f396 */
.L_x_5096:
[----:B------:R-:W-:Y:S05]  /*b440*/  BSYNC B0 ;  /* 0x0000000000007941 */ /* 0x000fea0003800000 */
.L_x_5095:
[----:B------:R-:W5:Y:S01]  /*b450*/  SHFL.DOWN PT, R30, R5, 0x1, 0x1f ;  /* 0x08201f00051e7f89 */ /* 0x000f6200000e0000 */
[----:B------:R-:W-:Y:S01]  /*b460*/  ISETP.GT.AND P0, PT, R241, 0x1e, PT ;  /* 0x0000001ef100780c */ /* 0x000fe20003f04270 */
[----:B------:R-:W-:Y:S01]  /*b470*/  FMUL.FTZ R47, R47, R2 ;  /* 0x000000022f2f7220 */ /* 0x000fe20000410000 */
[----:B----4-:R-:W-:Y:S01]  /*b480*/  MOV R6, R27 ;  /* 0x0000001b00067202 */ /* 0x010fe20000000f00 */
[----:B------:R-:W4:Y:S01]  /*b490*/  SHFL.DOWN PT, R167, R27, 0x1, 0x1f ;  /* 0x08201f001ba77f89 */ /* 0x000f2200000e0000 */
[----:B------:R-:W-:Y:S01]  /*b4a0*/  MOV R7, R195 ;  /* 0x000000c300077202 */ /* 0x000fe20000000f00 */
[----:B------:R-:W-:Y:S01]  /*b4b0*/  FMUL.FTZ R23, R23, R196 ;  /* 0x000000c417177220 */ /* 0x000fe20000410000 */
[----:B------:R-:W-:Y:S01]  /*b4c0*/  FMUL.FTZ R53, R53, R182 ;  /* 0x000000b635357220 */ /* 0x000fe20000410000 */
[----:B------:R-:W1:Y:S01]  /*b4d0*/  SHFL.DOWN PT, R40, R195, 0x1, 0x1f ;  /* 0x08201f00c3287f89 */ /* 0x000e6200000e0000 */
[----:B------:R-:W-:Y:S01]  /*b4e0*/  FMUL.FTZ R51, R51, R8 ;  /* 0x0000000833337220 */ /* 0x000fe20000410000 */
[----:B------:R-:W-:Y:S01]  /*b4f0*/  FFMA.FTZ R139, R202, R139, R23 ;  /* 0x0000008bca8b7223 */ /* 0x000fe20000010017 */
[----:B------:R-:W-:Y:S01]  /*b500*/  FFMA.FTZ R53, R52, R9, R53 ;  /* 0x0000000934357223 */ /* 0x000fe20000010035 */
[----:B0-----:R-:W0:Y:S01]  /*b510*/  SHFL.DOWN PT, R43, R4, 0x1, 0x1f ;  /* 0x08201f00042b7f89 */ /* 0x001e2200000e0000 */
        /* <DEDUP_REMOVED lines=11> */
[----:B-----5:R-:W-:Y:S01]  /*b5d0*/  @!P0 FADD.FTZ R5, R5, R30 ;  /* 0x0000001e05058221 */ /* 0x020fe20000010000 */
[----:B------:R-:W-:Y:S01]  /*b5e0*/  FMUL.FTZ R59, R59, R14 ;  /* 0x0000000e3b3b7220 */ /* 0x000fe20000410000 */
[----:B------:R-:W-:Y:S01]  /*b5f0*/  FMUL.FTZ R132, R17, R132 ;  /* 0x0000008411847220 */ /* 0x000fe20000410000 */
[----:B------:R-:W-:Y:S01]  /*b600*/  FMUL.FTZ R57, R57, R184 ;  /* 0x000000b839397220 */ /* 0x000fe20000410000 */
[----:B----4-:R-:W-:Y:S01]  /*b610*/  @!P0 FADD.FTZ R6, R6, R167 ;  /* 0x000000a706068221 */ /* 0x010fe20000010000 */
[----:B------:R-:W4:Y:S01]  /*b620*/  SHFL.DOWN PT, R2, R5, 0x2, 0x1f ;  /* 0x08401f0005027f89 */ /* 0x000f2200000e0000 */
        /* <DEDUP_REMOVED lines=15> */
[----:B------:R-:W5:Y:S01]  /*b720*/  SHFL.DOWN PT, R27, R4, 0x2, 0x1f ;  /* 0x08401f00041b7f89 */ /* 0x000f6200000e0000 */
[----:B------:R-:W-:Y:S01]  /*b730*/  FMUL.FTZ R69, R69, R190 ;  /* 0x000000be45457220 */ /* 0x000fe20000410000 */
[----:B------:R-:W-:Y:S01]  /*b740*/  FMUL.FTZ R3, R3, R120 ;  /* 0x0000007803037220 */ /* 0x000fe20000410000 */
        /* <DEDUP_REMOVED lines=9> */
[----:B------:R-:W-:Y:S01]  /*b7e0*/  FFMA.FTZ R20, R207, R128, R20 ;  /* 0x00000080cf147223 */ /* 0x000fe20000010014 */
[----:B------:R-:W4:Y:S01]  /*b7f0*/  SHFL.DOWN PT, R2, R5, 0x4, 0x1f ;  /* 0x08801f0005027f89 */ /* 0x000f2200000e0000 */
        /* <DEDUP_REMOVED lines=10> */
[----:B-----5:R-:W-:Y:S01]  /*b8a0*/  @!P0 FADD.FTZ R4, R4, R27 ;  /* 0x0000001b04048221 */ /* 0x020fe20000010000 */
[----:B------:R-:W1:Y:S01]  /*b8b0*/  SHFL.DOWN PT, R23, R6, 0x4, 0x1f ;  /* 0x08801f0006177f89 */ /* 0x000e6200000e0000 */
        /* <DEDUP_REMOVED lines=42> */
[----:B----4-:R-:W-:Y:S01]  /*bb60*/  @!P0 FADD.FTZ R5, R5, R2 ;  /* 0x0000000205058221 */ /* 0x010fe20000010000 */
[----:B------:R-:W-:Y:S01]  /*bb70*/  FADD.FTZ R102, R31, R102 ;  /* 0x000000661f667221 */ /* 0x000fe20000010000 */
[----:B------:R-:W-:Y:S01]  /*bb80*/  FFMA.FTZ R76, R173, R152, R76 ;  /* 0x00000098ad4c7223 */ /* 0x000fe2000001004c */
[----:B------:R-:W-:Y:S01]  /*bb90*/  FADD.FTZ R101, R200, R101 ;  /* 0x00000065c8657221 */ /* 0x000fe20000010000 */
[----:B------:R-:W-:Y:S01]  /*bba0*/  FFMA.FTZ R83, R50, R153, R83 ;  /* 0x0000009932537223 */ /* 0x000fe20000010053 */
[----:B------:R-:W4:Y:S01]  /*bbb0*/  SHFL.DOWN PT, R2, R5, 0x10, 0x1f ;  /* 0x0a001f0005027f89 */ /* 0x000f2200000e0000 */
        /* <DEDUP_REMOVED lines=8> */
[----:B-----5:R-:W-:Y:S01]  /*bc40*/  @!P0 FADD.FTZ R4, R4, R9 ;  /* 0x0000000904048221 */ /* 0x020fe20000010000 */
[----:B------:R-:W1:Y:S01]  /*bc50*/  SHFL.DOWN PT, R11, R6, 0x10, 0x1f ;  /* 0x0a001f00060b7f89 */ /* 0x000e6200000e0000 */
[----:B------:R-:W-:Y:S01]  /*bc60*/  ISETP.GT.AND P0, PT, R241, 0xf, PT ;  /* 0x0000000ff100780c */ /* 0x000fe20003f04270 */
[----:B------:R-:W-:Y:S01]  /*bc70*/  FFMA.FTZ R80, R53, R156, R80 ;  /* 0x0000009c35507223 */ /* 0x000fe20000010050 */
[----:B------:R-:W-:Y:S01]  /*bc80*/  FADD.FTZ R97, R20, R97 ;  /* 0x0000006114617221 */ /* 0x000fe20000010000 */
[----:B------:R-:W5:Y:S01]  /*bc90*/  SHFL.DOWN PT, R9, R4, 0x10, 0x1f ;  /* 0x0a001f0004097f89 */ /* 0x000f6200000e0000 */
        /* <DEDUP_REMOVED lines=33> */
[----:B------:R-:W4:Y:S04]  /*beb0*/  LDS.128 R12, [R168+0x8430] ;  /* 0x00843000a80c7984 */ /* 0x000f280000000c00 */
[----:B------:R-:W5:Y:S04]  /*bec0*/  LDS.128 R8, [R168+0x8440] ;  /* 0x00844000a8087984 */ /* 0x000f680000000c00 */
[----:B------:R-:W2:Y:S04]  /*bed0*/  @P0 LDS.64 R22, [R21+0xc480] ;  /* 0x00c4800015160984 */ /* 0x000ea80000000a00 */
[----:B------:R-:W3:Y:S01]  /*bee0*/  @P0 LDS.64 R24, [R21+0xbc80] ;  /* 0x00bc800015180984 */ /* 0x000ee20000000a00 */
[----:B-1----:R-:W-:Y:S01]  /*bef0*/  FADD.FTZ R20, R7, R19 ;  /* 0x0000001307147221 */ /* 0x002fe20000010000 */
[----:B0-----:R-:W-:Y:S01]  /*bf00*/  FADD.FTZ R7, R6, R18 ;  /* 0x0000001206077221 */ /* 0x001fe20000010000 */
[----:B------:R-:W-:Y:S01]  /*bf10*/  FADD.FTZ R2, R5, R17 ;  /* 0x0000001105027221 */ /* 0x000fe20000010000 */
[----:B------:R-:W-:Y:S01]  /*bf20*/  FADD.FTZ R3, R4, R16 ;  /* 0x0000001004037221 */ /* 0x000fe20000010000 */
[----:B----4-:R-:W-:Y:S01]  /*bf30*/  FADD.FTZ R20, R20, R15 ;  /* 0x0000000f14147221 */ /* 0x010fe20000010000 */
        /* <DEDUP_REMOVED lines=9> */
[----:B---3--:R-:W-:Y:S01]  /*bfd0*/  @P0 FADD.FTZ R5, R5, R25 ;  /* 0x0000001905050221 */ /* 0x008fe20000010000 */
[----:B------:R-:W-:-:S03]  /*bfe0*/  @P0 FADD.FTZ R4, R4, R24 ;  /* 0x0000001804040221 */ /* 0x000fc60000010000 */
[----:B------:R1:W-:Y:S04]  /*bff0*/  STS.64 [R21+0xc480], R6 ;  /* 0x00c4800615007388 */ /* 0x0003e80000000a00 */
[----:B------:R1:W-:Y:S02]  /*c000*/  STS.64 [R21+0xbc80], R4 ;  /* 0x00bc800415007388 */ /* 0x0003e40000000a00 */
.L_x_5098:
[----:B------:R-:W-:Y:S05]  /*c010*/  BSYNC B0 ;  /* 0x0000000000007941 */ /* 0x000fea0003800000 */
.L_x_5097:
[----:B------:R-:W-:Y:S02]  /*c020*/  UIADD3 UR7, UR7, 0x1, URZ ;  /* 0x0000000107077890 */ /* 0x000fe4000fffe03f */
[----:B------:R-:W-:Y:S02]  /*c030*/  UIADD3 UR8, UP1, UR8, 0x1, URZ ;  /* 0x0000000108087890 */ /* 0x000fe4000ff3e03f */
[----:B------:R-:W-:Y:S02]  /*c040*/  UISETP.GE.AND UP0, UPT, UR7, UR55, UPT ;  /* 0x000000370700728c */ /* 0x000fe4000bf06270 */
[----:B------:R-:W-:-:S04]  /*c050*/  UIADD3.X UR9, URZ, UR9, URZ, UP1, !UPT ;  /* 0x000000093f097290 */ /* 0x000fc80008ffe43f */
[----:B------:R-:W-:-:S13]  /*c060*/  PLOP3.LUT P0, PT, PT, PT, UP0, 0x80, 0x0 ;  /* 0x000000000000781c */ /* 0x000fda0003f0f008 */
[----:B------:R-:W-:Y:S05]  /*c070*/  @!P0 BRA `(.L_x_5099) ;  /* 0xffffff74009c8947 */ /* 0x000fea000383ffff */
.L_x_5004:
[----:B------:R-:W-:Y:S01]  /*c080*/  BAR.SYNC.DEFER_BLOCKING 0x0 ;  /* 0x0000000000007b1d */ /* 0x000fe20000010000 */
[----:B------:R-:W-:-:S05]  /*c090*/  HFMA2.MMA R3, -RZ, RZ, 0, 9.5367431640625e-07 ;  /* 0x00000010ff037435 */ /* 0x000fca00000001ff */
[----:B------:R-:W4:Y:S01]  /*c0a0*/  LDL.LU R29, [R1] ;  /* 0x00000000011d7983 */ /* 0x000f220000300800 */
[----:B0-----:R-:W-:Y:S01]  /*c0b0*/  IADD3 R0, R165, R241, RZ ;  /* 0x000000f1a5007210 */ /* 0x001fe20007ffe0ff */
[----:B------:R-:W-:-:S03]  /*c0c0*/  UIADD3 UR7, UR13, -0x1, URZ ;  /* 0xffffffff0d077890 */ /* 0x000fc6000fffe03f */
[----:B------:R-:W-:Y:S01]  /*c0d0*/  IMAD.WIDE R2, R240, R3, UR24 ;  /* 0x00000018f0027e25 */ /* 0x000fe2000f8e0203 */
[----:B------:R-:W-:Y:S01]  /*c0e0*/  USHF.R.S32.HI UR33, URZ, 0x1f, UR11 ;  /* 0x0000001f3f217899 */ /* 0x000fe2000801140b */
[----:B------:R-:W-:-:S03]  /*c0f0*/  ULDC.64 UR30, c[0x0][0x388] ;  /* 0x0000e200001e7ab9 */ /* 0x000fc60000000a00 */
[----:B-1----:R-:W5:Y:S04]  /*c100*/  LDG.E.128 R4, desc[UR22][R2.64] ;  /* 0x0000001602047981 */ /* 0x002f68000c1e1d00 */
[----:B------:R-:W2:Y:S04]  /*c110*/  LDG.E.128 R8, desc[UR22][R2.64+0x200] ;  /* 0x0002001602087981 */ /* 0x000ea8000c1e1d00 */
[----:B------:R-:W3:Y:S04]  /*c120*/  LDG.E.128 R12, desc[UR22][R2.64+0x400] ;  /* 0x00040016020c7981 */ /* 0x000ee8000c1e1d00 */
[----:B------:R-:W4:Y:S01]  /*c130*/  LDG.E.128 R16, desc[UR22][R2.64+0x600] ;  /* 0x0006001602107981 */ /* 0x000f22000c1e1d00 */
        /* <DEDUP_REMOVED lines=30> */
[----:B-----5:R-:W-:Y:S04]  /*c320*/  STS.128 [R242], R4 ;  /* 0x00000004f2007388 */ /* 0x020fe80000000c00 */
[----:B--2---:R-:W-:Y:S04]  /*c330*/  STS.128 [R242+0x200], R8 ;  /* 0x00020008f2007388 */ /* 0x004fe80000000c00 */
[----:B---3--:R-:W-:Y:S04]  /*c340*/  STS.128 [R242+0x400], R12 ;  /* 0x0004000cf2007388 */ /* 0x008fe80000000c00 */
[----:B----4-:R-:W-:Y:S01]  /*c350*/  STS.128 [R242+0x600], R16 ;  /* 0x00060010f2007388 */ /* 0x010fe20000000c00 */
        /* <DEDUP_REMOVED lines=181> */
[----:B------:R0:W-:Y:S01]  /*ceb0*/  STL [R1], R0 ;  /* 0x0000000001007387 */ /* 0x0001e20000100800 */
[----:B------:R-:W-:Y:S05]  /*cec0*/  @P0 BRA `(.L_x_5100) ;  /* 0xffffff3800e40947 */ /* 0x000fea000383ffff */
.L_x_4971:
        /* <DEDUP_REMOVED lines=41> */
.L_x_5102:
[----:B------:R-:W-:Y:S05]  /*d160*/  BSYNC B0 ;  /* 0x0000000000007941 */ /* 0x000fea0003800000 */
.L_x_5101:
        /* <DEDUP_REMOVED lines=44> */
.L_x_5104:
[----:B0-----:R-:W2:Y:S02]  /*d430*/  S2R R11, SR_TID.X ;  /* 0x00000000000b7919 */ /* 0x001ea40000002100 */
.L_x_5105:
[----:B------:R-:W-:Y:S05]  /*d440*/  BSYNC B0 ;  /* 0x0000000000007941 */ /* 0x000fea0003800000 */
.L_x_5103:
        /* <DEDUP_REMOVED lines=23> */
.L_x_5107:
        /* <DEDUP_REMOVED lines=32> */
.L_x_5106:
[----:B------:R-:W-:Y:S05]  /*d7c0*/  EXIT ;  /* 0x000000000000794d */ /* 0x000fea0003800000 */
.L_x_5008:
[----:B------:R-:W-:Y:S01]  /*d7d0*/  HFMA2.MMA R247, -RZ, RZ, 0, 5.9604644775390625e-08 ;  /* 0x00000001fff77435 */ /* 0x000fe200000001ff */
[----:B------:R-:W-:Y:S02]  /*d7e0*/  MOV R248, R235 ;  /* 0x000000eb00f87202 */ /* 0x000fe40000000f00 */
[----:B------:R-:W-:Y:S02]  /*d7f0*/  MOV R246, RZ ;  /* 0x000000ff00f67202 */ /* 0x000fe40000000f00 */
[----:B------:R-:W-:-:S07]  /*d800*/  MOV R139, 0xffffffff ;  /* 0xffffffff008b7802 */ /* 0x000fce0000000f00 */
[----:B-1----:R-:W-:Y:S05]  /*d810*/  WARPSYNC.COLLECTIVE R139, `(.L_x_5108) ;  /* 0x000000008b087348 */ /* 0x002fea0003c00000 */
[----:B------:R0:W2:Y:S02]  /*d820*/  SHFL.UP P3, R137, R248, R247, R246 ;  /* 0x040000f7f8897389 */ /* 0x0000a400000600f6 */
[----:B012---:R-:W-:Y:S01]  /*d830*/  ENDCOLLECTIVE ;  /* 0x000000000000791b */ /* 0x007fe20003800000 */
.L_x_5108:
[----:B------:R-:W-:Y:S02]  /*d840*/  MOV R248, R136 ;  /* 0x0000008800f87202 */ /* 0x000fe40000000f00 */
[----:B------:R-:W-:-:S07]  /*d850*/  MOV R138, R137 ;  /* 0x00000089008a7202 */ /* 0x000fce0000000f00 */
[----:B------:R-:W-:Y:S05]  /*d860*/  WARPSYNC.COLLECTIVE R139, `(.L_x_5109) ;  /* 0x000000008b087348 */ /* 0x000fea0003c00000 */
[----:B------:R0:W1:Y:S02]  /*d870*/  SHFL.UP P3, R137, R248, R247, R246 ;  /* 0x040000f7f8897389 */ /* 0x00006400000600f6 */
[----:B01----:R-:W-:Y:S01]  /*d880*/  ENDCOLLECTIVE ;  /* 0x000000000000791b */ /* 0x003fe20003800000 */
.L_x_5109:
[----:B------:R-:W-:Y:S02]  /*d890*/  MOV R248, R244 ;  /* 0x000000f400f87202 */ /* 0x000fe40000000f00 */
[----:B------:R-:W-:-:S07]  /*d8a0*/  MOV R227, R137 ;  /* 0x0000008900e37202 */ /* 0x000fce0000000f00 */
[----:B------:R-:W-:Y:S05]  /*d8b0*/  WARPSYNC.COLLECTIVE R139, `(.L_x_5110) ;  /* 0x000000008b087348 */ /* 0x000fea0003c00000 */
[----:B------:R0:W1:Y:S02]  /*d8c0*/  SHFL.UP P3, R137, R248, R247, R246 ;  /* 0x040000f7f8897389 */ /* 0x00006400000600f6 */
[----:B01----:R-:W-:Y:S01]  /*d8d0*/  ENDCOLLECTIVE ;  /* 0x000000000000791b */ /* 0x003fe20003800000 */
.L_x_5110:
[----:B------:R-:W-:Y:S02]  /*d8e0*/  MOV R248, R236 ;  /* 0x000000ec00f87202 */ /* 0x000fe40000000f00 */
[----:B------:R-:W-:-:S07]  /*d8f0*/  MOV R245, R137 ;  /* 0x0000008900f57202 */ /* 0x000fce0000000f00 */
[----:B------:R-:W-:Y:S05]  /*d900*/  WARPSYNC.COLLECTIVE R139, `(.L_x_5111) ;  /* 0x000000008b087348 */ /* 0x000fea0003c00000 */
[----:B------:R0:W1:Y:S02]  /*d910*/  SHFL.UP P3, R137, R248, R247, R246 ;  /* 0x040000f7f8897389 */ /* 0x00006400000600f6 */
[----:B01----:R-:W-:Y:S01]  /*d920*/  ENDCOLLECTIVE ;  /* 0x000000000000791b */ /* 0x003fe20003800000 */
.L_x_5111:
        /* <DEDUP_REMOVED lines=17> */
.L_x_5112:
[----:B------:R-:W-:Y:S02]  /*da40*/  MOV R248, R136 ;  /* 0x0000008800f87202 */ /* 0x000fe40000000f00 */
[----:B------:R-:W-:-:S07]  /*da50*/  MOV R138, R137 ;  /* 0x00000089008a7202 */ /* 0x000fce0000000f00 */
[----:B------:R-:W-:Y:S05]  /*da60*/  WARPSYNC.COLLECTIVE R139, `(.L_x_5113) ;  /* 0x000000008b087348 */ /* 0x000fea0003c00000 */
[----:B------:R0:W1:Y:S02]  /*da70*/  SHFL.UP P3, R137, R248, R247, R246 ;  /* 0x040000f7f8897389 */ /* 0x00006400000600f6 */
[----:B01----:R-:W-:Y:S01]  /*da80*/  ENDCOLLECTIVE ;  /* 0x000000000000791b */ /* 0x003fe20003800000 */
.L_x_5113:
[----:B------:R-:W-:Y:S02]  /*da90*/  MOV R248, R244 ;  /* 0x000000f400f87202 */ /* 0x000fe40000000f00 */
[----:B------:R-:W-:-:S07]  /*daa0*/  MOV R227, R137 ;  /* 0x0000008900e37202 */ /* 0x000fce0000000f00 */
[----:B------:R-:W-:Y:S05]  /*dab0*/  WARPSYNC.COLLECTIVE R139, `(.L_x_5114) ;  /* 0x000000008b087348 */ /* 0x000fea0003c00000 */
[----:B------:R0:W1:Y:S02]  /*dac0*/  SHFL.UP P3, R137, R248, R247, R246 ;  /* 0x040000f7f8897389 */ /* 0x00006400000600f6 */
[----:B01----:R-:W-:Y:S01]  /*dad0*/  ENDCOLLECTIVE ;  /* 0x000000000000791b */ /* 0x003fe20003800000 */
.L_x_5114:
[----:B------:R-:W-:Y:S02]  /*dae0*/  MOV R248, R236 ;  /* 0x000000ec00f87202 */ /* 0x000fe40000000f00 */
[----:B------:R-:W-:-:S07]  /*daf0*/  MOV R245, R137 ;  /* 0x0000008900f57202 */ /* 0x000fce0000000f00 */
[----:B------:R-:W-:Y:S05]  /*db00*/  WARPSYNC.COLLECTIVE R139, `(.L_x_5115) ;  /* 0x000000008b087348 */ /* 0x000fea0003c00000 */
[----:B------:R0:W1:Y:S02]  /*db10*/  SHFL.UP P3, R137, R248, R247, R246 ;  /* 0x040000f7f8897389 */ /* 0x00006400000600f6 */
[----:B01----:R-:W-:Y:S01]  /*db20*/  ENDCOLLECTIVE ;  /* 0x000000000000791b */ /* 0x003fe20003800000 */
.L_x_5115:
        /* <DEDUP_REMOVED lines=17> */
.L_x_5116:
[----:B------:R-:W-:Y:S02]  /*dc40*/  MOV R248, R227 ;  /* 0x000000e300f87202 */ /* 0x000fe40000000f00 */
[----:B------:R-:W-:-:S07]  /*dc50*/  MOV R136, R137 ;  /* 0x0000008900887202 */ /* 0x000fce0000000f00 */
[----:B------:R-:W-:Y:S05]  /*dc60*/  WARPSYNC.COLLECTIVE R139, `(.L_x_5117) ;  /* 0x000000008b087348 */ /* 0x000fea0003c00000 */
[----:B------:R0:W1:Y:S02]  /*dc70*/  SHFL.UP P3, R137, R248, R247, R246 ;  /* 0x040000f7f8897389 */ /* 0x00006400000600f6 */
[----:B01----:R-:W-:Y:S01]  /*dc80*/  ENDCOLLECTIVE ;  /* 0x000000000000791b */ /* 0x003fe20003800000 */
.L_x_5117:
[----:B------:R-:W-:Y:S02]  /*dc90*/  MOV R248, R244 ;  /* 0x000000f400f87202 */ /* 0x000fe40000000f00 */
[----:B------:R-:W-:-:S07]  /*dca0*/  MOV R250, R137 ;  /* 0x0000008900fa7202 */ /* 0x000fce0000000f00 */
[----:B------:R-:W-:Y:S05]  /*dcb0*/  WARPSYNC.COLLECTIVE R139, `(.L_x_5118) ;  /* 0x000000008b087348 */ /* 0x000fea0003c00000 */
[----:B------:R0:W1:Y:S02]  /*dcc0*/  SHFL.UP P3, R137, R248, R247, R246 ;  /* 0x040000f7f8897389 */ /* 0x00006400000600f6 */
[----:B01----:R-:W-:Y:S01]  /*dcd0*/  ENDCOLLECTIVE ;  /* 0x000000000000791b */ /* 0x003fe20003800000 */
.L_x_5118:
[----:B------:R-:W-:Y:S02]  /*dce0*/  MOV R248, R236 ;  /* 0x000000ec00f87202 */ /* 0x000fe40000000f00 */
[----:B------:R-:W-:-:S07]  /*dcf0*/  MOV R138, R137 ;  /* 0x00000089008a7202 */ /* 0x000fce0000000f00 */
[----:B------:R-:W-:Y:S05]  /*dd00*/  WARPSYNC.COLLECTIVE R139, `(.L_x_5119) ;  /* 0x000000008b087348 */ /* 0x000fea0003c00000 */
[----:B------:R0:W1:Y:S02]  /*dd10*/  SHFL.UP P3, R137, R248, R247, R246 ;  /* 0x040000f7f8897389 */ /* 0x00006400000600f6 */
[----:B01----:R-:W-:Y:S01]  /*dd20*/  ENDCOLLECTIVE ;  /* 0x000000000000791b */ /* 0x003fe20003800000 */
.L_x_5119:
        /* <DEDUP_REMOVED lines=17> */
.L_x_5120:
[----:B------:R-:W-:Y:S02]  /*de40*/  MOV R248, R227 ;  /* 0x000000e300f87202 */ /* 0x000fe40000000f00 */
[----:B------:R-:W-:-:S07]  /*de50*/  MOV R136, R137 ;  /* 0x0000008900887202 */ /* 0x000fce0000000f00 */
[----:B------:R-:W-:Y:S05]  /*de60*/  WARPSYNC.COLLECTIVE R139, `(.L_x_5121) ;  /* 0x000000008b087348 */ /* 0x000fea0003c00000 */
[----:B------:R0:W1:Y:S02]  /*de70*/  SHFL.UP P3, R137, R248, R247, R246 ;  /* 0x040000f7f8897389 */ /* 0x00006400000600f6 */
[----:B01----:R-:W-:Y:S01]  /*de80*/  ENDCOLLECTIVE ;  /* 0x000000000000791b */ /* 0x003fe20003800000 */
.L_x_5121:
[----:B------:R-:W-:Y:S02]  /*de90*/  MOV R248, R244 ;  /* 0x000000f400f87202 */ /* 0x000fe40000000f00 */
[----:B------:R-:W-:-:S07]  /*dea0*/  MOV R250, R137 ;  /* 0x0000008900fa7202 */ /* 0x000fce0000000f00 */
[----:B------:R-:W-:Y:S05]  /*deb0*/  WARPSYNC.COLLECTIVE R139, `(.L_x_5122) ;  /* 0x000000008b087348 */ /* 0x000fea0003c00000 */
[----:B------:R0:W1:Y:S02]  /*dec0*/  SHFL.UP P3, R137, R248, R247, R246 ;  /* 0x040000f7f8897389 */ /* 0x00006400000600f6 */
[----:B01----:R-:W-:Y:S01]  /*ded0*/  ENDCOLLECTIVE ;  /* 0x000000000000791b */ /* 0x003fe20003800000 */
.L_x_5122:
[----:B------:R-:W-:Y:S02]  /*dee0*/  MOV R248, R236 ;  /* 0x000000ec00f87202 */ /* 0x000fe40000000f00 */
[----:B------:R-:W-:-:S07]  /*def0*/  MOV R138, R137 ;  /* 0x00000089008a7202 */ /* 0x000fce0000000f00 */
[----:B------:R-:W-:Y:S05]  /*df00*/  WARPSYNC.COLLECTIVE R139, `(.L_x_5123) ;  /* 0x000000008b087348 */ /* 0x000fea0003c00000 */
[----:B------:R0:W1:Y:S02]  /*df10*/  SHFL.UP P3, R137, R248, R247, R246 ;  /* 0x040000f7f8897389 */ /* 0x00006400000600f6 */
[----:B01----:R-:W-:Y:S01]  /*df20*/  ENDCOLLECTIVE ;  /* 0x000000000000791b */ /* 0x003fe20003800000 */
.L_x_5123:
        /* <DEDUP_REMOVED lines=18> */
.L_x_5124:
[----:B------:R-:W-:Y:S02]  /*e050*/  MOV R248, R245 ;  /* 0x000000f500f87202 */ /* 0x000fe40000000f00 */
[----:B------:R-:W-:-:S07]  /*e060*/  MOV R136, R137 ;  /* 0x0000008900887202 */ /* 0x000fce0000000f00 */
[----:B------:R-:W-:Y:S05]  /*e070*/  WARPSYNC.COLLECTIVE R139, `(.L_x_5125) ;  /* 0x000000008b087348 */ /* 0x000fea0003c00000 */
[----:B------:R0:W1:Y:S02]  /*e080*/  SHFL.UP P3, R137, R248, R247, R246 ;  /* 0x040000f7f8897389 */ /* 0x00006400000600f6 */
[----:B01----:R-:W-:Y:S01]  /*e090*/  ENDCOLLECTIVE ;  /* 0x000000000000791b */ /* 0x003fe20003800000 */
.L_x_5125:
[----:B------:R-:W-:Y:S02]  /*e0a0*/  MOV R248, R244 ;  /* 0x000000f400f87202 */ /* 0x000fe40000000f00 */
[----:B------:R-:W-:-:S07]  /*e0b0*/  MOV R138, R137 ;  /* 0x00000089008a7202 */ /* 0x000fce0000000f00 */
[----:B------:R-:W-:Y:S05]  /*e0c0*/  WARPSYNC.COLLECTIVE R139, `(.L_x_5126) ;  /* 0x000000008b087348 */ /* 0x000fea0003c00000 */
[----:B------:R0:W1:Y:S02]  /*e0d0*/  SHFL.UP P3, R137, R248, R247, R246 ;  /* 0x040000f7f8897389 */ /* 0x00006400000600f6 */
[----:B01----:R-:W-:Y:S01]  /*e0e0*/  ENDCOLLECTIVE ;  /* 0x000000000000791b */ /* 0x003fe20003800000 */
.L_x_5126:
[----:B------:R-:W-:Y:S02]  /*e0f0*/  MOV R248, R236 ;  /* 0x000000ec00f87202 */ /* 0x000fe40000000f00 */
[----:B------:R-:W-:-:S07]  /*e100*/  MOV R250, R137 ;  /* 0x0000008900fa7202 */ /* 0x000fce0000000f00 */
[----:B------:R-:W-:Y:S05]  /*e110*/  WARPSYNC.COLLECTIVE R139, `(.L_x_5127) ;  /* 0x000000008b087348 */ /* 0x000fea0003c00000 */
[----:B------:R0:W1:Y:S02]  /*e120*/  SHFL.UP P3, R137, R248, R247, R246 ;  /* 0x040000f7f8897389 */ /* 0x00006400000600f6 */
[----:B01----:R-:W-:Y:S01]  /*e130*/  ENDCOLLECTIVE ;  /* 0x000000000000791b */ /* 0x003fe20003800000 */
.L_x_5127:
[----:B------:R-:W-:Y:S05]  /*e140*/  BRA `(.L_x_5128) ;  /* 0xffffff7c008c7947 */ /* 0x000fea000383ffff */
.L_x_5009:
        /* <DEDUP_REMOVED lines=8> */
.L_x_5130:
[----:B------:R-:W-:Y:S05]  /*e1d0*/  BSYNC B0 ;  /* 0x0000000000007941 */ /* 0x000fea0003800000 */
.L_x_5129:
[----:B------:R-:W-:Y:S05]  /*e1e0*/  BRA `(.L_x_5131) ;  /* 0xffffff7c009c7947 */ /* 0x000fea000383ffff */
.L_x_5010:
        /* <DEDUP_REMOVED lines=8> */
.L_x_5133:
[----:B------:R-:W-:Y:S05]  /*e270*/  BSYNC B0 ;  /* 0x0000000000007941 */ /* 0x000fea0003800000 */
.L_x_5132:
[----:B------:R-:W-:Y:S05]  /*e280*/  BRA `(.L_x_5134) ;  /* 0xffffff7c007c7947 */ /* 0x000fea000383ffff */
.L_x_5011:
        /* <DEDUP_REMOVED lines=8> */
.L_x_5136:
[----:B------:R-:W-:Y:S05]  /*e310*/  BSYNC B0 ;  /* 0x0000000000007941 */ /* 0x000fea0003800000 */
.L_x_5135:
[----:B------:R-:W-:Y:S05]  /*e320*/  BRA `(.L_x_5137) ;  /* 0xffffff7c005c7947 */ /* 0x000fea000383ffff */
.L_x_5012:
        /* <DEDUP_REMOVED lines=8> */
.L_x_5139:
[----:B------:R-:W-:Y:S05]  /*e3b0*/  BSYNC B0 ;  /* 0x0000000000007941 */ /* 0x000fea0003800000 */
.L_x_5138:
[----:B------:R-:W-:Y:S05]  /*e3c0*/  BRA `(.L_x_5140) ;  /* 0xffffff7c003c7947 */ /* 0x000fea000383ffff */
.L_x_5013:
        /* <DEDUP_REMOVED lines=8> */
.L_x_5142:
[----:B------:R-:W-:Y:S05]  /*e450*/  BSYNC B0 ;  /* 0x0000000000007941 */ /* 0x000fea0003800000 */
.L_x_5141:
        /* <DEDUP_REMOVED lines=9> */
.L_x_5143:
[----:B------:R-:W-:Y:S02]  /*e4f0*/  MOV R136, 0x1f ;  /* 0x0000001f00887802 */ /* 0x000fe40000000f00 */
[----:B------:R-:W-:Y:S02]  /*e500*/  MOV R248, R244 ;  /* 0x000000f400f87202 */ /* 0x000fe40000000f00 */
[----:B------:R-:W-:-:S07]  /*e510*/  MOV R245, R137 ;  /* 0x0000008900f57202 */ /* 0x000fce0000000f00 */
[----:B------:R-:W-:Y:S05]  /*e520*/  WARPSYNC.COLLECTIVE R139, `(.L_x_5144) ;  /* 0x000000008b087348 */ /* 0x000fea0003c00000 */
[----:B------:R0:W1:Y:S02]  /*e530*/  SHFL.UP P3, R137, R248, R247, R246 ;  /* 0x040000f7f8897389 */ /* 0x00006400000600f6 */
[----:B01----:R-:W-:Y:S01]  /*e540*/  ENDCOLLECTIVE ;  /* 0x000000000000791b */ /* 0x003fe20003800000 */
.L_x_5144:
[----:B------:R-:W-:Y:S02]  /*e550*/  MOV R248, R236 ;  /* 0x000000ec00f87202 */ /* 0x000fe40000000f00 */
[----:B------:R-:W-:-:S07]  /*e560*/  MOV R244, R137 ;  /* 0x0000008900f47202 */ /* 0x000fce0000000f00 */
[----:B------:R-:W-:Y:S05]  /*e570*/  WARPSYNC.COLLECTIVE R139, `(.L_x_5145) ;  /* 0x000000008b087348 */ /* 0x000fea0003c00000 */
[----:B------:R0:W1:Y:S02]  /*e580*/  SHFL.UP P3, R137, R248, R247, R246 ;  /* 0x040000f7f8897389 */ /* 0x00006400000600f6 */
[----:B01----:R-:W-:Y:S01]  /*e590*/  ENDCOLLECTIVE ;  /* 0x000000000000791b */ /* 0x003fe20003800000 */
.L_x_5145:
[----:B------:R-:W-:Y:S01]  /*e5a0*/  MOV R236, R137 ;  /* 0x0000008900ec7202 */ /* 0x000fe20000000f00 */
[----:B------:R-:W-:-:S11]  /*e5b0*/  HFMA2.MMA R137, -RZ, RZ, 0, 0 ;  /* 0x00000000ff897435 */ /* 0x000fd600000001ff */
[----:B------:R-:W-:Y:S05]  /*e5c0*/  WARPSYNC.COLLECTIVE R139, `(.L_x_5146) ;  /* 0x000000008b087348 */ /* 0x000fea0003c00000 */
[----:B------:R0:W1:Y:S02]  /*e5d0*/  SHFL.IDX P3, R227, R138, R137, R136 ;  /* 0x000000898ae37389 */ /* 0x0000640000060088 */
[----:B01----:R-:W-:Y:S01]  /*e5e0*/  ENDCOLLECTIVE ;  /* 0x000000000000791b */ /* 0x003fe20003800000 */
.L_x_5146:
[----:B------:R-:W-:Y:S02]  /*e5f0*/  MOV R138, R121 ;  /* 0x00000079008a7202 */ /* 0x000fe40000000f00 */
[----:B------:R-:W-:-:S07]  /*e600*/  MOV R120, R227 ;  /* 0x000000e300787202 */ /* 0x000fce0000000f00 */
[----:B------:R-:W-:Y:S05]  /*e610*/  WARPSYNC.COLLECTIVE R139, `(.L_x_5147) ;  /* 0x000000008b087348 */ /* 0x000fea0003c00000 */
[----:B------:R0:W1:Y:S02]  /*e620*/  SHFL.IDX P3, R227, R138, R137, R136 ;  /* 0x000000898ae37389 */ /* 0x0000640000060088 */
[----:B01----:R-:W-:Y:S01]  /*e630*/  ENDCOLLECTIVE ;  /* 0x000000000000791b */ /* 0x003fe20003800000 */
.L_x_5147:
[----:B------:R-:W-:Y:S02]  /*e640*/  MOV R138, R122 ;  /* 0x0000007a008a7202 */ /* 0x000fe40000000f00 */
[----:B------:R-:W-:-:S07]  /*e650*/  MOV R121, R227 ;  /* 0x000000e300797202 */ /* 0x000fce0000000f00 */
[----:B------:R-:W-:Y:S05]  /*e660*/  WARPSYNC.COLLECTIVE R139, `(.L_x_5148) ;  /* 0x000000008b087348 */ /* 0x000fea0003c00000 */
[----:B------:R0:W1:Y:S02]  /*e670*/  SHFL.IDX P3, R227, R138, R137, R136 ;  /* 0x000000898ae37389 */ /* 0x0000640000060088 */
[----:B01----:R-:W-:Y:S01]  /*e680*/  ENDCOLLECTIVE ;  /* 0x000000000000791b */ /* 0x003fe20003800000 */
.L_x_5148:
[----:B------:R-:W-:Y:S02]  /*e690*/  MOV R138, R123 ;  /* 0x0000007b008a7202 */ /* 0x000fe40000000f00 */
[----:B------:R-:W-:-:S07]  /*e6a0*/  MOV R122, R227 ;  /* 0x000000e3007a7202 */ /* 0x000fce0000000f00 */
[----:B------:R-:W-:Y:S05]  /*e6b0*/  WARPSYNC.COLLECTIVE R139, `(.L_x_5149) ;  /* 0x000000008b087348 */ /* 0x000fea0003c00000 */
[----:B------:R0:W1:Y:S02]  /*e6c0*/  SHFL.IDX P3, R227, R138, R137, R136 ;  /* 0x000000898ae37389 */ /* 0x0000640000060088 */
[----:B01----:R-:W-:Y:S01]  /*e6d0*/  ENDCOLLECTIVE ;  /* 0x000000000000791b */ /* 0x003fe20003800000 */
.L_x_5149:
[----:B------:R-:W-:Y:S01]  /*e6e0*/  MOV R123, R227 ;  /* 0x000000e3007b7202 */ /* 0x000fe20000000f00 */
[----:B------:R-:W-:Y:S06]  /*e6f0*/  BRA `(.L_x_5150) ;  /* 0xffffff7800987947 */ /* 0x000fec000383ffff */
.L_x_5015:
[----:B------:R-:W-:Y:S01]  /*e700*/  HFMA2.MMA R249, -RZ, RZ, 0, 5.9604644775390625e-08 ;  /* 0x00000001fff97435 */ /* 0x000fe200000001ff */
[----:B------:R-:W-:Y:S02]  /*e710*/  MOV R248, R247 ;  /* 0x000000f700f87202 */ /* 0x000fe40000000f00 */
[----:B------:R-:W-:Y:S02]  /*e720*/  MOV R252, 0x1f ;  /* 0x0000001f00fc7802 */ /* 0x000fe40000000f00 */
[----:B------:R-:W-:-:S07]  /*e730*/  MOV R139, 0xffffffff ;  /* 0xffffffff008b7802 */ /* 0x000fce0000000f00 */
[----:B-1----:R-:W-:Y:S05]  /*e740*/  WARPSYNC.COLLECTIVE R139, `(.L_x_5151) ;  /* 0x000000008b087348 */ /* 0x002fea0003c00000 */
[----:B------:R0:W2:Y:S02]  /*e750*/  SHFL.DOWN P1, R227, R248, R249, R252 ;  /* 0x080000f9f8e37389 */ /* 0x0000a400000200fc */
[----:B012---:R-:W-:Y:S01]  /*e760*/  ENDCOLLECTIVE ;  /* 0x000000000000791b */ /* 0x007fe20003800000 */
.L_x_5151:
[----:B------:R-:W-:Y:S02]  /*e770*/  MOV R248, R246 ;  /* 0x000000f600f87202 */ /* 0x000fe40000000f00 */
[----:B------:R-:W-:-:S07]  /*e780*/  MOV R136, R227 ;  /* 0x000000e300887202 */ /* 0x000fce0000000f00 */
[----:B------:R-:W-:Y:S05]  /*e790*/  WARPSYNC.COLLECTIVE R139, `(.L_x_5152) ;  /* 0x000000008b087348 */ /* 0x000fea0003c00000 */
[----:B------:R0:W1:Y:S02]  /*e7a0*/  SHFL.DOWN P1, R227, R248, R249, R252 ;  /* 0x080000f9f8e37389 */ /* 0x00006400000200fc */
[----:B01----:R-:W-:Y:S01]  /*e7b0*/  ENDCOLLECTIVE ;  /* 0x000000000000791b */ /* 0x003fe20003800000 */
.L_x_5152:
[----:B------:R-:W-:Y:S02]  /*e7c0*/  MOV R248, R245 ;  /* 0x000000f500f87202 */ /* 0x000fe40000000f00 */
[----:B------:R-:W-:-:S07]  /*e7d0*/  MOV R137, R227 ;  /* 0x000000e300897202 */ /* 0x000fce0000000f00 */
[----:B------:R-:W-:Y:S05]  /*e7e0*/  WARPSYNC.COLLECTIVE R139, `(.L_x_5153) ;  /* 0x000000008b087348 */ /* 0x000fea0003c00000 */
[----:B------:R0:W1:Y:S02]  /*e7f0*/  SHFL.DOWN P1, R227, R248, R249, R252 ;  /* 0x080000f9f8e37389 */ /* 0x00006400000200fc */
[----:B01----:R-:W-:Y:S01]  /*e800*/  ENDCOLLECTIVE ;  /* 0x000000000000791b */ /* 0x003fe20003800000 */
.L_x_5153:
[----:B------:R-:W-:Y:S02]  /*e810*/  MOV R248, R244 ;  /* 0x000000f400f87202 */ /* 0x000fe40000000f00 */
[----:B------:R-:W-:-:S07]  /*e820*/  MOV R138, R227 ;  /* 0x000000e3008a7202 */ /* 0x000fce0000000f00 */
[----:B------:R-:W-:Y:S05]  /*e830*/  WARPSYNC.COLLECTIVE R139, `(.L_x_5154) ;  /* 0x000000008b087348 */ /* 0x000fea0003c00000 */
[----:B------:R0:W1:Y:S02]  /*e840*/  SHFL.DOWN P1, R227, R248, R249, R252 ;  /* 0x080000f9f8e37389 */ /* 0x00006400000200fc */
[----:B01----:R-:W-:Y:S01]  /*e850*/  ENDCOLLECTIVE ;  /* 0x000000000000791b */ /* 0x003fe20003800000 */
.L_x_5154:
[----:B------:R-:W-:Y:S05]  /*e860*/  BRA `(.L_x_5155) ;  /* 0xffffff8c00a47947 */ /* 0x000fea000383ffff */
.L_x_5018:
        /* <DEDUP_REMOVED lines=8> */
.L_x_5157:
[----:B------:R-:W-:Y:S05]  /*e8f0*/  BSYNC B0 ;  /* 0x0000000000007941 */ /* 0x000fea0003800000 */
.L_x_5156:
        /* <DEDUP_REMOVED lines=8> */
.L_x_5158:
[----:B------:R-:W-:Y:S02]  /*e980*/  MOV R248, R245 ;  /* 0x000000f500f87202 */ /* 0x000fe40000000f00 */
[----:B------:R-:W-:-:S07]  /*e990*/  MOV R137, R227 ;  /* 0x000000e300897202 */ /* 0x000fce0000000f00 */
[----:B------:R-:W-:Y:S05]  /*e9a0*/  WARPSYNC.COLLECTIVE R139, `(.L_x_5159) ;  /* 0x000000008b087348 */ /* 0x000fea0003c00000 */
[----:B------:R0:W1:Y:S02]  /*e9b0*/  SHFL.DOWN P1, R227, R248, R249, R252 ;  /* 0x080000f9f8e37389 */ /* 0x00006400000200fc */
[----:B01----:R-:W-:Y:S01]  /*e9c0*/  ENDCOLLECTIVE ;  /* 0x000000000000791b */ /* 0x003fe20003800000 */
.L_x_5159:
[----:B------:R-:W-:Y:S02]  /*e9d0*/  MOV R248, R244 ;  /* 0x000000f400f87202 */ /* 0x000fe40000000f00 */
[----:B------:R-:W-:-:S07]  /*e9e0*/  MOV R138, R227 ;  /* 0x000000e3008a7202 */ /* 0x000fce0000000f00 */
[----:B------:R-:W-:Y:S05]  /*e9f0*/  WARPSYNC.COLLECTIVE R139, `(.L_x_5160) ;  /* 0x000000008b087348 */ /* 0x000fea0003c00000 */
[----:B------:R0:W1:Y:S02]  /*ea00*/  SHFL.DOWN P1, R227, R248, R249, R252 ;  /* 0x080000f9f8e37389 */ /* 0x00006400000200fc */
[----:B01----:R-:W-:Y:S01]  /*ea10*/  ENDCOLLECTIVE ;  /* 0x000000000000791b */ /* 0x003fe20003800000 */
.L_x_5160:
[----:B------:R-:W-:Y:S05]  /*ea20*/  BRA `(.L_x_5161) ;  /* 0xffffff8c00887947 */ /* 0x000fea000383ffff */
.L_x_5021:
        /* <DEDUP_REMOVED lines=8> */
.L_x_5163:
[----:B------:R-:W-:Y:S05]  /*eab0*/  BSYNC B0 ;  /* 0x0000000000007941 */ /* 0x000fea0003800000 */
.L_x_5162:
        /* <DEDUP_REMOVED lines=8> */
.L_x_5164:
[----:B------:R-:W-:Y:S02]  /*eb40*/  MOV R248, R245 ;  /* 0x000000f500f87202 */ /* 0x000fe40000000f00 */
[----:B------:R-:W-:-:S07]  /*eb50*/  MOV R137, R227 ;  /* 0x000000e300897202 */ /* 0x000fce0000000f00 */
[----:B------:R-:W-:Y:S05]  /*eb60*/  WARPSYNC.COLLECTIVE R139, `(.L_x_5165) ;  /* 0x000000008b087348 */ /* 0x000fea0003c00000 */
[----:B------:R0:W1:Y:S02]  /*eb70*/  SHFL.DOWN P1, R227, R248, R249, R252 ;  /* 0x080000f9f8e37389 */ /* 0x00006400000200fc */
[----:B01----:R-:W-:Y:S01]  /*eb80*/  ENDCOLLECTIVE ;  /* 0x000000000000791b */ /* 0x003fe20003800000 */
.L_x_5165:
[----:B------:R-:W-:Y:S02]  /*eb90*/  MOV R248, R244 ;  /* 0x000000f400f87202 */ /* 0x000fe40000000f00 */
[----:B------:R-:W-:-:S07]  /*eba0*/  MOV R138, R227 ;  /* 0x000000e3008a7202 */ /* 0x000fce0000000f00 */
[----:B------:R-:W-:Y:S05]  /*ebb0*/  WARPSYNC.COLLECTIVE R139, `(.L_x_5166) ;  /* 0x000000008b087348 */ /* 0x000fea0003c00000 */
[----:B------:R0:W1:Y:S02]  /*ebc0*/  SHFL.DOWN P1, R227, R248, R249, R252 ;  /* 0x080000f9f8e37389 */ /* 0x00006400000200fc */
[----:B01----:R-:W-:Y:S01]  /*ebd0*/  ENDCOLLECTIVE ;  /* 0x000000000000791b */ /* 0x003fe20003800000 */
.L_x_5166:
[----:B------:R-:W-:Y:S05]  /*ebe0*/  BRA `(.L_x_5167) ;  /* 0xffffff8c006c7947 */ /* 0x000fea000383ffff */
.L_x_5024:
        /* <DEDUP_REMOVED lines=8> */
.L_x_5169:
[----:B------:R-:W-:Y:S05]  /*ec70*/  BSYNC B0 ;  /* 0x0000000000007941 */ /* 0x000fea0003800000 */
.L_x_5168:
        /* <DEDUP_REMOVED lines=8> */
.L_x_5170:
[----:B------:R-:W-:Y:S02]  /*ed00*/  MOV R248, R245 ;  /* 0x000000f500f87202 */ /* 0x000fe40000000f00 */
[----:B------:R-:W-:-:S07]  /*ed10*/  MOV R137, R227 ;  /* 0x000000e300897202 */ /* 0x000fce0000000f00 */
[----:B------:R-:W-:Y:S05]  /*ed20*/  WARPSYNC.COLLECTIVE R139, `(.L_x_5171) ;  /* 0x000000008b087348 */ /* 0x000fea0003c00000 */
[----:B------:R0:W1:Y:S02]  /*ed30*/  SHFL.DOWN P1, R227, R248, R249, R252 ;  /* 0x080000f9f8e37389 */ /* 0x00006400000200fc */
[----:B01----:R-:W-:Y:S01]  /*ed40*/  ENDCOLLECTIVE ;  /* 0x000000000000791b */ /* 0x003fe20003800000 */
.L_x_5171:
[----:B------:R-:W-:Y:S02]  /*ed50*/  MOV R248, R244 ;  /* 0x000000f400f87202 */ /* 0x000fe40000000f00 */
[----:B------:R-:W-:-:S07]  /*ed60*/  MOV R138, R227 ;  /* 0x000000e3008a7202 */ /* 0x000fce0000000f00 */
[----:B------:R-:W-:Y:S05]  /*ed70*/  WARPSYNC.COLLECTIVE R139, `(.L_x_5172) ;  /* 0x000000008b087348 */ /* 0x000fea0003c00000 */
[----:B------:R0:W1:Y:S02]  /*ed80*/  SHFL.DOWN P1, R227, R248, R249, R252 ;  /* 0x080000f9f8e37389 */ /* 0x00006400000200fc */
[----:B01----:R-:W-:Y:S01]  /*ed90*/  ENDCOLLECTIVE ;  /* 0x000000000000791b */ /* 0x003fe20003800000 */
.L_x_5172:
[----:B------:R-:W-:Y:S05]  /*eda0*/  BRA `(.L_x_5173) ;  /* 0xffffff8c00507947 */ /* 0x000fea000383ffff */
.L_x_5027:
        /* <DEDUP_REMOVED lines=8> */
.L_x_5175:
[----:B------:R-:W-:Y:S05]  /*ee30*/  BSYNC B0 ;  /* 0x0000000000007941 */ /* 0x000fea0003800000 */
.L_x_5174:
        /* <DEDUP_REMOVED lines=8> */
.L_x_5176:
[----:B------:R-:W-:Y:S02]  /*eec0*/  MOV R248, R245 ;  /* 0x000000f500f87202 */ /* 0x000fe40000000f00 */
[----:B------:R-:W-:-:S07]  /*eed0*/  MOV R137, R227 ;  /* 0x000000e300897202 */ /* 0x000fce0000000f00 */
[----:B------:R-:W-:Y:S05]  /*eee0*/  WARPSYNC.COLLECTIVE R139, `(.L_x_5177) ;  /* 0x000000008b087348 */ /* 0x000fea0003c00000 */
[----:B------:R0:W1:Y:S02]  /*eef0*/  SHFL.DOWN P1, R227, R248, R249, R252 ;  /* 0x080000f9f8e37389 */ /* 0x00006400000200fc */
[----:B01----:R-:W-:Y:S01]  /*ef00*/  ENDCOLLECTIVE ;  /* 0x000000000000791b */ /* 0x003fe20003800000 */
.L_x_5177:
[----:B------:R-:W-:Y:S02]  /*ef10*/  MOV R248, R244 ;  /* 0x000000f400f87202 */ /* 0x000fe40000000f00 */
[----:B------:R-:W-:-:S07]  /*ef20*/  MOV R138, R227 ;  /* 0x000000e3008a7202 */ /* 0x000fce0000000f00 */
[----:B------:R-:W-:Y:S05]  /*ef30*/  WARPSYNC.COLLECTIVE R139, `(.L_x_5178) ;  /* 0x000000008b087348 */ /* 0x000fea0003c00000 */
[----:B------:R0:W1:Y:S02]  /*ef40*/  SHFL.DOWN P1, R227, R248, R249, R252 ;  /* 0x080000f9f8e37389 */ /* 0x00006400000200fc */
[----:B01----:R-:W-:Y:S01]  /*ef50*/  ENDCOLLECTIVE ;  /* 0x000000000000791b */ /* 0x003fe20003800000 */
.L_x_5178:
[----:B------:R-:W-:Y:S05]  /*ef60*/  BRA `(.L_x_5179) ;  /* 0xffffff8c00347947 */ /* 0x000fea000383ffff */
.L_x_5030:
        /* <DEDUP_REMOVED lines=8> */
.L_x_5181:
[----:B------:R-:W-:Y:S05]  /*eff0*/  BSYNC B0 ;  /* 0x0000000000007941 */ /* 0x000fea0003800000 */
.L_x_5180:
        /* <DEDUP_REMOVED lines=10> */
.L_x_5182:
        /* <DEDUP_REMOVED lines=10> */
.L_x_5183:
[----:B------:R-:W-:Y:S02]  /*f140*/  MOV R138, R244 ;  /* 0x000000f4008a7202 */ /* 0x000fe40000000f00 */
[----:B------:R-:W-:-:S07]  /*f150*/  MOV R235, R227 ;  /* 0x000000e300eb7202 */ /* 0x000fce0000000f00 */
[----:B------:R-:W-:Y:S05]  /*f160*/  WARPSYNC.COLLECTIVE R139, `(.L_x_5184) ;  /* 0x000000008b087348 */ /* 0x000fea0003c00000 */
[----:B------:R0:W1:Y:S02]  /*f170*/  SHFL.IDX P3, R227, R138, R137, R136 ;  /* 0x000000898ae37389 */ /* 0x0000640000060088 */
[----:B01----:R-:W-:Y:S01]  /*f180*/  ENDCOLLECTIVE ;  /* 0x000000000000791b */ /* 0x003fe20003800000 */
.L_x_5184:
[----:B------:R-:W-:Y:S02]  /*f190*/  MOV R138, R120 ;  /* 0x00000078008a7202 */ /* 0x000fe40000000f00 */
[----:B------:R-:W-:-:S07]  /*f1a0*/  MOV R236, R227 ;  /* 0x000000e300ec7202 */ /* 0x000fce0000000f00 */
[----:B------:R-:W-:Y:S05]  /*f1b0*/  WARPSYNC.COLLECTIVE R139, `(.L_x_5185) ;  /* 0x000000008b087348 */ /* 0x000fea0003c00000 */
[----:B------:R0:W1:Y:S02]  /*f1c0*/  SHFL.DOWN P1, R227, R248, R249, R252 ;  /* 0x080000f9f8e37389 */ /* 0x00006400000200fc */
[----:B01----:R-:W-:Y:S01]  /*f1d0*/  ENDCOLLECTIVE ;  /* 0x000000000000791b */ /* 0x003fe20003800000 */
.L_x_5185:
[----:B------:R-:W-:Y:S02]  /*f1e0*/  MOV R248, R246 ;  /* 0x000000f600f87202 */ /* 0x000fe40000000f00 */
[----:B------:R-:W-:-:S07]  /*f1f0*/  MOV R247, R227 ;  /* 0x000000e300f77202 */ /* 0x000fce0000000f00 */
[----:B------:R-:W-:Y:S05]  /*f200*/  WARPSYNC.COLLECTIVE R139, `(.L_x_5186) ;  /* 0x000000008b087348 */ /* 0x000fea0003c00000 */
[----:B------:R0:W1:Y:S02]  /*f210*/  SHFL.DOWN P1, R227, R248, R249, R252 ;  /* 0x080000f9f8e37389 */ /* 0x00006400000200fc */
[----:B01----:R-:W-:Y:S01]  /*f220*/  ENDCOLLECTIVE ;  /* 0x000000000000791b */ /* 0x003fe20003800000 */
.L_x_5186:
[----:B------:R-:W-:Y:S02]  /*f230*/  MOV R248, R245 ;  /* 0x000000f500f87202 */ /* 0x000fe40000000f00 */
[----:B------:R-:W-:-:S07]  /*f240*/  MOV R246, R227 ;  /* 0x000000e300f67202 */ /* 0x000fce0000000f00 */
[----:B------:R-:W-:Y:S05]  /*f250*/  WARPSYNC.COLLECTIVE R139, `(.L_x_5187) ;  /* 0x000000008b087348 */ /* 0x000fea0003c00000 */
[----:B------:R0:W1:Y:S02]  /*f260*/  SHFL.DOWN P1, R227, R248, R249, R252 ;  /* 0x080000f9f8e37389 */ /* 0x00006400000200fc */
[----:B01----:R-:W-:Y:S01]  /*f270*/  ENDCOLLECTIVE ;  /* 0x000000000000791b */ /* 0x003fe20003800000 */
.L_x_5187:
[----:B------:R-:W-:Y:S02]  /*f280*/  MOV R248, R244 ;  /* 0x000000f400f87202 */ /* 0x000fe40000000f00 */
[----:B------:R-:W-:-:S07]  /*f290*/  MOV R245, R227 ;  /* 0x000000e300f57202 */ /* 0x000fce0000000f00 */
[----:B------:R-:W-:Y:S05]  /*f2a0*/  WARPSYNC.COLLECTIVE R139, `(.L_x_5188) ;  /* 0x000000008b087348 */ /* 0x000fea0003c00000 */
[----:B------:R0:W1:Y:S02]  /*f2b0*/  SHFL.DOWN P1, R227, R248, R249, R252 ;  /* 0x080000f9f8e37389 */ /* 0x00006400000200fc */
[----:B01----:R-:W-:Y:S01]  /*f2c0*/  ENDCOLLECTIVE ;  /* 0x000000000000791b */ /* 0x003fe20003800000 */
.L_x_5188:
[----:B------:R-:W-:-:S07]  /*f2d0*/  MOV R244, R227 ;  /* 0x000000e300f47202 */ /* 0x000fce0000000f00 */
[----:B------:R-:W-:Y:S05]  /*f2e0*/  WARPSYNC.COLLECTIVE R139, `(.L_x_5189) ;  /* 0x000000008b087348 */ /* 0x000fea0003c00000 */
[----:B------:R0:W1:Y:S02]  /*f2f0*/  SHFL.IDX P3, R227, R138, R137, R136 ;  /* 0x000000898ae37389 */ /* 0x0000640000060088 */
[----:B01----:R-:W-:Y:S01]  /*f300*/  ENDCOLLECTIVE ;  /* 0x000000000000791b */ /* 0x003fe20003800000 */
.L_x_5189:
[----:B------:R-:W-:Y:S02]  /*f310*/  MOV R138, R121 ;  /* 0x00000079008a7202 */ /* 0x000fe40000000f00 */
[----:B------:R-:W-:-:S07]  /*f320*/  MOV R252, R227 ;  /* 0x000000e300fc7202 */ /* 0x000fce0000000f00 */
[----:B------:R-:W-:Y:S05]  /*f330*/  WARPSYNC.COLLECTIVE R139, `(.L_x_5190) ;  /* 0x000000008b087348 */ /* 0x000fea0003c00000 */
[----:B------:R0:W1:Y:S02]  /*f340*/  SHFL.IDX P3, R227, R138, R137, R136 ;  /* 0x000000898ae37389 */ /* 0x0000640000060088 */
[----:B01----:R-:W-:Y:S01]  /*f350*/  ENDCOLLECTIVE ;  /* 0x000000000000791b */ /* 0x003fe20003800000 */
.L_x_5190:
[----:B------:R-:W-:Y:S02]  /*f360*/  MOV R138, R122 ;  /* 0x0000007a008a7202 */ /* 0x000fe40000000f00 */
[----:B------:R-:W-:-:S07]  /*f370*/  MOV R249, R227 ;  /* 0x000000e300f97202 */ /* 0x000fce0000000f00 */
[----:B------:R-:W-:Y:S05]  /*f380*/  WARPSYNC.COLLECTIVE R139, `(.L_x_5191) ;  /* 0x000000008b087348 */ /* 0x000fea0003c00000 */
[----:B------:R0:W1:Y:S02]  /*f390*/  SHFL.IDX P3, R227, R138, R137, R136 ;  /* 0x000000898ae37389 */ /* 0x0000640000060088 */
[----:B01----:R-:W-:Y:S01]  /*f3a0*/  ENDCOLLECTIVE ;  /* 0x000000000000791b */ /* 0x003fe20003800000 */
.L_x_5191:
[----:B------:R-:W-:Y:S02]  /*f3b0*/  MOV R138, R123 ;  /* 0x0000007b008a7202 */ /* 0x000fe40000000f00 */
[----:B------:R-:W-:-:S07]  /*f3c0*/  MOV R248, R227 ;  /* 0x000000e300f87202 */ /* 0x000fce0000000f00 */
[----:B------:R-:W-:Y:S05]  /*f3d0*/  WARPSYNC.COLLECTIVE R139, `(.L_x_5192) ;  /* 0x000000008b087348 */ /* 0x000fea0003c00000 */
[----:B------:R0:W1:Y:S02]  /*f3e0*/  SHFL.IDX P3, R227, R138, R137, R136 ;  /* 0x000000898ae37389 */ /* 0x0000640000060088 */
[----:B01----:R-:W-:Y:S01]  /*f3f0*/  ENDCOLLECTIVE ;  /* 0x000000000000791b */ /* 0x003fe20003800000 */
.L_x_5192:
[----:B------:R-:W-:Y:S01]  /*f400*/  MOV R139, R227 ;  /* 0x000000e3008b7202 */ /* 0x000fe20000000f00 */
[-C--:B------:R-:W-:Y:S01]  /*f410*/  FMUL.FTZ R227, R121, R251.reuse ;  /* 0x000000fb79e37220 */ /* 0x080fe20000410000 */
[----:B------:R-:W-:Y:S01]  /*f420*/  FMUL.FTZ R251, R120, R251 ;  /* 0x000000fb78fb7220 */ /* 0x000fe20000410000 */
[----:B------:R-:W-:Y:S06]  /*f430*/  BRA `(.L_x_5193) ;  /* 0xffffff88008c7947 */ /* 0x000fec000383ffff */
.L_x_5194:
        /* <DEDUP_REMOVED lines=12> */
.L_x_18927:


//--------------------- .text._Z25selective_scan_bwd_kernelI32Selective_Scan_bwd_kernel_traitsILi128ELi16ELb1ELb1ELb0ELb1ELb1EfN3c107complexIfEEEEv12SSMParamsBwd --------------------------
	.section	.text._Z25selective_scan_bwd_kernelI32Selective_Scan_bwd_kernel_traitsILi128ELi16ELb1ELb1ELb0ELb1ELb1EfN3c107complexIfEEEEv12SSMParamsBwd,"ax",@progbits
	.align	128
        .global         _Z25selective_scan_bwd_kernelI32Selective_Scan_bwd_kernel_traitsILi128ELi16ELb1ELb1ELb0ELb1ELb1EfN3c107complexIfEEEEv12SSMParamsBwd
        .type           _Z25selective_scan_bwd_kernelI32Selective_Scan_bwd_kernel_traitsILi128ELi16ELb1ELb1ELb0ELb1ELb1EfN3c107complexIfEEEEv12SSMParamsBwd,@function
        .size           _Z25selective_scan_bwd_kernelI32Selective_Scan_bwd_kernel_traitsILi128ELi16ELb1ELb1ELb0ELb1ELb1EfN3c107complexIfEEEEv12SSMParamsBwd,(.L_x_18928 - _Z25selective_scan_bwd_kernelI32Selective_Scan_bwd_kernel_traitsILi128ELi16ELb1ELb1ELb0ELb1ELb1EfN3c107complexIfEEEEv12SSMParamsBwd)
        .other          _Z25selective_scan_bwd_kernelI32Selective_Scan_bwd_kernel_traitsILi128ELi16ELb1ELb1ELb0ELb1ELb1EfN3c107complexIfEEEEv12SSMParamsBwd,@"STO_CUDA_ENTRY STV_DEFAULT"
_Z25selective_scan_bwd_kernelI32Selective_Scan_bwd_kernel_traitsILi128ELi16ELb1ELb1ELb0ELb1ELb1EfN3c107complexIfEEEEv12SSMParamsBwd:
.text._Z25selective_scan_bwd_kernelI32Selective_Scan_bwd_kernel_traitsILi128ELi16ELb1ELb1ELb0ELb1ELb1EfN3c107complexIfEEEEv12SSMParamsBwd:
        /* <DEDUP_REMOVED lines=50> */
[----:B------:R-:W-:-:S02]  /*0320*/  UISETP.NE.U32.AND UP2, UPT, UR34, URZ, UPT ;  /* 0x0000003f2200728c */ /* 0x000fc4000bf45070 */
[----:B------:R-:W-:Y:S02]  /*0330*/  UIMAD.WIDE.U32 UR12, UR11, UR6, URZ ;  /* 0x000000060b0c72a5 */ /* 0x000fe4000f8e003f */
[----:B------:R-:W-:Y:S02]  /*0340*/  UIMAD UR23, UR4, UR6, URZ ;  /* 0x00000006041772a4 */ /* 0x000fe4000f8e023f */
[----:B------:R-:W-:Y:S01]  /*0350*/  UIMAD UR22, UR4, UR8, URZ ;  /* 0x00000008041672a4 */ /* 0x000fe2000f8e023f */
[----:B------:R-:W-:Y:S01]  /*0360*/  UMOV UR6, URZ ;  /* 0x0000003f00067c82 */ /* 0x000fe20008000000 */
[----:B------:R-:W-:Y:S02]  /*0370*/  @UP1 ULEA UR6, UP3, UR10, UR24, 0x2 ;  /* 0x000000180a061291 */ /* 0x000fe4000f86103f */
[----:B------:R-:W-:Y:S01]  /*0380*/  UIMAD UR23, UR11, UR7, UR23 ;  /* 0x000000070b1772a4 */ /* 0x000fe2000f8e0217 */
[----:B----4-:R-:W1:Y:S02]  /*0390*/  MUFU.RCP R0, R0 ;  /* 0x0000000000007308 */ /* 0x010e640000001000 */
[----:B------:R-:W-:Y:S01]  /*03a0*/  UMOV UR7, URZ ;  /* 0x0000003f00077c82 */ /* 0x000fe20008000000 */
[----:B------:R-:W-:-:S02]  /*03b0*/  @UP1 ULEA.HI.X UR7, UR10, UR25, UR15, 0x2, UP3 ;  /* 0x000000190a071291 */ /* 0x000fc400098f140f */
[----:B------:R-:W-:Y:S02]  /*03c0*/  UISETP.NE.AND.EX UP1, UPT, UR35, URZ, UPT, UP2 ;  /* 0x0000003f2300728c */ /* 0x000fe4000bf25320 */
[----:B------:R-:W-:Y:S02]  /*03d0*/  UIMAD UR14, UR4, UR20, URZ ;  /* 0x00000014040e72a4 */ /* 0x000fe4000f8e023f */
[----:B------:R-:W-:Y:S01]  /*03e0*/  UIMAD.WIDE.U32 UR16, UR11, UR8, URZ ;  /* 0x000000080b1072a5 */ /* 0x000fe2000f8e003f */
[----:B------:R-:W-:Y:S01]  /*03f0*/  UMOV UR4, URZ ;  /* 0x0000003f00047c82 */ /* 0x000fe20008000000 */
[----:B------:R-:W-:Y:S02]  /*0400*/  UIMAD UR22, UR11, UR9, UR22 ;  /* 0x000000090b1672a4 */ /* 0x000fe4000f8e0216 */
[----:B------:R-:W-:Y:S02]  /*0410*/  UIMAD.WIDE.U32 UR8, UR11, UR20, URZ ;  /* 0x000000140b0872a5 */ /* 0x000fe4000f8e003f */
[----:B------:R-:W-:Y:S01]  /*0420*/  UIMAD UR14, UR11, UR21, UR14 ;  /* 0x000000150b0e72a4 */ /* 0x000fe2000f8e020e */
[----:B-1----:R-:W-:-:S02]  /*0430*/  IADD3 R2, R0, 0xffffffe, RZ ;  /* 0x0ffffffe00027810 */ /* 0x002fc40007ffe0ff */
[----:B------:R-:W-:Y:S01]  /*0440*/  ULDC.64 UR20, c[0x0][0x288] ;  /* 0x0000a20000147ab9 */ /* 0x000fe20000000a00 */
[----:B------:R-:W-:Y:S01]  /*0450*/  IABS R0, UR10 ;  /* 0x0000000a00007c13 */ /* 0x000fe20008000000 */
[----:B------:R-:W-:Y:S02]  /*0460*/  UIMAD UR28, UR15, UR20, URZ ;  /* 0x000000140f1c72a4 */ /* 0x000fe4000f8e023f */
[----:B------:R-:W-:Y:S01]  /*0470*/  @UP1 ULEA UR58, UP2, UR10, UR34, 0x2 ;  /* 0x000000220a3a1291 */ /* 0x000fe2000f84103f */
[----:B------:R-:W1:Y:S01]  /*0480*/  F2I.FTZ.U32.TRUNC.NTZ R2, R2 ;  /* 0x0000000200027305 */ /* 0x000e62000021f000 */
[----:B------:R-:W-:Y:S01]  /*0490*/  R2UR UR32, R0 ;  /* 0x00000000002072ca */ /* 0x000fe200000e0000 */
[----:B------:R-:W-:Y:S02]  /*04a0*/  UIMAD UR28, UR10, UR21, UR28 ;  /* 0x000000150a1c72a4 */ /* 0x000fe4000f8e021c */
[----:B------:R-:W-:Y:S02]  /*04b0*/  @UP1 ULEA.HI.X UR59, UR10, UR35, UR15, 0x2, UP2 ;  /* 0x000000230a3b1291 */ /* 0x000fe400090f140f */
[----:B------:R-:W-:-:S02]  /*04c0*/  UIADD3 UR17, UR17, UR22, URZ ;  /* 0x0000001611117290 */ /* 0x000fc4000fffe03f */
[----:B------:R-:W-:Y:S02]  /*04d0*/  UIADD3 UR13, UR13, UR23, URZ ;  /* 0x000000170d0d7290 */ /* 0x000fe4000fffe03f */
[----:B------:R-:W-:Y:S02]  /*04e0*/  UISETP.NE.AND UP1, UPT, UR26, URZ, UPT ;  /* 0x0000003f1a00728c */ /* 0x000fe4000bf25270 */
[----:B------:R-:W-:Y:S01]  /*04f0*/  UIADD3 UR9, UR9, UR14, URZ ;  /* 0x0000000e09097290 */ /* 0x000fe2000fffe03f */
[----:B-1----:R-:W-:Y:S02]  /*0500*/  R2UR UR5, R2 ;  /* 0x00000000020572ca */ /* 0x002fe400000e0000 */
[----:B------:R-:W-:Y:S01]  /*0510*/  @UP0 ULDC UR14, c[0x0][0x214] ;  /* 0x00008500000e0ab9 */ /* 0x000fe20000000800 */
[----:B------:R-:W-:Y:S01]  /*0520*/  MOV R2, UR6 ;  /* 0x0000000600027c02 */ /* 0x000fe20008000f00 */
        /* <DEDUP_REMOVED lines=17> */
[----:B------:R-:W-:-:S02]  /*0640*/  UIMAD.WIDE.U32 UR16, UR10, UR20, UR12 ;  /* 0x000000140a1072a5 */ /* 0x000fc4000f8e000c */
[----:B------:R-:W-:Y:S01]  /*0650*/  UIMAD UR27, UR10, UR21, UR27 ;  /* 0x000000150a1b72a4 */ /* 0x000fe2000f8e021b */
[----:B------:R-:W-:Y:S01]  /*0660*/  ULDC UR20, c[0x0][0x224] ;  /* 0x0000890000147ab9 */ /* 0x000fe20000000800 */
[----:B------:R-:W-:-:S03]  /*0670*/  ULOP3.LUT UR12, UR10, UR26, URZ, 0x3c, !UPT ;  /* 0x0000001a0a0c7292 */ /* 0x000fc6000f8e3c3f */
[----:B------:R-:W-:Y:S02]  /*0680*/  @!UP4 UIADD3 UR15, UR15, -UR29, URZ ;  /* 0x8000001d0f0fc290 */ /* 0x000fe4000fffe03f */
[----:B------:R-:W-:Y:S02]  /*0690*/  ULEA UR21, UR20, 0xfffff800, 0xb ;  /* 0xfffff80014157891 */ /* 0x000fe4000f8e583f */
[----:B------:R-:W-:Y:S02]  /*06a0*/  UISETP.GE.U32.AND UP3, UPT, UR15, UR29, UPT ;  /* 0x0000001d0f00728c */ /* 0x000fe4000bf66070 */
[----:B------:R-:W-:Y:S02]  /*06b0*/  @!UP4 UIADD3 UR25, UR25, 0x1, URZ ;  /* 0x000000011919c890 */ /* 0x000fe4000fffe03f */
[----:B------:R-:W-:Y:S02]  /*06c0*/  USHF.R.S32.HI UR22, URZ, 0x1f, UR21 ;  /* 0x0000001f3f167899 */ /* 0x000fe40008011415 */
[----:B------:R-:W-:-:S02]  /*06d0*/  UISETP.GE.AND UP2, UPT, UR12, URZ, UPT ;  /* 0x0000003f0c00728c */ /* 0x000fc4000bf46270 */
[----:B------:R-:W-:Y:S02]  /*06e0*/  UIADD3 UR49, UP5, UR21, UR4, URZ ;  /* 0x0000000415317290 */ /* 0x000fe4000ffbe03f */
[----:B------:R-:W-:Y:S02]  /*06f0*/  @UP0 UIMAD UR14, UR14, UR20, URZ ;  /* 0x000000140e0e02a4 */ /* 0x000fe4000f8e023f */
[----:B------:R-:W-:Y:S02]  /*0700*/  @UP3 UIADD3 UR25, UR25, 0x1, URZ ;  /* 0x0000000119193890 */ /* 0x000fe4000fffe03f */
[----:B------:R-:W-:Y:S02]  /*0710*/  UIADD3.X UR4, UR22, UR5, UR28, UP5, !UPT ;  /* 0x0000000516047290 */ /* 0x000fe4000affe41c */
[----:B------:R-:W-:Y:S02]  /*0720*/  ULEA UR50, UP4, UR49, UR50, 0x2 ;  /* 0x0000003231327291 */ /* 0x000fe4000f88103f */
[----:B------:R-:W-:Y:S01]  /*0730*/  UIADD3 UR15, UP3, UR21, UR18, URZ ;  /* 0x00000012150f7290 */ /* 0x000fe2000ff7e03f */
[----:B------:R-:W-:Y:S01]  /*0740*/  UMOV UR12, UR25 ;  /* 0x00000019000c7c82 */ /* 0x000fe20008000000 */
[----:B------:R-:W-:-:S02]  /*0750*/  ULEA.HI.X UR49, UR49, UR51, UR4, 0x2, UP4 ;  /* 0x0000003331317291 */ /* 0x000fc4000a0f1404 */
[----:B------:R-:W-:Y:S01]  /*0760*/  UIADD3.X UR18, UR22, UR19, UR24, UP3, !UPT ;  /* 0x0000001316127290 */ /* 0x000fe20009ffe418 */
[----:B------:R-:W-:Y:S01]  /*0770*/  ULDC.64 UR4, c[0x0][0x2f8] ;  /* 0x0000be0000047ab9 */ /* 0x000fe20000000a00 */
[----:B------:R-:W-:Y:S02]  /*0780*/  @!UP2 UIADD3 UR12, -UR12, URZ, URZ ;  /* 0x0000003f0c0ca290 */ /* 0x000fe4000fffe13f */
[----:B------:R-:W-:Y:S02]  /*0790*/  @!UP1 ULOP3.LUT UR12, URZ, UR26, URZ, 0x33, !UPT ;  /* 0x0000001a3f0c9292 */ /* 0x000fe4000f8e333f */
[----:B------:R-:W-:Y:S02]  /*07a0*/  ULEA UR13, UP3, UR15, UR4, 0x2 ;  /* 0x000000040f0d7291 */ /* 0x000fe4000f86103f */
[----:B------:R-:W-:Y:S02]  /*07b0*/  USHF.R.S32.HI UR4, URZ, 0x1f, UR12 ;  /* 0x0000001f3f047899 */ /* 0x000fe4000801140c */
[----:B------:R-:W-:-:S02]  /*07c0*/  ULEA.HI.X UR15, UR15, UR5, UR18, 0x2, UP3 ;  /* 0x000000050f0f7291 */ /* 0x000fc400098f1412 */
[----:B------:R-:W-:Y:S01]  /*07d0*/  UIADD3 UR21, UP2, UR21, UR16, URZ ;  /* 0x0000001015157290 */ /* 0x000fe2000ff5e03f */
[----:B------:R-:W-:Y:S01]  /*07e0*/  ULDC.64 UR18, c[0x0][0x258] ;  /* 0x0000960000127ab9 */ /* 0x000fe20000000a00 */
[----:B------:R-:W-:Y:S01]  /*07f0*/  @UP0 ULDC.64 UR28, c[0x0][0x310] ;  /* 0x0000c400001c0ab9 */ /* 0x000fe20000000a00 */
[----:B------:R-:W-:Y:S02]  /*0800*/  UIMAD UR4, UR4, UR18, URZ ;  /* 0x00000012040472a4 */ /* 0x000fe4000f8e023f */
[----:B------:R-:W-:Y:S02]  /*0810*/  UIADD3.X UR51, UR22, UR17, UR27, UP2, !UPT ;  /* 0x0000001116337290 */ /* 0x000fe400097fe41b */
[----:B------:R-:W-:Y:S02]  /*0820*/  UIMAD UR19, UR12, UR19, UR4 ;  /* 0x000000130c1372a4 */ /* 0x000fe4000f8e0204 */
[----:B------:R-:W-:Y:S01]  /*0830*/  ULEA UR52, UP1, UR21, UR52, 0x2 ;  /* 0x0000003415347291 */ /* 0x000fe2000f82103f */
[----:B------:R-:W-:Y:S01]  /*0840*/  UMOV UR4, URZ ;  /* 0x0000003f00047c82 */ /* 0x000fe20008000000 */
[----:B------:R-:W-:-:S02]  /*0850*/  UIMAD.WIDE.U32 UR16, UR12, UR18, UR8 ;  /* 0x000000120c1072a5 */ /* 0x000fc4000f8e0008 */
[----:B------:R-:W-:Y:S02]  /*0860*/  ULEA.HI.X UR51, UR21, UR53, UR51, 0x2, UP1 ;  /* 0x0000003515337291 */ /* 0x000fe400088f1433 */
[----:B------:R-:W-:Y:S01]  /*0870*/  UISETP.GE.AND UP1, UPT, UR20, 0x1, UPT ;  /* 0x000000011400788c */ /* 0x000fe2000bf26270 */
[----:B------:R-:W-:Y:S01]  /*0880*/  @UP0 ULDC UR21, c[0x0][0x21c] ;  /* 0x0000870000150ab9 */ /* 0x000fe20000000800 */
[----:B------:R-:W-:Y:S02]  /*0890*/  ULEA UR18, UR20, 0xfffff000, 0xc ;  /* 0xfffff00014127891 */ /* 0x000fe4000f8e603f */
[----:B------:R-:W-:Y:S02]  /*08a0*/  @UP0 UIMAD UR14, UR14, UR21, URZ ;  /* 0x000000150e0e02a4 */ /* 0x000fe4000f8e023f */
[----:B------:R-:W-:Y:S02]  /*08b0*/  UIADD3 UR16, UP2, UR18, UR16, URZ ;  /* 0x0000001012107290 */ /* 0x000fe4000ff5e03f */
        /* <DEDUP_REMOVED lines=10> */
[----:B------:R-:W-:Y:S02]  /*0960*/  MOV R3, UR7 ;  /* 0x0000000700037c02 */ /* 0x000fe40008000f00 */
        /* <DEDUP_REMOVED lines=11> */
[----:B------:R-:W-:Y:S01]  /*0a20*/  UMOV UR14, UR9 ;  /* 0x00000009000e7c82 */ /* 0x000fe20008000000 */
[----:B------:R3:W-:Y:S01]  /*0a30*/  STL [R1+0x8], RZ ;  /* 0x000008ff01007387 */ /* 0x0007e20000100800 */
[----:B------:R-:W4:Y:S01]  /*0a40*/  S2R R168, SR_LANEID ;  /* 0x0000000000a87919 */ /* 0x000f220000000000 */
[----:B--2---:R-:W-:-:S06]  /*0a50*/  ULEA UR6, UR7, UR6, 0x18 ;  /* 0x0000000607067291 */ /* 0x004fcc000f8ec03f */
[----:B------:R-:W-:Y:S01]  /*0a60*/  MOV R165, UR6 ;  /* 0x0000000600a57c02 */ /* 0x000fe20008000f00 */
[----:B------:R-:W-:Y:S01]  /*0a70*/  UMOV UR6, URZ ;  /* 0x0000003f00067c82 */ /* 0x000fe20008000000 */
[----:B-1----:R-:W-:-:S04]  /*0a80*/  SHF.R.S32.HI R0, RZ, 0x1f, R169 ;  /* 0x0000001fff007819 */ /* 0x002fc800000114a9 */
[----:B------:R-:W-:-:S04]  /*0a90*/  LEA.HI R0, R0, R169, RZ, 0x5 ;  /* 0x000000a900007211 */ /* 0x000fc800078f28ff */
[----:B------:R-:W-:-:S04]  /*0aa0*/  SHF.R.S32.HI R0, RZ, 0x5, R0 ;  /* 0x00000005ff007819 */ /* 0x000fc80000011400 */
[----:B------:R-:W-:-:S05]  /*0ab0*/  LEA R0, R0, R165, 0x4 ;  /* 0x000000a500007211 */ /* 0x000fca00078e20ff */
[----:B----4-:R3:W-:Y:S02]  /*0ac0*/  STL [R1], R0 ;  /* 0x0000000001007387 */ /* 0x0107e40000100800 */
.L_x_5325:
[----:B------:R-:W-:Y:S01]  /*0ad0*/  BAR.SYNC.DEFER_BLOCKING 0x0 ;  /* 0x0000000000007b1d */ /* 0x000fe20000010000 */
[----:B0-----:R-:W-:Y:S02]  /*0ae0*/  SHF.L.U32 R3, R169, 0x2, RZ ;  /* 0x00000002a9037819 */ /* 0x001fe400000006ff */
[----:B------:R-:W-:Y:S02]  /*0af0*/  MOV R4, UR50 ;  /* 0x0000003200047c02 */ /* 0x000fe40008000f00 */
[----:B------:R-:W-:Y:S02]  /*0b00*/  LOP3.LUT R3, R3, 0xffffff80, RZ, 0xc0, !PT ;  /* 0xffffff8003037812 */ /* 0x000fe400078ec0ff */
[----:B------:R-:W-:Y:S01]  /*0b10*/  MOV R5, UR49 ;  /* 0x0000003100057c02 */ /* 0x000fe20008000f00 */
[----:B------:R-:W-:Y:S01]  /*0b20*/  HFMA2.MMA R7, -RZ, RZ, 0, 9.5367431640625e-07 ;  /* 0x00000010ff077435 */ /* 0x000fe200000001ff */
[----:B------:R-:W-:Y:S01]  /*0b30*/  LOP3.LUT R238, R3, 0x1f, R169, 0xf8, !PT ;  /* 0x0000001f03ee7812 */ /* 0x000fe200078ef8a9 */
[----:B------:R-:W-:-:S04]  /*0b40*/  ULDC UR15, c[0x0][0x224] ;  /* 0x00008900000f7ab9 */ /* 0x000fc80000000800 */
[----:B------:R-:W-:-:S05]  /*0b50*/  IMAD.WIDE R4, R238, 0x10, R4 ;  /* 0x00000010ee047825 */ /* 0x000fca00078e0204 */
[----:B------:R-:W2:Y:S04]  /*0b60*/  LDG.E.128 R8, desc[UR30][R4.64] ;  /* 0x0000001e04087981 */ /* 0x000ea8000c1e1d00 */
[----:B------:R-:W4:Y:S04]  /*0b70*/  LDG.E.128 R12, desc[UR30][R4.64+0x200] ;  /* 0x0002001e040c7981 */ /* 0x000f28000c1e1d00 */
[----:B------:R-:W5:Y:S04]  /*0b80*/  LDG.E.128 R16, desc[UR30][R4.64+0x400] ;  /* 0x0004001e04107981 */ /* 0x000f68000c1e1d00 */
[----:B------:R-:W5:Y:S01]  /*0b90*/  LDG.E.128 R20, desc[UR30][R4.64+0x600] ;  /* 0x0006001e04147981 */ /* 0x000f62000c1e1d00 */
[----:B---3--:R-:W-:Y:S01]  /*0ba0*/  IADD3 R0, R3, R168, RZ ;  /* 0x000000a803007210 */ /* 0x008fe20007ffe0ff */
[----:B------:R-:W-:-:S03]  /*0bb0*/  IMAD.WIDE R6, R238, R7, UR26 ;  /* 0x0000001aee067e25 */ /* 0x000fc6000f8e0207 */
[----:B------:R-:W-:Y:S01]  /*0bc0*/  LEA R239, R0, R165, 0x4 ;  /* 0x000000a500ef7211 */ /* 0x000fe200078e20ff */
[----:B------:R-:W-:-:S05]  /*0bd0*/  IMAD R240, R168, 0x3, R0 ;  /* 0x00000003a8f07824 */ /* 0x000fca00078e0200 */
[----:B------:R-:W-:Y:S01]  /*0be0*/  LEA R240, R240, R165, 0x4 ;  /* 0x000000a5f0f07211 */ /* 0x000fe200078e20ff */
[----:B--2---:R-:W-:Y:S04]  /*0bf0*/  STS.128 [R239], R8 ;  /* 0x00000008ef007388 */ /* 0x004fe80000000c00 */
[----:B----4-:R-:W-:Y:S04]  /*0c00*/  STS.128 [R239+0x200], R12 ;  /* 0x0002000cef007388 */ /* 0x010fe80000000c00 */
[----:B-----5:R0:W-:Y:S04]  /*0c10*/  STS.128 [R239+0x400], R16 ;  /* 0x00040010ef007388 */ /* 0x0201e80000000c00 */
[----:B------:R1:W-:Y:S01]  /*0c20*/  STS.128 [R239+0x600], R20 ;  /* 0x00060014ef007388 */ /* 0x0003e20000000c00 */
[----:B------:R-:W-:-:S03]  /*0c30*/  NOP ;  /* 0x0000000000007918 */ /* 0x000fc60000000000 */
[----:B------:R-:W-:Y:S04]  /*0c40*/  LDS.128 R116, [R240] ;  /* 0x00000000f0747984 */ /* 0x000fe80000000c00 */
[----:B------:R-:W-:Y:S04]  /*0c50*/  LDS.128 R112, [R240+0x10] ;  /* 0x00001000f0707984 */ /* 0x000fe80000000c00 */
[----:B------:R-:W-:Y:S04]  /*0c60*/  LDS.128 R108, [R240+0x20] ;  /* 0x00002000f06c7984 */ /* 0x000fe80000000c00 */
[----:B------:R-:W-:Y:S01]  /*0c70*/  LDS.128 R104, [R240+0x30] ;  /* 0x00003000f0687984 */ /* 0x000fe20000000c00 */
[----:B------:R-:W-:Y:S06]  /*0c80*/  BAR.SYNC.DEFER_BLOCKING 0x0 ;  /* 0x0000000000007b1d */ /* 0x000fec0000010000 */
[----:B0-----:R-:W2:Y:S04]  /*0c90*/  LDG.E.128 R16, desc[UR30][R6.64] ;  /* 0x0000001e06107981 */ /* 0x001ea8000c1e1d00 */
[----:B-1----:R-:W3:Y:S04]  /*0ca0*/  LDG.E.128 R20, desc[UR30][R6.64+0x200] ;  /* 0x0002001e06147981 */ /* 0x002ee8000c1e1d00 */
[----:B------:R-:W4:Y:S04]  /*0cb0*/  LDG.E.128 R24, desc[UR30][R6.64+0x400] ;  /* 0x0004001e06187981 */ /* 0x000f28000c1e1d00 */
[----:B------:R-:W5:Y:S01]  /*0cc0*/  LDG.E.128 R28, desc[UR30][R6.64+0x600] ;  /* 0x0006001e061c7981 */ /* 0x000f62000c1e1d00 */
[----:B------:R-:W-:-:S02]  /*0cd0*/  MOV R12, UR52 ;  /* 0x00000034000c7c02 */ /* 0x000fc40008000f00 */
[----:B------:R-:W-:-:S03]  /*0ce0*/  MOV R13, UR51 ;  /* 0x00000033000d7c02 */ /* 0x000fc60008000f00 */
[----:B------:R-:W-:Y:S01]  /*0cf0*/  IMAD.WIDE R12, R238, 0x10, R12 ;  /* 0x00000010ee0c7825 */ /* 0x000fe200078e020c */
[----:B--2---:R0:W-:Y:S04]  /*0d00*/  STS.128 [R239], R16 ;  /* 0x00000010ef007388 */ /* 0x0041e80000000c00 */
[----:B---3--:R1:W-:Y:S04]  /*0d10*/  STS.128 [R239+0x200], R20 ;  /* 0x00020014ef007388 */ /* 0x0083e80000000c00 */
[----:B----4-:R2:W-:Y:S04]  /*0d20*/  STS.128 [R239+0x400], R24 ;  /* 0x00040018ef007388 */ /* 0x0105e80000000c00 */
        /* <DEDUP_REMOVED lines=65> */
.L_x_5197:
[----:B------:R-:W-:Y:S05]  /*1140*/  BSYNC B0 ;  /* 0x0000000000007941 */ /* 0x000fea0003800000 */
.L_x_5196:
        /* <DEDUP_REMOVED lines=35> */
.L_x_5199:
[----:B------:R-:W-:Y:S05]  /*1380*/  BSYNC B0 ;  /* 0x0000000000007941 */ /* 0x000fea0003800000 */
.L_x_5198:
        /* <DEDUP_REMOVED lines=35> */
.L_x_5201:
[----:B------:R-:W-:Y:S05]  /*15c0*/  BSYNC B0 ;  /* 0x0000000000007941 */ /* 0x000fea0003800000 */
.L_x_5200:
        /* <DEDUP_REMOVED lines=35> */
.L_x_5203:
[----:B------:R-:W-:Y:S05]  /*1800*/  BSYNC B0 ;  /* 0x0000000000007941 */ /* 0x000fea0003800000 */
.L_x_5202:
        /* <DEDUP_REMOVED lines=35> */
.L_x_5205:
[----:B------:R-:W-:Y:S05]  /*1a40*/  BSYNC B0 ;  /* 0x0000000000007941 */ /* 0x000fea0003800000 */
.L_x_5204:
        /* <DEDUP_REMOVED lines=35> */
.L_x_5207:
[----:B------:R-:W-:Y:S05]  /*1c80*/  BSYNC B0 ;  /* 0x0000000000007941 */ /* 0x000fea0003800000 */
.L_x_5206:
        /* <DEDUP_REMOVED lines=35> */
.L_x_5209:
[----:B------:R-:W-:Y:S05]  /*1ec0*/  BSYNC B0 ;  /* 0x0000000000007941 */ /* 0x000fea0003800000 */
.L_x_5208:
        /* <DEDUP_REMOVED lines=35> */
.L_x_5211:
[----:B------:R-:W-:Y:S05]  /*2100*/  BSYNC B0 ;  /* 0x0000000000007941 */ /* 0x000fea0003800000 */
.L_x_5210:
        /* <DEDUP_REMOVED lines=35> */
.L_x_5213:
[----:B------:R-:W-:Y:S05]  /*2340*/  BSYNC B0 ;  /* 0x0000000000007941 */ /* 0x000fea0003800000 */
.L_x_5212:
        /* <DEDUP_REMOVED lines=34> */
.L_x_5215:
[----:B------:R-:W-:Y:S05]  /*2570*/  BSYNC B0 ;  /* 0x0000000000007941 */ /* 0x000fea0003800000 */
.L_x_5214:
        /* <DEDUP_REMOVED lines=33> */
.L_x_5217:
[----:B------:R-:W-:Y:S05]  /*2790*/  BSYNC B0 ;  /* 0x0000000000007941 */ /* 0x000fea0003800000 */
.L_x_5216:
        /* <DEDUP_REMOVED lines=33> */
.L_x_5219:
[----:B------:R-:W-:Y:S05]  /*29b0*/  BSYNC B0 ;  /* 0x0000000000007941 */ /* 0x000fea0003800000 */
.L_x_5218:
        /* <DEDUP_REMOVED lines=33> */
.L_x_5221:
[----:B------:R-:W-:Y:S05]  /*2bd0*/  BSYNC B0 ;  /* 0x0000000000007941 */ /* 0x000fea0003800000 */
.L_x_5220:
        /* <DEDUP_REMOVED lines=33> */
.L_x_5223:
[----:B------:R-:W-:Y:S05]  /*2df0*/  BSYNC B0 ;  /* 0x0000000000007941 */ /* 0x000fea0003800000 */
.L_x_5222:
        /* <DEDUP_REMOVED lines=33> */
.L_x_5225:
[----:B------:R-:W-:Y:S05]  /*3010*/  BSYNC B0 ;  /* 0x0000000000007941 */ /* 0x000fea0003800000 */
.L_x_5224:
        /* <DEDUP_REMOVED lines=33> */
.L_x_5227:
[----:B------:R-:W-:Y:S05]  /*3230*/  BSYNC B0 ;  /* 0x0000000000007941 */ /* 0x000fea0003800000 */
.L_x_5226:
[----:B------:R-:W-:Y:S01]  /*3240*/  USHF.R.S32.HI UR7, URZ, 0x1f, UR11 ;  /* 0x0000001f3f077899 */ /* 0x000fe2000801140b */
[----:B------:R-:W-:Y:S01]  /*3250*/  LDS.128 R36, [R240+0x10] ;  /* 0x00001000f0247984 */ /* 0x000fe20000000c00 */
[----:B------:R-:W-:Y:S01]  /*3260*/  ULEA UR8, UR15, 0xfffff800, 0xb ;  /* 0xfffff8000f087891 */ /* 0x000fe2000f8e583f */
[----:B------:R-:W-:Y:S01]  /*3270*/  ULDC.64 UR18, c[0x0][0x2a0] ;  /* 0x0000a80000127ab9 */ /* 0x000fe20000000a00 */
[----:B------:R-:W-:Y:S01]  /*3280*/  ULDC.64 UR20, c[0x0][0x2a8] ;  /* 0x0000aa0000147ab9 */ /* 0x000fe20000000a00 */
[----:B------:R-:W-:Y:S01]  /*3290*/  UIMAD UR16, UR7, UR18, URZ ;  /* 0x00000012071072a4 */ /* 0x000fe2000f8e023f */
[----:B------:R-:W-:Y:S01]  /*32a0*/  LDS.128 R4, [R240+0x20] ;  /* 0x00002000f0047984 */ /* 0x000fe20000000c00 */
[----:B------:R-:W-:Y:S02]  /*32b0*/  USHF.R.S32.HI UR9, URZ, 0x1f, UR8 ;  /* 0x0000001f3f097899 */ /* 0x000fe40008011408 */
[----:B------:R-:W-:Y:S01]  /*32c0*/  UIMAD UR17, UR11, UR19, UR16 ;  /* 0x000000130b1172a4 */ /* 0x000fe2000f8e0210 */
[----:B------:R-:W-:Y:S01]  /*32d0*/  LDS.128 R8, [R240+0x30] ;  /* 0x00003000f0087984 */ /* 0x000fe20000000c00 */
[----:B------:R-:W-:-:S02]  /*32e0*/  UIMAD.WIDE.U32 UR18, UR11, UR18, UR8 ;  /* 0x000000120b1272a5 */ /* 0x000fc4000f8e0008 */
[----:B------:R-:W-:Y:S01]  /*32f0*/  USHF.R.S32.HI UR16, URZ, 0x1f, UR10 ;  /* 0x0000001f3f107899 */ /* 0x000fe2000801140a */
[----:B------:R-:W-:Y:S01]  /*3300*/  LDS.128 R12, [R240] ;  /* 0x00000000f00c7984 */ /* 0x000fe20000000c00 */
[----:B------:R-:W-:Y:S02]  /*3310*/  UIADD3 UR19, UR19, UR17, URZ ;  /* 0x0000001113137290 */ /* 0x000fe4000fffe03f */
[----:B------:R-:W-:Y:S01]  /*3320*/  UIMAD UR17, UR16, UR20, URZ ;  /* 0x00000014101172a4 */ /* 0x000fe2000f8e023f */
[----:B------:R-:W2:Y:S01]  /*3330*/  LDL.LU R80, [R1+0x8] ;  /* 0x0000080001507983 */ /* 0x000ea20000300800 */
[----:B------:R-:W-:Y:S02]  /*3340*/  UIMAD.WIDE.U32 UR18, UR10, UR20, UR18 ;  /* 0x000000140a1272a5 */ /* 0x000fe4000f8e0012 */
[----:B------:R-:W-:Y:S01]  /*3350*/  UIMAD UR17, UR10, UR21, UR17 ;  /* 0x000000150a1172a4 */ /* 0x000fe2000f8e0211 */
[----:B------:R-:W-:Y:S02]  /*3360*/  ULDC.64 UR22, c[0x0][0x3a0] ;  /* 0x0000e80000167ab9 */ /* 0x000fe40000000a00 */
[----:B------:R-:W-:Y:S01]  /*3370*/  ULDC.64 UR20, c[0x0][0x318] ;  /* 0x0000c60000147ab9 */ /* 0x000fe20000000a00 */
[----:B------:R-:W-:-:S02]  /*3380*/  UIADD3 UR19, UR19, UR17, URZ ;  /* 0x0000001113137290 */ /* 0x000fc4000fffe03f */
[----:B------:R-:W-:-:S04]  /*3390*/  ULEA UR17, UP0, UR18, UR20, 0x2 ;  /* 0x0000001412117291 */ /* 0x000fc8000f80103f */
[----:B------:R-:W-:Y:S02]  /*33a0*/  ULEA.HI.X UR18, UR18, UR21, UR19, 0x2, UP0 ;  /* 0x0000001512127291 */ /* 0x000fe400080f1413 */
[----:B0-----:R-:W-:Y:S01]  /*33b0*/  MOV R16, UR17 ;  /* 0x0000001100107c02 */ /* 0x001fe20008000f00 */
[----:B------:R-:W-:-:S03]  /*33c0*/  ULDC.64 UR20, c[0x0][0x2b8] ;  /* 0x0000ae0000147ab9 */ /* 0x000fc60000000a00 */
[----:B------:R-:W-:Y:S01]  /*33d0*/  MOV R17, UR18 ;  /* 0x0000001200117c02 */ /* 0x000fe20008000f00 */
[----:B------:R-:W-:Y:S02]  /*33e0*/  ULDC.64 UR18, c[0x0][0x2b0] ;  /* 0x0000ac0000127ab9 */ /* 0x000fe40000000a00 */
[----:B------:R-:W-:Y:S01]  /*33f0*/  IMAD.WIDE R16, R238, 0x10, R16 ;  /* 0x00000010ee107825 */ /* 0x000fe200078e0210 */
[----:B------:R-:W-:Y:S06]  /*3400*/  BAR.SYNC.DEFER_BLOCKING 0x0 ;  /* 0x0000000000007b1d */ /* 0x000fec0000010000 */
[----:B------:R-:W3:Y:S04]  /*3410*/  LDG.E.128 R24, desc[UR30][R16.64] ;  /* 0x0000001e10187981 */ /* 0x000ee8000c1e1d00 */
[----:B------:R-:W4:Y:S04]  /*3420*/  LDG.E.128 R44, desc[UR30][R16.64+0x200] ;  /* 0x0002001e102c7981 */ /* 0x000f28000c1e1d00 */
[----:B------:R-:W5:Y:S04]  /*3430*/  LDG.E.128 R52, desc[UR30][R16.64+0x400] ;  /* 0x0004001e10347981 */ /* 0x000f68000c1e1d00 */
[----:B------:R-:W2:Y:S01]  /*3440*/  LDG.E.128 R56, desc[UR30][R16.64+0x600] ;  /* 0x0006001e10387981 */ /* 0x000ea2000c1e1d00 */
        /* <DEDUP_REMOVED lines=11> */
[----:B------:R-:W-:-:S04]  /*3500*/  MOV R32, UR17 ;  /* 0x0000001100207c02 */ /* 0x000fc80008000f00 */
        /* <DEDUP_REMOVED lines=8> */
[----:B------:R-:W2:Y:S04]  /*3590*/  LDS.128 R28, [R240] ;  /* 0x00000000f01c7984 */ /* 0x000ea80000000c00 */
[----:B------:R-:W3:Y:S04]  /*35a0*/  LDS.128 R40, [R240+0x10] ;  /* 0x00001000f0287984 */ /* 0x000ee80000000c00 */
[----:B------:R-:W-:Y:S04]  /*35b0*/  LDS.128 R16, [R240+0x20] ;  /* 0x00002000f0107984 */ /* 0x000fe80000000c00 */
[----:B------:R-:W4:Y:S01]  /*35c0*/  LDS.128 R20, [R240+0x30] ;  /* 0x00003000f0147984 */ /* 0x000f220000000c00 */
[----:B------:R-:W-:Y:S06]  /*35d0*/  BAR.SYNC.DEFER_BLOCKING 0x0 ;  /* 0x0000000000007b1d */ /* 0x000fec0000010000 */
[----:B------:R-:W5:Y:S04]  /*35e0*/  LDG.E.128 R48, desc[UR30][R32.64] ;  /* 0x0000001e20307981 */ /* 0x000f68000c1e1d00 */
[----:B0-----:R-:W5:Y:S04]  /*35f0*/  LDG.E.128 R44, desc[UR30][R32.64+0x200] ;  /* 0x0002001e202c7981 */ /* 0x001f68000c1e1d00 */
[----:B------:R-:W5:Y:S04]  /*3600*/  LDG.E.128 R24, desc[UR30][R32.64+0x400] ;  /* 0x0004001e20187981 */ /* 0x000f68000c1e1d00 */
[----:B-1----:R0:W5:Y:S01]  /*3610*/  LDG.E.128 R52, desc[UR30][R32.64+0x600] ;  /* 0x0006001e20347981 */ /* 0x002162000c1e1d00 */
[----:B--2---:R-:W-:Y:S01]  /*3620*/  FMUL.FTZ R2, R29, -1.4426950216293334961 ;  /* 0xbfb8aa3b1d027820 */ /* 0x004fe20000410000 */
[----:B------:R-:W-:Y:S01]  /*3630*/  FMUL.FTZ R35, R31, -1.4426950216293334961 ;  /* 0xbfb8aa3b1f237820 */ /* 0x000fe20000410000 */
[----:B---3--:R-:W-:Y:S01]  /*3640*/  FMUL.FTZ R56, R40, -1.4426950216293334961 ;  /* 0xbfb8aa3b28387820 */ /* 0x008fe20000410000 */
[----:B------:R-:W-:Y:S01]  /*3650*/  FMUL.FTZ R0, R28, -1.4426950216293334961 ;  /* 0xbfb8aa3b1c007820 */ /* 0x000fe20000410000 */
[----:B------:R-:W-:Y:S01]  /*3660*/  FMUL.FTZ R34, R30, -1.4426950216293334961 ;  /* 0xbfb8aa3b1e227820 */ /* 0x000fe20000410000 */
[----:B----4-:R-:W-:Y:S01]  /*3670*/  FMUL.FTZ R60, R21, -1.4426950216293334961 ;  /* 0xbfb8aa3b153c7820 */ /* 0x010fe20000410000 */
[----:B------:R-:W1:Y:S01]  /*3680*/  MUFU.EX2 R2, R2 ;  /* 0x0000000200027308 */ /* 0x000e620000000800 */
[----:B------:R-:W-:Y:S01]  /*3690*/  FMUL.FTZ R58, R16, -1.4426950216293334961 ;  /* 0xbfb8aa3b103a7820 */ /* 0x000fe20000410000 */
[----:B------:R-:W-:Y:S01]  /*36a0*/  FMUL.FTZ R57, R43, -1.4426950216293334961 ;  /* 0xbfb8aa3b2b397820 */ /* 0x000fe20000410000 */
[----:B0-----:R-:W-:Y:S01]  /*36b0*/  FMUL.FTZ R32, R41, -1.4426950216293334961 ;  /* 0xbfb8aa3b29207820 */ /* 0x001fe20000410000 */
[----:B------:R-:W-:Y:S01]  /*36c0*/  FMUL.FTZ R33, R42, -1.4426950216293334961 ;  /* 0xbfb8aa3b2a217820 */ /* 0x000fe20000410000 */
[----:B------:R-:W-:Y:S01]  /*36d0*/  FMUL.FTZ R59, R17, -1.4426950216293334961 ;  /* 0xbfb8aa3b113b7820 */ /* 0x000fe20000410000 */
[----:B------:R-:W-:Y:S01]  /*36e0*/  FMUL.FTZ R67, R22, -1.4426950216293334961 ;  /* 0xbfb8aa3b16437820 */ /* 0x000fe20000410000 */
[----:B------:R-:W-:Y:S01]  /*36f0*/  FMUL.FTZ R68, R23, -1.4426950216293334961 ;  /* 0xbfb8aa3b17447820 */ /* 0x000fe20000410000 */
[----:B------:R0:W2:Y:S01]  /*3700*/  MUFU.EX2 R61, R56 ;  /* 0x00000038003d7308 */ /* 0x0000a20000000800 */
[----:B------:R-:W-:-:S02]  /*3710*/  UIMAD UR17, UR7, UR18, URZ ;  /* 0x00000012071172a4 */ /* 0x000fc4000f8e023f */
[----:B------:R-:W-:Y:S02]  /*3720*/  UIMAD UR20, UR16, UR22, URZ ;  /* 0x00000016101472a4 */ /* 0x000fe4000f8e023f */
[----:B------:R-:W-:Y:S02]  /*3730*/  UIMAD UR17, UR11, UR19, UR17 ;  /* 0x000000130b1172a4 */ /* 0x000fe4000f8e0211 */
[----:B------:R-:W-:Y:S01]  /*3740*/  UIMAD.WIDE.U32 UR18, UR11, UR18, UR8 ;  /* 0x000000120b1272a5 */ /* 0x000fe2000f8e0008 */
[----:B------:R-:W-:Y:S01]  /*3750*/  MUFU.EX2 R35, R35 ;  /* 0x0000002300237308 */ /* 0x000fe20000000800 */
[----:B0-----:R-:W-:Y:S01]  /*3760*/  FMUL.FTZ R56, R18, -1.4426950216293334961 ;  /* 0xbfb8aa3b12387820 */ /* 0x001fe20000410000 */
[----:B-1----:R-:W-:Y:S01]  /*3770*/  FADD.FTZ R2, R2, 1 ;  /* 0x3f80000002027421 */ /* 0x002fe20000010000 */
[----:B------:R-:W-:Y:S02]  /*3780*/  UIADD3 UR19, UR19, UR17, URZ ;  /* 0x0000001113137290 */ /* 0x000fe4000fffe03f */
[----:B------:R-:W-:-:S02]  /*3790*/  UIMAD UR20, UR10, UR23, UR20 ;  /* 0x000000170a1472a4 */ /* 0x000fc4000f8e0214 */
[----:B------:R-:W-:Y:S01]  /*37a0*/  UIMAD.WIDE.U32 UR18, UR10, UR22, UR18 ;  /* 0x000000160a1272a5 */ /* 0x000fe2000f8e0012 */
[----:B------:R-:W0:Y:S01]  /*37b0*/  MUFU.EX2 R0, R0 ;  /* 0x0000000000007308 */ /* 0x000e220000000800 */
[----:B--2---:R-:W-:Y:S01]  /*37c0*/  FADD.FTZ R61, R61, 1 ;  /* 0x3f8000003d3d7421 */ /* 0x004fe20000010000 */
[----:B------:R-:W-:Y:S01]  /*37d0*/  ULDC.64 UR22, c[0x0][0x3e8] ;  /* 0x0000fa0000167ab9 */ /* 0x000fe20000000a00 */
[----:B------:R-:W-:Y:S02]  /*37e0*/  UIADD3 UR20, UR19, UR20, URZ ;  /* 0x0000001413147290 */ /* 0x000fe4000fffe03f */
[----:B------:R-:W-:-:S03]  /*37f0*/  ULEA UR17, UP0, UR18, UR22, 0x2 ;  /* 0x0000001612117291 */ /* 0x000fc6000f80103f */
[----:B------:R-:W-:Y:S01]  /*3800*/  MUFU.EX2 R34, R34 ;  /* 0x0000002200227308 */ /* 0x000fe20000000800 */
[----:B------:R-:W-:-:S03]  /*3810*/  ULEA.HI.X UR20, UR18, UR23, UR20, 0x2, UP0 ;  /* 0x0000001712147291 */ /* 0x000fc600080f1414 */
[----:B------:R-:W-:Y:S02]  /*3820*/  ULDC.64 UR18, c[0x0][0x320] ;  /* 0x0000c80000127ab9 */ /* 0x000fe40000000a00 */
[----:B------:R-:W-:Y:S02]  /*3830*/  ISETP.NE.U32.AND P0, PT, RZ, UR18, PT ;  /* 0x00000012ff007c0c */ /* 0x000fe4000bf05070 */
[----:B------:R1:W2:Y:S01]  /*3840*/  MUFU.EX2 R62, R32 ;  /* 0x00000020003e7308 */ /* 0x0002a20000000800 */
[----:B0-----:R-:W-:Y:S01]  /*3850*/  FADD.FTZ R0, R0, 1 ;  /* 0x3f80000000007421 */ /* 0x001fe20000010000 */
[----:B------:R-:W-:-:S06]  /*3860*/  ISETP.NE.AND.EX P0, PT, RZ, UR19, PT, P0 ;  /* 0x00000013ff007c0c */ /* 0x000fcc000bf05300 */
[----:B------:R-:W0:Y:S01]  /*3870*/  MUFU.EX2 R70, R56 ;  /* 0x0000003800467308 */ /* 0x000e220000000800 */
[----:B-1----:R-:W-:-:S07]  /*3880*/  FMUL.FTZ R32, R19, -1.4426950216293334961 ;  /* 0xbfb8aa3b13207820 */ /* 0x002fce0000410000 */
[----:B------:R1:W3:Y:S01]  /*3890*/  MUFU.EX2 R76, R60 ;  /* 0x0000003c004c7308 */ /* 0x0002e20000000800 */
[----:B--2---:R-:W-:-:S07]  /*38a0*/  FADD.FTZ R62, R62, 1 ;  /* 0x3f8000003e3e7421 */ /* 0x004fce0000010000 */
[----:B------:R-:W-:Y:S01]  /*38b0*/  MUFU.RCP R56, R2 ;  /* 0x0000000200387308 */ /* 0x000fe20000001000 */
[----:B-1----:R-:W-:Y:S01]  /*38c0*/  FADD.FTZ R60, R35, 1 ;  /* 0x3f800000233c7421 */ /* 0x002fe20000010000 */
[----:B0-----:R-:W-:-:S06]  /*38d0*/  FADD.FTZ R70, R70, 1 ;  /* 0x3f80000046467421 */ /* 0x001fcc0000010000 */
[----:B------:R0:W1:Y:S01]  /*38e0*/  MUFU.EX2 R63, R33 ;  /* 0x00000021003f7308 */ /* 0x0000620000000800 */
[----:B---3--:R-:W-:-:S07]  /*38f0*/  FADD.FTZ R76, R76, 1 ;  /* 0x3f8000004c4c7421 */ /* 0x008fce0000010000 */
[----:B------:R2:W-:Y:S01]  /*3900*/  MUFU.EX2 R65, R58 ;  /* 0x0000003a00417308 */ /* 0x0005e20000000800 */
[----:B0-----:R-:W-:-:S07]  /*3910*/  FMUL.FTZ R33, R20, -1.4426950216293334961 ;  /* 0xbfb8aa3b14217820 */ /* 0x001fce0000410000 */
[----:B------:R-:W0:Y:S01]  /*3920*/  MUFU.EX2 R64, R57 ;  /* 0x0000003900407308 */ /* 0x000e220000000800 */
[----:B--2---:R-:W-:Y:S01]  /*3930*/  FADD.FTZ R58, R34, 1 ;  /* 0x3f800000223a7421 */ /* 0x004fe20000010000 */
[----:B-1----:R-:W-:-:S06]  /*3940*/  FADD.FTZ R63, R63, 1 ;  /* 0x3f8000003f3f7421 */ /* 0x002fcc0000010000 */
[----:B------:R-:W-:Y:S08]  /*3950*/  MUFU.EX2 R66, R59 ;  /* 0x0000003b00427308 */ /* 0x000ff00000000800 */
[----:B------:R-:W1:Y:S01]  /*3960*/  MUFU.RCP R61, R61 ;  /* 0x0000003d003d7308 */ /* 0x000e620000001000 */
[----:B0-----:R-:W-:-:S07]  /*3970*/  FADD.FTZ R64, R64, 1 ;  /* 0x3f80000040407421 */ /* 0x001fce0000010000 */
[----:B------:R0:W2:Y:S08]  /*3980*/  MUFU.RCP R57, R0 ;  /* 0x0000000000397308 */ /* 0x0000b00000001000 */
[----:B------:R3:W-:Y:S01]  /*3990*/  MUFU.RCP R59, R58 ;  /* 0x0000003a003b7308 */ /* 0x0007e20000001000 */
[----:B0-----:R-:W-:Y:S01]  /*39a0*/  FADD.FTZ R0, -R56, 1 ;  /* 0x3f80000038007421 */ /* 0x001fe20000010100 */
[----:B-1----:R-:W-:-:S04]  /*39b0*/  FMUL.FTZ R69, R40, R61 ;  /* 0x0000003d28457220 */ /* 0x002fc80000410000 */
[----:B------:R-:W-:Y:S02]  /*39c0*/  FMUL.FTZ R143, R36, R69 ;  /* 0x00000045248f7220 */ /* 0x000fe40000410000 */
[----:B------:R-:W0:Y:S01]  /*39d0*/  MUFU.RCP R60, R60 ;  /* 0x0000003c003c7308 */ /* 0x000e220000001000 */
[----:B---3--:R-:W-:Y:S01]  /*39e0*/  FADD.FTZ R58, R65, 1 ;  /* 0x3f800000413a7421 */ /* 0x008fe20000010000 */
[----:B--2---:R-:W-:-:S06]  /*39f0*/  FMUL.FTZ R65, R28, R57 ;  /* 0x000000391c417220 */ /* 0x004fcc0000410000 */
[----:B------:R-:W1:Y:S08]  /*3a00*/  MUFU.EX2 R72, R32 ;  /* 0x0000002000487308 */ /* 0x000e700000000800 */
[----:B------:R-:W2:Y:S01]  /*3a10*/  MUFU.EX2 R74, R33 ;  /* 0x00000021004a7308 */ /* 0x000ea20000000800 */
[----:B0-----:R-:W-:-:S07]  /*3a20*/  FADD.FTZ R2, -R60, 1 ;  /* 0x3f8000003c027421 */ /* 0x001fce0000010100 */
[----:B------:R-:W-:Y:S01]  /*3a30*/  MUFU.RCP R62, R62 ;  /* 0x0000003e003e7308 */ /* 0x000fe20000001000 */
[----:B-1----:R-:W-:-:S07]  /*3a40*/  FADD.FTZ R72, R72, 1 ;  /* 0x3f80000048487421 */ /* 0x002fce0000010000 */
[----:B------:R-:W0:Y:S01]  /*3a50*/  MUFU.RCP R63, R63 ;  /* 0x0000003f003f7308 */ /* 0x000e220000001000 */
[----:B--2---:R-:W-:-:S07]  /*3a60*/  FADD.FTZ R74, R74, 1 ;  /* 0x3f8000004a4a7421 */ /* 0x004fce0000010000 */
[----:B------:R1:W2:Y:S08]  /*3a70*/  MUFU.EX2 R78, R67 ;  /* 0x00000043004e7308 */ /* 0x0002b00000000800 */
[----:B------:R-:W-:Y:S01]  /*3a80*/  MUFU.RCP R73, R58 ;  /* 0x0000003a00497308 */ /* 0x000fe20000001000 */
[----:B-1----:R-:W-:Y:S01]  /*3a90*/  FMUL.FTZ R67, R30, R59 ;  /* 0x0000003b1e437220 */ /* 0x002fe20000410000 */
[----:B0-----:R-:W-:-:S03]  /*3aa0*/  FMUL.FTZ R71, R42, R63 ;  /* 0x0000003f2a477220 */ /* 0x001fc60000410000 */
[----:B------:R-:W-:Y:S01]  /*3ab0*/  FMUL.FTZ R145, R14, R67 ;  /* 0x000000430e917220 */ /* 0x000fe20000410000 */
[----:B------:R-:W-:Y:S02]  /*3ac0*/  FMUL.FTZ R141, R38, R71 ;  /* 0x00000047268d7220 */ /* 0x000fe40000410000 */
[----:B------:R-:W0:Y:S01]  /*3ad0*/  MUFU.EX2 R79, R68 ;  /* 0x00000044004f7308 */ /* 0x000e220000000800 */
[----:B--2---:R-:W-:-:S07]  /*3ae0*/  FADD.FTZ R78, R78, 1 ;  /* 0x3f8000004e4e7421 */ /* 0x004fce0000010000 */
[----:B------:R-:W-:Y:S08]  /*3af0*/  MUFU.RCP R72, R72 ;  /* 0x0000004800487308 */ /* 0x000ff00000001000 */
[----:B------:R-:W-:Y:S01]  /*3b00*/  MUFU.RCP R77, R74 ;  /* 0x0000004a004d7308 */ /* 0x000fe20000001000 */
[----:B0-----:R-:W-:-:S07]  /*3b10*/  FADD.FTZ R79, R79, 1 ;  /* 0x3f8000004f4f7421 */ /* 0x001fce0000010000 */
[----:B------:R-:W-:Y:S08]  /*3b20*/  MUFU.RCP R75, R70 ;  /* 0x00000046004b7308 */ /* 0x000ff00000001000 */
[----:B------:R-:W-:Y:S08]  /*3b30*/  MUFU.RCP R76, R76 ;  /* 0x0000004c004c7308 */ /* 0x000ff00000001000 */
[----:B------:R-:W-:Y:S01]  /*3b40*/  MUFU.RCP R70, R79 ;  /* 0x0000004f00467308 */ /* 0x000fe20000001000 */
[----:B-----5:R-:W-:Y:S04]  /*3b50*/  STS.128 [R239], R48 ;  /* 0x00000030ef007388 */ /* 0x020fe80000000c00 */
[----:B------:R0:W-:Y:S04]  /*3b60*/  STS.128 [R239+0x200], R44 ;  /* 0x0002002cef007388 */ /* 0x0001e80000000c00 */
[----:B------:R-:W-:Y:S04]  /*3b70*/  STS.128 [R239+0x400], R24 ;  /* 0x00040018ef007388 */ /* 0x000fe80000000c00 */
[----:B------:R1:W-:Y:S01]  /*3b80*/  STS.128 [R239+0x600], R52 ;  /* 0x00060034ef007388 */ /* 0x0003e20000000c00 */
[----:B------:R-:W-:-:S03]  /*3b90*/  NOP ;  /* 0x0000000000007918 */ /* 0x000fc60000000000 */
[----:B------:R-:W2:Y:S01]  /*3ba0*/  LDS.128 R24, [R240+0x10] ;  /* 0x00001000f0187984 */ /* 0x000ea20000000c00 */
[C---:B0-----:R-:W-:Y:S01]  /*3bb0*/  FFMA.FTZ R44, R29.reuse, R0, 1 ;  /* 0x3f8000001d2c7423 */ /* 0x041fe20000010000 */
[----:B------:R-:W-:Y:S01]  /*3bc0*/  FMUL.FTZ R0, R29, R56 ;  /* 0x000000381d007220 */ /* 0x000fe20000410000 */
[----:B------:R-:W-:Y:S01]  /*3bd0*/  FADD.FTZ R29, -R61, 1 ;  /* 0x3f8000003d1d7421 */ /* 0x000fe20000010100 */
[----:B------:R-:W0:Y:S01]  /*3be0*/  LDS.128 R32, [R240] ;  /* 0x00000000f0207984 */ /* 0x000e220000000c00 */
[----:B------:R-:W-:Y:S01]  /*3bf0*/  FADD.FTZ R45, -R57, 1 ;  /* 0x3f800000392d7421 */ /* 0x000fe20000010100 */
[----:B------:R3:W4:Y:S01]  /*3c00*/  MUFU.RCP R50, R64 ;  /* 0x0000004000327308 */ /* 0x0007220000001000 */
[----:B------:R-:W-:Y:S01]  /*3c10*/  FADD.FTZ R47, -R59, 1 ;  /* 0x3f8000003b2f7421 */ /* 0x000fe20000010100 */
[----:B------:R-:W-:Y:S01]  /*3c20*/  FFMA.FTZ R46, R31, R2, 1 ;  /* 0x3f8000001f2e7423 */ /* 0x000fe20000010002 */
[----:B------:R-:W-:Y:S01]  /*3c30*/  FFMA.FTZ R45, R28, R45, 1 ;  /* 0x3f8000001c2d7423 */ /* 0x000fe2000001002d */
[----:B------:R-:W-:Y:S01]  /*3c40*/  FFMA.FTZ R49, R40, R29, 1 ;  /* 0x3f80000028317423 */ /* 0x000fe2000001001d */
[----:B------:R-:W-:Y:S01]  /*3c50*/  FFMA.FTZ R47, R30, R47, 1 ;  /* 0x3f8000001e2f7423 */ /* 0x000fe2000001002f */
[----:B------:R-:W-:Y:S01]  /*3c60*/  FADD.FTZ R2, -R62, 1 ;  /* 0x3f8000003e027421 */ /* 0x000fe20000010100 */
[----:B-1----:R-:W-:Y:S01]  /*3c70*/  FADD.FTZ R53, R66, 1 ;  /* 0x3f80000042357421 */ /* 0x002fe20000010000 */
[----:B------:R-:W-:Y:S01]  /*3c80*/  FADD.FTZ R51, -R63, 1 ;  /* 0x3f8000003f337421 */ /* 0x000fe20000010100 */
[----:B---3--:R-:W-:Y:S01]  /*3c90*/  FMUL.FTZ R64, R31, R60 ;  /* 0x0000003c1f407220 */ /* 0x008fe20000410000 */
[C---:B------:R-:W-:Y:S01]  /*3ca0*/  FFMA.FTZ R48, R41.reuse, R2, 1 ;  /* 0x3f80000029307423 */ /* 0x040fe20000010002 */
[----:B------:R-:W1:Y:S01]  /*3cb0*/  LDS.128 R28, [R240+0x20] ;  /* 0x00002000f01c7984 */ /* 0x000e620000000c00 */
[----:B------:R-:W-:Y:S01]  /*3cc0*/  FMUL.FTZ R2, R41, R62 ;  /* 0x0000003e29027220 */ /* 0x000fe20000410000 */
[----:B------:R3:W5:Y:S01]  /*3cd0*/  MUFU.RCP R68, R53 ;  /* 0x0000003500447308 */ /* 0x0007620000001000 */
[----:B------:R-:W-:Y:S01]  /*3ce0*/  FFMA.FTZ R51, R42, R51, 1 ;  /* 0x3f8000002a337423 */ /* 0x000fe20000010033 */
[----:B------:R-:W-:Y:S01]  /*3cf0*/  FMUL.FTZ R148, R13, R0 ;  /* 0x000000000d947220 */ /* 0x000fe20000410000 */
[----:B------:R-:W-:Y:S01]  /*3d00*/  FMUL.FTZ R142, R37, R2 ;  /* 0x00000002258e7220 */ /* 0x000fe20000410000 */
[----:B----4-:R-:W-:Y:S01]  /*3d10*/  FMUL.FTZ R66, R43, R50 ;  /* 0x000000322b427220 */ /* 0x010fe20000410000 */
[----:B------:R-:W-:Y:S01]  /*3d20*/  FADD.FTZ R52, -R50, 1 ;  /* 0x3f80000032347421 */ /* 0x000fe20000010100 */
[----:B------:R-:W-:-:S02]  /*3d30*/  FMUL.FTZ R144, R15, R64 ;  /* 0x000000400f907220 */ /* 0x000fc40000410000 */
[----:B------:R-:W-:Y:S01]  /*3d40*/  FMUL.FTZ R140, R39, R66 ;  /* 0x00000042278c7220 */ /* 0x000fe20000410000 */
[----:B------:R-:W-:Y:S01]  /*3d50*/  FFMA.FTZ R58, R43, R52, 1 ;  /* 0x3f8000002b3a7423 */ /* 0x000fe20000010034 */
[----:B--2---:R-:W-:Y:S01]  /*3d60*/  FMUL.FTZ R36, R36, R24 ;  /* 0x0000001824247220 */ /* 0x004fe20000410000 */
[----:B------:R-:W-:Y:S01]  /*3d70*/  FMUL.FTZ R37, R37, R25 ;  /* 0x0000001925257220 */ /* 0x000fe20000410000 */
[----:B------:R-:W-:Y:S01]  /*3d80*/  FMUL.FTZ R38, R38, R26 ;  /* 0x0000001a26267220 */ /* 0x000fe20000410000 */
[----:B------:R-:W-:Y:S01]  /*3d90*/  FMUL.FTZ R39, R39, R27 ;  /* 0x0000001b27277220 */ /* 0x000fe20000410000 */
[----:B------:R-:W-:Y:S01]  /*3da0*/  FMUL.FTZ R52, R61, R36 ;  /* 0x000000243d347220 */ /* 0x000fe20000410000 */
[----:B---3--:R-:W-:Y:S01]  /*3db0*/  FMUL.FTZ R53, R62, R37 ;  /* 0x000000253e357220 */ /* 0x008fe20000410000 */
        /* <DEDUP_REMOVED lines=11> */
[----:B------:R-:W-:Y:S01]  /*3e70*/  LEA R44, R168, R3, 0x2 ;  /* 0x00000003a82c7211 */ /* 0x000fe200078e10ff */
[----:B------:R-:W-:Y:S01]  /*3e80*/  FADD.FTZ R3, -R73, 1 ;  /* 0x3f80000049037421 */ /* 0x000fe20000010100 */
[----:B------:R-:W-:Y:S01]  /*3e90*/  FMUL.FTZ R40, R40, R45 ;  /* 0x0000002d28287220 */ /* 0x000fe20000410000 */
[----:B------:R-:W-:Y:S01]  /*3ea0*/  FMUL.FTZ R43, R60, R43 ;  /* 0x0000002b3c2b7220 */ /* 0x000fe20000410000 */
[----:B------:R-:W-:Y:S01]  /*3eb0*/  FMUL.FTZ R42, R42, R47 ;  /* 0x0000002f2a2a7220 */ /* 0x000fe20000410000 */
[C---:B------:R-:W-:Y:S01]  /*3ec0*/  FFMA.FTZ R45, R16.reuse, R3, 1 ;  /* 0x3f800000102d7423 */ /* 0x040fe20000010003 */
[----:B------:R-:W-:Y:S01]  /*3ed0*/  FMUL.FTZ R3, R16, R73 ;  /* 0x0000004910037220 */ /* 0x000fe20000410000 */
[----:B------:R-:W-:Y:S01]  /*3ee0*/  LEA R241, R44, R165, 0x4 ;  /* 0x000000a52cf17211 */ /* 0x000fe200078e20ff */
[----:B-----5:R-:W-:Y:S01]  /*3ef0*/  FADD.FTZ R16, -R68, 1 ;  /* 0x3f80000044107421 */ /* 0x020fe20000010100 */
[----:B-1----:R-:W-:Y:S01]  /*3f00*/  FMUL.FTZ R47, R5, R29 ;  /* 0x0000001d052f7220 */ /* 0x002fe20000410000 */
[----:B------:R-:W-:Y:S01]  /*3f10*/  FMUL.FTZ R44, R4, R28 ;  /* 0x0000001c042c7220 */ /* 0x000fe20000410000 */
[----:B------:R-:W-:Y:S01]  /*3f20*/  FMUL.FTZ R43, R43, R46 ;  /* 0x0000002e2b2b7220 */ /* 0x000fe20000410000 */
[----:B------:R-:W-:Y:S01]  /*3f30*/  BAR.SYNC.DEFER_BLOCKING 0x0 ;  /* 0x0000000000007b1d */ /* 0x000fe20000010000 */
[----:B------:R-:W-:Y:S01]  /*3f40*/  FFMA.FTZ R16, R17, R16, 1 ;  /* 0x3f80000011107423 */ /* 0x000fe20000010010 */
[----:B------:R-:W-:Y:S01]  /*3f50*/  FMUL.FTZ R47, R68, R47 ;  /* 0x0000002f442f7220 */ /* 0x000fe20000410000 */
[----:B------:R-:W-:Y:S01]  /*3f60*/  FMUL.FTZ R44, R73, R44 ;  /* 0x0000002c492c7220 */ /* 0x000fe20000410000 */
[----:B------:R-:W-:Y:S01]  /*3f70*/  FMUL.FTZ R55, R55, R58 ;  /* 0x0000003a37377220 */ /* 0x000fe20000410000 */
[----:B------:R-:W-:Y:S01]  /*3f80*/  FMUL.FTZ R52, R52, R49 ;  /* 0x0000003134347220 */ /* 0x000fe20000410000 */
[----:B------:R-:W1:Y:S01]  /*3f90*/  MUFU.RCP R73, R78 ;  /* 0x0000004e00497308 */ /* 0x000e620000001000 */
[----:B------:R-:W-:Y:S01]  /*3fa0*/  FMUL.FTZ R57, R47, R16 ;  /* 0x000000102f397220 */ /* 0x000fe20000410000 */
[----:B------:R-:W-:Y:S01]  /*3fb0*/  FADD.FTZ R16, -R72, 1 ;  /* 0x3f80000048107421 */ /* 0x000fe20000010100 */
[----:B------:R-:W-:Y:S01]  /*3fc0*/  FMUL.FTZ R56, R44, R45 ;  /* 0x0000002d2c387220 */ /* 0x000fe20000410000 */
[----:B------:R-:W-:Y:S01]  /*3fd0*/  FMUL.FTZ R53, R53, R48 ;  /* 0x0000003035357220 */ /* 0x000fe20000410000 */
[----:B------:R-:W-:Y:S01]  /*3fe0*/  FMUL.FTZ R54, R54, R51 ;  /* 0x0000003336367220 */ /* 0x000fe20000410000 */
[----:B------:R-:W-:Y:S01]  /*3ff0*/  FMUL.FTZ R68, R17, R68 ;  /* 0x0000004411447220 */ /* 0x000fe20000410000 */
[----:B------:R-:W-:Y:S01]  /*4000*/  FMUL.FTZ R17, R4, R3 ;  /* 0x0000000304117220 */ /* 0x000fe20000410000 */
[----:B------:R-:W-:Y:S01]  /*4010*/  MOV R4, UR17 ;  /* 0x0000001100047c02 */ /* 0x000fe20008000f00 */
        /* <DEDUP_REMOVED lines=18> */
[----:B-1----:R-:W-:Y:S01]  /*4140*/  FADD.FTZ R41, -R73, 1 ;  /* 0x3f80000049297421 */ /* 0x002fe20000010100 */
        /* <DEDUP_REMOVED lines=12> */
[----:B------:R-:W-:Y:S01]  /*4210*/  STS.128 [R241+0x20], R56 ;  /* 0x00002038f1007388 */ /* 0x000fe20000000c00 */
[----:B------:R-:W-:Y:S01]  /*4220*/  FMUL.FTZ R16, R5, R68 ;  /* 0x0000004405107220 */ /* 0x000fe20000410000 */
[----:B------:R-:W-:Y:S01]  /*4230*/  MOV R5, UR20 ;  /* 0x0000001400057c02 */ /* 0x000fe20008000f00 */
[----:B------:R-:W-:Y:S01]  /*4240*/  FMUL.FTZ R75, R18, R75 ;  /* 0x0000004b124b7220 */ /* 0x000fe20000410000 */
[----:B------:R-:W-:Y:S01]  /*4250*/  STS.128 [R241+0x30], R60 ;  /* 0x0000303cf1007388 */ /* 0x000fe20000000c00 */
[----:B------:R-:W-:-:S03]  /*4260*/  NOP ;  /* 0x0000000000007918 */ /* 0x000fc60000000000 */
[----:B------:R-:W0:Y:S01]  /*4270*/  LDS.128 R40, [R239] ;  /* 0x00000000ef287984 */ /* 0x000e220000000c00 */
[----:B------:R-:W-:-:S04]  /*4280*/  IMAD.WIDE R4, R238, 0x10, R4 ;  /* 0x00000010ee047825 */ /* 0x000fc800078e0204 */
[----:B------:R-:W-:Y:S01]  /*4290*/  FMUL.FTZ R72, R19, R72 ;  /* 0x0000004813487220 */ /* 0x000fe20000410000 */
[----:B------:R-:W1:Y:S01]  /*42a0*/  LDC R18, c[0x0][0x21c] ;  /* 0x00008700ff127b82 */ /* 0x000e620000000800 */
[----:B------:R-:W2:Y:S01]  /*42b0*/  LDS.128 R44, [R239+0x200] ;  /* 0x00020000ef2c7984 */ /* 0x000ea20000000c00 */
[----:B------:R-:W-:Y:S01]  /*42c0*/  FMUL.FTZ R19, R6, R75 ;  /* 0x0000004b06137220 */ /* 0x000fe20000410000 */
        /* <DEDUP_REMOVED lines=9> */
[----:B------:R-:W-:Y:S01]  /*4360*/  FFMA.FTZ R21, R117, R148, R12 ;  /* 0x0000009475157223 */ /* 0x000fe2000001000c */
[----:B------:R-:W-:Y:S01]  /*4370*/  FMUL.FTZ R13, R8, R77 ;  /* 0x0000004d080d7220 */ /* 0x000fe20000410000 */
[----:B------:R-:W-:Y:S01]  /*4380*/  FMUL.FTZ R8, R9, R76 ;  /* 0x0000004c09087220 */ /* 0x000fe20000410000 */
[----:B------:R-:W-:Y:S01]  /*4390*/  FMUL.FTZ R9, R10, R73 ;  /* 0x000000490a097220 */ /* 0x000fe20000410000 */
[----:B------:R-:W-:Y:S01]  /*43a0*/  FFMA.FTZ R12, R118, R145, R21 ;  /* 0x00000091760c7223 */ /* 0x000fe20000010015 */
[----:B------:R-:W-:-:S03]  /*43b0*/  FMUL.FTZ R10, R11, R70 ;  /* 0x000000460b0a7220 */ /* 0x000fc60000410000 */
        /* <DEDUP_REMOVED lines=38> */
[----:B------:R-:W1:Y:S01]  /*4620*/  LDS.128 R20, [R239] ;  /* 0x00000000ef147984 */ /* 0x000e620000000c00 */
[----:B------:R-:W-:Y:S01]  /*4630*/  UIADD3 UR7, UR9, UR7, URZ ;  /* 0x0000000709077290 */ /* 0x000fe2000fffe03f */
[----:B------:R-:W-:Y:S02]  /*4640*/  MOV R2, UR18 ;  /* 0x0000001200027c02 */ /* 0x000fe40008000f00 */
[----:B0-----:R-:W0:Y:S01]  /*4650*/  LDS.128 R40, [R239+0x200] ;  /* 0x00020000ef287984 */ /* 0x001e220000000c00 */
[----:B------:R-:W-:-:S03]  /*4660*/  ULEA.HI.X UR8, UR8, UR19, UR7, 0x2, UP0 ;  /* 0x0000001308087291 */ /* 0x000fc600080f1407 */
[----:B------:R-:W2:Y:S03]  /*4670*/  LDS.128 R32, [R239+0x400] ;  /* 0x00040000ef207984 */ /* 0x000ea60000000c00 */
[----:B------:R-:W-:Y:S01]  /*4680*/  MOV R3, UR8 ;  /* 0x0000000800037c02 */ /* 0x000fe20008000f00 */
[----:B------:R-:W3:Y:S02]  /*4690*/  LDS.128 R44, [R239+0x600] ;  /* 0x00060000ef2c7984 */ /* 0x000ee40000000c00 */
[----:B------:R-:W-:-:S05]  /*46a0*/  IMAD.WIDE R2, R238, 0x10, R2 ;  /* 0x00000010ee027825 */ /* 0x000fca00078e0202 */
[----:B-1----:R1:W-:Y:S04]  /*46b0*/  STG.E.128 desc[UR30][R2.64], R20 ;  /* 0x0000001402007986 */ /* 0x0023e8000c101d1e */
[----:B0-----:R1:W-:Y:S04]  /*46c0*/  STG.E.128 desc[UR30][R2.64+0x200], R40 ;  /* 0x0002002802007986 */ /* 0x0013e8000c101d1e */
[----:B--2---:R1:W-:Y:S04]  /*46d0*/  STG.E.128 desc[UR30][R2.64+0x400], R32 ;  /* 0x0004002002007986 */ /* 0x0043e8000c101d1e */
[----:B---3--:R1:W-:Y:S02]  /*46e0*/  STG.E.128 desc[UR30][R2.64+0x600], R44 ;  /* 0x0006002c02007986 */ /* 0x0083e4000c101d1e */
.L_x_5228:
[----:B------:R-:W-:Y:S01]  /*46f0*/  FFMA.FTZ R0, R112, R143, R11 ;  /* 0x0000008f70007223 */ /* 0x000fe2000001000b */
[----:B------:R-:W-:Y:S01]  /*4700*/  ISETP.GE.AND P0, PT, R18, 0x1, PT ;  /* 0x000000011200780c */ /* 0x000fe20003f06270 */
[----:B------:R-:W-:Y:S01]  /*4710*/  BAR.SYNC.DEFER_BLOCKING 0x0 ;  /* 0x0000000000007b1d */ /* 0x000fe20000010000 */
[----:B------:R-:W-:Y:S01]  /*4720*/  CS2R R102, SRZ ;  /* 0x0000000000667805 */ /* 0x000fe2000001ff00 */
        /* <DEDUP_REMOVED lines=38> */
[----:B-1----:R-:W-:Y:S01]  /*4990*/  FADD.FTZ R0, R7, R7 ;  /* 0x0000000707007221 */ /* 0x002fe20000010000 */
[----:B------:R-:W-:Y:S01]  /*49a0*/  FADD.FTZ R148, R148, R148 ;  /* 0x0000009494947221 */ /* 0x000fe20000010000 */
[----:B------:R-:W-:Y:S01]  /*49b0*/  ULEA.HI UR18, UR48, UR48, URZ, 0x1 ;  /* 0x0000003030127291 */ /* 0x000fe2000f8f083f */
[----:B------:R-:W-:Y:S01]  /*49c0*/  FADD.FTZ R145, R145, R145 ;  /* 0x0000009191917221 */ /* 0x000fe20000010000 */
[----:B------:R-:W-:Y:S01]  /*49d0*/  FADD.FTZ R144, R144, R144 ;  /* 0x0000009090907221 */ /* 0x000fe20000010000 */
        /* <DEDUP_REMOVED lines=30> */
.L_x_5324:
        /* <DEDUP_REMOVED lines=15> */
[----:B01----:R-:W-:Y:S01]  /*4cb0*/  SHF.L.U32 R4, R169, 0x2, RZ ;  /* 0x00000002a9047819 */ /* 0x003fe200000006ff */
        /* <DEDUP_REMOVED lines=19> */
[C---:B------:R-:W-:Y:S01]  /*4df0*/  SHF.L.U32 R124, R169.reuse, 0x3, RZ ;  /* 0x00000003a97c7819 */ /* 0x040fe200000006ff */
[----:B------:R-:W-:Y:S01]  /*4e00*/  ULEA UR44, UR48, UR7, 0x8 ;  /* 0x00000007302c7291 */ /* 0x000fe2000f8e403f */
[----:B------:R-:W-:-:S02]  /*4e10*/  LOP3.LUT P0, RZ, R169, 0x1f, RZ, 0xc0, !PT ;  /* 0x0000001fa9ff7812 */ /* 0x000fc4000780c0ff */
[----:B------:R-:W-:Y:S02]  /*4e20*/  ISETP.NE.AND P1, PT, R169, RZ, PT ;  /* 0x000000ffa900720c */ /* 0x000fe40003f25270 */
[----:B------:R-:W-:Y:S02]  /*4e30*/  MOV R121, RZ ;  /* 0x000000ff00797202 */ /* 0x000fe40000000f00 */
[----:B------:R-:W-:Y:S01]  /*4e40*/  MOV R184, UR44 ;  /* 0x0000002c00b87c02 */ /* 0x000fe20008000f00 */
[----:B------:R-:W-:Y:S02]  /*4e50*/  ULDC.64 UR44, c[0x0][0x268] ;  /* 0x00009a00002c7ab9 */ /* 0x000fe40000000a00 */
[----:B------:R-:W-:Y:S02]  /*4e60*/  UIMAD UR60, UR16, UR44, URZ ;  /* 0x0000002c103c72a4 */ /* 0x000fe4000f8e023f */
[----:B------:R-:W-:Y:S02]  /*4e70*/  UIMAD.WIDE.U32 UR46, UR10, UR44, URZ ;  /* 0x0000002c0a2e72a5 */ /* 0x000fe4000f8e003f */
[----:B------:R-:W-:-:S02]  /*4e80*/  UIMAD UR45, UR10, UR45, UR60 ;  /* 0x0000002d0a2d72a4 */ /* 0x000fc4000f8e023c */
[----:B------:R-:W-:Y:S02]  /*4e90*/  UIMAD UR44, UR53, UR42, URZ ;  /* 0x0000002a352c72a4 */ /* 0x000fe4000f8e023f */
[----:B------:R-:W-:Y:S02]  /*4ea0*/  UIADD3 UR47, UR47, UR45, URZ ;  /* 0x0000002d2f2f7290 */ /* 0x000fe4000fffe03f */
        /* <DEDUP_REMOVED lines=9> */
[----:B------:R-:W-:Y:S01]  /*4f40*/  FMUL.FTZ R183, R149, UR56 ;  /* 0x0000003895b77c20 */ /* 0x000fe20008410000 */
[----:B------:R-:W-:Y:S02]  /*4f50*/  MOV R179, UR55 ;  /* 0x0000003700b37c02 */ /* 0x000fe40008000f00 */
[----:B------:R-:W-:Y:S01]  /*4f60*/  FMUL.RZ R46, R3, 0.15915493667125701904 ;  /* 0x3e22f983032e7820 */ /* 0x000fe2000040c000 */
[----:B------:R-:W-:Y:S01]  /*4f70*/  FMUL.FTZ R3, R158, UR56 ;  /* 0x000000389e037c20 */ /* 0x000fe20008410000 */
[----:B------:R-:W-:Y:S01]  /*4f80*/  FMUL.RZ R183, R183, 0.15915493667125701904 ;  /* 0x3e22f983b7b77820 */ /* 0x000fe2000040c000 */
[----:B------:R-:W-:Y:S01]  /*4f90*/  FMUL.FTZ R179, R179, 1.4426950216293334961 ;  /* 0x3fb8aa3bb3b37820 */ /* 0x000fe20000410000 */
        /* <DEDUP_REMOVED lines=28> */
[----:B------:R-:W-:Y:S01]  /*5160*/  IADD3 R3, R169, 0x200, RZ ;  /* 0x00000200a9037810 */ /* 0x000fe20007ffe0ff */
[----:B------:R0:W-:Y:S03]  /*5170*/  MUFU.COS R137, R45 ;  /* 0x0000002d00897308 */ /* 0x0001e60000000000 */
[----:B------:R-:W-:Y:S01]  /*5180*/  SEL R184, R184, R3, !P1 ;  /* 0x00000003b8b87207 */ /* 0x000fe20004800000 */
[----:B------:R-:W-:-:S03]  /*5190*/  FMUL.FTZ R3, R153, UR56 ;  /* 0x0000003899037c20 */ /* 0x000fc60008410000 */
[----:B------:R-:W-:Y:S01]  /*51a0*/  LEA R184, R184, R165, 0x3 ;  /* 0x000000a5b8b87211 */ /* 0x000fe200078e18ff */
[----:B------:R-:W-:Y:S01]  /*51b0*/  MUFU.SIN R138, R44 ;  /* 0x0000002c008a7308 */ /* 0x000fe20000000400 */
[----:B0-----:R-:W-:Y:S01]  /*51c0*/  LOP3.LUT R45, R124, 0xffffff00, RZ, 0xc0, !PT ;  /* 0xffffff007c2d7812 */ /* 0x001fe200078ec0ff */
[----:B------:R-:W-:-:S06]  /*51d0*/  FMUL.RZ R51, R3, 0.15915493667125701904 ;  /* 0x3e22f98303337820 */ /* 0x000fcc000040c000 */
[----:B------:R0:W-:Y:S08]  /*51e0*/  MUFU.COS R139, R44 ;  /* 0x0000002c008b7308 */ /* 0x0001f00000000000 */
[----:B------:R-:W-:Y:S01]  /*51f0*/  MUFU.SIN R146, R47 ;  /* 0x0000002f00927308 */ /* 0x000fe20000000400 */
[----:B0-----:R-:W-:-:S04]  /*5200*/  FMUL.FTZ R44, R154, UR56 ;  /* 0x000000389a2c7c20 */ /* 0x001fc80008410000 */
[----:B------:R-:W-:Y:S01]  /*5210*/  FMUL.RZ R49, R44, 0.15915493667125701904 ;  /* 0x3e22f9832c317820 */ /* 0x000fe2000040c000 */
[----:B------:R-:W-:Y:S02]  /*5220*/  MOV R44, UR15 ;  /* 0x0000000f002c7c02 */ /* 0x000fe40008000f00 */
[----:B------:R0:W-:Y:S02]  /*5230*/  MUFU.COS R147, R47 ;  /* 0x0000002f00937308 */ /* 0x0001e40000000000 */
[----:B------:R-:W-:-:S06]  /*5240*/  ISETP.LT.OR P2, PT, R44, 0x2, P0 ;  /* 0x000000022c00780c */ /* 0x000fcc0000741670 */
[----:B------:R-:W-:Y:S01]  /*5250*/  MUFU.SIN R132, R46 ;  /* 0x0000002e00847308 */ /* 0x000fe20000000400 */
[----:B0-----:R-:W-:Y:S02]  /*5260*/  IADD3 R47, R45, R168, RZ ;  /* 0x000000a82d2f7210 */ /* 0x001fe40007ffe0ff */
[----:B------:R-:W-:Y:S02]  /*5270*/  LEA R45, R168, R45, 0x3 ;  /* 0x0000002da82d7211 */ /* 0x000fe400078e18ff */
[C---:B------:R-:W-:Y:S02]  /*5280*/  IADD3 R50, R47.reuse, 0x60, RZ ;  /* 0x000000602f327810 */ /* 0x040fe40007ffe0ff */
[C---:B------:R-:W-:Y:S01]  /*5290*/  IADD3 R52, R47.reuse, 0x80, RZ ;  /* 0x000000802f347810 */ /* 0x040fe20007ffe0ff */
[----:B------:R0:W-:Y:S01]  /*52a0*/  MUFU.COS R134, R46 ;  /* 0x0000002e00867308 */ /* 0x0001e20000000000 */
[C---:B------:R-:W-:Y:S02]  /*52b0*/  IADD3 R54, R47.reuse, 0xa0, RZ ;  /* 0x000000a02f367810 */ /* 0x040fe40007ffe0ff */
[----:B------:R-:W-:-:S02]  /*52c0*/  IADD3 R56, R47, 0xc0, RZ ;  /* 0x000000c02f387810 */ /* 0x000fc40007ffe0ff */
[C---:B------:R-:W-:Y:S02]  /*52d0*/  IADD3 R58, R47.reuse, 0xe0, RZ ;  /* 0x000000e02f3a7810 */ /* 0x040fe40007ffe0ff */
[CC--:B------:R-:W-:Y:S01]  /*52e0*/  LEA.HI.SX32 R44, R47.reuse, R47.reuse, 0x1b ;  /* 0x0000002f2f2c7211 */ /* 0x0c0fe200078fdaff */
[----:B------:R-:W-:Y:S01]  /*52f0*/  MUFU.SIN R127, R48 ;  /* 0x00000030007f7308 */ /* 0x000fe20000000400 */
[----:B0-----:R-:W-:Y:S02]  /*5300*/  IADD3 R46, R47, 0x20, RZ ;  /* 0x000000202f2e7810 */ /* 0x001fe40007ffe0ff */
[-C--:B------:R-:W-:Y:S02]  /*5310*/  LEA.HI.SX32 R50, R50, R47.reuse, 0x1b ;  /* 0x0000002f32327211 */ /* 0x080fe400078fdaff */
[-C--:B------:R-:W-:Y:S02]  /*5320*/  LEA.HI.SX32 R46, R46, R47.reuse, 0x1b ;  /* 0x0000002f2e2e7211 */ /* 0x080fe400078fdaff */
[-C--:B------:R-:W-:Y:S01]  /*5330*/  LEA.HI.SX32 R52, R52, R47.reuse, 0x1b ;  /* 0x0000002f34347211 */ /* 0x080fe200078fdaff */
[----:B------:R0:W-:Y:S01]  /*5340*/  MUFU.COS R130, R48 ;  /* 0x0000003000827308 */ /* 0x0001e20000000000 */
[----:B------:R-:W-:-:S02]  /*5350*/  LEA.HI.SX32 R54, R54, R47, 0x1b ;  /* 0x0000002f36367211 */ /* 0x000fc400078fdaff */
[-C--:B------:R-:W-:Y:S02]  /*5360*/  LEA.HI.SX32 R56, R56, R47.reuse, 0x1b ;  /* 0x0000002f38387211 */ /* 0x080fe400078fdaff */
[----:B------:R-:W-:Y:S02]  /*5370*/  LEA.HI.SX32 R58, R58, R47, 0x1b ;  /* 0x0000002f3a3a7211 */ /* 0x000fe400078fdaff */
[-C--:B------:R-:W-:Y:S01]  /*5380*/  LEA R44, R44, R165.reuse, 0x4 ;  /* 0x000000a52c2c7211 */ /* 0x080fe200078e20ff */
[----:B------:R-:W-:Y:S01]  /*5390*/  MUFU.SIN R125, R49 ;  /* 0x00000031007d7308 */ /* 0x000fe20000000400 */
[----:B0-----:R-:W-:Y:S02]  /*53a0*/  IADD3 R48, R47, 0x40, RZ ;  /* 0x000000402f307810 */ /* 0x001fe40007ffe0ff */
[----:B------:R-:W-:Y:S01]  /*53b0*/  LEA R46, R46, R165, 0x4 ;  /* 0x000000a52e2e7211 */ /* 0x000fe200078e20ff */
[----:B---3--:R0:W-:Y:S01]  /*53c0*/  STS.128 [R44], R4 ;  /* 0x000000042c007388 */ /* 0x0081e20000000c00 */
[----:B------:R-:W-:Y:S01]  /*53d0*/  LEA.HI.SX32 R48, R48, R47, 0x1b ;  /* 0x0000002f30307211 */ /* 0x000fe200078fdaff */
[----:B------:R-:W-:Y:S01]  /*53e0*/  IMAD R47, R168, 0x7, R47 ;  /* 0x00000007a82f7824 */ /* 0x000fe200078e022f */
[-C--:B------:R-:W-:Y:S01]  /*53f0*/  LEA R50, R50, R165.reuse, 0x4 ;  /* 0x000000a532327211 */ /* 0x080fe200078e20ff */
[----:B------:R1:W-:Y:S01]  /*5400*/  MUFU.COS R126, R49 ;  /* 0x00000031007e7308 */ /* 0x0003e20000000000 */
[----:B------:R-:W-:Y:S01]  /*5410*/  LEA R48, R48, R165, 0x4 ;  /* 0x000000a530307211 */ /* 0x000fe200078e20ff */
[----:B----4-:R2:W-:Y:S01]  /*5420*/  STS.128 [R46+0x200], R8 ;  /* 0x000200082e007388 */ /* 0x0105e20000000c00 */
[----:B------:R-:W-:-:S02]  /*5430*/  IADD3 R2, R47, 0x1, RZ ;  /* 0x000000012f027810 */ /* 0x000fc40007ffe0ff */
[C---:B------:R-:W-:Y:S01]  /*5440*/  IADD3 R62, R47.reuse, 0x2, RZ ;  /* 0x000000022f3e7810 */ /* 0x040fe20007ffe0ff */
[----:B------:R3:W-:Y:S01]  /*5450*/  STS.128 [R48+0x400], R12 ;  /* 0x0004000c30007388 */ /* 0x0007e20000000c00 */
[C---:B------:R-:W-:Y:S01]  /*5460*/  IADD3 R64, R47.reuse, 0x3, RZ ;  /* 0x000000032f407810 */ /* 0x040fe20007ffe0ff */
[----:B------:R-:W-:Y:S01]  /*5470*/  MUFU.SIN R3, R51 ;  /* 0x0000003300037308 */ /* 0x000fe20000000400 */
[C---:B------:R-:W-:Y:S01]  /*5480*/  IADD3 R68, R47.reuse, 0x4, RZ ;  /* 0x000000042f447810 */ /* 0x040fe20007ffe0ff */
[----:B-1----:R-:W-:Y:S01]  /*5490*/  FMUL.FTZ R49, R152, UR56 ;  /* 0x0000003898317c20 */ /* 0x002fe20008410000 */
[C---:B------:R-:W-:Y:S01]  /*54a0*/  IADD3 R70, R47.reuse, 0x5, RZ ;  /* 0x000000052f467810 */ /* 0x040fe20007ffe0ff */
[----:B0-----:R-:W-:Y:S01]  /*54b0*/  FMUL.FTZ R4, R150, UR56 ;  /* 0x0000003896047c20 */ /* 0x001fe20008410000 */
[----:B------:R-:W-:Y:S01]  /*54c0*/  IADD3 R120, R47, 0x6, RZ ;  /* 0x000000062f787810 */ /* 0x000fe20007ffe0ff */
[----:B------:R-:W-:Y:S01]  /*54d0*/  FMUL.RZ R53, R49, 0.15915493667125701904 ;  /* 0x3e22f98331357820 */ /* 0x000fe2000040c000 */
[----:B------:R-:W-:Y:S01]  /*54e0*/  IADD3 R122, R47, 0x7, RZ ;  /* 0x000000072f7a7810 */ /* 0x000fe20007ffe0ff */
[----:B------:R-:W-:Y:S01]  /*54f0*/  STS.128 [R50+0x600], R16 ;  /* 0x0006001032007388 */ /* 0x000fe20000000c00 */
[-C--:B------:R-:W-:Y:S01]  /*5500*/  LEA.HI.SX32 R60, R2, R45.reuse, 0x1b ;  /* 0x0000002d023c7211 */ /* 0x080fe200078fdaff */
[----:B------:R-:W-:Y:S01]  /*5510*/  FMUL.FTZ R49, R151, UR56 ;  /* 0x0000003897317c20 */ /* 0x000fe20008410000 */
[-C--:B------:R-:W-:Y:S01]  /*5520*/  LEA.HI.SX32 R62, R62, R45.reuse, 0x1b ;  /* 0x0000002d3e3e7211 */ /* 0x080fe200078fdaff */
[----:B------:R-:W-:Y:S01]  /*5530*/  FMUL.RZ R5, R4, 0.15915493667125701904 ;  /* 0x3e22f98304057820 */ /* 0x000fe2000040c000 */
[-C--:B------:R-:W-:Y:S01]  /*5540*/  LEA.HI.SX32 R66, R64, R45.reuse, 0x1b ;  /* 0x0000002d40427211 */ /* 0x080fe200078fdaff */
[----:B--2---:R-:W0:Y:S01]  /*5550*/  @!P2 LDC R8, c[0x0][0x21c] ;  /* 0x00008700ff08ab82 */ /* 0x004e220000000800 */
[-C--:B------:R-:W-:Y:S01]  /*5560*/  LEA.HI.SX32 R68, R68, R45.reuse, 0x1b ;  /* 0x0000002d44447211 */ /* 0x080fe200078fdaff */
[----:B------:R-:W-:Y:S01]  /*5570*/  FMUL.RZ R49, R49, 0.15915493667125701904 ;  /* 0x3e22f98331317820 */ /* 0x000fe2000040c000 */
[-C--:B------:R-:W-:Y:S01]  /*5580*/  LEA.HI.SX32 R70, R70, R45.reuse, 0x1b ;  /* 0x0000002d46467211 */ /* 0x080fe200078fdaff */
[----:B------:R-:W-:Y:S01]  /*5590*/  MUFU.COS R135, R51 ;  /* 0x0000003300877308 */ /* 0x000fe20000000000 */
[----:B------:R-:W-:Y:S01]  /*55a0*/  LEA.HI.SX32 R120, R120, R45, 0x1b ;  /* 0x0000002d78787211 */ /* 0x000fe200078fdaff */
[C---:B------:R-:W-:Y:S01]  /*55b0*/  FMUL.FTZ R6, R179.reuse, R157 ;  /* 0x0000009db3067220 */ /* 0x040fe20000410000 */
[----:B------:R-:W-:Y:S01]  /*55c0*/  LEA.HI.SX32 R122, R122, R45, 0x1b ;  /* 0x0000002d7a7a7211 */ /* 0x000fe200078fdaff */
[----:B------:R-:W-:Y:S01]  /*55d0*/  FMUL.FTZ R45, R179, R159 ;  /* 0x0000009fb32d7220 */ /* 0x000fe20000410000 */
[----:B------:R-:W-:-:S02]  /*55e0*/  LEA R52, R52, R165, 0x4 ;  /* 0x000000a534347211 */ /* 0x000fc400078e20ff */
[-C--:B------:R-:W-:Y:S01]  /*55f0*/  LEA R54, R54, R165.reuse, 0x4 ;  /* 0x000000a536367211 */ /* 0x080fe200078e20ff */
[----:B------:R-:W-:Y:S01]  /*5600*/  MUFU.SIN R131, R53 ;  /* 0x0000003500837308 */ /* 0x000fe20000000400 */
[-C--:B------:R-:W-:Y:S01]  /*5610*/  LEA R56, R56, R165.reuse, 0x4 ;  /* 0x000000a538387211 */ /* 0x080fe200078e20ff */
[----:B------:R1:W-:Y:S01]  /*5620*/  STS.128 [R52+0x800], R20 ;  /* 0x0008001434007388 */ /* 0x0003e20000000c00 */
[----:B------:R-:W-:Y:S02]  /*5630*/  LEA R58, R58, R165, 0x4 ;  /* 0x000000a53a3a7211 */ /* 0x000fe400078e20ff */
[----:B------:R-:W-:Y:S01]  /*5640*/  LEA.HI.SX32 R4, R47, R47, 0x1b ;  /* 0x0000002f2f047211 */ /* 0x000fe200078fdaff */
[----:B------:R-:W-:Y:S01]  /*5650*/  STS.128 [R54+0xa00], R24 ;  /* 0x000a001836007388 */ /* 0x000fe20000000c00 */
[-C--:B------:R-:W-:Y:S01]  /*5660*/  LEA R64, R60, R165.reuse, 0x4 ;  /* 0x000000a53c407211 */ /* 0x080fe200078e20ff */
[----:B------:R-:W2:Y:S01]  /*5670*/  MUFU.EX2 R45, R45 ;  /* 0x0000002d002d7308 */ /* 0x000ea20000000800 */
[-C--:B------:R-:W-:Y:S01]  /*5680*/  LEA R62, R62, R165.reuse, 0x4 ;  /* 0x000000a53e3e7211 */ /* 0x080fe200078e20ff */
[----:B------:R4:W-:Y:S01]  /*5690*/  STS.128 [R56+0xc00], R28 ;  /* 0x000c001c38007388 */ /* 0x0009e20000000c00 */
[----:B---3--:R-:W-:-:S02]  /*56a0*/  LEA R48, R70, R165, 0x4 ;  /* 0x000000a546307211 */ /* 0x008fc400078e20ff */
[-C--:B------:R-:W-:Y:S01]  /*56b0*/  LEA R44, R120, R165.reuse, 0x4 ;  /* 0x000000a5782c7211 */ /* 0x080fe200078e20ff */
[----:B------:R3:W-:Y:S01]  /*56c0*/  STS.128 [R58+0xe00], R40 ;  /* 0x000e00283a007388 */ /* 0x0007e20000000c00 */
[-C--:B------:R-:W-:Y:S01]  /*56d0*/  LEA R4, R4, R165.reuse, 0x4 ;  /* 0x000000a504047211 */ /* 0x080fe200078e20ff */
[----:B------:R0:W-:Y:S01]  /*56e0*/  MUFU.COS R133, R53 ;  /* 0x0000003500857308 */ /* 0x0001e20000000000 */
[----:B------:R-:W-:Y:S01]  /*56f0*/  NOP ;  /* 0x0000000000007918 */ /* 0x000fe20000000000 */
[----:B-1----:R-:W-:-:S06]  /*5700*/  LEA R52, R68, R165, 0x4 ;  /* 0x000000a544347211 */ /* 0x002fcc00078e20ff */
[----:B------:R-:W-:Y:S01]  /*5710*/  MUFU.SIN R2, R49 ;  /* 0x0000003100027308 */ /* 0x000fe20000000400 */
[C---:B--2---:R-:W-:Y:S01]  /*5720*/  FMUL.FTZ R167, R45.reuse, R128 ;  /* 0x000000802da77220 */ /* 0x044fe20000410000 */
[-C--:B----4-:R-:W-:Y:S01]  /*5730*/  LEA R56, R66, R165.reuse, 0x4 ;  /* 0x000000a542387211 */ /* 0x090fe200078e20ff */
[----:B------:R-:W-:Y:S01]  /*5740*/  FMUL.FTZ R166, R45, R166 ;  /* 0x000000a62da67220 */ /* 0x000fe20000410000 */
[----:B------:R-:W-:Y:S01]  /*5750*/  MOV R128, UR45 ;  /* 0x0000002d00807c02 */ /* 0x000fe20008000f00 */
[----:B------:R1:W2:Y:S01]  /*5760*/  LDS.128 R68, [R4] ;  /* 0x0000000004447984 */ /* 0x0002a20000000c00 */
[----:B---3--:R-:W-:Y:S02]  /*5770*/  LEA R40, R122, R165, 0x4 ;  /* 0x000000a57a287211 */ /* 0x008fe400078e20ff */
[----:B------:R-:W-:Y:S01]  /*5780*/  CS2R R122, SRZ ;  /* 0x00000000007a7805 */ /* 0x000fe2000001ff00 */
[----:B------:R3:W-:Y:S01]  /*5790*/  MUFU.COS R178, R49 ;  /* 0x0000003100b27308 */ /* 0x0007e20000000000 */
[----:B------:R-:W4:Y:S01]  /*57a0*/  LDS.128 R64, [R64+0x10] ;  /* 0x0000100040407984 */ /* 0x000f220000000c00 */
[----:B------:R-:W-:-:S02]  /*57b0*/  MOV R7, UR15 ;  /* 0x0000000f00077c02 */ /* 0x000fc40008000f00 */
[----:B------:R-:W-:Y:S01]  /*57c0*/  MOV R120, 0x3f800000 ;  /* 0x3f80000000787802 */ /* 0x000fe20000000f00 */
[----:B------:R-:W4:Y:S01]  /*57d0*/  LDS.128 R60, [R62+0x20] ;  /* 0x000020003e3c7984 */ /* 0x000f220000000c00 */
[----:B------:R-:W-:Y:S02]  /*57e0*/  @!P2 IADD3 R7, R7, -0x2, RZ ;  /* 0xfffffffe0707a810 */ /* 0x000fe40007ffe0ff */
[----:B------:R-:W-:Y:S01]  /*57f0*/  MUFU.SIN R180, R5 ;  /* 0x0000000500b47308 */ /* 0x000fe20000000400 */
[----:B------:R-:W4:Y:S01]  /*5800*/  LDS.128 R56, [R56+0x30] ;  /* 0x0000300038387984 */ /* 0x000f220000000c00 */
[----:B-1----:R-:W-:-:S03]  /*5810*/  MOV R4, 0x10 ;  /* 0x0000001000047802 */ /* 0x002fc60000000f00 */
[----:B0-----:R-:W0:Y:S03]  /*5820*/  LDS.128 R52, [R52+0x40] ;  /* 0x0000400034347984 */ /* 0x001e260000000c00 */
[----:B------:R1:W-:Y:S01]  /*5830*/  MUFU.COS R181, R5 ;  /* 0x0000000500b57308 */ /* 0x0003e20000000000 */
[----:B---3--:R-:W3:Y:S04]  /*5840*/  LDS.128 R48, [R48+0x50] ;  /* 0x0000500030307984 */ /* 0x008ee80000000c00 */
[----:B------:R-:W3:Y:S01]  /*5850*/  LDS.128 R44, [R44+0x60] ;  /* 0x000060002c2c7984 */ /* 0x000ee20000000c00 */
[C---:B------:R-:W-:Y:S02]  /*5860*/  FMUL.FTZ R12, R179.reuse, R160 ;  /* 0x000000a0b30c7220 */ /* 0x040fe40000410000 */
[----:B------:R-:W2:Y:S01]  /*5870*/  MUFU.EX2 R6, R6 ;  /* 0x0000000600067308 */ /* 0x000ea20000000800 */
[----:B------:R-:W3:Y:S01]  /*5880*/  LDS.128 R40, [R40+0x70] ;  /* 0x0000700028287984 */ /* 0x000ee20000000c00 */
[----:B-1----:R-:W-:-:S03]  /*5890*/  FMUL.FTZ R5, R179, R158 ;  /* 0x0000009eb3057220 */ /* 0x002fc60000410000 */
[----:B------:R1:W-:Y:S03]  /*58a0*/  STS.64 [R184+0x9880], R166 ;  /* 0x009880a6b8007388 */ /* 0x0003e60000000a00 */
[----:B------:R1:W-:Y:S01]  /*58b0*/  MUFU.EX2 R30, R5 ;  /* 0x00000005001e7308 */ /* 0x0003e20000000800 */
[----:B------:R-:W5:Y:S01]  /*58c0*/  LDG.E.64 R128, desc[UR30][R128.64] ;  /* 0x0000001e80807981 */ /* 0x000f62000c1e1b00 */
[----:B------:R-:W-:-:S06]  /*58d0*/  ISETP.NE.AND P3, PT, R169, 0x7f, PT ;  /* 0x0000007fa900780c */ /* 0x000fcc0003f65270 */
[----:B------:R-:W-:Y:S01]  /*58e0*/  MUFU.COS R182, R183 ;  /* 0x000000b700b67308 */ /* 0x000fe20000000000 */
[----:B-1----:R-:W-:Y:S02]  /*58f0*/  @!P2 IMAD R5, R7, R8, UR7 ;  /* 0x000000070705ae24 */ /* 0x002fe4000f8e0208 */
[C---:B------:R-:W-:Y:S01]  /*5900*/  FMUL.FTZ R8, R179.reuse, R164 ;  /* 0x000000a4b3087220 */ /* 0x040fe20000410000 */
[----:B------:R-:W-:Y:S01]  /*5910*/  FMUL.FTZ R7, R179, R156 ;  /* 0x0000009cb3077220 */ /* 0x000fe20000410000 */
[----:B------:R-:W-:Y:S01]  /*5920*/  @!P2 IMAD.WIDE R4, R5, R4, UR28 ;  /* 0x0000001c0504ae25 */ /* 0x000fe2000f8e0204 */
[----:B------:R-:W-:Y:S03]  /*5930*/  BAR.SYNC.DEFER_BLOCKING 0x0 ;  /* 0x0000000000007b1d */ /* 0x000fe60000010000 */
[----:B------:R-:W-:-:S03]  /*5940*/  FMUL.FTZ R9, R179, R163 ;  /* 0x000000a3b3097220 */ /* 0x000fc60000410000 */
[----:B------:R-:W1:Y:S08]  /*5950*/  MUFU.EX2 R8, R8 ;  /* 0x0000000800087308 */ /* 0x000e700000000800 */
[----:B------:R-:W4:Y:S01]  /*5960*/  MUFU.EX2 R7, R7 ;  /* 0x0000000700077308 */ /* 0x000f220000000800 */
[----:B------:R2:W5:Y:S07]  /*5970*/  @!P2 LDG.E.128 R120, desc[UR30][R4.64] ;  /* 0x0000001e0478a981 */ /* 0x00056e000c1e1d00 */
[----:B------:R-:W0:Y:S01]  /*5980*/  MUFU.EX2 R13, R12 ;  /* 0x0000000c000d7308 */ /* 0x000e220000000800 */
[----:B--2---:R-:W-:-:S07]  /*5990*/  FMUL.FTZ R4, R179, R154 ;  /* 0x0000009ab3047220 */ /* 0x004fce0000410000 */
[----:B------:R-:W-:Y:S01]  /*59a0*/  MUFU.EX2 R9, R9 ;  /* 0x0000000900097308 */ /* 0x000fe20000000800 */
[C---:B------:R-:W-:Y:S01]  /*59b0*/  FMUL.FTZ R5, R179.reuse, R153 ;  /* 0x00000099b3057220 */ /* 0x040fe20000410000 */
[----:B------:R-:W-:-:S06]  /*59c0*/  FMUL.FTZ R10, R179, R162 ;  /* 0x000000a2b30a7220 */ /* 0x000fcc0000410000 */
[----:B------:R-:W2:Y:S01]  /*59d0*/  MUFU.EX2 R4, R4 ;  /* 0x0000000400047308 */ /* 0x000ea20000000800 */
[C---:B------:R-:W-:Y:S01]  /*59e0*/  FMUL.FTZ R14, R179.reuse, R155 ;  /* 0x0000009bb30e7220 */ /* 0x040fe20000410000 */
[----:B------:R-:W-:Y:S01]  /*59f0*/  FMUL.FTZ R15, R179, R152 ;  /* 0x00000098b30f7220 */ /* 0x000fe20000410000 */
[C---:B------:R-:W-:Y:S01]  /*5a00*/  FMUL.FTZ R29, R6.reuse, R175 ;  /* 0x000000af061d7220 */ /* 0x040fe20000410000 */
[----:B------:R-:W-:Y:S01]  /*5a10*/  FMUL.FTZ R28, R6, R174 ;  /* 0x000000ae061c7220 */ /* 0x000fe20000410000 */
[----:B-1----:R-:W-:-:S03]  /*5a20*/  FMUL.FTZ R25, R8, R171 ;  /* 0x000000ab08197220 */ /* 0x002fc60000410000 */
[----:B------:R1:W-:Y:S01]  /*5a30*/  MUFU.EX2 R184, R5 ;  /* 0x0000000500b87308 */ /* 0x0003e20000000800 */
[----:B------:R-:W-:Y:S01]  /*5a40*/  FMUL.FTZ R24, R8, R170 ;  /* 0x000000aa08187220 */ /* 0x000fe20000410000 */
[----:B------:R-:W-:Y:S01]  /*5a50*/  FMUL.FTZ R225, R69, R159 ;  /* 0x0000009f45e17220 */ /* 0x000fe20000410000 */
[C---:B------:R-:W-:Y:S01]  /*5a60*/  FMUL.FTZ R31, R30.reuse, R177 ;  /* 0x000000b11e1f7220 */ /* 0x040fe20000410000 */
[----:B------:R-:W-:Y:S01]  /*5a70*/  FMUL.FTZ R8, R179, R150 ;  /* 0x00000096b3087220 */ /* 0x000fe20000410000 */
[----:B------:R-:W-:Y:S01]  /*5a80*/  FMUL.FTZ R30, R30, R176 ;  /* 0x000000b01e1e7220 */ /* 0x000fe20000410000 */
[----:B-1----:R-:W-:Y:S02]  /*5a90*/  FMUL.FTZ R5, R68, R159 ;  /* 0x0000009f44057220 */ /* 0x002fe40000410000 */
[----:B------:R-:W1:Y:S01]  /*5aa0*/  MUFU.EX2 R6, R15 ;  /* 0x0000000f00067308 */ /* 0x000e620000000800 */
[C---:B----4-:R-:W-:Y:S01]  /*5ab0*/  FMUL.FTZ R27, R7.reuse, R173 ;  /* 0x000000ad071b7220 */ /* 0x050fe20000410000 */
[----:B------:R-:W-:Y:S01]  /*5ac0*/  FMUL.FTZ R226, R116, R5 ;  /* 0x0000000574e27220 */ /* 0x000fe20000410000 */
[----:B------:R-:W-:Y:S01]  /*5ad0*/  FMUL.FTZ R26, R7, R172 ;  /* 0x000000ac071a7220 */ /* 0x000fe20000410000 */
[----:B0-----:R-:W-:-:S04]  /*5ae0*/  FMUL.FTZ R16, R13, R132 ;  /* 0x000000840d107220 */ /* 0x001fc80000410000 */
[----:B------:R-:W0:Y:S01]  /*5af0*/  MUFU.EX2 R10, R10 ;  /* 0x0000000a000a7308 */ /* 0x000e220000000800 */
[----:B------:R-:W-:Y:S01]  /*5b00*/  FMUL.FTZ R225, R116, R225 ;  /* 0x000000e174e17220 */ /* 0x000fe20000410000 */
[----:B------:R-:W-:Y:S01]  /*5b10*/  FMUL.FTZ R7, R179, R151 ;  /* 0x00000097b3077220 */ /* 0x000fe20000410000 */
[----:B------:R-:W-:Y:S01]  /*5b20*/  FMUL.FTZ R17, R13, R134 ;  /* 0x000000860d117220 */ /* 0x000fe20000410000 */
[----:B------:R-:W-:-:S04]  /*5b30*/  FMUL.FTZ R11, R179, R161 ;  /* 0x000000a1b30b7220 */ /* 0x000fc80000410000 */
[----:B------:R-:W4:Y:S01]  /*5b40*/  MUFU.EX2 R14, R14 ;  /* 0x0000000e000e7308 */ /* 0x000f220000000800 */
[C---:B--2---:R-:W-:Y:S01]  /*5b50*/  FMUL.FTZ R13, R4.reuse, R126 ;  /* 0x0000007e040d7220 */ /* 0x044fe20000410000 */
[----:B------:R-:W-:Y:S01]  /*5b60*/  FMUL.FTZ R12, R4, R125 ;  /* 0x0000007d040c7220 */ /* 0x000fe20000410000 */
[-C--:B------:R-:W-:Y:S01]  /*5b70*/  FMUL.FTZ R224, R71, R158.reuse ;  /* 0x0000009e47e07220 */ /* 0x080fe20000410000 */
[----:B------:R-:W-:Y:S01]  /*5b80*/  FMUL.FTZ R179, R179, R149 ;  /* 0x00000095b3b37220 */ /* 0x000fe20000410000 */
[----:B------:R-:W-:-:S03]  /*5b90*/  FMUL.FTZ R4, R70, R158 ;  /* 0x0000009e46047220 */ /* 0x000fc60000410000 */
[----:B------:R2:W-:Y:S01]  /*5ba0*/  MUFU.EX2 R132, R8 ;  /* 0x0000000800847308 */ /* 0x0005e20000000800 */
[----:B------:R-:W-:Y:S01]  /*5bb0*/  FMUL.FTZ R23, R9, R147 ;  /* 0x0000009309177220 */ /* 0x000fe20000410000 */
[----:B------:R-:W-:Y:S01]  /*5bc0*/  FMUL.FTZ R5, R225, R30 ;  /* 0x0000001ee1057220 */ /* 0x000fe20000410000 */
[C---:B------:R-:W-:Y:S01]  /*5bd0*/  FMUL.FTZ R224, R117.reuse, R224 ;  /* 0x000000e075e07220 */ /* 0x040fe20000410000 */
[----:B------:R-:W-:Y:S01]  /*5be0*/  FMUL.FTZ R223, R117, R4 ;  /* 0x0000000475df7220 */ /* 0x000fe20000410000 */
[----:B--2---:R-:W-:-:S03]  /*5bf0*/  FMUL.FTZ R8, R226, R30 ;  /* 0x0000001ee2087220 */ /* 0x004fc60000410000 */
[----:B------:R2:W3:Y:S01]  /*5c00*/  MUFU.EX2 R147, R7 ;  /* 0x0000000700937308 */ /* 0x0004e20000000800 */
[-C--:B------:R-:W-:Y:S01]  /*5c10*/  FFMA.FTZ R4, R226, R31.reuse, -R5 ;  /* 0x0000001fe2047223 */ /* 0x080fe20000010805 */
[----:B------:R-:W-:Y:S01]  /*5c20*/  FMUL.FTZ R22, R9, R146 ;  /* 0x0000009209167220 */ /* 0x000fe20000410000 */
[----:B--2---:R-:W-:-:S05]  /*5c30*/  FFMA.FTZ R7, R225, R31, R8 ;  /* 0x0000001fe1077223 */ /* 0x004fca0000010008 */
[----:B------:R-:W-:Y:S01]  /*5c40*/  MUFU.EX2 R179, R179 ;  /* 0x000000b300b37308 */ /* 0x000fe20000000800 */
[----:B------:R-:W-:Y:S01]  /*5c50*/  FADD.FTZ R4, R223, R4 ;  /* 0x00000004df047221 */ /* 0x000fe20000010000 */
[----:B------:R-:W-:Y:S01]  /*5c60*/  FADD.FTZ R7, R224, R7 ;  /* 0x00000007e0077221 */ /* 0x000fe20000010000 */
[----:B-1----:R-:W-:-:S05]  /*5c70*/  FMUL.FTZ R9, R6, R133 ;  /* 0x0000008506097220 */ /* 0x002fca0000410000 */
[----:B------:R-:W1:Y:S01]  /*5c80*/  MUFU.SIN R126, R183 ;  /* 0x000000b7007e7308 */ /* 0x000e620000000400 */
[----:B------:R-:W-:Y:S01]  /*5c90*/  FMUL.FTZ R8, R6, R131 ;  /* 0x0000008306087220 */ /* 0x000fe20000410000 */
[C---:B0-----:R-:W-:Y:S01]  /*5ca0*/  FMUL.FTZ R21, R10.reuse, R139 ;  /* 0x0000008b0a157220 */ /* 0x041fe20000410000 */
[----:B------:R-:W-:Y:S01]  /*5cb0*/  FMUL.FTZ R20, R10, R138 ;  /* 0x0000008a0a147220 */ /* 0x000fe20000410000 */
[----:B------:R-:W-:Y:S01]  /*5cc0*/  FMUL.FTZ R6, R28, R7 ;  /* 0x000000071c067220 */ /* 0x000fe20000410000 */
[----:B------:R-:W-:Y:S01]  /*5cd0*/  FMUL.FTZ R221, R64, R157 ;  /* 0x0000009d40dd7220 */ /* 0x000fe20000410000 */
[----:B----4-:R-:W-:Y:S01]  /*5ce0*/  FMUL.FTZ R15, R14, R130 ;  /* 0x000000820e0f7220 */ /* 0x010fe20000410000 */
        /* <DEDUP_REMOVED lines=9> */
[----:B---3--:R-:W-:Y:S01]  /*5d80*/  FMUL.FTZ R6, R147, R2 ;  /* 0x0000000293067220 */ /* 0x008fe20000410000 */
[----:B------:R-:W-:Y:S01]  /*5d90*/  FADD.FTZ R127, R222, R5 ;  /* 0x00000005de7f7221 */ /* 0x000fe20000010000 */
[----:B------:R-:W0:Y:S01]  /*5da0*/  MUFU.EX2 R11, R11 ;  /* 0x0000000b000b7308 */ /* 0x000e220000000800 */
[----:B------:R-:W-:Y:S01]  /*5db0*/  FMUL.FTZ R134, R26, R125 ;  /* 0x0000007d1a867220 */ /* 0x000fe20000410000 */
[----:B-1----:R-:W-:Y:S01]  /*5dc0*/  FMUL.FTZ R2, R179, R126 ;  /* 0x0000007eb3027220 */ /* 0x002fe20000410000 */
[----:B------:R-:W-:Y:S01]  /*5dd0*/  FMUL.FTZ R126, R166, R30 ;  /* 0x0000001ea67e7220 */ /* 0x000fe20000410000 */
[-C--:B------:R-:W-:Y:S01]  /*5de0*/  FMUL.FTZ R130, R26, R127.reuse ;  /* 0x0000007f1a827220 */ /* 0x080fe20000410000 */
[----:B------:R-:W-:Y:S01]  /*5df0*/  FFMA.FTZ R131, R27, R127, R134 ;  /* 0x0000007f1b837223 */ /* 0x000fe20000010086 */
[----:B------:R-:W-:Y:S01]  /*5e00*/  FMUL.FTZ R220, R67, R156 ;  /* 0x0000009c43dc7220 */ /* 0x000fe20000410000 */
[C---:B------:R-:W-:Y:S01]  /*5e10*/  FMUL.FTZ R5, R132.reuse, R181 ;  /* 0x000000b584057220 */ /* 0x040fe20000410000 */
[----:B------:R-:W-:Y:S01]  /*5e20*/  FMUL.FTZ R4, R132, R180 ;  /* 0x000000b484047220 */ /* 0x000fe20000410000 */
[----:B------:R-:W-:Y:S01]  /*5e30*/  FFMA.FTZ R127, R167, R31, R126 ;  /* 0x0000001fa77f7223 */ /* 0x000fe2000001007e */
[----:B------:R-:W-:Y:S01]  /*5e40*/  FFMA.FTZ R132, R27, R125, -R130 ;  /* 0x0000007d1b847223 */ /* 0x000fe20000010882 */
[----:B------:R-:W-:Y:S01]  /*5e50*/  FMUL.FTZ R126, R66, R156 ;  /* 0x0000009c427e7220 */ /* 0x000fe20000410000 */
[----:B------:R-:W-:Y:S01]  /*5e60*/  FMUL.FTZ R125, R167, R30 ;  /* 0x0000001ea77d7220 */ /* 0x000fe20000410000 */
[C---:B------:R-:W-:Y:S01]  /*5e70*/  FMUL.FTZ R220, R119.reuse, R220 ;  /* 0x000000dc77dc7220 */ /* 0x040fe20000410000 */
[----:B------:R-:W-:Y:S01]  /*5e80*/  FMUL.FTZ R130, R28, R127 ;  /* 0x0000007f1c827220 */ /* 0x000fe20000410000 */
[----:B------:R-:W-:Y:S01]  /*5e90*/  FMUL.FTZ R219, R119, R126 ;  /* 0x0000007e77db7220 */ /* 0x000fe20000410000 */
[----:B------:R-:W-:Y:S01]  /*5ea0*/  FFMA.FTZ R125, R166, R31, -R125 ;  /* 0x0000001fa67d7223 */ /* 0x000fe2000001087d */
[----:B------:R-:W-:-:S02]  /*5eb0*/  FADD.FTZ R131, R220, R131 ;  /* 0x00000083dc837221 */ /* 0x000fc40000010000 */
[----:B------:R-:W-:Y:S01]  /*5ec0*/  FADD.FTZ R132, R219, R132 ;  /* 0x00000084db847221 */ /* 0x000fe20000010000 */
[-C--:B------:R-:W-:Y:S01]  /*5ed0*/  FMUL.FTZ R126, R28, R125.reuse ;  /* 0x0000007d1c7e7220 */ /* 0x080fe20000410000 */
[----:B------:R-:W-:Y:S01]  /*5ee0*/  FFMA.FTZ R130, R29, R125, -R130 ;  /* 0x0000007d1d827223 */ /* 0x000fe20000010882 */
[----:B------:R-:W-:Y:S01]  /*5ef0*/  FMUL.FTZ R134, R24, R131 ;  /* 0x0000008318867220 */ /* 0x000fe20000410000 */
[----:B------:R-:W-:Y:S01]  /*5f00*/  FMUL.FTZ R125, R60, R164 ;  /* 0x000000a43c7d7220 */ /* 0x000fe20000410000 */
[----:B0-----:R-:W-:Y:S01]  /*5f10*/  FMUL.FTZ R18, R11, R136 ;  /* 0x000000880b127220 */ /* 0x001fe20000410000 */
[----:B------:R-:W-:Y:S01]  /*5f20*/  FMUL.FTZ R136, R24, R132 ;  /* 0x0000008418887220 */ /* 0x000fe20000410000 */
[----:B------:R-:W-:Y:S01]  /*5f30*/  FMUL.FTZ R217, R61, R164 ;  /* 0x000000a43dd97220 */ /* 0x000fe20000410000 */
        /* <DEDUP_REMOVED lines=126> */
[-C--:B------:R-:W-:Y:S01]  /*6720*/  FMUL.FTZ R126, R47, R151.reuse ;  /* 0x000000972f7e7220 */ /* 0x080fe20000410000 */
[----:B------:R-:W-:Y:S01]  /*6730*/  @P3 IADD3 R146, R165, R124, RZ ;  /* 0x0000007ca5923210 */ /* 0x000fe20007ffe0ff */
[----:B------:R-:W-:Y:S01]  /*6740*/  FFMA.FTZ R132, R11, R130, -R132 ;  /* 0x000000820b847223 */ /* 0x000fe20000010884 */
[-C--:B------:R-:W-:Y:S01]  /*6750*/  FMUL.FTZ R130, R6, R136.reuse ;  /* 0x0000008806827220 */ /* 0x080fe20000410000 */
[----:B------:R-:W-:Y:S01]  /*6760*/  FFMA.FTZ R134, R7, R136, R134 ;  /* 0x0000008807867223 */ /* 0x000fe20000010086 */
[----:B------:R-:W-:Y:S01]  /*6770*/  FMUL.FTZ R200, R46, R151 ;  /* 0x000000972ec87220 */ /* 0x000fe20000410000 */
[----:B------:R-:W-:Y:S01]  /*6780*/  FMUL.FTZ R199, R105, R126 ;  /* 0x0000007e69c77220 */ /* 0x000fe20000410000 */
[----:B------:R-:W0:Y:S01]  /*6790*/  @P3 LDS.64 R146, [R146+0xa888] ;  /* 0x00a8880092923984 */ /* 0x000e220000000a00 */
[----:B------:R-:W-:Y:S01]  /*67a0*/  FFMA.FTZ R131, R7, R127, -R130 ;  /* 0x0000007f07837223 */ /* 0x000fe20000010882 */
[----:B------:R-:W-:Y:S01]  /*67b0*/  FMUL.FTZ R200, R105, R200 ;  /* 0x000000c869c87220 */ /* 0x000fe20000410000 */
[----:B------:R-:W-:Y:S01]  /*67c0*/  FADD.FTZ R134, R199, R134 ;  /* 0x00000086c7867221 */ /* 0x000fe20000010000 */
[CC--:B------:R-:W-:Y:S01]  /*67d0*/  FMUL.FTZ R127, R8.reuse, R125.reuse ;  /* 0x0000007d087f7220 */ /* 0x0c0fe20000410000 */
[----:B------:R-:W-:Y:S01]  /*67e0*/  FMUL.FTZ R126, R8, R132 ;  /* 0x00000084087e7220 */ /* 0x000fe20000410000 */
[----:B------:R-:W-:Y:S01]  /*67f0*/  FADD.FTZ R131, R200, R131 ;  /* 0x00000083c8837221 */ /* 0x000fe20000010000 */
[C---:B------:R-:W-:Y:S01]  /*6800*/  FMUL.FTZ R136, R4.reuse, R134 ;  /* 0x0000008604887220 */ /* 0x040fe20000410000 */
[C---:B------:R-:W-:Y:S01]  /*6810*/  FFMA.FTZ R127, R9.reuse, R132, -R127 ;  /* 0x00000084097f7223 */ /* 0x040fe2000001087f */
[----:B------:R-:W-:Y:S01]  /*6820*/  FFMA.FTZ R126, R9, R125, R126 ;  /* 0x0000007d097e7223 */ /* 0x000fe2000001007e */
[-C--:B------:R-:W-:Y:S01]  /*6830*/  FMUL.FTZ R195, R41, R150.reuse ;  /* 0x0000009629c37220 */ /* 0x080fe20000410000 */
        /* <DEDUP_REMOVED lines=35> */
[----:B0-----:R-:W-:Y:S08]  /*6a70*/  @P3 BRA `(.L_x_5231) ;  /* 0x0000000000303947 */ /* 0x001ff00003800000 */
        /* <DEDUP_REMOVED lines=12> */
.L_x_5231:
[----:B------:R-:W-:Y:S05]  /*6b40*/  BSYNC B0 ;  /* 0x0000000000007941 */ /* 0x000fea0003800000 */
.L_x_5230:
        /* <DEDUP_REMOVED lines=44> */
[-C--:B------:R-:W-:Y:S01]  /*6e10*/  FFMA.FTZ R227, R124, R128.reuse, -R227 ;  /* 0x000000807ce37223 */ /* 0x080fe200000108e3 */
[----:B------:R-:W-:-:S03]  /*6e20*/  FFMA.FTZ R242, R125, R128, R242 ;  /* 0x000000807df27223 */ /* 0x000fc600000100f2 */
[C---:B--2---:R-:W-:Y:S01]  /*6e30*/  FMUL.FTZ R247, R133.reuse, R227 ;  /* 0x000000e385f77220 */ /* 0x044fe20000410000 */
[----:B------:R-:W-:-:S03]  /*6e40*/  FMUL.FTZ R243, R133, R242 ;  /* 0x000000f285f37220 */ /* 0x000fc60000410000 */
[C---:B------:R-:W-:Y:S01]  /*6e50*/  FFMA.FTZ R247, R132.reuse, R242, R247 ;  /* 0x000000f284f77223 */ /* 0x040fe200000100f7 */
[----:B------:R-:W-:Y:S01]  /*6e60*/  FFMA.FTZ R227, R132, R227, -R243 ;  /* 0x000000e384e37223 */ /* 0x000fe200000108f3 */
[CC--:B------:R-:W-:Y:S01]  /*6e70*/  FMUL.FTZ R242, R126.reuse, R129.reuse ;  /* 0x000000817ef27220 */ /* 0x0c0fe20000410000 */
[----:B------:R-:W-:Y:S02]  /*6e80*/  FMUL.FTZ R243, R127, R129 ;  /* 0x000000817ff37220 */ /* 0x000fe40000410000 */
[----:B---3--:R-:W-:Y:S01]  /*6e90*/  FMUL.FTZ R246, R137, R227 ;  /* 0x000000e389f67220 */ /* 0x008fe20000410000 */
        /* <DEDUP_REMOVED lines=8> */
[-C--:B------:R-:W-:Y:S01]  /*6f20*/  FMUL.FTZ R245, R137, R247.reuse ;  /* 0x000000f789f57220 */ /* 0x080fe20000410000 */
[----:B------:R-:W-:Y:S01]  /*6f30*/  FFMA.FTZ R247, R136, R247, R246 ;  /* 0x000000f788f77223 */ /* 0x000fe200000100f6 */
[----:B------:R-:W-:Y:S01]  /*6f40*/  FADD.FTZ R243, R134, R243 ;  /* 0x000000f386f37221 */ /* 0x000fe20000010000 */
[----:B------:R-:W-:Y:S01]  /*6f50*/  FADD.FTZ R244, R135, R244 ;  /* 0x000000f487f47221 */ /* 0x000fe20000010000 */
[----:B------:R-:W-:Y:S02]  /*6f60*/  FFMA.FTZ R242, R136, R227, -R245 ;  /* 0x000000e388f27223 */ /* 0x000fe400000108f5 */
[C---:B------:R-:W-:Y:S01]  /*6f70*/  FMUL.FTZ R227, R137.reuse, R243 ;  /* 0x000000f389e37220 */ /* 0x040fe20000410000 */
[----:B------:R-:W-:-:S03]  /*6f80*/  FMUL.FTZ R248, R137, R244 ;  /* 0x000000f489f87220 */ /* 0x000fc60000410000 */
[C---:B------:R-:W-:Y:S01]  /*6f90*/  FFMA.FTZ R244, R136.reuse, R244, R227 ;  /* 0x000000f488f47223 */ /* 0x040fe200000100e3 */
[----:B------:R-:W-:-:S03]  /*6fa0*/  FFMA.FTZ R137, R136, R243, -R248 ;  /* 0x000000f388897223 */ /* 0x000fc600000108f8 */
        /* <DEDUP_REMOVED lines=13> */
[----:B---3--:R-:W-:Y:S01]  /*7080*/  FMUL.FTZ R139, R247, R136 ;  /* 0x00000088f78b7220 */ /* 0x008fe20000410000 */
[----:B------:R-:W-:-:S03]  /*7090*/  @P3 FADD.FTZ R243, R243, R248 ;  /* 0x000000f8f3f33221 */ /* 0x000fc60000010000 */
        /* <DEDUP_REMOVED lines=12> */
[----:B------:R-:W-:-:S03]  /*7160*/  FFMA.FTZ R249, R242, R249, -R138 ;  /* 0x000000f9f2f97223 */ /* 0x000fc6000001088a */
[----:B------:R-:W-:Y:S01]  /*7170*/  @P3 FADD.FTZ R243, R243, R248 ;  /* 0x000000f8f3f33221 */ /* 0x000fe20000010000 */
[----:B---3--:R-:W-:Y:S01]  /*7180*/  FMUL.FTZ R139, R136, R137 ;  /* 0x00000089888b7220 */ /* 0x008fe20000410000 */
        /* <DEDUP_REMOVED lines=19> */
[----:B------:R-:W0:Y:S01]  /*72c0*/  SHFL.UP PT, R247, R244, 0x8, RZ ;  /* 0x05000000f4f77989 */ /* 0x000e2200000e00ff */
[----:B------:R-:W-:-:S03]  /*72d0*/  @P3 FFMA.FTZ R242, R242, R137, -R138 ;  /* 0x00000089f2f23223 */ /* 0x000fc6000001088a */
        /* <DEDUP_REMOVED lines=20> */
.L_x_5353:
[----:B------:R-:W-:Y:S01]  /*7420*/  ISETP.GE.AND P3, PT, R168, 0x10, PT ;  /* 0x00000010a800780c */ /* 0x000fe20003f66270 */
[CC--:B--2---:R-:W-:Y:S01]  /*7430*/  FMUL.FTZ R139, R136.reuse, R248.reuse ;  /* 0x000000f8888b7220 */ /* 0x0c4fe20000410000 */
[C---:B----4-:R-:W-:Y:S01]  /*7440*/  FMUL.FTZ R138, R136.reuse, R137 ;  /* 0x00000089888a7220 */ /* 0x050fe20000410000 */
[-C--:B---3--:R-:W-:Y:S01]  /*7450*/  FMUL.FTZ R227, R136, R247.reuse ;  /* 0x000000f788e37220 */ /* 0x088fe20000410000 */
[----:B------:R-:W-:Y:S01]  /*7460*/  UMOV UR44, 0xffffffff ;  /* 0xffffffff002c7882 */ /* 0x000fe20000000000 */
[C---:B------:R-:W-:Y:S01]  /*7470*/  FFMA.FTZ R247, R242.reuse, R247, -R139 ;  /* 0x000000f7f2f77223 */ /* 0x040fe2000001088b */
[CC--:B0-----:R-:W-:Y:S01]  /*7480*/  FFMA.FTZ R139, R242.reuse, R245.reuse, R138 ;  /* 0x000000f5f28b7223 */ /* 0x0c1fe2000001008a */
[----:B------:R-:W-:Y:S01]  /*7490*/  FFMA.FTZ R248, R242, R248, R227 ;  /* 0x000000f8f2f87223 */ /* 0x000fe200000100e3 */
[----:B------:R-:W-:-:S03]  /*74a0*/  FMUL.FTZ R138, R136, R245 ;  /* 0x000000f5888a7220 */ /* 0x000fc60000410000 */
[----:B------:R-:W-:Y:S02]  /*74b0*/  FSEL R245, R136, R139, !P3 ;  /* 0x0000008b88f57208 */ /* 0x000fe40005800000 */
[----:B------:R-:W-:Y:S01]  /*74c0*/  @P3 FFMA.FTZ R242, R242, R137, -R138 ;  /* 0x00000089f2f23223 */ /* 0x000fe2000001088a */
[----:B------:R-:W-:Y:S01]  /*74d0*/  @P3 FADD.FTZ R244, R244, R247 ;  /* 0x000000f7f4f43221 */ /* 0x000fe20000010000 */
[----:B------:R-:W-:Y:S01]  /*74e0*/  @P3 FADD.FTZ R243, R243, R248 ;  /* 0x000000f8f3f33221 */ /* 0x000fe20000010000 */
[----:B------:R-:W-:Y:S06]  /*74f0*/  BRA.DIV UR44, `(.L_x_5234) ;  /* 0x000000822c2c7947 */ /* 0x000fec000b800000 */
.L_x_5356:
[----:B------:R-:W-:-:S03]  /*7500*/  UMOV UR44, 0xffffffff ;  /* 0xffffffff002c7882 */ /* 0x000fc60000000000 */
[----:B------:R-:W-:Y:S05]  /*7510*/  BRA.DIV UR44, `(.L_x_5235) ;  /* 0x000000822c4c7947 */ /* 0x000fea000b800000 */
.L_x_5359:
[----:B------:R-:W-:-:S03]  /*7520*/  UMOV UR44, 0xffffffff ;  /* 0xffffffff002c7882 */ /* 0x000fc60000000000 */
[----:B------:R-:W-:Y:S05]  /*7530*/  BRA.DIV UR44, `(.L_x_5236) ;  /* 0x000000822c6c7947 */ /* 0x000fea000b800000 */
.L_x_5362:
[----:B------:R-:W-:-:S03]  /*7540*/  UMOV UR44, 0xffffffff ;  /* 0xffffffff002c7882 */ /* 0x000fc60000000000 */
[----:B------:R-:W-:Y:S05]  /*7550*/  BRA.DIV UR44, `(.L_x_5237) ;  /* 0x000000822c8c7947 */ /* 0x000fea000b800000 */
.L_x_5365:
        /* <DEDUP_REMOVED lines=10> */
.L_x_5375:
        /* <DEDUP_REMOVED lines=44> */
.L_x_5232:
        /* <DEDUP_REMOVED lines=302> */
.L_x_5380:
[----:B------:R-:W-:Y:S04]  /*8ba0*/  BSSY B0, `(.L_x_5241) ;  /* 0x000000d000007945 */ /* 0x000fe80003800000 */
[----:B------:R-:W-:Y:S05]  /*8bb0*/  @!P0 BRA `(.L_x_5242) ;  /* 0x00000000002c8947 */ /* 0x000fea0003800000 */
[C---:B----4-:R-:W-:Y:S01]  /*8bc0*/  FMUL.FTZ R232, R243.reuse, R138 ;  /* 0x0000008af3e87220 */ /* 0x050fe20000410000 */
[----:B0-----:R-:W-:-:S03]  /*8bd0*/  FMUL.FTZ R139, R243, R227 ;  /* 0x000000e3f38b7220 */ /* 0x001fc60000410000 */
[----:B------:R-:W-:Y:S01]  /*8be0*/  FFMA.FTZ R232, R242, R227, R232 ;  /* 0x000000e3f2e87223 */ /* 0x000fe200000100e8 */
[----:B---3--:R-:W-:Y:S01]  /*8bf0*/  FMUL.FTZ R227, R243, R137 ;  /* 0x00000089f3e37220 */ /* 0x008fe20000410000 */
[----:B--2---:R-:W-:Y:S01]  /*8c00*/  FMUL.FTZ R243, R136, R243 ;  /* 0x000000f388f37220 */ /* 0x004fe20000410000 */
[----:B------:R-:W-:Y:S01]  /*8c10*/  FFMA.FTZ R139, R242, R138, -R139 ;  /* 0x0000008af28b7223 */ /* 0x000fe2000001088b */
[----:B------:R-:W-:Y:S01]  /*8c20*/  FADD.FTZ R245, R245, R232 ;  /* 0x000000e8f5f57221 */ /* 0x000fe20000010000 */
[----:B------:R-:W-:Y:S01]  /*8c30*/  FFMA.FTZ R227, R136, R242, -R227 ;  /* 0x000000f288e37223 */ /* 0x000fe200000108e3 */
[----:B------:R-:W-:Y:S01]  /*8c40*/  FFMA.FTZ R243, R242, R137, R243 ;  /* 0x00000089f2f37223 */ /* 0x000fe200000100f3 */
[----:B------:R-:W-:-:S03]  /*8c50*/  FADD.FTZ R244, R244, R139 ;  /* 0x0000008bf4f47221 */ /* 0x000fc60000010000 */
[----:B------:R-:W-:-:S07]  /*8c60*/  MOV R242, R227 ;  /* 0x000000e300f27202 */ /* 0x000fce0000000f00 */
.L_x_5242:
[----:B------:R-:W-:Y:S05]  /*8c70*/  BSYNC B0 ;  /* 0x0000000000007941 */ /* 0x000fea0003800000 */
.L_x_5241:
[----:B------:R-:W-:Y:S01]  /*8c80*/  UMOV UR44, 0xffffffff ;  /* 0xffffffff002c7882 */ /* 0x000fe20000000000 */
[----:B------:R-:W-:Y:S02]  /*8c90*/  ISETP.GT.U32.AND P0, PT, R236, 0x1d, PT ;  /* 0x0000001dec00780c */ /* 0x000fe40003f04070 */
[----:B------:R-:W-:Y:S11]  /*8ca0*/  BRA.DIV UR44, `(.L_x_5243) ;  /* 0x000000722c087947 */ /* 0x000ff6000b800000 */
[----:B--2---:R2:W1:Y:S04]  /*8cb0*/  SHFL.DOWN PT, R136, R242, 0x2, 0x1f ;  /* 0x08401f00f2887f89 */ /* 0x00446800000e0000 */
[----:B---3--:R2:W3:Y:S04]  /*8cc0*/  SHFL.DOWN PT, R137, R243, 0x2, 0x1f ;  /* 0x08401f00f3897f89 */ /* 0x0084e800000e0000 */
[----:B----4-:R2:W4:Y:S04]  /*8cd0*/  SHFL.DOWN PT, R138, R244, 0x2, 0x1f ;  /* 0x08401f00f48a7f89 */ /* 0x01052800000e0000 */
[----:B0-----:R2:W0:Y:S02]  /*8ce0*/  SHFL.DOWN PT, R227, R245, 0x2, 0x1f ;  /* 0x08401f00f5e37f89 */ /* 0x00142400000e0000 */
.L_x_5386:
[----:B------:R-:W-:Y:S04]  /*8cf0*/  BSSY B0, `(.L_x_5244) ;  /* 0x000000d000007945 */ /* 0x000fe80003800000 */
[----:B------:R-:W-:Y:S05]  /*8d00*/  @P0 BRA `(.L_x_5245) ;  /* 0x00000000002c0947 */ /* 0x000fea0003800000 */
[C---:B----4-:R-:W-:Y:S01]  /*8d10*/  FMUL.FTZ R232, R243.reuse, R138 ;  /* 0x0000008af3e87220 */ /* 0x050fe20000410000 */
[----:B0-----:R-:W-:-:S03]  /*8d20*/  FMUL.FTZ R139, R243, R227 ;  /* 0x000000e3f38b7220 */ /* 0x001fc60000410000 */
[C---:B------:R-:W-:Y:S01]  /*8d30*/  FFMA.FTZ R232, R242.reuse, R227, R232 ;  /* 0x000000e3f2e87223 */ /* 0x040fe200000100e8 */
[CC--:B---3--:R-:W-:Y:S01]  /*8d40*/  FMUL.FTZ R227, R243.reuse, R137.reuse ;  /* 0x00000089f3e37220 */ /* 0x0c8fe20000410000 */
[C---:B------:R-:W-:Y:S01]  /*8d50*/  FFMA.FTZ R139, R242.reuse, R138, -R139 ;  /* 0x0000008af28b7223 */ /* 0x040fe2000001088b */
[-C--:B-1----:R-:W-:Y:S01]  /*8d60*/  FMUL.FTZ R138, R243, R136.reuse ;  /* 0x00000088f38a7220 */ /* 0x082fe20000410000 */
[----:B--2---:R-:W-:Y:S01]  /*8d70*/  FADD.FTZ R245, R245, R232 ;  /* 0x000000e8f5f57221 */ /* 0x004fe20000010000 */
[----:B------:R-:W-:Y:S01]  /*8d80*/  FFMA.FTZ R227, R242, R136, -R227 ;  /* 0x00000088f2e37223 */ /* 0x000fe200000108e3 */
[----:B------:R-:W-:Y:S01]  /*8d90*/  FADD.FTZ R244, R244, R139 ;  /* 0x0000008bf4f47221 */ /* 0x000fe20000010000 */
[----:B------:R-:W-:-:S03]  /*8da0*/  FFMA.FTZ R243, R242, R137, R138 ;  /* 0x00000089f2f37223 */ /* 0x000fc6000001008a */
[----:B------:R-:W-:-:S07]  /*8db0*/  MOV R242, R227 ;  /* 0x000000e300f27202 */ /* 0x000fce0000000f00 */
.L_x_5245:
[----:B------:R-:W-:Y:S05]  /*8dc0*/  BSYNC B0 ;  /* 0x0000000000007941 */ /* 0x000fea0003800000 */
.L_x_5244:
[----:B------:R-:W-:Y:S01]  /*8dd0*/  UMOV UR44, 0xffffffff ;  /* 0xffffffff002c7882 */ /* 0x000fe20000000000 */
[----:B------:R-:W-:Y:S02]  /*8de0*/  ISETP.GT.U32.AND P0, PT, R236, 0x1b, PT ;  /* 0x0000001bec00780c */ /* 0x000fe40003f04070 */
[----:B------:R-:W-:Y:S11]  /*8df0*/  BRA.DIV UR44, `(.L_x_5246) ;  /* 0x000000722c247947 */ /* 0x000ff6000b800000 */
[----:B-1----:R1:W1:Y:S04]  /*8e00*/  SHFL.DOWN PT, R136, R242, 0x4, 0x1f ;  /* 0x08801f00f2887f89 */ /* 0x00226800000e0000 */
[----:B---3--:R3:W1:Y:S04]  /*8e10*/  SHFL.DOWN PT, R137, R243, 0x4, 0x1f ;  /* 0x08801f00f3897f89 */ /* 0x00866800000e0000 */
[----:B----4-:R3:W4:Y:S04]  /*8e20*/  SHFL.DOWN PT, R138, R244, 0x4, 0x1f ;  /* 0x08801f00f48a7f89 */ /* 0x01072800000e0000 */
[----:B0-----:R3:W0:Y:S02]  /*8e30*/  SHFL.DOWN PT, R227, R245, 0x4, 0x1f ;  /* 0x08801f00f5e37f89 */ /* 0x00162400000e0000 */
.L_x_5392:
[----:B------:R-:W-:Y:S04]  /*8e40*/  BSSY B0, `(.L_x_5247) ;  /* 0x000000d000007945 */ /* 0x000fe80003800000 */
[----:B------:R-:W-:Y:S05]  /*8e50*/  @P0 BRA `(.L_x_5248) ;  /* 0x00000000002c0947 */ /* 0x000fea0003800000 */
[C---:B----4-:R-:W-:Y:S01]  /*8e60*/  FMUL.FTZ R232, R243.reuse, R138 ;  /* 0x0000008af3e87220 */ /* 0x050fe20000410000 */
[----:B0-----:R-:W-:-:S03]  /*8e70*/  FMUL.FTZ R139, R243, R227 ;  /* 0x000000e3f38b7220 */ /* 0x001fc60000410000 */
[C---:B------:R-:W-:Y:S01]  /*8e80*/  FFMA.FTZ R232, R242.reuse, R227, R232 ;  /* 0x000000e3f2e87223 */ /* 0x040fe200000100e8 */
[CC--:B-1----:R-:W-:Y:S01]  /*8e90*/  FMUL.FTZ R227, R243.reuse, R137.reuse ;  /* 0x00000089f3e37220 */ /* 0x0c2fe20000410000 */
[C---:B------:R-:W-:Y:S01]  /*8ea0*/  FFMA.FTZ R139, R242.reuse, R138, -R139 ;  /* 0x0000008af28b7223 */ /* 0x040fe2000001088b */
[-C--:B------:R-:W-:Y:S01]  /*8eb0*/  FMUL.FTZ R138, R243, R136.reuse ;  /* 0x00000088f38a7220 */ /* 0x080fe20000410000 */
[----:B--23--:R-:W-:Y:S01]  /*8ec0*/  FADD.FTZ R245, R245, R232 ;  /* 0x000000e8f5f57221 */ /* 0x00cfe20000010000 */
[----:B------:R-:W-:Y:S01]  /*8ed0*/  FFMA.FTZ R227, R242, R136, -R227 ;  /* 0x00000088f2e37223 */ /* 0x000fe200000108e3 */
[----:B------:R-:W-:Y:S01]  /*8ee0*/  FADD.FTZ R244, R244, R139 ;  /* 0x0000008bf4f47221 */ /* 0x000fe20000010000 */
[----:B------:R-:W-:-:S03]  /*8ef0*/  FFMA.FTZ R243, R242, R137, R138 ;  /* 0x00000089f2f37223 */ /* 0x000fc6000001008a */
[----:B------:R-:W-:-:S07]  /*8f00*/  MOV R242, R227 ;  /* 0x000000e300f27202 */ /* 0x000fce0000000f00 */
.L_x_5248:
[----:B------:R-:W-:Y:S05]  /*8f10*/  BSYNC B0 ;  /* 0x0000000000007941 */ /* 0x000fea0003800000 */
.L_x_5247:
[----:B------:R-:W-:Y:S01]  /*8f20*/  UMOV UR44, 0xffffffff ;  /* 0xffffffff002c7882 */ /* 0x000fe20000000000 */
[----:B------:R-:W-:Y:S02]  /*8f30*/  ISETP.GT.U32.AND P0, PT, R236, 0x17, PT ;  /* 0x00000017ec00780c */ /* 0x000fe40003f04070 */
[----:B------:R-:W-:Y:S11]  /*8f40*/  BRA.DIV UR44, `(.L_x_5249) ;  /* 0x000000722c407947 */ /* 0x000ff6000b800000 */
[----:B-1----:R1:W1:Y:S04]  /*8f50*/  SHFL.DOWN PT, R136, R242, 0x8, 0x1f ;  /* 0x09001f00f2887f89 */ /* 0x00226800000e0000 */
[----:B------:R0:W1:Y:S04]  /*8f60*/  SHFL.DOWN PT, R137, R243, 0x8, 0x1f ;  /* 0x09001f00f3897f89 */ /* 0x00006800000e0000 */
[----:B----4-:R4:W1:Y:S04]  /*8f70*/  SHFL.DOWN PT, R138, R244, 0x8, 0x1f ;  /* 0x09001f00f48a7f89 */ /* 0x01086800000e0000 */
[----:B0-----:R4:W0:Y:S02]  /*8f80*/  SHFL.DOWN PT, R227, R245, 0x8, 0x1f ;  /* 0x09001f00f5e37f89 */ /* 0x00182400000e0000 */
.L_x_5398:
[----:B------:R-:W-:Y:S04]  /*8f90*/  BSSY B0, `(.L_x_5250) ;  /* 0x000000d000007945 */ /* 0x000fe80003800000 */
[----:B------:R-:W-:Y:S05]  /*8fa0*/  @P0 BRA `(.L_x_5251) ;  /* 0x00000000002c0947 */ /* 0x000fea0003800000 */
[C---:B-1----:R-:W-:Y:S01]  /*8fb0*/  FMUL.FTZ R232, R243.reuse, R138 ;  /* 0x0000008af3e87220 */ /* 0x042fe20000410000 */
[----:B0-----:R-:W-:-:S03]  /*8fc0*/  FMUL.FTZ R139, R243, R227 ;  /* 0x000000e3f38b7220 */ /* 0x001fc60000410000 */
[C---:B------:R-:W-:Y:S01]  /*8fd0*/  FFMA.FTZ R232, R242.reuse, R227, R232 ;  /* 0x000000e3f2e87223 */ /* 0x040fe200000100e8 */
[CC--:B------:R-:W-:Y:S01]  /*8fe0*/  FMUL.FTZ R227, R243.reuse, R137.reuse ;  /* 0x00000089f3e37220 */ /* 0x0c0fe20000410000 */
[C---:B------:R-:W-:Y:S01]  /*8ff0*/  FFMA.FTZ R139, R242.reuse, R138, -R139 ;  /* 0x0000008af28b7223 */ /* 0x040fe2000001088b */
[-C--:B------:R-:W-:Y:S01]  /*9000*/  FMUL.FTZ R138, R243, R136.reuse ;  /* 0x00000088f38a7220 */ /* 0x080fe20000410000 */
[----:B--234-:R-:W-:Y:S01]  /*9010*/  FADD.FTZ R245, R245, R232 ;  /* 0x000000e8f5f57221 */ /* 0x01cfe20000010000 */
[----:B------:R-:W-:Y:S01]  /*9020*/  FFMA.FTZ R227, R242, R136, -R227 ;  /* 0x00000088f2e37223 */ /* 0x000fe200000108e3 */
[----:B------:R-:W-:Y:S01]  /*9030*/  FADD.FTZ R244, R244, R139 ;  /* 0x0000008bf4f47221 */ /* 0x000fe20000010000 */
[----:B------:R-:W-:-:S03]  /*9040*/  FFMA.FTZ R243, R242, R137, R138 ;  /* 0x00000089f2f37223 */ /* 0x000fc6000001008a */
[----:B------:R-:W-:-:S07]  /*9050*/  MOV R242, R227 ;  /* 0x000000e300f27202 */ /* 0x000fce0000000f00 */
.L_x_5251:
[----:B------:R-:W-:Y:S05]  /*9060*/  BSYNC B0 ;  /* 0x0000000000007941 */ /* 0x000fea0003800000 */
.L_x_5250:
[----:B------:R-:W-:Y:S01]  /*9070*/  UMOV UR44, 0xffffffff ;  /* 0xffffffff002c7882 */ /* 0x000fe20000000000 */
[----:B------:R-:W-:Y:S02]  /*9080*/  ISETP.GT.U32.AND P0, PT, R236, 0xf, PT ;  /* 0x0000000fec00780c */ /* 0x000fe40003f04070 */
[----:B------:R-:W-:Y:S11]  /*9090*/  BRA.DIV UR44, `(.L_x_5252) ;  /* 0x000000722c5c7947 */ /* 0x000ff6000b800000 */
[----:B-1----:R1:W1:Y:S04]  /*90a0*/  SHFL.DOWN PT, R137, R242, 0x10, 0x1f ;  /* 0x0a001f00f2897f89 */ /* 0x00226800000e0000 */
[----:B------:R0:W1:Y:S04]  /*90b0*/  SHFL.DOWN PT, R136, R243, 0x10, 0x1f ;  /* 0x0a001f00f3887f89 */ /* 0x00006800000e0000 */
[----:B------:R1:W1:Y:S04]  /*90c0*/  SHFL.DOWN PT, R138, R244, 0x10, 0x1f ;  /* 0x0a001f00f48a7f89 */ /* 0x00026800000e0000 */
[----:B0-----:R0:W0:Y:S02]  /*90d0*/  SHFL.DOWN PT, R227, R245, 0x10, 0x1f ;  /* 0x0a001f00f5e37f89 */ /* 0x00102400000e0000 */
.L_x_5404:
[----:B------:R-:W-:Y:S04]  /*90e0*/  BSSY B0, `(.L_x_5253) ;  /* 0x000000d000007945 */ /* 0x000fe80003800000 */
[----:B------:R-:W-:Y:S05]  /*90f0*/  @P0 BRA `(.L_x_5254) ;  /* 0x00000000002c0947 */ /* 0x000fea0003800000 */
[C---:B0-----:R-:W-:Y:S01]  /*9100*/  FMUL.FTZ R139, R243.reuse, R227 ;  /* 0x000000e3f38b7220 */ /* 0x041fe20000410000 */
[----:B-1----:R-:W-:-:S03]  /*9110*/  FMUL.FTZ R232, R243, R138 ;  /* 0x0000008af3e87220 */ /* 0x002fc60000410000 */
[C---:B------:R-:W-:Y:S01]  /*9120*/  FFMA.FTZ R139, R242.reuse, R138, -R139 ;  /* 0x0000008af28b7223 */ /* 0x040fe2000001088b */
[CC--:B------:R-:W-:Y:S01]  /*9130*/  FMUL.FTZ R138, R243.reuse, R136.reuse ;  /* 0x00000088f38a7220 */ /* 0x0c0fe20000410000 */
[----:B--23--:R-:W-:Y:S01]  /*9140*/  FMUL.FTZ R243, R243, R137 ;  /* 0x00000089f3f37220 */ /* 0x00cfe20000410000 */
[----:B------:R-:W-:Y:S01]  /*9150*/  FFMA.FTZ R232, R242, R227, R232 ;  /* 0x000000e3f2e87223 */ /* 0x000fe200000100e8 */
[----:B----4-:R-:W-:Y:S01]  /*9160*/  FADD.FTZ R244, R244, R139 ;  /* 0x0000008bf4f47221 */ /* 0x010fe20000010000 */
[C---:B------:R-:W-:Y:S01]  /*9170*/  FFMA.FTZ R138, R242.reuse, R137, -R138 ;  /* 0x00000089f28a7223 */ /* 0x040fe2000001088a */
[----:B------:R-:W-:Y:S01]  /*9180*/  FFMA.FTZ R243, R242, R136, R243 ;  /* 0x00000088f2f37223 */ /* 0x000fe200000100f3 */
[----:B------:R-:W-:-:S03]  /*9190*/  FADD.FTZ R245, R245, R232 ;  /* 0x000000e8f5f57221 */ /* 0x000fc60000010000 */
[----:B------:R-:W-:-:S07]  /*91a0*/  MOV R242, R138 ;  /* 0x0000008a00f27202 */ /* 0x000fce0000000f00 */
.L_x_5254:
[----:B------:R-:W-:Y:S05]  /*91b0*/  BSYNC B0 ;  /* 0x0000000000007941 */ /* 0x000fea0003800000 */
.L_x_5253:
[----:B------:R-:W-:Y:S01]  /*91c0*/  UMOV UR44, 0xffffffff ;  /* 0xffffffff002c7882 */ /* 0x000fe20000000000 */
[----:B------:R-:W-:Y:S02]  /*91d0*/  ISETP.NE.AND P0, PT, R169, 0x1f, PT ;  /* 0x0000001fa900780c */ /* 0x000fe40003f05270 */
[----:B------:R-:W-:Y:S11]  /*91e0*/  BRA.DIV UR44, `(.L_x_5255) ;  /* 0x000000722c787947 */ /* 0x000ff6000b800000 */
[----:B------:R-:W5:Y:S04]  /*91f0*/  SHFL.IDX PT, R249, R243, RZ, 0x1f ;  /* 0x00001ffff3f97589 */ /* 0x000f6800000e0000 */
[----:B------:R-:W0:Y:S04]  /*9200*/  SHFL.IDX PT, R248, R242, RZ, 0x1f ;  /* 0x00001ffff2f87589 */ /* 0x000e2800000e0000 */
[----:B------:R-:W0:Y:S04]  /*9210*/  SHFL.IDX PT, R251, R244, RZ, 0x1f ;  /* 0x00001ffff4fb7589 */ /* 0x000e2800000e0000 */
[----:B------:R-:W0:Y:S04]  /*9220*/  SHFL.IDX PT, R236, R245, RZ, 0x1f ;  /* 0x00001ffff5ec7589 */ /* 0x000e2800000e0000 */
[----:B-12---:R-:W1:Y:S04]  /*9230*/  SHFL.DOWN PT, R242, R242, 0x1, 0x1f ;  /* 0x08201f00f2f27f89 */ /* 0x006e6800000e0000 */
[----:B---3--:R-:W2:Y:S01]  /*9240*/  SHFL.DOWN PT, R243, R243, 0x1, 0x1f ;  /* 0x08201f00f3f37f89 */ /* 0x008ea200000e0000 */
[-C--:B-----5:R-:W-:Y:S01]  /*9250*/  FMUL.FTZ R232, R122, R249.reuse ;  /* 0x000000f97ae87220 */ /* 0x0a0fe20000410000 */
[----:B------:R-:W-:-:S02]  /*9260*/  FMUL.FTZ R137, R123, R249 ;  /* 0x000000f97b897220 */ /* 0x000fc40000410000 */
[----:B----4-:R-:W3:Y:S01]  /*9270*/  SHFL.DOWN PT, R244, R244, 0x1, 0x1f ;  /* 0x08201f00f4f47f89 */ /* 0x010ee200000e0000 */
[-C--:B0-----:R-:W-:Y:S01]  /*9280*/  FMUL.FTZ R227, R121, R249.reuse ;  /* 0x000000f979e37220 */ /* 0x081fe20000410000 */
[-C--:B------:R-:W-:Y:S01]  /*9290*/  FFMA.FTZ R232, R123, R248.reuse, R232 ;  /* 0x000000f87be87223 */ /* 0x080fe200000100e8 */
[----:B------:R-:W-:Y:S01]  /*92a0*/  FFMA.FTZ R250, R122, R248, -R137 ;  /* 0x000000f87afa7223 */ /* 0x000fe20000010889 */
[----:B------:R-:W0:Y:S04]  /*92b0*/  SHFL.IDX PT, R123, R123, RZ, 0x1f ;  /* 0x00001fff7b7b7589 */ /* 0x000e2800000e0000 */
[----:B------:R-:W4:Y:S04]  /*92c0*/  SHFL.DOWN PT, R245, R245, 0x1, 0x1f ;  /* 0x08201f00f5f57f89 */ /* 0x000f2800000e0000 */
[----:B------:R-:W0:Y:S04]  /*92d0*/  SHFL.IDX PT, R252, R120, RZ, 0x1f ;  /* 0x00001fff78fc7589 */ /* 0x000e2800000e0000 */
[----:B------:R-:W0:Y:S04]  /*92e0*/  SHFL.IDX PT, R247, R121, RZ, 0x1f ;  /* 0x00001fff79f77589 */ /* 0x000e2800000e0000 */
[----:B------:R5:W0:Y:S02]  /*92f0*/  SHFL.IDX PT, R246, R122, RZ, 0x1f ;  /* 0x00001fff7af67589 */ /* 0x000a2400000e0000 */
[----:B-123-5:R-:W-:-:S07]  /*9300*/  FMUL.FTZ R122, R120, R249 ;  /* 0x000000f9787a7220 */ /* 0x02efce0000410000 */
.L_x_5418:
        /* <DEDUP_REMOVED lines=19> */
.L_x_5257:
[----:B------:R-:W-:Y:S05]  /*9440*/  BSYNC B0 ;  /* 0x0000000000007941 */ /* 0x000fea0003800000 */
.L_x_5256:
        /* <DEDUP_REMOVED lines=35> */
.L_x_5239:
[----:B------:R-:W-:Y:S05]  /*9680*/  WARPSYNC.ALL ;  /* 0x0000000000007948 */ /* 0x000fea0003800000 */
[----:B------:R-:W-:Y:S01]  /*9690*/  ISETP.NE.AND P0, PT, R169, RZ, PT ;  /* 0x000000ffa900720c */ /* 0x000fe20003f05270 */
[----:B------:R-:W-:Y:S01]  /*96a0*/  BAR.SYNC.DEFER_BLOCKING 0x0 ;  /* 0x0000000000007b1d */ /* 0x000fe20000010000 */
[----:B------:R-:W-:Y:S02]  /*96b0*/  UIADD3 UR44, -UR6, UR17, URZ ;  /* 0x00000011062c7290 */ /* 0x000fe4000fffe13f */
[----:B------:R-:W-:Y:S02]  /*96c0*/  USHF.R.S32.HI UR46, URZ, 0x1f, UR12 ;  /* 0x0000001f3f2e7899 */ /* 0x000fe4000801140c */
[----:B------:R-:W-:Y:S01]  /*96d0*/  ULEA UR44, UR44, 0xfffff800, 0xb ;  /* 0xfffff8002c2c7891 */ /* 0x000fe2000f8e583f */
[----:B------:R-:W-:Y:S01]  /*96e0*/  BSSY B0, `(.L_x_5258) ;  /* 0x00001e1000007945 */ /* 0x000fe20003800000 */
[----:B------:R-:W-:-:S02]  /*96f0*/  USHF.R.S32.HI UR47, URZ, 0x1f, UR11 ;  /* 0x0000001f3f2f7899 */ /* 0x000fc4000801140b */
[----:B------:R-:W-:Y:S01]  /*9700*/  UIADD3 UR44, UR57, -UR44, URZ ;  /* 0x8000002c392c7290 */ /* 0x000fe2000fffe03f */
        /* <DEDUP_REMOVED lines=29> */
[-C--:B------:R-:W-:Y:S01]  /*98e0*/  FMUL.FTZ R147, R178, R152.reuse ;  /* 0x00000098b2937220 */ /* 0x080fe20000410000 */
[----:B--2---:R-:W-:Y:S01]  /*98f0*/  FMUL.FTZ R139, R173, R152 ;  /* 0x00000098ad8b7220 */ /* 0x004fe20000410000 */
[C---:B------:R-:W-:Y:S01]  /*9900*/  FFMA.FTZ R3, R9.reuse, R173, -R2 ;  /* 0x000000ad09037223 */ /* 0x040fe20000010802 */
[----:B------:R-:W-:-:S03]  /*9910*/  FFMA.FTZ R2, R9, R178, R5 ;  /* 0x000000b209027223 */ /* 0x000fc60000010005 */
[----:B------:R-:W-:Y:S01]  /*9920*/  FADD.FTZ R174, R174, R3 ;  /* 0x00000003aeae7221 */ /* 0x000fe20000010000 */
[----:B------:R-:W-:-:S03]  /*9930*/  FADD.FTZ R2, -R179, R2 ;  /* 0x00000002b3027221 */ /* 0x000fc60000010100 */
[C---:B------:R-:W-:Y:S01]  /*9940*/  FMUL.FTZ R6, R10.reuse, -R174 ;  /* 0x800000ae0a067220 */ /* 0x040fe20000410000 */
[-C--:B------:R-:W-:Y:S01]  /*9950*/  FMUL.FTZ R3, R10, -R2.reuse ;  /* 0x800000020a037220 */ /* 0x080fe20000410000 */
[----:B------:R-:W-:Y:S01]  /*9960*/  FMUL.FTZ R10, R118, R157 ;  /* 0x0000009d760a7220 */ /* 0x000fe20000410000 */
[-C--:B------:R-:W-:Y:S01]  /*9970*/  FMUL.FTZ R170, R2, R153.reuse ;  /* 0x0000009902aa7220 */ /* 0x080fe20000410000 */
[C---:B------:R-:W-:Y:S01]  /*9980*/  FFMA.FTZ R5, R11.reuse, R2, R6 ;  /* 0x000000020b057223 */ /* 0x040fe20000010006 */
[----:B------:R-:W-:Y:S01]  /*9990*/  FFMA.FTZ R6, R11, R174, -R3 ;  /* 0x000000ae0b067223 */ /* 0x000fe20000010803 */
[----:B------:R-:W-:Y:S01]  /*99a0*/  FFMA.FTZ R11, R0, R226, RZ ;  /* 0x000000e2000b7223 */ /* 0x000fe200000100ff */
[----:B-1----:R-:W-:Y:S01]  /*99b0*/  FMUL.FTZ R166, R174, R153 ;  /* 0x00000099aea67220 */ /* 0x002fe20000410000 */
        /* <DEDUP_REMOVED lines=15> */
[-C--:B------:R-:W-:Y:S01]  /*9ab0*/  FMUL.FTZ R6, R14, -R8.reuse ;  /* 0x800000080e067220 */ /* 0x080fe20000410000 */
[----:B------:R-:W-:Y:S01]  /*9ac0*/  FFMA.FTZ R225, R0, -R225, RZ ;  /* 0x800000e100e17223 */ /* 0x000fe200000100ff */
[----:B------:R-:W-:Y:S01]  /*9ad0*/  FMUL.FTZ R14, R113, R163 ;  /* 0x000000a3710e7220 */ /* 0x000fe20000410000 */
[C---:B------:R-:W-:Y:S01]  /*9ae0*/  FFMA.FTZ R5, R15.reuse, R8, R5 ;  /* 0x000000080f057223 */ /* 0x040fe20000010005 */
[----:B------:R-:W-:Y:S01]  /*9af0*/  FFMA.FTZ R9, R15, R193, -R6 ;  /* 0x000000c10f097223 */ /* 0x000fe20000010806 */
[C---:B------:R-:W-:Y:S01]  /*9b00*/  FFMA.FTZ R6, R148.reuse, R223, R11 ;  /* 0x000000df94067223 */ /* 0x040fe2000001000b */
[----:B------:R-:W-:Y:S01]  /*9b10*/  FFMA.FTZ R12, R148, -R224, R225 ;  /* 0x800000e0940c7223 */ /* 0x000fe200000100e1 */
[----:B------:R-:W-:Y:S01]  /*9b20*/  FADD.FTZ R182, -R182, R5 ;  /* 0x00000005b6b67221 */ /* 0x000fe20000010100 */
[----:B------:R-:W-:Y:S01]  /*9b30*/  FADD.FTZ R9, R194, R9 ;  /* 0x00000009c2097221 */ /* 0x000fe20000010000 */
[-C--:B------:R-:W-:Y:S01]  /*9b40*/  FFMA.FTZ R223, R70, -R7.reuse, R223 ;  /* 0x8000000746df7223 */ /* 0x080fe200000100df */
[----:B------:R-:W-:Y:S01]  /*9b50*/  FFMA.FTZ R224, R71, -R7, R224 ;  /* 0x8000000747e07223 */ /* 0x000fe200000100e0 */
[C---:B------:R-:W-:Y:S01]  /*9b60*/  FFMA.FTZ R13, R145.reuse, R221, R6 ;  /* 0x000000dd910d7223 */ /* 0x040fe20000010006 */
[CC--:B------:R-:W-:Y:S01]  /*9b70*/  FMUL.FTZ R7, R16.reuse, -R9.reuse ;  /* 0x8000000910077220 */ /* 0x0c0fe20000410000 */
[----:B------:R-:W-:Y:S01]  /*9b80*/  FMUL.FTZ R6, R16, -R182 ;  /* 0x800000b610067220 */ /* 0x000fe20000410000 */
[----:B------:R-:W-:Y:S01]  /*9b90*/  FFMA.FTZ R15, R145, -R222, R12 ;  /* 0x800000de910f7223 */ /* 0x000fe2000001000c */
[----:B------:R-:W-:Y:S01]  /*9ba0*/  FFMA.FTZ R221, R64, -R10, R221 ;  /* 0x8000000a40dd7223 */ /* 0x000fe200000100dd */
        /* <DEDUP_REMOVED lines=11> */
[-C--:B------:R-:W-:Y:S01]  /*9c60*/  FFMA.FTZ R219, R66, -R11.reuse, R219 ;  /* 0x8000000b42db7223 */ /* 0x080fe200000100db */
[C---:B------:R-:W-:Y:S01]  /*9c70*/  FFMA.FTZ R6, R19.reuse, R228, -R6 ;  /* 0x000000e413067223 */ /* 0x040fe20000010806 */
[----:B------:R-:W-:Y:S01]  /*9c80*/  FFMA.FTZ R5, R19, R12, R5 ;  /* 0x0000000c13057223 */ /* 0x000fe20000010005 */
[----:B------:R-:W-:Y:S01]  /*9c90*/  FFMA.FTZ R17, R141, R214, R16 ;  /* 0x000000d68d117223 */ /* 0x000fe20000010010 */
[----:B------:R-:W-:Y:S01]  /*9ca0*/  FFMA.FTZ R11, R67, -R11, R220 ;  /* 0x8000000b430b7223 */ /* 0x000fe200000100dc */
[----:B------:R-:W-:Y:S01]  /*9cb0*/  FADD.FTZ R229, R229, R6 ;  /* 0x00000006e5e57221 */ /* 0x000fe20000010000 */
[----:B------:R-:W-:Y:S01]  /*9cc0*/  FADD.FTZ R184, -R184, R5 ;  /* 0x00000005b8b87221 */ /* 0x000fe20000010100 */
[----:B------:R-:W-:Y:S01]  /*9cd0*/  FMUL.FTZ R13, R112, R164 ;  /* 0x000000a4700d7220 */ /* 0x000fe20000410000 */
[----:B------:R-:W-:Y:S01]  /*9ce0*/  FFMA.FTZ R220, R144, -R220, R15 ;  /* 0x800000dc90dc7223 */ /* 0x000fe2000001000f */
[C---:B------:R-:W-:Y:S01]  /*9cf0*/  FMUL.FTZ R7, R20.reuse, -R229 ;  /* 0x800000e514077220 */ /* 0x040fe20000410000 */
[-C--:B------:R-:W-:Y:S01]  /*9d00*/  FMUL.FTZ R6, R20, -R184.reuse ;  /* 0x800000b814067220 */ /* 0x080fe20000410000 */
[-C--:B------:R-:W-:Y:S01]  /*9d10*/  FFMA.FTZ R218, R60, -R13.reuse, R218 ;  /* 0x8000000d3cda7223 */ /* 0x080fe200000100da */
[----:B------:R-:W-:Y:S01]  /*9d20*/  FFMA.FTZ R13, R61, -R13, R217 ;  /* 0x8000000d3d0d7223 */ /* 0x000fe200000100d9 */
        /* <DEDUP_REMOVED lines=44> */
[C---:B------:R-:W-:Y:S01]  /*9ff0*/  FMUL.FTZ R6, R28.reuse, -R234 ;  /* 0x800000ea1c067220 */ /* 0x040fe20000410000 */
[-C--:B------:R-:W-:Y:S01]  /*a000*/  FMUL.FTZ R5, R28, -R188.reuse ;  /* 0x800000bc1c057220 */ /* 0x080fe20000410000 */
[----:B------:R-:W-:Y:S01]  /*a010*/  FMUL.FTZ R27, R107, R149 ;  /* 0x000000956b1b7220 */ /* 0x000fe20000410000 */
[----:B------:R-:W-:Y:S01]  /*a020*/  FFMA.FTZ R25, R40, R171, R25 ;  /* 0x000000ab28197223 */ /* 0x000fe20000010019 */
[C---:B------:R-:W-:Y:S01]  /*a030*/  FFMA.FTZ R26, R29.reuse, R188, R6 ;  /* 0x000000bc1d1a7223 */ /* 0x040fe20000010006 */
[----:B------:R-:W-:Y:S01]  /*a040*/  FFMA.FTZ R6, R29, R234, -R5 ;  /* 0x000000ea1d067223 */ /* 0x000fe20000010805 */
[----:B------:R-:W-:Y:S01]  /*a050*/  FMUL.FTZ R5, R191, UR56 ;  /* 0x00000038bf057c20 */ /* 0x000fe20008410000 */
[----:B------:R-:W-:Y:S01]  /*a060*/  FFMA.FTZ R28, R43, -R27, R197 ;  /* 0x8000001b2b1c7223 */ /* 0x000fe200000100c5 */
[----:B------:R-:W-:Y:S01]  /*a070*/  FADD.FTZ R189, -R189, R26 ;  /* 0x0000001abdbd7221 */ /* 0x000fe20000010100 */
[----:B------:R-:W-:Y:S01]  /*a080*/  FADD.FTZ R235, R235, R6 ;  /* 0x00000006ebeb7221 */ /* 0x000fe20000010000 */
[----:B------:R-:W-:Y:S01]  /*a090*/  FFMA.FTZ R5, R192, UR55, -R5 ;  /* 0x00000037c0057c23 */ /* 0x000fe20008010805 */
[----:B------:R-:W-:Y:S01]  /*a0a0*/  SHF.L.U32 R29, R169, 0x5, RZ ;  /* 0x00000005a91d7819 */ /* 0x000fe200000006ff */
[C---:B------:R-:W-:Y:S01]  /*a0b0*/  FMUL.FTZ R6, R30.reuse, -R189 ;  /* 0x800000bd1e067220 */ /* 0x040fe20000410000 */
[----:B------:R-:W-:Y:S01]  /*a0c0*/  FMUL.FTZ R30, R30, -R235 ;  /* 0x800000eb1e1e7220 */ /* 0x000fe20000410000 */
[----:B------:R-:W-:Y:S01]  /*a0d0*/  FMUL.FTZ R120, R28, R5 ;  /* 0x000000051c787220 */ /* 0x000fe20000410000 */
[----:B------:R-:W-:Y:S01]  /*a0e0*/  FMUL.FTZ R26, R192, UR56 ;  /* 0x00000038c01a7c20 */ /* 0x000fe20008410000 */
[C---:B------:R-:W-:Y:S01]  /*a0f0*/  FFMA.FTZ R6, R31.reuse, R235, -R6 ;  /* 0x000000eb1f067223 */ /* 0x040fe20000010806 */
[----:B------:R-:W-:Y:S01]  /*a100*/  FFMA.FTZ R31, R31, R189, R30 ;  /* 0x000000bd1f1f7223 */ /* 0x000fe2000001001e */
[----:B------:R-:W-:Y:S01]  /*a110*/  FMUL.FTZ R43, R43, R192 ;  /* 0x000000c02b2b7220 */ /* 0x000fe20000410000 */
[----:B------:R-:W-:Y:S01]  /*a120*/  FMUL.FTZ R5, R171, UR56 ;  /* 0x00000038ab057c20 */ /* 0x000fe20008410000 */
[----:B------:R-:W-:Y:S01]  /*a130*/  FADD.FTZ R237, R237, R6 ;  /* 0x00000006eded7221 */ /* 0x000fe20000010000 */
[C---:B------:R-:W-:Y:S01]  /*a140*/  IADD3 R6, R29.reuse, 0x1, RZ ;  /* 0x000000011d067810 */ /* 0x040fe20007ffe0ff */
[----:B------:R-:W-:Y:S01]  /*a150*/  FADD.FTZ R190, -R190, R31 ;  /* 0x0000001fbebe7221 */ /* 0x000fe20000010100 */
[C---:B------:R-:W-:Y:S01]  /*a160*/  IADD3 R30, R29.reuse, 0x2, RZ ;  /* 0x000000021d1e7810 */ /* 0x040fe20007ffe0ff */
[----:B------:R-:W-:Y:S01]  /*a170*/  FFMA.FTZ R27, R42, -R27, R198 ;  /* 0x8000001b2a1b7223 */ /* 0x000fe200000100c6 */
[----:B------:R-:W-:Y:S01]  /*a180*/  IADD3 R40, R29, 0x3, RZ ;  /* 0x000000031d287810 */ /* 0x000fe20007ffe0ff */
[----:B------:R-:W-:Y:S01]  /*a190*/  FFMA.FTZ R26, R191, UR55, R26 ;  /* 0x00000037bf1a7c23 */ /* 0x000fe2000801001a */
[----:B------:R-:W-:Y:S01]  /*a1a0*/  LEA.HI.SX32 R122, R6, R29, 0x1b ;  /* 0x0000001d067a7211 */ /* 0x000fe200078fdaff */
[----:B------:R-:W-:Y:S01]  /*a1b0*/  FFMA.FTZ R42, R42, R191, R43 ;  /* 0x000000bf2a2a7223 */ /* 0x000fe2000001002b */
[C---:B------:R-:W-:Y:S01]  /*a1c0*/  FMUL.FTZ R6, R176.reuse, UR56 ;  /* 0x00000038b0067c20 */ /* 0x040fe20008410000 */
[----:B------:R-:W-:Y:S01]  /*a1d0*/  FFMA.FTZ R5, R176, UR55, -R5 ;  /* 0x00000037b0057c23 */ /* 0x000fe20008010805 */
[----:B------:R-:W-:Y:S01]  /*a1e0*/  FMUL.FTZ R43, R190, R159 ;  /* 0x0000009fbe2b7220 */ /* 0x000fe20000410000 */
[-C--:B------:R-:W-:Y:S01]  /*a1f0*/  LEA.HI.SX32 R126, R30, R29.reuse, 0x1b ;  /* 0x0000001d1e7e7211 */ /* 0x080fe200078fdaff */
[----:B------:R-:W-:Y:S01]  /*a200*/  FFMA.FTZ R26, R27, R26, R120 ;  /* 0x0000001a1b1a7223 */ /* 0x000fe20000010078 */
[-C--:B------:R-:W-:Y:S01]  /*a210*/  LEA.HI.SX32 R128, R40, R29.reuse, 0x1b ;  /* 0x0000001d28807211 */ /* 0x080fe200078fdaff */
[-C--:B------:R-:W-:Y:S01]  /*a220*/  FMUL.FTZ R7, R176, R150.reuse ;  /* 0x00000096b0077220 */ /* 0x080fe20000410000 */
[----:B------:R-:W-:Y:S01]  /*a230*/  LEA.HI.SX32 R30, R29, R29, 0x1b ;  /* 0x0000001d1d1e7211 */ /* 0x000fe200078fdaff */
[C---:B------:R-:W-:Y:S01]  /*a240*/  FFMA.FTZ R29, R171.reuse, UR55, R6 ;  /* 0x00000037ab1d7c23 */ /* 0x040fe20008010006 */
[C---:B------:R-:W-:Y:S01]  /*a250*/  FMUL.FTZ R40, R124.reuse, R5 ;  /* 0x000000057c287220 */ /* 0x040fe20000410000 */
[----:B------:R-:W-:Y:S01]  /*a260*/  FMUL.FTZ R171, R171, R150 ;  /* 0x00000096abab7220 */ /* 0x000fe20000410000 */
[----:B------:R-:W-:Y:S01]  /*a270*/  FMUL.FTZ R41, R237, R159 ;  /* 0x0000009fed297220 */ /* 0x000fe20000410000 */
[-C--:B------:R-:W-:Y:S01]  /*a280*/  FMUL.FTZ R120, R189, R158.reuse ;  /* 0x0000009ebd787220 */ /* 0x080fe20000410000 */
[----:B------:R-:W-:Y:S01]  /*a290*/  FMUL.FTZ R121, R3, R43 ;  /* 0x0000002b03797220 */ /* 0x000fe20000410000 */
[----:B------:R-:W-:Y:S01]  /*a2a0*/  FMUL.FTZ R31, R124, R7 ;  /* 0x000000077c1f7220 */ /* 0x000fe20000410000 */
[----:B------:R-:W-:Y:S01]  /*a2b0*/  FFMA.FTZ R29, R196, R29, R40 ;  /* 0x0000001dc41d7223 */ /* 0x000fe20000010028 */
[----:B------:R-:W-:Y:S01]  /*a2c0*/  LEA R130, R122, R165, 0x2 ;  /* 0x000000a57a827211 */ /* 0x000fe200078e10ff */
[----:B------:R-:W-:Y:S01]  /*a2d0*/  FMUL.FTZ R124, R124, R171 ;  /* 0x000000ab7c7c7220 */ /* 0x000fe20000410000 */
[-C--:B------:R-:W-:Y:S01]  /*a2e0*/  FMUL.FTZ R6, R116, R41.reuse ;  /* 0x0000002974067220 */ /* 0x080fe20000410000 */
[----:B------:R-:W-:Y:S01]  /*a2f0*/  FMUL.FTZ R40, R235, R158 ;  /* 0x0000009eeb287220 */ /* 0x000fe20000410000 */
[----:B------:R-:W-:Y:S01]  /*a300*/  FMUL.FTZ R122, R224, R120 ;  /* 0x00000078e07a7220 */ /* 0x000fe20000410000 */
[-C--:B------:R-:W-:Y:S01]  /*a310*/  FFMA.FTZ R121, R226, R41.reuse, R121 ;  /* 0x00000029e2797223 */ /* 0x080fe20000010079 */
[----:B------:R-:W-:Y:S01]  /*a320*/  FMUL.FTZ R41, R3, R41 ;  /* 0x0000002903297220 */ /* 0x000fe20000410000 */
[----:B------:R-:W-:Y:S01]  /*a330*/  LEA R5, R30, R165, 0x2 ;  /* 0x000000a51e057211 */ /* 0x000fe200078e10ff */
[C---:B------:R-:W-:Y:S01]  /*a340*/  FFMA.FTZ R30, R196.reuse, R171, R31 ;  /* 0x000000abc41e7223 */ /* 0x040fe2000001001f */
[----:B------:R-:W-:Y:S01]  /*a350*/  FFMA.FTZ R31, R196, R7, -R124 ;  /* 0x00000007c41f7223 */ /* 0x000fe2000001087c */
[-C--:B------:R-:W-:Y:S01]  /*a360*/  FFMA.FTZ R122, R223, R40.reuse, R122 ;  /* 0x00000028df7a7223 */ /* 0x080fe2000001007a */
[----:B------:R-:W-:Y:S01]  /*a370*/  FADD.FTZ R121, RZ, R121 ;  /* 0x00000079ff797221 */ /* 0x000fe20000010000 */
[-C--:B------:R-:W-:Y:S01]  /*a380*/  FMUL.FTZ R124, R224, R40.reuse ;  /* 0x00000028e07c7220 */ /* 0x080fe20000410000 */
[----:B------:R-:W-:Y:S01]  /*a390*/  FFMA.FTZ R41, R226, R43, -R41 ;  /* 0x0000002be2297223 */ /* 0x000fe20000010829 */
[----:B------:R-:W-:Y:S01]  /*a3a0*/  FMUL.FTZ R123, R234, R157 ;  /* 0x0000009dea7b7220 */ /* 0x000fe20000410000 */
[----:B------:R-:W-:Y:S01]  /*a3b0*/  FMUL.FTZ R43, R116, R43 ;  /* 0x0000002b742b7220 */ /* 0x000fe20000410000 */
[----:B------:R-:W-:Y:S01]  /*a3c0*/  LEA R127, R126, R165, 0x2 ;  /* 0x000000a57e7f7211 */ /* 0x000fe200078e10ff */
[----:B------:R-:W-:Y:S01]  /*a3d0*/  FMUL.FTZ R40, R117, R40 ;  /* 0x0000002875287220 */ /* 0x000fe20000410000 */
[----:B------:R-:W-:Y:S01]  /*a3e0*/  FADD.FTZ R121, R121, R122 ;  /* 0x0000007a79797221 */ /* 0x000fe20000010000 */
[----:B------:R-:W-:Y:S01]  /*a3f0*/  FMUL.FTZ R125, R188, R157 ;  /* 0x0000009dbc7d7220 */ /* 0x000fe20000410000 */
[----:B------:R-:W-:Y:S01]  /*a400*/  FFMA.FTZ R124, R223, R120, -R124 ;  /* 0x00000078df7c7223 */ /* 0x000fe2000001087c */
[----:B------:R-:W-:Y:S01]  /*a410*/  FADD.FTZ R41, RZ, R41 ;  /* 0x00000029ff297221 */ /* 0x000fe20000010000 */
[----:B------:R-:W-:Y:S01]  /*a420*/  FMUL.FTZ R122, R10, R123 ;  /* 0x0000007b0a7a7220 */ /* 0x000fe20000410000 */
[----:B------:R-:W-:Y:S01]  /*a430*/  LEA R129, R128, R165, 0x2 ;  /* 0x000000a580817211 */ /* 0x000fe200078e10ff */
[-C--:B------:R-:W-:Y:S01]  /*a440*/  FMUL.FTZ R126, R233, R156.reuse ;  /* 0x0000009ce97e7220 */ /* 0x080fe20000410000 */
[----:B------:R0:W-:Y:S01]  /*a450*/  STS [R5+0x4200], R6 ;  /* 0x0042000605007388 */ /* 0x0001e20000000800 */
[----:B------:R-:W-:Y:S01]  /*a460*/  FMUL.FTZ R128, R187, R156 ;  /* 0x0000009cbb807220 */ /* 0x000fe20000410000 */
[----:B------:R-:W-:Y:S01]  /*a470*/  FADD.FTZ R41, R41, R124 ;  /* 0x0000007c29297221 */ /* 0x000fe20000010000 */
[-C--:B------:R-:W-:Y:S01]  /*a480*/  FFMA.FTZ R122, R221, R125.reuse, -R122 ;  /* 0x0000007ddd7a7223 */ /* 0x080fe2000001087a */
[----:B------:R1:W-:Y:S01]  /*a490*/  STS [R130+0x4204], R43 ;  /* 0x0042042b82007388 */ /* 0x0003e20000000800 */
[----:B------:R-:W-:Y:S01]  /*a4a0*/  FMUL.FTZ R124, R11, R128 ;  /* 0x000000800b7c7220 */ /* 0x000fe20000410000 */
[----:B------:R-:W-:Y:S01]  /*a4b0*/  FMUL.FTZ R120, R117, R120 ;  /* 0x0000007875787220 */ /* 0x000fe20000410000 */
[-C--:B------:R-:W-:Y:S01]  /*a4c0*/  FFMA.FTZ R211, R58, -R16.reuse, R211 ;  /* 0x800000103ad37223 */ /* 0x080fe200000100d3 */
[----:B------:R2:W-:Y:S01]  /*a4d0*/  STS [R127+0x4208], R40 ;  /* 0x004208287f007388 */ /* 0x0005e20000000800 */
[----:B------:R-:W-:Y:S01]  /*a4e0*/  FFMA.FTZ R16, R59, -R16, R212 ;  /* 0x800000103b107223 */ /* 0x000fe200000100d4 */
[----:B0-----:R-:W-:Y:S01]  /*a4f0*/  FMUL.FTZ R6, R10, R125 ;  /* 0x0000007d0a067220 */ /* 0x001fe20000410000 */
[----:B------:R-:W-:Y:S01]  /*a500*/  FMUL.FTZ R20, R110, R154 ;  /* 0x0000009a6e147220 */ /* 0x000fe20000410000 */
[----:B------:R0:W-:Y:S01]  /*a510*/  STS [R129+0x420c], R120 ;  /* 0x00420c7881007388 */ /* 0x0001e20000000800 */
[----:B------:R-:W-:Y:S01]  /*a520*/  FMUL.FTZ R134, R12, R161 ;  /* 0x000000a10c867220 */ /* 0x000fe20000410000 */
[----:B------:R-:W-:Y:S01]  /*a530*/  FFMA.FTZ R6, R221, R123, R6 ;  /* 0x0000007bdd067223 */ /* 0x000fe20000010006 */
[----:B-1----:R-:W-:Y:S01]  /*a540*/  FFMA.FTZ R43, R219, R126, R124 ;  /* 0x0000007edb2b7223 */ /* 0x002fe2000001007c */
[C---:B------:R-:W-:Y:S01]  /*a550*/  FMUL.FTZ R124, R118.reuse, R125 ;  /* 0x0000007d767c7220 */ /* 0x040fe20000410000 */
[----:B------:R-:W-:Y:S01]  /*a560*/  FMUL.FTZ R125, R229, R162 ;  /* 0x000000a2e57d7220 */ /* 0x000fe20000410000 */
[----:B--2---:R-:W-:Y:S01]  /*a570*/  FMUL.FTZ R127, R11, R126 ;  /* 0x0000007e0b7f7220 */ /* 0x004fe20000410000 */
[----:B------:R-:W-:Y:S01]  /*a580*/  FADD.FTZ R40, R41, R122 ;  /* 0x0000007a29287221 */ /* 0x000fe20000010000 */
[----:B------:R-:W-:Y:S01]  /*a590*/  FMUL.FTZ R41, R231, R164 ;  /* 0x000000a4e7297220 */ /* 0x000fe20000410000 */
[----:B------:R-:W-:Y:S01]  /*a5a0*/  FADD.FTZ R6, R121, R6 ;  /* 0x0000000679067221 */ /* 0x000fe20000010000 */
[----:B------:R-:W-:Y:S01]  /*a5b0*/  FFMA.FTZ R127, R219, R128, -R127 ;  /* 0x00000080db7f7223 */ /* 0x000fe2000001087f */
[----:B------:R-:W-:Y:S01]  /*a5c0*/  FMUL.FTZ R122, R118, R123 ;  /* 0x0000007b767a7220 */ /* 0x000fe20000410000 */
[----:B------:R-:W-:Y:S01]  /*a5d0*/  FMUL.FTZ R123, R186, R164 ;  /* 0x000000a4ba7b7220 */ /* 0x000fe20000410000 */
[----:B------:R-:W-:Y:S01]  /*a5e0*/  FMUL.FTZ R126, R119, R126 ;  /* 0x0000007e777e7220 */ /* 0x000fe20000410000 */
[----:B------:R-:W-:Y:S01]  /*a5f0*/  FADD.FTZ R40, R40, R127 ;  /* 0x0000007f28287221 */ /* 0x000fe20000010000 */
[-C--:B------:R-:W-:Y:S01]  /*a600*/  FMUL.FTZ R121, R13, R41.reuse ;  /* 0x000000290d797220 */ /* 0x080fe20000410000 */
[----:B------:R-:W-:Y:S01]  /*a610*/  FMUL.FTZ R127, R184, R162 ;  /* 0x000000a2b87f7220 */ /* 0x000fe20000410000 */
[----:B------:R-:W-:Y:S01]  /*a620*/  FADD.FTZ R6, R6, R43 ;  /* 0x0000002b06067221 */ /* 0x000fe20000010000 */
[----:B------:R-:W-:Y:S01]  /*a630*/  FMUL.FTZ R128, R119, R128 ;  /* 0x0000008077807220 */ /* 0x000fe20000410000 */
[----:B------:R-:W-:Y:S01]  /*a640*/  FMUL.FTZ R130, R112, R41 ;  /* 0x0000002970827220 */ /* 0x000fe20000410000 */
[----:B0-----:R-:W-:Y:S01]  /*a650*/  FMUL.FTZ R120, R230, R163 ;  /* 0x000000a3e6787220 */ /* 0x001fe20000410000 */
[----:B------:R0:W-:Y:S01]  /*a660*/  STS [R5+0x4210], R122 ;  /* 0x0042107a05007388 */ /* 0x0001e20000000800 */
[-C--:B------:R-:W-:Y:S01]  /*a670*/  FMUL.FTZ R43, R13, R123.reuse ;  /* 0x0000007b0d2b7220 */ /* 0x080fe20000410000 */
[----:B------:R-:W-:Y:S01]  /*a680*/  FFMA.FTZ R121, R218, R123, -R121 ;  /* 0x0000007bda797223 */ /* 0x000fe20000010879 */
[----:B------:R-:W-:Y:S01]  /*a690*/  FFMA.FTZ R206, R48, -R20, R206 ;  /* 0x8000001430ce7223 */ /* 0x000fe200000100ce */
[----:B------:R1:W-:Y:S01]  /*a6a0*/  STS [R5+0x4214], R124 ;  /* 0x0042147c05007388 */ /* 0x0003e20000000800 */
[----:B------:R-:W-:Y:S01]  /*a6b0*/  FFMA.FTZ R43, R218, R41, R43 ;  /* 0x00000029da2b7223 */ /* 0x000fe2000001002b */
[----:B------:R-:W-:Y:S01]  /*a6c0*/  FMUL.FTZ R136, R16, R134 ;  /* 0x0000008610887220 */ /* 0x000fe20000410000 */
[----:B------:R-:W-:Y:S01]  /*a6d0*/  FMUL.FTZ R17, R108, R160 ;  /* 0x000000a06c117220 */ /* 0x000fe20000410000 */
[----:B------:R2:W-:Y:S01]  /*a6e0*/  STS [R5+0x4218], R126 ;  /* 0x0042187e05007388 */ /* 0x0005e20000000800 */
[----:B------:R-:W-:Y:S01]  /*a6f0*/  FFMA.FTZ R20, R49, -R20, R205 ;  /* 0x8000001431147223 */ /* 0x000fe200000100cd */
[----:B0-----:R-:W-:Y:S01]  /*a700*/  FMUL.FTZ R122, R14, R132 ;  /* 0x000000840e7a7220 */ /* 0x001fe20000410000 */
[----:B------:R-:W-:Y:S01]  /*a710*/  FMUL.FTZ R19, R109, R155 ;  /* 0x0000009b6d137220 */ /* 0x000fe20000410000 */
[----:B------:R0:W-:Y:S01]  /*a720*/  STS [R5+0x421c], R128 ;  /* 0x00421c8005007388 */ /* 0x0001e20000000800 */
[----:B------:R-:W-:Y:S01]  /*a730*/  FADD.FTZ R6, R6, R43 ;  /* 0x0000002b06067221 */ /* 0x000fe20000010000 */
[----:B-1----:R-:W-:Y:S01]  /*a740*/  FMUL.FTZ R124, R112, R123 ;  /* 0x0000007b707c7220 */ /* 0x002fe20000410000 */
[----:B------:R-:W-:Y:S01]  /*a750*/  FMUL.FTZ R123, R15, R127 ;  /* 0x0000007f0f7b7220 */ /* 0x000fe20000410000 */
[----:B------:R1:W-:Y:S01]  /*a760*/  STS [R5+0x4220], R130 ;  /* 0x0042208205007388 */ /* 0x0003e20000000800 */
[-C--:B------:R-:W-:Y:S01]  /*a770*/  FFMA.FTZ R41, R215, R120.reuse, R122 ;  /* 0x00000078d7297223 */ /* 0x080fe2000001007a */
[-C--:B--2---:R-:W-:Y:S01]  /*a780*/  FMUL.FTZ R126, R14, R120.reuse ;  /* 0x000000780e7e7220 */ /* 0x084fe20000410000 */
[-C--:B------:R-:W-:Y:S01]  /*a790*/  FFMA.FTZ R122, R214, R125.reuse, R123 ;  /* 0x0000007dd67a7223 */ /* 0x080fe2000001007b */
[-C--:B------:R-:W-:Y:S01]  /*a7a0*/  FMUL.FTZ R123, R15, R125.reuse ;  /* 0x0000007d0f7b7220 */ /* 0x080fe20000410000 */
[----:B------:R2:W-:Y:S01]  /*a7b0*/  STS [R5+0x4224], R124 ;  /* 0x0042247c05007388 */ /* 0x0005e20000000800 */
[----:B0-----:R-:W-:Y:S01]  /*a7c0*/  FMUL.FTZ R128, R113, R120 ;  /* 0x0000007871807220 */ /* 0x001fe20000410000 */
[----:B------:R-:W-:Y:S01]  /*a7d0*/  FFMA.FTZ R120, R215, R132, -R126 ;  /* 0x00000084d7787223 */ /* 0x000fe2000001087e */
[----:B------:R-:W-:Y:S01]  /*a7e0*/  FMUL.FTZ R126, R114, R125 ;  /* 0x0000007d727e7220 */ /* 0x000fe20000410000 */
[----:B------:R-:W-:Y:S01]  /*a7f0*/  FFMA.FTZ R123, R214, R127, -R123 ;  /* 0x0000007fd67b7223 */ /* 0x000fe2000001087b */
[----:B-1----:R-:W-:Y:S01]  /*a800*/  FMUL.FTZ R130, R228, R161 ;  /* 0x000000a1e4827220 */ /* 0x002fe20000410000 */
[----:B------:R0:W-:Y:S01]  /*a810*/  STS [R5+0x4228], R128 ;  /* 0x0042288005007388 */ /* 0x0001e20000000800 */
[-C--:B------:R-:W-:Y:S01]  /*a820*/  FFMA.FTZ R210, R52, -R17.reuse, R210 ;  /* 0x8000001134d27223 */ /* 0x080fe200000100d2 */
[----:B------:R-:W-:Y:S01]  /*a830*/  FFMA.FTZ R17, R53, -R17, R209 ;  /* 0x8000001135117223 */ /* 0x000fe200000100d1 */
[-C--:B------:R-:W-:Y:S01]  /*a840*/  FMUL.FTZ R125, R16, R130.reuse ;  /* 0x00000082107d7220 */ /* 0x080fe20000410000 */
[-C--:B--2---:R-:W-:Y:S01]  /*a850*/  FFMA.FTZ R124, R211, R130.reuse, R136 ;  /* 0x00000082d37c7223 */ /* 0x084fe20000010088 */
[----:B------:R-:W-:Y:S01]  /*a860*/  FMUL.FTZ R130, R115, R130 ;  /* 0x0000008273827220 */ /* 0x000fe20000410000 */
[----:B------:R-:W-:Y:S01]  /*a870*/  FMUL.FTZ R23, R105, R151 ;  /* 0x0000009769177220 */ /* 0x000fe20000410000 */
[----:B------:R-:W-:Y:S01]  /*a880*/  FFMA.FTZ R125, R211, R134, -R125 ;  /* 0x00000086d37d7223 */ /* 0x000fe2000001087d */
[----:B------:R-:W-:Y:S01]  /*a890*/  FMUL.FTZ R131, R182, R160 ;  /* 0x000000a0b6837220 */ /* 0x000fe20000410000 */
[----:B------:R-:W-:Y:S01]  /*a8a0*/  FMUL.FTZ R132, R113, R132 ;  /* 0x0000008471847220 */ /* 0x000fe20000410000 */
[----:B0-----:R-:W-:Y:S01]  /*a8b0*/  FMUL.FTZ R128, R114, R127 ;  /* 0x0000007f72807220 */ /* 0x001fe20000410000 */
[----:B------:R-:W-:Y:S01]  /*a8c0*/  FMUL.FTZ R127, R20, R135 ;  /* 0x00000087147f7220 */ /* 0x000fe20000410000 */
[----:B------:R-:W-:Y:S01]  /*a8d0*/  FMUL.FTZ R134, R115, R134 ;  /* 0x0000008673867220 */ /* 0x000fe20000410000 */
[-C--:B------:R-:W-:Y:S01]  /*a8e0*/  FFMA.FTZ R207, R54, -R19.reuse, R207 ;  /* 0x8000001336cf7223 */ /* 0x080fe200000100cf */
[----:B------:R0:W-:Y:S01]  /*a8f0*/  STS [R5+0x4230], R126 ;  /* 0x0042307e05007388 */ /* 0x0001e20000000800 */
[----:B------:R-:W-:Y:S01]  /*a900*/  FADD.FTZ R41, R6, R41 ;  /* 0x0000002906297221 */ /* 0x000fe20000010000 */
[----:B------:R-:W-:Y:S01]  /*a910*/  FFMA.FTZ R19, R55, -R19, R208 ;  /* 0x8000001337137223 */ /* 0x000fe200000100d0 */
[----:B------:R-:W-:Y:S01]  /*a920*/  FMUL.FTZ R129, R9, R160 ;  /* 0x000000a009817220 */ /* 0x000fe20000410000 */
[----:B------:R-:W-:Y:S01]  /*a930*/  FMUL.FTZ R136, R8, R155 ;  /* 0x0000009b08887220 */ /* 0x000fe20000410000 */
[----:B------:R-:W-:Y:S01]  /*a940*/  FADD.FTZ R121, R40, R121 ;  /* 0x0000007928797221 */ /* 0x000fe20000010000 */
[-C--:B------:R-:W-:Y:S01]  /*a950*/  FFMA.FTZ R200, R46, -R23.reuse, R200 ;  /* 0x800000172ec87223 */ /* 0x080fe200000100c8 */
[----:B------:R1:W-:Y:S01]  /*a960*/  STS [R5+0x4238], R130 ;  /* 0x0042388205007388 */ /* 0x0003e20000000800 */
[----:B------:R-:W-:Y:S01]  /*a970*/  FFMA.FTZ R23, R47, -R23, R199 ;  /* 0x800000172f177223 */ /* 0x000fe200000100c7 */
[----:B------:R-:W-:Y:S01]  /*a980*/  FMUL.FTZ R6, R172, R151 ;  /* 0x00000097ac067220 */ /* 0x000fe20000410000 */
[----:B0-----:R-:W-:Y:S01]  /*a990*/  FFMA.FTZ R126, R206, R133, R127 ;  /* 0x00000085ce7e7223 */ /* 0x001fe2000001007f */
[----:B------:R-:W-:Y:S01]  /*a9a0*/  FMUL.FTZ R127, R17, R131 ;  /* 0x00000083117f7220 */ /* 0x000fe20000410000 */
[----:B------:R-:W-:Y:S01]  /*a9b0*/  FMUL.FTZ R21, R111, R153 ;  /* 0x000000996f157220 */ /* 0x000fe20000410000 */
[----:B------:R0:W-:Y:S01]  /*a9c0*/  STS [R5+0x422c], R132 ;  /* 0x00422c8405007388 */ /* 0x0001e20000000800 */
[----:B------:R-:W-:Y:S01]  /*a9d0*/  FADD.FTZ R41, R41, R122 ;  /* 0x0000007a29297221 */ /* 0x000fe20000010000 */
[----:B------:R-:W-:Y:S01]  /*a9e0*/  FADD.FTZ R120, R121, R120 ;  /* 0x0000007879787221 */ /* 0x000fe20000010000 */
[----:B------:R-:W-:Y:S01]  /*a9f0*/  FMUL.FTZ R40, R4, R151 ;  /* 0x0000009704287220 */ /* 0x000fe20000410000 */
[----:B-1----:R-:W-:Y:S01]  /*aa00*/  FMUL.FTZ R130, R193, R155 ;  /* 0x0000009bc1827220 */ /* 0x002fe20000410000 */
[----:B------:R1:W-:Y:S01]  /*aa10*/  STS [R5+0x423c], R134 ;  /* 0x00423c8605007388 */ /* 0x0003e20000000800 */
[----:B------:R-:W-:Y:S01]  /*aa20*/  FMUL.FTZ R121, R23, R6 ;  /* 0x0000000617797220 */ /* 0x000fe20000410000 */
[----:B------:R-:W-:Y:S01]  /*aa30*/  FFMA.FTZ R203, R50, -R21, R203 ;  /* 0x8000001532cb7223 */ /* 0x000fe200000100cb */
[----:B------:R-:W-:Y:S01]  /*aa40*/  FMUL.FTZ R138, R19, R130 ;  /* 0x00000082138a7220 */ /* 0x000fe20000410000 */
[----:B------:R2:W-:Y:S01]  /*aa50*/  STS [R5+0x4234], R128 ;  /* 0x0042348005007388 */ /* 0x0005e20000000800 */
[----:B0-----:R-:W-:Y:S01]  /*aa60*/  FMUL.FTZ R132, R108, R129 ;  /* 0x000000816c847220 */ /* 0x001fe20000410000 */
[----:B------:R-:W-:Y:S01]  /*aa70*/  FMUL.FTZ R137, R20, R133 ;  /* 0x0000008514897220 */ /* 0x000fe20000410000 */
[----:B------:R-:W-:Y:S01]  /*aa80*/  FADD.FTZ R41, R41, R124 ;  /* 0x0000007c29297221 */ /* 0x000fe20000010000 */
[----:B------:R-:W-:Y:S01]  /*aa90*/  FFMA.FTZ R21, R51, -R21, R204 ;  /* 0x8000001533157223 */ /* 0x000fe200000100cc */
[----:B------:R-:W-:Y:S01]  /*aaa0*/  FADD.FTZ R120, R120, R123 ;  /* 0x0000007b78787221 */ /* 0x000fe20000010000 */
[----:B-1----:R-:W-:Y:S01]  /*aab0*/  FMUL.FTZ R134, R19, R136 ;  /* 0x0000008813867220 */ /* 0x002fe20000410000 */
[----:B------:R0:W-:Y:S01]  /*aac0*/  STS [R5+0x4240], R132 ;  /* 0x0042408405007388 */ /* 0x0001e20000000800 */
[-C--:B------:R-:W-:Y:S01]  /*aad0*/  FMUL.FTZ R43, R23, R40.reuse ;  /* 0x00000028172b7220 */ /* 0x080fe20000410000 */
[----:B------:R-:W-:Y:S01]  /*aae0*/  FFMA.FTZ R194, R200, R40, -R121 ;  /* 0x00000028c8c27223 */ /* 0x000fe20000010879 */
[CC--:B--2---:R-:W-:Y:S01]  /*aaf0*/  FFMA.FTZ R128, R210.reuse, R129.reuse, R127 ;  /* 0x00000081d2807223 */ /* 0x0c4fe2000001007f */
[----:B------:R-:W-:Y:S01]  /*ab00*/  FMUL.FTZ R129, R17, R129 ;  /* 0x0000008111817220 */ /* 0x000fe20000410000 */
[-C--:B------:R-:W-:Y:S01]  /*ab10*/  FFMA.FTZ R127, R207, R130.reuse, R134 ;  /* 0x00000082cf7f7223 */ /* 0x080fe20000010086 */
[----:B------:R-:W-:Y:S01]  /*ab20*/  FMUL.FTZ R134, R109, R130 ;  /* 0x000000826d867220 */ /* 0x000fe20000410000 */
[-C--:B------:R-:W-:Y:S01]  /*ab30*/  FFMA.FTZ R130, R207, R136.reuse, -R138 ;  /* 0x00000088cf827223 */ /* 0x080fe2000001088a */
[-C--:B------:R-:W-:Y:S01]  /*ab40*/  FFMA.FTZ R133, R210, R131.reuse, -R129 ;  /* 0x00000083d2857223 */ /* 0x080fe20000010881 */
[----:B------:R-:W-:Y:S01]  /*ab50*/  FMUL.FTZ R136, R109, R136 ;  /* 0x000000886d887220 */ /* 0x000fe20000410000 */
[----:B0-----:R-:W-:Y:S01]  /*ab60*/  FMUL.FTZ R132, R108, R131 ;  /* 0x000000836c847220 */ /* 0x001fe20000410000 */
[-C--:B------:R-:W-:Y:S01]  /*ab70*/  FFMA.FTZ R129, R206, R135.reuse, -R137 ;  /* 0x00000087ce817223 */ /* 0x080fe20000010889 */
[----:B------:R-:W-:Y:S01]  /*ab80*/  FMUL.FTZ R138, R110, R135 ;  /* 0x000000876e8a7220 */ /* 0x000fe20000410000 */
[----:B------:R-:W-:Y:S01]  /*ab90*/  FMUL.FTZ R122, R105, R6 ;  /* 0x00000006697a7220 */ /* 0x000fe20000410000 */
[----:B------:R-:W-:Y:S01]  /*aba0*/  FADD.FTZ R128, R41, R128 ;  /* 0x0000008029807221 */ /* 0x000fe20000010000 */
[----:B------:R-:W-:Y:S01]  /*abb0*/  FMUL.FTZ R40, R105, R40 ;  /* 0x0000002869287220 */ /* 0x000fe20000410000 */
[----:B------:R-:W-:Y:S01]  /*abc0*/  FFMA.FTZ R217, R143, -R217, R220 ;  /* 0x800000d98fd97223 */ /* 0x000fe200000100dc */
[C---:B------:R-:W-:Y:S01]  /*abd0*/  FMUL.FTZ R176, R21.reuse, R170 ;  /* 0x000000aa15b07220 */ /* 0x040fe20000410000 */
[----:B------:R-:W-:Y:S01]  /*abe0*/  FMUL.FTZ R137, R21, R166 ;  /* 0x000000a615897220 */ /* 0x000fe20000410000 */
[----:B------:R-:W-:Y:S01]  /*abf0*/  FADD.FTZ R120, R120, R125 ;  /* 0x0000007d78787221 */ /* 0x000fe20000010000 */
[-C--:B------:R-:W-:Y:S01]  /*ac00*/  FMUL.FTZ R196, R191, R149.reuse ;  /* 0x00000095bfc47220 */ /* 0x080fe20000410000 */
[----:B------:R-:W-:Y:S01]  /*ac10*/  FMUL.FTZ R192, R192, R149 ;  /* 0x00000095c0c07220 */ /* 0x000fe20000410000 */
[----:B------:R0:W-:Y:S01]  /*ac20*/  STS [R5+0x4244], R132 ;  /* 0x0042448405007388 */ /* 0x0001e20000000800 */
[----:B------:R-:W-:Y:S01]  /*ac30*/  FADD.FTZ R127, R128, R127 ;  /* 0x0000007f807f7221 */ /* 0x000fe20000010000 */
[----:B------:R-:W-:Y:S01]  /*ac40*/  FFMA.FTZ R216, R142, -R216, R217 ;  /* 0x800000d88ed87223 */ /* 0x000fe200000100d9 */
[----:B------:R-:W-:Y:S01]  /*ac50*/  FFMA.FTZ R135, R203, R166, R176 ;  /* 0x000000a6cb877223 */ /* 0x000fe200000100b0 */
[----:B------:R1:W-:Y:S01]  /*ac60*/  STS [R5+0x424c], R136 ;  /* 0x00424c8805007388 */ /* 0x0003e20000000800 */
[----:B------:R-:W-:Y:S01]  /*ac70*/  FFMA.FTZ R43, R200, R6, R43 ;  /* 0x00000006c82b7223 */ /* 0x000fe2000001002b */
[----:B------:R-:W-:Y:S01]  /*ac80*/  FADD.FTZ R133, R120, R133 ;  /* 0x0000008578857221 */ /* 0x000fe20000010000 */
[----:B------:R-:W-:Y:S01]  /*ac90*/  FMUL.FTZ R131, R22, R147 ;  /* 0x0000009316837220 */ /* 0x000fe20000410000 */
[----:B------:R2:W-:Y:S01]  /*aca0*/  STS [R5+0x4254], R138 ;  /* 0x0042548a05007388 */ /* 0x0005e20000000800 */
[----:B------:R-:W-:Y:S01]  /*acb0*/  FMUL.FTZ R166, R111, R166 ;  /* 0x000000a66fa67220 */ /* 0x000fe20000410000 */
[-C--:B0-----:R-:W-:Y:S01]  /*acc0*/  FFMA.FTZ R132, R203, R170.reuse, -R137 ;  /* 0x000000aacb847223 */ /* 0x081fe20000010889 */
[----:B------:R-:W-:Y:S01]  /*acd0*/  FMUL.FTZ R170, R111, R170 ;  /* 0x000000aa6faa7220 */ /* 0x000fe20000410000 */
[----:B------:R0:W-:Y:S01]  /*ace0*/  STS [R5+0x4268], R122 ;  /* 0x0042687a05007388 */ /* 0x0001e20000000800 */
[----:B------:R-:W-:Y:S01]  /*acf0*/  FMUL.FTZ R6, R106, R171 ;  /* 0x000000ab6a067220 */ /* 0x000fe20000410000 */
[----:B-1----:R-:W-:Y:S01]  /*ad00*/  FMUL.FTZ R136, R104, R139 ;  /* 0x0000008b68887220 */ /* 0x002fe20000410000 */
[----:B------:R-:W-:Y:S01]  /*ad10*/  FMUL.FTZ R120, R106, R7 ;  /* 0x000000076a787220 */ /* 0x000fe20000410000 */
[----:B------:R1:W-:Y:S01]  /*ad20*/  STS [R5+0x426c], R40 ;  /* 0x00426c2805007388 */ /* 0x0003e20000000800 */
[----:B------:R-:W-:Y:S01]  /*ad30*/  FMUL.FTZ R7, R172, UR56 ;  /* 0x00000038ac077c20 */ /* 0x000fe20008410000 */
[----:B--2---:R-:W-:Y:S01]  /*ad40*/  FMUL.FTZ R138, R104, R147 ;  /* 0x00000093688a7220 */ /* 0x004fe20000410000 */
[----:B------:R-:W-:Y:S01]  /*ad50*/  FADD.FTZ R126, R127, R126 ;  /* 0x0000007e7f7e7221 */ /* 0x000fe20000010000 */
[----:B------:R-:W-:Y:S01]  /*ad60*/  FFMA.FTZ R213, R141, -R213, R216 ;  /* 0x800000d58dd57223 */ /* 0x000fe200000100d8 */
[-C--:B------:R-:W-:Y:S01]  /*ad70*/  FMUL.FTZ R167, R22, R139.reuse ;  /* 0x0000008b16a77220 */ /* 0x080fe20000410000 */
[----:B0-----:R-:W-:Y:S01]  /*ad80*/  FMUL.FTZ R122, R107, R192 ;  /* 0x000000c06b7a7220 */ /* 0x001fe20000410000 */
[----:B------:R-:W-:Y:S01]  /*ad90*/  FFMA.FTZ R131, R202, R139, R131 ;  /* 0x0000008bca837223 */ /* 0x000fe20000010083 */
[----:B------:R0:W-:Y:S01]  /*ada0*/  STS [R5+0x4248], R134 ;  /* 0x0042488605007388 */ /* 0x0001e20000000800 */
[----:B------:R-:W-:Y:S01]  /*adb0*/  FMUL.FTZ R137, R47, R4 ;  /* 0x000000042f897220 */ /* 0x000fe20000410000 */
[----:B-1----:R-:W-:Y:S01]  /*adc0*/  FMUL.FTZ R40, R107, R196 ;  /* 0x000000c46b287220 */ /* 0x002fe20000410000 */
[C---:B------:R-:W-:Y:S01]  /*add0*/  FFMA.FTZ R176, R4.reuse, UR55, -R7 ;  /* 0x0000003704b07c23 */ /* 0x040fe20008010807 */
[----:B------:R-:W-:Y:S01]  /*ade0*/  STS [R5+0x4250], R146 ;  /* 0x0042509205007388 */ /* 0x000fe20000000800 */
[----:B------:R-:W-:Y:S01]  /*adf0*/  FMUL.FTZ R139, R4, UR56 ;  /* 0x00000038048b7c20 */ /* 0x000fe20008410000 */
[----:B------:R-:W-:Y:S01]  /*ae00*/  FADD.FTZ R126, R126, R135 ;  /* 0x000000877e7e7221 */ /* 0x000fe20000010000 */
[----:B------:R-:W-:Y:S01]  /*ae10*/  FMUL.FTZ R4, R178, UR56 ;  /* 0x00000038b2047c20 */ /* 0x000fe20008410000 */
[----:B------:R-:W-:Y:S01]  /*ae20*/  STS [R5+0x4258], R166 ;  /* 0x004258a605007388 */ /* 0x000fe20000000800 */
[----:B------:R-:W-:Y:S01]  /*ae30*/  FFMA.FTZ R212, R140, -R212, R213 ;  /* 0x800000d48cd47223 */ /* 0x000fe200000100d5 */
[----:B------:R-:W-:Y:S01]  /*ae40*/  FADD.FTZ R126, R126, R131 ;  /* 0x000000837e7e7221 */ /* 0x000fe20000010000 */
[----:B------:R-:W-:Y:S01]  /*ae50*/  FFMA.FTZ R135, R173, UR55, R4 ;  /* 0x00000037ad877c23 */ /* 0x000fe20008010004 */
[----:B------:R1:W-:Y:S01]  /*ae60*/  STS [R5+0x425c], R170 ;  /* 0x00425caa05007388 */ /* 0x0003e20000000800 */
[----:B------:R-:W-:Y:S01]  /*ae70*/  FFMA.FTZ R209, R39, -R209, R212 ;  /* 0x800000d127d17223 */ /* 0x000fe200000100d4 */
[----:B------:R-:W-:Y:S01]  /*ae80*/  FMUL.FTZ R4, R180, UR56 ;  /* 0x00000038b4047c20 */ /* 0x000fe20008410000 */
[----:B------:R-:W-:Y:S01]  /*ae90*/  FADD.FTZ R130, R133, R130 ;  /* 0x0000008285827221 */ /* 0x000fe20000010000 */
[----:B------:R-:W-:Y:S01]  /*aea0*/  STS [R5+0x4260], R136 ;  /* 0x0042608805007388 */ /* 0x000fe20000000800 */
[----:B------:R-:W-:Y:S01]  /*aeb0*/  FADD.FTZ R171, R126, R43 ;  /* 0x0000002b7eab7221 */ /* 0x000fe20000010000 */
[----:B------:R-:W-:Y:S01]  /*aec0*/  FFMA.FTZ R208, R38, -R208, R209 ;  /* 0x800000d026d07223 */ /* 0x000fe200000100d1 */
[----:B0-----:R-:W-:Y:S01]  /*aed0*/  FFMA.FTZ R134, R202, R147, -R167 ;  /* 0x00000093ca867223 */ /* 0x001fe200000108a7 */
[----:B------:R-:W-:Y:S01]  /*aee0*/  STS [R5+0x4264], R138 ;  /* 0x0042648a05007388 */ /* 0x000fe20000000800 */
[----:B------:R-:W-:Y:S01]  /*aef0*/  FFMA.FTZ R121, R175, UR55, R4 ;  /* 0x00000037af797c23 */ /* 0x000fe20008010004 */
[----:B------:R-:W-:Y:S01]  /*af00*/  FADD.FTZ R129, R130, R129 ;  /* 0x0000008182817221 */ /* 0x000fe20000010000 */
[----:B------:R-:W-:Y:S01]  /*af10*/  FMUL.FTZ R7, R174, UR56 ;  /* 0x00000038ae077c20 */ /* 0x000fe20008410000 */
[----:B------:R0:W-:Y:S01]  /*af20*/  STS [R5+0x4270], R6 ;  /* 0x0042700605007388 */ /* 0x0001e20000000800 */
[----:B------:R-:W-:Y:S01]  /*af30*/  FMUL.FTZ R4, R182, UR56 ;  /* 0x00000038b6047c20 */ /* 0x000fe20008410000 */
[----:B------:R-:W-:Y:S01]  /*af40*/  FFMA.FTZ R205, R37, -R205, R208 ;  /* 0x800000cd25cd7223 */ /* 0x000fe200000100d0 */
[----:B------:R-:W-:Y:S01]  /*af50*/  FADD.FTZ R129, R129, R132 ;  /* 0x0000008481817221 */ /* 0x000fe20000010000 */
[----:B------:R-:W-:Y:S01]  /*af60*/  STS [R5+0x4274], R120 ;  /* 0x0042747805007388 */ /* 0x000fe20000000800 */
[----:B-1----:R-:W-:Y:S01]  /*af70*/  FFMA.FTZ R170, R2, UR55, -R7 ;  /* 0x0000003702aa7c23 */ /* 0x002fe20008010807 */
[----:B------:R-:W-:Y:S01]  /*af80*/  FFMA.FTZ R123, R9, UR55, R4 ;  /* 0x00000037097b7c23 */ /* 0x000fe20008010004 */
[----:B------:R-:W-:Y:S01]  /*af90*/  FMUL.FTZ R7, R193, UR56 ;  /* 0x00000038c1077c20 */ /* 0x000fe20008410000 */
[----:B------:R-:W-:Y:S01]  /*afa0*/  STS [R5+0x4278], R40 ;  /* 0x0042782805007388 */ /* 0x000fe20000000800 */
[----:B------:R-:W-:Y:S01]  /*afb0*/  FMUL.FTZ R4, R184, UR56 ;  /* 0x00000038b8047c20 */ /* 0x000fe20008410000 */
[----:B0-----:R-:W-:Y:S01]  /*afc0*/  MOV R6, UR44 ;  /* 0x0000002c00067c02 */ /* 0x001fe20008000f00 */
[----:B------:R-:W-:Y:S01]  /*afd0*/  FFMA.FTZ R204, R36, -R204, R205 ;  /* 0x800000cc24cc7223 */ /* 0x000fe200000100cd */
[----:B------:R0:W-:Y:S01]  /*afe0*/  STS [R5+0x427c], R122 ;  /* 0x00427c7a05007388 */ /* 0x0001e20000000800 */
[----:B------:R-:W-:Y:S01]  /*aff0*/  FADD.FTZ R129, R129, R134 ;  /* 0x0000008681817221 */ /* 0x000fe20000010000 */
[----:B------:R-:W-:Y:S01]  /*b000*/  LEA R167, R6, -R169, 0x1 ;  /* 0x800000a906a77211 */ /* 0x000fe200078e08ff */
[----:B------:R-:W-:Y:S01]  /*b010*/  FFMA.FTZ R127, R229, UR55, R4 ;  /* 0x00000037e57f7c23 */ /* 0x000fe20008010004 */
[----:B------:R-:W-:Y:S01]  /*b020*/  FMUL.FTZ R4, R186, UR56 ;  /* 0x00000038ba047c20 */ /* 0x000fe20008410000 */
[----:B------:R-:W-:Y:S01]  /*b030*/  FFMA.FTZ R204, R35, -R201, R204 ;  /* 0x800000c923cc7223 */ /* 0x000fe200000100cc */
[----:B------:R-:W-:Y:S01]  /*b040*/  ISETP.GE.AND P0, PT, R167, 0x1, PT ;  /* 0x00000001a700780c */ /* 0x000fe20003f06270 */
[----:B------:R-:W-:Y:S01]  /*b050*/  FADD.FTZ R194, R129, R194 ;  /* 0x000000c281c27221 */ /* 0x000fe20000010000 */
[----:B------:R-:W-:Y:S01]  /*b060*/  FFMA.FTZ R131, R231, UR55, R4 ;  /* 0x00000037e7837c23 */ /* 0x000fe20008010004 */
[----:B------:R-:W-:Y:S01]  /*b070*/  FFMA.FTZ R204, R34, -R199, R204 ;  /* 0x800000c722cc7223 */ /* 0x000fe200000100cc */
        /* <DEDUP_REMOVED lines=24> */
[----:B------:R-:W-:Y:S01]  /*b200*/  FFMA.FTZ R146, R234, UR55, R5 ;  /* 0x00000037ea927c23 */ /* 0x000fe20008010005 */
[----:B------:R-:W-:Y:S01]  /*b210*/  FMUL.FTZ R5, R237, UR56 ;  /* 0x00000038ed057c20 */ /* 0x000fe20008410000 */
[----:B------:R-:W-:Y:S01]  /*b220*/  FFMA.FTZ R195, R33, -R195, R204 ;  /* 0x800000c321c37223 */ /* 0x000fe200000100cc */
        /* <DEDUP_REMOVED lines=44> */
.L_x_5259:
[----:B------:R-:W-:Y:S05]  /*b4f0*/  BSYNC B0 ;  /* 0x0000000000007941 */ /* 0x000fea0003800000 */
.L_x_5258:
        /* <DEDUP_REMOVED lines=11> */
[C---:B------:R-:W-:Y:S01]  /*b5b0*/  FMUL.FTZ R198, R28.reuse, R192 ;  /* 0x000000c01cc67220 */ /* 0x040fe20000410000 */
[----:B------:R-:W-:Y:S01]  /*b5c0*/  UIADD3 UR45, UR55, UR45, URZ ;  /* 0x0000002d372d7290 */ /* 0x000fe2000fffe03f */
[-C--:B------:R-:W-:Y:S01]  /*b5d0*/  FMUL.FTZ R28, R28, R196.reuse ;  /* 0x000000c41c1c7220 */ /* 0x080fe20000410000 */
[----:B------:R-:W-:Y:S01]  /*b5e0*/  UIMAD UR46, UR12, UR21, UR46 ;  /* 0x000000150c2e72a4 */ /* 0x000fe2000f8e022e */
[C---:B------:R-:W-:Y:S01]  /*b5f0*/  FFMA.FTZ R196, R27.reuse, R196, R198 ;  /* 0x000000c41bc47223 */ /* 0x040fe200000100c6 */
[----:B------:R-:W-:Y:S01]  /*b600*/  UIMAD.WIDE.U32 UR44, UR12, UR20, UR44 ;  /* 0x000000140c2c72a5 */ /* 0x000fe2000f8e002c */
[----:B------:R-:W-:Y:S01]  /*b610*/  FFMA.FTZ R192, R27, R192, -R28 ;  /* 0x000000c01bc07223 */ /* 0x000fe2000001081c */
[----:B------:R-:W-:Y:S01]  /*b620*/  IADD3 R28, R169, 0x80, RZ ;  /* 0x00000080a91c7810 */ /* 0x000fe20007ffe0ff */
[----:B------:R-:W-:Y:S01]  /*b630*/  FADD.FTZ R171, R171, R30 ;  /* 0x0000001eabab7221 */ /* 0x000fe20000010000 */
[----:B------:R-:W-:Y:S01]  /*b640*/  UIADD3 UR46, UR46, UR45, URZ ;  /* 0x0000002d2e2e7290 */ /* 0x000fe2000fffe03f */
[----:B------:R-:W-:Y:S01]  /*b650*/  FADD.FTZ R27, R194, R31 ;  /* 0x0000001fc21b7221 */ /* 0x000fe20000010000 */
[----:B------:R-:W-:Y:S01]  /*b660*/  ULEA UR47, UP0, UR44, UR18, 0x3 ;  /* 0x000000122c2f7291 */ /* 0x000fe2000f80183f */
[----:B------:R-:W-:Y:S01]  /*b670*/  LEA.HI.SX32 R28, R28, R169, 0x1b ;  /* 0x000000a91c1c7211 */ /* 0x000fe200078fdaff */
[----:B------:R-:W-:Y:S01]  /*b680*/  UIADD3 UR45, UR6, -UR17, URZ ;  /* 0x80000011062d7290 */ /* 0x000fe2000fffe03f */
[C---:B------:R-:W-:Y:S01]  /*b690*/  IADD3 R30, R169.reuse, 0x180, RZ ;  /* 0x00000180a91e7810 */ /* 0x040fe20007ffe0ff */
[----:B------:R-:W-:Y:S01]  /*b6a0*/  ULEA.HI.X UR46, UR44, UR19, UR46, 0x3, UP0 ;  /* 0x000000132c2e7291 */ /* 0x000fe200080f1c2e */
[----:B------:R-:W-:Y:S01]  /*b6b0*/  BSSY B0, `(.L_x_5260) ;  /* 0x0000018000007945 */ /* 0x000fe20003800000 */
[----:B------:R-:W-:Y:S01]  /*b6c0*/  UIMAD UR44, UR45, -0x1000, URZ ;  /* 0xfffff0002d2c78a4 */ /* 0x000fe2000f8e023f */
[----:B------:R-:W-:Y:S01]  /*b6d0*/  LEA R6, P0, R169, UR47, 0x2 ;  /* 0x0000002fa9067c11 */ /* 0x000fe2000f8010ff */
[----:B------:R-:W-:Y:S01]  /*b6e0*/  USHF.L.U64.HI UR45, UR8, 0x2, UR9 ;  /* 0x00000002082d7899 */ /* 0x000fe20008010209 */
[----:B------:R-:W-:Y:S01]  /*b6f0*/  ISETP.GE.AND P1, PT, R167, 0x101, PT ;  /* 0x00000101a700780c */ /* 0x000fe20003f26270 */
[----:B------:R-:W-:Y:S01]  /*b700*/  FADD.FTZ R27, R27, R192 ;  /* 0x000000c01b1b7221 */ /* 0x000fe20000010000 */
[----:B------:R-:W-:-:S02]  /*b710*/  LEA.HI.X R7, R169, UR46, RZ, 0x2, P0 ;  /* 0x0000002ea9077c11 */ /* 0x000fc400080f14ff */
[----:B------:R-:W-:Y:S01]  /*b720*/  MOV R177, UR44 ;  /* 0x0000002c00b17c02 */ /* 0x000fe20008000f00 */
[----:B------:R-:W-:Y:S01]  /*b730*/  USHF.L.U32 UR44, UR8, 0x2, URZ ;  /* 0x00000002082c7899 */ /* 0x000fe2000800063f */
[----:B-1----:R-:W-:Y:S01]  /*b740*/  IMAD R198, R4, UR45, RZ ;  /* 0x0000002d04c67c24 */ /* 0x002fe2000f8e02ff */
[----:B------:R-:W-:Y:S02]  /*b750*/  ISETP.GE.AND P0, PT, R167, 0x81, PT ;  /* 0x00000081a700780c */ /* 0x000fe40003f06270 */
[----:B------:R-:W-:Y:S01]  /*b760*/  IMAD.WIDE R6, R177, 0x4, R6 ;  /* 0x00000004b1067825 */ /* 0x000fe200078e0206 */
[----:B------:R-:W-:Y:S02]  /*b770*/  ISETP.GE.AND P2, PT, R167, 0x181, PT ;  /* 0x00000181a700780c */ /* 0x000fe40003f46270 */
[----:B------:R-:W-:Y:S01]  /*b780*/  LEA.HI.SX32 R30, R30, R169, 0x1b ;  /* 0x000000a91e1e7211 */ /* 0x000fe200078fdaff */
[----:B------:R-:W-:Y:S02]  /*b790*/  IMAD R5, R5, UR44, R198 ;  /* 0x0000002c05057c24 */ /* 0x000fe4000f8e02c6 */
[----:B------:R-:W-:Y:S01]  /*b7a0*/  IMAD.WIDE.U32 R6, R4, UR44, R6 ;  /* 0x0000002c04067c25 */ /* 0x000fe2000f8e0006 */
[----:B------:R-:W-:-:S04]  /*b7b0*/  IADD3 R4, R169, 0x100, RZ ;  /* 0x00000100a9047810 */ /* 0x000fc80007ffe0ff */
[----:B------:R-:W-:Y:S02]  /*b7c0*/  IADD3 R7, R7, R5, RZ ;  /* 0x0000000507077210 */ /* 0x000fe40007ffe0ff */
[----:B------:R-:W-:Y:S02]  /*b7d0*/  LEA R5, R28, R165, 0x2 ;  /* 0x000000a51c057211 */ /* 0x000fe400078e10ff */
[----:B------:R-:W-:-:S04]  /*b7e0*/  LEA.HI.SX32 R4, R4, R169, 0x1b ;  /* 0x000000a904047211 */ /* 0x000fc800078fdaff */
[----:B------:R-:W0:Y:S01]  /*b7f0*/  LDS R5, [R5+0x4400] ;  /* 0x0044000005057984 */ /* 0x000e220000000800 */
[----:B------:R-:W-:Y:S01]  /*b800*/  LEA R4, R4, R165, 0x2 ;  /* 0x000000a504047211 */ /* 0x000fe200078e10ff */
[----:B------:R-:W-:Y:S06]  /*b810*/  @!P0 BRA `(.L_x_5261) ;  /* 0x0000000000048947 */ /* 0x000fec0003800000 */
[----:B0-----:R1:W-:Y:S02]  /*b820*/  REDG.E.ADD.F32.FTZ.RN.STRONG.GPU desc[UR30][R6.64+-0x3e00], R5 ;  /* 0xffc20005060079a6 */ /* 0x0013e4000c10f39e */
.L_x_5261:
[----:B------:R-:W-:Y:S05]  /*b830*/  BSYNC B0 ;  /* 0x0000000000007941 */ /* 0x000fea0003800000 */
.L_x_5260:
[----:B01----:R0:W1:Y:S01]  /*b840*/  LDS R5, [R4+0x4600] ;  /* 0x0046000004057984 */ /* 0x0030620000000800 */
[----:B------:R-:W-:Y:S01]  /*b850*/  BSSY B0, `(.L_x_5262) ;  /* 0x0000004000007945 */ /* 0x000fe20003800000 */
[----:B------:R-:W-:-:S03]  /*b860*/  LEA R30, R30, R165, 0x2 ;  /* 0x000000a51e1e7211 */ /* 0x000fc600078e10ff */
[----:B------:R-:W-:Y:S05]  /*b870*/  @!P1 BRA `(.L_x_5263) ;  /* 0x0000000000049947 */ /* 0x000fea0003800000 */
[----:B-1----:R2:W-:Y:S02]  /*b880*/  REDG.E.ADD.F32.FTZ.RN.STRONG.GPU desc[UR30][R6.64+-0x3c00], R5 ;  /* 0xffc40005060079a6 */ /* 0x0025e4000c10f39e */
.L_x_5263:
[----:B------:R-:W-:Y:S05]  /*b890*/  BSYNC B0 ;  /* 0x0000000000007941 */ /* 0x000fea0003800000 */
.L_x_5262:
[----:B-12---:R1:W2:Y:S01]  /*b8a0*/  LDS R5, [R30+0x4800] ;  /* 0x004800001e057984 */ /* 0x0062a20000000800 */
[----:B------:R-:W-:Y:S01]  /*b8b0*/  BSSY B0, `(.L_x_5264) ;  /* 0x0000005000007945 */ /* 0x000fe20003800000 */
[C---:B0-----:R-:W-:Y:S02]  /*b8c0*/  IADD3 R4, R169.reuse, 0x200, RZ ;  /* 0x00000200a9047810 */ /* 0x041fe40007ffe0ff */
[----:B------:R-:W-:Y:S01]  /*b8d0*/  IADD3 R28, R169, 0x280, RZ ;  /* 0x00000280a91c7810 */ /* 0x000fe20007ffe0ff */
[----:B------:R-:W-:Y:S06]  /*b8e0*/  @!P2 BRA `(.L_x_5265) ;  /* 0x000000000004a947 */ /* 0x000fec0003800000 */
[----:B--2---:R0:W-:Y:S02]  /*b8f0*/  REDG.E.ADD.F32.FTZ.RN.STRONG.GPU desc[UR30][R6.64+-0x3a00], R5 ;  /* 0xffc60005060079a6 */ /* 0x0041e4000c10f39e */
.L_x_5265:
[----:B------:R-:W-:Y:S05]  /*b900*/  BSYNC B0 ;  /* 0x0000000000007941 */ /* 0x000fea0003800000 */
.L_x_5264:
        /* <DEDUP_REMOVED lines=18> */
.L_x_5267:
[----:B------:R-:W-:Y:S05]  /*ba30*/  BSYNC B0 ;  /* 0x0000000000007941 */ /* 0x000fea0003800000 */
.L_x_5266:
[----:B01----:R0:W1:Y:S01]  /*ba40*/  LDS R5, [R28+0x4c00] ;  /* 0x004c00001c057984 */ /* 0x0030620000000800 */
[----:B------:R-:W-:Y:S01]  /*ba50*/  BSSY B0, `(.L_x_5268) ;  /* 0x0000006000007945 */ /* 0x000fe20003800000 */
[----:B------:R-:W-:Y:S02]  /*ba60*/  IADD3 R4, R169, 0x400, RZ ;  /* 0x00000400a9047810 */ /* 0x000fe40007ffe0ff */
[----:B------:R-:W-:Y:S02]  /*ba70*/  LEA.HI.SX32 R192, R192, R169, 0x1b ;  /* 0x000000a9c0c07211 */ /* 0x000fe400078fdaff */
[----:B------:R-:W-:Y:S01]  /*ba80*/  LEA R30, R30, R165, 0x2 ;  /* 0x000000a51e1e7211 */ /* 0x000fe200078e10ff */
[----:B------:R-:W-:Y:S06]  /*ba90*/  @!P0 BRA `(.L_x_5269) ;  /* 0x0000000000048947 */ /* 0x000fec0003800000 */
[----:B-1----:R2:W-:Y:S02]  /*baa0*/  REDG.E.ADD.F32.FTZ.RN.STRONG.GPU desc[UR30][R6.64+-0x3600], R5 ;  /* 0xffca0005060079a6 */ /* 0x0025e4000c10f39e */
.L_x_5269:
[----:B------:R-:W-:Y:S05]  /*bab0*/  BSYNC B0 ;  /* 0x0000000000007941 */ /* 0x000fea0003800000 */
.L_x_5268:
[----:B-12---:R1:W2:Y:S01]  /*bac0*/  LDS R5, [R30+0x4e00] ;  /* 0x004e00001e057984 */ /* 0x0062a20000000800 */
[----:B------:R-:W-:Y:S01]  /*bad0*/  BSSY B0, `(.L_x_5270) ;  /* 0x0000006000007945 */ /* 0x000fe20003800000 */
[----:B0-----:R-:W-:Y:S02]  /*bae0*/  IADD3 R28, R169, 0x480, RZ ;  /* 0x00000480a91c7810 */ /* 0x001fe40007ffe0ff */
[----:B------:R-:W-:Y:S02]  /*baf0*/  LEA.HI.SX32 R4, R4, R169, 0x1b ;  /* 0x000000a904047211 */ /* 0x000fe400078fdaff */
[----:B------:R-:W-:Y:S01]  /*bb00*/  LEA R192, R192, R165, 0x2 ;  /* 0x000000a5c0c07211 */ /* 0x000fe200078e10ff */
[----:B------:R-:W-:Y:S06]  /*bb10*/  @!P1 BRA `(.L_x_5271) ;  /* 0x0000000000049947 */ /* 0x000fec0003800000 */
[----:B--2---:R0:W-:Y:S02]  /*bb20*/  REDG.E.ADD.F32.FTZ.RN.STRONG.GPU desc[UR30][R6.64+-0x3400], R5 ;  /* 0xffcc0005060079a6 */ /* 0x0041e4000c10f39e */
.L_x_5271:
[----:B------:R-:W-:Y:S05]  /*bb30*/  BSYNC B0 ;  /* 0x0000000000007941 */ /* 0x000fea0003800000 */
.L_x_5270:
[----:B0-2---:R0:W2:Y:S01]  /*bb40*/  LDS R5, [R192+0x5000] ;  /* 0x00500000c0057984 */ /* 0x0050a20000000800 */
[----:B------:R-:W-:Y:S01]  /*bb50*/  BSSY B0, `(.L_x_5272) ;  /* 0x0000006000007945 */ /* 0x000fe20003800000 */
[----:B-1----:R-:W-:Y:S02]  /*bb60*/  IADD3 R30, R169, 0x500, RZ ;  /* 0x00000500a91e7810 */ /* 0x002fe40007ffe0ff */
[----:B------:R-:W-:Y:S02]  /*bb70*/  LEA.HI.SX32 R28, R28, R169, 0x1b ;  /* 0x000000a91c1c7211 */ /* 0x000fe400078fdaff */
[----:B------:R-:W-:Y:S01]  /*bb80*/  LEA R4, R4, R165, 0x2 ;  /* 0x000000a504047211 */ /* 0x000fe200078e10ff */
[----:B------:R-:W-:Y:S06]  /*bb90*/  @!P2 BRA `(.L_x_5273) ;  /* 0x000000000004a947 */ /* 0x000fec0003800000 */
[----:B--2---:R1:W-:Y:S02]  /*bba0*/  REDG.E.ADD.F32.FTZ.RN.STRONG.GPU desc[UR30][R6.64+-0x3200], R5 ;  /* 0xffce0005060079a6 */ /* 0x0043e4000c10f39e */
.L_x_5273:
[----:B------:R-:W-:Y:S05]  /*bbb0*/  BSYNC B0 ;  /* 0x0000000000007941 */ /* 0x000fea0003800000 */
.L_x_5272:
[----:B-12---:R1:W2:Y:S01]  /*bbc0*/  LDS R5, [R4+0x5200] ;  /* 0x0052000004057984 */ /* 0x0062a20000000800 */
[----:B------:R-:W-:Y:S01]  /*bbd0*/  BSSY B0, `(.L_x_5274) ;  /* 0x0000005000007945 */ /* 0x000fe20003800000 */
[----:B------:R-:W-:Y:S02]  /*bbe0*/  LEA.HI.SX32 R30, R30, R169, 0x1b ;  /* 0x000000a91e1e7211 */ /* 0x000fe400078fdaff */
[----:B------:R-:W-:Y:S01]  /*bbf0*/  LEA R28, R28, R165, 0x2 ;  /* 0x000000a51c1c7211 */ /* 0x000fe200078e10ff */
[----:B------:R-:W-:Y:S06]  /*bc00*/  @!P3 BRA `(.L_x_5275) ;  /* 0x000000000004b947 */ /* 0x000fec0003800000 */
[----:B--2---:R3:W-:Y:S02]  /*bc10*/  REDG.E.ADD.F32.FTZ.RN.STRONG.GPU desc[UR30][R6.64+-0x3000], R5 ;  /* 0xffd00005060079a6 */ /* 0x0047e4000c10f39e */
.L_x_5275:
[----:B------:R-:W-:Y:S05]  /*bc20*/  BSYNC B0 ;  /* 0x0000000000007941 */ /* 0x000fea0003800000 */
.L_x_5274:
[----:B--23--:R2:W3:Y:S01]  /*bc30*/  LDS R5, [R28+0x5400] ;  /* 0x005400001c057984 */ /* 0x00c4e20000000800 */
[----:B------:R-:W-:Y:S01]  /*bc40*/  BSSY B0, `(.L_x_5276) ;  /* 0x0000004000007945 */ /* 0x000fe20003800000 */
[----:B------:R-:W-:-:S03]  /*bc50*/  LEA R30, R30, R165, 0x2 ;  /* 0x000000a51e1e7211 */ /* 0x000fc600078e10ff */
[----:B------:R-:W-:Y:S05]  /*bc60*/  @!P4 BRA `(.L_x_5277) ;  /* 0x000000000004c947 */ /* 0x000fea0003800000 */
[----:B---3--:R3:W-:Y:S02]  /*bc70*/  REDG.E.ADD.F32.FTZ.RN.STRONG.GPU desc[UR30][R6.64+-0x2e00], R5 ;  /* 0xffd20005060079a6 */ /* 0x0087e4000c10f39e */
.L_x_5277:
[----:B------:R-:W-:Y:S05]  /*bc80*/  BSYNC B0 ;  /* 0x0000000000007941 */ /* 0x000fea0003800000 */
.L_x_5276:
[----:B---3--:R3:W0:Y:S01]  /*bc90*/  LDS R5, [R30+0x5600] ;  /* 0x005600001e057984 */ /* 0x0086220000000800 */
[----:B------:R-:W-:Y:S01]  /*bca0*/  BSSY B0, `(.L_x_5278) ;  /* 0x0000005000007945 */ /* 0x000fe20003800000 */
[C---:B-1----:R-:W-:Y:S02]  /*bcb0*/  IADD3 R4, R169.reuse, 0x580, RZ ;  /* 0x00000580a9047810 */ /* 0x042fe40007ffe0ff */
[----:B--2---:R-:W-:Y:S01]  /*bcc0*/  IADD3 R28, R169, 0x600, RZ ;  /* 0x00000600a91c7810 */ /* 0x004fe20007ffe0ff */
[----:B------:R-:W-:Y:S06]  /*bcd0*/  @!P5 BRA `(.L_x_5279) ;  /* 0x000000000004d947 */ /* 0x000fec0003800000 */
[----:B0-----:R1:W-:Y:S02]  /*bce0*/  REDG.E.ADD.F32.FTZ.RN.STRONG.GPU desc[UR30][R6.64+-0x2c00], R5 ;  /* 0xffd40005060079a6 */ /* 0x0013e4000c10f39e */
.L_x_5279:
[----:B------:R-:W-:Y:S05]  /*bcf0*/  BSYNC B0 ;  /* 0x0000000000007941 */ /* 0x000fea0003800000 */
.L_x_5278:
[----:B------:R-:W-:Y:S01]  /*bd00*/  LEA.HI.SX32 R4, R4, R169, 0x1b ;  /* 0x000000a904047211 */ /* 0x000fe200078fdaff */
[----:B------:R-:W-:Y:S01]  /*bd10*/  BSSY B0, `(.L_x_5280) ;  /* 0x0000011000007945 */ /* 0x000fe20003800000 */
[----:B------:R-:W-:Y:S02]  /*bd20*/  ISETP.GE.AND P6, PT, R167, 0x581, PT ;  /* 0x00000581a700780c */ /* 0x000fe40003fc6270 */
[----:B------:R-:W-:Y:S02]  /*bd30*/  LEA R4, R4, R165, 0x2 ;  /* 0x000000a504047211 */ /* 0x000fe400078e10ff */
[C---:B---3--:R-:W-:Y:S02]  /*bd40*/  IADD3 R30, R169.reuse, 0x680, RZ ;  /* 0x00000680a91e7810 */ /* 0x048fe40007ffe0ff */
        /* <DEDUP_REMOVED lines=13> */
.L_x_5281:
[----:B------:R-:W-:Y:S05]  /*be20*/  BSYNC B0 ;  /* 0x0000000000007941 */ /* 0x000fea0003800000 */
.L_x_5280:
[----:B01----:R0:W1:Y:S01]  /*be30*/  LDS R5, [R28+0x5a00] ;  /* 0x005a00001c057984 */ /* 0x0030620000000800 */
[----:B------:R-:W-:Y:S01]  /*be40*/  BSSY B0, `(.L_x_5282) ;  /* 0x0000006000007945 */ /* 0x000fe20003800000 */
[----:B------:R-:W-:Y:S02]  /*be50*/  IADD3 R4, R169, 0x780, RZ ;  /* 0x00000780a9047810 */ /* 0x000fe40007ffe0ff */
[----:B------:R-:W-:Y:S02]  /*be60*/  LEA.HI.SX32 R192, R192, R169, 0x1b ;  /* 0x000000a9c0c07211 */ /* 0x000fe400078fdaff */
[----:B------:R-:W-:Y:S01]  /*be70*/  LEA R30, R30, R165, 0x2 ;  /* 0x000000a51e1e7211 */ /* 0x000fe200078e10ff */
[----:B------:R-:W-:Y:S06]  /*be80*/  @!P0 BRA `(.L_x_5283) ;  /* 0x0000000000048947 */ /* 0x000fec0003800000 */
[----:B-1----:R2:W-:Y:S02]  /*be90*/  REDG.E.ADD.F32.FTZ.RN.STRONG.GPU desc[UR30][R6.64+-0x2800], R5 ;  /* 0xffd80005060079a6 */ /* 0x0025e4000c10f39e */
.L_x_5283:
[----:B------:R-:W-:Y:S05]  /*bea0*/  BSYNC B0 ;  /* 0x0000000000007941 */ /* 0x000fea0003800000 */
.L_x_5282:
[----:B-12---:R1:W2:Y:S01]  /*beb0*/  LDS R5, [R30+0x5c00] ;  /* 0x005c00001e057984 */ /* 0x0062a20000000800 */
[----:B------:R-:W-:Y:S01]  /*bec0*/  BSSY B0, `(.L_x_5284) ;  /* 0x0000006000007945 */ /* 0x000fe20003800000 */
[----:B0-----:R-:W-:Y:S02]  /*bed0*/  IADD3 R28, R169, 0x800, RZ ;  /* 0x00000800a91c7810 */ /* 0x001fe40007ffe0ff */
[----:B------:R-:W-:Y:S02]  /*bee0*/  LEA.HI.SX32 R4, R4, R169, 0x1b ;  /* 0x000000a904047211 */ /* 0x000fe400078fdaff */
[----:B------:R-:W-:Y:S01]  /*bef0*/  LEA R192, R192, R165, 0x2 ;  /* 0x000000a5c0c07211 */ /* 0x000fe200078e10ff */
[----:B------:R-:W-:Y:S06]  /*bf00*/  @!P1 BRA `(.L_x_5285) ;  /* 0x0000000000049947 */ /* 0x000fec0003800000 */
[----:B--2---:R0:W-:Y:S02]  /*bf10*/  REDG.E.ADD.F32.FTZ.RN.STRONG.GPU desc[UR30][R6.64+-0x2600], R5 ;  /* 0xffda0005060079a6 */ /* 0x0041e4000c10f39e */
.L_x_5285:
[----:B------:R-:W-:Y:S05]  /*bf20*/  BSYNC B0 ;  /* 0x0000000000007941 */ /* 0x000fea0003800000 */
.L_x_5284:
[----:B0-2---:R0:W2:Y:S01]  /*bf30*/  LDS R5, [R192+0x5e00] ;  /* 0x005e0000c0057984 */ /* 0x0050a20000000800 */
[----:B------:R-:W-:Y:S01]  /*bf40*/  BSSY B0, `(.L_x_5286) ;  /* 0x0000006000007945 */ /* 0x000fe20003800000 */
[----:B-1----:R-:W-:Y:S02]  /*bf50*/  IADD3 R30, R169, 0x880, RZ ;  /* 0x00000880a91e7810 */ /* 0x002fe40007ffe0ff */
[----:B------:R-:W-:Y:S02]  /*bf60*/  LEA.HI.SX32 R28, R28, R169, 0x1b ;  /* 0x000000a91c1c7211 */ /* 0x000fe400078fdaff */
[----:B------:R-:W-:Y:S01]  /*bf70*/  LEA R4, R4, R165, 0x2 ;  /* 0x000000a504047211 */ /* 0x000fe200078e10ff */
[----:B------:R-:W-:Y:S06]  /*bf80*/  @!P2 BRA `(.L_x_5287) ;  /* 0x000000000004a947 */ /* 0x000fec0003800000 */
[----:B--2---:R1:W-:Y:S02]  /*bf90*/  REDG.E.ADD.F32.FTZ.RN.STRONG.GPU desc[UR30][R6.64+-0x2400], R5 ;  /* 0xffdc0005060079a6 */ /* 0x0043e4000c10f39e */
.L_x_5287:
[----:B------:R-:W-:Y:S05]  /*bfa0*/  BSYNC B0 ;  /* 0x0000000000007941 */ /* 0x000fea0003800000 */
.L_x_5286:
[----:B-12---:R1:W2:Y:S01]  /*bfb0*/  LDS R5, [R4+0x6000] ;  /* 0x0060000004057984 */ /* 0x0062a20000000800 */
[----:B------:R-:W-:Y:S01]  /*bfc0*/  BSSY B0, `(.L_x_5288) ;  /* 0x0000005000007945 */ /* 0x000fe20003800000 */
[----:B------:R-:W-:Y:S02]  /*bfd0*/  LEA.HI.SX32 R30, R30, R169, 0x1b ;  /* 0x000000a91e1e7211 */ /* 0x000fe400078fdaff */
[----:B------:R-:W-:Y:S01]  /*bfe0*/  LEA R28, R28, R165, 0x2 ;  /* 0x000000a51c1c7211 */ /* 0x000fe200078e10ff */
[----:B------:R-:W-:Y:S06]  /*bff0*/  @!P3 BRA `(.L_x_5289) ;  /* 0x000000000004b947 */ /* 0x000fec0003800000 */
[----:B--2---:R3:W-:Y:S02]  /*c000*/  REDG.E.ADD.F32.FTZ.RN.STRONG.GPU desc[UR30][R6.64+-0x2200], R5 ;  /* 0xffde0005060079a6 */ /* 0x0047e4000c10f39e */
.L_x_5289:
[----:B------:R-:W-:Y:S05]  /*c010*/  BSYNC B0 ;  /* 0x0000000000007941 */ /* 0x000fea0003800000 */
.L_x_5288:
[----:B--23--:R2:W3:Y:S01]  /*c020*/  LDS R5, [R28+0x6200] ;  /* 0x006200001c057984 */ /* 0x00c4e20000000800 */
[----:B------:R-:W-:Y:S01]  /*c030*/  BSSY B0, `(.L_x_5290) ;  /* 0x0000004000007945 */ /* 0x000fe20003800000 */
[----:B------:R-:W-:-:S03]  /*c040*/  LEA R30, R30, R165, 0x2 ;  /* 0x000000a51e1e7211 */ /* 0x000fc600078e10ff */
[----:B------:R-:W-:Y:S05]  /*c050*/  @!P4 BRA `(.L_x_5291) ;  /* 0x000000000004c947 */ /* 0x000fea0003800000 */
[----:B---3--:R3:W-:Y:S02]  /*c060*/  REDG.E.ADD.F32.FTZ.RN.STRONG.GPU desc[UR30][R6.64+-0x2000], R5 ;  /* 0xffe00005060079a6 */ /* 0x0087e4000c10f39e */
.L_x_5291:
[----:B------:R-:W-:Y:S05]  /*c070*/  BSYNC B0 ;  /* 0x0000000000007941 */ /* 0x000fea0003800000 */
.L_x_5290:
[----:B---3--:R3:W0:Y:S01]  /*c080*/  LDS R5, [R30+0x6400] ;  /* 0x006400001e057984 */ /* 0x0086220000000800 */
[----:B------:R-:W-:Y:S01]  /*c090*/  BSSY B0, `(.L_x_5292) ;  /* 0x0000005000007945 */ /* 0x000fe20003800000 */
[C---:B-1----:R-:W-:Y:S02]  /*c0a0*/  IADD3 R4, R169.reuse, 0x900, RZ ;  /* 0x00000900a9047810 */ /* 0x042fe40007ffe0ff */
[----:B--2---:R-:W-:Y:S01]  /*c0b0*/  IADD3 R28, R169, 0x980, RZ ;  /* 0x00000980a91c7810 */ /* 0x004fe20007ffe0ff */
[----:B------:R-:W-:Y:S06]  /*c0c0*/  @!P5 BRA `(.L_x_5293) ;  /* 0x000000000004d947 */ /* 0x000fec0003800000 */
[----:B0-----:R1:W-:Y:S02]  /*c0d0*/  REDG.E.ADD.F32.FTZ.RN.STRONG.GPU desc[UR30][R6.64+-0x1e00], R5 ;  /* 0xffe20005060079a6 */ /* 0x0013e4000c10f39e */
.L_x_5293:
[----:B------:R-:W-:Y:S05]  /*c0e0*/  BSYNC B0 ;  /* 0x0000000000007941 */ /* 0x000fea0003800000 */
.L_x_5292:
        /* <DEDUP_REMOVED lines=18> */
.L_x_5295:
[----:B------:R-:W-:Y:S05]  /*c210*/  BSYNC B0 ;  /* 0x0000000000007941 */ /* 0x000fea0003800000 */
.L_x_5294:
[----:B01----:R0:W1:Y:S01]  /*c220*/  LDS R5, [R28+0x6800] ;  /* 0x006800001c057984 */ /* 0x0030620000000800 */
[----:B------:R-:W-:Y:S01]  /*c230*/  BSSY B0, `(.L_x_5296) ;  /* 0x0000006000007945 */ /* 0x000fe20003800000 */
[----:B------:R-:W-:Y:S02]  /*c240*/  IADD3 R4, R169, 0xb00, RZ ;  /* 0x00000b00a9047810 */ /* 0x000fe40007ffe0ff */
[----:B------:R-:W-:Y:S02]  /*c250*/  LEA.HI.SX32 R192, R192, R169, 0x1b ;  /* 0x000000a9c0c07211 */ /* 0x000fe400078fdaff */
[----:B------:R-:W-:Y:S01]  /*c260*/  LEA R30, R30, R165, 0x2 ;  /* 0x000000a51e1e7211 */ /* 0x000fe200078e10ff */
[----:B------:R-:W-:Y:S06]  /*c270*/  @!P0 BRA `(.L_x_5297) ;  /* 0x0000000000048947 */ /* 0x000fec0003800000 */
[----:B-1----:R2:W-:Y:S02]  /*c280*/  REDG.E.ADD.F32.FTZ.RN.STRONG.GPU desc[UR30][R6.64+-0x1a00], R5 ;  /* 0xffe60005060079a6 */ /* 0x0025e4000c10f39e */
.L_x_5297:
[----:B------:R-:W-:Y:S05]  /*c290*/  BSYNC B0 ;  /* 0x0000000000007941 */ /* 0x000fea0003800000 */
.L_x_5296:
[----:B-12---:R1:W2:Y:S01]  /*c2a0*/  LDS R5, [R30+0x6a00] ;  /* 0x006a00001e057984 */ /* 0x0062a20000000800 */
[----:B------:R-:W-:Y:S01]  /*c2b0*/  BSSY B0, `(.L_x_5298) ;  /* 0x0000006000007945 */ /* 0x000fe20003800000 */
[----:B0-----:R-:W-:Y:S02]  /*c2c0*/  IADD3 R28, R169, 0xb80, RZ ;  /* 0x00000b80a91c7810 */ /* 0x001fe40007ffe0ff */
[----:B------:R-:W-:Y:S02]  /*c2d0*/  LEA.HI.SX32 R4, R4, R169, 0x1b ;  /* 0x000000a904047211 */ /* 0x000fe400078fdaff */
[----:B------:R-:W-:Y:S01]  /*c2e0*/  LEA R192, R192, R165, 0x2 ;  /* 0x000000a5c0c07211 */ /* 0x000fe200078e10ff */
[----:B------:R-:W-:Y:S06]  /*c2f0*/  @!P1 BRA `(.L_x_5299) ;  /* 0x0000000000049947 */ /* 0x000fec0003800000 */
[----:B--2---:R0:W-:Y:S02]  /*c300*/  REDG.E.ADD.F32.FTZ.RN.STRONG.GPU desc[UR30][R6.64+-0x1800], R5 ;  /* 0xffe80005060079a6 */ /* 0x0041e4000c10f39e */
.L_x_5299:
[----:B------:R-:W-:Y:S05]  /*c310*/  BSYNC B0 ;  /* 0x0000000000007941 */ /* 0x000fea0003800000 */
.L_x_5298:
[----:B0-2---:R0:W2:Y:S01]  /*c320*/  LDS R5, [R192+0x6c00] ;  /* 0x006c0000c0057984 */ /* 0x0050a20000000800 */
[----:B------:R-:W-:Y:S01]  /*c330*/  BSSY B0, `(.L_x_5300) ;  /* 0x0000006000007945 */ /* 0x000fe20003800000 */
[----:B-1----:R-:W-:Y:S02]  /*c340*/  IADD3 R30, R169, 0xc00, RZ ;  /* 0x00000c00a91e7810 */ /* 0x002fe40007ffe0ff */
[----:B------:R-:W-:Y:S02]  /*c350*/  LEA.HI.SX32 R28, R28, R169, 0x1b ;  /* 0x000000a91c1c7211 */ /* 0x000fe400078fdaff */
[----:B------:R-:W-:Y:S01]  /*c360*/  LEA R4, R4, R165, 0x2 ;  /* 0x000000a504047211 */ /* 0x000fe200078e10ff */
[----:B------:R-:W-:Y:S06]  /*c370*/  @!P2 BRA `(.L_x_5301) ;  /* 0x000000000004a947 */ /* 0x000fec0003800000 */
[----:B--2---:R1:W-:Y:S02]  /*c380*/  REDG.E.ADD.F32.FTZ.RN.STRONG.GPU desc[UR30][R6.64+-0x1600], R5 ;  /* 0xffea0005060079a6 */ /* 0x0043e4000c10f39e */
.L_x_5301:
[----:B------:R-:W-:Y:S05]  /*c390*/  BSYNC B0 ;  /* 0x0000000000007941 */ /* 0x000fea0003800000 */
.L_x_5300:
[----:B-12---:R1:W2:Y:S01]  /*c3a0*/  LDS R5, [R4+0x6e00] ;  /* 0x006e000004057984 */ /* 0x0062a20000000800 */
[----:B------:R-:W-:Y:S01]  /*c3b0*/  BSSY B0, `(.L_x_5302) ;  /* 0x0000005000007945 */ /* 0x000fe20003800000 */
[----:B------:R-:W-:Y:S02]  /*c3c0*/  LEA.HI.SX32 R30, R30, R169, 0x1b ;  /* 0x000000a91e1e7211 */ /* 0x000fe400078fdaff */
[----:B------:R-:W-:Y:S01]  /*c3d0*/  LEA R28, R28, R165, 0x2 ;  /* 0x000000a51c1c7211 */ /* 0x000fe200078e10ff */
[----:B------:R-:W-:Y:S06]  /*c3e0*/  @!P3 BRA `(.L_x_5303) ;  /* 0x000000000004b947 */ /* 0x000fec0003800000 */
[----:B--2---:R3:W-:Y:S02]  /*c3f0*/  REDG.E.ADD.F32.FTZ.RN.STRONG.GPU desc[UR30][R6.64+-0x1400], R5 ;  /* 0xffec0005060079a6 */ /* 0x0047e4000c10f39e */
.L_x_5303:
[----:B------:R-:W-:Y:S05]  /*c400*/  BSYNC B0 ;  /* 0x0000000000007941 */ /* 0x000fea0003800000 */
.L_x_5302:
[----:B--23--:R2:W3:Y:S01]  /*c410*/  LDS R5, [R28+0x7000] ;  /* 0x007000001c057984 */ /* 0x00c4e20000000800 */
[----:B------:R-:W-:Y:S01]  /*c420*/  BSSY B0, `(.L_x_5304) ;  /* 0x0000004000007945 */ /* 0x000fe20003800000 */
[----:B------:R-:W-:-:S03]  /*c430*/  LEA R30, R30, R165, 0x2 ;  /* 0x000000a51e1e7211 */ /* 0x000fc600078e10ff */
[----:B------:R-:W-:Y:S05]  /*c440*/  @!P4 BRA `(.L_x_5305) ;  /* 0x000000000004c947 */ /* 0x000fea0003800000 */
[----:B---3--:R3:W-:Y:S02]  /*c450*/  REDG.E.ADD.F32.FTZ.RN.STRONG.GPU desc[UR30][R6.64+-0x1200], R5 ;  /* 0xffee0005060079a6 */ /* 0x0087e4000c10f39e */
.L_x_5305:
[----:B------:R-:W-:Y:S05]  /*c460*/  BSYNC B0 ;  /* 0x0000000000007941 */ /* 0x000fea0003800000 */
.L_x_5304:
[----:B---3--:R3:W0:Y:S01]  /*c470*/  LDS R5, [R30+0x7200] ;  /* 0x007200001e057984 */ /* 0x0086220000000800 */
[----:B------:R-:W-:Y:S01]  /*c480*/  BSSY B0, `(.L_x_5306) ;  /* 0x0000005000007945 */ /* 0x000fe20003800000 */
[C---:B-1----:R-:W-:Y:S02]  /*c490*/  IADD3 R4, R169.reuse, 0xc80, RZ ;  /* 0x00000c80a9047810 */ /* 0x042fe40007ffe0ff */
[----:B--2---:R-:W-:Y:S01]  /*c4a0*/  IADD3 R28, R169, 0xd00, RZ ;  /* 0x00000d00a91c7810 */ /* 0x004fe20007ffe0ff */
[----:B------:R-:W-:Y:S06]  /*c4b0*/  @!P5 BRA `(.L_x_5307) ;  /* 0x000000000004d947 */ /* 0x000fec0003800000 */
[----:B0-----:R1:W-:Y:S02]  /*c4c0*/  REDG.E.ADD.F32.FTZ.RN.STRONG.GPU desc[UR30][R6.64+-0x1000], R5 ;  /* 0xfff00005060079a6 */ /* 0x0013e4000c10f39e */
.L_x_5307:
[----:B------:R-:W-:Y:S05]  /*c4d0*/  BSYNC B0 ;  /* 0x0000000000007941 */ /* 0x000fea0003800000 */
.L_x_5306:
        /* <DEDUP_REMOVED lines=18> */
.L_x_5309:
[----:B------:R-:W-:Y:S05]  /*c600*/  BSYNC B0 ;  /* 0x0000000000007941 */ /* 0x000fea0003800000 */
.L_x_5308:
[----:B01----:R0:W1:Y:S01]  /*c610*/  LDS R5, [R28+0x7600] ;  /* 0x007600001c057984 */ /* 0x0030620000000800 */
[----:B------:R-:W-:Y:S01]  /*c620*/  BSSY B0, `(.L_x_5310) ;  /* 0x0000006000007945 */ /* 0x000fe20003800000 */
[----:B------:R-:W-:Y:S02]  /*c630*/  IADD3 R4, R169, 0xe80, RZ ;  /* 0x00000e80a9047810 */ /* 0x000fe40007ffe0ff */
[----:B------:R-:W-:Y:S02]  /*c640*/  LEA.HI.SX32 R192, R192, R169, 0x1b ;  /* 0x000000a9c0c07211 */ /* 0x000fe400078fdaff */
[----:B------:R-:W-:Y:S01]  /*c650*/  LEA R30, R30, R165, 0x2 ;  /* 0x000000a51e1e7211 */ /* 0x000fe200078e10ff */
[----:B------:R-:W-:Y:S06]  /*c660*/  @!P0 BRA `(.L_x_5311) ;  /* 0x0000000000048947 */ /* 0x000fec0003800000 */
[----:B-1----:R2:W-:Y:S02]  /*c670*/  REDG.E.ADD.F32.FTZ.RN.STRONG.GPU desc[UR30][R6.64+-0xc00], R5 ;  /* 0xfff40005060079a6 */ /* 0x0025e4000c10f39e */
.L_x_5311:
[----:B------:R-:W-:Y:S05]  /*c680*/  BSYNC B0 ;  /* 0x0000000000007941 */ /* 0x000fea0003800000 */
.L_x_5310:
[----:B-12---:R1:W2:Y:S01]  /*c690*/  LDS R5, [R30+0x7800] ;  /* 0x007800001e057984 */ /* 0x0062a20000000800 */
[----:B------:R-:W-:Y:S01]  /*c6a0*/  BSSY B0, `(.L_x_5312) ;  /* 0x0000006000007945 */ /* 0x000fe20003800000 */
[----:B0-----:R-:W-:Y:S02]  /*c6b0*/  IADD3 R28, R169, 0xf00, RZ ;  /* 0x00000f00a91c7810 */ /* 0x001fe40007ffe0ff */
[----:B------:R-:W-:Y:S02]  /*c6c0*/  LEA.HI.SX32 R4, R4, R169, 0x1b ;  /* 0x000000a904047211 */ /* 0x000fe400078fdaff */
[----:B------:R-:W-:Y:S01]  /*c6d0*/  LEA R192, R192, R165, 0x2 ;  /* 0x000000a5c0c07211 */ /* 0x000fe200078e10ff */
[----:B------:R-:W-:Y:S06]  /*c6e0*/  @!P1 BRA `(.L_x_5313) ;  /* 0x0000000000049947 */ /* 0x000fec0003800000 */
[----:B--2---:R0:W-:Y:S02]  /*c6f0*/  REDG.E.ADD.F32.FTZ.RN.STRONG.GPU desc[UR30][R6.64+-0xa00], R5 ;  /* 0xfff60005060079a6 */ /* 0x0041e4000c10f39e */
.L_x_5313:
[----:B------:R-:W-:Y:S05]  /*c700*/  BSYNC B0 ;  /* 0x0000000000007941 */ /* 0x000fea0003800000 */
.L_x_5312:
[----:B0-2---:R0:W2:Y:S01]  /*c710*/  LDS R5, [R192+0x7a00] ;  /* 0x007a0000c0057984 */ /* 0x0050a20000000800 */
[----:B------:R-:W-:Y:S01]  /*c720*/  BSSY B0, `(.L_x_5314) ;  /* 0x0000006000007945 */ /* 0x000fe20003800000 */
[----:B-1----:R-:W-:Y:S02]  /*c730*/  IADD3 R30, R169, 0xf80, RZ ;  /* 0x00000f80a91e7810 */ /* 0x002fe40007ffe0ff */
[----:B------:R-:W-:Y:S02]  /*c740*/  LEA.HI.SX32 R28, R28, R169, 0x1b ;  /* 0x000000a91c1c7211 */ /* 0x000fe400078fdaff */
[----:B------:R-:W-:Y:S01]  /*c750*/  LEA R4, R4, R165, 0x2 ;  /* 0x000000a504047211 */ /* 0x000fe200078e10ff */
[----:B------:R-:W-:Y:S06]  /*c760*/  @!P2 BRA `(.L_x_5315) ;  /* 0x000000000004a947 */ /* 0x000fec0003800000 */
[----:B--2---:R1:W-:Y:S02]  /*c770*/  REDG.E.ADD.F32.FTZ.RN.STRONG.GPU desc[UR30][R6.64+-0x800], R5 ;  /* 0xfff80005060079a6 */ /* 0x0043e4000c10f39e */
.L_x_5315:
[----:B------:R-:W-:Y:S05]  /*c780*/  BSYNC B0 ;  /* 0x0000000000007941 */ /* 0x000fea0003800000 */
.L_x_5314:
[----:B-12---:R1:W2:Y:S01]  /*c790*/  LDS R5, [R4+0x7c00] ;  /* 0x007c000004057984 */ /* 0x0062a20000000800 */
[----:B------:R-:W-:Y:S01]  /*c7a0*/  BSSY B0, `(.L_x_5316) ;  /* 0x0000005000007945 */ /* 0x000fe20003800000 */
[----:B------:R-:W-:Y:S02]  /*c7b0*/  LEA.HI.SX32 R30, R30, R169, 0x1b ;  /* 0x000000a91e1e7211 */ /* 0x000fe400078fdaff */
[----:B------:R-:W-:Y:S01]  /*c7c0*/  LEA R28, R28, R165, 0x2 ;  /* 0x000000a51c1c7211 */ /* 0x000fe200078e10ff */
[----:B------:R-:W-:Y:S06]  /*c7d0*/  @!P3 BRA `(.L_x_5317) ;  /* 0x000000000004b947 */ /* 0x000fec0003800000 */
[----:B--2---:R3:W-:Y:S02]  /*c7e0*/  REDG.E.ADD.F32.FTZ.RN.STRONG.GPU desc[UR30][R6.64+-0x600], R5 ;  /* 0xfffa0005060079a6 */ /* 0x0047e4000c10f39e */
.L_x_5317:
[----:B------:R-:W-:Y:S05]  /*c7f0*/  BSYNC B0 ;  /* 0x0000000000007941 */ /* 0x000fea0003800000 */
.L_x_5316:
[----:B--23--:R2:W3:Y:S01]  /*c800*/  LDS R5, [R28+0x7e00] ;  /* 0x007e00001c057984 */ /* 0x00c4e20000000800 */
[----:B------:R-:W-:Y:S01]  /*c810*/  BSSY B0, `(.L_x_5318) ;  /* 0x0000004000007945 */ /* 0x000fe20003800000 */
[----:B------:R-:W-:-:S03]  /*c820*/  LEA R30, R30, R165, 0x2 ;  /* 0x000000a51e1e7211 */ /* 0x000fc600078e10ff */
[----:B------:R-:W-:Y:S05]  /*c830*/  @!P4 BRA `(.L_x_5319) ;  /* 0x000000000004c947 */ /* 0x000fea0003800000 */
[----:B---3--:R3:W-:Y:S02]  /*c840*/  REDG.E.ADD.F32.FTZ.RN.STRONG.GPU desc[UR30][R6.64+-0x400], R5 ;  /* 0xfffc0005060079a6 */ /* 0x0087e4000c10f39e */
.L_x_5319:
[----:B------:R-:W-:Y:S05]  /*c850*/  BSYNC B0 ;  /* 0x0000000000007941 */ /* 0x000fea0003800000 */
.L_x_5318:
[----:B---3--:R3:W0:Y:S01]  /*c860*/  LDS R5, [R30+0x8000] ;  /* 0x008000001e057984 */ /* 0x0086220000000800 */
[----:B------:R-:W-:Y:S01]  /*c870*/  BSSY B0, `(.L_x_5320) ;  /* 0x0000004000007945 */ /* 0x000fe20003800000 */
[----:B-1----:R-:W-:-:S03]  /*c880*/  FADD.FTZ R4, R171, R196 ;  /* 0x000000c4ab047221 */ /* 0x002fc60000010000 */
[----:B------:R-:W-:Y:S05]  /*c890*/  @!P5 BRA `(.L_x_5321) ;  /* 0x000000000004d947 */ /* 0x000fea0003800000 */
[----:B0-----:R1:W-:Y:S02]  /*c8a0*/  REDG.E.ADD.F32.FTZ.RN.STRONG.GPU desc[UR30][R6.64+-0x200], R5 ;  /* 0xfffe0005060079a6 */ /* 0x0013e4000c10f39e */
.L_x_5321:
[----:B------:R-:W-:Y:S05]  /*c8b0*/  BSYNC B0 ;  /* 0x0000000000007941 */ /* 0x000fea0003800000 */
.L_x_5320:
[----:B------:R-:W5:Y:S01]  /*c8c0*/  LDL R171, [R1] ;  /* 0x0000000001ab7983 */ /* 0x000f620000100800 */
[----:B------:R-:W-:Y:S01]  /*c8d0*/  ISETP.GT.AND P0, PT, R168, 0x1e, PT ;  /* 0x0000001ea800780c */ /* 0x000fe20003f04270 */
[----:B------:R-:W-:Y:S01]  /*c8e0*/  FMUL.FTZ R147, R22, R147 ;  /* 0x0000009316937220 */ /* 0x000fe20000410000 */
[----:B01----:R-:W-:Y:S01]  /*c8f0*/  MOV R5, R27 ;  /* 0x0000001b00057202 */ /* 0x003fe20000000f00 */
[----:B--2---:R-:W0:Y:S01]  /*c900*/  SHFL.DOWN PT, R28, R27, 0x1, 0x1f ;  /* 0x08201f001b1c7f89 */ /* 0x004e2200000e0000 */
[----:B------:R-:W-:Y:S01]  /*c910*/  MOV R6, R24 ;  /* 0x0000001800067202 */ /* 0x000fe20000000f00 */
[----:B------:R-:W-:Y:S01]  /*c920*/  FMUL.FTZ R53, R53, R182 ;  /* 0x000000b635357220 */ /* 0x000fe20000410000 */
[----:B------:R-:W-:Y:S01]  /*c930*/  MOV R7, R195 ;  /* 0x000000c300077202 */ /* 0x000fe20000000f00 */
[----:B------:R-:W1:Y:S01]  /*c940*/  SHFL.DOWN PT, R167, R24, 0x1, 0x1f ;  /* 0x08201f0018a77f89 */ /* 0x000e6200000e0000 */
[----:B------:R-:W-:Y:S01]  /*c950*/  FMUL.FTZ R51, R51, R2 ;  /* 0x0000000233337220 */ /* 0x000fe20000410000 */
[----:B------:R-:W-:Y:S01]  /*c960*/  FMUL.FTZ R55, R55, R8 ;  /* 0x0000000837377220 */ /* 0x000fe20000410000 */
[----:B------:R-:W-:Y:S01]  /*c970*/  FMUL.FTZ R122, R19, R122 ;  /* 0x0000007a137a7220 */ /* 0x000fe20000410000 */
[----:B---3--:R-:W2:Y:S01]  /*c980*/  SHFL.DOWN PT, R30, R195, 0x1, 0x1f ;  /* 0x08201f00c31e7f89 */ /* 0x008ea200000e0000 */
[----:B------:R-:W-:Y:S01]  /*c990*/  FFMA.FTZ R53, R52, R9, R53 ;  /* 0x0000000934357223 */ /* 0x000fe20000010035 */
[----:B------:R-:W-:Y:S01]  /*c9a0*/  FMUL.FTZ R136, R11, R136 ;  /* 0x000000880b887220 */ /* 0x000fe20000410000 */
[----:B------:R-:W-:Y:S01]  /*c9b0*/  ISETP.NE.AND P1, PT, R168, RZ, PT ;  /* 0x000000ffa800720c */ /* 0x000fe20003f25270 */
[----:B------:R-:W3:Y:S01]  /*c9c0*/  SHFL.DOWN PT, R31, R4, 0x1, 0x1f ;  /* 0x08201f00041f7f89 */ /* 0x000ee200000e0000 */
        /* <DEDUP_REMOVED lines=20> */
[----:B------:R-:W-:Y:S01]  /*cb10*/  FMUL.FTZ R65, R65, R188 ;  /* 0x000000bc41417220 */ /* 0x000fe20000410000 */
[----:B------:R-:W-:Y:S01]  /*cb20*/  FMUL.FTZ R10, R10, R133 ;  /* 0x000000850a0a7220 */ /* 0x000fe20000410000 */
[----:B------:R-:W-:Y:S01]  /*cb30*/  FMUL.FTZ R71, R71, R189 ;  /* 0x000000bd47477220 */ /* 0x000fe20000410000 */
[----:B---3--:R-:W-:Y:S01]  /*cb40*/  @!P0 FADD.FTZ R4, R31, R4 ;  /* 0x000000041f048221 */ /* 0x008fe20000010000 */
[----:B------:R-:W1:Y:S01]  /*cb50*/  SHFL.DOWN PT, R24, R7, 0x2, 0x1f ;  /* 0x08401f0007187f89 */ /* 0x000e6200000e0000 */
[----:B------:R-:W-:Y:S01]  /*cb60*/  ISETP.GT.AND P0, PT, R168, 0x1d, PT ;  /* 0x0000001da800780c */ /* 0x000fe20003f04270 */
[----:B------:R-:W-:Y:S01]  /*cb70*/  FMUL.FTZ R224, R224, R43 ;  /* 0x0000002be0e07220 */ /* 0x000fe20000410000 */
[----:B------:R-:W-:Y:S01]  /*cb80*/  FMUL.FTZ R69, R69, R190 ;  /* 0x000000be45457220 */ /* 0x000fe20000410000 */
[----:B------:R-:W2:Y:S01]  /*cb90*/  SHFL.DOWN PT, R31, R6, 0x2, 0x1f ;  /* 0x08401f00061f7f89 */ /* 0x000ea200000e0000 */
[----:B------:R-:W-:Y:S01]  /*cba0*/  FMUL.FTZ R3, R3, R120 ;  /* 0x0000007803037220 */ /* 0x000fe20000410000 */
        /* <DEDUP_REMOVED lines=18> */
[----:B-1----:R-:W-:Y:S01]  /*ccd0*/  @!P0 FADD.FTZ R7, R7, R24 ;  /* 0x0000001807078221 */ /* 0x002fe20000010000 */
[----:B------:R-:W-:Y:S01]  /*cce0*/  FFMA.FTZ R62, R62, R230, R63 ;  /* 0x000000e63e3e7223 */ /* 0x000fe2000001003f */
        /* <DEDUP_REMOVED lines=43> */
[----:B------:R-:W-:Y:S01]  /*cfa0*/  FFMA.FTZ R75, R42, R149, R75 ;  /* 0x000000952a4b7223 */ /* 0x000fe2000001004b */
[----:B------:R-:W-:Y:S01]  /*cfb0*/  FFMA.FTZ R74, R25, R150, R74 ;  /* 0x00000096194a7223 */ /* 0x000fe2000001004a */
        /* <DEDUP_REMOVED lines=8> */
[----:B------:R-:W-:Y:S01]  /*d040*/  FFMA.FTZ R78, R175, R154, R78 ;  /* 0x0000009aaf4e7223 */ /* 0x000fe2000001004e */
[----:B------:R-:W-:Y:S01]  /*d050*/  FADD.FTZ R99, R166, R99 ;  /* 0x00000063a6637221 */ /* 0x000fe20000010000 */
[----:B------:R-:W0:Y:S01]  /*d060*/  SHFL.DOWN PT, R2, R5, 0x10, 0x1f ;  /* 0x0a001f0005027f89 */ /* 0x000e2200000e0000 */
[----:B-1----:R-:W-:Y:S01]  /*d070*/  @!P0 FADD.FTZ R7, R7, R8 ;  /* 0x0000000807078221 */ /* 0x002fe20000010000 */
[----:B------:R-:W-:Y:S01]  /*d080*/  FFMA.FTZ R77, R54, R155, R77 ;  /* 0x0000009b364d7223 */ /* 0x000fe2000001004d */
[----:B------:R-:W-:Y:S01]  /*d090*/  FADD.FTZ R98, R47, R98 ;  /* 0x000000622f627221 */ /* 0x000fe20000010000 */
[----:B------:R-:W-:Y:S01]  /*d0a0*/  FFMA.FTZ R76, R53, R160, R76 ;  /* 0x000000a0354c7223 */ /* 0x000fe2000001004c */
[----:B--2---:R-:W-:Y:S01]  /*d0b0*/  @!P0 FADD.FTZ R6, R6, R11 ;  /* 0x0000000b06068221 */ /* 0x004fe20000010000 */
[----:B------:R-:W1:Y:S01]  /*d0c0*/  SHFL.DOWN PT, R8, R7, 0x10, 0x1f ;  /* 0x0a001f0007087f89 */ /* 0x000e6200000e0000 */
[----:B------:R-:W-:Y:S01]  /*d0d0*/  FADD.FTZ R97, R122, R97 ;  /* 0x000000617a617221 */ /* 0x000fe20000010000 */
[----:B------:R-:W-:Y:S01]  /*d0e0*/  FFMA.FTZ R83, R58, R161, R83 ;  /* 0x000000a13a537223 */ /* 0x000fe20000010053 */
[----:B---3--:R-:W-:Y:S01]  /*d0f0*/  @!P0 FADD.FTZ R4, R4, R9 ;  /* 0x0000000904048221 */ /* 0x008fe20000010000 */
[----:B------:R-:W2:Y:S01]  /*d100*/  SHFL.DOWN PT, R11, R6, 0x10, 0x1f ;  /* 0x0a001f00060b7f89 */ /* 0x000ea200000e0000 */
[----:B------:R-:W-:Y:S01]  /*d110*/  ISETP.GT.AND P0, PT, R168, 0xf, PT ;  /* 0x0000000fa800780c */ /* 0x000fe20003f04270 */
[----:B------:R-:W-:Y:S01]  /*d120*/  FADD.FTZ R96, R17, R96 ;  /* 0x0000006011607221 */ /* 0x000fe20000010000 */
[----:B------:R-:W-:Y:S01]  /*d130*/  FFMA.FTZ R82, R57, R162, R82 ;  /* 0x000000a239527223 */ /* 0x000fe20000010052 */
[----:B------:R-:W3:Y:S01]  /*d140*/  SHFL.DOWN PT, R9, R4, 0x10, 0x1f ;  /* 0x0a001f0004097f89 */ /* 0x000ee200000e0000 */
        /* <DEDUP_REMOVED lines=52> */
.L_x_5323:
[----:B------:R-:W-:Y:S05]  /*d490*/  BSYNC B0 ;  /* 0x0000000000007941 */ /* 0x000fea0003800000 */
.L_x_5322:
[----:B------:R-:W-:Y:S02]  /*d4a0*/  UIADD3 UR7, UR7, 0x1, URZ ;  /* 0x0000000107077890 */ /* 0x000fe4000fffe03f */
[----:B------:R-:W-:Y:S02]  /*d4b0*/  UIADD3 UR8, UP1, UR8, 0x1, URZ ;  /* 0x0000000108087890 */ /* 0x000fe4000ff3e03f */
[----:B------:R-:W-:Y:S02]  /*d4c0*/  UISETP.GE.AND UP0, UPT, UR7, UR54, UPT ;  /* 0x000000360700728c */ /* 0x000fe4000bf06270 */
[----:B------:R-:W-:-:S04]  /*d4d0*/  UIADD3.X UR9, URZ, UR9, URZ, UP1, !UPT ;  /* 0x000000093f097290 */ /* 0x000fc80008ffe43f */
[----:B------:R-:W-:-:S13]  /*d4e0*/  PLOP3.LUT P0, PT, PT, PT, UP0, 0x80, 0x0 ;  /* 0x000000000000781c */ /* 0x000fda0003f0f008 */
[----:B------:R-:W-:Y:S05]  /*d4f0*/  @!P0 BRA `(.L_x_5324) ;  /* 0xffffff7400b08947 */ /* 0x000fea000383ffff */
.L_x_5229:
[----:B------:R-:W-:Y:S01]  /*d500*/  BAR.SYNC.DEFER_BLOCKING 0x0 ;  /* 0x0000000000007b1d */ /* 0x000fe20000010000 */
[----:B------:R-:W-:-:S05]  /*d510*/  HFMA2.MMA R3, -RZ, RZ, 0, 9.5367431640625e-07 ;  /* 0x00000010ff037435 */ /* 0x000fca00000001ff */
[----:B------:R-:W2:Y:S01]  /*d520*/  LDL.LU R28, [R1+0x4] ;  /* 0x00000400011c7983 */ /* 0x000ea20000300800 */
[----:B------:R-:W-:-:S04]  /*d530*/  USHF.R.S32.HI UR22, URZ, 0x1f, UR11 ;  /* 0x0000001f3f167899 */ /* 0x000fc8000801140b */
[----:B------:R-:W-:Y:S01]  /*d540*/  IMAD.WIDE R2, R238, R3, UR26 ;  /* 0x0000001aee027e25 */ /* 0x000fe2000f8e0203 */
[----:B------:R-:W-:Y:S01]  /*d550*/  ULEA UR8, UR15, 0xfffff800, 0xb ;  /* 0xfffff8000f087891 */ /* 0x000fe2000f8e583f */
[----:B------:R-:W-:Y:S01]  /*d560*/  ULDC.64 UR16, c[0x0][0x388] ;  /* 0x0000e20000107ab9 */ /* 0x000fe20000000a00 */
[----:B------:R-:W-:Y:S01]  /*d570*/  USHF.R.S32.HI UR19, URZ, 0x1f, UR10 ;  /* 0x0000001f3f137899 */ /* 0x000fe2000801140a */
[----:B------:R-:W-:Y:S01]  /*d580*/  ULDC.64 UR20, c[0x0][0x390] ;  /* 0x0000e40000147ab9 */ /* 0x000fe20000000a00 */
[----:B01----:R-:W3:Y:S04]  /*d590*/  LDG.E.128 R4, desc[UR30][R2.64] ;  /* 0x0000001e02047981 */ /* 0x003ee8000c1e1d00 */
[----:B------:R-:W5:Y:S04]  /*d5a0*/  LDG.E.128 R8, desc[UR30][R2.64+0x200] ;  /* 0x0002001e02087981 */ /* 0x000f68000c1e1d00 */
[----:B------:R-:W4:Y:S04]  /*d5b0*/  LDG.E.128 R12, desc[UR30][R2.64+0x400] ;  /* 0x0004001e020c7981 */ /* 0x000f28000c1e1d00 */
[----:B------:R-:W2:Y:S01]  /*d5c0*/  LDG.E.128 R16, desc[UR30][R2.64+0x600] ;  /* 0x0006001e02107981 */ /* 0x000ea2000c1e1d00 */
[----:B------:R-:W-:-:S02]  /*d5d0*/  UIMAD UR7, UR22, UR16, URZ ;  /* 0x00000010160772a4 */ /* 0x000fc4000f8e023f */
[----:B------:R-:W-:Y:S02]  /*d5e0*/  USHF.R.S32.HI UR9, URZ, 0x1f, UR8 ;  /* 0x0000001f3f097899 */ /* 0x000fe40008011408 */
[----:B------:R-:W-:Y:S02]  /*d5f0*/  UIMAD UR7, UR11, UR17, UR7 ;  /* 0x000000110b0772a4 */ /* 0x000fe4000f8e0207 */
[----:B------:R-:W-:Y:S02]  /*d600*/  UIMAD.WIDE.U32 UR16, UR11, UR16, UR8 ;  /* 0x000000100b1072a5 */ /* 0x000fe4000f8e0008 */
[----:B------:R-:W-:Y:S02]  /*d610*/  UIMAD UR18, UR19, UR20, URZ ;  /* 0x00000014131272a4 */ /* 0x000fe4000f8e023f */
[----:B------:R-:W-:Y:S02]  /*d620*/  UIADD3 UR17, UR17, UR7, URZ ;  /* 0x0000000711117290 */ /* 0x000fe4000fffe03f */
[----:B------:R-:W-:-:S02]  /*d630*/  UIMAD UR18, UR10, UR21, UR18 ;  /* 0x000000150a1272a4 */ /* 0x000fc4000f8e0212 */
[----:B------:R-:W-:Y:S02]  /*d640*/  UIMAD.WIDE.U32 UR16, UR10, UR20, UR16 ;  /* 0x000000140a1072a5 */ /* 0x000fe4000f8e0010 */
[----:B------:R-:W-:Y:S01]  /*d650*/  UIADD3 UR26, UP1, UR26, -0x2000, URZ ;  /* 0xffffe0001a1a7890 */ /* 0x000fe2000ff3e03f */
[----:B------:R-:W-:Y:S01]  /*d660*/  ULDC.64 UR20, c[0x0][0x3e0] ;  /* 0x0000f80000147ab9 */ /* 0x000fe20000000a00 */
[----:B------:R-:W-:Y:S02]  /*d670*/  UIADD3 UR17, UR17, UR18, URZ ;  /* 0x0000001211117290 */ /* 0x000fe4000fffe03f */
[----:B------:R-:W-:Y:S02]  /*d680*/  ULEA UR7, UP0, UR16, UR20, 0x2 ;  /* 0x0000001410077291 */ /* 0x000fe4000f80103f */
[----:B------:R-:W-:Y:S02]  /*d690*/  UIADD3 UR13, UP2, UR13, -0x4000, URZ ;  /* 0xffffc0000d0d7890 */ /* 0x000fe4000ff5e03f */
[----:B------:R-:W-:-:S02]  /*d6a0*/  ULEA.HI.X UR16, UR16, UR21, UR17, 0x2, UP0 ;  /* 0x0000001510107291 */ /* 0x000fc400080f1411 */
[----:B------:R-:W-:Y:S02]  /*d6b0*/  UIADD3 UR52, UP3, UR52, -0x2000, URZ ;  /* 0xffffe00034347890 */ /* 0x000fe4000ff7e03f */
[----:B------:R-:W-:Y:S02]  /*d6c0*/  UIADD3 UR50, UP4, UR50, -0x2000, URZ ;  /* 0xffffe00032327890 */ /* 0x000fe4000ff9e03f */
[----:B------:R-:W-:Y:S02]  /*d6d0*/  UIADD3 UR6, UR6, 0x1, URZ ;  /* 0x0000000106067890 */ /* 0x000fe4000fffe03f */
[----:B------:R-:W-:Y:S02]  /*d6e0*/  UIADD3.X UR27, UR27, -0x1, URZ, UP1, !UPT ;  /* 0xffffffff1b1b7890 */ /* 0x000fe40008ffe43f */
[----:B------:R-:W-:Y:S02]  /*d6f0*/  UIADD3.X UR14, UR14, -0x1, URZ, UP2, !UPT ;  /* 0xffffffff0e0e7890 */ /* 0x000fe400097fe43f */
[----:B------:R-:W-:-:S02]  /*d700*/  UIADD3.X UR51, UR51, -0x1, URZ, UP3, !UPT ;  /* 0xffffffff33337890 */ /* 0x000fc40009ffe43f */
[----:B------:R-:W-:Y:S01]  /*d710*/  UIADD3.X UR49, UR49, -0x1, URZ, UP4, !UPT ;  /* 0xffffffff31317890 */ /* 0x000fe2000a7fe43f */
[----:B---3--:R-:W-:Y:S04]  /*d720*/  STS.128 [R239], R4 ;  /* 0x00000004ef007388 */ /* 0x008fe80000000c00 */
[----:B-----5:R-:W-:Y:S04]  /*d730*/  STS.128 [R239+0x200], R8 ;  /* 0x00020008ef007388 */ /* 0x020fe80000000c00 */
[----:B----4-:R-:W-:Y:S04]  /*d740*/  STS.128 [R239+0x400], R12 ;  /* 0x0004000cef007388 */ /* 0x010fe80000000c00 */
        /* <DEDUP_REMOVED lines=118> */
[----:B------:R-:W-:Y:S02]  /*deb0*/  ULDC.64 UR16, c[0x0][0x3a8] ;  /* 0x0000ea0000107ab9 */ /* 0x000fe40000000a00 */
[----:B------:R-:W-:Y:S01]  /*dec0*/  UIMAD UR7, UR22, UR16, URZ ;  /* 0x00000010160772a4 */ /* 0x000fe2000f8e023f */
[----:B------:R-:W-:Y:S01]  /*ded0*/  IMAD.WIDE R2, R238, 0x10, R2 ;  /* 0x00000010ee027825 */ /* 0x000fe200078e0202 */
[----:B------:R-:W1:Y:S03]  /*dee0*/  @!P1 MUFU.RCP R4, R4 ;  /* 0x0000000400049308 */ /* 0x000e660000001000 */
[----:B-----5:R-:W-:Y:S01]  /*def0*/  @!P4 FMUL.FTZ R101, R101, R12 ;  /* 0x0000000c6565c220 */ /* 0x020fe20000410000 */
[----:B------:R-:W-:Y:S01]  /*df00*/  UIMAD UR7, UR11, UR17, UR7 ;  /* 0x000000110b0772a4 */ /* 0x000fe2000f8e0207 */
[----:B0-----:R-:W-:Y:S01]  /*df10*/  STG.E.128 desc[UR30][R2.64], R8 ;  /* 0x0000000802007986 */ /* 0x001fe2000c101d1e */
[----:B------:R-:W-:-:S03]  /*df20*/  UIMAD.WIDE.U32 UR8, UR11, UR16, UR8 ;  /* 0x000000100b0872a5 */ /* 0x000fc6000f8e0008 */
[----:B------:R-:W-:Y:S01]  /*df30*/  STG.E.128 desc[UR30][R2.64+0x200], R16 ;  /* 0x0002001002007986 */ /* 0x000fe2000c101d1e */
[----:B------:R-:W0:Y:S01]  /*df40*/  @!P2 MUFU.RCP R5, R5 ;  /* 0x000000050005a308 */ /* 0x000e220000001000 */
[----:B--2---:R-:W-:Y:S01]  /*df50*/  @!P0 FMUL.FTZ R88, R88, R15 ;  /* 0x0000000f58588220 */ /* 0x004fe20000410000 */
[----:B------:R-:W-:Y:S01]  /*df60*/  ULDC.64 UR16, c[0x0][0x3b0] ;  /* 0x0000ec0000107ab9 */ /* 0x000fe20000000a00 */
[----:B------:R-:W-:Y:S01]  /*df70*/  STG.E.128 desc[UR30][R2.64+0x400], R20 ;  /* 0x0004001402007986 */ /* 0x000fe2000c101d1e */
[----:B------:R-:W-:Y:S01]  /*df80*/  UIADD3 UR9, UR9, UR7, URZ ;  /* 0x0000000709097290 */ /* 0x000fe2000fffe03f */
[----:B------:R-:W-:Y:S01]  /*df90*/  FADD.FTZ R0, R88, R28 ;  /* 0x0000001c58007221 */ /* 0x000fe20000010000 */
[----:B------:R-:W-:Y:S01]  /*dfa0*/  UIMAD UR7, UR19, UR16, URZ ;  /* 0x00000010130772a4 */ /* 0x000fe2000f8e023f */
[----:B------:R2:W-:Y:S01]  /*dfb0*/  STG.E.128 desc[UR30][R2.64+0x600], R24 ;  /* 0x0006001802007986 */ /* 0x0005e2000c101d1e */
[----:B------:R-:W3:Y:S01]  /*dfc0*/  @!P3 MUFU.RCP R6, R6 ;  /* 0x000000060006b308 */ /* 0x000ee20000001000 */
[----:B-1----:R-:W-:Y:S01]  /*dfd0*/  @!P1 FMUL.FTZ R89, R89, R4 ;  /* 0x0000000459599220 */ /* 0x002fe20000410000 */
[----:B------:R-:W-:Y:S01]  /*dfe0*/  UIMAD UR7, UR10, UR17, UR7 ;  /* 0x000000110a0772a4 */ /* 0x000fe2000f8e0207 */
[----:B------:R-:W-:Y:S01]  /*dff0*/  BAR.SYNC.DEFER_BLOCKING 0x0 ;  /* 0x0000000000007b1d */ /* 0x000fe20000010000 */
[----:B------:R-:W-:-:S04]  /*e000*/  UIMAD.WIDE.U32 UR8, UR10, UR16, UR8 ;  /* 0x000000100a0872a5 */ /* 0x000fc8000f8e0008 */
[----:B------:R-:W-:Y:S01]  /*e010*/  UIADD3 UR9, UR9, UR7, URZ ;  /* 0x0000000709097290 */ /* 0x000fe2000fffe03f */
[----:B------:R-:W1:Y:S01]  /*e020*/  @!P5 MUFU.RCP R13, R13 ;  /* 0x0000000d000dd308 */ /* 0x000e620000001000 */
[----:B0-----:R-:W-:Y:S01]  /*e030*/  @!P2 FMUL.FTZ R90, R90, R5 ;  /* 0x000000055a5aa220 */ /* 0x001fe20000410000 */
[----:B------:R-:W-:Y:S02]  /*e040*/  ULDC.64 UR16, c[0x0][0x3f0] ;  /* 0x0000fc0000107ab9 */ /* 0x000fe40000000a00 */
[----:B------:R-:W-:-:S04]  /*e050*/  ULEA UR7, UP0, UR8, UR16, 0x2 ;  /* 0x0000001008077291 */ /* 0x000fc8000f80103f */
[----:B------:R-:W0:Y:S01]  /*e060*/  @!P6 MUFU.RCP R14, R7 ;  /* 0x00000007000ee308 */ /* 0x000e220000001000 */
[----:B---3--:R-:W-:Y:S01]  /*e070*/  @!P3 FMUL.FTZ R91, R91, R6 ;  /* 0x000000065b5bb220 */ /* 0x008fe20000410000 */
[----:B--2---:R-:W-:Y:S01]  /*e080*/  FADD.FTZ R3, R0, R89 ;  /* 0x0000005900037221 */ /* 0x004fe20000010000 */
[----:B------:R-:W-:Y:S01]  /*e090*/  ULEA.HI.X UR8, UR8, UR17, UR9, 0x2, UP0 ;  /* 0x0000001108087291 */ /* 0x000fe200080f1409 */
[----:B------:R-:W-:Y:S01]  /*e0a0*/  MOV R2, UR7 ;  /* 0x0000000700027c02 */ /* 0x000fe20008000f00 */
[----:B------:R-:W-:Y:S01]  /*e0b0*/  UISETP.GT.AND UP0, UPT, UR15, 0x1, UPT ;  /* 0x000000010f00788c */ /* 0x000fe2000bf04270 */
[----:B-1----:R-:W-:Y:S01]  /*e0c0*/  @!P5 FMUL.FTZ R102, R102, R13 ;  /* 0x0000000d6666d220 */ /* 0x002fe20000410000 */
[----:B------:R1:W-:Y:S04]  /*e0d0*/  STS.128 [R241], R88 ;  /* 0x00000058f1007388 */ /* 0x0003e80000000c00 */
[----:B------:R-:W-:Y:S01]  /*e0e0*/  PLOP3.LUT P0, PT, PT, PT, UP0, 0x80, 0x0 ;  /* 0x000000000000781c */ /* 0x000fe20003f0f008 */
[----:B------:R2:W-:Y:S01]  /*e0f0*/  STS.128 [R241+0x10], R92 ;  /* 0x0000105cf1007388 */ /* 0x0005e20000000c00 */
[----:B0-----:R-:W-:-:S03]  /*e100*/  @!P6 FMUL.FTZ R103, R103, R14 ;  /* 0x0000000e6767e220 */ /* 0x001fc60000410000 */
[----:B------:R-:W-:Y:S04]  /*e110*/  STS.128 [R241+0x20], R96 ;  /* 0x00002060f1007388 */ /* 0x000fe80000000c00 */
[----:B------:R-:W-:Y:S01]  /*e120*/  STS.128 [R241+0x30], R100 ;  /* 0x00003064f1007388 */ /* 0x000fe20000000c00 */
[----:B------:R-:W-:Y:S01]  /*e130*/  NOP ;  /* 0x0000000000007918 */ /* 0x000fe20000000000 */
[----:B-1----:R-:W-:Y:S02]  /*e140*/  FADD.FTZ R90, R3, R90 ;  /* 0x0000005a035a7221 */ /* 0x002fe40000010000 */
[----:B------:R-:W0:Y:S01]  /*e150*/  LDS.128 R4, [R239] ;  /* 0x00000000ef047984 */ /* 0x000e220000000c00 */
[----:B------:R-:W-:Y:S01]  /*e160*/  MOV R3, UR8 ;  /* 0x0000000800037c02 */ /* 0x000fe20008000f00 */
[----:B------:R-:W-:-:S02]  /*e170*/  FADD.FTZ R91, R90, R91 ;  /* 0x0000005b5a5b7221 */ /* 0x000fc40000010000 */
[----:B------:R-:W1:Y:S02]  /*e180*/  LDS.128 R8, [R239+0x200] ;  /* 0x00020000ef087984 */ /* 0x000e640000000c00 */
[----:B--2---:R-:W-:Y:S02]  /*e190*/  FADD.FTZ R92, R91, R92 ;  /* 0x0000005c5b5c7221 */ /* 0x004fe40000010000 */
[----:B------:R-:W2:Y:S02]  /*e1a0*/  LDS.128 R12, [R239+0x400] ;  /* 0x00040000ef0c7984 */ /* 0x000ea40000000c00 */
[----:B------:R-:W-:Y:S02]  /*e1b0*/  FADD.FTZ R93, R92, R93 ;  /* 0x0000005d5c5d7221 */ /* 0x000fe40000010000 */
[----:B------:R3:W4:Y:S02]  /*e1c0*/  LDS.128 R16, [R239+0x600] ;  /* 0x00060000ef107984 */ /* 0x0007240000000c00 */
[----:B------:R-:W-:-:S04]  /*e1d0*/  FADD.FTZ R94, R93, R94 ;  /* 0x0000005e5d5e7221 */ /* 0x000fc80000010000 */
[----:B------:R-:W-:Y:S01]  /*e1e0*/  FADD.FTZ R95, R94, R95 ;  /* 0x0000005f5e5f7221 */ /* 0x000fe20000010000 */
[----:B---3--:R-:W-:-:S04]  /*e1f0*/  IMAD.WIDE R238, R238, 0x10, R2 ;  /* 0x00000010eeee7825 */ /* 0x008fc800078e0202 */
[----:B------:R-:W-:-:S04]  /*e200*/  FADD.FTZ R96, R95, R96 ;  /* 0x000000605f607221 */ /* 0x000fc80000010000 */
[----:B------:R-:W-:-:S04]  /*e210*/  FADD.FTZ R97, R96, R97 ;  /* 0x0000006160617221 */ /* 0x000fc80000010000 */
[----:B------:R-:W-:-:S04]  /*e220*/  FADD.FTZ R98, R97, R98 ;  /* 0x0000006261627221 */ /* 0x000fc80000010000 */
[----:B------:R-:W-:-:S04]  /*e230*/  FADD.FTZ R99, R98, R99 ;  /* 0x0000006362637221 */ /* 0x000fc80000010000 */
[----:B------:R-:W-:Y:S01]  /*e240*/  FADD.FTZ R100, R99, R100 ;  /* 0x0000006463647221 */ /* 0x000fe20000010000 */
[----:B0-----:R0:W-:Y:S03]  /*e250*/  STG.E.128 desc[UR30][R238.64], R4 ;  /* 0x00000004ee007986 */ /* 0x0011e6000c101d1e */
[----:B------:R-:W-:Y:S01]  /*e260*/  FADD.FTZ R101, R100, R101 ;  /* 0x0000006564657221 */ /* 0x000fe20000010000 */
[----:B-1----:R0:W-:Y:S03]  /*e270*/  STG.E.128 desc[UR30][R238.64+0x200], R8 ;  /* 0x00020008ee007986 */ /* 0x0021e6000c101d1e */
[----:B------:R-:W-:Y:S01]  /*e280*/  FADD.FTZ R102, R101, R102 ;  /* 0x0000006665667221 */ /* 0x000fe20000010000 */
[----:B--2---:R0:W-:Y:S03]  /*e290*/  STG.E.128 desc[UR30][R238.64+0x400], R12 ;  /* 0x0004000cee007986 */ /* 0x0041e6000c101d1e */
[----:B------:R-:W-:Y:S01]  /*e2a0*/  FADD.FTZ R0, R102, R103 ;  /* 0x0000006766007221 */ /* 0x000fe20000010000 */
[----:B----4-:R0:W-:Y:S04]  /*e2b0*/  STG.E.128 desc[UR30][R238.64+0x600], R16 ;  /* 0x00060010ee007986 */ /* 0x0101e8000c101d1e */
[----:B------:R0:W-:Y:S01]  /*e2c0*/  STL [R1+0x4], R0 ;  /* 0x0000040001007387 */ /* 0x0001e20000100800 */
[----:B------:R-:W-:Y:S05]  /*e2d0*/  @P0 BRA `(.L_x_5325) ;  /* 0xffffff2400fc0947 */ /* 0x000fea000383ffff */
.L_x_5195:
        /* <DEDUP_REMOVED lines=44> */
.L_x_5327:
[----:B------:R-:W-:Y:S05]  /*e5a0*/  BSYNC B0 ;  /* 0x0000000000007941 */ /* 0x000fea0003800000 */
.L_x_5326:
        /* <DEDUP_REMOVED lines=44> */
.L_x_5329:
[----:B0-----:R-:W0:Y:S02]  /*e870*/  S2R R11, SR_TID.X ;  /* 0x00000000000b7919 */ /* 0x001e240000002100 */
.L_x_5330:
[----:B------:R-:W-:Y:S05]  /*e880*/  BSYNC B0 ;  /* 0x0000000000007941 */ /* 0x000fea0003800000 */
.L_x_5328:
        /* <DEDUP_REMOVED lines=23> */
.L_x_5332:
        /* <DEDUP_REMOVED lines=32> */
.L_x_5331:
[----:B------:R-:W-:Y:S05]  /*ec00*/  EXIT ;  /* 0x000000000000794d */ /* 0x000fea0003800000 */
.L_x_5233:
[----:B------:R-:W-:Y:S01]  /*ec10*/  HFMA2.MMA R227, -RZ, RZ, 0, 5.9604644775390625e-08 ;  /* 0x00000001ffe37435 */ /* 0x000fe200000001ff */
[----:B------:R-:W-:Y:S02]  /*ec20*/  MOV R246, R242 ;  /* 0x000000f200f67202 */ /* 0x000fe40000000f00 */
[----:B------:R-:W-:Y:S02]  /*ec30*/  MOV R138, RZ ;  /* 0x000000ff008a7202 */ /* 0x000fe40000000f00 */
[----:B------:R-:W-:-:S07]  /*ec40*/  MOV R139, 0xffffffff ;  /* 0xffffffff008b7802 */ /* 0x000fce0000000f00 */
[----:B-1----:R-:W-:Y:S05]  /*ec50*/  WARPSYNC.COLLECTIVE R139, `(.L_x_5333) ;  /* 0x000000008b087348 */ /* 0x002fea0003c00000 */
[----:B------:R0:W2:Y:S02]  /*ec60*/  SHFL.UP P3, R248, R246, R227, R138 ;  /* 0x040000e3f6f87389 */ /* 0x0000a4000006008a */
[----:B012---:R-:W-:Y:S01]  /*ec70*/  ENDCOLLECTIVE ;  /* 0x000000000000791b */ /* 0x007fe20003800000 */
.L_x_5333:
[----:B------:R-:W-:Y:S02]  /*ec80*/  MOV R246, R247 ;  /* 0x000000f700f67202 */ /* 0x000fe40000000f00 */
[----:B------:R-:W-:-:S07]  /*ec90*/  MOV R136, R248 ;  /* 0x000000f800887202 */ /* 0x000fce0000000f00 */
[----:B------:R-:W-:Y:S05]  /*eca0*/  WARPSYNC.COLLECTIVE R139, `(.L_x_5334) ;  /* 0x000000008b087348 */ /* 0x000fea0003c00000 */
[----:B------:R0:W1:Y:S02]  /*ecb0*/  SHFL.UP P3, R248, R246, R227, R138 ;  /* 0x040000e3f6f87389 */ /* 0x000064000006008a */
[----:B01----:R-:W-:Y:S01]  /*ecc0*/  ENDCOLLECTIVE ;  /* 0x000000000000791b */ /* 0x003fe20003800000 */
.L_x_5334:
[----:B------:R-:W-:Y:S02]  /*ecd0*/  MOV R246, R244 ;  /* 0x000000f400f67202 */ /* 0x000fe40000000f00 */
[----:B------:R-:W-:-:S07]  /*ece0*/  MOV R137, R248 ;  /* 0x000000f800897202 */ /* 0x000fce0000000f00 */
[----:B------:R-:W-:Y:S05]  /*ecf0*/  WARPSYNC.COLLECTIVE R139, `(.L_x_5335) ;  /* 0x000000008b087348 */ /* 0x000fea0003c00000 */
[----:B------:R0:W1:Y:S02]  /*ed00*/  SHFL.UP P3, R248, R246, R227, R138 ;  /* 0x040000e3f6f87389 */ /* 0x000064000006008a */
[----:B01----:R-:W-:Y:S01]  /*ed10*/  ENDCOLLECTIVE ;  /* 0x000000000000791b */ /* 0x003fe20003800000 */
.L_x_5335:
[----:B------:R-:W-:Y:S02]  /*ed20*/  MOV R246, R243 ;  /* 0x000000f300f67202 */ /* 0x000fe40000000f00 */
[----:B------:R-:W-:-:S07]  /*ed30*/  MOV R245, R248 ;  /* 0x000000f800f57202 */ /* 0x000fce0000000f00 */
[----:B------:R-:W-:Y:S05]  /*ed40*/  WARPSYNC.COLLECTIVE R139, `(.L_x_5336) ;  /* 0x000000008b087348 */ /* 0x000fea0003c00000 */
[----:B------:R0:W1:Y:S02]  /*ed50*/  SHFL.UP P3, R248, R246, R227, R138 ;  /* 0x040000e3f6f87389 */ /* 0x000064000006008a */
[----:B01----:R-:W-:Y:S01]  /*ed60*/  ENDCOLLECTIVE ;  /* 0x000000000000791b */ /* 0x003fe20003800000 */
.L_x_5336:
        /* <DEDUP_REMOVED lines=17> */
.L_x_5337:
[----:B------:R-:W-:Y:S02]  /*ee80*/  MOV R246, R136 ;  /* 0x0000008800f67202 */ /* 0x000fe40000000f00 */
[----:B------:R-:W-:-:S07]  /*ee90*/  MOV R137, R248 ;  /* 0x000000f800897202 */ /* 0x000fce0000000f00 */
[----:B------:R-:W-:Y:S05]  /*eea0*/  WARPSYNC.COLLECTIVE R139, `(.L_x_5338) ;  /* 0x000000008b087348 */ /* 0x000fea0003c00000 */
[----:B------:R0:W1:Y:S02]  /*eeb0*/  SHFL.UP P3, R248, R246, R227, R138 ;  /* 0x040000e3f6f87389 */ /* 0x000064000006008a */
[----:B01----:R-:W-:Y:S01]  /*eec0*/  ENDCOLLECTIVE ;  /* 0x000000000000791b */ /* 0x003fe20003800000 */
.L_x_5338:
[----:B------:R-:W-:Y:S02]  /*eed0*/  MOV R246, R244 ;  /* 0x000000f400f67202 */ /* 0x000fe40000000f00 */
[----:B------:R-:W-:-:S07]  /*eee0*/  MOV R245, R248 ;  /* 0x000000f800f57202 */ /* 0x000fce0000000f00 */
[----:B------:R-:W-:Y:S05]  /*eef0*/  WARPSYNC.COLLECTIVE R139, `(.L_x_5339) ;  /* 0x000000008b087348 */ /* 0x000fea0003c00000 */
[----:B------:R0:W1:Y:S02]  /*ef00*/  SHFL.UP P3, R248, R246, R227, R138 ;  /* 0x040000e3f6f87389 */ /* 0x000064000006008a */
[----:B01----:R-:W-:Y:S01]  /*ef10*/  ENDCOLLECTIVE ;  /* 0x000000000000791b */ /* 0x003fe20003800000 */
.L_x_5339:
[----:B------:R-:W-:Y:S02]  /*ef20*/  MOV R246, R243 ;  /* 0x000000f300f67202 */ /* 0x000fe40000000f00 */
[----:B------:R-:W-:-:S07]  /*ef30*/  MOV R249, R248 ;  /* 0x000000f800f97202 */ /* 0x000fce0000000f00 */
[----:B------:R-:W-:Y:S05]  /*ef40*/  WARPSYNC.COLLECTIVE R139, `(.L_x_5340) ;  /* 0x000000008b087348 */ /* 0x000fea0003c00000 */
[----:B------:R0:W1:Y:S02]  /*ef50*/  SHFL.UP P3, R248, R246, R227, R138 ;  /* 0x040000e3f6f87389 */ /* 0x000064000006008a */
[----:B01----:R-:W-:Y:S01]  /*ef60*/  ENDCOLLECTIVE ;  /* 0x000000000000791b */ /* 0x003fe20003800000 */
.L_x_5340:
[----:B------:R-:W-:Y:S01]  /*ef70*/  FMUL.FTZ R138, R136, R245 ;  /* 0x000000f5888a7220 */ /* 0x000fe20000410000 */
[----:B------:R-:W-:Y:S01]  /*ef80*/  HFMA2.MMA R227, -RZ, RZ, 0, 2.384185791015625e-07 ;  /* 0x00000004ffe37435 */ /* 0x000fe200000001ff */
[----:B------:R-:W-:Y:S01]  /*ef90*/  ISETP.GE.AND P3, PT, R168, 0x2, PT ;  /* 0x00000002a800780c */ /* 0x000fe20003f66270 */
[----:B------:R-:W-:-:S04]  /*efa0*/  FMUL.FTZ R247, R136, R248 ;  /* 0x000000f888f77220 */ /* 0x000fc80000410000 */
[-C--:B------:R-:W-:Y:S01]  /*efb0*/  FFMA.FTZ R247, R242, R249.reuse, -R247 ;  /* 0x000000f9f2f77223 */ /* 0x080fe200000108f7 */
[----:B------:R-:W-:-:S04]  /*efc0*/  FMUL.FTZ R249, R136, R249 ;  /* 0x000000f988f97220 */ /* 0x000fc80000410000 */
[----:B------:R-:W-:-:S03]  /*efd0*/  FFMA.FTZ R248, R242, R248, R249 ;  /* 0x000000f8f2f87223 */ /* 0x000fc600000100f9 */
[----:B------:R-:W-:Y:S01]  /*efe0*/  @P3 FADD.FTZ R244, R244, R247 ;  /* 0x000000f7f4f43221 */ /* 0x000fe20000010000 */
[----:B------:R-:W-:Y:S01]  /*eff0*/  FMUL.FTZ R247, R136, R137 ;  /* 0x0000008988f77220 */ /* 0x000fe20000410000 */
[----:B------:R-:W-:-:S03]  /*f000*/  @P3 FADD.FTZ R243, R243, R248 ;  /* 0x000000f8f3f33221 */ /* 0x000fc60000010000 */
[C---:B------:R-:W-:Y:S01]  /*f010*/  FFMA.FTZ R247, R242.reuse, R245, R247 ;  /* 0x000000f5f2f77223 */ /* 0x040fe200000100f7 */
[----:B------:R-:W-:Y:S01]  /*f020*/  @P3 FFMA.FTZ R242, R242, R137, -R138 ;  /* 0x00000089f2f23223 */ /* 0x000fe2000001088a */
[----:B------:R-:W-:-:S03]  /*f030*/  MOV R138, RZ ;  /* 0x000000ff008a7202 */ /* 0x000fc60000000f00 */
[----:B------:R-:W-:Y:S02]  /*f040*/  FSEL R136, R136, R247, !P3 ;  /* 0x000000f788887208 */ /* 0x000fe40005800000 */
[----:B------:R-:W-:-:S07]  /*f050*/  MOV R246, R242 ;  /* 0x000000f200f67202 */ /* 0x000fce0000000f00 */
[----:B------:R-:W-:Y:S05]  /*f060*/  WARPSYNC.COLLECTIVE R139, `(.L_x_5341) ;  /* 0x000000008b087348 */ /* 0x000fea0003c00000 */
[----:B------:R0:W1:Y:S02]  /*f070*/  SHFL.UP P3, R248, R246, R227, R138 ;  /* 0x040000e3f6f87389 */ /* 0x000064000006008a */
[----:B01----:R-:W-:Y:S01]  /*f080*/  ENDCOLLECTIVE ;  /* 0x000000000000791b */ /* 0x003fe20003800000 */
.L_x_5341:
[----:B------:R-:W-:Y:S02]  /*f090*/  MOV R246, R136 ;  /* 0x0000008800f67202 */ /* 0x000fe40000000f00 */
[----:B------:R-:W-:-:S07]  /*f0a0*/  MOV R137, R248 ;  /* 0x000000f800897202 */ /* 0x000fce0000000f00 */
[----:B------:R-:W-:Y:S05]  /*f0b0*/  WARPSYNC.COLLECTIVE R139, `(.L_x_5342) ;  /* 0x000000008b087348 */ /* 0x000fea0003c00000 */
[----:B------:R0:W1:Y:S02]  /*f0c0*/  SHFL.UP P3, R248, R246, R227, R138 ;  /* 0x040000e3f6f87389 */ /* 0x000064000006008a */
[----:B01----:R-:W-:Y:S01]  /*f0d0*/  ENDCOLLECTIVE ;  /* 0x000000000000791b */ /* 0x003fe20003800000 */
.L_x_5342:
[----:B------:R-:W-:Y:S02]  /*f0e0*/  MOV R246, R244 ;  /* 0x000000f400f67202 */ /* 0x000fe40000000f00 */
[----:B------:R-:W-:-:S07]  /*f0f0*/  MOV R245, R248 ;  /* 0x000000f800f57202 */ /* 0x000fce0000000f00 */
[----:B------:R-:W-:Y:S05]  /*f100*/  WARPSYNC.COLLECTIVE R139, `(.L_x_5343) ;  /* 0x000000008b087348 */ /* 0x000fea0003c00000 */
[----:B------:R0:W1:Y:S02]  /*f110*/  SHFL.UP P3, R248, R246, R227, R138 ;  /* 0x040000e3f6f87389 */ /* 0x000064000006008a */
[----:B01----:R-:W-:Y:S01]  /*f120*/  ENDCOLLECTIVE ;  /* 0x000000000000791b */ /* 0x003fe20003800000 */
.L_x_5343:
[----:B------:R-:W-:Y:S02]  /*f130*/  MOV R246, R243 ;  /* 0x000000f300f67202 */ /* 0x000fe40000000f00 */
[----:B------:R-:W-:-:S07]  /*f140*/  MOV R247, R248 ;  /* 0x000000f800f77202 */ /* 0x000fce0000000f00 */
[----:B------:R-:W-:Y:S05]  /*f150*/  WARPSYNC.COLLECTIVE R139, `(.L_x_5344) ;  /* 0x000000008b087348 */ /* 0x000fea0003c00000 */
[----:B------:R0:W1:Y:S02]  /*f160*/  SHFL.UP P3, R248, R246, R227, R138 ;  /* 0x040000e3f6f87389 */ /* 0x000064000006008a */
[----:B01----:R-:W-:Y:S01]  /*f170*/  ENDCOLLECTIVE ;  /* 0x000000000000791b */ /* 0x003fe20003800000 */
.L_x_5344:
[C---:B------:R-:W-:Y:S01]  /*f180*/  FMUL.FTZ R138, R136.reuse, R245 ;  /* 0x000000f5888a7220 */ /* 0x040fe20000410000 */
[----:B------:R-:W-:Y:S01]  /*f190*/  HFMA2.MMA R227, -RZ, RZ, 0, 4.76837158203125e-07 ;  /* 0x00000008ffe37435 */ /* 0x000fe200000001ff */
[----:B------:R-:W-:Y:S01]  /*f1a0*/  FMUL.FTZ R249, R136, R248 ;  /* 0x000000f888f97220 */ /* 0x000fe20000410000 */
[----:B------:R-:W-:-:S03]  /*f1b0*/  ISETP.GE.AND P3, PT, R168, 0x4, PT ;  /* 0x00000004a800780c */ /* 0x000fc60003f66270 */
[-C--:B------:R-:W-:Y:S01]  /*f1c0*/  FFMA.FTZ R249, R242, R247.reuse, -R249 ;  /* 0x000000f7f2f97223 */ /* 0x080fe200000108f9 */
[----:B------:R-:W-:-:S04]  /*f1d0*/  FMUL.FTZ R247, R136, R247 ;  /* 0x000000f788f77220 */ /* 0x000fc80000410000 */
[----:B------:R-:W-:Y:S01]  /*f1e0*/  FFMA.FTZ R248, R242, R248, R247 ;  /* 0x000000f8f2f87223 */ /* 0x000fe200000100f7 */
[----:B------:R-:W-:-:S04]  /*f1f0*/  FMUL.FTZ R247, R136, R137 ;  /* 0x0000008988f77220 */ /* 0x000fc80000410000 */
[C---:B------:R-:W-:Y:S01]  /*f200*/  FFMA.FTZ R247, R242.reuse, R245, R247 ;  /* 0x000000f5f2f77223 */ /* 0x040fe200000100f7 */
[----:B------:R-:W-:Y:S01]  /*f210*/  @P3 FFMA.FTZ R242, R242, R137, -R138 ;  /* 0x00000089f2f23223 */ /* 0x000fe2000001088a */
[----:B------:R-:W-:Y:S01]  /*f220*/  MOV R138, RZ ;  /* 0x000000ff008a7202 */ /* 0x000fe20000000f00 */
[----:B------:R-:W-:Y:S01]  /*f230*/  @P3 FADD.FTZ R244, R244, R249 ;  /* 0x000000f9f4f43221 */ /* 0x000fe20000010000 */
[----:B------:R-:W-:Y:S01]  /*f240*/  @P3 FADD.FTZ R243, R243, R248 ;  /* 0x000000f8f3f33221 */ /* 0x000fe20000010000 */
[----:B------:R-:W-:Y:S02]  /*f250*/  FSEL R136, R136, R247, !P3 ;  /* 0x000000f788887208 */ /* 0x000fe40005800000 */
[----:B------:R-:W-:-:S07]  /*f260*/  MOV R246, R242 ;  /* 0x000000f200f67202 */ /* 0x000fce0000000f00 */
[----:B------:R-:W-:Y:S05]  /*f270*/  WARPSYNC.COLLECTIVE R139, `(.L_x_5345) ;  /* 0x000000008b087348 */ /* 0x000fea0003c00000 */
[----:B------:R0:W1:Y:S02]  /*f280*/  SHFL.UP P3, R248, R246, R227, R138 ;  /* 0x040000e3f6f87389 */ /* 0x000064000006008a */
[----:B01----:R-:W-:Y:S01]  /*f290*/  ENDCOLLECTIVE ;  /* 0x000000000000791b */ /* 0x003fe20003800000 */
.L_x_5345:
[----:B------:R-:W-:Y:S02]  /*f2a0*/  MOV R246, R136 ;  /* 0x0000008800f67202 */ /* 0x000fe40000000f00 */
[----:B------:R-:W-:-:S07]  /*f2b0*/  MOV R137, R248 ;  /* 0x000000f800897202 */ /* 0x000fce0000000f00 */
[----:B------:R-:W-:Y:S05]  /*f2c0*/  WARPSYNC.COLLECTIVE R139, `(.L_x_5346) ;  /* 0x000000008b087348 */ /* 0x000fea0003c00000 */
[----:B------:R0:W1:Y:S02]  /*f2d0*/  SHFL.UP P3, R248, R246, R227, R138 ;  /* 0x040000e3f6f87389 */ /* 0x000064000006008a */
[----:B01----:R-:W-:Y:S01]  /*f2e0*/  ENDCOLLECTIVE ;  /* 0x000000000000791b */ /* 0x003fe20003800000 */
.L_x_5346:
[----:B------:R-:W-:Y:S02]  /*f2f0*/  MOV R246, R244 ;  /* 0x000000f400f67202 */ /* 0x000fe40000000f00 */
[----:B------:R-:W-:-:S07]  /*f300*/  MOV R245, R248 ;  /* 0x000000f800f57202 */ /* 0x000fce0000000f00 */
[----:B------:R-:W-:Y:S05]  /*f310*/  WARPSYNC.COLLECTIVE R139, `(.L_x_5347) ;  /* 0x000000008b087348 */ /* 0x000fea0003c00000 */
[----:B------:R0:W1:Y:S02]  /*f320*/  SHFL.UP P3, R248, R246, R227, R138 ;  /* 0x040000e3f6f87389 */ /* 0x000064000006008a */
[----:B01----:R-:W-:Y:S01]  /*f330*/  ENDCOLLECTIVE ;  /* 0x000000000000791b */ /* 0x003fe20003800000 */
.L_x_5347:
[----:B------:R-:W-:Y:S02]  /*f340*/  MOV R246, R243 ;  /* 0x000000f300f67202 */ /* 0x000fe40000000f00 */
[----:B------:R-:W-:-:S07]  /*f350*/  MOV R247, R248 ;  /* 0x000000f800f77202 */ /* 0x000fce0000000f00 */
[----:B------:R-:W-:Y:S05]  /*f360*/  WARPSYNC.COLLECTIVE R139, `(.L_x_5348) ;  /* 0x000000008b087348 */ /* 0x000fea0003c00000 */
[----:B------:R0:W1:Y:S02]  /*f370*/  SHFL.UP P3, R248, R246, R227, R138 ;  /* 0x040000e3f6f87389 */ /* 0x000064000006008a */
[----:B01----:R-:W-:Y:S01]  /*f380*/  ENDCOLLECTIVE ;  /* 0x000000000000791b */ /* 0x003fe20003800000 */
.L_x_5348:
[C---:B------:R-:W-:Y:S01]  /*f390*/  FMUL.FTZ R138, R136.reuse, R245 ;  /* 0x000000f5888a7220 */ /* 0x040fe20000410000 */
[----:B------:R-:W-:Y:S01]  /*f3a0*/  HFMA2.MMA R227, -RZ, RZ, 0, 9.5367431640625e-07 ;  /* 0x00000010ffe37435 */ /* 0x000fe200000001ff */
        /* <DEDUP_REMOVED lines=16> */
.L_x_5349:
[----:B------:R-:W-:Y:S02]  /*f4b0*/  MOV R246, R136 ;  /* 0x0000008800f67202 */ /* 0x000fe40000000f00 */
[----:B------:R-:W-:-:S07]  /*f4c0*/  MOV R137, R248 ;  /* 0x000000f800897202 */ /* 0x000fce0000000f00 */
[----:B------:R-:W-:Y:S05]  /*f4d0*/  WARPSYNC.COLLECTIVE R139, `(.L_x_5350) ;  /* 0x000000008b087348 */ /* 0x000fea0003c00000 */
[----:B------:R0:W1:Y:S02]  /*f4e0*/  SHFL.UP P3, R248, R246, R227, R138 ;  /* 0x040000e3f6f87389 */ /* 0x000064000006008a */
[----:B01----:R-:W-:Y:S01]  /*f4f0*/  ENDCOLLECTIVE ;  /* 0x000000000000791b */ /* 0x003fe20003800000 */
.L_x_5350:
[----:B------:R-:W-:Y:S02]  /*f500*/  MOV R246, R244 ;  /* 0x000000f400f67202 */ /* 0x000fe40000000f00 */
[----:B------:R-:W-:-:S07]  /*f510*/  MOV R245, R248 ;  /* 0x000000f800f57202 */ /* 0x000fce0000000f00 */
[----:B------:R-:W-:Y:S05]  /*f520*/  WARPSYNC.COLLECTIVE R139, `(.L_x_5351) ;  /* 0x000000008b087348 */ /* 0x000fea0003c00000 */
[----:B------:R0:W1:Y:S02]  /*f530*/  SHFL.UP P3, R248, R246, R227, R138 ;  /* 0x040000e3f6f87389 */ /* 0x000064000006008a */
[----:B01----:R-:W-:Y:S01]  /*f540*/  ENDCOLLECTIVE ;  /* 0x000000000000791b */ /* 0x003fe20003800000 */
.L_x_5351:
[----:B------:R-:W-:Y:S02]  /*f550*/  MOV R246, R243 ;  /* 0x000000f300f67202 */ /* 0x000fe40000000f00 */
[----:B------:R-:W-:-:S07]  /*f560*/  MOV R247, R248 ;  /* 0x000000f800f77202 */ /* 0x000fce0000000f00 */
[----:B------:R-:W-:Y:S05]  /*f570*/  WARPSYNC.COLLECTIVE R139, `(.L_x_5352) ;  /* 0x000000008b087348 */ /* 0x000fea0003c00000 */
[----:B------:R0:W1:Y:S02]  /*f580*/  SHFL.UP P3, R248, R246, R227, R138 ;  /* 0x040000e3f6f87389 */ /* 0x000064000006008a */
[----:B01----:R-:W-:Y:S01]  /*f590*/  ENDCOLLECTIVE ;  /* 0x000000000000791b */ /* 0x003fe20003800000 */
.L_x_5352:
[----:B------:R-:W-:Y:S05]  /*f5a0*/  BRA `(.L_x_5353) ;  /* 0xffffff7c009c7947 */ /* 0x000fea000383ffff */
.L_x_5234:
        /* <DEDUP_REMOVED lines=8> */
.L_x_5355:
[----:B------:R-:W-:Y:S05]  /*f630*/  BSYNC B0 ;  /* 0x0000000000007941 */ /* 0x000fea0003800000 */
.L_x_5354:
[----:B------:R-:W-:Y:S05]  /*f640*/  BRA `(.L_x_5356) ;  /* 0xffffff7c00ac7947 */ /* 0x000fea000383ffff */
.L_x_5235:
        /* <DEDUP_REMOVED lines=8> */
.L_x_5358:
[----:B------:R-:W-:Y:S05]  /*f6d0*/  BSYNC B0 ;  /* 0x0000000000007941 */ /* 0x000fea0003800000 */
.L_x_5357:
[----:B------:R-:W-:Y:S05]  /*f6e0*/  BRA `(.L_x_5359) ;  /* 0xffffff7c008c7947 */ /* 0x000fea000383ffff */
.L_x_5236:
        /* <DEDUP_REMOVED lines=8> */
.L_x_5361:
[----:B------:R-:W-:Y:S05]  /*f770*/  BSYNC B0 ;  /* 0x0000000000007941 */ /* 0x000fea0003800000 */
.L_x_5360:
[----:B------:R-:W-:Y:S05]  /*f780*/  BRA `(.L_x_5362) ;  /* 0xffffff7c006c7947 */ /* 0x000fea000383ffff */
.L_x_5237:
        /* <DEDUP_REMOVED lines=8> */
.L_x_5364:
[----:B------:R-:W-:Y:S05]  /*f810*/  BSYNC B0 ;  /* 0x0000000000007941 */ /* 0x000fea0003800000 */
.L_x_5363:
[----:B------:R-:W-:Y:S05]  /*f820*/  BRA `(.L_x_5365) ;  /* 0xffffff7c004c7947 */ /* 0x000fea000383ffff */
.L_x_5238:
        /* <DEDUP_REMOVED lines=8> */
.L_x_5367:
[----:B------:R-:W-:Y:S05]  /*f8b0*/  BSYNC B0 ;  /* 0x0000000000007941 */ /* 0x000fea0003800000 */
.L_x_5366:
[----:B------:R-:W-:Y:S01]  /*f8c0*/  HFMA2.MMA R227, -RZ, RZ, 0, 5.9604644775390625e-08 ;  /* 0x00000001ffe37435 */ /* 0x000fe200000001ff */
[----:B------:R-:W-:Y:S01]  /*f8d0*/  MOV R246, R245 ;  /* 0x000000f500f67202 */ /* 0x000fe20000000f00 */
[----:B------:R-:W-:Y:S01]  /*f8e0*/  HFMA2.MMA R137, -RZ, RZ, 0, 0 ;  /* 0x00000000ff897435 */ /* 0x000fe200000001ff */
[----:B------:R-:W-:Y:S02]  /*f8f0*/  MOV R138, RZ ;  /* 0x000000ff008a7202 */ /* 0x000fe40000000f00 */
[----:B------:R-:W-:Y:S02]  /*f900*/  MOV R139, 0xffffffff ;  /* 0xffffffff008b7802 */ /* 0x000fe40000000f00 */
[----:B------:R-:W-:Y:S02]  /*f910*/  MOV R242, R248 ;  /* 0x000000f800f27202 */ /* 0x000fe40000000f00 */
[----:B------:R-:W-:-:S07]  /*f920*/  MOV R136, 0x1f ;  /* 0x0000001f00887802 */ /* 0x000fce0000000f00 */
[----:B------:R-:W-:Y:S05]  /*f930*/  WARPSYNC.COLLECTIVE R139, `(.L_x_5368) ;  /* 0x000000008b087348 */ /* 0x000fea0003c00000 */
[----:B------:R0:W1:Y:S02]  /*f940*/  SHFL.UP P3, R248, R246, R227, R138 ;  /* 0x040000e3f6f87389 */ /* 0x000064000006008a */
[----:B01----:R-:W-:Y:S01]  /*f950*/  ENDCOLLECTIVE ;  /* 0x000000000000791b */ /* 0x003fe20003800000 */
.L_x_5368:
[----:B------:R-:W-:Y:S02]  /*f960*/  MOV R246, R244 ;  /* 0x000000f400f67202 */ /* 0x000fe40000000f00 */
[----:B------:R-:W-:-:S07]  /*f970*/  MOV R245, R248 ;  /* 0x000000f800f57202 */ /* 0x000fce0000000f00 */
[----:B------:R-:W-:Y:S05]  /*f980*/  WARPSYNC.COLLECTIVE R139, `(.L_x_5369) ;  /* 0x000000008b087348 */ /* 0x000fea0003c00000 */
[----:B------:R0:W1:Y:S02]  /*f990*/  SHFL.UP P3, R248, R246, R227, R138 ;  /* 0x040000e3f6f87389 */ /* 0x000064000006008a */
[----:B01----:R-:W-:Y:S01]  /*f9a0*/  ENDCOLLECTIVE ;  /* 0x000000000000791b */ /* 0x003fe20003800000 */
.L_x_5369:
[----:B------:R-:W-:Y:S02]  /*f9b0*/  MOV R246, R243 ;  /* 0x000000f300f67202 */ /* 0x000fe40000000f00 */
[----:B------:R-:W-:-:S07]  /*f9c0*/  MOV R244, R248 ;  /* 0x000000f800f47202 */ /* 0x000fce0000000f00 */
[----:B------:R-:W-:Y:S05]  /*f9d0*/  WARPSYNC.COLLECTIVE R139, `(.L_x_5370) ;  /* 0x000000008b087348 */ /* 0x000fea0003c00000 */
[----:B------:R0:W1:Y:S02]  /*f9e0*/  SHFL.UP P3, R248, R246, R227, R138 ;  /* 0x040000e3f6f87389 */ /* 0x000064000006008a */
[----:B01----:R-:W-:Y:S01]  /*f9f0*/  ENDCOLLECTIVE ;  /* 0x000000000000791b */ /* 0x003fe20003800000 */
.L_x_5370:
[----:B------:R-:W-:-:S07]  /*fa00*/  MOV R138, R120 ;  /* 0x00000078008a7202 */ /* 0x000fce0000000f00 */
[----:B------:R-:W-:Y:S05]  /*fa10*/  WARPSYNC.COLLECTIVE R139, `(.L_x_5371) ;  /* 0x000000008b087348 */ /* 0x000fea0003c00000 */
[----:B------:R0:W1:Y:S02]  /*fa20*/  SHFL.IDX P3, R227, R138, R137, R136 ;  /* 0x000000898ae37389 */ /* 0x0000640000060088 */
[----:B01----:R-:W-:Y:S01]  /*fa30*/  ENDCOLLECTIVE ;  /* 0x000000000000791b */ /* 0x003fe20003800000 */
.L_x_5371:
[----:B------:R-:W-:Y:S02]  /*fa40*/  MOV R243, R248 ;  /* 0x000000f800f37202 */ /* 0x000fe40000000f00 */
[----:B------:R-:W-:Y:S02]  /*fa50*/  MOV R138, R121 ;  /* 0x00000079008a7202 */ /* 0x000fe40000000f00 */
[----:B------:R-:W-:-:S07]  /*fa60*/  MOV R120, R227 ;  /* 0x000000e300787202 */ /* 0x000fce0000000f00 */
[----:B------:R-:W-:Y:S05]  /*fa70*/  WARPSYNC.COLLECTIVE R139, `(.L_x_5372) ;  /* 0x000000008b087348 */ /* 0x000fea0003c00000 */
[----:B------:R0:W1:Y:S02]  /*fa80*/  SHFL.IDX P3, R227, R138, R137, R136 ;  /* 0x000000898ae37389 */ /* 0x0000640000060088 */
[----:B01----:R-:W-:Y:S01]  /*fa90*/  ENDCOLLECTIVE ;  /* 0x000000000000791b */ /* 0x003fe20003800000 */
.L_x_5372:
[----:B------:R-:W-:Y:S02]  /*faa0*/  MOV R138, R122 ;  /* 0x0000007a008a7202 */ /* 0x000fe40000000f00 */
[----:B------:R-:W-:-:S07]  /*fab0*/  MOV R121, R227 ;  /* 0x000000e300797202 */ /* 0x000fce0000000f00 */
[----:B------:R-:W-:Y:S05]  /*fac0*/  WARPSYNC.COLLECTIVE R139, `(.L_x_5373) ;  /* 0x000000008b087348 */ /* 0x000fea0003c00000 */
[----:B------:R0:W1:Y:S02]  /*fad0*/  SHFL.IDX P3, R227, R138, R137, R136 ;  /* 0x000000898ae37389 */ /* 0x0000640000060088 */
[----:B01----:R-:W-:Y:S01]  /*fae0*/  ENDCOLLECTIVE ;  /* 0x000000000000791b */ /* 0x003fe20003800000 */
.L_x_5373:
[----:B------:R-:W-:Y:S02]  /*faf0*/  MOV R138, R123 ;  /* 0x0000007b008a7202 */ /* 0x000fe40000000f00 */
[----:B------:R-:W-:-:S07]  /*fb00*/  MOV R122, R227 ;  /* 0x000000e3007a7202 */ /* 0x000fce0000000f00 */
[----:B------:R-:W-:Y:S05]  /*fb10*/  WARPSYNC.COLLECTIVE R139, `(.L_x_5374) ;  /* 0x000000008b087348 */ /* 0x000fea0003c00000 */
[----:B------:R0:W1:Y:S02]  /*fb20*/  SHFL.IDX P3, R227, R138, R137, R136 ;  /* 0x000000898ae37389 */ /* 0x0000640000060088 */
[----:B01----:R-:W-:Y:S01]  /*fb30*/  ENDCOLLECTIVE ;  /* 0x000000000000791b */ /* 0x003fe20003800000 */
.L_x_5374:
[----:B------:R-:W-:Y:S01]  /*fb40*/  MOV R123, R227 ;  /* 0x000000e3007b7202 */ /* 0x000fe20000000f00 */
[----:B------:R-:W-:Y:S06]  /*fb50*/  BRA `(.L_x_5375) ;  /* 0xffffff7800a87947 */ /* 0x000fec000383ffff */
.L_x_5240:
[----:B------:R-:W-:Y:S01]  /*fb60*/  HFMA2.MMA R247, -RZ, RZ, 0, 5.9604644775390625e-08 ;  /* 0x00000001fff77435 */ /* 0x000fe200000001ff */
[----:B------:R-:W-:Y:S02]  /*fb70*/  MOV R246, R242 ;  /* 0x000000f200f67202 */ /* 0x000fe40000000f00 */
[----:B------:R-:W-:Y:S02]  /*fb80*/  MOV R252, 0x1f ;  /* 0x0000001f00fc7802 */ /* 0x000fe40000000f00 */
[----:B------:R-:W-:-:S07]  /*fb90*/  MOV R139, 0xffffffff ;  /* 0xffffffff008b7802 */ /* 0x000fce0000000f00 */
[----:B-1----:R-:W-:Y:S05]  /*fba0*/  WARPSYNC.COLLECTIVE R139, `(.L_x_5376) ;  /* 0x000000008b087348 */ /* 0x002fea0003c00000 */
[----:B------:R0:W2:Y:S02]  /*fbb0*/  SHFL.DOWN P1, R227, R246, R247, R252 ;  /* 0x080000f7f6e37389 */ /* 0x0000a400000200fc */
[----:B012---:R-:W-:Y:S01]  /*fbc0*/  ENDCOLLECTIVE ;  /* 0x000000000000791b */ /* 0x007fe20003800000 */
.L_x_5376:
[----:B------:R-:W-:Y:S02]  /*fbd0*/  MOV R246, R243 ;  /* 0x000000f300f67202 */ /* 0x000fe40000000f00 */
[----:B------:R-:W-:-:S07]  /*fbe0*/  MOV R136, R227 ;  /* 0x000000e300887202 */ /* 0x000fce0000000f00 */
[----:B------:R-:W-:Y:S05]  /*fbf0*/  WARPSYNC.COLLECTIVE R139, `(.L_x_5377) ;  /* 0x000000008b087348 */ /* 0x000fea0003c00000 */
[----:B------:R0:W1:Y:S02]  /*fc00*/  SHFL.DOWN P1, R227, R246, R247, R252 ;  /* 0x080000f7f6e37389 */ /* 0x00006400000200fc */
[----:B01----:R-:W-:Y:S01]  /*fc10*/  ENDCOLLECTIVE ;  /* 0x000000000000791b */ /* 0x003fe20003800000 */
.L_x_5377:
[----:B------:R-:W-:Y:S02]  /*fc20*/  MOV R246, R244 ;  /* 0x000000f400f67202 */ /* 0x000fe40000000f00 */
[----:B------:R-:W-:-:S07]  /*fc30*/  MOV R137, R227 ;  /* 0x000000e300897202 */ /* 0x000fce0000000f00 */
[----:B------:R-:W-:Y:S05]  /*fc40*/  WARPSYNC.COLLECTIVE R139, `(.L_x_5378) ;  /* 0x000000008b087348 */ /* 0x000fea0003c00000 */
[----:B------:R0:W1:Y:S02]  /*fc50*/  SHFL.DOWN P1, R227, R246, R247, R252 ;  /* 0x080000f7f6e37389 */ /* 0x00006400000200fc */
[----:B01----:R-:W-:Y:S01]  /*fc60*/  ENDCOLLECTIVE ;  /* 0x000000000000791b */ /* 0x003fe20003800000 */
.L_x_5378:
[----:B------:R-:W-:Y:S02]  /*fc70*/  MOV R246, R245 ;  /* 0x000000f500f67202 */ /* 0x000fe40000000f00 */
[----:B------:R-:W-:-:S07]  /*fc80*/  MOV R138, R227 ;  /* 0x000000e3008a7202 */ /* 0x000fce0000000f00 */
[----:B------:R-:W-:Y:S05]  /*fc90*/  WARPSYNC.COLLECTIVE R139, `(.L_x_5379) ;  /* 0x000000008b087348 */ /* 0x000fea0003c00000 */
[----:B------:R0:W1:Y:S02]  /*fca0*/  SHFL.DOWN P1, R227, R246, R247, R252 ;  /* 0x080000f7f6e37389 */ /* 0x00006400000200fc */
[----:B01----:R-:W-:Y:S01]  /*fcb0*/  ENDCOLLECTIVE ;  /* 0x000000000000791b */ /* 0x003fe20003800000 */
.L_x_5379:
[----:B------:R-:W-:Y:S05]  /*fcc0*/  BRA `(.L_x_5380) ;  /* 0xffffff8c00b47947 */ /* 0x000fea000383ffff */
.L_x_5243:
        /* <DEDUP_REMOVED lines=8> */
.L_x_5382:
[----:B------:R-:W-:Y:S05]  /*fd50*/  BSYNC B0 ;  /* 0x0000000000007941 */ /* 0x000fea0003800000 */
.L_x_5381:
        /* <DEDUP_REMOVED lines=8> */
.L_x_5383:
[----:B------:R-:W-:Y:S02]  /*fde0*/  MOV R246, R244 ;  /* 0x000000f400f67202 */ /* 0x000fe40000000f00 */
[----:B------:R-:W-:-:S07]  /*fdf0*/  MOV R137, R227 ;  /* 0x000000e300897202 */ /* 0x000fce0000000f00 */
[----:B------:R-:W-:Y:S05]  /*fe00*/  WARPSYNC.COLLECTIVE R139, `(.L_x_5384) ;  /* 0x000000008b087348 */ /* 0x000fea0003c00000 */
[----:B------:R0:W1:Y:S02]  /*fe10*/  SHFL.DOWN P1, R227, R246, R247, R252 ;  /* 0x080000f7f6e37389 */ /* 0x00006400000200fc */
[----:B01----:R-:W-:Y:S01]  /*fe20*/  ENDCOLLECTIVE ;  /* 0x000000000000791b */ /* 0x003fe20003800000 */
.L_x_5384:
[----:B------:R-:W-:Y:S02]  /*fe30*/  MOV R246, R245 ;  /* 0x000000f500f67202 */ /* 0x000fe40000000f00 */
[----:B------:R-:W-:-:S07]  /*fe40*/  MOV R138, R227 ;  /* 0x000000e3008a7202 */ /* 0x000fce0000000f00 */
[----:B------:R-:W-:Y:S05]  /*fe50*/  WARPSYNC.COLLECTIVE R139, `(.L_x_5385) ;  /* 0x000000008b087348 */ /* 0x000fea0003c00000 */
[----:B------:R0:W1:Y:S02]  /*fe60*/  SHFL.DOWN P1, R227, R246, R247, R252 ;  /* 0x080000f7f6e37389 */ /* 0x00006400000200fc */
[----:B01----:R-:W-:Y:S01]  /*fe70*/  ENDCOLLECTIVE ;  /* 0x000000000000791b */ /* 0x003fe20003800000 */
.L_x_5385:
[----:B------:R-:W-:Y:S05]  /*fe80*/  BRA `(.L_x_5386) ;  /* 0xffffff8c00987947 */ /* 0x000fea000383ffff */
.L_x_5246:
        /* <DEDUP_REMOVED lines=8> */
.L_x_5388:
[----:B------:R-:W-:Y:S05]  /*ff10*/  BSYNC B0 ;  /* 0x0000000000007941 */ /* 0x000fea0003800000 */
.L_x_5387:
        /* <DEDUP_REMOVED lines=8> */
.L_x_5389:
[----:B------:R-:W-:Y:S02]  /*ffa0*/  MOV R246, R244 ;  /* 0x000000f400f67202 */ /* 0x000fe40000000f00 */
[----:B------:R-:W-:-:S07]  /*ffb0*/  MOV R137, R227 ;  /* 0x000000e300897202 */ /* 0x000fce0000000f00 */
[----:B------:R-:W-:Y:S05]  /*ffc0*/  WARPSYNC.COLLECTIVE R139, `(.L_x_5390) ;  /* 0x000000008b087348 */ /* 0x000fea0003c00000 */
[----:B------:R0:W1:Y:S02]  /*ffd0*/  SHFL.DOWN P1, R227, R246, R247, R252 ;  /* 0x080000f7f6e37389 */ /* 0x00006400000200fc */
[----:B01----:R-:W-:Y:S01]  /*ffe0*/  ENDCOLLECTIVE ;  /* 0x000000000000791b */ /* 0x003fe20003800000 */
.L_x_5390:
[----:B------:R-:W-:Y:S02]  /*fff0*/  MOV R246, R245 ;  /* 0x000000f500f67202 */ /* 0x000fe40000000f00 */
[----:B------:R-:W-:-:S07]  /*10000*/  MOV R138, R227 ;  /* 0x000000e3008a7202 */ /* 0x000fce0000000f00 */
[----:B------:R-:W-:Y:S05]  /*10010*/  WARPSYNC.COLLECTIVE R139, `(.L_x_5391) ;  /* 0x000000008b087348 */ /* 0x000fea0003c00000 */
[----:B------:R0:W1:Y:S02]  /*10020*/  SHFL.DOWN P1, R227, R246, R247, R252 ;  /* 0x080000f7f6e37389 */ /* 0x00006400000200fc */
[----:B01----:R-:W-:Y:S01]  /*10030*/  ENDCOLLECTIVE ;  /* 0x000000000000791b */ /* 0x003fe20003800000 */
.L_x_5391:
[----:B------:R-:W-:Y:S05]  /*10040*/  BRA `(.L_x_5392) ;  /* 0xffffff8c007c7947 */ /* 0x000fea000383ffff */
.L_x_5249:
        /* <DEDUP_REMOVED lines=8> */
.L_x_5394:
[----:B------:R-:W-:Y:S05]  /*100d0*/  BSYNC B0 ;  /* 0x0000000000007941 */ /* 0x000fea0003800000 */
.L_x_5393:
        /* <DEDUP_REMOVED lines=8> */
.L_x_5395:
[----:B------:R-:W-:Y:S02]  /*10160*/  MOV R246, R244 ;  /* 0x000000f400f67202 */ /* 0x000fe40000000f00 */
[----:B------:R-:W-:-:S07]  /*10170*/  MOV R137, R227 ;  /* 0x000000e300897202 */ /* 0x000fce0000000f00 */
[----:B------:R-:W-:Y:S05]  /*10180*/  WARPSYNC.COLLECTIVE R139, `(.L_x_5396) ;  /* 0x000000008b087348 */ /* 0x000fea0003c00000 */
[----:B------:R0:W1:Y:S02]  /*10190*/  SHFL.DOWN P1, R227, R246, R247, R252 ;  /* 0x080000f7f6e37389 */ /* 0x00006400000200fc */
[----:B01----:R-:W-:Y:S01]  /*101a0*/  ENDCOLLECTIVE ;  /* 0x000000000000791b */ /* 0x003fe20003800000 */
.L_x_5396:
[----:B------:R-:W-:Y:S02]  /*101b0*/  MOV R246, R245 ;  /* 0x000000f500f67202 */ /* 0x000fe40000000f00 */
[----:B------:R-:W-:-:S07]  /*101c0*/  MOV R138, R227 ;  /* 0x000000e3008a7202 */ /* 0x000fce0000000f00 */
[----:B------:R-:W-:Y:S05]  /*101d0*/  WARPSYNC.COLLECTIVE R139, `(.L_x_5397) ;  /* 0x000000008b087348 */ /* 0x000fea0003c00000 */
[----:B------:R0:W1:Y:S02]  /*101e0*/  SHFL.DOWN P1, R227, R246, R247, R252 ;  /* 0x080000f7f6e37389 */ /* 0x00006400000200fc */
[----:B01----:R-:W-:Y:S01]  /*101f0*/  ENDCOLLECTIVE ;  /* 0x000000000000791b */ /* 0x003fe20003800000 */
.L_x_5397:
[----:B------:R-:W-:Y:S05]  /*10200*/  BRA `(.L_x_5398) ;  /* 0xffffff8c00607947 */ /* 0x000fea000383ffff */
.L_x_5252:
        /* <DEDUP_REMOVED lines=8> */
.L_x_5400:
[----:B------:R-:W-:Y:S05]  /*10290*/  BSYNC B0 ;  /* 0x0000000000007941 */ /* 0x000fea0003800000 */
.L_x_5399:
        /* <DEDUP_REMOVED lines=8> */
.L_x_5401:
[----:B------:R-:W-:Y:S02]  /*10320*/  MOV R246, R244 ;  /* 0x000000f400f67202 */ /* 0x000fe40000000f00 */
[----:B------:R-:W-:-:S07]  /*10330*/  MOV R136, R227 ;  /* 0x000000e300887202 */ /* 0x000fce0000000f00 */
[----:B------:R-:W-:Y:S05]  /*10340*/  WARPSYNC.COLLECTIVE R139, `(.L_x_5402) ;  /* 0x000000008b087348 */ /* 0x000fea0003c00000 */
[----:B------:R0:W1:Y:S02]  /*10350*/  SHFL.DOWN P1, R227, R246, R247, R252 ;  /* 0x080000f7f6e37389 */ /* 0x00006400000200fc */
[----:B01----:R-:W-:Y:S01]  /*10360*/  ENDCOLLECTIVE ;  /* 0x000000000000791b */ /* 0x003fe20003800000 */
.L_x_5402:
[----:B------:R-:W-:Y:S02]  /*10370*/  MOV R246, R245 ;  /* 0x000000f500f67202 */ /* 0x000fe40000000f00 */
[----:B------:R-:W-:-:S07]  /*10380*/  MOV R138, R227 ;  /* 0x000000e3008a7202 */ /* 0x000fce0000000f00 */
[----:B------:R-:W-:Y:S05]  /*10390*/  WARPSYNC.COLLECTIVE R139, `(.L_x_5403) ;  /* 0x000000008b087348 */ /* 0x000fea0003c00000 */
[----:B------:R0:W1:Y:S02]  /*103a0*/  SHFL.DOWN P1, R227, R246, R247, R252 ;  /* 0x080000f7f6e37389 */ /* 0x00006400000200fc */
[----:B01----:R-:W-:Y:S01]  /*103b0*/  ENDCOLLECTIVE ;  /* 0x000000000000791b */ /* 0x003fe20003800000 */
.L_x_5403:
[----:B------:R-:W-:Y:S05]  /*103c0*/  BRA `(.L_x_5404) ;  /* 0xffffff8c00447947 */ /* 0x000fea000383ffff */
.L_x_5255:
        /* <DEDUP_REMOVED lines=8> */
.L_x_5406:
[----:B------:R-:W-:Y:S05]  /*10450*/  BSYNC B0 ;  /* 0x0000000000007941 */ /* 0x000fea0003800000 */
.L_x_5405:
        /* <DEDUP_REMOVED lines=10> */
.L_x_5407:
        /* <DEDUP_REMOVED lines=10> */
.L_x_5408:
[----:B------:R-:W-:Y:S02]  /*105a0*/  MOV R138, R245 ;  /* 0x000000f5008a7202 */ /* 0x000fe40000000f00 */
[----:B------:R-:W-:-:S07]  /*105b0*/  MOV R251, R227 ;  /* 0x000000e300fb7202 */ /* 0x000fce0000000f00 */
[----:B------:R-:W-:Y:S05]  /*105c0*/  WARPSYNC.COLLECTIVE R139, `(.L_x_5409) ;  /* 0x000000008b087348 */ /* 0x000fea0003c00000 */
[----:B------:R0:W1:Y:S02]  /*105d0*/  SHFL.IDX P3, R227, R138, R137, R136 ;  /* 0x000000898ae37389 */ /* 0x0000640000060088 */
[----:B01----:R-:W-:Y:S01]  /*105e0*/  ENDCOLLECTIVE ;  /* 0x000000000000791b */ /* 0x003fe20003800000 */
.L_x_5409:
[----:B------:R-:W-:Y:S02]  /*105f0*/  MOV R138, R120 ;  /* 0x00000078008a7202 */ /* 0x000fe40000000f00 */
[----:B------:R-:W-:-:S07]  /*10600*/  MOV R236, R227 ;  /* 0x000000e300ec7202 */ /* 0x000fce0000000f00 */
[----:B------:R-:W-:Y:S05]  /*10610*/  WARPSYNC.COLLECTIVE R139, `(.L_x_5410) ;  /* 0x000000008b087348 */ /* 0x000fea0003c00000 */
[----:B------:R0:W1:Y:S02]  /*10620*/  SHFL.DOWN P1, R227, R246, R247, R252 ;  /* 0x080000f7f6e37389 */ /* 0x00006400000200fc */
[----:B01----:R-:W-:Y:S01]  /*10630*/  ENDCOLLECTIVE ;  /* 0x000000000000791b */ /* 0x003fe20003800000 */
.L_x_5410:
[----:B------:R-:W-:Y:S02]  /*10640*/  MOV R246, R243 ;  /* 0x000000f300f67202 */ /* 0x000fe40000000f00 */
[----:B------:R-:W-:-:S07]  /*10650*/  MOV R242, R227 ;  /* 0x000000e300f27202 */ /* 0x000fce0000000f00 */
[----:B------:R-:W-:Y:S05]  /*10660*/  WARPSYNC.COLLECTIVE R139, `(.L_x_5411) ;  /* 0x000000008b087348 */ /* 0x000fea0003c00000 */
[----:B------:R0:W1:Y:S02]  /*10670*/  SHFL.DOWN P1, R227, R246, R247, R252 ;  /* 0x080000f7f6e37389 */ /* 0x00006400000200fc */
[----:B01----:R-:W-:Y:S01]  /*10680*/  ENDCOLLECTIVE ;  /* 0x000000000000791b */ /* 0x003fe20003800000 */
.L_x_5411:
[----:B------:R-:W-:Y:S02]  /*10690*/  MOV R246, R244 ;  /* 0x000000f400f67202 */ /* 0x000fe40000000f00 */
[----:B------:R-:W-:-:S07]  /*106a0*/  MOV R243, R227 ;  /* 0x000000e300f37202 */ /* 0x000fce0000000f00 */
[----:B------:R-:W-:Y:S05]  /*106b0*/  WARPSYNC.COLLECTIVE R139, `(.L_x_5412) ;  /* 0x000000008b087348 */ /* 0x000fea0003c00000 */
[----:B------:R0:W1:Y:S02]  /*106c0*/  SHFL.DOWN P1, R227, R246, R247, R252 ;  /* 0x080000f7f6e37389 */ /* 0x00006400000200fc */
[----:B01----:R-:W-:Y:S01]  /*106d0*/  ENDCOLLECTIVE ;  /* 0x000000000000791b */ /* 0x003fe20003800000 */
.L_x_5412:
[----:B------:R-:W-:Y:S02]  /*106e0*/  MOV R246, R245 ;  /* 0x000000f500f67202 */ /* 0x000fe40000000f00 */
[----:B------:R-:W-:-:S07]  /*106f0*/  MOV R244, R227 ;  /* 0x000000e300f47202 */ /* 0x000fce0000000f00 */
[----:B------:R-:W-:Y:S05]  /*10700*/  WARPSYNC.COLLECTIVE R139, `(.L_x_5413) ;  /* 0x000000008b087348 */ /* 0x000fea0003c00000 */
[----:B------:R0:W1:Y:S02]  /*10710*/  SHFL.DOWN P1, R227, R246, R247, R252 ;  /* 0x080000f7f6e37389 */ /* 0x00006400000200fc */
[----:B01----:R-:W-:Y:S01]  /*10720*/  ENDCOLLECTIVE ;  /* 0x000000000000791b */ /* 0x003fe20003800000 */
.L_x_5413:
[----:B------:R-:W-:-:S07]  /*10730*/  MOV R245, R227 ;  /* 0x000000e300f57202 */ /* 0x000fce0000000f00 */
[----:B------:R-:W-:Y:S05]  /*10740*/  WARPSYNC.COLLECTIVE R139, `(.L_x_5414) ;  /* 0x000000008b087348 */ /* 0x000fea0003c00000 */
[----:B------:R0:W1:Y:S02]  /*10750*/  SHFL.IDX P3, R227, R138, R137, R136 ;  /* 0x000000898ae37389 */ /* 0x0000640000060088 */
[----:B01----:R-:W-:Y:S01]  /*10760*/  ENDCOLLECTIVE ;  /* 0x000000000000791b */ /* 0x003fe20003800000 */
.L_x_5414:
[----:B------:R-:W-:Y:S02]  /*10770*/  MOV R138, R121 ;  /* 0x00000079008a7202 */ /* 0x000fe40000000f00 */
[----:B------:R-:W-:-:S07]  /*10780*/  MOV R252, R227 ;  /* 0x000000e300fc7202 */ /* 0x000fce0000000f00 */
[----:B------:R-:W-:Y:S05]  /*10790*/  WARPSYNC.COLLECTIVE R139, `(.L_x_5415) ;  /* 0x000000008b087348 */ /* 0x000fea0003c00000 */
[----:B------:R0:W1:Y:S02]  /*107a0*/  SHFL.IDX P3, R227, R138, R137, R136 ;  /* 0x000000898ae37389 */ /* 0x0000640000060088 */
[----:B01----:R-:W-:Y:S01]  /*107b0*/  ENDCOLLECTIVE ;  /* 0x000000000000791b */ /* 0x003fe20003800000 */
.L_x_5415:
[----:B------:R-:W-:Y:S01]  /*107c0*/  MOV R138, R122 ;  /* 0x0000007a008a7202 */ /* 0x000fe20000000f00 */
[----:B------:R-:W-:Y:S01]  /*107d0*/  FMUL.FTZ R122, R120, R249 ;  /* 0x000000f9787a7220 */ /* 0x000fe20000410000 */
[----:B------:R-:W-:-:S07]  /*107e0*/  MOV R247, R227 ;  /* 0x000000e300f77202 */ /* 0x000fce0000000f00 */
[----:B------:R-:W-:Y:S05]  /*107f0*/  WARPSYNC.COLLECTIVE R139, `(.L_x_5416) ;  /* 0x000000008b087348 */ /* 0x000fea0003c00000 */
[----:B------:R0:W1:Y:S02]  /*10800*/  SHFL.IDX P3, R227, R138, R137, R136 ;  /* 0x000000898ae37389 */ /* 0x0000640000060088 */
[----:B01----:R-:W-:Y:S01]  /*10810*/  ENDCOLLECTIVE ;  /* 0x000000000000791b */ /* 0x003fe20003800000 */
.L_x_5416:
[----:B------:R-:W-:Y:S02]  /*10820*/  MOV R138, R123 ;  /* 0x0000007b008a7202 */ /* 0x000fe40000000f00 */
[----:B------:R-:W-:-:S07]  /*10830*/  MOV R246, R227 ;  /* 0x000000e300f67202 */ /* 0x000fce0000000f00 */
[----:B------:R-:W-:Y:S05]  /*10840*/  WARPSYNC.COLLECTIVE R139, `(.L_x_5417) ;  /* 0x000000008b087348 */ /* 0x000fea0003c00000 */
[----:B------:R0:W1:Y:S02]  /*10850*/  SHFL.IDX P3, R227, R138, R137, R136 ;  /* 0x000000898ae37389 */ /* 0x0000640000060088 */
[----:B01----:R-:W-:Y:S01]  /*10860*/  ENDCOLLECTIVE ;  /* 0x000000000000791b */ /* 0x003fe20003800000 */
.L_x_5417:
[----:B------:R-:W-:Y:S01]  /*10870*/  MOV R123, R227 ;  /* 0x000000e3007b7202 */ /* 0x000fe20000000f00 */
[----:B------:R-:W-:Y:S01]  /*10880*/  FMUL.FTZ R227, R121, R249 ;  /* 0x000000f979e37220 */ /* 0x000fe20000410000 */
[----:B------:R-:W-:Y:S06]  /*10890*/  BRA `(.L_x_5418) ;  /* 0xffffff88009c7947 */ /* 0x000fec000383ffff */
.L_x_5419:
        /* <DEDUP_REMOVED lines=14> */
.L_x_18928:


//--------------------- .text._Z25selective_scan_bwd_kernelI32Selective_Scan_bwd_kernel_traitsILi128ELi16ELb1ELb1ELb1ELb0ELb0EfN3c107complexIfEEEEv12SSMParamsBwd --------------------------
	.section	.text._Z25selective_scan_bwd_kernelI32Selective_Scan_bwd_kernel_traitsILi128ELi16ELb1ELb1ELb1ELb0ELb0EfN3c107complexIfEEEEv12SSMParamsBwd,"ax",@progbits
	.align	128
        .global         _Z25selective_scan_bwd_kernelI32Selective_Scan_bwd_kernel_traitsILi128ELi16ELb1ELb1ELb1ELb0ELb0EfN3c107complexIfEEEEv12SSMParamsBwd
        .type           _Z25selective_scan_bwd_kernelI32Selective_Scan_bwd_kernel_traitsILi128ELi16ELb1ELb1ELb1ELb0ELb0EfN3c107complexIfEEEEv12SSMParamsBwd,@function
        .size           _Z25selective_scan_bwd_kernelI32Selective_Scan_bwd_kernel_traitsILi128ELi16ELb1ELb1ELb1ELb0ELb0EfN3c107complexIfEEEEv12SSMParamsBwd,(.L_x_18929 - _Z25selective_scan_bwd_kernelI32Selective_Scan_bwd_kernel_traitsILi128ELi16ELb1ELb1ELb1ELb0ELb0EfN3c107complexIfEEEEv12SSMParamsBwd)
        .other          _Z25selective_scan_bwd_kernelI32Selective_Scan_bwd_kernel_traitsILi128ELi16ELb1ELb1ELb1ELb0ELb0EfN3c107complexIfEEEEv12SSMParamsBwd,@"STO_CUDA_ENTRY STV_DEFAULT"
_Z25selective_scan_bwd_kernelI32Selective_Scan_bwd_kernel_traitsILi128ELi16ELb1ELb1ELb1ELb0ELb0EfN3c107complexIfEEEEv12SSMParamsBwd:
.text._Z25selective_scan_bwd_kernelI32Selective_Scan_bwd_kernel_traitsILi128ELi16ELb1ELb1ELb1ELb0ELb0EfN3c107complexIfEEEEv12SSMParamsBwd:
        /* <DEDUP_REMOVED lines=65> */
[----:B------:R-:W-:Y:S01]  /*0410*/  UMOV UR4, URZ ;  /* 0x0000003f00047c82 */ /* 0x000fe20008000000 */
[----:B----4-:R-:W-:Y:S01]  /*0420*/  IADD3 R0, R0, 0xffffffe, RZ ;  /* 0x0ffffffe00007810 */ /* 0x010fe20007ffe0ff */
[----:B------:R-:W-:Y:S01]  /*0430*/  UMOV UR59, URZ ;  /* 0x0000003f003b7c82 */ /* 0x000fe20008000000 */
[----:B------:R-:W-:Y:S01]  /*0440*/  UIMAD.WIDE.U32 UR8, UR11, UR26, URZ ;  /* 0x0000001a0b0872a5 */ /* 0x000fe2000f8e003f */
[----:B-1----:R-:W-:Y:S01]  /*0450*/  MOV R3, UR7 ;  /* 0x0000000700037c02 */ /* 0x002fe20008000f00 */
[----:B------:R-:W-:-:S02]  /*0460*/  UIMAD UR16, UR11, UR27, UR16 ;  /* 0x0000001b0b1072a4 */ /* 0x000fc4000f8e0210 */
[----:B------:R-:W1:Y:S02]  /*0470*/  F2I.FTZ.U32.TRUNC.NTZ R0, R0 ;  /* 0x0000000000007305 */ /* 0x000e64000021f000 */
[----:B------:R-:W-:Y:S01]  /*0480*/  @UP1 ULEA UR58, UP2, UR10, UR34, 0x2 ;  /* 0x000000220a3a1291 */ /* 0x000fe2000f84103f */
[----:B------:R-:W-:Y:S01]  /*0490*/  ULDC.64 UR26, c[0x0][0x288] ;  /* 0x0000a200001a7ab9 */ /* 0x000fe20000000a00 */
[----:B------:R-:W-:Y:S02]  /*04a0*/  UIADD3 UR25, UR25, UR17, URZ ;  /* 0x0000001119197290 */ /* 0x000fe4000fffe03f */
[----:B------:R-:W-:Y:S02]  /*04b0*/  @UP1 ULEA.HI.X UR59, UR10, UR35, UR23, 0x2, UP2 ;  /* 0x000000230a3b1291 */ /* 0x000fe400090f1417 */
[----:B------:R-:W-:Y:S01]  /*04c0*/  UIMAD UR29, UR23, UR26, URZ ;  /* 0x0000001a171d72a4 */ /* 0x000fe2000f8e023f */
[----:B------:R-:W-:Y:S01]  /*04d0*/  ULDC UR17, c[0x0][0x224] ;  /* 0x0000890000117ab9 */ /* 0x000fe20000000800 */
[----:B------:R-:W-:-:S02]  /*04e0*/  UIMAD.WIDE.U32 UR24, UR10, UR26, UR24 ;  /* 0x0000001a0a1872a5 */ /* 0x000fc4000f8e0018 */
[----:B------:R-:W-:Y:S01]  /*04f0*/  UIMAD UR29, UR10, UR27, UR29 ;  /* 0x0000001b0a1d72a4 */ /* 0x000fe2000f8e021d */
[----:B-1----:R-:W-:Y:S01]  /*0500*/  R2UR UR5, R0 ;  /* 0x00000000000572ca */ /* 0x002fe200000e0000 */
[----:B------:R-:W-:Y:S01]  /*0510*/  ULEA UR32, UR17, 0xfffff800, 0xb ;  /* 0xfffff80011207891 */ /* 0x000fe2000f8e583f */
[----:B------:R-:W-:Y:S01]  /*0520*/  IABS R0, UR10 ;  /* 0x0000000a00007c13 */ /* 0x000fe20008000000 */
[----:B------:R-:W-:Y:S01]  /*0530*/  ULDC.64 UR26, c[0x0][0x298] ;  /* 0x0000a600001a7ab9 */ /* 0x000fe20000000a00 */
[----:B------:R-:W-:Y:S02]  /*0540*/  UIADD3 UR21, UR21, UR30, URZ ;  /* 0x0000001e15157290 */ /* 0x000fe4000fffe03f */
[----:B------:R-:W-:Y:S01]  /*0550*/  R2UR UR37, R0 ;  /* 0x00000000002572ca */ /* 0x000fe200000e0000 */
[----:B------:R-:W-:Y:S02]  /*0560*/  UIADD3 UR48, UP2, UR32, UR24, URZ ;  /* 0x0000001820307290 */ /* 0x000fe4000ff5e03f */
[----:B------:R-:W-:-:S02]  /*0570*/  UIMAD.WIDE.U32 UR20, UR10, UR26, UR20 ;  /* 0x0000001a0a1472a5 */ /* 0x000fc4000f8e0014 */
[----:B------:R-:W-:Y:S02]  /*0580*/  ULOP3.LUT UR24, UR10, UR33, URZ, 0x3c, !UPT ;  /* 0x000000210a187292 */ /* 0x000fe4000f8e3c3f */
[----:B------:R-:W-:Y:S02]  /*0590*/  UIADD3 UR31, URZ, -UR5, URZ ;  /* 0x800000053f1f7290 */ /* 0x000fe4000fffe03f */
[----:B------:R-:W-:Y:S02]  /*05a0*/  UIADD3 UR13, UR13, UR28, URZ ;  /* 0x0000001c0d0d7290 */ /* 0x000fe4000fffe03f */
[----:B------:R-:W-:Y:S02]  /*05b0*/  UIMAD UR31, UR31, UR36, URZ ;  /* 0x000000241f1f72a4 */ /* 0x000fe4000f8e023f */
[----:B------:R-:W-:Y:S02]  /*05c0*/  UIADD3 UR15, UR15, UR22, URZ ;  /* 0x000000160f0f7290 */ /* 0x000fe4000fffe03f */
[----:B------:R-:W-:-:S02]  /*05d0*/  UIMAD.WIDE.U32 UR4, UR5, UR31, UR4 ;  /* 0x0000001f050472a5 */ /* 0x000fc4000f8e0004 */
[----:B------:R-:W-:Y:S02]  /*05e0*/  ULEA UR22, UR17, 0xfffff000, 0xc ;  /* 0xfffff00011167891 */ /* 0x000fe4000f8e603f */
[----:B------:R-:W-:Y:S02]  /*05f0*/  UIMAD.WIDE.U32 UR34, UR5, UR37, URZ ;  /* 0x00000025052272a5 */ /* 0x000fe4000f8e003f */
[----:B------:R-:W-:Y:S01]  /*0600*/  UIADD3 UR9, UR9, UR16, URZ ;  /* 0x0000001009097290 */ /* 0x000fe2000fffe03f */
[----:B------:R-:W-:Y:S02]  /*0610*/  ULDC.64 UR4, c[0x0][0x330] ;  /* 0x0000cc0000047ab9 */ /* 0x000fe40000000a00 */
[----:B------:R-:W-:Y:S02]  /*0620*/  UIMAD UR30, UR23, UR4, URZ ;  /* 0x00000004171e72a4 */ /* 0x000fe4000f8e023f */
[----:B------:R-:W-:Y:S01]  /*0630*/  UMOV UR31, UR35 ;  /* 0x00000023001f7c82 */ /* 0x000fe20008000000 */
[----:B------:R-:W-:-:S02]  /*0640*/  UIMAD UR35, UR23, UR26, URZ ;  /* 0x0000001a172372a4 */ /* 0x000fc4000f8e023f */
[----:B------:R-:W-:Y:S02]  /*0650*/  UIADD3 UR34, -UR31, URZ, URZ ;  /* 0x0000003f1f227290 */ /* 0x000fe4000fffe13f */
[----:B------:R-:W-:Y:S02]  /*0660*/  USHF.R.S32.HI UR23, URZ, 0x1f, UR32 ;  /* 0x0000001f3f177899 */ /* 0x000fe40008011420 */
[----:B------:R-:W-:Y:S02]  /*0670*/  UIMAD UR34, UR36, UR34, UR37 ;  /* 0x00000022242272a4 */ /* 0x000fe4000f8e0225 */
[----:B------:R-:W-:Y:S02]  /*0680*/  UIADD3.X UR29, UR23, UR25, UR29, UP2, !UPT ;  /* 0x00000019171d7290 */ /* 0x000fe400097fe41d */
[----:B------:R-:W-:Y:S02]  /*0690*/  UISETP.GT.U32.AND UP1, UPT, UR36, UR34, UPT ;  /* 0x000000222400728c */ /* 0x000fe4000bf24070 */
[----:B------:R-:W-:-:S02]  /*06a0*/  UIMAD UR35, UR10, UR27, UR35 ;  /* 0x0000001b0a2372a4 */ /* 0x000fc4000f8e0223 */
[----:B------:R-:W-:Y:S01]  /*06b0*/  UIMAD UR30, UR10, UR5, UR30 ;  /* 0x000000050a1e72a4 */ /* 0x000fe2000f8e021e */
[----:B------:R-:W-:Y:S01]  /*06c0*/  ULDC.64 UR26, c[0x0][0x2f0] ;  /* 0x0000bc00001a7ab9 */ /* 0x000fe20000000a00 */
[----:B------:R-:W-:Y:S02]  /*06d0*/  UIMAD.WIDE.U32 UR4, UR10, UR4, UR12 ;  /* 0x000000040a0472a5 */ /* 0x000fe4000f8e000c */
[----:B------:R-:W-:-:S03]  /*06e0*/  ULEA UR49, UP3, UR48, UR26, 0x2 ;  /* 0x0000001a30317291 */ /* 0x000fc6000f86103f */
[----:B------:R-:W-:Y:S02]  /*06f0*/  @!UP1 UIADD3 UR34, UR34, -UR36, URZ ;  /* 0x8000002422229290 */ /* 0x000fe4000fffe03f */
[----:B------:R-:W-:Y:S02]  /*0700*/  @!UP1 UIADD3 UR31, UR31, 0x1, URZ ;  /* 0x000000011f1f9890 */ /* 0x000fe4000fffe03f */
[----:B------:R-:W-:Y:S02]  /*0710*/  UISETP.GE.U32.AND UP2, UPT, UR34, UR36, UPT ;  /* 0x000000242200728c */ /* 0x000fe4000bf46070 */
[----:B------:R-:W-:Y:S02]  /*0720*/  UISETP.GE.AND UP1, UPT, UR24, URZ, UPT ;  /* 0x0000003f1800728c */ /* 0x000fe4000bf26270 */
[----:B------:R-:W-:Y:S02]  /*0730*/  ULEA.HI.X UR48, UR48, UR27, UR29, 0x2, UP3 ;  /* 0x0000001b30307291 */ /* 0x000fe400098f141d */
[----:B------:R-:W-:Y:S01]  /*0740*/  UIADD3 UR50, UP3, UR32, UR20, URZ ;  /* 0x0000001420327290 */ /* 0x000fe2000ff7e03f */
[----:B------:R-:W-:Y:S01]  /*0750*/  ULDC.64 UR12, c[0x0][0x2f8] ;  /* 0x0000be00000c7ab9 */ /* 0x000fe20000000a00 */
[----:B------:R-:W-:-:S03]  /*0760*/  UIADD3 UR32, UP4, UR32, UR4, URZ ;  /* 0x0000000420207290 */ /* 0x000fc6000ff9e03f */
[----:B------:R-:W-:Y:S02]  /*0770*/  @UP2 UIADD3 UR31, UR31, 0x1, URZ ;  /* 0x000000011f1f2890 */ /* 0x000fe4000fffe03f */
[----:B------:R-:W-:Y:S02]  /*0780*/  UISETP.NE.AND UP2, UPT, UR33, URZ, UPT ;  /* 0x0000003f2100728c */ /* 0x000fe4000bf45270 */
[----:B------:R-:W-:Y:S02]  /*0790*/  UIADD3.X UR20, UR23, UR21, UR35, UP3, !UPT ;  /* 0x0000001517147290 */ /* 0x000fe40009ffe423 */
[----:B------:R-:W-:Y:S02]  /*07a0*/  ULEA UR51, UP3, UR50, UR12, 0x2 ;  /* 0x0000000c32337291 */ /* 0x000fe4000f86103f */
[----:B------:R-:W-:Y:S01]  /*07b0*/  UIADD3.X UR52, UR23, UR5, UR30, UP4, !UPT ;  /* 0x0000000517347290 */ /* 0x000fe2000a7fe41e */
[----:B------:R-:W-:Y:S01]  /*07c0*/  UMOV UR12, UR31 ;  /* 0x0000001f000c7c82 */ /* 0x000fe20008000000 */
[----:B------:R-:W-:-:S02]  /*07d0*/  ULEA.HI.X UR50, UR50, UR13, UR20, 0x2, UP3 ;  /* 0x0000000d32327291 */ /* 0x000fc400098f1414 */
[----:B------:R-:W-:Y:S02]  /*07e0*/  @!UP1 UIADD3 UR12, -UR12, URZ, URZ ;  /* 0x0000003f0c0c9290 */ /* 0x000fe4000fffe13f */
[----:B------:R-:W-:Y:S01]  /*07f0*/  @!UP2 ULOP3.LUT UR12, URZ, UR33, URZ, 0x33, !UPT ;  /* 0x000000213f0ca292 */ /* 0x000fe2000f8e333f */
[----:B------:R-:W-:Y:S01]  /*0800*/  ULDC.64 UR20, c[0x0][0x3b8] ;  /* 0x0000ee0000147ab9 */ /* 0x000fe20000000a00 */
[----:B------:R-:W-:Y:S02]  /*0810*/  ULDC.64 UR24, c[0x0][0x258] ;  /* 0x0000960000187ab9 */ /* 0x000fe40000000a00 */
[----:B------:R-:W-:Y:S02]  /*0820*/  USHF.R.S32.HI UR26, URZ, 0x1f, UR12 ;  /* 0x0000001f3f1a7899 */ /* 0x000fe4000801140c */
[----:B------:R-:W-:Y:S02]  /*0830*/  ULEA UR53, UP1, UR32, UR20, 0x2 ;  /* 0x0000001420357291 */ /* 0x000fe4000f82103f */
[----:B------:R-:W-:-:S02]  /*0840*/  UIMAD UR4, UR26, UR24, URZ ;  /* 0x000000181a0472a4 */ /* 0x000fc4000f8e023f */
[----:B------:R-:W-:Y:S02]  /*0850*/  ULEA.HI.X UR52, UR32, UR21, UR52, 0x2, UP1 ;  /* 0x0000001520347291 */ /* 0x000fe400088f1434 */
[----:B------:R-:W-:Y:S02]  /*0860*/  UIMAD.WIDE.U32 UR20, UR12, UR24, UR14 ;  /* 0x000000180c1472a5 */ /* 0x000fe4000f8e000e */
[----:B------:R-:W-:Y:S02]  /*0870*/  UIMAD UR24, UR12, UR25, UR4 ;  /* 0x000000190c1872a4 */ /* 0x000fe4000f8e0204 */
[----:B------:R-:W-:Y:S02]  /*0880*/  USHF.R.S32.HI UR23, URZ, 0x1f, UR22 ;  /* 0x0000001f3f177899 */ /* 0x000fe40008011416 */
[----:B------:R-:W-:Y:S02]  /*0890*/  UIADD3 UR13, UP1, UR22, UR20, URZ ;  /* 0x00000014160d7290 */ /* 0x000fe4000ff3e03f */
[----:B------:R-:W-:Y:S01]  /*08a0*/  UIADD3 UR16, UR21, UR24, URZ ;  /* 0x0000001815107290 */ /* 0x000fe2000fffe03f */
[----:B------:R-:W-:Y:S01]  /*08b0*/  ULDC.64 UR4, c[0x0][0x278] ;  /* 0x00009e0000047ab9 */ /* 0x000fe20000000a00 */
[----:B------:R-:W-:Y:S01]  /*08c0*/  ULDC.64 UR14, c[0x0][0x2d8] ;  /* 0x0000b600000e7ab9 */ /* 0x000fe20000000a00 */
[----:B------:R-:W-:-:S02]  /*08d0*/  UIMAD UR20, UR26, UR4, URZ ;  /* 0x000000041a1472a4 */ /* 0x000fc4000f8e023f */
[----:B------:R-:W-:Y:S02]  /*08e0*/  ULEA UR14, UP2, UR13, UR14, 0x2 ;  /* 0x0000000e0d0e7291 */ /* 0x000fe4000f84103f */
[----:B------:R-:W-:Y:S02]  /*08f0*/  UIADD3.X UR16, UR23, UR16, URZ, UP1, !UPT ;  /* 0x0000001017107290 */ /* 0x000fe40008ffe43f */
[----:B------:R-:W-:Y:S02]  /*0900*/  UIMAD.WIDE.U32 UR8, UR12, UR4, UR8 ;  /* 0x000000040c0872a5 */ /* 0x000fe4000f8e0008 */
[----:B------:R-:W-:Y:S01]  /*0910*/  UIMAD UR24, UR12, UR5, UR20 ;  /* 0x000000050c1872a4 */ /* 0x000fe2000f8e0214 */
[----:B------:R-:W-:Y:S01]  /*0920*/  UMOV UR4, URZ ;  /* 0x0000003f00047c82 */ /* 0x000fe20008000000 */
[----:B------:R-:W-:Y:S02]  /*0930*/  ULEA.HI.X UR15, UR13, UR15, UR16, 0x2, UP2 ;  /* 0x0000000f0d0f7291 */ /* 0x000fe400090f1410 */
[----:B------:R-:W-:Y:S01]  /*0940*/  UISETP.GE.AND UP1, UPT, UR17, 0x1, UPT ;  /* 0x000000011100788c */ /* 0x000fe2000bf26270 */
[----:B------:R-:W-:Y:S01]  /*0950*/  @UP0 ULDC UR13, c[0x0][0x214] ;  /* 0x00008500000d0ab9 */ /* 0x000fe20000000800 */
[----:B------:R-:W-:-:S02]  /*0960*/  UIADD3 UR22, UP2, UR22, UR8, URZ ;  /* 0x0000000816167290 */ /* 0x000fc4000ff5e03f */
[----:B------:R-:W-:Y:S02]  /*0970*/  @UP0 UIMAD UR13, UR11, UR13, UR10 ;  /* 0x0000000d0b0d02a4 */ /* 0x000fe4000f8e020a */
[----:B------:R-:W-:Y:S01]  /*0980*/  UIADD3 UR24, UR9, UR24, URZ ;  /* 0x0000001809187290 */ /* 0x000fe2000fffe03f */
[----:B------:R-:W-:Y:S01]  /*0990*/  ULDC.64 UR20, c[0x0][0x2e0] ;  /* 0x0000b80000147ab9 */ /* 0x000fe20000000a00 */
[----:B------:R-:W-:Y:S02]  /*09a0*/  @UP0 UIMAD UR13, UR13, UR17, URZ ;  /* 0x000000110d0d02a4 */ /* 0x000fe4000f8e023f */
[----:B------:R-:W-:Y:S02]  /*09b0*/  ULEA UR16, UP3, UR22, UR20, 0x2 ;  /* 0x0000001416107291 */ /* 0x000fe4000f86103f */
[----:B------:R-:W-:Y:S01]  /*09c0*/  UIADD3.X UR17, UR23, UR24, URZ, UP2, !UPT ;  /* 0x0000001817117290 */ /* 0x000fe200097fe43f */
        /* <DEDUP_REMOVED lines=9> */
[----:B------:R-:W-:Y:S02]  /*0a60*/  MOV R2, UR6 ;  /* 0x0000000600027c02 */ /* 0x000fe40008000f00 */
[----:B------:R-:W-:Y:S02]  /*0a70*/  PLOP3.LUT P0, PT, PT, PT, UP1, 0x80, 0x0 ;  /* 0x000000000000781c */ /* 0x000fe40003f0f018 */
[----:B---3--:R-:W-:Y:S01]  /*0a80*/  @P1 R2UR UR5, R4 ;  /* 0x00000000040512ca */ /* 0x008fe200000e0000 */
[----:B------:R0:W-:Y:S10]  /*0a90*/  STL.64 [R1+0x10], R2 ;  /* 0x0000100201007387 */ /* 0x0001f40000100a00 */
[----:B------:R-:W-:Y:S05]  /*0aa0*/  @!P0 BRA `(.L_x_5420) ;  /* 0x000000a000e88947 */ /* 0x000fea0003800000 */
[----:B------:R-:W0:Y:S01]  /*0ab0*/  S2R R10, SR_TID.X ;  /* 0x00000000000a7919 */ /* 0x000e220000002100 */
[----:B------:R-:W1:Y:S01]  /*0ac0*/  S2UR UR7, SR_CgaCtaId ;  /* 0x00000000000779c3 */ /* 0x000e620000008800 */
[----:B------:R-:W-:Y:S01]  /*0ad0*/  UMOV UR6, 0x400 ;  /* 0x0000040000067882 */ /* 0x000fe20000000000 */
[----:B------:R-:W-:Y:S01]  /*0ae0*/  ULDC UR13, c[0x0][0x224] ;  /* 0x00008900000d7ab9 */ /* 0x000fe20000000800 */
[----:B------:R2:W-:Y:S04]  /*0af0*/  STL [R1+0x8], RZ ;  /* 0x000008ff01007387 */ /* 0x0005e80000100800 */
[----:B------:R2:W-:Y:S01]  /*0b00*/  STL [R1+0xc], RZ ;  /* 0x00000cff01007387 */ /* 0x0005e20000100800 */
[----:B-1----:R-:W-:-:S06]  /*0b10*/  ULEA UR6, UR7, UR6, 0x18 ;  /* 0x0000000607067291 */ /* 0x002fcc000f8ec03f */
[----:B------:R-:W-:Y:S01]  /*0b20*/  MOV R9, UR6 ;  /* 0x0000000600097c02 */ /* 0x000fe20008000f00 */
[----:B------:R-:W-:Y:S01]  /*0b30*/  UMOV UR6, URZ ;  /* 0x0000003f00067c82 */ /* 0x000fe20008000000 */
[----:B0-----:R-:W-:-:S04]  /*0b40*/  SHF.R.S32.HI R3, RZ, 0x1f, R10 ;  /* 0x0000001fff037819 */ /* 0x001fc8000001140a */
[----:B------:R-:W-:-:S04]  /*0b50*/  LEA.HI R3, R3, R10, RZ, 0x5 ;  /* 0x0000000a03037211 */ /* 0x000fc800078f28ff */
[----:B------:R-:W-:-:S04]  /*0b60*/  SHF.R.S32.HI R0, RZ, 0x5, R3 ;  /* 0x00000005ff007819 */ /* 0x000fc80000011403 */
[----:B------:R-:W-:-:S05]  /*0b70*/  LEA R0, R0, R9, 0x3 ;  /* 0x0000000900007211 */ /* 0x000fca00078e18ff */
[----:B------:R2:W-:Y:S02]  /*0b80*/  STL [R1+0x4], R0 ;  /* 0x0000040001007387 */ /* 0x0005e40000100800 */
.L_x_5518:
[----:B------:R-:W-:Y:S01]  /*0b90*/  BAR.SYNC.DEFER_BLOCKING 0x0 ;  /* 0x0000000000007b1d */ /* 0x000fe20000010000 */
[----:B------:R-:W-:Y:S02]  /*0ba0*/  SHF.L.U32 R183, R10, 0x2, RZ ;  /* 0x000000020ab77819 */ /* 0x000fe400000006ff */
[----:B-1----:R-:W-:Y:S02]  /*0bb0*/  MOV R2, UR49 ;  /* 0x0000003100027c02 */ /* 0x002fe40008000f00 */
[----:B------:R-:W-:Y:S01]  /*0bc0*/  LOP3.LUT R183, R183, 0xffffff80, RZ, 0xc0, !PT ;  /* 0xffffff80b7b77812 */ /* 0x000fe200078ec0ff */
[----:B------:R-:W-:Y:S01]  /*0bd0*/  ULDC UR7, c[0x0][0x21c] ;  /* 0x0000870000077ab9 */ /* 0x000fe20000000800 */
[----:B------:R-:W-:Y:S02]  /*0be0*/  MOV R3, UR48 ;  /* 0x0000003000037c02 */ /* 0x000fe40008000f00 */
[----:B------:R-:W-:-:S05]  /*0bf0*/  LOP3.LUT R8, R183, 0x1f, R10, 0xf8, !PT ;  /* 0x0000001fb7087812 */ /* 0x000fca00078ef80a */
[----:B------:R-:W-:Y:S01]  /*0c00*/  IMAD.WIDE R2, R8, 0x10, R2 ;  /* 0x0000001008027825 */ /* 0x000fe200078e0202 */
[----:B------:R-:W2:Y:S01]  /*0c10*/  S2R R7, SR_LANEID ;  /* 0x0000000000077919 */ /* 0x000ea20000000000 */
[----:B------:R-:W-:Y:S02]  /*0c20*/  MOV R4, UR51 ;  /* 0x0000003300047c02 */ /* 0x000fe40008000f00 */
[----:B------:R-:W-:Y:S01]  /*0c30*/  MOV R5, UR50 ;  /* 0x0000003200057c02 */ /* 0x000fe20008000f00 */
[----:B------:R-:W-:Y:S04]  /*0c40*/  STL [R1], R8 ;  /* 0x0000000801007387 */ /* 0x000fe80000100800 */
[----:B------:R-:W3:Y:S04]  /*0c50*/  LDG.E.128 R12, desc[UR18][R2.64] ;  /* 0x00000012020c7981 */ /* 0x000ee8000c1e1d00 */
[----:B------:R-:W4:Y:S04]  /*0c60*/  LDG.E.128 R16, desc[UR18][R2.64+0x200] ;  /* 0x0002001202107981 */ /* 0x000f28000c1e1d00 */
[----:B------:R-:W5:Y:S04]  /*0c70*/  LDG.E.128 R20, desc[UR18][R2.64+0x400] ;  /* 0x0004001202147981 */ /* 0x000f68000c1e1d00 */
[----:B------:R0:W5:Y:S01]  /*0c80*/  LDG.E.128 R24, desc[UR18][R2.64+0x600] ;  /* 0x0006001202187981 */ /* 0x000162000c1e1d00 */
[----:B--2---:R-:W-:-:S04]  /*0c90*/  IADD3 R0, R183, R7, RZ ;  /* 0x00000007b7007210 */ /* 0x004fc80007ffe0ff */
[-C--:B------:R-:W-:Y:S01]  /*0ca0*/  LEA R6, R0, R9.reuse, 0x4 ;  /* 0x0000000900067211 */ /* 0x080fe200078e20ff */
[----:B------:R-:W-:Y:S02]  /*0cb0*/  IMAD R0, R7, 0x3, R0 ;  /* 0x0000000307007824 */ /* 0x000fe400078e0200 */
[----:B------:R-:W-:Y:S01]  /*0cc0*/  IMAD.WIDE R4, R8, 0x10, R4 ;  /* 0x0000001008047825 */ /* 0x000fe200078e0204 */
[----:B0-----:R-:W-:Y:S01]  /*0cd0*/  MOV R2, UR53 ;  /* 0x0000003500027c02 */ /* 0x001fe20008000f00 */
[----:B------:R-:W2:Y:S01]  /*0ce0*/  LDL.LU R7, [R1+0xc] ;  /* 0x00000c0001077983 */ /* 0x000ea20000300800 */
[----:B------:R-:W-:-:S03]  /*0cf0*/  LEA R0, R0, R9, 0x4 ;  /* 0x0000000900007211 */ /* 0x000fc600078e20ff */
[----:B---3--:R0:W-:Y:S04]  /*0d00*/  STS.128 [R6], R12 ;  /* 0x0000000c06007388 */ /* 0x0081e80000000c00 */
[----:B----4-:R1:W-:Y:S04]  /*0d10*/  STS.128 [R6+0x200], R16 ;  /* 0x0002001006007388 */ /* 0x0103e80000000c00 */
        /* <DEDUP_REMOVED lines=8> */
[----:B0-----:R-:W5:Y:S04]  /*0da0*/  LDG.E.128 R12, desc[UR18][R4.64] ;  /* 0x00000012040c7981 */ /* 0x001f68000c1e1d00 */
[----:B-1----:R-:W2:Y:S04]  /*0db0*/  LDG.E.128 R16, desc[UR18][R4.64+0x200] ;  /* 0x0002001204107981 */ /* 0x002ea8000c1e1d00 */
[----:B---3--:R-:W3:Y:S04]  /*0dc0*/  LDG.E.128 R20, desc[UR18][R4.64+0x400] ;  /* 0x0004001204147981 */ /* 0x008ee8000c1e1d00 */
[----:B----4-:R-:W4:Y:S01]  /*0dd0*/  LDG.E.128 R24, desc[UR18][R4.64+0x600] ;  /* 0x0006001204187981 */ /* 0x010f22000c1e1d00 */
[----:B------:R-:W-:-:S03]  /*0de0*/  MOV R3, UR52 ;  /* 0x0000003400037c02 */ /* 0x000fc60008000f00 */
[----:B------:R-:W-:Y:S01]  /*0df0*/  IMAD.WIDE R2, R8, 0x10, R2 ;  /* 0x0000001008027825 */ /* 0x000fe200078e0202 */
[----:B-----5:R0:W-:Y:S04]  /*0e00*/  STS.128 [R6], R12 ;  /* 0x0000000c06007388 */ /* 0x0201e80000000c00 */
[----:B--2---:R1:W-:Y:S04]  /*0e10*/  STS.128 [R6+0x200], R16 ;  /* 0x0002001006007388 */ /* 0x0043e80000000c00 */
[----:B---3--:R2:W-:Y:S04]  /*0e20*/  STS.128 [R6+0x400], R20 ;  /* 0x0004001406007388 */ /* 0x0085e80000000c00 */
[----:B----4-:R3:W-:Y:S01]  /*0e30*/  STS.128 [R6+0x600], R24 ;  /* 0x0006001806007388 */ /* 0x0107e20000000c00 */
        /* <DEDUP_REMOVED lines=64> */
.L_x_5421:
        /* <DEDUP_REMOVED lines=40> */
.L_x_5517:
[----:B------:R-:W-:Y:S01]  /*14c0*/  USHF.R.S32.HI UR47, URZ, 0x1f, UR7 ;  /* 0x0000001f3f2f7899 */ /* 0x000fe20008011407 */
[----:B------:R-:W-:Y:S01]  /*14d0*/  SHF.L.U32 R183, R10, 0x2, RZ ;  /* 0x000000020ab77819 */ /* 0x000fe200000006ff */
[----:B------:R-:W-:Y:S02]  /*14e0*/  UIMAD.WIDE.U32 UR42, UR7, UR38, URZ ;  /* 0x00000026072a72a5 */ /* 0x000fe4000f8e003f */
[----:B------:R-:W-:Y:S01]  /*14f0*/  UIMAD UR44, UR47, UR38, URZ ;  /* 0x000000262f2c72a4 */ /* 0x000fe2000f8e023f */
[----:B------:R-:W-:Y:S01]  /*1500*/  LOP3.LUT R183, R183, 0xffffff80, RZ, 0xc0, !PT ;  /* 0xffffff80b7b77812 */ /* 0x000fe200078ec0ff */
[----:B------:R-:W-:Y:S02]  /*1510*/  ULEA UR45, UP0, UR42, UR14, 0x2 ;  /* 0x0000000e2a2d7291 */ /* 0x000fe4000f80103f */
[----:B------:R-:W-:Y:S01]  /*1520*/  UIMAD UR44, UR7, UR39, UR44 ;  /* 0x00000027072c72a4 */ /* 0x000fe2000f8e022c */
[----:B------:R-:W-:-:S03]  /*1530*/  LOP3.LUT R11, R183, 0x1f, R10, 0xf8, !PT ;  /* 0x0000001fb70b7812 */ /* 0x000fc600078ef80a */
[----:B------:R-:W-:Y:S01]  /*1540*/  UIADD3 UR43, UR43, UR44, URZ ;  /* 0x0000002c2b2b7290 */ /* 0x000fe2000fffe03f */
[----:B------:R-:W-:Y:S01]  /*1550*/  MOV R12, UR45 ;  /* 0x0000002d000c7c02 */ /* 0x000fe20008000f00 */
[----:B0-----:R0:W-:Y:S01]  /*1560*/  STL [R1], R11 ;  /* 0x0000000b01007387 */ /* 0x0011e20000100800 */
[----:B------:R-:W-:Y:S02]  /*1570*/  USHF.R.S32.HI UR56, URZ, 0x1f, UR10 ;  /* 0x0000001f3f387899 */ /* 0x000fe4000801140a */
[----:B------:R-:W-:Y:S01]  /*1580*/  ULEA.HI.X UR42, UR42, UR15, UR43, 0x2, UP0 ;  /* 0x0000000f2a2a7291 */ /* 0x000fe200080f142b */
[----:B------:R-:W-:-:S05]  /*1590*/  ULDC.64 UR44, c[0x0][0x230] ;  /* 0x00008c00002c7ab9 */ /* 0x000fca0000000a00 */
[----:B------:R-:W-:Y:S02]  /*15a0*/  MOV R13, UR42 ;  /* 0x0000002a000d7c02 */ /* 0x000fe40008000f00 */
[----:B0-----:R-:W-:-:S05]  /*15b0*/  IADD3 R11, R183, R11, RZ ;  /* 0x0000000bb70b7210 */ /* 0x001fca0007ffe0ff */
[----:B------:R-:W-:-:S05]  /*15c0*/  IMAD.WIDE R12, R11, 0x10, R12 ;  /* 0x000000100b0c7825 */ /* 0x000fca00078e020c */
[----:B------:R-:W2:Y:S04]  /*15d0*/  LDG.E.128 R28, desc[UR18][R12.64] ;  /* 0x000000120c1c7981 */ /* 0x000ea8000c1e1d00 */
[----:B---3--:R-:W3:Y:S04]  /*15e0*/  LDG.E.128 R24, desc[UR18][R12.64+0x200] ;  /* 0x000200120c187981 */ /* 0x008ee8000c1e1d00 */
[----:B----4-:R-:W4:Y:S04]  /*15f0*/  LDG.E.128 R20, desc[UR18][R12.64+0x400] ;  /* 0x000400120c147981 */ /* 0x010f28000c1e1d00 */
[----:B-1----:R-:W4:Y:S04]  /*1600*/  LDG.E.128 R16, desc[UR18][R12.64+0x600] ;  /* 0x000600120c107981 */ /* 0x002f28000c1e1d00 */
[----:B------:R-:W4:Y:S04]  /*1610*/  LDG.E.128 R52, desc[UR18][R12.64+0x800] ;  /* 0x000800120c347981 */ /* 0x000f28000c1e1d00 */
[----:B------:R-:W4:Y:S04]  /*1620*/  LDG.E.128 R44, desc[UR18][R12.64+0xa00] ;  /* 0x000a00120c2c7981 */ /* 0x000f28000c1e1d00 */
[----:B------:R-:W4:Y:S04]  /*1630*/  LDG.E.128 R48, desc[UR18][R12.64+0xc00] ;  /* 0x000c00120c307981 */ /* 0x000f28000c1e1d00 */
[----:B------:R0:W4:Y:S01]  /*1640*/  LDG.E.128 R56, desc[UR18][R12.64+0xe00] ;  /* 0x000e00120c387981 */ /* 0x000122000c1e1d00 */
[----:B------:R-:W-:-:S02]  /*1650*/  UIMAD UR56, UR56, UR44, URZ ;  /* 0x0000002c383872a4 */ /* 0x000fc4000f8e023f */
[----:B------:R-:W-:Y:S02]  /*1660*/  UIMAD.WIDE.U32 UR42, UR10, UR44, URZ ;  /* 0x0000002c0a2a72a5 */ /* 0x000fe4000f8e003f */
[----:B------:R-:W-:-:S03]  /*1670*/  UIMAD UR56, UR10, UR45, UR56 ;  /* 0x0000002d0a3872a4 */ /* 0x000fc6000f8e0238 */
[----:B------:R-:W-:Y:S01]  /*1680*/  ULDC.64 UR44, c[0x0][0x238] ;  /* 0x00008e00002c7ab9 */ /* 0x000fe20000000a00 */
[----:B------:R-:W-:Y:S02]  /*1690*/  UIADD3 UR43, UR43, UR56, URZ ;  /* 0x000000382b2b7290 */ /* 0x000fe4000fffe03f */
[----:B------:R-:W-:Y:S02]  /*16a0*/  UIMAD UR56, UR47, UR44, URZ ;  /* 0x0000002c2f3872a4 */ /* 0x000fe4000f8e023f */
[----:B------:R-:W-:Y:S02]  /*16b0*/  UIMAD.WIDE.U32 UR42, UR7, UR44, UR42 ;  /* 0x0000002c072a72a5 */ /* 0x000fe4000f8e002a */
[----:B------:R-:W-:-:S04]  /*16c0*/  UIMAD UR45, UR7, UR45, UR56 ;  /* 0x0000002d072d72a4 */ /* 0x000fc8000f8e0238 */
[----:B------:R-:W-:Y:S02]  /*16d0*/  UIADD3 UR45, UR43, UR45, URZ ;  /* 0x0000002d2b2d7290 */ /* 0x000fe4000fffe03f */
[----:B------:R-:W-:-:S04]  /*16e0*/  ULEA UR43, UP0, UR42, UR40, 0x3 ;  /* 0x000000282a2b7291 */ /* 0x000fc8000f80183f */
[----:B------:R-:W-:Y:S02]  /*16f0*/  ULEA.HI.X UR42, UR42, UR41, UR45, 0x3, UP0 ;  /* 0x000000292a2a7291 */ /* 0x000fe400080f1c2d */
[----:B0-----:R-:W-:-:S04]  /*1700*/  MOV R12, UR43 ;  /* 0x0000002b000c7c02 */ /* 0x001fc80008000f00 */
[----:B------:R-:W-:Y:S01]  /*1710*/  MOV R13, UR42 ;  /* 0x0000002a000d7c02 */ /* 0x000fe20008000f00 */
[----:B------:R-:W0:Y:S01]  /*1720*/  S2R R251, SR_LANEID ;  /* 0x0000000000fb7919 */ /* 0x000e220000000000 */
[----:B------:R-:W-:Y:S01]  /*1730*/  SHF.L.U32 R214, R10, 0x3, RZ ;  /* 0x000000030ad67819 */ /* 0x000fe200000006ff */
[----:B------:R-:W-:-:S03]  /*1740*/  ULDC.64 UR42, c[0x0][0x270] ;  /* 0x00009c00002a7ab9 */ /* 0x000fc60000000a00 */
[----:B------:R-:W4:Y:S01]  /*1750*/  LDG.E.64 R12, desc[UR18][R12.64] ;  /* 0x000000120c0c7981 */ /* 0x000f22000c1e1b00 */
[----:B------:R-:W-:Y:S01]  /*1760*/  LOP3.LUT R62, R214, 0xffffff00, RZ, 0xc0, !PT ;  /* 0xffffff00d63e7812 */ /* 0x000fe200078ec0ff */
[----:B------:R-:W-:Y:S02]  /*1770*/  UIMAD UR47, UR47, UR42, URZ ;  /* 0x0000002a2f2f72a4 */ /* 0x000fe4000f8e023f */
[----:B------:R-:W-:Y:S02]  /*1780*/  UIMAD.WIDE.U32 UR44, UR7, UR42, URZ ;  /* 0x0000002a072c72a5 */ /* 0x000fe4000f8e003f */
[----:B------:R-:W-:Y:S02]  /*1790*/  UIMAD UR42, UR7, UR43, UR47 ;  /* 0x0000002b072a72a4 */ /* 0x000fe4000f8e022f */
[----:B------:R-:W-:Y:S02]  /*17a0*/  ULEA UR43, UP0, UR44, UR16, 0x2 ;  /* 0x000000102c2b7291 */ /* 0x000fe4000f80103f */
[----:B------:R-:W-:-:S04]  /*17b0*/  UIADD3 UR42, UR45, UR42, URZ ;  /* 0x0000002a2d2a7290 */ /* 0x000fc8000fffe03f */
[----:B------:R-:W-:Y:S01]  /*17c0*/  ULEA.HI.X UR44, UR44, UR17, UR42, 0x2, UP0 ;  /* 0x000000112c2c7291 */ /* 0x000fe200080f142a */
[----:B------:R-:W-:-:S05]  /*17d0*/  MOV R60, UR43 ;  /* 0x0000002b003c7c02 */ /* 0x000fca0008000f00 */
[----:B------:R-:W-:-:S03]  /*17e0*/  MOV R61, UR44 ;  /* 0x0000002c003d7c02 */ /* 0x000fc60008000f00 */
[----:B------:R-:W-:Y:S01]  /*17f0*/  IMAD.WIDE R60, R11, 0x10, R60 ;  /* 0x000000100b3c7825 */ /* 0x000fe200078e023c */
[----:B0-----:R-:W-:-:S04]  /*1800*/  IADD3 R63, R62, R251, RZ ;  /* 0x000000fb3e3f7210 */ /* 0x001fc80007ffe0ff */
[C---:B------:R-:W-:Y:S02]  /*1810*/  IADD3 R14, R63.reuse, 0x20, RZ ;  /* 0x000000203f0e7810 */ /* 0x040fe40007ffe0ff */
[----:B------:R-:W-:Y:S02]  /*1820*/  IADD3 R32, R63, 0x40, RZ ;  /* 0x000000403f207810 */ /* 0x000fe40007ffe0ff */
[-C--:B------:R-:W-:Y:S02]  /*1830*/  LEA.HI.SX32 R14, R14, R63.reuse, 0x1b ;  /* 0x0000003f0e0e7211 */ /* 0x080fe400078fdaff */
[----:B------:R-:W-:Y:S02]  /*1840*/  LEA.HI.SX32 R32, R32, R63, 0x1b ;  /* 0x0000003f20207211 */ /* 0x000fe400078fdaff */
[-C--:B------:R-:W-:Y:S02]  /*1850*/  LEA R145, R14, R9.reuse, 0x4 ;  /* 0x000000090e917211 */ /* 0x080fe400078e20ff */
[----:B------:R-:W-:-:S02]  /*1860*/  LEA R146, R32, R9, 0x4 ;  /* 0x0000000920927211 */ /* 0x000fc400078e20ff */
[C---:B------:R-:W-:Y:S02]  /*1870*/  IADD3 R14, R63.reuse, 0x60, RZ ;  /* 0x000000603f0e7810 */ /* 0x040fe40007ffe0ff */
[C---:B------:R-:W-:Y:S02]  /*1880*/  LEA.HI.SX32 R144, R63.reuse, R63, 0x1b ;  /* 0x0000003f3f907211 */ /* 0x040fe400078fdaff */
[C---:B------:R-:W-:Y:S02]  /*1890*/  IADD3 R32, R63.reuse, 0x80, RZ ;  /* 0x000000803f207810 */ /* 0x040fe40007ffe0ff */
[C---:B------:R-:W-:Y:S02]  /*18a0*/  IADD3 R34, R63.reuse, 0xa0, RZ ;  /* 0x000000a03f227810 */ /* 0x040fe40007ffe0ff */
[C---:B------:R-:W-:Y:S02]  /*18b0*/  IADD3 R36, R63.reuse, 0xc0, RZ ;  /* 0x000000c03f247810 */ /* 0x040fe40007ffe0ff */
[----:B------:R-:W-:-:S02]  /*18c0*/  IADD3 R38, R63, 0xe0, RZ ;  /* 0x000000e03f267810 */ /* 0x000fc40007ffe0ff */
[----:B------:R-:W-:Y:S02]  /*18d0*/  LEA.HI.SX32 R14, R14, R63, 0x1b ;  /* 0x0000003f0e0e7211 */ /* 0x000fe400078fdaff */
[----:B------:R-:W-:Y:S02]  /*18e0*/  LEA R144, R144, R9, 0x4 ;  /* 0x0000000990907211 */ /* 0x000fe400078e20ff */
[-C--:B------:R-:W-:Y:S02]  /*18f0*/  LEA.HI.SX32 R32, R32, R63.reuse, 0x1b ;  /* 0x0000003f20207211 */ /* 0x080fe400078fdaff */
[-C--:B------:R-:W-:Y:S02]  /*1900*/  LEA.HI.SX32 R34, R34, R63.reuse, 0x1b ;  /* 0x0000003f22227211 */ /* 0x080fe400078fdaff */
[-C--:B------:R-:W-:Y:S02]  /*1910*/  LEA.HI.SX32 R36, R36, R63.reuse, 0x1b ;  /* 0x0000003f24247211 */ /* 0x080fe400078fdaff */
[----:B------:R-:W-:-:S02]  /*1920*/  LEA.HI.SX32 R38, R38, R63, 0x1b ;  /* 0x0000003f26267211 */ /* 0x000fc400078fdaff */
[-C--:B------:R-:W-:Y:S02]  /*1930*/  LEA R147, R14, R9.reuse, 0x4 ;  /* 0x000000090e937211 */ /* 0x080fe400078e20ff */
[-C--:B------:R-:W-:Y:S02]  /*1940*/  LEA R148, R32, R9.reuse, 0x4 ;  /* 0x0000000920947211 */ /* 0x080fe400078e20ff */
[-C--:B------:R-:W-:Y:S02]  /*1950*/  LEA R149, R34, R9.reuse, 0x4 ;  /* 0x0000000922957211 */ /* 0x080fe400078e20ff */
[-C--:B------:R-:W-:Y:S02]  /*1960*/  LEA R150, R36, R9.reuse, 0x4 ;  /* 0x0000000924967211 */ /* 0x080fe400078e20ff */
[----:B------:R-:W-:Y:S01]  /*1970*/  LEA R151, R38, R9, 0x4 ;  /* 0x0000000926977211 */ /* 0x000fe200078e20ff */
[----:B--2---:R0:W-:Y:S04]  /*1980*/  STS.128 [R144], R28 ;  /* 0x0000001c90007388 */ /* 0x0041e80000000c00 */
[----:B---3--:R1:W-:Y:S04]  /*1990*/  STS.128 [R145+0x200], R24 ;  /* 0x0002001891007388 */ /* 0x0083e80000000c00 */
[----:B----4-:R2:W-:Y:S04]  /*19a0*/  STS.128 [R146+0x400], R20 ;  /* 0x0004001492007388 */ /* 0x0105e80000000c00 */
[----:B------:R3:W-:Y:S04]  /*19b0*/  STS.128 [R147+0x600], R16 ;  /* 0x0006001093007388 */ /* 0x0007e80000000c00 */
[----:B------:R-:W-:Y:S04]  /*19c0*/  STS.128 [R148+0x800], R52 ;  /* 0x0008003494007388 */ /* 0x000fe80000000c00 */
[----:B------:R4:W-:Y:S04]  /*19d0*/  STS.128 [R149+0xa00], R44 ;  /* 0x000a002c95007388 */ /* 0x0009e80000000c00 */
[----:B------:R4:W-:Y:S04]  /*19e0*/  STS.128 [R150+0xc00], R48 ;  /* 0x000c003096007388 */ /* 0x0009e80000000c00 */
[----:B------:R4:W-:Y:S01]  /*19f0*/  STS.128 [R151+0xe00], R56 ;  /* 0x000e003897007388 */ /* 0x0009e20000000c00 */
[----:B------:R-:W-:-:S03]  /*1a00*/  NOP ;  /* 0x0000000000007918 */ /* 0x000fc60000000000 */
[----:B------:R-:W4:Y:S04]  /*1a10*/  LDG.E.128 R40, desc[UR18][R60.64] ;  /* 0x000000123c287981 */ /* 0x000f28000c1e1d00 */
[----:B------:R-:W4:Y:S04]  /*1a20*/  LDG.E.128 R36, desc[UR18][R60.64+0x200] ;  /* 0x000200123c247981 */ /* 0x000f28000c1e1d00 */
[----:B------:R-:W4:Y:S04]  /*1a30*/  LDG.E.128 R32, desc[UR18][R60.64+0x400] ;  /* 0x000400123c207981 */ /* 0x000f28000c1e1d00 */
[----:B0-----:R-:W4:Y:S04]  /*1a40*/  LDG.E.128 R28, desc[UR18][R60.64+0x600] ;  /* 0x000600123c1c7981 */ /* 0x001f28000c1e1d00 */
[----:B-1----:R-:W4:Y:S04]  /*1a50*/  LDG.E.128 R24, desc[UR18][R60.64+0x800] ;  /* 0x000800123c187981 */ /* 0x002f28000c1e1d00 */
[----:B--2---:R-:W2:Y:S04]  /*1a60*/  LDG.E.128 R20, desc[UR18][R60.64+0xa00] ;  /* 0x000a00123c147981 */ /* 0x004ea8000c1e1d00 */
[----:B---3--:R-:W3:Y:S04]  /*1a70*/  LDG.E.128 R16, desc[UR18][R60.64+0xc00] ;  /* 0x000c00123c107981 */ /* 0x008ee8000c1e1d00 */
[----:B----4-:R0:W4:Y:S01]  /*1a80*/  LDG.E.128 R44, desc[UR18][R60.64+0xe00] ;  /* 0x000e00123c2c7981 */ /* 0x010122000c1e1d00 */
[----:B------:R-:W-:Y:S01]  /*1a90*/  FADD.FTZ R205, R124, UR5 ;  /* 0x000000057ccd7e21 */ /* 0x000fe20008010000 */
[----:B------:R-:W-:Y:S01]  /*1aa0*/  R2UR UR47, R13 ;  /* 0x000000000d2f72ca */ /* 0x000fe200000e0000 */
        /* <DEDUP_REMOVED lines=11> */
[----:B------:R-:W-:Y:S01]  /*1b60*/  R2UR UR45, R12 ;  /* 0x000000000c2d72ca */ /* 0x000fe200000e0000 */
[----:B------:R-:W-:Y:S01]  /*1b70*/  FMUL.FTZ R11, R205, UR47 ;  /* 0x0000002fcd0b7c20 */ /* 0x000fe20008410000 */
[----:B------:R-:W-:Y:S01]  /*1b80*/  LOP3.LUT P0, RZ, R10, 0x1f, RZ, 0xc0, !PT ;  /* 0x0000001f0aff7812 */ /* 0x000fe2000780c0ff */
[C---:B------:R-:W-:Y:S01]  /*1b90*/  IMAD R63, R251.reuse, 0x7, R63 ;  /* 0x00000007fb3f7824 */ /* 0x040fe200078e023f */
[----:B------:R-:W-:Y:S01]  /*1ba0*/  LEA R62, R251, R62, 0x3 ;  /* 0x0000003efb3e7211 */ /* 0x000fe200078e18ff */
[----:B------:R-:W-:Y:S01]  /*1bb0*/  FMUL.RZ R13, R11, 0.15915493667125701904 ;  /* 0x3e22f9830b0d7820 */ /* 0x000fe2000040c000 */
[----:B------:R-:W-:Y:S01]  /*1bc0*/  FMUL.FTZ R11, R203, UR47 ;  /* 0x0000002fcb0b7c20 */ /* 0x000fe20008410000 */
[----:B------:R-:W-:Y:S01]  /*1bd0*/  UIADD3 UR42, UR13, -0x1, URZ ;  /* 0xffffffff0d2a7890 */ /* 0x000fe2000fffe03f */
[----:B------:R-:W-:Y:S01]  /*1be0*/  IADD3 R51, R63, 0x3, RZ ;  /* 0x000000033f337810 */ /* 0x000fe20007ffe0ff */
[----:B------:R-:W-:Y:S01]  /*1bf0*/  MUFU.SIN R171, R13 ;  /* 0x0000000d00ab7308 */ /* 0x000fe20000000400 */
[----:B------:R-:W-:Y:S01]  /*1c00*/  FMUL.RZ R48, R11, 0.15915493667125701904 ;  /* 0x3e22f9830b307820 */ /* 0x000fe2000040c000 */
[----:B------:R-:W-:Y:S01]  /*1c10*/  FMUL.FTZ R11, R199, UR47 ;  /* 0x0000002fc70b7c20 */ /* 0x000fe20008410000 */
[----:B------:R-:W-:Y:S01]  /*1c20*/  IADD3 R53, R63, 0x4, RZ ;  /* 0x000000043f357810 */ /* 0x000fe20007ffe0ff */
[----:B------:R-:W-:Y:S01]  /*1c30*/  ULEA.HI UR43, UR42, UR42, URZ, 0x1 ;  /* 0x0000002a2a2b7291 */ /* 0x000fe2000f8f083f */
[----:B------:R-:W-:Y:S01]  /*1c40*/  MOV R172, UR45 ;  /* 0x0000002d00ac7c02 */ /* 0x000fe20008000f00 */
[----:B------:R-:W-:Y:S01]  /*1c50*/  FMUL.RZ R49, R11, 0.15915493667125701904 ;  /* 0x3e22f9830b317820 */ /* 0x000fe2000040c000 */
[----:B------:R-:W-:Y:S01]  /*1c60*/  FMUL.FTZ R11, R195, UR47 ;  /* 0x0000002fc30b7c20 */ /* 0x000fe20008410000 */
[----:B------:R1:W-:Y:S01]  /*1c70*/  MUFU.COS R170, R13 ;  /* 0x0000000d00aa7308 */ /* 0x0003e20000000000 */
[C---:B------:R-:W-:Y:S01]  /*1c80*/  IADD3 R55, R63.reuse, 0x5, RZ ;  /* 0x000000053f377810 */ /* 0x040fe20007ffe0ff */
[----:B------:R-:W-:Y:S01]  /*1c90*/  FMUL.FTZ R172, R172, 1.4426950216293334961 ;  /* 0x3fb8aa3bacac7820 */ /* 0x000fe20000410000 */
[C---:B------:R-:W-:Y:S01]  /*1ca0*/  IADD3 R57, R63.reuse, 0x6, RZ ;  /* 0x000000063f397810 */ /* 0x040fe20007ffe0ff */
[----:B------:R-:W-:Y:S01]  /*1cb0*/  ULOP3.LUT UR43, UR43, 0xfffffe, URZ, 0xc0, !UPT ;  /* 0x00fffffe2b2b7892 */ /* 0x000fe2000f8ec03f */
[----:B------:R-:W-:Y:S01]  /*1cc0*/  IADD3 R59, R63, 0x7, RZ ;  /* 0x000000073f3b7810 */ /* 0x000fe20007ffe0ff */
[----:B------:R-:W-:Y:S01]  /*1cd0*/  FADD.FTZ R12, R245, UR5 ;  /* 0x00000005f50c7e21 */ /* 0x000fe20008010000 */
[-C--:B------:R-:W-:Y:S01]  /*1ce0*/  LEA.HI.SX32 R156, R51, R62.reuse, 0x1b ;  /* 0x0000003e339c7211 */ /* 0x080fe200078fdaff */
[----:B------:R-:W-:Y:S01]  /*1cf0*/  MUFU.SIN R15, R48 ;  /* 0x00000030000f7308 */ /* 0x000fe20000000400 */
[----:B-1----:R-:W-:Y:S01]  /*1d00*/  FMUL.RZ R13, R11, 0.15915493667125701904 ;  /* 0x3e22f9830b0d7820 */ /* 0x002fe2000040c000 */
[----:B------:R-:W-:Y:S01]  /*1d10*/  FMUL.FTZ R11, R191, UR47 ;  /* 0x0000002fbf0b7c20 */ /* 0x000fe20008410000 */
[----:B------:R-:W-:Y:S01]  /*1d20*/  LEA.HI.SX32 R216, R63, R63, 0x1b ;  /* 0x0000003f3fd87211 */ /* 0x000fe200078fdaff */
[----:B------:R-:W-:Y:S01]  /*1d30*/  UIADD3 UR43, UR42, -UR43, URZ ;  /* 0x8000002b2a2b7290 */ /* 0x000fe2000fffe03f */
[----:B------:R-:W-:-:S02]  /*1d40*/  LEA.HI.SX32 R212, R55, R62, 0x1b ;  /* 0x0000003e37d47211 */ /* 0x000fc400078fdaff */
[----:B------:R-:W-:Y:S01]  /*1d50*/  LEA.HI.SX32 R52, R57, R62, 0x1b ;  /* 0x0000003e39347211 */ /* 0x000fe200078fdaff */
[----:B------:R1:W-:Y:S01]  /*1d60*/  MUFU.COS R14, R48 ;  /* 0x00000030000e7308 */ /* 0x0003e20000000000 */
[-C--:B------:R-:W-:Y:S01]  /*1d70*/  LEA R216, R216, R9.reuse, 0x4 ;  /* 0x00000009d8d87211 */ /* 0x080fe200078e20ff */
[----:B------:R-:W-:Y:S01]  /*1d80*/  ULEA UR43, UR43, UR7, 0x8 ;  /* 0x000000072b2b7291 */ /* 0x000fe2000f8e403f */
[-C--:B------:R-:W-:Y:S02]  /*1d90*/  LEA R156, R156, R9.reuse, 0x4 ;  /* 0x000000099c9c7211 */ /* 0x080fe400078e20ff */
[-C--:B------:R-:W-:Y:S01]  /*1da0*/  LEA R212, R212, R9.reuse, 0x4 ;  /* 0x00000009d4d47211 */ /* 0x080fe200078e20ff */
[----:B------:R-:W4:Y:S01]  /*1db0*/  LDS.128 R80, [R216] ;  /* 0x00000000d8507984 */ /* 0x000f220000000c00 */
[----:B------:R-:W-:Y:S01]  /*1dc0*/  LEA R211, R52, R9, 0x4 ;  /* 0x0000000934d37211 */ /* 0x000fe200078e20ff */
[----:B------:R-:W-:Y:S01]  /*1dd0*/  MUFU.SIN R207, R49 ;  /* 0x0000003100cf7308 */ /* 0x000fe20000000400 */
[----:B-1----:R-:W-:Y:S01]  /*1de0*/  FMUL.RZ R48, R11, 0.15915493667125701904 ;  /* 0x3e22f9830b307820 */ /* 0x002fe2000040c000 */
[----:B------:R-:W-:Y:S01]  /*1df0*/  FMUL.FTZ R11, R189, UR47 ;  /* 0x0000002fbd0b7c20 */ /* 0x000fe20008410000 */
[----:B------:R-:W-:Y:S01]  /*1e00*/  LDS.128 R68, [R156+0x30] ;  /* 0x000030009c447984 */ /* 0x000fe20000000c00 */
[----:B------:R-:W-:-:S04]  /*1e10*/  ISETP.NE.AND P1, PT, R10, RZ, PT ;  /* 0x000000ff0a00720c */ /* 0x000fc80003f25270 */
[----:B------:R1:W-:Y:S08]  /*1e20*/  MUFU.COS R208, R49 ;  /* 0x0000003100d07308 */ /* 0x0003f00000000000 */
[----:B------:R-:W-:Y:S01]  /*1e30*/  MUFU.SIN R204, R13 ;  /* 0x0000000d00cc7308 */ /* 0x000fe20000000400 */
[----:B-1----:R-:W-:Y:S01]  /*1e40*/  FMUL.RZ R49, R11, 0.15915493667125701904 ;  /* 0x3e22f9830b317820 */ /* 0x002fe2000040c000 */
[----:B------:R-:W-:-:S06]  /*1e50*/  FMUL.FTZ R11, R173, UR47 ;  /* 0x0000002fad0b7c20 */ /* 0x000fcc0008410000 */
        /* <DEDUP_REMOVED lines=19> */
[----:B------:R-:W-:-:S04]  /*1f90*/  FMUL.FTZ R11, R184, UR47 ;  /* 0x0000002fb80b7c20 */ /* 0x000fc80008410000 */
[----:B------:R-:W-:Y:S01]  /*1fa0*/  FMUL.RZ R50, R11, 0.15915493667125701904 ;  /* 0x3e22f9830b327820 */ /* 0x000fe2000040c000 */
[----:B------:R-:W-:Y:S01]  /*1fb0*/  FADD.FTZ R11, R244, UR5 ;  /* 0x00000005f40b7e21 */ /* 0x000fe20008010000 */
[----:B------:R1:W-:Y:S08]  /*1fc0*/  MUFU.COS R192, R49 ;  /* 0x0000003100c07308 */ /* 0x0003f00000000000 */
[----:B------:R-:W-:Y:S01]  /*1fd0*/  MUFU.SIN R160, R13 ;  /* 0x0000000d00a07308 */ /* 0x000fe20000000400 */
[----:B-1----:R-:W-:-:S04]  /*1fe0*/  MOV R49, UR13 ;  /* 0x0000000d00317c02 */ /* 0x002fc80008000f00 */
[----:B------:R-:W-:Y:S02]  /*1ff0*/  ISETP.LT.OR P2, PT, R49, 0x2, P0 ;  /* 0x000000023100780c */ /* 0x000fe40000741670 */
[----:B------:R-:W-:Y:S01]  /*2000*/  IADD3 R49, R63, 0x2, RZ ;  /* 0x000000023f317810 */ /* 0x000fe20007ffe0ff */
[----:B------:R1:W-:Y:S03]  /*2010*/  MUFU.COS R188, R13 ;  /* 0x0000000d00bc7308 */ /* 0x0003e60000000000 */
[----:B------:R-:W-:-:S04]  /*2020*/  LEA.HI.SX32 R152, R49, R62, 0x1b ;  /* 0x0000003e31987211 */ /* 0x000fc800078fdaff */
[----:B------:R-:W-:Y:S01]  /*2030*/  LEA R152, R152, R9, 0x4 ;  /* 0x0000000998987211 */ /* 0x000fe200078e20ff */
[----:B------:R-:W-:Y:S01]  /*2040*/  MUFU.SIN R162, R48 ;  /* 0x0000003000a27308 */ /* 0x000fe20000000400 */
[----:B-1----:R-:W-:Y:S01]  /*2050*/  FMUL.FTZ R13, R11, UR47 ;  /* 0x0000002f0b0d7c20 */ /* 0x002fe20008410000 */
[----:B------:R-:W1:Y:S02]  /*2060*/  @!P2 LDC R51, c[0x0][0x21c] ;  /* 0x00008700ff33ab82 */ /* 0x000e640000000800 */
[----:B------:R-:W-:Y:S01]  /*2070*/  LDS.128 R72, [R152+0x20] ;  /* 0x0000200098487984 */ /* 0x000fe20000000c00 */
[----:B------:R-:W-:Y:S01]  /*2080*/  FMUL.RZ R54, R13, 0.15915493667125701904 ;  /* 0x3e22f9830d367820 */ /* 0x000fe2000040c000 */
[----:B------:R-:W-:Y:S02]  /*2090*/  IADD3 R13, R63, 0x1, RZ ;  /* 0x000000013f0d7810 */ /* 0x000fe40007ffe0ff */
[----:B------:R0:W-:Y:S08]  /*20a0*/  MUFU.COS R161, R48 ;  /* 0x0000003000a17308 */ /* 0x0001f00000000000 */
[----:B------:R-:W-:Y:S01]  /*20b0*/  MUFU.SIN R164, R50 ;  /* 0x0000003200a47308 */ /* 0x000fe20000000400 */
[----:B0-----:R-:W-:Y:S01]  /*20c0*/  LEA.HI.SX32 R48, R13, R62, 0x1b ;  /* 0x0000003e0d307211 */ /* 0x001fe200078fdaff */
[----:B------:R-:W-:-:S03]  /*20d0*/  FMUL.FTZ R13, R12, UR47 ;  /* 0x0000002f0c0d7c20 */ /* 0x000fc60008410000 */
[----:B------:R-:W-:Y:S01]  /*20e0*/  LEA R215, R48, R9, 0x4 ;  /* 0x0000000930d77211 */ /* 0x000fe200078e20ff */
[----:B------:R-:W-:Y:S01]  /*20f0*/  FMUL.FTZ R48, R205, R172 ;  /* 0x000000accd307220 */ /* 0x000fe20000410000 */
[----:B------:R-:W-:Y:S01]  /*2100*/  FMUL.RZ R49, R13, 0.15915493667125701904 ;  /* 0x3e22f9830d317820 */ /* 0x000fe2000040c000 */
[----:B------:R0:W-:Y:S01]  /*2110*/  MUFU.COS R163, R50 ;  /* 0x0000003200a37308 */ /* 0x0001e20000000000 */
[----:B------:R-:W-:Y:S01]  /*2120*/  FADD.FTZ R13, R246, UR5 ;  /* 0x00000005f60d7e21 */ /* 0x000fe20008010000 */
[----:B------:R-:W4:Y:S03]  /*2130*/  LDS.128 R76, [R215+0x10] ;  /* 0x00001000d74c7984 */ /* 0x000f260000000c00 */
[----:B------:R-:W-:-:S03]  /*2140*/  FMUL.FTZ R210, R13, UR47 ;  /* 0x0000002f0dd27c20 */ /* 0x000fc60008410000 */
[----:B------:R-:W-:Y:S01]  /*2150*/  MUFU.SIN R166, R54 ;  /* 0x0000003600a67308 */ /* 0x000fe20000000400 */
[-C--:B0-----:R-:W-:Y:S01]  /*2160*/  LEA.HI.SX32 R50, R53, R62.reuse, 0x1b ;  /* 0x0000003e35327211 */ /* 0x081fe200078fdaff */
[----:B------:R-:W-:Y:S01]  /*2170*/  FMUL.RZ R210, R210, 0.15915493667125701904 ;  /* 0x3e22f983d2d27820 */ /* 0x000fe2000040c000 */
[----:B------:R-:W-:Y:S02]  /*2180*/  LEA.HI.SX32 R62, R59, R62, 0x1b ;  /* 0x0000003e3b3e7211 */ /* 0x000fe400078fdaff */
[-C--:B------:R-:W-:Y:S01]  /*2190*/  LEA R213, R50, R9.reuse, 0x4 ;  /* 0x0000000932d57211 */ /* 0x080fe200078e20ff */
[----:B------:R-:W-:Y:S01]  /*21a0*/  LDS.128 R56, [R211+0x60] ;  /* 0x00006000d3387984 */ /* 0x000fe20000000c00 */
[----:B------:R-:W-:Y:S01]  /*21b0*/  LEA R209, R62, R9, 0x4 ;  /* 0x000000093ed17211 */ /* 0x000fe200078e20ff */
[----:B------:R0:W-:Y:S01]  /*21c0*/  MUFU.COS R165, R54 ;  /* 0x0000003600a57308 */ /* 0x0001e20000000000 */
[----:B------:R-:W-:Y:S01]  /*21d0*/  MOV R50, UR13 ;  /* 0x0000000d00327c02 */ /* 0x000fe20008000f00 */
[----:B------:R-:W-:Y:S04]  /*21e0*/  LDS.128 R64, [R213+0x40] ;  /* 0x00004000d5407984 */ /* 0x000fe80000000c00 */
[----:B------:R-:W-:Y:S02]  /*21f0*/  LDS.128 R60, [R212+0x50] ;  /* 0x00005000d43c7984 */ /* 0x000fe40000000c00 */
[----:B------:R-:W1:Y:S02]  /*2200*/  MUFU.EX2 R48, R48 ;  /* 0x0000003000307308 */ /* 0x000e640000000800 */
[----:B0-----:R-:W-:Y:S06]  /*2210*/  LDS.128 R52, [R209+0x70] ;  /* 0x00007000d1347984 */ /* 0x001fec0000000c00 */
[----:B------:R-:W-:Y:S08]  /*2220*/  MUFU.SIN R168, R49 ;  /* 0x0000003100a87308 */ /* 0x000ff00000000400 */
[----:B------:R0:W-:Y:S01]  /*2230*/  MUFU.COS R167, R49 ;  /* 0x0000003100a77308 */ /* 0x0001e20000000000 */
[C---:B-1----:R-:W-:Y:S01]  /*2240*/  FMUL.FTZ R170, R48.reuse, R170 ;  /* 0x000000aa30aa7220 */ /* 0x042fe20000410000 */
[----:B------:R-:W-:Y:S01]  /*2250*/  FMUL.FTZ R171, R48, R171 ;  /* 0x000000ab30ab7220 */ /* 0x000fe20000410000 */
[----:B------:R-:W-:-:S05]  /*2260*/  HFMA2.MMA R48, -RZ, RZ, 1.875, 0 ;  /* 0x3f800000ff307435 */ /* 0x000fca00000001ff */
[----:B------:R-:W-:Y:S01]  /*2270*/  MUFU.SIN R174, R210 ;  /* 0x000000d200ae7308 */ /* 0x000fe20000000400 */
[----:B0-----:R-:W-:-:S07]  /*2280*/  FMUL.FTZ R49, R203, R172 ;  /* 0x000000accb317220 */ /* 0x001fce0000410000 */
[----:B------:R0:W1:Y:S01]  /*2290*/  MUFU.EX2 R217, R49 ;  /* 0x0000003100d97308 */ /* 0x0000620000000800 */
[----:B------:R1:W-:Y:S01]  /*22a0*/  STS.128 [R144+0x4200], R40 ;  /* 0x0042002890007388 */ /* 0x0003e20000000c00 */
[----:B0-----:R-:W-:-:S03]  /*22b0*/  MOV R49, RZ ;  /* 0x000000ff00317202 */ /* 0x001fc60000000f00 */
[----:B------:R-:W-:Y:S04]  /*22c0*/  STS.128 [R145+0x4400], R36 ;  /* 0x0044002491007388 */ /* 0x000fe80000000c00 */
[----:B------:R-:W-:Y:S04]  /*22d0*/  STS.128 [R146+0x4600], R32 ;  /* 0x0046002092007388 */ /* 0x000fe80000000c00 */
[----:B------:R-:W-:Y:S04]  /*22e0*/  STS.128 [R147+0x4800], R28 ;  /* 0x0048001c93007388 */ /* 0x000fe80000000c00 */
[----:B------:R0:W-:Y:S01]  /*22f0*/  STS.128 [R148+0x4a00], R24 ;  /* 0x004a001894007388 */ /* 0x0001e20000000c00 */
[----:B-1----:R-:W-:-:S03]  /*2300*/  @!P2 IADD3 R40, R50, -0x2, RZ ;  /* 0xfffffffe3228a810 */ /* 0x002fc60007ffe0ff */
[----:B--2---:R1:W-:Y:S02]  /*2310*/  STS.128 [R149+0x4c00], R20 ;  /* 0x004c001495007388 */ /* 0x0043e40000000c00 */
[----:B------:R-:W-:Y:S01]  /*2320*/  @!P2 IMAD R40, R40, R51, UR7 ;  /* 0x000000072828ae24 */ /* 0x000fe2000f8e0233 */
[----:B------:R-:W-:Y:S01]  /*2330*/  CS2R R50, SRZ ;  /* 0x0000000000327805 */ /* 0x000fe2000001ff00 */
[----:B---3--:R2:W-:Y:S04]  /*2340*/  STS.128 [R150+0x4e00], R16 ;  /* 0x004e001096007388 */ /* 0x0085e80000000c00 */
[----:B----4-:R-:W-:Y:S01]  /*2350*/  STS.128 [R151+0x5000], R44 ;  /* 0x0050002c97007388 */ /* 0x010fe20000000c00 */
[----:B------:R-:W-:Y:S01]  /*2360*/  NOP ;  /* 0x0000000000007918 */ /* 0x000fe20000000000 */
[----:B0-----:R-:W-:Y:S01]  /*2370*/  FMUL.FTZ R24, R199, R172 ;  /* 0x000000acc7187220 */ /* 0x001fe20000410000 */
[----:B-1----:R-:W-:Y:S01]  /*2380*/  HFMA2.MMA R21, -RZ, RZ, 0, 9.5367431640625e-07 ;  /* 0x00000010ff157435 */ /* 0x002fe200000001ff */
[----:B------:R-:W-:Y:S01]  /*2390*/  LDS.128 R144, [R216+0x4200] ;  /* 0x00420000d8907984 */ /* 0x000fe20000000c00 */
[----:B--2---:R-:W-:-:S03]  /*23a0*/  IADD3 R16, R10, 0x200, RZ ;  /* 0x000002000a107810 */ /* 0x004fc60007ffe0ff */
[----:B------:R-:W0:Y:S01]  /*23b0*/  LDS.128 R148, [R215+0x4210] ;  /* 0x00421000d7947984 */ /* 0x000e220000000c00 */
[----:B------:R-:W1:Y:S01]  /*23c0*/  MUFU.EX2 R24, R24 ;  /* 0x0000001800187308 */ /* 0x000e620000000800 */
[----:B------:R-:W-:Y:S01]  /*23d0*/  FMUL.FTZ R17, R195, R172 ;  /* 0x000000acc3117220 */ /* 0x000fe20000410000 */
[----:B------:R-:W-:Y:S01]  /*23e0*/  SEL R16, R16, UR43, P1 ;  /* 0x0000002b10107c07 */ /* 0x000fe20008800000 */
[----:B------:R-:W2:Y:S01]  /*23f0*/  LDS.128 R152, [R152+0x4220] ;  /* 0x0042200098987984 */ /* 0x000ea20000000c00 */
[----:B------:R-:W-:-:S04]  /*2400*/  @!P2 IMAD.WIDE R20, R40, R21, UR20 ;  /* 0x000000142814ae25 */ /* 0x000fc8000f8e0215 */
[----:B------:R-:W-:Y:S01]  /*2410*/  FMUL.FTZ R18, R191, R172 ;  /* 0x000000acbf127220 */ /* 0x000fe20000410000 */
[----:B------:R-:W-:Y:S01]  /*2420*/  LEA R22, R16, R9, 0x3 ;  /* 0x0000000910167211 */ /* 0x000fe200078e18ff */
[----:B------:R-:W3:Y:S01]  /*2430*/  LDS.128 R156, [R156+0x4230] ;  /* 0x004230009c9c7984 */ /* 0x000ee20000000c00 */
[----:B------:R4:W4:Y:S03]  /*2440*/  MUFU.EX2 R19, R17 ;  /* 0x0000001100137308 */ /* 0x0009260000000800 */
[----:B------:R-:W0:Y:S04]  /*2450*/  LDS.128 R44, [R213+0x4240] ;  /* 0x00424000d52c7984 */ /* 0x000e280000000c00 */
[----:B------:R-:W0:Y:S01]  /*2460*/  LDS.128 R40, [R212+0x4250] ;  /* 0x00425000d4287984 */ /* 0x000e220000000c00 */
[----:B------:R-:W-:-:S03]  /*2470*/  FMUL.FTZ R15, R217, R15 ;  /* 0x0000000fd90f7220 */ /* 0x000fc60000410000 */
[----:B------:R-:W0:Y:S04]  /*2480*/  LDS.128 R36, [R211+0x4260] ;  /* 0x00426000d3247984 */ /* 0x000e280000000c00 */
[----:B------:R1:W0:Y:S01]  /*2490*/  LDS.128 R32, [R209+0x4270] ;  /* 0x00427000d1207984 */ /* 0x0002220000000c00 */
[----:B------:R4:W2:Y:S03]  /*24a0*/  MUFU.EX2 R23, R18 ;  /* 0x0000001200177308 */ /* 0x0008a60000000800 */
[----:B------:R2:W-:Y:S01]  /*24b0*/  STS.64 [R22+0x11c80], R170 ;  /* 0x011c80aa16007388 */ /* 0x0005e20000000a00 */
[----:B------:R-:W-:Y:S01]  /*24c0*/  BAR.SYNC.DEFER_BLOCKING 0x0 ;  /* 0x0000000000007b1d */ /* 0x000fe20000010000 */
[C---:B-1----:R-:W-:Y:S01]  /*24d0*/  FMUL.FTZ R209, R205.reuse, R80 ;  /* 0x00000050cdd17220 */ /* 0x042fe20000410000 */
[----:B------:R-:W-:Y:S01]  /*24e0*/  FMUL.FTZ R205, R205, R81 ;  /* 0x00000051cdcd7220 */ /* 0x000fe20000410000 */
[----:B------:R-:W-:-:S02]  /*24f0*/  FMUL.FTZ R16, R24, R208 ;  /* 0x000000d018107220 */ /* 0x000fc40000410000 */
[C---:B------:R-:W-:Y:S01]  /*2500*/  FMUL.FTZ R209, R140.reuse, R209 ;  /* 0x000000d18cd17220 */ /* 0x040fe20000410000 */
[----:B------:R-:W-:Y:S01]  /*2510*/  FMUL.FTZ R208, R140, R205 ;  /* 0x000000cd8cd07220 */ /* 0x000fe20000410000 */
[----:B----4-:R-:W-:Y:S01]  /*2520*/  FMUL.FTZ R17, R24, R207 ;  /* 0x000000cf18117220 */ /* 0x010fe20000410000 */
        /* <DEDUP_REMOVED lines=8> */
[----:B------:R1:W2:Y:S01]  /*25b0*/  MUFU.EX2 R25, R24 ;  /* 0x0000001800197308 */ /* 0x0002a20000000800 */
[----:B------:R-:W-:Y:S01]  /*25c0*/  FMUL.FTZ R206, R141, R206 ;  /* 0x000000ce8dce7220 */ /* 0x000fe20000410000 */
[----:B------:R-:W-:Y:S01]  /*25d0*/  FFMA.FTZ R27, R209, R14, -R28 ;  /* 0x0000000ed11b7223 */ /* 0x000fe2000001081c */
[----:B------:R4:W5:Y:S03]  /*25e0*/  @!P2 LDG.E.128 R48, desc[UR18][R20.64] ;  /* 0x000000121430a981 */ /* 0x000966000c1e1d00 */
[----:B-1----:R-:W-:-:S02]  /*25f0*/  FADD.FTZ R24, R206, R27 ;  /* 0x0000001bce187221 */ /* 0x002fc40000010000 */
[----:B------:R-:W1:Y:S01]  /*2600*/  MUFU.EX2 R26, R26 ;  /* 0x0000001a001a7308 */ /* 0x000e620000000800 */
[----:B------:R-:W-:Y:S01]  /*2610*/  FMUL.FTZ R205, R199, R77 ;  /* 0x0000004dc7cd7220 */ /* 0x000fe20000410000 */
[----:B------:R-:W-:Y:S01]  /*2620*/  FMUL.FTZ R27, R169, R172 ;  /* 0x000000aca91b7220 */ /* 0x000fe20000410000 */
[----:B------:R-:W-:Y:S01]  /*2630*/  FMUL.FTZ R31, R17, R24 ;  /* 0x00000018111f7220 */ /* 0x000fe20000410000 */
[----:B------:R-:W-:Y:S01]  /*2640*/  FMUL.FTZ R199, R199, R76 ;  /* 0x0000004cc7c77220 */ /* 0x000fe20000410000 */
[----:B------:R-:W-:Y:S01]  /*2650*/  FMUL.FTZ R205, R142, R205 ;  /* 0x000000cd8ecd7220 */ /* 0x000fe20000410000 */
[----:B------:R-:W-:Y:S01]  /*2660*/  FMUL.FTZ R19, R19, R204 ;  /* 0x000000cc13137220 */ /* 0x000fe20000410000 */
[----:B------:R-:W-:Y:S01]  /*2670*/  ISETP.NE.AND P2, PT, R10, 0x7f, PT ;  /* 0x0000007f0a00780c */ /* 0x000fe20003f45270 */
[----:B----4-:R-:W-:Y:S01]  /*2680*/  FMUL.FTZ R21, R209, R15 ;  /* 0x0000000fd1157220 */ /* 0x010fe20000410000 */
[----:B------:R-:W-:Y:S01]  /*2690*/  FMUL.FTZ R20, R23, R202 ;  /* 0x000000ca17147220 */ /* 0x000fe20000410000 */
[----:B------:R-:W-:Y:S01]  /*26a0*/  FMUL.FTZ R204, R142, R199 ;  /* 0x000000c78ecc7220 */ /* 0x000fe20000410000 */
[----:B------:R-:W-:Y:S01]  /*26b0*/  FMUL.FTZ R202, R195, R79 ;  /* 0x0000004fc3ca7220 */ /* 0x000fe20000410000 */
[----:B------:R-:W-:Y:S01]  /*26c0*/  FFMA.FTZ R22, R208, R14, R21 ;  /* 0x0000000ed0167223 */ /* 0x000fe20000010015 */
[----:B------:R-:W-:Y:S01]  /*26d0*/  FMUL.FTZ R21, R23, R201 ;  /* 0x000000c917157220 */ /* 0x000fe20000410000 */
[----:B--2---:R-:W-:Y:S01]  /*26e0*/  FMUL.FTZ R23, R25, R198 ;  /* 0x000000c619177220 */ /* 0x004fe20000410000 */
[----:B------:R-:W-:Y:S01]  /*26f0*/  FMUL.FTZ R202, R143, R202 ;  /* 0x000000ca8fca7220 */ /* 0x000fe20000410000 */
[----:B------:R-:W-:Y:S01]  /*2700*/  FADD.FTZ R28, R207, R22 ;  /* 0x00000016cf1c7221 */ /* 0x000fe20000010000 */
[----:B------:R-:W-:Y:S01]  /*2710*/  FMUL.FTZ R22, R25, R200 ;  /* 0x000000c819167220 */ /* 0x000fe20000410000 */
[----:B------:R-:W-:Y:S01]  /*2720*/  MUFU.COS R210, R210 ;  /* 0x000000d200d27308 */ /* 0x000fe20000000000 */
[----:B0-----:R-:W-:Y:S01]  /*2730*/  FMUL.FTZ R235, R180, R148 ;  /* 0x00000094b4eb7220 */ /* 0x001fe20000410000 */
[-C--:B------:R-:W-:Y:S01]  /*2740*/  FMUL.FTZ R29, R17, R28.reuse ;  /* 0x0000001c111d7220 */ /* 0x080fe20000410000 */
[C---:B------:R-:W-:Y:S01]  /*2750*/  FFMA.FTZ R30, R16.reuse, R28, R31 ;  /* 0x0000001c101e7223 */ /* 0x040fe2000001001f */
[----:B------:R-:W-:Y:S01]  /*2760*/  FMUL.FTZ R28, R187, R172 ;  /* 0x000000acbb1c7220 */ /* 0x000fe20000410000 */
[----:B------:R-:W-:Y:S01]  /*2770*/  @P2 IADD3 R148, R9, R214, RZ ;  /* 0x000000d609942210 */ /* 0x000fe20007ffe0ff */
[----:B------:R-:W-:Y:S01]  /*2780*/  FFMA.FTZ R201, R16, R24, -R29 ;  /* 0x0000001810c97223 */ /* 0x000fe2000001081d */
[----:B------:R-:W-:Y:S01]  /*2790*/  FADD.FTZ R24, R247, UR5 ;  /* 0x00000005f7187e21 */ /* 0x000fe20008010000 */
[----:B------:R0:W2:Y:S01]  /*27a0*/  MUFU.EX2 R29, R27 ;  /* 0x0000001b001d7308 */ /* 0x0000a20000000800 */
[----:B------:R-:W-:Y:S01]  /*27b0*/  FADD.FTZ R30, R205, R30 ;  /* 0x0000001ecd1e7221 */ /* 0x000fe20000010000 */
[----:B------:R-:W-:Y:S01]  /*27c0*/  FADD.FTZ R201, R204, R201 ;  /* 0x000000c9ccc97221 */ /* 0x000fe20000010000 */
[----:B------:R-:W-:Y:S01]  /*27d0*/  FMUL.FTZ R25, R24, UR47 ;  /* 0x0000002f18197c20 */ /* 0x000fe20008410000 */
[----:B------:R-:W-:Y:S01]  /*27e0*/  FMUL.FTZ R234, R180, R149 ;  /* 0x00000095b4ea7220 */ /* 0x000fe20000410000 */
[----:B------:R-:W-:Y:S01]  /*27f0*/  FMUL.FTZ R238, R181, R146 ;  /* 0x00000092b5ee7220 */ /* 0x000fe20000410000 */
[----:B------:R-:W4:Y:S01]  /*2800*/  @P2 LDS.64 R148, [R148+0x12c88] ;  /* 0x012c880094942984 */ /* 0x000f220000000a00 */
[----:B------:R-:W-:Y:S01]  /*2810*/  FMUL.RZ R199, R25, 0.15915493667125701904 ;  /* 0x3e22f98319c77820 */ /* 0x000fe2000040c000 */
[----:B------:R3:W2:Y:S01]  /*2820*/  MUFU.EX2 R31, R28 ;  /* 0x0000001c001f7308 */ /* 0x0006a20000000800 */
[C---:B0-----:R-:W-:Y:S01]  /*2830*/  FMUL.FTZ R27, R19.reuse, R30 ;  /* 0x0000001e131b7220 */ /* 0x041fe20000410000 */
[C---:B-1----:R-:W-:Y:S01]  /*2840*/  FMUL.FTZ R25, R26.reuse, R197 ;  /* 0x000000c51a197220 */ /* 0x042fe20000410000 */
[-C--:B------:R-:W-:Y:S01]  /*2850*/  FMUL.FTZ R197, R19, R201.reuse ;  /* 0x000000c913c57220 */ /* 0x080fe20000410000 */
[----:B------:R-:W-:Y:S01]  /*2860*/  FMUL.FTZ R26, R26, R196 ;  /* 0x000000c41a1a7220 */ /* 0x000fe20000410000 */
[----:B------:R-:W-:Y:S01]  /*2870*/  FFMA.FTZ R198, R18, R201, -R27 ;  /* 0x000000c912c67223 */ /* 0x000fe2000001081b */
[----:B------:R-:W-:Y:S01]  /*2880*/  FMUL.FTZ R196, R186, R172 ;  /* 0x000000acbac47220 */ /* 0x000fe20000410000 */
[----:B------:R-:W-:Y:S01]  /*2890*/  FFMA.FTZ R197, R18, R30, R197 ;  /* 0x0000001e12c57223 */ /* 0x000fe200000100c5 */
[----:B------:R-:W-:Y:S01]  /*28a0*/  FMUL.FTZ R201, R191, R73 ;  /* 0x00000049bfc97220 */ /* 0x000fe20000410000 */
[----:B---3--:R-:W-:Y:S01]  /*28b0*/  FMUL.FTZ R28, R195, R78 ;  /* 0x0000004ec31c7220 */ /* 0x008fe20000410000 */
[----:B--2---:R-:W-:Y:S01]  /*28c0*/  FMUL.FTZ R27, R29, R194 ;  /* 0x000000c21d1b7220 */ /* 0x004fe20000410000 */
[----:B------:R-:W0:Y:S01]  /*28d0*/  MUFU.EX2 R195, R196 ;  /* 0x000000c400c37308 */ /* 0x000e220000000800 */
[----:B------:R-:W-:Y:S01]  /*28e0*/  FADD.FTZ R197, R202, R197 ;  /* 0x000000c5cac57221 */ /* 0x000fe20000010000 */
[----:B------:R-:W-:Y:S01]  /*28f0*/  FMUL.FTZ R203, R143, R28 ;  /* 0x0000001c8fcb7220 */ /* 0x000fe20000410000 */
[----:B------:R-:W-:Y:S01]  /*2900*/  FMUL.FTZ R28, R29, R193 ;  /* 0x000000c11d1c7220 */ /* 0x000fe20000410000 */
[----:B------:R-:W-:Y:S01]  /*2910*/  FMUL.FTZ R191, R191, R72 ;  /* 0x00000048bfbf7220 */ /* 0x000fe20000410000 */
[C---:B------:R-:W-:Y:S01]  /*2920*/  FMUL.FTZ R201, R136.reuse, R201 ;  /* 0x000000c988c97220 */ /* 0x040fe20000410000 */
[----:B------:R-:W-:Y:S01]  /*2930*/  FADD.FTZ R198, R203, R198 ;  /* 0x000000c6cbc67221 */ /* 0x000fe20000010000 */
[----:B------:R-:W-:Y:S01]  /*2940*/  FMUL.FTZ R29, R31, R192 ;  /* 0x000000c01f1d7220 */ /* 0x000fe20000410000 */
[----:B------:R-:W-:Y:S01]  /*2950*/  FMUL.FTZ R192, R185, R172 ;  /* 0x000000acb9c07220 */ /* 0x000fe20000410000 */
[----:B------:R-:W-:Y:S01]  /*2960*/  FMUL.FTZ R200, R136, R191 ;  /* 0x000000bf88c87220 */ /* 0x000fe20000410000 */
[----:B------:R-:W-:Y:S01]  /*2970*/  FMUL.FTZ R193, R21, R198 ;  /* 0x000000c615c17220 */ /* 0x000fe20000410000 */
[----:B------:R-:W-:Y:S01]  /*2980*/  FMUL.FTZ R191, R184, R172 ;  /* 0x000000acb8bf7220 */ /* 0x000fe20000410000 */
[----:B------:R-:W-:Y:S01]  /*2990*/  FMUL.FTZ R30, R31, R190 ;  /* 0x000000be1f1e7220 */ /* 0x000fe20000410000 */
[----:B------:R-:W-:Y:S01]  /*29a0*/  MUFU.SIN R211, R199 ;  /* 0x000000c700d37308 */ /* 0x000fe20000000400 */
[-C--:B------:R-:W-:Y:S01]  /*29b0*/  FFMA.FTZ R194, R20, R197.reuse, R193 ;  /* 0x000000c514c27223 */ /* 0x080fe200000100c1 */
[----:B------:R-:W-:Y:S01]  /*29c0*/  FMUL.FTZ R197, R21, R197 ;  /* 0x000000c515c57220 */ /* 0x000fe20000410000 */
[----:B------:R-:W-:Y:S01]  /*29d0*/  FMUL.FTZ R240, R182, R144 ;  /* 0x00000090b6f07220 */ /* 0x000fe20000410000 */
[----:B0-----:R-:W-:Y:S01]  /*29e0*/  FMUL.FTZ R31, R195, R188 ;  /* 0x000000bcc31f7220 */ /* 0x001fe20000410000 */
[----:B------:R-:W-:Y:S01]  /*29f0*/  FADD.FTZ R194, R201, R194 ;  /* 0x000000c2c9c27221 */ /* 0x000fe20000010000 */
[----:B------:R-:W-:Y:S01]  /*2a00*/  FFMA.FTZ R197, R20, R198, -R197 ;  /* 0x000000c614c57223 */ /* 0x000fe200000108c5 */
[----:B------:R-:W-:Y:S01]  /*2a10*/  FMUL.FTZ R160, R195, R160 ;  /* 0x000000a0c3a07220 */ /* 0x000fe20000410000 */
[----:B------:R-:W0:Y:S01]  /*2a20*/  MUFU.EX2 R192, R192 ;  /* 0x000000c000c07308 */ /* 0x000e220000000800 */
[----:B------:R-:W-:Y:S01]  /*2a30*/  FMUL.FTZ R188, R189, R75 ;  /* 0x0000004bbdbc7220 */ /* 0x000fe20000410000 */
[----:B------:R-:W-:Y:S01]  /*2a40*/  FADD.FTZ R197, R200, R197 ;  /* 0x000000c5c8c57221 */ /* 0x000fe20000010000 */
[----:B------:R-:W-:Y:S01]  /*2a50*/  FMUL.FTZ R193, R23, R194 ;  /* 0x000000c217c17220 */ /* 0x000fe20000410000 */
[----:B------:R-:W-:Y:S01]  /*2a60*/  FMUL.FTZ R198, R189, R74 ;  /* 0x0000004abdc67220 */ /* 0x000fe20000410000 */
[----:B------:R-:W-:Y:S01]  /*2a70*/  FMUL.FTZ R189, R13, R172 ;  /* 0x000000ac0dbd7220 */ /* 0x000fe20000410000 */
[-C--:B------:R-:W-:Y:S01]  /*2a80*/  FMUL.FTZ R195, R23, R197.reuse ;  /* 0x000000c517c37220 */ /* 0x080fe20000410000 */
[C---:B------:R-:W-:Y:S01]  /*2a90*/  FFMA.FTZ R197, R22.reuse, R197, -R193 ;  /* 0x000000c516c57223 */ /* 0x040fe200000108c1 */
[----:B------:R-:W1:Y:S01]  /*2aa0*/  MUFU.EX2 R191, R191 ;  /* 0x000000bf00bf7308 */ /* 0x000e620000000800 */
[----:B------:R-:W-:Y:S01]  /*2ab0*/  FMUL.FTZ R198, R137, R198 ;  /* 0x000000c689c67220 */ /* 0x000fe20000410000 */
[----:B------:R-:W-:Y:S01]  /*2ac0*/  FFMA.FTZ R194, R22, R194, R195 ;  /* 0x000000c216c27223 */ /* 0x000fe200000100c3 */
[----:B------:R-:W-:Y:S01]  /*2ad0*/  FMUL.FTZ R193, R11, R172 ;  /* 0x000000ac0bc17220 */ /* 0x000fe20000410000 */
[----:B------:R-:W-:Y:S01]  /*2ae0*/  FMUL.FTZ R226, R178, R152 ;  /* 0x00000098b2e27220 */ /* 0x000fe20000410000 */
[----:B------:R-:W-:Y:S01]  /*2af0*/  FADD.FTZ R197, R198, R197 ;  /* 0x000000c5c6c57221 */ /* 0x000fe20000010000 */
[C---:B------:R-:W-:Y:S01]  /*2b00*/  FMUL.FTZ R144, R24.reuse, R54 ;  /* 0x0000003618907220 */ /* 0x040fe20000410000 */
[----:B------:R-:W-:Y:S01]  /*2b10*/  FMUL.FTZ R152, R24, R55 ;  /* 0x0000003718987220 */ /* 0x000fe20000410000 */
[----:B------:R2:W-:Y:S01]  /*2b20*/  MUFU.COS R190, R199 ;  /* 0x000000c700be7308 */ /* 0x0005e20000000000 */
[C---:B0-----:R-:W-:Y:S01]  /*2b30*/  FMUL.FTZ R161, R192.reuse, R161 ;  /* 0x000000a1c0a17220 */ /* 0x041fe20000410000 */
[----:B------:R-:W-:Y:S01]  /*2b40*/  FMUL.FTZ R162, R192, R162 ;  /* 0x000000a2c0a27220 */ /* 0x000fe20000410000 */
[----:B------:R-:W-:Y:S01]  /*2b50*/  FMUL.FTZ R239, R182, R145 ;  /* 0x00000091b6ef7220 */ /* 0x000fe20000410000 */
[C---:B------:R-:W-:Y:S01]  /*2b60*/  FMUL.FTZ R233, R179.reuse, R150 ;  /* 0x00000096b3e97220 */ /* 0x040fe20000410000 */
[----:B------:R-:W-:Y:S01]  /*2b70*/  FMUL.FTZ R232, R179, R151 ;  /* 0x00000097b3e87220 */ /* 0x000fe20000410000 */
[----:B------:R-:W-:Y:S01]  /*2b80*/  LEA.HI R150, R10, R10, RZ, 0x1e ;  /* 0x0000000a0a967211 */ /* 0x000fe200078ff0ff */
[----:B------:R-:W-:Y:S01]  /*2b90*/  FMUL.FTZ R152, R131, R152 ;  /* 0x0000009883987220 */ /* 0x000fe20000410000 */
[----:B------:R-:W0:Y:S01]  /*2ba0*/  MUFU.EX2 R193, R193 ;  /* 0x000000c100c17308 */ /* 0x000e220000000800 */
[----:B--2---:R-:W-:Y:S01]  /*2bb0*/  FMUL.FTZ R199, R137, R188 ;  /* 0x000000bc89c77220 */ /* 0x004fe20000410000 */
[C---:B-1----:R-:W-:Y:S01]  /*2bc0*/  FMUL.FTZ R163, R191.reuse, R163 ;  /* 0x000000a3bfa37220 */ /* 0x042fe20000410000 */
[----:B------:R-:W-:Y:S01]  /*2bd0*/  FMUL.FTZ R164, R191, R164 ;  /* 0x000000a4bfa47220 */ /* 0x000fe20000410000 */
[----:B------:R-:W-:Y:S01]  /*2be0*/  FMUL.FTZ R188, R12, R172 ;  /* 0x000000ac0cbc7220 */ /* 0x000fe20000410000 */
[----:B------:R-:W-:Y:S01]  /*2bf0*/  FADD.FTZ R194, R199, R194 ;  /* 0x000000c2c7c27221 */ /* 0x000fe20000010000 */
[----:B------:R-:W-:Y:S01]  /*2c00*/  FMUL.FTZ R151, R131, R144 ;  /* 0x0000009083977220 */ /* 0x000fe20000410000 */
[----:B------:R-:W-:Y:S01]  /*2c10*/  BSSY B0, `(.L_x_5423) ;  /* 0x00000be000007945 */ /* 0x000fe20003800000 */
[----:B------:R-:W-:Y:S01]  /*2c20*/  MUFU.EX2 R189, R189 ;  /* 0x000000bd00bd7308 */ /* 0x000fe20000000800 */
[----:B------:R-:W-:Y:S01]  /*2c30*/  FMUL.FTZ R192, R26, R194 ;  /* 0x000000c21ac07220 */ /* 0x000fe20000410000 */
[----:B------:R-:W-:Y:S01]  /*2c40*/  FMUL.FTZ R237, R181, R147 ;  /* 0x00000093b5ed7220 */ /* 0x000fe20000410000 */
[----:B------:R-:W-:Y:S01]  /*2c50*/  FMUL.FTZ R225, R178, R153 ;  /* 0x00000099b2e17220 */ /* 0x000fe20000410000 */
[----:B------:R-:W-:Y:S01]  /*2c60*/  FMUL.FTZ R223, R177, R155 ;  /* 0x0000009bb1df7220 */ /* 0x000fe20000410000 */
[-C--:B------:R-:W-:Y:S01]  /*2c70*/  FFMA.FTZ R191, R25, R197.reuse, -R192 ;  /* 0x000000c519bf7223 */ /* 0x080fe200000108c0 */
[----:B------:R-:W-:Y:S01]  /*2c80*/  FMUL.FTZ R192, R26, R197 ;  /* 0x000000c51ac07220 */ /* 0x000fe20000410000 */
[C---:B------:R-:W-:Y:S01]  /*2c90*/  FMUL.FTZ R197, R173.reuse, R69 ;  /* 0x00000045adc57220 */ /* 0x040fe20000410000 */
[----:B------:R-:W-:Y:S01]  /*2ca0*/  FMUL.FTZ R173, R173, R68 ;  /* 0x00000044adad7220 */ /* 0x000fe20000410000 */
[----:B------:R-:W1:Y:S01]  /*2cb0*/  MUFU.EX2 R188, R188 ;  /* 0x000000bc00bc7308 */ /* 0x000e620000000800 */
[----:B------:R-:W-:Y:S01]  /*2cc0*/  FFMA.FTZ R192, R25, R194, R192 ;  /* 0x000000c219c07223 */ /* 0x000fe200000100c0 */
[C---:B------:R-:W-:Y:S01]  /*2cd0*/  FMUL.FTZ R197, R138.reuse, R197 ;  /* 0x000000c58ac57220 */ /* 0x040fe20000410000 */
[----:B------:R-:W-:Y:S01]  /*2ce0*/  FMUL.FTZ R196, R138, R173 ;  /* 0x000000ad8ac47220 */ /* 0x000fe20000410000 */
[----:B------:R-:W-:Y:S01]  /*2cf0*/  FMUL.FTZ R173, R24, R172 ;  /* 0x000000ac18ad7220 */ /* 0x000fe20000410000 */
[----:B------:R-:W-:Y:S01]  /*2d00*/  FMUL.FTZ R172, R169, R71 ;  /* 0x00000047a9ac7220 */ /* 0x000fe20000410000 */
[----:B------:R-:W-:Y:S01]  /*2d10*/  FADD.FTZ R195, R197, R192 ;  /* 0x000000c0c5c37221 */ /* 0x000fe20000010000 */
[----:B------:R-:W-:Y:S01]  /*2d20*/  FADD.FTZ R192, R196, R191 ;  /* 0x000000bfc4c07221 */ /* 0x000fe20000010000 */
[----:B------:R-:W-:Y:S01]  /*2d30*/  FMUL.FTZ R194, R169, R70 ;  /* 0x00000046a9c27220 */ /* 0x000fe20000410000 */
[----:B------:R-:W2:Y:S01]  /*2d40*/  MUFU.EX2 R191, R173 ;  /* 0x000000ad00bf7308 */ /* 0x000ea20000000800 */
[C---:B------:R-:W-:Y:S01]  /*2d50*/  FMUL.FTZ R212, R28.reuse, R195 ;  /* 0x000000c31cd47220 */ /* 0x040fe20000410000 */
[----:B------:R-:W-:Y:S01]  /*2d60*/  FMUL.FTZ R216, R28, R192 ;  /* 0x000000c01cd87220 */ /* 0x000fe20000410000 */
[----:B------:R-:W-:Y:S01]  /*2d70*/  FMUL.FTZ R194, R139, R194 ;  /* 0x000000c28bc27220 */ /* 0x000fe20000410000 */
[----:B0-----:R-:W-:Y:S01]  /*2d80*/  FMUL.FTZ R165, R193, R165 ;  /* 0x000000a5c1a57220 */ /* 0x001fe20000410000 */
[C---:B------:R-:W-:Y:S01]  /*2d90*/  FFMA.FTZ R169, R27.reuse, R192, -R212 ;  /* 0x000000c01ba97223 */ /* 0x040fe200000108d4 */
[----:B------:R-:W-:Y:S01]  /*2da0*/  FFMA.FTZ R216, R27, R195, R216 ;  /* 0x000000c31bd87223 */ /* 0x000fe200000100d8 */
[----:B------:R-:W-:Y:S01]  /*2db0*/  FMUL.FTZ R195, R139, R172 ;  /* 0x000000ac8bc37220 */ /* 0x000fe20000410000 */
[C---:B-1----:R-:W-:Y:S01]  /*2dc0*/  FMUL.FTZ R167, R188.reuse, R167 ;  /* 0x000000a7bca77220 */ /* 0x042fe20000410000 */
[----:B------:R-:W-:Y:S01]  /*2dd0*/  FMUL.FTZ R168, R188, R168 ;  /* 0x000000a8bca87220 */ /* 0x000fe20000410000 */
[----:B------:R-:W-:Y:S01]  /*2de0*/  FADD.FTZ R188, R194, R169 ;  /* 0x000000a9c2bc7221 */ /* 0x000fe20000010000 */
[----:B------:R-:W-:Y:S01]  /*2df0*/  FADD.FTZ R216, R195, R216 ;  /* 0x000000d8c3d87221 */ /* 0x000fe20000010000 */
[----:B------:R-:W-:Y:S01]  /*2e00*/  FMUL.FTZ R166, R193, R166 ;  /* 0x000000a6c1a67220 */ /* 0x000fe20000410000 */
[C---:B------:R-:W-:Y:S01]  /*2e10*/  FMUL.FTZ R169, R189.reuse, R210 ;  /* 0x000000d2bda97220 */ /* 0x040fe20000410000 */
[----:B------:R-:W-:Y:S01]  /*2e20*/  FMUL.FTZ R172, R189, R174 ;  /* 0x000000aebdac7220 */ /* 0x000fe20000410000 */
[C---:B------:R-:W-:Y:S01]  /*2e30*/  FMUL.FTZ R192, R30.reuse, R216 ;  /* 0x000000d81ec07220 */ /* 0x040fe20000410000 */
[----:B------:R-:W-:Y:S01]  /*2e40*/  FMUL.FTZ R189, R30, R188 ;  /* 0x000000bc1ebd7220 */ /* 0x000fe20000410000 */
[----:B------:R-:W-:Y:S01]  /*2e50*/  FMUL.FTZ R193, R187, R65 ;  /* 0x00000041bbc17220 */ /* 0x000fe20000410000 */
[C---:B--2---:R-:W-:Y:S01]  /*2e60*/  FMUL.FTZ R173, R191.reuse, R190 ;  /* 0x000000bebfad7220 */ /* 0x044fe20000410000 */
[----:B------:R-:W-:Y:S01]  /*2e70*/  FMUL.FTZ R174, R191, R211 ;  /* 0x000000d3bfae7220 */ /* 0x000fe20000410000 */
[----:B------:R-:W-:Y:S01]  /*2e80*/  FFMA.FTZ R191, R29, R188, -R192 ;  /* 0x000000bc1dbf7223 */ /* 0x000fe200000108c0 */
[----:B------:R-:W-:Y:S01]  /*2e90*/  FMUL.FTZ R187, R187, R64 ;  /* 0x00000040bbbb7220 */ /* 0x000fe20000410000 */
[----:B------:R-:W-:Y:S01]  /*2ea0*/  FFMA.FTZ R216, R29, R216, R189 ;  /* 0x000000d81dd87223 */ /* 0x000fe200000100bd */
[----:B------:R-:W-:Y:S01]  /*2eb0*/  FMUL.FTZ R188, R170, R15 ;  /* 0x0000000faabc7220 */ /* 0x000fe20000410000 */
[C---:B------:R-:W-:Y:S01]  /*2ec0*/  FMUL.FTZ R193, R132.reuse, R193 ;  /* 0x000000c184c17220 */ /* 0x040fe20000410000 */
[C---:B------:R-:W-:Y:S01]  /*2ed0*/  FMUL.FTZ R189, R171.reuse, R15 ;  /* 0x0000000fabbd7220 */ /* 0x040fe20000410000 */
[----:B------:R-:W-:Y:S01]  /*2ee0*/  FMUL.FTZ R192, R132, R187 ;  /* 0x000000bb84c07220 */ /* 0x000fe20000410000 */
[-C--:B------:R-:W-:Y:S01]  /*2ef0*/  FFMA.FTZ R188, R171, R14.reuse, R188 ;  /* 0x0000000eabbc7223 */ /* 0x080fe200000100bc */
[----:B------:R-:W-:Y:S01]  /*2f00*/  FADD.FTZ R216, R193, R216 ;  /* 0x000000d8c1d87221 */ /* 0x000fe20000010000 */
[----:B------:R-:W-:Y:S01]  /*2f10*/  FFMA.FTZ R189, R170, R14, -R189 ;  /* 0x0000000eaabd7223 */ /* 0x000fe200000108bd */
[----:B------:R-:W-:Y:S01]  /*2f20*/  FADD.FTZ R190, R192, R191 ;  /* 0x000000bfc0be7221 */ /* 0x000fe20000010000 */
[C---:B------:R-:W-:Y:S01]  /*2f30*/  FMUL.FTZ R187, R17.reuse, R188 ;  /* 0x000000bc11bb7220 */ /* 0x040fe20000410000 */
[C---:B------:R-:W-:Y:S01]  /*2f40*/  FMUL.FTZ R210, R160.reuse, R216 ;  /* 0x000000d8a0d27220 */ /* 0x040fe20000410000 */
[-C--:B------:R-:W-:Y:S01]  /*2f50*/  FMUL.FTZ R191, R17, R189.reuse ;  /* 0x000000bd11bf7220 */ /* 0x080fe20000410000 */
[-C--:B------:R-:W-:Y:S01]  /*2f60*/  FMUL.FTZ R211, R160, R190.reuse ;  /* 0x000000bea0d37220 */ /* 0x080fe20000410000 */
[----:B------:R-:W-:Y:S01]  /*2f70*/  FFMA.FTZ R187, R16, R189, -R187 ;  /* 0x000000bd10bb7223 */ /* 0x000fe200000108bb */
[C---:B------:R-:W-:Y:S01]  /*2f80*/  FFMA.FTZ R213, R31.reuse, R190, -R210 ;  /* 0x000000be1fd57223 */ /* 0x040fe200000108d2 */
[----:B------:R-:W-:Y:S01]  /*2f90*/  FMUL.FTZ R190, R186, R66 ;  /* 0x00000042babe7220 */ /* 0x000fe20000410000 */
[----:B------:R-:W-:Y:S01]  /*2fa0*/  FFMA.FTZ R189, R16, R188, R191 ;  /* 0x000000bc10bd7223 */ /* 0x000fe200000100bf */
[----:B------:R-:W-:Y:S01]  /*2fb0*/  FFMA.FTZ R216, R31, R216, R211 ;  /* 0x000000d81fd87223 */ /* 0x000fe200000100d3 */
[----:B------:R-:W-:Y:S01]  /*2fc0*/  FMUL.FTZ R188, R186, R67 ;  /* 0x00000043babc7220 */ /* 0x000fe20000410000 */
[----:B------:R-:W-:Y:S01]  /*2fd0*/  FMUL.FTZ R211, R19, R187 ;  /* 0x000000bb13d37220 */ /* 0x000fe20000410000 */
[----:B------:R-:W-:Y:S01]  /*2fe0*/  FMUL.FTZ R190, R133, R190 ;  /* 0x000000be85be7220 */ /* 0x000fe20000410000 */
[-C--:B------:R-:W-:Y:S01]  /*2ff0*/  FMUL.FTZ R186, R19, R189.reuse ;  /* 0x000000bd13ba7220 */ /* 0x080fe20000410000 */
[----:B------:R-:W-:Y:S01]  /*3000*/  FMUL.FTZ R191, R133, R188 ;  /* 0x000000bc85bf7220 */ /* 0x000fe20000410000 */
[----:B------:R-:W-:Y:S01]  /*3010*/  FFMA.FTZ R211, R18, R189, R211 ;  /* 0x000000bd12d37223 */ /* 0x000fe200000100d3 */
[----:B------:R-:W-:Y:S01]  /*3020*/  FADD.FTZ R213, R190, R213 ;  /* 0x000000d5bed57221 */ /* 0x000fe20000010000 */
[----:B------:R-:W-:Y:S01]  /*3030*/  FFMA.FTZ R186, R18, R187, -R186 ;  /* 0x000000bb12ba7223 */ /* 0x000fe200000108ba */
[----:B------:R-:W-:Y:S01]  /*3040*/  FADD.FTZ R216, R191, R216 ;  /* 0x000000d8bfd87221 */ /* 0x000fe20000010000 */
[C---:B------:R-:W-:Y:S01]  /*3050*/  FMUL.FTZ R187, R21.reuse, R211 ;  /* 0x000000d315bb7220 */ /* 0x040fe20000410000 */
[C---:B------:R-:W-:Y:S01]  /*3060*/  FMUL.FTZ R189, R162.reuse, R213 ;  /* 0x000000d5a2bd7220 */ /* 0x040fe20000410000 */
[----:B------:R-:W-:Y:S01]  /*3070*/  FMUL.FTZ R188, R21, R186 ;  /* 0x000000ba15bc7220 */ /* 0x000fe20000410000 */
[----:B------:R-:W-:Y:S01]  /*3080*/  FMUL.FTZ R210, R162, R216 ;  /* 0x000000d8a2d27220 */ /* 0x000fe20000410000 */
[C---:B------:R-:W-:Y:S01]  /*3090*/  FFMA.FTZ R187, R20.reuse, R186, -R187 ;  /* 0x000000ba14bb7223 */ /* 0x040fe200000108bb */
[----:B------:R-:W-:Y:S01]  /*30a0*/  FFMA.FTZ R216, R161, R216, R189 ;  /* 0x000000d8a1d87223 */ /* 0x000fe200000100bd */
[----:B------:R-:W-:Y:S01]  /*30b0*/  FMUL.FTZ R189, R185, R61 ;  /* 0x0000003db9bd7220 */ /* 0x000fe20000410000 */
[----:B------:R-:W-:Y:S01]  /*30c0*/  FFMA.FTZ R211, R20, R211, R188 ;  /* 0x000000d314d37223 */ /* 0x000fe200000100bc */
[----:B------:R-:W-:Y:S01]  /*30d0*/  FFMA.FTZ R215, R161, R213, -R210 ;  /* 0x000000d5a1d77223 */ /* 0x000fe200000108d2 */
[----:B------:R-:W-:Y:S01]  /*30e0*/  FMUL.FTZ R185, R185, R60 ;  /* 0x0000003cb9b97220 */ /* 0x000fe20000410000 */
[C---:B------:R-:W-:Y:S01]  /*30f0*/  FMUL.FTZ R213, R23.reuse, R187 ;  /* 0x000000bb17d57220 */ /* 0x040fe20000410000 */
[C---:B------:R-:W-:Y:S01]  /*3100*/  FMUL.FTZ R189, R134.reuse, R189 ;  /* 0x000000bd86bd7220 */ /* 0x040fe20000410000 */
[----:B------:R-:W-:Y:S01]  /*3110*/  FMUL.FTZ R186, R23, R211 ;  /* 0x000000d317ba7220 */ /* 0x000fe20000410000 */
[----:B------:R-:W-:Y:S01]  /*3120*/  FMUL.FTZ R188, R134, R185 ;  /* 0x000000b986bc7220 */ /* 0x000fe20000410000 */
[C---:B------:R-:W-:Y:S01]  /*3130*/  FFMA.FTZ R213, R22.reuse, R211, R213 ;  /* 0x000000d316d57223 */ /* 0x040fe200000100d5 */
[----:B------:R-:W-:Y:S01]  /*3140*/  FADD.FTZ R216, R189, R216 ;  /* 0x000000d8bdd87221 */ /* 0x000fe20000010000 */
[----:B------:R-:W-:Y:S01]  /*3150*/  FFMA.FTZ R186, R22, R187, -R186 ;  /* 0x000000bb16ba7223 */ /* 0x000fe200000108ba */
[----:B------:R-:W-:Y:S01]  /*3160*/  FADD.FTZ R215, R188, R215 ;  /* 0x000000d7bcd77221 */ /* 0x000fe20000010000 */
[----:B------:R-:W-:Y:S01]  /*3170*/  FMUL.FTZ R210, R26, R213 ;  /* 0x000000d51ad27220 */ /* 0x000fe20000410000 */
[----:B------:R-:W-:Y:S01]  /*3180*/  FMUL.FTZ R218, R164, R216 ;  /* 0x000000d8a4da7220 */ /* 0x000fe20000410000 */
[-C--:B------:R-:W-:Y:S01]  /*3190*/  FMUL.FTZ R212, R26, R186.reuse ;  /* 0x000000ba1ad47220 */ /* 0x080fe20000410000 */
[-C--:B------:R-:W-:Y:S01]  /*31a0*/  FMUL.FTZ R187, R164, R215.reuse ;  /* 0x000000d7a4bb7220 */ /* 0x080fe20000410000 */
[----:B------:R-:W-:Y:S01]  /*31b0*/  FFMA.FTZ R185, R25, R186, -R210 ;  /* 0x000000ba19b97223 */ /* 0x000fe200000108d2 */
[----:B------:R-:W-:Y:S01]  /*31c0*/  FFMA.FTZ R215, R163, R215, -R218 ;  /* 0x000000d7a3d77223 */ /* 0x000fe200000108da */
[C---:B------:R-:W-:Y:S01]  /*31d0*/  FMUL.FTZ R186, R184.reuse, R62 ;  /* 0x0000003eb8ba7220 */ /* 0x040fe20000410000 */
[----:B------:R-:W-:Y:S01]  /*31e0*/  FFMA.FTZ R212, R25, R213, R212 ;  /* 0x000000d519d47223 */ /* 0x000fe200000100d4 */
[----:B------:R-:W-:Y:S01]  /*31f0*/  FFMA.FTZ R218, R163, R216, R187 ;  /* 0x000000d8a3da7223 */ /* 0x000fe200000100bb */
[----:B------:R-:W-:Y:S01]  /*3200*/  FMUL.FTZ R210, R184, R63 ;  /* 0x0000003fb8d27220 */ /* 0x000fe20000410000 */
[CC--:B------:R-:W-:Y:S01]  /*3210*/  FMUL.FTZ R216, R28.reuse, R185.reuse ;  /* 0x000000b91cd87220 */ /* 0x0c0fe20000410000 */
        /* <DEDUP_REMOVED lines=8> */
[-C--:B------:R-:W-:Y:S01]  /*32a0*/  FMUL.FTZ R211, R166, R215.reuse ;  /* 0x000000d7a6d37220 */ /* 0x080fe20000410000 */
[----:B------:R-:W-:Y:S01]  /*32b0*/  FMUL.FTZ R185, R30, R184 ;  /* 0x000000b81eb97220 */ /* 0x000fe20000410000 */
[----:B------:R-:W-:Y:S01]  /*32c0*/  FMUL.FTZ R212, R166, R218 ;  /* 0x000000daa6d47220 */ /* 0x000fe20000410000 */
[----:B------:R-:W-:Y:S01]  /*32d0*/  FFMA.FTZ R210, R29, R184, -R210 ;  /* 0x000000b81dd27223 */ /* 0x000fe200000108d2 */
[----:B------:R-:W-:Y:S01]  /*32e0*/  FFMA.FTZ R218, R165, R218, R211 ;  /* 0x000000daa5da7223 */ /* 0x000fe200000100d3 */
[----:B------:R-:W-:Y:S01]  /*32f0*/  FFMA.FTZ R216, R29, R216, R185 ;  /* 0x000000d81dd87223 */ /* 0x000fe200000100b9 */
[----:B------:R-:W-:Y:S01]  /*3300*/  FFMA.FTZ R215, R165, R215, -R212 ;  /* 0x000000d7a5d77223 */ /* 0x000fe200000108d4 */
[C---:B------:R-:W-:Y:S01]  /*3310*/  FMUL.FTZ R211, R11.reuse, R56 ;  /* 0x000000380bd37220 */ /* 0x040fe20000410000 */
[C---:B------:R-:W-:Y:S01]  /*3320*/  FMUL.FTZ R212, R160.reuse, R210 ;  /* 0x000000d2a0d47220 */ /* 0x040fe20000410000 */
[----:B------:R-:W-:Y:S01]  /*3330*/  FMUL.FTZ R185, R11, R57 ;  /* 0x000000390bb97220 */ /* 0x000fe20000410000 */
[-C--:B------:R-:W-:Y:S01]  /*3340*/  FMUL.FTZ R213, R160, R216.reuse ;  /* 0x000000d8a0d57220 */ /* 0x080fe20000410000 */
[C---:B------:R-:W-:Y:S01]  /*3350*/  FMUL.FTZ R184, R128.reuse, R211 ;  /* 0x000000d380b87220 */ /* 0x040fe20000410000 */
[C---:B------:R-:W-:Y:S01]  /*3360*/  FFMA.FTZ R212, R31.reuse, R216, R212 ;  /* 0x000000d81fd47223 */ /* 0x040fe200000100d4 */
[----:B------:R-:W-:Y:S01]  /*3370*/  FMUL.FTZ R185, R128, R185 ;  /* 0x000000b980b97220 */ /* 0x000fe20000410000 */
[----:B------:R-:W-:Y:S01]  /*3380*/  FFMA.FTZ R213, R31, R210, -R213 ;  /* 0x000000d21fd57223 */ /* 0x000fe200000108d5 */
[----:B------:R-:W-:Y:S01]  /*3390*/  FADD.FTZ R216, R184, R215 ;  /* 0x000000d7b8d87221 */ /* 0x000fe20000010000 */
[C---:B------:R-:W-:Y:S01]  /*33a0*/  FMUL.FTZ R210, R162.reuse, R212 ;  /* 0x000000d4a2d27220 */ /* 0x040fe20000410000 */
[----:B------:R-:W-:Y:S01]  /*33b0*/  FADD.FTZ R218, R185, R218 ;  /* 0x000000dab9da7221 */ /* 0x000fe20000010000 */
[-C--:B------:R-:W-:Y:S01]  /*33c0*/  FMUL.FTZ R211, R162, R213.reuse ;  /* 0x000000d5a2d37220 */ /* 0x080fe20000410000 */
[C---:B------:R-:W-:Y:S01]  /*33d0*/  FMUL.FTZ R217, R168.reuse, R216 ;  /* 0x000000d8a8d97220 */ /* 0x040fe20000410000 */
[C---:B------:R-:W-:Y:S01]  /*33e0*/  FFMA.FTZ R213, R161.reuse, R213, -R210 ;  /* 0x000000d5a1d57223 */ /* 0x040fe200000108d2 */
[----:B------:R-:W-:Y:S01]  /*33f0*/  FMUL.FTZ R220, R168, R218 ;  /* 0x000000daa8dc7220 */ /* 0x000fe20000410000 */
[----:B------:R-:W-:Y:S01]  /*3400*/  FFMA.FTZ R215, R161, R212, R211 ;  /* 0x000000d4a1d77223 */ /* 0x000fe200000100d3 */
[C---:B------:R-:W-:Y:S01]  /*3410*/  FFMA.FTZ R217, R167.reuse, R218, R217 ;  /* 0x000000daa7d97223 */ /* 0x040fe200000100d9 */
[----:B------:R-:W-:Y:S01]  /*3420*/  FMUL.FTZ R210, R12, R59 ;  /* 0x0000003b0cd27220 */ /* 0x000fe20000410000 */
[----:B------:R-:W-:Y:S01]  /*3430*/  FMUL.FTZ R218, R164, R213 ;  /* 0x000000d5a4da7220 */ /* 0x000fe20000410000 */
[----:B------:R-:W-:Y:S01]  /*3440*/  FFMA.FTZ R220, R167, R216, -R220 ;  /* 0x000000d8a7dc7223 */ /* 0x000fe200000108dc */
[----:B------:R-:W-:Y:S01]  /*3450*/  FMUL.FTZ R212, R12, R58 ;  /* 0x0000003a0cd47220 */ /* 0x000fe20000410000 */
[-C--:B------:R-:W-:Y:S01]  /*3460*/  FMUL.FTZ R216, R164, R215.reuse ;  /* 0x000000d7a4d87220 */ /* 0x080fe20000410000 */
[----:B------:R-:W-:Y:S01]  /*3470*/  FMUL.FTZ R210, R129, R210 ;  /* 0x000000d281d27220 */ /* 0x000fe20000410000 */
[----:B------:R-:W-:Y:S01]  /*3480*/  FFMA.FTZ R218, R163, R215, R218 ;  /* 0x000000d7a3da7223 */ /* 0x000fe200000100da */
[----:B------:R-:W-:Y:S01]  /*3490*/  FMUL.FTZ R211, R129, R212 ;  /* 0x000000d481d37220 */ /* 0x000fe20000410000 */
[----:B------:R-:W-:Y:S01]  /*34a0*/  FFMA.FTZ R216, R163, R213, -R216 ;  /* 0x000000d5a3d87223 */ /* 0x000fe200000108d8 */
[----:B------:R-:W-:Y:S01]  /*34b0*/  FADD.FTZ R217, R210, R217 ;  /* 0x000000d9d2d97221 */ /* 0x000fe20000010000 */
[C---:B------:R-:W-:Y:S01]  /*34c0*/  FMUL.FTZ R212, R166.reuse, R218 ;  /* 0x000000daa6d47220 */ /* 0x040fe20000410000 */
[----:B------:R-:W-:Y:S01]  /*34d0*/  FADD.FTZ R220, R211, R220 ;  /* 0x000000dcd3dc7221 */ /* 0x000fe20000010000 */
[-C--:B------:R-:W-:Y:S01]  /*34e0*/  FMUL.FTZ R213, R166, R216.reuse ;  /* 0x000000d8a6d57220 */ /* 0x080fe20000410000 */
[CC--:B------:R-:W-:Y:S01]  /*34f0*/  FMUL.FTZ R222, R172.reuse, R217.reuse ;  /* 0x000000d9acde7220 */ /* 0x0c0fe20000410000 */
[C---:B------:R-:W-:Y:S01]  /*3500*/  FFMA.FTZ R216, R165.reuse, R216, -R212 ;  /* 0x000000d8a5d87223 */ /* 0x040fe200000108d4 */
[----:B------:R-:W-:Y:S01]  /*3510*/  FMUL.FTZ R224, R172, R220 ;  /* 0x000000dcace07220 */ /* 0x000fe20000410000 */
[----:B------:R-:W-:Y:S01]  /*3520*/  FFMA.FTZ R218, R165, R218, R213 ;  /* 0x000000daa5da7223 */ /* 0x000fe200000100d5 */
[C---:B------:R-:W-:Y:S01]  /*3530*/  FFMA.FTZ R222, R169.reuse, R220, -R222 ;  /* 0x000000dca9de7223 */ /* 0x040fe200000108de */
[C---:B------:R-:W-:Y:S01]  /*3540*/  FMUL.FTZ R220, R168.reuse, R216 ;  /* 0x000000d8a8dc7220 */ /* 0x040fe20000410000 */
[----:B------:R-:W-:Y:S01]  /*3550*/  FFMA.FTZ R219, R169, R217, R224 ;  /* 0x000000d9a9db7223 */ /* 0x000fe200000100e0 */
[-C--:B------:R-:W-:Y:S01]  /*3560*/  FMUL.FTZ R217, R168, R218.reuse ;  /* 0x000000daa8d97220 */ /* 0x080fe20000410000 */
[----:B------:R-:W-:Y:S01]  /*3570*/  FMUL.FTZ R215, R13, R53 ;  /* 0x000000350dd77220 */ /* 0x000fe20000410000 */
[----:B------:R-:W-:Y:S01]  /*3580*/  FFMA.FTZ R218, R167, R218, R220 ;  /* 0x000000daa7da7223 */ /* 0x000fe200000100dc */
[----:B------:R-:W-:Y:S01]  /*3590*/  FMUL.FTZ R213, R13, R52 ;  /* 0x000000340dd57220 */ /* 0x000fe20000410000 */
[----:B------:R-:W-:Y:S01]  /*35a0*/  FFMA.FTZ R217, R167, R216, -R217 ;  /* 0x000000d8a7d97223 */ /* 0x000fe200000108d9 */
[----:B------:R-:W-:Y:S01]  /*35b0*/  FMUL.FTZ R212, R130, R215 ;  /* 0x000000d782d47220 */ /* 0x000fe20000410000 */
[-C--:B------:R-:W-:Y:S01]  /*35c0*/  FMUL.FTZ R216, R172, R218.reuse ;  /* 0x000000daacd87220 */ /* 0x080fe20000410000 */
[----:B------:R-:W-:Y:S01]  /*35d0*/  FMUL.FTZ R213, R130, R213 ;  /* 0x000000d582d57220 */ /* 0x000fe20000410000 */
[-C--:B------:R-:W-:Y:S01]  /*35e0*/  FMUL.FTZ R215, R172, R217.reuse ;  /* 0x000000d9acd77220 */ /* 0x080fe20000410000 */
[----:B------:R-:W-:Y:S01]  /*35f0*/  FADD.FTZ R219, R212, R219 ;  /* 0x000000dbd4db7221 */ /* 0x000fe20000010000 */
[----:B------:R-:W-:Y:S01]  /*3600*/  FFMA.FTZ R217, R169, R217, -R216 ;  /* 0x000000d9a9d97223 */ /* 0x000fe200000108d8 */
[----:B------:R-:W-:Y:S01]  /*3610*/  FADD.FTZ R222, R213, R222 ;  /* 0x000000ded5de7221 */ /* 0x000fe20000010000 */
[----:B------:R-:W-:Y:S01]  /*3620*/  FFMA.FTZ R218, R169, R218, R215 ;  /* 0x000000daa9da7223 */ /* 0x000fe200000100d7 */
[C---:B------:R-:W-:Y:S01]  /*3630*/  FMUL.FTZ R220, R174.reuse, R219 ;  /* 0x000000dbaedc7220 */ /* 0x040fe20000410000 */
[C---:B------:R-:W-:Y:S01]  /*3640*/  FMUL.FTZ R146, R174.reuse, R217 ;  /* 0x000000d9ae927220 */ /* 0x040fe20000410000 */
[-C--:B------:R-:W-:Y:S01]  /*3650*/  FMUL.FTZ R224, R174, R222.reuse ;  /* 0x000000deaee07220 */ /* 0x080fe20000410000 */
[----:B------:R-:W-:Y:S01]  /*3660*/  FMUL.FTZ R221, R176, R157 ;  /* 0x0000009db0dd7220 */ /* 0x000fe20000410000 */
[C---:B------:R-:W-:Y:S01]  /*3670*/  FFMA.FTZ R216, R173.reuse, R222, -R220 ;  /* 0x000000deadd87223 */ /* 0x040fe200000108dc */
[CC--:B------:R-:W-:Y:S01]  /*3680*/  FFMA.FTZ R145, R173.reuse, R218.reuse, R146 ;  /* 0x000000daad917223 */ /* 0x0c0fe20000010092 */
[----:B------:R-:W-:Y:S01]  /*3690*/  FFMA.FTZ R215, R173, R219, R224 ;  /* 0x000000dbadd77223 */ /* 0x000fe200000100e0 */
[----:B------:R-:W-:Y:S01]  /*36a0*/  FMUL.FTZ R218, R174, R218 ;  /* 0x000000daaeda7220 */ /* 0x000fe20000410000 */
[----:B------:R-:W-:Y:S01]  /*36b0*/  FMUL.FTZ R224, R177, R154 ;  /* 0x0000009ab1e07220 */ /* 0x000fe20000410000 */
[----:B------:R-:W-:Y:S01]  /*36c0*/  FMUL.FTZ R222, R176, R156 ;  /* 0x0000009cb0de7220 */ /* 0x000fe20000410000 */
[C---:B------:R-:W-:Y:S01]  /*36d0*/  FMUL.FTZ R220, R175.reuse, R158 ;  /* 0x0000009eafdc7220 */ /* 0x040fe20000410000 */
[----:B------:R-:W-:Y:S01]  /*36e0*/  FMUL.FTZ R219, R175, R159 ;  /* 0x0000009fafdb7220 */ /* 0x000fe20000410000 */
[----:B------:R-:W-:Y:S01]  /*36f0*/  FFMA.FTZ R144, R173, R217, -R218 ;  /* 0x000000d9ad907223 */ /* 0x000fe200000108da */
[----:B------:R-:W-:Y:S01]  /*3700*/  LEA R150, R150, R9, 0x4 ;  /* 0x0000000996967211 */ /* 0x000fe200078e20ff */
[----:B------:R-:W-:Y:S01]  /*3710*/  FADD.FTZ R147, R152, R215 ;  /* 0x000000d798937221 */ /* 0x000fe20000010000 */
[----:B------:R-:W-:Y:S01]  /*3720*/  FADD.FTZ R146, R151, R216 ;  /* 0x000000d897927221 */ /* 0x000fe20000010000 */
[----:B----4-:R-:W-:Y:S06]  /*3730*/  @P2 BRA `(.L_x_5424) ;  /* 0x00000000002c2947 */ /* 0x010fec0003800000 */
[----:B------:R-:W-:Y:S01]  /*3740*/  UISETP.NE.AND UP0, UPT, UR13, UR46, UPT ;  /* 0x0000002e0d00728c */ /* 0x000fe2000bf05270 */
[----:B------:R-:W-:Y:S02]  /*3750*/  MOV R149, RZ ;  /* 0x000000ff00957202 */ /* 0x000fe40000000f00 */
[----:B------:R-:W-:-:S03]  /*3760*/  MOV R148, 0x3f800000 ;  /* 0x3f80000000947802 */ /* 0x000fc60000000f00 */
        /* <DEDUP_REMOVED lines=8> */
.L_x_5424:
[----:B------:R-:W-:Y:S05]  /*37f0*/  BSYNC B0 ;  /* 0x0000000000007941 */ /* 0x000fea0003800000 */
.L_x_5423:
[----:B------:R-:W-:Y:S01]  /*3800*/  ISETP.GT.U32.AND P2, PT, R10, 0x1f, PT ;  /* 0x0000001f0a00780c */ /* 0x000fe20003f44070 */
[----:B------:R2:W-:Y:S01]  /*3810*/  STS.128 [R150+0x10870], R144 ;  /* 0x0108709096007388 */ /* 0x0005e20000000c00 */
        /* <DEDUP_REMOVED lines=11> */
[----:B0-----:R-:W-:Y:S01]  /*38d0*/  FMUL.FTZ R153, R6, R39 ;  /* 0x0000002706997220 */ /* 0x001fe20000410000 */
[----:B------:R-:W-:Y:S01]  /*38e0*/  LOP3.LUT R248, R10, 0x1f, RZ, 0xc0, !PT ;  /* 0x0000001f0af87812 */ /* 0x000fe200078ec0ff */
[C---:B--2---:R-:W-:Y:S01]  /*38f0*/  FMUL.FTZ R147, R7.reuse, R32 ;  /* 0x0000002007937220 */ /* 0x044fe20000410000 */
        /* <DEDUP_REMOVED lines=9> */
[----:B------:R-:W2:Y:S01]  /*3990*/  LDS.128 R40, [R236+0x10890] ;  /* 0x01089000ec287984 */ /* 0x000ea20000000c00 */
        /* <DEDUP_REMOVED lines=8> */
[-C--:B------:R-:W-:Y:S01]  /*3a20*/  FMUL.FTZ R45, R35, R37.reuse ;  /* 0x00000025232d7220 */ /* 0x080fe20000410000 */
[----:B------:R-:W-:-:S03]  /*3a30*/  FMUL.FTZ R44, R34, R37 ;  /* 0x00000025222c7220 */ /* 0x000fc60000410000 */
[-C--:B------:R-:W-:Y:S01]  /*3a40*/  FFMA.FTZ R45, R34, R36.reuse, -R45 ;  /* 0x00000024222d7223 */ /* 0x080fe2000001082d */
[----:B------:R-:W-:-:S03]  /*3a50*/  FFMA.FTZ R44, R35, R36, R44 ;  /* 0x00000024232c7223 */ /* 0x000fc6000001002c */
[----:B------:R-:W-:Y:S01]  /*3a60*/  FADD.FTZ R45, R38, R45 ;  /* 0x0000002d262d7221 */ /* 0x000fe20000010000 */
[----:B------:R-:W-:-:S03]  /*3a70*/  FADD.FTZ R44, R39, R44 ;  /* 0x0000002c272c7221 */ /* 0x000fc60000010000 */
[C---:B------:R-:W-:Y:S01]  /*3a80*/  FMUL.FTZ R47, R41.reuse, R45 ;  /* 0x0000002d292f7220 */ /* 0x040fe20000410000 */
[----:B------:R-:W-:-:S03]  /*3a90*/  FMUL.FTZ R231, R41, R44 ;  /* 0x0000002c29e77220 */ /* 0x000fc60000410000 */
[C---:B------:R-:W-:Y:S01]  /*3aa0*/  FFMA.FTZ R230, R40.reuse, R44, R47 ;  /* 0x0000002c28e67223 */ /* 0x040fe2000001002f */
[----:B------:R-:W-:Y:S02]  /*3ab0*/  FFMA.FTZ R231, R40, R45, -R231 ;  /* 0x0000002d28e77223 */ /* 0x000fe400000108e7 */
[----:B------:R-:W0:Y:S01]  /*3ac0*/  LDS.128 R44, [R236+0x108a0] ;  /* 0x0108a000ec2c7984 */ /* 0x000e220000000c00 */
[----:B------:R-:W-:Y:S01]  /*3ad0*/  FADD.FTZ R229, R43, R230 ;  /* 0x000000e62be57221 */ /* 0x000fe20000010000 */
[----:B------:R-:W-:-:S03]  /*3ae0*/  FADD.FTZ R230, R42, R231 ;  /* 0x000000e72ae67221 */ /* 0x000fc60000010000 */
[C---:B0-----:R-:W-:Y:S01]  /*3af0*/  FMUL.FTZ R231, R45.reuse, R229 ;  /* 0x000000e52de77220 */ /* 0x041fe20000410000 */
[----:B------:R-:W-:-:S03]  /*3b00*/  FMUL.FTZ R241, R45, R228 ;  /* 0x000000e42df17220 */ /* 0x000fc60000410000 */
[CC--:B------:R-:W-:Y:S01]  /*3b10*/  FFMA.FTZ R231, R44.reuse, R230.reuse, -R231 ;  /* 0x000000e62ce77223 */ /* 0x0c0fe200000108e7 */
[C---:B------:R-:W-:Y:S01]  /*3b20*/  FMUL.FTZ R230, R45.reuse, R230 ;  /* 0x000000e62de67220 */ /* 0x040fe20000410000 */
[-C--:B------:R-:W-:Y:S01]  /*3b30*/  FFMA.FTZ R241, R44, R227.reuse, -R241 ;  /* 0x000000e32cf17223 */ /* 0x080fe200000108f1 */
[----:B------:R-:W-:Y:S01]  /*3b40*/  FMUL.FTZ R227, R45, R227 ;  /* 0x000000e32de37220 */ /* 0x000fe20000410000 */
[----:B------:R-:W-:Y:S01]  /*3b50*/  FADD.FTZ R46, R46, R231 ;  /* 0x000000e72e2e7221 */ /* 0x000fe20000010000 */
[C---:B------:R-:W-:Y:S02]  /*3b60*/  FFMA.FTZ R230, R44.reuse, R229, R230 ;  /* 0x000000e52ce67223 */ /* 0x040fe400000100e6 */
[----:B------:R-:W-:Y:S02]  /*3b70*/  FFMA.FTZ R44, R44, R228, R227 ;  /* 0x000000e42c2c7223 */ /* 0x000fe400000100e3 */
        /* <DEDUP_REMOVED lines=11> */
[----:B------:R-:W-:-:S04]  /*3c30*/  FFMA.FTZ R230, R241, R229, R230 ;  /* 0x000000e5f1e67223 */ /* 0x000fc800000100e6 */
[----:B------:R-:W-:Y:S01]  /*3c40*/  @P3 FADD.FTZ R47, R47, R230 ;  /* 0x000000e62f2f3221 */ /* 0x000fe20000010000 */
[----:B---3--:R-:W-:-:S04]  /*3c50*/  FMUL.FTZ R230, R44, R228 ;  /* 0x000000e42ce67220 */ /* 0x008fc80000410000 */
[----:B------:R-:W0:Y:S01]  /*3c60*/  SHFL.UP PT, R229, R47, 0x2, RZ ;  /* 0x044000002fe57989 */ /* 0x000e2200000e00ff */
[CC--:B----4-:R-:W-:Y:S01]  /*3c70*/  FFMA.FTZ R45, R241.reuse, R231.reuse, R230 ;  /* 0x000000e7f12d7223 */ /* 0x0d0fe200000100e6 */
[C---:B------:R-:W-:Y:S02]  /*3c80*/  FMUL.FTZ R230, R44.reuse, R231 ;  /* 0x000000e72ce67220 */ /* 0x040fe40000410000 */
[----:B------:R-:W2:Y:S02]  /*3c90*/  SHFL.UP PT, R231, R46, 0x2, RZ ;  /* 0x044000002ee77989 */ /* 0x000ea400000e00ff */
[----:B------:R-:W-:Y:S01]  /*3ca0*/  FSEL R44, R44, R45, !P3 ;  /* 0x0000002d2c2c7208 */ /* 0x000fe20005800000 */
[----:B------:R-:W-:Y:S01]  /*3cb0*/  @P3 FFMA.FTZ R241, R241, R228, -R230 ;  /* 0x000000e4f1f13223 */ /* 0x000fe200000108e6 */
[----:B------:R-:W-:-:S03]  /*3cc0*/  ISETP.GE.AND P3, PT, R251, 0x2, PT ;  /* 0x00000002fb00780c */ /* 0x000fc60003f66270 */
[----:B------:R-:W-:Y:S01]  /*3cd0*/  SHFL.UP PT, R243, R44, 0x2, RZ ;  /* 0x044000002cf37989 */ /* 0x000fe200000e00ff */
[C---:B0-----:R-:W-:Y:S01]  /*3ce0*/  FMUL.FTZ R228, R44.reuse, R229 ;  /* 0x000000e52ce47220 */ /* 0x041fe20000410000 */
[----:B--2---:R-:W-:-:S03]  /*3cf0*/  FMUL.FTZ R230, R44, R231 ;  /* 0x000000e72ce67220 */ /* 0x004fc60000410000 */
[C---:B------:R-:W-:Y:S02]  /*3d00*/  FFMA.FTZ R231, R241.reuse, R231, -R228 ;  /* 0x000000e7f1e77223 */ /* 0x040fe400000108e4 */
[----:B------:R-:W0:Y:S01]  /*3d10*/  SHFL.UP PT, R228, R241, 0x2, RZ ;  /* 0x04400000f1e47989 */ /* 0x000e2200000e00ff */
[----:B------:R-:W-:Y:S02]  /*3d20*/  FFMA.FTZ R230, R241, R229, R230 ;  /* 0x000000e5f1e67223 */ /* 0x000fe400000100e6 */
[----:B------:R-:W-:Y:S02]  /*3d30*/  @P3 FADD.FTZ R46, R46, R231 ;  /* 0x000000e72e2e3221 */ /* 0x000fe40000010000 */
[----:B------:R-:W-:-:S03]  /*3d40*/  @P3 FADD.FTZ R47, R47, R230 ;  /* 0x000000e62f2f3221 */ /* 0x000fc60000010000 */
[----:B------:R-:W-:Y:S04]  /*3d50*/  SHFL.UP PT, R231, R46, 0x4, RZ ;  /* 0x048000002ee77989 */ /* 0x000fe800000e00ff */
[----:B------:R-:W2:Y:S01]  /*3d60*/  SHFL.UP PT, R229, R47, 0x4, RZ ;  /* 0x048000002fe57989 */ /* 0x000ea200000e00ff */
[----:B0-----:R-:W-:-:S04]  /*3d70*/  FMUL.FTZ R230, R44, R228 ;  /* 0x000000e42ce67220 */ /* 0x001fc80000410000 */
[-C--:B------:R-:W-:Y:S01]  /*3d80*/  FFMA.FTZ R45, R241, R243.reuse, R230 ;  /* 0x000000f3f12d7223 */ /* 0x080fe200000100e6 */
[----:B------:R-:W-:-:S04]  /*3d90*/  FMUL.FTZ R230, R44, R243 ;  /* 0x000000f32ce67220 */ /* 0x000fc80000410000 */
[----:B------:R-:W-:Y:S01]  /*3da0*/  FSEL R44, R44, R45, !P3 ;  /* 0x0000002d2c2c7208 */ /* 0x000fe20005800000 */
[----:B------:R-:W-:Y:S01]  /*3db0*/  @P3 FFMA.FTZ R241, R241, R228, -R230 ;  /* 0x000000e4f1f13223 */ /* 0x000fe200000108e6 */
[----:B------:R-:W-:-:S03]  /*3dc0*/  ISETP.GE.AND P3, PT, R251, 0x4, PT ;  /* 0x00000004fb00780c */ /* 0x000fc60003f66270 */
[C---:B--2---:R-:W-:Y:S01]  /*3dd0*/  FMUL.FTZ R228, R44.reuse, R229 ;  /* 0x000000e52ce47220 */ /* 0x044fe20000410000 */
[-C--:B------:R-:W-:Y:S01]  /*3de0*/  FMUL.FTZ R230, R44, R231.reuse ;  /* 0x000000e72ce67220 */ /* 0x080fe20000410000 */
[----:B------:R-:W-:Y:S02]  /*3df0*/  SHFL.UP PT, R243, R44, 0x4, RZ ;  /* 0x048000002cf37989 */ /* 0x000fe400000e00ff */
[C---:B------:R-:W-:Y:S01]  /*3e00*/  FFMA.FTZ R231, R241.reuse, R231, -R228 ;  /* 0x000000e7f1e77223 */ /* 0x040fe200000108e4 */
[----:B------:R-:W-:Y:S01]  /*3e10*/  FFMA.FTZ R230, R241, R229, R230 ;  /* 0x000000e5f1e67223 */ /* 0x000fe200000100e6 */
[----:B------:R-:W0:Y:S04]  /*3e20*/  SHFL.UP PT, R228, R241, 0x4, RZ ;  /* 0x04800000f1e47989 */ /* 0x000e2800000e00ff */
[----:B------:R-:W-:Y:S01]  /*3e30*/  @P3 FADD.FTZ R47, R47, R230 ;  /* 0x000000e62f2f3221 */ /* 0x000fe20000010000 */
[----:B------:R-:W-:-:S04]  /*3e40*/  @P3 FADD.FTZ R46, R46, R231 ;  /* 0x000000e72e2e3221 */ /* 0x000fc80000010000 */
[----:B------:R-:W2:Y:S04]  /*3e50*/  SHFL.UP PT, R229, R47, 0x8, RZ ;  /* 0x050000002fe57989 */ /* 0x000ea800000e00ff */
[----:B------:R-:W3:Y:S01]  /*3e60*/  SHFL.UP PT, R231, R46, 0x8, RZ ;  /* 0x050000002ee77989 */ /* 0x000ee200000e00ff */
[----:B0-----:R-:W-:-:S04]  /*3e70*/  FMUL.FTZ R230, R44, R228 ;  /* 0x000000e42ce67220 */ /* 0x001fc80000410000 */
[-C--:B------:R-:W-:Y:S01]  /*3e80*/  FFMA.FTZ R45, R241, R243.reuse, R230 ;  /* 0x000000f3f12d7223 */ /* 0x080fe200000100e6 */
[----:B------:R-:W-:-:S04]  /*3e90*/  FMUL.FTZ R230, R44, R243 ;  /* 0x000000f32ce67220 */ /* 0x000fc80000410000 */
[----:B------:R-:W-:Y:S01]  /*3ea0*/  FSEL R44, R44, R45, !P3 ;  /* 0x0000002d2c2c7208 */ /* 0x000fe20005800000 */
[----:B------:R-:W-:Y:S01]  /*3eb0*/  @P3 FFMA.FTZ R241, R241, R228, -R230 ;  /* 0x000000e4f1f13223 */ /* 0x000fe200000108e6 */
[----:B------:R-:W-:-:S03]  /*3ec0*/  ISETP.GE.AND P3, PT, R251, 0x8, PT ;  /* 0x00000008fb00780c */ /* 0x000fc60003f66270 */
[C---:B--2---:R-:W-:Y:S01]  /*3ed0*/  FMUL.FTZ R228, R44.reuse, R229 ;  /* 0x000000e52ce47220 */ /* 0x044fe20000410000 */
[-C--:B---3--:R-:W-:Y:S01]  /*3ee0*/  FMUL.FTZ R230, R44, R231.reuse ;  /* 0x000000e72ce67220 */ /* 0x088fe20000410000 */
[----:B------:R-:W-:Y:S02]  /*3ef0*/  SHFL.UP PT, R243, R44, 0x8, RZ ;  /* 0x050000002cf37989 */ /* 0x000fe400000e00ff */
[C---:B------:R-:W-:Y:S01]  /*3f00*/  FFMA.FTZ R231, R241.reuse, R231, -R228 ;  /* 0x000000e7f1e77223 */ /* 0x040fe200000108e4 */
[----:B------:R-:W-:Y:S01]  /*3f10*/  FFMA.FTZ R230, R241, R229, R230 ;  /* 0x000000e5f1e67223 */ /* 0x000fe200000100e6 */
[----:B------:R-:W0:Y:S04]  /*3f20*/  SHFL.UP PT, R228, R241, 0x8, RZ ;  /* 0x05000000f1e47989 */ /* 0x000e2800000e00ff */
[----:B------:R-:W-:Y:S01]  /*3f30*/  @P3 FADD.FTZ R47, R47, R230 ;  /* 0x000000e62f2f3221 */ /* 0x000fe20000010000 */
[----:B------:R-:W-:-:S04]  /*3f40*/  @P3 FADD.FTZ R46, R46, R231 ;  /* 0x000000e72e2e3221 */ /* 0x000fc80000010000 */
[----:B------:R2:W3:Y:S01]  /*3f50*/  SHFL.UP PT, R229, R47, 0x10, RZ ;  /* 0x060000002fe57989 */ /* 0x0004e200000e00ff */
[----:B0-----:R-:W-:-:S04]  /*3f60*/  FMUL.FTZ R230, R44, R228 ;  /* 0x000000e42ce67220 */ /* 0x001fc80000410000 */
[-C--:B------:R-:W-:Y:S01]  /*3f70*/  FFMA.FTZ R45, R241, R243.reuse, R230 ;  /* 0x000000f3f12d7223 */ /* 0x080fe200000100e6 */
[----:B------:R-:W-:-:S04]  /*3f80*/  FMUL.FTZ R243, R44, R243 ;  /* 0x000000f32cf37220 */ /* 0x000fc80000410000 */
[----:B------:R-:W-:Y:S01]  /*3f90*/  @P3 FFMA.FTZ R241, R241, R228, -R243 ;  /* 0x000000e4f1f13223 */ /* 0x000fe200000108f3 */
[----:B------:R-:W-:Y:S01]  /*3fa0*/  FSEL R44, R44, R45, !P3 ;  /* 0x0000002d2c2c7208 */ /* 0x000fe20005800000 */
[----:B------:R2:W0:Y:S04]  /*3fb0*/  SHFL.UP PT, R243, R46, 0x10, RZ ;  /* 0x060000002ef37989 */ /* 0x00042800000e00ff */
[----:B------:R2:W4:Y:S04]  /*3fc0*/  SHFL.UP PT, R228, R241, 0x10, RZ ;  /* 0x06000000f1e47989 */ /* 0x00052800000e00ff */
[----:B---3--:R2:W0:Y:S02]  /*3fd0*/  SHFL.UP PT, R231, R44, 0x10, RZ ;  /* 0x060000002ce77989 */ /* 0x00842400000e00ff */
.L_x_5545:
[C---:B------:R-:W-:Y:S01]  /*3fe0*/  FMUL.FTZ R230, R44.reuse, R229 ;  /* 0x000000e52ce67220 */ /* 0x040fe20000410000 */
[----:B------:R-:W-:Y:S01]  /*3ff0*/  ISETP.GE.AND P3, PT, R251, 0x10, PT ;  /* 0x00000010fb00780c */ /* 0x000fe20003f66270 */
[C---:B----4-:R-:W-:Y:S01]  /*4000*/  FMUL.FTZ R242, R44.reuse, R228 ;  /* 0x000000e42cf27220 */ /* 0x050fe20000410000 */
[----:B------:R-:W-:Y:S01]  /*4010*/  UMOV UR42, 0xffffffff ;  /* 0xffffffff002a7882 */ /* 0x000fe20000000000 */
[CC--:B0-----:R-:W-:Y:S01]  /*4020*/  FFMA.FTZ R45, R241.reuse, R243.reuse, -R230 ;  /* 0x000000f3f12d7223 */ /* 0x0c1fe200000108e6 */
[C---:B------:R-:W-:Y:S01]  /*4030*/  FMUL.FTZ R230, R44.reuse, R243 ;  /* 0x000000f32ce67220 */ /* 0x040fe20000410000 */
[CC--:B------:R-:W-:Y:S01]  /*4040*/  FFMA.FTZ R227, R241.reuse, R231.reuse, R242 ;  /* 0x000000e7f1e37223 */ /* 0x0c0fe200000100f2 */
[C---:B------:R-:W-:Y:S02]  /*4050*/  FMUL.FTZ R231, R44.reuse, R231 ;  /* 0x000000e72ce77220 */ /* 0x040fe40000410000 */
[----:B------:R-:W-:Y:S02]  /*4060*/  FFMA.FTZ R230, R241, R229, R230 ;  /* 0x000000e5f1e67223 */ /* 0x000fe400000100e6 */
[----:B--2---:R-:W-:-:S03]  /*4070*/  FSEL R44, R44, R227, !P3 ;  /* 0x000000e32c2c7208 */ /* 0x004fc60005800000 */
[----:B------:R-:W-:Y:S01]  /*4080*/  @P3 FFMA.FTZ R241, R241, R228, -R231 ;  /* 0x000000e4f1f13223 */ /* 0x000fe200000108e7 */
[----:B------:R-:W-:Y:S01]  /*4090*/  @P3 FADD.FTZ R46, R46, R45 ;  /* 0x0000002d2e2e3221 */ /* 0x000fe20000010000 */
[----:B------:R-:W-:Y:S01]  /*40a0*/  @P3 FADD.FTZ R47, R47, R230 ;  /* 0x000000e62f2f3221 */ /* 0x000fe20000010000 */
[----:B------:R-:W-:Y:S06]  /*40b0*/  BRA.DIV UR42, `(.L_x_5427) ;  /* 0x0000007e2ab47947 */ /* 0x000fec000b800000 */
.L_x_5548:
[----:B------:R-:W-:-:S03]  /*40c0*/  UMOV UR42, 0xffffffff ;  /* 0xffffffff002a7882 */ /* 0x000fc60000000000 */
[----:B------:R-:W-:Y:S05]  /*40d0*/  BRA.DIV UR42, `(.L_x_5428) ;  /* 0x0000007e2ad47947 */ /* 0x000fea000b800000 */
.L_x_5551:
[----:B------:R-:W-:-:S03]  /*40e0*/  UMOV UR42, 0xffffffff ;  /* 0xffffffff002a7882 */ /* 0x000fc60000000000 */
[----:B------:R-:W-:Y:S05]  /*40f0*/  BRA.DIV UR42, `(.L_x_5429) ;  /* 0x0000007e2af47947 */ /* 0x000fea000b800000 */
.L_x_5554:
[----:B------:R-:W-:-:S03]  /*4100*/  UMOV UR42, 0xffffffff ;  /* 0xffffffff002a7882 */ /* 0x000fc60000000000 */
[----:B------:R-:W-:Y:S05]  /*4110*/  BRA.DIV UR42, `(.L_x_5430) ;  /* 0x000000822a147947 */ /* 0x000fea000b800000 */
.L_x_5557:
        /* <DEDUP_REMOVED lines=10> */
.L_x_5567:
[----:B0---4-:R-:W-:-:S04]  /*41c0*/  FMUL.FTZ R228, R44, R51 ;  /* 0x000000332ce47220 */ /* 0x011fc80000410000 */
[-C--:B---3--:R-:W-:Y:S01]  /*41d0*/  FFMA.FTZ R45, R241, R50.reuse, -R228 ;  /* 0x00000032f12d7223 */ /* 0x088fe200000108e4 */
[----:B------:R-:W-:-:S03]  /*41e0*/  FMUL.FTZ R228, R44, R50 ;  /* 0x000000322ce47220 */ /* 0x000fc60000410000 */
[----:B------:R-:W-:Y:S01]  /*41f0*/  @P1 FADD.FTZ R50, R46, R45 ;  /* 0x0000002d2e321221 */ /* 0x000fe20000010000 */
[----:B------:R-:W-:Y:S01]  /*4200*/  FFMA.FTZ R228, R241, R51, R228 ;  /* 0x00000033f1e47223 */ /* 0x000fe200000100e4 */
[CC--:B------:R-:W-:Y:S01]  /*4210*/  FMUL.FTZ R46, R44.reuse, R49.reuse ;  /* 0x000000312c2e7220 */ /* 0x0c0fe20000410000 */
[-C--:B------:R-:W-:Y:S02]  /*4220*/  FMUL.FTZ R44, R44, R48.reuse ;  /* 0x000000302c2c7220 */ /* 0x080fe40000410000 */
        /* <DEDUP_REMOVED lines=37> */
.L_x_5425:
[----:B------:R-:W-:Y:S05]  /*4480*/  WARPSYNC.ALL ;  /* 0x0000000000007948 */ /* 0x000fea0003800000 */
[----:B------:R-:W-:Y:S01]  /*4490*/  BAR.SYNC.DEFER_BLOCKING 0x0 ;  /* 0x0000000000007b1d */ /* 0x000fe20000010000 */
[C---:B-1----:R-:W-:Y:S01]  /*44a0*/  FMUL.FTZ R33, R174.reuse, R149 ;  /* 0x00000095ae217220 */ /* 0x042fe20000410000 */
[-C--:B------:R-:W-:Y:S01]  /*44b0*/  FMUL.FTZ R32, R174, -R148.reuse ;  /* 0x80000094ae207220 */ /* 0x080fe20000410000 */
[----:B------:R-:W-:Y:S01]  /*44c0*/  MOV R34, UR13 ;  /* 0x0000000d00227c02 */ /* 0x000fe20008000f00 */
[C---:B------:R-:W-:Y:S01]  /*44d0*/  FMUL.FTZ R35, R173.reuse, R145 ;  /* 0x00000091ad237220 */ /* 0x040fe20000410000 */
[C---:B------:R-:W-:Y:S01]  /*44e0*/  FFMA.FTZ R33, R173.reuse, R148, -R33 ;  /* 0x00000094ad217223 */ /* 0x040fe20000010821 */
[----:B------:R-:W-:Y:S01]  /*44f0*/  FFMA.FTZ R32, R173, -R149, R32 ;  /* 0x80000095ad207223 */ /* 0x000fe20000010020 */
[----:B------:R-:W-:Y:S01]  /*4500*/  ISETP.GE.OR P0, PT, R34, UR46, P0 ;  /* 0x0000002e22007c0c */ /* 0x000fe20008706670 */
[----:B------:R-:W-:Y:S01]  /*4510*/  FFMA.FTZ R35, -R174, R144, -R35 ;  /* 0x00000090ae237223 */ /* 0x000fe20000010923 */
[----:B------:R-:W-:Y:S01]  /*4520*/  FMUL.FTZ R37, R172, -R33 ;  /* 0x80000021ac257220 */ /* 0x000fe20000410000 */
[----:B------:R-:W-:Y:S01]  /*4530*/  FMUL.FTZ R34, R174, R145 ;  /* 0x00000091ae227220 */ /* 0x000fe20000410000 */
[-C--:B------:R-:W-:Y:S01]  /*4540*/  FMUL.FTZ R36, R172, -R32.reuse ;  /* 0x80000020ac247220 */ /* 0x080fe20000410000 */
[----:B------:R-:W-:Y:S01]  /*4550*/  FADD.FTZ R35, -R146, R35 ;  /* 0x0000002392237221 */ /* 0x000fe20000010100 */
[----:B------:R-:W-:Y:S01]  /*4560*/  FFMA.FTZ R37, R169, R32, R37 ;  /* 0x00000020a9257223 */ /* 0x000fe20000010025 */
[----:B------:R-:W-:Y:S01]  /*4570*/  FFMA.FTZ R34, R173, R144, -R34 ;  /* 0x00000090ad227223 */ /* 0x000fe20000010822 */
[----:B------:R-:W-:Y:S01]  /*4580*/  FFMA.FTZ R36, R169, R33, -R36 ;  /* 0x00000021a9247223 */ /* 0x000fe20000010824 */
[----:B------:R-:W-:Y:S01]  /*4590*/  FMUL.FTZ R32, R172, -R35 ;  /* 0x80000023ac207220 */ /* 0x000fe20000410000 */
[C---:B------:R-:W-:Y:S01]  /*45a0*/  FMUL.FTZ R33, R168.reuse, -R37 ;  /* 0x80000025a8217220 */ /* 0x040fe20000410000 */
[----:B------:R-:W-:Y:S01]  /*45b0*/  FADD.FTZ R34, R147, R34 ;  /* 0x0000002293227221 */ /* 0x000fe20000010000 */
[----:B0-----:R-:W-:-:S02]  /*45c0*/  FMUL.FTZ R40, R168, -R36 ;  /* 0x80000024a8287220 */ /* 0x001fc40000410000 */
[----:B------:R-:W-:Y:S01]  /*45d0*/  FFMA.FTZ R36, R167, R36, -R33 ;  /* 0x00000024a7247223 */ /* 0x000fe20000010821 */
[-C--:B------:R-:W-:Y:S01]  /*45e0*/  FFMA.FTZ R39, R169, R34.reuse, -R32 ;  /* 0x00000022a9277223 */ /* 0x080fe20000010820 */
[----:B------:R-:W-:Y:S01]  /*45f0*/  FFMA.FTZ R40, R167, R37, R40 ;  /* 0x00000025a7287223 */ /* 0x000fe20000010028 */
[----:B------:R-:W0:Y:S01]  /*4600*/  LDS.64 R32, [R150+0x10878] ;  /* 0x0108780096207984 */ /* 0x000e220000000a00 */
[----:B------:R-:W-:Y:S01]  /*4610*/  FMUL.FTZ R38, R172, -R34 ;  /* 0x80000022ac267220 */ /* 0x000fe20000410000 */
[C---:B------:R-:W-:Y:S01]  /*4620*/  FMUL.FTZ R37, R166.reuse, -R36 ;  /* 0x80000024a6257220 */ /* 0x040fe20000410000 */
[-C--:B------:R-:W-:Y:S01]  /*4630*/  FMUL.FTZ R34, R166, -R40.reuse ;  /* 0x80000028a6227220 */ /* 0x080fe20000410000 */
[----:B------:R-:W-:Y:S01]  /*4640*/  FADD.FTZ R39, R154, R39 ;  /* 0x000000279a277221 */ /* 0x000fe20000010000 */
[----:B------:R-:W-:Y:S01]  /*4650*/  FFMA.FTZ R38, R169, R35, R38 ;  /* 0x00000023a9267223 */ /* 0x000fe20000010026 */
[C---:B------:R-:W-:Y:S01]  /*4660*/  FFMA.FTZ R37, R165.reuse, R40, R37 ;  /* 0x00000028a5257223 */ /* 0x040fe20000010025 */
[----:B------:R-:W-:Y:S01]  /*4670*/  FFMA.FTZ R35, R165, R36, -R34 ;  /* 0x00000024a5237223 */ /* 0x000fe20000010822 */
[----:B------:R-:W-:Y:S01]  /*4680*/  FMUL.FTZ R36, R168, -R39 ;  /* 0x80000027a8247220 */ /* 0x000fe20000410000 */
[----:B------:R-:W-:Y:S01]  /*4690*/  FADD.FTZ R38, -R153, R38 ;  /* 0x0000002699267221 */ /* 0x000fe20000010100 */
[C---:B------:R-:W-:Y:S01]  /*46a0*/  FMUL.FTZ R40, R164.reuse, -R37 ;  /* 0x80000025a4287220 */ /* 0x040fe20000410000 */
[----:B------:R-:W-:-:S02]  /*46b0*/  FMUL.FTZ R42, R164, -R35 ;  /* 0x80000023a42a7220 */ /* 0x000fc40000410000 */
[-C--:B------:R-:W-:Y:S01]  /*46c0*/  FMUL.FTZ R34, R168, -R38.reuse ;  /* 0x80000026a8227220 */ /* 0x080fe20000410000 */
[----:B------:R-:W-:Y:S01]  /*46d0*/  FFMA.FTZ R36, R167, R38, R36 ;  /* 0x00000026a7247223 */ /* 0x000fe20000010024 */
[C---:B------:R-:W-:Y:S01]  /*46e0*/  FFMA.FTZ R42, R163.reuse, R37, R42 ;  /* 0x00000025a32a7223 */ /* 0x040fe2000001002a */
[----:B------:R-:W-:Y:S01]  /*46f0*/  FFMA.FTZ R40, R163, R35, -R40 ;  /* 0x00000023a3287223 */ /* 0x000fe20000010828 */
[----:B------:R-:W-:Y:S01]  /*4700*/  FFMA.FTZ R39, R167, R39, -R34 ;  /* 0x00000027a7277223 */ /* 0x000fe20000010822 */
[----:B------:R-:W-:Y:S01]  /*4710*/  FADD.FTZ R36, -R155, R36 ;  /* 0x000000249b247221 */ /* 0x000fe20000010100 */
[C---:B------:R-:W-:Y:S01]  /*4720*/  FMUL.FTZ R38, R162.reuse, -R42 ;  /* 0x8000002aa2267220 */ /* 0x040fe20000410000 */
[----:B------:R-:W-:Y:S01]  /*4730*/  FMUL.FTZ R37, R162, -R40 ;  /* 0x80000028a2257220 */ /* 0x000fe20000410000 */
[----:B------:R-:W-:Y:S01]  /*4740*/  FADD.FTZ R39, R156, R39 ;  /* 0x000000279c277221 */ /* 0x000fe20000010000 */
[C---:B------:R-:W-:Y:S01]  /*4750*/  FMUL.FTZ R34, R166.reuse, -R36 ;  /* 0x80000024a6227220 */ /* 0x040fe20000410000 */
[C---:B------:R-:W-:Y:S01]  /*4760*/  FFMA.FTZ R38, R161.reuse, R40, -R38 ;  /* 0x00000028a1267223 */ /* 0x040fe20000010826 */
[----:B------:R-:W-:Y:S01]  /*4770*/  FFMA.FTZ R37, R161, R42, R37 ;  /* 0x0000002aa1257223 */ /* 0x000fe20000010025 */
[-C--:B------:R-:W-:Y:S01]  /*4780*/  FMUL.FTZ R35, R166, -R39.reuse ;  /* 0x80000027a6237220 */ /* 0x080fe20000410000 */
[----:B------:R-:W-:Y:S01]  /*4790*/  FFMA.FTZ R39, R165, R39, -R34 ;  /* 0x00000027a5277223 */ /* 0x000fe20000010822 */
[----:B------:R-:W-:-:S02]  /*47a0*/  FMUL.FTZ R34, R160, -R38 ;  /* 0x80000026a0227220 */ /* 0x000fc40000410000 */
        /* <DEDUP_REMOVED lines=11> */
[----:B0-----:R-:W-:Y:S01]  /*4860*/  FMUL.FTZ R35, R171, R33 ;  /* 0x00000021ab237220 */ /* 0x001fe20000410000 */
[----:B------:R-:W-:Y:S01]  /*4870*/  FFMA.FTZ R39, R163, R39, -R34 ;  /* 0x00000027a3277223 */ /* 0x000fe20000010822 */
[----:B------:R-:W-:Y:S01]  /*4880*/  FMUL.FTZ R34, R171, R32 ;  /* 0x00000020ab227220 */ /* 0x000fe20000410000 */
[----:B------:R-:W-:Y:S01]  /*4890*/  FFMA.FTZ R38, R163, R36, R38 ;  /* 0x00000024a3267223 */ /* 0x000fe20000010026 */
[----:B------:R-:W-:Y:S01]  /*48a0*/  FFMA.FTZ R32, R170, R32, -R35 ;  /* 0x00000020aa207223 */ /* 0x000fe20000010823 */
[----:B------:R-:W-:Y:S01]  /*48b0*/  FADD.FTZ R39, R214, R39 ;  /* 0x00000027d6277221 */ /* 0x000fe20000010000 */
[----:B------:R-:W-:Y:S01]  /*48c0*/  FFMA.FTZ R171, R170, R33, R34 ;  /* 0x00000021aaab7223 */ /* 0x000fe20000010022 */
[----:B------:R-:W-:Y:S01]  /*48d0*/  FFMA.FTZ R42, R29, R37, R42 ;  /* 0x000000251d2a7223 */ /* 0x000fe2000001002a */
[----:B------:R-:W-:Y:S01]  /*48e0*/  FADD.FTZ R38, -R159, R38 ;  /* 0x000000269f267221 */ /* 0x000fe20000010100 */
[----:B------:R-:W-:Y:S01]  /*48f0*/  FADD.FTZ R170, R209, R32 ;  /* 0x00000020d1aa7221 */ /* 0x000fe20000010000 */
[----:B------:R-:W-:Y:S01]  /*4900*/  FMUL.FTZ R37, R162, -R39 ;  /* 0x80000027a2257220 */ /* 0x000fe20000410000 */
[----:B------:R-:W-:Y:S01]  /*4910*/  FADD.FTZ R171, R208, R171 ;  /* 0x000000abd0ab7221 */ /* 0x000fe20000010000 */
[----:B------:R-:W-:Y:S01]  /*4920*/  FMUL.FTZ R32, R28, -R40 ;  /* 0x800000281c207220 */ /* 0x000fe20000410000 */
[----:B------:R-:W-:Y:S01]  /*4930*/  FMUL.FTZ R36, R162, -R38 ;  /* 0x80000026a2247220 */ /* 0x000fe20000410000 */
[----:B------:R-:W-:Y:S01]  /*4940*/  FMUL.FTZ R35, R15, R170 ;  /* 0x000000aa0f237220 */ /* 0x000fe20000410000 */
[----:B------:R-:W-:Y:S01]  /*4950*/  FFMA.FTZ R38, R161, R38, R37 ;  /* 0x00000026a1267223 */ /* 0x000fe20000010025 */
[-C--:B------:R-:W-:Y:S01]  /*4960*/  FMUL.FTZ R37, R28, -R42.reuse ;  /* 0x8000002a1c257220 */ /* 0x080fe20000410000 */
[-C--:B------:R-:W-:Y:S01]  /*4970*/  FMUL.FTZ R33, R15, R171.reuse ;  /* 0x000000ab0f217220 */ /* 0x080fe20000410000 */
[C---:B------:R-:W-:Y:S01]  /*4980*/  FFMA.FTZ R42, R27.reuse, R42, R32 ;  /* 0x0000002a1b2a7223 */ /* 0x040fe20000010020 */
[C---:B------:R-:W-:Y:S01]  /*4990*/  FFMA.FTZ R32, R14.reuse, R171, R35 ;  /* 0x000000ab0e207223 */ /* 0x040fe20000010023 */
[----:B------:R-:W-:Y:S01]  /*49a0*/  FFMA.FTZ R37, R27, R40, -R37 ;  /* 0x000000281b257223 */ /* 0x000fe20000010825 */
[----:B------:R-:W-:Y:S01]  /*49b0*/  FFMA.FTZ R33, R14, R170, -R33 ;  /* 0x000000aa0e217223 */ /* 0x000fe20000010821 */
[----:B------:R-:W-:Y:S01]  /*49c0*/  FFMA.FTZ R39, R161, R39, -R36 ;  /* 0x00000027a1277223 */ /* 0x000fe20000010824 */
[----:B------:R-:W-:Y:S01]  /*49d0*/  FADD.FTZ R207, R207, R32 ;  /* 0x00000020cfcf7221 */ /* 0x000fe20000010000 */
[----:B------:R-:W-:Y:S01]  /*49e0*/  FMUL.FTZ R35, R26, -R37 ;  /* 0x800000251a237220 */ /* 0x000fe20000410000 */
[----:B------:R-:W-:Y:S01]  /*49f0*/  FADD.FTZ R206, R206, R33 ;  /* 0x00000021cece7221 */ /* 0x000fe20000010000 */
[----:B------:R-:W-:Y:S01]  /*4a00*/  FADD.FTZ R39, R216, R39 ;  /* 0x00000027d8277221 */ /* 0x000fe20000010000 */
[CC--:B------:R-:W-:Y:S01]  /*4a10*/  FMUL.FTZ R33, R17.reuse, R207.reuse ;  /* 0x000000cf11217220 */ /* 0x0c0fe20000410000 */
[----:B------:R-:W-:Y:S01]  /*4a20*/  FMUL.FTZ R34, R26, -R42 ;  /* 0x8000002a1a227220 */ /* 0x000fe20000410000 */
[----:B------:R-:W-:Y:S01]  /*4a30*/  FMUL.FTZ R32, R17, R206 ;  /* 0x000000ce11207220 */ /* 0x000fe20000410000 */
[----:B------:R-:W-:Y:S01]  /*4a40*/  FFMA.FTZ R42, R25, R42, R35 ;  /* 0x0000002a192a7223 */ /* 0x000fe20000010023 */
[C---:B------:R-:W-:Y:S01]  /*4a50*/  FFMA.FTZ R33, R16.reuse, R206, -R33 ;  /* 0x000000ce10217223 */ /* 0x040fe20000010821 */
[----:B------:R-:W-:Y:S01]  /*4a60*/  FADD.FTZ R38, -R215, R38 ;  /* 0x00000026d7267221 */ /* 0x000fe20000010100 */
[----:B------:R-:W-:Y:S01]  /*4a70*/  FFMA.FTZ R32, R16, R207, R32 ;  /* 0x000000cf10207223 */ /* 0x000fe20000010020 */
[----:B------:R-:W-:Y:S01]  /*4a80*/  FMUL.FTZ R35, R160, -R39 ;  /* 0x80000027a0237220 */ /* 0x000fe20000410000 */
[----:B------:R-:W-:Y:S01]  /*4a90*/  FADD.FTZ R204, R204, R33 ;  /* 0x00000021cccc7221 */ /* 0x000fe20000010000 */
[----:B------:R-:W-:Y:S01]  /*4aa0*/  FFMA.FTZ R37, R25, R37, -R34 ;  /* 0x0000002519257223 */ /* 0x000fe20000010822 */
[-C--:B------:R-:W-:Y:S01]  /*4ab0*/  FMUL.FTZ R34, R160, -R38.reuse ;  /* 0x80000026a0227220 */ /* 0x080fe20000410000 */
[----:B------:R-:W-:Y:S01]  /*4ac0*/  FADD.FTZ R205, R205, R32 ;  /* 0x00000020cdcd7221 */ /* 0x000fe20000010000 */
[----:B------:R-:W-:Y:S01]  /*4ad0*/  FFMA.FTZ R38, R31, R38, R35 ;  /* 0x000000261f267223 */ /* 0x000fe20000010023 */
[----:B------:R-:W-:Y:S01]  /*4ae0*/  FMUL.FTZ R35, R19, R204 ;  /* 0x000000cc13237220 */ /* 0x000fe20000410000 */
[----:B------:R-:W-:Y:S01]  /*4af0*/  FFMA.FTZ R39, R31, R39, -R34 ;  /* 0x000000271f277223 */ /* 0x000fe20000010822 */
[----:B------:R-:W-:Y:S01]  /*4b00*/  FMUL.FTZ R33, R19, R205 ;  /* 0x000000cd13217220 */ /* 0x000fe20000410000 */
[C---:B------:R-:W-:Y:S01]  /*4b10*/  FMUL.FTZ R43, R23.reuse, -R37 ;  /* 0x80000025172b7220 */ /* 0x040fe20000410000 */
[C---:B------:R-:W-:Y:S01]  /*4b20*/  FFMA.FTZ R35, R18.reuse, R205, R35 ;  /* 0x000000cd12237223 */ /* 0x040fe20000010023 */
[----:B------:R-:W-:Y:S01]  /*4b30*/  FMUL.FTZ R41, R23, -R42 ;  /* 0x8000002a17297220 */ /* 0x000fe20000410000 */
[----:B------:R-:W-:Y:S01]  /*4b40*/  FFMA.FTZ R32, R18, R204, -R33 ;  /* 0x000000cc12207223 */ /* 0x000fe20000010821 */
[----:B------:R-:W-:Y:S01]  /*4b50*/  FADD.FTZ R39, R218, R39 ;  /* 0x00000027da277221 */ /* 0x000fe20000010000 */
[----:B------:R-:W-:Y:S01]  /*4b60*/  FADD.FTZ R202, R202, R35 ;  /* 0x00000023caca7221 */ /* 0x000fe20000010000 */
[C---:B------:R-:W-:Y:S01]  /*4b70*/  FFMA.FTZ R43, R22.reuse, R42, R43 ;  /* 0x0000002a162b7223 */ /* 0x040fe2000001002b */
[----:B------:R-:W-:Y:S01]  /*4b80*/  FADD.FTZ R203, R203, R32 ;  /* 0x00000020cbcb7221 */ /* 0x000fe20000010000 */
[----:B------:R-:W-:Y:S01]  /*4b90*/  FFMA.FTZ R41, R22, R37, -R41 ;  /* 0x0000002516297223 */ /* 0x000fe20000010829 */
[----:B------:R-:W-:Y:S01]  /*4ba0*/  FMUL.FTZ R33, R21, R202 ;  /* 0x000000ca15217220 */ /* 0x000fe20000410000 */
[----:B------:R-:W-:Y:S01]  /*4bb0*/  FADD.FTZ R38, -R217, R38 ;  /* 0x00000026d9267221 */ /* 0x000fe20000010100 */
[----:B------:R-:W-:Y:S01]  /*4bc0*/  FMUL.FTZ R35, R21, R203 ;  /* 0x000000cb15237220 */ /* 0x000fe20000410000 */
[----:B------:R-:W-:Y:S01]  /*4bd0*/  FMUL.FTZ R37, R30, -R39 ;  /* 0x800000271e257220 */ /* 0x000fe20000410000 */
[----:B------:R-:W-:Y:S01]  /*4be0*/  FFMA.FTZ R33, R20, R203, -R33 ;  /* 0x000000cb14217223 */ /* 0x000fe20000010821 */
[----:B------:R-:W-:Y:S01]  /*4bf0*/  FMUL.FTZ R34, R30, -R38 ;  /* 0x800000261e227220 */ /* 0x000fe20000410000 */
[----:B------:R-:W-:Y:S01]  /*4c00*/  FFMA.FTZ R32, R20, R202, R35 ;  /* 0x000000ca14207223 */ /* 0x000fe20000010023 */
[----:B------:R-:W-:Y:S01]  /*4c10*/  FFMA.FTZ R38, R29, R38, R37 ;  /* 0x000000261d267223 */ /* 0x000fe20000010025 */
[----:B------:R-:W-:Y:S01]  /*4c20*/  FADD.FTZ R200, R200, R33 ;  /* 0x00000021c8c87221 */ /* 0x000fe20000010000 */
[----:B------:R-:W-:Y:S01]  /*4c30*/  FMUL.FTZ R37, R21, -R41 ;  /* 0x8000002915257220 */ /* 0x000fe20000410000 */
[----:B------:R-:W-:Y:S01]  /*4c40*/  FADD.FTZ R201, R201, R32 ;  /* 0x00000020c9c97221 */ /* 0x000fe20000010000 */
[----:B------:R-:W-:Y:S01]  /*4c50*/  FMUL.FTZ R32, R21, -R43 ;  /* 0x8000002b15207220 */ /* 0x000fe20000410000 */
[-C--:B------:R-:W-:Y:S01]  /*4c60*/  FMUL.FTZ R35, R23, R200.reuse ;  /* 0x000000c817237220 */ /* 0x080fe20000410000 */
[----:B------:R-:W-:Y:S01]  /*4c70*/  FFMA.FTZ R39, R29, R39, -R34 ;  /* 0x000000271d277223 */ /* 0x000fe20000010822 */
[----:B------:R-:W-:Y:S01]  /*4c80*/  FMUL.FTZ R33, R23, R201 ;  /* 0x000000c917217220 */ /* 0x000fe20000410000 */
[----:B------:R-:W-:Y:S01]  /*4c90*/  FFMA.FTZ R41, R20, R41, -R32 ;  /* 0x0000002914297223 */ /* 0x000fe20000010820 */
[----:B------:R-:W-:Y:S01]  /*4ca0*/  FFMA.FTZ R32, R22, R201, R35 ;  /* 0x000000c916207223 */ /* 0x000fe20000010023 */
[----:B------:R-:W-:Y:S01]  /*4cb0*/  FFMA.FTZ R37, R20, R43, R37 ;  /* 0x0000002b14257223 */ /* 0x000fe20000010025 */
[----:B------:R-:W-:Y:S01]  /*4cc0*/  FFMA.FTZ R33, R22, R200, -R33 ;  /* 0x000000c816217223 */ /* 0x000fe20000010821 */
[----:B------:R-:W-:Y:S01]  /*4cd0*/  FMUL.FTZ R34, R19, -R41 ;  /* 0x8000002913227220 */ /* 0x000fe20000410000 */
[----:B------:R-:W-:Y:S01]  /*4ce0*/  FADD.FTZ R199, R199, R32 ;  /* 0x00000020c7c77221 */ /* 0x000fe20000010000 */
[-C--:B------:R-:W-:Y:S01]  /*4cf0*/  FMUL.FTZ R35, R19, -R37.reuse ;  /* 0x8000002513237220 */ /* 0x080fe20000410000 */
[----:B------:R-:W-:Y:S01]  /*4d00*/  FADD.FTZ R198, R198, R33 ;  /* 0x00000021c6c67221 */ /* 0x000fe20000010000 */
[----:B------:R-:W-:Y:S01]  /*4d10*/  FFMA.FTZ R37, R18, R37, R34 ;  /* 0x0000002512257223 */ /* 0x000fe20000010022 */
[CC--:B------:R-:W-:Y:S01]  /*4d20*/  FMUL.FTZ R32, R26.reuse, R199.reuse ;  /* 0x000000c71a207220 */ /* 0x0c0fe20000410000 */
[----:B------:R-:W-:Y:S01]  /*4d30*/  FADD.FTZ R38, -R219, R38 ;  /* 0x00000026db267221 */ /* 0x000fe20000010100 */
[-C--:B------:R-:W-:Y:S01]  /*4d40*/  FMUL.FTZ R34, R26, R198.reuse ;  /* 0x000000c61a227220 */ /* 0x080fe20000410000 */
[----:B------:R-:W-:Y:S01]  /*4d50*/  FADD.FTZ R39, R220, R39 ;  /* 0x00000027dc277221 */ /* 0x000fe20000010000 */
[C---:B------:R-:W-:Y:S01]  /*4d60*/  FFMA.FTZ R33, R25.reuse, R198, -R32 ;  /* 0x000000c619217223 */ /* 0x040fe20000010820 */
[----:B------:R-:W-:Y:S01]  /*4d70*/  FMUL.FTZ R32, R28, -R38 ;  /* 0x800000261c207220 */ /* 0x000fe20000410000 */
[----:B------:R-:W-:Y:S01]  /*4d80*/  FFMA.FTZ R34, R25, R199, R34 ;  /* 0x000000c719227223 */ /* 0x000fe20000010022 */
[----:B------:R-:W-:Y:S01]  /*4d90*/  FFMA.FTZ R36, R18, R41, -R35 ;  /* 0x0000002912247223 */ /* 0x000fe20000010823 */
[----:B------:R-:W-:Y:S01]  /*4da0*/  FADD.FTZ R196, R196, R33 ;  /* 0x00000021c4c47221 */ /* 0x000fe20000010000 */
[CC--:B------:R-:W-:Y:S01]  /*4db0*/  FMUL.FTZ R35, R28.reuse, -R39.reuse ;  /* 0x800000271c237220 */ /* 0x0c0fe20000410000 */
[----:B------:R-:W-:Y:S01]  /*4dc0*/  FFMA.FTZ R39, R27, R39, -R32 ;  /* 0x000000271b277223 */ /* 0x000fe20000010820 */
[----:B------:R-:W-:Y:S01]  /*4dd0*/  FADD.FTZ R197, R197, R34 ;  /* 0x00000022c5c57221 */ /* 0x000fe20000010000 */
[----:B------:R-:W-:Y:S01]  /*4de0*/  FMUL.FTZ R32, R28, R196 ;  /* 0x000000c41c207220 */ /* 0x000fe20000410000 */
[C---:B------:R-:W-:Y:S01]  /*4df0*/  FFMA.FTZ R38, R27.reuse, R38, R35 ;  /* 0x000000261b267223 */ /* 0x040fe20000010023 */
[----:B------:R-:W-:Y:S01]  /*4e00*/  FADD.FTZ R39, R222, R39 ;  /* 0x00000027de277221 */ /* 0x000fe20000010000 */
[-C--:B------:R-:W-:Y:S01]  /*4e10*/  FMUL.FTZ R33, R28, R197.reuse ;  /* 0x000000c51c217220 */ /* 0x080fe20000410000 */
[----:B------:R-:W-:Y:S01]  /*4e20*/  FFMA.FTZ R32, R27, R197, R32 ;  /* 0x000000c51b207223 */ /* 0x000fe20000010020 */
[----:B------:R-:W-:Y:S01]  /*4e30*/  FMUL.FTZ R34, R17, -R36 ;  /* 0x8000002411227220 */ /* 0x000fe20000410000 */
[----:B------:R-:W-:Y:S01]  /*4e40*/  FADD.FTZ R38, -R221, R38 ;  /* 0x00000026dd267221 */ /* 0x000fe20000010100 */
[----:B------:R-:W-:Y:S01]  /*4e50*/  FFMA.FTZ R33, R27, R196, -R33 ;  /* 0x000000c41b217223 */ /* 0x000fe20000010821 */
[----:B------:R-:W-:Y:S01]  /*4e60*/  FADD.FTZ R195, R195, R32 ;  /* 0x00000020c3c37221 */ /* 0x000fe20000010000 */
[----:B------:R-:W-:Y:S01]  /*4e70*/  FMUL.FTZ R42, R26, -R39 ;  /* 0x800000271a2a7220 */ /* 0x000fe20000410000 */
[----:B------:R-:W-:Y:S01]  /*4e80*/  FMUL.FTZ R35, R17, -R37 ;  /* 0x8000002511237220 */ /* 0x000fe20000410000 */
[----:B------:R-:W-:Y:S01]  /*4e90*/  FADD.FTZ R194, R194, R33 ;  /* 0x00000021c2c27221 */ /* 0x000fe20000010000 */
[----:B------:R-:W-:Y:S01]  /*4ea0*/  FMUL.FTZ R32, R30, R195 ;  /* 0x000000c31e207220 */ /* 0x000fe20000410000 */
[----:B------:R-:W-:Y:S01]  /*4eb0*/  FFMA.FTZ R37, R16, R37, R34 ;  /* 0x0000002510257223 */ /* 0x000fe20000010022 */
[----:B------:R-:W-:Y:S01]  /*4ec0*/  FMUL.FTZ R40, R26, -R38 ;  /* 0x800000261a287220 */ /* 0x000fe20000410000 */
[-C--:B------:R-:W-:Y:S01]  /*4ed0*/  FMUL.FTZ R34, R30, R194.reuse ;  /* 0x000000c21e227220 */ /* 0x080fe20000410000 */
[----:B------:R-:W-:Y:S01]  /*4ee0*/  FFMA.FTZ R33, R29, R194, -R32 ;  /* 0x000000c21d217223 */ /* 0x000fe20000010820 */
[C---:B------:R-:W-:Y:S01]  /*4ef0*/  FFMA.FTZ R42, R25.reuse, R38, R42 ;  /* 0x00000026192a7223 */ /* 0x040fe2000001002a */
[----:B------:R-:W-:Y:S01]  /*4f00*/  FFMA.FTZ R39, R25, R39, -R40 ;  /* 0x0000002719277223 */ /* 0x000fe20000010828 */
[----:B------:R-:W-:Y:S01]  /*4f10*/  FFMA.FTZ R34, R29, R195, R34 ;  /* 0x000000c31d227223 */ /* 0x000fe20000010022 */
[----:B------:R-:W-:Y:S01]  /*4f20*/  FADD.FTZ R192, R192, R33 ;  /* 0x00000021c0c07221 */ /* 0x000fe20000010000 */
[----:B------:R-:W-:Y:S01]  /*4f30*/  FADD.FTZ R42, -R223, R42 ;  /* 0x0000002adf2a7221 */ /* 0x000fe20000010100 */
[----:B------:R-:W-:Y:S01]  /*4f40*/  FFMA.FTZ R36, R16, R36, -R35 ;  /* 0x0000002410247223 */ /* 0x000fe20000010823 */
[----:B------:R-:W-:Y:S01]  /*4f50*/  FADD.FTZ R193, R193, R34 ;  /* 0x00000022c1c17221 */ /* 0x000fe20000010000 */
[----:B------:R-:W-:Y:S01]  /*4f60*/  FADD.FTZ R39, R224, R39 ;  /* 0x00000027e0277221 */ /* 0x000fe20000010000 */
[C---:B------:R-:W-:Y:S01]  /*4f70*/  FMUL.FTZ R32, R160.reuse, R192 ;  /* 0x000000c0a0207220 */ /* 0x040fe20000410000 */
[C---:B------:R-:W-:Y:S01]  /*4f80*/  FMUL.FTZ R35, R23.reuse, -R42 ;  /* 0x8000002a17237220 */ /* 0x040fe20000410000 */
[----:B------:R-:W-:Y:S01]  /*4f90*/  FMUL.FTZ R33, R160, R193 ;  /* 0x000000c1a0217220 */ /* 0x000fe20000410000 */
[----:B------:R-:W-:Y:S01]  /*4fa0*/  FMUL.FTZ R41, R23, -R39 ;  /* 0x8000002717297220 */ /* 0x000fe20000410000 */
[C---:B------:R-:W-:Y:S01]  /*4fb0*/  FFMA.FTZ R32, R31.reuse, R193, R32 ;  /* 0x000000c11f207223 */ /* 0x040fe20000010020 */
[C---:B------:R-:W-:Y:S01]  /*4fc0*/  FFMA.FTZ R35, R22.reuse, R39, -R35 ;  /* 0x0000002716237223 */ /* 0x040fe20000010823 */
[----:B------:R-:W-:Y:S01]  /*4fd0*/  FFMA.FTZ R33, R31, R192, -R33 ;  /* 0x000000c01f217223 */ /* 0x000fe20000010821 */
[----:B------:R-:W-:Y:S01]  /*4fe0*/  FFMA.FTZ R42, R22, R42, R41 ;  /* 0x0000002a162a7223 */ /* 0x000fe20000010029 */
[----:B------:R-:W-:Y:S01]  /*4ff0*/  FADD.FTZ R191, R191, R32 ;  /* 0x00000020bfbf7221 */ /* 0x000fe20000010000 */
[----:B------:R-:W-:Y:S01]  /*5000*/  FADD.FTZ R35, R226, R35 ;  /* 0x00000023e2237221 */ /* 0x000fe20000010000 */
[----:B------:R-:W-:Y:S01]  /*5010*/  FADD.FTZ R190, R190, R33 ;  /* 0x00000021bebe7221 */ /* 0x000fe20000010000 */
[----:B------:R-:W-:Y:S01]  /*5020*/  FADD.FTZ R42, -R225, R42 ;  /* 0x0000002ae12a7221 */ /* 0x000fe20000010100 */
[C---:B------:R-:W-:Y:S01]  /*5030*/  FMUL.FTZ R32, R162.reuse, R191 ;  /* 0x000000bfa2207220 */ /* 0x040fe20000410000 */
[C---:B------:R-:W-:Y:S01]  /*5040*/  FMUL.FTZ R39, R21.reuse, -R35 ;  /* 0x8000002315277220 */ /* 0x040fe20000410000 */
[----:B------:R-:W-:Y:S01]  /*5050*/  FMUL.FTZ R34, R162, R190 ;  /* 0x000000bea2227220 */ /* 0x000fe20000410000 */
[----:B------:R-:W-:Y:S01]  /*5060*/  FMUL.FTZ R38, R21, -R42 ;  /* 0x8000002a15267220 */ /* 0x000fe20000410000 */
[C---:B------:R-:W-:Y:S01]  /*5070*/  FFMA.FTZ R33, R161.reuse, R190, -R32 ;  /* 0x000000bea1217223 */ /* 0x040fe20000010820 */
[C---:B------:R-:W-:Y:S01]  /*5080*/  FFMA.FTZ R39, R20.reuse, R42, R39 ;  /* 0x0000002a14277223 */ /* 0x040fe20000010027 */
[----:B------:R-:W-:Y:S01]  /*5090*/  FFMA.FTZ R34, R161, R191, R34 ;  /* 0x000000bfa1227223 */ /* 0x000fe20000010022 */
[----:B------:R-:W-:Y:S01]  /*50a0*/  FFMA.FTZ R38, R20, R35, -R38 ;  /* 0x0000002314267223 */ /* 0x000fe20000010826 */
[----:B------:R-:W-:Y:S01]  /*50b0*/  FADD.FTZ R188, R188, R33 ;  /* 0x00000021bcbc7221 */ /* 0x000fe20000010000 */
[----:B------:R-:W-:Y:S01]  /*50c0*/  FADD.FTZ R39, -R232, R39 ;  /* 0x00000027e8277221 */ /* 0x000fe20000010100 */
[----:B------:R-:W-:Y:S01]  /*50d0*/  FADD.FTZ R189, R189, R34 ;  /* 0x00000022bdbd7221 */ /* 0x000fe20000010000 */
[----:B------:R-:W-:Y:S01]  /*50e0*/  FADD.FTZ R38, R233, R38 ;  /* 0x00000026e9267221 */ /* 0x000fe20000010000 */
[C---:B------:R-:W-:Y:S01]  /*50f0*/  FMUL.FTZ R32, R164.reuse, R188 ;  /* 0x000000bca4207220 */ /* 0x040fe20000410000 */
[C---:B------:R-:W-:Y:S01]  /*5100*/  FMUL.FTZ R35, R19.reuse, -R39 ;  /* 0x8000002713237220 */ /* 0x040fe20000410000 */
[-C--:B------:R-:W-:Y:S01]  /*5110*/  FMUL.FTZ R33, R164, R189.reuse ;  /* 0x000000bda4217220 */ /* 0x080fe20000410000 */
[-C--:B------:R-:W-:Y:S01]  /*5120*/  FMUL.FTZ R34, R19, -R38.reuse ;  /* 0x8000002613227220 */ /* 0x080fe20000410000 */
        /* <DEDUP_REMOVED lines=10> */
[-C--:B------:R-:W-:Y:S01]  /*51d0*/  FMUL.FTZ R34, R166, R186.reuse ;  /* 0x000000baa6227220 */ /* 0x080fe20000410000 */
[-C--:B------:R-:W-:Y:S01]  /*51e0*/  FMUL.FTZ R35, R17, -R39.reuse ;  /* 0x8000002711237220 */ /* 0x080fe20000410000 */
[C---:B------:R-:W-:Y:S01]  /*51f0*/  FFMA.FTZ R33, R165.reuse, R186, -R32 ;  /* 0x000000baa5217223 */ /* 0x040fe20000010820 */
[C---:B------:R-:W-:Y:S01]  /*5200*/  FFMA.FTZ R32, R16.reuse, R39, R41 ;  /* 0x0000002710207223 */ /* 0x040fe20000010029 */
[----:B------:R-:W-:Y:S01]  /*5210*/  FFMA.FTZ R34, R165, R187, R34 ;  /* 0x000000bba5227223 */ /* 0x000fe20000010022 */
[----:B------:R-:W-:Y:S01]  /*5220*/  FFMA.FTZ R35, R16, R38, -R35 ;  /* 0x0000002610237223 */ /* 0x000fe20000010823 */
[----:B------:R-:W-:Y:S01]  /*5230*/  MOV R40, UR7 ;  /* 0x0000000700287c02 */ /* 0x000fe20008000f00 */
[----:B------:R-:W-:Y:S01]  /*5240*/  FADD.FTZ R39, -R237, R32 ;  /* 0x00000020ed277221 */ /* 0x000fe20000010100 */
[----:B------:R-:W-:Y:S01]  /*5250*/  FADD.FTZ R184, R184, R33 ;  /* 0x00000021b8b87221 */ /* 0x000fe20000010000 */
[----:B------:R-:W-:Y:S01]  /*5260*/  FADD.FTZ R35, R238, R35 ;  /* 0x00000023ee237221 */ /* 0x000fe20000010000 */
[----:B------:R-:W-:Y:S01]  /*5270*/  FADD.FTZ R208, R185, R34 ;  /* 0x00000022b9d07221 */ /* 0x000fe20000010000 */
[C---:B------:R-:W-:Y:S01]  /*5280*/  FMUL.FTZ R41, R15.reuse, -R39 ;  /* 0x800000270f297220 */ /* 0x040fe20000410000 */
[----:B------:R-:W-:Y:S01]  /*5290*/  LEA R185, R40, R9, 0x4 ;  /* 0x0000000928b97211 */ /* 0x000fe200078e20ff */
[C---:B------:R-:W-:Y:S01]  /*52a0*/  FMUL.FTZ R40, R168.reuse, R184 ;  /* 0x000000b8a8287220 */ /* 0x040fe20000410000 */
[----:B------:R-:W-:Y:S01]  /*52b0*/  FMUL.FTZ R38, R168, R208 ;  /* 0x000000d0a8267220 */ /* 0x000fe20000410000 */
[CC--:B------:R-:W-:Y:S01]  /*52c0*/  FFMA.FTZ R45, R14.reuse, R35.reuse, -R41 ;  /* 0x000000230e2d7223 */ /* 0x0c0fe20000010829 */
[----:B------:R-:W-:Y:S01]  /*52d0*/  FMUL.FTZ R41, R15, -R35 ;  /* 0x800000230f297220 */ /* 0x000fe20000410000 */
[----:B------:R-:W-:Y:S01]  /*52e0*/  HFMA2.MMA R33, -RZ, RZ, 0, 0 ;  /* 0x00000000ff217435 */ /* 0x000fe200000001ff */
[----:B------:R-:W-:Y:S01]  /*52f0*/  FFMA.FTZ R38, R167, R184, -R38 ;  /* 0x000000b8a7267223 */ /* 0x000fe20000010826 */
[----:B------:R-:W-:Y:S01]  /*5300*/  FMUL.FTZ R43, R15, -R36 ;  /* 0x800000240f2b7220 */ /* 0x000fe20000410000 */
[----:B------:R-:W-:Y:S01]  /*5310*/  FFMA.FTZ R42, R14, R39, R41 ;  /* 0x000000270e2a7223 */ /* 0x000fe20000010029 */
[----:B------:R-:W-:Y:S01]  /*5320*/  FFMA.FTZ R39, R167, R208, R40 ;  /* 0x000000d0a7277223 */ /* 0x000fe20000010028 */
[----:B------:R-:W-:Y:S01]  /*5330*/  FADD.FTZ R211, R211, R38 ;  /* 0x00000026d3d37221 */ /* 0x000fe20000010000 */
[----:B------:R-:W-:Y:S01]  /*5340*/  FMUL.FTZ R41, R15, -R37 ;  /* 0x800000250f297220 */ /* 0x000fe20000410000 */
[----:B------:R-:W-:Y:S01]  /*5350*/  MOV R32, 0x3f800000 ;  /* 0x3f80000000207802 */ /* 0x000fe20000000f00 */
[----:B------:R-:W-:Y:S01]  /*5360*/  FADD.FTZ R210, R210, R39 ;  /* 0x00000027d2d27221 */ /* 0x000fe20000010000 */
[----:B------:R-:W-:Y:S01]  /*5370*/  FADD.FTZ R39, -R239, R42 ;  /* 0x0000002aef277221 */ /* 0x000fe20000010100 */
[C---:B------:R-:W-:Y:S01]  /*5380*/  FMUL.FTZ R42, R172.reuse, R211 ;  /* 0x000000d3ac2a7220 */ /* 0x040fe20000410000 */
[----:B------:R-:W-:Y:S01]  /*5390*/  CS2R R34, SRZ ;  /* 0x0000000000227805 */ /* 0x000fe2000001ff00 */
[-C--:B------:R-:W-:Y:S01]  /*53a0*/  FMUL.FTZ R40, R172, R210.reuse ;  /* 0x000000d2ac287220 */ /* 0x080fe20000410000 */
[C---:B------:R-:W-:Y:S01]  /*53b0*/  FFMA.FTZ R37, R14.reuse, R37, R43 ;  /* 0x000000250e257223 */ /* 0x040fe2000001002b */
[C---:B------:R-:W-:Y:S01]  /*53c0*/  FFMA.FTZ R209, R169.reuse, R210, R42 ;  /* 0x000000d2a9d17223 */ /* 0x040fe2000001002a */
[----:B------:R-:W-:Y:S01]  /*53d0*/  FFMA.FTZ R36, R14, R36, -R41 ;  /* 0x000000240e247223 */ /* 0x000fe20000010829 */
[----:B------:R-:W-:Y:S01]  /*53e0*/  FFMA.FTZ R40, R169, R211, -R40 ;  /* 0x000000d3a9287223 */ /* 0x000fe20000010828 */
[----:B------:R-:W-:Y:S01]  /*53f0*/  FADD.FTZ R38, R240, R45 ;  /* 0x0000002df0267221 */ /* 0x000fe20000010000 */
[----:B------:R-:W-:Y:S01]  /*5400*/  FADD.FTZ R209, R212, R209 ;  /* 0x000000d1d4d17221 */ /* 0x000fe20000010000 */
[----:B------:R0:W1:Y:S01]  /*5410*/  @!P0 LDS.128 R32, [R185+0x13080] ;  /* 0x01308000b9208984 */ /* 0x0000620000000c00 */
[----:B------:R-:W-:-:S02]  /*5420*/  FADD.FTZ R213, R213, R40 ;  /* 0x00000028d5d57221 */ /* 0x000fc40000010000 */
[C---:B------:R-:W-:Y:S01]  /*5430*/  FMUL.FTZ R40, R174.reuse, R209 ;  /* 0x000000d1ae287220 */ /* 0x040fe20000410000 */
[----:B------:R0:W-:Y:S01]  /*5440*/  STS.128 [R150+0x11280], R36 ;  /* 0x0112802496007388 */ /* 0x0001e20000000c00 */
[-C--:B------:R-:W-:Y:S02]  /*5450*/  FMUL.FTZ R42, R174, R213.reuse ;  /* 0x000000d5ae2a7220 */ /* 0x080fe40000410000 */
[C---:B------:R-:W-:Y:S02]  /*5460*/  FFMA.FTZ R40, R173.reuse, R213, -R40 ;  /* 0x000000d5ad287223 */ /* 0x040fe40000010828 */
[----:B------:R-:W-:Y:S02]  /*5470*/  FFMA.FTZ R41, R173, R209, R42 ;  /* 0x000000d1ad297223 */ /* 0x000fe4000001002a */
[----:B------:R-:W-:Y:S02]  /*5480*/  FADD.FTZ R151, R151, R40 ;  /* 0x0000002897977221 */ /* 0x000fe40000010000 */
        /* <DEDUP_REMOVED lines=8> */
[----:B------:R-:W2:Y:S01]  /*5510*/  LDS.128 R44, [R212+0x11290] ;  /* 0x01129000d42c7984 */ /* 0x000ea20000000c00 */
[C---:B0----5:R-:W-:Y:S01]  /*5520*/  FMUL.FTZ R49, R37.reuse, R41 ;  /* 0x0000002925317220 */ /* 0x061fe20000410000 */
[----:B------:R-:W-:-:S03]  /*5530*/  FMUL.FTZ R48, R37, R40 ;  /* 0x0000002825307220 */ /* 0x000fc60000410000 */
[C---:B------:R-:W-:Y:S01]  /*5540*/  FFMA.FTZ R228, R36.reuse, R40, -R49 ;  /* 0x0000002824e47223 */ /* 0x040fe20000010831 */
[----:B------:R-:W-:Y:S02]  /*5550*/  FFMA.FTZ R241, R36, R41, R48 ;  /* 0x0000002924f17223 */ /* 0x000fe40000010030 */
[----:B------:R-:W0:Y:S01]  /*5560*/  LDS.128 R48, [R212+0x11280] ;  /* 0x01128000d4307984 */ /* 0x000e220000000c00 */
[C---:B--2---:R-:W-:Y:S01]  /*5570*/  FMUL.FTZ R230, R45.reuse, R228 ;  /* 0x000000e42de67220 */ /* 0x044fe20000410000 */
[----:B------:R-:W-:-:S03]  /*5580*/  FMUL.FTZ R227, R45, R241 ;  /* 0x000000f12de37220 */ /* 0x000fc60000410000 */
[C---:B------:R-:W-:Y:S01]  /*5590*/  FFMA.FTZ R241, R44.reuse, R241, R230 ;  /* 0x000000f12cf17223 */ /* 0x040fe200000100e6 */
[----:B------:R-:W-:Y:S01]  /*55a0*/  FFMA.FTZ R228, R44, R228, -R227 ;  /* 0x000000e42ce47223 */ /* 0x000fe200000108e3 */
[----:B------:R-:W-:-:S04]  /*55b0*/  FMUL.FTZ R227, R37, R42 ;  /* 0x0000002a25e37220 */ /* 0x000fc80000410000 */
[-C--:B------:R-:W-:Y:S01]  /*55c0*/  FFMA.FTZ R230, R36, R43.reuse, R227 ;  /* 0x0000002b24e67223 */ /* 0x080fe200000100e3 */
[----:B------:R-:W-:-:S03]  /*55d0*/  FMUL.FTZ R227, R37, R43 ;  /* 0x0000002b25e37220 */ /* 0x000fc60000410000 */
[----:B------:R-:W-:Y:S01]  /*55e0*/  FADD.FTZ R229, R39, R230 ;  /* 0x000000e627e57221 */ /* 0x000fe20000010000 */
[----:B------:R-:W-:-:S04]  /*55f0*/  FFMA.FTZ R227, R36, R42, -R227 ;  /* 0x0000002a24e37223 */ /* 0x000fc800000108e3 */
[----:B------:R-:W-:Y:S01]  /*5600*/  FADD.FTZ R230, R38, R227 ;  /* 0x000000e326e67221 */ /* 0x000fe20000010000 */
[----:B------:R-:W-:-:S04]  /*5610*/  FMUL.FTZ R227, R45, R229 ;  /* 0x000000e52de37220 */ /* 0x000fc80000410000 */
[-C--:B------:R-:W-:Y:S01]  /*5620*/  FFMA.FTZ R227, R44, R230.reuse, -R227 ;  /* 0x000000e62ce37223 */ /* 0x080fe200000108e3 */
[----:B------:R-:W-:-:S03]  /*5630*/  FMUL.FTZ R230, R45, R230 ;  /* 0x000000e62de67220 */ /* 0x000fc60000410000 */
[----:B------:R-:W-:Y:S01]  /*5640*/  FADD.FTZ R227, R46, R227 ;  /* 0x000000e32ee37221 */ /* 0x000fe20000010000 */
[----:B------:R-:W-:-:S04]  /*5650*/  FFMA.FTZ R230, R44, R229, R230 ;  /* 0x000000e52ce67223 */ /* 0x000fc800000100e6 */
[----:B------:R-:W-:Y:S01]  /*5660*/  FADD.FTZ R230, R47, R230 ;  /* 0x000000e62fe67221 */ /* 0x000fe20000010000 */
[----:B0-----:R-:W-:-:S04]  /*5670*/  FMUL.FTZ R229, R49, R241 ;  /* 0x000000f131e57220 */ /* 0x001fc80000410000 */
[CC--:B------:R-:W-:Y:S01]  /*5680*/  FFMA.FTZ R236, R48.reuse, R228.reuse, -R229 ;  /* 0x000000e430ec7223 */ /* 0x0c0fe200000108e5 */
[C---:B------:R-:W-:Y:S01]  /*5690*/  FMUL.FTZ R228, R49.reuse, R228 ;  /* 0x000000e431e47220 */ /* 0x040fe20000410000 */
[CC--:B------:R-:W-:Y:S01]  /*56a0*/  FMUL.FTZ R229, R49.reuse, R230.reuse ;  /* 0x000000e631e57220 */ /* 0x0c0fe20000410000 */
[----:B------:R-:W-:Y:S02]  /*56b0*/  FMUL.FTZ R49, R49, R227 ;  /* 0x000000e331317220 */ /* 0x000fe40000410000 */
[C---:B------:R-:W-:Y:S01]  /*56c0*/  FFMA.FTZ R241, R48.reuse, R241, R228 ;  /* 0x000000f130f17223 */ /* 0x040fe200000100e4 */
        /* <DEDUP_REMOVED lines=9> */
.L_x_5572:
        /* <DEDUP_REMOVED lines=13> */
.L_x_5435:
[----:B------:R-:W-:Y:S05]  /*5830*/  BSYNC B0 ;  /* 0x0000000000007941 */ /* 0x000fea0003800000 */
.L_x_5434:
[----:B------:R-:W-:Y:S01]  /*5840*/  UMOV UR42, 0xffffffff ;  /* 0xffffffff002a7882 */ /* 0x000fe20000000000 */
[----:B------:R-:W-:Y:S02]  /*5850*/  ISETP.GT.U32.AND P0, PT, R248, 0x1d, PT ;  /* 0x0000001df800780c */ /* 0x000fe40003f04070 */
[----:B------:R-:W-:Y:S11]  /*5860*/  BRA.DIV UR42, `(.L_x_5436) ;  /* 0x0000006e2a947947 */ /* 0x000ff6000b800000 */
[----:B--2---:R2:W0:Y:S04]  /*5870*/  SHFL.DOWN PT, R48, R236, 0x2, 0x1f ;  /* 0x08401f00ec307f89 */ /* 0x00442800000e0000 */
[----:B---3--:R2:W3:Y:S04]  /*5880*/  SHFL.DOWN PT, R51, R241, 0x2, 0x1f ;  /* 0x08401f00f1337f89 */ /* 0x0084e800000e0000 */
[----:B----4-:R2:W4:Y:S04]  /*5890*/  SHFL.DOWN PT, R227, R242, 0x2, 0x1f ;  /* 0x08401f00f2e37f89 */ /* 0x01052800000e0000 */
[----:B------:R2:W0:Y:S02]  /*58a0*/  SHFL.DOWN PT, R252, R243, 0x2, 0x1f ;  /* 0x08401f00f3fc7f89 */ /* 0x00042400000e0000 */
.L_x_5578:
[----:B------:R-:W-:Y:S04]  /*58b0*/  BSSY B0, `(.L_x_5437) ;  /* 0x000000d000007945 */ /* 0x000fe80003800000 */
[----:B------:R-:W-:Y:S05]  /*58c0*/  @P0 BRA `(.L_x_5438) ;  /* 0x00000000002c0947 */ /* 0x000fea0003800000 */
[C---:B0-----:R-:W-:Y:S01]  /*58d0*/  FMUL.FTZ R49, R241.reuse, R252 ;  /* 0x000000fcf1317220 */ /* 0x041fe20000410000 */
[----:B------:R-:W-:-:S03]  /*58e0*/  FMUL.FTZ R50, R241, R48 ;  /* 0x00000030f1327220 */ /* 0x000fc60000410000 */
[-C--:B----4-:R-:W-:Y:S01]  /*58f0*/  FFMA.FTZ R49, R236, R227.reuse, -R49 ;  /* 0x000000e3ec317223 */ /* 0x090fe20000010831 */
[----:B------:R-:W-:-:S03]  /*5900*/  FMUL.FTZ R227, R241, R227 ;  /* 0x000000e3f1e37220 */ /* 0x000fc60000410000 */
[----:B--2---:R-:W-:Y:S01]  /*5910*/  FADD.FTZ R242, R242, R49 ;  /* 0x00000031f2f27221 */ /* 0x004fe20000010000 */
[C---:B------:R-:W-:Y:S01]  /*5920*/  FFMA.FTZ R252, R236.reuse, R252, R227 ;  /* 0x000000fcecfc7223 */ /* 0x040fe200000100e3 */
[-C--:B---3--:R-:W-:Y:S01]  /*5930*/  FMUL.FTZ R227, R241, R51.reuse ;  /* 0x00000033f1e37220 */ /* 0x088fe20000410000 */
[C---:B------:R-:W-:Y:S02]  /*5940*/  FFMA.FTZ R241, R236.reuse, R51, R50 ;  /* 0x00000033ecf17223 */ /* 0x040fe40000010032 */
[----:B------:R-:W-:Y:S01]  /*5950*/  FADD.FTZ R243, R243, R252 ;  /* 0x000000fcf3f37221 */ /* 0x000fe20000010000 */
[----:B------:R-:W-:-:S05]  /*5960*/  FFMA.FTZ R227, R236, R48, -R227 ;  /* 0x00000030ece37223 */ /* 0x000fca00000108e3 */
[----:B------:R-:W-:-:S07]  /*5970*/  MOV R236, R227 ;  /* 0x000000e300ec7202 */ /* 0x000fce0000000f00 */
.L_x_5438:
[----:B------:R-:W-:Y:S05]  /*5980*/  BSYNC B0 ;  /* 0x0000000000007941 */ /* 0x000fea0003800000 */
.L_x_5437:
[----:B------:R-:W-:Y:S01]  /*5990*/  UMOV UR42, 0xffffffff ;  /* 0xffffffff002a7882 */ /* 0x000fe20000000000 */
[----:B------:R-:W-:Y:S02]  /*59a0*/  ISETP.GT.U32.AND P0, PT, R248, 0x1b, PT ;  /* 0x0000001bf800780c */ /* 0x000fe40003f04070 */
[----:B------:R-:W-:Y:S11]  /*59b0*/  BRA.DIV UR42, `(.L_x_5439) ;  /* 0x0000006e2ab07947 */ /* 0x000ff6000b800000 */
[----:B0-----:R0:W0:Y:S04]  /*59c0*/  SHFL.DOWN PT, R48, R236, 0x4, 0x1f ;  /* 0x08801f00ec307f89 */ /* 0x00102800000e0000 */
[----:B---3--:R3:W0:Y:S04]  /*59d0*/  SHFL.DOWN PT, R51, R241, 0x4, 0x1f ;  /* 0x08801f00f1337f89 */ /* 0x00862800000e0000 */
[----:B----4-:R3:W4:Y:S04]  /*59e0*/  SHFL.DOWN PT, R227, R242, 0x4, 0x1f ;  /* 0x08801f00f2e37f89 */ /* 0x01072800000e0000 */
[----:B------:R3:W0:Y:S02]  /*59f0*/  SHFL.DOWN PT, R252, R243, 0x4, 0x1f ;  /* 0x08801f00f3fc7f89 */ /* 0x00062400000e0000 */
.L_x_5584:
[----:B------:R-:W-:Y:S04]  /*5a00*/  BSSY B0, `(.L_x_5440) ;  /* 0x000000d000007945 */ /* 0x000fe80003800000 */
[----:B------:R-:W-:Y:S05]  /*5a10*/  @P0 BRA `(.L_x_5441) ;  /* 0x00000000002c0947 */ /* 0x000fea0003800000 */
[C---:B0-----:R-:W-:Y:S01]  /*5a20*/  FMUL.FTZ R49, R241.reuse, R252 ;  /* 0x000000fcf1317220 */ /* 0x041fe20000410000 */
[----:B------:R-:W-:-:S03]  /*5a30*/  FMUL.FTZ R50, R241, R48 ;  /* 0x00000030f1327220 */ /* 0x000fc60000410000 */
[-C--:B----4-:R-:W-:Y:S01]  /*5a40*/  FFMA.FTZ R49, R236, R227.reuse, -R49 ;  /* 0x000000e3ec317223 */ /* 0x090fe20000010831 */
[----:B------:R-:W-:-:S03]  /*5a50*/  FMUL.FTZ R227, R241, R227 ;  /* 0x000000e3f1e37220 */ /* 0x000fc60000410000 */
[----:B--23--:R-:W-:Y:S01]  /*5a60*/  FADD.FTZ R242, R242, R49 ;  /* 0x00000031f2f27221 */ /* 0x00cfe20000010000 */
[C---:B------:R-:W-:Y:S01]  /*5a70*/  FFMA.FTZ R252, R236.reuse, R252, R227 ;  /* 0x000000fcecfc7223 */ /* 0x040fe200000100e3 */
[-C--:B------:R-:W-:Y:S01]  /*5a80*/  FMUL.FTZ R227, R241, R51.reuse ;  /* 0x00000033f1e37220 */ /* 0x080fe20000410000 */
[C---:B------:R-:W-:Y:S02]  /*5a90*/  FFMA.FTZ R241, R236.reuse, R51, R50 ;  /* 0x00000033ecf17223 */ /* 0x040fe40000010032 */
[----:B------:R-:W-:Y:S01]  /*5aa0*/  FADD.FTZ R243, R243, R252 ;  /* 0x000000fcf3f37221 */ /* 0x000fe20000010000 */
[----:B------:R-:W-:-:S05]  /*5ab0*/  FFMA.FTZ R227, R236, R48, -R227 ;  /* 0x00000030ece37223 */ /* 0x000fca00000108e3 */
[----:B------:R-:W-:-:S07]  /*5ac0*/  MOV R236, R227 ;  /* 0x000000e300ec7202 */ /* 0x000fce0000000f00 */
.L_x_5441:
[----:B------:R-:W-:Y:S05]  /*5ad0*/  BSYNC B0 ;  /* 0x0000000000007941 */ /* 0x000fea0003800000 */
.L_x_5440:
[----:B------:R-:W-:Y:S01]  /*5ae0*/  UMOV UR42, 0xffffffff ;  /* 0xffffffff002a7882 */ /* 0x000fe20000000000 */
[----:B------:R-:W-:Y:S02]  /*5af0*/  ISETP.GT.U32.AND P0, PT, R248, 0x17, PT ;  /* 0x00000017f800780c */ /* 0x000fe40003f04070 */
[----:B------:R-:W-:Y:S11]  /*5b00*/  BRA.DIV UR42, `(.L_x_5442) ;  /* 0x0000006e2acc7947 */ /* 0x000ff6000b800000 */
[----:B0-----:R0:W0:Y:S04]  /*5b10*/  SHFL.DOWN PT, R48, R236, 0x8, 0x1f ;  /* 0x09001f00ec307f89 */ /* 0x00102800000e0000 */
[----:B------:R0:W0:Y:S04]  /*5b20*/  SHFL.DOWN PT, R51, R241, 0x8, 0x1f ;  /* 0x09001f00f1337f89 */ /* 0x00002800000e0000 */
[----:B----4-:R4:W0:Y:S04]  /*5b30*/  SHFL.DOWN PT, R227, R242, 0x8, 0x1f ;  /* 0x09001f00f2e37f89 */ /* 0x01082800000e0000 */
[----:B------:R4:W0:Y:S02]  /*5b40*/  SHFL.DOWN PT, R252, R243, 0x8, 0x1f ;  /* 0x09001f00f3fc7f89 */ /* 0x00082400000e0000 */
.L_x_5590:
[----:B------:R-:W-:Y:S04]  /*5b50*/  BSSY B0, `(.L_x_5443) ;  /* 0x000000d000007945 */ /* 0x000fe80003800000 */
[----:B------:R-:W-:Y:S05]  /*5b60*/  @P0 BRA `(.L_x_5444) ;  /* 0x00000000002c0947 */ /* 0x000fea0003800000 */
[C---:B0-----:R-:W-:Y:S01]  /*5b70*/  FMUL.FTZ R49, R241.reuse, R252 ;  /* 0x000000fcf1317220 */ /* 0x041fe20000410000 */
[----:B------:R-:W-:-:S03]  /*5b80*/  FMUL.FTZ R50, R241, R48 ;  /* 0x00000030f1327220 */ /* 0x000fc60000410000 */
[-C--:B------:R-:W-:Y:S01]  /*5b90*/  FFMA.FTZ R49, R236, R227.reuse, -R49 ;  /* 0x000000e3ec317223 */ /* 0x080fe20000010831 */
[----:B------:R-:W-:-:S03]  /*5ba0*/  FMUL.FTZ R227, R241, R227 ;  /* 0x000000e3f1e37220 */ /* 0x000fc60000410000 */
[----:B--234-:R-:W-:Y:S01]  /*5bb0*/  FADD.FTZ R242, R242, R49 ;  /* 0x00000031f2f27221 */ /* 0x01cfe20000010000 */
[C---:B------:R-:W-:Y:S01]  /*5bc0*/  FFMA.FTZ R252, R236.reuse, R252, R227 ;  /* 0x000000fcecfc7223 */ /* 0x040fe200000100e3 */
[-C--:B------:R-:W-:Y:S01]  /*5bd0*/  FMUL.FTZ R227, R241, R51.reuse ;  /* 0x00000033f1e37220 */ /* 0x080fe20000410000 */
[C---:B------:R-:W-:Y:S02]  /*5be0*/  FFMA.FTZ R241, R236.reuse, R51, R50 ;  /* 0x00000033ecf17223 */ /* 0x040fe40000010032 */
[----:B------:R-:W-:Y:S01]  /*5bf0*/  FADD.FTZ R243, R243, R252 ;  /* 0x000000fcf3f37221 */ /* 0x000fe20000010000 */
[----:B------:R-:W-:-:S05]  /*5c00*/  FFMA.FTZ R227, R236, R48, -R227 ;  /* 0x00000030ece37223 */ /* 0x000fca00000108e3 */
[----:B------:R-:W-:-:S07]  /*5c10*/  MOV R236, R227 ;  /* 0x000000e300ec7202 */ /* 0x000fce0000000f00 */
.L_x_5444:
[----:B------:R-:W-:Y:S05]  /*5c20*/  BSYNC B0 ;  /* 0x0000000000007941 */ /* 0x000fea0003800000 */
.L_x_5443:
[----:B------:R-:W-:Y:S01]  /*5c30*/  UMOV UR42, 0xffffffff ;  /* 0xffffffff002a7882 */ /* 0x000fe20000000000 */
[----:B------:R-:W-:Y:S02]  /*5c40*/  ISETP.GT.U32.AND P0, PT, R248, 0xf, PT ;  /* 0x0000000ff800780c */ /* 0x000fe40003f04070 */
[----:B------:R-:W-:Y:S11]  /*5c50*/  BRA.DIV UR42, `(.L_x_5445) ;  /* 0x0000006e2ae87947 */ /* 0x000ff6000b800000 */
[----:B0-----:R0:W0:Y:S04]  /*5c60*/  SHFL.DOWN PT, R48, R236, 0x10, 0x1f ;  /* 0x0a001f00ec307f89 */ /* 0x00102800000e0000 */
[----:B------:R0:W0:Y:S04]  /*5c70*/  SHFL.DOWN PT, R51, R241, 0x10, 0x1f ;  /* 0x0a001f00f1337f89 */ /* 0x00002800000e0000 */
[----:B------:R0:W0:Y:S04]  /*5c80*/  SHFL.DOWN PT, R227, R242, 0x10, 0x1f ;  /* 0x0a001f00f2e37f89 */ /* 0x00002800000e0000 */
[----:B------:R0:W0:Y:S02]  /*5c90*/  SHFL.DOWN PT, R252, R243, 0x10, 0x1f ;  /* 0x0a001f00f3fc7f89 */ /* 0x00002400000e0000 */
.L_x_5596:
        /* <DEDUP_REMOVED lines=8> */
[----:B--23--:R-:W-:Y:S01]  /*5d20*/  FFMA.FTZ R241, R236, R51, R50 ;  /* 0x00000033ecf17223 */ /* 0x00cfe20000010032 */
[----:B----4-:R-:W-:Y:S01]  /*5d30*/  FADD.FTZ R242, R242, R227 ;  /* 0x000000e3f2f27221 */ /* 0x010fe20000010000 */
[----:B------:R-:W-:Y:S01]  /*5d40*/  FFMA.FTZ R49, R236, R48, -R49 ;  /* 0x00000030ec317223 */ /* 0x000fe20000010831 */
[----:B------:R-:W-:-:S04]  /*5d50*/  FADD.FTZ R243, R243, R252 ;  /* 0x000000fcf3f37221 */ /* 0x000fc80000010000 */
[----:B------:R-:W-:-:S07]  /*5d60*/  MOV R236, R49 ;  /* 0x0000003100ec7202 */ /* 0x000fce0000000f00 */
.L_x_5447:
[----:B------:R-:W-:Y:S05]  /*5d70*/  BSYNC B0 ;  /* 0x0000000000007941 */ /* 0x000fea0003800000 */
.L_x_5446:
[----:B------:R-:W-:Y:S01]  /*5d80*/  UMOV UR42, 0xffffffff ;  /* 0xffffffff002a7882 */ /* 0x000fe20000000000 */
[----:B------:R-:W-:Y:S02]  /*5d90*/  ISETP.NE.AND P0, PT, R10, 0x1f, PT ;  /* 0x0000001f0a00780c */ /* 0x000fe40003f05270 */
[----:B------:R-:W-:Y:S11]  /*5da0*/  BRA.DIV UR42, `(.L_x_5448) ;  /* 0x000000722a047947 */ /* 0x000ff6000b800000 */
[----:B0-----:R-:W0:Y:S04]  /*5db0*/  SHFL.IDX PT, R51, R241, RZ, 0x1f ;  /* 0x00001ffff1337589 */ /* 0x001e2800000e0000 */
[----:B------:R-:W5:Y:S04]  /*5dc0*/  SHFL.IDX PT, R48, R236, RZ, 0x1f ;  /* 0x00001fffec307589 */ /* 0x000f6800000e0000 */
[----:B------:R-:W4:Y:S04]  /*5dd0*/  SHFL.IDX PT, R250, R242, RZ, 0x1f ;  /* 0x00001ffff2fa7589 */ /* 0x000f2800000e0000 */
[----:B------:R-:W4:Y:S04]  /*5de0*/  SHFL.IDX PT, R251, R243, RZ, 0x1f ;  /* 0x00001ffff3fb7589 */ /* 0x000f2800000e0000 */
[----:B-1----:R-:W1:Y:S04]  /*5df0*/  SHFL.IDX PT, R227, R35, RZ, 0x1f ;  /* 0x00001fff23e37589 */ /* 0x002e6800000e0000 */
[----:B--2---:R-:W2:Y:S01]  /*5e00*/  SHFL.DOWN PT, R236, R236, 0x1, 0x1f ;  /* 0x08201f00ecec7f89 */ /* 0x004ea200000e0000 */
[----:B0-----:R-:W-:-:S03]  /*5e10*/  FMUL.FTZ R49, R35, R51 ;  /* 0x0000003323317220 */ /* 0x001fc60000410000 */
[----:B---3--:R-:W0:Y:S01]  /*5e20*/  SHFL.DOWN PT, R241, R241, 0x1, 0x1f ;  /* 0x08201f00f1f17f89 */ /* 0x008e2200000e0000 */
[C---:B------:R-:W-:Y:S01]  /*5e30*/  FMUL.FTZ R228, R34.reuse, R51 ;  /* 0x0000003322e47220 */ /* 0x040fe20000410000 */
[-C--:B-----5:R-:W-:Y:S02]  /*5e40*/  FFMA.FTZ R248, R34, R48.reuse, -R49 ;  /* 0x0000003022f87223 */ /* 0x0a0fe40000010831 */
[----:B----4-:R-:W3:Y:S01]  /*5e50*/  SHFL.DOWN PT, R242, R242, 0x1, 0x1f ;  /* 0x08201f00f2f27f89 */ /* 0x010ee200000e0000 */
[----:B------:R-:W-:-:S03]  /*5e60*/  FFMA.FTZ R249, R35, R48, R228 ;  /* 0x0000003023f97223 */ /* 0x000fc600000100e4 */
[----:B------:R-:W4:Y:S04]  /*5e70*/  SHFL.DOWN PT, R243, R243, 0x1, 0x1f ;  /* 0x08201f00f3f37f89 */ /* 0x000f2800000e0000 */
[----:B------:R-:W0:Y:S04]  /*5e80*/  SHFL.IDX PT, R252, R32, RZ, 0x1f ;  /* 0x00001fff20fc7589 */ /* 0x000e2800000e0000 */
[----:B------:R-:W0:Y:S04]  /*5e90*/  SHFL.IDX PT, R49, R33, RZ, 0x1f ;  /* 0x00001fff21317589 */ /* 0x000e2800000e0000 */
[----:B------:R5:W0:Y:S02]  /*5ea0*/  SHFL.IDX PT, R50, R34, RZ, 0x1f ;  /* 0x00001fff22327589 */ /* 0x000a2400000e0000 */
[-C--:B-----5:R-:W-:Y:S01]  /*5eb0*/  FMUL.FTZ R34, R33, R51.reuse ;  /* 0x0000003321227220 */ /* 0x0a0fe20000410000 */
[----:B-123--:R-:W-:-:S07]  /*5ec0*/  FMUL.FTZ R51, R32, R51 ;  /* 0x0000003320337220 */ /* 0x00efce0000410000 */
.L_x_5610:
[----:B------:R-:W-:Y:S01]  /*5ed0*/  BSSY B0, `(.L_x_5449) ;  /* 0x0000012000007945 */ /* 0x000fe20003800000 */
[-C--:B------:R-:W-:Y:S01]  /*5ee0*/  FFMA.FTZ R32, R32, R48.reuse, -R34 ;  /* 0x0000003020207223 */ /* 0x080fe20000010822 */
[----:B------:R-:W-:Y:S01]  /*5ef0*/  FFMA.FTZ R33, R33, R48, R51 ;  /* 0x0000003021217223 */ /* 0x000fe20000010033 */
[----:B------:R-:W-:Y:S01]  /*5f00*/  FADD.FTZ R34, R250, R248 ;  /* 0x000000f8fa227221 */ /* 0x000fe20000010000 */
[----:B------:R-:W-:Y:S01]  /*5f10*/  FADD.FTZ R35, R251, R249 ;  /* 0x000000f9fb237221 */ /* 0x000fe20000010000 */
[----:B0-----:R-:W-:Y:S02]  /*5f20*/  MOV R48, R252 ;  /* 0x000000fc00307202 */ /* 0x001fe40000000f00 */
[----:B------:R-:W-:Y:S01]  /*5f30*/  MOV R51, R227 ;  /* 0x000000e300337202 */ /* 0x000fe20000000f00 */
[----:B------:R-:W-:Y:S06]  /*5f40*/  @!P0 BRA `(.L_x_5450) ;  /* 0x0000000000288947 */ /* 0x000fec0003800000 */
        /* <DEDUP_REMOVED lines=8> */
[----:B------:R-:W-:Y:S01]  /*5fd0*/  FADD.FTZ R50, R242, R227 ;  /* 0x000000e3f2327221 */ /* 0x000fe20000010000 */
[----:B----4-:R-:W-:-:S07]  /*5fe0*/  FADD.FTZ R51, R243, R228 ;  /* 0x000000e4f3337221 */ /* 0x010fce0000010000 */
.L_x_5450:
[----:B------:R-:W-:Y:S05]  /*5ff0*/  BSYNC B0 ;  /* 0x0000000000007941 */ /* 0x000fea0003800000 */
.L_x_5449:
        /* <DEDUP_REMOVED lines=19> */
[----:B------:R-:W-:-:S03]  /*6130*/  FMUL.FTZ R38, R37, R48 ;  /* 0x0000003025267220 */ /* 0x000fc60000410000 */
        /* <DEDUP_REMOVED lines=12> */
[----:B------:R0:W-:Y:S04]  /*6200*/  STS.128 [R212+0x11290], R48 ;  /* 0x01129030d4007388 */ /* 0x0001e80000000c00 */
[----:B------:R0:W-:Y:S02]  /*6210*/  STS.128 [R212+0x11280], R44 ;  /* 0x0112802cd4007388 */ /* 0x0001e40000000c00 */
.L_x_5432:
[----:B------:R-:W-:Y:S05]  /*6220*/  WARPSYNC.ALL ;  /* 0x0000000000007948 */ /* 0x000fea0003800000 */
[C---:B------:R-:W-:Y:S01]  /*6230*/  ISETP.NE.AND P0, PT, R10.reuse, RZ, PT ;  /* 0x000000ff0a00720c */ /* 0x040fe20003f05270 */
[----:B------:R-:W-:Y:S01]  /*6240*/  BAR.SYNC.DEFER_BLOCKING 0x0 ;  /* 0x0000000000007b1d */ /* 0x000fe20000010000 */
[----:B------:R-:W-:Y:S01]  /*6250*/  IADD3 R227, R10, 0x200, RZ ;  /* 0x000002000ae37810 */ /* 0x000fe20007ffe0ff */
[----:B------:R-:W-:Y:S02]  /*6260*/  ULEA UR42, UR13, 0xfffff800, 0xb ;  /* 0xfffff8000d2a7891 */ /* 0x000fe4000f8e583f */
[----:B------:R-:W-:-:S02]  /*6270*/  USHF.R.S32.HI UR44, URZ, 0x1f, UR11 ;  /* 0x0000001f3f2c7899 */ /* 0x000fc4000801140b */
[----:B------:R-:W-:Y:S01]  /*6280*/  UIADD3 UR42, -UR42, UR55, URZ ;  /* 0x000000372a2a7290 */ /* 0x000fe2000fffe13f */
[----:B------:R-:W-:Y:S01]  /*6290*/  BSSY B0, `(.L_x_5451) ;  /* 0x00002d7000007945 */ /* 0x000fe20003800000 */
[----:B------:R-:W2:Y:S04]  /*62a0*/  LDS.64 R36, [R150+0x11288] ;  /* 0x0112880096247984 */ /* 0x000ea80000000a00 */
[----:B-1----:R1:W-:Y:S01]  /*62b0*/  @!P0 STS.128 [R185+0x13080], R32 ;  /* 0x01308020b9008388 */ /* 0x0023e20000000c00 */
[-C--:B--2---:R-:W-:Y:S01]  /*62c0*/  FMUL.FTZ R38, R36, -R149.reuse ;  /* 0x8000009524267220 */ /* 0x084fe20000410000 */
[----:B------:R-:W-:-:S03]  /*62d0*/  FMUL.FTZ R149, R37, -R149 ;  /* 0x8000009525957220 */ /* 0x000fc60000410000 */
[-C--:B------:R-:W-:Y:S01]  /*62e0*/  FFMA.FTZ R38, R37, R148.reuse, R38 ;  /* 0x0000009425267223 */ /* 0x080fe20000010026 */
[----:B------:R-:W-:Y:S01]  /*62f0*/  FFMA.FTZ R149, R36, R148, -R149 ;  /* 0x0000009424957223 */ /* 0x000fe20000010895 */
[----:B------:R-:W-:Y:S02]  /*6300*/  FMUL.FTZ R37, R131, R24 ;  /* 0x0000001883257220 */ /* 0x000fe40000410000 */
[----:B------:R-:W-:Y:S01]  /*6310*/  FADD.FTZ R145, -R145, R38 ;  /* 0x0000002691917221 */ /* 0x000fe20000010100 */
[----:B------:R-:W-:-:S03]  /*6320*/  FADD.FTZ R149, R144, R149 ;  /* 0x0000009590957221 */ /* 0x000fc60000010000 */
[C---:B------:R-:W-:Y:S01]  /*6330*/  FMUL.FTZ R36, R174.reuse, -R145 ;  /* 0x80000091ae247220 */ /* 0x040fe20000410000 */
[----:B------:R-:W-:Y:S01]  /*6340*/  FMUL.FTZ R174, R174, -R149 ;  /* 0x80000095aeae7220 */ /* 0x000fe20000410000 */
[----:B------:R-:W-:Y:S01]  /*6350*/  FMUL.FTZ R40, R149, UR47 ;  /* 0x0000002f95287c20 */ /* 0x000fe20008410000 */
[----:B------:R-:W-:Y:S01]  /*6360*/  FMUL.FTZ R39, R55, R145 ;  /* 0x0000009137277220 */ /* 0x000fe20000410000 */
[C---:B------:R-:W-:Y:S01]  /*6370*/  FFMA.FTZ R36, R173.reuse, R149, -R36 ;  /* 0x00000095ad247223 */ /* 0x040fe20000010824 */
[----:B------:R-:W-:Y:S01]  /*6380*/  FFMA.FTZ R173, R173, R145, R174 ;  /* 0x00000091adad7223 */ /* 0x000fe200000100ae */
[----:B------:R-:W-:Y:S01]  /*6390*/  FFMA.FTZ R55, R55, -R37, R152 ;  /* 0x8000002537377223 */ /* 0x000fe20000010098 */
[C---:B------:R-:W-:Y:S01]  /*63a0*/  FMUL.FTZ R38, R145.reuse, UR47 ;  /* 0x0000002f91267c20 */ /* 0x040fe20008410000 */
[----:B------:R-:W-:Y:S01]  /*63b0*/  FFMA.FTZ R40, R145, UR45, -R40 ;  /* 0x0000002d91287c23 */ /* 0x000fe20008010828 */
[C---:B------:R-:W-:Y:S01]  /*63c0*/  FMUL.FTZ R144, R24.reuse, R145 ;  /* 0x0000009118907220 */ /* 0x040fe20000410000 */
[----:B------:R-:W-:Y:S01]  /*63d0*/  FMUL.FTZ R145, R24, R149 ;  /* 0x0000009518917220 */ /* 0x000fe20000410000 */
[----:B------:R-:W-:Y:S01]  /*63e0*/  FFMA.FTZ R37, R54, -R37, R151 ;  /* 0x8000002536257223 */ /* 0x000fe20000010097 */
[----:B------:R-:W-:Y:S01]  /*63f0*/  FADD.FTZ R173, -R146, R173 ;  /* 0x000000ad92ad7221 */ /* 0x000fe20000010100 */
[C---:B-1----:R-:W-:Y:S01]  /*6400*/  FMUL.FTZ R34, R55.reuse, R144 ;  /* 0x0000009037227220 */ /* 0x042fe20000410000 */
[-C--:B------:R-:W-:Y:S01]  /*6410*/  FMUL.FTZ R33, R55, R145.reuse ;  /* 0x0000009137217220 */ /* 0x080fe20000410000 */
[----:B------:R-:W-:Y:S01]  /*6420*/  FFMA.FTZ R38, R149, UR45, R38 ;  /* 0x0000002d95267c23 */ /* 0x000fe20008010026 */
[----:B------:R-:W-:Y:S01]  /*6430*/  FADD.FTZ R147, R147, R36 ;  /* 0x0000002493937221 */ /* 0x000fe20000010000 */
[----:B----4-:R-:W-:Y:S01]  /*6440*/  FFMA.FTZ R243, R37, R145, R34 ;  /* 0x0000009125f37223 */ /* 0x010fe20000010022 */
[----:B------:R-:W-:Y:S01]  /*6450*/  FMUL.FTZ R241, R55, R40 ;  /* 0x0000002837f17220 */ /* 0x000fe20000410000 */
[----:B------:R-:W-:Y:S01]  /*6460*/  FFMA.FTZ R242, R37, R144, -R33 ;  /* 0x0000009025f27223 */ /* 0x000fe20000010821 */
[----:B------:R-:W-:Y:S01]  /*6470*/  FMUL.FTZ R34, R172, -R173 ;  /* 0x800000adac227220 */ /* 0x000fe20000410000 */
[----:B------:R-:W-:Y:S01]  /*6480*/  FMUL.FTZ R36, R130, R13 ;  /* 0x0000000d82247220 */ /* 0x000fe20000410000 */
[----:B------:R-:W-:Y:S01]  /*6490*/  FMUL.FTZ R33, R53, R173 ;  /* 0x000000ad35217220 */ /* 0x000fe20000410000 */
[-C--:B------:R-:W-:Y:S01]  /*64a0*/  FMUL.FTZ R172, R172, -R147.reuse ;  /* 0x80000093acac7220 */ /* 0x080fe20000410000 */
[----:B------:R-:W-:Y:S01]  /*64b0*/  FFMA.FTZ R241, R37, R38, R241 ;  /* 0x0000002625f17223 */ /* 0x000fe200000100f1 */
[-C--:B------:R-:W-:Y:S01]  /*64c0*/  FFMA.FTZ R35, R169, R147.reuse, -R34 ;  /* 0x00000093a9237223 */ /* 0x080fe20000010822 */
[CC--:B------:R-:W-:Y:S01]  /*64d0*/  FFMA.FTZ R37, R52.reuse, -R36.reuse, R213 ;  /* 0x8000002434257223 */ /* 0x0c0fe200000100d5 */
[----:B------:R-:W-:Y:S01]  /*64e0*/  FFMA.FTZ R33, R52, R147, R33 ;  /* 0x0000009334217223 */ /* 0x000fe20000010021 */
[----:B------:R-:W-:Y:S01]  /*64f0*/  FMUL.FTZ R34, R173, UR47 ;  /* 0x0000002fad227c20 */ /* 0x000fe20008410000 */
[----:B------:R-:W-:Y:S01]  /*6500*/  FFMA.FTZ R53, R53, -R36, R209 ;  /* 0x8000002435357223 */ /* 0x000fe200000100d1 */
[----:B------:R-:W-:Y:S01]  /*6510*/  FMUL.FTZ R52, R13, R173 ;  /* 0x000000ad0d347220 */ /* 0x000fe20000410000 */
[----:B------:R-:W-:Y:S01]  /*6520*/  FMUL.FTZ R38, R147, UR47 ;  /* 0x0000002f93267c20 */ /* 0x000fe20008410000 */
[----:B------:R-:W-:Y:S01]  /*6530*/  FMUL.FTZ R146, R13, R147 ;  /* 0x000000930d927220 */ /* 0x000fe20000410000 */
[----:B------:R-:W-:Y:S01]  /*6540*/  FFMA.FTZ R172, R169, R173, R172 ;  /* 0x000000ada9ac7223 */ /* 0x000fe200000100ac */
[----:B------:R-:W-:Y:S01]  /*6550*/  FFMA.FTZ R236, R147, UR45, R34 ;  /* 0x0000002d93ec7c23 */ /* 0x000fe20008010022 */
[----:B------:R-:W-:Y:S01]  /*6560*/  FADD.FTZ R41, R154, R35 ;  /* 0x000000239a297221 */ /* 0x000fe20000010000 */
[----:B------:R-:W-:Y:S01]  /*6570*/  FMUL.FTZ R34, R53, R52 ;  /* 0x0000003435227220 */ /* 0x000fe20000410000 */
[----:B------:R-:W-:Y:S01]  /*6580*/  FFMA.FTZ R38, R173, UR45, -R38 ;  /* 0x0000002dad267c23 */ /* 0x000fe20008010826 */
[-C--:B------:R-:W-:Y:S01]  /*6590*/  FMUL.FTZ R35, R53, R146.reuse ;  /* 0x0000009235237220 */ /* 0x080fe20000410000 */
[----:B------:R-:W-:Y:S01]  /*65a0*/  FADD.FTZ R153, -R153, R172 ;  /* 0x000000ac99997221 */ /* 0x000fe20000010100 */
[----:B------:R-:W-:Y:S01]  /*65b0*/  FFMA.FTZ R147, R37, R146, R34 ;  /* 0x0000009225937223 */ /* 0x000fe20000010022 */
[----:B------:R-:W-:Y:S01]  /*65c0*/  FMUL.FTZ R53, R53, R38 ;  /* 0x0000002635357220 */ /* 0x000fe20000410000 */
[----:B------:R-:W-:Y:S01]  /*65d0*/  FFMA.FTZ R34, R37, R52, -R35 ;  /* 0x0000003425227223 */ /* 0x000fe20000010823 */
[----:B------:R-:W-:Y:S01]  /*65e0*/  FFMA.FTZ R32, R54, R149, R39 ;  /* 0x0000009536207223 */ /* 0x000fe20000010027 */
[CC--:B------:R-:W-:Y:S01]  /*65f0*/  FMUL.FTZ R36, R168.reuse, -R153.reuse ;  /* 0x80000099a8247220 */ /* 0x0c0fe20000410000 */
[----:B------:R-:W-:Y:S01]  /*6600*/  FMUL.FTZ R35, R129, R12 ;  /* 0x0000000c81237220 */ /* 0x000fe20000410000 */
[----:B------:R-:W-:Y:S01]  /*6610*/  FMUL.FTZ R39, R59, R153 ;  /* 0x000000993b277220 */ /* 0x000fe20000410000 */
[-C--:B------:R-:W-:Y:S01]  /*6620*/  FMUL.FTZ R168, R168, -R41.reuse ;  /* 0x80000029a8a87220 */ /* 0x080fe20000410000 */
[----:B------:R-:W-:Y:S01]  /*6630*/  FFMA.FTZ R236, R37, R236, R53 ;  /* 0x000000ec25ec7223 */ /* 0x000fe20000010035 */
[----:B------:R-:W-:Y:S01]  /*6640*/  FFMA.FTZ R37, R167, R41, -R36 ;  /* 0x00000029a7257223 */ /* 0x000fe20000010824 */
[-C--:B------:R-:W-:Y:S01]  /*6650*/  FFMA.FTZ R59, R59, -R35.reuse, R210 ;  /* 0x800000233b3b7223 */ /* 0x080fe200000100d2 */
[C---:B------:R-:W-:Y:S01]  /*6660*/  FFMA.FTZ R231, R58.reuse, -R35, R211 ;  /* 0x800000233ae77223 */ /* 0x040fe200000100d3 */
[----:B------:R-:W-:Y:S01]  /*6670*/  FMUL.FTZ R38, R41, UR47 ;  /* 0x0000002f29267c20 */ /* 0x000fe20008410000 */
[----:B------:R-:W-:Y:S01]  /*6680*/  FFMA.FTZ R35, R58, R41, R39 ;  /* 0x000000293a237223 */ /* 0x000fe20000010027 */
[----:B------:R-:W-:Y:S01]  /*6690*/  FMUL.FTZ R36, R153, UR47 ;  /* 0x0000002f99247c20 */ /* 0x000fe20008410000 */
[CC--:B------:R-:W-:Y:S01]  /*66a0*/  FMUL.FTZ R58, R12.reuse, R153.reuse ;  /* 0x000000990c3a7220 */ /* 0x0c0fe20000410000 */
[----:B------:R-:W-:Y:S01]  /*66b0*/  FFMA.FTZ R168, R167, R153, R168 ;  /* 0x00000099a7a87223 */ /* 0x000fe200000100a8 */
[----:B------:R-:W-:Y:S01]  /*66c0*/  FFMA.FTZ R40, R153, UR45, -R38 ;  /* 0x0000002d99287c23 */ /* 0x000fe20008010826 */
[----:B------:R-:W-:Y:S01]  /*66d0*/  FFMA.FTZ R38, R41, UR45, R36 ;  /* 0x0000002d29267c23 */ /* 0x000fe20008010024 */
[----:B------:R-:W-:Y:S01]  /*66e0*/  FMUL.FTZ R148, R12, R41 ;  /* 0x000000290c947220 */ /* 0x000fe20000410000 */
[----:B------:R-:W-:Y:S01]  /*66f0*/  FMUL.FTZ R36, R59, R58 ;  /* 0x0000003a3b247220 */ /* 0x000fe20000410000 */
[----:B------:R-:W-:Y:S01]  /*6700*/  FADD.FTZ R168, -R155, R168 ;  /* 0x000000a89ba87221 */ /* 0x000fe20000010100 */
[----:B------:R-:W-:Y:S01]  /*6710*/  FADD.FTZ R43, R156, R37 ;  /* 0x000000259c2b7221 */ /* 0x000fe20000010000 */
[C---:B------:R-:W-:Y:S01]  /*6720*/  FMUL.FTZ R37, R59.reuse, R40 ;  /* 0x000000283b257220 */ /* 0x040fe20000410000 */
[-C--:B------:R-:W-:Y:S01]  /*6730*/  FMUL.FTZ R149, R59, R148.reuse ;  /* 0x000000943b957220 */ /* 0x080fe20000410000 */
[----:B------:R-:W-:Y:S01]  /*6740*/  FFMA.FTZ R59, R231, R148, R36 ;  /* 0x00000094e73b7223 */ /* 0x000fe20000010024 */
[----:B------:R-:W-:Y:S01]  /*6750*/  FMUL.FTZ R36, R166, -R168 ;  /* 0x800000a8a6247220 */ /* 0x000fe20000410000 */
[----:B------:R-:W-:Y:S01]  /*6760*/  FMUL.FTZ R39, R128, R11 ;  /* 0x0000000b80277220 */ /* 0x000fe20000410000 */
[----:B------:R-:W-:Y:S01]  /*6770*/  FMUL.FTZ R166, R166, -R43 ;  /* 0x8000002ba6a67220 */ /* 0x000fe20000410000 */
[----:B------:R-:W-:Y:S01]  /*6780*/  FMUL.FTZ R41, R43, UR47 ;  /* 0x0000002f2b297c20 */ /* 0x000fe20008410000 */
[C---:B------:R-:W-:Y:S01]  /*6790*/  FFMA.FTZ R149, R231.reuse, R58, -R149 ;  /* 0x0000003ae7957223 */ /* 0x040fe20000010895 */
[----:B------:R-:W-:Y:S01]  /*67a0*/  FFMA.FTZ R231, R231, R38, R37 ;  /* 0x00000026e7e77223 */ /* 0x000fe20000010025 */
[-C--:B------:R-:W-:Y:S01]  /*67b0*/  FFMA.FTZ R166, R165, R168.reuse, R166 ;  /* 0x000000a8a5a67223 */ /* 0x080fe200000100a6 */
[----:B------:R-:W-:Y:S01]  /*67c0*/  FFMA.FTZ R38, R57, -R39, R208 ;  /* 0x8000002739267223 */ /* 0x000fe200000100d0 */
[C---:B------:R-:W-:Y:S01]  /*67d0*/  FMUL.FTZ R40, R168.reuse, UR47 ;  /* 0x0000002fa8287c20 */ /* 0x040fe20008410000 */
[----:B------:R-:W-:Y:S01]  /*67e0*/  FFMA.FTZ R41, R168, UR45, -R41 ;  /* 0x0000002da8297c23 */ /* 0x000fe20008010829 */
[C---:B------:R-:W-:Y:S01]  /*67f0*/  FMUL.FTZ R150, R11.reuse, R168 ;  /* 0x000000a80b967220 */ /* 0x040fe20000410000 */
[-C--:B------:R-:W-:Y:S01]  /*6800*/  FMUL.FTZ R153, R11, R43.reuse ;  /* 0x0000002b0b997220 */ /* 0x080fe20000410000 */
[----:B------:R-:W-:Y:S01]  /*6810*/  FFMA.FTZ R37, R165, R43, -R36 ;  /* 0x0000002ba5257223 */ /* 0x000fe20000010824 */
[----:B------:R-:W-:Y:S01]  /*6820*/  FFMA.FTZ R39, R56, -R39, R184 ;  /* 0x8000002738277223 */ /* 0x000fe200000100b8 */
[----:B------:R-:W-:Y:S01]  /*6830*/  FFMA.FTZ R40, R43, UR45, R40 ;  /* 0x0000002d2b287c23 */ /* 0x000fe20008010028 */
[----:B------:R-:W-:Y:S01]  /*6840*/  FADD.FTZ R166, -R157, R166 ;  /* 0x000000a69da67221 */ /* 0x000fe20000010100 */
[C---:B------:R-:W-:Y:S01]  /*6850*/  FMUL.FTZ R41, R38.reuse, R41 ;  /* 0x0000002926297220 */ /* 0x040fe20000410000 */
[C---:B------:R-:W-:Y:S01]  /*6860*/  FMUL.FTZ R154, R38.reuse, R150 ;  /* 0x00000096269a7220 */ /* 0x040fe20000410000 */
[-C--:B------:R-:W-:Y:S01]  /*6870*/  FMUL.FTZ R155, R38, R153.reuse ;  /* 0x00000099269b7220 */ /* 0x080fe20000410000 */
[----:B0-----:R-:W-:Y:S01]  /*6880*/  FADD.FTZ R45, R158, R37 ;  /* 0x000000259e2d7221 */ /* 0x001fe20000010000 */
[----:B------:R-:W-:Y:S01]  /*6890*/  FFMA.FTZ R230, R39, R40, R41 ;  /* 0x0000002827e67223 */ /* 0x000fe20000010029 */
[CC--:B------:R-:W-:Y:S01]  /*68a0*/  FMUL.FTZ R38, R164.reuse, -R166.reuse ;  /* 0x800000a6a4267220 */ /* 0x0c0fe20000410000 */
[----:B------:R-:W-:Y:S01]  /*68b0*/  FMUL.FTZ R41, R63, R166 ;  /* 0x000000a63f297220 */ /* 0x000fe20000410000 */
[----:B------:R-:W-:Y:S01]  /*68c0*/  FADD.FTZ R37, R119, UR5 ;  /* 0x0000000577257e21 */ /* 0x000fe20008010000 */
[C---:B------:R-:W-:Y:S01]  /*68d0*/  FFMA.FTZ R154, R39.reuse, R153, R154 ;  /* 0x00000099279a7223 */ /* 0x040fe2000001009a */
[----:B------:R-:W-:Y:S01]  /*68e0*/  FFMA.FTZ R155, R39, R150, -R155 ;  /* 0x00000096279b7223 */ /* 0x000fe2000001089b */
[-C--:B------:R-:W-:Y:S01]  /*68f0*/  FFMA.FTZ R39, R163, R45.reuse, -R38 ;  /* 0x0000002da3277223 */ /* 0x080fe20000010826 */
[----:B------:R-:W-:Y:S01]  /*6900*/  FMUL.FTZ R57, R57, R168 ;  /* 0x000000a839397220 */ /* 0x000fe20000410000 */
[-C--:B------:R-:W-:Y:S01]  /*6910*/  FMUL.FTZ R164, R164, -R45.reuse ;  /* 0x8000002da4a47220 */ /* 0x080fe20000410000 */
[----:B------:R-:W-:Y:S01]  /*6920*/  FFMA.FTZ R38, R62, R45, R41 ;  /* 0x0000002d3e267223 */ /* 0x000fe20000010029 */
[----:B------:R-:W-:Y:S01]  /*6930*/  FMUL.FTZ R40, R135, R37 ;  /* 0x0000002587287220 */ /* 0x000fe20000410000 */
[----:B------:R-:W-:Y:S01]  /*6940*/  FMUL.FTZ R41, R45, UR47 ;  /* 0x0000002f2d297c20 */ /* 0x000fe20008410000 */
[----:B------:R-:W-:Y:S01]  /*6950*/  FADD.FTZ R47, R214, R39 ;  /* 0x00000027d62f7221 */ /* 0x000fe20000010000 */
[----:B------:R-:W-:Y:S01]  /*6960*/  FFMA.FTZ R36, R56, R43, R57 ;  /* 0x0000002b38247223 */ /* 0x000fe20000010039 */
[----:B------:R-:W-:Y:S01]  /*6970*/  FFMA.FTZ R164, R163, R166, R164 ;  /* 0x000000a6a3a47223 */ /* 0x000fe200000100a4 */
[----:B------:R-:W-:Y:S01]  /*6980*/  FADD.FTZ R39, R118, UR5 ;  /* 0x0000000576277e21 */ /* 0x000fe20008010000 */
[-C--:B------:R-:W-:Y:S01]  /*6990*/  FFMA.FTZ R43, R63, -R40.reuse, R187 ;  /* 0x800000283f2b7223 */ /* 0x080fe200000100bb */
[----:B------:R-:W-:Y:S01]  /*69a0*/  FFMA.FTZ R46, R166, UR45, -R41 ;  /* 0x0000002da62e7c23 */ /* 0x000fe20008010829 */
[----:B------:R-:W-:Y:S01]  /*69b0*/  FFMA.FTZ R229, R62, -R40, R186 ;  /* 0x800000283ee57223 */ /* 0x000fe200000100ba */
[C---:B------:R-:W-:Y:S01]  /*69c0*/  FMUL.FTZ R63, R37.reuse, R166 ;  /* 0x000000a6253f7220 */ /* 0x040fe20000410000 */
[----:B------:R-:W-:Y:S01]  /*69d0*/  FMUL.FTZ R156, R37, R45 ;  /* 0x0000002d259c7220 */ /* 0x000fe20000410000 */
[----:B------:R-:W-:Y:S01]  /*69e0*/  FMUL.FTZ R40, R166, UR47 ;  /* 0x0000002fa6287c20 */ /* 0x000fe20008410000 */
[----:B------:R-:W-:Y:S01]  /*69f0*/  FADD.FTZ R164, -R159, R164 ;  /* 0x000000a49fa47221 */ /* 0x000fe20000010100 */
[----:B------:R-:W-:Y:S01]  /*6a00*/  FMUL.FTZ R42, R134, R39 ;  /* 0x00000027862a7220 */ /* 0x000fe20000410000 */
[C---:B------:R-:W-:Y:S01]  /*6a10*/  FMUL.FTZ R41, R43.reuse, R46 ;  /* 0x0000002e2b297220 */ /* 0x040fe20000410000 */
[C---:B------:R-:W-:Y:S01]  /*6a20*/  FMUL.FTZ R62, R43.reuse, R63 ;  /* 0x0000003f2b3e7220 */ /* 0x040fe20000410000 */
[----:B------:R-:W-:Y:S01]  /*6a30*/  FMUL.FTZ R46, R43, R156 ;  /* 0x0000009c2b2e7220 */ /* 0x000fe20000410000 */
[----:B------:R-:W-:Y:S01]  /*6a40*/  FFMA.FTZ R44, R45, UR45, R40 ;  /* 0x0000002d2d2c7c23 */ /* 0x000fe20008010028 */
[C---:B------:R-:W-:Y:S01]  /*6a50*/  FMUL.FTZ R40, R162.reuse, -R164 ;  /* 0x800000a4a2287220 */ /* 0x040fe20000410000 */
[C---:B------:R-:W-:Y:S01]  /*6a60*/  FFMA.FTZ R43, R61.reuse, -R42, R189 ;  /* 0x8000002a3d2b7223 */ /* 0x040fe200000100bd */
[----:B------:R-:W-:Y:S01]  /*6a70*/  FMUL.FTZ R162, R162, -R47 ;  /* 0x8000002fa2a27220 */ /* 0x000fe20000410000 */
[----:B------:R-:W-:Y:S01]  /*6a80*/  FMUL.FTZ R61, R61, R164 ;  /* 0x000000a43d3d7220 */ /* 0x000fe20000410000 */
[C---:B------:R-:W-:Y:S01]  /*6a90*/  FFMA.FTZ R62, R229.reuse, R156, R62 ;  /* 0x0000009ce53e7223 */ /* 0x040fe2000001003e */
[C---:B------:R-:W-:Y:S01]  /*6aa0*/  FFMA.FTZ R157, R229.reuse, R63, -R46 ;  /* 0x0000003fe59d7223 */ /* 0x040fe2000001082e */
[----:B------:R-:W-:Y:S01]  /*6ab0*/  FFMA.FTZ R229, R229, R44, R41 ;  /* 0x0000002ce5e57223 */ /* 0x000fe20000010029 */
[-C--:B------:R-:W-:Y:S01]  /*6ac0*/  FFMA.FTZ R41, R161, R47.reuse, -R40 ;  /* 0x0000002fa1297223 */ /* 0x080fe20000010828 */
[----:B------:R-:W-:Y:S01]  /*6ad0*/  FMUL.FTZ R45, R47, UR47 ;  /* 0x0000002f2f2d7c20 */ /* 0x000fe20008410000 */
[----:B------:R-:W-:Y:S01]  /*6ae0*/  FFMA.FTZ R162, R161, R164, R162 ;  /* 0x000000a4a1a27223 */ /* 0x000fe200000100a2 */
[----:B------:R-:W-:Y:S01]  /*6af0*/  FFMA.FTZ R42, R60, -R42, R188 ;  /* 0x8000002a3c2a7223 */ /* 0x000fe200000100bc */
[----:B------:R-:W-:Y:S01]  /*6b00*/  FMUL.FTZ R44, R164, UR47 ;  /* 0x0000002fa42c7c20 */ /* 0x000fe20008410000 */
[-C--:B------:R-:W-:Y:S01]  /*6b10*/  FFMA.FTZ R40, R60, R47.reuse, R61 ;  /* 0x0000002f3c287223 */ /* 0x080fe2000001003d */
[----:B------:R-:W-:Y:S01]  /*6b20*/  FMUL.FTZ R60, R39, R164 ;  /* 0x000000a4273c7220 */ /* 0x000fe20000410000 */
[----:B------:R-:W-:Y:S01]  /*6b30*/  FFMA.FTZ R46, R164, UR45, -R45 ;  /* 0x0000002da42e7c23 */ /* 0x000fe2000801082d */
[----:B------:R-:W-:Y:S01]  /*6b40*/  FFMA.FTZ R45, R47, UR45, R44 ;  /* 0x0000002d2f2d7c23 */ /* 0x000fe2000801002c */
[----:B------:R-:W-:Y:S01]  /*6b50*/  FMUL.FTZ R61, R39, R47 ;  /* 0x0000002f273d7220 */ /* 0x000fe20000410000 */
[----:B------:R-:W-:Y:S01]  /*6b60*/  FADD.FTZ R162, -R215, R162 ;  /* 0x000000a2d7a27221 */ /* 0x000fe20000010100 */
[----:B-----5:R-:W-:Y:S01]  /*6b70*/  FADD.FTZ R51, R216, R41 ;  /* 0x00000029d8337221 */ /* 0x020fe20000010000 */
[C---:B------:R-:W-:Y:S01]  /*6b80*/  FMUL.FTZ R47, R43.reuse, R60 ;  /* 0x0000003c2b2f7220 */ /* 0x040fe20000410000 */
[CC--:B------:R-:W-:Y:S01]  /*6b90*/  FMUL.FTZ R159, R43.reuse, R61.reuse ;  /* 0x0000003d2b9f7220 */ /* 0x0c0fe20000410000 */
[----:B------:R-:W-:Y:S01]  /*6ba0*/  FMUL.FTZ R44, R160, -R162 ;  /* 0x800000a2a02c7220 */ /* 0x000fe20000410000 */
[----:B------:R-:W-:Y:S01]  /*6bb0*/  FMUL.FTZ R46, R43, R46 ;  /* 0x0000002e2b2e7220 */ /* 0x000fe20000410000 */
[----:B------:R-:W-:Y:S01]  /*6bc0*/  FFMA.FTZ R158, R42, R61, R47 ;  /* 0x0000003d2a9e7223 */ /* 0x000fe2000001002f */
[----:B------:R-:W-:Y:S01]  /*6bd0*/  FMUL.FTZ R160, R160, -R51 ;  /* 0x80000033a0a07220 */ /* 0x000fe20000410000 */
[----:B------:R-:W-:Y:S01]  /*6be0*/  FADD.FTZ R41, R117, UR5 ;  /* 0x0000000575297e21 */ /* 0x000fe20008010000 */
[----:B------:R-:W-:Y:S01]  /*6bf0*/  FMUL.FTZ R47, R67, R162 ;  /* 0x000000a2432f7220 */ /* 0x000fe20000410000 */
[C---:B------:R-:W-:Y:S01]  /*6c00*/  FFMA.FTZ R159, R42.reuse, R60, -R159 ;  /* 0x0000003c2a9f7223 */ /* 0x040fe2000001089f */
[----:B------:R-:W-:Y:S01]  /*6c10*/  FFMA.FTZ R42, R42, R45, R46 ;  /* 0x0000002d2a2a7223 */ /* 0x000fe2000001002e */
[C---:B------:R-:W-:Y:S01]  /*6c20*/  FFMA.FTZ R43, R31.reuse, R51, -R44 ;  /* 0x000000331f2b7223 */ /* 0x040fe2000001082c */
[-C--:B------:R-:W-:Y:S01]  /*6c30*/  FFMA.FTZ R160, R31, R162.reuse, R160 ;  /* 0x000000a21fa07223 */ /* 0x080fe200000100a0 */
[----:B------:R-:W-:Y:S01]  /*6c40*/  FMUL.FTZ R45, R133, R41 ;  /* 0x00000029852d7220 */ /* 0x000fe20000410000 */
[----:B------:R-:W-:Y:S01]  /*6c50*/  FFMA.FTZ R31, R66, R51, R47 ;  /* 0x00000033421f7223 */ /* 0x000fe2000001002f */
[----:B------:R-:W-:Y:S01]  /*6c60*/  FMUL.FTZ R47, R51, UR47 ;  /* 0x0000002f332f7c20 */ /* 0x000fe20008410000 */
[----:B------:R-:W-:Y:S01]  /*6c70*/  FADD.FTZ R54, -R217, R160 ;  /* 0x000000a0d9367221 */ /* 0x000fe20000010100 */
[----:B------:R-:W-:Y:S01]  /*6c80*/  FFMA.FTZ R44, R67, -R45, R191 ;  /* 0x8000002d432c7223 */ /* 0x000fe200000100bf */
[C---:B------:R-:W-:Y:S01]  /*6c90*/  FMUL.FTZ R46, R162.reuse, UR47 ;  /* 0x0000002fa22e7c20 */ /* 0x040fe20008410000 */
[----:B------:R-:W-:Y:S01]  /*6ca0*/  FFMA.FTZ R49, R162, UR45, -R47 ;  /* 0x0000002da2317c23 */ /* 0x000fe2000801082f */
[C---:B------:R-:W-:Y:S01]  /*6cb0*/  FMUL.FTZ R67, R41.reuse, R162 ;  /* 0x000000a229437220 */ /* 0x040fe20000410000 */
[----:B------:R-:W-:Y:S01]  /*6cc0*/  FMUL.FTZ R160, R41, R51 ;  /* 0x0000003329a07220 */ /* 0x000fe20000410000 */
[----:B------:R-:W-:Y:S01]  /*6cd0*/  FADD.FTZ R218, R218, R43 ;  /* 0x0000002bdada7221 */ /* 0x000fe20000010000 */
[----:B------:R-:W-:Y:S01]  /*6ce0*/  FFMA.FTZ R45, R66, -R45, R190 ;  /* 0x8000002d422d7223 */ /* 0x000fe200000100be */
[----:B------:R-:W-:Y:S01]  /*6cf0*/  FFMA.FTZ R48, R51, UR45, R46 ;  /* 0x0000002d33307c23 */ /* 0x000fe2000801002e */
[C---:B------:R-:W-:Y:S01]  /*6d00*/  FMUL.FTZ R66, R44.reuse, R67 ;  /* 0x000000432c427220 */ /* 0x040fe20000410000 */
[C---:B------:R-:W-:Y:S01]  /*6d10*/  FMUL.FTZ R49, R44.reuse, R49 ;  /* 0x000000312c317220 */ /* 0x040fe20000410000 */
[----:B------:R-:W-:Y:S01]  /*6d20*/  FMUL.FTZ R50, R44, R160 ;  /* 0x000000a02c327220 */ /* 0x000fe20000410000 */
[C---:B------:R-:W-:Y:S01]  /*6d30*/  FMUL.FTZ R44, R30.reuse, -R54 ;  /* 0x800000361e2c7220 */ /* 0x040fe20000410000 */
[----:B------:R-:W-:Y:S01]  /*6d40*/  FMUL.FTZ R46, R30, -R218 ;  /* 0x800000da1e2e7220 */ /* 0x000fe20000410000 */
[----:B------:R-:W-:Y:S01]  /*6d50*/  FADD.FTZ R43, R116, UR5 ;  /* 0x00000005742b7e21 */ /* 0x000fe20008010000 */
[C---:B------:R-:W-:Y:S01]  /*6d60*/  FFMA.FTZ R66, R45.reuse, R160, R66 ;  /* 0x000000a02d427223 */ /* 0x040fe20000010042 */
[C---:B------:R-:W-:Y:S01]  /*6d70*/  FFMA.FTZ R161, R45.reuse, R67, -R50 ;  /* 0x000000432da17223 */ /* 0x040fe20000010832 */
[----:B------:R-:W-:Y:S01]  /*6d80*/  FFMA.FTZ R30, R45, R48, R49 ;  /* 0x000000302d1e7223 */ /* 0x000fe20000010031 */
[C---:B------:R-:W-:Y:S01]  /*6d90*/  FFMA.FTZ R45, R29.reuse, R218, -R44 ;  /* 0x000000da1d2d7223 */ /* 0x040fe2000001082c */
[-C--:B------:R-:W-:Y:S01]  /*6da0*/  FFMA.FTZ R46, R29, R54.reuse, R46 ;  /* 0x000000361d2e7223 */ /* 0x080fe2000001002e */
[----:B------:R-:W-:Y:S01]  /*6db0*/  FMUL.FTZ R47, R132, R43 ;  /* 0x0000002b842f7220 */ /* 0x000fe20000410000 */
[----:B------:R-:W-:Y:S01]  /*6dc0*/  FMUL.FTZ R29, R65, R54 ;  /* 0x00000036411d7220 */ /* 0x000fe20000410000 */
[----:B------:R-:W-:Y:S01]  /*6dd0*/  FMUL.FTZ R49, R218, UR47 ;  /* 0x0000002fda317c20 */ /* 0x000fe20008410000 */
[----:B------:R-:W-:Y:S01]  /*6de0*/  FADD.FTZ R219, -R219, R46 ;  /* 0x0000002edbdb7221 */ /* 0x000fe20000010100 */
[-C--:B------:R-:W-:Y:S01]  /*6df0*/  FFMA.FTZ R48, R65, -R47.reuse, R193 ;  /* 0x8000002f41307223 */ /* 0x080fe200000100c1 */
[C---:B------:R-:W-:Y:S01]  /*6e00*/  FFMA.FTZ R44, R64.reuse, -R47, R192 ;  /* 0x8000002f402c7223 */ /* 0x040fe200000100c0 */
[----:B------:R-:W-:Y:S01]  /*6e10*/  FFMA.FTZ R29, R64, R218, R29 ;  /* 0x000000da401d7223 */ /* 0x000fe2000001001d */
[C---:B------:R-:W-:Y:S01]  /*6e20*/  FMUL.FTZ R65, R43.reuse, R54 ;  /* 0x000000362b417220 */ /* 0x040fe20000410000 */
[----:B------:R-:W-:Y:S01]  /*6e30*/  FMUL.FTZ R64, R43, R218 ;  /* 0x000000da2b407220 */ /* 0x000fe20000410000 */
[C---:B------:R-:W-:Y:S01]  /*6e40*/  FMUL.FTZ R47, R54.reuse, UR47 ;  /* 0x0000002f362f7c20 */ /* 0x040fe20008410000 */
[----:B------:R-:W-:Y:S01]  /*6e50*/  FFMA.FTZ R49, R54, UR45, -R49 ;  /* 0x0000002d36317c23 */ /* 0x000fe20008010831 */
[C---:B------:R-:W-:Y:S01]  /*6e60*/  FMUL.FTZ R51, R48.reuse, R65 ;  /* 0x0000004130337220 */ /* 0x040fe20000410000 */
[-C--:B------:R-:W-:Y:S01]  /*6e70*/  FMUL.FTZ R46, R48, R64.reuse ;  /* 0x00000040302e7220 */ /* 0x080fe20000410000 */
[----:B------:R-:W-:Y:S01]  /*6e80*/  FFMA.FTZ R47, R218, UR45, R47 ;  /* 0x0000002dda2f7c23 */ /* 0x000fe2000801002f */
[----:B------:R-:W-:Y:S01]  /*6e90*/  FADD.FTZ R53, R220, R45 ;  /* 0x0000002ddc357221 */ /* 0x000fe20000010000 */
[----:B------:R-:W-:Y:S01]  /*6ea0*/  FMUL.FTZ R48, R48, R49 ;  /* 0x0000003130307220 */ /* 0x000fe20000410000 */
[----:B------:R-:W-:Y:S01]  /*6eb0*/  FADD.FTZ R45, R123, UR5 ;  /* 0x000000057b2d7e21 */ /* 0x000fe20008010000 */
[C---:B------:R-:W-:Y:S01]  /*6ec0*/  FFMA.FTZ R162, R44.reuse, R64, R51 ;  /* 0x000000402ca27223 */ /* 0x040fe20000010033 */
[C---:B------:R-:W-:Y:S01]  /*6ed0*/  FFMA.FTZ R163, R44.reuse, R65, -R46 ;  /* 0x000000412ca37223 */ /* 0x040fe2000001082e */
[----:B------:R-:W-:Y:S01]  /*6ee0*/  FFMA.FTZ R44, R44, R47, R48 ;  /* 0x0000002f2c2c7223 */ /* 0x000fe20000010030 */
[----:B------:R-:W-:Y:S01]  /*6ef0*/  FMUL.FTZ R48, R139, R45 ;  /* 0x0000002d8b307220 */ /* 0x000fe20000410000 */
[CC--:B------:R-:W-:Y:S01]  /*6f00*/  FMUL.FTZ R46, R28.reuse, -R219.reuse ;  /* 0x800000db1c2e7220 */ /* 0x0c0fe20000410000 */
[C---:B------:R-:W-:Y:S01]  /*6f10*/  FMUL.FTZ R49, R71.reuse, R219 ;  /* 0x000000db47317220 */ /* 0x040fe20000410000 */
[-C--:B------:R-:W-:Y:S01]  /*6f20*/  FMUL.FTZ R28, R28, -R53.reuse ;  /* 0x800000351c1c7220 */ /* 0x080fe20000410000 */
[-C--:B------:R-:W-:Y:S01]  /*6f30*/  FFMA.FTZ R71, R71, -R48.reuse, R195 ;  /* 0x8000003047477223 */ /* 0x080fe200000100c3 */
[----:B------:R-:W-:Y:S01]  /*6f40*/  FFMA.FTZ R51, R70, -R48, R194 ;  /* 0x8000003046337223 */ /* 0x000fe200000100c2 */
[----:B------:R-:W-:Y:S01]  /*6f50*/  FMUL.FTZ R48, R53, UR47 ;  /* 0x0000002f35307c20 */ /* 0x000fe20008410000 */
[C---:B------:R-:W-:Y:S01]  /*6f60*/  FFMA.FTZ R47, R27.reuse, R53, -R46 ;  /* 0x000000351b2f7223 */ /* 0x040fe2000001082e */
[-C--:B------:R-:W-:Y:S01]  /*6f70*/  FFMA.FTZ R28, R27, R219.reuse, R28 ;  /* 0x000000db1b1c7223 */ /* 0x080fe2000001001c */
[----:B------:R-:W-:Y:S01]  /*6f80*/  FMUL.FTZ R166, R45, R219 ;  /* 0x000000db2da67220 */ /* 0x000fe20000410000 */
[C---:B------:R-:W-:Y:S01]  /*6f90*/  FFMA.FTZ R48, R219.reuse, UR45, -R48 ;  /* 0x0000002ddb307c23 */ /* 0x040fe20008010830 */
[----:B------:R-:W-:Y:S01]  /*6fa0*/  FADD.FTZ R47, R222, R47 ;  /* 0x0000002fde2f7221 */ /* 0x000fe20000010000 */
[----:B------:R-:W-:Y:S01]  /*6fb0*/  FMUL.FTZ R46, R219, UR47 ;  /* 0x0000002fdb2e7c20 */ /* 0x000fe20008410000 */
[-C--:B------:R-:W-:Y:S01]  /*6fc0*/  FMUL.FTZ R164, R45, R53.reuse ;  /* 0x000000352da47220 */ /* 0x080fe20000410000 */
[----:B------:R-:W-:Y:S01]  /*6fd0*/  FFMA.FTZ R27, R70, R53, R49 ;  /* 0x00000035461b7223 */ /* 0x000fe20000010031 */
[----:B------:R-:W-:Y:S01]  /*6fe0*/  FADD.FTZ R165, -R221, R28 ;  /* 0x0000001cdda57221 */ /* 0x000fe20000010100 */
[C---:B------:R-:W-:Y:S01]  /*6ff0*/  FMUL.FTZ R70, R71.reuse, R166 ;  /* 0x000000a647467220 */ /* 0x040fe20000410000 */
[----:B------:R-:W-:Y:S01]  /*7000*/  FMUL.FTZ R49, R71, R48 ;  /* 0x0000003047317220 */ /* 0x000fe20000410000 */
[----:B------:R-:W-:Y:S01]  /*7010*/  FFMA.FTZ R54, R53, UR45, R46 ;  /* 0x0000002d35367c23 */ /* 0x000fe2000801002e */
[-C--:B------:R-:W-:Y:S01]  /*7020*/  FMUL.FTZ R71, R71, R164.reuse ;  /* 0x000000a447477220 */ /* 0x080fe20000410000 */
[----:B------:R-:W-:Y:S01]  /*7030*/  FMUL.FTZ R48, R26, -R47 ;  /* 0x8000002f1a307220 */ /* 0x000fe20000410000 */
[----:B------:R-:W-:Y:S01]  /*7040*/  FADD.FTZ R28, R122, UR5 ;  /* 0x000000057a1c7e21 */ /* 0x000fe20008010000 */
[-C--:B------:R-:W-:Y:S01]  /*7050*/  FMUL.FTZ R46, R26, -R165.reuse ;  /* 0x800000a51a2e7220 */ /* 0x080fe20000410000 */
[C---:B------:R-:W-:Y:S01]  /*7060*/  FFMA.FTZ R70, R51.reuse, R164, R70 ;  /* 0x000000a433467223 */ /* 0x040fe20000010046 */
[C---:B------:R-:W-:Y:S01]  /*7070*/  FFMA.FTZ R71, R51.reuse, R166, -R71 ;  /* 0x000000a633477223 */ /* 0x040fe20000010847 */
[----:B------:R-:W-:Y:S01]  /*7080*/  FFMA.FTZ R26, R51, R54, R49 ;  /* 0x00000036331a7223 */ /* 0x000fe20000010031 */
[----:B------:R-:W-:Y:S01]  /*7090*/  FFMA.FTZ R48, R25, R165, R48 ;  /* 0x000000a519307223 */ /* 0x000fe20000010030 */
[----:B------:R-:W-:Y:S01]  /*70a0*/  FMUL.FTZ R50, R138, R28 ;  /* 0x0000001c8a327220 */ /* 0x000fe20000410000 */
[----:B------:R-:W-:Y:S01]  /*70b0*/  FMUL.FTZ R51, R47, UR47 ;  /* 0x0000002f2f337c20 */ /* 0x000fe20008410000 */
[----:B------:R-:W-:Y:S01]  /*70c0*/  FFMA.FTZ R49, R25, R47, -R46 ;  /* 0x0000002f19317223 */ /* 0x000fe2000001082e */
[----:B------:R-:W-:Y:S01]  /*70d0*/  FADD.FTZ R168, -R223, R48 ;  /* 0x00000030dfa87221 */ /* 0x000fe20000010100 */
[C---:B------:R-:W-:Y:S01]  /*70e0*/  FFMA.FTZ R54, R69.reuse, -R50, R197 ;  /* 0x8000003245367223 */ /* 0x040fe200000100c5 */
[-C--:B------:R-:W-:Y:S01]  /*70f0*/  FMUL.FTZ R46, R69, R165.reuse ;  /* 0x000000a5452e7220 */ /* 0x080fe20000410000 */
[C---:B------:R-:W-:Y:S01]  /*7100*/  FMUL.FTZ R56, R165.reuse, UR47 ;  /* 0x0000002fa5387c20 */ /* 0x040fe20008410000 */
[----:B------:R-:W-:Y:S01]  /*7110*/  FFMA.FTZ R53, R165, UR45, -R51 ;  /* 0x0000002da5357c23 */ /* 0x000fe20008010833 */
[C---:B------:R-:W-:Y:S01]  /*7120*/  FMUL.FTZ R165, R28.reuse, R165 ;  /* 0x000000a51ca57220 */ /* 0x040fe20000410000 */
[-C--:B------:R-:W-:Y:S01]  /*7130*/  FMUL.FTZ R69, R28, R47.reuse ;  /* 0x0000002f1c457220 */ /* 0x080fe20000410000 */
[----:B------:R-:W-:Y:S01]  /*7140*/  FADD.FTZ R172, R224, R49 ;  /* 0x00000031e0ac7221 */ /* 0x000fe20000010000 */
[----:B------:R-:W-:Y:S01]  /*7150*/  FMUL.FTZ R49, R23, -R168 ;  /* 0x800000a817317220 */ /* 0x000fe20000410000 */
[C---:B------:R-:W-:Y:S01]  /*7160*/  FFMA.FTZ R50, R68.reuse, -R50, R196 ;  /* 0x8000003244327223 */ /* 0x040fe200000100c4 */
[----:B------:R-:W-:Y:S01]  /*7170*/  FFMA.FTZ R25, R68, R47, R46 ;  /* 0x0000002f44197223 */ /* 0x000fe2000001002e */
[----:B------:R-:W-:Y:S01]  /*7180*/  FFMA.FTZ R51, R47, UR45, R56 ;  /* 0x0000002d2f337c23 */ /* 0x000fe20008010038 */
[C---:B------:R-:W-:Y:S01]  /*7190*/  FMUL.FTZ R167, R54.reuse, R165 ;  /* 0x000000a536a77220 */ /* 0x040fe20000410000 */
[C---:B------:R-:W-:Y:S01]  /*71a0*/  FMUL.FTZ R68, R54.reuse, R69 ;  /* 0x0000004536447220 */ /* 0x040fe20000410000 */
[----:B------:R-:W-:Y:S01]  /*71b0*/  FMUL.FTZ R46, R54, R53 ;  /* 0x00000035362e7220 */ /* 0x000fe20000410000 */
[-C--:B------:R-:W-:Y:S01]  /*71c0*/  FMUL.FTZ R23, R23, -R172.reuse ;  /* 0x800000ac17177220 */ /* 0x080fe20000410000 */
[----:B------:R-:W-:Y:S01]  /*71d0*/  FADD.FTZ R47, R121, UR5 ;  /* 0x00000005792f7e21 */ /* 0x000fe20008010000 */
[----:B------:R-:W-:Y:S01]  /*71e0*/  FFMA.FTZ R49, R22, R172, -R49 ;  /* 0x000000ac16317223 */ /* 0x000fe20000010831 */
[C---:B------:R-:W-:Y:S01]  /*71f0*/  FFMA.FTZ R167, R50.reuse, R69, R167 ;  /* 0x0000004532a77223 */ /* 0x040fe200000100a7 */
[C---:B------:R-:W-:Y:S01]  /*7200*/  FFMA.FTZ R68, R50.reuse, R165, -R68 ;  /* 0x000000a532447223 */ /* 0x040fe20000010844 */
[----:B------:R-:W-:Y:S01]  /*7210*/  FFMA.FTZ R46, R50, R51, R46 ;  /* 0x00000033322e7223 */ /* 0x000fe2000001002e */
[-C--:B------:R-:W-:Y:S01]  /*7220*/  FFMA.FTZ R48, R22, R168.reuse, R23 ;  /* 0x000000a816307223 */ /* 0x080fe20000010017 */
[----:B------:R-:W-:Y:S01]  /*7230*/  FMUL.FTZ R50, R137, R47 ;  /* 0x0000002f89327220 */ /* 0x000fe20000410000 */
[----:B------:R-:W-:Y:S01]  /*7240*/  FMUL.FTZ R23, R172, UR47 ;  /* 0x0000002fac177c20 */ /* 0x000fe20008410000 */
[----:B------:R-:W-:Y:S01]  /*7250*/  FADD.FTZ R226, R226, R49 ;  /* 0x00000031e2e27221 */ /* 0x000fe20000010000 */
[C---:B------:R-:W-:Y:S01]  /*7260*/  FMUL.FTZ R51, R75.reuse, R168 ;  /* 0x000000a84b337220 */ /* 0x040fe20000410000 */
[C---:B------:R-:W-:Y:S01]  /*7270*/  FMUL.FTZ R49, R168.reuse, UR47 ;  /* 0x0000002fa8317c20 */ /* 0x040fe20008410000 */
[-C--:B------:R-:W-:Y:S01]  /*7280*/  FFMA.FTZ R75, R75, -R50.reuse, R199 ;  /* 0x800000324b4b7223 */ /* 0x080fe200000100c7 */
[----:B------:R-:W-:Y:S01]  /*7290*/  FFMA.FTZ R54, R168, UR45, -R23 ;  /* 0x0000002da8367c23 */ /* 0x000fe20008010817 */
[----:B------:R-:W-:Y:S01]  /*72a0*/  FFMA.FTZ R53, R74, -R50, R198 ;  /* 0x800000324a357223 */ /* 0x000fe200000100c6 */
[----:B------:R-:W-:Y:S01]  /*72b0*/  FADD.FTZ R23, R120, UR5 ;  /* 0x0000000578177e21 */ /* 0x000fe20008010000 */
[----:B------:R-:W-:Y:S01]  /*72c0*/  FFMA.FTZ R22, R74, R172, R51 ;  /* 0x000000ac4a167223 */ /* 0x000fe20000010033 */
[----:B------:R-:W-:Y:S01]  /*72d0*/  FMUL.FTZ R168, R47, R168 ;  /* 0x000000a82fa87220 */ /* 0x000fe20000410000 */
[----:B------:R-:W-:Y:S01]  /*72e0*/  FFMA.FTZ R50, R172, UR45, R49 ;  /* 0x0000002dac327c23 */ /* 0x000fe20008010031 */
[----:B------:R-:W-:Y:S01]  /*72f0*/  FADD.FTZ R56, -R225, R48 ;  /* 0x00000030e1387221 */ /* 0x000fe20000010100 */
[----:B------:R-:W-:Y:S01]  /*7300*/  FMUL.FTZ R172, R47, R172 ;  /* 0x000000ac2fac7220 */ /* 0x000fe20000410000 */
[C---:B------:R-:W-:Y:S01]  /*7310*/  FMUL.FTZ R55, R75.reuse, R54 ;  /* 0x000000364b377220 */ /* 0x040fe20000410000 */
[----:B------:R-:W-:Y:S01]  /*7320*/  FMUL.FTZ R48, R136, R23 ;  /* 0x0000001788307220 */ /* 0x000fe20000410000 */
[C---:B------:R-:W-:Y:S01]  /*7330*/  FMUL.FTZ R74, R75.reuse, R168 ;  /* 0x000000a84b4a7220 */ /* 0x040fe20000410000 */
[----:B------:R-:W-:Y:S01]  /*7340*/  FMUL.FTZ R75, R75, R172 ;  /* 0x000000ac4b4b7220 */ /* 0x000fe20000410000 */
[C---:B------:R-:W-:Y:S01]  /*7350*/  FMUL.FTZ R49, R21.reuse, -R56 ;  /* 0x8000003815317220 */ /* 0x040fe20000410000 */
[----:B------:R-:W-:Y:S01]  /*7360*/  FMUL.FTZ R51, R21, -R226 ;  /* 0x800000e215337220 */ /* 0x000fe20000410000 */
[----:B------:R-:W-:Y:S01]  /*7370*/  FFMA.FTZ R21, R53, R50, R55 ;  /* 0x0000003235157223 */ /* 0x000fe20000010037 */
[C---:B------:R-:W-:Y:S01]  /*7380*/  FFMA.FTZ R50, R73.reuse, -R48, R201 ;  /* 0x8000003049327223 */ /* 0x040fe200000100c9 */
[----:B------:R-:W-:Y:S01]  /*7390*/  FMUL.FTZ R73, R73, R56 ;  /* 0x0000003849497220 */ /* 0x000fe20000410000 */
[C---:B------:R-:W-:Y:S01]  /*73a0*/  FFMA.FTZ R74, R53.reuse, R172, R74 ;  /* 0x000000ac354a7223 */ /* 0x040fe2000001004a */
[----:B------:R-:W-:Y:S01]  /*73b0*/  FFMA.FTZ R75, R53, R168, -R75 ;  /* 0x000000a8354b7223 */ /* 0x000fe2000001084b */
[----:B------:R-:W-:Y:S01]  /*73c0*/  FMUL.FTZ R53, R226, UR47 ;  /* 0x0000002fe2357c20 */ /* 0x000fe20008410000 */
[C---:B------:R-:W-:Y:S01]  /*73d0*/  FFMA.FTZ R174, R20.reuse, R226, -R49 ;  /* 0x000000e214ae7223 */ /* 0x040fe20000010831 */
[----:B------:R-:W-:Y:S01]  /*73e0*/  FFMA.FTZ R51, R20, R56, R51 ;  /* 0x0000003814337223 */ /* 0x000fe20000010033 */
[----:B------:R-:W-:Y:S01]  /*73f0*/  FFMA.FTZ R20, R72, R226, R73 ;  /* 0x000000e248147223 */ /* 0x000fe20000010049 */
[C---:B------:R-:W-:Y:S01]  /*7400*/  FMUL.FTZ R169, R23.reuse, R56 ;  /* 0x0000003817a97220 */ /* 0x040fe20000410000 */
[----:B------:R-:W-:Y:S01]  /*7410*/  FMUL.FTZ R73, R23, R226 ;  /* 0x000000e217497220 */ /* 0x000fe20000410000 */
[C---:B------:R-:W-:Y:S01]  /*7420*/  FMUL.FTZ R49, R56.reuse, UR47 ;  /* 0x0000002f38317c20 */ /* 0x040fe20008410000 */
[----:B------:R-:W-:Y:S01]  /*7430*/  FFMA.FTZ R55, R56, UR45, -R53 ;  /* 0x0000002d38377c23 */ /* 0x000fe20008010835 */
[----:B------:R-:W-:Y:S01]  /*7440*/  FFMA.FTZ R48, R72, -R48, R200 ;  /* 0x8000003048307223 */ /* 0x000fe200000100c8 */
[----:B------:R-:W-:Y:S01]  /*7450*/  FADD.FTZ R232, -R232, R51 ;  /* 0x00000033e8e87221 */ /* 0x000fe20000010100 */
[C---:B------:R-:W-:Y:S01]  /*7460*/  FMUL.FTZ R173, R50.reuse, R169 ;  /* 0x000000a932ad7220 */ /* 0x040fe20000410000 */
[----:B------:R-:W-:Y:S01]  /*7470*/  FMUL.FTZ R72, R50, R73 ;  /* 0x0000004932487220 */ /* 0x000fe20000410000 */
[----:B------:R-:W-:Y:S01]  /*7480*/  FFMA.FTZ R53, R226, UR45, R49 ;  /* 0x0000002de2357c23 */ /* 0x000fe20008010031 */
[----:B------:R-:W-:Y:S01]  /*7490*/  FADD.FTZ R174, R233, R174 ;  /* 0x000000aee9ae7221 */ /* 0x000fe20000010000 */
[----:B------:R-:W-:Y:S01]  /*74a0*/  FMUL.FTZ R50, R50, R55 ;  /* 0x0000003732327220 */ /* 0x000fe20000410000 */
[----:B------:R-:W-:Y:S01]  /*74b0*/  FADD.FTZ R49, R127, UR5 ;  /* 0x000000057f317e21 */ /* 0x000fe20008010000 */
[C---:B------:R-:W-:Y:S01]  /*74c0*/  FFMA.FTZ R173, R48.reuse, R73, R173 ;  /* 0x0000004930ad7223 */ /* 0x040fe200000100ad */
[C---:B------:R-:W-:Y:S01]  /*74d0*/  FFMA.FTZ R72, R48.reuse, R169, -R72 ;  /* 0x000000a930487223 */ /* 0x040fe20000010848 */
[C---:B------:R-:W-:Y:S01]  /*74e0*/  FMUL.FTZ R51, R19.reuse, -R232 ;  /* 0x800000e813337220 */ /* 0x040fe20000410000 */
[----:B------:R-:W-:Y:S01]  /*74f0*/  FFMA.FTZ R48, R48, R53, R50 ;  /* 0x0000003530307223 */ /* 0x000fe20000010032 */
[----:B------:R-:W-:Y:S01]  /*7500*/  FMUL.FTZ R19, R19, -R174 ;  /* 0x800000ae13137220 */ /* 0x000fe20000410000 */
[----:B------:R-:W-:Y:S01]  /*7510*/  FMUL.FTZ R53, R143, R49 ;  /* 0x000000318f357220 */ /* 0x000fe20000410000 */
[C---:B------:R-:W-:Y:S01]  /*7520*/  FMUL.FTZ R55, R79.reuse, R232 ;  /* 0x000000e84f377220 */ /* 0x040fe20000410000 */
[C---:B------:R-:W-:Y:S01]  /*7530*/  FFMA.FTZ R50, R18.reuse, R174, -R51 ;  /* 0x000000ae12327223 */ /* 0x040fe20000010833 */
[----:B------:R-:W-:Y:S01]  /*7540*/  FFMA.FTZ R19, R18, R232, R19 ;  /* 0x000000e812137223 */ /* 0x000fe20000010013 */
[-C--:B------:R-:W-:Y:S01]  /*7550*/  FFMA.FTZ R79, R79, -R53.reuse, R202 ;  /* 0x800000354f4f7223 */ /* 0x080fe200000100ca */
[----:B------:R-:W-:Y:S01]  /*7560*/  FFMA.FTZ R57, R78, -R53, R203 ;  /* 0x800000354e397223 */ /* 0x000fe200000100cb */
[----:B------:R-:W-:Y:S01]  /*7570*/  FMUL.FTZ R53, R174, UR47 ;  /* 0x0000002fae357c20 */ /* 0x000fe20008410000 */
[----:B------:R-:W-:Y:S01]  /*7580*/  FMUL.FTZ R51, R232, UR47 ;  /* 0x0000002fe8337c20 */ /* 0x000fe20008410000 */
[----:B------:R-:W-:Y:S01]  /*7590*/  FFMA.FTZ R18, R78, R174, R55 ;  /* 0x000000ae4e127223 */ /* 0x000fe20000010037 */
[----:B------:R-:W-:Y:S01]  /*75a0*/  FADD.FTZ R234, -R234, R19 ;  /* 0x00000013eaea7221 */ /* 0x000fe20000010100 */
[----:B------:R-:W-:Y:S01]  /*75b0*/  FMUL.FTZ R78, R49, R232 ;  /* 0x000000e8314e7220 */ /* 0x000fe20000410000 */
[----:B------:R-:W-:Y:S01]  /*75c0*/  FADD.FTZ R19, R126, UR5 ;  /* 0x000000057e137e21 */ /* 0x000fe20008010000 */
[----:B------:R-:W-:Y:S01]  /*75d0*/  FFMA.FTZ R56, R232, UR45, -R53 ;  /* 0x0000002de8387c23 */ /* 0x000fe20008010835 */
[----:B------:R-:W-:Y:S01]  /*75e0*/  FFMA.FTZ R54, R174, UR45, R51 ;  /* 0x0000002dae367c23 */ /* 0x000fe20008010033 */
[----:B------:R-:W-:Y:S01]  /*75f0*/  FADD.FTZ R215, R235, R50 ;  /* 0x00000032ebd77221 */ /* 0x000fe20000010000 */
[----:B------:R-:W-:Y:S01]  /*7600*/  FMUL.FTZ R174, R49, R174 ;  /* 0x000000ae31ae7220 */ /* 0x000fe20000410000 */
[C---:B------:R-:W-:Y:S01]  /*7610*/  FMUL.FTZ R212, R79.reuse, R78 ;  /* 0x0000004e4fd47220 */ /* 0x040fe20000410000 */
[----:B------:R-:W-:Y:S01]  /*7620*/  FMUL.FTZ R50, R142, R19 ;  /* 0x000000138e327220 */ /* 0x000fe20000410000 */
[C---:B------:R-:W-:Y:S01]  /*7630*/  FMUL.FTZ R55, R79.reuse, R56 ;  /* 0x000000384f377220 */ /* 0x040fe20000410000 */
[----:B------:R-:W-:Y:S01]  /*7640*/  FMUL.FTZ R185, R79, R174 ;  /* 0x000000ae4fb97220 */ /* 0x000fe20000410000 */
[C---:B------:R-:W-:Y:S01]  /*7650*/  FMUL.FTZ R51, R17.reuse, -R234 ;  /* 0x800000ea11337220 */ /* 0x040fe20000410000 */
[-C--:B------:R-:W-:Y:S01]  /*7660*/  FMUL.FTZ R53, R17, -R215.reuse ;  /* 0x800000d711357220 */ /* 0x080fe20000410000 */
[----:B------:R-:W-:Y:S01]  /*7670*/  FFMA.FTZ R79, R57, R174, R212 ;  /* 0x000000ae394f7223 */ /* 0x000fe200000100d4 */
[-C--:B------:R-:W-:Y:S01]  /*7680*/  FFMA.FTZ R212, R77, -R50.reuse, R205 ;  /* 0x800000324dd47223 */ /* 0x080fe200000100cd */
[----:B------:R-:W-:Y:S01]  /*7690*/  FFMA.FTZ R56, R76, -R50, R204 ;  /* 0x800000324c387223 */ /* 0x000fe200000100cc */
[----:B------:R-:W-:Y:S01]  /*76a0*/  FFMA.FTZ R17, R57, R54, R55 ;  /* 0x0000003639117223 */ /* 0x000fe20000010037 */
[----:B------:R-:W-:Y:S01]  /*76b0*/  FMUL.FTZ R50, R234, UR47 ;  /* 0x0000002fea327c20 */ /* 0x000fe20008410000 */
[CC--:B------:R-:W-:Y:S01]  /*76c0*/  FFMA.FTZ R51, R16.reuse, R215.reuse, -R51 ;  /* 0x000000d710337223 */ /* 0x0c0fe20000010833 */
[-C--:B------:R-:W-:Y:S01]  /*76d0*/  FFMA.FTZ R54, R16, R234.reuse, R53 ;  /* 0x000000ea10367223 */ /* 0x080fe20000010035 */
[----:B------:R-:W-:Y:S01]  /*76e0*/  FMUL.FTZ R53, R215, UR47 ;  /* 0x0000002fd7357c20 */ /* 0x000fe20008410000 */
[-C--:B------:R-:W-:Y:S01]  /*76f0*/  FMUL.FTZ R16, R77, R234.reuse ;  /* 0x000000ea4d107220 */ /* 0x080fe20000410000 */
[----:B------:R-:W-:Y:S01]  /*7700*/  FFMA.FTZ R55, R215, UR45, R50 ;  /* 0x0000002dd7377c23 */ /* 0x000fe20008010032 */
[----:B------:R-:W-:Y:S01]  /*7710*/  FADD.FTZ R50, R238, R51 ;  /* 0x00000033ee327221 */ /* 0x000fe20000010000 */
[----:B------:R-:W-:Y:S01]  /*7720*/  FFMA.FTZ R53, R234, UR45, -R53 ;  /* 0x0000002dea357c23 */ /* 0x000fe20008010835 */
[----:B------:R-:W-:Y:S01]  /*7730*/  FMUL.FTZ R77, R19, R234 ;  /* 0x000000ea134d7220 */ /* 0x000fe20000410000 */
[-C--:B------:R-:W-:Y:S01]  /*7740*/  FFMA.FTZ R16, R76, R215.reuse, R16 ;  /* 0x000000d74c107223 */ /* 0x080fe20000010010 */
[----:B------:R-:W-:Y:S01]  /*7750*/  FADD.FTZ R237, -R237, R54 ;  /* 0x00000036eded7221 */ /* 0x000fe20000010100 */
[----:B------:R-:W-:Y:S01]  /*7760*/  FMUL.FTZ R215, R19, R215 ;  /* 0x000000d713d77220 */ /* 0x000fe20000410000 */
[CC--:B------:R-:W-:Y:S01]  /*7770*/  FMUL.FTZ R54, R15.reuse, -R50.reuse ;  /* 0x800000320f367220 */ /* 0x0c0fe20000410000 */
[C---:B------:R-:W-:Y:S01]  /*7780*/  FMUL.FTZ R51, R212.reuse, R77 ;  /* 0x0000004dd4337220 */ /* 0x040fe20000410000 */
[C---:B------:R-:W-:Y:S01]  /*7790*/  FMUL.FTZ R214, R212.reuse, R53 ;  /* 0x00000035d4d67220 */ /* 0x040fe20000410000 */
[----:B------:R-:W-:Y:S01]  /*77a0*/  FMUL.FTZ R53, R15, -R237 ;  /* 0x800000ed0f357220 */ /* 0x000fe20000410000 */
[----:B------:R-:W-:Y:S01]  /*77b0*/  FMUL.FTZ R76, R212, R215 ;  /* 0x000000d7d44c7220 */ /* 0x000fe20000410000 */
[----:B------:R-:W-:Y:S01]  /*77c0*/  FADD.FTZ R15, R124, UR5 ;  /* 0x000000057c0f7e21 */ /* 0x000fe20008010000 */
[----:B------:R-:W-:Y:S01]  /*77d0*/  FFMA.FTZ R54, R14, R237, R54 ;  /* 0x000000ed0e367223 */ /* 0x000fe20000010036 */
[C---:B------:R-:W-:Y:S01]  /*77e0*/  FFMA.FTZ R212, R56.reuse, R215, R51 ;  /* 0x000000d738d47223 */ /* 0x040fe20000010033 */
[----:B------:R-:W-:Y:S01]  /*77f0*/  FFMA.FTZ R51, R56, R55, R214 ;  /* 0x0000003738337223 */ /* 0x000fe200000100d6 */
[----:B------:R-:W-:Y:S01]  /*7800*/  FFMA.FTZ R53, R14, R50, -R53 ;  /* 0x000000320e357223 */ /* 0x000fe20000010835 */
[----:B------:R-:W-:Y:S01]  /*7810*/  FFMA.FTZ R76, R56, R77, -R76 ;  /* 0x0000004d384c7223 */ /* 0x000fe2000001084c */
[----:B------:R-:W-:Y:S01]  /*7820*/  SHF.L.U32 R214, R10, 0x5, RZ ;  /* 0x000000050ad67819 */ /* 0x000fe200000006ff */
[----:B------:R-:W-:Y:S01]  /*7830*/  FMUL.FTZ R56, R140, R15 ;  /* 0x0000000f8c387220 */ /* 0x000fe20000410000 */
[----:B------:R-:W-:Y:S01]  /*7840*/  FADD.FTZ R239, -R239, R54 ;  /* 0x00000036efef7221 */ /* 0x000fe20000010100 */
[----:B------:R-:W-:Y:S01]  /*7850*/  FADD.FTZ R14, R240, R53 ;  /* 0x00000035f00e7221 */ /* 0x000fe20000010000 */
[----:B------:R-:W-:Y:S01]  /*7860*/  FFMA.FTZ R185, R57, R78, -R185 ;  /* 0x0000004e39b97223 */ /* 0x000fe200000108b9 */
[----:B------:R-:W-:Y:S01]  /*7870*/  IADD3 R53, R214, 0x1, RZ ;  /* 0x00000001d6357810 */ /* 0x000fe20007ffe0ff */
[-C--:B------:R-:W-:Y:S01]  /*7880*/  FFMA.FTZ R57, R81, -R56.reuse, R171 ;  /* 0x8000003851397223 */ /* 0x080fe200000100ab */
[----:B------:R-:W-:Y:S01]  /*7890*/  FMUL.FTZ R217, R15, R239 ;  /* 0x000000ef0fd97220 */ /* 0x000fe20000410000 */
[----:B------:R-:W-:Y:S01]  /*78a0*/  FFMA.FTZ R56, R80, -R56, R170 ;  /* 0x8000003850387223 */ /* 0x000fe200000100aa */
[----:B------:R-:W-:Y:S01]  /*78b0*/  LEA.HI.SX32 R54, R53, R214, 0x1b ;  /* 0x000000d635367211 */ /* 0x000fe200078fdaff */
[----:B------:R-:W-:Y:S01]  /*78c0*/  FMUL.FTZ R53, R15, R14 ;  /* 0x0000000e0f357220 */ /* 0x000fe20000410000 */
[CC--:B------:R-:W-:Y:S01]  /*78d0*/  FMUL.FTZ R55, R57.reuse, R217.reuse ;  /* 0x000000d939377220 */ /* 0x0c0fe20000410000 */
[----:B------:R-:W-:Y:S01]  /*78e0*/  FMUL.FTZ R220, R140, R217 ;  /* 0x000000d98cdc7220 */ /* 0x000fe20000410000 */
[-C--:B------:R-:W-:Y:S01]  /*78f0*/  LEA.HI.SX32 R232, R214, R214.reuse, 0x1b ;  /* 0x000000d6d6e87211 */ /* 0x080fe200078fdaff */
[----:B------:R-:W-:Y:S01]  /*7900*/  FMUL.FTZ R218, R50, UR47 ;  /* 0x0000002f32da7c20 */ /* 0x000fe20008410000 */
[-C--:B------:R-:W-:Y:S01]  /*7910*/  FFMA.FTZ R216, R56, R53.reuse, R55 ;  /* 0x0000003538d87223 */ /* 0x080fe20000010037 */
[----:B------:R-:W-:Y:S01]  /*7920*/  FMUL.FTZ R55, R57, R53 ;  /* 0x0000003539377220 */ /* 0x000fe20000410000 */
[----:B------:R-:W-:Y:S01]  /*7930*/  LEA R233, R54, R9, 0x2 ;  /* 0x0000000936e97211 */ /* 0x000fe200078e10ff */
[----:B------:R-:W-:Y:S01]  /*7940*/  FMUL.FTZ R219, R140, R53 ;  /* 0x000000358cdb7220 */ /* 0x000fe20000410000 */
[----:B------:R-:W-:Y:S01]  /*7950*/  LEA R232, R232, R9, 0x2 ;  /* 0x00000009e8e87211 */ /* 0x000fe200078e10ff */
[----:B------:R-:W-:Y:S01]  /*7960*/  FFMA.FTZ R217, R56, R217, -R55 ;  /* 0x000000d938d97223 */ /* 0x000fe20000010837 */
[----:B------:R-:W-:Y:S01]  /*7970*/  FADD.FTZ R55, R125, UR5 ;  /* 0x000000057d377e21 */ /* 0x000fe20008010000 */
[----:B------:R-:W-:Y:S01]  /*7980*/  IADD3 R53, R214, 0x2, RZ ;  /* 0x00000002d6357810 */ /* 0x000fe20007ffe0ff */
[----:B------:R-:W-:Y:S01]  /*7990*/  FFMA.FTZ R218, R237, UR45, -R218 ;  /* 0x0000002dedda7c23 */ /* 0x000fe200080108da */
[----:B------:R-:W-:Y:S01]  /*79a0*/  STS [R232+0x8400], R219 ;  /* 0x008400dbe8007388 */ /* 0x000fe20000000800 */
[----:B------:R-:W-:Y:S01]  /*79b0*/  FMUL.FTZ R54, R141, R55 ;  /* 0x000000378d367220 */ /* 0x000fe20000410000 */
[----:B------:R-:W-:Y:S01]  /*79c0*/  LEA.HI.SX32 R234, R53, R214, 0x1b ;  /* 0x000000d635ea7211 */ /* 0x000fe200078fdaff */
[----:B------:R-:W-:Y:S01]  /*79d0*/  FADD.FTZ R216, RZ, R216 ;  /* 0x000000d8ffd87221 */ /* 0x000fe20000010000 */
[----:B------:R0:W-:Y:S01]  /*79e0*/  STS [R233+0x8404], R220 ;  /* 0x008404dce9007388 */ /* 0x0001e20000000800 */
[-C--:B------:R-:W-:Y:S01]  /*79f0*/  FFMA.FTZ R221, R83, -R54.reuse, R207 ;  /* 0x8000003653dd7223 */ /* 0x080fe200000100cf */
[----:B------:R-:W-:Y:S01]  /*7a00*/  FFMA.FTZ R54, R82, -R54, R206 ;  /* 0x8000003652367223 */ /* 0x000fe200000100ce */
[----:B------:R-:W-:Y:S01]  /*7a10*/  FADD.FTZ R217, RZ, R217 ;  /* 0x000000d9ffd97221 */ /* 0x000fe20000010000 */
[----:B------:R-:W-:Y:S01]  /*7a20*/  LEA R234, R234, R9, 0x2 ;  /* 0x00000009eaea7211 */ /* 0x000fe200078e10ff */
[----:B------:R-:W-:Y:S01]  /*7a30*/  FMUL.FTZ R53, R221, R218 ;  /* 0x000000dadd357220 */ /* 0x000fe20000410000 */
[C---:B------:R-:W-:Y:S01]  /*7a40*/  FMUL.FTZ R218, R55.reuse, R237 ;  /* 0x000000ed37da7220 */ /* 0x040fe20000410000 */
[----:B------:R-:W-:Y:S01]  /*7a50*/  FMUL.FTZ R69, R138, R69 ;  /* 0x000000458a457220 */ /* 0x000fe20000410000 */
[----:B------:R-:W-:Y:S01]  /*7a60*/  FMUL.FTZ R65, R132, R65 ;  /* 0x0000004184417220 */ /* 0x000fe20000410000 */
[C---:B------:R-:W-:Y:S01]  /*7a70*/  FMUL.FTZ R215, R142.reuse, R215 ;  /* 0x000000d78ed77220 */ /* 0x040fe20000410000 */
[----:B0-----:R-:W-:Y:S01]  /*7a80*/  FMUL.FTZ R220, R55, R50 ;  /* 0x0000003237dc7220 */ /* 0x001fe20000410000 */
[C---:B------:R-:W-:Y:S01]  /*7a90*/  FMUL.FTZ R219, R221.reuse, R218 ;  /* 0x000000dadddb7220 */ /* 0x040fe20000410000 */
[----:B------:R-:W-:Y:S01]  /*7aa0*/  FMUL.FTZ R77, R142, R77 ;  /* 0x0000004d8e4d7220 */ /* 0x000fe20000410000 */
[----:B------:R-:W-:Y:S01]  /*7ab0*/  FMUL.FTZ R73, R136, R73 ;  /* 0x0000004988497220 */ /* 0x000fe20000410000 */
[-C--:B------:R-:W-:Y:S01]  /*7ac0*/  FMUL.FTZ R221, R221, R220.reuse ;  /* 0x000000dcdddd7220 */ /* 0x080fe20000410000 */
[-C--:B------:R-:W-:Y:S01]  /*7ad0*/  FFMA.FTZ R219, R54, R220.reuse, R219 ;  /* 0x000000dc36db7223 */ /* 0x080fe200000100db */
[C---:B------:R-:W-:Y:S01]  /*7ae0*/  FMUL.FTZ R223, R141.reuse, R220 ;  /* 0x000000dc8ddf7220 */ /* 0x040fe20000410000 */
[----:B------:R-:W-:Y:S01]  /*7af0*/  FMUL.FTZ R165, R138, R165 ;  /* 0x000000a58aa57220 */ /* 0x000fe20000410000 */
[-C--:B------:R-:W-:Y:S01]  /*7b00*/  FFMA.FTZ R220, R54, R218.reuse, -R221 ;  /* 0x000000da36dc7223 */ /* 0x080fe200000108dd */
[----:B------:R-:W-:Y:S01]  /*7b10*/  IADD3 R221, R214, 0x3, RZ ;  /* 0x00000003d6dd7810 */ /* 0x000fe20007ffe0ff */
[----:B------:R-:W-:Y:S01]  /*7b20*/  FADD.FTZ R219, R216, R219 ;  /* 0x000000dbd8db7221 */ /* 0x000fe20000010000 */
[----:B------:R-:W-:Y:S01]  /*7b30*/  FMUL.FTZ R218, R141, R218 ;  /* 0x000000da8dda7220 */ /* 0x000fe20000410000 */
[----:B------:R-:W-:Y:S01]  /*7b40*/  FADD.FTZ R217, R217, R220 ;  /* 0x000000dcd9d97221 */ /* 0x000fe20000010000 */
[----:B------:R-:W-:Y:S01]  /*7b50*/  LEA.HI.SX32 R214, R221, R214, 0x1b ;  /* 0x000000d6ddd67211 */ /* 0x000fe200078fdaff */
[----:B------:R-:W-:Y:S01]  /*7b60*/  FADD.FTZ R212, R219, R212 ;  /* 0x000000d4dbd47221 */ /* 0x000fe20000010000 */
[----:B------:R-:W-:Y:S01]  /*7b70*/  STS [R234+0x8408], R223 ;  /* 0x008408dfea007388 */ /* 0x000fe20000000800 */
[----:B------:R-:W-:Y:S01]  /*7b80*/  FMUL.FTZ R67, R133, R67 ;  /* 0x0000004385437220 */ /* 0x000fe20000410000 */
[----:B------:R-:W-:Y:S01]  /*7b90*/  LEA R235, R214, R9, 0x2 ;  /* 0x00000009d6eb7211 */ /* 0x000fe200078e10ff */
[----:B------:R-:W-:Y:S01]  /*7ba0*/  FADD.FTZ R214, R217, R76 ;  /* 0x0000004cd9d67221 */ /* 0x000fe20000010000 */
[----:B------:R-:W-:Y:S01]  /*7bb0*/  FADD.FTZ R76, R212, R79 ;  /* 0x0000004fd44c7221 */ /* 0x000fe20000010000 */
[----:B------:R-:W-:Y:S01]  /*7bc0*/  FMUL.FTZ R79, R143, R174 ;  /* 0x000000ae8f4f7220 */ /* 0x000fe20000410000 */
[----:B------:R-:W-:Y:S01]  /*7bd0*/  FMUL.FTZ R61, R134, R61 ;  /* 0x0000003d863d7220 */ /* 0x000fe20000410000 */
[----:B------:R-:W-:Y:S01]  /*7be0*/  FADD.FTZ R185, R214, R185 ;  /* 0x000000b9d6b97221 */ /* 0x000fe20000010000 */
[----:B------:R-:W-:Y:S01]  /*7bf0*/  FADD.FTZ R173, R76, R173 ;  /* 0x000000ad4cad7221 */ /* 0x000fe20000010000 */
[----:B------:R-:W-:Y:S01]  /*7c00*/  STS [R235+0x840c], R218 ;  /* 0x00840cdaeb007388 */ /* 0x000fe20000000800 */
[----:B------:R-:W-:Y:S01]  /*7c10*/  FMUL.FTZ R63, R135, R63 ;  /* 0x0000003f873f7220 */ /* 0x000fe20000410000 */
[----:B------:R-:W-:Y:S01]  /*7c20*/  FADD.FTZ R72, R185, R72 ;  /* 0x00000048b9487221 */ /* 0x000fe20000010000 */
[----:B------:R-:W-:Y:S01]  /*7c30*/  FADD.FTZ R74, R173, R74 ;  /* 0x0000004aad4a7221 */ /* 0x000fe20000010000 */
[----:B------:R0:W-:Y:S01]  /*7c40*/  STS [R232+0x8430], R69 ;  /* 0x00843045e8007388 */ /* 0x0001e20000000800 */
        /* <DEDUP_REMOVED lines=9> */
[----:B0-----:R-:W-:Y:S01]  /*7ce0*/  FMUL.FTZ R69, R134, R60 ;  /* 0x0000003c86457220 */ /* 0x001fe20000410000 */
[----:B------:R-:W-:Y:S01]  /*7cf0*/  FADD.FTZ R167, R167, R162 ;  /* 0x000000a2a7a77221 */ /* 0x000fe20000010000 */
[----:B------:R-:W-:Y:S01]  /*7d00*/  FADD.FTZ R68, R68, R71 ;  /* 0x0000004744447221 */ /* 0x000fe20000010000 */
[----:B------:R0:W-:Y:S01]  /*7d10*/  STS [R232+0x8414], R77 ;  /* 0x0084144de8007388 */ /* 0x0001e20000000800 */
[C---:B-1----:R-:W-:Y:S01]  /*7d20*/  FMUL.FTZ R65, R128.reuse, R150 ;  /* 0x0000009680417220 */ /* 0x042fe20000410000 */
[----:B------:R-:W-:Y:S01]  /*7d30*/  FADD.FTZ R167, R167, R66 ;  /* 0x00000042a7a77221 */ /* 0x000fe20000010000 */
[----:B------:R-:W-:Y:S01]  /*7d40*/  FMUL.FTZ R221, R139, R164 ;  /* 0x000000a48bdd7220 */ /* 0x000fe20000410000 */
[----:B------:R1:W-:Y:S01]  /*7d50*/  STS [R232+0x8418], R79 ;  /* 0x0084184fe8007388 */ /* 0x0003e20000000800 */
[----:B--2---:R-:W-:Y:S01]  /*7d60*/  FMUL.FTZ R215, R137, R172 ;  /* 0x000000ac89d77220 */ /* 0x004fe20000410000 */
[----:B------:R-:W-:Y:S01]  /*7d70*/  FMUL.FTZ R153, R128, R153 ;  /* 0x0000009980997220 */ /* 0x000fe20000410000 */
[----:B------:R-:W-:Y:S01]  /*7d80*/  FADD.FTZ R68, R68, R163 ;  /* 0x000000a344447221 */ /* 0x000fe20000010000 */
[----:B------:R2:W-:Y:S01]  /*7d90*/  STS [R232+0x8420], R73 ;  /* 0x00842049e8007388 */ /* 0x0005e20000000800 */
[----:B------:R-:W-:Y:S01]  /*7da0*/  FMUL.FTZ R145, R131, R145 ;  /* 0x0000009183917220 */ /* 0x000fe20000410000 */
        /* <DEDUP_REMOVED lines=13> */
[----:B------:R-:W-:Y:S01]  /*7e80*/  IADD3 R71, R10, 0x400, RZ ;  /* 0x000004000a477810 */ /* 0x000fe20007ffe0ff */
[----:B------:R0:W-:Y:S01]  /*7e90*/  STS [R232+0x8454], R69 ;  /* 0x00845445e8007388 */ /* 0x0001e20000000800 */
[----:B------:R-:W-:Y:S01]  /*7ea0*/  FADD.FTZ R68, R68, R155 ;  /* 0x0000009b44447221 */ /* 0x000fe20000010000 */
[C---:B-1----:R-:W-:Y:S01]  /*7eb0*/  FMUL.FTZ R67, R129.reuse, R58 ;  /* 0x0000003a81437220 */ /* 0x042fe20000410000 */
[C---:B------:R-:W-:Y:S01]  /*7ec0*/  IADD3 R75, R10.reuse, 0x500, RZ ;  /* 0x000005000a4b7810 */ /* 0x040fe20007ffe0ff */
[----:B------:R1:W-:Y:S01]  /*7ed0*/  STS [R232+0x845c], R63 ;  /* 0x00845c3fe8007388 */ /* 0x0003e20000000800 */
[C---:B------:R-:W-:Y:S01]  /*7ee0*/  IADD3 R155, R10.reuse, 0x780, RZ ;  /* 0x000007800a9b7810 */ /* 0x040fe20007ffe0ff */
[----:B--2---:R-:W-:Y:S01]  /*7ef0*/  FMUL.FTZ R61, R129, R148 ;  /* 0x00000094813d7220 */ /* 0x004fe20000410000 */
[C---:B------:R-:W-:Y:S01]  /*7f00*/  IADD3 R157, R10.reuse, 0x800, RZ ;  /* 0x000008000a9d7810 */ /* 0x040fe20007ffe0ff */
[----:B------:R2:W-:Y:S01]  /*7f10*/  STS [R232+0x8464], R65 ;  /* 0x00846441e8007388 */ /* 0x0005e20000000800 */
[C---:B------:R-:W-:Y:S01]  /*7f20*/  IADD3 R159, R10.reuse, 0x880, RZ ;  /* 0x000008800a9f7810 */ /* 0x040fe20007ffe0ff */
[----:B0-----:R-:W-:Y:S01]  /*7f30*/  FMUL.FTZ R69, R131, R144 ;  /* 0x0000009083457220 */ /* 0x001fe20000410000 */
[C---:B------:R-:W-:Y:S01]  /*7f40*/  IADD3 R161, R10.reuse, 0x900, RZ ;  /* 0x000009000aa17810 */ /* 0x040fe20007ffe0ff */
[----:B------:R-:W-:Y:S01]  /*7f50*/  STS [R232+0x841c], R217 ;  /* 0x00841cd9e8007388 */ /* 0x000fe20000000800 */
[----:B------:R-:W-:Y:S01]  /*7f60*/  IADD3 R163, R10, 0x980, RZ ;  /* 0x000009800aa37810 */ /* 0x000fe20007ffe0ff */
[----:B-1----:R-:W-:Y:S01]  /*7f70*/  FMUL.FTZ R63, R130, R146 ;  /* 0x00000092823f7220 */ /* 0x002fe20000410000 */
[----:B------:R-:W-:Y:S01]  /*7f80*/  FFMA.FTZ R146, -R182, R171, -RZ ;  /* 0x000000abb6927223 */ /* 0x000fe200000109ff */
[----:B------:R0:W-:Y:S01]  /*7f90*/  STS [R232+0x8424], R169 ;  /* 0x008424a9e8007388 */ /* 0x0001e20000000800 */
[----:B------:R-:W-:Y:S01]  /*7fa0*/  IADD3 R167, R10, 0xa80, RZ ;  /* 0x00000a800aa77810 */ /* 0x000fe20007ffe0ff */
[----:B--2---:R-:W-:Y:S01]  /*7fb0*/  FMUL.FTZ R65, R130, R52 ;  /* 0x0000003482417220 */ /* 0x004fe20000410000 */
[----:B------:R-:W-:Y:S01]  /*7fc0*/  FADD.FTZ R52, R154, R59 ;  /* 0x0000003b9a347221 */ /* 0x000fe20000010000 */
[----:B------:R1:W-:Y:S01]  /*7fd0*/  STS [R232+0x8428], R215 ;  /* 0x008428d7e8007388 */ /* 0x0003e20000000800 */
[----:B------:R-:W-:Y:S01]  /*7fe0*/  IADD3 R59, R10, 0x80, RZ ;  /* 0x000000800a3b7810 */ /* 0x000fe20007ffe0ff */
[----:B------:R-:W-:Y:S01]  /*7ff0*/  FADD.FTZ R149, R68, R149 ;  /* 0x0000009544957221 */ /* 0x000fe20000010000 */
[C---:B------:R-:W-:Y:S01]  /*8000*/  IADD3 R171, R10.reuse, 0xb80, RZ ;  /* 0x00000b800aab7810 */ /* 0x040fe20007ffe0ff */
[----:B------:R2:W-:Y:S01]  /*8010*/  STS [R232+0x842c], R219 ;  /* 0x00842cdbe8007388 */ /* 0x0005e20000000800 */
[----:B------:R-:W-:Y:S01]  /*8020*/  IADD3 R173, R10, 0xc00, RZ ;  /* 0x00000c000aad7810 */ /* 0x000fe20007ffe0ff */
[----:B------:R-:W-:Y:S01]  /*8030*/  FADD.FTZ R52, R52, R147 ;  /* 0x0000009334347221 */ /* 0x000fe20000010000 */
[C---:B0-----:R-:W-:Y:S01]  /*8040*/  IADD3 R169, R10.reuse, 0xb00, RZ ;  /* 0x00000b000aa97810 */ /* 0x041fe20007ffe0ff */
[----:B------:R0:W-:Y:S01]  /*8050*/  STS [R232+0x8438], R221 ;  /* 0x008438dde8007388 */ /* 0x0001e20000000800 */
[----:B------:R-:W-:Y:S01]  /*8060*/  IADD3 R185, R10, 0xc80, RZ ;  /* 0x00000c800ab97810 */ /* 0x000fe20007ffe0ff */
[----:B------:R-:W-:Y:S01]  /*8070*/  FMUL.FTZ R147, R182, R170 ;  /* 0x000000aab6937220 */ /* 0x000fe20000410000 */
[C---:B-1----:R-:W-:Y:S01]  /*8080*/  IADD3 R215, R10.reuse, 0xd00, RZ ;  /* 0x00000d000ad77810 */ /* 0x042fe20007ffe0ff */
[----:B------:R1:W-:Y:S01]  /*8090*/  STS [R232+0x843c], R73 ;  /* 0x00843c49e8007388 */ /* 0x0003e20000000800 */
[C---:B------:R-:W-:Y:S01]  /*80a0*/  IADD3 R217, R10.reuse, 0xd80, RZ ;  /* 0x00000d800ad97810 */ /* 0x040fe20007ffe0ff */
[----:B------:R-:W-:Y:S01]  /*80b0*/  FADD.FTZ R34, R149, R34 ;  /* 0x0000002295227221 */ /* 0x000fe20000010000 */
[C---:B--2---:R-:W-:Y:S01]  /*80c0*/  IADD3 R219, R10.reuse, 0xe00, RZ ;  /* 0x00000e000adb7810 */ /* 0x044fe20007ffe0ff */
[----:B------:R2:W-:Y:S01]  /*80d0*/  STS [R232+0x8440], R77 ;  /* 0x0084404de8007388 */ /* 0x0005e20000000800 */
[----:B------:R-:W-:Y:S01]  /*80e0*/  IADD3 R223, R10, 0xf00, RZ ;  /* 0x00000f000adf7810 */ /* 0x000fe20007ffe0ff */
[----:B------:R-:W-:Y:S01]  /*80f0*/  FMUL.FTZ R149, R180, R204 ;  /* 0x000000ccb4957220 */ /* 0x000fe20000410000 */
[C---:B0-----:R-:W-:Y:S01]  /*8100*/  IADD3 R221, R10.reuse, 0xe80, RZ ;  /* 0x00000e800add7810 */ /* 0x041fe20007ffe0ff */
[----:B------:R0:W-:Y:S01]  /*8110*/  STS [R232+0x8448], R79 ;  /* 0x0084484fe8007388 */ /* 0x0001e20000000800 */
[----:B------:R-:W-:Y:S01]  /*8120*/  IADD3 R225, R10, 0xf80, RZ ;  /* 0x00000f800ae17810 */ /* 0x000fe20007ffe0ff */
[----:B------:R-:W-:Y:S01]  /*8130*/  FFMA.FTZ R193, -R0, R193, -RZ ;  /* 0x000000c100c17223 */ /* 0x000fe200000109ff */
[C---:B-1----:R-:W-:Y:S01]  /*8140*/  IADD3 R73, R10.reuse, 0x480, RZ ;  /* 0x000004800a497810 */ /* 0x042fe20007ffe0ff */
[----:B------:R1:W-:Y:S01]  /*8150*/  STS [R232+0x8458], R165 ;  /* 0x008458a5e8007388 */ /* 0x0003e20000000800 */
[CC--:B------:R-:W-:Y:S01]  /*8160*/  LEA.HI.SX32 R150, R10.reuse, R10.reuse, 0x1b ;  /* 0x0000000a0a967211 */ /* 0x0c0fe200078fdaff */
[----:B------:R-:W-:Y:S01]  /*8170*/  FMUL.FTZ R203, R179, R203 ;  /* 0x000000cbb3cb7220 */ /* 0x000fe20000410000 */
[C---:B--2---:R-:W-:Y:S01]  /*8180*/  IADD3 R77, R10.reuse, 0x580, RZ ;  /* 0x000005800a4d7810 */ /* 0x044fe20007ffe0ff */
[----:B------:R2:W-:Y:S01]  /*8190*/  STS [R232+0x8460], R153 ;  /* 0x00846099e8007388 */ /* 0x0005e20000000800 */
[-C--:B------:R-:W-:Y:S01]  /*81a0*/  LEA.HI.SX32 R228, R59, R10.reuse, 0x1b ;  /* 0x0000000a3be47211 */ /* 0x080fe200078fdaff */
[----:B------:R-:W-:Y:S01]  /*81b0*/  FFMA.FTZ R199, -R177, R199, -RZ ;  /* 0x000000c7b1c77223 */ /* 0x000fe200000109ff */
[----:B0-----:R-:W-:Y:S01]  /*81c0*/  IADD3 R79, R10, 0x600, RZ ;  /* 0x000006000a4f7810 */ /* 0x001fe20007ffe0ff */
[----:B------:R0:W-:Y:S01]  /*81d0*/  STS [R232+0x8468], R61 ;  /* 0x0084683de8007388 */ /* 0x0001e20000000800 */
[-C--:B------:R-:W-:Y:S01]  /*81e0*/  LEA.HI.SX32 R60, R227, R10.reuse, 0x1b ;  /* 0x0000000ae33c7211 */ /* 0x080fe200078fdaff */
[----:B------:R-:W-:Y:S01]  /*81f0*/  FFMA.FTZ R187, -R4, R187, -RZ ;  /* 0x000000bb04bb7223 */ /* 0x000fe200000109ff */
[----:B-1----:R-:W-:Y:S01]  /*8200*/  IADD3 R165, R10, 0xa00, RZ ;  /* 0x00000a000aa57810 */ /* 0x002fe20007ffe0ff */
[----:B------:R1:W-:Y:S01]  /*8210*/  STS [R232+0x846c], R67 ;  /* 0x00846c43e8007388 */ /* 0x0003e20000000800 */
[-C--:B------:R-:W-:Y:S01]  /*8220*/  LEA.HI.SX32 R64, R71, R10.reuse, 0x1b ;  /* 0x0000000a47407211 */ /* 0x080fe200078fdaff */
[----:B------:R-:W-:Y:S01]  /*8230*/  FFMA.FTZ R205, -R180, R205, -RZ ;  /* 0x000000cdb4cd7223 */ /* 0x000fe200000109ff */
[----:B--2---:R-:W-:Y:S01]  /*8240*/  IADD3 R153, R10, 0x700, RZ ;  /* 0x000007000a997810 */ /* 0x004fe20007ffe0ff */
[----:B------:R2:W-:Y:S01]  /*8250*/  STS [R232+0x8470], R63 ;  /* 0x0084703fe8007388 */ /* 0x0005e20000000800 */
[-C--:B------:R-:W-:Y:S01]  /*8260*/  LEA.HI.SX32 R220, R73, R10.reuse, 0x1b ;  /* 0x0000000a49dc7211 */ /* 0x080fe200078fdaff */
[----:B------:R-:W-:Y:S01]  /*8270*/  FFMA.FTZ R201, -R178, R201, -RZ ;  /* 0x000000c9b2c97223 */ /* 0x000fe200000109ff */
[----:B0-----:R-:W-:Y:S01]  /*8280*/  IADD3 R61, R10, 0x100, RZ ;  /* 0x000001000a3d7810 */ /* 0x001fe20007ffe0ff */
[----:B------:R0:W-:Y:S01]  /*8290*/  STS [R232+0x8474], R65 ;  /* 0x00847441e8007388 */ /* 0x0001e20000000800 */
[-C--:B------:R-:W-:Y:S01]  /*82a0*/  LEA.HI.SX32 R66, R75, R10.reuse, 0x1b ;  /* 0x0000000a4b427211 */ /* 0x080fe200078fdaff */
[----:B------:R-:W-:Y:S01]  /*82b0*/  FFMA.FTZ R197, -R176, R197, -RZ ;  /* 0x000000c5b0c57223 */ /* 0x000fe200000109ff */
[C---:B-1----:R-:W-:Y:S01]  /*82c0*/  IADD3 R67, R10.reuse, 0x300, RZ ;  /* 0x000003000a437810 */ /* 0x042fe20007ffe0ff */
        /* <DEDUP_REMOVED lines=8> */
[----:B------:R-:W-:Y:S01]  /*8350*/  FFMA.FTZ R189, -R3, R189, -RZ ;  /* 0x000000bd03bd7223 */ /* 0x000fe200000109ff */
[-C--:B------:R-:W-:Y:S01]  /*8360*/  LEA.HI.SX32 R226, R63, R10.reuse, 0x1b ;  /* 0x0000000a3fe27211 */ /* 0x080fe200078fdaff */
[----:B------:R-:W-:Y:S01]  /*8370*/  FMUL.FTZ R211, R6, R211 ;  /* 0x000000d306d37220 */ /* 0x000fe20000410000 */
[C---:B-1----:R-:W-:Y:S01]  /*8380*/  IADD3 R145, R10.reuse, 0x680, RZ ;  /* 0x000006800a917810 */ /* 0x042fe20007ffe0ff */
[----:B------:R-:W-:Y:S01]  /*8390*/  FMUL.FTZ R213, R7, R213 ;  /* 0x000000d507d57220 */ /* 0x000fe20000410000 */
[-C--:B------:R-:W-:Y:S01]  /*83a0*/  LEA.HI.SX32 R224, R65, R10.reuse, 0x1b ;  /* 0x0000000a41e07211 */ /* 0x080fe200078fdaff */
[----:B------:R-:W-:Y:S01]  /*83b0*/  FFMA.FTZ R209, -R7, R209, -RZ ;  /* 0x000000d107d17223 */ /* 0x000fe200000109ff */
[----:B--2---:R-:W-:Y:S01]  /*83c0*/  IADD3 R69, R10, 0x380, RZ ;  /* 0x000003800a457810 */ /* 0x004fe20007ffe0ff */
[----:B------:R-:W-:Y:S01]  /*83d0*/  FMUL.FTZ R151, R8, R151 ;  /* 0x0000009708977220 */ /* 0x000fe20000410000 */
[-C--:B------:R-:W-:Y:S01]  /*83e0*/  LEA.HI.SX32 R218, R77, R10.reuse, 0x1b ;  /* 0x0000000a4dda7211 */ /* 0x080fe200078fdaff */
[----:B------:R-:W-:Y:S01]  /*83f0*/  FMUL.FTZ R83, R83, R237 ;  /* 0x000000ed53537220 */ /* 0x000fe20000410000 */
[-C--:B------:R-:W-:Y:S01]  /*8400*/  LEA.HI.SX32 R222, R69, R10.reuse, 0x1b ;  /* 0x0000000a45de7211 */ /* 0x080fe200078fdaff */
[----:B------:R-:W-:Y:S01]  /*8410*/  FMUL.FTZ R237, R237, UR47 ;  /* 0x0000002feded7c20 */ /* 0x000fe20008410000 */
[-C--:B------:R-:W-:Y:S01]  /*8420*/  LEA.HI.SX32 R68, R79, R10.reuse, 0x1b ;  /* 0x0000000a4f447211 */ /* 0x080fe200078fdaff */
[----:B------:R-:W-:Y:S01]  /*8430*/  FMUL.FTZ R81, R81, R239 ;  /* 0x000000ef51517220 */ /* 0x000fe20000410000 */
[----:B------:R-:W-:-:S02]  /*8440*/  LEA.HI.SX32 R216, R145, R10, 0x1b ;  /* 0x0000000a91d87211 */ /* 0x000fc400078fdaff */
[----:B------:R-:W-:Y:S01]  /*8450*/  LEA.HI.SX32 R70, R153, R10, 0x1b ;  /* 0x0000000a99467211 */ /* 0x000fe200078fdaff */
[----:B------:R-:W-:Y:S01]  /*8460*/  FMUL.FTZ R153, R181, R206 ;  /* 0x000000ceb5997220 */ /* 0x000fe20000410000 */
        /* <DEDUP_REMOVED lines=17> */
[-C--:B------:R-:W-:Y:S01]  /*8580*/  LEA R150, R150, R9.reuse, 0x2 ;  /* 0x0000000996967211 */ /* 0x080fe200078e10ff */
[----:B------:R-:W-:Y:S01]  /*8590*/  BAR.SYNC.DEFER_BLOCKING 0x0 ;  /* 0x0000000000007b1d */ /* 0x000fe20000010000 */
[-C--:B------:R-:W-:Y:S02]  /*85a0*/  LEA R228, R228, R9.reuse, 0x2 ;  /* 0x00000009e4e47211 */ /* 0x080fe400078e10ff */
        /* <DEDUP_REMOVED lines=23> */
[----:B------:R-:W4:Y:S01]  /*8720*/  LDS R157, [R225+0x8c00] ;  /* 0x008c0000e19d7984 */ /* 0x000f220000000800 */
        /* <DEDUP_REMOVED lines=9> */
[----:B------:R-:W-:Y:S01]  /*87c0*/  LEA R165, R148, R9, 0x2 ;  /* 0x0000000994a57211 */ /* 0x000fe200078e10ff */
[----:B------:R-:W-:Y:S01]  /*87d0*/  FFMA.FTZ R148, -R181, R207, -RZ ;  /* 0x000000cfb5947223 */ /* 0x000fe200000109ff */
[-C--:B------:R-:W-:Y:S01]  /*87e0*/  LEA R164, R164, R9.reuse, 0x2 ;  /* 0x00000009a4a47211 */ /* 0x080fe200078e10ff */
[----:B------:R-:W0:Y:S01]  /*87f0*/  LDS R79, [R219+0x9800] ;  /* 0x00980000db4f7984 */ /* 0x000e220000000800 */
[-C--:B------:R-:W-:Y:S01]  /*8800*/  LEA R163, R154, R9.reuse, 0x2 ;  /* 0x000000099aa37211 */ /* 0x080fe200078e10ff */
[----:B------:R-:W-:Y:S01]  /*8810*/  FMUL.FTZ R207, R177, R198 ;  /* 0x000000c6b1cf7220 */ /* 0x000fe20000410000 */
        /* <DEDUP_REMOVED lines=25> */
[----:B------:R1:W-:Y:S04]  /*89b0*/  STS [R232+0xc600], R147 ;  /* 0x00c60093e8007388 */ /* 0x0003e80000000800 */
[----:B------:R-:W-:Y:S04]  /*89c0*/  STS [R233+0xc604], R146 ;  /* 0x00c60492e9007388 */ /* 0x000fe80000000800 */
[----:B------:R2:W-:Y:S01]  /*89d0*/  STS [R234+0xc608], R153 ;  /* 0x00c60899ea007388 */ /* 0x0005e20000000800 */
[----:B-1----:R-:W-:-:S03]  /*89e0*/  FFMA.FTZ R147, -R179, R202, -RZ ;  /* 0x000000cab3937223 */ /* 0x002fc600000109ff */
[----:B------:R-:W-:Y:S04]  /*89f0*/  STS [R235+0xc60c], R148 ;  /* 0x00c60c94eb007388 */ /* 0x000fe80000000800 */
[----:B------:R1:W-:Y:S01]  /*8a00*/  STS [R232+0xc610], R149 ;  /* 0x00c61095e8007388 */ /* 0x0003e20000000800 */
[----:B--2---:R-:W-:-:S03]  /*8a10*/  FMUL.FTZ R153, R178, R200 ;  /* 0x000000c8b2997220 */ /* 0x004fc60000410000 */
[----:B------:R2:W-:Y:S04]  /*8a20*/  STS [R232+0xc61c], R147 ;  /* 0x00c61c93e8007388 */ /* 0x0005e80000000800 */
[----:B------:R3:W-:Y:S01]  /*8a30*/  STS [R232+0xc620], R153 ;  /* 0x00c62099e8007388 */ /* 0x0007e20000000800 */
[----:B-1----:R-:W-:-:S03]  /*8a40*/  FMUL.FTZ R149, R176, R196 ;  /* 0x000000c4b0957220 */ /* 0x002fc60000410000 */
[----:B------:R1:W-:Y:S01]  /*8a50*/  STS [R232+0xc644], R193 ;  /* 0x00c644c1e8007388 */ /* 0x0003e20000000800 */
[----:B--2---:R-:W-:-:S03]  /*8a60*/  FMUL.FTZ R147, R0, R192 ;  /* 0x000000c000937220 */ /* 0x004fc60000410000 */
[----:B------:R2:W-:Y:S01]  /*8a70*/  STS [R232+0xc630], R149 ;  /* 0x00c63095e8007388 */ /* 0x0005e20000000800 */
[----:B---3--:R-:W-:Y:S01]  /*8a80*/  FMUL.FTZ R153, R3, R188 ;  /* 0x000000bc03997220 */ /* 0x008fe20000410000 */
[----:B------:R-:W-:Y:S02]  /*8a90*/  FFMA.FTZ R188, R50, UR45, R237 ;  /* 0x0000002d32bc7c23 */ /* 0x000fe400080100ed */
[----:B------:R3:W-:Y:S01]  /*8aa0*/  STS [R232+0xc640], R147 ;  /* 0x00c64093e8007388 */ /* 0x0007e20000000800 */
[----:B-1----:R-:W-:-:S03]  /*8ab0*/  FMUL.FTZ R193, R5, R184 ;  /* 0x000000b805c17220 */ /* 0x002fc60000410000 */
[----:B------:R1:W-:Y:S01]  /*8ac0*/  STS [R232+0xc650], R153 ;  /* 0x00c65099e8007388 */ /* 0x0003e20000000800 */
[----:B--2---:R-:W-:-:S03]  /*8ad0*/  FMUL.FTZ R149, R2, R190 ;  /* 0x000000be02957220 */ /* 0x004fc60000410000 */
[----:B------:R2:W-:Y:S01]  /*8ae0*/  STS [R232+0xc618], R203 ;  /* 0x00c618cbe8007388 */ /* 0x0005e20000000800 */
[----:B---3--:R-:W-:-:S03]  /*8af0*/  FFMA.FTZ R147, -R5, R208, -RZ ;  /* 0x000000d005937223 */ /* 0x008fc600000109ff */
[----:B------:R3:W-:Y:S01]  /*8b00*/  STS [R232+0xc62c], R199 ;  /* 0x00c62cc7e8007388 */ /* 0x0007e20000000800 */
[----:B-1----:R-:W-:-:S03]  /*8b10*/  MOV R153, UR42 ;  /* 0x0000002a00997c02 */ /* 0x002fc60008000f00 */
[----:B------:R1:W-:Y:S01]  /*8b20*/  STS [R232+0xc648], R149 ;  /* 0x00c64895e8007388 */ /* 0x0003e20000000800 */
[----:B------:R-:W-:Y:S01]  /*8b30*/  LEA R184, R153, -R10, 0x1 ;  /* 0x8000000a99b87211 */ /* 0x000fe200078e08ff */
[----:B--2---:R-:W-:Y:S02]  /*8b40*/  FMUL.FTZ R203, R175, R194 ;  /* 0x000000c2afcb7220 */ /* 0x004fe40000410000 */
[----:B------:R2:W-:Y:S01]  /*8b50*/  STS [R232+0xc664], R147 ;  /* 0x00c66493e8007388 */ /* 0x0005e20000000800 */
[----:B------:R-:W-:Y:S01]  /*8b60*/  ISETP.GE.AND P0, PT, R184, 0x1, PT ;  /* 0x00000001b800780c */ /* 0x000fe20003f06270 */
[----:B---3--:R-:W-:Y:S02]  /*8b70*/  FMUL.FTZ R199, R4, R186 ;  /* 0x000000ba04c77220 */ /* 0x008fe40000410000 */
[----:B------:R3:W-:Y:S01]  /*8b80*/  STS [R232+0xc65c], R187 ;  /* 0x00c65cbbe8007388 */ /* 0x0007e20000000800 */
[----:B------:R-:W-:Y:S01]  /*8b90*/  FMUL.FTZ R186, R14, UR47 ;  /* 0x0000002f0eba7c20 */ /* 0x000fe20008410000 */
[----:B-1----:R-:W-:-:S02]  /*8ba0*/  FFMA.FTZ R149, -R6, R210, -RZ ;  /* 0x000000d206957223 */ /* 0x002fc400000109ff */
[----:B------:R1:W-:Y:S01]  /*8bb0*/  STS [R232+0xc614], R205 ;  /* 0x00c614cde8007388 */ /* 0x0003e20000000800 */
[C---:B------:R-:W-:Y:S01]  /*8bc0*/  FFMA.FTZ R186, R239.reuse, UR45, -R186 ;  /* 0x0000002defba7c23 */ /* 0x040fe200080108ba */
[----:B--2---:R-:W-:Y:S02]  /*8bd0*/  FFMA.FTZ R147, -R8, R152, -RZ ;  /* 0x0000009808937223 */ /* 0x004fe400000109ff */
[----:B------:R1:W-:Y:S01]  /*8be0*/  STS [R232+0xc624], R201 ;  /* 0x00c624c9e8007388 */ /* 0x0003e20000000800 */
[----:B---3--:R-:W-:Y:S01]  /*8bf0*/  FMUL.FTZ R187, R239, UR47 ;  /* 0x0000002fefbb7c20 */ /* 0x008fe20008410000 */
[----:B------:R-:W-:Y:S02]  /*8c00*/  USHF.R.S32.HI UR47, URZ, 0x1f, UR12 ;  /* 0x0000001f3f2f7899 */ /* 0x000fe4000801140c */
[----:B------:R1:W-:Y:S01]  /*8c10*/  STS [R232+0xc628], R207 ;  /* 0x00c628cfe8007388 */ /* 0x0003e20000000800 */
[----:B------:R-:W-:-:S03]  /*8c20*/  FFMA.FTZ R187, R14, UR45, R187 ;  /* 0x0000002d0ebb7c23 */ /* 0x000fc600080100bb */
        /* <DEDUP_REMOVED lines=13> */
[----:B------:R-:W-:Y:S06]  /*8d00*/  BAR.SYNC.DEFER_BLOCKING 0x0 ;  /* 0x0000000000007b1d */ /* 0x000fec0000010000 */
[----:B0---4-:R-:W-:Y:S05]  /*8d10*/  @!P0 BRA `(.L_x_5452) ;  /* 0x0000000000b88947 */ /* 0x011fea0003800000 */
[----:B------:R-:W-:Y:S01]  /*8d20*/  UIMAD UR45, UR47, UR26, URZ ;  /* 0x0000001a2f2d72a4 */ /* 0x000fe2000f8e023f */
[----:B-1----:R-:W-:Y:S01]  /*8d30*/  MOV R147, UR22 ;  /* 0x0000001600937c02 */ /* 0x002fe20008000f00 */
[----:B------:R-:W-:Y:S01]  /*8d40*/  UIMAD.WIDE.U32 UR42, UR12, UR26, URZ ;  /* 0x0000001a0c2a72a5 */ /* 0x000fe2000f8e003f */
[----:B------:R-:W-:Y:S01]  /*8d50*/  MOV R153, UR30 ;  /* 0x0000001e00997c02 */ /* 0x000fe20008000f00 */
[----:B------:R-:W-:Y:S02]  /*8d60*/  UIMAD UR57, UR12, UR27, UR45 ;  /* 0x0000001b0c3972a4 */ /* 0x000fe4000f8e022d */
[----:B------:R-:W-:Y:S02]  /*8d70*/  USHF.R.U32.HI UR45, URZ, 0x1, UR25 ;  /* 0x000000013f2d7899 */ /* 0x000fe40008011619 */
[----:B------:R-:W-:Y:S02]  /*8d80*/  USHF.R.U64 UR56, UR24, 0x1, UR25 ;  /* 0x0000000118387899 */ /* 0x000fe40008001219 */
[----:B------:R-:W-:-:S02]  /*8d90*/  UIADD3 UR43, UR43, UR57, URZ ;  /* 0x000000392b2b7290 */ /* 0x000fc4000fffe03f */
[----:B------:R-:W-:Y:S02]  /*8da0*/  UIMAD UR45, UR45, UR11, URZ ;  /* 0x0000000b2d2d72a4 */ /* 0x000fe4000f8e023f */
[----:B------:R-:W-:Y:S02]  /*8db0*/  UIMAD.WIDE.U32 UR42, UR11, UR56, UR42 ;  /* 0x000000380b2a72a5 */ /* 0x000fe4000f8e002a */
[----:B------:R-:W-:Y:S02]  /*8dc0*/  UIMAD UR45, UR44, UR56, UR45 ;  /* 0x000000382c2d72a4 */ /* 0x000fe4000f8e022d */
[----:B------:R-:W-:Y:S02]  /*8dd0*/  UIMAD UR57, UR47, UR34, URZ ;  /* 0x000000222f3972a4 */ /* 0x000fe4000f8e023f */
[----:B------:R-:W-:Y:S02]  /*8de0*/  UIADD3 UR56, UR43, UR45, URZ ;  /* 0x0000002d2b387290 */ /* 0x000fe4000fffe03f */
[----:B------:R-:W-:-:S02]  /*8df0*/  ULEA UR45, UP0, UR42, UR28, 0x3 ;  /* 0x0000001c2a2d7291 */ /* 0x000fc4000f80183f */
[----:B------:R-:W-:Y:S02]  /*8e00*/  UIMAD UR57, UR12, UR35, UR57 ;  /* 0x000000230c3972a4 */ /* 0x000fe4000f8e0239 */
[----:B------:R-:W-:Y:S02]  /*8e10*/  ULEA.HI.X UR56, UR42, UR29, UR56, 0x3, UP0 ;  /* 0x0000001d2a387291 */ /* 0x000fe400080f1c38 */
[----:B------:R-:W-:Y:S02]  /*8e20*/  UIMAD.WIDE.U32 UR42, UR12, UR34, URZ ;  /* 0x000000220c2a72a5 */ /* 0x000fe4000f8e003f */
[----:B------:R-:W-:Y:S02]  /*8e30*/  USHF.R.U64 UR60, UR32, 0x1, UR33 ;  /* 0x00000001203c7899 */ /* 0x000fe40008001221 */
[----:B------:R-:W-:Y:S02]  /*8e40*/  UIADD3 UR43, UR43, UR57, URZ ;  /* 0x000000392b2b7290 */ /* 0x000fe4000fffe03f */
[----:B------:R-:W-:-:S02]  /*8e50*/  USHF.R.U32.HI UR57, URZ, 0x1, UR33 ;  /* 0x000000013f397899 */ /* 0x000fc40008011621 */
        /* <DEDUP_REMOVED lines=18> */
[----:B------:R0:W1:Y:S02]  /*8f80*/  LDS R147, [R150+0xc600] ;  /* 0x00c6000096937984 */ /* 0x0000640000000800 */
[----:B------:R-:W-:Y:S02]  /*8f90*/  IADD3 R149, R149, UR42, RZ ;  /* 0x0000002a95957c10 */ /* 0x000fe4000fffe0ff */
[----:B------:R-:W-:Y:S02]  /*8fa0*/  LEA R152, P1, R148, UR43, 0x2 ;  /* 0x0000002b94987c11 */ /* 0x000fe4000f8210ff */
[----:B0-----:R-:W-:Y:S02]  /*8fb0*/  LEA R150, P0, R146, UR45, 0x2 ;  /* 0x0000002d92967c11 */ /* 0x001fe4000f8010ff */
[----:B------:R-:W-:-:S02]  /*8fc0*/  LEA.HI.X R153, R148, UR57, R149, 0x2, P1 ;  /* 0x0000003994997c11 */ /* 0x000fc400088f1495 */
[----:B------:R-:W-:-:S05]  /*8fd0*/  LEA.HI.X R151, R146, UR56, R151, 0x2, P0 ;  /* 0x0000003892977c11 */ /* 0x000fca00080f1497 */
[----:B------:R0:W-:Y:S04]  /*8fe0*/  REDG.E.ADD.F32.FTZ.RN.STRONG.GPU desc[UR18][R150.64], R238 ;  /* 0x000000ee960079a6 */ /* 0x0001e8000c10f392 */
[----:B-1----:R0:W-:Y:S02]  /*8ff0*/  REDG.E.ADD.F32.FTZ.RN.STRONG.GPU desc[UR18][R152.64], R147 ;  /* 0x00000093980079a6 */ /* 0x0021e4000c10f392 */
.L_x_5452:
[----:B------:R-:W-:Y:S05]  /*9000*/  BSYNC B0 ;  /* 0x0000000000007941 */ /* 0x000fea0003800000 */
.L_x_5451:
[----:B------:R-:W-:Y:S01]  /*9010*/  USHF.R.U32.HI UR42, URZ, 0x1, UR25 ;  /* 0x000000013f2a7899 */ /* 0x000fe20008011619 */
[----:B-1----:R-:W1:Y:S01]  /*9020*/  LDC.64 R148, c[0x0][0x360] ;  /* 0x0000d800ff947b82 */ /* 0x002e620000000a00 */
[----:B------:R-:W-:Y:S01]  /*9030*/  USHF.R.U64 UR45, UR24, 0x1, UR25 ;  /* 0x00000001182d7899 */ /* 0x000fe20008001219 */
[----:B0-----:R-:W-:Y:S01]  /*9040*/  SHF.L.U32 R150, R10, 0x2, RZ ;  /* 0x000000020a967819 */ /* 0x001fe200000006ff */
[----:B------:R-:W-:Y:S01]  /*9050*/  UIMAD UR56, UR42, UR11, URZ ;  /* 0x0000000b2a3872a4 */ /* 0x000fe2000f8e023f */
[----:B------:R-:W-:Y:S01]  /*9060*/  SHF.R.U32.HI R151, RZ, 0x1e, R10 ;  /* 0x0000001eff977819 */ /* 0x000fe2000001160a */
[----:B------:R-:W-:Y:S01]  /*9070*/  UIMAD.WIDE.U32 UR42, UR45, UR11, URZ ;  /* 0x0000000b2d2a72a5 */ /* 0x000fe2000f8e003f */
[----:B------:R-:W-:Y:S01]  /*9080*/  BSSY B0, `(.L_x_5453) ;  /* 0x0000032000007945 */ /* 0x000fe20003800000 */
[----:B------:R-:W-:Y:S01]  /*9090*/  UIMAD UR45, UR44, UR45, UR56 ;  /* 0x0000002d2c2d72a4 */ /* 0x000fe2000f8e0238 */
[----:B------:R-:W0:Y:S01]  /*90a0*/  LDC.64 R146, c[0x0][0x380] ;  /* 0x0000e000ff927b82 */ /* 0x000e220000000a00 */
[----:B------:R-:W-:Y:S01]  /*90b0*/  USHF.R.U32.HI UR56, URZ, 0x1, UR33 ;  /* 0x000000013f387899 */ /* 0x000fe20008011621 */
[----:B------:R-:W-:Y:S01]  /*90c0*/  ISETP.GE.AND P2, PT, R184, 0x181, PT ;  /* 0x00000181b800780c */ /* 0x000fe20003f46270 */
[----:B------:R-:W-:Y:S01]  /*90d0*/  UIADD3 UR43, UR45, UR43, URZ ;  /* 0x0000002b2d2b7290 */ /* 0x000fe2000fffe03f */
[----:B------:R-:W-:Y:S01]  /*90e0*/  FADD.FTZ R34, R34, R242 ;  /* 0x000000f222227221 */ /* 0x000fe20000010000 */
[----:B------:R-:W-:Y:S01]  /*90f0*/  USHF.R.U64 UR45, UR32, 0x1, UR33 ;  /* 0x00000001202d7899 */ /* 0x000fe20008001221 */
[----:B------:R-:W-:Y:S01]  /*9100*/  FADD.FTZ R52, R52, R243 ;  /* 0x000000f334347221 */ /* 0x000fe20000010000 */
[----:B------:R-:W-:-:S02]  /*9110*/  UIMAD UR57, UR56, UR11, URZ ;  /* 0x0000000b383972a4 */ /* 0x000fc4000f8e023f */
[----:B------:R-:W-:Y:S02]  /*9120*/  UIMAD UR56, UR47, UR26, URZ ;  /* 0x0000001a2f3872a4 */ /* 0x000fe4000f8e023f */
[----:B------:R-:W-:Y:S02]  /*9130*/  UIMAD UR57, UR44, UR45, UR57 ;  /* 0x0000002d2c3972a4 */ /* 0x000fe4000f8e0239 */
[----:B------:R-:W-:Y:S02]  /*9140*/  UIMAD.WIDE.U32 UR44, UR45, UR11, URZ ;  /* 0x0000000b2d2c72a5 */ /* 0x000fe4000f8e003f */
[----:B------:R-:W-:Y:S02]  /*9150*/  UIMAD UR56, UR12, UR27, UR56 ;  /* 0x0000001b0c3872a4 */ /* 0x000fe4000f8e0238 */
[----:B------:R-:W-:Y:S02]  /*9160*/  UIMAD.WIDE.U32 UR42, UR12, UR26, UR42 ;  /* 0x0000001a0c2a72a5 */ /* 0x000fe4000f8e002a */
[----:B------:R-:W-:-:S02]  /*9170*/  UIMAD UR47, UR47, UR34, URZ ;  /* 0x000000222f2f72a4 */ /* 0x000fc4000f8e023f */
[----:B------:R-:W-:Y:S02]  /*9180*/  UIADD3 UR45, UR57, UR45, URZ ;  /* 0x0000002d392d7290 */ /* 0x000fe4000fffe03f */
[----:B------:R-:W-:Y:S02]  /*9190*/  UIADD3 UR56, UR56, UR43, URZ ;  /* 0x0000002b38387290 */ /* 0x000fe4000fffe03f */
[----:B------:R-:W-:Y:S02]  /*91a0*/  ULEA UR43, UP0, UR42, UR28, 0x3 ;  /* 0x0000001c2a2b7291 */ /* 0x000fe4000f80183f */
[----:B------:R-:W-:Y:S02]  /*91b0*/  UIMAD UR47, UR12, UR35, UR47 ;  /* 0x000000230c2f72a4 */ /* 0x000fe4000f8e022f */
[----:B------:R-:W-:Y:S02]  /*91c0*/  UIMAD.WIDE.U32 UR44, UR12, UR34, UR44 ;  /* 0x000000220c2c72a5 */ /* 0x000fe4000f8e002c */
[----:B------:R-:W-:Y:S01]  /*91d0*/  ULEA.HI.X UR56, UR42, UR29, UR56, 0x3, UP0 ;  /* 0x0000001d2a387291 */ /* 0x000fe200080f1c38 */
[----:B------:R-:W-:Y:S01]  /*91e0*/  IADD3 R152, P0, R150, UR43, RZ ;  /* 0x0000002b96987c10 */ /* 0x000fe2000ff1e0ff */
[----:B------:R-:W-:-:S02]  /*91f0*/  UIADD3 UR42, UR6, -UR46, URZ ;  /* 0x8000002e062a7290 */ /* 0x000fc4000fffe03f */
[----:B------:R-:W-:Y:S02]  /*9200*/  UIADD3 UR47, UR47, UR45, URZ ;  /* 0x0000002d2f2f7290 */ /* 0x000fe4000fffe03f */
[----:B------:R-:W-:Y:S01]  /*9210*/  ULEA UR45, UP0, UR44, UR36, 0x3 ;  /* 0x000000242c2d7291 */ /* 0x000fe2000f80183f */
[C---:B------:R-:W-:Y:S01]  /*9220*/  IADD3.X R153, R151.reuse, UR56, RZ, P0, !PT ;  /* 0x0000003897997c10 */ /* 0x040fe200087fe4ff */
[----:B------:R-:W-:Y:S01]  /*9230*/  UIMAD UR42, UR42, -0x1000, URZ ;  /* 0xfffff0002a2a78a4 */ /* 0x000fe2000f8e023f */
[----:B------:R-:W-:Y:S01]  /*9240*/  ISETP.GE.AND P0, PT, R184, 0x81, PT ;  /* 0x00000081b800780c */ /* 0x000fe20003f06270 */
[----:B------:R-:W-:Y:S02]  /*9250*/  ULEA.HI.X UR47, UR44, UR37, UR47, 0x3, UP0 ;  /* 0x000000252c2f7291 */ /* 0x000fe400080f1c2f */
[----:B------:R-:W-:Y:S01]  /*9260*/  IADD3 R150, P1, R150, UR45, RZ ;  /* 0x0000002d96967c10 */ /* 0x000fe2000ff3e0ff */
[----:B------:R-:W-:Y:S01]  /*9270*/  USHF.L.U64.HI UR43, UR8, 0x2, UR9 ;  /* 0x00000002082b7899 */ /* 0x000fe20008010209 */
[----:B------:R-:W-:Y:S01]  /*9280*/  MOV R189, UR42 ;  /* 0x0000002a00bd7c02 */ /* 0x000fe20008000f00 */
[----:B------:R-:W-:Y:S01]  /*9290*/  USHF.L.U32 UR42, UR8, 0x2, URZ ;  /* 0x00000002082a7899 */ /* 0x000fe2000800063f */
[----:B------:R-:W-:-:S02]  /*92a0*/  IADD3.X R151, R151, UR47, RZ, P1, !PT ;  /* 0x0000002f97977c10 */ /* 0x000fc40008ffe4ff */
[----:B------:R-:W-:Y:S01]  /*92b0*/  ISETP.GE.AND P1, PT, R184, 0x101, PT ;  /* 0x00000101b800780c */ /* 0x000fe20003f26270 */
[----:B------:R-:W-:-:S04]  /*92c0*/  IMAD.WIDE R152, R189, 0x4, R152 ;  /* 0x00000004bd987825 */ /* 0x000fc800078e0298 */
[----:B-1----:R-:W-:Y:S02]  /*92d0*/  IMAD R190, R148, UR43, RZ ;  /* 0x0000002b94be7c24 */ /* 0x002fe4000f8e02ff */
[----:B------:R-:W-:-:S04]  /*92e0*/  IMAD.WIDE R150, R189, 0x4, R150 ;  /* 0x00000004bd967825 */ /* 0x000fc800078e0296 */
[----:B0-----:R-:W-:Y:S02]  /*92f0*/  IMAD R192, R146, UR43, RZ ;  /* 0x0000002b92c07c24 */ /* 0x001fe4000f8e02ff */
[----:B------:R-:W-:Y:S02]  /*9300*/  IMAD R189, R149, UR42, R190 ;  /* 0x0000002a95bd7c24 */ /* 0x000fe4000f8e02be */
[----:B------:R-:W-:-:S04]  /*9310*/  IMAD.WIDE.U32 R148, R148, UR42, R152 ;  /* 0x0000002a94947c25 */ /* 0x000fc8000f8e0098 */
[----:B------:R-:W-:Y:S01]  /*9320*/  IMAD R153, R147, UR42, R192 ;  /* 0x0000002a93997c24 */ /* 0x000fe2000f8e02c0 */
[----:B------:R-:W-:Y:S01]  /*9330*/  IADD3 R149, R149, R189, RZ ;  /* 0x000000bd95957210 */ /* 0x000fe20007ffe0ff */
[----:B------:R-:W-:Y:S02]  /*9340*/  IMAD.WIDE.U32 R146, R146, UR42, R150 ;  /* 0x0000002a92927c25 */ /* 0x000fe4000f8e0096 */
[----:B------:R0:W1:Y:S03]  /*9350*/  LDS R151, [R228+0xc800] ;  /* 0x00c80000e4977984 */ /* 0x0000660000000800 */
[----:B------:R-:W-:Y:S01]  /*9360*/  IADD3 R147, R147, R153, RZ ;  /* 0x0000009993937210 */ /* 0x000fe20007ffe0ff */
[----:B------:R-:W-:Y:S06]  /*9370*/  @!P0 BRA `(.L_x_5454) ;  /* 0x0000000000088947 */ /* 0x000fec0003800000 */
[----:B------:R2:W-:Y:S04]  /*9380*/  REDG.E.ADD.F32.FTZ.RN.STRONG.GPU desc[UR18][R148.64+-0x3e00], R160 ;  /* 0xffc200a0940079a6 */ /* 0x0005e8000c10f392 */
[----:B-1----:R2:W-:Y:S02]  /*9390*/  REDG.E.ADD.F32.FTZ.RN.STRONG.GPU desc[UR18][R146.64+-0x3e00], R151 ;  /* 0xffc20097920079a6 */ /* 0x0025e4000c10f392 */
.L_x_5454:
[----:B------:R-:W-:Y:S05]  /*93a0*/  BSYNC B0 ;  /* 0x0000000000007941 */ /* 0x000fea0003800000 */
.L_x_5453:
[----:B------:R-:W3:Y:S01]  /*93b0*/  LDS R227, [R227+0xca00] ;  /* 0x00ca0000e3e37984 */ /* 0x000ee20000000800 */
[----:B------:R-:W-:Y:S04]  /*93c0*/  BSSY B0, `(.L_x_5455) ;  /* 0x0000004000007945 */ /* 0x000fe80003800000 */
[----:B------:R-:W-:Y:S05]  /*93d0*/  @!P1 BRA `(.L_x_5456) ;  /* 0x0000000000089947 */ /* 0x000fea0003800000 */
[----:B------:R4:W-:Y:S04]  /*93e0*/  REDG.E.ADD.F32.FTZ.RN.STRONG.GPU desc[UR18][R148.64+-0x3c00], R159 ;  /* 0xffc4009f940079a6 */ /* 0x0009e8000c10f392 */
[----:B---3--:R4:W-:Y:S02]  /*93f0*/  REDG.E.ADD.F32.FTZ.RN.STRONG.GPU desc[UR18][R146.64+-0x3c00], R227 ;  /* 0xffc400e3920079a6 */ /* 0x0089e4000c10f392 */
.L_x_5456:
[----:B------:R-:W-:Y:S05]  /*9400*/  BSYNC B0 ;  /* 0x0000000000007941 */ /* 0x000fea0003800000 */
.L_x_5455:
[----:B-12---:R1:W2:Y:S01]  /*9410*/  LDS R151, [R226+0xcc00] ;  /* 0x00cc0000e2977984 */ /* 0x0062a20000000800 */
[----:B------:R-:W-:Y:S04]  /*9420*/  BSSY B0, `(.L_x_5457) ;  /* 0x0000004000007945 */ /* 0x000fe80003800000 */
[----:B------:R-:W-:Y:S05]  /*9430*/  @!P2 BRA `(.L_x_5458) ;  /* 0x000000000008a947 */ /* 0x000fea0003800000 */
[----:B------:R0:W-:Y:S04]  /*9440*/  REDG.E.ADD.F32.FTZ.RN.STRONG.GPU desc[UR18][R148.64+-0x3a00], R158 ;  /* 0xffc6009e940079a6 */ /* 0x0001e8000c10f392 */
[----:B--2---:R0:W-:Y:S02]  /*9450*/  REDG.E.ADD.F32.FTZ.RN.STRONG.GPU desc[UR18][R146.64+-0x3a00], R151 ;  /* 0xffc60097920079a6 */ /* 0x0041e4000c10f392 */
.L_x_5458:
[----:B------:R-:W-:Y:S05]  /*9460*/  BSYNC B0 ;  /* 0x0000000000007941 */ /* 0x000fea0003800000 */
.L_x_5457:
[----:B------:R-:W0:Y:S01]  /*9470*/  LDS R225, [R225+0xce00] ;  /* 0x00ce0000e1e17984 */ /* 0x000e220000000800 */
[C---:B------:R-:W-:Y:S01]  /*9480*/  ISETP.GE.AND P6, PT, R184.reuse, 0x201, PT ;  /* 0x00000201b800780c */ /* 0x040fe20003fc6270 */
[----:B------:R-:W-:Y:S01]  /*9490*/  BSSY B0, `(.L_x_5459) ;  /* 0x000000a000007945 */ /* 0x000fe20003800000 */
[C---:B------:R-:W-:Y:S02]  /*94a0*/  ISETP.GE.AND P0, PT, R184.reuse, 0x281, PT ;  /* 0x00000281b800780c */ /* 0x040fe40003f06270 */
[C---:B------:R-:W-:Y:S02]  /*94b0*/  ISETP.GE.AND P1, PT, R184.reuse, 0x301, PT ;  /* 0x00000301b800780c */ /* 0x040fe40003f26270 */
[C---:B------:R-:W-:Y:S02]  /*94c0*/  ISETP.GE.AND P2, PT, R184.reuse, 0x381, PT ;  /* 0x00000381b800780c */ /* 0x040fe40003f46270 */
[C---:B------:R-:W-:Y:S02]  /*94d0*/  ISETP.GE.AND P3, PT, R184.reuse, 0x401, PT ;  /* 0x00000401b800780c */ /* 0x040fe40003f66270 */
[----:B------:R-:W-:-:S02]  /*94e0*/  ISETP.GE.AND P4, PT, R184, 0x481, PT ;  /* 0x00000481b800780c */ /* 0x000fc40003f86270 */
[----:B------:R-:W-:Y:S01]  /*94f0*/  ISETP.GE.AND P5, PT, R184, 0x501, PT ;  /* 0x00000501b800780c */ /* 0x000fe20003fa6270 */
[----:B------:R-:W-:-:S12]  /*9500*/  @!P6 BRA `(.L_x_5460) ;  /* 0x000000000008e947 */ /* 0x000fd80003800000 */
[----:B------:R1:W-:Y:S04]  /*9510*/  REDG.E.ADD.F32.FTZ.RN.STRONG.GPU desc[UR18][R148.64+-0x3800], R157 ;  /* 0xffc8009d940079a6 */ /* 0x0003e8000c10f392 */
[----:B0-----:R1:W-:Y:S02]  /*9520*/  REDG.E.ADD.F32.FTZ.RN.STRONG.GPU desc[UR18][R146.64+-0x3800], R225 ;  /* 0xffc800e1920079a6 */ /* 0x0013e4000c10f392 */
.L_x_5460:
[----:B------:R-:W-:Y:S05]  /*9530*/  BSYNC B0 ;  /* 0x0000000000007941 */ /* 0x000fea0003800000 */
.L_x_5459:
[----:B0-2---:R0:W2:Y:S01]  /*9540*/  LDS R151, [R224+0xd000] ;  /* 0x00d00000e0977984 */ /* 0x0050a20000000800 */
[----:B------:R-:W-:Y:S04]  /*9550*/  BSSY B0, `(.L_x_5461) ;  /* 0x0000004000007945 */ /* 0x000fe80003800000 */
[----:B------:R-:W-:Y:S05]  /*9560*/  @!P0 BRA `(.L_x_5462) ;  /* 0x0000000000088947 */ /* 0x000fea0003800000 */
[----:B------:R0:W-:Y:S04]  /*9570*/  REDG.E.ADD.F32.FTZ.RN.STRONG.GPU desc[UR18][R148.64+-0x3600], R156 ;  /* 0xffca009c940079a6 */ /* 0x0001e8000c10f392 */
[----:B--2---:R0:W-:Y:S02]  /*9580*/  REDG.E.ADD.F32.FTZ.RN.STRONG.GPU desc[UR18][R146.64+-0x3600], R151 ;  /* 0xffca0097920079a6 */ /* 0x0041e4000c10f392 */
.L_x_5462:
[----:B------:R-:W-:Y:S05]  /*9590*/  BSYNC B0 ;  /* 0x0000000000007941 */ /* 0x000fea0003800000 */
.L_x_5461:
[----:B------:R-:W0:Y:S01]  /*95a0*/  LDS R223, [R223+0xd200] ;  /* 0x00d20000dfdf7984 */ /* 0x000e220000000800 */
[----:B------:R-:W-:Y:S04]  /*95b0*/  BSSY B0, `(.L_x_5463) ;  /* 0x0000004000007945 */ /* 0x000fe80003800000 */
[----:B------:R-:W-:Y:S05]  /*95c0*/  @!P1 BRA `(.L_x_5464) ;  /* 0x0000000000089947 */ /* 0x000fea0003800000 */
[----:B------:R1:W-:Y:S04]  /*95d0*/  REDG.E.ADD.F32.FTZ.RN.STRONG.GPU desc[UR18][R148.64+-0x3400], R155 ;  /* 0xffcc009b940079a6 */ /* 0x0003e8000c10f392 */
[----:B0-----:R1:W-:Y:S02]  /*95e0*/  REDG.E.ADD.F32.FTZ.RN.STRONG.GPU desc[UR18][R146.64+-0x3400], R223 ;  /* 0xffcc00df920079a6 */ /* 0x0013e4000c10f392 */
.L_x_5464:
[----:B------:R-:W-:Y:S05]  /*95f0*/  BSYNC B0 ;  /* 0x0000000000007941 */ /* 0x000fea0003800000 */
.L_x_5463:
[----:B0-2---:R0:W2:Y:S01]  /*9600*/  LDS R151, [R222+0xd400] ;  /* 0x00d40000de977984 */ /* 0x0050a20000000800 */
[----:B------:R-:W-:Y:S04]  /*9610*/  BSSY B0, `(.L_x_5465) ;  /* 0x0000004000007945 */ /* 0x000fe80003800000 */
[----:B------:R-:W-:Y:S05]  /*9620*/  @!P2 BRA `(.L_x_5466) ;  /* 0x000000000008a947 */ /* 0x000fea0003800000 */
[----:B------:R0:W-:Y:S04]  /*9630*/  REDG.E.ADD.F32.FTZ.RN.STRONG.GPU desc[UR18][R148.64+-0x3200], R154 ;  /* 0xffce009a940079a6 */ /* 0x0001e8000c10f392 */
[----:B--2---:R0:W-:Y:S02]  /*9640*/  REDG.E.ADD.F32.FTZ.RN.STRONG.GPU desc[UR18][R146.64+-0x3200], R151 ;  /* 0xffce0097920079a6 */ /* 0x0041e4000c10f392 */
.L_x_5466:
[----:B------:R-:W-:Y:S05]  /*9650*/  BSYNC B0 ;  /* 0x0000000000007941 */ /* 0x000fea0003800000 */
.L_x_5465:
[----:B------:R-:W0:Y:S01]  /*9660*/  LDS R221, [R221+0xd600] ;  /* 0x00d60000dddd7984 */ /* 0x000e220000000800 */
[----:B------:R-:W-:Y:S04]  /*9670*/  BSSY B0, `(.L_x_5467) ;  /* 0x0000004000007945 */ /* 0x000fe80003800000 */
[----:B------:R-:W-:Y:S05]  /*9680*/  @!P3 BRA `(.L_x_5468) ;  /* 0x000000000008b947 */ /* 0x000fea0003800000 */
[----:B------:R1:W-:Y:S04]  /*9690*/  REDG.E.ADD.F32.FTZ.RN.STRONG.GPU desc[UR18][R148.64+-0x3000], R145 ;  /* 0xffd00091940079a6 */ /* 0x0003e8000c10f392 */
[----:B0-----:R1:W-:Y:S02]  /*96a0*/  REDG.E.ADD.F32.FTZ.RN.STRONG.GPU desc[UR18][R146.64+-0x3000], R221 ;  /* 0xffd000dd920079a6 */ /* 0x0013e4000c10f392 */
.L_x_5468:
[----:B------:R-:W-:Y:S05]  /*96b0*/  BSYNC B0 ;  /* 0x0000000000007941 */ /* 0x000fea0003800000 */
.L_x_5467:
[----:B-1----:R1:W0:Y:S01]  /*96c0*/  LDS R145, [R220+0xd800] ;  /* 0x00d80000dc917984 */ /* 0x0022220000000800 */
[----:B------:R-:W-:Y:S04]  /*96d0*/  BSSY B0, `(.L_x_5469) ;  /* 0x0000004000007945 */ /* 0x000fe80003800000 */
[----:B------:R-:W-:Y:S05]  /*96e0*/  @!P4 BRA `(.L_x_5470) ;  /* 0x000000000008c947 */ /* 0x000fea0003800000 */
[----:B------:R1:W-:Y:S04]  /*96f0*/  REDG.E.ADD.F32.FTZ.RN.STRONG.GPU desc[UR18][R148.64+-0x2e00], R144 ;  /* 0xffd20090940079a6 */ /* 0x0003e8000c10f392 */
[----:B0-----:R1:W-:Y:S02]  /*9700*/  REDG.E.ADD.F32.FTZ.RN.STRONG.GPU desc[UR18][R146.64+-0x2e00], R145 ;  /* 0xffd20091920079a6 */ /* 0x0013e4000c10f392 */
.L_x_5470:
[----:B------:R-:W-:Y:S05]  /*9710*/  BSYNC B0 ;  /* 0x0000000000007941 */ /* 0x000fea0003800000 */
.L_x_5469:
[----:B------:R-:W0:Y:S01]  /*9720*/  LDS R219, [R219+0xda00] ;  /* 0x00da0000dbdb7984 */ /* 0x000e220000000800 */
[----:B------:R-:W-:Y:S04]  /*9730*/  BSSY B0, `(.L_x_5471) ;  /* 0x0000004000007945 */ /* 0x000fe80003800000 */
[----:B------:R-:W-:Y:S05]  /*9740*/  @!P5 BRA `(.L_x_5472) ;  /* 0x000000000008d947 */ /* 0x000fea0003800000 */
[----:B------:R1:W-:Y:S04]  /*9750*/  REDG.E.ADD.F32.FTZ.RN.STRONG.GPU desc[UR18][R148.64+-0x2c00], R79 ;  /* 0xffd4004f940079a6 */ /* 0x0003e8000c10f392 */
[----:B0-----:R1:W-:Y:S02]  /*9760*/  REDG.E.ADD.F32.FTZ.RN.STRONG.GPU desc[UR18][R146.64+-0x2c00], R219 ;  /* 0xffd400db920079a6 */ /* 0x0013e4000c10f392 */
.L_x_5472:
[----:B------:R-:W-:Y:S05]  /*9770*/  BSYNC B0 ;  /* 0x0000000000007941 */ /* 0x000fea0003800000 */
.L_x_5471:
[----:B-1----:R1:W0:Y:S01]  /*9780*/  LDS R79, [R218+0xdc00] ;  /* 0x00dc0000da4f7984 */ /* 0x0022220000000800 */
        /* <DEDUP_REMOVED lines=8> */
[----:B-1----:R-:W-:-:S12]  /*9810*/  @!P6 BRA `(.L_x_5474) ;  /* 0x000000000008e947 */ /* 0x002fd80003800000 */
[----:B------:R1:W-:Y:S04]  /*9820*/  REDG.E.ADD.F32.FTZ.RN.STRONG.GPU desc[UR18][R148.64+-0x2a00], R78 ;  /* 0xffd6004e940079a6 */ /* 0x0003e8000c10f392 */
[----:B0-----:R1:W-:Y:S02]  /*9830*/  REDG.E.ADD.F32.FTZ.RN.STRONG.GPU desc[UR18][R146.64+-0x2a00], R79 ;  /* 0xffd6004f920079a6 */ /* 0x0013e4000c10f392 */
.L_x_5474:
[----:B------:R-:W-:Y:S05]  /*9840*/  BSYNC B0 ;  /* 0x0000000000007941 */ /* 0x000fea0003800000 */
.L_x_5473:
[----:B------:R-:W0:Y:S01]  /*9850*/  LDS R217, [R217+0xde00] ;  /* 0x00de0000d9d97984 */ /* 0x000e220000000800 */
[----:B------:R-:W-:Y:S04]  /*9860*/  BSSY B0, `(.L_x_5475) ;  /* 0x0000004000007945 */ /* 0x000fe80003800000 */
[----:B------:R-:W-:Y:S05]  /*9870*/  @!P0 BRA `(.L_x_5476) ;  /* 0x0000000000088947 */ /* 0x000fea0003800000 */
[----:B------:R1:W-:Y:S04]  /*9880*/  REDG.E.ADD.F32.FTZ.RN.STRONG.GPU desc[UR18][R148.64+-0x2800], R77 ;  /* 0xffd8004d940079a6 */ /* 0x0003e8000c10f392 */
[----:B0-----:R1:W-:Y:S02]  /*9890*/  REDG.E.ADD.F32.FTZ.RN.STRONG.GPU desc[UR18][R146.64+-0x2800], R217 ;  /* 0xffd800d9920079a6 */ /* 0x0013e4000c10f392 */
.L_x_5476:
[----:B------:R-:W-:Y:S05]  /*98a0*/  BSYNC B0 ;  /* 0x0000000000007941 */ /* 0x000fea0003800000 */
.L_x_5475:
[----:B-1----:R1:W0:Y:S01]  /*98b0*/  LDS R77, [R216+0xe000] ;  /* 0x00e00000d84d7984 */ /* 0x0022220000000800 */
[----:B------:R-:W-:Y:S04]  /*98c0*/  BSSY B0, `(.L_x_5477) ;  /* 0x0000004000007945 */ /* 0x000fe80003800000 */
[----:B------:R-:W-:Y:S05]  /*98d0*/  @!P1 BRA `(.L_x_5478) ;  /* 0x0000000000089947 */ /* 0x000fea0003800000 */
[----:B------:R1:W-:Y:S04]  /*98e0*/  REDG.E.ADD.F32.FTZ.RN.STRONG.GPU desc[UR18][R148.64+-0x2600], R76 ;  /* 0xffda004c940079a6 */ /* 0x0003e8000c10f392 */
[----:B0-----:R1:W-:Y:S02]  /*98f0*/  REDG.E.ADD.F32.FTZ.RN.STRONG.GPU desc[UR18][R146.64+-0x2600], R77 ;  /* 0xffda004d920079a6 */ /* 0x0013e4000c10f392 */
.L_x_5478:
[----:B------:R-:W-:Y:S05]  /*9900*/  BSYNC B0 ;  /* 0x0000000000007941 */ /* 0x000fea0003800000 */
.L_x_5477:
[----:B------:R-:W0:Y:S01]  /*9910*/  LDS R215, [R215+0xe200] ;  /* 0x00e20000d7d77984 */ /* 0x000e220000000800 */
[----:B------:R-:W-:Y:S04]  /*9920*/  BSSY B0, `(.L_x_5479) ;  /* 0x0000004000007945 */ /* 0x000fe80003800000 */
[----:B------:R-:W-:Y:S05]  /*9930*/  @!P2 BRA `(.L_x_5480) ;  /* 0x000000000008a947 */ /* 0x000fea0003800000 */
[----:B------:R1:W-:Y:S04]  /*9940*/  REDG.E.ADD.F32.FTZ.RN.STRONG.GPU desc[UR18][R148.64+-0x2400], R75 ;  /* 0xffdc004b940079a6 */ /* 0x0003e8000c10f392 */
[----:B0-----:R1:W-:Y:S02]  /*9950*/  REDG.E.ADD.F32.FTZ.RN.STRONG.GPU desc[UR18][R146.64+-0x2400], R215 ;  /* 0xffdc00d7920079a6 */ /* 0x0013e4000c10f392 */
.L_x_5480:
[----:B------:R-:W-:Y:S05]  /*9960*/  BSYNC B0 ;  /* 0x0000000000007941 */ /* 0x000fea0003800000 */
.L_x_5479:
[----:B-1----:R1:W0:Y:S01]  /*9970*/  LDS R75, [R214+0xe400] ;  /* 0x00e40000d64b7984 */ /* 0x0022220000000800 */
[----:B------:R-:W-:Y:S04]  /*9980*/  BSSY B0, `(.L_x_5481) ;  /* 0x0000004000007945 */ /* 0x000fe80003800000 */
[----:B------:R-:W-:Y:S05]  /*9990*/  @!P3 BRA `(.L_x_5482) ;  /* 0x000000000008b947 */ /* 0x000fea0003800000 */
[----:B------:R1:W-:Y:S04]  /*99a0*/  REDG.E.ADD.F32.FTZ.RN.STRONG.GPU desc[UR18][R148.64+-0x2200], R74 ;  /* 0xffde004a940079a6 */ /* 0x0003e8000c10f392 */
[----:B0-----:R1:W-:Y:S02]  /*99b0*/  REDG.E.ADD.F32.FTZ.RN.STRONG.GPU desc[UR18][R146.64+-0x2200], R75 ;  /* 0xffde004b920079a6 */ /* 0x0013e4000c10f392 */
.L_x_5482:
[----:B------:R-:W-:Y:S05]  /*99c0*/  BSYNC B0 ;  /* 0x0000000000007941 */ /* 0x000fea0003800000 */
.L_x_5481:
[----:B01----:R0:W1:Y:S01]  /*99d0*/  LDS R75, [R212+0xe600] ;  /* 0x00e60000d44b7984 */ /* 0x0030620000000800 */
[----:B------:R-:W-:Y:S04]  /*99e0*/  BSSY B0, `(.L_x_5483) ;  /* 0x0000004000007945 */ /* 0x000fe80003800000 */
[----:B------:R-:W-:Y:S05]  /*99f0*/  @!P4 BRA `(.L_x_5484) ;  /* 0x000000000008c947 */ /* 0x000fea0003800000 */
[----:B------:R0:W-:Y:S04]  /*9a00*/  REDG.E.ADD.F32.FTZ.RN.STRONG.GPU desc[UR18][R148.64+-0x2000], R73 ;  /* 0xffe00049940079a6 */ /* 0x0001e8000c10f392 */
[----:B-1----:R0:W-:Y:S02]  /*9a10*/  REDG.E.ADD.F32.FTZ.RN.STRONG.GPU desc[UR18][R146.64+-0x2000], R75 ;  /* 0xffe0004b920079a6 */ /* 0x0021e4000c10f392 */
.L_x_5484:
[----:B------:R-:W-:Y:S05]  /*9a20*/  BSYNC B0 ;  /* 0x0000000000007941 */ /* 0x000fea0003800000 */
.L_x_5483:
[----:B------:R-:W0:Y:S01]  /*9a30*/  LDS R185, [R185+0xe800] ;  /* 0x00e80000b9b97984 */ /* 0x000e220000000800 */
[----:B------:R-:W-:Y:S04]  /*9a40*/  BSSY B0, `(.L_x_5485) ;  /* 0x0000004000007945 */ /* 0x000fe80003800000 */
[----:B------:R-:W-:Y:S05]  /*9a50*/  @!P5 BRA `(.L_x_5486) ;  /* 0x000000000008d947 */ /* 0x000fea0003800000 */
[----:B------:R1:W-:Y:S04]  /*9a60*/  REDG.E.ADD.F32.FTZ.RN.STRONG.GPU desc[UR18][R148.64+-0x1e00], R72 ;  /* 0xffe20048940079a6 */ /* 0x0003e8000c10f392 */
[----:B0-----:R0:W-:Y:S02]  /*9a70*/  REDG.E.ADD.F32.FTZ.RN.STRONG.GPU desc[UR18][R146.64+-0x1e00], R185 ;  /* 0xffe200b9920079a6 */ /* 0x0011e4000c10f392 */
.L_x_5486:
[----:B------:R-:W-:Y:S05]  /*9a80*/  BSYNC B0 ;  /* 0x0000000000007941 */ /* 0x000fea0003800000 */
.L_x_5485:
[----:B0-----:R0:W0:Y:S01]  /*9a90*/  LDS R73, [R174+0xea00] ;  /* 0x00ea0000ae497984 */ /* 0x0010220000000800 */
        /* <DEDUP_REMOVED lines=11> */
.L_x_5488:
[----:B------:R-:W-:Y:S05]  /*9b50*/  BSYNC B0 ;  /* 0x0000000000007941 */ /* 0x000fea0003800000 */
.L_x_5487:
[----:B------:R-:W0:Y:S01]  /*9b60*/  LDS R173, [R173+0xec00] ;  /* 0x00ec0000adad7984 */ /* 0x000e220000000800 */
[----:B------:R-:W-:Y:S04]  /*9b70*/  BSSY B0, `(.L_x_5489) ;  /* 0x0000004000007945 */ /* 0x000fe80003800000 */
[----:B------:R-:W-:Y:S05]  /*9b80*/  @!P0 BRA `(.L_x_5490) ;  /* 0x0000000000088947 */ /* 0x000fea0003800000 */
[----:B------:R1:W-:Y:S04]  /*9b90*/  REDG.E.ADD.F32.FTZ.RN.STRONG.GPU desc[UR18][R148.64+-0x1a00], R70 ;  /* 0xffe60046940079a6 */ /* 0x0003e8000c10f392 */
[----:B0-----:R0:W-:Y:S02]  /*9ba0*/  REDG.E.ADD.F32.FTZ.RN.STRONG.GPU desc[UR18][R146.64+-0x1a00], R173 ;  /* 0xffe600ad920079a6 */ /* 0x0011e4000c10f392 */
.L_x_5490:
[----:B------:R-:W-:Y:S05]  /*9bb0*/  BSYNC B0 ;  /* 0x0000000000007941 */ /* 0x000fea0003800000 */
.L_x_5489:
[----:B-1----:R1:W0:Y:S01]  /*9bc0*/  LDS R71, [R172+0xee00] ;  /* 0x00ee0000ac477984 */ /* 0x0022220000000800 */
[----:B------:R-:W-:Y:S04]  /*9bd0*/  BSSY B0, `(.L_x_5491) ;  /* 0x0000004000007945 */ /* 0x000fe80003800000 */
[----:B------:R-:W-:Y:S05]  /*9be0*/  @!P1 BRA `(.L_x_5492) ;  /* 0x0000000000089947 */ /* 0x000fea0003800000 */
[----:B------:R1:W-:Y:S04]  /*9bf0*/  REDG.E.ADD.F32.FTZ.RN.STRONG.GPU desc[UR18][R148.64+-0x1800], R69 ;  /* 0xffe80045940079a6 */ /* 0x0003e8000c10f392 */
[----:B0-----:R1:W-:Y:S02]  /*9c00*/  REDG.E.ADD.F32.FTZ.RN.STRONG.GPU desc[UR18][R146.64+-0x1800], R71 ;  /* 0xffe80047920079a6 */ /* 0x0013e4000c10f392 */
.L_x_5492:
[----:B------:R-:W-:Y:S05]  /*9c10*/  BSYNC B0 ;  /* 0x0000000000007941 */ /* 0x000fea0003800000 */
.L_x_5491:
[----:B------:R-:W0:Y:S01]  /*9c20*/  LDS R171, [R171+0xf000] ;  /* 0x00f00000abab7984 */ /* 0x000e220000000800 */
[----:B------:R-:W-:Y:S04]  /*9c30*/  BSSY B0, `(.L_x_5493) ;  /* 0x0000004000007945 */ /* 0x000fe80003800000 */
[----:B------:R-:W-:Y:S05]  /*9c40*/  @!P2 BRA `(.L_x_5494) ;  /* 0x000000000008a947 */ /* 0x000fea0003800000 */
[----:B------:R1:W-:Y:S04]  /*9c50*/  REDG.E.ADD.F32.FTZ.RN.STRONG.GPU desc[UR18][R148.64+-0x1600], R68 ;  /* 0xffea0044940079a6 */ /* 0x0003e8000c10f392 */
[----:B0-----:R1:W-:Y:S02]  /*9c60*/  REDG.E.ADD.F32.FTZ.RN.STRONG.GPU desc[UR18][R146.64+-0x1600], R171 ;  /* 0xffea00ab920079a6 */ /* 0x0013e4000c10f392 */
.L_x_5494:
[----:B------:R-:W-:Y:S05]  /*9c70*/  BSYNC B0 ;  /* 0x0000000000007941 */ /* 0x000fea0003800000 */
.L_x_5493:
[----:B-1----:R1:W0:Y:S01]  /*9c80*/  LDS R69, [R170+0xf200] ;  /* 0x00f20000aa457984 */ /* 0x0022220000000800 */
[----:B------:R-:W-:Y:S04]  /*9c90*/  BSSY B0, `(.L_x_5495) ;  /* 0x0000004000007945 */ /* 0x000fe80003800000 */
[----:B------:R-:W-:Y:S05]  /*9ca0*/  @!P3 BRA `(.L_x_5496) ;  /* 0x000000000008b947 */ /* 0x000fea0003800000 */
[----:B------:R1:W-:Y:S04]  /*9cb0*/  REDG.E.ADD.F32.FTZ.RN.STRONG.GPU desc[UR18][R148.64+-0x1400], R67 ;  /* 0xffec0043940079a6 */ /* 0x0003e8000c10f392 */
[----:B0-----:R1:W-:Y:S02]  /*9cc0*/  REDG.E.ADD.F32.FTZ.RN.STRONG.GPU desc[UR18][R146.64+-0x1400], R69 ;  /* 0xffec0045920079a6 */ /* 0x0013e4000c10f392 */
.L_x_5496:
[----:B------:R-:W-:Y:S05]  /*9cd0*/  BSYNC B0 ;  /* 0x0000000000007941 */ /* 0x000fea0003800000 */
.L_x_5495:
[----:B------:R-:W0:Y:S01]  /*9ce0*/  LDS R169, [R169+0xf400] ;  /* 0x00f40000a9a97984 */ /* 0x000e220000000800 */
[----:B------:R-:W-:Y:S04]  /*9cf0*/  BSSY B0, `(.L_x_5497) ;  /* 0x0000004000007945 */ /* 0x000fe80003800000 */
[----:B------:R-:W-:Y:S05]  /*9d00*/  @!P4 BRA `(.L_x_5498) ;  /* 0x000000000008c947 */ /* 0x000fea0003800000 */
[----:B------:R1:W-:Y:S04]  /*9d10*/  REDG.E.ADD.F32.FTZ.RN.STRONG.GPU desc[UR18][R148.64+-0x1200], R66 ;  /* 0xffee0042940079a6 */ /* 0x0003e8000c10f392 */
[----:B0-----:R1:W-:Y:S02]  /*9d20*/  REDG.E.ADD.F32.FTZ.RN.STRONG.GPU desc[UR18][R146.64+-0x1200], R169 ;  /* 0xffee00a9920079a6 */ /* 0x0013e4000c10f392 */
.L_x_5498:
[----:B------:R-:W-:Y:S05]  /*9d30*/  BSYNC B0 ;  /* 0x0000000000007941 */ /* 0x000fea0003800000 */
.L_x_5497:
[----:B-1----:R1:W0:Y:S01]  /*9d40*/  LDS R67, [R168+0xf600] ;  /* 0x00f60000a8437984 */ /* 0x0022220000000800 */
[----:B------:R-:W-:Y:S04]  /*9d50*/  BSSY B0, `(.L_x_5499) ;  /* 0x0000004000007945 */ /* 0x000fe80003800000 */
[----:B------:R-:W-:Y:S05]  /*9d60*/  @!P5 BRA `(.L_x_5500) ;  /* 0x000000000008d947 */ /* 0x000fea0003800000 */
[----:B------:R1:W-:Y:S04]  /*9d70*/  REDG.E.ADD.F32.FTZ.RN.STRONG.GPU desc[UR18][R148.64+-0x1000], R65 ;  /* 0xfff00041940079a6 */ /* 0x0003e8000c10f392 */
[----:B0-----:R1:W-:Y:S02]  /*9d80*/  REDG.E.ADD.F32.FTZ.RN.STRONG.GPU desc[UR18][R146.64+-0x1000], R67 ;  /* 0xfff00043920079a6 */ /* 0x0013e4000c10f392 */
.L_x_5500:
[----:B------:R-:W-:Y:S05]  /*9d90*/  BSYNC B0 ;  /* 0x0000000000007941 */ /* 0x000fea0003800000 */
.L_x_5499:
        /* <DEDUP_REMOVED lines=12> */
.L_x_5502:
[----:B------:R-:W-:Y:S05]  /*9e60*/  BSYNC B0 ;  /* 0x0000000000007941 */ /* 0x000fea0003800000 */
.L_x_5501:
[----:B-1----:R1:W0:Y:S01]  /*9e70*/  LDS R65, [R166+0xfa00] ;  /* 0x00fa0000a6417984 */ /* 0x0022220000000800 */
[----:B------:R-:W-:Y:S04]  /*9e80*/  BSSY B0, `(.L_x_5503) ;  /* 0x0000004000007945 */ /* 0x000fe80003800000 */
[----:B------:R-:W-:Y:S05]  /*9e90*/  @!P0 BRA `(.L_x_5504) ;  /* 0x0000000000088947 */ /* 0x000fea0003800000 */
[----:B------:R1:W-:Y:S04]  /*9ea0*/  REDG.E.ADD.F32.FTZ.RN.STRONG.GPU desc[UR18][R148.64+-0xc00], R63 ;  /* 0xfff4003f940079a6 */ /* 0x0003e8000c10f392 */
[----:B0-----:R1:W-:Y:S02]  /*9eb0*/  REDG.E.ADD.F32.FTZ.RN.STRONG.GPU desc[UR18][R146.64+-0xc00], R65 ;  /* 0xfff40041920079a6 */ /* 0x0013e4000c10f392 */
.L_x_5504:
[----:B------:R-:W-:Y:S05]  /*9ec0*/  BSYNC B0 ;  /* 0x0000000000007941 */ /* 0x000fea0003800000 */
.L_x_5503:
[----:B------:R-:W0:Y:S01]  /*9ed0*/  LDS R165, [R165+0xfc00] ;  /* 0x00fc0000a5a57984 */ /* 0x000e220000000800 */
[----:B------:R-:W-:Y:S04]  /*9ee0*/  BSSY B0, `(.L_x_5505) ;  /* 0x0000004000007945 */ /* 0x000fe80003800000 */
[----:B------:R-:W-:Y:S05]  /*9ef0*/  @!P1 BRA `(.L_x_5506) ;  /* 0x0000000000089947 */ /* 0x000fea0003800000 */
[----:B------:R1:W-:Y:S04]  /*9f00*/  REDG.E.ADD.F32.FTZ.RN.STRONG.GPU desc[UR18][R148.64+-0xa00], R62 ;  /* 0xfff6003e940079a6 */ /* 0x0003e8000c10f392 */
[----:B0-----:R1:W-:Y:S02]  /*9f10*/  REDG.E.ADD.F32.FTZ.RN.STRONG.GPU desc[UR18][R146.64+-0xa00], R165 ;  /* 0xfff600a5920079a6 */ /* 0x0013e4000c10f392 */
.L_x_5506:
[----:B------:R-:W-:Y:S05]  /*9f20*/  BSYNC B0 ;  /* 0x0000000000007941 */ /* 0x000fea0003800000 */
.L_x_5505:
[----:B-1----:R1:W0:Y:S01]  /*9f30*/  LDS R63, [R164+0xfe00] ;  /* 0x00fe0000a43f7984 */ /* 0x0022220000000800 */
[----:B------:R-:W-:Y:S04]  /*9f40*/  BSSY B0, `(.L_x_5507) ;  /* 0x0000004000007945 */ /* 0x000fe80003800000 */
[----:B------:R-:W-:Y:S05]  /*9f50*/  @!P2 BRA `(.L_x_5508) ;  /* 0x000000000008a947 */ /* 0x000fea0003800000 */
[----:B------:R1:W-:Y:S04]  /*9f60*/  REDG.E.ADD.F32.FTZ.RN.STRONG.GPU desc[UR18][R148.64+-0x800], R61 ;  /* 0xfff8003d940079a6 */ /* 0x0003e8000c10f392 */
[----:B0-----:R1:W-:Y:S02]  /*9f70*/  REDG.E.ADD.F32.FTZ.RN.STRONG.GPU desc[UR18][R146.64+-0x800], R63 ;  /* 0xfff8003f920079a6 */ /* 0x0013e4000c10f392 */
.L_x_5508:
[----:B------:R-:W-:Y:S05]  /*9f80*/  BSYNC B0 ;  /* 0x0000000000007941 */ /* 0x000fea0003800000 */
.L_x_5507:
[----:B------:R-:W0:Y:S01]  /*9f90*/  LDS R163, [R163+0x10000] ;  /* 0x01000000a3a37984 */ /* 0x000e220000000800 */
[----:B------:R-:W-:Y:S04]  /*9fa0*/  BSSY B0, `(.L_x_5509) ;  /* 0x0000004000007945 */ /* 0x000fe80003800000 */
[----:B------:R-:W-:Y:S05]  /*9fb0*/  @!P3 BRA `(.L_x_5510) ;  /* 0x000000000008b947 */ /* 0x000fea0003800000 */
[----:B------:R1:W-:Y:S04]  /*9fc0*/  REDG.E.ADD.F32.FTZ.RN.STRONG.GPU desc[UR18][R148.64+-0x600], R60 ;  /* 0xfffa003c940079a6 */ /* 0x0003e8000c10f392 */
[----:B0-----:R1:W-:Y:S02]  /*9fd0*/  REDG.E.ADD.F32.FTZ.RN.STRONG.GPU desc[UR18][R146.64+-0x600], R163 ;  /* 0xfffa00a3920079a6 */ /* 0x0013e4000c10f392 */
.L_x_5510:
[----:B------:R-:W-:Y:S05]  /*9fe0*/  BSYNC B0 ;  /* 0x0000000000007941 */ /* 0x000fea0003800000 */
.L_x_5509:
[----:B-1----:R1:W0:Y:S01]  /*9ff0*/  LDS R61, [R162+0x10200] ;  /* 0x01020000a23d7984 */ /* 0x0022220000000800 */
[----:B------:R-:W-:Y:S04]  /*a000*/  BSSY B0, `(.L_x_5511) ;  /* 0x0000004000007945 */ /* 0x000fe80003800000 */
[----:B------:R-:W-:Y:S05]  /*a010*/  @!P4 BRA `(.L_x_5512) ;  /* 0x000000000008c947 */ /* 0x000fea0003800000 */
[----:B------:R1:W-:Y:S04]  /*a020*/  REDG.E.ADD.F32.FTZ.RN.STRONG.GPU desc[UR18][R148.64+-0x400], R59 ;  /* 0xfffc003b940079a6 */ /* 0x0003e8000c10f392 */
[----:B0-----:R1:W-:Y:S02]  /*a030*/  REDG.E.ADD.F32.FTZ.RN.STRONG.GPU desc[UR18][R146.64+-0x400], R61 ;  /* 0xfffc003d920079a6 */ /* 0x0013e4000c10f392 */
.L_x_5512:
[----:B------:R-:W-:Y:S05]  /*a040*/  BSYNC B0 ;  /* 0x0000000000007941 */ /* 0x000fea0003800000 */
.L_x_5511:
[----:B------:R-:W0:Y:S01]  /*a050*/  LDS R161, [R161+0x10400] ;  /* 0x01040000a1a17984 */ /* 0x000e220000000800 */
[----:B------:R-:W-:Y:S04]  /*a060*/  BSSY B0, `(.L_x_5513) ;  /* 0x0000004000007945 */ /* 0x000fe80003800000 */
[----:B------:R-:W-:Y:S05]  /*a070*/  @!P5 BRA `(.L_x_5514) ;  /* 0x000000000008d947 */ /* 0x000fea0003800000 */
[----:B------:R1:W-:Y:S04]  /*a080*/  REDG.E.ADD.F32.FTZ.RN.STRONG.GPU desc[UR18][R148.64+-0x200], R58 ;  /* 0xfffe003a940079a6 */ /* 0x0003e8000c10f392 */
[----:B0-----:R1:W-:Y:S02]  /*a090*/  REDG.E.ADD.F32.FTZ.RN.STRONG.GPU desc[UR18][R146.64+-0x200], R161 ;  /* 0xfffe00a1920079a6 */ /* 0x0013e4000c10f392 */
.L_x_5514:
[----:B------:R-:W-:Y:S05]  /*a0a0*/  BSYNC B0 ;  /* 0x0000000000007941 */ /* 0x000fea0003800000 */
.L_x_5513:
[----:B-1----:R-:W5:Y:S01]  /*a0b0*/  LDL R58, [R1+0x4] ;  /* 0x00000400013a7983 */ /* 0x002f620000100800 */
[----:B------:R-:W1:Y:S03]  /*a0c0*/  S2R R60, SR_LANEID ;  /* 0x00000000003c7919 */ /* 0x000e660000000000 */
[----:B------:R-:W2:Y:S04]  /*a0d0*/  SHFL.DOWN PT, R59, R52, 0x1, 0x1f ;  /* 0x08201f00343b7f89 */ /* 0x000ea800000e0000 */
[----:B0-----:R-:W0:Y:S01]  /*a0e0*/  SHFL.DOWN PT, R61, R34, 0x1, 0x1f ;  /* 0x08201f00223d7f89 */ /* 0x001e2200000e0000 */
[----:B-1----:R-:W-:-:S13]  /*a0f0*/  ISETP.GT.AND P0, PT, R60, 0x1e, PT ;  /* 0x0000001e3c00780c */ /* 0x002fda0003f04270 */
[----:B--2---:R-:W-:Y:S01]  /*a100*/  @!P0 FADD.FTZ R52, R52, R59 ;  /* 0x0000003b34348221 */ /* 0x004fe20000010000 */
[----:B0-----:R-:W-:-:S04]  /*a110*/  @!P0 FADD.FTZ R34, R34, R61 ;  /* 0x0000003d22228221 */ /* 0x001fc80000010000 */
[----:B------:R-:W0:Y:S04]  /*a120*/  SHFL.DOWN PT, R59, R52, 0x2, 0x1f ;  /* 0x08401f00343b7f89 */ /* 0x000e2800000e0000 */
[----:B------:R-:W1:Y:S01]  /*a130*/  SHFL.DOWN PT, R61, R34, 0x2, 0x1f ;  /* 0x08401f00223d7f89 */ /* 0x000e6200000e0000 */
[----:B------:R-:W-:-:S13]  /*a140*/  ISETP.GT.AND P0, PT, R60, 0x1d, PT ;  /* 0x0000001d3c00780c */ /* 0x000fda0003f04270 */
[----:B0-----:R-:W-:Y:S01]  /*a150*/  @!P0 FADD.FTZ R52, R52, R59 ;  /* 0x0000003b34348221 */ /* 0x001fe20000010000 */
[----:B-1----:R-:W-:-:S04]  /*a160*/  @!P0 FADD.FTZ R34, R34, R61 ;  /* 0x0000003d22228221 */ /* 0x002fc80000010000 */
        /* <DEDUP_REMOVED lines=12> */
[----:B------:R-:W-:Y:S01]  /*a230*/  ISETP.GT.AND P0, PT, R60, 0xf, PT ;  /* 0x0000000f3c00780c */ /* 0x000fe20003f04270 */
[----:B------:R-:W-:Y:S01]  /*a240*/  FFMA.FTZ R100, R11, R36, R100 ;  /* 0x000000240b647223 */ /* 0x000fe20000010064 */
[----:B------:R-:W-:Y:S01]  /*a250*/  FFMA.FTZ R11, R134, R40, R42 ;  /* 0x00000028860b7223 */ /* 0x000fe2000001002a */
[----:B------:R-:W-:Y:S01]  /*a260*/  FFMA.FTZ R188, R54, R188, R53 ;  /* 0x000000bc36bc7223 */ /* 0x000fe20000010035 */
[----:B------:R-:W-:Y:S01]  /*a270*/  FFMA.FTZ R101, R12, R35, R101 ;  /* 0x000000230c657223 */ /* 0x000fe20000010065 */
[----:B------:R-:W-:Y:S01]  /*a280*/  ISETP.NE.AND P1, PT, R10, RZ, PT ;  /* 0x000000ff0a00720c */ /* 0x000fe20003f25270 */
[----:B------:R-:W-:Y:S01]  /*a290*/  FADD.FTZ R90, R11, R90 ;  /* 0x0000005a0b5a7221 */ /* 0x000fe20000010000 */
[----:B------:R-:W-:Y:S01]  /*a2a0*/  FFMA.FTZ R53, R130, R33, R236 ;  /* 0x0000002182357223 */ /* 0x000fe200000100ec */
[----:B------:R-:W-:Y:S01]  /*a2b0*/  FFMA.FTZ R12, R135, R38, R229 ;  /* 0x00000026870c7223 */ /* 0x000fe200000100e5 */
[----:B------:R-:W-:Y:S01]  /*a2c0*/  FFMA.FTZ R11, R132, R29, R44 ;  /* 0x0000001d840b7223 */ /* 0x000fe2000001002c */
[----:B------:R-:W-:Y:S01]  /*a2d0*/  FMUL.FTZ R57, R57, R186 ;  /* 0x000000ba39397220 */ /* 0x000fe20000410000 */
[----:B------:R-:W-:-:S02]  /*a2e0*/  FFMA.FTZ R81, R80, R14, R81 ;  /* 0x0000000e50517223 */ /* 0x000fc40000010051 */
[----:B0-----:R-:W-:Y:S01]  /*a2f0*/  @!P0 FADD.FTZ R52, R52, R59 ;  /* 0x0000003b34348221 */ /* 0x001fe20000010000 */
[----:B-1----:R-:W-:Y:S01]  /*a300*/  @!P0 FADD.FTZ R34, R34, R61 ;  /* 0x0000003d22228221 */ /* 0x002fe20000010000 */
[----:B------:R-:W-:Y:S01]  /*a310*/  ISETP.NE.AND P0, PT, R60, RZ, PT ;  /* 0x000000ff3c00720c */ /* 0x000fe20003f05270 */
[----:B------:R-:W-:Y:S01]  /*a320*/  FADD.FTZ R86, R53, R86 ;  /* 0x0000005635567221 */ /* 0x000fe20000010000 */
[----:B------:R-:W-:Y:S01]  /*a330*/  FADD.FTZ R91, R12, R91 ;  /* 0x0000005b0c5b7221 */ /* 0x000fe20000010000 */
[----:B------:R-:W-:Y:S01]  /*a340*/  FADD.FTZ R88, R11, R88 ;  /* 0x000000580b587221 */ /* 0x000fe20000010000 */
[----:B------:R-:W-:Y:S01]  /*a350*/  FFMA.FTZ R14, R131, R32, R241 ;  /* 0x00000020830e7223 */ /* 0x000fe200000100f1 */
[----:B------:R-:W-:Y:S01]  /*a360*/  FFMA.FTZ R11, R138, R25, R46 ;  /* 0x000000198a0b7223 */ /* 0x000fe2000001002e */
[----:B------:R-:W-:Y:S01]  /*a370*/  MOV R53, R34 ;  /* 0x0000002200357202 */ /* 0x000fe20000000f00 */
[----:B------:R-:W-:Y:S01]  /*a380*/  FFMA.FTZ R12, R137, R22, R21 ;  /* 0x00000016890c7223 */ /* 0x000fe20000010015 */
[----:B------:R-:W-:Y:S01]  /*a390*/  FFMA.FTZ R50, R82, R50, R83 ;  /* 0x0000003252327223 */ /* 0x000fe20000010053 */
[----:B------:R-:W-:Y:S01]  /*a3a0*/  FFMA.FTZ R57, R56, R187, R57 ;  /* 0x000000bb38397223 */ /* 0x000fe20000010039 */
[----:B------:R-:W-:Y:S01]  /*a3b0*/  FFMA.FTZ R102, R13, R33, R102 ;  /* 0x000000210d667223 */ /* 0x000fe20000010066 */
        /* <DEDUP_REMOVED lines=13> */
[----:B------:R-:W-:Y:S01]  /*a490*/  FFMA.FTZ R103, R24, R32, R103 ;  /* 0x0000002018677223 */ /* 0x000fe20000010067 */
[----:B------:R-:W-:Y:S01]  /*a4a0*/  FADD.FTZ R85, R14, R85 ;  /* 0x000000550e557221 */ /* 0x000fe20000010000 */
[----:B------:R-:W-:Y:S01]  /*a4b0*/  FFMA.FTZ R107, R37, R38, R107 ;  /* 0x00000026256b7223 */ /* 0x000fe2000001006b */
[----:B------:R-:W-:Y:S01]  /*a4c0*/  FADD.FTZ R84, R13, R84 ;  /* 0x000000540d547221 */ /* 0x000fe20000010000 */
[----:B------:R-:W-:Y:S01]  /*a4d0*/  FFMA.FTZ R106, R39, R40, R106 ;  /* 0x00000028276a7223 */ /* 0x000fe2000001006a */
[----:B------:R-:W-:Y:S01]  /*a4e0*/  FFMA.FTZ R105, R41, R31, R105 ;  /* 0x0000001f29697223 */ /* 0x000fe20000010069 */
[----:B------:R-:W-:Y:S01]  /*a4f0*/  FFMA.FTZ R104, R43, R29, R104 ;  /* 0x0000001d2b687223 */ /* 0x000fe20000010068 */
[----:B------:R-:W-:Y:S01]  /*a500*/  FADD.FTZ R89, R30, R89 ;  /* 0x000000591e597221 */ /* 0x000fe20000010000 */
[----:B------:R-:W-:Y:S01]  /*a510*/  FFMA.FTZ R111, R45, R27, R111 ;  /* 0x0000001b2d6f7223 */ /* 0x000fe2000001006f */
[----:B------:R-:W-:Y:S01]  /*a520*/  FFMA.FTZ R110, R28, R25, R110 ;  /* 0x000000191c6e7223 */ /* 0x000fe2000001006e */
[----:B------:R-:W-:Y:S01]  /*a530*/  FADD.FTZ R95, R26, R95 ;  /* 0x0000005f1a5f7221 */ /* 0x000fe20000010000 */
[----:B------:R-:W-:Y:S01]  /*a540*/  FFMA.FTZ R109, R47, R22, R109 ;  /* 0x000000162f6d7223 */ /* 0x000fe2000001006d */
[----:B------:R-:W-:Y:S01]  /*a550*/  FFMA.FTZ R108, R23, R20, R108 ;  /* 0x00000014176c7223 */ /* 0x000fe2000001006c */
        /* <DEDUP_REMOVED lines=8> */
[----:B------:R-:W-:Y:S01]  /*a5e0*/  FADD.FTZ R96, R57, R96 ;  /* 0x0000006039607221 */ /* 0x000fe20000010000 */
        /* <DEDUP_REMOVED lines=12> */
[----:B------:R-:W0:Y:S04]  /*a6b0*/  LDS.64 R18, [R9+0x10820] ;  /* 0x0108200009127984 */ /* 0x000e280000000a00 */
[----:B------:R-:W2:Y:S01]  /*a6c0*/  @P0 LDS.64 R20, [R17+0x14080] ;  /* 0x0140800011140984 */ /* 0x000ea20000000a00 */
[----:B-1----:R-:W-:Y:S01]  /*a6d0*/  FADD.FTZ R16, R53, R13 ;  /* 0x0000000d35107221 */ /* 0x002fe20000010000 */
[----:B------:R-:W-:-:S03]  /*a6e0*/  FADD.FTZ R11, R52, R12 ;  /* 0x0000000c340b7221 */ /* 0x000fc60000010000 */
[----:B------:R-:W-:Y:S01]  /*a6f0*/  FADD.FTZ R16, R15, R16 ;  /* 0x000000100f107221 */ /* 0x000fe20000010000 */
[----:B------:R-:W-:-:S03]  /*a700*/  FADD.FTZ R11, R14, R11 ;  /* 0x0000000b0e0b7221 */ /* 0x000fc60000010000 */
[----:B0-----:R-:W-:Y:S01]  /*a710*/  FADD.FTZ R53, R16, R19 ;  /* 0x0000001310357221 */ /* 0x001fe20000010000 */
[----:B------:R-:W-:-:S03]  /*a720*/  FADD.FTZ R52, R11, R18 ;  /* 0x000000120b347221 */ /* 0x000fc60000010000 */
[----:B--2---:R-:W-:Y:S01]  /*a730*/  @P0 FADD.FTZ R53, R53, R21 ;  /* 0x0000001535350221 */ /* 0x004fe20000010000 */
[----:B------:R-:W-:-:S05]  /*a740*/  @P0 FADD.FTZ R52, R52, R20 ;  /* 0x0000001434340221 */ /* 0x000fca0000010000 */
[----:B------:R1:W-:Y:S02]  /*a750*/  STS.64 [R17+0x14080], R52 ;  /* 0x0140803411007388 */ /* 0x0003e40000000a00 */
.L_x_5516:
[----:B------:R-:W-:Y:S05]  /*a760*/  BSYNC B0 ;  /* 0x0000000000007941 */ /* 0x000fea0003800000 */
.L_x_5515:
[----:B------:R-:W-:Y:S02]  /*a770*/  UIADD3 UR7, UR7, 0x1, URZ ;  /* 0x0000000107077890 */ /* 0x000fe4000fffe03f */
[----:B------:R-:W-:Y:S02]  /*a780*/  UIADD3 UR8, UP1, UR8, 0x1, URZ ;  /* 0x0000000108087890 */ /* 0x000fe4000ff3e03f */
[----:B------:R-:W-:Y:S02]  /*a790*/  UISETP.GE.AND UP0, UPT, UR7, UR54, UPT ;  /* 0x000000360700728c */ /* 0x000fe4000bf06270 */
[----:B------:R-:W-:-:S04]  /*a7a0*/  UIADD3.X UR9, URZ, UR9, URZ, UP1, !UPT ;  /* 0x000000093f097290 */ /* 0x000fc80008ffe43f */
[----:B------:R-:W-:-:S13]  /*a7b0*/  PLOP3.LUT P0, PT, PT, PT, UP0, 0x80, 0x0 ;  /* 0x000000000000781c */ /* 0x000fda0003f0f008 */
[----:B------:R-:W-:Y:S05]  /*a7c0*/  @!P0 BRA `(.L_x_5517) ;  /* 0xffffff6c003c8947 */ /* 0x000fea000383ffff */
.L_x_5422:
[----:B------:R-:W2:Y:S01]  /*a7d0*/  LDL.LU R28, [R1+0x8] ;  /* 0x00000800011c7983 */ /* 0x000ea20000300800 */
[----:B------:R-:W5:Y:S01]  /*a7e0*/  S2R R12, SR_LANEID ;  /* 0x00000000000c7919 */ /* 0x000f620000000000 */
[----:B------:R-:W-:Y:S02]  /*a7f0*/  UIADD3 UR7, UR13, -0x1, URZ ;  /* 0xffffffff0d077890 */ /* 0x000fe4000fffe03f */
[----:B------:R-:W-:Y:S01]  /*a800*/  USHF.R.S32.HI UR28, URZ, 0x1f, UR11 ;  /* 0x0000001f3f1c7899 */ /* 0x000fe2000801140b */
[----:B------:R-:W3:Y:S01]  /*a810*/  LDL.LU R11, [R1] ;  /* 0x00000000010b7983 */ /* 0x000ee20000300800 */
[----:B------:R-:W-:Y:S01]  /*a820*/  USHF.L.U32 UR8, UR7, 0xb, URZ ;  /* 0x0000000b07087899 */ /* 0x000fe2000800063f */
[----:B------:R-:W-:Y:S02]  /*a830*/  ULDC.64 UR24, c[0x0][0x388] ;  /* 0x0000e20000187ab9 */ /* 0x000fe40000000a00 */
[----:B------:R-:W-:Y:S02]  /*a840*/  UIMAD UR22, UR28, UR24, URZ ;  /* 0x000000181c1672a4 */ /* 0x000fe4000f8e023f */
[----:B------:R-:W-:-:S02]  /*a850*/  USHF.R.S32.HI UR9, URZ, 0x1f, UR8 ;  /* 0x0000001f3f097899 */ /* 0x000fc40008011408 */
[----:B------:R-:W-:Y:S01]  /*a860*/  UIMAD UR26, UR11, UR25, UR22 ;  /* 0x000000190b1a72a4 */ /* 0x000fe2000f8e0216 */
[----:B-----5:R-:W-:Y:S01]  /*a870*/  LEA R0, R12, R183, 0x2 ;  /* 0x000000b70c007211 */ /* 0x020fe200078e10ff */
[----:B------:R-:W-:Y:S02]  /*a880*/  UIMAD.WIDE.U32 UR24, UR11, UR24, UR8 ;  /* 0x000000180b1872a5 */ /* 0x000fe4000f8e0008 */
[----:B------:R-:W-:Y:S01]  /*a890*/  USHF.R.S32.HI UR27, URZ, 0x1f, UR10 ;  /* 0x0000001f3f1b7899 */ /* 0x000fe2000801140a */
[----:B------:R-:W-:Y:S01]  /*a8a0*/  LEA R4, R0, R9, 0x4 ;  /* 0x0000000900047211 */ /* 0x000fe200078e20ff */
[----:B------:R-:W-:Y:S01]  /*a8b0*/  BAR.SYNC.DEFER_BLOCKING 0x0 ;  /* 0x0000000000007b1d */ /* 0x000fe20000010000 */
[----:B------:R-:W-:-:S04]  /*a8c0*/  IADD3 R0, R183, R12, RZ ;  /* 0x0000000cb7007210 */ /* 0x000fc80007ffe0ff */
[----:B------:R-:W-:Y:S01]  /*a8d0*/  LEA R6, R0, R9, 0x4 ;  /* 0x0000000900067211 */ /* 0x000fe200078e20ff */
[----:B------:R-:W-:Y:S01]  /*a8e0*/  ULDC.64 UR22, c[0x0][0x390] ;  /* 0x0000e40000167ab9 */ /* 0x000fe20000000a00 */
[----:B------:R-:W-:Y:S02]  /*a8f0*/  UIADD3 UR25, UR25, UR26, URZ ;  /* 0x0000001a19197290 */ /* 0x000fe4000fffe03f */
[----:B------:R-:W-:Y:S01]  /*a900*/  UIMAD UR26, UR27, UR22, URZ ;  /* 0x000000161b1a72a4 */ /* 0x000fe2000f8e023f */
[----:B------:R-:W-:Y:S04]  /*a910*/  STS.128 [R4], R112 ;  /* 0x0000007004007388 */ /* 0x000fe80000000c00 */
[----:B------:R-:W-:Y:S04]  /*a920*/  STS.128 [R4+0x10], R108 ;  /* 0x0000106c04007388 */ /* 0x000fe80000000c00 */
[----:B------:R-:W-:Y:S04]  /*a930*/  STS.128 [R4+0x20], R104 ;  /* 0x0000206804007388 */ /* 0x000fe80000000c00 */
[----:B------:R-:W-:Y:S01]  /*a940*/  STS.128 [R4+0x30], R100 ;  /* 0x0000306404007388 */ /* 0x000fe20000000c00 */
[----:B------:R-:W-:-:S03]  /*a950*/  NOP ;  /* 0x0000000000007918 */ /* 0x000fc60000000000 */
[----:B------:R-:W5:Y:S04]  /*a960*/  LDS.128 R12, [R6] ;  /* 0x00000000060c7984 */ /* 0x000f680000000c00 */
[----:B-1----:R-:W1:Y:S04]  /*a970*/  LDS.128 R16, [R6+0x200] ;  /* 0x0002000006107984 */ /* 0x002e680000000c00 */
[----:B------:R-:W0:Y:S04]  /*a980*/  LDS.128 R20, [R6+0x400] ;  /* 0x0004000006147984 */ /* 0x000e280000000c00 */
[----:B------:R-:W4:Y:S01]  /*a990*/  LDS.128 R24, [R6+0x600] ;  /* 0x0006000006187984 */ /* 0x000f220000000c00 */
[----:B------:R-:W-:-:S02]  /*a9a0*/  UIMAD UR26, UR10, UR23, UR26 ;  /* 0x000000170a1a72a4 */ /* 0x000fc4000f8e021a */
[----:B------:R-:W-:-:S03]  /*a9b0*/  UIMAD.WIDE.U32 UR22, UR10, UR22, UR24 ;  /* 0x000000160a1672a5 */ /* 0x000fc6000f8e0018 */
[----:B------:R-:W-:Y:S01]  /*a9c0*/  ULDC.64 UR24, c[0x0][0x3e0] ;  /* 0x0000f80000187ab9 */ /* 0x000fe20000000a00 */
[----:B------:R-:W-:Y:S02]  /*a9d0*/  UIADD3 UR23, UR23, UR26, URZ ;  /* 0x0000001a17177290 */ /* 0x000fe4000fffe03f */
[----:B------:R-:W-:-:S04]  /*a9e0*/  ULEA UR24, UP0, UR22, UR24, 0x2 ;  /* 0x0000001816187291 */ /* 0x000fc8000f80103f */
[----:B------:R-:W-:Y:S02]  /*a9f0*/  ULEA.HI.X UR25, UR22, UR25, UR23, 0x2, UP0 ;  /* 0x0000001916197291 */ /* 0x000fe400080f1417 */
[----:B------:R-:W-:-:S04]  /*aa00*/  MOV R2, UR24 ;  /* 0x0000001800027c02 */ /* 0x000fc80008000f00 */
[----:B------:R-:W-:Y:S01]  /*aa10*/  MOV R3, UR25 ;  /* 0x0000001900037c02 */ /* 0x000fe20008000f00 */
[----:B------:R-:W-:Y:S02]  /*aa20*/  ULDC.64 UR24, c[0x0][0x3a8] ;  /* 0x0000ea0000187ab9 */ /* 0x000fe40000000a00 */
[----:B------:R-:W-:Y:S02]  /*aa30*/  UIMAD UR22, UR28, UR24, URZ ;  /* 0x000000181c1672a4 */ /* 0x000fe4000f8e023f */
[----:B------:R-:W-:Y:S02]  /*aa40*/  UIMAD.WIDE.U32 UR8, UR11, UR24, UR8 ;  /* 0x000000180b0872a5 */ /* 0x000fe4000f8e0008 */
        /* <DEDUP_REMOVED lines=10> */
[----:B------:R-:W-:-:S06]  /*aaf0*/  UISETP.GT.AND UP0, UPT, UR13, 0x1, UPT ;  /* 0x000000010d00788c */ /* 0x000fcc000bf04270 */
[----:B------:R-:W-:Y:S01]  /*ab00*/  PLOP3.LUT P0, PT, PT, PT, UP0, 0x80, 0x0 ;  /* 0x000000000000781c */ /* 0x000fe20003f0f008 */
[----:B------:R-:W-:Y:S02]  /*ab10*/  UIADD3 UR14, UP1, UR14, -0x4000, URZ ;  /* 0xffffc0000e0e7890 */ /* 0x000fe4000ff3e03f */
[----:B------:R-:W-:Y:S02]  /*ab20*/  UIADD3 UR16, UP2, UR16, -0x4000, URZ ;  /* 0xffffc00010107890 */ /* 0x000fe4000ff5e03f */
[----:B------:R-:W-:Y:S02]  /*ab30*/  UIADD3 UR53, UP3, UR53, -0x2000, URZ ;  /* 0xffffe00035357890 */ /* 0x000fe4000ff7e03f */
[----:B------:R-:W-:Y:S02]  /*ab40*/  UIADD3 UR51, UP4, UR51, -0x2000, URZ ;  /* 0xffffe00033337890 */ /* 0x000fe4000ff9e03f */
[----:B------:R-:W-:Y:S02]  /*ab50*/  UIADD3 UR49, UP5, UR49, -0x2000, URZ ;  /* 0xffffe00031317890 */ /* 0x000fe4000ffbe03f */
[----:B------:R-:W-:-:S02]  /*ab60*/  UIADD3 UR6, UR6, 0x1, URZ ;  /* 0x0000000106067890 */ /* 0x000fc4000fffe03f */
[----:B------:R-:W-:Y:S02]  /*ab70*/  UIADD3.X UR15, UR15, -0x1, URZ, UP1, !UPT ;  /* 0xffffffff0f0f7890 */ /* 0x000fe40008ffe43f */
[----:B------:R-:W-:Y:S02]  /*ab80*/  UIADD3.X UR17, UR17, -0x1, URZ, UP2, !UPT ;  /* 0xffffffff11117890 */ /* 0x000fe400097fe43f */
[----:B------:R-:W-:Y:S02]  /*ab90*/  UIADD3.X UR52, UR52, -0x1, URZ, UP3, !UPT ;  /* 0xffffffff34347890 */ /* 0x000fe40009ffe43f */
[----:B------:R-:W-:Y:S02]  /*aba0*/  UIADD3.X UR50, UR50, -0x1, URZ, UP4, !UPT ;  /* 0xffffffff32327890 */ /* 0x000fe4000a7fe43f */
[----:B------:R-:W-:Y:S01]  /*abb0*/  UIADD3.X UR48, UR48, -0x1, URZ, UP5, !UPT ;  /* 0xffffffff30307890 */ /* 0x000fe2000affe43f */
[----:B------:R-:W-:Y:S01]  /*abc0*/  UMOV UR13, UR7 ;  /* 0x00000007000d7c82 */ /* 0x000fe20008000000 */
[----:B---3--:R-:W-:-:S05]  /*abd0*/  IMAD.WIDE R2, R11, 0x10, R2 ;  /* 0x000000100b027825 */ /* 0x008fca00078e0202 */
[----:B-----5:R-:W-:Y:S04]  /*abe0*/  STG.E.128 desc[UR18][R2.64], R12 ;  /* 0x0000000c02007986 */ /* 0x020fe8000c101d12 */
[----:B-1----:R-:W-:Y:S04]  /*abf0*/  STG.E.128 desc[UR18][R2.64+0x200], R16 ;  /* 0x0002001002007986 */ /* 0x002fe8000c101d12 */
[----:B0-----:R-:W-:Y:S04]  /*ac00*/  STG.E.128 desc[UR18][R2.64+0x400], R20 ;  /* 0x0004001402007986 */ /* 0x001fe8000c101d12 */
[----:B----4-:R-:W-:Y:S01]  /*ac10*/  STG.E.128 desc[UR18][R2.64+0x600], R24 ;  /* 0x0006001802007986 */ /* 0x010fe2000c101d12 */
[----:B------:R-:W-:Y:S01]  /*ac20*/  BAR.SYNC.DEFER_BLOCKING 0x0 ;  /* 0x0000000000007b1d */ /* 0x000fe20000010000 */
[----:B--2---:R-:W-:-:S04]  /*ac30*/  FADD.FTZ R0, R28, R96 ;  /* 0x000000601c007221 */ /* 0x004fc80000010000 */
[----:B------:R-:W-:-:S04]  /*ac40*/  FADD.FTZ R5, R0, R97 ;  /* 0x0000006100057221 */ /* 0x000fc80000010000 */
[----:B------:R-:W-:-:S04]  /*ac50*/  FADD.FTZ R0, R5, R98 ;  /* 0x0000006205007221 */ /* 0x000fc80000010000 */
[----:B------:R-:W-:Y:S01]  /*ac60*/  FADD.FTZ R5, R0, R99 ;  /* 0x0000006300057221 */ /* 0x000fe20000010000 */
[----:B------:R0:W-:Y:S04]  /*ac70*/  STS.128 [R4+0x10], R92 ;  /* 0x0000105c04007388 */ /* 0x0001e80000000c00 */
[----:B------:R-:W-:Y:S04]  /*ac80*/  STS.128 [R4], R96 ;  /* 0x0000006004007388 */ /* 0x000fe80000000c00 */
[----:B------:R1:W-:Y:S01]  /*ac90*/  STS.128 [R4+0x20], R88 ;  /* 0x0000205804007388 */ /* 0x0003e20000000c00 */
[----:B0-----:R-:W-:-:S03]  /*aca0*/  FADD.FTZ R92, R5, R92 ;  /* 0x0000005c055c7221 */ /* 0x001fc60000010000 */
[----:B------:R0:W-:Y:S01]  /*acb0*/  STS.128 [R4+0x30], R84 ;  /* 0x0000305404007388 */ /* 0x0001e20000000c00 */
[----:B------:R-:W-:Y:S01]  /*acc0*/  NOP ;  /* 0x0000000000007918 */ /* 0x000fe20000000000 */
[----:B------:R-:W-:Y:S02]  /*acd0*/  FADD.FTZ R93, R92, R93 ;  /* 0x0000005d5c5d7221 */ /* 0x000fe40000010000 */
[----:B------:R-:W2:Y:S02]  /*ace0*/  LDS.128 R12, [R6] ;  /* 0x00000000060c7984 */ /* 0x000ea40000000c00 */
[----:B------:R-:W-:Y:S02]  /*acf0*/  FADD.FTZ R94, R93, R94 ;  /* 0x0000005e5d5e7221 */ /* 0x000fe40000010000 */
[----:B------:R-:W3:Y:S04]  /*ad00*/  LDS.128 R16, [R6+0x200] ;  /* 0x0002000006107984 */ /* 0x000ee80000000c00 */
[----:B------:R-:W4:Y:S01]  /*ad10*/  LDS.128 R20, [R6+0x400] ;  /* 0x0004000006147984 */ /* 0x000f220000000c00 */
[----:B------:R-:W-:-:S03]  /*ad20*/  FADD.FTZ R95, R94, R95 ;  /* 0x0000005f5e5f7221 */ /* 0x000fc60000010000 */
[----:B------:R-:W5:Y:S01]  /*ad30*/  LDS.128 R24, [R6+0x600] ;  /* 0x0006000006187984 */ /* 0x000f620000000c00 */
[----:B-1----:R-:W-:-:S04]  /*ad40*/  FADD.FTZ R88, R95, R88 ;  /* 0x000000585f587221 */ /* 0x002fc80000010000 */
[----:B------:R-:W-:-:S04]  /*ad50*/  FADD.FTZ R89, R88, R89 ;  /* 0x0000005958597221 */ /* 0x000fc80000010000 */
[----:B------:R-:W-:-:S04]  /*ad60*/  FADD.FTZ R90, R89, R90 ;  /* 0x0000005a595a7221 */ /* 0x000fc80000010000 */
[----:B------:R-:W-:-:S04]  /*ad70*/  FADD.FTZ R91, R90, R91 ;  /* 0x0000005b5a5b7221 */ /* 0x000fc80000010000 */
[----:B0-----:R-:W-:Y:S01]  /*ad80*/  FADD.FTZ R84, R91, R84 ;  /* 0x000000545b547221 */ /* 0x001fe20000010000 */
[----:B------:R-:W-:-:S03]  /*ad90*/  MOV R2, UR9 ;  /* 0x0000000900027c02 */ /* 0x000fc60008000f00 */
[----:B------:R-:W-:Y:S01]  /*ada0*/  FADD.FTZ R85, R84, R85 ;  /* 0x0000005554557221 */ /* 0x000fe20000010000 */
[----:B------:R-:W-:-:S03]  /*adb0*/  MOV R3, UR8 ;  /* 0x0000000800037c02 */ /* 0x000fc60008000f00 */
[----:B------:R-:W-:Y:S01]  /*adc0*/  FADD.FTZ R86, R85, R86 ;  /* 0x0000005655567221 */ /* 0x000fe20000010000 */
[----:B------:R-:W-:-:S04]  /*add0*/  IMAD.WIDE R2, R11, 0x10, R2 ;  /* 0x000000100b027825 */ /* 0x000fc800078e0202 */
[----:B------:R-:W-:Y:S01]  /*ade0*/  FADD.FTZ R0, R86, R87 ;  /* 0x0000005756007221 */ /* 0x000fe20000010000 */
[----:B--2---:R1:W-:Y:S04]  /*adf0*/  STG.E.128 desc[UR18][R2.64], R12 ;  /* 0x0000000c02007986 */ /* 0x0043e8000c101d12 */
[----:B---3--:R1:W-:Y:S04]  /*ae00*/  STG.E.128 desc[UR18][R2.64+0x200], R16 ;  /* 0x0002001002007986 */ /* 0x0083e8000c101d12 */
[----:B----4-:R1:W-:Y:S04]  /*ae10*/  STG.E.128 desc[UR18][R2.64+0x400], R20 ;  /* 0x0004001402007986 */ /* 0x0103e8000c101d12 */
[----:B-----5:R1:W-:Y:S04]  /*ae20*/  STG.E.128 desc[UR18][R2.64+0x600], R24 ;  /* 0x0006001802007986 */ /* 0x0203e8000c101d12 */
[----:B------:R1:W-:Y:S01]  /*ae30*/  STL [R1+0x8], R0 ;  /* 0x0000080001007387 */ /* 0x0003e20000100800 */
[----:B------:R-:W-:Y:S05]  /*ae40*/  @P0 BRA `(.L_x_5518) ;  /* 0xffffff5c00500947 */ /* 0x000fea000383ffff */
.L_x_5420:
[----:B------:R-:W-:Y:S02]  /*ae50*/  ULDC.64 UR4, c[0x0][0x3d8] ;  /* 0x0000f60000047ab9 */ /* 0x000fe40000000a00 */
[----:B------:R-:W-:-:S04]  /*ae60*/  ISETP.NE.U32.AND P0, PT, RZ, UR4, PT ;  /* 0x00000004ff007c0c */ /* 0x000fc8000bf05070 */
[----:B------:R-:W-:-:S13]  /*ae70*/  ISETP.NE.AND.EX P0, PT, RZ, UR5, PT, P0 ;  /* 0x00000005ff007c0c */ /* 0x000fda000bf05300 */
[----:B------:R-:W-:Y:S05]  /*ae80*/  @!P0 BRA `(.L_x_5519) ;  /* 0x0000000000a48947 */ /* 0x000fea0003800000 */
[----:B01----:R-:W2:Y:S01]  /*ae90*/  LDL.LU R2, [R1+0xc] ;  /* 0x00000c0001027983 */ /* 0x003ea20000300800 */
        /* <DEDUP_REMOVED lines=39> */
.L_x_5520:
[----:B------:R-:W-:Y:S05]  /*b110*/  BSYNC B0 ;  /* 0x0000000000007941 */ /* 0x000fea0003800000 */
.L_x_5519:
        /* <DEDUP_REMOVED lines=32> */
[----:B-1----:R-:W-:-:S04]  /*b320*/  @!P0 MOV R0, 0x400 ;  /* 0x0000040000008802 */ /* 0x002fc80000000f00 */
        /* <DEDUP_REMOVED lines=11> */
.L_x_5522:
[----:B01----:R-:W0:Y:S02]  /*b3e0*/  S2R R7, SR_TID.X ;  /* 0x0000000000077919 */ /* 0x003e240000002100 */
.L_x_5523:
[----:B------:R-:W-:Y:S05]  /*b3f0*/  BSYNC B0 ;  /* 0x0000000000007941 */ /* 0x000fea0003800000 */
.L_x_5521:
[----:B------:R-:W-:Y:S02]  /*b400*/  ULDC UR14, c[0x0][0x21c] ;  /* 0x00008700000e7ab9 */ /* 0x000fe40000000800 */
[----:B0-----:R-:W-:-:S13]  /*b410*/  ISETP.GE.AND P0, PT, R7, UR14, PT ;  /* 0x0000000e07007c0c */ /* 0x001fda000bf06270 */
[----:B------:R-:W-:Y:S05]  /*b420*/  @P0 EXIT ;  /* 0x000000000000094d */ /* 0x000fea0003800000 */
[----:B------:R-:W0:Y:S01]  /*b430*/  S2UR UR11, SR_CgaCtaId ;  /* 0x00000000000b79c3 */ /* 0x000e220000008800 */
        /* <DEDUP_REMOVED lines=9> */
[----:B0-----:R-:W-:-:S03]  /*b4d0*/  ULEA UR7, UR11, UR7, 0x18 ;  /* 0x000000070b077291 */ /* 0x001fc6000f8ec03f */
[----:B------:R-:W-:-:S09]  /*b4e0*/  ULDC.64 UR10, c[0x0][0x340] ;  /* 0x0000d000000a7ab9 */ /* 0x000fd20000000a00 */
.L_x_5524:
[C---:B-1----:R-:W-:Y:S02]  /*b4f0*/  LEA R0, R7.reuse, UR7, 0x3 ;  /* 0x0000000707007c11 */ /* 0x042fe4000f8e18ff */
[----:B------:R-:W-:Y:S02]  /*b500*/  SHF.R.S32.HI R4, RZ, 0x1f, R7 ;  /* 0x0000001fff047819 */ /* 0x000fe40000011407 */
[----:B0-2---:R-:W-:Y:S01]  /*b510*/  MOV R2, UR4 ;  /* 0x0000000400027c02 */ /* 0x005fe20008000f00 */
        /* <DEDUP_REMOVED lines=16> */
.L_x_5426:
[----:B------:R-:W-:Y:S01]  /*b620*/  HFMA2.MMA R227, -RZ, RZ, 0, 5.9604644775390625e-08 ;  /* 0x00000001ffe37435 */ /* 0x000fe200000001ff */
[----:B------:R-:W-:Y:S02]  /*b630*/  MOV R242, R241 ;  /* 0x000000f100f27202 */ /* 0x000fe40000000f00 */
[----:B------:R-:W-:Y:S02]  /*b640*/  MOV R45, RZ ;  /* 0x000000ff002d7202 */ /* 0x000fe40000000f00 */
[----:B------:R-:W-:-:S07]  /*b650*/  MOV R230, 0xffffffff ;  /* 0xffffffff00e67802 */ /* 0x000fce0000000f00 */
[----:B-1---5:R-:W-:Y:S05]  /*b660*/  WARPSYNC.COLLECTIVE R230, `(.L_x_5525) ;  /* 0x00000000e6087348 */ /* 0x022fea0003c00000 */
[----:B------:R0:W2:Y:S02]  /*b670*/  SHFL.UP P3, R229, R242, R227, R45 ;  /* 0x040000e3f2e57389 */ /* 0x0000a4000006002d */
[----:B012--5:R-:W-:Y:S01]  /*b680*/  ENDCOLLECTIVE ;  /* 0x000000000000791b */ /* 0x027fe20003800000 */
.L_x_5525:
[----:B------:R-:W-:Y:S02]  /*b690*/  MOV R242, R44 ;  /* 0x0000002c00f27202 */ /* 0x000fe40000000f00 */
[----:B------:R-:W-:-:S07]  /*b6a0*/  MOV R228, R229 ;  /* 0x000000e500e47202 */ /* 0x000fce0000000f00 */
[----:B------:R-:W-:Y:S05]  /*b6b0*/  WARPSYNC.COLLECTIVE R230, `(.L_x_5526) ;  /* 0x00000000e6087348 */ /* 0x000fea0003c00000 */
[----:B------:R0:W1:Y:S02]  /*b6c0*/  SHFL.UP P3, R229, R242, R227, R45 ;  /* 0x040000e3f2e57389 */ /* 0x000064000006002d */
[----:B01----:R-:W-:Y:S01]  /*b6d0*/  ENDCOLLECTIVE ;  /* 0x000000000000791b */ /* 0x003fe20003800000 */
.L_x_5526:
[----:B------:R-:W-:Y:S02]  /*b6e0*/  MOV R242, R46 ;  /* 0x0000002e00f27202 */ /* 0x000fe40000000f00 */
[----:B------:R-:W-:-:S07]  /*b6f0*/  MOV R231, R229 ;  /* 0x000000e500e77202 */ /* 0x000fce0000000f00 */
[----:B------:R-:W-:Y:S05]  /*b700*/  WARPSYNC.COLLECTIVE R230, `(.L_x_5527) ;  /* 0x00000000e6087348 */ /* 0x000fea0003c00000 */
[----:B------:R0:W1:Y:S02]  /*b710*/  SHFL.UP P3, R229, R242, R227, R45 ;  /* 0x040000e3f2e57389 */ /* 0x000064000006002d */
[----:B01----:R-:W-:Y:S01]  /*b720*/  ENDCOLLECTIVE ;  /* 0x000000000000791b */ /* 0x003fe20003800000 */
.L_x_5527:
[----:B------:R-:W-:Y:S02]  /*b730*/  MOV R242, R47 ;  /* 0x0000002f00f27202 */ /* 0x000fe40000000f00 */
[----:B------:R-:W-:-:S07]  /*b740*/  MOV R243, R229 ;  /* 0x000000e500f37202 */ /* 0x000fce0000000f00 */
[----:B------:R-:W-:Y:S05]  /*b750*/  WARPSYNC.COLLECTIVE R230, `(.L_x_5528) ;  /* 0x00000000e6087348 */ /* 0x000fea0003c00000 */
[----:B------:R0:W1:Y:S02]  /*b760*/  SHFL.UP P3, R229, R242, R227, R45 ;  /* 0x040000e3f2e57389 */ /* 0x000064000006002d */
[----:B01----:R-:W-:Y:S01]  /*b770*/  ENDCOLLECTIVE ;  /* 0x000000000000791b */ /* 0x003fe20003800000 */
.L_x_5528:
[----:B------:R-:W-:Y:S01]  /*b780*/  HFMA2.MMA R227, -RZ, RZ, 0, 1.1920928955078125e-07 ;  /* 0x00000002ffe37435 */ /* 0x000fe200000001ff */
[----:B------:R-:W-:Y:S01]  /*b790*/  ISETP.GE.AND P3, PT, R251, 0x1, PT ;  /* 0x00000001fb00780c */ /* 0x000fe20003f66270 */
[----:B------:R-:W-:-:S04]  /*b7a0*/  FMUL.FTZ R250, R44, R229 ;  /* 0x000000e52cfa7220 */ /* 0x000fc80000410000 */
[-C--:B------:R-:W-:Y:S01]  /*b7b0*/  FFMA.FTZ R249, R241, R243.reuse, -R250 ;  /* 0x000000f3f1f97223 */ /* 0x080fe200000108fa */
[----:B------:R-:W-:-:S04]  /*b7c0*/  FMUL.FTZ R250, R44, R243 ;  /* 0x000000f32cfa7220 */ /* 0x000fc80000410000 */
[----:B------:R-:W-:-:S03]  /*b7d0*/  FFMA.FTZ R250, R241, R229, R250 ;  /* 0x000000e5f1fa7223 */ /* 0x000fc600000100fa */
[----:B------:R-:W-:Y:S01]  /*b7e0*/  @P3 FADD.FTZ R46, R46, R249 ;  /* 0x000000f92e2e3221 */ /* 0x000fe20000010000 */
[----:B------:R-:W-:Y:S01]  /*b7f0*/  @P3 FADD.FTZ R47, R47, R250 ;  /* 0x000000fa2f2f3221 */ /* 0x000fe20000010000 */
[----:B------:R-:W-:-:S04]  /*b800*/  FMUL.FTZ R250, R44, R228 ;  /* 0x000000e42cfa7220 */ /* 0x000fc80000410000 */
        /* <DEDUP_REMOVED lines=8> */
.L_x_5529:
[----:B------:R-:W-:Y:S02]  /*b890*/  MOV R242, R44 ;  /* 0x0000002c00f27202 */ /* 0x000fe40000000f00 */
[----:B------:R-:W-:-:S07]  /*b8a0*/  MOV R228, R229 ;  /* 0x000000e500e47202 */ /* 0x000fce0000000f00 */
[----:B------:R-:W-:Y:S05]  /*b8b0*/  WARPSYNC.COLLECTIVE R230, `(.L_x_5530) ;  /* 0x00000000e6087348 */ /* 0x000fea0003c00000 */
[----:B------:R0:W1:Y:S02]  /*b8c0*/  SHFL.UP P3, R229, R242, R227, R45 ;  /* 0x040000e3f2e57389 */ /* 0x000064000006002d */
[----:B01----:R-:W-:Y:S01]  /*b8d0*/  ENDCOLLECTIVE ;  /* 0x000000000000791b */ /* 0x003fe20003800000 */
.L_x_5530:
[----:B------:R-:W-:Y:S02]  /*b8e0*/  MOV R242, R46 ;  /* 0x0000002e00f27202 */ /* 0x000fe40000000f00 */
[----:B------:R-:W-:-:S07]  /*b8f0*/  MOV R243, R229 ;  /* 0x000000e500f37202 */ /* 0x000fce0000000f00 */
[----:B------:R-:W-:Y:S05]  /*b900*/  WARPSYNC.COLLECTIVE R230, `(.L_x_5531) ;  /* 0x00000000e6087348 */ /* 0x000fea0003c00000 */
[----:B------:R0:W1:Y:S02]  /*b910*/  SHFL.UP P3, R229, R242, R227, R45 ;  /* 0x040000e3f2e57389 */ /* 0x000064000006002d */
[----:B01----:R-:W-:Y:S01]  /*b920*/  ENDCOLLECTIVE ;  /* 0x000000000000791b */ /* 0x003fe20003800000 */
.L_x_5531:
[----:B------:R-:W-:Y:S02]  /*b930*/  MOV R242, R47 ;  /* 0x0000002f00f27202 */ /* 0x000fe40000000f00 */
[----:B------:R-:W-:-:S07]  /*b940*/  MOV R231, R229 ;  /* 0x000000e500e77202 */ /* 0x000fce0000000f00 */
[----:B------:R-:W-:Y:S05]  /*b950*/  WARPSYNC.COLLECTIVE R230, `(.L_x_5532) ;  /* 0x00000000e6087348 */ /* 0x000fea0003c00000 */
[----:B------:R0:W1:Y:S02]  /*b960*/  SHFL.UP P3, R229, R242, R227, R45 ;  /* 0x040000e3f2e57389 */ /* 0x000064000006002d */
[----:B01----:R-:W-:Y:S01]  /*b970*/  ENDCOLLECTIVE ;  /* 0x000000000000791b */ /* 0x003fe20003800000 */
.L_x_5532:
[----:B------:R-:W-:Y:S01]  /*b980*/  HFMA2.MMA R227, -RZ, RZ, 0, 2.384185791015625e-07 ;  /* 0x00000004ffe37435 */ /* 0x000fe200000001ff */
        /* <DEDUP_REMOVED lines=16> */
.L_x_5533:
[----:B------:R-:W-:Y:S02]  /*ba90*/  MOV R242, R44 ;  /* 0x0000002c00f27202 */ /* 0x000fe40000000f00 */
[----:B------:R-:W-:-:S07]  /*baa0*/  MOV R228, R229 ;  /* 0x000000e500e47202 */ /* 0x000fce0000000f00 */
[----:B------:R-:W-:Y:S05]  /*bab0*/  WARPSYNC.COLLECTIVE R230, `(.L_x_5534) ;  /* 0x00000000e6087348 */ /* 0x000fea0003c00000 */
[----:B------:R0:W1:Y:S02]  /*bac0*/  SHFL.UP P3, R229, R242, R227, R45 ;  /* 0x040000e3f2e57389 */ /* 0x000064000006002d */
[----:B01----:R-:W-:Y:S01]  /*bad0*/  ENDCOLLECTIVE ;  /* 0x000000000000791b */ /* 0x003fe20003800000 */
.L_x_5534:
[----:B------:R-:W-:Y:S02]  /*bae0*/  MOV R242, R46 ;  /* 0x0000002e00f27202 */ /* 0x000fe40000000f00 */
[----:B------:R-:W-:-:S07]  /*baf0*/  MOV R243, R229 ;  /* 0x000000e500f37202 */ /* 0x000fce0000000f00 */
[----:B------:R-:W-:Y:S05]  /*bb00*/  WARPSYNC.COLLECTIVE R230, `(.L_x_5535) ;  /* 0x00000000e6087348 */ /* 0x000fea0003c00000 */
[----:B------:R0:W1:Y:S02]  /*bb10*/  SHFL.UP P3, R229, R242, R227, R45 ;  /* 0x040000e3f2e57389 */ /* 0x000064000006002d */
[----:B01----:R-:W-:Y:S01]  /*bb20*/  ENDCOLLECTIVE ;  /* 0x000000000000791b */ /* 0x003fe20003800000 */
.L_x_5535:
[----:B------:R-:W-:Y:S02]  /*bb30*/  MOV R242, R47 ;  /* 0x0000002f00f27202 */ /* 0x000fe40000000f00 */
[----:B------:R-:W-:-:S07]  /*bb40*/  MOV R231, R229 ;  /* 0x000000e500e77202 */ /* 0x000fce0000000f00 */
[----:B------:R-:W-:Y:S05]  /*bb50*/  WARPSYNC.COLLECTIVE R230, `(.L_x_5536) ;  /* 0x00000000e6087348 */ /* 0x000fea0003c00000 */
[----:B------:R0:W1:Y:S02]  /*bb60*/  SHFL.UP P3, R229, R242, R227, R45 ;  /* 0x040000e3f2e57389 */ /* 0x000064000006002d */
[----:B01----:R-:W-:Y:S01]  /*bb70*/  ENDCOLLECTIVE ;  /* 0x000000000000791b */ /* 0x003fe20003800000 */
.L_x_5536:
[----:B------:R-:W-:Y:S01]  /*bb80*/  HFMA2.MMA R227, -RZ, RZ, 0, 4.76837158203125e-07 ;  /* 0x00000008ffe37435 */ /* 0x000fe200000001ff */
        /* <DEDUP_REMOVED lines=16> */
.L_x_5537:
[----:B------:R-:W-:Y:S02]  /*bc90*/  MOV R242, R44 ;  /* 0x0000002c00f27202 */ /* 0x000fe40000000f00 */
[----:B------:R-:W-:-:S07]  /*bca0*/  MOV R228, R229 ;  /* 0x000000e500e47202 */ /* 0x000fce0000000f00 */
[----:B------:R-:W-:Y:S05]  /*bcb0*/  WARPSYNC.COLLECTIVE R230, `(.L_x_5538) ;  /* 0x00000000e6087348 */ /* 0x000fea0003c00000 */
[----:B------:R0:W1:Y:S02]  /*bcc0*/  SHFL.UP P3, R229, R242, R227, R45 ;  /* 0x040000e3f2e57389 */ /* 0x000064000006002d */
[----:B01----:R-:W-:Y:S01]  /*bcd0*/  ENDCOLLECTIVE ;  /* 0x000000000000791b */ /* 0x003fe20003800000 */
.L_x_5538:
[----:B------:R-:W-:Y:S02]  /*bce0*/  MOV R242, R46 ;  /* 0x0000002e00f27202 */ /* 0x000fe40000000f00 */
[----:B------:R-:W-:-:S07]  /*bcf0*/  MOV R243, R229 ;  /* 0x000000e500f37202 */ /* 0x000fce0000000f00 */
[----:B------:R-:W-:Y:S05]  /*bd00*/  WARPSYNC.COLLECTIVE R230, `(.L_x_5539) ;  /* 0x00000000e6087348 */ /* 0x000fea0003c00000 */
[----:B------:R0:W1:Y:S02]  /*bd10*/  SHFL.UP P3, R229, R242, R227, R45 ;  /* 0x040000e3f2e57389 */ /* 0x000064000006002d */
[----:B01----:R-:W-:Y:S01]  /*bd20*/  ENDCOLLECTIVE ;  /* 0x000000000000791b */ /* 0x003fe20003800000 */
.L_x_5539:
[----:B------:R-:W-:Y:S02]  /*bd30*/  MOV R242, R47 ;  /* 0x0000002f00f27202 */ /* 0x000fe40000000f00 */
[----:B------:R-:W-:-:S07]  /*bd40*/  MOV R231, R229 ;  /* 0x000000e500e77202 */ /* 0x000fce0000000f00 */
[----:B------:R-:W-:Y:S05]  /*bd50*/  WARPSYNC.COLLECTIVE R230, `(.L_x_5540) ;  /* 0x00000000e6087348 */ /* 0x000fea0003c00000 */
[----:B------:R0:W1:Y:S02]  /*bd60*/  SHFL.UP P3, R229, R242, R227, R45 ;  /* 0x040000e3f2e57389 */ /* 0x000064000006002d */
[----:B01----:R-:W-:Y:S01]  /*bd70*/  ENDCOLLECTIVE ;  /* 0x000000000000791b */ /* 0x003fe20003800000 */
.L_x_5540:
[----:B------:R-:W-:Y:S01]  /*bd80*/  HFMA2.MMA R227, -RZ, RZ, 0, 9.5367431640625e-07 ;  /* 0x00000010ffe37435 */ /* 0x000fe200000001ff */
        /* <DEDUP_REMOVED lines=16> */
.L_x_5541:
[----:B------:R-:W-:Y:S02]  /*be90*/  MOV R242, R44 ;  /* 0x0000002c00f27202 */ /* 0x000fe40000000f00 */
[----:B------:R-:W-:-:S07]  /*bea0*/  MOV R228, R229 ;  /* 0x000000e500e47202 */ /* 0x000fce0000000f00 */
[----:B------:R-:W-:Y:S05]  /*beb0*/  WARPSYNC.COLLECTIVE R230, `(.L_x_5542) ;  /* 0x00000000e6087348 */ /* 0x000fea0003c00000 */
[----:B------:R0:W1:Y:S02]  /*bec0*/  SHFL.UP P3, R229, R242, R227, R45 ;  /* 0x040000e3f2e57389 */ /* 0x000064000006002d */
[----:B01----:R-:W-:Y:S01]  /*bed0*/  ENDCOLLECTIVE ;  /* 0x000000000000791b */ /* 0x003fe20003800000 */
.L_x_5542:
[----:B------:R-:W-:Y:S02]  /*bee0*/  MOV R242, R46 ;  /* 0x0000002e00f27202 */ /* 0x000fe40000000f00 */
[----:B------:R-:W-:-:S07]  /*bef0*/  MOV R231, R229 ;  /* 0x000000e500e77202 */ /* 0x000fce0000000f00 */
[----:B------:R-:W-:Y:S05]  /*bf00*/  WARPSYNC.COLLECTIVE R230, `(.L_x_5543) ;  /* 0x00000000e6087348 */ /* 0x000fea0003c00000 */
[----:B------:R0:W1:Y:S02]  /*bf10*/  SHFL.UP P3, R229, R242, R227, R45 ;  /* 0x040000e3f2e57389 */ /* 0x000064000006002d */
[----:B01----:R-:W-:Y:S01]  /*bf20*/  ENDCOLLECTIVE ;  /* 0x000000000000791b */ /* 0x003fe20003800000 */
.L_x_5543:
[----:B------:R-:W-:Y:S02]  /*bf30*/  MOV R242, R47 ;  /* 0x0000002f00f27202 */ /* 0x000fe40000000f00 */
[----:B------:R-:W-:-:S07]  /*bf40*/  MOV R243, R229 ;  /* 0x000000e500f37202 */ /* 0x000fce0000000f00 */
[----:B------:R-:W-:Y:S05]  /*bf50*/  WARPSYNC.COLLECTIVE R230, `(.L_x_5544) ;  /* 0x00000000e6087348 */ /* 0x000fea0003c00000 */
[----:B------:R0:W1:Y:S02]  /*bf60*/  SHFL.UP P3, R229, R242, R227, R45 ;  /* 0x040000e3f2e57389 */ /* 0x000064000006002d */
[----:B01----:R-:W-:Y:S01]  /*bf70*/  ENDCOLLECTIVE ;  /* 0x000000000000791b */ /* 0x003fe20003800000 */
.L_x_5544:
[----:B------:R-:W-:Y:S05]  /*bf80*/  BRA `(.L_x_5545) ;  /* 0xffffff8000147947 */ /* 0x000fea000383ffff */
.L_x_5427:
        /* <DEDUP_REMOVED lines=8> */
.L_x_5547:
[----:B------:R-:W-:Y:S05]  /*c010*/  BSYNC B0 ;  /* 0x0000000000007941 */ /* 0x000fea0003800000 */
.L_x_5546:
[----:B------:R-:W-:Y:S05]  /*c020*/  BRA `(.L_x_5548) ;  /* 0xffffff8000247947 */ /* 0x000fea000383ffff */
.L_x_5428:
        /* <DEDUP_REMOVED lines=8> */
.L_x_5550:
[----:B------:R-:W-:Y:S05]  /*c0b0*/  BSYNC B0 ;  /* 0x0000000000007941 */ /* 0x000fea0003800000 */
.L_x_5549:
[----:B------:R-:W-:Y:S05]  /*c0c0*/  BRA `(.L_x_5551) ;  /* 0xffffff8000047947 */ /* 0x000fea000383ffff */
.L_x_5429:
        /* <DEDUP_REMOVED lines=8> */
.L_x_5553:
[----:B------:R-:W-:Y:S05]  /*c150*/  BSYNC B0 ;  /* 0x0000000000007941 */ /* 0x000fea0003800000 */
.L_x_5552:
[----:B------:R-:W-:Y:S05]  /*c160*/  BRA `(.L_x_5554) ;  /* 0xffffff7c00e47947 */ /* 0x000fea000383ffff */
.L_x_5430:
        /* <DEDUP_REMOVED lines=8> */
.L_x_5556:
[----:B------:R-:W-:Y:S05]  /*c1f0*/  BSYNC B0 ;  /* 0x0000000000007941 */ /* 0x000fea0003800000 */
.L_x_5555:
[----:B------:R-:W-:Y:S05]  /*c200*/  BRA `(.L_x_5557) ;  /* 0xffffff7c00c47947 */ /* 0x000fea000383ffff */
.L_x_5431:
        /* <DEDUP_REMOVED lines=8> */
.L_x_5559:
[----:B------:R-:W-:Y:S05]  /*c290*/  BSYNC B0 ;  /* 0x0000000000007941 */ /* 0x000fea0003800000 */
.L_x_5558:
[----:B------:R-:W-:Y:S01]  /*c2a0*/  HFMA2.MMA R227, -RZ, RZ, 0, 5.9604644775390625e-08 ;  /* 0x00000001ffe37435 */ /* 0x000fe200000001ff */
[----:B------:R-:W-:Y:S01]  /*c2b0*/  MOV R242, R44 ;  /* 0x0000002c00f27202 */ /* 0x000fe20000000f00 */
[----:B------:R-:W-:Y:S01]  /*c2c0*/  HFMA2.MMA R228, -RZ, RZ, 0, 0 ;  /* 0x00000000ffe47435 */ /* 0x000fe200000001ff */
[----:B------:R-:W-:Y:S02]  /*c2d0*/  MOV R45, RZ ;  /* 0x000000ff002d7202 */ /* 0x000fe40000000f00 */
[----:B------:R-:W-:Y:S02]  /*c2e0*/  MOV R230, 0xffffffff ;  /* 0xffffffff00e67802 */ /* 0x000fe40000000f00 */
[----:B------:R-:W-:-:S07]  /*c2f0*/  MOV R241, R229 ;  /* 0x000000e500f17202 */ /* 0x000fce0000000f00 */
[----:B------:R-:W-:Y:S05]  /*c300*/  WARPSYNC.COLLECTIVE R230, `(.L_x_5560) ;  /* 0x00000000e6087348 */ /* 0x000fea0003c00000 */
[----:B------:R0:W1:Y:S02]  /*c310*/  SHFL.UP P3, R229, R242, R227, R45 ;  /* 0x040000e3f2e57389 */ /* 0x000064000006002d */
[----:B01----:R-:W-:Y:S01]  /*c320*/  ENDCOLLECTIVE ;  /* 0x000000000000791b */ /* 0x003fe20003800000 */
.L_x_5560:
[----:B------:R-:W-:Y:S02]  /*c330*/  MOV R242, R46 ;  /* 0x0000002e00f27202 */ /* 0x000fe40000000f00 */
[----:B------:R-:W-:-:S07]  /*c340*/  MOV R44, R229 ;  /* 0x000000e5002c7202 */ /* 0x000fce0000000f00 */
[----:B------:R-:W-:Y:S05]  /*c350*/  WARPSYNC.COLLECTIVE R230, `(.L_x_5561) ;  /* 0x00000000e6087348 */ /* 0x000fea0003c00000 */
[----:B------:R0:W1:Y:S02]  /*c360*/  SHFL.UP P3, R229, R242, R227, R45 ;  /* 0x040000e3f2e57389 */ /* 0x000064000006002d */
[----:B01----:R-:W-:Y:S01]  /*c370*/  ENDCOLLECTIVE ;  /* 0x000000000000791b */ /* 0x003fe20003800000 */
.L_x_5561:
[----:B------:R-:W-:Y:S02]  /*c380*/  MOV R242, R47 ;  /* 0x0000002f00f27202 */ /* 0x000fe40000000f00 */
[----:B------:R-:W-:-:S07]  /*c390*/  MOV R46, R229 ;  /* 0x000000e5002e7202 */ /* 0x000fce0000000f00 */
[----:B------:R-:W-:Y:S05]  /*c3a0*/  WARPSYNC.COLLECTIVE R230, `(.L_x_5562) ;  /* 0x00000000e6087348 */ /* 0x000fea0003c00000 */
[----:B------:R0:W1:Y:S02]  /*c3b0*/  SHFL.UP P3, R229, R242, R227, R45 ;  /* 0x040000e3f2e57389 */ /* 0x000064000006002d */
[----:B01----:R-:W-:Y:S01]  /*c3c0*/  ENDCOLLECTIVE ;  /* 0x000000000000791b */ /* 0x003fe20003800000 */
.L_x_5562:
[----:B------:R-:W-:Y:S02]  /*c3d0*/  MOV R227, 0x1f ;  /* 0x0000001f00e37802 */ /* 0x000fe40000000f00 */
[----:B------:R-:W-:Y:S02]  /*c3e0*/  MOV R47, R229 ;  /* 0x000000e5002f7202 */ /* 0x000fe40000000f00 */
[----:B------:R-:W-:-:S07]  /*c3f0*/  MOV R229, R48 ;  /* 0x0000003000e57202 */ /* 0x000fce0000000f00 */
[----:B------:R-:W-:Y:S05]  /*c400*/  WARPSYNC.COLLECTIVE R230, `(.L_x_5563) ;  /* 0x00000000e6087348 */ /* 0x000fea0003c00000 */
[----:B------:R0:W1:Y:S02]  /*c410*/  SHFL.IDX P3, R231, R229, R228, R227 ;  /* 0x000000e4e5e77389 */ /* 0x00006400000600e3 */
[----:B01----:R-:W-:Y:S01]  /*c420*/  ENDCOLLECTIVE ;  /* 0x000000000000791b */ /* 0x003fe20003800000 */
.L_x_5563:
[----:B------:R-:W-:Y:S02]  /*c430*/  MOV R229, R49 ;  /* 0x0000003100e57202 */ /* 0x000fe40000000f00 */
[----:B------:R-:W-:-:S07]  /*c440*/  MOV R48, R231 ;  /* 0x000000e700307202 */ /* 0x000fce0000000f00 */
[----:B------:R-:W-:Y:S05]  /*c450*/  WARPSYNC.COLLECTIVE R230, `(.L_x_5564) ;  /* 0x00000000e6087348 */ /* 0x000fea0003c00000 */
[----:B------:R0:W1:Y:S02]  /*c460*/  SHFL.IDX P3, R231, R229, R228, R227 ;  /* 0x000000e4e5e77389 */ /* 0x00006400000600e3 */
[----:B01----:R-:W-:Y:S01]  /*c470*/  ENDCOLLECTIVE ;  /* 0x000000000000791b */ /* 0x003fe20003800000 */
.L_x_5564:
[----:B------:R-:W-:Y:S02]  /*c480*/  MOV R229, R50 ;  /* 0x0000003200e57202 */ /* 0x000fe40000000f00 */
[----:B------:R-:W-:-:S07]  /*c490*/  MOV R49, R231 ;  /* 0x000000e700317202 */ /* 0x000fce0000000f00 */
[----:B------:R-:W-:Y:S05]  /*c4a0*/  WARPSYNC.COLLECTIVE R230, `(.L_x_5565) ;  /* 0x00000000e6087348 */ /* 0x000fea0003c00000 */
[----:B------:R0:W1:Y:S02]  /*c4b0*/  SHFL.IDX P3, R231, R229, R228, R227 ;  /* 0x000000e4e5e77389 */ /* 0x00006400000600e3 */
[----:B01----:R-:W-:Y:S01]  /*c4c0*/  ENDCOLLECTIVE ;  /* 0x000000000000791b */ /* 0x003fe20003800000 */
.L_x_5565:
[----:B------:R-:W-:Y:S02]  /*c4d0*/  MOV R229, R51 ;  /* 0x0000003300e57202 */ /* 0x000fe40000000f00 */
[----:B------:R-:W-:-:S07]  /*c4e0*/  MOV R50, R231 ;  /* 0x000000e700327202 */ /* 0x000fce0000000f00 */
[----:B------:R-:W-:Y:S05]  /*c4f0*/  WARPSYNC.COLLECTIVE R230, `(.L_x_5566) ;  /* 0x00000000e6087348 */ /* 0x000fea0003c00000 */
[----:B------:R0:W1:Y:S02]  /*c500*/  SHFL.IDX P3, R231, R229, R228, R227 ;  /* 0x000000e4e5e77389 */ /* 0x00006400000600e3 */
[----:B01----:R-:W-:Y:S01]  /*c510*/  ENDCOLLECTIVE ;  /* 0x000000000000791b */ /* 0x003fe20003800000 */
.L_x_5566:
[----:B------:R-:W-:Y:S01]  /*c520*/  MOV R51, R231 ;  /* 0x000000e700337202 */ /* 0x000fe20000000f00 */
[----:B------:R-:W-:Y:S06]  /*c530*/  BRA `(.L_x_5567) ;  /* 0xffffff7c00207947 */ /* 0x000fec000383ffff */
.L_x_5433:
[----:B------:R-:W-:Y:S01]  /*c540*/  HFMA2.MMA R50, -RZ, RZ, 0, 5.9604644775390625e-08 ;  /* 0x00000001ff327435 */ /* 0x000fe200000001ff */
[----:B------:R-:W-:Y:S02]  /*c550*/  MOV R49, R236 ;  /* 0x000000ec00317202 */ /* 0x000fe40000000f00 */
[----:B------:R-:W-:Y:S02]  /*c560*/  MOV R231, 0x1f ;  /* 0x0000001f00e77802 */ /* 0x000fe40000000f00 */
[----:B------:R-:W-:-:S07]  /*c570*/  MOV R230, 0xffffffff ;  /* 0xffffffff00e67802 */ /* 0x000fce0000000f00 */
[----:B-1----:R-:W-:Y:S05]  /*c580*/  WARPSYNC.COLLECTIVE R230, `(.L_x_5568) ;  /* 0x00000000e6087348 */ /* 0x002fea0003c00000 */
[----:B------:R0:W2:Y:S02]  /*c590*/  SHFL.DOWN P1, R252, R49, R50, R231 ;  /* 0x0800003231fc7389 */ /* 0x0000a400000200e7 */
[----:B012---:R-:W-:Y:S01]  /*c5a0*/  ENDCOLLECTIVE ;  /* 0x000000000000791b */ /* 0x007fe20003800000 */
.L_x_5568:
[----:B------:R-:W-:Y:S02]  /*c5b0*/  MOV R49, R241 ;  /* 0x000000f100317202 */ /* 0x000fe40000000f00 */
[----:B------:R-:W-:-:S07]  /*c5c0*/  MOV R48, R252 ;  /* 0x000000fc00307202 */ /* 0x000fce0000000f00 */
[----:B------:R-:W-:Y:S05]  /*c5d0*/  WARPSYNC.COLLECTIVE R230, `(.L_x_5569) ;  /* 0x00000000e6087348 */ /* 0x000fea0003c00000 */
[----:B------:R0:W1:Y:S02]  /*c5e0*/  SHFL.DOWN P1, R252, R49, R50, R231 ;  /* 0x0800003231fc7389 */ /* 0x00006400000200e7 */
[----:B01----:R-:W-:Y:S01]  /*c5f0*/  ENDCOLLECTIVE ;  /* 0x000000000000791b */ /* 0x003fe20003800000 */
.L_x_5569:
[----:B------:R-:W-:Y:S02]  /*c600*/  MOV R49, R242 ;  /* 0x000000f200317202 */ /* 0x000fe40000000f00 */
[----:B------:R-:W-:-:S07]  /*c610*/  MOV R51, R252 ;  /* 0x000000fc00337202 */ /* 0x000fce0000000f00 */
[----:B------:R-:W-:Y:S05]  /*c620*/  WARPSYNC.COLLECTIVE R230, `(.L_x_5570) ;  /* 0x00000000e6087348 */ /* 0x000fea0003c00000 */
[----:B------:R0:W1:Y:S02]  /*c630*/  SHFL.DOWN P1, R252, R49, R50, R231 ;  /* 0x0800003231fc7389 */ /* 0x00006400000200e7 */
[----:B01----:R-:W-:Y:S01]  /*c640*/  ENDCOLLECTIVE ;  /* 0x000000000000791b */ /* 0x003fe20003800000 */
.L_x_5570:
[----:B------:R-:W-:Y:S02]  /*c650*/  MOV R49, R243 ;  /* 0x000000f300317202 */ /* 0x000fe40000000f00 */
[----:B------:R-:W-:-:S07]  /*c660*/  MOV R227, R252 ;  /* 0x000000fc00e37202 */ /* 0x000fce0000000f00 */
[----:B------:R-:W-:Y:S05]  /*c670*/  WARPSYNC.COLLECTIVE R230, `(.L_x_5571) ;  /* 0x00000000e6087348 */ /* 0x000fea0003c00000 */
[----:B------:R0:W1:Y:S02]  /*c680*/  SHFL.DOWN P1, R252, R49, R50, R231 ;  /* 0x0800003231fc7389 */ /* 0x00006400000200e7 */
[----:B01----:R-:W-:Y:S01]  /*c690*/  ENDCOLLECTIVE ;  /* 0x000000000000791b */ /* 0x003fe20003800000 */
.L_x_5571:
[----:B------:R-:W-:Y:S01]  /*c6a0*/  MOV R49, R252 ;  /* 0x000000fc00317202 */ /* 0x000fe20000000f00 */
[----:B------:R-:W-:Y:S06]  /*c6b0*/  BRA `(.L_x_5572) ;  /* 0xffffff9000287947 */ /* 0x000fec000383ffff */
.L_x_5436:
[----:B------:R-:W-:Y:S01]  /*c6c0*/  HFMA2.MMA R50, -RZ, RZ, 0, 1.1920928955078125e-07 ;  /* 0x00000002ff327435 */ /* 0x000fe200000001ff */
[----:B------:R-:W-:Y:S01]  /*c6d0*/  BSSY B0, `(.L_x_5573) ;  /* 0x0000007000007945 */ /* 0x000fe20003800000 */
[----:B0-----:R-:W-:Y:S02]  /*c6e0*/  MOV R49, R236 ;  /* 0x000000ec00317202 */ /* 0x001fe40000000f00 */
[----:B------:R-:W-:Y:S02]  /*c6f0*/  MOV R231, 0x1f ;  /* 0x0000001f00e77802 */ /* 0x000fe40000000f00 */
[----:B------:R-:W-:-:S07]  /*c700*/  MOV R230, 0xffffffff ;  /* 0xffffffff00e67802 */ /* 0x000fce0000000f00 */
[----:B-1234-:R-:W-:Y:S05]  /*c710*/  WARPSYNC.COLLECTIVE R230, `(.L_x_5574) ;  /* 0x00000000e6087348 */ /* 0x01efea0003c00000 */
[----:B------:R0:W0:Y:S02]  /*c720*/  SHFL.DOWN P1, R252, R49, R50, R231 ;  /* 0x0800003231fc7389 */ /* 0x00002400000200e7 */
[----:B01234-:R-:W-:Y:S01]  /*c730*/  ENDCOLLECTIVE ;  /* 0x000000000000791b */ /* 0x01ffe20003800000 */
.L_x_5574:
[----:B------:R-:W-:Y:S05]  /*c740*/  BSYNC B0 ;  /* 0x0000000000007941 */ /* 0x000fea0003800000 */
.L_x_5573:
        /* <DEDUP_REMOVED lines=8> */
.L_x_5575:
[----:B------:R-:W-:Y:S02]  /*c7d0*/  MOV R49, R242 ;  /* 0x000000f200317202 */ /* 0x000fe40000000f00 */
[----:B------:R-:W-:-:S07]  /*c7e0*/  MOV R51, R252 ;  /* 0x000000fc00337202 */ /* 0x000fce0000000f00 */
[----:B------:R-:W-:Y:S05]  /*c7f0*/  WARPSYNC.COLLECTIVE R230, `(.L_x_5576) ;  /* 0x00000000e6087348 */ /* 0x000fea0003c00000 */
[----:B------:R0:W1:Y:S02]  /*c800*/  SHFL.DOWN P1, R252, R49, R50, R231 ;  /* 0x0800003231fc7389 */ /* 0x00006400000200e7 */
[----:B01----:R-:W-:Y:S01]  /*c810*/  ENDCOLLECTIVE ;  /* 0x000000000000791b */ /* 0x003fe20003800000 */
.L_x_5576:
[----:B------:R-:W-:Y:S02]  /*c820*/  MOV R49, R243 ;  /* 0x000000f300317202 */ /* 0x000fe40000000f00 */
[----:B------:R-:W-:-:S07]  /*c830*/  MOV R227, R252 ;  /* 0x000000fc00e37202 */ /* 0x000fce0000000f00 */
[----:B------:R-:W-:Y:S05]  /*c840*/  WARPSYNC.COLLECTIVE R230, `(.L_x_5577) ;  /* 0x00000000e6087348 */ /* 0x000fea0003c00000 */
[----:B------:R0:W1:Y:S02]  /*c850*/  SHFL.DOWN P1, R252, R49, R50, R231 ;  /* 0x0800003231fc7389 */ /* 0x00006400000200e7 */
[----:B01----:R-:W-:Y:S01]  /*c860*/  ENDCOLLECTIVE ;  /* 0x000000000000791b */ /* 0x003fe20003800000 */
.L_x_5577:
[----:B------:R-:W-:Y:S05]  /*c870*/  BRA `(.L_x_5578) ;  /* 0xffffff90000c7947 */ /* 0x000fea000383ffff */
.L_x_5439:
[----:B------:R-:W-:Y:S01]  /*c880*/  HFMA2.MMA R50, -RZ, RZ, 0, 2.384185791015625e-07 ;  /* 0x00000004ff327435 */ /* 0x000fe200000001ff */
[----:B------:R-:W-:Y:S01]  /*c890*/  BSSY B0, `(.L_x_5579) ;  /* 0x0000007000007945 */ /* 0x000fe20003800000 */
[----:B0-----:R-:W-:Y:S02]  /*c8a0*/  MOV R49, R236 ;  /* 0x000000ec00317202 */ /* 0x001fe40000000f00 */
[----:B------:R-:W-:Y:S02]  /*c8b0*/  MOV R231, 0x1f ;  /* 0x0000001f00e77802 */ /* 0x000fe40000000f00 */
[----:B------:R-:W-:-:S07]  /*c8c0*/  MOV R230, 0xffffffff ;  /* 0xffffffff00e67802 */ /* 0x000fce0000000f00 */
[----:B-1234-:R-:W-:Y:S05]  /*c8d0*/  WARPSYNC.COLLECTIVE R230, `(.L_x_5580) ;  /* 0x00000000e6087348 */ /* 0x01efea0003c00000 */
[----:B------:R0:W0:Y:S02]  /*c8e0*/  SHFL.DOWN P1, R252, R49, R50, R231 ;  /* 0x0800003231fc7389 */ /* 0x00002400000200e7 */
[----:B01234-:R-:W-:Y:S01]  /*c8f0*/  ENDCOLLECTIVE ;  /* 0x000000000000791b */ /* 0x01ffe20003800000 */
.L_x_5580:
[----:B------:R-:W-:Y:S05]  /*c900*/  BSYNC B0 ;  /* 0x0000000000007941 */ /* 0x000fea0003800000 */
.L_x_5579:
        /* <DEDUP_REMOVED lines=8> */
.L_x_5581:
[----:B------:R-:W-:Y:S02]  /*c990*/  MOV R49, R242 ;  /* 0x000000f200317202 */ /* 0x000fe40000000f00 */
[----:B------:R-:W-:-:S07]  /*c9a0*/  MOV R51, R252 ;  /* 0x000000fc00337202 */ /* 0x000fce0000000f00 */
[----:B------:R-:W-:Y:S05]  /*c9b0*/  WARPSYNC.COLLECTIVE R230, `(.L_x_5582) ;  /* 0x00000000e6087348 */ /* 0x000fea0003c00000 */
[----:B------:R0:W1:Y:S02]  /*c9c0*/  SHFL.DOWN P1, R252, R49, R50, R231 ;  /* 0x0800003231fc7389 */ /* 0x00006400000200e7 */
[----:B01----:R-:W-:Y:S01]  /*c9d0*/  ENDCOLLECTIVE ;  /* 0x000000000000791b */ /* 0x003fe20003800000 */
.L_x_5582:
[----:B------:R-:W-:Y:S02]  /*c9e0*/  MOV R49, R243 ;  /* 0x000000f300317202 */ /* 0x000fe40000000f00 */
[----:B------:R-:W-:-:S07]  /*c9f0*/  MOV R227, R252 ;  /* 0x000000fc00e37202 */ /* 0x000fce0000000f00 */
[----:B------:R-:W-:Y:S05]  /*ca00*/  WARPSYNC.COLLECTIVE R230, `(.L_x_5583) ;  /* 0x00000000e6087348 */ /* 0x000fea0003c00000 */
[----:B------:R0:W1:Y:S02]  /*ca10*/  SHFL.DOWN P1, R252, R49, R50, R231 ;  /* 0x0800003231fc7389 */ /* 0x00006400000200e7 */
[----:B01----:R-:W-:Y:S01]  /*ca20*/  ENDCOLLECTIVE ;  /* 0x000000000000791b */ /* 0x003fe20003800000 */
.L_x_5583:
[----:B------:R-:W-:Y:S05]  /*ca30*/  BRA `(.L_x_5584) ;  /* 0xffffff8c00f07947 */ /* 0x000fea000383ffff */
.L_x_5442:
        /* <DEDUP_REMOVED lines=8> */
.L_x_5586:
[----:B------:R-:W-:Y:S05]  /*cac0*/  BSYNC B0 ;  /* 0x0000000000007941 */ /* 0x000fea0003800000 */
.L_x_5585:
        /* <DEDUP_REMOVED lines=8> */
.L_x_5587:
[----:B------:R-:W-:Y:S02]  /*cb50*/  MOV R49, R242 ;  /* 0x000000f200317202 */ /* 0x000fe40000000f00 */
[----:B------:R-:W-:-:S07]  /*cb60*/  MOV R51, R252 ;  /* 0x000000fc00337202 */ /* 0x000fce0000000f00 */
[----:B------:R-:W-:Y:S05]  /*cb70*/  WARPSYNC.COLLECTIVE R230, `(.L_x_5588) ;  /* 0x00000000e6087348 */ /* 0x000fea0003c00000 */
[----:B------:R0:W1:Y:S02]  /*cb80*/  SHFL.DOWN P1, R252, R49, R50, R231 ;  /* 0x0800003231fc7389 */ /* 0x00006400000200e7 */
[----:B01----:R-:W-:Y:S01]  /*cb90*/  ENDCOLLECTIVE ;  /* 0x000000000000791b */ /* 0x003fe20003800000 */
.L_x_5588:
[----:B------:R-:W-:Y:S02]  /*cba0*/  MOV R49, R243 ;  /* 0x000000f300317202 */ /* 0x000fe40000000f00 */
[----:B------:R-:W-:-:S07]  /*cbb0*/  MOV R227, R252 ;  /* 0x000000fc00e37202 */ /* 0x000fce0000000f00 */
[----:B------:R-:W-:Y:S05]  /*cbc0*/  WARPSYNC.COLLECTIVE R230, `(.L_x_5589) ;  /* 0x00000000e6087348 */ /* 0x000fea0003c00000 */
[----:B------:R0:W1:Y:S02]  /*cbd0*/  SHFL.DOWN P1, R252, R49, R50, R231 ;  /* 0x0800003231fc7389 */ /* 0x00006400000200e7 */
[----:B01----:R-:W-:Y:S01]  /*cbe0*/  ENDCOLLECTIVE ;  /* 0x000000000000791b */ /* 0x003fe20003800000 */
.L_x_5589:
[----:B------:R-:W-:Y:S05]  /*cbf0*/  BRA `(.L_x_5590) ;  /* 0xffffff8c00d47947 */ /* 0x000fea000383ffff */
.L_x_5445:
        /* <DEDUP_REMOVED lines=8> */
.L_x_5592:
[----:B------:R-:W-:Y:S05]  /*cc80*/  BSYNC B0 ;  /* 0x0000000000007941 */ /* 0x000fea0003800000 */
.L_x_5591:
        /* <DEDUP_REMOVED lines=8> */
.L_x_5593:
[----:B------:R-:W-:Y:S02]  /*cd10*/  MOV R49, R242 ;  /* 0x000000f200317202 */ /* 0x000fe40000000f00 */
[----:B------:R-:W-:-:S07]  /*cd20*/  MOV R51, R252 ;  /* 0x000000fc00337202 */ /* 0x000fce0000000f00 */
[----:B------:R-:W-:Y:S05]  /*cd30*/  WARPSYNC.COLLECTIVE R230, `(.L_x_5594) ;  /* 0x00000000e6087348 */ /* 0x000fea0003c00000 */
[----:B------:R0:W1:Y:S02]  /*cd40*/  SHFL.DOWN P1, R252, R49, R50, R231 ;  /* 0x0800003231fc7389 */ /* 0x00006400000200e7 */
[----:B01----:R-:W-:Y:S01]  /*cd50*/  ENDCOLLECTIVE ;  /* 0x000000000000791b */ /* 0x003fe20003800000 */
.L_x_5594:
[----:B------:R-:W-:Y:S02]  /*cd60*/  MOV R49, R243 ;  /* 0x000000f300317202 */ /* 0x000fe40000000f00 */
[----:B------:R-:W-:-:S07]  /*cd70*/  MOV R227, R252 ;  /* 0x000000fc00e37202 */ /* 0x000fce0000000f00 */
[----:B------:R-:W-:Y:S05]  /*cd80*/  WARPSYNC.COLLECTIVE R230, `(.L_x_5595) ;  /* 0x00000000e6087348 */ /* 0x000fea0003c00000 */
[----:B------:R0:W1:Y:S02]  /*cd90*/  SHFL.DOWN P1, R252, R49, R50, R231 ;  /* 0x0800003231fc7389 */ /* 0x00006400000200e7 */
[----:B01----:R-:W-:Y:S01]  /*cda0*/  ENDCOLLECTIVE ;  /* 0x000000000000791b */ /* 0x003fe20003800000 */
.L_x_5595:
[----:B------:R-:W-:Y:S05]  /*cdb0*/  BRA `(.L_x_5596) ;  /* 0xffffff8c00b87947 */ /* 0x000fea000383ffff */
.L_x_5448:
[----:B------:R-:W-:Y:S01]  /*cdc0*/  HFMA2.MMA R228, -RZ, RZ, 0, 0 ;  /* 0x00000000ffe47435 */ /* 0x000fe200000001ff */
[----:B------:R-:W-:Y:S01]  /*cdd0*/  BSSY B0, `(.L_x_5597) ;  /* 0x0000007000007945 */ /* 0x000fe20003800000 */
[----:B------:R-:W-:Y:S02]  /*cde0*/  MOV R229, R236 ;  /* 0x000000ec00e57202 */ /* 0x000fe40000000f00 */
[----:B0-----:R-:W-:Y:S02]  /*cdf0*/  MOV R227, 0x1f ;  /* 0x0000001f00e37802 */ /* 0x001fe40000000f00 */
[----:B------:R-:W-:-:S07]  /*ce00*/  MOV R230, 0xffffffff ;  /* 0xffffffff00e67802 */ /* 0x000fce0000000f00 */
[----:B-1234-:R-:W-:Y:S05]  /*ce10*/  WARPSYNC.COLLECTIVE R230, `(.L_x_5598) ;  /* 0x00000000e6087348 */ /* 0x01efea0003c00000 */
[----:B------:R0:W0:Y:S02]  /*ce20*/  SHFL.IDX P3, R231, R229, R228, R227 ;  /* 0x000000e4e5e77389 */ /* 0x00002400000600e3 */
[----:B01234-:R-:W-:Y:S01]  /*ce30*/  ENDCOLLECTIVE ;  /* 0x000000000000791b */ /* 0x01ffe20003800000 */
.L_x_5598:
[----:B------:R-:W-:Y:S05]  /*ce40*/  BSYNC B0 ;  /* 0x0000000000007941 */ /* 0x000fea0003800000 */
.L_x_5597:
[----:B------:R-:W-:Y:S01]  /*ce50*/  HFMA2.MMA R228, -RZ, RZ, 0, 0 ;  /* 0x00000000ffe47435 */ /* 0x000fe200000001ff */
[----:B------:R-:W-:Y:S02]  /*ce60*/  MOV R229, R241 ;  /* 0x000000f100e57202 */ /* 0x000fe40000000f00 */
[----:B------:R-:W-:Y:S02]  /*ce70*/  MOV R227, 0x1f ;  /* 0x0000001f00e37802 */ /* 0x000fe40000000f00 */
[----:B------:R-:W-:Y:S02]  /*ce80*/  MOV R230, 0xffffffff ;  /* 0xffffffff00e67802 */ /* 0x000fe40000000f00 */
[----:B------:R-:W-:-:S07]  /*ce90*/  MOV R48, R231 ;  /* 0x000000e700307202 */ /* 0x000fce0000000f00 */
[----:B------:R-:W-:Y:S05]  /*cea0*/  WARPSYNC.COLLECTIVE R230, `(.L_x_5599) ;  /* 0x00000000e6087348 */ /* 0x000fea0003c00000 */
[----:B------:R0:W1:Y:S02]  /*ceb0*/  SHFL.IDX P3, R231, R229, R228, R227 ;  /* 0x000000e4e5e77389 */ /* 0x00006400000600e3 */
[----:B01----:R-:W-:Y:S01]  /*cec0*/  ENDCOLLECTIVE ;  /* 0x000000000000791b */ /* 0x003fe20003800000 */
.L_x_5599:
[----:B------:R-:W-:Y:S02]  /*ced0*/  MOV R229, R242 ;  /* 0x000000f200e57202 */ /* 0x000fe40000000f00 */
[----:B------:R-:W-:-:S07]  /*cee0*/  MOV R51, R231 ;  /* 0x000000e700337202 */ /* 0x000fce0000000f00 */
[----:B------:R-:W-:Y:S05]  /*cef0*/  WARPSYNC.COLLECTIVE R230, `(.L_x_5600) ;  /* 0x00000000e6087348 */ /* 0x000fea0003c00000 */
[----:B------:R0:W1:Y:S02]  /*cf00*/  SHFL.IDX P3, R231, R229, R228, R227 ;  /* 0x000000e4e5e77389 */ /* 0x00006400000600e3 */
[----:B01----:R-:W-:Y:S01]  /*cf10*/  ENDCOLLECTIVE ;  /* 0x000000000000791b */ /* 0x003fe20003800000 */
.L_x_5600:
[-C--:B------:R-:W-:Y:S01]  /*cf20*/  FMUL.FTZ R50, R34, R51.reuse ;  /* 0x0000003322327220 */ /* 0x080fe20000410000 */
[----:B------:R-:W-:-:S03]  /*cf30*/  FMUL.FTZ R49, R35, R51 ;  /* 0x0000003323317220 */ /* 0x000fc60000410000 */
[-C--:B------:R-:W-:Y:S01]  /*cf40*/  FFMA.FTZ R249, R35, R48.reuse, R50 ;  /* 0x0000003023f97223 */ /* 0x080fe20000010032 */
[----:B------:R-:W-:Y:S01]  /*cf50*/  HFMA2.MMA R50, -RZ, RZ, 0, 5.9604644775390625e-08 ;  /* 0x00000001ff327435 */ /* 0x000fe200000001ff */
[----:B------:R-:W-:Y:S01]  /*cf60*/  FFMA.FTZ R248, R34, R48, -R49 ;  /* 0x0000003022f87223 */ /* 0x000fe20000010831 */
[----:B------:R-:W-:Y:S02]  /*cf70*/  MOV R49, R236 ;  /* 0x000000ec00317202 */ /* 0x000fe40000000f00 */
[----:B------:R-:W-:Y:S02]  /*cf80*/  MOV R229, R243 ;  /* 0x000000f300e57202 */ /* 0x000fe40000000f00 */
[----:B------:R-:W-:-:S07]  /*cf90*/  MOV R250, R231 ;  /* 0x000000e700fa7202 */ /* 0x000fce0000000f00 */
[----:B------:R-:W-:Y:S05]  /*cfa0*/  WARPSYNC.COLLECTIVE R230, `(.L_x_5601) ;  /* 0x00000000e6087348 */ /* 0x000fea0003c00000 */
[----:B------:R0:W1:Y:S02]  /*cfb0*/  SHFL.IDX P3, R231, R229, R228, R227 ;  /* 0x000000e4e5e77389 */ /* 0x00006400000600e3 */
[----:B01----:R-:W-:Y:S01]  /*cfc0*/  ENDCOLLECTIVE ;  /* 0x000000000000791b */ /* 0x003fe20003800000 */
.L_x_5601:
[----:B------:R-:W-:Y:S02]  /*cfd0*/  MOV R229, R32 ;  /* 0x0000002000e57202 */ /* 0x000fe40000000f00 */
[----:B------:R-:W-:Y:S02]  /*cfe0*/  MOV R251, R231 ;  /* 0x000000e700fb7202 */ /* 0x000fe40000000f00 */
[----:B------:R-:W-:-:S07]  /*cff0*/  MOV R231, 0x1f ;  /* 0x0000001f00e77802 */ /* 0x000fce0000000f00 */
[----:B------:R-:W-:Y:S05]  /*d000*/  WARPSYNC.COLLECTIVE R230, `(.L_x_5602) ;  /* 0x00000000e6087348 */ /* 0x000fea0003c00000 */
[----:B------:R0:W1:Y:S02]  /*d010*/  SHFL.DOWN P1, R252, R49, R50, R231 ;  /* 0x0800003231fc7389 */ /* 0x00006400000200e7 */
[----:B01----:R-:W-:Y:S01]  /*d020*/  ENDCOLLECTIVE ;  /* 0x000000000000791b */ /* 0x003fe20003800000 */
.L_x_5602:
[----:B------:R-:W-:Y:S02]  /*d030*/  MOV R49, R241 ;  /* 0x000000f100317202 */ /* 0x000fe40000000f00 */
[----:B------:R-:W-:-:S07]  /*d040*/  MOV R236, R252 ;  /* 0x000000fc00ec7202 */ /* 0x000fce0000000f00 */
[----:B------:R-:W-:Y:S05]  /*d050*/  WARPSYNC.COLLECTIVE R230, `(.L_x_5603) ;  /* 0x00000000e6087348 */ /* 0x000fea0003c00000 */
[----:B------:R0:W1:Y:S02]  /*d060*/  SHFL.DOWN P1, R252, R49, R50, R231 ;  /* 0x0800003231fc7389 */ /* 0x00006400000200e7 */
[----:B01----:R-:W-:Y:S01]  /*d070*/  ENDCOLLECTIVE ;  /* 0x000000000000791b */ /* 0x003fe20003800000 */
.L_x_5603:
[----:B------:R-:W-:Y:S02]  /*d080*/  MOV R49, R242 ;  /* 0x000000f200317202 */ /* 0x000fe40000000f00 */
[----:B------:R-:W-:-:S07]  /*d090*/  MOV R241, R252 ;  /* 0x000000fc00f17202 */ /* 0x000fce0000000f00 */
[----:B------:R-:W-:Y:S05]  /*d0a0*/  WARPSYNC.COLLECTIVE R230, `(.L_x_5604) ;  /* 0x00000000e6087348 */ /* 0x000fea0003c00000 */
[----:B------:R0:W1:Y:S02]  /*d0b0*/  SHFL.DOWN P1, R252, R49, R50, R231 ;  /* 0x0800003231fc7389 */ /* 0x00006400000200e7 */
[----:B01----:R-:W-:Y:S01]  /*d0c0*/  ENDCOLLECTIVE ;  /* 0x000000000000791b */ /* 0x003fe20003800000 */
.L_x_5604:
[----:B------:R-:W-:Y:S02]  /*d0d0*/  MOV R49, R243 ;  /* 0x000000f300317202 */ /* 0x000fe40000000f00 */
[----:B------:R-:W-:-:S07]  /*d0e0*/  MOV R242, R252 ;  /* 0x000000fc00f27202 */ /* 0x000fce0000000f00 */
[----:B------:R-:W-:Y:S05]  /*d0f0*/  WARPSYNC.COLLECTIVE R230, `(.L_x_5605) ;  /* 0x00000000e6087348 */ /* 0x000fea0003c00000 */
[----:B------:R0:W1:Y:S02]  /*d100*/  SHFL.DOWN P1, R252, R49, R50, R231 ;  /* 0x0800003231fc7389 */ /* 0x00006400000200e7 */
[----:B01----:R-:W-:Y:S01]  /*d110*/  ENDCOLLECTIVE ;  /* 0x000000000000791b */ /* 0x003fe20003800000 */
.L_x_5605:
[----:B------:R-:W-:Y:S05]  /*d120*/  WARPSYNC.COLLECTIVE R230, `(.L_x_5606) ;  /* 0x00000000e6087348 */ /* 0x000fea0003c00000 */
[----:B------:R0:W1:Y:S02]  /*d130*/  SHFL.IDX P3, R231, R229, R228, R227 ;  /* 0x000000e4e5e77389 */ /* 0x00006400000600e3 */
[----:B01----:R-:W-:Y:S01]  /*d140*/  ENDCOLLECTIVE ;  /* 0x000000000000791b */ /* 0x003fe20003800000 */
.L_x_5606:
[----:B------:R-:W-:Y:S02]  /*d150*/  MOV R229, R33 ;  /* 0x0000002100e57202 */ /* 0x000fe40000000f00 */
[----:B------:R-:W-:Y:S02]  /*d160*/  MOV R243, R252 ;  /* 0x000000fc00f37202 */ /* 0x000fe40000000f00 */
[----:B------:R-:W-:-:S07]  /*d170*/  MOV R252, R231 ;  /* 0x000000e700fc7202 */ /* 0x000fce0000000f00 */
[----:B------:R-:W-:Y:S05]  /*d180*/  WARPSYNC.COLLECTIVE R230, `(.L_x_5607) ;  /* 0x00000000e6087348 */ /* 0x000fea0003c00000 */
[----:B------:R0:W1:Y:S02]  /*d190*/  SHFL.IDX P3, R231, R229, R228, R227 ;  /* 0x000000e4e5e77389 */ /* 0x00006400000600e3 */
[----:B01----:R-:W-:Y:S01]  /*d1a0*/  ENDCOLLECTIVE ;  /* 0x000000000000791b */ /* 0x003fe20003800000 */
.L_x_5607:
[----:B------:R-:W-:Y:S01]  /*d1b0*/  MOV R229, R34 ;  /* 0x0000002200e57202 */ /* 0x000fe20000000f00 */
[-C--:B------:R-:W-:Y:S01]  /*d1c0*/  FMUL.FTZ R34, R33, R51.reuse ;  /* 0x0000003321227220 */ /* 0x080fe20000410000 */
[----:B------:R-:W-:Y:S01]  /*d1d0*/  FMUL.FTZ R51, R32, R51 ;  /* 0x0000003320337220 */ /* 0x000fe20000410000 */
[----:B------:R-:W-:-:S07]  /*d1e0*/  MOV R49, R231 ;  /* 0x000000e700317202 */ /* 0x000fce0000000f00 */
[----:B------:R-:W-:Y:S05]  /*d1f0*/  WARPSYNC.COLLECTIVE R230, `(.L_x_5608) ;  /* 0x00000000e6087348 */ /* 0x000fea0003c00000 */
[----:B------:R0:W1:Y:S02]  /*d200*/  SHFL.IDX P3, R231, R229, R228, R227 ;  /* 0x000000e4e5e77389 */ /* 0x00006400000600e3 */
[----:B01----:R-:W-:Y:S01]  /*d210*/  ENDCOLLECTIVE ;  /* 0x000000000000791b */ /* 0x003fe20003800000 */
.L_x_5608:
[----:B------:R-:W-:Y:S02]  /*d220*/  MOV R229, R35 ;  /* 0x0000002300e57202 */ /* 0x000fe40000000f00 */
[----:B------:R-:W-:-:S07]  /*d230*/  MOV R50, R231 ;  /* 0x000000e700327202 */ /* 0x000fce0000000f00 */
[----:B------:R-:W-:Y:S05]  /*d240*/  WARPSYNC.COLLECTIVE R230, `(.L_x_5609) ;  /* 0x00000000e6087348 */ /* 0x000fea0003c00000 */
[----:B------:R0:W1:Y:S02]  /*d250*/  SHFL.IDX P3, R231, R229, R228, R227 ;  /* 0x000000e4e5e77389 */ /* 0x00006400000600e3 */
[----:B01----:R-:W-:Y:S01]  /*d260*/  ENDCOLLECTIVE ;  /* 0x000000000000791b */ /* 0x003fe20003800000 */
.L_x_5609:
[----:B------:R-:W-:Y:S01]  /*d270*/  MOV R227, R231 ;  /* 0x000000e700e37202 */ /* 0x000fe20000000f00 */
[----:B------:R-:W-:Y:S06]  /*d280*/  BRA `(.L_x_5610) ;  /* 0xffffff8c00107947 */ /* 0x000fec000383ffff */
.L_x_5611:
        /* <DEDUP_REMOVED lines=15> */
.L_x_18929:


//--------------------- .text._Z25selective_scan_bwd_kernelI32Selective_Scan_bwd_kernel_traitsILi128ELi16ELb1ELb1ELb1ELb0ELb1EfN3c107complexIfEEEEv12SSMParamsBwd --------------------------
	.section	.text._Z25selective_scan_bwd_kernelI32Selective_Scan_bwd_kernel_traitsILi128ELi16ELb1ELb1ELb1ELb0ELb1EfN3c107complexIfEEEEv12SSMParamsBwd,"ax",@progbits
	.align	128
        .global         _Z25selective_scan_bwd_kernelI32Selective_Scan_bwd_kernel_traitsILi128ELi16ELb1ELb1ELb1ELb0ELb1EfN3c107complexIfEEEEv12SSMParamsBwd
        .type           _Z25selective_scan_bwd_kernelI32Selective_Scan_bwd_kernel_traitsILi128ELi16ELb1ELb1ELb1ELb0ELb1EfN3c107complexIfEEEEv12SSMParamsBwd,@function
        .size           _Z25selective_scan_bwd_kernelI32Selective_Scan_bwd_kernel_traitsILi128ELi16ELb1ELb1ELb1ELb0ELb1EfN3c107complexIfEEEEv12SSMParamsBwd,(.L_x_18930 - _Z25selective_scan_bwd_kernelI32Selective_Scan_bwd_kernel_traitsILi128ELi16ELb1ELb1ELb1ELb0ELb1EfN3c107complexIfEEEEv12SSMParamsBwd)
        .other          _Z25selective_scan_bwd_kernelI32Selective_Scan_bwd_kernel_traitsILi128ELi16ELb1ELb1ELb1ELb0ELb1EfN3c107complexIfEEEEv12SSMParamsBwd,@"STO_CUDA_ENTRY STV_DEFAULT"
_Z25selective_scan_bwd_kernelI32Selective_Scan_bwd_kernel_traitsILi128ELi16ELb1ELb1ELb1ELb0ELb1EfN3c107complexIfEEEEv12SSMParamsBwd:
.text._Z25selective_scan_bwd_kernelI32Selective_Scan_bwd_kernel_traitsILi128ELi16ELb1ELb1ELb1ELb0ELb1EfN3c107complexIfEEEEv12SSMParamsBwd:
        /* <DEDUP_REMOVED lines=44> */
[----:B------:R0:W-:Y:S01]  /*02c0*/  STL [R1], RZ ;  /* 0x000000ff01007387 */ /* 0x0001e20000100800 */
        /* <DEDUP_REMOVED lines=43> */
[----:B------:R-:W-:Y:S01]  /*0580*/  UIADD3 UR13, UR13, UR26, URZ ;  /* 0x0000001a0d0d7290 */ /* 0x000fe2000fffe03f */
[----:B------:R-:W-:Y:S01]  /*0590*/  R2UR UR37, R0 ;  /* 0x00000000002572ca */ /* 0x000fe200000e0000 */
[----:B------:R-:W-:Y:S02]  /*05a0*/  ULEA UR48, UP3, UR46, UR48, 0x2 ;  /* 0x000000302e307291 */ /* 0x000fe4000f86103f */
[----:B------:R-:W-:-:S02]  /*05b0*/  UIMAD.WIDE.U32 UR18, UR10, UR28, UR18 ;  /* 0x0000001c0a1272a5 */ /* 0x000fc4000f8e0012 */
[----:B------:R-:W-:Y:S02]  /*05c0*/  UIADD3 UR9, UR9, UR22, URZ ;  /* 0x0000001609097290 */ /* 0x000fe4000fffe03f */
[----:B------:R-:W-:Y:S02]  /*05d0*/  UIADD3 UR31, URZ, -UR5, URZ ;  /* 0x800000053f1f7290 */ /* 0x000fe4000fffe03f */
[----:B------:R-:W-:Y:S02]  /*05e0*/  ULEA UR24, UR17, 0xfffff000, 0xc ;  /* 0xfffff00011187891 */ /* 0x000fe4000f8e603f */
        /* <DEDUP_REMOVED lines=12> */
[----:B------:R-:W-:Y:S02]  /*06b0*/  UIMAD UR30, UR10, UR5, UR30 ;  /* 0x000000050a1e72a4 */ /* 0x000fe4000f8e021e */
[----:B------:R-:W-:Y:S02]  /*06c0*/  UIMAD.WIDE.U32 UR4, UR10, UR4, UR12 ;  /* 0x000000040a0472a5 */ /* 0x000fe4000f8e000c */
[----:B------:R-:W-:Y:S02]  /*06d0*/  ULOP3.LUT UR12, UR10, UR33, URZ, 0x3c, !UPT ;  /* 0x000000210a0c7292 */ /* 0x000fe4000f8e3c3f */
[----:B------:R-:W-:-:S02]  /*06e0*/  ULEA.HI.X UR46, UR46, UR49, UR27, 0x2, UP3 ;  /* 0x000000312e2e7291 */ /* 0x000fc400098f141b */
[----:B------:R-:W-:Y:S02]  /*06f0*/  UIMAD UR29, UR10, UR29, UR35 ;  /* 0x0000001d0a1d72a4 */ /* 0x000fe4000f8e0223 */
[----:B------:R-:W-:Y:S02]  /*0700*/  @!UP1 UIADD3 UR34, UR34, -UR36, URZ ;  /* 0x8000002422229290 */ /* 0x000fe4000fffe03f */
[----:B------:R-:W-:Y:S02]  /*0710*/  @!UP1 UIADD3 UR31, UR31, 0x1, URZ ;  /* 0x000000011f1f9890 */ /* 0x000fe4000fffe03f */
[----:B------:R-:W-:Y:S02]  /*0720*/  UISETP.GE.U32.AND UP2, UPT, UR34, UR36, UPT ;  /* 0x000000242200728c */ /* 0x000fe4000bf46070 */
[----:B------:R-:W-:Y:S02]  /*0730*/  UISETP.GE.AND UP1, UPT, UR12, URZ, UPT ;  /* 0x0000003f0c00728c */ /* 0x000fe4000bf26270 */
[----:B------:R-:W-:-:S02]  /*0740*/  UIADD3 UR49, UP3, UR32, UR18, URZ ;  /* 0x0000001220317290 */ /* 0x000fc4000ff7e03f */
[----:B------:R-:W-:Y:S02]  /*0750*/  UIADD3 UR32, UP4, UR32, UR4, URZ ;  /* 0x0000000420207290 */ /* 0x000fe4000ff9e03f */
[----:B------:R-:W-:Y:S02]  /*0760*/  UIADD3.X UR18, UR23, UR19, UR29, UP3, !UPT ;  /* 0x0000001317127290 */ /* 0x000fe40009ffe41d */
[----:B------:R-:W-:Y:S02]  /*0770*/  ULEA UR50, UP3, UR49, UR50, 0x2 ;  /* 0x0000003231327291 */ /* 0x000fe4000f86103f */
[----:B------:R-:W-:Y:S02]  /*0780*/  @UP2 UIADD3 UR31, UR31, 0x1, URZ ;  /* 0x000000011f1f2890 */ /* 0x000fe4000fffe03f */
[----:B------:R-:W-:Y:S02]  /*0790*/  UISETP.NE.AND UP2, UPT, UR33, URZ, UPT ;  /* 0x0000003f2100728c */ /* 0x000fe4000bf45270 */
[----:B------:R-:W-:-:S02]  /*07a0*/  ULEA.HI.X UR49, UR49, UR51, UR18, 0x2, UP3 ;  /* 0x0000003331317291 */ /* 0x000fc400098f1412 */
[----:B------:R-:W-:Y:S01]  /*07b0*/  UIADD3.X UR52, UR23, UR5, UR30, UP4, !UPT ;  /* 0x0000000517347290 */ /* 0x000fe2000a7fe41e */
[----:B------:R-:W-:Y:S01]  /*07c0*/  UMOV UR12, UR31 ;  /* 0x0000001f000c7c82 */ /* 0x000fe20008000000 */
[----:B------:R-:W-:Y:S01]  /*07d0*/  ULDC.64 UR18, c[0x0][0x3b8] ;  /* 0x0000ee0000127ab9 */ /* 0x000fe20000000a00 */
[----:B------:R-:W-:Y:S02]  /*07e0*/  @!UP1 UIADD3 UR12, -UR12, URZ, URZ ;  /* 0x0000003f0c0c9290 */ /* 0x000fe4000fffe13f */
[----:B------:R-:W-:Y:S02]  /*07f0*/  ULEA UR53, UP1, UR32, UR18, 0x2 ;  /* 0x0000001220357291 */ /* 0x000fe4000f82103f */
[----:B------:R-:W-:Y:S02]  /*0800*/  @!UP2 ULOP3.LUT UR12, URZ, UR33, URZ, 0x33, !UPT ;  /* 0x000000213f0ca292 */ /* 0x000fe4000f8e333f */
[----:B------:R-:W-:Y:S02]  /*0810*/  ULEA.HI.X UR52, UR32, UR19, UR52, 0x2, UP1 ;  /* 0x0000001320347291 */ /* 0x000fe400088f1434 */
[----:B------:R-:W-:Y:S01]  /*0820*/  USHF.R.S32.HI UR13, URZ, 0x1f, UR12 ;  /* 0x0000001f3f0d7899 */ /* 0x000fe2000801140c */
[----:B------:R-:W-:Y:S01]  /*0830*/  ULDC.64 UR18, c[0x0][0x258] ;  /* 0x0000960000127ab9 */ /* 0x000fe20000000a00 */
[----:B------:R-:W-:-:S02]  /*0840*/  USHF.R.S32.HI UR25, URZ, 0x1f, UR24 ;  /* 0x0000001f3f197899 */ /* 0x000fc40008011418 */
[----:B------:R-:W-:Y:S02]  /*0850*/  UIMAD UR4, UR13, UR18, URZ ;  /* 0x000000120d0472a4 */ /* 0x000fe4000f8e023f */
[----:B------:R-:W-:Y:S02]  /*0860*/  UIMAD.WIDE.U32 UR22, UR12, UR18, UR8 ;  /* 0x000000120c1672a5 */ /* 0x000fe4000f8e0008 */
[----:B------:R-:W-:Y:S02]  /*0870*/  UIMAD UR8, UR12, UR19, UR4 ;  /* 0x000000130c0872a4 */ /* 0x000fe4000f8e0204 */
[----:B------:R-:W-:Y:S02]  /*0880*/  UIADD3 UR9, UR15, UR16, URZ ;  /* 0x000000100f097290 */ /* 0x000fe4000fffe03f */
[----:B------:R-:W-:Y:S01]  /*0890*/  UIADD3 UR15, UP1, UR24, UR22, URZ ;  /* 0x00000016180f7290 */ /* 0x000fe2000ff3e03f */
[----:B------:R-:W-:Y:S01]  /*08a0*/  ULDC.64 UR18, c[0x0][0x278] ;  /* 0x00009e0000127ab9 */ /* 0x000fe20000000a00 */
        /* <DEDUP_REMOVED lines=49> */
.L_x_5710:
[----:B------:R-:W-:Y:S01]  /*0bc0*/  BAR.SYNC.DEFER_BLOCKING 0x0 ;  /* 0x0000000000007b1d */ /* 0x000fe20000010000 */
[----:B-1----:R-:W-:-:S04]  /*0bd0*/  SHF.L.U32 R0, R26, 0x2, RZ ;  /* 0x000000021a007819 */ /* 0x002fc800000006ff */
        /* <DEDUP_REMOVED lines=13> */
[----:B------:R-:W3:Y:S04]  /*0cb0*/  LDG.E.128 R8, desc[UR20][R2.64] ;  /* 0x0000001402087981 */ /* 0x000ee8000c1e1d00 */
[----:B------:R-:W4:Y:S04]  /*0cc0*/  LDG.E.128 R12, desc[UR20][R2.64+0x200] ;  /* 0x00020014020c7981 */ /* 0x000f28000c1e1d00 */
[----:B------:R-:W5:Y:S04]  /*0cd0*/  LDG.E.128 R16, desc[UR20][R2.64+0x400] ;  /* 0x0004001402107981 */ /* 0x000f68000c1e1d00 */
[----:B------:R-:W2:Y:S01]  /*0ce0*/  LDG.E.128 R20, desc[UR20][R2.64+0x600] ;  /* 0x0006001402147981 */ /* 0x000ea2000c1e1d00 */
[----:B------:R-:W-:Y:S01]  /*0cf0*/  IADD3 R6, R0, R243, RZ ;  /* 0x000000f300067210 */ /* 0x000fe20007ffe0ff */
[----:B------:R-:W-:-:S03]  /*0d00*/  IMAD.WIDE R4, R244, 0x10, R4 ;  /* 0x00000010f4047825 */ /* 0x000fc600078e0204 */
[----:B------:R-:W-:Y:S01]  /*0d10*/  LEA R245, R6, R25, 0x4 ;  /* 0x0000001906f57211 */ /* 0x000fe200078e20ff */
[----:B------:R-:W-:-:S05]  /*0d20*/  IMAD R24, R243, 0x3, R6 ;  /* 0x00000003f3187824 */ /* 0x000fca00078e0206 */
[----:B------:R-:W-:Y:S01]  /*0d30*/  LEA R24, R24, R25, 0x4 ;  /* 0x0000001918187211 */ /* 0x000fe200078e20ff */
        /* <DEDUP_REMOVED lines=14> */
[----:B------:R-:W-:-:S02]  /*0e20*/  MOV R2, UR53 ;  /* 0x0000003500027c02 */ /* 0x000fc40008000f00 */
[----:B------:R-:W-:-:S03]  /*0e30*/  MOV R3, UR52 ;  /* 0x0000003400037c02 */ /* 0x000fc60008000f00 */
[----:B------:R-:W-:Y:S01]  /*0e40*/  IMAD.WIDE R2, R244, 0x10, R2 ;  /* 0x00000010f4027825 */ /* 0x000fe200078e0202 */
[----:B--2---:R-:W-:Y:S04]  /*0e50*/  STS.128 [R245], R28 ;  /* 0x0000001cf5007388 */ /* 0x004fe80000000c00 */
[----:B---3--:R0:W-:Y:S04]  /*0e60*/  STS.128 [R245+0x200], R32 ;  /* 0x00020020f5007388 */ /* 0x0081e80000000c00 */
[----:B----4-:R-:W-:Y:S04]  /*0e70*/  STS.128 [R245+0x400], R20 ;  /* 0x00040014f5007388 */ /* 0x010fe80000000c00 */
[----:B-----5:R1:W-:Y:S01]  /*0e80*/  STS.128 [R245+0x600], R36 ;  /* 0x00060024f5007388 */ /* 0x0203e20000000c00 */
        /* <DEDUP_REMOVED lines=9> */
[----:B-1----:R0:W5:Y:S01]  /*0f20*/  LDG.E.128 R36, desc[UR20][R2.64+0x600] ;  /* 0x0006001402247981 */ /* 0x002162000c1e1d00 */
        /* <DEDUP_REMOVED lines=15> */
[----:B0-----:R-:W-:Y:S02]  /*1020*/  MOV R2, UR19 ;  /* 0x0000001300027c02 */ /* 0x001fe40008000f00 */
[----:B------:R-:W-:-:S03]  /*1030*/  ULDC.64 UR28, c[0x0][0x308] ;  /* 0x0000c200001c7ab9 */ /* 0x000fc60000000a00 */
[----:B------:R-:W-:Y:S01]  /*1040*/  MOV R3, UR24 ;  /* 0x0000001800037c02 */ /* 0x000fe20008000f00 */
[----:B------:R-:W-:Y:S02]  /*1050*/  ULDC.64 UR24, c[0x0][0x2b0] ;  /* 0x0000ac0000187ab9 */ /* 0x000fe40000000a00 */
[----:B------:R-:W-:Y:S01]  /*1060*/  IMAD.WIDE R2, R244, 0x10, R2 ;  /* 0x00000010f4027825 */ /* 0x000fe200078e0202 */
[----:B--2---:R0:W-:Y:S04]  /*1070*/  STS.128 [R245], R44 ;  /* 0x0000002cf5007388 */ /* 0x0041e80000000c00 */
        /* <DEDUP_REMOVED lines=9> */
[----:B0-----:R-:W2:Y:S04]  /*1110*/  LDG.E.128 R44, desc[UR20][R2.64] ;  /* 0x00000014022c7981 */ /* 0x001ea8000c1e1d00 */
[----:B------:R-:W3:Y:S04]  /*1120*/  LDG.E.128 R64, desc[UR20][R2.64+0x200] ;  /* 0x0002001402407981 */ /* 0x000ee8000c1e1d00 */
[----:B-1----:R-:W4:Y:S04]  /*1130*/  LDG.E.128 R52, desc[UR20][R2.64+0x400] ;  /* 0x0004001402347981 */ /* 0x002f28000c1e1d00 */
[----:B------:R0:W5:Y:S01]  /*1140*/  LDG.E.128 R72, desc[UR20][R2.64+0x600] ;  /* 0x0006001402487981 */ /* 0x000162000c1e1d00 */
        /* <DEDUP_REMOVED lines=12> */
[----:B0-----:R-:W-:Y:S01]  /*1210*/  MOV R2, UR19 ;  /* 0x0000001300027c02 */ /* 0x001fe20008000f00 */
[----:B--2---:R-:W-:Y:S04]  /*1220*/  STS.128 [R245], R44 ;  /* 0x0000002cf5007388 */ /* 0x004fe80000000c00 */
[----:B------:R-:W-:Y:S01]  /*1230*/  MOV R3, UR24 ;  /* 0x0000001800037c02 */ /* 0x000fe20008000f00 */
[----:B------:R-:W-:Y:S01]  /*1240*/  ULDC.64 UR24, c[0x0][0x398] ;  /* 0x0000e60000187ab9 */ /* 0x000fe20000000a00 */
[----:B---3--:R0:W-:Y:S04]  /*1250*/  STS.128 [R245+0x200], R64 ;  /* 0x00020040f5007388 */ /* 0x0081e80000000c00 */
[----:B----4-:R1:W-:Y:S01]  /*1260*/  STS.128 [R245+0x400], R52 ;  /* 0x00040034f5007388 */ /* 0x0103e20000000c00 */
[----:B------:R-:W-:-:S03]  /*1270*/  IMAD.WIDE R2, R244, 0x10, R2 ;  /* 0x00000010f4027825 */ /* 0x000fc600078e0202 */
[----:B-----5:R2:W-:Y:S01]  /*1280*/  STS.128 [R245+0x600], R72 ;  /* 0x00060048f5007388 */ /* 0x0205e20000000c00 */
        /* <DEDUP_REMOVED lines=15> */
[----:B----4-:R-:W-:Y:S01]  /*1380*/  FMUL.FTZ R47, R56, -1.4426950216293334961 ;  /* 0xbfb8aa3b382f7820 */ /* 0x010fe20000410000 */
[----:B------:R-:W-:Y:S01]  /*1390*/  FMUL.FTZ R27, R60, -1.4426950216293334961 ;  /* 0xbfb8aa3b3c1b7820 */ /* 0x000fe20000410000 */
        /* <DEDUP_REMOVED lines=10> */
[----:B------:R-:W-:Y:S01]  /*1440*/  FMUL.FTZ R88, R35, -1.4426950216293334961 ;  /* 0xbfb8aa3b23587820 */ /* 0x000fe20000410000 */
[----:B------:R-:W-:-:S04]  /*1450*/  UIMAD UR19, UR7, UR24, URZ ;  /* 0x00000018071372a4 */ /* 0x000fc8000f8e023f */
[----:B------:R-:W-:Y:S02]  /*1460*/  UIMAD UR19, UR11, UR25, UR19 ;  /* 0x000000190b1372a4 */ /* 0x000fe4000f8e0213 */
[----:B------:R-:W-:Y:S01]  /*1470*/  MUFU.EX2 R46, R46 ;  /* 0x0000002e002e7308 */ /* 0x000fe20000000800 */
[----:B-1----:R-:W-:Y:S01]  /*1480*/  FADD.FTZ R44, R44, 1 ;  /* 0x3f8000002c2c7421 */ /* 0x002fe20000010000 */
[----:B------:R-:W-:-:S04]  /*1490*/  UIMAD.WIDE.U32 UR24, UR11, UR24, UR8 ;  /* 0x000000180b1872a5 */ /* 0x000fc8000f8e0008 */
[----:B------:R-:W-:Y:S02]  /*14a0*/  UIADD3 UR25, UR25, UR19, URZ ;  /* 0x0000001319197290 */ /* 0x000fe4000fffe03f */
[----:B------:R-:W-:Y:S01]  /*14b0*/  MUFU.EX2 R47, R47 ;  /* 0x0000002f002f7308 */ /* 0x000fe20000000800 */
[----:B0-----:R-:W-:Y:S01]  /*14c0*/  FADD.FTZ R45, R45, 1 ;  /* 0x3f8000002d2d7421 */ /* 0x001fe20000010000 */
[----:B------:R-:W-:Y:S02]  /*14d0*/  UIMAD UR19, UR18, UR26, URZ ;  /* 0x0000001a121372a4 */ /* 0x000fe4000f8e023f */
[----:B------:R-:W-:Y:S02]  /*14e0*/  UIMAD.WIDE.U32 UR24, UR10, UR26, UR24 ;  /* 0x0000001a0a1872a5 */ /* 0x000fe4000f8e0018 */
[----:B------:R-:W-:Y:S02]  /*14f0*/  UIMAD UR26, UR10, UR27, UR19 ;  /* 0x0000001b0a1a72a4 */ /* 0x000fe4000f8e0213 */
[----:B------:R-:W0:Y:S01]  /*1500*/  MUFU.EX2 R27, R27 ;  /* 0x0000001b001b7308 */ /* 0x000e220000000800 */
[----:B------:R-:W-:-:S02]  /*1510*/  ULEA UR19, UP0, UR24, UR28, 0x2 ;  /* 0x0000001c18137291 */ /* 0x000fc4000f80103f */
[----:B------:R-:W-:-:S04]  /*1520*/  UIADD3 UR26, UR25, UR26, URZ ;  /* 0x0000001a191a7290 */ /* 0x000fc8000fffe03f */
[----:B------:R-:W-:Y:S01]  /*1530*/  ULEA.HI.X UR26, UR24, UR29, UR26, 0x2, UP0 ;  /* 0x0000001d181a7291 */ /* 0x000fe200080f141a */
[----:B------:R1:W3:Y:S02]  /*1540*/  MUFU.EX2 R80, R2 ;  /* 0x0000000200507308 */ /* 0x0002e40000000800 */
[----:B------:R-:W-:Y:S02]  /*1550*/  ULDC.64 UR24, c[0x0][0x320] ;  /* 0x0000c80000187ab9 */ /* 0x000fe40000000a00 */
[----:B------:R-:W-:-:S04]  /*1560*/  ISETP.NE.U32.AND P0, PT, RZ, UR24, PT ;  /* 0x00000018ff007c0c */ /* 0x000fc8000bf05070 */
[----:B------:R4:W5:Y:S01]  /*1570*/  MUFU.EX2 R82, R3 ;  /* 0x0000000300527308 */ /* 0x0009620000000800 */
[----:B-1----:R-:W-:Y:S01]  /*1580*/  FMUL.FTZ R2, R39, -1.4426950216293334961 ;  /* 0xbfb8aa3b27027820 */ /* 0x002fe20000410000 */
[----:B0-----:R-:W-:Y:S01]  /*1590*/  FADD.FTZ R27, R27, 1 ;  /* 0x3f8000001b1b7421 */ /* 0x001fe20000010000 */
[----:B------:R-:W-:-:S05]  /*15a0*/  ISETP.NE.AND.EX P0, PT, RZ, UR25, PT, P0 ;  /* 0x00000019ff007c0c */ /* 0x000fca000bf05300 */
[----:B------:R-:W0:Y:S01]  /*15b0*/  MUFU.EX2 R84, R76 ;  /* 0x0000004c00547308 */ /* 0x000e220000000800 */
[----:B----4-:R-:W-:Y:S01]  /*15c0*/  FMUL.FTZ R3, R32, -1.4426950216293334961 ;  /* 0xbfb8aa3b20037820 */ /* 0x010fe20000410000 */
[----:B---3--:R-:W-:-:S06]  /*15d0*/  FADD.FTZ R80, R80, 1 ;  /* 0x3f80000050507421 */ /* 0x008fcc0000010000 */
[----:B------:R-:W-:Y:S01]  /*15e0*/  MUFU.EX2 R87, R79 ;  /* 0x0000004f00577308 */ /* 0x000fe20000000800 */
[----:B-----5:R-:W-:-:S07]  /*15f0*/  FADD.FTZ R82, R82, 1 ;  /* 0x3f80000052527421 */ /* 0x020fce0000010000 */
[----:B------:R1:W3:Y:S01]  /*1600*/  MUFU.EX2 R89, R2 ;  /* 0x0000000200597308 */ /* 0x0002e20000000800 */
[----:B0-----:R-:W-:-:S07]  /*1610*/  FADD.FTZ R84, R84, 1 ;  /* 0x3f80000054547421 */ /* 0x001fce0000010000 */
[----:B------:R0:W4:Y:S01]  /*1620*/  MUFU.EX2 R90, R3 ;  /* 0x00000003005a7308 */ /* 0x0001220000000800 */
[----:B-1----:R-:W-:-:S07]  /*1630*/  FADD.FTZ R2, R46, 1 ;  /* 0x3f8000002e027421 */ /* 0x002fce0000010000 */
[----:B------:R-:W-:Y:S01]  /*1640*/  MUFU.RCP R76, R44 ;  /* 0x0000002c004c7308 */ /* 0x000fe20000001000 */
[----:B0-----:R-:W-:Y:S01]  /*1650*/  FADD.FTZ R3, R47, 1 ;  /* 0x3f8000002f037421 */ /* 0x001fe20000010000 */
[----:B---3--:R-:W-:-:S06]  /*1660*/  FADD.FTZ R89, R89, 1 ;  /* 0x3f80000059597421 */ /* 0x008fcc0000010000 */
[----:B------:R-:W-:Y:S01]  /*1670*/  MUFU.RCP R79, R45 ;  /* 0x0000002d004f7308 */ /* 0x000fe20000001000 */
[----:B----4-:R-:W-:-:S07]  /*1680*/  FADD.FTZ R90, R90, 1 ;  /* 0x3f8000005a5a7421 */ /* 0x010fce0000010000 */
[----:B------:R-:W0:Y:S08]  /*1690*/  MUFU.EX2 R85, R77 ;  /* 0x0000004d00557308 */ /* 0x000e300000000800 */
[----:B------:R0:W1:Y:S08]  /*16a0*/  MUFU.RCP R77, R27 ;  /* 0x0000001b004d7308 */ /* 0x0000700000001000 */
[----:B------:R-:W-:Y:S01]  /*16b0*/  MUFU.EX2 R86, R78 ;  /* 0x0000004e00567308 */ /* 0x000fe20000000800 */
[----:B0-----:R-:W-:-:S07]  /*16c0*/  FADD.FTZ R27, R85, 1 ;  /* 0x3f800000551b7421 */ /* 0x001fce0000010000 */
[----:B------:R0:W3:Y:S01]  /*16d0*/  MUFU.RCP R78, R2 ;  /* 0x00000002004e7308 */ /* 0x0000e20000001000 */
[----:B-1----:R-:W-:-:S07]  /*16e0*/  FMUL.FTZ R85, R60, R77 ;  /* 0x0000004d3c557220 */ /* 0x002fce0000410000 */
[----:B------:R-:W1:Y:S01]  /*16f0*/  MUFU.EX2 R91, R81 ;  /* 0x00000051005b7308 */ /* 0x000e620000000800 */
[----:B0-----:R-:W-:-:S07]  /*1700*/  FADD.FTZ R2, -R76, 1 ;  /* 0x3f8000004c027421 */ /* 0x001fce0000010100 */
[----:B------:R0:W4:Y:S01]  /*1710*/  MUFU.RCP R81, R3 ;  /* 0x0000000300517308 */ /* 0x0001220000001000 */
[----:B---3--:R-:W-:-:S07]  /*1720*/  FMUL.FTZ R92, R63, R78 ;  /* 0x0000004e3f5c7220 */ /* 0x008fce0000410000 */
[----:B------:R-:W3:Y:S01]  /*1730*/  MUFU.EX2 R103, R83 ;  /* 0x0000005300677308 */ /* 0x000ee20000000800 */
[----:B0-----:R-:W-:Y:S01]  /*1740*/  FADD.FTZ R3, -R77, 1 ;  /* 0x3f8000004d037421 */ /* 0x001fe20000010100 */
[----:B-1----:R-:W-:-:S06]  /*1750*/  FADD.FTZ R91, R91, 1 ;  /* 0x3f8000005b5b7421 */ /* 0x002fcc0000010000 */
[----:B------:R-:W0:Y:S01]  /*1760*/  MUFU.EX2 R104, R88 ;  /* 0x0000005800687308 */ /* 0x000e220000000800 */
[----:B----4-:R-:W-:-:S07]  /*1770*/  FMUL.FTZ R93, R56, R81 ;  /* 0x00000051385d7220 */ /* 0x010fce0000410000 */
[----:B------:R-:W1:Y:S01]  /*1780*/  MUFU.RCP R80, R80 ;  /* 0x0000005000507308 */ /* 0x000e620000001000 */
[----:B---3--:R-:W-:-:S07]  /*1790*/  FADD.FTZ R103, R103, 1 ;  /* 0x3f80000067677421 */ /* 0x008fce0000010000 */
[----:B------:R-:W3:Y:S01]  /*17a0*/  MUFU.RCP R83, R82 ;  /* 0x0000005200537308 */ /* 0x000ee20000001000 */
[----:B0-----:R-:W-:-:S07]  /*17b0*/  FADD.FTZ R104, R104, 1 ;  /* 0x3f80000068687421 */ /* 0x001fce0000010000 */
[----:B------:R-:W0:Y:S01]  /*17c0*/  MUFU.RCP R88, R84 ;  /* 0x0000005400587308 */ /* 0x000e220000001000 */
[----:B-1----:R-:W-:-:S07]  /*17d0*/  FMUL.FTZ R94, R57, R80 ;  /* 0x00000050395e7220 */ /* 0x002fce0000410000 */
[----:B------:R1:W4:Y:S01]  /*17e0*/  MUFU.RCP R97, R27 ;  /* 0x0000001b00617308 */ /* 0x0003220000001000 */
[----:B---3--:R-:W-:-:S07]  /*17f0*/  FMUL.FTZ R95, R58, R83 ;  /* 0x000000533a5f7220 */ /* 0x008fce0000410000 */
[----:B------:R-:W-:Y:S01]  /*1800*/  MUFU.RCP R100, R89 ;  /* 0x0000005900647308 */ /* 0x000fe20000001000 */
[----:B-1----:R-:W-:Y:S01]  /*1810*/  FMUL.FTZ R27, R48, R85 ;  /* 0x00000055301b7220 */ /* 0x002fe20000410000 */
[----:B0-----:R-:W-:-:S04]  /*1820*/  FMUL.FTZ R96, R59, R88 ;  /* 0x000000583b607220 */ /* 0x001fc80000410000 */
[----:B------:R-:W-:Y:S02]  /*1830*/  FMUL.FTZ R84, R43, R96 ;  /* 0x000000602b547220 */ /* 0x000fe40000410000 */
[----:B------:R-:W-:Y:S08]  /*1840*/  MUFU.RCP R101, R90 ;  /* 0x0000005a00657308 */ /* 0x000ff00000001000 */
        /* <DEDUP_REMOVED lines=9> */
[----:B0-----:R-:W-:Y:S01]  /*18e0*/  FFMA.FTZ R69, R60, R3, 1 ;  /* 0x3f8000003c457423 */ /* 0x001fe20000010003 */
[----:B-1----:R-:W-:Y:S01]  /*18f0*/  FADD.FTZ R64, R86, 1 ;  /* 0x3f80000056407421 */ /* 0x002fe20000010000 */
[----:B------:R-:W-:Y:S01]  /*1900*/  FADD.FTZ R66, R87, 1 ;  /* 0x3f80000057427421 */ /* 0x000fe20000010000 */
[----:B------:R-:W-:Y:S01]  /*1910*/  FADD.FTZ R3, -R79, 1 ;  /* 0x3f8000004f037421 */ /* 0x000fe20000010100 */
[----:B------:R-:W0:Y:S01]  /*1920*/  LDS.128 R52, [R24+0x10] ;  /* 0x0000100018347984 */ /* 0x000e220000000c00 */
[----:B------:R-:W-:Y:S01]  /*1930*/  FADD.FTZ R60, -R78, 1 ;  /* 0x3f8000004e3c7421 */ /* 0x000fe20000010100 */
[C---:B------:R-:W-:Y:S01]  /*1940*/  FMUL.FTZ R86, R61.reuse, R76 ;  /* 0x0000004c3d567220 */ /* 0x040fe20000410000 */
[C---:B------:R-:W-:Y:S01]  /*1950*/  FMUL.FTZ R87, R62.reuse, R79 ;  /* 0x0000004f3e577220 */ /* 0x040fe20000410000 */
[----:B------:R1:W5:Y:S01]  /*1960*/  MUFU.RCP R98, R64 ;  /* 0x0000004000627308 */ /* 0x0003620000001000 */
[----:B------:R-:W-:Y:S01]  /*1970*/  FFMA.FTZ R68, R61, R2, 1 ;  /* 0x3f8000003d447423 */ /* 0x000fe20000010002 */
[----:B------:R-:W-:Y:S01]  /*1980*/  FFMA.FTZ R71, R62, R3, 1 ;  /* 0x3f8000003e477423 */ /* 0x000fe20000010003 */
[----:B------:R-:W-:Y:S01]  /*1990*/  FFMA.FTZ R70, R63, R60, 1 ;  /* 0x3f8000003f467423 */ /* 0x000fe2000001003c */
[----:B------:R-:W-:Y:S01]  /*19a0*/  FMUL.FTZ R3, R50, R87 ;  /* 0x0000005732037220 */ /* 0x000fe20000410000 */
[----:B------:R-:W-:Y:S01]  /*19b0*/  FMUL.FTZ R2, R51, R92 ;  /* 0x0000005c33027220 */ /* 0x000fe20000410000 */
[----:B------:R-:W-:Y:S01]  /*19c0*/  FADD.FTZ R65, -R81, 1 ;  /* 0x3f80000051417421 */ /* 0x000fe20000010100 */
[----:B------:R-:W-:Y:S01]  /*19d0*/  FMUL.FTZ R67, R42, R95 ;  /* 0x0000005f2a437220 */ /* 0x000fe20000410000 */
[----:B------:R4:W5:Y:S01]  /*19e0*/  MUFU.RCP R99, R66 ;  /* 0x0000004200637308 */ /* 0x0009620000001000 */
[----:B-1----:R-:W-:Y:S01]  /*19f0*/  FMUL.FTZ R64, R49, R86 ;  /* 0x0000005631407220 */ /* 0x002fe20000410000 */
[----:B--2---:R-:W-:Y:S01]  /*1a00*/  FFMA.FTZ R72, R56, R65, 1 ;  /* 0x3f80000038487423 */ /* 0x004fe20000010041 */
[----:B------:R-:W-:Y:S01]  /*1a10*/  FADD.FTZ R56, -R80, 1 ;  /* 0x3f80000050387421 */ /* 0x000fe20000010100 */
[----:B------:R-:W-:-:S03]  /*1a20*/  FADD.FTZ R65, -R83, 1 ;  /* 0x3f80000053417421 */ /* 0x000fc60000010100 */
[----:B------:R-:W-:Y:S01]  /*1a30*/  FFMA.FTZ R73, R57, R56, 1 ;  /* 0x3f80000039497423 */ /* 0x000fe20000010038 */
[----:B------:R-:W-:Y:S01]  /*1a40*/  FFMA.FTZ R74, R58, R65, 1 ;  /* 0x3f8000003a4a7423 */ /* 0x000fe20000010041 */
[----:B----4-:R-:W-:Y:S01]  /*1a50*/  FADD.FTZ R66, -R88, 1 ;  /* 0x3f80000058427421 */ /* 0x010fe20000010100 */
[----:B------:R-:W-:-:S03]  /*1a60*/  FMUL.FTZ R65, R40, R93 ;  /* 0x0000005d28417220 */ /* 0x000fc60000410000 */
[----:B------:R-:W-:Y:S01]  /*1a70*/  FFMA.FTZ R75, R59, R66, 1 ;  /* 0x3f8000003b4b7423 */ /* 0x000fe20000010042 */
[----:B------:R-:W-:Y:S01]  /*1a80*/  FMUL.FTZ R66, R41, R94 ;  /* 0x0000005e29427220 */ /* 0x000fe20000410000 */
[----:B------:R-:W1:Y:S01]  /*1a90*/  LDS.128 R56, [R24+0x30] ;  /* 0x0000300018387984 */ /* 0x000e620000000c00 */
[----:B---3--:R-:W-:Y:S01]  /*1aa0*/  FMUL.FTZ R60, R48, R44 ;  /* 0x0000002c303c7220 */ /* 0x008fe20000410000 */
[----:B------:R-:W-:Y:S01]  /*1ab0*/  FMUL.FTZ R61, R49, R45 ;  /* 0x0000002d313d7220 */ /* 0x000fe20000410000 */
[----:B------:R-:W-:Y:S01]  /*1ac0*/  FMUL.FTZ R62, R50, R46 ;  /* 0x0000002e323e7220 */ /* 0x000fe20000410000 */
[----:B------:R-:W-:Y:S01]  /*1ad0*/  FMUL.FTZ R63, R51, R47 ;  /* 0x0000002f333f7220 */ /* 0x000fe20000410000 */
[----:B------:R-:W-:Y:S01]  /*1ae0*/  FMUL.FTZ R60, R77, R60 ;  /* 0x0000003c4d3c7220 */ /* 0x000fe20000410000 */
[----:B------:R-:W2:Y:S01]  /*1af0*/  LDS.128 R48, [R24+0x20] ;  /* 0x0000200018307984 */ /* 0x000ea20000000c00 */
        /* <DEDUP_REMOVED lines=14> */
[----:B-----5:R-:W-:Y:S01]  /*1be0*/  FADD.FTZ R68, -R98, 1 ;  /* 0x3f80000062447421 */ /* 0x020fe20000010100 */
        /* <DEDUP_REMOVED lines=50> */
[----:B------:R-:W-:Y:S01]  /*1f10*/  FMUL.FTZ R36, R29, R98 ;  /* 0x000000621d247220 */ /* 0x000fe20000410000 */
[----:B------:R-:W-:Y:S01]  /*1f20*/  FMUL.FTZ R91, R75, R24 ;  /* 0x000000184b5b7220 */ /* 0x000fe20000410000 */
[----:B------:R-:W-:Y:S01]  /*1f30*/  MOV R28, UR19 ;  /* 0x00000013001c7c02 */ /* 0x000fe20008000f00 */
[----:B------:R-:W0:Y:S01]  /*1f40*/  LDC R24, c[0x0][0x21c] ;  /* 0x00008700ff187b82 */ /* 0x000e220000000800 */
[----:B------:R-:W-:Y:S01]  /*1f50*/  MOV R29, UR26 ;  /* 0x0000001a001d7c02 */ /* 0x000fe20008000f00 */
[----:B------:R-:W-:Y:S01]  /*1f60*/  FFMA.FTZ R0, R132, R27, R105 ;  /* 0x0000001b84007223 */ /* 0x000fe20000010069 */
[----:B------:R-:W-:Y:S01]  /*1f70*/  STS.128 [R246+0x30], R88 ;  /* 0x00003058f6007388 */ /* 0x000fe20000000c00 */
[----:B------:R-:W-:-:S03]  /*1f80*/  NOP ;  /* 0x0000000000007918 */ /* 0x000fc60000000000 */
[----:B------:R-:W1:Y:S01]  /*1f90*/  LDS.128 R72, [R245] ;  /* 0x00000000f5487984 */ /* 0x000e620000000c00 */
[----:B------:R-:W-:-:S04]  /*1fa0*/  IMAD.WIDE R28, R244, 0x10, R28 ;  /* 0x00000010f41c7825 */ /* 0x000fc800078e021c */
[----:B------:R-:W-:Y:S01]  /*1fb0*/  FMUL.FTZ R104, R35, R104 ;  /* 0x0000006823687220 */ /* 0x000fe20000410000 */
[----:B------:R-:W-:Y:S01]  /*1fc0*/  FFMA.FTZ R35, R133, R64, R0 ;  /* 0x0000004085237223 */ /* 0x000fe20000010000 */
        /* <DEDUP_REMOVED lines=53> */
[----:B-1----:R-:W0:Y:S01]  /*2320*/  LDS.128 R40, [R245] ;  /* 0x00000000f5287984 */ /* 0x002e220000000c00 */
        /* <DEDUP_REMOVED lines=12> */
.L_x_5613:
        /* <DEDUP_REMOVED lines=88> */
.L_x_5709:
        /* <DEDUP_REMOVED lines=9> */
[----:B------:R-:W-:Y:S02]  /*2a00*/  MOV R60, UR45 ;  /* 0x0000002d003c7c02 */ /* 0x000fe40008000f00 */
[----:B------:R-:W-:Y:S01]  /*2a10*/  IADD3 R65, R27, R244, RZ ;  /* 0x000000f41b417210 */ /* 0x000fe20007ffe0ff */
[----:B------:R-:W-:Y:S01]  /*2a20*/  ULEA.HI.X UR42, UR42, UR14, UR43, 0x2, UP0 ;  /* 0x0000000e2a2a7291 */ /* 0x000fe200080f142b */
[----:B------:R-:W-:-:S05]  /*2a30*/  ULDC.64 UR44, c[0x0][0x230] ;  /* 0x00008c00002c7ab9 */ /* 0x000fca0000000a00 */
[----:B------:R-:W-:-:S03]  /*2a40*/  MOV R61, UR42 ;  /* 0x0000002a003d7c02 */ /* 0x000fc60008000f00 */
[----:B------:R-:W-:-:S05]  /*2a50*/  IMAD.WIDE R60, R65, 0x10, R60 ;  /* 0x00000010413c7825 */ /* 0x000fca00078e023c */
[----:B-12---:R-:W2:Y:S04]  /*2a60*/  LDG.E.128 R28, desc[UR20][R60.64] ;  /* 0x000000143c1c7981 */ /* 0x006ea8000c1e1d00 */
[----:B---3--:R-:W3:Y:S04]  /*2a70*/  LDG.E.128 R32, desc[UR20][R60.64+0x200] ;  /* 0x000200143c207981 */ /* 0x008ee8000c1e1d00 */
[----:B----4-:R-:W4:Y:S04]  /*2a80*/  LDG.E.128 R36, desc[UR20][R60.64+0x400] ;  /* 0x000400143c247981 */ /* 0x010f28000c1e1d00 */
[----:B------:R-:W4:Y:S04]  /*2a90*/  LDG.E.128 R40, desc[UR20][R60.64+0x600] ;  /* 0x000600143c287981 */ /* 0x000f28000c1e1d00 */
[----:B------:R-:W4:Y:S04]  /*2aa0*/  LDG.E.128 R44, desc[UR20][R60.64+0x800] ;  /* 0x000800143c2c7981 */ /* 0x000f28000c1e1d00 */
[----:B------:R-:W4:Y:S04]  /*2ab0*/  LDG.E.128 R48, desc[UR20][R60.64+0xa00] ;  /* 0x000a00143c307981 */ /* 0x000f28000c1e1d00 */
[----:B------:R-:W4:Y:S04]  /*2ac0*/  LDG.E.128 R52, desc[UR20][R60.64+0xc00] ;  /* 0x000c00143c347981 */ /* 0x000f28000c1e1d00 */
[----:B0-----:R0:W4:Y:S01]  /*2ad0*/  LDG.E.128 R56, desc[UR20][R60.64+0xe00] ;  /* 0x000e00143c387981 */ /* 0x001122000c1e1d00 */
[----:B------:R-:W-:-:S02]  /*2ae0*/  UIMAD UR51, UR18, UR44, URZ ;  /* 0x0000002c123372a4 */ /* 0x000fc4000f8e023f */
[----:B------:R-:W-:Y:S02]  /*2af0*/  UIMAD.WIDE.U32 UR42, UR10, UR44, URZ ;  /* 0x0000002c0a2a72a5 */ /* 0x000fe4000f8e003f */
        /* <DEDUP_REMOVED lines=10> */
[----:B0-----:R-:W-:Y:S01]  /*2ba0*/  MOV R60, UR44 ;  /* 0x0000002c003c7c02 */ /* 0x001fe20008000f00 */
[----:B------:R-:W-:-:S03]  /*2bb0*/  ULDC.64 UR42, c[0x0][0x270] ;  /* 0x00009c00002a7ab9 */ /* 0x000fc60000000a00 */
[----:B------:R-:W-:-:S06]  /*2bc0*/  MOV R61, UR45 ;  /* 0x0000002d003d7c02 */ /* 0x000fcc0008000f00 */
[----:B------:R-:W4:Y:S01]  /*2bd0*/  LDG.E.64 R60, desc[UR20][R60.64] ;  /* 0x000000143c3c7981 */ /* 0x000f22000c1e1b00 */
[----:B------:R-:W-:Y:S01]  /*2be0*/  UIMAD UR47, UR47, UR42, URZ ;  /* 0x0000002a2f2f72a4 */ /* 0x000fe2000f8e023f */
[----:B------:R-:W-:Y:S01]  /*2bf0*/  SHF.L.U32 R213, R26, 0x3, RZ ;  /* 0x000000031ad57819 */ /* 0x000fe200000006ff */
[----:B------:R-:W-:Y:S02]  /*2c00*/  UIMAD.WIDE.U32 UR44, UR7, UR42, URZ ;  /* 0x0000002a072c72a5 */ /* 0x000fe4000f8e003f */
[----:B------:R-:W-:Y:S01]  /*2c10*/  UIMAD UR42, UR7, UR43, UR47 ;  /* 0x0000002b072a72a4 */ /* 0x000fe2000f8e022f */
[----:B------:R-:W-:Y:S01]  /*2c20*/  LOP3.LUT R64, R213, 0xffffff00, RZ, 0xc0, !PT ;  /* 0xffffff00d5407812 */ /* 0x000fe200078ec0ff */
[----:B------:R-:W-:Y:S02]  /*2c30*/  ULEA UR43, UP0, UR44, UR15, 0x2 ;  /* 0x0000000f2c2b7291 */ /* 0x000fe4000f80103f */
[----:B------:R-:W-:Y:S01]  /*2c40*/  UIADD3 UR42, UR45, UR42, URZ ;  /* 0x0000002a2d2a7290 */ /* 0x000fe2000fffe03f */
[----:B------:R-:W-:-:S03]  /*2c50*/  IADD3 R66, R64, R243, RZ ;  /* 0x000000f340427210 */ /* 0x000fc60007ffe0ff */
[----:B------:R-:W-:Y:S01]  /*2c60*/  ULEA.HI.X UR44, UR44, UR16, UR42, 0x2, UP0 ;  /* 0x000000102c2c7291 */ /* 0x000fe200080f142a */
[C---:B------:R-:W-:Y:S02]  /*2c70*/  IADD3 R63, R66.reuse, 0x40, RZ ;  /* 0x00000040423f7810 */ /* 0x040fe40007ffe0ff */
[----:B------:R-:W-:Y:S02]  /*2c80*/  MOV R62, UR43 ;  /* 0x0000002b003e7c02 */ /* 0x000fe40008000f00 */
[-C--:B------:R-:W-:Y:S02]  /*2c90*/  LEA.HI.SX32 R70, R63, R66.reuse, 0x1b ;  /* 0x000000423f467211 */ /* 0x080fe400078fdaff */
[----:B------:R-:W-:Y:S02]  /*2ca0*/  MOV R63, UR44 ;  /* 0x0000002c003f7c02 */ /* 0x000fe40008000f00 */
[C---:B------:R-:W-:Y:S02]  /*2cb0*/  IADD3 R27, R66.reuse, 0x20, RZ ;  /* 0x00000020421b7810 */ /* 0x040fe40007ffe0ff */
[-C--:B------:R-:W-:Y:S01]  /*2cc0*/  LEA.HI.SX32 R68, R66, R66.reuse, 0x1b ;  /* 0x0000004242447211 */ /* 0x080fe200078fdaff */
[----:B------:R-:W-:Y:S01]  /*2cd0*/  IMAD.WIDE R62, R65, 0x10, R62 ;  /* 0x00000010413e7825 */ /* 0x000fe200078e023e */
[----:B------:R-:W-:-:S02]  /*2ce0*/  LEA.HI.SX32 R140, R27, R66, 0x1b ;  /* 0x000000421b8c7211 */ /* 0x000fc400078fdaff */
[----:B------:R-:W-:Y:S02]  /*2cf0*/  IADD3 R65, R66, 0x60, RZ ;  /* 0x0000006042417810 */ /* 0x000fe40007ffe0ff */
[----:B------:R-:W-:Y:S02]  /*2d00*/  LEA R27, R68, R25, 0x4 ;  /* 0x00000019441b7211 */ /* 0x000fe400078e20ff */
[C---:B------:R-:W-:Y:S02]  /*2d10*/  IADD3 R67, R66.reuse, 0x80, RZ ;  /* 0x0000008042437810 */ /* 0x040fe40007ffe0ff */
[C---:B------:R-:W-:Y:S02]  /*2d20*/  IADD3 R69, R66.reuse, 0xa0, RZ ;  /* 0x000000a042457810 */ /* 0x040fe40007ffe0ff */
[C---:B------:R-:W-:Y:S02]  /*2d30*/  IADD3 R71, R66.reuse, 0xc0, RZ ;  /* 0x000000c042477810 */ /* 0x040fe40007ffe0ff */
[----:B------:R-:W-:-:S02]  /*2d40*/  IADD3 R73, R66, 0xe0, RZ ;  /* 0x000000e042497810 */ /* 0x000fc40007ffe0ff */
[-C--:B------:R-:W-:Y:S02]  /*2d50*/  LEA.HI.SX32 R142, R65, R66.reuse, 0x1b ;  /* 0x00000042418e7211 */ /* 0x080fe400078fdaff */
        /* <DEDUP_REMOVED lines=8> */
[----:B------:R-:W-:Y:S01]  /*2de0*/  LEA R146, R146, R25, 0x4 ;  /* 0x0000001992927211 */ /* 0x000fe200078e20ff */
[----:B--2---:R0:W-:Y:S04]  /*2df0*/  STS.128 [R27], R28 ;  /* 0x0000001c1b007388 */ /* 0x0041e80000000c00 */
[----:B---3--:R1:W-:Y:S04]  /*2e00*/  STS.128 [R140+0x200], R32 ;  /* 0x000200208c007388 */ /* 0x0083e80000000c00 */
[----:B----4-:R2:W-:Y:S04]  /*2e10*/  STS.128 [R141+0x400], R36 ;  /* 0x000400248d007388 */ /* 0x0105e80000000c00 */
[----:B------:R3:W-:Y:S01]  /*2e20*/  STS.128 [R142+0x600], R40 ;  /* 0x000600288e007388 */ /* 0x0007e20000000c00 */
[----:B0-----:R-:W-:-:S03]  /*2e30*/  LEA.HI.SX32 R28, R71, R66, 0x1b ;  /* 0x00000042471c7211 */ /* 0x001fc600078fdaff */
[----:B------:R0:W-:Y:S01]  /*2e40*/  STS.128 [R143+0x800], R44 ;  /* 0x0008002c8f007388 */ /* 0x0001e20000000c00 */
[----:B------:R-:W-:-:S03]  /*2e50*/  LEA R145, R28, R25, 0x4 ;  /* 0x000000191c917211 */ /* 0x000fc600078e20ff */
[----:B------:R4:W-:Y:S04]  /*2e60*/  STS.128 [R144+0xa00], R48 ;  /* 0x000a003090007388 */ /* 0x0009e80000000c00 */
[----:B------:R4:W-:Y:S04]  /*2e70*/  STS.128 [R145+0xc00], R52 ;  /* 0x000c003491007388 */ /* 0x0009e80000000c00 */
[----:B------:R4:W-:Y:S01]  /*2e80*/  STS.128 [R146+0xe00], R56 ;  /* 0x000e003892007388 */ /* 0x0009e20000000c00 */
[----:B------:R-:W-:-:S03]  /*2e90*/  NOP ;  /* 0x0000000000007918 */ /* 0x000fc60000000000 */
[----:B------:R-:W4:Y:S04]  /*2ea0*/  LDG.E.128 R28, desc[UR20][R62.64] ;  /* 0x000000143e1c7981 */ /* 0x000f28000c1e1d00 */
[----:B-1----:R-:W4:Y:S04]  /*2eb0*/  LDG.E.128 R32, desc[UR20][R62.64+0x200] ;  /* 0x000200143e207981 */ /* 0x002f28000c1e1d00 */
[----:B--2---:R-:W2:Y:S04]  /*2ec0*/  LDG.E.128 R36, desc[UR20][R62.64+0x400] ;  /* 0x000400143e247981 */ /* 0x004ea8000c1e1d00 */
[----:B---3--:R-:W3:Y:S04]  /*2ed0*/  LDG.E.128 R40, desc[UR20][R62.64+0x600] ;  /* 0x000600143e287981 */ /* 0x008ee8000c1e1d00 */
[----:B0-----:R-:W3:Y:S04]  /*2ee0*/  LDG.E.128 R44, desc[UR20][R62.64+0x800] ;  /* 0x000800143e2c7981 */ /* 0x001ee8000c1e1d00 */
[----:B----4-:R-:W4:Y:S04]  /*2ef0*/  LDG.E.128 R48, desc[UR20][R62.64+0xa00] ;  /* 0x000a00143e307981 */ /* 0x010f28000c1e1d00 */
[----:B------:R-:W4:Y:S04]  /*2f00*/  LDG.E.128 R52, desc[UR20][R62.64+0xc00] ;  /* 0x000c00143e347981 */ /* 0x000f28000c1e1d00 */
[----:B------:R0:W4:Y:S01]  /*2f10*/  LDG.E.128 R136, desc[UR20][R62.64+0xe00] ;  /* 0x000e00143e887981 */ /* 0x000122000c1e1d00 */
[----:B------:R-:W-:Y:S01]  /*2f20*/  R2UR UR44, R61 ;  /* 0x000000003d2c72ca */ /* 0x000fe200000e0000 */
[----:B------:R-:W-:Y:S01]  /*2f30*/  UIADD3 UR42, UR17, -0x1, URZ ;  /* 0xffffffff112a7890 */ /* 0x000fe2000fffe03f */
[----:B------:R-:W-:Y:S01]  /*2f40*/  R2UR UR45, R60 ;  /* 0x000000003c2d72ca */ /* 0x000fe200000e0000 */
[----:B------:R-:W-:Y:S01]  /*2f50*/  IMAD R66, R243, 0x7, R66 ;  /* 0x00000007f3427824 */ /* 0x000fe200078e0242 */
[C---:B------:R-:W-:Y:S01]  /*2f60*/  LOP3.LUT P0, RZ, R26.reuse, 0x1f, RZ, 0xc0, !PT ;  /* 0x0000001f1aff7812 */ /* 0x040fe2000780c0ff */
[----:B------:R-:W-:Y:S01]  /*2f70*/  ULEA.HI UR43, UR42, UR42, URZ, 0x1 ;  /* 0x0000002a2a2b7291 */ /* 0x000fe2000f8f083f */
[----:B------:R-:W-:-:S02]  /*2f80*/  ISETP.NE.AND P1, PT, R26, RZ, PT ;  /* 0x000000ff1a00720c */ /* 0x000fc40003f25270 */
[C---:B------:R-:W-:Y:S01]  /*2f90*/  IADD3 R60, R66.reuse, 0x3, RZ ;  /* 0x00000003423c7810 */ /* 0x040fe20007ffe0ff */
[----:B------:R-:W-:Y:S01]  /*2fa0*/  ULOP3.LUT UR43, UR43, 0xfffffe, URZ, 0xc0, !UPT ;  /* 0x00fffffe2b2b7892 */ /* 0x000fe2000f8ec03f */
[C---:B0-----:R-:W-:Y:S02]  /*2fb0*/  IADD3 R62, R66.reuse, 0x4, RZ ;  /* 0x00000004423e7810 */ /* 0x041fe40007ffe0ff */
[----:B------:R-:W-:Y:S01]  /*2fc0*/  IADD3 R68, R66, 0x6, RZ ;  /* 0x0000000642447810 */ /* 0x000fe20007ffe0ff */
[----:B------:R-:W-:Y:S01]  /*2fd0*/  FMUL.FTZ R56, R24, UR44 ;  /* 0x0000002c18387c20 */ /* 0x000fe20008410000 */
[----:B------:R-:W-:Y:S01]  /*2fe0*/  UIADD3 UR43, UR42, -UR43, URZ ;  /* 0x8000002b2a2b7290 */ /* 0x000fe2000fffe03f */
[----:B------:R-:W-:Y:S01]  /*2ff0*/  MOV R171, UR45 ;  /* 0x0000002d00ab7c02 */ /* 0x000fe20008000f00 */
[----:B------:R-:W-:Y:S01]  /*3000*/  FMUL.FTZ R190, R10, UR44 ;  /* 0x0000002c0abe7c20 */ /* 0x000fe20008410000 */
[----:B------:R-:W-:Y:S01]  /*3010*/  FMUL.RZ R57, R56, 0.15915493667125701904 ;  /* 0x3e22f98338397820 */ /* 0x000fe2000040c000 */
[----:B------:R-:W-:Y:S01]  /*3020*/  FMUL.FTZ R56, R23, UR44 ;  /* 0x0000002c17387c20 */ /* 0x000fe20008410000 */
[----:B------:R-:W-:Y:S01]  /*3030*/  IADD3 R70, R66, 0x7, RZ ;  /* 0x0000000742467810 */ /* 0x000fe20007ffe0ff */
[----:B------:R-:W-:Y:S01]  /*3040*/  FMUL.FTZ R171, R171, 1.4426950216293334961 ;  /* 0x3fb8aa3babab7820 */ /* 0x000fe20000410000 */
[----:B------:R-:W-:Y:S01]  /*3050*/  MUFU.SIN R165, R57 ;  /* 0x0000003900a57308 */ /* 0x000fe20000000400 */
[----:B------:R-:W-:Y:S01]  /*3060*/  FMUL.RZ R58, R56, 0.15915493667125701904 ;  /* 0x3e22f983383a7820 */ /* 0x000fe2000040c000 */
[----:B------:R-:W-:Y:S01]  /*3070*/  FMUL.FTZ R56, R22, UR44 ;  /* 0x0000002c16387c20 */ /* 0x000fe20008410000 */
[-C--:B------:R-:W-:Y:S01]  /*3080*/  FMUL.FTZ R149, R24, R171.reuse ;  /* 0x000000ab18957220 */ /* 0x080fe20000410000 */
[----:B------:R-:W-:Y:S01]  /*3090*/  ULEA UR43, UR43, UR7, 0x8 ;  /* 0x000000072b2b7291 */ /* 0x000fe2000f8e403f */
[-C--:B------:R-:W-:Y:S01]  /*30a0*/  FMUL.FTZ R151, R23, R171.reuse ;  /* 0x000000ab17977220 */ /* 0x080fe20000410000 */
[----:B------:R-:W-:Y:S01]  /*30b0*/  FMUL.RZ R59, R56, 0.15915493667125701904 ;  /* 0x3e22f983383b7820 */ /* 0x000fe2000040c000 */
[----:B------:R-:W-:Y:S01]  /*30c0*/  FMUL.FTZ R56, R21, UR44 ;  /* 0x0000002c15387c20 */ /* 0x000fe20008410000 */
[----:B------:R0:W-:Y:S01]  /*30d0*/  MUFU.COS R164, R57 ;  /* 0x0000003900a47308 */ /* 0x0001e20000000000 */
[----:B------:R-:W-:Y:S01]  /*30e0*/  MOV R199, UR17 ;  /* 0x0000001100c77c02 */ /* 0x000fe20008000f00 */
[----:B------:R-:W-:Y:S01]  /*30f0*/  FMUL.FTZ R198, R22, R171 ;  /* 0x000000ab16c67220 */ /* 0x000fe20000410000 */
[----:B------:R-:W-:Y:S01]  /*3100*/  FMUL.RZ R61, R56, 0.15915493667125701904 ;  /* 0x3e22f983383d7820 */ /* 0x000fe2000040c000 */
[----:B------:R-:W-:Y:S01]  /*3110*/  FMUL.FTZ R56, R20, UR44 ;  /* 0x0000002c14387c20 */ /* 0x000fe20008410000 */
[----:B------:R-:W-:Y:S01]  /*3120*/  MOV R150, UR43 ;  /* 0x0000002b00967c02 */ /* 0x000fe20008000f00 */
[----:B------:R-:W-:-:S02]  /*3130*/  FMUL.RZ R190, R190, 0.15915493667125701904 ;  /* 0x3e22f983bebe7820 */ /* 0x000fc4000040c000 */
        /* <DEDUP_REMOVED lines=34> */
[----:B------:R-:W-:Y:S01]  /*3360*/  FMUL.RZ R63, R56, 0.15915493667125701904 ;  /* 0x3e22f983383f7820 */ /* 0x000fe2000040c000 */
[----:B------:R-:W-:-:S04]  /*3370*/  IADD3 R56, R66, 0x1, RZ ;  /* 0x0000000142387810 */ /* 0x000fc80007ffe0ff */
[----:B------:R-:W-:Y:S01]  /*3380*/  MUFU.SIN R160, R58 ;  /* 0x0000003a00a07308 */ /* 0x000fe20000000400 */
[----:B0-----:R-:W-:Y:S02]  /*3390*/  LEA R57, R243, R64, 0x3 ;  /* 0x00000040f3397211 */ /* 0x001fe400078e18ff */
[----:B------:R-:W-:Y:S01]  /*33a0*/  IADD3 R64, R66, 0x5, RZ ;  /* 0x0000000542407810 */ /* 0x000fe20007ffe0ff */
[----:B------:R-:W0:Y:S01]  /*33b0*/  @!P2 LDC R200, c[0x0][0x21c] ;  /* 0x00008700ffc8ab82 */ /* 0x000e220000000800 */
[-C--:B------:R-:W-:Y:S02]  /*33c0*/  LEA.HI.SX32 R56, R56, R57.reuse, 0x1b ;  /* 0x0000003938387211 */ /* 0x080fe400078fdaff */
[-C--:B------:R-:W-:Y:S01]  /*33d0*/  LEA.HI.SX32 R60, R60, R57.reuse, 0x1b ;  /* 0x000000393c3c7211 */ /* 0x080fe200078fdaff */
[----:B------:R1:W-:Y:S01]  /*33e0*/  MUFU.COS R159, R58 ;  /* 0x0000003a009f7308 */ /* 0x0003e20000000000 */
[-C--:B------:R-:W-:Y:S02]  /*33f0*/  LEA.HI.SX32 R62, R62, R57.reuse, 0x1b ;  /* 0x000000393e3e7211 */ /* 0x080fe400078fdaff */
[----:B------:R-:W-:-:S02]  /*3400*/  LEA.HI.SX32 R64, R64, R57, 0x1b ;  /* 0x0000003940407211 */ /* 0x000fc400078fdaff */
[-C--:B------:R-:W-:Y:S02]  /*3410*/  LEA.HI.SX32 R68, R68, R57.reuse, 0x1b ;  /* 0x0000003944447211 */ /* 0x080fe400078fdaff */
[-C--:B------:R-:W-:Y:S01]  /*3420*/  LEA.HI.SX32 R70, R70, R57.reuse, 0x1b ;  /* 0x0000003946467211 */ /* 0x080fe200078fdaff */
[----:B------:R-:W-:Y:S01]  /*3430*/  MUFU.SIN R166, R61 ;  /* 0x0000003d00a67308 */ /* 0x000fe20000000400 */
[C---:B-1----:R-:W-:Y:S02]  /*3440*/  IADD3 R58, R66.reuse, 0x2, RZ ;  /* 0x00000002423a7810 */ /* 0x042fe40007ffe0ff */
[----:B------:R-:W-:Y:S02]  /*3450*/  LEA.HI.SX32 R66, R66, R66, 0x1b ;  /* 0x0000004242427211 */ /* 0x000fe400078fdaff */
[----:B------:R-:W-:Y:S02]  /*3460*/  LEA.HI.SX32 R58, R58, R57, 0x1b ;  /* 0x000000393a3a7211 */ /* 0x000fe400078fdaff */
[-C--:B------:R-:W-:Y:S01]  /*3470*/  LEA R193, R66, R25.reuse, 0x4 ;  /* 0x0000001942c17211 */ /* 0x080fe200078e20ff */
[----:B------:R1:W-:Y:S01]  /*3480*/  MUFU.COS R163, R61 ;  /* 0x0000003d00a37308 */ /* 0x0003e20000000000 */
[----:B------:R-:W-:-:S02]  /*3490*/  LEA R194, R56, R25, 0x4 ;  /* 0x0000001938c27211 */ /* 0x000fc400078e20ff */
[-C--:B------:R-:W-:Y:S01]  /*34a0*/  LEA R147, R58, R25.reuse, 0x4 ;  /* 0x000000193a937211 */ /* 0x080fe200078e20ff */
[----:B------:R-:W0:Y:S01]  /*34b0*/  LDS.128 R84, [R193] ;  /* 0x00000000c1547984 */ /* 0x000e220000000c00 */
[-C--:B------:R-:W-:Y:S02]  /*34c0*/  LEA R148, R60, R25.reuse, 0x4 ;  /* 0x000000193c947211 */ /* 0x080fe400078e20ff */
[-C--:B------:R-:W-:Y:S01]  /*34d0*/  LEA R195, R62, R25.reuse, 0x4 ;  /* 0x000000193ec37211 */ /* 0x080fe200078e20ff */
[----:B------:R-:W1:Y:S02]  /*34e0*/  MUFU.EX2 R149, R149 ;  /* 0x0000009500957308 */ /* 0x000e640000000800 */
[----:B-1----:R-:W-:Y:S01]  /*34f0*/  FMUL.FTZ R61, R11, UR44 ;  /* 0x0000002c0b3d7c20 */ /* 0x002fe20008410000 */
[-C--:B------:R-:W-:Y:S01]  /*3500*/  LEA R196, R64, R25.reuse, 0x4 ;  /* 0x0000001940c47211 */ /* 0x080fe200078e20ff */
[----:B------:R-:W1:Y:S01]  /*3510*/  LDS.128 R80, [R194+0x10] ;  /* 0x00001000c2507984 */ /* 0x000e620000000c00 */
[-C--:B------:R-:W-:Y:S01]  /*3520*/  LEA R192, R68, R25.reuse, 0x4 ;  /* 0x0000001944c07211 */ /* 0x080fe200078e20ff */
[----:B------:R-:W-:Y:S01]  /*3530*/  FMUL.RZ R61, R61, 0.15915493667125701904 ;  /* 0x3e22f9833d3d7820 */ /* 0x000fe2000040c000 */
[----:B------:R-:W-:Y:S01]  /*3540*/  LEA R191, R70, R25, 0x4 ;  /* 0x0000001946bf7211 */ /* 0x000fe200078e20ff */
[----:B------:R-:W1:Y:S01]  /*3550*/  LDS.128 R76, [R147+0x20] ;  /* 0x00002000934c7984 */ /* 0x000e620000000c00 */
[----:B------:R-:W-:Y:S01]  /*3560*/  MUFU.SIN R162, R59 ;  /* 0x0000003b00a27308 */ /* 0x000fe20000000400 */
[----:B------:R-:W-:-:S02]  /*3570*/  @!P2 IADD3 R199, R199, -0x2, RZ ;  /* 0xfffffffec7c7a810 */ /* 0x000fc40007ffe0ff */
[----:B------:R-:W1:Y:S04]  /*3580*/  LDS.128 R72, [R148+0x30] ;  /* 0x0000300094487984 */ /* 0x000e680000000c00 */
[----:B------:R-:W1:Y:S01]  /*3590*/  LDS.128 R68, [R195+0x40] ;  /* 0x00004000c3447984 */ /* 0x000e620000000c00 */
[----:B------:R0:W-:Y:S01]  /*35a0*/  MUFU.COS R161, R59 ;  /* 0x0000003b00a17308 */ /* 0x0001e20000000000 */
[C---:B------:R-:W-:Y:S01]  /*35b0*/  FMUL.FTZ R164, R149.reuse, R164 ;  /* 0x000000a495a47220 */ /* 0x040fe20000410000 */
[----:B------:R-:W-:Y:S01]  /*35c0*/  FMUL.FTZ R165, R149, R165 ;  /* 0x000000a595a57220 */ /* 0x000fe20000410000 */
[----:B------:R-:W-:Y:S05]  /*35d0*/  LDS.128 R64, [R196+0x50] ;  /* 0x00005000c4407984 */ /* 0x000fea0000000c00 */
[----:B------:R-:W-:Y:S01]  /*35e0*/  MUFU.SIN R168, R63 ;  /* 0x0000003f00a87308 */ /* 0x000fe20000000400 */
[----:B0-----:R-:W-:-:S04]  /*35f0*/  IADD3 R59, R26, 0x200, RZ ;  /* 0x000002001a3b7810 */ /* 0x001fc80007ffe0ff */
[----:B------:R-:W-:Y:S02]  /*3600*/  SEL R150, R150, R59, !P1 ;  /* 0x0000003b96967207 */ /* 0x000fe40004800000 */
[----:B------:R-:W-:Y:S01]  /*3610*/  LDS.128 R56, [R191+0x70] ;  /* 0x00007000bf387984 */ /* 0x000fe20000000c00 */
[----:B------:R-:W-:Y:S08]  /*3620*/  MUFU.COS R167, R63 ;  /* 0x0000003f00a77308 */ /* 0x000ff00000000000 */
[----:B------:R-:W-:Y:S08]  /*3630*/  MUFU.SIN R170, R61 ;  /* 0x0000003d00aa7308 */ /* 0x000ff00000000400 */
[----:B------:R0:W-:Y:S08]  /*3640*/  MUFU.COS R169, R61 ;  /* 0x0000003d00a97308 */ /* 0x0001f00000000000 */
[----:B------:R1:W1:Y:S01]  /*3650*/  MUFU.EX2 R197, R151 ;  /* 0x0000009700c57308 */ /* 0x0002620000000800 */
[----:B0-----:R-:W-:Y:S07]  /*3660*/  LDS.128 R60, [R192+0x60] ;  /* 0x00006000c03c7984 */ /* 0x001fee0000000c00 */
[----:B------:R-:W-:Y:S08]  /*3670*/  MUFU.EX2 R198, R198 ;  /* 0x000000c600c67308 */ /* 0x000ff00000000800 */
[----:B------:R-:W-:Y:S01]  /*3680*/  MUFU.SIN R172, R190 ;  /* 0x000000be00ac7308 */ /* 0x000fe20000000400 */
[----:B------:R0:W-:Y:S04]  /*3690*/  STS.128 [R27+0x4200], R28 ;  /* 0x0042001c1b007388 */ /* 0x0001e80000000c00 */
[----:B------:R1:W-:Y:S04]  /*36a0*/  STS.128 [R140+0x4400], R32 ;  /* 0x004400208c007388 */ /* 0x0003e80000000c00 */
[----:B--2---:R-:W-:Y:S04]  /*36b0*/  STS.128 [R141+0x4600], R36 ;  /* 0x004600248d007388 */ /* 0x004fe80000000c00 */
[----:B---3--:R-:W-:Y:S04]  /*36c0*/  STS.128 [R142+0x4800], R40 ;  /* 0x004800288e007388 */ /* 0x008fe80000000c00 */
[----:B------:R-:W-:Y:S01]  /*36d0*/  STS.128 [R143+0x4a00], R44 ;  /* 0x004a002c8f007388 */ /* 0x000fe20000000c00 */
[-C--:B0-----:R-:W-:Y:S01]  /*36e0*/  FMUL.FTZ R28, R20, R171.reuse ;  /* 0x000000ab141c7220 */ /* 0x081fe20000410000 */
[----:B------:R-:W-:-:S02]  /*36f0*/  FMUL.FTZ R27, R21, R171 ;  /* 0x000000ab151b7220 */ /* 0x000fc40000410000 */
[----:B----4-:R-:W-:Y:S01]  /*3700*/  STS.128 [R144+0x4c00], R48 ;  /* 0x004c003090007388 */ /* 0x010fe20000000c00 */
[----:B-1----:R-:W-:Y:S01]  /*3710*/  LEA R33, R150, R25, 0x3 ;  /* 0x0000001996217211 */ /* 0x002fe200078e18ff */
[----:B------:R-:W-:Y:S01]  /*3720*/  @!P2 IMAD R34, R199, R200, UR7 ;  /* 0x00000007c722ae24 */ /* 0x000fe2000f8e02c8 */
[----:B------:R-:W-:Y:S01]  /*3730*/  MOV R35, 0x10 ;  /* 0x0000001000237802 */ /* 0x000fe20000000f00 */
[----:B------:R0:W-:Y:S01]  /*3740*/  STS.128 [R145+0x4e00], R52 ;  /* 0x004e003491007388 */ /* 0x0001e20000000c00 */
[----:B------:R1:W-:Y:S03]  /*3750*/  MUFU.EX2 R199, R28 ;  /* 0x0000001c00c77308 */ /* 0x0003e60000000800 */
[----:B------:R-:W-:Y:S01]  /*3760*/  STS.128 [R146+0x5000], R136 ;  /* 0x0050008892007388 */ /* 0x000fe20000000c00 */
[----:B------:R-:W-:-:S03]  /*3770*/  NOP ;  /* 0x0000000000007918 */ /* 0x000fc60000000000 */
[----:B------:R2:W-:Y:S01]  /*3780*/  LDS.128 R136, [R193+0x4200] ;  /* 0x00420000c1887984 */ /* 0x0005e20000000c00 */
[----:B------:R-:W3:Y:S01]  /*3790*/  MUFU.EX2 R32, R27 ;  /* 0x0000001b00207308 */ /* 0x000ee20000000800 */
[----:B------:R-:W-:Y:S02]  /*37a0*/  @!P2 IMAD.WIDE R34, R34, R35, UR22 ;  /* 0x000000162222ae25 */ /* 0x000fe4000f8e0223 */
[----:B------:R-:W4:Y:S01]  /*37b0*/  LDS.128 R140, [R194+0x4210] ;  /* 0x00421000c28c7984 */ /* 0x000f220000000c00 */
[----:B0-----:R-:W-:Y:S02]  /*37c0*/  MOV R53, RZ ;  /* 0x000000ff00357202 */ /* 0x001fe40000000f00 */
[----:B------:R-:W-:Y:S02]  /*37d0*/  CS2R R54, SRZ ;  /* 0x0000000000367805 */ /* 0x000fe4000001ff00 */
[----:B------:R-:W-:Y:S01]  /*37e0*/  MOV R52, 0x3f800000 ;  /* 0x3f80000000347802 */ /* 0x000fe20000000f00 */
[----:B------:R-:W0:Y:S04]  /*37f0*/  LDS.128 R144, [R147+0x4220] ;  /* 0x0042200093907984 */ /* 0x000e280000000c00 */
[----:B------:R-:W0:Y:S04]  /*3800*/  LDS.128 R148, [R148+0x4230] ;  /* 0x0042300094947984 */ /* 0x000e280000000c00 */
[----:B------:R-:W0:Y:S04]  /*3810*/  LDS.128 R48, [R195+0x4240] ;  /* 0x00424000c3307984 */ /* 0x000e280000000c00 */
[----:B------:R-:W0:Y:S04]  /*3820*/  LDS.128 R44, [R196+0x4250] ;  /* 0x00425000c42c7984 */ /* 0x000e280000000c00 */
[----:B------:R-:W0:Y:S04]  /*3830*/  LDS.128 R40, [R192+0x4260] ;  /* 0x00426000c0287984 */ /* 0x000e280000000c00 */
[----:B------:R-:W0:Y:S04]  /*3840*/  LDS.128 R36, [R191+0x4270] ;  /* 0x00427000bf247984 */ /* 0x000e280000000c00 */
[----:B------:R4:W-:Y:S01]  /*3850*/  STS.64 [R33+0x11c80], R164 ;  /* 0x011c80a421007388 */ /* 0x0009e20000000a00 */
[----:B------:R-:W-:Y:S01]  /*3860*/  BAR.SYNC.DEFER_BLOCKING 0x0 ;  /* 0x0000000000007b1d */ /* 0x000fe20000010000 */
[----:B--2---:R-:W-:Y:S01]  /*3870*/  FMUL.FTZ R193, R19, R171 ;  /* 0x000000ab13c17220 */ /* 0x004fe20000410000 */
[----:B------:R-:W-:Y:S01]  /*3880*/  FMUL.FTZ R209, R24, R84 ;  /* 0x0000005418d17220 */ /* 0x000fe20000410000 */
[----:B-1----:R-:W-:-:S03]  /*3890*/  FMUL.FTZ R28, R197, R188 ;  /* 0x000000bcc51c7220 */ /* 0x002fc60000410000 */
[----:B------:R-:W-:Y:S01]  /*38a0*/  FMUL.FTZ R209, R132, R209 ;  /* 0x000000d184d17220 */ /* 0x000fe20000410000 */
[----:B------:R-:W1:Y:S01]  /*38b0*/  MUFU.EX2 R193, R193 ;  /* 0x000000c100c17308 */ /* 0x000e620000000800 */
[C---:B---3--:R-:W-:Y:S01]  /*38c0*/  FMUL.FTZ R31, R32.reuse, R185 ;  /* 0x000000b9201f7220 */ /* 0x048fe20000410000 */
[----:B------:R-:W-:Y:S01]  /*38d0*/  FMUL.FTZ R27, R197, R189 ;  /* 0x000000bdc51b7220 */ /* 0x000fe20000410000 */
[----:B------:R-:W-:Y:S01]  /*38e0*/  FMUL.FTZ R32, R32, R184 ;  /* 0x000000b820207220 */ /* 0x000fe20000410000 */
[----:B------:R-:W-:Y:S01]  /*38f0*/  FMUL.FTZ R206, R23, R86 ;  /* 0x0000005617ce7220 */ /* 0x000fe20000410000 */
[----:B------:R2:W5:Y:S03]  /*3900*/  @!P2 LDG.E.128 R52, desc[UR20][R34.64] ;  /* 0x000000142234a981 */ /* 0x000566000c1e1d00 */
[----:B------:R-:W-:Y:S01]  /*3910*/  FMUL.FTZ R206, R133, R206 ;  /* 0x000000ce85ce7220 */ /* 0x000fe20000410000 */
[----:B------:R-:W-:Y:S01]  /*3920*/  FMUL.FTZ R30, R198, R186 ;  /* 0x000000bac61e7220 */ /* 0x000fe20000410000 */
[----:B----4-:R-:W-:Y:S01]  /*3930*/  FMUL.FTZ R33, R199, R183 ;  /* 0x000000b7c7217220 */ /* 0x010fe20000410000 */
[----:B------:R-:W-:Y:S01]  /*3940*/  FMUL.FTZ R183, R18, R171 ;  /* 0x000000ab12b77220 */ /* 0x000fe20000410000 */
[----:B------:R-:W-:Y:S01]  /*3950*/  FMUL.FTZ R29, R198, R187 ;  /* 0x000000bbc61d7220 */ /* 0x000fe20000410000 */
[----:B------:R-:W-:Y:S01]  /*3960*/  FMUL.FTZ R205, R22, R81 ;  /* 0x0000005116cd7220 */ /* 0x000fe20000410000 */
[----:B------:R-:W-:Y:S01]  /*3970*/  FMUL.FTZ R202, R21, R83 ;  /* 0x0000005315ca7220 */ /* 0x000fe20000410000 */
[----:B------:R-:W-:Y:S01]  /*3980*/  FMUL.FTZ R187, R9, UR44 ;  /* 0x0000002c09bb7c20 */ /* 0x000fe20008410000 */
[----:B------:R-:W-:Y:S01]  /*3990*/  FMUL.FTZ R201, R20, R77 ;  /* 0x0000004d14c97220 */ /* 0x000fe20000410000 */
[----:B--2---:R-:W-:Y:S01]  /*39a0*/  FMUL.FTZ R35, R24, R85 ;  /* 0x0000005518237220 */ /* 0x004fe20000410000 */
[----:B------:R-:W-:Y:S01]  /*39b0*/  FMUL.FTZ R34, R199, R174 ;  /* 0x000000aec7227220 */ /* 0x000fe20000410000 */
[----:B------:R-:W-:Y:S01]  /*39c0*/  FMUL.FTZ R174, R23, R87 ;  /* 0x0000005717ae7220 */ /* 0x000fe20000410000 */
[----:B------:R-:W2:Y:S01]  /*39d0*/  MUFU.EX2 R183, R183 ;  /* 0x000000b700b77308 */ /* 0x000ea20000000800 */
[----:B------:R-:W-:Y:S01]  /*39e0*/  FMUL.FTZ R208, R132, R35 ;  /* 0x0000002384d07220 */ /* 0x000fe20000410000 */
[----:B------:R-:W-:Y:S01]  /*39f0*/  FMUL.FTZ R35, R209, R28 ;  /* 0x0000001cd1237220 */ /* 0x000fe20000410000 */
[----:B------:R-:W-:Y:S01]  /*3a00*/  FMUL.FTZ R207, R133, R174 ;  /* 0x000000ae85cf7220 */ /* 0x000fe20000410000 */
[----:B------:R-:W-:Y:S01]  /*3a10*/  FMUL.FTZ R205, R134, R205 ;  /* 0x000000cd86cd7220 */ /* 0x000fe20000410000 */
[C---:B------:R-:W-:Y:S01]  /*3a20*/  FMUL.FTZ R184, R208.reuse, R28 ;  /* 0x0000001cd0b87220 */ /* 0x040fe20000410000 */
[-C--:B------:R-:W-:Y:S01]  /*3a30*/  FFMA.FTZ R174, R208, R27.reuse, R35 ;  /* 0x0000001bd0ae7223 */ /* 0x080fe20000010023 */
[----:B------:R-:W-:Y:S01]  /*3a40*/  FMUL.FTZ R202, R135, R202 ;  /* 0x000000ca87ca7220 */ /* 0x000fe20000410000 */
[----:B------:R-:W-:Y:S01]  /*3a50*/  FMUL.RZ R191, R187, 0.15915493667125701904 ;  /* 0x3e22f983bbbf7820 */ /* 0x000fe2000040c000 */
[----:B------:R-:W-:Y:S01]  /*3a60*/  FFMA.FTZ R35, R209, R27, -R184 ;  /* 0x0000001bd1237223 */ /* 0x000fe200000108b8 */
[----:B------:R-:W-:Y:S01]  /*3a70*/  FADD.FTZ R186, R207, R174 ;  /* 0x000000aecfba7221 */ /* 0x000fe20000010000 */
[----:B------:R-:W-:Y:S01]  /*3a80*/  FMUL.FTZ R174, R17, R171 ;  /* 0x000000ab11ae7220 */ /* 0x000fe20000410000 */
[----:B------:R-:W-:Y:S01]  /*3a90*/  FMUL.FTZ R201, R128, R201 ;  /* 0x000000c980c97220 */ /* 0x000fe20000410000 */
[----:B------:R-:W-:Y:S01]  /*3aa0*/  FADD.FTZ R184, R206, R35 ;  /* 0x00000023ceb87221 */ /* 0x000fe20000010000 */
[----:B-1----:R-:W-:Y:S01]  /*3ab0*/  FMUL.FTZ R35, R193, R173 ;  /* 0x000000adc1237220 */ /* 0x002fe20000410000 */
[C---:B------:R-:W-:Y:S01]  /*3ac0*/  FMUL.FTZ R188, R30.reuse, R186 ;  /* 0x000000ba1ebc7220 */ /* 0x040fe20000410000 */
[----:B------:R-:W1:Y:S01]  /*3ad0*/  MUFU.EX2 R185, R174 ;  /* 0x000000ae00b97308 */ /* 0x000e620000000800 */
[-C--:B------:R-:W-:Y:S01]  /*3ae0*/  FMUL.FTZ R173, R30, R184.reuse ;  /* 0x000000b81ead7220 */ /* 0x080fe20000410000 */
[----:B--2---:R-:W-:Y:S01]  /*3af0*/  FMUL.FTZ R153, R183, R153 ;  /* 0x00000099b7997220 */ /* 0x004fe20000410000 */
[C---:B------:R-:W-:Y:S01]  /*3b00*/  FFMA.FTZ R189, R29.reuse, R184, -R188 ;  /* 0x000000b81dbd7223 */ /* 0x040fe200000108bc */
[----:B------:R-:W-:Y:S01]  /*3b10*/  FMUL.FTZ R184, R16, R171 ;  /* 0x000000ab10b87220 */ /* 0x000fe20000410000 */
[----:B------:R-:W-:Y:S01]  /*3b20*/  FFMA.FTZ R188, R29, R186, R173 ;  /* 0x000000ba1dbc7223 */ /* 0x000fe200000100ad */
[----:B------:R-:W-:Y:S01]  /*3b30*/  FMUL.FTZ R173, R22, R80 ;  /* 0x0000005016ad7220 */ /* 0x000fe20000410000 */
[----:B------:R-:W-:Y:S01]  /*3b40*/  FMUL.FTZ R154, R183, R154 ;  /* 0x0000009ab79a7220 */ /* 0x000fe20000410000 */
[----:B------:R2:W3:Y:S01]  /*3b50*/  MUFU.EX2 R186, R184 ;  /* 0x000000b800ba7308 */ /* 0x0004e20000000800 */
        /* <DEDUP_REMOVED lines=8> */
[----:B--2---:R-:W-:Y:S01]  /*3be0*/  FMUL.FTZ R184, R21, R82 ;  /* 0x0000005215b87220 */ /* 0x004fe20000410000 */
[-C--:B------:R-:W-:Y:S01]  /*3bf0*/  FMUL.FTZ R173, R32, R189.reuse ;  /* 0x000000bd20ad7220 */ /* 0x080fe20000410000 */
[----:B------:R-:W-:Y:S01]  /*3c00*/  FFMA.FTZ R192, R31, R189, -R192 ;  /* 0x000000bd1fc07223 */ /* 0x000fe200000108c0 */
[----:B-1----:R-:W-:Y:S01]  /*3c10*/  FMUL.FTZ R155, R185, R155 ;  /* 0x0000009bb99b7220 */ /* 0x002fe20000410000 */
[----:B------:R-:W-:Y:S01]  /*3c20*/  FMUL.FTZ R203, R135, R184 ;  /* 0x000000b887cb7220 */ /* 0x000fe20000410000 */
[----:B------:R-:W-:Y:S01]  /*3c30*/  FFMA.FTZ R173, R31, R188, R173 ;  /* 0x000000bc1fad7223 */ /* 0x000fe200000100ad */
[----:B------:R1:W2:Y:S01]  /*3c40*/  MUFU.EX2 R184, R183 ;  /* 0x000000b700b87308 */ /* 0x0002a20000000800 */
[----:B------:R-:W-:Y:S01]  /*3c50*/  FMUL.FTZ R156, R185, R156 ;  /* 0x0000009cb99c7220 */ /* 0x000fe20000410000 */
[----:B------:R-:W-:Y:S01]  /*3c60*/  FADD.FTZ R192, R203, R192 ;  /* 0x000000c0cbc07221 */ /* 0x000fe20000010000 */
[----:B------:R-:W-:Y:S01]  /*3c70*/  FADD.FTZ R185, R202, R173 ;  /* 0x000000adcab97221 */ /* 0x000fe20000010000 */
[C---:B---3--:R-:W-:Y:S01]  /*3c80*/  FMUL.FTZ R157, R186.reuse, R157 ;  /* 0x0000009dba9d7220 */ /* 0x048fe20000410000 */
[----:B------:R-:W-:Y:S01]  /*3c90*/  FMUL.FTZ R158, R186, R158 ;  /* 0x0000009eba9e7220 */ /* 0x000fe20000410000 */
[C---:B------:R-:W-:Y:S01]  /*3ca0*/  FMUL.FTZ R188, R34.reuse, R192 ;  /* 0x000000c022bc7220 */ /* 0x040fe20000410000 */
[-C--:B------:R-:W-:Y:S01]  /*3cb0*/  FMUL.FTZ R186, R34, R185.reuse ;  /* 0x000000b922ba7220 */ /* 0x080fe20000410000 */
[----:B------:R-:W-:Y:S01]  /*3cc0*/  FMUL.FTZ R198, R129, R198 ;  /* 0x000000c681c67220 */ /* 0x000fe20000410000 */
[----:B-1----:R-:W-:Y:S01]  /*3cd0*/  FMUL.FTZ R183, R20, R76 ;  /* 0x0000004c14b77220 */ /* 0x002fe20000410000 */
[C---:B------:R-:W-:Y:S01]  /*3ce0*/  FFMA.FTZ R188, R33.reuse, R185, R188 ;  /* 0x000000b921bc7223 */ /* 0x040fe200000100bc */
[----:B------:R-:W-:Y:S01]  /*3cf0*/  FFMA.FTZ R187, R33, R192, -R186 ;  /* 0x000000c021bb7223 */ /* 0x000fe200000108ba */
[----:B------:R-:W-:Y:S01]  /*3d00*/  FMUL.FTZ R185, R14, R171 ;  /* 0x000000ab0eb97220 */ /* 0x000fe20000410000 */
[----:B------:R-:W-:Y:S01]  /*3d10*/  FMUL.FTZ R200, R128, R183 ;  /* 0x000000b780c87220 */ /* 0x000fe20000410000 */
[----:B------:R-:W-:Y:S01]  /*3d20*/  FMUL.FTZ R183, R13, R171 ;  /* 0x000000ab0db77220 */ /* 0x000fe20000410000 */
[----:B------:R-:W-:Y:S01]  /*3d30*/  FADD.FTZ R188, R201, R188 ;  /* 0x000000bcc9bc7221 */ /* 0x000fe20000010000 */
[----:B------:R-:W-:Y:S01]  /*3d40*/  FMUL.FTZ R197, R130, R197 ;  /* 0x000000c582c57220 */ /* 0x000fe20000410000 */
[----:B------:R-:W-:Y:S01]  /*3d50*/  FADD.FTZ R187, R200, R187 ;  /* 0x000000bbc8bb7221 */ /* 0x000fe20000010000 */
[C---:B--2---:R-:W-:Y:S01]  /*3d60*/  FMUL.FTZ R159, R184.reuse, R159 ;  /* 0x0000009fb89f7220 */ /* 0x044fe20000410000 */
[----:B------:R-:W-:Y:S01]  /*3d70*/  FMUL.FTZ R160, R184, R160 ;  /* 0x000000a0b8a07220 */ /* 0x000fe20000410000 */
[----:B------:R-:W1:Y:S01]  /*3d80*/  MUFU.EX2 R183, R183 ;  /* 0x000000b700b77308 */ /* 0x000e620000000800 */
[C---:B------:R-:W-:Y:S01]  /*3d90*/  FMUL.FTZ R186, R152.reuse, R188 ;  /* 0x000000bc98ba7220 */ /* 0x040fe20000410000 */
[----:B------:R-:W-:Y:S01]  /*3da0*/  FMUL.FTZ R189, R152, R187 ;  /* 0x000000bb98bd7220 */ /* 0x000fe20000410000 */
[----:B------:R-:W-:Y:S01]  /*3db0*/  FMUL.FTZ R184, R19, R79 ;  /* 0x0000004f13b87220 */ /* 0x000fe20000410000 */
[----:B------:R-:W-:Y:S01]  /*3dc0*/  FMUL.FTZ R194, R17, R74 ;  /* 0x0000004a11c27220 */ /* 0x000fe20000410000 */
[C---:B------:R-:W-:Y:S01]  /*3dd0*/  FFMA.FTZ R187, R35.reuse, R187, -R186 ;  /* 0x000000bb23bb7223 */ /* 0x040fe200000108ba */
[----:B------:R-:W-:Y:S01]  /*3de0*/  FFMA.FTZ R188, R35, R188, R189 ;  /* 0x000000bc23bc7223 */ /* 0x000fe200000100bd */
[----:B------:R-:W-:Y:S01]  /*3df0*/  FMUL.FTZ R199, R129, R184 ;  /* 0x000000b881c77220 */ /* 0x000fe20000410000 */
[----:B------:R-:W2:Y:S01]  /*3e00*/  MUFU.EX2 R185, R185 ;  /* 0x000000b900b97308 */ /* 0x000ea20000000800 */
[-C--:B------:R-:W-:Y:S01]  /*3e10*/  FMUL.FTZ R186, R12, R171.reuse ;  /* 0x000000ab0cba7220 */ /* 0x080fe20000410000 */
[----:B------:R-:W-:Y:S01]  /*3e20*/  FADD.FTZ R187, R198, R187 ;  /* 0x000000bbc6bb7221 */ /* 0x000fe20000010000 */
[----:B------:R-:W-:Y:S01]  /*3e30*/  FADD.FTZ R188, R199, R188 ;  /* 0x000000bcc7bc7221 */ /* 0x000fe20000010000 */
[----:B------:R-:W-:Y:S01]  /*3e40*/  FMUL.FTZ R184, R11, R171 ;  /* 0x000000ab0bb87220 */ /* 0x000fe20000410000 */
[----:B------:R-:W-:Y:S01]  /*3e50*/  FMUL.FTZ R194, R131, R194 ;  /* 0x000000c283c27220 */ /* 0x000fe20000410000 */
[----:B------:R-:W-:Y:S01]  /*3e60*/  FMUL.FTZ R193, R16, R69 ;  /* 0x0000004510c17220 */ /* 0x000fe20000410000 */
[----:B------:R-:W-:Y:S01]  /*3e70*/  FMUL.FTZ R192, R154, R188 ;  /* 0x000000bc9ac07220 */ /* 0x000fe20000410000 */
[----:B------:R-:W3:Y:S01]  /*3e80*/  MUFU.EX2 R186, R186 ;  /* 0x000000ba00ba7308 */ /* 0x000ee20000000800 */
[C---:B-1----:R-:W-:Y:S01]  /*3e90*/  FMUL.FTZ R163, R183.reuse, R163 ;  /* 0x000000a3b7a37220 */ /* 0x042fe20000410000 */
[----:B------:R-:W-:Y:S01]  /*3ea0*/  FMUL.FTZ R166, R183, R166 ;  /* 0x000000a6b7a67220 */ /* 0x000fe20000410000 */
[-C--:B------:R-:W-:Y:S01]  /*3eb0*/  FFMA.FTZ R189, R153, R187.reuse, -R192 ;  /* 0x000000bb99bd7223 */ /* 0x080fe200000108c0 */
[----:B------:R-:W-:Y:S01]  /*3ec0*/  FMUL.FTZ R183, R18, R72 ;  /* 0x0000004812b77220 */ /* 0x000fe20000410000 */
[----:B------:R-:W-:Y:S01]  /*3ed0*/  FMUL.FTZ R192, R154, R187 ;  /* 0x000000bb9ac07220 */ /* 0x000fe20000410000 */
[-C--:B------:R-:W-:Y:S01]  /*3ee0*/  FMUL.FTZ R187, R10, R171.reuse ;  /* 0x000000ab0abb7220 */ /* 0x080fe20000410000 */
[----:B------:R-:W-:Y:S01]  /*3ef0*/  FMUL.FTZ R171, R9, R171 ;  /* 0x000000ab09ab7220 */ /* 0x000fe20000410000 */
[----:B------:R-:W-:Y:S01]  /*3f00*/  FMUL.FTZ R196, R130, R183 ;  /* 0x000000b782c47220 */ /* 0x000fe20000410000 */
[----:B------:R-:W-:Y:S01]  /*3f10*/  FFMA.FTZ R192, R153, R188, R192 ;  /* 0x000000bc99c07223 */ /* 0x000fe200000100c0 */
[C---:B--2---:R-:W-:Y:S01]  /*3f20*/  FMUL.FTZ R161, R185.reuse, R161 ;  /* 0x000000a1b9a17220 */ /* 0x044fe20000410000 */
[----:B------:R-:W-:Y:S01]  /*3f30*/  FMUL.FTZ R162, R185, R162 ;  /* 0x000000a2b9a27220 */ /* 0x000fe20000410000 */
[----:B------:R-:W-:Y:S01]  /*3f40*/  FADD.FTZ R189, R196, R189 ;  /* 0x000000bdc4bd7221 */ /* 0x000fe20000010000 */
[----:B------:R1:W2:Y:S01]  /*3f50*/  MUFU.EX2 R185, R184 ;  /* 0x000000b800b97308 */ /* 0x0002a20000000800 */
[----:B------:R-:W-:Y:S01]  /*3f60*/  FADD.FTZ R192, R197, R192 ;  /* 0x000000c0c5c07221 */ /* 0x000fe20000010000 */
[----:B------:R-:W-:Y:S01]  /*3f70*/  FMUL.FTZ R193, R124, R193 ;  /* 0x000000c17cc17220 */ /* 0x000fe20000410000 */
[----:B------:R-:W-:Y:S01]  /*3f80*/  ISETP.NE.AND P2, PT, R26, 0x7f, PT ;  /* 0x0000007f1a00780c */ /* 0x000fe20003f45270 */
[C---:B---3--:R-:W-:Y:S01]  /*3f90*/  FMUL.FTZ R167, R186.reuse, R167 ;  /* 0x000000a7baa77220 */ /* 0x048fe20000410000 */
[----:B------:R-:W-:Y:S01]  /*3fa0*/  FMUL.FTZ R168, R186, R168 ;  /* 0x000000a8baa87220 */ /* 0x000fe20000410000 */
[----:B------:R-:W-:Y:S01]  /*3fb0*/  FMUL.FTZ R186, R156, R192 ;  /* 0x000000c09cba7220 */ /* 0x000fe20000410000 */
[C---:B------:R-:W-:Y:S01]  /*3fc0*/  FMUL.FTZ R234, R180.reuse, R140 ;  /* 0x0000008cb4ea7220 */ /* 0x040fe20000410000 */
[----:B------:R-:W-:Y:S01]  /*3fd0*/  MUFU.SIN R174, R191 ;  /* 0x000000bf00ae7308 */ /* 0x000fe20000000400 */
[----:B-1----:R-:W-:Y:S01]  /*3fe0*/  FMUL.FTZ R184, R17, R75 ;  /* 0x0000004b11b87220 */ /* 0x002fe20000410000 */
[----:B------:R-:W-:Y:S01]  /*3ff0*/  FMUL.FTZ R233, R180, R141 ;  /* 0x0000008db4e97220 */ /* 0x000fe20000410000 */
[----:B------:R-:W-:Y:S01]  /*4000*/  FMUL.FTZ R237, R181, R138 ;  /* 0x0000008ab5ed7220 */ /* 0x000fe20000410000 */
[----:B------:R-:W-:Y:S01]  /*4010*/  FMUL.FTZ R242, R182, R136 ;  /* 0x00000088b6f27220 */ /* 0x000fe20000410000 */
[----:B------:R-:W-:Y:S01]  /*4020*/  FMUL.FTZ R195, R131, R184 ;  /* 0x000000b883c37220 */ /* 0x000fe20000410000 */
[----:B0-----:R-:W-:Y:S01]  /*4030*/  FMUL.FTZ R225, R178, R144 ;  /* 0x00000090b2e17220 */ /* 0x001fe20000410000 */
[----:B------:R-:W-:Y:S01]  /*4040*/  FMUL.FTZ R144, R9, R58 ;  /* 0x0000003a09907220 */ /* 0x000fe20000410000 */
[----:B------:R0:W-:Y:S01]  /*4050*/  MUFU.COS R173, R191 ;  /* 0x000000bf00ad7308 */ /* 0x0001e20000000000 */
[C---:B--2---:R-:W-:Y:S01]  /*4060*/  FMUL.FTZ R169, R185.reuse, R169 ;  /* 0x000000a9b9a97220 */ /* 0x044fe20000410000 */
[----:B------:R-:W-:Y:S01]  /*4070*/  FMUL.FTZ R170, R185, R170 ;  /* 0x000000aab9aa7220 */ /* 0x000fe20000410000 */
[----:B------:R-:W-:Y:S01]  /*4080*/  @P2 IADD3 R140, R25, R213, RZ ;  /* 0x000000d5198c2210 */ /* 0x000fe20007ffe0ff */
[----:B------:R-:W-:Y:S01]  /*4090*/  FMUL.FTZ R136, R9, R59 ;  /* 0x0000003b09887220 */ /* 0x000fe20000410000 */
[----:B------:R-:W-:Y:S01]  /*40a0*/  FMUL.FTZ R241, R182, R137 ;  /* 0x00000089b6f17220 */ /* 0x000fe20000410000 */
[----:B------:R-:W-:Y:S01]  /*40b0*/  FMUL.FTZ R232, R179, R142 ;  /* 0x0000008eb3e87220 */ /* 0x000fe20000410000 */
[----:B------:R-:W-:Y:S01]  /*40c0*/  FMUL.FTZ R224, R178, R145 ;  /* 0x00000091b2e07220 */ /* 0x000fe20000410000 */
[----:B------:R-:W1:Y:S01]  /*40d0*/  MUFU.EX2 R183, R171 ;  /* 0x000000ab00b77308 */ /* 0x000e620000000800 */
[-C--:B0-----:R-:W-:Y:S01]  /*40e0*/  FMUL.FTZ R191, R156, R189.reuse ;  /* 0x000000bd9cbf7220 */ /* 0x081fe20000410000 */
[C---:B------:R-:W-:Y:S01]  /*40f0*/  FFMA.FTZ R189, R155.reuse, R189, -R186 ;  /* 0x000000bd9bbd7223 */ /* 0x040fe200000108ba */
[----:B------:R-:W0:Y:S01]  /*4100*/  @P2 LDS.64 R140, [R140+0x12c88] ;  /* 0x012c88008c8c2984 */ /* 0x000e220000000a00 */
[----:B------:R-:W-:Y:S01]  /*4110*/  LEA.HI R142, R26, R26, RZ, 0x1e ;  /* 0x0000001a1a8e7211 */ /* 0x000fe200078ff0ff */
[----:B------:R-:W-:Y:S01]  /*4120*/  FFMA.FTZ R192, R155, R192, R191 ;  /* 0x000000c09bc07223 */ /* 0x000fe200000100bf */
[----:B------:R-:W-:Y:S01]  /*4130*/  FADD.FTZ R189, R194, R189 ;  /* 0x000000bdc2bd7221 */ /* 0x000fe20000010000 */
[----:B------:R-:W-:Y:S01]  /*4140*/  FMUL.FTZ R145, R123, R136 ;  /* 0x000000887b917220 */ /* 0x000fe20000410000 */
[----:B------:R-:W-:Y:S01]  /*4150*/  MUFU.COS R190, R190 ;  /* 0x000000be00be7308 */ /* 0x000fe20000000000 */
[----:B------:R-:W-:Y:S01]  /*4160*/  FADD.FTZ R192, R195, R192 ;  /* 0x000000c0c3c07221 */ /* 0x000fe20000010000 */
[C---:B------:R-:W-:Y:S01]  /*4170*/  FMUL.FTZ R185, R158.reuse, R189 ;  /* 0x000000bd9eb97220 */ /* 0x040fe20000410000 */
[----:B------:R-:W-:Y:S01]  /*4180*/  FMUL.FTZ R144, R123, R144 ;  /* 0x000000907b907220 */ /* 0x000fe20000410000 */
[----:B------:R-:W-:Y:S01]  /*4190*/  BSSY B0, `(.L_x_5615) ;  /* 0x00000a1000007945 */ /* 0x000fe20003800000 */
[-C--:B------:R-:W-:Y:S01]  /*41a0*/  FMUL.FTZ R184, R158, R192.reuse ;  /* 0x000000c09eb87220 */ /* 0x080fe20000410000 */
[----:B------:R-:W-:Y:S01]  /*41b0*/  FFMA.FTZ R186, R157, R192, R185 ;  /* 0x000000c09dba7223 */ /* 0x000fe200000100b9 */
[----:B------:R-:W-:Y:S01]  /*41c0*/  FMUL.FTZ R185, R165, R28 ;  /* 0x0000001ca5b97220 */ /* 0x000fe20000410000 */
[----:B------:R-:W2:Y:S01]  /*41d0*/  MUFU.EX2 R187, R187 ;  /* 0x000000bb00bb7308 */ /* 0x000ea20000000800 */
[C---:B-1----:R-:W-:Y:S01]  /*41e0*/  FMUL.FTZ R173, R183.reuse, R173 ;  /* 0x000000adb7ad7220 */ /* 0x042fe20000410000 */
[----:B------:R-:W-:Y:S01]  /*41f0*/  FMUL.FTZ R174, R183, R174 ;  /* 0x000000aeb7ae7220 */ /* 0x000fe20000410000 */
[----:B------:R-:W-:Y:S01]  /*4200*/  FFMA.FTZ R189, R157, R189, -R184 ;  /* 0x000000bd9dbd7223 */ /* 0x000fe200000108b8 */
[----:B------:R-:W-:Y:S01]  /*4210*/  FMUL.FTZ R183, R16, R68 ;  /* 0x0000004410b77220 */ /* 0x000fe20000410000 */
[C---:B------:R-:W-:Y:S01]  /*4220*/  FMUL.FTZ R184, R164.reuse, R28 ;  /* 0x0000001ca4b87220 */ /* 0x040fe20000410000 */
[----:B------:R-:W-:Y:S01]  /*4230*/  FFMA.FTZ R185, R164, R27, -R185 ;  /* 0x0000001ba4b97223 */ /* 0x000fe200000108b9 */
[----:B------:R-:W-:Y:S01]  /*4240*/  FMUL.FTZ R235, R181, R139 ;  /* 0x0000008bb5eb7220 */ /* 0x000fe20000410000 */
[----:B------:R-:W-:Y:S01]  /*4250*/  FMUL.FTZ R192, R124, R183 ;  /* 0x000000b77cc07220 */ /* 0x000fe20000410000 */
[----:B------:R-:W-:Y:S01]  /*4260*/  FFMA.FTZ R184, R165, R27, R184 ;  /* 0x0000001ba5b87223 */ /* 0x000fe200000100b8 */
[----:B------:R-:W-:Y:S01]  /*4270*/  FMUL.FTZ R183, R30, R185 ;  /* 0x000000b91eb77220 */ /* 0x000fe20000410000 */
[----:B------:R-:W-:Y:S01]  /*4280*/  FMUL.FTZ R226, R179, R143 ;  /* 0x0000008fb3e27220 */ /* 0x000fe20000410000 */
[----:B------:R-:W-:Y:S01]  /*4290*/  FADD.FTZ R189, R192, R189 ;  /* 0x000000bdc0bd7221 */ /* 0x000fe20000010000 */
[----:B------:R-:W-:Y:S01]  /*42a0*/  FMUL.FTZ R223, R177, R146 ;  /* 0x00000092b1df7220 */ /* 0x000fe20000410000 */
[----:B------:R-:W-:Y:S01]  /*42b0*/  FFMA.FTZ R183, R29, R184, R183 ;  /* 0x000000b81db77223 */ /* 0x000fe200000100b7 */
[----:B------:R-:W-:Y:S01]  /*42c0*/  FMUL.FTZ R222, R177, R147 ;  /* 0x00000093b1de7220 */ /* 0x000fe20000410000 */
[----:B------:R-:W-:Y:S01]  /*42d0*/  LEA R142, R142, R25, 0x4 ;  /* 0x000000198e8e7211 */ /* 0x000fe200078e20ff */
[C---:B--2---:R-:W-:Y:S01]  /*42e0*/  FMUL.FTZ R171, R187.reuse, R190 ;  /* 0x000000bebbab7220 */ /* 0x044fe20000410000 */
[----:B------:R-:W-:Y:S01]  /*42f0*/  FMUL.FTZ R172, R187, R172 ;  /* 0x000000acbbac7220 */ /* 0x000fe20000410000 */
[----:B------:R-:W-:Y:S01]  /*4300*/  FADD.FTZ R187, R193, R186 ;  /* 0x000000bac1bb7221 */ /* 0x000fe20000010000 */
[----:B------:R-:W-:Y:S01]  /*4310*/  FMUL.FTZ R186, R30, R184 ;  /* 0x000000b81eba7220 */ /* 0x000fe20000410000 */
[C---:B------:R-:W-:Y:S01]  /*4320*/  FMUL.FTZ R190, R160.reuse, R189 ;  /* 0x000000bda0be7220 */ /* 0x040fe20000410000 */
[----:B------:R-:W-:Y:S01]  /*4330*/  FMUL.FTZ R184, R15, R71 ;  /* 0x000000470fb87220 */ /* 0x000fe20000410000 */
[----:B------:R-:W-:Y:S01]  /*4340*/  FMUL.FTZ R188, R160, R187 ;  /* 0x000000bba0bc7220 */ /* 0x000fe20000410000 */
[----:B------:R-:W-:Y:S01]  /*4350*/  FFMA.FTZ R186, R29, R185, -R186 ;  /* 0x000000b91dba7223 */ /* 0x000fe200000108ba */
[----:B------:R-:W-:Y:S01]  /*4360*/  FFMA.FTZ R210, R159, R187, R190 ;  /* 0x000000bb9fd27223 */ /* 0x000fe200000100be */
[----:B------:R-:W-:Y:S01]  /*4370*/  FMUL.FTZ R190, R15, R70 ;  /* 0x000000460fbe7220 */ /* 0x000fe20000410000 */
[----:B------:R-:W-:Y:S01]  /*4380*/  FFMA.FTZ R189, R159, R189, -R188 ;  /* 0x000000bd9fbd7223 */ /* 0x000fe200000108bc */
[C---:B------:R-:W-:Y:S01]  /*4390*/  FMUL.FTZ R188, R32.reuse, R186 ;  /* 0x000000ba20bc7220 */ /* 0x040fe20000410000 */
[-C--:B------:R-:W-:Y:S01]  /*43a0*/  FMUL.FTZ R185, R32, R183.reuse ;  /* 0x000000b720b97220 */ /* 0x080fe20000410000 */
[C---:B------:R-:W-:Y:S01]  /*43b0*/  FMUL.FTZ R191, R125.reuse, R184 ;  /* 0x000000b87dbf7220 */ /* 0x040fe20000410000 */
[----:B------:R-:W-:Y:S01]  /*43c0*/  FMUL.FTZ R190, R125, R190 ;  /* 0x000000be7dbe7220 */ /* 0x000fe20000410000 */
[C---:B------:R-:W-:Y:S01]  /*43d0*/  FFMA.FTZ R188, R31.reuse, R183, R188 ;  /* 0x000000b71fbc7223 */ /* 0x040fe200000100bc */
[----:B------:R-:W-:Y:S01]  /*43e0*/  FFMA.FTZ R185, R31, R186, -R185 ;  /* 0x000000ba1fb97223 */ /* 0x000fe200000108b9 */
[----:B------:R-:W-:Y:S01]  /*43f0*/  FADD.FTZ R210, R191, R210 ;  /* 0x000000d2bfd27221 */ /* 0x000fe20000010000 */
        /* <DEDUP_REMOVED lines=9> */
[----:B------:R-:W-:Y:S01]  /*4490*/  FMUL.FTZ R189, R14, R65 ;  /* 0x000000410ebd7220 */ /* 0x000fe20000410000 */
[----:B------:R-:W-:Y:S01]  /*44a0*/  FMUL.FTZ R186, R152, R184 ;  /* 0x000000b898ba7220 */ /* 0x000fe20000410000 */
[----:B------:R-:W-:Y:S01]  /*44b0*/  FMUL.FTZ R183, R14, R64 ;  /* 0x000000400eb77220 */ /* 0x000fe20000410000 */
[----:B------:R-:W-:Y:S01]  /*44c0*/  FMUL.FTZ R187, R152, R185 ;  /* 0x000000b998bb7220 */ /* 0x000fe20000410000 */
[C---:B------:R-:W-:Y:S01]  /*44d0*/  FMUL.FTZ R189, R126.reuse, R189 ;  /* 0x000000bd7ebd7220 */ /* 0x040fe20000410000 */
[C---:B------:R-:W-:Y:S01]  /*44e0*/  FFMA.FTZ R186, R35.reuse, R185, R186 ;  /* 0x000000b923ba7223 */ /* 0x040fe200000100ba */
[----:B------:R-:W-:Y:S01]  /*44f0*/  FMUL.FTZ R188, R126, R183 ;  /* 0x000000b77ebc7220 */ /* 0x000fe20000410000 */
[----:B------:R-:W-:Y:S01]  /*4500*/  FFMA.FTZ R187, R35, R184, -R187 ;  /* 0x000000b823bb7223 */ /* 0x000fe200000108bb */
[----:B------:R-:W-:Y:S01]  /*4510*/  FADD.FTZ R210, R189, R210 ;  /* 0x000000d2bdd27221 */ /* 0x000fe20000010000 */
[----:B------:R-:W-:Y:S01]  /*4520*/  FMUL.FTZ R184, R154, R186 ;  /* 0x000000ba9ab87220 */ /* 0x000fe20000410000 */
[----:B------:R-:W-:Y:S01]  /*4530*/  FADD.FTZ R211, R188, R211 ;  /* 0x000000d3bcd37221 */ /* 0x000fe20000010000 */
[-C--:B------:R-:W-:Y:S01]  /*4540*/  FMUL.FTZ R185, R154, R187.reuse ;  /* 0x000000bb9ab97220 */ /* 0x080fe20000410000 */
[C---:B------:R-:W-:Y:S01]  /*4550*/  FMUL.FTZ R212, R166.reuse, R210 ;  /* 0x000000d2a6d47220 */ /* 0x040fe20000410000 */
[C---:B------:R-:W-:Y:S01]  /*4560*/  FFMA.FTZ R183, R153.reuse, R187, -R184 ;  /* 0x000000bb99b77223 */ /* 0x040fe200000108b8 */
[----:B------:R-:W-:Y:S01]  /*4570*/  FMUL.FTZ R215, R166, R211 ;  /* 0x000000d3a6d77220 */ /* 0x000fe20000410000 */
[----:B------:R-:W-:Y:S01]  /*4580*/  FFMA.FTZ R185, R153, R186, R185 ;  /* 0x000000ba99b97223 */ /* 0x000fe200000100b9 */
[C---:B------:R-:W-:Y:S01]  /*4590*/  FMUL.FTZ R184, R13.reuse, R67 ;  /* 0x000000430db87220 */ /* 0x040fe20000410000 */
[----:B------:R-:W-:Y:S01]  /*45a0*/  FMUL.FTZ R186, R13, R66 ;  /* 0x000000420dba7220 */ /* 0x000fe20000410000 */
[C---:B------:R-:W-:Y:S01]  /*45b0*/  FFMA.FTZ R211, R163.reuse, R211, -R212 ;  /* 0x000000d3a3d37223 */ /* 0x040fe200000108d4 */
[----:B------:R-:W-:Y:S01]  /*45c0*/  FFMA.FTZ R214, R163, R210, R215 ;  /* 0x000000d2a3d67223 */ /* 0x000fe200000100d7 */
[C---:B------:R-:W-:Y:S01]  /*45d0*/  FMUL.FTZ R212, R156.reuse, R183 ;  /* 0x000000b79cd47220 */ /* 0x040fe20000410000 */
[C---:B------:R-:W-:Y:S01]  /*45e0*/  FMUL.FTZ R187, R127.reuse, R184 ;  /* 0x000000b87fbb7220 */ /* 0x040fe20000410000 */
[----:B------:R-:W-:Y:S01]  /*45f0*/  FMUL.FTZ R186, R127, R186 ;  /* 0x000000ba7fba7220 */ /* 0x000fe20000410000 */
[-C--:B------:R-:W-:Y:S01]  /*4600*/  FMUL.FTZ R210, R156, R185.reuse ;  /* 0x000000b99cd27220 */ /* 0x080fe20000410000 */
[----:B------:R-:W-:Y:S01]  /*4610*/  FFMA.FTZ R212, R155, R185, R212 ;  /* 0x000000b99bd47223 */ /* 0x000fe200000100d4 */
[----:B------:R-:W-:Y:S01]  /*4620*/  FADD.FTZ R214, R187, R214 ;  /* 0x000000d6bbd67221 */ /* 0x000fe20000010000 */
        /* <DEDUP_REMOVED lines=9> */
[----:B------:R-:W-:Y:S01]  /*46c0*/  FMUL.FTZ R185, R12, R61 ;  /* 0x0000003d0cb97220 */ /* 0x000fe20000410000 */
[----:B------:R-:W-:Y:S01]  /*46d0*/  FFMA.FTZ R212, R157, R212, R183 ;  /* 0x000000d49dd47223 */ /* 0x000fe200000100b7 */
[----:B------:R-:W-:Y:S01]  /*46e0*/  FMUL.FTZ R214, R160, R210 ;  /* 0x000000d2a0d67220 */ /* 0x000fe20000410000 */
[----:B------:R-:W-:Y:S01]  /*46f0*/  FMUL.FTZ R183, R12, R60 ;  /* 0x0000003c0cb77220 */ /* 0x000fe20000410000 */
[----:B------:R-:W-:Y:S01]  /*4700*/  FMUL.FTZ R185, R120, R185 ;  /* 0x000000b978b97220 */ /* 0x000fe20000410000 */
[-C--:B------:R-:W-:Y:S01]  /*4710*/  FMUL.FTZ R211, R160, R212.reuse ;  /* 0x000000d4a0d37220 */ /* 0x080fe20000410000 */
[----:B------:R-:W-:Y:S01]  /*4720*/  FFMA.FTZ R214, R159, R212, R214 ;  /* 0x000000d49fd67223 */ /* 0x000fe200000100d6 */
[----:B------:R-:W-:Y:S01]  /*4730*/  FMUL.FTZ R184, R120, R183 ;  /* 0x000000b778b87220 */ /* 0x000fe20000410000 */
[----:B------:R-:W-:Y:S01]  /*4740*/  FADD.FTZ R216, R185, R216 ;  /* 0x000000d8b9d87221 */ /* 0x000fe20000010000 */
        /* <DEDUP_REMOVED lines=10> */
[CC--:B------:R-:W-:Y:S01]  /*47f0*/  FMUL.FTZ R218, R166.reuse, R211.reuse ;  /* 0x000000d3a6da7220 */ /* 0x0c0fe20000410000 */
[----:B------:R-:W-:Y:S01]  /*4800*/  FFMA.FTZ R220, R169, R216, R217 ;  /* 0x000000d8a9dc7223 */ /* 0x000fe200000100d9 */
[----:B------:R-:W-:Y:S01]  /*4810*/  FMUL.FTZ R210, R11, R62 ;  /* 0x0000003e0bd27220 */ /* 0x000fe20000410000 */
[----:B------:R-:W-:Y:S01]  /*4820*/  FMUL.FTZ R216, R166, R214 ;  /* 0x000000d6a6d87220 */ /* 0x000fe20000410000 */
[----:B------:R-:W-:Y:S01]  /*4830*/  FMUL.FTZ R183, R121, R212 ;  /* 0x000000d479b77220 */ /* 0x000fe20000410000 */
[----:B------:R-:W-:Y:S01]  /*4840*/  FFMA.FTZ R218, R163, R214, R218 ;  /* 0x000000d6a3da7223 */ /* 0x000fe200000100da */
[----:B------:R-:W-:Y:S01]  /*4850*/  FMUL.FTZ R210, R121, R210 ;  /* 0x000000d279d27220 */ /* 0x000fe20000410000 */
[----:B------:R-:W-:Y:S01]  /*4860*/  FFMA.FTZ R216, R163, R211, -R216 ;  /* 0x000000d3a3d87223 */ /* 0x000fe200000108d8 */
[----:B------:R-:W-:Y:S01]  /*4870*/  FADD.FTZ R220, R183, R220 ;  /* 0x000000dcb7dc7221 */ /* 0x000fe20000010000 */
[----:B------:R-:W-:Y:S01]  /*4880*/  FMUL.FTZ R212, R168, R218 ;  /* 0x000000daa8d47220 */ /* 0x000fe20000410000 */
[----:B------:R-:W-:Y:S01]  /*4890*/  FADD.FTZ R215, R210, R215 ;  /* 0x000000d7d2d77221 */ /* 0x000fe20000010000 */
[----:B------:R-:W-:Y:S01]  /*48a0*/  FMUL.FTZ R211, R168, R216 ;  /* 0x000000d8a8d37220 */ /* 0x000fe20000410000 */
[C---:B------:R-:W-:Y:S01]  /*48b0*/  FMUL.FTZ R214, R172.reuse, R220 ;  /* 0x000000dcacd67220 */ /* 0x040fe20000410000 */
[C---:B------:R-:W-:Y:S01]  /*48c0*/  FFMA.FTZ R216, R167.reuse, R216, -R212 ;  /* 0x000000d8a7d87223 */ /* 0x040fe200000108d4 */
[-C--:B------:R-:W-:Y:S01]  /*48d0*/  FMUL.FTZ R217, R172, R215.reuse ;  /* 0x000000d7acd97220 */ /* 0x080fe20000410000 */
[----:B------:R-:W-:Y:S01]  /*48e0*/  FFMA.FTZ R218, R167, R218, R211 ;  /* 0x000000daa7da7223 */ /* 0x000fe200000100d3 */
[C---:B------:R-:W-:Y:S01]  /*48f0*/  FFMA.FTZ R219, R171.reuse, R215, -R214 ;  /* 0x000000d7abdb7223 */ /* 0x040fe200000108d6 */
[C---:B------:R-:W-:Y:S01]  /*4900*/  FMUL.FTZ R214, R170.reuse, R216 ;  /* 0x000000d8aad67220 */ /* 0x040fe20000410000 */
[----:B------:R-:W-:Y:S01]  /*4910*/  FFMA.FTZ R220, R171, R220, R217 ;  /* 0x000000dcabdc7223 */ /* 0x000fe200000100d9 */
[-C--:B------:R-:W-:Y:S01]  /*4920*/  FMUL.FTZ R217, R170, R218.reuse ;  /* 0x000000daaad97220 */ /* 0x080fe20000410000 */
[C---:B------:R-:W-:Y:S01]  /*4930*/  FMUL.FTZ R211, R10.reuse, R57 ;  /* 0x000000390ad37220 */ /* 0x040fe20000410000 */
[C---:B------:R-:W-:Y:S01]  /*4940*/  FFMA.FTZ R218, R169.reuse, R218, R214 ;  /* 0x000000daa9da7223 */ /* 0x040fe200000100d6 */
[----:B------:R-:W-:Y:S01]  /*4950*/  FMUL.FTZ R215, R10, R56 ;  /* 0x000000380ad77220 */ /* 0x000fe20000410000 */
[----:B------:R-:W-:Y:S01]  /*4960*/  FFMA.FTZ R217, R169, R216, -R217 ;  /* 0x000000d8a9d97223 */ /* 0x000fe200000108d9 */
[----:B------:R-:W-:Y:S01]  /*4970*/  FMUL.FTZ R211, R122, R211 ;  /* 0x000000d37ad37220 */ /* 0x000fe20000410000 */
[-C--:B------:R-:W-:Y:S01]  /*4980*/  FMUL.FTZ R214, R172, R218.reuse ;  /* 0x000000daacd67220 */ /* 0x080fe20000410000 */
[----:B------:R-:W-:Y:S01]  /*4990*/  FMUL.FTZ R212, R122, R215 ;  /* 0x000000d77ad47220 */ /* 0x000fe20000410000 */
[-C--:B------:R-:W-:Y:S01]  /*49a0*/  FMUL.FTZ R215, R172, R217.reuse ;  /* 0x000000d9acd77220 */ /* 0x080fe20000410000 */
[----:B------:R-:W-:Y:S01]  /*49b0*/  FADD.FTZ R220, R211, R220 ;  /* 0x000000dcd3dc7221 */ /* 0x000fe20000010000 */
[C---:B------:R-:W-:Y:S01]  /*49c0*/  FFMA.FTZ R214, R171.reuse, R217, -R214 ;  /* 0x000000d9abd67223 */ /* 0x040fe200000108d6 */
[----:B------:R-:W-:Y:S01]  /*49d0*/  FADD.FTZ R219, R212, R219 ;  /* 0x000000dbd4db7221 */ /* 0x000fe20000010000 */
[----:B------:R-:W-:Y:S01]  /*49e0*/  FFMA.FTZ R217, R171, R218, R215 ;  /* 0x000000daabd97223 */ /* 0x000fe200000100d7 */
[C---:B------:R-:W-:Y:S01]  /*49f0*/  FMUL.FTZ R216, R174.reuse, R220 ;  /* 0x000000dcaed87220 */ /* 0x040fe20000410000 */
[C---:B------:R-:W-:Y:S01]  /*4a00*/  FMUL.FTZ R138, R174.reuse, R214 ;  /* 0x000000d6ae8a7220 */ /* 0x040fe20000410000 */
[C---:B------:R-:W-:Y:S01]  /*4a10*/  FMUL.FTZ R221, R174.reuse, R219 ;  /* 0x000000dbaedd7220 */ /* 0x040fe20000410000 */
[----:B------:R-:W-:Y:S01]  /*4a20*/  FMUL.FTZ R218, R175, R151 ;  /* 0x00000097afda7220 */ /* 0x000fe20000410000 */
[C---:B------:R-:W-:Y:S01]  /*4a30*/  FFMA.FTZ R215, R173.reuse, R219, -R216 ;  /* 0x000000dbadd77223 */ /* 0x040fe200000108d8 */
[CC--:B------:R-:W-:Y:S01]  /*4a40*/  FFMA.FTZ R137, R173.reuse, R217.reuse, R138 ;  /* 0x000000d9ad897223 */ /* 0x0c0fe2000001008a */
[----:B------:R-:W-:Y:S01]  /*4a50*/  FMUL.FTZ R138, R174, R217 ;  /* 0x000000d9ae8a7220 */ /* 0x000fe20000410000 */
[C---:B------:R-:W-:Y:S01]  /*4a60*/  FFMA.FTZ R216, R173.reuse, R220, R221 ;  /* 0x000000dcadd87223 */ /* 0x040fe200000100dd */
[C---:B------:R-:W-:Y:S01]  /*4a70*/  FMUL.FTZ R221, R176.reuse, R148 ;  /* 0x00000094b0dd7220 */ /* 0x040fe20000410000 */
[----:B------:R-:W-:Y:S01]  /*4a80*/  FMUL.FTZ R220, R176, R149 ;  /* 0x00000095b0dc7220 */ /* 0x000fe20000410000 */
[----:B------:R-:W-:Y:S01]  /*4a90*/  FFMA.FTZ R136, R173, R214, -R138 ;  /* 0x000000d6ad887223 */ /* 0x000fe2000001088a */
[----:B------:R-:W-:Y:S01]  /*4aa0*/  FMUL.FTZ R219, R175, R150 ;  /* 0x00000096afdb7220 */ /* 0x000fe20000410000 */
[----:B------:R-:W-:Y:S01]  /*4ab0*/  FADD.FTZ R139, R145, R216 ;  /* 0x000000d8918b7221 */ /* 0x000fe20000010000 */
[----:B------:R-:W-:Y:S01]  /*4ac0*/  FADD.FTZ R138, R144, R215 ;  /* 0x000000d7908a7221 */ /* 0x000fe20000010000 */
[----:B0-----:R-:W-:Y:S06]  /*4ad0*/  @P2 BRA `(.L_x_5616) ;  /* 0x0000000000302947 */ /* 0x001fec0003800000 */
        /* <DEDUP_REMOVED lines=12> */
.L_x_5616:
[----:B------:R-:W-:Y:S05]  /*4ba0*/  BSYNC B0 ;  /* 0x0000000000007941 */ /* 0x000fea0003800000 */
.L_x_5615:
        /* <DEDUP_REMOVED lines=14> */
[----:B------:R-:W-:Y:S01]  /*4c90*/  LOP3.LUT R238, R26, 0x1f, RZ, 0xc0, !PT ;  /* 0x0000001f1aee7812 */ /* 0x000fe200078ec0ff */
[C---:B-1----:R-:W-:Y:S01]  /*4ca0*/  FMUL.FTZ R139, R7.reuse, R36 ;  /* 0x00000024078b7220 */ /* 0x042fe20000410000 */
        /* <DEDUP_REMOVED lines=8> */
[----:B------:R-:W1:Y:S04]  /*4d30*/  LDS.128 R40, [R236+0x10880] ;  /* 0x01088000ec287984 */ /* 0x000e680000000c00 */
[----:B------:R-:W2:Y:S04]  /*4d40*/  LDS.128 R44, [R236+0x10890] ;  /* 0x01089000ec2c7984 */ /* 0x000ea80000000c00 */
[----:B------:R-:W3:Y:S01]  /*4d50*/  LDS.128 R48, [R236+0x108a0] ;  /* 0x0108a000ec307984 */ /* 0x000ee20000000c00 */
[-C--:B-1----:R-:W-:Y:S01]  /*4d60*/  FMUL.FTZ R228, R38, R41.reuse ;  /* 0x0000002926e47220 */ /* 0x082fe20000410000 */
[-C--:B------:R-:W-:Y:S01]  /*4d70*/  FMUL.FTZ R227, R39, R41.reuse ;  /* 0x0000002927e37220 */ /* 0x080fe20000410000 */
[----:B------:R-:W-:-:S02]  /*4d80*/  FMUL.FTZ R230, R36, R41 ;  /* 0x0000002924e67220 */ /* 0x000fc40000410000 */
[-C--:B------:R-:W-:Y:S01]  /*4d90*/  FFMA.FTZ R228, R39, R40.reuse, R228 ;  /* 0x0000002827e47223 */ /* 0x080fe200000100e4 */
[-C--:B------:R-:W-:Y:S01]  /*4da0*/  FFMA.FTZ R227, R38, R40.reuse, -R227 ;  /* 0x0000002826e37223 */ /* 0x080fe200000108e3 */
[----:B------:R-:W-:Y:S02]  /*4db0*/  FFMA.FTZ R230, R37, R40, R230 ;  /* 0x0000002825e67223 */ /* 0x000fe400000100e6 */
[----:B------:R-:W-:Y:S01]  /*4dc0*/  FADD.FTZ R228, R43, R228 ;  /* 0x000000e42be47221 */ /* 0x000fe20000010000 */
[----:B------:R-:W-:-:S03]  /*4dd0*/  FADD.FTZ R227, R42, R227 ;  /* 0x000000e32ae37221 */ /* 0x000fc60000010000 */
[C---:B--2---:R-:W-:Y:S01]  /*4de0*/  FMUL.FTZ R229, R45.reuse, R228 ;  /* 0x000000e42de57220 */ /* 0x044fe20000410000 */
[----:B------:R-:W-:-:S03]  /*4df0*/  FMUL.FTZ R231, R45, R227 ;  /* 0x000000e32de77220 */ /* 0x000fc60000410000 */
[C---:B------:R-:W-:Y:S01]  /*4e00*/  FFMA.FTZ R227, R44.reuse, R227, -R229 ;  /* 0x000000e32ce37223 */ /* 0x040fe200000108e5 */
[----:B------:R-:W-:Y:S01]  /*4e10*/  FMUL.FTZ R229, R37, R41 ;  /* 0x0000002925e57220 */ /* 0x000fe20000410000 */
[----:B------:R-:W-:Y:S01]  /*4e20*/  FFMA.FTZ R228, R44, R228, R231 ;  /* 0x000000e42ce47223 */ /* 0x000fe200000100e7 */
[----:B------:R-:W-:Y:S01]  /*4e30*/  FMUL.FTZ R231, R45, R230 ;  /* 0x000000e62de77220 */ /* 0x000fe20000410000 */
[----:B------:R-:W-:Y:S01]  /*4e40*/  FADD.FTZ R227, R46, R227 ;  /* 0x000000e32ee37221 */ /* 0x000fe20000010000 */
[----:B------:R-:W-:Y:S01]  /*4e50*/  FFMA.FTZ R229, R36, R40, -R229 ;  /* 0x0000002824e57223 */ /* 0x000fe200000108e5 */
[----:B------:R-:W-:-:S03]  /*4e60*/  FADD.FTZ R228, R47, R228 ;  /* 0x000000e42fe47221 */ /* 0x000fc60000010000 */
[-C--:B------:R-:W-:Y:S01]  /*4e70*/  FMUL.FTZ R239, R45, R229.reuse ;  /* 0x000000e52def7220 */ /* 0x080fe20000410000 */
[C---:B------:R-:W-:Y:S01]  /*4e80*/  FFMA.FTZ R229, R44.reuse, R229, -R231 ;  /* 0x000000e52ce57223 */ /* 0x040fe200000108e7 */
[C---:B---3--:R-:W-:Y:S02]  /*4e90*/  FMUL.FTZ R231, R49.reuse, R228 ;  /* 0x000000e431e77220 */ /* 0x048fe40000410000 */
[----:B------:R-:W-:Y:S01]  /*4ea0*/  FFMA.FTZ R230, R44, R230, R239 ;  /* 0x000000e62ce67223 */ /* 0x000fe200000100ef */
[CC--:B------:R-:W-:Y:S01]  /*4eb0*/  FMUL.FTZ R239, R49.reuse, R227.reuse ;  /* 0x000000e331ef7220 */ /* 0x0c0fe20000410000 */
[C---:B------:R-:W-:Y:S01]  /*4ec0*/  FFMA.FTZ R227, R48.reuse, R227, -R231 ;  /* 0x000000e330e37223 */ /* 0x040fe200000108e7 */
[C---:B------:R-:W-:Y:S02]  /*4ed0*/  FMUL.FTZ R231, R49.reuse, R229 ;  /* 0x000000e531e77220 */ /* 0x040fe40000410000 */
[----:B------:R-:W-:Y:S01]  /*4ee0*/  FFMA.FTZ R240, R48, R228, R239 ;  /* 0x000000e430f07223 */ /* 0x000fe200000100ef */
[----:B------:R-:W-:Y:S01]  /*4ef0*/  FMUL.FTZ R228, R49, R230 ;  /* 0x000000e631e47220 */ /* 0x000fe20000410000 */
[----:B------:R-:W-:-:S02]  /*4f00*/  FADD.FTZ R50, R50, R227 ;  /* 0x000000e332327221 */ /* 0x000fc40000010000 */
[----:B------:R-:W-:Y:S01]  /*4f10*/  FADD.FTZ R51, R51, R240 ;  /* 0x000000f033337221 */ /* 0x000fe20000010000 */
[C---:B------:R-:W-:Y:S01]  /*4f20*/  FFMA.FTZ R49, R48.reuse, R229, -R228 ;  /* 0x000000e530317223 */ /* 0x040fe200000108e4 */
[----:B------:R-:W-:Y:S01]  /*4f30*/  FFMA.FTZ R48, R48, R230, R231 ;  /* 0x000000e630307223 */ /* 0x000fe200000100e7 */
[----:B------:R-:W-:Y:S06]  /*4f40*/  BRA.DIV UR42, `(.L_x_5618) ;  /* 0x0000007a2a487947 */ /* 0x000fec000b800000 */
[----:B------:R-:W1:Y:S01]  /*4f50*/  SHFL.UP PT, R228, R50, 0x1, RZ ;  /* 0x0420000032e47989 */ /* 0x000e6200000e00ff */
[----:B------:R-:W-:-:S03]  /*4f60*/  ISETP.GE.AND P3, PT, R243, 0x1, PT ;  /* 0x00000001f300780c */ /* 0x000fc60003f66270 */
[----:B------:R-:W2:Y:S04]  /*4f70*/  SHFL.UP PT, R227, R51, 0x1, RZ ;  /* 0x0420000033e37989 */ /* 0x000ea800000e00ff */
[----:B------:R-:W3:Y:S04]  /*4f80*/  SHFL.UP PT, R231, R49, 0x1, RZ ;  /* 0x0420000031e77989 */ /* 0x000ee800000e00ff */
[----:B------:R-:W4:Y:S01]  /*4f90*/  SHFL.UP PT, R229, R48, 0x1, RZ ;  /* 0x0420000030e57989 */ /* 0x000f2200000e00ff */
[----:B-1----:R-:W-:-:S04]  /*4fa0*/  FMUL.FTZ R230, R48, R228 ;  /* 0x000000e430e67220 */ /* 0x002fc80000410000 */
[-C--:B--2---:R-:W-:Y:S01]  /*4fb0*/  FFMA.FTZ R230, R49, R227.reuse, R230 ;  /* 0x000000e331e67223 */ /* 0x084fe200000100e6 */
[----:B------:R-:W-:-:S03]  /*4fc0*/  FMUL.FTZ R227, R48, R227 ;  /* 0x000000e330e37220 */ /* 0x000fc60000410000 */
[----:B------:R-:W-:Y:S01]  /*4fd0*/  @P3 FADD.FTZ R51, R51, R230 ;  /* 0x000000e633333221 */ /* 0x000fe20000010000 */
[----:B------:R-:W-:Y:S01]  /*4fe0*/  FFMA.FTZ R227, R49, R228, -R227 ;  /* 0x000000e431e37223 */ /* 0x000fe200000108e3 */
[----:B---3--:R-:W-:-:S03]  /*4ff0*/  FMUL.FTZ R228, R48, R231 ;  /* 0x000000e730e47220 */ /* 0x008fc60000410000 */
[----:B------:R-:W-:Y:S01]  /*5000*/  @P3 FADD.FTZ R50, R50, R227 ;  /* 0x000000e332323221 */ /* 0x000fe20000010000 */
[CC--:B----4-:R-:W-:Y:S01]  /*5010*/  FFMA.FTZ R239, R49.reuse, R229.reuse, R228 ;  /* 0x000000e531ef7223 */ /* 0x0d0fe200000100e4 */
[C---:B------:R-:W-:Y:S01]  /*5020*/  FMUL.FTZ R228, R48.reuse, R229 ;  /* 0x000000e530e47220 */ /* 0x040fe20000410000 */
[----:B------:R-:W1:Y:S03]  /*5030*/  SHFL.UP PT, R227, R51, 0x2, RZ ;  /* 0x0440000033e37989 */ /* 0x000e6600000e00ff */
[----:B------:R-:W-:Y:S01]  /*5040*/  @P3 FFMA.FTZ R49, R49, R231, -R228 ;  /* 0x000000e731313223 */ /* 0x000fe200000108e4 */
[----:B------:R-:W-:Y:S01]  /*5050*/  FSEL R48, R48, R239, !P3 ;  /* 0x000000ef30307208 */ /* 0x000fe20005800000 */
[----:B------:R-:W2:Y:S01]  /*5060*/  SHFL.UP PT, R228, R50, 0x2, RZ ;  /* 0x0440000032e47989 */ /* 0x000ea200000e00ff */
[----:B------:R-:W-:-:S03]  /*5070*/  ISETP.GE.AND P3, PT, R243, 0x2, PT ;  /* 0x00000002f300780c */ /* 0x000fc60003f66270 */
[----:B------:R-:W3:Y:S04]  /*5080*/  SHFL.UP PT, R231, R49, 0x2, RZ ;  /* 0x0440000031e77989 */ /* 0x000ee800000e00ff */
[----:B------:R-:W4:Y:S01]  /*5090*/  SHFL.UP PT, R229, R48, 0x2, RZ ;  /* 0x0440000030e57989 */ /* 0x000f2200000e00ff */
[----:B-1----:R-:W-:-:S04]  /*50a0*/  FMUL.FTZ R230, R48, R227 ;  /* 0x000000e330e67220 */ /* 0x002fc80000410000 */
[-C--:B--2---:R-:W-:Y:S01]  /*50b0*/  FFMA.FTZ R239, R49, R228.reuse, -R230 ;  /* 0x000000e431ef7223 */ /* 0x084fe200000108e6 */
[C---:B------:R-:W-:Y:S01]  /*50c0*/  FMUL.FTZ R228, R48.reuse, R228 ;  /* 0x000000e430e47220 */ /* 0x040fe20000410000 */
[----:B---3--:R-:W-:-:S03]  /*50d0*/  FMUL.FTZ R230, R48, R231 ;  /* 0x000000e730e67220 */ /* 0x008fc60000410000 */
[C---:B------:R-:W-:Y:S01]  /*50e0*/  FFMA.FTZ R240, R49.reuse, R227, R228 ;  /* 0x000000e331f07223 */ /* 0x040fe200000100e4 */
[----:B------:R-:W-:Y:S01]  /*50f0*/  @P3 FADD.FTZ R50, R50, R239 ;  /* 0x000000ef32323221 */ /* 0x000fe20000010000 */
[CC--:B----4-:R-:W-:Y:S01]  /*5100*/  FMUL.FTZ R228, R48.reuse, R229.reuse ;  /* 0x000000e530e47220 */ /* 0x0d0fe20000410000 */
[----:B------:R-:W-:Y:S01]  /*5110*/  FFMA.FTZ R229, R49, R229, R230 ;  /* 0x000000e531e57223 */ /* 0x000fe200000100e6 */
[----:B------:R-:W-:Y:S02]  /*5120*/  @P3 FADD.FTZ R51, R51, R240 ;  /* 0x000000f033333221 */ /* 0x000fe40000010000 */
[----:B------:R-:W-:Y:S02]  /*5130*/  @P3 FFMA.FTZ R49, R49, R231, -R228 ;  /* 0x000000e731313223 */ /* 0x000fe400000108e4 */
[----:B------:R-:W1:Y:S01]  /*5140*/  SHFL.UP PT, R228, R50, 0x4, RZ ;  /* 0x0480000032e47989 */ /* 0x000e6200000e00ff */
[----:B------:R-:W-:Y:S02]  /*5150*/  FSEL R229, R48, R229, !P3 ;  /* 0x000000e530e57208 */ /* 0x000fe40005800000 */
[----:B------:R-:W-:Y:S01]  /*5160*/  ISETP.GE.AND P3, PT, R243, 0x4, PT ;  /* 0x00000004f300780c */ /* 0x000fe20003f66270 */
        /* <DEDUP_REMOVED lines=25> */
[-C--:B----4-:R-:W-:Y:S01]  /*5300*/  FFMA.FTZ R249, R49, R228.reuse, R249 ;  /* 0x000000e431f97223 */ /* 0x090fe200000100f9 */
[C---:B------:R-:W-:Y:S01]  /*5310*/  FMUL.FTZ R228, R48.reuse, R228 ;  /* 0x000000e430e47220 */ /* 0x040fe20000410000 */
[----:B------:R-:W-:Y:S02]  /*5320*/  @P3 FADD.FTZ R51, R51, R230 ;  /* 0x000000e633333221 */ /* 0x000fe40000010000 */
[----:B------:R1:W2:Y:S01]  /*5330*/  SHFL.UP PT, R231, R50, 0x10, RZ ;  /* 0x0600000032e77989 */ /* 0x0002a200000e00ff */
[----:B------:R-:W-:Y:S01]  /*5340*/  @P3 FFMA.FTZ R49, R49, R229, -R228 ;  /* 0x000000e531313223 */ /* 0x000fe200000108e4 */
[----:B------:R-:W-:Y:S02]  /*5350*/  FSEL R228, R48, R249, !P3 ;  /* 0x000000f930e47208 */ /* 0x000fe40005800000 */
[----:B------:R1:W3:Y:S04]  /*5360*/  SHFL.UP PT, R227, R51, 0x10, RZ ;  /* 0x0600000033e37989 */ /* 0x0002e800000e00ff */
[----:B------:R1:W4:Y:S04]  /*5370*/  SHFL.UP PT, R229, R49, 0x10, RZ ;  /* 0x0600000031e57989 */ /* 0x00032800000e00ff */
[----:B------:R1:W0:Y:S02]  /*5380*/  SHFL.UP PT, R48, R228, 0x10, RZ ;  /* 0x06000000e4307989 */ /* 0x00022400000e00ff */
.L_x_5737:
[C---:B--2---:R-:W-:Y:S01]  /*5390*/  FMUL.FTZ R240, R228.reuse, R231 ;  /* 0x000000e7e4f07220 */ /* 0x044fe20000410000 */
[----:B------:R-:W-:Y:S01]  /*53a0*/  ISETP.GE.AND P3, PT, R243, 0x10, PT ;  /* 0x00000010f300780c */ /* 0x000fe20003f66270 */
[CC--:B---3--:R-:W-:Y:S01]  /*53b0*/  FMUL.FTZ R230, R228.reuse, R227.reuse ;  /* 0x000000e3e4e67220 */ /* 0x0c8fe20000410000 */
[----:B------:R-:W-:Y:S01]  /*53c0*/  UMOV UR42, 0xffffffff ;  /* 0xffffffff002a7882 */ /* 0x000fe20000000000 */
[C---:B------:R-:W-:Y:S01]  /*53d0*/  FFMA.FTZ R240, R49.reuse, R227, R240 ;  /* 0x000000e331f07223 */ /* 0x040fe200000100f0 */
[C---:B----4-:R-:W-:Y:S01]  /*53e0*/  FMUL.FTZ R227, R228.reuse, R229 ;  /* 0x000000e5e4e37220 */ /* 0x050fe20000410000 */
[C---:B------:R-:W-:Y:S01]  /*53f0*/  FFMA.FTZ R231, R49.reuse, R231, -R230 ;  /* 0x000000e731e77223 */ /* 0x040fe200000108e6 */
[-C--:B0-----:R-:W-:Y:S02]  /*5400*/  FMUL.FTZ R230, R228, R48.reuse ;  /* 0x00000030e4e67220 */ /* 0x081fe40000410000 */
[----:B------:R-:W-:-:S05]  /*5410*/  FFMA.FTZ R227, R49, R48, R227 ;  /* 0x0000003031e37223 */ /* 0x000fca00000100e3 */
[----:B-1----:R-:W-:Y:S01]  /*5420*/  @P3 FFMA.FTZ R49, R49, R229, -R230 ;  /* 0x000000e531313223 */ /* 0x002fe200000108e6 */
[----:B------:R-:W-:Y:S01]  /*5430*/  @P3 FADD.FTZ R50, R50, R231 ;  /* 0x000000e732323221 */ /* 0x000fe20000010000 */
[----:B------:R-:W-:Y:S01]  /*5440*/  @P3 FADD.FTZ R51, R51, R240 ;  /* 0x000000f033333221 */ /* 0x000fe20000010000 */
[----:B------:R-:W-:Y:S01]  /*5450*/  FSEL R48, R228, R227, !P3 ;  /* 0x000000e3e4307208 */ /* 0x000fe20005800000 */
[----:B------:R-:W-:Y:S06]  /*5460*/  BRA.DIV UR42, `(.L_x_5619) ;  /* 0x0000007e2a607947 */ /* 0x000fec000b800000 */
.L_x_5740:
[----:B------:R-:W-:-:S03]  /*5470*/  UMOV UR42, 0xffffffff ;  /* 0xffffffff002a7882 */ /* 0x000fc60000000000 */
[----:B------:R-:W-:Y:S05]  /*5480*/  BRA.DIV UR42, `(.L_x_5620) ;  /* 0x0000007e2a807947 */ /* 0x000fea000b800000 */
.L_x_5743:
[----:B------:R-:W-:-:S03]  /*5490*/  UMOV UR42, 0xffffffff ;  /* 0xffffffff002a7882 */ /* 0x000fc60000000000 */
[----:B------:R-:W-:Y:S05]  /*54a0*/  BRA.DIV UR42, `(.L_x_5621) ;  /* 0x0000007e2aa07947 */ /* 0x000fea000b800000 */
.L_x_5746:
[----:B------:R-:W-:-:S03]  /*54b0*/  UMOV UR42, 0xffffffff ;  /* 0xffffffff002a7882 */ /* 0x000fc60000000000 */
[----:B------:R-:W-:Y:S05]  /*54c0*/  BRA.DIV UR42, `(.L_x_5622) ;  /* 0x0000007e2ac07947 */ /* 0x000fea000b800000 */
.L_x_5749:
[----:B------:R-:W-:-:S03]  /*54d0*/  UMOV UR42, 0xffffffff ;  /* 0xffffffff002a7882 */ /* 0x000fc60000000000 */
[----:B------:R-:W-:Y:S05]  /*54e0*/  BRA.DIV UR42, `(.L_x_5623) ;  /* 0x0000007e2ae07947 */ /* 0x000fea000b800000 */
[----:B------:R0:W1:Y:S04]  /*54f0*/  SHFL.UP PT, R239, R48, 0x1, RZ ;  /* 0x0420000030ef7989 */ /* 0x00006800000e00ff */
[----:B-----5:R-:W2:Y:S04]  /*5500*/  SHFL.IDX PT, R52, R52, RZ, 0x1f ;  /* 0x00001fff34347589 */ /* 0x020ea800000e0000 */
[----:B------:R-:W3:Y:S04]  /*5510*/  SHFL.IDX PT, R53, R53, RZ, 0x1f ;  /* 0x00001fff35357589 */ /* 0x000ee800000e0000 */
[----:B------:R-:W4:Y:S04]  /*5520*/  SHFL.IDX PT, R54, R54, RZ, 0x1f ;  /* 0x00001fff36367589 */ /* 0x000f2800000e0000 */
[----:B------:R-:W0:Y:S04]  /*5530*/  SHFL.IDX PT, R55, R55, RZ, 0x1f ;  /* 0x00001fff37377589 */ /* 0x000e2800000e0000 */
[----:B------:R-:W0:Y:S04]  /*5540*/  SHFL.UP PT, R49, R49, 0x1, RZ ;  /* 0x0420000031317989 */ /* 0x000e2800000e00ff */
[----:B------:R0:W0:Y:S04]  /*5550*/  SHFL.UP PT, R48, R50, 0x1, RZ ;  /* 0x0420000032307989 */ /* 0x00002800000e00ff */
[----:B-12---:R-:W0:Y:S02]  /*5560*/  SHFL.UP PT, R51, R51, 0x1, RZ ;  /* 0x0420000033337989 */ /* 0x006e2400000e00ff */
.L_x_5759:
[----:B0-----:R-:W-:-:S04]  /*5570*/  FMUL.FTZ R50, R239, R55 ;  /* 0x00000037ef327220 */ /* 0x001fc80000410000 */
[-C--:B----4-:R-:W-:Y:S01]  /*5580*/  FFMA.FTZ R227, R49, R54.reuse, -R50 ;  /* 0x0000003631e37223 */ /* 0x090fe20000010832 */
[----:B------:R-:W-:-:S03]  /*5590*/  FMUL.FTZ R50, R239, R54 ;  /* 0x00000036ef327220 */ /* 0x000fc60000410000 */
[----:B------:R-:W-:Y:S01]  /*55a0*/  @P1 FADD.FTZ R54, R48, R227 ;  /* 0x000000e330361221 */ /* 0x000fe20000010000 */
[----:B------:R-:W-:Y:S01]  /*55b0*/  FFMA.FTZ R50, R49, R55, R50 ;  /* 0x0000003731327223 */ /* 0x000fe20000010032 */
[----:B---3--:R-:W-:-:S03]  /*55c0*/  FMUL.FTZ R48, R239, R53 ;  /* 0x00000035ef307220 */ /* 0x008fc60000410000 */
[----:B------:R-:W-:Y:S01]  /*55d0*/  @P1 FADD.FTZ R55, R51, R50 ;  /* 0x0000003233371221 */ /* 0x000fe20000010000 */
[-C--:B------:R-:W-:Y:S01]  /*55e0*/  FMUL.FTZ R50, R239, R52.reuse ;  /* 0x00000034ef327220 */ /* 0x080fe20000410000 */
[----:B------:R-:W-:Y:S01]  /*55f0*/  @P1 FFMA.FTZ R52, R49, R52, -R48 ;  /* 0x0000003431341223 */ /* 0x000fe20000010830 */
[----:B------:R-:W-:Y:S02]  /*5600*/  FMUL.FTZ R48, R37, R54 ;  /* 0x0000003625307220 */ /* 0x000fe40000410000 */
[----:B------:R-:W-:Y:S01]  /*5610*/  @P1 FFMA.FTZ R53, R49, R53, R50 ;  /* 0x0000003531351223 */ /* 0x000fe20000010032 */
[-C--:B------:R-:W-:Y:S01]  /*5620*/  FMUL.FTZ R49, R37, R55.reuse ;  /* 0x0000003725317220 */ /* 0x080fe20000410000 */
[----:B------:R-:W-:-:S03]  /*5630*/  FFMA.FTZ R48, R36, R55, R48 ;  /* 0x0000003724307223 */ /* 0x000fc60000010030 */
[----:B------:R-:W-:Y:S01]  /*5640*/  FFMA.FTZ R49, R36, R54, -R49 ;  /* 0x0000003624317223 */ /* 0x000fe20000010831 */
[----:B------:R-:W-:Y:S01]  /*5650*/  FADD.FTZ R51, R39, R48 ;  /* 0x0000003027337221 */ /* 0x000fe20000010000 */
[C---:B------:R-:W-:Y:S01]  /*5660*/  FMUL.FTZ R39, R37.reuse, R53 ;  /* 0x0000003525277220 */ /* 0x040fe20000410000 */
[----:B------:R0:W-:Y:S01]  /*5670*/  STS.128 [R236+0x10870], R52 ;  /* 0x01087034ec007388 */ /* 0x0001e20000000c00 */
[----:B------:R-:W-:Y:S01]  /*5680*/  FADD.FTZ R50, R38, R49 ;  /* 0x0000003126327221 */ /* 0x000fe20000010000 */
[-C--:B------:R-:W-:Y:S01]  /*5690*/  FMUL.FTZ R38, R37, R52.reuse ;  /* 0x0000003425267220 */ /* 0x080fe20000410000 */
[C---:B------:R-:W-:Y:S01]  /*56a0*/  FMUL.FTZ R37, R41.reuse, R51 ;  /* 0x0000003329257220 */ /* 0x040fe20000410000 */
[C---:B------:R-:W-:Y:S02]  /*56b0*/  FFMA.FTZ R48, R36.reuse, R52, -R39 ;  /* 0x0000003424307223 */ /* 0x040fe40000010827 */
        /* <DEDUP_REMOVED lines=8> */
[C---:B0-----:R-:W-:Y:S01]  /*5740*/  FMUL.FTZ R53, R45.reuse, R38 ;  /* 0x000000262d357220 */ /* 0x041fe20000410000 */
        /* <DEDUP_REMOVED lines=14> */
.L_x_5617:
[----:B------:R-:W-:Y:S05]  /*5830*/  WARPSYNC.ALL ;  /* 0x0000000000007948 */ /* 0x000fea0003800000 */
[----:B------:R-:W-:Y:S01]  /*5840*/  BAR.SYNC.DEFER_BLOCKING 0x0 ;  /* 0x0000000000007b1d */ /* 0x000fe20000010000 */
[C---:B01----:R-:W-:Y:S01]  /*5850*/  FMUL.FTZ R37, R174.reuse, R141 ;  /* 0x0000008dae257220 */ /* 0x043fe20000410000 */
[----:B------:R-:W-:Y:S01]  /*5860*/  MOV R38, UR17 ;  /* 0x0000001100267c02 */ /* 0x000fe20008000f00 */
[-C--:B------:R-:W-:Y:S01]  /*5870*/  FMUL.FTZ R36, R174, -R140.reuse ;  /* 0x8000008cae247220 */ /* 0x080fe20000410000 */
[C---:B------:R-:W-:Y:S01]  /*5880*/  FMUL.FTZ R39, R173.reuse, R137 ;  /* 0x00000089ad277220 */ /* 0x040fe20000410000 */
[C---:B------:R-:W-:Y:S01]  /*5890*/  FFMA.FTZ R37, R173.reuse, R140, -R37 ;  /* 0x0000008cad257223 */ /* 0x040fe20000010825 */
[----:B------:R-:W-:Y:S01]  /*58a0*/  ISETP.GE.OR P0, PT, R38, UR19, P0 ;  /* 0x0000001326007c0c */ /* 0x000fe20008706670 */
[C---:B------:R-:W-:Y:S01]  /*58b0*/  FFMA.FTZ R36, R173.reuse, -R141, R36 ;  /* 0x8000008dad247223 */ /* 0x040fe20000010024 */
[C---:B------:R-:W-:Y:S01]  /*58c0*/  FMUL.FTZ R38, R174.reuse, R137 ;  /* 0x00000089ae267220 */ /* 0x040fe20000410000 */
[----:B------:R-:W-:Y:S01]  /*58d0*/  FFMA.FTZ R39, -R174, R136, -R39 ;  /* 0x00000088ae277223 */ /* 0x000fe20000010927 */
[CC--:B------:R-:W-:Y:S01]  /*58e0*/  FMUL.FTZ R41, R172.reuse, -R37.reuse ;  /* 0x80000025ac297220 */ /* 0x0c0fe20000410000 */
[----:B------:R-:W-:Y:S01]  /*58f0*/  FMUL.FTZ R40, R172, -R36 ;  /* 0x80000024ac287220 */ /* 0x000fe20000410000 */
[----:B------:R-:W-:Y:S01]  /*5900*/  FFMA.FTZ R38, R173, R136, -R38 ;  /* 0x00000088ad267223 */ /* 0x000fe20000010826 */
[----:B------:R-:W-:Y:S01]  /*5910*/  FADD.FTZ R39, -R138, R39 ;  /* 0x000000278a277221 */ /* 0x000fe20000010100 */
[C---:B------:R-:W-:Y:S01]  /*5920*/  FFMA.FTZ R41, R171.reuse, R36, R41 ;  /* 0x00000024ab297223 */ /* 0x040fe20000010029 */
[----:B------:R-:W-:Y:S01]  /*5930*/  FFMA.FTZ R40, R171, R37, -R40 ;  /* 0x00000025ab287223 */ /* 0x000fe20000010828 */
[----:B------:R-:W-:Y:S01]  /*5940*/  FADD.FTZ R38, R139, R38 ;  /* 0x000000268b267221 */ /* 0x000fe20000010000 */
[----:B------:R-:W-:Y:S01]  /*5950*/  FMUL.FTZ R36, R172, -R39 ;  /* 0x80000027ac247220 */ /* 0x000fe20000410000 */
[CC--:B------:R-:W-:Y:S01]  /*5960*/  FMUL.FTZ R37, R170.reuse, -R41.reuse ;  /* 0x80000029aa257220 */ /* 0x0c0fe20000410000 */
[----:B------:R-:W-:Y:S01]  /*5970*/  FMUL.FTZ R44, R170, -R40 ;  /* 0x80000028aa2c7220 */ /* 0x000fe20000410000 */
[-C--:B------:R-:W-:Y:S01]  /*5980*/  FMUL.FTZ R42, R172, -R38.reuse ;  /* 0x80000026ac2a7220 */ /* 0x080fe20000410000 */
[----:B------:R-:W-:Y:S01]  /*5990*/  FFMA.FTZ R43, R171, R38, -R36 ;  /* 0x00000026ab2b7223 */ /* 0x000fe20000010824 */
[C---:B------:R-:W-:Y:S01]  /*59a0*/  FFMA.FTZ R40, R169.reuse, R40, -R37 ;  /* 0x00000028a9287223 */ /* 0x040fe20000010825 */
[----:B------:R-:W-:Y:S01]  /*59b0*/  FFMA.FTZ R44, R169, R41, R44 ;  /* 0x00000029a92c7223 */ /* 0x000fe2000001002c */
[----:B------:R-:W-:Y:S01]  /*59c0*/  FFMA.FTZ R42, R171, R39, R42 ;  /* 0x00000027ab2a7223 */ /* 0x000fe2000001002a */
[----:B------:R-:W0:Y:S01]  /*59d0*/  LDS.64 R36, [R142+0x10878] ;  /* 0x010878008e247984 */ /* 0x000e220000000a00 */
        /* <DEDUP_REMOVED lines=39> */
[CC--:B0-----:R-:W-:Y:S01]  /*5c50*/  FMUL.FTZ R39, R165.reuse, R37.reuse ;  /* 0x00000025a5277220 */ /* 0x0c1fe20000410000 */
        /* <DEDUP_REMOVED lines=9> */
[----:B------:R-:W-:Y:S01]  /*5cf0*/  FMUL.FTZ R42, R156, -R43 ;  /* 0x8000002b9c2a7220 */ /* 0x000fe20000410000 */
[----:B------:R-:W-:Y:S01]  /*5d00*/  FFMA.FTZ R44, R161, R40, -R44 ;  /* 0x00000028a12c7223 */ /* 0x000fe2000001082c */
[CC--:B------:R-:W-:Y:S01]  /*5d10*/  FMUL.FTZ R38, R28.reuse, R209.reuse ;  /* 0x000000d11c267220 */ /* 0x0c0fe20000410000 */
[----:B------:R-:W-:Y:S01]  /*5d20*/  FMUL.FTZ R36, R28, R208 ;  /* 0x000000d01c247220 */ /* 0x000fe20000410000 */
[-C--:B------:R-:W-:Y:S01]  /*5d30*/  FMUL.FTZ R40, R156, -R46.reuse ;  /* 0x8000002e9c287220 */ /* 0x080fe20000410000 */
[----:B------:R-:W-:Y:S01]  /*5d40*/  FFMA.FTZ R42, R155, R46, R42 ;  /* 0x0000002e9b2a7223 */ /* 0x000fe2000001002a */
[C---:B------:R-:W-:Y:S01]  /*5d50*/  FFMA.FTZ R38, R27.reuse, R208, R38 ;  /* 0x000000d01b267223 */ /* 0x040fe20000010026 */
[----:B------:R-:W-:Y:S01]  /*5d60*/  FFMA.FTZ R37, R27, R209, -R36 ;  /* 0x000000d11b257223 */ /* 0x000fe20000010824 */
[----:B------:R-:W-:Y:S01]  /*5d70*/  FFMA.FTZ R40, R155, R43, -R40 ;  /* 0x0000002b9b287223 */ /* 0x000fe20000010828 */
[----:B------:R-:W-:Y:S01]  /*5d80*/  FMUL.FTZ R36, R154, -R42 ;  /* 0x8000002a9a247220 */ /* 0x000fe20000410000 */
[----:B------:R-:W-:Y:S01]  /*5d90*/  FADD.FTZ R207, R207, R38 ;  /* 0x00000026cfcf7221 */ /* 0x000fe20000010000 */
[----:B------:R-:W-:Y:S01]  /*5da0*/  FADD.FTZ R206, R206, R37 ;  /* 0x00000025cece7221 */ /* 0x000fe20000010000 */
[----:B------:R-:W-:Y:S01]  /*5db0*/  FADD.FTZ R41, -R214, R41 ;  /* 0x00000029d6297221 */ /* 0x000fe20000010100 */
[----:B------:R-:W-:Y:S01]  /*5dc0*/  FFMA.FTZ R43, R153, R40, -R36 ;  /* 0x00000028992b7223 */ /* 0x000fe20000010824 */
[CC--:B------:R-:W-:Y:S01]  /*5dd0*/  FMUL.FTZ R36, R30.reuse, R207.reuse ;  /* 0x000000cf1e247220 */ /* 0x0c0fe20000410000 */
[----:B------:R-:W-:Y:S01]  /*5de0*/  FMUL.FTZ R38, R30, R206 ;  /* 0x000000ce1e267220 */ /* 0x000fe20000410000 */
[----:B------:R-:W-:Y:S01]  /*5df0*/  FADD.FTZ R44, R215, R44 ;  /* 0x0000002cd72c7221 */ /* 0x000fe20000010000 */
[----:B------:R-:W-:Y:S01]  /*5e00*/  FMUL.FTZ R39, R154, -R40 ;  /* 0x800000289a277220 */ /* 0x000fe20000410000 */
[C---:B------:R-:W-:Y:S01]  /*5e10*/  FFMA.FTZ R37, R29.reuse, R206, -R36 ;  /* 0x000000ce1d257223 */ /* 0x040fe20000010824 */
[----:B------:R-:W-:Y:S01]  /*5e20*/  FFMA.FTZ R38, R29, R207, R38 ;  /* 0x000000cf1d267223 */ /* 0x000fe20000010026 */
[C---:B------:R-:W-:Y:S01]  /*5e30*/  FMUL.FTZ R36, R160.reuse, -R41 ;  /* 0x80000029a0247220 */ /* 0x040fe20000410000 */
[-C--:B------:R-:W-:Y:S01]  /*5e40*/  FMUL.FTZ R40, R160, -R44.reuse ;  /* 0x8000002ca0287220 */ /* 0x080fe20000410000 */
[----:B------:R-:W-:Y:S01]  /*5e50*/  FADD.FTZ R204, R204, R37 ;  /* 0x00000025cccc7221 */ /* 0x000fe20000010000 */
[----:B------:R-:W-:Y:S01]  /*5e60*/  FADD.FTZ R205, R205, R38 ;  /* 0x00000026cdcd7221 */ /* 0x000fe20000010000 */
[----:B------:R-:W-:Y:S01]  /*5e70*/  FFMA.FTZ R44, R159, R44, -R36 ;  /* 0x0000002c9f2c7223 */ /* 0x000fe20000010824 */
[----:B------:R-:W-:Y:S01]  /*5e80*/  FFMA.FTZ R42, R153, R42, R39 ;  /* 0x0000002a992a7223 */ /* 0x000fe20000010027 */
[CC--:B------:R-:W-:Y:S01]  /*5e90*/  FMUL.FTZ R36, R32.reuse, R204.reuse ;  /* 0x000000cc20247220 */ /* 0x0c0fe20000410000 */
[----:B------:R-:W-:Y:S01]  /*5ea0*/  FMUL.FTZ R37, R32, R205 ;  /* 0x000000cd20257220 */ /* 0x000fe20000410000 */
[----:B------:R-:W-:Y:S01]  /*5eb0*/  FFMA.FTZ R41, R159, R41, R40 ;  /* 0x000000299f297223 */ /* 0x000fe20000010028 */
[----:B------:R-:W-:Y:S01]  /*5ec0*/  FADD.FTZ R44, R217, R44 ;  /* 0x0000002cd92c7221 */ /* 0x000fe20000010000 */
[C---:B------:R-:W-:Y:S01]  /*5ed0*/  FFMA.FTZ R39, R31.reuse, R205, R36 ;  /* 0x000000cd1f277223 */ /* 0x040fe20000010024 */
[----:B------:R-:W-:Y:S01]  /*5ee0*/  FFMA.FTZ R36, R31, R204, -R37 ;  /* 0x000000cc1f247223 */ /* 0x000fe20000010825 */
[----:B------:R-:W-:Y:S01]  /*5ef0*/  FMUL.FTZ R38, R152, -R42 ;  /* 0x8000002a98267220 */ /* 0x000fe20000410000 */
[----:B------:R-:W-:Y:S01]  /*5f00*/  FADD.FTZ R41, -R216, R41 ;  /* 0x00000029d8297221 */ /* 0x000fe20000010100 */
[----:B------:R-:W-:Y:S01]  /*5f10*/  FADD.FTZ R202, R202, R39 ;  /* 0x00000027caca7221 */ /* 0x000fe20000010000 */
[----:B------:R-:W-:Y:S01]  /*5f20*/  FADD.FTZ R203, R203, R36 ;  /* 0x00000024cbcb7221 */ /* 0x000fe20000010000 */
[----:B------:R-:W-:Y:S01]  /*5f30*/  FMUL.FTZ R45, R152, -R43 ;  /* 0x8000002b982d7220 */ /* 0x000fe20000410000 */
[----:B------:R-:W-:Y:S01]  /*5f40*/  FMUL.FTZ R40, R158, -R44 ;  /* 0x8000002c9e287220 */ /* 0x000fe20000410000 */
[CC--:B------:R-:W-:Y:S01]  /*5f50*/  FMUL.FTZ R36, R34.reuse, R202.reuse ;  /* 0x000000ca22247220 */ /* 0x0c0fe20000410000 */
[----:B------:R-:W-:Y:S01]  /*5f60*/  FMUL.FTZ R39, R34, R203 ;  /* 0x000000cb22277220 */ /* 0x000fe20000410000 */
[----:B------:R-:W-:Y:S01]  /*5f70*/  FFMA.FTZ R43, R35, R43, -R38 ;  /* 0x0000002b232b7223 */ /* 0x000fe20000010826 */
[----:B------:R-:W-:Y:S01]  /*5f80*/  FMUL.FTZ R38, R158, -R41 ;  /* 0x800000299e267220 */ /* 0x000fe20000410000 */
[C---:B------:R-:W-:Y:S01]  /*5f90*/  FFMA.FTZ R37, R33.reuse, R203, -R36 ;  /* 0x000000cb21257223 */ /* 0x040fe20000010824 */
[----:B------:R-:W-:Y:S01]  /*5fa0*/  FFMA.FTZ R36, R33, R202, R39 ;  /* 0x000000ca21247223 */ /* 0x000fe20000010027 */
[----:B------:R-:W-:Y:S01]  /*5fb0*/  FFMA.FTZ R41, R157, R41, R40 ;  /* 0x000000299d297223 */ /* 0x000fe20000010028 */
        /* <DEDUP_REMOVED lines=15> */
[-C--:B------:R-:W-:Y:S01]  /*60b0*/  FMUL.FTZ R39, R32, -R38.reuse ;  /* 0x8000002620277220 */ /* 0x080fe20000410000 */
[----:B------:R-:W-:Y:S01]  /*60c0*/  FFMA.FTZ R42, R31, R38, -R42 ;  /* 0x000000261f2a7223 */ /* 0x000fe2000001082a */
[CC--:B------:R-:W-:Y:S01]  /*60d0*/  FMUL.FTZ R36, R154.reuse, R199.reuse ;  /* 0x000000c79a247220 */ /* 0x0c0fe20000410000 */
[-C--:B------:R-:W-:Y:S01]  /*60e0*/  FMUL.FTZ R38, R154, R198.reuse ;  /* 0x000000c69a267220 */ /* 0x080fe20000410000 */
[----:B------:R-:W-:Y:S01]  /*60f0*/  FADD.FTZ R41, -R218, R41 ;  /* 0x00000029da297221 */ /* 0x000fe20000010100 */
[----:B------:R-:W-:Y:S01]  /*6100*/  FADD.FTZ R44, R219, R44 ;  /* 0x0000002cdb2c7221 */ /* 0x000fe20000010000 */
[C---:B------:R-:W-:Y:S01]  /*6110*/  FFMA.FTZ R37, R153.reuse, R198, -R36 ;  /* 0x000000c699257223 */ /* 0x040fe20000010824 */
[----:B------:R-:W-:Y:S01]  /*6120*/  FFMA.FTZ R38, R153, R199, R38 ;  /* 0x000000c799267223 */ /* 0x000fe20000010026 */
[----:B------:R-:W-:Y:S01]  /*6130*/  FMUL.FTZ R36, R156, -R41 ;  /* 0x800000299c247220 */ /* 0x000fe20000410000 */
[----:B------:R-:W-:Y:S01]  /*6140*/  FFMA.FTZ R43, R31, R40, R39 ;  /* 0x000000281f2b7223 */ /* 0x000fe20000010027 */
[----:B------:R-:W-:Y:S01]  /*6150*/  FADD.FTZ R196, R196, R37 ;  /* 0x00000025c4c47221 */ /* 0x000fe20000010000 */
[----:B------:R-:W-:Y:S01]  /*6160*/  FADD.FTZ R197, R197, R38 ;  /* 0x00000026c5c57221 */ /* 0x000fe20000010000 */
[CC--:B------:R-:W-:Y:S01]  /*6170*/  FMUL.FTZ R40, R156.reuse, -R44.reuse ;  /* 0x8000002c9c287220 */ /* 0x0c0fe20000410000 */
[C---:B------:R-:W-:Y:S01]  /*6180*/  FFMA.FTZ R44, R155.reuse, R44, -R36 ;  /* 0x0000002c9b2c7223 */ /* 0x040fe20000010824 */
[CC--:B------:R-:W-:Y:S01]  /*6190*/  FMUL.FTZ R36, R156.reuse, R196.reuse ;  /* 0x000000c49c247220 */ /* 0x0c0fe20000410000 */
[----:B------:R-:W-:Y:S01]  /*61a0*/  FMUL.FTZ R37, R156, R197 ;  /* 0x000000c59c257220 */ /* 0x000fe20000410000 */
[----:B------:R-:W-:Y:S01]  /*61b0*/  FFMA.FTZ R39, R155, R41, R40 ;  /* 0x000000299b277223 */ /* 0x000fe20000010028 */
[----:B------:R-:W-:Y:S01]  /*61c0*/  FADD.FTZ R44, R221, R44 ;  /* 0x0000002cdd2c7221 */ /* 0x000fe20000010000 */
[C---:B------:R-:W-:Y:S01]  /*61d0*/  FFMA.FTZ R36, R155.reuse, R197, R36 ;  /* 0x000000c59b247223 */ /* 0x040fe20000010024 */
[----:B------:R-:W-:Y:S01]  /*61e0*/  FFMA.FTZ R37, R155, R196, -R37 ;  /* 0x000000c49b257223 */ /* 0x000fe20000010825 */
[CC--:B------:R-:W-:Y:S01]  /*61f0*/  FMUL.FTZ R40, R30.reuse, -R43.reuse ;  /* 0x8000002b1e287220 */ /* 0x0c0fe20000410000 */
[----:B------:R-:W-:Y:S01]  /*6200*/  FMUL.FTZ R38, R30, -R42 ;  /* 0x8000002a1e267220 */ /* 0x000fe20000410000 */
[----:B------:R-:W-:Y:S01]  /*6210*/  FADD.FTZ R39, -R220, R39 ;  /* 0x00000027dc277221 */ /* 0x000fe20000010100 */
[----:B------:R-:W-:Y:S01]  /*6220*/  FADD.FTZ R194, R194, R37 ;  /* 0x00000025c2c27221 */ /* 0x000fe20000010000 */
[----:B------:R-:W-:Y:S01]  /*6230*/  FMUL.FTZ R46, R154, -R44 ;  /* 0x8000002c9a2e7220 */ /* 0x000fe20000410000 */
[----:B------:R-:W-:Y:S01]  /*6240*/  FADD.FTZ R195, R195, R36 ;  /* 0x00000024c3c37221 */ /* 0x000fe20000010000 */
[C---:B------:R-:W-:Y:S01]  /*6250*/  FFMA.FTZ R40, R29.reuse, R42, -R40 ;  /* 0x0000002a1d287223 */ /* 0x040fe20000010828 */
[----:B------:R-:W-:Y:S01]  /*6260*/  FFMA.FTZ R41, R29, R43, R38 ;  /* 0x0000002b1d297223 */ /* 0x000fe20000010026 */
[----:B------:R-:W-:Y:S01]  /*6270*/  FMUL.FTZ R38, R158, R194 ;  /* 0x000000c29e267220 */ /* 0x000fe20000410000 */
[-C--:B------:R-:W-:Y:S01]  /*6280*/  FMUL.FTZ R42, R154, -R39.reuse ;  /* 0x800000279a2a7220 */ /* 0x080fe20000410000 */
[----:B------:R-:W-:Y:S01]  /*6290*/  FFMA.FTZ R39, R153, R39, R46 ;  /* 0x0000002799277223 */ /* 0x000fe2000001002e */
[-C--:B------:R-:W-:Y:S01]  /*62a0*/  FMUL.FTZ R36, R158, R195.reuse ;  /* 0x000000c39e247220 */ /* 0x080fe20000410000 */
[----:B------:R-:W-:Y:S01]  /*62b0*/  FFMA.FTZ R38, R157, R195, R38 ;  /* 0x000000c39d267223 */ /* 0x000fe20000010026 */
[----:B------:R-:W-:Y:S01]  /*62c0*/  FFMA.FTZ R42, R153, R44, -R42 ;  /* 0x0000002c992a7223 */ /* 0x000fe2000001082a */
[----:B------:R-:W-:Y:S01]  /*62d0*/  FADD.FTZ R39, -R222, R39 ;  /* 0x00000027de277221 */ /* 0x000fe20000010100 */
[----:B------:R-:W-:Y:S01]  /*62e0*/  FFMA.FTZ R37, R157, R194, -R36 ;  /* 0x000000c29d257223 */ /* 0x000fe20000010824 */
[----:B------:R-:W-:Y:S01]  /*62f0*/  FADD.FTZ R193, R193, R38 ;  /* 0x00000026c1c17221 */ /* 0x000fe20000010000 */
[----:B------:R-:W-:Y:S01]  /*6300*/  FADD.FTZ R42, R223, R42 ;  /* 0x0000002adf2a7221 */ /* 0x000fe20000010000 */
[----:B------:R-:W-:Y:S01]  /*6310*/  FMUL.FTZ R43, R152, -R39 ;  /* 0x80000027982b7220 */ /* 0x000fe20000410000 */
[----:B------:R-:W-:Y:S01]  /*6320*/  FADD.FTZ R192, R192, R37 ;  /* 0x00000025c0c07221 */ /* 0x000fe20000010000 */
        /* <DEDUP_REMOVED lines=8> */
[----:B------:R-:W-:Y:S01]  /*63b0*/  FADD.FTZ R190, R190, R37 ;  /* 0x00000025bebe7221 */ /* 0x000fe20000010000 */
[----:B------:R-:W-:Y:S01]  /*63c0*/  FADD.FTZ R39, -R224, R39 ;  /* 0x00000027e0277221 */ /* 0x000fe20000010100 */
[----:B------:R-:W-:Y:S01]  /*63d0*/  FMUL.FTZ R46, R34, -R42 ;  /* 0x8000002a222e7220 */ /* 0x000fe20000410000 */
[----:B------:R-:W-:Y:S01]  /*63e0*/  FADD.FTZ R191, R191, R36 ;  /* 0x00000024bfbf7221 */ /* 0x000fe20000010000 */
        /* <DEDUP_REMOVED lines=36> */
[C---:B------:R-:W-:Y:S01]  /*6630*/  FMUL.FTZ R45, R28.reuse, -R41 ;  /* 0x800000291c2d7220 */ /* 0x040fe20000410000 */
[-C--:B------:R-:W-:Y:S01]  /*6640*/  FMUL.FTZ R46, R28, -R44.reuse ;  /* 0x8000002c1c2e7220 */ /* 0x080fe20000410000 */
[C---:B------:R-:W-:Y:S01]  /*6650*/  FFMA.FTZ R47, R27.reuse, R44, -R42 ;  /* 0x0000002c1b2f7223 */ /* 0x040fe2000001082a */
[C---:B------:R-:W-:Y:S01]  /*6660*/  FMUL.FTZ R42, R170.reuse, R185 ;  /* 0x000000b9aa2a7220 */ /* 0x040fe20000410000 */
[-C--:B------:R-:W-:Y:S01]  /*6670*/  FMUL.FTZ R44, R170, R184.reuse ;  /* 0x000000b8aa2c7220 */ /* 0x080fe20000410000 */
[----:B------:R-:W-:Y:S01]  /*6680*/  FFMA.FTZ R46, R27, R43, R46 ;  /* 0x0000002b1b2e7223 */ /* 0x000fe2000001002e */
[----:B------:R-:W-:Y:S01]  /*6690*/  HFMA2.MMA R37, -RZ, RZ, 0, 0 ;  /* 0x00000000ff257435 */ /* 0x000fe200000001ff */
[C---:B------:R-:W-:Y:S01]  /*66a0*/  FFMA.FTZ R43, R169.reuse, R184, -R42 ;  /* 0x000000b8a92b7223 */ /* 0x040fe2000001082a */
[----:B------:R-:W-:Y:S01]  /*66b0*/  FFMA.FTZ R44, R169, R185, R44 ;  /* 0x000000b9a92c7223 */ /* 0x000fe2000001002c */
[-C--:B------:R-:W-:Y:S01]  /*66c0*/  FMUL.FTZ R42, R28, -R40.reuse ;  /* 0x800000281c2a7220 */ /* 0x080fe20000410000 */
[----:B------:R-:W-:Y:S01]  /*66d0*/  FFMA.FTZ R40, R27, R40, -R45 ;  /* 0x000000281b287223 */ /* 0x000fe2000001082d */
[----:B------:R-:W-:Y:S01]  /*66e0*/  FADD.FTZ R210, R210, R43 ;  /* 0x0000002bd2d27221 */ /* 0x000fe20000010000 */
[----:B------:R-:W-:Y:S01]  /*66f0*/  FADD.FTZ R183, R183, R44 ;  /* 0x0000002cb7b77221 */ /* 0x000fe20000010000 */
[----:B------:R-:W-:-:S02]  /*6700*/  MOV R164, UR7 ;  /* 0x0000000700a47c02 */ /* 0x000fc40008000f00 */
[----:B------:R-:W-:Y:S01]  /*6710*/  CS2R R38, SRZ ;  /* 0x0000000000267805 */ /* 0x000fe2000001ff00 */
[CC--:B------:R-:W-:Y:S01]  /*6720*/  FMUL.FTZ R44, R172.reuse, R210.reuse ;  /* 0x000000d2ac2c7220 */ /* 0x0c0fe20000410000 */
[----:B------:R-:W-:Y:S01]  /*6730*/  FMUL.FTZ R45, R172, R183 ;  /* 0x000000b7ac2d7220 */ /* 0x000fe20000410000 */
[----:B------:R-:W-:Y:S01]  /*6740*/  MOV R36, 0x3f800000 ;  /* 0x3f80000000247802 */ /* 0x000fe20000000f00 */
[----:B------:R-:W-:Y:S01]  /*6750*/  FFMA.FTZ R41, R27, R41, R42 ;  /* 0x000000291b297223 */ /* 0x000fe2000001002a */
[C---:B------:R-:W-:Y:S01]  /*6760*/  FFMA.FTZ R44, R171.reuse, R183, R44 ;  /* 0x000000b7ab2c7223 */ /* 0x040fe2000001002c */
[----:B------:R-:W-:Y:S01]  /*6770*/  FFMA.FTZ R45, R171, R210, -R45 ;  /* 0x000000d2ab2d7223 */ /* 0x000fe2000001082d */
[----:B------:R-:W-:Y:S01]  /*6780*/  LEA R164, R164, R25, 0x4 ;  /* 0x00000019a4a47211 */ /* 0x000fe200078e20ff */
[----:B------:R-:W-:Y:S01]  /*6790*/  FADD.FTZ R43, -R241, R46 ;  /* 0x0000002ef12b7221 */ /* 0x000fe20000010100 */
[----:B------:R-:W-:Y:S01]  /*67a0*/  FADD.FTZ R211, R211, R44 ;  /* 0x0000002cd3d37221 */ /* 0x000fe20000010000 */
[----:B------:R-:W-:Y:S01]  /*67b0*/  FADD.FTZ R212, R212, R45 ;  /* 0x0000002dd4d47221 */ /* 0x000fe20000010000 */
[----:B------:R-:W-:Y:S01]  /*67c0*/  FADD.FTZ R42, R242, R47 ;  /* 0x0000002ff22a7221 */ /* 0x000fe20000010000 */
[----:B------:R0:W1:Y:S01]  /*67d0*/  @!P0 LDS.128 R36, [R164+0x13080] ;  /* 0x01308000a4248984 */ /* 0x0000620000000c00 */
[C---:B------:R-:W-:Y:S01]  /*67e0*/  FMUL.FTZ R44, R174.reuse, R211 ;  /* 0x000000d3ae2c7220 */ /* 0x040fe20000410000 */
[----:B------:R-:W-:-:S02]  /*67f0*/  FMUL.FTZ R46, R174, R212 ;  /* 0x000000d4ae2e7220 */ /* 0x000fc40000410000 */
[----:B------:R0:W-:Y:S01]  /*6800*/  STS.128 [R142+0x11280], R40 ;  /* 0x011280288e007388 */ /* 0x0001e20000000c00 */
        /* <DEDUP_REMOVED lines=12> */
[----:B-----5:R-:W3:Y:S01]  /*68d0*/  LDS.128 R52, [R165+0x11280] ;  /* 0x01128000a5347984 */ /* 0x020ee20000000c00 */
        /* <DEDUP_REMOVED lines=35> */
.L_x_5764:
[----:B------:R-:W-:Y:S04]  /*6b10*/  BSSY B0, `(.L_x_5626) ;  /* 0x000000d000007945 */ /* 0x000fe80003800000 */
[----:B------:R-:W-:Y:S05]  /*6b20*/  @!P0 BRA `(.L_x_5627) ;  /* 0x00000000002c8947 */ /* 0x000fea0003800000 */
[C---:B0-----:R-:W-:Y:S01]  /*6b30*/  FMUL.FTZ R54, R250.reuse, R252 ;  /* 0x000000fcfa367220 */ /* 0x041fe20000410000 */
[----:B----4-:R-:W-:-:S03]  /*6b40*/  FMUL.FTZ R53, R250, R227 ;  /* 0x000000e3fa357220 */ /* 0x010fc60000410000 */
[C---:B------:R-:W-:Y:S01]  /*6b50*/  FFMA.FTZ R54, R251.reuse, R227, -R54 ;  /* 0x000000e3fb367223 */ /* 0x040fe20000010836 */
[----:B------:R-:W-:Y:S01]  /*6b60*/  FFMA.FTZ R227, R251, R252, R53 ;  /* 0x000000fcfbe37223 */ /* 0x000fe20000010035 */
[----:B---3--:R-:W-:Y:S01]  /*6b70*/  FMUL.FTZ R53, R250, R55 ;  /* 0x00000037fa357220 */ /* 0x008fe20000410000 */
[----:B--2---:R-:W-:Y:S01]  /*6b80*/  FMUL.FTZ R250, R52, R250 ;  /* 0x000000fa34fa7220 */ /* 0x004fe20000410000 */
[----:B------:R-:W-:Y:S01]  /*6b90*/  FADD.FTZ R249, R249, R54 ;  /* 0x00000036f9f97221 */ /* 0x000fe20000010000 */
[----:B------:R-:W-:Y:S01]  /*6ba0*/  FADD.FTZ R248, R248, R227 ;  /* 0x000000e3f8f87221 */ /* 0x000fe20000010000 */
[----:B------:R-:W-:Y:S01]  /*6bb0*/  FFMA.FTZ R53, R52, R251, -R53 ;  /* 0x000000fb34357223 */ /* 0x000fe20000010835 */
[----:B------:R-:W-:-:S04]  /*6bc0*/  FFMA.FTZ R250, R251, R55, R250 ;  /* 0x00000037fbfa7223 */ /* 0x000fc800000100fa */
[----:B------:R-:W-:-:S07]  /*6bd0*/  MOV R251, R53 ;  /* 0x0000003500fb7202 */ /* 0x000fce0000000f00 */
.L_x_5627:
[----:B------:R-:W-:Y:S05]  /*6be0*/  BSYNC B0 ;  /* 0x0000000000007941 */ /* 0x000fea0003800000 */
.L_x_5626:
[----:B------:R-:W-:Y:S01]  /*6bf0*/  UMOV UR42, 0xffffffff ;  /* 0xffffffff002a7882 */ /* 0x000fe20000000000 */
[----:B------:R-:W-:Y:S02]  /*6c00*/  ISETP.GT.U32.AND P0, PT, R238, 0x1d, PT ;  /* 0x0000001dee00780c */ /* 0x000fe40003f04070 */
[----:B------:R-:W-:Y:S11]  /*6c10*/  BRA.DIV UR42, `(.L_x_5628) ;  /* 0x0000006e2a3c7947 */ /* 0x000ff6000b800000 */
[----:B---3--:R3:W1:Y:S04]  /*6c20*/  SHFL.DOWN PT, R55, R251, 0x2, 0x1f ;  /* 0x08401f00fb377f89 */ /* 0x00866800000e0000 */
[----:B--2---:R3:W2:Y:S04]  /*6c30*/  SHFL.DOWN PT, R52, R250, 0x2, 0x1f ;  /* 0x08401f00fa347f89 */ /* 0x0046a800000e0000 */
[----:B----4-:R3:W4:Y:S04]  /*6c40*/  SHFL.DOWN PT, R227, R249, 0x2, 0x1f ;  /* 0x08401f00f9e37f89 */ /* 0x01072800000e0000 */
[----:B0-----:R3:W0:Y:S02]  /*6c50*/  SHFL.DOWN PT, R252, R248, 0x2, 0x1f ;  /* 0x08401f00f8fc7f89 */ /* 0x00162400000e0000 */
.L_x_5770:
[----:B------:R-:W-:Y:S04]  /*6c60*/  BSSY B0, `(.L_x_5629) ;  /* 0x000000d000007945 */ /* 0x000fe80003800000 */
[----:B------:R-:W-:Y:S05]  /*6c70*/  @P0 BRA `(.L_x_5630) ;  /* 0x00000000002c0947 */ /* 0x000fea0003800000 */
[C---:B0-----:R-:W-:Y:S01]  /*6c80*/  FMUL.FTZ R54, R250.reuse, R252 ;  /* 0x000000fcfa367220 */ /* 0x041fe20000410000 */
[----:B----4-:R-:W-:-:S03]  /*6c90*/  FMUL.FTZ R53, R250, R227 ;  /* 0x000000e3fa357220 */ /* 0x010fc60000410000 */
[C---:B------:R-:W-:Y:S01]  /*6ca0*/  FFMA.FTZ R228, R251.reuse, R227, -R54 ;  /* 0x000000e3fbe47223 */ /* 0x040fe20000010836 */
[C---:B--2---:R-:W-:Y:S01]  /*6cb0*/  FMUL.FTZ R54, R250.reuse, R52 ;  /* 0x00000034fa367220 */ /* 0x044fe20000410000 */
[----:B------:R-:W-:Y:S01]  /*6cc0*/  FFMA.FTZ R227, R251, R252, R53 ;  /* 0x000000fcfbe37223 */ /* 0x000fe20000010035 */
[-C--:B-1----:R-:W-:Y:S01]  /*6cd0*/  FMUL.FTZ R53, R250, R55.reuse ;  /* 0x00000037fa357220 */ /* 0x082fe20000410000 */
[----:B---3--:R-:W-:Y:S01]  /*6ce0*/  FADD.FTZ R249, R249, R228 ;  /* 0x000000e4f9f97221 */ /* 0x008fe20000010000 */
[C---:B------:R-:W-:Y:S01]  /*6cf0*/  FFMA.FTZ R54, R251.reuse, R55, -R54 ;  /* 0x00000037fb367223 */ /* 0x040fe20000010836 */
[----:B------:R-:W-:Y:S01]  /*6d00*/  FADD.FTZ R248, R248, R227 ;  /* 0x000000e3f8f87221 */ /* 0x000fe20000010000 */
[----:B------:R-:W-:-:S03]  /*6d10*/  FFMA.FTZ R250, R251, R52, R53 ;  /* 0x00000034fbfa7223 */ /* 0x000fc60000010035 */
[----:B------:R-:W-:-:S07]  /*6d20*/  MOV R251, R54 ;  /* 0x0000003600fb7202 */ /* 0x000fce0000000f00 */
.L_x_5630:
[----:B------:R-:W-:Y:S05]  /*6d30*/  BSYNC B0 ;  /* 0x0000000000007941 */ /* 0x000fea0003800000 */
.L_x_5629:
[----:B------:R-:W-:Y:S01]  /*6d40*/  UMOV UR42, 0xffffffff ;  /* 0xffffffff002a7882 */ /* 0x000fe20000000000 */
[----:B------:R-:W-:Y:S02]  /*6d50*/  ISETP.GT.U32.AND P0, PT, R238, 0x1b, PT ;  /* 0x0000001bee00780c */ /* 0x000fe40003f04070 */
[----:B------:R-:W-:Y:S11]  /*6d60*/  BRA.DIV UR42, `(.L_x_5631) ;  /* 0x0000006e2a587947 */ /* 0x000ff6000b800000 */
[----:B-1----:R1:W1:Y:S04]  /*6d70*/  SHFL.DOWN PT, R55, R251, 0x4, 0x1f ;  /* 0x08801f00fb377f89 */ /* 0x00226800000e0000 */
[----:B--2---:R2:W1:Y:S04]  /*6d80*/  SHFL.DOWN PT, R52, R250, 0x4, 0x1f ;  /* 0x08801f00fa347f89 */ /* 0x00446800000e0000 */
[----:B----4-:R2:W4:Y:S04]  /*6d90*/  SHFL.DOWN PT, R227, R249, 0x4, 0x1f ;  /* 0x08801f00f9e37f89 */ /* 0x01052800000e0000 */
[----:B0-----:R2:W0:Y:S02]  /*6da0*/  SHFL.DOWN PT, R252, R248, 0x4, 0x1f ;  /* 0x08801f00f8fc7f89 */ /* 0x00142400000e0000 */
.L_x_5776:
[----:B------:R-:W-:Y:S04]  /*6db0*/  BSSY B0, `(.L_x_5632) ;  /* 0x000000d000007945 */ /* 0x000fe80003800000 */
[----:B------:R-:W-:Y:S05]  /*6dc0*/  @P0 BRA `(.L_x_5633) ;  /* 0x00000000002c0947 */ /* 0x000fea0003800000 */
[C---:B0-----:R-:W-:Y:S01]  /*6dd0*/  FMUL.FTZ R54, R250.reuse, R252 ;  /* 0x000000fcfa367220 */ /* 0x041fe20000410000 */
[----:B----4-:R-:W-:-:S03]  /*6de0*/  FMUL.FTZ R53, R250, R227 ;  /* 0x000000e3fa357220 */ /* 0x010fc60000410000 */
[C---:B------:R-:W-:Y:S01]  /*6df0*/  FFMA.FTZ R228, R251.reuse, R227, -R54 ;  /* 0x000000e3fbe47223 */ /* 0x040fe20000010836 */
[C---:B-1----:R-:W-:Y:S01]  /*6e00*/  FMUL.FTZ R54, R250.reuse, R52 ;  /* 0x00000034fa367220 */ /* 0x042fe20000410000 */
[----:B------:R-:W-:Y:S01]  /*6e10*/  FFMA.FTZ R227, R251, R252, R53 ;  /* 0x000000fcfbe37223 */ /* 0x000fe20000010035 */
[-C--:B------:R-:W-:Y:S01]  /*6e20*/  FMUL.FTZ R53, R250, R55.reuse ;  /* 0x00000037fa357220 */ /* 0x080fe20000410000 */
[----:B--23--:R-:W-:Y:S01]  /*6e30*/  FADD.FTZ R249, R249, R228 ;  /* 0x000000e4f9f97221 */ /* 0x00cfe20000010000 */
[C---:B------:R-:W-:Y:S01]  /*6e40*/  FFMA.FTZ R54, R251.reuse, R55, -R54 ;  /* 0x00000037fb367223 */ /* 0x040fe20000010836 */
[----:B------:R-:W-:Y:S01]  /*6e50*/  FADD.FTZ R248, R248, R227 ;  /* 0x000000e3f8f87221 */ /* 0x000fe20000010000 */
[----:B------:R-:W-:-:S03]  /*6e60*/  FFMA.FTZ R250, R251, R52, R53 ;  /* 0x00000034fbfa7223 */ /* 0x000fc60000010035 */
[----:B------:R-:W-:-:S07]  /*6e70*/  MOV R251, R54 ;  /* 0x0000003600fb7202 */ /* 0x000fce0000000f00 */
.L_x_5633:
[----:B------:R-:W-:Y:S05]  /*6e80*/  BSYNC B0 ;  /* 0x0000000000007941 */ /* 0x000fea0003800000 */
.L_x_5632:
[----:B------:R-:W-:Y:S01]  /*6e90*/  UMOV UR42, 0xffffffff ;  /* 0xffffffff002a7882 */ /* 0x000fe20000000000 */
[----:B------:R-:W-:Y:S02]  /*6ea0*/  ISETP.GT.U32.AND P0, PT, R238, 0x17, PT ;  /* 0x00000017ee00780c */ /* 0x000fe40003f04070 */
[----:B------:R-:W-:Y:S11]  /*6eb0*/  BRA.DIV UR42, `(.L_x_5634) ;  /* 0x0000006e2a747947 */ /* 0x000ff6000b800000 */
[----:B-1----:R1:W1:Y:S04]  /*6ec0*/  SHFL.DOWN PT, R55, R251, 0x8, 0x1f ;  /* 0x09001f00fb377f89 */ /* 0x00226800000e0000 */
[----:B------:R0:W1:Y:S04]  /*6ed0*/  SHFL.DOWN PT, R52, R250, 0x8, 0x1f ;  /* 0x09001f00fa347f89 */ /* 0x00006800000e0000 */
[----:B----4-:R4:W1:Y:S04]  /*6ee0*/  SHFL.DOWN PT, R227, R249, 0x8, 0x1f ;  /* 0x09001f00f9e37f89 */ /* 0x01086800000e0000 */
[----:B0-----:R4:W0:Y:S02]  /*6ef0*/  SHFL.DOWN PT, R252, R248, 0x8, 0x1f ;  /* 0x09001f00f8fc7f89 */ /* 0x00182400000e0000 */
.L_x_5782:
[----:B------:R-:W-:Y:S04]  /*6f00*/  BSSY B0, `(.L_x_5635) ;  /* 0x000000d000007945 */ /* 0x000fe80003800000 */
[----:B------:R-:W-:Y:S05]  /*6f10*/  @P0 BRA `(.L_x_5636) ;  /* 0x00000000002c0947 */ /* 0x000fea0003800000 */
[C---:B0-----:R-:W-:Y:S01]  /*6f20*/  FMUL.FTZ R54, R250.reuse, R252 ;  /* 0x000000fcfa367220 */ /* 0x041fe20000410000 */
[----:B-1----:R-:W-:-:S03]  /*6f30*/  FMUL.FTZ R53, R250, R227 ;  /* 0x000000e3fa357220 */ /* 0x002fc60000410000 */
[C---:B------:R-:W-:Y:S01]  /*6f40*/  FFMA.FTZ R228, R251.reuse, R227, -R54 ;  /* 0x000000e3fbe47223 */ /* 0x040fe20000010836 */
[C---:B------:R-:W-:Y:S01]  /*6f50*/  FMUL.FTZ R54, R250.reuse, R52 ;  /* 0x00000034fa367220 */ /* 0x040fe20000410000 */
[----:B------:R-:W-:Y:S01]  /*6f60*/  FFMA.FTZ R227, R251, R252, R53 ;  /* 0x000000fcfbe37223 */ /* 0x000fe20000010035 */
[-C--:B------:R-:W-:Y:S01]  /*6f70*/  FMUL.FTZ R53, R250, R55.reuse ;  /* 0x00000037fa357220 */ /* 0x080fe20000410000 */
[----:B--234-:R-:W-:Y:S01]  /*6f80*/  FADD.FTZ R249, R249, R228 ;  /* 0x000000e4f9f97221 */ /* 0x01cfe20000010000 */
[C---:B------:R-:W-:Y:S01]  /*6f90*/  FFMA.FTZ R54, R251.reuse, R55, -R54 ;  /* 0x00000037fb367223 */ /* 0x040fe20000010836 */
[----:B------:R-:W-:Y:S01]  /*6fa0*/  FADD.FTZ R248, R248, R227 ;  /* 0x000000e3f8f87221 */ /* 0x000fe20000010000 */
[----:B------:R-:W-:-:S03]  /*6fb0*/  FFMA.FTZ R250, R251, R52, R53 ;  /* 0x00000034fbfa7223 */ /* 0x000fc60000010035 */
[----:B------:R-:W-:-:S07]  /*6fc0*/  MOV R251, R54 ;  /* 0x0000003600fb7202 */ /* 0x000fce0000000f00 */
.L_x_5636:
[----:B------:R-:W-:Y:S05]  /*6fd0*/  BSYNC B0 ;  /* 0x0000000000007941 */ /* 0x000fea0003800000 */
.L_x_5635:
[----:B------:R-:W-:Y:S01]  /*6fe0*/  UMOV UR42, 0xffffffff ;  /* 0xffffffff002a7882 */ /* 0x000fe20000000000 */
[----:B------:R-:W-:Y:S02]  /*6ff0*/  ISETP.GT.U32.AND P0, PT, R238, 0xf, PT ;  /* 0x0000000fee00780c */ /* 0x000fe40003f04070 */
[----:B------:R-:W-:Y:S11]  /*7000*/  BRA.DIV UR42, `(.L_x_5637) ;  /* 0x0000006e2a907947 */ /* 0x000ff6000b800000 */
[----:B-1----:R1:W1:Y:S04]  /*7010*/  SHFL.DOWN PT, R55, R251, 0x10, 0x1f ;  /* 0x0a001f00fb377f89 */ /* 0x00226800000e0000 */
[----:B------:R0:W1:Y:S04]  /*7020*/  SHFL.DOWN PT, R52, R250, 0x10, 0x1f ;  /* 0x0a001f00fa347f89 */ /* 0x00006800000e0000 */
[----:B------:R1:W1:Y:S04]  /*7030*/  SHFL.DOWN PT, R227, R249, 0x10, 0x1f ;  /* 0x0a001f00f9e37f89 */ /* 0x00026800000e0000 */
[----:B0-----:R0:W0:Y:S02]  /*7040*/  SHFL.DOWN PT, R252, R248, 0x10, 0x1f ;  /* 0x0a001f00f8fc7f89 */ /* 0x00102400000e0000 */
.L_x_5788:
        /* <DEDUP_REMOVED lines=13> */
.L_x_5639:
[----:B------:R-:W-:Y:S05]  /*7120*/  BSYNC B0 ;  /* 0x0000000000007941 */ /* 0x000fea0003800000 */
.L_x_5638:
[----:B------:R-:W-:Y:S01]  /*7130*/  UMOV UR42, 0xffffffff ;  /* 0xffffffff002a7882 */ /* 0x000fe20000000000 */
[----:B------:R-:W-:Y:S02]  /*7140*/  ISETP.NE.AND P0, PT, R26, 0x1f, PT ;  /* 0x0000001f1a00780c */ /* 0x000fe40003f05270 */
[----:B------:R-:W-:Y:S11]  /*7150*/  BRA.DIV UR42, `(.L_x_5640) ;  /* 0x0000006e2aac7947 */ /* 0x000ff6000b800000 */
[----:B-1----:R-:W1:Y:S04]  /*7160*/  SHFL.IDX PT, R55, R250, RZ, 0x1f ;  /* 0x00001ffffa377589 */ /* 0x002e6800000e0000 */
[----:B------:R-:W5:Y:S04]  /*7170*/  SHFL.IDX PT, R52, R251, RZ, 0x1f ;  /* 0x00001ffffb347589 */ /* 0x000f6800000e0000 */
[----:B------:R0:W5:Y:S04]  /*7180*/  SHFL.IDX PT, R239, R249, RZ, 0x1f ;  /* 0x00001ffff9ef7589 */ /* 0x00016800000e0000 */
[----:B------:R0:W5:Y:S04]  /*7190*/  SHFL.IDX PT, R240, R248, RZ, 0x1f ;  /* 0x00001ffff8f07589 */ /* 0x00016800000e0000 */
[----:B---3--:R-:W3:Y:S04]  /*71a0*/  SHFL.DOWN PT, R251, R251, 0x1, 0x1f ;  /* 0x08201f00fbfb7f89 */ /* 0x008ee800000e0000 */
[----:B--2---:R-:W2:Y:S04]  /*71b0*/  SHFL.DOWN PT, R250, R250, 0x1, 0x1f ;  /* 0x08201f00fafa7f89 */ /* 0x004ea800000e0000 */
[----:B----4-:R-:W4:Y:S01]  /*71c0*/  SHFL.DOWN PT, R249, R249, 0x1, 0x1f ;  /* 0x08201f00f9f97f89 */ /* 0x010f2200000e0000 */
[-C--:B-1----:R-:W-:Y:S01]  /*71d0*/  FMUL.FTZ R229, R39, R55.reuse ;  /* 0x0000003727e57220 */ /* 0x082fe20000410000 */
[CC--:B------:R-:W-:Y:S01]  /*71e0*/  FMUL.FTZ R238, R38.reuse, R55.reuse ;  /* 0x0000003726ee7220 */ /* 0x0c0fe20000410000 */
[-C--:B------:R-:W-:Y:S01]  /*71f0*/  FMUL.FTZ R231, R37, R55.reuse ;  /* 0x0000003725e77220 */ /* 0x080fe20000410000 */
[----:B0-----:R-:W0:Y:S01]  /*7200*/  SHFL.DOWN PT, R248, R248, 0x1, 0x1f ;  /* 0x08201f00f8f87f89 */ /* 0x001e2200000e0000 */
[-C--:B-----5:R-:W-:Y:S01]  /*7210*/  FFMA.FTZ R236, R38, R52.reuse, -R229 ;  /* 0x0000003426ec7223 */ /* 0x0a0fe200000108e5 */
[----:B------:R-:W-:Y:S01]  /*7220*/  FFMA.FTZ R238, R39, R52, R238 ;  /* 0x0000003427ee7223 */ /* 0x000fe200000100ee */
[----:B------:R-:W-:Y:S01]  /*7230*/  FMUL.FTZ R55, R36, R55 ;  /* 0x0000003724377220 */ /* 0x000fe20000410000 */
[----:B------:R1:W0:Y:S04]  /*7240*/  SHFL.IDX PT, R54, R38, RZ, 0x1f ;  /* 0x00001fff26367589 */ /* 0x00022800000e0000 */
[----:B------:R1:W0:Y:S04]  /*7250*/  SHFL.IDX PT, R227, R39, RZ, 0x1f ;  /* 0x00001fff27e37589 */ /* 0x00022800000e0000 */
[----:B------:R1:W0:Y:S04]  /*7260*/  SHFL.IDX PT, R252, R36, RZ, 0x1f ;  /* 0x00001fff24fc7589 */ /* 0x00022800000e0000 */
[----:B--23--:R1:W0:Y:S02]  /*7270*/  SHFL.IDX PT, R53, R37, RZ, 0x1f ;  /* 0x00001fff25357589 */ /* 0x00c22400000e0000 */
.L_x_5802:
[----:B------:R-:W-:Y:S01]  /*7280*/  BSSY B0, `(.L_x_5641) ;  /* 0x0000010000007945 */ /* 0x000fe20003800000 */
[-C--:B-1----:R-:W-:Y:S01]  /*7290*/  FFMA.FTZ R36, R36, R52.reuse, -R231 ;  /* 0x0000003424247223 */ /* 0x082fe200000108e7 */
[----:B------:R-:W-:Y:S01]  /*72a0*/  FFMA.FTZ R37, R37, R52, R55 ;  /* 0x0000003425257223 */ /* 0x000fe20000010037 */
[----:B0-----:R-:W-:Y:S02]  /*72b0*/  MOV R52, R252 ;  /* 0x000000fc00347202 */ /* 0x001fe40000000f00 */
        /* <DEDUP_REMOVED lines=10> */
[----:B----4-:R-:W-:Y:S01]  /*7360*/  FADD.FTZ R54, R249, R38 ;  /* 0x00000026f9367221 */ /* 0x010fe20000010000 */
[----:B------:R-:W-:-:S07]  /*7370*/  FADD.FTZ R55, R248, R55 ;  /* 0x00000037f8377221 */ /* 0x000fce0000010000 */
.L_x_5642:
[----:B------:R-:W-:Y:S05]  /*7380*/  BSYNC B0 ;  /* 0x0000000000007941 */ /* 0x000fea0003800000 */
.L_x_5641:
        /* <DEDUP_REMOVED lines=36> */
.L_x_5624:
[----:B------:R-:W-:Y:S05]  /*75d0*/  WARPSYNC.ALL ;  /* 0x0000000000007948 */ /* 0x000fea0003800000 */
[----:B------:R-:W-:Y:S01]  /*75e0*/  ISETP.NE.AND P0, PT, R26, RZ, PT ;  /* 0x000000ff1a00720c */ /* 0x000fe20003f05270 */
[----:B------:R-:W-:Y:S01]  /*75f0*/  BAR.SYNC.DEFER_BLOCKING 0x0 ;  /* 0x0000000000007b1d */ /* 0x000fe20000010000 */
[----:B------:R-:W-:Y:S01]  /*7600*/  FMUL.FTZ R236, R123, R9 ;  /* 0x000000097bec7220 */ /* 0x000fe20000410000 */
[----:B------:R-:W-:Y:S01]  /*7610*/  FMUL.FTZ R230, R121, R11 ;  /* 0x0000000b79e67220 */ /* 0x000fe20000410000 */
[----:B------:R-:W-:Y:S01]  /*7620*/  FFMA.FTZ R240, -R182, R208, -RZ ;  /* 0x000000d0b6f07223 */ /* 0x000fe200000109ff */
[----:B----4-:R-:W-:Y:S01]  /*7630*/  FMUL.FTZ R249, R181, R206 ;  /* 0x000000ceb5f97220 */ /* 0x010fe20000410000 */
[----:B------:R-:W-:Y:S01]  /*7640*/  ULEA UR42, UR17, 0xfffff800, 0xb ;  /* 0xfffff800112a7891 */ /* 0x000fe2000f8e583f */
[----:B------:R-:W-:Y:S01]  /*7650*/  BSSY B0, `(.L_x_5643) ;  /* 0x00002bf000007945 */ /* 0x000fe20003800000 */
[----:B------:R-:W-:-:S02]  /*7660*/  USHF.R.S32.HI UR47, URZ, 0x1f, UR12 ;  /* 0x0000001f3f2f7899 */ /* 0x000fc4000801140c */
[----:B------:R-:W-:Y:S02]  /*7670*/  UIADD3 UR42, -UR42, UR55, URZ ;  /* 0x000000372a2a7290 */ /* 0x000fe4000fffe13f */
[----:B------:R-:W-:Y:S01]  /*7680*/  USHF.R.S32.HI UR51, URZ, 0x1f, UR11 ;  /* 0x0000001f3f337899 */ /* 0x000fe2000801140b */
[----:B0-----:R-:W0:Y:S04]  /*7690*/  LDS.64 R40, [R142+0x11288] ;  /* 0x011288008e287984 */ /* 0x001e280000000a00 */
[----:B-1----:R1:W-:Y:S01]  /*76a0*/  @!P0 STS.128 [R164+0x13080], R36 ;  /* 0x01308024a4008388 */ /* 0x0023e20000000c00 */
[-C--:B0-----:R-:W-:Y:S01]  /*76b0*/  FMUL.FTZ R42, R40, -R141.reuse ;  /* 0x8000008d282a7220 */ /* 0x081fe20000410000 */
[----:B------:R-:W-:-:S03]  /*76c0*/  FMUL.FTZ R141, R41, -R141 ;  /* 0x8000008d298d7220 */ /* 0x000fc60000410000 */
[-C--:B------:R-:W-:Y:S01]  /*76d0*/  FFMA.FTZ R42, R41, R140.reuse, R42 ;  /* 0x0000008c292a7223 */ /* 0x080fe2000001002a */
[----:B------:R-:W-:-:S03]  /*76e0*/  FFMA.FTZ R141, R40, R140, -R141 ;  /* 0x0000008c288d7223 */ /* 0x000fc6000001088d */
[----:B------:R-:W-:Y:S01]  /*76f0*/  FADD.FTZ R47, -R137, R42 ;  /* 0x0000002a892f7221 */ /* 0x000fe20000010100 */
[----:B------:R-:W-:-:S03]  /*7700*/  FADD.FTZ R136, R136, R141 ;  /* 0x0000008d88887221 */ /* 0x000fc60000010000 */
[CC--:B------:R-:W-:Y:S01]  /*7710*/  FMUL.FTZ R40, R174.reuse, -R47.reuse ;  /* 0x8000002fae287220 */ /* 0x0c0fe20000410000 */
[-C--:B------:R-:W-:Y:S01]  /*7720*/  FMUL.FTZ R174, R174, -R136.reuse ;  /* 0x80000088aeae7220 */ /* 0x080fe20000410000 */
[-C--:B------:R-:W-:Y:S01]  /*7730*/  FMUL.FTZ R41, R59, R47.reuse ;  /* 0x0000002f3b297220 */ /* 0x080fe20000410000 */
[----:B------:R-:W-:Y:S01]  /*7740*/  FMUL.FTZ R42, R136, UR44 ;  /* 0x0000002c882a7c20 */ /* 0x000fe20008410000 */
[C---:B------:R-:W-:Y:S01]  /*7750*/  FFMA.FTZ R40, R173.reuse, R136, -R40 ;  /* 0x00000088ad287223 */ /* 0x040fe20000010828 */
[----:B------:R-:W-:Y:S01]  /*7760*/  FFMA.FTZ R173, R173, R47, R174 ;  /* 0x0000002fadad7223 */ /* 0x000fe200000100ae */
[C---:B------:R-:W-:Y:S01]  /*7770*/  FFMA.FTZ R59, -R236.reuse, R59, R145 ;  /* 0x0000003bec3b7223 */ /* 0x040fe20000010191 */
[----:B------:R-:W-:Y:S01]  /*7780*/  FFMA.FTZ R236, -R236, R58, R144 ;  /* 0x0000003aecec7223 */ /* 0x000fe20000010190 */
[----:B------:R-:W-:Y:S01]  /*7790*/  FADD.FTZ R139, R139, R40 ;  /* 0x000000288b8b7221 */ /* 0x000fe20000010000 */
[----:B------:R-:W-:Y:S01]  /*77a0*/  FADD.FTZ R173, -R138, R173 ;  /* 0x000000ad8aad7221 */ /* 0x000fe20000010100 */
[-C--:B------:R-:W-:Y:S01]  /*77b0*/  FFMA.FTZ R58, R58, R136.reuse, R41 ;  /* 0x000000883a3a7223 */ /* 0x080fe20000010029 */
[C---:B------:R-:W-:Y:S01]  /*77c0*/  FMUL.FTZ R41, R47.reuse, UR44 ;  /* 0x0000002c2f297c20 */ /* 0x040fe20008410000 */
[----:B------:R-:W-:Y:S01]  /*77d0*/  FFMA.FTZ R42, R47, UR45, -R42 ;  /* 0x0000002d2f2a7c23 */ /* 0x000fe2000801082a */
[----:B-1----:R-:W-:Y:S01]  /*77e0*/  FMUL.FTZ R36, R172, -R173 ;  /* 0x800000adac247220 */ /* 0x002fe20000410000 */
[C---:B------:R-:W-:Y:S01]  /*77f0*/  FMUL.FTZ R47, R9.reuse, R47 ;  /* 0x0000002f092f7220 */ /* 0x040fe20000410000 */
[----:B--2---:R-:W-:Y:S01]  /*7800*/  FMUL.FTZ R48, R9, R136 ;  /* 0x0000008809307220 */ /* 0x004fe20000410000 */
[----:B------:R-:W-:Y:S01]  /*7810*/  FMUL.FTZ R40, R122, R10 ;  /* 0x0000000a7a287220 */ /* 0x000fe20000410000 */
[-C--:B------:R-:W-:Y:S01]  /*7820*/  FMUL.FTZ R172, R172, -R139.reuse ;  /* 0x8000008bacac7220 */ /* 0x080fe20000410000 */
[----:B------:R-:W-:Y:S01]  /*7830*/  FMUL.FTZ R38, R139, UR44 ;  /* 0x0000002c8b267c20 */ /* 0x000fe20008410000 */
[----:B------:R-:W-:Y:S01]  /*7840*/  FFMA.FTZ R37, R171, R139, -R36 ;  /* 0x0000008bab257223 */ /* 0x000fe20000010824 */
[----:B------:R-:W-:Y:S01]  /*7850*/  FMUL.FTZ R39, R57, R173 ;  /* 0x000000ad39277220 */ /* 0x000fe20000410000 */
[----:B------:R-:W-:Y:S01]  /*7860*/  FMUL.FTZ R36, R173, UR44 ;  /* 0x0000002cad247c20 */ /* 0x000fe20008410000 */
[C---:B------:R-:W-:Y:S01]  /*7870*/  FMUL.FTZ R239, R59.reuse, R47 ;  /* 0x0000002f3bef7220 */ /* 0x040fe20000410000 */
[C---:B------:R-:W-:Y:S01]  /*7880*/  FMUL.FTZ R238, R59.reuse, R48 ;  /* 0x000000303bee7220 */ /* 0x040fe20000410000 */
[C---:B------:R-:W-:Y:S01]  /*7890*/  FFMA.FTZ R57, -R40.reuse, R57, R211 ;  /* 0x0000003928397223 */ /* 0x040fe200000101d3 */
[----:B------:R-:W-:Y:S01]  /*78a0*/  FFMA.FTZ R231, -R40, R56, R212 ;  /* 0x0000003828e77223 */ /* 0x000fe200000101d4 */
[C---:B------:R-:W-:Y:S01]  /*78b0*/  FMUL.FTZ R49, R10.reuse, R173 ;  /* 0x000000ad0a317220 */ /* 0x040fe20000410000 */
[----:B------:R-:W-:Y:S01]  /*78c0*/  FMUL.FTZ R50, R10, R139 ;  /* 0x0000008b0a327220 */ /* 0x000fe20000410000 */
[----:B------:R-:W-:Y:S01]  /*78d0*/  FFMA.FTZ R41, R136, UR45, R41 ;  /* 0x0000002d88297c23 */ /* 0x000fe20008010029 */
[----:B------:R-:W-:Y:S01]  /*78e0*/  FMUL.FTZ R42, R59, R42 ;  /* 0x0000002a3b2a7220 */ /* 0x000fe20000410000 */
[----:B------:R-:W-:Y:S01]  /*78f0*/  FFMA.FTZ R172, R171, R173, R172 ;  /* 0x000000adabac7223 */ /* 0x000fe200000100ac */
[----:B------:R-:W-:Y:S01]  /*7900*/  FFMA.FTZ R40, R173, UR45, -R38 ;  /* 0x0000002dad287c23 */ /* 0x000fe20008010826 */
[----:B------:R-:W-:Y:S01]  /*7910*/  FFMA.FTZ R38, R139, UR45, R36 ;  /* 0x0000002d8b267c23 */ /* 0x000fe20008010024 */
[C---:B------:R-:W-:Y:S01]  /*7920*/  FFMA.FTZ R239, R236.reuse, R48, R239 ;  /* 0x00000030ecef7223 */ /* 0x040fe200000100ef */
[C---:B------:R-:W-:Y:S01]  /*7930*/  FFMA.FTZ R238, R236.reuse, R47, -R238 ;  /* 0x0000002fecee7223 */ /* 0x040fe200000108ee */
[C---:B------:R-:W-:Y:S01]  /*7940*/  FMUL.FTZ R36, R57.reuse, R49 ;  /* 0x0000003139247220 */ /* 0x040fe20000410000 */
[----:B------:R-:W-:Y:S01]  /*7950*/  FMUL.FTZ R140, R57, R50 ;  /* 0x00000032398c7220 */ /* 0x000fe20000410000 */
[----:B------:R-:W-:Y:S01]  /*7960*/  FFMA.FTZ R236, R236, R41, R42 ;  /* 0x00000029ecec7223 */ /* 0x000fe2000001002a */
[----:B------:R-:W-:Y:S01]  /*7970*/  FADD.FTZ R51, -R143, R172 ;  /* 0x000000ac8f337221 */ /* 0x000fe20000010100 */
[----:B------:R-:W-:Y:S01]  /*7980*/  FMUL.FTZ R57, R57, R40 ;  /* 0x0000002839397220 */ /* 0x000fe20000410000 */
[----:B------:R-:W-:Y:S01]  /*7990*/  FADD.FTZ R41, R146, R37 ;  /* 0x0000002592297221 */ /* 0x000fe20000010000 */
[C---:B------:R-:W-:Y:S01]  /*79a0*/  FFMA.FTZ R141, R231.reuse, R50, R36 ;  /* 0x00000032e78d7223 */ /* 0x040fe20000010024 */
[C---:B------:R-:W-:Y:S01]  /*79b0*/  FFMA.FTZ R140, R231.reuse, R49, -R140 ;  /* 0x00000031e78c7223 */ /* 0x040fe2000001088c */
[C---:B------:R-:W-:Y:S01]  /*79c0*/  FMUL.FTZ R36, R170.reuse, -R51 ;  /* 0x80000033aa247220 */ /* 0x040fe20000410000 */
[----:B------:R-:W-:Y:S01]  /*79d0*/  FFMA.FTZ R231, R231, R38, R57 ;  /* 0x00000026e7e77223 */ /* 0x000fe20000010039 */
[----:B------:R-:W-:Y:S01]  /*79e0*/  FMUL.FTZ R170, R170, -R41 ;  /* 0x80000029aaaa7220 */ /* 0x000fe20000410000 */
[----:B------:R-:W-:Y:S01]  /*79f0*/  FMUL.FTZ R38, R41, UR44 ;  /* 0x0000002c29267c20 */ /* 0x000fe20008410000 */
[----:B------:R-:W-:Y:S01]  /*7a00*/  FFMA.FTZ R56, R56, R139, R39 ;  /* 0x0000008b38387223 */ /* 0x000fe20000010027 */
[C---:B------:R-:W-:Y:S01]  /*7a10*/  FFMA.FTZ R37, R169.reuse, R41, -R36 ;  /* 0x00000029a9257223 */ /* 0x040fe20000010824 */
[-C--:B------:R-:W-:Y:S01]  /*7a20*/  FFMA.FTZ R170, R169, R51.reuse, R170 ;  /* 0x00000033a9aa7223 */ /* 0x080fe200000100aa */
[----:B------:R-:W-:Y:S01]  /*7a30*/  FMUL.FTZ R39, R63, R51 ;  /* 0x000000333f277220 */ /* 0x000fe20000410000 */
[C---:B------:R-:W-:Y:S01]  /*7a40*/  FMUL.FTZ R36, R51.reuse, UR44 ;  /* 0x0000002c33247c20 */ /* 0x040fe20008410000 */
[----:B------:R-:W-:Y:S01]  /*7a50*/  FFMA.FTZ R38, R51, UR45, -R38 ;  /* 0x0000002d33267c23 */ /* 0x000fe20008010826 */
[----:B------:R-:W-:Y:S01]  /*7a60*/  FFMA.FTZ R63, -R230, R63, R183 ;  /* 0x0000003fe63f7223 */ /* 0x000fe200000101b7 */
[C---:B------:R-:W-:Y:S01]  /*7a70*/  FMUL.FTZ R51, R11.reuse, R51 ;  /* 0x000000330b337220 */ /* 0x040fe20000410000 */
[----:B-----5:R-:W-:Y:S01]  /*7a80*/  FMUL.FTZ R52, R11, R41 ;  /* 0x000000290b347220 */ /* 0x020fe20000410000 */
[----:B------:R-:W-:Y:S01]  /*7a90*/  FADD.FTZ R43, R148, R37 ;  /* 0x00000025942b7221 */ /* 0x000fe20000010000 */
[----:B------:R-:W-:Y:S01]  /*7aa0*/  FFMA.FTZ R230, -R230, R62, R210 ;  /* 0x0000003ee6e67223 */ /* 0x000fe200000101d2 */
[C---:B------:R-:W-:Y:S01]  /*7ab0*/  FMUL.FTZ R37, R63.reuse, R51 ;  /* 0x000000333f257220 */ /* 0x040fe20000410000 */
[----:B------:R-:W-:Y:S01]  /*7ac0*/  FMUL.FTZ R42, R63, R52 ;  /* 0x000000343f2a7220 */ /* 0x000fe20000410000 */
[----:B------:R-:W-:Y:S01]  /*7ad0*/  FFMA.FTZ R62, R62, R41, R39 ;  /* 0x000000293e3e7223 */ /* 0x000fe20000010027 */
[----:B------:R-:W-:Y:S01]  /*7ae0*/  FFMA.FTZ R39, R41, UR45, R36 ;  /* 0x0000002d29277c23 */ /* 0x000fe20008010024 */
[----:B------:R-:W-:Y:S01]  /*7af0*/  FADD.FTZ R53, -R147, R170 ;  /* 0x000000aa93357221 */ /* 0x000fe20000010100 */
[----:B------:R-:W-:Y:S01]  /*7b00*/  FMUL.FTZ R40, R63, R38 ;  /* 0x000000263f287220 */ /* 0x000fe20000410000 */
[C---:B------:R-:W-:Y:S01]  /*7b10*/  FFMA.FTZ R36, R230.reuse, R52, R37 ;  /* 0x00000034e6247223 */ /* 0x040fe20000010025 */
[----:B------:R-:W-:Y:S01]  /*7b20*/  FFMA.FTZ R37, R230, R51, -R42 ;  /* 0x00000033e6257223 */ /* 0x000fe2000001082a */
[----:B------:R-:W-:Y:S01]  /*7b30*/  FMUL.FTZ R42, R120, R12 ;  /* 0x0000000c782a7220 */ /* 0x000fe20000410000 */
[----:B------:R-:W-:Y:S01]  /*7b40*/  FMUL.FTZ R38, R168, -R53 ;  /* 0x80000035a8267220 */ /* 0x000fe20000410000 */
[----:B------:R-:W-:Y:S01]  /*7b50*/  FFMA.FTZ R230, R230, R39, R40 ;  /* 0x00000027e6e67223 */ /* 0x000fe20000010028 */
[----:B------:R-:W-:Y:S01]  /*7b60*/  FMUL.FTZ R168, R168, -R43 ;  /* 0x8000002ba8a87220 */ /* 0x000fe20000410000 */
[----:B------:R-:W-:Y:S01]  /*7b70*/  FMUL.FTZ R40, R43, UR44 ;  /* 0x0000002c2b287c20 */ /* 0x000fe20008410000 */
[----:B------:R-:W-:Y:S01]  /*7b80*/  FMUL.FTZ R41, R61, R53 ;  /* 0x000000353d297220 */ /* 0x000fe20000410000 */
[----:B------:R-:W-:Y:S01]  /*7b90*/  FFMA.FTZ R61, -R42, R61, R185 ;  /* 0x0000003d2a3d7223 */ /* 0x000fe200000101b9 */
[CC--:B------:R-:W-:Y:S01]  /*7ba0*/  FMUL.FTZ R54, R12.reuse, R43.reuse ;  /* 0x0000002b0c367220 */ /* 0x0c0fe20000410000 */
[C---:B------:R-:W-:Y:S01]  /*7bb0*/  FFMA.FTZ R39, R167.reuse, R43, -R38 ;  /* 0x0000002ba7277223 */ /* 0x040fe20000010826 */
[-C--:B------:R-:W-:Y:S01]  /*7bc0*/  FFMA.FTZ R168, R167, R53.reuse, R168 ;  /* 0x00000035a7a87223 */ /* 0x080fe200000100a8 */
[C---:B------:R-:W-:Y:S01]  /*7bd0*/  FMUL.FTZ R38, R53.reuse, UR44 ;  /* 0x0000002c35267c20 */ /* 0x040fe20008410000 */
[----:B------:R-:W-:Y:S01]  /*7be0*/  FFMA.FTZ R40, R53, UR45, -R40 ;  /* 0x0000002d35287c23 */ /* 0x000fe20008010828 */
[----:B------:R-:W-:Y:S01]  /*7bf0*/  FMUL.FTZ R53, R12, R53 ;  /* 0x000000350c357220 */ /* 0x000fe20000410000 */
[----:B------:R-:W-:Y:S01]  /*7c00*/  FFMA.FTZ R229, -R42, R60, R184 ;  /* 0x0000003c2ae57223 */ /* 0x000fe200000101b8 */
[----:B------:R-:W-:Y:S01]  /*7c10*/  FMUL.FTZ R44, R61, R54 ;  /* 0x000000363d2c7220 */ /* 0x000fe20000410000 */
[----:B------:R-:W-:Y:S01]  /*7c20*/  FFMA.FTZ R42, R43, UR45, R38 ;  /* 0x0000002d2b2a7c23 */ /* 0x000fe20008010026 */
[----:B------:R-:W-:Y:S01]  /*7c30*/  FADD.FTZ R149, -R149, R168 ;  /* 0x000000a895957221 */ /* 0x000fe20000010100 */
[----:B------:R-:W-:Y:S01]  /*7c40*/  FADD.FTZ R150, R150, R39 ;  /* 0x0000002796967221 */ /* 0x000fe20000010000 */
[CC--:B------:R-:W-:Y:S01]  /*7c50*/  FMUL.FTZ R38, R61.reuse, R53.reuse ;  /* 0x000000353d267220 */ /* 0x0c0fe20000410000 */
[----:B------:R-:W-:Y:S01]  /*7c60*/  FMUL.FTZ R61, R61, R40 ;  /* 0x000000283d3d7220 */ /* 0x000fe20000410000 */
[----:B------:R-:W-:Y:S01]  /*7c70*/  FFMA.FTZ R39, R229, R53, -R44 ;  /* 0x00000035e5277223 */ /* 0x000fe2000001082c */
[----:B------:R-:W-:Y:S01]  /*7c80*/  FFMA.FTZ R60, R60, R43, R41 ;  /* 0x0000002b3c3c7223 */ /* 0x000fe20000010029 */
[----:B------:R-:W-:Y:S01]  /*7c90*/  FMUL.FTZ R44, R127, R13 ;  /* 0x0000000d7f2c7220 */ /* 0x000fe20000410000 */
[-C--:B------:R-:W-:Y:S01]  /*7ca0*/  FMUL.FTZ R41, R67, R149.reuse ;  /* 0x0000009543297220 */ /* 0x080fe20000410000 */
[C---:B------:R-:W-:Y:S01]  /*7cb0*/  FFMA.FTZ R38, R229.reuse, R54, R38 ;  /* 0x00000036e5267223 */ /* 0x040fe20000010026 */
[C---:B------:R-:W-:Y:S01]  /*7cc0*/  FMUL.FTZ R40, R166.reuse, -R149 ;  /* 0x80000095a6287220 */ /* 0x040fe20000410000 */
[----:B------:R-:W-:Y:S01]  /*7cd0*/  FFMA.FTZ R229, R229, R42, R61 ;  /* 0x0000002ae5e57223 */ /* 0x000fe2000001003d */
[----:B------:R-:W-:Y:S01]  /*7ce0*/  FMUL.FTZ R166, R166, -R150 ;  /* 0x80000096a6a67220 */ /* 0x000fe20000410000 */
[----:B------:R-:W-:Y:S01]  /*7cf0*/  FMUL.FTZ R42, R150, UR44 ;  /* 0x0000002c962a7c20 */ /* 0x000fe20008410000 */
[----:B------:R-:W-:Y:S01]  /*7d00*/  FFMA.FTZ R43, -R44, R66, R186 ;  /* 0x000000422c2b7223 */ /* 0x000fe200000101ba */
[-C--:B------:R-:W-:Y:S01]  /*7d10*/  FFMA.FTZ R66, R66, R150.reuse, R41 ;  /* 0x0000009642427223 */ /* 0x080fe20000010029 */
[-C--:B------:R-:W-:Y:S01]  /*7d20*/  FFMA.FTZ R40, R163, R150.reuse, -R40 ;  /* 0x00000096a3287223 */ /* 0x080fe20000010828 */
[----:B------:R-:W-:Y:S01]  /*7d30*/  FMUL.FTZ R41, R149, UR44 ;  /* 0x0000002c95297c20 */ /* 0x000fe20008410000 */
[----:B------:R-:W-:Y:S01]  /*7d40*/  FFMA.FTZ R67, -R44, R67, R187 ;  /* 0x000000432c437223 */ /* 0x000fe200000101bb */
[CC--:B------:R-:W-:Y:S01]  /*7d50*/  FMUL.FTZ R136, R13.reuse, R149.reuse ;  /* 0x000000950d887220 */ /* 0x0c0fe20000410000 */
[----:B------:R-:W-:Y:S01]  /*7d60*/  FMUL.FTZ R138, R13, R150 ;  /* 0x000000960d8a7220 */ /* 0x000fe20000410000 */
[----:B------:R-:W-:Y:S01]  /*7d70*/  FFMA.FTZ R166, R163, R149, R166 ;  /* 0x00000095a3a67223 */ /* 0x000fe200000100a6 */
[----:B------:R-:W-:Y:S01]  /*7d80*/  FFMA.FTZ R42, R149, UR45, -R42 ;  /* 0x0000002d952a7c23 */ /* 0x000fe2000801082a */
[----:B------:R-:W-:Y:S01]  /*7d90*/  FFMA.FTZ R228, R150, UR45, R41 ;  /* 0x0000002d96e47c23 */ /* 0x000fe20008010029 */
[----:B------:R-:W-:Y:S01]  /*7da0*/  FADD.FTZ R142, R213, R40 ;  /* 0x00000028d58e7221 */ /* 0x000fe20000010000 */
[C---:B------:R-:W-:Y:S01]  /*7db0*/  FMUL.FTZ R40, R67.reuse, R136 ;  /* 0x0000008843287220 */ /* 0x040fe20000410000 */
[----:B------:R-:W-:Y:S01]  /*7dc0*/  FMUL.FTZ R41, R67, R138 ;  /* 0x0000008a43297220 */ /* 0x000fe20000410000 */
[----:B------:R-:W-:Y:S01]  /*7dd0*/  FADD.FTZ R166, -R151, R166 ;  /* 0x000000a697a67221 */ /* 0x000fe20000010100 */
[----:B------:R-:W-:Y:S01]  /*7de0*/  FMUL.FTZ R67, R67, R42 ;  /* 0x0000002a43437220 */ /* 0x000fe20000410000 */
[----:B------:R-:W-:Y:S01]  /*7df0*/  FMUL.FTZ R44, R126, R14 ;  /* 0x0000000e7e2c7220 */ /* 0x000fe20000410000 */
[C---:B------:R-:W-:Y:S01]  /*7e00*/  FFMA.FTZ R40, R43.reuse, R138, R40 ;  /* 0x0000008a2b287223 */ /* 0x040fe20000010028 */
[C---:B------:R-:W-:Y:S01]  /*7e10*/  FFMA.FTZ R41, R43.reuse, R136, -R41 ;  /* 0x000000882b297223 */ /* 0x040fe20000010829 */
[----:B------:R-:W-:Y:S01]  /*7e20*/  FMUL.FTZ R42, R162, -R166 ;  /* 0x800000a6a22a7220 */ /* 0x000fe20000410000 */
[----:B------:R-:W-:Y:S01]  /*7e30*/  FFMA.FTZ R228, R43, R228, R67 ;  /* 0x000000e42be47223 */ /* 0x000fe20000010043 */
[----:B------:R-:W-:Y:S01]  /*7e40*/  FMUL.FTZ R43, R65, R166 ;  /* 0x000000a6412b7220 */ /* 0x000fe20000410000 */
[----:B------:R-:W-:Y:S01]  /*7e50*/  FMUL.FTZ R45, R142, UR44 ;  /* 0x0000002c8e2d7c20 */ /* 0x000fe20008410000 */
[-C--:B------:R-:W-:Y:S01]  /*7e60*/  FMUL.FTZ R162, R162, -R142.reuse ;  /* 0x8000008ea2a27220 */ /* 0x080fe20000410000 */
[C---:B------:R-:W-:Y:S01]  /*7e70*/  FFMA.FTZ R46, -R44.reuse, R65, R189 ;  /* 0x000000412c2e7223 */ /* 0x040fe200000101bd */
[C---:B------:R-:W-:Y:S01]  /*7e80*/  FFMA.FTZ R42, R161.reuse, R142, -R42 ;  /* 0x0000008ea12a7223 */ /* 0x040fe2000001082a */
[----:B------:R-:W-:Y:S01]  /*7e90*/  FFMA.FTZ R44, -R44, R64, R188 ;  /* 0x000000402c2c7223 */ /* 0x000fe200000101bc */
[----:B------:R-:W-:Y:S01]  /*7ea0*/  FFMA.FTZ R64, R64, R142, R43 ;  /* 0x0000008e40407223 */ /* 0x000fe2000001002b */
[C---:B------:R-:W-:Y:S01]  /*7eb0*/  FMUL.FTZ R55, R14.reuse, R166 ;  /* 0x000000a60e377220 */ /* 0x040fe20000410000 */
[----:B------:R-:W-:Y:S01]  /*7ec0*/  FMUL.FTZ R57, R14, R142 ;  /* 0x0000008e0e397220 */ /* 0x000fe20000410000 */
[C---:B------:R-:W-:Y:S01]  /*7ed0*/  FMUL.FTZ R43, R166.reuse, UR44 ;  /* 0x0000002ca62b7c20 */ /* 0x040fe20008410000 */
[----:B------:R-:W-:Y:S01]  /*7ee0*/  FFMA.FTZ R45, R166, UR45, -R45 ;  /* 0x0000002da62d7c23 */ /* 0x000fe2000801082d */
[----:B------:R-:W-:Y:S01]  /*7ef0*/  FFMA.FTZ R161, R161, R166, R162 ;  /* 0x000000a6a1a17223 */ /* 0x000fe200000100a2 */
[----:B------:R-:W-:Y:S01]  /*7f00*/  FADD.FTZ R148, R215, R42 ;  /* 0x0000002ad7947221 */ /* 0x000fe20000010000 */
[C---:B------:R-:W-:Y:S01]  /*7f10*/  FMUL.FTZ R61, R46.reuse, R55 ;  /* 0x000000372e3d7220 */ /* 0x040fe20000410000 */
[----:B------:R-:W-:Y:S01]  /*7f20*/  FMUL.FTZ R42, R46, R57 ;  /* 0x000000392e2a7220 */ /* 0x000fe20000410000 */
[----:B------:R-:W-:Y:S01]  /*7f30*/  FFMA.FTZ R43, R142, UR45, R43 ;  /* 0x0000002d8e2b7c23 */ /* 0x000fe2000801002b */
[----:B------:R-:W-:Y:S01]  /*7f40*/  FMUL.FTZ R46, R46, R45 ;  /* 0x0000002d2e2e7220 */ /* 0x000fe20000410000 */
[----:B------:R-:W-:Y:S01]  /*7f50*/  FADD.FTZ R161, -R214, R161 ;  /* 0x000000a1d6a17221 */ /* 0x000fe20000010100 */
[C---:B------:R-:W-:Y:S01]  /*7f60*/  FFMA.FTZ R59, R44.reuse, R55, -R42 ;  /* 0x000000372c3b7223 */ /* 0x040fe2000001082a */
[C---:B------:R-:W-:Y:S01]  /*7f70*/  FFMA.FTZ R61, R44.reuse, R57, R61 ;  /* 0x000000392c3d7223 */ /* 0x040fe2000001003d */
[----:B------:R-:W-:Y:S01]  /*7f80*/  FFMA.FTZ R227, R44, R43, R46 ;  /* 0x0000002b2ce37223 */ /* 0x000fe2000001002e */
[----:B------:R-:W-:Y:S01]  /*7f90*/  FMUL.FTZ R42, R160, -R161 ;  /* 0x800000a1a02a7220 */ /* 0x000fe20000410000 */
[----:B------:R-:W-:Y:S01]  /*7fa0*/  FMUL.FTZ R46, R125, R15 ;  /* 0x0000000f7d2e7220 */ /* 0x000fe20000410000 */
[----:B------:R-:W-:Y:S01]  /*7fb0*/  FMUL.FTZ R43, R71, R161 ;  /* 0x000000a1472b7220 */ /* 0x000fe20000410000 */
[----:B------:R-:W-:Y:S01]  /*7fc0*/  FMUL.FTZ R44, R148, UR44 ;  /* 0x0000002c942c7c20 */ /* 0x000fe20008410000 */
[-C--:B------:R-:W-:Y:S01]  /*7fd0*/  FMUL.FTZ R160, R160, -R148.reuse ;  /* 0x80000094a0a07220 */ /* 0x080fe20000410000 */
[----:B------:R-:W-:Y:S01]  /*7fe0*/  FFMA.FTZ R42, R159, R148, -R42 ;  /* 0x000000949f2a7223 */ /* 0x000fe2000001082a */
[C---:B------:R-:W-:Y:S01]  /*7ff0*/  FFMA.FTZ R45, -R46.reuse, R70, R190 ;  /* 0x000000462e2d7223 */ /* 0x040fe200000101be */
[----:B------:R-:W-:Y:S01]  /*8000*/  FFMA.FTZ R71, -R46, R71, R191 ;  /* 0x000000472e477223 */ /* 0x000fe200000101bf */
[-C--:B------:R-:W-:Y:S01]  /*8010*/  FFMA.FTZ R70, R70, R148.reuse, R43 ;  /* 0x0000009446467223 */ /* 0x080fe2000001002b */
[CC--:B------:R-:W-:Y:S01]  /*8020*/  FMUL.FTZ R142, R15.reuse, R161.reuse ;  /* 0x000000a10f8e7220 */ /* 0x0c0fe20000410000 */
[----:B------:R-:W-:Y:S01]  /*8030*/  FMUL.FTZ R146, R15, R148 ;  /* 0x000000940f927220 */ /* 0x000fe20000410000 */
[C---:B------:R-:W-:Y:S01]  /*8040*/  FMUL.FTZ R43, R161.reuse, UR44 ;  /* 0x0000002ca12b7c20 */ /* 0x040fe20008410000 */
[----:B------:R-:W-:Y:S01]  /*8050*/  FFMA.FTZ R44, R161, UR45, -R44 ;  /* 0x0000002da12c7c23 */ /* 0x000fe2000801082c */
[----:B------:R-:W-:Y:S01]  /*8060*/  FFMA.FTZ R159, R159, R161, R160 ;  /* 0x000000a19f9f7223 */ /* 0x000fe200000100a0 */
[----:B------:R-:W-:Y:S01]  /*8070*/  FADD.FTZ R150, R217, R42 ;  /* 0x0000002ad9967221 */ /* 0x000fe20000010000 */
[C---:B------:R-:W-:Y:S01]  /*8080*/  FMUL.FTZ R42, R71.reuse, R142 ;  /* 0x0000008e472a7220 */ /* 0x040fe20000410000 */
[C---:B------:R-:W-:Y:S01]  /*8090*/  FMUL.FTZ R63, R71.reuse, R146 ;  /* 0x00000092473f7220 */ /* 0x040fe20000410000 */
[----:B------:R-:W-:Y:S01]  /*80a0*/  FFMA.FTZ R46, R148, UR45, R43 ;  /* 0x0000002d942e7c23 */ /* 0x000fe2000801002b */
        /* <DEDUP_REMOVED lines=8> */
[----:B------:R-:W-:Y:S01]  /*8130*/  FMUL.FTZ R45, R150, UR44 ;  /* 0x0000002c962d7c20 */ /* 0x000fe20008410000 */
[-C--:B------:R-:W-:Y:S01]  /*8140*/  FMUL.FTZ R158, R158, -R150.reuse ;  /* 0x800000969e9e7220 */ /* 0x080fe20000410000 */
[C---:B------:R-:W-:Y:S01]  /*8150*/  FFMA.FTZ R148, -R46.reuse, R69, R193 ;  /* 0x000000452e947223 */ /* 0x040fe200000101c1 */
[----:B------:R-:W-:Y:S01]  /*8160*/  FFMA.FTZ R44, R157, R150, -R44 ;  /* 0x000000969d2c7223 */ /* 0x000fe2000001082c */
        /* <DEDUP_REMOVED lines=16> */
[----:B------:R-:W-:Y:S01]  /*8270*/  FMUL.FTZ R148, R131, R17 ;  /* 0x0000001183947220 */ /* 0x000fe20000410000 */
[CC--:B------:R-:W-:Y:S01]  /*8280*/  FMUL.FTZ R44, R156.reuse, -R157.reuse ;  /* 0x8000009d9c2c7220 */ /* 0x0c0fe20000410000 */
[----:B------:R-:W-:Y:S01]  /*8290*/  FMUL.FTZ R45, R75, R157 ;  /* 0x0000009d4b2d7220 */ /* 0x000fe20000410000 */
[----:B------:R-:W-:Y:S01]  /*82a0*/  FMUL.FTZ R156, R156, -R158 ;  /* 0x8000009e9c9c7220 */ /* 0x000fe20000410000 */
[----:B------:R-:W-:Y:S01]  /*82b0*/  FMUL.FTZ R46, R158, UR44 ;  /* 0x0000002c9e2e7c20 */ /* 0x000fe20008410000 */
[C---:B------:R-:W-:Y:S01]  /*82c0*/  FFMA.FTZ R143, -R148.reuse, R74, R194 ;  /* 0x0000004a948f7223 */ /* 0x040fe200000101c2 */
[CC--:B------:R-:W-:Y:S01]  /*82d0*/  FFMA.FTZ R44, R155.reuse, R158.reuse, -R44 ;  /* 0x0000009e9b2c7223 */ /* 0x0c0fe2000001082c */
[----:B------:R-:W-:Y:S01]  /*82e0*/  FFMA.FTZ R75, -R148, R75, R195 ;  /* 0x0000004b944b7223 */ /* 0x000fe200000101c3 */
[-C--:B------:R-:W-:Y:S01]  /*82f0*/  FFMA.FTZ R74, R74, R158.reuse, R45 ;  /* 0x0000009e4a4a7223 */ /* 0x080fe2000001002d */
[-C--:B------:R-:W-:Y:S01]  /*8300*/  FFMA.FTZ R155, R155, R157.reuse, R156 ;  /* 0x0000009d9b9b7223 */ /* 0x080fe2000001009c */
[----:B------:R-:W-:Y:S01]  /*8310*/  FMUL.FTZ R45, R157, UR44 ;  /* 0x0000002c9d2d7c20 */ /* 0x000fe20008410000 */
[----:B------:R-:W-:Y:S01]  /*8320*/  FMUL.FTZ R148, R17, R157 ;  /* 0x0000009d11947220 */ /* 0x000fe20000410000 */
[----:B------:R-:W-:Y:S01]  /*8330*/  FFMA.FTZ R156, R157, UR45, -R46 ;  /* 0x0000002d9d9c7c23 */ /* 0x000fe2000801082e */
[----:B------:R-:W-:Y:S01]  /*8340*/  FADD.FTZ R160, R221, R44 ;  /* 0x0000002cdda07221 */ /* 0x000fe20000010000 */
[----:B------:R-:W-:Y:S01]  /*8350*/  FMUL.FTZ R150, R17, R158 ;  /* 0x0000009e11967220 */ /* 0x000fe20000410000 */
[----:B------:R-:W-:Y:S01]  /*8360*/  FFMA.FTZ R46, R158, UR45, R45 ;  /* 0x0000002d9e2e7c23 */ /* 0x000fe2000801002d */
[C---:B------:R-:W-:Y:S01]  /*8370*/  FMUL.FTZ R44, R75.reuse, R148 ;  /* 0x000000944b2c7220 */ /* 0x040fe20000410000 */
[----:B------:R-:W-:Y:S01]  /*8380*/  FMUL.FTZ R45, R75, R156 ;  /* 0x0000009c4b2d7220 */ /* 0x000fe20000410000 */
[----:B------:R-:W-:Y:S01]  /*8390*/  FADD.FTZ R155, -R220, R155 ;  /* 0x0000009bdc9b7221 */ /* 0x000fe20000010100 */
[----:B------:R-:W-:Y:S01]  /*83a0*/  FMUL.FTZ R156, R130, R18 ;  /* 0x00000012829c7220 */ /* 0x000fe20000410000 */
[C---:B------:R-:W-:Y:S01]  /*83b0*/  FFMA.FTZ R139, R143.reuse, R150, R44 ;  /* 0x000000968f8b7223 */ /* 0x040fe2000001002c */
[----:B------:R-:W-:Y:S01]  /*83c0*/  FFMA.FTZ R44, R143, R46, R45 ;  /* 0x0000002e8f2c7223 */ /* 0x000fe2000001002d */
[CC--:B------:R-:W-:Y:S01]  /*83d0*/  FMUL.FTZ R46, R154.reuse, -R155.reuse ;  /* 0x8000009b9a2e7220 */ /* 0x0c0fe20000410000 */
[----:B------:R-:W-:Y:S01]  /*83e0*/  FMUL.FTZ R154, R154, -R160 ;  /* 0x800000a09a9a7220 */ /* 0x000fe20000410000 */
[----:B------:R-:W-:Y:S01]  /*83f0*/  FMUL.FTZ R147, R75, R150 ;  /* 0x000000964b937220 */ /* 0x000fe20000410000 */
[-C--:B------:R-:W-:Y:S01]  /*8400*/  FMUL.FTZ R45, R73, R155.reuse ;  /* 0x0000009b492d7220 */ /* 0x080fe20000410000 */
[C---:B------:R-:W-:Y:S01]  /*8410*/  FFMA.FTZ R46, R153.reuse, R160, -R46 ;  /* 0x000000a0992e7223 */ /* 0x040fe2000001082e */
[----:B------:R-:W-:Y:S01]  /*8420*/  FFMA.FTZ R153, R153, R155, R154 ;  /* 0x0000009b99997223 */ /* 0x000fe2000001009a */
[----:B------:R-:W-:Y:S01]  /*8430*/  FFMA.FTZ R158, -R156, R73, R197 ;  /* 0x000000499c9e7223 */ /* 0x000fe200000101c5 */
[----:B------:R-:W-:Y:S01]  /*8440*/  FMUL.FTZ R73, R160, UR44 ;  /* 0x0000002ca0497c20 */ /* 0x000fe20008410000 */
[----:B------:R-:W-:Y:S01]  /*8450*/  FADD.FTZ R154, R223, R46 ;  /* 0x0000002edf9a7221 */ /* 0x000fe20000010000 */
[----:B------:R-:W-:Y:S01]  /*8460*/  FADD.FTZ R159, -R222, R153 ;  /* 0x00000099de9f7221 */ /* 0x000fe20000010100 */
[----:B------:R-:W-:Y:S01]  /*8470*/  FFMA.FTZ R156, -R156, R72, R196 ;  /* 0x000000489c9c7223 */ /* 0x000fe200000101c4 */
[----:B------:R-:W-:Y:S01]  /*8480*/  FFMA.FTZ R75, R143, R148, -R147 ;  /* 0x000000948f4b7223 */ /* 0x000fe20000010893 */
[----:B------:R-:W-:Y:S01]  /*8490*/  FFMA.FTZ R72, R72, R160, R45 ;  /* 0x000000a048487223 */ /* 0x000fe2000001002d */
[CC--:B------:R-:W-:Y:S01]  /*84a0*/  FMUL.FTZ R46, R152.reuse, -R159.reuse ;  /* 0x8000009f982e7220 */ /* 0x0c0fe20000410000 */
[-C--:B------:R-:W-:Y:S01]  /*84b0*/  FMUL.FTZ R152, R152, -R154.reuse ;  /* 0x8000009a98987220 */ /* 0x080fe20000410000 */
[C---:B------:R-:W-:Y:S01]  /*84c0*/  FMUL.FTZ R45, R155.reuse, UR44 ;  /* 0x0000002c9b2d7c20 */ /* 0x040fe20008410000 */
[----:B------:R-:W-:Y:S01]  /*84d0*/  FFMA.FTZ R147, R155, UR45, -R73 ;  /* 0x0000002d9b937c23 */ /* 0x000fe20008010849 */
[C---:B------:R-:W-:Y:S01]  /*84e0*/  FFMA.FTZ R46, R35.reuse, R154, -R46 ;  /* 0x0000009a232e7223 */ /* 0x040fe2000001082e */
[----:B------:R-:W-:Y:S01]  /*84f0*/  FFMA.FTZ R35, R35, R159, R152 ;  /* 0x0000009f23237223 */ /* 0x000fe20000010098 */
[----:B------:R-:W-:Y:S01]  /*8500*/  FMUL.FTZ R73, R18, R155 ;  /* 0x0000009b12497220 */ /* 0x000fe20000410000 */
[----:B------:R-:W-:Y:S01]  /*8510*/  FFMA.FTZ R45, R160, UR45, R45 ;  /* 0x0000002da02d7c23 */ /* 0x000fe2000801002d */
[----:B------:R-:W-:Y:S01]  /*8520*/  FMUL.FTZ R152, R158, R147 ;  /* 0x000000939e987220 */ /* 0x000fe20000410000 */
[----:B------:R-:W-:Y:S01]  /*8530*/  FADD.FTZ R224, -R224, R35 ;  /* 0x00000023e0e07221 */ /* 0x000fe20000010100 */
[----:B------:R-:W-:Y:S01]  /*8540*/  FADD.FTZ R155, R225, R46 ;  /* 0x0000002ee19b7221 */ /* 0x000fe20000010000 */
[----:B------:R-:W-:Y:S01]  /*8550*/  FMUL.FTZ R143, R18, R160 ;  /* 0x000000a0128f7220 */ /* 0x000fe20000410000 */
[----:B------:R-:W-:Y:S01]  /*8560*/  FFMA.FTZ R35, R156, R45, R152 ;  /* 0x0000002d9c237223 */ /* 0x000fe20000010098 */
[CC--:B------:R-:W-:Y:S01]  /*8570*/  FMUL.FTZ R46, R34.reuse, -R224.reuse ;  /* 0x800000e0222e7220 */ /* 0x0c0fe20000410000 */
[----:B------:R-:W-:Y:S01]  /*8580*/  FMUL.FTZ R151, R34, -R155 ;  /* 0x8000009b22977220 */ /* 0x000fe20000410000 */
[----:B------:R-:W-:Y:S01]  /*8590*/  FMUL.FTZ R34, R129, R19 ;  /* 0x0000001381227220 */ /* 0x000fe20000410000 */
[C---:B------:R-:W-:Y:S01]  /*85a0*/  FMUL.FTZ R149, R158.reuse, R73 ;  /* 0x000000499e957220 */ /* 0x040fe20000410000 */
[C---:B------:R-:W-:Y:S01]  /*85b0*/  FFMA.FTZ R45, R33.reuse, R155, -R46 ;  /* 0x0000009b212d7223 */ /* 0x040fe2000001082e */
[----:B------:R-:W-:Y:S01]  /*85c0*/  FFMA.FTZ R151, R33, R224, R151 ;  /* 0x000000e021977223 */ /* 0x000fe20000010097 */
[----:B------:R-:W-:Y:S01]  /*85d0*/  FMUL.FTZ R153, R79, R159 ;  /* 0x0000009f4f997220 */ /* 0x000fe20000410000 */
[----:B------:R-:W-:Y:S01]  /*85e0*/  FMUL.FTZ R158, R158, R143 ;  /* 0x0000008f9e9e7220 */ /* 0x000fe20000410000 */
[----:B------:R-:W-:Y:S01]  /*85f0*/  FADD.FTZ R232, R232, R45 ;  /* 0x0000002de8e87221 */ /* 0x000fe20000010000 */
[C---:B------:R-:W-:Y:S01]  /*8600*/  FFMA.FTZ R79, -R34.reuse, R79, R199 ;  /* 0x0000004f224f7223 */ /* 0x040fe200000101c7 */
[----:B------:R-:W-:Y:S01]  /*8610*/  FFMA.FTZ R157, -R34, R78, R198 ;  /* 0x0000004e229d7223 */ /* 0x000fe200000101c6 */
[----:B------:R-:W-:Y:S01]  /*8620*/  FMUL.FTZ R34, R154, UR44 ;  /* 0x0000002c9a227c20 */ /* 0x000fe20008410000 */
[----:B------:R-:W-:Y:S01]  /*8630*/  FADD.FTZ R226, -R226, R151 ;  /* 0x00000097e2e27221 */ /* 0x000fe20000010100 */
[----:B------:R-:W-:Y:S01]  /*8640*/  FMUL.FTZ R45, R32, -R232 ;  /* 0x800000e8202d7220 */ /* 0x000fe20000410000 */
[C---:B------:R-:W-:Y:S01]  /*8650*/  FFMA.FTZ R149, R156.reuse, R143, R149 ;  /* 0x0000008f9c957223 */ /* 0x040fe20000010095 */
[----:B------:R-:W-:Y:S01]  /*8660*/  FFMA.FTZ R147, R156, R73, -R158 ;  /* 0x000000499c937223 */ /* 0x000fe2000001089e */
[C---:B------:R-:W-:Y:S01]  /*8670*/  FFMA.FTZ R156, R159.reuse, UR45, -R34 ;  /* 0x0000002d9f9c7c23 */ /* 0x040fe20008010822 */
[----:B------:R-:W-:Y:S01]  /*8680*/  FMUL.FTZ R33, R159, UR44 ;  /* 0x0000002c9f217c20 */ /* 0x000fe20008410000 */
[-C--:B------:R-:W-:Y:S01]  /*8690*/  FMUL.FTZ R34, R32, -R226.reuse ;  /* 0x800000e220227220 */ /* 0x080fe20000410000 */
[----:B------:R-:W-:Y:S01]  /*86a0*/  FFMA.FTZ R32, R31, R226, R45 ;  /* 0x000000e21f207223 */ /* 0x000fe2000001002d */
[----:B------:R-:W-:Y:S01]  /*86b0*/  FMUL.FTZ R152, R19, R159 ;  /* 0x0000009f13987220 */ /* 0x000fe20000410000 */
[----:B------:R-:W-:Y:S01]  /*86c0*/  FFMA.FTZ R46, R154, UR45, R33 ;  /* 0x0000002d9a2e7c23 */ /* 0x000fe20008010021 */
[----:B------:R-:W-:Y:S01]  /*86d0*/  FFMA.FTZ R33, R31, R232, -R34 ;  /* 0x000000e81f217223 */ /* 0x000fe20000010822 */
[----:B------:R-:W-:Y:S01]  /*86e0*/  FADD.FTZ R233, -R233, R32 ;  /* 0x00000020e9e97221 */ /* 0x000fe20000010100 */
[----:B------:R-:W-:Y:S01]  /*86f0*/  FMUL.FTZ R31, R79, R156 ;  /* 0x0000009c4f1f7220 */ /* 0x000fe20000410000 */
[----:B------:R-:W-:Y:S01]  /*8700*/  FMUL.FTZ R156, R128, R20 ;  /* 0x00000014809c7220 */ /* 0x000fe20000410000 */
[----:B------:R-:W-:Y:S01]  /*8710*/  FADD.FTZ R234, R234, R33 ;  /* 0x00000021eaea7221 */ /* 0x000fe20000010000 */
[-C--:B------:R-:W-:Y:S01]  /*8720*/  FMUL.FTZ R32, R30, -R233.reuse ;  /* 0x800000e91e207220 */ /* 0x080fe20000410000 */
[----:B------:R-:W-:Y:S01]  /*8730*/  FMUL.FTZ R33, R155, UR44 ;  /* 0x0000002c9b217c20 */ /* 0x000fe20008410000 */
[----:B------:R-:W-:Y:S01]  /*8740*/  FFMA.FTZ R78, R78, R154, R153 ;  /* 0x0000009a4e4e7223 */ /* 0x000fe20000010099 */
[-C--:B------:R-:W-:Y:S01]  /*8750*/  FMUL.FTZ R30, R30, -R234.reuse ;  /* 0x800000ea1e1e7220 */ /* 0x080fe20000410000 */
[----:B------:R-:W-:Y:S01]  /*8760*/  FFMA.FTZ R32, R29, R234, -R32 ;  /* 0x000000ea1d207223 */ /* 0x000fe20000010820 */
[----:B------:R-:W-:Y:S01]  /*8770*/  FMUL.FTZ R154, R19, R154 ;  /* 0x0000009a139a7220 */ /* 0x000fe20000410000 */
[----:B------:R-:W-:Y:S01]  /*8780*/  FMUL.FTZ R34, R79, R152 ;  /* 0x000000984f227220 */ /* 0x000fe20000410000 */
[----:B------:R-:W-:Y:S01]  /*8790*/  FFMA.FTZ R30, R29, R233, R30 ;  /* 0x000000e91d1e7223 */ /* 0x000fe2000001001e */
[----:B------:R-:W-:Y:S01]  /*87a0*/  FADD.FTZ R237, R237, R32 ;  /* 0x00000020eded7221 */ /* 0x000fe20000010000 */
[----:B------:R-:W-:Y:S01]  /*87b0*/  FFMA.FTZ R31, R157, R46, R31 ;  /* 0x0000002e9d1f7223 */ /* 0x000fe2000001001f */
[----:B------:R-:W-:Y:S01]  /*87c0*/  FMUL.FTZ R32, R224, UR44 ;  /* 0x0000002ce0207c20 */ /* 0x000fe20008410000 */
[----:B------:R-:W-:Y:S01]  /*87d0*/  FFMA.FTZ R46, -R156, R77, R201 ;  /* 0x0000004d9c2e7223 */ /* 0x000fe200000101c9 */
[----:B------:R-:W-:Y:S01]  /*87e0*/  FMUL.FTZ R77, R77, R224 ;  /* 0x000000e04d4d7220 */ /* 0x000fe20000410000 */
[----:B------:R-:W-:Y:S01]  /*87f0*/  FFMA.FTZ R29, R224, UR45, -R33 ;  /* 0x0000002de01d7c23 */ /* 0x000fe20008010821 */
[----:B------:R-:W-:Y:S01]  /*8800*/  FADD.FTZ R235, -R235, R30 ;  /* 0x0000001eebeb7221 */ /* 0x000fe20000010100 */
[----:B------:R-:W-:Y:S01]  /*8810*/  FFMA.FTZ R151, R157, R154, R34 ;  /* 0x0000009a9d977223 */ /* 0x000fe20000010022 */
[----:B------:R-:W-:Y:S01]  /*8820*/  FFMA.FTZ R33, R155, UR45, R32 ;  /* 0x0000002d9b217c23 */ /* 0x000fe20008010020 */
[----:B------:R-:W-:Y:S01]  /*8830*/  FFMA.FTZ R34, -R156, R76, R200 ;  /* 0x0000004c9c227223 */ /* 0x000fe200000101c8 */
[----:B------:R-:W-:Y:S01]  /*8840*/  FMUL.FTZ R32, R28, -R237 ;  /* 0x800000ed1c207220 */ /* 0x000fe20000410000 */
[----:B------:R-:W-:Y:S01]  /*8850*/  FFMA.FTZ R76, R76, R155, R77 ;  /* 0x0000009b4c4c7223 */ /* 0x000fe2000001004d */
[----:B------:R-:W-:Y:S01]  /*8860*/  FMUL.FTZ R158, R46, R29 ;  /* 0x0000001d2e9e7220 */ /* 0x000fe20000410000 */
[C---:B------:R-:W-:Y:S01]  /*8870*/  FMUL.FTZ R77, R20.reuse, R224 ;  /* 0x000000e0144d7220 */ /* 0x040fe20000410000 */
[----:B------:R-:W-:Y:S01]  /*8880*/  FMUL.FTZ R155, R20, R155 ;  /* 0x0000009b149b7220 */ /* 0x000fe20000410000 */
[-C--:B------:R-:W-:Y:S01]  /*8890*/  FMUL.FTZ R30, R28, -R235.reuse ;  /* 0x800000eb1c1e7220 */ /* 0x080fe20000410000 */
[C---:B------:R-:W-:Y:S01]  /*88a0*/  FFMA.FTZ R32, R27.reuse, R235, R32 ;  /* 0x000000eb1b207223 */ /* 0x040fe20000010020 */
[----:B------:R-:W-:Y:S01]  /*88b0*/  FFMA.FTZ R28, R34, R33, R158 ;  /* 0x00000021221c7223 */ /* 0x000fe2000001009e */
[C---:B------:R-:W-:Y:S01]  /*88c0*/  FMUL.FTZ R153, R46.reuse, R77 ;  /* 0x0000004d2e997220 */ /* 0x040fe20000410000 */
[----:B------:R-:W-:Y:S01]  /*88d0*/  FMUL.FTZ R156, R46, R155 ;  /* 0x0000009b2e9c7220 */ /* 0x000fe20000410000 */
[----:B------:R-:W-:Y:S01]  /*88e0*/  FFMA.FTZ R29, R27, R237, -R30 ;  /* 0x000000ed1b1d7223 */ /* 0x000fe2000001081e */
[----:B------:R-:W-:Y:S01]  /*88f0*/  FMUL.FTZ R158, R132, R24 ;  /* 0x00000018849e7220 */ /* 0x000fe20000410000 */
[----:B------:R-:W-:Y:S01]  /*8900*/  SHF.L.U32 R27, R26, 0x5, RZ ;  /* 0x000000051a1b7819 */ /* 0x000fe200000006ff */
[----:B------:R-:W-:Y:S01]  /*8910*/  FADD.FTZ R241, -R241, R32 ;  /* 0x00000020f1f17221 */ /* 0x000fe20000010100 */
[C---:B------:R-:W-:Y:S01]  /*8920*/  FFMA.FTZ R153, R34.reuse, R155, R153 ;  /* 0x0000009b22997223 */ /* 0x040fe20000010099 */
[----:B------:R-:W-:Y:S01]  /*8930*/  FFMA.FTZ R156, R34, R77, -R156 ;  /* 0x0000004d229c7223 */ /* 0x000fe2000001089c */
[C---:B------:R-:W-:Y:S01]  /*8940*/  FFMA.FTZ R46, -R158.reuse, R84, R209 ;  /* 0x000000549e2e7223 */ /* 0x040fe200000101d1 */
[----:B------:R-:W-:Y:S01]  /*8950*/  FFMA.FTZ R45, -R158, R85, R208 ;  /* 0x000000559e2d7223 */ /* 0x000fe200000101d0 */
[----:B------:R-:W-:Y:S01]  /*8960*/  FADD.FTZ R242, R242, R29 ;  /* 0x0000001df2f27221 */ /* 0x000fe20000010000 */
[C---:B------:R-:W-:Y:S01]  /*8970*/  IADD3 R30, R27.reuse, 0x1, RZ ;  /* 0x000000011b1e7810 */ /* 0x040fe20007ffe0ff */
[----:B------:R-:W-:Y:S01]  /*8980*/  FMUL.FTZ R29, R24, R241 ;  /* 0x000000f1181d7220 */ /* 0x000fe20000410000 */
[----:B------:R-:W-:Y:S01]  /*8990*/  IADD3 R34, R27, 0x2, RZ ;  /* 0x000000021b227810 */ /* 0x000fe20007ffe0ff */
[----:B------:R-:W-:Y:S01]  /*89a0*/  FMUL.FTZ R159, R133, R23 ;  /* 0x00000017859f7220 */ /* 0x000fe20000410000 */
[----:B------:R-:W-:Y:S01]  /*89b0*/  IADD3 R158, R27, 0x3, RZ ;  /* 0x000000031b9e7810 */ /* 0x000fe20007ffe0ff */
[----:B------:R-:W-:Y:S01]  /*89c0*/  FMUL.FTZ R79, R79, R154 ;  /* 0x0000009a4f4f7220 */ /* 0x000fe20000410000 */
[----:B------:R-:W-:Y:S01]  /*89d0*/  LEA.HI.SX32 R32, R30, R27, 0x1b ;  /* 0x0000001b1e207211 */ /* 0x000fe200078fdaff */
[----:B------:R-:W-:Y:S01]  /*89e0*/  FMUL.FTZ R33, R45, R29 ;  /* 0x0000001d2d217220 */ /* 0x000fe20000410000 */
[----:B------:R-:W-:Y:S01]  /*89f0*/  LEA.HI.SX32 R220, R34, R27, 0x1b ;  /* 0x0000001b22dc7211 */ /* 0x000fe200078fdaff */
[----:B------:R-:W-:Y:S01]  /*8a00*/  FFMA.FTZ R34, -R159, R87, R207 ;  /* 0x000000579f227223 */ /* 0x000fe200000101cf */
[----:B------:R-:W-:Y:S01]  /*8a10*/  LEA.HI.SX32 R164, R158, R27, 0x1b ;  /* 0x0000001b9ea47211 */ /* 0x000fe200078fdaff */
[----:B------:R-:W-:Y:S01]  /*8a20*/  FMUL.FTZ R158, R23, R235 ;  /* 0x000000eb179e7220 */ /* 0x000fe20000410000 */
[----:B------:R-:W-:Y:S01]  /*8a30*/  LEA.HI.SX32 R218, R27, R27, 0x1b ;  /* 0x0000001b1bda7211 */ /* 0x000fe200078fdaff */
[----:B------:R-:W-:Y:S01]  /*8a40*/  FMUL.FTZ R27, R24, R242 ;  /* 0x000000f2181b7220 */ /* 0x000fe20000410000 */
[----:B------:R-:W-:Y:S01]  /*8a50*/  FFMA.FTZ R79, R157, R152, -R79 ;  /* 0x000000989d4f7223 */ /* 0x000fe2000001084f */
[----:B------:R-:W-:Y:S01]  /*8a60*/  FMUL.FTZ R160, R23, R237 ;  /* 0x000000ed17a07220 */ /* 0x000fe20000410000 */
[----:B------:R-:W-:Y:S01]  /*8a70*/  LEA R218, R218, R25, 0x2 ;  /* 0x00000019dada7211 */ /* 0x000fe200078e10ff */
[-C--:B------:R-:W-:Y:S01]  /*8a80*/  FMUL.FTZ R157, R45, R27.reuse ;  /* 0x0000001b2d9d7220 */ /* 0x080fe20000410000 */
[-C--:B------:R-:W-:Y:S01]  /*8a90*/  FFMA.FTZ R30, R46, R27.reuse, R33 ;  /* 0x0000001b2e1e7223 */ /* 0x080fe20000010021 */
[----:B------:R-:W-:Y:S01]  /*8aa0*/  FMUL.FTZ R27, R132, R27 ;  /* 0x0000001b841b7220 */ /* 0x000fe20000410000 */
[----:B------:R-:W-:Y:S01]  /*8ab0*/  FFMA.FTZ R33, -R159, R86, R206 ;  /* 0x000000569f217223 */ /* 0x000fe200000101ce */
[----:B------:R-:W-:Y:S01]  /*8ac0*/  FMUL.FTZ R162, R34, R158 ;  /* 0x0000009e22a27220 */ /* 0x000fe20000410000 */
[----:B------:R-:W-:Y:S01]  /*8ad0*/  LEA R219, R32, R25, 0x2 ;  /* 0x0000001920db7211 */ /* 0x000fe200078e10ff */
[-C--:B------:R-:W-:Y:S01]  /*8ae0*/  FFMA.FTZ R157, R46, R29.reuse, -R157 ;  /* 0x0000001d2e9d7223 */ /* 0x080fe2000001089d */
[----:B------:R-:W-:Y:S01]  /*8af0*/  FMUL.FTZ R32, R132, R29 ;  /* 0x0000001d84207220 */ /* 0x000fe20000410000 */
[-C--:B------:R-:W-:Y:S01]  /*8b00*/  FMUL.FTZ R159, R34, R160.reuse ;  /* 0x000000a0229f7220 */ /* 0x080fe20000410000 */
[----:B------:R0:W-:Y:S01]  /*8b10*/  STS [R218+0x8400], R27 ;  /* 0x0084001bda007388 */ /* 0x0001e20000000800 */
[C---:B------:R-:W-:Y:S01]  /*8b20*/  FFMA.FTZ R29, R33.reuse, R160, R162 ;  /* 0x000000a0211d7223 */ /* 0x040fe200000100a2 */
[----:B------:R-:W-:Y:S01]  /*8b30*/  FADD.FTZ R30, RZ, R30 ;  /* 0x0000001eff1e7221 */ /* 0x000fe20000010000 */
[----:B------:R-:W-:Y:S01]  /*8b40*/  FFMA.FTZ R162, R33, R158, -R159 ;  /* 0x0000009e21a27223 */ /* 0x000fe2000001089f */
[----:B------:R-:W-:Y:S01]  /*8b50*/  FMUL.FTZ R161, R133, R160 ;  /* 0x000000a085a17220 */ /* 0x000fe20000410000 */
[----:B------:R-:W-:Y:S01]  /*8b60*/  FMUL.FTZ R160, R135, R21 ;  /* 0x0000001587a07220 */ /* 0x000fe20000410000 */
[----:B------:R-:W-:Y:S01]  /*8b70*/  FADD.FTZ R159, R30, R29 ;  /* 0x0000001d1e9f7221 */ /* 0x000fe20000010000 */
[C---:B------:R-:W-:Y:S01]  /*8b80*/  FMUL.FTZ R165, R22.reuse, R233 ;  /* 0x000000e916a57220 */ /* 0x040fe20000410000 */
[----:B------:R-:W-:Y:S01]  /*8b90*/  FMUL.FTZ R163, R22, R234 ;  /* 0x000000ea16a37220 */ /* 0x000fe20000410000 */
[----:B------:R1:W-:Y:S01]  /*8ba0*/  STS [R219+0x8404], R32 ;  /* 0x00840420db007388 */ /* 0x0003e20000000800 */
[----:B0-----:R-:W-:Y:S01]  /*8bb0*/  FMUL.FTZ R27, R134, R22 ;  /* 0x00000016861b7220 */ /* 0x001fe20000410000 */
[----:B------:R-:W-:Y:S01]  /*8bc0*/  LEA R220, R220, R25, 0x2 ;  /* 0x00000019dcdc7211 */ /* 0x000fe200078e10ff */
[----:B------:R-:W-:Y:S01]  /*8bd0*/  FADD.FTZ R157, RZ, R157 ;  /* 0x0000009dff9d7221 */ /* 0x000fe20000010000 */
[----:B------:R-:W-:Y:S01]  /*8be0*/  FFMA.FTZ R29, -R160, R82, R203 ;  /* 0x00000052a01d7223 */ /* 0x000fe200000101cb */
[----:B------:R-:W-:Y:S01]  /*8bf0*/  FFMA.FTZ R30, -R27, R81, R205 ;  /* 0x000000511b1e7223 */ /* 0x000fe200000101cd */
[----:B------:R-:W-:Y:S01]  /*8c00*/  FMUL.FTZ R166, R21, R232 ;  /* 0x000000e815a67220 */ /* 0x000fe20000410000 */
[----:B------:R-:W-:Y:S01]  /*8c10*/  FADD.FTZ R157, R157, R162 ;  /* 0x000000a29d9d7221 */ /* 0x000fe20000010000 */
[----:B------:R0:W-:Y:S01]  /*8c20*/  STS [R220+0x8408], R161 ;  /* 0x008408a1dc007388 */ /* 0x0001e20000000800 */
[----:B------:R-:W-:Y:S01]  /*8c30*/  FMUL.FTZ R167, R30, R165 ;  /* 0x000000a51ea77220 */ /* 0x000fe20000410000 */
[----:B-1----:R-:W-:Y:S01]  /*8c40*/  FFMA.FTZ R32, -R27, R80, R204 ;  /* 0x000000501b207223 */ /* 0x002fe200000101cc */
[----:B------:R-:W-:Y:S01]  /*8c50*/  FFMA.FTZ R27, -R160, R83, R202 ;  /* 0x00000053a01b7223 */ /* 0x000fe200000101ca */
[----:B------:R-:W-:Y:S01]  /*8c60*/  FMUL.FTZ R160, R30, R163 ;  /* 0x000000a31ea07220 */ /* 0x000fe20000410000 */
[----:B------:R-:W-:Y:S01]  /*8c70*/  LEA R221, R164, R25, 0x2 ;  /* 0x00000019a4dd7211 */ /* 0x000fe200078e10ff */
[----:B------:R-:W-:Y:S01]  /*8c80*/  FMUL.FTZ R168, R21, R226 ;  /* 0x000000e215a87220 */ /* 0x000fe20000410000 */
[C---:B------:R-:W-:Y:S01]  /*8c90*/  FFMA.FTZ R162, R32.reuse, R163, R167 ;  /* 0x000000a320a27223 */ /* 0x040fe200000100a7 */
[----:B------:R-:W-:Y:S01]  /*8ca0*/  FFMA.FTZ R164, R32, R165, -R160 ;  /* 0x000000a520a47223 */ /* 0x000fe200000108a0 */
[----:B------:R-:W-:Y:S01]  /*8cb0*/  FMUL.FTZ R160, R133, R158 ;  /* 0x0000009e85a07220 */ /* 0x000fe20000410000 */
[C---:B0-----:R-:W-:Y:S01]  /*8cc0*/  FMUL.FTZ R161, R27.reuse, R166 ;  /* 0x000000a61ba17220 */ /* 0x041fe20000410000 */
[-C--:B------:R-:W-:Y:S01]  /*8cd0*/  FMUL.FTZ R170, R27, R168.reuse ;  /* 0x000000a81baa7220 */ /* 0x080fe20000410000 */
[----:B------:R-:W-:Y:S01]  /*8ce0*/  FADD.FTZ R158, R159, R162 ;  /* 0x000000a29f9e7221 */ /* 0x000fe20000010000 */
[----:B------:R-:W-:Y:S01]  /*8cf0*/  FADD.FTZ R157, R157, R164 ;  /* 0x000000a49d9d7221 */ /* 0x000fe20000010000 */
[C---:B------:R-:W-:Y:S01]  /*8d00*/  FFMA.FTZ R162, R29.reuse, R168, -R161 ;  /* 0x000000a81da27223 */ /* 0x040fe200000108a1 */
[----:B------:R-:W-:Y:S01]  /*8d10*/  FFMA.FTZ R159, R29, R166, R170 ;  /* 0x000000a61d9f7223 */ /* 0x000fe200000100aa */
[----:B------:R-:W-:Y:S01]  /*8d20*/  FMUL.FTZ R161, R135, R168 ;  /* 0x000000a887a17220 */ /* 0x000fe20000410000 */
[----:B------:R-:W-:Y:S01]  /*8d30*/  FMUL.FTZ R155, R128, R155 ;  /* 0x0000009b809b7220 */ /* 0x000fe20000410000 */
[----:B------:R-:W-:Y:S01]  /*8d40*/  FADD.FTZ R157, R157, R162 ;  /* 0x000000a29d9d7221 */ /* 0x000fe20000010000 */
[----:B------:R-:W-:Y:S01]  /*8d50*/  FADD.FTZ R158, R158, R159 ;  /* 0x0000009f9e9e7221 */ /* 0x000fe20000010000 */
[----:B------:R-:W-:Y:S01]  /*8d60*/  FMUL.FTZ R159, R135, R166 ;  /* 0x000000a6879f7220 */ /* 0x000fe20000410000 */
[----:B------:R-:W-:Y:S01]  /*8d70*/  FMUL.FTZ R77, R128, R77 ;  /* 0x0000004d804d7220 */ /* 0x000fe20000410000 */
[----:B------:R-:W-:Y:S01]  /*8d80*/  FADD.FTZ R156, R157, R156 ;  /* 0x0000009c9d9c7221 */ /* 0x000fe20000010000 */
[----:B------:R-:W-:Y:S01]  /*8d90*/  FADD.FTZ R158, R158, R153 ;  /* 0x000000999e9e7221 */ /* 0x000fe20000010000 */
[C---:B------:R-:W-:Y:S01]  /*8da0*/  FMUL.FTZ R143, R130.reuse, R143 ;  /* 0x0000008f828f7220 */ /* 0x040fe20000410000 */
[----:B------:R-:W-:Y:S01]  /*8db0*/  FMUL.FTZ R73, R130, R73 ;  /* 0x0000004982497220 */ /* 0x000fe20000410000 */
[----:B------:R-:W-:Y:S01]  /*8dc0*/  FADD.FTZ R156, R156, R79 ;  /* 0x0000004f9c9c7221 */ /* 0x000fe20000010000 */
[----:B------:R-:W-:Y:S01]  /*8dd0*/  FMUL.FTZ R67, R124, R67 ;  /* 0x000000437c437220 */ /* 0x000fe20000410000 */
[C---:B------:R-:W-:Y:S01]  /*8de0*/  FMUL.FTZ R57, R126.reuse, R57 ;  /* 0x000000397e397220 */ /* 0x040fe20000410000 */
[----:B------:R-:W-:Y:S01]  /*8df0*/  FMUL.FTZ R55, R126, R55 ;  /* 0x000000377e377220 */ /* 0x000fe20000410000 */
[----:B------:R-:W-:Y:S01]  /*8e00*/  FMUL.FTZ R53, R120, R53 ;  /* 0x0000003578357220 */ /* 0x000fe20000410000 */
[----:B------:R-:W-:Y:S01]  /*8e10*/  FADD.FTZ R158, R158, R151 ;  /* 0x000000979e9e7221 */ /* 0x000fe20000010000 */
[----:B------:R-:W-:Y:S01]  /*8e20*/  FADD.FTZ R156, R156, R147 ;  /* 0x000000939c9c7221 */ /* 0x000fe20000010000 */
[----:B------:R-:W-:Y:S01]  /*8e30*/  STS [R221+0x840c], R160 ;  /* 0x00840ca0dd007388 */ /* 0x000fe20000000800 */
[C---:B------:R-:W-:Y:S01]  /*8e40*/  FMUL.FTZ R163, R134.reuse, R163 ;  /* 0x000000a386a37220 */ /* 0x040fe20000410000 */
[----:B------:R-:W-:Y:S01]  /*8e50*/  FMUL.FTZ R165, R134, R165 ;  /* 0x000000a586a57220 */ /* 0x000fe20000410000 */
[C---:B------:R-:W-:Y:S01]  /*8e60*/  FMUL.FTZ R167, R129.reuse, R154 ;  /* 0x0000009a81a77220 */ /* 0x040fe20000410000 */
[----:B------:R0:W-:Y:S01]  /*8e70*/  STS [R218+0x8418], R159 ;  /* 0x0084189fda007388 */ /* 0x0001e20000000800 */
[----:B------:R-:W-:Y:S01]  /*8e80*/  FMUL.FTZ R169, R129, R152 ;  /* 0x0000009881a97220 */ /* 0x000fe20000410000 */
[----:B------:R-:W-:Y:S01]  /*8e90*/  FMUL.FTZ R69, R124, R69 ;  /* 0x000000457c457220 */ /* 0x000fe20000410000 */
[----:B------:R-:W-:Y:S01]  /*8ea0*/  FMUL.FTZ R51, R121, R51 ;  /* 0x0000003379337220 */ /* 0x000fe20000410000 */
[----:B------:R1:W-:Y:S01]  /*8eb0*/  STS [R218+0x841c], R161 ;  /* 0x00841ca1da007388 */ /* 0x0003e20000000800 */
[----:B------:R-:W-:Y:S01]  /*8ec0*/  FADD.FTZ R158, R158, R149 ;  /* 0x000000959e9e7221 */ /* 0x000fe20000010000 */
[----:B------:R-:W-:Y:S01]  /*8ed0*/  FMUL.FTZ R49, R122, R49 ;  /* 0x000000317a317220 */ /* 0x000fe20000410000 */
[----:B------:R-:W-:Y:S01]  /*8ee0*/  FMUL.FTZ R47, R123, R47 ;  /* 0x0000002f7b2f7220 */ /* 0x000fe20000410000 */
[----:B------:R2:W-:Y:S01]  /*8ef0*/  STS [R218+0x8420], R155 ;  /* 0x0084209bda007388 */ /* 0x0005e20000000800 */
[----:B------:R-:W-:Y:S01]  /*8f00*/  FADD.FTZ R156, R156, R75 ;  /* 0x0000004b9c9c7221 */ /* 0x000fe20000010000 */
[C---:B0-----:R-:W-:Y:S01]  /*8f10*/  FMUL.FTZ R159, R131.reuse, R150 ;  /* 0x00000096839f7220 */ /* 0x041fe20000410000 */
        /* <DEDUP_REMOVED lines=11> */
[C---:B0-----:R-:W-:Y:S01]  /*8fd0*/  FMUL.FTZ R77, R125.reuse, R146 ;  /* 0x000000927d4d7220 */ /* 0x041fe20000410000 */
[----:B------:R-:W-:Y:S01]  /*8fe0*/  FADD.FTZ R223, R158, R61 ;  /* 0x0000003d9edf7221 */ /* 0x000fe20000010000 */
[----:B------:R0:W-:Y:S01]  /*8ff0*/  STS [R218+0x8444], R67 ;  /* 0x00844443da007388 */ /* 0x0001e20000000800 */
[C---:B------:R-:W-:Y:S01]  /*9000*/  IADD3 R139, R26.reuse, 0xa00, RZ ;  /* 0x00000a001a8b7810 */ /* 0x040fe20007ffe0ff */
[----:B-1----:R-:W-:Y:S01]  /*9010*/  FMUL.FTZ R143, R125, R142 ;  /* 0x0000008e7d8f7220 */ /* 0x002fe20000410000 */
[C---:B------:R-:W-:Y:S01]  /*9020*/  IADD3 R147, R26.reuse, 0xb00, RZ ;  /* 0x00000b001a937810 */ /* 0x040fe20007ffe0ff */
[----:B------:R1:W-:Y:S01]  /*9030*/  STS [R218+0x8450], R57 ;  /* 0x00845039da007388 */ /* 0x0003e20000000800 */
[C---:B------:R-:W-:Y:S01]  /*9040*/  IADD3 R151, R26.reuse, 0xc00, RZ ;  /* 0x00000c001a977810 */ /* 0x040fe20007ffe0ff */
[----:B--2---:R-:W-:Y:S01]  /*9050*/  FMUL.FTZ R73, R127, R138 ;  /* 0x0000008a7f497220 */ /* 0x004fe20000410000 */
[C---:B------:R-:W-:Y:S01]  /*9060*/  IADD3 R59, R26.reuse, 0x400, RZ ;  /* 0x000004001a3b7810 */ /* 0x040fe20007ffe0ff */
[----:B------:R2:W-:Y:S01]  /*9070*/  STS [R218+0x8454], R55 ;  /* 0x00845437da007388 */ /* 0x0005e20000000800 */
[----:B------:R-:W-:Y:S01]  /*9080*/  IADD3 R61, R26, 0x480, RZ ;  /* 0x000004801a3d7810 */ /* 0x000fe20007ffe0ff */
[----:B0-----:R-:W-:Y:S01]  /*9090*/  FMUL.FTZ R67, R120, R54 ;  /* 0x0000003678437220 */ /* 0x001fe20000410000 */
[C---:B------:R-:W-:Y:S01]  /*90a0*/  IADD3 R63, R26.reuse, 0x500, RZ ;  /* 0x000005001a3f7810 */ /* 0x040fe20007ffe0ff */
[----:B------:R0:W-:Y:S01]  /*90b0*/  STS [R218+0x8464], R53 ;  /* 0x00846435da007388 */ /* 0x0001e20000000800 */
[----:B------:R-:W-:Y:S01]  /*90c0*/  IADD3 R65, R26, 0x580, RZ ;  /* 0x000005801a417810 */ /* 0x000fe20007ffe0ff */
[----:B-1----:R-:W-:Y:S01]  /*90d0*/  FMUL.FTZ R57, R122, R50 ;  /* 0x000000327a397220 */ /* 0x002fe20000410000 */
        /* <DEDUP_REMOVED lines=9> */
[----:B------:R0:W-:Y:S01]  /*9170*/  STS [R218+0x8428], R167 ;  /* 0x008428a7da007388 */ /* 0x0001e20000000800 */
[----:B------:R-:W-:Y:S01]  /*9180*/  IADD3 R153, R26, 0xc80, RZ ;  /* 0x00000c801a997810 */ /* 0x000fe20007ffe0ff */
[----:B------:R-:W-:Y:S01]  /*9190*/  FADD.FTZ R224, R224, R41 ;  /* 0x00000029e0e07221 */ /* 0x000fe20000010000 */
[C---:B------:R-:W-:Y:S01]  /*91a0*/  IADD3 R157, R26.reuse, 0xd80, RZ ;  /* 0x00000d801a9d7810 */ /* 0x040fe20007ffe0ff */
[----:B------:R-:W-:Y:S01]  /*91b0*/  STS [R218+0x842c], R169 ;  /* 0x00842ca9da007388 */ /* 0x000fe20000000800 */
[----:B-1----:R-:W-:Y:S01]  /*91c0*/  IADD3 R163, R26, 0xf00, RZ ;  /* 0x00000f001aa37810 */ /* 0x002fe20007ffe0ff */
[----:B------:R-:W-:Y:S01]  /*91d0*/  FADD.FTZ R224, R224, R39 ;  /* 0x00000027e0e07221 */ /* 0x000fe20000010000 */
[----:B--2---:R-:W-:Y:S01]  /*91e0*/  IADD3 R165, R26, 0xf80, RZ ;  /* 0x00000f801aa57810 */ /* 0x004fe20007ffe0ff */
[----:B------:R1:W-:Y:S01]  /*91f0*/  STS [R218+0x8438], R159 ;  /* 0x0084389fda007388 */ /* 0x0003e20000000800 */
[-C--:B------:R-:W-:Y:S01]  /*9200*/  LEA.HI.SX32 R150, R139, R26.reuse, 0x1b ;  /* 0x0000001a8b967211 */ /* 0x080fe200078fdaff */
[----:B------:R-:W-:Y:S01]  /*9210*/  FMUL.FTZ R225, R182, R209 ;  /* 0x000000d1b6e17220 */ /* 0x000fe20000410000 */
[C---:B0-----:R-:W-:Y:S01]  /*9220*/  IADD3 R167, R26.reuse, 0x200, RZ ;  /* 0x000002001aa77810 */ /* 0x041fe20007ffe0ff */
[----:B------:R0:W-:Y:S01]  /*9230*/  STS [R218+0x843c], R161 ;  /* 0x00843ca1da007388 */ /* 0x0001e20000000800 */
[-C--:B------:R-:W-:Y:S01]  /*9240*/  LEA.HI.SX32 R152, R147, R26.reuse, 0x1b ;  /* 0x0000001a93987211 */ /* 0x080fe200078fdaff */
[----:B------:R-:W-:Y:S01]  /*9250*/  FADD.FTZ R223, R223, R40 ;  /* 0x00000028dfdf7221 */ /* 0x000fe20000010000 */
[-C--:B------:R-:W-:Y:S01]  /*9260*/  LEA.HI.SX32 R154, R151, R26.reuse, 0x1b ;  /* 0x0000001a979a7211 */ /* 0x080fe200078fdaff */
[----:B------:R2:W-:Y:S01]  /*9270*/  STS [R218+0x8440], R69 ;  /* 0x00844045da007388 */ /* 0x0005e20000000800 */
[-C--:B------:R-:W-:Y:S01]  /*9280*/  LEA.HI.SX32 R222, R26, R26.reuse, 0x1b ;  /* 0x0000001a1ade7211 */ /* 0x080fe200078fdaff */
[----:B------:R-:W-:Y:S01]  /*9290*/  FADD.FTZ R37, R224, R37 ;  /* 0x00000025e0257221 */ /* 0x000fe20000010000 */
[C---:B-1----:R-:W-:Y:S01]  /*92a0*/  IADD3 R159, R26.reuse, 0xe00, RZ ;  /* 0x00000e001a9f7810 */ /* 0x042fe20007ffe0ff */
[----:B------:R1:W-:Y:S01]  /*92b0*/  STS [R218+0x8448], R77 ;  /* 0x0084484dda007388 */ /* 0x0003e20000000800 */
[-C--:B------:R-:W-:Y:S01]  /*92c0*/  LEA.HI.SX32 R50, R167, R26.reuse, 0x1b ;  /* 0x0000001aa7327211 */ /* 0x080fe200078fdaff */
[----:B------:R-:W-:Y:S01]  /*92d0*/  FADD.FTZ R223, R223, R38 ;  /* 0x00000026dfdf7221 */ /* 0x000fe20000010000 */
[C---:B0-----:R-:W-:Y:S01]  /*92e0*/  IADD3 R161, R26.reuse, 0xe80, RZ ;  /* 0x00000e801aa17810 */ /* 0x041fe20007ffe0ff */
[----:B------:R0:W-:Y:S01]  /*92f0*/  STS [R218+0x844c], R143 ;  /* 0x00844c8fda007388 */ /* 0x0001e20000000800 */
[-C--:B------:R-:W-:Y:S01]  /*9300*/  LEA.HI.SX32 R54, R59, R26.reuse, 0x1b ;  /* 0x0000001a3b367211 */ /* 0x080fe200078fdaff */
[----:B------:R-:W-:Y:S01]  /*9310*/  FFMA.FTZ R38, -R181, R207, -RZ ;  /* 0x000000cfb5267223 */ /* 0x000fe200000109ff */
[C---:B--2---:R-:W-:Y:S01]  /*9320*/  IADD3 R69, R26.reuse, 0x680, RZ ;  /* 0x000006801a457810 */ /* 0x044fe20007ffe0ff */
[----:B------:R2:W-:Y:S01]  /*9330*/  STS [R218+0x8458], R73 ;  /* 0x00845849da007388 */ /* 0x0005e20000000800 */
[-C--:B------:R-:W-:Y:S01]  /*9340*/  LEA.HI.SX32 R172, R61, R26.reuse, 0x1b ;  /* 0x0000001a3dac7211 */ /* 0x080fe200078fdaff */
[----:B------:R-:W-:Y:S01]  /*9350*/  FADD.FTZ R206, R37, R140 ;  /* 0x0000008c25ce7221 */ /* 0x000fe20000010000 */
[C---:B-1----:R-:W-:Y:S01]  /*9360*/  IADD3 R77, R26.reuse, 0x880, RZ ;  /* 0x000008801a4d7810 */ /* 0x042fe20007ffe0ff */
[----:B------:R1:W-:Y:S01]  /*9370*/  STS [R218+0x845c], R155 ;  /* 0x00845c9bda007388 */ /* 0x0003e20000000800 */
[----:B------:R-:W-:Y:S01]  /*9380*/  LEA.HI.SX32 R136, R63, R26, 0x1b ;  /* 0x0000001a3f887211 */ /* 0x000fe200078fdaff */
[----:B------:R-:W-:Y:S01]  /*9390*/  FFMA.FTZ R37, -R179, R202, -RZ ;  /* 0x000000cab3257223 */ /* 0x000fe200000109ff */
[C---:B0-----:R-:W-:Y:S01]  /*93a0*/  IADD3 R143, R26.reuse, 0xa80, RZ ;  /* 0x00000a801a8f7810 */ /* 0x041fe20007ffe0ff */
[----:B------:R0:W-:Y:S01]  /*93b0*/  STS [R218+0x8460], R67 ;  /* 0x00846043da007388 */ /* 0x0001e20000000800 */
[-C--:B------:R-:W-:Y:S01]  /*93c0*/  LEA.HI.SX32 R170, R65, R26.reuse, 0x1b ;  /* 0x0000001a41aa7211 */ /* 0x080fe200078fdaff */
[----:B------:R-:W-:Y:S01]  /*93d0*/  FADD.FTZ R36, R223, R36 ;  /* 0x00000024df247221 */ /* 0x000fe20000010000 */
[----:B--2---:R-:W-:Y:S01]  /*93e0*/  IADD3 R73, R26, 0x780, RZ ;  /* 0x000007801a497810 */ /* 0x004fe20007ffe0ff */
[----:B------:R2:W-:Y:S01]  /*93f0*/  STS [R218+0x8468], R55 ;  /* 0x00846837da007388 */ /* 0x0005e20000000800 */
[----:B------:R-:W-:Y:S01]  /*9400*/  LEA.HI.SX32 R168, R69, R26, 0x1b ;  /* 0x0000001a45a87211 */ /* 0x000fe200078fdaff */
[----:B------:R-:W-:Y:S01]  /*9410*/  FMUL.FTZ R39, R180, R204 ;  /* 0x000000ccb4277220 */ /* 0x000fe20000410000 */
[----:B-1----:R-:W-:Y:S01]  /*9420*/  IADD3 R155, R26, 0xd00, RZ ;  /* 0x00000d001a9b7810 */ /* 0x002fe20007ffe0ff */
[----:B------:R1:W-:Y:S01]  /*9430*/  STS [R218+0x846c], R51 ;  /* 0x00846c33da007388 */ /* 0x0003e20000000800 */
[-C--:B------:R-:W-:Y:S01]  /*9440*/  LEA.HI.SX32 R142, R71, R26.reuse, 0x1b ;  /* 0x0000001a478e7211 */ /* 0x080fe200078fdaff */
[----:B------:R-:W-:Y:S01]  /*9450*/  FADD.FTZ R204, R36, R141 ;  /* 0x0000008d24cc7221 */ /* 0x000fe20000010000 */
[----:B0-----:R-:W-:Y:S01]  /*9460*/  IADD3 R67, R26, 0x600, RZ ;  /* 0x000006001a437810 */ /* 0x001fe20007ffe0ff */
[----:B------:R0:W-:Y:S01]  /*9470*/  STS [R218+0x8470], R57 ;  /* 0x00847039da007388 */ /* 0x0001e20000000800 */
[----:B------:R-:W-:Y:S01]  /*9480*/  LEA.HI.SX32 R166, R73, R26, 0x1b ;  /* 0x0000001a49a67211 */ /* 0x000fe200078fdaff */
[----:B------:R-:W-:Y:S01]  /*9490*/  FMUL.FTZ R41, R178, R200 ;  /* 0x000000c8b2297220 */ /* 0x000fe20000410000 */
[C---:B--2---:R-:W-:Y:S01]  /*94a0*/  IADD3 R55, R26.reuse, 0x100, RZ ;  /* 0x000001001a377810 */ /* 0x044fe20007ffe0ff */
[----:B------:R2:W-:Y:S01]  /*94b0*/  STS [R218+0x8474], R49 ;  /* 0x00847431da007388 */ /* 0x0005e20000000800 */
[----:B------:R-:W-:Y:S01]  /*94c0*/  LEA.HI.SX32 R138, R67, R26, 0x1b ;  /* 0x0000001a438a7211 */ /* 0x000fe200078fdaff */
[----:B------:R-:W-:Y:S01]  /*94d0*/  FMUL.FTZ R141, R177, R198 ;  /* 0x000000c6b18d7220 */ /* 0x000fe20000410000 */
[----:B-1----:R-:W-:Y:S01]  /*94e0*/  IADD3 R51, R26, 0x80, RZ ;  /* 0x000000801a337810 */ /* 0x002fe20007ffe0ff */
[----:B------:R1:W-:Y:S01]  /*94f0*/  STS [R218+0x8478], R53 ;  /* 0x00847835da007388 */ /* 0x0003e20000000800 */
[-C--:B------:R-:W-:Y:S01]  /*9500*/  LEA.HI.SX32 R48, R55, R26.reuse, 0x1b ;  /* 0x0000001a37307211 */ /* 0x080fe200078fdaff */
[----:B------:R-:W-:Y:S01]  /*9510*/  FFMA.FTZ R205, -R180, R205, -RZ ;  /* 0x000000cdb4cd7223 */ /* 0x000fe200000109ff */
[C---:B0-----:R-:W-:Y:S01]  /*9520*/  IADD3 R57, R26.reuse, 0x280, RZ ;  /* 0x000002801a397810 */ /* 0x041fe20007ffe0ff */
[----:B------:R0:W-:Y:S01]  /*9530*/  STS [R218+0x847c], R47 ;  /* 0x00847c2fda007388 */ /* 0x0001e20000000800 */
[-C--:B------:R-:W-:Y:S01]  /*9540*/  LEA.HI.SX32 R216, R51, R26.reuse, 0x1b ;  /* 0x0000001a33d87211 */ /* 0x080fe200078fdaff */
[----:B------:R-:W-:Y:S01]  /*9550*/  FFMA.FTZ R195, -R175, R195, -RZ ;  /* 0x000000c3afc37223 */ /* 0x000fe200000109ff */
[----:B--2---:R-:W-:Y:S01]  /*9560*/  IADD3 R49, R26, 0x180, RZ ;  /* 0x000001801a317810 */ /* 0x004fe20007ffe0ff */
[----:B------:R-:W-:Y:S01]  /*9570*/  FFMA.FTZ R191, -R2, R191, -RZ ;  /* 0x000000bf02bf7223 */ /* 0x000fe200000109ff */
[-C--:B------:R-:W-:Y:S01]  /*9580*/  LEA.HI.SX32 R52, R57, R26.reuse, 0x1b ;  /* 0x0000001a39347211 */ /* 0x080fe200078fdaff */
[----:B------:R-:W-:Y:S01]  /*9590*/  FFMA.FTZ R189, -R3, R189, -RZ ;  /* 0x000000bd03bd7223 */ /* 0x000fe200000109ff */
[----:B-1----:R-:W-:Y:S01]  /*95a0*/  IADD3 R53, R26, 0x300, RZ ;  /* 0x000003001a357810 */ /* 0x002fe20007ffe0ff */
[----:B------:R-:W-:Y:S01]  /*95b0*/  FFMA.FTZ R187, -R4, R187, -RZ ;  /* 0x000000bb04bb7223 */ /* 0x000fe200000109ff */
[-C--:B------:R-:W-:Y:S01]  /*95c0*/  LEA.HI.SX32 R214, R49, R26.reuse, 0x1b ;  /* 0x0000001a31d67211 */ /* 0x080fe200078fdaff */
[----:B------:R-:W-:Y:S01]  /*95d0*/  FFMA.FTZ R145, -R8, R145, -RZ ;  /* 0x0000009108917223 */ /* 0x000fe200000109ff */
[----:B0-----:R-:W-:Y:S01]  /*95e0*/  IADD3 R47, R26, 0x380, RZ ;  /* 0x000003801a2f7810 */ /* 0x001fe20007ffe0ff */
[----:B------:R-:W-:Y:S01]  /*95f0*/  FMUL.FTZ R203, R179, R203 ;  /* 0x000000cbb3cb7220 */ /* 0x000fe20000410000 */
[-C--:B------:R-:W-:Y:S01]  /*9600*/  LEA.HI.SX32 R208, R53, R26.reuse, 0x1b ;  /* 0x0000001a35d07211 */ /* 0x080fe200078fdaff */
[----:B------:R-:W-:Y:S01]  /*9610*/  FFMA.FTZ R201, -R178, R201, -RZ ;  /* 0x000000c9b2c97223 */ /* 0x000fe200000109ff */
        /* <DEDUP_REMOVED lines=11> */
[----:B------:R-:W-:Y:S01]  /*96d0*/  FMUL.FTZ R36, R234, UR44 ;  /* 0x0000002cea247c20 */ /* 0x000fe20008410000 */
        /* <DEDUP_REMOVED lines=74> */
[----:B------:R-:W-:Y:S04]  /*9b80*/  STS [R219+0xc604], R240 ;  /* 0x00c604f0db007388 */ /* 0x000fe80000000800 */
[----:B------:R-:W-:Y:S04]  /*9b90*/  STS [R220+0xc608], R249 ;  /* 0x00c608f9dc007388 */ /* 0x000fe80000000800 */
[----:B------:R-:W-:Y:S04]  /*9ba0*/  STS [R221+0xc60c], R38 ;  /* 0x00c60c26dd007388 */ /* 0x000fe80000000800 */
[----:B------:R1:W-:Y:S04]  /*9bb0*/  STS [R218+0xc61c], R37 ;  /* 0x00c61c25da007388 */ /* 0x0003e80000000800 */
[----:B------:R2:W-:Y:S04]  /*9bc0*/  STS [R218+0xc610], R39 ;  /* 0x00c61027da007388 */ /* 0x0005e80000000800 */
[----:B------:R3:W-:Y:S01]  /*9bd0*/  STS [R218+0xc620], R41 ;  /* 0x00c62029da007388 */ /* 0x0007e20000000800 */
[----:B-1----:R-:W-:-:S03]  /*9be0*/  FMUL.FTZ R37, R0, R192 ;  /* 0x000000c000257220 */ /* 0x002fc60000410000 */
[----:B------:R1:W-:Y:S01]  /*9bf0*/  STS [R218+0xc628], R141 ;  /* 0x00c6288dda007388 */ /* 0x0003e20000000800 */
[----:B--2---:R-:W-:-:S03]  /*9c00*/  FMUL.FTZ R39, R176, R196 ;  /* 0x000000c4b0277220 */ /* 0x004fc60000410000 */
[----:B------:R2:W-:Y:S01]  /*9c10*/  STS [R218+0xc640], R37 ;  /* 0x00c64025da007388 */ /* 0x0005e20000000800 */
[----:B---3--:R-:W-:-:S03]  /*9c20*/  FMUL.FTZ R41, R2, R190 ;  /* 0x000000be02297220 */ /* 0x008fc60000410000 */
[----:B------:R3:W-:Y:S01]  /*9c30*/  STS [R218+0xc630], R39 ;  /* 0x00c63027da007388 */ /* 0x0007e20000000800 */
[----:B-1----:R-:W-:-:S03]  /*9c40*/  FMUL.FTZ R141, R4, R186 ;  /* 0x000000ba048d7220 */ /* 0x002fc60000410000 */
[----:B------:R1:W-:Y:S01]  /*9c50*/  STS [R218+0xc614], R205 ;  /* 0x00c614cdda007388 */ /* 0x0003e20000000800 */
[----:B--2---:R-:W-:Y:S01]  /*9c60*/  FFMA.FTZ R37, -R6, R183, -RZ ;  /* 0x000000b706257223 */ /* 0x004fe200000109ff */
[----:B------:R-:W-:Y:S02]  /*9c70*/  MOV R183, UR42 ;  /* 0x0000002a00b77c02 */ /* 0x000fe40008000f00 */
[----:B------:R2:W-:Y:S01]  /*9c80*/  STS [R218+0xc63c], R195 ;  /* 0x00c63cc3da007388 */ /* 0x0005e20000000800 */
[----:B---3--:R-:W-:Y:S01]  /*9c90*/  FMUL.FTZ R39, R3, R188 ;  /* 0x000000bc03277220 */ /* 0x008fe20000410000 */
[----:B------:R-:W-:Y:S02]  /*9ca0*/  LEA R183, R183, -R26, 0x1 ;  /* 0x8000001ab7b77211 */ /* 0x000fe400078e08ff */
[----:B------:R3:W-:Y:S01]  /*9cb0*/  STS [R218+0xc648], R41 ;  /* 0x00c64829da007388 */ /* 0x0007e20000000800 */
[----:B-1----:R-:W-:Y:S01]  /*9cc0*/  FMUL.FTZ R205, R175, R194 ;  /* 0x000000c2afcd7220 */ /* 0x002fe20000410000 */
[----:B------:R-:W-:-:S02]  /*9cd0*/  ISETP.GE.AND P0, PT, R183, 0x1, PT ;  /* 0x00000001b700780c */ /* 0x000fc40003f06270 */
[----:B------:R1:W-:Y:S01]  /*9ce0*/  STS [R218+0xc64c], R191 ;  /* 0x00c64cbfda007388 */ /* 0x0003e20000000800 */
[----:B--2---:R-:W-:Y:S01]  /*9cf0*/  FMUL.FTZ R195, R5, R184 ;  /* 0x000000b805c37220 */ /* 0x004fe20000410000 */
[----:B------:R-:W-:Y:S02]  /*9d00*/  FMUL.FTZ R184, R242, UR44 ;  /* 0x0000002cf2b87c20 */ /* 0x000fe40008410000 */
[----:B------:R2:W-:Y:S01]  /*9d10*/  STS [R218+0xc658], R141 ;  /* 0x00c6588dda007388 */ /* 0x0005e20000000800 */
[----:B---3--:R-:W-:Y:S01]  /*9d20*/  FMUL.FTZ R41, R6, R210 ;  /* 0x000000d206297220 */ /* 0x008fe20000410000 */
[----:B------:R-:W-:Y:S02]  /*9d30*/  FFMA.FTZ R184, R241, UR45, -R184 ;  /* 0x0000002df1b87c23 */ /* 0x000fe400080108b8 */
[----:B------:R3:W-:Y:S01]  /*9d40*/  STS [R218+0xc654], R189 ;  /* 0x00c654bdda007388 */ /* 0x0007e20000000800 */
[----:B-1----:R-:W-:-:S03]  /*9d50*/  FMUL.FTZ R191, R7, R212 ;  /* 0x000000d407bf7220 */ /* 0x002fc60000410000 */
[----:B------:R1:W-:Y:S01]  /*9d60*/  STS [R218+0xc650], R39 ;  /* 0x00c65027da007388 */ /* 0x0003e20000000800 */
[----:B--2---:R-:W-:Y:S01]  /*9d70*/  FMUL.FTZ R141, R8, R144 ;  /* 0x00000090088d7220 */ /* 0x004fe20000410000 */
[----:B------:R-:W-:Y:S02]  /*9d80*/  FMUL.FTZ R144, R235, UR44 ;  /* 0x0000002ceb907c20 */ /* 0x000fe40008410000 */
[----:B------:R2:W-:Y:S01]  /*9d90*/  STS [R218+0xc65c], R187 ;  /* 0x00c65cbbda007388 */ /* 0x0005e20000000800 */
[----:B---3--:R-:W-:Y:S01]  /*9da0*/  FFMA.FTZ R189, R233, UR45, -R36 ;  /* 0x0000002de9bd7c23 */ /* 0x008fe20008010824 */
[C---:B------:R-:W-:Y:S02]  /*9db0*/  FMUL.FTZ R36, R237.reuse, UR44 ;  /* 0x0000002ced247c20 */ /* 0x040fe40008410000 */
[----:B------:R3:W-:Y:S01]  /*9dc0*/  STS [R218+0xc66c], R37 ;  /* 0x00c66c25da007388 */ /* 0x0007e20000000800 */
[----:B------:R-:W-:Y:S01]  /*9dd0*/  FFMA.FTZ R144, R237, UR45, R144 ;  /* 0x0000002ded907c23 */ /* 0x000fe20008010090 */
[----:B-1----:R-:W-:-:S02]  /*9de0*/  FMUL.FTZ R39, R232, UR44 ;  /* 0x0000002ce8277c20 */ /* 0x002fc40008410000 */
[----:B------:R1:W-:Y:S01]  /*9df0*/  STS [R218+0xc67c], R145 ;  /* 0x00c67c91da007388 */ /* 0x0003e20000000800 */
[----:B--2---:R-:W-:Y:S01]  /*9e00*/  FMUL.FTZ R187, R233, UR44 ;  /* 0x0000002ce9bb7c20 */ /* 0x004fe20008410000 */
[C---:B------:R-:W-:Y:S02]  /*9e10*/  FFMA.FTZ R188, R226.reuse, UR45, -R39 ;  /* 0x0000002de2bc7c23 */ /* 0x040fe40008010827 */
[----:B------:R-:W-:Y:S01]  /*9e20*/  STS [R218+0xc618], R203 ;  /* 0x00c618cbda007388 */ /* 0x000fe20000000800 */
[----:B---3--:R-:W-:Y:S01]  /*9e30*/  FMUL.FTZ R37, R226, UR44 ;  /* 0x0000002ce2257c20 */ /* 0x008fe20008410000 */
[----:B------:R-:W-:Y:S02]  /*9e40*/  FFMA.FTZ R187, R234, UR45, R187 ;  /* 0x0000002deabb7c23 */ /* 0x000fe400080100bb */
[----:B------:R-:W-:Y:S01]  /*9e50*/  STS [R218+0xc624], R201 ;  /* 0x00c624c9da007388 */ /* 0x000fe20000000800 */
[----:B-1----:R-:W-:Y:S01]  /*9e60*/  FMUL.FTZ R145, R241, UR44 ;  /* 0x0000002cf1917c20 */ /* 0x002fe20008410000 */
[----:B------:R-:W-:-:S02]  /*9e70*/  FFMA.FTZ R186, R232, UR45, R37 ;  /* 0x0000002de8ba7c23 */ /* 0x000fc40008010025 */
[----:B------:R-:W-:Y:S01]  /*9e80*/  STS [R218+0xc62c], R199 ;  /* 0x00c62cc7da007388 */ /* 0x000fe20000000800 */
[----:B------:R-:W-:-:S03]  /*9e90*/  FFMA.FTZ R145, R242, UR45, R145 ;  /* 0x0000002df2917c23 */ /* 0x000fc60008010091 */
[----:B------:R-:W-:Y:S04]  /*9ea0*/  STS [R218+0xc634], R197 ;  /* 0x00c634c5da007388 */ /* 0x000fe80000000800 */
[----:B------:R-:W-:Y:S04]  /*9eb0*/  STS [R218+0xc638], R205 ;  /* 0x00c638cdda007388 */ /* 0x000fe80000000800 */
[----:B------:R-:W-:Y:S04]  /*9ec0*/  STS [R218+0xc644], R193 ;  /* 0x00c644c1da007388 */ /* 0x000fe80000000800 */
[----:B------:R-:W-:Y:S04]  /*9ed0*/  STS [R218+0xc660], R195 ;  /* 0x00c660c3da007388 */ /* 0x000fe80000000800 */
[----:B------:R1:W-:Y:S04]  /*9ee0*/  STS [R218+0xc664], R185 ;  /* 0x00c664b9da007388 */ /* 0x0003e80000000800 */
[----:B------:R2:W-:Y:S04]  /*9ef0*/  STS [R218+0xc668], R41 ;  /* 0x00c66829da007388 */ /* 0x0005e80000000800 */
[----:B------:R2:W-:Y:S01]  /*9f00*/  STS [R218+0xc670], R191 ;  /* 0x00c670bfda007388 */ /* 0x0005e20000000800 */
[----:B-1----:R-:W-:-:S03]  /*9f10*/  FFMA.FTZ R185, R235, UR45, -R36 ;  /* 0x0000002debb97c23 */ /* 0x002fc60008010824 */
[----:B------:R2:W-:Y:S04]  /*9f20*/  STS [R218+0xc674], R211 ;  /* 0x00c674d3da007388 */ /* 0x0005e80000000800 */
[----:B------:R2:W-:Y:S01]  /*9f30*/  STS [R218+0xc678], R141 ;  /* 0x00c6788dda007388 */ /* 0x0005e20000000800 */
[----:B------:R-:W-:Y:S06]  /*9f40*/  BAR.SYNC.DEFER_BLOCKING 0x0 ;  /* 0x0000000000007b1d */ /* 0x000fec0000010000 */
[----:B0---4-:R-:W-:Y:S05]  /*9f50*/  @!P0 BRA `(.L_x_5644) ;  /* 0x0000000000b88947 */ /* 0x011fea0003800000 */
[----:B------:R-:W-:Y:S01]  /*9f60*/  UIMAD UR44, UR47, UR28, URZ ;  /* 0x0000001c2f2c72a4 */ /* 0x000fe2000f8e023f */
[----:B------:R-:W-:Y:S01]  /*9f70*/  MOV R37, UR24 ;  /* 0x0000001800257c02 */ /* 0x000fe20008000f00 */
[----:B------:R-:W-:Y:S01]  /*9f80*/  UIMAD.WIDE.U32 UR42, UR12, UR28, URZ ;  /* 0x0000001c0c2a72a5 */ /* 0x000fe2000f8e003f */
[----:B--2---:R-:W-:Y:S01]  /*9f90*/  MOV R141, UR32 ;  /* 0x00000020008d7c02 */ /* 0x004fe20008000f00 */
        /* <DEDUP_REMOVED lines=42> */
.L_x_5644:
[----:B------:R-:W-:Y:S05]  /*a240*/  BSYNC B0 ;  /* 0x0000000000007941 */ /* 0x000fea0003800000 */
.L_x_5643:
[----:B------:R-:W-:Y:S01]  /*a250*/  USHF.R.U32.HI UR43, URZ, 0x1, UR27 ;  /* 0x000000013f2b7899 */ /* 0x000fe2000801161b */
[----:B-1----:R-:W0:Y:S01]  /*a260*/  LDC.64 R36, c[0x0][0x380] ;  /* 0x0000e000ff247b82 */ /* 0x002e220000000a00 */
[----:B------:R-:W-:Y:S01]  /*a270*/  USHF.R.U64 UR56, UR26, 0x1, UR27 ;  /* 0x000000011a387899 */ /* 0x000fe2000800121b */
[----:B------:R-:W-:Y:S01]  /*a280*/  SHF.L.U32 R40, R26, 0x2, RZ ;  /* 0x000000021a287819 */ /* 0x000fe200000006ff */
[----:B------:R-:W-:Y:S01]  /*a290*/  USHF.R.U32.HI UR57, URZ, 0x1, UR35 ;  /* 0x000000013f397899 */ /* 0x000fe20008011623 */
[----:B--2---:R-:W-:Y:S01]  /*a2a0*/  SHF.R.U32.HI R41, RZ, 0x1e, R26 ;  /* 0x0000001eff297819 */ /* 0x004fe2000001161a */
[----:B------:R-:W-:Y:S01]  /*a2b0*/  UIMAD UR43, UR43, UR11, URZ ;  /* 0x0000000b2b2b72a4 */ /* 0x000fe2000f8e023f */
[----:B------:R-:W-:Y:S01]  /*a2c0*/  BSSY B0, `(.L_x_5645) ;  /* 0x0000032000007945 */ /* 0x000fe20003800000 */
[----:B------:R-:W-:Y:S01]  /*a2d0*/  UIMAD.WIDE.U32 UR44, UR56, UR11, URZ ;  /* 0x0000000b382c72a5 */ /* 0x000fe2000f8e003f */
[----:B------:R-:W1:Y:S01]  /*a2e0*/  LDC.64 R38, c[0x0][0x360] ;  /* 0x0000d800ff267b82 */ /* 0x000e620000000a00 */
[----:B------:R-:W-:Y:S01]  /*a2f0*/  USHF.R.U64 UR42, UR34, 0x1, UR35 ;  /* 0x00000001222a7899 */ /* 0x000fe20008001223 */
[----:B------:R-:W-:Y:S01]  /*a300*/  ISETP.GE.AND P2, PT, R183, 0x181, PT ;  /* 0x00000181b700780c */ /* 0x000fe20003f46270 */
[----:B------:R-:W-:Y:S01]  /*a310*/  UIMAD UR57, UR57, UR11, URZ ;  /* 0x0000000b393972a4 */ /* 0x000fe2000f8e023f */
[----:B------:R-:W-:Y:S01]  /*a320*/  FADD.FTZ R206, R206, R238 ;  /* 0x000000eecece7221 */ /* 0x000fe20000010000 */
[----:B------:R-:W-:Y:S01]  /*a330*/  UIMAD UR56, UR51, UR56, UR43 ;  /* 0x00000038333872a4 */ /* 0x000fe2000f8e022b */
[----:B------:R-:W-:Y:S01]  /*a340*/  FADD.FTZ R204, R204, R239 ;  /* 0x000000efcccc7221 */ /* 0x000fe20000010000 */
[----:B------:R-:W-:-:S02]  /*a350*/  UIMAD UR57, UR51, UR42, UR57 ;  /* 0x0000002a333972a4 */ /* 0x000fc4000f8e0239 */
[----:B------:R-:W-:Y:S02]  /*a360*/  UIADD3 UR45, UR56, UR45, URZ ;  /* 0x0000002d382d7290 */ /* 0x000fe4000fffe03f */
[----:B------:R-:W-:Y:S02]  /*a370*/  UIMAD.WIDE.U32 UR42, UR42, UR11, URZ ;  /* 0x0000000b2a2a72a5 */ /* 0x000fe4000f8e003f */
[----:B------:R-:W-:Y:S02]  /*a380*/  UIMAD UR56, UR47, UR28, URZ ;  /* 0x0000001c2f3872a4 */ /* 0x000fe4000f8e023f */
[----:B------:R-:W-:Y:S02]  /*a390*/  UIMAD UR51, UR47, UR36, URZ ;  /* 0x000000242f3372a4 */ /* 0x000fe4000f8e023f */
[----:B------:R-:W-:Y:S02]  /*a3a0*/  UIADD3 UR43, UR57, UR43, URZ ;  /* 0x0000002b392b7290 */ /* 0x000fe4000fffe03f */
[----:B------:R-:W-:-:S02]  /*a3b0*/  UIMAD UR47, UR12, UR29, UR56 ;  /* 0x0000001d0c2f72a4 */ /* 0x000fc4000f8e0238 */
[----:B------:R-:W-:Y:S02]  /*a3c0*/  UIMAD.WIDE.U32 UR44, UR12, UR28, UR44 ;  /* 0x0000001c0c2c72a5 */ /* 0x000fe4000f8e002c */
[----:B------:R-:W-:Y:S02]  /*a3d0*/  UIMAD UR51, UR12, UR37, UR51 ;  /* 0x000000250c3372a4 */ /* 0x000fe4000f8e0233 */
[----:B------:R-:W-:Y:S02]  /*a3e0*/  UIMAD.WIDE.U32 UR42, UR12, UR36, UR42 ;  /* 0x000000240c2a72a5 */ /* 0x000fe4000f8e002a */
[----:B------:R-:W-:Y:S02]  /*a3f0*/  UIADD3 UR47, UR47, UR45, URZ ;  /* 0x0000002d2f2f7290 */ /* 0x000fe4000fffe03f */
[----:B------:R-:W-:Y:S02]  /*a400*/  ULEA UR56, UP0, UR44, UR30, 0x3 ;  /* 0x0000001e2c387291 */ /* 0x000fe4000f80183f */
[----:B------:R-:W-:-:S02]  /*a410*/  UIADD3 UR51, UR51, UR43, URZ ;  /* 0x0000002b33337290 */ /* 0x000fc4000fffe03f */
[----:B------:R-:W-:Y:S02]  /*a420*/  ULEA.HI.X UR47, UR44, UR31, UR47, 0x3, UP0 ;  /* 0x0000001f2c2f7291 */ /* 0x000fe400080f1c2f */
[----:B------:R-:W-:Y:S01]  /*a430*/  UIADD3 UR45, UR6, -UR19, URZ ;  /* 0x80000013062d7290 */ /* 0x000fe2000fffe03f */
[C---:B------:R-:W-:Y:S01]  /*a440*/  IADD3 R140, P0, R40.reuse, UR56, RZ ;  /* 0x00000038288c7c10 */ /* 0x040fe2000ff1e0ff */
[----:B------:R-:W-:Y:S02]  /*a450*/  ULEA UR43, UP0, UR42, UR38, 0x3 ;  /* 0x000000262a2b7291 */ /* 0x000fe4000f80183f */
[----:B------:R-:W-:Y:S01]  /*a460*/  UIMAD UR45, UR45, -0x1000, URZ ;  /* 0xfffff0002d2d78a4 */ /* 0x000fe2000f8e023f */
[----:B------:R-:W-:Y:S01]  /*a470*/  IADD3.X R141, R41, UR47, RZ, P0, !PT ;  /* 0x0000002f298d7c10 */ /* 0x000fe200087fe4ff */
[----:B------:R-:W-:Y:S01]  /*a480*/  ULEA.HI.X UR51, UR42, UR39, UR51, 0x3, UP0 ;  /* 0x000000272a337291 */ /* 0x000fe200080f1c33 */
[----:B------:R-:W-:Y:S01]  /*a490*/  ISETP.GE.AND P0, PT, R183, 0x81, PT ;  /* 0x00000081b700780c */ /* 0x000fe20003f06270 */
[----:B------:R-:W-:Y:S01]  /*a4a0*/  USHF.L.U64.HI UR44, UR8, 0x2, UR9 ;  /* 0x00000002082c7899 */ /* 0x000fe20008010209 */
[----:B------:R-:W-:Y:S01]  /*a4b0*/  IADD3 R40, P1, R40, UR43, RZ ;  /* 0x0000002b28287c10 */ /* 0x000fe2000ff3e0ff */
[----:B------:R-:W-:Y:S01]  /*a4c0*/  USHF.L.U32 UR42, UR8, 0x2, URZ ;  /* 0x00000002082a7899 */ /* 0x000fe2000800063f */
[----:B------:R-:W-:-:S02]  /*a4d0*/  MOV R191, UR45 ;  /* 0x0000002d00bf7c02 */ /* 0x000fc40008000f00 */
[----:B------:R-:W-:Y:S01]  /*a4e0*/  IADD3.X R41, R41, UR51, RZ, P1, !PT ;  /* 0x0000003329297c10 */ /* 0x000fe20008ffe4ff */
[----:B0-----:R-:W-:Y:S01]  /*a4f0*/  IMAD R192, R36, UR44, RZ ;  /* 0x0000002c24c07c24 */ /* 0x001fe2000f8e02ff */
[----:B------:R-:W-:Y:S01]  /*a500*/  ISETP.GE.AND P1, PT, R183, 0x101, PT ;  /* 0x00000101b700780c */ /* 0x000fe20003f26270 */
[----:B------:R-:W-:-:S04]  /*a510*/  IMAD.WIDE R140, R191, 0x4, R140 ;  /* 0x00000004bf8c7825 */ /* 0x000fc800078e028c */
[----:B------:R-:W-:-:S04]  /*a520*/  IMAD.WIDE R40, R191, 0x4, R40 ;  /* 0x00000004bf287825 */ /* 0x000fc800078e0228 */
[----:B------:R-:W-:Y:S02]  /*a530*/  IMAD R37, R37, UR42, R192 ;  /* 0x0000002a25257c24 */ /* 0x000fe4000f8e02c0 */
[----:B------:R-:W-:-:S04]  /*a540*/  IMAD.WIDE.U32 R40, R36, UR42, R40 ;  /* 0x0000002a24287c25 */ /* 0x000fc8000f8e0028 */
[C---:B-1----:R-:W-:Y:S01]  /*a550*/  IMAD R190, R38.reuse, UR44, RZ ;  /* 0x0000002c26be7c24 */ /* 0x042fe2000f8e02ff */
[----:B------:R-:W-:Y:S01]  /*a560*/  IADD3 R41, R41, R37, RZ ;  /* 0x0000002529297210 */ /* 0x000fe20007ffe0ff */
[----:B------:R-:W-:Y:S01]  /*a570*/  IMAD.WIDE.U32 R140, R38, UR42, R140 ;  /* 0x0000002a268c7c25 */ /* 0x000fe2000f8e008c */
[----:B------:R0:W1:Y:S03]  /*a580*/  LDS R37, [R216+0xc800] ;  /* 0x00c80000d8257984 */ /* 0x0000660000000800 */
[----:B------:R-:W-:-:S05]  /*a590*/  IMAD R39, R39, UR42, R190 ;  /* 0x0000002a27277c24 */ /* 0x000fca000f8e02be */
[----:B------:R-:W-:Y:S01]  /*a5a0*/  IADD3 R141, R141, R39, RZ ;  /* 0x000000278d8d7210 */ /* 0x000fe20007ffe0ff */
[----:B0-----:R-:W-:Y:S06]  /*a5b0*/  @!P0 BRA `(.L_x_5646) ;  /* 0x0000000000088947 */ /* 0x001fec0003800000 */
[----:B------:R0:W-:Y:S04]  /*a5c0*/  REDG.E.ADD.F32.FTZ.RN.STRONG.GPU desc[UR20][R140.64+-0x3e00], R149 ;  /* 0xffc200958c0079a6 */ /* 0x0001e8000c10f394 */
[----:B-1----:R0:W-:Y:S02]  /*a5d0*/  REDG.E.ADD.F32.FTZ.RN.STRONG.GPU desc[UR20][R40.64+-0x3e00], R37 ;  /* 0xffc20025280079a6 */ /* 0x0021e4000c10f394 */
.L_x_5646:
[----:B------:R-:W-:Y:S05]  /*a5e0*/  BSYNC B0 ;  /* 0x0000000000007941 */ /* 0x000fea0003800000 */
.L_x_5645:
[----:B------:R-:W2:Y:S01]  /*a5f0*/  LDS R215, [R215+0xca00] ;  /* 0x00ca0000d7d77984 */ /* 0x000ea20000000800 */
[----:B------:R-:W-:Y:S04]  /*a600*/  BSSY B0, `(.L_x_5647) ;  /* 0x0000004000007945 */ /* 0x000fe80003800000 */
[----:B------:R-:W-:Y:S05]  /*a610*/  @!P1 BRA `(.L_x_5648) ;  /* 0x0000000000089947 */ /* 0x000fea0003800000 */
[----:B------:R3:W-:Y:S04]  /*a620*/  REDG.E.ADD.F32.FTZ.RN.STRONG.GPU desc[UR20][R140.64+-0x3c00], R148 ;  /* 0xffc400948c0079a6 */ /* 0x0007e8000c10f394 */
[----:B--2---:R3:W-:Y:S02]  /*a630*/  REDG.E.ADD.F32.FTZ.RN.STRONG.GPU desc[UR20][R40.64+-0x3c00], R215 ;  /* 0xffc400d7280079a6 */ /* 0x0047e4000c10f394 */
.L_x_5648:
[----:B------:R-:W-:Y:S05]  /*a640*/  BSYNC B0 ;  /* 0x0000000000007941 */ /* 0x000fea0003800000 */
.L_x_5647:
[----:B01----:R0:W1:Y:S01]  /*a650*/  LDS R37, [R214+0xcc00] ;  /* 0x00cc0000d6257984 */ /* 0x0030620000000800 */
[----:B------:R-:W-:Y:S04]  /*a660*/  BSSY B0, `(.L_x_5649) ;  /* 0x0000004000007945 */ /* 0x000fe80003800000 */
[----:B------:R-:W-:Y:S05]  /*a670*/  @!P2 BRA `(.L_x_5650) ;  /* 0x000000000008a947 */ /* 0x000fea0003800000 */
[----:B------:R4:W-:Y:S04]  /*a680*/  REDG.E.ADD.F32.FTZ.RN.STRONG.GPU desc[UR20][R140.64+-0x3a00], R147 ;  /* 0xffc600938c0079a6 */ /* 0x0009e8000c10f394 */
[----:B-1----:R4:W-:Y:S02]  /*a690*/  REDG.E.ADD.F32.FTZ.RN.STRONG.GPU desc[UR20][R40.64+-0x3a00], R37 ;  /* 0xffc60025280079a6 */ /* 0x0029e4000c10f394 */
.L_x_5650:
[----:B------:R-:W-:Y:S05]  /*a6a0*/  BSYNC B0 ;  /* 0x0000000000007941 */ /* 0x000fea0003800000 */
.L_x_5649:
        /* <DEDUP_REMOVED lines=12> */
.L_x_5652:
[----:B------:R-:W-:Y:S05]  /*a770*/  BSYNC B0 ;  /* 0x0000000000007941 */ /* 0x000fea0003800000 */
.L_x_5651:
[----:B------:R-:W0:Y:S01]  /*a780*/  LDS R209, [R209+0xd000] ;  /* 0x00d00000d1d17984 */ /* 0x000e220000000800 */
[----:B------:R-:W-:Y:S04]  /*a790*/  BSSY B0, `(.L_x_5653) ;  /* 0x0000004000007945 */ /* 0x000fe80003800000 */
[----:B------:R-:W-:Y:S05]  /*a7a0*/  @!P0 BRA `(.L_x_5654) ;  /* 0x0000000000088947 */ /* 0x000fea0003800000 */
[----:B------:R1:W-:Y:S04]  /*a7b0*/  REDG.E.ADD.F32.FTZ.RN.STRONG.GPU desc[UR20][R140.64+-0x3600], R143 ;  /* 0xffca008f8c0079a6 */ /* 0x0003e8000c10f394 */
[----:B0-----:R0:W-:Y:S02]  /*a7c0*/  REDG.E.ADD.F32.FTZ.RN.STRONG.GPU desc[UR20][R40.64+-0x3600], R209 ;  /* 0xffca00d1280079a6 */ /* 0x0011e4000c10f394 */
.L_x_5654:
[----:B------:R-:W-:Y:S05]  /*a7d0*/  BSYNC B0 ;  /* 0x0000000000007941 */ /* 0x000fea0003800000 */
.L_x_5653:
[----:B-1--4-:R1:W4:Y:S01]  /*a7e0*/  LDS R37, [R208+0xd200] ;  /* 0x00d20000d0257984 */ /* 0x0123220000000800 */
[----:B------:R-:W-:Y:S04]  /*a7f0*/  BSSY B0, `(.L_x_5655) ;  /* 0x0000004000007945 */ /* 0x000fe80003800000 */
[----:B------:R-:W-:Y:S05]  /*a800*/  @!P1 BRA `(.L_x_5656) ;  /* 0x0000000000089947 */ /* 0x000fea0003800000 */
[----:B------:R0:W-:Y:S04]  /*a810*/  REDG.E.ADD.F32.FTZ.RN.STRONG.GPU desc[UR20][R140.64+-0x3400], R142 ;  /* 0xffcc008e8c0079a6 */ /* 0x0001e8000c10f394 */
[----:B----4-:R4:W-:Y:S02]  /*a820*/  REDG.E.ADD.F32.FTZ.RN.STRONG.GPU desc[UR20][R40.64+-0x3400], R37 ;  /* 0xffcc0025280079a6 */ /* 0x0109e4000c10f394 */
.L_x_5656:
[----:B------:R-:W-:Y:S05]  /*a830*/  BSYNC B0 ;  /* 0x0000000000007941 */ /* 0x000fea0003800000 */
.L_x_5655:
[----:B----4-:R4:W0:Y:S01]  /*a840*/  LDS R37, [R174+0xd400] ;  /* 0x00d40000ae257984 */ /* 0x0108220000000800 */
[----:B------:R-:W-:Y:S04]  /*a850*/  BSSY B0, `(.L_x_5657) ;  /* 0x0000004000007945 */ /* 0x000fe80003800000 */
[----:B------:R-:W-:Y:S05]  /*a860*/  @!P2 BRA `(.L_x_5658) ;  /* 0x000000000008a947 */ /* 0x000fea0003800000 */
[----:B------:R1:W-:Y:S04]  /*a870*/  REDG.E.ADD.F32.FTZ.RN.STRONG.GPU desc[UR20][R140.64+-0x3200], R139 ;  /* 0xffce008b8c0079a6 */ /* 0x0003e8000c10f394 */
[----:B0-----:R1:W-:Y:S02]  /*a880*/  REDG.E.ADD.F32.FTZ.RN.STRONG.GPU desc[UR20][R40.64+-0x3200], R37 ;  /* 0xffce0025280079a6 */ /* 0x0013e4000c10f394 */
.L_x_5658:
[----:B------:R-:W-:Y:S05]  /*a890*/  BSYNC B0 ;  /* 0x0000000000007941 */ /* 0x000fea0003800000 */
.L_x_5657:
[----:B------:R-:W0:Y:S01]  /*a8a0*/  LDS R173, [R173+0xd600] ;  /* 0x00d60000adad7984 */ /* 0x000e220000000800 */
[----:B------:R-:W-:Y:S04]  /*a8b0*/  BSSY B0, `(.L_x_5659) ;  /* 0x0000004000007945 */ /* 0x000fe80003800000 */
[----:B------:R-:W-:Y:S05]  /*a8c0*/  @!P3 BRA `(.L_x_5660) ;  /* 0x000000000008b947 */ /* 0x000fea0003800000 */
[----:B------:R1:W-:Y:S04]  /*a8d0*/  REDG.E.ADD.F32.FTZ.RN.STRONG.GPU desc[UR20][R140.64+-0x3000], R138 ;  /* 0xffd0008a8c0079a6 */ /* 0x0003e8000c10f394 */
[----:B0-----:R1:W-:Y:S02]  /*a8e0*/  REDG.E.ADD.F32.FTZ.RN.STRONG.GPU desc[UR20][R40.64+-0x3000], R173 ;  /* 0xffd000ad280079a6 */ /* 0x0013e4000c10f394 */
.L_x_5660:
[----:B------:R-:W-:Y:S05]  /*a8f0*/  BSYNC B0 ;  /* 0x0000000000007941 */ /* 0x000fea0003800000 */
.L_x_5659:
[----:B01----:R0:W1:Y:S01]  /*a900*/  LDS R37, [R172+0xd800] ;  /* 0x00d80000ac257984 */ /* 0x0030620000000800 */
[----:B------:R-:W-:Y:S04]  /*a910*/  BSSY B0, `(.L_x_5661) ;  /* 0x0000004000007945 */ /* 0x000fe80003800000 */
[----:B------:R-:W-:Y:S05]  /*a920*/  @!P4 BRA `(.L_x_5662) ;  /* 0x000000000008c947 */ /* 0x000fea0003800000 */
[----:B------:R0:W-:Y:S04]  /*a930*/  REDG.E.ADD.F32.FTZ.RN.STRONG.GPU desc[UR20][R140.64+-0x2e00], R137 ;  /* 0xffd200898c0079a6 */ /* 0x0001e8000c10f394 */
[----:B-1----:R0:W-:Y:S02]  /*a940*/  REDG.E.ADD.F32.FTZ.RN.STRONG.GPU desc[UR20][R40.64+-0x2e00], R37 ;  /* 0xffd20025280079a6 */ /* 0x0021e4000c10f394 */
.L_x_5662:
[----:B------:R-:W-:Y:S05]  /*a950*/  BSYNC B0 ;  /* 0x0000000000007941 */ /* 0x000fea0003800000 */
.L_x_5661:
[----:B------:R-:W0:Y:S01]  /*a960*/  LDS R171, [R171+0xda00] ;  /* 0x00da0000abab7984 */ /* 0x000e220000000800 */
[----:B------:R-:W-:Y:S04]  /*a970*/  BSSY B0, `(.L_x_5663) ;  /* 0x0000004000007945 */ /* 0x000fe80003800000 */
[----:B------:R-:W-:Y:S05]  /*a980*/  @!P5 BRA `(.L_x_5664) ;  /* 0x000000000008d947 */ /* 0x000fea0003800000 */
[----:B------:R1:W-:Y:S04]  /*a990*/  REDG.E.ADD.F32.FTZ.RN.STRONG.GPU desc[UR20][R140.64+-0x2c00], R136 ;  /* 0xffd400888c0079a6 */ /* 0x0003e8000c10f394 */
[----:B0-----:R0:W-:Y:S02]  /*a9a0*/  REDG.E.ADD.F32.FTZ.RN.STRONG.GPU desc[UR20][R40.64+-0x2c00], R171 ;  /* 0xffd400ab280079a6 */ /* 0x0011e4000c10f394 */
.L_x_5664:
[----:B------:R-:W-:Y:S05]  /*a9b0*/  BSYNC B0 ;  /* 0x0000000000007941 */ /* 0x000fea0003800000 */
.L_x_5663:
[----:B01----:R0:W1:Y:S01]  /*a9c0*/  LDS R37, [R170+0xdc00] ;  /* 0x00dc0000aa257984 */ /* 0x0030620000000800 */
        /* <DEDUP_REMOVED lines=10> */
[----:B-1----:R0:W-:Y:S02]  /*aa70*/  REDG.E.ADD.F32.FTZ.RN.STRONG.GPU desc[UR20][R40.64+-0x2a00], R37 ;  /* 0xffd60025280079a6 */ /* 0x0021e4000c10f394 */
.L_x_5666:
[----:B------:R-:W-:Y:S05]  /*aa80*/  BSYNC B0 ;  /* 0x0000000000007941 */ /* 0x000fea0003800000 */
.L_x_5665:
[----:B------:R-:W0:Y:S01]  /*aa90*/  LDS R169, [R169+0xde00] ;  /* 0x00de0000a9a97984 */ /* 0x000e220000000800 */
[----:B------:R-:W-:Y:S04]  /*aaa0*/  BSSY B0, `(.L_x_5667) ;  /* 0x0000004000007945 */ /* 0x000fe80003800000 */
[----:B------:R-:W-:Y:S05]  /*aab0*/  @!P0 BRA `(.L_x_5668) ;  /* 0x0000000000088947 */ /* 0x000fea0003800000 */
[----:B------:R1:W-:Y:S04]  /*aac0*/  REDG.E.ADD.F32.FTZ.RN.STRONG.GPU desc[UR20][R140.64+-0x2800], R77 ;  /* 0xffd8004d8c0079a6 */ /* 0x0003e8000c10f394 */
[----:B0-----:R0:W-:Y:S02]  /*aad0*/  REDG.E.ADD.F32.FTZ.RN.STRONG.GPU desc[UR20][R40.64+-0x2800], R169 ;  /* 0xffd800a9280079a6 */ /* 0x0011e4000c10f394 */
.L_x_5668:
[----:B------:R-:W-:Y:S05]  /*aae0*/  BSYNC B0 ;  /* 0x0000000000007941 */ /* 0x000fea0003800000 */
.L_x_5667:
[----:B01----:R0:W1:Y:S01]  /*aaf0*/  LDS R37, [R168+0xe000] ;  /* 0x00e00000a8257984 */ /* 0x0030620000000800 */
[----:B------:R-:W-:Y:S04]  /*ab00*/  BSSY B0, `(.L_x_5669) ;  /* 0x0000004000007945 */ /* 0x000fe80003800000 */
[----:B------:R-:W-:Y:S05]  /*ab10*/  @!P1 BRA `(.L_x_5670) ;  /* 0x0000000000089947 */ /* 0x000fea0003800000 */
[----:B------:R0:W-:Y:S04]  /*ab20*/  REDG.E.ADD.F32.FTZ.RN.STRONG.GPU desc[UR20][R140.64+-0x2600], R75 ;  /* 0xffda004b8c0079a6 */ /* 0x0001e8000c10f394 */
[----:B-1----:R0:W-:Y:S02]  /*ab30*/  REDG.E.ADD.F32.FTZ.RN.STRONG.GPU desc[UR20][R40.64+-0x2600], R37 ;  /* 0xffda0025280079a6 */ /* 0x0021e4000c10f394 */
.L_x_5670:
[----:B------:R-:W-:Y:S05]  /*ab40*/  BSYNC B0 ;  /* 0x0000000000007941 */ /* 0x000fea0003800000 */
.L_x_5669:
[----:B------:R-:W0:Y:S01]  /*ab50*/  LDS R167, [R167+0xe200] ;  /* 0x00e20000a7a77984 */ /* 0x000e220000000800 */
[----:B------:R-:W-:Y:S04]  /*ab60*/  BSSY B0, `(.L_x_5671) ;  /* 0x0000004000007945 */ /* 0x000fe80003800000 */
[----:B------:R-:W-:Y:S05]  /*ab70*/  @!P2 BRA `(.L_x_5672) ;  /* 0x000000000008a947 */ /* 0x000fea0003800000 */
[----:B------:R1:W-:Y:S04]  /*ab80*/  REDG.E.ADD.F32.FTZ.RN.STRONG.GPU desc[UR20][R140.64+-0x2400], R73 ;  /* 0xffdc00498c0079a6 */ /* 0x0003e8000c10f394 */
[----:B0-----:R0:W-:Y:S02]  /*ab90*/  REDG.E.ADD.F32.FTZ.RN.STRONG.GPU desc[UR20][R40.64+-0x2400], R167 ;  /* 0xffdc00a7280079a6 */ /* 0x0011e4000c10f394 */
.L_x_5672:
[----:B------:R-:W-:Y:S05]  /*aba0*/  BSYNC B0 ;  /* 0x0000000000007941 */ /* 0x000fea0003800000 */
.L_x_5671:
[----:B01----:R0:W1:Y:S01]  /*abb0*/  LDS R37, [R166+0xe400] ;  /* 0x00e40000a6257984 */ /* 0x0030620000000800 */
[----:B------:R-:W-:Y:S04]  /*abc0*/  BSSY B0, `(.L_x_5673) ;  /* 0x0000004000007945 */ /* 0x000fe80003800000 */
[----:B------:R-:W-:Y:S05]  /*abd0*/  @!P3 BRA `(.L_x_5674) ;  /* 0x000000000008b947 */ /* 0x000fea0003800000 */
[----:B------:R0:W-:Y:S04]  /*abe0*/  REDG.E.ADD.F32.FTZ.RN.STRONG.GPU desc[UR20][R140.64+-0x2200], R71 ;  /* 0xffde00478c0079a6 */ /* 0x0001e8000c10f394 */
[----:B-1----:R0:W-:Y:S02]  /*abf0*/  REDG.E.ADD.F32.FTZ.RN.STRONG.GPU desc[UR20][R40.64+-0x2200], R37 ;  /* 0xffde0025280079a6 */ /* 0x0021e4000c10f394 */
.L_x_5674:
[----:B------:R-:W-:Y:S05]  /*ac00*/  BSYNC B0 ;  /* 0x0000000000007941 */ /* 0x000fea0003800000 */
.L_x_5673:
[----:B------:R-:W0:Y:S01]  /*ac10*/  LDS R165, [R165+0xe600] ;  /* 0x00e60000a5a57984 */ /* 0x000e220000000800 */
[----:B------:R-:W-:Y:S04]  /*ac20*/  BSSY B0, `(.L_x_5675) ;  /* 0x0000004000007945 */ /* 0x000fe80003800000 */
[----:B------:R-:W-:Y:S05]  /*ac30*/  @!P4 BRA `(.L_x_5676) ;  /* 0x000000000008c947 */ /* 0x000fea0003800000 */
[----:B------:R1:W-:Y:S04]  /*ac40*/  REDG.E.ADD.F32.FTZ.RN.STRONG.GPU desc[UR20][R140.64+-0x2000], R69 ;  /* 0xffe000458c0079a6 */ /* 0x0003e8000c10f394 */
[----:B0-----:R0:W-:Y:S02]  /*ac50*/  REDG.E.ADD.F32.FTZ.RN.STRONG.GPU desc[UR20][R40.64+-0x2000], R165 ;  /* 0xffe000a5280079a6 */ /* 0x0011e4000c10f394 */
.L_x_5676:
[----:B------:R-:W-:Y:S05]  /*ac60*/  BSYNC B0 ;  /* 0x0000000000007941 */ /* 0x000fea0003800000 */
.L_x_5675:
[----:B01----:R0:W1:Y:S01]  /*ac70*/  LDS R37, [R164+0xe800] ;  /* 0x00e80000a4257984 */ /* 0x0030620000000800 */
[----:B------:R-:W-:Y:S04]  /*ac80*/  BSSY B0, `(.L_x_5677) ;  /* 0x0000004000007945 */ /* 0x000fe80003800000 */
[----:B------:R-:W-:Y:S05]  /*ac90*/  @!P5 BRA `(.L_x_5678) ;  /* 0x000000000008d947 */ /* 0x000fea0003800000 */
[----:B------:R0:W-:Y:S04]  /*aca0*/  REDG.E.ADD.F32.FTZ.RN.STRONG.GPU desc[UR20][R140.64+-0x1e00], R67 ;  /* 0xffe200438c0079a6 */ /* 0x0001e8000c10f394 */
[----:B-1----:R0:W-:Y:S02]  /*acb0*/  REDG.E.ADD.F32.FTZ.RN.STRONG.GPU desc[UR20][R40.64+-0x1e00], R37 ;  /* 0xffe20025280079a6 */ /* 0x0021e4000c10f394 */
.L_x_5678:
[----:B------:R-:W-:Y:S05]  /*acc0*/  BSYNC B0 ;  /* 0x0000000000007941 */ /* 0x000fea0003800000 */
.L_x_5677:
        /* <DEDUP_REMOVED lines=12> */
.L_x_5680:
[----:B------:R-:W-:Y:S05]  /*ad90*/  BSYNC B0 ;  /* 0x0000000000007941 */ /* 0x000fea0003800000 */
.L_x_5679:
[----:B01----:R0:W1:Y:S01]  /*ada0*/  LDS R37, [R162+0xec00] ;  /* 0x00ec0000a2257984 */ /* 0x0030620000000800 */
[----:B------:R-:W-:Y:S04]  /*adb0*/  BSSY B0, `(.L_x_5681) ;  /* 0x0000004000007945 */ /* 0x000fe80003800000 */
[----:B------:R-:W-:Y:S05]  /*adc0*/  @!P0 BRA `(.L_x_5682) ;  /* 0x0000000000088947 */ /* 0x000fea0003800000 */
[----:B------:R0:W-:Y:S04]  /*add0*/  REDG.E.ADD.F32.FTZ.RN.STRONG.GPU desc[UR20][R140.64+-0x1a00], R63 ;  /* 0xffe6003f8c0079a6 */ /* 0x0001e8000c10f394 */
[----:B-1----:R0:W-:Y:S02]  /*ade0*/  REDG.E.ADD.F32.FTZ.RN.STRONG.GPU desc[UR20][R40.64+-0x1a00], R37 ;  /* 0xffe60025280079a6 */ /* 0x0021e4000c10f394 */
.L_x_5682:
[----:B------:R-:W-:Y:S05]  /*adf0*/  BSYNC B0 ;  /* 0x0000000000007941 */ /* 0x000fea0003800000 */
.L_x_5681:
[----:B------:R-:W0:Y:S01]  /*ae00*/  LDS R161, [R161+0xee00] ;  /* 0x00ee0000a1a17984 */ /* 0x000e220000000800 */
[----:B------:R-:W-:Y:S04]  /*ae10*/  BSSY B0, `(.L_x_5683) ;  /* 0x0000004000007945 */ /* 0x000fe80003800000 */
[----:B------:R-:W-:Y:S05]  /*ae20*/  @!P1 BRA `(.L_x_5684) ;  /* 0x0000000000089947 */ /* 0x000fea0003800000 */
[----:B------:R1:W-:Y:S04]  /*ae30*/  REDG.E.ADD.F32.FTZ.RN.STRONG.GPU desc[UR20][R140.64+-0x1800], R61 ;  /* 0xffe8003d8c0079a6 */ /* 0x0003e8000c10f394 */
[----:B0-----:R0:W-:Y:S02]  /*ae40*/  REDG.E.ADD.F32.FTZ.RN.STRONG.GPU desc[UR20][R40.64+-0x1800], R161 ;  /* 0xffe800a1280079a6 */ /* 0x0011e4000c10f394 */
.L_x_5684:
[----:B------:R-:W-:Y:S05]  /*ae50*/  BSYNC B0 ;  /* 0x0000000000007941 */ /* 0x000fea0003800000 */
.L_x_5683:
[----:B01----:R0:W1:Y:S01]  /*ae60*/  LDS R37, [R160+0xf000] ;  /* 0x00f00000a0257984 */ /* 0x0030620000000800 */
[----:B------:R-:W-:Y:S04]  /*ae70*/  BSSY B0, `(.L_x_5685) ;  /* 0x0000004000007945 */ /* 0x000fe80003800000 */
[----:B------:R-:W-:Y:S05]  /*ae80*/  @!P2 BRA `(.L_x_5686) ;  /* 0x000000000008a947 */ /* 0x000fea0003800000 */
[----:B------:R0:W-:Y:S04]  /*ae90*/  REDG.E.ADD.F32.FTZ.RN.STRONG.GPU desc[UR20][R140.64+-0x1600], R59 ;  /* 0xffea003b8c0079a6 */ /* 0x0001e8000c10f394 */
[----:B-1----:R0:W-:Y:S02]  /*aea0*/  REDG.E.ADD.F32.FTZ.RN.STRONG.GPU desc[UR20][R40.64+-0x1600], R37 ;  /* 0xffea0025280079a6 */ /* 0x0021e4000c10f394 */
.L_x_5686:
[----:B------:R-:W-:Y:S05]  /*aeb0*/  BSYNC B0 ;  /* 0x0000000000007941 */ /* 0x000fea0003800000 */
.L_x_5685:
[----:B------:R-:W0:Y:S01]  /*aec0*/  LDS R159, [R159+0xf200] ;  /* 0x00f200009f9f7984 */ /* 0x000e220000000800 */
[----:B------:R-:W-:Y:S04]  /*aed0*/  BSSY B0, `(.L_x_5687) ;  /* 0x0000004000007945 */ /* 0x000fe80003800000 */
[----:B------:R-:W-:Y:S05]  /*aee0*/  @!P3 BRA `(.L_x_5688) ;  /* 0x000000000008b947 */ /* 0x000fea0003800000 */
[----:B------:R1:W-:Y:S04]  /*aef0*/  REDG.E.ADD.F32.FTZ.RN.STRONG.GPU desc[UR20][R140.64+-0x1400], R57 ;  /* 0xffec00398c0079a6 */ /* 0x0003e8000c10f394 */
[----:B0-----:R0:W-:Y:S02]  /*af00*/  REDG.E.ADD.F32.FTZ.RN.STRONG.GPU desc[UR20][R40.64+-0x1400], R159 ;  /* 0xffec009f280079a6 */ /* 0x0011e4000c10f394 */
.L_x_5688:
[----:B------:R-:W-:Y:S05]  /*af10*/  BSYNC B0 ;  /* 0x0000000000007941 */ /* 0x000fea0003800000 */
.L_x_5687:
[----:B01----:R0:W1:Y:S01]  /*af20*/  LDS R37, [R158+0xf400] ;  /* 0x00f400009e257984 */ /* 0x0030620000000800 */
[----:B------:R-:W-:Y:S04]  /*af30*/  BSSY B0, `(.L_x_5689) ;  /* 0x0000004000007945 */ /* 0x000fe80003800000 */
[----:B------:R-:W-:Y:S05]  /*af40*/  @!P4 BRA `(.L_x_5690) ;  /* 0x000000000008c947 */ /* 0x000fea0003800000 */
[----:B------:R0:W-:Y:S04]  /*af50*/  REDG.E.ADD.F32.FTZ.RN.STRONG.GPU desc[UR20][R140.64+-0x1200], R55 ;  /* 0xffee00378c0079a6 */ /* 0x0001e8000c10f394 */
[----:B-1----:R0:W-:Y:S02]  /*af60*/  REDG.E.ADD.F32.FTZ.RN.STRONG.GPU desc[UR20][R40.64+-0x1200], R37 ;  /* 0xffee0025280079a6 */ /* 0x0021e4000c10f394 */
.L_x_5690:
[----:B------:R-:W-:Y:S05]  /*af70*/  BSYNC B0 ;  /* 0x0000000000007941 */ /* 0x000fea0003800000 */
.L_x_5689:
[----:B------:R-:W0:Y:S01]  /*af80*/  LDS R157, [R157+0xf600] ;  /* 0x00f600009d9d7984 */ /* 0x000e220000000800 */
[----:B------:R-:W-:Y:S04]  /*af90*/  BSSY B0, `(.L_x_5691) ;  /* 0x0000004000007945 */ /* 0x000fe80003800000 */
[----:B------:R-:W-:Y:S05]  /*afa0*/  @!P5 BRA `(.L_x_5692) ;  /* 0x000000000008d947 */ /* 0x000fea0003800000 */
[----:B------:R1:W-:Y:S04]  /*afb0*/  REDG.E.ADD.F32.FTZ.RN.STRONG.GPU desc[UR20][R140.64+-0x1000], R54 ;  /* 0xfff000368c0079a6 */ /* 0x0003e8000c10f394 */
[----:B0-----:R0:W-:Y:S02]  /*afc0*/  REDG.E.ADD.F32.FTZ.RN.STRONG.GPU desc[UR20][R40.64+-0x1000], R157 ;  /* 0xfff0009d280079a6 */ /* 0x0011e4000c10f394 */
.L_x_5692:
[----:B------:R-:W-:Y:S05]  /*afd0*/  BSYNC B0 ;  /* 0x0000000000007941 */ /* 0x000fea0003800000 */
.L_x_5691:
        /* <DEDUP_REMOVED lines=12> */
.L_x_5694:
[----:B------:R-:W-:Y:S05]  /*b0a0*/  BSYNC B0 ;  /* 0x0000000000007941 */ /* 0x000fea0003800000 */
.L_x_5693:
[----:B------:R-:W0:Y:S01]  /*b0b0*/  LDS R155, [R155+0xfa00] ;  /* 0x00fa00009b9b7984 */ /* 0x000e220000000800 */
[----:B------:R-:W-:Y:S04]  /*b0c0*/  BSSY B0, `(.L_x_5695) ;  /* 0x0000004000007945 */ /* 0x000fe80003800000 */
[----:B------:R-:W-:Y:S05]  /*b0d0*/  @!P0 BRA `(.L_x_5696) ;  /* 0x0000000000088947 */ /* 0x000fea0003800000 */
[----:B------:R1:W-:Y:S04]  /*b0e0*/  REDG.E.ADD.F32.FTZ.RN.STRONG.GPU desc[UR20][R140.64+-0xc00], R52 ;  /* 0xfff400348c0079a6 */ /* 0x0003e8000c10f394 */
[----:B0-----:R0:W-:Y:S02]  /*b0f0*/  REDG.E.ADD.F32.FTZ.RN.STRONG.GPU desc[UR20][R40.64+-0xc00], R155 ;  /* 0xfff4009b280079a6 */ /* 0x0011e4000c10f394 */
.L_x_5696:
[----:B------:R-:W-:Y:S05]  /*b100*/  BSYNC B0 ;  /* 0x0000000000007941 */ /* 0x000fea0003800000 */
.L_x_5695:
[----:B01----:R0:W1:Y:S01]  /*b110*/  LDS R37, [R154+0xfc00] ;  /* 0x00fc00009a257984 */ /* 0x0030620000000800 */
[----:B------:R-:W-:Y:S04]  /*b120*/  BSSY B0, `(.L_x_5697) ;  /* 0x0000004000007945 */ /* 0x000fe80003800000 */
[----:B------:R-:W-:Y:S05]  /*b130*/  @!P1 BRA `(.L_x_5698) ;  /* 0x0000000000089947 */ /* 0x000fea0003800000 */
[----:B------:R0:W-:Y:S04]  /*b140*/  REDG.E.ADD.F32.FTZ.RN.STRONG.GPU desc[UR20][R140.64+-0xa00], R51 ;  /* 0xfff600338c0079a6 */ /* 0x0001e8000c10f394 */
[----:B-1----:R0:W-:Y:S02]  /*b150*/  REDG.E.ADD.F32.FTZ.RN.STRONG.GPU desc[UR20][R40.64+-0xa00], R37 ;  /* 0xfff60025280079a6 */ /* 0x0021e4000c10f394 */
.L_x_5698:
[----:B------:R-:W-:Y:S05]  /*b160*/  BSYNC B0 ;  /* 0x0000000000007941 */ /* 0x000fea0003800000 */
.L_x_5697:
[----:B------:R-:W0:Y:S01]  /*b170*/  LDS R153, [R153+0xfe00] ;  /* 0x00fe000099997984 */ /* 0x000e220000000800 */
[----:B------:R-:W-:Y:S04]  /*b180*/  BSSY B0, `(.L_x_5699) ;  /* 0x0000004000007945 */ /* 0x000fe80003800000 */
[----:B------:R-:W-:Y:S05]  /*b190*/  @!P2 BRA `(.L_x_5700) ;  /* 0x000000000008a947 */ /* 0x000fea0003800000 */
[----:B------:R1:W-:Y:S04]  /*b1a0*/  REDG.E.ADD.F32.FTZ.RN.STRONG.GPU desc[UR20][R140.64+-0x800], R50 ;  /* 0xfff800328c0079a6 */ /* 0x0003e8000c10f394 */
[----:B0-----:R0:W-:Y:S02]  /*b1b0*/  REDG.E.ADD.F32.FTZ.RN.STRONG.GPU desc[UR20][R40.64+-0x800], R153 ;  /* 0xfff80099280079a6 */ /* 0x0011e4000c10f394 */
.L_x_5700:
[----:B------:R-:W-:Y:S05]  /*b1c0*/  BSYNC B0 ;  /* 0x0000000000007941 */ /* 0x000fea0003800000 */
.L_x_5699:
[----:B01----:R0:W1:Y:S01]  /*b1d0*/  LDS R37, [R152+0x10000] ;  /* 0x0100000098257984 */ /* 0x0030620000000800 */
[----:B------:R-:W-:Y:S04]  /*b1e0*/  BSSY B0, `(.L_x_5701) ;  /* 0x0000004000007945 */ /* 0x000fe80003800000 */
[----:B------:R-:W-:Y:S05]  /*b1f0*/  @!P3 BRA `(.L_x_5702) ;  /* 0x000000000008b947 */ /* 0x000fea0003800000 */
[----:B------:R0:W-:Y:S04]  /*b200*/  REDG.E.ADD.F32.FTZ.RN.STRONG.GPU desc[UR20][R140.64+-0x600], R49 ;  /* 0xfffa00318c0079a6 */ /* 0x0001e8000c10f394 */
[----:B-1----:R0:W-:Y:S02]  /*b210*/  REDG.E.ADD.F32.FTZ.RN.STRONG.GPU desc[UR20][R40.64+-0x600], R37 ;  /* 0xfffa0025280079a6 */ /* 0x0021e4000c10f394 */
.L_x_5702:
[----:B------:R-:W-:Y:S05]  /*b220*/  BSYNC B0 ;  /* 0x0000000000007941 */ /* 0x000fea0003800000 */
.L_x_5701:
[----:B------:R-:W0:Y:S01]  /*b230*/  LDS R151, [R151+0x10200] ;  /* 0x0102000097977984 */ /* 0x000e220000000800 */
[----:B------:R-:W-:Y:S04]  /*b240*/  BSSY B0, `(.L_x_5703) ;  /* 0x0000004000007945 */ /* 0x000fe80003800000 */
[----:B------:R-:W-:Y:S05]  /*b250*/  @!P4 BRA `(.L_x_5704) ;  /* 0x000000000008c947 */ /* 0x000fea0003800000 */
[----:B------:R1:W-:Y:S04]  /*b260*/  REDG.E.ADD.F32.FTZ.RN.STRONG.GPU desc[UR20][R140.64+-0x400], R48 ;  /* 0xfffc00308c0079a6 */ /* 0x0003e8000c10f394 */
[----:B0-----:R0:W-:Y:S02]  /*b270*/  REDG.E.ADD.F32.FTZ.RN.STRONG.GPU desc[UR20][R40.64+-0x400], R151 ;  /* 0xfffc0097280079a6 */ /* 0x0011e4000c10f394 */
.L_x_5704:
[----:B------:R-:W-:Y:S05]  /*b280*/  BSYNC B0 ;  /* 0x0000000000007941 */ /* 0x000fea0003800000 */
.L_x_5703:
[----:B01----:R0:W1:Y:S01]  /*b290*/  LDS R37, [R150+0x10400] ;  /* 0x0104000096257984 */ /* 0x0030620000000800 */
[----:B------:R-:W-:Y:S04]  /*b2a0*/  BSSY B0, `(.L_x_5705) ;  /* 0x0000004000007945 */ /* 0x000fe80003800000 */
[----:B------:R-:W-:Y:S05]  /*b2b0*/  @!P5 BRA `(.L_x_5706) ;  /* 0x000000000008d947 */ /* 0x000fea0003800000 */
[----:B------:R0:W-:Y:S04]  /*b2c0*/  REDG.E.ADD.F32.FTZ.RN.STRONG.GPU desc[UR20][R140.64+-0x200], R47 ;  /* 0xfffe002f8c0079a6 */ /* 0x0001e8000c10f394 */
[----:B-1----:R0:W-:Y:S02]  /*b2d0*/  REDG.E.ADD.F32.FTZ.RN.STRONG.GPU desc[UR20][R40.64+-0x200], R37 ;  /* 0xfffe0025280079a6 */ /* 0x0021e4000c10f394 */
.L_x_5706:
[----:B------:R-:W-:Y:S05]  /*b2e0*/  BSYNC B0 ;  /* 0x0000000000007941 */ /* 0x000fea0003800000 */
.L_x_5705:
[----:B01----:R-:W0:Y:S01]  /*b2f0*/  SHFL.DOWN PT, R37, R204, 0x1, 0x1f ;  /* 0x08201f00cc257f89 */ /* 0x003e2200000e0000 */
[----:B------:R-:W-:Y:S01]  /*b300*/  ISETP.GT.AND P0, PT, R243, 0x1e, PT ;  /* 0x0000001ef300780c */ /* 0x000fe20003f04270 */
        /* <DEDUP_REMOVED lines=55> */
[----:B-1----:R-:W-:Y:S01]  /*b680*/  @!P0 FADD.FTZ R206, R206, R39 ;  /* 0x00000027cece8221 */ /* 0x002fe20000010000 */
[----:B------:R-:W0:Y:S01]  /*b690*/  SHFL.DOWN PT, R37, R204, 0x4, 0x1f ;  /* 0x08801f00cc257f89 */ /* 0x000e2200000e0000 */
[----:B------:R-:W-:Y:S01]  /*b6a0*/  ISETP.GT.AND P0, PT, R243, 0x1b, PT ;  /* 0x0000001bf300780c */ /* 0x000fe20003f04270 */
[----:B------:R-:W-:Y:S01]  /*b6b0*/  FADD.FTZ R109, R42, R109 ;  /* 0x0000006d2a6d7221 */ /* 0x000fe20000010000 */
[----:B------:R-:W-:Y:S01]  /*b6c0*/  FFMA.FTZ R99, R17, R74, R99 ;  /* 0x0000004a11637223 */ /* 0x000fe20000010063 */
[----:B------:R-:W1:Y:S01]  /*b6d0*/  SHFL.DOWN PT, R39, R206, 0x4, 0x1f ;  /* 0x08801f00ce277f89 */ /* 0x000e6200000e0000 */
        /* <DEDUP_REMOVED lines=28> */
[----:B------:R-:W-:-:S04]  /*b8a0*/  ISETP.NE.AND P0, PT, R243, RZ, PT ;  /* 0x000000fff300720c */ /* 0x000fc80003f05270 */
[----:B------:R-:W-:-:S09]  /*b8b0*/  MOV R205, R206 ;  /* 0x000000ce00cd7202 */ /* 0x000fd20000000f00 */
[----:B------:R0:W-:Y:S01]  /*b8c0*/  @!P0 STS.64 [R247+0x10808], R204 ;  /* 0x010808ccf7008388 */ /* 0x0001e20000000a00 */
        /* <DEDUP_REMOVED lines=12> */
[----:B------:R-:W5:Y:S01]  /*b990*/  @P0 LDS.64 R36, [R33+0x14080] ;  /* 0x0140800021240984 */ /* 0x000f620000000a00 */
[----:B-1----:R-:W-:Y:S01]  /*b9a0*/  FADD.FTZ R32, R205, R29 ;  /* 0x0000001dcd207221 */ /* 0x002fe20000010000 */
[----:B------:R-:W-:-:S03]  /*b9b0*/  FADD.FTZ R27, R204, R28 ;  /* 0x0000001ccc1b7221 */ /* 0x000fc60000010000 */
[----:B------:R-:W-:Y:S01]  /*b9c0*/  FADD.FTZ R32, R31, R32 ;  /* 0x000000201f207221 */ /* 0x000fe20000010000 */
[----:B------:R-:W-:-:S03]  /*b9d0*/  FADD.FTZ R27, R30, R27 ;  /* 0x0000001b1e1b7221 */ /* 0x000fc60000010000 */
[----:B0-----:R-:W-:Y:S01]  /*b9e0*/  FADD.FTZ R205, R32, R35 ;  /* 0x0000002320cd7221 */ /* 0x001fe20000010000 */
[----:B------:R-:W-:-:S03]  /*b9f0*/  FADD.FTZ R204, R27, R34 ;  /* 0x000000221bcc7221 */ /* 0x000fc60000010000 */
[----:B-----5:R-:W-:Y:S01]  /*ba00*/  @P0 FADD.FTZ R205, R205, R37 ;  /* 0x00000025cdcd0221 */ /* 0x020fe20000010000 */
[----:B------:R-:W-:-:S05]  /*ba10*/  @P0 FADD.FTZ R204, R204, R36 ;  /* 0x00000024cccc0221 */ /* 0x000fca0000010000 */
[----:B------:R1:W-:Y:S02]  /*ba20*/  STS.64 [R33+0x14080], R204 ;  /* 0x014080cc21007388 */ /* 0x0003e40000000a00 */
.L_x_5708:
[----:B------:R-:W-:Y:S05]  /*ba30*/  BSYNC B0 ;  /* 0x0000000000007941 */ /* 0x000fea0003800000 */
.L_x_5707:
[----:B------:R-:W-:Y:S02]  /*ba40*/  UIADD3 UR7, UR7, 0x1, URZ ;  /* 0x0000000107077890 */ /* 0x000fe4000fffe03f */
[----:B------:R-:W-:Y:S02]  /*ba50*/  UIADD3 UR8, UP1, UR8, 0x1, URZ ;  /* 0x0000000108087890 */ /* 0x000fe4000ff3e03f */
[----:B------:R-:W-:Y:S02]  /*ba60*/  UISETP.GE.AND UP0, UPT, UR7, UR54, UPT ;  /* 0x000000360700728c */ /* 0x000fe4000bf06270 */
[----:B------:R-:W-:-:S04]  /*ba70*/  UIADD3.X UR9, URZ, UR9, URZ, UP1, !UPT ;  /* 0x000000093f097290 */ /* 0x000fc80008ffe43f */
[----:B------:R-:W-:-:S13]  /*ba80*/  PLOP3.LUT P0, PT, PT, PT, UP0, 0x80, 0x0 ;  /* 0x000000000000781c */ /* 0x000fda0003f0f008 */
[----:B------:R-:W-:Y:S05]  /*ba90*/  @!P0 BRA `(.L_x_5709) ;  /* 0xffffff6c00b48947 */ /* 0x000fea000383ffff */
.L_x_5614:
[----:B------:R-:W0:Y:S01]  /*baa0*/  LDL.LU R27, [R1] ;  /* 0x00000000011b7983 */ /* 0x000e220000300800 */
        /* <DEDUP_REMOVED lines=15> */
[----:B------:R-:W-:Y:S01]  /*bba0*/  UIADD3 UR50, UP4, UR50, -0x2000, URZ ;  /* 0xffffe00032327890 */ /* 0x000fe2000ff9e03f */
[----:B------:R-:W-:Y:S01]  /*bbb0*/  STS.128 [R246], R100 ;  /* 0x00000064f6007388 */ /* 0x000fe20000000c00 */
[----:B------:R-:W-:Y:S02]  /*bbc0*/  UIMAD UR7, UR10, UR19, UR7 ;  /* 0x000000130a0772a4 */ /* 0x000fe4000f8e0207 */
[----:B------:R-:W-:Y:S01]  /*bbd0*/  UIMAD.WIDE.U32 UR18, UR10, UR18, UR24 ;  /* 0x000000120a1272a5 */ /* 0x000fe2000f8e0018 */
[----:B------:R-:W-:Y:S01]  /*bbe0*/  STS.128 [R246+0x10], R96 ;  /* 0x00001060f6007388 */ /* 0x000fe20000000c00 */
[----:B------:R-:W-:Y:S01]  /*bbf0*/  UIADD3 UR53, UP5, UR53, -0x2000, URZ ;  /* 0xffffe00035357890 */ /* 0x000fe2000ffbe03f */
[----:B------:R-:W-:Y:S02]  /*bc00*/  ULDC.64 UR24, c[0x0][0x3e0] ;  /* 0x0000f80000187ab9 */ /* 0x000fe40000000a00 */
[----:B------:R-:W-:Y:S01]  /*bc10*/  STS.128 [R246+0x20], R92 ;  /* 0x0000205cf6007388 */ /* 0x000fe20000000c00 */
[----:B------:R-:W-:-:S02]  /*bc20*/  UIADD3 UR19, UR19, UR7, URZ ;  /* 0x0000000713137290 */ /* 0x000fc4000fffe03f */
[----:B------:R-:W-:Y:S01]  /*bc30*/  ULEA UR7, UP0, UR18, UR24, 0x2 ;  /* 0x0000001812077291 */ /* 0x000fe2000f80103f */
[----:B------:R-:W-:Y:S01]  /*bc40*/  STS.128 [R246+0x30], R88 ;  /* 0x00003058f6007388 */ /* 0x000fe20000000c00 */
[----:B------:R-:W-:-:S03]  /*bc50*/  NOP ;  /* 0x0000000000007918 */ /* 0x000fc60000000000 */
[----:B------:R-:W5:Y:S01]  /*bc60*/  LDS.128 R8, [R245] ;  /* 0x00000000f5087984 */ /* 0x000f620000000c00 */
[----:B------:R-:W-:Y:S01]  /*bc70*/  ULEA.HI.X UR18, UR18, UR25, UR19, 0x2, UP0 ;  /* 0x0000001912127291 */ /* 0x000fe200080f1413 */
[----:B------:R-:W-:Y:S01]  /*bc80*/  MOV R2, UR7 ;  /* 0x0000000700027c02 */ /* 0x000fe20008000f00 */
[----:B------:R-:W-:Y:S01]  /*bc90*/  UIADD3 UR6, UR6, 0x1, URZ ;  /* 0x0000000106067890 */ /* 0x000fe2000fffe03f */
[----:B------:R-:W1:Y:S01]  /*bca0*/  LDS.128 R12, [R245+0x200] ;  /* 0x00020000f50c7984 */ /* 0x000e620000000c00 */
[----:B------:R-:W-:Y:S02]  /*bcb0*/  UIADD3.X UR14, UR14, -0x1, URZ, UP1, !UPT ;  /* 0xffffffff0e0e7890 */ /* 0x000fe40008ffe43f */
[----:B------:R-:W-:Y:S01]  /*bcc0*/  MOV R3, UR18 ;  /* 0x0000001200037c02 */ /* 0x000fe20008000f00 */
[----:B------:R-:W2:Y:S01]  /*bcd0*/  LDS.128 R16, [R245+0x400] ;  /* 0x00040000f5107984 */ /* 0x000ea20000000c00 */
[----:B------:R-:W-:Y:S01]  /*bce0*/  ULDC.64 UR18, c[0x0][0x3a8] ;  /* 0x0000ea0000127ab9 */ /* 0x000fe20000000a00 */
[----:B------:R-:W-:-:S02]  /*bcf0*/  UIADD3.X UR16, UR16, -0x1, URZ, UP2, !UPT ;  /* 0xffffffff10107890 */ /* 0x000fc400097fe43f */
[----:B------:R-:W3:Y:S01]  /*bd00*/  LDS.128 R20, [R245+0x600] ;  /* 0x00060000f5147984 */ /* 0x000ee20000000c00 */
        /* <DEDUP_REMOVED lines=14> */
[----:B------:R-:W-:Y:S01]  /*bdf0*/  UIADD3.X UR52, UR52, -0x1, URZ, UP5, !UPT ;  /* 0xffffffff34347890 */ /* 0x000fe2000affe43f */
[----:B-----5:R-:W-:Y:S01]  /*be00*/  STG.E.128 desc[UR20][R2.64], R8 ;  /* 0x0000000802007986 */ /* 0x020fe2000c101d14 */
[----:B------:R-:W-:Y:S02]  /*be10*/  ULEA.HI.X UR8, UR8, UR19, UR9, 0x2, UP0 ;  /* 0x0000001308087291 */ /* 0x000fe400080f1409 */
[----:B------:R-:W-:Y:S01]  /*be20*/  UISETP.GT.AND UP0, UPT, UR17, 0x1, UPT ;  /* 0x000000011100788c */ /* 0x000fe2000bf04270 */
[----:B-1----:R-:W-:Y:S04]  /*be30*/  STG.E.128 desc[UR20][R2.64+0x200], R12 ;  /* 0x0002000c02007986 */ /* 0x002fe8000c101d14 */
[----:B--2---:R-:W-:Y:S01]  /*be40*/  STG.E.128 desc[UR20][R2.64+0x400], R16 ;  /* 0x0004001002007986 */ /* 0x004fe2000c101d14 */
[----:B------:R-:W-:-:S03]  /*be50*/  PLOP3.LUT P0, PT, PT, PT, UP0, 0x80, 0x0 ;  /* 0x000000000000781c */ /* 0x000fc60003f0f008 */
[----:B---3--:R1:W-:Y:S01]  /*be60*/  STG.E.128 desc[UR20][R2.64+0x600], R20 ;  /* 0x0006001402007986 */ /* 0x0083e2000c101d14 */
[----:B------:R-:W-:Y:S01]  /*be70*/  BAR.SYNC.DEFER_BLOCKING 0x0 ;  /* 0x0000000000007b1d */ /* 0x000fe20000010000 */
[----:B-1----:R-:W-:Y:S02]  /*be80*/  MOV R2, UR7 ;  /* 0x0000000700027c02 */ /* 0x002fe40008000f00 */
[----:B------:R-:W-:-:S03]  /*be90*/  MOV R3, UR8 ;  /* 0x0000000800037c02 */ /* 0x000fc60008000f00 */
[----:B------:R-:W-:Y:S04]  /*bea0*/  STS.128 [R246+0x10], R112 ;  /* 0x00001070f6007388 */ /* 0x000fe80000000c00 */
[----:B------:R-:W-:Y:S04]  /*beb0*/  STS.128 [R246], R116 ;  /* 0x00000074f6007388 */ /* 0x000fe80000000c00 */
[----:B------:R-:W-:Y:S04]  /*bec0*/  STS.128 [R246+0x20], R108 ;  /* 0x0000206cf6007388 */ /* 0x000fe80000000c00 */
[----:B------:R-:W-:Y:S01]  /*bed0*/  STS.128 [R246+0x30], R104 ;  /* 0x00003068f6007388 */ /* 0x000fe20000000c00 */
[----:B------:R-:W-:-:S03]  /*bee0*/  NOP ;  /* 0x0000000000007918 */ /* 0x000fc60000000000 */
[----:B------:R-:W1:Y:S04]  /*bef0*/  LDS.128 R8, [R245] ;  /* 0x00000000f5087984 */ /* 0x000e680000000c00 */
[----:B------:R-:W2:Y:S04]  /*bf00*/  LDS.128 R12, [R245+0x200] ;  /* 0x00020000f50c7984 */ /* 0x000ea80000000c00 */
[----:B------:R-:W3:Y:S04]  /*bf10*/  LDS.128 R16, [R245+0x400] ;  /* 0x00040000f5107984 */ /* 0x000ee80000000c00 */
[----:B------:R5:W4:Y:S02]  /*bf20*/  LDS.128 R20, [R245+0x600] ;  /* 0x00060000f5147984 */ /* 0x000b240000000c00 */
[----:B-----5:R-:W-:-:S05]  /*bf30*/  IMAD.WIDE R244, R244, 0x10, R2 ;  /* 0x00000010f4f47825 */ /* 0x020fca00078e0202 */
[----:B-1----:R1:W-:Y:S04]  /*bf40*/  STG.E.128 desc[UR20][R244.64], R8 ;  /* 0x00000008f4007986 */ /* 0x0023e8000c101d14 */
[----:B--2---:R1:W-:Y:S04]  /*bf50*/  STG.E.128 desc[UR20][R244.64+0x200], R12 ;  /* 0x0002000cf4007986 */ /* 0x0043e8000c101d14 */
[----:B---3--:R1:W-:Y:S04]  /*bf60*/  STG.E.128 desc[UR20][R244.64+0x400], R16 ;  /* 0x00040010f4007986 */ /* 0x0083e8000c101d14 */
[----:B----4-:R1:W-:Y:S01]  /*bf70*/  STG.E.128 desc[UR20][R244.64+0x600], R20 ;  /* 0x00060014f4007986 */ /* 0x0103e2000c101d14 */
[----:B0-----:R-:W-:-:S04]  /*bf80*/  FADD.FTZ R0, R27, R116 ;  /* 0x000000741b007221 */ /* 0x001fc80000010000 */
        /* <DEDUP_REMOVED lines=14> */
[----:B------:R-:W-:-:S05]  /*c070*/  FADD.FTZ R0, R106, R107 ;  /* 0x0000006b6a007221 */ /* 0x000fca0000010000 */
[----:B------:R1:W-:Y:S01]  /*c080*/  STL [R1], R0 ;  /* 0x0000000001007387 */ /* 0x0003e20000100800 */
[----:B------:R-:W-:Y:S05]  /*c090*/  @P0 BRA `(.L_x_5710) ;  /* 0xffffff4800c80947 */ /* 0x000fea000383ffff */
.L_x_5612:
        /* <DEDUP_REMOVED lines=9> */
[----:B-1----:R-:W1:Y:S01]  /*c130*/  @!P1 S2R R11, SR_CgaCtaId ;  /* 0x00000000000b9919 */ /* 0x002e620000008800 */
        /* <DEDUP_REMOVED lines=34> */
.L_x_5712:
[----:B------:R-:W-:Y:S05]  /*c360*/  BSYNC B0 ;  /* 0x0000000000007941 */ /* 0x000fea0003800000 */
.L_x_5711:
        /* <DEDUP_REMOVED lines=44> */
.L_x_5714:
[----:B01----:R-:W0:Y:S02]  /*c630*/  S2R R7, SR_TID.X ;  /* 0x0000000000077919 */ /* 0x003e240000002100 */
.L_x_5715:
[----:B------:R-:W-:Y:S05]  /*c640*/  BSYNC B0 ;  /* 0x0000000000007941 */ /* 0x000fea0003800000 */
.L_x_5713:
        /* <DEDUP_REMOVED lines=15> */
.L_x_5716:
        /* <DEDUP_REMOVED lines=19> */
.L_x_5618:
[----:B------:R-:W-:Y:S01]  /*c870*/  HFMA2.MMA R240, -RZ, RZ, 0, 5.9604644775390625e-08 ;  /* 0x00000001fff07435 */ /* 0x000fe200000001ff */
[----:B------:R-:W-:Y:S02]  /*c880*/  MOV R251, R49 ;  /* 0x0000003100fb7202 */ /* 0x000fe40000000f00 */
[----:B------:R-:W-:Y:S02]  /*c890*/  MOV R249, RZ ;  /* 0x000000ff00f97202 */ /* 0x000fe40000000f00 */
[----:B------:R-:W-:-:S07]  /*c8a0*/  MOV R230, 0xffffffff ;  /* 0xffffffff00e67802 */ /* 0x000fce0000000f00 */
[----:B0----5:R-:W-:Y:S05]  /*c8b0*/  WARPSYNC.COLLECTIVE R230, `(.L_x_5717) ;  /* 0x00000000e6087348 */ /* 0x021fea0003c00000 */
[----:B------:R1:W2:Y:S02]  /*c8c0*/  SHFL.UP P3, R227, R251, R240, R249 ;  /* 0x040000f0fbe37389 */ /* 0x0002a400000600f9 */
[----:B012--5:R-:W-:Y:S01]  /*c8d0*/  ENDCOLLECTIVE ;  /* 0x000000000000791b */ /* 0x027fe20003800000 */
.L_x_5717:
[----:B------:R-:W-:Y:S02]  /*c8e0*/  MOV R251, R48 ;  /* 0x0000003000fb7202 */ /* 0x000fe40000000f00 */
[----:B------:R-:W-:-:S07]  /*c8f0*/  MOV R231, R227 ;  /* 0x000000e300e77202 */ /* 0x000fce0000000f00 */
[----:B------:R-:W-:Y:S05]  /*c900*/  WARPSYNC.COLLECTIVE R230, `(.L_x_5718) ;  /* 0x00000000e6087348 */ /* 0x000fea0003c00000 */
[----:B------:R0:W1:Y:S02]  /*c910*/  SHFL.UP P3, R227, R251, R240, R249 ;  /* 0x040000f0fbe37389 */ /* 0x00006400000600f9 */
[----:B01----:R-:W-:Y:S01]  /*c920*/  ENDCOLLECTIVE ;  /* 0x000000000000791b */ /* 0x003fe20003800000 */
.L_x_5718:
[----:B------:R-:W-:Y:S02]  /*c930*/  MOV R251, R50 ;  /* 0x0000003200fb7202 */ /* 0x000fe40000000f00 */
[----:B------:R-:W-:-:S07]  /*c940*/  MOV R229, R227 ;  /* 0x000000e300e57202 */ /* 0x000fce0000000f00 */
[----:B------:R-:W-:Y:S05]  /*c950*/  WARPSYNC.COLLECTIVE R230, `(.L_x_5719) ;  /* 0x00000000e6087348 */ /* 0x000fea0003c00000 */
[----:B------:R0:W1:Y:S02]  /*c960*/  SHFL.UP P3, R227, R251, R240, R249 ;  /* 0x040000f0fbe37389 */ /* 0x00006400000600f9 */
[----:B01----:R-:W-:Y:S01]  /*c970*/  ENDCOLLECTIVE ;  /* 0x000000000000791b */ /* 0x003fe20003800000 */
.L_x_5719:
[----:B------:R-:W-:Y:S02]  /*c980*/  MOV R251, R51 ;  /* 0x0000003300fb7202 */ /* 0x000fe40000000f00 */
[----:B------:R-:W-:-:S07]  /*c990*/  MOV R228, R227 ;  /* 0x000000e300e47202 */ /* 0x000fce0000000f00 */
[----:B------:R-:W-:Y:S05]  /*c9a0*/  WARPSYNC.COLLECTIVE R230, `(.L_x_5720) ;  /* 0x00000000e6087348 */ /* 0x000fea0003c00000 */
[----:B------:R0:W1:Y:S02]  /*c9b0*/  SHFL.UP P3, R227, R251, R240, R249 ;  /* 0x040000f0fbe37389 */ /* 0x00006400000600f9 */
[----:B01----:R-:W-:Y:S01]  /*c9c0*/  ENDCOLLECTIVE ;  /* 0x000000000000791b */ /* 0x003fe20003800000 */
.L_x_5720:
        /* <DEDUP_REMOVED lines=17> */
.L_x_5721:
[----:B------:R-:W-:Y:S02]  /*cae0*/  MOV R251, R48 ;  /* 0x0000003000fb7202 */ /* 0x000fe40000000f00 */
[----:B------:R-:W-:-:S07]  /*caf0*/  MOV R231, R227 ;  /* 0x000000e300e77202 */ /* 0x000fce0000000f00 */
[----:B------:R-:W-:Y:S05]  /*cb00*/  WARPSYNC.COLLECTIVE R230, `(.L_x_5722) ;  /* 0x00000000e6087348 */ /* 0x000fea0003c00000 */
[----:B------:R0:W1:Y:S02]  /*cb10*/  SHFL.UP P3, R227, R251, R240, R249 ;  /* 0x040000f0fbe37389 */ /* 0x00006400000600f9 */
[----:B01----:R-:W-:Y:S01]  /*cb20*/  ENDCOLLECTIVE ;  /* 0x000000000000791b */ /* 0x003fe20003800000 */
.L_x_5722:
[----:B------:R-:W-:Y:S02]  /*cb30*/  MOV R251, R50 ;  /* 0x0000003200fb7202 */ /* 0x000fe40000000f00 */
[----:B------:R-:W-:-:S07]  /*cb40*/  MOV R229, R227 ;  /* 0x000000e300e57202 */ /* 0x000fce0000000f00 */
[----:B------:R-:W-:Y:S05]  /*cb50*/  WARPSYNC.COLLECTIVE R230, `(.L_x_5723) ;  /* 0x00000000e6087348 */ /* 0x000fea0003c00000 */
[----:B------:R0:W1:Y:S02]  /*cb60*/  SHFL.UP P3, R227, R251, R240, R249 ;  /* 0x040000f0fbe37389 */ /* 0x00006400000600f9 */
[----:B01----:R-:W-:Y:S01]  /*cb70*/  ENDCOLLECTIVE ;  /* 0x000000000000791b */ /* 0x003fe20003800000 */
.L_x_5723:
[----:B------:R-:W-:Y:S02]  /*cb80*/  MOV R251, R51 ;  /* 0x0000003300fb7202 */ /* 0x000fe40000000f00 */
[----:B------:R-:W-:-:S07]  /*cb90*/  MOV R228, R227 ;  /* 0x000000e300e47202 */ /* 0x000fce0000000f00 */
[----:B------:R-:W-:Y:S05]  /*cba0*/  WARPSYNC.COLLECTIVE R230, `(.L_x_5724) ;  /* 0x00000000e6087348 */ /* 0x000fea0003c00000 */
[----:B------:R0:W1:Y:S02]  /*cbb0*/  SHFL.UP P3, R227, R251, R240, R249 ;  /* 0x040000f0fbe37389 */ /* 0x00006400000600f9 */
[----:B01----:R-:W-:Y:S01]  /*cbc0*/  ENDCOLLECTIVE ;  /* 0x000000000000791b */ /* 0x003fe20003800000 */
.L_x_5724:
        /* <DEDUP_REMOVED lines=17> */
.L_x_5725:
[----:B------:R-:W-:Y:S02]  /*cce0*/  MOV R251, R229 ;  /* 0x000000e500fb7202 */ /* 0x000fe40000000f00 */
[----:B------:R-:W-:-:S07]  /*ccf0*/  MOV R248, R227 ;  /* 0x000000e300f87202 */ /* 0x000fce0000000f00 */
[----:B------:R-:W-:Y:S05]  /*cd00*/  WARPSYNC.COLLECTIVE R230, `(.L_x_5726) ;  /* 0x00000000e6087348 */ /* 0x000fea0003c00000 */
[----:B------:R0:W1:Y:S02]  /*cd10*/  SHFL.UP P3, R227, R251, R240, R249 ;  /* 0x040000f0fbe37389 */ /* 0x00006400000600f9 */
[----:B01----:R-:W-:Y:S01]  /*cd20*/  ENDCOLLECTIVE ;  /* 0x000000000000791b */ /* 0x003fe20003800000 */
.L_x_5726:
[----:B------:R-:W-:Y:S02]  /*cd30*/  MOV R251, R50 ;  /* 0x0000003200fb7202 */ /* 0x000fe40000000f00 */
[----:B------:R-:W-:-:S07]  /*cd40*/  MOV R48, R227 ;  /* 0x000000e300307202 */ /* 0x000fce0000000f00 */
[----:B------:R-:W-:Y:S05]  /*cd50*/  WARPSYNC.COLLECTIVE R230, `(.L_x_5727) ;  /* 0x00000000e6087348 */ /* 0x000fea0003c00000 */
[----:B------:R0:W1:Y:S02]  /*cd60*/  SHFL.UP P3, R227, R251, R240, R249 ;  /* 0x040000f0fbe37389 */ /* 0x00006400000600f9 */
[----:B01----:R-:W-:Y:S01]  /*cd70*/  ENDCOLLECTIVE ;  /* 0x000000000000791b */ /* 0x003fe20003800000 */
.L_x_5727:
[----:B------:R-:W-:Y:S02]  /*cd80*/  MOV R251, R51 ;  /* 0x0000003300fb7202 */ /* 0x000fe40000000f00 */
[----:B------:R-:W-:-:S07]  /*cd90*/  MOV R228, R227 ;  /* 0x000000e300e47202 */ /* 0x000fce0000000f00 */
[----:B------:R-:W-:Y:S05]  /*cda0*/  WARPSYNC.COLLECTIVE R230, `(.L_x_5728) ;  /* 0x00000000e6087348 */ /* 0x000fea0003c00000 */
[----:B------:R0:W1:Y:S02]  /*cdb0*/  SHFL.UP P3, R227, R251, R240, R249 ;  /* 0x040000f0fbe37389 */ /* 0x00006400000600f9 */
[----:B01----:R-:W-:Y:S01]  /*cdc0*/  ENDCOLLECTIVE ;  /* 0x000000000000791b */ /* 0x003fe20003800000 */
.L_x_5728:
        /* <DEDUP_REMOVED lines=9> */
[----:B------:R-:W-:-:S04]  /*ce60*/  FMUL.FTZ R228, R229, R248 ;  /* 0x000000f8e5e47220 */ /* 0x000fc80000410000 */
[C---:B------:R-:W-:Y:S01]  /*ce70*/  FFMA.FTZ R228, R49.reuse, R48, R228 ;  /* 0x0000003031e47223 */ /* 0x040fe200000100e4 */
[----:B------:R-:W-:-:S04]  /*ce80*/  @P3 FFMA.FTZ R49, R49, R248, -R227 ;  /* 0x000000f831313223 */ /* 0x000fc800000108e3 */
[----:B------:R-:W-:Y:S02]  /*ce90*/  FSEL R48, R229, R228, !P3 ;  /* 0x000000e4e5307208 */ /* 0x000fe40005800000 */
[----:B------:R-:W-:-:S07]  /*cea0*/  MOV R251, R49 ;  /* 0x0000003100fb7202 */ /* 0x000fce0000000f00 */
[----:B------:R-:W-:Y:S05]  /*ceb0*/  WARPSYNC.COLLECTIVE R230, `(.L_x_5729) ;  /* 0x00000000e6087348 */ /* 0x000fea0003c00000 */
[----:B------:R0:W1:Y:S02]  /*cec0*/  SHFL.UP P3, R227, R251, R240, R249 ;  /* 0x040000f0fbe37389 */ /* 0x00006400000600f9 */
[----:B01----:R-:W-:Y:S01]  /*ced0*/  ENDCOLLECTIVE ;  /* 0x000000000000791b */ /* 0x003fe20003800000 */
.L_x_5729:
[----:B------:R-:W-:Y:S02]  /*cee0*/  MOV R251, R48 ;  /* 0x0000003000fb7202 */ /* 0x000fe40000000f00 */
[----:B------:R-:W-:-:S07]  /*cef0*/  MOV R229, R227 ;  /* 0x000000e300e57202 */ /* 0x000fce0000000f00 */
[----:B------:R-:W-:Y:S05]  /*cf00*/  WARPSYNC.COLLECTIVE R230, `(.L_x_5730) ;  /* 0x00000000e6087348 */ /* 0x000fea0003c00000 */
[----:B------:R0:W1:Y:S02]  /*cf10*/  SHFL.UP P3, R227, R251, R240, R249 ;  /* 0x040000f0fbe37389 */ /* 0x00006400000600f9 */
[----:B01----:R-:W-:Y:S01]  /*cf20*/  ENDCOLLECTIVE ;  /* 0x000000000000791b */ /* 0x003fe20003800000 */
.L_x_5730:
[----:B------:R-:W-:Y:S02]  /*cf30*/  MOV R251, R50 ;  /* 0x0000003200fb7202 */ /* 0x000fe40000000f00 */
[----:B------:R-:W-:-:S07]  /*cf40*/  MOV R228, R227 ;  /* 0x000000e300e47202 */ /* 0x000fce0000000f00 */
[----:B------:R-:W-:Y:S05]  /*cf50*/  WARPSYNC.COLLECTIVE R230, `(.L_x_5731) ;  /* 0x00000000e6087348 */ /* 0x000fea0003c00000 */
[----:B------:R0:W1:Y:S02]  /*cf60*/  SHFL.UP P3, R227, R251, R240, R249 ;  /* 0x040000f0fbe37389 */ /* 0x00006400000600f9 */
[----:B01----:R-:W-:Y:S01]  /*cf70*/  ENDCOLLECTIVE ;  /* 0x000000000000791b */ /* 0x003fe20003800000 */
.L_x_5731:
[----:B------:R-:W-:Y:S02]  /*cf80*/  MOV R251, R51 ;  /* 0x0000003300fb7202 */ /* 0x000fe40000000f00 */
[----:B------:R-:W-:-:S07]  /*cf90*/  MOV R231, R227 ;  /* 0x000000e300e77202 */ /* 0x000fce0000000f00 */
[----:B------:R-:W-:Y:S05]  /*cfa0*/  WARPSYNC.COLLECTIVE R230, `(.L_x_5732) ;  /* 0x00000000e6087348 */ /* 0x000fea0003c00000 */
[----:B------:R0:W1:Y:S02]  /*cfb0*/  SHFL.UP P3, R227, R251, R240, R249 ;  /* 0x040000f0fbe37389 */ /* 0x00006400000600f9 */
[----:B01----:R-:W-:Y:S01]  /*cfc0*/  ENDCOLLECTIVE ;  /* 0x000000000000791b */ /* 0x003fe20003800000 */
.L_x_5732:
[----:B------:R-:W-:Y:S01]  /*cfd0*/  HFMA2.MMA R240, -RZ, RZ, 0, 9.5367431640625e-07 ;  /* 0x00000010fff07435 */ /* 0x000fe200000001ff */
[----:B------:R-:W-:Y:S02]  /*cfe0*/  MOV R239, R227 ;  /* 0x000000e300ef7202 */ /* 0x000fe40000000f00 */
[----:B------:R-:W-:-:S03]  /*cff0*/  ISETP.GE.AND P3, PT, R243, 0x8, PT ;  /* 0x00000008f300780c */ /* 0x000fc60003f66270 */
[----:B------:R-:W-:-:S04]  /*d000*/  FMUL.FTZ R248, R48, R239 ;  /* 0x000000ef30f87220 */ /* 0x000fc80000410000 */
[-C--:B------:R-:W-:Y:S01]  /*d010*/  FFMA.FTZ R227, R49, R231.reuse, -R248 ;  /* 0x000000e731e37223 */ /* 0x080fe200000108f8 */
[----:B------:R-:W-:-:S04]  /*d020*/  FMUL.FTZ R248, R48, R231 ;  /* 0x000000e730f87220 */ /* 0x000fc80000410000 */
[----:B------:R-:W-:Y:S01]  /*d030*/  FFMA.FTZ R248, R49, R239, R248 ;  /* 0x000000ef31f87223 */ /* 0x000fe200000100f8 */
[----:B------:R-:W-:-:S03]  /*d040*/  @P3 FADD.FTZ R50, R50, R227 ;  /* 0x000000e332323221 */ /* 0x000fc60000010000 */
        /* <DEDUP_REMOVED lines=10> */
.L_x_5733:
[----:B------:R-:W-:Y:S02]  /*d0f0*/  MOV R251, R228 ;  /* 0x000000e400fb7202 */ /* 0x000fe40000000f00 */
[----:B------:R-:W-:-:S07]  /*d100*/  MOV R229, R227 ;  /* 0x000000e300e57202 */ /* 0x000fce0000000f00 */
[----:B------:R-:W-:Y:S05]  /*d110*/  WARPSYNC.COLLECTIVE R230, `(.L_x_5734) ;  /* 0x00000000e6087348 */ /* 0x000fea0003c00000 */
[----:B------:R0:W1:Y:S02]  /*d120*/  SHFL.UP P3, R227, R251, R240, R249 ;  /* 0x040000f0fbe37389 */ /* 0x00006400000600f9 */
[----:B01----:R-:W-:Y:S01]  /*d130*/  ENDCOLLECTIVE ;  /* 0x000000000000791b */ /* 0x003fe20003800000 */
.L_x_5734:
[----:B------:R-:W-:Y:S02]  /*d140*/  MOV R251, R50 ;  /* 0x0000003200fb7202 */ /* 0x000fe40000000f00 */
[----:B------:R-:W-:-:S07]  /*d150*/  MOV R48, R227 ;  /* 0x000000e300307202 */ /* 0x000fce0000000f00 */
[----:B------:R-:W-:Y:S05]  /*d160*/  WARPSYNC.COLLECTIVE R230, `(.L_x_5735) ;  /* 0x00000000e6087348 */ /* 0x000fea0003c00000 */
[----:B------:R0:W1:Y:S02]  /*d170*/  SHFL.UP P3, R227, R251, R240, R249 ;  /* 0x040000f0fbe37389 */ /* 0x00006400000600f9 */
[----:B01----:R-:W-:Y:S01]  /*d180*/  ENDCOLLECTIVE ;  /* 0x000000000000791b */ /* 0x003fe20003800000 */
.L_x_5735:
[----:B------:R-:W-:Y:S02]  /*d190*/  MOV R251, R51 ;  /* 0x0000003300fb7202 */ /* 0x000fe40000000f00 */
[----:B------:R-:W-:-:S07]  /*d1a0*/  MOV R231, R227 ;  /* 0x000000e300e77202 */ /* 0x000fce0000000f00 */
[----:B------:R-:W-:Y:S05]  /*d1b0*/  WARPSYNC.COLLECTIVE R230, `(.L_x_5736) ;  /* 0x00000000e6087348 */ /* 0x000fea0003c00000 */
[----:B------:R0:W1:Y:S02]  /*d1c0*/  SHFL.UP P3, R227, R251, R240, R249 ;  /* 0x040000f0fbe37389 */ /* 0x00006400000600f9 */
[----:B01----:R-:W-:Y:S01]  /*d1d0*/  ENDCOLLECTIVE ;  /* 0x000000000000791b */ /* 0x003fe20003800000 */
.L_x_5736:
[----:B------:R-:W-:Y:S05]  /*d1e0*/  BRA `(.L_x_5737) ;  /* 0xffffff8000687947 */ /* 0x000fea000383ffff */
.L_x_5619:
        /* <DEDUP_REMOVED lines=8> */
.L_x_5739:
[----:B------:R-:W-:Y:S05]  /*d270*/  BSYNC B0 ;  /* 0x0000000000007941 */ /* 0x000fea0003800000 */
.L_x_5738:
[----:B------:R-:W-:Y:S05]  /*d280*/  BRA `(.L_x_5740) ;  /* 0xffffff8000787947 */ /* 0x000fea000383ffff */
.L_x_5620:
        /* <DEDUP_REMOVED lines=8> */
.L_x_5742:
[----:B------:R-:W-:Y:S05]  /*d310*/  BSYNC B0 ;  /* 0x0000000000007941 */ /* 0x000fea0003800000 */
.L_x_5741:
[----:B------:R-:W-:Y:S05]  /*d320*/  BRA `(.L_x_5743) ;  /* 0xffffff8000587947 */ /* 0x000fea000383ffff */
.L_x_5621:
        /* <DEDUP_REMOVED lines=8> */
.L_x_5745:
[----:B------:R-:W-:Y:S05]  /*d3b0*/  BSYNC B0 ;  /* 0x0000000000007941 */ /* 0x000fea0003800000 */
.L_x_5744:
[----:B------:R-:W-:Y:S05]  /*d3c0*/  BRA `(.L_x_5746) ;  /* 0xffffff8000387947 */ /* 0x000fea000383ffff */
.L_x_5622:
        /* <DEDUP_REMOVED lines=8> */
.L_x_5748:
[----:B------:R-:W-:Y:S05]  /*d450*/  BSYNC B0 ;  /* 0x0000000000007941 */ /* 0x000fea0003800000 */
.L_x_5747:
[----:B------:R-:W-:Y:S05]  /*d460*/  BRA `(.L_x_5749) ;  /* 0xffffff8000187947 */ /* 0x000fea000383ffff */
.L_x_5623:
        /* <DEDUP_REMOVED lines=8> */
.L_x_5751:
[----:B------:R-:W-:Y:S05]  /*d4f0*/  BSYNC B0 ;  /* 0x0000000000007941 */ /* 0x000fea0003800000 */
.L_x_5750:
        /* <DEDUP_REMOVED lines=10> */
.L_x_5752:
[----:B------:R-:W-:Y:S02]  /*d5a0*/  MOV R251, R50 ;  /* 0x0000003200fb7202 */ /* 0x000fe40000000f00 */
[----:B------:R-:W-:-:S07]  /*d5b0*/  MOV R239, R227 ;  /* 0x000000e300ef7202 */ /* 0x000fce0000000f00 */
[----:B------:R-:W-:Y:S05]  /*d5c0*/  WARPSYNC.COLLECTIVE R230, `(.L_x_5753) ;  /* 0x00000000e6087348 */ /* 0x000fea0003c00000 */
[----:B------:R0:W1:Y:S02]  /*d5d0*/  SHFL.UP P3, R227, R251, R240, R249 ;  /* 0x040000f0fbe37389 */ /* 0x00006400000600f9 */
[----:B01----:R-:W-:Y:S01]  /*d5e0*/  ENDCOLLECTIVE ;  /* 0x000000000000791b */ /* 0x003fe20003800000 */
.L_x_5753:
[----:B------:R-:W-:Y:S02]  /*d5f0*/  MOV R251, R51 ;  /* 0x0000003300fb7202 */ /* 0x000fe40000000f00 */
[----:B------:R-:W-:-:S07]  /*d600*/  MOV R48, R227 ;  /* 0x000000e300307202 */ /* 0x000fce0000000f00 */
[----:B------:R-:W-:Y:S05]  /*d610*/  WARPSYNC.COLLECTIVE R230, `(.L_x_5754) ;  /* 0x00000000e6087348 */ /* 0x000fea0003c00000 */
[----:B------:R0:W1:Y:S02]  /*d620*/  SHFL.UP P3, R227, R251, R240, R249 ;  /* 0x040000f0fbe37389 */ /* 0x00006400000600f9 */
[----:B01----:R-:W-:Y:S01]  /*d630*/  ENDCOLLECTIVE ;  /* 0x000000000000791b */ /* 0x003fe20003800000 */
.L_x_5754:
[----:B------:R-:W-:Y:S02]  /*d640*/  MOV R51, R227 ;  /* 0x000000e300337202 */ /* 0x000fe40000000f00 */
[----:B------:R-:W-:-:S07]  /*d650*/  MOV R227, 0x1f ;  /* 0x0000001f00e37802 */ /* 0x000fce0000000f00 */
[----:B------:R-:W-:Y:S05]  /*d660*/  WARPSYNC.COLLECTIVE R230, `(.L_x_5755) ;  /* 0x00000000e6087348 */ /* 0x000fea0003c00000 */
[----:B------:R0:W1:Y:S02]  /*d670*/  SHFL.IDX P3, R231, R229, R228, R227 ;  /* 0x000000e4e5e77389 */ /* 0x00006400000600e3 */
[----:B01----:R-:W-:Y:S01]  /*d680*/  ENDCOLLECTIVE ;  /* 0x000000000000791b */ /* 0x003fe20003800000 */
.L_x_5755:
[----:B------:R-:W-:Y:S02]  /*d690*/  MOV R229, R53 ;  /* 0x0000003500e57202 */ /* 0x000fe40000000f00 */
[----:B------:R-:W-:-:S07]  /*d6a0*/  MOV R52, R231 ;  /* 0x000000e700347202 */ /* 0x000fce0000000f00 */
[----:B------:R-:W-:Y:S05]  /*d6b0*/  WARPSYNC.COLLECTIVE R230, `(.L_x_5756) ;  /* 0x00000000e6087348 */ /* 0x000fea0003c00000 */
[----:B------:R0:W1:Y:S02]  /*d6c0*/  SHFL.IDX P3, R231, R229, R228, R227 ;  /* 0x000000e4e5e77389 */ /* 0x00006400000600e3 */
[----:B01----:R-:W-:Y:S01]  /*d6d0*/  ENDCOLLECTIVE ;  /* 0x000000000000791b */ /* 0x003fe20003800000 */
.L_x_5756:
[----:B------:R-:W-:Y:S02]  /*d6e0*/  MOV R229, R54 ;  /* 0x0000003600e57202 */ /* 0x000fe40000000f00 */
[----:B------:R-:W-:-:S07]  /*d6f0*/  MOV R53, R231 ;  /* 0x000000e700357202 */ /* 0x000fce0000000f00 */
[----:B------:R-:W-:Y:S05]  /*d700*/  WARPSYNC.COLLECTIVE R230, `(.L_x_5757) ;  /* 0x00000000e6087348 */ /* 0x000fea0003c00000 */
[----:B------:R0:W1:Y:S02]  /*d710*/  SHFL.IDX P3, R231, R229, R228, R227 ;  /* 0x000000e4e5e77389 */ /* 0x00006400000600e3 */
[----:B01----:R-:W-:Y:S01]  /*d720*/  ENDCOLLECTIVE ;  /* 0x000000000000791b */ /* 0x003fe20003800000 */
.L_x_5757:
[----:B------:R-:W-:Y:S02]  /*d730*/  MOV R229, R55 ;  /* 0x0000003700e57202 */ /* 0x000fe40000000f00 */
[----:B------:R-:W-:-:S07]  /*d740*/  MOV R54, R231 ;  /* 0x000000e700367202 */ /* 0x000fce0000000f00 */
[----:B------:R-:W-:Y:S05]  /*d750*/  WARPSYNC.COLLECTIVE R230, `(.L_x_5758) ;  /* 0x00000000e6087348 */ /* 0x000fea0003c00000 */
[----:B------:R0:W1:Y:S02]  /*d760*/  SHFL.IDX P3, R231, R229, R228, R227 ;  /* 0x000000e4e5e77389 */ /* 0x00006400000600e3 */
[----:B01----:R-:W-:Y:S01]  /*d770*/  ENDCOLLECTIVE ;  /* 0x000000000000791b */ /* 0x003fe20003800000 */
.L_x_5758:
[----:B------:R-:W-:Y:S01]  /*d780*/  MOV R55, R231 ;  /* 0x000000e700377202 */ /* 0x000fe20000000f00 */
[----:B------:R-:W-:Y:S06]  /*d790*/  BRA `(.L_x_5759) ;  /* 0xffffff7c00747947 */ /* 0x000fec000383ffff */
.L_x_5625:
[----:B------:R-:W-:Y:S01]  /*d7a0*/  HFMA2.MMA R54, -RZ, RZ, 0, 5.9604644775390625e-08 ;  /* 0x00000001ff367435 */ /* 0x000fe200000001ff */
[----:B------:R-:W-:Y:S02]  /*d7b0*/  MOV R53, R251 ;  /* 0x000000fb00357202 */ /* 0x000fe40000000f00 */
[----:B------:R-:W-:Y:S02]  /*d7c0*/  MOV R231, 0x1f ;  /* 0x0000001f00e77802 */ /* 0x000fe40000000f00 */
[----:B------:R-:W-:-:S07]  /*d7d0*/  MOV R230, 0xffffffff ;  /* 0xffffffff00e67802 */ /* 0x000fce0000000f00 */
[----:B-1----:R-:W-:Y:S05]  /*d7e0*/  WARPSYNC.COLLECTIVE R230, `(.L_x_5760) ;  /* 0x00000000e6087348 */ /* 0x002fea0003c00000 */
[----:B------:R0:W2:Y:S02]  /*d7f0*/  SHFL.DOWN P1, R252, R53, R54, R231 ;  /* 0x0800003635fc7389 */ /* 0x0000a400000200e7 */
[----:B012---:R-:W-:Y:S01]  /*d800*/  ENDCOLLECTIVE ;  /* 0x000000000000791b */ /* 0x007fe20003800000 */
.L_x_5760:
[----:B------:R-:W-:Y:S02]  /*d810*/  MOV R53, R250 ;  /* 0x000000fa00357202 */ /* 0x000fe40000000f00 */
[----:B------:R-:W-:-:S07]  /*d820*/  MOV R52, R252 ;  /* 0x000000fc00347202 */ /* 0x000fce0000000f00 */
[----:B------:R-:W-:Y:S05]  /*d830*/  WARPSYNC.COLLECTIVE R230, `(.L_x_5761) ;  /* 0x00000000e6087348 */ /* 0x000fea0003c00000 */
[----:B------:R0:W1:Y:S02]  /*d840*/  SHFL.DOWN P1, R252, R53, R54, R231 ;  /* 0x0800003635fc7389 */ /* 0x00006400000200e7 */
[----:B01----:R-:W-:Y:S01]  /*d850*/  ENDCOLLECTIVE ;  /* 0x000000000000791b */ /* 0x003fe20003800000 */
.L_x_5761:
[----:B------:R-:W-:Y:S02]  /*d860*/  MOV R53, R249 ;  /* 0x000000f900357202 */ /* 0x000fe40000000f00 */
[----:B------:R-:W-:-:S07]  /*d870*/  MOV R55, R252 ;  /* 0x000000fc00377202 */ /* 0x000fce0000000f00 */
[----:B------:R-:W-:Y:S05]  /*d880*/  WARPSYNC.COLLECTIVE R230, `(.L_x_5762) ;  /* 0x00000000e6087348 */ /* 0x000fea0003c00000 */
[----:B------:R0:W1:Y:S02]  /*d890*/  SHFL.DOWN P1, R252, R53, R54, R231 ;  /* 0x0800003635fc7389 */ /* 0x00006400000200e7 */
[----:B01----:R-:W-:Y:S01]  /*d8a0*/  ENDCOLLECTIVE ;  /* 0x000000000000791b */ /* 0x003fe20003800000 */
.L_x_5762:
[----:B------:R-:W-:Y:S02]  /*d8b0*/  MOV R53, R248 ;  /* 0x000000f800357202 */ /* 0x000fe40000000f00 */
[----:B------:R-:W-:-:S07]  /*d8c0*/  MOV R227, R252 ;  /* 0x000000fc00e37202 */ /* 0x000fce0000000f00 */
[----:B------:R-:W-:Y:S05]  /*d8d0*/  WARPSYNC.COLLECTIVE R230, `(.L_x_5763) ;  /* 0x00000000e6087348 */ /* 0x000fea0003c00000 */
[----:B------:R0:W1:Y:S02]  /*d8e0*/  SHFL.DOWN P1, R252, R53, R54, R231 ;  /* 0x0800003635fc7389 */ /* 0x00006400000200e7 */
[----:B01----:R-:W-:Y:S01]  /*d8f0*/  ENDCOLLECTIVE ;  /* 0x000000000000791b */ /* 0x003fe20003800000 */
.L_x_5763:
[----:B------:R-:W-:Y:S05]  /*d900*/  BRA `(.L_x_5764) ;  /* 0xffffff9000807947 */ /* 0x000fea000383ffff */
.L_x_5628:
        /* <DEDUP_REMOVED lines=8> */
.L_x_5766:
[----:B------:R-:W-:Y:S05]  /*d990*/  BSYNC B0 ;  /* 0x0000000000007941 */ /* 0x000fea0003800000 */
.L_x_5765:
        /* <DEDUP_REMOVED lines=8> */
.L_x_5767:
[----:B------:R-:W-:Y:S02]  /*da20*/  MOV R53, R249 ;  /* 0x000000f900357202 */ /* 0x000fe40000000f00 */
[----:B------:R-:W-:-:S07]  /*da30*/  MOV R52, R252 ;  /* 0x000000fc00347202 */ /* 0x000fce0000000f00 */
[----:B------:R-:W-:Y:S05]  /*da40*/  WARPSYNC.COLLECTIVE R230, `(.L_x_5768) ;  /* 0x00000000e6087348 */ /* 0x000fea0003c00000 */
[----:B------:R0:W1:Y:S02]  /*da50*/  SHFL.DOWN P1, R252, R53, R54, R231 ;  /* 0x0800003635fc7389 */ /* 0x00006400000200e7 */
[----:B01----:R-:W-:Y:S01]  /*da60*/  ENDCOLLECTIVE ;  /* 0x000000000000791b */ /* 0x003fe20003800000 */
.L_x_5768:
[----:B------:R-:W-:Y:S02]  /*da70*/  MOV R53, R248 ;  /* 0x000000f800357202 */ /* 0x000fe40000000f00 */
[----:B------:R-:W-:-:S07]  /*da80*/  MOV R227, R252 ;  /* 0x000000fc00e37202 */ /* 0x000fce0000000f00 */
[----:B------:R-:W-:Y:S05]  /*da90*/  WARPSYNC.COLLECTIVE R230, `(.L_x_5769) ;  /* 0x00000000e6087348 */ /* 0x000fea0003c00000 */
[----:B------:R0:W1:Y:S02]  /*daa0*/  SHFL.DOWN P1, R252, R53, R54, R231 ;  /* 0x0800003635fc7389 */ /* 0x00006400000200e7 */
[----:B01----:R-:W-:Y:S01]  /*dab0*/  ENDCOLLECTIVE ;  /* 0x000000000000791b */ /* 0x003fe20003800000 */
.L_x_5769:
[----:B------:R-:W-:Y:S05]  /*dac0*/  BRA `(.L_x_5770) ;  /* 0xffffff9000647947 */ /* 0x000fea000383ffff */
.L_x_5631:
        /* <DEDUP_REMOVED lines=8> */
.L_x_5772:
[----:B------:R-:W-:Y:S05]  /*db50*/  BSYNC B0 ;  /* 0x0000000000007941 */ /* 0x000fea0003800000 */
.L_x_5771:
        /* <DEDUP_REMOVED lines=8> */
.L_x_5773:
[----:B------:R-:W-:Y:S02]  /*dbe0*/  MOV R53, R249 ;  /* 0x000000f900357202 */ /* 0x000fe40000000f00 */
[----:B------:R-:W-:-:S07]  /*dbf0*/  MOV R52, R252 ;  /* 0x000000fc00347202 */ /* 0x000fce0000000f00 */
[----:B------:R-:W-:Y:S05]  /*dc00*/  WARPSYNC.COLLECTIVE R230, `(.L_x_5774) ;  /* 0x00000000e6087348 */ /* 0x000fea0003c00000 */
[----:B------:R0:W1:Y:S02]  /*dc10*/  SHFL.DOWN P1, R252, R53, R54, R231 ;  /* 0x0800003635fc7389 */ /* 0x00006400000200e7 */
[----:B01----:R-:W-:Y:S01]  /*dc20*/  ENDCOLLECTIVE ;  /* 0x000000000000791b */ /* 0x003fe20003800000 */
.L_x_5774:
[----:B------:R-:W-:Y:S02]  /*dc30*/  MOV R53, R248 ;  /* 0x000000f800357202 */ /* 0x000fe40000000f00 */
[----:B------:R-:W-:-:S07]  /*dc40*/  MOV R227, R252 ;  /* 0x000000fc00e37202 */ /* 0x000fce0000000f00 */
[----:B------:R-:W-:Y:S05]  /*dc50*/  WARPSYNC.COLLECTIVE R230, `(.L_x_5775) ;  /* 0x00000000e6087348 */ /* 0x000fea0003c00000 */
[----:B------:R0:W1:Y:S02]  /*dc60*/  SHFL.DOWN P1, R252, R53, R54, R231 ;  /* 0x0800003635fc7389 */ /* 0x00006400000200e7 */
[----:B01----:R-:W-:Y:S01]  /*dc70*/  ENDCOLLECTIVE ;  /* 0x000000000000791b */ /* 0x003fe20003800000 */
.L_x_5775:
[----:B------:R-:W-:Y:S05]  /*dc80*/  BRA `(.L_x_5776) ;  /* 0xffffff9000487947 */ /* 0x000fea000383ffff */
.L_x_5634:
        /* <DEDUP_REMOVED lines=8> */
.L_x_5778:
[----:B------:R-:W-:Y:S05]  /*dd10*/  BSYNC B0 ;  /* 0x0000000000007941 */ /* 0x000fea0003800000 */
.L_x_5777:
        /* <DEDUP_REMOVED lines=8> */
.L_x_5779:
[----:B------:R-:W-:Y:S02]  /*dda0*/  MOV R53, R249 ;  /* 0x000000f900357202 */ /* 0x000fe40000000f00 */
[----:B------:R-:W-:-:S07]  /*ddb0*/  MOV R52, R252 ;  /* 0x000000fc00347202 */ /* 0x000fce0000000f00 */
[----:B------:R-:W-:Y:S05]  /*ddc0*/  WARPSYNC.COLLECTIVE R230, `(.L_x_5780) ;  /* 0x00000000e6087348 */ /* 0x000fea0003c00000 */
[----:B------:R0:W1:Y:S02]  /*ddd0*/  SHFL.DOWN P1, R252, R53, R54, R231 ;  /* 0x0800003635fc7389 */ /* 0x00006400000200e7 */
[----:B01----:R-:W-:Y:S01]  /*dde0*/  ENDCOLLECTIVE ;  /* 0x000000000000791b */ /* 0x003fe20003800000 */
.L_x_5780:
[----:B------:R-:W-:Y:S02]  /*ddf0*/  MOV R53, R248 ;  /* 0x000000f800357202 */ /* 0x000fe40000000f00 */
[----:B------:R-:W-:-:S07]  /*de00*/  MOV R227, R252 ;  /* 0x000000fc00e37202 */ /* 0x000fce0000000f00 */
[----:B------:R-:W-:Y:S05]  /*de10*/  WARPSYNC.COLLECTIVE R230, `(.L_x_5781) ;  /* 0x00000000e6087348 */ /* 0x000fea0003c00000 */
[----:B------:R0:W1:Y:S02]  /*de20*/  SHFL.DOWN P1, R252, R53, R54, R231 ;  /* 0x0800003635fc7389 */ /* 0x00006400000200e7 */
[----:B01----:R-:W-:Y:S01]  /*de30*/  ENDCOLLECTIVE ;  /* 0x000000000000791b */ /* 0x003fe20003800000 */
.L_x_5781:
[----:B------:R-:W-:Y:S05]  /*de40*/  BRA `(.L_x_5782) ;  /* 0xffffff90002c7947 */ /* 0x000fea000383ffff */
.L_x_5637:
        /* <DEDUP_REMOVED lines=8> */
.L_x_5784:
[----:B------:R-:W-:Y:S05]  /*ded0*/  BSYNC B0 ;  /* 0x0000000000007941 */ /* 0x000fea0003800000 */
.L_x_5783:
        /* <DEDUP_REMOVED lines=8> */
.L_x_5785:
[----:B------:R-:W-:Y:S02]  /*df60*/  MOV R53, R249 ;  /* 0x000000f900357202 */ /* 0x000fe40000000f00 */
[----:B------:R-:W-:-:S07]  /*df70*/  MOV R52, R252 ;  /* 0x000000fc00347202 */ /* 0x000fce0000000f00 */
[----:B------:R-:W-:Y:S05]  /*df80*/  WARPSYNC.COLLECTIVE R230, `(.L_x_5786) ;  /* 0x00000000e6087348 */ /* 0x000fea0003c00000 */
[----:B------:R0:W1:Y:S02]  /*df90*/  SHFL.DOWN P1, R252, R53, R54, R231 ;  /* 0x0800003635fc7389 */ /* 0x00006400000200e7 */
[----:B01----:R-:W-:Y:S01]  /*dfa0*/  ENDCOLLECTIVE ;  /* 0x000000000000791b */ /* 0x003fe20003800000 */
.L_x_5786:
[----:B------:R-:W-:Y:S02]  /*dfb0*/  MOV R53, R248 ;  /* 0x000000f800357202 */ /* 0x000fe40000000f00 */
[----:B------:R-:W-:-:S07]  /*dfc0*/  MOV R227, R252 ;  /* 0x000000fc00e37202 */ /* 0x000fce0000000f00 */
[----:B------:R-:W-:Y:S05]  /*dfd0*/  WARPSYNC.COLLECTIVE R230, `(.L_x_5787) ;  /* 0x00000000e6087348 */ /* 0x000fea0003c00000 */
[----:B------:R0:W1:Y:S02]  /*dfe0*/  SHFL.DOWN P1, R252, R53, R54, R231 ;  /* 0x0800003635fc7389 */ /* 0x00006400000200e7 */
[----:B01----:R-:W-:Y:S01]  /*dff0*/  ENDCOLLECTIVE ;  /* 0x000000000000791b */ /* 0x003fe20003800000 */
.L_x_5787:
[----:B------:R-:W-:Y:S05]  /*e000*/  BRA `(.L_x_5788) ;  /* 0xffffff9000107947 */ /* 0x000fea000383ffff */
.L_x_5640:
[----:B------:R-:W-:Y:S01]  /*e010*/  HFMA2.MMA R228, -RZ, RZ, 0, 0 ;  /* 0x00000000ffe47435 */ /* 0x000fe200000001ff */
[----:B------:R-:W-:Y:S01]  /*e020*/  BSSY B0, `(.L_x_5789) ;  /* 0x0000007000007945 */ /* 0x000fe20003800000 */
[----:B------:R-:W-:Y:S02]  /*e030*/  MOV R229, R251 ;  /* 0x000000fb00e57202 */ /* 0x000fe40000000f00 */
[----:B-1----:R-:W-:Y:S02]  /*e040*/  MOV R227, 0x1f ;  /* 0x0000001f00e37802 */ /* 0x002fe40000000f00 */
[----:B------:R-:W-:-:S07]  /*e050*/  MOV R230, 0xffffffff ;  /* 0xffffffff00e67802 */ /* 0x000fce0000000f00 */
[----:B0-234-:R-:W-:Y:S05]  /*e060*/  WARPSYNC.COLLECTIVE R230, `(.L_x_5790) ;  /* 0x00000000e6087348 */ /* 0x01dfea0003c00000 */
[----:B------:R1:W0:Y:S02]  /*e070*/  SHFL.IDX P3, R231, R229, R228, R227 ;  /* 0x000000e4e5e77389 */ /* 0x00022400000600e3 */
[----:B01234-:R-:W-:Y:S01]  /*e080*/  ENDCOLLECTIVE ;  /* 0x000000000000791b */ /* 0x01ffe20003800000 */
.L_x_5790:
[----:B------:R-:W-:Y:S05]  /*e090*/  BSYNC B0 ;  /* 0x0000000000007941 */ /* 0x000fea0003800000 */
.L_x_5789:
        /* <DEDUP_REMOVED lines=9> */
.L_x_5791:
[----:B------:R-:W-:Y:S02]  /*e130*/  MOV R229, R249 ;  /* 0x000000f900e57202 */ /* 0x000fe40000000f00 */
[----:B------:R-:W-:-:S07]  /*e140*/  MOV R55, R231 ;  /* 0x000000e700377202 */ /* 0x000fce0000000f00 */
[----:B------:R-:W-:Y:S05]  /*e150*/  WARPSYNC.COLLECTIVE R230, `(.L_x_5792) ;  /* 0x00000000e6087348 */ /* 0x000fea0003c00000 */
[----:B------:R0:W1:Y:S02]  /*e160*/  SHFL.IDX P3, R231, R229, R228, R227 ;  /* 0x000000e4e5e77389 */ /* 0x00006400000600e3 */
[----:B01----:R-:W-:Y:S01]  /*e170*/  ENDCOLLECTIVE ;  /* 0x000000000000791b */ /* 0x003fe20003800000 */
.L_x_5792:
[-C--:B------:R-:W-:Y:S01]  /*e180*/  FMUL.FTZ R53, R39, R55.reuse ;  /* 0x0000003727357220 */ /* 0x080fe20000410000 */
[----:B------:R-:W-:-:S03]  /*e190*/  FMUL.FTZ R238, R38, R55 ;  /* 0x0000003726ee7220 */ /* 0x000fc60000410000 */
[-C--:B------:R-:W-:Y:S01]  /*e1a0*/  FFMA.FTZ R236, R38, R52.reuse, -R53 ;  /* 0x0000003426ec7223 */ /* 0x080fe20000010835 */
[----:B------:R-:W-:Y:S01]  /*e1b0*/  MOV R53, R251 ;  /* 0x000000fb00357202 */ /* 0x000fe20000000f00 */
[----:B------:R-:W-:Y:S01]  /*e1c0*/  FFMA.FTZ R238, R39, R52, R238 ;  /* 0x0000003427ee7223 */ /* 0x000fe200000100ee */
[----:B------:R-:W-:Y:S02]  /*e1d0*/  MOV R229, R248 ;  /* 0x000000f800e57202 */ /* 0x000fe40000000f00 */
[----:B------:R-:W-:-:S07]  /*e1e0*/  MOV R239, R231 ;  /* 0x000000e700ef7202 */ /* 0x000fce0000000f00 */
[----:B------:R-:W-:Y:S05]  /*e1f0*/  WARPSYNC.COLLECTIVE R230, `(.L_x_5793) ;  /* 0x00000000e6087348 */ /* 0x000fea0003c00000 */
[----:B------:R0:W1:Y:S02]  /*e200*/  SHFL.IDX P3, R231, R229, R228, R227 ;  /* 0x000000e4e5e77389 */ /* 0x00006400000600e3 */
[----:B01----:R-:W-:Y:S01]  /*e210*/  ENDCOLLECTIVE ;  /* 0x000000000000791b */ /* 0x003fe20003800000 */
.L_x_5793:
[----:B------:R-:W-:Y:S02]  /*e220*/  MOV R229, R36 ;  /* 0x0000002400e57202 */ /* 0x000fe40000000f00 */
[----:B------:R-:W-:Y:S02]  /*e230*/  MOV R240, R231 ;  /* 0x000000e700f07202 */ /* 0x000fe40000000f00 */
[----:B------:R-:W-:-:S07]  /*e240*/  MOV R231, 0x1f ;  /* 0x0000001f00e77802 */ /* 0x000fce0000000f00 */
[----:B------:R-:W-:Y:S05]  /*e250*/  WARPSYNC.COLLECTIVE R230, `(.L_x_5794) ;  /* 0x00000000e6087348 */ /* 0x000fea0003c00000 */
[----:B------:R0:W1:Y:S02]  /*e260*/  SHFL.DOWN P1, R252, R53, R54, R231 ;  /* 0x0800003635fc7389 */ /* 0x00006400000200e7 */
[----:B01----:R-:W-:Y:S01]  /*e270*/  ENDCOLLECTIVE ;  /* 0x000000000000791b */ /* 0x003fe20003800000 */
.L_x_5794:
[----:B------:R-:W-:Y:S02]  /*e280*/  MOV R53, R250 ;  /* 0x000000fa00357202 */ /* 0x000fe40000000f00 */
[----:B------:R-:W-:-:S07]  /*e290*/  MOV R251, R252 ;  /* 0x000000fc00fb7202 */ /* 0x000fce0000000f00 */
[----:B------:R-:W-:Y:S05]  /*e2a0*/  WARPSYNC.COLLECTIVE R230, `(.L_x_5795) ;  /* 0x00000000e6087348 */ /* 0x000fea0003c00000 */
[----:B------:R0:W1:Y:S02]  /*e2b0*/  SHFL.DOWN P1, R252, R53, R54, R231 ;  /* 0x0800003635fc7389 */ /* 0x00006400000200e7 */
[----:B01----:R-:W-:Y:S01]  /*e2c0*/  ENDCOLLECTIVE ;  /* 0x000000000000791b */ /* 0x003fe20003800000 */
.L_x_5795:
[----:B------:R-:W-:Y:S02]  /*e2d0*/  MOV R53, R249 ;  /* 0x000000f900357202 */ /* 0x000fe40000000f00 */
[----:B------:R-:W-:-:S07]  /*e2e0*/  MOV R250, R252 ;  /* 0x000000fc00fa7202 */ /* 0x000fce0000000f00 */
[----:B------:R-:W-:Y:S05]  /*e2f0*/  WARPSYNC.COLLECTIVE R230, `(.L_x_5796) ;  /* 0x00000000e6087348 */ /* 0x000fea0003c00000 */
[----:B------:R0:W1:Y:S02]  /*e300*/  SHFL.DOWN P1, R252, R53, R54, R231 ;  /* 0x0800003635fc7389 */ /* 0x00006400000200e7 */
[----:B01----:R-:W-:Y:S01]  /*e310*/  ENDCOLLECTIVE ;  /* 0x000000000000791b */ /* 0x003fe20003800000 */
.L_x_5796:
[----:B------:R-:W-:Y:S02]  /*e320*/  MOV R53, R248 ;  /* 0x000000f800357202 */ /* 0x000fe40000000f00 */
[----:B------:R-:W-:-:S07]  /*e330*/  MOV R249, R252 ;  /* 0x000000fc00f97202 */ /* 0x000fce0000000f00 */
[----:B------:R-:W-:Y:S05]  /*e340*/  WARPSYNC.COLLECTIVE R230, `(.L_x_5797) ;  /* 0x00000000e6087348 */ /* 0x000fea0003c00000 */
[----:B------:R0:W1:Y:S02]  /*e350*/  SHFL.DOWN P1, R252, R53, R54, R231 ;  /* 0x0800003635fc7389 */ /* 0x00006400000200e7 */
[----:B01----:R-:W-:Y:S01]  /*e360*/  ENDCOLLECTIVE ;  /* 0x000000000000791b */ /* 0x003fe20003800000 */
.L_x_5797:
[----:B------:R-:W-:Y:S05]  /*e370*/  WARPSYNC.COLLECTIVE R230, `(.L_x_5798) ;  /* 0x00000000e6087348 */ /* 0x000fea0003c00000 */
[----:B------:R0:W1:Y:S02]  /*e380*/  SHFL.IDX P3, R231, R229, R228, R227 ;  /* 0x000000e4e5e77389 */ /* 0x00006400000600e3 */
[----:B01----:R-:W-:Y:S01]  /*e390*/  ENDCOLLECTIVE ;  /* 0x000000000000791b */ /* 0x003fe20003800000 */
.L_x_5798:
[----:B------:R-:W-:Y:S02]  /*e3a0*/  MOV R229, R37 ;  /* 0x0000002500e57202 */ /* 0x000fe40000000f00 */
[----:B------:R-:W-:Y:S02]  /*e3b0*/  MOV R248, R252 ;  /* 0x000000fc00f87202 */ /* 0x000fe40000000f00 */
[----:B------:R-:W-:-:S07]  /*e3c0*/  MOV R252, R231 ;  /* 0x000000e700fc7202 */ /* 0x000fce0000000f00 */
[----:B------:R-:W-:Y:S05]  /*e3d0*/  WARPSYNC.COLLECTIVE R230, `(.L_x_5799) ;  /* 0x00000000e6087348 */ /* 0x000fea0003c00000 */
[----:B------:R0:W1:Y:S02]  /*e3e0*/  SHFL.IDX P3, R231, R229, R228, R227 ;  /* 0x000000e4e5e77389 */ /* 0x00006400000600e3 */
[----:B01----:R-:W-:Y:S01]  /*e3f0*/  ENDCOLLECTIVE ;  /* 0x000000000000791b */ /* 0x003fe20003800000 */
.L_x_5799:
[----:B------:R-:W-:Y:S02]  /*e400*/  MOV R229, R38 ;  /* 0x0000002600e57202 */ /* 0x000fe40000000f00 */
[----:B------:R-:W-:-:S07]  /*e410*/  MOV R53, R231 ;  /* 0x000000e700357202 */ /* 0x000fce0000000f00 */
[----:B------:R-:W-:Y:S05]  /*e420*/  WARPSYNC.COLLECTIVE R230, `(.L_x_5800) ;  /* 0x00000000e6087348 */ /* 0x000fea0003c00000 */
[----:B------:R0:W1:Y:S02]  /*e430*/  SHFL.IDX P3, R231, R229, R228, R227 ;  /* 0x000000e4e5e77389 */ /* 0x00006400000600e3 */
[----:B01----:R-:W-:Y:S01]  /*e440*/  ENDCOLLECTIVE ;  /* 0x000000000000791b */ /* 0x003fe20003800000 */
.L_x_5800:
[----:B------:R-:W-:Y:S02]  /*e450*/  MOV R229, R39 ;  /* 0x0000002700e57202 */ /* 0x000fe40000000f00 */
[----:B------:R-:W-:-:S07]  /*e460*/  MOV R54, R231 ;  /* 0x000000e700367202 */ /* 0x000fce0000000f00 */
[----:B------:R-:W-:Y:S05]  /*e470*/  WARPSYNC.COLLECTIVE R230, `(.L_x_5801) ;  /* 0x00000000e6087348 */ /* 0x000fea0003c00000 */
[----:B------:R0:W1:Y:S02]  /*e480*/  SHFL.IDX P3, R231, R229, R228, R227 ;  /* 0x000000e4e5e77389 */ /* 0x00006400000600e3 */
[----:B01----:R-:W-:Y:S01]  /*e490*/  ENDCOLLECTIVE ;  /* 0x000000000000791b */ /* 0x003fe20003800000 */
.L_x_5801:
[----:B------:R-:W-:Y:S01]  /*e4a0*/  MOV R227, R231 ;  /* 0x000000e700e37202 */ /* 0x000fe20000000f00 */
[-C--:B------:R-:W-:Y:S01]  /*e4b0*/  FMUL.FTZ R231, R37, R55.reuse ;  /* 0x0000003725e77220 */ /* 0x080fe20000410000 */
[----:B------:R-:W-:Y:S01]  /*e4c0*/  FMUL.FTZ R55, R36, R55 ;  /* 0x0000003724377220 */ /* 0x000fe20000410000 */
[----:B------:R-:W-:Y:S06]  /*e4d0*/  BRA `(.L_x_5802) ;  /* 0xffffff8c00687947 */ /* 0x000fec000383ffff */
.L_x_5803:
        /* <DEDUP_REMOVED lines=10> */
.L_x_18930:


//--------------------- .text._Z25selective_scan_bwd_kernelI32Selective_Scan_bwd_kernel_traitsILi128ELi16ELb1ELb1ELb1ELb1ELb0EfN3c107complexIfEEEEv12SSMParamsBwd --------------------------
	.section	.text._Z25selective_scan_bwd_kernelI32Selective_Scan_bwd_kernel_traitsILi128ELi16ELb1ELb1ELb1ELb1ELb0EfN3c107complexIfEEEEv12SSMParamsBwd,"ax",@progbits
	.align	128
        .global         _Z25selective_scan_bwd_kernelI32Selective_Scan_bwd_kernel_traitsILi128ELi16ELb1ELb1ELb1ELb1ELb0EfN3c107complexIfEEEEv12SSMParamsBwd
        .type           _Z25selective_scan_bwd_kernelI32Selective_Scan_bwd_kernel_traitsILi128ELi16ELb1ELb1ELb1ELb1ELb0EfN3c107complexIfEEEEv12SSMParamsBwd,@function
        .size           _Z25selective_scan_bwd_kernelI32Selective_Scan_bwd_kernel_traitsILi128ELi16ELb1ELb1ELb1ELb1ELb0EfN3c107complexIfEEEEv12SSMParamsBwd,(.L_x_18931 - _Z25selective_scan_bwd_kernelI32Selective_Scan_bwd_kernel_traitsILi128ELi16ELb1ELb1ELb1ELb1ELb0EfN3c107complexIfEEEEv12SSMParamsBwd)
        .other          _Z25selective_scan_bwd_kernelI32Selective_Scan_bwd_kernel_traitsILi128ELi16ELb1ELb1ELb1ELb1ELb0EfN3c107complexIfEEEEv12SSMParamsBwd,@"STO_CUDA_ENTRY STV_DEFAULT"
_Z25selective_scan_bwd_kernelI32Selective_Scan_bwd_kernel_traitsILi128ELi16ELb1ELb1ELb1ELb1ELb0EfN3c107complexIfEEEEv12SSMParamsBwd:
.text._Z25selective_scan_bwd_kernelI32Selective_Scan_bwd_kernel_traitsILi128ELi16ELb1ELb1ELb1ELb1ELb0EfN3c107complexIfEEEEv12SSMParamsBwd:
        /* <DEDUP_REMOVED lines=68> */
[----:B------:R-:W-:Y:S01]  /*0440*/  UIADD3 UR25, UR25, UR17, URZ ;  /* 0x0000001119197290 */ /* 0x000fe2000fffe03f */
[----:B-1----:R-:W-:Y:S01]  /*0450*/  MOV R3, UR7 ;  /* 0x0000000700037c02 */ /* 0x002fe20008000f00 */
[----:B------:R-:W-:-:S02]  /*0460*/  UIMAD.WIDE.U32 UR8, UR11, UR26, URZ ;  /* 0x0000001a0b0872a5 */ /* 0x000fc4000f8e003f */
[----:B------:R-:W1:Y:S02]  /*0470*/  F2I.FTZ.U32.TRUNC.NTZ R0, R0 ;  /* 0x0000000000007305 */ /* 0x000e64000021f000 */
[----:B------:R-:W-:Y:S02]  /*0480*/  @UP1 ULEA UR58, UP2, UR10, UR34, 0x2 ;  /* 0x000000220a3a1291 */ /* 0x000fe4000f84103f */
[----:B------:R-:W-:Y:S02]  /*0490*/  UIMAD UR16, UR11, UR27, UR16 ;  /* 0x0000001b0b1072a4 */ /* 0x000fe4000f8e0210 */
[----:B------:R-:W-:Y:S01]  /*04a0*/  @UP1 ULEA.HI.X UR59, UR10, UR35, UR23, 0x2, UP2 ;  /* 0x000000230a3b1291 */ /* 0x000fe200090f1417 */
[----:B------:R-:W-:Y:S01]  /*04b0*/  ULDC.64 UR26, c[0x0][0x288] ;  /* 0x0000a200001a7ab9 */ /* 0x000fe20000000a00 */
[----:B------:R-:W-:Y:S01]  /*04c0*/  ULDC UR17, c[0x0][0x224] ;  /* 0x0000890000117ab9 */ /* 0x000fe20000000800 */
[----:B------:R-:W-:Y:S02]  /*04d0*/  UIMAD UR29, UR23, UR26, URZ ;  /* 0x0000001a171d72a4 */ /* 0x000fe4000f8e023f */
[----:B------:R-:W-:-:S02]  /*04e0*/  UIMAD.WIDE.U32 UR24, UR10, UR26, UR24 ;  /* 0x0000001a0a1872a5 */ /* 0x000fc4000f8e0018 */
[----:B------:R-:W-:Y:S01]  /*04f0*/  ULEA UR32, UR17, 0xfffff800, 0xb ;  /* 0xfffff80011207891 */ /* 0x000fe2000f8e583f */
[----:B-1----:R-:W-:Y:S01]  /*0500*/  R2UR UR5, R0 ;  /* 0x00000000000572ca */ /* 0x002fe200000e0000 */
[----:B------:R-:W-:Y:S01]  /*0510*/  UIADD3 UR21, UR21, UR30, URZ ;  /* 0x0000001e15157290 */ /* 0x000fe2000fffe03f */
[----:B------:R-:W-:Y:S01]  /*0520*/  IABS R0, UR10 ;  /* 0x0000000a00007c13 */ /* 0x000fe20008000000 */
[----:B------:R-:W-:Y:S02]  /*0530*/  UIMAD UR29, UR10, UR27, UR29 ;  /* 0x0000001b0a1d72a4 */ /* 0x000fe4000f8e021d */
[----:B------:R-:W-:Y:S01]  /*0540*/  USHF.R.S32.HI UR30, URZ, 0x1f, UR32 ;  /* 0x0000001f3f1e7899 */ /* 0x000fe20008011420 */
[----:B------:R-:W-:Y:S01]  /*0550*/  R2UR UR37, R0 ;  /* 0x00000000002572ca */ /* 0x000fe200000e0000 */
[----:B------:R-:W-:Y:S01]  /*0560*/  UIADD3 UR50, UP2, UR32, UR24, URZ ;  /* 0x0000001820327290 */ /* 0x000fe2000ff5e03f */
[----:B------:R-:W-:Y:S01]  /*0570*/  ULDC.64 UR26, c[0x0][0x298] ;  /* 0x0000a600001a7ab9 */ /* 0x000fe20000000a00 */
[----:B------:R-:W-:-:S02]  /*0580*/  UIADD3 UR13, UR13, UR28, URZ ;  /* 0x0000001c0d0d7290 */ /* 0x000fc4000fffe03f */
[----:B------:R-:W-:Y:S02]  /*0590*/  UIADD3.X UR29, UR30, UR25, UR29, UP2, !UPT ;  /* 0x000000191e1d7290 */ /* 0x000fe400097fe41d */
[----:B------:R-:W-:Y:S02]  /*05a0*/  UIADD3 UR31, URZ, -UR5, URZ ;  /* 0x800000053f1f7290 */ /* 0x000fe4000fffe03f */
[----:B------:R-:W-:Y:S02]  /*05b0*/  UIMAD.WIDE.U32 UR20, UR10, UR26, UR20 ;  /* 0x0000001a0a1472a5 */ /* 0x000fe4000f8e0014 */
[----:B------:R-:W-:Y:S02]  /*05c0*/  UIMAD UR31, UR31, UR36, URZ ;  /* 0x000000241f1f72a4 */ /* 0x000fe4000f8e023f */
[----:B------:R-:W-:Y:S02]  /*05d0*/  UIADD3 UR15, UR15, UR22, URZ ;  /* 0x000000160f0f7290 */ /* 0x000fe4000fffe03f */
[----:B------:R-:W-:-:S02]  /*05e0*/  UIMAD.WIDE.U32 UR4, UR5, UR31, UR4 ;  /* 0x0000001f050472a5 */ /* 0x000fc4000f8e0004 */
[----:B------:R-:W-:Y:S02]  /*05f0*/  ULEA UR22, UR17, 0xfffff000, 0xc ;  /* 0xfffff00011167891 */ /* 0x000fe4000f8e603f */
[----:B------:R-:W-:Y:S02]  /*0600*/  UIMAD.WIDE.U32 UR34, UR5, UR37, URZ ;  /* 0x00000025052272a5 */ /* 0x000fe4000f8e003f */
[----:B------:R-:W-:Y:S01]  /*0610*/  UIADD3 UR9, UR9, UR16, URZ ;  /* 0x0000001009097290 */ /* 0x000fe2000fffe03f */
[----:B------:R-:W-:Y:S01]  /*0620*/  ULDC.64 UR4, c[0x0][0x330] ;  /* 0x0000cc0000047ab9 */ /* 0x000fe20000000a00 */
[----:B------:R-:W-:-:S03]  /*0630*/  USHF.R.S32.HI UR25, URZ, 0x1f, UR22 ;  /* 0x0000001f3f197899 */ /* 0x000fc60008011416 */
[----:B------:R-:W-:Y:S01]  /*0640*/  UMOV UR31, UR35 ;  /* 0x00000023001f7c82 */ /* 0x000fe20008000000 */
[----:B------:R-:W-:Y:S02]  /*0650*/  UIMAD UR35, UR23, UR26, URZ ;  /* 0x0000001a172372a4 */ /* 0x000fe4000f8e023f */
[----:B------:R-:W-:Y:S02]  /*0660*/  UIADD3 UR34, -UR31, URZ, URZ ;  /* 0x0000003f1f227290 */ /* 0x000fe4000fffe13f */
[----:B------:R-:W-:Y:S02]  /*0670*/  UIMAD UR23, UR23, UR4, URZ ;  /* 0x00000004171772a4 */ /* 0x000fe4000f8e023f */
[----:B------:R-:W-:Y:S02]  /*0680*/  UIMAD UR34, UR36, UR34, UR37 ;  /* 0x00000022242272a4 */ /* 0x000fe4000f8e0225 */
[----:B------:R-:W-:Y:S02]  /*0690*/  UIMAD UR35, UR10, UR27, UR35 ;  /* 0x0000001b0a2372a4 */ /* 0x000fe4000f8e0223 */
[----:B------:R-:W-:-:S02]  /*06a0*/  UISETP.GT.U32.AND UP1, UPT, UR36, UR34, UPT ;  /* 0x000000222400728c */ /* 0x000fc4000bf24070 */
[----:B------:R-:W-:Y:S01]  /*06b0*/  UIMAD UR52, UR10, UR5, UR23 ;  /* 0x000000050a3472a4 */ /* 0x000fe2000f8e0217 */
[----:B------:R-:W-:Y:S01]  /*06c0*/  ULDC.64 UR26, c[0x0][0x2f0] ;  /* 0x0000bc00001a7ab9 */ /* 0x000fe20000000a00 */
[----:B------:R-:W-:Y:S02]  /*06d0*/  ULOP3.LUT UR23, UR10, UR33, URZ, 0x3c, !UPT ;  /* 0x000000210a177292 */ /* 0x000fe4000f8e3c3f */
[----:B------:R-:W-:Y:S02]  /*06e0*/  ULEA UR51, UP3, UR50, UR26, 0x2 ;  /* 0x0000001a32337291 */ /* 0x000fe4000f86103f */
[----:B------:R-:W-:-:S03]  /*06f0*/  UIMAD.WIDE.U32 UR4, UR10, UR4, UR12 ;  /* 0x000000040a0472a5 */ /* 0x000fc6000f8e000c */
        /* <DEDUP_REMOVED lines=75> */
.L_x_5933:
[----:B------:R-:W-:Y:S01]  /*0bb0*/  BAR.SYNC.DEFER_BLOCKING 0x0 ;  /* 0x0000000000007b1d */ /* 0x000fe20000010000 */
[----:B------:R-:W-:Y:S02]  /*0bc0*/  SHF.L.U32 R243, R26, 0x2, RZ ;  /* 0x000000021af37819 */ /* 0x000fe400000006ff */
[----:B-1----:R-:W-:Y:S02]  /*0bd0*/  MOV R2, UR51 ;  /* 0x0000003300027c02 */ /* 0x002fe40008000f00 */
[----:B------:R-:W-:Y:S02]  /*0be0*/  LOP3.LUT R243, R243, 0xffffff80, RZ, 0xc0, !PT ;  /* 0xffffff80f3f37812 */ /* 0x000fe400078ec0ff */
        /* <DEDUP_REMOVED lines=31> */
[----:B----4-:R-:W-:Y:S04]  /*0de0*/  STS.128 [R246+0x200], R16 ;  /* 0x00020010f6007388 */ /* 0x010fe80000000c00 */
[----:B--2---:R0:W-:Y:S04]  /*0df0*/  STS.128 [R246+0x400], R20 ;  /* 0x00040014f6007388 */ /* 0x0041e80000000c00 */
[----:B-----5:R-:W-:Y:S01]  /*0e00*/  STS.128 [R246+0x600], R28 ;  /* 0x0006001cf6007388 */ /* 0x020fe20000000c00 */
[----:B------:R-:W-:-:S03]  /*0e10*/  NOP ;  /* 0x0000000000007918 */ /* 0x000fc60000000000 */
[----:B------:R-:W-:Y:S04]  /*0e20*/  LDS.128 R36, [R0+0x10] ;  /* 0x0000100000247984 */ /* 0x000fe80000000c00 */
[----:B------:R-:W-:Y:S01]  /*0e30*/  LDS.128 R8, [R0+0x20] ;  /* 0x0000200000087984 */ /* 0x000fe20000000c00 */
[----:B0-----:R-:W0:Y:S03]  /*0e40*/  LDC R20, c[0x0][0x21c] ;  /* 0x00008700ff147b82 */ /* 0x001e260000000800 */
[----:B------:R-:W-:Y:S04]  /*0e50*/  LDS.128 R32, [R0+0x30] ;  /* 0x0000300000207984 */ /* 0x000fe80000000c00 */
[----:B------:R-:W1:Y:S01]  /*0e60*/  LDS.128 R40, [R0] ;  /* 0x0000000000287984 */ /* 0x000e620000000c00 */
[----:B------:R-:W-:Y:S06]  /*0e70*/  BAR.SYNC.DEFER_BLOCKING 0x0 ;  /* 0x0000000000007b1d */ /* 0x000fec0000010000 */
[----:B------:R-:W2:Y:S04]  /*0e80*/  LDG.E.128 R12, desc[UR18][R2.64] ;  /* 0x00000012020c7981 */ /* 0x000ea8000c1e1d00 */
[----:B------:R-:W3:Y:S04]  /*0e90*/  LDG.E.128 R16, desc[UR18][R2.64+0x200] ;  /* 0x0002001202107981 */ /* 0x000ee8000c1e1d00 */
[----:B------:R-:W4:Y:S04]  /*0ea0*/  LDG.E.128 R44, desc[UR18][R2.64+0x400] ;  /* 0x00040012022c7981 */ /* 0x000f28000c1e1d00 */
[----:B------:R-:W5:Y:S01]  /*0eb0*/  LDG.E.128 R48, desc[UR18][R2.64+0x600] ;  /* 0x0006001202307981 */ /* 0x000f62000c1e1d00 */
[----:B0-----:R-:W-:Y:S01]  /*0ec0*/  ISETP.GE.AND P5, PT, R20, 0x1, PT ;  /* 0x000000011400780c */ /* 0x001fe20003fa6270 */
[----:B-1----:R-:W-:Y:S01]  /*0ed0*/  FADD.FTZ R20, R40, UR5 ;  /* 0x0000000528147e21 */ /* 0x002fe20008010000 */
[----:B------:R-:W-:Y:S01]  /*0ee0*/  FADD.FTZ R24, R36, UR5 ;  /* 0x0000000524187e21 */ /* 0x000fe20008010000 */
[----:B------:R-:W-:Y:S01]  /*0ef0*/  FADD.FTZ R23, R37, UR5 ;  /* 0x0000000525177e21 */ /* 0x000fe20008010000 */
[----:B------:R-:W-:Y:S01]  /*0f00*/  FADD.FTZ R22, R38, UR5 ;  /* 0x0000000526167e21 */ /* 0x000fe20008010000 */
[----:B------:R-:W-:Y:S01]  /*0f10*/  FADD.FTZ R21, R39, UR5 ;  /* 0x0000000527157e21 */ /* 0x000fe20008010000 */
[----:B------:R-:W-:Y:S01]  /*0f20*/  FSETP.GTU.FTZ.AND P2, PT, R20, 20, PT ;  /* 0x41a000001400780b */ /* 0x000fe20003f5c000 */
[----:B------:R-:W-:Y:S01]  /*0f30*/  BSSY B0, `(.L_x_5805) ;  /* 0x0000031000007945 */ /* 0x000fe20003800000 */
[----:B------:R-:W-:-:S02]  /*0f40*/  FSETP.GTU.FTZ.AND P0, PT, R24, 20, PT ;  /* 0x41a000001800780b */ /* 0x000fc40003f1c000 */
[----:B------:R-:W-:Y:S02]  /*0f50*/  FSETP.GTU.FTZ.AND P6, PT, R23, 20, PT ;  /* 0x41a000001700780b */ /* 0x000fe40003fdc000 */
[----:B------:R-:W-:Y:S02]  /*0f60*/  FSETP.GTU.FTZ.AND P4, PT, R22, 20, PT ;  /* 0x41a000001600780b */ /* 0x000fe40003f9c000 */
[----:B------:R-:W-:Y:S01]  /*0f70*/  FSETP.GTU.FTZ.AND P3, PT, R21, 20, PT ;  /* 0x41a000001500780b */ /* 0x000fe20003f7c000 */
[----:B--2---:R-:W-:Y:S04]  /*0f80*/  STS.128 [R246], R12 ;  /* 0x0000000cf6007388 */ /* 0x004fe80000000c00 */
[----:B---3--:R0:W-:Y:S04]  /*0f90*/  STS.128 [R246+0x200], R16 ;  /* 0x00020010f6007388 */ /* 0x0081e80000000c00 */
[----:B----4-:R1:W-:Y:S04]  /*0fa0*/  STS.128 [R246+0x400], R44 ;  /* 0x0004002cf6007388 */ /* 0x0103e80000000c00 */
[----:B-----5:R1:W-:Y:S01]  /*0fb0*/  STS.128 [R246+0x600], R48 ;  /* 0x00060030f6007388 */ /* 0x0203e20000000c00 */
[----:B------:R-:W-:-:S03]  /*0fc0*/  NOP ;  /* 0x0000000000007918 */ /* 0x000fc60000000000 */
[----:B------:R1:W2:Y:S01]  /*0fd0*/  LDS.128 R172, [R0+0x10] ;  /* 0x0000100000ac7984 */ /* 0x0002a20000000c00 */
[----:B0-----:R-:W-:Y:S01]  /*0fe0*/  FADD.FTZ R19, R41, UR5 ;  /* 0x0000000529137e21 */ /* 0x001fe20008010000 */
[----:B------:R-:W-:Y:S02]  /*0ff0*/  FADD.FTZ R18, R42, UR5 ;  /* 0x000000052a127e21 */ /* 0x000fe40008010000 */
[----:B------:R1:W0:Y:S02]  /*1000*/  LDS.128 R4, [R0+0x20] ;  /* 0x0000200000047984 */ /* 0x0002240000000c00 */
[----:B------:R-:W-:Y:S02]  /*1010*/  FSETP.GTU.FTZ.AND P1, PT, R19, 20, PT ;  /* 0x41a000001300780b */ /* 0x000fe40003f3c000 */
[----:B------:R1:W3:Y:S04]  /*1020*/  LDS.128 R28, [R0+0x30] ;  /* 0x00003000001c7984 */ /* 0x0002e80000000c00 */
[----:B------:R1:W4:Y:S01]  /*1030*/  LDS.128 R176, [R0] ;  /* 0x0000000000b07984 */ /* 0x0003220000000c00 */
        /* <DEDUP_REMOVED lines=32> */
.L_x_5806:
[----:B------:R-:W-:Y:S05]  /*1240*/  BSYNC B0 ;  /* 0x0000000000007941 */ /* 0x000fea0003800000 */
.L_x_5805:
        /* <DEDUP_REMOVED lines=35> */
.L_x_5808:
[----:B------:R-:W-:Y:S05]  /*1480*/  BSYNC B0 ;  /* 0x0000000000007941 */ /* 0x000fea0003800000 */
.L_x_5807:
        /* <DEDUP_REMOVED lines=35> */
.L_x_5810:
[----:B------:R-:W-:Y:S05]  /*16c0*/  BSYNC B0 ;  /* 0x0000000000007941 */ /* 0x000fea0003800000 */
.L_x_5809:
        /* <DEDUP_REMOVED lines=35> */
.L_x_5812:
[----:B------:R-:W-:Y:S05]  /*1900*/  BSYNC B0 ;  /* 0x0000000000007941 */ /* 0x000fea0003800000 */
.L_x_5811:
        /* <DEDUP_REMOVED lines=35> */
.L_x_5814:
[----:B------:R-:W-:Y:S05]  /*1b40*/  BSYNC B0 ;  /* 0x0000000000007941 */ /* 0x000fea0003800000 */
.L_x_5813:
[----:B-1----:R-:W4:Y:S01]  /*1b50*/  LDL.LU R0, [R1+0x4] ;  /* 0x0000040001007983 */ /* 0x002f220000300800 */
        /* <DEDUP_REMOVED lines=40> */
.L_x_5816:
[----:B------:R-:W-:Y:S05]  /*1de0*/  BSYNC B0 ;  /* 0x0000000000007941 */ /* 0x000fea0003800000 */
.L_x_5815:
        /* <DEDUP_REMOVED lines=38> */
.L_x_5818:
[----:B------:R-:W-:Y:S05]  /*2050*/  BSYNC B0 ;  /* 0x0000000000007941 */ /* 0x000fea0003800000 */
.L_x_5817:
        /* <DEDUP_REMOVED lines=38> */
.L_x_5820:
[----:B------:R-:W-:Y:S05]  /*22c0*/  BSYNC B0 ;  /* 0x0000000000007941 */ /* 0x000fea0003800000 */
.L_x_5819:
        /* <DEDUP_REMOVED lines=38> */
.L_x_5822:
[----:B------:R-:W-:Y:S05]  /*2530*/  BSYNC B0 ;  /* 0x0000000000007941 */ /* 0x000fea0003800000 */
.L_x_5821:
        /* <DEDUP_REMOVED lines=38> */
.L_x_5824:
[----:B------:R-:W-:Y:S05]  /*27a0*/  BSYNC B0 ;  /* 0x0000000000007941 */ /* 0x000fea0003800000 */
.L_x_5823:
        /* <DEDUP_REMOVED lines=40> */
.L_x_5826:
[----:B------:R-:W-:Y:S05]  /*2a30*/  BSYNC B0 ;  /* 0x0000000000007941 */ /* 0x000fea0003800000 */
.L_x_5825:
        /* <DEDUP_REMOVED lines=33> */
.L_x_5828:
[----:B------:R-:W-:Y:S05]  /*2c50*/  BSYNC B0 ;  /* 0x0000000000007941 */ /* 0x000fea0003800000 */
.L_x_5827:
        /* <DEDUP_REMOVED lines=33> */
.L_x_5830:
[----:B------:R-:W-:Y:S05]  /*2e70*/  BSYNC B0 ;  /* 0x0000000000007941 */ /* 0x000fea0003800000 */
.L_x_5829:
        /* <DEDUP_REMOVED lines=33> */
.L_x_5832:
[----:B------:R-:W-:Y:S05]  /*3090*/  BSYNC B0 ;  /* 0x0000000000007941 */ /* 0x000fea0003800000 */
.L_x_5831:
        /* <DEDUP_REMOVED lines=33> */
.L_x_5834:
[----:B------:R-:W-:Y:S05]  /*32b0*/  BSYNC B0 ;  /* 0x0000000000007941 */ /* 0x000fea0003800000 */
.L_x_5833:
        /* <DEDUP_REMOVED lines=33> */
.L_x_5836:
[----:B------:R-:W-:Y:S05]  /*34d0*/  BSYNC B0 ;  /* 0x0000000000007941 */ /* 0x000fea0003800000 */
.L_x_5835:
        /* <DEDUP_REMOVED lines=20> */
[----:B0-----:R-:W-:Y:S01]  /*3620*/  FADD.FTZ R0, R4, R4 ;  /* 0x0000000404007221 */ /* 0x001fe20000010000 */
        /* <DEDUP_REMOVED lines=32> */
.L_x_5932:
        /* <DEDUP_REMOVED lines=10> */
[----:B-1----:R-:W-:Y:S01]  /*38d0*/  IADD3 R65, R243, R245, RZ ;  /* 0x000000f5f3417210 */ /* 0x002fe20007ffe0ff */
[----:B------:R-:W-:Y:S02]  /*38e0*/  ULEA.HI.X UR42, UR42, UR15, UR43, 0x2, UP0 ;  /* 0x0000000f2a2a7291 */ /* 0x000fe400080f142b */
[----:B------:R-:W-:Y:S01]  /*38f0*/  USHF.R.S32.HI UR56, URZ, 0x1f, UR10 ;  /* 0x0000001f3f387899 */ /* 0x000fe2000801140a */
[----:B------:R-:W-:-:S03]  /*3900*/  ULDC.64 UR44, c[0x0][0x230] ;  /* 0x00008c00002c7ab9 */ /* 0x000fc60000000a00 */
[----:B------:R-:W-:-:S03]  /*3910*/  MOV R61, UR42 ;  /* 0x0000002a003d7c02 */ /* 0x000fc60008000f00 */
[----:B------:R-:W-:-:S05]  /*3920*/  IMAD.WIDE R60, R65, 0x10, R60 ;  /* 0x00000010413c7825 */ /* 0x000fca00078e023c */
[----:B--2---:R-:W2:Y:S04]  /*3930*/  LDG.E.128 R28, desc[UR18][R60.64] ;  /* 0x000000123c1c7981 */ /* 0x004ea8000c1e1d00 */
[----:B0--3--:R-:W3:Y:S04]  /*3940*/  LDG.E.128 R32, desc[UR18][R60.64+0x200] ;  /* 0x000200123c207981 */ /* 0x009ee8000c1e1d00 */
[----:B----4-:R-:W4:Y:S04]  /*3950*/  LDG.E.128 R36, desc[UR18][R60.64+0x400] ;  /* 0x000400123c247981 */ /* 0x010f28000c1e1d00 */
[----:B------:R-:W4:Y:S04]  /*3960*/  LDG.E.128 R40, desc[UR18][R60.64+0x600] ;  /* 0x000600123c287981 */ /* 0x000f28000c1e1d00 */
        /* <DEDUP_REMOVED lines=17> */
[----:B------:R-:W-:-:S05]  /*3a80*/  ULDC.64 UR42, c[0x0][0x270] ;  /* 0x00009c00002a7ab9 */ /* 0x000fca0000000a00 */
[----:B------:R-:W4:Y:S01]  /*3a90*/  LDG.E.64 R60, desc[UR18][R60.64] ;  /* 0x000000123c3c7981 */ /* 0x000f22000c1e1b00 */
[----:B------:R-:W-:Y:S01]  /*3aa0*/  SHF.L.U32 R213, R26, 0x3, RZ ;  /* 0x000000031ad57819 */ /* 0x000fe200000006ff */
[----:B------:R-:W-:Y:S02]  /*3ab0*/  UIMAD UR47, UR47, UR42, URZ ;  /* 0x0000002a2f2f72a4 */ /* 0x000fe4000f8e023f */
[----:B------:R-:W-:Y:S01]  /*3ac0*/  UIMAD.WIDE.U32 UR44, UR7, UR42, URZ ;  /* 0x0000002a072c72a5 */ /* 0x000fe2000f8e003f */
[----:B------:R-:W-:Y:S01]  /*3ad0*/  LOP3.LUT R67, R213, 0xffffff00, RZ, 0xc0, !PT ;  /* 0xffffff00d5437812 */ /* 0x000fe200078ec0ff */
[----:B------:R-:W-:Y:S02]  /*3ae0*/  UIMAD UR42, UR7, UR43, UR47 ;  /* 0x0000002b072a72a4 */ /* 0x000fe4000f8e022f */
[----:B------:R-:W-:Y:S01]  /*3af0*/  ULEA UR43, UP0, UR44, UR16, 0x2 ;  /* 0x000000102c2b7291 */ /* 0x000fe2000f80103f */
[----:B------:R-:W-:Y:S01]  /*3b00*/  IADD3 R69, R67, R244, RZ ;  /* 0x000000f443457210 */ /* 0x000fe20007ffe0ff */
[----:B------:R-:W-:-:S03]  /*3b10*/  UIADD3 UR42, UR45, UR42, URZ ;  /* 0x0000002a2d2a7290 */ /* 0x000fc6000fffe03f */
[C---:B------:R-:W-:Y:S01]  /*3b20*/  IADD3 R66, R69.reuse, 0x20, RZ ;  /* 0x0000002045427810 */ /* 0x040fe20007ffe0ff */
[----:B------:R-:W-:Y:S01]  /*3b30*/  ULEA.HI.X UR44, UR44, UR17, UR42, 0x2, UP0 ;  /* 0x000000112c2c7291 */ /* 0x000fe200080f142a */
[C---:B------:R-:W-:Y:S02]  /*3b40*/  IADD3 R68, R69.reuse, 0x40, RZ ;  /* 0x0000004045447810 */ /* 0x040fe40007ffe0ff */
[-C--:B------:R-:W-:Y:S02]  /*3b50*/  LEA.HI.SX32 R64, R69, R69.reuse, 0x1b ;  /* 0x0000004545407211 */ /* 0x080fe400078fdaff */
[-C--:B------:R-:W-:Y:S02]  /*3b60*/  LEA.HI.SX32 R66, R66, R69.reuse, 0x1b ;  /* 0x0000004542427211 */ /* 0x080fe400078fdaff */
[----:B------:R-:W-:Y:S02]  /*3b70*/  LEA.HI.SX32 R68, R68, R69, 0x1b ;  /* 0x0000004544447211 */ /* 0x000fe400078fdaff */
[----:B------:R-:W-:-:S02]  /*3b80*/  LEA R27, R64, R25, 0x4 ;  /* 0x00000019401b7211 */ /* 0x000fc400078e20ff */
[-C--:B------:R-:W-:Y:S02]  /*3b90*/  LEA R140, R66, R25.reuse, 0x4 ;  /* 0x00000019428c7211 */ /* 0x080fe400078e20ff */
[C---:B------:R-:W-:Y:S02]  /*3ba0*/  IADD3 R64, R69.reuse, 0x60, RZ ;  /* 0x0000006045407810 */ /* 0x040fe40007ffe0ff */
[----:B------:R-:W-:Y:S02]  /*3bb0*/  LEA R141, R68, R25, 0x4 ;  /* 0x00000019448d7211 */ /* 0x000fe400078e20ff */
[C---:B------:R-:W-:Y:S02]  /*3bc0*/  IADD3 R66, R69.reuse, 0x80, RZ ;  /* 0x0000008045427810 */ /* 0x040fe40007ffe0ff */
        /* <DEDUP_REMOVED lines=8> */
[-C--:B------:R-:W-:Y:S02]  /*3c50*/  LEA R142, R64, R25.reuse, 0x4 ;  /* 0x00000019408e7211 */ /* 0x080fe400078e20ff */
[----:B------:R-:W-:Y:S02]  /*3c60*/  MOV R62, UR43 ;  /* 0x0000002b003e7c02 */ /* 0x000fe40008000f00 */
[----:B------:R-:W-:Y:S02]  /*3c70*/  MOV R63, UR44 ;  /* 0x0000002c003f7c02 */ /* 0x000fe40008000f00 */
[-C--:B------:R-:W-:Y:S02]  /*3c80*/  LEA R143, R66, R25.reuse, 0x4 ;  /* 0x00000019428f7211 */ /* 0x080fe400078e20ff */
[-C--:B------:R-:W-:Y:S01]  /*3c90*/  LEA R144, R68, R25.reuse, 0x4 ;  /* 0x0000001944907211 */ /* 0x080fe200078e20ff */
[----:B------:R-:W-:Y:S01]  /*3ca0*/  IMAD.WIDE R62, R65, 0x10, R62 ;  /* 0x00000010413e7825 */ /* 0x000fe200078e023e */
[----:B------:R-:W-:-:S02]  /*3cb0*/  LEA R145, R70, R25, 0x4 ;  /* 0x0000001946917211 */ /* 0x000fc400078e20ff */
[----:B------:R-:W-:Y:S01]  /*3cc0*/  LEA R146, R72, R25, 0x4 ;  /* 0x0000001948927211 */ /* 0x000fe200078e20ff */
[----:B--2---:R0:W-:Y:S04]  /*3cd0*/  STS.128 [R27], R28 ;  /* 0x0000001c1b007388 */ /* 0x0041e80000000c00 */
[----:B---3--:R1:W-:Y:S04]  /*3ce0*/  STS.128 [R140+0x200], R32 ;  /* 0x000200208c007388 */ /* 0x0083e80000000c00 */
[----:B----4-:R2:W-:Y:S04]  /*3cf0*/  STS.128 [R141+0x400], R36 ;  /* 0x000400248d007388 */ /* 0x0105e80000000c00 */
[----:B------:R3:W-:Y:S04]  /*3d00*/  STS.128 [R142+0x600], R40 ;  /* 0x000600288e007388 */ /* 0x0007e80000000c00 */
[----:B------:R4:W-:Y:S04]  /*3d10*/  STS.128 [R143+0x800], R44 ;  /* 0x0008002c8f007388 */ /* 0x0009e80000000c00 */
[----:B------:R4:W-:Y:S04]  /*3d20*/  STS.128 [R144+0xa00], R48 ;  /* 0x000a003090007388 */ /* 0x0009e80000000c00 */
[----:B------:R4:W-:Y:S04]  /*3d30*/  STS.128 [R145+0xc00], R52 ;  /* 0x000c003491007388 */ /* 0x0009e80000000c00 */
[----:B------:R4:W-:Y:S01]  /*3d40*/  STS.128 [R146+0xe00], R56 ;  /* 0x000e003892007388 */ /* 0x0009e20000000c00 */
[----:B------:R-:W-:-:S03]  /*3d50*/  NOP ;  /* 0x0000000000007918 */ /* 0x000fc60000000000 */
[----:B0-----:R-:W4:Y:S04]  /*3d60*/  LDG.E.128 R28, desc[UR18][R62.64] ;  /* 0x000000123e1c7981 */ /* 0x001f28000c1e1d00 */
[----:B-1----:R-:W4:Y:S04]  /*3d70*/  LDG.E.128 R32, desc[UR18][R62.64+0x200] ;  /* 0x000200123e207981 */ /* 0x002f28000c1e1d00 */
[----:B--2---:R-:W2:Y:S04]  /*3d80*/  LDG.E.128 R36, desc[UR18][R62.64+0x400] ;  /* 0x000400123e247981 */ /* 0x004ea8000c1e1d00 */
[----:B---3--:R-:W3:Y:S04]  /*3d90*/  LDG.E.128 R40, desc[UR18][R62.64+0x600] ;  /* 0x000600123e287981 */ /* 0x008ee8000c1e1d00 */
[----:B----4-:R-:W4:Y:S04]  /*3da0*/  LDG.E.128 R44, desc[UR18][R62.64+0x800] ;  /* 0x000800123e2c7981 */ /* 0x010f28000c1e1d00 */
[----:B------:R-:W4:Y:S04]  /*3db0*/  LDG.E.128 R48, desc[UR18][R62.64+0xa00] ;  /* 0x000a00123e307981 */ /* 0x000f28000c1e1d00 */
[----:B------:R-:W4:Y:S04]  /*3dc0*/  LDG.E.128 R52, desc[UR18][R62.64+0xc00] ;  /* 0x000c00123e347981 */ /* 0x000f28000c1e1d00 */
[----:B------:R0:W4:Y:S01]  /*3dd0*/  LDG.E.128 R136, desc[UR18][R62.64+0xe00] ;  /* 0x000e00123e887981 */ /* 0x000122000c1e1d00 */
[----:B------:R-:W-:Y:S01]  /*3de0*/  LOP3.LUT P0, RZ, R26, 0x1f, RZ, 0xc0, !PT ;  /* 0x0000001f1aff7812 */ /* 0x000fe2000780c0ff */
[----:B------:R-:W-:Y:S01]  /*3df0*/  UIADD3 UR42, UR13, -0x1, URZ ;  /* 0xffffffff0d2a7890 */ /* 0x000fe2000fffe03f */
[----:B------:R-:W-:Y:S01]  /*3e00*/  R2UR UR45, R61 ;  /* 0x000000003d2d72ca */ /* 0x000fe200000e0000 */
[----:B------:R-:W-:Y:S01]  /*3e10*/  IMAD R69, R244, 0x7, R69 ;  /* 0x00000007f4457824 */ /* 0x000fe200078e0245 */
[----:B------:R-:W-:Y:S01]  /*3e20*/  R2UR UR56, R60 ;  /* 0x000000003c3872ca */ /* 0x000fe200000e0000 */
[----:B------:R-:W-:Y:S01]  /*3e30*/  ULEA.HI UR43, UR42, UR42, URZ, 0x1 ;  /* 0x0000002a2a2b7291 */ /* 0x000fe2000f8f083f */
[----:B------:R-:W-:-:S02]  /*3e40*/  LEA R67, R244, R67, 0x3 ;  /* 0x00000043f4437211 */ /* 0x000fc400078e18ff */
[C---:B------:R-:W-:Y:S01]  /*3e50*/  IADD3 R60, R69.reuse, 0x2, RZ ;  /* 0x00000002453c7810 */ /* 0x040fe20007ffe0ff */
[----:B------:R-:W-:Y:S01]  /*3e60*/  ULOP3.LUT UR43, UR43, 0xfffffe, URZ, 0xc0, !UPT ;  /* 0x00fffffe2b2b7892 */ /* 0x000fe2000f8ec03f */
[C---:B0-----:R-:W-:Y:S02]  /*3e70*/  IADD3 R62, R69.reuse, 0x3, RZ ;  /* 0x00000003453e7810 */ /* 0x041fe40007ffe0ff */
[C---:B------:R-:W-:Y:S01]  /*3e80*/  IADD3 R64, R69.reuse, 0x4, RZ ;  /* 0x0000000445407810 */ /* 0x040fe20007ffe0ff */
[----:B------:R-:W-:Y:S01]  /*3e90*/  UIADD3 UR43, UR42, -UR43, URZ ;  /* 0x8000002b2a2b7290 */ /* 0x000fe2000fffe03f */
[C---:B------:R-:W-:Y:S01]  /*3ea0*/  IADD3 R66, R69.reuse, 0x5, RZ ;  /* 0x0000000545427810 */ /* 0x040fe20007ffe0ff */
[----:B------:R-:W-:Y:S01]  /*3eb0*/  FMUL.FTZ R56, R20, UR45 ;  /* 0x0000002d14387c20 */ /* 0x000fe20008410000 */
[----:B------:R-:W-:Y:S01]  /*3ec0*/  IADD3 R68, R69, 0x6, RZ ;  /* 0x0000000645447810 */ /* 0x000fe20007ffe0ff */
[----:B------:R-:W-:Y:S01]  /*3ed0*/  ULEA UR43, UR43, UR7, 0x8 ;  /* 0x000000072b2b7291 */ /* 0x000fe2000f8e403f */
[----:B------:R-:W-:Y:S01]  /*3ee0*/  MOV R171, UR56 ;  /* 0x0000003800ab7c02 */ /* 0x000fe20008000f00 */
[----:B------:R-:W-:Y:S01]  /*3ef0*/  FMUL.RZ R57, R56, 0.15915493667125701904 ;  /* 0x3e22f98338397820 */ /* 0x000fe2000040c000 */
[----:B------:R-:W-:Y:S01]  /*3f00*/  FMUL.FTZ R56, R19, UR45 ;  /* 0x0000002d13387c20 */ /* 0x000fe20008410000 */
[----:B------:R-:W-:Y:S01]  /*3f10*/  IADD3 R70, R69, 0x7, RZ ;  /* 0x0000000745467810 */ /* 0x000fe20007ffe0ff */
[----:B------:R-:W-:Y:S01]  /*3f20*/  FMUL.FTZ R190, R10, UR45 ;  /* 0x0000002d0abe7c20 */ /* 0x000fe20008410000 */
[----:B------:R-:W-:Y:S01]  /*3f30*/  MUFU.SIN R165, R57 ;  /* 0x0000003900a57308 */ /* 0x000fe20000000400 */
[----:B------:R-:W-:Y:S01]  /*3f40*/  FMUL.RZ R58, R56, 0.15915493667125701904 ;  /* 0x3e22f983383a7820 */ /* 0x000fe2000040c000 */
[----:B------:R-:W-:Y:S01]  /*3f50*/  FMUL.FTZ R56, R18, UR45 ;  /* 0x0000002d12387c20 */ /* 0x000fe20008410000 */
[----:B------:R-:W-:Y:S01]  /*3f60*/  FMUL.FTZ R171, R171, 1.4426950216293334961 ;  /* 0x3fb8aa3babab7820 */ /* 0x000fe20000410000 */
[-C--:B------:R-:W-:Y:S01]  /*3f70*/  LEA.HI.SX32 R60, R60, R67.reuse, 0x1b ;  /* 0x000000433c3c7211 */ /* 0x080fe200078fdaff */
[----:B------:R-:W-:Y:S01]  /*3f80*/  FMUL.RZ R190, R190, 0.15915493667125701904 ;  /* 0x3e22f983bebe7820 */ /* 0x000fe2000040c000 */
[----:B------:R-:W-:Y:S01]  /*3f90*/  FMUL.RZ R59, R56, 0.15915493667125701904 ;  /* 0x3e22f983383b7820 */ /* 0x000fe2000040c000 */
[----:B------:R-:W-:Y:S01]  /*3fa0*/  FMUL.FTZ R56, R17, UR45 ;  /* 0x0000002d11387c20 */ /* 0x000fe20008410000 */
[----:B------:R0:W-:Y:S01]  /*3fb0*/  MUFU.COS R164, R57 ;  /* 0x0000003900a47308 */ /* 0x0001e20000000000 */
[C---:B------:R-:W-:Y:S01]  /*3fc0*/  FMUL.FTZ R149, R171.reuse, R20 ;  /* 0x00000014ab957220 */ /* 0x040fe20000410000 */
[-C--:B------:R-:W-:Y:S01]  /*3fd0*/  LEA.HI.SX32 R62, R62, R67.reuse, 0x1b ;  /* 0x000000433e3e7211 */ /* 0x080fe200078fdaff */
[----:B------:R-:W-:Y:S01]  /*3fe0*/  FMUL.RZ R61, R56, 0.15915493667125701904 ;  /* 0x3e22f983383d7820 */ /* 0x000fe2000040c000 */
[----:B------:R-:W-:Y:S01]  /*3ff0*/  FMUL.FTZ R56, R24, UR45 ;  /* 0x0000002d18387c20 */ /* 0x000fe20008410000 */
[----:B------:R-:W-:Y:S01]  /*4000*/  LEA.HI.SX32 R64, R64, R67, 0x1b ;  /* 0x0000004340407211 */ /* 0x000fe200078fdaff */
[----:B------:R-:W-:Y:S01]  /*4010*/  FMUL.FTZ R151, R171, R19 ;  /* 0x00000013ab977220 */ /* 0x000fe20000410000 */
[-C--:B------:R-:W-:Y:S01]  /*4020*/  LEA.HI.SX32 R66, R66, R67.reuse, 0x1b ;  /* 0x0000004342427211 */ /* 0x080fe200078fdaff */
[----:B------:R-:W-:Y:S01]  /*4030*/  MUFU.SIN R188, R58 ;  /* 0x0000003a00bc7308 */ /* 0x000fe20000000400 */
[----:B0-----:R-:W-:Y:S01]  /*4040*/  FMUL.RZ R57, R56, 0.15915493667125701904 ;  /* 0x3e22f98338397820 */ /* 0x001fe2000040c000 */
[----:B------:R-:W-:Y:S01]  /*4050*/  FMUL.FTZ R56, R23, UR45 ;  /* 0x0000002d17387c20 */ /* 0x000fe20008410000 */
[-C--:B------:R-:W-:Y:S01]  /*4060*/  LEA.HI.SX32 R68, R68, R67.reuse, 0x1b ;  /* 0x0000004344447211 */ /* 0x080fe200078fdaff */
[----:B------:R-:W-:Y:S01]  /*4070*/  FMUL.FTZ R198, R171, R18 ;  /* 0x00000012abc67220 */ /* 0x000fe20000410000 */
[----:B------:R-:W-:-:S02]  /*4080*/  LEA.HI.SX32 R70, R70, R67, 0x1b ;  /* 0x0000004346467211 */ /* 0x000fc400078fdaff */
[----:B------:R-:W-:Y:S01]  /*4090*/  ISETP.NE.AND P1, PT, R26, RZ, PT ;  /* 0x000000ff1a00720c */ /* 0x000fe20003f25270 */
[----:B------:R0:W-:Y:S01]  /*40a0*/  MUFU.COS R189, R58 ;  /* 0x0000003a00bd7308 */ /* 0x0001e20000000000 */
[----:B------:R-:W-:Y:S02]  /*40b0*/  MOV R150, UR43 ;  /* 0x0000002b00967c02 */ /* 0x000fe40008000f00 */
[-C--:B------:R-:W-:Y:S02]  /*40c0*/  LEA R147, R60, R25.reuse, 0x4 ;  /* 0x000000193c937211 */ /* 0x080fe400078e20ff */
[-C--:B------:R-:W-:Y:S02]  /*40d0*/  LEA R148, R62, R25.reuse, 0x4 ;  /* 0x000000193e947211 */ /* 0x080fe400078e20ff */
[-C--:B------:R-:W-:Y:S01]  /*40e0*/  LEA R195, R64, R25.reuse, 0x4 ;  /* 0x0000001940c37211 */ /* 0x080fe200078e20ff */
[----:B------:R-:W-:Y:S01]  /*40f0*/  MUFU.SIN R186, R59 ;  /* 0x0000003b00ba7308 */ /* 0x000fe20000000400 */
[----:B0-----:R-:W-:Y:S01]  /*4100*/  FMUL.RZ R58, R56, 0.15915493667125701904 ;  /* 0x3e22f983383a7820 */ /* 0x001fe2000040c000 */
[----:B------:R-:W-:Y:S01]  /*4110*/  FMUL.FTZ R56, R22, UR45 ;  /* 0x0000002d16387c20 */ /* 0x000fe20008410000 */
[-C--:B------:R-:W-:Y:S01]  /*4120*/  LEA R196, R66, R25.reuse, 0x4 ;  /* 0x0000001942c47211 */ /* 0x080fe200078e20ff */
[----:B------:R-:W-:Y:S01]  /*4130*/  LDS.128 R76, [R147+0x20] ;  /* 0x00002000934c7984 */ /* 0x000fe20000000c00 */
[----:B------:R-:W-:-:S02]  /*4140*/  LEA R192, R68, R25, 0x4 ;  /* 0x0000001944c07211 */ /* 0x000fc400078e20ff */
[----:B------:R-:W-:Y:S01]  /*4150*/  LEA R191, R70, R25, 0x4 ;  /* 0x0000001946bf7211 */ /* 0x000fe200078e20ff */
[----:B------:R0:W-:Y:S01]  /*4160*/  MUFU.COS R187, R59 ;  /* 0x0000003b00bb7308 */ /* 0x0001e20000000000 */
[----:B------:R-:W-:Y:S01]  /*4170*/  LDS.128 R72, [R148+0x30] ;  /* 0x0000300094487984 */ /* 0x000fe20000000c00 */
[----:B------:R-:W-:-:S06]  /*4180*/  MOV R199, UR13 ;  /* 0x0000000d00c77c02 */ /* 0x000fcc0008000f00 */
        /* <DEDUP_REMOVED lines=29> */
[----:B0-----:R-:W-:Y:S02]  /*4360*/  LEA.HI.SX32 R58, R56, R67, 0x1b ;  /* 0x00000043383a7211 */ /* 0x001fe400078fdaff */
[----:B------:R-:W-:Y:S01]  /*4370*/  LEA.HI.SX32 R56, R69, R69, 0x1b ;  /* 0x0000004545387211 */ /* 0x000fe200078fdaff */
[----:B------:R-:W0:Y:S01]  /*4380*/  @!P2 LDC R200, c[0x0][0x21c] ;  /* 0x00008700ffc8ab82 */ /* 0x000e220000000800 */
[-C--:B------:R-:W-:Y:S01]  /*4390*/  LEA R194, R58, R25.reuse, 0x4 ;  /* 0x000000193ac27211 */ /* 0x080fe200078e20ff */
[----:B------:R-:W-:Y:S01]  /*43a0*/  LDS.128 R68, [R195+0x40] ;  /* 0x00004000c3447984 */ /* 0x000fe20000000c00 */
[----:B------:R-:W-:Y:S01]  /*43b0*/  LEA R193, R56, R25, 0x4 ;  /* 0x0000001938c17211 */ /* 0x000fe200078e20ff */
[----:B------:R1:W-:Y:S01]  /*43c0*/  MUFU.COS R161, R59 ;  /* 0x0000003b00a17308 */ /* 0x0003e20000000000 */
[----:B------:R-:W-:Y:S01]  /*43d0*/  @!P2 IADD3 R199, R199, -0x2, RZ ;  /* 0xfffffffec7c7a810 */ /* 0x000fe20007ffe0ff */
[----:B------:R-:W-:Y:S04]  /*43e0*/  LDS.128 R80, [R194+0x10] ;  /* 0x00001000c2507984 */ /* 0x000fe80000000c00 */
[----:B------:R-:W0:Y:S02]  /*43f0*/  LDS.128 R84, [R193] ;  /* 0x00000000c1547984 */ /* 0x000e240000000c00 */
[----:B------:R-:W1:Y:S02]  /*4400*/  MUFU.EX2 R149, R149 ;  /* 0x0000009500957308 */ /* 0x000e640000000800 */
[----:B-1----:R-:W-:Y:S01]  /*4410*/  FMUL.FTZ R59, R11, UR45 ;  /* 0x0000002d0b3b7c20 */ /* 0x002fe20008410000 */
[----:B------:R-:W-:Y:S03]  /*4420*/  LDS.128 R64, [R196+0x50] ;  /* 0x00005000c4407984 */ /* 0x000fe60000000c00 */
[----:B------:R-:W-:-:S02]  /*4430*/  FMUL.RZ R59, R59, 0.15915493667125701904 ;  /* 0x3e22f9833b3b7820 */ /* 0x000fc4000040c000 */
[----:B------:R-:W-:Y:S08]  /*4440*/  MUFU.SIN R158, R57 ;  /* 0x00000039009e7308 */ /* 0x000ff00000000400 */
[----:B------:R1:W-:Y:S01]  /*4450*/  MUFU.COS R157, R57 ;  /* 0x00000039009d7308 */ /* 0x0003e20000000000 */
[C---:B------:R-:W-:Y:S01]  /*4460*/  FMUL.FTZ R164, R149.reuse, R164 ;  /* 0x000000a495a47220 */ /* 0x040fe20000410000 */
[----:B------:R-:W-:-:S06]  /*4470*/  FMUL.FTZ R165, R149, R165 ;  /* 0x000000a595a57220 */ /* 0x000fcc0000410000 */
[----:B------:R-:W-:Y:S01]  /*4480*/  MUFU.SIN R166, R61 ;  /* 0x0000003d00a67308 */ /* 0x000fe20000000400 */
[----:B-1----:R-:W-:-:S04]  /*4490*/  IADD3 R57, R26, 0x200, RZ ;  /* 0x000002001a397810 */ /* 0x002fc80007ffe0ff */
[----:B------:R-:W-:-:S03]  /*44a0*/  SEL R150, R150, R57, !P1 ;  /* 0x0000003996967207 */ /* 0x000fc60004800000 */
[----:B------:R-:W-:Y:S08]  /*44b0*/  MUFU.COS R163, R61 ;  /* 0x0000003d00a37308 */ /* 0x000ff00000000000 */
[----:B------:R-:W-:Y:S08]  /*44c0*/  MUFU.SIN R168, R63 ;  /* 0x0000003f00a87308 */ /* 0x000ff00000000400 */
[----:B------:R1:W-:Y:S08]  /*44d0*/  MUFU.COS R167, R63 ;  /* 0x0000003f00a77308 */ /* 0x0003f00000000000 */
[----:B------:R-:W-:Y:S01]  /*44e0*/  MUFU.SIN R170, R59 ;  /* 0x0000003b00aa7308 */ /* 0x000fe20000000400 */
[----:B-1----:R-:W-:Y:S07]  /*44f0*/  LDS.128 R60, [R192+0x60] ;  /* 0x00006000c03c7984 */ /* 0x002fee0000000c00 */
[----:B------:R1:W-:Y:S08]  /*4500*/  MUFU.COS R169, R59 ;  /* 0x0000003b00a97308 */ /* 0x0003f00000000000 */
[----:B------:R0:W0:Y:S01]  /*4510*/  MUFU.EX2 R197, R151 ;  /* 0x0000009700c57308 */ /* 0x0000220000000800 */
[----:B-1----:R-:W-:Y:S07]  /*4520*/  LDS.128 R56, [R191+0x70] ;  /* 0x00007000bf387984 */ /* 0x002fee0000000c00 */
[----:B------:R-:W-:Y:S01]  /*4530*/  MUFU.EX2 R198, R198 ;  /* 0x000000c600c67308 */ /* 0x000fe20000000800 */
[----:B------:R1:W-:Y:S07]  /*4540*/  STS.128 [R27+0x4200], R28 ;  /* 0x0042001c1b007388 */ /* 0x0003ee0000000c00 */
[----:B------:R-:W-:Y:S01]  /*4550*/  MUFU.SIN R172, R190 ;  /* 0x000000be00ac7308 */ /* 0x000fe20000000400 */
[----:B------:R0:W-:Y:S04]  /*4560*/  STS.128 [R140+0x4400], R32 ;  /* 0x004400208c007388 */ /* 0x0001e80000000c00 */
[----:B--2---:R-:W-:Y:S04]  /*4570*/  STS.128 [R141+0x4600], R36 ;  /* 0x004600248d007388 */ /* 0x004fe80000000c00 */
[----:B---3--:R-:W-:Y:S04]  /*4580*/  STS.128 [R142+0x4800], R40 ;  /* 0x004800288e007388 */ /* 0x008fe80000000c00 */
[----:B----4-:R-:W-:Y:S01]  /*4590*/  STS.128 [R143+0x4a00], R44 ;  /* 0x004a002c8f007388 */ /* 0x010fe20000000c00 */
[C---:B-1----:R-:W-:Y:S01]  /*45a0*/  FMUL.FTZ R28, R171.reuse, R24 ;  /* 0x00000018ab1c7220 */ /* 0x042fe20000410000 */
[----:B------:R-:W-:-:S02]  /*45b0*/  FMUL.FTZ R27, R171, R17 ;  /* 0x00000011ab1b7220 */ /* 0x000fc40000410000 */
[----:B------:R-:W-:Y:S01]  /*45c0*/  STS.128 [R144+0x4c00], R48 ;  /* 0x004c003090007388 */ /* 0x000fe20000000c00 */
[----:B0-----:R-:W-:Y:S01]  /*45d0*/  LEA R33, R150, R25, 0x3 ;  /* 0x0000001996217211 */ /* 0x001fe200078e18ff */
        /* <DEDUP_REMOVED lines=32> */
[C---:B------:R-:W-:Y:S01]  /*47e0*/  FMUL.FTZ R30, R198.reuse, R186 ;  /* 0x000000bac61e7220 */ /* 0x040fe20000410000 */
        /* <DEDUP_REMOVED lines=29> */
[----:B------:R-:W-:Y:S01]  /*49c0*/  FFMA.FTZ R189, R29, R184, -R188 ;  /* 0x000000b81dbd7223 */ /* 0x000fe200000108bc */
        /* <DEDUP_REMOVED lines=31> */
[C---:B------:R-:W-:Y:S01]  /*4bc0*/  FMUL.FTZ R185, R171.reuse, R14 ;  /* 0x0000000eabb97220 */ /* 0x040fe20000410000 */
        /* <DEDUP_REMOVED lines=8> */
[CC--:B------:R-:W-:Y:S01]  /*4c50*/  FMUL.FTZ R186, R152.reuse, R188.reuse ;  /* 0x000000bc98ba7220 */ /* 0x0c0fe20000410000 */
[----:B------:R-:W-:Y:S01]  /*4c60*/  FMUL.FTZ R189, R152, R187 ;  /* 0x000000bb98bd7220 */ /* 0x000fe20000410000 */
[----:B------:R-:W-:Y:S01]  /*4c70*/  FMUL.FTZ R184, R79, R23 ;  /* 0x000000174fb87220 */ /* 0x000fe20000410000 */
[----:B------:R-:W-:Y:S01]  /*4c80*/  FMUL.FTZ R194, R74, R21 ;  /* 0x000000154ac27220 */ /* 0x000fe20000410000 */
[C---:B------:R-:W-:Y:S01]  /*4c90*/  FFMA.FTZ R187, R35.reuse, R187, -R186 ;  /* 0x000000bb23bb7223 */ /* 0x040fe200000108ba */
[----:B------:R-:W-:Y:S01]  /*4ca0*/  FFMA.FTZ R188, R35, R188, R189 ;  /* 0x000000bc23bc7223 */ /* 0x000fe200000100bd */
[----:B------:R-:W-:Y:S01]  /*4cb0*/  FMUL.FTZ R199, R129, R184 ;  /* 0x000000b881c77220 */ /* 0x000fe20000410000 */
[----:B------:R-:W2:Y:S01]  /*4cc0*/  MUFU.EX2 R185, R185 ;  /* 0x000000b900b97308 */ /* 0x000ea20000000800 */
[----:B------:R-:W-:Y:S01]  /*4cd0*/  FMUL.FTZ R186, R171, R12 ;  /* 0x0000000cabba7220 */ /* 0x000fe20000410000 */
        /* <DEDUP_REMOVED lines=12> */
[C---:B------:R-:W-:Y:S01]  /*4da0*/  FMUL.FTZ R187, R171.reuse, R10 ;  /* 0x0000000aabbb7220 */ /* 0x040fe20000410000 */
        /* <DEDUP_REMOVED lines=71> */
[C---:B------:R-:W-:Y:S01]  /*5220*/  FFMA.FTZ R210, R159.reuse, R187, R190 ;  /* 0x000000bb9fd27223 */ /* 0x040fe200000100be */
        /* <DEDUP_REMOVED lines=34> */
[-C--:B------:R-:W-:Y:S01]  /*5450*/  FMUL.FTZ R184, R67, R13.reuse ;  /* 0x0000000d43b87220 */ /* 0x080fe20000410000 */
        /* <DEDUP_REMOVED lines=56> */
[----:B------:R-:W-:Y:S01]  /*57e0*/  FMUL.FTZ R217, R170, R218 ;  /* 0x000000daaad97220 */ /* 0x000fe20000410000 */
[----:B------:R-:W-:Y:S01]  /*57f0*/  FMUL.FTZ R211, R57, R10 ;  /* 0x0000000a39d37220 */ /* 0x000fe20000410000 */
        /* <DEDUP_REMOVED lines=26> */
[----:B------:R-:W-:Y:S01]  /*59a0*/  UISETP.NE.AND UP0, UPT, UR13, UR46, UPT ;  /* 0x0000002e0d00728c */ /* 0x000fe2000bf05270 */
[----:B------:R-:W-:Y:S01]  /*59b0*/  HFMA2.MMA R140, -RZ, RZ, 1.875, 0 ;  /* 0x3f800000ff8c7435 */ /* 0x000fe200000001ff */
[----:B------:R-:W-:-:S04]  /*59c0*/  MOV R141, RZ ;  /* 0x000000ff008d7202 */ /* 0x000fc80000000f00 */
        /* <DEDUP_REMOVED lines=8> */
.L_x_5839:
[----:B------:R-:W-:Y:S05]  /*5a50*/  BSYNC B0 ;  /* 0x0000000000007941 */ /* 0x000fea0003800000 */
.L_x_5838:
        /* <DEDUP_REMOVED lines=25> */
[----:B------:R-:W2:Y:S04]  /*5bf0*/  LDS.128 R44, [R236+0x10890] ;  /* 0x01089000ec2c7984 */ /* 0x000ea80000000c00 */
[----:B------:R-:W3:Y:S01]  /*5c00*/  LDS.128 R48, [R236+0x108a0] ;  /* 0x0108a000ec307984 */ /* 0x000ee20000000c00 */
[-C--:B0-----:R-:W-:Y:S01]  /*5c10*/  FMUL.FTZ R228, R38, R41.reuse ;  /* 0x0000002926e47220 */ /* 0x081fe20000410000 */
        /* <DEDUP_REMOVED lines=44> */
[----:B------:R-:W0:Y:S03]  /*5ee0*/  SHFL.UP PT, R227, R51, 0x2, RZ ;  /* 0x0440000033e37989 */ /* 0x000e2600000e00ff */
        /* <DEDUP_REMOVED lines=16> */
[----:B------:R-:W0:Y:S01]  /*5ff0*/  SHFL.UP PT, R228, R50, 0x4, RZ ;  /* 0x0480000032e47989 */ /* 0x000e2200000e00ff */
[----:B------:R-:W-:Y:S02]  /*6000*/  FSEL R229, R48, R229, !P3 ;  /* 0x000000e530e57208 */ /* 0x000fe40005800000 */
[----:B------:R-:W-:Y:S01]  /*6010*/  ISETP.GE.AND P3, PT, R244, 0x4, PT ;  /* 0x00000004f400780c */ /* 0x000fe20003f66270 */
        /* <DEDUP_REMOVED lines=34> */
.L_x_5960:
[----:B--2---:R-:W-:Y:S01]  /*6240*/  FMUL.FTZ R240, R228, R231 ;  /* 0x000000e7e4f07220 */ /* 0x004fe20000410000 */
        /* <DEDUP_REMOVED lines=8> */
[----:B------:R-:W-:Y:S01]  /*62d0*/  @P3 FFMA.FTZ R49, R49, R229, -R230 ;  /* 0x000000e531313223 */ /* 0x000fe200000108e6 */
[----:B------:R-:W-:Y:S01]  /*62e0*/  @P3 FADD.FTZ R50, R50, R231 ;  /* 0x000000e732323221 */ /* 0x000fe20000010000 */
[----:B------:R-:W-:Y:S01]  /*62f0*/  @P3 FADD.FTZ R51, R51, R240 ;  /* 0x000000f033333221 */ /* 0x000fe20000010000 */
[----:B------:R-:W-:Y:S01]  /*6300*/  FSEL R48, R228, R227, !P3 ;  /* 0x000000e3e4307208 */ /* 0x000fe20005800000 */
[----:B------:R-:W-:Y:S06]  /*6310*/  BRA.DIV UR42, `(.L_x_5842) ;  /* 0x000000862a7c7947 */ /* 0x000fec000b800000 */
.L_x_5963:
[----:B------:R-:W-:-:S03]  /*6320*/  UMOV UR42, 0xffffffff ;  /* 0xffffffff002a7882 */ /* 0x000fc60000000000 */
[----:B------:R-:W-:Y:S05]  /*6330*/  BRA.DIV UR42, `(.L_x_5843) ;  /* 0x000000862a9c7947 */ /* 0x000fea000b800000 */
.L_x_5966:
[----:B------:R-:W-:-:S03]  /*6340*/  UMOV UR42, 0xffffffff ;  /* 0xffffffff002a7882 */ /* 0x000fc60000000000 */
[----:B------:R-:W-:Y:S05]  /*6350*/  BRA.DIV UR42, `(.L_x_5844) ;  /* 0x000000862abc7947 */ /* 0x000fea000b800000 */
.L_x_5969:
[----:B------:R-:W-:-:S03]  /*6360*/  UMOV UR42, 0xffffffff ;  /* 0xffffffff002a7882 */ /* 0x000fc60000000000 */
[----:B------:R-:W-:Y:S05]  /*6370*/  BRA.DIV UR42, `(.L_x_5845) ;  /* 0x000000862adc7947 */ /* 0x000fea000b800000 */
.L_x_5972:
[----:B------:R-:W-:-:S03]  /*6380*/  UMOV UR42, 0xffffffff ;  /* 0xffffffff002a7882 */ /* 0x000fc60000000000 */
[----:B------:R-:W-:Y:S05]  /*6390*/  BRA.DIV UR42, `(.L_x_5846) ;  /* 0x000000862afc7947 */ /* 0x000fea000b800000 */
[----:B------:R0:W2:Y:S04]  /*63a0*/  SHFL.UP PT, R239, R48, 0x1, RZ ;  /* 0x0420000030ef7989 */ /* 0x0000a800000e00ff */
[----:B-----5:R-:W3:Y:S04]  /*63b0*/  SHFL.IDX PT, R52, R52, RZ, 0x1f ;  /* 0x00001fff34347589 */ /* 0x020ee800000e0000 */
[----:B------:R-:W4:Y:S04]  /*63c0*/  SHFL.IDX PT, R53, R53, RZ, 0x1f ;  /* 0x00001fff35357589 */ /* 0x000f2800000e0000 */
[----:B------:R-:W0:Y:S04]  /*63d0*/  SHFL.IDX PT, R54, R54, RZ, 0x1f ;  /* 0x00001fff36367589 */ /* 0x000e2800000e0000 */
[----:B------:R-:W0:Y:S04]  /*63e0*/  SHFL.IDX PT, R55, R55, RZ, 0x1f ;  /* 0x00001fff37377589 */ /* 0x000e2800000e0000 */
[----:B------:R-:W0:Y:S04]  /*63f0*/  SHFL.UP PT, R49, R49, 0x1, RZ ;  /* 0x0420000031317989 */ /* 0x000e2800000e00ff */
[----:B------:R0:W0:Y:S04]  /*6400*/  SHFL.UP PT, R48, R50, 0x1, RZ ;  /* 0x0420000032307989 */ /* 0x00002800000e00ff */
[----:B--23--:R-:W0:Y:S02]  /*6410*/  SHFL.UP PT, R51, R51, 0x1, RZ ;  /* 0x0420000033337989 */ /* 0x00ce2400000e00ff */
.L_x_5982:
[----:B0-----:R-:W-:-:S04]  /*6420*/  FMUL.FTZ R50, R239, R55 ;  /* 0x00000037ef327220 */ /* 0x001fc80000410000 */
[-C--:B------:R-:W-:Y:S01]  /*6430*/  FFMA.FTZ R227, R49, R54.reuse, -R50 ;  /* 0x0000003631e37223 */ /* 0x080fe20000010832 */
[----:B------:R-:W-:-:S03]  /*6440*/  FMUL.FTZ R50, R239, R54 ;  /* 0x00000036ef327220 */ /* 0x000fc60000410000 */
[----:B------:R-:W-:Y:S01]  /*6450*/  @P1 FADD.FTZ R54, R48, R227 ;  /* 0x000000e330361221 */ /* 0x000fe20000010000 */
[----:B------:R-:W-:Y:S01]  /*6460*/  FFMA.FTZ R50, R49, R55, R50 ;  /* 0x0000003731327223 */ /* 0x000fe20000010032 */
[----:B----4-:R-:W-:-:S03]  /*6470*/  FMUL.FTZ R48, R239, R53 ;  /* 0x00000035ef307220 */ /* 0x010fc60000410000 */
        /* <DEDUP_REMOVED lines=38> */
.L_x_5840:
        /* <DEDUP_REMOVED lines=302> */
.L_x_5987:
        /* <DEDUP_REMOVED lines=13> */
.L_x_5850:
[----:B------:R-:W-:Y:S05]  /*7a90*/  BSYNC B0 ;  /* 0x0000000000007941 */ /* 0x000fea0003800000 */
.L_x_5849:
[----:B------:R-:W-:Y:S01]  /*7aa0*/  UMOV UR42, 0xffffffff ;  /* 0xffffffff002a7882 */ /* 0x000fe20000000000 */
[----:B------:R-:W-:Y:S02]  /*7ab0*/  ISETP.GT.U32.AND P0, PT, R238, 0x1d, PT ;  /* 0x0000001dee00780c */ /* 0x000fe40003f04070 */
[----:B------:R-:W-:Y:S11]  /*7ac0*/  BRA.DIV UR42, `(.L_x_5851) ;  /* 0x000000762a587947 */ /* 0x000ff6000b800000 */
[----:B---3--:R3:W1:Y:S04]  /*7ad0*/  SHFL.DOWN PT, R55, R251, 0x2, 0x1f ;  /* 0x08401f00fb377f89 */ /* 0x00866800000e0000 */
[----:B--2---:R3:W2:Y:S04]  /*7ae0*/  SHFL.DOWN PT, R52, R250, 0x2, 0x1f ;  /* 0x08401f00fa347f89 */ /* 0x0046a800000e0000 */
[----:B----4-:R3:W4:Y:S04]  /*7af0*/  SHFL.DOWN PT, R227, R249, 0x2, 0x1f ;  /* 0x08401f00f9e37f89 */ /* 0x01072800000e0000 */
[----:B0-----:R3:W0:Y:S02]  /*7b00*/  SHFL.DOWN PT, R252, R248, 0x2, 0x1f ;  /* 0x08401f00f8fc7f89 */ /* 0x00162400000e0000 */
.L_x_5993:
        /* <DEDUP_REMOVED lines=13> */
.L_x_5853:
[----:B------:R-:W-:Y:S05]  /*7be0*/  BSYNC B0 ;  /* 0x0000000000007941 */ /* 0x000fea0003800000 */
.L_x_5852:
[----:B------:R-:W-:Y:S01]  /*7bf0*/  UMOV UR42, 0xffffffff ;  /* 0xffffffff002a7882 */ /* 0x000fe20000000000 */
[----:B------:R-:W-:Y:S02]  /*7c00*/  ISETP.GT.U32.AND P0, PT, R238, 0x1b, PT ;  /* 0x0000001bee00780c */ /* 0x000fe40003f04070 */
[----:B------:R-:W-:Y:S11]  /*7c10*/  BRA.DIV UR42, `(.L_x_5854) ;  /* 0x000000762a747947 */ /* 0x000ff6000b800000 */
[----:B-1----:R1:W1:Y:S04]  /*7c20*/  SHFL.DOWN PT, R55, R251, 0x4, 0x1f ;  /* 0x08801f00fb377f89 */ /* 0x00226800000e0000 */
[----:B--2---:R2:W1:Y:S04]  /*7c30*/  SHFL.DOWN PT, R52, R250, 0x4, 0x1f ;  /* 0x08801f00fa347f89 */ /* 0x00446800000e0000 */
[----:B----4-:R2:W4:Y:S04]  /*7c40*/  SHFL.DOWN PT, R227, R249, 0x4, 0x1f ;  /* 0x08801f00f9e37f89 */ /* 0x01052800000e0000 */
[----:B0-----:R2:W0:Y:S02]  /*7c50*/  SHFL.DOWN PT, R252, R248, 0x4, 0x1f ;  /* 0x08801f00f8fc7f89 */ /* 0x00142400000e0000 */
.L_x_5999:
        /* <DEDUP_REMOVED lines=13> */
.L_x_5856:
[----:B------:R-:W-:Y:S05]  /*7d30*/  BSYNC B0 ;  /* 0x0000000000007941 */ /* 0x000fea0003800000 */
.L_x_5855:
[----:B------:R-:W-:Y:S01]  /*7d40*/  UMOV UR42, 0xffffffff ;  /* 0xffffffff002a7882 */ /* 0x000fe20000000000 */
[----:B------:R-:W-:Y:S02]  /*7d50*/  ISETP.GT.U32.AND P0, PT, R238, 0x17, PT ;  /* 0x00000017ee00780c */ /* 0x000fe40003f04070 */
[----:B------:R-:W-:Y:S11]  /*7d60*/  BRA.DIV UR42, `(.L_x_5857) ;  /* 0x000000762a907947 */ /* 0x000ff6000b800000 */
[----:B-1----:R1:W1:Y:S04]  /*7d70*/  SHFL.DOWN PT, R55, R251, 0x8, 0x1f ;  /* 0x09001f00fb377f89 */ /* 0x00226800000e0000 */
[----:B------:R0:W1:Y:S04]  /*7d80*/  SHFL.DOWN PT, R52, R250, 0x8, 0x1f ;  /* 0x09001f00fa347f89 */ /* 0x00006800000e0000 */
[----:B----4-:R4:W1:Y:S04]  /*7d90*/  SHFL.DOWN PT, R227, R249, 0x8, 0x1f ;  /* 0x09001f00f9e37f89 */ /* 0x01086800000e0000 */
[----:B0-----:R4:W0:Y:S02]  /*7da0*/  SHFL.DOWN PT, R252, R248, 0x8, 0x1f ;  /* 0x09001f00f8fc7f89 */ /* 0x00182400000e0000 */
.L_x_6005:
        /* <DEDUP_REMOVED lines=13> */
.L_x_5859:
[----:B------:R-:W-:Y:S05]  /*7e80*/  BSYNC B0 ;  /* 0x0000000000007941 */ /* 0x000fea0003800000 */
.L_x_5858:
[----:B------:R-:W-:Y:S01]  /*7e90*/  UMOV UR42, 0xffffffff ;  /* 0xffffffff002a7882 */ /* 0x000fe20000000000 */
[----:B------:R-:W-:Y:S02]  /*7ea0*/  ISETP.GT.U32.AND P0, PT, R238, 0xf, PT ;  /* 0x0000000fee00780c */ /* 0x000fe40003f04070 */
[----:B------:R-:W-:Y:S11]  /*7eb0*/  BRA.DIV UR42, `(.L_x_5860) ;  /* 0x000000762aac7947 */ /* 0x000ff6000b800000 */
[----:B-1----:R1:W1:Y:S04]  /*7ec0*/  SHFL.DOWN PT, R55, R251, 0x10, 0x1f ;  /* 0x0a001f00fb377f89 */ /* 0x00226800000e0000 */
[----:B------:R0:W1:Y:S04]  /*7ed0*/  SHFL.DOWN PT, R52, R250, 0x10, 0x1f ;  /* 0x0a001f00fa347f89 */ /* 0x00006800000e0000 */
[----:B------:R1:W1:Y:S04]  /*7ee0*/  SHFL.DOWN PT, R227, R249, 0x10, 0x1f ;  /* 0x0a001f00f9e37f89 */ /* 0x00026800000e0000 */
[----:B0-----:R0:W0:Y:S02]  /*7ef0*/  SHFL.DOWN PT, R252, R248, 0x10, 0x1f ;  /* 0x0a001f00f8fc7f89 */ /* 0x00102400000e0000 */
.L_x_6011:
        /* <DEDUP_REMOVED lines=13> */
.L_x_5862:
[----:B------:R-:W-:Y:S05]  /*7fd0*/  BSYNC B0 ;  /* 0x0000000000007941 */ /* 0x000fea0003800000 */
.L_x_5861:
        /* <DEDUP_REMOVED lines=21> */
.L_x_6025:
        /* <DEDUP_REMOVED lines=16> */
.L_x_5865:
[----:B------:R-:W-:Y:S05]  /*8230*/  BSYNC B0 ;  /* 0x0000000000007941 */ /* 0x000fea0003800000 */
.L_x_5864:
        /* <DEDUP_REMOVED lines=36> */
.L_x_5847:
[----:B------:R-:W-:Y:S05]  /*8480*/  WARPSYNC.ALL ;  /* 0x0000000000007948 */ /* 0x000fea0003800000 */
[----:B------:R-:W-:Y:S01]  /*8490*/  ISETP.NE.AND P0, PT, R26, RZ, PT ;  /* 0x000000ff1a00720c */ /* 0x000fe20003f05270 */
[----:B------:R-:W-:Y:S01]  /*84a0*/  BAR.SYNC.DEFER_BLOCKING 0x0 ;  /* 0x0000000000007b1d */ /* 0x000fe20000010000 */
[----:B------:R-:W-:Y:S01]  /*84b0*/  FFMA.FTZ R240, -R182, R208, -RZ ;  /* 0x000000d0b6f07223 */ /* 0x000fe200000109ff */
[----:B----4-:R-:W-:Y:S01]  /*84c0*/  FMUL.FTZ R249, R181, R206 ;  /* 0x000000ceb5f97220 */ /* 0x010fe20000410000 */
[----:B------:R-:W-:Y:S02]  /*84d0*/  ULEA UR42, UR13, 0xfffff800, 0xb ;  /* 0xfffff8000d2a7891 */ /* 0x000fe4000f8e583f */
[----:B------:R-:W-:Y:S01]  /*84e0*/  USHF.R.S32.HI UR47, URZ, 0x1f, UR12 ;  /* 0x0000001f3f2f7899 */ /* 0x000fe2000801140c */
[----:B------:R-:W-:Y:S01]  /*84f0*/  BSSY B0, `(.L_x_5866) ;  /* 0x00002c0000007945 */ /* 0x000fe20003800000 */
[----:B------:R-:W-:-:S02]  /*8500*/  UIADD3 UR42, -UR42, UR55, URZ ;  /* 0x000000372a2a7290 */ /* 0x000fc4000fffe13f */
[----:B------:R-:W-:Y:S01]  /*8510*/  USHF.R.S32.HI UR44, URZ, 0x1f, UR11 ;  /* 0x0000001f3f2c7899 */ /* 0x000fe2000801140b */
[----:B0-----:R-:W0:Y:S04]  /*8520*/  LDS.64 R40, [R142+0x11288] ;  /* 0x011288008e287984 */ /* 0x001e280000000a00 */
[----:B-1----:R1:W-:Y:S02]  /*8530*/  @!P0 STS.128 [R164+0x13080], R36 ;  /* 0x01308024a4008388 */ /* 0x0023e40000000c00 */
[----:B-1----:R-:W-:Y:S01]  /*8540*/  FMUL.FTZ R38, R122, R10 ;  /* 0x0000000a7a267220 */ /* 0x002fe20000410000 */
        /* <DEDUP_REMOVED lines=13> */
[C---:B------:R-:W-:Y:S01]  /*8620*/  FMUL.FTZ R42, R47.reuse, UR45 ;  /* 0x0000002d2f2a7c20 */ /* 0x040fe20008410000 */
[----:B------:R-:W-:Y:S01]  /*8630*/  FFMA.FTZ R44, R47, UR56, -R44 ;  /* 0x000000382f2c7c23 */ /* 0x000fe2000801082c */
[----:B------:R-:W-:Y:S01]  /*8640*/  FFMA.FTZ R59, R59, -R41, R145 ;  /* 0x800000293b3b7223 */ /* 0x000fe20000010091 */
[----:B------:R-:W-:Y:S01]  /*8650*/  FMUL.FTZ R47, R47, R9 ;  /* 0x000000092f2f7220 */ /* 0x000fe20000410000 */
[----:B------:R-:W-:Y:S01]  /*8660*/  FFMA.FTZ R41, R58, -R41, R144 ;  /* 0x800000293a297223 */ /* 0x000fe20000010090 */
[----:B--2---:R-:W-:Y:S01]  /*8670*/  FMUL.FTZ R48, R141, R9 ;  /* 0x000000098d307220 */ /* 0x004fe20000410000 */
[----:B------:R-:W-:Y:S01]  /*8680*/  FADD.FTZ R173, -R138, R173 ;  /* 0x000000ad8aad7221 */ /* 0x000fe20000010100 */
[----:B------:R-:W-:Y:S01]  /*8690*/  FMUL.FTZ R36, R59, R47 ;  /* 0x0000002f3b247220 */ /* 0x000fe20000410000 */
[----:B------:R-:W-:Y:S01]  /*86a0*/  FADD.FTZ R139, R139, R40 ;  /* 0x000000288b8b7221 */ /* 0x000fe20000010000 */
[-C--:B------:R-:W-:Y:S01]  /*86b0*/  FMUL.FTZ R238, R59, R48.reuse ;  /* 0x000000303bee7220 */ /* 0x080fe20000410000 */
[-C--:B------:R-:W-:Y:S01]  /*86c0*/  FMUL.FTZ R39, R57, R173.reuse ;  /* 0x000000ad39277220 */ /* 0x080fe20000410000 */
[----:B------:R-:W-:Y:S01]  /*86d0*/  FFMA.FTZ R239, R41, R48, R36 ;  /* 0x0000003029ef7223 */ /* 0x000fe20000010024 */
[C---:B------:R-:W-:Y:S01]  /*86e0*/  FMUL.FTZ R36, R172.reuse, -R173 ;  /* 0x800000adac247220 */ /* 0x040fe20000410000 */
[-C--:B------:R-:W-:Y:S01]  /*86f0*/  FMUL.FTZ R172, R172, -R139.reuse ;  /* 0x8000008bacac7220 */ /* 0x080fe20000410000 */
[----:B------:R-:W-:Y:S01]  /*8700*/  FMUL.FTZ R40, R139, UR45 ;  /* 0x0000002d8b287c20 */ /* 0x000fe20008410000 */
[----:B------:R-:W-:Y:S01]  /*8710*/  FFMA.FTZ R42, R141, UR56, R42 ;  /* 0x000000388d2a7c23 */ /* 0x000fe2000801002a */
[----:B------:R-:W-:Y:S01]  /*8720*/  FFMA.FTZ R37, R171, R139, -R36 ;  /* 0x0000008bab257223 */ /* 0x000fe20000010824 */
[----:B------:R-:W-:Y:S01]  /*8730*/  FMUL.FTZ R59, R59, R44 ;  /* 0x0000002c3b3b7220 */ /* 0x000fe20000410000 */
[----:B------:R-:W-:Y:S01]  /*8740*/  FFMA.FTZ R172, R171, R173, R172 ;  /* 0x000000adabac7223 */ /* 0x000fe200000100ac */
[----:B------:R-:W-:Y:S01]  /*8750*/  FFMA.FTZ R57, R57, -R38, R211 ;  /* 0x8000002639397223 */ /* 0x000fe200000100d3 */
[C---:B------:R-:W-:Y:S01]  /*8760*/  FMUL.FTZ R36, R173.reuse, UR45 ;  /* 0x0000002dad247c20 */ /* 0x040fe20008410000 */
[C---:B------:R-:W-:Y:S01]  /*8770*/  FFMA.FTZ R40, R173.reuse, UR56, -R40 ;  /* 0x00000038ad287c23 */ /* 0x040fe20008010828 */
[-C--:B------:R-:W-:Y:S01]  /*8780*/  FMUL.FTZ R49, R173, R10.reuse ;  /* 0x0000000aad317220 */ /* 0x080fe20000410000 */
[----:B------:R-:W-:Y:S01]  /*8790*/  FMUL.FTZ R50, R139, R10 ;  /* 0x0000000a8b327220 */ /* 0x000fe20000410000 */
[----:B------:R-:W-:Y:S01]  /*87a0*/  FFMA.FTZ R58, R58, R141, R43 ;  /* 0x0000008d3a3a7223 */ /* 0x000fe2000001002b */
[C---:B------:R-:W-:Y:S01]  /*87b0*/  FFMA.FTZ R238, R41.reuse, R47, -R238 ;  /* 0x0000002f29ee7223 */ /* 0x040fe200000108ee */
[----:B------:R-:W-:Y:S01]  /*87c0*/  FFMA.FTZ R236, R41, R42, R59 ;  /* 0x0000002a29ec7223 */ /* 0x000fe2000001003b */
[----:B------:R-:W-:Y:S01]  /*87d0*/  FFMA.FTZ R38, R56, -R38, R212 ;  /* 0x8000002638267223 */ /* 0x000fe200000100d4 */
[----:B------:R-:W-:Y:S01]  /*87e0*/  FFMA.FTZ R231, R139, UR56, R36 ;  /* 0x000000388be77c23 */ /* 0x000fe20008010024 */
[----:B------:R-:W-:Y:S01]  /*87f0*/  FADD.FTZ R51, -R143, R172 ;  /* 0x000000ac8f337221 */ /* 0x000fe20000010100 */
[C---:B------:R-:W-:Y:S01]  /*8800*/  FMUL.FTZ R40, R57.reuse, R40 ;  /* 0x0000002839287220 */ /* 0x040fe20000410000 */
[----:B------:R-:W-:Y:S01]  /*8810*/  FADD.FTZ R41, R146, R37 ;  /* 0x0000002592297221 */ /* 0x000fe20000010000 */
[C---:B------:R-:W-:Y:S01]  /*8820*/  FMUL.FTZ R141, R57.reuse, R49 ;  /* 0x00000031398d7220 */ /* 0x040fe20000410000 */
[-C--:B------:R-:W-:Y:S01]  /*8830*/  FMUL.FTZ R140, R57, R50.reuse ;  /* 0x00000032398c7220 */ /* 0x080fe20000410000 */
[----:B------:R-:W-:Y:S01]  /*8840*/  FMUL.FTZ R36, R170, -R51 ;  /* 0x80000033aa247220 */ /* 0x000fe20000410000 */
[C---:B------:R-:W-:Y:S01]  /*8850*/  FFMA.FTZ R231, R38.reuse, R231, R40 ;  /* 0x000000e726e77223 */ /* 0x040fe20000010028 */
[C---:B------:R-:W-:Y:S01]  /*8860*/  FFMA.FTZ R141, R38.reuse, R50, R141 ;  /* 0x00000032268d7223 */ /* 0x040fe2000001008d */
[----:B------:R-:W-:Y:S01]  /*8870*/  FFMA.FTZ R140, R38, R49, -R140 ;  /* 0x00000031268c7223 */ /* 0x000fe2000001088c */
[----:B------:R-:W-:Y:S01]  /*8880*/  FMUL.FTZ R170, R170, -R41 ;  /* 0x80000029aaaa7220 */ /* 0x000fe20000410000 */
[----:B------:R-:W-:Y:S01]  /*8890*/  FMUL.FTZ R40, R41, UR45 ;  /* 0x0000002d29287c20 */ /* 0x000fe20008410000 */
[----:B------:R-:W-:Y:S01]  /*88a0*/  FMUL.FTZ R38, R121, R11 ;  /* 0x0000000b79267220 */ /* 0x000fe20000410000 */
[----:B------:R-:W-:Y:S01]  /*88b0*/  FFMA.FTZ R56, R56, R139, R39 ;  /* 0x0000008b38387223 */ /* 0x000fe20000010027 */
[C---:B------:R-:W-:Y:S01]  /*88c0*/  FFMA.FTZ R37, R169.reuse, R41, -R36 ;  /* 0x00000029a9257223 */ /* 0x040fe20000010824 */
[-C--:B------:R-:W-:Y:S01]  /*88d0*/  FFMA.FTZ R170, R169, R51.reuse, R170 ;  /* 0x00000033a9aa7223 */ /* 0x080fe200000100aa */
[----:B------:R-:W-:Y:S01]  /*88e0*/  FMUL.FTZ R39, R63, R51 ;  /* 0x000000333f277220 */ /* 0x000fe20000410000 */
[C---:B------:R-:W-:Y:S01]  /*88f0*/  FMUL.FTZ R36, R51.reuse, UR45 ;  /* 0x0000002d33247c20 */ /* 0x040fe20008410000 */
[----:B------:R-:W-:Y:S01]  /*8900*/  FFMA.FTZ R40, R51, UR56, -R40 ;  /* 0x0000003833287c23 */ /* 0x000fe20008010828 */
[-C--:B------:R-:W-:Y:S01]  /*8910*/  FFMA.FTZ R63, R63, -R38.reuse, R183 ;  /* 0x800000263f3f7223 */ /* 0x080fe200000100b7 */
[-C--:B------:R-:W-:Y:S01]  /*8920*/  FMUL.FTZ R51, R51, R11.reuse ;  /* 0x0000000b33337220 */ /* 0x080fe20000410000 */
[----:B-----5:R-:W-:Y:S01]  /*8930*/  FMUL.FTZ R52, R41, R11 ;  /* 0x0000000b29347220 */ /* 0x020fe20000410000 */
[----:B------:R-:W-:Y:S01]  /*8940*/  FADD.FTZ R43, R148, R37 ;  /* 0x00000025942b7221 */ /* 0x000fe20000010000 */
[C---:B------:R-:W-:Y:S01]  /*8950*/  FFMA.FTZ R230, R62.reuse, -R38, R210 ;  /* 0x800000263ee67223 */ /* 0x040fe200000100d2 */
[C---:B------:R-:W-:Y:S01]  /*8960*/  FMUL.FTZ R37, R63.reuse, R51 ;  /* 0x000000333f257220 */ /* 0x040fe20000410000 */
[----:B------:R-:W-:Y:S01]  /*8970*/  FFMA.FTZ R62, R62, R41, R39 ;  /* 0x000000293e3e7223 */ /* 0x000fe20000010027 */
[----:B------:R-:W-:Y:S01]  /*8980*/  FMUL.FTZ R38, R63, R52 ;  /* 0x000000343f267220 */ /* 0x000fe20000410000 */
[----:B------:R-:W-:Y:S01]  /*8990*/  FFMA.FTZ R39, R41, UR56, R36 ;  /* 0x0000003829277c23 */ /* 0x000fe20008010024 */
[----:B------:R-:W-:Y:S01]  /*89a0*/  FMUL.FTZ R40, R63, R40 ;  /* 0x000000283f287220 */ /* 0x000fe20000410000 */
[----:B------:R-:W-:Y:S01]  /*89b0*/  FADD.FTZ R53, -R147, R170 ;  /* 0x000000aa93357221 */ /* 0x000fe20000010100 */
[C---:B------:R-:W-:Y:S01]  /*89c0*/  FFMA.FTZ R36, R230.reuse, R52, R37 ;  /* 0x00000034e6247223 */ /* 0x040fe20000010025 */
[C---:B------:R-:W-:Y:S01]  /*89d0*/  FFMA.FTZ R37, R230.reuse, R51, -R38 ;  /* 0x00000033e6257223 */ /* 0x040fe20000010826 */
[----:B------:R-:W-:Y:S01]  /*89e0*/  FFMA.FTZ R230, R230, R39, R40 ;  /* 0x00000027e6e67223 */ /* 0x000fe20000010028 */
[----:B------:R-:W-:Y:S01]  /*89f0*/  FMUL.FTZ R38, R168, -R53 ;  /* 0x80000035a8267220 */ /* 0x000fe20000410000 */
[----:B------:R-:W-:Y:S01]  /*8a00*/  FMUL.FTZ R40, R120, R12 ;  /* 0x0000000c78287220 */ /* 0x000fe20000410000 */
[----:B------:R-:W-:Y:S01]  /*8a10*/  FMUL.FTZ R168, R168, -R43 ;  /* 0x8000002ba8a87220 */ /* 0x000fe20000410000 */
[----:B------:R-:W-:Y:S01]  /*8a20*/  FMUL.FTZ R42, R43, UR45 ;  /* 0x0000002d2b2a7c20 */ /* 0x000fe20008410000 */
[----:B------:R-:W-:Y:S01]  /*8a30*/  FMUL.FTZ R41, R61, R53 ;  /* 0x000000353d297220 */ /* 0x000fe20000410000 */
[----:B------:R-:W-:Y:S01]  /*8a40*/  FFMA.FTZ R39, R167, R43, -R38 ;  /* 0x0000002ba7277223 */ /* 0x000fe20000010826 */
[-C--:B------:R-:W-:Y:S01]  /*8a50*/  FFMA.FTZ R61, R61, -R40.reuse, R185 ;  /* 0x800000283d3d7223 */ /* 0x080fe200000100b9 */
[C---:B------:R-:W-:Y:S01]  /*8a60*/  FFMA.FTZ R229, R60.reuse, -R40, R184 ;  /* 0x800000283ce57223 */ /* 0x040fe200000100b8 */
[----:B------:R-:W-:Y:S01]  /*8a70*/  FFMA.FTZ R168, R167, R53, R168 ;  /* 0x00000035a7a87223 */ /* 0x000fe200000100a8 */
[C---:B------:R-:W-:Y:S01]  /*8a80*/  FMUL.FTZ R38, R53.reuse, UR45 ;  /* 0x0000002d35267c20 */ /* 0x040fe20008410000 */
[C---:B------:R-:W-:Y:S01]  /*8a90*/  FFMA.FTZ R40, R53.reuse, UR56, -R42 ;  /* 0x0000003835287c23 */ /* 0x040fe2000801082a */
[-C--:B------:R-:W-:Y:S01]  /*8aa0*/  FMUL.FTZ R53, R53, R12.reuse ;  /* 0x0000000c35357220 */ /* 0x080fe20000410000 */
[C---:B------:R-:W-:Y:S01]  /*8ab0*/  FMUL.FTZ R54, R43.reuse, R12 ;  /* 0x0000000c2b367220 */ /* 0x040fe20000410000 */
[----:B------:R-:W-:Y:S01]  /*8ac0*/  FFMA.FTZ R42, R43, UR56, R38 ;  /* 0x000000382b2a7c23 */ /* 0x000fe20008010026 */
[----:B------:R-:W-:Y:S01]  /*8ad0*/  FADD.FTZ R149, -R149, R168 ;  /* 0x000000a895957221 */ /* 0x000fe20000010100 */
[C---:B------:R-:W-:Y:S01]  /*8ae0*/  FMUL.FTZ R38, R61.reuse, R53 ;  /* 0x000000353d267220 */ /* 0x040fe20000410000 */
[C---:B------:R-:W-:Y:S01]  /*8af0*/  FMUL.FTZ R44, R61.reuse, R54 ;  /* 0x000000363d2c7220 */ /* 0x040fe20000410000 */
[----:B------:R-:W-:Y:S01]  /*8b00*/  FMUL.FTZ R61, R61, R40 ;  /* 0x000000283d3d7220 */ /* 0x000fe20000410000 */
[----:B------:R-:W-:Y:S01]  /*8b10*/  FFMA.FTZ R60, R60, R43, R41 ;  /* 0x0000002b3c3c7223 */ /* 0x000fe20000010029 */
[----:B------:R-:W-:Y:S01]  /*8b20*/  FADD.FTZ R150, R150, R39 ;  /* 0x0000002796967221 */ /* 0x000fe20000010000 */
[----:B------:R-:W-:Y:S01]  /*8b30*/  FMUL.FTZ R41, R127, R13 ;  /* 0x0000000d7f297220 */ /* 0x000fe20000410000 */
[C---:B------:R-:W-:Y:S01]  /*8b40*/  FFMA.FTZ R38, R229.reuse, R54, R38 ;  /* 0x00000036e5267223 */ /* 0x040fe20000010026 */
[C---:B------:R-:W-:Y:S01]  /*8b50*/  FFMA.FTZ R39, R229.reuse, R53, -R44 ;  /* 0x00000035e5277223 */ /* 0x040fe2000001082c */
[-C--:B------:R-:W-:Y:S01]  /*8b60*/  FMUL.FTZ R40, R166, -R149.reuse ;  /* 0x80000095a6287220 */ /* 0x080fe20000410000 */
[----:B------:R-:W-:Y:S01]  /*8b70*/  FFMA.FTZ R229, R229, R42, R61 ;  /* 0x0000002ae5e57223 */ /* 0x000fe2000001003d */
[C---:B------:R-:W-:Y:S01]  /*8b80*/  FMUL.FTZ R43, R67.reuse, R149 ;  /* 0x00000095432b7220 */ /* 0x040fe20000410000 */
[----:B------:R-:W-:Y:S01]  /*8b90*/  FMUL.FTZ R42, R150, UR45 ;  /* 0x0000002d962a7c20 */ /* 0x000fe20008410000 */
[-C--:B------:R-:W-:Y:S01]  /*8ba0*/  FMUL.FTZ R166, R166, -R150.reuse ;  /* 0x80000096a6a67220 */ /* 0x080fe20000410000 */
[-C--:B------:R-:W-:Y:S01]  /*8bb0*/  FFMA.FTZ R67, R67, -R41.reuse, R187 ;  /* 0x8000002943437223 */ /* 0x080fe200000100bb */
[----:B------:R-:W-:Y:S01]  /*8bc0*/  FFMA.FTZ R45, R66, -R41, R186 ;  /* 0x80000029422d7223 */ /* 0x000fe200000100ba */
[----:B------:R-:W-:Y:S01]  /*8bd0*/  FFMA.FTZ R40, R163, R150, -R40 ;  /* 0x00000096a3287223 */ /* 0x000fe20000010828 */
[C---:B------:R-:W-:Y:S01]  /*8be0*/  FMUL.FTZ R41, R149.reuse, UR45 ;  /* 0x0000002d95297c20 */ /* 0x040fe20008410000 */
[CC--:B------:R-:W-:Y:S01]  /*8bf0*/  FMUL.FTZ R136, R149.reuse, R13.reuse ;  /* 0x0000000d95887220 */ /* 0x0c0fe20000410000 */
[C---:B------:R-:W-:Y:S01]  /*8c00*/  FMUL.FTZ R138, R150.reuse, R13 ;  /* 0x0000000d968a7220 */ /* 0x040fe20000410000 */
[----:B------:R-:W-:Y:S01]  /*8c10*/  FFMA.FTZ R42, R149, UR56, -R42 ;  /* 0x00000038952a7c23 */ /* 0x000fe2000801082a */
[----:B------:R-:W-:Y:S01]  /*8c20*/  FFMA.FTZ R166, R163, R149, R166 ;  /* 0x00000095a3a67223 */ /* 0x000fe200000100a6 */
[----:B------:R-:W-:Y:S01]  /*8c30*/  FFMA.FTZ R228, R150, UR56, R41 ;  /* 0x0000003896e47c23 */ /* 0x000fe20008010029 */
[----:B------:R-:W-:Y:S01]  /*8c40*/  FADD.FTZ R142, R213, R40 ;  /* 0x00000028d58e7221 */ /* 0x000fe20000010000 */
[C---:B------:R-:W-:Y:S01]  /*8c50*/  FMUL.FTZ R40, R67.reuse, R136 ;  /* 0x0000008843287220 */ /* 0x040fe20000410000 */
[C---:B------:R-:W-:Y:S01]  /*8c60*/  FMUL.FTZ R41, R67.reuse, R138 ;  /* 0x0000008a43297220 */ /* 0x040fe20000410000 */
[----:B------:R-:W-:Y:S01]  /*8c70*/  FMUL.FTZ R67, R67, R42 ;  /* 0x0000002a43437220 */ /* 0x000fe20000410000 */
[----:B------:R-:W-:Y:S01]  /*8c80*/  FADD.FTZ R166, -R151, R166 ;  /* 0x000000a697a67221 */ /* 0x000fe20000010100 */
[----:B------:R-:W-:Y:S01]  /*8c90*/  FFMA.FTZ R66, R66, R150, R43 ;  /* 0x0000009642427223 */ /* 0x000fe2000001002b */
[C---:B------:R-:W-:Y:S01]  /*8ca0*/  FFMA.FTZ R40, R45.reuse, R138, R40 ;  /* 0x0000008a2d287223 */ /* 0x040fe20000010028 */
[C---:B------:R-:W-:Y:S01]  /*8cb0*/  FFMA.FTZ R41, R45.reuse, R136, -R41 ;  /* 0x000000882d297223 */ /* 0x040fe20000010829 */
[----:B------:R-:W-:Y:S01]  /*8cc0*/  FFMA.FTZ R228, R45, R228, R67 ;  /* 0x000000e42de47223 */ /* 0x000fe20000010043 */
[----:B------:R-:W-:Y:S01]  /*8cd0*/  FMUL.FTZ R43, R126, R14 ;  /* 0x0000000e7e2b7220 */ /* 0x000fe20000410000 */
[-C--:B------:R-:W-:Y:S01]  /*8ce0*/  FMUL.FTZ R45, R65, R166.reuse ;  /* 0x000000a6412d7220 */ /* 0x080fe20000410000 */
[----:B------:R-:W-:Y:S01]  /*8cf0*/  FMUL.FTZ R42, R162, -R166 ;  /* 0x800000a6a22a7220 */ /* 0x000fe20000410000 */
[----:B------:R-:W-:Y:S01]  /*8d00*/  FMUL.FTZ R55, R142, UR45 ;  /* 0x0000002d8e377c20 */ /* 0x000fe20008410000 */
[-C--:B------:R-:W-:Y:S01]  /*8d10*/  FMUL.FTZ R162, R162, -R142.reuse ;  /* 0x8000008ea2a27220 */ /* 0x080fe20000410000 */
[CC--:B------:R-:W-:Y:S01]  /*8d20*/  FFMA.FTZ R44, R64.reuse, -R43.reuse, R188 ;  /* 0x8000002b402c7223 */ /* 0x0c0fe200000100bc */
[-C--:B------:R-:W-:Y:S01]  /*8d30*/  FFMA.FTZ R64, R64, R142.reuse, R45 ;  /* 0x0000008e40407223 */ /* 0x080fe2000001002d */
[----:B------:R-:W-:Y:S01]  /*8d40*/  FFMA.FTZ R42, R161, R142, -R42 ;  /* 0x0000008ea12a7223 */ /* 0x000fe2000001082a */
[C---:B------:R-:W-:Y:S01]  /*8d50*/  FFMA.FTZ R45, R166.reuse, UR56, -R55 ;  /* 0x00000038a62d7c23 */ /* 0x040fe20008010837 */
[----:B------:R-:W-:Y:S01]  /*8d60*/  FFMA.FTZ R46, R65, -R43, R189 ;  /* 0x8000002b412e7223 */ /* 0x000fe200000100bd */
[-C--:B------:R-:W-:Y:S01]  /*8d70*/  FMUL.FTZ R55, R166, R14.reuse ;  /* 0x0000000ea6377220 */ /* 0x080fe20000410000 */
[----:B------:R-:W-:Y:S01]  /*8d80*/  FMUL.FTZ R57, R142, R14 ;  /* 0x0000000e8e397220 */ /* 0x000fe20000410000 */
[----:B------:R-:W-:Y:S01]  /*8d90*/  FFMA.FTZ R161, R161, R166, R162 ;  /* 0x000000a6a1a17223 */ /* 0x000fe200000100a2 */
[----:B------:R-:W-:Y:S01]  /*8da0*/  FMUL.FTZ R43, R166, UR45 ;  /* 0x0000002da62b7c20 */ /* 0x000fe20008410000 */
[----:B------:R-:W-:Y:S01]  /*8db0*/  FADD.FTZ R215, R215, R42 ;  /* 0x0000002ad7d77221 */ /* 0x000fe20000010000 */
[C---:B------:R-:W-:Y:S01]  /*8dc0*/  FMUL.FTZ R61, R46.reuse, R55 ;  /* 0x000000372e3d7220 */ /* 0x040fe20000410000 */
[----:B------:R-:W-:Y:S01]  /*8dd0*/  FMUL.FTZ R42, R46, R57 ;  /* 0x000000392e2a7220 */ /* 0x000fe20000410000 */
[----:B------:R-:W-:Y:S01]  /*8de0*/  FFMA.FTZ R43, R142, UR56, R43 ;  /* 0x000000388e2b7c23 */ /* 0x000fe2000801002b */
[----:B------:R-:W-:Y:S01]  /*8df0*/  FADD.FTZ R161, -R214, R161 ;  /* 0x000000a1d6a17221 */ /* 0x000fe20000010100 */
[----:B------:R-:W-:Y:S01]  /*8e00*/  FMUL.FTZ R46, R46, R45 ;  /* 0x0000002d2e2e7220 */ /* 0x000fe20000410000 */
[C---:B------:R-:W-:Y:S01]  /*8e10*/  FFMA.FTZ R59, R44.reuse, R55, -R42 ;  /* 0x000000372c3b7223 */ /* 0x040fe2000001082a */
[----:B------:R-:W-:Y:S01]  /*8e20*/  FFMA.FTZ R61, R44, R57, R61 ;  /* 0x000000392c3d7223 */ /* 0x000fe2000001003d */
[----:B------:R-:W-:Y:S01]  /*8e30*/  FMUL.FTZ R42, R160, -R161 ;  /* 0x800000a1a02a7220 */ /* 0x000fe20000410000 */
[----:B------:R-:W-:Y:S01]  /*8e40*/  FFMA.FTZ R227, R44, R43, R46 ;  /* 0x0000002b2ce37223 */ /* 0x000fe2000001002e */
[----:B------:R-:W-:Y:S01]  /*8e50*/  FMUL.FTZ R43, R125, R15 ;  /* 0x0000000f7d2b7220 */ /* 0x000fe20000410000 */
[----:B------:R-:W-:Y:S01]  /*8e60*/  FMUL.FTZ R46, R215, UR45 ;  /* 0x0000002dd72e7c20 */ /* 0x000fe20008410000 */
[-C--:B------:R-:W-:Y:S01]  /*8e70*/  FMUL.FTZ R160, R160, -R215.reuse ;  /* 0x800000d7a0a07220 */ /* 0x080fe20000410000 */
[----:B------:R-:W-:Y:S01]  /*8e80*/  FFMA.FTZ R42, R159, R215, -R42 ;  /* 0x000000d79f2a7223 */ /* 0x000fe2000001082a */
[C---:B------:R-:W-:Y:S01]  /*8e90*/  FMUL.FTZ R45, R71.reuse, R161 ;  /* 0x000000a1472d7220 */ /* 0x040fe20000410000 */
[----:B------:R-:W-:Y:S01]  /*8ea0*/  FFMA.FTZ R71, R71, -R43, R191 ;  /* 0x8000002b47477223 */ /* 0x000fe200000100bf */
[-C--:B------:R-:W-:Y:S01]  /*8eb0*/  FMUL.FTZ R142, R161, R15.reuse ;  /* 0x0000000fa18e7220 */ /* 0x080fe20000410000 */
[----:B------:R-:W-:Y:S01]  /*8ec0*/  FMUL.FTZ R146, R215, R15 ;  /* 0x0000000fd7927220 */ /* 0x000fe20000410000 */
[C---:B------:R-:W-:Y:S01]  /*8ed0*/  FMUL.FTZ R44, R161.reuse, UR45 ;  /* 0x0000002da12c7c20 */ /* 0x040fe20008410000 */
[----:B------:R-:W-:Y:S01]  /*8ee0*/  FFMA.FTZ R148, R161, UR56, -R46 ;  /* 0x00000038a1947c23 */ /* 0x000fe2000801082e */
[----:B------:R-:W-:Y:S01]  /*8ef0*/  FFMA.FTZ R159, R159, R161, R160 ;  /* 0x000000a19f9f7223 */ /* 0x000fe200000100a0 */
[----:B------:R-:W-:Y:S01]  /*8f00*/  FADD.FTZ R150, R217, R42 ;  /* 0x0000002ad9967221 */ /* 0x000fe20000010000 */
[----:B------:R-:W-:Y:S01]  /*8f10*/  FFMA.FTZ R43, R70, -R43, R190 ;  /* 0x8000002b462b7223 */ /* 0x000fe200000100be */
[C---:B------:R-:W-:Y:S01]  /*8f20*/  FMUL.FTZ R42, R71.reuse, R142 ;  /* 0x0000008e472a7220 */ /* 0x040fe20000410000 */
        /* <DEDUP_REMOVED lines=9> */
[----:B------:R-:W-:Y:S01]  /*8fc0*/  FFMA.FTZ R70, R70, R215, R45 ;  /* 0x000000d746467223 */ /* 0x000fe2000001002d */
[-C--:B------:R-:W-:Y:S01]  /*8fd0*/  FMUL.FTZ R158, R158, -R150.reuse ;  /* 0x800000969e9e7220 */ /* 0x080fe20000410000 */
[----:B------:R-:W-:Y:S01]  /*8fe0*/  FMUL.FTZ R45, R69, R159 ;  /* 0x0000009f452d7220 */ /* 0x000fe20000410000 */
[----:B------:R-:W-:Y:S01]  /*8ff0*/  FFMA.FTZ R44, R157, R150, -R44 ;  /* 0x000000969d2c7223 */ /* 0x000fe2000001082c */
[----:B------:R-:W-:Y:S01]  /*9000*/  FFMA.FTZ R148, R69, -R43, R193 ;  /* 0x8000002b45947223 */ /* 0x000fe200000100c1 */
[C---:B------:R-:W-:Y:S01]  /*9010*/  FMUL.FTZ R67, R150.reuse, UR45 ;  /* 0x0000002d96437c20 */ /* 0x040fe20008410000 */
[----:B------:R-:W-:Y:S01]  /*9020*/  FMUL.FTZ R69, R150, R16 ;  /* 0x0000001096457220 */ /* 0x000fe20000410000 */
[----:B------:R-:W-:Y:S01]  /*9030*/  FFMA.FTZ R157, R157, R159, R158 ;  /* 0x0000009f9d9d7223 */ /* 0x000fe2000001009e */
[C---:B------:R-:W-:Y:S01]  /*9040*/  FFMA.FTZ R46, R68.reuse, -R43, R192 ;  /* 0x8000002b442e7223 */ /* 0x040fe200000100c0 */
[----:B------:R-:W-:Y:S01]  /*9050*/  FFMA.FTZ R68, R68, R150, R45 ;  /* 0x0000009644447223 */ /* 0x000fe2000001002d */
[----:B------:R-:W-:Y:S01]  /*9060*/  FFMA.FTZ R45, R159, UR56, -R67 ;  /* 0x000000389f2d7c23 */ /* 0x000fe20008010843 */
[----:B------:R-:W-:Y:S01]  /*9070*/  FADD.FTZ R219, R219, R44 ;  /* 0x0000002cdbdb7221 */ /* 0x000fe20000010000 */
[C---:B------:R-:W-:Y:S01]  /*9080*/  FMUL.FTZ R67, R159.reuse, R16 ;  /* 0x000000109f437220 */ /* 0x040fe20000410000 */
[----:B------:R-:W-:Y:S01]  /*9090*/  FMUL.FTZ R44, R148, R69 ;  /* 0x00000045942c7220 */ /* 0x000fe20000410000 */
[----:B------:R-:W-:Y:S01]  /*90a0*/  FMUL.FTZ R43, R159, UR45 ;  /* 0x0000002d9f2b7c20 */ /* 0x000fe20008410000 */
[----:B------:R-:W-:Y:S01]  /*90b0*/  FADD.FTZ R218, -R218, R157 ;  /* 0x0000009ddada7221 */ /* 0x000fe20000010100 */
[-C--:B------:R-:W-:Y:S01]  /*90c0*/  FMUL.FTZ R71, R148, R67.reuse ;  /* 0x0000004394477220 */ /* 0x080fe20000410000 */
[----:B------:R-:W-:Y:S01]  /*90d0*/  FFMA.FTZ R137, R46, R67, -R44 ;  /* 0x000000432e897223 */ /* 0x000fe2000001082c */
[----:B------:R-:W-:Y:S01]  /*90e0*/  FFMA.FTZ R43, R150, UR56, R43 ;  /* 0x00000038962b7c23 */ /* 0x000fe2000801002b */
[----:B------:R-:W-:Y:S01]  /*90f0*/  FMUL.FTZ R148, R148, R45 ;  /* 0x0000002d94947220 */ /* 0x000fe20000410000 */
[CC--:B------:R-:W-:Y:S01]  /*9100*/  FMUL.FTZ R44, R156.reuse, -R218.reuse ;  /* 0x800000da9c2c7220 */ /* 0x0c0fe20000410000 */
[----:B------:R-:W-:Y:S01]  /*9110*/  FMUL.FTZ R156, R156, -R219 ;  /* 0x800000db9c9c7220 */ /* 0x000fe20000410000 */
[----:B------:R-:W-:Y:S01]  /*9120*/  FMUL.FTZ R45, R131, R21 ;  /* 0x00000015832d7220 */ /* 0x000fe20000410000 */
[----:B------:R-:W-:Y:S01]  /*9130*/  FMUL.FTZ R143, R219, UR45 ;  /* 0x0000002ddb8f7c20 */ /* 0x000fe20008410000 */
[C---:B------:R-:W-:Y:S01]  /*9140*/  FFMA.FTZ R43, R46.reuse, R43, R148 ;  /* 0x0000002b2e2b7223 */ /* 0x040fe20000010094 */
[----:B------:R-:W-:Y:S01]  /*9150*/  FFMA.FTZ R44, R155, R219, -R44 ;  /* 0x000000db9b2c7223 */ /* 0x000fe2000001082c */
[-C--:B------:R-:W-:Y:S01]  /*9160*/  FMUL.FTZ R139, R75, R218.reuse ;  /* 0x000000da4b8b7220 */ /* 0x080fe20000410000 */
[----:B------:R-:W-:Y:S01]  /*9170*/  FFMA.FTZ R71, R46, R69, R71 ;  /* 0x000000452e477223 */ /* 0x000fe20000010047 */
[----:B------:R-:W-:Y:S01]  /*9180*/  FFMA.FTZ R155, R155, R218, R156 ;  /* 0x000000da9b9b7223 */ /* 0x000fe2000001009c */
[----:B------:R-:W-:Y:S01]  /*9190*/  FFMA.FTZ R75, R75, -R45, R195 ;  /* 0x8000002d4b4b7223 */ /* 0x000fe200000100c3 */
[C---:B------:R-:W-:Y:S01]  /*91a0*/  FMUL.FTZ R148, R218.reuse, R21 ;  /* 0x00000015da947220 */ /* 0x040fe20000410000 */
[C---:B------:R-:W-:Y:S01]  /*91b0*/  FMUL.FTZ R46, R218.reuse, UR45 ;  /* 0x0000002dda2e7c20 */ /* 0x040fe20008410000 */
[----:B------:R-:W-:Y:S01]  /*91c0*/  FFMA.FTZ R156, R218, UR56, -R143 ;  /* 0x00000038da9c7c23 */ /* 0x000fe2000801088f */
[----:B------:R-:W-:Y:S01]  /*91d0*/  FADD.FTZ R160, R221, R44 ;  /* 0x0000002cdda07221 */ /* 0x000fe20000010000 */
[----:B------:R-:W-:Y:S01]  /*91e0*/  FFMA.FTZ R45, R74, -R45, R194 ;  /* 0x8000002d4a2d7223 */ /* 0x000fe200000100c2 */
[----:B------:R-:W-:Y:S01]  /*91f0*/  FMUL.FTZ R150, R219, R21 ;  /* 0x00000015db967220 */ /* 0x000fe20000410000 */
[----:B------:R-:W-:Y:S01]  /*9200*/  FMUL.FTZ R44, R75, R148 ;  /* 0x000000944b2c7220 */ /* 0x000fe20000410000 */
[----:B------:R-:W-:Y:S01]  /*9210*/  FFMA.FTZ R46, R219, UR56, R46 ;  /* 0x00000038db2e7c23 */ /* 0x000fe2000801002e */
[----:B------:R-:W-:Y:S01]  /*9220*/  FMUL.FTZ R143, R75, R156 ;  /* 0x0000009c4b8f7220 */ /* 0x000fe20000410000 */
[----:B------:R-:W-:Y:S01]  /*9230*/  FADD.FTZ R155, -R220, R155 ;  /* 0x0000009bdc9b7221 */ /* 0x000fe20000010100 */
[----:B------:R-:W-:Y:S01]  /*9240*/  FFMA.FTZ R74, R74, R219, R139 ;  /* 0x000000db4a4a7223 */ /* 0x000fe2000001008b */
        /* <DEDUP_REMOVED lines=8> */
[----:B------:R-:W-:Y:S01]  /*92d0*/  FFMA.FTZ R75, R45, R148, -R147 ;  /* 0x000000942d4b7223 */ /* 0x000fe20000010893 */
[----:B------:R-:W-:Y:S01]  /*92e0*/  FMUL.FTZ R45, R130, R22 ;  /* 0x00000016822d7220 */ /* 0x000fe20000410000 */
[----:B------:R-:W-:Y:S01]  /*92f0*/  FADD.FTZ R154, R223, R46 ;  /* 0x0000002edf9a7221 */ /* 0x000fe20000010000 */
[----:B------:R-:W-:Y:S01]  /*9300*/  FADD.FTZ R159, -R222, R153 ;  /* 0x00000099de9f7221 */ /* 0x000fe20000010100 */
[----:B------:R-:W-:Y:S01]  /*9310*/  FMUL.FTZ R67, R124, R67 ;  /* 0x000000437c437220 */ /* 0x000fe20000410000 */
[----:B------:R-:W-:Y:S01]  /*9320*/  FFMA.FTZ R158, R73, -R45, R197 ;  /* 0x8000002d499e7223 */ /* 0x000fe200000100c5 */
[----:B------:R-:W-:Y:S01]  /*9330*/  FMUL.FTZ R73, R160, UR45 ;  /* 0x0000002da0497c20 */ /* 0x000fe20008410000 */
[C---:B------:R-:W-:Y:S01]  /*9340*/  FMUL.FTZ R46, R152.reuse, -R159 ;  /* 0x8000009f982e7220 */ /* 0x040fe20000410000 */
[-C--:B------:R-:W-:Y:S01]  /*9350*/  FMUL.FTZ R152, R152, -R154.reuse ;  /* 0x8000009a98987220 */ /* 0x080fe20000410000 */
[----:B------:R-:W-:Y:S01]  /*9360*/  FFMA.FTZ R156, R72, -R45, R196 ;  /* 0x8000002d489c7223 */ /* 0x000fe200000100c4 */
[----:B------:R-:W-:Y:S01]  /*9370*/  FMUL.FTZ R45, R155, UR45 ;  /* 0x0000002d9b2d7c20 */ /* 0x000fe20008410000 */
[C---:B------:R-:W-:Y:S01]  /*9380*/  FFMA.FTZ R46, R35.reuse, R154, -R46 ;  /* 0x0000009a232e7223 */ /* 0x040fe2000001082e */
[----:B------:R-:W-:Y:S01]  /*9390*/  FFMA.FTZ R35, R35, R159, R152 ;  /* 0x0000009f23237223 */ /* 0x000fe20000010098 */
[----:B------:R-:W-:Y:S01]  /*93a0*/  FFMA.FTZ R147, R155, UR56, -R73 ;  /* 0x000000389b937c23 */ /* 0x000fe20008010849 */
[----:B------:R-:W-:Y:S01]  /*93b0*/  FFMA.FTZ R45, R160, UR56, R45 ;  /* 0x00000038a02d7c23 */ /* 0x000fe2000801002d */
[----:B------:R-:W-:Y:S01]  /*93c0*/  FADD.FTZ R153, R225, R46 ;  /* 0x0000002ee1997221 */ /* 0x000fe20000010000 */
[----:B------:R-:W-:Y:S01]  /*93d0*/  FADD.FTZ R224, -R224, R35 ;  /* 0x00000023e0e07221 */ /* 0x000fe20000010100 */
[----:B------:R-:W-:Y:S01]  /*93e0*/  FMUL.FTZ R152, R158, R147 ;  /* 0x000000939e987220 */ /* 0x000fe20000410000 */
[----:B------:R-:W-:Y:S01]  /*93f0*/  FFMA.FTZ R72, R72, R160, R143 ;  /* 0x000000a048487223 */ /* 0x000fe2000001008f */
[C---:B------:R-:W-:Y:S01]  /*9400*/  FMUL.FTZ R151, R34.reuse, -R153 ;  /* 0x8000009922977220 */ /* 0x040fe20000410000 */
[----:B------:R-:W-:Y:S01]  /*9410*/  FMUL.FTZ R46, R34, -R224 ;  /* 0x800000e0222e7220 */ /* 0x000fe20000410000 */
[-C--:B------:R-:W-:Y:S01]  /*9420*/  FMUL.FTZ R73, R155, R22.reuse ;  /* 0x000000169b497220 */ /* 0x080fe20000410000 */
[----:B------:R-:W-:Y:S01]  /*9430*/  FFMA.FTZ R35, R156, R45, R152 ;  /* 0x0000002d9c237223 */ /* 0x000fe20000010098 */
[----:B------:R-:W-:Y:S01]  /*9440*/  FMUL.FTZ R143, R160, R22 ;  /* 0x00000016a08f7220 */ /* 0x000fe20000410000 */
[----:B------:R-:W-:Y:S01]  /*9450*/  FMUL.FTZ R34, R129, R23 ;  /* 0x0000001781227220 */ /* 0x000fe20000410000 */
[C---:B------:R-:W-:Y:S01]  /*9460*/  FFMA.FTZ R45, R33.reuse, R153, -R46 ;  /* 0x00000099212d7223 */ /* 0x040fe2000001082e */
[----:B------:R-:W-:Y:S01]  /*9470*/  FFMA.FTZ R151, R33, R224, R151 ;  /* 0x000000e021977223 */ /* 0x000fe20000010097 */
[C---:B------:R-:W-:Y:S01]  /*9480*/  FMUL.FTZ R149, R158.reuse, R73 ;  /* 0x000000499e957220 */ /* 0x040fe20000410000 */
[C---:B------:R-:W-:Y:S01]  /*9490*/  FMUL.FTZ R155, R79.reuse, R159 ;  /* 0x0000009f4f9b7220 */ /* 0x040fe20000410000 */
[-C--:B------:R-:W-:Y:S01]  /*94a0*/  FMUL.FTZ R158, R158, R143.reuse ;  /* 0x0000008f9e9e7220 */ /* 0x080fe20000410000 */
[-C--:B------:R-:W-:Y:S01]  /*94b0*/  FFMA.FTZ R79, R79, -R34.reuse, R199 ;  /* 0x800000224f4f7223 */ /* 0x080fe200000100c7 */
[----:B------:R-:W-:Y:S01]  /*94c0*/  FFMA.FTZ R157, R78, -R34, R198 ;  /* 0x800000224e9d7223 */ /* 0x000fe200000100c6 */
[----:B------:R-:W-:Y:S01]  /*94d0*/  FADD.FTZ R232, R232, R45 ;  /* 0x0000002de8e87221 */ /* 0x000fe20000010000 */
[----:B------:R-:W-:Y:S01]  /*94e0*/  FMUL.FTZ R34, R154, UR45 ;  /* 0x0000002d9a227c20 */ /* 0x000fe20008410000 */
[----:B------:R-:W-:Y:S01]  /*94f0*/  FADD.FTZ R226, -R226, R151 ;  /* 0x00000097e2e27221 */ /* 0x000fe20000010100 */
[C---:B------:R-:W-:Y:S01]  /*9500*/  FFMA.FTZ R149, R156.reuse, R143, R149 ;  /* 0x0000008f9c957223 */ /* 0x040fe20000010095 */
[----:B------:R-:W-:Y:S01]  /*9510*/  FFMA.FTZ R147, R156, R73, -R158 ;  /* 0x000000499c937223 */ /* 0x000fe2000001089e */
[C---:B------:R-:W-:Y:S01]  /*9520*/  FMUL.FTZ R45, R32.reuse, -R232 ;  /* 0x800000e8202d7220 */ /* 0x040fe20000410000 */
[C---:B------:R-:W-:Y:S01]  /*9530*/  FMUL.FTZ R33, R159.reuse, UR45 ;  /* 0x0000002d9f217c20 */ /* 0x040fe20008410000 */
[----:B------:R-:W-:Y:S01]  /*9540*/  FFMA.FTZ R156, R159, UR56, -R34 ;  /* 0x000000389f9c7c23 */ /* 0x000fe20008010822 */
[-C--:B------:R-:W-:Y:S01]  /*9550*/  FMUL.FTZ R34, R32, -R226.reuse ;  /* 0x800000e220227220 */ /* 0x080fe20000410000 */
[C---:B------:R-:W-:Y:S01]  /*9560*/  FFMA.FTZ R32, R31.reuse, R226, R45 ;  /* 0x000000e21f207223 */ /* 0x040fe2000001002d */
[----:B------:R-:W-:Y:S01]  /*9570*/  FFMA.FTZ R46, R154, UR56, R33 ;  /* 0x000000389a2e7c23 */ /* 0x000fe20008010021 */
[----:B------:R-:W-:Y:S01]  /*9580*/  FFMA.FTZ R78, R78, R154, R155 ;  /* 0x0000009a4e4e7223 */ /* 0x000fe2000001009b */
[----:B------:R-:W-:Y:S01]  /*9590*/  FFMA.FTZ R33, R31, R232, -R34 ;  /* 0x000000e81f217223 */ /* 0x000fe20000010822 */
[----:B------:R-:W-:Y:S01]  /*95a0*/  FADD.FTZ R233, -R233, R32 ;  /* 0x00000020e9e97221 */ /* 0x000fe20000010100 */
[----:B------:R-:W-:Y:S01]  /*95b0*/  FMUL.FTZ R31, R79, R156 ;  /* 0x0000009c4f1f7220 */ /* 0x000fe20000410000 */
[----:B------:R-:W-:Y:S01]  /*95c0*/  FMUL.FTZ R34, R128, R24 ;  /* 0x0000001880227220 */ /* 0x000fe20000410000 */
[----:B------:R-:W-:Y:S01]  /*95d0*/  FADD.FTZ R234, R234, R33 ;  /* 0x00000021eaea7221 */ /* 0x000fe20000010000 */
[CC--:B------:R-:W-:Y:S01]  /*95e0*/  FMUL.FTZ R32, R30.reuse, -R233.reuse ;  /* 0x800000e91e207220 */ /* 0x0c0fe20000410000 */
[----:B------:R-:W-:Y:S01]  /*95f0*/  FFMA.FTZ R31, R157, R46, R31 ;  /* 0x0000002e9d1f7223 */ /* 0x000fe2000001001f */
[----:B------:R-:W-:Y:S01]  /*9600*/  FMUL.FTZ R33, R153, UR45 ;  /* 0x0000002d99217c20 */ /* 0x000fe20008410000 */
[-C--:B------:R-:W-:Y:S01]  /*9610*/  FMUL.FTZ R30, R30, -R234.reuse ;  /* 0x800000ea1e1e7220 */ /* 0x080fe20000410000 */
[----:B------:R-:W-:Y:S01]  /*9620*/  FFMA.FTZ R32, R29, R234, -R32 ;  /* 0x000000ea1d207223 */ /* 0x000fe20000010820 */
[C---:B------:R-:W-:Y:S01]  /*9630*/  FMUL.FTZ R46, R77.reuse, R224 ;  /* 0x000000e04d2e7220 */ /* 0x040fe20000410000 */
[-C--:B------:R-:W-:Y:S01]  /*9640*/  FFMA.FTZ R156, R77, -R34.reuse, R201 ;  /* 0x800000224d9c7223 */ /* 0x080fe200000100c9 */
[----:B------:R-:W-:Y:S01]  /*9650*/  FFMA.FTZ R30, R29, R233, R30 ;  /* 0x000000e91d1e7223 */ /* 0x000fe2000001001e */
[----:B------:R-:W-:Y:S01]  /*9660*/  FADD.FTZ R237, R237, R32 ;  /* 0x00000020eded7221 */ /* 0x000fe20000010000 */
[----:B------:R-:W-:Y:S01]  /*9670*/  FMUL.FTZ R32, R224, UR45 ;  /* 0x0000002de0207c20 */ /* 0x000fe20008410000 */
[----:B------:R-:W-:Y:S01]  /*9680*/  FFMA.FTZ R34, R76, -R34, R200 ;  /* 0x800000224c227223 */ /* 0x000fe200000100c8 */
[----:B------:R-:W-:Y:S01]  /*9690*/  FADD.FTZ R235, -R235, R30 ;  /* 0x0000001eebeb7221 */ /* 0x000fe20000010100 */
[----:B------:R-:W-:Y:S01]  /*96a0*/  FFMA.FTZ R29, R224, UR56, -R33 ;  /* 0x00000038e01d7c23 */ /* 0x000fe20008010821 */
[----:B------:R-:W-:Y:S01]  /*96b0*/  FFMA.FTZ R76, R76, R153, R46 ;  /* 0x000000994c4c7223 */ /* 0x000fe2000001002e */
[-C--:B------:R-:W-:Y:S01]  /*96c0*/  FMUL.FTZ R77, R224, R24.reuse ;  /* 0x00000018e04d7220 */ /* 0x080fe20000410000 */
[C---:B------:R-:W-:Y:S01]  /*96d0*/  FFMA.FTZ R33, R153.reuse, UR56, R32 ;  /* 0x0000003899217c23 */ /* 0x040fe20008010020 */
[----:B------:R-:W-:Y:S01]  /*96e0*/  FMUL.FTZ R153, R153, R24 ;  /* 0x0000001899997220 */ /* 0x000fe20000410000 */
[C---:B------:R-:W-:Y:S01]  /*96f0*/  FMUL.FTZ R30, R28.reuse, -R235 ;  /* 0x800000eb1c1e7220 */ /* 0x040fe20000410000 */
[----:B------:R-:W-:Y:S01]  /*9700*/  FMUL.FTZ R32, R28, -R237 ;  /* 0x800000ed1c207220 */ /* 0x000fe20000410000 */
[C---:B------:R-:W-:Y:S01]  /*9710*/  FMUL.FTZ R155, R156.reuse, R77 ;  /* 0x0000004d9c9b7220 */ /* 0x040fe20000410000 */
[C---:B------:R-:W-:Y:S01]  /*9720*/  FMUL.FTZ R46, R156.reuse, R29 ;  /* 0x0000001d9c2e7220 */ /* 0x040fe20000410000 */
[----:B------:R-:W-:Y:S01]  /*9730*/  FMUL.FTZ R156, R156, R153 ;  /* 0x000000999c9c7220 */ /* 0x000fe20000410000 */
[C---:B------:R-:W-:Y:S01]  /*9740*/  FFMA.FTZ R29, R27.reuse, R237, -R30 ;  /* 0x000000ed1b1d7223 */ /* 0x040fe2000001081e */
[----:B------:R-:W-:Y:S01]  /*9750*/  FFMA.FTZ R32, R27, R235, R32 ;  /* 0x000000eb1b207223 */ /* 0x000fe20000010020 */
[----:B------:R-:W-:Y:S01]  /*9760*/  SHF.L.U32 R27, R26, 0x5, RZ ;  /* 0x000000051a1b7819 */ /* 0x000fe200000006ff */
[-C--:B------:R-:W-:Y:S01]  /*9770*/  FMUL.FTZ R152, R159, R23.reuse ;  /* 0x000000179f987220 */ /* 0x080fe20000410000 */
[----:B------:R-:W-:Y:S01]  /*9780*/  FMUL.FTZ R154, R154, R23 ;  /* 0x000000179a9a7220 */ /* 0x000fe20000410000 */
[----:B------:R-:W-:Y:S01]  /*9790*/  FMUL.FTZ R45, R132, R20 ;  /* 0x00000014842d7220 */ /* 0x000fe20000410000 */
[C---:B------:R-:W-:Y:S01]  /*97a0*/  FFMA.FTZ R155, R34.reuse, R153, R155 ;  /* 0x00000099229b7223 */ /* 0x040fe2000001009b */
[C---:B------:R-:W-:Y:S01]  /*97b0*/  FFMA.FTZ R156, R34.reuse, R77, -R156 ;  /* 0x0000004d229c7223 */ /* 0x040fe2000001089c */
[----:B------:R-:W-:Y:S01]  /*97c0*/  FFMA.FTZ R28, R34, R33, R46 ;  /* 0x00000021221c7223 */ /* 0x000fe2000001002e */
[----:B------:R-:W-:Y:S01]  /*97d0*/  FADD.FTZ R241, -R241, R32 ;  /* 0x00000020f1f17221 */ /* 0x000fe20000010100 */
[----:B------:R-:W-:Y:S01]  /*97e0*/  IADD3 R30, R27, 0x1, RZ ;  /* 0x000000011b1e7810 */ /* 0x000fe20007ffe0ff */
[----:B------:R-:W-:Y:S01]  /*97f0*/  FMUL.FTZ R158, R79, R152 ;  /* 0x000000984f9e7220 */ /* 0x000fe20000410000 */
[C---:B------:R-:W-:Y:S01]  /*9800*/  IADD3 R32, R27.reuse, 0x2, RZ ;  /* 0x000000021b207810 */ /* 0x040fe20007ffe0ff */
[----:B------:R-:W-:Y:S01]  /*9810*/  FADD.FTZ R242, R242, R29 ;  /* 0x0000001df2f27221 */ /* 0x000fe20000010000 */
[----:B------:R-:W-:Y:S01]  /*9820*/  IADD3 R34, R27, 0x3, RZ ;  /* 0x000000031b227810 */ /* 0x000fe20007ffe0ff */
[----:B------:R-:W-:Y:S01]  /*9830*/  FMUL.FTZ R79, R79, R154 ;  /* 0x0000009a4f4f7220 */ /* 0x000fe20000410000 */
[----:B------:R-:W-:Y:S01]  /*9840*/  FMUL.FTZ R33, R133, R19 ;  /* 0x0000001385217220 */ /* 0x000fe20000410000 */
[-C--:B------:R-:W-:Y:S01]  /*9850*/  FFMA.FTZ R46, R84, -R45.reuse, R209 ;  /* 0x8000002d542e7223 */ /* 0x080fe200000100d1 */
[----:B------:R-:W-:Y:S01]  /*9860*/  FFMA.FTZ R45, R85, -R45, R208 ;  /* 0x8000002d552d7223 */ /* 0x000fe200000100d0 */
[----:B------:R-:W-:Y:S01]  /*9870*/  FMUL.FTZ R29, R241, R20 ;  /* 0x00000014f11d7220 */ /* 0x000fe20000410000 */
[-C--:B------:R-:W-:Y:S01]  /*9880*/  LEA.HI.SX32 R30, R30, R27.reuse, 0x1b ;  /* 0x0000001b1e1e7211 */ /* 0x080fe200078fdaff */
[C---:B------:R-:W-:Y:S01]  /*9890*/  FFMA.FTZ R151, R157.reuse, R154, R158 ;  /* 0x0000009a9d977223 */ /* 0x040fe2000001009e */
[-C--:B------:R-:W-:Y:S01]  /*98a0*/  LEA.HI.SX32 R220, R32, R27.reuse, 0x1b ;  /* 0x0000001b20dc7211 */ /* 0x080fe200078fdaff */
[----:B------:R-:W-:Y:S01]  /*98b0*/  FFMA.FTZ R79, R157, R152, -R79 ;  /* 0x000000989d4f7223 */ /* 0x000fe2000001084f */
[----:B------:R-:W-:Y:S01]  /*98c0*/  LEA.HI.SX32 R164, R34, R27, 0x1b ;  /* 0x0000001b22a47211 */ /* 0x000fe200078fdaff */
[----:B------:R-:W-:Y:S01]  /*98d0*/  FFMA.FTZ R34, R87, -R33, R207 ;  /* 0x8000002157227223 */ /* 0x000fe200000100cf */
[----:B------:R-:W-:Y:S01]  /*98e0*/  LEA.HI.SX32 R218, R27, R27, 0x1b ;  /* 0x0000001b1bda7211 */ /* 0x000fe200078fdaff */
[----:B------:R-:W-:Y:S01]  /*98f0*/  FMUL.FTZ R27, R242, R20 ;  /* 0x00000014f21b7220 */ /* 0x000fe20000410000 */
[----:B------:R-:W-:Y:S01]  /*9900*/  FMUL.FTZ R158, R235, R19 ;  /* 0x00000013eb9e7220 */ /* 0x000fe20000410000 */
[C---:B------:R-:W-:Y:S01]  /*9910*/  FMUL.FTZ R157, R45.reuse, R29 ;  /* 0x0000001d2d9d7220 */ /* 0x040fe20000410000 */
[----:B------:R-:W-:Y:S01]  /*9920*/  LEA R219, R30, R25, 0x2 ;  /* 0x000000191edb7211 */ /* 0x000fe200078e10ff */
[----:B------:R-:W-:Y:S01]  /*9930*/  FMUL.FTZ R159, R45, R27 ;  /* 0x0000001b2d9f7220 */ /* 0x000fe20000410000 */
[----:B------:R-:W-:Y:S01]  /*9940*/  FMUL.FTZ R30, R237, R19 ;  /* 0x00000013ed1e7220 */ /* 0x000fe20000410000 */
[----:B------:R-:W-:Y:S01]  /*9950*/  FFMA.FTZ R33, R86, -R33, R206 ;  /* 0x8000002156217223 */ /* 0x000fe200000100ce */
[----:B------:R-:W-:Y:S01]  /*9960*/  FMUL.FTZ R160, R34, R158 ;  /* 0x0000009e22a07220 */ /* 0x000fe20000410000 */
[----:B------:R-:W-:Y:S01]  /*9970*/  FFMA.FTZ R157, R46, R27, R157 ;  /* 0x0000001b2e9d7223 */ /* 0x000fe2000001009d */
[----:B------:R-:W-:Y:S01]  /*9980*/  LEA R218, R218, R25, 0x2 ;  /* 0x00000019dada7211 */ /* 0x000fe200078e10ff */
[----:B------:R-:W-:Y:S01]  /*9990*/  FMUL.FTZ R27, R132, R27 ;  /* 0x0000001b841b7220 */ /* 0x000fe20000410000 */
[-C--:B------:R-:W-:Y:S01]  /*99a0*/  FFMA.FTZ R159, R46, R29.reuse, -R159 ;  /* 0x0000001d2e9f7223 */ /* 0x080fe2000001089f */
[----:B------:R-:W-:Y:S01]  /*99b0*/  FMUL.FTZ R32, R132, R29 ;  /* 0x0000001d84207220 */ /* 0x000fe20000410000 */
[-C--:B------:R-:W-:Y:S01]  /*99c0*/  FMUL.FTZ R29, R34, R30.reuse ;  /* 0x0000001e221d7220 */ /* 0x080fe20000410000 */
[-C--:B------:R-:W-:Y:S01]  /*99d0*/  FFMA.FTZ R160, R33, R30.reuse, R160 ;  /* 0x0000001e21a07223 */ /* 0x080fe200000100a0 */
[----:B------:R-:W-:Y:S01]  /*99e0*/  FMUL.FTZ R161, R133, R30 ;  /* 0x0000001e85a17220 */ /* 0x000fe20000410000 */
[-C--:B------:R-:W-:Y:S01]  /*99f0*/  FMUL.FTZ R30, R134, R18.reuse ;  /* 0x00000012861e7220 */ /* 0x080fe20000410000 */
[----:B------:R0:W-:Y:S01]  /*9a00*/  STS [R218+0x8400], R27 ;  /* 0x0084001bda007388 */ /* 0x0001e20000000800 */
[----:B------:R-:W-:Y:S01]  /*9a10*/  FADD.FTZ R157, RZ, R157 ;  /* 0x0000009dff9d7221 */ /* 0x000fe20000010000 */
[-C--:B------:R-:W-:Y:S01]  /*9a20*/  FMUL.FTZ R165, R233, R18.reuse ;  /* 0x00000012e9a57220 */ /* 0x080fe20000410000 */
[----:B------:R-:W-:Y:S01]  /*9a30*/  FMUL.FTZ R163, R234, R18 ;  /* 0x00000012eaa37220 */ /* 0x000fe20000410000 */
[----:B------:R1:W-:Y:S01]  /*9a40*/  STS [R219+0x8404], R32 ;  /* 0x00840420db007388 */ /* 0x0003e20000000800 */
[----:B------:R-:W-:Y:S01]  /*9a50*/  LEA R220, R220, R25, 0x2 ;  /* 0x00000019dcdc7211 */ /* 0x000fe200078e10ff */
[----:B------:R-:W-:Y:S01]  /*9a60*/  FFMA.FTZ R162, R33, R158, -R29 ;  /* 0x0000009e21a27223 */ /* 0x000fe2000001081d */
[----:B------:R-:W-:Y:S01]  /*9a70*/  FADD.FTZ R159, RZ, R159 ;  /* 0x0000009fff9f7221 */ /* 0x000fe20000010000 */
[----:B------:R-:W-:Y:S01]  /*9a80*/  FADD.FTZ R157, R157, R160 ;  /* 0x000000a09d9d7221 */ /* 0x000fe20000010000 */
[-C--:B------:R-:W-:Y:S01]  /*9a90*/  FMUL.FTZ R166, R232, R17.reuse ;  /* 0x00000011e8a67220 */ /* 0x080fe20000410000 */
[----:B0-----:R-:W-:Y:S01]  /*9aa0*/  FMUL.FTZ R27, R135, R17 ;  /* 0x00000011871b7220 */ /* 0x001fe20000410000 */
[----:B------:R-:W-:Y:S01]  /*9ab0*/  FADD.FTZ R159, R159, R162 ;  /* 0x000000a29f9f7221 */ /* 0x000fe20000010000 */
[----:B------:R0:W-:Y:S01]  /*9ac0*/  STS [R220+0x8408], R161 ;  /* 0x008408a1dc007388 */ /* 0x0001e20000000800 */
[----:B------:R-:W-:Y:S01]  /*9ad0*/  LEA R221, R164, R25, 0x2 ;  /* 0x00000019a4dd7211 */ /* 0x000fe200078e10ff */
[-C--:B-1----:R-:W-:Y:S01]  /*9ae0*/  FFMA.FTZ R32, R80, -R30.reuse, R204 ;  /* 0x8000001e50207223 */ /* 0x082fe200000100cc */
[----:B------:R-:W-:Y:S01]  /*9af0*/  FFMA.FTZ R30, R81, -R30, R205 ;  /* 0x8000001e511e7223 */ /* 0x000fe200000100cd */
[-C--:B------:R-:W-:Y:S01]  /*9b00*/  FFMA.FTZ R29, R82, -R27.reuse, R203 ;  /* 0x8000001b521d7223 */ /* 0x080fe200000100cb */
[----:B------:R-:W-:Y:S01]  /*9b10*/  FFMA.FTZ R27, R83, -R27, R202 ;  /* 0x8000001b531b7223 */ /* 0x000fe200000100ca */
[----:B------:R-:W-:Y:S01]  /*9b20*/  FMUL.FTZ R168, R226, R17 ;  /* 0x00000011e2a87220 */ /* 0x000fe20000410000 */
[C---:B------:R-:W-:Y:S01]  /*9b30*/  FMUL.FTZ R167, R30.reuse, R165 ;  /* 0x000000a51ea77220 */ /* 0x040fe20000410000 */
[----:B------:R-:W-:Y:S01]  /*9b40*/  FMUL.FTZ R160, R30, R163 ;  /* 0x000000a31ea07220 */ /* 0x000fe20000410000 */
[----:B------:R-:W-:Y:S01]  /*9b50*/  FMUL.FTZ R153, R128, R153 ;  /* 0x0000009980997220 */ /* 0x000fe20000410000 */
[C---:B0-----:R-:W-:Y:S01]  /*9b60*/  FMUL.FTZ R161, R27.reuse, R166 ;  /* 0x000000a61ba17220 */ /* 0x041fe20000410000 */
[C---:B------:R-:W-:Y:S01]  /*9b70*/  FFMA.FTZ R162, R32.reuse, R163, R167 ;  /* 0x000000a320a27223 */ /* 0x040fe200000100a7 */
[----:B------:R-:W-:Y:S01]  /*9b80*/  FFMA.FTZ R164, R32, R165, -R160 ;  /* 0x000000a520a47223 */ /* 0x000fe200000108a0 */
[----:B------:R-:W-:Y:S01]  /*9b90*/  FMUL.FTZ R170, R27, R168 ;  /* 0x000000a81baa7220 */ /* 0x000fe20000410000 */
[----:B------:R-:W-:Y:S01]  /*9ba0*/  FMUL.FTZ R160, R133, R158 ;  /* 0x0000009e85a07220 */ /* 0x000fe20000410000 */
        /* <DEDUP_REMOVED lines=12> */
[----:B------:R-:W-:Y:S01]  /*9c70*/  FMUL.FTZ R73, R130, R73 ;  /* 0x0000004982497220 */ /* 0x000fe20000410000 */
[----:B------:R-:W-:Y:S01]  /*9c80*/  FMUL.FTZ R57, R126, R57 ;  /* 0x000000397e397220 */ /* 0x000fe20000410000 */
[----:B------:R-:W-:Y:S01]  /*9c90*/  FADD.FTZ R156, R156, R79 ;  /* 0x0000004f9c9c7221 */ /* 0x000fe20000010000 */
        /* <DEDUP_REMOVED lines=325> */
.L_x_5867:
[----:B------:R-:W-:Y:S05]  /*b0f0*/  BSYNC B0 ;  /* 0x0000000000007941 */ /* 0x000fea0003800000 */
.L_x_5866:
[----:B------:R-:W-:Y:S01]  /*b100*/  USHF.R.U32.HI UR42, URZ, 0x1, UR25 ;  /* 0x000000013f2a7899 */ /* 0x000fe20008011619 */
[----:B-1----:R-:W0:Y:S01]  /*b110*/  LDC.64 R36, c[0x0][0x380] ;  /* 0x0000e000ff247b82 */ /* 0x002e220000000a00 */
[----:B------:R-:W-:Y:S01]  /*b120*/  USHF.R.U64 UR45, UR24, 0x1, UR25 ;  /* 0x00000001182d7899 */ /* 0x000fe20008001219 */
[----:B------:R-:W-:Y:S01]  /*b130*/  SHF.L.U32 R40, R26, 0x2, RZ ;  /* 0x000000021a287819 */ /* 0x000fe200000006ff */
[----:B------:R-:W-:Y:S01]  /*b140*/  UIMAD UR56, UR42, UR11, URZ ;  /* 0x0000000b2a3872a4 */ /* 0x000fe2000f8e023f */
[----:B--2---:R-:W-:Y:S01]  /*b150*/  SHF.R.U32.HI R41, RZ, 0x1e, R26 ;  /* 0x0000001eff297819 */ /* 0x004fe2000001161a */
[----:B------:R-:W-:Y:S01]  /*b160*/  UIMAD.WIDE.U32 UR42, UR45, UR11, URZ ;  /* 0x0000000b2d2a72a5 */ /* 0x000fe2000f8e003f */
[----:B------:R-:W-:Y:S01]  /*b170*/  BSSY B0, `(.L_x_5868) ;  /* 0x0000032000007945 */ /* 0x000fe20003800000 */
[----:B------:R-:W-:Y:S01]  /*b180*/  UIMAD UR45, UR44, UR45, UR56 ;  /* 0x0000002d2c2d72a4 */ /* 0x000fe2000f8e0238 */
[----:B------:R-:W1:Y:S01]  /*b190*/  LDC.64 R38, c[0x0][0x360] ;  /* 0x0000d800ff267b82 */ /* 0x000e620000000a00 */
        /* <DEDUP_REMOVED lines=15> */
[----:B------:R-:W-:Y:S02]  /*b290*/  UIMAD UR47, UR12, UR35, UR47 ;  /* 0x000000230c2f72a4 */ /* 0x000fe4000f8e022f */
[----:B------:R-:W-:Y:S02]  /*b2a0*/  ULEA UR43, UP0, UR42, UR28, 0x3 ;  /* 0x0000001c2a2b7291 */ /* 0x000fe4000f80183f */
[----:B------:R-:W-:Y:S02]  /*b2b0*/  UIMAD.WIDE.U32 UR44, UR12, UR34, UR44 ;  /* 0x000000220c2c72a5 */ /* 0x000fe4000f8e002c */
[----:B------:R-:W-:-:S02]  /*b2c0*/  ULEA.HI.X UR56, UR42, UR29, UR56, 0x3, UP0 ;  /* 0x0000001d2a387291 */ /* 0x000fc400080f1c38 */
[----:B------:R-:W-:Y:S01]  /*b2d0*/  UIADD3 UR47, UR47, UR45, URZ ;  /* 0x0000002d2f2f7290 */ /* 0x000fe2000fffe03f */
[C---:B------:R-:W-:Y:S01]  /*b2e0*/  IADD3 R140, P0, R40.reuse, UR43, RZ ;  /* 0x0000002b288c7c10 */ /* 0x040fe2000ff1e0ff */
[----:B------:R-:W-:Y:S02]  /*b2f0*/  UIADD3 UR42, UR6, -UR46, URZ ;  /* 0x8000002e062a7290 */ /* 0x000fe4000fffe03f */
[----:B------:R-:W-:Y:S01]  /*b300*/  ULEA UR45, UP0, UR44, UR36, 0x3 ;  /* 0x000000242c2d7291 */ /* 0x000fe2000f80183f */
[----:B------:R-:W-:Y:S01]  /*b310*/  IADD3.X R141, R41, UR56, RZ, P0, !PT ;  /* 0x00000038298d7c10 */ /* 0x000fe200087fe4ff */
        /* <DEDUP_REMOVED lines=9> */
[----:B0-----:R-:W-:Y:S02]  /*b3b0*/  IMAD R192, R36, UR43, RZ ;  /* 0x0000002b24c07c24 */ /* 0x001fe4000f8e02ff */
[----:B------:R-:W-:-:S04]  /*b3c0*/  IMAD.WIDE R40, R191, 0x4, R40 ;  /* 0x00000004bf287825 */ /* 0x000fc800078e0228 */
[----:B------:R-:W-:Y:S02]  /*b3d0*/  IMAD R37, R37, UR42, R192 ;  /* 0x0000002a25257c24 */ /* 0x000fe4000f8e02c0 */
[----:B------:R-:W-:-:S04]  /*b3e0*/  IMAD.WIDE.U32 R40, R36, UR42, R40 ;  /* 0x0000002a24287c25 */ /* 0x000fc8000f8e0028 */
[----:B------:R-:W-:Y:S01]  /*b3f0*/  IMAD.WIDE R140, R191, 0x4, R140 ;  /* 0x00000004bf8c7825 */ /* 0x000fe200078e028c */
[----:B------:R-:W-:Y:S02]  /*b400*/  IADD3 R41, R41, R37, RZ ;  /* 0x0000002529297210 */ /* 0x000fe40007ffe0ff */
[----:B------:R0:W2:Y:S01]  /*b410*/  LDS R37, [R216+0xc800] ;  /* 0x00c80000d8257984 */ /* 0x0000a20000000800 */
[C---:B-1----:R-:W-:Y:S02]  /*b420*/  IMAD R190, R38.reuse, UR43, RZ ;  /* 0x0000002b26be7c24 */ /* 0x042fe4000f8e02ff */
[----:B------:R-:W-:-:S04]  /*b430*/  IMAD.WIDE.U32 R140, R38, UR42, R140 ;  /* 0x0000002a268c7c25 */ /* 0x000fc8000f8e008c */
[----:B------:R-:W-:-:S05]  /*b440*/  IMAD R39, R39, UR42, R190 ;  /* 0x0000002a27277c24 */ /* 0x000fca000f8e02be */
[----:B------:R-:W-:Y:S01]  /*b450*/  IADD3 R141, R141, R39, RZ ;  /* 0x000000278d8d7210 */ /* 0x000fe20007ffe0ff */
[----:B0-----:R-:W-:Y:S06]  /*b460*/  @!P0 BRA `(.L_x_5869) ;  /* 0x0000000000088947 */ /* 0x001fec0003800000 */
[----:B------:R0:W-:Y:S04]  /*b470*/  REDG.E.ADD.F32.FTZ.RN.STRONG.GPU desc[UR18][R140.64+-0x3e00], R149 ;  /* 0xffc200958c0079a6 */ /* 0x0001e8000c10f392 */
[----:B--2---:R0:W-:Y:S02]  /*b480*/  REDG.E.ADD.F32.FTZ.RN.STRONG.GPU desc[UR18][R40.64+-0x3e00], R37 ;  /* 0xffc20025280079a6 */ /* 0x0041e4000c10f392 */
.L_x_5869:
[----:B------:R-:W-:Y:S05]  /*b490*/  BSYNC B0 ;  /* 0x0000000000007941 */ /* 0x000fea0003800000 */
.L_x_5868:
[----:B------:R-:W1:Y:S01]  /*b4a0*/  LDS R215, [R215+0xca00] ;  /* 0x00ca0000d7d77984 */ /* 0x000e620000000800 */
[----:B------:R-:W-:Y:S04]  /*b4b0*/  BSSY B0, `(.L_x_5870) ;  /* 0x0000004000007945 */ /* 0x000fe80003800000 */
[----:B------:R-:W-:Y:S05]  /*b4c0*/  @!P1 BRA `(.L_x_5871) ;  /* 0x0000000000089947 */ /* 0x000fea0003800000 */
[----:B------:R3:W-:Y:S04]  /*b4d0*/  REDG.E.ADD.F32.FTZ.RN.STRONG.GPU desc[UR18][R140.64+-0x3c00], R148 ;  /* 0xffc400948c0079a6 */ /* 0x0007e8000c10f392 */
[----:B-1----:R3:W-:Y:S02]  /*b4e0*/  REDG.E.ADD.F32.FTZ.RN.STRONG.GPU desc[UR18][R40.64+-0x3c00], R215 ;  /* 0xffc400d7280079a6 */ /* 0x0027e4000c10f392 */
.L_x_5871:
[----:B------:R-:W-:Y:S05]  /*b4f0*/  BSYNC B0 ;  /* 0x0000000000007941 */ /* 0x000fea0003800000 */
.L_x_5870:
[----:B0-2---:R0:W2:Y:S01]  /*b500*/  LDS R37, [R214+0xcc00] ;  /* 0x00cc0000d6257984 */ /* 0x0050a20000000800 */
[----:B------:R-:W-:Y:S04]  /*b510*/  BSSY B0, `(.L_x_5872) ;  /* 0x0000004000007945 */ /* 0x000fe80003800000 */
[----:B------:R-:W-:Y:S05]  /*b520*/  @!P2 BRA `(.L_x_5873) ;  /* 0x000000000008a947 */ /* 0x000fea0003800000 */
[----:B------:R4:W-:Y:S04]  /*b530*/  REDG.E.ADD.F32.FTZ.RN.STRONG.GPU desc[UR18][R140.64+-0x3a00], R147 ;  /* 0xffc600938c0079a6 */ /* 0x0009e8000c10f392 */
[----:B--2---:R4:W-:Y:S02]  /*b540*/  REDG.E.ADD.F32.FTZ.RN.STRONG.GPU desc[UR18][R40.64+-0x3a00], R37 ;  /* 0xffc60025280079a6 */ /* 0x0049e4000c10f392 */
.L_x_5873:
[----:B------:R-:W-:Y:S05]  /*b550*/  BSYNC B0 ;  /* 0x0000000000007941 */ /* 0x000fea0003800000 */
.L_x_5872:
        /* <DEDUP_REMOVED lines=12> */
.L_x_5875:
[----:B------:R-:W-:Y:S05]  /*b620*/  BSYNC B0 ;  /* 0x0000000000007941 */ /* 0x000fea0003800000 */
.L_x_5874:
[----:B------:R-:W0:Y:S01]  /*b630*/  LDS R209, [R209+0xd000] ;  /* 0x00d00000d1d17984 */ /* 0x000e220000000800 */
[----:B------:R-:W-:Y:S04]  /*b640*/  BSSY B0, `(.L_x_5876) ;  /* 0x0000004000007945 */ /* 0x000fe80003800000 */
[----:B------:R-:W-:Y:S05]  /*b650*/  @!P0 BRA `(.L_x_5877) ;  /* 0x0000000000088947 */ /* 0x000fea0003800000 */
[----:B------:R1:W-:Y:S04]  /*b660*/  REDG.E.ADD.F32.FTZ.RN.STRONG.GPU desc[UR18][R140.64+-0x3600], R143 ;  /* 0xffca008f8c0079a6 */ /* 0x0003e8000c10f392 */
[----:B0-----:R0:W-:Y:S02]  /*b670*/  REDG.E.ADD.F32.FTZ.RN.STRONG.GPU desc[UR18][R40.64+-0x3600], R209 ;  /* 0xffca00d1280079a6 */ /* 0x0011e4000c10f392 */
.L_x_5877:
[----:B------:R-:W-:Y:S05]  /*b680*/  BSYNC B0 ;  /* 0x0000000000007941 */ /* 0x000fea0003800000 */
.L_x_5876:
[----:B--2-4-:R2:W4:Y:S01]  /*b690*/  LDS R37, [R208+0xd200] ;  /* 0x00d20000d0257984 */ /* 0x0145220000000800 */
[----:B------:R-:W-:Y:S04]  /*b6a0*/  BSSY B0, `(.L_x_5878) ;  /* 0x0000004000007945 */ /* 0x000fe80003800000 */
[----:B------:R-:W-:Y:S05]  /*b6b0*/  @!P1 BRA `(.L_x_5879) ;  /* 0x0000000000089947 */ /* 0x000fea0003800000 */
[----:B------:R0:W-:Y:S04]  /*b6c0*/  REDG.E.ADD.F32.FTZ.RN.STRONG.GPU desc[UR18][R140.64+-0x3400], R142 ;  /* 0xffcc008e8c0079a6 */ /* 0x0001e8000c10f392 */
[----:B----4-:R4:W-:Y:S02]  /*b6d0*/  REDG.E.ADD.F32.FTZ.RN.STRONG.GPU desc[UR18][R40.64+-0x3400], R37 ;  /* 0xffcc0025280079a6 */ /* 0x0109e4000c10f392 */
.L_x_5879:
[----:B------:R-:W-:Y:S05]  /*b6e0*/  BSYNC B0 ;  /* 0x0000000000007941 */ /* 0x000fea0003800000 */
.L_x_5878:
[----:B----4-:R4:W0:Y:S01]  /*b6f0*/  LDS R37, [R174+0xd400] ;  /* 0x00d40000ae257984 */ /* 0x0108220000000800 */
[----:B------:R-:W-:Y:S04]  /*b700*/  BSSY B0, `(.L_x_5880) ;  /* 0x0000004000007945 */ /* 0x000fe80003800000 */
[----:B------:R-:W-:Y:S05]  /*b710*/  @!P2 BRA `(.L_x_5881) ;  /* 0x000000000008a947 */ /* 0x000fea0003800000 */
[----:B------:R1:W-:Y:S04]  /*b720*/  REDG.E.ADD.F32.FTZ.RN.STRONG.GPU desc[UR18][R140.64+-0x3200], R139 ;  /* 0xffce008b8c0079a6 */ /* 0x0003e8000c10f392 */
[----:B0-----:R0:W-:Y:S02]  /*b730*/  REDG.E.ADD.F32.FTZ.RN.STRONG.GPU desc[UR18][R40.64+-0x3200], R37 ;  /* 0xffce0025280079a6 */ /* 0x0011e4000c10f392 */
.L_x_5881:
[----:B------:R-:W-:Y:S05]  /*b740*/  BSYNC B0 ;  /* 0x0000000000007941 */ /* 0x000fea0003800000 */
.L_x_5880:
[----:B------:R-:W0:Y:S01]  /*b750*/  LDS R173, [R173+0xd600] ;  /* 0x00d60000adad7984 */ /* 0x000e220000000800 */
[----:B------:R-:W-:Y:S04]  /*b760*/  BSSY B0, `(.L_x_5882) ;  /* 0x0000004000007945 */ /* 0x000fe80003800000 */
[----:B------:R-:W-:Y:S05]  /*b770*/  @!P3 BRA `(.L_x_5883) ;  /* 0x000000000008b947 */ /* 0x000fea0003800000 */
[----:B------:R1:W-:Y:S04]  /*b780*/  REDG.E.ADD.F32.FTZ.RN.STRONG.GPU desc[UR18][R140.64+-0x3000], R138 ;  /* 0xffd0008a8c0079a6 */ /* 0x0003e8000c10f392 */
[----:B0-----:R0:W-:Y:S02]  /*b790*/  REDG.E.ADD.F32.FTZ.RN.STRONG.GPU desc[UR18][R40.64+-0x3000], R173 ;  /* 0xffd000ad280079a6 */ /* 0x0011e4000c10f392 */
.L_x_5883:
[----:B------:R-:W-:Y:S05]  /*b7a0*/  BSYNC B0 ;  /* 0x0000000000007941 */ /* 0x000fea0003800000 */
.L_x_5882:
[----:B0-----:R0:W0:Y:S01]  /*b7b0*/  LDS R37, [R172+0xd800] ;  /* 0x00d80000ac257984 */ /* 0x0010220000000800 */
[----:B------:R-:W-:Y:S04]  /*b7c0*/  BSSY B0, `(.L_x_5884) ;  /* 0x0000004000007945 */ /* 0x000fe80003800000 */
[----:B------:R-:W-:Y:S05]  /*b7d0*/  @!P4 BRA `(.L_x_5885) ;  /* 0x000000000008c947 */ /* 0x000fea0003800000 */
[----:B------:R1:W-:Y:S04]  /*b7e0*/  REDG.E.ADD.F32.FTZ.RN.STRONG.GPU desc[UR18][R140.64+-0x2e00], R137 ;  /* 0xffd200898c0079a6 */ /* 0x0003e8000c10f392 */
[----:B0-----:R0:W-:Y:S02]  /*b7f0*/  REDG.E.ADD.F32.FTZ.RN.STRONG.GPU desc[UR18][R40.64+-0x2e00], R37 ;  /* 0xffd20025280079a6 */ /* 0x0011e4000c10f392 */
.L_x_5885:
[----:B------:R-:W-:Y:S05]  /*b800*/  BSYNC B0 ;  /* 0x0000000000007941 */ /* 0x000fea0003800000 */
.L_x_5884:
[----:B------:R-:W0:Y:S01]  /*b810*/  LDS R171, [R171+0xda00] ;  /* 0x00da0000abab7984 */ /* 0x000e220000000800 */
[----:B------:R-:W-:Y:S04]  /*b820*/  BSSY B0, `(.L_x_5886) ;  /* 0x0000004000007945 */ /* 0x000fe80003800000 */
[----:B------:R-:W-:Y:S05]  /*b830*/  @!P5 BRA `(.L_x_5887) ;  /* 0x000000000008d947 */ /* 0x000fea0003800000 */
[----:B------:R1:W-:Y:S04]  /*b840*/  REDG.E.ADD.F32.FTZ.RN.STRONG.GPU desc[UR18][R140.64+-0x2c00], R136 ;  /* 0xffd400888c0079a6 */ /* 0x0003e8000c10f392 */
[----:B0-----:R0:W-:Y:S02]  /*b850*/  REDG.E.ADD.F32.FTZ.RN.STRONG.GPU desc[UR18][R40.64+-0x2c00], R171 ;  /* 0xffd400ab280079a6 */ /* 0x0011e4000c10f392 */
.L_x_5887:
[----:B------:R-:W-:Y:S05]  /*b860*/  BSYNC B0 ;  /* 0x0000000000007941 */ /* 0x000fea0003800000 */
.L_x_5886:
        /* <DEDUP_REMOVED lines=12> */
.L_x_5889:
[----:B------:R-:W-:Y:S05]  /*b930*/  BSYNC B0 ;  /* 0x0000000000007941 */ /* 0x000fea0003800000 */
.L_x_5888:
[----:B------:R-:W0:Y:S01]  /*b940*/  LDS R169, [R169+0xde00] ;  /* 0x00de0000a9a97984 */ /* 0x000e220000000800 */
[----:B------:R-:W-:Y:S04]  /*b950*/  BSSY B0, `(.L_x_5890) ;  /* 0x0000004000007945 */ /* 0x000fe80003800000 */
[----:B------:R-:W-:Y:S05]  /*b960*/  @!P0 BRA `(.L_x_5891) ;  /* 0x0000000000088947 */ /* 0x000fea0003800000 */
[----:B------:R1:W-:Y:S04]  /*b970*/  REDG.E.ADD.F32.FTZ.RN.STRONG.GPU desc[UR18][R140.64+-0x2800], R77 ;  /* 0xffd8004d8c0079a6 */ /* 0x0003e8000c10f392 */
[----:B0-----:R0:W-:Y:S02]  /*b980*/  REDG.E.ADD.F32.FTZ.RN.STRONG.GPU desc[UR18][R40.64+-0x2800], R169 ;  /* 0xffd800a9280079a6 */ /* 0x0011e4000c10f392 */
.L_x_5891:
[----:B------:R-:W-:Y:S05]  /*b990*/  BSYNC B0 ;  /* 0x0000000000007941 */ /* 0x000fea0003800000 */
.L_x_5890:
[----:B0-----:R0:W0:Y:S01]  /*b9a0*/  LDS R37, [R168+0xe000] ;  /* 0x00e00000a8257984 */ /* 0x0010220000000800 */
[----:B------:R-:W-:Y:S04]  /*b9b0*/  BSSY B0, `(.L_x_5892) ;  /* 0x0000004000007945 */ /* 0x000fe80003800000 */
[----:B------:R-:W-:Y:S05]  /*b9c0*/  @!P1 BRA `(.L_x_5893) ;  /* 0x0000000000089947 */ /* 0x000fea0003800000 */
[----:B------:R1:W-:Y:S04]  /*b9d0*/  REDG.E.ADD.F32.FTZ.RN.STRONG.GPU desc[UR18][R140.64+-0x2600], R75 ;  /* 0xffda004b8c0079a6 */ /* 0x0003e8000c10f392 */
[----:B0-----:R0:W-:Y:S02]  /*b9e0*/  REDG.E.ADD.F32.FTZ.RN.STRONG.GPU desc[UR18][R40.64+-0x2600], R37 ;  /* 0xffda0025280079a6 */ /* 0x0011e4000c10f392 */
.L_x_5893:
[----:B------:R-:W-:Y:S05]  /*b9f0*/  BSYNC B0 ;  /* 0x0000000000007941 */ /* 0x000fea0003800000 */
.L_x_5892:
[----:B------:R-:W0:Y:S01]  /*ba00*/  LDS R167, [R167+0xe200] ;  /* 0x00e20000a7a77984 */ /* 0x000e220000000800 */
[----:B------:R-:W-:Y:S04]  /*ba10*/  BSSY B0, `(.L_x_5894) ;  /* 0x0000004000007945 */ /* 0x000fe80003800000 */
[----:B------:R-:W-:Y:S05]  /*ba20*/  @!P2 BRA `(.L_x_5895) ;  /* 0x000000000008a947 */ /* 0x000fea0003800000 */
[----:B------:R1:W-:Y:S04]  /*ba30*/  REDG.E.ADD.F32.FTZ.RN.STRONG.GPU desc[UR18][R140.64+-0x2400], R73 ;  /* 0xffdc00498c0079a6 */ /* 0x0003e8000c10f392 */
[----:B0-----:R0:W-:Y:S02]  /*ba40*/  REDG.E.ADD.F32.FTZ.RN.STRONG.GPU desc[UR18][R40.64+-0x2400], R167 ;  /* 0xffdc00a7280079a6 */ /* 0x0011e4000c10f392 */
.L_x_5895:
[----:B------:R-:W-:Y:S05]  /*ba50*/  BSYNC B0 ;  /* 0x0000000000007941 */ /* 0x000fea0003800000 */
.L_x_5894:
[----:B0-----:R0:W0:Y:S01]  /*ba60*/  LDS R37, [R166+0xe400] ;  /* 0x00e40000a6257984 */ /* 0x0010220000000800 */
[----:B------:R-:W-:Y:S04]  /*ba70*/  BSSY B0, `(.L_x_5896) ;  /* 0x0000004000007945 */ /* 0x000fe80003800000 */
[----:B------:R-:W-:Y:S05]  /*ba80*/  @!P3 BRA `(.L_x_5897) ;  /* 0x000000000008b947 */ /* 0x000fea0003800000 */
[----:B------:R1:W-:Y:S04]  /*ba90*/  REDG.E.ADD.F32.FTZ.RN.STRONG.GPU desc[UR18][R140.64+-0x2200], R71 ;  /* 0xffde00478c0079a6 */ /* 0x0003e8000c10f392 */
[----:B0-----:R0:W-:Y:S02]  /*baa0*/  REDG.E.ADD.F32.FTZ.RN.STRONG.GPU desc[UR18][R40.64+-0x2200], R37 ;  /* 0xffde0025280079a6 */ /* 0x0011e4000c10f392 */
.L_x_5897:
[----:B------:R-:W-:Y:S05]  /*bab0*/  BSYNC B0 ;  /* 0x0000000000007941 */ /* 0x000fea0003800000 */
.L_x_5896:
[----:B------:R-:W0:Y:S01]  /*bac0*/  LDS R165, [R165+0xe600] ;  /* 0x00e60000a5a57984 */ /* 0x000e220000000800 */
[----:B------:R-:W-:Y:S04]  /*bad0*/  BSSY B0, `(.L_x_5898) ;  /* 0x0000004000007945 */ /* 0x000fe80003800000 */
[----:B------:R-:W-:Y:S05]  /*bae0*/  @!P4 BRA `(.L_x_5899) ;  /* 0x000000000008c947 */ /* 0x000fea0003800000 */
[----:B------:R1:W-:Y:S04]  /*baf0*/  REDG.E.ADD.F32.FTZ.RN.STRONG.GPU desc[UR18][R140.64+-0x2000], R69 ;  /* 0xffe000458c0079a6 */ /* 0x0003e8000c10f392 */
[----:B0-----:R0:W-:Y:S02]  /*bb00*/  REDG.E.ADD.F32.FTZ.RN.STRONG.GPU desc[UR18][R40.64+-0x2000], R165 ;  /* 0xffe000a5280079a6 */ /* 0x0011e4000c10f392 */
.L_x_5899:
[----:B------:R-:W-:Y:S05]  /*bb10*/  BSYNC B0 ;  /* 0x0000000000007941 */ /* 0x000fea0003800000 */
.L_x_5898:
[----:B0-----:R0:W0:Y:S01]  /*bb20*/  LDS R37, [R164+0xe800] ;  /* 0x00e80000a4257984 */ /* 0x0010220000000800 */
[----:B------:R-:W-:Y:S04]  /*bb30*/  BSSY B0, `(.L_x_5900) ;  /* 0x0000004000007945 */ /* 0x000fe80003800000 */
[----:B------:R-:W-:Y:S05]  /*bb40*/  @!P5 BRA `(.L_x_5901) ;  /* 0x000000000008d947 */ /* 0x000fea0003800000 */
[----:B------:R1:W-:Y:S04]  /*bb50*/  REDG.E.ADD.F32.FTZ.RN.STRONG.GPU desc[UR18][R140.64+-0x1e00], R67 ;  /* 0xffe200438c0079a6 */ /* 0x0003e8000c10f392 */
[----:B0-----:R0:W-:Y:S02]  /*bb60*/  REDG.E.ADD.F32.FTZ.RN.STRONG.GPU desc[UR18][R40.64+-0x1e00], R37 ;  /* 0xffe20025280079a6 */ /* 0x0011e4000c10f392 */
.L_x_5901:
[----:B------:R-:W-:Y:S05]  /*bb70*/  BSYNC B0 ;  /* 0x0000000000007941 */ /* 0x000fea0003800000 */
.L_x_5900:
        /* <DEDUP_REMOVED lines=12> */
.L_x_5903:
[----:B------:R-:W-:Y:S05]  /*bc40*/  BSYNC B0 ;  /* 0x0000000000007941 */ /* 0x000fea0003800000 */
.L_x_5902:
[----:B0-----:R0:W0:Y:S01]  /*bc50*/  LDS R37, [R162+0xec00] ;  /* 0x00ec0000a2257984 */ /* 0x0010220000000800 */
[----:B------:R-:W-:Y:S04]  /*bc60*/  BSSY B0, `(.L_x_5904) ;  /* 0x0000004000007945 */ /* 0x000fe80003800000 */
[----:B------:R-:W-:Y:S05]  /*bc70*/  @!P0 BRA `(.L_x_5905) ;  /* 0x0000000000088947 */ /* 0x000fea0003800000 */
[----:B------:R1:W-:Y:S04]  /*bc80*/  REDG.E.ADD.F32.FTZ.RN.STRONG.GPU desc[UR18][R140.64+-0x1a00], R63 ;  /* 0xffe6003f8c0079a6 */ /* 0x0003e8000c10f392 */
[----:B0-----:R0:W-:Y:S02]  /*bc90*/  REDG.E.ADD.F32.FTZ.RN.STRONG.GPU desc[UR18][R40.64+-0x1a00], R37 ;  /* 0xffe60025280079a6 */ /* 0x0011e4000c10f392 */
.L_x_5905:
[----:B------:R-:W-:Y:S05]  /*bca0*/  BSYNC B0 ;  /* 0x0000000000007941 */ /* 0x000fea0003800000 */
.L_x_5904:
[----:B------:R-:W0:Y:S01]  /*bcb0*/  LDS R161, [R161+0xee00] ;  /* 0x00ee0000a1a17984 */ /* 0x000e220000000800 */
[----:B------:R-:W-:Y:S04]  /*bcc0*/  BSSY B0, `(.L_x_5906) ;  /* 0x0000004000007945 */ /* 0x000fe80003800000 */
[----:B------:R-:W-:Y:S05]  /*bcd0*/  @!P1 BRA `(.L_x_5907) ;  /* 0x0000000000089947 */ /* 0x000fea0003800000 */
[----:B------:R1:W-:Y:S04]  /*bce0*/  REDG.E.ADD.F32.FTZ.RN.STRONG.GPU desc[UR18][R140.64+-0x1800], R61 ;  /* 0xffe8003d8c0079a6 */ /* 0x0003e8000c10f392 */
[----:B0-----:R0:W-:Y:S02]  /*bcf0*/  REDG.E.ADD.F32.FTZ.RN.STRONG.GPU desc[UR18][R40.64+-0x1800], R161 ;  /* 0xffe800a1280079a6 */ /* 0x0011e4000c10f392 */
.L_x_5907:
[----:B------:R-:W-:Y:S05]  /*bd00*/  BSYNC B0 ;  /* 0x0000000000007941 */ /* 0x000fea0003800000 */
.L_x_5906:
[----:B0-----:R0:W0:Y:S01]  /*bd10*/  LDS R37, [R160+0xf000] ;  /* 0x00f00000a0257984 */ /* 0x0010220000000800 */
[----:B------:R-:W-:Y:S04]  /*bd20*/  BSSY B0, `(.L_x_5908) ;  /* 0x0000004000007945 */ /* 0x000fe80003800000 */
[----:B------:R-:W-:Y:S05]  /*bd30*/  @!P2 BRA `(.L_x_5909) ;  /* 0x000000000008a947 */ /* 0x000fea0003800000 */
[----:B------:R1:W-:Y:S04]  /*bd40*/  REDG.E.ADD.F32.FTZ.RN.STRONG.GPU desc[UR18][R140.64+-0x1600], R59 ;  /* 0xffea003b8c0079a6 */ /* 0x0003e8000c10f392 */
[----:B0-----:R0:W-:Y:S02]  /*bd50*/  REDG.E.ADD.F32.FTZ.RN.STRONG.GPU desc[UR18][R40.64+-0x1600], R37 ;  /* 0xffea0025280079a6 */ /* 0x0011e4000c10f392 */
.L_x_5909:
[----:B------:R-:W-:Y:S05]  /*bd60*/  BSYNC B0 ;  /* 0x0000000000007941 */ /* 0x000fea0003800000 */
.L_x_5908:
[----:B------:R-:W0:Y:S01]  /*bd70*/  LDS R159, [R159+0xf200] ;  /* 0x00f200009f9f7984 */ /* 0x000e220000000800 */
[----:B------:R-:W-:Y:S04]  /*bd80*/  BSSY B0, `(.L_x_5910) ;  /* 0x0000004000007945 */ /* 0x000fe80003800000 */
[----:B------:R-:W-:Y:S05]  /*bd90*/  @!P3 BRA `(.L_x_5911) ;  /* 0x000000000008b947 */ /* 0x000fea0003800000 */
[----:B------:R1:W-:Y:S04]  /*bda0*/  REDG.E.ADD.F32.FTZ.RN.STRONG.GPU desc[UR18][R140.64+-0x1400], R57 ;  /* 0xffec00398c0079a6 */ /* 0x0003e8000c10f392 */
[----:B0-----:R0:W-:Y:S02]  /*bdb0*/  REDG.E.ADD.F32.FTZ.RN.STRONG.GPU desc[UR18][R40.64+-0x1400], R159 ;  /* 0xffec009f280079a6 */ /* 0x0011e4000c10f392 */
.L_x_5911:
[----:B------:R-:W-:Y:S05]  /*bdc0*/  BSYNC B0 ;  /* 0x0000000000007941 */ /* 0x000fea0003800000 */
.L_x_5910:
[----:B0-----:R0:W0:Y:S01]  /*bdd0*/  LDS R37, [R158+0xf400] ;  /* 0x00f400009e257984 */ /* 0x0010220000000800 */
[----:B------:R-:W-:Y:S04]  /*bde0*/  BSSY B0, `(.L_x_5912) ;  /* 0x0000004000007945 */ /* 0x000fe80003800000 */
[----:B------:R-:W-:Y:S05]  /*bdf0*/  @!P4 BRA `(.L_x_5913) ;  /* 0x000000000008c947 */ /* 0x000fea0003800000 */
[----:B------:R1:W-:Y:S04]  /*be00*/  REDG.E.ADD.F32.FTZ.RN.STRONG.GPU desc[UR18][R140.64+-0x1200], R55 ;  /* 0xffee00378c0079a6 */ /* 0x0003e8000c10f392 */
[----:B0-----:R0:W-:Y:S02]  /*be10*/  REDG.E.ADD.F32.FTZ.RN.STRONG.GPU desc[UR18][R40.64+-0x1200], R37 ;  /* 0xffee0025280079a6 */ /* 0x0011e4000c10f392 */
.L_x_5913:
[----:B------:R-:W-:Y:S05]  /*be20*/  BSYNC B0 ;  /* 0x0000000000007941 */ /* 0x000fea0003800000 */
.L_x_5912:
[----:B------:R-:W0:Y:S01]  /*be30*/  LDS R157, [R157+0xf600] ;  /* 0x00f600009d9d7984 */ /* 0x000e220000000800 */
[----:B------:R-:W-:Y:S04]  /*be40*/  BSSY B0, `(.L_x_5914) ;  /* 0x0000004000007945 */ /* 0x000fe80003800000 */
[----:B------:R-:W-:Y:S05]  /*be50*/  @!P5 BRA `(.L_x_5915) ;  /* 0x000000000008d947 */ /* 0x000fea0003800000 */
[----:B------:R1:W-:Y:S04]  /*be60*/  REDG.E.ADD.F32.FTZ.RN.STRONG.GPU desc[UR18][R140.64+-0x1000], R54 ;  /* 0xfff000368c0079a6 */ /* 0x0003e8000c10f392 */
[----:B0-----:R0:W-:Y:S02]  /*be70*/  REDG.E.ADD.F32.FTZ.RN.STRONG.GPU desc[UR18][R40.64+-0x1000], R157 ;  /* 0xfff0009d280079a6 */ /* 0x0011e4000c10f392 */
.L_x_5915:
[----:B------:R-:W-:Y:S05]  /*be80*/  BSYNC B0 ;  /* 0x0000000000007941 */ /* 0x000fea0003800000 */
.L_x_5914:
        /* <DEDUP_REMOVED lines=12> */
.L_x_5917:
[----:B------:R-:W-:Y:S05]  /*bf50*/  BSYNC B0 ;  /* 0x0000000000007941 */ /* 0x000fea0003800000 */
.L_x_5916:
[----:B------:R-:W0:Y:S01]  /*bf60*/  LDS R155, [R155+0xfa00] ;  /* 0x00fa00009b9b7984 */ /* 0x000e220000000800 */
[----:B------:R-:W-:Y:S04]  /*bf70*/  BSSY B0, `(.L_x_5918) ;  /* 0x0000004000007945 */ /* 0x000fe80003800000 */
[----:B------:R-:W-:Y:S05]  /*bf80*/  @!P0 BRA `(.L_x_5919) ;  /* 0x0000000000088947 */ /* 0x000fea0003800000 */
[----:B------:R1:W-:Y:S04]  /*bf90*/  REDG.E.ADD.F32.FTZ.RN.STRONG.GPU desc[UR18][R140.64+-0xc00], R52 ;  /* 0xfff400348c0079a6 */ /* 0x0003e8000c10f392 */
[----:B0-----:R0:W-:Y:S02]  /*bfa0*/  REDG.E.ADD.F32.FTZ.RN.STRONG.GPU desc[UR18][R40.64+-0xc00], R155 ;  /* 0xfff4009b280079a6 */ /* 0x0011e4000c10f392 */
.L_x_5919:
[----:B------:R-:W-:Y:S05]  /*bfb0*/  BSYNC B0 ;  /* 0x0000000000007941 */ /* 0x000fea0003800000 */
.L_x_5918:
[----:B0-----:R0:W0:Y:S01]  /*bfc0*/  LDS R37, [R154+0xfc00] ;  /* 0x00fc00009a257984 */ /* 0x0010220000000800 */
[----:B------:R-:W-:Y:S04]  /*bfd0*/  BSSY B0, `(.L_x_5920) ;  /* 0x0000004000007945 */ /* 0x000fe80003800000 */
[----:B------:R-:W-:Y:S05]  /*bfe0*/  @!P1 BRA `(.L_x_5921) ;  /* 0x0000000000089947 */ /* 0x000fea0003800000 */
[----:B------:R1:W-:Y:S04]  /*bff0*/  REDG.E.ADD.F32.FTZ.RN.STRONG.GPU desc[UR18][R140.64+-0xa00], R51 ;  /* 0xfff600338c0079a6 */ /* 0x0003e8000c10f392 */
[----:B0-----:R0:W-:Y:S02]  /*c000*/  REDG.E.ADD.F32.FTZ.RN.STRONG.GPU desc[UR18][R40.64+-0xa00], R37 ;  /* 0xfff60025280079a6 */ /* 0x0011e4000c10f392 */
.L_x_5921:
[----:B------:R-:W-:Y:S05]  /*c010*/  BSYNC B0 ;  /* 0x0000000000007941 */ /* 0x000fea0003800000 */
.L_x_5920:
[----:B------:R-:W0:Y:S01]  /*c020*/  LDS R153, [R153+0xfe00] ;  /* 0x00fe000099997984 */ /* 0x000e220000000800 */
[----:B------:R-:W-:Y:S04]  /*c030*/  BSSY B0, `(.L_x_5922) ;  /* 0x0000004000007945 */ /* 0x000fe80003800000 */
[----:B------:R-:W-:Y:S05]  /*c040*/  @!P2 BRA `(.L_x_5923) ;  /* 0x000000000008a947 */ /* 0x000fea0003800000 */
[----:B------:R1:W-:Y:S04]  /*c050*/  REDG.E.ADD.F32.FTZ.RN.STRONG.GPU desc[UR18][R140.64+-0x800], R50 ;  /* 0xfff800328c0079a6 */ /* 0x0003e8000c10f392 */
[----:B0-----:R0:W-:Y:S02]  /*c060*/  REDG.E.ADD.F32.FTZ.RN.STRONG.GPU desc[UR18][R40.64+-0x800], R153 ;  /* 0xfff80099280079a6 */ /* 0x0011e4000c10f392 */
.L_x_5923:
[----:B------:R-:W-:Y:S05]  /*c070*/  BSYNC B0 ;  /* 0x0000000000007941 */ /* 0x000fea0003800000 */
.L_x_5922:
[----:B0-----:R0:W0:Y:S01]  /*c080*/  LDS R37, [R152+0x10000] ;  /* 0x0100000098257984 */ /* 0x0010220000000800 */
[----:B------:R-:W-:Y:S04]  /*c090*/  BSSY B0, `(.L_x_5924) ;  /* 0x0000004000007945 */ /* 0x000fe80003800000 */
[----:B------:R-:W-:Y:S05]  /*c0a0*/  @!P3 BRA `(.L_x_5925) ;  /* 0x000000000008b947 */ /* 0x000fea0003800000 */
[----:B------:R1:W-:Y:S04]  /*c0b0*/  REDG.E.ADD.F32.FTZ.RN.STRONG.GPU desc[UR18][R140.64+-0x600], R49 ;  /* 0xfffa00318c0079a6 */ /* 0x0003e8000c10f392 */
[----:B0-----:R0:W-:Y:S02]  /*c0c0*/  REDG.E.ADD.F32.FTZ.RN.STRONG.GPU desc[UR18][R40.64+-0x600], R37 ;  /* 0xfffa0025280079a6 */ /* 0x0011e4000c10f392 */
.L_x_5925:
[----:B------:R-:W-:Y:S05]  /*c0d0*/  BSYNC B0 ;  /* 0x0000000000007941 */ /* 0x000fea0003800000 */
.L_x_5924:
[----:B------:R-:W0:Y:S01]  /*c0e0*/  LDS R151, [R151+0x10200] ;  /* 0x0102000097977984 */ /* 0x000e220000000800 */
[----:B------:R-:W-:Y:S04]  /*c0f0*/  BSSY B0, `(.L_x_5926) ;  /* 0x0000004000007945 */ /* 0x000fe80003800000 */
[----:B------:R-:W-:Y:S05]  /*c100*/  @!P4 BRA `(.L_x_5927) ;  /* 0x000000000008c947 */ /* 0x000fea0003800000 */
[----:B------:R1:W-:Y:S04]  /*c110*/  REDG.E.ADD.F32.FTZ.RN.STRONG.GPU desc[UR18][R140.64+-0x400], R48 ;  /* 0xfffc00308c0079a6 */ /* 0x0003e8000c10f392 */
[----:B0-----:R0:W-:Y:S02]  /*c120*/  REDG.E.ADD.F32.FTZ.RN.STRONG.GPU desc[UR18][R40.64+-0x400], R151 ;  /* 0xfffc0097280079a6 */ /* 0x0011e4000c10f392 */
.L_x_5927:
[----:B------:R-:W-:Y:S05]  /*c130*/  BSYNC B0 ;  /* 0x0000000000007941 */ /* 0x000fea0003800000 */
.L_x_5926:
[----:B0-----:R0:W0:Y:S01]  /*c140*/  LDS R37, [R150+0x10400] ;  /* 0x0104000096257984 */ /* 0x0010220000000800 */
[----:B------:R-:W-:Y:S04]  /*c150*/  BSSY B0, `(.L_x_5928) ;  /* 0x0000004000007945 */ /* 0x000fe80003800000 */
[----:B------:R-:W-:Y:S05]  /*c160*/  @!P5 BRA `(.L_x_5929) ;  /* 0x000000000008d947 */ /* 0x000fea0003800000 */
[----:B------:R1:W-:Y:S04]  /*c170*/  REDG.E.ADD.F32.FTZ.RN.STRONG.GPU desc[UR18][R140.64+-0x200], R47 ;  /* 0xfffe002f8c0079a6 */ /* 0x0003e8000c10f392 */
[----:B0-----:R0:W-:Y:S02]  /*c180*/  REDG.E.ADD.F32.FTZ.RN.STRONG.GPU desc[UR18][R40.64+-0x200], R37 ;  /* 0xfffe0025280079a6 */ /* 0x0011e4000c10f392 */
.L_x_5929:
[----:B------:R-:W-:Y:S05]  /*c190*/  BSYNC B0 ;  /* 0x0000000000007941 */ /* 0x000fea0003800000 */
.L_x_5928:
[----:B0-----:R-:W0:Y:S01]  /*c1a0*/  SHFL.DOWN PT, R37, R204, 0x1, 0x1f ;  /* 0x08201f00cc257f89 */ /* 0x001e2200000e0000 */
[----:B------:R-:W-:Y:S01]  /*c1b0*/  ISETP.GT.AND P0, PT, R244, 0x1e, PT ;  /* 0x0000001ef400780c */ /* 0x000fe20003f04270 */
[----:B------:R-:W-:Y:S01]  /*c1c0*/  FMUL.FTZ R83, R83, R226 ;  /* 0x000000e253537220 */ /* 0x000fe20000410000 */
[----:B------:R-:W-:Y:S01]  /*c1d0*/  ISETP.NE.AND P1, PT, R26, RZ, PT ;  /* 0x000000ff1a00720c */ /* 0x000fe20003f25270 */
[----:B------:R-:W5:Y:S01]  /*c1e0*/  SHFL.DOWN PT, R39, R206, 0x1, 0x1f ;  /* 0x08201f00ce277f89 */ /* 0x000f6200000e0000 */
        /* <DEDUP_REMOVED lines=23> */
[----:B-----5:R-:W-:Y:S01]  /*c360*/  @!P0 FADD.FTZ R206, R206, R39 ;  /* 0x00000027cece8221 */ /* 0x020fe20000010000 */
        /* <DEDUP_REMOVED lines=28> */
[----:B-----5:R-:W-:Y:S01]  /*c530*/  @!P0 FADD.FTZ R206, R206, R39 ;  /* 0x00000027cece8221 */ /* 0x020fe20000010000 */
[----:B------:R-:W0:Y:S01]  /*c540*/  SHFL.DOWN PT, R37, R204, 0x4, 0x1f ;  /* 0x08801f00cc257f89 */ /* 0x000e2200000e0000 */
[----:B------:R-:W-:Y:S01]  /*c550*/  ISETP.GT.AND P0, PT, R244, 0x1b, PT ;  /* 0x0000001bf400780c */ /* 0x000fe20003f04270 */
[----:B------:R-:W-:Y:S01]  /*c560*/  FADD.FTZ R113, R42, R113 ;  /* 0x000000712a717221 */ /* 0x000fe20000010000 */
[----:B------:R-:W-:Y:S01]  /*c570*/  FFMA.FTZ R103, R74, R21, R103 ;  /* 0x000000154a677223 */ /* 0x000fe20000010067 */
[----:B------:R-:W5:Y:S01]  /*c580*/  SHFL.DOWN PT, R39, R206, 0x4, 0x1f ;  /* 0x08801f00ce277f89 */ /* 0x000f6200000e0000 */
        /* <DEDUP_REMOVED lines=17> */
[----:B-----5:R-:W-:-:S04]  /*c6a0*/  @!P0 FADD.FTZ R206, R206, R39 ;  /* 0x00000027cece8221 */ /* 0x020fc80000010000 */
[----:B------:R-:W0:Y:S01]  /*c6b0*/  SHFL.DOWN PT, R37, R204, 0x8, 0x1f ;  /* 0x09001f00cc257f89 */ /* 0x000e2200000e0000 */
[----:B------:R-:W-:-:S03]  /*c6c0*/  ISETP.GT.AND P0, PT, R244, 0x17, PT ;  /* 0x00000017f400780c */ /* 0x000fc60003f04270 */
[----:B------:R-:W5:Y:S10]  /*c6d0*/  SHFL.DOWN PT, R39, R206, 0x8, 0x1f ;  /* 0x09001f00ce277f89 */ /* 0x000f7400000e0000 */
[----:B0-----:R-:W-:Y:S01]  /*c6e0*/  @!P0 FADD.FTZ R204, R204, R37 ;  /* 0x00000025cccc8221 */ /* 0x001fe20000010000 */
[----:B-----5:R-:W-:-:S04]  /*c6f0*/  @!P0 FADD.FTZ R206, R206, R39 ;  /* 0x00000027cece8221 */ /* 0x020fc80000010000 */
[----:B------:R-:W0:Y:S01]  /*c700*/  SHFL.DOWN PT, R37, R204, 0x10, 0x1f ;  /* 0x0a001f00cc257f89 */ /* 0x000e2200000e0000 */
[----:B------:R-:W-:-:S03]  /*c710*/  ISETP.GT.AND P0, PT, R244, 0xf, PT ;  /* 0x0000000ff400780c */ /* 0x000fc60003f04270 */
[----:B------:R-:W5:Y:S10]  /*c720*/  SHFL.DOWN PT, R39, R206, 0x10, 0x1f ;  /* 0x0a001f00ce277f89 */ /* 0x000f7400000e0000 */
[----:B0-----:R-:W-:Y:S01]  /*c730*/  @!P0 FADD.FTZ R204, R204, R37 ;  /* 0x00000025cccc8221 */ /* 0x001fe20000010000 */
[----:B-----5:R-:W-:Y:S01]  /*c740*/  @!P0 FADD.FTZ R206, R206, R39 ;  /* 0x00000027cece8221 */ /* 0x020fe20000010000 */
[----:B------:R-:W-:-:S04]  /*c750*/  ISETP.NE.AND P0, PT, R244, RZ, PT ;  /* 0x000000fff400720c */ /* 0x000fc80003f05270 */
[----:B------:R-:W-:-:S09]  /*c760*/  MOV R205, R206 ;  /* 0x000000ce00cd7202 */ /* 0x000fd20000000f00 */
[----:B------:R0:W-:Y:S01]  /*c770*/  @!P0 STS.64 [R247+0x10808], R204 ;  /* 0x010808ccf7008388 */ /* 0x0001e20000000a00 */
[----:B------:R-:W-:Y:S06]  /*c780*/  BAR.SYNC.DEFER_BLOCKING 0x0 ;  /* 0x0000000000007b1d */ /* 0x000fec0000010000 */
[----:B------:R-:W-:Y:S05]  /*c790*/  @P1 BRA `(.L_x_5931) ;  /* 0x0000000000501947 */ /* 0x000fea0003800000 */
[----:B------:R-:W5:Y:S01]  /*c7a0*/  S2UR UR43, SR_CgaCtaId ;  /* 0x00000000002b79c3 */ /* 0x000f620000008800 */
[----:B------:R-:W-:Y:S01]  /*c7b0*/  UMOV UR42, 0x400 ;  /* 0x00000400002a7882 */ /* 0x000fe20000000000 */
[----:B------:R-:W-:Y:S01]  /*c7c0*/  UISETP.NE.AND UP0, UPT, UR13, UR46, UPT ;  /* 0x0000002e0d00728c */ /* 0x000fe2000bf05270 */
[----:B------:R-:W-:-:S05]  /*c7d0*/  MOV R32, UR7 ;  /* 0x0000000700207c02 */ /* 0x000fca0008000f00 */
[----:B------:R-:W-:Y:S01]  /*c7e0*/  PLOP3.LUT P0, PT, PT, PT, UP0, 0x80, 0x0 ;  /* 0x000000000000781c */ /* 0x000fe20003f0f008 */
[----:B-----5:R-:W-:-:S06]  /*c7f0*/  ULEA UR42, UR43, UR42, 0x18 ;  /* 0x0000002a2b2a7291 */ /* 0x020fcc000f8ec03f */
[----:B------:R-:W-:-:S04]  /*c800*/  MOV R25, UR42 ;  /* 0x0000002a00197c02 */ /* 0x000fc80008000f00 */
[----:B------:R-:W-:Y:S01]  /*c810*/  LEA R33, R32, R25, 0x3 ;  /* 0x0000001920217211 */ /* 0x000fe200078e18ff */
[----:B------:R-:W5:Y:S04]  /*c820*/  LDS.128 R28, [R25+0x10810] ;  /* 0x01081000191c7984 */ /* 0x000f680000000c00 */
[----:B------:R-:W0:Y:S04]  /*c830*/  LDS.64 R34, [R25+0x10820] ;  /* 0x0108200019227984 */ /* 0x000e280000000a00 */
[----:B------:R-:W1:Y:S01]  /*c840*/  @P0 LDS.64 R36, [R33+0x14080] ;  /* 0x0140800021240984 */ /* 0x000e620000000a00 */
[----:B-----5:R-:W-:Y:S01]  /*c850*/  FADD.FTZ R32, R205, R29 ;  /* 0x0000001dcd207221 */ /* 0x020fe20000010000 */
[----:B------:R-:W-:-:S03]  /*c860*/  FADD.FTZ R27, R204, R28 ;  /* 0x0000001ccc1b7221 */ /* 0x000fc60000010000 */
[----:B------:R-:W-:Y:S01]  /*c870*/  FADD.FTZ R32, R31, R32 ;  /* 0x000000201f207221 */ /* 0x000fe20000010000 */
[----:B------:R-:W-:-:S03]  /*c880*/  FADD.FTZ R27, R30, R27 ;  /* 0x0000001b1e1b7221 */ /* 0x000fc60000010000 */
[----:B0-----:R-:W-:Y:S01]  /*c890*/  FADD.FTZ R205, R32, R35 ;  /* 0x0000002320cd7221 */ /* 0x001fe20000010000 */
[----:B------:R-:W-:-:S03]  /*c8a0*/  FADD.FTZ R204, R27, R34 ;  /* 0x000000221bcc7221 */ /* 0x000fc60000010000 */
[----:B-1----:R-:W-:Y:S01]  /*c8b0*/  @P0 FADD.FTZ R205, R205, R37 ;  /* 0x00000025cdcd0221 */ /* 0x002fe20000010000 */
[----:B------:R-:W-:-:S05]  /*c8c0*/  @P0 FADD.FTZ R204, R204, R36 ;  /* 0x00000024cccc0221 */ /* 0x000fca0000010000 */
[----:B------:R0:W-:Y:S02]  /*c8d0*/  STS.64 [R33+0x14080], R204 ;  /* 0x014080cc21007388 */ /* 0x0001e40000000a00 */
.L_x_5931:
[----:B------:R-:W-:Y:S05]  /*c8e0*/  BSYNC B0 ;  /* 0x0000000000007941 */ /* 0x000fea0003800000 */
.L_x_5930:
[----:B------:R-:W-:Y:S02]  /*c8f0*/  UIADD3 UR7, UR7, 0x1, URZ ;  /* 0x0000000107077890 */ /* 0x000fe4000fffe03f */
[----:B------:R-:W-:Y:S02]  /*c900*/  UIADD3 UR8, UP1, UR8, 0x1, URZ ;  /* 0x0000000108087890 */ /* 0x000fe4000ff3e03f */
[----:B------:R-:W-:Y:S02]  /*c910*/  UISETP.GE.AND UP0, UPT, UR7, UR54, UPT ;  /* 0x000000360700728c */ /* 0x000fe4000bf06270 */
[----:B------:R-:W-:-:S04]  /*c920*/  UIADD3.X UR9, URZ, UR9, URZ, UP1, !UPT ;  /* 0x000000093f097290 */ /* 0x000fc80008ffe43f */
[----:B------:R-:W-:-:S13]  /*c930*/  PLOP3.LUT P0, PT, PT, PT, UP0, 0x80, 0x0 ;  /* 0x000000000000781c */ /* 0x000fda0003f0f008 */
[----:B------:R-:W-:Y:S05]  /*c940*/  @!P0 BRA `(.L_x_5932) ;  /* 0xffffff6c00b88947 */ /* 0x000fea000383ffff */
.L_x_5837:
[----:B------:R-:W-:Y:S01]  /*c950*/  BAR.SYNC.DEFER_BLOCKING 0x0 ;  /* 0x0000000000007b1d */ /* 0x000fe20000010000 */
[----:B------:R-:W-:-:S05]  /*c960*/  HFMA2.MMA R2, -RZ, RZ, 0, 9.5367431640625e-07 ;  /* 0x00000010ff027435 */ /* 0x000fca00000001ff */
[----:B------:R-:W5:Y:S01]  /*c970*/  LDL.LU R27, [R1] ;  /* 0x00000000011b7983 */ /* 0x000f620000300800 */
[----:B------:R-:W-:Y:S01]  /*c980*/  IADD3 R21, R243, R244, RZ ;  /* 0x000000f4f3157210 */ /* 0x000fe20007ffe0ff */
[----:B------:R-:W-:-:S03]  /*c990*/  UIADD3 UR7, UR13, -0x1, URZ ;  /* 0xffffffff0d077890 */ /* 0x000fc6000fffe03f */
[----:B------:R-:W-:Y:S01]  /*c9a0*/  IMAD.WIDE R2, R245, R2, UR48 ;  /* 0x00000030f5027e25 */ /* 0x000fe2000f8e0202 */
[----:B------:R-:W-:Y:S01]  /*c9b0*/  USHF.R.S32.HI UR30, URZ, 0x1f, UR11 ;  /* 0x0000001f3f1e7899 */ /* 0x000fe2000801140b */
[----:B------:R-:W-:Y:S01]  /*c9c0*/  ULDC.64 UR24, c[0x0][0x388] ;  /* 0x0000e20000187ab9 */ /* 0x000fe20000000a00 */
[----:B------:R-:W-:Y:S01]  /*c9d0*/  USHF.R.S32.HI UR31, URZ, 0x1f, UR10 ;  /* 0x0000001f3f1f7899 */ /* 0x000fe2000801140a */
[----:B------:R-:W-:Y:S01]  /*c9e0*/  ULDC.64 UR28, c[0x0][0x3e0] ;  /* 0x0000f800001c7ab9 */ /* 0x000fe20000000a00 */
[----:B------:R-:W2:Y:S04]  /*c9f0*/  LDG.E.128 R4, desc[UR18][R2.64] ;  /* 0x0000001202047981 */ /* 0x000ea8000c1e1d00 */
[----:B------:R-:W3:Y:S04]  /*ca00*/  LDG.E.128 R8, desc[UR18][R2.64+0x200] ;  /* 0x0002001202087981 */ /* 0x000ee8000c1e1d00 */
[----:B------:R-:W4:Y:S04]  /*ca10*/  LDG.E.128 R12, desc[UR18][R2.64+0x400] ;  /* 0x00040012020c7981 */ /* 0x000f28000c1e1d00 */
[----:B------:R-:W5:Y:S01]  /*ca20*/  LDG.E.128 R16, desc[UR18][R2.64+0x600] ;  /* 0x0006001202107981 */ /* 0x000f62000c1e1d00 */
[----:B0-----:R-:W-:Y:S01]  /*ca30*/  IMAD R0, R244, 0x3, R21 ;  /* 0x00000003f4007824 */ /* 0x001fe200078e0215 */
[----:B------:R-:W-:-:S02]  /*ca40*/  USHF.L.U32 UR8, UR7, 0xb, URZ ;  /* 0x0000000b07087899 */ /* 0x000fc4000800063f */
[----:B------:R-:W-:Y:S02]  /*ca50*/  UIMAD UR22, UR30, UR24, URZ ;  /* 0x000000181e1672a4 */ /* 0x000fe4000f8e023f */
[----:B------:R-:W-:Y:S01]  /*ca60*/  LEA R24, R0, R25, 0x4 ;  /* 0x0000001900187211 */ /* 0x000fe200078e20ff */
[----:B------:R-:W-:Y:S02]  /*ca70*/  USHF.R.S32.HI UR9, URZ, 0x1f, UR8 ;  /* 0x0000001f3f097899 */ /* 0x000fe40008011408 */
[----:B------:R-:W-:Y:S02]  /*ca80*/  UIMAD UR26, UR11, UR25, UR22 ;  /* 0x000000190b1a72a4 */ /* 0x000fe4000f8e0216 */
[----:B------:R-:W-:Y:S01]  /*ca90*/  UIMAD.WIDE.U32 UR24, UR11, UR24, UR8 ;  /* 0x000000180b1872a5 */ /* 0x000fe2000f8e0008 */
[----:B------:R-:W-:Y:S01]  /*caa0*/  ULDC.64 UR22, c[0x0][0x390] ;  /* 0x0000e40000167ab9 */ /* 0x000fe20000000a00 */
[----:B------:R-:W-:Y:S02]  /*cab0*/  UIADD3 UR48, UP1, UR48, -0x2000, URZ ;  /* 0xffffe00030307890 */ /* 0x000fe4000ff3e03f */
[----:B------:R-:W-:-:S02]  /*cac0*/  UIMAD UR27, UR31, UR22, URZ ;  /* 0x000000161f1b72a4 */ /* 0x000fc4000f8e023f */
[----:B------:R-:W-:Y:S02]  /*cad0*/  UIADD3 UR25, UR25, UR26, URZ ;  /* 0x0000001a19197290 */ /* 0x000fe4000fffe03f */
[----:B------:R-:W-:Y:S02]  /*cae0*/  UIMAD UR27, UR10, UR23, UR27 ;  /* 0x000000170a1b72a4 */ /* 0x000fe4000f8e021b */
[----:B------:R-:W-:Y:S02]  /*caf0*/  UIMAD.WIDE.U32 UR22, UR10, UR22, UR24 ;  /* 0x000000160a1672a5 */ /* 0x000fe4000f8e0018 */
[----:B------:R-:W-:Y:S02]  /*cb00*/  UIADD3 UR14, UP2, UR14, -0x4000, URZ ;  /* 0xffffc0000e0e7890 */ /* 0x000fe4000ff5e03f */
        /* <DEDUP_REMOVED lines=12> */
[----:B------:R-:W-:Y:S02]  /*cbd0*/  UIADD3.X UR50, UR50, -0x1, URZ, UP4, !UPT ;  /* 0xffffffff32327890 */ /* 0x000fe4000a7fe43f */
[----:B------:R-:W-:Y:S01]  /*cbe0*/  UIADD3.X UR52, UR52, -0x1, URZ, UP5, !UPT ;  /* 0xffffffff34347890 */ /* 0x000fe2000affe43f */
[----:B--2---:R-:W-:Y:S04]  /*cbf0*/  STS.128 [R246], R4 ;  /* 0x00000004f6007388 */ /* 0x004fe80000000c00 */
[----:B---3--:R-:W-:Y:S04]  /*cc00*/  STS.128 [R246+0x200], R8 ;  /* 0x00020008f6007388 */ /* 0x008fe80000000c00 */
[----:B----4-:R-:W-:Y:S04]  /*cc10*/  STS.128 [R246+0x400], R12 ;  /* 0x0004000cf6007388 */ /* 0x010fe80000000c00 */
[----:B-----5:R-:W-:Y:S01]  /*cc20*/  STS.128 [R246+0x600], R16 ;  /* 0x00060010f6007388 */ /* 0x020fe20000000c00 */
[----:B------:R-:W-:-:S03]  /*cc30*/  NOP ;  /* 0x0000000000007918 */ /* 0x000fc60000000000 */
[----:B------:R-:W0:Y:S04]  /*cc40*/  LDS.128 R20, [R24+0x10] ;  /* 0x0000100018147984 */ /* 0x000e280000000c00 */
[----:B------:R-:W2:Y:S04]  /*cc50*/  LDS.128 R28, [R24+0x20] ;  /* 0x00002000181c7984 */ /* 0x000ea80000000c00 */
[----:B------:R-:W3:Y:S01]  /*cc60*/  LDS.128 R4, [R24+0x30] ;  /* 0x0000300018047984 */ /* 0x000ee20000000c00 */
[----:B0-----:R-:W-:Y:S01]  /*cc70*/  FADD.FTZ R23, R23, UR5 ;  /* 0x0000000517177e21 */ /* 0x001fe20008010000 */
[----:B------:R-:W-:Y:S01]  /*cc80*/  FADD.FTZ R20, R20, UR5 ;  /* 0x0000000514147e21 */ /* 0x000fe20008010000 */
[----:B------:R-:W-:Y:S01]  /*cc90*/  FADD.FTZ R21, R21, UR5 ;  /* 0x0000000515157e21 */ /* 0x000fe20008010000 */
[----:B------:R-:W-:Y:S01]  /*cca0*/  FADD.FTZ R22, R22, UR5 ;  /* 0x0000000516167e21 */ /* 0x000fe20008010000 */
[----:B--2---:R-:W-:Y:S01]  /*ccb0*/  FADD.FTZ R28, R28, UR5 ;  /* 0x000000051c1c7e21 */ /* 0x004fe20008010000 */
[----:B------:R-:W-:Y:S01]  /*ccc0*/  FSETP.GTU.FTZ.AND P5, PT, R23, 20, PT ;  /* 0x41a000001700780b */ /* 0x000fe20003fbc000 */
[----:B------:R-:W-:Y:S01]  /*ccd0*/  FADD.FTZ R29, R29, UR5 ;  /* 0x000000051d1d7e21 */ /* 0x000fe20008010000 */
[----:B------:R-:W-:Y:S01]  /*cce0*/  FSETP.GTU.FTZ.AND P2, PT, R20, 20, PT ;  /* 0x41a000001400780b */ /* 0x000fe20003f5c000 */
[----:B------:R-:W-:Y:S01]  /*ccf0*/  FADD.FTZ R30, R30, UR5 ;  /* 0x000000051e1e7e21 */ /* 0x000fe20008010000 */
[----:B------:R-:W-:Y:S01]  /*cd00*/  FSETP.GTU.FTZ.AND P3, PT, R21, 20, PT ;  /* 0x41a000001500780b */ /* 0x000fe20003f7c000 */
[----:B------:R-:W-:Y:S01]  /*cd10*/  FADD.FTZ R31, R31, UR5 ;  /* 0x000000051f1f7e21 */ /* 0x000fe20008010000 */
[----:B------:R-:W-:Y:S01]  /*cd20*/  FSETP.GTU.FTZ.AND P4, PT, R22, 20, PT ;  /* 0x41a000001600780b */ /* 0x000fe20003f9c000 */
[----:B---3--:R-:W-:Y:S01]  /*cd30*/  FADD.FTZ R4, R4, UR5 ;  /* 0x0000000504047e21 */ /* 0x008fe20008010000 */
        /* <DEDUP_REMOVED lines=12> */
[----:B------:R-:W2:Y:S08]  /*ce00*/  @!P2 MUFU.EX2 R0, R0 ;  /* 0x000000000000a308 */ /* 0x000eb00000000800 */
[----:B------:R-:W3:Y:S01]  /*ce10*/  @!P3 MUFU.EX2 R2, R2 ;  /* 0x000000020002b308 */ /* 0x000ee20000000800 */
[----:B0-----:R-:W-:-:S07]  /*ce20*/  @!P5 FADD.FTZ R8, R8, 1 ;  /* 0x3f8000000808d421 */ /* 0x001fce0000010000 */
[----:B------:R-:W0:Y:S01]  /*ce30*/  @!P4 MUFU.EX2 R3, R3 ;  /* 0x000000030003c308 */ /* 0x000e220000000800 */
[----:B--2---:R-:W-:-:S07]  /*ce40*/  @!P2 FADD.FTZ R0, R0, 1 ;  /* 0x3f8000000000a421 */ /* 0x004fce0000010000 */
[----:B------:R2:W4:Y:S01]  /*ce50*/  @!P2 MUFU.RCP R11, R0 ;  /* 0x00000000000ba308 */ /* 0x0005220000001000 */
[----:B---3--:R-:W-:-:S07]  /*ce60*/  @!P3 FADD.FTZ R2, R2, 1 ;  /* 0x3f8000000202b421 */ /* 0x008fce0000010000 */
[----:B------:R3:W5:Y:S01]  /*ce70*/  @!P3 MUFU.RCP R10, R2 ;  /* 0x00000002000ab308 */ /* 0x0007620000001000 */
[----:B0-----:R-:W-:Y:S01]  /*ce80*/  @!P4 FADD.FTZ R3, R3, 1 ;  /* 0x3f8000000303c421 */ /* 0x001fe20000010000 */
[----:B--2---:R-:W-:-:S06]  /*ce90*/  @!P0 FMUL.FTZ R0, R29, -1.4426950216293334961 ;  /* 0xbfb8aa3b1d008820 */ /* 0x004fcc0000410000 */
[----:B------:R-:W0:Y:S01]  /*cea0*/  @!P5 MUFU.RCP R8, R8 ;  /* 0x000000080008d308 */ /* 0x000e220000001000 */
[----:B----4-:R-:W-:Y:S01]  /*ceb0*/  @!P2 FMUL.FTZ R108, R108, R11 ;  /* 0x0000000b6c6ca220 */ /* 0x010fe20000410000 */
[----:B------:R-:W-:Y:S01]  /*cec0*/  FSETP.GTU.FTZ.AND P2, PT, R31, 20, PT ;  /* 0x41a000001f00780b */ /* 0x000fe20003f5c000 */
[----:B---3--:R-:W-:-:S05]  /*ced0*/  @!P1 FMUL.FTZ R2, R30, -1.4426950216293334961 ;  /* 0xbfb8aa3b1e029820 */ /* 0x008fca0000410000 */
[----:B------:R-:W2:Y:S01]  /*cee0*/  @!P4 MUFU.RCP R3, R3 ;  /* 0x000000030003c308 */ /* 0x000ea20000001000 */
[----:B-----5:R-:W-:Y:S01]  /*cef0*/  @!P3 FMUL.FTZ R109, R109, R10 ;  /* 0x0000000a6d6db220 */ /* 0x020fe20000410000 */
[----:B------:R-:W-:-:S06]  /*cf00*/  FSETP.GTU.FTZ.AND P3, PT, R4, 20, PT ;  /* 0x41a000000400780b */ /* 0x000fcc0003f7c000 */
[----:B------:R3:W4:Y:S01]  /*cf10*/  @!P6 MUFU.EX2 R12, R9 ;  /* 0x00000009000ce308 */ /* 0x0007220000000800 */
[----:B0-----:R-:W-:Y:S01]  /*cf20*/  @!P5 FMUL.FTZ R111, R111, R8 ;  /* 0x000000086f6fd220 */ /* 0x001fe20000410000 */
[----:B------:R-:W-:-:S05]  /*cf30*/  FSETP.GTU.FTZ.AND P5, PT, R6, 20, PT ;  /* 0x41a000000600780b */ /* 0x000fca0003fbc000 */
[----:B------:R-:W-:Y:S01]  /*cf40*/  @!P3 FMUL.FTZ R4, R4, -1.4426950216293334961 ;  /* 0xbfb8aa3b0404b820 */ /* 0x000fe20000410000 */
[----:B------:R-:W0:Y:S01]  /*cf50*/  @!P0 MUFU.EX2 R0, R0 ;  /* 0x0000000000008308 */ /* 0x000e220000000800 */
[----:B---3--:R-:W3:Y:S01]  /*cf60*/  LDS.128 R8, [R24] ;  /* 0x0000000018087984 */ /* 0x008ee20000000c00 */
[----:B--2---:R-:W-:Y:S01]  /*cf70*/  @!P4 FMUL.FTZ R110, R110, R3 ;  /* 0x000000036e6ec220 */ /* 0x004fe20000410000 */
[----:B------:R-:W-:Y:S01]  /*cf80*/  @!P2 FMUL.FTZ R3, R31, -1.4426950216293334961 ;  /* 0xbfb8aa3b1f03a820 */ /* 0x000fe20000410000 */
[----:B------:R-:W-:Y:S01]  /*cf90*/  FSETP.GTU.FTZ.AND P4, PT, R5, 20, PT ;  /* 0x41a000000500780b */ /* 0x000fe20003f9c000 */
[----:B------:R-:W-:Y:S02]  /*cfa0*/  BAR.SYNC.DEFER_BLOCKING 0x0 ;  /* 0x0000000000007b1d */ /* 0x000fe40000010000 */
[----:B------:R-:W-:Y:S01]  /*cfb0*/  @!P5 FMUL.FTZ R6, R6, -1.4426950216293334961 ;  /* 0xbfb8aa3b0606d820 */ /* 0x000fe20000410000 */
[----:B----4-:R-:W-:-:S03]  /*cfc0*/  @!P6 FADD.FTZ R12, R12, 1 ;  /* 0x3f8000000c0ce421 */ /* 0x010fc60000010000 */
[----:B------:R-:W2:Y:S01]  /*cfd0*/  @!P1 MUFU.EX2 R2, R2 ;  /* 0x0000000200029308 */ /* 0x000ea20000000800 */
[----:B0-----:R-:W-:-:S05]  /*cfe0*/  @!P0 FADD.FTZ R0, R0, 1 ;  /* 0x3f80000000008421 */ /* 0x001fca0000010000 */
[----:B------:R-:W-:Y:S02]  /*cff0*/  @!P4 FMUL.FTZ R5, R5, -1.4426950216293334961 ;  /* 0xbfb8aa3b0505c820 */ /* 0x000fe40000410000 */
[----:B------:R-:W0:Y:S08]  /*d000*/  @!P2 MUFU.EX2 R3, R3 ;  /* 0x000000030003a308 */ /* 0x000e300000000800 */
[----:B------:R-:W4:Y:S01]  /*d010*/  @!P0 MUFU.RCP R0, R0 ;  /* 0x0000000000008308 */ /* 0x000f220000001000 */
[----:B--2---:R-:W-:-:S07]  /*d020*/  @!P1 FADD.FTZ R2, R2, 1 ;  /* 0x3f80000002029421 */ /* 0x004fce0000010000 */
[----:B------:R-:W2:Y:S01]  /*d030*/  @!P3 MUFU.EX2 R4, R4 ;  /* 0x000000040004b308 */ /* 0x000ea20000000800 */
[----:B0-----:R-:W-:Y:S01]  /*d040*/  @!P2 FADD.FTZ R3, R3, 1 ;  /* 0x3f8000000303a421 */ /* 0x001fe20000010000 */
[----:B---3--:R-:W-:Y:S01]  /*d050*/  FADD.FTZ R8, R8, UR5 ;  /* 0x0000000508087e21 */ /* 0x008fe20008010000 */
[----:B------:R-:W-:-:S05]  /*d060*/  FADD.FTZ R9, R9, UR5 ;  /* 0x0000000509097e21 */ /* 0x000fca0008010000 */
[----:B------:R-:W0:Y:S01]  /*d070*/  @!P6 MUFU.RCP R15, R12 ;  /* 0x0000000c000fe308 */ /* 0x000e220000001000 */
[----:B----4-:R-:W-:Y:S01]  /*d080*/  @!P0 FMUL.FTZ R113, R113, R0 ;  /* 0x0000000071718220 */ /* 0x010fe20000410000 */
[----:B------:R-:W-:Y:S01]  /*d090*/  FADD.FTZ R10, R10, UR5 ;  /* 0x000000050a0a7e21 */ /* 0x000fe20008010000 */
[----:B------:R-:W-:Y:S01]  /*d0a0*/  FSETP.GTU.FTZ.AND P0, PT, R8, 20, PT ;  /* 0x41a000000800780b */ /* 0x000fe20003f1c000 */
[----:B------:R-:W-:-:S04]  /*d0b0*/  FADD.FTZ R11, R11, UR5 ;  /* 0x000000050b0b7e21 */ /* 0x000fc80008010000 */
[----:B------:R-:W3:Y:S01]  /*d0c0*/  @!P1 MUFU.RCP R17, R2 ;  /* 0x0000000200119308 */ /* 0x000ee20000001000 */
[----:B--2---:R-:W-:-:S07]  /*d0d0*/  @!P3 FADD.FTZ R4, R4, 1 ;  /* 0x3f8000000404b421 */ /* 0x004fce0000010000 */
[----:B------:R-:W2:Y:S01]  /*d0e0*/  @!P2 MUFU.RCP R14, R3 ;  /* 0x00000003000ea308 */ /* 0x000ea20000001000 */
[----:B0-----:R-:W-:Y:S01]  /*d0f0*/  @!P6 FMUL.FTZ R112, R112, R15 ;  /* 0x0000000f7070e220 */ /* 0x001fe20000410000 */
[----:B------:R-:W-:Y:S01]  /*d100*/  @!P0 FMUL.FTZ R0, R8, -1.4426950216293334961 ;  /* 0xbfb8aa3b08008820 */ /* 0x000fe20000410000 */
[----:B------:R-:W-:-:S05]  /*d110*/  FSETP.GTU.FTZ.AND P6, PT, R7, 20, PT ;  /* 0x41a000000700780b */ /* 0x000fca0003fdc000 */
[----:B------:R0:W4:Y:S01]  /*d120*/  @!P3 MUFU.RCP R15, R4 ;  /* 0x00000004000fb308 */ /* 0x0001220000001000 */
[----:B---3--:R-:W-:Y:S01]  /*d130*/  @!P1 FMUL.FTZ R114, R114, R17 ;  /* 0x0000001172729220 */ /* 0x008fe20000410000 */
[----:B------:R-:W-:-:S06]  /*d140*/  FSETP.GTU.FTZ.AND P1, PT, R9, 20, PT ;  /* 0x41a000000900780b */ /* 0x000fcc0003f3c000 */
[----:B------:R-:W3:Y:S01]  /*d150*/  @!P4 MUFU.EX2 R5, R5 ;  /* 0x000000050005c308 */ /* 0x000ee20000000800 */
[----:B0-----:R-:W-:Y:S01]  /*d160*/  LEA R4, R244, R243, 0x2 ;  /* 0x000000f3f4047211 */ /* 0x001fe200078e10ff */
[----:B--2---:R-:W-:Y:S01]  /*d170*/  @!P2 FMUL.FTZ R115, R115, R14 ;  /* 0x0000000e7373a220 */ /* 0x004fe20000410000 */
[----:B------:R-:W-:Y:S02]  /*d180*/  FSETP.GTU.FTZ.AND P2, PT, R10, 20, PT ;  /* 0x41a000000a00780b */ /* 0x000fe40003f5c000 */
[----:B------:R-:W-:Y:S02]  /*d190*/  LEA R8, R4, R25, 0x4 ;  /* 0x0000001904087211 */ /* 0x000fe400078e20ff */
[----:B------:R-:W-:Y:S01]  /*d1a0*/  @!P1 FMUL.FTZ R2, R9, -1.4426950216293334961 ;  /* 0xbfb8aa3b09029820 */ /* 0x000fe20000410000 */
[----:B------:R-:W0:Y:S01]  /*d1b0*/  @!P0 MUFU.EX2 R0, R0 ;  /* 0x0000000000008308 */ /* 0x000e220000000800 */
[----:B----4-:R-:W-:Y:S01]  /*d1c0*/  @!P3 FMUL.FTZ R116, R116, R15 ;  /* 0x0000000f7474b220 */ /* 0x010fe20000410000 */
[----:B------:R-:W-:Y:S01]  /*d1d0*/  STS.128 [R8], R88 ;  /* 0x0000005808007388 */ /* 0x000fe20000000c00 */
[----:B------:R-:W-:-:S03]  /*d1e0*/  FSETP.GTU.FTZ.AND P3, PT, R11, 20, PT ;  /* 0x41a000000b00780b */ /* 0x000fc60003f7c000 */
[----:B------:R-:W-:Y:S02]  /*d1f0*/  STS.128 [R8+0x10], R100 ;  /* 0x0000106408007388 */ /* 0x000fe40000000c00 */
[----:B------:R-:W-:Y:S01]  /*d200*/  @!P2 FMUL.FTZ R3, R10, -1.4426950216293334961 ;  /* 0xbfb8aa3b0a03a820 */ /* 0x000fe20000410000 */
[----:B------:R-:W-:Y:S01]  /*d210*/  @!P1 MUFU.EX2 R2, R2 ;  /* 0x0000000200029308 */ /* 0x000fe20000000800 */
[----:B------:R-:W-:Y:S01]  /*d220*/  STS.128 [R8+0x20], R96 ;  /* 0x0000206008007388 */ /* 0x000fe20000000c00 */
[----:B---3--:R-:W-:-:S03]  /*d230*/  @!P4 FADD.FTZ R5, R5, 1 ;  /* 0x3f8000000505c421 */ /* 0x008fc60000010000 */
[----:B------:R-:W-:Y:S01]  /*d240*/  STS.128 [R8+0x30], R92 ;  /* 0x0000305c08007388 */ /* 0x000fe20000000c00 */
[----:B------:R-:W-:-:S03]  /*d250*/  NOP ;  /* 0x0000000000007918 */ /* 0x000fc60000000000 */
[----:B------:R-:W2:Y:S01]  /*d260*/  LDS.128 R16, [R246] ;  /* 0x00000000f6107984 */ /* 0x000ea20000000c00 */
[----:B------:R-:W3:Y:S01]  /*d270*/  @!P2 MUFU.EX2 R3, R3 ;  /* 0x000000030003a308 */ /* 0x000ee20000000800 */
[----:B------:R-:W-:Y:S01]  /*d280*/  @!P3 FMUL.FTZ R4, R11, -1.4426950216293334961 ;  /* 0xbfb8aa3b0b04b820 */ /* 0x000fe20000410000 */
[----:B0-----:R-:W-:Y:S01]  /*d290*/  @!P0 FADD.FTZ R0, R0, 1 ;  /* 0x3f80000000008421 */ /* 0x001fe20000010000 */
[----:B------:R-:W0:Y:S04]  /*d2a0*/  LDS.128 R20, [R246+0x200] ;  /* 0x00020000f6147984 */ /* 0x000e280000000c00 */
[----:B------:R-:W4:Y:S01]  /*d2b0*/  LDS.128 R28, [R246+0x400] ;  /* 0x00040000f61c7984 */ /* 0x000f220000000c00 */
[----:B------:R5:W1:Y:S03]  /*d2c0*/  @!P5 MUFU.EX2 R13, R6 ;  /* 0x00000006000dd308 */ /* 0x000a660000000800 */
[----:B------:R-:W4:Y:S05]  /*d2d0*/  LDS.128 R32, [R246+0x600] ;  /* 0x00060000f6207984 */ /* 0x000f2a0000000c00 */
[----:B------:R3:W1:Y:S01]  /*d2e0*/  @!P4 MUFU.RCP R10, R5 ;  /* 0x00000005000ac308 */ /* 0x0006620000001000 */
[----:B-----5:R-:W-:-:S07]  /*d2f0*/  @!P6 FMUL.FTZ R6, R7, -1.4426950216293334961 ;  /* 0xbfb8aa3b0706e820 */ /* 0x020fce0000410000 */
[----:B------:R-:W5:Y:S01]  /*d300*/  @!P6 MUFU.EX2 R7, R6 ;  /* 0x000000060007e308 */ /* 0x000f620000000800 */
[----:B---3--:R-:W-:Y:S01]  /*d310*/  @!P2 FADD.FTZ R5, R3, 1 ;  /* 0x3f8000000305a421 */ /* 0x008fe20000010000 */
[----:B------:R-:W-:Y:S01]  /*d320*/  MOV R3, UR22 ;  /* 0x0000001600037c02 */ /* 0x000fe20008000f00 */
[----:B-1----:R-:W-:Y:S01]  /*d330*/  @!P5 FADD.FTZ R13, R13, 1 ;  /* 0x3f8000000d0dd421 */ /* 0x002fe20000010000 */
[----:B------:R-:W-:-:S04]  /*d340*/  UIMAD UR22, UR30, UR24, URZ ;  /* 0x000000181e1672a4 */ /* 0x000fc8000f8e023f */
[----:B------:R1:W3:Y:S01]  /*d350*/  @!P3 MUFU.EX2 R6, R4 ;  /* 0x000000040006b308 */ /* 0x0002e20000000800 */
[----:B------:R-:W-:Y:S01]  /*d360*/  @!P4 FMUL.FTZ R117, R117, R10 ;  /* 0x0000000a7575c220 */ /* 0x000fe20000410000 */
[----:B------:R-:W-:-:S03]  /*d370*/  UIMAD UR22, UR11, UR25, UR22 ;  /* 0x000000190b1672a4 */ /* 0x000fc6000f8e0216 */
[----:B------:R-:W-:Y:S01]  /*d380*/  ULDC.64 UR24, c[0x0][0x3b0] ;  /* 0x0000ec0000187ab9 */ /* 0x000fe20000000a00 */
[----:B------:R-:W-:Y:S02]  /*d390*/  UIADD3 UR9, UR9, UR22, URZ ;  /* 0x0000001609097290 */ /* 0x000fe4000fffe03f */
[----:B------:R-:W4:Y:S01]  /*d3a0*/  @!P0 MUFU.RCP R9, R0 ;  /* 0x0000000000098308 */ /* 0x000f220000001000 */
[----:B-1----:R-:W-:Y:S01]  /*d3b0*/  @!P1 FADD.FTZ R4, R2, 1 ;  /* 0x3f80000002049421 */ /* 0x002fe20000010000 */
[----:B------:R-:W-:Y:S01]  /*d3c0*/  MOV R2, UR23 ;  /* 0x0000001700027c02 */ /* 0x000fe20008000f00 */
[----:B-----5:R-:W-:Y:S01]  /*d3d0*/  @!P6 FADD.FTZ R7, R7, 1 ;  /* 0x3f8000000707e421 */ /* 0x020fe20000010000 */
[----:B------:R-:W-:Y:S02]  /*d3e0*/  UIMAD UR23, UR31, UR24, URZ ;  /* 0x000000181f1772a4 */ /* 0x000fe4000f8e023f */
[----:B------:R-:W-:Y:S01]  /*d3f0*/  UIMAD.WIDE.U32 UR8, UR10, UR24, UR8 ;  /* 0x000000180a0872a5 */ /* 0x000fe2000f8e0008 */
[----:B------:R-:W-:Y:S01]  /*d400*/  IMAD.WIDE R2, R245, 0x10, R2 ;  /* 0x00000010f5027825 */ /* 0x000fe200078e0202 */
[----:B------:R-:W1:Y:S03]  /*d410*/  @!P1 MUFU.RCP R4, R4 ;  /* 0x0000000400049308 */ /* 0x000e660000001000 */
[----:B---3--:R-:W-:Y:S01]  /*d420*/  @!P3 FADD.FTZ R6, R6, 1 ;  /* 0x3f8000000606b421 */ /* 0x008fe20000010000 */
[----:B------:R-:W-:Y:S01]  /*d430*/  UIMAD UR22, UR10, UR25, UR23 ;  /* 0x000000190a1672a4 */ /* 0x000fe2000f8e0217 */
[----:B--2---:R-:W-:Y:S02]  /*d440*/  STG.E.128 desc[UR18][R2.64], R16 ;  /* 0x0000001002007986 */ /* 0x004fe4000c101d12 */
[----:B------:R-:W-:Y:S01]  /*d450*/  ULDC.64 UR24, c[0x0][0x3f0] ;  /* 0x0000fc0000187ab9 */ /* 0x000fe20000000a00 */
[----:B------:R-:W-:Y:S01]  /*d460*/  UIADD3 UR22, UR9, UR22, URZ ;  /* 0x0000001609167290 */ /* 0x000fe2000fffe03f */
[----:B------:R-:W2:Y:S01]  /*d470*/  @!P2 MUFU.RCP R5, R5 ;  /* 0x000000050005a308 */ /* 0x000ea20000001000 */
[----:B0-----:R-:W-:Y:S01]  /*d480*/  STG.E.128 desc[UR18][R2.64+0x200], R20 ;  /* 0x0002001402007986 */ /* 0x001fe2000c101d12 */
[----:B----4-:R-:W-:Y:S01]  /*d490*/  @!P0 FMUL.FTZ R104, R104, R9 ;  /* 0x0000000968688220 */ /* 0x010fe20000410000 */
[----:B------:R-:W-:-:S02]  /*d4a0*/  ULEA UR9, UP0, UR8, UR24, 0x2 ;  /* 0x0000001808097291 */ /* 0x000fc4000f80103f */
[----:B------:R-:W-:Y:S01]  /*d4b0*/  STG.E.128 desc[UR18][R2.64+0x400], R28 ;  /* 0x0004001c02007986 */ /* 0x000fe2000c101d12 */
[----:B------:R-:W-:Y:S01]  /*d4c0*/  FADD.FTZ R0, R104, R27 ;  /* 0x0000001b68007221 */ /* 0x000fe20000010000 */
[----:B------:R-:W-:Y:S01]  /*d4d0*/  ULEA.HI.X UR8, UR8, UR25, UR22, 0x2, UP0 ;  /* 0x0000001908087291 */ /* 0x000fe200080f1416 */
[----:B------:R-:W0:Y:S01]  /*d4e0*/  @!P3 MUFU.RCP R6, R6 ;  /* 0x000000060006b308 */ /* 0x000e220000001000 */
[----:B------:R3:W-:Y:S01]  /*d4f0*/  STG.E.128 desc[UR18][R2.64+0x600], R32 ;  /* 0x0006002002007986 */ /* 0x0007e2000c101d12 */
[----:B-1----:R-:W-:Y:S01]  /*d500*/  @!P1 FMUL.FTZ R105, R105, R4 ;  /* 0x0000000469699220 */ /* 0x002fe20000410000 */
[----:B------:R-:W-:Y:S01]  /*d510*/  UISETP.GT.AND UP0, UPT, UR13, 0x1, UPT ;  /* 0x000000010d00788c */ /* 0x000fe2000bf04270 */
[----:B------:R-:W-:Y:S01]  /*d520*/  BAR.SYNC.DEFER_BLOCKING 0x0 ;  /* 0x0000000000007b1d */ /* 0x000fe20000010000 */
[----:B--2---:R-:W-:Y:S01]  /*d530*/  @!P2 FMUL.FTZ R106, R106, R5 ;  /* 0x000000056a6aa220 */ /* 0x004fe20000410000 */
[----:B------:R-:W-:-:S04]  /*d540*/  FADD.FTZ R5, R0, R105 ;  /* 0x0000006900057221 */ /* 0x000fc80000010000 */
[----:B------:R-:W1:Y:S01]  /*d550*/  @!P5 MUFU.RCP R13, R13 ;  /* 0x0000000d000dd308 */ /* 0x000e620000001000 */
[----:B------:R-:W-:Y:S01]  /*d560*/  PLOP3.LUT P0, PT, PT, PT, UP0, 0x80, 0x0 ;  /* 0x000000000000781c */ /* 0x000fe20003f0f008 */
[----:B------:R-:W-:Y:S01]  /*d570*/  UMOV UR13, UR7 ;  /* 0x00000007000d7c82 */ /* 0x000fe20008000000 */
[----:B------:R-:W-:Y:S01]  /*d580*/  FADD.FTZ R0, R5, R106 ;  /* 0x0000006a05007221 */ /* 0x000fe20000010000 */
[----:B0-----:R-:W-:-:S04]  /*d590*/  @!P3 FMUL.FTZ R107, R107, R6 ;  /* 0x000000066b6bb220 */ /* 0x001fc80000410000 */
[----:B------:R-:W0:Y:S01]  /*d5a0*/  @!P6 MUFU.RCP R12, R7 ;  /* 0x00000007000ce308 */ /* 0x000e220000001000 */
[----:B---3--:R-:W-:Y:S02]  /*d5b0*/  MOV R2, UR9 ;  /* 0x0000000900027c02 */ /* 0x008fe40008000f00 */
[----:B------:R-:W-:-:S03]  /*d5c0*/  MOV R3, UR8 ;  /* 0x0000000800037c02 */ /* 0x000fc60008000f00 */
[----:B------:R-:W-:-:S04]  /*d5d0*/  IMAD.WIDE R2, R245, 0x10, R2 ;  /* 0x00000010f5027825 */ /* 0x000fc800078e0202 */
        /* <DEDUP_REMOVED lines=8> */
[----:B------:R-:W1:Y:S02]  /*d660*/  LDS.128 R4, [R246] ;  /* 0x00000000f6047984 */ /* 0x000e640000000c00 */
[----:B--2---:R-:W-:-:S02]  /*d670*/  FADD.FTZ R108, R107, R108 ;  /* 0x0000006c6b6c7221 */ /* 0x004fc40000010000 */
[----:B------:R-:W2:Y:S02]  /*d680*/  LDS.128 R12, [R246+0x200] ;  /* 0x00020000f60c7984 */ /* 0x000ea40000000c00 */
[----:B------:R-:W-:Y:S02]  /*d690*/  FADD.FTZ R109, R108, R109 ;  /* 0x0000006d6c6d7221 */ /* 0x000fe40000010000 */
[----:B------:R-:W4:Y:S02]  /*d6a0*/  LDS.128 R16, [R246+0x400] ;  /* 0x00040000f6107984 */ /* 0x000f240000000c00 */
[----:B------:R-:W-:Y:S02]  /*d6b0*/  FADD.FTZ R110, R109, R110 ;  /* 0x0000006e6d6e7221 */ /* 0x000fe40000010000 */
[----:B------:R-:W5:Y:S02]  /*d6c0*/  LDS.128 R20, [R246+0x600] ;  /* 0x00060000f6147984 */ /* 0x000f640000000c00 */
[----:B------:R-:W-:-:S04]  /*d6d0*/  FADD.FTZ R111, R110, R111 ;  /* 0x0000006f6e6f7221 */ /* 0x000fc80000010000 */
[----:B0-----:R-:W-:-:S04]  /*d6e0*/  FADD.FTZ R112, R111, R112 ;  /* 0x000000706f707221 */ /* 0x001fc80000010000 */
[----:B------:R-:W-:-:S04]  /*d6f0*/  FADD.FTZ R113, R112, R113 ;  /* 0x0000007170717221 */ /* 0x000fc80000010000 */
[----:B------:R-:W-:-:S04]  /*d700*/  FADD.FTZ R114, R113, R114 ;  /* 0x0000007271727221 */ /* 0x000fc80000010000 */
[----:B------:R-:W-:-:S04]  /*d710*/  FADD.FTZ R115, R114, R115 ;  /* 0x0000007372737221 */ /* 0x000fc80000010000 */
[----:B---3--:R-:W-:-:S04]  /*d720*/  FADD.FTZ R116, R115, R116 ;  /* 0x0000007473747221 */ /* 0x008fc80000010000 */
[----:B------:R-:W-:Y:S01]  /*d730*/  FADD.FTZ R117, R116, R117 ;  /* 0x0000007574757221 */ /* 0x000fe20000010000 */
[----:B-1----:R1:W-:Y:S03]  /*d740*/  STG.E.128 desc[UR18][R2.64], R4 ;  /* 0x0000000402007986 */ /* 0x0023e6000c101d12 */
[----:B------:R-:W-:Y:S01]  /*d750*/  FADD.FTZ R118, R117, R118 ;  /* 0x0000007675767221 */ /* 0x000fe20000010000 */
[----:B--2---:R1:W-:Y:S03]  /*d760*/  STG.E.128 desc[UR18][R2.64+0x200], R12 ;  /* 0x0002000c02007986 */ /* 0x0043e6000c101d12 */
[----:B------:R-:W-:Y:S01]  /*d770*/  FADD.FTZ R0, R118, R119 ;  /* 0x0000007776007221 */ /* 0x000fe20000010000 */
[----:B----4-:R1:W-:Y:S04]  /*d780*/  STG.E.128 desc[UR18][R2.64+0x400], R16 ;  /* 0x0004001002007986 */ /* 0x0103e8000c101d12 */
[----:B-----5:R1:W-:Y:S04]  /*d790*/  STG.E.128 desc[UR18][R2.64+0x600], R20 ;  /* 0x0006001402007986 */ /* 0x0203e8000c101d12 */
[----:B------:R1:W-:Y:S01]  /*d7a0*/  STL [R1], R0 ;  /* 0x0000000001007387 */ /* 0x0003e20000100800 */
[----:B------:R-:W-:Y:S05]  /*d7b0*/  @P0 BRA `(.L_x_5933) ;  /* 0xffffff3000fc0947 */ /* 0x000fea000383ffff */
.L_x_5804:
        /* <DEDUP_REMOVED lines=44> */
.L_x_5935:
[----:B------:R-:W-:Y:S05]  /*da80*/  BSYNC B0 ;  /* 0x0000000000007941 */ /* 0x000fea0003800000 */
.L_x_5934:
        /* <DEDUP_REMOVED lines=44> */
.L_x_5937:
[----:B01----:R-:W2:Y:S02]  /*dd50*/  S2R R7, SR_TID.X ;  /* 0x0000000000077919 */ /* 0x003ea40000002100 */
.L_x_5938:
[----:B------:R-:W-:Y:S05]  /*dd60*/  BSYNC B0 ;  /* 0x0000000000007941 */ /* 0x000fea0003800000 */
.L_x_5936:
        /* <DEDUP_REMOVED lines=15> */
.L_x_5939:
        /* <DEDUP_REMOVED lines=19> */
.L_x_5841:
[----:B------:R-:W-:Y:S01]  /*df90*/  HFMA2.MMA R240, -RZ, RZ, 0, 5.9604644775390625e-08 ;  /* 0x00000001fff07435 */ /* 0x000fe200000001ff */
[----:B------:R-:W-:Y:S02]  /*dfa0*/  MOV R251, R49 ;  /* 0x0000003100fb7202 */ /* 0x000fe40000000f00 */
[----:B------:R-:W-:Y:S02]  /*dfb0*/  MOV R249, RZ ;  /* 0x000000ff00f97202 */ /* 0x000fe40000000f00 */
[----:B------:R-:W-:-:S07]  /*dfc0*/  MOV R230, 0xffffffff ;  /* 0xffffffff00e67802 */ /* 0x000fce0000000f00 */
[----:B-1---5:R-:W-:Y:S05]  /*dfd0*/  WARPSYNC.COLLECTIVE R230, `(.L_x_5940) ;  /* 0x00000000e6087348 */ /* 0x022fea0003c00000 */
[----:B------:R0:W2:Y:S02]  /*dfe0*/  SHFL.UP P3, R227, R251, R240, R249 ;  /* 0x040000f0fbe37389 */ /* 0x0000a400000600f9 */
[----:B012--5:R-:W-:Y:S01]  /*dff0*/  ENDCOLLECTIVE ;  /* 0x000000000000791b */ /* 0x027fe20003800000 */
.L_x_5940:
[----:B------:R-:W-:Y:S02]  /*e000*/  MOV R251, R48 ;  /* 0x0000003000fb7202 */ /* 0x000fe40000000f00 */
[----:B------:R-:W-:-:S07]  /*e010*/  MOV R231, R227 ;  /* 0x000000e300e77202 */ /* 0x000fce0000000f00 */
[----:B------:R-:W-:Y:S05]  /*e020*/  WARPSYNC.COLLECTIVE R230, `(.L_x_5941) ;  /* 0x00000000e6087348 */ /* 0x000fea0003c00000 */
[----:B------:R0:W1:Y:S02]  /*e030*/  SHFL.UP P3, R227, R251, R240, R249 ;  /* 0x040000f0fbe37389 */ /* 0x00006400000600f9 */
[----:B01----:R-:W-:Y:S01]  /*e040*/  ENDCOLLECTIVE ;  /* 0x000000000000791b */ /* 0x003fe20003800000 */
.L_x_5941:
[----:B------:R-:W-:Y:S02]  /*e050*/  MOV R251, R50 ;  /* 0x0000003200fb7202 */ /* 0x000fe40000000f00 */
[----:B------:R-:W-:-:S07]  /*e060*/  MOV R229, R227 ;  /* 0x000000e300e57202 */ /* 0x000fce0000000f00 */
[----:B------:R-:W-:Y:S05]  /*e070*/  WARPSYNC.COLLECTIVE R230, `(.L_x_5942) ;  /* 0x00000000e6087348 */ /* 0x000fea0003c00000 */
[----:B------:R0:W1:Y:S02]  /*e080*/  SHFL.UP P3, R227, R251, R240, R249 ;  /* 0x040000f0fbe37389 */ /* 0x00006400000600f9 */
[----:B01----:R-:W-:Y:S01]  /*e090*/  ENDCOLLECTIVE ;  /* 0x000000000000791b */ /* 0x003fe20003800000 */
.L_x_5942:
[----:B------:R-:W-:Y:S02]  /*e0a0*/  MOV R251, R51 ;  /* 0x0000003300fb7202 */ /* 0x000fe40000000f00 */
[----:B------:R-:W-:-:S07]  /*e0b0*/  MOV R228, R227 ;  /* 0x000000e300e47202 */ /* 0x000fce0000000f00 */
[----:B------:R-:W-:Y:S05]  /*e0c0*/  WARPSYNC.COLLECTIVE R230, `(.L_x_5943) ;  /* 0x00000000e6087348 */ /* 0x000fea0003c00000 */
[----:B------:R0:W1:Y:S02]  /*e0d0*/  SHFL.UP P3, R227, R251, R240, R249 ;  /* 0x040000f0fbe37389 */ /* 0x00006400000600f9 */
[----:B01----:R-:W-:Y:S01]  /*e0e0*/  ENDCOLLECTIVE ;  /* 0x000000000000791b */ /* 0x003fe20003800000 */
.L_x_5943:
        /* <DEDUP_REMOVED lines=17> */
.L_x_5944:
[----:B------:R-:W-:Y:S02]  /*e200*/  MOV R251, R48 ;  /* 0x0000003000fb7202 */ /* 0x000fe40000000f00 */
[----:B------:R-:W-:-:S07]  /*e210*/  MOV R231, R227 ;  /* 0x000000e300e77202 */ /* 0x000fce0000000f00 */
[----:B------:R-:W-:Y:S05]  /*e220*/  WARPSYNC.COLLECTIVE R230, `(.L_x_5945) ;  /* 0x00000000e6087348 */ /* 0x000fea0003c00000 */
[----:B------:R0:W1:Y:S02]  /*e230*/  SHFL.UP P3, R227, R251, R240, R249 ;  /* 0x040000f0fbe37389 */ /* 0x00006400000600f9 */
[----:B01----:R-:W-:Y:S01]  /*e240*/  ENDCOLLECTIVE ;  /* 0x000000000000791b */ /* 0x003fe20003800000 */
.L_x_5945:
[----:B------:R-:W-:Y:S02]  /*e250*/  MOV R251, R50 ;  /* 0x0000003200fb7202 */ /* 0x000fe40000000f00 */
[----:B------:R-:W-:-:S07]  /*e260*/  MOV R229, R227 ;  /* 0x000000e300e57202 */ /* 0x000fce0000000f00 */
[----:B------:R-:W-:Y:S05]  /*e270*/  WARPSYNC.COLLECTIVE R230, `(.L_x_5946) ;  /* 0x00000000e6087348 */ /* 0x000fea0003c00000 */
[----:B------:R0:W1:Y:S02]  /*e280*/  SHFL.UP P3, R227, R251, R240, R249 ;  /* 0x040000f0fbe37389 */ /* 0x00006400000600f9 */
[----:B01----:R-:W-:Y:S01]  /*e290*/  ENDCOLLECTIVE ;  /* 0x000000000000791b */ /* 0x003fe20003800000 */
.L_x_5946:
[----:B------:R-:W-:Y:S02]  /*e2a0*/  MOV R251, R51 ;  /* 0x0000003300fb7202 */ /* 0x000fe40000000f00 */
[----:B------:R-:W-:-:S07]  /*e2b0*/  MOV R228, R227 ;  /* 0x000000e300e47202 */ /* 0x000fce0000000f00 */
[----:B------:R-:W-:Y:S05]  /*e2c0*/  WARPSYNC.COLLECTIVE R230, `(.L_x_5947) ;  /* 0x00000000e6087348 */ /* 0x000fea0003c00000 */
[----:B------:R0:W1:Y:S02]  /*e2d0*/  SHFL.UP P3, R227, R251, R240, R249 ;  /* 0x040000f0fbe37389 */ /* 0x00006400000600f9 */
[----:B01----:R-:W-:Y:S01]  /*e2e0*/  ENDCOLLECTIVE ;  /* 0x000000000000791b */ /* 0x003fe20003800000 */
.L_x_5947:
        /* <DEDUP_REMOVED lines=17> */
.L_x_5948:
[----:B------:R-:W-:Y:S02]  /*e400*/  MOV R251, R229 ;  /* 0x000000e500fb7202 */ /* 0x000fe40000000f00 */
[----:B------:R-:W-:-:S07]  /*e410*/  MOV R248, R227 ;  /* 0x000000e300f87202 */ /* 0x000fce0000000f00 */
[----:B------:R-:W-:Y:S05]  /*e420*/  WARPSYNC.COLLECTIVE R230, `(.L_x_5949) ;  /* 0x00000000e6087348 */ /* 0x000fea0003c00000 */
[----:B------:R0:W1:Y:S02]  /*e430*/  SHFL.UP P3, R227, R251, R240, R249 ;  /* 0x040000f0fbe37389 */ /* 0x00006400000600f9 */
[----:B01----:R-:W-:Y:S01]  /*e440*/  ENDCOLLECTIVE ;  /* 0x000000000000791b */ /* 0x003fe20003800000 */
.L_x_5949:
[----:B------:R-:W-:Y:S02]  /*e450*/  MOV R251, R50 ;  /* 0x0000003200fb7202 */ /* 0x000fe40000000f00 */
[----:B------:R-:W-:-:S07]  /*e460*/  MOV R48, R227 ;  /* 0x000000e300307202 */ /* 0x000fce0000000f00 */
[----:B------:R-:W-:Y:S05]  /*e470*/  WARPSYNC.COLLECTIVE R230, `(.L_x_5950) ;  /* 0x00000000e6087348 */ /* 0x000fea0003c00000 */
[----:B------:R0:W1:Y:S02]  /*e480*/  SHFL.UP P3, R227, R251, R240, R249 ;  /* 0x040000f0fbe37389 */ /* 0x00006400000600f9 */
[----:B01----:R-:W-:Y:S01]  /*e490*/  ENDCOLLECTIVE ;  /* 0x000000000000791b */ /* 0x003fe20003800000 */
.L_x_5950:
[----:B------:R-:W-:Y:S02]  /*e4a0*/  MOV R251, R51 ;  /* 0x0000003300fb7202 */ /* 0x000fe40000000f00 */
[----:B------:R-:W-:-:S07]  /*e4b0*/  MOV R228, R227 ;  /* 0x000000e300e47202 */ /* 0x000fce0000000f00 */
[----:B------:R-:W-:Y:S05]  /*e4c0*/  WARPSYNC.COLLECTIVE R230, `(.L_x_5951) ;  /* 0x00000000e6087348 */ /* 0x000fea0003c00000 */
[----:B------:R0:W1:Y:S02]  /*e4d0*/  SHFL.UP P3, R227, R251, R240, R249 ;  /* 0x040000f0fbe37389 */ /* 0x00006400000600f9 */
[----:B01----:R-:W-:Y:S01]  /*e4e0*/  ENDCOLLECTIVE ;  /* 0x000000000000791b */ /* 0x003fe20003800000 */
.L_x_5951:
        /* <DEDUP_REMOVED lines=17> */
.L_x_5952:
[----:B------:R-:W-:Y:S02]  /*e600*/  MOV R251, R48 ;  /* 0x0000003000fb7202 */ /* 0x000fe40000000f00 */
[----:B------:R-:W-:-:S07]  /*e610*/  MOV R229, R227 ;  /* 0x000000e300e57202 */ /* 0x000fce0000000f00 */
[----:B------:R-:W-:Y:S05]  /*e620*/  WARPSYNC.COLLECTIVE R230, `(.L_x_5953) ;  /* 0x00000000e6087348 */ /* 0x000fea0003c00000 */
[----:B------:R0:W1:Y:S02]  /*e630*/  SHFL.UP P3, R227, R251, R240, R249 ;  /* 0x040000f0fbe37389 */ /* 0x00006400000600f9 */
[----:B01----:R-:W-:Y:S01]  /*e640*/  ENDCOLLECTIVE ;  /* 0x000000000000791b */ /* 0x003fe20003800000 */
.L_x_5953:
[----:B------:R-:W-:Y:S02]  /*e650*/  MOV R251, R50 ;  /* 0x0000003200fb7202 */ /* 0x000fe40000000f00 */
[----:B------:R-:W-:-:S07]  /*e660*/  MOV R228, R227 ;  /* 0x000000e300e47202 */ /* 0x000fce0000000f00 */
[----:B------:R-:W-:Y:S05]  /*e670*/  WARPSYNC.COLLECTIVE R230, `(.L_x_5954) ;  /* 0x00000000e6087348 */ /* 0x000fea0003c00000 */
[----:B------:R0:W1:Y:S02]  /*e680*/  SHFL.UP P3, R227, R251, R240, R249 ;  /* 0x040000f0fbe37389 */ /* 0x00006400000600f9 */
[----:B01----:R-:W-:Y:S01]  /*e690*/  ENDCOLLECTIVE ;  /* 0x000000000000791b */ /* 0x003fe20003800000 */
.L_x_5954:
[----:B------:R-:W-:Y:S02]  /*e6a0*/  MOV R251, R51 ;  /* 0x0000003300fb7202 */ /* 0x000fe40000000f00 */
[----:B------:R-:W-:-:S07]  /*e6b0*/  MOV R231, R227 ;  /* 0x000000e300e77202 */ /* 0x000fce0000000f00 */
[----:B------:R-:W-:Y:S05]  /*e6c0*/  WARPSYNC.COLLECTIVE R230, `(.L_x_5955) ;  /* 0x00000000e6087348 */ /* 0x000fea0003c00000 */
[----:B------:R0:W1:Y:S02]  /*e6d0*/  SHFL.UP P3, R227, R251, R240, R249 ;  /* 0x040000f0fbe37389 */ /* 0x00006400000600f9 */
[----:B01----:R-:W-:Y:S01]  /*e6e0*/  ENDCOLLECTIVE ;  /* 0x000000000000791b */ /* 0x003fe20003800000 */
.L_x_5955:
        /* <DEDUP_REMOVED lines=18> */
.L_x_5956:
[----:B------:R-:W-:Y:S02]  /*e810*/  MOV R251, R228 ;  /* 0x000000e400fb7202 */ /* 0x000fe40000000f00 */
[----:B------:R-:W-:-:S07]  /*e820*/  MOV R229, R227 ;  /* 0x000000e300e57202 */ /* 0x000fce0000000f00 */
[----:B------:R-:W-:Y:S05]  /*e830*/  WARPSYNC.COLLECTIVE R230, `(.L_x_5957) ;  /* 0x00000000e6087348 */ /* 0x000fea0003c00000 */
[----:B------:R0:W1:Y:S02]  /*e840*/  SHFL.UP P3, R227, R251, R240, R249 ;  /* 0x040000f0fbe37389 */ /* 0x00006400000600f9 */
[----:B01----:R-:W-:Y:S01]  /*e850*/  ENDCOLLECTIVE ;  /* 0x000000000000791b */ /* 0x003fe20003800000 */
.L_x_5957:
[----:B------:R-:W-:Y:S02]  /*e860*/  MOV R251, R50 ;  /* 0x0000003200fb7202 */ /* 0x000fe40000000f00 */
[----:B------:R-:W-:-:S07]  /*e870*/  MOV R48, R227 ;  /* 0x000000e300307202 */ /* 0x000fce0000000f00 */
[----:B------:R-:W-:Y:S05]  /*e880*/  WARPSYNC.COLLECTIVE R230, `(.L_x_5958) ;  /* 0x00000000e6087348 */ /* 0x000fea0003c00000 */
[----:B------:R0:W1:Y:S02]  /*e890*/  SHFL.UP P3, R227, R251, R240, R249 ;  /* 0x040000f0fbe37389 */ /* 0x00006400000600f9 */
[----:B01----:R-:W-:Y:S01]  /*e8a0*/  ENDCOLLECTIVE ;  /* 0x000000000000791b */ /* 0x003fe20003800000 */
.L_x_5958:
[----:B------:R-:W-:Y:S02]  /*e8b0*/  MOV R251, R51 ;  /* 0x0000003300fb7202 */ /* 0x000fe40000000f00 */
[----:B------:R-:W-:-:S07]  /*e8c0*/  MOV R231, R227 ;  /* 0x000000e300e77202 */ /* 0x000fce0000000f00 */
[----:B------:R-:W-:Y:S05]  /*e8d0*/  WARPSYNC.COLLECTIVE R230, `(.L_x_5959) ;  /* 0x00000000e6087348 */ /* 0x000fea0003c00000 */
[----:B------:R0:W1:Y:S02]  /*e8e0*/  SHFL.UP P3, R227, R251, R240, R249 ;  /* 0x040000f0fbe37389 */ /* 0x00006400000600f9 */
[----:B01----:R-:W-:Y:S01]  /*e8f0*/  ENDCOLLECTIVE ;  /* 0x000000000000791b */ /* 0x003fe20003800000 */
.L_x_5959:
[----:B------:R-:W-:Y:S05]  /*e900*/  BRA `(.L_x_5960) ;  /* 0xffffff78004c7947 */ /* 0x000fea000383ffff */
.L_x_5842:
        /* <DEDUP_REMOVED lines=8> */
.L_x_5962:
[----:B------:R-:W-:Y:S05]  /*e990*/  BSYNC B0 ;  /* 0x0000000000007941 */ /* 0x000fea0003800000 */
.L_x_5961:
[----:B------:R-:W-:Y:S05]  /*e9a0*/  BRA `(.L_x_5963) ;  /* 0xffffff78005c7947 */ /* 0x000fea000383ffff */
.L_x_5843:
        /* <DEDUP_REMOVED lines=8> */
.L_x_5965:
[----:B------:R-:W-:Y:S05]  /*ea30*/  BSYNC B0 ;  /* 0x0000000000007941 */ /* 0x000fea0003800000 */
.L_x_5964:
[----:B------:R-:W-:Y:S05]  /*ea40*/  BRA `(.L_x_5966) ;  /* 0xffffff78003c7947 */ /* 0x000fea000383ffff */
.L_x_5844:
        /* <DEDUP_REMOVED lines=8> */
.L_x_5968:
[----:B------:R-:W-:Y:S05]  /*ead0*/  BSYNC B0 ;  /* 0x0000000000007941 */ /* 0x000fea0003800000 */
.L_x_5967:
[----:B------:R-:W-:Y:S05]  /*eae0*/  BRA `(.L_x_5969) ;  /* 0xffffff78001c7947 */ /* 0x000fea000383ffff */
.L_x_5845:
        /* <DEDUP_REMOVED lines=8> */
.L_x_5971:
[----:B------:R-:W-:Y:S05]  /*eb70*/  BSYNC B0 ;  /* 0x0000000000007941 */ /* 0x000fea0003800000 */
.L_x_5970:
[----:B------:R-:W-:Y:S05]  /*eb80*/  BRA `(.L_x_5972) ;  /* 0xffffff7400fc7947 */ /* 0x000fea000383ffff */
.L_x_5846:
        /* <DEDUP_REMOVED lines=8> */
.L_x_5974:
[----:B------:R-:W-:Y:S05]  /*ec10*/  BSYNC B0 ;  /* 0x0000000000007941 */ /* 0x000fea0003800000 */
.L_x_5973:
        /* <DEDUP_REMOVED lines=10> */
.L_x_5975:
[----:B------:R-:W-:Y:S02]  /*ecc0*/  MOV R251, R50 ;  /* 0x0000003200fb7202 */ /* 0x000fe40000000f00 */
[----:B------:R-:W-:-:S07]  /*ecd0*/  MOV R239, R227 ;  /* 0x000000e300ef7202 */ /* 0x000fce0000000f00 */
[----:B------:R-:W-:Y:S05]  /*ece0*/  WARPSYNC.COLLECTIVE R230, `(.L_x_5976) ;  /* 0x00000000e6087348 */ /* 0x000fea0003c00000 */
[----:B------:R0:W1:Y:S02]  /*ecf0*/  SHFL.UP P3, R227, R251, R240, R249 ;  /* 0x040000f0fbe37389 */ /* 0x00006400000600f9 */
[----:B01----:R-:W-:Y:S01]  /*ed00*/  ENDCOLLECTIVE ;  /* 0x000000000000791b */ /* 0x003fe20003800000 */
.L_x_5976:
[----:B------:R-:W-:Y:S02]  /*ed10*/  MOV R251, R51 ;  /* 0x0000003300fb7202 */ /* 0x000fe40000000f00 */
[----:B------:R-:W-:-:S07]  /*ed20*/  MOV R48, R227 ;  /* 0x000000e300307202 */ /* 0x000fce0000000f00 */
[----:B------:R-:W-:Y:S05]  /*ed30*/  WARPSYNC.COLLECTIVE R230, `(.L_x_5977) ;  /* 0x00000000e6087348 */ /* 0x000fea0003c00000 */
[----:B------:R0:W1:Y:S02]  /*ed40*/  SHFL.UP P3, R227, R251, R240, R249 ;  /* 0x040000f0fbe37389 */ /* 0x00006400000600f9 */
[----:B01----:R-:W-:Y:S01]  /*ed50*/  ENDCOLLECTIVE ;  /* 0x000000000000791b */ /* 0x003fe20003800000 */
.L_x_5977:
[----:B------:R-:W-:Y:S02]  /*ed60*/  MOV R51, R227 ;  /* 0x000000e300337202 */ /* 0x000fe40000000f00 */
[----:B------:R-:W-:-:S07]  /*ed70*/  MOV R227, 0x1f ;  /* 0x0000001f00e37802 */ /* 0x000fce0000000f00 */
[----:B------:R-:W-:Y:S05]  /*ed80*/  WARPSYNC.COLLECTIVE R230, `(.L_x_5978) ;  /* 0x00000000e6087348 */ /* 0x000fea0003c00000 */
[----:B------:R0:W1:Y:S02]  /*ed90*/  SHFL.IDX P3, R231, R229, R228, R227 ;  /* 0x000000e4e5e77389 */ /* 0x00006400000600e3 */
[----:B01----:R-:W-:Y:S01]  /*eda0*/  ENDCOLLECTIVE ;  /* 0x000000000000791b */ /* 0x003fe20003800000 */
.L_x_5978:
[----:B------:R-:W-:Y:S02]  /*edb0*/  MOV R229, R53 ;  /* 0x0000003500e57202 */ /* 0x000fe40000000f00 */
[----:B------:R-:W-:-:S07]  /*edc0*/  MOV R52, R231 ;  /* 0x000000e700347202 */ /* 0x000fce0000000f00 */
[----:B------:R-:W-:Y:S05]  /*edd0*/  WARPSYNC.COLLECTIVE R230, `(.L_x_5979) ;  /* 0x00000000e6087348 */ /* 0x000fea0003c00000 */
[----:B------:R0:W1:Y:S02]  /*ede0*/  SHFL.IDX P3, R231, R229, R228, R227 ;  /* 0x000000e4e5e77389 */ /* 0x00006400000600e3 */
[----:B01----:R-:W-:Y:S01]  /*edf0*/  ENDCOLLECTIVE ;  /* 0x000000000000791b */ /* 0x003fe20003800000 */
.L_x_5979:
[----:B------:R-:W-:Y:S02]  /*ee00*/  MOV R229, R54 ;  /* 0x0000003600e57202 */ /* 0x000fe40000000f00 */
[----:B------:R-:W-:-:S07]  /*ee10*/  MOV R53, R231 ;  /* 0x000000e700357202 */ /* 0x000fce0000000f00 */
[----:B------:R-:W-:Y:S05]  /*ee20*/  WARPSYNC.COLLECTIVE R230, `(.L_x_5980) ;  /* 0x00000000e6087348 */ /* 0x000fea0003c00000 */
[----:B------:R0:W1:Y:S02]  /*ee30*/  SHFL.IDX P3, R231, R229, R228, R227 ;  /* 0x000000e4e5e77389 */ /* 0x00006400000600e3 */
[----:B01----:R-:W-:Y:S01]  /*ee40*/  ENDCOLLECTIVE ;  /* 0x000000000000791b */ /* 0x003fe20003800000 */
.L_x_5980:
[----:B------:R-:W-:Y:S02]  /*ee50*/  MOV R229, R55 ;  /* 0x0000003700e57202 */ /* 0x000fe40000000f00 */
[----:B------:R-:W-:-:S07]  /*ee60*/  MOV R54, R231 ;  /* 0x000000e700367202 */ /* 0x000fce0000000f00 */
[----:B------:R-:W-:Y:S05]  /*ee70*/  WARPSYNC.COLLECTIVE R230, `(.L_x_5981) ;  /* 0x00000000e6087348 */ /* 0x000fea0003c00000 */
[----:B------:R0:W1:Y:S02]  /*ee80*/  SHFL.IDX P3, R231, R229, R228, R227 ;  /* 0x000000e4e5e77389 */ /* 0x00006400000600e3 */
[----:B01----:R-:W-:Y:S01]  /*ee90*/  ENDCOLLECTIVE ;  /* 0x000000000000791b */ /* 0x003fe20003800000 */
.L_x_5981:
[----:B------:R-:W-:Y:S01]  /*eea0*/  MOV R55, R231 ;  /* 0x000000e700377202 */ /* 0x000fe20000000f00 */
[----:B------:R-:W-:Y:S06]  /*eeb0*/  BRA `(.L_x_5982) ;  /* 0xffffff7400587947 */ /* 0x000fec000383ffff */
.L_x_5848:
[----:B------:R-:W-:Y:S01]  /*eec0*/  HFMA2.MMA R54, -RZ, RZ, 0, 5.9604644775390625e-08 ;  /* 0x00000001ff367435 */ /* 0x000fe200000001ff */
[----:B------:R-:W-:Y:S02]  /*eed0*/  MOV R53, R251 ;  /* 0x000000fb00357202 */ /* 0x000fe40000000f00 */
[----:B------:R-:W-:Y:S02]  /*eee0*/  MOV R231, 0x1f ;  /* 0x0000001f00e77802 */ /* 0x000fe40000000f00 */
[----:B------:R-:W-:-:S07]  /*eef0*/  MOV R230, 0xffffffff ;  /* 0xffffffff00e67802 */ /* 0x000fce0000000f00 */
[----:B-1----:R-:W-:Y:S05]  /*ef00*/  WARPSYNC.COLLECTIVE R230, `(.L_x_5983) ;  /* 0x00000000e6087348 */ /* 0x002fea0003c00000 */
[----:B------:R0:W2:Y:S02]  /*ef10*/  SHFL.DOWN P1, R252, R53, R54, R231 ;  /* 0x0800003635fc7389 */ /* 0x0000a400000200e7 */
[----:B012---:R-:W-:Y:S01]  /*ef20*/  ENDCOLLECTIVE ;  /* 0x000000000000791b */ /* 0x007fe20003800000 */
.L_x_5983:
[----:B------:R-:W-:Y:S02]  /*ef30*/  MOV R53, R250 ;  /* 0x000000fa00357202 */ /* 0x000fe40000000f00 */
[----:B------:R-:W-:-:S07]  /*ef40*/  MOV R52, R252 ;  /* 0x000000fc00347202 */ /* 0x000fce0000000f00 */
[----:B------:R-:W-:Y:S05]  /*ef50*/  WARPSYNC.COLLECTIVE R230, `(.L_x_5984) ;  /* 0x00000000e6087348 */ /* 0x000fea0003c00000 */
[----:B------:R0:W1:Y:S02]  /*ef60*/  SHFL.DOWN P1, R252, R53, R54, R231 ;  /* 0x0800003635fc7389 */ /* 0x00006400000200e7 */
[----:B01----:R-:W-:Y:S01]  /*ef70*/  ENDCOLLECTIVE ;  /* 0x000000000000791b */ /* 0x003fe20003800000 */
.L_x_5984:
[----:B------:R-:W-:Y:S02]  /*ef80*/  MOV R53, R249 ;  /* 0x000000f900357202 */ /* 0x000fe40000000f00 */
[----:B------:R-:W-:-:S07]  /*ef90*/  MOV R55, R252 ;  /* 0x000000fc00377202 */ /* 0x000fce0000000f00 */
[----:B------:R-:W-:Y:S05]  /*efa0*/  WARPSYNC.COLLECTIVE R230, `(.L_x_5985) ;  /* 0x00000000e6087348 */ /* 0x000fea0003c00000 */
[----:B------:R0:W1:Y:S02]  /*efb0*/  SHFL.DOWN P1, R252, R53, R54, R231 ;  /* 0x0800003635fc7389 */ /* 0x00006400000200e7 */
[----:B01----:R-:W-:Y:S01]  /*efc0*/  ENDCOLLECTIVE ;  /* 0x000000000000791b */ /* 0x003fe20003800000 */
.L_x_5985:
[----:B------:R-:W-:Y:S02]  /*efd0*/  MOV R53, R248 ;  /* 0x000000f800357202 */ /* 0x000fe40000000f00 */
[----:B------:R-:W-:-:S07]  /*efe0*/  MOV R227, R252 ;  /* 0x000000fc00e37202 */ /* 0x000fce0000000f00 */
[----:B------:R-:W-:Y:S05]  /*eff0*/  WARPSYNC.COLLECTIVE R230, `(.L_x_5986) ;  /* 0x00000000e6087348 */ /* 0x000fea0003c00000 */
[----:B------:R0:W1:Y:S02]  /*f000*/  SHFL.DOWN P1, R252, R53, R54, R231 ;  /* 0x0800003635fc7389 */ /* 0x00006400000200e7 */
[----:B01----:R-:W-:Y:S01]  /*f010*/  ENDCOLLECTIVE ;  /* 0x000000000000791b */ /* 0x003fe20003800000 */
.L_x_5986:
[----:B------:R-:W-:Y:S05]  /*f020*/  BRA `(.L_x_5987) ;  /* 0xffffff8800647947 */ /* 0x000fea000383ffff */
.L_x_5851:
        /* <DEDUP_REMOVED lines=8> */
.L_x_5989:
[----:B------:R-:W-:Y:S05]  /*f0b0*/  BSYNC B0 ;  /* 0x0000000000007941 */ /* 0x000fea0003800000 */
.L_x_5988:
        /* <DEDUP_REMOVED lines=8> */
.L_x_5990:
[----:B------:R-:W-:Y:S02]  /*f140*/  MOV R53, R249 ;  /* 0x000000f900357202 */ /* 0x000fe40000000f00 */
[----:B------:R-:W-:-:S07]  /*f150*/  MOV R52, R252 ;  /* 0x000000fc00347202 */ /* 0x000fce0000000f00 */
[----:B------:R-:W-:Y:S05]  /*f160*/  WARPSYNC.COLLECTIVE R230, `(.L_x_5991) ;  /* 0x00000000e6087348 */ /* 0x000fea0003c00000 */
[----:B------:R0:W1:Y:S02]  /*f170*/  SHFL.DOWN P1, R252, R53, R54, R231 ;  /* 0x0800003635fc7389 */ /* 0x00006400000200e7 */
[----:B01----:R-:W-:Y:S01]  /*f180*/  ENDCOLLECTIVE ;  /* 0x000000000000791b */ /* 0x003fe20003800000 */
.L_x_5991:
[----:B------:R-:W-:Y:S02]  /*f190*/  MOV R53, R248 ;  /* 0x000000f800357202 */ /* 0x000fe40000000f00 */
[----:B------:R-:W-:-:S07]  /*f1a0*/  MOV R227, R252 ;  /* 0x000000fc00e37202 */ /* 0x000fce0000000f00 */
[----:B------:R-:W-:Y:S05]  /*f1b0*/  WARPSYNC.COLLECTIVE R230, `(.L_x_5992) ;  /* 0x00000000e6087348 */ /* 0x000fea0003c00000 */
[----:B------:R0:W1:Y:S02]  /*f1c0*/  SHFL.DOWN P1, R252, R53, R54, R231 ;  /* 0x0800003635fc7389 */ /* 0x00006400000200e7 */
[----:B01----:R-:W-:Y:S01]  /*f1d0*/  ENDCOLLECTIVE ;  /* 0x000000000000791b */ /* 0x003fe20003800000 */
.L_x_5992:
[----:B------:R-:W-:Y:S05]  /*f1e0*/  BRA `(.L_x_5993) ;  /* 0xffffff8800487947 */ /* 0x000fea000383ffff */
.L_x_5854:
        /* <DEDUP_REMOVED lines=8> */
.L_x_5995:
[----:B------:R-:W-:Y:S05]  /*f270*/  BSYNC B0 ;  /* 0x0000000000007941 */ /* 0x000fea0003800000 */
.L_x_5994:
        /* <DEDUP_REMOVED lines=8> */
.L_x_5996:
[----:B------:R-:W-:Y:S02]  /*f300*/  MOV R53, R249 ;  /* 0x000000f900357202 */ /* 0x000fe40000000f00 */
[----:B------:R-:W-:-:S07]  /*f310*/  MOV R52, R252 ;  /* 0x000000fc00347202 */ /* 0x000fce0000000f00 */
[----:B------:R-:W-:Y:S05]  /*f320*/  WARPSYNC.COLLECTIVE R230, `(.L_x_5997) ;  /* 0x00000000e6087348 */ /* 0x000fea0003c00000 */
[----:B------:R0:W1:Y:S02]  /*f330*/  SHFL.DOWN P1, R252, R53, R54, R231 ;  /* 0x0800003635fc7389 */ /* 0x00006400000200e7 */
[----:B01----:R-:W-:Y:S01]  /*f340*/  ENDCOLLECTIVE ;  /* 0x000000000000791b */ /* 0x003fe20003800000 */
.L_x_5997:
[----:B------:R-:W-:Y:S02]  /*f350*/  MOV R53, R248 ;  /* 0x000000f800357202 */ /* 0x000fe40000000f00 */
[----:B------:R-:W-:-:S07]  /*f360*/  MOV R227, R252 ;  /* 0x000000fc00e37202 */ /* 0x000fce0000000f00 */
[----:B------:R-:W-:Y:S05]  /*f370*/  WARPSYNC.COLLECTIVE R230, `(.L_x_5998) ;  /* 0x00000000e6087348 */ /* 0x000fea0003c00000 */
[----:B------:R0:W1:Y:S02]  /*f380*/  SHFL.DOWN P1, R252, R53, R54, R231 ;  /* 0x0800003635fc7389 */ /* 0x00006400000200e7 */
[----:B01----:R-:W-:Y:S01]  /*f390*/  ENDCOLLECTIVE ;  /* 0x000000000000791b */ /* 0x003fe20003800000 */
.L_x_5998:
[----:B------:R-:W-:Y:S05]  /*f3a0*/  BRA `(.L_x_5999) ;  /* 0xffffff88002c7947 */ /* 0x000fea000383ffff */
.L_x_5857:
        /* <DEDUP_REMOVED lines=8> */
.L_x_6001:
[----:B------:R-:W-:Y:S05]  /*f430*/  BSYNC B0 ;  /* 0x0000000000007941 */ /* 0x000fea0003800000 */
.L_x_6000:
        /* <DEDUP_REMOVED lines=8> */
.L_x_6002:
[----:B------:R-:W-:Y:S02]  /*f4c0*/  MOV R53, R249 ;  /* 0x000000f900357202 */ /* 0x000fe40000000f00 */
[----:B------:R-:W-:-:S07]  /*f4d0*/  MOV R52, R252 ;  /* 0x000000fc00347202 */ /* 0x000fce0000000f00 */
[----:B------:R-:W-:Y:S05]  /*f4e0*/  WARPSYNC.COLLECTIVE R230, `(.L_x_6003) ;  /* 0x00000000e6087348 */ /* 0x000fea0003c00000 */
[----:B------:R0:W1:Y:S02]  /*f4f0*/  SHFL.DOWN P1, R252, R53, R54, R231 ;  /* 0x0800003635fc7389 */ /* 0x00006400000200e7 */
[----:B01----:R-:W-:Y:S01]  /*f500*/  ENDCOLLECTIVE ;  /* 0x000000000000791b */ /* 0x003fe20003800000 */
.L_x_6003:
[----:B------:R-:W-:Y:S02]  /*f510*/  MOV R53, R248 ;  /* 0x000000f800357202 */ /* 0x000fe40000000f00 */
[----:B------:R-:W-:-:S07]  /*f520*/  MOV R227, R252 ;  /* 0x000000fc00e37202 */ /* 0x000fce0000000f00 */
[----:B------:R-:W-:Y:S05]  /*f530*/  WARPSYNC.COLLECTIVE R230, `(.L_x_6004) ;  /* 0x00000000e6087348 */ /* 0x000fea0003c00000 */
[----:B------:R0:W1:Y:S02]  /*f540*/  SHFL.DOWN P1, R252, R53, R54, R231 ;  /* 0x0800003635fc7389 */ /* 0x00006400000200e7 */
[----:B01----:R-:W-:Y:S01]  /*f550*/  ENDCOLLECTIVE ;  /* 0x000000000000791b */ /* 0x003fe20003800000 */
.L_x_6004:
[----:B------:R-:W-:Y:S05]  /*f560*/  BRA `(.L_x_6005) ;  /* 0xffffff8800107947 */ /* 0x000fea000383ffff */
.L_x_5860:
        /* <DEDUP_REMOVED lines=8> */
.L_x_6007:
[----:B------:R-:W-:Y:S05]  /*f5f0*/  BSYNC B0 ;  /* 0x0000000000007941 */ /* 0x000fea0003800000 */
.L_x_6006:
        /* <DEDUP_REMOVED lines=8> */
.L_x_6008:
[----:B------:R-:W-:Y:S02]  /*f680*/  MOV R53, R249 ;  /* 0x000000f900357202 */ /* 0x000fe40000000f00 */
[----:B------:R-:W-:-:S07]  /*f690*/  MOV R52, R252 ;  /* 0x000000fc00347202 */ /* 0x000fce0000000f00 */
[----:B------:R-:W-:Y:S05]  /*f6a0*/  WARPSYNC.COLLECTIVE R230, `(.L_x_6009) ;  /* 0x00000000e6087348 */ /* 0x000fea0003c00000 */
[----:B------:R0:W1:Y:S02]  /*f6b0*/  SHFL.DOWN P1, R252, R53, R54, R231 ;  /* 0x0800003635fc7389 */ /* 0x00006400000200e7 */
[----:B01----:R-:W-:Y:S01]  /*f6c0*/  ENDCOLLECTIVE ;  /* 0x000000000000791b */ /* 0x003fe20003800000 */
.L_x_6009:
[----:B------:R-:W-:Y:S02]  /*f6d0*/  MOV R53, R248 ;  /* 0x000000f800357202 */ /* 0x000fe40000000f00 */
[----:B------:R-:W-:-:S07]  /*f6e0*/  MOV R227, R252 ;  /* 0x000000fc00e37202 */ /* 0x000fce0000000f00 */
[----:B------:R-:W-:Y:S05]  /*f6f0*/  WARPSYNC.COLLECTIVE R230, `(.L_x_6010) ;  /* 0x00000000e6087348 */ /* 0x000fea0003c00000 */
[----:B------:R0:W1:Y:S02]  /*f700*/  SHFL.DOWN P1, R252, R53, R54, R231 ;  /* 0x0800003635fc7389 */ /* 0x00006400000200e7 */
[----:B01----:R-:W-:Y:S01]  /*f710*/  ENDCOLLECTIVE ;  /* 0x000000000000791b */ /* 0x003fe20003800000 */
.L_x_6010:
[----:B------:R-:W-:Y:S05]  /*f720*/  BRA `(.L_x_6011) ;  /* 0xffffff8400f47947 */ /* 0x000fea000383ffff */
.L_x_5863:
        /* <DEDUP_REMOVED lines=8> */
.L_x_6013:
[----:B------:R-:W-:Y:S05]  /*f7b0*/  BSYNC B0 ;  /* 0x0000000000007941 */ /* 0x000fea0003800000 */
.L_x_6012:
        /* <DEDUP_REMOVED lines=9> */
.L_x_6014:
[----:B------:R-:W-:Y:S02]  /*f850*/  MOV R229, R249 ;  /* 0x000000f900e57202 */ /* 0x000fe40000000f00 */
[----:B------:R-:W-:-:S07]  /*f860*/  MOV R55, R231 ;  /* 0x000000e700377202 */ /* 0x000fce0000000f00 */
[----:B------:R-:W-:Y:S05]  /*f870*/  WARPSYNC.COLLECTIVE R230, `(.L_x_6015) ;  /* 0x00000000e6087348 */ /* 0x000fea0003c00000 */
[----:B------:R0:W1:Y:S02]  /*f880*/  SHFL.IDX P3, R231, R229, R228, R227 ;  /* 0x000000e4e5e77389 */ /* 0x00006400000600e3 */
[----:B01----:R-:W-:Y:S01]  /*f890*/  ENDCOLLECTIVE ;  /* 0x000000000000791b */ /* 0x003fe20003800000 */
.L_x_6015:
        /* <DEDUP_REMOVED lines=10> */
.L_x_6016:
[----:B------:R-:W-:Y:S02]  /*f940*/  MOV R229, R36 ;  /* 0x0000002400e57202 */ /* 0x000fe40000000f00 */
[----:B------:R-:W-:Y:S02]  /*f950*/  MOV R240, R231 ;  /* 0x000000e700f07202 */ /* 0x000fe40000000f00 */
[----:B------:R-:W-:-:S07]  /*f960*/  MOV R231, 0x1f ;  /* 0x0000001f00e77802 */ /* 0x000fce0000000f00 */
[----:B------:R-:W-:Y:S05]  /*f970*/  WARPSYNC.COLLECTIVE R230, `(.L_x_6017) ;  /* 0x00000000e6087348 */ /* 0x000fea0003c00000 */
[----:B------:R0:W1:Y:S02]  /*f980*/  SHFL.DOWN P1, R252, R53, R54, R231 ;  /* 0x0800003635fc7389 */ /* 0x00006400000200e7 */
[----:B01----:R-:W-:Y:S01]  /*f990*/  ENDCOLLECTIVE ;  /* 0x000000000000791b */ /* 0x003fe20003800000 */
.L_x_6017:
[----:B------:R-:W-:Y:S02]  /*f9a0*/  MOV R53, R250 ;  /* 0x000000fa00357202 */ /* 0x000fe40000000f00 */
[----:B------:R-:W-:-:S07]  /*f9b0*/  MOV R251, R252 ;  /* 0x000000fc00fb7202 */ /* 0x000fce0000000f00 */
[----:B------:R-:W-:Y:S05]  /*f9c0*/  WARPSYNC.COLLECTIVE R230, `(.L_x_6018) ;  /* 0x00000000e6087348 */ /* 0x000fea0003c00000 */
[----:B------:R0:W1:Y:S02]  /*f9d0*/  SHFL.DOWN P1, R252, R53, R54, R231 ;  /* 0x0800003635fc7389 */ /* 0x00006400000200e7 */
[----:B01----:R-:W-:Y:S01]  /*f9e0*/  ENDCOLLECTIVE ;  /* 0x000000000000791b */ /* 0x003fe20003800000 */
.L_x_6018:
[----:B------:R-:W-:Y:S02]  /*f9f0*/  MOV R53, R249 ;  /* 0x000000f900357202 */ /* 0x000fe40000000f00 */
[----:B------:R-:W-:-:S07]  /*fa00*/  MOV R250, R252 ;  /* 0x000000fc00fa7202 */ /* 0x000fce0000000f00 */
[----:B------:R-:W-:Y:S05]  /*fa10*/  WARPSYNC.COLLECTIVE R230, `(.L_x_6019) ;  /* 0x00000000e6087348 */ /* 0x000fea0003c00000 */
[----:B------:R0:W1:Y:S02]  /*fa20*/  SHFL.DOWN P1, R252, R53, R54, R231 ;  /* 0x0800003635fc7389 */ /* 0x00006400000200e7 */
[----:B01----:R-:W-:Y:S01]  /*fa30*/  ENDCOLLECTIVE ;  /* 0x000000000000791b */ /* 0x003fe20003800000 */
.L_x_6019:
[----:B------:R-:W-:Y:S02]  /*fa40*/  MOV R53, R248 ;  /* 0x000000f800357202 */ /* 0x000fe40000000f00 */
[----:B------:R-:W-:-:S07]  /*fa50*/  MOV R249, R252 ;  /* 0x000000fc00f97202 */ /* 0x000fce0000000f00 */
[----:B------:R-:W-:Y:S05]  /*fa60*/  WARPSYNC.COLLECTIVE R230, `(.L_x_6020) ;  /* 0x00000000e6087348 */ /* 0x000fea0003c00000 */
[----:B------:R0:W1:Y:S02]  /*fa70*/  SHFL.DOWN P1, R252, R53, R54, R231 ;  /* 0x0800003635fc7389 */ /* 0x00006400000200e7 */
[----:B01----:R-:W-:Y:S01]  /*fa80*/  ENDCOLLECTIVE ;  /* 0x000000000000791b */ /* 0x003fe20003800000 */
.L_x_6020:
[----:B------:R-:W-:Y:S05]  /*fa90*/  WARPSYNC.COLLECTIVE R230, `(.L_x_6021) ;  /* 0x00000000e6087348 */ /* 0x000fea0003c00000 */
[----:B------:R0:W1:Y:S02]  /*faa0*/  SHFL.IDX P3, R231, R229, R228, R227 ;  /* 0x000000e4e5e77389 */ /* 0x00006400000600e3 */
[----:B01----:R-:W-:Y:S01]  /*fab0*/  ENDCOLLECTIVE ;  /* 0x000000000000791b */ /* 0x003fe20003800000 */
.L_x_6021:
[----:B------:R-:W-:Y:S02]  /*fac0*/  MOV R229, R37 ;  /* 0x0000002500e57202 */ /* 0x000fe40000000f00 */
[----:B------:R-:W-:Y:S02]  /*fad0*/  MOV R248, R252 ;  /* 0x000000fc00f87202 */ /* 0x000fe40000000f00 */
[----:B------:R-:W-:-:S07]  /*fae0*/  MOV R252, R231 ;  /* 0x000000e700fc7202 */ /* 0x000fce0000000f00 */
[----:B------:R-:W-:Y:S05]  /*faf0*/  WARPSYNC.COLLECTIVE R230, `(.L_x_6022) ;  /* 0x00000000e6087348 */ /* 0x000fea0003c00000 */
[----:B------:R0:W1:Y:S02]  /*fb00*/  SHFL.IDX P3, R231, R229, R228, R227 ;  /* 0x000000e4e5e77389 */ /* 0x00006400000600e3 */
[----:B01----:R-:W-:Y:S01]  /*fb10*/  ENDCOLLECTIVE ;  /* 0x000000000000791b */ /* 0x003fe20003800000 */
.L_x_6022:
[----:B------:R-:W-:Y:S02]  /*fb20*/  MOV R229, R38 ;  /* 0x0000002600e57202 */ /* 0x000fe40000000f00 */
[----:B------:R-:W-:-:S07]  /*fb30*/  MOV R53, R231 ;  /* 0x000000e700357202 */ /* 0x000fce0000000f00 */
[----:B------:R-:W-:Y:S05]  /*fb40*/  WARPSYNC.COLLECTIVE R230, `(.L_x_6023) ;  /* 0x00000000e6087348 */ /* 0x000fea0003c00000 */
[----:B------:R0:W1:Y:S02]  /*fb50*/  SHFL.IDX P3, R231, R229, R228, R227 ;  /* 0x000000e4e5e77389 */ /* 0x00006400000600e3 */
[----:B01----:R-:W-:Y:S01]  /*fb60*/  ENDCOLLECTIVE ;  /* 0x000000000000791b */ /* 0x003fe20003800000 */
.L_x_6023:
[----:B------:R-:W-:Y:S02]  /*fb70*/  MOV R229, R39 ;  /* 0x0000002700e57202 */ /* 0x000fe40000000f00 */
[----:B------:R-:W-:-:S07]  /*fb80*/  MOV R54, R231 ;  /* 0x000000e700367202 */ /* 0x000fce0000000f00 */
[----:B------:R-:W-:Y:S05]  /*fb90*/  WARPSYNC.COLLECTIVE R230, `(.L_x_6024) ;  /* 0x00000000e6087348 */ /* 0x000fea0003c00000 */
[----:B------:R0:W1:Y:S02]  /*fba0*/  SHFL.IDX P3, R231, R229, R228, R227 ;  /* 0x000000e4e5e77389 */ /* 0x00006400000600e3 */
[----:B01----:R-:W-:Y:S01]  /*fbb0*/  ENDCOLLECTIVE ;  /* 0x000000000000791b */ /* 0x003fe20003800000 */
.L_x_6024:
[----:B------:R-:W-:Y:S01]  /*fbc0*/  MOV R227, R231 ;  /* 0x000000e700e37202 */ /* 0x000fe20000000f00 */
[-C--:B------:R-:W-:Y:S01]  /*fbd0*/  FMUL.FTZ R231, R37, R55.reuse ;  /* 0x0000003725e77220 */ /* 0x080fe20000410000 */
[----:B------:R-:W-:Y:S01]  /*fbe0*/  FMUL.FTZ R55, R36, R55 ;  /* 0x0000003724377220 */ /* 0x000fe20000410000 */
[----:B------:R-:W-:Y:S06]  /*fbf0*/  BRA `(.L_x_6025) ;  /* 0xffffff84004c7947 */ /* 0x000fec000383ffff */
.L_x_6026:
        /* <DEDUP_REMOVED lines=16> */
.L_x_18931:


//--------------------- .text._Z25selective_scan_bwd_kernelI32Selective_Scan_bwd_kernel_traitsILi128ELi16ELb1ELb1ELb1ELb1ELb1EfN3c107complexIfEEEEv12SSMParamsBwd --------------------------
	.section	.text._Z25selective_scan_bwd_kernelI32Selective_Scan_bwd_kernel_traitsILi128ELi16ELb1ELb1ELb1ELb1ELb1EfN3c107complexIfEEEEv12SSMParamsBwd,"ax",@progbits
	.align	128
        .global         _Z25selective_scan_bwd_kernelI32Selective_Scan_bwd_kernel_traitsILi128ELi16ELb1ELb1ELb1ELb1ELb1EfN3c107complexIfEEEEv12SSMParamsBwd
        .type           _Z25selective_scan_bwd_kernelI32Selective_Scan_bwd_kernel_traitsILi128ELi16ELb1ELb1ELb1ELb1ELb1EfN3c107complexIfEEEEv12SSMParamsBwd,@function
        .size           _Z25selective_scan_bwd_kernelI32Selective_Scan_bwd_kernel_traitsILi128ELi16ELb1ELb1ELb1ELb1ELb1EfN3c107complexIfEEEEv12SSMParamsBwd,(.L_x_18932 - _Z25selective_scan_bwd_kernelI32Selective_Scan_bwd_kernel_traitsILi128ELi16ELb1ELb1ELb1ELb1ELb1EfN3c107complexIfEEEEv12SSMParamsBwd)
        .other          _Z25selective_scan_bwd_kernelI32Selective_Scan_bwd_kernel_traitsILi128ELi16ELb1ELb1ELb1ELb1ELb1EfN3c107complexIfEEEEv12SSMParamsBwd,@"STO_CUDA_ENTRY STV_DEFAULT"
_Z25selective_scan_bwd_kernelI32Selective_Scan_bwd_kernel_traitsILi128ELi16ELb1ELb1ELb1ELb1ELb1EfN3c107complexIfEEEEv12SSMParamsBwd:
.text._Z25selective_scan_bwd_kernelI32Selective_Scan_bwd_kernel_traitsILi128ELi16ELb1ELb1ELb1ELb1ELb1EfN3c107complexIfEEEEv12SSMParamsBwd:
        /* <DEDUP_REMOVED lines=40> */
[----:B------:R-:W-:Y:S01]  /*0280*/  UIMAD UR5, UR4, UR30, URZ ;  /* 0x0000001e040572a4 */ /* 0x000fe2000f8e023f */
[----:B------:R-:W-:Y:S01]  /*0290*/  R2UR UR36, R0 ;  /* 0x00000000002472ca */ /* 0x000fe200000e0000 */
[----:B------:R-:W-:Y:S01]  /*02a0*/  ULDC.64 UR6, c[0x0][0x290] ;  /* 0x0000a40000067ab9 */ /* 0x000fe20000000a00 */
[----:B------:R-:W-:Y:S01]  /*02b0*/  UIMAD.WIDE.U32 UR24, UR16, UR30, URZ ;  /* 0x0000001e101872a5 */ /* 0x000fe2000f8e003f */
[----:B------:R0:W-:Y:S01]  /*02c0*/  STL [R1+0x4], RZ ;  /* 0x000004ff01007387 */ /* 0x0001e20000100800 */
[----:B------:R-:W-:-:S02]  /*02d0*/  UIMAD UR30, UR4, UR6, URZ ;  /* 0x00000006041e72a4 */ /* 0x000fc4000f8e023f */
[----:B------:R-:W-:Y:S02]  /*02e0*/  UIMAD.WIDE.U32 UR18, UR16, UR6, URZ ;  /* 0x00000006101272a5 */ /* 0x000fe4000f8e003f */
[----:B------:R-:W-:Y:S02]  /*02f0*/  UIMAD UR30, UR16, UR7, UR30 ;  /* 0x00000007101e72a4 */ /* 0x000fe4000f8e021e */
[----:B------:R-:W-:Y:S01]  /*0300*/  UISETP.NE.U32.AND UP1, UPT, UR28, URZ, UPT ;  /* 0x0000003f1c00728c */ /* 0x000fe2000bf25070 */
[----:B------:R-:W-:Y:S02]  /*0310*/  ULDC.64 UR6, c[0x0][0x328] ;  /* 0x0000ca0000067ab9 */ /* 0x000fe40000000a00 */
[----:B------:R-:W4:Y:S01]  /*0320*/  I2F.RP R0, UR36 ;  /* 0x0000002400007d06 */ /* 0x000f220008209400 */
[----:B------:R-:W-:Y:S02]  /*0330*/  UIMAD UR23, UR4, UR6, URZ ;  /* 0x00000006041772a4 */ /* 0x000fe4000f8e023f */
[----:B------:R-:W-:-:S02]  /*0340*/  UIMAD.WIDE.U32 UR12, UR16, UR6, URZ ;  /* 0x00000006100c72a5 */ /* 0x000fc4000f8e003f */
[----:B------:R-:W-:Y:S02]  /*0350*/  UIMAD UR23, UR16, UR7, UR23 ;  /* 0x00000007101772a4 */ /* 0x000fe4000f8e0217 */
[----:B------:R-:W-:Y:S01]  /*0360*/  UISETP.NE.AND.EX UP1, UPT, UR29, URZ, UPT, UP1 ;  /* 0x0000003f1d00728c */ /* 0x000fe2000bf25310 */
[----:B------:R-:W-:Y:S01]  /*0370*/  ULDC.64 UR6, c[0x0][0x240] ;  /* 0x0000900000067ab9 */ /* 0x000fe20000000a00 */
[----:B------:R-:W-:Y:S02]  /*0380*/  UIMAD UR14, UR4, UR26, URZ ;  /* 0x0000001a040e72a4 */ /* 0x000fe4000f8e023f */
[----:B------:R-:W-:Y:S02]  /*0390*/  UIMAD UR22, UR4, UR6, URZ ;  /* 0x00000006041672a4 */ /* 0x000fe4000f8e023f */
[----:B------:R-:W-:Y:S01]  /*03a0*/  UISETP.NE.U32.AND UP2, UPT, UR34, URZ, UPT ;  /* 0x0000003f2200728c */ /* 0x000fe2000bf45070 */
[----:B----4-:R-:W4:Y:S01]  /*03b0*/  MUFU.RCP R0, R0 ;  /* 0x0000000000007308 */ /* 0x010f220000001000 */
[----:B------:R-:W-:Y:S01]  /*03c0*/  UIMAD UR22, UR16, UR7, UR22 ;  /* 0x00000007101672a4 */ /* 0x000fe2000f8e0216 */
[----:B------:R-:W-:-:S02]  /*03d0*/  UMOV UR4, URZ ;  /* 0x0000003f00047c82 */ /* 0x000fc40008000000 */
[----:B------:R-:W-:Y:S02]  /*03e0*/  @UP1 ULEA UR4, UP3, UR17, UR28, 0x2 ;  /* 0x0000001c11041291 */ /* 0x000fe4000f86103f */
[----:B------:R-:W-:Y:S02]  /*03f0*/  UIMAD UR31, UR16, UR31, UR5 ;  /* 0x0000001f101f72a4 */ /* 0x000fe4000f8e0205 */
[----:B------:R-:W-:Y:S01]  /*0400*/  UIMAD.WIDE.U32 UR8, UR16, UR6, URZ ;  /* 0x00000006100872a5 */ /* 0x000fe2000f8e003f */
[----:B------:R-:W-:Y:S01]  /*0410*/  UMOV UR5, URZ ;  /* 0x0000003f00057c82 */ /* 0x000fe20008000000 */
[----:B------:R-:W-:Y:S02]  /*0420*/  @UP1 ULEA.HI.X UR5, UR17, UR29, UR15, 0x2, UP3 ;  /* 0x0000001d11051291 */ /* 0x000fe400098f140f */
[----:B------:R-:W-:Y:S01]  /*0430*/  UISETP.NE.AND.EX UP1, UPT, UR35, URZ, UPT, UP2 ;  /* 0x0000003f2300728c */ /* 0x000fe2000bf25320 */
[----:B------:R-:W-:Y:S01]  /*0440*/  UMOV UR6, URZ ;  /* 0x0000003f00067c82 */ /* 0x000fe20008000000 */
[----:B------:R-:W-:Y:S01]  /*0450*/  UIADD3 UR25, UR25, UR31, URZ ;  /* 0x0000001f19197290 */ /* 0x000fe2000fffe03f */
[----:B----4-:R-:W-:Y:S01]  /*0460*/  IADD3 R0, R0, 0xffffffe, RZ ;  /* 0x0ffffffe00007810 */ /* 0x010fe20007ffe0ff */
[----:B------:R-:W-:Y:S01]  /*0470*/  UIMAD.WIDE.U32 UR10, UR16, UR26, URZ ;  /* 0x0000001a100a72a5 */ /* 0x000fe2000f8e003f */
[----:B-1----:R-:W-:Y:S01]  /*0480*/  MOV R3, UR5 ;  /* 0x0000000500037c02 */ /* 0x002fe20008000f00 */
[----:B------:R-:W-:-:S02]  /*0490*/  UIMAD UR14, UR16, UR27, UR14 ;  /* 0x0000001b100e72a4 */ /* 0x000fc4000f8e020e */
[----:B------:R-:W-:Y:S01]  /*04a0*/  UIADD3 UR19, UR19, UR30, URZ ;  /* 0x0000001e13137290 */ /* 0x000fe2000fffe03f */
[----:B------:R-:W1:Y:S02]  /*04b0*/  F2I.FTZ.U32.TRUNC.NTZ R0, R0 ;  /* 0x0000000000007305 */ /* 0x000e64000021f000 */
[----:B------:R-:W-:Y:S01]  /*04c0*/  @UP1 ULEA UR60, UP2, UR17, UR34, 0x2 ;  /* 0x00000022113c1291 */ /* 0x000fe2000f84103f */
[----:B------:R-:W-:Y:S01]  /*04d0*/  ULDC.64 UR26, c[0x0][0x288] ;  /* 0x0000a200001a7ab9 */ /* 0x000fe20000000a00 */
[----:B------:R-:W-:Y:S02]  /*04e0*/  UIADD3 UR13, UR13, UR23, URZ ;  /* 0x000000170d0d7290 */ /* 0x000fe4000fffe03f */
[----:B------:R-:W-:Y:S02]  /*04f0*/  @UP1 ULEA.HI.X UR61, UR17, UR35, UR15, 0x2, UP2 ;  /* 0x00000023113d1291 */ /* 0x000fe400090f140f */
[----:B------:R-:W-:Y:S02]  /*0500*/  UIMAD UR32, UR15, UR26, URZ ;  /* 0x0000001a0f2072a4 */ /* 0x000fe4000f8e023f */
[----:B------:R-:W-:-:S02]  /*0510*/  UIADD3 UR9, UR9, UR22, URZ ;  /* 0x0000001609097290 */ /* 0x000fc4000fffe03f */
[----:B------:R-:W-:Y:S01]  /*0520*/  UIADD3 UR11, UR11, UR14, URZ ;  /* 0x0000000e0b0b7290 */ /* 0x000fe2000fffe03f */
        /* <DEDUP_REMOVED lines=13> */
[----:B------:R-:W-:Y:S02]  /*0600*/  UIADD3 UR34, -UR31, URZ, URZ ;  /* 0x0000003f1f227290 */ /* 0x000fe4000fffe13f */
[----:B------:R-:W-:Y:S02]  /*0610*/  UIMAD UR35, UR15, UR28, URZ ;  /* 0x0000001c0f2372a4 */ /* 0x000fe4000f8e023f */
[----:B------:R-:W-:Y:S02]  /*0620*/  UIMAD UR34, UR36, UR34, UR37 ;  /* 0x00000022242272a4 */ /* 0x000fe4000f8e0225 */
[----:B------:R-:W-:Y:S02]  /*0630*/  UIMAD.WIDE.U32 UR18, UR17, UR28, UR18 ;  /* 0x0000001c111272a5 */ /* 0x000fe4000f8e0012 */
[----:B------:R-:W-:-:S02]  /*0640*/  UISETP.GT.U32.AND UP1, UPT, UR36, UR34, UPT ;  /* 0x000000222400728c */ /* 0x000fc4000bf24070 */
[----:B------:R-:W-:Y:S02]  /*0650*/  USHF.R.S32.HI UR28, URZ, 0x1f, UR32 ;  /* 0x0000001f3f1c7899 */ /* 0x000fe40008011420 */
[----:B------:R-:W-:Y:S01]  /*0660*/  UIADD3 UR50, UP2, UR32, UR26, URZ ;  /* 0x0000001a20327290 */ /* 0x000fe2000ff5e03f */
[----:B------:R-:W-:Y:S01]  /*0670*/  ULDC.64 UR24, c[0x0][0x330] ;  /* 0x0000cc0000187ab9 */ /* 0x000fe20000000a00 */
[----:B------:R-:W-:Y:S02]  /*0680*/  UIMAD UR29, UR17, UR29, UR35 ;  /* 0x0000001d111d72a4 */ /* 0x000fe4000f8e0223 */
[----:B------:R-:W-:-:S03]  /*0690*/  UIADD3.X UR7, UR28, UR27, UR7, UP2, !UPT ;  /* 0x0000001b1c077290 */ /* 0x000fc600097fe407 */
[----:B------:R-:W-:Y:S02]  /*06a0*/  @!UP1 UIADD3 UR34, UR34, -UR36, URZ ;  /* 0x8000002422229290 */ /* 0x000fe4000fffe03f */
[----:B------:R-:W-:Y:S02]  /*06b0*/  ULEA UR52, UP3, UR50, UR52, 0x2 ;  /* 0x0000003432347291 */ /* 0x000fe4000f86103f */
[----:B------:R-:W-:Y:S02]  /*06c0*/  UISETP.GE.U32.AND UP2, UPT, UR34, UR36, UPT ;  /* 0x000000242200728c */ /* 0x000fe4000bf46070 */
[----:B------:R-:W-:Y:S02]  /*06d0*/  ULEA.HI.X UR50, UR50, UR53, UR7, 0x2, UP3 ;  /* 0x0000003532327291 */ /* 0x000fe400098f1407 */
[----:B------:R-:W-:Y:S02]  /*06e0*/  ULOP3.LUT UR7, UR17, UR33, URZ, 0x3c, !UPT ;  /* 0x0000002111077292 */ /* 0x000fe4000f8e3c3f */
[----:B------:R-:W-:-:S02]  /*06f0*/  @!UP1 UIADD3 UR31, UR31, 0x1, URZ ;  /* 0x000000011f1f9890 */ /* 0x000fc4000fffe03f */
[----:B------:R-:W-:Y:S02]  /*0700*/  UIMAD UR15, UR15, UR24, URZ ;  /* 0x000000180f0f72a4 */ /* 0x000fe4000f8e023f */
[----:B------:R-:W-:Y:S02]  /*0710*/  UISETP.GE.AND UP1, UPT, UR7, URZ, UPT ;  /* 0x0000003f0700728c */ /* 0x000fe4000bf26270 */
[----:B------:R-:W-:Y:S02]  /*0720*/  @UP2 UIADD3 UR31, UR31, 0x1, URZ ;  /* 0x000000011f1f2890 */ /* 0x000fe4000fffe03f */
[----:B------:R-:W-:Y:S02]  /*0730*/  UISETP.NE.AND UP2, UPT, UR33, URZ, UPT ;  /* 0x0000003f2100728c */ /* 0x000fe4000bf45270 */
[----:B------:R-:W-:Y:S02]  /*0740*/  UIMAD UR30, UR17, UR25, UR15 ;  /* 0x00000019111e72a4 */ /* 0x000fe4000f8e020f */
[----:B------:R-:W-:-:S02]  /*0750*/  UIMAD.WIDE.U32 UR24, UR17, UR24, UR12 ;  /* 0x00000018111872a5 */ /* 0x000fc4000f8e000c */
[----:B------:R-:W-:Y:S01]  /*0760*/  UIADD3 UR12, UP3, UR32, UR18, URZ ;  /* 0x00000012200c7290 */ /* 0x000fe2000ff7e03f */
[----:B------:R-:W-:Y:S01]  /*0770*/  ULDC.64 UR26, c[0x0][0x2f8] ;  /* 0x0000be00001a7ab9 */ /* 0x000fe20000000a00 */
[----:B------:R-:W-:Y:S02]  /*0780*/  UMOV UR15, UR31 ;  /* 0x0000001f000f7c82 */ /* 0x000fe40008000000 */
[----:B------:R-:W-:Y:S02]  /*0790*/  UIADD3.X UR18, UR28, UR19, UR29, UP3, !UPT ;  /* 0x000000131c127290 */ /* 0x000fe40009ffe41d */
[----:B------:R-:W-:Y:S02]  /*07a0*/  ULEA UR7, UP3, UR12, UR26, 0x2 ;  /* 0x0000001a0c077291 */ /* 0x000fe4000f86103f */
[----:B------:R-:W-:Y:S02]  /*07b0*/  @!UP1 UIADD3 UR15, -UR15, URZ, URZ ;  /* 0x0000003f0f0f9290 */ /* 0x000fe4000fffe13f */
[----:B------:R-:W-:-:S02]  /*07c0*/  @!UP2 ULOP3.LUT UR15, URZ, UR33, URZ, 0x33, !UPT ;  /* 0x000000213f0fa292 */ /* 0x000fc4000f8e333f */
[----:B------:R-:W-:Y:S02]  /*07d0*/  ULEA.HI.X UR12, UR12, UR27, UR18, 0x2, UP3 ;  /* 0x0000001b0c0c7291 */ /* 0x000fe400098f1412 */
[----:B------:R-:W-:Y:S02]  /*07e0*/  USHF.R.S32.HI UR27, URZ, 0x1f, UR15 ;  /* 0x0000001f3f1b7899 */ /* 0x000fe4000801140f */
[----:B------:R-:W-:Y:S01]  /*07f0*/  UIADD3 UR32, UP4, UR32, UR24, URZ ;  /* 0x0000001820207290 */ /* 0x000fe2000ff9e03f */
[----:B------:R-:W-:Y:S01]  /*0800*/  ULDC.64 UR18, c[0x0][0x258] ;  /* 0x0000960000127ab9 */ /* 0x000fe20000000a00 */
[----:B------:R-:W-:Y:S02]  /*0810*/  ULEA UR24, UR6, 0xfffff000, 0xc ;  /* 0xfffff00006187891 */ /* 0x000fe4000f8e603f */
[----:B------:R-:W-:Y:S02]  /*0820*/  UIMAD UR13, UR27, UR18, URZ ;  /* 0x000000121b0d72a4 */ /* 0x000fe4000f8e023f */
[----:B------:R-:W-:-:S02]  /*0830*/  UIADD3.X UR53, UR28, UR25, UR30, UP4, !UPT ;  /* 0x000000191c357290 */ /* 0x000fc4000a7fe41e */
[----:B------:R-:W-:Y:S02]  /*0840*/  ULEA UR54, UP1, UR32, UR54, 0x2 ;  /* 0x0000003620367291 */ /* 0x000fe4000f82103f */
[----:B------:R-:W-:Y:S02]  /*0850*/  UIMAD.WIDE.U32 UR22, UR15, UR18, UR8 ;  /* 0x000000120f1672a5 */ /* 0x000fe4000f8e0008 */
[----:B------:R-:W-:Y:S02]  /*0860*/  UIMAD UR13, UR15, UR19, UR13 ;  /* 0x000000130f0d72a4 */ /* 0x000fe4000f8e020d */
[----:B------:R-:W-:Y:S02]  /*0870*/  ULEA.HI.X UR53, UR32, UR55, UR53, 0x2, UP1 ;  /* 0x0000003720357291 */ /* 0x000fe400088f1435 */
[----:B------:R-:W-:Y:S02]  /*0880*/  UIADD3 UR26, UP1, UR24, UR22, URZ ;  /* 0x00000016181a7290 */ /* 0x000fe4000ff3e03f */
[----:B------:R-:W-:-:S02]  /*0890*/  USHF.R.S32.HI UR25, URZ, 0x1f, UR24 ;  /* 0x0000001f3f197899 */ /* 0x000fc40008011418 */
[----:B------:R-:W-:Y:S01]  /*08a0*/  UIADD3 UR22, UR23, UR13, URZ ;  /* 0x0000000d17167290 */ /* 0x000fe2000fffe03f */
[----:B------:R-:W-:Y:S01]  /*08b0*/  ULDC.64 UR8, c[0x0][0x2d8] ;  /* 0x0000b60000087ab9 */ /* 0x000fe20000000a00 */
[----:B------:R-:W-:Y:S01]  /*08c0*/  ULDC.64 UR18, c[0x0][0x278] ;  /* 0x00009e0000127ab9 */ /* 0x000fe20000000a00 */
[----:B------:R-:W-:Y:S02]  /*08d0*/  ULEA UR14, UP2, UR26, UR8, 0x2 ;  /* 0x000000081a0e7291 */ /* 0x000fe4000f84103f */
[----:B------:R-:W-:Y:S02]  /*08e0*/  UIADD3.X UR8, UR25, UR22, URZ, UP1, !UPT ;  /* 0x0000001619087290 */ /* 0x000fe40008ffe43f */
[----:B------:R-:W-:Y:S02]  /*08f0*/  UIMAD UR13, UR27, UR18, URZ ;  /* 0x000000121b0d72a4 */ /* 0x000fe4000f8e023f */
[----:B------:R-:W-:Y:S02]  /*0900*/  ULEA.HI.X UR26, UR26, UR9, UR8, 0x2, UP2 ;  /* 0x000000091a1a7291 */ /* 0x000fe400090f1408 */
[----:B------:R-:W-:Y:S01]  /*0910*/  UIMAD UR22, UR15, UR19, UR13 ;  /* 0x000000130f1672a4 */ /* 0x000fe2000f8e020d */
[----:B------:R-:W-:-:S02]  /*0920*/  UMOV UR9, URZ ;  /* 0x0000003f00097c82 */ /* 0x000fc40008000000 */
[----:B------:R-:W-:Y:S01]  /*0930*/  @UP0 ULDC UR13, c[0x0][0x214] ;  /* 0x00008500000d0ab9 */ /* 0x000fe20000000800 */
[----:B------:R-:W-:Y:S02]  /*0940*/  UISETP.GE.AND UP1, UPT, UR6, 0x1, UPT ;  /* 0x000000010600788c */ /* 0x000fe4000bf26270 */
[----:B------:R-:W-:Y:S02]  /*0950*/  @UP0 UIMAD UR13, UR16, UR13, UR17 ;  /* 0x0000000d100d02a4 */ /* 0x000fe4000f8e0211 */
[----:B------:R-:W-:Y:S02]  /*0960*/  UIMAD.WIDE.U32 UR10, UR15, UR18, UR10 ;  /* 0x000000120f0a72a5 */ /* 0x000fe4000f8e000a */
[----:B------:R-:W-:Y:S01]  /*0970*/  @UP0 UIMAD UR13, UR13, UR6, URZ ;  /* 0x000000060d0d02a4 */ /* 0x000fe2000f8e023f */
[----:B------:R-:W-:Y:S01]  /*0980*/  @UP0 ULDC UR23, c[0x0][0x21c] ;  /* 0x0000870000170ab9 */ /* 0x000fe20000000800 */
[----:B------:R-:W-:Y:S02]  /*0990*/  UIADD3 UR11, UR11, UR22, URZ ;  /* 0x000000160b0b7290 */ /* 0x000fe4000fffe03f */
[----:B------:R-:W-:-:S02]  /*09a0*/  @UP0 UIMAD UR13, UR13, UR23, URZ ;  /* 0x000000170d0d02a4 */ /* 0x000fc4000f8e023f */
[----:B------:R-:W-:Y:S01]  /*09b0*/  UIADD3 UR24, UP2, UR24, UR10, URZ ;  /* 0x0000000a18187290 */ /* 0x000fe2000ff5e03f */
[----:B------:R-:W-:Y:S01]  /*09c0*/  @UP0 ULDC.64 UR22, c[0x0][0x310] ;  /* 0x0000c40000160ab9 */ /* 0x000fe20000000a00 */
[----:B------:R-:W-:Y:S01]  /*09d0*/  ULDC.64 UR18, c[0x0][0x2e0] ;  /* 0x0000b80000127ab9 */ /* 0x000fe20000000a00 */
[----:B------:R-:W-:Y:S02]  /*09e0*/  @UP0 UIMAD.WIDE UR22, UR13, 0x10, UR22 ;  /* 0x000000100d1608a5 */ /* 0x000fe4000f8e0216 */
[----:B------:R-:W-:Y:S02]  /*09f0*/  ULEA UR18, UP3, UR24, UR18, 0x2 ;  /* 0x0000001218127291 */ /* 0x000fe4000f86103f */
[----:B------:R-:W-:Y:S01]  /*0a00*/  UIADD3.X UR11, UR25, UR11, URZ, UP2, !UPT ;  /* 0x0000000b190b7290 */ /* 0x000fe200097fe43f */
        /* <DEDUP_REMOVED lines=19> */
[----:B------:R-:W-:Y:S01]  /*0b40*/  UMOV UR7, URZ ;  /* 0x0000003f00077c82 */ /* 0x000fe20008000000 */
[----:B------:R-:W3:Y:S01]  /*0b50*/  S2R R242, SR_LANEID ;  /* 0x0000000000f27919 */ /* 0x000ee20000000000 */
[----:B-1----:R-:W-:-:S06]  /*0b60*/  ULEA UR4, UR5, UR4, 0x18 ;  /* 0x0000000405047291 */ /* 0x002fcc000f8ec03f */
[----:B------:R-:W-:Y:S02]  /*0b70*/  MOV R25, UR4 ;  /* 0x0000000400197c02 */ /* 0x000fe40008000f00 */
[----:B0-----:R-:W-:-:S04]  /*0b80*/  SHF.R.S32.HI R3, RZ, 0x1f, R26 ;  /* 0x0000001fff037819 */ /* 0x001fc8000001141a */
[----:B------:R-:W-:-:S04]  /*0b90*/  LEA.HI R3, R3, R26, RZ, 0x5 ;  /* 0x0000001a03037211 */ /* 0x000fc800078f28ff */
[----:B------:R-:W-:-:S04]  /*0ba0*/  SHF.R.S32.HI R0, RZ, 0x5, R3 ;  /* 0x00000005ff007819 */ /* 0x000fc80000011403 */
[----:B------:R-:W-:-:S05]  /*0bb0*/  LEA R0, R0, R25, 0x3 ;  /* 0x0000001900007211 */ /* 0x000fca00078e18ff */
[----:B---3--:R2:W-:Y:S02]  /*0bc0*/  STL [R1], R0 ;  /* 0x0000000001007387 */ /* 0x0085e40000100800 */
.L_x_6157:
[----:B------:R-:W-:Y:S01]  /*0bd0*/  BAR.SYNC.DEFER_BLOCKING 0x0 ;  /* 0x0000000000007b1d */ /* 0x000fe20000010000 */
[----:B-1----:R-:W-:Y:S02]  /*0be0*/  SHF.L.U32 R3, R26, 0x2, RZ ;  /* 0x000000021a037819 */ /* 0x002fe400000006ff */
[----:B------:R-:W-:Y:S02]  /*0bf0*/  MOV R4, UR52 ;  /* 0x0000003400047c02 */ /* 0x000fe40008000f00 */
[----:B------:R-:W-:Y:S02]  /*0c00*/  LOP3.LUT R3, R3, 0xffffff80, RZ, 0xc0, !PT ;  /* 0xffffff8003037812 */ /* 0x000fe400078ec0ff */
[----:B------:R-:W-:Y:S01]  /*0c10*/  MOV R5, UR50 ;  /* 0x0000003200057c02 */ /* 0x000fe20008000f00 */
[----:B------:R-:W-:Y:S01]  /*0c20*/  HFMA2.MMA R6, -RZ, RZ, 0, 9.5367431640625e-07 ;  /* 0x00000010ff067435 */ /* 0x000fe200000001ff */
[----:B------:R-:W-:Y:S01]  /*0c30*/  LOP3.LUT R243, R3, 0x1f, R26, 0xf8, !PT ;  /* 0x0000001f03f37812 */ /* 0x000fe200078ef81a */
[----:B------:R-:W-:-:S04]  /*0c40*/  ULDC UR10, c[0x0][0x224] ;  /* 0x00008900000a7ab9 */ /* 0x000fc80000000800 */
[----:B------:R-:W-:-:S05]  /*0c50*/  IMAD.WIDE R4, R243, 0x10, R4 ;  /* 0x00000010f3047825 */ /* 0x000fca00078e0204 */
[----:B------:R-:W3:Y:S04]  /*0c60*/  LDG.E.128 R8, desc[UR20][R4.64] ;  /* 0x0000001404087981 */ /* 0x000ee8000c1e1d00 */
[----:B------:R-:W4:Y:S04]  /*0c70*/  LDG.E.128 R12, desc[UR20][R4.64+0x200] ;  /* 0x00020014040c7981 */ /* 0x000f28000c1e1d00 */
[----:B------:R-:W5:Y:S04]  /*0c80*/  LDG.E.128 R16, desc[UR20][R4.64+0x400] ;  /* 0x0004001404107981 */ /* 0x000f68000c1e1d00 */
[----:B------:R-:W5:Y:S01]  /*0c90*/  LDG.E.128 R20, desc[UR20][R4.64+0x600] ;  /* 0x0006001404147981 */ /* 0x000f62000c1e1d00 */
[----:B--2---:R-:W-:Y:S01]  /*0ca0*/  IADD3 R0, R3, R242, RZ ;  /* 0x000000f203007210 */ /* 0x004fe20007ffe0ff */
[----:B------:R-:W-:-:S03]  /*0cb0*/  IMAD.WIDE R6, R243, R6, UR48 ;  /* 0x00000030f3067e25 */ /* 0x000fc6000f8e0206 */
[----:B------:R-:W-:Y:S01]  /*0cc0*/  LEA R244, R0, R25, 0x4 ;  /* 0x0000001900f47211 */ /* 0x000fe200078e20ff */
[----:B------:R-:W-:-:S05]  /*0cd0*/  IMAD R0, R242, 0x3, R0 ;  /* 0x00000003f2007824 */ /* 0x000fca00078e0200 */
[----:B------:R-:W-:Y:S01]  /*0ce0*/  LEA R245, R0, R25, 0x4 ;  /* 0x0000001900f57211 */ /* 0x000fe200078e20ff */
[----:B---3--:R-:W-:Y:S04]  /*0cf0*/  STS.128 [R244], R8 ;  /* 0x00000008f4007388 */ /* 0x008fe80000000c00 */
        /* <DEDUP_REMOVED lines=16> */
[----:B--2---:R-:W-:Y:S04]  /*0e00*/  STS.128 [R244], R16 ;  /* 0x00000010f4007388 */ /* 0x004fe80000000c00 */
[----:B---3--:R-:W-:Y:S04]  /*0e10*/  STS.128 [R244+0x200], R20 ;  /* 0x00020014f4007388 */ /* 0x008fe80000000c00 */
[----:B----4-:R0:W-:Y:S04]  /*0e20*/  STS.128 [R244+0x400], R28 ;  /* 0x0004001cf4007388 */ /* 0x0101e80000000c00 */
        /* <DEDUP_REMOVED lines=9> */
[----:B0-----:R-:W5:Y:S04]  /*0ec0*/  LDG.E.128 R28, desc[UR20][R12.64+0x400] ;  /* 0x000400140c1c7981 */ /* 0x001f68000c1e1d00 */
        /* <DEDUP_REMOVED lines=22> */
[----:B------:R-:W-:Y:S01]  /*1030*/  NOP ;  /* 0x0000000000007918 */ /* 0x000fe20000000000 */
        /* <DEDUP_REMOVED lines=32> */
.L_x_6029:
[----:B------:R-:W-:Y:S05]  /*1240*/  BSYNC B0 ;  /* 0x0000000000007941 */ /* 0x000fea0003800000 */
.L_x_6028:
        /* <DEDUP_REMOVED lines=35> */
.L_x_6031:
[----:B------:R-:W-:Y:S05]  /*1480*/  BSYNC B0 ;  /* 0x0000000000007941 */ /* 0x000fea0003800000 */
.L_x_6030:
        /* <DEDUP_REMOVED lines=35> */
.L_x_6033:
[----:B------:R-:W-:Y:S05]  /*16c0*/  BSYNC B0 ;  /* 0x0000000000007941 */ /* 0x000fea0003800000 */
.L_x_6032:
        /* <DEDUP_REMOVED lines=35> */
.L_x_6035:
[----:B------:R-:W-:Y:S05]  /*1900*/  BSYNC B0 ;  /* 0x0000000000007941 */ /* 0x000fea0003800000 */
.L_x_6034:
        /* <DEDUP_REMOVED lines=35> */
.L_x_6037:
[----:B------:R-:W-:Y:S05]  /*1b40*/  BSYNC B0 ;  /* 0x0000000000007941 */ /* 0x000fea0003800000 */
.L_x_6036:
        /* <DEDUP_REMOVED lines=35> */
.L_x_6039:
[----:B------:R-:W-:Y:S05]  /*1d80*/  BSYNC B0 ;  /* 0x0000000000007941 */ /* 0x000fea0003800000 */
.L_x_6038:
        /* <DEDUP_REMOVED lines=35> */
.L_x_6041:
[----:B------:R-:W-:Y:S05]  /*1fc0*/  BSYNC B0 ;  /* 0x0000000000007941 */ /* 0x000fea0003800000 */
.L_x_6040:
        /* <DEDUP_REMOVED lines=35> */
.L_x_6043:
[----:B------:R-:W-:Y:S05]  /*2200*/  BSYNC B0 ;  /* 0x0000000000007941 */ /* 0x000fea0003800000 */
.L_x_6042:
        /* <DEDUP_REMOVED lines=35> */
.L_x_6045:
[----:B------:R-:W-:Y:S05]  /*2440*/  BSYNC B0 ;  /* 0x0000000000007941 */ /* 0x000fea0003800000 */
.L_x_6044:
        /* <DEDUP_REMOVED lines=34> */
.L_x_6047:
[----:B------:R-:W-:Y:S05]  /*2670*/  BSYNC B0 ;  /* 0x0000000000007941 */ /* 0x000fea0003800000 */
.L_x_6046:
        /* <DEDUP_REMOVED lines=33> */
.L_x_6049:
[----:B------:R-:W-:Y:S05]  /*2890*/  BSYNC B0 ;  /* 0x0000000000007941 */ /* 0x000fea0003800000 */
.L_x_6048:
        /* <DEDUP_REMOVED lines=33> */
.L_x_6051:
[----:B------:R-:W-:Y:S05]  /*2ab0*/  BSYNC B0 ;  /* 0x0000000000007941 */ /* 0x000fea0003800000 */
.L_x_6050:
        /* <DEDUP_REMOVED lines=33> */
.L_x_6053:
[----:B------:R-:W-:Y:S05]  /*2cd0*/  BSYNC B0 ;  /* 0x0000000000007941 */ /* 0x000fea0003800000 */
.L_x_6052:
        /* <DEDUP_REMOVED lines=33> */
.L_x_6055:
[----:B------:R-:W-:Y:S05]  /*2ef0*/  BSYNC B0 ;  /* 0x0000000000007941 */ /* 0x000fea0003800000 */
.L_x_6054:
        /* <DEDUP_REMOVED lines=33> */
.L_x_6057:
[----:B------:R-:W-:Y:S05]  /*3110*/  BSYNC B0 ;  /* 0x0000000000007941 */ /* 0x000fea0003800000 */
.L_x_6056:
        /* <DEDUP_REMOVED lines=33> */
.L_x_6059:
[----:B------:R-:W-:Y:S05]  /*3330*/  BSYNC B0 ;  /* 0x0000000000007941 */ /* 0x000fea0003800000 */
.L_x_6058:
[----:B------:R-:W-:Y:S01]  /*3340*/  USHF.R.S32.HI UR6, URZ, 0x1f, UR16 ;  /* 0x0000001f3f067899 */ /* 0x000fe20008011410 */
[----:B------:R-:W-:Y:S01]  /*3350*/  LDS.128 R56, [R245+0x10] ;  /* 0x00001000f5387984 */ /* 0x000fe20000000c00 */
[----:B------:R-:W-:Y:S01]  /*3360*/  ULEA UR4, UR10, 0xfffff800, 0xb ;  /* 0xfffff8000a047891 */ /* 0x000fe2000f8e583f */
[----:B------:R-:W-:Y:S01]  /*3370*/  ULDC.64 UR26, c[0x0][0x2a0] ;  /* 0x0000a800001a7ab9 */ /* 0x000fe20000000a00 */
[----:B------:R-:W-:Y:S01]  /*3380*/  USHF.R.S32.HI UR47, URZ, 0x1f, UR17 ;  /* 0x0000001f3f2f7899 */ /* 0x000fe20008011411 */
[----:B------:R-:W-:Y:S01]  /*3390*/  LDS.128 R4, [R245+0x20] ;  /* 0x00002000f5047984 */ /* 0x000fe20000000c00 */
[----:B------:R-:W-:Y:S02]  /*33a0*/  UIMAD UR18, UR6, UR26, URZ ;  /* 0x0000001a061272a4 */ /* 0x000fe4000f8e023f */
[----:B------:R-:W-:Y:S01]  /*33b0*/  USHF.R.S32.HI UR5, URZ, 0x1f, UR4 ;  /* 0x0000001f3f057899 */ /* 0x000fe20008011404 */
[----:B0-----:R-:W-:Y:S01]  /*33c0*/  LDS.128 R28, [R245+0x30] ;  /* 0x00003000f51c7984 */ /* 0x001fe20000000c00 */
[----:B------:R-:W-:-:S02]  /*33d0*/  UIMAD UR24, UR16, UR27, UR18 ;  /* 0x0000001b101872a4 */ /* 0x000fc4000f8e0212 */
[----:B------:R-:W-:Y:S01]  /*33e0*/  UIMAD.WIDE.U32 UR18, UR16, UR26, UR4 ;  /* 0x0000001a101272a5 */ /* 0x000fe2000f8e0004 */
[----:B------:R-:W-:Y:S04]  /*33f0*/  LDS.128 R32, [R245] ;  /* 0x00000000f5207984 */ /* 0x000fe80000000c00 */
[----:B------:R-:W2:Y:S01]  /*3400*/  LDL.LU R102, [R1+0x8] ;  /* 0x0000080001667983 */ /* 0x000ea20000300800 */
[----:B------:R-:W-:Y:S01]  /*3410*/  ULDC.64 UR26, c[0x0][0x2a8] ;  /* 0x0000aa00001a7ab9 */ /* 0x000fe20000000a00 */
[----:B------:R-:W-:Y:S02]  /*3420*/  UIADD3 UR19, UR19, UR24, URZ ;  /* 0x0000001813137290 */ /* 0x000fe4000fffe03f */
[----:B------:R-:W-:Y:S02]  /*3430*/  UIMAD UR24, UR47, UR26, URZ ;  /* 0x0000001a2f1872a4 */ /* 0x000fe4000f8e023f */
[----:B------:R-:W-:-:S02]  /*3440*/  UIMAD.WIDE.U32 UR18, UR17, UR26, UR18 ;  /* 0x0000001a111272a5 */ /* 0x000fc4000f8e0012 */
[----:B------:R-:W-:Y:S01]  /*3450*/  UIMAD UR24, UR17, UR27, UR24 ;  /* 0x0000001b111872a4 */ /* 0x000fe2000f8e0218 */
[----:B------:R-:W-:Y:S01]  /*3460*/  LEA R246, R242, R3, 0x2 ;  /* 0x00000003f2f67211 */ /* 0x000fe200078e10ff */
[----:B------:R-:W-:Y:S01]  /*3470*/  ULDC.64 UR28, c[0x0][0x398] ;  /* 0x0000e600001c7ab9 */ /* 0x000fe20000000a00 */
        /* <DEDUP_REMOVED lines=27> */
[----:B---3--:R-:W-:Y:S02]  /*3630*/  STS.128 [R244], R44 ;  /* 0x0000002cf4007388 */ /* 0x008fe40000000c00 */
[----:B------:R-:W-:Y:S02]  /*3640*/  IMAD.WIDE R52, R243, 0x10, R52 ;  /* 0x00000010f3347825 */ /* 0x000fe400078e0234 */
[----:B----4-:R0:W-:Y:S04]  /*3650*/  STS.128 [R244+0x200], R64 ;  /* 0x00020040f4007388 */ /* 0x0101e80000000c00 */
[----:B-----5:R1:W-:Y:S04]  /*3660*/  STS.128 [R244+0x400], R72 ;  /* 0x00040048f4007388 */ /* 0x0203e80000000c00 */
[----:B--2---:R-:W-:Y:S01]  /*3670*/  STS.128 [R244+0x600], R76 ;  /* 0x0006004cf4007388 */ /* 0x004fe20000000c00 */
[----:B------:R-:W-:-:S03]  /*3680*/  NOP ;  /* 0x0000000000007918 */ /* 0x000fc60000000000 */
[----:B------:R-:W-:Y:S01]  /*3690*/  LDS.128 R48, [R245] ;  /* 0x00000000f5307984 */ /* 0x000fe20000000c00 */
[----:B------:R-:W-:Y:S01]  /*36a0*/  LEA R246, R246, R25, 0x4 ;  /* 0x00000019f6f67211 */ /* 0x000fe200078e20ff */
[----:B------:R-:W-:Y:S02]  /*36b0*/  UIMAD UR24, UR6, UR28, URZ ;  /* 0x0000001c061872a4 */ /* 0x000fe4000f8e023f */
[----:B------:R-:W2:Y:S01]  /*36c0*/  LDS.128 R60, [R245+0x10] ;  /* 0x00001000f53c7984 */ /* 0x000ea20000000c00 */
[----:B------:R-:W-:-:S03]  /*36d0*/  ULDC.64 UR18, c[0x0][0x3a0] ;  /* 0x0000e80000127ab9 */ /* 0x000fc60000000a00 */
[----:B------:R-:W3:Y:S04]  /*36e0*/  LDS.128 R36, [R245+0x20] ;  /* 0x00002000f5247984 */ /* 0x000ee80000000c00 */
        /* <DEDUP_REMOVED lines=8> */
[----:B------:R-:W-:Y:S01]  /*3770*/  FMUL.FTZ R27, R51, -1.4426950216293334961 ;  /* 0xbfb8aa3b331b7820 */ /* 0x000fe20000410000 */
[----:B------:R-:W-:Y:S01]  /*3780*/  FMUL.FTZ R0, R48, -1.4426950216293334961 ;  /* 0xbfb8aa3b30007820 */ /* 0x000fe20000410000 */
[----:B------:R-:W-:Y:S01]  /*3790*/  FMUL.FTZ R8, R50, -1.4426950216293334961 ;  /* 0xbfb8aa3b32087820 */ /* 0x000fe20000410000 */
[----:B------:R-:W-:Y:S01]  /*37a0*/  FMUL.FTZ R76, R63, -1.4426950216293334961 ;  /* 0xbfb8aa3b3f4c7820 */ /* 0x000fe20000410000 */
[----:B------:R1:W-:Y:S01]  /*37b0*/  MUFU.EX2 R54, R27 ;  /* 0x0000001b00367308 */ /* 0x0003e20000000800 */
[----:B---3--:R-:W-:Y:S01]  /*37c0*/  FMUL.FTZ R78, R38, -1.4426950216293334961 ;  /* 0xbfb8aa3b264e7820 */ /* 0x008fe20000410000 */
[----:B------:R-:W-:Y:S01]  /*37d0*/  FMUL.FTZ R77, R36, -1.4426950216293334961 ;  /* 0xbfb8aa3b244d7820 */ /* 0x000fe20000410000 */
[----:B0-----:R-:W-:Y:S01]  /*37e0*/  FMUL.FTZ R52, R61, -1.4426950216293334961 ;  /* 0xbfb8aa3b3d347820 */ /* 0x001fe20000410000 */
[----:B------:R-:W-:Y:S01]  /*37f0*/  FMUL.FTZ R53, R62, -1.4426950216293334961 ;  /* 0xbfb8aa3b3e357820 */ /* 0x000fe20000410000 */
[----:B----4-:R-:W-:Y:S01]  /*3800*/  FMUL.FTZ R79, R42, -1.4426950216293334961 ;  /* 0xbfb8aa3b2a4f7820 */ /* 0x010fe20000410000 */
[----:B------:R-:W-:Y:S01]  /*3810*/  FMUL.FTZ R84, R43, -1.4426950216293334961 ;  /* 0xbfb8aa3b2b547820 */ /* 0x000fe20000410000 */
[----:B------:R-:W-:Y:S01]  /*3820*/  UIMAD UR26, UR16, UR29, UR24 ;  /* 0x0000001d101a72a4 */ /* 0x000fe2000f8e0218 */
[----:B------:R-:W-:Y:S01]  /*3830*/  MUFU.EX2 R55, R55 ;  /* 0x0000003700377308 */ /* 0x000fe20000000800 */
[----:B-1----:R-:W-:Y:S01]  /*3840*/  FMUL.FTZ R27, R37, -1.4426950216293334961 ;  /* 0xbfb8aa3b251b7820 */ /* 0x002fe20000410000 */
[----:B------:R-:W-:-:S02]  /*3850*/  UIMAD.WIDE.U32 UR24, UR16, UR28, UR4 ;  /* 0x0000001c101872a5 */ /* 0x000fc4000f8e0004 */
[----:B------:R-:W-:Y:S02]  /*3860*/  UIMAD UR27, UR47, UR18, URZ ;  /* 0x000000122f1b72a4 */ /* 0x000fe4000f8e023f */
[----:B------:R-:W-:Y:S02]  /*3870*/  UIADD3 UR25, UR25, UR26, URZ ;  /* 0x0000001a19197290 */ /* 0x000fe4000fffe03f */
[----:B------:R-:W0:Y:S01]  /*3880*/  MUFU.EX2 R2, R2 ;  /* 0x0000000200027308 */ /* 0x000e220000000800 */
[----:B------:R-:W-:Y:S02]  /*3890*/  UIMAD UR27, UR17, UR19, UR27 ;  /* 0x00000013111b72a4 */ /* 0x000fe4000f8e021b */
[----:B------:R-:W-:Y:S01]  /*38a0*/  UIMAD.WIDE.U32 UR18, UR17, UR18, UR24 ;  /* 0x00000012111272a5 */ /* 0x000fe2000f8e0018 */
[----:B------:R-:W-:-:S03]  /*38b0*/  ULDC.64 UR28, c[0x0][0x3e8] ;  /* 0x0000fa00001c7ab9 */ /* 0x000fc60000000a00 */
[----:B------:R-:W-:Y:S01]  /*38c0*/  UIADD3 UR25, UR19, UR27, URZ ;  /* 0x0000001b13197290 */ /* 0x000fe2000fffe03f */
[----:B------:R-:W1:Y:S01]  /*38d0*/  MUFU.EX2 R0, R0 ;  /* 0x0000000000007308 */ /* 0x000e620000000800 */
[----:B------:R-:W-:-:S04]  /*38e0*/  ULEA UR24, UP0, UR18, UR28, 0x2 ;  /* 0x0000001c12187291 */ /* 0x000fc8000f80103f */
[----:B------:R-:W-:-:S03]  /*38f0*/  ULEA.HI.X UR25, UR18, UR29, UR25, 0x2, UP0 ;  /* 0x0000001d12197291 */ /* 0x000fc600080f1419 */
[----:B------:R-:W2:Y:S01]  /*3900*/  MUFU.EX2 R8, R8 ;  /* 0x0000000800087308 */ /* 0x000ea20000000800 */
[----:B0-----:R-:W-:Y:S01]  /*3910*/  FADD.FTZ R2, R2, 1 ;  /* 0x3f80000002027421 */ /* 0x001fe20000010000 */
[----:B------:R-:W-:Y:S02]  /*3920*/  ULDC.64 UR18, c[0x0][0x320] ;  /* 0x0000c80000127ab9 */ /* 0x000fe40000000a00 */
[----:B------:R-:W-:-:S04]  /*3930*/  ISETP.NE.U32.AND P0, PT, RZ, UR18, PT ;  /* 0x00000012ff007c0c */ /* 0x000fc8000bf05070 */
[----:B------:R0:W3:Y:S01]  /*3940*/  MUFU.EX2 R80, R52 ;  /* 0x0000003400507308 */ /* 0x0000e20000000800 */
[----:B-1----:R-:W-:Y:S01]  /*3950*/  FADD.FTZ R0, R0, 1 ;  /* 0x3f80000000007421 */ /* 0x002fe20000010000 */
[----:B------:R-:W-:-:S06]  /*3960*/  ISETP.NE.AND.EX P0, PT, RZ, UR19, PT, P0 ;  /* 0x00000013ff007c0c */ /* 0x000fcc000bf05300 */
[----:B------:R1:W4:Y:S01]  /*3970*/  MUFU.EX2 R81, R53 ;  /* 0x0000003500517308 */ /* 0x0003220000000800 */
[----:B0-----:R-:W-:Y:S01]  /*3980*/  FMUL.FTZ R52, R39, -1.4426950216293334961 ;  /* 0xbfb8aa3b27347820 */ /* 0x001fe20000410000 */
[----:B--2---:R-:W-:-:S06]  /*3990*/  FADD.FTZ R8, R8, 1 ;  /* 0x3f80000008087421 */ /* 0x004fcc0000010000 */
[----:B------:R0:W2:Y:S01]  /*39a0*/  MUFU.EX2 R82, R76 ;  /* 0x0000004c00527308 */ /* 0x0000a20000000800 */
[----:B-1----:R-:W-:Y:S01]  /*39b0*/  FMUL.FTZ R53, R40, -1.4426950216293334961 ;  /* 0xbfb8aa3b28357820 */ /* 0x002fe20000410000 */
[----:B---3--:R-:W-:-:S06]  /*39c0*/  FADD.FTZ R80, R80, 1 ;  /* 0x3f80000050507421 */ /* 0x008fcc0000010000 */
[----:B------:R1:W3:Y:S01]  /*39d0*/  MUFU.EX2 R92, R78 ;  /* 0x0000004e005c7308 */ /* 0x0002e20000000800 */
[----:B0-----:R-:W-:Y:S01]  /*39e0*/  FMUL.FTZ R76, R41, -1.4426950216293334961 ;  /* 0xbfb8aa3b294c7820 */ /* 0x001fe20000410000 */
[----:B----4-:R-:W-:-:S06]  /*39f0*/  FADD.FTZ R81, R81, 1 ;  /* 0x3f80000051517421 */ /* 0x010fcc0000010000 */
[----:B------:R0:W4:Y:S01]  /*3a00*/  MUFU.EX2 R96, R76 ;  /* 0x0000004c00607308 */ /* 0x0001220000000800 */
[----:B-1----:R-:W-:Y:S01]  /*3a10*/  FADD.FTZ R78, R55, 1 ;  /* 0x3f800000374e7421 */ /* 0x002fe20000010000 */
[----:B--2---:R-:W-:-:S06]  /*3a20*/  FADD.FTZ R82, R82, 1 ;  /* 0x3f80000052527421 */ /* 0x004fcc0000010000 */
[----:B------:R-:W1:Y:S01]  /*3a30*/  MUFU.EX2 R94, R52 ;  /* 0x00000034005e7308 */ /* 0x000e620000000800 */
[----:B0-----:R-:W-:Y:S01]  /*3a40*/  FADD.FTZ R76, R54, 1 ;  /* 0x3f800000364c7421 */ /* 0x001fe20000010000 */
[----:B---3--:R-:W-:-:S06]  /*3a50*/  FADD.FTZ R92, R92, 1 ;  /* 0x3f8000005c5c7421 */ /* 0x008fcc0000010000 */
[----:B------:R-:W-:Y:S01]  /*3a60*/  MUFU.EX2 R95, R53 ;  /* 0x00000035005f7308 */ /* 0x000fe20000000800 */
[----:B----4-:R-:W-:-:S07]  /*3a70*/  FADD.FTZ R96, R96, 1 ;  /* 0x3f80000060607421 */ /* 0x010fce0000010000 */
[----:B------:R-:W0:Y:S01]  /*3a80*/  MUFU.EX2 R86, R27 ;  /* 0x0000001b00567308 */ /* 0x000e220000000800 */
[----:B-1----:R-:W-:-:S07]  /*3a90*/  FADD.FTZ R94, R94, 1 ;  /* 0x3f8000005e5e7421 */ /* 0x002fce0000010000 */
[----:B------:R-:W-:Y:S08]  /*3aa0*/  MUFU.RCP R27, R0 ;  /* 0x00000000001b7308 */ /* 0x000ff00000001000 */
[----:B------:R-:W1:Y:S01]  /*3ab0*/  MUFU.RCP R2, R2 ;  /* 0x0000000200027308 */ /* 0x000e620000001000 */
[----:B0-----:R-:W-:-:S07]  /*3ac0*/  FADD.FTZ R86, R86, 1 ;  /* 0x3f80000056567421 */ /* 0x001fce0000010000 */
[----:B------:R-:W0:Y:S08]  /*3ad0*/  MUFU.EX2 R83, R77 ;  /* 0x0000004d00537308 */ /* 0x000e300000000800 */
[----:B------:R-:W2:Y:S01]  /*3ae0*/  MUFU.EX2 R98, R79 ;  /* 0x0000004f00627308 */ /* 0x000ea20000000800 */
[----:B-1----:R-:W-:-:S07]  /*3af0*/  FADD.FTZ R0, -R2, 1 ;  /* 0x3f80000002007421 */ /* 0x002fce0000010100 */
[----:B------:R-:W-:Y:S01]  /*3b00*/  MUFU.RCP R76, R76 ;  /* 0x0000004c004c7308 */ /* 0x000fe20000001000 */
[----:B0-----:R-:W-:Y:S01]  /*3b10*/  FADD.FTZ R85, R83, 1 ;  /* 0x3f80000053557421 */ /* 0x001fe20000010000 */
[----:B------:R-:W-:-:S06]  /*3b20*/  FMUL.FTZ R83, R48, R27 ;  /* 0x0000001b30537220 */ /* 0x000fcc0000410000 */
[----:B------:R-:W0:Y:S01]  /*3b30*/  MUFU.RCP R79, R78 ;  /* 0x0000004e004f7308 */ /* 0x000e220000001000 */
[----:B--2---:R-:W-:-:S07]  /*3b40*/  FADD.FTZ R98, R98, 1 ;  /* 0x3f80000062627421 */ /* 0x004fce0000010000 */
[----:B------:R1:W2:Y:S08]  /*3b50*/  MUFU.RCP R77, R8 ;  /* 0x00000008004d7308 */ /* 0x0002b00000001000 */
[----:B------:R-:W3:Y:S01]  /*3b60*/  MUFU.EX2 R100, R84 ;  /* 0x0000005400647308 */ /* 0x000ee20000000800 */
[----:B-1----:R-:W-:Y:S01]  /*3b70*/  FMUL.FTZ R8, R49, R2 ;  /* 0x0000000231087220 */ /* 0x002fe20000410000 */
[----:B0-----:R-:W-:-:S06]  /*3b80*/  FMUL.FTZ R91, R60, R79 ;  /* 0x0000004f3c5b7220 */ /* 0x001fcc0000410000 */
[----:B------:R-:W0:Y:S01]  /*3b90*/  MUFU.RCP R84, R80 ;  /* 0x0000005000547308 */ /* 0x000e220000001000 */
[----:B--2---:R-:W-:-:S07]  /*3ba0*/  FMUL.FTZ R89, R50, R77 ;  /* 0x0000004d32597220 */ /* 0x004fce0000410000 */
[----:B------:R-:W1:Y:S01]  /*3bb0*/  MUFU.RCP R87, R85 ;  /* 0x0000005500577308 */ /* 0x000e620000001000 */
[----:B---3--:R-:W-:-:S07]  /*3bc0*/  FADD.FTZ R100, R100, 1 ;  /* 0x3f80000064647421 */ /* 0x008fce0000010000 */
[----:B------:R-:W-:Y:S01]  /*3bd0*/  MUFU.RCP R90, R86 ;  /* 0x00000056005a7308 */ /* 0x000fe20000001000 */
[----:B0-----:R-:W-:-:S07]  /*3be0*/  FMUL.FTZ R80, R61, R84 ;  /* 0x000000543d507220 */ /* 0x001fce0000410000 */
[----:B------:R-:W-:Y:S01]  /*3bf0*/  MUFU.RCP R94, R94 ;  /* 0x0000005e005e7308 */ /* 0x000fe20000001000 */
[----:B-1----:R-:W-:-:S04]  /*3c00*/  FADD.FTZ R3, -R87, 1 ;  /* 0x3f80000057037421 */ /* 0x002fc80000010100 */
[----:B------:R-:W-:-:S03]  /*3c10*/  FFMA.FTZ R3, R36, R3, 1 ;  /* 0x3f80000024037423 */ /* 0x000fc60000010003 */
[----:B------:R-:W-:Y:S08]  /*3c20*/  MUFU.RCP R97, R92 ;  /* 0x0000005c00617308 */ /* 0x000ff00000001000 */
[----:B------:R-:W-:Y:S08]  /*3c30*/  MUFU.RCP R96, R96 ;  /* 0x0000006000607308 */ /* 0x000ff00000001000 */
[----:B------:R-:W-:Y:S08]  /*3c40*/  MUFU.RCP R101, R98 ;  /* 0x0000006200657308 */ /* 0x000ff00000001000 */
[----:B------:R-:W-:Y:S01]  /*3c50*/  MUFU.RCP R100, R100 ;  /* 0x0000006400647308 */ /* 0x000fe20000001000 */
[----:B-----5:R0:W-:Y:S04]  /*3c60*/  STS.128 [R244], R68 ;  /* 0x00000044f4007388 */ /* 0x0201e80000000c00 */
[----:B------:R1:W-:Y:S04]  /*3c70*/  STS.128 [R244+0x200], R64 ;  /* 0x00020040f4007388 */ /* 0x0003e80000000c00 */
[----:B------:R-:W-:Y:S04]  /*3c80*/  STS.128 [R244+0x400], R44 ;  /* 0x0004002cf4007388 */ /* 0x000fe80000000c00 */
[----:B------:R2:W-:Y:S01]  /*3c90*/  STS.128 [R244+0x600], R72 ;  /* 0x00060048f4007388 */ /* 0x0005e20000000c00 */
[----:B------:R-:W-:-:S03]  /*3ca0*/  NOP ;  /* 0x0000000000007918 */ /* 0x000fc60000000000 */
[----:B------:R-:W3:Y:S01]  /*3cb0*/  LDS.128 R52, [R245] ;  /* 0x00000000f5347984 */ /* 0x000ee20000000c00 */
[----:B0-----:R0:W4:Y:S01]  /*3cc0*/  MUFU.RCP R70, R82 ;  /* 0x0000005200467308 */ /* 0x0011220000001000 */
[----:B-1----:R-:W-:Y:S01]  /*3cd0*/  FADD.FTZ R65, -R27, 1 ;  /* 0x3f8000001b417421 */ /* 0x002fe20000010100 */
[----:B------:R-:W-:Y:S01]  /*3ce0*/  FFMA.FTZ R64, R49, R0, 1 ;  /* 0x3f80000031407423 */ /* 0x000fe20000010000 */
[----:B------:R-:W1:Y:S01]  /*3cf0*/  LDS.128 R44, [R245+0x10] ;  /* 0x00001000f52c7984 */ /* 0x000e620000000c00 */
[----:B------:R-:W-:Y:S01]  /*3d00*/  FADD.FTZ R49, -R79, 1 ;  /* 0x3f8000004f317421 */ /* 0x000fe20000010100 */
[----:B------:R-:W-:Y:S01]  /*3d10*/  FFMA.FTZ R65, R48, R65, 1 ;  /* 0x3f80000030417423 */ /* 0x000fe20000010041 */
[----:B------:R-:W-:Y:S01]  /*3d20*/  FADD.FTZ R48, -R76, 1 ;  /* 0x3f8000004c307421 */ /* 0x000fe20000010100 */
[----:B------:R-:W-:Y:S01]  /*3d30*/  FADD.FTZ R67, -R77, 1 ;  /* 0x3f8000004d437421 */ /* 0x000fe20000010100 */
[----:B------:R-:W2:Y:S01]  /*3d40*/  MUFU.RCP R71, R81 ;  /* 0x0000005100477308 */ /* 0x000ea20000001000 */
[C---:B0-----:R-:W-:Y:S01]  /*3d50*/  FMUL.FTZ R82, R51.reuse, R76 ;  /* 0x0000004c33527220 */ /* 0x041fe20000410000 */
[----:B------:R-:W-:Y:S01]  /*3d60*/  FFMA.FTZ R66, R51, R48, 1 ;  /* 0x3f80000033427423 */ /* 0x000fe20000010030 */
[----:B------:R-:W-:Y:S01]  /*3d70*/  FFMA.FTZ R67, R50, R67, 1 ;  /* 0x3f80000032437423 */ /* 0x000fe20000010043 */
[----:B------:R-:W-:Y:S01]  /*3d80*/  FFMA.FTZ R69, R60, R49, 1 ;  /* 0x3f8000003c457423 */ /* 0x000fe20000010031 */
[----:B------:R-:W-:Y:S01]  /*3d90*/  FADD.FTZ R0, -R84, 1 ;  /* 0x3f80000054007421 */ /* 0x000fe20000010100 */
[----:B------:R-:W0:Y:S03]  /*3da0*/  LDS.128 R48, [R245+0x20] ;  /* 0x00002000f5307984 */ /* 0x000e260000000c00 */
[----:B------:R-:W-:Y:S01]  /*3db0*/  FFMA.FTZ R68, R61, R0, 1 ;  /* 0x3f8000003d447423 */ /* 0x000fe20000010000 */
[----:B----4-:R-:W-:Y:S01]  /*3dc0*/  FADD.FTZ R60, -R70, 1 ;  /* 0x3f800000463c7421 */ /* 0x010fe20000010100 */
[----:B------:R-:W-:-:S03]  /*3dd0*/  FMUL.FTZ R88, R63, R70 ;  /* 0x000000463f587220 */ /* 0x000fc60000410000 */
[----:B------:R-:W-:Y:S01]  /*3de0*/  FFMA.FTZ R85, R63, R60, 1 ;  /* 0x3f8000003f557423 */ /* 0x000fe2000001003c */
[----:B--2---:R-:W-:Y:S01]  /*3df0*/  FADD.FTZ R73, -R71, 1 ;  /* 0x3f80000047497421 */ /* 0x004fe20000010100 */
[----:B------:R-:W-:-:S03]  /*3e00*/  FMUL.FTZ R93, R62, R71 ;  /* 0x000000473e5d7220 */ /* 0x000fc60000410000 */
[----:B------:R-:W-:Y:S01]  /*3e10*/  FFMA.FTZ R75, R62, R73, 1 ;  /* 0x3f8000003e4b7423 */ /* 0x000fe20000010049 */
[----:B------:R-:W-:Y:S01]  /*3e20*/  FMUL.FTZ R81, R58, R93 ;  /* 0x0000005d3a517220 */ /* 0x000fe20000410000 */
[----:B---3--:R-:W-:Y:S01]  /*3e30*/  FMUL.FTZ R0, R32, R52 ;  /* 0x0000003420007220 */ /* 0x008fe20000410000 */
[----:B------:R-:W-:-:S03]  /*3e40*/  FMUL.FTZ R63, R35, R55 ;  /* 0x00000037233f7220 */ /* 0x000fc60000410000 */
[----:B------:R-:W-:Y:S01]  /*3e50*/  FMUL.FTZ R60, R27, R0 ;  /* 0x000000001b3c7220 */ /* 0x000fe20000410000 */
[----:B------:R-:W-:Y:S01]  /*3e60*/  FMUL.FTZ R27, R33, R53 ;  /* 0x00000035211b7220 */ /* 0x000fe20000410000 */
[----:B------:R-:W-:Y:S01]  /*3e70*/  FMUL.FTZ R0, R34, R54 ;  /* 0x0000003622007220 */ /* 0x000fe20000410000 */
[----:B-1----:R-:W-:Y:S01]  /*3e80*/  FMUL.FTZ R58, R58, R46 ;  /* 0x0000002e3a3a7220 */ /* 0x002fe20000410000 */
[----:B------:R-:W-:Y:S01]  /*3e90*/  FMUL.FTZ R60, R60, R65 ;  /* 0x000000413c3c7220 */ /* 0x000fe20000410000 */
        /* <DEDUP_REMOVED lines=12> */
[----:B------:R-:W-:Y:S01]  /*3f60*/  FADD.FTZ R65, R95, 1 ;  /* 0x3f8000005f417421 */ /* 0x000fe20000010000 */
[----:B------:R-:W1:Y:S01]  /*3f70*/  LDS.128 R56, [R245+0x30] ;  /* 0x00003000f5387984 */ /* 0x000e620000000c00 */
[----:B------:R-:W-:Y:S01]  /*3f80*/  FMUL.FTZ R63, R76, R63 ;  /* 0x0000003f4c3f7220 */ /* 0x000fe20000410000 */
[----:B------:R-:W-:Y:S01]  /*3f90*/  FMUL.FTZ R95, R36, R87 ;  /* 0x00000057245f7220 */ /* 0x000fe20000410000 */
[----:B------:R2:W3:Y:S01]  /*3fa0*/  MUFU.RCP R99, R65 ;  /* 0x0000004100637308 */ /* 0x0004e20000001000 */
[----:B------:R-:W-:Y:S01]  /*3fb0*/  FADD.FTZ R36, -R90, 1 ;  /* 0x3f8000005a247421 */ /* 0x000fe20000010100 */
[----:B------:R-:W-:Y:S01]  /*3fc0*/  FMUL.FTZ R61, R61, R64 ;  /* 0x000000403d3d7220 */ /* 0x000fe20000410000 */
[----:B------:R-:W-:Y:S01]  /*3fd0*/  FMUL.FTZ R62, R62, R67 ;  /* 0x000000433e3e7220 */ /* 0x000fe20000410000 */
[----:B------:R-:W-:Y:S01]  /*3fe0*/  FMUL.FTZ R63, R63, R66 ;  /* 0x000000423f3f7220 */ /* 0x000fe20000410000 */
[----:B------:R-:W-:Y:S01]  /*3ff0*/  BAR.SYNC.DEFER_BLOCKING 0x0 ;  /* 0x0000000000007b1d */ /* 0x000fe20000010000 */
[----:B------:R-:W-:Y:S01]  /*4000*/  FFMA.FTZ R36, R37, R36, 1 ;  /* 0x3f80000025247423 */ /* 0x000fe20000010024 */
[----:B0-----:R-:W-:Y:S01]  /*4010*/  FMUL.FTZ R64, R4, R48 ;  /* 0x0000003004407220 */ /* 0x001fe20000410000 */
        /* <DEDUP_REMOVED lines=10> */
[----:B------:R-:W-:Y:S01]  /*40c0*/  FADD.FTZ R36, -R94, 1 ;  /* 0x3f8000005e247421 */ /* 0x000fe20000010100 */
[----:B------:R-:W-:Y:S01]  /*40d0*/  FMUL.FTZ R90, R37, R90 ;  /* 0x0000005a255a7220 */ /* 0x000fe20000410000 */
[----:B------:R-:W-:Y:S01]  /*40e0*/  FFMA.FTZ R3, R38, R3, 1 ;  /* 0x3f80000026037423 */ /* 0x000fe20000010003 */
[----:B------:R-:W-:Y:S01]  /*40f0*/  FMUL.FTZ R37, R4, R95 ;  /* 0x0000005f04257220 */ /* 0x000fe20000410000 */
[----:B------:R-:W-:Y:S01]  /*4100*/  MOV R4, UR24 ;  /* 0x0000001800047c02 */ /* 0x000fe20008000f00 */
[----:B------:R3:W-:Y:S04]  /*4110*/  STS.128 [R246], R60 ;  /* 0x0000003cf6007388 */ /* 0x0007e80000000c00 */
[----:B------:R-:W-:Y:S01]  /*4120*/  STS.128 [R246+0x10], R72 ;  /* 0x00001048f6007388 */ /* 0x000fe20000000c00 */
[----:B-1----:R-:W-:-:S04]  /*4130*/  FMUL.FTZ R65, R29, R57 ;  /* 0x000000391d417220 */ /* 0x002fc80000410000 */
[----:B------:R-:W-:Y:S01]  /*4140*/  FMUL.FTZ R65, R96, R65 ;  /* 0x0000004160417220 */ /* 0x000fe20000410000 */
[----:B---3--:R-:W-:Y:S01]  /*4150*/  FADD.FTZ R61, -R99, 1 ;  /* 0x3f800000633d7421 */ /* 0x008fe20000010100 */
        /* <DEDUP_REMOVED lines=26> */
[----:B------:R-:W-:Y:S01]  /*4300*/  MOV R5, UR25 ;  /* 0x0000001900057c02 */ /* 0x000fe20008000f00 */
[----:B------:R-:W-:Y:S01]  /*4310*/  FMUL.FTZ R97, R38, R97 ;  /* 0x0000006126617220 */ /* 0x000fe20000410000 */
[----:B------:R-:W-:Y:S01]  /*4320*/  STS.128 [R246+0x30], R84 ;  /* 0x00003054f6007388 */ /* 0x000fe20000000c00 */
[----:B------:R-:W-:-:S03]  /*4330*/  NOP ;  /* 0x0000000000007918 */ /* 0x000fc60000000000 */
[----:B------:R-:W1:Y:S01]  /*4340*/  LDS.128 R60, [R244] ;  /* 0x00000000f43c7984 */ /* 0x000e620000000c00 */
[----:B------:R-:W-:-:S04]  /*4350*/  IMAD.WIDE R4, R243, 0x10, R4 ;  /* 0x00000010f3047825 */ /* 0x000fc800078e0204 */
[----:B------:R-:W-:Y:S01]  /*4360*/  FMUL.FTZ R3, R32, R83 ;  /* 0x0000005320037220 */ /* 0x000fe20000410000 */
[----:B------:R-:W-:Y:S01]  /*4370*/  FMUL.FTZ R94, R39, R94 ;  /* 0x0000005e275e7220 */ /* 0x000fe20000410000 */
[----:B------:R-:W2:Y:S01]  /*4380*/  LDS.128 R64, [R244+0x200] ;  /* 0x00020000f4407984 */ /* 0x000ea20000000c00 */
[----:B0-----:R-:W0:Y:S01]  /*4390*/  LDC R76, c[0x0][0x21c] ;  /* 0x00008700ff4c7b82 */ /* 0x001e220000000800 */
[----:B------:R-:W-:Y:S01]  /*43a0*/  FMUL.FTZ R39, R6, R97 ;  /* 0x0000006106277220 */ /* 0x000fe20000410000 */
[----:B------:R-:W-:Y:S01]  /*43b0*/  FMUL.FTZ R99, R40, R99 ;  /* 0x0000006328637220 */ /* 0x000fe20000410000 */
[----:B------:R-:W3:Y:S01]  /*43c0*/  LDS.128 R68, [R244+0x400] ;  /* 0x00040000f4447984 */ /* 0x000ee20000000c00 */
[----:B------:R-:W-:Y:S01]  /*43d0*/  FMUL.FTZ R6, R33, R8 ;  /* 0x0000000821067220 */ /* 0x000fe20000410000 */
[----:B------:R-:W-:Y:S01]  /*43e0*/  FFMA.FTZ R40, R132, R3, R102 ;  /* 0x0000000384287223 */ /* 0x000fe20000010066 */
[----:B------:R-:W-:Y:S01]  /*43f0*/  FMUL.FTZ R38, R7, R94 ;  /* 0x0000005e07267220 */ /* 0x000fe20000410000 */
[----:B------:R-:W4:Y:S01]  /*4400*/  LDS.128 R72, [R244+0x600] ;  /* 0x00060000f4487984 */ /* 0x000f220000000c00 */
[----:B------:R-:W-:Y:S01]  /*4410*/  FMUL.FTZ R96, R41, R96 ;  /* 0x0000006029607220 */ /* 0x000fe20000410000 */
[----:B------:R-:W-:Y:S01]  /*4420*/  FMUL.FTZ R7, R34, R89 ;  /* 0x0000005922077220 */ /* 0x000fe20000410000 */
[----:B------:R-:W-:Y:S01]  /*4430*/  FFMA.FTZ R41, R133, R6, R40 ;  /* 0x0000000685297223 */ /* 0x000fe20000010028 */
[----:B------:R-:W-:Y:S01]  /*4440*/  FMUL.FTZ R101, R42, R101 ;  /* 0x000000652a657220 */ /* 0x000fe20000410000 */
        /* <DEDUP_REMOVED lines=47> */
[----:B-1----:R-:W-:Y:S02]  /*4740*/  MOV R4, UR18 ;  /* 0x0000001200047c02 */ /* 0x002fe40008000f00 */
        /* <DEDUP_REMOVED lines=10> */
.L_x_6060:
[----:B01----:R-:W-:Y:S01]  /*47f0*/  FFMA.FTZ R4, R128, R27, R31 ;  /* 0x0000001b80047223 */ /* 0x003fe2000001001f */
[----:B------:R-:W-:Y:S01]  /*4800*/  ISETP.GE.AND P0, PT, R76, 0x1, PT ;  /* 0x000000014c00780c */ /* 0x000fe20003f06270 */
[----:B------:R-:W-:Y:S01]  /*4810*/  BAR.SYNC.DEFER_BLOCKING 0x0 ;  /* 0x0000000000007b1d */ /* 0x000fe20000010000 */
        /* <DEDUP_REMOVED lines=70> */
.L_x_6156:
[----:B------:R-:W-:Y:S01]  /*4c80*/  USHF.R.S32.HI UR51, URZ, 0x1f, UR6 ;  /* 0x0000001f3f337899 */ /* 0x000fe20008011406 */
[----:B------:R-:W-:Y:S01]  /*4c90*/  SHF.L.U32 R27, R26, 0x2, RZ ;  /* 0x000000021a1b7819 */ /* 0x000fe200000006ff */
[----:B------:R-:W-:Y:S02]  /*4ca0*/  UIMAD.WIDE.U32 UR18, UR6, UR40, URZ ;  /* 0x00000028061272a5 */ /* 0x000fe4000f8e003f */
[----:B------:R-:W-:Y:S01]  /*4cb0*/  UIMAD UR44, UR51, UR40, URZ ;  /* 0x00000028332c72a4 */ /* 0x000fe2000f8e023f */
[----:B------:R-:W-:-:S03]  /*4cc0*/  LOP3.LUT R27, R27, 0xffffff80, RZ, 0xc0, !PT ;  /* 0xffffff801b1b7812 */ /* 0x000fc600078ec0ff */
[----:B------:R-:W-:Y:S01]  /*4cd0*/  UIMAD UR45, UR6, UR41, UR44 ;  /* 0x00000029062d72a4 */ /* 0x000fe2000f8e022c */
[C---:B------:R-:W-:Y:S01]  /*4ce0*/  LOP3.LUT R243, R27.reuse, 0x1f, R26, 0xf8, !PT ;  /* 0x0000001f1bf37812 */ /* 0x040fe200078ef81a */
[----:B------:R-:W-:Y:S02]  /*4cf0*/  ULEA UR44, UP0, UR18, UR14, 0x2 ;  /* 0x0000000e122c7291 */ /* 0x000fe4000f80103f */
[----:B------:R-:W-:Y:S01]  /*4d00*/  UIADD3 UR19, UR19, UR45, URZ ;  /* 0x0000002d13137290 */ /* 0x000fe2000fffe03f */
[----:B-1----:R-:W-:-:S03]  /*4d10*/  IADD3 R65, R27, R243, RZ ;  /* 0x000000f31b417210 */ /* 0x002fc60007ffe0ff */
[----:B------:R-:W-:Y:S01]  /*4d20*/  ULEA.HI.X UR18, UR18, UR13, UR19, 0x2, UP0 ;  /* 0x0000000d12127291 */ /* 0x000fe200080f1413 */
[----:B------:R-:W-:Y:S01]  /*4d30*/  MOV R60, UR44 ;  /* 0x0000002c003c7c02 */ /* 0x000fe20008000f00 */
[----:B------:R-:W-:-:S04]  /*4d40*/  ULDC.64 UR44, c[0x0][0x230] ;  /* 0x00008c00002c7ab9 */ /* 0x000fc80000000a00 */
[----:B------:R-:W-:-:S03]  /*4d50*/  MOV R61, UR18 ;  /* 0x00000012003d7c02 */ /* 0x000fc60008000f00 */
[----:B------:R-:W-:-:S05]  /*4d60*/  IMAD.WIDE R60, R65, 0x10, R60 ;  /* 0x00000010413c7825 */ /* 0x000fca00078e023c */
[----:B--2---:R-:W2:Y:S04]  /*4d70*/  LDG.E.128 R28, desc[UR20][R60.64] ;  /* 0x000000143c1c7981 */ /* 0x004ea8000c1e1d00 */
[----:B---3--:R-:W3:Y:S04]  /*4d80*/  LDG.E.128 R32, desc[UR20][R60.64+0x200] ;  /* 0x000200143c207981 */ /* 0x008ee8000c1e1d00 */
[----:B0---4-:R-:W4:Y:S04]  /*4d90*/  LDG.E.128 R36, desc[UR20][R60.64+0x400] ;  /* 0x000400143c247981 */ /* 0x011f28000c1e1d00 */
[----:B------:R-:W4:Y:S04]  /*4da0*/  LDG.E.128 R40, desc[UR20][R60.64+0x600] ;  /* 0x000600143c287981 */ /* 0x000f28000c1e1d00 */
[----:B------:R-:W4:Y:S04]  /*4db0*/  LDG.E.128 R44, desc[UR20][R60.64+0x800] ;  /* 0x000800143c2c7981 */ /* 0x000f28000c1e1d00 */
[----:B------:R-:W4:Y:S04]  /*4dc0*/  LDG.E.128 R48, desc[UR20][R60.64+0xa00] ;  /* 0x000a00143c307981 */ /* 0x000f28000c1e1d00 */
[----:B------:R-:W4:Y:S04]  /*4dd0*/  LDG.E.128 R52, desc[UR20][R60.64+0xc00] ;  /* 0x000c00143c347981 */ /* 0x000f28000c1e1d00 */
[----:B------:R0:W4:Y:S01]  /*4de0*/  LDG.E.128 R56, desc[UR20][R60.64+0xe00] ;  /* 0x000e00143c387981 */ /* 0x000122000c1e1d00 */
[----:B------:R-:W-:-:S02]  /*4df0*/  UIMAD UR57, UR47, UR44, URZ ;  /* 0x0000002c2f3972a4 */ /* 0x000fc4000f8e023f */
[----:B------:R-:W-:Y:S02]  /*4e00*/  UIMAD.WIDE.U32 UR18, UR17, UR44, URZ ;  /* 0x0000002c111272a5 */ /* 0x000fe4000f8e003f */
[----:B------:R-:W-:-:S04]  /*4e10*/  UIMAD UR45, UR17, UR45, UR57 ;  /* 0x0000002d112d72a4 */ /* 0x000fc8000f8e0239 */
[----:B------:R-:W-:-:S03]  /*4e20*/  UIADD3 UR19, UR19, UR45, URZ ;  /* 0x0000002d13137290 */ /* 0x000fc6000fffe03f */
[----:B------:R-:W-:Y:S02]  /*4e30*/  ULDC.64 UR44, c[0x0][0x238] ;  /* 0x00008e00002c7ab9 */ /* 0x000fe40000000a00 */
        /* <DEDUP_REMOVED lines=64> */
[C---:B------:R-:W-:Y:S01]  /*5240*/  IMAD R69, R242.reuse, 0x7, R69 ;  /* 0x00000007f2457824 */ /* 0x040fe200078e0245 */
[----:B------:R-:W-:-:S02]  /*5250*/  LEA R67, R242, R67, 0x3 ;  /* 0x00000043f2437211 */ /* 0x000fc400078e18ff */
[----:B------:R-:W-:Y:S01]  /*5260*/  R2UR UR45, R61 ;  /* 0x000000003d2d72ca */ /* 0x000fe200000e0000 */
[----:B------:R-:W-:Y:S01]  /*5270*/  ULEA.HI UR19, UR18, UR18, URZ, 0x1 ;  /* 0x0000001212137291 */ /* 0x000fe2000f8f083f */
[----:B------:R-:W-:Y:S02]  /*5280*/  R2UR UR44, R60 ;  /* 0x000000003c2c72ca */ /* 0x000fe400000e0000 */
[C---:B------:R-:W-:Y:S01]  /*5290*/  IADD3 R60, R69.reuse, 0x2, RZ ;  /* 0x00000002453c7810 */ /* 0x040fe20007ffe0ff */
[----:B------:R-:W-:Y:S01]  /*52a0*/  ULOP3.LUT UR19, UR19, 0xfffffe, URZ, 0xc0, !UPT ;  /* 0x00fffffe13137892 */ /* 0x000fe2000f8ec03f */
[C---:B0-----:R-:W-:Y:S02]  /*52b0*/  IADD3 R62, R69.reuse, 0x3, RZ ;  /* 0x00000003453e7810 */ /* 0x041fe40007ffe0ff */
[C---:B------:R-:W-:Y:S01]  /*52c0*/  IADD3 R64, R69.reuse, 0x4, RZ ;  /* 0x0000000445407810 */ /* 0x040fe20007ffe0ff */
[----:B------:R-:W-:Y:S01]  /*52d0*/  UIADD3 UR18, UR18, -UR19, URZ ;  /* 0x8000001312127290 */ /* 0x000fe2000fffe03f */
[----:B------:R-:W-:-:S02]  /*52e0*/  IADD3 R66, R69, 0x5, RZ ;  /* 0x0000000545427810 */ /* 0x000fc40007ffe0ff */
[----:B------:R-:W-:Y:S01]  /*52f0*/  IADD3 R68, R69, 0x6, RZ ;  /* 0x0000000645447810 */ /* 0x000fe20007ffe0ff */
[----:B------:R-:W-:Y:S01]  /*5300*/  FMUL.FTZ R56, R19, UR45 ;  /* 0x0000002d13387c20 */ /* 0x000fe20008410000 */
[----:B------:R-:W-:Y:S01]  /*5310*/  IADD3 R70, R69, 0x7, RZ ;  /* 0x0000000745467810 */ /* 0x000fe20007ffe0ff */
[----:B------:R-:W-:Y:S01]  /*5320*/  ULEA UR18, UR18, UR6, 0x8 ;  /* 0x0000000612127291 */ /* 0x000fe2000f8e403f */
[----:B------:R-:W-:Y:S01]  /*5330*/  MOV R171, UR44 ;  /* 0x0000002c00ab7c02 */ /* 0x000fe20008000f00 */
[----:B------:R-:W-:Y:S01]  /*5340*/  FMUL.RZ R57, R56, 0.15915493667125701904 ;  /* 0x3e22f98338397820 */ /* 0x000fe2000040c000 */
[----:B------:R-:W-:Y:S01]  /*5350*/  FMUL.FTZ R56, R18, UR45 ;  /* 0x0000002d12387c20 */ /* 0x000fe20008410000 */
[-C--:B------:R-:W-:Y:S01]  /*5360*/  LEA.HI.SX32 R60, R60, R67.reuse, 0x1b ;  /* 0x000000433c3c7211 */ /* 0x080fe200078fdaff */
[----:B------:R-:W-:Y:S01]  /*5370*/  FMUL.FTZ R190, R10, UR45 ;  /* 0x0000002d0abe7c20 */ /* 0x000fe20008410000 */
[----:B------:R-:W-:Y:S01]  /*5380*/  MUFU.SIN R165, R57 ;  /* 0x0000003900a57308 */ /* 0x000fe20000000400 */
[----:B------:R-:W-:Y:S01]  /*5390*/  FMUL.RZ R58, R56, 0.15915493667125701904 ;  /* 0x3e22f983383a7820 */ /* 0x000fe2000040c000 */
[----:B------:R-:W-:Y:S01]  /*53a0*/  FMUL.FTZ R56, R17, UR45 ;  /* 0x0000002d11387c20 */ /* 0x000fe20008410000 */
[----:B------:R-:W-:Y:S01]  /*53b0*/  FMUL.FTZ R171, R171, 1.4426950216293334961 ;  /* 0x3fb8aa3babab7820 */ /* 0x000fe20000410000 */
[----:B------:R-:W-:Y:S01]  /*53c0*/  LEA.HI.SX32 R62, R62, R67, 0x1b ;  /* 0x000000433e3e7211 */ /* 0x000fe200078fdaff */
        /* <DEDUP_REMOVED lines=8> */
[-C--:B------:R-:W-:Y:S01]  /*5450*/  LEA.HI.SX32 R66, R66, R67.reuse, 0x1b ;  /* 0x0000004342427211 */ /* 0x080fe200078fdaff */
[----:B------:R-:W-:Y:S01]  /*5460*/  FMUL.FTZ R151, R171, R18 ;  /* 0x00000012ab977220 */ /* 0x000fe20000410000 */
[-C--:B------:R-:W-:Y:S01]  /*5470*/  LEA.HI.SX32 R68, R68, R67.reuse, 0x1b ;  /* 0x0000004344447211 */ /* 0x080fe200078fdaff */
[----:B------:R-:W-:Y:S01]  /*5480*/  MUFU.SIN R188, R58 ;  /* 0x0000003a00bc7308 */ /* 0x000fe20000000400 */
[----:B0-----:R-:W-:Y:S01]  /*5490*/  FMUL.RZ R57, R56, 0.15915493667125701904 ;  /* 0x3e22f98338397820 */ /* 0x001fe2000040c000 */
[----:B------:R-:W-:Y:S01]  /*54a0*/  FMUL.FTZ R56, R23, UR45 ;  /* 0x0000002d17387c20 */ /* 0x000fe20008410000 */
[----:B------:R-:W-:Y:S01]  /*54b0*/  LEA.HI.SX32 R70, R70, R67, 0x1b ;  /* 0x0000004346467211 */ /* 0x000fe200078fdaff */
[----:B------:R-:W-:Y:S01]  /*54c0*/  FMUL.FTZ R198, R171, R17 ;  /* 0x00000011abc67220 */ /* 0x000fe20000410000 */
[----:B------:R-:W-:-:S02]  /*54d0*/  ISETP.NE.AND P1, PT, R26, RZ, PT ;  /* 0x000000ff1a00720c */ /* 0x000fc40003f25270 */
[----:B------:R-:W-:Y:S01]  /*54e0*/  MOV R150, UR18 ;  /* 0x0000001200967c02 */ /* 0x000fe20008000f00 */
[----:B------:R0:W-:Y:S01]  /*54f0*/  MUFU.COS R189, R58 ;  /* 0x0000003a00bd7308 */ /* 0x0001e20000000000 */
[-C--:B------:R-:W-:Y:S02]  /*5500*/  LEA R147, R60, R25.reuse, 0x4 ;  /* 0x000000193c937211 */ /* 0x080fe400078e20ff */
[-C--:B------:R-:W-:Y:S02]  /*5510*/  LEA R148, R62, R25.reuse, 0x4 ;  /* 0x000000193e947211 */ /* 0x080fe400078e20ff */
[-C--:B------:R-:W-:Y:S01]  /*5520*/  LEA R195, R64, R25.reuse, 0x4 ;  /* 0x0000001940c37211 */ /* 0x080fe200078e20ff */
[----:B------:R-:W-:Y:S01]  /*5530*/  LDS.128 R76, [R147+0x20] ;  /* 0x00002000934c7984 */ /* 0x000fe20000000c00 */
[-C--:B------:R-:W-:Y:S01]  /*5540*/  LEA R196, R66, R25.reuse, 0x4 ;  /* 0x0000001942c47211 */ /* 0x080fe200078e20ff */
[----:B------:R-:W-:Y:S01]  /*5550*/  MUFU.SIN R186, R59 ;  /* 0x0000003b00ba7308 */ /* 0x000fe20000000400 */
[----:B0-----:R-:W-:Y:S01]  /*5560*/  FMUL.RZ R58, R56, 0.15915493667125701904 ;  /* 0x3e22f983383a7820 */ /* 0x001fe2000040c000 */
[----:B------:R-:W-:Y:S01]  /*5570*/  FMUL.FTZ R56, R22, UR45 ;  /* 0x0000002d16387c20 */ /* 0x000fe20008410000 */
[-C--:B------:R-:W-:Y:S01]  /*5580*/  LEA R192, R68, R25.reuse, 0x4 ;  /* 0x0000001944c07211 */ /* 0x080fe200078e20ff */
[----:B------:R-:W-:Y:S01]  /*5590*/  LDS.128 R72, [R148+0x30] ;  /* 0x0000300094487984 */ /* 0x000fe20000000c00 */
[----:B------:R-:W-:-:S02]  /*55a0*/  LEA R191, R70, R25, 0x4 ;  /* 0x0000001946bf7211 */ /* 0x000fc400078e20ff */
[----:B------:R-:W-:Y:S01]  /*55b0*/  MOV R199, UR10 ;  /* 0x0000000a00c77c02 */ /* 0x000fe20008000f00 */
        /* <DEDUP_REMOVED lines=363> */
[----:B------:R-:W-:Y:S01]  /*6c70*/  FMUL.FTZ R218, R172, R214 ;  /* 0x000000d6acda7220 */ /* 0x000fe20000410000 */
        /* <DEDUP_REMOVED lines=13> */
[----:B------:R-:W-:Y:S01]  /*6d50*/  FFMA.FTZ R214, R173, R220, R221 ;  /* 0x000000dcadd67223 */ /* 0x000fe200000100dd */
[----:B------:R-:W-:Y:S01]  /*6d60*/  FMUL.FTZ R222, R177, R147 ;  /* 0x00000093b1de7220 */ /* 0x000fe20000410000 */
[C---:B------:R-:W-:Y:S01]  /*6d70*/  FMUL.FTZ R221, R176.reuse, R148 ;  /* 0x00000094b0dd7220 */ /* 0x040fe20000410000 */
[----:B------:R-:W-:Y:S01]  /*6d80*/  FFMA.FTZ R136, R173, R216, -R138 ;  /* 0x000000d8ad887223 */ /* 0x000fe2000001088a */
[----:B------:R-:W-:Y:S01]  /*6d90*/  FMUL.FTZ R220, R176, R149 ;  /* 0x00000095b0dc7220 */ /* 0x000fe20000410000 */
        /* <DEDUP_REMOVED lines=16> */
.L_x_6063:
[----:B------:R-:W-:Y:S05]  /*6ea0*/  BSYNC B0 ;  /* 0x0000000000007941 */ /* 0x000fea0003800000 */
.L_x_6062:
        /* <DEDUP_REMOVED lines=28> */
[----:B------:R-:W-:-:S03]  /*7070*/  FMUL.FTZ R228, R36, R41 ;  /* 0x0000002924e47220 */ /* 0x000fc60000410000 */
[-C--:B------:R-:W-:Y:S01]  /*7080*/  FFMA.FTZ R227, R36, R40.reuse, -R227 ;  /* 0x0000002824e37223 */ /* 0x080fe200000108e3 */
[----:B------:R-:W-:-:S03]  /*7090*/  FFMA.FTZ R228, R37, R40, R228 ;  /* 0x0000002825e47223 */ /* 0x000fc600000100e4 */
[C---:B--2---:R-:W-:Y:S01]  /*70a0*/  FMUL.FTZ R231, R45.reuse, R227 ;  /* 0x000000e32de77220 */ /* 0x044fe20000410000 */
[----:B------:R-:W-:-:S03]  /*70b0*/  FMUL.FTZ R229, R45, R228 ;  /* 0x000000e42de57220 */ /* 0x000fc60000410000 */
[C---:B------:R-:W-:Y:S01]  /*70c0*/  FFMA.FTZ R231, R44.reuse, R228, R231 ;  /* 0x000000e42ce77223 */ /* 0x040fe200000100e7 */
[----:B------:R-:W-:Y:S01]  /*70d0*/  FFMA.FTZ R227, R44, R227, -R229 ;  /* 0x000000e32ce37223 */ /* 0x000fe200000108e5 */
[-C--:B------:R-:W-:Y:S01]  /*70e0*/  FMUL.FTZ R228, R38, R41.reuse ;  /* 0x0000002926e47220 */ /* 0x080fe20000410000 */
[----:B------:R-:W-:-:S03]  /*70f0*/  FMUL.FTZ R229, R39, R41 ;  /* 0x0000002927e57220 */ /* 0x000fc60000410000 */
        /* <DEDUP_REMOVED lines=8> */
[----:B---3--:R-:W-:Y:S02]  /*7180*/  FMUL.FTZ R247, R49, R231 ;  /* 0x000000e731f77220 */ /* 0x008fe40000410000 */
[----:B------:R-:W-:Y:S01]  /*7190*/  FADD.FTZ R228, R46, R241 ;  /* 0x000000f12ee47221 */ /* 0x000fe20000010000 */
[----:B------:R-:W-:Y:S01]  /*71a0*/  FADD.FTZ R229, R47, R230 ;  /* 0x000000e62fe57221 */ /* 0x000fe20000010000 */
[CC--:B------:R-:W-:Y:S01]  /*71b0*/  FFMA.FTZ R241, R48.reuse, R227.reuse, -R247 ;  /* 0x000000e330f17223 */ /* 0x0c0fe200000108f7 */
[C---:B------:R-:W-:Y:S01]  /*71c0*/  FMUL.FTZ R230, R49.reuse, R227 ;  /* 0x000000e331e67220 */ /* 0x040fe20000410000 */
[CC--:B------:R-:W-:Y:S01]  /*71d0*/  FMUL.FTZ R227, R49.reuse, R228.reuse ;  /* 0x000000e431e37220 */ /* 0x0c0fe20000410000 */
[----:B------:R-:W-:Y:S02]  /*71e0*/  FMUL.FTZ R49, R49, R229 ;  /* 0x000000e531317220 */ /* 0x000fe40000410000 */
[C---:B------:R-:W-:Y:S01]  /*71f0*/  FFMA.FTZ R231, R48.reuse, R231, R230 ;  /* 0x000000e730e77223 */ /* 0x040fe200000100e6 */
[C---:B------:R-:W-:Y:S01]  /*7200*/  FFMA.FTZ R248, R48.reuse, R229, R227 ;  /* 0x000000e530f87223 */ /* 0x040fe200000100e3 */
[----:B------:R-:W-:-:S03]  /*7210*/  FFMA.FTZ R49, R48, R228, -R49 ;  /* 0x000000e430317223 */ /* 0x000fc60000010831 */
[----:B------:R-:W-:Y:S01]  /*7220*/  FADD.FTZ R51, R51, R248 ;  /* 0x000000f833337221 */ /* 0x000fe20000010000 */
[----:B------:R-:W-:Y:S01]  /*7230*/  FADD.FTZ R50, R50, R49 ;  /* 0x0000003132327221 */ /* 0x000fe20000010000 */
[----:B------:R-:W-:Y:S06]  /*7240*/  BRA.DIV UR18, `(.L_x_6065) ;  /* 0x0000008212507947 */ /* 0x000fec000b800000 */
[----:B------:R-:W1:Y:S01]  /*7250*/  SHFL.UP PT, R248, R51, 0x1, RZ ;  /* 0x0420000033f87989 */ /* 0x000e6200000e00ff */
[----:B------:R-:W-:-:S03]  /*7260*/  ISETP.GE.AND P3, PT, R242, 0x1, PT ;  /* 0x00000001f200780c */ /* 0x000fc60003f66270 */
[----:B------:R-:W2:Y:S04]  /*7270*/  SHFL.UP PT, R229, R50, 0x1, RZ ;  /* 0x0420000032e57989 */ /* 0x000ea800000e00ff */
[----:B------:R-:W3:Y:S04]  /*7280*/  SHFL.UP PT, R48, R241, 0x1, RZ ;  /* 0x04200000f1307989 */ /* 0x000ee800000e00ff */
[----:B------:R-:W4:Y:S01]  /*7290*/  SHFL.UP PT, R49, R231, 0x1, RZ ;  /* 0x04200000e7317989 */ /* 0x000f2200000e00ff */
[C---:B-1----:R-:W-:Y:S01]  /*72a0*/  FMUL.FTZ R228, R231.reuse, R248 ;  /* 0x000000f8e7e47220 */ /* 0x042fe20000410000 */
[----:B--2---:R-:W-:-:S03]  /*72b0*/  FMUL.FTZ R227, R231, R229 ;  /* 0x000000e5e7e37220 */ /* 0x004fc60000410000 */
[C---:B------:R-:W-:Y:S01]  /*72c0*/  FFMA.FTZ R229, R241.reuse, R229, -R228 ;  /* 0x000000e5f1e57223 */ /* 0x040fe200000108e4 */
[----:B------:R-:W-:-:S03]  /*72d0*/  FFMA.FTZ R248, R241, R248, R227 ;  /* 0x000000f8f1f87223 */ /* 0x000fc600000100e3 */
[----:B------:R-:W-:Y:S01]  /*72e0*/  @P3 FADD.FTZ R50, R50, R229 ;  /* 0x000000e532323221 */ /* 0x000fe20000010000 */
[----:B---3--:R-:W-:Y:S01]  /*72f0*/  FMUL.FTZ R228, R231, R48 ;  /* 0x00000030e7e47220 */ /* 0x008fe20000410000 */
[----:B------:R-:W-:-:S03]  /*7300*/  @P3 FADD.FTZ R51, R51, R248 ;  /* 0x000000f833333221 */ /* 0x000fc60000010000 */
[-C--:B----4-:R-:W-:Y:S01]  /*7310*/  FFMA.FTZ R228, R241, R49.reuse, R228 ;  /* 0x00000031f1e47223 */ /* 0x090fe200000100e4 */
[----:B------:R-:W-:Y:S01]  /*7320*/  FMUL.FTZ R49, R231, R49 ;  /* 0x00000031e7317220 */ /* 0x000fe20000410000 */
[----:B------:R-:W1:Y:S03]  /*7330*/  SHFL.UP PT, R249, R50, 0x2, RZ ;  /* 0x0440000032f97989 */ /* 0x000e6600000e00ff */
[----:B------:R-:W-:Y:S01]  /*7340*/  @P3 FFMA.FTZ R241, R241, R48, -R49 ;  /* 0x00000030f1f13223 */ /* 0x000fe20000010831 */
[----:B------:R-:W2:Y:S01]  /*7350*/  SHFL.UP PT, R248, R51, 0x2, RZ ;  /* 0x0440000033f87989 */ /* 0x000ea200000e00ff */
[----:B------:R-:W-:Y:S02]  /*7360*/  FSEL R48, R231, R228, !P3 ;  /* 0x000000e4e7307208 */ /* 0x000fe40005800000 */
[----:B------:R-:W-:Y:S01]  /*7370*/  ISETP.GE.AND P3, PT, R242, 0x2, PT ;  /* 0x00000002f200780c */ /* 0x000fe20003f66270 */
[----:B------:R-:W3:Y:S04]  /*7380*/  SHFL.UP PT, R49, R241, 0x2, RZ ;  /* 0x04400000f1317989 */ /* 0x000ee800000e00ff */
[----:B------:R-:W4:Y:S01]  /*7390*/  SHFL.UP PT, R229, R48, 0x2, RZ ;  /* 0x0440000030e57989 */ /* 0x000f2200000e00ff */
[C---:B-1----:R-:W-:Y:S01]  /*73a0*/  FMUL.FTZ R230, R48.reuse, R249 ;  /* 0x000000f930e67220 */ /* 0x042fe20000410000 */
        /* <DEDUP_REMOVED lines=8> */
[----:B------:R-:W1:Y:S01]  /*7430*/  SHFL.UP PT, R248, R51, 0x4, RZ ;  /* 0x0480000033f87989 */ /* 0x000e6200000e00ff */
[----:B------:R-:W-:-:S03]  /*7440*/  @P3 FFMA.FTZ R241, R241, R49, -R228 ;  /* 0x00000031f1f13223 */ /* 0x000fc600000108e4 */
[----:B------:R-:W2:Y:S01]  /*7450*/  SHFL.UP PT, R231, R50, 0x4, RZ ;  /* 0x0480000032e77989 */ /* 0x000ea200000e00ff */
[----:B------:R-:W-:Y:S02]  /*7460*/  FSEL R48, R48, R229, !P3 ;  /* 0x000000e530307208 */ /* 0x000fe40005800000 */
[----:B------:R-:W-:Y:S01]  /*7470*/  ISETP.GE.AND P3, PT, R242, 0x4, PT ;  /* 0x00000004f200780c */ /* 0x000fe20003f66270 */
[----:B------:R-:W3:Y:S04]  /*7480*/  SHFL.UP PT, R49, R241, 0x4, RZ ;  /* 0x04800000f1317989 */ /* 0x000ee800000e00ff */
[----:B------:R-:W4:Y:S01]  /*7490*/  SHFL.UP PT, R229, R48, 0x4, RZ ;  /* 0x0480000030e57989 */ /* 0x000f2200000e00ff */
[C---:B-1----:R-:W-:Y:S01]  /*74a0*/  FMUL.FTZ R228, R48.reuse, R248 ;  /* 0x000000f830e47220 */ /* 0x042fe20000410000 */
[----:B--2---:R-:W-:-:S03]  /*74b0*/  FMUL.FTZ R227, R48, R231 ;  /* 0x000000e730e37220 */ /* 0x004fc60000410000 */
[C---:B------:R-:W-:Y:S01]  /*74c0*/  FFMA.FTZ R231, R241.reuse, R231, -R228 ;  /* 0x000000e7f1e77223 */ /* 0x040fe200000108e4 */
[----:B---3--:R-:W-:Y:S01]  /*74d0*/  FMUL.FTZ R228, R48, R49 ;  /* 0x0000003130e47220 */ /* 0x008fe20000410000 */
[C---:B------:R-:W-:Y:S02]  /*74e0*/  FFMA.FTZ R248, R241.reuse, R248, R227 ;  /* 0x000000f8f1f87223 */ /* 0x040fe400000100e3 */
[----:B------:R-:W-:Y:S01]  /*74f0*/  @P3 FADD.FTZ R50, R50, R231 ;  /* 0x000000e732323221 */ /* 0x000fe20000010000 */
[-C--:B----4-:R-:W-:Y:S01]  /*7500*/  FFMA.FTZ R227, R241, R229.reuse, R228 ;  /* 0x000000e5f1e37223 */ /* 0x090fe200000100e4 */
[C---:B------:R-:W-:Y:S01]  /*7510*/  FMUL.FTZ R228, R48.reuse, R229 ;  /* 0x000000e530e47220 */ /* 0x040fe20000410000 */
[----:B------:R-:W-:Y:S02]  /*7520*/  @P3 FADD.FTZ R51, R51, R248 ;  /* 0x000000f833333221 */ /* 0x000fe40000010000 */
[----:B------:R-:W1:Y:S01]  /*7530*/  SHFL.UP PT, R231, R50, 0x8, RZ ;  /* 0x0500000032e77989 */ /* 0x000e6200000e00ff */
[----:B------:R-:W-:Y:S01]  /*7540*/  @P3 FFMA.FTZ R241, R241, R49, -R228 ;  /* 0x00000031f1f13223 */ /* 0x000fe200000108e4 */
[----:B------:R-:W-:-:S02]  /*7550*/  FSEL R48, R48, R227, !P3 ;  /* 0x000000e330307208 */ /* 0x000fc40005800000 */
[----:B------:R-:W2:Y:S01]  /*7560*/  SHFL.UP PT, R248, R51, 0x8, RZ ;  /* 0x0500000033f87989 */ /* 0x000ea200000e00ff */
[----:B------:R-:W-:-:S03]  /*7570*/  ISETP.GE.AND P3, PT, R242, 0x8, PT ;  /* 0x00000008f200780c */ /* 0x000fc60003f66270 */
[----:B------:R-:W3:Y:S04]  /*7580*/  SHFL.UP PT, R49, R241, 0x8, RZ ;  /* 0x05000000f1317989 */ /* 0x000ee800000e00ff */
[----:B------:R-:W4:Y:S01]  /*7590*/  SHFL.UP PT, R229, R48, 0x8, RZ ;  /* 0x0500000030e57989 */ /* 0x000f2200000e00ff */
[C---:B-1----:R-:W-:Y:S01]  /*75a0*/  FMUL.FTZ R227, R48.reuse, R231 ;  /* 0x000000e730e37220 */ /* 0x042fe20000410000 */
[C---:B--2---:R-:W-:Y:S01]  /*75b0*/  FMUL.FTZ R228, R48.reuse, R248 ;  /* 0x000000f830e47220 */ /* 0x044fe20000410000 */
[----:B---3--:R-:W-:-:S03]  /*75c0*/  FMUL.FTZ R230, R48, R49 ;  /* 0x0000003130e67220 */ /* 0x008fc60000410000 */
[C---:B------:R-:W-:Y:S01]  /*75d0*/  FFMA.FTZ R231, R241.reuse, R231, -R228 ;  /* 0x000000e7f1e77223 */ /* 0x040fe200000108e4 */
[C---:B------:R-:W-:Y:S01]  /*75e0*/  FFMA.FTZ R228, R241.reuse, R248, R227 ;  /* 0x000000f8f1e47223 */ /* 0x040fe200000100e3 */
[-C--:B----4-:R-:W-:Y:S01]  /*75f0*/  FFMA.FTZ R227, R241, R229.reuse, R230 ;  /* 0x000000e5f1e37223 */ /* 0x090fe200000100e6 */
[----:B------:R-:W-:Y:S01]  /*7600*/  FMUL.FTZ R230, R48, R229 ;  /* 0x000000e530e67220 */ /* 0x000fe20000410000 */
[----:B------:R-:W-:Y:S01]  /*7610*/  @P3 FADD.FTZ R50, R50, R231 ;  /* 0x000000e732323221 */ /* 0x000fe20000010000 */
[----:B------:R-:W-:Y:S02]  /*7620*/  @P3 FADD.FTZ R51, R51, R228 ;  /* 0x000000e433333221 */ /* 0x000fe40000010000 */
[----:B------:R-:W-:Y:S01]  /*7630*/  @P3 FFMA.FTZ R241, R241, R49, -R230 ;  /* 0x00000031f1f13223 */ /* 0x000fe200000108e6 */
[----:B------:R-:W-:Y:S01]  /*7640*/  FSEL R48, R48, R227, !P3 ;  /* 0x000000e330307208 */ /* 0x000fe20005800000 */
[----:B------:R1:W2:Y:S04]  /*7650*/  SHFL.UP PT, R231, R50, 0x10, RZ ;  /* 0x0600000032e77989 */ /* 0x0002a800000e00ff */
[----:B------:R1:W3:Y:S04]  /*7660*/  SHFL.UP PT, R49, R241, 0x10, RZ ;  /* 0x06000000f1317989 */ /* 0x0002e800000e00ff */
[----:B------:R1:W4:Y:S04]  /*7670*/  SHFL.UP PT, R229, R48, 0x10, RZ ;  /* 0x0600000030e57989 */ /* 0x00032800000e00ff */
[----:B------:R1:W0:Y:S02]  /*7680*/  SHFL.UP PT, R248, R51, 0x10, RZ ;  /* 0x0600000033f87989 */ /* 0x00022400000e00ff */
.L_x_6184:
[-C--:B0-----:R-:W-:Y:S01]  /*7690*/  FMUL.FTZ R228, R48, R248.reuse ;  /* 0x000000f830e47220 */ /* 0x081fe20000410000 */
[----:B------:R-:W-:Y:S01]  /*76a0*/  ISETP.GE.AND P3, PT, R242, 0x10, PT ;  /* 0x00000010f200780c */ /* 0x000fe20003f66270 */
[CC--:B--2---:R-:W-:Y:S01]  /*76b0*/  FMUL.FTZ R227, R48.reuse, R231.reuse ;  /* 0x000000e730e37220 */ /* 0x0c4fe20000410000 */
[----:B------:R-:W-:Y:S01]  /*76c0*/  UMOV UR18, 0xffffffff ;  /* 0xffffffff00127882 */ /* 0x000fe20000000000 */
[C---:B------:R-:W-:Y:S01]  /*76d0*/  FFMA.FTZ R231, R241.reuse, R231, -R228 ;  /* 0x000000e7f1e77223 */ /* 0x040fe200000108e4 */
[----:B---3--:R-:W-:Y:S01]  /*76e0*/  FMUL.FTZ R228, R48, R49 ;  /* 0x0000003130e47220 */ /* 0x008fe20000410000 */
[----:B------:R-:W-:-:S03]  /*76f0*/  FFMA.FTZ R248, R241, R248, R227 ;  /* 0x000000f8f1f87223 */ /* 0x000fc600000100e3 */
[-C--:B----4-:R-:W-:Y:S01]  /*7700*/  FFMA.FTZ R227, R241, R229.reuse, R228 ;  /* 0x000000e5f1e37223 */ /* 0x090fe200000100e4 */
[----:B------:R-:W-:-:S04]  /*7710*/  FMUL.FTZ R228, R48, R229 ;  /* 0x000000e530e47220 */ /* 0x000fc80000410000 */
[----:B-1----:R-:W-:Y:S01]  /*7720*/  @P3 FFMA.FTZ R241, R241, R49, -R228 ;  /* 0x00000031f1f13223 */ /* 0x002fe200000108e4 */
[----:B------:R-:W-:Y:S01]  /*7730*/  @P3 FADD.FTZ R50, R50, R231 ;  /* 0x000000e732323221 */ /* 0x000fe20000010000 */
[----:B------:R-:W-:Y:S01]  /*7740*/  @P3 FADD.FTZ R51, R51, R248 ;  /* 0x000000f833333221 */ /* 0x000fe20000010000 */
[----:B------:R-:W-:Y:S01]  /*7750*/  FSEL R48, R48, R227, !P3 ;  /* 0x000000e330307208 */ /* 0x000fe20005800000 */
[----:B------:R-:W-:Y:S06]  /*7760*/  BRA.DIV UR18, `(.L_x_6066) ;  /* 0x0000008612647947 */ /* 0x000fec000b800000 */
.L_x_6187:
[----:B------:R-:W-:-:S03]  /*7770*/  UMOV UR18, 0xffffffff ;  /* 0xffffffff00127882 */ /* 0x000fc60000000000 */
[----:B------:R-:W-:Y:S05]  /*7780*/  BRA.DIV UR18, `(.L_x_6067) ;  /* 0x0000008612847947 */ /* 0x000fea000b800000 */
.L_x_6190:
[----:B------:R-:W-:-:S03]  /*7790*/  UMOV UR18, 0xffffffff ;  /* 0xffffffff00127882 */ /* 0x000fc60000000000 */
[----:B------:R-:W-:Y:S05]  /*77a0*/  BRA.DIV UR18, `(.L_x_6068) ;  /* 0x0000008612a47947 */ /* 0x000fea000b800000 */
.L_x_6193:
[----:B------:R-:W-:-:S03]  /*77b0*/  UMOV UR18, 0xffffffff ;  /* 0xffffffff00127882 */ /* 0x000fc60000000000 */
[----:B------:R-:W-:Y:S05]  /*77c0*/  BRA.DIV UR18, `(.L_x_6069) ;  /* 0x0000008612c47947 */ /* 0x000fea000b800000 */
.L_x_6196:
        /* <DEDUP_REMOVED lines=10> */
.L_x_6206:
[----:B0--3--:R-:W-:-:S04]  /*7870*/  FMUL.FTZ R228, R48, R55 ;  /* 0x0000003730e47220 */ /* 0x009fc80000410000 */
[-C--:B--2-4-:R-:W-:Y:S01]  /*7880*/  FFMA.FTZ R49, R241, R54.reuse, -R228 ;  /* 0x00000036f1317223 */ /* 0x094fe200000108e4 */
        /* <DEDUP_REMOVED lines=42> */
.L_x_6064:
[----:B------:R-:W-:Y:S05]  /*7b30*/  WARPSYNC.ALL ;  /* 0x0000000000007948 */ /* 0x000fea0003800000 */
[----:B------:R-:W-:Y:S01]  /*7b40*/  BAR.SYNC.DEFER_BLOCKING 0x0 ;  /* 0x0000000000007b1d */ /* 0x000fe20000010000 */
[C---:B0-----:R-:W-:Y:S01]  /*7b50*/  FMUL.FTZ R37, R174.reuse, R141 ;  /* 0x0000008dae257220 */ /* 0x041fe20000410000 */
        /* <DEDUP_REMOVED lines=17> */
[----:B-1----:R-:W-:Y:S01]  /*7c70*/  FMUL.FTZ R44, R170, -R40 ;  /* 0x80000028aa2c7220 */ /* 0x002fe20000410000 */
        /* <DEDUP_REMOVED lines=255> */
[-C--:B------:R-:W-:Y:S01]  /*8c70*/  FMUL.FTZ R229, R41, R46.reuse ;  /* 0x0000002e29e57220 */ /* 0x080fe20000410000 */
[----:B---3--:R-:W-:Y:S02]  /*8c80*/  FMUL.FTZ R230, R53, R241 ;  /* 0x000000f135e67220 */ /* 0x008fe40000410000 */
        /* <DEDUP_REMOVED lines=24> */
.L_x_6211:
[----:B------:R-:W-:Y:S04]  /*8e10*/  BSSY B0, `(.L_x_6073) ;  /* 0x000000d000007945 */ /* 0x000fe80003800000 */
[----:B------:R-:W-:Y:S05]  /*8e20*/  @!P0 BRA `(.L_x_6074) ;  /* 0x00000000002c8947 */ /* 0x000fea0003800000 */
[C---:B----4-:R-:W-:Y:S01]  /*8e30*/  FMUL.FTZ R53, R247.reuse, R227 ;  /* 0x000000e3f7357220 */ /* 0x050fe20000410000 */
[----:B0-----:R-:W-:-:S03]  /*8e40*/  FMUL.FTZ R54, R247, R252 ;  /* 0x000000fcf7367220 */ /* 0x001fc60000410000 */
[----:B------:R-:W-:Y:S01]  /*8e50*/  FFMA.FTZ R252, R241, R252, R53 ;  /* 0x000000fcf1fc7223 */ /* 0x000fe20000010035 */
[----:B---3--:R-:W-:Y:S01]  /*8e60*/  FMUL.FTZ R53, R247, R55 ;  /* 0x00000037f7357220 */ /* 0x008fe20000410000 */
[----:B------:R-:W-:Y:S01]  /*8e70*/  FFMA.FTZ R227, R241, R227, -R54 ;  /* 0x000000e3f1e37223 */ /* 0x000fe20000010836 */
[C---:B--2---:R-:W-:Y:S01]  /*8e80*/  FMUL.FTZ R54, R52.reuse, R247 ;  /* 0x000000f734367220 */ /* 0x044fe20000410000 */
[----:B------:R-:W-:Y:S01]  /*8e90*/  FADD.FTZ R249, R249, R252 ;  /* 0x000000fcf9f97221 */ /* 0x000fe20000010000 */
[----:B------:R-:W-:Y:S01]  /*8ea0*/  FFMA.FTZ R53, R52, R241, -R53 ;  /* 0x000000f134357223 */ /* 0x000fe20000010835 */
[----:B------:R-:W-:Y:S01]  /*8eb0*/  FADD.FTZ R248, R248, R227 ;  /* 0x000000e3f8f87221 */ /* 0x000fe20000010000 */
[----:B------:R-:W-:-:S03]  /*8ec0*/  FFMA.FTZ R247, R241, R55, R54 ;  /* 0x00000037f1f77223 */ /* 0x000fc60000010036 */
[----:B------:R-:W-:-:S07]  /*8ed0*/  MOV R241, R53 ;  /* 0x0000003500f17202 */ /* 0x000fce0000000f00 */
.L_x_6074:
[----:B------:R-:W-:Y:S05]  /*8ee0*/  BSYNC B0 ;  /* 0x0000000000007941 */ /* 0x000fea0003800000 */
.L_x_6073:
[----:B------:R-:W-:Y:S01]  /*8ef0*/  UMOV UR18, 0xffffffff ;  /* 0xffffffff00127882 */ /* 0x000fe20000000000 */
[----:B------:R-:W-:Y:S02]  /*8f00*/  ISETP.GT.U32.AND P0, PT, R240, 0x1d, PT ;  /* 0x0000001df000780c */ /* 0x000fe40003f04070 */
[----:B------:R-:W-:Y:S11]  /*8f10*/  BRA.DIV UR18, `(.L_x_6075) ;  /* 0x0000007612407947 */ /* 0x000ff6000b800000 */
[----:B--2---:R2:W1:Y:S04]  /*8f20*/  SHFL.DOWN PT, R52, R241, 0x2, 0x1f ;  /* 0x08401f00f1347f89 */ /* 0x00446800000e0000 */
[----:B------:R2:W1:Y:S04]  /*8f30*/  SHFL.DOWN PT, R228, R247, 0x2, 0x1f ;  /* 0x08401f00f7e47f89 */ /* 0x00046800000e0000 */
[----:B------:R2:W1:Y:S04]  /*8f40*/  SHFL.DOWN PT, R236, R248, 0x2, 0x1f ;  /* 0x08401f00f8ec7f89 */ /* 0x00046800000e0000 */
[----:B0-----:R2:W0:Y:S02]  /*8f50*/  SHFL.DOWN PT, R252, R249, 0x2, 0x1f ;  /* 0x08401f00f9fc7f89 */ /* 0x00142400000e0000 */
.L_x_6217:
[----:B------:R-:W-:Y:S04]  /*8f60*/  BSSY B0, `(.L_x_6076) ;  /* 0x000000d000007945 */ /* 0x000fe80003800000 */
[----:B------:R-:W-:Y:S05]  /*8f70*/  @P0 BRA `(.L_x_6077) ;  /* 0x00000000002c0947 */ /* 0x000fea0003800000 */
[C---:B-1-3--:R-:W-:Y:S01]  /*8f80*/  FMUL.FTZ R55, R247.reuse, R236 ;  /* 0x000000ecf7377220 */ /* 0x04afe20000410000 */
[----:B0-----:R-:W-:-:S03]  /*8f90*/  FMUL.FTZ R54, R247, R252 ;  /* 0x000000fcf7367220 */ /* 0x001fc60000410000 */
[----:B------:R-:W-:Y:S01]  /*8fa0*/  FFMA.FTZ R252, R241, R252, R55 ;  /* 0x000000fcf1fc7223 */ /* 0x000fe20000010037 */
[C---:B------:R-:W-:Y:S01]  /*8fb0*/  FMUL.FTZ R55, R247.reuse, R228 ;  /* 0x000000e4f7377220 */ /* 0x040fe20000410000 */
[----:B--2---:R-:W-:Y:S01]  /*8fc0*/  FMUL.FTZ R247, R247, R52 ;  /* 0x00000034f7f77220 */ /* 0x004fe20000410000 */
[----:B------:R-:W-:Y:S01]  /*8fd0*/  FFMA.FTZ R53, R241, R236, -R54 ;  /* 0x000000ecf1357223 */ /* 0x000fe20000010836 */
[----:B------:R-:W-:Y:S01]  /*8fe0*/  FADD.FTZ R249, R249, R252 ;  /* 0x000000fcf9f97221 */ /* 0x000fe20000010000 */
[C---:B------:R-:W-:Y:S01]  /*8ff0*/  FFMA.FTZ R55, R241.reuse, R52, -R55 ;  /* 0x00000034f1377223 */ /* 0x040fe20000010837 */
[----:B------:R-:W-:Y:S01]  /*9000*/  FFMA.FTZ R247, R241, R228, R247 ;  /* 0x000000e4f1f77223 */ /* 0x000fe200000100f7 */
[----:B------:R-:W-:-:S03]  /*9010*/  FADD.FTZ R248, R248, R53 ;  /* 0x00000035f8f87221 */ /* 0x000fc60000010000 */
[----:B------:R-:W-:-:S07]  /*9020*/  MOV R241, R55 ;  /* 0x0000003700f17202 */ /* 0x000fce0000000f00 */
.L_x_6077:
[----:B------:R-:W-:Y:S05]  /*9030*/  BSYNC B0 ;  /* 0x0000000000007941 */ /* 0x000fea0003800000 */
.L_x_6076:
[----:B------:R-:W-:Y:S01]  /*9040*/  UMOV UR18, 0xffffffff ;  /* 0xffffffff00127882 */ /* 0x000fe20000000000 */
[----:B------:R-:W-:Y:S02]  /*9050*/  ISETP.GT.U32.AND P0, PT, R240, 0x1b, PT ;  /* 0x0000001bf000780c */ /* 0x000fe40003f04070 */
[----:B------:R-:W-:Y:S11]  /*9060*/  BRA.DIV UR18, `(.L_x_6078) ;  /* 0x00000076125c7947 */ /* 0x000ff6000b800000 */
[----:B-1----:R1:W1:Y:S04]  /*9070*/  SHFL.DOWN PT, R52, R241, 0x4, 0x1f ;  /* 0x08801f00f1347f89 */ /* 0x00226800000e0000 */
[----:B------:R0:W1:Y:S04]  /*9080*/  SHFL.DOWN PT, R228, R247, 0x4, 0x1f ;  /* 0x08801f00f7e47f89 */ /* 0x00006800000e0000 */
[----:B------:R1:W1:Y:S04]  /*9090*/  SHFL.DOWN PT, R236, R248, 0x4, 0x1f ;  /* 0x08801f00f8ec7f89 */ /* 0x00026800000e0000 */
[----:B0-----:R0:W0:Y:S02]  /*90a0*/  SHFL.DOWN PT, R252, R249, 0x4, 0x1f ;  /* 0x08801f00f9fc7f89 */ /* 0x00102400000e0000 */
.L_x_6223:
        /* <DEDUP_REMOVED lines=13> */
.L_x_6080:
[----:B------:R-:W-:Y:S05]  /*9180*/  BSYNC B0 ;  /* 0x0000000000007941 */ /* 0x000fea0003800000 */
.L_x_6079:
[----:B------:R-:W-:Y:S01]  /*9190*/  UMOV UR18, 0xffffffff ;  /* 0xffffffff00127882 */ /* 0x000fe20000000000 */
[----:B------:R-:W-:Y:S02]  /*91a0*/  ISETP.GT.U32.AND P0, PT, R240, 0x17, PT ;  /* 0x00000017f000780c */ /* 0x000fe40003f04070 */
[----:B------:R-:W-:Y:S11]  /*91b0*/  BRA.DIV UR18, `(.L_x_6081) ;  /* 0x0000007612787947 */ /* 0x000ff6000b800000 */
[----:B-1----:R1:W1:Y:S04]  /*91c0*/  SHFL.DOWN PT, R52, R241, 0x8, 0x1f ;  /* 0x09001f00f1347f89 */ /* 0x00226800000e0000 */
[----:B------:R0:W1:Y:S04]  /*91d0*/  SHFL.DOWN PT, R228, R247, 0x8, 0x1f ;  /* 0x09001f00f7e47f89 */ /* 0x00006800000e0000 */
[----:B------:R1:W1:Y:S04]  /*91e0*/  SHFL.DOWN PT, R236, R248, 0x8, 0x1f ;  /* 0x09001f00f8ec7f89 */ /* 0x00026800000e0000 */
[----:B0-----:R0:W0:Y:S02]  /*91f0*/  SHFL.DOWN PT, R252, R249, 0x8, 0x1f ;  /* 0x09001f00f9fc7f89 */ /* 0x00102400000e0000 */
.L_x_6229:
        /* <DEDUP_REMOVED lines=13> */
.L_x_6083:
[----:B------:R-:W-:Y:S05]  /*92d0*/  BSYNC B0 ;  /* 0x0000000000007941 */ /* 0x000fea0003800000 */
.L_x_6082:
[----:B------:R-:W-:Y:S01]  /*92e0*/  UMOV UR18, 0xffffffff ;  /* 0xffffffff00127882 */ /* 0x000fe20000000000 */
[----:B------:R-:W-:Y:S02]  /*92f0*/  ISETP.GT.U32.AND P0, PT, R240, 0xf, PT ;  /* 0x0000000ff000780c */ /* 0x000fe40003f04070 */
[----:B------:R-:W-:Y:S11]  /*9300*/  BRA.DIV UR18, `(.L_x_6084) ;  /* 0x0000007612947947 */ /* 0x000ff6000b800000 */
[----:B-1----:R1:W1:Y:S04]  /*9310*/  SHFL.DOWN PT, R228, R241, 0x10, 0x1f ;  /* 0x0a001f00f1e47f89 */ /* 0x00226800000e0000 */
[----:B------:R0:W1:Y:S04]  /*9320*/  SHFL.DOWN PT, R52, R247, 0x10, 0x1f ;  /* 0x0a001f00f7347f89 */ /* 0x00006800000e0000 */
[----:B------:R1:W1:Y:S04]  /*9330*/  SHFL.DOWN PT, R236, R248, 0x10, 0x1f ;  /* 0x0a001f00f8ec7f89 */ /* 0x00026800000e0000 */
[----:B0-----:R0:W0:Y:S02]  /*9340*/  SHFL.DOWN PT, R252, R249, 0x10, 0x1f ;  /* 0x0a001f00f9fc7f89 */ /* 0x00102400000e0000 */
.L_x_6235:
[----:B------:R-:W-:Y:S04]  /*9350*/  BSSY B0, `(.L_x_6085) ;  /* 0x000000d000007945 */ /* 0x000fe80003800000 */
[----:B------:R-:W-:Y:S05]  /*9360*/  @P0 BRA `(.L_x_6086) ;  /* 0x00000000002c0947 */ /* 0x000fea0003800000 */
[C---:B-1----:R-:W-:Y:S01]  /*9370*/  FMUL.FTZ R53, R247.reuse, R236 ;  /* 0x000000ecf7357220 */ /* 0x042fe20000410000 */
[----:B0-----:R-:W-:-:S03]  /*9380*/  FMUL.FTZ R54, R247, R252 ;  /* 0x000000fcf7367220 */ /* 0x001fc60000410000 */
[----:B------:R-:W-:Y:S01]  /*9390*/  FFMA.FTZ R252, R241, R252, R53 ;  /* 0x000000fcf1fc7223 */ /* 0x000fe20000010035 */
[C---:B------:R-:W-:Y:S01]  /*93a0*/  FMUL.FTZ R53, R247.reuse, R52 ;  /* 0x00000034f7357220 */ /* 0x040fe20000410000 */
[----:B--2---:R-:W-:Y:S01]  /*93b0*/  FMUL.FTZ R247, R247, R228 ;  /* 0x000000e4f7f77220 */ /* 0x004fe20000410000 */
[----:B---3--:R-:W-:Y:S01]  /*93c0*/  FFMA.FTZ R55, R241, R236, -R54 ;  /* 0x000000ecf1377223 */ /* 0x008fe20000010836 */
[----:B------:R-:W-:Y:S01]  /*93d0*/  FADD.FTZ R249, R249, R252 ;  /* 0x000000fcf9f97221 */ /* 0x000fe20000010000 */
[C---:B------:R-:W-:Y:S01]  /*93e0*/  FFMA.FTZ R53, R241.reuse, R228, -R53 ;  /* 0x000000e4f1357223 */ /* 0x040fe20000010835 */
[----:B------:R-:W-:Y:S01]  /*93f0*/  FFMA.FTZ R247, R241, R52, R247 ;  /* 0x00000034f1f77223 */ /* 0x000fe200000100f7 */
[----:B------:R-:W-:-:S03]  /*9400*/  FADD.FTZ R248, R248, R55 ;  /* 0x00000037f8f87221 */ /* 0x000fc60000010000 */
[----:B------:R-:W-:-:S07]  /*9410*/  MOV R241, R53 ;  /* 0x0000003500f17202 */ /* 0x000fce0000000f00 */
.L_x_6086:
[----:B------:R-:W-:Y:S05]  /*9420*/  BSYNC B0 ;  /* 0x0000000000007941 */ /* 0x000fea0003800000 */
.L_x_6085:
[----:B------:R-:W-:Y:S01]  /*9430*/  UMOV UR18, 0xffffffff ;  /* 0xffffffff00127882 */ /* 0x000fe20000000000 */
[----:B------:R-:W-:Y:S02]  /*9440*/  ISETP.NE.AND P0, PT, R26, 0x1f, PT ;  /* 0x0000001f1a00780c */ /* 0x000fe40003f05270 */
[----:B------:R-:W-:Y:S11]  /*9450*/  BRA.DIV UR18, `(.L_x_6087) ;  /* 0x0000007612b07947 */ /* 0x000ff6000b800000 */
[----:B---3--:R-:W3:Y:S04]  /*9460*/  SHFL.IDX PT, R55, R247, RZ, 0x1f ;  /* 0x00001ffff7377589 */ /* 0x008ee800000e0000 */
[----:B-1----:R-:W1:Y:S04]  /*9470*/  SHFL.IDX PT, R52, R241, RZ, 0x1f ;  /* 0x00001ffff1347589 */ /* 0x002e6800000e0000 */
[----:B------:R-:W4:Y:S04]  /*9480*/  SHFL.IDX PT, R251, R248, RZ, 0x1f ;  /* 0x00001ffff8fb7589 */ /* 0x000f2800000e0000 */
[----:B------:R-:W4:Y:S04]  /*9490*/  SHFL.IDX PT, R240, R249, RZ, 0x1f ;  /* 0x00001ffff9f07589 */ /* 0x000f2800000e0000 */
[----:B--2---:R-:W2:Y:S04]  /*94a0*/  SHFL.DOWN PT, R241, R241, 0x1, 0x1f ;  /* 0x08201f00f1f17f89 */ /* 0x004ea800000e0000 */
[----:B------:R-:W2:Y:S01]  /*94b0*/  SHFL.DOWN PT, R247, R247, 0x1, 0x1f ;  /* 0x08201f00f7f77f89 */ /* 0x000ea200000e0000 */
[-C--:B---3--:R-:W-:Y:S01]  /*94c0*/  FMUL.FTZ R53, R39, R55.reuse ;  /* 0x0000003727357220 */ /* 0x088fe20000410000 */
[----:B------:R-:W-:-:S02]  /*94d0*/  FMUL.FTZ R236, R38, R55 ;  /* 0x0000003726ec7220 */ /* 0x000fc40000410000 */
[----:B------:R-:W3:Y:S01]  /*94e0*/  SHFL.DOWN PT, R248, R248, 0x1, 0x1f ;  /* 0x08201f00f8f87f89 */ /* 0x000ee200000e0000 */
[-C--:B------:R-:W-:Y:S01]  /*94f0*/  FMUL.FTZ R231, R37, R55.reuse ;  /* 0x0000003725e77220 */ /* 0x080fe20000410000 */
[-C--:B-1----:R-:W-:Y:S01]  /*9500*/  FFMA.FTZ R250, R38, R52.reuse, -R53 ;  /* 0x0000003426fa7223 */ /* 0x082fe20000010835 */
[----:B------:R-:W-:Y:S01]  /*9510*/  FFMA.FTZ R236, R39, R52, R236 ;  /* 0x0000003427ec7223 */ /* 0x000fe200000100ec */
[----:B0-----:R-:W0:Y:S04]  /*9520*/  SHFL.DOWN PT, R249, R249, 0x1, 0x1f ;  /* 0x08201f00f9f97f89 */ /* 0x001e2800000e0000 */
[----:B------:R-:W1:Y:S04]  /*9530*/  SHFL.IDX PT, R39, R39, RZ, 0x1f ;  /* 0x00001fff27277589 */ /* 0x000e6800000e0000 */
[----:B------:R-:W0:Y:S04]  /*9540*/  SHFL.IDX PT, R252, R36, RZ, 0x1f ;  /* 0x00001fff24fc7589 */ /* 0x000e2800000e0000 */
[----:B------:R-:W0:Y:S04]  /*9550*/  SHFL.IDX PT, R53, R37, RZ, 0x1f ;  /* 0x00001fff25357589 */ /* 0x000e2800000e0000 */
[----:B------:R5:W0:Y:S02]  /*9560*/  SHFL.IDX PT, R54, R38, RZ, 0x1f ;  /* 0x00001fff26367589 */ /* 0x000a2400000e0000 */
[----:B--2345:R-:W-:-:S07]  /*9570*/  FMUL.FTZ R38, R36, R55 ;  /* 0x0000003724267220 */ /* 0x03cfce0000410000 */
.L_x_6249:
[----:B------:R-:W-:Y:S01]  /*9580*/  BSSY B0, `(.L_x_6088) ;  /* 0x0000011000007945 */ /* 0x000fe20003800000 */
[-C--:B------:R-:W-:Y:S01]  /*9590*/  FFMA.FTZ R36, R36, R52.reuse, -R231 ;  /* 0x0000003424247223 */ /* 0x080fe200000108e7 */
[----:B------:R-:W-:Y:S01]  /*95a0*/  FFMA.FTZ R37, R37, R52, R38 ;  /* 0x0000003425257223 */ /* 0x000fe20000010026 */
[----:B------:R-:W-:Y:S01]  /*95b0*/  FADD.FTZ R38, R251, R250 ;  /* 0x000000fafb267221 */ /* 0x000fe20000010000 */
[----:B0-----:R-:W-:Y:S02]  /*95c0*/  MOV R52, R252 ;  /* 0x000000fc00347202 */ /* 0x001fe40000000f00 */
[----:B-1----:R-:W-:Y:S01]  /*95d0*/  MOV R55, R39 ;  /* 0x0000002700377202 */ /* 0x002fe20000000f00 */
[----:B------:R-:W-:Y:S06]  /*95e0*/  @!P0 BRA `(.L_x_6089) ;  /* 0x0000000000288947 */ /* 0x000fec0003800000 */
[C---:B------:R-:W-:Y:S01]  /*95f0*/  FMUL.FTZ R228, R247.reuse, R55 ;  /* 0x00000037f7e47220 */ /* 0x040fe20000410000 */
[CC--:B------:R-:W-:Y:S01]  /*9600*/  FMUL.FTZ R230, R247.reuse, R54.reuse ;  /* 0x00000036f7e67220 */ /* 0x0c0fe20000410000 */
[----:B------:R-:W-:Y:S02]  /*9610*/  FMUL.FTZ R39, R247, R53 ;  /* 0x00000035f7277220 */ /* 0x000fe40000410000 */
[----:B------:R-:W-:Y:S01]  /*9620*/  FFMA.FTZ R227, R241, R54, -R228 ;  /* 0x00000036f1e37223 */ /* 0x000fe200000108e4 */
[-C--:B------:R-:W-:Y:S01]  /*9630*/  FMUL.FTZ R54, R247, R52.reuse ;  /* 0x00000034f7367220 */ /* 0x080fe20000410000 */
[C---:B------:R-:W-:Y:S01]  /*9640*/  FFMA.FTZ R230, R241.reuse, R55, R230 ;  /* 0x00000037f1e67223 */ /* 0x040fe200000100e6 */
[C---:B------:R-:W-:Y:S02]  /*9650*/  FFMA.FTZ R52, R241.reuse, R52, -R39 ;  /* 0x00000034f1347223 */ /* 0x040fe40000010827 */
[----:B------:R-:W-:Y:S01]  /*9660*/  FFMA.FTZ R53, R241, R53, R54 ;  /* 0x00000035f1357223 */ /* 0x000fe20000010036 */
[----:B------:R-:W-:Y:S01]  /*9670*/  FADD.FTZ R54, R248, R227 ;  /* 0x000000e3f8367221 */ /* 0x000fe20000010000 */
[----:B------:R-:W-:-:S07]  /*9680*/  FADD.FTZ R55, R249, R230 ;  /* 0x000000e6f9377221 */ /* 0x000fce0000010000 */
.L_x_6089:
[----:B------:R-:W-:Y:S05]  /*9690*/  BSYNC B0 ;  /* 0x0000000000007941 */ /* 0x000fea0003800000 */
.L_x_6088:
        /* <DEDUP_REMOVED lines=35> */
.L_x_6071:
[----:B------:R-:W-:Y:S05]  /*98d0*/  WARPSYNC.ALL ;  /* 0x0000000000007948 */ /* 0x000fea0003800000 */
[----:B------:R-:W-:Y:S01]  /*98e0*/  ISETP.NE.AND P0, PT, R26, RZ, PT ;  /* 0x000000ff1a00720c */ /* 0x000fe20003f05270 */
[----:B------:R-:W-:Y:S01]  /*98f0*/  BAR.SYNC.DEFER_BLOCKING 0x0 ;  /* 0x0000000000007b1d */ /* 0x000fe20000010000 */
[----:B------:R-:W-:Y:S01]  /*9900*/  FMUL.FTZ R247, R182, R209 ;  /* 0x000000d1b6f77220 */ /* 0x000fe20000410000 */
[----:B------:R-:W-:Y:S02]  /*9910*/  UIADD3 UR18, -UR7, UR46, URZ ;  /* 0x0000002e07127290 */ /* 0x000fe4000fffe13f */
[----:B------:R-:W-:-:S02]  /*9920*/  USHF.R.S32.HI UR19, URZ, 0x1f, UR16 ;  /* 0x0000001f3f137899 */ /* 0x000fc40008011410 */
[----:B------:R-:W-:Y:S01]  /*9930*/  ULEA UR18, UR18, 0xfffff800, 0xb ;  /* 0xfffff80012127891 */ /* 0x000fe2000f8e583f */
[----:B------:R-:W-:Y:S03]  /*9940*/  BSSY B0, `(.L_x_6090) ;  /* 0x00002c2000007945 */ /* 0x000fe60003800000 */
[----:B------:R-:W-:Y:S01]  /*9950*/  UIADD3 UR18, UR56, -UR18, URZ ;  /* 0x8000001238127290 */ /* 0x000fe2000fffe03f */
[----:B0-----:R-:W0:Y:S04]  /*9960*/  LDS.64 R40, [R142+0x11288] ;  /* 0x011288008e287984 */ /* 0x001e280000000a00 */
[----:B-1----:R1:W-:Y:S02]  /*9970*/  @!P0 STS.128 [R164+0x13080], R36 ;  /* 0x01308024a4008388 */ /* 0x0023e40000000c00 */
[----:B-1----:R-:W-:-:S04]  /*9980*/  FMUL.FTZ R38, R122, R10 ;  /* 0x0000000a7a267220 */ /* 0x002fc80000410000 */
[----:B------:R-:W-:Y:S01]  /*9990*/  FFMA.FTZ R231, R56, -R38, R212 ;  /* 0x8000002638e77223 */ /* 0x000fe200000100d4 */
        /* <DEDUP_REMOVED lines=9> */
[C---:B------:R-:W-:Y:S01]  /*9a30*/  FMUL.FTZ R43, R59.reuse, R137 ;  /* 0x000000893b2b7220 */ /* 0x040fe20000410000 */
[----:B------:R-:W-:Y:S01]  /*9a40*/  FFMA.FTZ R59, R59, -R41, R145 ;  /* 0x800000293b3b7223 */ /* 0x000fe20000010091 */
[----:B------:R-:W-:Y:S01]  /*9a50*/  FFMA.FTZ R40, R173, R141, -R40 ;  /* 0x0000008dad287223 */ /* 0x000fe20000010828 */
[----:B--2---:R-:W-:Y:S01]  /*9a60*/  FMUL.FTZ R48, R137, R9 ;  /* 0x0000000989307220 */ /* 0x004fe20000410000 */
[----:B------:R-:W-:Y:S01]  /*9a70*/  FFMA.FTZ R173, R173, R137, R174 ;  /* 0x00000089adad7223 */ /* 0x000fe200000100ae */
[----:B------:R-:W-:Y:S01]  /*9a80*/  FFMA.FTZ R41, R58, -R41, R144 ;  /* 0x800000293a297223 */ /* 0x000fe20000010090 */
[----:B------:R-:W-:Y:S01]  /*9a90*/  FMUL.FTZ R49, R141, R9 ;  /* 0x000000098d317220 */ /* 0x000fe20000410000 */
[-C--:B------:R-:W-:Y:S01]  /*9aa0*/  FMUL.FTZ R36, R59, R48.reuse ;  /* 0x000000303b247220 */ /* 0x080fe20000410000 */
[----:B------:R-:W-:Y:S01]  /*9ab0*/  FADD.FTZ R173, -R138, R173 ;  /* 0x000000ad8aad7221 */ /* 0x000fe20000010100 */
[----:B------:R-:W-:Y:S01]  /*9ac0*/  FADD.FTZ R139, R139, R40 ;  /* 0x000000288b8b7221 */ /* 0x000fe20000010000 */
[-C--:B------:R-:W-:Y:S01]  /*9ad0*/  FMUL.FTZ R37, R59, R49.reuse ;  /* 0x000000313b257220 */ /* 0x080fe20000410000 */
[C---:B------:R-:W-:Y:S01]  /*9ae0*/  FFMA.FTZ R241, R41.reuse, R49, R36 ;  /* 0x0000003129f17223 */ /* 0x040fe20000010024 */
[C---:B------:R-:W-:Y:S01]  /*9af0*/  FMUL.FTZ R36, R172.reuse, -R173 ;  /* 0x800000adac247220 */ /* 0x040fe20000410000 */
[-C--:B------:R-:W-:Y:S01]  /*9b00*/  FMUL.FTZ R172, R172, -R139.reuse ;  /* 0x8000008bacac7220 */ /* 0x080fe20000410000 */
[----:B------:R-:W-:Y:S01]  /*9b10*/  FFMA.FTZ R240, R41, R48, -R37 ;  /* 0x0000003029f07223 */ /* 0x000fe20000010825 */
[----:B------:R-:W-:Y:S01]  /*9b20*/  FMUL.FTZ R40, R139, UR45 ;  /* 0x0000002d8b287c20 */ /* 0x000fe20008410000 */
[----:B------:R-:W-:Y:S01]  /*9b30*/  FFMA.FTZ R37, R171, R139, -R36 ;  /* 0x0000008bab257223 */ /* 0x000fe20000010824 */
[----:B------:R-:W-:Y:S01]  /*9b40*/  FMUL.FTZ R44, R141, UR45 ;  /* 0x0000002d8d2c7c20 */ /* 0x000fe20008410000 */
[-C--:B------:R-:W-:Y:S01]  /*9b50*/  FMUL.FTZ R39, R57, R173.reuse ;  /* 0x000000ad39277220 */ /* 0x080fe20000410000 */
[----:B------:R-:W-:Y:S01]  /*9b60*/  FMUL.FTZ R36, R173, UR45 ;  /* 0x0000002dad247c20 */ /* 0x000fe20008410000 */
[----:B------:R-:W-:Y:S01]  /*9b70*/  FFMA.FTZ R57, R57, -R38, R211 ;  /* 0x8000002639397223 */ /* 0x000fe200000100d3 */
[-C--:B------:R-:W-:Y:S01]  /*9b80*/  FMUL.FTZ R50, R173, R10.reuse ;  /* 0x0000000aad327220 */ /* 0x080fe20000410000 */
[----:B------:R-:W-:Y:S01]  /*9b90*/  FMUL.FTZ R51, R139, R10 ;  /* 0x0000000a8b337220 */ /* 0x000fe20000410000 */
[----:B------:R-:W-:Y:S01]  /*9ba0*/  FFMA.FTZ R172, R171, R173, R172 ;  /* 0x000000adabac7223 */ /* 0x000fe200000100ac */
[----:B------:R-:W-:Y:S01]  /*9bb0*/  FFMA.FTZ R38, R173, UR44, -R40 ;  /* 0x0000002cad267c23 */ /* 0x000fe20008010828 */
[----:B------:R-:W-:Y:S01]  /*9bc0*/  FFMA.FTZ R58, R58, R141, R43 ;  /* 0x0000008d3a3a7223 */ /* 0x000fe2000001002b */
[C---:B------:R-:W-:Y:S01]  /*9bd0*/  FMUL.FTZ R42, R137.reuse, UR45 ;  /* 0x0000002d892a7c20 */ /* 0x040fe20008410000 */
[----:B------:R-:W-:Y:S01]  /*9be0*/  FFMA.FTZ R44, R137, UR44, -R44 ;  /* 0x0000002c892c7c23 */ /* 0x000fe2000801082c */
[----:B------:R-:W-:Y:S01]  /*9bf0*/  FFMA.FTZ R40, R139, UR44, R36 ;  /* 0x0000002c8b287c23 */ /* 0x000fe20008010024 */
[----:B------:R-:W-:Y:S01]  /*9c00*/  FADD.FTZ R43, R146, R37 ;  /* 0x00000025922b7221 */ /* 0x000fe20000010000 */
[C---:B------:R-:W-:Y:S01]  /*9c10*/  FMUL.FTZ R36, R57.reuse, R50 ;  /* 0x0000003239247220 */ /* 0x040fe20000410000 */
[-C--:B------:R-:W-:Y:S01]  /*9c20*/  FMUL.FTZ R37, R57, R51.reuse ;  /* 0x0000003339257220 */ /* 0x080fe20000410000 */
[----:B------:R-:W-:Y:S01]  /*9c30*/  FADD.FTZ R143, -R143, R172 ;  /* 0x000000ac8f8f7221 */ /* 0x000fe20000010100 */
[----:B------:R-:W-:Y:S01]  /*9c40*/  FMUL.FTZ R57, R57, R38 ;  /* 0x0000002639397220 */ /* 0x000fe20000410000 */
[----:B------:R-:W-:Y:S01]  /*9c50*/  FFMA.FTZ R42, R141, UR44, R42 ;  /* 0x0000002c8d2a7c23 */ /* 0x000fe2000801002a */
[----:B------:R-:W-:Y:S01]  /*9c60*/  FMUL.FTZ R59, R59, R44 ;  /* 0x0000002c3b3b7220 */ /* 0x000fe20000410000 */
[C---:B------:R-:W-:Y:S01]  /*9c70*/  FFMA.FTZ R36, R231.reuse, R51, R36 ;  /* 0x00000033e7247223 */ /* 0x040fe20000010024 */
[C---:B------:R-:W-:Y:S01]  /*9c80*/  FFMA.FTZ R37, R231.reuse, R50, -R37 ;  /* 0x00000032e7257223 */ /* 0x040fe20000010825 */
[C---:B------:R-:W-:Y:S01]  /*9c90*/  FMUL.FTZ R38, R170.reuse, -R143 ;  /* 0x8000008faa267220 */ /* 0x040fe20000410000 */
[----:B------:R-:W-:Y:S01]  /*9ca0*/  FFMA.FTZ R231, R231, R40, R57 ;  /* 0x00000028e7e77223 */ /* 0x000fe20000010039 */
[----:B------:R-:W-:Y:S01]  /*9cb0*/  FMUL.FTZ R170, R170, -R43 ;  /* 0x8000002baaaa7220 */ /* 0x000fe20000410000 */
[----:B------:R-:W-:Y:S01]  /*9cc0*/  FMUL.FTZ R40, R121, R11 ;  /* 0x0000000b79287220 */ /* 0x000fe20000410000 */
[----:B------:R-:W-:Y:S01]  /*9cd0*/  FFMA.FTZ R236, R41, R42, R59 ;  /* 0x0000002a29ec7223 */ /* 0x000fe2000001003b */
[----:B------:R-:W-:Y:S01]  /*9ce0*/  FFMA.FTZ R56, R56, R139, R39 ;  /* 0x0000008b38387223 */ /* 0x000fe20000010027 */
[----:B------:R-:W-:Y:S01]  /*9cf0*/  FMUL.FTZ R42, R43, UR45 ;  /* 0x0000002d2b2a7c20 */ /* 0x000fe20008410000 */
[----:B------:R-:W-:Y:S01]  /*9d00*/  FFMA.FTZ R39, R169, R43, -R38 ;  /* 0x0000002ba9277223 */ /* 0x000fe20000010826 */
[-C--:B------:R-:W-:Y:S01]  /*9d10*/  FMUL.FTZ R41, R63, R143.reuse ;  /* 0x0000008f3f297220 */ /* 0x080fe20000410000 */
[----:B------:R-:W-:Y:S01]  /*9d20*/  FFMA.FTZ R170, R169, R143, R170 ;  /* 0x0000008fa9aa7223 */ /* 0x000fe200000100aa */
[-C--:B------:R-:W-:Y:S01]  /*9d30*/  FFMA.FTZ R63, R63, -R40.reuse, R183 ;  /* 0x800000283f3f7223 */ /* 0x080fe200000100b7 */
[C---:B------:R-:W-:Y:S01]  /*9d40*/  FMUL.FTZ R38, R143.reuse, UR45 ;  /* 0x0000002d8f267c20 */ /* 0x040fe20008410000 */
[-C--:B-----5:R-:W-:Y:S01]  /*9d50*/  FMUL.FTZ R52, R143, R11.reuse ;  /* 0x0000000b8f347220 */ /* 0x0a0fe20000410000 */
[----:B------:R-:W-:Y:S01]  /*9d60*/  FMUL.FTZ R53, R43, R11 ;  /* 0x0000000b2b357220 */ /* 0x000fe20000410000 */
[C---:B------:R-:W-:Y:S01]  /*9d70*/  FFMA.FTZ R230, R62.reuse, -R40, R210 ;  /* 0x800000283ee67223 */ /* 0x040fe200000100d2 */
[----:B------:R-:W-:Y:S01]  /*9d80*/  FFMA.FTZ R42, R143, UR44, -R42 ;  /* 0x0000002c8f2a7c23 */ /* 0x000fe2000801082a */
[----:B------:R-:W-:Y:S01]  /*9d90*/  FFMA.FTZ R62, R62, R43, R41 ;  /* 0x0000002b3e3e7223 */ /* 0x000fe20000010029 */
[----:B------:R-:W-:Y:S01]  /*9da0*/  FADD.FTZ R45, R148, R39 ;  /* 0x00000027942d7221 */ /* 0x000fe20000010000 */
[----:B------:R-:W-:Y:S01]  /*9db0*/  FFMA.FTZ R41, R43, UR44, R38 ;  /* 0x0000002c2b297c23 */ /* 0x000fe20008010026 */
[----:B------:R-:W-:Y:S01]  /*9dc0*/  FMUL.FTZ R39, R63, R52 ;  /* 0x000000343f277220 */ /* 0x000fe20000410000 */
[----:B------:R-:W-:Y:S01]  /*9dd0*/  FADD.FTZ R147, -R147, R170 ;  /* 0x000000aa93937221 */ /* 0x000fe20000010100 */
[CC--:B------:R-:W-:Y:S01]  /*9de0*/  FMUL.FTZ R43, R63.reuse, R53.reuse ;  /* 0x000000353f2b7220 */ /* 0x0c0fe20000410000 */
[----:B------:R-:W-:Y:S01]  /*9df0*/  FMUL.FTZ R42, R63, R42 ;  /* 0x0000002a3f2a7220 */ /* 0x000fe20000410000 */
[----:B------:R-:W-:Y:S01]  /*9e00*/  FFMA.FTZ R38, R230, R53, R39 ;  /* 0x00000035e6267223 */ /* 0x000fe20000010027 */
[----:B------:R-:W-:Y:S01]  /*9e10*/  FMUL.FTZ R40, R168, -R147 ;  /* 0x80000093a8287220 */ /* 0x000fe20000410000 */
[----:B------:R-:W-:Y:S01]  /*9e20*/  FFMA.FTZ R39, R230, R52, -R43 ;  /* 0x00000034e6277223 */ /* 0x000fe2000001082b */
[----:B------:R-:W-:Y:S01]  /*9e30*/  FMUL.FTZ R168, R168, -R45 ;  /* 0x8000002da8a87220 */ /* 0x000fe20000410000 */
[----:B------:R-:W-:Y:S01]  /*9e40*/  FFMA.FTZ R230, R230, R41, R42 ;  /* 0x00000029e6e67223 */ /* 0x000fe2000001002a */
[----:B------:R-:W-:Y:S01]  /*9e50*/  FMUL.FTZ R42, R120, R12 ;  /* 0x0000000c782a7220 */ /* 0x000fe20000410000 */
[----:B------:R-:W-:Y:S01]  /*9e60*/  FMUL.FTZ R44, R45, UR45 ;  /* 0x0000002d2d2c7c20 */ /* 0x000fe20008410000 */
[C---:B------:R-:W-:Y:S01]  /*9e70*/  FFMA.FTZ R41, R167.reuse, R45, -R40 ;  /* 0x0000002da7297223 */ /* 0x040fe20000010828 */
[-C--:B------:R-:W-:Y:S01]  /*9e80*/  FFMA.FTZ R168, R167, R147.reuse, R168 ;  /* 0x00000093a7a87223 */ /* 0x080fe200000100a8 */
[----:B------:R-:W-:Y:S01]  /*9e90*/  FMUL.FTZ R43, R61, R147 ;  /* 0x000000933d2b7220 */ /* 0x000fe20000410000 */
[----:B------:R-:W-:Y:S01]  /*9ea0*/  FMUL.FTZ R40, R147, UR45 ;  /* 0x0000002d93287c20 */ /* 0x000fe20008410000 */
[-C--:B------:R-:W-:Y:S01]  /*9eb0*/  FFMA.FTZ R61, R61, -R42.reuse, R185 ;  /* 0x8000002a3d3d7223 */ /* 0x080fe200000100b9 */
[----:B------:R-:W-:Y:S01]  /*9ec0*/  FFMA.FTZ R229, R60, -R42, R184 ;  /* 0x8000002a3ce57223 */ /* 0x000fe200000100b8 */
[-C--:B------:R-:W-:Y:S01]  /*9ed0*/  FMUL.FTZ R54, R147, R12.reuse ;  /* 0x0000000c93367220 */ /* 0x080fe20000410000 */
[----:B------:R-:W-:Y:S01]  /*9ee0*/  FMUL.FTZ R55, R45, R12 ;  /* 0x0000000c2d377220 */ /* 0x000fe20000410000 */
[----:B------:R-:W-:Y:S01]  /*9ef0*/  FFMA.FTZ R42, R147, UR44, -R44 ;  /* 0x0000002c932a7c23 */ /* 0x000fe2000801082c */
[----:B------:R-:W-:Y:S01]  /*9f00*/  FADD.FTZ R149, -R149, R168 ;  /* 0x000000a895957221 */ /* 0x000fe20000010100 */
[----:B------:R-:W-:Y:S01]  /*9f10*/  FFMA.FTZ R44, R45, UR44, R40 ;  /* 0x0000002c2d2c7c23 */ /* 0x000fe20008010028 */
[----:B------:R-:W-:Y:S01]  /*9f20*/  FADD.FTZ R47, R150, R41 ;  /* 0x00000029962f7221 */ /* 0x000fe20000010000 */
[C---:B------:R-:W-:Y:S01]  /*9f30*/  FMUL.FTZ R40, R61.reuse, R54 ;  /* 0x000000363d287220 */ /* 0x040fe20000410000 */
[C---:B------:R-:W-:Y:S01]  /*9f40*/  FMUL.FTZ R41, R61.reuse, R55 ;  /* 0x000000373d297220 */ /* 0x040fe20000410000 */
[----:B------:R-:W-:Y:S01]  /*9f50*/  FMUL.FTZ R61, R61, R42 ;  /* 0x0000002a3d3d7220 */ /* 0x000fe20000410000 */
[----:B------:R-:W-:Y:S01]  /*9f60*/  FFMA.FTZ R60, R60, R45, R43 ;  /* 0x0000002d3c3c7223 */ /* 0x000fe2000001002b */
[C---:B------:R-:W-:Y:S01]  /*9f70*/  FMUL.FTZ R42, R166.reuse, -R149 ;  /* 0x80000095a62a7220 */ /* 0x040fe20000410000 */
[----:B------:R-:W-:Y:S01]  /*9f80*/  FMUL.FTZ R43, R127, R13 ;  /* 0x0000000d7f2b7220 */ /* 0x000fe20000410000 */
[----:B------:R-:W-:Y:S01]  /*9f90*/  FMUL.FTZ R166, R166, -R47 ;  /* 0x8000002fa6a67220 */ /* 0x000fe20000410000 */
[----:B------:R-:W-:Y:S01]  /*9fa0*/  FMUL.FTZ R46, R47, UR45 ;  /* 0x0000002d2f2e7c20 */ /* 0x000fe20008410000 */
[C---:B------:R-:W-:Y:S01]  /*9fb0*/  FFMA.FTZ R40, R229.reuse, R55, R40 ;  /* 0x00000037e5287223 */ /* 0x040fe20000010028 */
[----:B------:R-:W-:Y:S01]  /*9fc0*/  FFMA.FTZ R41, R229, R54, -R41 ;  /* 0x00000036e5297223 */ /* 0x000fe20000010829 */
[----:B------:R-:W-:Y:S01]  /*9fd0*/  FFMA.FTZ R42, R163, R47, -R42 ;  /* 0x0000002fa32a7223 */ /* 0x000fe2000001082a */
[----:B------:R-:W-:Y:S01]  /*9fe0*/  FMUL.FTZ R45, R67, R149 ;  /* 0x00000095432d7220 */ /* 0x000fe20000410000 */
[----:B------:R-:W-:Y:S01]  /*9ff0*/  FFMA.FTZ R229, R229, R44, R61 ;  /* 0x0000002ce5e57223 */ /* 0x000fe2000001003d */
[----:B------:R-:W-:Y:S01]  /*a000*/  FFMA.FTZ R67, R67, -R43, R187 ;  /* 0x8000002b43437223 */ /* 0x000fe200000100bb */
[-C--:B------:R-:W-:Y:S01]  /*a010*/  FMUL.FTZ R138, R149, R13.reuse ;  /* 0x0000000d958a7220 */ /* 0x080fe20000410000 */
[----:B------:R-:W-:Y:S01]  /*a020*/  FMUL.FTZ R136, R47, R13 ;  /* 0x0000000d2f887220 */ /* 0x000fe20000410000 */
[----:B------:R-:W-:Y:S01]  /*a030*/  FFMA.FTZ R166, R163, R149, R166 ;  /* 0x00000095a3a67223 */ /* 0x000fe200000100a6 */
[C---:B------:R-:W-:Y:S01]  /*a040*/  FMUL.FTZ R44, R149.reuse, UR45 ;  /* 0x0000002d952c7c20 */ /* 0x040fe20008410000 */
[----:B------:R-:W-:Y:S01]  /*a050*/  FFMA.FTZ R46, R149, UR44, -R46 ;  /* 0x0000002c952e7c23 */ /* 0x000fe2000801082e */
[C---:B------:R-:W-:Y:S01]  /*a060*/  FFMA.FTZ R43, R66.reuse, -R43, R186 ;  /* 0x8000002b422b7223 */ /* 0x040fe200000100ba */
[----:B------:R-:W-:Y:S01]  /*a070*/  FFMA.FTZ R66, R66, R47, R45 ;  /* 0x0000002f42427223 */ /* 0x000fe2000001002d */
[----:B------:R-:W-:Y:S01]  /*a080*/  FADD.FTZ R142, R213, R42 ;  /* 0x0000002ad58e7221 */ /* 0x000fe20000010000 */
[C---:B------:R-:W-:Y:S01]  /*a090*/  FMUL.FTZ R42, R67.reuse, R138 ;  /* 0x0000008a432a7220 */ /* 0x040fe20000410000 */
[----:B------:R-:W-:Y:S01]  /*a0a0*/  FMUL.FTZ R45, R67, R136 ;  /* 0x00000088432d7220 */ /* 0x000fe20000410000 */
[----:B------:R-:W-:Y:S01]  /*a0b0*/  FFMA.FTZ R228, R47, UR44, R44 ;  /* 0x0000002c2fe47c23 */ /* 0x000fe2000801002c */
[----:B------:R-:W-:Y:S01]  /*a0c0*/  FADD.FTZ R166, -R151, R166 ;  /* 0x000000a697a67221 */ /* 0x000fe20000010100 */
[----:B------:R-:W-:Y:S01]  /*a0d0*/  FMUL.FTZ R67, R67, R46 ;  /* 0x0000002e43437220 */ /* 0x000fe20000410000 */
[C---:B------:R-:W-:Y:S01]  /*a0e0*/  FFMA.FTZ R57, R43.reuse, R136, R42 ;  /* 0x000000882b397223 */ /* 0x040fe2000001002a */
[C---:B------:R-:W-:Y:S01]  /*a0f0*/  FFMA.FTZ R42, R43.reuse, R138, -R45 ;  /* 0x0000008a2b2a7223 */ /* 0x040fe2000001082d */
[----:B------:R-:W-:Y:S01]  /*a100*/  FMUL.FTZ R44, R162, -R166 ;  /* 0x800000a6a22c7220 */ /* 0x000fe20000410000 */
[----:B------:R-:W-:Y:S01]  /*a110*/  FFMA.FTZ R228, R43, R228, R67 ;  /* 0x000000e42be47223 */ /* 0x000fe20000010043 */
[----:B------:R-:W-:Y:S01]  /*a120*/  FMUL.FTZ R43, R126, R14 ;  /* 0x0000000e7e2b7220 */ /* 0x000fe20000410000 */
[----:B------:R-:W-:Y:S01]  /*a130*/  FMUL.FTZ R47, R142, UR45 ;  /* 0x0000002d8e2f7c20 */ /* 0x000fe20008410000 */
[-C--:B------:R-:W-:Y:S01]  /*a140*/  FFMA.FTZ R44, R161, R142.reuse, -R44 ;  /* 0x0000008ea12c7223 */ /* 0x080fe2000001082c */
[----:B------:R-:W-:Y:S01]  /*a150*/  FMUL.FTZ R162, R162, -R142 ;  /* 0x8000008ea2a27220 */ /* 0x000fe20000410000 */
[-C--:B------:R-:W-:Y:S01]  /*a160*/  FFMA.FTZ R140, R65, -R43.reuse, R189 ;  /* 0x8000002b418c7223 */ /* 0x080fe200000100bd */
[----:B------:R-:W-:Y:S01]  /*a170*/  FFMA.FTZ R46, R64, -R43, R188 ;  /* 0x8000002b402e7223 */ /* 0x000fe200000100bc */
[-C--:B------:R-:W-:Y:S01]  /*a180*/  FMUL.FTZ R59, R166, R14.reuse ;  /* 0x0000000ea63b7220 */ /* 0x080fe20000410000 */
[----:B------:R-:W-:Y:S01]  /*a190*/  FMUL.FTZ R61, R142, R14 ;  /* 0x0000000e8e3d7220 */ /* 0x000fe20000410000 */
[C---:B------:R-:W-:Y:S01]  /*a1a0*/  FMUL.FTZ R43, R166.reuse, UR45 ;  /* 0x0000002da62b7c20 */ /* 0x040fe20008410000 */
[----:B------:R-:W-:Y:S01]  /*a1b0*/  FFMA.FTZ R47, R166, UR44, -R47 ;  /* 0x0000002ca62f7c23 */ /* 0x000fe2000801082f */
[----:B------:R-:W-:Y:S01]  /*a1c0*/  FADD.FTZ R148, R215, R44 ;  /* 0x0000002cd7947221 */ /* 0x000fe20000010000 */
[-C--:B------:R-:W-:Y:S01]  /*a1d0*/  FFMA.FTZ R161, R161, R166.reuse, R162 ;  /* 0x000000a6a1a17223 */ /* 0x080fe200000100a2 */
[C---:B------:R-:W-:Y:S01]  /*a1e0*/  FMUL.FTZ R63, R140.reuse, R59 ;  /* 0x0000003b8c3f7220 */ /* 0x040fe20000410000 */
[----:B------:R-:W-:Y:S01]  /*a1f0*/  FMUL.FTZ R44, R140, R61 ;  /* 0x0000003d8c2c7220 */ /* 0x000fe20000410000 */
[----:B------:R-:W-:Y:S01]  /*a200*/  FFMA.FTZ R43, R142, UR44, R43 ;  /* 0x0000002c8e2b7c23 */ /* 0x000fe2000801002b */
[----:B------:R-:W-:Y:S01]  /*a210*/  FMUL.FTZ R140, R140, R47 ;  /* 0x0000002f8c8c7220 */ /* 0x000fe20000410000 */
[----:B------:R-:W-:Y:S01]  /*a220*/  FMUL.FTZ R45, R65, R166 ;  /* 0x000000a6412d7220 */ /* 0x000fe20000410000 */
[----:B------:R-:W-:Y:S01]  /*a230*/  FADD.FTZ R161, -R214, R161 ;  /* 0x000000a1d6a17221 */ /* 0x000fe20000010100 */
[C---:B------:R-:W-:Y:S01]  /*a240*/  FFMA.FTZ R65, R46.reuse, R59, -R44 ;  /* 0x0000003b2e417223 */ /* 0x040fe2000001082c */
[----:B------:R-:W-:Y:S01]  /*a250*/  FFMA.FTZ R227, R46, R43, R140 ;  /* 0x0000002b2ee37223 */ /* 0x000fe2000001008c */
[----:B------:R-:W-:Y:S01]  /*a260*/  FMUL.FTZ R43, R125, R15 ;  /* 0x0000000f7d2b7220 */ /* 0x000fe20000410000 */
[----:B------:R-:W-:Y:S01]  /*a270*/  FFMA.FTZ R64, R64, R142, R45 ;  /* 0x0000008e40407223 */ /* 0x000fe2000001002d */
[CC--:B------:R-:W-:Y:S01]  /*a280*/  FMUL.FTZ R45, R71.reuse, R161.reuse ;  /* 0x000000a1472d7220 */ /* 0x0c0fe20000410000 */
[----:B------:R-:W-:Y:S01]  /*a290*/  FMUL.FTZ R44, R160, -R161 ;  /* 0x800000a1a02c7220 */ /* 0x000fe20000410000 */
[----:B------:R-:W-:Y:S01]  /*a2a0*/  FFMA.FTZ R71, R71, -R43, R191 ;  /* 0x8000002b47477223 */ /* 0x000fe200000100bf */
[----:B------:R-:W-:Y:S01]  /*a2b0*/  FFMA.FTZ R63, R46, R61, R63 ;  /* 0x0000003d2e3f7223 */ /* 0x000fe2000001003f */
[----:B------:R-:W-:Y:S01]  /*a2c0*/  FFMA.FTZ R43, R70, -R43, R190 ;  /* 0x8000002b462b7223 */ /* 0x000fe200000100be */
[----:B------:R-:W-:Y:S01]  /*a2d0*/  FMUL.FTZ R46, R148, UR45 ;  /* 0x0000002d942e7c20 */ /* 0x000fe20008410000 */
[-C--:B------:R-:W-:Y:S01]  /*a2e0*/  FFMA.FTZ R70, R70, R148.reuse, R45 ;  /* 0x0000009446467223 */ /* 0x080fe2000001002d */
[----:B------:R-:W-:Y:S01]  /*a2f0*/  FMUL.FTZ R45, R161, UR45 ;  /* 0x0000002da12d7c20 */ /* 0x000fe20008410000 */
[-C--:B------:R-:W-:Y:S01]  /*a300*/  FFMA.FTZ R44, R159, R148.reuse, -R44 ;  /* 0x000000949f2c7223 */ /* 0x080fe2000001082c */
[CC--:B------:R-:W-:Y:S01]  /*a310*/  FMUL.FTZ R140, R161.reuse, R15.reuse ;  /* 0x0000000fa18c7220 */ /* 0x0c0fe20000410000 */
[----:B------:R-:W-:Y:S01]  /*a320*/  FMUL.FTZ R146, R148, R15 ;  /* 0x0000000f94927220 */ /* 0x000fe20000410000 */
[----:B------:R-:W-:Y:S01]  /*a330*/  FFMA.FTZ R142, R161, UR44, -R46 ;  /* 0x0000002ca18e7c23 */ /* 0x000fe2000801082e */
[----:B------:R-:W-:Y:S01]  /*a340*/  FMUL.FTZ R160, R160, -R148 ;  /* 0x80000094a0a07220 */ /* 0x000fe20000410000 */
[----:B------:R-:W-:Y:S01]  /*a350*/  FFMA.FTZ R46, R148, UR44, R45 ;  /* 0x0000002c942e7c23 */ /* 0x000fe2000801002d */
[----:B------:R-:W-:Y:S01]  /*a360*/  FADD.FTZ R148, R217, R44 ;  /* 0x0000002cd9947221 */ /* 0x000fe20000010000 */
[C---:B------:R-:W-:Y:S01]  /*a370*/  FMUL.FTZ R44, R71.reuse, R140 ;  /* 0x0000008c472c7220 */ /* 0x040fe20000410000 */
[C---:B------:R-:W-:Y:S01]  /*a380*/  FMUL.FTZ R47, R71.reuse, R146 ;  /* 0x00000092472f7220 */ /* 0x040fe20000410000 */
[----:B------:R-:W-:Y:S01]  /*a390*/  FMUL.FTZ R45, R71, R142 ;  /* 0x0000008e472d7220 */ /* 0x000fe20000410000 */
[----:B------:R-:W-:Y:S01]  /*a3a0*/  FFMA.FTZ R159, R159, R161, R160 ;  /* 0x000000a19f9f7223 */ /* 0x000fe200000100a0 */
[C---:B------:R-:W-:Y:S01]  /*a3b0*/  FFMA.FTZ R67, R43.reuse, R146, R44 ;  /* 0x000000922b437223 */ /* 0x040fe2000001002c */
[C---:B------:R-:W-:Y:S01]  /*a3c0*/  FFMA.FTZ R71, R43.reuse, R140, -R47 ;  /* 0x0000008c2b477223 */ /* 0x040fe2000001082f */
[----:B------:R-:W-:Y:S01]  /*a3d0*/  FFMA.FTZ R43, R43, R46, R45 ;  /* 0x0000002e2b2b7223 */ /* 0x000fe2000001002d */
[----:B------:R-:W-:Y:S01]  /*a3e0*/  FADD.FTZ R159, -R216, R159 ;  /* 0x0000009fd89f7221 */ /* 0x000fe20000010100 */
[-C--:B------:R-:W-:Y:S01]  /*a3f0*/  FMUL.FTZ R45, R124, R20.reuse ;  /* 0x000000147c2d7220 */ /* 0x080fe20000410000 */
[----:B------:R-:W-:Y:S01]  /*a400*/  FMUL.FTZ R137, R148, R20 ;  /* 0x0000001494897220 */ /* 0x000fe20000410000 */
[----:B------:R-:W-:Y:S01]  /*a410*/  FMUL.FTZ R61, R126, R61 ;  /* 0x0000003d7e3d7220 */ /* 0x000fe20000410000 */
[-C--:B------:R-:W-:Y:S01]  /*a420*/  FMUL.FTZ R44, R158, -R159.reuse ;  /* 0x8000009f9e2c7220 */ /* 0x080fe20000410000 */
[C---:B------:R-:W-:Y:S01]  /*a430*/  FMUL.FTZ R47, R69.reuse, R159 ;  /* 0x0000009f452f7220 */ /* 0x040fe20000410000 */
[-C--:B------:R-:W-:Y:S01]  /*a440*/  FFMA.FTZ R46, R69, -R45.reuse, R193 ;  /* 0x8000002d452e7223 */ /* 0x080fe200000100c1 */
[----:B------:R-:W-:Y:S01]  /*a450*/  FMUL.FTZ R69, R148, UR45 ;  /* 0x0000002d94457c20 */ /* 0x000fe20008410000 */
[-C--:B------:R-:W-:Y:S01]  /*a460*/  FMUL.FTZ R158, R158, -R148.reuse ;  /* 0x800000949e9e7220 */ /* 0x080fe20000410000 */
[C---:B------:R-:W-:Y:S01]  /*a470*/  FFMA.FTZ R142, R68.reuse, -R45, R192 ;  /* 0x8000002d448e7223 */ /* 0x040fe200000100c0 */
[-C--:B------:R-:W-:Y:S01]  /*a480*/  FFMA.FTZ R44, R157, R148.reuse, -R44 ;  /* 0x000000949d2c7223 */ /* 0x080fe2000001082c */
[----:B------:R-:W-:Y:S01]  /*a490*/  FFMA.FTZ R68, R68, R148, R47 ;  /* 0x0000009444447223 */ /* 0x000fe2000001002f */
[C---:B------:R-:W-:Y:S01]  /*a4a0*/  FMUL.FTZ R45, R159.reuse, UR45 ;  /* 0x0000002d9f2d7c20 */ /* 0x040fe20008410000 */
[----:B------:R-:W-:Y:S01]  /*a4b0*/  FFMA.FTZ R47, R159, UR44, -R69 ;  /* 0x0000002c9f2f7c23 */ /* 0x000fe20008010845 */
[----:B------:R-:W-:Y:S01]  /*a4c0*/  FFMA.FTZ R157, R157, R159, R158 ;  /* 0x0000009f9d9d7223 */ /* 0x000fe2000001009e */
[----:B------:R-:W-:Y:S01]  /*a4d0*/  FADD.FTZ R158, R219, R44 ;  /* 0x0000002cdb9e7221 */ /* 0x000fe20000010000 */
[----:B------:R-:W-:Y:S01]  /*a4e0*/  FFMA.FTZ R45, R148, UR44, R45 ;  /* 0x0000002c942d7c23 */ /* 0x000fe2000801002d */
[----:B------:R-:W-:Y:S01]  /*a4f0*/  FMUL.FTZ R44, R46, R47 ;  /* 0x0000002f2e2c7220 */ /* 0x000fe20000410000 */
[----:B------:R-:W-:Y:S01]  /*a500*/  FMUL.FTZ R69, R159, R20 ;  /* 0x000000149f457220 */ /* 0x000fe20000410000 */
[----:B------:R-:W-:Y:S01]  /*a510*/  FADD.FTZ R157, -R218, R157 ;  /* 0x0000009dda9d7221 */ /* 0x000fe20000010100 */
[----:B------:R-:W-:Y:S01]  /*a520*/  FMUL.FTZ R148, R46, R137 ;  /* 0x000000892e947220 */ /* 0x000fe20000410000 */
[----:B------:R-:W-:Y:S01]  /*a530*/  FFMA.FTZ R44, R142, R45, R44 ;  /* 0x0000002d8e2c7223 */ /* 0x000fe2000001002c */
[----:B------:R-:W-:Y:S01]  /*a540*/  FMUL.FTZ R45, R131, R21 ;  /* 0x00000015832d7220 */ /* 0x000fe20000410000 */
[----:B------:R-:W-:Y:S01]  /*a550*/  FMUL.FTZ R141, R46, R69 ;  /* 0x000000452e8d7220 */ /* 0x000fe20000410000 */
[CC--:B------:R-:W-:Y:S01]  /*a560*/  FMUL.FTZ R47, R75.reuse, R157.reuse ;  /* 0x0000009d4b2f7220 */ /* 0x0c0fe20000410000 */
[----:B------:R-:W-:Y:S01]  /*a570*/  FMUL.FTZ R46, R156, -R157 ;  /* 0x8000009d9c2e7220 */ /* 0x000fe20000410000 */
[----:B------:R-:W-:Y:S01]  /*a580*/  FFMA.FTZ R75, R75, -R45, R195 ;  /* 0x8000002d4b4b7223 */ /* 0x000fe200000100c3 */
[C---:B------:R-:W-:Y:S01]  /*a590*/  FFMA.FTZ R141, R142.reuse, R137, R141 ;  /* 0x000000898e8d7223 */ /* 0x040fe2000001008d */
[----:B------:R-:W-:Y:S01]  /*a5a0*/  FFMA.FTZ R139, R142, R69, -R148 ;  /* 0x000000458e8b7223 */ /* 0x000fe20000010894 */
[-C--:B------:R-:W-:Y:S01]  /*a5b0*/  FMUL.FTZ R156, R156, -R158.reuse ;  /* 0x8000009e9c9c7220 */ /* 0x080fe20000410000 */
[----:B------:R-:W-:Y:S01]  /*a5c0*/  FFMA.FTZ R45, R74, -R45, R194 ;  /* 0x8000002d4a2d7223 */ /* 0x000fe200000100c2 */
[----:B------:R-:W-:Y:S01]  /*a5d0*/  FMUL.FTZ R142, R158, UR45 ;  /* 0x0000002d9e8e7c20 */ /* 0x000fe20008410000 */
[-C--:B------:R-:W-:Y:S01]  /*a5e0*/  FFMA.FTZ R74, R74, R158.reuse, R47 ;  /* 0x0000009e4a4a7223 */ /* 0x080fe2000001002f */
[----:B------:R-:W-:Y:S01]  /*a5f0*/  FMUL.FTZ R47, R157, UR45 ;  /* 0x0000002d9d2f7c20 */ /* 0x000fe20008410000 */
[C---:B------:R-:W-:Y:S01]  /*a600*/  FFMA.FTZ R46, R155.reuse, R158, -R46 ;  /* 0x0000009e9b2e7223 */ /* 0x040fe2000001082e */
[----:B------:R-:W-:Y:S01]  /*a610*/  FFMA.FTZ R155, R155, R157, R156 ;  /* 0x0000009d9b9b7223 */ /* 0x000fe2000001009c */
[CC--:B------:R-:W-:Y:S01]  /*a620*/  FMUL.FTZ R148, R157.reuse, R21.reuse ;  /* 0x000000159d947220 */ /* 0x0c0fe20000410000 */
[----:B------:R-:W-:Y:S01]  /*a630*/  FFMA.FTZ R156, R157, UR44, -R142 ;  /* 0x0000002c9d9c7c23 */ /* 0x000fe2000801088e */
[C---:B------:R-:W-:Y:S01]  /*a640*/  FMUL.FTZ R150, R158.reuse, R21 ;  /* 0x000000159e967220 */ /* 0x040fe20000410000 */
[----:B------:R-:W-:Y:S01]  /*a650*/  FFMA.FTZ R142, R158, UR44, R47 ;  /* 0x0000002c9e8e7c23 */ /* 0x000fe2000801002f */
[----:B------:R-:W-:Y:S01]  /*a660*/  FADD.FTZ R158, R221, R46 ;  /* 0x0000002edd9e7221 */ /* 0x000fe20000010000 */
[C---:B------:R-:W-:Y:S01]  /*a670*/  FMUL.FTZ R46, R75.reuse, R148 ;  /* 0x000000944b2e7220 */ /* 0x040fe20000410000 */
[----:B------:R-:W-:Y:S01]  /*a680*/  FADD.FTZ R155, -R220, R155 ;  /* 0x0000009bdc9b7221 */ /* 0x000fe20000010100 */
[C---:B------:R-:W-:Y:S01]  /*a690*/  FMUL.FTZ R147, R75.reuse, R150 ;  /* 0x000000964b937220 */ /* 0x040fe20000410000 */
[----:B------:R-:W-:Y:S01]  /*a6a0*/  FMUL.FTZ R47, R75, R156 ;  /* 0x0000009c4b2f7220 */ /* 0x000fe20000410000 */
[C---:B------:R-:W-:Y:S01]  /*a6b0*/  FFMA.FTZ R75, R45.reuse, R150, R46 ;  /* 0x000000962d4b7223 */ /* 0x040fe2000001002e */
[CC--:B------:R-:W-:Y:S01]  /*a6c0*/  FMUL.FTZ R46, R154.reuse, -R155.reuse ;  /* 0x8000009b9a2e7220 */ /* 0x0c0fe20000410000 */
[----:B------:R-:W-:Y:S01]  /*a6d0*/  FMUL.FTZ R154, R154, -R158 ;  /* 0x8000009e9a9a7220 */ /* 0x000fe20000410000 */
[C---:B------:R-:W-:Y:S01]  /*a6e0*/  FFMA.FTZ R147, R45.reuse, R148, -R147 ;  /* 0x000000942d937223 */ /* 0x040fe20000010893 */
[----:B------:R-:W-:Y:S01]  /*a6f0*/  FFMA.FTZ R45, R45, R142, R47 ;  /* 0x0000008e2d2d7223 */ /* 0x000fe2000001002f */
[C---:B------:R-:W-:Y:S01]  /*a700*/  FFMA.FTZ R46, R153.reuse, R158, -R46 ;  /* 0x0000009e992e7223 */ /* 0x040fe2000001082e */
[-C--:B------:R-:W-:Y:S01]  /*a710*/  FFMA.FTZ R153, R153, R155.reuse, R154 ;  /* 0x0000009b99997223 */ /* 0x080fe2000001009a */
[----:B------:R-:W-:Y:S01]  /*a720*/  FMUL.FTZ R47, R130, R22 ;  /* 0x00000016822f7220 */ /* 0x000fe20000410000 */
[----:B------:R-:W-:Y:S01]  /*a730*/  FMUL.FTZ R143, R73, R155 ;  /* 0x0000009b498f7220 */ /* 0x000fe20000410000 */
[----:B------:R-:W-:Y:S01]  /*a740*/  FADD.FTZ R156, R223, R46 ;  /* 0x0000002edf9c7221 */ /* 0x000fe20000010000 */
[----:B------:R-:W-:Y:S01]  /*a750*/  FADD.FTZ R159, -R222, R153 ;  /* 0x00000099de9f7221 */ /* 0x000fe20000010100 */
[-C--:B------:R-:W-:Y:S01]  /*a760*/  FFMA.FTZ R154, R73, -R47.reuse, R197 ;  /* 0x8000002f499a7223 */ /* 0x080fe200000100c5 */
[----:B------:R-:W-:Y:S01]  /*a770*/  FMUL.FTZ R73, R158, UR45 ;  /* 0x0000002d9e497c20 */ /* 0x000fe20008410000 */
[----:B------:R-:W-:Y:S01]  /*a780*/  FFMA.FTZ R142, R72, -R47, R196 ;  /* 0x8000002f488e7223 */ /* 0x000fe200000100c4 */
[CC--:B------:R-:W-:Y:S01]  /*a790*/  FMUL.FTZ R46, R152.reuse, -R159.reuse ;  /* 0x8000009f982e7220 */ /* 0x0c0fe20000410000 */
[----:B------:R-:W-:Y:S01]  /*a7a0*/  FMUL.FTZ R152, R152, -R156 ;  /* 0x8000009c98987220 */ /* 0x000fe20000410000 */
[----:B------:R-:W-:Y:S01]  /*a7b0*/  FFMA.FTZ R72, R72, R158, R143 ;  /* 0x0000009e48487223 */ /* 0x000fe2000001008f */
[----:B------:R-:W-:Y:S01]  /*a7c0*/  FMUL.FTZ R47, R155, UR45 ;  /* 0x0000002d9b2f7c20 */ /* 0x000fe20008410000 */
[C---:B------:R-:W-:Y:S01]  /*a7d0*/  FFMA.FTZ R46, R35.reuse, R156, -R46 ;  /* 0x0000009c232e7223 */ /* 0x040fe2000001082e */
[----:B------:R-:W-:Y:S01]  /*a7e0*/  FFMA.FTZ R35, R35, R159, R152 ;  /* 0x0000009f23237223 */ /* 0x000fe20000010098 */
[C---:B------:R-:W-:Y:S01]  /*a7f0*/  FFMA.FTZ R143, R155.reuse, UR44, -R73 ;  /* 0x0000002c9b8f7c23 */ /* 0x040fe20008010849 */
[-C--:B------:R-:W-:Y:S01]  /*a800*/  FMUL.FTZ R73, R155, R22.reuse ;  /* 0x000000169b497220 */ /* 0x080fe20000410000 */
[----:B------:R-:W-:Y:S01]  /*a810*/  FADD.FTZ R155, R225, R46 ;  /* 0x0000002ee19b7221 */ /* 0x000fe20000010000 */
[----:B------:R-:W-:Y:S01]  /*a820*/  FADD.FTZ R224, -R224, R35 ;  /* 0x00000023e0e07221 */ /* 0x000fe20000010100 */
[C---:B------:R-:W-:Y:S01]  /*a830*/  FFMA.FTZ R47, R158.reuse, UR44, R47 ;  /* 0x0000002c9e2f7c23 */ /* 0x040fe2000801002f */
[----:B------:R-:W-:Y:S01]  /*a840*/  FMUL.FTZ R149, R158, R22 ;  /* 0x000000169e957220 */ /* 0x000fe20000410000 */
[----:B------:R-:W-:Y:S01]  /*a850*/  FMUL.FTZ R158, R154, R143 ;  /* 0x0000008f9a9e7220 */ /* 0x000fe20000410000 */
[CC--:B------:R-:W-:Y:S01]  /*a860*/  FMUL.FTZ R46, R34.reuse, -R224.reuse ;  /* 0x800000e0222e7220 */ /* 0x0c0fe20000410000 */
[----:B------:R-:W-:Y:S01]  /*a870*/  FMUL.FTZ R143, R34, -R155 ;  /* 0x8000009b228f7220 */ /* 0x000fe20000410000 */
[----:B------:R-:W-:Y:S01]  /*a880*/  FMUL.FTZ R34, R129, R23 ;  /* 0x0000001781227220 */ /* 0x000fe20000410000 */
[----:B------:R-:W-:Y:S01]  /*a890*/  FFMA.FTZ R35, R142, R47, R158 ;  /* 0x0000002f8e237223 */ /* 0x000fe2000001009e */
[C---:B------:R-:W-:Y:S01]  /*a8a0*/  FFMA.FTZ R47, R33.reuse, R155, -R46 ;  /* 0x0000009b212f7223 */ /* 0x040fe2000001082e */
[----:B------:R-:W-:Y:S01]  /*a8b0*/  FFMA.FTZ R143, R33, R224, R143 ;  /* 0x000000e0218f7223 */ /* 0x000fe2000001008f */
[C---:B------:R-:W-:Y:S01]  /*a8c0*/  FMUL.FTZ R151, R154.reuse, R73 ;  /* 0x000000499a977220 */ /* 0x040fe20000410000 */
[C---:B------:R-:W-:Y:S01]  /*a8d0*/  FMUL.FTZ R153, R79.reuse, R159 ;  /* 0x0000009f4f997220 */ /* 0x040fe20000410000 */
[-C--:B------:R-:W-:Y:S01]  /*a8e0*/  FMUL.FTZ R154, R154, R149.reuse ;  /* 0x000000959a9a7220 */ /* 0x080fe20000410000 */
[-C--:B------:R-:W-:Y:S01]  /*a8f0*/  FFMA.FTZ R79, R79, -R34.reuse, R199 ;  /* 0x800000224f4f7223 */ /* 0x080fe200000100c7 */
[----:B------:R-:W-:Y:S01]  /*a900*/  FFMA.FTZ R157, R78, -R34, R198 ;  /* 0x800000224e9d7223 */ /* 0x000fe200000100c6 */
[----:B------:R-:W-:Y:S01]  /*a910*/  FMUL.FTZ R34, R156, UR45 ;  /* 0x0000002d9c227c20 */ /* 0x000fe20008410000 */
[----:B------:R-:W-:Y:S01]  /*a920*/  FADD.FTZ R232, R232, R47 ;  /* 0x0000002fe8e87221 */ /* 0x000fe20000010000 */
[----:B------:R-:W-:Y:S01]  /*a930*/  FADD.FTZ R226, -R226, R143 ;  /* 0x0000008fe2e27221 */ /* 0x000fe20000010100 */
[C---:B------:R-:W-:Y:S01]  /*a940*/  FFMA.FTZ R152, R142.reuse, R149, R151 ;  /* 0x000000958e987223 */ /* 0x040fe20000010097 */
[----:B------:R-:W-:Y:S01]  /*a950*/  FFMA.FTZ R151, R142, R73, -R154 ;  /* 0x000000498e977223 */ /* 0x000fe2000001089a */
[C---:B------:R-:W-:Y:S01]  /*a960*/  FMUL.FTZ R33, R159.reuse, UR45 ;  /* 0x0000002d9f217c20 */ /* 0x040fe20008410000 */
[----:B------:R-:W-:Y:S01]  /*a970*/  FFMA.FTZ R142, R159, UR44, -R34 ;  /* 0x0000002c9f8e7c23 */ /* 0x000fe20008010822 */
[C---:B------:R-:W-:Y:S01]  /*a980*/  FMUL.FTZ R47, R32.reuse, -R232 ;  /* 0x800000e8202f7220 */ /* 0x040fe20000410000 */
[----:B------:R-:W-:Y:S01]  /*a990*/  FMUL.FTZ R34, R32, -R226 ;  /* 0x800000e220227220 */ /* 0x000fe20000410000 */
[----:B------:R-:W-:Y:S01]  /*a9a0*/  FFMA.FTZ R46, R156, UR44, R33 ;  /* 0x0000002c9c2e7c23 */ /* 0x000fe20008010021 */
[----:B------:R-:W-:Y:S01]  /*a9b0*/  FFMA.FTZ R78, R78, R156, R153 ;  /* 0x0000009c4e4e7223 */ /* 0x000fe20000010099 */
[C---:B------:R-:W-:Y:S01]  /*a9c0*/  FFMA.FTZ R32, R31.reuse, R226, R47 ;  /* 0x000000e21f207223 */ /* 0x040fe2000001002f */
[----:B------:R-:W-:Y:S01]  /*a9d0*/  FFMA.FTZ R33, R31, R232, -R34 ;  /* 0x000000e81f217223 */ /* 0x000fe20000010822 */
[----:B------:R-:W-:Y:S01]  /*a9e0*/  FMUL.FTZ R31, R79, R142 ;  /* 0x0000008e4f1f7220 */ /* 0x000fe20000410000 */
[----:B------:R-:W-:Y:S01]  /*a9f0*/  FMUL.FTZ R34, R128, R24 ;  /* 0x0000001880227220 */ /* 0x000fe20000410000 */
[----:B------:R-:W-:Y:S01]  /*aa00*/  FADD.FTZ R233, -R233, R32 ;  /* 0x00000020e9e97221 */ /* 0x000fe20000010100 */
[----:B------:R-:W-:Y:S01]  /*aa10*/  FADD.FTZ R234, R234, R33 ;  /* 0x00000021eaea7221 */ /* 0x000fe20000010000 */
[----:B------:R-:W-:Y:S01]  /*aa20*/  FMUL.FTZ R33, R155, UR45 ;  /* 0x0000002d9b217c20 */ /* 0x000fe20008410000 */
[----:B------:R-:W-:Y:S01]  /*aa30*/  FFMA.FTZ R31, R157, R46, R31 ;  /* 0x0000002e9d1f7223 */ /* 0x000fe2000001001f */
[CC--:B------:R-:W-:Y:S01]  /*aa40*/  FMUL.FTZ R32, R30.reuse, -R233.reuse ;  /* 0x800000e91e207220 */ /* 0x0c0fe20000410000 */
[----:B------:R-:W-:Y:S01]  /*aa50*/  FMUL.FTZ R30, R30, -R234 ;  /* 0x800000ea1e1e7220 */ /* 0x000fe20000410000 */
[C---:B------:R-:W-:Y:S01]  /*aa60*/  FMUL.FTZ R46, R77.reuse, R224 ;  /* 0x000000e04d2e7220 */ /* 0x040fe20000410000 */
[----:B------:R-:W-:Y:S01]  /*aa70*/  FFMA.FTZ R142, R77, -R34, R201 ;  /* 0x800000224d8e7223 */ /* 0x000fe200000100c9 */
[C---:B------:R-:W-:Y:S01]  /*aa80*/  FFMA.FTZ R32, R29.reuse, R234, -R32 ;  /* 0x000000ea1d207223 */ /* 0x040fe20000010820 */
[----:B------:R-:W-:Y:S01]  /*aa90*/  FFMA.FTZ R30, R29, R233, R30 ;  /* 0x000000e91d1e7223 */ /* 0x000fe2000001001e */
[----:B------:R-:W-:Y:S01]  /*aaa0*/  FFMA.FTZ R33, R224, UR44, -R33 ;  /* 0x0000002ce0217c23 */ /* 0x000fe20008010821 */
[----:B------:R-:W-:Y:S01]  /*aab0*/  FFMA.FTZ R34, R76, -R34, R200 ;  /* 0x800000224c227223 */ /* 0x000fe200000100c8 */
[----:B------:R-:W-:Y:S01]  /*aac0*/  FADD.FTZ R237, R237, R32 ;  /* 0x00000020eded7221 */ /* 0x000fe20000010000 */
[----:B------:R-:W-:Y:S01]  /*aad0*/  FADD.FTZ R235, -R235, R30 ;  /* 0x0000001eebeb7221 */ /* 0x000fe20000010100 */
[----:B------:R-:W-:Y:S01]  /*aae0*/  FMUL.FTZ R32, R224, UR45 ;  /* 0x0000002de0207c20 */ /* 0x000fe20008410000 */
[----:B------:R-:W-:Y:S01]  /*aaf0*/  FFMA.FTZ R76, R76, R155, R46 ;  /* 0x0000009b4c4c7223 */ /* 0x000fe2000001002e */
[----:B------:R-:W-:Y:S01]  /*ab00*/  FMUL.FTZ R154, R159, R23 ;  /* 0x000000179f9a7220 */ /* 0x000fe20000410000 */
[C---:B------:R-:W-:Y:S01]  /*ab10*/  FMUL.FTZ R30, R28.reuse, -R235 ;  /* 0x800000eb1c1e7220 */ /* 0x040fe20000410000 */
[----:B------:R-:W-:Y:S01]  /*ab20*/  FFMA.FTZ R29, R155, UR44, R32 ;  /* 0x0000002c9b1d7c23 */ /* 0x000fe20008010020 */
[----:B------:R-:W-:Y:S01]  /*ab30*/  FMUL.FTZ R32, R28, -R237 ;  /* 0x800000ed1c207220 */ /* 0x000fe20000410000 */
[----:B------:R-:W-:Y:S01]  /*ab40*/  FMUL.FTZ R156, R156, R23 ;  /* 0x000000179c9c7220 */ /* 0x000fe20000410000 */
[C---:B------:R-:W-:Y:S01]  /*ab50*/  FFMA.FTZ R30, R27.reuse, R237, -R30 ;  /* 0x000000ed1b1e7223 */ /* 0x040fe2000001081e */
[----:B------:R-:W-:Y:S01]  /*ab60*/  FMUL.FTZ R46, R142, R33 ;  /* 0x000000218e2e7220 */ /* 0x000fe20000410000 */
[----:B------:R-:W-:Y:S01]  /*ab70*/  FFMA.FTZ R27, R27, R235, R32 ;  /* 0x000000eb1b1b7223 */ /* 0x000fe20000010020 */
[----:B------:R-:W-:Y:S01]  /*ab80*/  FMUL.FTZ R158, R79, R154 ;  /* 0x0000009a4f9e7220 */ /* 0x000fe20000410000 */
[----:B------:R-:W-:Y:S01]  /*ab90*/  FADD.FTZ R239, R239, R30 ;  /* 0x0000001eefef7221 */ /* 0x000fe20000010000 */
[----:B------:R-:W-:Y:S01]  /*aba0*/  SHF.L.U32 R30, R26, 0x5, RZ ;  /* 0x000000051a1e7819 */ /* 0x000fe200000006ff */
[----:B------:R-:W-:Y:S01]  /*abb0*/  FMUL.FTZ R153, R79, R156 ;  /* 0x0000009c4f997220 */ /* 0x000fe20000410000 */
[----:B------:R-:W-:Y:S01]  /*abc0*/  FFMA.FTZ R28, R34, R29, R46 ;  /* 0x0000001d221c7223 */ /* 0x000fe2000001002e */
[----:B------:R-:W-:Y:S01]  /*abd0*/  FADD.FTZ R238, -R238, R27 ;  /* 0x0000001beeee7221 */ /* 0x000fe20000010100 */
[-C--:B------:R-:W-:Y:S01]  /*abe0*/  FMUL.FTZ R77, R224, R24.reuse ;  /* 0x00000018e04d7220 */ /* 0x080fe20000410000 */
[----:B------:R-:W-:Y:S01]  /*abf0*/  FMUL.FTZ R155, R155, R24 ;  /* 0x000000189b9b7220 */ /* 0x000fe20000410000 */
[----:B------:R-:W-:Y:S01]  /*ac00*/  FMUL.FTZ R46, R132, R19 ;  /* 0x00000013842e7220 */ /* 0x000fe20000410000 */
[C---:B------:R-:W-:Y:S01]  /*ac10*/  IADD3 R27, R30.reuse, 0x1, RZ ;  /* 0x000000011e1b7810 */ /* 0x040fe20007ffe0ff */
[C---:B------:R-:W-:Y:S01]  /*ac20*/  FFMA.FTZ R79, R157.reuse, R156, R158 ;  /* 0x0000009c9d4f7223 */ /* 0x040fe2000001009e */
[C---:B------:R-:W-:Y:S01]  /*ac30*/  IADD3 R29, R30.reuse, 0x2, RZ ;  /* 0x000000021e1d7810 */ /* 0x040fe20007ffe0ff */
[----:B------:R-:W-:Y:S01]  /*ac40*/  FFMA.FTZ R153, R157, R154, -R153 ;  /* 0x0000009a9d997223 */ /* 0x000fe20000010899 */
[----:B------:R-:W-:Y:S01]  /*ac50*/  IADD3 R143, R30, 0x3, RZ ;  /* 0x000000031e8f7810 */ /* 0x000fe20007ffe0ff */
[C---:B------:R-:W-:Y:S01]  /*ac60*/  FMUL.FTZ R157, R142.reuse, R77 ;  /* 0x0000004d8e9d7220 */ /* 0x040fe20000410000 */
[----:B------:R-:W-:Y:S01]  /*ac70*/  FMUL.FTZ R158, R142, R155 ;  /* 0x0000009b8e9e7220 */ /* 0x000fe20000410000 */
[----:B------:R-:W-:Y:S01]  /*ac80*/  FFMA.FTZ R47, R84, -R46, R209 ;  /* 0x8000002e542f7223 */ /* 0x000fe200000100d1 */
[----:B------:R-:W-:Y:S01]  /*ac90*/  LEA.HI.SX32 R160, R27, R30, 0x1b ;  /* 0x0000001e1ba07211 */ /* 0x000fe200078fdaff */
[----:B------:R-:W-:Y:S01]  /*aca0*/  FMUL.FTZ R33, R133, R18 ;  /* 0x0000001285217220 */ /* 0x000fe20000410000 */
[----:B------:R-:W-:Y:S01]  /*acb0*/  LEA.HI.SX32 R168, R29, R30, 0x1b ;  /* 0x0000001e1da87211 */ /* 0x000fe200078fdaff */
[----:B------:R-:W-:Y:S01]  /*acc0*/  FFMA.FTZ R46, R85, -R46, R208 ;  /* 0x8000002e552e7223 */ /* 0x000fe200000100d0 */
[----:B------:R-:W-:Y:S01]  /*acd0*/  FMUL.FTZ R29, R238, R19 ;  /* 0x00000013ee1d7220 */ /* 0x000fe20000410000 */
[-C--:B------:R-:W-:Y:S01]  /*ace0*/  LEA.HI.SX32 R220, R143, R30.reuse, 0x1b ;  /* 0x0000001e8fdc7211 */ /* 0x080fe200078fdaff */
[C---:B------:R-:W-:Y:S01]  /*acf0*/  FFMA.FTZ R157, R34.reuse, R155, R157 ;  /* 0x0000009b229d7223 */ /* 0x040fe2000001009d */
[----:B------:R-:W-:Y:S01]  /*ad00*/  FFMA.FTZ R158, R34, R77, -R158 ;  /* 0x0000004d229e7223 */ /* 0x000fe2000001089e */
[----:B------:R-:W-:Y:S01]  /*ad10*/  LEA.HI.SX32 R142, R30, R30, 0x1b ;  /* 0x0000001e1e8e7211 */ /* 0x000fe200078fdaff */
[----:B------:R-:W-:Y:S01]  /*ad20*/  FMUL.FTZ R27, R239, R19 ;  /* 0x00000013ef1b7220 */ /* 0x000fe20000410000 */
[----:B------:R-:W-:Y:S01]  /*ad30*/  LEA R143, R160, R25, 0x2 ;  /* 0x00000019a08f7211 */ /* 0x000fe200078e10ff */
[C---:B------:R-:W-:Y:S01]  /*ad40*/  FMUL.FTZ R30, R46.reuse, R29 ;  /* 0x0000001d2e1e7220 */ /* 0x040fe20000410000 */
[----:B------:R-:W-:Y:S01]  /*ad50*/  FFMA.FTZ R34, R87, -R33, R207 ;  /* 0x8000002157227223 */ /* 0x000fe200000100cf */
[-C--:B------:R-:W-:Y:S01]  /*ad60*/  FMUL.FTZ R160, R235, R18.reuse ;  /* 0x00000012eba07220 */ /* 0x080fe20000410000 */
[-C--:B------:R-:W-:Y:S01]  /*ad70*/  FMUL.FTZ R32, R46, R27.reuse ;  /* 0x0000001b2e207220 */ /* 0x080fe20000410000 */
[----:B------:R-:W-:Y:S01]  /*ad80*/  FFMA.FTZ R30, R47, R27, R30 ;  /* 0x0000001b2f1e7223 */ /* 0x000fe2000001001e */
[----:B------:R-:W-:Y:S01]  /*ad90*/  FMUL.FTZ R164, R237, R18 ;  /* 0x00000012eda47220 */ /* 0x000fe20000410000 */
[----:B------:R-:W-:Y:S01]  /*ada0*/  FFMA.FTZ R33, R86, -R33, R206 ;  /* 0x8000002156217223 */ /* 0x000fe200000100ce */
[----:B------:R-:W-:Y:S01]  /*adb0*/  FMUL.FTZ R166, R34, R160 ;  /* 0x000000a022a67220 */ /* 0x000fe20000410000 */
[-C--:B------:R-:W-:Y:S01]  /*adc0*/  FFMA.FTZ R32, R47, R29.reuse, -R32 ;  /* 0x0000001d2f207223 */ /* 0x080fe20000010820 */
[----:B------:R-:W-:Y:S01]  /*add0*/  FMUL.FTZ R162, R132, R29 ;  /* 0x0000001d84a27220 */ /* 0x000fe20000410000 */
[-C--:B------:R-:W-:Y:S01]  /*ade0*/  FMUL.FTZ R159, R34, R164.reuse ;  /* 0x000000a4229f7220 */ /* 0x080fe20000410000 */
[C---:B------:R-:W-:Y:S01]  /*adf0*/  FFMA.FTZ R29, R33.reuse, R164, R166 ;  /* 0x000000a4211d7223 */ /* 0x040fe200000100a6 */
[----:B------:R-:W-:Y:S01]  /*ae00*/  FADD.FTZ R30, RZ, R30 ;  /* 0x0000001eff1e7221 */ /* 0x000fe20000010000 */
[----:B------:R-:W-:Y:S01]  /*ae10*/  LEA R142, R142, R25, 0x2 ;  /* 0x000000198e8e7211 */ /* 0x000fe200078e10ff */
[----:B------:R-:W-:Y:S01]  /*ae20*/  FMUL.FTZ R27, R132, R27 ;  /* 0x0000001b841b7220 */ /* 0x000fe20000410000 */
[----:B------:R-:W-:Y:S01]  /*ae30*/  FFMA.FTZ R159, R33, R160, -R159 ;  /* 0x000000a0219f7223 */ /* 0x000fe2000001089f */
[----:B------:R-:W-:Y:S01]  /*ae40*/  FADD.FTZ R32, RZ, R32 ;  /* 0x00000020ff207221 */ /* 0x000fe20000010000 */
[----:B------:R-:W-:Y:S01]  /*ae50*/  FADD.FTZ R161, R30, R29 ;  /* 0x0000001d1ea17221 */ /* 0x000fe20000010000 */
[-C--:B------:R-:W-:Y:S01]  /*ae60*/  FMUL.FTZ R30, R134, R17.reuse ;  /* 0x00000011861e7220 */ /* 0x080fe20000410000 */
[----:B------:R0:W-:Y:S01]  /*ae70*/  STS [R142+0x8400], R27 ;  /* 0x0084001b8e007388 */ /* 0x0001e20000000800 */
[----:B------:R-:W-:Y:S01]  /*ae80*/  FADD.FTZ R159, R32, R159 ;  /* 0x0000009f209f7221 */ /* 0x000fe20000010000 */
[----:B------:R-:W-:Y:S01]  /*ae90*/  FMUL.FTZ R167, R233, R17 ;  /* 0x00000011e9a77220 */ /* 0x000fe20000410000 */
[-C--:B------:R-:W-:Y:S01]  /*aea0*/  FFMA.FTZ R32, R80, -R30.reuse, R204 ;  /* 0x8000001e50207223 */ /* 0x080fe200000100cc */
[----:B------:R-:W-:Y:S01]  /*aeb0*/  FFMA.FTZ R30, R81, -R30, R205 ;  /* 0x8000001e511e7223 */ /* 0x000fe200000100cd */
[----:B------:R-:W-:Y:S01]  /*aec0*/  LEA R219, R168, R25, 0x2 ;  /* 0x00000019a8db7211 */ /* 0x000fe200078e10ff */
[----:B------:R-:W-:Y:S01]  /*aed0*/  FMUL.FTZ R164, R133, R164 ;  /* 0x000000a485a47220 */ /* 0x000fe20000410000 */
[----:B------:R-:W-:Y:S01]  /*aee0*/  FMUL.FTZ R165, R234, R17 ;  /* 0x00000011eaa57220 */ /* 0x000fe20000410000 */
[----:B------:R-:W-:Y:S01]  /*aef0*/  FMUL.FTZ R163, R30, R167 ;  /* 0x000000a71ea37220 */ /* 0x000fe20000410000 */
[-C--:B------:R-:W-:Y:S01]  /*af00*/  FMUL.FTZ R168, R226, R16.reuse ;  /* 0x00000010e2a87220 */ /* 0x080fe20000410000 */
[----:B0-----:R-:W-:Y:S01]  /*af10*/  FMUL.FTZ R27, R135, R16 ;  /* 0x00000010871b7220 */ /* 0x001fe20000410000 */
[----:B------:R0:W-:Y:S01]  /*af20*/  STS [R143+0x8404], R162 ;  /* 0x008404a28f007388 */ /* 0x0001e20000000800 */
[----:B------:R-:W-:Y:S01]  /*af30*/  FMUL.FTZ R166, R30, R165 ;  /* 0x000000a51ea67220 */ /* 0x000fe20000410000 */
[----:B------:R-:W-:Y:S01]  /*af40*/  LEA R220, R220, R25, 0x2 ;  /* 0x00000019dcdc7211 */ /* 0x000fe200078e10ff */
[-C--:B------:R-:W-:Y:S01]  /*af50*/  FFMA.FTZ R29, R82, -R27.reuse, R203 ;  /* 0x8000001b521d7223 */ /* 0x080fe200000100cb */
[----:B------:R-:W-:Y:S01]  /*af60*/  FFMA.FTZ R27, R83, -R27, R202 ;  /* 0x8000001b531b7223 */ /* 0x000fe200000100ca */
[----:B------:R1:W-:Y:S01]  /*af70*/  STS [R219+0x8408], R164 ;  /* 0x008408a4db007388 */ /* 0x0003e20000000800 */
[----:B------:R-:W-:Y:S01]  /*af80*/  FFMA.FTZ R166, R32, R167, -R166 ;  /* 0x000000a720a67223 */ /* 0x000fe200000108a6 */
[----:B------:R-:W-:Y:S01]  /*af90*/  FMUL.FTZ R77, R128, R77 ;  /* 0x0000004d804d7220 */ /* 0x000fe20000410000 */
[----:B------:R-:W-:Y:S01]  /*afa0*/  FMUL.FTZ R170, R27, R168 ;  /* 0x000000a81baa7220 */ /* 0x000fe20000410000 */
[----:B------:R-:W-:Y:S01]  /*afb0*/  FMUL.FTZ R149, R130, R149 ;  /* 0x0000009582957220 */ /* 0x000fe20000410000 */
[-C--:B0-----:R-:W-:Y:S01]  /*afc0*/  FFMA.FTZ R162, R32, R165.reuse, R163 ;  /* 0x000000a520a27223 */ /* 0x081fe200000100a3 */
[----:B------:R-:W-:Y:S01]  /*afd0*/  FMUL.FTZ R163, R133, R160 ;  /* 0x000000a085a37220 */ /* 0x000fe20000410000 */
[----:B------:R-:W-:Y:S01]  /*afe0*/  FADD.FTZ R159, R159, R166 ;  /* 0x000000a69f9f7221 */ /* 0x000fe20000010000 */
[----:B------:R-:W-:Y:S01]  /*aff0*/  FMUL.FTZ R165, R134, R165 ;  /* 0x000000a586a57220 */ /* 0x000fe20000410000 */
[----:B------:R-:W-:Y:S01]  /*b000*/  FADD.FTZ R160, R161, R162 ;  /* 0x000000a2a1a07221 */ /* 0x000fe20000010000 */
[----:B-1----:R-:W-:Y:S01]  /*b010*/  FMUL.FTZ R164, R232, R16 ;  /* 0x00000010e8a47220 */ /* 0x002fe20000410000 */
[----:B------:R-:W-:Y:S01]  /*b020*/  FMUL.FTZ R73, R130, R73 ;  /* 0x0000004982497220 */ /* 0x000fe20000410000 */
[C---:B------:R-:W-:Y:S01]  /*b030*/  FMUL.FTZ R137, R124.reuse, R137 ;  /* 0x000000897c897220 */ /* 0x040fe20000410000 */
[----:B------:R-:W-:Y:S01]  /*b040*/  FMUL.FTZ R69, R124, R69 ;  /* 0x000000457c457220 */ /* 0x000fe20000410000 */
[-C--:B------:R-:W-:Y:S01]  /*b050*/  FFMA.FTZ R161, R29, R164.reuse, R170 ;  /* 0x000000a41da17223 */ /* 0x080fe200000100aa */
[----:B------:R-:W-:Y:S01]  /*b060*/  FMUL.FTZ R162, R27, R164 ;  /* 0x000000a41ba27220 */ /* 0x000fe20000410000 */
[----:B------:R-:W-:Y:S01]  /*b070*/  FMUL.FTZ R59, R126, R59 ;  /* 0x0000003b7e3b7220 */ /* 0x000fe20000410000 */
[----:B------:R-:W-:Y:S01]  /*b080*/  FMUL.FTZ R55, R120, R55 ;  /* 0x0000003778377220 */ /* 0x000fe20000410000 */
[----:B------:R-:W-:Y:S01]  /*b090*/  FADD.FTZ R160, R160, R161 ;  /* 0x000000a1a0a07221 */ /* 0x000fe20000010000 */
[----:B------:R-:W-:Y:S01]  /*b0a0*/  FFMA.FTZ R162, R29, R168, -R162 ;  /* 0x000000a81da27223 */ /* 0x000fe200000108a2 */
        /* <DEDUP_REMOVED lines=15> */
[C---:B0-----:R-:W-:Y:S01]  /*b1a0*/  FMUL.FTZ R163, R129.reuse, R156 ;  /* 0x0000009c81a37220 */ /* 0x041fe20000410000 */
[----:B------:R-:W-:Y:S01]  /*b1b0*/  FMUL.FTZ R171, R129, R154 ;  /* 0x0000009a81ab7220 */ /* 0x000fe20000410000 */
[----:B------:R0:W-:Y:S01]  /*b1c0*/  STS [R142+0x8430], R149 ;  /* 0x008430958e007388 */ /* 0x0001e20000000800 */
[C---:B-1----:R-:W-:Y:S01]  /*b1d0*/  FMUL.FTZ R165, R131.reuse, R148 ;  /* 0x0000009483a57220 */ /* 0x042fe20000410000 */
[----:B--2---:R-:W-:Y:S01]  /*b1e0*/  FMUL.FTZ R161, R131, R150 ;  /* 0x0000009683a17220 */ /* 0x004fe20000410000 */
[----:B------:R-:W-:Y:S01]  /*b1f0*/  FMUL.FTZ R53, R121, R53 ;  /* 0x0000003579357220 */ /* 0x000fe20000410000 */
[----:B------:R1:W-:Y:S01]  /*b200*/  STS [R142+0x8434], R73 ;  /* 0x008434498e007388 */ /* 0x0003e20000000800 */
[----:B------:R-:W-:Y:S01]  /*b210*/  FADD.FTZ R158, R158, R151 ;  /* 0x000000979e9e7221 */ /* 0x000fe20000010000 */
[----:B---3--:R-:W-:Y:S01]  /*b220*/  FMUL.FTZ R77, R125, R146 ;  /* 0x000000927d4d7220 */ /* 0x008fe20000410000 */
[----:B------:R-:W-:Y:S01]  /*b230*/  FMUL.FTZ R51, R122, R51 ;  /* 0x000000337a337220 */ /* 0x000fe20000410000 */
[----:B------:R2:W-:Y:S01]  /*b240*/  STS [R142+0x8440], R137 ;  /* 0x008440898e007388 */ /* 0x0005e20000000800 */
[----:B------:R-:W-:Y:S01]  /*b250*/  FMUL.FTZ R49, R123, R49 ;  /* 0x000000317b317220 */ /* 0x000fe20000410000 */
[----:B0-----:R-:W-:Y:S01]  /*b260*/  FMUL.FTZ R149, R125, R140 ;  /* 0x0000008c7d957220 */ /* 0x001fe20000410000 */
[----:B------:R-:W-:Y:S01]  /*b270*/  FADD.FTZ R152, R152, R141 ;  /* 0x0000008d98987221 */ /* 0x000fe20000010000 */
[----:B------:R0:W-:Y:S01]  /*b280*/  STS [R142+0x8444], R69 ;  /* 0x008444458e007388 */ /* 0x0001e20000000800 */
[----:B------:R-:W-:Y:S01]  /*b290*/  FADD.FTZ R158, R158, R147 ;  /* 0x000000939e9e7221 */ /* 0x000fe20000010000 */
[C---:B-1----:R-:W-:Y:S01]  /*b2a0*/  FMUL.FTZ R73, R127.reuse, R136 ;  /* 0x000000887f497220 */ /* 0x042fe20000410000 */
        /* <DEDUP_REMOVED lines=10> */
[----:B------:R-:W-:Y:S01]  /*b350*/  FADD.FTZ R223, R158, R65 ;  /* 0x000000419edf7221 */ /* 0x000fe20000010000 */
[----:B-1----:R-:W-:Y:S01]  /*b360*/  FMUL.FTZ R61, R123, R48 ;  /* 0x000000307b3d7220 */ /* 0x002fe20000410000 */
[C---:B------:R-:W-:Y:S01]  /*b370*/  IADD3 R57, R26.reuse, 0x280, RZ ;  /* 0x000002801a397810 */ /* 0x040fe20007ffe0ff */
[----:B------:R-:W-:Y:S01]  /*b380*/  STS [R142+0x8414], R167 ;  /* 0x008414a78e007388 */ /* 0x000fe20000000800 */
        /* <DEDUP_REMOVED lines=9> */
[----:B------:R-:W-:Y:S01]  /*b420*/  FFMA.FTZ R222, -R182, R208, -RZ ;  /* 0x000000d0b6de7223 */ /* 0x000fe200000109ff */
[C---:B------:R-:W-:Y:S01]  /*b430*/  IADD3 R79, R26.reuse, 0x880, RZ ;  /* 0x000008801a4f7810 */ /* 0x040fe20007ffe0ff */
[----:B------:R-:W-:Y:S01]  /*b440*/  STS [R142+0x8428], R163 ;  /* 0x008428a38e007388 */ /* 0x000fe20000000800 */
[C---:B------:R-:W-:Y:S01]  /*b450*/  IADD3 R139, R26.reuse, 0x980, RZ ;  /* 0x000009801a8b7810 */ /* 0x040fe20007ffe0ff */
[----:B------:R-:W-:Y:S01]  /*b460*/  FADD.FTZ R42, R223, R42 ;  /* 0x0000002adf2a7221 */ /* 0x000fe20000010000 */
[C---:B-1----:R-:W-:Y:S01]  /*b470*/  IADD3 R169, R26.reuse, 0x200, RZ ;  /* 0x000002001aa97810 */ /* 0x042fe20007ffe0ff */
[----:B------:R-:W-:Y:S01]  /*b480*/  STS [R142+0x842c], R171 ;  /* 0x00842cab8e007388 */ /* 0x000fe20000000800 */
[C---:B------:R-:W-:Y:S01]  /*b490*/  IADD3 R141, R26.reuse, 0xa00, RZ ;  /* 0x00000a001a8d7810 */ /* 0x040fe20007ffe0ff */
        /* <DEDUP_REMOVED lines=8> */
[----:B------:R-:W-:Y:S01]  /*b520*/  FMUL.FTZ R206, R181, R206 ;  /* 0x000000ceb5ce7220 */ /* 0x000fe20000410000 */
[C---:B------:R-:W-:Y:S01]  /*b530*/  IADD3 R157, R26.reuse, 0xd00, RZ ;  /* 0x00000d001a9d7810 */ /* 0x040fe20007ffe0ff */
[----:B------:R0:W-:Y:S01]  /*b540*/  STS [R142+0x8448], R77 ;  /* 0x0084484d8e007388 */ /* 0x0001e20000000800 */
[C---:B------:R-:W-:Y:S01]  /*b550*/  IADD3 R159, R26.reuse, 0xd80, RZ ;  /* 0x00000d801a9f7810 */ /* 0x040fe20007ffe0ff */
[----:B------:R-:W-:Y:S01]  /*b560*/  FADD.FTZ R225, R225, R38 ;  /* 0x00000026e1e17221 */ /* 0x000fe20000010000 */
        /* <DEDUP_REMOVED lines=8> */
[C---:B0-----:R-:W-:Y:S01]  /*b5f0*/  IADD3 R77, R26.reuse, 0x800, RZ ;  /* 0x000008001a4d7810 */ /* 0x041fe20007ffe0ff */
[----:B------:R0:W-:Y:S01]  /*b600*/  STS [R142+0x845c], R137 ;  /* 0x00845c898e007388 */ /* 0x0001e20000000800 */
[----:B------:R-:W-:Y:S01]  /*b610*/  LEA.HI.SX32 R48, R26, R26, 0x1b ;  /* 0x0000001a1a307211 */ /* 0x000fe200078fdaff */
[----:B------:R-:W-:Y:S01]  /*b620*/  FMUL.FTZ R39, R180, R204 ;  /* 0x000000ccb4277220 */ /* 0x000fe20000410000 */
[----:B-1----:R-:W-:Y:S01]  /*b630*/  IADD3 R149, R26, 0xb00, RZ ;  /* 0x00000b001a957810 */ /* 0x002fe20007ffe0ff */
        /* <DEDUP_REMOVED lines=8> */
[----:B------:R0:W-:Y:S01]  /*b6c0*/  STS [R142+0x846c], R59 ;  /* 0x00846c3b8e007388 */ /* 0x0001e20000000800 */
[----:B------:R-:W-:Y:S01]  /*b6d0*/  LEA.HI.SX32 R150, R63, R26, 0x1b ;  /* 0x0000001a3f967211 */ /* 0x000fe200078fdaff */
[----:B------:R-:W-:Y:S01]  /*b6e0*/  FMUL.FTZ R41, R178, R200 ;  /* 0x000000c8b2297220 */ /* 0x000fe20000410000 */
[C---:B-1----:R-:W-:Y:S01]  /*b6f0*/  IADD3 R69, R26.reuse, 0x600, RZ ;  /* 0x000006001a457810 */ /* 0x042fe20007ffe0ff */
[----:B------:R1:W-:Y:S01]  /*b700*/  STS [R142+0x8470], R51 ;  /* 0x008470338e007388 */ /* 0x0003e20000000800 */
[-C--:B------:R-:W-:Y:S01]  /*b710*/  LEA.HI.SX32 R208, R149, R26.reuse, 0x1b ;  /* 0x0000001a95d07211 */ /* 0x080fe200078fdaff */
[----:B------:R-:W-:Y:S01]  /*b720*/  FMUL.FTZ R203, R179, R203 ;  /* 0x000000cbb3cb7220 */ /* 0x000fe20000410000 */
[----:B--2---:R-:W-:Y:S01]  /*b730*/  IADD3 R53, R26, 0x100, RZ ;  /* 0x000001001a357810 */ /* 0x004fe20007ffe0ff */
[----:B------:R2:W-:Y:S01]  /*b740*/  STS [R142+0x8474], R55 ;  /* 0x008474378e007388 */ /* 0x0005e20000000800 */
[-C--:B------:R-:W-:Y:S01]  /*b750*/  LEA.HI.SX32 R152, R65, R26.reuse, 0x1b ;  /* 0x0000001a41987211 */ /* 0x080fe200078fdaff */
[----:B------:R-:W-:Y:S01]  /*b760*/  FFMA.FTZ R193, -R0, R193, -RZ ;  /* 0x000000c100c17223 */ /* 0x000fe200000109ff */
[C---:B0-----:R-:W-:Y:S01]  /*b770*/  IADD3 R59, R26.reuse, 0x380, RZ ;  /* 0x000003801a3b7810 */ /* 0x041fe20007ffe0ff */
[----:B------:R0:W-:Y:S01]  /*b780*/  STS [R142+0x8478], R49 ;  /* 0x008478318e007388 */ /* 0x0001e20000000800 */
[-C--:B------:R-:W-:Y:S01]  /*b790*/  LEA.HI.SX32 R52, R53, R26.reuse, 0x1b ;  /* 0x0000001a35347211 */ /* 0x080fe200078fdaff */
[----:B------:R-:W-:Y:S01]  /*b7a0*/  FFMA.FTZ R189, -R3, R189, -RZ ;  /* 0x000000bd03bd7223 */ /* 0x000fe200000109ff */
[C---:B-1----:R-:W-:Y:S01]  /*b7b0*/  IADD3 R51, R26.reuse, 0x80, RZ ;  /* 0x000000801a337810 */ /* 0x042fe20007ffe0ff */
[----:B------:R1:W-:Y:S01]  /*b7c0*/  STS [R142+0x847c], R61 ;  /* 0x00847c3d8e007388 */ /* 0x0003e20000000800 */
[-C--:B------:R-:W-:Y:S01]  /*b7d0*/  LEA.HI.SX32 R146, R59, R26.reuse, 0x1b ;  /* 0x0000001a3b927211 */ /* 0x080fe200078fdaff */
[----:B------:R-:W-:Y:S01]  /*b7e0*/  FADD.FTZ R42, R225, R36 ;  /* 0x00000024e12a7221 */ /* 0x000fe20000010000 */
[----:B--2---:R-:W-:Y:S01]  /*b7f0*/  IADD3 R55, R26, 0x180, RZ ;  /* 0x000001801a377810 */ /* 0x004fe20007ffe0ff */
[----:B------:R-:W-:Y:S01]  /*b800*/  FFMA.FTZ R187, -R4, R187, -RZ ;  /* 0x000000bb04bb7223 */ /* 0x000fe200000109ff */
[-C--:B------:R-:W-:Y:S01]  /*b810*/  LEA.HI.SX32 R50, R51, R26.reuse, 0x1b ;  /* 0x0000001a33327211 */ /* 0x080fe200078fdaff */
[----:B------:R-:W-:Y:S01]  /*b820*/  FFMA.FTZ R183, -R6, R183, -RZ ;  /* 0x000000b706b77223 */ /* 0x000fe200000109ff */
[----:B0-----:R-:W-:Y:S01]  /*b830*/  IADD3 R49, R26, 0x300, RZ ;  /* 0x000003001a317810 */ /* 0x001fe20007ffe0ff */
[----:B------:R-:W-:Y:S01]  /*b840*/  FFMA.FTZ R205, -R180, R205, -RZ ;  /* 0x000000cdb4cd7223 */ /* 0x000fe200000109ff */
[-C--:B------:R-:W-:Y:S01]  /*b850*/  LEA.HI.SX32 R54, R55, R26.reuse, 0x1b ;  /* 0x0000001a37367211 */ /* 0x080fe200078fdaff */
[----:B------:R-:W-:Y:S01]  /*b860*/  FFMA.FTZ R201, -R178, R201, -RZ ;  /* 0x000000c9b2c97223 */ /* 0x000fe200000109ff */
[----:B-1----:R-:W-:Y:S01]  /*b870*/  IADD3 R61, R26, 0x400, RZ ;  /* 0x000004001a3d7810 */ /* 0x002fe20007ffe0ff */
        /* <DEDUP_REMOVED lines=13> */
[----:B------:R-:W-:Y:S01]  /*b950*/  LEA.HI.SX32 R162, R75, R26, 0x1b ;  /* 0x0000001a4ba27211 */ /* 0x000fe200078fdaff */
[----:B------:R-:W-:Y:S01]  /*b960*/  FMUL.FTZ R83, R83, R226 ;  /* 0x000000e253537220 */ /* 0x000fe20000410000 */
        /* <DEDUP_REMOVED lines=14> */
[----:B------:R-:W-:Y:S02]  /*ba50*/  LEA.HI.SX32 R167, R167, R26, 0x1b ;  /* 0x0000001aa7a77211 */ /* 0x000fe400078fdaff */
[-C--:B------:R-:W-:Y:S02]  /*ba60*/  LEA R221, R48, R25.reuse, 0x2 ;  /* 0x0000001930dd7211 */ /* 0x080fe400078e10ff */
[-C--:B------:R-:W-:Y:S01]  /*ba70*/  LEA R48, R50, R25.reuse, 0x2 ;  /* 0x0000001932307211 */ /* 0x080fe200078e10ff */
[----:B------:R-:W-:Y:S01]  /*ba80*/  BAR.SYNC.DEFER_BLOCKING 0x0 ;  /* 0x0000000000007b1d */ /* 0x000fe20000010000 */
        /* <DEDUP_REMOVED lines=24> */
[----:B------:R-:W4:Y:S01]  /*bc10*/  LDS R155, [R52+0x8e00] ;  /* 0x008e0000349b7984 */ /* 0x000f220000000800 */
        /* <DEDUP_REMOVED lines=39> */
[----:B------:R-:W-:Y:S04]  /*be90*/  STS [R219+0xc608], R206 ;  /* 0x00c608cedb007388 */ /* 0x000fe80000000800 */
[----:B------:R-:W-:Y:S01]  /*bea0*/  STS [R220+0xc60c], R207 ;  /* 0x00c60ccfdc007388 */ /* 0x000fe20000000800 */
[----:B-1----:R-:W-:-:S03]  /*beb0*/  FMUL.FTZ R143, R177, R198 ;  /* 0x000000c6b18f7220 */ /* 0x002fc60000410000 */
        /* <DEDUP_REMOVED lines=11> */
[----:B--2---:R-:W-:-:S03]  /*bf70*/  FMUL.FTZ R39, R4, R186 ;  /* 0x000000ba04277220 */ /* 0x004fc60000410000 */
[----:B------:R2:W-:Y:S01]  /*bf80*/  STS [R142+0xc644], R193 ;  /* 0x00c644c18e007388 */ /* 0x0005e20000000800 */
[----:B---3--:R-:W-:Y:S01]  /*bf90*/  FMUL.FTZ R37, R5, R184 ;  /* 0x000000b805257220 */ /* 0x008fe20000410000 */
[----:B------:R-:W-:Y:S02]  /*bfa0*/  FMUL.FTZ R184, R238, UR45 ;  /* 0x0000002deeb87c20 */ /* 0x000fe40008410000 */
[----:B------:R3:W-:Y:S01]  /*bfb0*/  STS [R142+0xc658], R39 ;  /* 0x00c658278e007388 */ /* 0x0007e20000000800 */
[----:B-1----:R-:W-:Y:S01]  /*bfc0*/  FMUL.FTZ R203, R175, R194 ;  /* 0x000000c2afcb7220 */ /* 0x002fe20000410000 */
[----:B------:R-:W-:Y:S02]  /*bfd0*/  FFMA.FTZ R184, R239, UR44, R184 ;  /* 0x0000002cefb87c23 */ /* 0x000fe400080100b8 */
[----:B------:R1:W-:Y:S01]  /*bfe0*/  STS [R142+0xc648], R41 ;  /* 0x00c648298e007388 */ /* 0x0003e20000000800 */
[----:B--2---:R-:W-:-:S03]  /*bff0*/  FMUL.FTZ R193, R6, R210 ;  /* 0x000000d206c17220 */ /* 0x004fc60000410000 */
[----:B------:R2:W-:Y:S01]  /*c000*/  STS [R142+0xc650], R143 ;  /* 0x00c6508f8e007388 */ /* 0x0005e20000000800 */
[C---:B---3--:R-:W-:Y:S01]  /*c010*/  FFMA.FTZ R39, -R8.reuse, R145, -RZ ;  /* 0x0000009108277223 */ /* 0x048fe200000109ff */
[----:B------:R-:W-:Y:S02]  /*c020*/  MOV R145, UR18 ;  /* 0x0000001200917c02 */ /* 0x000fe40008000f00 */
[----:B------:R3:W-:Y:S01]  /*c030*/  STS [R142+0xc660], R37 ;  /* 0x00c660258e007388 */ /* 0x0007e20000000800 */
[----:B------:R-:W-:Y:S01]  /*c040*/  USHF.R.S32.HI UR18, URZ, 0x1f, UR15 ;  /* 0x0000001f3f127899 */ /* 0x000fe2000801140f */
[----:B-1----:R-:W-:Y:S01]  /*c050*/  FMUL.FTZ R41, R7, R212 ;  /* 0x000000d407297220 */ /* 0x002fe20000410000 */
[----:B------:R-:W-:Y:S01]  /*c060*/  LEA R145, R145, -R26, 0x1 ;  /* 0x8000001a91917211 */ /* 0x000fe200078e08ff */
[----:B------:R1:W-:Y:S01]  /*c070*/  STS [R142+0xc654], R189 ;  /* 0x00c654bd8e007388 */ /* 0x0003e20000000800 */
[----:B--2---:R-:W-:Y:S02]  /*c080*/  FMUL.FTZ R143, R8, R144 ;  /* 0x00000090088f7220 */ /* 0x004fe40000410000 */
[----:B------:R-:W-:Y:S01]  /*c090*/  ISETP.GE.AND P0, PT, R145, 0x1, PT ;  /* 0x000000019100780c */ /* 0x000fe20003f06270 */
[----:B------:R2:W-:Y:S01]  /*c0a0*/  STS [R142+0xc65c], R187 ;  /* 0x00c65cbb8e007388 */ /* 0x0005e20000000800 */
[----:B------:R-:W-:Y:S01]  /*c0b0*/  FMUL.FTZ R144, R235, UR45 ;  /* 0x0000002deb907c20 */ /* 0x000fe20008410000 */
[----:B---3--:R-:W-:-:S02]  /*c0c0*/  FMUL.FTZ R37, R232, UR45 ;  /* 0x0000002de8257c20 */ /* 0x008fc40008410000 */
[----:B------:R3:W-:Y:S01]  /*c0d0*/  STS [R142+0xc66c], R183 ;  /* 0x00c66cb78e007388 */ /* 0x0007e20000000800 */
[----:B------:R-:W-:Y:S01]  /*c0e0*/  FFMA.FTZ R144, R237, UR44, R144 ;  /* 0x0000002ced907c23 */ /* 0x000fe20008010090 */
[C---:B------:R-:W-:Y:S01]  /*c0f0*/  FFMA.FTZ R186, R226.reuse, UR44, -R37 ;  /* 0x0000002ce2ba7c23 */ /* 0x040fe20008010825 */
[C---:B-1----:R-:W-:Y:S01]  /*c100*/  FFMA.FTZ R189, R233.reuse, UR44, -R36 ;  /* 0x0000002ce9bd7c23 */ /* 0x042fe20008010824 */
[----:B------:R-:W-:Y:S01]  /*c110*/  STS [R142+0xc614], R205 ;  /* 0x00c614cd8e007388 */ /* 0x000fe20000000800 */
[----:B------:R-:W-:Y:S01]  /*c120*/  FMUL.FTZ R37, R226, UR45 ;  /* 0x0000002de2257c20 */ /* 0x000fe20008410000 */
[----:B--2---:R-:W-:Y:S01]  /*c130*/  FMUL.FTZ R187, R233, UR45 ;  /* 0x0000002de9bb7c20 */ /* 0x004fe20008410000 */
[----:B------:R-:W-:Y:S01]  /*c140*/  FMUL.FTZ R36, R237, UR45 ;  /* 0x0000002ded247c20 */ /* 0x000fe20008410000 */
[----:B------:R-:W-:Y:S01]  /*c150*/  STS [R142+0xc624], R201 ;  /* 0x00c624c98e007388 */ /* 0x000fe20000000800 */
[----:B------:R-:W-:Y:S01]  /*c160*/  FFMA.FTZ R188, R232, UR44, R37 ;  /* 0x0000002ce8bc7c23 */ /* 0x000fe20008010025 */
[----:B---3--:R-:W-:Y:S01]  /*c170*/  FMUL.FTZ R183, R239, UR45 ;  /* 0x0000002defb77c20 */ /* 0x008fe20008410000 */
[----:B------:R-:W-:Y:S01]  /*c180*/  FFMA.FTZ R187, R234, UR44, R187 ;  /* 0x0000002ceabb7c23 */ /* 0x000fe200080100bb */
[----:B------:R-:W-:Y:S02]  /*c190*/  STS [R142+0xc62c], R199 ;  /* 0x00c62cc78e007388 */ /* 0x000fe40000000800 */
[----:B------:R-:W-:-:S02]  /*c1a0*/  FFMA.FTZ R183, R238, UR44, -R183 ;  /* 0x0000002ceeb77c23 */ /* 0x000fc400080108b7 */
        /* <DEDUP_REMOVED lines=9> */
[----:B------:R2:W-:Y:S04]  /*c240*/  STS [R142+0xc678], R143 ;  /* 0x00c6788f8e007388 */ /* 0x0005e80000000800 */
[----:B------:R2:W-:Y:S01]  /*c250*/  STS [R142+0xc67c], R39 ;  /* 0x00c67c278e007388 */ /* 0x0005e20000000800 */
[----:B------:R-:W-:Y:S06]  /*c260*/  BAR.SYNC.DEFER_BLOCKING 0x0 ;  /* 0x0000000000007b1d */ /* 0x000fec0000010000 */
[----:B0---4-:R-:W-:Y:S05]  /*c270*/  @!P0 BRA `(.L_x_6091) ;  /* 0x0000000000b88947 */ /* 0x011fea0003800000 */
[----:B------:R-:W-:Y:S01]  /*c280*/  UIMAD UR51, UR18, UR28, URZ ;  /* 0x0000001c123372a4 */ /* 0x000fe2000f8e023f */
[----:B------:R-:W0:Y:S01]  /*c290*/  LDS R221, [R221+0xc600] ;  /* 0x00c60000dddd7984 */ /* 0x000e220000000800 */
[----:B------:R-:W-:Y:S01]  /*c2a0*/  UIMAD.WIDE.U32 UR44, UR15, UR28, URZ ;  /* 0x0000001c0f2c72a5 */ /* 0x000fe2000f8e003f */
[----:B------:R-:W-:Y:S01]  /*c2b0*/  MOV R37, UR24 ;  /* 0x0000001800257c02 */ /* 0x000fe20008000f00 */
[----:B------:R-:W-:Y:S02]  /*c2c0*/  UIMAD UR51, UR15, UR29, UR51 ;  /* 0x0000001d0f3372a4 */ /* 0x000fe4000f8e0233 */
[----:B------:R-:W-:Y:S02]  /*c2d0*/  USHF.R.U64 UR57, UR26, 0x1, UR27 ;  /* 0x000000011a397899 */ /* 0x000fe4000800121b */
[----:B------:R-:W-:Y:S02]  /*c2e0*/  UIADD3 UR45, UR45, UR51, URZ ;  /* 0x000000332d2d7290 */ /* 0x000fe4000fffe03f */
[----:B------:R-:W-:-:S02]  /*c2f0*/  USHF.R.U32.HI UR51, URZ, 0x1, UR27 ;  /* 0x000000013f337899 */ /* 0x000fc4000801161b */
[----:B------:R-:W-:Y:S02]  /*c300*/  UIMAD.WIDE.U32 UR44, UR16, UR57, UR44 ;  /* 0x00000039102c72a5 */ /* 0x000fe4000f8e002c */
[----:B------:R-:W-:Y:S02]  /*c310*/  UIMAD UR51, UR51, UR16, URZ ;  /* 0x00000010333372a4 */ /* 0x000fe4000f8e023f */
[----:B------:R-:W-:Y:S02]  /*c320*/  UIMAD UR58, UR18, UR36, URZ ;  /* 0x00000024123a72a4 */ /* 0x000fe4000f8e023f */
[----:B------:R-:W-:Y:S02]  /*c330*/  UIMAD UR57, UR19, UR57, UR51 ;  /* 0x00000039133972a4 */ /* 0x000fe4000f8e0233 */
[----:B------:R-:W-:Y:S02]  /*c340*/  ULEA UR51, UP0, UR44, UR30, 0x3 ;  /* 0x0000001e2c337291 */ /* 0x000fe4000f80183f */
[----:B------:R-:W-:-:S02]  /*c350*/  UIADD3 UR57, UR45, UR57, URZ ;  /* 0x000000392d397290 */ /* 0x000fc4000fffe03f */
        /* <DEDUP_REMOVED lines=9> */
[----:B------:R-:W-:Y:S02]  /*c3f0*/  USHF.R.S32.HI UR59, URZ, 0x1f, UR6 ;  /* 0x0000001f3f3b7899 */ /* 0x000fe40008011406 */
[----:B------:R-:W-:Y:S02]  /*c400*/  UIADD3 UR58, UR45, UR58, URZ ;  /* 0x0000003a2d3a7290 */ /* 0x000fe4000fffe03f */
[----:B------:R-:W-:-:S04]  /*c410*/  ULEA UR45, UP0, UR44, UR38, 0x3 ;  /* 0x000000262c2d7291 */ /* 0x000fc8000f80183f */
[----:B------:R-:W-:Y:S02]  /*c420*/  ULEA.HI.X UR58, UR44, UR39, UR58, 0x3, UP0 ;  /* 0x000000272c3a7291 */ /* 0x000fe400080f1c3a */
[----:B------:R-:W-:-:S06]  /*c430*/  ULEA UR44, UR10, 0xfffff000, 0xc ;  /* 0xfffff0000a2c7891 */ /* 0x000fcc000f8e603f */
[----:B------:R-:W-:Y:S02]  /*c440*/  IADD3 R40, P0, R26, UR44, RZ ;  /* 0x0000002c1a287c10 */ /* 0x000fe4000ff1e0ff */
[----:B------:R-:W-:Y:S01]  /*c450*/  MOV R36, UR44 ;  /* 0x0000002c00247c02 */ /* 0x000fe20008000f00 */
[----:B------:R-:W-:Y:S02]  /*c460*/  UIMAD UR44, UR59, UR24, URZ ;  /* 0x000000183b2c72a4 */ /* 0x000fe4000f8e023f */
[----:B------:R-:W-:Y:S01]  /*c470*/  UIMAD UR59, UR59, UR32, URZ ;  /* 0x000000203b3b72a4 */ /* 0x000fe2000f8e023f */
[----:B--2---:R-:W-:Y:S01]  /*c480*/  LEA.HI.X.SX32 R41, R36, RZ, 0x1, P0 ;  /* 0x000000ff24297211 */ /* 0x004fe200000f0eff */
[----:B------:R-:W-:Y:S02]  /*c490*/  UIMAD UR44, UR6, UR25, UR44 ;  /* 0x00000019062c72a4 */ /* 0x000fe4000f8e022c */
[----:B------:R-:W-:Y:S02]  /*c4a0*/  UIMAD UR59, UR6, UR33, UR59 ;  /* 0x00000021063b72a4 */ /* 0x000fe4000f8e023b */
[----:B------:R-:W-:-:S05]  /*c4b0*/  IMAD.WIDE.U32 R36, R37, UR6, R40 ;  /* 0x0000000625247c25 */ /* 0x000fca000f8e0028 */
[----:B------:R-:W-:Y:S02]  /*c4c0*/  IADD3 R39, R37, UR44, RZ ;  /* 0x0000002c25277c10 */ /* 0x000fe4000fffe0ff */
[----:B------:R-:W-:Y:S02]  /*c4d0*/  MOV R37, UR32 ;  /* 0x0000002000257c02 */ /* 0x000fe40008000f00 */
[----:B------:R-:W-:-:S03]  /*c4e0*/  LEA R38, P0, R36, UR51, 0x2 ;  /* 0x0000003324267c11 */ /* 0x000fc6000f8010ff */
[----:B------:R-:W-:Y:S01]  /*c4f0*/  IMAD.WIDE.U32 R40, R37, UR6, R40 ;  /* 0x0000000625287c25 */ /* 0x000fe2000f8e0028 */
[----:B------:R-:W-:-:S04]  /*c500*/  LEA.HI.X R39, R36, UR57, R39, 0x2, P0 ;  /* 0x0000003924277c11 */ /* 0x000fc800080f1427 */
[----:B------:R-:W-:Y:S01]  /*c510*/  IADD3 R37, R41, UR59, RZ ;  /* 0x0000003b29257c10 */ /* 0x000fe2000fffe0ff */
[----:B------:R1:W-:Y:S01]  /*c520*/  REDG.E.ADD.F32.FTZ.RN.STRONG.GPU desc[UR20][R38.64], R218 ;  /* 0x000000da260079a6 */ /* 0x0003e2000c10f394 */
[----:B------:R-:W-:-:S04]  /*c530*/  LEA R142, P1, R40, UR45, 0x2 ;  /* 0x0000002d288e7c11 */ /* 0x000fc8000f8210ff */
[----:B------:R-:W-:-:S05]  /*c540*/  LEA.HI.X R143, R40, UR58, R37, 0x2, P1 ;  /* 0x0000003a288f7c11 */ /* 0x000fca00088f1425 */
[----:B0-----:R1:W-:Y:S04]  /*c550*/  REDG.E.ADD.F32.FTZ.RN.STRONG.GPU desc[UR20][R142.64], R221 ;  /* 0x000000dd8e0079a6 */ /* 0x0013e8000c10f394 */
.L_x_6091:
[----:B------:R-:W-:Y:S05]  /*c560*/  BSYNC B0 ;  /* 0x0000000000007941 */ /* 0x000fea0003800000 */
.L_x_6090:
[----:B------:R-:W-:Y:S01]  /*c570*/  USHF.R.U32.HI UR44, URZ, 0x1, UR27 ;  /* 0x000000013f2c7899 */ /* 0x000fe2000801161b */
[----:B------:R-:W0:Y:S01]  /*c580*/  LDC.64 R36, c[0x0][0x380] ;  /* 0x0000e000ff247b82 */ /* 0x000e220000000a00 */
[----:B------:R-:W-:Y:S01]  /*c590*/  USHF.R.U64 UR51, UR26, 0x1, UR27 ;  /* 0x000000011a337899 */ /* 0x000fe2000800121b */
[----:B------:R-:W-:Y:S01]  /*c5a0*/  SHF.L.U32 R40, R26, 0x2, RZ ;  /* 0x000000021a287819 */ /* 0x000fe200000006ff */
[----:B------:R-:W-:Y:S01]  /*c5b0*/  UIMAD UR57, UR44, UR16, URZ ;  /* 0x000000102c3972a4 */ /* 0x000fe2000f8e023f */
[----:B--2---:R-:W-:Y:S01]  /*c5c0*/  SHF.R.U32.HI R41, RZ, 0x1e, R26 ;  /* 0x0000001eff297819 */ /* 0x004fe2000001161a */
[----:B------:R-:W-:Y:S01]  /*c5d0*/  UIMAD.WIDE.U32 UR44, UR51, UR16, URZ ;  /* 0x00000010332c72a5 */ /* 0x000fe2000f8e003f */
[----:B------:R-:W-:Y:S01]  /*c5e0*/  BSSY B0, `(.L_x_6092) ;  /* 0x0000032000007945 */ /* 0x000fe20003800000 */
[----:B------:R-:W-:Y:S01]  /*c5f0*/  UIMAD UR57, UR19, UR51, UR57 ;  /* 0x00000033133972a4 */ /* 0x000fe2000f8e0239 */
[----:B-1----:R-:W1:Y:S01]  /*c600*/  LDC.64 R38, c[0x0][0x360] ;  /* 0x0000d800ff267b82 */ /* 0x002e620000000a00 */
[----:B------:R-:W-:Y:S01]  /*c610*/  UIMAD UR51, UR18, UR28, URZ ;  /* 0x0000001c123372a4 */ /* 0x000fe2000f8e023f */
[----:B------:R-:W-:Y:S01]  /*c620*/  ISETP.GE.AND P2, PT, R145, 0x181, PT ;  /* 0x000001819100780c */ /* 0x000fe20003f46270 */
[----:B------:R-:W-:Y:S01]  /*c630*/  UIADD3 UR45, UR57, UR45, URZ ;  /* 0x0000002d392d7290 */ /* 0x000fe2000fffe03f */
[----:B------:R-:W-:Y:S01]  /*c640*/  FADD.FTZ R204, R204, R240 ;  /* 0x000000f0cccc7221 */ /* 0x000fe20000010000 */
[----:B------:R-:W-:Y:S01]  /*c650*/  UIMAD UR51, UR15, UR29, UR51 ;  /* 0x0000001d0f3372a4 */ /* 0x000fe2000f8e0233 */
[----:B------:R-:W-:Y:S01]  /*c660*/  FADD.FTZ R42, R42, R241 ;  /* 0x000000f12a2a7221 */ /* 0x000fe20000010000 */
[----:B------:R-:W-:-:S02]  /*c670*/  UIMAD.WIDE.U32 UR44, UR15, UR28, UR44 ;  /* 0x0000001c0f2c72a5 */ /* 0x000fc4000f8e002c */
[----:B------:R-:W-:Y:S02]  /*c680*/  UIMAD UR18, UR18, UR36, URZ ;  /* 0x00000024121272a4 */ /* 0x000fe4000f8e023f */
[----:B------:R-:W-:Y:S02]  /*c690*/  UIADD3 UR57, UR51, UR45, URZ ;  /* 0x0000002d33397290 */ /* 0x000fe4000fffe03f */
[----:B------:R-:W-:Y:S02]  /*c6a0*/  ULEA UR51, UP0, UR44, UR30, 0x3 ;  /* 0x0000001e2c337291 */ /* 0x000fe4000f80183f */
[----:B------:R-:W-:Y:S02]  /*c6b0*/  USHF.R.U32.HI UR45, URZ, 0x1, UR35 ;  /* 0x000000013f2d7899 */ /* 0x000fe40008011623 */
[----:B------:R-:W-:Y:S02]  /*c6c0*/  ULEA.HI.X UR57, UR44, UR31, UR57, 0x3, UP0 ;  /* 0x0000001f2c397291 */ /* 0x000fe400080f1c39 */
[----:B------:R-:W-:Y:S01]  /*c6d0*/  USHF.R.U64 UR44, UR34, 0x1, UR35 ;  /* 0x00000001222c7899 */ /* 0x000fe20008001223 */
[----:B------:R-:W-:Y:S01]  /*c6e0*/  IADD3 R142, P0, R40, UR51, RZ ;  /* 0x00000033288e7c10 */ /* 0x000fe2000ff1e0ff */
[----:B------:R-:W-:-:S02]  /*c6f0*/  UIMAD UR45, UR45, UR16, URZ ;  /* 0x000000102d2d72a4 */ /* 0x000fc4000f8e023f */
[----:B------:R-:W-:Y:S01]  /*c700*/  UIMAD UR18, UR15, UR37, UR18 ;  /* 0x000000250f1272a4 */ /* 0x000fe2000f8e0212 */
[----:B------:R-:W-:Y:S01]  /*c710*/  IADD3.X R143, R41, UR57, RZ, P0, !PT ;  /* 0x00000039298f7c10 */ /* 0x000fe200087fe4ff */
[----:B------:R-:W-:Y:S01]  /*c720*/  UIMAD UR19, UR19, UR44, UR45 ;  /* 0x0000002c131372a4 */ /* 0x000fe2000f8e022d */
[----:B------:R-:W-:Y:S01]  /*c730*/  ISETP.GE.AND P0, PT, R145, 0x81, PT ;  /* 0x000000819100780c */ /* 0x000fe20003f06270 */
[----:B------:R-:W-:-:S04]  /*c740*/  UIMAD.WIDE.U32 UR44, UR44, UR16, URZ ;  /* 0x000000102c2c72a5 */ /* 0x000fc8000f8e003f */
[----:B------:R-:W-:-:S04]  /*c750*/  UIADD3 UR45, UR19, UR45, URZ ;  /* 0x0000002d132d7290 */ /* 0x000fc8000fffe03f */
[----:B------:R-:W-:-:S04]  /*c760*/  UIMAD.WIDE.U32 UR44, UR15, UR36, UR44 ;  /* 0x000000240f2c72a5 */ /* 0x000fc8000f8e002c */
[----:B------:R-:W-:Y:S02]  /*c770*/  UIADD3 UR19, UR18, UR45, URZ ;  /* 0x0000002d12137290 */ /* 0x000fe4000fffe03f */
[----:B------:R-:W-:Y:S02]  /*c780*/  ULEA UR18, UP0, UR44, UR38, 0x3 ;  /* 0x000000262c127291 */ /* 0x000fe4000f80183f */
[----:B------:R-:W-:Y:S02]  /*c790*/  USHF.L.U64.HI UR45, UR5, 0x2, UR4 ;  /* 0x00000002052d7899 */ /* 0x000fe40008010204 */
[----:B------:R-:W-:Y:S02]  /*c7a0*/  ULEA.HI.X UR44, UR44, UR39, UR19, 0x3, UP0 ;  /* 0x000000272c2c7291 */ /* 0x000fe400080f1c13 */
[----:B------:R-:W-:Y:S01]  /*c7b0*/  UIADD3 UR19, UR7, -UR46, URZ ;  /* 0x8000002e07137290 */ /* 0x000fe2000fffe03f */
[----:B------:R-:W-:Y:S01]  /*c7c0*/  IADD3 R40, P1, R40, UR18, RZ ;  /* 0x0000001228287c10 */ /* 0x000fe2000ff3e0ff */
[----:B------:R-:W-:Y:S01]  /*c7d0*/  USHF.L.U32 UR18, UR5, 0x2, URZ ;  /* 0x0000000205127899 */ /* 0x000fe2000800063f */
[----:B0-----:R-:W-:Y:S01]  /*c7e0*/  IMAD R192, R36, UR45, RZ ;  /* 0x0000002d24c07c24 */ /* 0x001fe2000f8e02ff */
[----:B------:R-:W-:Y:S01]  /*c7f0*/  UIMAD UR19, UR19, -0x1000, URZ ;  /* 0xfffff000131378a4 */ /* 0x000fe2000f8e023f */
[----:B------:R-:W-:Y:S01]  /*c800*/  IADD3.X R41, R41, UR44, RZ, P1, !PT ;  /* 0x0000002c29297c10 */ /* 0x000fe20008ffe4ff */
[----:B-1----:R-:W-:Y:S01]  /*c810*/  IMAD R190, R38, UR45, RZ ;  /* 0x0000002d26be7c24 */ /* 0x002fe2000f8e02ff */
[----:B------:R-:W-:Y:S01]  /*c820*/  ISETP.GE.AND P1, PT, R145, 0x101, PT ;  /* 0x000001019100780c */ /* 0x000fe20003f26270 */
[----:B------:R-:W-:-:S02]  /*c830*/  IMAD R37, R37, UR18, R192 ;  /* 0x0000001225257c24 */ /* 0x000fc4000f8e02c0 */
[----:B------:R-:W-:Y:S01]  /*c840*/  MOV R191, UR19 ;  /* 0x0000001300bf7c02 */ /* 0x000fe20008000f00 */
[----:B------:R-:W-:-:S04]  /*c850*/  IMAD R39, R39, UR18, R190 ;  /* 0x0000001227277c24 */ /* 0x000fc8000f8e02be */
[----:B------:R-:W-:-:S04]  /*c860*/  IMAD.WIDE R40, R191, 0x4, R40 ;  /* 0x00000004bf287825 */ /* 0x000fc800078e0228 */
[----:B------:R-:W-:-:S04]  /*c870*/  IMAD.WIDE R142, R191, 0x4, R142 ;  /* 0x00000004bf8e7825 */ /* 0x000fc800078e028e */
[----:B------:R-:W-:-:S04]  /*c880*/  IMAD.WIDE.U32 R40, R36, UR18, R40 ;  /* 0x0000001224287c25 */ /* 0x000fc8000f8e0028 */
[----:B------:R-:W-:Y:S01]  /*c890*/  IMAD.WIDE.U32 R142, R38, UR18, R142 ;  /* 0x00000012268e7c25 */ /* 0x000fe2000f8e008e */
[----:B------:R-:W-:Y:S02]  /*c8a0*/  IADD3 R41, R41, R37, RZ ;  /* 0x0000002529297210 */ /* 0x000fe40007ffe0ff */
[----:B------:R0:W1:Y:S02]  /*c8b0*/  LDS R37, [R48+0xc800] ;  /* 0x00c8000030257984 */ /* 0x0000640000000800 */
[----:B------:R-:W-:Y:S01]  /*c8c0*/  IADD3 R143, R143, R39, RZ ;  /* 0x000000278f8f7210 */ /* 0x000fe20007ffe0ff */
[----:B------:R-:W-:Y:S06]  /*c8d0*/  @!P0 BRA `(.L_x_6093) ;  /* 0x0000000000088947 */ /* 0x000fec0003800000 */
[----:B------:R2:W-:Y:S04]  /*c8e0*/  REDG.E.ADD.F32.FTZ.RN.STRONG.GPU desc[UR20][R142.64+-0x3e00], R151 ;  /* 0xffc200978e0079a6 */ /* 0x0005e8000c10f394 */
[----:B-1----:R2:W-:Y:S02]  /*c8f0*/  REDG.E.ADD.F32.FTZ.RN.STRONG.GPU desc[UR20][R40.64+-0x3e00], R37 ;  /* 0xffc20025280079a6 */ /* 0x0025e4000c10f394 */
.L_x_6093:
[----:B------:R-:W-:Y:S05]  /*c900*/  BSYNC B0 ;  /* 0x0000000000007941 */ /* 0x000fea0003800000 */
.L_x_6092:
[----:B------:R-:W3:Y:S01]  /*c910*/  LDS R49, [R49+0xca00] ;  /* 0x00ca000031317984 */ /* 0x000ee20000000800 */
[----:B------:R-:W-:Y:S04]  /*c920*/  BSSY B0, `(.L_x_6094) ;  /* 0x0000004000007945 */ /* 0x000fe80003800000 */
[----:B------:R-:W-:Y:S05]  /*c930*/  @!P1 BRA `(.L_x_6095) ;  /* 0x0000000000089947 */ /* 0x000fea0003800000 */
[----:B------:R4:W-:Y:S04]  /*c940*/  REDG.E.ADD.F32.FTZ.RN.STRONG.GPU desc[UR20][R142.64+-0x3c00], R152 ;  /* 0xffc400988e0079a6 */ /* 0x0009e8000c10f394 */
[----:B---3--:R4:W-:Y:S02]  /*c950*/  REDG.E.ADD.F32.FTZ.RN.STRONG.GPU desc[UR20][R40.64+-0x3c00], R49 ;  /* 0xffc40031280079a6 */ /* 0x0089e4000c10f394 */
.L_x_6095:
[----:B------:R-:W-:Y:S05]  /*c960*/  BSYNC B0 ;  /* 0x0000000000007941 */ /* 0x000fea0003800000 */
.L_x_6094:
[----:B-12---:R1:W2:Y:S01]  /*c970*/  LDS R37, [R50+0xcc00] ;  /* 0x00cc000032257984 */ /* 0x0062a20000000800 */
[----:B------:R-:W-:Y:S04]  /*c980*/  BSSY B0, `(.L_x_6096) ;  /* 0x0000004000007945 */ /* 0x000fe80003800000 */
[----:B------:R-:W-:Y:S05]  /*c990*/  @!P2 BRA `(.L_x_6097) ;  /* 0x000000000008a947 */ /* 0x000fea0003800000 */
[----:B------:R0:W-:Y:S04]  /*c9a0*/  REDG.E.ADD.F32.FTZ.RN.STRONG.GPU desc[UR20][R142.64+-0x3a00], R153 ;  /* 0xffc600998e0079a6 */ /* 0x0001e8000c10f394 */
[----:B--2---:R0:W-:Y:S02]  /*c9b0*/  REDG.E.ADD.F32.FTZ.RN.STRONG.GPU desc[UR20][R40.64+-0x3a00], R37 ;  /* 0xffc60025280079a6 */ /* 0x0041e4000c10f394 */
.L_x_6097:
[----:B------:R-:W-:Y:S05]  /*c9c0*/  BSYNC B0 ;  /* 0x0000000000007941 */ /* 0x000fea0003800000 */
.L_x_6096:
        /* <DEDUP_REMOVED lines=12> */
.L_x_6099:
[----:B------:R-:W-:Y:S05]  /*ca90*/  BSYNC B0 ;  /* 0x0000000000007941 */ /* 0x000fea0003800000 */
.L_x_6098:
[----:B0-2---:R0:W2:Y:S01]  /*caa0*/  LDS R37, [R52+0xd000] ;  /* 0x00d0000034257984 */ /* 0x0050a20000000800 */
[----:B------:R-:W-:Y:S04]  /*cab0*/  BSSY B0, `(.L_x_6100) ;  /* 0x0000004000007945 */ /* 0x000fe80003800000 */
[----:B------:R-:W-:Y:S05]  /*cac0*/  @!P0 BRA `(.L_x_6101) ;  /* 0x0000000000088947 */ /* 0x000fea0003800000 */
[----:B------:R0:W-:Y:S04]  /*cad0*/  REDG.E.ADD.F32.FTZ.RN.STRONG.GPU desc[UR20][R142.64+-0x3600], R155 ;  /* 0xffca009b8e0079a6 */ /* 0x0001e8000c10f394 */
[----:B--2---:R0:W-:Y:S02]  /*cae0*/  REDG.E.ADD.F32.FTZ.RN.STRONG.GPU desc[UR20][R40.64+-0x3600], R37 ;  /* 0xffca0025280079a6 */ /* 0x0041e4000c10f394 */
.L_x_6101:
[----:B------:R-:W-:Y:S05]  /*caf0*/  BSYNC B0 ;  /* 0x0000000000007941 */ /* 0x000fea0003800000 */
.L_x_6100:
[----:B------:R-:W0:Y:S01]  /*cb00*/  LDS R53, [R53+0xd200] ;  /* 0x00d2000035357984 */ /* 0x000e220000000800 */
[----:B------:R-:W-:Y:S04]  /*cb10*/  BSSY B0, `(.L_x_6102) ;  /* 0x0000004000007945 */ /* 0x000fe80003800000 */
[----:B------:R-:W-:Y:S05]  /*cb20*/  @!P1 BRA `(.L_x_6103) ;  /* 0x0000000000089947 */ /* 0x000fea0003800000 */
[----:B------:R1:W-:Y:S04]  /*cb30*/  REDG.E.ADD.F32.FTZ.RN.STRONG.GPU desc[UR20][R142.64+-0x3400], R156 ;  /* 0xffcc009c8e0079a6 */ /* 0x0003e8000c10f394 */
[----:B0-----:R1:W-:Y:S02]  /*cb40*/  REDG.E.ADD.F32.FTZ.RN.STRONG.GPU desc[UR20][R40.64+-0x3400], R53 ;  /* 0xffcc0035280079a6 */ /* 0x0013e4000c10f394 */
.L_x_6103:
[----:B------:R-:W-:Y:S05]  /*cb50*/  BSYNC B0 ;  /* 0x0000000000007941 */ /* 0x000fea0003800000 */
.L_x_6102:
[----:B0-2---:R0:W2:Y:S01]  /*cb60*/  LDS R37, [R54+0xd400] ;  /* 0x00d4000036257984 */ /* 0x0050a20000000800 */
[----:B------:R-:W-:Y:S04]  /*cb70*/  BSSY B0, `(.L_x_6104) ;  /* 0x0000004000007945 */ /* 0x000fe80003800000 */
[----:B------:R-:W-:Y:S05]  /*cb80*/  @!P2 BRA `(.L_x_6105) ;  /* 0x000000000008a947 */ /* 0x000fea0003800000 */
[----:B------:R0:W-:Y:S04]  /*cb90*/  REDG.E.ADD.F32.FTZ.RN.STRONG.GPU desc[UR20][R142.64+-0x3200], R157 ;  /* 0xffce009d8e0079a6 */ /* 0x0001e8000c10f394 */
[----:B--2---:R0:W-:Y:S02]  /*cba0*/  REDG.E.ADD.F32.FTZ.RN.STRONG.GPU desc[UR20][R40.64+-0x3200], R37 ;  /* 0xffce0025280079a6 */ /* 0x0041e4000c10f394 */
.L_x_6105:
[----:B------:R-:W-:Y:S05]  /*cbb0*/  BSYNC B0 ;  /* 0x0000000000007941 */ /* 0x000fea0003800000 */
.L_x_6104:
[----:B------:R-:W0:Y:S01]  /*cbc0*/  LDS R55, [R55+0xd600] ;  /* 0x00d6000037377984 */ /* 0x000e220000000800 */
[----:B------:R-:W-:Y:S04]  /*cbd0*/  BSSY B0, `(.L_x_6106) ;  /* 0x0000004000007945 */ /* 0x000fe80003800000 */
[----:B------:R-:W-:Y:S05]  /*cbe0*/  @!P3 BRA `(.L_x_6107) ;  /* 0x000000000008b947 */ /* 0x000fea0003800000 */
[----:B------:R1:W-:Y:S04]  /*cbf0*/  REDG.E.ADD.F32.FTZ.RN.STRONG.GPU desc[UR20][R142.64+-0x3000], R158 ;  /* 0xffd0009e8e0079a6 */ /* 0x0003e8000c10f394 */
[----:B0-----:R1:W-:Y:S02]  /*cc00*/  REDG.E.ADD.F32.FTZ.RN.STRONG.GPU desc[UR20][R40.64+-0x3000], R55 ;  /* 0xffd00037280079a6 */ /* 0x0013e4000c10f394 */
.L_x_6107:
[----:B------:R-:W-:Y:S05]  /*cc10*/  BSYNC B0 ;  /* 0x0000000000007941 */ /* 0x000fea0003800000 */
.L_x_6106:
[----:B------:R-:W0:Y:S01]  /*cc20*/  LDS R57, [R57+0xd800] ;  /* 0x00d8000039397984 */ /* 0x000e220000000800 */
[----:B------:R-:W-:Y:S04]  /*cc30*/  BSSY B0, `(.L_x_6108) ;  /* 0x0000004000007945 */ /* 0x000fe80003800000 */
[----:B------:R-:W-:Y:S05]  /*cc40*/  @!P4 BRA `(.L_x_6109) ;  /* 0x000000000008c947 */ /* 0x000fea0003800000 */
[----:B------:R1:W-:Y:S04]  /*cc50*/  REDG.E.ADD.F32.FTZ.RN.STRONG.GPU desc[UR20][R142.64+-0x2e00], R159 ;  /* 0xffd2009f8e0079a6 */ /* 0x0003e8000c10f394 */
[----:B0-----:R1:W-:Y:S02]  /*cc60*/  REDG.E.ADD.F32.FTZ.RN.STRONG.GPU desc[UR20][R40.64+-0x2e00], R57 ;  /* 0xffd20039280079a6 */ /* 0x0013e4000c10f394 */
.L_x_6109:
[----:B------:R-:W-:Y:S05]  /*cc70*/  BSYNC B0 ;  /* 0x0000000000007941 */ /* 0x000fea0003800000 */
.L_x_6108:
[----:B------:R-:W0:Y:S01]  /*cc80*/  LDS R59, [R59+0xda00] ;  /* 0x00da00003b3b7984 */ /* 0x000e220000000800 */
[----:B------:R-:W-:Y:S04]  /*cc90*/  BSSY B0, `(.L_x_6110) ;  /* 0x0000004000007945 */ /* 0x000fe80003800000 */
[----:B------:R-:W-:Y:S05]  /*cca0*/  @!P5 BRA `(.L_x_6111) ;  /* 0x000000000008d947 */ /* 0x000fea0003800000 */
[----:B------:R1:W-:Y:S04]  /*ccb0*/  REDG.E.ADD.F32.FTZ.RN.STRONG.GPU desc[UR20][R142.64+-0x2c00], R160 ;  /* 0xffd400a08e0079a6 */ /* 0x0003e8000c10f394 */
[----:B0-----:R1:W-:Y:S02]  /*ccc0*/  REDG.E.ADD.F32.FTZ.RN.STRONG.GPU desc[UR20][R40.64+-0x2c00], R59 ;  /* 0xffd4003b280079a6 */ /* 0x0013e4000c10f394 */
.L_x_6111:
[----:B------:R-:W-:Y:S05]  /*ccd0*/  BSYNC B0 ;  /* 0x0000000000007941 */ /* 0x000fea0003800000 */
.L_x_6110:
        /* <DEDUP_REMOVED lines=12> */
.L_x_6113:
[----:B------:R-:W-:Y:S05]  /*cda0*/  BSYNC B0 ;  /* 0x0000000000007941 */ /* 0x000fea0003800000 */
.L_x_6112:
[----:B------:R-:W0:Y:S01]  /*cdb0*/  LDS R63, [R63+0xde00] ;  /* 0x00de00003f3f7984 */ /* 0x000e220000000800 */
[----:B------:R-:W-:Y:S04]  /*cdc0*/  BSSY B0, `(.L_x_6114) ;  /* 0x0000004000007945 */ /* 0x000fe80003800000 */
[----:B------:R-:W-:Y:S05]  /*cdd0*/  @!P0 BRA `(.L_x_6115) ;  /* 0x0000000000088947 */ /* 0x000fea0003800000 */
[----:B------:R1:W-:Y:S04]  /*cde0*/  REDG.E.ADD.F32.FTZ.RN.STRONG.GPU desc[UR20][R142.64+-0x2800], R162 ;  /* 0xffd800a28e0079a6 */ /* 0x0003e8000c10f394 */
[----:B0-----:R1:W-:Y:S02]  /*cdf0*/  REDG.E.ADD.F32.FTZ.RN.STRONG.GPU desc[UR20][R40.64+-0x2800], R63 ;  /* 0xffd8003f280079a6 */ /* 0x0013e4000c10f394 */
.L_x_6115:
[----:B------:R-:W-:Y:S05]  /*ce00*/  BSYNC B0 ;  /* 0x0000000000007941 */ /* 0x000fea0003800000 */
.L_x_6114:
[----:B------:R-:W0:Y:S01]  /*ce10*/  LDS R65, [R65+0xe000] ;  /* 0x00e0000041417984 */ /* 0x000e220000000800 */
[----:B------:R-:W-:Y:S04]  /*ce20*/  BSSY B0, `(.L_x_6116) ;  /* 0x0000004000007945 */ /* 0x000fe80003800000 */
[----:B------:R-:W-:Y:S05]  /*ce30*/  @!P1 BRA `(.L_x_6117) ;  /* 0x0000000000089947 */ /* 0x000fea0003800000 */
[----:B------:R1:W-:Y:S04]  /*ce40*/  REDG.E.ADD.F32.FTZ.RN.STRONG.GPU desc[UR20][R142.64+-0x2600], R163 ;  /* 0xffda00a38e0079a6 */ /* 0x0003e8000c10f394 */
[----:B0-----:R1:W-:Y:S02]  /*ce50*/  REDG.E.ADD.F32.FTZ.RN.STRONG.GPU desc[UR20][R40.64+-0x2600], R65 ;  /* 0xffda0041280079a6 */ /* 0x0013e4000c10f394 */
.L_x_6117:
[----:B------:R-:W-:Y:S05]  /*ce60*/  BSYNC B0 ;  /* 0x0000000000007941 */ /* 0x000fea0003800000 */
.L_x_6116:
[----:B------:R-:W0:Y:S01]  /*ce70*/  LDS R67, [R67+0xe200] ;  /* 0x00e2000043437984 */ /* 0x000e220000000800 */
[----:B------:R-:W-:Y:S04]  /*ce80*/  BSSY B0, `(.L_x_6118) ;  /* 0x0000004000007945 */ /* 0x000fe80003800000 */
[----:B------:R-:W-:Y:S05]  /*ce90*/  @!P2 BRA `(.L_x_6119) ;  /* 0x000000000008a947 */ /* 0x000fea0003800000 */
[----:B------:R1:W-:Y:S04]  /*cea0*/  REDG.E.ADD.F32.FTZ.RN.STRONG.GPU desc[UR20][R142.64+-0x2400], R164 ;  /* 0xffdc00a48e0079a6 */ /* 0x0003e8000c10f394 */
[----:B0-----:R1:W-:Y:S02]  /*ceb0*/  REDG.E.ADD.F32.FTZ.RN.STRONG.GPU desc[UR20][R40.64+-0x2400], R67 ;  /* 0xffdc0043280079a6 */ /* 0x0013e4000c10f394 */
.L_x_6119:
[----:B------:R-:W-:Y:S05]  /*cec0*/  BSYNC B0 ;  /* 0x0000000000007941 */ /* 0x000fea0003800000 */
.L_x_6118:
[----:B------:R-:W0:Y:S01]  /*ced0*/  LDS R69, [R69+0xe400] ;  /* 0x00e4000045457984 */ /* 0x000e220000000800 */
[----:B------:R-:W-:Y:S04]  /*cee0*/  BSSY B0, `(.L_x_6120) ;  /* 0x0000004000007945 */ /* 0x000fe80003800000 */
[----:B------:R-:W-:Y:S05]  /*cef0*/  @!P3 BRA `(.L_x_6121) ;  /* 0x000000000008b947 */ /* 0x000fea0003800000 */
[----:B------:R1:W-:Y:S04]  /*cf00*/  REDG.E.ADD.F32.FTZ.RN.STRONG.GPU desc[UR20][R142.64+-0x2200], R165 ;  /* 0xffde00a58e0079a6 */ /* 0x0003e8000c10f394 */
[----:B0-----:R1:W-:Y:S02]  /*cf10*/  REDG.E.ADD.F32.FTZ.RN.STRONG.GPU desc[UR20][R40.64+-0x2200], R69 ;  /* 0xffde0045280079a6 */ /* 0x0013e4000c10f394 */
.L_x_6121:
[----:B------:R-:W-:Y:S05]  /*cf20*/  BSYNC B0 ;  /* 0x0000000000007941 */ /* 0x000fea0003800000 */
.L_x_6120:
[----:B------:R-:W0:Y:S01]  /*cf30*/  LDS R71, [R71+0xe600] ;  /* 0x00e6000047477984 */ /* 0x000e220000000800 */
[----:B------:R-:W-:Y:S04]  /*cf40*/  BSSY B0, `(.L_x_6122) ;  /* 0x0000004000007945 */ /* 0x000fe80003800000 */
[----:B------:R-:W-:Y:S05]  /*cf50*/  @!P4 BRA `(.L_x_6123) ;  /* 0x000000000008c947 */ /* 0x000fea0003800000 */
[----:B------:R1:W-:Y:S04]  /*cf60*/  REDG.E.ADD.F32.FTZ.RN.STRONG.GPU desc[UR20][R142.64+-0x2000], R166 ;  /* 0xffe000a68e0079a6 */ /* 0x0003e8000c10f394 */
[----:B0-----:R1:W-:Y:S02]  /*cf70*/  REDG.E.ADD.F32.FTZ.RN.STRONG.GPU desc[UR20][R40.64+-0x2000], R71 ;  /* 0xffe00047280079a6 */ /* 0x0013e4000c10f394 */
.L_x_6123:
[----:B------:R-:W-:Y:S05]  /*cf80*/  BSYNC B0 ;  /* 0x0000000000007941 */ /* 0x000fea0003800000 */
.L_x_6122:
[----:B------:R-:W0:Y:S01]  /*cf90*/  LDS R73, [R73+0xe800] ;  /* 0x00e8000049497984 */ /* 0x000e220000000800 */
[----:B------:R-:W-:Y:S04]  /*cfa0*/  BSSY B0, `(.L_x_6124) ;  /* 0x0000004000007945 */ /* 0x000fe80003800000 */
[----:B------:R-:W-:Y:S05]  /*cfb0*/  @!P5 BRA `(.L_x_6125) ;  /* 0x000000000008d947 */ /* 0x000fea0003800000 */
[----:B------:R1:W-:Y:S04]  /*cfc0*/  REDG.E.ADD.F32.FTZ.RN.STRONG.GPU desc[UR20][R142.64+-0x1e00], R167 ;  /* 0xffe200a78e0079a6 */ /* 0x0003e8000c10f394 */
[----:B0-----:R1:W-:Y:S02]  /*cfd0*/  REDG.E.ADD.F32.FTZ.RN.STRONG.GPU desc[UR20][R40.64+-0x1e00], R73 ;  /* 0xffe20049280079a6 */ /* 0x0013e4000c10f394 */
.L_x_6125:
[----:B------:R-:W-:Y:S05]  /*cfe0*/  BSYNC B0 ;  /* 0x0000000000007941 */ /* 0x000fea0003800000 */
.L_x_6124:
        /* <DEDUP_REMOVED lines=12> */
.L_x_6127:
[----:B------:R-:W-:Y:S05]  /*d0b0*/  BSYNC B0 ;  /* 0x0000000000007941 */ /* 0x000fea0003800000 */
.L_x_6126:
[----:B------:R-:W0:Y:S01]  /*d0c0*/  LDS R77, [R77+0xec00] ;  /* 0x00ec00004d4d7984 */ /* 0x000e220000000800 */
[----:B------:R-:W-:Y:S04]  /*d0d0*/  BSSY B0, `(.L_x_6128) ;  /* 0x0000004000007945 */ /* 0x000fe80003800000 */
[----:B------:R-:W-:Y:S05]  /*d0e0*/  @!P0 BRA `(.L_x_6129) ;  /* 0x0000000000088947 */ /* 0x000fea0003800000 */
[----:B------:R1:W-:Y:S04]  /*d0f0*/  REDG.E.ADD.F32.FTZ.RN.STRONG.GPU desc[UR20][R142.64+-0x1a00], R169 ;  /* 0xffe600a98e0079a6 */ /* 0x0003e8000c10f394 */
[----:B0-----:R1:W-:Y:S02]  /*d100*/  REDG.E.ADD.F32.FTZ.RN.STRONG.GPU desc[UR20][R40.64+-0x1a00], R77 ;  /* 0xffe6004d280079a6 */ /* 0x0013e4000c10f394 */
.L_x_6129:
[----:B------:R-:W-:Y:S05]  /*d110*/  BSYNC B0 ;  /* 0x0000000000007941 */ /* 0x000fea0003800000 */
.L_x_6128:
[----:B------:R-:W0:Y:S01]  /*d120*/  LDS R79, [R79+0xee00] ;  /* 0x00ee00004f4f7984 */ /* 0x000e220000000800 */
[----:B------:R-:W-:Y:S04]  /*d130*/  BSSY B0, `(.L_x_6130) ;  /* 0x0000004000007945 */ /* 0x000fe80003800000 */
[----:B------:R-:W-:Y:S05]  /*d140*/  @!P1 BRA `(.L_x_6131) ;  /* 0x0000000000089947 */ /* 0x000fea0003800000 */
[----:B------:R1:W-:Y:S04]  /*d150*/  REDG.E.ADD.F32.FTZ.RN.STRONG.GPU desc[UR20][R142.64+-0x1800], R170 ;  /* 0xffe800aa8e0079a6 */ /* 0x0003e8000c10f394 */
[----:B0-----:R1:W-:Y:S02]  /*d160*/  REDG.E.ADD.F32.FTZ.RN.STRONG.GPU desc[UR20][R40.64+-0x1800], R79 ;  /* 0xffe8004f280079a6 */ /* 0x0013e4000c10f394 */
.L_x_6131:
[----:B------:R-:W-:Y:S05]  /*d170*/  BSYNC B0 ;  /* 0x0000000000007941 */ /* 0x000fea0003800000 */
.L_x_6130:
[----:B0-2---:R0:W2:Y:S01]  /*d180*/  LDS R37, [R136+0xf000] ;  /* 0x00f0000088257984 */ /* 0x0050a20000000800 */
[----:B------:R-:W-:Y:S04]  /*d190*/  BSSY B0, `(.L_x_6132) ;  /* 0x0000004000007945 */ /* 0x000fe80003800000 */
[----:B------:R-:W-:Y:S05]  /*d1a0*/  @!P2 BRA `(.L_x_6133) ;  /* 0x000000000008a947 */ /* 0x000fea0003800000 */
[----:B------:R0:W-:Y:S04]  /*d1b0*/  REDG.E.ADD.F32.FTZ.RN.STRONG.GPU desc[UR20][R142.64+-0x1600], R171 ;  /* 0xffea00ab8e0079a6 */ /* 0x0001e8000c10f394 */
[----:B--2---:R0:W-:Y:S02]  /*d1c0*/  REDG.E.ADD.F32.FTZ.RN.STRONG.GPU desc[UR20][R40.64+-0x1600], R37 ;  /* 0xffea0025280079a6 */ /* 0x0041e4000c10f394 */
.L_x_6133:
[----:B------:R-:W-:Y:S05]  /*d1d0*/  BSYNC B0 ;  /* 0x0000000000007941 */ /* 0x000fea0003800000 */
.L_x_6132:
[----:B------:R-:W0:Y:S01]  /*d1e0*/  LDS R137, [R137+0xf200] ;  /* 0x00f2000089897984 */ /* 0x000e220000000800 */
[----:B------:R-:W-:Y:S04]  /*d1f0*/  BSSY B0, `(.L_x_6134) ;  /* 0x0000004000007945 */ /* 0x000fe80003800000 */
[----:B------:R-:W-:Y:S05]  /*d200*/  @!P3 BRA `(.L_x_6135) ;  /* 0x000000000008b947 */ /* 0x000fea0003800000 */
[----:B------:R1:W-:Y:S04]  /*d210*/  REDG.E.ADD.F32.FTZ.RN.STRONG.GPU desc[UR20][R142.64+-0x1400], R172 ;  /* 0xffec00ac8e0079a6 */ /* 0x0003e8000c10f394 */
[----:B0-----:R1:W-:Y:S02]  /*d220*/  REDG.E.ADD.F32.FTZ.RN.STRONG.GPU desc[UR20][R40.64+-0x1400], R137 ;  /* 0xffec0089280079a6 */ /* 0x0013e4000c10f394 */
.L_x_6135:
[----:B------:R-:W-:Y:S05]  /*d230*/  BSYNC B0 ;  /* 0x0000000000007941 */ /* 0x000fea0003800000 */
.L_x_6134:
[----:B0-2---:R0:W2:Y:S01]  /*d240*/  LDS R37, [R138+0xf400] ;  /* 0x00f400008a257984 */ /* 0x0050a20000000800 */
[----:B------:R-:W-:Y:S04]  /*d250*/  BSSY B0, `(.L_x_6136) ;  /* 0x0000004000007945 */ /* 0x000fe80003800000 */
[----:B------:R-:W-:Y:S05]  /*d260*/  @!P4 BRA `(.L_x_6137) ;  /* 0x000000000008c947 */ /* 0x000fea0003800000 */
[----:B------:R0:W-:Y:S04]  /*d270*/  REDG.E.ADD.F32.FTZ.RN.STRONG.GPU desc[UR20][R142.64+-0x1200], R173 ;  /* 0xffee00ad8e0079a6 */ /* 0x0001e8000c10f394 */
[----:B--2---:R0:W-:Y:S02]  /*d280*/  REDG.E.ADD.F32.FTZ.RN.STRONG.GPU desc[UR20][R40.64+-0x1200], R37 ;  /* 0xffee0025280079a6 */ /* 0x0041e4000c10f394 */
.L_x_6137:
[----:B------:R-:W-:Y:S05]  /*d290*/  BSYNC B0 ;  /* 0x0000000000007941 */ /* 0x000fea0003800000 */
.L_x_6136:
[----:B------:R-:W0:Y:S01]  /*d2a0*/  LDS R139, [R139+0xf600] ;  /* 0x00f600008b8b7984 */ /* 0x000e220000000800 */
[----:B------:R-:W-:Y:S04]  /*d2b0*/  BSSY B0, `(.L_x_6138) ;  /* 0x0000004000007945 */ /* 0x000fe80003800000 */
[----:B------:R-:W-:Y:S05]  /*d2c0*/  @!P5 BRA `(.L_x_6139) ;  /* 0x000000000008d947 */ /* 0x000fea0003800000 */
[----:B------:R1:W-:Y:S04]  /*d2d0*/  REDG.E.ADD.F32.FTZ.RN.STRONG.GPU desc[UR20][R142.64+-0x1000], R174 ;  /* 0xfff000ae8e0079a6 */ /* 0x0003e8000c10f394 */
[----:B0-----:R1:W-:Y:S02]  /*d2e0*/  REDG.E.ADD.F32.FTZ.RN.STRONG.GPU desc[UR20][R40.64+-0x1000], R139 ;  /* 0xfff0008b280079a6 */ /* 0x0013e4000c10f394 */
.L_x_6139:
[----:B------:R-:W-:Y:S05]  /*d2f0*/  BSYNC B0 ;  /* 0x0000000000007941 */ /* 0x000fea0003800000 */
.L_x_6138:
[----:B0-2---:R0:W2:Y:S01]  /*d300*/  LDS R37, [R140+0xf800] ;  /* 0x00f800008c257984 */ /* 0x0050a20000000800 */
        /* <DEDUP_REMOVED lines=10> */
[----:B--2---:R0:W-:Y:S02]  /*d3b0*/  REDG.E.ADD.F32.FTZ.RN.STRONG.GPU desc[UR20][R40.64+-0xe00], R37 ;  /* 0xfff20025280079a6 */ /* 0x0041e4000c10f394 */
.L_x_6141:
[----:B------:R-:W-:Y:S05]  /*d3c0*/  BSYNC B0 ;  /* 0x0000000000007941 */ /* 0x000fea0003800000 */
.L_x_6140:
[----:B------:R-:W0:Y:S01]  /*d3d0*/  LDS R141, [R141+0xfa00] ;  /* 0x00fa00008d8d7984 */ /* 0x000e220000000800 */
[----:B------:R-:W-:Y:S04]  /*d3e0*/  BSSY B0, `(.L_x_6142) ;  /* 0x0000004000007945 */ /* 0x000fe80003800000 */
[----:B------:R-:W-:Y:S05]  /*d3f0*/  @!P0 BRA `(.L_x_6143) ;  /* 0x0000000000088947 */ /* 0x000fea0003800000 */
[----:B------:R1:W-:Y:S04]  /*d400*/  REDG.E.ADD.F32.FTZ.RN.STRONG.GPU desc[UR20][R142.64+-0xc00], R209 ;  /* 0xfff400d18e0079a6 */ /* 0x0003e8000c10f394 */
[----:B0-----:R1:W-:Y:S02]  /*d410*/  REDG.E.ADD.F32.FTZ.RN.STRONG.GPU desc[UR20][R40.64+-0xc00], R141 ;  /* 0xfff4008d280079a6 */ /* 0x0013e4000c10f394 */
.L_x_6143:
[----:B------:R-:W-:Y:S05]  /*d420*/  BSYNC B0 ;  /* 0x0000000000007941 */ /* 0x000fea0003800000 */
.L_x_6142:
[----:B0-2---:R0:W2:Y:S01]  /*d430*/  LDS R37, [R146+0xfc00] ;  /* 0x00fc000092257984 */ /* 0x0050a20000000800 */
[----:B------:R-:W-:Y:S04]  /*d440*/  BSSY B0, `(.L_x_6144) ;  /* 0x0000004000007945 */ /* 0x000fe80003800000 */
[----:B------:R-:W-:Y:S05]  /*d450*/  @!P1 BRA `(.L_x_6145) ;  /* 0x0000000000089947 */ /* 0x000fea0003800000 */
[----:B------:R0:W-:Y:S04]  /*d460*/  REDG.E.ADD.F32.FTZ.RN.STRONG.GPU desc[UR20][R142.64+-0xa00], R213 ;  /* 0xfff600d58e0079a6 */ /* 0x0001e8000c10f394 */
[----:B--2---:R0:W-:Y:S02]  /*d470*/  REDG.E.ADD.F32.FTZ.RN.STRONG.GPU desc[UR20][R40.64+-0xa00], R37 ;  /* 0xfff60025280079a6 */ /* 0x0041e4000c10f394 */
.L_x_6145:
[----:B------:R-:W-:Y:S05]  /*d480*/  BSYNC B0 ;  /* 0x0000000000007941 */ /* 0x000fea0003800000 */
.L_x_6144:
[----:B------:R-:W0:Y:S01]  /*d490*/  LDS R147, [R147+0xfe00] ;  /* 0x00fe000093937984 */ /* 0x000e220000000800 */
[----:B------:R-:W-:Y:S04]  /*d4a0*/  BSSY B0, `(.L_x_6146) ;  /* 0x0000004000007945 */ /* 0x000fe80003800000 */
[----:B------:R-:W-:Y:S05]  /*d4b0*/  @!P2 BRA `(.L_x_6147) ;  /* 0x000000000008a947 */ /* 0x000fea0003800000 */
[----:B------:R1:W-:Y:S04]  /*d4c0*/  REDG.E.ADD.F32.FTZ.RN.STRONG.GPU desc[UR20][R142.64+-0x800], R214 ;  /* 0xfff800d68e0079a6 */ /* 0x0003e8000c10f394 */
[----:B0-----:R1:W-:Y:S02]  /*d4d0*/  REDG.E.ADD.F32.FTZ.RN.STRONG.GPU desc[UR20][R40.64+-0x800], R147 ;  /* 0xfff80093280079a6 */ /* 0x0013e4000c10f394 */
.L_x_6147:
[----:B------:R-:W-:Y:S05]  /*d4e0*/  BSYNC B0 ;  /* 0x0000000000007941 */ /* 0x000fea0003800000 */
.L_x_6146:
[----:B0-2---:R0:W2:Y:S01]  /*d4f0*/  LDS R37, [R148+0x10000] ;  /* 0x0100000094257984 */ /* 0x0050a20000000800 */
[----:B------:R-:W-:Y:S04]  /*d500*/  BSSY B0, `(.L_x_6148) ;  /* 0x0000004000007945 */ /* 0x000fe80003800000 */
[----:B------:R-:W-:Y:S05]  /*d510*/  @!P3 BRA `(.L_x_6149) ;  /* 0x000000000008b947 */ /* 0x000fea0003800000 */
[----:B------:R0:W-:Y:S04]  /*d520*/  REDG.E.ADD.F32.FTZ.RN.STRONG.GPU desc[UR20][R142.64+-0x600], R215 ;  /* 0xfffa00d78e0079a6 */ /* 0x0001e8000c10f394 */
[----:B--2---:R0:W-:Y:S02]  /*d530*/  REDG.E.ADD.F32.FTZ.RN.STRONG.GPU desc[UR20][R40.64+-0x600], R37 ;  /* 0xfffa0025280079a6 */ /* 0x0041e4000c10f394 */
.L_x_6149:
[----:B------:R-:W-:Y:S05]  /*d540*/  BSYNC B0 ;  /* 0x0000000000007941 */ /* 0x000fea0003800000 */
.L_x_6148:
[----:B------:R-:W0:Y:S01]  /*d550*/  LDS R149, [R149+0x10200] ;  /* 0x0102000095957984 */ /* 0x000e220000000800 */
[----:B------:R-:W-:Y:S04]  /*d560*/  BSSY B0, `(.L_x_6150) ;  /* 0x0000004000007945 */ /* 0x000fe80003800000 */
[----:B------:R-:W-:Y:S05]  /*d570*/  @!P4 BRA `(.L_x_6151) ;  /* 0x000000000008c947 */ /* 0x000fea0003800000 */
[----:B------:R1:W-:Y:S04]  /*d580*/  REDG.E.ADD.F32.FTZ.RN.STRONG.GPU desc[UR20][R142.64+-0x400], R216 ;  /* 0xfffc00d88e0079a6 */ /* 0x0003e8000c10f394 */
[----:B0-----:R1:W-:Y:S02]  /*d590*/  REDG.E.ADD.F32.FTZ.RN.STRONG.GPU desc[UR20][R40.64+-0x400], R149 ;  /* 0xfffc0095280079a6 */ /* 0x0013e4000c10f394 */
.L_x_6151:
[----:B------:R-:W-:Y:S05]  /*d5a0*/  BSYNC B0 ;  /* 0x0000000000007941 */ /* 0x000fea0003800000 */
.L_x_6150:
[----:B0-2---:R0:W2:Y:S01]  /*d5b0*/  LDS R37, [R150+0x10400] ;  /* 0x0104000096257984 */ /* 0x0050a20000000800 */
[----:B------:R-:W-:Y:S04]  /*d5c0*/  BSSY B0, `(.L_x_6152) ;  /* 0x0000004000007945 */ /* 0x000fe80003800000 */
[----:B------:R-:W-:Y:S05]  /*d5d0*/  @!P5 BRA `(.L_x_6153) ;  /* 0x000000000008d947 */ /* 0x000fea0003800000 */
[----:B------:R0:W-:Y:S04]  /*d5e0*/  REDG.E.ADD.F32.FTZ.RN.STRONG.GPU desc[UR20][R142.64+-0x200], R217 ;  /* 0xfffe00d98e0079a6 */ /* 0x0001e8000c10f394 */
[----:B--2---:R0:W-:Y:S02]  /*d5f0*/  REDG.E.ADD.F32.FTZ.RN.STRONG.GPU desc[UR20][R40.64+-0x200], R37 ;  /* 0xfffe0025280079a6 */ /* 0x0041e4000c10f394 */
.L_x_6153:
[----:B------:R-:W-:Y:S05]  /*d600*/  BSYNC B0 ;  /* 0x0000000000007941 */ /* 0x000fea0003800000 */
.L_x_6152:
[----:B------:R-:W5:Y:S01]  /*d610*/  LDL R36, [R1] ;  /* 0x0000000001247983 */ /* 0x000f620000100800 */
[----:B------:R-:W-:Y:S01]  /*d620*/  ISETP.GT.AND P0, PT, R242, 0x1e, PT ;  /* 0x0000001ef200780c */ /* 0x000fe20003f04270 */
[----:B------:R-:W-:Y:S01]  /*d630*/  FMUL.FTZ R189, R30, R189 ;  /* 0x000000bd1ebd7220 */ /* 0x000fe20000410000 */
[----:B------:R-:W-:Y:S01]  /*d640*/  ISETP.NE.AND P1, PT, R26, RZ, PT ;  /* 0x000000ff1a00720c */ /* 0x000fe20003f25270 */
[----:B0-2---:R-:W0:Y:S01]  /*d650*/  SHFL.DOWN PT, R37, R42, 0x1, 0x1f ;  /* 0x08201f002a257f89 */ /* 0x005e2200000e0000 */
[----:B------:R-:W-:Y:S01]  /*d660*/  FFMA.FTZ R30, R125, R70, R43 ;  /* 0x000000467d1e7223 */ /* 0x000fe2000001002b */
[----:B------:R-:W-:Y:S01]  /*d670*/  FMUL.FTZ R186, R27, R186 ;  /* 0x000000ba1bba7220 */ /* 0x000fe20000410000 */
[----:B------:R-:W-:Y:S01]  /*d680*/  FMUL.FTZ R81, R81, R233 ;  /* 0x000000e951517220 */ /* 0x000fe20000410000 */
[----:B------:R-:W2:Y:S01]  /*d690*/  SHFL.DOWN PT, R39, R204, 0x1, 0x1f ;  /* 0x08201f00cc277f89 */ /* 0x000ea200000e0000 */
[----:B------:R-:W-:Y:S01]  /*d6a0*/  FMUL.FTZ R87, R87, R235 ;  /* 0x000000eb57577220 */ /* 0x000fe20000410000 */
[----:B------:R-:W-:Y:S01]  /*d6b0*/  FMUL.FTZ R34, R34, R185 ;  /* 0x000000b922227220 */ /* 0x000fe20000410000 */
[----:B------:R-:W-:Y:S01]  /*d6c0*/  FMUL.FTZ R85, R85, R238 ;  /* 0x000000ee55557220 */ /* 0x000fe20000410000 */
[----:B------:R-:W-:Y:S01]  /*d6d0*/  FMUL.FTZ R46, R46, R183 ;  /* 0x000000b72e2e7220 */ /* 0x000fe20000410000 */
        /* <DEDUP_REMOVED lines=15> */
[----:B0-----:R-:W-:Y:S01]  /*d7d0*/  @!P0 FADD.FTZ R42, R42, R37 ;  /* 0x000000252a2a8221 */ /* 0x001fe20000010000 */
[----:B------:R-:W-:Y:S01]  /*d7e0*/  FFMA.FTZ R230, R121, R62, R230 ;  /* 0x0000003e79e67223 */ /* 0x000fe200000100e6 */
[----:B------:R-:W-:Y:S01]  /*d7f0*/  FFMA.FTZ R229, R120, R60, R229 ;  /* 0x0000003c78e57223 */ /* 0x000fe200000100e5 */
[----:B------:R-:W-:Y:S01]  /*d800*/  FFMA.FTZ R228, R127, R66, R228 ;  /* 0x000000427fe47223 */ /* 0x000fe200000100e4 */
[----:B--2---:R-:W-:Y:S01]  /*d810*/  @!P0 FADD.FTZ R204, R204, R39 ;  /* 0x00000027cccc8221 */ /* 0x004fe20000010000 */
[----:B------:R-:W0:Y:S01]  /*d820*/  SHFL.DOWN PT, R37, R42, 0x2, 0x1f ;  /* 0x08401f002a257f89 */ /* 0x000e2200000e0000 */
[----:B------:R-:W-:Y:S01]  /*d830*/  ISETP.GT.AND P0, PT, R242, 0x1d, PT ;  /* 0x0000001df200780c */ /* 0x000fe20003f04270 */
[----:B------:R-:W-:Y:S01]  /*d840*/  FFMA.FTZ R227, R126, R64, R227 ;  /* 0x000000407ee37223 */ /* 0x000fe200000100e3 */
[----:B------:R-:W-:Y:S01]  /*d850*/  FFMA.FTZ R35, R130, R72, R35 ;  /* 0x0000004882237223 */ /* 0x000fe20000010023 */
[----:B------:R-:W2:Y:S01]  /*d860*/  SHFL.DOWN PT, R39, R204, 0x2, 0x1f ;  /* 0x08401f00cc277f89 */ /* 0x000ea200000e0000 */
        /* <DEDUP_REMOVED lines=42> */
[----:B--2---:R-:W-:-:S04]  /*db10*/  @!P0 FADD.FTZ R204, R204, R39 ;  /* 0x00000027cccc8221 */ /* 0x004fc80000010000 */
[----:B------:R-:W0:Y:S01]  /*db20*/  SHFL.DOWN PT, R37, R42, 0x8, 0x1f ;  /* 0x09001f002a257f89 */ /* 0x000e2200000e0000 */
[----:B------:R-:W-:-:S03]  /*db30*/  ISETP.GT.AND P0, PT, R242, 0x17, PT ;  /* 0x00000017f200780c */ /* 0x000fc60003f04270 */
[----:B------:R-:W2:Y:S10]  /*db40*/  SHFL.DOWN PT, R39, R204, 0x8, 0x1f ;  /* 0x09001f00cc277f89 */ /* 0x000eb400000e0000 */
[----:B0-----:R-:W-:Y:S01]  /*db50*/  @!P0 FADD.FTZ R42, R42, R37 ;  /* 0x000000252a2a8221 */ /* 0x001fe20000010000 */
[----:B--2---:R-:W-:-:S04]  /*db60*/  @!P0 FADD.FTZ R204, R204, R39 ;  /* 0x00000027cccc8221 */ /* 0x004fc80000010000 */
[----:B------:R-:W0:Y:S01]  /*db70*/  SHFL.DOWN PT, R37, R42, 0x10, 0x1f ;  /* 0x0a001f002a257f89 */ /* 0x000e2200000e0000 */
[----:B------:R-:W-:-:S03]  /*db80*/  ISETP.GT.AND P0, PT, R242, 0xf, PT ;  /* 0x0000000ff200780c */ /* 0x000fc60003f04270 */
[----:B------:R-:W2:Y:S10]  /*db90*/  SHFL.DOWN PT, R39, R204, 0x10, 0x1f ;  /* 0x0a001f00cc277f89 */ /* 0x000eb400000e0000 */
[----:B0-----:R-:W-:Y:S01]  /*dba0*/  @!P0 FADD.FTZ R42, R42, R37 ;  /* 0x000000252a2a8221 */ /* 0x001fe20000010000 */
[----:B--2---:R-:W-:Y:S01]  /*dbb0*/  @!P0 FADD.FTZ R204, R204, R39 ;  /* 0x00000027cccc8221 */ /* 0x004fe20000010000 */
[----:B------:R-:W-:-:S04]  /*dbc0*/  ISETP.NE.AND P0, PT, R242, RZ, PT ;  /* 0x000000fff200720c */ /* 0x000fc80003f05270 */
[----:B------:R-:W-:-:S09]  /*dbd0*/  MOV R43, R204 ;  /* 0x000000cc002b7202 */ /* 0x000fd20000000f00 */
[----:B-----5:R0:W-:Y:S01]  /*dbe0*/  @!P0 STS.64 [R36+0x10808], R42 ;  /* 0x0108082a24008388 */ /* 0x0201e20000000a00 */
        /* <DEDUP_REMOVED lines=11> */
[----:B------:R-:W5:Y:S04]  /*dca0*/  LDS.64 R34, [R25+0x10820] ;  /* 0x0108200019227984 */ /* 0x000f680000000a00 */
[----:B0-----:R-:W0:Y:S01]  /*dcb0*/  @P0 LDS.64 R36, [R33+0x14080] ;  /* 0x0140800021240984 */ /* 0x001e220000000a00 */
[----:B--2---:R-:W-:Y:S01]  /*dcc0*/  FADD.FTZ R32, R43, R29 ;  /* 0x0000001d2b207221 */ /* 0x004fe20000010000 */
[----:B------:R-:W-:-:S03]  /*dcd0*/  FADD.FTZ R27, R42, R28 ;  /* 0x0000001c2a1b7221 */ /* 0x000fc60000010000 */
[----:B------:R-:W-:Y:S01]  /*dce0*/  FADD.FTZ R32, R31, R32 ;  /* 0x000000201f207221 */ /* 0x000fe20000010000 */
[----:B------:R-:W-:-:S03]  /*dcf0*/  FADD.FTZ R27, R30, R27 ;  /* 0x0000001b1e1b7221 */ /* 0x000fc60000010000 */
[----:B-----5:R-:W-:Y:S01]  /*dd00*/  FADD.FTZ R43, R32, R35 ;  /* 0x00000023202b7221 */ /* 0x020fe20000010000 */
[----:B------:R-:W-:-:S03]  /*dd10*/  FADD.FTZ R42, R27, R34 ;  /* 0x000000221b2a7221 */ /* 0x000fc60000010000 */
[----:B0-----:R-:W-:Y:S01]  /*dd20*/  @P0 FADD.FTZ R43, R43, R37 ;  /* 0x000000252b2b0221 */ /* 0x001fe20000010000 */
[----:B------:R-:W-:-:S05]  /*dd30*/  @P0 FADD.FTZ R42, R42, R36 ;  /* 0x000000242a2a0221 */ /* 0x000fca0000010000 */
[----:B------:R2:W-:Y:S02]  /*dd40*/  STS.64 [R33+0x14080], R42 ;  /* 0x0140802a21007388 */ /* 0x0005e40000000a00 */
.L_x_6155:
[----:B------:R-:W-:Y:S05]  /*dd50*/  BSYNC B0 ;  /* 0x0000000000007941 */ /* 0x000fea0003800000 */
.L_x_6154:
[----:B------:R-:W-:Y:S02]  /*dd60*/  UIADD3 UR6, UR6, 0x1, URZ ;  /* 0x0000000106067890 */ /* 0x000fe4000fffe03f */
[----:B------:R-:W-:Y:S02]  /*dd70*/  UIADD3 UR5, UP1, UR5, 0x1, URZ ;  /* 0x0000000105057890 */ /* 0x000fe4000ff3e03f */
[----:B------:R-:W-:Y:S02]  /*dd80*/  UISETP.GE.AND UP0, UPT, UR6, UR55, UPT ;  /* 0x000000370600728c */ /* 0x000fe4000bf06270 */
[----:B------:R-:W-:-:S04]  /*dd90*/  UIADD3.X UR4, URZ, UR4, URZ, UP1, !UPT ;  /* 0x000000043f047290 */ /* 0x000fc80008ffe43f */
[----:B------:R-:W-:-:S13]  /*dda0*/  PLOP3.LUT P0, PT, PT, PT, UP0, 0x80, 0x0 ;  /* 0x000000000000781c */ /* 0x000fda0003f0f008 */
[----:B------:R-:W-:Y:S05]  /*ddb0*/  @!P0 BRA `(.L_x_6156) ;  /* 0xffffff6c00b08947 */ /* 0x000fea000383ffff */
.L_x_6061:
[----:B------:R-:W-:Y:S01]  /*ddc0*/  BAR.SYNC.DEFER_BLOCKING 0x0 ;  /* 0x0000000000007b1d */ /* 0x000fe20000010000 */
[----:B------:R-:W-:-:S05]  /*ddd0*/  HFMA2.MMA R2, -RZ, RZ, 0, 9.5367431640625e-07 ;  /* 0x00000010ff027435 */ /* 0x000fca00000001ff */
[----:B------:R-:W5:Y:S01]  /*dde0*/  LDL.LU R27, [R1+0x4] ;  /* 0x00000400011b7983 */ /* 0x000f620000300800 */
[----:B------:R-:W-:-:S04]  /*ddf0*/  USHF.R.S32.HI UR25, URZ, 0x1f, UR16 ;  /* 0x0000001f3f197899 */ /* 0x000fc80008011410 */
[----:B------:R-:W-:Y:S01]  /*de00*/  IMAD.WIDE R2, R243, R2, UR48 ;  /* 0x00000030f3027e25 */ /* 0x000fe2000f8e0202 */
[----:B------:R-:W-:Y:S01]  /*de10*/  ULEA UR4, UR10, 0xfffff800, 0xb ;  /* 0xfffff8000a047891 */ /* 0x000fe2000f8e583f */
[----:B------:R-:W-:Y:S01]  /*de20*/  ULDC.64 UR18, c[0x0][0x388] ;  /* 0x0000e20000127ab9 */ /* 0x000fe20000000a00 */
[----:B------:R-:W-:Y:S01]  /*de30*/  USHF.R.S32.HI UR28, URZ, 0x1f, UR17 ;  /* 0x0000001f3f1c7899 */ /* 0x000fe20008011411 */
[----:B------:R-:W-:Y:S01]  /*de40*/  ULDC.64 UR26, c[0x0][0x390] ;  /* 0x0000e400001a7ab9 */ /* 0x000fe20000000a00 */
[----:B0-----:R-:W2:Y:S04]  /*de50*/  LDG.E.128 R4, desc[UR20][R2.64] ;  /* 0x0000001402047981 */ /* 0x001ea8000c1e1d00 */
[----:B------:R-:W3:Y:S04]  /*de60*/  LDG.E.128 R8, desc[UR20][R2.64+0x200] ;  /* 0x0002001402087981 */ /* 0x000ee8000c1e1d00 */
[----:B------:R-:W4:Y:S04]  /*de70*/  LDG.E.128 R12, desc[UR20][R2.64+0x400] ;  /* 0x00040014020c7981 */ /* 0x000f28000c1e1d00 */
[----:B------:R-:W5:Y:S01]  /*de80*/  LDG.E.128 R16, desc[UR20][R2.64+0x600] ;  /* 0x0006001402107981 */ /* 0x000f62000c1e1d00 */
        /* <DEDUP_REMOVED lines=16> */
[----:B------:R-:W-:Y:S02]  /*df90*/  UIADD3 UR52, UP5, UR52, -0x2000, URZ ;  /* 0xffffe00034347890 */ /* 0x000fe4000ffbe03f */
[----:B------:R-:W-:Y:S02]  /*dfa0*/  UIADD3 UR7, UR7, 0x1, URZ ;  /* 0x0000000107077890 */ /* 0x000fe4000fffe03f */
[----:B------:R-:W-:Y:S02]  /*dfb0*/  UIADD3.X UR49, UR49, -0x1, URZ, UP1, !UPT ;  /* 0xffffffff31317890 */ /* 0x000fe40008ffe43f */
[----:B------:R-:W-:-:S02]  /*dfc0*/  UIADD3.X UR13, UR13, -0x1, URZ, UP2, !UPT ;  /* 0xffffffff0d0d7890 */ /* 0x000fc400097fe43f */
        /* <DEDUP_REMOVED lines=26> */
[----:B------:R-:W-:-:S02]  /*e170*/  FSETP.GTU.FTZ.AND P0, PT, R29, 20, PT ;  /* 0x41a000001d00780b */ /* 0x000fc40003f1c000 */
[----:B------:R-:W-:Y:S01]  /*e180*/  FSETP.GTU.FTZ.AND P1, PT, R30, 20, PT ;  /* 0x41a000001e00780b */ /* 0x000fe20003f3c000 */
[----:B------:R-:W-:Y:S02]  /*e190*/  @!P2 FMUL.FTZ R0, R20, -1.4426950216293334961 ;  /* 0xbfb8aa3b1400a820 */ /* 0x000fe40000410000 */
[----:B------:R-:W-:Y:S02]  /*e1a0*/  @!P3 FMUL.FTZ R3, R21, -1.4426950216293334961 ;  /* 0xbfb8aa3b1503b820 */ /* 0x000fe40000410000 */
[----:B------:R-:W-:Y:S02]  /*e1b0*/  @!P4 FMUL.FTZ R8, R22, -1.4426950216293334961 ;  /* 0xbfb8aa3b1608c820 */ /* 0x000fe40000410000 */
[----:B------:R-:W0:Y:S01]  /*e1c0*/  @!P2 MUFU.EX2 R0, R0 ;  /* 0x000000000000a308 */ /* 0x000e220000000800 */
[----:B------:R-:W-:-:S07]  /*e1d0*/  @!P5 FMUL.FTZ R9, R23, -1.4426950216293334961 ;  /* 0xbfb8aa3b1709d820 */ /* 0x000fce0000410000 */
[----:B------:R-:W2:Y:S08]  /*e1e0*/  @!P3 MUFU.EX2 R3, R3 ;  /* 0x000000030003b308 */ /* 0x000eb00000000800 */
[----:B------:R-:W3:Y:S01]  /*e1f0*/  @!P4 MUFU.EX2 R8, R8 ;  /* 0x000000080008c308 */ /* 0x000ee20000000800 */
[----:B0-----:R-:W-:-:S07]  /*e200*/  @!P2 FADD.FTZ R2, R0, 1 ;  /* 0x3f8000000002a421 */ /* 0x001fce0000010000 */
[----:B------:R0:W4:Y:S01]  /*e210*/  @!P2 MUFU.RCP R11, R2 ;  /* 0x00000002000ba308 */ /* 0x0001220000001000 */
[----:B--2---:R-:W-:Y:S01]  /*e220*/  @!P3 FADD.FTZ R0, R3, 1 ;  /* 0x3f8000000300b421 */ /* 0x004fe20000010000 */
[----:B------:R-:W-:-:S06]  /*e230*/  @!P6 FMUL.FTZ R3, R28, -1.4426950216293334961 ;  /* 0xbfb8aa3b1c03e820 */ /* 0x000fcc0000410000 */
[----:B------:R2:W5:Y:S01]  /*e240*/  @!P3 MUFU.RCP R10, R0 ;  /* 0x00000000000ab308 */ /* 0x0005620000001000 */
[----:B---3--:R-:W-:Y:S01]  /*e250*/  @!P4 FADD.FTZ R8, R8, 1 ;  /* 0x3f8000000808c421 */ /* 0x008fe20000010000 */
[----:B0-----:R-:W-:-:S06]  /*e260*/  @!P1 FMUL.FTZ R2, R30, -1.4426950216293334961 ;  /* 0xbfb8aa3b1e029820 */ /* 0x001fcc0000410000 */
[----:B------:R-:W0:Y:S01]  /*e270*/  @!P5 MUFU.EX2 R12, R9 ;  /* 0x00000009000cd308 */ /* 0x000e220000000800 */
[----:B----4-:R-:W-:Y:S01]  /*e280*/  @!P2 FMUL.FTZ R112, R112, R11 ;  /* 0x0000000b7070a220 */ /* 0x010fe20000410000 */
[----:B------:R-:W-:Y:S01]  /*e290*/  FADD.FTZ R11, R4, UR8 ;  /* 0x00000008040b7e21 */ /* 0x000fe20008010000 */
[----:B------:R-:W-:Y:S01]  /*e2a0*/  FSETP.GTU.FTZ.AND P2, PT, R31, 20, PT ;  /* 0x41a000001f00780b */ /* 0x000fe20003f5c000 */
[----:B--2---:R-:W-:-:S04]  /*e2b0*/  @!P0 FMUL.FTZ R0, R29, -1.4426950216293334961 ;  /* 0xbfb8aa3b1d008820 */ /* 0x004fc80000410000 */
[----:B------:R-:W2:Y:S01]  /*e2c0*/  @!P4 MUFU.RCP R9, R8 ;  /* 0x000000080009c308 */ /* 0x000ea20000001000 */
[----:B-----5:R-:W-:Y:S01]  /*e2d0*/  @!P3 FMUL.FTZ R113, R113, R10 ;  /* 0x0000000a7171b220 */ /* 0x020fe20000410000 */
[----:B------:R-:W-:-:S06]  /*e2e0*/  FSETP.GTU.FTZ.AND P3, PT, R11, 20, PT ;  /* 0x41a000000b00780b */ /* 0x000fcc0003f7c000 */
[----:B------:R-:W-:Y:S01]  /*e2f0*/  @!P2 FMUL.FTZ R4, R31, -1.4426950216293334961 ;  /* 0xbfb8aa3b1f04a820 */ /* 0x000fe20000410000 */
[----:B------:R-:W3:Y:S01]  /*e300*/  @!P6 MUFU.EX2 R3, R3 ;  /* 0x000000030003e308 */ /* 0x000ee20000000800 */
[----:B0-----:R-:W-:-:S05]  /*e310*/  @!P5 FADD.FTZ R12, R12, 1 ;  /* 0x3f8000000c0cd421 */ /* 0x001fca0000010000 */
[----:B------:R-:W-:Y:S01]  /*e320*/  @!P3 FMUL.FTZ R5, R11, -1.4426950216293334961 ;  /* 0xbfb8aa3b0b05b820 */ /* 0x000fe20000410000 */
[----:B--2---:R-:W-:Y:S01]  /*e330*/  @!P4 FMUL.FTZ R114, R114, R9 ;  /* 0x000000097272c220 */ /* 0x004fe20000410000 */
[----:B------:R-:W0:Y:S01]  /*e340*/  @!P0 MUFU.EX2 R0, R0 ;  /* 0x0000000000008308 */ /* 0x000e220000000800 */
[----:B------:R-:W2:Y:S01]  /*e350*/  LDS.128 R8, [R245] ;  /* 0x00000000f5087984 */ /* 0x000ea20000000c00 */
[----:B------:R-:W-:Y:S01]  /*e360*/  FSETP.GTU.FTZ.AND P4, PT, R13, 20, PT ;  /* 0x41a000000d00780b */ /* 0x000fe20003f9c000 */
[----:B------:R-:W-:Y:S01]  /*e370*/  BAR.SYNC.DEFER_BLOCKING 0x0 ;  /* 0x0000000000007b1d */ /* 0x000fe20000010000 */
[----:B---3--:R-:W-:-:S05]  /*e380*/  @!P6 FADD.FTZ R3, R3, 1 ;  /* 0x3f8000000303e421 */ /* 0x008fca0000010000 */
[----:B------:R-:W3:Y:S06]  /*e390*/  @!P2 MUFU.EX2 R4, R4 ;  /* 0x000000040004a308 */ /* 0x000eec0000000800 */
[----:B------:R-:W-:Y:S01]  /*e3a0*/  @!P4 FMUL.FTZ R13, R13, -1.4426950216293334961 ;  /* 0xbfb8aa3b0d0dc820 */ /* 0x000fe20000410000 */
[----:B0-----:R-:W-:Y:S01]  /*e3b0*/  @!P0 FADD.FTZ R0, R0, 1 ;  /* 0x3f80000000008421 */ /* 0x001fe20000010000 */
[----:B------:R-:W0:Y:S08]  /*e3c0*/  @!P1 MUFU.EX2 R2, R2 ;  /* 0x0000000200029308 */ /* 0x000e300000000800 */
[----:B------:R-:W4:Y:S01]  /*e3d0*/  @!P3 MUFU.EX2 R5, R5 ;  /* 0x000000050005b308 */ /* 0x000f220000000800 */
[----:B---3--:R-:W-:Y:S01]  /*e3e0*/  @!P2 FADD.FTZ R4, R4, 1 ;  /* 0x3f8000000404a421 */ /* 0x008fe20000010000 */
[----:B------:R-:W-:Y:S04]  /*e3f0*/  STS.128 [R246], R100 ;  /* 0x00000064f6007388 */ /* 0x000fe80000000c00 */
[----:B------:R-:W-:Y:S02]  /*e400*/  STS.128 [R246+0x10], R96 ;  /* 0x00001060f6007388 */ /* 0x000fe40000000c00 */
[----:B------:R-:W3:Y:S01]  /*e410*/  @!P5 MUFU.RCP R12, R12 ;  /* 0x0000000c000cd308 */ /* 0x000ee20000001000 */
[----:B0-----:R-:W-:Y:S01]  /*e420*/  @!P1 FADD.FTZ R2, R2, 1 ;  /* 0x3f80000002029421 */ /* 0x001fe20000010000 */
[----:B------:R-:W-:Y:S01]  /*e430*/  STS.128 [R246+0x20], R92 ;  /* 0x0000205cf6007388 */ /* 0x000fe20000000c00 */
[----:B--2---:R-:W-:Y:S01]  /*e440*/  FADD.FTZ R6, R8, UR8 ;  /* 0x0000000808067e21 */ /* 0x004fe20008010000 */
[----:B------:R-:W-:-:S04]  /*e450*/  FADD.FTZ R9, R9, UR8 ;  /* 0x0000000809097e21 */ /* 0x000fc80008010000 */
[----:B------:R-:W0:Y:S01]  /*e460*/  @!P6 MUFU.RCP R3, R3 ;  /* 0x000000030003e308 */ /* 0x000e220000001000 */
[----:B----4-:R-:W-:Y:S01]  /*e470*/  @!P3 FADD.FTZ R5, R5, 1 ;  /* 0x3f8000000505b421 */ /* 0x010fe20000010000 */
[----:B------:R-:W-:Y:S01]  /*e480*/  FADD.FTZ R10, R10, UR8 ;  /* 0x000000080a0a7e21 */ /* 0x000fe20008010000 */
[----:B------:R-:W-:Y:S01]  /*e490*/  FADD.FTZ R11, R11, UR8 ;  /* 0x000000080b0b7e21 */ /* 0x000fe20008010000 */
[----:B------:R-:W-:Y:S01]  /*e4a0*/  STS.128 [R246+0x30], R88 ;  /* 0x00003058f6007388 */ /* 0x000fe20000000c00 */
[----:B------:R-:W-:-:S03]  /*e4b0*/  NOP ;  /* 0x0000000000007918 */ /* 0x000fc60000000000 */
[----:B------:R-:W2:Y:S01]  /*e4c0*/  @!P0 MUFU.RCP R0, R0 ;  /* 0x0000000000008308 */ /* 0x000ea20000001000 */
[----:B---3--:R-:W-:Y:S01]  /*e4d0*/  @!P5 FMUL.FTZ R115, R115, R12 ;  /* 0x0000000c7373d220 */ /* 0x008fe20000410000 */
[----:B------:R-:W-:Y:S01]  /*e4e0*/  FADD.FTZ R12, R7, UR8 ;  /* 0x00000008070c7e21 */ /* 0x000fe20008010000 */
[----:B------:R-:W-:Y:S01]  /*e4f0*/  FSETP.GTU.FTZ.AND P5, PT, R14, 20, PT ;  /* 0x41a000000e00780b */ /* 0x000fe20003fbc000 */
[----:B------:R-:W3:Y:S01]  /*e500*/  LDS.128 R16, [R244] ;  /* 0x00000000f4107984 */ /* 0x000ee20000000c00 */
[----:B0-----:R-:W-:Y:S02]  /*e510*/  @!P6 FMUL.FTZ R108, R108, R3 ;  /* 0x000000036c6ce220 */ /* 0x001fe40000410000 */
[----:B------:R-:W-:Y:S01]  /*e520*/  FSETP.GTU.FTZ.AND P6, PT, R12, 20, PT ;  /* 0x41a000000c00780b */ /* 0x000fe20003fdc000 */
[----:B------:R0:W4:Y:S01]  /*e530*/  @!P1 MUFU.RCP R15, R2 ;  /* 0x00000002000f9308 */ /* 0x0001220000001000 */
[----:B------:R-:W5:Y:S04]  /*e540*/  LDS.128 R20, [R244+0x200] ;  /* 0x00020000f4147984 */ /* 0x000f680000000c00 */
[----:B------:R-:W1:Y:S03]  /*e550*/  LDS.128 R28, [R244+0x400] ;  /* 0x00040000f41c7984 */ /* 0x000e660000000c00 */
[----:B------:R-:W3:Y:S01]  /*e560*/  @!P2 MUFU.RCP R4, R4 ;  /* 0x000000040004a308 */ /* 0x000ee20000001000 */
[----:B--2---:R-:W-:Y:S01]  /*e570*/  @!P0 FMUL.FTZ R109, R109, R0 ;  /* 0x000000006d6d8220 */ /* 0x004fe20000410000 */
[----:B------:R-:W-:Y:S01]  /*e580*/  FSETP.GTU.FTZ.AND P0, PT, R6, 20, PT ;  /* 0x41a000000600780b */ /* 0x000fe20003f1c000 */
[----:B------:R-:W2:Y:S01]  /*e590*/  LDS.128 R32, [R244+0x600] ;  /* 0x00060000f4207984 */ /* 0x000ea20000000c00 */
[----:B0-----:R-:W-:Y:S01]  /*e5a0*/  @!P5 FMUL.FTZ R2, R14, -1.4426950216293334961 ;  /* 0xbfb8aa3b0e02d820 */ /* 0x001fe20000410000 */
[----:B------:R-:W-:-:S03]  /*e5b0*/  @!P6 FMUL.FTZ R3, R12, -1.4426950216293334961 ;  /* 0xbfb8aa3b0c03e820 */ /* 0x000fc60000410000 */
[----:B------:R-:W0:Y:S01]  /*e5c0*/  @!P3 MUFU.RCP R5, R5 ;  /* 0x000000050005b308 */ /* 0x000e220000001000 */
[----:B----4-:R-:W-:Y:S01]  /*e5d0*/  @!P1 FMUL.FTZ R110, R110, R15 ;  /* 0x0000000f6e6e9220 */ /* 0x010fe20000410000 */
[----:B------:R-:W-:-:S05]  /*e5e0*/  FSETP.GTU.FTZ.AND P1, PT, R9, 20, PT ;  /* 0x41a000000900780b */ /* 0x000fca0003f3c000 */
[----:B------:R-:W-:Y:S01]  /*e5f0*/  @!P0 FMUL.FTZ R0, R6, -1.4426950216293334961 ;  /* 0xbfb8aa3b06008820 */ /* 0x000fe20000410000 */
[----:B------:R4:W5:Y:S01]  /*e600*/  @!P5 MUFU.EX2 R7, R2 ;  /* 0x000000020007d308 */ /* 0x0009620000000800 */
[----:B---3--:R-:W-:Y:S01]  /*e610*/  @!P2 FMUL.FTZ R111, R111, R4 ;  /* 0x000000046f6fa220 */ /* 0x008fe20000410000 */
[----:B------:R-:W-:-:S06]  /*e620*/  FSETP.GTU.FTZ.AND P2, PT, R10, 20, PT ;  /* 0x41a000000a00780b */ /* 0x000fcc0003f5c000 */
[----:B------:R3:W1:Y:S01]  /*e630*/  @!P6 MUFU.EX2 R8, R3 ;  /* 0x000000030008e308 */ /* 0x0006620000000800 */
[----:B0-----:R-:W-:Y:S01]  /*e640*/  @!P3 FMUL.FTZ R104, R104, R5 ;  /* 0x000000056868b220 */ /* 0x001fe20000410000 */
[----:B------:R-:W-:Y:S01]  /*e650*/  FSETP.GTU.FTZ.AND P3, PT, R11, 20, PT ;  /* 0x41a000000b00780b */ /* 0x000fe20003f7c000 */
[----:B----4-:R-:W-:-:S05]  /*e660*/  @!P1 FMUL.FTZ R2, R9, -1.4426950216293334961 ;  /* 0xbfb8aa3b09029820 */ /* 0x010fca0000410000 */
[----:B------:R-:W0:Y:S01]  /*e670*/  @!P0 MUFU.EX2 R0, R0 ;  /* 0x0000000000008308 */ /* 0x000e220000000800 */
[----:B---3--:R-:W-:Y:S01]  /*e680*/  @!P2 FMUL.FTZ R3, R10, -1.4426950216293334961 ;  /* 0xbfb8aa3b0a03a820 */ /* 0x008fe20000410000 */
[----:B-----5:R-:W-:-:S05]  /*e690*/  @!P5 FADD.FTZ R7, R7, 1 ;  /* 0x3f8000000707d421 */ /* 0x020fca0000010000 */
[----:B------:R-:W-:Y:S01]  /*e6a0*/  @!P3 FMUL.FTZ R4, R11, -1.4426950216293334961 ;  /* 0xbfb8aa3b0b04b820 */ /* 0x000fe20000410000 */
[----:B------:R-:W3:Y:S01]  /*e6b0*/  @!P1 MUFU.EX2 R2, R2 ;  /* 0x0000000200029308 */ /* 0x000ee20000000800 */
[----:B-1----:R-:W-:-:S07]  /*e6c0*/  @!P6 FADD.FTZ R8, R8, 1 ;  /* 0x3f8000000808e421 */ /* 0x002fce0000010000 */
[----:B------:R-:W1:Y:S01]  /*e6d0*/  @!P2 MUFU.EX2 R3, R3 ;  /* 0x000000030003a308 */ /* 0x000e620000000800 */
[----:B0-----:R-:W-:-:S07]  /*e6e0*/  @!P0 FADD.FTZ R0, R0, 1 ;  /* 0x3f80000000008421 */ /* 0x001fce0000010000 */
[----:B------:R3:W0:Y:S08]  /*e6f0*/  @!P3 MUFU.EX2 R6, R4 ;  /* 0x000000040006b308 */ /* 0x0006300000000800 */
[----:B------:R-:W4:Y:S01]  /*e700*/  @!P0 MUFU.RCP R9, R0 ;  /* 0x0000000000098308 */ /* 0x000f220000001000 */
[----:B---3--:R-:W-:Y:S01]  /*e710*/  @!P1 FADD.FTZ R4, R2, 1 ;  /* 0x3f80000002049421 */ /* 0x008fe20000010000 */
[----:B-1----:R-:W-:Y:S01]  /*e720*/  @!P2 FADD.FTZ R5, R3, 1 ;  /* 0x3f8000000305a421 */ /* 0x002fe20000010000 */
[----:B------:R-:W-:-:S02]  /*e730*/  MOV R2, UR6 ;  /* 0x0000000600027c02 */ /* 0x000fc40008000f00 */
[----:B------:R-:W-:Y:S01]  /*e740*/  MOV R3, UR18 ;  /* 0x0000001200037c02 */ /* 0x000fe20008000f00 */
[----:B------:R-:W-:Y:S02]  /*e750*/  ULDC.64 UR18, c[0x0][0x3a8] ;  /* 0x0000ea0000127ab9 */ /* 0x000fe40000000a00 */
[----:B------:R-:W1:Y:S01]  /*e760*/  @!P4 MUFU.EX2 R13, R13 ;  /* 0x0000000d000dc308 */ /* 0x000e620000000800 */
[----:B0-----:R-:W-:Y:S01]  /*e770*/  @!P3 FADD.FTZ R6, R6, 1 ;  /* 0x3f8000000606b421 */ /* 0x001fe20000010000 */
[----:B------:R-:W-:Y:S01]  /*e780*/  IMAD.WIDE R2, R243, 0x10, R2 ;  /* 0x00000010f3027825 */ /* 0x000fe200078e0202 */
[----:B------:R-:W-:Y:S02]  /*e790*/  UIMAD UR6, UR25, UR18, URZ ;  /* 0x00000012190672a4 */ /* 0x000fe4000f8e023f */
[----:B------:R-:W-:Y:S02]  /*e7a0*/  UIMAD.WIDE.U32 UR4, UR16, UR18, UR4 ;  /* 0x00000012100472a5 */ /* 0x000fe4000f8e0004 */
[----:B------:R-:W-:Y:S01]  /*e7b0*/  STG.E.128 desc[UR20][R2.64], R16 ;  /* 0x0000001002007986 */ /* 0x000fe2000c101d14 */
[----:B------:R-:W0:Y:S01]  /*e7c0*/  @!P1 MUFU.RCP R4, R4 ;  /* 0x0000000400049308 */ /* 0x000e220000001000 */
[----:B----4-:R-:W-:Y:S01]  /*e7d0*/  @!P0 FMUL.FTZ R116, R116, R9 ;  /* 0x0000000974748220 */ /* 0x010fe20000410000 */
[----:B------:R-:W-:Y:S01]  /*e7e0*/  UIMAD UR6, UR16, UR19, UR6 ;  /* 0x00000013100672a4 */ /* 0x000fe2000f8e0206 */
[----:B------:R-:W-:Y:S01]  /*e7f0*/  STG.E.128 desc[UR20][R2.64+0x200], R20 ;  /* 0x0002001402007986 */ /* 0x000fe2000c101d14 */
[----:B------:R-:W-:Y:S01]  /*e800*/  ULDC.64 UR24, c[0x0][0x3b0] ;  /* 0x0000ec0000187ab9 */ /* 0x000fe20000000a00 */
[----:B------:R-:W-:Y:S01]  /*e810*/  FADD.FTZ R0, R116, R27 ;  /* 0x0000001b74007221 */ /* 0x000fe20000010000 */
[----:B------:R-:W-:Y:S01]  /*e820*/  UIMAD UR18, UR28, UR24, URZ ;  /* 0x000000181c1272a4 */ /* 0x000fe2000f8e023f */
[----:B------:R-:W-:Y:S01]  /*e830*/  STG.E.128 desc[UR20][R2.64+0x400], R28 ;  /* 0x0004001c02007986 */ /* 0x000fe2000c101d14 */
[----:B------:R-:W3:Y:S01]  /*e840*/  @!P2 MUFU.RCP R5, R5 ;  /* 0x000000050005a308 */ /* 0x000ee20000001000 */
[----:B-1----:R-:W-:Y:S01]  /*e850*/  @!P4 FADD.FTZ R13, R13, 1 ;  /* 0x3f8000000d0dc421 */ /* 0x002fe20000010000 */
[----:B------:R-:W-:Y:S01]  /*e860*/  UIADD3 UR5, UR5, UR6, URZ ;  /* 0x0000000605057290 */ /* 0x000fe2000fffe03f */
[----:B--2---:R1:W-:Y:S01]  /*e870*/  STG.E.128 desc[UR20][R2.64+0x600], R32 ;  /* 0x0006002002007986 */ /* 0x0043e2000c101d14 */
[----:B------:R-:W-:-:S02]  /*e880*/  UIMAD UR6, UR17, UR25, UR18 ;  /* 0x00000019110672a4 */ /* 0x000fc4000f8e0212 */
[----:B------:R-:W-:Y:S01]  /*e890*/  UIMAD.WIDE.U32 UR4, UR17, UR24, UR4 ;  /* 0x00000018110472a5 */ /* 0x000fe2000f8e0004 */
[----:B------:R-:W-:Y:S01]  /*e8a0*/  BAR.SYNC.DEFER_BLOCKING 0x0 ;  /* 0x0000000000007b1d */ /* 0x000fe20000010000 */
[----:B0-----:R-:W-:Y:S02]  /*e8b0*/  @!P1 FMUL.FTZ R117, R117, R4 ;  /* 0x0000000475759220 */ /* 0x001fe40000410000 */
[----:B------:R-:W-:-:S03]  /*e8c0*/  UIADD3 UR6, UR5, UR6, URZ ;  /* 0x0000000605067290 */ /* 0x000fc6000fffe03f */
[----:B------:R-:W0:Y:S01]  /*e8d0*/  @!P3 MUFU.RCP R6, R6 ;  /* 0x000000060006b308 */ /* 0x000e220000001000 */
[----:B------:R-:W-:Y:S02]  /*e8e0*/  ULDC.64 UR18, c[0x0][0x3f0] ;  /* 0x0000fc0000127ab9 */ /* 0x000fe40000000a00 */
[----:B------:R-:W-:Y:S01]  /*e8f0*/  ULEA UR5, UP0, UR4, UR18, 0x2 ;  /* 0x0000001204057291 */ /* 0x000fe2000f80103f */
[----:B---3--:R-:W-:Y:S01]  /*e900*/  @!P2 FMUL.FTZ R118, R118, R5 ;  /* 0x000000057676a220 */ /* 0x008fe20000410000 */
[----:B------:R-:W-:Y:S02]  /*e910*/  FADD.FTZ R5, R0, R117 ;  /* 0x0000007500057221 */ /* 0x000fe40000010000 */
[----:B------:R-:W-:Y:S01]  /*e920*/  ULEA.HI.X UR4, UR4, UR19, UR6, 0x2, UP0 ;  /* 0x0000001304047291 */ /* 0x000fe200080f1406 */
[----:B------:R-:W2:Y:S01]  /*e930*/  @!P4 MUFU.RCP R10, R13 ;  /* 0x0000000d000ac308 */ /* 0x000ea20000001000 */
[----:B------:R-:W-:Y:S01]  /*e940*/  FADD.FTZ R0, R5, R118 ;  /* 0x0000007605007221 */ /* 0x000fe20000010000 */
[----:B-1----:R-:W-:Y:S01]  /*e950*/  MOV R2, UR5 ;  /* 0x0000000500027c02 */ /* 0x002fe20008000f00 */
[----:B------:R-:W-:-:S02]  /*e960*/  UISETP.GT.AND UP0, UPT, UR10, 0x1, UPT ;  /* 0x000000010a00788c */ /* 0x000fc4000bf04270 */
[----:B------:R-:W-:-:S03]  /*e970*/  MOV R3, UR4 ;  /* 0x0000000400037c02 */ /* 0x000fc60008000f00 */
[----:B------:R-:W1:Y:S01]  /*e980*/  @!P5 MUFU.RCP R7, R7 ;  /* 0x000000070007d308 */ /* 0x000e620000001000 */
[----:B0-----:R-:W-:Y:S01]  /*e990*/  @!P3 FMUL.FTZ R119, R119, R6 ;  /* 0x000000067777b220 */ /* 0x001fe20000410000 */
[----:B------:R-:W-:Y:S01]  /*e9a0*/  STS.128 [R246+0x10], R112 ;  /* 0x00001070f6007388 */ /* 0x000fe20000000c00 */
[----:B------:R-:W-:Y:S01]  /*e9b0*/  IMAD.WIDE R2, R243, 0x10, R2 ;  /* 0x00000010f3027825 */ /* 0x000fe200078e0202 */
[----:B------:R-:W-:Y:S02]  /*e9c0*/  PLOP3.LUT P0, PT, PT, PT, UP0, 0x80, 0x0 ;  /* 0x000000000000781c */ /* 0x000fe40003f0f008 */
[----:B------:R0:W-:Y:S02]  /*e9d0*/  STS.128 [R246], R116 ;  /* 0x00000074f6007388 */ /* 0x0001e40000000c00 */
[----:B------:R-:W3:Y:S01]  /*e9e0*/  @!P6 MUFU.RCP R8, R8 ;  /* 0x000000080008e308 */ /* 0x000ee20000001000 */
[----:B--2---:R-:W-:Y:S01]  /*e9f0*/  @!P4 FMUL.FTZ R105, R105, R10 ;  /* 0x0000000a6969c220 */ /* 0x004fe20000410000 */
[----:B------:R2:W-:Y:S01]  /*ea00*/  STS.128 [R246+0x20], R108 ;  /* 0x0000206cf6007388 */ /* 0x0005e20000000c00 */
[----:B-1----:R-:W-:Y:S01]  /*ea10*/  @!P5 FMUL.FTZ R106, R106, R7 ;  /* 0x000000076a6ad220 */ /* 0x002fe20000410000 */
[----:B0-----:R-:W-:Y:S01]  /*ea20*/  FADD.FTZ R119, R0, R119 ;  /* 0x0000007700777221 */ /* 0x001fe20000010000 */
[----:B---3--:R-:W-:-:S03]  /*ea30*/  @!P6 FMUL.FTZ R107, R107, R8 ;  /* 0x000000086b6be220 */ /* 0x008fc60000410000 */
[----:B------:R-:W-:-:S04]  /*ea40*/  FADD.FTZ R112, R119, R112 ;  /* 0x0000007077707221 */ /* 0x000fc80000010000 */
[----:B------:R-:W-:Y:S01]  /*ea50*/  FADD.FTZ R113, R112, R113 ;  /* 0x0000007170717221 */ /* 0x000fe20000010000 */
[----:B------:R0:W-:Y:S01]  /*ea60*/  STS.128 [R246+0x30], R104 ;  /* 0x00003068f6007388 */ /* 0x0001e20000000c00 */
[----:B------:R-:W-:Y:S02]  /*ea70*/  NOP ;  /* 0x0000000000007918 */ /* 0x000fe40000000000 */
[----:B------:R-:W-:Y:S01]  /*ea80*/  FADD.FTZ R114, R113, R114 ;  /* 0x0000007271727221 */ /* 0x000fe20000010000 */
[----:B------:R-:W1:Y:S03]  /*ea90*/  LDS.128 R4, [R244] ;  /* 0x00000000f4047984 */ /* 0x000e660000000c00 */
[----:B------:R-:W-:Y:S01]  /*eaa0*/  FADD.FTZ R115, R114, R115 ;  /* 0x0000007372737221 */ /* 0x000fe20000010000 */
[----:B------:R-:W3:Y:S03]  /*eab0*/  LDS.128 R8, [R244+0x200] ;  /* 0x00020000f4087984 */ /* 0x000ee60000000c00 */
[----:B--2---:R-:W-:Y:S01]  /*eac0*/  FADD.FTZ R108, R115, R108 ;  /* 0x0000006c736c7221 */ /* 0x004fe20000010000 */
[----:B------:R-:W2:Y:S03]  /*ead0*/  LDS.128 R12, [R244+0x400] ;  /* 0x00040000f40c7984 */ /* 0x000ea60000000c00 */
[----:B------:R-:W-:Y:S01]  /*eae0*/  FADD.FTZ R109, R108, R109 ;  /* 0x0000006d6c6d7221 */ /* 0x000fe20000010000 */
[----:B------:R-:W4:Y:S03]  /*eaf0*/  LDS.128 R16, [R244+0x600] ;  /* 0x00060000f4107984 */ /* 0x000f260000000c00 */
[----:B------:R-:W-:-:S04]  /*eb00*/  FADD.FTZ R110, R109, R110 ;  /* 0x0000006e6d6e7221 */ /* 0x000fc80000010000 */
[----:B------:R-:W-:-:S04]  /*eb10*/  FADD.FTZ R111, R110, R111 ;  /* 0x0000006f6e6f7221 */ /* 0x000fc80000010000 */
[----:B0-----:R-:W-:-:S04]  /*eb20*/  FADD.FTZ R104, R111, R104 ;  /* 0x000000686f687221 */ /* 0x001fc80000010000 */
[----:B------:R-:W-:-:S04]  /*eb30*/  FADD.FTZ R105, R104, R105 ;  /* 0x0000006968697221 */ /* 0x000fc80000010000 */
[----:B------:R-:W-:-:S04]  /*eb40*/  FADD.FTZ R106, R105, R106 ;  /* 0x0000006a696a7221 */ /* 0x000fc80000010000 */
[----:B------:R-:W-:Y:S01]  /*eb50*/  FADD.FTZ R0, R106, R107 ;  /* 0x0000006b6a007221 */ /* 0x000fe20000010000 */
[----:B-1----:R1:W-:Y:S04]  /*eb60*/  STG.E.128 desc[UR20][R2.64], R4 ;  /* 0x0000000402007986 */ /* 0x0023e8000c101d14 */
[----:B---3--:R1:W-:Y:S04]  /*eb70*/  STG.E.128 desc[UR20][R2.64+0x200], R8 ;  /* 0x0002000802007986 */ /* 0x0083e8000c101d14 */
[----:B--2---:R1:W-:Y:S04]  /*eb80*/  STG.E.128 desc[UR20][R2.64+0x400], R12 ;  /* 0x0004000c02007986 */ /* 0x0043e8000c101d14 */
[----:B----4-:R1:W-:Y:S04]  /*eb90*/  STG.E.128 desc[UR20][R2.64+0x600], R16 ;  /* 0x0006001002007986 */ /* 0x0103e8000c101d14 */
[----:B------:R1:W-:Y:S01]  /*eba0*/  STL [R1+0x4], R0 ;  /* 0x0000040001007387 */ /* 0x0003e20000100800 */
[----:B------:R-:W-:Y:S05]  /*ebb0*/  @P0 BRA `(.L_x_6157) ;  /* 0xffffff2000040947 */ /* 0x000fea000383ffff */
.L_x_6027:
        /* <DEDUP_REMOVED lines=44> */
.L_x_6159:
[----:B------:R-:W-:Y:S05]  /*ee80*/  BSYNC B0 ;  /* 0x0000000000007941 */ /* 0x000fea0003800000 */
.L_x_6158:
        /* <DEDUP_REMOVED lines=44> */
.L_x_6161:
[----:B01----:R-:W0:Y:S02]  /*f150*/  S2R R7, SR_TID.X ;  /* 0x0000000000077919 */ /* 0x003e240000002100 */
.L_x_6162:
[----:B------:R-:W-:Y:S05]  /*f160*/  BSYNC B0 ;  /* 0x0000000000007941 */ /* 0x000fea0003800000 */
.L_x_6160:
        /* <DEDUP_REMOVED lines=15> */
.L_x_6163:
        /* <DEDUP_REMOVED lines=19> */
.L_x_6065:
[----:B------:R-:W-:Y:S01]  /*f390*/  HFMA2.MMA R228, -RZ, RZ, 0, 5.9604644775390625e-08 ;  /* 0x00000001ffe47435 */ /* 0x000fe200000001ff */
[----:B------:R-:W-:Y:S02]  /*f3a0*/  MOV R247, R241 ;  /* 0x000000f100f77202 */ /* 0x000fe40000000f00 */
[----:B------:R-:W-:Y:S02]  /*f3b0*/  MOV R227, RZ ;  /* 0x000000ff00e37202 */ /* 0x000fe40000000f00 */
[----:B------:R-:W-:-:S07]  /*f3c0*/  MOV R230, 0xffffffff ;  /* 0xffffffff00e67802 */ /* 0x000fce0000000f00 */
[----:B0----5:R-:W-:Y:S05]  /*f3d0*/  WARPSYNC.COLLECTIVE R230, `(.L_x_6164) ;  /* 0x00000000e6087348 */ /* 0x021fea0003c00000 */
[----:B------:R1:W2:Y:S02]  /*f3e0*/  SHFL.UP P3, R248, R247, R228, R227 ;  /* 0x040000e4f7f87389 */ /* 0x0002a400000600e3 */
[----:B012--5:R-:W-:Y:S01]  /*f3f0*/  ENDCOLLECTIVE ;  /* 0x000000000000791b */ /* 0x027fe20003800000 */
.L_x_6164:
[----:B------:R-:W-:Y:S02]  /*f400*/  MOV R247, R231 ;  /* 0x000000e700f77202 */ /* 0x000fe40000000f00 */
[----:B------:R-:W-:-:S07]  /*f410*/  MOV R48, R248 ;  /* 0x000000f800307202 */ /* 0x000fce0000000f00 */
[----:B------:R-:W-:Y:S05]  /*f420*/  WARPSYNC.COLLECTIVE R230, `(.L_x_6165) ;  /* 0x00000000e6087348 */ /* 0x000fea0003c00000 */
[----:B------:R0:W1:Y:S02]  /*f430*/  SHFL.UP P3, R248, R247, R228, R227 ;  /* 0x040000e4f7f87389 */ /* 0x00006400000600e3 */
[----:B01----:R-:W-:Y:S01]  /*f440*/  ENDCOLLECTIVE ;  /* 0x000000000000791b */ /* 0x003fe20003800000 */
.L_x_6165:
[----:B------:R-:W-:Y:S02]  /*f450*/  MOV R247, R50 ;  /* 0x0000003200f77202 */ /* 0x000fe40000000f00 */
[----:B------:R-:W-:-:S07]  /*f460*/  MOV R49, R248 ;  /* 0x000000f800317202 */ /* 0x000fce0000000f00 */
[----:B------:R-:W-:Y:S05]  /*f470*/  WARPSYNC.COLLECTIVE R230, `(.L_x_6166) ;  /* 0x00000000e6087348 */ /* 0x000fea0003c00000 */
[----:B------:R0:W1:Y:S02]  /*f480*/  SHFL.UP P3, R248, R247, R228, R227 ;  /* 0x040000e4f7f87389 */ /* 0x00006400000600e3 */
[----:B01----:R-:W-:Y:S01]  /*f490*/  ENDCOLLECTIVE ;  /* 0x000000000000791b */ /* 0x003fe20003800000 */
.L_x_6166:
[----:B------:R-:W-:Y:S02]  /*f4a0*/  MOV R247, R51 ;  /* 0x0000003300f77202 */ /* 0x000fe40000000f00 */
[----:B------:R-:W-:-:S07]  /*f4b0*/  MOV R229, R248 ;  /* 0x000000f800e57202 */ /* 0x000fce0000000f00 */
[----:B------:R-:W-:Y:S05]  /*f4c0*/  WARPSYNC.COLLECTIVE R230, `(.L_x_6167) ;  /* 0x00000000e6087348 */ /* 0x000fea0003c00000 */
[----:B------:R0:W1:Y:S02]  /*f4d0*/  SHFL.UP P3, R248, R247, R228, R227 ;  /* 0x040000e4f7f87389 */ /* 0x00006400000600e3 */
[----:B01----:R-:W-:Y:S01]  /*f4e0*/  ENDCOLLECTIVE ;  /* 0x000000000000791b */ /* 0x003fe20003800000 */
.L_x_6167:
        /* <DEDUP_REMOVED lines=17> */
.L_x_6168:
[----:B------:R-:W-:Y:S02]  /*f600*/  MOV R247, R48 ;  /* 0x0000003000f77202 */ /* 0x000fe40000000f00 */
[----:B------:R-:W-:-:S07]  /*f610*/  MOV R49, R248 ;  /* 0x000000f800317202 */ /* 0x000fce0000000f00 */
[----:B------:R-:W-:Y:S05]  /*f620*/  WARPSYNC.COLLECTIVE R230, `(.L_x_6169) ;  /* 0x00000000e6087348 */ /* 0x000fea0003c00000 */
[----:B------:R0:W1:Y:S02]  /*f630*/  SHFL.UP P3, R248, R247, R228, R227 ;  /* 0x040000e4f7f87389 */ /* 0x00006400000600e3 */
[----:B01----:R-:W-:Y:S01]  /*f640*/  ENDCOLLECTIVE ;  /* 0x000000000000791b */ /* 0x003fe20003800000 */
.L_x_6169:
[----:B------:R-:W-:Y:S02]  /*f650*/  MOV R247, R50 ;  /* 0x0000003200f77202 */ /* 0x000fe40000000f00 */
[----:B------:R-:W-:-:S07]  /*f660*/  MOV R229, R248 ;  /* 0x000000f800e57202 */ /* 0x000fce0000000f00 */
[----:B------:R-:W-:Y:S05]  /*f670*/  WARPSYNC.COLLECTIVE R230, `(.L_x_6170) ;  /* 0x00000000e6087348 */ /* 0x000fea0003c00000 */
[----:B------:R0:W1:Y:S02]  /*f680*/  SHFL.UP P3, R248, R247, R228, R227 ;  /* 0x040000e4f7f87389 */ /* 0x00006400000600e3 */
[----:B01----:R-:W-:Y:S01]  /*f690*/  ENDCOLLECTIVE ;  /* 0x000000000000791b */ /* 0x003fe20003800000 */
.L_x_6170:
[----:B------:R-:W-:Y:S02]  /*f6a0*/  MOV R247, R51 ;  /* 0x0000003300f77202 */ /* 0x000fe40000000f00 */
[----:B------:R-:W-:-:S07]  /*f6b0*/  MOV R249, R248 ;  /* 0x000000f800f97202 */ /* 0x000fce0000000f00 */
[----:B------:R-:W-:Y:S05]  /*f6c0*/  WARPSYNC.COLLECTIVE R230, `(.L_x_6171) ;  /* 0x00000000e6087348 */ /* 0x000fea0003c00000 */
[----:B------:R0:W1:Y:S02]  /*f6d0*/  SHFL.UP P3, R248, R247, R228, R227 ;  /* 0x040000e4f7f87389 */ /* 0x00006400000600e3 */
[----:B01----:R-:W-:Y:S01]  /*f6e0*/  ENDCOLLECTIVE ;  /* 0x000000000000791b */ /* 0x003fe20003800000 */
.L_x_6171:
[----:B------:R-:W-:Y:S01]  /*f6f0*/  FMUL.FTZ R228, R48, R229 ;  /* 0x000000e530e47220 */ /* 0x000fe20000410000 */
        /* <DEDUP_REMOVED lines=8> */
[C---:B------:R-:W-:Y:S01]  /*f780*/  FFMA.FTZ R231, R241.reuse, R229, R248 ;  /* 0x000000e5f1e77223 */ /* 0x040fe200000100f8 */
[----:B------:R-:W-:Y:S01]  /*f790*/  @P3 FFMA.FTZ R241, R241, R49, -R228 ;  /* 0x00000031f1f13223 */ /* 0x000fe200000108e4 */
[----:B------:R-:W-:-:S03]  /*f7a0*/  HFMA2.MMA R228, -RZ, RZ, 0, 2.384185791015625e-07 ;  /* 0x00000004ffe47435 */ /* 0x000fc600000001ff */
[----:B------:R-:W-:Y:S02]  /*f7b0*/  FSEL R48, R48, R231, !P3 ;  /* 0x000000e730307208 */ /* 0x000fe40005800000 */
[----:B------:R-:W-:-:S07]  /*f7c0*/  MOV R247, R241 ;  /* 0x000000f100f77202 */ /* 0x000fce0000000f00 */
[----:B------:R-:W-:Y:S05]  /*f7d0*/  WARPSYNC.COLLECTIVE R230, `(.L_x_6172) ;  /* 0x00000000e6087348 */ /* 0x000fea0003c00000 */
[----:B------:R0:W1:Y:S02]  /*f7e0*/  SHFL.UP P3, R248, R247, R228, R227 ;  /* 0x040000e4f7f87389 */ /* 0x00006400000600e3 */
[----:B01----:R-:W-:Y:S01]  /*f7f0*/  ENDCOLLECTIVE ;  /* 0x000000000000791b */ /* 0x003fe20003800000 */
.L_x_6172:
[----:B------:R-:W-:Y:S02]  /*f800*/  MOV R247, R48 ;  /* 0x0000003000f77202 */ /* 0x000fe40000000f00 */
[----:B------:R-:W-:-:S07]  /*f810*/  MOV R49, R248 ;  /* 0x000000f800317202 */ /* 0x000fce0000000f00 */
[----:B------:R-:W-:Y:S05]  /*f820*/  WARPSYNC.COLLECTIVE R230, `(.L_x_6173) ;  /* 0x00000000e6087348 */ /* 0x000fea0003c00000 */
[----:B------:R0:W1:Y:S02]  /*f830*/  SHFL.UP P3, R248, R247, R228, R227 ;  /* 0x040000e4f7f87389 */ /* 0x00006400000600e3 */
[----:B01----:R-:W-:Y:S01]  /*f840*/  ENDCOLLECTIVE ;  /* 0x000000000000791b */ /* 0x003fe20003800000 */
.L_x_6173:
[----:B------:R-:W-:Y:S02]  /*f850*/  MOV R247, R50 ;  /* 0x0000003200f77202 */ /* 0x000fe40000000f00 */
[----:B------:R-:W-:-:S07]  /*f860*/  MOV R229, R248 ;  /* 0x000000f800e57202 */ /* 0x000fce0000000f00 */
[----:B------:R-:W-:Y:S05]  /*f870*/  WARPSYNC.COLLECTIVE R230, `(.L_x_6174) ;  /* 0x00000000e6087348 */ /* 0x000fea0003c00000 */
[----:B------:R0:W1:Y:S02]  /*f880*/  SHFL.UP P3, R248, R247, R228, R227 ;  /* 0x040000e4f7f87389 */ /* 0x00006400000600e3 */
[----:B01----:R-:W-:Y:S01]  /*f890*/  ENDCOLLECTIVE ;  /* 0x000000000000791b */ /* 0x003fe20003800000 */
.L_x_6174:
[----:B------:R-:W-:Y:S02]  /*f8a0*/  MOV R247, R51 ;  /* 0x0000003300f77202 */ /* 0x000fe40000000f00 */
[----:B------:R-:W-:-:S07]  /*f8b0*/  MOV R231, R248 ;  /* 0x000000f800e77202 */ /* 0x000fce0000000f00 */
[----:B------:R-:W-:Y:S05]  /*f8c0*/  WARPSYNC.COLLECTIVE R230, `(.L_x_6175) ;  /* 0x00000000e6087348 */ /* 0x000fea0003c00000 */
[----:B------:R0:W1:Y:S02]  /*f8d0*/  SHFL.UP P3, R248, R247, R228, R227 ;  /* 0x040000e4f7f87389 */ /* 0x00006400000600e3 */
[----:B01----:R-:W-:Y:S01]  /*f8e0*/  ENDCOLLECTIVE ;  /* 0x000000000000791b */ /* 0x003fe20003800000 */
.L_x_6175:
        /* <DEDUP_REMOVED lines=11> */
[----:B------:R-:W-:-:S03]  /*f9a0*/  HFMA2.MMA R228, -RZ, RZ, 0, 4.76837158203125e-07 ;  /* 0x00000008ffe47435 */ /* 0x000fc600000001ff */
[----:B------:R-:W-:Y:S02]  /*f9b0*/  FSEL R48, R48, R231, !P3 ;  /* 0x000000e730307208 */ /* 0x000fe40005800000 */
[----:B------:R-:W-:-:S07]  /*f9c0*/  MOV R247, R241 ;  /* 0x000000f100f77202 */ /* 0x000fce0000000f00 */
[----:B------:R-:W-:Y:S05]  /*f9d0*/  WARPSYNC.COLLECTIVE R230, `(.L_x_6176) ;  /* 0x00000000e6087348 */ /* 0x000fea0003c00000 */
[----:B------:R0:W1:Y:S02]  /*f9e0*/  SHFL.UP P3, R248, R247, R228, R227 ;  /* 0x040000e4f7f87389 */ /* 0x00006400000600e3 */
[----:B01----:R-:W-:Y:S01]  /*f9f0*/  ENDCOLLECTIVE ;  /* 0x000000000000791b */ /* 0x003fe20003800000 */
.L_x_6176:
[----:B------:R-:W-:Y:S02]  /*fa00*/  MOV R247, R48 ;  /* 0x0000003000f77202 */ /* 0x000fe40000000f00 */
[----:B------:R-:W-:-:S07]  /*fa10*/  MOV R49, R248 ;  /* 0x000000f800317202 */ /* 0x000fce0000000f00 */
[----:B------:R-:W-:Y:S05]  /*fa20*/  WARPSYNC.COLLECTIVE R230, `(.L_x_6177) ;  /* 0x00000000e6087348 */ /* 0x000fea0003c00000 */
[----:B------:R0:W1:Y:S02]  /*fa30*/  SHFL.UP P3, R248, R247, R228, R227 ;  /* 0x040000e4f7f87389 */ /* 0x00006400000600e3 */
[----:B01----:R-:W-:Y:S01]  /*fa40*/  ENDCOLLECTIVE ;  /* 0x000000000000791b */ /* 0x003fe20003800000 */
.L_x_6177:
[----:B------:R-:W-:Y:S02]  /*fa50*/  MOV R247, R50 ;  /* 0x0000003200f77202 */ /* 0x000fe40000000f00 */
[----:B------:R-:W-:-:S07]  /*fa60*/  MOV R229, R248 ;  /* 0x000000f800e57202 */ /* 0x000fce0000000f00 */
[----:B------:R-:W-:Y:S05]  /*fa70*/  WARPSYNC.COLLECTIVE R230, `(.L_x_6178) ;  /* 0x00000000e6087348 */ /* 0x000fea0003c00000 */
[----:B------:R0:W1:Y:S02]  /*fa80*/  SHFL.UP P3, R248, R247, R228, R227 ;  /* 0x040000e4f7f87389 */ /* 0x00006400000600e3 */
[----:B01----:R-:W-:Y:S01]  /*fa90*/  ENDCOLLECTIVE ;  /* 0x000000000000791b */ /* 0x003fe20003800000 */
.L_x_6178:
[----:B------:R-:W-:Y:S02]  /*faa0*/  MOV R247, R51 ;  /* 0x0000003300f77202 */ /* 0x000fe40000000f00 */
[----:B------:R-:W-:-:S07]  /*fab0*/  MOV R231, R248 ;  /* 0x000000f800e77202 */ /* 0x000fce0000000f00 */
[----:B------:R-:W-:Y:S05]  /*fac0*/  WARPSYNC.COLLECTIVE R230, `(.L_x_6179) ;  /* 0x00000000e6087348 */ /* 0x000fea0003c00000 */
[----:B------:R0:W1:Y:S02]  /*fad0*/  SHFL.UP P3, R248, R247, R228, R227 ;  /* 0x040000e4f7f87389 */ /* 0x00006400000600e3 */
[----:B01----:R-:W-:Y:S01]  /*fae0*/  ENDCOLLECTIVE ;  /* 0x000000000000791b */ /* 0x003fe20003800000 */
.L_x_6179:
        /* <DEDUP_REMOVED lines=11> */
[----:B------:R-:W-:-:S03]  /*fba0*/  HFMA2.MMA R228, -RZ, RZ, 0, 9.5367431640625e-07 ;  /* 0x00000010ffe47435 */ /* 0x000fc600000001ff */
[----:B------:R-:W-:Y:S02]  /*fbb0*/  FSEL R48, R48, R231, !P3 ;  /* 0x000000e730307208 */ /* 0x000fe40005800000 */
[----:B------:R-:W-:-:S07]  /*fbc0*/  MOV R247, R241 ;  /* 0x000000f100f77202 */ /* 0x000fce0000000f00 */
[----:B------:R-:W-:Y:S05]  /*fbd0*/  WARPSYNC.COLLECTIVE R230, `(.L_x_6180) ;  /* 0x00000000e6087348 */ /* 0x000fea0003c00000 */
[----:B------:R0:W1:Y:S02]  /*fbe0*/  SHFL.UP P3, R248, R247, R228, R227 ;  /* 0x040000e4f7f87389 */ /* 0x00006400000600e3 */
[----:B01----:R-:W-:Y:S01]  /*fbf0*/  ENDCOLLECTIVE ;  /* 0x000000000000791b */ /* 0x003fe20003800000 */
.L_x_6180:
[----:B------:R-:W-:Y:S02]  /*fc00*/  MOV R247, R48 ;  /* 0x0000003000f77202 */ /* 0x000fe40000000f00 */
[----:B------:R-:W-:-:S07]  /*fc10*/  MOV R49, R248 ;  /* 0x000000f800317202 */ /* 0x000fce0000000f00 */
[----:B------:R-:W-:Y:S05]  /*fc20*/  WARPSYNC.COLLECTIVE R230, `(.L_x_6181) ;  /* 0x00000000e6087348 */ /* 0x000fea0003c00000 */
[----:B------:R0:W1:Y:S02]  /*fc30*/  SHFL.UP P3, R248, R247, R228, R227 ;  /* 0x040000e4f7f87389 */ /* 0x00006400000600e3 */
[----:B01----:R-:W-:Y:S01]  /*fc40*/  ENDCOLLECTIVE ;  /* 0x000000000000791b */ /* 0x003fe20003800000 */
.L_x_6181:
[----:B------:R-:W-:Y:S02]  /*fc50*/  MOV R247, R50 ;  /* 0x0000003200f77202 */ /* 0x000fe40000000f00 */
[----:B------:R-:W-:-:S07]  /*fc60*/  MOV R229, R248 ;  /* 0x000000f800e57202 */ /* 0x000fce0000000f00 */
[----:B------:R-:W-:Y:S05]  /*fc70*/  WARPSYNC.COLLECTIVE R230, `(.L_x_6182) ;  /* 0x00000000e6087348 */ /* 0x000fea0003c00000 */
[----:B------:R0:W1:Y:S02]  /*fc80*/  SHFL.UP P3, R248, R247, R228, R227 ;  /* 0x040000e4f7f87389 */ /* 0x00006400000600e3 */
[----:B01----:R-:W-:Y:S01]  /*fc90*/  ENDCOLLECTIVE ;  /* 0x000000000000791b */ /* 0x003fe20003800000 */
.L_x_6182:
[----:B------:R-:W-:Y:S02]  /*fca0*/  MOV R247, R51 ;  /* 0x0000003300f77202 */ /* 0x000fe40000000f00 */
[----:B------:R-:W-:-:S07]  /*fcb0*/  MOV R231, R248 ;  /* 0x000000f800e77202 */ /* 0x000fce0000000f00 */
[----:B------:R-:W-:Y:S05]  /*fcc0*/  WARPSYNC.COLLECTIVE R230, `(.L_x_6183) ;  /* 0x00000000e6087348 */ /* 0x000fea0003c00000 */
[----:B------:R0:W1:Y:S02]  /*fcd0*/  SHFL.UP P3, R248, R247, R228, R227 ;  /* 0x040000e4f7f87389 */ /* 0x00006400000600e3 */
[----:B01----:R-:W-:Y:S01]  /*fce0*/  ENDCOLLECTIVE ;  /* 0x000000000000791b */ /* 0x003fe20003800000 */
.L_x_6183:
[----:B------:R-:W-:Y:S05]  /*fcf0*/  BRA `(.L_x_6184) ;  /* 0xffffff7800647947 */ /* 0x000fea000383ffff */
.L_x_6066:
        /* <DEDUP_REMOVED lines=8> */
.L_x_6186:
[----:B------:R-:W-:Y:S05]  /*fd80*/  BSYNC B0 ;  /* 0x0000000000007941 */ /* 0x000fea0003800000 */
.L_x_6185:
[----:B------:R-:W-:Y:S05]  /*fd90*/  BRA `(.L_x_6187) ;  /* 0xffffff7800747947 */ /* 0x000fea000383ffff */
.L_x_6067:
        /* <DEDUP_REMOVED lines=8> */
.L_x_6189:
[----:B------:R-:W-:Y:S05]  /*fe20*/  BSYNC B0 ;  /* 0x0000000000007941 */ /* 0x000fea0003800000 */
.L_x_6188:
[----:B------:R-:W-:Y:S05]  /*fe30*/  BRA `(.L_x_6190) ;  /* 0xffffff7800547947 */ /* 0x000fea000383ffff */
.L_x_6068:
        /* <DEDUP_REMOVED lines=8> */
.L_x_6192:
[----:B------:R-:W-:Y:S05]  /*fec0*/  BSYNC B0 ;  /* 0x0000000000007941 */ /* 0x000fea0003800000 */
.L_x_6191:
[----:B------:R-:W-:Y:S05]  /*fed0*/  BRA `(.L_x_6193) ;  /* 0xffffff7800347947 */ /* 0x000fea000383ffff */
.L_x_6069:
        /* <DEDUP_REMOVED lines=8> */
.L_x_6195:
[----:B------:R-:W-:Y:S05]  /*ff60*/  BSYNC B0 ;  /* 0x0000000000007941 */ /* 0x000fea0003800000 */
.L_x_6194:
[----:B------:R-:W-:Y:S05]  /*ff70*/  BRA `(.L_x_6196) ;  /* 0xffffff7800147947 */ /* 0x000fea000383ffff */
.L_x_6070:
        /* <DEDUP_REMOVED lines=8> */
.L_x_6198:
[----:B------:R-:W-:Y:S05]  /*10000*/  BSYNC B0 ;  /* 0x0000000000007941 */ /* 0x000fea0003800000 */
.L_x_6197:
        /* <DEDUP_REMOVED lines=9> */
.L_x_6199:
[----:B------:R-:W-:Y:S02]  /*100a0*/  MOV R247, R50 ;  /* 0x0000003200f77202 */ /* 0x000fe40000000f00 */
[----:B------:R-:W-:-:S07]  /*100b0*/  MOV R48, R248 ;  /* 0x000000f800307202 */ /* 0x000fce0000000f00 */
[----:B------:R-:W-:Y:S05]  /*100c0*/  WARPSYNC.COLLECTIVE R230, `(.L_x_6200) ;  /* 0x00000000e6087348 */ /* 0x000fea0003c00000 */
[----:B------:R0:W1:Y:S02]  /*100d0*/  SHFL.UP P3, R248, R247, R228, R227 ;  /* 0x040000e4f7f87389 */ /* 0x00006400000600e3 */
[----:B01----:R-:W-:Y:S01]  /*100e0*/  ENDCOLLECTIVE ;  /* 0x000000000000791b */ /* 0x003fe20003800000 */
.L_x_6200:
[----:B------:R-:W-:Y:S02]  /*100f0*/  MOV R247, R51 ;  /* 0x0000003300f77202 */ /* 0x000fe40000000f00 */
[----:B------:R-:W-:-:S07]  /*10100*/  MOV R50, R248 ;  /* 0x000000f800327202 */ /* 0x000fce0000000f00 */
[----:B------:R-:W-:Y:S05]  /*10110*/  WARPSYNC.COLLECTIVE R230, `(.L_x_6201) ;  /* 0x00000000e6087348 */ /* 0x000fea0003c00000 */
[----:B------:R0:W1:Y:S02]  /*10120*/  SHFL.UP P3, R248, R247, R228, R227 ;  /* 0x040000e4f7f87389 */ /* 0x00006400000600e3 */
[----:B01----:R-:W-:Y:S01]  /*10130*/  ENDCOLLECTIVE ;  /* 0x000000000000791b */ /* 0x003fe20003800000 */
.L_x_6201:
[----:B------:R-:W-:Y:S01]  /*10140*/  HFMA2.MMA R228, -RZ, RZ, 0, 0 ;  /* 0x00000000ffe47435 */ /* 0x000fe200000001ff */
[----:B------:R-:W-:-:S10]  /*10150*/  MOV R227, 0x1f ;  /* 0x0000001f00e37802 */ /* 0x000fd40000000f00 */
[----:B------:R-:W-:Y:S05]  /*10160*/  WARPSYNC.COLLECTIVE R230, `(.L_x_6202) ;  /* 0x00000000e6087348 */ /* 0x000fea0003c00000 */
[----:B------:R0:W1:Y:S02]  /*10170*/  SHFL.IDX P3, R231, R229, R228, R227 ;  /* 0x000000e4e5e77389 */ /* 0x00006400000600e3 */
[----:B01----:R-:W-:Y:S01]  /*10180*/  ENDCOLLECTIVE ;  /* 0x000000000000791b */ /* 0x003fe20003800000 */
.L_x_6202:
[----:B------:R-:W-:Y:S02]  /*10190*/  MOV R51, R248 ;  /* 0x000000f800337202 */ /* 0x000fe40000000f00 */
[----:B------:R-:W-:Y:S02]  /*101a0*/  MOV R229, R53 ;  /* 0x0000003500e57202 */ /* 0x000fe40000000f00 */
[----:B------:R-:W-:-:S07]  /*101b0*/  MOV R52, R231 ;  /* 0x000000e700347202 */ /* 0x000fce0000000f00 */
[----:B------:R-:W-:Y:S05]  /*101c0*/  WARPSYNC.COLLECTIVE R230, `(.L_x_6203) ;  /* 0x00000000e6087348 */ /* 0x000fea0003c00000 */
[----:B------:R0:W1:Y:S02]  /*101d0*/  SHFL.IDX P3, R231, R229, R228, R227 ;  /* 0x000000e4e5e77389 */ /* 0x00006400000600e3 */
[----:B01----:R-:W-:Y:S01]  /*101e0*/  ENDCOLLECTIVE ;  /* 0x000000000000791b */ /* 0x003fe20003800000 */
.L_x_6203:
[----:B------:R-:W-:Y:S02]  /*101f0*/  MOV R229, R54 ;  /* 0x0000003600e57202 */ /* 0x000fe40000000f00 */
[----:B------:R-:W-:-:S07]  /*10200*/  MOV R53, R231 ;  /* 0x000000e700357202 */ /* 0x000fce0000000f00 */
[----:B------:R-:W-:Y:S05]  /*10210*/  WARPSYNC.COLLECTIVE R230, `(.L_x_6204) ;  /* 0x00000000e6087348 */ /* 0x000fea0003c00000 */
[----:B------:R0:W1:Y:S02]  /*10220*/  SHFL.IDX P3, R231, R229, R228, R227 ;  /* 0x000000e4e5e77389 */ /* 0x00006400000600e3 */
[----:B01----:R-:W-:Y:S01]  /*10230*/  ENDCOLLECTIVE ;  /* 0x000000000000791b */ /* 0x003fe20003800000 */
.L_x_6204:
[----:B------:R-:W-:Y:S02]  /*10240*/  MOV R229, R55 ;  /* 0x0000003700e57202 */ /* 0x000fe40000000f00 */
[----:B------:R-:W-:-:S07]  /*10250*/  MOV R54, R231 ;  /* 0x000000e700367202 */ /* 0x000fce0000000f00 */
[----:B------:R-:W-:Y:S05]  /*10260*/  WARPSYNC.COLLECTIVE R230, `(.L_x_6205) ;  /* 0x00000000e6087348 */ /* 0x000fea0003c00000 */
[----:B------:R0:W1:Y:S02]  /*10270*/  SHFL.IDX P3, R231, R229, R228, R227 ;  /* 0x000000e4e5e77389 */ /* 0x00006400000600e3 */
[----:B01----:R-:W-:Y:S01]  /*10280*/  ENDCOLLECTIVE ;  /* 0x000000000000791b */ /* 0x003fe20003800000 */
.L_x_6205:
[----:B------:R-:W-:Y:S01]  /*10290*/  MOV R55, R231 ;  /* 0x000000e700377202 */ /* 0x000fe20000000f00 */
[----:B------:R-:W-:Y:S06]  /*102a0*/  BRA `(.L_x_6206) ;  /* 0xffffff7400707947 */ /* 0x000fec000383ffff */
.L_x_6072:
[----:B------:R-:W-:Y:S01]  /*102b0*/  HFMA2.MMA R54, -RZ, RZ, 0, 5.9604644775390625e-08 ;  /* 0x00000001ff367435 */ /* 0x000fe200000001ff */
[----:B------:R-:W-:Y:S02]  /*102c0*/  MOV R53, R241 ;  /* 0x000000f100357202 */ /* 0x000fe40000000f00 */
[----:B------:R-:W-:Y:S02]  /*102d0*/  MOV R231, 0x1f ;  /* 0x0000001f00e77802 */ /* 0x000fe40000000f00 */
[----:B------:R-:W-:-:S07]  /*102e0*/  MOV R230, 0xffffffff ;  /* 0xffffffff00e67802 */ /* 0x000fce0000000f00 */
[----:B-1----:R-:W-:Y:S05]  /*102f0*/  WARPSYNC.COLLECTIVE R230, `(.L_x_6207) ;  /* 0x00000000e6087348 */ /* 0x002fea0003c00000 */
[----:B------:R0:W2:Y:S02]  /*10300*/  SHFL.DOWN P1, R252, R53, R54, R231 ;  /* 0x0800003635fc7389 */ /* 0x0000a400000200e7 */
[----:B012---:R-:W-:Y:S01]  /*10310*/  ENDCOLLECTIVE ;  /* 0x000000000000791b */ /* 0x007fe20003800000 */
.L_x_6207:
[----:B------:R-:W-:Y:S02]  /*10320*/  MOV R53, R247 ;  /* 0x000000f700357202 */ /* 0x000fe40000000f00 */
[----:B------:R-:W-:-:S07]  /*10330*/  MOV R52, R252 ;  /* 0x000000fc00347202 */ /* 0x000fce0000000f00 */
[----:B------:R-:W-:Y:S05]  /*10340*/  WARPSYNC.COLLECTIVE R230, `(.L_x_6208) ;  /* 0x00000000e6087348 */ /* 0x000fea0003c00000 */
[----:B------:R0:W1:Y:S02]  /*10350*/  SHFL.DOWN P1, R252, R53, R54, R231 ;  /* 0x0800003635fc7389 */ /* 0x00006400000200e7 */
[----:B01----:R-:W-:Y:S01]  /*10360*/  ENDCOLLECTIVE ;  /* 0x000000000000791b */ /* 0x003fe20003800000 */
.L_x_6208:
[----:B------:R-:W-:Y:S02]  /*10370*/  MOV R53, R248 ;  /* 0x000000f800357202 */ /* 0x000fe40000000f00 */
[----:B------:R-:W-:-:S07]  /*10380*/  MOV R55, R252 ;  /* 0x000000fc00377202 */ /* 0x000fce0000000f00 */
[----:B------:R-:W-:Y:S05]  /*10390*/  WARPSYNC.COLLECTIVE R230, `(.L_x_6209) ;  /* 0x00000000e6087348 */ /* 0x000fea0003c00000 */
[----:B------:R0:W1:Y:S02]  /*103a0*/  SHFL.DOWN P1, R252, R53, R54, R231 ;  /* 0x0800003635fc7389 */ /* 0x00006400000200e7 */
[----:B01----:R-:W-:Y:S01]  /*103b0*/  ENDCOLLECTIVE ;  /* 0x000000000000791b */ /* 0x003fe20003800000 */
.L_x_6209:
[----:B------:R-:W-:Y:S02]  /*103c0*/  MOV R53, R249 ;  /* 0x000000f900357202 */ /* 0x000fe40000000f00 */
[----:B------:R-:W-:-:S07]  /*103d0*/  MOV R227, R252 ;  /* 0x000000fc00e37202 */ /* 0x000fce0000000f00 */
[----:B------:R-:W-:Y:S05]  /*103e0*/  WARPSYNC.COLLECTIVE R230, `(.L_x_6210) ;  /* 0x00000000e6087348 */ /* 0x000fea0003c00000 */
[----:B------:R0:W1:Y:S02]  /*103f0*/  SHFL.DOWN P1, R252, R53, R54, R231 ;  /* 0x0800003635fc7389 */ /* 0x00006400000200e7 */
[----:B01----:R-:W-:Y:S01]  /*10400*/  ENDCOLLECTIVE ;  /* 0x000000000000791b */ /* 0x003fe20003800000 */
.L_x_6210:
[----:B------:R-:W-:Y:S05]  /*10410*/  BRA `(.L_x_6211) ;  /* 0xffffff88007c7947 */ /* 0x000fea000383ffff */
.L_x_6075:
        /* <DEDUP_REMOVED lines=8> */
.L_x_6213:
[----:B------:R-:W-:Y:S05]  /*104a0*/  BSYNC B0 ;  /* 0x0000000000007941 */ /* 0x000fea0003800000 */
.L_x_6212:
        /* <DEDUP_REMOVED lines=8> */
.L_x_6214:
[----:B------:R-:W-:Y:S02]  /*10530*/  MOV R53, R248 ;  /* 0x000000f800357202 */ /* 0x000fe40000000f00 */
[----:B------:R-:W-:-:S07]  /*10540*/  MOV R228, R252 ;  /* 0x000000fc00e47202 */ /* 0x000fce0000000f00 */
[----:B------:R-:W-:Y:S05]  /*10550*/  WARPSYNC.COLLECTIVE R230, `(.L_x_6215) ;  /* 0x00000000e6087348 */ /* 0x000fea0003c00000 */
[----:B------:R0:W1:Y:S02]  /*10560*/  SHFL.DOWN P1, R252, R53, R54, R231 ;  /* 0x0800003635fc7389 */ /* 0x00006400000200e7 */
[----:B01----:R-:W-:Y:S01]  /*10570*/  ENDCOLLECTIVE ;  /* 0x000000000000791b */ /* 0x003fe20003800000 */
.L_x_6215:
[----:B------:R-:W-:Y:S02]  /*10580*/  MOV R53, R249 ;  /* 0x000000f900357202 */ /* 0x000fe40000000f00 */
[----:B------:R-:W-:-:S07]  /*10590*/  MOV R236, R252 ;  /* 0x000000fc00ec7202 */ /* 0x000fce0000000f00 */
[----:B------:R-:W-:Y:S05]  /*105a0*/  WARPSYNC.COLLECTIVE R230, `(.L_x_6216) ;  /* 0x00000000e6087348 */ /* 0x000fea0003c00000 */
[----:B------:R0:W1:Y:S02]  /*105b0*/  SHFL.DOWN P1, R252, R53, R54, R231 ;  /* 0x0800003635fc7389 */ /* 0x00006400000200e7 */
[----:B01----:R-:W-:Y:S01]  /*105c0*/  ENDCOLLECTIVE ;  /* 0x000000000000791b */ /* 0x003fe20003800000 */
.L_x_6216:
[----:B------:R-:W-:Y:S05]  /*105d0*/  BRA `(.L_x_6217) ;  /* 0xffffff8800607947 */ /* 0x000fea000383ffff */
.L_x_6078:
        /* <DEDUP_REMOVED lines=8> */
.L_x_6219:
[----:B------:R-:W-:Y:S05]  /*10660*/  BSYNC B0 ;  /* 0x0000000000007941 */ /* 0x000fea0003800000 */
.L_x_6218:
        /* <DEDUP_REMOVED lines=8> */
.L_x_6220:
[----:B------:R-:W-:Y:S02]  /*106f0*/  MOV R53, R248 ;  /* 0x000000f800357202 */ /* 0x000fe40000000f00 */
[----:B------:R-:W-:-:S07]  /*10700*/  MOV R228, R252 ;  /* 0x000000fc00e47202 */ /* 0x000fce0000000f00 */
[----:B------:R-:W-:Y:S05]  /*10710*/  WARPSYNC.COLLECTIVE R230, `(.L_x_6221) ;  /* 0x00000000e6087348 */ /* 0x000fea0003c00000 */
[----:B------:R0:W1:Y:S02]  /*10720*/  SHFL.DOWN P1, R252, R53, R54, R231 ;  /* 0x0800003635fc7389 */ /* 0x00006400000200e7 */
[----:B01----:R-:W-:Y:S01]  /*10730*/  ENDCOLLECTIVE ;  /* 0x000000000000791b */ /* 0x003fe20003800000 */
.L_x_6221:
[----:B------:R-:W-:Y:S02]  /*10740*/  MOV R53, R249 ;  /* 0x000000f900357202 */ /* 0x000fe40000000f00 */
[----:B------:R-:W-:-:S07]  /*10750*/  MOV R236, R252 ;  /* 0x000000fc00ec7202 */ /* 0x000fce0000000f00 */
[----:B------:R-:W-:Y:S05]  /*10760*/  WARPSYNC.COLLECTIVE R230, `(.L_x_6222) ;  /* 0x00000000e6087348 */ /* 0x000fea0003c00000 */
[----:B------:R0:W1:Y:S02]  /*10770*/  SHFL.DOWN P1, R252, R53, R54, R231 ;  /* 0x0800003635fc7389 */ /* 0x00006400000200e7 */
[----:B01----:R-:W-:Y:S01]  /*10780*/  ENDCOLLECTIVE ;  /* 0x000000000000791b */ /* 0x003fe20003800000 */
.L_x_6222:
[----:B------:R-:W-:Y:S05]  /*10790*/  BRA `(.L_x_6223) ;  /* 0xffffff8800447947 */ /* 0x000fea000383ffff */
.L_x_6081:
        /* <DEDUP_REMOVED lines=8> */
.L_x_6225:
[----:B------:R-:W-:Y:S05]  /*10820*/  BSYNC B0 ;  /* 0x0000000000007941 */ /* 0x000fea0003800000 */
.L_x_6224:
        /* <DEDUP_REMOVED lines=8> */
.L_x_6226:
[----:B------:R-:W-:Y:S02]  /*108b0*/  MOV R53, R248 ;  /* 0x000000f800357202 */ /* 0x000fe40000000f00 */
[----:B------:R-:W-:-:S07]  /*108c0*/  MOV R228, R252 ;  /* 0x000000fc00e47202 */ /* 0x000fce0000000f00 */
[----:B------:R-:W-:Y:S05]  /*108d0*/  WARPSYNC.COLLECTIVE R230, `(.L_x_6227) ;  /* 0x00000000e6087348 */ /* 0x000fea0003c00000 */
[----:B------:R0:W1:Y:S02]  /*108e0*/  SHFL.DOWN P1, R252, R53, R54, R231 ;  /* 0x0800003635fc7389 */ /* 0x00006400000200e7 */
[----:B01----:R-:W-:Y:S01]  /*108f0*/  ENDCOLLECTIVE ;  /* 0x000000000000791b */ /* 0x003fe20003800000 */
.L_x_6227:
[----:B------:R-:W-:Y:S02]  /*10900*/  MOV R53, R249 ;  /* 0x000000f900357202 */ /* 0x000fe40000000f00 */
[----:B------:R-:W-:-:S07]  /*10910*/  MOV R236, R252 ;  /* 0x000000fc00ec7202 */ /* 0x000fce0000000f00 */
[----:B------:R-:W-:Y:S05]  /*10920*/  WARPSYNC.COLLECTIVE R230, `(.L_x_6228) ;  /* 0x00000000e6087348 */ /* 0x000fea0003c00000 */
[----:B------:R0:W1:Y:S02]  /*10930*/  SHFL.DOWN P1, R252, R53, R54, R231 ;  /* 0x0800003635fc7389 */ /* 0x00006400000200e7 */
[----:B01----:R-:W-:Y:S01]  /*10940*/  ENDCOLLECTIVE ;  /* 0x000000000000791b */ /* 0x003fe20003800000 */
.L_x_6228:
[----:B------:R-:W-:Y:S05]  /*10950*/  BRA `(.L_x_6229) ;  /* 0xffffff8800287947 */ /* 0x000fea000383ffff */
.L_x_6084:
        /* <DEDUP_REMOVED lines=8> */
.L_x_6231:
[----:B------:R-:W-:Y:S05]  /*109e0*/  BSYNC B0 ;  /* 0x0000000000007941 */ /* 0x000fea0003800000 */
.L_x_6230:
        /* <DEDUP_REMOVED lines=8> */
.L_x_6232:
[----:B------:R-:W-:Y:S02]  /*10a70*/  MOV R53, R248 ;  /* 0x000000f800357202 */ /* 0x000fe40000000f00 */
[----:B------:R-:W-:-:S07]  /*10a80*/  MOV R52, R252 ;  /* 0x000000fc00347202 */ /* 0x000fce0000000f00 */
[----:B------:R-:W-:Y:S05]  /*10a90*/  WARPSYNC.COLLECTIVE R230, `(.L_x_6233) ;  /* 0x00000000e6087348 */ /* 0x000fea0003c00000 */
[----:B------:R0:W1:Y:S02]  /*10aa0*/  SHFL.DOWN P1, R252, R53, R54, R231 ;  /* 0x0800003635fc7389 */ /* 0x00006400000200e7 */
[----:B01----:R-:W-:Y:S01]  /*10ab0*/  ENDCOLLECTIVE ;  /* 0x000000000000791b */ /* 0x003fe20003800000 */
.L_x_6233:
[----:B------:R-:W-:Y:S02]  /*10ac0*/  MOV R53, R249 ;  /* 0x000000f900357202 */ /* 0x000fe40000000f00 */
[----:B------:R-:W-:-:S07]  /*10ad0*/  MOV R236, R252 ;  /* 0x000000fc00ec7202 */ /* 0x000fce0000000f00 */
[----:B------:R-:W-:Y:S05]  /*10ae0*/  WARPSYNC.COLLECTIVE R230, `(.L_x_6234) ;  /* 0x00000000e6087348 */ /* 0x000fea0003c00000 */
[----:B------:R0:W1:Y:S02]  /*10af0*/  SHFL.DOWN P1, R252, R53, R54, R231 ;  /* 0x0800003635fc7389 */ /* 0x00006400000200e7 */
[----:B01----:R-:W-:Y:S01]  /*10b00*/  ENDCOLLECTIVE ;  /* 0x000000000000791b */ /* 0x003fe20003800000 */
.L_x_6234:
[----:B------:R-:W-:Y:S05]  /*10b10*/  BRA `(.L_x_6235) ;  /* 0xffffff88000c7947 */ /* 0x000fea000383ffff */
.L_x_6087:
[----:B-1----:R-:W-:Y:S01]  /*10b20*/  HFMA2.MMA R228, -RZ, RZ, 0, 0 ;  /* 0x00000000ffe47435 */ /* 0x002fe200000001ff */
[----:B------:R-:W-:Y:S01]  /*10b30*/  BSSY B0, `(.L_x_6236) ;  /* 0x0000007000007945 */ /* 0x000fe20003800000 */
[----:B------:R-:W-:Y:S02]  /*10b40*/  MOV R229, R241 ;  /* 0x000000f100e57202 */ /* 0x000fe40000000f00 */
[----:B----4-:R-:W-:Y:S02]  /*10b50*/  MOV R227, 0x1f ;  /* 0x0000001f00e37802 */ /* 0x010fe40000000f00 */
[----:B------:R-:W-:-:S07]  /*10b60*/  MOV R230, 0xffffffff ;  /* 0xffffffff00e67802 */ /* 0x000fce0000000f00 */
[----:B0-23--:R-:W-:Y:S05]  /*10b70*/  WARPSYNC.COLLECTIVE R230, `(.L_x_6237) ;  /* 0x00000000e6087348 */ /* 0x00dfea0003c00000 */
[----:B------:R1:W4:Y:S02]  /*10b80*/  SHFL.IDX P3, R231, R229, R228, R227 ;  /* 0x000000e4e5e77389 */ /* 0x00032400000600e3 */
[----:B01234-:R-:W-:Y:S01]  /*10b90*/  ENDCOLLECTIVE ;  /* 0x000000000000791b */ /* 0x01ffe20003800000 */
.L_x_6237:
[----:B------:R-:W-:Y:S05]  /*10ba0*/  BSYNC B0 ;  /* 0x0000000000007941 */ /* 0x000fea0003800000 */
.L_x_6236:
        /* <DEDUP_REMOVED lines=9> */
.L_x_6238:
[----:B------:R-:W-:Y:S02]  /*10c40*/  MOV R229, R248 ;  /* 0x000000f800e57202 */ /* 0x000fe40000000f00 */
[----:B------:R-:W-:-:S07]  /*10c50*/  MOV R55, R231 ;  /* 0x000000e700377202 */ /* 0x000fce0000000f00 */
[----:B------:R-:W-:Y:S05]  /*10c60*/  WARPSYNC.COLLECTIVE R230, `(.L_x_6239) ;  /* 0x00000000e6087348 */ /* 0x000fea0003c00000 */
[----:B------:R0:W1:Y:S02]  /*10c70*/  SHFL.IDX P3, R231, R229, R228, R227 ;  /* 0x000000e4e5e77389 */ /* 0x00006400000600e3 */
[----:B01----:R-:W-:Y:S01]  /*10c80*/  ENDCOLLECTIVE ;  /* 0x000000000000791b */ /* 0x003fe20003800000 */
.L_x_6239:
        /* <DEDUP_REMOVED lines=10> */
.L_x_6240:
[----:B------:R-:W-:Y:S02]  /*10d30*/  MOV R229, R36 ;  /* 0x0000002400e57202 */ /* 0x000fe40000000f00 */
[----:B------:R-:W-:Y:S02]  /*10d40*/  MOV R240, R231 ;  /* 0x000000e700f07202 */ /* 0x000fe40000000f00 */
[----:B------:R-:W-:-:S07]  /*10d50*/  MOV R231, 0x1f ;  /* 0x0000001f00e77802 */ /* 0x000fce0000000f00 */
[----:B------:R-:W-:Y:S05]  /*10d60*/  WARPSYNC.COLLECTIVE R230, `(.L_x_6241) ;  /* 0x00000000e6087348 */ /* 0x000fea0003c00000 */
[----:B------:R0:W1:Y:S02]  /*10d70*/  SHFL.DOWN P1, R252, R53, R54, R231 ;  /* 0x0800003635fc7389 */ /* 0x00006400000200e7 */
[----:B01----:R-:W-:Y:S01]  /*10d80*/  ENDCOLLECTIVE ;  /* 0x000000000000791b */ /* 0x003fe20003800000 */
.L_x_6241:
[----:B------:R-:W-:Y:S02]  /*10d90*/  MOV R53, R247 ;  /* 0x000000f700357202 */ /* 0x000fe40000000f00 */
[----:B------:R-:W-:-:S07]  /*10da0*/  MOV R241, R252 ;  /* 0x000000fc00f17202 */ /* 0x000fce0000000f00 */
[----:B------:R-:W-:Y:S05]  /*10db0*/  WARPSYNC.COLLECTIVE R230, `(.L_x_6242) ;  /* 0x00000000e6087348 */ /* 0x000fea0003c00000 */
[----:B------:R0:W1:Y:S02]  /*10dc0*/  SHFL.DOWN P1, R252, R53, R54, R231 ;  /* 0x0800003635fc7389 */ /* 0x00006400000200e7 */
[----:B01----:R-:W-:Y:S01]  /*10dd0*/  ENDCOLLECTIVE ;  /* 0x000000000000791b */ /* 0x003fe20003800000 */
.L_x_6242:
[----:B------:R-:W-:Y:S02]  /*10de0*/  MOV R53, R248 ;  /* 0x000000f800357202 */ /* 0x000fe40000000f00 */
[----:B------:R-:W-:-:S07]  /*10df0*/  MOV R247, R252 ;  /* 0x000000fc00f77202 */ /* 0x000fce0000000f00 */
[----:B------:R-:W-:Y:S05]  /*10e00*/  WARPSYNC.COLLECTIVE R230, `(.L_x_6243) ;  /* 0x00000000e6087348 */ /* 0x000fea0003c00000 */
[----:B------:R0:W1:Y:S02]  /*10e10*/  SHFL.DOWN P1, R252, R53, R54, R231 ;  /* 0x0800003635fc7389 */ /* 0x00006400000200e7 */
[----:B01----:R-:W-:Y:S01]  /*10e20*/  ENDCOLLECTIVE ;  /* 0x000000000000791b */ /* 0x003fe20003800000 */
.L_x_6243:
[----:B------:R-:W-:Y:S02]  /*10e30*/  MOV R53, R249 ;  /* 0x000000f900357202 */ /* 0x000fe40000000f00 */
[----:B------:R-:W-:-:S07]  /*10e40*/  MOV R248, R252 ;  /* 0x000000fc00f87202 */ /* 0x000fce0000000f00 */
[----:B------:R-:W-:Y:S05]  /*10e50*/  WARPSYNC.COLLECTIVE R230, `(.L_x_6244) ;  /* 0x00000000e6087348 */ /* 0x000fea0003c00000 */
[----:B------:R0:W1:Y:S02]  /*10e60*/  SHFL.DOWN P1, R252, R53, R54, R231 ;  /* 0x0800003635fc7389 */ /* 0x00006400000200e7 */
[----:B01----:R-:W-:Y:S01]  /*10e70*/  ENDCOLLECTIVE ;  /* 0x000000000000791b */ /* 0x003fe20003800000 */
.L_x_6244:
[----:B------:R-:W-:Y:S05]  /*10e80*/  WARPSYNC.COLLECTIVE R230, `(.L_x_6245) ;  /* 0x00000000e6087348 */ /* 0x000fea0003c00000 */
[----:B------:R0:W1:Y:S02]  /*10e90*/  SHFL.IDX P3, R231, R229, R228, R227 ;  /* 0x000000e4e5e77389 */ /* 0x00006400000600e3 */
[----:B01----:R-:W-:Y:S01]  /*10ea0*/  ENDCOLLECTIVE ;  /* 0x000000000000791b */ /* 0x003fe20003800000 */
.L_x_6245:
[----:B------:R-:W-:Y:S02]  /*10eb0*/  MOV R229, R37 ;  /* 0x0000002500e57202 */ /* 0x000fe40000000f00 */
[----:B------:R-:W-:Y:S02]  /*10ec0*/  MOV R249, R252 ;  /* 0x000000fc00f97202 */ /* 0x000fe40000000f00 */
[----:B------:R-:W-:-:S07]  /*10ed0*/  MOV R252, R231 ;  /* 0x000000e700fc7202 */ /* 0x000fce0000000f00 */
[----:B------:R-:W-:Y:S05]  /*10ee0*/  WARPSYNC.COLLECTIVE R230, `(.L_x_6246) ;  /* 0x00000000e6087348 */ /* 0x000fea0003c00000 */
[----:B------:R0:W1:Y:S02]  /*10ef0*/  SHFL.IDX P3, R231, R229, R228, R227 ;  /* 0x000000e4e5e77389 */ /* 0x00006400000600e3 */
[----:B01----:R-:W-:Y:S01]  /*10f00*/  ENDCOLLECTIVE ;  /* 0x000000000000791b */ /* 0x003fe20003800000 */
.L_x_6246:
[----:B------:R-:W-:Y:S01]  /*10f10*/  MOV R229, R38 ;  /* 0x0000002600e57202 */ /* 0x000fe20000000f00 */
[----:B------:R-:W-:Y:S01]  /*10f20*/  FMUL.FTZ R38, R36, R55 ;  /* 0x0000003724267220 */ /* 0x000fe20000410000 */
[----:B------:R-:W-:-:S07]  /*10f30*/  MOV R53, R231 ;  /* 0x000000e700357202 */ /* 0x000fce0000000f00 */
[----:B------:R-:W-:Y:S05]  /*10f40*/  WARPSYNC.COLLECTIVE R230, `(.L_x_6247) ;  /* 0x00000000e6087348 */ /* 0x000fea0003c00000 */
[----:B------:R0:W1:Y:S02]  /*10f50*/  SHFL.IDX P3, R231, R229, R228, R227 ;  /* 0x000000e4e5e77389 */ /* 0x00006400000600e3 */
[----:B01----:R-:W-:Y:S01]  /*10f60*/  ENDCOLLECTIVE ;  /* 0x000000000000791b */ /* 0x003fe20003800000 */
.L_x_6247:
[----:B------:R-:W-:Y:S02]  /*10f70*/  MOV R229, R39 ;  /* 0x0000002700e57202 */ /* 0x000fe40000000f00 */
[----:B------:R-:W-:-:S07]  /*10f80*/  MOV R54, R231 ;  /* 0x000000e700367202 */ /* 0x000fce0000000f00 */
[----:B------:R-:W-:Y:S05]  /*10f90*/  WARPSYNC.COLLECTIVE R230, `(.L_x_6248) ;  /* 0x00000000e6087348 */ /* 0x000fea0003c00000 */
[----:B------:R0:W1:Y:S02]  /*10fa0*/  SHFL.IDX P3, R231, R229, R228, R227 ;  /* 0x000000e4e5e77389 */ /* 0x00006400000600e3 */
[----:B01----:R-:W-:Y:S01]  /*10fb0*/  ENDCOLLECTIVE ;  /* 0x000000000000791b */ /* 0x003fe20003800000 */
.L_x_6248:
[----:B------:R-:W-:Y:S01]  /*10fc0*/  MOV R39, R231 ;  /* 0x000000e700277202 */ /* 0x000fe20000000f00 */
[----:B------:R-:W-:Y:S01]  /*10fd0*/  FMUL.FTZ R231, R37, R55 ;  /* 0x0000003725e77220 */ /* 0x000fe20000410000 */
[----:B------:R-:W-:Y:S06]  /*10fe0*/  BRA `(.L_x_6249) ;  /* 0xffffff8400647947 */ /* 0x000fec000383ffff */
.L_x_6250:
        /* <DEDUP_REMOVED lines=9> */
.L_x_18932:


//--------------------- .text._Z25selective_scan_bwd_kernelI32Selective_Scan_bwd_kernel_traitsILi64ELi16ELb0ELb0ELb0ELb0ELb0EfN3c107complexIfEEEEv12SSMParamsBwd --------------------------
	.section	.text._Z25selective_scan_bwd_kernelI32Selective_Scan_bwd_kernel_traitsILi64ELi16ELb0ELb0ELb0ELb0ELb0EfN3c107complexIfEEEEv12SSMParamsBwd,"ax",@progbits
	.align	128
        .global         _Z25selective_scan_bwd_kernelI32Selective_Scan_bwd_kernel_traitsILi64ELi16ELb0ELb0ELb0ELb0ELb0EfN3c107complexIfEEEEv12SSMParamsBwd
        .type           _Z25selective_scan_bwd_kernelI32Selective_Scan_bwd_kernel_traitsILi64ELi16ELb0ELb0ELb0ELb0ELb0EfN3c107complexIfEEEEv12SSMParamsBwd,@function
        .size           _Z25selective_scan_bwd_kernelI32Selective_Scan_bwd_kernel_traitsILi64ELi16ELb0ELb0ELb0ELb0ELb0EfN3c107complexIfEEEEv12SSMParamsBwd,(.L_x_18933 - _Z25selective_scan_bwd_kernelI32Selective_Scan_bwd_kernel_traitsILi64ELi16ELb0ELb0ELb0ELb0ELb0EfN3c107complexIfEEEEv12SSMParamsBwd)
        .other          _Z25selective_scan_bwd_kernelI32Selective_Scan_bwd_kernel_traitsILi64ELi16ELb0ELb0ELb0ELb0ELb0EfN3c107complexIfEEEEv12SSMParamsBwd,@"STO_CUDA_ENTRY STV_DEFAULT"
_Z25selective_scan_bwd_kernelI32Selective_Scan_bwd_kernel_traitsILi64ELi16ELb0ELb0ELb0ELb0ELb0EfN3c107complexIfEEEEv12SSMParamsBwd:
.text._Z25selective_scan_bwd_kernelI32Selective_Scan_bwd_kernel_traitsILi64ELi16ELb0ELb0ELb0ELb0ELb0EfN3c107complexIfEEEEv12SSMParamsBwd:
        /* <DEDUP_REMOVED lines=118> */
.L_x_6288:
        /* <DEDUP_REMOVED lines=16> */
[C---:B------:R-:W-:Y:S01]  /*0860*/  ISETP.GE.AND P2, PT, R7.reuse, UR7, PT ;  /* 0x0000000707007c0c */ /* 0x040fe2000bf46270 */
        /* <DEDUP_REMOVED lines=8> */
[----:B------:R-:W-:Y:S02]  /*08f0*/  CS2R R16, SRZ ;  /* 0x0000000000107805 */ /* 0x000fe4000001ff00 */
[----:B------:R-:W-:-:S02]  /*0900*/  LOP3.LUT R42, R7, 0xa0, RZ, 0xfc, !PT ;  /* 0x000000a0072a7812 */ /* 0x000fc400078efcff */
[C---:B------:R-:W-:Y:S02]  /*0910*/  LOP3.LUT R44, R7.reuse, 0xc0, RZ, 0xfc, !PT ;  /* 0x000000c0072c7812 */ /* 0x040fe400078efcff */
[----:B------:R-:W-:Y:S02]  /*0920*/  ISETP.GE.AND P0, PT, R36, UR7, PT ;  /* 0x0000000724007c0c */ /* 0x000fe4000bf06270 */
[C---:B------:R-:W-:Y:S02]  /*0930*/  LOP3.LUT R46, R7.reuse, 0xe0, RZ, 0xfc, !PT ;  /* 0x000000e0072e7812 */ /* 0x040fe400078efcff */
[----:B------:R-:W-:Y:S02]  /*0940*/  ISETP.GE.AND P4, PT, R38, UR7, PT ;  /* 0x0000000726007c0c */ /* 0x000fe4000bf86270 */
[----:B------:R-:W-:Y:S02]  /*0950*/  LOP3.LUT R48, R7, 0x100, RZ, 0xfc, !PT ;  /* 0x0000010007307812 */ /* 0x000fe400078efcff */
[----:B------:R-:W-:-:S02]  /*0960*/  ISETP.GE.AND P6, PT, R40, UR7, PT ;  /* 0x0000000728007c0c */ /* 0x000fc4000bfc6270 */
[----:B------:R-:W-:Y:S01]  /*0970*/  ISETP.GE.AND P5, PT, R42, UR7, PT ;  /* 0x000000072a007c0c */ /* 0x000fe2000bfa6270 */
[----:B------:R-:W2:Y:S01]  /*0980*/  @!P2 LDG.E R4, desc[UR18][R2.64] ;  /* 0x000000120204a981 */ /* 0x000ea2000c1e1900 */
[----:B------:R-:W-:Y:S02]  /*0990*/  ISETP.GE.AND P3, PT, R44, UR7, PT ;  /* 0x000000072c007c0c */ /* 0x000fe4000bf66270 */
[----:B------:R-:W-:Y:S01]  /*09a0*/  ISETP.GE.AND P2, PT, R46, UR7, PT ;  /* 0x000000072e007c0c */ /* 0x000fe2000bf46270 */
        /* <DEDUP_REMOVED lines=36> */
[C---:B------:R-:W-:Y:S02]  /*0bf0*/  IADD3 R27, R20.reuse, 0x60, RZ ;  /* 0x00000060141b7810 */ /* 0x040fe40007ffe0ff */
[C---:B------:R-:W-:Y:S02]  /*0c00*/  IADD3 R29, R20.reuse, 0x80, RZ ;  /* 0x00000080141d7810 */ /* 0x040fe40007ffe0ff */
[----:B------:R-:W-:-:S02]  /*0c10*/  IADD3 R31, R20, 0xa0, RZ ;  /* 0x000000a0141f7810 */ /* 0x000fc40007ffe0ff */
[-C--:B------:R-:W-:Y:S02]  /*0c20*/  LEA.HI.SX32 R130, R23, R20.reuse, 0x1b ;  /* 0x0000001417827211 */ /* 0x080fe400078fdaff */
[C---:B------:R-:W-:Y:S02]  /*0c30*/  IADD3 R33, R20.reuse, 0xc0, RZ ;  /* 0x000000c014217810 */ /* 0x040fe40007ffe0ff */
[-C--:B0-----:R-:W-:Y:S02]  /*0c40*/  LEA.HI.SX32 R2, R25, R20.reuse, 0x1b ;  /* 0x0000001419027211 */ /* 0x081fe400078fdaff */
[----:B------:R-:W-:Y:S02]  /*0c50*/  IADD3 R35, R20, 0xe0, RZ ;  /* 0x000000e014237810 */ /* 0x000fe40007ffe0ff */
[----:B------:R-:W-:Y:S02]  /*0c60*/  LEA R131, R22, R133, 0x2 ;  /* 0x0000008516837211 */ /* 0x000fe400078e10ff */
        /* <DEDUP_REMOVED lines=87> */
[----:B-1----:R-:W-:Y:S02]  /*11e0*/  CS2R R12, SRZ ;  /* 0x00000000000c7805 */ /* 0x002fe4000001ff00 */
[----:B--2---:R-:W-:Y:S02]  /*11f0*/  CS2R R14, SRZ ;  /* 0x00000000000e7805 */ /* 0x004fe4000001ff00 */
[----:B---3--:R-:W-:Y:S01]  /*1200*/  CS2R R16, SRZ ;  /* 0x0000000000107805 */ /* 0x008fe2000001ff00 */
[----:B------:R-:W2:Y:S01]  /*1210*/  @!P2 LDG.E R0, desc[UR18][R4.64] ;  /* 0x000000120400a981 */ /* 0x000ea2000c1e1900 */
[----:B------:R-:W-:-:S03]  /*1220*/  ISETP.GE.AND P2, PT, R46, UR7, PT ;  /* 0x000000072e007c0c */ /* 0x000fc6000bf46270 */
[----:B------:R-:W3:Y:S01]  /*1230*/  @!P1 LDG.E R9, desc[UR18][R4.64+0x80] ;  /* 0x0000801204099981 */ /* 0x000ee2000c1e1900 */
        /* <DEDUP_REMOVED lines=15> */
[----:B----4-:R-:W-:Y:S02]  /*1330*/  CS2R R18, SRZ ;  /* 0x0000000000127805 */ /* 0x010fe4000001ff00 */
[----:B------:R-:W-:Y:S01]  /*1340*/  CS2R R20, SRZ ;  /* 0x0000000000147805 */ /* 0x000fe2000001ff00 */
[----:B------:R-:W4:Y:S04]  /*1350*/  @!P0 LDG.E R17, desc[UR18][R4.64+0x480] ;  /* 0x0004801204118981 */ /* 0x000f28000c1e1900 */
[----:B------:R-:W4:Y:S04]  /*1360*/  @!P4 LDG.E R14, desc[UR18][R4.64+0x500] ;  /* 0x00050012040ec981 */ /* 0x000f28000c1e1900 */
[----:B------:R-:W4:Y:S04]  /*1370*/  @!P6 LDG.E R19, desc[UR18][R4.64+0x580] ;  /* 0x000580120413e981 */ /* 0x000f28000c1e1900 */
[----:B------:R-:W4:Y:S04]  /*1380*/  @!P5 LDG.E R16, desc[UR18][R4.64+0x600] ;  /* 0x000600120410d981 */ /* 0x000f28000c1e1900 */
[----:B------:R-:W4:Y:S04]  /*1390*/  @!P3 LDG.E R21, desc[UR18][R4.64+0x680] ;  /* 0x000680120415b981 */ /* 0x000f28000c1e1900 */
[----:B------:R-:W4:Y:S04]  /*13a0*/  @!P2 LDG.E R18, desc[UR18][R4.64+0x700] ;  /* 0x000700120412a981 */ /* 0x000f28000c1e1900 */
[----:B------:R0:W4:Y:S01]  /*13b0*/  @!P1 LDG.E R20, desc[UR18][R4.64+0x780] ;  /* 0x0007801204149981 */ /* 0x000122000c1e1900 */
[----:B------:R-:W-:-:S02]  /*13c0*/  ISETP.GE.AND P2, PT, R36, UR7, PT ;  /* 0x0000000724007c0c */ /* 0x000fc4000bf46270 */
[C---:B------:R-:W-:Y:S02]  /*13d0*/  ISETP.GE.AND P1, PT, R7.reuse, UR7, PT ;  /* 0x0000000707007c0c */ /* 0x040fe4000bf26270 */
        /* <DEDUP_REMOVED lines=8> */
[----:B------:R-:W-:Y:S01]  /*1460*/  ISETP.GE.AND P3, PT, R42, UR7, PT ;  /* 0x000000072a007c0c */ /* 0x000fe2000bf66270 */
[----:B--2---:R0:W-:Y:S04]  /*1470*/  STS [R131], R0 ;  /* 0x0000000083007388 */ /* 0x0041e80000000800 */
[----:B---3--:R-:W-:Y:S04]  /*1480*/  STS [R130+0x80], R9 ;  /* 0x0000800982007388 */ /* 0x008fe80000000800 */
[----:B-----5:R1:W-:Y:S04]  /*1490*/  STS [R129+0x100], R6 ;  /* 0x0001000681007388 */ /* 0x0203e80000000800 */
[----:B------:R-:W-:Y:S04]  /*14a0*/  STS [R128+0x180], R11 ;  /* 0x0001800b80007388 */ /* 0x000fe80000000800 */
[----:B------:R2:W-:Y:S04]  /*14b0*/  STS [R127+0x200], R8 ;  /* 0x000200087f007388 */ /* 0x0005e80000000800 */
[----:B------:R-:W-:Y:S04]  /*14c0*/  STS [R126+0x280], R13 ;  /* 0x0002800d7e007388 */ /* 0x000fe80000000800 */
[----:B------:R3:W-:Y:S04]  /*14d0*/  STS [R125+0x300], R10 ;  /* 0x0003000a7d007388 */ /* 0x0007e80000000800 */
[----:B------:R-:W-:Y:S04]  /*14e0*/  STS [R124+0x380], R15 ;  /* 0x0003800f7c007388 */ /* 0x000fe80000000800 */
[----:B------:R5:W-:Y:S04]  /*14f0*/  STS [R123+0x400], R12 ;  /* 0x0004000c7b007388 */ /* 0x000be80000000800 */
[----:B----4-:R-:W-:Y:S04]  /*1500*/  STS [R122+0x480], R17 ;  /* 0x000480117a007388 */ /* 0x010fe80000000800 */
[----:B------:R4:W-:Y:S04]  /*1510*/  STS [R121+0x500], R14 ;  /* 0x0005000e79007388 */ /* 0x0009e80000000800 */
[----:B------:R-:W-:Y:S04]  /*1520*/  STS [R120+0x580], R19 ;  /* 0x0005801378007388 */ /* 0x000fe80000000800 */
[----:B------:R4:W-:Y:S04]  /*1530*/  STS [R119+0x600], R16 ;  /* 0x0006001077007388 */ /* 0x0009e80000000800 */
[----:B------:R-:W-:Y:S04]  /*1540*/  STS [R118+0x680], R21 ;  /* 0x0006801576007388 */ /* 0x000fe80000000800 */
        /* <DEDUP_REMOVED lines=20> */
[----:B0-----:R-:W-:Y:S01]  /*1690*/  HFMA2.MMA R0, -RZ, RZ, 0, 0 ;  /* 0x00000000ff007435 */ /* 0x001fe200000001ff */
[----:B-1----:R-:W-:-:S02]  /*16a0*/  CS2R R6, SRZ ;  /* 0x0000000000067805 */ /* 0x002fc4000001ff00 */
[----:B--2---:R-:W-:Y:S02]  /*16b0*/  CS2R R8, SRZ ;  /* 0x0000000000087805 */ /* 0x004fe4000001ff00 */
[----:B---3--:R-:W-:Y:S02]  /*16c0*/  CS2R R10, SRZ ;  /* 0x00000000000a7805 */ /* 0x008fe4000001ff00 */
[----:B-----5:R-:W-:Y:S01]  /*16d0*/  CS2R R12, SRZ ;  /* 0x00000000000c7805 */ /* 0x020fe2000001ff00 */
[----:B------:R-:W2:Y:S01]  /*16e0*/  @!P2 LDG.E R4, desc[UR18][R2.64+0x100] ;  /* 0x000100120204a981 */ /* 0x000ea2000c1e1900 */
[----:B------:R-:W-:-:S03]  /*16f0*/  ISETP.GE.AND P2, PT, R48, UR7, PT ;  /* 0x0000000730007c0c */ /* 0x000fc6000bf46270 */
[----:B------:R-:W3:Y:S01]  /*1700*/  @!P1 LDG.E R0, desc[UR18][R2.64] ;  /* 0x0000001202009981 */ /* 0x000ee2000c1e1900 */
[----:B------:R-:W-:-:S03]  /*1710*/  ISETP.GE.AND P1, PT, R46, UR7, PT ;  /* 0x000000072e007c0c */ /* 0x000fc6000bf26270 */
[----:B------:R-:W5:Y:S01]  /*1720*/  @!P0 LDG.E R5, desc[UR18][R2.64+0x80] ;  /* 0x0000801202058981 */ /* 0x000f62000c1e1900 */
        /* <DEDUP_REMOVED lines=13> */
[----:B----4-:R-:W-:Y:S02]  /*1800*/  CS2R R14, SRZ ;  /* 0x00000000000e7805 */ /* 0x010fe4000001ff00 */
[----:B------:R-:W-:Y:S02]  /*1810*/  CS2R R16, SRZ ;  /* 0x0000000000107805 */ /* 0x000fe4000001ff00 */
[----:B------:R-:W-:Y:S01]  /*1820*/  MOV R18, RZ ;  /* 0x000000ff00127202 */ /* 0x000fe20000000f00 */
[----:B------:R-:W4:Y:S04]  /*1830*/  @!P0 LDG.E R13, desc[UR18][R2.64+0x480] ;  /* 0x00048012020d8981 */ /* 0x000f28000c1e1900 */
[----:B------:R-:W4:Y:S04]  /*1840*/  @!P4 LDG.E R12, desc[UR18][R2.64+0x500] ;  /* 0x00050012020cc981 */ /* 0x000f28000c1e1900 */
[----:B------:R-:W4:Y:S04]  /*1850*/  @!P6 LDG.E R15, desc[UR18][R2.64+0x580] ;  /* 0x00058012020fe981 */ /* 0x000f28000c1e1900 */
[----:B------:R-:W4:Y:S04]  /*1860*/  @!P5 LDG.E R14, desc[UR18][R2.64+0x600] ;  /* 0x00060012020ed981 */ /* 0x000f28000c1e1900 */
[----:B------:R-:W4:Y:S04]  /*1870*/  @!P3 LDG.E R17, desc[UR18][R2.64+0x680] ;  /* 0x000680120211b981 */ /* 0x000f28000c1e1900 */
[----:B------:R-:W4:Y:S04]  /*1880*/  @!P2 LDG.E R16, desc[UR18][R2.64+0x700] ;  /* 0x000700120210a981 */ /* 0x000f28000c1e1900 */
[----:B------:R-:W4:Y:S01]  /*1890*/  @!P1 LDG.E R18, desc[UR18][R2.64+0x780] ;  /* 0x0007801202129981 */ /* 0x000f22000c1e1900 */
[----:B------:R-:W-:Y:S01]  /*18a0*/  HFMA2.MMA R82, -RZ, RZ, 0, 0 ;  /* 0x00000000ff527435 */ /* 0x000fe200000001ff */
[----:B------:R-:W-:-:S02]  /*18b0*/  CS2R R80, SRZ ;  /* 0x0000000000507805 */ /* 0x000fc4000001ff00 */
[----:B------:R-:W-:Y:S02]  /*18c0*/  CS2R R78, SRZ ;  /* 0x00000000004e7805 */ /* 0x000fe4000001ff00 */
[----:B------:R-:W-:Y:S02]  /*18d0*/  CS2R R76, SRZ ;  /* 0x00000000004c7805 */ /* 0x000fe4000001ff00 */
[----:B------:R-:W-:Y:S02]  /*18e0*/  CS2R R74, SRZ ;  /* 0x00000000004a7805 */ /* 0x000fe4000001ff00 */
[----:B------:R-:W-:Y:S02]  /*18f0*/  CS2R R72, SRZ ;  /* 0x0000000000487805 */ /* 0x000fe4000001ff00 */
[----:B------:R-:W-:Y:S02]  /*1900*/  CS2R R70, SRZ ;  /* 0x0000000000467805 */ /* 0x000fe4000001ff00 */
[----:B------:R-:W-:-:S02]  /*1910*/  CS2R R68, SRZ ;  /* 0x0000000000447805 */ /* 0x000fc4000001ff00 */
[----:B------:R-:W-:Y:S01]  /*1920*/  MOV R67, RZ ;  /* 0x000000ff00437202 */ /* 0x000fe20000000f00 */
[----:B---3--:R-:W-:Y:S04]  /*1930*/  STS [R131], R0 ;  /* 0x0000000083007388 */ /* 0x008fe80000000800 */
[----:B-----5:R-:W-:Y:S04]  /*1940*/  STS [R130+0x80], R5 ;  /* 0x0000800582007388 */ /* 0x020fe80000000800 */
[----:B--2---:R0:W-:Y:S04]  /*1950*/  STS [R129+0x100], R4 ;  /* 0x0001000481007388 */ /* 0x0041e80000000800 */
[----:B------:R-:W-:Y:S04]  /*1960*/  STS [R128+0x180], R7 ;  /* 0x0001800780007388 */ /* 0x000fe80000000800 */
[----:B------:R-:W-:Y:S01]  /*1970*/  STS [R127+0x200], R6 ;  /* 0x000200067f007388 */ /* 0x000fe20000000800 */
[----:B0-----:R-:W0:Y:S03]  /*1980*/  LDC R4, c[0x0][0x21c] ;  /* 0x00008700ff047b82 */ /* 0x001e260000000800 */
[----:B------:R-:W-:Y:S04]  /*1990*/  STS [R126+0x280], R9 ;  /* 0x000280097e007388 */ /* 0x000fe80000000800 */
[----:B------:R-:W-:Y:S04]  /*19a0*/  STS [R125+0x300], R8 ;  /* 0x000300087d007388 */ /* 0x000fe80000000800 */
[----:B------:R-:W-:Y:S04]  /*19b0*/  STS [R124+0x380], R11 ;  /* 0x0003800b7c007388 */ /* 0x000fe80000000800 */
[----:B------:R-:W-:Y:S04]  /*19c0*/  STS [R123+0x400], R10 ;  /* 0x0004000a7b007388 */ /* 0x000fe80000000800 */
[----:B----4-:R-:W-:Y:S04]  /*19d0*/  STS [R122+0x480], R13 ;  /* 0x0004800d7a007388 */ /* 0x010fe80000000800 */
        /* <DEDUP_REMOVED lines=33> */
[----:B------:R-:W-:Y:S01]  /*1bf0*/  FFMA.FTZ R2, R104, R41, R3 ;  /* 0x0000002968027223 */ /* 0x000fe20000010003 */
[----:B------:R-:W-:-:S03]  /*1c00*/  ISETP.GE.AND P0, PT, R4, 0x1, PT ;  /* 0x000000010400780c */ /* 0x000fc60003f06270 */
[----:B-1----:R-:W-:-:S04]  /*1c10*/  FFMA.FTZ R3, R103, R40, R2 ;  /* 0x0000002867037223 */ /* 0x002fc80000010002 */
[----:B--2---:R-:W-:-:S04]  /*1c20*/  FFMA.FTZ R2, R102, R39, R3 ;  /* 0x0000002766027223 */ /* 0x004fc80000010003 */
[----:B---3--:R-:W-:-:S04]  /*1c30*/  FFMA.FTZ R3, R101, R38, R2 ;  /* 0x0000002665037223 */ /* 0x008fc80000010002 */
[----:B----4-:R-:W-:Y:S01]  /*1c40*/  FFMA.FTZ R2, R100, R37, R3 ;  /* 0x0000002564027223 */ /* 0x010fe20000010003 */
        /* <DEDUP_REMOVED lines=15> */
[----:B-----5:R-:W-:Y:S01]  /*1d40*/  FMUL.FTZ R51, R36, UR4 ;  /* 0x0000000424337c20 */ /* 0x020fe20008410000 */
[----:B------:R-:W-:Y:S01]  /*1d50*/  FFMA.FTZ R135, R99, R36, R2 ;  /* 0x0000002463877223 */ /* 0x000fe20000010002 */
[----:B------:R-:W-:Y:S06]  /*1d60*/  BAR.SYNC.DEFER_BLOCKING 0x0 ;  /* 0x0000000000007b1d */ /* 0x000fec0000010000 */
[----:B------:R-:W-:Y:S05]  /*1d70*/  @!P0 BRA `(.L_x_6252) ;  /* 0x0000006000808947 */ /* 0x000fea0003800000 */
[----:B------:R-:W-:Y:S01]  /*1d80*/  UIADD3 UR52, UR48, -0x1, URZ ;  /* 0xffffffff30347890 */ /* 0x000fe2000fffe03f */
[----:B------:R-:W-:Y:S01]  /*1d90*/  FADD.FTZ R35, R98, UR5 ;  /* 0x0000000562237e21 */ /* 0x000fe20008010000 */
        /* <DEDUP_REMOVED lines=35> */
[----:B------:R-:W-:-:S02]  /*1fd0*/  LOP3.LUT R189, R136, 0x1f, RZ, 0xc0, !PT ;  /* 0x0000001f88bd7812 */ /* 0x000fc400078ec0ff */
        /* <DEDUP_REMOVED lines=39> */
.L_x_6283:
        /* <DEDUP_REMOVED lines=26> */
[----:B------:R-:W-:Y:S01]  /*23f0*/  ISETP.NE.AND P0, PT, R136, 0x3f, PT ;  /* 0x0000003f8800780c */ /* 0x000fe20003f05270 */
[----:B------:R-:W-:Y:S01]  /*2400*/  UIMAD.WIDE.U32 UR44, UR8, UR30, URZ ;  /* 0x0000001e082c72a5 */ /* 0x000fe2000f8e003f */
[----:B------:R-:W-:Y:S01]  /*2410*/  FADD.FTZ R195, R91, UR5 ;  /* 0x000000055bc37e21 */ /* 0x000fe20008010000 */
[----:B------:R-:W-:Y:S01]  /*2420*/  UIMAD UR58, UR8, UR37, UR56 ;  /* 0x00000025083a72a4 */ /* 0x000fe2000f8e0238 */
[----:B------:R-:W-:Y:S01]  /*2430*/  FADD.FTZ R193, R89, UR5 ;  /* 0x0000000559c17e21 */ /* 0x000fe20008010000 */
[----:B------:R-:W-:Y:S01]  /*2440*/  UIMAD UR57, UR8, UR31, UR57 ;  /* 0x0000001f083972a4 */ /* 0x000fe2000f8e0239 */
[----:B------:R-:W-:Y:S01]  /*2450*/  FADD.FTZ R179, R88, UR5 ;  /* 0x0000000558b37e21 */ /* 0x000fe20008010000 */
[----:B------:R-:W-:-:S02]  /*2460*/  UIMAD UR56, UR55, UR34, URZ ;  /* 0x00000022373872a4 */ /* 0x000fc4000f8e023f */
[----:B------:R-:W-:Y:S02]  /*2470*/  UIMAD UR55, UR55, UR28, URZ ;  /* 0x0000001c373772a4 */ /* 0x000fe4000f8e023f */
[----:B------:R-:W-:Y:S02]  /*2480*/  UIADD3 UR47, UR47, UR58, URZ ;  /* 0x0000003a2f2f7290 */ /* 0x000fe4000fffe03f */
[----:B------:R-:W-:Y:S01]  /*2490*/  UIADD3 UR45, UR45, UR57, URZ ;  /* 0x000000392d2d7290 */ /* 0x000fe2000fffe03f */
[----:B------:R-:W-:Y:S01]  /*24a0*/  @P0 LEA R16, R136, R133, 0x3 ;  /* 0x0000008588100211 */ /* 0x000fe200078e18ff */
[----:B------:R-:W-:Y:S02]  /*24b0*/  UIMAD UR56, UR7, UR35, UR56 ;  /* 0x00000023073872a4 */ /* 0x000fe4000f8e0238 */
[----:B------:R-:W-:Y:S02]  /*24c0*/  UIMAD UR55, UR7, UR29, UR55 ;  /* 0x0000001d073772a4 */ /* 0x000fe4000f8e0237 */
[----:B------:R-:W-:-:S02]  /*24d0*/  UIMAD.WIDE.U32 UR46, UR7, UR34, UR46 ;  /* 0x00000022072e72a5 */ /* 0x000fc4000f8e002e */
[----:B------:R-:W-:Y:S02]  /*24e0*/  UIMAD.WIDE.U32 UR44, UR7, UR28, UR44 ;  /* 0x0000001c072c72a5 */ /* 0x000fe4000f8e002c */
[----:B------:R-:W-:Y:S02]  /*24f0*/  UIADD3 UR56, UR47, UR56, URZ ;  /* 0x000000382f387290 */ /* 0x000fe4000fffe03f */
[----:B------:R-:W-:Y:S02]  /*2500*/  UIADD3 UR55, UR45, UR55, URZ ;  /* 0x000000372d377290 */ /* 0x000fe4000fffe03f */
[----:B------:R-:W-:Y:S02]  /*2510*/  ULEA UR47, UP0, UR46, UR32, 0x3 ;  /* 0x000000202e2f7291 */ /* 0x000fe4000f80183f */
[----:B------:R-:W-:Y:S02]  /*2520*/  ULEA UR45, UP1, UR44, UR26, 0x3 ;  /* 0x0000001a2c2d7291 */ /* 0x000fe4000f82183f */
[----:B------:R-:W-:-:S02]  /*2530*/  ULEA.HI.X UR46, UR46, UR33, UR56, 0x3, UP0 ;  /* 0x000000212e2e7291 */ /* 0x000fc400080f1c38 */
[----:B------:R-:W-:Y:S01]  /*2540*/  ULEA.HI.X UR44, UR44, UR27, UR55, 0x3, UP1 ;  /* 0x0000001b2c2c7291 */ /* 0x000fe200088f1c37 */
[----:B------:R-:W-:Y:S02]  /*2550*/  MOV R12, UR47 ;  /* 0x0000002f000c7c02 */ /* 0x000fe40008000f00 */
[----:B-1----:R-:W-:Y:S02]  /*2560*/  MOV R14, UR45 ;  /* 0x0000002d000e7c02 */ /* 0x002fe40008000f00 */
[----:B------:R-:W-:Y:S02]  /*2570*/  MOV R13, UR46 ;  /* 0x0000002e000d7c02 */ /* 0x000fe40008000f00 */
[----:B------:R-:W-:-:S04]  /*2580*/  MOV R15, UR44 ;  /* 0x0000002c000f7c02 */ /* 0x000fc80008000f00 */
[----:B------:R-:W5:Y:S04]  /*2590*/  LDG.E.64 R12, desc[UR18][R12.64] ;  /* 0x000000120c0c7981 */ /* 0x000f68000c1e1b00 */
[----:B------:R-:W5:Y:S01]  /*25a0*/  LDG.E.64 R14, desc[UR18][R14.64] ;  /* 0x000000120e0e7981 */ /* 0x000f62000c1e1b00 */
[----:B------:R-:W-:Y:S01]  /*25b0*/  BSSY B0, `(.L_x_6253) ;  /* 0x0000043000007945 */ /* 0x000fe20003800000 */
[----:B--2---:R-:W-:Y:S02]  /*25c0*/  R2UR UR53, R3 ;  /* 0x00000000033572ca */ /* 0x004fe400000e0000 */
[----:B------:R-:W-:-:S11]  /*25d0*/  R2UR UR54, R2 ;  /* 0x00000000023672ca */ /* 0x000fd600000e0000 */
[----:B0-----:R-:W-:Y:S01]  /*25e0*/  FMUL.FTZ R4, R143, UR53 ;  /* 0x000000358f047c20 */ /* 0x001fe20008410000 */
[----:B------:R-:W-:Y:S01]  /*25f0*/  FMUL.FTZ R3, R141, UR53 ;  /* 0x000000358d037c20 */ /* 0x000fe20008410000 */
        /* <DEDUP_REMOVED lines=9> */
[----:B------:R-:W-:-:S02]  /*2690*/  FMUL.RZ R166, R2, 0.15915493667125701904 ;  /* 0x3e22f98302a67820 */ /* 0x000fc4000040c000 */
[----:B------:R-:W-:-:S03]  /*26a0*/  FMUL.FTZ R2, R143, R8 ;  /* 0x000000088f027220 */ /* 0x000fc60000410000 */
        /* <DEDUP_REMOVED lines=9> */
[----:B------:R-:W1:Y:S01]  /*2740*/  MUFU.EX2 R2, R2 ;  /* 0x0000000200027308 */ /* 0x000e620000000800 */
[----:B0-----:R-:W-:Y:S01]  /*2750*/  FMUL.RZ R7, R3, 0.15915493667125701904 ;  /* 0x3e22f98303077820 */ /* 0x001fe2000040c000 */
[----:B------:R-:W-:-:S06]  /*2760*/  FMUL.FTZ R3, R197, UR53 ;  /* 0x00000035c5037c20 */ /* 0x000fcc0008410000 */
[----:B------:R-:W0:Y:S08]  /*2770*/  MUFU.SIN R145, R6 ;  /* 0x0000000600917308 */ /* 0x000e300000000400 */
[----:B---3--:R2:W3:Y:S01]  /*2780*/  MUFU.COS R146, R6 ;  /* 0x0000000600927308 */ /* 0x0084e20000000000 */
[C---:B-1----:R-:W-:Y:S01]  /*2790*/  FMUL.FTZ R18, R2.reuse, R5 ;  /* 0x0000000502127220 */ /* 0x042fe20000410000 */
[----:B------:R-:W-:-:S06]  /*27a0*/  FMUL.FTZ R19, R2, R19 ;  /* 0x0000001302137220 */ /* 0x000fcc0000410000 */
[----:B------:R-:W1:Y:S01]  /*27b0*/  MUFU.SIN R171, R7 ;  /* 0x0000000700ab7308 */ /* 0x000e620000000400 */
[----:B--2---:R-:W-:Y:S01]  /*27c0*/  FMUL.RZ R6, R3, 0.15915493667125701904 ;  /* 0x3e22f98303067820 */ /* 0x004fe2000040c000 */
[----:B------:R-:W-:-:S04]  /*27d0*/  FMUL.FTZ R3, R195, UR53 ;  /* 0x00000035c3037c20 */ /* 0x000fc80008410000 */
[----:B------:R-:W-:Y:S02]  /*27e0*/  FMUL.RZ R3, R3, 0.15915493667125701904 ;  /* 0x3e22f98303037820 */ /* 0x000fe4000040c000 */
[----:B------:R2:W4:Y:S08]  /*27f0*/  MUFU.COS R172, R7 ;  /* 0x0000000700ac7308 */ /* 0x0005300000000000 */
[----:B------:R-:W0:Y:S01]  /*2800*/  MUFU.SIN R169, R6 ;  /* 0x0000000600a97308 */ /* 0x000e220000000400 */
[----:B--2---:R-:W-:-:S07]  /*2810*/  HFMA2.MMA R7, -RZ, RZ, 0, 1.52587890625e-05 ;  /* 0x00000100ff077435 */ /* 0x004fce00000001ff */
[----:B------:R2:W0:Y:S08]  /*2820*/  MUFU.COS R170, R6 ;  /* 0x0000000600aa7308 */ /* 0x0004300000000000 */
[----:B------:R-:W0:Y:S01]  /*2830*/  MUFU.SIN R173, R4 ;  /* 0x0000000400ad7308 */ /* 0x000e220000000400 */
[----:B--2---:R-:W-:-:S07]  /*2840*/  MOV R6, UR52 ;  /* 0x0000003400067c02 */ /* 0x004fce0008000f00 */
[----:B------:R2:W0:Y:S08]  /*2850*/  MUFU.COS R144, R4 ;  /* 0x0000000400907308 */ /* 0x0004300000000000 */
[----:B------:R-:W0:Y:S01]  /*2860*/  MUFU.SIN R167, R3 ;  /* 0x0000000300a77308 */ /* 0x000e220000000400 */
[----:B--2---:R-:W-:Y:S01]  /*2870*/  IADD3 R4, R136, 0x200, RZ ;  /* 0x0000020088047810 */ /* 0x004fe20007ffe0ff */
[----:B------:R-:W-:-:S05]  /*2880*/  @!P1 IMAD R4, R6, R7, UR7 ;  /* 0x0000000706049e24 */ /* 0x000fca000f8e0207 */
[----:B------:R-:W-:Y:S01]  /*2890*/  LEA R4, R4, R133, 0x3 ;  /* 0x0000008504047211 */ /* 0x000fe200078e18ff */
[----:B------:R2:W0:Y:S04]  /*28a0*/  MUFU.COS R168, R3 ;  /* 0x0000000300a87308 */ /* 0x0004280000000000 */
[----:B------:R0:W-:Y:S01]  /*28b0*/  STS.64 [R4+0x18f0], R18 ;  /* 0x0018f01204007388 */ /* 0x0001e20000000a00 */
[----:B------:R-:W-:Y:S01]  /*28c0*/  BAR.SYNC.DEFER_BLOCKING 0x0 ;  /* 0x0000000000007b1d */ /* 0x000fe20000010000 */
[----:B--2---:R-:W-:-:S04]  /*28d0*/  FMUL.FTZ R3, R193, UR53 ;  /* 0x00000035c1037c20 */ /* 0x004fc80008410000 */
[----:B------:R-:W-:Y:S01]  /*28e0*/  FMUL.RZ R3, R3, 0.15915493667125701904 ;  /* 0x3e22f98303037820 */ /* 0x000fe2000040c000 */
[----:B------:R2:W0:Y:S08]  /*28f0*/  MUFU.SIN R165, R166 ;  /* 0x000000a600a57308 */ /* 0x0004300000000400 */
[----:B------:R-:W0:Y:S08]  /*2900*/  MUFU.COS R166, R166 ;  /* 0x000000a600a67308 */ /* 0x000e300000000000 */
[----:B------:R2:W0:Y:S01]  /*2910*/  MUFU.SIN R163, R3 ;  /* 0x0000000300a37308 */ /* 0x0004220000000400 */
[----:B------:R-:W0:Y:S07]  /*2920*/  @P0 LDS.64 R16, [R16+0x28f8] ;  /* 0x0028f80010100984 */ /* 0x000e2e0000000a00 */
[----:B------:R2:W0:Y:S01]  /*2930*/  MUFU.COS R164, R3 ;  /* 0x0000000300a47308 */ /* 0x0004220000000000 */
[----:B------:R-:W-:Y:S01]  /*2940*/  FMUL.FTZ R2, R179, UR53 ;  /* 0x00000035b3027c20 */ /* 0x000fe20008410000 */
[----:B-1-34-:R-:W-:Y:S06]  /*2950*/  @P0 BRA `(.L_x_6254) ;  /* 0x0000000000200947 */ /* 0x01afec0003800000 */
[----:B------:R-:W-:Y:S01]  /*2960*/  UISETP.NE.AND UP0, UPT, UR48, UR49, UPT ;  /* 0x000000313000728c */ /* 0x000fe2000bf05270 */
[----:B0-----:R-:W-:Y:S02]  /*2970*/  MOV R16, 0x3f800000 ;  /* 0x3f80000000107802 */ /* 0x001fe40000000f00 */
[----:B------:R-:W-:-:S03]  /*2980*/  MOV R17, RZ ;  /* 0x000000ff00117202 */ /* 0x000fc60000000f00 */
[----:B------:R-:W-:-:S05]  /*2990*/  PLOP3.LUT P0, PT, PT, PT, UP0, 0x80, 0x0 ;  /* 0x000000000000781c */ /* 0x000fca0003f0f008 */
[----:B------:R-:W-:-:S06]  /*29a0*/  @UP0 ULEA UR44, UR51, UR7, 0x8 ;  /* 0x00000007332c0291 */ /* 0x000fcc000f8e403f */
[----:B------:R-:W-:-:S04]  /*29b0*/  MOV R4, UR44 ;  /* 0x0000002c00047c02 */ /* 0x000fc80008000f00 */
[----:B--2---:R-:W-:-:S05]  /*29c0*/  @P0 LEA R3, R4, R133, 0x3 ;  /* 0x0000008504030211 */ /* 0x004fca00078e18ff */
[----:B------:R1:W3:Y:S02]  /*29d0*/  @P0 LDS.64 R16, [R3+0x18f0] ;  /* 0x0018f00003100984 */ /* 0x0002e40000000a00 */
.L_x_6254:
[----:B------:R-:W-:Y:S05]  /*29e0*/  BSYNC B0 ;  /* 0x0000000000007941 */ /* 0x000fea0003800000 */
.L_x_6253:
[----:B------:R-:W-:Y:S01]  /*29f0*/  UISETP.GE.AND UP0, UPT, UR48, 0x2, UPT ;  /* 0x000000023000788c */ /* 0x000fe2000bf06270 */
[----:B------:R-:W-:Y:S01]  /*2a00*/  FADD.FTZ R191, R87, UR5 ;  /* 0x0000000557bf7e21 */ /* 0x000fe20008010000 */
[----:B-12---:R-:W-:Y:S01]  /*2a10*/  FMUL.RZ R3, R2, 0.15915493667125701904 ;  /* 0x3e22f98302037820 */ /* 0x006fe2000040c000 */
[----:B------:R-:W-:Y:S01]  /*2a20*/  FADD.FTZ R181, R86, UR5 ;  /* 0x0000000556b57e21 */ /* 0x000fe20008010000 */
[----:B------:R-:W-:Y:S01]  /*2a30*/  FADD.FTZ R183, R84, UR5 ;  /* 0x0000000554b77e21 */ /* 0x000fe20008010000 */
[----:B------:R-:W-:Y:S01]  /*2a40*/  FMUL.FTZ R2, R191, UR53 ;  /* 0x00000035bf027c20 */ /* 0x000fe20008410000 */
[----:B------:R-:W-:Y:S01]  /*2a50*/  PLOP3.LUT P0, PT, PT, PT, UP0, 0x80, 0x0 ;  /* 0x000000000000781c */ /* 0x000fe20003f0f008 */
[----:B------:R-:W-:Y:S01]  /*2a60*/  FADD.FTZ R187, R85, UR5 ;  /* 0x0000000555bb7e21 */ /* 0x000fe20008010000 */
[----:B------:R-:W-:Y:S01]  /*2a70*/  FMUL.FTZ R9, R183, UR53 ;  /* 0x00000035b7097c20 */ /* 0x000fe20008410000 */
[----:B0-----:R-:W-:Y:S01]  /*2a80*/  FMUL.RZ R4, R2, 0.15915493667125701904 ;  /* 0x3e22f98302047820 */ /* 0x001fe2000040c000 */
[----:B------:R-:W-:Y:S01]  /*2a90*/  ISETP.NE.OR P0, PT, R189, RZ, !P0 ;  /* 0x000000ffbd00720c */ /* 0x000fe20004705670 */
[----:B------:R-:W-:Y:S01]  /*2aa0*/  FMUL.FTZ R2, R181, UR53 ;  /* 0x00000035b5027c20 */ /* 0x000fe20008410000 */
[----:B------:R-:W-:Y:S01]  /*2ab0*/  FADD.FTZ R185, R83, UR5 ;  /* 0x0000000553b97e21 */ /* 0x000fe20008010000 */
[----:B------:R-:W-:Y:S01]  /*2ac0*/  FMUL.RZ R174, R9, 0.15915493667125701904 ;  /* 0x3e22f98309ae7820 */ /* 0x000fe2000040c000 */
[----:B------:R-:W-:Y:S01]  /*2ad0*/  MUFU.SIN R161, R3 ;  /* 0x0000000300a17308 */ /* 0x000fe20000000400 */
[----:B------:R-:W-:Y:S01]  /*2ae0*/  FMUL.RZ R7, R2, 0.15915493667125701904 ;  /* 0x3e22f98302077820 */ /* 0x000fe2000040c000 */
[----:B------:R-:W-:-:S06]  /*2af0*/  FMUL.FTZ R2, R187, UR53 ;  /* 0x00000035bb027c20 */ /* 0x000fcc0008410000 */
[----:B------:R0:W-:Y:S01]  /*2b00*/  MUFU.COS R162, R3 ;  /* 0x0000000300a27308 */ /* 0x0001e20000000000 */
[----:B------:R-:W1:Y:S01]  /*2b10*/  @!P0 LDC R5, c[0x0][0x21c] ;  /* 0x00008700ff058b82 */ /* 0x000e620000000800 */
[----:B------:R-:W-:Y:S01]  /*2b20*/  FMUL.FTZ R9, R185, UR53 ;  /* 0x00000035b9097c20 */ /* 0x000fe20008410000 */
[----:B------:R-:W-:-:S03]  /*2b30*/  FMUL.RZ R10, R2, 0.15915493667125701904 ;  /* 0x3e22f983020a7820 */ /* 0x000fc6000040c000 */
[----:B------:R-:W-:Y:S02]  /*2b40*/  FMUL.RZ R175, R9, 0.15915493667125701904 ;  /* 0x3e22f98309af7820 */ /* 0x000fe4000040c000 */
[----:B------:R-:W-:Y:S01]  /*2b50*/  MUFU.SIN R159, R4 ;  /* 0x00000004009f7308 */ /* 0x000fe20000000400 */
[----:B0-----:R-:W-:Y:S01]  /*2b60*/  MOV R3, UR48 ;  /* 0x0000003000037c02 */ /* 0x001fe20008000f00 */
[----:B------:R-:W-:-:S03]  /*2b70*/  FMUL.FTZ R9, R142, R8 ;  /* 0x000000088e097220 */ /* 0x000fc60000410000 */
[----:B------:R-:W-:Y:S02]  /*2b80*/  @!P0 IADD3 R2, R3, -0x2, RZ ;  /* 0xfffffffe03028810 */ /* 0x000fe40007ffe0ff */
[----:B------:R-:W-:Y:S01]  /*2b90*/  MOV R3, 0x10 ;  /* 0x0000001000037802 */ /* 0x000fe20000000f00 */
[----:B------:R-:W-:Y:S08]  /*2ba0*/  MUFU.SIN R155, R10 ;  /* 0x0000000a009b7308 */ /* 0x000ff00000000400 */
[----:B------:R0:W-:Y:S01]  /*2bb0*/  MUFU.COS R156, R10 ;  /* 0x0000000a009c7308 */ /* 0x0001e20000000000 */
[----:B-1----:R-:W-:Y:S01]  /*2bc0*/  @!P0 IMAD R2, R2, R5, UR7 ;  /* 0x0000000702028e24 */ /* 0x002fe2000f8e0205 */
[----:B------:R-:W-:-:S03]  /*2bd0*/  HFMA2.MMA R5, -RZ, RZ, 0, 0 ;  /* 0x00000000ff057435 */ /* 0x000fc600000001ff */
[----:B------:R-:W-:-:S03]  /*2be0*/  @!P0 IMAD.WIDE R2, R2, R3, UR20 ;  /* 0x0000001402028e25 */ /* 0x000fc6000f8e0203 */
[----:B------:R1:W-:Y:S01]  /*2bf0*/  MUFU.COS R160, R4 ;  /* 0x0000000400a07308 */ /* 0x0003e20000000000 */
[----:B0-----:R-:W-:-:S07]  /*2c00*/  FMUL.FTZ R10, R141, R8 ;  /* 0x000000088d0a7220 */ /* 0x001fce0000410000 */
[----:B------:R-:W0:Y:S01]  /*2c10*/  MUFU.EX2 R9, R9 ;  /* 0x0000000900097308 */ /* 0x000e220000000800 */
[----:B-1----:R-:W-:-:S07]  /*2c20*/  MOV R4, 0x3f800000 ;  /* 0x3f80000000047802 */ /* 0x002fce0000000f00 */
[----:B------:R-:W-:Y:S08]  /*2c30*/  MUFU.SIN R157, R7 ;  /* 0x00000007009d7308 */ /* 0x000ff00000000400 */
[----:B------:R1:W-:Y:S08]  /*2c40*/  MUFU.COS R158, R7 ;  /* 0x00000007009e7308 */ /* 0x0003f00000000000 */
[----:B------:R-:W2:Y:S01]  /*2c50*/  MUFU.EX2 R10, R10 ;  /* 0x0000000a000a7308 */ /* 0x000ea20000000800 */
[----:B-1----:R-:W-:-:S06]  /*2c60*/  CS2R R6, SRZ ;  /* 0x0000000000067805 */ /* 0x002fcc000001ff00 */
[----:B------:R1:W5:Y:S01]  /*2c70*/  @!P0 LDG.E.128 R4, desc[UR18][R2.64] ;  /* 0x0000001202048981 */ /* 0x000362000c1e1d00 */
[C---:B0-----:R-:W-:Y:S01]  /*2c80*/  FMUL.FTZ R150, R9.reuse, R150 ;  /* 0x0000009609967220 */ /* 0x041fe20000410000 */
[----:B------:R-:W-:Y:S01]  /*2c90*/  FMUL.FTZ R149, R9, R149 ;  /* 0x0000009509957220 */ /* 0x000fe20000410000 */
[-C--:B------:R-:W-:Y:S01]  /*2ca0*/  FMUL.FTZ R11, R139, R8.reuse ;  /* 0x000000088b0b7220 */ /* 0x080fe20000410000 */
[----:B------:R-:W-:Y:S01]  /*2cb0*/  MUFU.SIN R153, R174 ;  /* 0x000000ae00997308 */ /* 0x000fe20000000400 */
[-C--:B------:R-:W-:Y:S01]  /*2cc0*/  FMUL.FTZ R176, R195, R8.reuse ;  /* 0x00000008c3b07220 */ /* 0x080fe20000410000 */
[-C--:B------:R-:W-:Y:S01]  /*2cd0*/  FMUL.FTZ R177, R177, R8.reuse ;  /* 0x00000008b1b17220 */ /* 0x080fe20000410000 */
[-C--:B------:R-:W-:Y:S01]  /*2ce0*/  FMUL.FTZ R179, R179, R8.reuse ;  /* 0x00000008b3b37220 */ /* 0x080fe20000410000 */
[-C--:B------:R-:W-:Y:S01]  /*2cf0*/  FMUL.FTZ R180, R191, R8.reuse ;  /* 0x00000008bfb47220 */ /* 0x080fe20000410000 */
[-C--:B------:R-:W-:Y:S01]  /*2d00*/  FMUL.FTZ R181, R181, R8.reuse ;  /* 0x00000008b5b57220 */ /* 0x080fe20000410000 */
[----:B-1----:R-:W-:Y:S01]  /*2d10*/  FMUL.FTZ R2, R140, R8 ;  /* 0x000000088c027220 */ /* 0x002fe20000410000 */
[C---:B--2---:R-:W-:Y:S01]  /*2d20*/  FMUL.FTZ R148, R10.reuse, R148 ;  /* 0x000000940a947220 */ /* 0x044fe20000410000 */
[----:B------:R-:W-:Y:S01]  /*2d30*/  FMUL.FTZ R147, R10, R147 ;  /* 0x000000930a937220 */ /* 0x000fe20000410000 */
[----:B------:R-:W-:Y:S01]  /*2d40*/  FMUL.FTZ R10, RZ, R150 ;  /* 0x00000096ff0a7220 */ /* 0x000fe20000410000 */
[----:B------:R0:W1:Y:S01]  /*2d50*/  MUFU.EX2 R3, R2 ;  /* 0x0000000200037308 */ /* 0x0000620000000800 */
[-C--:B------:R-:W-:Y:S01]  /*2d60*/  FMUL.FTZ R182, R187, R8.reuse ;  /* 0x00000008bbb67220 */ /* 0x080fe20000410000 */
[----:B------:R-:W-:Y:S01]  /*2d70*/  FMUL.FTZ R183, R183, R8 ;  /* 0x00000008b7b77220 */ /* 0x000fe20000410000 */
[----:B------:R-:W-:Y:S01]  /*2d80*/  FFMA.FTZ R9, R35, R149, -R10 ;  /* 0x0000009523097223 */ /* 0x000fe2000001080a */
[----:B------:R-:W-:-:S03]  /*2d90*/  ISETP.GT.U32.AND P2, PT, R136, 0x1f, PT ;  /* 0x0000001f8800780c */ /* 0x000fc60003f44070 */
[----:B------:R-:W-:Y:S01]  /*2da0*/  FADD.FTZ R9, R34, R9 ;  /* 0x0000000922097221 */ /* 0x000fe20000010000 */
[----:B------:R-:W2:Y:S01]  /*2db0*/  MUFU.EX2 R11, R11 ;  /* 0x0000000b000b7308 */ /* 0x000ea20000000800 */
[----:B0-----:R-:W-:-:S07]  /*2dc0*/  FMUL.FTZ R2, R193, R8 ;  /* 0x00000008c1027220 */ /* 0x001fce0000410000 */
[----:B------:R0:W4:Y:S01]  /*2dd0*/  MUFU.EX2 R178, R2 ;  /* 0x0000000200b27308 */ /* 0x0001220000000800 */
[C---:B-1----:R-:W-:Y:S01]  /*2de0*/  FMUL.FTZ R146, R3.reuse, R146 ;  /* 0x0000009203927220 */ /* 0x042fe20000410000 */
[----:B------:R-:W-:Y:S01]  /*2df0*/  FMUL.FTZ R145, R3, R145 ;  /* 0x0000009103917220 */ /* 0x000fe20000410000 */
[----:B------:R-:W-:-:S05]  /*2e00*/  FMUL.FTZ R3, R147, R9 ;  /* 0x0000000993037220 */ /* 0x000fca0000410000 */
[----:B------:R1:W-:Y:S01]  /*2e10*/  MUFU.COS R154, R174 ;  /* 0x000000ae009a7308 */ /* 0x0003e20000000000 */
[----:B0-----:R-:W-:Y:S01]  /*2e20*/  FMUL.FTZ R2, R35, R150 ;  /* 0x0000009623027220 */ /* 0x001fe20000410000 */
[C---:B--2---:R-:W-:Y:S01]  /*2e30*/  FMUL.FTZ R173, R11.reuse, R173 ;  /* 0x000000ad0bad7220 */ /* 0x044fe20000410000 */
[----:B------:R-:W-:Y:S02]  /*2e40*/  FMUL.FTZ R144, R11, R144 ;  /* 0x000000900b907220 */ /* 0x000fe40000410000 */
[----:B------:R-:W-:-:S03]  /*2e50*/  FFMA.FTZ R2, RZ, R149, R2 ;  /* 0x00000095ff027223 */ /* 0x000fc60000010002 */
[----:B------:R-:W-:Y:S01]  /*2e60*/  MUFU.SIN R151, R175 ;  /* 0x000000af00977308 */ /* 0x000fe20000000400 */
[----:B------:R-:W-:Y:S01]  /*2e70*/  FADD.FTZ R2, RZ, R2 ;  /* 0x00000002ff027221 */ /* 0x000fe20000010000 */
[----:B-1----:R-:W-:Y:S01]  /*2e80*/  FMUL.FTZ R174, R137, R8 ;  /* 0x0000000889ae7220 */ /* 0x002fe20000410000 */
[C---:B----4-:R-:W-:Y:S01]  /*2e90*/  FMUL.FTZ R163, R178.reuse, R163 ;  /* 0x000000a3b2a37220 */ /* 0x050fe20000410000 */
[----:B------:R-:W-:Y:S01]  /*2ea0*/  FMUL.FTZ R164, R178, R164 ;  /* 0x000000a4b2a47220 */ /* 0x000fe20000410000 */
[-C--:B------:R-:W-:Y:S01]  /*2eb0*/  FMUL.FTZ R10, R147, R2.reuse ;  /* 0x00000002930a7220 */ /* 0x080fe20000410000 */
[C---:B------:R-:W-:Y:S02]  /*2ec0*/  FFMA.FTZ R3, R148.reuse, R2, R3 ;  /* 0x0000000294037223 */ /* 0x040fe40000010003 */
[----:B------:R-:W0:Y:S01]  /*2ed0*/  MUFU.EX2 R174, R174 ;  /* 0x000000ae00ae7308 */ /* 0x000e220000000800 */
[----:B------:R-:W-:Y:S01]  /*2ee0*/  FFMA.FTZ R10, R148, R9, -R10 ;  /* 0x00000009940a7223 */ /* 0x000fe2000001080a */
[----:B------:R-:W-:-:S03]  /*2ef0*/  FADD.FTZ R3, RZ, R3 ;  /* 0x00000003ff037221 */ /* 0x000fc60000010000 */
[----:B------:R-:W-:Y:S01]  /*2f00*/  FADD.FTZ R10, R33, R10 ;  /* 0x0000000a210a7221 */ /* 0x000fe20000010000 */
[C---:B------:R-:W-:Y:S02]  /*2f10*/  FMUL.FTZ R9, R145.reuse, R3 ;  /* 0x0000000391097220 */ /* 0x040fe40000410000 */
[----:B------:R1:W-:Y:S01]  /*2f20*/  MUFU.COS R152, R175 ;  /* 0x000000af00987308 */ /* 0x0003e20000000000 */
[-C--:B------:R-:W-:Y:S01]  /*2f30*/  FMUL.FTZ R2, R145, R10.reuse ;  /* 0x0000000a91027220 */ /* 0x080fe20000410000 */
[----:B------:R-:W-:-:S03]  /*2f40*/  FFMA.FTZ R9, R146, R10, -R9 ;  /* 0x0000000a92097223 */ /* 0x000fc60000010809 */
[----:B------:R-:W-:Y:S01]  /*2f50*/  FFMA.FTZ R2, R146, R3, R2 ;  /* 0x0000000392027223 */ /* 0x000fe20000010002 */
[----:B------:R-:W-:Y:S02]  /*2f60*/  FADD.FTZ R9, R32, R9 ;  /* 0x0000000920097221 */ /* 0x000fe40000010000 */
[----:B------:R-:W2:Y:S01]  /*2f70*/  MUFU.EX2 R176, R176 ;  /* 0x000000b000b07308 */ /* 0x000ea20000000800 */
[-C--:B-1----:R-:W-:Y:S01]  /*2f80*/  FMUL.FTZ R175, R197, R8.reuse ;  /* 0x00000008c5af7220 */ /* 0x082fe20000410000 */
[----:B------:R-:W-:Y:S01]  /*2f90*/  FMUL.FTZ R8, R185, R8 ;  /* 0x00000008b9087220 */ /* 0x000fe20000410000 */
[----:B------:R-:W-:Y:S01]  /*2fa0*/  FADD.FTZ R2, RZ, R2 ;  /* 0x00000002ff027221 */ /* 0x000fe20000010000 */
[C---:B------:R-:W-:Y:S01]  /*2fb0*/  FMUL.FTZ R3, R173.reuse, R9 ;  /* 0x00000009ad037220 */ /* 0x040fe20000410000 */
[C---:B0-----:R-:W-:Y:S01]  /*2fc0*/  FMUL.FTZ R171, R174.reuse, R171 ;  /* 0x000000abaeab7220 */ /* 0x041fe20000410000 */
[----:B------:R-:W-:Y:S01]  /*2fd0*/  FMUL.FTZ R172, R174, R172 ;  /* 0x000000acaeac7220 */ /* 0x000fe20000410000 */
[-C--:B------:R-:W-:Y:S01]  /*2fe0*/  FMUL.FTZ R10, R173, R2.reuse ;  /* 0x00000002ad0a7220 */ /* 0x080fe20000410000 */
[----:B------:R-:W0:Y:S01]  /*2ff0*/  MUFU.EX2 R8, R8 ;  /* 0x0000000800087308 */ /* 0x000e220000000800 */
[----:B------:R-:W-:-:S02]  /*3000*/  FFMA.FTZ R3, R144, R2, R3 ;  /* 0x0000000290037223 */ /* 0x000fc40000010003 */
[----:B------:R-:W-:Y:S02]  /*3010*/  FFMA.FTZ R10, R144, R9, -R10 ;  /* 0x00000009900a7223 */ /* 0x000fe4000001080a */
[----:B------:R-:W-:Y:S02]  /*3020*/  FADD.FTZ R3, RZ, R3 ;  /* 0x00000003ff037221 */ /* 0x000fe40000010000 */
[----:B------:R-:W-:Y:S01]  /*3030*/  FADD.FTZ R10, R31, R10 ;  /* 0x0000000a1f0a7221 */ /* 0x000fe20000010000 */
[----:B------:R-:W1:Y:S01]  /*3040*/  MUFU.EX2 R175, R175 ;  /* 0x000000af00af7308 */ /* 0x000e620000000800 */
[C---:B------:R-:W-:Y:S01]  /*3050*/  FMUL.FTZ R9, R171.reuse, R3 ;  /* 0x00000003ab097220 */ /* 0x040fe20000410000 */
[C---:B--2---:R-:W-:Y:S01]  /*3060*/  FMUL.FTZ R167, R176.reuse, R167 ;  /* 0x000000a7b0a77220 */ /* 0x044fe20000410000 */
[----:B------:R-:W-:Y:S01]  /*3070*/  FMUL.FTZ R2, R171, R10 ;  /* 0x0000000aab027220 */ /* 0x000fe20000410000 */
[----:B------:R-:W-:Y:S01]  /*3080*/  FMUL.FTZ R168, R176, R168 ;  /* 0x000000a8b0a87220 */ /* 0x000fe20000410000 */
[----:B------:R-:W-:-:S02]  /*3090*/  FFMA.FTZ R9, R172, R10, -R9 ;  /* 0x0000000aac097223 */ /* 0x000fc40000010809 */
[----:B------:R-:W-:Y:S01]  /*30a0*/  FFMA.FTZ R2, R172, R3, R2 ;  /* 0x00000003ac027223 */ /* 0x000fe20000010002 */
[----:B------:R-:W2:Y:S01]  /*30b0*/  MUFU.EX2 R177, R177 ;  /* 0x000000b100b17308 */ /* 0x000ea20000000800 */
[C---:B0-----:R-:W-:Y:S01]  /*30c0*/  FMUL.FTZ R152, R8.reuse, R152 ;  /* 0x0000009808987220 */ /* 0x041fe20000410000 */
[----:B------:R-:W-:Y:S01]  /*30d0*/  FMUL.FTZ R151, R8, R151 ;  /* 0x0000009708977220 */ /* 0x000fe20000410000 */
[----:B------:R-:W-:Y:S01]  /*30e0*/  FADD.FTZ R9, R30, R9 ;  /* 0x000000091e097221 */ /* 0x000fe20000010000 */
[----:B------:R-:W-:Y:S01]  /*30f0*/  FADD.FTZ R8, RZ, R2 ;  /* 0x00000002ff087221 */ /* 0x000fe20000010000 */
[CC--:B------:R-:W-:Y:S01]  /*3100*/  FMUL.FTZ R2, R18.reuse, R150.reuse ;  /* 0x0000009612027220 */ /* 0x0c0fe20000410000 */
[----:B------:R-:W-:Y:S02]  /*3110*/  FMUL.FTZ R3, R19, R150 ;  /* 0x0000009613037220 */ /* 0x000fe40000410000 */
[----:B------:R-:W0:Y:S01]  /*3120*/  MUFU.EX2 R179, R179 ;  /* 0x000000b300b37308 */ /* 0x000e220000000800 */
[C---:B-1----:R-:W-:Y:S01]  /*3130*/  FMUL.FTZ R169, R175.reuse, R169 ;  /* 0x000000a9afa97220 */ /* 0x042fe20000410000 */
[----:B------:R-:W-:Y:S01]  /*3140*/  FMUL.FTZ R170, R175, R170 ;  /* 0x000000aaafaa7220 */ /* 0x000fe20000410000 */
[-C--:B------:R-:W-:Y:S01]  /*3150*/  FFMA.FTZ R2, R19, R149.reuse, R2 ;  /* 0x0000009513027223 */ /* 0x080fe20000010002 */
[----:B------:R-:W-:Y:S01]  /*3160*/  FFMA.FTZ R3, R18, R149, -R3 ;  /* 0x0000009512037223 */ /* 0x000fe20000010803 */
[C---:B------:R-:W-:Y:S01]  /*3170*/  FMUL.FTZ R11, R169.reuse, R9 ;  /* 0x00000009a90b7220 */ /* 0x040fe20000410000 */
[----:B------:R-:W-:-:S02]  /*3180*/  FMUL.FTZ R10, R169, R8 ;  /* 0x00000008a90a7220 */ /* 0x000fc40000410000 */
[----:B------:R-:W1:Y:S01]  /*3190*/  MUFU.EX2 R180, R180 ;  /* 0x000000b400b47308 */ /* 0x000e620000000800 */
[C---:B------:R-:W-:Y:S01]  /*31a0*/  FFMA.FTZ R8, R170.reuse, R8, R11 ;  /* 0x00000008aa087223 */ /* 0x040fe2000001000b */
[----:B------:R-:W-:Y:S01]  /*31b0*/  FFMA.FTZ R10, R170, R9, -R10 ;  /* 0x00000009aa0a7223 */ /* 0x000fe2000001080a */
[C---:B------:R-:W-:Y:S01]  /*31c0*/  FMUL.FTZ R9, R147.reuse, R2 ;  /* 0x0000000293097220 */ /* 0x040fe20000410000 */
[----:B------:R-:W-:Y:S01]  /*31d0*/  FMUL.FTZ R11, R147, R3 ;  /* 0x00000003930b7220 */ /* 0x000fe20000410000 */
[----:B------:R-:W-:Y:S01]  /*31e0*/  FADD.FTZ R8, RZ, R8 ;  /* 0x00000008ff087221 */ /* 0x000fe20000010000 */
[----:B------:R-:W-:Y:S01]  /*31f0*/  FADD.FTZ R10, R29, R10 ;  /* 0x0000000a1d0a7221 */ /* 0x000fe20000010000 */
[C---:B--2---:R-:W-:Y:S01]  /*3200*/  FMUL.FTZ R166, R177.reuse, R166 ;  /* 0x000000a6b1a67220 */ /* 0x044fe20000410000 */
[----:B------:R-:W-:Y:S01]  /*3210*/  FMUL.FTZ R165, R177, R165 ;  /* 0x000000a5b1a57220 */ /* 0x000fe20000410000 */
[C---:B------:R-:W-:Y:S01]  /*3220*/  FFMA.FTZ R9, R148.reuse, R3, -R9 ;  /* 0x0000000394097223 */ /* 0x040fe20000010809 */
[----:B------:R-:W-:Y:S01]  /*3230*/  FFMA.FTZ R11, R148, R2, R11 ;  /* 0x00000002940b7223 */ /* 0x000fe2000001000b */
[C---:B------:R-:W-:Y:S01]  /*3240*/  FMUL.FTZ R175, R167.reuse, R8 ;  /* 0x00000008a7af7220 */ /* 0x040fe20000410000 */
[-C--:B------:R-:W-:Y:S01]  /*3250*/  FMUL.FTZ R177, R167, R10.reuse ;  /* 0x0000000aa7b17220 */ /* 0x080fe20000410000 */
[C---:B------:R-:W-:Y:S01]  /*3260*/  FMUL.FTZ R3, R145.reuse, R9 ;  /* 0x0000000991037220 */ /* 0x040fe20000410000 */
[-C--:B------:R-:W-:Y:S01]  /*3270*/  FMUL.FTZ R2, R145, R11.reuse ;  /* 0x0000000b91027220 */ /* 0x080fe20000410000 */
[C---:B------:R-:W-:Y:S01]  /*3280*/  FFMA.FTZ R175, R168.reuse, R10, -R175 ;  /* 0x0000000aa8af7223 */ /* 0x040fe200000108af */
[----:B------:R-:W-:Y:S01]  /*3290*/  FFMA.FTZ R177, R168, R8, R177 ;  /* 0x00000008a8b17223 */ /* 0x000fe200000100b1 */
[C---:B------:R-:W-:Y:S01]  /*32a0*/  FFMA.FTZ R3, R146.reuse, R11, R3 ;  /* 0x0000000b92037223 */ /* 0x040fe20000010003 */
[----:B------:R-:W-:Y:S01]  /*32b0*/  FFMA.FTZ R2, R146, R9, -R2 ;  /* 0x0000000992027223 */ /* 0x000fe20000010802 */
[----:B------:R-:W-:Y:S01]  /*32c0*/  FADD.FTZ R175, R28, R175 ;  /* 0x000000af1caf7221 */ /* 0x000fe20000010000 */
[----:B------:R-:W-:Y:S01]  /*32d0*/  FADD.FTZ R177, RZ, R177 ;  /* 0x000000b1ffb17221 */ /* 0x000fe20000010000 */
[C---:B------:R-:W-:Y:S01]  /*32e0*/  FMUL.FTZ R9, R173.reuse, R3 ;  /* 0x00000003ad097220 */ /* 0x040fe20000410000 */
[-C--:B------:R-:W-:Y:S01]  /*32f0*/  FMUL.FTZ R8, R173, R2.reuse ;  /* 0x00000002ad087220 */ /* 0x080fe20000410000 */
        /* <DEDUP_REMOVED lines=19> */
[----:B0-----:R-:W-:Y:S01]  /*3430*/  FMUL.FTZ R161, R179, R161 ;  /* 0x000000a1b3a17220 */ /* 0x001fe20000410000 */
[----:B------:R-:W-:Y:S01]  /*3440*/  FFMA.FTZ R8, R170, R3, R8 ;  /* 0x00000003aa087223 */ /* 0x000fe20000010008 */
[----:B------:R-:W-:Y:S01]  /*3450*/  FADD.FTZ R175, R26, R175 ;  /* 0x000000af1aaf7221 */ /* 0x000fe20000010000 */
[----:B------:R-:W-:Y:S01]  /*3460*/  FADD.FTZ R174, RZ, R174 ;  /* 0x000000aeffae7221 */ /* 0x000fe20000010000 */
[----:B------:R-:W-:Y:S01]  /*3470*/  FMUL.FTZ R3, R167, R9 ;  /* 0x00000009a7037220 */ /* 0x000fe20000410000 */
[----:B------:R-:W-:Y:S01]  /*3480*/  FMUL.FTZ R162, R179, R162 ;  /* 0x000000a2b3a27220 */ /* 0x000fe20000410000 */
[----:B------:R-:W-:Y:S01]  /*3490*/  FMUL.FTZ R2, R167, R8 ;  /* 0x00000008a7027220 */ /* 0x000fe20000410000 */
[C---:B------:R-:W-:Y:S01]  /*34a0*/  FMUL.FTZ R11, R161.reuse, R175 ;  /* 0x000000afa10b7220 */ /* 0x040fe20000410000 */
[----:B------:R-:W-:Y:S01]  /*34b0*/  FMUL.FTZ R10, R161, R174 ;  /* 0x000000aea10a7220 */ /* 0x000fe20000410000 */
[----:B------:R-:W0:Y:S01]  /*34c0*/  MUFU.EX2 R181, R181 ;  /* 0x000000b500b57308 */ /* 0x000e220000000800 */
[C---:B------:R-:W-:Y:S01]  /*34d0*/  FFMA.FTZ R3, R168.reuse, R8, R3 ;  /* 0x00000008a8037223 */ /* 0x040fe20000010003 */
[----:B------:R-:W-:Y:S01]  /*34e0*/  FFMA.FTZ R2, R168, R9, -R2 ;  /* 0x00000009a8027223 */ /* 0x000fe20000010802 */
[C---:B------:R-:W-:Y:S01]  /*34f0*/  FFMA.FTZ R11, R162.reuse, R174, R11 ;  /* 0x000000aea20b7223 */ /* 0x040fe2000001000b */
[----:B------:R-:W-:Y:S01]  /*3500*/  FFMA.FTZ R10, R162, R175, -R10 ;  /* 0x000000afa20a7223 */ /* 0x000fe2000001080a */
[C---:B------:R-:W-:Y:S01]  /*3510*/  FMUL.FTZ R9, R165.reuse, R3 ;  /* 0x00000003a5097220 */ /* 0x040fe20000410000 */
[----:B-1----:R-:W-:Y:S01]  /*3520*/  FMUL.FTZ R159, R180, R159 ;  /* 0x0000009fb49f7220 */ /* 0x002fe20000410000 */
[-C--:B------:R-:W-:Y:S01]  /*3530*/  FMUL.FTZ R8, R165, R2.reuse ;  /* 0x00000002a5087220 */ /* 0x080fe20000410000 */
[----:B------:R-:W-:Y:S01]  /*3540*/  FADD.FTZ R11, RZ, R11 ;  /* 0x0000000bff0b7221 */ /* 0x000fe20000010000 */
[----:B------:R-:W-:Y:S01]  /*3550*/  FADD.FTZ R10, R25, R10 ;  /* 0x0000000a190a7221 */ /* 0x000fe20000010000 */
[----:B------:R-:W-:Y:S01]  /*3560*/  FFMA.FTZ R9, R166, R2, -R9 ;  /* 0x00000002a6097223 */ /* 0x000fe20000010809 */
[----:B------:R-:W-:Y:S01]  /*3570*/  FMUL.FTZ R160, R180, R160 ;  /* 0x000000a0b4a07220 */ /* 0x000fe20000410000 */
[----:B------:R-:W-:Y:S01]  /*3580*/  FFMA.FTZ R8, R166, R3, R8 ;  /* 0x00000003a6087223 */ /* 0x000fe20000010008 */
[C---:B------:R-:W-:Y:S01]  /*3590*/  FMUL.FTZ R175, R159.reuse, R11 ;  /* 0x0000000b9faf7220 */ /* 0x040fe20000410000 */
[----:B------:R-:W-:Y:S01]  /*35a0*/  FMUL.FTZ R174, R159, R10 ;  /* 0x0000000a9fae7220 */ /* 0x000fe20000410000 */
[----:B------:R-:W1:Y:S01]  /*35b0*/  MUFU.EX2 R182, R182 ;  /* 0x000000b600b67308 */ /* 0x000e620000000800 */
[C---:B------:R-:W-:Y:S01]  /*35c0*/  FMUL.FTZ R3, R163.reuse, R9 ;  /* 0x00000009a3037220 */ /* 0x040fe20000410000 */
[----:B------:R-:W-:Y:S01]  /*35d0*/  FMUL.FTZ R2, R163, R8 ;  /* 0x00000008a3027220 */ /* 0x000fe20000410000 */
[C---:B------:R-:W-:Y:S01]  /*35e0*/  FFMA.FTZ R175, R160.reuse, R10, -R175 ;  /* 0x0000000aa0af7223 */ /* 0x040fe200000108af */
[----:B------:R-:W-:Y:S01]  /*35f0*/  FFMA.FTZ R174, R160, R11, R174 ;  /* 0x0000000ba0ae7223 */ /* 0x000fe200000100ae */
[C---:B------:R-:W-:Y:S01]  /*3600*/  FFMA.FTZ R3, R164.reuse, R8, R3 ;  /* 0x00000008a4037223 */ /* 0x040fe20000010003 */
[----:B0-----:R-:W-:Y:S01]  /*3610*/  FMUL.FTZ R157, R181, R157 ;  /* 0x0000009db59d7220 */ /* 0x001fe20000410000 */
[----:B------:R-:W-:Y:S01]  /*3620*/  FFMA.FTZ R2, R164, R9, -R2 ;  /* 0x00000009a4027223 */ /* 0x000fe20000010802 */
        /* <DEDUP_REMOVED lines=8> */
[C---:B------:R-:W-:Y:S01]  /*36b0*/  FFMA.FTZ R9, R162.reuse, R2, -R9 ;  /* 0x00000002a2097223 */ /* 0x040fe20000010809 */
[----:B------:R-:W-:Y:S01]  /*36c0*/  FFMA.FTZ R8, R162, R3, R8 ;  /* 0x00000003a2087223 */ /* 0x000fe20000010008 */
[C---:B------:R-:W-:Y:S01]  /*36d0*/  FFMA.FTZ R11, R158.reuse, R174, R11 ;  /* 0x000000ae9e0b7223 */ /* 0x040fe2000001000b */
[----:B------:R-:W-:Y:S01]  /*36e0*/  FFMA.FTZ R10, R158, R175, -R10 ;  /* 0x000000af9e0a7223 */ /* 0x000fe2000001080a */
[C---:B------:R-:W-:Y:S01]  /*36f0*/  FMUL.FTZ R3, R159.reuse, R9 ;  /* 0x000000099f037220 */ /* 0x040fe20000410000 */
[----:B-1----:R-:W-:Y:S01]  /*3700*/  FMUL.FTZ R155, R182, R155 ;  /* 0x0000009bb69b7220 */ /* 0x002fe20000410000 */
[-C--:B------:R-:W-:Y:S01]  /*3710*/  FMUL.FTZ R2, R159, R8.reuse ;  /* 0x000000089f027220 */ /* 0x080fe20000410000 */
[----:B------:R-:W-:Y:S01]  /*3720*/  FADD.FTZ R11, RZ, R11 ;  /* 0x0000000bff0b7221 */ /* 0x000fe20000010000 */
[----:B------:R-:W-:Y:S01]  /*3730*/  FADD.FTZ R10, R23, R10 ;  /* 0x0000000a170a7221 */ /* 0x000fe20000010000 */
[----:B------:R-:W-:Y:S01]  /*3740*/  FFMA.FTZ R3, R160, R8, R3 ;  /* 0x00000008a0037223 */ /* 0x000fe20000010003 */
[----:B------:R-:W-:Y:S01]  /*3750*/  FMUL.FTZ R156, R182, R156 ;  /* 0x0000009cb69c7220 */ /* 0x000fe20000410000 */
        /* <DEDUP_REMOVED lines=16> */
[C---:B------:R-:W-:Y:S01]  /*3860*/  FMUL.FTZ R10, R153.reuse, R174 ;  /* 0x000000ae990a7220 */ /* 0x040fe20000410000 */
[C---:B------:R-:W-:Y:S01]  /*3870*/  FFMA.FTZ R3, R156.reuse, R8, R3 ;  /* 0x000000089c037223 */ /* 0x040fe20000010003 */
[----:B------:R-:W-:Y:S01]  /*3880*/  FFMA.FTZ R2, R156, R9, -R2 ;  /* 0x000000099c027223 */ /* 0x000fe20000010802 */
[C---:B------:R-:W-:Y:S01]  /*3890*/  FFMA.FTZ R11, R154.reuse, R174, R11 ;  /* 0x000000ae9a0b7223 */ /* 0x040fe2000001000b */
[C---:B------:R-:W-:Y:S01]  /*38a0*/  FFMA.FTZ R10, R154.reuse, R175, -R10 ;  /* 0x000000af9a0a7223 */ /* 0x040fe2000001080a */
[CC--:B------:R-:W-:Y:S01]  /*38b0*/  FMUL.FTZ R9, R153.reuse, R3.reuse ;  /* 0x0000000399097220 */ /* 0x0c0fe20000410000 */
[-C--:B------:R-:W-:Y:S01]  /*38c0*/  FMUL.FTZ R8, R153, R2.reuse ;  /* 0x0000000299087220 */ /* 0x080fe20000410000 */
[----:B------:R-:W-:Y:S01]  /*38d0*/  FADD.FTZ R11, RZ, R11 ;  /* 0x0000000bff0b7221 */ /* 0x000fe20000010000 */
[----:B------:R-:W-:Y:S01]  /*38e0*/  FADD.FTZ R10, R21, R10 ;  /* 0x0000000a150a7221 */ /* 0x000fe20000010000 */
[C---:B------:R-:W-:Y:S01]  /*38f0*/  FFMA.FTZ R2, R154.reuse, R2, -R9 ;  /* 0x000000029a027223 */ /* 0x040fe20000010809 */
[----:B------:R-:W-:Y:S01]  /*3900*/  FFMA.FTZ R8, R154, R3, R8 ;  /* 0x000000039a087223 */ /* 0x000fe20000010008 */
[CC--:B------:R-:W-:Y:S01]  /*3910*/  FMUL.FTZ R175, R151.reuse, R11.reuse ;  /* 0x0000000b97af7220 */ /* 0x0c0fe20000410000 */
[C---:B------:R-:W-:Y:S01]  /*3920*/  FMUL.FTZ R174, R151.reuse, R10 ;  /* 0x0000000a97ae7220 */ /* 0x040fe20000410000 */
[C---:B------:R-:W-:Y:S01]  /*3930*/  FMUL.FTZ R9, R151.reuse, R2 ;  /* 0x0000000297097220 */ /* 0x040fe20000410000 */
[----:B------:R-:W-:Y:S01]  /*3940*/  FMUL.FTZ R3, R151, R8 ;  /* 0x0000000897037220 */ /* 0x000fe20000410000 */
[C---:B------:R-:W-:Y:S01]  /*3950*/  FFMA.FTZ R175, R152.reuse, R10, -R175 ;  /* 0x0000000a98af7223 */ /* 0x040fe200000108af */
        /* <DEDUP_REMOVED lines=45> */
[----:B------:R-:W-:Y:S01]  /*3c30*/  LEA R2, R136, R133, 0x5 ;  /* 0x0000008588027211 */ /* 0x000fe200078e28ff */
[----:B------:R-:W-:-:S04]  /*3c40*/  UMOV UR44, 0xffffffff ;  /* 0xffffffff002c7882 */ /* 0x000fc80000000000 */
[----:B------:R-:W-:Y:S04]  /*3c50*/  LDS.128 R8, [R2+0x10e0] ;  /* 0x0010e00002087984 */ /* 0x000fe80000000c00 */
[----:B------:R-:W0:Y:S02]  /*3c60*/  LDS.128 R12, [R2+0x10f0] ;  /* 0x0010f000020c7984 */ /* 0x000e240000000c00 */
[-C--:B0-----:R-:W-:Y:S01]  /*3c70*/  FMUL.FTZ R209, R11, R13.reuse ;  /* 0x0000000d0bd17220 */ /* 0x081fe20000410000 */
[-C--:B------:R-:W-:Y:S01]  /*3c80*/  FMUL.FTZ R208, R10, R13.reuse ;  /* 0x0000000d0ad07220 */ /* 0x080fe20000410000 */
[-C--:B------:R-:W-:Y:S01]  /*3c90*/  FMUL.FTZ R3, R9, R13.reuse ;  /* 0x0000000d09037220 */ /* 0x080fe20000410000 */
[----:B------:R-:W-:Y:S01]  /*3ca0*/  FMUL.FTZ R210, R8, R13 ;  /* 0x0000000d08d27220 */ /* 0x000fe20000410000 */
[-C--:B------:R-:W-:Y:S01]  /*3cb0*/  FFMA.FTZ R209, R10, R12.reuse, -R209 ;  /* 0x0000000c0ad17223 */ /* 0x080fe200000108d1 */
[-C--:B------:R-:W-:Y:S01]  /*3cc0*/  FFMA.FTZ R212, R11, R12.reuse, R208 ;  /* 0x0000000c0bd47223 */ /* 0x080fe200000100d0 */
[-C--:B------:R-:W-:Y:S01]  /*3cd0*/  FFMA.FTZ R208, R8, R12.reuse, -R3 ;  /* 0x0000000c08d07223 */ /* 0x080fe20000010803 */
        /* <DEDUP_REMOVED lines=72> */
.L_x_6316:
[----:B------:R-:W-:Y:S01]  /*4160*/  ISETP.GE.AND P0, PT, R134, 0x10, PT ;  /* 0x000000108600780c */ /* 0x000fe20003f06270 */
[C---:B----4-:R-:W-:Y:S01]  /*4170*/  FMUL.FTZ R211, R213.reuse, R3 ;  /* 0x00000003d5d37220 */ /* 0x050fe20000410000 */
[C---:B--2---:R-:W-:Y:S01]  /*4180*/  FMUL.FTZ R212, R213.reuse, R13 ;  /* 0x0000000dd5d47220 */ /* 0x044fe20000410000 */
[CC--:B-1----:R-:W-:Y:S01]  /*4190*/  FMUL.FTZ R14, R213.reuse, R15.reuse ;  /* 0x0000000fd50e7220 */ /* 0x0c2fe20000410000 */
[----:B------:R-:W-:Y:S01]  /*41a0*/  UMOV UR44, 0xffffffff ;  /* 0xffffffff002c7882 */ /* 0x000fe20000000000 */
[CC--:B0-----:R-:W-:Y:S01]  /*41b0*/  FFMA.FTZ R214, R208.reuse, R12.reuse, R211 ;  /* 0x0000000cd0d67223 */ /* 0x0c1fe200000100d3 */
[C---:B------:R-:W-:Y:S01]  /*41c0*/  FMUL.FTZ R12, R213.reuse, R12 ;  /* 0x0000000cd50c7220 */ /* 0x040fe20000410000 */
[C---:B------:R-:W-:Y:S01]  /*41d0*/  FFMA.FTZ R15, R208.reuse, R15, R212 ;  /* 0x0000000fd00f7223 */ /* 0x040fe200000100d4 */
[----:B------:R-:W-:Y:S02]  /*41e0*/  FFMA.FTZ R14, R208, R13, -R14 ;  /* 0x0000000dd00e7223 */ /* 0x000fe4000001080e */
[----:B------:R-:W-:-:S03]  /*41f0*/  FSEL R214, R213, R214, !P0 ;  /* 0x000000d6d5d67208 */ /* 0x000fc60004000000 */
[----:B------:R-:W-:Y:S01]  /*4200*/  @P0 FFMA.FTZ R208, R208, R3, -R12 ;  /* 0x00000003d0d00223 */ /* 0x000fe2000001080c */
[----:B------:R-:W-:Y:S01]  /*4210*/  @P0 FADD.FTZ R210, R210, R15 ;  /* 0x0000000fd2d20221 */ /* 0x000fe20000010000 */
[----:B------:R-:W-:Y:S01]  /*4220*/  @P0 FADD.FTZ R209, R209, R14 ;  /* 0x0000000ed1d10221 */ /* 0x000fe20000010000 */
[----:B------:R-:W-:Y:S06]  /*4230*/  BRA.DIV UR44, `(.L_x_6257) ;  /* 0x000000662cb87947 */ /* 0x000fec000b800000 */
.L_x_6319:
[----:B------:R-:W-:-:S03]  /*4240*/  UMOV UR44, 0xffffffff ;  /* 0xffffffff002c7882 */ /* 0x000fc60000000000 */
[----:B------:R-:W-:Y:S05]  /*4250*/  BRA.DIV UR44, `(.L_x_6258) ;  /* 0x000000662cd87947 */ /* 0x000fea000b800000 */
.L_x_6322:
[----:B------:R-:W-:-:S03]  /*4260*/  UMOV UR44, 0xffffffff ;  /* 0xffffffff002c7882 */ /* 0x000fc60000000000 */
[----:B------:R-:W-:Y:S05]  /*4270*/  BRA.DIV UR44, `(.L_x_6259) ;  /* 0x000000662cf87947 */ /* 0x000fea000b800000 */
.L_x_6325:
[----:B------:R-:W-:-:S03]  /*4280*/  UMOV UR44, 0xffffffff ;  /* 0xffffffff002c7882 */ /* 0x000fc60000000000 */
[----:B------:R-:W-:Y:S05]  /*4290*/  BRA.DIV UR44, `(.L_x_6260) ;  /* 0x0000006a2c187947 */ /* 0x000fea000b800000 */
.L_x_6328:
        /* <DEDUP_REMOVED lines=10> */
.L_x_6338:
[C---:B0---4-:R-:W-:Y:S01]  /*4340*/  FMUL.FTZ R3, R214.reuse, R7 ;  /* 0x00000007d6037220 */ /* 0x051fe20000410000 */
[----:B--2---:R-:W-:-:S03]  /*4350*/  FMUL.FTZ R14, R214, R6 ;  /* 0x00000006d60e7220 */ /* 0x004fc60000410000 */
        /* <DEDUP_REMOVED lines=20> */
.L_x_6255:
[----:B------:R-:W-:Y:S05]  /*44a0*/  WARPSYNC.ALL ;  /* 0x0000000000007948 */ /* 0x000fea0003800000 */
[----:B------:R-:W-:Y:S01]  /*44b0*/  LOP3.LUT P0, RZ, R136, 0x1f, RZ, 0xc0, !PT ;  /* 0x0000001f88ff7812 */ /* 0x000fe2000780c0ff */
[CC--:B0--3--:R-:W-:Y:S01]  /*44c0*/  FMUL.FTZ R5, R151.reuse, -R16.reuse ;  /* 0x8000001097057220 */ /* 0x0c9fe20000410000 */
[C---:B------:R-:W-:Y:S01]  /*44d0*/  FMUL.FTZ R3, R151.reuse, R17 ;  /* 0x0000001197037220 */ /* 0x040fe20000410000 */
[CC--:B------:R-:W-:Y:S01]  /*44e0*/  FMUL.FTZ R2, R152.reuse, R175.reuse ;  /* 0x000000af98027220 */ /* 0x0c0fe20000410000 */
[C---:B------:R-:W-:Y:S01]  /*44f0*/  FMUL.FTZ R7, R151.reuse, R175 ;  /* 0x000000af97077220 */ /* 0x040fe20000410000 */
[C---:B------:R-:W-:Y:S01]  /*4500*/  FFMA.FTZ R5, R152.reuse, -R17, R5 ;  /* 0x8000001198057223 */ /* 0x040fe20000010005 */
[C---:B------:R-:W-:Y:S01]  /*4510*/  FFMA.FTZ R3, R152.reuse, R16, -R3 ;  /* 0x0000001098037223 */ /* 0x040fe20000010803 */
[-C--:B------:R-:W-:Y:S01]  /*4520*/  FFMA.FTZ R9, -R151, R192.reuse, -R2 ;  /* 0x000000c097097223 */ /* 0x080fe20000010902 */
[----:B------:R-:W-:Y:S01]  /*4530*/  BAR.SYNC.DEFER_BLOCKING 0x0 ;  /* 0x0000000000007b1d */ /* 0x000fe20000010000 */
[C---:B------:R-:W-:Y:S01]  /*4540*/  FMUL.FTZ R11, R153.reuse, -R5 ;  /* 0x80000005990b7220 */ /* 0x040fe20000410000 */
[-C--:B------:R-:W-:Y:S01]  /*4550*/  FMUL.FTZ R4, R153, -R3.reuse ;  /* 0x8000000399047220 */ /* 0x080fe20000410000 */
[----:B------:R-:W-:Y:S01]  /*4560*/  FFMA.FTZ R2, R152, R192, -R7 ;  /* 0x000000c098027223 */ /* 0x000fe20000010807 */
[----:B------:R-:W-:Y:S01]  /*4570*/  FADD.FTZ R9, -R176, R9 ;  /* 0x00000009b0097221 */ /* 0x000fe20000010100 */
[C---:B------:R-:W-:Y:S01]  /*4580*/  FFMA.FTZ R11, R154.reuse, R3, -R11 ;  /* 0x000000039a0b7223 */ /* 0x040fe2000001080b */
[C---:B------:R-:W-:Y:S01]  /*4590*/  FFMA.FTZ R4, R154.reuse, R5, R4 ;  /* 0x000000059a047223 */ /* 0x040fe20000010004 */
[----:B------:R-:W-:Y:S01]  /*45a0*/  FADD.FTZ R2, R193, R2 ;  /* 0x00000002c1027221 */ /* 0x000fe20000010000 */
[----:B------:R-:W-:Y:S01]  /*45b0*/  FMUL.FTZ R3, R153, -R9 ;  /* 0x8000000999037220 */ /* 0x000fe20000410000 */
[CC--:B------:R-:W-:Y:S01]  /*45c0*/  FMUL.FTZ R5, R155.reuse, -R11.reuse ;  /* 0x8000000b9b057220 */ /* 0x0c0fe20000410000 */
[----:B------:R-:W-:Y:S01]  /*45d0*/  FMUL.FTZ R6, R155, -R4 ;  /* 0x800000049b067220 */ /* 0x000fe20000410000 */
[----:B------:R-:W-:Y:S01]  /*45e0*/  MOV R8, UR49 ;  /* 0x0000003100087c02 */ /* 0x000fe20008000f00 */
        /* <DEDUP_REMOVED lines=9> */
[C---:B------:R-:W-:Y:S01]  /*4680*/  FFMA.FTZ R11, R158.reuse, R6, -R11 ;  /* 0x000000069e0b7223 */ /* 0x040fe2000001080b */
[----:B------:R-:W-:Y:S01]  /*4690*/  FADD.FTZ R2, -R177, R2 ;  /* 0x00000002b1027221 */ /* 0x000fe20000010100 */
[----:B------:R-:W-:Y:S01]  /*46a0*/  FFMA.FTZ R6, R158, R7, R5 ;  /* 0x000000079e067223 */ /* 0x000fe20000010005 */
[----:B------:R-:W-:Y:S01]  /*46b0*/  ISETP.LE.OR P0, PT, R8, UR48, P0 ;  /* 0x0000003008007c0c */ /* 0x000fe20008703670 */
[----:B------:R-:W-:Y:S01]  /*46c0*/  FMUL.FTZ R9, R159, -R11 ;  /* 0x8000000b9f097220 */ /* 0x000fe20000410000 */
[-C--:B------:R-:W-:Y:S01]  /*46d0*/  FFMA.FTZ R7, R156, R2.reuse, R3 ;  /* 0x000000029c077223 */ /* 0x080fe20000010003 */
[----:B------:R-:W-:-:S02]  /*46e0*/  FMUL.FTZ R5, R155, -R2 ;  /* 0x800000029b057220 */ /* 0x000fc40000410000 */
        /* <DEDUP_REMOVED lines=40> */
[----:B------:R-:W-:Y:S01]  /*4970*/  FMUL.FTZ R19, R19, R3 ;  /* 0x0000000313137220 */ /* 0x000fe20000410000 */
[----:B------:R-:W-:Y:S01]  /*4980*/  FFMA.FTZ R6, R162, R7, R6 ;  /* 0x00000007a2067223 */ /* 0x000fe20000010006 */
[----:B------:R-:W-:Y:S01]  /*4990*/  FMUL.FTZ R7, R169, -R10 ;  /* 0x8000000aa9077220 */ /* 0x000fe20000410000 */
[C---:B------:R-:W-:Y:S01]  /*49a0*/  FFMA.FTZ R5, R18.reuse, R3, R5 ;  /* 0x0000000312057223 */ /* 0x040fe20000010005 */
[----:B------:R-:W-:Y:S01]  /*49b0*/  FFMA.FTZ R218, R18, R2, -R19 ;  /* 0x0000000212da7223 */ /* 0x000fe20000010813 */
[----:B------:R-:W-:Y:S01]  /*49c0*/  FADD.FTZ R6, -R181, R6 ;  /* 0x00000006b5067221 */ /* 0x000fe20000010100 */
[----:B------:R-:W-:Y:S01]  /*49d0*/  FADD.FTZ R9, R198, R9 ;  /* 0x00000009c6097221 */ /* 0x000fe20000010000 */
[----:B------:R-:W-:Y:S01]  /*49e0*/  FADD.FTZ R219, RZ, R5 ;  /* 0x00000005ffdb7221 */ /* 0x000fe20000010000 */
[----:B------:R-:W-:Y:S01]  /*49f0*/  FADD.FTZ R218, R35, R218 ;  /* 0x000000da23da7221 */ /* 0x000fe20000010000 */
[----:B------:R-:W-:Y:S01]  /*4a00*/  FMUL.FTZ R3, R163, -R6 ;  /* 0x80000006a3037220 */ /* 0x000fe20000410000 */
[----:B------:R-:W-:Y:S01]  /*4a10*/  FFMA.FTZ R7, R170, R8, R7 ;  /* 0x00000008aa077223 */ /* 0x000fe20000010007 */
[C---:B------:R-:W-:Y:S01]  /*4a20*/  FMUL.FTZ R2, R150.reuse, R219 ;  /* 0x000000db96027220 */ /* 0x040fe20000410000 */
[----:B------:R-:W-:Y:S01]  /*4a30*/  FMUL.FTZ R4, R150, R218 ;  /* 0x000000da96047220 */ /* 0x000fe20000410000 */
[----:B------:R-:W-:Y:S01]  /*4a40*/  FFMA.FTZ R11, R170, R10, -R11 ;  /* 0x0000000aaa0b7223 */ /* 0x000fe2000001080b */
[----:B------:R-:W-:Y:S01]  /*4a50*/  FFMA.FTZ R8, R164, R9, -R3 ;  /* 0x00000009a4087223 */ /* 0x000fe20000010803 */
[----:B------:R-:W-:Y:S01]  /*4a60*/  FFMA.FTZ R221, R149, R218, -R2 ;  /* 0x000000da95dd7223 */ /* 0x000fe20000010802 */
[----:B------:R-:W-:Y:S01]  /*4a70*/  FMUL.FTZ R3, R171, -R7 ;  /* 0x80000007ab037220 */ /* 0x000fe20000410000 */
[----:B------:R-:W-:Y:S01]  /*4a80*/  FFMA.FTZ R4, R149, R219, R4 ;  /* 0x000000db95047223 */ /* 0x000fe20000010004 */
[----:B------:R-:W-:Y:S01]  /*4a90*/  FMUL.FTZ R5, R163, -R9 ;  /* 0x80000009a3057220 */ /* 0x000fe20000410000 */
[----:B------:R-:W-:Y:S01]  /*4aa0*/  FADD.FTZ R221, R34, R221 ;  /* 0x000000dd22dd7221 */ /* 0x000fe20000010000 */
[-C--:B------:R-:W-:Y:S01]  /*4ab0*/  FMUL.FTZ R2, R171, -R11.reuse ;  /* 0x8000000bab027220 */ /* 0x080fe20000410000 */
[----:B------:R-:W-:Y:S01]  /*4ac0*/  FFMA.FTZ R11, R172, R11, -R3 ;  /* 0x0000000bac0b7223 */ /* 0x000fe20000010803 */
[----:B------:R-:W-:Y:S01]  /*4ad0*/  FADD.FTZ R217, RZ, R4 ;  /* 0x00000004ffd97221 */ /* 0x000fe20000010000 */
[C---:B------:R-:W-:Y:S01]  /*4ae0*/  FMUL.FTZ R3, R147.reuse, R221 ;  /* 0x000000dd93037220 */ /* 0x040fe20000410000 */
[----:B------:R-:W-:Y:S01]  /*4af0*/  FFMA.FTZ R5, R164, R6, R5 ;  /* 0x00000006a4057223 */ /* 0x000fe20000010005 */
[----:B------:R-:W-:Y:S01]  /*4b00*/  FFMA.FTZ R6, R172, R7, R2 ;  /* 0x00000007ac067223 */ /* 0x000fe20000010002 */
[-C--:B------:R-:W-:Y:S01]  /*4b10*/  FMUL.FTZ R2, R147, R217.reuse ;  /* 0x000000d993027220 */ /* 0x080fe20000410000 */
[----:B------:R-:W-:Y:S01]  /*4b20*/  FFMA.FTZ R3, R148, R217, R3 ;  /* 0x000000d994037223 */ /* 0x000fe20000010003 */
[----:B------:R-:W-:Y:S01]  /*4b30*/  FADD.FTZ R8, R199, R8 ;  /* 0x00000008c7087221 */ /* 0x000fe20000010000 */
[----:B------:R-:W-:Y:S01]  /*4b40*/  FADD.FTZ R5, -R182, R5 ;  /* 0x00000005b6057221 */ /* 0x000fe20000010100 */
[----:B------:R-:W-:Y:S01]  /*4b50*/  FFMA.FTZ R2, R148, R221, -R2 ;  /* 0x000000dd94027223 */ /* 0x000fe20000010802 */
[----:B------:R-:W-:Y:S01]  /*4b60*/  FADD.FTZ R214, RZ, R3 ;  /* 0x00000003ffd67221 */ /* 0x000fe20000010000 */
[C---:B------:R-:W-:Y:S01]  /*4b70*/  FMUL.FTZ R4, R165.reuse, -R8 ;  /* 0x80000008a5047220 */ /* 0x040fe20000410000 */
[-C--:B------:R-:W-:Y:S01]  /*4b80*/  FMUL.FTZ R7, R165, -R5.reuse ;  /* 0x80000005a5077220 */ /* 0x080fe20000410000 */
[----:B------:R-:W-:Y:S01]  /*4b90*/  FADD.FTZ R220, R33, R2 ;  /* 0x0000000221dc7221 */ /* 0x000fe20000010000 */
[----:B------:R-:W-:Y:S01]  /*4ba0*/  FMUL.FTZ R3, R145, R214 ;  /* 0x000000d691037220 */ /* 0x000fe20000410000 */
[----:B------:R-:W-:Y:S01]  /*4bb0*/  FFMA.FTZ R4, R166, R5, R4 ;  /* 0x00000005a6047223 */ /* 0x000fe20000010004 */
[-C--:B------:R-:W-:Y:S01]  /*4bc0*/  FMUL.FTZ R9, R173, -R11.reuse ;  /* 0x8000000bad097220 */ /* 0x080fe20000410000 */
[-C--:B------:R-:W-:Y:S01]  /*4bd0*/  FMUL.FTZ R5, R145, R220.reuse ;  /* 0x000000dc91057220 */ /* 0x080fe20000410000 */
[----:B------:R-:W-:Y:S01]  /*4be0*/  FFMA.FTZ R3, R146, R220, -R3 ;  /* 0x000000dc92037223 */ /* 0x000fe20000010803 */
[-C--:B------:R-:W-:Y:S01]  /*4bf0*/  FMUL.FTZ R2, R173, -R6.reuse ;  /* 0x80000006ad027220 */ /* 0x080fe20000410000 */
[----:B------:R-:W-:Y:S01]  /*4c00*/  FFMA.FTZ R9, R144, R6, R9 ;  /* 0x0000000690097223 */ /* 0x000fe20000010009 */
[----:B------:R-:W-:Y:S01]  /*4c10*/  FFMA.FTZ R5, R146, R214, R5 ;  /* 0x000000d692057223 */ /* 0x000fe20000010005 */
[----:B------:R-:W-:Y:S01]  /*4c20*/  FADD.FTZ R223, R32, R3 ;  /* 0x0000000320df7221 */ /* 0x000fe20000010000 */
[----:B------:R-:W-:Y:S01]  /*4c30*/  FFMA.FTZ R2, R144, R11, -R2 ;  /* 0x0000000b90027223 */ /* 0x000fe20000010802 */
[----:B------:R-:W-:Y:S01]  /*4c40*/  FMUL.FTZ R11, R145, -R9 ;  /* 0x80000009910b7220 */ /* 0x000fe20000410000 */
[----:B------:R-:W-:Y:S01]  /*4c50*/  FADD.FTZ R215, RZ, R5 ;  /* 0x00000005ffd77221 */ /* 0x000fe20000010000 */
[----:B------:R-:W-:Y:S01]  /*4c60*/  FMUL.FTZ R3, R173, R223 ;  /* 0x000000dfad037220 */ /* 0x000fe20000410000 */
[-C--:B------:R-:W-:Y:S01]  /*4c70*/  FMUL.FTZ R6, R145, -R2.reuse ;  /* 0x8000000291067220 */ /* 0x080fe20000410000 */
[----:B------:R-:W-:Y:S01]  /*4c80*/  FFMA.FTZ R11, R146, R2, -R11 ;  /* 0x00000002920b7223 */ /* 0x000fe2000001080b */
[-C--:B------:R-:W-:Y:S01]  /*4c90*/  FMUL.FTZ R2, R173, R215.reuse ;  /* 0x000000d7ad027220 */ /* 0x080fe20000410000 */
[----:B------:R-:W-:Y:S01]  /*4ca0*/  FFMA.FTZ R3, R144, R215, R3 ;  /* 0x000000d790037223 */ /* 0x000fe20000010003 */
[----:B------:R-:W-:Y:S01]  /*4cb0*/  FFMA.FTZ R7, R166, R8, -R7 ;  /* 0x00000008a6077223 */ /* 0x000fe20000010807 */
[----:B------:R-:W-:Y:S01]  /*4cc0*/  FADD.FTZ R4, -R183, R4 ;  /* 0x00000004b7047221 */ /* 0x000fe20000010100 */
[----:B------:R-:W-:Y:S01]  /*4cd0*/  FFMA.FTZ R2, R144, R223, -R2 ;  /* 0x000000df90027223 */ /* 0x000fe20000010802 */
[----:B------:R-:W-:Y:S01]  /*4ce0*/  FADD.FTZ R212, RZ, R3 ;  /* 0x00000003ffd47221 */ /* 0x000fe20000010000 */
[----:B------:R-:W-:Y:S01]  /*4cf0*/  FADD.FTZ R7, R200, R7 ;  /* 0x00000007c8077221 */ /* 0x000fe20000010000 */
[----:B------:R-:W-:Y:S01]  /*4d00*/  FMUL.FTZ R5, R167, -R4 ;  /* 0x80000004a7057220 */ /* 0x000fe20000410000 */
[----:B------:R-:W-:Y:S01]  /*4d10*/  FADD.FTZ R222, R31, R2 ;  /* 0x000000021fde7221 */ /* 0x000fe20000010000 */
[C---:B------:R-:W-:Y:S01]  /*4d20*/  FMUL.FTZ R3, R171.reuse, R212 ;  /* 0x000000d4ab037220 */ /* 0x040fe20000410000 */
[----:B------:R-:W-:Y:S01]  /*4d30*/  FFMA.FTZ R10, R146, R9, R6 ;  /* 0x00000009920a7223 */ /* 0x000fe20000010006 */
[-C--:B------:R-:W-:Y:S01]  /*4d40*/  FFMA.FTZ R6, R168, R7.reuse, -R5 ;  /* 0x00000007a8067223 */ /* 0x080fe20000010805 */
[-C--:B------:R-:W-:Y:S01]  /*4d50*/  FMUL.FTZ R5, R171, R222.reuse ;  /* 0x000000deab057220 */ /* 0x080fe20000410000 */
[C---:B------:R-:W-:Y:S01]  /*4d60*/  FFMA.FTZ R3, R172.reuse, R222, -R3 ;  /* 0x000000deac037223 */ /* 0x040fe20000010803 */
[----:B------:R-:W-:Y:S01]  /*4d70*/  FMUL.FTZ R9, R167, -R7 ;  /* 0x80000007a7097220 */ /* 0x000fe20000410000 */
[----:B------:R-:W-:Y:S01]  /*4d80*/  FADD.FTZ R6, R201, R6 ;  /* 0x00000006c9067221 */ /* 0x000fe20000010000 */
[----:B------:R-:W-:Y:S01]  /*4d90*/  FFMA.FTZ R5, R172, R212, R5 ;  /* 0x000000d4ac057223 */ /* 0x000fe20000010005 */
[----:B------:R-:W-:Y:S01]  /*4da0*/  FADD.FTZ R225, R30, R3 ;  /* 0x000000031ee17221 */ /* 0x000fe20000010000 */
[----:B------:R-:W-:Y:S01]  /*4db0*/  FFMA.FTZ R7, R168, R4, R9 ;  /* 0x00000004a8077223 */ /* 0x000fe20000010009 */
[C---:B------:R-:W-:Y:S01]  /*4dc0*/  FMUL.FTZ R4, R169.reuse, -R6 ;  /* 0x80000006a9047220 */ /* 0x040fe20000410000 */
[----:B------:R-:W-:Y:S01]  /*4dd0*/  FADD.FTZ R213, RZ, R5 ;  /* 0x00000005ffd57221 */ /* 0x000fe20000010000 */
[----:B------:R-:W-:Y:S01]  /*4de0*/  FMUL.FTZ R3, R169, R225 ;  /* 0x000000e1a9037220 */ /* 0x000fe20000410000 */
[----:B------:R-:W-:Y:S01]  /*4df0*/  FADD.FTZ R7, -R184, R7 ;  /* 0x00000007b8077221 */ /* 0x000fe20000010100 */
[----:B------:R-:W-:Y:S01]  /*4e00*/  FMUL.FTZ R9, R147, -R10 ;  /* 0x8000000a93097220 */ /* 0x000fe20000410000 */
[CC--:B------:R-:W-:Y:S01]  /*4e10*/  FMUL.FTZ R2, R169.reuse, R213.reuse ;  /* 0x000000d5a9027220 */ /* 0x0c0fe20000410000 */
[C---:B------:R-:W-:Y:S01]  /*4e20*/  FFMA.FTZ R3, R170.reuse, R213, R3 ;  /* 0x000000d5aa037223 */ /* 0x040fe20000010003 */
[-C--:B------:R-:W-:Y:S01]  /*4e30*/  FMUL.FTZ R5, R169, -R7.reuse ;  /* 0x80000007a9057220 */ /* 0x080fe20000410000 */
[C---:B------:R-:W-:Y:S01]  /*4e40*/  FFMA.FTZ R4, R170.reuse, R7, R4 ;  /* 0x00000007aa047223 */ /* 0x040fe20000010004 */
[C---:B------:R-:W-:Y:S01]  /*4e50*/  FFMA.FTZ R2, R170.reuse, R225, -R2 ;  /* 0x000000e1aa027223 */ /* 0x040fe20000010802 */
[----:B------:R-:W-:Y:S01]  /*4e60*/  FADD.FTZ R210, RZ, R3 ;  /* 0x00000003ffd27221 */ /* 0x000fe20000010000 */
[----:B------:R-:W-:Y:S01]  /*4e70*/  FFMA.FTZ R5, R170, R6, -R5 ;  /* 0x00000006aa057223 */ /* 0x000fe20000010805 */
[-C--:B------:R-:W-:Y:S01]  /*4e80*/  FMUL.FTZ R13, R147, -R11.reuse ;  /* 0x8000000b930d7220 */ /* 0x080fe20000410000 */
[----:B------:R-:W-:Y:S01]  /*4e90*/  FADD.FTZ R224, R29, R2 ;  /* 0x000000021de07221 */ /* 0x000fe20000010000 */
[C---:B------:R-:W-:Y:S01]  /*4ea0*/  FMUL.FTZ R3, R167.reuse, R210 ;  /* 0x000000d2a7037220 */ /* 0x040fe20000410000 */
[----:B------:R-:W-:Y:S01]  /*4eb0*/  FADD.FTZ R2, R202, R5 ;  /* 0x00000005ca027221 */ /* 0x000fe20000010000 */
[----:B------:R-:W-:Y:S01]  /*4ec0*/  FFMA.FTZ R8, R148, R11, -R9 ;  /* 0x0000000b94087223 */ /* 0x000fe20000010809 */
[-C--:B------:R-:W-:Y:S01]  /*4ed0*/  FMUL.FTZ R5, R167, R224.reuse ;  /* 0x000000e0a7057220 */ /* 0x080fe20000410000 */
[C---:B------:R-:W-:Y:S01]  /*4ee0*/  FFMA.FTZ R3, R168.reuse, R224, -R3 ;  /* 0x000000e0a8037223 */ /* 0x040fe20000010803 */
[----:B------:R-:W-:Y:S01]  /*4ef0*/  FADD.FTZ R4, -R185, R4 ;  /* 0x00000004b9047221 */ /* 0x000fe20000010100 */
[C---:B------:R-:W-:Y:S01]  /*4f00*/  FMUL.FTZ R11, R171.reuse, -R2 ;  /* 0x80000002ab0b7220 */ /* 0x040fe20000410000 */
[----:B------:R-:W-:Y:S01]  /*4f10*/  FFMA.FTZ R5, R168, R210, R5 ;  /* 0x000000d2a8057223 */ /* 0x000fe20000010005 */
[----:B------:R-:W-:Y:S01]  /*4f20*/  FADD.FTZ R227, R28, R3 ;  /* 0x000000031ce37221 */ /* 0x000fe20000010000 */
[-C--:B------:R-:W-:Y:S01]  /*4f30*/  FMUL.FTZ R7, R171, -R4.reuse ;  /* 0x80000004ab077220 */ /* 0x080fe20000410000 */
[C---:B------:R-:W-:Y:S01]  /*4f40*/  FFMA.FTZ R11, R172.reuse, R4, R11 ;  /* 0x00000004ac0b7223 */ /* 0x040fe2000001000b */
[----:B------:R-:W-:Y:S01]  /*4f50*/  FADD.FTZ R211, RZ, R5 ;  /* 0x00000005ffd37221 */ /* 0x000fe20000010000 */
[C---:B------:R-:W-:Y:S01]  /*4f60*/  FMUL.FTZ R3, R165.reuse, R227 ;  /* 0x000000e3a5037220 */ /* 0x040fe20000410000 */
        /* <DEDUP_REMOVED lines=32> */
[C---:B------:R-:W-:Y:S01]  /*5170*/  FFMA.FTZ R9, R148.reuse, R10, R13 ;  /* 0x0000000a94097223 */ /* 0x040fe2000001000d */
[----:B------:R-:W-:Y:S01]  /*5180*/  FMUL.FTZ R6, R147, -R4 ;  /* 0x8000000493067220 */ /* 0x000fe20000410000 */
[----:B------:R-:W-:Y:S01]  /*5190*/  FADD.FTZ R228, R25, R2 ;  /* 0x0000000219e47221 */ /* 0x000fe20000010000 */
        /* <DEDUP_REMOVED lines=8> */
[----:B------:R-:W-:Y:S01]  /*5220*/  FADD.FTZ R231, R24, R3 ;  /* 0x0000000318e77221 */ /* 0x000fe20000010000 */
[C---:B------:R-:W-:Y:S01]  /*5230*/  FMUL.FTZ R14, R150.reuse, -R13 ;  /* 0x8000000d960e7220 */ /* 0x040fe20000410000 */
[----:B------:R-:W-:Y:S01]  /*5240*/  FMUL.FTZ R12, R150, -R11 ;  /* 0x8000000b960c7220 */ /* 0x000fe20000410000 */
[----:B------:R-:W-:Y:S01]  /*5250*/  FADD.FTZ R19, RZ, R19 ;  /* 0x00000013ff137221 */ /* 0x000fe20000010000 */
[----:B------:R-:W-:Y:S01]  /*5260*/  FMUL.FTZ R3, R157, R231 ;  /* 0x000000e79d037220 */ /* 0x000fe20000410000 */
[----:B------:R-:W-:Y:S01]  /*5270*/  FFMA.FTZ R14, R149, R11, R14 ;  /* 0x0000000b950e7223 */ /* 0x000fe2000001000e */
[----:B------:R-:W-:Y:S01]  /*5280*/  HFMA2.MMA R5, -RZ, RZ, 0, 0 ;  /* 0x00000000ff057435 */ /* 0x000fe200000001ff */
[-C--:B------:R-:W-:Y:S01]  /*5290*/  FMUL.FTZ R2, R157, R19.reuse ;  /* 0x000000139d027220 */ /* 0x080fe20000410000 */
[C---:B------:R-:W-:Y:S01]  /*52a0*/  FFMA.FTZ R3, R158.reuse, R19, R3 ;  /* 0x000000139e037223 */ /* 0x040fe20000010003 */
[----:B------:R-:W-:Y:S01]  /*52b0*/  MOV R10, UR7 ;  /* 0x00000007000a7c02 */ /* 0x000fe20008000f00 */
[----:B------:R-:W-:Y:S01]  /*52c0*/  FFMA.FTZ R12, R149, R13, -R12 ;  /* 0x0000000d950c7223 */ /* 0x000fe2000001080c */
[----:B------:R-:W-:Y:S01]  /*52d0*/  FFMA.FTZ R2, R158, R231, -R2 ;  /* 0x000000e79e027223 */ /* 0x000fe20000010802 */
[----:B------:R-:W-:Y:S01]  /*52e0*/  FADD.FTZ R216, RZ, R3 ;  /* 0x00000003ffd87221 */ /* 0x000fe20000010000 */
[CC--:B------:R-:W-:Y:S01]  /*52f0*/  FMUL.FTZ R13, R150.reuse, -R9.reuse ;  /* 0x80000009960d7220 */ /* 0x0c0fe20000410000 */
[----:B------:R-:W-:Y:S01]  /*5300*/  MOV R4, 0x3f800000 ;  /* 0x3f80000000047802 */ /* 0x000fe20000000f00 */
[----:B------:R-:W-:Y:S01]  /*5310*/  FADD.FTZ R230, R23, R2 ;  /* 0x0000000217e67221 */ /* 0x000fe20000010000 */
[C---:B------:R-:W-:Y:S01]  /*5320*/  FMUL.FTZ R3, R155.reuse, R216 ;  /* 0x000000d89b037220 */ /* 0x040fe20000410000 */
[----:B------:R-:W-:Y:S01]  /*5330*/  FMUL.FTZ R2, R150, -R8 ;  /* 0x8000000896027220 */ /* 0x000fe20000410000 */
[----:B------:R-:W-:Y:S01]  /*5340*/  CS2R R6, SRZ ;  /* 0x0000000000067805 */ /* 0x000fe2000001ff00 */
[-C--:B------:R-:W-:Y:S01]  /*5350*/  FMUL.FTZ R11, R155, R230.reuse ;  /* 0x000000e69b0b7220 */ /* 0x080fe20000410000 */
[----:B------:R-:W-:Y:S01]  /*5360*/  FFMA.FTZ R3, R156, R230, -R3 ;  /* 0x000000e69c037223 */ /* 0x000fe20000010803 */
[C---:B------:R-:W-:Y:S01]  /*5370*/  FFMA.FTZ R9, R149.reuse, R9, R2 ;  /* 0x0000000995097223 */ /* 0x040fe20000010002 */
[----:B------:R-:W-:Y:S01]  /*5380*/  @!P0 LEA R10, R10, R133, 0x4 ;  /* 0x000000850a0a8211 */ /* 0x000fe200078e20ff */
[----:B------:R-:W-:Y:S01]  /*5390*/  FFMA.FTZ R11, R156, R216, R11 ;  /* 0x000000d89c0b7223 */ /* 0x000fe2000001000b */
[----:B------:R-:W-:Y:S01]  /*53a0*/  FADD.FTZ R233, R22, R3 ;  /* 0x0000000316e97221 */ /* 0x000fe20000010000 */
[----:B------:R-:W-:-:S02]  /*53b0*/  FFMA.FTZ R8, R149, R8, -R13 ;  /* 0x0000000895087223 */ /* 0x000fc4000001080d */
[----:B------:R-:W-:Y:S01]  /*53c0*/  FADD.FTZ R235, RZ, R11 ;  /* 0x0000000bffeb7221 */ /* 0x000fe20000010000 */
[----:B------:R-:W-:Y:S01]  /*53d0*/  FMUL.FTZ R3, R153, R233 ;  /* 0x000000e999037220 */ /* 0x000fe20000410000 */
[----:B------:R0:W1:Y:S01]  /*53e0*/  @!P0 LDS.128 R4, [R10+0x2af0] ;  /* 0x002af0000a048984 */ /* 0x0000620000000c00 */
[----:B------:R-:W-:Y:S01]  /*53f0*/  FADD.FTZ R11, -R191, R14 ;  /* 0x0000000ebf0b7221 */ /* 0x000fe20000010100 */
[-C--:B------:R-:W-:Y:S01]  /*5400*/  FMUL.FTZ R2, R153, R235.reuse ;  /* 0x000000eb99027220 */ /* 0x080fe20000410000 */
[----:B------:R-:W-:-:S03]  /*5410*/  FFMA.FTZ R3, R154, R235, R3 ;  /* 0x000000eb9a037223 */ /* 0x000fc60000010003 */
[----:B------:R-:W-:Y:S01]  /*5420*/  FFMA.FTZ R2, R154, R233, -R2 ;  /* 0x000000e99a027223 */ /* 0x000fe20000010802 */
[----:B------:R-:W-:Y:S01]  /*5430*/  FADD.FTZ R234, RZ, R3 ;  /* 0x00000003ffea7221 */ /* 0x000fe20000010000 */
[----:B0-----:R-:W-:Y:S02]  /*5440*/  FADD.FTZ R10, R207, R12 ;  /* 0x0000000ccf0a7221 */ /* 0x001fe40000010000 */
[----:B------:R-:W-:Y:S01]  /*5450*/  FADD.FTZ R232, R21, R2 ;  /* 0x0000000215e87221 */ /* 0x000fe20000010000 */
[----:B------:R-:W-:Y:S02]  /*5460*/  FMUL.FTZ R3, R151, R234 ;  /* 0x000000ea97037220 */ /* 0x000fe40000410000 */
[----:B------:R0:W-:Y:S02]  /*5470*/  STS.128 [R174+0x14f0], R8 ;  /* 0x0014f008ae007388 */ /* 0x0001e40000000c00 */
[----:B------:R-:W-:-:S04]  /*5480*/  FFMA.FTZ R3, R152, R232, -R3 ;  /* 0x000000e898037223 */ /* 0x000fc80000010803 */
[----:B------:R-:W-:Y:S01]  /*5490*/  FADD.FTZ R237, R20, R3 ;  /* 0x0000000314ed7221 */ /* 0x000fe20000010000 */
[----:B------:R-:W-:Y:S06]  /*54a0*/  BAR.SYNC.DEFER_BLOCKING 0x0 ;  /* 0x0000000000007b1d */ /* 0x000fec0000010000 */
[----:B------:R-:W-:Y:S05]  /*54b0*/  @P2 BRA `(.L_x_6262) ;  /* 0x0000000800ac2947 */ /* 0x000fea0003800000 */
[----:B------:R-:W-:Y:S01]  /*54c0*/  LEA R2, R136, R133, 0x5 ;  /* 0x0000008588027211 */ /* 0x000fe200078e28ff */
[----:B------:R-:W-:Y:S01]  /*54d0*/  UMOV UR44, 0xffffffff ;  /* 0xffffffff002c7882 */ /* 0x000fe20000000000 */
[----:B------:R-:W-:-:S03]  /*54e0*/  ISETP.NE.AND P0, PT, R189, 0x1f, PT ;  /* 0x0000001fbd00780c */ /* 0x000fc60003f05270 */
[----:B------:R-:W-:Y:S04]  /*54f0*/  LDS.128 R12, [R2+0x14f0] ;  /* 0x0014f000020c7984 */ /* 0x000fe80000000c00 */
[----:B0-----:R-:W0:Y:S02]  /*5500*/  LDS.128 R8, [R2+0x1500] ;  /* 0x0015000002087984 */ /* 0x001e240000000c00 */
[C---:B0-----:R-:W-:Y:S01]  /*5510*/  FMUL.FTZ R239, R13.reuse, R11 ;  /* 0x0000000b0def7220 */ /* 0x041fe20000410000 */
        /* <DEDUP_REMOVED lines=10> */
[----:B------:R0:W2:Y:S04]  /*55c0*/  SHFL.DOWN PT, R3, R251, 0x1, 0x1f ;  /* 0x08201f00fb037f89 */ /* 0x0000a800000e0000 */
[----:B------:R0:W3:Y:S04]  /*55d0*/  SHFL.DOWN PT, R12, R248, 0x1, 0x1f ;  /* 0x08201f00f80c7f89 */ /* 0x0000e800000e0000 */
[----:B------:R0:W4:Y:S04]  /*55e0*/  SHFL.DOWN PT, R13, R247, 0x1, 0x1f ;  /* 0x08201f00f70d7f89 */ /* 0x00012800000e0000 */
[----:B------:R0:W0:Y:S02]  /*55f0*/  SHFL.DOWN PT, R252, R246, 0x1, 0x1f ;  /* 0x08201f00f6fc7f89 */ /* 0x00002400000e0000 */
.L_x_6343:
        /* <DEDUP_REMOVED lines=13> */
.L_x_6265:
[----:B------:R-:W-:Y:S05]  /*56d0*/  BSYNC B0 ;  /* 0x0000000000007941 */ /* 0x000fea0003800000 */
.L_x_6264:
[----:B------:R-:W-:Y:S01]  /*56e0*/  UMOV UR44, 0xffffffff ;  /* 0xffffffff002c7882 */ /* 0x000fe20000000000 */
[----:B------:R-:W-:Y:S02]  /*56f0*/  ISETP.GT.U32.AND P0, PT, R189, 0x1d, PT ;  /* 0x0000001dbd00780c */ /* 0x000fe40003f04070 */
[----:B------:R-:W-:Y:S11]  /*5700*/  BRA.DIV UR44, `(.L_x_6266) ;  /* 0x0000005a2c4c7947 */ /* 0x000ff6000b800000 */
[----:B--2---:R2:W1:Y:S04]  /*5710*/  SHFL.DOWN PT, R3, R251, 0x2, 0x1f ;  /* 0x08401f00fb037f89 */ /* 0x00446800000e0000 */
[----:B---3--:R2:W3:Y:S04]  /*5720*/  SHFL.DOWN PT, R12, R248, 0x2, 0x1f ;  /* 0x08401f00f80c7f89 */ /* 0x0084e800000e0000 */
[----:B----4-:R2:W4:Y:S04]  /*5730*/  SHFL.DOWN PT, R13, R247, 0x2, 0x1f ;  /* 0x08401f00f70d7f89 */ /* 0x01052800000e0000 */
[----:B0-----:R2:W0:Y:S02]  /*5740*/  SHFL.DOWN PT, R252, R246, 0x2, 0x1f ;  /* 0x08401f00f6fc7f89 */ /* 0x00142400000e0000 */
.L_x_6349:
[----:B------:R-:W-:Y:S04]  /*5750*/  BSSY B0, `(.L_x_6267) ;  /* 0x000000d000007945 */ /* 0x000fe80003800000 */
[----:B------:R-:W-:Y:S05]  /*5760*/  @P0 BRA `(.L_x_6268) ;  /* 0x00000000002c0947 */ /* 0x000fea0003800000 */
[C---:B0-----:R-:W-:Y:S01]  /*5770*/  FMUL.FTZ R14, R248.reuse, R252 ;  /* 0x000000fcf80e7220 */ /* 0x041fe20000410000 */
[----:B----4-:R-:W-:-:S03]  /*5780*/  FMUL.FTZ R15, R248, R13 ;  /* 0x0000000df80f7220 */ /* 0x010fc60000410000 */
[C---:B------:R-:W-:Y:S01]  /*5790*/  FFMA.FTZ R236, R251.reuse, R13, -R14 ;  /* 0x0000000dfbec7223 */ /* 0x040fe2000001080e */
[C---:B---3--:R-:W-:Y:S01]  /*57a0*/  FMUL.FTZ R14, R248.reuse, R12 ;  /* 0x0000000cf80e7220 */ /* 0x048fe20000410000 */
[-C--:B-1----:R-:W-:Y:S01]  /*57b0*/  FMUL.FTZ R13, R248, R3.reuse ;  /* 0x00000003f80d7220 */ /* 0x082fe20000410000 */
[----:B------:R-:W-:Y:S01]  /*57c0*/  FFMA.FTZ R15, R251, R252, R15 ;  /* 0x000000fcfb0f7223 */ /* 0x000fe2000001000f */
[----:B--2---:R-:W-:Y:S01]  /*57d0*/  FADD.FTZ R247, R247, R236 ;  /* 0x000000ecf7f77221 */ /* 0x004fe20000010000 */
[C---:B------:R-:W-:Y:S01]  /*57e0*/  FFMA.FTZ R14, R251.reuse, R3, -R14 ;  /* 0x00000003fb0e7223 */ /* 0x040fe2000001080e */
[----:B------:R-:W-:Y:S01]  /*57f0*/  FFMA.FTZ R248, R251, R12, R13 ;  /* 0x0000000cfbf87223 */ /* 0x000fe2000001000d */
[----:B------:R-:W-:-:S03]  /*5800*/  FADD.FTZ R246, R246, R15 ;  /* 0x0000000ff6f67221 */ /* 0x000fc60000010000 */
[----:B------:R-:W-:-:S07]  /*5810*/  MOV R251, R14 ;  /* 0x0000000e00fb7202 */ /* 0x000fce0000000f00 */
.L_x_6268:
[----:B------:R-:W-:Y:S05]  /*5820*/  BSYNC B0 ;  /* 0x0000000000007941 */ /* 0x000fea0003800000 */
.L_x_6267:
[----:B------:R-:W-:Y:S01]  /*5830*/  UMOV UR44, 0xffffffff ;  /* 0xffffffff002c7882 */ /* 0x000fe20000000000 */
[----:B------:R-:W-:Y:S02]  /*5840*/  ISETP.GT.U32.AND P0, PT, R189, 0x1b, PT ;  /* 0x0000001bbd00780c */ /* 0x000fe40003f04070 */
[----:B------:R-:W-:Y:S11]  /*5850*/  BRA.DIV UR44, `(.L_x_6269) ;  /* 0x0000005a2c687947 */ /* 0x000ff6000b800000 */
[----:B-1----:R1:W1:Y:S04]  /*5860*/  SHFL.DOWN PT, R3, R251, 0x4, 0x1f ;  /* 0x08801f00fb037f89 */ /* 0x00226800000e0000 */
[----:B---3--:R3:W1:Y:S04]  /*5870*/  SHFL.DOWN PT, R12, R248, 0x4, 0x1f ;  /* 0x08801f00f80c7f89 */ /* 0x00866800000e0000 */
[----:B----4-:R3:W4:Y:S04]  /*5880*/  SHFL.DOWN PT, R13, R247, 0x4, 0x1f ;  /* 0x08801f00f70d7f89 */ /* 0x01072800000e0000 */
[----:B0-----:R3:W0:Y:S02]  /*5890*/  SHFL.DOWN PT, R252, R246, 0x4, 0x1f ;  /* 0x08801f00f6fc7f89 */ /* 0x00162400000e0000 */
.L_x_6355:
        /* <DEDUP_REMOVED lines=13> */
.L_x_6271:
[----:B------:R-:W-:Y:S05]  /*5970*/  BSYNC B0 ;  /* 0x0000000000007941 */ /* 0x000fea0003800000 */
.L_x_6270:
[----:B------:R-:W-:Y:S01]  /*5980*/  UMOV UR44, 0xffffffff ;  /* 0xffffffff002c7882 */ /* 0x000fe20000000000 */
[----:B------:R-:W-:Y:S02]  /*5990*/  ISETP.GT.U32.AND P0, PT, R189, 0x17, PT ;  /* 0x00000017bd00780c */ /* 0x000fe40003f04070 */
[----:B------:R-:W-:Y:S11]  /*59a0*/  BRA.DIV UR44, `(.L_x_6272) ;  /* 0x0000005a2c847947 */ /* 0x000ff6000b800000 */
[----:B-1----:R1:W1:Y:S04]  /*59b0*/  SHFL.DOWN PT, R3, R251, 0x8, 0x1f ;  /* 0x09001f00fb037f89 */ /* 0x00226800000e0000 */
[----:B------:R0:W1:Y:S04]  /*59c0*/  SHFL.DOWN PT, R12, R248, 0x8, 0x1f ;  /* 0x09001f00f80c7f89 */ /* 0x00006800000e0000 */
[----:B----4-:R4:W1:Y:S04]  /*59d0*/  SHFL.DOWN PT, R13, R247, 0x8, 0x1f ;  /* 0x09001f00f70d7f89 */ /* 0x01086800000e0000 */
[----:B0-----:R4:W0:Y:S02]  /*59e0*/  SHFL.DOWN PT, R252, R246, 0x8, 0x1f ;  /* 0x09001f00f6fc7f89 */ /* 0x00182400000e0000 */
.L_x_6361:
[----:B------:R-:W-:Y:S04]  /*59f0*/  BSSY B0, `(.L_x_6273) ;  /* 0x000000d000007945 */ /* 0x000fe80003800000 */
[----:B------:R-:W-:Y:S05]  /*5a00*/  @P0 BRA `(.L_x_6274) ;  /* 0x00000000002c0947 */ /* 0x000fea0003800000 */
[C---:B0-----:R-:W-:Y:S01]  /*5a10*/  FMUL.FTZ R14, R248.reuse, R252 ;  /* 0x000000fcf80e7220 */ /* 0x041fe20000410000 */
[----:B-1----:R-:W-:-:S03]  /*5a20*/  FMUL.FTZ R15, R248, R13 ;  /* 0x0000000df80f7220 */ /* 0x002fc60000410000 */
[C---:B------:R-:W-:Y:S01]  /*5a30*/  FFMA.FTZ R236, R251.reuse, R13, -R14 ;  /* 0x0000000dfbec7223 */ /* 0x040fe2000001080e */
[C---:B------:R-:W-:Y:S01]  /*5a40*/  FMUL.FTZ R14, R248.reuse, R12 ;  /* 0x0000000cf80e7220 */ /* 0x040fe20000410000 */
[-C--:B------:R-:W-:Y:S01]  /*5a50*/  FMUL.FTZ R13, R248, R3.reuse ;  /* 0x00000003f80d7220 */ /* 0x080fe20000410000 */
[----:B------:R-:W-:Y:S01]  /*5a60*/  FFMA.FTZ R15, R251, R252, R15 ;  /* 0x000000fcfb0f7223 */ /* 0x000fe2000001000f */
[----:B--234-:R-:W-:Y:S01]  /*5a70*/  FADD.FTZ R247, R247, R236 ;  /* 0x000000ecf7f77221 */ /* 0x01cfe20000010000 */
[C---:B------:R-:W-:Y:S01]  /*5a80*/  FFMA.FTZ R14, R251.reuse, R3, -R14 ;  /* 0x00000003fb0e7223 */ /* 0x040fe2000001080e */
[----:B------:R-:W-:Y:S01]  /*5a90*/  FFMA.FTZ R248, R251, R12, R13 ;  /* 0x0000000cfbf87223 */ /* 0x000fe2000001000d */
[----:B------:R-:W-:-:S03]  /*5aa0*/  FADD.FTZ R246, R246, R15 ;  /* 0x0000000ff6f67221 */ /* 0x000fc60000010000 */
[----:B------:R-:W-:-:S07]  /*5ab0*/  MOV R251, R14 ;  /* 0x0000000e00fb7202 */ /* 0x000fce0000000f00 */
.L_x_6274:
[----:B------:R-:W-:Y:S05]  /*5ac0*/  BSYNC B0 ;  /* 0x0000000000007941 */ /* 0x000fea0003800000 */
.L_x_6273:
[----:B------:R-:W-:Y:S01]  /*5ad0*/  UMOV UR44, 0xffffffff ;  /* 0xffffffff002c7882 */ /* 0x000fe20000000000 */
[----:B------:R-:W-:Y:S02]  /*5ae0*/  ISETP.GT.U32.AND P0, PT, R189, 0xf, PT ;  /* 0x0000000fbd00780c */ /* 0x000fe40003f04070 */
[----:B------:R-:W-:Y:S11]  /*5af0*/  BRA.DIV UR44, `(.L_x_6275) ;  /* 0x0000005a2ca07947 */ /* 0x000ff6000b800000 */
[----:B-1----:R1:W1:Y:S04]  /*5b00*/  SHFL.DOWN PT, R3, R251, 0x10, 0x1f ;  /* 0x0a001f00fb037f89 */ /* 0x00226800000e0000 */
[----:B------:R0:W1:Y:S04]  /*5b10*/  SHFL.DOWN PT, R12, R248, 0x10, 0x1f ;  /* 0x0a001f00f80c7f89 */ /* 0x00006800000e0000 */
[----:B------:R1:W1:Y:S04]  /*5b20*/  SHFL.DOWN PT, R13, R247, 0x10, 0x1f ;  /* 0x0a001f00f70d7f89 */ /* 0x00026800000e0000 */
[----:B0-----:R0:W0:Y:S02]  /*5b30*/  SHFL.DOWN PT, R252, R246, 0x10, 0x1f ;  /* 0x0a001f00f6fc7f89 */ /* 0x00102400000e0000 */
.L_x_6367:
        /* <DEDUP_REMOVED lines=13> */
.L_x_6277:
[----:B------:R-:W-:Y:S05]  /*5c10*/  BSYNC B0 ;  /* 0x0000000000007941 */ /* 0x000fea0003800000 */
.L_x_6276:
[----:B------:R-:W-:Y:S01]  /*5c20*/  UMOV UR44, 0xffffffff ;  /* 0xffffffff002c7882 */ /* 0x000fe20000000000 */
[----:B------:R-:W-:Y:S02]  /*5c30*/  ISETP.NE.AND P0, PT, R136, 0x1f, PT ;  /* 0x0000001f8800780c */ /* 0x000fe40003f05270 */
[----:B------:R-:W-:Y:S11]  /*5c40*/  BRA.DIV UR44, `(.L_x_6278) ;  /* 0x0000005a2cbc7947 */ /* 0x000ff6000b800000 */
[----:B------:R-:W1:Y:S04]  /*5c50*/  SHFL.IDX PT, R245, R248, RZ, 0x1f ;  /* 0x00001ffff8f57589 */ /* 0x000e6800000e0000 */
[----:B------:R-:W5:Y:S04]  /*5c60*/  SHFL.IDX PT, R236, R251, RZ, 0x1f ;  /* 0x00001ffffbec7589 */ /* 0x000f6800000e0000 */
[----:B------:R-:W5:Y:S04]  /*5c70*/  SHFL.IDX PT, R240, R246, RZ, 0x1f ;  /* 0x00001ffff6f07589 */ /* 0x000f6800000e0000 */
[----:B------:R-:W5:Y:S04]  /*5c80*/  SHFL.DOWN PT, R249, R246, 0x1, 0x1f ;  /* 0x08201f00f6f97f89 */ /* 0x000f6800000e0000 */
[----:B------:R-:W5:Y:S04]  /*5c90*/  SHFL.DOWN PT, R242, R251, 0x1, 0x1f ;  /* 0x08201f00fbf27f89 */ /* 0x000f6800000e0000 */
[----:B------:R-:W5:Y:S04]  /*5ca0*/  SHFL.IDX PT, R250, R6, RZ, 0x1f ;  /* 0x00001fff06fa7589 */ /* 0x000f6800000e0000 */
[----:B------:R-:W5:Y:S01]  /*5cb0*/  SHFL.IDX PT, R15, R7, RZ, 0x1f ;  /* 0x00001fff070f7589 */ /* 0x000f6200000e0000 */
[-C--:B-1----:R-:W-:Y:S01]  /*5cc0*/  FMUL.FTZ R3, R7, R245.reuse ;  /* 0x000000f507037220 */ /* 0x082fe20000410000 */
[----:B------:R-:W-:-:S02]  /*5cd0*/  FMUL.FTZ R12, R6, R245 ;  /* 0x000000f5060c7220 */ /* 0x000fc40000410000 */
[----:B0-234-:R-:W0:Y:S01]  /*5ce0*/  SHFL.IDX PT, R246, R4, RZ, 0x1f ;  /* 0x00001fff04f67589 */ /* 0x01de2200000e0000 */
[-C--:B-----5:R-:W-:Y:S01]  /*5cf0*/  FFMA.FTZ R238, R6, R236.reuse, -R3 ;  /* 0x000000ec06ee7223 */ /* 0x0a0fe20000010803 */
[----:B------:R-:W-:Y:S02]  /*5d00*/  FFMA.FTZ R239, R7, R236, R12 ;  /* 0x000000ec07ef7223 */ /* 0x000fe4000001000c */
[----:B------:R-:W1:Y:S04]  /*5d10*/  SHFL.IDX PT, R252, R5, RZ, 0x1f ;  /* 0x00001fff05fc7589 */ /* 0x000e6800000e0000 */
[----:B------:R2:W3:Y:S04]  /*5d20*/  SHFL.DOWN PT, R243, R248, 0x1, 0x1f ;  /* 0x08201f00f8f37f89 */ /* 0x0004e800000e0000 */
[----:B------:R-:W4:Y:S04]  /*5d30*/  SHFL.IDX PT, R241, R247, RZ, 0x1f ;  /* 0x00001ffff7f17589 */ /* 0x000f2800000e0000 */
[----:B------:R5:W0:Y:S01]  /*5d40*/  SHFL.DOWN PT, R244, R247, 0x1, 0x1f ;  /* 0x08201f00f7f47f89 */ /* 0x000a2200000e0000 */
[-C--:B--2---:R-:W-:Y:S01]  /*5d50*/  FMUL.FTZ R248, R4, R245.reuse ;  /* 0x000000f504f87220 */ /* 0x084fe20000410000 */
[----:B-----5:R-:W-:-:S07]  /*5d60*/  FMUL.FTZ R247, R5, R245 ;  /* 0x000000f505f77220 */ /* 0x020fce0000410000 */
.L_x_6381:
[----:B------:R-:W-:Y:S01]  /*5d70*/  BSSY B0, `(.L_x_6279) ;  /* 0x000000f000007945 */ /* 0x000fe20003800000 */
[----:B0-----:R-:W-:Y:S02]  /*5d80*/  MOV R12, R246 ;  /* 0x000000f6000c7202 */ /* 0x001fe40000000f00 */
[----:B-1----:R-:W-:Y:S02]  /*5d90*/  MOV R13, R252 ;  /* 0x000000fc000d7202 */ /* 0x002fe40000000f00 */
[----:B------:R-:W-:Y:S01]  /*5da0*/  MOV R14, R250 ;  /* 0x000000fa000e7202 */ /* 0x000fe20000000f00 */
[----:B------:R-:W-:Y:S06]  /*5db0*/  @!P0 BRA `(.L_x_6280) ;  /* 0x0000000000288947 */ /* 0x000fec0003800000 */
[C---:B---3--:R-:W-:Y:S01]  /*5dc0*/  FMUL.FTZ R3, R243.reuse, R15 ;  /* 0x0000000ff3037220 */ /* 0x048fe20000410000 */
        /* <DEDUP_REMOVED lines=9> */
.L_x_6280:
[----:B------:R-:W-:Y:S05]  /*5e60*/  BSYNC B0 ;  /* 0x0000000000007941 */ /* 0x000fea0003800000 */
.L_x_6279:
[C---:B------:R-:W-:Y:S01]  /*5e70*/  FMUL.FTZ R6, R9.reuse, R14 ;  /* 0x0000000e09067220 */ /* 0x040fe20000410000 */
[CC--:B------:R-:W-:Y:S01]  /*5e80*/  FMUL.FTZ R3, R9.reuse, R15.reuse ;  /* 0x0000000f09037220 */ /* 0x0c0fe20000410000 */
[----:B------:R2:W-:Y:S01]  /*5e90*/  STS.128 [R2+0x1500], R12 ;  /* 0x0015000c02007388 */ /* 0x0005e20000000c00 */
[----:B------:R-:W-:Y:S01]  /*5ea0*/  FFMA.FTZ R4, R4, R236, -R247 ;  /* 0x000000ec04047223 */ /* 0x000fe200000108f7 */
        /* <DEDUP_REMOVED lines=8> */
[----:B------:R-:W-:Y:S01]  /*5f30*/  FFMA.FTZ R5, R5, R236, R248 ;  /* 0x000000ec05057223 */ /* 0x000fe200000100f8 */
[----:B----4-:R-:W-:Y:S01]  /*5f40*/  FADD.FTZ R6, R241, R238 ;  /* 0x000000eef1067221 */ /* 0x010fe20000010000 */
[----:B------:R-:W-:-:S02]  /*5f50*/  FADD.FTZ R7, R240, R239 ;  /* 0x000000eff0077221 */ /* 0x000fc40000010000 */
[----:B------:R2:W-:Y:S05]  /*5f60*/  STS.128 [R2+0x14f0], R8 ;  /* 0x0014f00802007388 */ /* 0x0005ea0000000c00 */
.L_x_6262:
[----:B------:R-:W-:Y:S05]  /*5f70*/  WARPSYNC.ALL ;  /* 0x0000000000007948 */ /* 0x000fea0003800000 */
[----:B------:R-:W-:Y:S01]  /*5f80*/  BAR.SYNC.DEFER_BLOCKING 0x0 ;  /* 0x0000000000007b1d */ /* 0x000fe20000010000 */
[----:B0-2---:R-:W-:Y:S01]  /*5f90*/  FFMA.FTZ R9, R0, R218, RZ ;  /* 0x000000da00097223 */ /* 0x005fe200000100ff */
[----:B------:R-:W-:Y:S01]  /*5fa0*/  ISETP.NE.AND P0, PT, R136, RZ, PT ;  /* 0x000000ff8800720c */ /* 0x000fe20003f05270 */
[----:B------:R-:W-:Y:S01]  /*5fb0*/  FADD.FTZ R218, -R35, R218 ;  /* 0x000000da23da7221 */ /* 0x000fe20000010100 */
[----:B------:R-:W-:Y:S02]  /*5fc0*/  MOV R12, UR7 ;  /* 0x00000007000c7c02 */ /* 0x000fe40008000f00 */
        /* <DEDUP_REMOVED lines=67> */
[----:B------:R-:W-:Y:S01]  /*6400*/  FFMA.FTZ R2, R50, R221, R9 ;  /* 0x000000dd32027223 */ /* 0x000fe20000010009 */
[----:B------:R-:W-:Y:S01]  /*6410*/  FADD.FTZ R184, -R184, R3 ;  /* 0x00000003b8b87221 */ /* 0x000fe20000010100 */
[----:B------:R-:W-:Y:S02]  /*6420*/  FADD.FTZ R221, -R34, R221 ;  /* 0x000000dd22dd7221 */ /* 0x000fe40000010100 */
[----:B------:R-:W-:Y:S01]  /*6430*/  FFMA.FTZ R9, R49, R220, R2 ;  /* 0x000000dc31097223 */ /* 0x000fe20000010002 */
[CC--:B------:R-:W-:Y:S01]  /*6440*/  FMUL.FTZ R3, R169.reuse, -R184.reuse ;  /* 0x800000b8a9037220 */ /* 0x0c0fe20000410000 */
[----:B------:R-:W-:Y:S01]  /*6450*/  FMUL.FTZ R169, R169, -R201 ;  /* 0x800000c9a9a97220 */ /* 0x000fe20000410000 */
[----:B------:R-:W-:Y:S01]  /*6460*/  FADD.FTZ R220, -R33, R220 ;  /* 0x000000dc21dc7221 */ /* 0x000fe20000010100 */
[----:B------:R-:W-:Y:S01]  /*6470*/  FFMA.FTZ R8, R48, R223, R9 ;  /* 0x000000df30087223 */ /* 0x000fe20000010009 */
[----:B------:R-:W-:Y:S01]  /*6480*/  FFMA.FTZ R9, R0, -R219, RZ ;  /* 0x800000db00097223 */ /* 0x000fe200000100ff */
[C---:B------:R-:W-:Y:S01]  /*6490*/  FFMA.FTZ R3, R170.reuse, R201, -R3 ;  /* 0x000000c9aa037223 */ /* 0x040fe20000010803 */
[----:B------:R-:W-:Y:S01]  /*64a0*/  FFMA.FTZ R2, R170, R184, R169 ;  /* 0x000000b8aa027223 */ /* 0x000fe200000100a9 */
[----:B------:R-:W-:Y:S01]  /*64b0*/  FFMA.FTZ R11, R47, R222, R8 ;  /* 0x000000de2f0b7223 */ /* 0x000fe20000010008 */
[----:B------:R-:W-:Y:S01]  /*64c0*/  FFMA.FTZ R8, R50, -R217, R9 ;  /* 0x800000d932087223 */ /* 0x000fe20000010009 */
[----:B------:R-:W-:Y:S01]  /*64d0*/  FADD.FTZ R202, R202, R3 ;  /* 0x00000003caca7221 */ /* 0x000fe20000010000 */
[----:B------:R-:W-:Y:S01]  /*64e0*/  FADD.FTZ R2, -R185, R2 ;  /* 0x00000002b9027221 */ /* 0x000fe20000010100 */
[----:B------:R-:W-:Y:S01]  /*64f0*/  FFMA.FTZ R10, R46, R225, R11 ;  /* 0x000000e12e0a7223 */ /* 0x000fe2000001000b */
[----:B-1----:R-:W-:Y:S01]  /*6500*/  FFMA.FTZ R5, R49, -R214, R8 ;  /* 0x800000d631057223 */ /* 0x002fe20000010008 */
[C---:B------:R-:W-:Y:S01]  /*6510*/  FMUL.FTZ R3, R171.reuse, -R202 ;  /* 0x800000caab037220 */ /* 0x040fe20000410000 */
[----:B------:R-:W-:Y:S01]  /*6520*/  FMUL.FTZ R171, R171, -R2 ;  /* 0x80000002abab7220 */ /* 0x000fe20000410000 */
[----:B------:R-:W-:Y:S01]  /*6530*/  FFMA.FTZ R7, R45, R224, R10 ;  /* 0x000000e02d077223 */ /* 0x000fe2000001000a */
        /* <DEDUP_REMOVED lines=32> */
[----:B------:R-:W-:Y:S01]  /*6740*/  FMUL.FTZ R8, R192, UR53 ;  /* 0x00000035c0087c20 */ /* 0x000fe20008410000 */
[----:B------:R-:W-:Y:S01]  /*6750*/  FFMA.FTZ R4, R40, -R19, R7 ;  /* 0x8000001328047223 */ /* 0x000fe20000010007 */
[----:B------:R-:W-:Y:S01]  /*6760*/  FMUL.FTZ R3, R147, -R188 ;  /* 0x800000bc93037220 */ /* 0x000fe20000410000 */
[----:B------:R-:W-:Y:S01]  /*6770*/  FFMA.FTZ R6, R36, R237, R9 ;  /* 0x000000ed24067223 */ /* 0x000fe20000010009 */
[----:B------:R-:W-:Y:S01]  /*6780*/  FADD.FTZ R9, R83, UR5 ;  /* 0x0000000553097e21 */ /* 0x000fe20008010000 */
[----:B------:R-:W-:Y:S01]  /*6790*/  FMUL.FTZ R147, R147, -R205 ;  /* 0x800000cd93937220 */ /* 0x000fe20000410000 */
[----:B------:R-:W-:Y:S01]  /*67a0*/  FFMA.FTZ R10, R175, UR54, -R8 ;  /* 0x00000036af0a7c23 */ /* 0x000fe20008010808 */
[----:B------:R-:W-:Y:S01]  /*67b0*/  FFMA.FTZ R7, R39, -R216, R4 ;  /* 0x800000d827077223 */ /* 0x000fe20000010004 */
[C---:B------:R-:W-:Y:S01]  /*67c0*/  FMUL.FTZ R12, R9.reuse, R175 ;  /* 0x000000af090c7220 */ /* 0x040fe20000410000 */
[----:B------:R-:W-:Y:S01]  /*67d0*/  FMUL.FTZ R8, R9, R192 ;  /* 0x000000c009087220 */ /* 0x000fe20000410000 */
[C---:B------:R-:W-:Y:S01]  /*67e0*/  FFMA.FTZ R5, R148.reuse, R205, -R3 ;  /* 0x000000cd94057223 */ /* 0x040fe20000010803 */
[----:B------:R-:W-:Y:S01]  /*67f0*/  FMUL.FTZ R11, R175, UR53 ;  /* 0x00000035af0b7c20 */ /* 0x000fe20008410000 */
[----:B------:R-:W-:Y:S01]  /*6800*/  FADD.FTZ R9, RZ, R152 ;  /* 0x00000098ff097221 */ /* 0x000fe20000010000 */
[----:B------:R-:W-:Y:S01]  /*6810*/  FFMA.FTZ R3, R148, R188, R147 ;  /* 0x000000bc94037223 */ /* 0x000fe20000010093 */
[----:B------:R-:W-:Y:S01]  /*6820*/  FFMA.FTZ R4, R38, -R235, R7 ;  /* 0x800000eb26047223 */ /* 0x000fe20000010007 */
[----:B------:R-:W-:Y:S01]  /*6830*/  FADD.FTZ R237, -R20, R237 ;  /* 0x000000ed14ed7221 */ /* 0x000fe20000010100 */
[----:B------:R-:W-:Y:S01]  /*6840*/  FFMA.FTZ R11, R192, UR54, R11 ;  /* 0x00000036c00b7c23 */ /* 0x000fe2000801000b */
[C---:B------:R-:W-:Y:S01]  /*6850*/  FMUL.FTZ R13, R9.reuse, R12 ;  /* 0x0000000c090d7220 */ /* 0x040fe20000410000 */
[----:B------:R-:W-:Y:S01]  /*6860*/  FMUL.FTZ R10, R9, R10 ;  /* 0x0000000a090a7220 */ /* 0x000fe20000410000 */
[----:B------:R-:W-:Y:S01]  /*6870*/  FADD.FTZ R3, -R190, R3 ;  /* 0x00000003be037221 */ /* 0x000fe20000010100 */
[----:B------:R-:W-:Y:S01]  /*6880*/  FADD.FTZ R206, R206, R5 ;  /* 0x00000005cece7221 */ /* 0x000fe20000010000 */
[----:B------:R-:W-:Y:S01]  /*6890*/  FFMA.FTZ R7, R37, -R234, R4 ;  /* 0x800000ea25077223 */ /* 0x000fe20000010004 */
[C---:B------:R-:W-:Y:S01]  /*68a0*/  FADD.FTZ R51, R8.reuse, R51 ;  /* 0x0000003308337221 */ /* 0x040fe20000010000 */
[----:B------:R-:W-:Y:S01]  /*68b0*/  FMUL.FTZ R14, R9, R8 ;  /* 0x00000008090e7220 */ /* 0x000fe20000410000 */
[-C--:B------:R-:W-:Y:S01]  /*68c0*/  FFMA.FTZ R4, R8, R237.reuse, R13 ;  /* 0x000000ed08047223 */ /* 0x080fe2000001000d */
[----:B------:R-:W-:Y:S01]  /*68d0*/  FFMA.FTZ R10, R11, R237, R10 ;  /* 0x000000ed0b0a7223 */ /* 0x000fe2000001000a */
[-C--:B------:R-:W-:Y:S01]  /*68e0*/  FMUL.FTZ R8, R150, -R3.reuse ;  /* 0x8000000396087220 */ /* 0x080fe20000410000 */
[----:B------:R-:W-:Y:S01]  /*68f0*/  FADD.FTZ R11, R84, UR5 ;  /* 0x00000005540b7e21 */ /* 0x000fe20008010000 */
[----:B------:R-:W-:Y:S01]  /*6900*/  FMUL.FTZ R150, R150, -R206 ;  /* 0x800000ce96967220 */ /* 0x000fe20000410000 */
[----:B------:R-:W-:Y:S01]  /*6910*/  FFMA.FTZ R147, R99, R192, R10 ;  /* 0x000000c063937223 */ /* 0x000fe2000001000a */
[----:B------:R-:W-:Y:S01]  /*6920*/  FFMA.FTZ R8, R149, R206, -R8 ;  /* 0x000000ce95087223 */ /* 0x000fe20000010808 */
[----:B------:R-:W-:Y:S01]  /*6930*/  FMUL.FTZ R17, R11, R176 ;  /* 0x000000b00b117220 */ /* 0x000fe20000410000 */
[----:B------:R-:W-:Y:S01]  /*6940*/  FFMA.FTZ R10, R149, R3, R150 ;  /* 0x00000003950a7223 */ /* 0x000fe20000010096 */
[----:B------:R-:W-:Y:S01]  /*6950*/  FFMA.FTZ R5, R237, R12, -R14 ;  /* 0x0000000ced057223 */ /* 0x000fe2000001080e */
[----:B------:R-:W-:Y:S01]  /*6960*/  FMUL.FTZ R11, R11, R193 ;  /* 0x000000c10b0b7220 */ /* 0x000fe20000410000 */
[----:B------:R-:W-:Y:S01]  /*6970*/  FADD.FTZ R232, -R21, R232 ;  /* 0x000000e815e87221 */ /* 0x000fe20000010100 */
[C---:B------:R-:W-:Y:S01]  /*6980*/  FMUL.FTZ R12, R234.reuse, R17 ;  /* 0x00000011ea0c7220 */ /* 0x040fe20000410000 */
[----:B------:R-:W-:Y:S01]  /*6990*/  FADD.FTZ R10, -R191, R10 ;  /* 0x0000000abf0a7221 */ /* 0x000fe20000010100 */
[----:B------:R-:W-:Y:S01]  /*69a0*/  FADD.FTZ R207, R207, R8 ;  /* 0x00000008cfcf7221 */ /* 0x000fe20000010000 */
[C---:B------:R-:W-:Y:S01]  /*69b0*/  FADD.FTZ R52, R11.reuse, R52 ;  /* 0x000000340b347221 */ /* 0x040fe20000010000 */
[----:B------:R-:W-:Y:S01]  /*69c0*/  FMUL.FTZ R145, R234, R11 ;  /* 0x0000000bea917220 */ /* 0x000fe20000410000 */
[----:B------:R-:W-:Y:S01]  /*69d0*/  FFMA.FTZ R11, R11, R232, R12 ;  /* 0x000000e80b0b7223 */ /* 0x000fe2000001000c */
        /* <DEDUP_REMOVED lines=12> */
[----:B------:R-:W-:Y:S01]  /*6aa0*/  FADD.FTZ R12, RZ, R14 ;  /* 0x0000000eff0c7221 */ /* 0x000fe20000010000 */
[----:B------:R-:W-:Y:S01]  /*6ab0*/  FADD.FTZ R13, RZ, R13 ;  /* 0x0000000dff0d7221 */ /* 0x000fe20000010000 */
[----:B------:R-:W-:Y:S01]  /*6ac0*/  FFMA.FTZ R14, R232, R17, -R145 ;  /* 0x00000011e80e7223 */ /* 0x000fe20000010891 */
[----:B------:R-:W-:Y:S01]  /*6ad0*/  FMUL.FTZ R142, R140, R187 ;  /* 0x000000bb8c8e7220 */ /* 0x000fe20000410000 */
[----:B------:R-:W-:Y:S01]  /*6ae0*/  FADD.FTZ R17, R12, R15 ;  /* 0x0000000f0c117221 */ /* 0x000fe20000010000 */
[----:B------:R-:W-:Y:S01]  /*6af0*/  FADD.FTZ R16, R13, R16 ;  /* 0x000000100d107221 */ /* 0x000fe20000010000 */
[C---:B------:R-:W-:Y:S01]  /*6b00*/  FMUL.FTZ R13, R141.reuse, R205 ;  /* 0x000000cd8d0d7220 */ /* 0x040fe20000410000 */
[----:B------:R-:W-:Y:S01]  /*6b10*/  FMUL.FTZ R141, R141, R188 ;  /* 0x000000bc8d8d7220 */ /* 0x000fe20000410000 */
[----:B------:R-:W-:Y:S01]  /*6b20*/  FMUL.FTZ R12, R140, R204 ;  /* 0x000000cc8c0c7220 */ /* 0x000fe20000410000 */
[----:B------:R-:W-:Y:S01]  /*6b30*/  FADD.FTZ R223, -R32, R223 ;  /* 0x000000df20df7221 */ /* 0x000fe20000010100 */
[C---:B------:R-:W-:Y:S01]  /*6b40*/  FMUL.FTZ R15, R214.reuse, R13 ;  /* 0x0000000dd60f7220 */ /* 0x040fe20000410000 */
[-C--:B------:R-:W-:Y:S01]  /*6b50*/  FMUL.FTZ R140, R214, R141.reuse ;  /* 0x0000008dd68c7220 */ /* 0x080fe20000410000 */
[----:B------:R-:W-:Y:S01]  /*6b60*/  FMUL.FTZ R144, R215, R12 ;  /* 0x0000000cd7907220 */ /* 0x000fe20000410000 */
[----:B------:R-:W-:Y:S01]  /*6b70*/  FADD.FTZ R222, -R31, R222 ;  /* 0x000000de1fde7221 */ /* 0x000fe20000010100 */
[----:B------:R-:W-:Y:S01]  /*6b80*/  FFMA.FTZ R145, R220, R141, -R15 ;  /* 0x0000008ddc917223 */ /* 0x000fe2000001080f */
[----:B------:R-:W-:Y:S01]  /*6b90*/  FFMA.FTZ R140, R13, R220, R140 ;  /* 0x000000dc0d8c7223 */ /* 0x000fe2000001008c */
[----:B------:R-:W-:Y:S01]  /*6ba0*/  FMUL.FTZ R141, R215, R142 ;  /* 0x0000008ed78d7220 */ /* 0x000fe20000410000 */
[C---:B------:R-:W-:Y:S01]  /*6bb0*/  FMUL.FTZ R15, R139.reuse, R203 ;  /* 0x000000cb8b0f7220 */ /* 0x040fe20000410000 */
[----:B------:R-:W-:Y:S01]  /*6bc0*/  FMUL.FTZ R139, R139, R186 ;  /* 0x000000ba8b8b7220 */ /* 0x000fe20000410000 */
[----:B------:R-:W-:Y:S01]  /*6bd0*/  FADD.FTZ R17, R17, R140 ;  /* 0x0000008c11117221 */ /* 0x000fe20000010000 */
[----:B------:R-:W-:Y:S01]  /*6be0*/  FFMA.FTZ R140, R12, R223, R141 ;  /* 0x000000df0c8c7223 */ /* 0x000fe2000001008d */
[----:B------:R-:W-:Y:S01]  /*6bf0*/  FFMA.FTZ R144, R223, R142, -R144 ;  /* 0x0000008edf907223 */ /* 0x000fe20000010890 */
[----:B------:R-:W-:Y:S01]  /*6c00*/  FMUL.FTZ R142, R212, R139 ;  /* 0x0000008bd48e7220 */ /* 0x000fe20000410000 */
[----:B------:R-:W-:Y:S01]  /*6c10*/  FADD.FTZ R145, R16, R145 ;  /* 0x0000009110917221 */ /* 0x000fe20000010000 */
[----:B------:R-:W-:Y:S01]  /*6c20*/  FADD.FTZ R17, R17, R140 ;  /* 0x0000008c11117221 */ /* 0x000fe20000010000 */
[C---:B------:R-:W-:Y:S01]  /*6c30*/  FMUL.FTZ R140, R137.reuse, R2 ;  /* 0x00000002898c7220 */ /* 0x040fe20000410000 */
[----:B------:R-:W-:Y:S01]  /*6c40*/  FMUL.FTZ R16, R137, R202 ;  /* 0x000000ca89107220 */ /* 0x000fe20000410000 */
[----:B------:R-:W-:Y:S01]  /*6c50*/  FFMA.FTZ R142, R15, R222, R142 ;  /* 0x000000de0f8e7223 */ /* 0x000fe2000001008e */
[----:B------:R-:W-:Y:S01]  /*6c60*/  FADD.FTZ R225, -R30, R225 ;  /* 0x000000e11ee17221 */ /* 0x000fe20000010100 */
[----:B------:R-:W-:Y:S01]  /*6c70*/  FADD.FTZ R141, R92, UR5 ;  /* 0x000000055c8d7e21 */ /* 0x000fe20008010000 */
[----:B------:R-:W-:Y:S01]  /*6c80*/  FMUL.FTZ R137, R213, R140 ;  /* 0x0000008cd5897220 */ /* 0x000fe20000410000 */
[----:B------:R-:W-:Y:S01]  /*6c90*/  FADD.FTZ R82, R147, R82 ;  /* 0x0000005293527221 */ /* 0x000fe20000010000 */
[----:B------:R-:W-:Y:S01]  /*6ca0*/  FMUL.FTZ R147, R212, R15 ;  /* 0x0000000fd4937220 */ /* 0x000fe20000410000 */
[----:B------:R-:W-:Y:S01]  /*6cb0*/  FADD.FTZ R142, R17, R142 ;  /* 0x0000008e118e7221 */ /* 0x000fe20000010000 */
[----:B------:R-:W-:Y:S01]  /*6cc0*/  FMUL.FTZ R146, R213, R16 ;  /* 0x00000010d5927220 */ /* 0x000fe20000410000 */
[----:B------:R-:W-:Y:S01]  /*6cd0*/  FMUL.FTZ R17, R141, R201 ;  /* 0x000000c98d117220 */ /* 0x000fe20000410000 */
[----:B------:R-:W-:Y:S01]  /*6ce0*/  FFMA.FTZ R137, R16, R225, R137 ;  /* 0x000000e110897223 */ /* 0x000fe20000010089 */
[----:B------:R-:W-:Y:S01]  /*6cf0*/  FADD.FTZ R148, R91, UR5 ;  /* 0x000000055b947e21 */ /* 0x000fe20008010000 */
[----:B------:R-:W-:Y:S01]  /*6d00*/  FMUL.FTZ R141, R141, R184 ;  /* 0x000000b88d8d7220 */ /* 0x000fe20000410000 */
[----:B------:R-:W-:Y:S01]  /*6d10*/  FFMA.FTZ R147, R222, R139, -R147 ;  /* 0x0000008bde937223 */ /* 0x000fe20000010893 */
[----:B------:R-:W-:Y:S01]  /*6d20*/  FADD.FTZ R144, R145, R144 ;  /* 0x0000009091907221 */ /* 0x000fe20000010000 */
[----:B------:R-:W-:Y:S01]  /*6d30*/  FFMA.FTZ R139, R225, R140, -R146 ;  /* 0x0000008ce18b7223 */ /* 0x000fe20000010892 */
[----:B------:R-:W-:Y:S01]  /*6d40*/  FADD.FTZ R137, R142, R137 ;  /* 0x000000898e897221 */ /* 0x000fe20000010000 */
[----:B------:R-:W-:Y:S01]  /*6d50*/  FADD.FTZ R224, -R29, R224 ;  /* 0x000000e01de07221 */ /* 0x000fe20000010100 */
[----:B------:R-:W-:Y:S01]  /*6d60*/  FMUL.FTZ R145, R210, R17 ;  /* 0x00000011d2917220 */ /* 0x000fe20000410000 */
[----:B------:R-:W-:Y:S01]  /*6d70*/  FMUL.FTZ R140, R148, R200 ;  /* 0x000000c8948c7220 */ /* 0x000fe20000410000 */
[----:B------:R-:W-:Y:S01]  /*6d80*/  FMUL.FTZ R142, R210, R141 ;  /* 0x0000008dd28e7220 */ /* 0x000fe20000410000 */
[----:B------:R-:W-:Y:S01]  /*6d90*/  FADD.FTZ R144, R144, R147 ;  /* 0x0000009390907221 */ /* 0x000fe20000010000 */
[----:B------:R-:W-:Y:S01]  /*6da0*/  FMUL.FTZ R148, R148, R183 ;  /* 0x000000b794947220 */ /* 0x000fe20000410000 */
[----:B------:R-:W-:Y:S01]  /*6db0*/  FFMA.FTZ R146, R224, R141, -R145 ;  /* 0x0000008de0927223 */ /* 0x000fe20000010891 */
[----:B------:R-:W-:Y:S01]  /*6dc0*/  FFMA.FTZ R142, R17, R224, R142 ;  /* 0x000000e0118e7223 */ /* 0x000fe2000001008e */
[----:B------:R-:W-:Y:S01]  /*6dd0*/  FADD.FTZ R227, -R28, R227 ;  /* 0x000000e31ce37221 */ /* 0x000fe20000010100 */
[----:B------:R-:W-:Y:S01]  /*6de0*/  FADD.FTZ R139, R144, R139 ;  /* 0x0000008b908b7221 */ /* 0x000fe20000010000 */
[----:B------:R-:W-:Y:S01]  /*6df0*/  FADD.FTZ R145, R90, UR5 ;  /* 0x000000055a917e21 */ /* 0x000fe20008010000 */
[----:B------:R-:W-:Y:S01]  /*6e00*/  FMUL.FTZ R141, R211, R148 ;  /* 0x00000094d38d7220 */ /* 0x000fe20000410000 */
[----:B------:R-:W-:Y:S01]  /*6e10*/  FADD.FTZ R142, R137, R142 ;  /* 0x0000008e898e7221 */ /* 0x000fe20000010000 */
[----:B------:R-:W-:Y:S01]  /*6e20*/  FADD.FTZ R139, R139, R146 ;  /* 0x000000928b8b7221 */ /* 0x000fe20000010000 */
[C---:B------:R-:W-:Y:S01]  /*6e30*/  FMUL.FTZ R137, R145.reuse, R199 ;  /* 0x000000c791897220 */ /* 0x040fe20000410000 */
[----:B------:R-:W-:Y:S01]  /*6e40*/  FFMA.FTZ R141, R140, R227, R141 ;  /* 0x000000e38c8d7223 */ /* 0x000fe2000001008d */
[----:B------:R-:W-:Y:S01]  /*6e50*/  FMUL.FTZ R145, R145, R182 ;  /* 0x000000b691917220 */ /* 0x000fe20000410000 */
[----:B------:R-:W-:Y:S01]  /*6e60*/  FADD.FTZ R146, R89, UR5 ;  /* 0x0000000559927e21 */ /* 0x000fe20008010000 */
[----:B------:R-:W-:Y:S01]  /*6e70*/  FMUL.FTZ R150, R211, R140 ;  /* 0x0000008cd3967220 */ /* 0x000fe20000410000 */
[----:B------:R-:W-:Y:S01]  /*6e80*/  FADD.FTZ R141, R142, R141 ;  /* 0x0000008d8e8d7221 */ /* 0x000fe20000010000 */
[----:B------:R-:W-:Y:S01]  /*6e90*/  FADD.FTZ R226, -R27, R226 ;  /* 0x000000e21be27221 */ /* 0x000fe20000010100 */
[C---:B------:R-:W-:Y:S01]  /*6ea0*/  FMUL.FTZ R147, R208.reuse, R137 ;  /* 0x00000089d0937220 */ /* 0x040fe20000410000 */
[----:B------:R-:W-:Y:S01]  /*6eb0*/  FMUL.FTZ R144, R208, R145 ;  /* 0x00000091d0907220 */ /* 0x000fe20000410000 */
[C---:B------:R-:W-:Y:S01]  /*6ec0*/  FMUL.FTZ R142, R146.reuse, R198 ;  /* 0x000000c6928e7220 */ /* 0x040fe20000410000 */
[----:B------:R-:W-:Y:S01]  /*6ed0*/  FMUL.FTZ R146, R146, R181 ;  /* 0x000000b592927220 */ /* 0x000fe20000410000 */
[----:B------:R-:W-:Y:S01]  /*6ee0*/  FFMA.FTZ R150, R227, R148, -R150 ;  /* 0x00000094e3967223 */ /* 0x000fe20000010896 */
[----:B------:R-:W-:Y:S01]  /*6ef0*/  FFMA.FTZ R147, R226, R145, -R147 ;  /* 0x00000091e2937223 */ /* 0x000fe20000010893 */
[----:B------:R-:W-:Y:S01]  /*6f00*/  FFMA.FTZ R144, R137, R226, R144 ;  /* 0x000000e289907223 */ /* 0x000fe20000010090 */
[----:B------:R-:W-:Y:S01]  /*6f10*/  FADD.FTZ R229, -R26, R229 ;  /* 0x000000e51ae57221 */ /* 0x000fe20000010100 */
[----:B------:R-:W-:Y:S01]  /*6f20*/  FADD.FTZ R149, R88, UR5 ;  /* 0x0000000558957e21 */ /* 0x000fe20008010000 */
[----:B------:R-:W-:Y:S01]  /*6f30*/  FMUL.FTZ R145, R209, R146 ;  /* 0x00000092d1917220 */ /* 0x000fe20000410000 */
[----:B------:R-:W-:Y:S01]  /*6f40*/  FADD.FTZ R150, R139, R150 ;  /* 0x000000968b967221 */ /* 0x000fe20000010000 */
[----:B------:R-:W-:Y:S01]  /*6f50*/  FADD.FTZ R141, R141, R144 ;  /* 0x000000908d8d7221 */ /* 0x000fe20000010000 */
[----:B------:R-:W-:Y:S01]  /*6f60*/  FMUL.FTZ R148, R209, R142 ;  /* 0x0000008ed1947220 */ /* 0x000fe20000410000 */
[C---:B------:R-:W-:Y:S01]  /*6f70*/  FMUL.FTZ R139, R149.reuse, R197 ;  /* 0x000000c5958b7220 */ /* 0x040fe20000410000 */
[----:B------:R-:W-:Y:S01]  /*6f80*/  FFMA.FTZ R144, R142, R229, R145 ;  /* 0x000000e58e907223 */ /* 0x000fe20000010091 */
[----:B------:R-:W-:Y:S01]  /*6f90*/  FMUL.FTZ R149, R149, R180 ;  /* 0x000000b495957220 */ /* 0x000fe20000410000 */
[----:B------:R-:W-:Y:S01]  /*6fa0*/  FADD.FTZ R152, R87, UR5 ;  /* 0x0000000557987e21 */ /* 0x000fe20008010000 */
[----:B------:R-:W-:Y:S01]  /*6fb0*/  FFMA.FTZ R148, R229, R146, -R148 ;  /* 0x00000092e5947223 */ /* 0x000fe20000010894 */
[----:B------:R-:W-:Y:S01]  /*6fc0*/  FADD.FTZ R141, R141, R144 ;  /* 0x000000908d8d7221 */ /* 0x000fe20000010000 */
[----:B------:R-:W-:Y:S01]  /*6fd0*/  FADD.FTZ R228, -R25, R228 ;  /* 0x000000e419e47221 */ /* 0x000fe20000010100 */
[----:B------:R-:W-:Y:S01]  /*6fe0*/  FADD.FTZ R147, R150, R147 ;  /* 0x0000009396937221 */ /* 0x000fe20000010000 */
[----:B------:R-:W-:Y:S01]  /*6ff0*/  FMUL.FTZ R146, R18, R149 ;  /* 0x0000009512927220 */ /* 0x000fe20000410000 */
[C---:B------:R-:W-:Y:S01]  /*7000*/  FMUL.FTZ R144, R152.reuse, R196 ;  /* 0x000000c498907220 */ /* 0x040fe20000410000 */
[----:B------:R-:W-:Y:S01]  /*7010*/  FMUL.FTZ R152, R152, R179 ;  /* 0x000000b398987220 */ /* 0x000fe20000410000 */
[----:B------:R-:W-:Y:S01]  /*7020*/  FMUL.FTZ R151, R18, R139 ;  /* 0x0000008b12977220 */ /* 0x000fe20000410000 */
[----:B------:R-:W-:Y:S01]  /*7030*/  FADD.FTZ R231, -R24, R231 ;  /* 0x000000e718e77221 */ /* 0x000fe20000010100 */
[----:B------:R-:W-:Y:S01]  /*7040*/  FFMA.FTZ R146, R139, R228, R146 ;  /* 0x000000e48b927223 */ /* 0x000fe20000010092 */
[----:B------:R-:W-:Y:S01]  /*7050*/  FMUL.FTZ R154, R19, R144 ;  /* 0x00000090139a7220 */ /* 0x000fe20000410000 */
[----:B------:R-:W-:Y:S01]  /*7060*/  FADD.FTZ R147, R147, R148 ;  /* 0x0000009493937221 */ /* 0x000fe20000010000 */
[----:B------:R-:W-:Y:S01]  /*7070*/  FADD.FTZ R148, R86, UR5 ;  /* 0x0000000556947e21 */ /* 0x000fe20008010000 */
[-C--:B------:R-:W-:Y:S01]  /*7080*/  FMUL.FTZ R145, R19, R152.reuse ;  /* 0x0000009813917220 */ /* 0x080fe20000410000 */
[----:B------:R-:W-:Y:S01]  /*7090*/  FFMA.FTZ R150, R228, R149, -R151 ;  /* 0x00000095e4967223 */ /* 0x000fe20000010897 */
[----:B------:R-:W-:Y:S01]  /*70a0*/  FADD.FTZ R141, R141, R146 ;  /* 0x000000928d8d7221 */ /* 0x000fe20000010000 */
[----:B------:R-:W-:Y:S01]  /*70b0*/  FFMA.FTZ R154, R231, R152, -R154 ;  /* 0x00000098e79a7223 */ /* 0x000fe2000001089a */
[----:B------:R-:W-:Y:S01]  /*70c0*/  FMUL.FTZ R149, R148, R195 ;  /* 0x000000c394957220 */ /* 0x000fe20000410000 */
[----:B------:R-:W-:Y:S01]  /*70d0*/  FADD.FTZ R152, R85, UR5 ;  /* 0x0000000555987e21 */ /* 0x000fe20008010000 */
[----:B------:R-:W-:Y:S01]  /*70e0*/  FFMA.FTZ R146, R144, R231, R145 ;  /* 0x000000e790927223 */ /* 0x000fe20000010091 */
[----:B------:R-:W-:Y:S01]  /*70f0*/  FMUL.FTZ R145, R148, R178 ;  /* 0x000000b294917220 */ /* 0x000fe20000410000 */
[----:B------:R-:W-:Y:S01]  /*7100*/  FADD.FTZ R147, R147, R150 ;  /* 0x0000009693937221 */ /* 0x000fe20000010000 */
[----:B------:R-:W-:Y:S01]  /*7110*/  FADD.FTZ R230, -R23, R230 ;  /* 0x000000e617e67221 */ /* 0x000fe20000010100 */
[----:B------:R-:W-:Y:S01]  /*7120*/  FMUL.FTZ R151, R216, R149 ;  /* 0x00000095d8977220 */ /* 0x000fe20000410000 */
        /* <DEDUP_REMOVED lines=14> */
[----:B------:R-:W-:Y:S01]  /*7210*/  FFMA.FTZ R7, R36, -R9, R7 ;  /* 0x8000000924077223 */ /* 0x000fe20000010007 */
[----:B------:R-:W-:Y:S01]  /*7220*/  FADD.FTZ R147, R147, R156 ;  /* 0x0000009c93937221 */ /* 0x000fe20000010000 */
[----:B------:R-:W-:Y:S01]  /*7230*/  FMUL.FTZ R9, R193, UR53 ;  /* 0x00000035c1097c20 */ /* 0x000fe20008410000 */
[----:B------:R-:W-:Y:S01]  /*7240*/  FADD.FTZ R148, R141, R148 ;  /* 0x000000948d947221 */ /* 0x000fe20000010000 */
[----:B------:R-:W-:Y:S01]  /*7250*/  FMUL.FTZ R146, R194, UR53 ;  /* 0x00000035c2927c20 */ /* 0x000fe20008410000 */
[----:B------:R-:W-:Y:S01]  /*7260*/  FADD.FTZ R14, R147, R14 ;  /* 0x0000000e930e7221 */ /* 0x000fe20000010000 */
[----:B------:R-:W-:Y:S01]  /*7270*/  FFMA.FTZ R9, R176, UR54, -R9 ;  /* 0x00000036b0097c23 */ /* 0x000fe20008010809 */
[----:B------:R-:W-:Y:S01]  /*7280*/  FADD.FTZ R11, R148, R11 ;  /* 0x0000000b940b7221 */ /* 0x000fe20000010000 */
[----:B------:R-:W-:Y:S01]  /*7290*/  FMUL.FTZ R176, R176, UR53 ;  /* 0x00000035b0b07c20 */ /* 0x000fe20008410000 */
[----:B------:R-:W-:Y:S01]  /*72a0*/  FADD.FTZ R141, R14, R5 ;  /* 0x000000050e8d7221 */ /* 0x000fe20000010000 */
[----:B------:R-:W-:Y:S01]  /*72b0*/  FFMA.FTZ R146, R177, UR54, -R146 ;  /* 0x00000036b1927c23 */ /* 0x000fe20008010892 */
[----:B------:R-:W-:Y:S01]  /*72c0*/  FADD.FTZ R4, R11, R4 ;  /* 0x000000040b047221 */ /* 0x000fe20000010000 */
[----:B------:R-:W0:Y:S01]  /*72d0*/  SHFL.DOWN PT, R145, R6, 0x1, 0x1f ;  /* 0x08201f0006917f89 */ /* 0x000e2200000e0000 */
[----:B------:R-:W-:Y:S01]  /*72e0*/  FMUL.FTZ R177, R177, UR53 ;  /* 0x00000035b1b17c20 */ /* 0x000fe20008410000 */
[----:B------:R-:W-:Y:S01]  /*72f0*/  FMUL.FTZ R9, R234, R9 ;  /* 0x00000009ea097220 */ /* 0x000fe20000410000 */
[----:B------:R-:W-:Y:S01]  /*7300*/  FFMA.FTZ R176, R193, UR54, R176 ;  /* 0x00000036c1b07c23 */ /* 0x000fe200080100b0 */
[----:B------:R-:W1:Y:S01]  /*7310*/  SHFL.DOWN PT, R152, R7, 0x1, 0x1f ;  /* 0x08201f0007987f89 */ /* 0x000e6200000e0000 */
[----:B------:R-:W-:Y:S01]  /*7320*/  FMUL.FTZ R146, R235, R146 ;  /* 0x00000092eb927220 */ /* 0x000fe20000410000 */
[----:B------:R-:W-:Y:S01]  /*7330*/  FFMA.FTZ R177, R194, UR54, R177 ;  /* 0x00000036c2b17c23 */ /* 0x000fe200080100b1 */
[----:B------:R-:W-:Y:S01]  /*7340*/  FMUL.FTZ R5, R195, UR53 ;  /* 0x00000035c3057c20 */ /* 0x000fe20008410000 */
[----:B------:R-:W2:Y:S01]  /*7350*/  SHFL.DOWN PT, R148, R141, 0x1, 0x1f ;  /* 0x08201f008d947f89 */ /* 0x000ea200000e0000 */
[----:B------:R-:W-:Y:S01]  /*7360*/  FFMA.FTZ R9, R176, R232, R9 ;  /* 0x000000e8b0097223 */ /* 0x000fe20000010009 */
[----:B------:R-:W-:Y:S01]  /*7370*/  FFMA.FTZ R146, R177, R233, R146 ;  /* 0x000000e9b1927223 */ /* 0x000fe20000010092 */
[C---:B------:R-:W-:Y:S01]  /*7380*/  FFMA.FTZ R5, R178.reuse, UR54, -R5 ;  /* 0x00000036b2057c23 */ /* 0x040fe20008010805 */
[----:B------:R-:W4:Y:S01]  /*7390*/  SHFL.DOWN PT, R11, R4, 0x1, 0x1f ;  /* 0x08201f00040b7f89 */ /* 0x000f2200000e0000 */
[----:B------:R-:W-:Y:S01]  /*73a0*/  FMUL.FTZ R178, R178, UR53 ;  /* 0x00000035b2b27c20 */ /* 0x000fe20008410000 */
[----:B------:R-:W-:Y:S01]  /*73b0*/  FFMA.FTZ R14, R100, R193, R9 ;  /* 0x000000c1640e7223 */ /* 0x000fe20000010009 */
[----:B------:R-:W-:Y:S01]  /*73c0*/  FFMA.FTZ R9, R101, R194, R146 ;  /* 0x000000c265097223 */ /* 0x000fe20000010092 */
[----:B------:R-:W-:Y:S01]  /*73d0*/  FMUL.FTZ R5, R216, R5 ;  /* 0x00000005d8057220 */ /* 0x000fe20000410000 */
[----:B------:R-:W-:Y:S01]  /*73e0*/  FFMA.FTZ R178, R195, UR54, R178 ;  /* 0x00000036c3b27c23 */ /* 0x000fe200080100b2 */
[----:B------:R-:W-:Y:S01]  /*73f0*/  FADD.FTZ R81, R14, R81 ;  /* 0x000000510e517221 */ /* 0x000fe20000010000 */
[----:B------:R-:W-:Y:S01]  /*7400*/  FADD.FTZ R80, R9, R80 ;  /* 0x0000005009507221 */ /* 0x000fe20000010000 */
[----:B------:R-:W-:Y:S01]  /*7410*/  FMUL.FTZ R14, R196, UR53 ;  /* 0x00000035c40e7c20 */ /* 0x000fe20008410000 */
[----:B------:R-:W-:Y:S01]  /*7420*/  FFMA.FTZ R9, R178, R230, R5 ;  /* 0x000000e6b2097223 */ /* 0x000fe20000010005 */
[----:B------:R-:W-:Y:S01]  /*7430*/  MOV R5, R141 ;  /* 0x0000008d00057202 */ /* 0x000fe20000000f00 */
[----:B------:R-:W-:Y:S01]  /*7440*/  FADD.FTZ R55, R144, R55 ;  /* 0x0000003790377221 */ /* 0x000fe20000010000 */
[----:B0-----:R-:W-:Y:S01]  /*7450*/  @!P1 FADD.FTZ R6, R6, R145 ;  /* 0x0000009106069221 */ /* 0x001fe20000010000 */
[C---:B------:R-:W-:Y:S01]  /*7460*/  FFMA.FTZ R14, R179.reuse, UR54, -R14 ;  /* 0x00000036b30e7c23 */ /* 0x040fe2000801080e */
[----:B------:R-:W-:Y:S01]  /*7470*/  FMUL.FTZ R179, R179, UR53 ;  /* 0x00000035b3b37c20 */ /* 0x000fe20008410000 */
[----:B------:R-:W-:Y:S01]  /*7480*/  FFMA.FTZ R144, R102, R195, R9 ;  /* 0x000000c366907223 */ /* 0x000fe20000010009 */
[----:B-1----:R-:W-:Y:S01]  /*7490*/  @!P1 FADD.FTZ R7, R7, R152 ;  /* 0x0000009807079221 */ /* 0x002fe20000010000 */
[----:B------:R-:W0:Y:S01]  /*74a0*/  SHFL.DOWN PT, R145, R6, 0x2, 0x1f ;  /* 0x08401f0006917f89 */ /* 0x000e2200000e0000 */
[----:B------:R-:W-:Y:S01]  /*74b0*/  FMUL.FTZ R9, R197, UR53 ;  /* 0x00000035c5097c20 */ /* 0x000fe20008410000 */
[----:B------:R-:W-:Y:S01]  /*74c0*/  FMUL.FTZ R19, R19, R14 ;  /* 0x0000000e13137220 */ /* 0x000fe20000410000 */
[----:B--2---:R-:W-:Y:S01]  /*74d0*/  @!P1 FADD.FTZ R5, R5, R148 ;  /* 0x0000009405059221 */ /* 0x004fe20000010000 */
[----:B------:R-:W-:Y:S01]  /*74e0*/  FFMA.FTZ R14, R196, UR54, R179 ;  /* 0x00000036c40e7c23 */ /* 0x000fe200080100b3 */
[----:B------:R-:W1:Y:S01]  /*74f0*/  SHFL.DOWN PT, R148, R7, 0x2, 0x1f ;  /* 0x08401f0007947f89 */ /* 0x000e6200000e0000 */
[----:B------:R-:W-:Y:S01]  /*7500*/  FFMA.FTZ R9, R180, UR54, -R9 ;  /* 0x00000036b4097c23 */ /* 0x000fe20008010809 */
[----:B----4-:R-:W-:Y:S01]  /*7510*/  @!P1 FADD.FTZ R4, R11, R4 ;  /* 0x000000040b049221 */ /* 0x010fe20000010000 */
[----:B------:R-:W-:Y:S01]  /*7520*/  ISETP.GT.AND P1, PT, R134, 0x1d, PT ;  /* 0x0000001d8600780c */ /* 0x000fe20003f24270 */
[----:B------:R-:W2:Y:S01]  /*7530*/  SHFL.DOWN PT, R146, R5, 0x2, 0x1f ;  /* 0x08401f0005927f89 */ /* 0x000ea200000e0000 */
[----:B------:R-:W-:Y:S01]  /*7540*/  FADD.FTZ R79, R144, R79 ;  /* 0x0000004f904f7221 */ /* 0x000fe20000010000 */
[----:B------:R-:W-:Y:S01]  /*7550*/  FMUL.FTZ R180, R180, UR53 ;  /* 0x00000035b4b47c20 */ /* 0x000fe20008410000 */
[----:B------:R-:W-:Y:S01]  /*7560*/  FFMA.FTZ R144, R14, R231, R19 ;  /* 0x000000e70e907223 */ /* 0x000fe20000010013 */
[----:B------:R-:W4:Y:S01]  /*7570*/  SHFL.DOWN PT, R141, R4, 0x2, 0x1f ;  /* 0x08401f00048d7f89 */ /* 0x000f2200000e0000 */
[----:B------:R-:W-:Y:S01]  /*7580*/  FMUL.FTZ R18, R18, R9 ;  /* 0x0000000912127220 */ /* 0x000fe20000410000 */
[----:B------:R-:W-:Y:S01]  /*7590*/  FFMA.FTZ R9, R197, UR54, R180 ;  /* 0x00000036c5097c23 */ /* 0x000fe200080100b4 */
[----:B------:R-:W-:Y:S01]  /*75a0*/  FFMA.FTZ R11, R103, R196, R144 ;  /* 0x000000c4670b7223 */ /* 0x000fe20000010090 */
[----:B------:R-:W-:Y:S01]  /*75b0*/  FADD.FTZ R56, R139, R56 ;  /* 0x000000388b387221 */ /* 0x000fe20000010000 */
        /* <DEDUP_REMOVED lines=10> */
[----:B------:R-:W-:Y:S01]  /*7660*/  FMUL.FTZ R209, R209, R14 ;  /* 0x0000000ed1d17220 */ /* 0x000fe20000410000 */
[----:B-1----:R-:W-:Y:S01]  /*7670*/  @!P1 FADD.FTZ R7, R7, R148 ;  /* 0x0000009407079221 */ /* 0x002fe20000010000 */
[----:B------:R-:W0:Y:S01]  /*7680*/  SHFL.DOWN PT, R139, R6, 0x4, 0x1f ;  /* 0x08801f00068b7f89 */ /* 0x000e2200000e0000 */
[----:B------:R-:W-:Y:S01]  /*7690*/  FFMA.FTZ R14, R198, UR54, R181 ;  /* 0x00000036c60e7c23 */ /* 0x000fe200080100b5 */
[C---:B------:R-:W-:Y:S01]  /*76a0*/  FFMA.FTZ R9, R182.reuse, UR54, -R9 ;  /* 0x00000036b6097c23 */ /* 0x040fe20008010809 */
[----:B--2---:R-:W-:Y:S01]  /*76b0*/  @!P1 FADD.FTZ R5, R5, R146 ;  /* 0x0000009205059221 */ /* 0x004fe20000010000 */
[----:B------:R-:W1:Y:S01]  /*76c0*/  SHFL.DOWN PT, R144, R7, 0x4, 0x1f ;  /* 0x08801f0007907f89 */ /* 0x000e6200000e0000 */
[----:B------:R-:W-:Y:S01]  /*76d0*/  FMUL.FTZ R182, R182, UR53 ;  /* 0x00000035b6b67c20 */ /* 0x000fe20008410000 */
[----:B------:R-:W-:Y:S01]  /*76e0*/  FADD.FTZ R77, R18, R77 ;  /* 0x0000004d124d7221 */ /* 0x000fe20000010000 */
[----:B----4-:R-:W-:Y:S01]  /*76f0*/  @!P1 FADD.FTZ R4, R4, R141 ;  /* 0x0000008d04049221 */ /* 0x010fe20000010000 */
[----:B------:R-:W2:Y:S01]  /*7700*/  SHFL.DOWN PT, R142, R5, 0x4, 0x1f ;  /* 0x08801f00058e7f89 */ /* 0x000ea200000e0000 */
[----:B------:R-:W-:Y:S01]  /*7710*/  ISETP.GT.AND P1, PT, R134, 0x1b, PT ;  /* 0x0000001b8600780c */ /* 0x000fe20003f24270 */
[----:B------:R-:W-:Y:S01]  /*7720*/  FFMA.FTZ R18, R14, R229, R209 ;  /* 0x000000e50e127223 */ /* 0x000fe200000100d1 */
[----:B------:R-:W-:Y:S01]  /*7730*/  FMUL.FTZ R208, R208, R9 ;  /* 0x00000009d0d07220 */ /* 0x000fe20000410000 */
[----:B------:R-:W4:Y:S01]  /*7740*/  SHFL.DOWN PT, R19, R4, 0x4, 0x1f ;  /* 0x08801f0004137f89 */ /* 0x000f2200000e0000 */
[----:B------:R-:W-:Y:S01]  /*7750*/  FFMA.FTZ R9, R199, UR54, R182 ;  /* 0x00000036c7097c23 */ /* 0x000fe200080100b6 */
[----:B------:R-:W-:Y:S01]  /*7760*/  FMUL.FTZ R14, R200, UR53 ;  /* 0x00000035c80e7c20 */ /* 0x000fe20008410000 */
[----:B------:R-:W-:Y:S01]  /*7770*/  FFMA.FTZ R11, R105, R198, R18 ;  /* 0x000000c6690b7223 */ /* 0x000fe20000010012 */
[----:B------:R-:W-:Y:S01]  /*7780*/  FADD.FTZ R59, R140, R59 ;  /* 0x0000003b8c3b7221 */ /* 0x000fe20000010000 */
[----:B------:R-:W-:Y:S01]  /*7790*/  FFMA.FTZ R9, R9, R226, R208 ;  /* 0x000000e209097223 */ /* 0x000fe200000100d0 */
[C---:B------:R-:W-:Y:S01]  /*77a0*/  FFMA.FTZ R14, R183.reuse, UR54, -R14 ;  /* 0x00000036b70e7c23 */ /* 0x040fe2000801080e */
[----:B------:R-:W-:Y:S01]  /*77b0*/  FMUL.FTZ R183, R183, UR53 ;  /* 0x00000035b7b77c20 */ /* 0x000fe20008410000 */
[----:B------:R-:W-:Y:S01]  /*77c0*/  FADD.FTZ R76, R11, R76 ;  /* 0x0000004c0b4c7221 */ /* 0x000fe20000010000 */
[----:B------:R-:W-:Y:S01]  /*77d0*/  FFMA.FTZ R18, R106, R199, R9 ;  /* 0x000000c76a127223 */ /* 0x000fe20000010009 */
[----:B------:R-:W-:Y:S01]  /*77e0*/  FMUL.FTZ R211, R211, R14 ;  /* 0x0000000ed3d37220 */ /* 0x000fe20000410000 */
[----:B------:R-:W-:Y:S01]  /*77f0*/  FFMA.FTZ R14, R200, UR54, R183 ;  /* 0x00000036c80e7c23 */ /* 0x000fe200080100b7 */
[----:B0-----:R-:W-:Y:S01]  /*7800*/  @!P1 FADD.FTZ R6, R6, R139 ;  /* 0x0000008b06069221 */ /* 0x001fe20000010000 */
[----:B------:R-:W-:Y:S01]  /*7810*/  FMUL.FTZ R9, R201, UR53 ;  /* 0x00000035c9097c20 */ /* 0x000fe20008410000 */
[----:B------:R-:W-:Y:S01]  /*7820*/  FADD.FTZ R75, R18, R75 ;  /* 0x0000004b124b7221 */ /* 0x000fe20000010000 */
[----:B------:R-:W-:Y:S01]  /*7830*/  FFMA.FTZ R14, R14, R227, R211 ;  /* 0x000000e30e0e7223 */ /* 0x000fe200000100d3 */
[----:B-1----:R-:W-:Y:S01]  /*7840*/  @!P1 FADD.FTZ R7, R7, R144 ;  /* 0x0000009007079221 */ /* 0x002fe20000010000 */
[----:B------:R-:W-:Y:S01]  /*7850*/  FFMA.FTZ R11, R184, UR54, -R9 ;  /* 0x00000036b80b7c23 */ /* 0x000fe20008010809 */
[----:B------:R-:W0:Y:S01]  /*7860*/  SHFL.DOWN PT, R137, R6, 0x8, 0x1f ;  /* 0x09001f0006897f89 */ /* 0x000e2200000e0000 */
[----:B------:R-:W-:Y:S01]  /*7870*/  FMUL.FTZ R9, R202, UR53 ;  /* 0x00000035ca097c20 */ /* 0x000fe20008410000 */
[----:B--2---:R-:W-:Y:S01]  /*7880*/  @!P1 FADD.FTZ R5, R5, R142 ;  /* 0x0000008e05059221 */ /* 0x004fe20000010000 */
[----:B------:R-:W-:Y:S01]  /*7890*/  FADD.FTZ R60, R17, R60 ;  /* 0x0000003c113c7221 */ /* 0x000fe20000010000 */
[----:B------:R-:W1:Y:S01]  /*78a0*/  SHFL.DOWN PT, R140, R7, 0x8, 0x1f ;  /* 0x09001f00078c7f89 */ /* 0x000e6200000e0000 */
[----:B------:R-:W-:Y:S01]  /*78b0*/  FFMA.FTZ R17, R107, R200, R14 ;  /* 0x000000c86b117223 */ /* 0x000fe2000001000e */
[----:B----4-:R-:W-:Y:S01]  /*78c0*/  @!P1 FADD.FTZ R4, R4, R19 ;  /* 0x0000001304049221 */ /* 0x010fe20000010000 */
[----:B------:R-:W-:Y:S01]  /*78d0*/  FMUL.FTZ R184, R184, UR53 ;  /* 0x00000035b8b87c20 */ /* 0x000fe20008410000 */
[----:B------:R-:W2:Y:S01]  /*78e0*/  SHFL.DOWN PT, R18, R5, 0x8, 0x1f ;  /* 0x09001f0005127f89 */ /* 0x000ea200000e0000 */
[C---:B------:R-:W-:Y:S01]  /*78f0*/  FFMA.FTZ R14, R2.reuse, UR54, -R9 ;  /* 0x00000036020e7c23 */ /* 0x040fe20008010809 */
[----:B------:R-:W-:Y:S01]  /*7900*/  FMUL.FTZ R9, R2, UR53 ;  /* 0x0000003502097c20 */ /* 0x000fe20008410000 */
[----:B------:R-:W-:Y:S01]  /*7910*/  FMUL.FTZ R210, R210, R11 ;  /* 0x0000000bd2d27220 */ /* 0x000fe20000410000 */
[----:B------:R-:W4:Y:S01]  /*7920*/  SHFL.DOWN PT, R19, R4, 0x8, 0x1f ;  /* 0x09001f0004137f89 */ /* 0x000f2200000e0000 */
[----:B------:R-:W-:Y:S01]  /*7930*/  FFMA.FTZ R11, R201, UR54, R184 ;  /* 0x00000036c90b7c23 */ /* 0x000fe200080100b8 */
[----:B------:R-:W-:Y:S01]  /*7940*/  FMUL.FTZ R213, R213, R14 ;  /* 0x0000000ed5d57220 */ /* 0x000fe20000410000 */
[----:B------:R-:W-:Y:S01]  /*7950*/  FFMA.FTZ R2, R202, UR54, R9 ;  /* 0x00000036ca027c23 */ /* 0x000fe20008010009 */
[----:B------:R-:W-:Y:S01]  /*7960*/  ISETP.GT.AND P1, PT, R134, 0x17, PT ;  /* 0x000000178600780c */ /* 0x000fe20003f24270 */
[----:B------:R-:W-:Y:S01]  /*7970*/  FFMA.FTZ R11, R11, R224, R210 ;  /* 0x000000e00b0b7223 */ /* 0x000fe200000100d2 */
[----:B------:R-:W-:Y:S01]  /*7980*/  FMUL.FTZ R9, R203, UR53 ;  /* 0x00000035cb097c20 */ /* 0x000fe20008410000 */
[----:B------:R-:W-:Y:S01]  /*7990*/  FFMA.FTZ R2, R2, R225, R213 ;  /* 0x000000e102027223 */ /* 0x000fe200000100d5 */
[----:B------:R-:W-:Y:S01]  /*79a0*/  FADD.FTZ R74, R17, R74 ;  /* 0x0000004a114a7221 */ /* 0x000fe20000010000 */
[----:B------:R-:W-:Y:S01]  /*79b0*/  FFMA.FTZ R14, R108, R201, R11 ;  /* 0x000000c96c0e7223 */ /* 0x000fe2000001000b */
[----:B------:R-:W-:Y:S01]  /*79c0*/  FFMA.FTZ R9, R186, UR54, -R9 ;  /* 0x00000036ba097c23 */ /* 0x000fe20008010809 */
[----:B------:R-:W-:Y:S01]  /*79d0*/  FFMA.FTZ R11, R109, R202, R2 ;  /* 0x000000ca6d0b7223 */ /* 0x000fe20000010002 */
[----:B------:R-:W-:Y:S01]  /*79e0*/  FMUL.FTZ R2, R204, UR53 ;  /* 0x00000035cc027c20 */ /* 0x000fe20008410000 */
[----:B------:R-:W-:Y:S01]  /*79f0*/  FMUL.FTZ R186, R186, UR53 ;  /* 0x00000035baba7c20 */ /* 0x000fe20008410000 */
[----:B------:R-:W-:Y:S01]  /*7a00*/  FMUL.FTZ R212, R212, R9 ;  /* 0x00000009d4d47220 */ /* 0x000fe20000410000 */
[----:B------:R-:W-:Y:S01]  /*7a10*/  FADD.FTZ R61, R16, R61 ;  /* 0x0000003d103d7221 */ /* 0x000fe20000010000 */
[----:B------:R-:W-:Y:S01]  /*7a20*/  FFMA.FTZ R2, R187, UR54, -R2 ;  /* 0x00000036bb027c23 */ /* 0x000fe20008010802 */
[----:B------:R-:W-:Y:S01]  /*7a30*/  FFMA.FTZ R9, R203, UR54, R186 ;  /* 0x00000036cb097c23 */ /* 0x000fe200080100ba */
[----:B------:R-:W-:Y:S01]  /*7a40*/  FMUL.FTZ R187, R187, UR53 ;  /* 0x00000035bbbb7c20 */ /* 0x000fe20008410000 */
[----:B0-----:R-:W-:Y:S01]  /*7a50*/  @!P1 FADD.FTZ R6, R6, R137 ;  /* 0x0000008906069221 */ /* 0x001fe20000010000 */
[----:B-1----:R-:W-:Y:S01]  /*7a60*/  @!P1 FADD.FTZ R7, R7, R140 ;  /* 0x0000008c07079221 */ /* 0x002fe20000010000 */
[----:B--2---:R-:W-:Y:S01]  /*7a70*/  @!P1 FADD.FTZ R5, R5, R18 ;  /* 0x0000001205059221 */ /* 0x004fe20000010000 */
[----:B------:R-:W-:Y:S01]  /*7a80*/  FMUL.FTZ R215, R215, R2 ;  /* 0x00000002d7d77220 */ /* 0x000fe20000410000 */
[----:B------:R-:W-:Y:S01]  /*7a90*/  FFMA.FTZ R9, R9, R222, R212 ;  /* 0x000000de09097223 */ /* 0x000fe200000100d4 */
[----:B----4-:R-:W-:Y:S01]  /*7aa0*/  @!P1 FADD.FTZ R4, R4, R19 ;  /* 0x0000001304049221 */ /* 0x010fe20000010000 */
[----:B------:R-:W-:Y:S01]  /*7ab0*/  FFMA.FTZ R2, R204, UR54, R187 ;  /* 0x00000036cc027c23 */ /* 0x000fe200080100bb */
[----:B------:R-:W-:Y:S01]  /*7ac0*/  FADD.FTZ R62, R15, R62 ;  /* 0x0000003e0f3e7221 */ /* 0x000fe20000010000 */
[----:B------:R-:W0:Y:S01]  /*7ad0*/  SHFL.DOWN PT, R17, R6, 0x10, 0x1f ;  /* 0x0a001f0006117f89 */ /* 0x000e2200000e0000 */
[----:B------:R-:W-:Y:S01]  /*7ae0*/  FADD.FTZ R73, R14, R73 ;  /* 0x000000490e497221 */ /* 0x000fe20000010000 */
[----:B------:R-:W-:Y:S01]  /*7af0*/  FFMA.FTZ R14, R110, R203, R9 ;  /* 0x000000cb6e0e7223 */ /* 0x000fe20000010009 */
[----:B------:R-:W-:Y:S01]  /*7b00*/  FFMA.FTZ R2, R2, R223, R215 ;  /* 0x000000df02027223 */ /* 0x000fe200000100d7 */
[----:B------:R-:W1:Y:S01]  /*7b10*/  SHFL.DOWN PT, R18, R7, 0x10, 0x1f ;  /* 0x0a001f0007127f89 */ /* 0x000e6200000e0000 */
[----:B------:R-:W-:Y:S01]  /*7b20*/  FMUL.FTZ R9, R205, UR53 ;  /* 0x00000035cd097c20 */ /* 0x000fe20008410000 */
[----:B------:R-:W-:Y:S01]  /*7b30*/  FADD.FTZ R72, R11, R72 ;  /* 0x000000480b487221 */ /* 0x000fe20000010000 */
[----:B------:R-:W-:Y:S01]  /*7b40*/  FFMA.FTZ R11, R111, R204, R2 ;  /* 0x000000cc6f0b7223 */ /* 0x000fe20000010002 */
[----:B------:R-:W2:Y:S01]  /*7b50*/  SHFL.DOWN PT, R16, R5, 0x10, 0x1f ;  /* 0x0a001f0005107f89 */ /* 0x000ea200000e0000 */
[----:B------:R-:W-:Y:S01]  /*7b60*/  FFMA.FTZ R9, R188, UR54, -R9 ;  /* 0x00000036bc097c23 */ /* 0x000fe20008010809 */
[----:B------:R-:W-:Y:S01]  /*7b70*/  FMUL.FTZ R2, R206, UR53 ;  /* 0x00000035ce027c20 */ /* 0x000fe20008410000 */
[----:B------:R-:W-:Y:S01]  /*7b80*/  ISETP.GT.AND P1, PT, R134, 0xf, PT ;  /* 0x0000000f8600780c */ /* 0x000fe20003f24270 */
[----:B------:R-:W4:Y:S01]  /*7b90*/  SHFL.DOWN PT, R15, R4, 0x10, 0x1f ;  /* 0x0a001f00040f7f89 */ /* 0x000f2200000e0000 */
[----:B------:R-:W-:Y:S01]  /*7ba0*/  FMUL.FTZ R214, R214, R9 ;  /* 0x00000009d6d67220 */ /* 0x000fe20000410000 */
[----:B------:R-:W-:Y:S01]  /*7bb0*/  FFMA.FTZ R2, R3, UR54, -R2 ;  /* 0x0000003603027c23 */ /* 0x000fe20008010802 */
[----:B------:R-:W-:Y:S01]  /*7bc0*/  FMUL.FTZ R9, R207, UR53 ;  /* 0x00000035cf097c20 */ /* 0x000fe20008410000 */
[----:B------:R-:W-:Y:S01]  /*7bd0*/  FMUL.FTZ R188, R188, UR53 ;  /* 0x00000035bcbc7c20 */ /* 0x000fe20008410000 */
[----:B------:R-:W-:Y:S01]  /*7be0*/  FMUL.FTZ R3, R3, UR53 ;  /* 0x0000003503037c20 */ /* 0x000fe20008410000 */
[----:B------:R-:W-:Y:S01]  /*7bf0*/  FMUL.FTZ R217, R217, R2 ;  /* 0x00000002d9d97220 */ /* 0x000fe20000410000 */
[C---:B------:R-:W-:Y:S01]  /*7c00*/  FFMA.FTZ R2, R10.reuse, UR54, -R9 ;  /* 0x000000360a027c23 */ /* 0x040fe20008010809 */
[----:B------:R-:W-:Y:S01]  /*7c10*/  FMUL.FTZ R10, R10, UR53 ;  /* 0x000000350a0a7c20 */ /* 0x000fe20008410000 */
[----:B------:R-:W-:Y:S01]  /*7c20*/  FADD.FTZ R63, R12, R63 ;  /* 0x0000003f0c3f7221 */ /* 0x000fe20000010000 */
[----:B------:R-:W-:Y:S01]  /*7c30*/  FFMA.FTZ R9, R205, UR54, R188 ;  /* 0x00000036cd097c23 */ /* 0x000fe200080100bc */
[----:B------:R-:W-:Y:S01]  /*7c40*/  FFMA.FTZ R12, R206, UR54, R3 ;  /* 0x00000036ce0c7c23 */ /* 0x000fe20008010003 */
[----:B------:R-:W-:Y:S01]  /*7c50*/  FMUL.FTZ R2, R219, R2 ;  /* 0x00000002db027220 */ /* 0x000fe20000410000 */
[----:B------:R-:W-:Y:S01]  /*7c60*/  FFMA.FTZ R3, R207, UR54, R10 ;  /* 0x00000036cf037c23 */ /* 0x000fe2000801000a */
[----:B0-----:R-:W-:Y:S01]  /*7c70*/  @!P1 FADD.FTZ R6, R6, R17 ;  /* 0x0000001106069221 */ /* 0x001fe20000010000 */
        /* <DEDUP_REMOVED lines=9> */
[----:B----4-:R-:W-:Y:S01]  /*7d10*/  @!P1 FADD.FTZ R4, R4, R15 ;  /* 0x0000000f04049221 */ /* 0x010fe20000010000 */
        /* <DEDUP_REMOVED lines=13> */
[----:B------:R-:W-:Y:S01]  /*7df0*/  UISETP.NE.AND UP0, UPT, UR48, UR49, UPT ;  /* 0x000000313000728c */ /* 0x000fe2000bf05270 */
[----:B------:R-:W-:Y:S01]  /*7e00*/  MOV R14, UR7 ;  /* 0x00000007000e7c02 */ /* 0x000fe20008000f00 */
[----:B------:R-:W-:-:S04]  /*7e10*/  UMOV UR44, 0x400 ;  /* 0x00000400002c7882 */ /* 0x000fc80000000000 */
[----:B------:R-:W-:Y:S01]  /*7e20*/  PLOP3.LUT P0, PT, PT, PT, UP0, 0x80, 0x0 ;  /* 0x000000000000781c */ /* 0x000fe20003f0f008 */
[----:B-1----:R-:W-:-:S06]  /*7e30*/  ULEA UR44, UR45, UR44, 0x18 ;  /* 0x0000002c2d2c7291 */ /* 0x002fcc000f8ec03f */
[----:B------:R-:W-:-:S04]  /*7e40*/  MOV R133, UR44 ;  /* 0x0000002c00857c02 */ /* 0x000fc80008000f00 */
[----:B------:R-:W-:Y:S01]  /*7e50*/  LEA R14, R14, R133, 0x3 ;  /* 0x000000850e0e7211 */ /* 0x000fe200078e18ff */
[----:B------:R-:W0:Y:S04]  /*7e60*/  LDS.128 R8, [R133+0x10b0] ;  /* 0x0010b00085087984 */ /* 0x000e280000000c00 */
[----:B------:R-:W1:Y:S04]  /*7e70*/  @P0 LDS.64 R2, [R14+0x42f0] ;  /* 0x0042f0000e020984 */ /* 0x000e680000000a00 */
[----:B------:R-:W2:Y:S01]  /*7e80*/  @P0 LDS.64 R12, [R14+0x3af0] ;  /* 0x003af0000e0c0984 */ /* 0x000ea20000000a00 */
[----:B0-----:R-:W-:Y:S01]  /*7e90*/  FADD.FTZ R7, R7, R11 ;  /* 0x0000000b07077221 */ /* 0x001fe20000010000 */
[----:B------:R-:W-:Y:S01]  /*7ea0*/  FADD.FTZ R6, R6, R10 ;  /* 0x0000000a06067221 */ /* 0x000fe20000010000 */
[----:B------:R-:W-:Y:S01]  /*7eb0*/  FADD.FTZ R5, R5, R9 ;  /* 0x0000000905057221 */ /* 0x000fe20000010000 */
[----:B------:R-:W-:Y:S01]  /*7ec0*/  FADD.FTZ R4, R4, R8 ;  /* 0x0000000804047221 */ /* 0x000fe20000010000 */
[----:B-1----:R-:W-:Y:S01]  /*7ed0*/  @P0 FADD.FTZ R7, R7, R3 ;  /* 0x0000000307070221 */ /* 0x002fe20000010000 */
[----:B------:R-:W-:Y:S01]  /*7ee0*/  @P0 FADD.FTZ R6, R6, R2 ;  /* 0x0000000206060221 */ /* 0x000fe20000010000 */
[----:B--2---:R-:W-:Y:S01]  /*7ef0*/  @P0 FADD.FTZ R5, R5, R13 ;  /* 0x0000000d05050221 */ /* 0x004fe20000010000 */
[----:B------:R-:W-:-:S03]  /*7f00*/  @P0 FADD.FTZ R4, R4, R12 ;  /* 0x0000000c04040221 */ /* 0x000fc60000010000 */
[----:B------:R1:W-:Y:S04]  /*7f10*/  STS.64 [R14+0x42f0], R6 ;  /* 0x0042f0060e007388 */ /* 0x0003e80000000a00 */
[----:B------:R1:W-:Y:S02]  /*7f20*/  STS.64 [R14+0x3af0], R4 ;  /* 0x003af0040e007388 */ /* 0x0003e40000000a00 */
.L_x_6282:
[----:B------:R-:W-:Y:S05]  /*7f30*/  BSYNC B0 ;  /* 0x0000000000007941 */ /* 0x000fea0003800000 */
.L_x_6281:
[----:B------:R-:W-:-:S04]  /*7f40*/  UIADD3 UR7, UR7, 0x1, URZ ;  /* 0x0000000107077890 */ /* 0x000fc8000fffe03f */
[----:B------:R-:W-:-:S06]  /*7f50*/  UISETP.GE.AND UP0, UPT, UR7, UR50, UPT ;  /* 0x000000320700728c */ /* 0x000fcc000bf06270 */
[----:B------:R-:W-:-:S13]  /*7f60*/  PLOP3.LUT P0, PT, PT, PT, UP0, 0x80, 0x0 ;  /* 0x000000000000781c */ /* 0x000fda0003f0f008 */
[----:B------:R-:W-:Y:S05]  /*7f70*/  @!P0 BRA `(.L_x_6283) ;  /* 0xffffffa000b48947 */ /* 0x000fea000383ffff */
.L_x_6252:
[----:B------:R-:W2:Y:S08]  /*7f80*/  S2UR UR27, SR_CgaCtaId ;  /* 0x00000000001b79c3 */ /* 0x000eb00000008800 */
[----:B------:R-:W-:Y:S01]  /*7f90*/  BAR.SYNC.DEFER_BLOCKING 0x0 ;  /* 0x0000000000007b1d */ /* 0x000fe20000010000 */
[----:B------:R-:W-:Y:S01]  /*7fa0*/  ULEA UR36, UR48, 0xfffffc00, 0xa ;  /* 0xfffffc0030247891 */ /* 0x000fe2000f8e503f */
[C---:B------:R-:W-:Y:S01]  /*7fb0*/  ISETP.NE.AND P0, PT, R136.reuse, RZ, PT ;  /* 0x000000ff8800720c */ /* 0x040fe20003f05270 */
[----:B------:R-:W-:Y:S01]  /*7fc0*/  USHF.R.S32.HI UR29, URZ, 0x1f, UR10 ;  /* 0x0000001f3f1d7899 */ /* 0x000fe2000801140a */
[----:B------:R-:W-:-:S02]  /*7fd0*/  SHF.L.U32 R2, R136, 0x4, RZ ;  /* 0x0000000488027819 */ /* 0x000fc400000006ff */
[----:B------:R-:W-:Y:S01]  /*7fe0*/  ULDC UR7, c[0x0][0x218] ;  /* 0x0000860000077ab9 */ /* 0x000fe20000000800 */
[----:B------:R-:W-:Y:S01]  /*7ff0*/  UMOV UR26, 0x400 ;  /* 0x00000400001a7882 */ /* 0x000fe20000000000 */
[----:B------:R-:W-:Y:S01]  /*8000*/  UIADD3 UR33, -UR36, UR7, URZ ;  /* 0x0000000724217290 */ /* 0x000fe2000fffe13f */
[----:B------:R-:W-:Y:S01]  /*8010*/  LOP3.LUT R3, R2, 0xfffffe00, RZ, 0xc0, !PT ;  /* 0xfffffe0002037812 */ /* 0x000fe200078ec0ff */
[----:B------:R-:W-:Y:S01]  /*8020*/  ULDC.64 UR34, c[0x0][0x388] ;  /* 0x0000e20000227ab9 */ /* 0x000fe20000000a00 */
[----:B------:R-:W-:Y:S01]  /*8030*/  ULDC.64 UR30, c[0x0][0x3a8] ;  /* 0x0000ea00001e7ab9 */ /* 0x000fe20000000a00 */
[----:B------:R-:W-:Y:S01]  /*8040*/  UIMAD UR28, UR29, UR34, URZ ;  /* 0x000000221d1c72a4 */ /* 0x000fe2000f8e023f */
[----:B------:R-:W-:Y:S01]  /*8050*/  LOP3.LUT R87, R3, 0x1f, R136, 0xf8, !PT ;  /* 0x0000001f03577812 */ /* 0x000fe200078ef888 */
[----:B------:R-:W-:Y:S01]  /*8060*/  UIMAD UR29, UR29, UR30, URZ ;  /* 0x0000001e1d1d72a4 */ /* 0x000fe2000f8e023f */
[----:B------:R-:W-:Y:S01]  /*8070*/  MOV R40, UR33 ;  /* 0x0000002100287c02 */ /* 0x000fe20008000f00 */
[----:B------:R-:W-:Y:S01]  /*8080*/  UIMAD UR32, UR10, UR35, UR28 ;  /* 0x000000230a2072a4 */ /* 0x000fe2000f8e021c */
[----:B------:R-:W-:Y:S01]  /*8090*/  MOV R3, UR36 ;  /* 0x0000002400037c02 */ /* 0x000fe20008000f00 */
[----:B------:R-:W-:Y:S01]  /*80a0*/  UIMAD UR28, UR10, UR31, UR29 ;  /* 0x0000001f0a1c72a4 */ /* 0x000fe2000f8e021d */
[----:B------:R-:W-:Y:S01]  /*80b0*/  SHF.R.S32.HI R36, RZ, 0x1f, R87 ;  /* 0x0000001fff247819 */ /* 0x000fe20000011457 */
[----:B------:R-:W-:Y:S01]  /*80c0*/  UIMAD UR7, UR6, -0x400, UR11 ;  /* 0xfffffc00060778a4 */ /* 0x000fe2000f8e020b */
[----:B------:R-:W-:Y:S01]  /*80d0*/  IADD3 R2, P2, R87, UR36, RZ ;  /* 0x0000002457027c10 */ /* 0x000fe2000ff5e0ff */
[----:B------:R-:W-:Y:S01]  /*80e0*/  BSSY B0, `(.L_x_6284) ;  /* 0x0000039000007945 */ /* 0x000fe20003800000 */
[----:B--2---:R-:W-:Y:S01]  /*80f0*/  ULEA UR26, UR27, UR26, 0x18 ;  /* 0x0000001a1b1a7291 */ /* 0x004fe2000f8ec03f */
[----:B------:R-:W-:Y:S01]  /*8100*/  STS [R116], R66 ;  /* 0x0000004274007388 */ /* 0x000fe20000000800 */
[----:B------:R-:W-:-:S03]  /*8110*/  LEA.HI.X.SX32 R3, R3, R36, 0x1, P2 ;  /* 0x0000002403037211 */ /* 0x000fc600010f0eff */
[----:B------:R-:W-:Y:S01]  /*8120*/  STS [R116+0x4], R65 ;  /* 0x0000044174007388 */ /* 0x000fe20000000800 */
[----:B------:R-:W-:-:S03]  /*8130*/  MOV R133, UR26 ;  /* 0x0000001a00857c02 */ /* 0x000fc60008000f00 */
        /* <DEDUP_REMOVED lines=32> */
[----:B------:R-:W-:Y:S01]  /*8340*/  UIMAD.WIDE.U32 UR26, UR10, UR34, URZ ;  /* 0x000000220a1a72a5 */ /* 0x000fe2000f8e003f */
[----:B------:R-:W-:Y:S03]  /*8350*/  BAR.SYNC.DEFER_BLOCKING 0x0 ;  /* 0x0000000000007b1d */ /* 0x000fe60000010000 */
[----:B------:R-:W-:-:S03]  /*8360*/  UIADD3 UR29, UR27, UR32, URZ ;  /* 0x000000201b1d7290 */ /* 0x000fc6000fffe03f */
[----:B------:R-:W2:Y:S02]  /*8370*/  LDS R0, [R133+0x1080] ;  /* 0x0010800085007984 */ /* 0x000ea40000000800 */
[----:B--2---:R-:W-:-:S13]  /*8380*/  ISETP.GE.AND P1, PT, R87, R0, PT ;  /* 0x000000005700720c */ /* 0x004fda0003f26270 */
[----:B------:R-:W-:Y:S05]  /*8390*/  @P1 BRA `(.L_x_6285) ;  /* 0x0000000000341947 */ /* 0x000fea0003800000 */
[----:B01----:R-:W-:Y:S01]  /*83a0*/  MOV R5, UR34 ;  /* 0x0000002200057c02 */ /* 0x003fe20008000f00 */
        /* <DEDUP_REMOVED lines=12> */
.L_x_6285:
[----:B------:R-:W-:Y:S05]  /*8470*/  BSYNC B0 ;  /* 0x0000000000007941 */ /* 0x000fea0003800000 */
.L_x_6284:
        /* <DEDUP_REMOVED lines=8> */
[C---:B01----:R-:W-:Y:S01]  /*8500*/  LEA R4, P1, R87.reuse, UR34, 0x2 ;  /* 0x0000002257047c11 */ /* 0x043fe2000f8210ff */
        /* <DEDUP_REMOVED lines=8> */
[----:B--2---:R-:W-:Y:S02]  /*8590*/  MOV R6, UR29 ;  /* 0x0000001d00067c02 */ /* 0x004fe40008000f00 */
        /* <DEDUP_REMOVED lines=28> */
[----:B------:R-:W-:Y:S01]  /*8760*/  @!P1 STG.E desc[UR18][R4.64+-0xd00], R21 ;  /* 0xfff3001504009986 */ /* 0x000fe2000c101912 */
[----:B------:R-:W-:Y:S02]  /*8770*/  LOP3.LUT R85, R87, 0x1e0, RZ, 0xfc, !PT ;  /* 0x000001e057557812 */ /* 0x000fe400078efcff */
[-C--:B------:R-:W-:Y:S01]  /*8780*/  ISETP.GE.AND P1, PT, R59, R0.reuse, PT ;  /* 0x000000003b00720c */ /* 0x080fe20003f26270 */
[----:B------:R-:W-:Y:S01]  /*8790*/  @!P4 STG.E desc[UR18][R4.64+-0xc80], R23 ;  /* 0xfff380170400c986 */ /* 0x000fe2000c101912 */
[----:B------:R-:W-:-:S02]  /*87a0*/  ISETP.GE.AND P2, PT, R61, R0, PT ;  /* 0x000000003d00720c */ /* 0x000fc40003f46270 */
[-C--:B------:R-:W-:Y:S01]  /*87b0*/  ISETP.GE.AND P3, PT, R63, R0.reuse, PT ;  /* 0x000000003f00720c */ /* 0x080fe20003f66270 */
[----:B------:R-:W-:Y:S01]  /*87c0*/  @!P5 STG.E desc[UR18][R4.64+-0xc00], R25 ;  /* 0xfff400190400d986 */ /* 0x000fe2000c101912 */
[-C--:B------:R-:W-:Y:S02]  /*87d0*/  ISETP.GE.AND P4, PT, R65, R0.reuse, PT ;  /* 0x000000004100720c */ /* 0x080fe40003f86270 */
        /* <DEDUP_REMOVED lines=14> */
[----:B------:R-:W-:Y:S01]  /*88c0*/  FADD.FTZ R7, R67, R138 ;  /* 0x0000008a43077221 */ /* 0x000fe20000010000 */
[----:B------:R-:W-:Y:S02]  /*88d0*/  IADD3 R9, R38, 0x3, RZ ;  /* 0x0000000326097810 */ /* 0x000fe40007ffe0ff */
[----:B------:R3:W-:Y:S01]  /*88e0*/  @!P6 STG.E desc[UR18][R4.64+-0x880], R39 ;  /* 0xfff780270400e986 */ /* 0x0007e2000c101912 */
[----:B------:R-:W-:Y:S01]  /*88f0*/  LEA.HI.SX32 R6, R0, R38, 0x1b ;  /* 0x0000002600067211 */ /* 0x000fe200078fdaff */
[----:B------:R-:W-:Y:S01]  /*8900*/  FADD.FTZ R0, R7, R68 ;  /* 0x0000004407007221 */ /* 0x000fe20000010000 */
[C---:B0-----:R-:W-:Y:S01]  /*8910*/  IADD3 R11, R38.reuse, 0x4, RZ ;  /* 0x00000004260b7810 */ /* 0x041fe20007ffe0ff */
[----:B------:R-:W-:Y:S01]  /*8920*/  BAR.SYNC.DEFER_BLOCKING 0x0 ;  /* 0x0000000000007b1d */ /* 0x000fe20000010000 */
[----:B-1----:R-:W-:Y:S01]  /*8930*/  IADD3 R13, R38, 0x5, RZ ;  /* 0x00000005260d7810 */ /* 0x002fe20007ffe0ff */
[----:B------:R-:W-:Y:S01]  /*8940*/  FADD.FTZ R7, R0, R69 ;  /* 0x0000004500077221 */ /* 0x000fe20000010000 */
[----:B--2---:R-:W-:-:S02]  /*8950*/  IADD3 R15, R38, 0x6, RZ ;  /* 0x00000006260f7810 */ /* 0x004fc40007ffe0ff */
[C---:B----4-:R-:W-:Y:S01]  /*8960*/  IADD3 R17, R38.reuse, 0x7, RZ ;  /* 0x0000000726117810 */ /* 0x050fe20007ffe0ff */
[----:B------:R-:W-:Y:S01]  /*8970*/  FADD.FTZ R0, R7, R70 ;  /* 0x0000004607007221 */ /* 0x000fe20000010000 */
[-C--:B------:R-:W-:Y:S02]  /*8980*/  LEA.HI.SX32 R10, R9, R38.reuse, 0x1b ;  /* 0x00000026090a7211 */ /* 0x080fe400078fdaff */
[----:B-----5:R-:W-:Y:S01]  /*8990*/  IADD3 R19, R38, 0x8, RZ ;  /* 0x0000000826137810 */ /* 0x020fe20007ffe0ff */
[----:B---3--:R-:W-:Y:S01]  /*89a0*/  FADD.FTZ R5, R0, R71 ;  /* 0x0000004700057221 */ /* 0x008fe20000010000 */
[-C--:B------:R-:W-:Y:S02]  /*89b0*/  LEA.HI.SX32 R12, R11, R38.reuse, 0x1b ;  /* 0x000000260b0c7211 */ /* 0x080fe400078fdaff */
[----:B------:R-:W-:Y:S02]  /*89c0*/  IADD3 R21, R38, 0x9, RZ ;  /* 0x0000000926157810 */ /* 0x000fe40007ffe0ff */
[----:B------:R-:W-:-:S02]  /*89d0*/  LEA.HI.SX32 R14, R13, R38, 0x1b ;  /* 0x000000260d0e7211 */ /* 0x000fc400078fdaff */
[-C--:B------:R-:W-:Y:S02]  /*89e0*/  LEA R9, R6, R133.reuse, 0x2 ;  /* 0x0000008506097211 */ /* 0x080fe400078e10ff */
[----:B------:R-:W-:Y:S02]  /*89f0*/  IADD3 R23, R38, 0xa, RZ ;  /* 0x0000000a26177810 */ /* 0x000fe40007ffe0ff */
[-C--:B------:R-:W-:Y:S02]  /*8a00*/  LEA.HI.SX32 R16, R15, R38.reuse, 0x1b ;  /* 0x000000260f107211 */ /* 0x080fe400078fdaff */
[-C--:B------:R-:W-:Y:S01]  /*8a10*/  LEA R8, R8, R133.reuse, 0x2 ;  /* 0x0000008508087211 */ /* 0x080fe200078e10ff */
[----:B------:R-:W-:Y:S01]  /*8a20*/  STS [R116], R67 ;  /* 0x0000004374007388 */ /* 0x000fe20000000800 */
[----:B------:R-:W-:Y:S02]  /*8a30*/  IADD3 R25, R38, 0xb, RZ ;  /* 0x0000000b26197810 */ /* 0x000fe40007ffe0ff */
[----:B------:R-:W-:Y:S01]  /*8a40*/  LEA.HI.SX32 R18, R17, R38, 0x1b ;  /* 0x0000002611127211 */ /* 0x000fe200078fdaff */
[----:B------:R0:W-:Y:S01]  /*8a50*/  STS [R9+0x4], R68 ;  /* 0x0000044409007388 */ /* 0x0001e20000000800 */
[----:B------:R-:W-:-:S02]  /*8a60*/  LEA R11, R10, R133, 0x2 ;  /* 0x000000850a0b7211 */ /* 0x000fc400078e10ff */
[----:B------:R-:W-:Y:S01]  /*8a70*/  IADD3 R27, R38, 0xc, RZ ;  /* 0x0000000c261b7810 */ /* 0x000fe20007ffe0ff */
[----:B------:R-:W-:Y:S01]  /*8a80*/  STS [R8+0x8], R69 ;  /* 0x0000084508007388 */ /* 0x000fe20000000800 */
[-C--:B------:R-:W-:Y:S02]  /*8a90*/  LEA.HI.SX32 R20, R19, R38.reuse, 0x1b ;  /* 0x0000002613147211 */ /* 0x080fe400078fdaff */
[-C--:B------:R-:W-:Y:S01]  /*8aa0*/  LEA R12, R12, R133.reuse, 0x2 ;  /* 0x000000850c0c7211 */ /* 0x080fe200078e10ff */
[----:B------:R-:W-:Y:S01]  /*8ab0*/  STS [R11+0xc], R70 ;  /* 0x00000c460b007388 */ /* 0x000fe20000000800 */
[----:B------:R-:W-:Y:S02]  /*8ac0*/  IADD3 R30, R38, 0xd, RZ ;  /* 0x0000000d261e7810 */ /* 0x000fe40007ffe0ff */
[----:B------:R-:W-:Y:S01]  /*8ad0*/  LEA.HI.SX32 R22, R21, R38, 0x1b ;  /* 0x0000002615167211 */ /* 0x000fe200078fdaff */
[----:B------:R-:W-:Y:S01]  /*8ae0*/  STS [R12+0x10], R71 ;  /* 0x000010470c007388 */ /* 0x000fe20000000800 */
[----:B------:R-:W-:-:S02]  /*8af0*/  LEA R7, R14, R133, 0x2 ;  /* 0x000000850e077211 */ /* 0x000fc400078e10ff */
[----:B------:R-:W-:Y:S02]  /*8b00*/  IADD3 R32, R38, 0xe, RZ ;  /* 0x0000000e26207810 */ /* 0x000fe40007ffe0ff */
[-C--:B------:R-:W-:Y:S01]  /*8b10*/  LEA.HI.SX32 R24, R23, R38.reuse, 0x1b ;  /* 0x0000002617187211 */ /* 0x080fe200078fdaff */
[----:B------:R1:W-:Y:S01]  /*8b20*/  STS [R7+0x14], R72 ;  /* 0x0000144807007388 */ /* 0x0003e20000000800 */
[-C--:B------:R-:W-:Y:S02]  /*8b30*/  LEA R16, R16, R133.reuse, 0x2 ;  /* 0x0000008510107211 */ /* 0x080fe400078e10ff */
[----:B------:R-:W-:Y:S02]  /*8b40*/  IADD3 R34, R38, 0xf, RZ ;  /* 0x0000000f26227810 */ /* 0x000fe40007ffe0ff */
[----:B------:R-:W-:Y:S01]  /*8b50*/  LEA.HI.SX32 R26, R25, R38, 0x1b ;  /* 0x00000026191a7211 */ /* 0x000fe200078fdaff */
[----:B------:R2:W-:Y:S01]  /*8b60*/  STS [R16+0x18], R73 ;  /* 0x0000184910007388 */ /* 0x0005e20000000800 */
[----:B0-----:R-:W-:-:S02]  /*8b70*/  LEA R9, R18, R133, 0x2 ;  /* 0x0000008512097211 */ /* 0x001fc400078e10ff */
[-C--:B------:R-:W-:Y:S01]  /*8b80*/  LEA.HI.SX32 R28, R27, R38.reuse, 0x1b ;  /* 0x000000261b1c7211 */ /* 0x080fe200078fdaff */
[----:B-1----:R-:W-:Y:S01]  /*8b90*/  FADD.FTZ R72, R5, R72 ;  /* 0x0000004805487221 */ /* 0x002fe20000010000 */
[-C--:B------:R-:W-:Y:S01]  /*8ba0*/  LEA R20, R20, R133.reuse, 0x2 ;  /* 0x0000008514147211 */ /* 0x080fe200078e10ff */
[----:B------:R0:W-:Y:S01]  /*8bb0*/  STS [R9+0x1c], R74 ;  /* 0x00001c4a09007388 */ /* 0x0001e20000000800 */
[-C--:B------:R-:W-:Y:S02]  /*8bc0*/  LEA.HI.SX32 R30, R30, R38.reuse, 0x1b ;  /* 0x000000261e1e7211 */ /* 0x080fe400078fdaff */
[-C--:B------:R-:W-:Y:S01]  /*8bd0*/  LEA R13, R22, R133.reuse, 0x2 ;  /* 0x00000085160d7211 */ /* 0x080fe200078e10ff */
[----:B------:R1:W-:Y:S01]  /*8be0*/  STS [R20+0x20], R75 ;  /* 0x0000204b14007388 */ /* 0x0003e20000000800 */
[-C--:B------:R-:W-:Y:S01]  /*8bf0*/  LEA.HI.SX32 R32, R32, R38.reuse, 0x1b ;  /* 0x0000002620207211 */ /* 0x080fe200078fdaff */
[----:B--2---:R-:W-:Y:S01]  /*8c00*/  FADD.FTZ R73, R72, R73 ;  /* 0x0000004948497221 */ /* 0x004fe20000010000 */
[-C--:B------:R-:W-:Y:S01]  /*8c10*/  LEA R24, R24, R133.reuse, 0x2 ;  /* 0x0000008518187211 */ /* 0x080fe200078e10ff */
[----:B------:R2:W-:Y:S01]  /*8c20*/  STS [R13+0x24], R76 ;  /* 0x0000244c0d007388 */ /* 0x0005e20000000800 */
[----:B------:R-:W-:Y:S01]  /*8c30*/  LEA.HI.SX32 R34, R34, R38, 0x1b ;  /* 0x0000002622227211 */ /* 0x000fe200078fdaff */
[----:B0-----:R-:W-:Y:S01]  /*8c40*/  FADD.FTZ R74, R73, R74 ;  /* 0x0000004a494a7221 */ /* 0x001fe20000010000 */
[-C--:B------:R-:W-:Y:S01]  /*8c50*/  LEA R7, R26, R133.reuse, 0x2 ;  /* 0x000000851a077211 */ /* 0x080fe200078e10ff */
[----:B------:R0:W-:Y:S01]  /*8c60*/  STS [R24+0x28], R77 ;  /* 0x0000284d18007388 */ /* 0x0001e20000000800 */
[-C--:B------:R-:W-:Y:S01]  /*8c70*/  LEA R28, R28, R133.reuse, 0x2 ;  /* 0x000000851c1c7211 */ /* 0x080fe200078e10ff */
[----:B-1----:R-:W-:Y:S01]  /*8c80*/  FADD.FTZ R75, R74, R75 ;  /* 0x0000004b4a4b7221 */ /* 0x002fe20000010000 */
[-C--:B------:R-:W-:Y:S01]  /*8c90*/  LEA R11, R30, R133.reuse, 0x2 ;  /* 0x000000851e0b7211 */ /* 0x080fe200078e10ff */
[----:B------:R1:W-:Y:S01]  /*8ca0*/  STS [R7+0x2c], R78 ;  /* 0x00002c4e07007388 */ /* 0x0003e20000000800 */
[-C--:B------:R-:W-:Y:S01]  /*8cb0*/  LEA R32, R32, R133.reuse, 0x2 ;  /* 0x0000008520207211 */ /* 0x080fe200078e10ff */
[----:B--2---:R-:W-:Y:S01]  /*8cc0*/  FADD.FTZ R76, R75, R76 ;  /* 0x0000004c4b4c7221 */ /* 0x004fe20000010000 */
[----:B------:R-:W-:Y:S01]  /*8cd0*/  LEA R15, R34, R133, 0x2 ;  /* 0x00000085220f7211 */ /* 0x000fe200078e10ff */
[----:B------:R2:W-:Y:S01]  /*8ce0*/  STS [R28+0x30], R79 ;  /* 0x0000304f1c007388 */ /* 0x0005e20000000800 */
[----:B------:R-:W-:Y:S01]  /*8cf0*/  IADD3 R6, P1, R87, -0x3e0, RZ ;  /* 0xfffffc2057067810 */ /* 0x000fe20007f3e0ff */
[----:B0-----:R-:W-:-:S02]  /*8d00*/  FADD.FTZ R77, R76, R77 ;  /* 0x0000004d4c4d7221 */ /* 0x001fc40000010000 */
[----:B------:R0:W-:Y:S01]  /*8d10*/  STS [R11+0x34], R80 ;  /* 0x000034500b007388 */ /* 0x0001e20000000800 */
[----:B------:R-:W-:Y:S01]  /*8d20*/  IADD3.X R21, R36, -0x1, RZ, P1, !PT ;  /* 0xffffffff24157810 */ /* 0x000fe20000ffe4ff */
[----:B-1----:R-:W-:Y:S02]  /*8d30*/  FADD.FTZ R78, R77, R78 ;  /* 0x0000004e4d4e7221 */ /* 0x002fe40000010000 */
[----:B------:R1:W-:Y:S02]  /*8d40*/  STS [R32+0x38], R81 ;  /* 0x0000385120007388 */ /* 0x0003e40000000800 */
[----:B--2---:R-:W-:Y:S02]  /*8d50*/  FADD.FTZ R79, R78, R79 ;  /* 0x0000004f4e4f7221 */ /* 0x004fe40000010000 */
[----:B------:R-:W-:Y:S01]  /*8d60*/  STS [R15+0x3c], R82 ;  /* 0x00003c520f007388 */ /* 0x000fe20000000800 */
[----:B------:R-:W-:-:S03]  /*8d70*/  NOP ;  /* 0x0000000000007918 */ /* 0x000fc60000000000 */
[----:B------:R-:W-:Y:S01]  /*8d80*/  LDS R131, [R131] ;  /* 0x0000000083837984 */ /* 0x000fe20000000800 */
[----:B0-----:R-:W-:-:S03]  /*8d90*/  FADD.FTZ R80, R79, R80 ;  /* 0x000000504f507221 */ /* 0x001fc60000010000 */
[----:B------:R-:W-:Y:S01]  /*8da0*/  LDS R9, [R130+0x80] ;  /* 0x0000800082097984 */ /* 0x000fe20000000800 */
[----:B-1----:R-:W-:-:S03]  /*8db0*/  FADD.FTZ R81, R80, R81 ;  /* 0x0000005150517221 */ /* 0x002fc60000010000 */
        /* <DEDUP_REMOVED lines=33> */
.L_x_6287:
[----:B------:R-:W-:Y:S05]  /*8fd0*/  BSYNC B0 ;  /* 0x0000000000007941 */ /* 0x000fea0003800000 */
.L_x_6286:
        /* <DEDUP_REMOVED lines=54> */
.L_x_6251:
[----:B------:R-:W-:Y:S02]  /*9340*/  ULDC.64 UR4, c[0x0][0x3d8] ;  /* 0x0000f60000047ab9 */ /* 0x000fe40000000a00 */
[----:B------:R-:W-:-:S04]  /*9350*/  ISETP.NE.U32.AND P0, PT, RZ, UR4, PT ;  /* 0x00000004ff007c0c */ /* 0x000fc8000bf05070 */
[----:B------:R-:W-:-:S13]  /*9360*/  ISETP.NE.AND.EX P0, PT, RZ, UR5, PT, P0 ;  /* 0x00000005ff007c0c */ /* 0x000fda000bf05300 */
[----:B------:R-:W-:Y:S05]  /*9370*/  @!P0 BRA `(.L_x_6289) ;  /* 0x0000000000888947 */ /* 0x000fea0003800000 */
[----:B------:R-:W0:Y:S01]  /*9380*/  SHFL.DOWN P0, R0, R135, 0x1, 0x1f ;  /* 0x08201f0087007f89 */ /* 0x000e220000000000 */
[----:B------:R-:W-:Y:S01]  /*9390*/  BSSY B0, `(.L_x_6289) ;  /* 0x0000020000007945 */ /* 0x000fe20003800000 */
[----:B------:R-:W1:Y:S01]  /*93a0*/  S2R R4, SR_LANEID ;  /* 0x0000000000047919 */ /* 0x000e620000000000 */
[----:B------:R-:W2:Y:S01]  /*93b0*/  S2R R6, SR_TID.X ;  /* 0x0000000000067919 */ /* 0x000ea20000002100 */
[----:B0-----:R-:W-:-:S05]  /*93c0*/  @P0 FADD R0, R0, R135 ;  /* 0x0000008700000221 */ /* 0x001fca0000000000 */
[----:B------:R-:W0:Y:S01]  /*93d0*/  SHFL.DOWN P0, R3, R0, 0x2, 0x1f ;  /* 0x08401f0000037f89 */ /* 0x000e220000000000 */
[----:B-1----:R-:W-:-:S13]  /*93e0*/  ISETP.NE.AND P1, PT, R4, RZ, PT ;  /* 0x000000ff0400720c */ /* 0x002fda0003f25270 */
[----:B------:R-:W1:Y:S01]  /*93f0*/  @!P1 S2R R9, SR_CgaCtaId ;  /* 0x0000000000099919 */ /* 0x000e620000008800 */
[----:B--2---:R-:W-:Y:S01]  /*9400*/  @!P1 SHF.R.S32.HI R7, RZ, 0x1f, R6 ;  /* 0x0000001fff079819 */ /* 0x004fe20000011406 */
[----:B0-----:R-:W-:Y:S01]  /*9410*/  @P0 FADD R3, R0, R3 ;  /* 0x0000000300030221 */ /* 0x001fe20000000000 */
[----:B------:R-:W-:Y:S02]  /*9420*/  @!P1 MOV R0, 0x400 ;  /* 0x0000040000009802 */ /* 0x000fe40000000f00 */
[----:B------:R-:W-:Y:S02]  /*9430*/  @!P1 LEA.HI R7, R7, R6, RZ, 0x5 ;  /* 0x0000000607079211 */ /* 0x000fe400078f28ff */
[----:B------:R-:W0:Y:S01]  /*9440*/  SHFL.DOWN P0, R2, R3, 0x4, 0x1f ;  /* 0x08801f0003027f89 */ /* 0x000e220000000000 */
[----:B-1----:R-:W-:Y:S01]  /*9450*/  @!P1 LEA R0, R9, R0, 0x18 ;  /* 0x0000000009009211 */ /* 0x002fe200078ec0ff */
        /* <DEDUP_REMOVED lines=11> */
[----:B0-----:R-:W0:Y:S01]  /*9510*/  @!P0 S2R R3, SR_CgaCtaId ;  /* 0x0000000000038919 */ /* 0x001e220000008800 */
[----:B------:R-:W-:Y:S02]  /*9520*/  @!P0 MOV R0, 0x400 ;  /* 0x0000040000008802 */ /* 0x000fe40000000f00 */
[----:B------:R-:W-:Y:S02]  /*9530*/  MOV R2, UR22 ;  /* 0x0000001600027c02 */ /* 0x000fe40008000f00 */
[----:B0-----:R-:W-:Y:S02]  /*9540*/  @!P0 LEA R0, R3, R0, 0x18 ;  /* 0x0000000003008211 */ /* 0x001fe400078ec0ff */
[----:B------:R-:W-:-:S03]  /*9550*/  MOV R3, UR23 ;  /* 0x0000001700037c02 */ /* 0x000fc60008000f00 */
[----:B------:R-:W0:Y:S02]  /*9560*/  @!P0 LDS R5, [R0+0x1098] ;  /* 0x0010980000058984 */ /* 0x000e240000000800 */
[----:B0-----:R-:W-:-:S05]  /*9570*/  @!P0 FADD.FTZ R4, R4, R5 ;  /* 0x0000000504048221 */ /* 0x001fca0000010000 */
[----:B------:R1:W-:Y:S02]  /*9580*/  REDG.E.ADD.F32.FTZ.RN.STRONG.GPU desc[UR18][R2.64], R4 ;  /* 0x00000004020079a6 */ /* 0x0003e4000c10f392 */
.L_x_6290:
[----:B------:R-:W-:Y:S05]  /*9590*/  BSYNC B0 ;  /* 0x0000000000007941 */ /* 0x000fea0003800000 */
.L_x_6289:
[----:B------:R-:W-:Y:S01]  /*95a0*/  ULDC.64 UR4, c[0x0][0x3f8] ;  /* 0x0000fe0000047ab9 */ /* 0x000fe20000000a00 */
[----:B------:R-:W-:Y:S01]  /*95b0*/  BSSY B0, `(.L_x_6291) ;  /* 0x0000028000007945 */ /* 0x000fe20003800000 */
[----:B------:R-:W-:-:S04]  /*95c0*/  ISETP.NE.U32.AND P0, PT, RZ, UR4, PT ;  /* 0x00000004ff007c0c */ /* 0x000fc8000bf05070 */
[----:B------:R-:W-:-:S13]  /*95d0*/  ISETP.NE.AND.EX P0, PT, RZ, UR5, PT, P0 ;  /* 0x00000005ff007c0c */ /* 0x000fda000bf05300 */
[----:B------:R-:W-:Y:S05]  /*95e0*/  @!P0 BRA `(.L_x_6292) ;  /* 0x00000000008c8947 */ /* 0x000fea0003800000 */
[----:B------:R-:W-:Y:S06]  /*95f0*/  BAR.SYNC.DEFER_BLOCKING 0x0 ;  /* 0x0000000000007b1d */ /* 0x000fec0000010000 */
[----:B01----:R-:W0:Y:S01]  /*9600*/  SHFL.DOWN P0, R3, R138, 0x1, 0x1f ;  /* 0x08201f008a037f89 */ /* 0x003e220000000000 */
        /* <DEDUP_REMOVED lines=10> */
[----:B------:R-:W0:Y:S02]  /*96b0*/  SHFL.DOWN P0, R5, R0, 0x4, 0x1f ;  /* 0x08801f0000057f89 */ /* 0x000e240000000000 */
        /* <DEDUP_REMOVED lines=13> */
[----:B------:R-:W-:Y:S02]  /*9790*/  @!P0 MOV R0, 0x400 ;  /* 0x0000040000008802 */ /* 0x000fe40000000f00 */
[----:B------:R-:W-:Y:S02]  /*97a0*/  MOV R2, UR24 ;  /* 0x0000001800027c02 */ /* 0x000fe40008000f00 */
[----:B0-----:R-:W-:Y:S02]  /*97b0*/  @!P0 LEA R0, R3, R0, 0x18 ;  /* 0x0000000003008211 */ /* 0x001fe400078ec0ff */
[----:B------:R-:W-:-:S04]  /*97c0*/  MOV R3, UR25 ;  /* 0x0000001900037c02 */ /* 0x000fc80008000f00 */
[----:B------:R-:W3:Y:S02]  /*97d0*/  @!P0 LDS R0, [R0+0x1098] ;  /* 0x0010980000008984 */ /* 0x000ee40000000800 */
[----:B---3--:R-:W-:-:S05]  /*97e0*/  @!P0 FADD.FTZ R7, R7, R0 ;  /* 0x0000000007078221 */ /* 0x008fca0000010000 */
[----:B------:R4:W-:Y:S01]  /*97f0*/  REDG.E.ADD.F32.FTZ.RN.STRONG.GPU desc[UR18][R2.64], R7 ;  /* 0x00000007020079a6 */ /* 0x0009e2000c10f392 */
[----:B------:R-:W-:Y:S01]  /*9800*/  HFMA2.MMA R13, -RZ, RZ, 0, 0 ;  /* 0x00000000ff0d7435 */ /* 0x000fe200000001ff */
[----:B------:R-:W-:Y:S10]  /*9810*/  BRA `(.L_x_6293) ;  /* 0x0000000000047947 */ /* 0x000ff40003800000 */
.L_x_6292:
[----:B------:R-:W2:Y:S02]  /*9820*/  S2R R13, SR_TID.X ;  /* 0x00000000000d7919 */ /* 0x000ea40000002100 */
.L_x_6293:
[----:B------:R-:W-:Y:S05]  /*9830*/  BSYNC B0 ;  /* 0x0000000000007941 */ /* 0x000fea0003800000 */
.L_x_6291:
        /* <DEDUP_REMOVED lines=43> */
.L_x_6295:
[----:B------:R-:W-:Y:S02]  /*9af0*/  LEA R0, R13, UR20, 0x3 ;  /* 0x000000140d007c11 */ /* 0x000fe4000f8e18ff */
[----:B------:R-:W-:Y:S02]  /*9b00*/  SHF.R.S32.HI R12, RZ, 0x1f, R13 ;  /* 0x0000001fff0c7819 */ /* 0x000fe4000001140d */
[----:B-12-4-:R-:W-:Y:S01]  /*9b10*/  MOV R2, UR4 ;  /* 0x0000000400027c02 */ /* 0x016fe20008000f00 */
[----:B------:R-:W1:Y:S01]  /*9b20*/  LDS.64 R14, [R0+0x3af0] ;  /* 0x003af000000e7984 */ /* 0x000e620000000a00 */
[----:B------:R-:W-:Y:S02]  /*9b30*/  MOV R8, UR24 ;  /* 0x0000001800087c02 */ /* 0x000fe40008000f00 */
[----:B------:R-:W-:Y:S01]  /*9b40*/  MOV R5, UR12 ;  /* 0x0000000c00057c02 */ /* 0x000fe20008000f00 */
[----:B------:R-:W2:Y:S01]  /*9b50*/  LDS.64 R16, [R0+0x42f0] ;  /* 0x0042f00000107984 */ /* 0x000ea20000000a00 */
[----:B0--3--:R-:W-:Y:S01]  /*9b60*/  MOV R4, R2 ;  /* 0x0000000200047202 */ /* 0x009fe20000000f00 */
        /* <DEDUP_REMOVED lines=16> */
[----:B-1----:R-:W-:Y:S04]  /*9c70*/  REDG.E.ADD.F32.FTZ.RN.STRONG.GPU desc[UR18][R2.64], R14 ;  /* 0x0000000e020079a6 */ /* 0x002fe8000c10f392 */
[----:B------:R0:W-:Y:S04]  /*9c80*/  REDG.E.ADD.F32.FTZ.RN.STRONG.GPU desc[UR18][R2.64+0x4], R15 ;  /* 0x0000040f020079a6 */ /* 0x0001e8000c10f392 */
[----:B------:R1:W2:Y:S01]  /*9c90*/  LDG.E.64 R18, desc[UR18][R8.64] ;  /* 0x0000001208127981 */ /* 0x0002a2000c1e1b00 */
        /* <DEDUP_REMOVED lines=8> */
[C---:B-1----:R-:W-:Y:S01]  /*9d20*/  IMAD R9, R13.reuse, UR45, R22 ;  /* 0x0000002d0d097c24 */ /* 0x042fe2000f8e0216 */
        /* <DEDUP_REMOVED lines=11> */
[-C--:B--2---:R-:W-:Y:S01]  /*9de0*/  FMUL.FTZ R5, R17, R19.reuse ;  /* 0x0000001311057220 */ /* 0x084fe20000410000 */
        /* <DEDUP_REMOVED lines=26> */
.L_x_6294:
[----:B------:R-:W-:Y:S05]  /*9f90*/  EXIT ;  /* 0x000000000000794d */ /* 0x000fea0003800000 */
.L_x_6256:
[----:B------:R-:W-:Y:S01]  /*9fa0*/  HFMA2.MMA R217, -RZ, RZ, 0, 5.9604644775390625e-08 ;  /* 0x00000001ffd97435 */ /* 0x000fe200000001ff */
[----:B------:R-:W-:Y:S02]  /*9fb0*/  MOV R215, R208 ;  /* 0x000000d000d77202 */ /* 0x000fe40000000f00 */
[----:B------:R-:W-:Y:S02]  /*9fc0*/  MOV R218, RZ ;  /* 0x000000ff00da7202 */ /* 0x000fe40000000f00 */
[----:B------:R-:W-:-:S07]  /*9fd0*/  MOV R14, 0xffffffff ;  /* 0xffffffff000e7802 */ /* 0x000fce0000000f00 */
[----:B---3--:R-:W-:Y:S05]  /*9fe0*/  WARPSYNC.COLLECTIVE R14, `(.L_x_6296) ;  /* 0x000000000e087348 */ /* 0x008fea0003c00000 */
[----:B------:R0:W1:Y:S02]  /*9ff0*/  SHFL.UP P0, R211, R215, R217, R218 ;  /* 0x040000d9d7d37389 */ /* 0x00006400000000da */
[----:B01-3--:R-:W-:Y:S01]  /*a000*/  ENDCOLLECTIVE ;  /* 0x000000000000791b */ /* 0x00bfe20003800000 */
.L_x_6296:
[----:B------:R-:W-:Y:S02]  /*a010*/  MOV R215, R12 ;  /* 0x0000000c00d77202 */ /* 0x000fe40000000f00 */
[----:B------:R-:W-:-:S07]  /*a020*/  MOV R3, R211 ;  /* 0x000000d300037202 */ /* 0x000fce0000000f00 */
[----:B------:R-:W-:Y:S05]  /*a030*/  WARPSYNC.COLLECTIVE R14, `(.L_x_6297) ;  /* 0x000000000e087348 */ /* 0x000fea0003c00000 */
[----:B------:R0:W1:Y:S02]  /*a040*/  SHFL.UP P0, R211, R215, R217, R218 ;  /* 0x040000d9d7d37389 */ /* 0x00006400000000da */
[----:B01----:R-:W-:Y:S01]  /*a050*/  ENDCOLLECTIVE ;  /* 0x000000000000791b */ /* 0x003fe20003800000 */
.L_x_6297:
[----:B------:R-:W-:Y:S01]  /*a060*/  FMUL.FTZ R213, R12, R3 ;  /* 0x000000030cd57220 */ /* 0x000fe20000410000 */
[----:B------:R-:W-:Y:S02]  /*a070*/  MOV R215, R209 ;  /* 0x000000d100d77202 */ /* 0x000fe40000000f00 */
[----:B------:R-:W-:-:S07]  /*a080*/  MOV R13, R211 ;  /* 0x000000d3000d7202 */ /* 0x000fce0000000f00 */
[----:B------:R-:W-:Y:S05]  /*a090*/  WARPSYNC.COLLECTIVE R14, `(.L_x_6298) ;  /* 0x000000000e087348 */ /* 0x000fea0003c00000 */
[----:B------:R0:W1:Y:S02]  /*a0a0*/  SHFL.UP P0, R211, R215, R217, R218 ;  /* 0x040000d9d7d37389 */ /* 0x00006400000000da */
[----:B01----:R-:W-:Y:S01]  /*a0b0*/  ENDCOLLECTIVE ;  /* 0x000000000000791b */ /* 0x003fe20003800000 */
.L_x_6298:
[-C--:B------:R-:W-:Y:S01]  /*a0c0*/  FFMA.FTZ R213, R208, R13.reuse, R213 ;  /* 0x0000000dd0d57223 */ /* 0x080fe200000100d5 */
[----:B------:R-:W-:Y:S01]  /*a0d0*/  FMUL.FTZ R212, R12, R13 ;  /* 0x0000000d0cd47220 */ /* 0x000fe20000410000 */
[----:B------:R-:W-:Y:S02]  /*a0e0*/  MOV R215, R210 ;  /* 0x000000d200d77202 */ /* 0x000fe40000000f00 */
[----:B------:R-:W-:-:S07]  /*a0f0*/  MOV R15, R211 ;  /* 0x000000d3000f7202 */ /* 0x000fce0000000f00 */
[----:B------:R-:W-:Y:S05]  /*a100*/  WARPSYNC.COLLECTIVE R14, `(.L_x_6299) ;  /* 0x000000000e087348 */ /* 0x000fea0003c00000 */
[----:B------:R0:W1:Y:S02]  /*a110*/  SHFL.UP P0, R211, R215, R217, R218 ;  /* 0x040000d9d7d37389 */ /* 0x00006400000000da */
[----:B01----:R-:W-:Y:S01]  /*a120*/  ENDCOLLECTIVE ;  /* 0x000000000000791b */ /* 0x003fe20003800000 */
.L_x_6299:
        /* <DEDUP_REMOVED lines=14> */
.L_x_6300:
[----:B------:R-:W-:Y:S02]  /*a210*/  MOV R215, R12 ;  /* 0x0000000c00d77202 */ /* 0x000fe40000000f00 */
[----:B------:R-:W-:-:S07]  /*a220*/  MOV R3, R211 ;  /* 0x000000d300037202 */ /* 0x000fce0000000f00 */
[----:B------:R-:W-:Y:S05]  /*a230*/  WARPSYNC.COLLECTIVE R14, `(.L_x_6301) ;  /* 0x000000000e087348 */ /* 0x000fea0003c00000 */
[----:B------:R0:W1:Y:S02]  /*a240*/  SHFL.UP P0, R211, R215, R217, R218 ;  /* 0x040000d9d7d37389 */ /* 0x00006400000000da */
[----:B01----:R-:W-:Y:S01]  /*a250*/  ENDCOLLECTIVE ;  /* 0x000000000000791b */ /* 0x003fe20003800000 */
.L_x_6301:
[----:B------:R-:W-:Y:S01]  /*a260*/  FMUL.FTZ R213, R12, R3 ;  /* 0x000000030cd57220 */ /* 0x000fe20000410000 */
[----:B------:R-:W-:Y:S02]  /*a270*/  MOV R215, R209 ;  /* 0x000000d100d77202 */ /* 0x000fe40000000f00 */
[----:B------:R-:W-:-:S07]  /*a280*/  MOV R13, R211 ;  /* 0x000000d3000d7202 */ /* 0x000fce0000000f00 */
[----:B------:R-:W-:Y:S05]  /*a290*/  WARPSYNC.COLLECTIVE R14, `(.L_x_6302) ;  /* 0x000000000e087348 */ /* 0x000fea0003c00000 */
[----:B------:R0:W1:Y:S02]  /*a2a0*/  SHFL.UP P0, R211, R215, R217, R218 ;  /* 0x040000d9d7d37389 */ /* 0x00006400000000da */
[----:B01----:R-:W-:Y:S01]  /*a2b0*/  ENDCOLLECTIVE ;  /* 0x000000000000791b */ /* 0x003fe20003800000 */
.L_x_6302:
[-C--:B------:R-:W-:Y:S01]  /*a2c0*/  FFMA.FTZ R213, R208, R13.reuse, R213 ;  /* 0x0000000dd0d57223 */ /* 0x080fe200000100d5 */
[----:B------:R-:W-:Y:S01]  /*a2d0*/  FMUL.FTZ R212, R12, R13 ;  /* 0x0000000d0cd47220 */ /* 0x000fe20000410000 */
[----:B------:R-:W-:Y:S02]  /*a2e0*/  MOV R215, R210 ;  /* 0x000000d200d77202 */ /* 0x000fe40000000f00 */
[----:B------:R-:W-:-:S07]  /*a2f0*/  MOV R15, R211 ;  /* 0x000000d3000f7202 */ /* 0x000fce0000000f00 */
[----:B------:R-:W-:Y:S05]  /*a300*/  WARPSYNC.COLLECTIVE R14, `(.L_x_6303) ;  /* 0x000000000e087348 */ /* 0x000fea0003c00000 */
[----:B------:R0:W1:Y:S02]  /*a310*/  SHFL.UP P0, R211, R215, R217, R218 ;  /* 0x040000d9d7d37389 */ /* 0x00006400000000da */
[----:B01----:R-:W-:Y:S01]  /*a320*/  ENDCOLLECTIVE ;  /* 0x000000000000791b */ /* 0x003fe20003800000 */
.L_x_6303:
        /* <DEDUP_REMOVED lines=14> */
.L_x_6304:
[----:B------:R-:W-:Y:S02]  /*a410*/  MOV R215, R12 ;  /* 0x0000000c00d77202 */ /* 0x000fe40000000f00 */
[----:B------:R-:W-:-:S07]  /*a420*/  MOV R3, R211 ;  /* 0x000000d300037202 */ /* 0x000fce0000000f00 */
[----:B------:R-:W-:Y:S05]  /*a430*/  WARPSYNC.COLLECTIVE R14, `(.L_x_6305) ;  /* 0x000000000e087348 */ /* 0x000fea0003c00000 */
[----:B------:R0:W1:Y:S02]  /*a440*/  SHFL.UP P0, R211, R215, R217, R218 ;  /* 0x040000d9d7d37389 */ /* 0x00006400000000da */
[----:B01----:R-:W-:Y:S01]  /*a450*/  ENDCOLLECTIVE ;  /* 0x000000000000791b */ /* 0x003fe20003800000 */
.L_x_6305:
[----:B------:R-:W-:Y:S01]  /*a460*/  FMUL.FTZ R213, R12, R3 ;  /* 0x000000030cd57220 */ /* 0x000fe20000410000 */
[----:B------:R-:W-:Y:S02]  /*a470*/  MOV R215, R209 ;  /* 0x000000d100d77202 */ /* 0x000fe40000000f00 */
[----:B------:R-:W-:-:S07]  /*a480*/  MOV R13, R211 ;  /* 0x000000d3000d7202 */ /* 0x000fce0000000f00 */
[----:B------:R-:W-:Y:S05]  /*a490*/  WARPSYNC.COLLECTIVE R14, `(.L_x_6306) ;  /* 0x000000000e087348 */ /* 0x000fea0003c00000 */
[----:B------:R0:W1:Y:S02]  /*a4a0*/  SHFL.UP P0, R211, R215, R217, R218 ;  /* 0x040000d9d7d37389 */ /* 0x00006400000000da */
[----:B01----:R-:W-:Y:S01]  /*a4b0*/  ENDCOLLECTIVE ;  /* 0x000000000000791b */ /* 0x003fe20003800000 */
.L_x_6306:
[-C--:B------:R-:W-:Y:S01]  /*a4c0*/  FFMA.FTZ R213, R208, R13.reuse, R213 ;  /* 0x0000000dd0d57223 */ /* 0x080fe200000100d5 */
[----:B------:R-:W-:Y:S01]  /*a4d0*/  FMUL.FTZ R212, R12, R13 ;  /* 0x0000000d0cd47220 */ /* 0x000fe20000410000 */
[----:B------:R-:W-:Y:S02]  /*a4e0*/  MOV R215, R210 ;  /* 0x000000d200d77202 */ /* 0x000fe40000000f00 */
[----:B------:R-:W-:-:S07]  /*a4f0*/  MOV R15, R211 ;  /* 0x000000d3000f7202 */ /* 0x000fce0000000f00 */
[----:B------:R-:W-:Y:S05]  /*a500*/  WARPSYNC.COLLECTIVE R14, `(.L_x_6307) ;  /* 0x000000000e087348 */ /* 0x000fea0003c00000 */
[----:B------:R0:W1:Y:S02]  /*a510*/  SHFL.UP P0, R211, R215, R217, R218 ;  /* 0x040000d9d7d37389 */ /* 0x00006400000000da */
[----:B01----:R-:W-:Y:S01]  /*a520*/  ENDCOLLECTIVE ;  /* 0x000000000000791b */ /* 0x003fe20003800000 */
.L_x_6307:
        /* <DEDUP_REMOVED lines=14> */
.L_x_6308:
[----:B------:R-:W-:Y:S02]  /*a610*/  MOV R215, R12 ;  /* 0x0000000c00d77202 */ /* 0x000fe40000000f00 */
[----:B------:R-:W-:-:S07]  /*a620*/  MOV R3, R211 ;  /* 0x000000d300037202 */ /* 0x000fce0000000f00 */
[----:B------:R-:W-:Y:S05]  /*a630*/  WARPSYNC.COLLECTIVE R14, `(.L_x_6309) ;  /* 0x000000000e087348 */ /* 0x000fea0003c00000 */
[----:B------:R0:W1:Y:S02]  /*a640*/  SHFL.UP P0, R211, R215, R217, R218 ;  /* 0x040000d9d7d37389 */ /* 0x00006400000000da */
[----:B01----:R-:W-:Y:S01]  /*a650*/  ENDCOLLECTIVE ;  /* 0x000000000000791b */ /* 0x003fe20003800000 */
.L_x_6309:
[----:B------:R-:W-:Y:S01]  /*a660*/  FMUL.FTZ R213, R12, R3 ;  /* 0x000000030cd57220 */ /* 0x000fe20000410000 */
[----:B------:R-:W-:Y:S02]  /*a670*/  MOV R215, R209 ;  /* 0x000000d100d77202 */ /* 0x000fe40000000f00 */
[----:B------:R-:W-:-:S07]  /*a680*/  MOV R13, R211 ;  /* 0x000000d3000d7202 */ /* 0x000fce0000000f00 */
[----:B------:R-:W-:Y:S05]  /*a690*/  WARPSYNC.COLLECTIVE R14, `(.L_x_6310) ;  /* 0x000000000e087348 */ /* 0x000fea0003c00000 */
[----:B------:R0:W1:Y:S02]  /*a6a0*/  SHFL.UP P0, R211, R215, R217, R218 ;  /* 0x040000d9d7d37389 */ /* 0x00006400000000da */
[----:B01----:R-:W-:Y:S01]  /*a6b0*/  ENDCOLLECTIVE ;  /* 0x000000000000791b */ /* 0x003fe20003800000 */
.L_x_6310:
[-C--:B------:R-:W-:Y:S01]  /*a6c0*/  FFMA.FTZ R213, R208, R13.reuse, R213 ;  /* 0x0000000dd0d57223 */ /* 0x080fe200000100d5 */
[----:B------:R-:W-:Y:S01]  /*a6d0*/  FMUL.FTZ R212, R12, R13 ;  /* 0x0000000d0cd47220 */ /* 0x000fe20000410000 */
[----:B------:R-:W-:Y:S02]  /*a6e0*/  MOV R215, R210 ;  /* 0x000000d200d77202 */ /* 0x000fe40000000f00 */
[----:B------:R-:W-:-:S07]  /*a6f0*/  MOV R15, R211 ;  /* 0x000000d3000f7202 */ /* 0x000fce0000000f00 */
[----:B------:R-:W-:Y:S05]  /*a700*/  WARPSYNC.COLLECTIVE R14, `(.L_x_6311) ;  /* 0x000000000e087348 */ /* 0x000fea0003c00000 */
[----:B------:R0:W1:Y:S02]  /*a710*/  SHFL.UP P0, R211, R215, R217, R218 ;  /* 0x040000d9d7d37389 */ /* 0x00006400000000da */
[----:B01----:R-:W-:Y:S01]  /*a720*/  ENDCOLLECTIVE ;  /* 0x000000000000791b */ /* 0x003fe20003800000 */
.L_x_6311:
[----:B------:R-:W-:Y:S01]  /*a730*/  FMUL.FTZ R216, R12, R15 ;  /* 0x0000000f0cd87220 */ /* 0x000fe20000410000 */
        /* <DEDUP_REMOVED lines=13> */
.L_x_6312:
[----:B------:R-:W-:Y:S02]  /*a810*/  MOV R215, R213 ;  /* 0x000000d500d77202 */ /* 0x000fe40000000f00 */
[----:B------:R-:W-:-:S07]  /*a820*/  MOV R3, R211 ;  /* 0x000000d300037202 */ /* 0x000fce0000000f00 */
[----:B------:R-:W-:Y:S05]  /*a830*/  WARPSYNC.COLLECTIVE R14, `(.L_x_6313) ;  /* 0x000000000e087348 */ /* 0x000fea0003c00000 */
[----:B------:R0:W1:Y:S02]  /*a840*/  SHFL.UP P0, R211, R215, R217, R218 ;  /* 0x040000d9d7d37389 */ /* 0x00006400000000da */
[----:B01----:R-:W-:Y:S01]  /*a850*/  ENDCOLLECTIVE ;  /* 0x000000000000791b */ /* 0x003fe20003800000 */
.L_x_6313:
[----:B------:R-:W-:Y:S02]  /*a860*/  MOV R215, R209 ;  /* 0x000000d100d77202 */ /* 0x000fe40000000f00 */
[----:B------:R-:W-:-:S07]  /*a870*/  MOV R12, R211 ;  /* 0x000000d3000c7202 */ /* 0x000fce0000000f00 */
[----:B------:R-:W-:Y:S05]  /*a880*/  WARPSYNC.COLLECTIVE R14, `(.L_x_6314) ;  /* 0x000000000e087348 */ /* 0x000fea0003c00000 */
[----:B------:R0:W1:Y:S02]  /*a890*/  SHFL.UP P0, R211, R215, R217, R218 ;  /* 0x040000d9d7d37389 */ /* 0x00006400000000da */
[----:B01----:R-:W-:Y:S01]  /*a8a0*/  ENDCOLLECTIVE ;  /* 0x000000000000791b */ /* 0x003fe20003800000 */
.L_x_6314:
[----:B------:R-:W-:Y:S02]  /*a8b0*/  MOV R215, R210 ;  /* 0x000000d200d77202 */ /* 0x000fe40000000f00 */
[----:B------:R-:W-:-:S07]  /*a8c0*/  MOV R13, R211 ;  /* 0x000000d3000d7202 */ /* 0x000fce0000000f00 */
[----:B------:R-:W-:Y:S05]  /*a8d0*/  WARPSYNC.COLLECTIVE R14, `(.L_x_6315) ;  /* 0x000000000e087348 */ /* 0x000fea0003c00000 */
[----:B------:R0:W1:Y:S02]  /*a8e0*/  SHFL.UP P0, R211, R215, R217, R218 ;  /* 0x040000d9d7d37389 */ /* 0x00006400000000da */
[----:B01----:R-:W-:Y:S01]  /*a8f0*/  ENDCOLLECTIVE ;  /* 0x000000000000791b */ /* 0x003fe20003800000 */
.L_x_6315:
[----:B------:R-:W-:Y:S01]  /*a900*/  MOV R15, R211 ;  /* 0x000000d3000f7202 */ /* 0x000fe20000000f00 */
[----:B------:R-:W-:Y:S06]  /*a910*/  BRA `(.L_x_6316) ;  /* 0xffffff9800107947 */ /* 0x000fec000383ffff */
.L_x_6257:
        /* <DEDUP_REMOVED lines=8> */
.L_x_6318:
[----:B------:R-:W-:Y:S05]  /*a9a0*/  BSYNC B0 ;  /* 0x0000000000007941 */ /* 0x000fea0003800000 */
.L_x_6317:
[----:B------:R-:W-:Y:S05]  /*a9b0*/  BRA `(.L_x_6319) ;  /* 0xffffff9800207947 */ /* 0x000fea000383ffff */
.L_x_6258:
        /* <DEDUP_REMOVED lines=8> */
.L_x_6321:
[----:B------:R-:W-:Y:S05]  /*aa40*/  BSYNC B0 ;  /* 0x0000000000007941 */ /* 0x000fea0003800000 */
.L_x_6320:
[----:B------:R-:W-:Y:S05]  /*aa50*/  BRA `(.L_x_6322) ;  /* 0xffffff9800007947 */ /* 0x000fea000383ffff */
.L_x_6259:
        /* <DEDUP_REMOVED lines=8> */
.L_x_6324:
[----:B------:R-:W-:Y:S05]  /*aae0*/  BSYNC B0 ;  /* 0x0000000000007941 */ /* 0x000fea0003800000 */
.L_x_6323:
[----:B------:R-:W-:Y:S05]  /*aaf0*/  BRA `(.L_x_6325) ;  /* 0xffffff9400e07947 */ /* 0x000fea000383ffff */
.L_x_6260:
        /* <DEDUP_REMOVED lines=8> */
.L_x_6327:
[----:B------:R-:W-:Y:S05]  /*ab80*/  BSYNC B0 ;  /* 0x0000000000007941 */ /* 0x000fea0003800000 */
.L_x_6326:
[----:B------:R-:W-:Y:S05]  /*ab90*/  BRA `(.L_x_6328) ;  /* 0xffffff9400c07947 */ /* 0x000fea000383ffff */
.L_x_6261:
        /* <DEDUP_REMOVED lines=8> */
.L_x_6330:
[----:B------:R-:W-:Y:S05]  /*ac20*/  BSYNC B0 ;  /* 0x0000000000007941 */ /* 0x000fea0003800000 */
.L_x_6329:
        /* <DEDUP_REMOVED lines=10> */
.L_x_6331:
[----:B------:R-:W-:Y:S02]  /*acd0*/  MOV R3, 0x1f ;  /* 0x0000001f00037802 */ /* 0x000fe40000000f00 */
[----:B------:R-:W-:Y:S02]  /*ace0*/  MOV R215, R209 ;  /* 0x000000d100d77202 */ /* 0x000fe40000000f00 */
[----:B------:R-:W-:-:S07]  /*acf0*/  MOV R214, R211 ;  /* 0x000000d300d67202 */ /* 0x000fce0000000f00 */
[----:B------:R-:W-:Y:S05]  /*ad00*/  WARPSYNC.COLLECTIVE R14, `(.L_x_6332) ;  /* 0x000000000e087348 */ /* 0x000fea0003c00000 */
[----:B------:R0:W1:Y:S02]  /*ad10*/  SHFL.UP P0, R211, R215, R217, R218 ;  /* 0x040000d9d7d37389 */ /* 0x00006400000000da */
[----:B01----:R-:W-:Y:S01]  /*ad20*/  ENDCOLLECTIVE ;  /* 0x000000000000791b */ /* 0x003fe20003800000 */
.L_x_6332:
[----:B------:R-:W-:Y:S02]  /*ad30*/  MOV R215, R210 ;  /* 0x000000d200d77202 */ /* 0x000fe40000000f00 */
[----:B------:R-:W-:-:S07]  /*ad40*/  MOV R209, R211 ;  /* 0x000000d300d17202 */ /* 0x000fce0000000f00 */
[----:B------:R-:W-:Y:S05]  /*ad50*/  WARPSYNC.COLLECTIVE R14, `(.L_x_6333) ;  /* 0x000000000e087348 */ /* 0x000fea0003c00000 */
[----:B------:R0:W1:Y:S02]  /*ad60*/  SHFL.UP P0, R211, R215, R217, R218 ;  /* 0x040000d9d7d37389 */ /* 0x00006400000000da */
[----:B01----:R-:W-:Y:S01]  /*ad70*/  ENDCOLLECTIVE ;  /* 0x000000000000791b */ /* 0x003fe20003800000 */
.L_x_6333:
[----:B------:R-:W-:Y:S05]  /*ad80*/  WARPSYNC.COLLECTIVE R14, `(.L_x_6334) ;  /* 0x000000000e087348 */ /* 0x000fea0003c00000 */
[----:B------:R0:W1:Y:S02]  /*ad90*/  SHFL.IDX P3, R15, R13, R12, R3 ;  /* 0x0000000c0d0f7389 */ /* 0x0000640000060003 */
[----:B01----:R-:W-:Y:S01]  /*ada0*/  ENDCOLLECTIVE ;  /* 0x000000000000791b */ /* 0x003fe20003800000 */
.L_x_6334:
[----:B------:R-:W-:Y:S02]  /*adb0*/  MOV R13, R5 ;  /* 0x00000005000d7202 */ /* 0x000fe40000000f00 */
[----:B------:R-:W-:Y:S02]  /*adc0*/  MOV R210, R211 ;  /* 0x000000d300d27202 */ /* 0x000fe40000000f00 */
[----:B------:R-:W-:-:S07]  /*add0*/  MOV R4, R15 ;  /* 0x0000000f00047202 */ /* 0x000fce0000000f00 */
[----:B------:R-:W-:Y:S05]  /*ade0*/  WARPSYNC.COLLECTIVE R14, `(.L_x_6335) ;  /* 0x000000000e087348 */ /* 0x000fea0003c00000 */
[----:B------:R0:W1:Y:S02]  /*adf0*/  SHFL.IDX P3, R15, R13, R12, R3 ;  /* 0x0000000c0d0f7389 */ /* 0x0000640000060003 */
[----:B01----:R-:W-:Y:S01]  /*ae00*/  ENDCOLLECTIVE ;  /* 0x000000000000791b */ /* 0x003fe20003800000 */
.L_x_6335:
[----:B------:R-:W-:Y:S02]  /*ae10*/  MOV R13, R6 ;  /* 0x00000006000d7202 */ /* 0x000fe40000000f00 */
[----:B------:R-:W-:-:S07]  /*ae20*/  MOV R5, R15 ;  /* 0x0000000f00057202 */ /* 0x000fce0000000f00 */
[----:B------:R-:W-:Y:S05]  /*ae30*/  WARPSYNC.COLLECTIVE R14, `(.L_x_6336) ;  /* 0x000000000e087348 */ /* 0x000fea0003c00000 */
[----:B------:R0:W1:Y:S02]  /*ae40*/  SHFL.IDX P3, R15, R13, R12, R3 ;  /* 0x0000000c0d0f7389 */ /* 0x0000640000060003 */
[----:B01----:R-:W-:Y:S01]  /*ae50*/  ENDCOLLECTIVE ;  /* 0x000000000000791b */ /* 0x003fe20003800000 */
.L_x_6336:
[----:B------:R-:W-:Y:S02]  /*ae60*/  MOV R13, R7 ;  /* 0x00000007000d7202 */ /* 0x000fe40000000f00 */
[----:B------:R-:W-:-:S07]  /*ae70*/  MOV R6, R15 ;  /* 0x0000000f00067202 */ /* 0x000fce0000000f00 */
[----:B------:R-:W-:Y:S05]  /*ae80*/  WARPSYNC.COLLECTIVE R14, `(.L_x_6337) ;  /* 0x000000000e087348 */ /* 0x000fea0003c00000 */
[----:B------:R0:W1:Y:S02]  /*ae90*/  SHFL.IDX P3, R15, R13, R12, R3 ;  /* 0x0000000c0d0f7389 */ /* 0x0000640000060003 */
[----:B01----:R-:W-:Y:S01]  /*aea0*/  ENDCOLLECTIVE ;  /* 0x000000000000791b */ /* 0x003fe20003800000 */
.L_x_6337:
[----:B------:R-:W-:Y:S01]  /*aeb0*/  MOV R7, R15 ;  /* 0x0000000f00077202 */ /* 0x000fe20000000f00 */
[----:B------:R-:W-:Y:S06]  /*aec0*/  BRA `(.L_x_6338) ;  /* 0xffffff94001c7947 */ /* 0x000fec000383ffff */
.L_x_6263:
[----:B------:R-:W-:Y:S01]  /*aed0*/  HFMA2.MMA R250, -RZ, RZ, 0, 5.9604644775390625e-08 ;  /* 0x00000001fffa7435 */ /* 0x000fe200000001ff */
[----:B------:R-:W-:Y:S02]  /*aee0*/  MOV R15, R251 ;  /* 0x000000fb000f7202 */ /* 0x000fe40000000f00 */
[----:B------:R-:W-:Y:S02]  /*aef0*/  MOV R249, 0x1f ;  /* 0x0000001f00f97802 */ /* 0x000fe40000000f00 */
[----:B------:R-:W-:-:S07]  /*af00*/  MOV R14, 0xffffffff ;  /* 0xffffffff000e7802 */ /* 0x000fce0000000f00 */
[----:B-1----:R-:W-:Y:S05]  /*af10*/  WARPSYNC.COLLECTIVE R14, `(.L_x_6339) ;  /* 0x000000000e087348 */ /* 0x002fea0003c00000 */
[----:B------:R0:W2:Y:S02]  /*af20*/  SHFL.DOWN P1, R252, R15, R250, R249 ;  /* 0x080000fa0ffc7389 */ /* 0x0000a400000200f9 */
[----:B012---:R-:W-:Y:S01]  /*af30*/  ENDCOLLECTIVE ;  /* 0x000000000000791b */ /* 0x007fe20003800000 */
.L_x_6339:
[----:B------:R-:W-:Y:S02]  /*af40*/  MOV R15, R248 ;  /* 0x000000f8000f7202 */ /* 0x000fe40000000f00 */
[----:B------:R-:W-:-:S07]  /*af50*/  MOV R3, R252 ;  /* 0x000000fc00037202 */ /* 0x000fce0000000f00 */
[----:B------:R-:W-:Y:S05]  /*af60*/  WARPSYNC.COLLECTIVE R14, `(.L_x_6340) ;  /* 0x000000000e087348 */ /* 0x000fea0003c00000 */
[----:B------:R0:W1:Y:S02]  /*af70*/  SHFL.DOWN P1, R252, R15, R250, R249 ;  /* 0x080000fa0ffc7389 */ /* 0x00006400000200f9 */
[----:B01----:R-:W-:Y:S01]  /*af80*/  ENDCOLLECTIVE ;  /* 0x000000000000791b */ /* 0x003fe20003800000 */
.L_x_6340:
[----:B------:R-:W-:Y:S02]  /*af90*/  MOV R15, R247 ;  /* 0x000000f7000f7202 */ /* 0x000fe40000000f00 */
[----:B------:R-:W-:-:S07]  /*afa0*/  MOV R12, R252 ;  /* 0x000000fc000c7202 */ /* 0x000fce0000000f00 */
[----:B------:R-:W-:Y:S05]  /*afb0*/  WARPSYNC.COLLECTIVE R14, `(.L_x_6341) ;  /* 0x000000000e087348 */ /* 0x000fea0003c00000 */
[----:B------:R0:W1:Y:S02]  /*afc0*/  SHFL.DOWN P1, R252, R15, R250, R249 ;  /* 0x080000fa0ffc7389 */ /* 0x00006400000200f9 */
[----:B01----:R-:W-:Y:S01]  /*afd0*/  ENDCOLLECTIVE ;  /* 0x000000000000791b */ /* 0x003fe20003800000 */
.L_x_6341:
[----:B------:R-:W-:Y:S02]  /*afe0*/  MOV R15, R246 ;  /* 0x000000f6000f7202 */ /* 0x000fe40000000f00 */
[----:B------:R-:W-:-:S07]  /*aff0*/  MOV R13, R252 ;  /* 0x000000fc000d7202 */ /* 0x000fce0000000f00 */
[----:B------:R-:W-:Y:S05]  /*b000*/  WARPSYNC.COLLECTIVE R14, `(.L_x_6342) ;  /* 0x000000000e087348 */ /* 0x000fea0003c00000 */
[----:B------:R0:W1:Y:S02]  /*b010*/  SHFL.DOWN P1, R252, R15, R250, R249 ;  /* 0x080000fa0ffc7389 */ /* 0x00006400000200f9 */
[----:B01----:R-:W-:Y:S01]  /*b020*/  ENDCOLLECTIVE ;  /* 0x000000000000791b */ /* 0x003fe20003800000 */
.L_x_6342:
[----:B------:R-:W-:Y:S05]  /*b030*/  BRA `(.L_x_6343) ;  /* 0xffffffa400707947 */ /* 0x000fea000383ffff */
.L_x_6266:
        /* <DEDUP_REMOVED lines=8> */
.L_x_6345:
[----:B------:R-:W-:Y:S05]  /*b0c0*/  BSYNC B0 ;  /* 0x0000000000007941 */ /* 0x000fea0003800000 */
.L_x_6344:
        /* <DEDUP_REMOVED lines=8> */
.L_x_6346:
[----:B------:R-:W-:Y:S02]  /*b150*/  MOV R15, R247 ;  /* 0x000000f7000f7202 */ /* 0x000fe40000000f00 */
[----:B------:R-:W-:-:S07]  /*b160*/  MOV R12, R252 ;  /* 0x000000fc000c7202 */ /* 0x000fce0000000f00 */
[----:B------:R-:W-:Y:S05]  /*b170*/  WARPSYNC.COLLECTIVE R14, `(.L_x_6347) ;  /* 0x000000000e087348 */ /* 0x000fea0003c00000 */
[----:B------:R0:W1:Y:S02]  /*b180*/  SHFL.DOWN P1, R252, R15, R250, R249 ;  /* 0x080000fa0ffc7389 */ /* 0x00006400000200f9 */
[----:B01----:R-:W-:Y:S01]  /*b190*/  ENDCOLLECTIVE ;  /* 0x000000000000791b */ /* 0x003fe20003800000 */
.L_x_6347:
[----:B------:R-:W-:Y:S02]  /*b1a0*/  MOV R15, R246 ;  /* 0x000000f6000f7202 */ /* 0x000fe40000000f00 */
[----:B------:R-:W-:-:S07]  /*b1b0*/  MOV R13, R252 ;  /* 0x000000fc000d7202 */ /* 0x000fce0000000f00 */
[----:B------:R-:W-:Y:S05]  /*b1c0*/  WARPSYNC.COLLECTIVE R14, `(.L_x_6348) ;  /* 0x000000000e087348 */ /* 0x000fea0003c00000 */
[----:B------:R0:W1:Y:S02]  /*b1d0*/  SHFL.DOWN P1, R252, R15, R250, R249 ;  /* 0x080000fa0ffc7389 */ /* 0x00006400000200f9 */
[----:B01----:R-:W-:Y:S01]  /*b1e0*/  ENDCOLLECTIVE ;  /* 0x000000000000791b */ /* 0x003fe20003800000 */
.L_x_6348:
[----:B------:R-:W-:Y:S05]  /*b1f0*/  BRA `(.L_x_6349) ;  /* 0xffffffa400547947 */ /* 0x000fea000383ffff */
.L_x_6269:
        /* <DEDUP_REMOVED lines=8> */
.L_x_6351:
[----:B------:R-:W-:Y:S05]  /*b280*/  BSYNC B0 ;  /* 0x0000000000007941 */ /* 0x000fea0003800000 */
.L_x_6350:
        /* <DEDUP_REMOVED lines=8> */
.L_x_6352:
[----:B------:R-:W-:Y:S02]  /*b310*/  MOV R15, R247 ;  /* 0x000000f7000f7202 */ /* 0x000fe40000000f00 */
[----:B------:R-:W-:-:S07]  /*b320*/  MOV R12, R252 ;  /* 0x000000fc000c7202 */ /* 0x000fce0000000f00 */
[----:B------:R-:W-:Y:S05]  /*b330*/  WARPSYNC.COLLECTIVE R14, `(.L_x_6353) ;  /* 0x000000000e087348 */ /* 0x000fea0003c00000 */
[----:B------:R0:W1:Y:S02]  /*b340*/  SHFL.DOWN P1, R252, R15, R250, R249 ;  /* 0x080000fa0ffc7389 */ /* 0x00006400000200f9 */
[----:B01----:R-:W-:Y:S01]  /*b350*/  ENDCOLLECTIVE ;  /* 0x000000000000791b */ /* 0x003fe20003800000 */
.L_x_6353:
[----:B------:R-:W-:Y:S02]  /*b360*/  MOV R15, R246 ;  /* 0x000000f6000f7202 */ /* 0x000fe40000000f00 */
[----:B------:R-:W-:-:S07]  /*b370*/  MOV R13, R252 ;  /* 0x000000fc000d7202 */ /* 0x000fce0000000f00 */
[----:B------:R-:W-:Y:S05]  /*b380*/  WARPSYNC.COLLECTIVE R14, `(.L_x_6354) ;  /* 0x000000000e087348 */ /* 0x000fea0003c00000 */
[----:B------:R0:W1:Y:S02]  /*b390*/  SHFL.DOWN P1, R252, R15, R250, R249 ;  /* 0x080000fa0ffc7389 */ /* 0x00006400000200f9 */
[----:B01----:R-:W-:Y:S01]  /*b3a0*/  ENDCOLLECTIVE ;  /* 0x000000000000791b */ /* 0x003fe20003800000 */
.L_x_6354:
[----:B------:R-:W-:Y:S05]  /*b3b0*/  BRA `(.L_x_6355) ;  /* 0xffffffa400387947 */ /* 0x000fea000383ffff */
.L_x_6272:
        /* <DEDUP_REMOVED lines=8> */
.L_x_6357:
[----:B------:R-:W-:Y:S05]  /*b440*/  BSYNC B0 ;  /* 0x0000000000007941 */ /* 0x000fea0003800000 */
.L_x_6356:
        /* <DEDUP_REMOVED lines=8> */
.L_x_6358:
[----:B------:R-:W-:Y:S02]  /*b4d0*/  MOV R15, R247 ;  /* 0x000000f7000f7202 */ /* 0x000fe40000000f00 */
[----:B------:R-:W-:-:S07]  /*b4e0*/  MOV R12, R252 ;  /* 0x000000fc000c7202 */ /* 0x000fce0000000f00 */
[----:B------:R-:W-:Y:S05]  /*b4f0*/  WARPSYNC.COLLECTIVE R14, `(.L_x_6359) ;  /* 0x000000000e087348 */ /* 0x000fea0003c00000 */
[----:B------:R0:W1:Y:S02]  /*b500*/  SHFL.DOWN P1, R252, R15, R250, R249 ;  /* 0x080000fa0ffc7389 */ /* 0x00006400000200f9 */
[----:B01----:R-:W-:Y:S01]  /*b510*/  ENDCOLLECTIVE ;  /* 0x000000000000791b */ /* 0x003fe20003800000 */
.L_x_6359:
[----:B------:R-:W-:Y:S02]  /*b520*/  MOV R15, R246 ;  /* 0x000000f6000f7202 */ /* 0x000fe40000000f00 */
[----:B------:R-:W-:-:S07]  /*b530*/  MOV R13, R252 ;  /* 0x000000fc000d7202 */ /* 0x000fce0000000f00 */
[----:B------:R-:W-:Y:S05]  /*b540*/  WARPSYNC.COLLECTIVE R14, `(.L_x_6360) ;  /* 0x000000000e087348 */ /* 0x000fea0003c00000 */
[----:B------:R0:W1:Y:S02]  /*b550*/  SHFL.DOWN P1, R252, R15, R250, R249 ;  /* 0x080000fa0ffc7389 */ /* 0x00006400000200f9 */
[----:B01----:R-:W-:Y:S01]  /*b560*/  ENDCOLLECTIVE ;  /* 0x000000000000791b */ /* 0x003fe20003800000 */
.L_x_6360:
[----:B------:R-:W-:Y:S05]  /*b570*/  BRA `(.L_x_6361) ;  /* 0xffffffa4001c7947 */ /* 0x000fea000383ffff */
.L_x_6275:
        /* <DEDUP_REMOVED lines=8> */
.L_x_6363:
[----:B------:R-:W-:Y:S05]  /*b600*/  BSYNC B0 ;  /* 0x0000000000007941 */ /* 0x000fea0003800000 */
.L_x_6362:
        /* <DEDUP_REMOVED lines=8> */
.L_x_6364:
[----:B------:R-:W-:Y:S02]  /*b690*/  MOV R15, R247 ;  /* 0x000000f7000f7202 */ /* 0x000fe40000000f00 */
[----:B------:R-:W-:-:S07]  /*b6a0*/  MOV R12, R252 ;  /* 0x000000fc000c7202 */ /* 0x000fce0000000f00 */
[----:B------:R-:W-:Y:S05]  /*b6b0*/  WARPSYNC.COLLECTIVE R14, `(.L_x_6365) ;  /* 0x000000000e087348 */ /* 0x000fea0003c00000 */
[----:B------:R0:W1:Y:S02]  /*b6c0*/  SHFL.DOWN P1, R252, R15, R250, R249 ;  /* 0x080000fa0ffc7389 */ /* 0x00006400000200f9 */
[----:B01----:R-:W-:Y:S01]  /*b6d0*/  ENDCOLLECTIVE ;  /* 0x000000000000791b */ /* 0x003fe20003800000 */
.L_x_6365:
[----:B------:R-:W-:Y:S02]  /*b6e0*/  MOV R15, R246 ;  /* 0x000000f6000f7202 */ /* 0x000fe40000000f00 */
[----:B------:R-:W-:-:S07]  /*b6f0*/  MOV R13, R252 ;  /* 0x000000fc000d7202 */ /* 0x000fce0000000f00 */
[----:B------:R-:W-:Y:S05]  /*b700*/  WARPSYNC.COLLECTIVE R14, `(.L_x_6366) ;  /* 0x000000000e087348 */ /* 0x000fea0003c00000 */
[----:B------:R0:W1:Y:S02]  /*b710*/  SHFL.DOWN P1, R252, R15, R250, R249 ;  /* 0x080000fa0ffc7389 */ /* 0x00006400000200f9 */
[----:B01----:R-:W-:Y:S01]  /*b720*/  ENDCOLLECTIVE ;  /* 0x000000000000791b */ /* 0x003fe20003800000 */
.L_x_6366:
[----:B------:R-:W-:Y:S05]  /*b730*/  BRA `(.L_x_6367) ;  /* 0xffffffa400007947 */ /* 0x000fea000383ffff */
.L_x_6278:
        /* <DEDUP_REMOVED lines=8> */
.L_x_6369:
[----:B------:R-:W-:Y:S05]  /*b7c0*/  BSYNC B0 ;  /* 0x0000000000007941 */ /* 0x000fea0003800000 */
.L_x_6368:
[----:B------:R-:W-:Y:S01]  /*b7d0*/  HFMA2.MMA R12, -RZ, RZ, 0, 0 ;  /* 0x00000000ff0c7435 */ /* 0x000fe200000001ff */
[----:B------:R-:W-:Y:S01]  /*b7e0*/  MOV R13, R248 ;  /* 0x000000f8000d7202 */ /* 0x000fe20000000f00 */
[----:B------:R-:W-:Y:S01]  /*b7f0*/  HFMA2.MMA R250, -RZ, RZ, 0, 5.9604644775390625e-08 ;  /* 0x00000001fffa7435 */ /* 0x000fe200000001ff */
[----:B------:R-:W-:Y:S02]  /*b800*/  MOV R3, 0x1f ;  /* 0x0000001f00037802 */ /* 0x000fe40000000f00 */
[----:B------:R-:W-:Y:S02]  /*b810*/  MOV R14, 0xffffffff ;  /* 0xffffffff000e7802 */ /* 0x000fe40000000f00 */
[----:B------:R-:W-:Y:S02]  /*b820*/  MOV R236, R15 ;  /* 0x0000000f00ec7202 */ /* 0x000fe40000000f00 */
[----:B------:R-:W-:-:S07]  /*b830*/  MOV R249, 0x1f ;  /* 0x0000001f00f97802 */ /* 0x000fce0000000f00 */
[----:B------:R-:W-:Y:S05]  /*b840*/  WARPSYNC.COLLECTIVE R14, `(.L_x_6370) ;  /* 0x000000000e087348 */ /* 0x000fea0003c00000 */
[----:B------:R0:W1:Y:S02]  /*b850*/  SHFL.IDX P3, R15, R13, R12, R3 ;  /* 0x0000000c0d0f7389 */ /* 0x0000640000060003 */
[----:B01----:R-:W-:Y:S01]  /*b860*/  ENDCOLLECTIVE ;  /* 0x000000000000791b */ /* 0x003fe20003800000 */
.L_x_6370:
        /* <DEDUP_REMOVED lines=9> */
.L_x_6371:
[----:B------:R-:W-:Y:S02]  /*b900*/  MOV R13, R246 ;  /* 0x000000f6000d7202 */ /* 0x000fe40000000f00 */
[----:B------:R-:W-:-:S07]  /*b910*/  MOV R241, R15 ;  /* 0x0000000f00f17202 */ /* 0x000fce0000000f00 */
[----:B------:R-:W-:Y:S05]  /*b920*/  WARPSYNC.COLLECTIVE R14, `(.L_x_6372) ;  /* 0x000000000e087348 */ /* 0x000fea0003c00000 */
[----:B------:R0:W1:Y:S02]  /*b930*/  SHFL.IDX P3, R15, R13, R12, R3 ;  /* 0x0000000c0d0f7389 */ /* 0x0000640000060003 */
[----:B01----:R-:W-:Y:S01]  /*b940*/  ENDCOLLECTIVE ;  /* 0x000000000000791b */ /* 0x003fe20003800000 */
.L_x_6372:
[----:B------:R-:W-:Y:S02]  /*b950*/  MOV R13, R4 ;  /* 0x00000004000d7202 */ /* 0x000fe40000000f00 */
[----:B------:R-:W-:Y:S02]  /*b960*/  MOV R240, R15 ;  /* 0x0000000f00f07202 */ /* 0x000fe40000000f00 */
[----:B------:R-:W-:-:S07]  /*b970*/  MOV R15, R251 ;  /* 0x000000fb000f7202 */ /* 0x000fce0000000f00 */
[----:B------:R-:W-:Y:S05]  /*b980*/  WARPSYNC.COLLECTIVE R14, `(.L_x_6373) ;  /* 0x000000000e087348 */ /* 0x000fea0003c00000 */
[----:B------:R0:W1:Y:S02]  /*b990*/  SHFL.DOWN P1, R252, R15, R250, R249 ;  /* 0x080000fa0ffc7389 */ /* 0x00006400000200f9 */
[----:B01----:R-:W-:Y:S01]  /*b9a0*/  ENDCOLLECTIVE ;  /* 0x000000000000791b */ /* 0x003fe20003800000 */
.L_x_6373:
[----:B------:R-:W-:Y:S01]  /*b9b0*/  MOV R15, R248 ;  /* 0x000000f8000f7202 */ /* 0x000fe20000000f00 */
[----:B------:R-:W-:Y:S01]  /*b9c0*/  FMUL.FTZ R248, R4, R245 ;  /* 0x000000f504f87220 */ /* 0x000fe20000410000 */
[----:B------:R-:W-:-:S07]  /*b9d0*/  MOV R242, R252 ;  /* 0x000000fc00f27202 */ /* 0x000fce0000000f00 */
[----:B------:R-:W-:Y:S05]  /*b9e0*/  WARPSYNC.COLLECTIVE R14, `(.L_x_6374) ;  /* 0x000000000e087348 */ /* 0x000fea0003c00000 */
[----:B------:R0:W1:Y:S02]  /*b9f0*/  SHFL.DOWN P1, R252, R15, R250, R249 ;  /* 0x080000fa0ffc7389 */ /* 0x00006400000200f9 */
[----:B01----:R-:W-:Y:S01]  /*ba00*/  ENDCOLLECTIVE ;  /* 0x000000000000791b */ /* 0x003fe20003800000 */
.L_x_6374:
[----:B------:R-:W-:Y:S01]  /*ba10*/  MOV R15, R247 ;  /* 0x000000f7000f7202 */ /* 0x000fe20000000f00 */
[----:B------:R-:W-:Y:S01]  /*ba20*/  FMUL.FTZ R247, R5, R245 ;  /* 0x000000f505f77220 */ /* 0x000fe20000410000 */
[----:B------:R-:W-:-:S07]  /*ba30*/  MOV R243, R252 ;  /* 0x000000fc00f37202 */ /* 0x000fce0000000f00 */
[----:B------:R-:W-:Y:S05]  /*ba40*/  WARPSYNC.COLLECTIVE R14, `(.L_x_6375) ;  /* 0x000000000e087348 */ /* 0x000fea0003c00000 */
[----:B------:R0:W1:Y:S02]  /*ba50*/  SHFL.DOWN P1, R252, R15, R250, R249 ;  /* 0x080000fa0ffc7389 */ /* 0x00006400000200f9 */
[----:B01----:R-:W-:Y:S01]  /*ba60*/  ENDCOLLECTIVE ;  /* 0x000000000000791b */ /* 0x003fe20003800000 */
.L_x_6375:
[----:B------:R-:W-:Y:S02]  /*ba70*/  MOV R15, R246 ;  /* 0x000000f6000f7202 */ /* 0x000fe40000000f00 */
[----:B------:R-:W-:-:S07]  /*ba80*/  MOV R244, R252 ;  /* 0x000000fc00f47202 */ /* 0x000fce0000000f00 */
[----:B------:R-:W-:Y:S05]  /*ba90*/  WARPSYNC.COLLECTIVE R14, `(.L_x_6376) ;  /* 0x000000000e087348 */ /* 0x000fea0003c00000 */
[----:B------:R0:W1:Y:S02]  /*baa0*/  SHFL.DOWN P1, R252, R15, R250, R249 ;  /* 0x080000fa0ffc7389 */ /* 0x00006400000200f9 */
[----:B01----:R-:W-:Y:S01]  /*bab0*/  ENDCOLLECTIVE ;  /* 0x000000000000791b */ /* 0x003fe20003800000 */
.L_x_6376:
[----:B------:R-:W-:Y:S05]  /*bac0*/  WARPSYNC.COLLECTIVE R14, `(.L_x_6377) ;  /* 0x000000000e087348 */ /* 0x000fea0003c00000 */
[----:B------:R0:W1:Y:S02]  /*bad0*/  SHFL.IDX P3, R15, R13, R12, R3 ;  /* 0x0000000c0d0f7389 */ /* 0x0000640000060003 */
[----:B01----:R-:W-:Y:S01]  /*bae0*/  ENDCOLLECTIVE ;  /* 0x000000000000791b */ /* 0x003fe20003800000 */
.L_x_6377:
[----:B------:R-:W-:Y:S02]  /*baf0*/  MOV R13, R5 ;  /* 0x00000005000d7202 */ /* 0x000fe40000000f00 */
[----:B------:R-:W-:Y:S02]  /*bb00*/  MOV R249, R252 ;  /* 0x000000fc00f97202 */ /* 0x000fe40000000f00 */
[----:B------:R-:W-:-:S07]  /*bb10*/  MOV R246, R15 ;  /* 0x0000000f00f67202 */ /* 0x000fce0000000f00 */
[----:B------:R-:W-:Y:S05]  /*bb20*/  WARPSYNC.COLLECTIVE R14, `(.L_x_6378) ;  /* 0x000000000e087348 */ /* 0x000fea0003c00000 */
[----:B------:R0:W1:Y:S02]  /*bb30*/  SHFL.IDX P3, R15, R13, R12, R3 ;  /* 0x0000000c0d0f7389 */ /* 0x0000640000060003 */
[----:B01----:R-:W-:Y:S01]  /*bb40*/  ENDCOLLECTIVE ;  /* 0x000000000000791b */ /* 0x003fe20003800000 */
.L_x_6378:
[----:B------:R-:W-:Y:S02]  /*bb50*/  MOV R13, R6 ;  /* 0x00000006000d7202 */ /* 0x000fe40000000f00 */
[----:B------:R-:W-:-:S07]  /*bb60*/  MOV R252, R15 ;  /* 0x0000000f00fc7202 */ /* 0x000fce0000000f00 */
[----:B------:R-:W-:Y:S05]  /*bb70*/  WARPSYNC.COLLECTIVE R14, `(.L_x_6379) ;  /* 0x000000000e087348 */ /* 0x000fea0003c00000 */
[----:B------:R0:W1:Y:S02]  /*bb80*/  SHFL.IDX P3, R15, R13, R12, R3 ;  /* 0x0000000c0d0f7389 */ /* 0x0000640000060003 */
[----:B01----:R-:W-:Y:S01]  /*bb90*/  ENDCOLLECTIVE ;  /* 0x000000000000791b */ /* 0x003fe20003800000 */
.L_x_6379:
[----:B------:R-:W-:Y:S02]  /*bba0*/  MOV R13, R7 ;  /* 0x00000007000d7202 */ /* 0x000fe40000000f00 */
[----:B------:R-:W-:-:S07]  /*bbb0*/  MOV R250, R15 ;  /* 0x0000000f00fa7202 */ /* 0x000fce0000000f00 */
[----:B------:R-:W-:Y:S05]  /*bbc0*/  WARPSYNC.COLLECTIVE R14, `(.L_x_6380) ;  /* 0x000000000e087348 */ /* 0x000fea0003c00000 */
[----:B------:R0:W1:Y:S02]  /*bbd0*/  SHFL.IDX P3, R15, R13, R12, R3 ;  /* 0x0000000c0d0f7389 */ /* 0x0000640000060003 */
[----:B01----:R-:W-:Y:S01]  /*bbe0*/  ENDCOLLECTIVE ;  /* 0x000000000000791b */ /* 0x003fe20003800000 */
.L_x_6380:
[----:B------:R-:W-:Y:S05]  /*bbf0*/  BRA `(.L_x_6381) ;  /* 0xffffffa0005c7947 */ /* 0x000fea000383ffff */
.L_x_6382:
        /* <DEDUP_REMOVED lines=16> */
.L_x_18933:


//--------------------- .text._Z25selective_scan_bwd_kernelI32Selective_Scan_bwd_kernel_traitsILi64ELi16ELb0ELb0ELb0ELb0ELb1EfN3c107complexIfEEEEv12SSMParamsBwd --------------------------
	.section	.text._Z25selective_scan_bwd_kernelI32Selective_Scan_bwd_kernel_traitsILi64ELi16ELb0ELb0ELb0ELb0ELb1EfN3c107complexIfEEEEv12SSMParamsBwd,"ax",@progbits
	.align	128
        .global         _Z25selective_scan_bwd_kernelI32Selective_Scan_bwd_kernel_traitsILi64ELi16ELb0ELb0ELb0ELb0ELb1EfN3c107complexIfEEEEv12SSMParamsBwd
        .type           _Z25selective_scan_bwd_kernelI32Selective_Scan_bwd_kernel_traitsILi64ELi16ELb0ELb0ELb0ELb0ELb1EfN3c107complexIfEEEEv12SSMParamsBwd,@function
        .size           _Z25selective_scan_bwd_kernelI32Selective_Scan_bwd_kernel_traitsILi64ELi16ELb0ELb0ELb0ELb0ELb1EfN3c107complexIfEEEEv12SSMParamsBwd,(.L_x_18934 - _Z25selective_scan_bwd_kernelI32Selective_Scan_bwd_kernel_traitsILi64ELi16ELb0ELb0ELb0ELb0ELb1EfN3c107complexIfEEEEv12SSMParamsBwd)
        .other          _Z25selective_scan_bwd_kernelI32Selective_Scan_bwd_kernel_traitsILi64ELi16ELb0ELb0ELb0ELb0ELb1EfN3c107complexIfEEEEv12SSMParamsBwd,@"STO_CUDA_ENTRY STV_DEFAULT"
_Z25selective_scan_bwd_kernelI32Selective_Scan_bwd_kernel_traitsILi64ELi16ELb0ELb0ELb0ELb0ELb1EfN3c107complexIfEEEEv12SSMParamsBwd:
.text._Z25selective_scan_bwd_kernelI32Selective_Scan_bwd_kernel_traitsILi64ELi16ELb0ELb0ELb0ELb0ELb1EfN3c107complexIfEEEEv12SSMParamsBwd:
        /* <DEDUP_REMOVED lines=21> */
[----:B0-----:R-:W-:-:S02]  /*0150*/  USHF.R.S32.HI UR9, URZ, 0x1f, UR8 ;  /* 0x0000001f3f097899 */ /* 0x001fc40008011408 */
        /* <DEDUP_REMOVED lines=13> */
[----:B-1----:R-:W-:Y:S01]  /*0230*/  USHF.R.S32.HI UR4, URZ, 0x1f, UR10 ;  /* 0x0000001f3f047899 */ /* 0x002fe2000801140a */
[----:B------:R-:W3:Y:S01]  /*0240*/  @P1 LDG.E R4, desc[UR18][R4.64] ;  /* 0x0000001204041981 */ /* 0x000ee2000c1e1900 */
[----:B------:R-:W-:Y:S01]  /*0250*/  UISETP.NE.AND.EX UP2, UPT, UR27, URZ, UPT, UP2 ;  /* 0x0000003f1b00728c */ /* 0x000fe2000bf45320 */
[----:B------:R-:W-:Y:S01]  /*0260*/  HFMA2.MMA R135, -RZ, RZ, 0, 0 ;  /* 0x00000000ff877435 */ /* 0x000fe200000001ff */
[----:B------:R-:W-:Y:S01]  /*0270*/  UISETP.NE.AND.EX UP1, UPT, UR21, URZ, UPT, UP1 ;  /* 0x0000003f1500728c */ /* 0x000fe2000bf25310 */
[----:B------:R-:W-:Y:S01]  /*0280*/  MOV R136, RZ ;  /* 0x000000ff00887202 */ /* 0x000fe20000000f00 */
[----:B------:R-:W-:Y:S01]  /*0290*/  ULDC.64 UR6, c[0x0][0x310] ;  /* 0x0000c40000067ab9 */ /* 0x000fe20000000a00 */
[----:B------:R-:W-:-:S02]  /*02a0*/  UIMAD UR5, UR4, UR12, URZ ;  /* 0x0000000c040572a4 */ /* 0x000fc4000f8e023f */
[----:B------:R-:W-:Y:S02]  /*02b0*/  UISETP.NE.U32.AND UP0, UPT, UR6, URZ, UPT ;  /* 0x0000003f0600728c */ /* 0x000fe4000bf05070 */
        /* <DEDUP_REMOVED lines=62> */
[----:B------:R-:W-:Y:S01]  /*06a0*/  UMOV UR14, UR7 ;  /* 0x00000007000e7c82 */ /* 0x000fe20008000000 */
[----:B------:R-:W-:Y:S01]  /*06b0*/  UMOV UR7, 0x400 ;  /* 0x0000040000077882 */ /* 0x000fe20000000000 */
[----:B------:R-:W2:Y:S01]  /*06c0*/  S2R R133, SR_LANEID ;  /* 0x0000000000857919 */ /* 0x000ea20000000000 */
[----:B------:R-:W-:Y:S01]  /*06d0*/  MOV R136, RZ ;  /* 0x000000ff00887202 */ /* 0x000fe20000000f00 */
[----:B------:R-:W-:Y:S01]  /*06e0*/  UMOV UR11, UR12 ;  /* 0x0000000c000b7c82 */ /* 0x000fe20008000000 */
[----:B------:R-:W-:Y:S01]  /*06f0*/  MOV R135, RZ ;  /* 0x000000ff00877202 */ /* 0x000fe20000000f00 */
[----:B------:R-:W-:Y:S01]  /*0700*/  UMOV UR12, UR13 ;  /* 0x0000000d000c7c82 */ /* 0x000fe20008000000 */
[----:B------:R-:W-:Y:S01]  /*0710*/  UMOV UR13, UR17 ;  /* 0x00000011000d7c82 */ /* 0x000fe20008000000 */
[----:B-1----:R-:W-:-:S03]  /*0720*/  ULEA UR7, UR6, UR7, 0x18 ;  /* 0x0000000706077291 */ /* 0x002fc6000f8ec03f */
[----:B------:R-:W-:Y:S01]  /*0730*/  UMOV UR6, URZ ;  /* 0x0000003f00067c82 */ /* 0x000fe20008000000 */
[----:B0-----:R-:W-:Y:S02]  /*0740*/  SHF.R.S32.HI R3, RZ, 0x1f, R134 ;  /* 0x0000001fff037819 */ /* 0x001fe40000011486 */
[----:B------:R-:W-:Y:S02]  /*0750*/  LOP3.LUT R191, R134, 0x1f, RZ, 0xc0, !PT ;  /* 0x0000001f86bf7812 */ /* 0x000fe400078ec0ff */
[----:B------:R-:W-:-:S04]  /*0760*/  LEA.HI R3, R3, R134, RZ, 0x5 ;  /* 0x0000008603037211 */ /* 0x000fc800078f28ff */
[----:B------:R-:W-:-:S04]  /*0770*/  SHF.R.S32.HI R3, RZ, 0x5, R3 ;  /* 0x00000005ff037819 */ /* 0x000fc80000011403 */
[----:B--2---:R-:W-:-:S07]  /*0780*/  LEA R132, R3, UR7, 0x4 ;  /* 0x0000000703847c11 */ /* 0x004fce000f8e20ff */
.L_x_6425:
        /* <DEDUP_REMOVED lines=15> */
[----:B------:R-:W-:Y:S01]  /*0880*/  SHF.R.S32.HI R21, RZ, 0x1f, R20 ;  /* 0x0000001fff157819 */ /* 0x000fe20000011414 */
[----:B------:R-:W-:Y:S01]  /*0890*/  HFMA2.MMA R34, -RZ, RZ, 0, 0 ;  /* 0x00000000ff227435 */ /* 0x000fe200000001ff */
        /* <DEDUP_REMOVED lines=30> */
[----:B----4-:R-:W4:Y:S01]  /*0a80*/  @!P0 LDG.E R6, desc[UR18][R2.64+0x100] ;  /* 0x0001001202068981 */ /* 0x010f22000c1e1900 */
        /* <DEDUP_REMOVED lines=305> */
[----:B------:R-:W-:Y:S01]  /*1da0*/  HFMA2.MMA R66, -RZ, RZ, 0, 0 ;  /* 0x00000000ff427435 */ /* 0x000fe200000001ff */
[----:B------:R-:W-:Y:S01]  /*1db0*/  MOV R65, RZ ;  /* 0x000000ff00417202 */ /* 0x000fe20000000f00 */
[----:B---3--:R-:W-:Y:S01]  /*1dc0*/  STS [R130+0x80], R25 ;  /* 0x0000801982007388 */ /* 0x008fe20000000800 */
[----:B------:R-:W-:Y:S01]  /*1dd0*/  HFMA2.MMA R72, -RZ, RZ, 0, 0 ;  /* 0x00000000ff487435 */ /* 0x000fe200000001ff */
        /* <DEDUP_REMOVED lines=310> */
[----:B------:R-:W-:Y:S01]  /*3140*/  MOV R140, UR30 ;  /* 0x0000001e008c7c02 */ /* 0x000fe20008000f00 */
        /* <DEDUP_REMOVED lines=59> */
.L_x_6385:
[----:B------:R-:W-:Y:S05]  /*3500*/  BSYNC B0 ;  /* 0x0000000000007941 */ /* 0x000fea0003800000 */
.L_x_6384:
        /* <DEDUP_REMOVED lines=153> */
.L_x_6388:
[----:B------:R-:W-:Y:S05]  /*3ea0*/  BSYNC B0 ;  /* 0x0000000000007941 */ /* 0x000fea0003800000 */
.L_x_6387:
        /* <DEDUP_REMOVED lines=43> */
.L_x_6386:
[----:B------:R-:W-:Y:S01]  /*4160*/  FFMA.FTZ R0, R114, R39, R135 ;  /* 0x0000002772007223 */ /* 0x000fe20000010087 */
[----:B-1----:R-:W1:Y:S01]  /*4170*/  LDC R2, c[0x0][0x21c] ;  /* 0x00008700ff027b82 */ /* 0x002e620000000800 */
        /* <DEDUP_REMOVED lines=23> */
[----:B-1----:R-:W-:-:S02]  /*42f0*/  ISETP.GE.AND P0, PT, R2, 0x1, PT ;  /* 0x000000010200780c */ /* 0x002fc40003f06270 */
        /* <DEDUP_REMOVED lines=9> */
[----:B------:R-:W-:Y:S01]  /*4390*/  MOV R51, RZ ;  /* 0x000000ff00337202 */ /* 0x000fe20000000f00 */
        /* <DEDUP_REMOVED lines=9> */
[----:B------:R-:W-:Y:S01]  /*4430*/  UIADD3 UR52, UR17, -0x1, URZ ;  /* 0xffffffff11347890 */ /* 0x000fe2000fffe03f */
[----:B------:R-:W-:Y:S01]  /*4440*/  FADD.FTZ R50, R38, R38 ;  /* 0x0000002626327221 */ /* 0x000fe20000010000 */
[----:B------:R-:W-:Y:S01]  /*4450*/  FADD.FTZ R49, R37, R37 ;  /* 0x0000002525317221 */ /* 0x000fe20000010000 */
[----:B------:R-:W-:Y:S01]  /*4460*/  FADD.FTZ R48, R36, R36 ;  /* 0x0000002424307221 */ /* 0x000fe20000010000 */
[----:B------:R-:W-:Y:S01]  /*4470*/  ULEA.HI UR40, UR52, UR52, URZ, 0x1 ;  /* 0x0000003434287291 */ /* 0x000fe2000f8f083f */
[----:B------:R-:W-:Y:S01]  /*4480*/  FADD.FTZ R47, R35, R35 ;  /* 0x00000023232f7221 */ /* 0x000fe20000010000 */
[----:B------:R-:W-:Y:S01]  /*4490*/  FADD.FTZ R46, R34, R34 ;  /* 0x00000022222e7221 */ /* 0x000fe20000010000 */
[----:B------:R-:W-:Y:S01]  /*44a0*/  FADD.FTZ R38, R24, R24 ;  /* 0x0000001818267221 */ /* 0x000fe20000010000 */
        /* <DEDUP_REMOVED lines=57> */
.L_x_6420:
        /* <DEDUP_REMOVED lines=28> */
[----:B0-----:R-:W-:Y:S01]  /*4a00*/  FADD.FTZ R173, R92, UR5 ;  /* 0x000000055cad7e21 */ /* 0x001fe20008010000 */
        /* <DEDUP_REMOVED lines=28> */
[----:B------:R-:W-:Y:S01]  /*4bd0*/  FMUL.FTZ R4, R140, UR53 ;  /* 0x000000358c047c20 */ /* 0x000fe20008410000 */
        /* <DEDUP_REMOVED lines=25> */
[----:B------:R2:W3:Y:S01]  /*4d70*/  MUFU.COS R143, R6 ;  /* 0x00000006008f7308 */ /* 0x0004e20000000000 */
[C---:B-1----:R-:W-:Y:S01]  /*4d80*/  FMUL.FTZ R18, R2.reuse, R5 ;  /* 0x0000000502127220 */ /* 0x042fe20000410000 */
[----:B------:R-:W-:-:S06]  /*4d90*/  FMUL.FTZ R19, R2, R19 ;  /* 0x0000001302137220 */ /* 0x000fcc0000410000 */
[----:B------:R-:W1:Y:S01]  /*4da0*/  MUFU.SIN R168, R7 ;  /* 0x0000000700a87308 */ /* 0x000e620000000400 */
[----:B--2---:R-:W-:Y:S01]  /*4db0*/  FMUL.RZ R6, R3, 0.15915493667125701904 ;  /* 0x3e22f98303067820 */ /* 0x004fe2000040c000 */
[----:B------:R-:W-:-:S04]  /*4dc0*/  FMUL.FTZ R3, R173, UR53 ;  /* 0x00000035ad037c20 */ /* 0x000fc80008410000 */
[----:B------:R-:W-:Y:S02]  /*4dd0*/  FMUL.RZ R3, R3, 0.15915493667125701904 ;  /* 0x3e22f98303037820 */ /* 0x000fe4000040c000 */
[----:B----4-:R2:W4:Y:S08]  /*4de0*/  MUFU.COS R169, R7 ;  /* 0x0000000700a97308 */ /* 0x0105300000000000 */
        /* <DEDUP_REMOVED lines=22> */
[----:B--2---:R-:W1:Y:S01]  /*4f50*/  LDC R3, c[0x0][0x224] ;  /* 0x00008900ff037b82 */ /* 0x004e620000000800 */
        /* <DEDUP_REMOVED lines=11> */
.L_x_6391:
[----:B------:R-:W-:Y:S05]  /*5010*/  BSYNC B0 ;  /* 0x0000000000007941 */ /* 0x000fea0003800000 */
.L_x_6390:
[----:B------:R-:W-:Y:S01]  /*5020*/  UISETP.GE.AND UP0, UPT, UR17, 0x2, UPT ;  /* 0x000000021100788c */ /* 0x000fe2000bf06270 */
[----:B------:R-:W-:Y:S01]  /*5030*/  FADD.FTZ R177, R88, UR5 ;  /* 0x0000000558b17e21 */ /* 0x000fe20008010000 */
[----:B--2---:R-:W-:Y:S01]  /*5040*/  FMUL.RZ R3, R2, 0.15915493667125701904 ;  /* 0x3e22f98302037820 */ /* 0x004fe2000040c000 */
[----:B------:R-:W-:Y:S01]  /*5050*/  FADD.FTZ R185, R87, UR5 ;  /* 0x0000000557b97e21 */ /* 0x000fe20008010000 */
[----:B------:R-:W-:Y:S01]  /*5060*/  FADD.FTZ R183, R85, UR5 ;  /* 0x0000000555b77e21 */ /* 0x000fe20008010000 */
[----:B------:R-:W-:Y:S01]  /*5070*/  FMUL.FTZ R2, R177, UR53 ;  /* 0x00000035b1027c20 */ /* 0x000fe20008410000 */
[----:B------:R-:W-:Y:S01]  /*5080*/  PLOP3.LUT P0, PT, PT, PT, UP0, 0x80, 0x0 ;  /* 0x000000000000781c */ /* 0x000fe20003f0f008 */
[----:B------:R-:W-:Y:S01]  /*5090*/  FADD.FTZ R179, R86, UR5 ;  /* 0x0000000556b37e21 */ /* 0x000fe20008010000 */
[----:B------:R-:W-:Y:S01]  /*50a0*/  FMUL.FTZ R9, R183, UR53 ;  /* 0x00000035b7097c20 */ /* 0x000fe20008410000 */
[----:B01----:R-:W-:Y:S01]  /*50b0*/  FMUL.RZ R4, R2, 0.15915493667125701904 ;  /* 0x3e22f98302047820 */ /* 0x003fe2000040c000 */
        /* <DEDUP_REMOVED lines=26> */
[----:B------:R-:W1:Y:S08]  /*5260*/  MUFU.EX2 R10, R10 ;  /* 0x0000000a000a7308 */ /* 0x000e700000000800 */
[----:B------:R-:W-:Y:S08]  /*5270*/  MUFU.SIN R154, R7 ;  /* 0x00000007009a7308 */ /* 0x000ff00000000400 */
[----:B------:R2:W-:Y:S02]  /*5280*/  MUFU.COS R155, R7 ;  /* 0x00000007009b7308 */ /* 0x0005e40000000000 */
[----:B--2---:R-:W-:-:S06]  /*5290*/  CS2R R6, SRZ ;  /* 0x0000000000067805 */ /* 0x004fcc000001ff00 */
[----:B------:R2:W5:Y:S01]  /*52a0*/  @!P0 LDG.E.128 R4, desc[UR18][R2.64] ;  /* 0x0000001202048981 */ /* 0x000562000c1e1d00 */
[C---:B0-----:R-:W-:Y:S01]  /*52b0*/  FMUL.FTZ R148, R9.reuse, R148 ;  /* 0x0000009409947220 */ /* 0x041fe20000410000 */
[C---:B-1----:R-:W-:Y:S01]  /*52c0*/  FMUL.FTZ R145, R10.reuse, R145 ;  /* 0x000000910a917220 */ /* 0x042fe20000410000 */
[----:B------:R-:W-:Y:S01]  /*52d0*/  FMUL.FTZ R144, R10, R144 ;  /* 0x000000900a907220 */ /* 0x000fe20000410000 */
[----:B------:R-:W-:Y:S01]  /*52e0*/  FMUL.FTZ R146, R9, R146 ;  /* 0x0000009209927220 */ /* 0x000fe20000410000 */
[----:B------:R-:W-:Y:S01]  /*52f0*/  FMUL.FTZ R10, RZ, R148 ;  /* 0x00000094ff0a7220 */ /* 0x000fe20000410000 */
[-C--:B------:R-:W-:Y:S01]  /*5300*/  FMUL.FTZ R11, R11, R8.reuse ;  /* 0x000000080b0b7220 */ /* 0x080fe20000410000 */
[----:B------:R-:W-:Y:S01]  /*5310*/  MUFU.SIN R150, R171 ;  /* 0x000000ab00967308 */ /* 0x000fe20000000400 */
[----:B------:R-:W-:Y:S01]  /*5320*/  FMUL.FTZ R173, R173, R8 ;  /* 0x00000008adad7220 */ /* 0x000fe20000410000 */
[----:B------:R-:W-:Y:S01]  /*5330*/  FFMA.FTZ R9, R35, R146, -R10 ;  /* 0x0000009223097223 */ /* 0x000fe2000001080a */
[-C--:B--2---:R-:W-:Y:S01]  /*5340*/  FMUL.FTZ R2, R137, R8.reuse ;  /* 0x0000000889027220 */ /* 0x084fe20000410000 */
[-C--:B------:R-:W-:Y:S01]  /*5350*/  FMUL.FTZ R174, R189, R8.reuse ;  /* 0x00000008bdae7220 */ /* 0x080fe20000410000 */
[-C--:B------:R-:W-:Y:S01]  /*5360*/  FMUL.FTZ R176, R187, R8.reuse ;  /* 0x00000008bbb07220 */ /* 0x080fe20000410000 */
[----:B------:R-:W-:Y:S01]  /*5370*/  FADD.FTZ R9, R34, R9 ;  /* 0x0000000922097221 */ /* 0x000fe20000010000 */
[-C--:B------:R-:W-:Y:S01]  /*5380*/  FMUL.FTZ R177, R177, R8.reuse ;  /* 0x00000008b1b17220 */ /* 0x080fe20000410000 */
[----:B------:R0:W1:Y:S01]  /*5390*/  MUFU.EX2 R3, R2 ;  /* 0x0000000200037308 */ /* 0x0000620000000800 */
[-C--:B------:R-:W-:Y:S01]  /*53a0*/  FMUL.FTZ R178, R185, R8.reuse ;  /* 0x00000008b9b27220 */ /* 0x080fe20000410000 */
[----:B------:R-:W-:Y:S01]  /*53b0*/  FMUL.FTZ R182, R144, R9 ;  /* 0x0000000990b67220 */ /* 0x000fe20000410000 */
[-C--:B------:R-:W-:Y:S01]  /*53c0*/  FMUL.FTZ R179, R179, R8.reuse ;  /* 0x00000008b3b37220 */ /* 0x080fe20000410000 */
[----:B------:R-:W-:Y:S01]  /*53d0*/  FMUL.FTZ R180, R183, R8 ;  /* 0x00000008b7b47220 */ /* 0x000fe20000410000 */
[----:B------:R-:W-:-:S03]  /*53e0*/  ISETP.GT.U32.AND P3, PT, R134, 0x1f, PT ;  /* 0x0000001f8600780c */ /* 0x000fc60003f64070 */
[----:B------:R-:W2:Y:S01]  /*53f0*/  MUFU.EX2 R11, R11 ;  /* 0x0000000b000b7308 */ /* 0x000ea20000000800 */
[----:B0-----:R-:W-:-:S07]  /*5400*/  FMUL.FTZ R2, R175, R8 ;  /* 0x00000008af027220 */ /* 0x001fce0000410000 */
[----:B------:R0:W4:Y:S01]  /*5410*/  MUFU.EX2 R175, R2 ;  /* 0x0000000200af7308 */ /* 0x0001220000000800 */
[C---:B-1----:R-:W-:Y:S01]  /*5420*/  FMUL.FTZ R142, R3.reuse, R142 ;  /* 0x0000008e038e7220 */ /* 0x042fe20000410000 */
[----:B------:R-:W-:-:S06]  /*5430*/  FMUL.FTZ R143, R3, R143 ;  /* 0x0000008f038f7220 */ /* 0x000fcc0000410000 */
        /* <DEDUP_REMOVED lines=12> */
[----:B------:R0:W-:Y:S01]  /*5500*/  MUFU.COS R149, R172 ;  /* 0x000000ac00957308 */ /* 0x0001e20000000000 */
[----:B------:R-:W-:Y:S01]  /*5510*/  FFMA.FTZ R10, R145, R9, -R10 ;  /* 0x00000009910a7223 */ /* 0x000fe2000001080a */
[----:B------:R-:W-:-:S03]  /*5520*/  FADD.FTZ R182, RZ, R182 ;  /* 0x000000b6ffb67221 */ /* 0x000fc60000010000 */
[----:B------:R-:W-:Y:S01]  /*5530*/  FADD.FTZ R10, R33, R10 ;  /* 0x0000000a210a7221 */ /* 0x000fe20000010000 */
[C---:B------:R-:W-:Y:S02]  /*5540*/  FMUL.FTZ R2, R142.reuse, R182 ;  /* 0x000000b68e027220 */ /* 0x040fe40000410000 */
[----:B------:R-:W1:Y:S01]  /*5550*/  MUFU.EX2 R171, R171 ;  /* 0x000000ab00ab7308 */ /* 0x000e620000000800 */
[----:B0-----:R-:W-:Y:S01]  /*5560*/  FMUL.FTZ R172, R193, R8 ;  /* 0x00000008c1ac7220 */ /* 0x001fe20000410000 */
[-C--:B------:R-:W-:Y:S01]  /*5570*/  FMUL.FTZ R9, R142, R10.reuse ;  /* 0x0000000a8e097220 */ /* 0x080fe20000410000 */
[----:B------:R-:W-:Y:S01]  /*5580*/  FFMA.FTZ R3, R143, R10, -R2 ;  /* 0x0000000a8f037223 */ /* 0x000fe20000010802 */
[----:B------:R-:W-:Y:S02]  /*5590*/  FMUL.FTZ R8, R181, R8 ;  /* 0x00000008b5087220 */ /* 0x000fe40000410000 */
[----:B------:R-:W-:Y:S01]  /*55a0*/  FFMA.FTZ R9, R143, R182, R9 ;  /* 0x000000b68f097223 */ /* 0x000fe20000010009 */
[----:B------:R-:W-:Y:S01]  /*55b0*/  FADD.FTZ R3, R32, R3 ;  /* 0x0000000320037221 */ /* 0x000fe20000010000 */
[----:B------:R-:W0:Y:S02]  /*55c0*/  MUFU.EX2 R172, R172 ;  /* 0x000000ac00ac7308 */ /* 0x000e240000000800 */
[----:B------:R-:W-:Y:S01]  /*55d0*/  FADD.FTZ R9, RZ, R9 ;  /* 0x00000009ff097221 */ /* 0x000fe20000010000 */
[----:B------:R-:W-:-:S03]  /*55e0*/  FMUL.FTZ R10, R170, R3 ;  /* 0x00000003aa0a7220 */ /* 0x000fc60000410000 */
[-C--:B------:R-:W-:Y:S01]  /*55f0*/  FMUL.FTZ R2, R170, R9.reuse ;  /* 0x00000009aa027220 */ /* 0x080fe20000410000 */
[----:B------:R-:W-:Y:S01]  /*5600*/  FFMA.FTZ R10, R141, R9, R10 ;  /* 0x000000098d0a7223 */ /* 0x000fe2000001000a */
[----:B------:R-:W2:Y:S01]  /*5610*/  MUFU.EX2 R8, R8 ;  /* 0x0000000800087308 */ /* 0x000ea20000000800 */
[----:B-1----:R-:W-:Y:S01]  /*5620*/  FMUL.FTZ R168, R171, R168 ;  /* 0x000000a8aba87220 */ /* 0x002fe20000410000 */
[----:B------:R-:W-:Y:S01]  /*5630*/  FFMA.FTZ R2, R141, R3, -R2 ;  /* 0x000000038d027223 */ /* 0x000fe20000010802 */
[----:B------:R-:W-:Y:S01]  /*5640*/  FADD.FTZ R10, RZ, R10 ;  /* 0x0000000aff0a7221 */ /* 0x000fe20000010000 */
[----:B------:R-:W-:Y:S02]  /*5650*/  FMUL.FTZ R169, R171, R169 ;  /* 0x000000a9aba97220 */ /* 0x000fe40000410000 */
[----:B------:R-:W-:Y:S02]  /*5660*/  FADD.FTZ R2, R31, R2 ;  /* 0x000000021f027221 */ /* 0x000fe40000010000 */
[----:B------:R-:W1:Y:S01]  /*5670*/  MUFU.EX2 R173, R173 ;  /* 0x000000ad00ad7308 */ /* 0x000e620000000800 */
[C---:B0-----:R-:W-:Y:S01]  /*5680*/  FMUL.FTZ R167, R172.reuse, R167 ;  /* 0x000000a7aca77220 */ /* 0x041fe20000410000 */
[----:B------:R-:W-:Y:S01]  /*5690*/  FMUL.FTZ R166, R172, R166 ;  /* 0x000000a6aca67220 */ /* 0x000fe20000410000 */
[C---:B------:R-:W-:Y:S01]  /*56a0*/  FMUL.FTZ R172, R168.reuse, R10 ;  /* 0x0000000aa8ac7220 */ /* 0x040fe20000410000 */
[----:B------:R-:W-:-:S03]  /*56b0*/  FMUL.FTZ R9, R168, R2 ;  /* 0x00000002a8097220 */ /* 0x000fc60000410000 */
[C---:B------:R-:W-:Y:S01]  /*56c0*/  FFMA.FTZ R3, R169.reuse, R2, -R172 ;  /* 0x00000002a9037223 */ /* 0x040fe200000108ac */
[----:B------:R-:W-:Y:S01]  /*56d0*/  FFMA.FTZ R9, R169, R10, R9 ;  /* 0x0000000aa9097223 */ /* 0x000fe20000010009 */
[----:B------:R-:W0:Y:S01]  /*56e0*/  MUFU.EX2 R174, R174 ;  /* 0x000000ae00ae7308 */ /* 0x000e220000000800 */
[C---:B--2---:R-:W-:Y:S01]  /*56f0*/  FMUL.FTZ R149, R8.reuse, R149 ;  /* 0x0000009508957220 */ /* 0x044fe20000410000 */
[----:B------:R-:W-:Y:S01]  /*5700*/  FMUL.FTZ R147, R8, R147 ;  /* 0x0000009308937220 */ /* 0x000fe20000410000 */
[----:B------:R-:W-:Y:S01]  /*5710*/  FADD.FTZ R8, R30, R3 ;  /* 0x000000031e087221 */ /* 0x000fe20000010000 */
[----:B------:R-:W-:Y:S01]  /*5720*/  FADD.FTZ R9, RZ, R9 ;  /* 0x00000009ff097221 */ /* 0x000fe20000010000 */
[-C--:B------:R-:W-:Y:S01]  /*5730*/  FMUL.FTZ R2, R18, R148.reuse ;  /* 0x0000009412027220 */ /* 0x080fe20000410000 */
[C---:B------:R-:W-:Y:S01]  /*5740*/  FMUL.FTZ R3, R19.reuse, R148 ;  /* 0x0000009413037220 */ /* 0x040fe20000410000 */
[C---:B------:R-:W-:Y:S01]  /*5750*/  FMUL.FTZ R10, R166.reuse, R8 ;  /* 0x00000008a60a7220 */ /* 0x040fe20000410000 */
[-C--:B------:R-:W-:Y:S01]  /*5760*/  FMUL.FTZ R11, R166, R9.reuse ;  /* 0x00000009a60b7220 */ /* 0x080fe20000410000 */
[-C--:B------:R-:W-:Y:S01]  /*5770*/  FFMA.FTZ R2, R19, R146.reuse, R2 ;  /* 0x0000009213027223 */ /* 0x080fe20000010002 */
[----:B------:R-:W-:Y:S01]  /*5780*/  FFMA.FTZ R3, R18, R146, -R3 ;  /* 0x0000009212037223 */ /* 0x000fe20000010803 */
[C---:B------:R-:W-:Y:S01]  /*5790*/  FFMA.FTZ R171, R167.reuse, R9, R10 ;  /* 0x00000009a7ab7223 */ /* 0x040fe2000001000a */
[----:B------:R-:W-:Y:S01]  /*57a0*/  FFMA.FTZ R10, R167, R8, -R11 ;  /* 0x00000008a70a7223 */ /* 0x000fe2000001080b */
[----:B-1----:R-:W-:Y:S01]  /*57b0*/  FMUL.FTZ R164, R173, R164 ;  /* 0x000000a4ada47220 */ /* 0x002fe20000410000 */
[C---:B------:R-:W-:Y:S01]  /*57c0*/  FMUL.FTZ R8, R144.reuse, R2 ;  /* 0x0000000290087220 */ /* 0x040fe20000410000 */
[----:B------:R-:W-:Y:S01]  /*57d0*/  FADD.FTZ R171, RZ, R171 ;  /* 0x000000abffab7221 */ /* 0x000fe20000010000 */
[----:B------:R-:W-:Y:S01]  /*57e0*/  FMUL.FTZ R9, R144, R3 ;  /* 0x0000000390097220 */ /* 0x000fe20000410000 */
[----:B------:R-:W-:Y:S01]  /*57f0*/  FADD.FTZ R10, R29, R10 ;  /* 0x0000000a1d0a7221 */ /* 0x000fe20000010000 */
[----:B------:R-:W-:Y:S01]  /*5800*/  FMUL.FTZ R165, R173, R165 ;  /* 0x000000a5ada57220 */ /* 0x000fe20000410000 */
[C---:B0-----:R-:W-:Y:S01]  /*5810*/  FMUL.FTZ R163, R174.reuse, R163 ;  /* 0x000000a3aea37220 */ /* 0x041fe20000410000 */
[----:B------:R-:W-:Y:S01]  /*5820*/  FMUL.FTZ R162, R174, R162 ;  /* 0x000000a2aea27220 */ /* 0x000fe20000410000 */
        /* <DEDUP_REMOVED lines=8> */
[----:B------:R-:W-:Y:S01]  /*58b0*/  FADD.FTZ R11, R28, R11 ;  /* 0x0000000b1c0b7221 */ /* 0x000fe20000010000 */
[C---:B------:R-:W-:Y:S01]  /*58c0*/  FFMA.FTZ R2, R143.reuse, R9, R2 ;  /* 0x000000098f027223 */ /* 0x040fe20000010002 */
[----:B------:R-:W-:Y:S01]  /*58d0*/  FFMA.FTZ R3, R143, R8, -R3 ;  /* 0x000000088f037223 */ /* 0x000fe20000010803 */
[----:B------:R-:W-:Y:S01]  /*58e0*/  FADD.FTZ R174, RZ, R174 ;  /* 0x000000aeffae7221 */ /* 0x000fe20000010000 */
[----:B------:R-:W-:Y:S01]  /*58f0*/  FMUL.FTZ R172, R162, R11 ;  /* 0x0000000ba2ac7220 */ /* 0x000fe20000410000 */
[C---:B------:R-:W-:Y:S01]  /*5900*/  FMUL.FTZ R8, R170.reuse, R2 ;  /* 0x00000002aa087220 */ /* 0x040fe20000410000 */
[-C--:B------:R-:W-:Y:S01]  /*5910*/  FMUL.FTZ R9, R170, R3.reuse ;  /* 0x00000003aa097220 */ /* 0x080fe20000410000 */
[-C--:B------:R-:W-:Y:S01]  /*5920*/  FMUL.FTZ R10, R162, R174.reuse ;  /* 0x000000aea20a7220 */ /* 0x080fe20000410000 */
[----:B------:R-:W0:Y:S01]  /*5930*/  MUFU.EX2 R176, R176 ;  /* 0x000000b000b07308 */ /* 0x000e220000000800 */
        /* <DEDUP_REMOVED lines=8> */
[C---:B------:R-:W-:Y:S01]  /*59c0*/  FMUL.FTZ R174, R160.reuse, R172 ;  /* 0x000000aca0ae7220 */ /* 0x040fe20000410000 */
[C---:B------:R-:W-:Y:S01]  /*59d0*/  FFMA.FTZ R2, R169.reuse, R9, R2 ;  /* 0x00000009a9027223 */ /* 0x040fe20000010002 */
[----:B------:R-:W-:Y:S01]  /*59e0*/  FFMA.FTZ R3, R169, R8, -R3 ;  /* 0x00000008a9037223 */ /* 0x000fe20000010803 */
[-C--:B------:R-:W-:Y:S01]  /*59f0*/  FMUL.FTZ R171, R160, R10.reuse ;  /* 0x0000000aa0ab7220 */ /* 0x080fe20000410000 */
[----:B------:R-:W1:Y:S01]  /*5a00*/  MUFU.EX2 R177, R177 ;  /* 0x000000b100b17308 */ /* 0x000e620000000800 */
[C---:B------:R-:W-:Y:S01]  /*5a10*/  FFMA.FTZ R11, R161.reuse, R10, -R174 ;  /* 0x0000000aa10b7223 */ /* 0x040fe200000108ae */
[C---:B------:R-:W-:Y:S01]  /*5a20*/  FMUL.FTZ R8, R166.reuse, R2 ;  /* 0x00000002a6087220 */ /* 0x040fe20000410000 */
[-C--:B------:R-:W-:Y:S01]  /*5a30*/  FMUL.FTZ R9, R166, R3.reuse ;  /* 0x00000003a6097220 */ /* 0x080fe20000410000 */
[----:B------:R-:W-:Y:S01]  /*5a40*/  FFMA.FTZ R171, R161, R172, R171 ;  /* 0x000000aca1ab7223 */ /* 0x000fe200000100ab */
[----:B0-----:R-:W-:Y:S01]  /*5a50*/  FMUL.FTZ R158, R176, R158 ;  /* 0x0000009eb09e7220 */ /* 0x001fe20000410000 */
[----:B------:R-:W-:Y:S01]  /*5a60*/  FADD.FTZ R11, R26, R11 ;  /* 0x0000000b1a0b7221 */ /* 0x000fe20000010000 */
[C---:B------:R-:W-:Y:S01]  /*5a70*/  FFMA.FTZ R8, R167.reuse, R3, -R8 ;  /* 0x00000003a7087223 */ /* 0x040fe20000010808 */
[----:B------:R-:W-:Y:S01]  /*5a80*/  FFMA.FTZ R9, R167, R2, R9 ;  /* 0x00000002a7097223 */ /* 0x000fe20000010009 */
[----:B------:R-:W-:Y:S01]  /*5a90*/  FADD.FTZ R171, RZ, R171 ;  /* 0x000000abffab7221 */ /* 0x000fe20000010000 */
[----:B------:R-:W-:Y:S01]  /*5aa0*/  FMUL.FTZ R159, R176, R159 ;  /* 0x0000009fb09f7220 */ /* 0x000fe20000410000 */
[----:B------:R-:W-:Y:S01]  /*5ab0*/  FMUL.FTZ R172, R158, R11 ;  /* 0x0000000b9eac7220 */ /* 0x000fe20000410000 */
[CC--:B------:R-:W-:Y:S01]  /*5ac0*/  FMUL.FTZ R2, R164.reuse, R8.reuse ;  /* 0x00000008a4027220 */ /* 0x0c0fe20000410000 */
[----:B------:R-:W-:Y:S01]  /*5ad0*/  FMUL.FTZ R3, R164, R9 ;  /* 0x00000009a4037220 */ /* 0x000fe20000410000 */
[-C--:B------:R-:W-:Y:S01]  /*5ae0*/  FMUL.FTZ R10, R158, R171.reuse ;  /* 0x000000ab9e0a7220 */ /* 0x080fe20000410000 */
[----:B------:R-:W0:Y:S01]  /*5af0*/  MUFU.EX2 R178, R178 ;  /* 0x000000b200b27308 */ /* 0x000e220000000800 */
[----:B------:R-:W-:Y:S01]  /*5b00*/  FFMA.FTZ R172, R159, R171, R172 ;  /* 0x000000ab9fac7223 */ /* 0x000fe200000100ac */
[C---:B------:R-:W-:Y:S01]  /*5b10*/  FFMA.FTZ R2, R165.reuse, R9, R2 ;  /* 0x00000009a5027223 */ /* 0x040fe20000010002 */
[----:B------:R-:W-:Y:S01]  /*5b20*/  FFMA.FTZ R3, R165, R8, -R3 ;  /* 0x00000008a5037223 */ /* 0x000fe20000010803 */
[----:B------:R-:W-:Y:S01]  /*5b30*/  FFMA.FTZ R10, R159, R11, -R10 ;  /* 0x0000000b9f0a7223 */ /* 0x000fe2000001080a */
[----:B-1----:R-:W-:Y:S01]  /*5b40*/  FMUL.FTZ R156, R177, R156 ;  /* 0x0000009cb19c7220 */ /* 0x002fe20000410000 */
[----:B------:R-:W-:Y:S01]  /*5b50*/  FADD.FTZ R172, RZ, R172 ;  /* 0x000000acffac7221 */ /* 0x000fe20000010000 */
[C---:B------:R-:W-:Y:S01]  /*5b60*/  FMUL.FTZ R8, R162.reuse, R2 ;  /* 0x00000002a2087220 */ /* 0x040fe20000410000 */
[----:B------:R-:W-:Y:S01]  /*5b70*/  FMUL.FTZ R9, R162, R3 ;  /* 0x00000003a2097220 */ /* 0x000fe20000410000 */
[----:B------:R-:W-:Y:S01]  /*5b80*/  FADD.FTZ R10, R25, R10 ;  /* 0x0000000a190a7221 */ /* 0x000fe20000010000 */
[----:B------:R-:W-:Y:S01]  /*5b90*/  FMUL.FTZ R157, R177, R157 ;  /* 0x0000009db19d7220 */ /* 0x000fe20000410000 */
[C---:B------:R-:W-:Y:S01]  /*5ba0*/  FMUL.FTZ R174, R156.reuse, R172 ;  /* 0x000000ac9cae7220 */ /* 0x040fe20000410000 */
[C---:B------:R-:W-:Y:S01]  /*5bb0*/  FFMA.FTZ R8, R163.reuse, R3, -R8 ;  /* 0x00000003a3087223 */ /* 0x040fe20000010808 */
[----:B------:R-:W-:Y:S01]  /*5bc0*/  FFMA.FTZ R9, R163, R2, R9 ;  /* 0x00000002a3097223 */ /* 0x000fe20000010009 */
        /* <DEDUP_REMOVED lines=18> */
[C---:B------:R-:W-:Y:S01]  /*5cf0*/  FFMA.FTZ R8, R159.reuse, R3, -R8 ;  /* 0x000000039f087223 */ /* 0x040fe20000010808 */
[----:B------:R-:W-:Y:S01]  /*5d00*/  FFMA.FTZ R9, R159, R2, R9 ;  /* 0x000000029f097223 */ /* 0x000fe20000010009 */
        /* <DEDUP_REMOVED lines=8> */
[C---:B------:R-:W-:Y:S01]  /*5d90*/  FFMA.FTZ R2, R157.reuse, R9, R2 ;  /* 0x000000099d027223 */ /* 0x040fe20000010002 */
[----:B------:R-:W-:Y:S01]  /*5da0*/  FFMA.FTZ R3, R157, R8, -R3 ;  /* 0x000000089d037223 */ /* 0x000fe20000010803 */
[-C--:B------:R-:W-:Y:S01]  /*5db0*/  FMUL.FTZ R171, R152, R10.reuse ;  /* 0x0000000a98ab7220 */ /* 0x080fe20000410000 */
        /* <DEDUP_REMOVED lines=24> */
[----:B------:R-:W-:Y:S01]  /*5f40*/  FFMA.FTZ R2, R151, R2, R9 ;  /* 0x0000000297027223 */ /* 0x000fe20000010009 */
[-C--:B------:R-:W-:Y:S01]  /*5f50*/  FMUL.FTZ R171, R147, R10.reuse ;  /* 0x0000000a93ab7220 */ /* 0x080fe20000410000 */
[----:B------:R-:W-:Y:S01]  /*5f60*/  FFMA.FTZ R11, R149, R10, -R174 ;  /* 0x0000000a950b7223 */ /* 0x000fe200000108ae */
[C---:B------:R-:W-:Y:S01]  /*5f70*/  FMUL.FTZ R9, R147.reuse, R8 ;  /* 0x0000000893097220 */ /* 0x040fe20000410000 */
[----:B------:R-:W-:Y:S01]  /*5f80*/  FMUL.FTZ R3, R147, R2 ;  /* 0x0000000293037220 */ /* 0x000fe20000410000 */
        /* <DEDUP_REMOVED lines=128> */
.L_x_6453:
        /* <DEDUP_REMOVED lines=14> */
.L_x_6456:
[----:B------:R-:W-:-:S03]  /*6870*/  UMOV UR44, 0xffffffff ;  /* 0xffffffff002c7882 */ /* 0x000fc60000000000 */
[----:B------:R-:W-:Y:S05]  /*6880*/  BRA.DIV UR44, `(.L_x_6395) ;  /* 0x000000662ccc7947 */ /* 0x000fea000b800000 */
.L_x_6459:
[----:B------:R-:W-:-:S03]  /*6890*/  UMOV UR44, 0xffffffff ;  /* 0xffffffff002c7882 */ /* 0x000fc60000000000 */
[----:B------:R-:W-:Y:S05]  /*68a0*/  BRA.DIV UR44, `(.L_x_6396) ;  /* 0x000000662cec7947 */ /* 0x000fea000b800000 */
.L_x_6462:
[----:B------:R-:W-:-:S03]  /*68b0*/  UMOV UR44, 0xffffffff ;  /* 0xffffffff002c7882 */ /* 0x000fc60000000000 */
[----:B------:R-:W-:Y:S05]  /*68c0*/  BRA.DIV UR44, `(.L_x_6397) ;  /* 0x0000006a2c0c7947 */ /* 0x000fea000b800000 */
.L_x_6465:
        /* <DEDUP_REMOVED lines=10> */
.L_x_6475:
        /* <DEDUP_REMOVED lines=22> */
.L_x_6392:
[----:B------:R-:W-:Y:S05]  /*6ad0*/  WARPSYNC.ALL ;  /* 0x0000000000007948 */ /* 0x000fea0003800000 */
[C---:B0--3--:R-:W-:Y:S01]  /*6ae0*/  FMUL.FTZ R4, R147.reuse, -R16 ;  /* 0x8000001093047220 */ /* 0x049fe20000410000 */
[-C--:B------:R-:W-:Y:S01]  /*6af0*/  FMUL.FTZ R2, R147, R17.reuse ;  /* 0x0000001193027220 */ /* 0x080fe20000410000 */
[-C--:B------:R-:W-:Y:S01]  /*6b00*/  FMUL.FTZ R8, R149, R172.reuse ;  /* 0x000000ac95087220 */ /* 0x080fe20000410000 */
[----:B------:R-:W-:Y:S01]  /*6b10*/  FMUL.FTZ R6, R147, R172 ;  /* 0x000000ac93067220 */ /* 0x000fe20000410000 */
[C---:B------:R-:W-:Y:S01]  /*6b20*/  FFMA.FTZ R4, R149.reuse, -R17, R4 ;  /* 0x8000001195047223 */ /* 0x040fe20000010004 */
[----:B------:R-:W-:Y:S01]  /*6b30*/  FFMA.FTZ R2, R149, R16, -R2 ;  /* 0x0000001095027223 */ /* 0x000fe20000010802 */
        /* <DEDUP_REMOVED lines=73> */
[C---:B------:R-:W-:Y:S01]  /*6fd0*/  FFMA.FTZ R14, R167.reuse, R11, R14 ;  /* 0x0000000ba70e7223 */ /* 0x040fe2000001000e */
[----:B------:R-:W-:Y:S01]  /*6fe0*/  FADD.FTZ R9, -R178, R9 ;  /* 0x00000009b2097221 */ /* 0x000fe20000010100 */
[C---:B------:R-:W-:Y:S01]  /*6ff0*/  FFMA.FTZ R4, R18.reuse, R3, R4 ;  /* 0x0000000312047223 */ /* 0x040fe20000010004 */
[----:B------:R-:W-:Y:S01]  /*7000*/  FFMA.FTZ R2, R18, R2, -R5 ;  /* 0x0000000212027223 */ /* 0x000fe20000010805 */
[----:B------:R-:W-:Y:S01]  /*7010*/  FFMA.FTZ R12, R167, R10, -R12 ;  /* 0x0000000aa70c7223 */ /* 0x000fe2000001080c */
[----:B------:R-:W-:Y:S01]  /*7020*/  FADD.FTZ R7, R196, R7 ;  /* 0x00000007c4077221 */ /* 0x000fe20000010000 */
[----:B------:R-:W-:Y:S01]  /*7030*/  FADD.FTZ R19, RZ, R4 ;  /* 0x00000004ff137221 */ /* 0x000fe20000010000 */
[----:B------:R-:W-:Y:S01]  /*7040*/  FADD.FTZ R219, R35, R2 ;  /* 0x0000000223db7221 */ /* 0x000fe20000010000 */
[----:B------:R-:W-:Y:S01]  /*7050*/  FMUL.FTZ R6, R160, -R9 ;  /* 0x80000009a0067220 */ /* 0x000fe20000410000 */
[----:B------:R-:W-:Y:S01]  /*7060*/  FMUL.FTZ R4, R168, -R14 ;  /* 0x8000000ea8047220 */ /* 0x000fe20000410000 */
[C---:B------:R-:W-:Y:S01]  /*7070*/  FMUL.FTZ R2, R148.reuse, R19 ;  /* 0x0000001394027220 */ /* 0x040fe20000410000 */
[----:B------:R-:W-:Y:S01]  /*7080*/  FMUL.FTZ R3, R148, R219 ;  /* 0x000000db94037220 */ /* 0x000fe20000410000 */
[-C--:B------:R-:W-:Y:S01]  /*7090*/  FMUL.FTZ R5, R168, -R12.reuse ;  /* 0x8000000ca8057220 */ /* 0x080fe20000410000 */
[----:B------:R-:W-:Y:S01]  /*70a0*/  FMUL.FTZ R8, R160, -R7 ;  /* 0x80000007a0087220 */ /* 0x000fe20000410000 */
[C---:B------:R-:W-:Y:S01]  /*70b0*/  FFMA.FTZ R221, R146.reuse, R219, -R2 ;  /* 0x000000db92dd7223 */ /* 0x040fe20000010802 */
[----:B------:R-:W-:Y:S01]  /*70c0*/  FFMA.FTZ R3, R146, R19, R3 ;  /* 0x0000001392037223 */ /* 0x000fe20000010003 */
[----:B------:R-:W-:Y:S01]  /*70d0*/  FFMA.FTZ R6, R161, R7, -R6 ;  /* 0x00000007a1067223 */ /* 0x000fe20000010806 */
[----:B------:R-:W-:Y:S01]  /*70e0*/  FFMA.FTZ R12, R169, R12, -R4 ;  /* 0x0000000ca90c7223 */ /* 0x000fe20000010804 */
[----:B------:R-:W-:Y:S01]  /*70f0*/  FADD.FTZ R221, R34, R221 ;  /* 0x000000dd22dd7221 */ /* 0x000fe20000010000 */
[----:B------:R-:W-:Y:S01]  /*7100*/  FADD.FTZ R207, RZ, R3 ;  /* 0x00000003ffcf7221 */ /* 0x000fe20000010000 */
[----:B------:R-:W-:Y:S01]  /*7110*/  FFMA.FTZ R8, R161, R9, R8 ;  /* 0x00000009a1087223 */ /* 0x000fe20000010008 */
[----:B------:R-:W-:Y:S01]  /*7120*/  FADD.FTZ R6, R197, R6 ;  /* 0x00000006c5067221 */ /* 0x000fe20000010000 */
[C---:B------:R-:W-:Y:S01]  /*7130*/  FMUL.FTZ R4, R144.reuse, R221 ;  /* 0x000000dd90047220 */ /* 0x040fe20000410000 */
[-C--:B------:R-:W-:Y:S01]  /*7140*/  FMUL.FTZ R2, R144, R207.reuse ;  /* 0x000000cf90027220 */ /* 0x080fe20000410000 */
[----:B------:R-:W-:Y:S01]  /*7150*/  FFMA.FTZ R14, R169, R14, R5 ;  /* 0x0000000ea90e7223 */ /* 0x000fe20000010005 */
[----:B------:R-:W-:Y:S01]  /*7160*/  FADD.FTZ R8, -R179, R8 ;  /* 0x00000008b3087221 */ /* 0x000fe20000010100 */
[C---:B------:R-:W-:Y:S01]  /*7170*/  FFMA.FTZ R4, R145.reuse, R207, R4 ;  /* 0x000000cf91047223 */ /* 0x040fe20000010004 */
[----:B------:R-:W-:Y:S01]  /*7180*/  FMUL.FTZ R3, R162, -R6 ;  /* 0x80000006a2037220 */ /* 0x000fe20000410000 */
[----:B------:R-:W-:Y:S01]  /*7190*/  FFMA.FTZ R2, R145, R221, -R2 ;  /* 0x000000dd91027223 */ /* 0x000fe20000010802 */
[C---:B------:R-:W-:Y:S01]  /*71a0*/  FMUL.FTZ R9, R170.reuse, -R14 ;  /* 0x8000000eaa097220 */ /* 0x040fe20000410000 */
[----:B------:R-:W-:Y:S01]  /*71b0*/  FADD.FTZ R18, RZ, R4 ;  /* 0x00000004ff127221 */ /* 0x000fe20000010000 */
[----:B------:R-:W-:Y:S01]  /*71c0*/  FFMA.FTZ R7, R163, R8, R3 ;  /* 0x00000008a3077223 */ /* 0x000fe20000010003 */
[----:B------:R-:W-:Y:S01]  /*71d0*/  FADD.FTZ R216, R33, R2 ;  /* 0x0000000221d87221 */ /* 0x000fe20000010000 */
[----:B------:R-:W-:Y:S01]  /*71e0*/  FMUL.FTZ R4, R170, -R12 ;  /* 0x8000000caa047220 */ /* 0x000fe20000410000 */
[C---:B------:R-:W-:Y:S01]  /*71f0*/  FMUL.FTZ R3, R142.reuse, R18 ;  /* 0x000000128e037220 */ /* 0x040fe20000410000 */
[----:B------:R-:W-:Y:S01]  /*7200*/  FFMA.FTZ R9, R141, R12, -R9 ;  /* 0x0000000c8d097223 */ /* 0x000fe20000010809 */
[----:B------:R-:W-:Y:S01]  /*7210*/  FMUL.FTZ R2, R142, R216 ;  /* 0x000000d88e027220 */ /* 0x000fe20000410000 */
[----:B------:R-:W-:Y:S01]  /*7220*/  FMUL.FTZ R10, R162, -R8 ;  /* 0x80000008a20a7220 */ /* 0x000fe20000410000 */
[----:B------:R-:W-:Y:S01]  /*7230*/  FFMA.FTZ R3, R143, R216, -R3 ;  /* 0x000000d88f037223 */ /* 0x000fe20000010803 */
[----:B------:R-:W-:Y:S01]  /*7240*/  FFMA.FTZ R4, R141, R14, R4 ;  /* 0x0000000e8d047223 */ /* 0x000fe20000010004 */
[----:B------:R-:W-:Y:S01]  /*7250*/  FFMA.FTZ R2, R143, R18, R2 ;  /* 0x000000128f027223 */ /* 0x000fe20000010002 */
[----:B------:R-:W-:Y:S01]  /*7260*/  FMUL.FTZ R11, R142, -R9 ;  /* 0x800000098e0b7220 */ /* 0x000fe20000410000 */
[----:B------:R-:W-:Y:S01]  /*7270*/  FADD.FTZ R223, R32, R3 ;  /* 0x0000000320df7221 */ /* 0x000fe20000010000 */
[----:B------:R-:W-:Y:S01]  /*7280*/  FFMA.FTZ R5, R163, R6, -R10 ;  /* 0x00000006a3057223 */ /* 0x000fe2000001080a */
[-C--:B------:R-:W-:Y:S01]  /*7290*/  FMUL.FTZ R6, R142, -R4.reuse ;  /* 0x800000048e067220 */ /* 0x080fe20000410000 */
        /* <DEDUP_REMOVED lines=9> */
[----:B------:R-:W-:Y:S01]  /*7330*/  FFMA.FTZ R9, R143, R9, -R6 ;  /* 0x000000098f097223 */ /* 0x000fe20000010806 */
[----:B------:R-:W-:Y:S01]  /*7340*/  FADD.FTZ R206, RZ, R4 ;  /* 0x00000004ffce7221 */ /* 0x000fe20000010000 */
[-C--:B------:R-:W-:Y:S01]  /*7350*/  FMUL.FTZ R6, R164, -R7.reuse ;  /* 0x80000007a4067220 */ /* 0x080fe20000410000 */
[----:B------:R-:W-:Y:S01]  /*7360*/  FADD.FTZ R218, R31, R2 ;  /* 0x000000021fda7221 */ /* 0x000fe20000010000 */
[C---:B------:R-:W-:Y:S01]  /*7370*/  FFMA.FTZ R8, R165.reuse, R7, R8 ;  /* 0x00000007a5087223 */ /* 0x040fe20000010008 */
[----:B------:R-:W-:Y:S01]  /*7380*/  FMUL.FTZ R3, R168, R206 ;  /* 0x000000cea8037220 */ /* 0x000fe20000410000 */
[----:B------:R-:W-:Y:S01]  /*7390*/  FMUL.FTZ R4, R144, -R11 ;  /* 0x8000000b90047220 */ /* 0x000fe20000410000 */
[-C--:B------:R-:W-:Y:S01]  /*73a0*/  FMUL.FTZ R2, R168, R218.reuse ;  /* 0x000000daa8027220 */ /* 0x080fe20000410000 */
[----:B------:R-:W-:Y:S01]  /*73b0*/  FFMA.FTZ R6, R165, R5, -R6 ;  /* 0x00000005a5067223 */ /* 0x000fe20000010806 */
        /* <DEDUP_REMOVED lines=9> */
[CC--:B------:R-:W-:Y:S01]  /*7450*/  FMUL.FTZ R7, R166.reuse, -R6.reuse ;  /* 0x80000006a6077220 */ /* 0x0c0fe20000410000 */
[-C--:B------:R-:W-:Y:S01]  /*7460*/  FMUL.FTZ R2, R166, R211.reuse ;  /* 0x000000d3a6027220 */ /* 0x080fe20000410000 */
        /* <DEDUP_REMOVED lines=24> */
[----:B------:R-:W-:Y:S01]  /*75f0*/  FFMA.FTZ R9, R145, R11, R10 ;  /* 0x0000000b91097223 */ /* 0x000fe2000001000a */
[C---:B------:R-:W-:Y:S01]  /*7600*/  FFMA.FTZ R4, R163.reuse, R213, R4 ;  /* 0x000000d5a3047223 */ /* 0x040fe20000010004 */
[-C--:B------:R-:W-:Y:S01]  /*7610*/  FMUL.FTZ R10, R170, -R6.reuse ;  /* 0x80000006aa0a7220 */ /* 0x080fe20000410000 */
[----:B------:R-:W-:Y:S01]  /*7620*/  FFMA.FTZ R2, R163, R227, -R2 ;  /* 0x000000e3a3027223 */ /* 0x000fe20000010802 */
[C---:B------:R-:W-:Y:S01]  /*7630*/  FFMA.FTZ R5, R141.reuse, R6, -R5 ;  /* 0x000000068d057223 */ /* 0x040fe20000010805 */
[----:B------:R-:W-:Y:S01]  /*7640*/  FADD.FTZ R210, RZ, R4 ;  /* 0x00000004ffd27221 */ /* 0x000fe20000010000 */
[----:B------:R-:W-:Y:S01]  /*7650*/  FFMA.FTZ R7, R141, R8, R10 ;  /* 0x000000088d077223 */ /* 0x000fe2000001000a */
[----:B------:R-:W-:Y:S01]  /*7660*/  FADD.FTZ R222, R27, R2 ;  /* 0x000000021bde7221 */ /* 0x000fe20000010000 */
[----:B------:R-:W-:Y:S01]  /*7670*/  FADD.FTZ R4, R202, R5 ;  /* 0x00000005ca047221 */ /* 0x000fe20000010000 */
[----:B------:R-:W-:Y:S01]  /*7680*/  FMUL.FTZ R5, R160, R210 ;  /* 0x000000d2a0057220 */ /* 0x000fe20000410000 */
[----:B------:R-:W-:Y:S01]  /*7690*/  FADD.FTZ R7, -R184, R7 ;  /* 0x00000007b8077221 */ /* 0x000fe20000010100 */
[----:B------:R-:W-:Y:S01]  /*76a0*/  FMUL.FTZ R2, R160, R222 ;  /* 0x000000dea0027220 */ /* 0x000fe20000410000 */
[C---:B------:R-:W-:Y:S01]  /*76b0*/  FMUL.FTZ R8, R142.reuse, -R4 ;  /* 0x800000048e087220 */ /* 0x040fe20000410000 */
[C---:B------:R-:W-:Y:S01]  /*76c0*/  FFMA.FTZ R5, R161.reuse, R222, -R5 ;  /* 0x000000dea1057223 */ /* 0x040fe20000010805 */
[-C--:B------:R-:W-:Y:S01]  /*76d0*/  FMUL.FTZ R6, R142, -R7.reuse ;  /* 0x800000078e067220 */ /* 0x080fe20000410000 */
[----:B------:R-:W-:Y:S01]  /*76e0*/  FFMA.FTZ R2, R161, R210, R2 ;  /* 0x000000d2a1027223 */ /* 0x000fe20000010002 */
[C---:B------:R-:W-:Y:S01]  /*76f0*/  FFMA.FTZ R8, R143.reuse, R7, R8 ;  /* 0x000000078f087223 */ /* 0x040fe20000010008 */
[----:B------:R-:W-:Y:S01]  /*7700*/  FADD.FTZ R229, R26, R5 ;  /* 0x000000051ae57221 */ /* 0x000fe20000010000 */
[----:B------:R-:W-:Y:S01]  /*7710*/  FFMA.FTZ R6, R143, R4, -R6 ;  /* 0x000000048f067223 */ /* 0x000fe20000010806 */
[----:B------:R-:W-:Y:S01]  /*7720*/  FADD.FTZ R215, RZ, R2 ;  /* 0x00000002ffd77221 */ /* 0x000fe20000010000 */
[----:B------:R-:W-:Y:S01]  /*7730*/  FADD.FTZ R8, -R185, R8 ;  /* 0x00000008b9087221 */ /* 0x000fe20000010100 */
[C---:B------:R-:W-:Y:S01]  /*7740*/  FMUL.FTZ R4, R158.reuse, R229 ;  /* 0x000000e59e047220 */ /* 0x040fe20000410000 */
[----:B------:R-:W-:Y:S01]  /*7750*/  FADD.FTZ R6, R203, R6 ;  /* 0x00000006cb067221 */ /* 0x000fe20000010000 */
[-C--:B------:R-:W-:Y:S01]  /*7760*/  FMUL.FTZ R2, R158, R215.reuse ;  /* 0x000000d79e027220 */ /* 0x080fe20000410000 */
[C---:B------:R-:W-:Y:S01]  /*7770*/  FMUL.FTZ R10, R144.reuse, -R8 ;  /* 0x80000008900a7220 */ /* 0x040fe20000410000 */
[C---:B------:R-:W-:Y:S01]  /*7780*/  FFMA.FTZ R4, R159.reuse, R215, R4 ;  /* 0x000000d79f047223 */ /* 0x040fe20000010004 */
[----:B------:R-:W-:Y:S01]  /*7790*/  HFMA2.MMA R5, -RZ, RZ, 0, 0 ;  /* 0x00000000ff057435 */ /* 0x000fe200000001ff */
[----:B------:R-:W-:Y:S01]  /*77a0*/  FFMA.FTZ R2, R159, R229, -R2 ;  /* 0x000000e59f027223 */ /* 0x000fe20000010802 */
[-C--:B------:R-:W-:Y:S01]  /*77b0*/  FFMA.FTZ R11, R145, R6.reuse, -R10 ;  /* 0x00000006910b7223 */ /* 0x080fe2000001080a */
[----:B------:R-:W-:Y:S01]  /*77c0*/  FADD.FTZ R212, RZ, R4 ;  /* 0x00000004ffd47221 */ /* 0x000fe20000010000 */
[----:B------:R-:W-:Y:S01]  /*77d0*/  FMUL.FTZ R6, R144, -R6 ;  /* 0x8000000690067220 */ /* 0x000fe20000410000 */
[----:B------:R-:W-:Y:S01]  /*77e0*/  FADD.FTZ R224, R25, R2 ;  /* 0x0000000219e07221 */ /* 0x000fe20000010000 */
[----:B------:R-:W-:Y:S01]  /*77f0*/  FADD.FTZ R11, R204, R11 ;  /* 0x0000000bcc0b7221 */ /* 0x000fe20000010000 */
[C---:B------:R-:W-:Y:S01]  /*7800*/  FMUL.FTZ R2, R156.reuse, R212 ;  /* 0x000000d49c027220 */ /* 0x040fe20000410000 */
[----:B------:R-:W-:Y:S01]  /*7810*/  FFMA.FTZ R13, R145, R8, R6 ;  /* 0x00000008910d7223 */ /* 0x000fe20000010006 */
[-C--:B------:R-:W-:Y:S01]  /*7820*/  FMUL.FTZ R7, R156, R224.reuse ;  /* 0x000000e09c077220 */ /* 0x080fe20000410000 */
[----:B------:R-:W-:Y:S01]  /*7830*/  MOV R10, UR7 ;  /* 0x00000007000a7c02 */ /* 0x000fe20008000f00 */
[C---:B------:R-:W-:Y:S01]  /*7840*/  FFMA.FTZ R231, R157.reuse, R224, -R2 ;  /* 0x000000e09de77223 */ /* 0x040fe20000010802 */
[----:B------:R-:W-:Y:S01]  /*7850*/  FADD.FTZ R13, -R186, R13 ;  /* 0x0000000dba0d7221 */ /* 0x000fe20000010100 */
[----:B------:R-:W-:Y:S01]  /*7860*/  FFMA.FTZ R217, R157, R212, R7 ;  /* 0x000000d49dd97223 */ /* 0x000fe20000010007 */
[----:B------:R-:W-:Y:S01]  /*7870*/  FMUL.FTZ R14, R148, -R11 ;  /* 0x8000000b940e7220 */ /* 0x000fe20000410000 */
[----:B------:R-:W-:Y:S01]  /*7880*/  FADD.FTZ R231, R24, R231 ;  /* 0x000000e718e77221 */ /* 0x000fe20000010000 */
[----:B------:R-:W-:Y:S01]  /*7890*/  FMUL.FTZ R15, R148, -R13 ;  /* 0x8000000d940f7220 */ /* 0x000fe20000410000 */
[----:B------:R-:W-:Y:S01]  /*78a0*/  FADD.FTZ R217, RZ, R217 ;  /* 0x000000d9ffd97221 */ /* 0x000fe20000010000 */
[----:B------:R-:W-:Y:S01]  /*78b0*/  MOV R4, 0x3f800000 ;  /* 0x3f80000000047802 */ /* 0x000fe20000000f00 */
[----:B------:R-:W-:Y:S01]  /*78c0*/  FMUL.FTZ R8, R154, R231 ;  /* 0x000000e79a087220 */ /* 0x000fe20000410000 */
[----:B------:R-:W-:Y:S01]  /*78d0*/  FFMA.FTZ R12, R146, R11, -R15 ;  /* 0x0000000b920c7223 */ /* 0x000fe2000001080f */
[-C--:B------:R-:W-:Y:S01]  /*78e0*/  FMUL.FTZ R2, R154, R217.reuse ;  /* 0x000000d99a027220 */ /* 0x080fe20000410000 */
[----:B------:R-:W-:Y:S01]  /*78f0*/  CS2R R6, SRZ ;  /* 0x0000000000067805 */ /* 0x000fe2000001ff00 */
[C---:B------:R-:W-:Y:S01]  /*7900*/  FFMA.FTZ R8, R155.reuse, R217, R8 ;  /* 0x000000d99b087223 */ /* 0x040fe20000010008 */
[----:B------:R-:W-:Y:S01]  /*7910*/  @!P0 LEA R10, R10, R83, 0x4 ;  /* 0x000000530a0a8211 */ /* 0x000fe200078e20ff */
[----:B------:R-:W-:Y:S01]  /*7920*/  FFMA.FTZ R2, R155, R231, -R2 ;  /* 0x000000e79b027223 */ /* 0x000fe20000010802 */
[----:B------:R-:W-:Y:S01]  /*7930*/  FFMA.FTZ R14, R146, R13, R14 ;  /* 0x0000000d920e7223 */ /* 0x000fe2000001000e */
[----:B------:R-:W-:Y:S01]  /*7940*/  FADD.FTZ R214, RZ, R8 ;  /* 0x00000008ffd67221 */ /* 0x000fe20000010000 */
[----:B------:R-:W-:Y:S01]  /*7950*/  FMUL.FTZ R13, R148, -R3 ;  /* 0x80000003940d7220 */ /* 0x000fe20000410000 */
[----:B------:R-:W-:Y:S01]  /*7960*/  FADD.FTZ R226, R23, R2 ;  /* 0x0000000217e27221 */ /* 0x000fe20000010000 */
[----:B------:R0:W1:Y:S01]  /*7970*/  @!P0 LDS.128 R4, [R10+0x2af0] ;  /* 0x002af0000a048984 */ /* 0x0000620000000c00 */
[----:B------:R-:W-:Y:S01]  /*7980*/  FMUL.FTZ R2, R152, R214 ;  /* 0x000000d698027220 */ /* 0x000fe20000410000 */
[-C--:B------:R-:W-:Y:S01]  /*7990*/  FMUL.FTZ R8, R148, -R9.reuse ;  /* 0x8000000994087220 */ /* 0x080fe20000410000 */
[-C--:B------:R-:W-:Y:S01]  /*79a0*/  FMUL.FTZ R11, R152, R226.reuse ;  /* 0x000000e2980b7220 */ /* 0x080fe20000410000 */
[C---:B------:R-:W-:Y:S01]  /*79b0*/  FFMA.FTZ R9, R146.reuse, R9, R13 ;  /* 0x0000000992097223 */ /* 0x040fe2000001000d */
[C---:B------:R-:W-:Y:S01]  /*79c0*/  FFMA.FTZ R233, R153.reuse, R226, -R2 ;  /* 0x000000e299e97223 */ /* 0x040fe20000010802 */
[----:B------:R-:W-:Y:S01]  /*79d0*/  FFMA.FTZ R8, R146, R3, -R8 ;  /* 0x0000000392087223 */ /* 0x000fe20000010808 */
[----:B------:R-:W-:Y:S01]  /*79e0*/  FFMA.FTZ R11, R153, R214, R11 ;  /* 0x000000d6990b7223 */ /* 0x000fe2000001000b */
[----:B0-----:R-:W-:Y:S01]  /*79f0*/  FADD.FTZ R10, R205, R12 ;  /* 0x0000000ccd0a7221 */ /* 0x001fe20000010000 */
[----:B------:R-:W-:-:S02]  /*7a00*/  FADD.FTZ R233, R22, R233 ;  /* 0x000000e916e97221 */ /* 0x000fc40000010000 */
[----:B------:R-:W-:Y:S01]  /*7a10*/  FADD.FTZ R235, RZ, R11 ;  /* 0x0000000bffeb7221 */ /* 0x000fe20000010000 */
[----:B------:R-:W-:Y:S01]  /*7a20*/  FADD.FTZ R11, -R187, R14 ;  /* 0x0000000ebb0b7221 */ /* 0x000fe20000010100 */
[C---:B------:R-:W-:Y:S02]  /*7a30*/  FMUL.FTZ R12, R150.reuse, R233 ;  /* 0x000000e9960c7220 */ /* 0x040fe40000410000 */
[-C--:B------:R-:W-:Y:S02]  /*7a40*/  FMUL.FTZ R2, R150, R235.reuse ;  /* 0x000000eb96027220 */ /* 0x080fe40000410000 */
[C---:B------:R-:W-:Y:S01]  /*7a50*/  FFMA.FTZ R12, R151.reuse, R235, R12 ;  /* 0x000000eb970c7223 */ /* 0x040fe2000001000c */
[----:B------:R0:W-:Y:S01]  /*7a60*/  STS.128 [R171+0x14f0], R8 ;  /* 0x0014f008ab007388 */ /* 0x0001e20000000c00 */
[----:B------:R-:W-:Y:S02]  /*7a70*/  FFMA.FTZ R2, R151, R233, -R2 ;  /* 0x000000e997027223 */ /* 0x000fe40000010802 */
[----:B------:R-:W-:-:S02]  /*7a80*/  FADD.FTZ R232, RZ, R12 ;  /* 0x0000000cffe87221 */ /* 0x000fc40000010000 */
[----:B------:R-:W-:Y:S02]  /*7a90*/  FADD.FTZ R230, R21, R2 ;  /* 0x0000000215e67221 */ /* 0x000fe40000010000 */
[C---:B------:R-:W-:Y:S02]  /*7aa0*/  FMUL.FTZ R2, R147.reuse, R232 ;  /* 0x000000e893027220 */ /* 0x040fe40000410000 */
[-C--:B------:R-:W-:Y:S02]  /*7ab0*/  FMUL.FTZ R3, R147, R230.reuse ;  /* 0x000000e693037220 */ /* 0x080fe40000410000 */
[C---:B------:R-:W-:Y:S02]  /*7ac0*/  FFMA.FTZ R237, R149.reuse, R230, -R2 ;  /* 0x000000e695ed7223 */ /* 0x040fe40000010802 */
[----:B------:R-:W-:Y:S02]  /*7ad0*/  FFMA.FTZ R228, R149, R232, R3 ;  /* 0x000000e895e47223 */ /* 0x000fe40000010003 */
[----:B------:R-:W-:Y:S01]  /*7ae0*/  FADD.FTZ R237, R20, R237 ;  /* 0x000000ed14ed7221 */ /* 0x000fe20000010000 */
[----:B------:R-:W-:Y:S06]  /*7af0*/  BAR.SYNC.DEFER_BLOCKING 0x0 ;  /* 0x0000000000007b1d */ /* 0x000fec0000010000 */
[----:B01----:R-:W-:Y:S05]  /*7b00*/  @P3 BRA `(.L_x_6399) ;  /* 0x0000000800ac3947 */ /* 0x003fea0003800000 */
[----:B------:R-:W-:Y:S01]  /*7b10*/  LEA R2, R134, R83, 0x5 ;  /* 0x0000005386027211 */ /* 0x000fe200078e28ff */
[----:B------:R-:W-:Y:S01]  /*7b20*/  UMOV UR44, 0xffffffff ;  /* 0xffffffff002c7882 */ /* 0x000fe20000000000 */
[----:B------:R-:W-:-:S03]  /*7b30*/  ISETP.NE.AND P0, PT, R191, 0x1f, PT ;  /* 0x0000001fbf00780c */ /* 0x000fc60003f05270 */
[----:B------:R-:W-:Y:S04]  /*7b40*/  LDS.128 R12, [R2+0x14f0] ;  /* 0x0014f000020c7984 */ /* 0x000fe80000000c00 */
[----:B------:R-:W0:Y:S02]  /*7b50*/  LDS.128 R8, [R2+0x1500] ;  /* 0x0015000002087984 */ /* 0x000e240000000c00 */
        /* <DEDUP_REMOVED lines=11> */
[----:B------:R0:W1:Y:S04]  /*7c10*/  SHFL.DOWN PT, R12, R248, 0x1, 0x1f ;  /* 0x08201f00f80c7f89 */ /* 0x00006800000e0000 */
[----:B------:R0:W2:Y:S04]  /*7c20*/  SHFL.DOWN PT, R3, R249, 0x1, 0x1f ;  /* 0x08201f00f9037f89 */ /* 0x0000a800000e0000 */
[----:B------:R0:W3:Y:S04]  /*7c30*/  SHFL.DOWN PT, R13, R245, 0x1, 0x1f ;  /* 0x08201f00f50d7f89 */ /* 0x0000e800000e0000 */
[----:B------:R0:W4:Y:S02]  /*7c40*/  SHFL.DOWN PT, R247, R244, 0x1, 0x1f ;  /* 0x08201f00f4f77f89 */ /* 0x00012400000e0000 */
.L_x_6480:
[----:B------:R-:W-:Y:S04]  /*7c50*/  BSSY B0, `(.L_x_6401) ;  /* 0x000000d000007945 */ /* 0x000fe80003800000 */
[----:B------:R-:W-:Y:S05]  /*7c60*/  @!P0 BRA `(.L_x_6402) ;  /* 0x00000000002c8947 */ /* 0x000fea0003800000 */
[C---:B----4-:R-:W-:Y:S01]  /*7c70*/  FMUL.FTZ R15, R249.reuse, R247 ;  /* 0x000000f7f90f7220 */ /* 0x050fe20000410000 */
[----:B---3--:R-:W-:-:S03]  /*7c80*/  FMUL.FTZ R234, R249, R13 ;  /* 0x0000000df9ea7220 */ /* 0x008fc60000410000 */
[----:B------:R-:W-:Y:S01]  /*7c90*/  FFMA.FTZ R14, R248, R13, -R15 ;  /* 0x0000000df80e7223 */ /* 0x000fe2000001080f */
[----:B--2---:R-:W-:Y:S01]  /*7ca0*/  FMUL.FTZ R13, R249, R3 ;  /* 0x00000003f90d7220 */ /* 0x004fe20000410000 */
[----:B01----:R-:W-:Y:S01]  /*7cb0*/  FMUL.FTZ R249, R12, R249 ;  /* 0x000000f90cf97220 */ /* 0x003fe20000410000 */
[----:B------:R-:W-:Y:S01]  /*7cc0*/  FFMA.FTZ R247, R248, R247, R234 ;  /* 0x000000f7f8f77223 */ /* 0x000fe200000100ea */
[----:B------:R-:W-:Y:S01]  /*7cd0*/  FADD.FTZ R245, R245, R14 ;  /* 0x0000000ef5f57221 */ /* 0x000fe20000010000 */
[----:B------:R-:W-:Y:S01]  /*7ce0*/  FFMA.FTZ R13, R12, R248, -R13 ;  /* 0x000000f80c0d7223 */ /* 0x000fe2000001080d */
[----:B------:R-:W-:Y:S01]  /*7cf0*/  FFMA.FTZ R249, R248, R3, R249 ;  /* 0x00000003f8f97223 */ /* 0x000fe200000100f9 */
[----:B------:R-:W-:-:S03]  /*7d00*/  FADD.FTZ R244, R244, R247 ;  /* 0x000000f7f4f47221 */ /* 0x000fc60000010000 */
[----:B------:R-:W-:-:S07]  /*7d10*/  MOV R248, R13 ;  /* 0x0000000d00f87202 */ /* 0x000fce0000000f00 */
.L_x_6402:
[----:B------:R-:W-:Y:S05]  /*7d20*/  BSYNC B0 ;  /* 0x0000000000007941 */ /* 0x000fea0003800000 */
.L_x_6401:
[----:B------:R-:W-:Y:S01]  /*7d30*/  UMOV UR44, 0xffffffff ;  /* 0xffffffff002c7882 */ /* 0x000fe20000000000 */
[----:B------:R-:W-:Y:S02]  /*7d40*/  ISETP.GT.U32.AND P0, PT, R191, 0x1d, PT ;  /* 0x0000001dbf00780c */ /* 0x000fe40003f04070 */
[----:B------:R-:W-:Y:S11]  /*7d50*/  BRA.DIV UR44, `(.L_x_6403) ;  /* 0x0000005a2c387947 */ /* 0x000ff6000b800000 */
[----:B--2---:R2:W0:Y:S04]  /*7d60*/  SHFL.DOWN PT, R3, R248, 0x2, 0x1f ;  /* 0x08401f00f8037f89 */ /* 0x00442800000e0000 */
[----:B-1----:R2:W1:Y:S04]  /*7d70*/  SHFL.DOWN PT, R12, R249, 0x2, 0x1f ;  /* 0x08401f00f90c7f89 */ /* 0x00246800000e0000 */
[----:B---3--:R2:W3:Y:S04]  /*7d80*/  SHFL.DOWN PT, R13, R245, 0x2, 0x1f ;  /* 0x08401f00f50d7f89 */ /* 0x0084e800000e0000 */
[----:B----4-:R2:W4:Y:S02]  /*7d90*/  SHFL.DOWN PT, R247, R244, 0x2, 0x1f ;  /* 0x08401f00f4f77f89 */ /* 0x01052400000e0000 */
.L_x_6486:
[----:B------:R-:W-:Y:S04]  /*7da0*/  BSSY B0, `(.L_x_6404) ;  /* 0x000000d000007945 */ /* 0x000fe80003800000 */
[----:B------:R-:W-:Y:S05]  /*7db0*/  @P0 BRA `(.L_x_6405) ;  /* 0x00000000002c0947 */ /* 0x000fea0003800000 */
[C---:B---3--:R-:W-:Y:S01]  /*7dc0*/  FMUL.FTZ R14, R249.reuse, R13 ;  /* 0x0000000df90e7220 */ /* 0x048fe20000410000 */
[----:B----4-:R-:W-:-:S03]  /*7dd0*/  FMUL.FTZ R15, R249, R247 ;  /* 0x000000f7f90f7220 */ /* 0x010fc60000410000 */
[C---:B------:R-:W-:Y:S01]  /*7de0*/  FFMA.FTZ R247, R248.reuse, R247, R14 ;  /* 0x000000f7f8f77223 */ /* 0x040fe2000001000e */
[CC--:B-1----:R-:W-:Y:S01]  /*7df0*/  FMUL.FTZ R14, R249.reuse, R12.reuse ;  /* 0x0000000cf90e7220 */ /* 0x0c2fe20000410000 */
[----:B0-2---:R-:W-:Y:S01]  /*7e00*/  FMUL.FTZ R249, R249, R3 ;  /* 0x00000003f9f97220 */ /* 0x005fe20000410000 */
[----:B------:R-:W-:Y:S01]  /*7e10*/  FFMA.FTZ R234, R248, R13, -R15 ;  /* 0x0000000df8ea7223 */ /* 0x000fe2000001080f */
[----:B------:R-:W-:Y:S01]  /*7e20*/  FADD.FTZ R244, R244, R247 ;  /* 0x000000f7f4f47221 */ /* 0x000fe20000010000 */
[C---:B------:R-:W-:Y:S01]  /*7e30*/  FFMA.FTZ R14, R248.reuse, R3, -R14 ;  /* 0x00000003f80e7223 */ /* 0x040fe2000001080e */
[----:B------:R-:W-:Y:S01]  /*7e40*/  FFMA.FTZ R249, R248, R12, R249 ;  /* 0x0000000cf8f97223 */ /* 0x000fe200000100f9 */
[----:B------:R-:W-:-:S03]  /*7e50*/  FADD.FTZ R245, R245, R234 ;  /* 0x000000eaf5f57221 */ /* 0x000fc60000010000 */
[----:B------:R-:W-:-:S07]  /*7e60*/  MOV R248, R14 ;  /* 0x0000000e00f87202 */ /* 0x000fce0000000f00 */
.L_x_6405:
[----:B------:R-:W-:Y:S05]  /*7e70*/  BSYNC B0 ;  /* 0x0000000000007941 */ /* 0x000fea0003800000 */
.L_x_6404:
[----:B------:R-:W-:Y:S01]  /*7e80*/  UMOV UR44, 0xffffffff ;  /* 0xffffffff002c7882 */ /* 0x000fe20000000000 */
[----:B------:R-:W-:Y:S02]  /*7e90*/  ISETP.GT.U32.AND P0, PT, R191, 0x1b, PT ;  /* 0x0000001bbf00780c */ /* 0x000fe40003f04070 */
[----:B------:R-:W-:Y:S11]  /*7ea0*/  BRA.DIV UR44, `(.L_x_6406) ;  /* 0x0000005a2c547947 */ /* 0x000ff6000b800000 */
[----:B0-----:R0:W0:Y:S04]  /*7eb0*/  SHFL.DOWN PT, R3, R248, 0x4, 0x1f ;  /* 0x08801f00f8037f89 */ /* 0x00102800000e0000 */
[----:B-1----:R1:W0:Y:S04]  /*7ec0*/  SHFL.DOWN PT, R12, R249, 0x4, 0x1f ;  /* 0x08801f00f90c7f89 */ /* 0x00222800000e0000 */
[----:B---3--:R1:W3:Y:S04]  /*7ed0*/  SHFL.DOWN PT, R13, R245, 0x4, 0x1f ;  /* 0x08801f00f50d7f89 */ /* 0x0082e800000e0000 */
[----:B----4-:R1:W4:Y:S02]  /*7ee0*/  SHFL.DOWN PT, R247, R244, 0x4, 0x1f ;  /* 0x08801f00f4f77f89 */ /* 0x01032400000e0000 */
.L_x_6492:
        /* <DEDUP_REMOVED lines=13> */
.L_x_6408:
[----:B------:R-:W-:Y:S05]  /*7fc0*/  BSYNC B0 ;  /* 0x0000000000007941 */ /* 0x000fea0003800000 */
.L_x_6407:
[----:B------:R-:W-:Y:S01]  /*7fd0*/  UMOV UR44, 0xffffffff ;  /* 0xffffffff002c7882 */ /* 0x000fe20000000000 */
[----:B------:R-:W-:Y:S02]  /*7fe0*/  ISETP.GT.U32.AND P0, PT, R191, 0x17, PT ;  /* 0x00000017bf00780c */ /* 0x000fe40003f04070 */
[----:B------:R-:W-:Y:S11]  /*7ff0*/  BRA.DIV UR44, `(.L_x_6409) ;  /* 0x0000005a2c707947 */ /* 0x000ff6000b800000 */
[----:B0-----:R0:W0:Y:S04]  /*8000*/  SHFL.DOWN PT, R3, R248, 0x8, 0x1f ;  /* 0x09001f00f8037f89 */ /* 0x00102800000e0000 */
[----:B------:R0:W0:Y:S04]  /*8010*/  SHFL.DOWN PT, R12, R249, 0x8, 0x1f ;  /* 0x09001f00f90c7f89 */ /* 0x00002800000e0000 */
[----:B---3--:R3:W0:Y:S04]  /*8020*/  SHFL.DOWN PT, R13, R245, 0x8, 0x1f ;  /* 0x09001f00f50d7f89 */ /* 0x00862800000e0000 */
[----:B----4-:R3:W4:Y:S02]  /*8030*/  SHFL.DOWN PT, R247, R244, 0x8, 0x1f ;  /* 0x09001f00f4f77f89 */ /* 0x01072400000e0000 */
.L_x_6498:
[----:B------:R-:W-:Y:S04]  /*8040*/  BSSY B0, `(.L_x_6410) ;  /* 0x000000d000007945 */ /* 0x000fe80003800000 */
[----:B------:R-:W-:Y:S05]  /*8050*/  @P0 BRA `(.L_x_6411) ;  /* 0x00000000002c0947 */ /* 0x000fea0003800000 */
        /* <DEDUP_REMOVED lines=11> */
.L_x_6411:
[----:B------:R-:W-:Y:S05]  /*8110*/  BSYNC B0 ;  /* 0x0000000000007941 */ /* 0x000fea0003800000 */
.L_x_6410:
[----:B------:R-:W-:Y:S01]  /*8120*/  UMOV UR44, 0xffffffff ;  /* 0xffffffff002c7882 */ /* 0x000fe20000000000 */
[----:B------:R-:W-:Y:S02]  /*8130*/  ISETP.GT.U32.AND P0, PT, R191, 0xf, PT ;  /* 0x0000000fbf00780c */ /* 0x000fe40003f04070 */
[----:B------:R-:W-:Y:S11]  /*8140*/  BRA.DIV UR44, `(.L_x_6412) ;  /* 0x0000005a2c8c7947 */ /* 0x000ff6000b800000 */
[----:B0-----:R0:W0:Y:S04]  /*8150*/  SHFL.DOWN PT, R3, R248, 0x10, 0x1f ;  /* 0x0a001f00f8037f89 */ /* 0x00102800000e0000 */
[----:B------:R0:W0:Y:S04]  /*8160*/  SHFL.DOWN PT, R12, R249, 0x10, 0x1f ;  /* 0x0a001f00f90c7f89 */ /* 0x00002800000e0000 */
[----:B------:R0:W0:Y:S04]  /*8170*/  SHFL.DOWN PT, R13, R245, 0x10, 0x1f ;  /* 0x0a001f00f50d7f89 */ /* 0x00002800000e0000 */
[----:B----4-:R4:W0:Y:S02]  /*8180*/  SHFL.DOWN PT, R247, R244, 0x10, 0x1f ;  /* 0x0a001f00f4f77f89 */ /* 0x01082400000e0000 */
.L_x_6504:
[----:B------:R-:W-:Y:S04]  /*8190*/  BSSY B0, `(.L_x_6413) ;  /* 0x000000d000007945 */ /* 0x000fe80003800000 */
[----:B------:R-:W-:Y:S05]  /*81a0*/  @P0 BRA `(.L_x_6414) ;  /* 0x00000000002c0947 */ /* 0x000fea0003800000 */
        /* <DEDUP_REMOVED lines=11> */
.L_x_6414:
[----:B------:R-:W-:Y:S05]  /*8260*/  BSYNC B0 ;  /* 0x0000000000007941 */ /* 0x000fea0003800000 */
.L_x_6413:
[----:B------:R-:W-:-:S03]  /*8270*/  UMOV UR44, 0xffffffff ;  /* 0xffffffff002c7882 */ /* 0x000fc60000000000 */
[----:B------:R-:W-:Y:S05]  /*8280*/  BRA.DIV UR44, `(.L_x_6415) ;  /* 0x0000005a2cac7947 */ /* 0x000fea000b800000 */
[----:B------:R-:W5:Y:S04]  /*8290*/  SHFL.IDX PT, R246, R249, RZ, 0x1f ;  /* 0x00001ffff9f67589 */ /* 0x000f6800000e0000 */
[----:B------:R-:W1:Y:S04]  /*82a0*/  SHFL.IDX PT, R234, R248, RZ, 0x1f ;  /* 0x00001ffff8ea7589 */ /* 0x000e6800000e0000 */
[----:B------:R-:W2:Y:S04]  /*82b0*/  SHFL.DOWN PT, R240, R248, 0x1, 0x1f ;  /* 0x08201f00f8f07f89 */ /* 0x000ea800000e0000 */
[----:B------:R-:W2:Y:S04]  /*82c0*/  SHFL.DOWN PT, R242, R249, 0x1, 0x1f ;  /* 0x08201f00f9f27f89 */ /* 0x000ea800000e0000 */
[----:B------:R-:W2:Y:S04]  /*82d0*/  SHFL.IDX PT, R241, R244, RZ, 0x1f ;  /* 0x00001ffff4f17589 */ /* 0x000ea800000e0000 */
[----:B0-----:R-:W0:Y:S04]  /*82e0*/  SHFL.DOWN PT, R247, R244, 0x1, 0x1f ;  /* 0x08201f00f4f77f89 */ /* 0x001e2800000e0000 */
[----:B------:R-:W0:Y:S01]  /*82f0*/  SHFL.IDX PT, R250, R6, RZ, 0x1f ;  /* 0x00001fff06fa7589 */ /* 0x000e2200000e0000 */
[-C--:B-----5:R-:W-:Y:S01]  /*8300*/  FMUL.FTZ R3, R7, R246.reuse ;  /* 0x000000f607037220 */ /* 0x0a0fe20000410000 */
[----:B------:R-:W-:-:S02]  /*8310*/  FMUL.FTZ R238, R6, R246 ;  /* 0x000000f606ee7220 */ /* 0x000fc40000410000 */
[----:B------:R-:W0:Y:S01]  /*8320*/  SHFL.IDX PT, R15, R7, RZ, 0x1f ;  /* 0x00001fff070f7589 */ /* 0x000e2200000e0000 */
[-C--:B-1----:R-:W-:Y:S01]  /*8330*/  FFMA.FTZ R236, R6, R234.reuse, -R3 ;  /* 0x000000ea06ec7223 */ /* 0x082fe20000010803 */
[----:B------:R-:W-:Y:S02]  /*8340*/  FFMA.FTZ R238, R7, R234, R238 ;  /* 0x000000ea07ee7223 */ /* 0x000fe400000100ee */
[----:B------:R-:W1:Y:S04]  /*8350*/  SHFL.IDX PT, R252, R4, RZ, 0x1f ;  /* 0x00001fff04fc7589 */ /* 0x000e6800000e0000 */
[----:B------:R-:W0:Y:S04]  /*8360*/  SHFL.IDX PT, R251, R5, RZ, 0x1f ;  /* 0x00001fff05fb7589 */ /* 0x000e2800000e0000 */
[----:B------:R-:W0:Y:S04]  /*8370*/  SHFL.IDX PT, R239, R245, RZ, 0x1f ;  /* 0x00001ffff5ef7589 */ /* 0x000e2800000e0000 */
[----:B------:R2:W0:Y:S02]  /*8380*/  SHFL.DOWN PT, R243, R245, 0x1, 0x1f ;  /* 0x08201f00f5f37f89 */ /* 0x00042400000e0000 */
[-C--:B--23--:R-:W-:Y:S01]  /*8390*/  FMUL.FTZ R245, R5, R246.reuse ;  /* 0x000000f605f57220 */ /* 0x08cfe20000410000 */
[----:B------:R-:W-:-:S07]  /*83a0*/  FMUL.FTZ R246, R4, R246 ;  /* 0x000000f604f67220 */ /* 0x000fce0000410000 */
.L_x_6518:
[----:B------:R-:W-:Y:S01]  /*83b0*/  ISETP.NE.AND P0, PT, R134, 0x1f, PT ;  /* 0x0000001f8600780c */ /* 0x000fe20003f05270 */
[----:B------:R-:W-:Y:S01]  /*83c0*/  BSSY B0, `(.L_x_6416) ;  /* 0x000000f000007945 */ /* 0x000fe20003800000 */
[----:B-1----:R-:W-:Y:S02]  /*83d0*/  MOV R12, R252 ;  /* 0x000000fc000c7202 */ /* 0x002fe40000000f00 */
[----:B0-----:R-:W-:Y:S02]  /*83e0*/  MOV R13, R251 ;  /* 0x000000fb000d7202 */ /* 0x001fe40000000f00 */
[----:B------:R-:W-:-:S07]  /*83f0*/  MOV R14, R250 ;  /* 0x000000fa000e7202 */ /* 0x000fce0000000f00 */
[----:B------:R-:W-:Y:S05]  /*8400*/  @!P0 BRA `(.L_x_6417) ;  /* 0x0000000000288947 */ /* 0x000fea0003800000 */
[C---:B------:R-:W-:Y:S01]  /*8410*/  FMUL.FTZ R3, R242.reuse, R15 ;  /* 0x0000000ff2037220 */ /* 0x040fe20000410000 */
[----:B------:R-:W-:-:S03]  /*8420*/  FMUL.FTZ R6, R242, R14 ;  /* 0x0000000ef2067220 */ /* 0x000fc60000410000 */
[----:B------:R-:W-:Y:S01]  /*8430*/  FFMA.FTZ R14, R240, R14, -R3 ;  /* 0x0000000ef00e7223 */ /* 0x000fe20000010803 */
[----:B------:R-:W-:Y:S01]  /*8440*/  FMUL.FTZ R3, R242, R13 ;  /* 0x0000000df2037220 */ /* 0x000fe20000410000 */
[----:B------:R-:W-:Y:S01]  /*8450*/  FFMA.FTZ R6, R240, R15, R6 ;  /* 0x0000000ff0067223 */ /* 0x000fe20000010006 */
[-C--:B------:R-:W-:Y:S01]  /*8460*/  FMUL.FTZ R242, R242, R12.reuse ;  /* 0x0000000cf2f27220 */ /* 0x080fe20000410000 */
[----:B------:R-:W-:Y:S01]  /*8470*/  FADD.FTZ R14, R243, R14 ;  /* 0x0000000ef30e7221 */ /* 0x000fe20000010000 */
[C---:B------:R-:W-:Y:S01]  /*8480*/  FFMA.FTZ R12, R240.reuse, R12, -R3 ;  /* 0x0000000cf00c7223 */ /* 0x040fe20000010803 */
[----:B------:R-:W-:Y:S01]  /*8490*/  FADD.FTZ R15, R247, R6 ;  /* 0x00000006f70f7221 */ /* 0x000fe20000010000 */
[----:B------:R-:W-:-:S07]  /*84a0*/  FFMA.FTZ R13, R240, R13, R242 ;  /* 0x0000000df00d7223 */ /* 0x000fce00000100f2 */
.L_x_6417:
[----:B------:R-:W-:Y:S05]  /*84b0*/  BSYNC B0 ;  /* 0x0000000000007941 */ /* 0x000fea0003800000 */
.L_x_6416:
        /* <DEDUP_REMOVED lines=13> */
[----:B------:R-:W-:Y:S01]  /*8590*/  FADD.FTZ R6, R239, R236 ;  /* 0x000000ecef067221 */ /* 0x000fe20000010000 */
[----:B------:R-:W-:-:S02]  /*85a0*/  FADD.FTZ R7, R241, R238 ;  /* 0x000000eef1077221 */ /* 0x000fc40000010000 */
[----:B------:R0:W-:Y:S05]  /*85b0*/  STS.128 [R2+0x14f0], R8 ;  /* 0x0014f00802007388 */ /* 0x0001ea0000000c00 */
.L_x_6399:
[----:B------:R-:W-:Y:S05]  /*85c0*/  WARPSYNC.ALL ;  /* 0x0000000000007948 */ /* 0x000fea0003800000 */
[----:B------:R-:W-:Y:S01]  /*85d0*/  BAR.SYNC.DEFER_BLOCKING 0x0 ;  /* 0x0000000000007b1d */ /* 0x000fe20000010000 */
[----:B0-----:R-:W-:Y:S01]  /*85e0*/  FADD.FTZ R15, RZ, R228 ;  /* 0x000000e4ff0f7221 */ /* 0x001fe20000010000 */
[C---:B------:R-:W-:Y:S02]  /*85f0*/  ISETP.GT.AND P0, PT, R133.reuse, 0x1e, PT ;  /* 0x0000001e8500780c */ /* 0x040fe40003f04270 */
[----:B------:R-:W-:Y:S02]  /*8600*/  ISETP.NE.AND P2, PT, R133, RZ, PT ;  /* 0x000000ff8500720c */ /* 0x000fe40003f45270 */
[----:B------:R-:W-:Y:S01]  /*8610*/  BSSY B0, `(.L_x_6418) ;  /* 0x00001f6000007945 */ /* 0x000fe20003800000 */
[----:B------:R-:W0:Y:S02]  /*8620*/  LDS.64 R2, [R171+0x14f8] ;  /* 0x0014f800ab027984 */ /* 0x000e240000000a00 */
[-C--:B0-----:R-:W-:Y:S01]  /*8630*/  FMUL.FTZ R9, R3, -R17.reuse ;  /* 0x8000001103097220 */ /* 0x081fe20000410000 */
[----:B------:R-:W-:Y:S01]  /*8640*/  FMUL.FTZ R8, R2, -R17 ;  /* 0x8000001102087220 */ /* 0x000fe20000410000 */
[----:B------:R-:W-:-:S02]  /*8650*/  FADD.FTZ R17, R84, UR5 ;  /* 0x0000000554117e21 */ /* 0x000fc40008010000 */
[-C--:B------:R-:W-:Y:S01]  /*8660*/  FFMA.FTZ R9, R2, R16.reuse, -R9 ;  /* 0x0000001002097223 */ /* 0x080fe20000010809 */
[----:B------:R-:W-:-:S03]  /*8670*/  FFMA.FTZ R3, R3, R16, R8 ;  /* 0x0000001003037223 */ /* 0x000fc60000010008 */
[----:B------:R-:W-:Y:S01]  /*8680*/  FADD.FTZ R188, R188, R9 ;  /* 0x00000009bcbc7221 */ /* 0x000fe20000010000 */
[----:B------:R-:W-:Y:S01]  /*8690*/  FADD.FTZ R172, -R172, R3 ;  /* 0x00000003acac7221 */ /* 0x000fe20000010100 */
[----:B------:R-:W-:Y:S01]  /*86a0*/  FFMA.FTZ R9, R0, R219, RZ ;  /* 0x000000db00097223 */ /* 0x000fe200000100ff */
[----:B------:R-:W-:Y:S01]  /*86b0*/  FADD.FTZ R219, -R35, R219 ;  /* 0x000000db23db7221 */ /* 0x000fe20000010100 */
[C---:B------:R-:W-:Y:S01]  /*86c0*/  FMUL.FTZ R2, R147.reuse, -R188 ;  /* 0x800000bc93027220 */ /* 0x040fe20000410000 */
[----:B------:R-:W-:-:S03]  /*86d0*/  FMUL.FTZ R147, R147, -R172 ;  /* 0x800000ac93937220 */ /* 0x000fc60000410000 */
[C---:B------:R-:W-:Y:S01]  /*86e0*/  FFMA.FTZ R8, R149.reuse, R172, R2 ;  /* 0x000000ac95087223 */ /* 0x040fe20000010002 */
[----:B------:R-:W-:Y:S01]  /*86f0*/  FFMA.FTZ R2, R149, R188, -R147 ;  /* 0x000000bc95027223 */ /* 0x000fe20000010893 */
[----:B------:R-:W-:Y:S01]  /*8700*/  FADD.FTZ R147, R88, UR5 ;  /* 0x0000000558937e21 */ /* 0x000fe20008010000 */
[----:B------:R-:W-:Y:S01]  /*8710*/  FADD.FTZ R149, R86, UR5 ;  /* 0x0000000556957e21 */ /* 0x000fe20008010000 */
        /* <DEDUP_REMOVED lines=52> */
[C---:B------:R-:W-:Y:S01]  /*8a60*/  FMUL.FTZ R2, R166.reuse, -R181 ;  /* 0x800000b5a6027220 */ /* 0x040fe20000410000 */
[----:B------:R-:W-:Y:S01]  /*8a70*/  FMUL.FTZ R166, R166, -R199 ;  /* 0x800000c7a6a67220 */ /* 0x000fe20000410000 */
[----:B------:R-:W-:Y:S01]  /*8a80*/  @!P1 LEA R13, R8, R83, 0x4 ;  /* 0x00000053080d9211 */ /* 0x000fe200078e20ff */
[----:B------:R-:W-:Y:S01]  /*8a90*/  FFMA.FTZ R8, R50, R221, R9 ;  /* 0x000000dd32087223 */ /* 0x000fe20000010009 */
[C---:B------:R-:W-:Y:S01]  /*8aa0*/  FFMA.FTZ R3, R167.reuse, R199, -R2 ;  /* 0x000000c7a7037223 */ /* 0x040fe20000010802 */
[----:B------:R-:W-:Y:S01]  /*8ab0*/  FFMA.FTZ R167, R167, R181, R166 ;  /* 0x000000b5a7a77223 */ /* 0x000fe200000100a6 */
[----:B------:R-:W-:Y:S01]  /*8ac0*/  FFMA.FTZ R9, R0, -R19, RZ ;  /* 0x8000001300097223 */ /* 0x000fe200000100ff */
[----:B------:R-:W-:Y:S01]  /*8ad0*/  FFMA.FTZ R11, R49, R216, R8 ;  /* 0x000000d8310b7223 */ /* 0x000fe20000010008 */
[----:B------:R-:W-:Y:S01]  /*8ae0*/  FADD.FTZ R200, R200, R3 ;  /* 0x00000003c8c87221 */ /* 0x000fe20000010000 */
[----:B------:R-:W-:Y:S01]  /*8af0*/  FADD.FTZ R182, -R182, R167 ;  /* 0x000000a7b6b67221 */ /* 0x000fe20000010100 */
[----:B------:R-:W-:Y:S01]  /*8b00*/  FFMA.FTZ R10, R50, -R207, R9 ;  /* 0x800000cf320a7223 */ /* 0x000fe20000010009 */
[----:B------:R-:W-:Y:S01]  /*8b10*/  FFMA.FTZ R12, R48, R223, R11 ;  /* 0x000000df300c7223 */ /* 0x000fe2000001000b */
[C---:B------:R-:W-:Y:S01]  /*8b20*/  FMUL.FTZ R2, R168.reuse, -R200 ;  /* 0x800000c8a8027220 */ /* 0x040fe20000410000 */
[-C--:B------:R-:W-:Y:S01]  /*8b30*/  FMUL.FTZ R3, R168, -R182.reuse ;  /* 0x800000b6a8037220 */ /* 0x080fe20000410000 */
[----:B------:R0:W-:Y:S01]  /*8b40*/  @!P1 STS.128 [R13+0x2af0], R4 ;  /* 0x002af0040d009388 */ /* 0x0001e20000000c00 */
[----:B------:R-:W-:Y:S01]  /*8b50*/  FMUL.FTZ R11, R172, UR53 ;  /* 0x00000035ac0b7c20 */ /* 0x000fe20008410000 */
[C---:B------:R-:W-:Y:S01]  /*8b60*/  FFMA.FTZ R8, R169.reuse, R182, R2 ;  /* 0x000000b6a9087223 */ /* 0x040fe20000010002 */
[----:B------:R-:W-:Y:S01]  /*8b70*/  FFMA.FTZ R2, R169, R200, -R3 ;  /* 0x000000c8a9027223 */ /* 0x000fe20000010803 */
[----:B------:R-:W-:Y:S01]  /*8b80*/  FFMA.FTZ R3, R49, -R18, R10 ;  /* 0x8000001231037223 */ /* 0x000fe2000001000a */
[----:B------:R-:W-:Y:S01]  /*8b90*/  FFMA.FTZ R11, R188, UR54, R11 ;  /* 0x00000036bc0b7c23 */ /* 0x000fe2000801000b */
[----:B------:R-:W-:Y:S01]  /*8ba0*/  FADD.FTZ R183, -R183, R8 ;  /* 0x00000008b7b77221 */ /* 0x000fe20000010100 */
[----:B------:R-:W-:Y:S01]  /*8bb0*/  FADD.FTZ R201, R201, R2 ;  /* 0x00000002c9c97221 */ /* 0x000fe20000010000 */
[----:B------:R-:W-:Y:S01]  /*8bc0*/  FADD.FTZ R10, R85, UR5 ;  /* 0x00000005550a7e21 */ /* 0x000fe20008010000 */
[----:B------:R-:W-:Y:S01]  /*8bd0*/  FADD.FTZ R221, -R34, R221 ;  /* 0x000000dd22dd7221 */ /* 0x000fe20000010100 */
[C---:B------:R-:W-:Y:S01]  /*8be0*/  FMUL.FTZ R2, R170.reuse, -R183 ;  /* 0x800000b7aa027220 */ /* 0x040fe20000410000 */
[----:B------:R-:W-:Y:S01]  /*8bf0*/  FMUL.FTZ R170, R170, -R201 ;  /* 0x800000c9aaaa7220 */ /* 0x000fe20000410000 */
[----:B------:R-:W-:Y:S01]  /*8c00*/  FADD.FTZ R216, -R33, R216 ;  /* 0x000000d821d87221 */ /* 0x000fe20000010100 */
[----:B------:R-:W-:Y:S01]  /*8c10*/  FADD.FTZ R223, -R32, R223 ;  /* 0x000000df20df7221 */ /* 0x000fe20000010100 */
[----:B0-----:R-:W-:Y:S01]  /*8c20*/  FFMA.FTZ R5, R47, R218, R12 ;  /* 0x000000da2f057223 */ /* 0x001fe2000001000c */
[----:B------:R-:W-:Y:S01]  /*8c30*/  FFMA.FTZ R4, R48, -R209, R3 ;  /* 0x800000d130047223 */ /* 0x000fe20000010003 */
[C---:B------:R-:W-:Y:S01]  /*8c40*/  FFMA.FTZ R3, R141.reuse, R201, -R2 ;  /* 0x000000c98d037223 */ /* 0x040fe20000010802 */
[----:B------:R-:W-:Y:S01]  /*8c50*/  FFMA.FTZ R141, R141, R183, R170 ;  /* 0x000000b78d8d7223 */ /* 0x000fe200000100aa */
[----:B------:R-:W-:Y:S01]  /*8c60*/  FFMA.FTZ R6, R46, R225, R5 ;  /* 0x000000e12e067223 */ /* 0x000fe20000010005 */
[----:B------:R-:W-:Y:S01]  /*8c70*/  FFMA.FTZ R5, R47, -R206, R4 ;  /* 0x800000ce2f057223 */ /* 0x000fe20000010004 */
[----:B------:R-:W-:Y:S01]  /*8c80*/  FADD.FTZ R202, R202, R3 ;  /* 0x00000003caca7221 */ /* 0x000fe20000010000 */
[----:B------:R-:W-:Y:S01]  /*8c90*/  FADD.FTZ R184, -R184, R141 ;  /* 0x0000008db8b87221 */ /* 0x000fe20000010100 */
[C---:B------:R-:W-:Y:S01]  /*8ca0*/  FFMA.FTZ R7, R45.reuse, R220, R6 ;  /* 0x000000dc2d077223 */ /* 0x040fe20000010006 */
[----:B------:R-:W-:Y:S01]  /*8cb0*/  FFMA.FTZ R4, R46, -R211, R5 ;  /* 0x800000d32e047223 */ /* 0x000fe20000010005 */
[C---:B------:R-:W-:Y:S01]  /*8cc0*/  FMUL.FTZ R2, R142.reuse, -R202 ;  /* 0x800000ca8e027220 */ /* 0x040fe20000410000 */
[----:B------:R-:W-:Y:S01]  /*8cd0*/  FMUL.FTZ R3, R142, -R184 ;  /* 0x800000b88e037220 */ /* 0x000fe20000410000 */
[C---:B------:R-:W-:Y:S01]  /*8ce0*/  FFMA.FTZ R6, R44.reuse, R227, R7 ;  /* 0x000000e32c067223 */ /* 0x040fe20000010007 */
        /* <DEDUP_REMOVED lines=9> */
[----:B------:R-:W-:Y:S01]  /*8d80*/  FMUL.FTZ R2, R144, -R185 ;  /* 0x800000b990027220 */ /* 0x000fe20000410000 */
[----:B------:R-:W-:Y:S01]  /*8d90*/  FMUL.FTZ R13, R188, UR53 ;  /* 0x00000035bc0d7c20 */ /* 0x000fe20008410000 */
[C---:B------:R-:W-:Y:S01]  /*8da0*/  FFMA.FTZ R5, R41.reuse, R224, R8 ;  /* 0x000000e029057223 */ /* 0x040fe20000010008 */
[----:B------:R-:W-:Y:S01]  /*8db0*/  FFMA.FTZ R4, R42, -R215, R3 ;  /* 0x800000d72a047223 */ /* 0x000fe20000010003 */
[----:B------:R-:W-:Y:S01]  /*8dc0*/  FMUL.FTZ R144, R144, -R203 ;  /* 0x800000cb90907220 */ /* 0x000fe20000410000 */
[----:B------:R-:W-:Y:S01]  /*8dd0*/  FFMA.FTZ R13, R172, UR54, -R13 ;  /* 0x00000036ac0d7c23 */ /* 0x000fe2000801080d */
[C---:B------:R-:W-:Y:S01]  /*8de0*/  FFMA.FTZ R6, R40.reuse, R231, R5 ;  /* 0x000000e728067223 */ /* 0x040fe20000010005 */
[----:B------:R-:W-:Y:S01]  /*8df0*/  FFMA.FTZ R7, R41, -R212, R4 ;  /* 0x800000d429077223 */ /* 0x000fe20000010004 */
[----:B------:R-:W-:Y:S01]  /*8e00*/  FFMA.FTZ R5, R145, R203, -R2 ;  /* 0x000000cb91057223 */ /* 0x000fe20000010802 */
[----:B------:R-:W-:Y:S01]  /*8e10*/  FMUL.FTZ R172, R17, R172 ;  /* 0x000000ac11ac7220 */ /* 0x000fe20000410000 */
[----:B------:R-:W-:Y:S01]  /*8e20*/  FFMA.FTZ R9, R39, R226, R6 ;  /* 0x000000e227097223 */ /* 0x000fe20000010006 */
[----:B------:R-:W-:Y:S01]  /*8e30*/  FFMA.FTZ R2, R40, -R217, R7 ;  /* 0x800000d928027223 */ /* 0x000fe20000010007 */
[----:B------:R-:W-:Y:S01]  /*8e40*/  FFMA.FTZ R3, R145, R185, R144 ;  /* 0x000000b991037223 */ /* 0x000fe20000010090 */
[----:B------:R-:W-:Y:S01]  /*8e50*/  FADD.FTZ R204, R204, R5 ;  /* 0x00000005cccc7221 */ /* 0x000fe20000010000 */
[----:B------:R-:W-:Y:S01]  /*8e60*/  FFMA.FTZ R4, R38, R233, R9 ;  /* 0x000000e926047223 */ /* 0x000fe20000010009 */
[----:B------:R-:W-:Y:S01]  /*8e70*/  FFMA.FTZ R7, R39, -R214, R2 ;  /* 0x800000d627077223 */ /* 0x000fe20000010002 */
[----:B------:R-:W-:Y:S01]  /*8e80*/  FADD.FTZ R3, -R186, R3 ;  /* 0x00000003ba037221 */ /* 0x000fe20000010100 */
[----:B------:R-:W-:Y:S01]  /*8e90*/  FADD.FTZ R144, R95, UR5 ;  /* 0x000000055f907e21 */ /* 0x000fe20008010000 */
[----:B------:R-:W-:Y:S01]  /*8ea0*/  FFMA.FTZ R9, R37, R230, R4 ;  /* 0x000000e625097223 */ /* 0x000fe20000010004 */
[----:B------:R-:W-:Y:S01]  /*8eb0*/  FFMA.FTZ R2, R38, -R235, R7 ;  /* 0x800000eb26027223 */ /* 0x000fe20000010007 */
[----:B------:R-:W-:Y:S01]  /*8ec0*/  FMUL.FTZ R4, R17, R188 ;  /* 0x000000bc11047220 */ /* 0x000fe20000410000 */
[----:B------:R-:W-:Y:S01]  /*8ed0*/  FADD.FTZ R230, -R21, R230 ;  /* 0x000000e615e67221 */ /* 0x000fe20000010100 */
[----:B------:R-:W-:Y:S01]  /*8ee0*/  FFMA.FTZ R6, R36, R237, R9 ;  /* 0x000000ed24067223 */ /* 0x000fe20000010009 */
[----:B------:R-:W-:Y:S01]  /*8ef0*/  FFMA.FTZ R7, R37, -R232, R2 ;  /* 0x800000e825077223 */ /* 0x000fe20000010002 */
[----:B------:R-:W-:Y:S01]  /*8f00*/  FADD.FTZ R237, -R20, R237 ;  /* 0x000000ed14ed7221 */ /* 0x000fe20000010100 */
[C---:B------:R-:W-:Y:S01]  /*8f10*/  FMUL.FTZ R9, R15.reuse, R172 ;  /* 0x000000ac0f097220 */ /* 0x040fe20000410000 */
[C---:B------:R-:W-:Y:S01]  /*8f20*/  FMUL.FTZ R2, R15.reuse, R13 ;  /* 0x0000000d0f027220 */ /* 0x040fe20000410000 */
[C---:B------:R-:W-:Y:S01]  /*8f30*/  FADD.FTZ R67, R4.reuse, R67 ;  /* 0x0000004304437221 */ /* 0x040fe20000010000 */
[----:B------:R-:W-:Y:S01]  /*8f40*/  FMUL.FTZ R8, R15, R4 ;  /* 0x000000040f087220 */ /* 0x000fe20000410000 */
[-C--:B------:R-:W-:Y:S01]  /*8f50*/  FFMA.FTZ R4, R4, R237.reuse, R9 ;  /* 0x000000ed04047223 */ /* 0x080fe20000010009 */
[----:B------:R-:W-:Y:S01]  /*8f60*/  FFMA.FTZ R2, R11, R237, R2 ;  /* 0x000000ed0b027223 */ /* 0x000fe20000010002 */
[CC--:B------:R-:W-:Y:S01]  /*8f70*/  FMUL.FTZ R9, R148.reuse, -R3.reuse ;  /* 0x8000000394097220 */ /* 0x0c0fe20000410000 */
[----:B------:R-:W-:Y:S01]  /*8f80*/  FMUL.FTZ R148, R148, -R204 ;  /* 0x800000cc94947220 */ /* 0x000fe20000410000 */
[----:B------:R-:W-:Y:S01]  /*8f90*/  FFMA.FTZ R5, R237, R172, -R8 ;  /* 0x000000aced057223 */ /* 0x000fe20000010808 */
[----:B------:R-:W-:Y:S01]  /*8fa0*/  FFMA.FTZ R17, R99, R188, R2 ;  /* 0x000000bc63117223 */ /* 0x000fe20000010002 */
[C---:B------:R-:W-:Y:S01]  /*8fb0*/  FFMA.FTZ R2, R146.reuse, R204, -R9 ;  /* 0x000000cc92027223 */ /* 0x040fe20000010809 */
[----:B------:R-:W-:Y:S01]  /*8fc0*/  FFMA.FTZ R148, R146, R3, R148 ;  /* 0x0000000392947223 */ /* 0x000fe20000010094 */
[----:B------:R-:W-:Y:S01]  /*8fd0*/  FMUL.FTZ R8, R189, UR53 ;  /* 0x00000035bd087c20 */ /* 0x000fe20008410000 */
[----:B------:R-:W-:Y:S01]  /*8fe0*/  FMUL.FTZ R9, R10, R189 ;  /* 0x000000bd0a097220 */ /* 0x000fe20000410000 */
[----:B------:R-:W-:Y:S01]  /*8ff0*/  FADD.FTZ R205, R205, R2 ;  /* 0x00000002cdcd7221 */ /* 0x000fe20000010000 */
[----:B------:R-:W-:Y:S01]  /*9000*/  FADD.FTZ R187, -R187, R148 ;  /* 0x00000094bbbb7221 */ /* 0x000fe20000010100 */
[----:B------:R-:W-:Y:S01]  /*9010*/  FFMA.FTZ R11, R173, UR54, -R8 ;  /* 0x00000036ad0b7c23 */ /* 0x000fe20008010808 */
[----:B------:R-:W-:Y:S01]  /*9020*/  FFMA.FTZ R7, R36, -R15, R7 ;  /* 0x8000000f24077223 */ /* 0x000fe20000010007 */
[C---:B------:R-:W-:Y:S01]  /*9030*/  FMUL.FTZ R2, R140.reuse, R205 ;  /* 0x000000cd8c027220 */ /* 0x040fe20000410000 */
[----:B------:R-:W-:Y:S01]  /*9040*/  FMUL.FTZ R140, R140, R187 ;  /* 0x000000bb8c8c7220 */ /* 0x000fe20000410000 */
[----:B------:R-:W-:Y:S01]  /*9050*/  FMUL.FTZ R13, R10, R173 ;  /* 0x000000ad0a0d7220 */ /* 0x000fe20000410000 */
[C---:B------:R-:W-:Y:S01]  /*9060*/  FMUL.FTZ R15, R232.reuse, R9 ;  /* 0x00000009e80f7220 */ /* 0x040fe20000410000 */
[----:B------:R-:W-:Y:S01]  /*9070*/  FMUL.FTZ R8, R19, R2 ;  /* 0x0000000213087220 */ /* 0x000fe20000410000 */
[----:B------:R-:W-:Y:S01]  /*9080*/  FMUL.FTZ R16, R139, R3 ;  /* 0x000000038b107220 */ /* 0x000fe20000410000 */
[-C--:B------:R-:W-:Y:S01]  /*9090*/  FMUL.FTZ R10, R232, R13.reuse ;  /* 0x0000000de80a7220 */ /* 0x080fe20000410000 */
[----:B------:R-:W-:Y:S01]  /*90a0*/  FFMA.FTZ R12, R230, R13, -R15 ;  /* 0x0000000de60c7223 */ /* 0x000fe2000001080f */
[----:B------:R-:W-:Y:S01]  /*90b0*/  FFMA.FTZ R14, R219, R140, -R8 ;  /* 0x0000008cdb0e7223 */ /* 0x000fe20000010808 */
[----:B------:R-:W-:Y:S01]  /*90c0*/  FMUL.FTZ R8, R139, R204 ;  /* 0x000000cc8b087220 */ /* 0x000fe20000410000 */
[----:B------:R-:W-:Y:S01]  /*90d0*/  FMUL.FTZ R13, R19, R140 ;  /* 0x0000008c130d7220 */ /* 0x000fe20000410000 */
[----:B------:R-:W-:Y:S01]  /*90e0*/  FMUL.FTZ R15, R207, R16 ;  /* 0x00000010cf0f7220 */ /* 0x000fe20000410000 */
[----:B------:R-:W-:Y:S01]  /*90f0*/  FADD.FTZ R66, R17, R66 ;  /* 0x0000004211427221 */ /* 0x000fe20000010000 */
[----:B------:R-:W-:Y:S01]  /*9100*/  FMUL.FTZ R140, R207, R8 ;  /* 0x00000008cf8c7220 */ /* 0x000fe20000410000 */
[C---:B------:R-:W-:Y:S01]  /*9110*/  FADD.FTZ R68, R9.reuse, R68 ;  /* 0x0000004409447221 */ /* 0x040fe20000010000 */
[----:B------:R-:W-:Y:S01]  /*9120*/  FFMA.FTZ R10, R9, R230, R10 ;  /* 0x000000e6090a7223 */ /* 0x000fe2000001000a */
[----:B------:R-:W-:Y:S01]  /*9130*/  FFMA.FTZ R13, R2, R219, R13 ;  /* 0x000000db020d7223 */ /* 0x000fe2000001000d */
[C---:B------:R-:W-:Y:S01]  /*9140*/  FMUL.FTZ R17, R138.reuse, R185 ;  /* 0x000000b98a117220 */ /* 0x040fe20000410000 */
[----:B------:R-:W-:Y:S01]  /*9150*/  FMUL.FTZ R9, R138, R203 ;  /* 0x000000cb8a097220 */ /* 0x000fe20000410000 */
[----:B------:R-:W-:Y:S01]  /*9160*/  FFMA.FTZ R138, R8, R221, R15 ;  /* 0x000000dd088a7223 */ /* 0x000fe2000001000f */
[----:B------:R-:W-:Y:S01]  /*9170*/  FFMA.FTZ R15, R221, R16, -R140 ;  /* 0x00000010dd0f7223 */ /* 0x000fe2000001088c */
[----:B------:R-:W-:Y:S01]  /*9180*/  FADD.FTZ R13, RZ, R13 ;  /* 0x0000000dff0d7221 */ /* 0x000fe20000010000 */
[----:B------:R-:W-:Y:S01]  /*9190*/  FADD.FTZ R14, RZ, R14 ;  /* 0x0000000eff0e7221 */ /* 0x000fe20000010000 */
[C---:B------:R-:W-:Y:S01]  /*91a0*/  FMUL.FTZ R16, R18.reuse, R17 ;  /* 0x0000001112107220 */ /* 0x040fe20000410000 */
[----:B------:R-:W-:Y:S01]  /*91b0*/  FMUL.FTZ R139, R18, R9 ;  /* 0x00000009128b7220 */ /* 0x000fe20000410000 */
[----:B------:R-:W-:Y:S01]  /*91c0*/  FADD.FTZ R13, R13, R138 ;  /* 0x0000008a0d0d7221 */ /* 0x000fe20000010000 */
[----:B------:R-:W-:Y:S01]  /*91d0*/  FADD.FTZ R15, R14, R15 ;  /* 0x0000000f0e0f7221 */ /* 0x000fe20000010000 */
[----:B------:R-:W-:Y:S01]  /*91e0*/  FFMA.FTZ R16, R9, R216, R16 ;  /* 0x000000d809107223 */ /* 0x000fe20000010010 */
[C---:B------:R-:W-:Y:S01]  /*91f0*/  FMUL.FTZ R14, R137.reuse, R202 ;  /* 0x000000ca890e7220 */ /* 0x040fe20000410000 */
[----:B------:R-:W-:Y:S01]  /*9200*/  FMUL.FTZ R140, R137, R184 ;  /* 0x000000b8898c7220 */ /* 0x000fe20000410000 */
[----:B------:R-:W-:Y:S01]  /*9210*/  FFMA.FTZ R138, R216, R17, -R139 ;  /* 0x00000011d88a7223 */ /* 0x000fe2000001088b */
[----:B------:R-:W-:Y:S01]  /*9220*/  FADD.FTZ R16, R13, R16 ;  /* 0x000000100d107221 */ /* 0x000fe20000010000 */
[C---:B------:R-:W-:Y:S01]  /*9230*/  FMUL.FTZ R142, R209.reuse, R14 ;  /* 0x0000000ed18e7220 */ /* 0x040fe20000410000 */
[C---:B------:R-:W-:Y:S01]  /*9240*/  FMUL.FTZ R13, R144.reuse, R201 ;  /* 0x000000c9900d7220 */ /* 0x040fe20000410000 */
[-C--:B------:R-:W-:Y:S01]  /*9250*/  FMUL.FTZ R17, R209, R140.reuse ;  /* 0x0000008cd1117220 */ /* 0x080fe20000410000 */
[----:B------:R-:W-:Y:S01]  /*9260*/  FMUL.FTZ R137, R144, R183 ;  /* 0x000000b790897220 */ /* 0x000fe20000410000 */
[----:B------:R-:W-:Y:S01]  /*9270*/  FADD.FTZ R141, R94, UR5 ;  /* 0x000000055e8d7e21 */ /* 0x000fe20008010000 */
[----:B------:R-:W-:Y:S01]  /*9280*/  FADD.FTZ R15, R15, R138 ;  /* 0x0000008a0f0f7221 */ /* 0x000fe20000010000 */
[----:B------:R-:W-:Y:S01]  /*9290*/  FADD.FTZ R218, -R31, R218 ;  /* 0x000000da1fda7221 */ /* 0x000fe20000010100 */
[----:B------:R-:W-:Y:S01]  /*92a0*/  FFMA.FTZ R142, R223, R140, -R142 ;  /* 0x0000008cdf8e7223 */ /* 0x000fe2000001088e */
[----:B------:R-:W-:Y:S01]  /*92b0*/  FMUL.FTZ R139, R206, R13 ;  /* 0x0000000dce8b7220 */ /* 0x000fe20000410000 */
[----:B------:R-:W-:Y:S01]  /*92c0*/  FFMA.FTZ R17, R14, R223, R17 ;  /* 0x000000df0e117223 */ /* 0x000fe20000010011 */
[-C--:B------:R-:W-:Y:S01]  /*92d0*/  FMUL.FTZ R138, R206, R137.reuse ;  /* 0x00000089ce8a7220 */ /* 0x080fe20000410000 */
[----:B------:R-:W-:Y:S01]  /*92e0*/  FMUL.FTZ R144, R141, R182 ;  /* 0x000000b68d907220 */ /* 0x000fe20000410000 */
[----:B------:R-:W-:Y:S01]  /*92f0*/  FFMA.FTZ R140, R218, R137, -R139 ;  /* 0x00000089da8c7223 */ /* 0x000fe2000001088b */
[----:B------:R-:W-:Y:S01]  /*9300*/  FADD.FTZ R17, R16, R17 ;  /* 0x0000001110117221 */ /* 0x000fe20000010000 */
[----:B------:R-:W-:Y:S01]  /*9310*/  FFMA.FTZ R138, R13, R218, R138 ;  /* 0x000000da0d8a7223 */ /* 0x000fe2000001008a */
[----:B------:R-:W-:Y:S01]  /*9320*/  FADD.FTZ R15, R15, R142 ;  /* 0x0000008e0f0f7221 */ /* 0x000fe20000010000 */
[----:B------:R-:W-:Y:S01]  /*9330*/  FMUL.FTZ R16, R141, R200 ;  /* 0x000000c88d107220 */ /* 0x000fe20000410000 */
[----:B------:R-:W-:Y:S01]  /*9340*/  FADD.FTZ R225, -R30, R225 ;  /* 0x000000e11ee17221 */ /* 0x000fe20000010100 */
[----:B------:R-:W-:Y:S01]  /*9350*/  FADD.FTZ R142, R93, UR5 ;  /* 0x000000055d8e7e21 */ /* 0x000fe20008010000 */
[----:B------:R-:W-:Y:S01]  /*9360*/  FMUL.FTZ R137, R211, R144 ;  /* 0x00000090d3897220 */ /* 0x000fe20000410000 */
[----:B------:R-:W-:Y:S01]  /*9370*/  FADD.FTZ R17, R17, R138 ;  /* 0x0000008a11117221 */ /* 0x000fe20000010000 */
[----:B------:R-:W-:Y:S01]  /*9380*/  FADD.FTZ R140, R15, R140 ;  /* 0x0000008c0f8c7221 */ /* 0x000fe20000010000 */
[----:B------:R-:W-:Y:S01]  /*9390*/  FMUL.FTZ R146, R211, R16 ;  /* 0x00000010d3927220 */ /* 0x000fe20000410000 */
[----:B------:R-:W-:Y:S01]  /*93a0*/  FMUL.FTZ R15, R142, R199 ;  /* 0x000000c78e0f7220 */ /* 0x000fe20000410000 */
[----:B------:R-:W-:Y:S01]  /*93b0*/  FFMA.FTZ R138, R16, R225, R137 ;  /* 0x000000e1108a7223 */ /* 0x000fe20000010089 */
[----:B------:R-:W-:Y:S01]  /*93c0*/  FADD.FTZ R143, R92, UR5 ;  /* 0x000000055c8f7e21 */ /* 0x000fe20008010000 */
[----:B------:R-:W-:Y:S01]  /*93d0*/  FMUL.FTZ R137, R142, R181 ;  /* 0x000000b58e897220 */ /* 0x000fe20000410000 */
[----:B------:R-:W-:Y:S01]  /*93e0*/  FFMA.FTZ R139, R225, R144, -R146 ;  /* 0x00000090e18b7223 */ /* 0x000fe20000010892 */
[----:B------:R-:W-:Y:S01]  /*93f0*/  FADD.FTZ R220, -R29, R220 ;  /* 0x000000dc1ddc7221 */ /* 0x000fe20000010100 */
[C---:B------:R-:W-:Y:S01]  /*9400*/  FMUL.FTZ R141, R208.reuse, R15 ;  /* 0x0000000fd08d7220 */ /* 0x040fe20000410000 */
[-C--:B------:R-:W-:Y:S01]  /*9410*/  FMUL.FTZ R142, R208, R137.reuse ;  /* 0x00000089d08e7220 */ /* 0x080fe20000410000 */
[----:B------:R-:W-:Y:S01]  /*9420*/  FMUL.FTZ R146, R143, R180 ;  /* 0x000000b48f927220 */ /* 0x000fe20000410000 */
[----:B------:R-:W-:Y:S01]  /*9430*/  FADD.FTZ R17, R17, R138 ;  /* 0x0000008a11117221 */ /* 0x000fe20000010000 */
[----:B------:R-:W-:Y:S01]  /*9440*/  FFMA.FTZ R144, R220, R137, -R141 ;  /* 0x00000089dc907223 */ /* 0x000fe2000001088d */
[----:B------:R-:W-:Y:S01]  /*9450*/  FADD.FTZ R227, -R28, R227 ;  /* 0x000000e31ce37221 */ /* 0x000fe20000010100 */
[----:B------:R-:W-:Y:S01]  /*9460*/  FMUL.FTZ R138, R143, R198 ;  /* 0x000000c68f8a7220 */ /* 0x000fe20000410000 */
[----:B------:R-:W-:Y:S01]  /*9470*/  FADD.FTZ R139, R140, R139 ;  /* 0x0000008b8c8b7221 */ /* 0x000fe20000010000 */
[----:B------:R-:W-:Y:S01]  /*9480*/  FFMA.FTZ R142, R15, R220, R142 ;  /* 0x000000dc0f8e7223 */ /* 0x000fe2000001008e */
[----:B------:R-:W-:Y:S01]  /*9490*/  FMUL.FTZ R137, R213, R146 ;  /* 0x00000092d5897220 */ /* 0x000fe20000410000 */
[----:B------:R-:W-:Y:S01]  /*94a0*/  FADD.FTZ R140, R91, UR5 ;  /* 0x000000055b8c7e21 */ /* 0x000fe20008010000 */
[----:B------:R-:W-:Y:S01]  /*94b0*/  FMUL.FTZ R148, R213, R138 ;  /* 0x0000008ad5947220 */ /* 0x000fe20000410000 */
[----:B------:R-:W-:Y:S01]  /*94c0*/  FADD.FTZ R142, R17, R142 ;  /* 0x0000008e118e7221 */ /* 0x000fe20000010000 */
[----:B------:R-:W-:Y:S01]  /*94d0*/  FFMA.FTZ R137, R138, R227, R137 ;  /* 0x000000e38a897223 */ /* 0x000fe20000010089 */
[C---:B------:R-:W-:Y:S01]  /*94e0*/  FMUL.FTZ R141, R140.reuse, R179 ;  /* 0x000000b38c8d7220 */ /* 0x040fe20000410000 */
[----:B------:R-:W-:Y:S01]  /*94f0*/  FMUL.FTZ R17, R140, R197 ;  /* 0x000000c58c117220 */ /* 0x000fe20000410000 */
[----:B------:R-:W-:Y:S01]  /*9500*/  FADD.FTZ R222, -R27, R222 ;  /* 0x000000de1bde7221 */ /* 0x000fe20000010100 */
[----:B------:R-:W-:Y:S01]  /*9510*/  FADD.FTZ R137, R142, R137 ;  /* 0x000000898e897221 */ /* 0x000fe20000010000 */
[----:B------:R-:W-:Y:S01]  /*9520*/  FMUL.FTZ R142, R210, R141 ;  /* 0x0000008dd28e7220 */ /* 0x000fe20000410000 */
[----:B------:R-:W-:Y:S01]  /*9530*/  FADD.FTZ R145, R90, UR5 ;  /* 0x000000055a917e21 */ /* 0x000fe20008010000 */
[----:B------:R-:W-:Y:S01]  /*9540*/  FFMA.FTZ R148, R227, R146, -R148 ;  /* 0x00000092e3947223 */ /* 0x000fe20000010894 */
[----:B------:R-:W-:Y:S01]  /*9550*/  FMUL.FTZ R143, R210, R17 ;  /* 0x00000011d28f7220 */ /* 0x000fe20000410000 */
[----:B------:R-:W-:Y:S01]  /*9560*/  FADD.FTZ R139, R139, R144 ;  /* 0x000000908b8b7221 */ /* 0x000fe20000010000 */
[----:B------:R-:W-:Y:S01]  /*9570*/  FFMA.FTZ R142, R17, R222, R142 ;  /* 0x000000de118e7223 */ /* 0x000fe2000001008e */
[C---:B------:R-:W-:Y:S01]  /*9580*/  FMUL.FTZ R146, R145.reuse, R178 ;  /* 0x000000b291927220 */ /* 0x040fe20000410000 */
[----:B------:R-:W-:Y:S01]  /*9590*/  FMUL.FTZ R140, R145, R196 ;  /* 0x000000c4918c7220 */ /* 0x000fe20000410000 */
[----:B------:R-:W-:Y:S01]  /*95a0*/  FFMA.FTZ R144, R222, R141, -R143 ;  /* 0x0000008dde907223 */ /* 0x000fe2000001088f */
[----:B------:R-:W-:Y:S01]  /*95b0*/  FADD.FTZ R139, R139, R148 ;  /* 0x000000948b8b7221 */ /* 0x000fe20000010000 */
[----:B------:R-:W-:Y:S01]  /*95c0*/  FADD.FTZ R142, R137, R142 ;  /* 0x0000008e898e7221 */ /* 0x000fe20000010000 */
[----:B------:R-:W-:Y:S01]  /*95d0*/  FADD.FTZ R229, -R26, R229 ;  /* 0x000000e51ae57221 */ /* 0x000fe20000010100 */
[C---:B------:R-:W-:Y:S01]  /*95e0*/  FMUL.FTZ R137, R150.reuse, R195 ;  /* 0x000000c396897220 */ /* 0x040fe20000410000 */
[C---:B------:R-:W-:Y:S01]  /*95f0*/  FMUL.FTZ R141, R215.reuse, R146 ;  /* 0x00000092d78d7220 */ /* 0x040fe20000410000 */
[----:B------:R-:W-:Y:S01]  /*9600*/  FMUL.FTZ R143, R150, R177 ;  /* 0x000000b1968f7220 */ /* 0x000fe20000410000 */
[----:B------:R-:W-:Y:S01]  /*9610*/  FMUL.FTZ R148, R215, R140 ;  /* 0x0000008cd7947220 */ /* 0x000fe20000410000 */
[----:B------:R-:W-:Y:S01]  /*9620*/  FADD.FTZ R139, R139, R144 ;  /* 0x000000908b8b7221 */ /* 0x000fe20000010000 */
[----:B------:R-:W-:Y:S01]  /*9630*/  FADD.FTZ R224, -R25, R224 ;  /* 0x000000e019e07221 */ /* 0x000fe20000010100 */
[----:B------:R-:W-:Y:S01]  /*9640*/  FMUL.FTZ R145, R212, R137 ;  /* 0x00000089d4917220 */ /* 0x000fe20000410000 */
[----:B------:R-:W-:Y:S01]  /*9650*/  FFMA.FTZ R141, R140, R229, R141 ;  /* 0x000000e58c8d7223 */ /* 0x000fe2000001008d */
[-C--:B------:R-:W-:Y:S01]  /*9660*/  FMUL.FTZ R144, R212, R143.reuse ;  /* 0x0000008fd4907220 */ /* 0x080fe20000410000 */
[----:B------:R-:W-:Y:S01]  /*9670*/  FFMA.FTZ R148, R229, R146, -R148 ;  /* 0x00000092e5947223 */ /* 0x000fe20000010894 */
[----:B------:R-:W-:Y:S01]  /*9680*/  FMUL.FTZ R150, R147, R176 ;  /* 0x000000b093967220 */ /* 0x000fe20000410000 */
[----:B------:R-:W-:Y:S01]  /*9690*/  FFMA.FTZ R146, R224, R143, -R145 ;  /* 0x0000008fe0927223 */ /* 0x000fe20000010891 */
[----:B------:R-:W-:Y:S01]  /*96a0*/  FADD.FTZ R141, R142, R141 ;  /* 0x0000008d8e8d7221 */ /* 0x000fe20000010000 */
[----:B------:R-:W-:Y:S01]  /*96b0*/  FFMA.FTZ R144, R137, R224, R144 ;  /* 0x000000e089907223 */ /* 0x000fe20000010090 */
[----:B------:R-:W-:Y:S01]  /*96c0*/  FMUL.FTZ R142, R147, R194 ;  /* 0x000000c2938e7220 */ /* 0x000fe20000410000 */
[----:B------:R-:W-:Y:S01]  /*96d0*/  FADD.FTZ R231, -R24, R231 ;  /* 0x000000e718e77221 */ /* 0x000fe20000010100 */
[----:B------:R-:W-:Y:S01]  /*96e0*/  FADD.FTZ R139, R139, R148 ;  /* 0x000000948b8b7221 */ /* 0x000fe20000010000 */
[----:B------:R-:W-:Y:S01]  /*96f0*/  FMUL.FTZ R143, R217, R150 ;  /* 0x00000096d98f7220 */ /* 0x000fe20000410000 */
[----:B------:R-:W-:Y:S01]  /*9700*/  FADD.FTZ R148, R87, UR5 ;  /* 0x0000000557947e21 */ /* 0x000fe20008010000 */
[----:B------:R-:W-:Y:S01]  /*9710*/  FADD.FTZ R141, R141, R144 ;  /* 0x000000908d8d7221 */ /* 0x000fe20000010000 */
[----:B------:R-:W-:Y:S01]  /*9720*/  FMUL.FTZ R152, R217, R142 ;  /* 0x0000008ed9987220 */ /* 0x000fe20000410000 */
[----:B------:R-:W-:Y:S01]  /*9730*/  FFMA.FTZ R144, R142, R231, R143 ;  /* 0x000000e78e907223 */ /* 0x000fe2000001008f */
[C---:B------:R-:W-:Y:S01]  /*9740*/  FMUL.FTZ R145, R148.reuse, R193 ;  /* 0x000000c194917220 */ /* 0x040fe20000410000 */
[----:B------:R-:W-:Y:S01]  /*9750*/  FMUL.FTZ R143, R148, R175 ;  /* 0x000000af948f7220 */ /* 0x000fe20000410000 */
[----:B------:R-:W-:Y:S01]  /*9760*/  FFMA.FTZ R152, R231, R150, -R152 ;  /* 0x00000096e7987223 */ /* 0x000fe20000010898 */
[----:B------:R-:W-:Y:S01]  /*9770*/  FADD.FTZ R141, R141, R144 ;  /* 0x000000908d8d7221 */ /* 0x000fe20000010000 */
[----:B------:R-:W-:Y:S01]  /*9780*/  FADD.FTZ R226, -R23, R226 ;  /* 0x000000e217e27221 */ /* 0x000fe20000010100 */
[C---:B------:R-:W-:Y:S01]  /*9790*/  FMUL.FTZ R147, R214.reuse, R145 ;  /* 0x00000091d6937220 */ /* 0x040fe20000410000 */
[-C--:B------:R-:W-:Y:S01]  /*97a0*/  FMUL.FTZ R144, R214, R143.reuse ;  /* 0x0000008fd6907220 */ /* 0x080fe20000410000 */
[----:B------:R-:W-:Y:S01]  /*97b0*/  FADD.FTZ R139, R139, R146 ;  /* 0x000000928b8b7221 */ /* 0x000fe20000010000 */
[C---:B------:R-:W-:Y:S01]  /*97c0*/  FMUL.FTZ R148, R149.reuse, R192 ;  /* 0x000000c095947220 */ /* 0x040fe20000410000 */
[----:B------:R-:W-:Y:S01]  /*97d0*/  FMUL.FTZ R150, R149, R174 ;  /* 0x000000ae95967220 */ /* 0x000fe20000410000 */
[----:B------:R-:W-:Y:S01]  /*97e0*/  FFMA.FTZ R146, R226, R143, -R147 ;  /* 0x0000008fe2927223 */ /* 0x000fe20000010893 */
[----:B------:R-:W-:Y:S01]  /*97f0*/  FFMA.FTZ R144, R145, R226, R144 ;  /* 0x000000e291907223 */ /* 0x000fe20000010090 */
[----:B------:R-:W-:Y:S01]  /*9800*/  FADD.FTZ R233, -R22, R233 ;  /* 0x000000e916e97221 */ /* 0x000fe20000010100 */
[----:B------:R-:W-:Y:S01]  /*9810*/  FMUL.FTZ R154, R235, R148 ;  /* 0x00000094eb9a7220 */ /* 0x000fe20000410000 */
[----:B------:R-:W-:Y:S01]  /*9820*/  FADD.FTZ R139, R139, R152 ;  /* 0x000000988b8b7221 */ /* 0x000fe20000010000 */
[-C--:B------:R-:W-:Y:S01]  /*9830*/  FMUL.FTZ R143, R235, R150.reuse ;  /* 0x00000096eb8f7220 */ /* 0x080fe20000410000 */
[----:B------:R-:W-:Y:S01]  /*9840*/  FADD.FTZ R141, R141, R144 ;  /* 0x000000908d8d7221 */ /* 0x000fe20000010000 */
[----:B------:R-:W-:Y:S01]  /*9850*/  FFMA.FTZ R154, R233, R150, -R154 ;  /* 0x00000096e99a7223 */ /* 0x000fe2000001089a */
[----:B------:R-:W-:Y:S01]  /*9860*/  FADD.FTZ R139, R139, R146 ;  /* 0x000000928b8b7221 */ /* 0x000fe20000010000 */
[----:B------:R-:W-:Y:S01]  /*9870*/  FFMA.FTZ R144, R148, R233, R143 ;  /* 0x000000e994907223 */ /* 0x000fe2000001008f */
[----:B------:R-:W-:Y:S01]  /*9880*/  FMUL.FTZ R146, R173, UR53 ;  /* 0x00000035ad927c20 */ /* 0x000fe20008410000 */
[----:B------:R-:W-:Y:S01]  /*9890*/  FMUL.FTZ R143, R192, UR53 ;  /* 0x00000035c08f7c20 */ /* 0x000fe20008410000 */
[----:B------:R-:W-:Y:S01]  /*98a0*/  FADD.FTZ R139, R139, R154 ;  /* 0x0000009a8b8b7221 */ /* 0x000fe20000010000 */
[----:B------:R-:W-:Y:S01]  /*98b0*/  FADD.FTZ R141, R141, R144 ;  /* 0x000000908d8d7221 */ /* 0x000fe20000010000 */
[----:B------:R-:W-:Y:S01]  /*98c0*/  FFMA.FTZ R146, R189, UR54, R146 ;  /* 0x00000036bd927c23 */ /* 0x000fe20008010092 */
[----:B------:R-:W-:Y:S01]  /*98d0*/  FMUL.FTZ R11, R232, R11 ;  /* 0x0000000be80b7220 */ /* 0x000fe20000410000 */
        /* <DEDUP_REMOVED lines=8> */
[----:B------:R-:W-:Y:S01]  /*9960*/  FMUL.FTZ R144, R235, R144 ;  /* 0x00000090eb907220 */ /* 0x000fe20000410000 */
[----:B------:R-:W-:Y:S01]  /*9970*/  FMUL.FTZ R10, R193, UR53 ;  /* 0x00000035c10a7c20 */ /* 0x000fe20008410000 */
[----:B------:R-:W-:Y:S01]  /*9980*/  FFMA.FTZ R5, R192, UR54, R5 ;  /* 0x00000036c0057c23 */ /* 0x000fe20008010005 */
[----:B------:R-:W1:Y:S01]  /*9990*/  SHFL.DOWN PT, R150, R7, 0x1, 0x1f ;  /* 0x08201f0007967f89 */ /* 0x000e6200000e0000 */
[----:B------:R-:W-:Y:S01]  /*99a0*/  FFMA.FTZ R12, R100, R189, R11 ;  /* 0x000000bd640c7223 */ /* 0x000fe2000001000b */
        /* <DEDUP_REMOVED lines=9> */
[----:B------:R-:W-:Y:S01]  /*9a40*/  FADD.FTZ R64, R11, R64 ;  /* 0x000000400b407221 */ /* 0x000fe20000010000 */
[----:B------:R-:W-:Y:S01]  /*9a50*/  FADD.FTZ R71, R142, R71 ;  /* 0x000000478e477221 */ /* 0x000fe20000010000 */
[----:B------:R-:W-:Y:S01]  /*9a60*/  FADD.FTZ R65, R12, R65 ;  /* 0x000000410c417221 */ /* 0x000fe20000010000 */
[----:B------:R-:W-:Y:S01]  /*9a70*/  FFMA.FTZ R11, R10, R226, R5 ;  /* 0x000000e20a0b7223 */ /* 0x000fe20000010005 */
[----:B------:R-:W-:Y:S01]  /*9a80*/  MOV R5, R139 ;  /* 0x0000008b00057202 */ /* 0x000fe20000000f00 */
[----:B------:R-:W-:Y:S01]  /*9a90*/  FMUL.FTZ R10, R195, UR53 ;  /* 0x00000035c30a7c20 */ /* 0x000fe20008410000 */
[----:B------:R-:W-:Y:S01]  /*9aa0*/  FADD.FTZ R73, R140, R73 ;  /* 0x000000498c497221 */ /* 0x000fe20000010000 */
[----:B------:R-:W-:Y:S01]  /*9ab0*/  FFMA.FTZ R142, R102, R193, R11 ;  /* 0x000000c1668e7223 */ /* 0x000fe2000001000b */
[----:B------:R-:W-:Y:S01]  /*9ac0*/  FMUL.FTZ R11, R194, UR53 ;  /* 0x00000035c20b7c20 */ /* 0x000fe20008410000 */
[----:B0-----:R-:W-:Y:S01]  /*9ad0*/  @!P0 FADD.FTZ R6, R6, R143 ;  /* 0x0000008f06068221 */ /* 0x001fe20000010000 */
[----:B------:R-:W-:Y:S01]  /*9ae0*/  FADD.FTZ R72, R137, R72 ;  /* 0x0000004889487221 */ /* 0x000fe20000010000 */
[----:B------:R-:W-:Y:S01]  /*9af0*/  FADD.FTZ R63, R142, R63 ;  /* 0x0000003f8e3f7221 */ /* 0x000fe20000010000 */
[C---:B------:R-:W-:Y:S01]  /*9b00*/  FFMA.FTZ R12, R176.reuse, UR54, -R11 ;  /* 0x00000036b00c7c23 */ /* 0x040fe2000801080b */
[----:B-1----:R-:W-:Y:S01]  /*9b10*/  @!P0 FADD.FTZ R7, R7, R150 ;  /* 0x0000009607078221 */ /* 0x002fe20000010000 */
[----:B------:R-:W0:Y:S01]  /*9b20*/  SHFL.DOWN PT, R145, R6, 0x2, 0x1f ;  /* 0x08401f0006917f89 */ /* 0x000e2200000e0000 */
[----:B------:R-:W-:Y:S01]  /*9b30*/  FMUL.FTZ R11, R176, UR53 ;  /* 0x00000035b00b7c20 */ /* 0x000fe20008410000 */
[----:B------:R-:W-:Y:S01]  /*9b40*/  FMUL.FTZ R217, R217, R12 ;  /* 0x0000000cd9d97220 */ /* 0x000fe20000410000 */
[----:B--2---:R-:W-:Y:S01]  /*9b50*/  @!P0 FADD.FTZ R5, R5, R146 ;  /* 0x0000009205058221 */ /* 0x004fe20000010000 */
[----:B------:R-:W-:Y:S01]  /*9b60*/  FADD.FTZ R74, R17, R74 ;  /* 0x0000004a114a7221 */ /* 0x000fe20000010000 */
[----:B------:R-:W1:Y:S01]  /*9b70*/  SHFL.DOWN PT, R146, R7, 0x2, 0x1f ;  /* 0x08401f0007927f89 */ /* 0x000e6200000e0000 */
[----:B------:R-:W-:Y:S01]  /*9b80*/  FFMA.FTZ R12, R194, UR54, R11 ;  /* 0x00000036c20c7c23 */ /* 0x000fe2000801000b */
[----:B---3--:R-:W-:Y:S01]  /*9b90*/  @!P0 FADD.FTZ R4, R141, R4 ;  /* 0x000000048d048221 */ /* 0x008fe20000010000 */
[----:B------:R-:W-:Y:S01]  /*9ba0*/  ISETP.GT.AND P0, PT, R133, 0x1d, PT ;  /* 0x0000001d8500780c */ /* 0x000fe20003f04270 */
[----:B------:R-:W2:Y:S01]  /*9bb0*/  SHFL.DOWN PT, R144, R5, 0x2, 0x1f ;  /* 0x08401f0005907f89 */ /* 0x000ea200000e0000 */
[C---:B------:R-:W-:Y:S01]  /*9bc0*/  FFMA.FTZ R11, R177.reuse, UR54, -R10 ;  /* 0x00000036b10b7c23 */ /* 0x040fe2000801080a */
[----:B------:R-:W-:Y:S01]  /*9bd0*/  FMUL.FTZ R10, R177, UR53 ;  /* 0x00000035b10a7c20 */ /* 0x000fe20008410000 */
[----:B------:R-:W-:Y:S01]  /*9be0*/  FFMA.FTZ R12, R12, R231, R217 ;  /* 0x000000e70c0c7223 */ /* 0x000fe200000100d9 */
[----:B------:R-:W3:Y:S01]  /*9bf0*/  SHFL.DOWN PT, R143, R4, 0x2, 0x1f ;  /* 0x08401f00048f7f89 */ /* 0x000ee200000e0000 */
[----:B------:R-:W-:Y:S01]  /*9c00*/  FMUL.FTZ R212, R212, R11 ;  /* 0x0000000bd4d47220 */ /* 0x000fe20000410000 */
[----:B------:R-:W-:Y:S01]  /*9c10*/  FFMA.FTZ R139, R195, UR54, R10 ;  /* 0x00000036c38b7c23 */ /* 0x000fe2000801000a */
[----:B------:R-:W-:Y:S01]  /*9c20*/  FFMA.FTZ R141, R103, R194, R12 ;  /* 0x000000c2678d7223 */ /* 0x000fe2000001000c */
[----:B------:R-:W-:Y:S01]  /*9c30*/  FMUL.FTZ R11, R196, UR53 ;  /* 0x00000035c40b7c20 */ /* 0x000fe20008410000 */
[----:B------:R-:W-:Y:S01]  /*9c40*/  FADD.FTZ R76, R15, R76 ;  /* 0x0000004c0f4c7221 */ /* 0x000fe20000010000 */
[----:B------:R-:W-:Y:S01]  /*9c50*/  FFMA.FTZ R139, R139, R224, R212 ;  /* 0x000000e08b8b7223 */ /* 0x000fe200000100d4 */
[----:B------:R-:W-:Y:S01]  /*9c60*/  FADD.FTZ R62, R141, R62 ;  /* 0x0000003e8d3e7221 */ /* 0x000fe20000010000 */
[C---:B------:R-:W-:Y:S01]  /*9c70*/  FFMA.FTZ R10, R178.reuse, UR54, -R11 ;  /* 0x00000036b20a7c23 */ /* 0x040fe2000801080b */
[----:B------:R-:W-:Y:S01]  /*9c80*/  FMUL.FTZ R11, R178, UR53 ;  /* 0x00000035b20b7c20 */ /* 0x000fe20008410000 */
[----:B------:R-:W-:Y:S01]  /*9c90*/  FFMA.FTZ R140, R104, R195, R139 ;  /* 0x000000c3688c7223 */ /* 0x000fe2000001008b */
[----:B0-----:R-:W-:Y:S01]  /*9ca0*/  @!P0 FADD.FTZ R6, R6, R145 ;  /* 0x0000009106068221 */ /* 0x001fe20000010000 */
[----:B------:R-:W-:Y:S01]  /*9cb0*/  FMUL.FTZ R215, R215, R10 ;  /* 0x0000000ad7d77220 */ /* 0x000fe20000410000 */
[----:B------:R-:W-:Y:S01]  /*9cc0*/  FMUL.FTZ R10, R197, UR53 ;  /* 0x00000035c50a7c20 */ /* 0x000fe20008410000 */
[----:B------:R-:W-:Y:S01]  /*9cd0*/  FFMA.FTZ R12, R196, UR54, R11 ;  /* 0x00000036c40c7c23 */ /* 0x000fe2000801000b */
[----:B------:R-:W-:Y:S01]  /*9ce0*/  FADD.FTZ R61, R140, R61 ;  /* 0x0000003d8c3d7221 */ /* 0x000fe20000010000 */
[----:B-1----:R-:W-:Y:S01]  /*9cf0*/  @!P0 FADD.FTZ R7, R7, R146 ;  /* 0x0000009207078221 */ /* 0x002fe20000010000 */
[----:B------:R-:W0:Y:S01]  /*9d00*/  SHFL.DOWN PT, R141, R6, 0x4, 0x1f ;  /* 0x08801f00068d7f89 */ /* 0x000e2200000e0000 */
[C---:B------:R-:W-:Y:S01]  /*9d10*/  FFMA.FTZ R11, R179.reuse, UR54, -R10 ;  /* 0x00000036b30b7c23 */ /* 0x040fe2000801080a */
[----:B------:R-:W-:Y:S01]  /*9d20*/  FMUL.FTZ R10, R179, UR53 ;  /* 0x00000035b30a7c20 */ /* 0x000fe20008410000 */
        /* <DEDUP_REMOVED lines=8> */
[----:B------:R-:W-:Y:S01]  /*9db0*/  FMUL.FTZ R11, R198, UR53 ;  /* 0x00000035c60b7c20 */ /* 0x000fe20008410000 */
[----:B------:R-:W-:Y:S01]  /*9dc0*/  FFMA.FTZ R17, R105, R196, R12 ;  /* 0x000000c469117223 */ /* 0x000fe2000001000c */
[----:B------:R-:W3:Y:S01]  /*9dd0*/  SHFL.DOWN PT, R139, R4, 0x4, 0x1f ;  /* 0x08801f00048b7f89 */ /* 0x000ee200000e0000 */
[----:B------:R-:W-:Y:S01]  /*9de0*/  FFMA.FTZ R137, R137, R222, R210 ;  /* 0x000000de89897223 */ /* 0x000fe200000100d2 */
[C---:B------:R-:W-:Y:S01]  /*9df0*/  FFMA.FTZ R10, R180.reuse, UR54, -R11 ;  /* 0x00000036b40a7c23 */ /* 0x040fe2000801080b */
[----:B------:R-:W-:Y:S01]  /*9e00*/  FMUL.FTZ R11, R180, UR53 ;  /* 0x00000035b40b7c20 */ /* 0x000fe20008410000 */
[----:B------:R-:W-:Y:S01]  /*9e10*/  FADD.FTZ R60, R17, R60 ;  /* 0x0000003c113c7221 */ /* 0x000fe20000010000 */
[----:B------:R-:W-:Y:S01]  /*9e20*/  FFMA.FTZ R12, R106, R197, R137 ;  /* 0x000000c56a0c7223 */ /* 0x000fe20000010089 */
[----:B------:R-:W-:Y:S01]  /*9e30*/  FMUL.FTZ R213, R213, R10 ;  /* 0x0000000ad5d57220 */ /* 0x000fe20000410000 */
[----:B------:R-:W-:Y:S01]  /*9e40*/  FFMA.FTZ R10, R198, UR54, R11 ;  /* 0x00000036c60a7c23 */ /* 0x000fe2000801000b */
[----:B------:R-:W-:Y:S01]  /*9e50*/  FMUL.FTZ R11, R200, UR53 ;  /* 0x00000035c80b7c20 */ /* 0x000fe20008410000 */
[----:B------:R-:W-:Y:S01]  /*9e60*/  FADD.FTZ R59, R12, R59 ;  /* 0x0000003b0c3b7221 */ /* 0x000fe20000010000 */
[----:B------:R-:W-:Y:S01]  /*9e70*/  FADD.FTZ R75, R138, R75 ;  /* 0x0000004b8a4b7221 */ /* 0x000fe20000010000 */
[----:B0-----:R-:W-:Y:S01]  /*9e80*/  @!P0 FADD.FTZ R6, R6, R141 ;  /* 0x0000008d06068221 */ /* 0x001fe20000010000 */
[----:B------:R-:W-:Y:S01]  /*9e90*/  FFMA.FTZ R12, R10, R227, R213 ;  /* 0x000000e30a0c7223 */ /* 0x000fe200000100d5 */
[----:B------:R-:W-:Y:S01]  /*9ea0*/  FMUL.FTZ R10, R199, UR53 ;  /* 0x00000035c70a7c20 */ /* 0x000fe20008410000 */
[----:B------:R-:W-:Y:S01]  /*9eb0*/  FADD.FTZ R78, R13, R78 ;  /* 0x0000004e0d4e7221 */ /* 0x000fe20000010000 */
[----:B------:R-:W-:Y:S01]  /*9ec0*/  FADD.FTZ R80, R9, R80 ;  /* 0x0000005009507221 */ /* 0x000fe20000010000 */
[----:B-1----:R-:W-:Y:S01]  /*9ed0*/  @!P0 FADD.FTZ R7, R7, R144 ;  /* 0x0000009007078221 */ /* 0x002fe20000010000 */
[C---:B------:R-:W-:Y:S01]  /*9ee0*/  FFMA.FTZ R15, R181.reuse, UR54, -R10 ;  /* 0x00000036b50f7c23 */ /* 0x040fe2000801080a */
[----:B------:R-:W-:Y:S01]  /*9ef0*/  FMUL.FTZ R10, R181, UR53 ;  /* 0x00000035b50a7c20 */ /* 0x000fe20008410000 */
[----:B------:R-:W-:Y:S01]  /*9f00*/  FFMA.FTZ R17, R107, R198, R12 ;  /* 0x000000c66b117223 */ /* 0x000fe2000001000c */
[----:B--2---:R-:W-:Y:S01]  /*9f10*/  @!P0 FADD.FTZ R5, R5, R142 ;  /* 0x0000008e05058221 */ /* 0x004fe20000010000 */
[----:B------:R-:W-:Y:S01]  /*9f20*/  FMUL.FTZ R208, R208, R15 ;  /* 0x0000000fd0d07220 */ /* 0x000fe20000410000 */
[----:B------:R-:W0:Y:S01]  /*9f30*/  SHFL.DOWN PT, R142, R7, 0x8, 0x1f ;  /* 0x09001f00078e7f89 */ /* 0x000e2200000e0000 */
[----:B------:R-:W-:Y:S01]  /*9f40*/  FFMA.FTZ R15, R199, UR54, R10 ;  /* 0x00000036c70f7c23 */ /* 0x000fe2000801000a */
[----:B---3--:R-:W-:Y:S01]  /*9f50*/  @!P0 FADD.FTZ R4, R4, R139 ;  /* 0x0000008b04048221 */ /* 0x008fe20000010000 */
[C---:B------:R-:W-:Y:S01]  /*9f60*/  FFMA.FTZ R10, R182.reuse, UR54, -R11 ;  /* 0x00000036b60a7c23 */ /* 0x040fe2000801080b */
[----:B------:R-:W1:Y:S01]  /*9f70*/  SHFL.DOWN PT, R139, R6, 0x8, 0x1f ;  /* 0x09001f00068b7f89 */ /* 0x000e6200000e0000 */
[----:B------:R-:W-:Y:S01]  /*9f80*/  ISETP.GT.AND P0, PT, R133, 0x17, PT ;  /* 0x000000178500780c */ /* 0x000fe20003f04270 */
[----:B------:R-:W-:Y:S01]  /*9f90*/  FMUL.FTZ R11, R182, UR53 ;  /* 0x00000035b60b7c20 */ /* 0x000fe20008410000 */
[----:B------:R-:W-:Y:S01]  /*9fa0*/  FMUL.FTZ R211, R211, R10 ;  /* 0x0000000ad3d37220 */ /* 0x000fe20000410000 */
[----:B------:R-:W2:Y:S01]  /*9fb0*/  SHFL.DOWN PT, R140, R5, 0x8, 0x1f ;  /* 0x09001f00058c7f89 */ /* 0x000ea200000e0000 */
[----:B------:R-:W-:Y:S01]  /*9fc0*/  FMUL.FTZ R10, R201, UR53 ;  /* 0x00000035c90a7c20 */ /* 0x000fe20008410000 */
[----:B------:R-:W-:Y:S01]  /*9fd0*/  FFMA.FTZ R12, R200, UR54, R11 ;  /* 0x00000036c80c7c23 */ /* 0x000fe2000801000b */
[----:B------:R-:W-:Y:S01]  /*9fe0*/  FFMA.FTZ R15, R15, R220, R208 ;  /* 0x000000dc0f0f7223 */ /* 0x000fe200000100d0 */
[----:B------:R-:W3:Y:S01]  /*9ff0*/  SHFL.DOWN PT, R137, R4, 0x8, 0x1f ;  /* 0x09001f0004897f89 */ /* 0x000ee200000e0000 */
[C---:B------:R-:W-:Y:S01]  /*a000*/  FFMA.FTZ R11, R183.reuse, UR54, -R10 ;  /* 0x00000036b70b7c23 */ /* 0x040fe2000801080a */
[----:B------:R-:W-:Y:S01]  /*a010*/  FMUL.FTZ R10, R183, UR53 ;  /* 0x00000035b70a7c20 */ /* 0x000fe20008410000 */
[----:B------:R-:W-:Y:S01]  /*a020*/  FFMA.FTZ R138, R108, R199, R15 ;  /* 0x000000c76c8a7223 */ /* 0x000fe2000001000f */
[----:B------:R-:W-:Y:S01]  /*a030*/  FFMA.FTZ R12, R12, R225, R211 ;  /* 0x000000e10c0c7223 */ /* 0x000fe200000100d3 */
[----:B------:R-:W-:Y:S01]  /*a040*/  FMUL.FTZ R206, R206, R11 ;  /* 0x0000000bcece7220 */ /* 0x000fe20000410000 */
[----:B------:R-:W-:Y:S01]  /*a050*/  FMUL.FTZ R11, R202, UR53 ;  /* 0x00000035ca0b7c20 */ /* 0x000fe20008410000 */
[----:B------:R-:W-:Y:S01]  /*a060*/  FFMA.FTZ R13, R201, UR54, R10 ;  /* 0x00000036c90d7c23 */ /* 0x000fe2000801000a */
[----:B------:R-:W-:Y:S01]  /*a070*/  FADD.FTZ R58, R17, R58 ;  /* 0x0000003a113a7221 */ /* 0x000fe20000010000 */
[----:B------:R-:W-:Y:S01]  /*a080*/  FADD.FTZ R57, R138, R57 ;  /* 0x000000398a397221 */ /* 0x000fe20000010000 */
[C---:B------:R-:W-:Y:S01]  /*a090*/  FFMA.FTZ R10, R184.reuse, UR54, -R11 ;  /* 0x00000036b80a7c23 */ /* 0x040fe2000801080b */
[----:B------:R-:W-:Y:S01]  /*a0a0*/  FMUL.FTZ R11, R184, UR53 ;  /* 0x00000035b80b7c20 */ /* 0x000fe20008410000 */
[----:B0-----:R-:W-:Y:S01]  /*a0b0*/  @!P0 FADD.FTZ R7, R7, R142 ;  /* 0x0000008e07078221 */ /* 0x001fe20000010000 */
[----:B------:R-:W-:Y:S01]  /*a0c0*/  FFMA.FTZ R15, R109, R200, R12 ;  /* 0x000000c86d0f7223 */ /* 0x000fe2000001000c */
[----:B------:R-:W-:Y:S01]  /*a0d0*/  FMUL.FTZ R209, R209, R10 ;  /* 0x0000000ad1d17220 */ /* 0x000fe20000410000 */
[----:B------:R-:W-:Y:S01]  /*a0e0*/  FFMA.FTZ R12, R202, UR54, R11 ;  /* 0x00000036ca0c7c23 */ /* 0x000fe2000801000b */
[----:B-1----:R-:W-:Y:S01]  /*a0f0*/  @!P0 FADD.FTZ R6, R6, R139 ;  /* 0x0000008b06068221 */ /* 0x002fe20000010000 */
[----:B------:R-:W-:Y:S01]  /*a100*/  FMUL.FTZ R10, R203, UR53 ;  /* 0x00000035cb0a7c20 */ /* 0x000fe20008410000 */
[----:B------:R-:W-:Y:S01]  /*a110*/  FADD.FTZ R79, R14, R79 ;  /* 0x0000004f0e4f7221 */ /* 0x000fe20000010000 */
[----:B------:R-:W-:Y:S01]  /*a120*/  FFMA.FTZ R12, R12, R223, R209 ;  /* 0x000000df0c0c7223 */ /* 0x000fe200000100d1 */
[----:B--2---:R-:W-:Y:S01]  /*a130*/  @!P0 FADD.FTZ R5, R5, R140 ;  /* 0x0000008c05058221 */ /* 0x004fe20000010000 */
[----:B------:R-:W-:Y:S01]  /*a140*/  FFMA.FTZ R9, R185, UR54, -R10 ;  /* 0x00000036b9097c23 */ /* 0x000fe2000801080a */
[----:B------:R-:W0:Y:S01]  /*a150*/  SHFL.DOWN PT, R140, R7, 0x10, 0x1f ;  /* 0x0a001f00078c7f89 */ /* 0x000e2200000e0000 */
[----:B------:R-:W-:Y:S01]  /*a160*/  FMUL.FTZ R10, R204, UR53 ;  /* 0x00000035cc0a7c20 */ /* 0x000fe20008410000 */
[----:B---3--:R-:W-:Y:S01]  /*a170*/  @!P0 FADD.FTZ R4, R4, R137 ;  /* 0x0000008904048221 */ /* 0x008fe20000010000 */
[----:B------:R-:W-:Y:S01]  /*a180*/  FFMA.FTZ R11, R111, R202, R12 ;  /* 0x000000ca6f0b7223 */ /* 0x000fe2000001000c */
[----:B------:R-:W1:Y:S01]  /*a190*/  SHFL.DOWN PT, R137, R6, 0x10, 0x1f ;  /* 0x0a001f0006897f89 */ /* 0x000e6200000e0000 */
[----:B------:R-:W-:Y:S01]  /*a1a0*/  ISETP.GT.AND P0, PT, R133, 0xf, PT ;  /* 0x0000000f8500780c */ /* 0x000fe20003f04270 */
[----:B------:R-:W-:Y:S01]  /*a1b0*/  FFMA.FTZ R12, R3, UR54, -R10 ;  /* 0x00000036030c7c23 */ /* 0x000fe2000801080a */
[----:B------:R-:W-:Y:S01]  /*a1c0*/  FMUL.FTZ R10, R205, UR53 ;  /* 0x00000035cd0a7c20 */ /* 0x000fe20008410000 */
[----:B------:R-:W2:Y:S01]  /*a1d0*/  SHFL.DOWN PT, R138, R5, 0x10, 0x1f ;  /* 0x0a001f00058a7f89 */ /* 0x000ea200000e0000 */
[----:B------:R-:W-:Y:S01]  /*a1e0*/  FMUL.FTZ R14, R185, UR53 ;  /* 0x00000035b90e7c20 */ /* 0x000fe20008410000 */
[----:B------:R-:W-:Y:S01]  /*a1f0*/  FMUL.FTZ R207, R207, R12 ;  /* 0x0000000ccfcf7220 */ /* 0x000fe20000410000 */
[----:B------:R-:W-:Y:S01]  /*a200*/  FFMA.FTZ R12, R187, UR54, -R10 ;  /* 0x00000036bb0c7c23 */ /* 0x000fe2000801080a */
[----:B------:R-:W3:Y:S01]  /*a210*/  SHFL.DOWN PT, R17, R4, 0x10, 0x1f ;  /* 0x0a001f0004117f89 */ /* 0x000ee200000e0000 */
[----:B------:R-:W-:Y:S01]  /*a220*/  FMUL.FTZ R3, R3, UR53 ;  /* 0x0000003503037c20 */ /* 0x000fe20008410000 */
[----:B------:R-:W-:Y:S01]  /*a230*/  FMUL.FTZ R10, R187, UR53 ;  /* 0x00000035bb0a7c20 */ /* 0x000fe20008410000 */
[----:B------:R-:W-:Y:S01]  /*a240*/  FMUL.FTZ R18, R18, R9 ;  /* 0x0000000912127220 */ /* 0x000fe20000410000 */
[----:B------:R-:W-:Y:S01]  /*a250*/  FMUL.FTZ R19, R19, R12 ;  /* 0x0000000c13137220 */ /* 0x000fe20000410000 */
[----:B------:R-:W-:Y:S01]  /*a260*/  FFMA.FTZ R9, R203, UR54, R14 ;  /* 0x00000036cb097c23 */ /* 0x000fe2000801000e */
[----:B------:R-:W-:Y:S01]  /*a270*/  FFMA.FTZ R12, R204, UR54, R3 ;  /* 0x00000036cc0c7c23 */ /* 0x000fe20008010003 */
[----:B------:R-:W-:Y:S01]  /*a280*/  FFMA.FTZ R10, R205, UR54, R10 ;  /* 0x00000036cd0a7c23 */ /* 0x000fe2000801000a */
[----:B------:R-:W-:Y:S01]  /*a290*/  FFMA.FTZ R13, R13, R218, R206 ;  /* 0x000000da0d0d7223 */ /* 0x000fe200000100ce */
[----:B------:R-:W-:Y:S01]  /*a2a0*/  FFMA.FTZ R9, R9, R216, R18 ;  /* 0x000000d809097223 */ /* 0x000fe20000010012 */
[----:B------:R-:W-:Y:S01]  /*a2b0*/  FFMA.FTZ R12, R12, R221, R207 ;  /* 0x000000dd0c0c7223 */ /* 0x000fe200000100cf */
[----:B------:R-:W-:Y:S01]  /*a2c0*/  FFMA.FTZ R19, R10, R219, R19 ;  /* 0x000000db0a137223 */ /* 0x000fe20000010013 */
[----:B0-----:R-:W-:Y:S01]  /*a2d0*/  @!P0 FADD.FTZ R7, R7, R140 ;  /* 0x0000008c07078221 */ /* 0x001fe20000010000 */
[----:B------:R-:W-:Y:S01]  /*a2e0*/  FADD.FTZ R77, R16, R77 ;  /* 0x0000004d104d7221 */ /* 0x000fe20000010000 */
[----:B------:R-:W-:Y:S01]  /*a2f0*/  FADD.FTZ R81, R8, R81 ;  /* 0x0000005108517221 */ /* 0x000fe20000010000 */
[----:B------:R-:W-:Y:S01]  /*a300*/  FFMA.FTZ R16, R110, R201, R13 ;  /* 0x000000c96e107223 */ /* 0x000fe2000001000d */
[----:B-1----:R-:W-:Y:S01]  /*a310*/  @!P0 FADD.FTZ R6, R6, R137 ;  /* 0x0000008906068221 */ /* 0x002fe20000010000 */
[----:B------:R-:W-:Y:S01]  /*a320*/  FFMA.FTZ R10, R112, R203, R9 ;  /* 0x000000cb700a7223 */ /* 0x000fe20000010009 */
[----:B------:R-:W-:Y:S01]  /*a330*/  FFMA.FTZ R3, R113, R204, R12 ;  /* 0x000000cc71037223 */ /* 0x000fe2000001000c */
[----:B------:R-:W-:Y:S01]  /*a340*/  FFMA.FTZ R8, R114, R205, R19 ;  /* 0x000000cd72087223 */ /* 0x000fe20000010013 */
        /* <DEDUP_REMOVED lines=34> */
.L_x_6419:
[----:B------:R-:W-:Y:S05]  /*a570*/  BSYNC B0 ;  /* 0x0000000000007941 */ /* 0x000fea0003800000 */
.L_x_6418:
[----:B------:R-:W-:-:S04]  /*a580*/  UIADD3 UR7, UR7, 0x1, URZ ;  /* 0x0000000107077890 */ /* 0x000fc8000fffe03f */
[----:B------:R-:W-:-:S06]  /*a590*/  UISETP.GE.AND UP0, UPT, UR7, UR51, UPT ;  /* 0x000000330700728c */ /* 0x000fcc000bf06270 */
[----:B------:R-:W-:-:S13]  /*a5a0*/  PLOP3.LUT P0, PT, PT, PT, UP0, 0x80, 0x0 ;  /* 0x000000000000781c */ /* 0x000fda0003f0f008 */
[----:B------:R-:W-:Y:S05]  /*a5b0*/  @!P0 BRA `(.L_x_6420) ;  /* 0xffffffa000a08947 */ /* 0x000fea000383ffff */
.L_x_6389:
[----:B------:R-:W2:Y:S08]  /*a5c0*/  S2UR UR27, SR_CgaCtaId ;  /* 0x00000000001b79c3 */ /* 0x000eb00000008800 */
        /* <DEDUP_REMOVED lines=13> */
[----:B------:R-:W-:Y:S01]  /*a6a0*/  SHF.R.S32.HI R26, RZ, 0x1f, R87 ;  /* 0x0000001fff1a7819 */ /* 0x000fe20000011457 */
[----:B------:R-:W-:Y:S01]  /*a6b0*/  UIMAD UR30, UR30, UR32, URZ ;  /* 0x000000201e1e72a4 */ /* 0x000fe2000f8e023f */
[----:B------:R-:W-:Y:S01]  /*a6c0*/  MOV R28, UR36 ;  /* 0x00000024001c7c02 */ /* 0x000fe20008000f00 */
[----:B------:R-:W-:Y:S01]  /*a6d0*/  UIMAD UR28, UR10, UR35, UR28 ;  /* 0x000000230a1c72a4 */ /* 0x000fe2000f8e021c */
[----:B------:R-:W-:Y:S01]  /*a6e0*/  IADD3 R2, P2, R87, UR29, RZ ;  /* 0x0000001d57027c10 */ /* 0x000fe2000ff5e0ff */
[----:B------:R-:W-:Y:S01]  /*a6f0*/  UIMAD UR30, UR10, UR33, UR30 ;  /* 0x000000210a1e72a4 */ /* 0x000fe2000f8e021e */
[----:B------:R-:W-:Y:S02]  /*a700*/  BSSY B0, `(.L_x_6421) ;  /* 0x0000038000007945 */ /* 0x000fe40003800000 */
[----:B------:R-:W-:Y:S01]  /*a710*/  IADD3.X R3, R26, UR37, RZ, P2, !PT ;  /* 0x000000251a037c10 */ /* 0x000fe200097fe4ff */
[----:B--2---:R-:W-:Y:S01]  /*a720*/  ULEA UR7, UR27, UR7, 0x18 ;  /* 0x000000071b077291 */ /* 0x004fe2000f8ec03f */
        /* <DEDUP_REMOVED lines=37> */
[----:B------:R-:W2:Y:S02]  /*a980*/  LDS R0, [UR7+0x1080] ;  /* 0x00108007ff007984 */ /* 0x000ea40008000800 */
        /* <DEDUP_REMOVED lines=15> */
.L_x_6422:
[----:B------:R-:W-:Y:S05]  /*aa80*/  BSYNC B0 ;  /* 0x0000000000007941 */ /* 0x000fea0003800000 */
.L_x_6421:
[----:B------:R-:W-:Y:S01]  /*aa90*/  ULDC.64 UR28, c[0x0][0x390] ;  /* 0x0000e400001c7ab9 */ /* 0x000fe20000000a00 */
[----:B------:R-:W-:Y:S01]  /*aaa0*/  UMOV UR27, UR31 ;  /* 0x0000001f001b7c82 */ /* 0x000fe20008000000 */
[----:B------:R-:W-:Y:S01]  /*aab0*/  ULDC.64 UR34, c[0x0][0x3e0] ;  /* 0x0000f80000227ab9 */ /* 0x000fe20000000a00 */
[----:B------:R-:W-:Y:S01]  /*aac0*/  UIMAD.WIDE.U32 UR26, UR8, UR28, UR26 ;  /* 0x0000001c081a72a5 */ /* 0x000fe2000f8e001a */
[C---:B01----:R-:W-:Y:S01]  /*aad0*/  LEA R4, P0, R87.reuse, UR34, 0x2 ;  /* 0x0000002257047c11 */ /* 0x043fe2000f8010ff */
        /* <DEDUP_REMOVED lines=9> */
[----:B--2---:R-:W-:-:S02]  /*ab70*/  MOV R6, UR31 ;  /* 0x0000001f00067c02 */ /* 0x004fc40008000f00 */
        /* <DEDUP_REMOVED lines=27> */
[----:B------:R-:W-:Y:S01]  /*ad30*/  @!P2 STG.E desc[UR18][R4.64+-0xd80], R19 ;  /* 0xfff280130400a986 */ /* 0x000fe2000c101912 */
[C---:B------:R-:W-:Y:S02]  /*ad40*/  LOP3.LUT R81, R87.reuse, 0x1a0, RZ, 0xfc, !PT ;  /* 0x000001a057517812 */ /* 0x040fe400078efcff */
[C---:B------:R-:W-:Y:S01]  /*ad50*/  LOP3.LUT R83, R87.reuse, 0x1c0, RZ, 0xfc, !PT ;  /* 0x000001c057537812 */ /* 0x040fe200078efcff */
[----:B------:R-:W-:Y:S01]  /*ad60*/  @!P0 STG.E desc[UR18][R4.64+-0xd00], R21 ;  /* 0xfff3001504008986 */ /* 0x000fe2000c101912 */
[----:B------:R-:W-:-:S02]  /*ad70*/  LOP3.LUT R85, R87, 0x1e0, RZ, 0xfc, !PT ;  /* 0x000001e057557812 */ /* 0x000fc400078efcff */
[-C--:B------:R-:W-:Y:S01]  /*ad80*/  ISETP.GE.AND P0, PT, R75, R0.reuse, PT ;  /* 0x000000004b00720c */ /* 0x080fe20003f06270 */
[----:B------:R-:W-:Y:S01]  /*ad90*/  @!P4 STG.E desc[UR18][R4.64+-0xc80], R23 ;  /* 0xfff380170400c986 */ /* 0x000fe2000c101912 */
        /* <DEDUP_REMOVED lines=22> */
[C---:B------:R-:W-:Y:S01]  /*af00*/  IADD3 R14, R24.reuse, 0x6, RZ ;  /* 0x00000006180e7810 */ /* 0x040fe20007ffe0ff */
[----:B------:R-:W-:Y:S01]  /*af10*/  BAR.SYNC.DEFER_BLOCKING 0x0 ;  /* 0x0000000000007b1d */ /* 0x000fe20000010000 */
[----:B------:R-:W-:Y:S01]  /*af20*/  LEA.HI.SX32 R8, R7, R24, 0x1b ;  /* 0x0000001807087211 */ /* 0x000fe200078fdaff */
[----:B------:R-:W-:Y:S01]  /*af30*/  FADD.FTZ R7, R51, R136 ;  /* 0x0000008833077221 */ /* 0x000fe20000010000 */
[----:B--2---:R-:W-:-:S02]  /*af40*/  IADD3 R15, R24, 0x7, RZ ;  /* 0x00000007180f7810 */ /* 0x004fc40007ffe0ff */
[-C--:B------:R-:W-:Y:S01]  /*af50*/  LEA.HI.SX32 R10, R9, R24.reuse, 0x1b ;  /* 0x00000018090a7211 */ /* 0x080fe200078fdaff */
[----:B------:R-:W-:Y:S01]  /*af60*/  FADD.FTZ R0, R7, R52 ;  /* 0x0000003407007221 */ /* 0x000fe20000010000 */
[----:B------:R-:W-:Y:S02]  /*af70*/  IADD3 R16, R24, 0x8, RZ ;  /* 0x0000000818107810 */ /* 0x000fe40007ffe0ff */
[-C--:B------:R-:W-:Y:S01]  /*af80*/  LEA.HI.SX32 R12, R11, R24.reuse, 0x1b ;  /* 0x000000180b0c7211 */ /* 0x080fe200078fdaff */
[----:B------:R-:W-:Y:S01]  /*af90*/  FADD.FTZ R7, R0, R53 ;  /* 0x0000003500077221 */ /* 0x000fe20000010000 */
[----:B---3--:R-:W-:Y:S02]  /*afa0*/  IADD3 R17, R24, 0x9, RZ ;  /* 0x0000000918117810 */ /* 0x008fe40007ffe0ff */
[----:B------:R-:W-:Y:S01]  /*afb0*/  LEA.HI.SX32 R13, R13, R24, 0x1b ;  /* 0x000000180d0d7211 */ /* 0x000fe200078fdaff */
[----:B------:R-:W-:Y:S01]  /*afc0*/  FADD.FTZ R0, R7, R54 ;  /* 0x0000003607007221 */ /* 0x000fe20000010000 */
[----:B------:R-:W-:-:S02]  /*afd0*/  LEA R9, R6, UR7, 0x2 ;  /* 0x0000000706097c11 */ /* 0x000fc4000f8e10ff */
[----:B------:R-:W-:Y:S01]  /*afe0*/  IADD3 R18, R24, 0xa, RZ ;  /* 0x0000000a18127810 */ /* 0x000fe20007ffe0ff */
[----:B0-----:R-:W-:Y:S01]  /*aff0*/  FADD.FTZ R5, R0, R55 ;  /* 0x0000003700057221 */ /* 0x001fe20000010000 */
[-C--:B------:R-:W-:Y:S02]  /*b000*/  LEA.HI.SX32 R14, R14, R24.reuse, 0x1b ;  /* 0x000000180e0e7211 */ /* 0x080fe400078fdaff */
[----:B------:R-:W-:Y:S02]  /*b010*/  LEA R8, R8, UR7, 0x2 ;  /* 0x0000000708087c11 */ /* 0x000fe4000f8e10ff */
[----:B------:R-:W-:Y:S01]  /*b020*/  IADD3 R19, R24, 0xb, RZ ;  /* 0x0000000b18137810 */ /* 0x000fe20007ffe0ff */
[----:B------:R-:W-:Y:S01]  /*b030*/  STS [R116], R51 ;  /* 0x0000003374007388 */ /* 0x000fe20000000800 */
[----:B------:R-:W-:Y:S02]  /*b040*/  LEA.HI.SX32 R15, R15, R24, 0x1b ;  /* 0x000000180f0f7211 */ /* 0x000fe400078fdaff */
[----:B------:R-:W-:Y:S01]  /*b050*/  LEA R11, R10, UR7, 0x2 ;  /* 0x000000070a0b7c11 */ /* 0x000fe2000f8e10ff */
[----:B------:R-:W-:Y:S01]  /*b060*/  STS [R9+0x4], R52 ;  /* 0x0000043409007388 */ /* 0x000fe20000000800 */
[----:B------:R-:W-:-:S02]  /*b070*/  IADD3 R20, R24, 0xc, RZ ;  /* 0x0000000c18147810 */ /* 0x000fc40007ffe0ff */
[-C--:B------:R-:W-:Y:S01]  /*b080*/  LEA.HI.SX32 R16, R16, R24.reuse, 0x1b ;  /* 0x0000001810107211 */ /* 0x080fe200078fdaff */
[----:B------:R-:W-:Y:S01]  /*b090*/  STS [R8+0x8], R53 ;  /* 0x0000083508007388 */ /* 0x000fe20000000800 */
[----:B------:R-:W-:Y:S02]  /*b0a0*/  LEA R12, R12, UR7, 0x2 ;  /* 0x000000070c0c7c11 */ /* 0x000fe4000f8e10ff */
[C---:B------:R-:W-:Y:S01]  /*b0b0*/  IADD3 R21, R24.reuse, 0xd, RZ ;  /* 0x0000000d18157810 */ /* 0x040fe20007ffe0ff */
[----:B------:R-:W-:Y:S01]  /*b0c0*/  STS [R11+0xc], R54 ;  /* 0x00000c360b007388 */ /* 0x000fe20000000800 */
[----:B------:R-:W-:Y:S02]  /*b0d0*/  LEA.HI.SX32 R17, R17, R24, 0x1b ;  /* 0x0000001811117211 */ /* 0x000fe400078fdaff */
[----:B------:R-:W-:Y:S01]  /*b0e0*/  LEA R13, R13, UR7, 0x2 ;  /* 0x000000070d0d7c11 */ /* 0x000fe2000f8e10ff */
[----:B------:R-:W-:Y:S01]  /*b0f0*/  STS [R12+0x10], R55 ;  /* 0x000010370c007388 */ /* 0x000fe20000000800 */
[----:B------:R-:W-:-:S02]  /*b100*/  IADD3 R22, R24, 0xe, RZ ;  /* 0x0000000e18167810 */ /* 0x000fc40007ffe0ff */
[-C--:B------:R-:W-:Y:S01]  /*b110*/  LEA.HI.SX32 R18, R18, R24.reuse, 0x1b ;  /* 0x0000001812127211 */ /* 0x080fe200078fdaff */
[----:B------:R0:W-:Y:S01]  /*b120*/  STS [R13+0x14], R56 ;  /* 0x000014380d007388 */ /* 0x0001e20000000800 */
[----:B------:R-:W-:Y:S02]  /*b130*/  LEA R14, R14, UR7, 0x2 ;  /* 0x000000070e0e7c11 */ /* 0x000fe4000f8e10ff */
[----:B------:R-:W-:Y:S02]  /*b140*/  IADD3 R23, R24, 0xf, RZ ;  /* 0x0000000f18177810 */ /* 0x000fe40007ffe0ff */
[-C--:B------:R-:W-:Y:S01]  /*b150*/  LEA.HI.SX32 R19, R19, R24.reuse, 0x1b ;  /* 0x0000001813137211 */ /* 0x080fe200078fdaff */
[----:B------:R1:W-:Y:S01]  /*b160*/  STS [R14+0x18], R57 ;  /* 0x000018390e007388 */ /* 0x0003e20000000800 */
[----:B------:R-:W-:Y:S02]  /*b170*/  LEA R15, R15, UR7, 0x2 ;  /* 0x000000070f0f7c11 */ /* 0x000fe4000f8e10ff */
[-C--:B------:R-:W-:Y:S01]  /*b180*/  LEA.HI.SX32 R20, R20, R24.reuse, 0x1b ;  /* 0x0000001814147211 */ /* 0x080fe200078fdaff */
[----:B0-----:R-:W-:Y:S01]  /*b190*/  FADD.FTZ R56, R5, R56 ;  /* 0x0000003805387221 */ /* 0x001fe20000010000 */
[----:B------:R-:W-:Y:S01]  /*b1a0*/  LEA R16, R16, UR7, 0x2 ;  /* 0x0000000710107c11 */ /* 0x000fe2000f8e10ff */
[----:B------:R0:W-:Y:S01]  /*b1b0*/  STS [R15+0x1c], R58 ;  /* 0x00001c3a0f007388 */ /* 0x0001e20000000800 */
[----:B------:R-:W-:-:S02]  /*b1c0*/  LEA.HI.SX32 R21, R21, R24, 0x1b ;  /* 0x0000001815157211 */ /* 0x000fc400078fdaff */
[----:B------:R-:W-:Y:S01]  /*b1d0*/  LEA R17, R17, UR7, 0x2 ;  /* 0x0000000711117c11 */ /* 0x000fe2000f8e10ff */
[----:B------:R2:W-:Y:S01]  /*b1e0*/  STS [R16+0x20], R59 ;  /* 0x0000203b10007388 */ /* 0x0005e20000000800 */
[-C--:B------:R-:W-:Y:S01]  /*b1f0*/  LEA.HI.SX32 R22, R22, R24.reuse, 0x1b ;  /* 0x0000001816167211 */ /* 0x080fe200078fdaff */
[----:B-1----:R-:W-:Y:S01]  /*b200*/  FADD.FTZ R57, R56, R57 ;  /* 0x0000003938397221 */ /* 0x002fe20000010000 */
[----:B------:R-:W-:Y:S01]  /*b210*/  LEA R18, R18, UR7, 0x2 ;  /* 0x0000000712127c11 */ /* 0x000fe2000f8e10ff */
[----:B------:R1:W-:Y:S01]  /*b220*/  STS [R17+0x24], R60 ;  /* 0x0000243c11007388 */ /* 0x0003e20000000800 */
[----:B------:R-:W-:Y:S01]  /*b230*/  LEA.HI.SX32 R23, R23, R24, 0x1b ;  /* 0x0000001817177211 */ /* 0x000fe200078fdaff */
[----:B0-----:R-:W-:Y:S01]  /*b240*/  FADD.FTZ R58, R57, R58 ;  /* 0x0000003a393a7221 */ /* 0x001fe20000010000 */
[----:B------:R-:W-:Y:S01]  /*b250*/  LEA R19, R19, UR7, 0x2 ;  /* 0x0000000713137c11 */ /* 0x000fe2000f8e10ff */
[----:B------:R0:W-:Y:S01]  /*b260*/  STS [R18+0x28], R61 ;  /* 0x0000283d12007388 */ /* 0x0001e20000000800 */
[----:B------:R-:W-:Y:S01]  /*b270*/  LEA R20, R20, UR7, 0x2 ;  /* 0x0000000714147c11 */ /* 0x000fe2000f8e10ff */
[----:B--2---:R-:W-:Y:S01]  /*b280*/  FADD.FTZ R59, R58, R59 ;  /* 0x0000003b3a3b7221 */ /* 0x004fe20000010000 */
[----:B------:R-:W-:Y:S01]  /*b290*/  LEA R21, R21, UR7, 0x2 ;  /* 0x0000000715157c11 */ /* 0x000fe2000f8e10ff */
[----:B------:R2:W-:Y:S01]  /*b2a0*/  STS [R19+0x2c], R62 ;  /* 0x00002c3e13007388 */ /* 0x0005e20000000800 */
[----:B------:R-:W-:Y:S01]  /*b2b0*/  LEA R22, R22, UR7, 0x2 ;  /* 0x0000000716167c11 */ /* 0x000fe2000f8e10ff */
[----:B-1----:R-:W-:Y:S01]  /*b2c0*/  FADD.FTZ R60, R59, R60 ;  /* 0x0000003c3b3c7221 */ /* 0x002fe20000010000 */
[----:B------:R-:W-:Y:S01]  /*b2d0*/  LEA R23, R23, UR7, 0x2 ;  /* 0x0000000717177c11 */ /* 0x000fe2000f8e10ff */
[----:B------:R1:W-:Y:S02]  /*b2e0*/  STS [R20+0x30], R63 ;  /* 0x0000303f14007388 */ /* 0x0003e40000000800 */
[----:B0-----:R-:W-:-:S02]  /*b2f0*/  FADD.FTZ R61, R60, R61 ;  /* 0x0000003d3c3d7221 */ /* 0x001fc40000010000 */
[----:B------:R0:W-:Y:S02]  /*b300*/  STS [R21+0x34], R64 ;  /* 0x0000344015007388 */ /* 0x0001e40000000800 */
[----:B--2---:R-:W-:Y:S02]  /*b310*/  FADD.FTZ R62, R61, R62 ;  /* 0x0000003e3d3e7221 */ /* 0x004fe40000010000 */
[----:B------:R2:W-:Y:S02]  /*b320*/  STS [R22+0x38], R65 ;  /* 0x0000384116007388 */ /* 0x0005e40000000800 */
[----:B-1----:R-:W-:Y:S02]  /*b330*/  FADD.FTZ R63, R62, R63 ;  /* 0x0000003f3e3f7221 */ /* 0x002fe40000010000 */
[----:B------:R-:W-:Y:S01]  /*b340*/  STS [R23+0x3c], R66 ;  /* 0x00003c4217007388 */ /* 0x000fe20000000800 */
[----:B------:R-:W-:-:S03]  /*b350*/  NOP ;  /* 0x0000000000007918 */ /* 0x000fc60000000000 */
[----:B------:R-:W-:Y:S01]  /*b360*/  LDS R131, [R131] ;  /* 0x0000000083837984 */ /* 0x000fe20000000800 */
[----:B0-----:R-:W-:-:S03]  /*b370*/  FADD.FTZ R64, R63, R64 ;  /* 0x000000403f407221 */ /* 0x001fc60000010000 */
        /* <DEDUP_REMOVED lines=19> */
[----:B------:R-:W-:-:S04]  /*b4b0*/  IADD3 R6, P1, R87, -0x3e0, RZ ;  /* 0xfffffc2057067810 */ /* 0x000fc80007f3e0ff */
[----:B------:R-:W-:Y:S01]  /*b4c0*/  IADD3.X R21, R26, -0x1, RZ, P1, !PT ;  /* 0xffffffff1a157810 */ /* 0x000fe20000ffe4ff */
[----:B------:R-:W0:Y:S02]  /*b4d0*/  LDS R0, [UR7+0x1080] ;  /* 0x00108007ff007984 */ /* 0x000e240008000800 */
        /* <DEDUP_REMOVED lines=15> */
.L_x_6424:
[----:B------:R-:W-:Y:S05]  /*b5d0*/  BSYNC B0 ;  /* 0x0000000000007941 */ /* 0x000fea0003800000 */
.L_x_6423:
        /* <DEDUP_REMOVED lines=54> */
.L_x_6383:
        /* <DEDUP_REMOVED lines=37> */
.L_x_6427:
[----:B------:R-:W-:Y:S05]  /*bb90*/  BSYNC B0 ;  /* 0x0000000000007941 */ /* 0x000fea0003800000 */
.L_x_6426:
        /* <DEDUP_REMOVED lines=31> */
[----:B------:R-:W-:Y:S02]  /*bd90*/  @!P0 MOV R0, 0x400 ;  /* 0x0000040000008802 */ /* 0x000fe40000000f00 */
[----:B------:R-:W-:Y:S02]  /*bda0*/  MOV R2, UR24 ;  /* 0x0000001800027c02 */ /* 0x000fe40008000f00 */
[----:B-1----:R-:W-:Y:S02]  /*bdb0*/  @!P0 LEA R0, R3, R0, 0x18 ;  /* 0x0000000003008211 */ /* 0x002fe400078ec0ff */
[----:B------:R-:W-:-:S04]  /*bdc0*/  MOV R3, UR25 ;  /* 0x0000001900037c02 */ /* 0x000fc80008000f00 */
[----:B------:R-:W0:Y:S02]  /*bdd0*/  @!P0 LDS R0, [R0+0x1098] ;  /* 0x0010980000008984 */ /* 0x000e240000000800 */
[----:B0-----:R-:W-:-:S05]  /*bde0*/  @!P0 FADD.FTZ R7, R7, R0 ;  /* 0x0000000007078221 */ /* 0x001fca0000010000 */
[----:B------:R1:W-:Y:S01]  /*bdf0*/  REDG.E.ADD.F32.FTZ.RN.STRONG.GPU desc[UR18][R2.64], R7 ;  /* 0x00000007020079a6 */ /* 0x0003e2000c10f392 */
[----:B------:R-:W-:Y:S01]  /*be00*/  HFMA2.MMA R13, -RZ, RZ, 0, 0 ;  /* 0x00000000ff0d7435 */ /* 0x000fe200000001ff */
[----:B------:R-:W-:Y:S10]  /*be10*/  BRA `(.L_x_6430) ;  /* 0x0000000000047947 */ /* 0x000ff40003800000 */
.L_x_6429:
[----:B------:R-:W2:Y:S02]  /*be20*/  S2R R13, SR_TID.X ;  /* 0x00000000000d7919 */ /* 0x000ea40000002100 */
.L_x_6430:
[----:B------:R-:W-:Y:S05]  /*be30*/  BSYNC B0 ;  /* 0x0000000000007941 */ /* 0x000fea0003800000 */
.L_x_6428:
        /* <DEDUP_REMOVED lines=43> */
.L_x_6432:
[----:B------:R-:W-:Y:S02]  /*c0f0*/  LEA R0, R13, UR20, 0x3 ;  /* 0x000000140d007c11 */ /* 0x000fe4000f8e18ff */
[----:B------:R-:W-:Y:S02]  /*c100*/  SHF.R.S32.HI R12, RZ, 0x1f, R13 ;  /* 0x0000001fff0c7819 */ /* 0x000fe4000001140d */
[----:B-12---:R-:W-:Y:S01]  /*c110*/  MOV R2, UR4 ;  /* 0x0000000400027c02 */ /* 0x006fe20008000f00 */
[----:B------:R-:W1:Y:S01]  /*c120*/  LDS.64 R14, [R0+0x3af0] ;  /* 0x003af000000e7984 */ /* 0x000e620000000a00 */
[----:B------:R-:W-:Y:S02]  /*c130*/  MOV R8, UR24 ;  /* 0x0000001800087c02 */ /* 0x000fe40008000f00 */
[----:B------:R-:W-:Y:S01]  /*c140*/  MOV R5, UR12 ;  /* 0x0000000c00057c02 */ /* 0x000fe20008000f00 */
[----:B------:R-:W2:Y:S01]  /*c150*/  LDS.64 R16, [R0+0x42f0] ;  /* 0x0042f00000107984 */ /* 0x000ea20000000a00 */
[----:B0-----:R-:W-:Y:S01]  /*c160*/  MOV R4, R2 ;  /* 0x0000000200047202 */ /* 0x001fe20000000f00 */
        /* <DEDUP_REMOVED lines=66> */
.L_x_6431:
[----:B------:R-:W-:Y:S05]  /*c590*/  EXIT ;  /* 0x000000000000794d */ /* 0x000fea0003800000 */
.L_x_6393:
[----:B------:R-:W-:Y:S01]  /*c5a0*/  HFMA2.MMA R215, -RZ, RZ, 0, 5.9604644775390625e-08 ;  /* 0x00000001ffd77435 */ /* 0x000fe200000001ff */
[----:B------:R-:W-:Y:S02]  /*c5b0*/  MOV R213, R206 ;  /* 0x000000ce00d57202 */ /* 0x000fe40000000f00 */
[----:B------:R-:W-:Y:S02]  /*c5c0*/  MOV R216, RZ ;  /* 0x000000ff00d87202 */ /* 0x000fe40000000f00 */
[----:B------:R-:W-:-:S07]  /*c5d0*/  MOV R14, 0xffffffff ;  /* 0xffffffff000e7802 */ /* 0x000fce0000000f00 */
[----:B---3--:R-:W-:Y:S05]  /*c5e0*/  WARPSYNC.COLLECTIVE R14, `(.L_x_6433) ;  /* 0x000000000e087348 */ /* 0x008fea0003c00000 */
[----:B------:R0:W1:Y:S02]  /*c5f0*/  SHFL.UP P0, R209, R213, R215, R216 ;  /* 0x040000d7d5d17389 */ /* 0x00006400000000d8 */
[----:B01-3--:R-:W-:Y:S01]  /*c600*/  ENDCOLLECTIVE ;  /* 0x000000000000791b */ /* 0x00bfe20003800000 */
.L_x_6433:
[----:B------:R-:W-:Y:S02]  /*c610*/  MOV R213, R12 ;  /* 0x0000000c00d57202 */ /* 0x000fe40000000f00 */
[----:B------:R-:W-:-:S07]  /*c620*/  MOV R3, R209 ;  /* 0x000000d100037202 */ /* 0x000fce0000000f00 */
[----:B------:R-:W-:Y:S05]  /*c630*/  WARPSYNC.COLLECTIVE R14, `(.L_x_6434) ;  /* 0x000000000e087348 */ /* 0x000fea0003c00000 */
[----:B------:R0:W1:Y:S02]  /*c640*/  SHFL.UP P0, R209, R213, R215, R216 ;  /* 0x040000d7d5d17389 */ /* 0x00006400000000d8 */
[----:B01----:R-:W-:Y:S01]  /*c650*/  ENDCOLLECTIVE ;  /* 0x000000000000791b */ /* 0x003fe20003800000 */
.L_x_6434:
[----:B------:R-:W-:Y:S01]  /*c660*/  FMUL.FTZ R211, R12, R3 ;  /* 0x000000030cd37220 */ /* 0x000fe20000410000 */
[----:B------:R-:W-:Y:S02]  /*c670*/  MOV R213, R207 ;  /* 0x000000cf00d57202 */ /* 0x000fe40000000f00 */
[----:B------:R-:W-:-:S07]  /*c680*/  MOV R13, R209 ;  /* 0x000000d1000d7202 */ /* 0x000fce0000000f00 */
[----:B------:R-:W-:Y:S05]  /*c690*/  WARPSYNC.COLLECTIVE R14, `(.L_x_6435) ;  /* 0x000000000e087348 */ /* 0x000fea0003c00000 */
[----:B------:R0:W1:Y:S02]  /*c6a0*/  SHFL.UP P0, R209, R213, R215, R216 ;  /* 0x040000d7d5d17389 */ /* 0x00006400000000d8 */
[----:B01----:R-:W-:Y:S01]  /*c6b0*/  ENDCOLLECTIVE ;  /* 0x000000000000791b */ /* 0x003fe20003800000 */
.L_x_6435:
[-C--:B------:R-:W-:Y:S01]  /*c6c0*/  FFMA.FTZ R211, R206, R13.reuse, R211 ;  /* 0x0000000dced37223 */ /* 0x080fe200000100d3 */
[----:B------:R-:W-:Y:S01]  /*c6d0*/  FMUL.FTZ R210, R12, R13 ;  /* 0x0000000d0cd27220 */ /* 0x000fe20000410000 */
[----:B------:R-:W-:Y:S02]  /*c6e0*/  MOV R213, R208 ;  /* 0x000000d000d57202 */ /* 0x000fe40000000f00 */
[----:B------:R-:W-:-:S07]  /*c6f0*/  MOV R15, R209 ;  /* 0x000000d1000f7202 */ /* 0x000fce0000000f00 */
[----:B------:R-:W-:Y:S05]  /*c700*/  WARPSYNC.COLLECTIVE R14, `(.L_x_6436) ;  /* 0x000000000e087348 */ /* 0x000fea0003c00000 */
[----:B------:R0:W1:Y:S02]  /*c710*/  SHFL.UP P0, R209, R213, R215, R216 ;  /* 0x040000d7d5d17389 */ /* 0x00006400000000d8 */
[----:B01----:R-:W-:Y:S01]  /*c720*/  ENDCOLLECTIVE ;  /* 0x000000000000791b */ /* 0x003fe20003800000 */
.L_x_6436:
        /* <DEDUP_REMOVED lines=14> */
.L_x_6437:
[----:B------:R-:W-:Y:S02]  /*c810*/  MOV R213, R12 ;  /* 0x0000000c00d57202 */ /* 0x000fe40000000f00 */
[----:B------:R-:W-:-:S07]  /*c820*/  MOV R3, R209 ;  /* 0x000000d100037202 */ /* 0x000fce0000000f00 */
[----:B------:R-:W-:Y:S05]  /*c830*/  WARPSYNC.COLLECTIVE R14, `(.L_x_6438) ;  /* 0x000000000e087348 */ /* 0x000fea0003c00000 */
[----:B------:R0:W1:Y:S02]  /*c840*/  SHFL.UP P0, R209, R213, R215, R216 ;  /* 0x040000d7d5d17389 */ /* 0x00006400000000d8 */
[----:B01----:R-:W-:Y:S01]  /*c850*/  ENDCOLLECTIVE ;  /* 0x000000000000791b */ /* 0x003fe20003800000 */
.L_x_6438:
[----:B------:R-:W-:Y:S01]  /*c860*/  FMUL.FTZ R211, R12, R3 ;  /* 0x000000030cd37220 */ /* 0x000fe20000410000 */
[----:B------:R-:W-:Y:S02]  /*c870*/  MOV R213, R207 ;  /* 0x000000cf00d57202 */ /* 0x000fe40000000f00 */
[----:B------:R-:W-:-:S07]  /*c880*/  MOV R13, R209 ;  /* 0x000000d1000d7202 */ /* 0x000fce0000000f00 */
[----:B------:R-:W-:Y:S05]  /*c890*/  WARPSYNC.COLLECTIVE R14, `(.L_x_6439) ;  /* 0x000000000e087348 */ /* 0x000fea0003c00000 */
[----:B------:R0:W1:Y:S02]  /*c8a0*/  SHFL.UP P0, R209, R213, R215, R216 ;  /* 0x040000d7d5d17389 */ /* 0x00006400000000d8 */
[----:B01----:R-:W-:Y:S01]  /*c8b0*/  ENDCOLLECTIVE ;  /* 0x000000000000791b */ /* 0x003fe20003800000 */
.L_x_6439:
[-C--:B------:R-:W-:Y:S01]  /*c8c0*/  FFMA.FTZ R211, R206, R13.reuse, R211 ;  /* 0x0000000dced37223 */ /* 0x080fe200000100d3 */
[----:B------:R-:W-:Y:S01]  /*c8d0*/  FMUL.FTZ R210, R12, R13 ;  /* 0x0000000d0cd27220 */ /* 0x000fe20000410000 */
[----:B------:R-:W-:Y:S02]  /*c8e0*/  MOV R213, R208 ;  /* 0x000000d000d57202 */ /* 0x000fe40000000f00 */
[----:B------:R-:W-:-:S07]  /*c8f0*/  MOV R15, R209 ;  /* 0x000000d1000f7202 */ /* 0x000fce0000000f00 */
[----:B------:R-:W-:Y:S05]  /*c900*/  WARPSYNC.COLLECTIVE R14, `(.L_x_6440) ;  /* 0x000000000e087348 */ /* 0x000fea0003c00000 */
[----:B------:R0:W1:Y:S02]  /*c910*/  SHFL.UP P0, R209, R213, R215, R216 ;  /* 0x040000d7d5d17389 */ /* 0x00006400000000d8 */
[----:B01----:R-:W-:Y:S01]  /*c920*/  ENDCOLLECTIVE ;  /* 0x000000000000791b */ /* 0x003fe20003800000 */
.L_x_6440:
        /* <DEDUP_REMOVED lines=14> */
.L_x_6441:
[----:B------:R-:W-:Y:S02]  /*ca10*/  MOV R213, R12 ;  /* 0x0000000c00d57202 */ /* 0x000fe40000000f00 */
[----:B------:R-:W-:-:S07]  /*ca20*/  MOV R3, R209 ;  /* 0x000000d100037202 */ /* 0x000fce0000000f00 */
[----:B------:R-:W-:Y:S05]  /*ca30*/  WARPSYNC.COLLECTIVE R14, `(.L_x_6442) ;  /* 0x000000000e087348 */ /* 0x000fea0003c00000 */
[----:B------:R0:W1:Y:S02]  /*ca40*/  SHFL.UP P0, R209, R213, R215, R216 ;  /* 0x040000d7d5d17389 */ /* 0x00006400000000d8 */
[----:B01----:R-:W-:Y:S01]  /*ca50*/  ENDCOLLECTIVE ;  /* 0x000000000000791b */ /* 0x003fe20003800000 */
.L_x_6442:
[----:B------:R-:W-:Y:S01]  /*ca60*/  FMUL.FTZ R211, R12, R3 ;  /* 0x000000030cd37220 */ /* 0x000fe20000410000 */
[----:B------:R-:W-:Y:S02]  /*ca70*/  MOV R213, R207 ;  /* 0x000000cf00d57202 */ /* 0x000fe40000000f00 */
[----:B------:R-:W-:-:S07]  /*ca80*/  MOV R13, R209 ;  /* 0x000000d1000d7202 */ /* 0x000fce0000000f00 */
[----:B------:R-:W-:Y:S05]  /*ca90*/  WARPSYNC.COLLECTIVE R14, `(.L_x_6443) ;  /* 0x000000000e087348 */ /* 0x000fea0003c00000 */
[----:B------:R0:W1:Y:S02]  /*caa0*/  SHFL.UP P0, R209, R213, R215, R216 ;  /* 0x040000d7d5d17389 */ /* 0x00006400000000d8 */
[----:B01----:R-:W-:Y:S01]  /*cab0*/  ENDCOLLECTIVE ;  /* 0x000000000000791b */ /* 0x003fe20003800000 */
.L_x_6443:
[-C--:B------:R-:W-:Y:S01]  /*cac0*/  FFMA.FTZ R211, R206, R13.reuse, R211 ;  /* 0x0000000dced37223 */ /* 0x080fe200000100d3 */
[----:B------:R-:W-:Y:S01]  /*cad0*/  FMUL.FTZ R210, R12, R13 ;  /* 0x0000000d0cd27220 */ /* 0x000fe20000410000 */
[----:B------:R-:W-:Y:S02]  /*cae0*/  MOV R213, R208 ;  /* 0x000000d000d57202 */ /* 0x000fe40000000f00 */
[----:B------:R-:W-:-:S07]  /*caf0*/  MOV R15, R209 ;  /* 0x000000d1000f7202 */ /* 0x000fce0000000f00 */
[----:B------:R-:W-:Y:S05]  /*cb00*/  WARPSYNC.COLLECTIVE R14, `(.L_x_6444) ;  /* 0x000000000e087348 */ /* 0x000fea0003c00000 */
[----:B------:R0:W1:Y:S02]  /*cb10*/  SHFL.UP P0, R209, R213, R215, R216 ;  /* 0x040000d7d5d17389 */ /* 0x00006400000000d8 */
[----:B01----:R-:W-:Y:S01]  /*cb20*/  ENDCOLLECTIVE ;  /* 0x000000000000791b */ /* 0x003fe20003800000 */
.L_x_6444:
        /* <DEDUP_REMOVED lines=14> */
.L_x_6445:
[----:B------:R-:W-:Y:S02]  /*cc10*/  MOV R213, R12 ;  /* 0x0000000c00d57202 */ /* 0x000fe40000000f00 */
[----:B------:R-:W-:-:S07]  /*cc20*/  MOV R3, R209 ;  /* 0x000000d100037202 */ /* 0x000fce0000000f00 */
[----:B------:R-:W-:Y:S05]  /*cc30*/  WARPSYNC.COLLECTIVE R14, `(.L_x_6446) ;  /* 0x000000000e087348 */ /* 0x000fea0003c00000 */
[----:B------:R0:W1:Y:S02]  /*cc40*/  SHFL.UP P0, R209, R213, R215, R216 ;  /* 0x040000d7d5d17389 */ /* 0x00006400000000d8 */
[----:B01----:R-:W-:Y:S01]  /*cc50*/  ENDCOLLECTIVE ;  /* 0x000000000000791b */ /* 0x003fe20003800000 */
.L_x_6446:
[----:B------:R-:W-:Y:S01]  /*cc60*/  FMUL.FTZ R211, R12, R3 ;  /* 0x000000030cd37220 */ /* 0x000fe20000410000 */
[----:B------:R-:W-:Y:S02]  /*cc70*/  MOV R213, R207 ;  /* 0x000000cf00d57202 */ /* 0x000fe40000000f00 */
[----:B------:R-:W-:-:S07]  /*cc80*/  MOV R13, R209 ;  /* 0x000000d1000d7202 */ /* 0x000fce0000000f00 */
[----:B------:R-:W-:Y:S05]  /*cc90*/  WARPSYNC.COLLECTIVE R14, `(.L_x_6447) ;  /* 0x000000000e087348 */ /* 0x000fea0003c00000 */
[----:B------:R0:W1:Y:S02]  /*cca0*/  SHFL.UP P0, R209, R213, R215, R216 ;  /* 0x040000d7d5d17389 */ /* 0x00006400000000d8 */
[----:B01----:R-:W-:Y:S01]  /*ccb0*/  ENDCOLLECTIVE ;  /* 0x000000000000791b */ /* 0x003fe20003800000 */
.L_x_6447:
[-C--:B------:R-:W-:Y:S01]  /*ccc0*/  FFMA.FTZ R211, R206, R13.reuse, R211 ;  /* 0x0000000dced37223 */ /* 0x080fe200000100d3 */
[----:B------:R-:W-:Y:S01]  /*ccd0*/  FMUL.FTZ R210, R12, R13 ;  /* 0x0000000d0cd27220 */ /* 0x000fe20000410000 */
[----:B------:R-:W-:Y:S02]  /*cce0*/  MOV R213, R208 ;  /* 0x000000d000d57202 */ /* 0x000fe40000000f00 */
[----:B------:R-:W-:-:S07]  /*ccf0*/  MOV R15, R209 ;  /* 0x000000d1000f7202 */ /* 0x000fce0000000f00 */
[----:B------:R-:W-:Y:S05]  /*cd00*/  WARPSYNC.COLLECTIVE R14, `(.L_x_6448) ;  /* 0x000000000e087348 */ /* 0x000fea0003c00000 */
[----:B------:R0:W1:Y:S02]  /*cd10*/  SHFL.UP P0, R209, R213, R215, R216 ;  /* 0x040000d7d5d17389 */ /* 0x00006400000000d8 */
[----:B01----:R-:W-:Y:S01]  /*cd20*/  ENDCOLLECTIVE ;  /* 0x000000000000791b */ /* 0x003fe20003800000 */
.L_x_6448:
        /* <DEDUP_REMOVED lines=14> */
.L_x_6449:
[----:B------:R-:W-:Y:S02]  /*ce10*/  MOV R213, R211 ;  /* 0x000000d300d57202 */ /* 0x000fe40000000f00 */
[----:B------:R-:W-:-:S07]  /*ce20*/  MOV R3, R209 ;  /* 0x000000d100037202 */ /* 0x000fce0000000f00 */
[----:B------:R-:W-:Y:S05]  /*ce30*/  WARPSYNC.COLLECTIVE R14, `(.L_x_6450) ;  /* 0x000000000e087348 */ /* 0x000fea0003c00000 */
[----:B------:R0:W1:Y:S02]  /*ce40*/  SHFL.UP P0, R209, R213, R215, R216 ;  /* 0x040000d7d5d17389 */ /* 0x00006400000000d8 */
[----:B01----:R-:W-:Y:S01]  /*ce50*/  ENDCOLLECTIVE ;  /* 0x000000000000791b */ /* 0x003fe20003800000 */
.L_x_6450:
[----:B------:R-:W-:Y:S02]  /*ce60*/  MOV R213, R207 ;  /* 0x000000cf00d57202 */ /* 0x000fe40000000f00 */
[----:B------:R-:W-:-:S07]  /*ce70*/  MOV R12, R209 ;  /* 0x000000d1000c7202 */ /* 0x000fce0000000f00 */
[----:B------:R-:W-:Y:S05]  /*ce80*/  WARPSYNC.COLLECTIVE R14, `(.L_x_6451) ;  /* 0x000000000e087348 */ /* 0x000fea0003c00000 */
[----:B------:R0:W1:Y:S02]  /*ce90*/  SHFL.UP P0, R209, R213, R215, R216 ;  /* 0x040000d7d5d17389 */ /* 0x00006400000000d8 */
[----:B01----:R-:W-:Y:S01]  /*cea0*/  ENDCOLLECTIVE ;  /* 0x000000000000791b */ /* 0x003fe20003800000 */
.L_x_6451:
[----:B------:R-:W-:Y:S02]  /*ceb0*/  MOV R213, R208 ;  /* 0x000000d000d57202 */ /* 0x000fe40000000f00 */
[----:B------:R-:W-:-:S07]  /*cec0*/  MOV R13, R209 ;  /* 0x000000d1000d7202 */ /* 0x000fce0000000f00 */
[----:B------:R-:W-:Y:S05]  /*ced0*/  WARPSYNC.COLLECTIVE R14, `(.L_x_6452) ;  /* 0x000000000e087348 */ /* 0x000fea0003c00000 */
[----:B------:R0:W1:Y:S02]  /*cee0*/  SHFL.UP P0, R209, R213, R215, R216 ;  /* 0x040000d7d5d17389 */ /* 0x00006400000000d8 */
[----:B01----:R-:W-:Y:S01]  /*cef0*/  ENDCOLLECTIVE ;  /* 0x000000000000791b */ /* 0x003fe20003800000 */
.L_x_6452:
[----:B------:R-:W-:Y:S01]  /*cf00*/  MOV R15, R209 ;  /* 0x000000d1000f7202 */ /* 0x000fe20000000f00 */
[----:B------:R-:W-:Y:S06]  /*cf10*/  BRA `(.L_x_6453) ;  /* 0xffffff98001c7947 */ /* 0x000fec000383ffff */
.L_x_6394:
        /* <DEDUP_REMOVED lines=8> */
.L_x_6455:
[----:B------:R-:W-:Y:S05]  /*cfa0*/  BSYNC B0 ;  /* 0x0000000000007941 */ /* 0x000fea0003800000 */
.L_x_6454:
[----:B------:R-:W-:Y:S05]  /*cfb0*/  BRA `(.L_x_6456) ;  /* 0xffffff98002c7947 */ /* 0x000fea000383ffff */
.L_x_6395:
        /* <DEDUP_REMOVED lines=8> */
.L_x_6458:
[----:B------:R-:W-:Y:S05]  /*d040*/  BSYNC B0 ;  /* 0x0000000000007941 */ /* 0x000fea0003800000 */
.L_x_6457:
[----:B------:R-:W-:Y:S05]  /*d050*/  BRA `(.L_x_6459) ;  /* 0xffffff98000c7947 */ /* 0x000fea000383ffff */
.L_x_6396:
        /* <DEDUP_REMOVED lines=8> */
.L_x_6461:
[----:B------:R-:W-:Y:S05]  /*d0e0*/  BSYNC B0 ;  /* 0x0000000000007941 */ /* 0x000fea0003800000 */
.L_x_6460:
[----:B------:R-:W-:Y:S05]  /*d0f0*/  BRA `(.L_x_6462) ;  /* 0xffffff9400ec7947 */ /* 0x000fea000383ffff */
.L_x_6397:
        /* <DEDUP_REMOVED lines=8> */
.L_x_6464:
[----:B------:R-:W-:Y:S05]  /*d180*/  BSYNC B0 ;  /* 0x0000000000007941 */ /* 0x000fea0003800000 */
.L_x_6463:
[----:B------:R-:W-:Y:S05]  /*d190*/  BRA `(.L_x_6465) ;  /* 0xffffff9400cc7947 */ /* 0x000fea000383ffff */
.L_x_6398:
        /* <DEDUP_REMOVED lines=8> */
.L_x_6467:
[----:B------:R-:W-:Y:S05]  /*d220*/  BSYNC B0 ;  /* 0x0000000000007941 */ /* 0x000fea0003800000 */
.L_x_6466:
        /* <DEDUP_REMOVED lines=10> */
.L_x_6468:
[----:B------:R-:W-:Y:S02]  /*d2d0*/  MOV R3, 0x1f ;  /* 0x0000001f00037802 */ /* 0x000fe40000000f00 */
[----:B------:R-:W-:Y:S02]  /*d2e0*/  MOV R213, R207 ;  /* 0x000000cf00d57202 */ /* 0x000fe40000000f00 */
[----:B------:R-:W-:-:S07]  /*d2f0*/  MOV R212, R209 ;  /* 0x000000d100d47202 */ /* 0x000fce0000000f00 */
[----:B------:R-:W-:Y:S05]  /*d300*/  WARPSYNC.COLLECTIVE R14, `(.L_x_6469) ;  /* 0x000000000e087348 */ /* 0x000fea0003c00000 */
[----:B------:R0:W1:Y:S02]  /*d310*/  SHFL.UP P0, R209, R213, R215, R216 ;  /* 0x040000d7d5d17389 */ /* 0x00006400000000d8 */
[----:B01----:R-:W-:Y:S01]  /*d320*/  ENDCOLLECTIVE ;  /* 0x000000000000791b */ /* 0x003fe20003800000 */
.L_x_6469:
[----:B------:R-:W-:Y:S02]  /*d330*/  MOV R213, R208 ;  /* 0x000000d000d57202 */ /* 0x000fe40000000f00 */
[----:B------:R-:W-:-:S07]  /*d340*/  MOV R207, R209 ;  /* 0x000000d100cf7202 */ /* 0x000fce0000000f00 */
[----:B------:R-:W-:Y:S05]  /*d350*/  WARPSYNC.COLLECTIVE R14, `(.L_x_6470) ;  /* 0x000000000e087348 */ /* 0x000fea0003c00000 */
[----:B------:R0:W1:Y:S02]  /*d360*/  SHFL.UP P0, R209, R213, R215, R216 ;  /* 0x040000d7d5d17389 */ /* 0x00006400000000d8 */
[----:B01----:R-:W-:Y:S01]  /*d370*/  ENDCOLLECTIVE ;  /* 0x000000000000791b */ /* 0x003fe20003800000 */
.L_x_6470:
[----:B------:R-:W-:Y:S05]  /*d380*/  WARPSYNC.COLLECTIVE R14, `(.L_x_6471) ;  /* 0x000000000e087348 */ /* 0x000fea0003c00000 */
[----:B------:R0:W1:Y:S02]  /*d390*/  SHFL.IDX P0, R15, R13, R12, R3 ;  /* 0x0000000c0d0f7389 */ /* 0x0000640000000003 */
[----:B01----:R-:W-:Y:S01]  /*d3a0*/  ENDCOLLECTIVE ;  /* 0x000000000000791b */ /* 0x003fe20003800000 */
.L_x_6471:
[----:B------:R-:W-:Y:S02]  /*d3b0*/  MOV R13, R5 ;  /* 0x00000005000d7202 */ /* 0x000fe40000000f00 */
[----:B------:R-:W-:Y:S02]  /*d3c0*/  MOV R208, R209 ;  /* 0x000000d100d07202 */ /* 0x000fe40000000f00 */
[----:B------:R-:W-:-:S07]  /*d3d0*/  MOV R4, R15 ;  /* 0x0000000f00047202 */ /* 0x000fce0000000f00 */
[----:B------:R-:W-:Y:S05]  /*d3e0*/  WARPSYNC.COLLECTIVE R14, `(.L_x_6472) ;  /* 0x000000000e087348 */ /* 0x000fea0003c00000 */
[----:B------:R0:W1:Y:S02]  /*d3f0*/  SHFL.IDX P0, R15, R13, R12, R3 ;  /* 0x0000000c0d0f7389 */ /* 0x0000640000000003 */
[----:B01----:R-:W-:Y:S01]  /*d400*/  ENDCOLLECTIVE ;  /* 0x000000000000791b */ /* 0x003fe20003800000 */
.L_x_6472:
[----:B------:R-:W-:Y:S02]  /*d410*/  MOV R13, R6 ;  /* 0x00000006000d7202 */ /* 0x000fe40000000f00 */
[----:B------:R-:W-:-:S07]  /*d420*/  MOV R5, R15 ;  /* 0x0000000f00057202 */ /* 0x000fce0000000f00 */
[----:B------:R-:W-:Y:S05]  /*d430*/  WARPSYNC.COLLECTIVE R14, `(.L_x_6473) ;  /* 0x000000000e087348 */ /* 0x000fea0003c00000 */
[----:B------:R0:W1:Y:S02]  /*d440*/  SHFL.IDX P0, R15, R13, R12, R3 ;  /* 0x0000000c0d0f7389 */ /* 0x0000640000000003 */
[----:B01----:R-:W-:Y:S01]  /*d450*/  ENDCOLLECTIVE ;  /* 0x000000000000791b */ /* 0x003fe20003800000 */
.L_x_6473:
[----:B------:R-:W-:Y:S02]  /*d460*/  MOV R13, R7 ;  /* 0x00000007000d7202 */ /* 0x000fe40000000f00 */
[----:B------:R-:W-:-:S07]  /*d470*/  MOV R6, R15 ;  /* 0x0000000f00067202 */ /* 0x000fce0000000f00 */
[----:B------:R-:W-:Y:S05]  /*d480*/  WARPSYNC.COLLECTIVE R14, `(.L_x_6474) ;  /* 0x000000000e087348 */ /* 0x000fea0003c00000 */
[----:B------:R0:W1:Y:S02]  /*d490*/  SHFL.IDX P0, R15, R13, R12, R3 ;  /* 0x0000000c0d0f7389 */ /* 0x0000640000000003 */
[----:B01----:R-:W-:Y:S01]  /*d4a0*/  ENDCOLLECTIVE ;  /* 0x000000000000791b */ /* 0x003fe20003800000 */
.L_x_6474:
[----:B------:R-:W-:Y:S01]  /*d4b0*/  MOV R7, R15 ;  /* 0x0000000f00077202 */ /* 0x000fe20000000f00 */
[----:B------:R-:W-:Y:S06]  /*d4c0*/  BRA `(.L_x_6475) ;  /* 0xffffff9400287947 */ /* 0x000fec000383ffff */
.L_x_6400:
[----:B------:R-:W-:Y:S01]  /*d4d0*/  HFMA2.MMA R250, -RZ, RZ, 0, 5.9604644775390625e-08 ;  /* 0x00000001fffa7435 */ /* 0x000fe200000001ff */
[----:B------:R-:W-:Y:S02]  /*d4e0*/  MOV R251, R248 ;  /* 0x000000f800fb7202 */ /* 0x000fe40000000f00 */
[----:B------:R-:W-:Y:S02]  /*d4f0*/  MOV R15, 0x1f ;  /* 0x0000001f000f7802 */ /* 0x000fe40000000f00 */
[----:B------:R-:W-:-:S07]  /*d500*/  MOV R14, 0xffffffff ;  /* 0xffffffff000e7802 */ /* 0x000fce0000000f00 */
[----:B------:R-:W-:Y:S05]  /*d510*/  WARPSYNC.COLLECTIVE R14, `(.L_x_6476) ;  /* 0x000000000e087348 */ /* 0x000fea0003c00000 */
[----:B------:R0:W1:Y:S02]  /*d520*/  SHFL.DOWN P2, R247, R251, R250, R15 ;  /* 0x080000fafbf77389 */ /* 0x000064000004000f */
[----:B01----:R-:W-:Y:S01]  /*d530*/  ENDCOLLECTIVE ;  /* 0x000000000000791b */ /* 0x003fe20003800000 */
.L_x_6476:
[----:B------:R-:W-:Y:S02]  /*d540*/  MOV R251, R249 ;  /* 0x000000f900fb7202 */ /* 0x000fe40000000f00 */
[----:B------:R-:W-:-:S07]  /*d550*/  MOV R12, R247 ;  /* 0x000000f7000c7202 */ /* 0x000fce0000000f00 */
[----:B------:R-:W-:Y:S05]  /*d560*/  WARPSYNC.COLLECTIVE R14, `(.L_x_6477) ;  /* 0x000000000e087348 */ /* 0x000fea0003c00000 */
[----:B------:R0:W1:Y:S02]  /*d570*/  SHFL.DOWN P2, R247, R251, R250, R15 ;  /* 0x080000fafbf77389 */ /* 0x000064000004000f */
[----:B01----:R-:W-:Y:S01]  /*d580*/  ENDCOLLECTIVE ;  /* 0x000000000000791b */ /* 0x003fe20003800000 */
.L_x_6477:
[----:B------:R-:W-:Y:S02]  /*d590*/  MOV R251, R245 ;  /* 0x000000f500fb7202 */ /* 0x000fe40000000f00 */
[----:B------:R-:W-:-:S07]  /*d5a0*/  MOV R3, R247 ;  /* 0x000000f700037202 */ /* 0x000fce0000000f00 */
[----:B------:R-:W-:Y:S05]  /*d5b0*/  WARPSYNC.COLLECTIVE R14, `(.L_x_6478) ;  /* 0x000000000e087348 */ /* 0x000fea0003c00000 */
[----:B------:R0:W1:Y:S02]  /*d5c0*/  SHFL.DOWN P2, R247, R251, R250, R15 ;  /* 0x080000fafbf77389 */ /* 0x000064000004000f */
[----:B01----:R-:W-:Y:S01]  /*d5d0*/  ENDCOLLECTIVE ;  /* 0x000000000000791b */ /* 0x003fe20003800000 */
.L_x_6478:
[----:B------:R-:W-:Y:S02]  /*d5e0*/  MOV R251, R244 ;  /* 0x000000f400fb7202 */ /* 0x000fe40000000f00 */
[----:B------:R-:W-:-:S07]  /*d5f0*/  MOV R13, R247 ;  /* 0x000000f7000d7202 */ /* 0x000fce0000000f00 */
[----:B------:R-:W-:Y:S05]  /*d600*/  WARPSYNC.COLLECTIVE R14, `(.L_x_6479) ;  /* 0x000000000e087348 */ /* 0x000fea0003c00000 */
[----:B------:R0:W1:Y:S02]  /*d610*/  SHFL.DOWN P2, R247, R251, R250, R15 ;  /* 0x080000fafbf77389 */ /* 0x000064000004000f */
[----:B01----:R-:W-:Y:S01]  /*d620*/  ENDCOLLECTIVE ;  /* 0x000000000000791b */ /* 0x003fe20003800000 */
.L_x_6479:
[----:B------:R-:W-:Y:S05]  /*d630*/  BRA `(.L_x_6480) ;  /* 0xffffffa400847947 */ /* 0x000fea000383ffff */
.L_x_6403:
        /* <DEDUP_REMOVED lines=8> */
.L_x_6482:
[----:B------:R-:W-:Y:S05]  /*d6c0*/  BSYNC B0 ;  /* 0x0000000000007941 */ /* 0x000fea0003800000 */
.L_x_6481:
        /* <DEDUP_REMOVED lines=8> */
.L_x_6483:
[----:B------:R-:W-:Y:S02]  /*d750*/  MOV R251, R245 ;  /* 0x000000f500fb7202 */ /* 0x000fe40000000f00 */
[----:B------:R-:W-:-:S07]  /*d760*/  MOV R12, R247 ;  /* 0x000000f7000c7202 */ /* 0x000fce0000000f00 */
[----:B------:R-:W-:Y:S05]  /*d770*/  WARPSYNC.COLLECTIVE R14, `(.L_x_6484) ;  /* 0x000000000e087348 */ /* 0x000fea0003c00000 */
[----:B------:R0:W1:Y:S02]  /*d780*/  SHFL.DOWN P2, R247, R251, R250, R15 ;  /* 0x080000fafbf77389 */ /* 0x000064000004000f */
[----:B01----:R-:W-:Y:S01]  /*d790*/  ENDCOLLECTIVE ;  /* 0x000000000000791b */ /* 0x003fe20003800000 */
.L_x_6484:
[----:B------:R-:W-:Y:S02]  /*d7a0*/  MOV R251, R244 ;  /* 0x000000f400fb7202 */ /* 0x000fe40000000f00 */
[----:B------:R-:W-:-:S07]  /*d7b0*/  MOV R13, R247 ;  /* 0x000000f7000d7202 */ /* 0x000fce0000000f00 */
[----:B------:R-:W-:Y:S05]  /*d7c0*/  WARPSYNC.COLLECTIVE R14, `(.L_x_6485) ;  /* 0x000000000e087348 */ /* 0x000fea0003c00000 */
[----:B------:R0:W1:Y:S02]  /*d7d0*/  SHFL.DOWN P2, R247, R251, R250, R15 ;  /* 0x080000fafbf77389 */ /* 0x000064000004000f */
[----:B01----:R-:W-:Y:S01]  /*d7e0*/  ENDCOLLECTIVE ;  /* 0x000000000000791b */ /* 0x003fe20003800000 */
.L_x_6485:
[----:B------:R-:W-:Y:S05]  /*d7f0*/  BRA `(.L_x_6486) ;  /* 0xffffffa400687947 */ /* 0x000fea000383ffff */
.L_x_6406:
        /* <DEDUP_REMOVED lines=8> */
.L_x_6488:
[----:B------:R-:W-:Y:S05]  /*d880*/  BSYNC B0 ;  /* 0x0000000000007941 */ /* 0x000fea0003800000 */
.L_x_6487:
        /* <DEDUP_REMOVED lines=8> */
.L_x_6489:
[----:B------:R-:W-:Y:S02]  /*d910*/  MOV R251, R245 ;  /* 0x000000f500fb7202 */ /* 0x000fe40000000f00 */
[----:B------:R-:W-:-:S07]  /*d920*/  MOV R12, R247 ;  /* 0x000000f7000c7202 */ /* 0x000fce0000000f00 */
[----:B------:R-:W-:Y:S05]  /*d930*/  WARPSYNC.COLLECTIVE R14, `(.L_x_6490) ;  /* 0x000000000e087348 */ /* 0x000fea0003c00000 */
[----:B------:R0:W1:Y:S02]  /*d940*/  SHFL.DOWN P2, R247, R251, R250, R15 ;  /* 0x080000fafbf77389 */ /* 0x000064000004000f */
[----:B01----:R-:W-:Y:S01]  /*d950*/  ENDCOLLECTIVE ;  /* 0x000000000000791b */ /* 0x003fe20003800000 */
.L_x_6490:
[----:B------:R-:W-:Y:S02]  /*d960*/  MOV R251, R244 ;  /* 0x000000f400fb7202 */ /* 0x000fe40000000f00 */
[----:B------:R-:W-:-:S07]  /*d970*/  MOV R13, R247 ;  /* 0x000000f7000d7202 */ /* 0x000fce0000000f00 */
[----:B------:R-:W-:Y:S05]  /*d980*/  WARPSYNC.COLLECTIVE R14, `(.L_x_6491) ;  /* 0x000000000e087348 */ /* 0x000fea0003c00000 */
[----:B------:R0:W1:Y:S02]  /*d990*/  SHFL.DOWN P2, R247, R251, R250, R15 ;  /* 0x080000fafbf77389 */ /* 0x000064000004000f */
[----:B01----:R-:W-:Y:S01]  /*d9a0*/  ENDCOLLECTIVE ;  /* 0x000000000000791b */ /* 0x003fe20003800000 */
.L_x_6491:
[----:B------:R-:W-:Y:S05]  /*d9b0*/  BRA `(.L_x_6492) ;  /* 0xffffffa4004c7947 */ /* 0x000fea000383ffff */
.L_x_6409:
        /* <DEDUP_REMOVED lines=8> */
.L_x_6494:
[----:B------:R-:W-:Y:S05]  /*da40*/  BSYNC B0 ;  /* 0x0000000000007941 */ /* 0x000fea0003800000 */
.L_x_6493:
        /* <DEDUP_REMOVED lines=8> */
.L_x_6495:
[----:B------:R-:W-:Y:S02]  /*dad0*/  MOV R251, R245 ;  /* 0x000000f500fb7202 */ /* 0x000fe40000000f00 */
[----:B------:R-:W-:-:S07]  /*dae0*/  MOV R12, R247 ;  /* 0x000000f7000c7202 */ /* 0x000fce0000000f00 */
[----:B------:R-:W-:Y:S05]  /*daf0*/  WARPSYNC.COLLECTIVE R14, `(.L_x_6496) ;  /* 0x000000000e087348 */ /* 0x000fea0003c00000 */
[----:B------:R0:W1:Y:S02]  /*db00*/  SHFL.DOWN P2, R247, R251, R250, R15 ;  /* 0x080000fafbf77389 */ /* 0x000064000004000f */
[----:B01----:R-:W-:Y:S01]  /*db10*/  ENDCOLLECTIVE ;  /* 0x000000000000791b */ /* 0x003fe20003800000 */
.L_x_6496:
[----:B------:R-:W-:Y:S02]  /*db20*/  MOV R251, R244 ;  /* 0x000000f400fb7202 */ /* 0x000fe40000000f00 */
[----:B------:R-:W-:-:S07]  /*db30*/  MOV R13, R247 ;  /* 0x000000f7000d7202 */ /* 0x000fce0000000f00 */
[----:B------:R-:W-:Y:S05]  /*db40*/  WARPSYNC.COLLECTIVE R14, `(.L_x_6497) ;  /* 0x000000000e087348 */ /* 0x000fea0003c00000 */
[----:B------:R0:W1:Y:S02]  /*db50*/  SHFL.DOWN P2, R247, R251, R250, R15 ;  /* 0x080000fafbf77389 */ /* 0x000064000004000f */
[----:B01----:R-:W-:Y:S01]  /*db60*/  ENDCOLLECTIVE ;  /* 0x000000000000791b */ /* 0x003fe20003800000 */
.L_x_6497:
[----:B------:R-:W-:Y:S05]  /*db70*/  BRA `(.L_x_6498) ;  /* 0xffffffa400307947 */ /* 0x000fea000383ffff */
.L_x_6412:
        /* <DEDUP_REMOVED lines=8> */
.L_x_6500:
[----:B------:R-:W-:Y:S05]  /*dc00*/  BSYNC B0 ;  /* 0x0000000000007941 */ /* 0x000fea0003800000 */
.L_x_6499:
        /* <DEDUP_REMOVED lines=8> */
.L_x_6501:
[----:B------:R-:W-:Y:S02]  /*dc90*/  MOV R251, R245 ;  /* 0x000000f500fb7202 */ /* 0x000fe40000000f00 */
[----:B------:R-:W-:-:S07]  /*dca0*/  MOV R12, R247 ;  /* 0x000000f7000c7202 */ /* 0x000fce0000000f00 */
[----:B------:R-:W-:Y:S05]  /*dcb0*/  WARPSYNC.COLLECTIVE R14, `(.L_x_6502) ;  /* 0x000000000e087348 */ /* 0x000fea0003c00000 */
[----:B------:R0:W1:Y:S02]  /*dcc0*/  SHFL.DOWN P2, R247, R251, R250, R15 ;  /* 0x080000fafbf77389 */ /* 0x000064000004000f */
[----:B01----:R-:W-:Y:S01]  /*dcd0*/  ENDCOLLECTIVE ;  /* 0x000000000000791b */ /* 0x003fe20003800000 */
.L_x_6502:
[----:B------:R-:W-:Y:S02]  /*dce0*/  MOV R251, R244 ;  /* 0x000000f400fb7202 */ /* 0x000fe40000000f00 */
[----:B------:R-:W-:-:S07]  /*dcf0*/  MOV R13, R247 ;  /* 0x000000f7000d7202 */ /* 0x000fce0000000f00 */
[----:B------:R-:W-:Y:S05]  /*dd00*/  WARPSYNC.COLLECTIVE R14, `(.L_x_6503) ;  /* 0x000000000e087348 */ /* 0x000fea0003c00000 */
[----:B------:R0:W1:Y:S02]  /*dd10*/  SHFL.DOWN P2, R247, R251, R250, R15 ;  /* 0x080000fafbf77389 */ /* 0x000064000004000f */
[----:B01----:R-:W-:Y:S01]  /*dd20*/  ENDCOLLECTIVE ;  /* 0x000000000000791b */ /* 0x003fe20003800000 */
.L_x_6503:
[----:B------:R-:W-:Y:S05]  /*dd30*/  BRA `(.L_x_6504) ;  /* 0xffffffa400147947 */ /* 0x000fea000383ffff */
.L_x_6415:
        /* <DEDUP_REMOVED lines=8> */
.L_x_6506:
[----:B------:R-:W-:Y:S05]  /*ddc0*/  BSYNC B0 ;  /* 0x0000000000007941 */ /* 0x000fea0003800000 */
.L_x_6505:
        /* <DEDUP_REMOVED lines=10> */
.L_x_6507:
        /* <DEDUP_REMOVED lines=9> */
.L_x_6508:
[----:B------:R-:W-:Y:S02]  /*df00*/  MOV R13, R244 ;  /* 0x000000f4000d7202 */ /* 0x000fe40000000f00 */
[----:B------:R-:W-:-:S07]  /*df10*/  MOV R239, R15 ;  /* 0x0000000f00ef7202 */ /* 0x000fce0000000f00 */
[----:B------:R-:W-:Y:S05]  /*df20*/  WARPSYNC.COLLECTIVE R14, `(.L_x_6509) ;  /* 0x000000000e087348 */ /* 0x000fea0003c00000 */
[----:B------:R0:W1:Y:S02]  /*df30*/  SHFL.IDX P0, R15, R13, R12, R3 ;  /* 0x0000000c0d0f7389 */ /* 0x0000640000000003 */
[----:B01----:R-:W-:Y:S01]  /*df40*/  ENDCOLLECTIVE ;  /* 0x000000000000791b */ /* 0x003fe20003800000 */
.L_x_6509:
[----:B------:R-:W-:Y:S02]  /*df50*/  MOV R13, R4 ;  /* 0x00000004000d7202 */ /* 0x000fe40000000f00 */
[----:B------:R-:W-:Y:S02]  /*df60*/  MOV R241, R15 ;  /* 0x0000000f00f17202 */ /* 0x000fe40000000f00 */
[----:B------:R-:W-:-:S07]  /*df70*/  MOV R15, 0x1f ;  /* 0x0000001f000f7802 */ /* 0x000fce0000000f00 */
[----:B------:R-:W-:Y:S05]  /*df80*/  WARPSYNC.COLLECTIVE R14, `(.L_x_6510) ;  /* 0x000000000e087348 */ /* 0x000fea0003c00000 */
[----:B------:R0:W1:Y:S02]  /*df90*/  SHFL.DOWN P2, R247, R251, R250, R15 ;  /* 0x080000fafbf77389 */ /* 0x000064000004000f */
[----:B01----:R-:W-:Y:S01]  /*dfa0*/  ENDCOLLECTIVE ;  /* 0x000000000000791b */ /* 0x003fe20003800000 */
.L_x_6510:
[----:B------:R-:W-:Y:S02]  /*dfb0*/  MOV R251, R249 ;  /* 0x000000f900fb7202 */ /* 0x000fe40000000f00 */
[----:B------:R-:W-:-:S07]  /*dfc0*/  MOV R240, R247 ;  /* 0x000000f700f07202 */ /* 0x000fce0000000f00 */
[----:B------:R-:W-:Y:S05]  /*dfd0*/  WARPSYNC.COLLECTIVE R14, `(.L_x_6511) ;  /* 0x000000000e087348 */ /* 0x000fea0003c00000 */
[----:B------:R0:W1:Y:S02]  /*dfe0*/  SHFL.DOWN P2, R247, R251, R250, R15 ;  /* 0x080000fafbf77389 */ /* 0x000064000004000f */
[----:B01----:R-:W-:Y:S01]  /*dff0*/  ENDCOLLECTIVE ;  /* 0x000000000000791b */ /* 0x003fe20003800000 */
.L_x_6511:
[----:B------:R-:W-:Y:S01]  /*e000*/  MOV R251, R245 ;  /* 0x000000f500fb7202 */ /* 0x000fe20000000f00 */
[-C--:B------:R-:W-:Y:S01]  /*e010*/  FMUL.FTZ R245, R5, R246.reuse ;  /* 0x000000f605f57220 */ /* 0x080fe20000410000 */
[----:B------:R-:W-:Y:S01]  /*e020*/  FMUL.FTZ R246, R4, R246 ;  /* 0x000000f604f67220 */ /* 0x000fe20000410000 */
[----:B------:R-:W-:-:S07]  /*e030*/  MOV R242, R247 ;  /* 0x000000f700f27202 */ /* 0x000fce0000000f00 */
[----:B------:R-:W-:Y:S05]  /*e040*/  WARPSYNC.COLLECTIVE R14, `(.L_x_6512) ;  /* 0x000000000e087348 */ /* 0x000fea0003c00000 */
[----:B------:R0:W1:Y:S02]  /*e050*/  SHFL.DOWN P2, R247, R251, R250, R15 ;  /* 0x080000fafbf77389 */ /* 0x000064000004000f */
[----:B01----:R-:W-:Y:S01]  /*e060*/  ENDCOLLECTIVE ;  /* 0x000000000000791b */ /* 0x003fe20003800000 */
.L_x_6512:
[----:B------:R-:W-:Y:S02]  /*e070*/  MOV R251, R244 ;  /* 0x000000f400fb7202 */ /* 0x000fe40000000f00 */
[----:B------:R-:W-:-:S07]  /*e080*/  MOV R243, R247 ;  /* 0x000000f700f37202 */ /* 0x000fce0000000f00 */
[----:B------:R-:W-:Y:S05]  /*e090*/  WARPSYNC.COLLECTIVE R14, `(.L_x_6513) ;  /* 0x000000000e087348 */ /* 0x000fea0003c00000 */
[----:B------:R0:W1:Y:S02]  /*e0a0*/  SHFL.DOWN P2, R247, R251, R250, R15 ;  /* 0x080000fafbf77389 */ /* 0x000064000004000f */
[----:B01----:R-:W-:Y:S01]  /*e0b0*/  ENDCOLLECTIVE ;  /* 0x000000000000791b */ /* 0x003fe20003800000 */
.L_x_6513:
[----:B------:R-:W-:Y:S05]  /*e0c0*/  WARPSYNC.COLLECTIVE R14, `(.L_x_6514) ;  /* 0x000000000e087348 */ /* 0x000fea0003c00000 */
[----:B------:R0:W1:Y:S02]  /*e0d0*/  SHFL.IDX P0, R15, R13, R12, R3 ;  /* 0x0000000c0d0f7389 */ /* 0x0000640000000003 */
[----:B01----:R-:W-:Y:S01]  /*e0e0*/  ENDCOLLECTIVE ;  /* 0x000000000000791b */ /* 0x003fe20003800000 */
.L_x_6514:
[----:B------:R-:W-:Y:S02]  /*e0f0*/  MOV R13, R5 ;  /* 0x00000005000d7202 */ /* 0x000fe40000000f00 */
[----:B------:R-:W-:-:S07]  /*e100*/  MOV R252, R15 ;  /* 0x0000000f00fc7202 */ /* 0x000fce0000000f00 */
[----:B------:R-:W-:Y:S05]  /*e110*/  WARPSYNC.COLLECTIVE R14, `(.L_x_6515) ;  /* 0x000000000e087348 */ /* 0x000fea0003c00000 */
[----:B------:R0:W1:Y:S02]  /*e120*/  SHFL.IDX P0, R15, R13, R12, R3 ;  /* 0x0000000c0d0f7389 */ /* 0x0000640000000003 */
[----:B01----:R-:W-:Y:S01]  /*e130*/  ENDCOLLECTIVE ;  /* 0x000000000000791b */ /* 0x003fe20003800000 */
.L_x_6515:
[----:B------:R-:W-:Y:S02]  /*e140*/  MOV R13, R6 ;  /* 0x00000006000d7202 */ /* 0x000fe40000000f00 */
[----:B------:R-:W-:-:S07]  /*e150*/  MOV R251, R15 ;  /* 0x0000000f00fb7202 */ /* 0x000fce0000000f00 */
[----:B------:R-:W-:Y:S05]  /*e160*/  WARPSYNC.COLLECTIVE R14, `(.L_x_6516) ;  /* 0x000000000e087348 */ /* 0x000fea0003c00000 */
[----:B------:R0:W1:Y:S02]  /*e170*/  SHFL.IDX P0, R15, R13, R12, R3 ;  /* 0x0000000c0d0f7389 */ /* 0x0000640000000003 */
[----:B01----:R-:W-:Y:S01]  /*e180*/  ENDCOLLECTIVE ;  /* 0x000000000000791b */ /* 0x003fe20003800000 */
.L_x_6516:
[----:B------:R-:W-:Y:S02]  /*e190*/  MOV R13, R7 ;  /* 0x00000007000d7202 */ /* 0x000fe40000000f00 */
[----:B------:R-:W-:-:S07]  /*e1a0*/  MOV R250, R15 ;  /* 0x0000000f00fa7202 */ /* 0x000fce0000000f00 */
[----:B------:R-:W-:Y:S05]  /*e1b0*/  WARPSYNC.COLLECTIVE R14, `(.L_x_6517) ;  /* 0x000000000e087348 */ /* 0x000fea0003c00000 */
[----:B------:R0:W1:Y:S02]  /*e1c0*/  SHFL.IDX P0, R15, R13, R12, R3 ;  /* 0x0000000c0d0f7389 */ /* 0x0000640000000003 */
[----:B01----:R-:W-:Y:S01]  /*e1d0*/  ENDCOLLECTIVE ;  /* 0x000000000000791b */ /* 0x003fe20003800000 */
.L_x_6517:
[----:B------:R-:W-:Y:S05]  /*e1e0*/  BRA `(.L_x_6518) ;  /* 0xffffffa000707947 */ /* 0x000fea000383ffff */
.L_x_6519:
        /* <DEDUP_REMOVED lines=9> */
.L_x_18934:


//--------------------- .text._Z25selective_scan_bwd_kernelI32Selective_Scan_bwd_kernel_traitsILi64ELi16ELb0ELb0ELb0ELb1ELb0EfN3c107complexIfEEEEv12SSMParamsBwd --------------------------
	.section	.text._Z25selective_scan_bwd_kernelI32Selective_Scan_bwd_kernel_traitsILi64ELi16ELb0ELb0ELb0ELb1ELb0EfN3c107complexIfEEEEv12SSMParamsBwd,"ax",@progbits
	.align	128
        .global         _Z25selective_scan_bwd_kernelI32Selective_Scan_bwd_kernel_traitsILi64ELi16ELb0ELb0ELb0ELb1ELb0EfN3c107complexIfEEEEv12SSMParamsBwd
        .type           _Z25selective_scan_bwd_kernelI32Selective_Scan_bwd_kernel_traitsILi64ELi16ELb0ELb0ELb0ELb1ELb0EfN3c107complexIfEEEEv12SSMParamsBwd,@function
        .size           _Z25selective_scan_bwd_kernelI32Selective_Scan_bwd_kernel_traitsILi64ELi16ELb0ELb0ELb0ELb1ELb0EfN3c107complexIfEEEEv12SSMParamsBwd,(.L_x_18935 - _Z25selective_scan_bwd_kernelI32Selective_Scan_bwd_kernel_traitsILi64ELi16ELb0ELb0ELb0ELb1ELb0EfN3c107complexIfEEEEv12SSMParamsBwd)
        .other          _Z25selective_scan_bwd_kernelI32Selective_Scan_bwd_kernel_traitsILi64ELi16ELb0ELb0ELb0ELb1ELb0EfN3c107complexIfEEEEv12SSMParamsBwd,@"STO_CUDA_ENTRY STV_DEFAULT"
_Z25selective_scan_bwd_kernelI32Selective_Scan_bwd_kernel_traitsILi64ELi16ELb0ELb0ELb0ELb1ELb0EfN3c107complexIfEEEEv12SSMParamsBwd:
.text._Z25selective_scan_bwd_kernelI32Selective_Scan_bwd_kernel_traitsILi64ELi16ELb0ELb0ELb0ELb1ELb0EfN3c107complexIfEEEEv12SSMParamsBwd:
[----:B------:R-:W-:Y:S08]  /*0000*/  LDC R1, c[0x0][0x28] ;  /* 0x00000a00ff017b82 */ /* 0x000ff00000000800 */
[----:B------:R-:W0:Y:S01]  /*0010*/  S2UR UR7, SR_CTAID.Y ;  /* 0x00000000000779c3 */ /* 0x000e220000002600 */
[----:B------:R-:W-:Y:S01]  /*0020*/  ULDC.64 UR4, c[0x0][0x300] ;  /* 0x0000c00000047ab9 */ /* 0x000fe20000000a00 */
[----:B------:R-:W-:Y:S01]  /*0030*/  ULDC.64 UR18, c[0x0][0x208] ;  /* 0x0000820000127ab9 */ /* 0x000fe20000000a00 */
[----:B------:R-:W-:Y:S01]  /*0040*/  UISETP.NE.U32.AND UP1, UPT, UR4, URZ, UPT ;  /* 0x0000003f0400728c */ /* 0x000fe2000bf25070 */
[----:B------:R-:W-:Y:S01]  /*0050*/  ULDC.64 UR10, c[0x0][0x2e8] ;  /* 0x0000ba00000a7ab9 */ /* 0x000fe20000000a00 */
[----:B------:R-:W-:-:S02]  /*0060*/  ULDC.64 UR24, c[0x0][0x3d8] ;  /* 0x0000f60000187ab9 */ /* 0x000fc40000000a00 */
[----:B------:R-:W-:Y:S01]  /*0070*/  UISETP.NE.AND.EX UP1, UPT, UR5, URZ, UPT, UP1 ;  /* 0x0000003f0500728c */ /* 0x000fe2000bf25310 */
[----:B------:R-:W1:Y:S01]  /*0080*/  S2UR UR9, SR_CTAID.X ;  /* 0x00000000000979c3 */ /* 0x000e620000002500 */
[----:B------:R-:W-:Y:S01]  /*0090*/  UISETP.NE.U32.AND UP0, UPT, UR10, URZ, UPT ;  /* 0x0000003f0a00728c */ /* 0x000fe2000bf05070 */
[----:B------:R-:W-:Y:S01]  /*00a0*/  ULDC.64 UR26, c[0x0][0x3f8] ;  /* 0x0000fe00001a7ab9 */ /* 0x000fe20000000a00 */
[----:B------:R-:W-:Y:S02]  /*00b0*/  ULDC.64 UR12, c[0x0][0x280] ;  /* 0x0000a000000c7ab9 */ /* 0x000fe40000000a00 */
[----:B------:R-:W-:Y:S01]  /*00c0*/  PLOP3.LUT P1, PT, PT, PT, UP1, 0x80, 0x0 ;  /* 0x000000000000781c */ /* 0x000fe20003f2f018 */
[----:B------:R-:W-:Y:S01]  /*00d0*/  UISETP.NE.AND.EX UP0, UPT, UR11, URZ, UPT, UP0 ;  /* 0x0000003f0b00728c */ /* 0x000fe2000bf05300 */
[----:B------:R-:W-:Y:S01]  /*00e0*/  ULDC.64 UR16, c[0x0][0x290] ;  /* 0x0000a40000107ab9 */ /* 0x000fe20000000a00 */
[----:B------:R-:W-:Y:S01]  /*00f0*/  ULDC.64 UR20, c[0x0][0x328] ;  /* 0x0000ca0000147ab9 */ /* 0x000fe20000000a00 */
[----:B------:R-:W-:Y:S01]  /*0100*/  UMOV UR22, URZ ;  /* 0x0000003f00167c82 */ /* 0x000fe20008000000 */
[----:B------:R-:W-:Y:S01]  /*0110*/  UMOV UR23, URZ ;  /* 0x0000003f00177c82 */ /* 0x000fe20008000000 */
[----:B------:R-:W-:Y:S01]  /*0120*/  ULDC UR34, c[0x0][0x224] ;  /* 0x0000890000227ab9 */ /* 0x000fe20000000800 */
[----:B0-----:R-:W-:-:S02]  /*0130*/  USHF.R.S32.HI UR8, URZ, 0x1f, UR7 ;  /* 0x0000001f3f087899 */ /* 0x001fc40008011407 */
[----:B------:R-:W-:-:S04]  /*0140*/  @UP1 ULEA UR4, UP2, UR7, UR4, 0x2 ;  /* 0x0000000407041291 */ /* 0x000fc8000f84103f */
[----:B------:R-:W-:Y:S02]  /*0150*/  @UP1 ULEA.HI.X UR5, UR7, UR5, UR8, 0x2, UP2 ;  /* 0x0000000507051291 */ /* 0x000fe400090f1408 */
[----:B------:R-:W-:Y:S01]  /*0160*/  MOV R4, UR4 ;  /* 0x0000000400047c02 */ /* 0x000fe20008000f00 */
[----:B------:R-:W-:-:S03]  /*0170*/  @UP0 ULEA UR4, UP1, UR7, UR10, 0x2 ;  /* 0x0000000a07040291 */ /* 0x000fc6000f82103f */
[----:B------:R-:W-:-:S05]  /*0180*/  MOV R5, UR5 ;  /* 0x0000000500057c02 */ /* 0x000fca0008000f00 */
[----:B------:R-:W2:Y:S01]  /*0190*/  @P1 LDG.E R4, desc[UR18][R4.64] ;  /* 0x0000001204041981 */ /* 0x000ea2000c1e1900 */
[----:B------:R-:W-:Y:S01]  /*01a0*/  @UP0 ULEA.HI.X UR5, UR7, UR11, UR8, 0x2, UP1 ;  /* 0x0000000b07050291 */ /* 0x000fe200088f1408 */
[----:B------:R-:W-:Y:S01]  /*01b0*/  MOV R2, UR4 ;  /* 0x0000000400027c02 */ /* 0x000fe20008000f00 */
[----:B------:R-:W-:Y:S01]  /*01c0*/  UISETP.NE.U32.AND UP1, UPT, UR24, URZ, UPT ;  /* 0x0000003f1800728c */ /* 0x000fe2000bf25070 */
[----:B------:R-:W-:Y:S01]  /*01d0*/  PLOP3.LUT P0, PT, PT, PT, UP0, 0x80, 0x0 ;  /* 0x000000000000781c */ /* 0x000fe20003f0f008 */
[----:B-1----:R-:W-:Y:S01]  /*01e0*/  USHF.R.S32.HI UR10, URZ, 0x1f, UR9 ;  /* 0x0000001f3f0a7899 */ /* 0x002fe20008011409 */
[----:B------:R-:W-:Y:S01]  /*01f0*/  HFMA2.MMA R126, -RZ, RZ, 0, 0 ;  /* 0x00000000ff7e7435 */ /* 0x000fe200000001ff */
[----:B------:R-:W-:Y:S01]  /*0200*/  MOV R3, UR5 ;  /* 0x0000000500037c02 */ /* 0x000fe20008000f00 */
[----:B------:R-:W-:Y:S01]  /*0210*/  ULDC.64 UR4, c[0x0][0x310] ;  /* 0x0000c40000047ab9 */ /* 0x000fe20000000a00 */
[----:B------:R-:W-:Y:S02]  /*0220*/  UISETP.NE.AND.EX UP1, UPT, UR25, URZ, UPT, UP1 ;  /* 0x0000003f1900728c */ /* 0x000fe4000bf25310 */
[----:B------:R-:W-:-:S02]  /*0230*/  UISETP.NE.U32.AND UP2, UPT, UR26, URZ, UPT ;  /* 0x0000003f1a00728c */ /* 0x000fc4000bf45070 */
[----:B------:R-:W-:Y:S02]  /*0240*/  UISETP.NE.U32.AND UP0, UPT, UR4, URZ, UPT ;  /* 0x0000003f0400728c */ /* 0x000fe4000bf05070 */
[----:B------:R-:W-:Y:S02]  /*0250*/  UIMAD UR4, UR10, UR12, URZ ;  /* 0x0000000c0a0472a4 */ /* 0x000fe4000f8e023f */
[----:B------:R-:W-:Y:S01]  /*0260*/  UISETP.NE.AND.EX UP2, UPT, UR27, URZ, UPT, UP2 ;  /* 0x0000003f1b00728c */ /* 0x000fe2000bf45320 */
[----:B------:R0:W5:Y:S01]  /*0270*/  @P0 LDG.E R126, desc[UR18][R2.64] ;  /* 0x00000012027e0981 */ /* 0x000162000c1e1900 */
[----:B------:R-:W-:Y:S01]  /*0280*/  UIMAD.WIDE.U32 UR14, UR9, UR12, URZ ;  /* 0x0000000c090e72a5 */ /* 0x000fe2000f8e003f */
[----:B------:R-:W-:Y:S01]  /*0290*/  HFMA2.MMA R125, -RZ, RZ, 0, 0 ;  /* 0x00000000ff7d7435 */ /* 0x000fe200000001ff */
[----:B------:R-:W-:Y:S01]  /*02a0*/  UIMAD UR6, UR9, UR13, UR4 ;  /* 0x0000000d090672a4 */ /* 0x000fe2000f8e0204 */
[----:B------:R-:W-:Y:S01]  /*02b0*/  MOV R123, RZ ;  /* 0x000000ff007b7202 */ /* 0x000fe20000000f00 */
[----:B------:R-:W-:-:S02]  /*02c0*/  UIMAD UR4, UR10, UR16, URZ ;  /* 0x000000100a0472a4 */ /* 0x000fc4000f8e023f */
[----:B------:R-:W-:Y:S02]  /*02d0*/  UIMAD.WIDE.U32 UR12, UR9, UR16, URZ ;  /* 0x00000010090c72a5 */ /* 0x000fe4000f8e003f */
[----:B------:R-:W-:Y:S02]  /*02e0*/  UIMAD UR16, UR10, UR20, URZ ;  /* 0x000000140a1072a4 */ /* 0x000fe4000f8e023f */
[----:B------:R-:W-:Y:S02]  /*02f0*/  @UP1 ULEA UR22, UP3, UR7, UR24, 0x2 ;  /* 0x0000001807161291 */ /* 0x000fe4000f86103f */
[----:B------:R-:W-:Y:S02]  /*0300*/  UIMAD UR11, UR9, UR17, UR4 ;  /* 0x00000011090b72a4 */ /* 0x000fe4000f8e0204 */
[----:B------:R-:W-:Y:S02]  /*0310*/  UIMAD UR32, UR9, UR21, UR16 ;  /* 0x00000015092072a4 */ /* 0x000fe4000f8e0210 */
[----:B------:R-:W-:Y:S01]  /*0320*/  @UP1 ULEA.HI.X UR23, UR7, UR25, UR8, 0x2, UP3 ;  /* 0x0000001907171291 */ /* 0x000fe200098f1408 */
[----:B------:R-:W-:Y:S01]  /*0330*/  UMOV UR24, URZ ;  /* 0x0000003f00187c82 */ /* 0x000fe20008000000 */
[----:B------:R-:W-:Y:S01]  /*0340*/  ULDC.64 UR16, c[0x0][0x288] ;  /* 0x0000a20000107ab9 */ /* 0x000fe20000000a00 */
[----:B------:R-:W-:-:S02]  /*0350*/  @UP2 ULEA UR24, UP1, UR7, UR26, 0x2 ;  /* 0x0000001a07182291 */ /* 0x000fc4000f82103f */
[----:B------:R-:W-:Y:S02]  /*0360*/  UIADD3 UR15, UR15, UR6, URZ ;  /* 0x000000060f0f7290 */ /* 0x000fe4000fffe03f */
[----:B------:R-:W-:Y:S01]  /*0370*/  UIMAD UR6, UR8, UR16, URZ ;  /* 0x00000010080672a4 */ /* 0x000fe2000f8e023f */
[----:B------:R-:W-:Y:S01]  /*0380*/  UMOV UR25, URZ ;  /* 0x0000003f00197c82 */ /* 0x000fe20008000000 */
[----:B------:R-:W-:Y:S02]  /*0390*/  @UP2 ULEA.HI.X UR25, UR7, UR27, UR8, 0x2, UP1 ;  /* 0x0000001b07192291 */ /* 0x000fe400088f1408 */
[----:B------:R-:W-:Y:S01]  /*03a0*/  UIMAD UR30, UR7, UR17, UR6 ;  /* 0x00000011071e72a4 */ /* 0x000fe2000f8e0206 */
[----:B------:R-:W-:Y:S01]  /*03b0*/  ULDC.64 UR26, c[0x0][0x298] ;  /* 0x0000a600001a7ab9 */ /* 0x000fe20000000a00 */
[----:B------:R-:W-:Y:S02]  /*03c0*/  UISETP.NE.AND.EX UP0, UPT, UR5, URZ, UPT, UP0 ;  /* 0x0000003f0500728c */ /* 0x000fe4000bf05300 */
[----:B------:R-:W-:-:S02]  /*03d0*/  UIADD3 UR13, UR13, UR11, URZ ;  /* 0x0000000b0d0d7290 */ /* 0x000fc4000fffe03f */
[----:B------:R-:W-:Y:S02]  /*03e0*/  UIMAD UR6, UR8, UR26, URZ ;  /* 0x0000001a080672a4 */ /* 0x000fe4000f8e023f */
[----:B------:R-:W-:Y:S02]  /*03f0*/  UIMAD.WIDE.U32 UR4, UR9, UR20, URZ ;  /* 0x00000014090472a5 */ /* 0x000fe4000f8e003f */
[----:B------:R-:W-:Y:S01]  /*0400*/  USHF.L.U32 UR11, UR34, 0xa, URZ ;  /* 0x0000000a220b7899 */ /* 0x000fe2000800063f */
[----:B------:R-:W-:Y:S01]  /*0410*/  ULDC.64 UR20, c[0x0][0x330] ;  /* 0x0000cc0000147ab9 */ /* 0x000fe20000000a00 */
[----:B------:R-:W-:Y:S02]  /*0420*/  UIMAD UR31, UR7, UR27, UR6 ;  /* 0x0000001b071f72a4 */ /* 0x000fe4000f8e0206 */
[----:B------:R-:W-:Y:S02]  /*0430*/  UIMAD UR29, UR8, UR20, URZ ;  /* 0x00000014081d72a4 */ /* 0x000fe4000f8e023f */
[----:B------:R-:W-:-:S02]  /*0440*/  UIMAD.WIDE.U32 UR16, UR7, UR16, UR14 ;  /* 0x00000010071072a5 */ /* 0x000fc4000f8e000e */
[----:B------:R-:W-:Y:S02]  /*0450*/  UIADD3 UR6, UR11, -0x400, URZ ;  /* 0xfffffc000b067890 */ /* 0x000fe4000fffe03f */
[----:B------:R-:W-:Y:S02]  /*0460*/  UIMAD.WIDE.U32 UR26, UR7, UR26, UR12 ;  /* 0x0000001a071a72a5 */ /* 0x000fe4000f8e000c */
[----:B------:R-:W-:Y:S02]  /*0470*/  UIMAD UR33, UR7, UR21, UR29 ;  /* 0x00000015072172a4 */ /* 0x000fe4000f8e021d */
[----:B------:R-:W-:Y:S02]  /*0480*/  UIADD3 UR29, UP1, UR6, UR16, URZ ;  /* 0x00000010061d7290 */ /* 0x000fe4000ff3e03f */
[----:B------:R-:W-:Y:S02]  /*0490*/  USHF.R.S32.HI UR28, URZ, 0x1f, UR6 ;  /* 0x0000001f3f1c7899 */ /* 0x000fe40008011406 */
[----:B------:R-:W-:-:S02]  /*04a0*/  UIADD3 UR16, UP2, UR6, UR26, URZ ;  /* 0x0000001a06107290 */ /* 0x000fc4000ff5e03f */
[----:B------:R-:W-:Y:S01]  /*04b0*/  UIADD3 UR5, UR5, UR32, URZ ;  /* 0x0000002005057290 */ /* 0x000fe2000fffe03f */
[----:B------:R-:W-:Y:S01]  /*04c0*/  ULDC.64 UR14, c[0x0][0x2f0] ;  /* 0x0000bc00000e7ab9 */ /* 0x000fe20000000a00 */
[----:B------:R-:W-:Y:S02]  /*04d0*/  UIADD3.X UR17, UR28, UR17, UR30, UP1, !UPT ;  /* 0x000000111c117290 */ /* 0x000fe40008ffe41e */
[----:B------:R-:W-:Y:S02]  /*04e0*/  UIADD3.X UR26, UR28, UR27, UR31, UP2, !UPT ;  /* 0x0000001b1c1a7290 */ /* 0x000fe400097fe41f */
[----:B------:R-:W-:Y:S02]  /*04f0*/  ULEA UR27, UP1, UR29, UR14, 0x2 ;  /* 0x0000000e1d1b7291 */ /* 0x000fe4000f82103f */
[----:B------:R-:W-:Y:S01]  /*0500*/  UIMAD.WIDE.U32 UR20, UR7, UR20, UR4 ;  /* 0x00000014071472a5 */ /* 0x000fe2000f8e0004 */
[----:B------:R-:W-:Y:S02]  /*0510*/  ULDC.64 UR12, c[0x0][0x2f8] ;  /* 0x0000be00000c7ab9 */ /* 0x000fe40000000a00 */
[----:B------:R-:W-:Y:S01]  /*0520*/  @UP0 ULDC UR5, c[0x0][0x214] ;  /* 0x0000850000050ab9 */ /* 0x000fe20000000800 */
[----:B------:R-:W-:-:S02]  /*0530*/  ULEA UR14, UP2, UR16, UR12, 0x2 ;  /* 0x0000000c100e7291 */ /* 0x000fc4000f84103f */
[----:B------:R-:W-:Y:S02]  /*0540*/  ULEA.HI.X UR29, UR29, UR15, UR17, 0x2, UP1 ;  /* 0x0000000f1d1d7291 */ /* 0x000fe400088f1411 */
[----:B------:R-:W-:Y:S02]  /*0550*/  @UP0 UIMAD UR5, UR9, UR5, UR7 ;  /* 0x00000005090502a4 */ /* 0x000fe4000f8e0207 */
[----:B------:R-:W-:Y:S02]  /*0560*/  UISETP.GE.AND UP1, UPT, UR34, 0x1, UPT ;  /* 0x000000012200788c */ /* 0x000fe4000bf26270 */
[----:B------:R-:W-:Y:S02]  /*0570*/  ULEA.HI.X UR15, UR16, UR13, UR26, 0x2, UP2 ;  /* 0x0000000d100f7291 */ /* 0x000fe400090f141a */
[----:B------:R-:W-:Y:S02]  /*0580*/  @UP0 UIMAD UR5, UR5, UR34, URZ ;  /* 0x00000022050502a4 */ /* 0x000fe4000f8e023f */
[----:B------:R-:W-:Y:S01]  /*0590*/  UIADD3 UR6, UP2, UR6, UR20, URZ ;  /* 0x0000001406067290 */ /* 0x000fe2000ff5e03f */
[----:B------:R-:W-:Y:S01]  /*05a0*/  PLOP3.LUT P0, PT, PT, PT, UP1, 0x80, 0x0 ;  /* 0x000000000000781c */ /* 0x000fe20003f0f018 */
[----:B------:R-:W-:Y:S01]  /*05b0*/  @UP0 ULDC UR12, c[0x0][0x21c] ;  /* 0x00008700000c0ab9 */ /* 0x000fe20000000800 */
[----:B------:R-:W-:Y:S01]  /*05c0*/  ULDC.64 UR30, c[0x0][0x3b8] ;  /* 0x0000ee00001e7ab9 */ /* 0x000fe20000000a00 */
[----:B------:R-:W-:-:S02]  /*05d0*/  @UP0 UIMAD UR5, UR5, UR12, URZ ;  /* 0x0000000c050502a4 */ /* 0x000fc4000f8e023f */
[----:B------:R-:W-:Y:S02]  /*05e0*/  UIADD3.X UR17, UR28, UR21, UR33, UP2, !UPT ;  /* 0x000000151c117290 */ /* 0x000fe400097fe421 */
[----:B------:R-:W-:Y:S01]  /*05f0*/  ULEA UR16, UP2, UR6, UR30, 0x2 ;  /* 0x0000001e06107291 */ /* 0x000fe2000f84103f */
[----:B------:R-:W-:Y:S01]  /*0600*/  @UP0 ULDC.64 UR20, c[0x0][0x310] ;  /* 0x0000c40000140ab9 */ /* 0x000fe20000000a00 */
[----:B------:R-:W-:Y:S01]  /*0610*/  UMOV UR4, URZ ;  /* 0x0000003f00047c82 */ /* 0x000fe20008000000 */
[----:B------:R-:W-:Y:S02]  /*0620*/  @UP0 UIMAD.WIDE UR20, UR5, 0x10, UR20 ;  /* 0x00000010051408a5 */ /* 0x000fe4000f8e0214 */
[----:B------:R-:W-:-:S05]  /*0630*/  ULEA.HI.X UR17, UR6, UR31, UR17, 0x2, UP2 ;  /* 0x0000001f06117291 */ /* 0x000fca00090f1411 */
[----:B------:R-:W-:Y:S01]  /*0640*/  @!UP0 UMOV UR20, URZ ;  /* 0x0000003f00148c82 */ /* 0x000fe20008000000 */
[----:B------:R-:W-:Y:S01]  /*0650*/  @!UP0 UMOV UR21, URZ ;  /* 0x0000003f00158c82 */ /* 0x000fe20008000000 */
[----:B--2---:R-:W-:Y:S01]  /*0660*/  @P1 R2UR UR4, R4 ;  /* 0x00000000040412ca */ /* 0x004fe200000e0000 */
[----:B0-----:R-:W-:-:S14]  /*0670*/  @!P0 BRA `(.L_x_6520) ;  /* 0x000000b8009c8947 */ /* 0x001fdc0003800000 */
        /* <DEDUP_REMOVED lines=8> */
[----:B-1----:R-:W-:-:S06]  /*0700*/  ULEA UR5, UR6, UR5, 0x18 ;  /* 0x0000000506057291 */ /* 0x002fcc000f8ec03f */
[----:B------:R-:W-:Y:S01]  /*0710*/  MOV R121, UR5 ;  /* 0x0000000500797c02 */ /* 0x000fe20008000f00 */
[----:B------:R-:W-:Y:S01]  /*0720*/  UMOV UR5, URZ ;  /* 0x0000003f00057c82 */ /* 0x000fe20008000000 */
[----:B0-----:R-:W-:-:S04]  /*0730*/  SHF.R.S32.HI R3, RZ, 0x1f, R124 ;  /* 0x0000001fff037819 */ /* 0x001fc8000001147c */
[----:B------:R-:W-:-:S04]  /*0740*/  LEA.HI R3, R3, R124, RZ, 0x5 ;  /* 0x0000007c03037211 */ /* 0x000fc800078f28ff */
[----:B------:R-:W-:-:S04]  /*0750*/  SHF.R.S32.HI R120, RZ, 0x5, R3 ;  /* 0x00000005ff787819 */ /* 0x000fc80000011403 */
[----:B--2---:R-:W-:-:S07]  /*0760*/  LEA R120, R120, R121, 0x4 ;  /* 0x0000007978787211 */ /* 0x004fce00078e20ff */
.L_x_6589:
        /* <DEDUP_REMOVED lines=23> */
[C---:B------:R-:W-:Y:S01]  /*08e0*/  LOP3.LUT R23, R119.reuse, 0x80, RZ, 0xfc, !PT ;  /* 0x0000008077177812 */ /* 0x040fe200078efcff */
[----:B------:R-:W-:Y:S01]  /*08f0*/  HFMA2.MMA R17, -RZ, RZ, 0, 0 ;  /* 0x00000000ff117435 */ /* 0x000fe200000001ff */
        /* <DEDUP_REMOVED lines=14> */
[----:B------:R-:W-:Y:S01]  /*09e0*/  LOP3.LUT R51, R119, 0x140, RZ, 0xfc, !PT ;  /* 0x0000014077337812 */ /* 0x000fe200078efcff */
[----:B------:R-:W4:Y:S01]  /*09f0*/  @!P0 LDG.E R9, desc[UR18][R2.64+0x100] ;  /* 0x0001001202098981 */ /* 0x000f22000c1e1900 */
[----:B------:R-:W-:-:S02]  /*0a00*/  MOV R0, RZ ;  /* 0x000000ff00007202 */ /* 0x000fc40000000f00 */
[C---:B------:R-:W-:Y:S01]  /*0a10*/  LOP3.LUT R52, R119.reuse, 0x160, RZ, 0xfc, !PT ;  /* 0x0000016077347812 */ /* 0x040fe200078efcff */
[----:B------:R-:W4:Y:S01]  /*0a20*/  @!P4 LDG.E R6, desc[UR18][R2.64+0x180] ;  /* 0x000180120206c981 */ /* 0x000f22000c1e1900 */
[C---:B------:R-:W-:Y:S02]  /*0a30*/  LOP3.LUT R53, R119.reuse, 0x180, RZ, 0xfc, !PT ;  /* 0x0000018077357812 */ /* 0x040fe400078efcff */
[C---:B------:R-:W-:Y:S01]  /*0a40*/  LOP3.LUT R54, R119.reuse, 0x1a0, RZ, 0xfc, !PT ;  /* 0x000001a077367812 */ /* 0x040fe200078efcff */
[----:B------:R-:W4:Y:S01]  /*0a50*/  @!P6 LDG.E R11, desc[UR18][R2.64+0x200] ;  /* 0x00020012020be981 */ /* 0x000f22000c1e1900 */
[----:B------:R-:W-:Y:S02]  /*0a60*/  ISETP.GE.AND P0, PT, R50, UR6, PT ;  /* 0x0000000632007c0c */ /* 0x000fe4000bf06270 */
[----:B------:R-:W-:Y:S01]  /*0a70*/  LOP3.LUT R55, R119, 0x1c0, RZ, 0xfc, !PT ;  /* 0x000001c077377812 */ /* 0x000fe200078efcff */
[----:B------:R-:W4:Y:S01]  /*0a80*/  @!P5 LDG.E R8, desc[UR18][R2.64+0x280] ;  /* 0x000280120208d981 */ /* 0x000f22000c1e1900 */
[----:B------:R-:W-:-:S02]  /*0a90*/  ISETP.GE.AND P4, PT, R51, UR6, PT ;  /* 0x0000000633007c0c */ /* 0x000fc4000bf86270 */
        /* <DEDUP_REMOVED lines=8> */
[----:B------:R-:W-:-:S02]  /*0b20*/  ISETP.GE.AND P1, PT, R56, UR6, PT ;  /* 0x0000000638007c0c */ /* 0x000fc4000bf26270 */
        /* <DEDUP_REMOVED lines=10> */
[----:B------:R-:W-:Y:S02]  /*0bd0*/  IADD3 R16, R5, R122, RZ ;  /* 0x0000007a05107210 */ /* 0x000fe40007ffe0ff */
[----:B------:R-:W-:Y:S02]  /*0be0*/  ISETP.GE.AND P3, PT, R21, UR6, PT ;  /* 0x0000000615007c0c */ /* 0x000fe4000bf66270 */
[----:B------:R-:W-:Y:S02]  /*0bf0*/  ISETP.GE.AND P6, PT, R23, UR6, PT ;  /* 0x0000000617007c0c */ /* 0x000fe4000bfc6270 */
[C---:B------:R-:W-:Y:S02]  /*0c00*/  IADD3 R21, R16.reuse, 0x20, RZ ;  /* 0x0000002010157810 */ /* 0x040fe40007ffe0ff */
[----:B------:R-:W-:Y:S02]  /*0c10*/  IADD3 R23, R16, 0x40, RZ ;  /* 0x0000004010177810 */ /* 0x000fe40007ffe0ff */
[----:B------:R-:W-:-:S02]  /*0c20*/  ISETP.GE.AND P0, PT, R25, UR6, PT ;  /* 0x0000000619007c0c */ /* 0x000fc4000bf06270 */
[C---:B0-----:R-:W-:Y:S02]  /*0c30*/  IADD3 R3, R16.reuse, 0x60, RZ ;  /* 0x0000006010037810 */ /* 0x041fe40007ffe0ff */
[CC--:B------:R-:W-:Y:S02]  /*0c40*/  LEA.HI.SX32 R118, R16.reuse, R16.reuse, 0x1b ;  /* 0x0000001010767211 */ /* 0x0c0fe400078fdaff */
[C---:B------:R-:W-:Y:S02]  /*0c50*/  IADD3 R25, R16.reuse, 0x80, RZ ;  /* 0x0000008010197810 */ /* 0x040fe40007ffe0ff */
[----:B------:R-:W-:Y:S02]  /*0c60*/  IADD3 R27, R16, 0xa0, RZ ;  /* 0x000000a0101b7810 */ /* 0x000fe40007ffe0ff */
[----:B------:R-:W-:Y:S02]  /*0c70*/  LEA.HI.SX32 R2, R21, R16, 0x1b ;  /* 0x0000001015027211 */ /* 0x000fe400078fdaff */
[----:B------:R-:W-:-:S02]  /*0c80*/  ISETP.GE.AND P5, PT, R22, UR6, PT ;  /* 0x0000000616007c0c */ /* 0x000fc4000bfa6270 */
[C---:B------:R-:W-:Y:S02]  /*0c90*/  IADD3 R29, R16.reuse, 0xc0, RZ ;  /* 0x000000c0101d7810 */ /* 0x040fe40007ffe0ff */
[-C--:B------:R-:W-:Y:S02]  /*0ca0*/  LEA.HI.SX32 R116, R23, R16.reuse, 0x1b ;  /* 0x0000001017747211 */ /* 0x080fe400078fdaff */
[----:B------:R-:W-:Y:S02]  /*0cb0*/  IADD3 R31, R16, 0xe0, RZ ;  /* 0x000000e0101f7810 */ /* 0x000fe40007ffe0ff */
[----:B------:R-:W-:Y:S02]  /*0cc0*/  LEA.HI.SX32 R22, R3, R16, 0x1b ;  /* 0x0000001003167211 */ /* 0x000fe400078fdaff */
[----:B------:R-:W-:Y:S02]  /*0cd0*/  ISETP.GE.AND P4, PT, R24, UR6, PT ;  /* 0x0000000618007c0c */ /* 0x000fe4000bf86270 */
[----:B------:R-:W-:-:S02]  /*0ce0*/  IADD3 R33, R16, 0x100, RZ ;  /* 0x0000010010217810 */ /* 0x000fc40007ffe0ff */
[-C--:B------:R-:W-:Y:S02]  /*0cf0*/  LEA R118, R118, R121.reuse, 0x2 ;  /* 0x0000007976767211 */ /* 0x080fe400078e10ff */
        /* <DEDUP_REMOVED lines=33> */
[-C--:B------:R-:W-:Y:S02]  /*0f10*/  LEA R103, R34, R121.reuse, 0x2 ;  /* 0x0000007922677211 */ /* 0x080fe400078e10ff */
[----:B------:R-:W-:-:S02]  /*0f20*/  LEA R101, R16, R121, 0x2 ;  /* 0x0000007910657211 */ /* 0x000fc400078e10ff */
[----:B------:R-:W-:Y:S02]  /*0f30*/  MOV R16, UR14 ;  /* 0x0000000e00107c02 */ /* 0x000fe40008000f00 */
[----:B------:R-:W-:Y:S02]  /*0f40*/  P2R R46, PR, RZ, 0x1 ;  /* 0x00000001ff2e7803 */ /* 0x000fe40000000000 */
[----:B------:R-:W-:Y:S02]  /*0f50*/  ISETP.GE.AND P1, PT, R119, UR6, PT ;  /* 0x0000000677007c0c */ /* 0x000fe4000bf26270 */
[----:B------:R-:W-:Y:S02]  /*0f60*/  CS2R R2, SRZ ;  /* 0x0000000000027805 */ /* 0x000fe4000001ff00 */
[----:B------:R-:W-:Y:S02]  /*0f70*/  P2R R36, PR, RZ, 0x4 ;  /* 0x00000004ff247803 */ /* 0x000fe40000000000 */
[----:B------:R-:W-:-:S02]  /*0f80*/  P2R R38, PR, RZ, 0x8 ;  /* 0x00000008ff267803 */ /* 0x000fc40000000000 */
[----:B------:R-:W-:Y:S02]  /*0f90*/  P2R R44, PR, RZ, 0x10 ;  /* 0x00000010ff2c7803 */ /* 0x000fe40000000000 */
[----:B------:R-:W-:Y:S02]  /*0fa0*/  P2R R40, PR, RZ, 0x20 ;  /* 0x00000020ff287803 */ /* 0x000fe40000000000 */
[----:B------:R-:W-:Y:S01]  /*0fb0*/  P2R R42, PR, RZ, 0x40 ;  /* 0x00000040ff2a7803 */ /* 0x000fe20000000000 */
[----:B--2---:R-:W-:Y:S04]  /*0fc0*/  STS [R118], R7 ;  /* 0x0000000776007388 */ /* 0x004fe80000000800 */
[----:B---3--:R-:W-:Y:S04]  /*0fd0*/  STS [R117+0x80], R4 ;  /* 0x0000800475007388 */ /* 0x008fe80000000800 */
[----:B----4-:R-:W-:Y:S04]  /*0fe0*/  STS [R116+0x100], R9 ;  /* 0x0001000974007388 */ /* 0x010fe80000000800 */
[----:B------:R-:W-:Y:S04]  /*0ff0*/  STS [R115+0x180], R6 ;  /* 0x0001800673007388 */ /* 0x000fe80000000800 */
[----:B------:R-:W-:Y:S04]  /*1000*/  STS [R114+0x200], R11 ;  /* 0x0002000b72007388 */ /* 0x000fe80000000800 */
[----:B------:R-:W-:Y:S04]  /*1010*/  STS [R113+0x280], R8 ;  /* 0x0002800871007388 */ /* 0x000fe80000000800 */
[----:B------:R-:W-:Y:S04]  /*1020*/  STS [R112+0x300], R13 ;  /* 0x0003000d70007388 */ /* 0x000fe80000000800 */
[----:B------:R0:W-:Y:S04]  /*1030*/  STS [R111+0x380], R0 ;  /* 0x000380006f007388 */ /* 0x0001e80000000800 */
[----:B------:R-:W-:Y:S04]  /*1040*/  STS [R110+0x400], R15 ;  /* 0x0004000f6e007388 */ /* 0x000fe80000000800 */
[----:B------:R-:W-:Y:S01]  /*1050*/  STS [R109+0x480], R10 ;  /* 0x0004800a6d007388 */ /* 0x000fe20000000800 */
[----:B0-----:R-:W-:-:S03]  /*1060*/  LEA.HI.SX32 R0, R5, R5, 0x1b ;  /* 0x0000000505007211 */ /* 0x001fc600078fdaff */
[----:B------:R0:W-:Y:S01]  /*1070*/  STS [R108+0x500], R17 ;  /* 0x000500116c007388 */ /* 0x0001e20000000800 */
[----:B------:R-:W-:-:S03]  /*1080*/  LEA R99, R0, R121, 0x2 ;  /* 0x0000007900637211 */ /* 0x000fc600078e10ff */
        /* <DEDUP_REMOVED lines=22> */
[----:B0-----:R-:W-:-:S02]  /*11f0*/  MOV R17, UR15 ;  /* 0x0000000f00117c02 */ /* 0x001fc40008000f00 */
[----:B------:R-:W-:Y:S01]  /*1200*/  CS2R R10, SRZ ;  /* 0x00000000000a7805 */ /* 0x000fe2000001ff00 */
[----:B------:R-:W-:Y:S01]  /*1210*/  IMAD.WIDE R16, R119, 0x4, R16 ;  /* 0x0000000477107825 */ /* 0x000fe200078e0210 */
[----:B------:R-:W-:Y:S01]  /*1220*/  BAR.SYNC.DEFER_BLOCKING 0x0 ;  /* 0x0000000000007b1d */ /* 0x000fe20000010000 */
[----:B------:R-:W-:Y:S02]  /*1230*/  CS2R R8, SRZ ;  /* 0x0000000000087805 */ /* 0x000fe4000001ff00 */
[----:B-1----:R-:W-:-:S03]  /*1240*/  CS2R R12, SRZ ;  /* 0x00000000000c7805 */ /* 0x002fc6000001ff00 */
[----:B------:R-:W4:Y:S01]  /*1250*/  @!P0 LDG.E R11, desc[UR18][R16.64+0x300] ;  /* 0x00030012100b8981 */ /* 0x000f22000c1e1900 */
[----:B------:R-:W-:Y:S01]  /*1260*/  ISETP.GE.AND P0, PT, R48, UR6, PT ;  /* 0x0000000630007c0c */ /* 0x000fe2000bf06270 */
[----:B------:R-:W-:Y:S01]  /*1270*/  HFMA2.MMA R4, -RZ, RZ, 0, 0 ;  /* 0x00000000ff047435 */ /* 0x000fe200000001ff */
[----:B------:R-:W-:Y:S02]  /*1280*/  CS2R R6, SRZ ;  /* 0x0000000000067805 */ /* 0x000fe4000001ff00 */
[----:B------:R-:W-:Y:S01]  /*1290*/  P2R R5, PR, RZ, 0x2 ;  /* 0x00000002ff057803 */ /* 0x000fe20000000000 */
[----:B------:R-:W4:Y:S01]  /*12a0*/  @!P1 LDG.E R3, desc[UR18][R16.64] ;  /* 0x0000001210039981 */ /* 0x000f22000c1e1900 */
[----:B------:R-:W-:-:S03]  /*12b0*/  P2R R0, PR, RZ, 0x1 ;  /* 0x00000001ff007803 */ /* 0x000fc60000000000 */
[----:B------:R-:W4:Y:S01]  /*12c0*/  @!P2 LDG.E R2, desc[UR18][R16.64+0x80] ;  /* 0x000080121002a981 */ /* 0x000f22000c1e1900 */
[----:B--2---:R-:W-:-:S03]  /*12d0*/  CS2R R14, SRZ ;  /* 0x00000000000e7805 */ /* 0x004fc6000001ff00 */
[----:B------:R-:W2:Y:S04]  /*12e0*/  @!P6 LDG.E R9, desc[UR18][R16.64+0x200] ;  /* 0x000200121009e981 */ /* 0x000ea8000c1e1900 */
[----:B------:R-:W2:Y:S01]  /*12f0*/  @!P0 LDG.E R8, desc[UR18][R16.64+0x380] ;  /* 0x0003801210088981 */ /* 0x000ea2000c1e1900 */
[----:B------:R-:W-:Y:S02]  /*1300*/  ISETP.GE.AND P0, PT, R49, UR6, PT ;  /* 0x0000000631007c0c */ /* 0x000fe4000bf06270 */
[----:B------:R-:W-:Y:S01]  /*1310*/  ISETP.GE.AND P1, PT, R51, UR6, PT ;  /* 0x0000000633007c0c */ /* 0x000fe2000bf26270 */
[----:B------:R-:W2:Y:S01]  /*1320*/  @!P3 LDG.E R7, desc[UR18][R16.64+0x100] ;  /* 0x000100121007b981 */ /* 0x000ea2000c1e1900 */
[----:B------:R-:W-:Y:S02]  /*1330*/  P2R R21, PR, RZ, 0x1 ;  /* 0x00000001ff157803 */ /* 0x000fe40000000000 */
[----:B------:R-:W-:Y:S01]  /*1340*/  ISETP.GE.AND P2, PT, R52, UR6, PT ;  /* 0x0000000634007c0c */ /* 0x000fe2000bf46270 */
[----:B------:R-:W2:Y:S01]  /*1350*/  @!P4 LDG.E R6, desc[UR18][R16.64+0x280] ;  /* 0x000280121006c981 */ /* 0x000ea2000c1e1900 */
[----:B------:R-:W-:-:S03]  /*1360*/  ISETP.GE.AND P3, PT, R53, UR6, PT ;  /* 0x0000000635007c0c */ /* 0x000fc6000bf66270 */
[----:B------:R-:W2:Y:S04]  /*1370*/  @!P5 LDG.E R4, desc[UR18][R16.64+0x180] ;  /* 0x000180121004d981 */ /* 0x000ea8000c1e1900 */
[----:B------:R-:W2:Y:S01]  /*1380*/  @!P0 LDG.E R13, desc[UR18][R16.64+0x400] ;  /* 0x00040012100d8981 */ /* 0x000ea2000c1e1900 */
[----:B------:R-:W-:Y:S02]  /*1390*/  ISETP.GE.AND P0, PT, R50, UR6, PT ;  /* 0x0000000632007c0c */ /* 0x000fe4000bf06270 */
[----:B------:R-:W-:Y:S02]  /*13a0*/  ISETP.GE.AND P4, PT, R54, UR6, PT ;  /* 0x0000000636007c0c */ /* 0x000fe4000bf86270 */
[----:B------:R-:W-:Y:S02]  /*13b0*/  CS2R R18, SRZ ;  /* 0x0000000000127805 */ /* 0x000fe4000001ff00 */
[----:B------:R-:W-:Y:S01]  /*13c0*/  ISETP.GE.AND P5, PT, R55, UR6, PT ;  /* 0x0000000637007c0c */ /* 0x000fe2000bfa6270 */
[----:B------:R-:W2:Y:S01]  /*13d0*/  @!P1 LDG.E R15, desc[UR18][R16.64+0x500] ;  /* 0x00050012100f9981 */ /* 0x000ea2000c1e1900 */
[----:B------:R-:W-:-:S02]  /*13e0*/  ISETP.GE.AND P6, PT, R56, UR6, PT ;  /* 0x0000000638007c0c */ /* 0x000fc4000bfc6270 */
[----:B---3--:R-:W-:Y:S01]  /*13f0*/  MOV R20, RZ ;  /* 0x000000ff00147202 */ /* 0x008fe20000000f00 */
[----:B------:R-:W3:Y:S04]  /*1400*/  @!P2 LDG.E R12, desc[UR18][R16.64+0x580] ;  /* 0x00058012100ca981 */ /* 0x000ee8000c1e1900 */
[----:B------:R-:W3:Y:S04]  /*1410*/  @!P0 LDG.E R10, desc[UR18][R16.64+0x480] ;  /* 0x00048012100a8981 */ /* 0x000ee8000c1e1900 */
[----:B------:R-:W3:Y:S04]  /*1420*/  @!P3 LDG.E R19, desc[UR18][R16.64+0x600] ;  /* 0x000600121013b981 */ /* 0x000ee8000c1e1900 */
[----:B------:R-:W3:Y:S04]  /*1430*/  @!P4 LDG.E R18, desc[UR18][R16.64+0x680] ;  /* 0x000680121012c981 */ /* 0x000ee8000c1e1900 */
[----:B------:R-:W3:Y:S04]  /*1440*/  @!P5 LDG.E R14, desc[UR18][R16.64+0x700] ;  /* 0x00070012100ed981 */ /* 0x000ee8000c1e1900 */
[----:B------:R-:W3:Y:S01]  /*1450*/  @!P6 LDG.E R20, desc[UR18][R16.64+0x780] ;  /* 0x000780121014e981 */ /* 0x000ee2000c1e1900 */
        /* <DEDUP_REMOVED lines=17> */
[----:B------:R-:W-:Y:S01]  /*1570*/  ISETP.NE.AND P0, PT, R5, RZ, PT ;  /* 0x000000ff0500720c */ /* 0x000fe20003f05270 */
[----:B------:R-:W-:Y:S01]  /*1580*/  HFMA2.MMA R5, -RZ, RZ, 0, 0 ;  /* 0x00000000ff057435 */ /* 0x000fe200000001ff */
[----:B----4-:R-:W-:Y:S04]  /*1590*/  STS [R118], R3 ;  /* 0x0000000376007388 */ /* 0x010fe80000000800 */
[----:B------:R0:W-:Y:S04]  /*15a0*/  STS [R117+0x80], R2 ;  /* 0x0000800275007388 */ /* 0x0001e80000000800 */
[----:B--2---:R-:W-:Y:S04]  /*15b0*/  STS [R116+0x100], R7 ;  /* 0x0001000774007388 */ /* 0x004fe80000000800 */
[----:B------:R-:W-:Y:S04]  /*15c0*/  STS [R115+0x180], R4 ;  /* 0x0001800473007388 */ /* 0x000fe80000000800 */
[----:B------:R-:W-:Y:S04]  /*15d0*/  STS [R114+0x200], R9 ;  /* 0x0002000972007388 */ /* 0x000fe80000000800 */
[----:B------:R1:W-:Y:S04]  /*15e0*/  STS [R113+0x280], R6 ;  /* 0x0002800671007388 */ /* 0x0003e80000000800 */
[----:B------:R-:W-:Y:S04]  /*15f0*/  STS [R112+0x300], R11 ;  /* 0x0003000b70007388 */ /* 0x000fe80000000800 */
[----:B------:R2:W-:Y:S04]  /*1600*/  STS [R111+0x380], R8 ;  /* 0x000380086f007388 */ /* 0x0005e80000000800 */
[----:B------:R-:W-:Y:S04]  /*1610*/  STS [R110+0x400], R13 ;  /* 0x0004000d6e007388 */ /* 0x000fe80000000800 */
[----:B---3--:R3:W-:Y:S04]  /*1620*/  STS [R109+0x480], R10 ;  /* 0x0004800a6d007388 */ /* 0x0087e80000000800 */
[----:B------:R-:W-:Y:S04]  /*1630*/  STS [R108+0x500], R15 ;  /* 0x0005000f6c007388 */ /* 0x000fe80000000800 */
[----:B------:R4:W-:Y:S04]  /*1640*/  STS [R107+0x580], R12 ;  /* 0x0005800c6b007388 */ /* 0x0009e80000000800 */
[----:B------:R-:W-:Y:S04]  /*1650*/  STS [R106+0x600], R19 ;  /* 0x000600136a007388 */ /* 0x000fe80000000800 */
[----:B------:R-:W-:Y:S04]  /*1660*/  STS [R105+0x680], R18 ;  /* 0x0006801269007388 */ /* 0x000fe80000000800 */
        /* <DEDUP_REMOVED lines=10> */
[----:B------:R-:W1:Y:S04]  /*1710*/  LDS R78, [R99+0x1c] ;  /* 0x00001c00634e7984 */ /* 0x000e680000000800 */
[----:B------:R-:W2:Y:S04]  /*1720*/  LDS R77, [R99+0x20] ;  /* 0x00002000634d7984 */ /* 0x000ea80000000800 */
[----:B------:R-:W2:Y:S04]  /*1730*/  LDS R76, [R99+0x24] ;  /* 0x00002400634c7984 */ /* 0x000ea80000000800 */
[----:B------:R-:W2:Y:S04]  /*1740*/  LDS R74, [R99+0x28] ;  /* 0x00002800634a7984 */ /* 0x000ea80000000800 */
[----:B------:R-:W2:Y:S04]  /*1750*/  LDS R69, [R99+0x2c] ;  /* 0x00002c0063457984 */ /* 0x000ea80000000800 */
[----:B------:R-:W2:Y:S04]  /*1760*/  LDS R65, [R99+0x30] ;  /* 0x0000300063417984 */ /* 0x000ea80000000800 */
[----:B------:R-:W3:Y:S04]  /*1770*/  LDS R61, [R99+0x34] ;  /* 0x00003400633d7984 */ /* 0x000ee80000000800 */
[----:B------:R-:W3:Y:S04]  /*1780*/  LDS R57, [R99+0x38] ;  /* 0x0000380063397984 */ /* 0x000ee80000000800 */
[----:B------:R-:W3:Y:S01]  /*1790*/  LDS R53, [R99+0x3c] ;  /* 0x00003c0063357984 */ /* 0x000ee20000000800 */
[----:B0-----:R-:W-:-:S02]  /*17a0*/  MOV R2, UR16 ;  /* 0x0000001000027c02 */ /* 0x001fc40008000f00 */
[----:B------:R-:W-:-:S03]  /*17b0*/  MOV R3, UR17 ;  /* 0x0000001100037c02 */ /* 0x000fc60008000f00 */
[----:B------:R-:W-:Y:S01]  /*17c0*/  IMAD.WIDE R2, R119, 0x4, R2 ;  /* 0x0000000477027825 */ /* 0x000fe200078e0202 */
[----:B------:R-:W-:Y:S01]  /*17d0*/  BAR.SYNC.DEFER_BLOCKING 0x0 ;  /* 0x0000000000007b1d */ /* 0x000fe20000010000 */
[----:B-1----:R-:W-:-:S05]  /*17e0*/  CS2R R6, SRZ ;  /* 0x0000000000067805 */ /* 0x002fca000001ff00 */
[----:B------:R-:W4:Y:S01]  /*17f0*/  @!P0 LDG.E R5, desc[UR18][R2.64] ;  /* 0x0000001202058981 */ /* 0x000f22000c1e1900 */
[----:B------:R-:W-:Y:S02]  /*1800*/  ISETP.NE.AND P0, PT, R0, RZ, PT ;  /* 0x000000ff0000720c */ /* 0x000fe40003f05270 */
[----:B------:R-:W-:-:S11]  /*1810*/  MOV R0, RZ ;  /* 0x000000ff00007202 */ /* 0x000fd60000000f00 */
[----:B------:R-:W4:Y:S01]  /*1820*/  @!P0 LDG.E R7, desc[UR18][R2.64+0x100] ;  /* 0x0001001202078981 */ /* 0x000f22000c1e1900 */
[----:B------:R-:W-:Y:S02]  /*1830*/  ISETP.NE.AND P0, PT, R21, RZ, PT ;  /* 0x000000ff1500720c */ /* 0x000fe40003f05270 */
[----:B--2---:R-:W-:-:S11]  /*1840*/  CS2R R8, SRZ ;  /* 0x0000000000087805 */ /* 0x004fd6000001ff00 */
[----:B------:R-:W2:Y:S01]  /*1850*/  @!P0 LDG.E R0, desc[UR18][R2.64+0x80] ;  /* 0x0000801202008981 */ /* 0x000ea2000c1e1900 */
[----:B------:R-:W-:Y:S01]  /*1860*/  ISETP.NE.AND P0, PT, R22, RZ, PT ;  /* 0x000000ff1600720c */ /* 0x000fe20003f05270 */
[----:B------:R-:W-:-:S12]  /*1870*/  HFMA2.MMA R4, -RZ, RZ, 0, 0 ;  /* 0x00000000ff047435 */ /* 0x000fd800000001ff */
[----:B------:R-:W2:Y:S01]  /*1880*/  @!P0 LDG.E R9, desc[UR18][R2.64+0x200] ;  /* 0x0002001202098981 */ /* 0x000ea2000c1e1900 */
[----:B------:R-:W-:Y:S02]  /*1890*/  ISETP.NE.AND P0, PT, R23, RZ, PT ;  /* 0x000000ff1700720c */ /* 0x000fe40003f05270 */
[----:B---3--:R-:W-:-:S11]  /*18a0*/  CS2R R10, SRZ ;  /* 0x00000000000a7805 */ /* 0x008fd6000001ff00 */
[----:B------:R-:W3:Y:S01]  /*18b0*/  @!P0 LDG.E R4, desc[UR18][R2.64+0x180] ;  /* 0x0001801202048981 */ /* 0x000ee2000c1e1900 */
[----:B------:R-:W-:-:S13]  /*18c0*/  ISETP.NE.AND P0, PT, R24, RZ, PT ;  /* 0x000000ff1800720c */ /* 0x000fda0003f05270 */
[----:B------:R-:W3:Y:S01]  /*18d0*/  @!P0 LDG.E R11, desc[UR18][R2.64+0x300] ;  /* 0x00030012020b8981 */ /* 0x000ee2000c1e1900 */
[----:B------:R-:W-:Y:S02]  /*18e0*/  ISETP.NE.AND P0, PT, R25, RZ, PT ;  /* 0x000000ff1900720c */ /* 0x000fe40003f05270 */
[----:B----4-:R-:W-:Y:S02]  /*18f0*/  CS2R R12, SRZ ;  /* 0x00000000000c7805 */ /* 0x010fe4000001ff00 */
[----:B------:R-:W-:Y:S02]  /*1900*/  CS2R R14, SRZ ;  /* 0x00000000000e7805 */ /* 0x000fe4000001ff00 */
[----:B------:R-:W-:Y:S02]  /*1910*/  CS2R R18, SRZ ;  /* 0x0000000000127805 */ /* 0x000fe4000001ff00 */
[----:B------:R-:W-:Y:S01]  /*1920*/  MOV R20, RZ ;  /* 0x000000ff00147202 */ /* 0x000fe20000000f00 */
[----:B------:R-:W4:Y:S04]  /*1930*/  @!P2 LDG.E R12, desc[UR18][R2.64+0x580] ;  /* 0x00058012020ca981 */ /* 0x000f28000c1e1900 */
[----:B------:R-:W4:Y:S04]  /*1940*/  @!P1 LDG.E R15, desc[UR18][R2.64+0x500] ;  /* 0x00050012020f9981 */ /* 0x000f28000c1e1900 */
[----:B------:R-:W4:Y:S01]  /*1950*/  @!P0 LDG.E R6, desc[UR18][R2.64+0x280] ;  /* 0x0002801202068981 */ /* 0x000f22000c1e1900 */
[----:B------:R-:W-:-:S03]  /*1960*/  ISETP.NE.AND P0, PT, R26, RZ, PT ;  /* 0x000000ff1a00720c */ /* 0x000fc60003f05270 */
[----:B------:R-:W4:Y:S04]  /*1970*/  @!P3 LDG.E R19, desc[UR18][R2.64+0x600] ;  /* 0x000600120213b981 */ /* 0x000f28000c1e1900 */
[----:B------:R-:W4:Y:S04]  /*1980*/  @!P4 LDG.E R18, desc[UR18][R2.64+0x680] ;  /* 0x000680120212c981 */ /* 0x000f28000c1e1900 */
[----:B------:R-:W4:Y:S04]  /*1990*/  @!P5 LDG.E R14, desc[UR18][R2.64+0x700] ;  /* 0x00070012020ed981 */ /* 0x000f28000c1e1900 */
[----:B------:R-:W4:Y:S01]  /*19a0*/  @!P0 LDG.E R13, desc[UR18][R2.64+0x400] ;  /* 0x00040012020d8981 */ /* 0x000f22000c1e1900 */
[----:B------:R-:W-:-:S03]  /*19b0*/  ISETP.NE.AND P0, PT, R27, RZ, PT ;  /* 0x000000ff1b00720c */ /* 0x000fc60003f05270 */
[----:B------:R-:W4:Y:S10]  /*19c0*/  @!P6 LDG.E R20, desc[UR18][R2.64+0x780] ;  /* 0x000780120214e981 */ /* 0x000f34000c1e1900 */
[----:B------:R-:W4:Y:S01]  /*19d0*/  @!P0 LDG.E R8, desc[UR18][R2.64+0x380] ;  /* 0x0003801202088981 */ /* 0x000f22000c1e1900 */
[----:B------:R-:W-:-:S13]  /*19e0*/  ISETP.NE.AND P0, PT, R28, RZ, PT ;  /* 0x000000ff1c00720c */ /* 0x000fda0003f05270 */
[----:B------:R-:W4:Y:S01]  /*19f0*/  @!P0 LDG.E R10, desc[UR18][R2.64+0x480] ;  /* 0x00048012020a8981 */ /* 0x000f22000c1e1900 */
[----:B------:R-:W-:-:S05]  /*1a00*/  FADD.FTZ R85, R85, UR4 ;  /* 0x0000000455557e21 */ /* 0x000fca0008010000 */
        /* <DEDUP_REMOVED lines=14> */
[----:B--2---:R0:W-:Y:S04]  /*1af0*/  STS [R117+0x80], R0 ;  /* 0x0000800075007388 */ /* 0x0041e80000000800 */
[----:B------:R1:W-:Y:S01]  /*1b00*/  STS [R116+0x100], R7 ;  /* 0x0001000774007388 */ /* 0x0003e20000000800 */
[----:B0-----:R-:W0:Y:S03]  /*1b10*/  LDC R0, c[0x0][0x21c] ;  /* 0x00008700ff007b82 */ /* 0x001e260000000800 */
[----:B---3--:R1:W-:Y:S04]  /*1b20*/  STS [R115+0x180], R4 ;  /* 0x0001800473007388 */ /* 0x0083e80000000800 */
[----:B------:R1:W-:Y:S04]  /*1b30*/  STS [R114+0x200], R9 ;  /* 0x0002000972007388 */ /* 0x0003e80000000800 */
[----:B----4-:R1:W-:Y:S04]  /*1b40*/  STS [R113+0x280], R6 ;  /* 0x0002800671007388 */ /* 0x0103e80000000800 */
        /* <DEDUP_REMOVED lines=60> */
.L_x_6522:
[----:B------:R-:W-:Y:S05]  /*1f10*/  BSYNC B0 ;  /* 0x0000000000007941 */ /* 0x000fea0003800000 */
.L_x_6521:
        /* <DEDUP_REMOVED lines=35> */
.L_x_6524:
[----:B------:R-:W-:Y:S05]  /*2150*/  BSYNC B0 ;  /* 0x0000000000007941 */ /* 0x000fea0003800000 */
.L_x_6523:
        /* <DEDUP_REMOVED lines=35> */
.L_x_6526:
[----:B------:R-:W-:Y:S05]  /*2390*/  BSYNC B0 ;  /* 0x0000000000007941 */ /* 0x000fea0003800000 */
.L_x_6525:
        /* <DEDUP_REMOVED lines=35> */
.L_x_6528:
[----:B------:R-:W-:Y:S05]  /*25d0*/  BSYNC B0 ;  /* 0x0000000000007941 */ /* 0x000fea0003800000 */
.L_x_6527:
[----:B------:R-:W-:Y:S01]  /*25e0*/  BSSY B0, `(.L_x_6529) ;  /* 0x0000025000007945 */ /* 0x000fe20003800000 */
[----:B------:R-:W-:Y:S01]  /*25f0*/  HFMA2.MMA R75, -RZ, RZ, 0, 0 ;  /* 0x00000000ff4b7435 */ /* 0x000fe200000001ff */
[----:B------:R-:W-:Y:S01]  /*2600*/  FSETP.GTU.FTZ.AND P1, PT, R76, 20, PT ;  /* 0x41a000004c00780b */ /* 0x000fe20003f3c000 */
[----:B------:R-:W-:Y:S01]  /*2610*/  FADD.FTZ R74, R74, UR4 ;  /* 0x000000044a4a7e21 */ /* 0x000fe20008010000 */
[----:B------:R-:W-:Y:S01]  /*2620*/  LOP3.LUT R198, R124, 0x1f, RZ, 0xc0, !PT ;  /* 0x0000001f7cc67812 */ /* 0x000fe200078ec0ff */
[----:B------:R-:W-:Y:S10]  /*2630*/  @P0 BRA `(.L_x_6530) ;  /* 0x00000000007c0947 */ /* 0x000ff40003800000 */
        /* <DEDUP_REMOVED lines=31> */
.L_x_6530:
[----:B------:R-:W-:Y:S05]  /*2830*/  BSYNC B0 ;  /* 0x0000000000007941 */ /* 0x000fea0003800000 */
.L_x_6529:
        /* <DEDUP_REMOVED lines=38> */
.L_x_6532:
[----:B------:R-:W-:Y:S05]  /*2aa0*/  BSYNC B0 ;  /* 0x0000000000007941 */ /* 0x000fea0003800000 */
.L_x_6531:
        /* <DEDUP_REMOVED lines=39> */
.L_x_6534:
[----:B------:R-:W-:Y:S05]  /*2d20*/  BSYNC B0 ;  /* 0x0000000000007941 */ /* 0x000fea0003800000 */
.L_x_6533:
        /* <DEDUP_REMOVED lines=39> */
.L_x_6536:
[----:B------:R-:W-:Y:S05]  /*2fa0*/  BSYNC B0 ;  /* 0x0000000000007941 */ /* 0x000fea0003800000 */
.L_x_6535:
        /* <DEDUP_REMOVED lines=39> */
.L_x_6538:
[----:B------:R-:W-:Y:S05]  /*3220*/  BSYNC B0 ;  /* 0x0000000000007941 */ /* 0x000fea0003800000 */
.L_x_6537:
        /* <DEDUP_REMOVED lines=39> */
.L_x_6540:
[----:B------:R-:W-:Y:S05]  /*34a0*/  BSYNC B0 ;  /* 0x0000000000007941 */ /* 0x000fea0003800000 */
.L_x_6539:
[----:B------:R-:W-:Y:S01]  /*34b0*/  FFMA.FTZ R6, R89, R28, R6 ;  /* 0x0000001c59067223 */ /* 0x000fe20000010006 */
[----:B------:R-:W-:Y:S01]  /*34c0*/  BSSY B0, `(.L_x_6541) ;  /* 0x0000027000007945 */ /* 0x000fe20003800000 */
[----:B------:R-:W-:Y:S01]  /*34d0*/  FSETP.GTU.FTZ.AND P1, PT, R53, 20, PT ;  /* 0x41a000003500780b */ /* 0x000fe20003f3c000 */
[-C--:B-----5:R-:W-:Y:S01]  /*34e0*/  FMUL.FTZ R52, R9, R126.reuse ;  /* 0x0000007e09347220 */ /* 0x0a0fe20000410000 */
[-C--:B------:R-:W-:Y:S01]  /*34f0*/  FMUL.FTZ R51, R36, R126.reuse ;  /* 0x0000007e24337220 */ /* 0x080fe20000410000 */
[-C--:B------:R-:W-:Y:S01]  /*3500*/  FMUL.FTZ R50, R35, R126.reuse ;  /* 0x0000007e23327220 */ /* 0x080fe20000410000 */
[----:B------:R-:W-:Y:S01]  /*3510*/  FMUL.FTZ R49, R34, R126 ;  /* 0x0000007e22317220 */ /* 0x000fe20000410000 */
        /* <DEDUP_REMOVED lines=33> */
.L_x_6542:
[----:B------:R-:W-:Y:S05]  /*3730*/  BSYNC B0 ;  /* 0x0000000000007941 */ /* 0x000fea0003800000 */
.L_x_6541:
        /* <DEDUP_REMOVED lines=33> */
.L_x_6544:
[----:B------:R-:W-:Y:S05]  /*3950*/  BSYNC B0 ;  /* 0x0000000000007941 */ /* 0x000fea0003800000 */
.L_x_6543:
        /* <DEDUP_REMOVED lines=33> */
.L_x_6546:
[----:B------:R-:W-:Y:S05]  /*3b70*/  BSYNC B0 ;  /* 0x0000000000007941 */ /* 0x000fea0003800000 */
.L_x_6545:
        /* <DEDUP_REMOVED lines=33> */
.L_x_6548:
[----:B------:R-:W-:Y:S05]  /*3d90*/  BSYNC B0 ;  /* 0x0000000000007941 */ /* 0x000fea0003800000 */
.L_x_6547:
        /* <DEDUP_REMOVED lines=33> */
.L_x_6550:
[----:B------:R-:W-:Y:S05]  /*3fb0*/  BSYNC B0 ;  /* 0x0000000000007941 */ /* 0x000fea0003800000 */
.L_x_6549:
        /* <DEDUP_REMOVED lines=33> */
.L_x_6552:
[----:B------:R-:W-:Y:S05]  /*41d0*/  BSYNC B0 ;  /* 0x0000000000007941 */ /* 0x000fea0003800000 */
.L_x_6551:
[----:B------:R-:W-:Y:S01]  /*41e0*/  FFMA.FTZ R13, R94, R7, R13 ;  /* 0x000000075e0d7223 */ /* 0x000fe2000001000d */
[----:B------:R-:W-:Y:S01]  /*41f0*/  BAR.SYNC.DEFER_BLOCKING 0x0 ;  /* 0x0000000000007b1d */ /* 0x000fe20000010000 */
[-C--:B------:R-:W-:Y:S01]  /*4200*/  FMUL.FTZ R48, R33, R126.reuse ;  /* 0x0000007e21307220 */ /* 0x080fe20000410000 */
[-C--:B------:R-:W-:Y:S01]  /*4210*/  FMUL.FTZ R47, R32, R126.reuse ;  /* 0x0000007e202f7220 */ /* 0x080fe20000410000 */
[----:B------:R-:W-:Y:S01]  /*4220*/  FFMA.FTZ R13, R92, R25, R13 ;  /* 0x000000195c0d7223 */ /* 0x000fe2000001000d */
[-C--:B------:R-:W-:Y:S01]  /*4230*/  FMUL.FTZ R46, R31, R126.reuse ;  /* 0x0000007e1f2e7220 */ /* 0x080fe20000410000 */
        /* <DEDUP_REMOVED lines=10> */
[----:B------:R-:W-:Y:S01]  /*42e0*/  FMUL.FTZ R37, R3, R126 ;  /* 0x0000007e03257220 */ /* 0x000fe20000410000 */
        /* <DEDUP_REMOVED lines=47> */
.L_x_6584:
        /* <DEDUP_REMOVED lines=15> */
[C---:B------:R-:W-:Y:S01]  /*46d0*/  ISETP.NE.AND P1, PT, R124.reuse, RZ, PT ;  /* 0x000000ff7c00720c */ /* 0x040fe20003f25270 */
[----:B------:R-:W-:Y:S01]  /*46e0*/  UIMAD UR58, UR8, UR30, URZ ;  /* 0x0000001e083a72a4 */ /* 0x000fe2000f8e023f */
[----:B------:R-:W-:Y:S01]  /*46f0*/  MOV R12, 0x100 ;  /* 0x00000100000c7802 */ /* 0x000fe20000000f00 */
[----:B------:R-:W-:Y:S01]  /*4700*/  UIMAD.WIDE.U32 UR46, UR7, UR36, URZ ;  /* 0x00000024072e72a5 */ /* 0x000fe2000f8e003f */
[----:B------:R-:W-:Y:S01]  /*4710*/  ISETP.NE.AND P0, PT, R124, 0x3f, PT ;  /* 0x0000003f7c00780c */ /* 0x000fe20003f05270 */
[----:B------:R-:W-:Y:S02]  /*4720*/  UIMAD.WIDE.U32 UR44, UR7, UR30, URZ ;  /* 0x0000001e072c72a5 */ /* 0x000fe4000f8e003f */
[----:B------:R-:W-:Y:S02]  /*4730*/  UIMAD UR59, UR7, UR37, UR57 ;  /* 0x00000025073b72a4 */ /* 0x000fe4000f8e0239 */
[----:B------:R-:W-:-:S02]  /*4740*/  UIMAD UR58, UR7, UR31, UR58 ;  /* 0x0000001f073a72a4 */ /* 0x000fc4000f8e023a */
[----:B------:R-:W-:Y:S02]  /*4750*/  UIMAD UR57, UR56, UR34, URZ ;  /* 0x00000022383972a4 */ /* 0x000fe4000f8e023f */
[----:B------:R-:W-:Y:S02]  /*4760*/  UIMAD UR56, UR56, UR28, URZ ;  /* 0x0000001c383872a4 */ /* 0x000fe4000f8e023f */
[----:B------:R-:W-:Y:S02]  /*4770*/  UIADD3 UR47, UR47, UR59, URZ ;  /* 0x0000003b2f2f7290 */ /* 0x000fe4000fffe03f */
[----:B------:R-:W-:Y:S01]  /*4780*/  UIADD3 UR45, UR45, UR58, URZ ;  /* 0x0000003a2d2d7290 */ /* 0x000fe2000fffe03f */
[----:B------:R-:W-:Y:S01]  /*4790*/  @P0 LEA R18, R124, R121, 0x3 ;  /* 0x000000797c120211 */ /* 0x000fe200078e18ff */
        /* <DEDUP_REMOVED lines=10> */
[----:B-1----:R-:W-:-:S03]  /*4840*/  MOV R14, UR47 ;  /* 0x0000002f000e7c02 */ /* 0x002fc60008000f00 */
[----:B------:R-:W-:Y:S02]  /*4850*/  MOV R15, UR46 ;  /* 0x0000002e000f7c02 */ /* 0x000fe40008000f00 */
[----:B------:R-:W-:-:S04]  /*4860*/  MOV R13, UR44 ;  /* 0x0000002c000d7c02 */ /* 0x000fc80008000f00 */
[----:B------:R-:W5:Y:S01]  /*4870*/  LDG.E.64 R14, desc[UR18][R14.64] ;  /* 0x000000120e0e7981 */ /* 0x000f62000c1e1b00 */
[----:B------:R-:W-:Y:S01]  /*4880*/  BSSY B0, `(.L_x_6554) ;  /* 0x0000042000007945 */ /* 0x000fe20003800000 */
[----:B--2---:R-:W-:Y:S02]  /*4890*/  R2UR UR54, R3 ;  /* 0x00000000033672ca */ /* 0x004fe400000e0000 */
[----:B------:R-:W-:-:S11]  /*48a0*/  R2UR UR55, R2 ;  /* 0x00000000023772ca */ /* 0x000fd600000e0000 */
[----:B------:R-:W-:Y:S01]  /*48b0*/  FMUL.FTZ R3, R82, UR54 ;  /* 0x0000003652037c20 */ /* 0x000fe20008410000 */
[----:B0-----:R-:W-:Y:S01]  /*48c0*/  FMUL.FTZ R4, R85, UR54 ;  /* 0x0000003655047c20 */ /* 0x001fe20008410000 */
[----:B------:R-:W-:Y:S02]  /*48d0*/  FMUL.FTZ R2, R78, UR54 ;  /* 0x000000364e027c20 */ /* 0x000fe40008410000 */
[----:B------:R-:W-:Y:S01]  /*48e0*/  FMUL.RZ R8, R3, 0.15915493667125701904 ;  /* 0x3e22f98303087820 */ /* 0x000fe2000040c000 */
[----:B------:R-:W-:Y:S01]  /*48f0*/  FMUL.RZ R6, R4, 0.15915493667125701904 ;  /* 0x3e22f98304067820 */ /* 0x000fe2000040c000 */
[----:B------:R-:W-:Y:S01]  /*4900*/  FMUL.FTZ R4, R84, UR54 ;  /* 0x0000003654047c20 */ /* 0x000fe20008410000 */
[----:B------:R-:W-:Y:S01]  /*4910*/  FMUL.FTZ R3, R81, UR54 ;  /* 0x0000003651037c20 */ /* 0x000fe20008410000 */
[----:B------:R-:W-:Y:S01]  /*4920*/  MUFU.SIN R136, R8 ;  /* 0x0000000800887308 */ /* 0x000fe20000000400 */
[----:B------:R-:W-:Y:S01]  /*4930*/  FMUL.RZ R154, R2, 0.15915493667125701904 ;  /* 0x3e22f983029a7820 */ /* 0x000fe2000040c000 */
[----:B------:R-:W-:Y:S01]  /*4940*/  FMUL.RZ R7, R4, 0.15915493667125701904 ;  /* 0x3e22f98304077820 */ /* 0x000fe2000040c000 */
[----:B------:R-:W-:-:S04]  /*4950*/  FMUL.FTZ R4, R83, UR54 ;  /* 0x0000003653047c20 */ /* 0x000fc80008410000 */
[----:B------:R-:W-:Y:S01]  /*4960*/  FMUL.RZ R4, R4, 0.15915493667125701904 ;  /* 0x3e22f98304047820 */ /* 0x000fe2000040c000 */
[----:B------:R0:W-:Y:S08]  /*4970*/  MUFU.COS R132, R8 ;  /* 0x0000000800847308 */ /* 0x0001f00000000000 */
[----:B------:R-:W-:Y:S01]  /*4980*/  MUFU.SIN R21, R6 ;  /* 0x0000000600157308 */ /* 0x000fe20000000400 */
[----:B0-----:R-:W-:-:S05]  /*4990*/  MOV R8, UR55 ;  /* 0x0000003700087c02 */ /* 0x001fca0008000f00 */
[----:B------:R-:W-:Y:S02]  /*49a0*/  FMUL.FTZ R8, R8, 1.4426950216293334961 ;  /* 0x3fb8aa3b08087820 */ /* 0x000fe40000410000 */
[----:B------:R0:W-:Y:S02]  /*49b0*/  MUFU.COS R5, R6 ;  /* 0x0000000600057308 */ /* 0x0001e40000000000 */
[----:B------:R-:W-:-:S06]  /*49c0*/  FMUL.FTZ R2, R8, R85 ;  /* 0x0000005508027220 */ /* 0x000fcc0000410000 */
        /* <DEDUP_REMOVED lines=11> */
[----:B------:R-:W2:Y:S08]  /*4a80*/  MUFU.SIN R138, R7 ;  /* 0x00000007008a7308 */ /* 0x000eb00000000400 */
[----:B------:R4:W0:Y:S08]  /*4a90*/  MUFU.COS R140, R7 ;  /* 0x00000007008c7308 */ /* 0x0008300000000000 */
[----:B------:R3:W0:Y:S01]  /*4aa0*/  MUFU.COS R134, R4 ;  /* 0x0000000400867308 */ /* 0x0006220000000000 */
[----:B----4-:R-:W-:-:S07]  /*4ab0*/  MOV R7, UR53 ;  /* 0x0000003500077c02 */ /* 0x010fce0008000f00 */
[----:B------:R-:W4:Y:S01]  /*4ac0*/  MUFU.SIN R142, R3 ;  /* 0x00000003008e7308 */ /* 0x000f220000000400 */
[----:B---3--:R-:W-:Y:S01]  /*4ad0*/  IADD3 R4, R124, 0x200, RZ ;  /* 0x000002007c047810 */ /* 0x008fe20007ffe0ff */
[----:B------:R-:W-:Y:S01]  /*4ae0*/  @!P1 IMAD R4, R7, R12, UR6 ;  /* 0x0000000607049e24 */ /* 0x000fe2000f8e020c */
[----:B------:R-:W-:-:S04]  /*4af0*/  MOV R12, UR45 ;  /* 0x0000002d000c7c02 */ /* 0x000fc80008000f00 */
[----:B------:R-:W-:Y:S01]  /*4b00*/  LEA R4, R4, R121, 0x3 ;  /* 0x0000007904047211 */ /* 0x000fe200078e18ff */
[----:B------:R3:W0:Y:S01]  /*4b10*/  MUFU.COS R156, R3 ;  /* 0x00000003009c7308 */ /* 0x0006220000000000 */
[----:B------:R-:W5:Y:S04]  /*4b20*/  LDG.E.64 R12, desc[UR18][R12.64] ;  /* 0x000000120c0c7981 */ /* 0x000f68000c1e1b00 */
[----:B------:R0:W-:Y:S03]  /*4b30*/  STS.64 [R4+0x18f0], R20 ;  /* 0x0018f01404007388 */ /* 0x0001e60000000a00 */
[----:B------:R-:W0:Y:S01]  /*4b40*/  MUFU.SIN R129, R6 ;  /* 0x0000000600817308 */ /* 0x000e220000000400 */
[----:B------:R-:W-:Y:S01]  /*4b50*/  BAR.SYNC.DEFER_BLOCKING 0x0 ;  /* 0x0000000000007b1d */ /* 0x000fe20000010000 */
[----:B---3--:R-:W-:-:S06]  /*4b60*/  FMUL.FTZ R3, R77, UR54 ;  /* 0x000000364d037c20 */ /* 0x008fcc0008410000 */
[----:B------:R3:W0:Y:S08]  /*4b70*/  MUFU.COS R139, R6 ;  /* 0x00000006008b7308 */ /* 0x0006300000000000 */
[----:B------:R0:W0:Y:S01]  /*4b80*/  MUFU.SIN R144, R154 ;  /* 0x0000009a00907308 */ /* 0x0000220000000400 */
[----:B---3--:R-:W-:Y:S01]  /*4b90*/  FMUL.RZ R6, R3, 0.15915493667125701904 ;  /* 0x3e22f98303067820 */ /* 0x008fe2000040c000 */
[----:B------:R-:W-:-:S04]  /*4ba0*/  FMUL.FTZ R3, R76, UR54 ;  /* 0x000000364c037c20 */ /* 0x000fc80008410000 */
[----:B------:R-:W-:Y:S02]  /*4bb0*/  FMUL.RZ R3, R3, 0.15915493667125701904 ;  /* 0x3e22f98303037820 */ /* 0x000fe4000040c000 */
[----:B------:R-:W3:Y:S01]  /*4bc0*/  MUFU.COS R154, R154 ;  /* 0x0000009a009a7308 */ /* 0x000ee20000000000 */
[----:B------:R-:W0:Y:S07]  /*4bd0*/  @P0 LDS.64 R18, [R18+0x28f8] ;  /* 0x0028f80012120984 */ /* 0x000e2e0000000a00 */
[----:B------:R0:W0:Y:S08]  /*4be0*/  MUFU.SIN R146, R6 ;  /* 0x0000000600927308 */ /* 0x0000300000000400 */
[----:B------:R0:W0:Y:S08]  /*4bf0*/  MUFU.COS R152, R6 ;  /* 0x0000000600987308 */ /* 0x0000300000000000 */
[----:B------:R0:W0:Y:S01]  /*4c00*/  MUFU.SIN R148, R3 ;  /* 0x0000000300947308 */ /* 0x0000220000000400 */
[----:B-1234-:R-:W-:Y:S05]  /*4c10*/  @P0 BRA `(.L_x_6555) ;  /* 0x0000000000200947 */ /* 0x01efea0003800000 */
        /* <DEDUP_REMOVED lines=8> */
.L_x_6555:
[----:B------:R-:W-:Y:S05]  /*4ca0*/  BSYNC B0 ;  /* 0x0000000000007941 */ /* 0x000fea0003800000 */
.L_x_6554:
[----:B------:R-:W-:Y:S01]  /*4cb0*/  UISETP.GE.AND UP0, UPT, UR48, 0x2, UPT ;  /* 0x000000023000788c */ /* 0x000fe2000bf06270 */
[----:B-1----:R-:W-:Y:S01]  /*4cc0*/  FMUL.FTZ R2, R74, UR54 ;  /* 0x000000364a027c20 */ /* 0x002fe20008410000 */
[----:B------:R1:W-:Y:S01]  /*4cd0*/  MUFU.COS R150, R3 ;  /* 0x0000000300967308 */ /* 0x0003e20000000000 */
[----:B------:R-:W-:Y:S02]  /*4ce0*/  HFMA2.MMA R166, -RZ, RZ, 0, 9.5367431640625e-07 ;  /* 0x00000010ffa67435 */ /* 0x000fe400000001ff */
[----:B0-----:R-:W-:Y:S01]  /*4cf0*/  FMUL.RZ R4, R2, 0.15915493667125701904 ;  /* 0x3e22f98302047820 */ /* 0x001fe2000040c000 */
[----:B------:R-:W-:Y:S01]  /*4d00*/  PLOP3.LUT P0, PT, PT, PT, UP0, 0x80, 0x0 ;  /* 0x000000000000781c */ /* 0x000fe20003f0f008 */
[----:B------:R-:W-:-:S03]  /*4d10*/  FMUL.FTZ R2, R69, UR54 ;  /* 0x0000003645027c20 */ /* 0x000fc60008410000 */
[----:B------:R-:W-:Y:S01]  /*4d20*/  ISETP.NE.OR P0, PT, R198, RZ, !P0 ;  /* 0x000000ffc600720c */ /* 0x000fe20004705670 */
[----:B------:R-:W-:Y:S01]  /*4d30*/  FMUL.RZ R5, R2, 0.15915493667125701904 ;  /* 0x3e22f98302057820 */ /* 0x000fe2000040c000 */
[----:B------:R-:W-:Y:S01]  /*4d40*/  FMUL.FTZ R2, R65, UR54 ;  /* 0x0000003641027c20 */ /* 0x000fe20008410000 */
[----:B-1----:R-:W-:Y:S01]  /*4d50*/  MOV R3, UR48 ;  /* 0x0000003000037c02 */ /* 0x002fe20008000f00 */
[----:B------:R-:W-:Y:S02]  /*4d60*/  MUFU.SIN R158, R4 ;  /* 0x00000004009e7308 */ /* 0x000fe40000000400 */
[----:B------:R-:W-:Y:S01]  /*4d70*/  FMUL.RZ R7, R2, 0.15915493667125701904 ;  /* 0x3e22f98302077820 */ /* 0x000fe2000040c000 */
[----:B------:R-:W-:-:S04]  /*4d80*/  FMUL.FTZ R2, R61, UR54 ;  /* 0x000000363d027c20 */ /* 0x000fc80008410000 */
[----:B------:R-:W-:Y:S01]  /*4d90*/  FMUL.RZ R11, R2, 0.15915493667125701904 ;  /* 0x3e22f983020b7820 */ /* 0x000fe2000040c000 */
[----:B------:R0:W-:Y:S01]  /*4da0*/  MUFU.COS R160, R4 ;  /* 0x0000000400a07308 */ /* 0x0001e20000000000 */
[----:B------:R-:W1:Y:S01]  /*4db0*/  @!P0 LDC R9, c[0x0][0x21c] ;  /* 0x00008700ff098b82 */ /* 0x000e620000000800 */
[----:B------:R-:W-:Y:S01]  /*4dc0*/  @!P0 IADD3 R2, R3, -0x2, RZ ;  /* 0xfffffffe03028810 */ /* 0x000fe20007ffe0ff */
[----:B------:R-:W-:-:S05]  /*4dd0*/  FMUL.FTZ R127, R8, R82 ;  /* 0x00000052087f7220 */ /* 0x000fca0000410000 */
[----:B------:R-:W-:Y:S01]  /*4de0*/  MUFU.SIN R157, R5 ;  /* 0x00000005009d7308 */ /* 0x000fe20000000400 */
[----:B0-----:R-:W-:-:S07]  /*4df0*/  HFMA2.MMA R4, -RZ, RZ, 1.875, 0 ;  /* 0x3f800000ff047435 */ /* 0x001fce00000001ff */
[----:B------:R0:W-:Y:S08]  /*4e00*/  MUFU.COS R159, R5 ;  /* 0x00000005009f7308 */ /* 0x0001f00000000000 */
[----:B------:R-:W-:Y:S01]  /*4e10*/  MUFU.SIN R161, R7 ;  /* 0x0000000700a17308 */ /* 0x000fe20000000400 */
[----:B-1----:R-:W-:Y:S02]  /*4e20*/  @!P0 IMAD R3, R2, R9, UR6 ;  /* 0x0000000602038e24 */ /* 0x002fe4000f8e0209 */
[----:B------:R-:W-:Y:S01]  /*4e30*/  FMUL.FTZ R2, R57, UR54 ;  /* 0x0000003639027c20 */ /* 0x000fe20008410000 */
[----:B------:R-:W-:Y:S01]  /*4e40*/  FMUL.FTZ R9, R53, UR54 ;  /* 0x0000003635097c20 */ /* 0x000fe20008410000 */
[----:B0-----:R-:W-:-:S02]  /*4e50*/  MOV R5, RZ ;  /* 0x000000ff00057202 */ /* 0x001fc40000000f00 */
[----:B------:R-:W-:Y:S01]  /*4e60*/  FMUL.RZ R131, R2, 0.15915493667125701904 ;  /* 0x3e22f98302837820 */ /* 0x000fe2000040c000 */
[----:B------:R-:W-:Y:S01]  /*4e70*/  @!P0 IMAD.WIDE R2, R3, R166, UR20 ;  /* 0x0000001403028e25 */ /* 0x000fe2000f8e02a6 */
[----:B------:R0:W-:Y:S03]  /*4e80*/  MUFU.COS R163, R7 ;  /* 0x0000000700a37308 */ /* 0x0001e60000000000 */
[----:B------:R-:W-:Y:S01]  /*4e90*/  FMUL.RZ R133, R9, 0.15915493667125701904 ;  /* 0x3e22f98309857820 */ /* 0x000fe2000040c000 */
[----:B------:R-:W-:-:S04]  /*4ea0*/  FMUL.FTZ R9, R8, R84 ;  /* 0x0000005408097220 */ /* 0x000fc80000410000 */
[----:B------:R-:W-:Y:S01]  /*4eb0*/  MUFU.SIN R162, R11 ;  /* 0x0000000b00a27308 */ /* 0x000fe20000000400 */
[----:B0-----:R-:W-:-:S06]  /*4ec0*/  CS2R R6, SRZ ;  /* 0x0000000000067805 */ /* 0x001fcc000001ff00 */
[----:B------:R0:W5:Y:S01]  /*4ed0*/  @!P0 LDG.E.128 R4, desc[UR18][R2.64] ;  /* 0x0000001202048981 */ /* 0x000162000c1e1d00 */
[----:B------:R1:W-:Y:S08]  /*4ee0*/  MUFU.COS R164, R11 ;  /* 0x0000000b00a47308 */ /* 0x0003f00000000000 */
[----:B------:R-:W-:Y:S01]  /*4ef0*/  MUFU.EX2 R127, R127 ;  /* 0x0000007f007f7308 */ /* 0x000fe20000000800 */
[C---:B-1----:R-:W-:Y:S01]  /*4f00*/  FMUL.FTZ R11, R8.reuse, R83 ;  /* 0x00000053080b7220 */ /* 0x042fe20000410000 */
[C---:B0-----:R-:W-:Y:S01]  /*4f10*/  FMUL.FTZ R3, R8.reuse, R80 ;  /* 0x0000005008037220 */ /* 0x041fe20000410000 */
[----:B------:R-:W-:-:S05]  /*4f20*/  FMUL.FTZ R2, R8, R81 ;  /* 0x0000005108027220 */ /* 0x000fca0000410000 */
[----:B------:R-:W0:Y:S08]  /*4f30*/  MUFU.EX2 R9, R9 ;  /* 0x0000000900097308 */ /* 0x000e300000000800 */
[----:B------:R-:W-:Y:S08]  /*4f40*/  MUFU.EX2 R11, R11 ;  /* 0x0000000b000b7308 */ /* 0x000ff00000000800 */
[----:B------:R-:W1:Y:S08]  /*4f50*/  MUFU.EX2 R3, R3 ;  /* 0x0000000300037308 */ /* 0x000e700000000800 */
[----:B------:R-:W3:Y:S01]  /*4f60*/  MUFU.EX2 R2, R2 ;  /* 0x0000000200027308 */ /* 0x000ee20000000800 */
[----:B0-----:R-:W-:-:S07]  /*4f70*/  FMUL.FTZ R135, R9, R10 ;  /* 0x0000000a09877220 */ /* 0x001fce0000410000 */
[----:B------:R-:W-:Y:S08]  /*4f80*/  MUFU.SIN R166, R131 ;  /* 0x0000008300a67308 */ /* 0x000ff00000000400 */
[----:B------:R0:W-:Y:S01]  /*4f90*/  MUFU.COS R168, R131 ;  /* 0x0000008300a87308 */ /* 0x0001e20000000000 */
[----:B------:R-:W-:Y:S01]  /*4fa0*/  FMUL.FTZ R137, R9, R128 ;  /* 0x0000008009897220 */ /* 0x000fe20000410000 */
[----:B0-----:R-:W-:-:S06]  /*4fb0*/  FMUL.FTZ R131, R8, R79 ;  /* 0x0000004f08837220 */ /* 0x001fcc0000410000 */
[----:B------:R-:W-:Y:S01]  /*4fc0*/  MUFU.SIN R165, R133 ;  /* 0x0000008500a57308 */ /* 0x000fe20000000400 */
[----:B-1----:R-:W-:Y:S01]  /*4fd0*/  FMUL.FTZ R128, R3, R140 ;  /* 0x0000008c03807220 */ /* 0x002fe20000410000 */
[----:B------:R-:W-:Y:S01]  /*4fe0*/  FMUL.FTZ R141, R8, R78 ;  /* 0x0000004e088d7220 */ /* 0x000fe20000410000 */
[----:B---3--:R-:W-:-:S05]  /*4ff0*/  FMUL.FTZ R129, R2, R129 ;  /* 0x0000008102817220 */ /* 0x008fca0000410000 */
[----:B------:R0:W-:Y:S01]  /*5000*/  MUFU.EX2 R155, R131 ;  /* 0x00000083009b7308 */ /* 0x0001e20000000800 */
[----:B------:R-:W-:Y:S01]  /*5010*/  FMUL.FTZ R140, RZ, R135 ;  /* 0x00000087ff8c7220 */ /* 0x000fe20000410000 */
[----:B------:R-:W-:Y:S01]  /*5020*/  FMUL.FTZ R143, R8, R77 ;  /* 0x0000004d088f7220 */ /* 0x000fe20000410000 */
[----:B0-----:R-:W-:Y:S01]  /*5030*/  FMUL.FTZ R131, R127, R136 ;  /* 0x000000887f837220 */ /* 0x001fe20000410000 */
[----:B------:R-:W-:-:S04]  /*5040*/  FMUL.FTZ R136, R104, R85 ;  /* 0x0000005568887220 */ /* 0x000fc80000410000 */
[----:B------:R0:W-:Y:S01]  /*5050*/  MUFU.COS R167, R133 ;  /* 0x0000008500a77308 */ /* 0x0001e20000000000 */
[----:B------:R-:W-:Y:S01]  /*5060*/  FMUL.FTZ R132, R127, R132 ;  /* 0x000000847f847220 */ /* 0x000fe20000410000 */
[----:B------:R-:W-:Y:S01]  /*5070*/  FMUL.FTZ R127, R3, R138 ;  /* 0x0000008a037f7220 */ /* 0x000fe20000410000 */
[----:B------:R-:W-:Y:S01]  /*5080*/  FFMA.FTZ R140, R137, R136, -R140 ;  /* 0x00000088898c7223 */ /* 0x000fe2000001088c */
[----:B0-----:R-:W-:Y:S01]  /*5090*/  FMUL.FTZ R133, R11, R130 ;  /* 0x000000820b857220 */ /* 0x001fe20000410000 */
[----:B------:R-:W-:Y:S01]  /*50a0*/  FMUL.FTZ R130, R2, R139 ;  /* 0x0000008b02827220 */ /* 0x000fe20000410000 */
[----:B------:R-:W-:Y:S02]  /*50b0*/  FMUL.FTZ R2, R135, R136 ;  /* 0x0000008887027220 */ /* 0x000fe40000410000 */
[----:B------:R-:W0:Y:S02]  /*50c0*/  MUFU.EX2 R141, R141 ;  /* 0x0000008d008d7308 */ /* 0x000e240000000800 */
[----:B------:R-:W-:Y:S01]  /*50d0*/  FFMA.FTZ R3, RZ, R137, R2 ;  /* 0x00000089ff037223 */ /* 0x000fe20000010002 */
[----:B------:R-:W-:Y:S01]  /*50e0*/  FMUL.FTZ R134, R11, R134 ;  /* 0x000000860b867220 */ /* 0x000fe20000410000 */
[----:B------:R-:W-:-:S04]  /*50f0*/  FFMA.FTZ R140, R97, R84, R140 ;  /* 0x00000054618c7223 */ /* 0x000fc8000001008c */
[----:B------:R-:W1:Y:S01]  /*5100*/  MUFU.EX2 R143, R143 ;  /* 0x0000008f008f7308 */ /* 0x000e620000000800 */
[----:B------:R-:W-:Y:S01]  /*5110*/  FADD.FTZ R11, RZ, R3 ;  /* 0x00000003ff0b7221 */ /* 0x000fe20000010000 */
[C---:B------:R-:W-:Y:S01]  /*5120*/  FMUL.FTZ R145, R8.reuse, R76 ;  /* 0x0000004c08917220 */ /* 0x040fe20000410000 */
[C---:B------:R-:W-:Y:S01]  /*5130*/  FMUL.FTZ R136, R133.reuse, R140 ;  /* 0x0000008c85887220 */ /* 0x040fe20000410000 */
[----:B------:R-:W-:Y:S01]  /*5140*/  FMUL.FTZ R9, R8, R74 ;  /* 0x0000004a08097220 */ /* 0x000fe20000410000 */
[-C--:B------:R-:W-:Y:S02]  /*5150*/  FMUL.FTZ R3, R133, R11.reuse ;  /* 0x0000000b85037220 */ /* 0x080fe40000410000 */
[C---:B------:R-:W-:Y:S01]  /*5160*/  FFMA.FTZ R136, R134.reuse, R11, R136 ;  /* 0x0000000b86887223 */ /* 0x040fe20000010088 */
[----:B------:R-:W3:Y:S01]  /*5170*/  MUFU.EX2 R145, R145 ;  /* 0x0000009100917308 */ /* 0x000ee20000000800 */
[----:B------:R-:W-:Y:S01]  /*5180*/  FFMA.FTZ R139, R134, R140, -R3 ;  /* 0x0000008c868b7223 */ /* 0x000fe20000010803 */
[----:B------:R-:W-:Y:S01]  /*5190*/  FMUL.FTZ R2, R8, R65 ;  /* 0x0000004108027220 */ /* 0x000fe20000410000 */
[----:B------:R-:W-:-:S02]  /*51a0*/  FADD.FTZ R136, RZ, R136 ;  /* 0x00000088ff887221 */ /* 0x000fc40000010000 */
[----:B------:R-:W-:-:S03]  /*51b0*/  FFMA.FTZ R139, R102, R83, R139 ;  /* 0x00000053668b7223 */ /* 0x000fc6000001008b */
[----:B------:R-:W4:Y:S01]  /*51c0*/  MUFU.EX2 R9, R9 ;  /* 0x0000000900097308 */ /* 0x000f220000000800 */
[C---:B0-----:R-:W-:Y:S01]  /*51d0*/  FMUL.FTZ R154, R141.reuse, R154 ;  /* 0x0000009a8d9a7220 */ /* 0x041fe20000410000 */
[----:B------:R-:W-:Y:S01]  /*51e0*/  FMUL.FTZ R153, R141, R144 ;  /* 0x000000908d997220 */ /* 0x000fe20000410000 */
[C---:B------:R-:W-:Y:S01]  /*51f0*/  FMUL.FTZ R3, R8.reuse, R61 ;  /* 0x0000003d08037220 */ /* 0x040fe20000410000 */
[C---:B-1----:R-:W-:Y:S01]  /*5200*/  FMUL.FTZ R152, R143.reuse, R152 ;  /* 0x000000988f987220 */ /* 0x042fe20000410000 */
[----:B------:R-:W-:Y:S01]  /*5210*/  FMUL.FTZ R151, R143, R146 ;  /* 0x000000928f977220 */ /* 0x000fe20000410000 */
[C---:B------:R-:W-:Y:S01]  /*5220*/  FMUL.FTZ R141, R131.reuse, R136 ;  /* 0x00000088838d7220 */ /* 0x040fe20000410000 */
[----:B------:R-:W-:Y:S01]  /*5230*/  FMUL.FTZ R10, R8, R69 ;  /* 0x00000045080a7220 */ /* 0x000fe20000410000 */
[-C--:B------:R-:W-:Y:S01]  /*5240*/  FMUL.FTZ R143, R131, R139.reuse ;  /* 0x0000008b838f7220 */ /* 0x080fe20000410000 */
[----:B------:R-:W0:Y:S01]  /*5250*/  MUFU.EX2 R2, R2 ;  /* 0x0000000200027308 */ /* 0x000e220000000800 */
[----:B------:R-:W-:-:S02]  /*5260*/  FFMA.FTZ R138, R132, R139, -R141 ;  /* 0x0000008b848a7223 */ /* 0x000fc4000001088d */
[----:B------:R-:W-:Y:S02]  /*5270*/  FFMA.FTZ R143, R132, R136, R143 ;  /* 0x00000088848f7223 */ /* 0x000fe4000001008f */
[----:B------:R-:W-:-:S03]  /*5280*/  FFMA.FTZ R138, R95, R82, R138 ;  /* 0x000000525f8a7223 */ /* 0x000fc6000001008a */
[----:B------:R-:W1:Y:S01]  /*5290*/  MUFU.EX2 R3, R3 ;  /* 0x0000000300037308 */ /* 0x000e620000000800 */
[----:B------:R-:W-:Y:S01]  /*52a0*/  FADD.FTZ R143, RZ, R143 ;  /* 0x0000008fff8f7221 */ /* 0x000fe20000010000 */
[----:B---3--:R-:W-:Y:S01]  /*52b0*/  FMUL.FTZ R149, R145, R148 ;  /* 0x0000009491957220 */ /* 0x008fe20000410000 */
[----:B------:R-:W-:-:S05]  /*52c0*/  FMUL.FTZ R11, R8, R57 ;  /* 0x00000039080b7220 */ /* 0x000fca0000410000 */
[----:B------:R-:W3:Y:S01]  /*52d0*/  MUFU.EX2 R10, R10 ;  /* 0x0000000a000a7308 */ /* 0x000ee20000000800 */
[C---:B----4-:R-:W-:Y:S01]  /*52e0*/  FMUL.FTZ R148, R9.reuse, R160 ;  /* 0x000000a009947220 */ /* 0x050fe20000410000 */
[----:B------:R-:W-:Y:S01]  /*52f0*/  FMUL.FTZ R147, R9, R158 ;  /* 0x0000009e09937220 */ /* 0x000fe20000410000 */
[CC--:B------:R-:W-:Y:S01]  /*5300*/  FMUL.FTZ R139, R129.reuse, R138.reuse ;  /* 0x0000008a818b7220 */ /* 0x0c0fe20000410000 */
[----:B------:R-:W-:Y:S01]  /*5310*/  FMUL.FTZ R9, R129, R143 ;  /* 0x0000008f81097220 */ /* 0x000fe20000410000 */
[----:B------:R-:W-:Y:S02]  /*5320*/  FMUL.FTZ R8, R8, R53 ;  /* 0x0000003508087220 */ /* 0x000fe40000410000 */
[C---:B------:R-:W-:Y:S01]  /*5330*/  FFMA.FTZ R139, R130.reuse, R143, R139 ;  /* 0x0000008f828b7223 */ /* 0x040fe2000001008b */
[----:B------:R-:W-:Y:S01]  /*5340*/  FFMA.FTZ R9, R130, R138, -R9 ;  /* 0x0000008a82097223 */ /* 0x000fe20000010809 */
[----:B------:R-:W4:Y:S01]  /*5350*/  MUFU.EX2 R11, R11 ;  /* 0x0000000b000b7308 */ /* 0x000f220000000800 */
[C---:B0-----:R-:W-:Y:S01]  /*5360*/  FMUL.FTZ R144, R2.reuse, R163 ;  /* 0x000000a302907220 */ /* 0x041fe20000410000 */
[----:B------:R-:W-:Y:S01]  /*5370*/  FMUL.FTZ R143, R2, R161 ;  /* 0x000000a1028f7220 */ /* 0x000fe20000410000 */
[----:B------:R-:W-:Y:S01]  /*5380*/  FADD.FTZ R2, RZ, R139 ;  /* 0x0000008bff027221 */ /* 0x000fe20000010000 */
[C---:B------:R-:W-:Y:S01]  /*5390*/  FMUL.FTZ R156, R155.reuse, R156 ;  /* 0x0000009c9b9c7220 */ /* 0x040fe20000410000 */
[----:B------:R-:W-:Y:S01]  /*53a0*/  FFMA.FTZ R9, R100, R81, R9 ;  /* 0x0000005164097223 */ /* 0x000fe20000010009 */
[----:B------:R-:W-:Y:S01]  /*53b0*/  FMUL.FTZ R155, R155, R142 ;  /* 0x0000008e9b9b7220 */ /* 0x000fe20000410000 */
[----:B------:R-:W-:Y:S01]  /*53c0*/  FMUL.FTZ R150, R145, R150 ;  /* 0x0000009691967220 */ /* 0x000fe20000410000 */
[----:B------:R-:W0:Y:S01]  /*53d0*/  MUFU.EX2 R8, R8 ;  /* 0x0000000800087308 */ /* 0x000e220000000800 */
[C---:B-1----:R-:W-:Y:S01]  /*53e0*/  FMUL.FTZ R142, R3.reuse, R164 ;  /* 0x000000a4038e7220 */ /* 0x042fe20000410000 */
[----:B------:R-:W-:Y:S01]  /*53f0*/  FMUL.FTZ R141, R3, R162 ;  /* 0x000000a2038d7220 */ /* 0x000fe20000410000 */
[C---:B---3--:R-:W-:Y:S01]  /*5400*/  FMUL.FTZ R145, R10.reuse, R157 ;  /* 0x0000009d0a917220 */ /* 0x048fe20000410000 */
[C---:B------:R-:W-:Y:S01]  /*5410*/  FMUL.FTZ R3, R127.reuse, R2 ;  /* 0x000000027f037220 */ /* 0x040fe20000410000 */
[----:B------:R-:W-:Y:S01]  /*5420*/  FMUL.FTZ R157, R127, R9 ;  /* 0x000000097f9d7220 */ /* 0x000fe20000410000 */
[----:B------:R-:W-:-:S02]  /*5430*/  FMUL.FTZ R146, R10, R159 ;  /* 0x0000009f0a927220 */ /* 0x000fc40000410000 */
[C---:B------:R-:W-:Y:S01]  /*5440*/  FFMA.FTZ R10, R128.reuse, R9, -R3 ;  /* 0x00000009800a7223 */ /* 0x040fe20000010803 */
[----:B------:R-:W-:-:S03]  /*5450*/  FFMA.FTZ R157, R128, R2, R157 ;  /* 0x00000002809d7223 */ /* 0x000fc6000001009d */
[----:B------:R-:W-:Y:S01]  /*5460*/  FFMA.FTZ R10, R93, R80, R10 ;  /* 0x000000505d0a7223 */ /* 0x000fe2000001000a */
[----:B------:R-:W-:Y:S01]  /*5470*/  FADD.FTZ R157, RZ, R157 ;  /* 0x0000009dff9d7221 */ /* 0x000fe20000010000 */
[C---:B----4-:R-:W-:Y:S01]  /*5480*/  FMUL.FTZ R140, R11.reuse, R168 ;  /* 0x000000a80b8c7220 */ /* 0x050fe20000410000 */
[----:B------:R-:W-:Y:S01]  /*5490*/  FMUL.FTZ R139, R11, R166 ;  /* 0x000000a60b8b7220 */ /* 0x000fe20000410000 */
[-C--:B------:R-:W-:Y:S01]  /*54a0*/  FMUL.FTZ R2, R20, R135.reuse ;  /* 0x0000008714027220 */ /* 0x080fe20000410000 */
[----:B------:R-:W-:Y:S01]  /*54b0*/  FMUL.FTZ R3, R21, R135 ;  /* 0x0000008715037220 */ /* 0x000fe20000410000 */
[CC--:B------:R-:W-:Y:S01]  /*54c0*/  FMUL.FTZ R11, R155.reuse, R10.reuse ;  /* 0x0000000a9b0b7220 */ /* 0x0c0fe20000410000 */
[----:B------:R-:W-:Y:S01]  /*54d0*/  FMUL.FTZ R9, R155, R157 ;  /* 0x0000009d9b097220 */ /* 0x000fe20000410000 */
[C---:B0-----:R-:W-:Y:S01]  /*54e0*/  FMUL.FTZ R138, R8.reuse, R167 ;  /* 0x000000a7088a7220 */ /* 0x041fe20000410000 */
[----:B------:R-:W-:Y:S01]  /*54f0*/  FMUL.FTZ R136, R8, R165 ;  /* 0x000000a508887220 */ /* 0x000fe20000410000 */
[-C--:B------:R-:W-:Y:S01]  /*5500*/  FFMA.FTZ R2, R21, R137.reuse, R2 ;  /* 0x0000008915027223 */ /* 0x080fe20000010002 */
[----:B------:R-:W-:Y:S01]  /*5510*/  FFMA.FTZ R3, R20, R137, -R3 ;  /* 0x0000008914037223 */ /* 0x000fe20000010803 */
[C---:B------:R-:W-:Y:S01]  /*5520*/  FFMA.FTZ R8, R156.reuse, R157, R11 ;  /* 0x0000009d9c087223 */ /* 0x040fe2000001000b */
[----:B------:R-:W-:Y:S01]  /*5530*/  FFMA.FTZ R157, R156, R10, -R9 ;  /* 0x0000000a9c9d7223 */ /* 0x000fe20000010809 */
[CC--:B------:R-:W-:Y:S01]  /*5540*/  FMUL.FTZ R9, R133.reuse, R2.reuse ;  /* 0x0000000285097220 */ /* 0x0c0fe20000410000 */
[----:B------:R-:W-:Y:S01]  /*5550*/  FMUL.FTZ R11, R133, R3 ;  /* 0x00000003850b7220 */ /* 0x000fe20000410000 */
[----:B------:R-:W-:Y:S01]  /*5560*/  FADD.FTZ R8, RZ, R8 ;  /* 0x00000008ff087221 */ /* 0x000fe20000010000 */
[----:B------:R-:W-:Y:S01]  /*5570*/  FFMA.FTZ R157, R98, R79, R157 ;  /* 0x0000004f629d7223 */ /* 0x000fe2000001009d */
[C---:B------:R-:W-:Y:S01]  /*5580*/  FFMA.FTZ R9, R134.reuse, R3, -R9 ;  /* 0x0000000386097223 */ /* 0x040fe20000010809 */
[----:B------:R-:W-:Y:S01]  /*5590*/  FFMA.FTZ R11, R134, R2, R11 ;  /* 0x00000002860b7223 */ /* 0x000fe2000001000b */
[CC--:B------:R-:W-:Y:S01]  /*55a0*/  FMUL.FTZ R159, R153.reuse, R8.reuse ;  /* 0x00000008999f7220 */ /* 0x0c0fe20000410000 */
[----:B------:R-:W-:Y:S01]  /*55b0*/  FMUL.FTZ R161, R153, R157 ;  /* 0x0000009d99a17220 */ /* 0x000fe20000410000 */
[C---:B------:R-:W-:Y:S01]  /*55c0*/  FMUL.FTZ R3, R131.reuse, R9 ;  /* 0x0000000983037220 */ /* 0x040fe20000410000 */
[----:B------:R-:W-:Y:S01]  /*55d0*/  FMUL.FTZ R2, R131, R11 ;  /* 0x0000000b83027220 */ /* 0x000fe20000410000 */
[C---:B------:R-:W-:Y:S01]  /*55e0*/  FFMA.FTZ R10, R154.reuse, R157, -R159 ;  /* 0x0000009d9a0a7223 */ /* 0x040fe2000001089f */
[----:B------:R-:W-:Y:S01]  /*55f0*/  FFMA.FTZ R161, R154, R8, R161 ;  /* 0x000000089aa17223 */ /* 0x000fe200000100a1 */
[C---:B------:R-:W-:Y:S01]  /*5600*/  FFMA.FTZ R3, R132.reuse, R11, R3 ;  /* 0x0000000b84037223 */ /* 0x040fe20000010003 */
[----:B------:R-:W-:Y:S01]  /*5610*/  FFMA.FTZ R2, R132, R9, -R2 ;  /* 0x0000000984027223 */ /* 0x000fe20000010802 */
[----:B------:R-:W-:Y:S01]  /*5620*/  FFMA.FTZ R10, R91, R78, R10 ;  /* 0x0000004e5b0a7223 */ /* 0x000fe2000001000a */
        /* <DEDUP_REMOVED lines=12> */
[----:B------:R-:W-:Y:S01]  /*56f0*/  FFMA.FTZ R11, R96, R77, R11 ;  /* 0x0000004d600b7223 */ /* 0x000fe2000001000b */
[C---:B------:R-:W-:Y:S01]  /*5700*/  FFMA.FTZ R3, R128.reuse, R8, R3 ;  /* 0x0000000880037223 */ /* 0x040fe20000010003 */
[----:B------:R-:W-:Y:S01]  /*5710*/  FFMA.FTZ R2, R128, R9, -R2 ;  /* 0x0000000980027223 */ /* 0x000fe20000010802 */
[C---:B------:R-:W-:Y:S01]  /*5720*/  FMUL.FTZ R159, R149.reuse, R157 ;  /* 0x0000009d959f7220 */ /* 0x040fe20000410000 */
[----:B------:R-:W-:Y:S01]  /*5730*/  FMUL.FTZ R158, R149, R11 ;  /* 0x0000000b959e7220 */ /* 0x000fe20000410000 */
[C---:B------:R-:W-:Y:S01]  /*5740*/  FMUL.FTZ R9, R155.reuse, R3 ;  /* 0x000000039b097220 */ /* 0x040fe20000410000 */
[-C--:B------:R-:W-:Y:S01]  /*5750*/  FMUL.FTZ R8, R155, R2.reuse ;  /* 0x000000029b087220 */ /* 0x080fe20000410000 */
[C---:B------:R-:W-:Y:S01]  /*5760*/  FFMA.FTZ R10, R150.reuse, R11, -R159 ;  /* 0x0000000b960a7223 */ /* 0x040fe2000001089f */
[----:B------:R-:W-:Y:S01]  /*5770*/  FFMA.FTZ R158, R150, R157, R158 ;  /* 0x0000009d969e7223 */ /* 0x000fe2000001009e */
[C---:B------:R-:W-:Y:S01]  /*5780*/  FFMA.FTZ R9, R156.reuse, R2, -R9 ;  /* 0x000000029c097223 */ /* 0x040fe20000010809 */
[----:B------:R-:W-:Y:S01]  /*5790*/  FFMA.FTZ R8, R156, R3, R8 ;  /* 0x000000039c087223 */ /* 0x000fe20000010008 */
[----:B------:R-:W-:Y:S01]  /*57a0*/  FFMA.FTZ R10, R89, R76, R10 ;  /* 0x0000004c590a7223 */ /* 0x000fe2000001000a */
[----:B------:R-:W-:Y:S01]  /*57b0*/  FADD.FTZ R158, RZ, R158 ;  /* 0x0000009eff9e7221 */ /* 0x000fe20000010000 */
[CC--:B------:R-:W-:Y:S01]  /*57c0*/  FMUL.FTZ R3, R153.reuse, R9.reuse ;  /* 0x0000000999037220 */ /* 0x0c0fe20000410000 */
[----:B------:R-:W-:Y:S01]  /*57d0*/  FMUL.FTZ R2, R153, R8 ;  /* 0x0000000899027220 */ /* 0x000fe20000410000 */
[C---:B------:R-:W-:Y:S01]  /*57e0*/  FMUL.FTZ R157, R147.reuse, R10 ;  /* 0x0000000a939d7220 */ /* 0x040fe20000410000 */
[----:B------:R-:W-:Y:S01]  /*57f0*/  FMUL.FTZ R11, R147, R158 ;  /* 0x0000009e930b7220 */ /* 0x000fe20000410000 */
[C---:B------:R-:W-:Y:S01]  /*5800*/  FFMA.FTZ R3, R154.reuse, R8, R3 ;  /* 0x000000089a037223 */ /* 0x040fe20000010003 */
        /* <DEDUP_REMOVED lines=43> */
[C---:B------:R-:W-:Y:S01]  /*5ac0*/  FMUL.FTZ R3, R141.reuse, R9 ;  /* 0x000000098d037220 */ /* 0x040fe20000410000 */
[----:B------:R-:W-:Y:S01]  /*5ad0*/  FMUL.FTZ R2, R141, R8 ;  /* 0x000000088d027220 */ /* 0x000fe20000410000 */
[C---:B------:R-:W-:Y:S01]  /*5ae0*/  FMUL.FTZ R11, R139.reuse, R159 ;  /* 0x0000009f8b0b7220 */ /* 0x040fe20000410000 */
[C---:B------:R-:W-:Y:S01]  /*5af0*/  FMUL.FTZ R158, R139.reuse, R10 ;  /* 0x0000000a8b9e7220 */ /* 0x040fe20000410000 */
[C---:B------:R-:W-:Y:S01]  /*5b00*/  FFMA.FTZ R3, R142.reuse, R8, R3 ;  /* 0x000000088e037223 */ /* 0x040fe20000010003 */
[----:B------:R-:W-:Y:S01]  /*5b10*/  FFMA.FTZ R2, R142, R9, -R2 ;  /* 0x000000098e027223 */ /* 0x000fe20000010802 */
[C---:B------:R-:W-:Y:S01]  /*5b20*/  FFMA.FTZ R11, R140.reuse, R10, R11 ;  /* 0x0000000a8c0b7223 */ /* 0x040fe2000001000b */
[----:B------:R-:W-:Y:S01]  /*5b30*/  FFMA.FTZ R159, R140, R159, -R158 ;  /* 0x0000009f8c9f7223 */ /* 0x000fe2000001089e */
[C---:B------:R-:W-:Y:S01]  /*5b40*/  FMUL.FTZ R9, R139.reuse, R3 ;  /* 0x000000038b097220 */ /* 0x040fe20000410000 */
[-C--:B------:R-:W-:Y:S01]  /*5b50*/  FMUL.FTZ R8, R139, R2.reuse ;  /* 0x000000028b087220 */ /* 0x080fe20000410000 */
[----:B------:R-:W-:Y:S01]  /*5b60*/  FADD.FTZ R157, RZ, R11 ;  /* 0x0000000bff9d7221 */ /* 0x000fe20000010000 */
[----:B------:R-:W-:Y:S01]  /*5b70*/  FFMA.FTZ R159, R88, R57, R159 ;  /* 0x00000039589f7223 */ /* 0x000fe2000001009f */
[C---:B------:R-:W-:Y:S01]  /*5b80*/  FFMA.FTZ R11, R140.reuse, R2, -R9 ;  /* 0x000000028c0b7223 */ /* 0x040fe20000010809 */
[----:B------:R-:W-:Y:S01]  /*5b90*/  FFMA.FTZ R3, R140, R3, R8 ;  /* 0x000000038c037223 */ /* 0x000fe20000010008 */
[C---:B------:R-:W-:Y:S01]  /*5ba0*/  FMUL.FTZ R9, R136.reuse, R157 ;  /* 0x0000009d88097220 */ /* 0x040fe20000410000 */
[----:B------:R-:W-:Y:S01]  /*5bb0*/  FMUL.FTZ R10, R136, R159 ;  /* 0x0000009f880a7220 */ /* 0x000fe20000410000 */
[----:B------:R-:W-:Y:S01]  /*5bc0*/  ISETP.GT.U32.AND P2, PT, R124, 0x1f, PT ;  /* 0x0000001f7c00780c */ /* 0x000fe20003f44070 */
[C---:B------:R-:W-:Y:S01]  /*5bd0*/  FMUL.FTZ R8, R136.reuse, R3 ;  /* 0x0000000388087220 */ /* 0x040fe20000410000 */
[----:B------:R-:W-:Y:S01]  /*5be0*/  FMUL.FTZ R2, R136, R11 ;  /* 0x0000000b88027220 */ /* 0x000fe20000410000 */
[C---:B------:R-:W-:Y:S01]  /*5bf0*/  FFMA.FTZ R159, R138.reuse, R159, -R9 ;  /* 0x0000009f8a9f7223 */ /* 0x040fe20000010809 */
[C---:B------:R-:W-:Y:S01]  /*5c00*/  FFMA.FTZ R158, R138.reuse, R157, R10 ;  /* 0x0000009d8a9e7223 */ /* 0x040fe2000001000a */
[C---:B------:R-:W-:Y:S01]  /*5c10*/  FFMA.FTZ R8, R138.reuse, R11, -R8 ;  /* 0x0000000b8a087223 */ /* 0x040fe20000010808 */
[----:B------:R-:W-:Y:S01]  /*5c20*/  FFMA.FTZ R9, R138, R3, R2 ;  /* 0x000000038a097223 */ /* 0x000fe20000010002 */
[----:B------:R-:W-:Y:S01]  /*5c30*/  LEA R157, R124, R121, 0x4 ;  /* 0x000000797c9d7211 */ /* 0x000fe200078e20ff */
[----:B------:R-:W-:Y:S01]  /*5c40*/  FFMA.FTZ R10, R86, R53, R159 ;  /* 0x00000035560a7223 */ /* 0x000fe2000001009f */
        /* <DEDUP_REMOVED lines=69> */
[----:B------:R-:W-:Y:S02]  /*60a0*/  @P0 FFMA.FTZ R13, R13, R190, -R193 ;  /* 0x000000be0d0d0223 */ /* 0x000fe400000108c1 */
        /* <DEDUP_REMOVED lines=53> */
.L_x_6617:
[----:B------:R-:W-:Y:S01]  /*6400*/  ISETP.GE.AND P0, PT, R122, 0x10, PT ;  /* 0x000000107a00780c */ /* 0x000fe20003f06270 */
[C---:B----4-:R-:W-:Y:S01]  /*6410*/  FMUL.FTZ R2, R197.reuse, R12 ;  /* 0x0000000cc5027220 */ /* 0x050fe20000410000 */
[C---:B-1----:R-:W-:Y:S01]  /*6420*/  FMUL.FTZ R195, R197.reuse, R192 ;  /* 0x000000c0c5c37220 */ /* 0x042fe20000410000 */
[----:B---3--:R-:W-:Y:S01]  /*6430*/  FMUL.FTZ R193, R197, R194 ;  /* 0x000000c2c5c17220 */ /* 0x008fe20000410000 */
[----:B------:R-:W-:Y:S01]  /*6440*/  UMOV UR44, 0xffffffff ;  /* 0xffffffff002c7882 */ /* 0x000fe20000000000 */
[-C--:B0-----:R-:W-:Y:S01]  /*6450*/  FFMA.FTZ R2, R13, R190.reuse, R2 ;  /* 0x000000be0d027223 */ /* 0x081fe20000010002 */
[----:B------:R-:W-:Y:S01]  /*6460*/  FMUL.FTZ R191, R197, R190 ;  /* 0x000000bec5bf7220 */ /* 0x000fe20000410000 */
[C---:B------:R-:W-:Y:S01]  /*6470*/  FFMA.FTZ R194, R13.reuse, R194, R195 ;  /* 0x000000c20dc27223 */ /* 0x040fe200000100c3 */
[----:B------:R-:W-:Y:S02]  /*6480*/  FFMA.FTZ R193, R13, R192, -R193 ;  /* 0x000000c00dc17223 */ /* 0x000fe400000108c1 */
[----:B------:R-:W-:-:S03]  /*6490*/  FSEL R197, R197, R2, !P0 ;  /* 0x00000002c5c57208 */ /* 0x000fc60004000000 */
[----:B------:R-:W-:Y:S01]  /*64a0*/  @P0 FFMA.FTZ R13, R13, R12, -R191 ;  /* 0x0000000c0d0d0223 */ /* 0x000fe200000108bf */
[----:B------:R-:W-:Y:S01]  /*64b0*/  @P0 FADD.FTZ R15, R15, R194 ;  /* 0x000000c20f0f0221 */ /* 0x000fe20000010000 */
[----:B------:R-:W-:Y:S01]  /*64c0*/  @P0 FADD.FTZ R14, R14, R193 ;  /* 0x000000c10e0e0221 */ /* 0x000fe20000010000 */
[----:B------:R-:W-:Y:S06]  /*64d0*/  BRA.DIV UR44, `(.L_x_6558) ;  /* 0x000000722c7c7947 */ /* 0x000fec000b800000 */
.L_x_6620:
[----:B------:R-:W-:-:S03]  /*64e0*/  UMOV UR44, 0xffffffff ;  /* 0xffffffff002c7882 */ /* 0x000fc60000000000 */
[----:B------:R-:W-:Y:S05]  /*64f0*/  BRA.DIV UR44, `(.L_x_6559) ;  /* 0x000000722c9c7947 */ /* 0x000fea000b800000 */
.L_x_6623:
[----:B------:R-:W-:-:S03]  /*6500*/  UMOV UR44, 0xffffffff ;  /* 0xffffffff002c7882 */ /* 0x000fc60000000000 */
[----:B------:R-:W-:Y:S05]  /*6510*/  BRA.DIV UR44, `(.L_x_6560) ;  /* 0x000000722cbc7947 */ /* 0x000fea000b800000 */
.L_x_6626:
[----:B------:R-:W-:-:S03]  /*6520*/  UMOV UR44, 0xffffffff ;  /* 0xffffffff002c7882 */ /* 0x000fc60000000000 */
[----:B------:R-:W-:Y:S05]  /*6530*/  BRA.DIV UR44, `(.L_x_6561) ;  /* 0x000000722cdc7947 */ /* 0x000fea000b800000 */
.L_x_6629:
[----:B------:R-:W-:-:S03]  /*6540*/  UMOV UR44, 0xffffffff ;  /* 0xffffffff002c7882 */ /* 0x000fc60000000000 */
[----:B------:R-:W-:Y:S05]  /*6550*/  BRA.DIV UR44, `(.L_x_6562) ;  /* 0x000000722cfc7947 */ /* 0x000fea000b800000 */
[----:B------:R-:W0:Y:S04]  /*6560*/  SHFL.IDX PT, R4, R4, RZ, 0x1f ;  /* 0x00001fff04047589 */ /* 0x000e2800000e0000 */
[----:B------:R-:W1:Y:S04]  /*6570*/  SHFL.IDX PT, R5, R5, RZ, 0x1f ;  /* 0x00001fff05057589 */ /* 0x000e6800000e0000 */
[----:B------:R-:W3:Y:S04]  /*6580*/  SHFL.IDX PT, R6, R6, RZ, 0x1f ;  /* 0x00001fff06067589 */ /* 0x000ee800000e0000 */
[----:B------:R-:W4:Y:S04]  /*6590*/  SHFL.IDX PT, R7, R7, RZ, 0x1f ;  /* 0x00001fff07077589 */ /* 0x000f2800000e0000 */
[----:B------:R-:W0:Y:S04]  /*65a0*/  SHFL.UP PT, R13, R13, 0x1, RZ ;  /* 0x042000000d0d7989 */ /* 0x000e2800000e00ff */
[----:B------:R-:W0:Y:S04]  /*65b0*/  SHFL.UP PT, R197, R197, 0x1, RZ ;  /* 0x04200000c5c57989 */ /* 0x000e2800000e00ff */
[----:B------:R-:W0:Y:S04]  /*65c0*/  SHFL.UP PT, R14, R14, 0x1, RZ ;  /* 0x042000000e0e7989 */ /* 0x000e2800000e00ff */
[----:B-1----:R-:W0:Y:S02]  /*65d0*/  SHFL.UP PT, R15, R15, 0x1, RZ ;  /* 0x042000000f0f7989 */ /* 0x002e2400000e00ff */
.L_x_6639:
        /* <DEDUP_REMOVED lines=22> */
.L_x_6556:
[----:B------:R-:W-:Y:S05]  /*6740*/  WARPSYNC.ALL ;  /* 0x0000000000007948 */ /* 0x000fea0003800000 */
[----:B------:R-:W-:Y:S01]  /*6750*/  LOP3.LUT P0, RZ, R124, 0x1f, RZ, 0xc0, !PT ;  /* 0x0000001f7cff7812 */ /* 0x000fe2000780c0ff */
[CC--:B0-2---:R-:W-:Y:S01]  /*6760*/  FMUL.FTZ R5, R136.reuse, -R18.reuse ;  /* 0x8000001288057220 */ /* 0x0c5fe20000410000 */
[----:B------:R-:W-:Y:S01]  /*6770*/  FMUL.FTZ R3, R136, R19 ;  /* 0x0000001388037220 */ /* 0x000fe20000410000 */
        /* <DEDUP_REMOVED lines=31> */
[-C--:B------:R-:W-:Y:S01]  /*6970*/  FFMA.FTZ R6, R142, R7.reuse, R3 ;  /* 0x000000078e067223 */ /* 0x080fe20000010003 */
        /* <DEDUP_REMOVED lines=49> */
[----:B------:R-:W-:Y:S01]  /*6c90*/  FMUL.FTZ R3, R149, -R9 ;  /* 0x8000000995037220 */ /* 0x000fe20000410000 */
[----:B------:R-:W-:Y:S01]  /*6ca0*/  FFMA.FTZ R201, R104, R85, R21 ;  /* 0x0000005568c97223 */ /* 0x000fe20000010015 */
[----:B------:R-:W-:Y:S01]  /*6cb0*/  FFMA.FTZ R13, R156, R8, R13 ;  /* 0x000000089c0d7223 */ /* 0x000fe2000001000d */
[C---:B------:R-:W-:Y:S01]  /*6cc0*/  FMUL.FTZ R2, R135.reuse, R200 ;  /* 0x000000c887027220 */ /* 0x040fe20000410000 */
[----:B------:R-:W-:Y:S01]  /*6cd0*/  FFMA.FTZ R4, R150, R7, -R3 ;  /* 0x0000000796047223 */ /* 0x000fe20000010803 */
[-C--:B------:R-:W-:Y:S01]  /*6ce0*/  FMUL.FTZ R3, R135, R201.reuse ;  /* 0x000000c987037220 */ /* 0x080fe20000410000 */
[----:B------:R-:W-:Y:S01]  /*6cf0*/  FFMA.FTZ R11, R156, R10, -R11 ;  /* 0x0000000a9c0b7223 */ /* 0x000fe2000001080b */
[----:B------:R-:W-:Y:S01]  /*6d00*/  FFMA.FTZ R2, R137, R201, -R2 ;  /* 0x000000c989027223 */ /* 0x000fe20000010802 */
[----:B------:R-:W-:Y:S01]  /*6d10*/  FMUL.FTZ R5, R127, -R13 ;  /* 0x8000000d7f057220 */ /* 0x000fe20000410000 */
[----:B------:R-:W-:Y:S01]  /*6d20*/  FFMA.FTZ R3, R137, R200, R3 ;  /* 0x000000c889037223 */ /* 0x000fe20000010003 */
[-C--:B------:R-:W-:Y:S01]  /*6d30*/  FMUL.FTZ R8, R127, -R11.reuse ;  /* 0x8000000b7f087220 */ /* 0x080fe20000410000 */
[----:B------:R-:W-:Y:S01]  /*6d40*/  FFMA.FTZ R204, R97, R84, R2 ;  /* 0x0000005461cc7223 */ /* 0x000fe20000010002 */
[C---:B------:R-:W-:Y:S01]  /*6d50*/  FFMA.FTZ R11, R128.reuse, R11, -R5 ;  /* 0x0000000b800b7223 */ /* 0x040fe20000010805 */
[----:B------:R-:W-:Y:S01]  /*6d60*/  FADD.FTZ R199, RZ, R3 ;  /* 0x00000003ffc77221 */ /* 0x000fe20000010000 */
[----:B------:R-:W-:Y:S01]  /*6d70*/  FFMA.FTZ R8, R128, R13, R8 ;  /* 0x0000000d80087223 */ /* 0x000fe20000010008 */
[----:B------:R-:W-:Y:S01]  /*6d80*/  FMUL.FTZ R5, R133, R204 ;  /* 0x000000cc85057220 */ /* 0x000fe20000410000 */
[----:B------:R-:W-:Y:S01]  /*6d90*/  FMUL.FTZ R13, R129, -R11 ;  /* 0x8000000b810d7220 */ /* 0x000fe20000410000 */
[-C--:B------:R-:W-:Y:S01]  /*6da0*/  FMUL.FTZ R3, R133, R199.reuse ;  /* 0x000000c785037220 */ /* 0x080fe20000410000 */
[-C--:B------:R-:W-:Y:S01]  /*6db0*/  FMUL.FTZ R2, R129, -R8.reuse ;  /* 0x8000000881027220 */ /* 0x080fe20000410000 */
[----:B------:R-:W-:Y:S01]  /*6dc0*/  FFMA.FTZ R5, R134, R199, R5 ;  /* 0x000000c786057223 */ /* 0x000fe20000010005 */
[----:B------:R-:W-:Y:S01]  /*6dd0*/  FFMA.FTZ R13, R130, R8, R13 ;  /* 0x00000008820d7223 */ /* 0x000fe2000001000d */
[----:B------:R-:W-:Y:S01]  /*6de0*/  FFMA.FTZ R3, R134, R204, -R3 ;  /* 0x000000cc86037223 */ /* 0x000fe20000010803 */
[----:B------:R-:W-:Y:S01]  /*6df0*/  FFMA.FTZ R2, R130, R11, -R2 ;  /* 0x0000000b82027223 */ /* 0x000fe20000010802 */
[----:B------:R-:W-:Y:S01]  /*6e00*/  FADD.FTZ R196, RZ, R5 ;  /* 0x00000005ffc47221 */ /* 0x000fe20000010000 */
[----:B------:R-:W-:Y:S01]  /*6e10*/  FMUL.FTZ R6, R149, -R7 ;  /* 0x8000000795067220 */ /* 0x000fe20000410000 */
[----:B------:R-:W-:Y:S01]  /*6e20*/  FFMA.FTZ R203, R102, R83, R3 ;  /* 0x0000005366cb7223 */ /* 0x000fe20000010003 */
[----:B------:R-:W-:Y:S01]  /*6e30*/  FADD.FTZ R4, R181, R4 ;  /* 0x00000004b5047221 */ /* 0x000fe20000010000 */
[C---:B------:R-:W-:Y:S01]  /*6e40*/  FMUL.FTZ R3, R131.reuse, R196 ;  /* 0x000000c483037220 */ /* 0x040fe20000410000 */
[----:B------:R-:W-:Y:S01]  /*6e50*/  FFMA.FTZ R6, R150, R9, R6 ;  /* 0x0000000996067223 */ /* 0x000fe20000010006 */
[-C--:B------:R-:W-:Y:S01]  /*6e60*/  FMUL.FTZ R5, R131, R203.reuse ;  /* 0x000000cb83057220 */ /* 0x080fe20000410000 */
[----:B------:R-:W-:Y:S01]  /*6e70*/  FMUL.FTZ R9, R151, -R4 ;  /* 0x8000000497097220 */ /* 0x000fe20000410000 */
[C---:B------:R-:W-:Y:S01]  /*6e80*/  FFMA.FTZ R206, R132.reuse, R203, -R3 ;  /* 0x000000cb84ce7223 */ /* 0x040fe20000010803 */
[----:B------:R-:W-:Y:S01]  /*6e90*/  FMUL.FTZ R3, R131, -R13 ;  /* 0x8000000d83037220 */ /* 0x000fe20000410000 */
[C---:B------:R-:W-:Y:S01]  /*6ea0*/  FFMA.FTZ R5, R132.reuse, R196, R5 ;  /* 0x000000c484057223 */ /* 0x040fe20000010005 */
[----:B------:R-:W-:Y:S01]  /*6eb0*/  FADD.FTZ R6, -R165, R6 ;  /* 0x00000006a5067221 */ /* 0x000fe20000010100 */
[----:B------:R-:W-:Y:S01]  /*6ec0*/  FFMA.FTZ R206, R95, R82, R206 ;  /* 0x000000525fce7223 */ /* 0x000fe200000100ce */
[----:B------:R-:W-:Y:S01]  /*6ed0*/  FFMA.FTZ R8, R132, R2, -R3 ;  /* 0x0000000284087223 */ /* 0x000fe20000010803 */
[----:B------:R-:W-:Y:S01]  /*6ee0*/  FADD.FTZ R197, RZ, R5 ;  /* 0x00000005ffc57221 */ /* 0x000fe20000010000 */
[----:B------:R-:W-:Y:S01]  /*6ef0*/  FMUL.FTZ R7, R151, -R6 ;  /* 0x8000000697077220 */ /* 0x000fe20000410000 */
[C---:B------:R-:W-:Y:S01]  /*6f00*/  FMUL.FTZ R5, R129.reuse, R206 ;  /* 0x000000ce81057220 */ /* 0x040fe20000410000 */
[C---:B------:R-:W-:Y:S01]  /*6f10*/  FFMA.FTZ R9, R152.reuse, R6, R9 ;  /* 0x0000000698097223 */ /* 0x040fe20000010009 */
[-C--:B------:R-:W-:Y:S01]  /*6f20*/  FMUL.FTZ R3, R129, R197.reuse ;  /* 0x000000c581037220 */ /* 0x080fe20000410000 */
[----:B------:R-:W-:Y:S01]  /*6f30*/  FFMA.FTZ R7, R152, R4, -R7 ;  /* 0x0000000498077223 */ /* 0x000fe20000010807 */
[----:B------:R-:W-:Y:S01]  /*6f40*/  FFMA.FTZ R5, R130, R197, R5 ;  /* 0x000000c582057223 */ /* 0x000fe20000010005 */
[----:B------:R-:W-:Y:S01]  /*6f50*/  FADD.FTZ R9, -R166, R9 ;  /* 0x00000009a6097221 */ /* 0x000fe20000010100 */
[----:B------:R-:W-:Y:S01]  /*6f60*/  FFMA.FTZ R3, R130, R206, -R3 ;  /* 0x000000ce82037223 */ /* 0x000fe20000010803 */
[----:B------:R-:W-:Y:S01]  /*6f70*/  FMUL.FTZ R4, R131, -R2 ;  /* 0x8000000283047220 */ /* 0x000fe20000410000 */
[----:B------:R-:W-:Y:S01]  /*6f80*/  FADD.FTZ R194, RZ, R5 ;  /* 0x00000005ffc27221 */ /* 0x000fe20000010000 */
[----:B------:R-:W-:Y:S01]  /*6f90*/  FADD.FTZ R7, R182, R7 ;  /* 0x00000007b6077221 */ /* 0x000fe20000010000 */
[----:B------:R-:W-:Y:S01]  /*6fa0*/  FFMA.FTZ R205, R100, R81, R3 ;  /* 0x0000005164cd7223 */ /* 0x000fe20000010003 */
[----:B------:R-:W-:Y:S01]  /*6fb0*/  FMUL.FTZ R11, R153, -R9 ;  /* 0x80000009990b7220 */ /* 0x000fe20000410000 */
[CC--:B------:R-:W-:Y:S01]  /*6fc0*/  FMUL.FTZ R3, R127.reuse, R194.reuse ;  /* 0x000000c27f037220 */ /* 0x0c0fe20000410000 */
[----:B------:R-:W-:Y:S01]  /*6fd0*/  FFMA.FTZ R13, R132, R13, R4 ;  /* 0x0000000d840d7223 */ /* 0x000fe20000010004 */
[----:B------:R-:W-:Y:S01]  /*6fe0*/  FMUL.FTZ R5, R127, R205 ;  /* 0x000000cd7f057220 */ /* 0x000fe20000410000 */
[----:B------:R-:W-:Y:S01]  /*6ff0*/  FMUL.FTZ R2, R153, -R7 ;  /* 0x8000000799027220 */ /* 0x000fe20000410000 */
[----:B------:R-:W-:Y:S01]  /*7000*/  FFMA.FTZ R208, R128, R205, -R3 ;  /* 0x000000cd80d07223 */ /* 0x000fe20000010803 */
[----:B------:R-:W-:Y:S01]  /*7010*/  FFMA.FTZ R4, R154, R7, -R11 ;  /* 0x000000079a047223 */ /* 0x000fe2000001080b */
[----:B------:R-:W-:Y:S01]  /*7020*/  FFMA.FTZ R5, R128, R194, R5 ;  /* 0x000000c280057223 */ /* 0x000fe20000010005 */
[----:B------:R-:W-:Y:S01]  /*7030*/  FFMA.FTZ R6, R154, R9, R2 ;  /* 0x000000099a067223 */ /* 0x000fe20000010002 */
[----:B------:R-:W-:Y:S01]  /*7040*/  FFMA.FTZ R208, R93, R80, R208 ;  /* 0x000000505dd07223 */ /* 0x000fe200000100d0 */
[----:B------:R-:W-:Y:S01]  /*7050*/  FADD.FTZ R4, R183, R4 ;  /* 0x00000004b7047221 */ /* 0x000fe20000010000 */
[----:B------:R-:W-:Y:S01]  /*7060*/  FADD.FTZ R195, RZ, R5 ;  /* 0x00000005ffc37221 */ /* 0x000fe20000010000 */
[----:B------:R-:W-:Y:S01]  /*7070*/  FMUL.FTZ R7, R133, -R13 ;  /* 0x8000000d85077220 */ /* 0x000fe20000410000 */
[----:B------:R-:W-:Y:S01]  /*7080*/  FMUL.FTZ R5, R155, R208 ;  /* 0x000000d09b057220 */ /* 0x000fe20000410000 */
[----:B------:R-:W-:Y:S01]  /*7090*/  FADD.FTZ R6, -R167, R6 ;  /* 0x00000006a7067221 */ /* 0x000fe20000010100 */
[CC--:B------:R-:W-:Y:S01]  /*70a0*/  FMUL.FTZ R3, R155.reuse, R195.reuse ;  /* 0x000000c39b037220 */ /* 0x0c0fe20000410000 */
[----:B------:R-:W-:Y:S01]  /*70b0*/  FMUL.FTZ R9, R155, -R4 ;  /* 0x800000049b097220 */ /* 0x000fe20000410000 */
[C---:B------:R-:W-:Y:S01]  /*70c0*/  FFMA.FTZ R5, R156.reuse, R195, R5 ;  /* 0x000000c39c057223 */ /* 0x040fe20000010005 */
[----:B------:R-:W-:Y:S01]  /*70d0*/  FMUL.FTZ R2, R133, -R8 ;  /* 0x8000000885027220 */ /* 0x000fe20000410000 */
[----:B------:R-:W-:Y:S01]  /*70e0*/  FFMA.FTZ R3, R156, R208, -R3 ;  /* 0x000000d09c037223 */ /* 0x000fe20000010803 */
[----:B------:R-:W-:Y:S01]  /*70f0*/  FFMA.FTZ R8, R134, R8, -R7 ;  /* 0x0000000886087223 */ /* 0x000fe20000010807 */
[----:B------:R-:W-:Y:S01]  /*7100*/  FADD.FTZ R192, RZ, R5 ;  /* 0x00000005ffc07221 */ /* 0x000fe20000010000 */
[-C--:B------:R-:W-:Y:S01]  /*7110*/  FMUL.FTZ R7, R155, -R6.reuse ;  /* 0x800000069b077220 */ /* 0x080fe20000410000 */
[----:B------:R-:W-:Y:S01]  /*7120*/  FFMA.FTZ R207, R98, R79, R3 ;  /* 0x0000004f62cf7223 */ /* 0x000fe20000010003 */
[C---:B------:R-:W-:Y:S01]  /*7130*/  FFMA.FTZ R9, R156.reuse, R6, R9 ;  /* 0x000000069c097223 */ /* 0x040fe20000010009 */
[C---:B------:R-:W-:Y:S01]  /*7140*/  FMUL.FTZ R3, R153.reuse, R192 ;  /* 0x000000c099037220 */ /* 0x040fe20000410000 */
        /* <DEDUP_REMOVED lines=11> */
[CC--:B------:R-:W-:Y:S01]  /*7200*/  FMUL.FTZ R5, R151.reuse, R210.reuse ;  /* 0x000000d297057220 */ /* 0x0c0fe20000410000 */
[----:B------:R-:W-:Y:S01]  /*7210*/  FFMA.FTZ R6, R128, R9, R11 ;  /* 0x0000000980067223 */ /* 0x000fe2000001000b */
[-C--:B------:R-:W-:Y:S01]  /*7220*/  FMUL.FTZ R3, R151, R193.reuse ;  /* 0x000000c197037220 */ /* 0x080fe20000410000 */
[----:B------:R-:W-:Y:S01]  /*7230*/  FADD.FTZ R4, R185, R4 ;  /* 0x00000004b9047221 */ /* 0x000fe20000010000 */
[C---:B------:R-:W-:Y:S01]  /*7240*/  FFMA.FTZ R5, R152.reuse, R193, R5 ;  /* 0x000000c198057223 */ /* 0x040fe20000010005 */
[----:B------:R-:W-:Y:S01]  /*7250*/  FADD.FTZ R6, -R169, R6 ;  /* 0x00000006a9067221 */ /* 0x000fe20000010100 */
[----:B------:R-:W-:Y:S01]  /*7260*/  FFMA.FTZ R3, R152, R210, -R3 ;  /* 0x000000d298037223 */ /* 0x000fe20000010803 */
[C---:B------:R-:W-:Y:S01]  /*7270*/  FMUL.FTZ R9, R129.reuse, -R4 ;  /* 0x8000000481097220 */ /* 0x040fe20000410000 */
        /* <DEDUP_REMOVED lines=25> */
[C---:B------:R-:W-:Y:S01]  /*7410*/  FFMA.FTZ R2, R134.reuse, R13, R2 ;  /* 0x0000000d86027223 */ /* 0x040fe20000010002 */
[-C--:B------:R-:W-:Y:S01]  /*7420*/  FMUL.FTZ R7, R133, -R6.reuse ;  /* 0x8000000685077220 */ /* 0x080fe20000410000 */
[C---:B------:R-:W-:Y:S01]  /*7430*/  FFMA.FTZ R13, R134.reuse, R6, R3 ;  /* 0x00000006860d7223 */ /* 0x040fe20000010003 */
[----:B------:R-:W-:Y:S01]  /*7440*/  FFMA.FTZ R214, R87, R74, R214 ;  /* 0x0000004a57d67223 */ /* 0x000fe200000100d6 */
[C---:B------:R-:W-:Y:S01]  /*7450*/  FMUL.FTZ R3, R145.reuse, R20 ;  /* 0x0000001491037220 */ /* 0x040fe20000410000 */
[----:B------:R-:W-:Y:S01]  /*7460*/  FFMA.FTZ R9, R134, R4, -R7 ;  /* 0x0000000486097223 */ /* 0x000fe20000010807 */
[----:B------:R-:W-:Y:S01]  /*7470*/  MOV R10, UR6 ;  /* 0x00000006000a7c02 */ /* 0x000fe20008000f00 */
[-C--:B------:R-:W-:Y:S01]  /*7480*/  FMUL.FTZ R7, R145, R214.reuse ;  /* 0x000000d691077220 */ /* 0x080fe20000410000 */
[----:B------:R-:W-:Y:S01]  /*7490*/  FFMA.FTZ R3, R146, R214, -R3 ;  /* 0x000000d692037223 */ /* 0x000fe20000010803 */
[----:B------:R-:W-:Y:S01]  /*74a0*/  FADD.FTZ R14, -R172, R13 ;  /* 0x0000000dac0e7221 */ /* 0x000fe20000010100 */
[----:B------:R-:W-:Y:S01]  /*74b0*/  FADD.FTZ R12, R188, R9 ;  /* 0x00000009bc0c7221 */ /* 0x000fe20000010000 */
[----:B------:R-:W-:Y:S01]  /*74c0*/  FFMA.FTZ R21, R146, R20, R7 ;  /* 0x0000001492157223 */ /* 0x000fe20000010007 */
[----:B------:R-:W-:Y:S01]  /*74d0*/  FFMA.FTZ R211, R94, R69, R3 ;  /* 0x000000455ed37223 */ /* 0x000fe20000010003 */
[----:B------:R-:W-:Y:S01]  /*74e0*/  @!P0 LEA R11, R10, R121, 0x4 ;  /* 0x000000790a0b8211 */ /* 0x000fe200078e20ff */
[----:B------:R-:W-:Y:S01]  /*74f0*/  FMUL.FTZ R202, R135, -R14 ;  /* 0x8000000e87ca7220 */ /* 0x000fe20000410000 */
[----:B------:R-:W-:Y:S01]  /*7500*/  FADD.FTZ R21, RZ, R21 ;  /* 0x00000015ff157221 */ /* 0x000fe20000010000 */
[----:B------:R-:W-:Y:S01]  /*7510*/  FMUL.FTZ R3, R143, R211 ;  /* 0x000000d38f037220 */ /* 0x000fe20000410000 */
[-C--:B------:R-:W-:Y:S01]  /*7520*/  FMUL.FTZ R9, R135, -R12.reuse ;  /* 0x8000000c87097220 */ /* 0x080fe20000410000 */
[----:B------:R-:W-:Y:S01]  /*7530*/  FFMA.FTZ R12, R137, R12, -R202 ;  /* 0x0000000c890c7223 */ /* 0x000fe200000108ca */
[-C--:B------:R-:W-:Y:S01]  /*7540*/  FMUL.FTZ R10, R143, R21.reuse ;  /* 0x000000158f0a7220 */ /* 0x080fe20000410000 */
[C---:B------:R-:W-:Y:S01]  /*7550*/  FFMA.FTZ R3, R144.reuse, R21, R3 ;  /* 0x0000001590037223 */ /* 0x040fe20000010003 */
[----:B------:R-:W-:Y:S01]  /*7560*/  FFMA.FTZ R14, R137, R14, R9 ;  /* 0x0000000e890e7223 */ /* 0x000fe20000010009 */
[----:B------:R-:W-:Y:S01]  /*7570*/  HFMA2.MMA R5, -RZ, RZ, 0, 0 ;  /* 0x00000000ff057435 */ /* 0x000fe200000001ff */
[----:B------:R-:W-:Y:S01]  /*7580*/  FFMA.FTZ R213, R144, R211, -R10 ;  /* 0x000000d390d57223 */ /* 0x000fe2000001080a */
[----:B------:R-:W-:Y:S01]  /*7590*/  FADD.FTZ R202, RZ, R3 ;  /* 0x00000003ffca7221 */ /* 0x000fe20000010000 */
[C---:B------:R-:W-:Y:S01]  /*75a0*/  FMUL.FTZ R10, R135.reuse, -R8 ;  /* 0x80000008870a7220 */ /* 0x040fe20000410000 */
[----:B------:R-:W-:Y:S01]  /*75b0*/  FMUL.FTZ R13, R135, -R2 ;  /* 0x80000002870d7220 */ /* 0x000fe20000410000 */
[----:B------:R-:W-:Y:S01]  /*75c0*/  FFMA.FTZ R213, R92, R65, R213 ;  /* 0x000000415cd57223 */ /* 0x000fe200000100d5 */
[----:B------:R-:W-:Y:S01]  /*75d0*/  FMUL.FTZ R3, R141, R202 ;  /* 0x000000ca8d037220 */ /* 0x000fe20000410000 */
[----:B------:R-:W-:-:S02]  /*75e0*/  MOV R4, 0x3f800000 ;  /* 0x3f80000000047802 */ /* 0x000fc40000000f00 */
[----:B------:R-:W-:Y:S01]  /*75f0*/  CS2R R6, SRZ ;  /* 0x0000000000067805 */ /* 0x000fe2000001ff00 */
[-C--:B------:R-:W-:Y:S01]  /*7600*/  FMUL.FTZ R9, R141, R213.reuse ;  /* 0x000000d58d097220 */ /* 0x080fe20000410000 */
[C---:B------:R-:W-:Y:S01]  /*7610*/  FFMA.FTZ R3, R142.reuse, R213, -R3 ;  /* 0x000000d58e037223 */ /* 0x040fe20000010803 */
[C---:B------:R-:W-:Y:S02]  /*7620*/  FFMA.FTZ R8, R137.reuse, R8, -R13 ;  /* 0x0000000889087223 */ /* 0x040fe4000001080d */
[----:B------:R-:W-:Y:S01]  /*7630*/  FFMA.FTZ R215, R142, R202, R9 ;  /* 0x000000ca8ed77223 */ /* 0x000fe20000010009 */
[----:B------:R-:W-:Y:S01]  /*7640*/  FFMA.FTZ R217, R90, R61, R3 ;  /* 0x0000003d5ad97223 */ /* 0x000fe20000010003 */
[----:B------:R-:W-:Y:S01]  /*7650*/  FFMA.FTZ R9, R137, R2, R10 ;  /* 0x0000000289097223 */ /* 0x000fe2000001000a */
[----:B------:R0:W1:Y:S01]  /*7660*/  @!P0 LDS.128 R4, [R11+0x2af0] ;  /* 0x002af0000b048984 */ /* 0x0000620000000c00 */
[----:B------:R-:W-:Y:S01]  /*7670*/  FADD.FTZ R215, RZ, R215 ;  /* 0x000000d7ffd77221 */ /* 0x000fe20000010000 */
[----:B------:R-:W-:Y:S01]  /*7680*/  FMUL.FTZ R3, R139, R217 ;  /* 0x000000d98b037220 */ /* 0x000fe20000410000 */
[----:B------:R-:W-:-:S02]  /*7690*/  FADD.FTZ R10, R189, R12 ;  /* 0x0000000cbd0a7221 */ /* 0x000fc40000010000 */
[-C--:B------:R-:W-:Y:S01]  /*76a0*/  FMUL.FTZ R2, R139, R215.reuse ;  /* 0x000000d78b027220 */ /* 0x080fe20000410000 */
[C---:B------:R-:W-:Y:S01]  /*76b0*/  FFMA.FTZ R3, R140.reuse, R215, R3 ;  /* 0x000000d78c037223 */ /* 0x040fe20000010003 */
[----:B0-----:R-:W-:Y:S02]  /*76c0*/  FADD.FTZ R11, -R173, R14 ;  /* 0x0000000ead0b7221 */ /* 0x001fe40000010100 */
[----:B------:R-:W-:Y:S01]  /*76d0*/  FFMA.FTZ R219, R140, R217, -R2 ;  /* 0x000000d98cdb7223 */ /* 0x000fe20000010802 */
[----:B------:R-:W-:-:S03]  /*76e0*/  FADD.FTZ R223, RZ, R3 ;  /* 0x00000003ffdf7221 */ /* 0x000fc60000010000 */
[----:B------:R-:W-:Y:S01]  /*76f0*/  FFMA.FTZ R219, R88, R57, R219 ;  /* 0x0000003958db7223 */ /* 0x000fe200000100db */
[----:B------:R-:W-:Y:S01]  /*7700*/  FMUL.FTZ R3, R136, R223 ;  /* 0x000000df88037220 */ /* 0x000fe20000410000 */
[----:B------:R0:W-:Y:S03]  /*7710*/  STS.128 [R157+0x14f0], R8 ;  /* 0x0014f0089d007388 */ /* 0x0001e60000000c00 */
[----:B------:R-:W-:-:S04]  /*7720*/  FFMA.FTZ R3, R138, R219, -R3 ;  /* 0x000000db8a037223 */ /* 0x000fc80000010803 */
[----:B------:R-:W-:Y:S01]  /*7730*/  FFMA.FTZ R221, R86, R53, R3 ;  /* 0x0000003556dd7223 */ /* 0x000fe20000010003 */
        /* <DEDUP_REMOVED lines=24> */
.L_x_6644:
        /* <DEDUP_REMOVED lines=14> */
.L_x_6566:
[----:B------:R-:W-:Y:S05]  /*79a0*/  BSYNC B0 ;  /* 0x0000000000007941 */ /* 0x000fea0003800000 */
.L_x_6565:
[----:B------:R-:W-:-:S03]  /*79b0*/  UMOV UR44, 0xffffffff ;  /* 0xffffffff002c7882 */ /* 0x000fc60000000000 */
[----:B------:R-:W-:Y:S05]  /*79c0*/  BRA.DIV UR44, `(.L_x_6567) ;  /* 0x000000662c147947 */ /* 0x000fea000b800000 */
[----:B0-----:R0:W0:Y:S04]  /*79d0*/  SHFL.DOWN PT, R216, R12, 0x2, 0x1f ;  /* 0x08401f000cd87f89 */ /* 0x00102800000e0000 */
[----:B--2---:R2:W0:Y:S04]  /*79e0*/  SHFL.DOWN PT, R218, R15, 0x2, 0x1f ;  /* 0x08401f000fda7f89 */ /* 0x00442800000e0000 */
[----:B---3--:R2:W3:Y:S04]  /*79f0*/  SHFL.DOWN PT, R220, R13, 0x2, 0x1f ;  /* 0x08401f000ddc7f89 */ /* 0x0084e800000e0000 */
[----:B----4-:R2:W4:Y:S02]  /*7a00*/  SHFL.DOWN PT, R222, R14, 0x2, 0x1f ;  /* 0x08401f000ede7f89 */ /* 0x01052400000e0000 */
.L_x_6650:
[----:B------:R-:W-:Y:S01]  /*7a10*/  BSSY B0, `(.L_x_6568) ;  /* 0x000000e000007945 */ /* 0x000fe20003800000 */
[----:B------:R-:W-:-:S03]  /*7a20*/  ISETP.GT.U32.AND P0, PT, R198, 0x1b, PT ;  /* 0x0000001bc600780c */ /* 0x000fc60003f04070 */
[----:B------:R-:W-:Y:S10]  /*7a30*/  @P1 BRA `(.L_x_6569) ;  /* 0x00000000002c1947 */ /* 0x000ff40003800000 */
[C---:B0-----:R-:W-:Y:S01]  /*7a40*/  FMUL.FTZ R225, R15.reuse, R218 ;  /* 0x000000da0fe17220 */ /* 0x041fe20000410000 */
[C---:B----4-:R-:W-:Y:S01]  /*7a50*/  FMUL.FTZ R227, R15.reuse, R222 ;  /* 0x000000de0fe37220 */ /* 0x050fe20000410000 */
[C---:B---3--:R-:W-:Y:S01]  /*7a60*/  FMUL.FTZ R229, R15.reuse, R220 ;  /* 0x000000dc0fe57220 */ /* 0x048fe20000410000 */
[-C--:B--2---:R-:W-:Y:S01]  /*7a70*/  FMUL.FTZ R15, R15, R216.reuse ;  /* 0x000000d80f0f7220 */ /* 0x084fe20000410000 */
[C---:B------:R-:W-:Y:S01]  /*7a80*/  FFMA.FTZ R225, R12.reuse, R216, -R225 ;  /* 0x000000d80ce17223 */ /* 0x040fe200000108e1 */
[C---:B------:R-:W-:Y:S01]  /*7a90*/  FFMA.FTZ R220, R12.reuse, R220, -R227 ;  /* 0x000000dc0cdc7223 */ /* 0x040fe200000108e3 */
[C---:B------:R-:W-:Y:S01]  /*7aa0*/  FFMA.FTZ R229, R12.reuse, R222, R229 ;  /* 0x000000de0ce57223 */ /* 0x040fe200000100e5 */
[----:B------:R-:W-:Y:S02]  /*7ab0*/  FFMA.FTZ R15, R12, R218, R15 ;  /* 0x000000da0c0f7223 */ /* 0x000fe4000001000f */
[----:B------:R-:W-:Y:S01]  /*7ac0*/  FADD.FTZ R13, R13, R220 ;  /* 0x000000dc0d0d7221 */ /* 0x000fe20000010000 */
[----:B------:R-:W-:Y:S01]  /*7ad0*/  FADD.FTZ R14, R14, R229 ;  /* 0x000000e50e0e7221 */ /* 0x000fe20000010000 */
[----:B------:R-:W-:-:S07]  /*7ae0*/  MOV R12, R225 ;  /* 0x000000e1000c7202 */ /* 0x000fce0000000f00 */
.L_x_6569:
[----:B------:R-:W-:Y:S05]  /*7af0*/  BSYNC B0 ;  /* 0x0000000000007941 */ /* 0x000fea0003800000 */
.L_x_6568:
[----:B------:R-:W-:-:S03]  /*7b00*/  UMOV UR44, 0xffffffff ;  /* 0xffffffff002c7882 */ /* 0x000fc60000000000 */
[----:B------:R-:W-:Y:S05]  /*7b10*/  BRA.DIV UR44, `(.L_x_6570) ;  /* 0x000000662c347947 */ /* 0x000fea000b800000 */
[----:B0-----:R0:W0:Y:S04]  /*7b20*/  SHFL.DOWN PT, R216, R12, 0x4, 0x1f ;  /* 0x08801f000cd87f89 */ /* 0x00102800000e0000 */
[----:B------:R0:W0:Y:S04]  /*7b30*/  SHFL.DOWN PT, R218, R15, 0x4, 0x1f ;  /* 0x08801f000fda7f89 */ /* 0x00002800000e0000 */
[----:B---3--:R3:W0:Y:S04]  /*7b40*/  SHFL.DOWN PT, R220, R13, 0x4, 0x1f ;  /* 0x08801f000ddc7f89 */ /* 0x00862800000e0000 */
[----:B----4-:R3:W4:Y:S02]  /*7b50*/  SHFL.DOWN PT, R222, R14, 0x4, 0x1f ;  /* 0x08801f000ede7f89 */ /* 0x01072400000e0000 */
.L_x_6656:
[----:B------:R-:W-:Y:S01]  /*7b60*/  BSSY B0, `(.L_x_6571) ;  /* 0x000000e000007945 */ /* 0x000fe20003800000 */
[----:B------:R-:W-:-:S03]  /*7b70*/  ISETP.GT.U32.AND P1, PT, R198, 0x17, PT ;  /* 0x00000017c600780c */ /* 0x000fc60003f24070 */
[----:B------:R-:W-:Y:S10]  /*7b80*/  @P0 BRA `(.L_x_6572) ;  /* 0x00000000002c0947 */ /* 0x000ff40003800000 */
[C---:B0-----:R-:W-:Y:S01]  /*7b90*/  FMUL.FTZ R225, R15.reuse, R218 ;  /* 0x000000da0fe17220 */ /* 0x041fe20000410000 */
[C---:B----4-:R-:W-:Y:S01]  /*7ba0*/  FMUL.FTZ R227, R15.reuse, R222 ;  /* 0x000000de0fe37220 */ /* 0x050fe20000410000 */
[C---:B------:R-:W-:Y:S01]  /*7bb0*/  FMUL.FTZ R229, R15.reuse, R220 ;  /* 0x000000dc0fe57220 */ /* 0x040fe20000410000 */
[-C--:B--2---:R-:W-:Y:S01]  /*7bc0*/  FMUL.FTZ R15, R15, R216.reuse ;  /* 0x000000d80f0f7220 */ /* 0x084fe20000410000 */
[C---:B------:R-:W-:Y:S01]  /*7bd0*/  FFMA.FTZ R225, R12.reuse, R216, -R225 ;  /* 0x000000d80ce17223 */ /* 0x040fe200000108e1 */
[C---:B------:R-:W-:Y:S01]  /*7be0*/  FFMA.FTZ R220, R12.reuse, R220, -R227 ;  /* 0x000000dc0cdc7223 */ /* 0x040fe200000108e3 */
[C---:B------:R-:W-:Y:S01]  /*7bf0*/  FFMA.FTZ R229, R12.reuse, R222, R229 ;  /* 0x000000de0ce57223 */ /* 0x040fe200000100e5 */
[----:B------:R-:W-:Y:S02]  /*7c00*/  FFMA.FTZ R15, R12, R218, R15 ;  /* 0x000000da0c0f7223 */ /* 0x000fe4000001000f */
[----:B---3--:R-:W-:Y:S01]  /*7c10*/  FADD.FTZ R13, R13, R220 ;  /* 0x000000dc0d0d7221 */ /* 0x008fe20000010000 */
[----:B------:R-:W-:Y:S01]  /*7c20*/  FADD.FTZ R14, R14, R229 ;  /* 0x000000e50e0e7221 */ /* 0x000fe20000010000 */
[----:B------:R-:W-:-:S07]  /*7c30*/  MOV R12, R225 ;  /* 0x000000e1000c7202 */ /* 0x000fce0000000f00 */
.L_x_6572:
[----:B------:R-:W-:Y:S05]  /*7c40*/  BSYNC B0 ;  /* 0x0000000000007941 */ /* 0x000fea0003800000 */
.L_x_6571:
[----:B------:R-:W-:-:S03]  /*7c50*/  UMOV UR44, 0xffffffff ;  /* 0xffffffff002c7882 */ /* 0x000fc60000000000 */
[----:B------:R-:W-:Y:S05]  /*7c60*/  BRA.DIV UR44, `(.L_x_6573) ;  /* 0x000000662c547947 */ /* 0x000fea000b800000 */
[----:B0-----:R0:W0:Y:S04]  /*7c70*/  SHFL.DOWN PT, R216, R12, 0x8, 0x1f ;  /* 0x09001f000cd87f89 */ /* 0x00102800000e0000 */
[----:B------:R0:W0:Y:S04]  /*7c80*/  SHFL.DOWN PT, R218, R15, 0x8, 0x1f ;  /* 0x09001f000fda7f89 */ /* 0x00002800000e0000 */
[----:B------:R0:W0:Y:S04]  /*7c90*/  SHFL.DOWN PT, R220, R13, 0x8, 0x1f ;  /* 0x09001f000ddc7f89 */ /* 0x00002800000e0000 */
[----:B----4-:R4:W0:Y:S02]  /*7ca0*/  SHFL.DOWN PT, R222, R14, 0x8, 0x1f ;  /* 0x09001f000ede7f89 */ /* 0x01082400000e0000 */
.L_x_6662:
[----:B------:R-:W-:Y:S01]  /*7cb0*/  BSSY B0, `(.L_x_6574) ;  /* 0x000000e000007945 */ /* 0x000fe20003800000 */
[----:B------:R-:W-:-:S03]  /*7cc0*/  ISETP.GT.U32.AND P0, PT, R198, 0xf, PT ;  /* 0x0000000fc600780c */ /* 0x000fc60003f04070 */
[----:B------:R-:W-:Y:S10]  /*7cd0*/  @P1 BRA `(.L_x_6575) ;  /* 0x00000000002c1947 */ /* 0x000ff40003800000 */
[C---:B0-----:R-:W-:Y:S01]  /*7ce0*/  FMUL.FTZ R225, R15.reuse, R218 ;  /* 0x000000da0fe17220 */ /* 0x041fe20000410000 */
[C---:B------:R-:W-:Y:S01]  /*7cf0*/  FMUL.FTZ R227, R15.reuse, R222 ;  /* 0x000000de0fe37220 */ /* 0x040fe20000410000 */
[C---:B------:R-:W-:Y:S01]  /*7d00*/  FMUL.FTZ R229, R15.reuse, R220 ;  /* 0x000000dc0fe57220 */ /* 0x040fe20000410000 */
[-C--:B--2---:R-:W-:Y:S01]  /*7d10*/  FMUL.FTZ R15, R15, R216.reuse ;  /* 0x000000d80f0f7220 */ /* 0x084fe20000410000 */
[C---:B------:R-:W-:Y:S01]  /*7d20*/  FFMA.FTZ R225, R12.reuse, R216, -R225 ;  /* 0x000000d80ce17223 */ /* 0x040fe200000108e1 */
[C---:B------:R-:W-:Y:S01]  /*7d30*/  FFMA.FTZ R220, R12.reuse, R220, -R227 ;  /* 0x000000dc0cdc7223 */ /* 0x040fe200000108e3 */
[C---:B------:R-:W-:Y:S01]  /*7d40*/  FFMA.FTZ R229, R12.reuse, R222, R229 ;  /* 0x000000de0ce57223 */ /* 0x040fe200000100e5 */
[----:B------:R-:W-:Y:S02]  /*7d50*/  FFMA.FTZ R15, R12, R218, R15 ;  /* 0x000000da0c0f7223 */ /* 0x000fe4000001000f */
[----:B---3--:R-:W-:Y:S01]  /*7d60*/  FADD.FTZ R13, R13, R220 ;  /* 0x000000dc0d0d7221 */ /* 0x008fe20000010000 */
[----:B----4-:R-:W-:Y:S01]  /*7d70*/  FADD.FTZ R14, R14, R229 ;  /* 0x000000e50e0e7221 */ /* 0x010fe20000010000 */
[----:B------:R-:W-:-:S07]  /*7d80*/  MOV R12, R225 ;  /* 0x000000e1000c7202 */ /* 0x000fce0000000f00 */
.L_x_6575:
[----:B------:R-:W-:Y:S05]  /*7d90*/  BSYNC B0 ;  /* 0x0000000000007941 */ /* 0x000fea0003800000 */
.L_x_6574:
[----:B------:R-:W-:-:S03]  /*7da0*/  UMOV UR44, 0xffffffff ;  /* 0xffffffff002c7882 */ /* 0x000fc60000000000 */
[----:B------:R-:W-:Y:S05]  /*7db0*/  BRA.DIV UR44, `(.L_x_6576) ;  /* 0x000000662c747947 */ /* 0x000fea000b800000 */
[----:B0-----:R0:W0:Y:S04]  /*7dc0*/  SHFL.DOWN PT, R216, R12, 0x10, 0x1f ;  /* 0x0a001f000cd87f89 */ /* 0x00102800000e0000 */
[----:B------:R0:W0:Y:S04]  /*7dd0*/  SHFL.DOWN PT, R218, R15, 0x10, 0x1f ;  /* 0x0a001f000fda7f89 */ /* 0x00002800000e0000 */
[----:B------:R0:W0:Y:S04]  /*7de0*/  SHFL.DOWN PT, R220, R13, 0x10, 0x1f ;  /* 0x0a001f000ddc7f89 */ /* 0x00002800000e0000 */
[----:B------:R0:W0:Y:S02]  /*7df0*/  SHFL.DOWN PT, R222, R14, 0x10, 0x1f ;  /* 0x0a001f000ede7f89 */ /* 0x00002400000e0000 */
.L_x_6668:
[----:B------:R-:W-:Y:S01]  /*7e00*/  BSSY B0, `(.L_x_6577) ;  /* 0x000000e000007945 */ /* 0x000fe20003800000 */
[----:B------:R-:W-:-:S03]  /*7e10*/  ISETP.NE.AND P1, PT, R124, 0x1f, PT ;  /* 0x0000001f7c00780c */ /* 0x000fc60003f25270 */
        /* <DEDUP_REMOVED lines=12> */
.L_x_6578:
[----:B------:R-:W-:Y:S05]  /*7ee0*/  BSYNC B0 ;  /* 0x0000000000007941 */ /* 0x000fea0003800000 */
.L_x_6577:
[----:B------:R-:W-:-:S03]  /*7ef0*/  UMOV UR44, 0xffffffff ;  /* 0xffffffff002c7882 */ /* 0x000fc60000000000 */
[----:B------:R-:W-:Y:S05]  /*7f00*/  BRA.DIV UR44, `(.L_x_6579) ;  /* 0x000000662c947947 */ /* 0x000fea000b800000 */
[----:B------:R-:W1:Y:S04]  /*7f10*/  SHFL.IDX PT, R228, R15, RZ, 0x1f ;  /* 0x00001fff0fe47589 */ /* 0x000e6800000e0000 */
[----:B0-----:R-:W0:Y:S04]  /*7f20*/  SHFL.IDX PT, R220, R12, RZ, 0x1f ;  /* 0x00001fff0cdc7589 */ /* 0x001e2800000e0000 */
[----:B------:R0:W2:Y:S04]  /*7f30*/  SHFL.DOWN PT, R226, R12, 0x1, 0x1f ;  /* 0x08201f000ce27f89 */ /* 0x0000a800000e0000 */
[----:B------:R0:W2:Y:S04]  /*7f40*/  SHFL.DOWN PT, R230, R15, 0x1, 0x1f ;  /* 0x08201f000fe67f89 */ /* 0x0000a800000e0000 */
[----:B------:R0:W2:Y:S04]  /*7f50*/  SHFL.IDX PT, R222, R13, RZ, 0x1f ;  /* 0x00001fff0dde7589 */ /* 0x0000a800000e0000 */
[----:B------:R0:W2:Y:S04]  /*7f60*/  SHFL.DOWN PT, R232, R13, 0x1, 0x1f ;  /* 0x08201f000de87f89 */ /* 0x0000a800000e0000 */
[----:B------:R2:W2:Y:S01]  /*7f70*/  SHFL.IDX PT, R224, R14, RZ, 0x1f ;  /* 0x00001fff0ee07589 */ /* 0x0004a200000e0000 */
[-C--:B-1----:R-:W-:Y:S01]  /*7f80*/  FMUL.FTZ R229, R7, R228.reuse ;  /* 0x000000e407e57220 */ /* 0x082fe20000410000 */
[CC--:B------:R-:W-:Y:S01]  /*7f90*/  FMUL.FTZ R2, R6.reuse, R228.reuse ;  /* 0x000000e406027220 */ /* 0x0c0fe20000410000 */
[----:B------:R-:W-:Y:S01]  /*7fa0*/  FMUL.FTZ R235, R5, R228 ;  /* 0x000000e405eb7220 */ /* 0x000fe20000410000 */
[----:B------:R1:W1:Y:S01]  /*7fb0*/  SHFL.DOWN PT, R233, R14, 0x1, 0x1f ;  /* 0x08201f000ee97f89 */ /* 0x00026200000e0000 */
[-C--:B0-----:R-:W-:Y:S01]  /*7fc0*/  FFMA.FTZ R229, R6, R220.reuse, -R229 ;  /* 0x000000dc06e57223 */ /* 0x081fe200000108e5 */
[----:B------:R-:W-:Y:S01]  /*7fd0*/  FFMA.FTZ R231, R7, R220, R2 ;  /* 0x000000dc07e77223 */ /* 0x000fe20000010002 */
[----:B------:R-:W-:Y:S01]  /*7fe0*/  FMUL.FTZ R228, R4, R228 ;  /* 0x000000e404e47220 */ /* 0x000fe20000410000 */
[----:B------:R0:W0:Y:S04]  /*7ff0*/  SHFL.IDX PT, R237, R6, RZ, 0x1f ;  /* 0x00001fff06ed7589 */ /* 0x00002800000e0000 */
[----:B------:R0:W0:Y:S04]  /*8000*/  SHFL.IDX PT, R218, R7, RZ, 0x1f ;  /* 0x00001fff07da7589 */ /* 0x00002800000e0000 */
[----:B------:R0:W0:Y:S04]  /*8010*/  SHFL.IDX PT, R234, R4, RZ, 0x1f ;  /* 0x00001fff04ea7589 */ /* 0x00002800000e0000 */
[----:B------:R0:W0:Y:S02]  /*8020*/  SHFL.IDX PT, R236, R5, RZ, 0x1f ;  /* 0x00001fff05ec7589 */ /* 0x00002400000e0000 */
.L_x_6682:
[----:B------:R-:W-:Y:S01]  /*8030*/  BSSY B0, `(.L_x_6580) ;  /* 0x0000010000007945 */ /* 0x000fe20003800000 */
[----:B0-----:R-:W-:Y:S02]  /*8040*/  MOV R12, R234 ;  /* 0x000000ea000c7202 */ /* 0x001fe40000000f00 */
[----:B--23--:R-:W-:Y:S02]  /*8050*/  MOV R13, R236 ;  /* 0x000000ec000d7202 */ /* 0x00cfe40000000f00 */
[----:B-1--4-:R-:W-:Y:S02]  /*8060*/  MOV R14, R237 ;  /* 0x000000ed000e7202 */ /* 0x012fe40000000f00 */
        /* <DEDUP_REMOVED lines=12> */
.L_x_6581:
[----:B------:R-:W-:Y:S05]  /*8130*/  BSYNC B0 ;  /* 0x0000000000007941 */ /* 0x000fea0003800000 */
.L_x_6580:
        /* <DEDUP_REMOVED lines=10> */
[----:B------:R2:W-:Y:S01]  /*81e0*/  STS.128 [R3+0x1500], R12 ;  /* 0x0015000c03007388 */ /* 0x0005e20000000c00 */
[-C--:B------:R-:W-:Y:S01]  /*81f0*/  FFMA.FTZ R4, R4, R220.reuse, -R235 ;  /* 0x000000dc04047223 */ /* 0x080fe200000108eb */
[----:B------:R-:W-:Y:S01]  /*8200*/  FFMA.FTZ R5, R5, R220, R228 ;  /* 0x000000dc05057223 */ /* 0x000fe200000100e4 */
[----:B------:R-:W-:Y:S01]  /*8210*/  FADD.FTZ R6, R222, R229 ;  /* 0x000000e5de067221 */ /* 0x000fe20000010000 */
[----:B------:R2:W-:Y:S01]  /*8220*/  STS.128 [R3+0x14f0], R8 ;  /* 0x0014f00803007388 */ /* 0x0005e20000000c00 */
[----:B------:R-:W-:-:S07]  /*8230*/  FADD.FTZ R7, R224, R231 ;  /* 0x000000e7e0077221 */ /* 0x000fce0000010000 */
.L_x_6563:
[----:B------:R-:W-:Y:S05]  /*8240*/  WARPSYNC.ALL ;  /* 0x0000000000007948 */ /* 0x000fea0003800000 */
[----:B------:R-:W-:Y:S01]  /*8250*/  BAR.SYNC.DEFER_BLOCKING 0x0 ;  /* 0x0000000000007b1d */ /* 0x000fe20000010000 */
[----:B------:R-:W-:Y:S01]  /*8260*/  ISETP.NE.AND P0, PT, R124, RZ, PT ;  /* 0x000000ff7c00720c */ /* 0x000fe20003f05270 */
[----:B--2---:R-:W-:Y:S01]  /*8270*/  FFMA.FTZ R13, R0, R201, RZ ;  /* 0x000000c9000d7223 */ /* 0x004fe200000100ff */
[----:B------:R-:W-:Y:S01]  /*8280*/  MOV R12, UR6 ;  /* 0x00000006000c7c02 */ /* 0x000fe20008000f00 */
[----:B------:R-:W-:Y:S01]  /*8290*/  FMUL.FTZ R15, R136, R219 ;  /* 0x000000db880f7220 */ /* 0x000fe20000410000 */
[C---:B------:R-:W-:Y:S01]  /*82a0*/  ISETP.GT.AND P1, PT, R122.reuse, 0x1e, PT ;  /* 0x0000001e7a00780c */ /* 0x040fe20003f24270 */
[----:B------:R-:W-:Y:S01]  /*82b0*/  BSSY B0, `(.L_x_6582) ;  /* 0x00001eb000007945 */ /* 0x000fe20003800000 */
[----:B------:R-:W-:Y:S01]  /*82c0*/  ISETP.NE.AND P2, PT, R122, RZ, PT ;  /* 0x000000ff7a00720c */ /* 0x000fe20003f45270 */
[----:B------:R-:W-:-:S04]  /*82d0*/  FFMA.FTZ R15, R138, R223, R15 ;  /* 0x000000df8a0f7223 */ /* 0x000fc8000001000f */
[----:B------:R-:W-:Y:S01]  /*82e0*/  FADD.FTZ R15, RZ, R15 ;  /* 0x0000000fff0f7221 */ /* 0x000fe20000010000 */
[----:B------:R-:W0:Y:S02]  /*82f0*/  LDS.64 R2, [R157+0x14f8] ;  /* 0x0014f8009d027984 */ /* 0x000e240000000a00 */
[-C--:B0-----:R-:W-:Y:S01]  /*8300*/  FMUL.FTZ R9, R3, -R19.reuse ;  /* 0x8000001303097220 */ /* 0x081fe20000410000 */
[----:B------:R-:W-:-:S03]  /*8310*/  FMUL.FTZ R8, R2, -R19 ;  /* 0x8000001302087220 */ /* 0x000fc60000410000 */
[-C--:B------:R-:W-:Y:S01]  /*8320*/  FFMA.FTZ R2, R2, R18.reuse, -R9 ;  /* 0x0000001202027223 */ /* 0x080fe20000010809 */
[----:B------:R-:W-:-:S03]  /*8330*/  FFMA.FTZ R8, R3, R18, R8 ;  /* 0x0000001203087223 */ /* 0x000fc60000010008 */
[----:B------:R-:W-:Y:S01]  /*8340*/  FADD.FTZ R175, R175, R2 ;  /* 0x00000002afaf7221 */ /* 0x000fe20000010000 */
[----:B------:R-:W-:-:S03]  /*8350*/  FADD.FTZ R159, -R159, R8 ;  /* 0x000000089f9f7221 */ /* 0x000fc60000010100 */
[C---:B------:R-:W-:Y:S01]  /*8360*/  FMUL.FTZ R3, R136.reuse, -R175 ;  /* 0x800000af88037220 */ /* 0x040fe20000410000 */
[----:B------:R-:W-:Y:S01]  /*8370*/  FMUL.FTZ R2, R136, -R159 ;  /* 0x8000009f88027220 */ /* 0x000fe20000410000 */
[----:B------:R-:W-:Y:S01]  /*8380*/  @!P0 LEA R136, R12, R121, 0x4 ;  /* 0x000000790c888211 */ /* 0x000fe200078e20ff */
[----:B------:R-:W-:Y:S01]  /*8390*/  FFMA.FTZ R12, R36, R204, R13 ;  /* 0x000000cc240c7223 */ /* 0x000fe2000001000d */
[C---:B------:R-:W-:Y:S01]  /*83a0*/  FFMA.FTZ R9, R138.reuse, R159, R3 ;  /* 0x0000009f8a097223 */ /* 0x040fe20000010003 */
[----:B------:R-:W-:Y:S02]  /*83b0*/  FFMA.FTZ R3, R138, R175, -R2 ;  /* 0x000000af8a037223 */ /* 0x000fe40000010802 */
[----:B------:R-:W-:Y:S01]  /*83c0*/  FFMA.FTZ R19, R35, R203, R12 ;  /* 0x000000cb23137223 */ /* 0x000fe2000001000c */
[----:B------:R-:W-:Y:S01]  /*83d0*/  FADD.FTZ R158, -R158, R9 ;  /* 0x000000099e9e7221 */ /* 0x000fe20000010100 */
[----:B------:R-:W-:Y:S01]  /*83e0*/  FADD.FTZ R174, R174, R3 ;  /* 0x00000003aeae7221 */ /* 0x000fe20000010000 */
[----:B-1----:R0:W-:Y:S01]  /*83f0*/  @!P0 STS.128 [R136+0x2af0], R4 ;  /* 0x002af00488008388 */ /* 0x0021e20000000c00 */
[----:B------:R-:W-:Y:S01]  /*8400*/  FFMA.FTZ R18, R34, R206, R19 ;  /* 0x000000ce22127223 */ /* 0x000fe20000010013 */
[C---:B------:R-:W-:Y:S01]  /*8410*/  FMUL.FTZ R3, R139.reuse, -R158 ;  /* 0x8000009e8b037220 */ /* 0x040fe20000410000 */
[----:B------:R-:W-:Y:S01]  /*8420*/  FMUL.FTZ R139, R139, -R174 ;  /* 0x800000ae8b8b7220 */ /* 0x000fe20000410000 */
[----:B------:R-:W-:Y:S01]  /*8430*/  FFMA.FTZ R19, R0, -R200, RZ ;  /* 0x800000c800137223 */ /* 0x000fe200000100ff */
[----:B------:R-:W-:Y:S01]  /*8440*/  FFMA.FTZ R203, R102, -R83, R203 ;  /* 0x8000005366cb7223 */ /* 0x000fe200000100cb */
[C---:B------:R-:W-:Y:S01]  /*8450*/  FFMA.FTZ R3, R140.reuse, R174, -R3 ;  /* 0x000000ae8c037223 */ /* 0x040fe20000010803 */
[----:B------:R-:W-:Y:S01]  /*8460*/  FFMA.FTZ R139, R140, R158, R139 ;  /* 0x0000009e8c8b7223 */ /* 0x000fe2000001008b */
[----:B------:R-:W-:Y:S01]  /*8470*/  FMUL.FTZ R140, R159, R53 ;  /* 0x000000359f8c7220 */ /* 0x000fe20000410000 */
[----:B------:R-:W-:Y:S01]  /*8480*/  FFMA.FTZ R206, R95, -R82, R206 ;  /* 0x800000525fce7223 */ /* 0x000fe200000100ce */
        /* <DEDUP_REMOVED lines=52> */
[CC--:B------:R-:W-:Y:S01]  /*87d0*/  FMUL.FTZ R14, R127.reuse, -R184.reuse ;  /* 0x800000b87f0e7220 */ /* 0x0c0fe20000410000 */
[----:B------:R-:W-:Y:S01]  /*87e0*/  FMUL.FTZ R13, R127, -R11 ;  /* 0x8000000b7f0d7220 */ /* 0x000fe20000410000 */
[----:B------:R-:W-:Y:S01]  /*87f0*/  FFMA.FTZ R127, R33, R205, R18 ;  /* 0x000000cd217f7223 */ /* 0x000fe20000010012 */
[----:B------:R-:W-:Y:S01]  /*8800*/  FFMA.FTZ R18, R36, -R199, R19 ;  /* 0x800000c724127223 */ /* 0x000fe20000010013 */
[C---:B------:R-:W-:Y:S01]  /*8810*/  FFMA.FTZ R14, R128.reuse, R11, R14 ;  /* 0x0000000b800e7223 */ /* 0x040fe2000001000e */
[----:B------:R-:W-:Y:S01]  /*8820*/  FFMA.FTZ R12, R128, R184, -R13 ;  /* 0x000000b8800c7223 */ /* 0x000fe2000001080d */
[----:B------:R-:W-:Y:S01]  /*8830*/  FFMA.FTZ R128, R32, R208, R127 ;  /* 0x000000d020807223 */ /* 0x000fe2000001007f */
[----:B0-----:R-:W-:Y:S01]  /*8840*/  FFMA.FTZ R7, R35, -R196, R18 ;  /* 0x800000c423077223 */ /* 0x001fe20000010012 */
[----:B------:R-:W-:Y:S01]  /*8850*/  FFMA.FTZ R205, R100, -R81, R205 ;  /* 0x8000005164cd7223 */ /* 0x000fe200000100cd */
[----:B------:R-:W-:Y:S01]  /*8860*/  FADD.FTZ R185, R185, R12 ;  /* 0x0000000cb9b97221 */ /* 0x000fe20000010000 */
[----:B------:R-:W-:Y:S01]  /*8870*/  FADD.FTZ R12, -R169, R14 ;  /* 0x0000000ea90c7221 */ /* 0x000fe20000010100 */
[----:B------:R-:W-:Y:S01]  /*8880*/  FFMA.FTZ R19, R31, R207, R128 ;  /* 0x000000cf1f137223 */ /* 0x000fe20000010080 */
[----:B------:R-:W-:Y:S01]  /*8890*/  FFMA.FTZ R4, R34, -R197, R7 ;  /* 0x800000c522047223 */ /* 0x000fe20000010007 */
        /* <DEDUP_REMOVED lines=19> */
[----:B------:R-:W-:Y:S01]  /*89d0*/  FMUL.FTZ R132, R159, UR54 ;  /* 0x000000369f847c20 */ /* 0x000fe20008410000 */
        /* <DEDUP_REMOVED lines=16> */
[----:B------:R-:W-:Y:S01]  /*8ae0*/  FMUL.FTZ R4, R135, -R172 ;  /* 0x800000ac87047220 */ /* 0x000fe20000410000 */
[----:B------:R-:W-:Y:S01]  /*8af0*/  FMUL.FTZ R134, R175, UR54 ;  /* 0x00000036af867c20 */ /* 0x000fe20008410000 */
[-C--:B------:R-:W-:Y:S01]  /*8b00*/  FMUL.FTZ R135, R135, -R188.reuse ;  /* 0x800000bc87877220 */ /* 0x080fe20000410000 */
[----:B------:R-:W-:Y:S01]  /*8b10*/  FFMA.FTZ R6, R22, R221, R7 ;  /* 0x000000dd16067223 */ /* 0x000fe20000010007 */
[----:B------:R-:W-:Y:S01]  /*8b20*/  FFMA.FTZ R18, R137, R188, -R4 ;  /* 0x000000bc89127223 */ /* 0x000fe20000010804 */
[----:B------:R-:W-:Y:S01]  /*8b30*/  FFMA.FTZ R4, R26, -R21, R5 ;  /* 0x800000151a047223 */ /* 0x000fe20000010005 */
[----:B------:R-:W-:Y:S01]  /*8b40*/  FFMA.FTZ R134, R159, UR55, -R134 ;  /* 0x000000379f867c23 */ /* 0x000fe20008010886 */
[----:B------:R-:W-:Y:S01]  /*8b50*/  FFMA.FTZ R130, R137, R172, R135 ;  /* 0x000000ac89827223 */ /* 0x000fe20000010087 */
[-C--:B------:R-:W-:Y:S01]  /*8b60*/  FMUL.FTZ R128, R175, R53.reuse ;  /* 0x00000035af807220 */ /* 0x080fe20000410000 */
[----:B------:R-:W-:Y:S01]  /*8b70*/  FFMA.FTZ R5, R25, -R202, R4 ;  /* 0x800000ca19057223 */ /* 0x000fe20000010004 */
[----:B------:R-:W-:Y:S01]  /*8b80*/  FADD.FTZ R189, R189, R18 ;  /* 0x00000012bdbd7221 */ /* 0x000fe20000010000 */
[----:B------:R-:W-:Y:S01]  /*8b90*/  FFMA.FTZ R221, R86, -R53, R221 ;  /* 0x8000003556dd7223 */ /* 0x000fe200000100dd */
[----:B------:R-:W-:Y:S01]  /*8ba0*/  FFMA.FTZ R132, R175, UR55, R132 ;  /* 0x00000037af847c23 */ /* 0x000fe20008010084 */
[----:B------:R-:W-:Y:S01]  /*8bb0*/  FFMA.FTZ R4, R24, -R215, R5 ;  /* 0x800000d718047223 */ /* 0x000fe20000010005 */
[----:B------:R-:W-:Y:S01]  /*8bc0*/  FMUL.FTZ R5, R15, R134 ;  /* 0x000000860f057220 */ /* 0x000fe20000410000 */
[----:B------:R-:W-:Y:S01]  /*8bd0*/  FADD.FTZ R130, -R173, R130 ;  /* 0x00000082ad827221 */ /* 0x000fe20000010100 */
[----:B------:R-:W-:Y:S01]  /*8be0*/  FMUL.FTZ R19, R15, R140 ;  /* 0x0000008c0f137220 */ /* 0x000fe20000410000 */
[----:B------:R-:W-:Y:S01]  /*8bf0*/  FFMA.FTZ R7, R23, -R223, R4 ;  /* 0x800000df17077223 */ /* 0x000fe20000010004 */
[----:B------:R-:W-:Y:S01]  /*8c00*/  FMUL.FTZ R142, R15, R128 ;  /* 0x000000800f8e7220 */ /* 0x000fe20000410000 */
[----:B------:R-:W-:Y:S01]  /*8c10*/  FFMA.FTZ R133, R132, R221, R5 ;  /* 0x000000dd84857223 */ /* 0x000fe20000010005 */
[----:B------:R-:W-:Y:S01]  /*8c20*/  FMUL.FTZ R5, R130, R85 ;  /* 0x0000005582057220 */ /* 0x000fe20000410000 */
[----:B------:R-:W-:Y:S01]  /*8c30*/  FFMA.FTZ R7, R22, -R15, R7 ;  /* 0x8000000f16077223 */ /* 0x000fe20000010007 */
[----:B------:R-:W-:Y:S01]  /*8c40*/  FMUL.FTZ R15, R189, R85 ;  /* 0x00000055bd0f7220 */ /* 0x000fe20000410000 */
[C---:B------:R-:W-:Y:S01]  /*8c50*/  FADD.FTZ R37, R128.reuse, R37 ;  /* 0x0000002580257221 */ /* 0x040fe20000010000 */
[----:B------:R-:W-:Y:S01]  /*8c60*/  FFMA.FTZ R4, R128, R221, R19 ;  /* 0x000000dd80047223 */ /* 0x000fe20000010013 */
[----:B------:R-:W-:Y:S01]  /*8c70*/  FFMA.FTZ R128, R104, -R85, R201 ;  /* 0x8000005568807223 */ /* 0x000fe200000100c9 */
[----:B------:R-:W-:Y:S01]  /*8c80*/  FMUL.FTZ R127, R200, R15 ;  /* 0x0000000fc87f7220 */ /* 0x000fe20000410000 */
[-C--:B------:R-:W-:Y:S01]  /*8c90*/  FMUL.FTZ R18, R188, R84.reuse ;  /* 0x00000054bc127220 */ /* 0x080fe20000410000 */
[-C--:B------:R-:W-:Y:S01]  /*8ca0*/  FMUL.FTZ R134, R172, R84.reuse ;  /* 0x00000054ac867220 */ /* 0x080fe20000410000 */
[-C--:B------:R-:W-:Y:S01]  /*8cb0*/  FMUL.FTZ R132, R200, R5.reuse ;  /* 0x00000005c8847220 */ /* 0x080fe20000410000 */
[----:B------:R-:W-:Y:S01]  /*8cc0*/  FFMA.FTZ R129, R128, R5, -R127 ;  /* 0x0000000580817223 */ /* 0x000fe2000001087f */
[----:B------:R-:W-:Y:S01]  /*8cd0*/  FFMA.FTZ R19, R97, -R84, R204 ;  /* 0x8000005461137223 */ /* 0x000fe200000100cc */
[----:B------:R-:W-:Y:S01]  /*8ce0*/  FMUL.FTZ R136, R199, R18 ;  /* 0x00000012c7887220 */ /* 0x000fe20000410000 */
[-C--:B------:R-:W-:Y:S01]  /*8cf0*/  FMUL.FTZ R127, R187, R83.reuse ;  /* 0x00000053bb7f7220 */ /* 0x080fe20000410000 */
[----:B------:R-:W-:Y:S01]  /*8d00*/  FMUL.FTZ R5, R199, R134 ;  /* 0x00000086c7057220 */ /* 0x000fe20000410000 */
[----:B------:R-:W-:Y:S01]  /*8d10*/  FFMA.FTZ R132, R15, R128, R132 ;  /* 0x000000800f847223 */ /* 0x000fe20000010084 */
[----:B------:R-:W-:Y:S01]  /*8d20*/  FMUL.FTZ R131, R14, R83 ;  /* 0x000000530e837220 */ /* 0x000fe20000410000 */
[----:B------:R-:W-:Y:S01]  /*8d30*/  FFMA.FTZ R136, R19, R134, -R136 ;  /* 0x0000008613887223 */ /* 0x000fe20000010888 */
[----:B------:R-:W-:Y:S01]  /*8d40*/  FMUL.FTZ R138, R196, R127 ;  /* 0x0000007fc48a7220 */ /* 0x000fe20000410000 */
[----:B------:R-:W-:Y:S01]  /*8d50*/  FFMA.FTZ R5, R18, R19, R5 ;  /* 0x0000001312057223 */ /* 0x000fe20000010005 */
[----:B------:R-:W-:Y:S01]  /*8d60*/  FADD.FTZ R132, RZ, R132 ;  /* 0x00000084ff847221 */ /* 0x000fe20000010000 */
[-C--:B------:R-:W-:Y:S01]  /*8d70*/  FMUL.FTZ R134, R196, R131.reuse ;  /* 0x00000083c4867220 */ /* 0x080fe20000410000 */
[----:B------:R-:W-:Y:S01]  /*8d80*/  FFMA.FTZ R138, R203, R131, -R138 ;  /* 0x00000083cb8a7223 */ /* 0x000fe2000001088a */
[----:B------:R-:W-:Y:S01]  /*8d90*/  FADD.FTZ R129, RZ, R129 ;  /* 0x00000081ff817221 */ /* 0x000fe20000010000 */
[----:B------:R-:W-:Y:S01]  /*8da0*/  FADD.FTZ R132, R132, R5 ;  /* 0x0000000584847221 */ /* 0x000fe20000010000 */
[----:B------:R-:W-:Y:S01]  /*8db0*/  FFMA.FTZ R131, R127, R203, R134 ;  /* 0x000000cb7f837223 */ /* 0x000fe20000010086 */
[----:B------:R-:W-:Y:S01]  /*8dc0*/  FFMA.FTZ R152, R86, R175, R133 ;  /* 0x000000af56987223 */ /* 0x000fe20000010085 */
[-C--:B------:R-:W-:Y:S01]  /*8dd0*/  FMUL.FTZ R133, R13, R82.reuse ;  /* 0x000000520d857220 */ /* 0x080fe20000410000 */
[----:B------:R-:W-:Y:S01]  /*8de0*/  FADD.FTZ R129, R129, R136 ;  /* 0x0000008881817221 */ /* 0x000fe20000010000 */
[----:B------:R-:W-:Y:S01]  /*8df0*/  FADD.FTZ R131, R132, R131 ;  /* 0x0000008384837221 */ /* 0x000fe20000010000 */
[----:B------:R-:W-:Y:S01]  /*8e00*/  FMUL.FTZ R132, R186, R82 ;  /* 0x00000052ba847220 */ /* 0x000fe20000410000 */
[----:B------:R-:W-:Y:S01]  /*8e10*/  FMUL.FTZ R137, R174, UR54 ;  /* 0x00000036ae897c20 */ /* 0x000fe20008410000 */
        /* <DEDUP_REMOVED lines=16> */
[----:B------:R-:W-:Y:S01]  /*8f20*/  FMUL.FTZ R131, R12, R81 ;  /* 0x000000510c837220 */ /* 0x000fe20000410000 */
[----:B------:R-:W-:Y:S01]  /*8f30*/  FMUL.FTZ R140, R194, R129 ;  /* 0x00000081c28c7220 */ /* 0x000fe20000410000 */
[----:B------:R-:W-:Y:S01]  /*8f40*/  FMUL.FTZ R134, R184, R80 ;  /* 0x00000050b8867220 */ /* 0x000fe20000410000 */
[----:B------:R-:W-:Y:S01]  /*8f50*/  FFMA.FTZ R207, R98, -R79, R207 ;  /* 0x8000004f62cf7223 */ /* 0x000fe200000100cf */
[----:B------:R-:W-:Y:S01]  /*8f60*/  FFMA.FTZ R212, R89, -R76, R212 ;  /* 0x8000004c59d47223 */ /* 0x000fe200000100d4 */
[-C--:B------:R-:W-:Y:S01]  /*8f70*/  FFMA.FTZ R135, R205, R131.reuse, -R140 ;  /* 0x00000083cd877223 */ /* 0x080fe2000001088c */
[----:B------:R-:W-:Y:S01]  /*8f80*/  FMUL.FTZ R141, R195, R134 ;  /* 0x00000086c38d7220 */ /* 0x000fe20000410000 */
[----:B------:R-:W-:Y:S01]  /*8f90*/  FMUL.FTZ R140, R194, R131 ;  /* 0x00000083c28c7220 */ /* 0x000fe20000410000 */
[----:B------:R-:W-:Y:S01]  /*8fa0*/  FMUL.FTZ R131, R183, R79 ;  /* 0x0000004fb7837220 */ /* 0x000fe20000410000 */
[----:B------:R-:W-:Y:S01]  /*8fb0*/  FADD.FTZ R135, R136, R135 ;  /* 0x0000008788877221 */ /* 0x000fe20000010000 */
[----:B------:R-:W-:Y:S01]  /*8fc0*/  FFMA.FTZ R142, R208, R139, -R141 ;  /* 0x0000008bd08e7223 */ /* 0x000fe2000001088d */
        /* <DEDUP_REMOVED lines=8> */
[----:B------:R-:W-:Y:S01]  /*9050*/  FMUL.FTZ R144, R192, R141 ;  /* 0x0000008dc0907220 */ /* 0x000fe20000410000 */
[----:B------:R-:W-:Y:S01]  /*9060*/  FADD.FTZ R142, R135, R142 ;  /* 0x0000008e878e7221 */ /* 0x000fe20000010000 */
[----:B------:R-:W-:Y:S01]  /*9070*/  FMUL.FTZ R146, R193, R136 ;  /* 0x00000088c1927220 */ /* 0x000fe20000410000 */
[----:B------:R-:W-:Y:S01]  /*9080*/  FADD.FTZ R140, R133, R140 ;  /* 0x0000008c858c7221 */ /* 0x000fe20000010000 */
[----:B------:R-:W-:Y:S01]  /*9090*/  FFMA.FTZ R139, R131, R207, R144 ;  /* 0x000000cf838b7223 */ /* 0x000fe20000010090 */
[-C--:B------:R-:W-:Y:S01]  /*90a0*/  FFMA.FTZ R133, R91, -R78.reuse, R210 ;  /* 0x8000004e5b857223 */ /* 0x080fe200000100d2 */
[----:B------:R-:W-:Y:S01]  /*90b0*/  FMUL.FTZ R144, R9, R78 ;  /* 0x0000004e09907220 */ /* 0x000fe20000410000 */
[-C--:B------:R-:W-:Y:S01]  /*90c0*/  FMUL.FTZ R135, R181, R77.reuse ;  /* 0x0000004db5877220 */ /* 0x080fe20000410000 */
[----:B------:R-:W-:Y:S01]  /*90d0*/  FADD.FTZ R139, R140, R139 ;  /* 0x0000008b8c8b7221 */ /* 0x000fe20000010000 */
[----:B------:R-:W-:Y:S01]  /*90e0*/  FFMA.FTZ R140, R96, -R77, R209 ;  /* 0x8000004d608c7223 */ /* 0x000fe200000100d1 */
[-C--:B------:R-:W-:Y:S01]  /*90f0*/  FFMA.FTZ R145, R133, R144.reuse, -R146 ;  /* 0x0000009085917223 */ /* 0x080fe20000010892 */
[----:B------:R-:W-:Y:S01]  /*9100*/  FMUL.FTZ R149, R190, R135 ;  /* 0x00000087be957220 */ /* 0x000fe20000410000 */
[----:B------:R-:W-:Y:S01]  /*9110*/  FADD.FTZ R142, R142, R143 ;  /* 0x0000008f8e8e7221 */ /* 0x000fe20000010000 */
[----:B------:R-:W-:Y:S01]  /*9120*/  FMUL.FTZ R141, R193, R144 ;  /* 0x00000090c18d7220 */ /* 0x000fe20000410000 */
[-C--:B------:R-:W-:Y:S01]  /*9130*/  FMUL.FTZ R146, R190, R147.reuse ;  /* 0x00000093be927220 */ /* 0x080fe20000410000 */
[----:B------:R-:W-:Y:S01]  /*9140*/  FFMA.FTZ R149, R140, R147, -R149 ;  /* 0x000000938c957223 */ /* 0x000fe20000010895 */
[----:B------:R-:W-:Y:S01]  /*9150*/  FADD.FTZ R142, R142, R145 ;  /* 0x000000918e8e7221 */ /* 0x000fe20000010000 */
[----:B------:R-:W-:Y:S01]  /*9160*/  FFMA.FTZ R144, R136, R133, R141 ;  /* 0x0000008588907223 */ /* 0x000fe2000001008d */
[----:B------:R-:W-:Y:S01]  /*9170*/  FMUL.FTZ R141, R3, R76 ;  /* 0x0000004c038d7220 */ /* 0x000fe20000410000 */
[----:B------:R-:W-:Y:S01]  /*9180*/  FFMA.FTZ R164, R219, R148, -R150 ;  /* 0x00000094dba47223 */ /* 0x000fe20000010896 */
[----:B------:R-:W-:Y:S01]  /*9190*/  FADD.FTZ R149, R142, R149 ;  /* 0x000000958e957221 */ /* 0x000fe20000010000 */
[----:B------:R-:W-:Y:S01]  /*91a0*/  FMUL.FTZ R142, R180, R76 ;  /* 0x0000004cb48e7220 */ /* 0x000fe20000410000 */
[----:B------:R-:W-:Y:S01]  /*91b0*/  FADD.FTZ R139, R139, R144 ;  /* 0x000000908b8b7221 */ /* 0x000fe20000010000 */
[----:B------:R-:W-:Y:S01]  /*91c0*/  FFMA.FTZ R146, R135, R140, R146 ;  /* 0x0000008c87927223 */ /* 0x000fe20000010092 */
[----:B------:R-:W-:Y:S01]  /*91d0*/  FMUL.FTZ R145, R163, R74 ;  /* 0x0000004aa3917220 */ /* 0x000fe20000410000 */
[----:B------:R-:W-:Y:S01]  /*91e0*/  FMUL.FTZ R143, R191, R142 ;  /* 0x0000008ebf8f7220 */ /* 0x000fe20000410000 */
[----:B------:R-:W-:Y:S01]  /*91f0*/  FADD.FTZ R73, R152, R73 ;  /* 0x0000004998497221 */ /* 0x000fe20000010000 */
[----:B------:R-:W-:Y:S01]  /*9200*/  FADD.FTZ R146, R139, R146 ;  /* 0x000000928b927221 */ /* 0x000fe20000010000 */
[-C--:B------:R-:W-:Y:S01]  /*9210*/  FMUL.FTZ R139, R179, R74.reuse ;  /* 0x0000004ab38b7220 */ /* 0x080fe20000410000 */
[-C--:B------:R-:W-:Y:S01]  /*9220*/  FFMA.FTZ R148, R212, R141.reuse, -R143 ;  /* 0x0000008dd4947223 */ /* 0x080fe2000001088f */
[----:B------:R-:W-:Y:S01]  /*9230*/  FMUL.FTZ R141, R191, R141 ;  /* 0x0000008dbf8d7220 */ /* 0x000fe20000410000 */
[----:B------:R-:W-:Y:S01]  /*9240*/  FFMA.FTZ R214, R87, -R74, R214 ;  /* 0x8000004a57d67223 */ /* 0x000fe200000100d6 */
[----:B------:R-:W-:Y:S01]  /*9250*/  FMUL.FTZ R150, R20, R145 ;  /* 0x0000009114967220 */ /* 0x000fe20000410000 */
[----:B------:R-:W-:Y:S01]  /*9260*/  FMUL.FTZ R152, R162, R69 ;  /* 0x00000045a2987220 */ /* 0x000fe20000410000 */
[----:B------:R-:W-:Y:S01]  /*9270*/  FFMA.FTZ R141, R142, R212, R141 ;  /* 0x000000d48e8d7223 */ /* 0x000fe2000001008d */
[----:B------:R-:W-:Y:S01]  /*9280*/  FMUL.FTZ R147, R20, R139 ;  /* 0x0000008b14937220 */ /* 0x000fe20000410000 */
[-C--:B------:R-:W-:Y:S01]  /*9290*/  FFMA.FTZ R211, R94, -R69.reuse, R211 ;  /* 0x800000455ed37223 */ /* 0x080fe200000100d3 */
[----:B------:R-:W-:Y:S01]  /*92a0*/  FMUL.FTZ R144, R178, R69 ;  /* 0x00000045b2907220 */ /* 0x000fe20000410000 */
[----:B------:R-:W-:Y:S01]  /*92b0*/  FADD.FTZ R141, R146, R141 ;  /* 0x0000008d928d7221 */ /* 0x000fe20000010000 */
[----:B------:R-:W-:Y:S01]  /*92c0*/  FFMA.FTZ R150, R139, R214, R150 ;  /* 0x000000d68b967223 */ /* 0x000fe20000010096 */
[C---:B------:R-:W-:Y:S01]  /*92d0*/  FMUL.FTZ R143, R21.reuse, R152 ;  /* 0x00000098158f7220 */ /* 0x040fe20000410000 */
[----:B------:R-:W-:Y:S01]  /*92e0*/  FFMA.FTZ R147, R214, R145, -R147 ;  /* 0x00000091d6937223 */ /* 0x000fe20000010893 */
[----:B------:R-:W-:Y:S01]  /*92f0*/  FMUL.FTZ R154, R21, R144 ;  /* 0x00000090159a7220 */ /* 0x000fe20000410000 */
[----:B------:R-:W-:Y:S01]  /*9300*/  FADD.FTZ R141, R141, R150 ;  /* 0x000000968d8d7221 */ /* 0x000fe20000010000 */
[----:B------:R-:W-:Y:S01]  /*9310*/  FFMA.FTZ R146, R144, R211, R143 ;  /* 0x000000d390927223 */ /* 0x000fe2000001008f */
[----:B------:R-:W-:Y:S01]  /*9320*/  FADD.FTZ R148, R149, R148 ;  /* 0x0000009495947221 */ /* 0x000fe20000010000 */
[-C--:B------:R-:W-:Y:S01]  /*9330*/  FMUL.FTZ R145, R177, R65.reuse ;  /* 0x00000041b1917220 */ /* 0x080fe20000410000 */
[-C--:B------:R-:W-:Y:S01]  /*9340*/  FMUL.FTZ R143, R2, R65.reuse ;  /* 0x00000041028f7220 */ /* 0x080fe20000410000 */
[----:B------:R-:W-:Y:S01]  /*9350*/  FADD.FTZ R141, R141, R146 ;  /* 0x000000928d8d7221 */ /* 0x000fe20000010000 */
[----:B------:R-:W-:Y:S01]  /*9360*/  FFMA.FTZ R154, R211, R152, -R154 ;  /* 0x00000098d39a7223 */ /* 0x000fe2000001089a */
[----:B------:R-:W-:Y:S01]  /*9370*/  FFMA.FTZ R213, R92, -R65, R213 ;  /* 0x800000415cd57223 */ /* 0x000fe200000100d5 */
[----:B------:R-:W-:Y:S01]  /*9380*/  FMUL.FTZ R150, R202, R145 ;  /* 0x00000091ca967220 */ /* 0x000fe20000410000 */
[----:B------:R-:W-:Y:S01]  /*9390*/  FADD.FTZ R147, R148, R147 ;  /* 0x0000009394937221 */ /* 0x000fe20000010000 */
[----:B------:R-:W-:Y:S01]  /*93a0*/  FMUL.FTZ R146, R202, R143 ;  /* 0x0000008fca927220 */ /* 0x000fe20000410000 */
[-C--:B------:R-:W-:Y:S01]  /*93b0*/  FMUL.FTZ R148, R176, R61.reuse ;  /* 0x0000003db0947220 */ /* 0x080fe20000410000 */
[----:B------:R-:W-:Y:S01]  /*93c0*/  FMUL.FTZ R152, R160, R61 ;  /* 0x0000003da0987220 */ /* 0x000fe20000410000 */
[----:B------:R-:W-:Y:S01]  /*93d0*/  FFMA.FTZ R150, R213, R143, -R150 ;  /* 0x0000008fd5967223 */ /* 0x000fe20000010896 */
[----:B------:R-:W-:Y:S01]  /*93e0*/  FFMA.FTZ R146, R145, R213, R146 ;  /* 0x000000d591927223 */ /* 0x000fe20000010092 */
[----:B------:R-:W-:Y:S01]  /*93f0*/  FFMA.FTZ R217, R90, -R61, R217 ;  /* 0x8000003d5ad97223 */ /* 0x000fe200000100d9 */
        /* <DEDUP_REMOVED lines=8> */
[----:B------:R-:W-:Y:S01]  /*9480*/  FMUL.FTZ R138, R223, R138 ;  /* 0x0000008adf8a7220 */ /* 0x000fe20000410000 */
        /* <DEDUP_REMOVED lines=13> */
[----:B------:R-:W-:Y:S01]  /*9560*/  FADD.FTZ R40, R145, R40 ;  /* 0x0000002891287221 */ /* 0x000fe20000010000 */
        /* <DEDUP_REMOVED lines=20> */
[----:B------:R-:W-:Y:S01]  /*96b0*/  FFMA.FTZ R149, R88, R174, R149 ;  /* 0x000000ae58957223 */ /* 0x000fe20000010095 */
[----:B0-----:R-:W-:Y:S01]  /*96c0*/  @!P1 FADD.FTZ R6, R6, R143 ;  /* 0x0000008f06069221 */ /* 0x001fe20000010000 */
[----:B------:R-:W-:Y:S01]  /*96d0*/  FFMA.FTZ R213, R92, R177, R213 ;  /* 0x000000b15cd57223 */ /* 0x000fe200000100d5 */
        /* <DEDUP_REMOVED lines=14> */
[C---:B------:R-:W-:Y:S01]  /*97c0*/  FFMA.FTZ R21, R163.reuse, UR55, -R2 ;  /* 0x00000037a3157c23 */ /* 0x040fe20008010802 */
[----:B------:R-:W3:Y:S01]  /*97d0*/  SHFL.DOWN PT, R143, R4, 0x2, 0x1f ;  /* 0x08401f00048f7f89 */ /* 0x000ee200000e0000 */
[----:B------:R-:W-:Y:S01]  /*97e0*/  FMUL.FTZ R2, R163, UR54 ;  /* 0x00000036a3027c20 */ /* 0x000fe20008410000 */
[----:B------:R-:W-:Y:S01]  /*97f0*/  FFMA.FTZ R138, R178, UR55, R137 ;  /* 0x00000037b28a7c23 */ /* 0x000fe20008010089 */
[----:B------:R-:W-:Y:S01]  /*9800*/  FMUL.FTZ R20, R20, R21 ;  /* 0x0000001514147220 */ /* 0x000fe20000410000 */
[----:B------:R-:W-:Y:S01]  /*9810*/  FADD.FTZ R44, R135, R44 ;  /* 0x0000002c872c7221 */ /* 0x000fe20000010000 */
[----:B------:R-:W-:Y:S01]  /*9820*/  FFMA.FTZ R21, R179, UR55, R2 ;  /* 0x00000037b3157c23 */ /* 0x000fe20008010002 */
[----:B------:R-:W-:Y:S01]  /*9830*/  FMUL.FTZ R2, R180, UR54 ;  /* 0x00000036b4027c20 */ /* 0x000fe20008410000 */
[----:B------:R-:W-:Y:S01]  /*9840*/  FFMA.FTZ R141, R138, R211, R141 ;  /* 0x000000d38a8d7223 */ /* 0x000fe2000001008d */
[----:B------:R-:W-:Y:S01]  /*9850*/  FADD.FTZ R45, R136, R45 ;  /* 0x0000002d882d7221 */ /* 0x000fe20000010000 */
[----:B------:R-:W-:Y:S01]  /*9860*/  FFMA.FTZ R20, R21, R214, R20 ;  /* 0x000000d615147223 */ /* 0x000fe20000010014 */
[C---:B------:R-:W-:Y:S01]  /*9870*/  FFMA.FTZ R2, R3.reuse, UR55, -R2 ;  /* 0x0000003703027c23 */ /* 0x040fe20008010802 */
[----:B------:R-:W-:Y:S01]  /*9880*/  FMUL.FTZ R21, R3, UR54 ;  /* 0x0000003603157c20 */ /* 0x000fe20008410000 */
[----:B0-----:R-:W-:Y:S01]  /*9890*/  @!P1 FADD.FTZ R6, R6, R145 ;  /* 0x0000009106069221 */ /* 0x001fe20000010000 */
[----:B------:R-:W-:Y:S01]  /*98a0*/  FMUL.FTZ R3, R181, UR54 ;  /* 0x00000036b5037c20 */ /* 0x000fe20008410000 */
[----:B------:R-:W-:Y:S01]  /*98b0*/  FMUL.FTZ R2, R191, R2 ;  /* 0x00000002bf027220 */ /* 0x000fe20000410000 */
[----:B------:R-:W-:Y:S01]  /*98c0*/  FFMA.FTZ R21, R180, UR55, R21 ;  /* 0x00000037b4157c23 */ /* 0x000fe20008010015 */
        /* <DEDUP_REMOVED lines=11> */
[----:B------:R-:W-:Y:S01]  /*9980*/  FFMA.FTZ R212, R21, R212, R2 ;  /* 0x000000d415d47223 */ /* 0x000fe20000010002 */
[----:B------:R-:W-:Y:S01]  /*9990*/  FMUL.FTZ R2, R182, UR54 ;  /* 0x00000036b6027c20 */ /* 0x000fe20008410000 */
[----:B------:R-:W3:Y:S01]  /*99a0*/  SHFL.DOWN PT, R137, R4, 0x4, 0x1f ;  /* 0x08801f0004897f89 */ /* 0x000ee200000e0000 */
[----:B------:R-:W-:Y:S01]  /*99b0*/  FFMA.FTZ R3, R3, R140, R190 ;  /* 0x0000008c03037223 */ /* 0x000fe200000100be */
[----:B------:R-:W-:Y:S01]  /*99c0*/  FFMA.FTZ R20, R87, R179, R20 ;  /* 0x000000b357147223 */ /* 0x000fe20000010014 */
[C---:B------:R-:W-:Y:S01]  /*99d0*/  FFMA.FTZ R2, R9.reuse, UR55, -R2 ;  /* 0x0000003709027c23 */ /* 0x040fe20008010802 */
[----:B------:R-:W-:Y:S01]  /*99e0*/  FMUL.FTZ R9, R9, UR54 ;  /* 0x0000003609097c20 */ /* 0x000fe20008410000 */
[----:B------:R-:W-:Y:S01]  /*99f0*/  FFMA.FTZ R3, R96, R181, R3 ;  /* 0x000000b560037223 */ /* 0x000fe20000010003 */
[----:B------:R-:W-:Y:S01]  /*9a00*/  FFMA.FTZ R21, R89, R180, R212 ;  /* 0x000000b459157223 */ /* 0x000fe200000100d4 */
[----:B------:R-:W-:Y:S01]  /*9a10*/  FMUL.FTZ R193, R193, R2 ;  /* 0x00000002c1c17220 */ /* 0x000fe20000410000 */
[----:B------:R-:W-:Y:S01]  /*9a20*/  FFMA.FTZ R2, R182, UR55, R9 ;  /* 0x00000037b6027c23 */ /* 0x000fe20008010009 */
[----:B------:R-:W-:Y:S01]  /*9a30*/  FADD.FTZ R64, R3, R64 ;  /* 0x0000004003407221 */ /* 0x000fe20000010000 */
[----:B------:R-:W-:Y:S01]  /*9a40*/  FMUL.FTZ R3, R183, UR54 ;  /* 0x00000036b7037c20 */ /* 0x000fe20008410000 */
[----:B------:R-:W-:Y:S01]  /*9a50*/  FADD.FTZ R67, R20, R67 ;  /* 0x0000004314437221 */ /* 0x000fe20000010000 */
[----:B0-----:R-:W-:Y:S01]  /*9a60*/  @!P1 FADD.FTZ R6, R6, R139 ;  /* 0x0000008b06069221 */ /* 0x001fe20000010000 */
[----:B------:R-:W-:Y:S01]  /*9a70*/  FADD.FTZ R66, R21, R66 ;  /* 0x0000004215427221 */ /* 0x000fe20000010000 */
[----:B------:R-:W-:Y:S01]  /*9a80*/  FFMA.FTZ R2, R2, R133, R193 ;  /* 0x0000008502027223 */ /* 0x000fe200000100c1 */
[C---:B------:R-:W-:Y:S01]  /*9a90*/  FFMA.FTZ R3, R10.reuse, UR55, -R3 ;  /* 0x000000370a037c23 */ /* 0x040fe20008010803 */
[----:B-1----:R-:W-:Y:S01]  /*9aa0*/  @!P1 FADD.FTZ R7, R7, R142 ;  /* 0x0000008e07079221 */ /* 0x002fe20000010000 */
[----:B------:R-:W0:Y:S01]  /*9ab0*/  SHFL.DOWN PT, R131, R6, 0x8, 0x1f ;  /* 0x09001f0006837f89 */ /* 0x000e2200000e0000 */
[----:B------:R-:W-:Y:S01]  /*9ac0*/  FMUL.FTZ R10, R10, UR54 ;  /* 0x000000360a0a7c20 */ /* 0x000fe20008410000 */
[----:B------:R-:W-:Y:S01]  /*9ad0*/  FFMA.FTZ R182, R91, R182, R2 ;  /* 0x000000b65bb67223 */ /* 0x000fe20000010002 */
[----:B--2---:R-:W-:Y:S01]  /*9ae0*/  @!P1 FADD.FTZ R5, R5, R138 ;  /* 0x0000008a05059221 */ /* 0x004fe20000010000 */
[----:B------:R-:W1:Y:S01]  /*9af0*/  SHFL.DOWN PT, R20, R7, 0x8, 0x1f ;  /* 0x09001f0007147f89 */ /* 0x000e6200000e0000 */
[----:B------:R-:W-:Y:S01]  /*9b00*/  FMUL.FTZ R2, R184, UR54 ;  /* 0x00000036b8027c20 */ /* 0x000fe20008410000 */
[----:B------:R-:W-:Y:S01]  /*9b10*/  FMUL.FTZ R3, R192, R3 ;  /* 0x00000003c0037220 */ /* 0x000fe20000410000 */
[----:B---3--:R-:W-:Y:S01]  /*9b20*/  @!P1 FADD.FTZ R4, R4, R137 ;  /* 0x0000008904049221 */ /* 0x008fe20000010000 */
[----:B------:R-:W2:Y:S01]  /*9b30*/  SHFL.DOWN PT, R8, R5, 0x8, 0x1f ;  /* 0x09001f0005087f89 */ /* 0x000ea200000e0000 */
[----:B------:R-:W-:Y:S01]  /*9b40*/  FFMA.FTZ R10, R183, UR55, R10 ;  /* 0x00000037b70a7c23 */ /* 0x000fe2000801000a */
[C---:B------:R-:W-:Y:S01]  /*9b50*/  FFMA.FTZ R2, R11.reuse, UR55, -R2 ;  /* 0x000000370b027c23 */ /* 0x040fe20008010802 */
[----:B------:R-:W-:Y:S01]  /*9b60*/  FMUL.FTZ R11, R11, UR54 ;  /* 0x000000360b0b7c20 */ /* 0x000fe20008410000 */
[----:B------:R-:W3:Y:S01]  /*9b70*/  SHFL.DOWN PT, R21, R4, 0x8, 0x1f ;  /* 0x09001f0004157f89 */ /* 0x000ee200000e0000 */
[----:B------:R-:W-:Y:S01]  /*9b80*/  FFMA.FTZ R3, R10, R207, R3 ;  /* 0x000000cf0a037223 */ /* 0x000fe20000010003 */
[----:B------:R-:W-:Y:S01]  /*9b90*/  ISETP.GT.AND P1, PT, R122, 0x17, PT ;  /* 0x000000177a00780c */ /* 0x000fe20003f24270 */
[----:B------:R-:W-:Y:S01]  /*9ba0*/  FMUL.FTZ R2, R195, R2 ;  /* 0x00000002c3027220 */ /* 0x000fe20000410000 */
[----:B------:R-:W-:Y:S01]  /*9bb0*/  FFMA.FTZ R11, R184, UR55, R11 ;  /* 0x00000037b80b7c23 */ /* 0x000fe2000801000b */
[----:B------:R-:W-:Y:S01]  /*9bc0*/  FFMA.FTZ R183, R98, R183, R3 ;  /* 0x000000b762b77223 */ /* 0x000fe20000010003 */
[----:B------:R-:W-:Y:S01]  /*9bd0*/  FMUL.FTZ R3, R185, UR54 ;  /* 0x00000036b9037c20 */ /* 0x000fe20008410000 */
[----:B------:R-:W-:Y:S01]  /*9be0*/  FFMA.FTZ R141, R94, R178, R141 ;  /* 0x000000b25e8d7223 */ /* 0x000fe2000001008d */
[----:B------:R-:W-:Y:S01]  /*9bf0*/  FFMA.FTZ R2, R11, R208, R2 ;  /* 0x000000d00b027223 */ /* 0x000fe20000010002 */
[----:B------:R-:W-:Y:S01]  /*9c00*/  FADD.FTZ R63, R182, R63 ;  /* 0x0000003fb63f7221 */ /* 0x000fe20000010000 */
[C---:B------:R-:W-:Y:S01]  /*9c10*/  FFMA.FTZ R3, R12.reuse, UR55, -R3 ;  /* 0x000000370c037c23 */ /* 0x040fe20008010803 */
[----:B------:R-:W-:Y:S01]  /*9c20*/  FMUL.FTZ R12, R12, UR54 ;  /* 0x000000360c0c7c20 */ /* 0x000fe20008410000 */
[----:B------:R-:W-:Y:S01]  /*9c30*/  FFMA.FTZ R9, R93, R184, R2 ;  /* 0x000000b85d097223 */ /* 0x000fe20000010002 */
[----:B------:R-:W-:Y:S01]  /*9c40*/  FMUL.FTZ R2, R186, UR54 ;  /* 0x00000036ba027c20 */ /* 0x000fe20008410000 */
[----:B------:R-:W-:Y:S01]  /*9c50*/  FMUL.FTZ R3, R194, R3 ;  /* 0x00000003c2037220 */ /* 0x000fe20000410000 */
[----:B------:R-:W-:Y:S01]  /*9c60*/  FFMA.FTZ R12, R185, UR55, R12 ;  /* 0x00000037b90c7c23 */ /* 0x000fe2000801000c */
[----:B0-----:R-:W-:Y:S01]  /*9c70*/  @!P1 FADD.FTZ R6, R6, R131 ;  /* 0x0000008306069221 */ /* 0x001fe20000010000 */
[----:B-1----:R-:W-:Y:S01]  /*9c80*/  @!P1 FADD.FTZ R7, R7, R20 ;  /* 0x0000001407079221 */ /* 0x002fe20000010000 */
[----:B------:R-:W-:Y:S01]  /*9c90*/  FFMA.FTZ R2, R13, UR55, -R2 ;  /* 0x000000370d027c23 */ /* 0x000fe20008010802 */
[----:B------:R-:W-:Y:S01]  /*9ca0*/  FFMA.FTZ R3, R12, R205, R3 ;  /* 0x000000cd0c037223 */ /* 0x000fe20000010003 */
[----:B--2---:R-:W-:Y:S01]  /*9cb0*/  @!P1 FADD.FTZ R5, R5, R8 ;  /* 0x0000000805059221 */ /* 0x004fe20000010000 */
[----:B------:R-:W-:Y:S01]  /*9cc0*/  FMUL.FTZ R13, R13, UR54 ;  /* 0x000000360d0d7c20 */ /* 0x000fe20008410000 */
[----:B------:R-:W0:Y:S01]  /*9cd0*/  SHFL.DOWN PT, R129, R6, 0x10, 0x1f ;  /* 0x0a001f0006817f89 */ /* 0x000e2200000e0000 */
[----:B------:R-:W-:Y:S01]  /*9ce0*/  FFMA.FTZ R8, R100, R185, R3 ;  /* 0x000000b964087223 */ /* 0x000fe20000010003 */
[----:B---3--:R-:W-:Y:S01]  /*9cf0*/  @!P1 FADD.FTZ R4, R4, R21 ;  /* 0x0000001504049221 */ /* 0x008fe20000010000 */
[----:B------:R-:W-:Y:S01]  /*9d00*/  FMUL.FTZ R2, R197, R2 ;  /* 0x00000002c5027220 */ /* 0x000fe20000410000 */
[----:B------:R-:W1:Y:S01]  /*9d10*/  SHFL.DOWN PT, R20, R7, 0x10, 0x1f ;  /* 0x0a001f0007147f89 */ /* 0x000e6200000e0000 */
[----:B------:R-:W-:Y:S01]  /*9d20*/  FFMA.FTZ R13, R186, UR55, R13 ;  /* 0x00000037ba0d7c23 */ /* 0x000fe2000801000d */
[----:B------:R-:W-:Y:S01]  /*9d30*/  FMUL.FTZ R3, R187, UR54 ;  /* 0x00000036bb037c20 */ /* 0x000fe20008410000 */
[----:B------:R-:W-:Y:S01]  /*9d40*/  FADD.FTZ R60, R9, R60 ;  /* 0x0000003c093c7221 */ /* 0x000fe20000010000 */
[----:B------:R-:W2:Y:S01]  /*9d50*/  SHFL.DOWN PT, R10, R5, 0x10, 0x1f ;  /* 0x0a001f00050a7f89 */ /* 0x000ea200000e0000 */
[----:B------:R-:W-:Y:S01]  /*9d60*/  FFMA.FTZ R2, R13, R206, R2 ;  /* 0x000000ce0d027223 */ /* 0x000fe20000010002 */
[----:B------:R-:W-:Y:S01]  /*9d70*/  FFMA.FTZ R9, R14, UR55, -R3 ;  /* 0x000000370e097c23 */ /* 0x000fe20008010803 */
[----:B------:R-:W-:Y:S01]  /*9d80*/  FMUL.FTZ R3, R188, UR54 ;  /* 0x00000036bc037c20 */ /* 0x000fe20008410000 */
[----:B------:R-:W3:Y:S01]  /*9d90*/  SHFL.DOWN PT, R21, R4, 0x10, 0x1f ;  /* 0x0a001f0004157f89 */ /* 0x000ee200000e0000 */
[----:B------:R-:W-:Y:S01]  /*9da0*/  FFMA.FTZ R13, R95, R186, R2 ;  /* 0x000000ba5f0d7223 */ /* 0x000fe20000010002 */
[----:B------:R-:W-:Y:S01]  /*9db0*/  ISETP.GT.AND P1, PT, R122, 0xf, PT ;  /* 0x0000000f7a00780c */ /* 0x000fe20003f24270 */
[----:B------:R-:W-:Y:S01]  /*9dc0*/  FFMA.FTZ R2, R172, UR55, -R3 ;  /* 0x00000037ac027c23 */ /* 0x000fe20008010803 */
[----:B------:R-:W-:Y:S01]  /*9dd0*/  FMUL.FTZ R3, R189, UR54 ;  /* 0x00000036bd037c20 */ /* 0x000fe20008410000 */
[----:B------:R-:W-:Y:S01]  /*9de0*/  FMUL.FTZ R11, R196, R9 ;  /* 0x00000009c40b7220 */ /* 0x000fe20000410000 */
[----:B------:R-:W-:Y:S01]  /*9df0*/  FMUL.FTZ R14, R14, UR54 ;  /* 0x000000360e0e7c20 */ /* 0x000fe20008410000 */
[----:B------:R-:W-:Y:S01]  /*9e00*/  FMUL.FTZ R9, R172, UR54 ;  /* 0x00000036ac097c20 */ /* 0x000fe20008410000 */
[C---:B------:R-:W-:Y:S01]  /*9e10*/  FFMA.FTZ R3, R130.reuse, UR55, -R3 ;  /* 0x0000003782037c23 */ /* 0x040fe20008010803 */
[----:B------:R-:W-:Y:S01]  /*9e20*/  FMUL.FTZ R130, R130, UR54 ;  /* 0x0000003682827c20 */ /* 0x000fe20008410000 */
[----:B------:R-:W-:Y:S01]  /*9e30*/  FMUL.FTZ R199, R199, R2 ;  /* 0x00000002c7c77220 */ /* 0x000fe20000410000 */
[----:B------:R-:W-:Y:S01]  /*9e40*/  FFMA.FTZ R14, R187, UR55, R14 ;  /* 0x00000037bb0e7c23 */ /* 0x000fe2000801000e */
[----:B------:R-:W-:Y:S01]  /*9e50*/  FMUL.FTZ R200, R200, R3 ;  /* 0x00000003c8c87220 */ /* 0x000fe20000410000 */
[----:B------:R-:W-:Y:S01]  /*9e60*/  FFMA.FTZ R2, R188, UR55, R9 ;  /* 0x00000037bc027c23 */ /* 0x000fe20008010009 */
[----:B------:R-:W-:Y:S01]  /*9e70*/  FFMA.FTZ R3, R189, UR55, R130 ;  /* 0x00000037bd037c23 */ /* 0x000fe20008010082 */
[----:B0-----:R-:W-:Y:S01]  /*9e80*/  @!P1 FADD.FTZ R6, R6, R129 ;  /* 0x0000008106069221 */ /* 0x001fe20000010000 */
        /* <DEDUP_REMOVED lines=45> */
.L_x_6583:
[----:B------:R-:W-:Y:S05]  /*a160*/  BSYNC B0 ;  /* 0x0000000000007941 */ /* 0x000fea0003800000 */
.L_x_6582:
[----:B------:R-:W-:-:S04]  /*a170*/  UIADD3 UR6, UR6, 0x1, URZ ;  /* 0x0000000106067890 */ /* 0x000fc8000fffe03f */
[----:B------:R-:W-:-:S06]  /*a180*/  UISETP.GE.AND UP0, UPT, UR6, UR51, UPT ;  /* 0x000000330600728c */ /* 0x000fcc000bf06270 */
[----:B------:R-:W-:-:S13]  /*a190*/  PLOP3.LUT P0, PT, PT, PT, UP0, 0x80, 0x0 ;  /* 0x000000000000781c */ /* 0x000fda0003f0f008 */
[----:B------:R-:W-:Y:S05]  /*a1a0*/  @!P0 BRA `(.L_x_6584) ;  /* 0xffffffa4000c8947 */ /* 0x000fea000383ffff */
.L_x_6553:
[----:B------:R-:W-:Y:S01]  /*a1b0*/  BAR.SYNC.DEFER_BLOCKING 0x0 ;  /* 0x0000000000007b1d */ /* 0x000fe20000010000 */
[C---:B------:R-:W-:Y:S02]  /*a1c0*/  LOP3.LUT R19, R119.reuse, 0x20, RZ, 0xfc, !PT ;  /* 0x0000002077137812 */ /* 0x040fe400078efcff */
[----:B------:R-:W-:Y:S02]  /*a1d0*/  CS2R R2, SRZ ;  /* 0x0000000000027805 */ /* 0x000fe4000001ff00 */
[C---:B------:R-:W-:Y:S02]  /*a1e0*/  LOP3.LUT R18, R119.reuse, 0x40, RZ, 0xfc, !PT ;  /* 0x0000004077127812 */ /* 0x040fe400078efcff */
[----:B------:R-:W-:Y:S02]  /*a1f0*/  CS2R R20, SRZ ;  /* 0x0000000000147805 */ /* 0x000fe4000001ff00 */
[C---:B------:R-:W-:Y:S01]  /*a200*/  LOP3.LUT R15, R119.reuse, 0x60, RZ, 0xfc, !PT ;  /* 0x00000060770f7812 */ /* 0x040fe200078efcff */
[----:B------:R-:W-:Y:S01]  /*a210*/  ULDC UR6, c[0x0][0x218] ;  /* 0x0000860000067ab9 */ /* 0x000fe20000000800 */
[C---:B-1----:R-:W-:Y:S01]  /*a220*/  LOP3.LUT R14, R119.reuse, 0x80, RZ, 0xfc, !PT ;  /* 0x00000080770e7812 */ /* 0x042fe200078efcff */
[----:B------:R-:W-:Y:S01]  /*a230*/  UIADD3 UR32, -UR49, UR6, URZ ;  /* 0x0000000631207290 */ /* 0x000fe2000fffe13f */
[----:B------:R-:W-:-:S02]  /*a240*/  LOP3.LUT R13, R119, 0xa0, RZ, 0xfc, !PT ;  /* 0x000000a0770d7812 */ /* 0x000fc400078efcff */
[----:B------:R-:W-:Y:S02]  /*a250*/  CS2R R22, SRZ ;  /* 0x0000000000167805 */ /* 0x000fe4000001ff00 */
[C---:B------:R-:W-:Y:S02]  /*a260*/  LOP3.LUT R12, R119.reuse, 0xc0, RZ, 0xfc, !PT ;  /* 0x000000c0770c7812 */ /* 0x040fe400078efcff */
[----:B------:R-:W-:Y:S02]  /*a270*/  CS2R R24, SRZ ;  /* 0x0000000000187805 */ /* 0x000fe4000001ff00 */
[C---:B------:R-:W-:Y:S02]  /*a280*/  LOP3.LUT R11, R119.reuse, 0xe0, RZ, 0xfc, !PT ;  /* 0x000000e0770b7812 */ /* 0x040fe400078efcff */
[----:B------:R-:W-:Y:S02]  /*a290*/  CS2R R26, SRZ ;  /* 0x00000000001a7805 */ /* 0x000fe4000001ff00 */
[----:B------:R-:W-:-:S02]  /*a2a0*/  ISETP.GE.AND P2, PT, R119, UR32, PT ;  /* 0x0000002077007c0c */ /* 0x000fc4000bf46270 */
[C---:B------:R-:W-:Y:S02]  /*a2b0*/  LOP3.LUT R10, R119.reuse, 0x100, RZ, 0xfc, !PT ;  /* 0x00000100770a7812 */ /* 0x040fe400078efcff */
[C---:B------:R-:W-:Y:S02]  /*a2c0*/  LOP3.LUT R9, R119.reuse, 0x120, RZ, 0xfc, !PT ;  /* 0x0000012077097812 */ /* 0x040fe400078efcff */
[C---:B------:R-:W-:Y:S02]  /*a2d0*/  LOP3.LUT R8, R119.reuse, 0x140, RZ, 0xfc, !PT ;  /* 0x0000014077087812 */ /* 0x040fe400078efcff */
[C---:B0-----:R-:W-:Y:S02]  /*a2e0*/  LOP3.LUT R7, R119.reuse, 0x160, RZ, 0xfc, !PT ;  /* 0x0000016077077812 */ /* 0x041fe400078efcff */
[C---:B------:R-:W-:Y:S02]  /*a2f0*/  LOP3.LUT R6, R119.reuse, 0x180, RZ, 0xfc, !PT ;  /* 0x0000018077067812 */ /* 0x040fe400078efcff */
[----:B------:R-:W-:Y:S01]  /*a300*/  LOP3.LUT R5, R119, 0x1a0, RZ, 0xfc, !PT ;  /* 0x000001a077057812 */ /* 0x000fe200078efcff */
[----:B------:R-:W2:Y:S01]  /*a310*/  @!P2 LDG.E R75, desc[UR18][R16.64] ;  /* 0x00000012104ba981 */ /* 0x000ea2000c1e1900 */
[----:B------:R-:W-:-:S02]  /*a320*/  ISETP.GE.AND P1, PT, R19, UR32, PT ;  /* 0x0000002013007c0c */ /* 0x000fc4000bf26270 */
[C---:B------:R-:W-:Y:S02]  /*a330*/  LOP3.LUT R4, R119.reuse, 0x1c0, RZ, 0xfc, !PT ;  /* 0x000001c077047812 */ /* 0x040fe400078efcff */
[----:B------:R-:W-:Y:S01]  /*a340*/  LOP3.LUT R0, R119, 0x1e0, RZ, 0xfc, !PT ;  /* 0x000001e077007812 */ /* 0x000fe200078efcff */
[----:B------:R-:W-:Y:S01]  /*a350*/  HFMA2.MMA R32, -RZ, RZ, 0, 0 ;  /* 0x00000000ff207435 */ /* 0x000fe200000001ff */
[----:B------:R-:W-:Y:S02]  /*a360*/  ISETP.GE.AND P0, PT, R18, UR32, PT ;  /* 0x0000002012007c0c */ /* 0x000fe4000bf06270 */
[----:B------:R-:W-:Y:S02]  /*a370*/  CS2R R28, SRZ ;  /* 0x00000000001c7805 */ /* 0x000fe4000001ff00 */
[----:B------:R-:W-:Y:S01]  /*a380*/  ISETP.GE.AND P4, PT, R15, UR32, PT ;  /* 0x000000200f007c0c */ /* 0x000fe2000bf86270 */
[----:B------:R-:W-:Y:S01]  /*a390*/  HFMA2.MMA R34, -RZ, RZ, 0, 0 ;  /* 0x00000000ff227435 */ /* 0x000fe200000001ff */
[----:B------:R-:W-:-:S02]  /*a3a0*/  ISETP.GE.AND P6, PT, R14, UR32, PT ;  /* 0x000000200e007c0c */ /* 0x000fc4000bfc6270 */
[----:B------:R-:W-:Y:S01]  /*a3b0*/  MOV R30, RZ ;  /* 0x000000ff001e7202 */ /* 0x000fe20000000f00 */
[----:B------:R-:W3:Y:S01]  /*a3c0*/  @!P1 LDG.E R2, desc[UR18][R16.64+0x80] ;  /* 0x0000801210029981 */ /* 0x000ee2000c1e1900 */
[----:B------:R-:W-:Y:S01]  /*a3d0*/  ISETP.GE.AND P5, PT, R13, UR32, PT ;  /* 0x000000200d007c0c */ /* 0x000fe2000bfa6270 */
[----:B------:R-:W0:Y:S01]  /*a3e0*/  S2UR UR26, SR_CgaCtaId ;  /* 0x00000000001a79c3 */ /* 0x000e220000008800 */
[----:B------:R-:W-:Y:S01]  /*a3f0*/  ISETP.GE.AND P3, PT, R12, UR32, PT ;  /* 0x000000200c007c0c */ /* 0x000fe2000bf66270 */
[----:B------:R-:W-:Y:S01]  /*a400*/  ULDC.64 UR34, c[0x0][0x388] ;  /* 0x0000e20000227ab9 */ /* 0x000fe20000000a00 */
[----:B------:R-:W-:Y:S01]  /*a410*/  ISETP.GE.AND P2, PT, R11, UR32, PT ;  /* 0x000000200b007c0c */ /* 0x000fe2000bf46270 */
[----:B------:R-:W4:Y:S01]  /*a420*/  @!P0 LDG.E R3, desc[UR18][R16.64+0x100] ;  /* 0x0001001210038981 */ /* 0x000f22000c1e1900 */
[----:B------:R-:W-:Y:S01]  /*a430*/  ISETP.GE.AND P1, PT, R10, UR32, PT ;  /* 0x000000200a007c0c */ /* 0x000fe2000bf26270 */
[----:B------:R-:W-:Y:S01]  /*a440*/  ULDC.64 UR30, c[0x0][0x3a8] ;  /* 0x0000ea00001e7ab9 */ /* 0x000fe20000000a00 */
[----:B------:R-:W-:Y:S01]  /*a450*/  ISETP.GE.AND P0, PT, R9, UR32, PT ;  /* 0x0000002009007c0c */ /* 0x000fe2000bf06270 */
        /* <DEDUP_REMOVED lines=18> */
[----:B------:R-:W5:Y:S01]  /*a580*/  @!P1 LDG.E R34, desc[UR18][R16.64+0x780] ;  /* 0x0007801210229981 */ /* 0x000f62000c1e1900 */
[----:B------:R-:W-:-:S02]  /*a590*/  UMOV UR6, 0x400 ;  /* 0x0000040000067882 */ /* 0x000fc40000000000 */
[----:B0-----:R-:W-:Y:S01]  /*a5a0*/  ULEA UR6, UR26, UR6, 0x18 ;  /* 0x000000061a067291 */ /* 0x001fe2000f8ec03f */
        /* <DEDUP_REMOVED lines=24> */
[----:B------:R-:W0:Y:S02]  /*a730*/  LDS R2, [R99+0x14] ;  /* 0x0000140063027984 */ /* 0x000e240000000800 */
[----:B------:R-:W-:Y:S01]  /*a740*/  FSETP.GTU.FTZ.AND P1, PT, R22, 20, PT ;  /* 0x41a000001600780b */ /* 0x000fe20003f3c000 */
[----:B-1----:R-:W-:Y:S01]  /*a750*/  FADD.FTZ R23, R3, UR4 ;  /* 0x0000000403177e21 */ /* 0x002fe20008010000 */
[----:B--2---:R-:W-:Y:S01]  /*a760*/  FADD.FTZ R25, R17, UR4 ;  /* 0x0000000411197e21 */ /* 0x004fe20008010000 */
[----:B------:R-:W1:Y:S01]  /*a770*/  LDS R3, [R99+0x18] ;  /* 0x0000180063037984 */ /* 0x000e620000000800 */
[----:B---3--:R-:W-:-:S03]  /*a780*/  FADD.FTZ R24, R16, UR4 ;  /* 0x0000000410187e21 */ /* 0x008fc60008010000 */
[----:B------:R-:W2:Y:S06]  /*a790*/  LDS R17, [R99+0x20] ;  /* 0x0000200063117984 */ /* 0x000eac0000000800 */
[----:B------:R-:W-:Y:S01]  /*a7a0*/  @!P1 FMUL.FTZ R22, R22, -1.4426950216293334961 ;  /* 0xbfb8aa3b16169820 */ /* 0x000fe20000410000 */
[----:B------:R-:W-:Y:S01]  /*a7b0*/  FSETP.GTU.FTZ.AND P6, PT, R23, 20, PT ;  /* 0x41a000001700780b */ /* 0x000fe20003fdc000 */
[----:B------:R-:W3:Y:S01]  /*a7c0*/  LDS R16, [R99+0x1c] ;  /* 0x00001c0063107984 */ /* 0x000ee20000000800 */
[----:B------:R-:W-:-:S03]  /*a7d0*/  FSETP.GTU.FTZ.AND P5, PT, R24, 20, PT ;  /* 0x41a000001800780b */ /* 0x000fc60003fbc000 */
[----:B------:R-:W4:Y:S08]  /*a7e0*/  @!P1 MUFU.EX2 R22, R22 ;  /* 0x0000001600169308 */ /* 0x000f300000000800 */
[----:B------:R-:W-:Y:S02]  /*a7f0*/  @!P6 FMUL.FTZ R23, R23, -1.4426950216293334961 ;  /* 0xbfb8aa3b1717e820 */ /* 0x000fe40000410000 */
[----:B------:R-:W-:-:S04]  /*a800*/  @!P5 FMUL.FTZ R24, R24, -1.4426950216293334961 ;  /* 0xbfb8aa3b1818d820 */ /* 0x000fc80000410000 */
[----:B------:R-:W5:Y:S01]  /*a810*/  @!P6 MUFU.EX2 R23, R23 ;  /* 0x000000170017e308 */ /* 0x000f620000000800 */
[----:B----4-:R-:W-:-:S07]  /*a820*/  @!P1 FADD.FTZ R22, R22, 1 ;  /* 0x3f80000016169421 */ /* 0x010fce0000010000 */
[----:B------:R-:W4:Y:S08]  /*a830*/  @!P5 MUFU.EX2 R24, R24 ;  /* 0x000000180018d308 */ /* 0x000f300000000800 */
[----:B------:R-:W3:Y:S01]  /*a840*/  @!P1 MUFU.RCP R22, R22 ;  /* 0x0000001600169308 */ /* 0x000ee20000001000 */
[----:B0-----:R-:W-:Y:S01]  /*a850*/  FADD.FTZ R2, R2, UR4 ;  /* 0x0000000402027e21 */ /* 0x001fe20008010000 */
[----:B-----5:R-:W-:Y:S01]  /*a860*/  @!P6 FADD.FTZ R23, R23, 1 ;  /* 0x3f8000001717e421 */ /* 0x020fe20000010000 */
[----:B-1----:R-:W-:Y:S01]  /*a870*/  FADD.FTZ R3, R3, UR4 ;  /* 0x0000000403037e21 */ /* 0x002fe20008010000 */
[----:B--2---:R-:W-:-:S02]  /*a880*/  FADD.FTZ R17, R17, UR4 ;  /* 0x0000000411117e21 */ /* 0x004fc40008010000 */
[----:B------:R-:W-:Y:S01]  /*a890*/  FSETP.GTU.FTZ.AND P4, PT, R2, 20, PT ;  /* 0x41a000000200780b */ /* 0x000fe20003f9c000 */
[----:B----4-:R-:W-:Y:S01]  /*a8a0*/  @!P5 FADD.FTZ R24, R24, 1 ;  /* 0x3f8000001818d421 */ /* 0x010fe20000010000 */
[----:B------:R-:W0:Y:S01]  /*a8b0*/  @!P6 MUFU.RCP R23, R23 ;  /* 0x000000170017e308 */ /* 0x000e220000001000 */
[----:B------:R-:W-:Y:S01]  /*a8c0*/  FSETP.GTU.FTZ.AND P3, PT, R3, 20, PT ;  /* 0x41a000000300780b */ /* 0x000fe20003f7c000 */
[----:B---3--:R-:W-:-:S06]  /*a8d0*/  @!P1 FMUL.FTZ R55, R55, R22 ;  /* 0x0000001637379220 */ /* 0x008fcc0000410000 */
[----:B------:R-:W1:Y:S01]  /*a8e0*/  @!P5 MUFU.RCP R27, R24 ;  /* 0x00000018001bd308 */ /* 0x000e620000001000 */
[----:B------:R-:W-:Y:S01]  /*a8f0*/  FSETP.GTU.FTZ.AND P1, PT, R17, 20, PT ;  /* 0x41a000001100780b */ /* 0x000fe20003f3c000 */
[----:B------:R-:W-:Y:S01]  /*a900*/  FADD.FTZ R16, R16, UR4 ;  /* 0x0000000410107e21 */ /* 0x000fe20008010000 */
[----:B------:R-:W-:Y:S01]  /*a910*/  @!P4 FMUL.FTZ R2, R2, -1.4426950216293334961 ;  /* 0xbfb8aa3b0202c820 */ /* 0x000fe20000410000 */
[----:B------:R-:W-:Y:S01]  /*a920*/  FADD.FTZ R20, R20, UR4 ;  /* 0x0000000414147e21 */ /* 0x000fe20008010000 */
[----:B------:R-:W-:Y:S01]  /*a930*/  FADD.FTZ R21, R21, UR4 ;  /* 0x0000000415157e21 */ /* 0x000fe20008010000 */
[----:B------:R-:W-:Y:S01]  /*a940*/  @!P3 FMUL.FTZ R3, R3, -1.4426950216293334961 ;  /* 0xbfb8aa3b0303b820 */ /* 0x000fe20000410000 */
[----:B------:R-:W-:Y:S02]  /*a950*/  FSETP.GTU.FTZ.AND P2, PT, R16, 20, PT ;  /* 0x41a000001000780b */ /* 0x000fe40003f5c000 */
[----:B------:R-:W2:Y:S01]  /*a960*/  @!P4 MUFU.EX2 R2, R2 ;  /* 0x000000020002c308 */ /* 0x000ea20000000800 */
[----:B0-----:R-:W-:-:S04]  /*a970*/  @!P6 FMUL.FTZ R56, R56, R23 ;  /* 0x000000173838e220 */ /* 0x001fc80000410000 */
[----:B------:R-:W-:Y:S01]  /*a980*/  @!P1 FMUL.FTZ R17, R17, -1.4426950216293334961 ;  /* 0xbfb8aa3b11119820 */ /* 0x000fe20000410000 */
[----:B------:R-:W-:Y:S01]  /*a990*/  FSETP.GTU.FTZ.AND P6, PT, R20, 20, PT ;  /* 0x41a000001400780b */ /* 0x000fe20003fdc000 */
[----:B-1----:R-:W-:Y:S01]  /*a9a0*/  @!P5 FMUL.FTZ R58, R58, R27 ;  /* 0x0000001b3a3ad220 */ /* 0x002fe20000410000 */
[----:B------:R-:W-:Y:S01]  /*a9b0*/  FSETP.GTU.FTZ.AND P5, PT, R21, 20, PT ;  /* 0x41a000001500780b */ /* 0x000fe20003fbc000 */
[----:B------:R-:W0:Y:S01]  /*a9c0*/  @!P3 MUFU.EX2 R3, R3 ;  /* 0x000000030003b308 */ /* 0x000e220000000800 */
[----:B------:R-:W-:-:S07]  /*a9d0*/  SHF.L.U32 R22, R124, 0x4, RZ ;  /* 0x000000047c167819 */ /* 0x000fce00000006ff */
[----:B------:R-:W1:Y:S01]  /*a9e0*/  @!P1 MUFU.EX2 R17, R17 ;  /* 0x0000001100119308 */ /* 0x000e620000000800 */
[----:B------:R-:W-:Y:S01]  /*a9f0*/  FSETP.GTU.FTZ.AND P0, PT, R25, 20, PT ;  /* 0x41a000001900780b */ /* 0x000fe20003f1c000 */
[----:B------:R-:W-:Y:S01]  /*aa00*/  @!P2 FMUL.FTZ R16, R16, -1.4426950216293334961 ;  /* 0xbfb8aa3b1010a820 */ /* 0x000fe20000410000 */
[----:B------:R-:W-:Y:S01]  /*aa10*/  LOP3.LUT R23, R22, 0xfffffe00, RZ, 0xc0, !PT ;  /* 0xfffffe0016177812 */ /* 0x000fe200078ec0ff */
[----:B------:R-:W-:Y:S01]  /*aa20*/  @!P6 FMUL.FTZ R20, R20, -1.4426950216293334961 ;  /* 0xbfb8aa3b1414e820 */ /* 0x000fe20000410000 */
[----:B------:R-:W-:Y:S01]  /*aa30*/  @!P5 FMUL.FTZ R21, R21, -1.4426950216293334961 ;  /* 0xbfb8aa3b1515d820 */ /* 0x000fe20000410000 */
[----:B--2---:R-:W-:Y:S01]  /*aa40*/  @!P4 FADD.FTZ R2, R2, 1 ;  /* 0x3f8000000202c421 */ /* 0x004fe20000010000 */
[----:B------:R-:W-:Y:S01]  /*aa50*/  LEA R88, R122, R23, 0x4 ;  /* 0x000000177a587211 */ /* 0x000fe200078e20ff */
[----:B------:R-:W2:Y:S01]  /*aa60*/  @!P2 MUFU.EX2 R16, R16 ;  /* 0x000000100010a308 */ /* 0x000ea20000000800 */
[----:B0-----:R-:W-:Y:S02]  /*aa70*/  @!P3 FADD.FTZ R3, R3, 1 ;  /* 0x3f8000000303b421 */ /* 0x001fe40000010000 */
[----:B------:R-:W-:-:S03]  /*aa80*/  IADD3 R23, R88, 0x2, RZ ;  /* 0x0000000258177810 */ /* 0x000fc60007ffe0ff */
[----:B------:R-:W-:Y:S02]  /*aa90*/  @!P0 FMUL.FTZ R25, R25, -1.4426950216293334961 ;  /* 0xbfb8aa3b19198820 */ /* 0x000fe40000410000 */
[----:B------:R-:W0:Y:S01]  /*aaa0*/  @!P6 MUFU.EX2 R20, R20 ;  /* 0x000000140014e308 */ /* 0x000e220000000800 */
[----:B-1----:R-:W-:Y:S01]  /*aab0*/  @!P1 FADD.FTZ R17, R17, 1 ;  /* 0x3f80000011119421 */ /* 0x002fe20000010000 */
[----:B------:R-:W-:-:S06]  /*aac0*/  LEA.HI.SX32 R24, R23, R88, 0x1b ;  /* 0x0000005817187211 */ /* 0x000fcc00078fdaff */
[----:B------:R-:W1:Y:S08]  /*aad0*/  @!P5 MUFU.EX2 R21, R21 ;  /* 0x000000150015d308 */ /* 0x000e700000000800 */
[----:B------:R3:W-:Y:S02]  /*aae0*/  @!P4 MUFU.RCP R77, R2 ;  /* 0x00000002004dc308 */ /* 0x0007e40000001000 */
[----:B---3--:R-:W3:Y:S06]  /*aaf0*/  LDS R2, [R99+0x2c] ;  /* 0x00002c0063027984 */ /* 0x008eec0000000800 */
[----:B------:R4:W-:Y:S01]  /*ab00*/  @!P3 MUFU.RCP R23, R3 ;  /* 0x000000030017b308 */ /* 0x0009e20000001000 */
[----:B------:R-:W-:-:S07]  /*ab10*/  IADD3 R22, R88, 0x1, RZ ;  /* 0x0000000158167810 */ /* 0x000fce0007ffe0ff */
[----:B------:R-:W5:Y:S01]  /*ab20*/  @!P1 MUFU.RCP R17, R17 ;  /* 0x0000001100119308 */ /* 0x000f620000001000 */
[----:B----4-:R-:W4:Y:S01]  /*ab30*/  LDS R3, [R99+0x30] ;  /* 0x0000300063037984 */ /* 0x010f220000000800 */
[----:B--2---:R-:W-:-:S06]  /*ab40*/  @!P2 FADD.FTZ R16, R16, 1 ;  /* 0x3f8000001010a421 */ /* 0x004fcc0000010000 */
[----:B------:R-:W2:Y:S01]  /*ab50*/  @!P0 MUFU.EX2 R25, R25 ;  /* 0x0000001900198308 */ /* 0x000ea20000000800 */
[----:B------:R-:W-:Y:S01]  /*ab60*/  IADD3 R26, R88, 0x3, RZ ;  /* 0x00000003581a7810 */ /* 0x000fe20007ffe0ff */
[----:B0-----:R-:W-:Y:S01]  /*ab70*/  @!P6 FADD.FTZ R20, R20, 1 ;  /* 0x3f8000001414e421 */ /* 0x001fe20000010000 */
[----:B------:R-:W-:Y:S01]  /*ab80*/  IADD3 R35, R88, 0x8, RZ ;  /* 0x0000000858237810 */ /* 0x000fe20007ffe0ff */
[----:B-1----:R-:W-:Y:S01]  /*ab90*/  @!P5 FADD.FTZ R21, R21, 1 ;  /* 0x3f8000001515d421 */ /* 0x002fe20000010000 */
[----:B------:R-:W-:-:S03]  /*aba0*/  LEA.HI.SX32 R22, R22, R88, 0x1b ;  /* 0x0000005816167211 */ /* 0x000fc600078fdaff */
[----:B------:R0:W-:Y:S01]  /*abb0*/  @!P2 MUFU.RCP R92, R16 ;  /* 0x00000010005ca308 */ /* 0x0001e20000001000 */
[-C--:B------:R-:W-:Y:S01]  /*abc0*/  LEA.HI.SX32 R28, R26, R88.reuse, 0x1b ;  /* 0x000000581a1c7211 */ /* 0x080fe200078fdaff */
[----:B-----5:R-:W-:Y:S01]  /*abd0*/  @!P1 FMUL.FTZ R64, R64, R17 ;  /* 0x0000001140409220 */ /* 0x020fe20000410000 */
[----:B------:R-:W-:Y:S01]  /*abe0*/  LEA.HI.SX32 R74, R35, R88, 0x1b ;  /* 0x00000058234a7211 */ /* 0x000fe200078fdaff */
[----:B------:R-:W-:Y:S01]  /*abf0*/  LDS R17, [R99+0x38] ;  /* 0x0000380063117984 */ /* 0x000fe20000000800 */
[----:B------:R-:W-:-:S03]  /*ac00*/  LEA R26, R22, R121, 0x2 ;  /* 0x00000079161a7211 */ /* 0x000fc600078e10ff */
[----:B0-----:R-:W0:Y:S01]  /*ac10*/  LDS R16, [R99+0x34] ;  /* 0x0000340063107984 */ /* 0x001e220000000800 */
[----:B------:R1:W-:Y:S01]  /*ac20*/  @!P6 MUFU.RCP R35, R20 ;  /* 0x000000140023e308 */ /* 0x0003e20000001000 */
[----:B--2---:R-:W-:-:S07]  /*ac30*/  @!P0 FADD.FTZ R25, R25, 1 ;  /* 0x3f80000019198421 */ /* 0x004fce0000010000 */
[----:B------:R2:W-:Y:S01]  /*ac40*/  @!P5 MUFU.RCP R22, R21 ;  /* 0x000000150016d308 */ /* 0x0005e20000001000 */
[----:B-1----:R-:W-:Y:S04]  /*ac50*/  LDS R20, [R99+0x3c] ;  /* 0x00003c0063147984 */ /* 0x002fe80000000800 */
[----:B--2---:R-:W1:Y:S01]  /*ac60*/  LDS R21, [R99] ;  /* 0x0000000063157984 */ /* 0x004e620000000800 */
[----:B------:R-:W-:Y:S06]  /*ac70*/  BAR.SYNC.DEFER_BLOCKING 0x0 ;  /* 0x0000000000007b1d */ /* 0x000fec0000010000 */
[----:B------:R2:W5:Y:S01]  /*ac80*/  @!P0 MUFU.RCP R90, R25 ;  /* 0x00000019005a8308 */ /* 0x0005620000001000 */
[----:B------:R-:W-:Y:S01]  /*ac90*/  IADD3 R27, R88, 0x4, RZ ;  /* 0x00000004581b7810 */ /* 0x000fe20007ffe0ff */
[----:B---3--:R-:W-:Y:S01]  /*aca0*/  FADD.FTZ R2, R2, UR4 ;  /* 0x0000000402027e21 */ /* 0x008fe20008010000 */
[----:B------:R-:W-:-:S02]  /*acb0*/  IADD3 R29, R88, 0x5, RZ ;  /* 0x00000005581d7810 */ /* 0x000fc40007ffe0ff */
[C---:B------:R-:W-:Y:S02]  /*acc0*/  IADD3 R31, R88.reuse, 0x6, RZ ;  /* 0x00000006581f7810 */ /* 0x040fe40007ffe0ff */
[C---:B------:R-:W-:Y:S02]  /*acd0*/  IADD3 R33, R88.reuse, 0x7, RZ ;  /* 0x0000000758217810 */ /* 0x040fe40007ffe0ff */
[C---:B--2---:R-:W-:Y:S02]  /*ace0*/  IADD3 R25, R88.reuse, 0xe, RZ ;  /* 0x0000000e58197810 */ /* 0x044fe40007ffe0ff */
[-C--:B------:R-:W-:Y:S01]  /*acf0*/  LEA.HI.SX32 R30, R27, R88.reuse, 0x1b ;  /* 0x000000581b1e7211 */ /* 0x080fe200078fdaff */
[----:B----4-:R-:W-:Y:S01]  /*ad00*/  FADD.FTZ R3, R3, UR4 ;  /* 0x0000000403037e21 */ /* 0x010fe20008010000 */
[----:B------:R-:W-:Y:S02]  /*ad10*/  IADD3 R53, R88, 0x9, RZ ;  /* 0x0000000958357810 */ /* 0x000fe40007ffe0ff */
[----:B------:R-:W-:-:S02]  /*ad20*/  LEA.HI.SX32 R32, R29, R88, 0x1b ;  /* 0x000000581d207211 */ /* 0x000fc400078fdaff */
[----:B------:R-:W-:Y:S01]  /*ad30*/  LEA.HI.SX32 R86, R25, R88, 0x1b ;  /* 0x0000005819567211 */ /* 0x000fe200078fdaff */
[----:B-----5:R-:W-:Y:S01]  /*ad40*/  @!P0 FMUL.FTZ R59, R59, R90 ;  /* 0x0000005a3b3b8220 */ /* 0x020fe20000410000 */
[----:B------:R-:W-:Y:S02]  /*ad50*/  IADD3 R57, R88, 0xa, RZ ;  /* 0x0000000a58397810 */ /* 0x000fe40007ffe0ff */
[-C--:B------:R-:W-:Y:S02]  /*ad60*/  LEA.HI.SX32 R34, R31, R88.reuse, 0x1b ;  /* 0x000000581f227211 */ /* 0x080fe400078fdaff */
[----:B------:R-:W-:Y:S02]  /*ad70*/  LEA R25, R24, R121, 0x2 ;  /* 0x0000007918197211 */ /* 0x000fe400078e10ff */
[----:B------:R-:W-:Y:S02]  /*ad80*/  IADD3 R61, R88, 0xb, RZ ;  /* 0x0000000b583d7810 */ /* 0x000fe40007ffe0ff */
[----:B------:R-:W-:-:S02]  /*ad90*/  LEA.HI.SX32 R36, R33, R88, 0x1b ;  /* 0x0000005821247211 */ /* 0x000fc400078fdaff */
[-C--:B------:R-:W-:Y:S02]  /*ada0*/  LEA R28, R28, R121.reuse, 0x2 ;  /* 0x000000791c1c7211 */ /* 0x080fe400078e10ff */
[----:B------:R-:W-:Y:S01]  /*adb0*/  FSETP.GTU.FTZ.AND P0, PT, R2, 20, PT ;  /* 0x41a000000200780b */ /* 0x000fe20003f1c000 */
[----:B------:R-:W-:Y:S01]  /*adc0*/  STS [R99], R52 ;  /* 0x0000003463007388 */ /* 0x000fe20000000800 */
[----:B------:R-:W-:Y:S02]  /*add0*/  IADD3 R65, R88, 0xc, RZ ;  /* 0x0000000c58417810 */ /* 0x000fe40007ffe0ff */
        /* <DEDUP_REMOVED lines=9> */
[----:B------:R-:W-:Y:S02]  /*ae70*/  IADD3 R75, R88, 0xf, RZ ;  /* 0x0000000f584b7810 */ /* 0x000fe40007ffe0ff */
[----:B------:R-:W-:Y:S02]  /*ae80*/  LEA.HI.SX32 R80, R61, R88, 0x1b ;  /* 0x000000583d507211 */ /* 0x000fe400078fdaff */
[----:B------:R-:W-:-:S02]  /*ae90*/  LEA R36, R36, R121, 0x2 ;  /* 0x0000007924247211 */ /* 0x000fc400078e10ff */
[----:B------:R-:W-:Y:S01]  /*aea0*/  FSETP.GTU.FTZ.AND P1, PT, R3, 20, PT ;  /* 0x41a000000300780b */ /* 0x000fe20003f3c000 */
[----:B------:R-:W-:Y:S01]  /*aeb0*/  @!P6 FMUL.FTZ R66, R66, R35 ;  /* 0x000000234242e220 */ /* 0x000fe20000410000 */
[-C--:B------:R-:W-:Y:S01]  /*aec0*/  LEA.HI.SX32 R82, R65, R88.reuse, 0x1b ;  /* 0x0000005841527211 */ /* 0x080fe200078fdaff */
[----:B------:R-:W-:Y:S01]  /*aed0*/  STS [R30+0x10], R48 ;  /* 0x000010301e007388 */ /* 0x000fe20000000800 */
[-C--:B------:R-:W-:Y:S02]  /*aee0*/  LEA R29, R74, R121.reuse, 0x2 ;  /* 0x000000794a1d7211 */ /* 0x080fe400078e10ff */
[----:B------:R-:W-:Y:S01]  /*aef0*/  LEA.HI.SX32 R84, R69, R88, 0x1b ;  /* 0x0000005845547211 */ /* 0x000fe200078fdaff */
[----:B------:R-:W-:Y:S01]  /*af00*/  STS [R32+0x14], R47 ;  /* 0x0000142f20007388 */ /* 0x000fe20000000800 */
[-C--:B------:R-:W-:Y:S02]  /*af10*/  LEA R76, R76, R121.reuse, 0x2 ;  /* 0x000000794c4c7211 */ /* 0x080fe400078e10ff */
[----:B------:R-:W-:Y:S01]  /*af20*/  LEA R78, R78, R121, 0x2 ;  /* 0x000000794e4e7211 */ /* 0x000fe200078e10ff */
[----:B------:R-:W-:Y:S01]  /*af30*/  STS [R27+0x18], R46 ;  /* 0x0000182e1b007388 */ /* 0x000fe20000000800 */
[----:B------:R-:W-:-:S02]  /*af40*/  ISETP.NE.AND P6, PT, R124, RZ, PT ;  /* 0x000000ff7c00720c */ /* 0x000fc40003fc5270 */
[----:B------:R-:W-:Y:S01]  /*af50*/  LEA.HI.SX32 R88, R75, R88, 0x1b ;  /* 0x000000584b587211 */ /* 0x000fe200078fdaff */
[----:B------:R-:W-:Y:S01]  /*af60*/  STS [R36+0x1c], R45 ;  /* 0x00001c2d24007388 */ /* 0x000fe20000000800 */
[-C--:B------:R-:W-:Y:S02]  /*af70*/  LEA R80, R80, R121.reuse, 0x2 ;  /* 0x0000007950507211 */ /* 0x080fe400078e10ff */
[-C--:B------:R-:W-:Y:S01]  /*af80*/  LEA R31, R82, R121.reuse, 0x2 ;  /* 0x00000079521f7211 */ /* 0x080fe200078e10ff */
[----:B------:R2:W-:Y:S01]  /*af90*/  STS [R29+0x20], R44 ;  /* 0x0000202c1d007388 */ /* 0x0005e20000000800 */
[-C--:B------:R-:W-:Y:S01]  /*afa0*/  LEA R84, R84, R121.reuse, 0x2 ;  /* 0x0000007954547211 */ /* 0x080fe200078e10ff */
[----:B0-----:R-:W-:Y:S01]  /*afb0*/  FADD.FTZ R24, R16, UR4 ;  /* 0x0000000410187e21 */ /* 0x001fe20008010000 */
[-C--:B------:R-:W-:Y:S01]  /*afc0*/  LEA R33, R86, R121.reuse, 0x2 ;  /* 0x0000007956217211 */ /* 0x080fe200078e10ff */
[----:B------:R-:W-:Y:S01]  /*afd0*/  STS [R76+0x24], R43 ;  /* 0x0000242b4c007388 */ /* 0x000fe20000000800 */
[----:B------:R-:W-:Y:S01]  /*afe0*/  LEA R88, R88, R121, 0x2 ;  /* 0x0000007958587211 */ /* 0x000fe200078e10ff */
[----:B------:R-:W-:Y:S01]  /*aff0*/  @!P3 FMUL.FTZ R62, R62, R23 ;  /* 0x000000173e3eb220 */ /* 0x000fe20000410000 */
[----:B------:R-:W-:Y:S01]  /*b000*/  @!P0 FMUL.FTZ R16, R2, -1.4426950216293334961 ;  /* 0xbfb8aa3b02108820 */ /* 0x000fe20000410000 */
[----:B------:R-:W-:Y:S01]  /*b010*/  STS [R78+0x28], R42 ;  /* 0x0000282a4e007388 */ /* 0x000fe20000000800 */
[----:B------:R-:W-:-:S02]  /*b020*/  MOV R35, UR49 ;  /* 0x0000003100237c02 */ /* 0x000fc40008000f00 */
[----:B--2---:R-:W-:Y:S01]  /*b030*/  SHF.R.S32.HI R44, RZ, 0x1f, R119 ;  /* 0x0000001fff2c7819 */ /* 0x004fe20000011477 */
[----:B------:R-:W-:Y:S01]  /*b040*/  STS [R80+0x2c], R41 ;  /* 0x00002c2950007388 */ /* 0x000fe20000000800 */
[----:B------:R-:W-:Y:S01]  /*b050*/  IADD3 R2, P3, R119, UR49, RZ ;  /* 0x0000003177027c10 */ /* 0x000fe2000ff7e0ff */
[----:B------:R-:W-:Y:S01]  /*b060*/  @!P5 FMUL.FTZ R67, R67, R22 ;  /* 0x000000164343d220 */ /* 0x000fe20000410000 */
[----:B------:R-:W-:Y:S01]  /*b070*/  MOV R46, UR32 ;  /* 0x00000020002e7c02 */ /* 0x000fe20008000f00 */
[----:B------:R0:W-:Y:S01]  /*b080*/  STS [R31+0x30], R40 ;  /* 0x000030281f007388 */ /* 0x0001e20000000800 */
[----:B------:R-:W-:-:S03]  /*b090*/  @!P1 FMUL.FTZ R22, R3, -1.4426950216293334961 ;  /* 0xbfb8aa3b03169820 */ /* 0x000fc60000410000 */
[----:B------:R-:W-:Y:S01]  /*b0a0*/  STS [R84+0x34], R39 ;  /* 0x0000342754007388 */ /* 0x000fe20000000800 */
[----:B------:R-:W-:Y:S01]  /*b0b0*/  @!P4 FMUL.FTZ R60, R60, R77 ;  /* 0x0000004d3c3cc220 */ /* 0x000fe20000410000 */
[----:B------:R-:W-:Y:S02]  /*b0c0*/  LEA.HI.X.SX32 R3, R35, R44, 0x1, P3 ;  /* 0x0000002c23037211 */ /* 0x000fe400018f0eff */
        /* <DEDUP_REMOVED lines=23> */
[----:B------:R-:W-:Y:S01]  /*b240*/  @!P2 FMUL.FTZ R63, R63, R92 ;  /* 0x0000005c3f3fa220 */ /* 0x000fe20000410000 */
[----:B------:R-:W-:-:S03]  /*b250*/  FSETP.GTU.FTZ.AND P2, PT, R24, 20, PT ;  /* 0x41a000001800780b */ /* 0x000fc60003f5c000 */
[C---:B------:R-:W-:Y:S01]  /*b260*/  FSETP.GTU.FTZ.AND P3, PT, R40.reuse, 20, PT ;  /* 0x41a000002800780b */ /* 0x040fe20003f7c000 */
[----:B-1----:R-:W-:Y:S01]  /*b270*/  FADD.FTZ R38, R21, UR4 ;  /* 0x0000000415267e21 */ /* 0x002fe20008010000 */
[----:B------:R0:W1:Y:S01]  /*b280*/  @!P0 MUFU.EX2 R23, R16 ;  /* 0x0000001000178308 */ /* 0x0000620000000800 */
[----:B------:R-:W2:Y:S10]  /*b290*/  LDS R34, [R121+0x1080] ;  /* 0x0010800079227984 */ /* 0x000eb40000000800 */
[----:B------:R-:W-:Y:S01]  /*b2a0*/  @!P3 FMUL.FTZ R21, R40, -1.4426950216293334961 ;  /* 0xbfb8aa3b2815b820 */ /* 0x000fe20000410000 */
[----:B0-----:R-:W-:Y:S01]  /*b2b0*/  P2R R16, PR, RZ, 0x40 ;  /* 0x00000040ff107803 */ /* 0x001fe20000000000 */
[----:B------:R-:W-:Y:S01]  /*b2c0*/  @!P2 FMUL.FTZ R16, R24, -1.4426950216293334961 ;  /* 0xbfb8aa3b1810a820 */ /* 0x000fe20000410000 */
[----:B------:R-:W-:Y:S01]  /*b2d0*/  FADD.FTZ R42, R20, UR4 ;  /* 0x00000004142a7e21 */ /* 0x000fe20008010000 */
[----:B------:R-:W0:Y:S01]  /*b2e0*/  @!P1 MUFU.EX2 R17, R22 ;  /* 0x0000001600119308 */ /* 0x000e220000000800 */
[----:B------:R-:W-:-:S03]  /*b2f0*/  FSETP.GTU.FTZ.AND P5, PT, R38, 20, PT ;  /* 0x41a000002600780b */ /* 0x000fc60003fbc000 */
[----:B------:R-:W-:-:S04]  /*b300*/  FSETP.GTU.FTZ.AND P4, PT, R42, 20, PT ;  /* 0x41a000002a00780b */ /* 0x000fc80003f9c000 */
[----:B------:R3:W4:Y:S08]  /*b310*/  @!P2 MUFU.EX2 R20, R16 ;  /* 0x000000100014a308 */ /* 0x0007300000000800 */
[----:B------:R-:W5:Y:S01]  /*b320*/  @!P3 MUFU.EX2 R21, R21 ;  /* 0x000000150015b308 */ /* 0x000f620000000800 */
[----:B------:R-:W-:Y:S01]  /*b330*/  @!P4 FMUL.FTZ R24, R42, -1.4426950216293334961 ;  /* 0xbfb8aa3b2a18c820 */ /* 0x000fe20000410000 */
[----:B-1----:R-:W-:Y:S01]  /*b340*/  @!P0 FADD.FTZ R23, R23, 1 ;  /* 0x3f80000017178421 */ /* 0x002fe20000010000 */
[----:B---3--:R-:W-:Y:S01]  /*b350*/  @!P5 FMUL.FTZ R16, R38, -1.4426950216293334961 ;  /* 0xbfb8aa3b2610d820 */ /* 0x008fe20000410000 */
[----:B0-----:R-:W-:Y:S01]  /*b360*/  @!P1 FADD.FTZ R17, R17, 1 ;  /* 0x3f80000011119421 */ /* 0x001fe20000010000 */
[----:B----4-:R-:W-:-:S03]  /*b370*/  @!P2 FADD.FTZ R20, R20, 1 ;  /* 0x3f8000001414a421 */ /* 0x010fc60000010000 */
[----:B------:R-:W0:Y:S01]  /*b380*/  @!P4 MUFU.EX2 R24, R24 ;  /* 0x000000180018c308 */ /* 0x000e220000000800 */
[----:B------:R-:W-:Y:S01]  /*b390*/  UIMAD UR6, UR10, UR34, URZ ;  /* 0x000000220a0672a4 */ /* 0x000fe2000f8e023f */
[----:B-----5:R-:W-:Y:S01]  /*b3a0*/  @!P3 FADD.FTZ R21, R21, 1 ;  /* 0x3f8000001515b421 */ /* 0x020fe20000010000 */
[----:B--2---:R-:W-:-:S05]  /*b3b0*/  ISETP.GE.AND P6, PT, R119, R34, PT ;  /* 0x000000227700720c */ /* 0x004fca0003fc6270 */
[----:B------:R1:W2:Y:S01]  /*b3c0*/  @!P5 MUFU.EX2 R22, R16 ;  /* 0x000000100016d308 */ /* 0x0002a20000000800 */
[----:B------:R-:W-:Y:S02]  /*b3d0*/  UIMAD UR28, UR10, UR30, URZ ;  /* 0x0000001e0a1c72a4 */ /* 0x000fe4000f8e023f */
[----:B------:R-:W-:-:S05]  /*b3e0*/  UIMAD.WIDE.U32 UR26, UR9, UR34, URZ ;  /* 0x00000022091a72a5 */ /* 0x000fca000f8e003f */
[----:B------:R-:W3:Y:S01]  /*b3f0*/  @!P0 MUFU.RCP R23, R23 ;  /* 0x0000001700178308 */ /* 0x000ee20000001000 */
[----:B------:R-:W-:-:S07]  /*b400*/  UIMAD UR29, UR9, UR35, UR6 ;  /* 0x00000023091d72a4 */ /* 0x000fce000f8e0206 */
[----:B------:R1:W4:Y:S08]  /*b410*/  @!P1 MUFU.RCP R79, R17 ;  /* 0x00000011004f9308 */ /* 0x0003300000001000 */
[----:B------:R1:W0:Y:S08]  /*b420*/  @!P2 MUFU.RCP R38, R20 ;  /* 0x000000140026a308 */ /* 0x0002300000001000 */
[----:B------:R1:W0:Y:S01]  /*b430*/  @!P3 MUFU.RCP R81, R21 ;  /* 0x000000150051b308 */ /* 0x0002220000001000 */
[----:B------:R-:W-:Y:S01]  /*b440*/  UIMAD UR6, UR9, UR31, UR28 ;  /* 0x0000001f090672a4 */ /* 0x000fe2000f8e021c */
[----:B------:R-:W-:Y:S01]  /*b450*/  BSSY B0, `(.L_x_6585) ;  /* 0x0000010000007945 */ /* 0x000fe20003800000 */
[----:B------:R-:W-:-:S03]  /*b460*/  UIADD3 UR28, UR27, UR29, URZ ;  /* 0x0000001d1b1c7290 */ /* 0x000fc6000fffe03f */
[----:B--234-:R-:W-:Y:S09]  /*b470*/  @P6 BRA `(.L_x_6586) ;  /* 0x0000000000346947 */ /* 0x01cff20003800000 */
        /* <DEDUP_REMOVED lines=13> */
.L_x_6586:
[----:B------:R-:W-:Y:S05]  /*b550*/  BSYNC B0 ;  /* 0x0000000000007941 */ /* 0x000fea0003800000 */
.L_x_6585:
[----:B------:R-:W-:Y:S01]  /*b560*/  ULDC.64 UR32, c[0x0][0x390] ;  /* 0x0000e40000207ab9 */ /* 0x000fe20000000a00 */
[----:B------:R-:W-:Y:S01]  /*b570*/  UMOV UR27, UR28 ;  /* 0x0000001c001b7c82 */ /* 0x000fe20008000000 */
[----:B------:R-:W-:Y:S01]  /*b580*/  UIMAD UR31, UR5, -0x400, UR11 ;  /* 0xfffffc00051f78a4 */ /* 0x000fe2000f8e020b */
[----:B0-----:R-:W-:Y:S01]  /*b590*/  @!P4 FADD.FTZ R24, R24, 1 ;  /* 0x3f8000001818c421 */ /* 0x001fe20000010000 */
[----:B------:R-:W-:Y:S01]  /*b5a0*/  UIMAD UR29, UR8, UR32, URZ ;  /* 0x00000020081d72a4 */ /* 0x000fe2000f8e023f */
[----:B------:R-:W-:Y:S01]  /*b5b0*/  @!P0 FMUL.FTZ R68, R68, R23 ;  /* 0x0000001744448220 */ /* 0x000fe20000410000 */
[----:B------:R-:W-:Y:S01]  /*b5c0*/  UIMAD.WIDE.U32 UR26, UR7, UR32, UR26 ;  /* 0x00000020071a72a5 */ /* 0x000fe2000f8e001a */
[----:B------:R-:W-:Y:S01]  /*b5d0*/  @!P5 FADD.FTZ R22, R22, 1 ;  /* 0x3f8000001616d421 */ /* 0x000fe20000010000 */
        /* <DEDUP_REMOVED lines=9> */
[C---:B-1----:R-:W-:Y:S01]  /*b670*/  LEA R16, P0, R119.reuse, UR34, 0x2 ;  /* 0x0000002277107c11 */ /* 0x042fe2000f8010ff */
[----:B------:R-:W-:Y:S01]  /*b680*/  @!P3 FMUL.FTZ R72, R72, R81 ;  /* 0x000000514848b220 */ /* 0x000fe20000410000 */
[----:B--2---:R-:W-:Y:S01]  /*b690*/  MOV R20, UR28 ;  /* 0x0000001c00147c02 */ /* 0x004fe20008000f00 */
        /* <DEDUP_REMOVED lines=13> */
[-C--:B------:R-:W-:Y:S01]  /*b770*/  ISETP.GE.AND P2, PT, R13, R34.reuse, PT ;  /* 0x000000220d00720c */ /* 0x080fe20003f46270 */
        /* <DEDUP_REMOVED lines=79> */
[----:B0-----:R-:W-:-:S02]  /*bc70*/  ISETP.GE.AND P0, PT, R119, R20, PT ;  /* 0x000000147700720c */ /* 0x001fc40003f06270 */
[----:B------:R-:W-:-:S04]  /*bc80*/  IADD3 R119, P1, R119, -0x3e0, RZ ;  /* 0xfffffc2077777810 */ /* 0x000fc80007f3e0ff */
[----:B------:R-:W-:-:S07]  /*bc90*/  IADD3.X R44, R44, -0x1, RZ, P1, !PT ;  /* 0xffffffff2c2c7810 */ /* 0x000fce0000ffe4ff */
        /* <DEDUP_REMOVED lines=14> */
.L_x_6588:
[----:B------:R-:W-:Y:S05]  /*bd80*/  BSYNC B0 ;  /* 0x0000000000007941 */ /* 0x000fea0003800000 */
.L_x_6587:
        /* <DEDUP_REMOVED lines=18> */
[----:B------:R-:W-:Y:S01]  /*beb0*/  LEA R2, P0, R16, R2, 0x2 ;  /* 0x0000000210027211 */ /* 0x000fe200078010ff */
        /* <DEDUP_REMOVED lines=35> */
.L_x_6520:
        /* <DEDUP_REMOVED lines=37> */
.L_x_6591:
[----:B------:R-:W-:Y:S05]  /*c340*/  BSYNC B0 ;  /* 0x0000000000007941 */ /* 0x000fea0003800000 */
.L_x_6590:
[----:B------:R-:W-:Y:S01]  /*c350*/  ULDC.64 UR4, c[0x0][0x3f8] ;  /* 0x0000fe0000047ab9 */ /* 0x000fe20000000a00 */
[----:B------:R-:W-:Y:S01]  /*c360*/  BSSY B0, `(.L_x_6592) ;  /* 0x0000028000007945 */ /* 0x000fe20003800000 */
[----:B------:R-:W-:-:S04]  /*c370*/  ISETP.NE.U32.AND P0, PT, RZ, UR4, PT ;  /* 0x00000004ff007c0c */ /* 0x000fc8000bf05070 */
[----:B------:R-:W-:-:S13]  /*c380*/  ISETP.NE.AND.EX P0, PT, RZ, UR5, PT, P0 ;  /* 0x00000005ff007c0c */ /* 0x000fda000bf05300 */
[----:B------:R-:W-:Y:S05]  /*c390*/  @!P0 BRA `(.L_x_6593) ;  /* 0x00000000008c8947 */ /* 0x000fea0003800000 */
[----:B------:R-:W-:Y:S06]  /*c3a0*/  BAR.SYNC.DEFER_BLOCKING 0x0 ;  /* 0x0000000000007b1d */ /* 0x000fec0000010000 */
[----:B------:R-:W2:Y:S01]  /*c3b0*/  SHFL.DOWN P0, R0, R123, 0x1, 0x1f ;  /* 0x08201f007b007f89 */ /* 0x000ea20000000000 */
[----:B01----:R-:W0:Y:S01]  /*c3c0*/  S2R R4, SR_LANEID ;  /* 0x0000000000047919 */ /* 0x003e220000000000 */
[----:B------:R-:W1:Y:S01]  /*c3d0*/  S2R R13, SR_TID.X ;  /* 0x00000000000d7919 */ /* 0x000e620000002100 */
[----:B--2---:R-:W-:-:S05]  /*c3e0*/  @P0 FADD R0, R0, R123 ;  /* 0x0000007b00000221 */ /* 0x004fca0000000000 */
[----:B------:R-:W2:Y:S01]  /*c3f0*/  SHFL.DOWN P0, R3, R0, 0x2, 0x1f ;  /* 0x08401f0000037f89 */ /* 0x000ea20000000000 */
[----:B0-----:R-:W-:-:S13]  /*c400*/  ISETP.NE.AND P1, PT, R4, RZ, PT ;  /* 0x000000ff0400720c */ /* 0x001fda0003f25270 */
[----:B------:R-:W0:Y:S01]  /*c410*/  @!P1 S2R R7, SR_CgaCtaId ;  /* 0x0000000000079919 */ /* 0x000e220000008800 */
[----:B------:R-:W-:Y:S01]  /*c420*/  @!P1 MOV R6, 0x400 ;  /* 0x0000040000069802 */ /* 0x000fe20000000f00 */
[----:B--2---:R-:W-:Y:S01]  /*c430*/  @P0 FADD R3, R0, R3 ;  /* 0x0000000300030221 */ /* 0x004fe20000000000 */
[----:B-1----:R-:W-:-:S04]  /*c440*/  @!P1 SHF.R.S32.HI R0, RZ, 0x1f, R13 ;  /* 0x0000001fff009819 */ /* 0x002fc8000001140d */
[----:B------:R-:W1:Y:S01]  /*c450*/  SHFL.DOWN P0, R2, R3, 0x4, 0x1f ;  /* 0x08801f0003027f89 */ /* 0x000e620000000000 */
[----:B------:R-:W-:-:S04]  /*c460*/  @!P1 LEA.HI R0, R0, R13, RZ, 0x5 ;  /* 0x0000000d00009211 */ /* 0x000fc800078f28ff */
[----:B------:R-:W-:Y:S01]  /*c470*/  @!P1 SHF.R.S32.HI R0, RZ, 0x5, R0 ;  /* 0x00000005ff009819 */ /* 0x000fe20000011400 */
[----:B-1----:R-:W-:Y:S01]  /*c480*/  @P0 FADD R2, R3, R2 ;  /* 0x0000000203020221 */ /* 0x002fe20000000000 */
[----:B0-----:R-:W-:-:S04]  /*c490*/  @!P1 LEA R3, R7, R6, 0x18 ;  /* 0x0000000607039211 */ /* 0x001fc800078ec0ff */
        /* <DEDUP_REMOVED lines=9> */
[----:B---3--:R-:W0:Y:S01]  /*c530*/  @!P0 S2R R3, SR_CgaCtaId ;  /* 0x0000000000038919 */ /* 0x008e220000008800 */
[----:B------:R-:W-:Y:S02]  /*c540*/  @!P0 MOV R0, 0x400 ;  /* 0x0000040000008802 */ /* 0x000fe40000000f00 */
[----:B------:R-:W-:Y:S02]  /*c550*/  MOV R2, UR24 ;  /* 0x0000001800027c02 */ /* 0x000fe40008000f00 */
[----:B0-----:R-:W-:Y:S02]  /*c560*/  @!P0 LEA R0, R3, R0, 0x18 ;  /* 0x0000000003008211 */ /* 0x001fe400078ec0ff */
[----:B------:R-:W-:-:S03]  /*c570*/  MOV R3, UR25 ;  /* 0x0000001900037c02 */ /* 0x000fc60008000f00 */
[----:B------:R-:W0:Y:S02]  /*c580*/  @!P0 LDS R5, [R0+0x1098] ;  /* 0x0010980000058984 */ /* 0x000e240000000800 */
[----:B0-----:R-:W-:-:S05]  /*c590*/  @!P0 FADD.FTZ R4, R4, R5 ;  /* 0x0000000504048221 */ /* 0x001fca0000010000 */
[----:B------:R4:W-:Y:S01]  /*c5a0*/  REDG.E.ADD.F32.FTZ.RN.STRONG.GPU desc[UR18][R2.64], R4 ;  /* 0x00000004020079a6 */ /* 0x0009e2000c10f392 */
[----:B------:R-:W-:Y:S01]  /*c5b0*/  HFMA2.MMA R13, -RZ, RZ, 0, 0 ;  /* 0x00000000ff0d7435 */ /* 0x000fe200000001ff */
[----:B------:R-:W-:Y:S10]  /*c5c0*/  BRA `(.L_x_6594) ;  /* 0x0000000000047947 */ /* 0x000ff40003800000 */
.L_x_6593:
[----:B------:R-:W2:Y:S02]  /*c5d0*/  S2R R13, SR_TID.X ;  /* 0x00000000000d7919 */ /* 0x000ea40000002100 */
.L_x_6594:
[----:B------:R-:W-:Y:S05]  /*c5e0*/  BSYNC B0 ;  /* 0x0000000000007941 */ /* 0x000fea0003800000 */
.L_x_6592:
        /* <DEDUP_REMOVED lines=43> */
.L_x_6596:
        /* <DEDUP_REMOVED lines=74> */
.L_x_6595:
[----:B------:R-:W-:Y:S05]  /*cd40*/  EXIT ;  /* 0x000000000000794d */ /* 0x000fea0003800000 */
.L_x_6557:
[----:B------:R-:W-:Y:S01]  /*cd50*/  HFMA2.MMA R200, -RZ, RZ, 0, 5.9604644775390625e-08 ;  /* 0x00000001ffc87435 */ /* 0x000fe200000001ff */
[----:B------:R-:W-:Y:S02]  /*cd60*/  MOV R199, R13 ;  /* 0x0000000d00c77202 */ /* 0x000fe40000000f00 */
[----:B------:R-:W-:Y:S02]  /*cd70*/  MOV R201, RZ ;  /* 0x000000ff00c97202 */ /* 0x000fe40000000f00 */
[----:B------:R-:W-:-:S07]  /*cd80*/  MOV R2, 0xffffffff ;  /* 0xffffffff00027802 */ /* 0x000fce0000000f00 */
[----:B--2---:R-:W-:Y:S05]  /*cd90*/  WARPSYNC.COLLECTIVE R2, `(.L_x_6597) ;  /* 0x0000000002087348 */ /* 0x004fea0003c00000 */
[----:B------:R0:W1:Y:S02]  /*cda0*/  SHFL.UP P0, R193, R199, R200, R201 ;  /* 0x040000c8c7c17389 */ /* 0x00006400000000c9 */
[----:B012---:R-:W-:Y:S01]  /*cdb0*/  ENDCOLLECTIVE ;  /* 0x000000000000791b */ /* 0x007fe20003800000 */
.L_x_6597:
[----:B------:R-:W-:Y:S02]  /*cdc0*/  MOV R199, R12 ;  /* 0x0000000c00c77202 */ /* 0x000fe40000000f00 */
[----:B------:R-:W-:-:S07]  /*cdd0*/  MOV R190, R193 ;  /* 0x000000c100be7202 */ /* 0x000fce0000000f00 */
[----:B------:R-:W-:Y:S05]  /*cde0*/  WARPSYNC.COLLECTIVE R2, `(.L_x_6598) ;  /* 0x0000000002087348 */ /* 0x000fea0003c00000 */
[----:B------:R0:W1:Y:S02]  /*cdf0*/  SHFL.UP P0, R193, R199, R200, R201 ;  /* 0x040000c8c7c17389 */ /* 0x00006400000000c9 */
[----:B01----:R-:W-:Y:S01]  /*ce00*/  ENDCOLLECTIVE ;  /* 0x000000000000791b */ /* 0x003fe20003800000 */
.L_x_6598:
[----:B------:R-:W-:Y:S01]  /*ce10*/  FMUL.FTZ R194, R12, R190 ;  /* 0x000000be0cc27220 */ /* 0x000fe20000410000 */
[----:B------:R-:W-:Y:S02]  /*ce20*/  MOV R199, R14 ;  /* 0x0000000e00c77202 */ /* 0x000fe40000000f00 */
[----:B------:R-:W-:-:S07]  /*ce30*/  MOV R191, R193 ;  /* 0x000000c100bf7202 */ /* 0x000fce0000000f00 */
[----:B------:R-:W-:Y:S05]  /*ce40*/  WARPSYNC.COLLECTIVE R2, `(.L_x_6599) ;  /* 0x0000000002087348 */ /* 0x000fea0003c00000 */
[----:B------:R0:W1:Y:S02]  /*ce50*/  SHFL.UP P0, R193, R199, R200, R201 ;  /* 0x040000c8c7c17389 */ /* 0x00006400000000c9 */
[----:B01----:R-:W-:Y:S01]  /*ce60*/  ENDCOLLECTIVE ;  /* 0x000000000000791b */ /* 0x003fe20003800000 */
.L_x_6599:
[-C--:B------:R-:W-:Y:S01]  /*ce70*/  FMUL.FTZ R195, R12, R191.reuse ;  /* 0x000000bf0cc37220 */ /* 0x080fe20000410000 */
[----:B------:R-:W-:Y:S01]  /*ce80*/  FFMA.FTZ R191, R13, R191, R194 ;  /* 0x000000bf0dbf7223 */ /* 0x000fe200000100c2 */
[----:B------:R-:W-:Y:S02]  /*ce90*/  MOV R199, R15 ;  /* 0x0000000f00c77202 */ /* 0x000fe40000000f00 */
[----:B------:R-:W-:-:S07]  /*cea0*/  MOV R192, R193 ;  /* 0x000000c100c07202 */ /* 0x000fce0000000f00 */
[----:B------:R-:W-:Y:S05]  /*ceb0*/  WARPSYNC.COLLECTIVE R2, `(.L_x_6600) ;  /* 0x0000000002087348 */ /* 0x000fea0003c00000 */
[----:B------:R0:W1:Y:S02]  /*cec0*/  SHFL.UP P0, R193, R199, R200, R201 ;  /* 0x040000c8c7c17389 */ /* 0x00006400000000c9 */
[----:B01----:R-:W-:Y:S01]  /*ced0*/  ENDCOLLECTIVE ;  /* 0x000000000000791b */ /* 0x003fe20003800000 */
.L_x_6600:
[-C--:B------:R-:W-:Y:S01]  /*cee0*/  FMUL.FTZ R196, R12, R192.reuse ;  /* 0x000000c00cc47220 */ /* 0x080fe20000410000 */
        /* <DEDUP_REMOVED lines=13> */
.L_x_6601:
[----:B------:R-:W-:Y:S02]  /*cfc0*/  MOV R199, R12 ;  /* 0x0000000c00c77202 */ /* 0x000fe40000000f00 */
[----:B------:R-:W-:-:S07]  /*cfd0*/  MOV R190, R193 ;  /* 0x000000c100be7202 */ /* 0x000fce0000000f00 */
[----:B------:R-:W-:Y:S05]  /*cfe0*/  WARPSYNC.COLLECTIVE R2, `(.L_x_6602) ;  /* 0x0000000002087348 */ /* 0x000fea0003c00000 */
[----:B------:R0:W1:Y:S02]  /*cff0*/  SHFL.UP P0, R193, R199, R200, R201 ;  /* 0x040000c8c7c17389 */ /* 0x00006400000000c9 */
[----:B01----:R-:W-:Y:S01]  /*d000*/  ENDCOLLECTIVE ;  /* 0x000000000000791b */ /* 0x003fe20003800000 */
.L_x_6602:
[----:B------:R-:W-:Y:S01]  /*d010*/  FMUL.FTZ R194, R12, R190 ;  /* 0x000000be0cc27220 */ /* 0x000fe20000410000 */
[----:B------:R-:W-:Y:S02]  /*d020*/  MOV R199, R14 ;  /* 0x0000000e00c77202 */ /* 0x000fe40000000f00 */
[----:B------:R-:W-:-:S07]  /*d030*/  MOV R191, R193 ;  /* 0x000000c100bf7202 */ /* 0x000fce0000000f00 */
[----:B------:R-:W-:Y:S05]  /*d040*/  WARPSYNC.COLLECTIVE R2, `(.L_x_6603) ;  /* 0x0000000002087348 */ /* 0x000fea0003c00000 */
[----:B------:R0:W1:Y:S02]  /*d050*/  SHFL.UP P0, R193, R199, R200, R201 ;  /* 0x040000c8c7c17389 */ /* 0x00006400000000c9 */
[----:B01----:R-:W-:Y:S01]  /*d060*/  ENDCOLLECTIVE ;  /* 0x000000000000791b */ /* 0x003fe20003800000 */
.L_x_6603:
[-C--:B------:R-:W-:Y:S01]  /*d070*/  FFMA.FTZ R197, R13, R191.reuse, R194 ;  /* 0x000000bf0dc57223 */ /* 0x080fe200000100c2 */
[----:B------:R-:W-:Y:S01]  /*d080*/  FMUL.FTZ R191, R12, R191 ;  /* 0x000000bf0cbf7220 */ /* 0x000fe20000410000 */
[----:B------:R-:W-:Y:S02]  /*d090*/  MOV R199, R15 ;  /* 0x0000000f00c77202 */ /* 0x000fe40000000f00 */
[----:B------:R-:W-:-:S07]  /*d0a0*/  MOV R192, R193 ;  /* 0x000000c100c07202 */ /* 0x000fce0000000f00 */
[----:B------:R-:W-:Y:S05]  /*d0b0*/  WARPSYNC.COLLECTIVE R2, `(.L_x_6604) ;  /* 0x0000000002087348 */ /* 0x000fea0003c00000 */
[----:B------:R0:W1:Y:S02]  /*d0c0*/  SHFL.UP P0, R193, R199, R200, R201 ;  /* 0x040000c8c7c17389 */ /* 0x00006400000000c9 */
[----:B01----:R-:W-:Y:S01]  /*d0d0*/  ENDCOLLECTIVE ;  /* 0x000000000000791b */ /* 0x003fe20003800000 */
.L_x_6604:
[-C--:B------:R-:W-:Y:S01]  /*d0e0*/  FMUL.FTZ R196, R12, R192.reuse ;  /* 0x000000c00cc47220 */ /* 0x080fe20000410000 */
[----:B------:R-:W-:Y:S01]  /*d0f0*/  HFMA2.MMA R200, -RZ, RZ, 0, 2.384185791015625e-07 ;  /* 0x00000004ffc87435 */ /* 0x000fe200000001ff */
        /* <DEDUP_REMOVED lines=12> */
.L_x_6605:
[----:B------:R-:W-:Y:S02]  /*d1c0*/  MOV R199, R12 ;  /* 0x0000000c00c77202 */ /* 0x000fe40000000f00 */
[----:B------:R-:W-:-:S07]  /*d1d0*/  MOV R190, R193 ;  /* 0x000000c100be7202 */ /* 0x000fce0000000f00 */
[----:B------:R-:W-:Y:S05]  /*d1e0*/  WARPSYNC.COLLECTIVE R2, `(.L_x_6606) ;  /* 0x0000000002087348 */ /* 0x000fea0003c00000 */
[----:B------:R0:W1:Y:S02]  /*d1f0*/  SHFL.UP P0, R193, R199, R200, R201 ;  /* 0x040000c8c7c17389 */ /* 0x00006400000000c9 */
[----:B01----:R-:W-:Y:S01]  /*d200*/  ENDCOLLECTIVE ;  /* 0x000000000000791b */ /* 0x003fe20003800000 */
.L_x_6606:
[----:B------:R-:W-:Y:S01]  /*d210*/  FMUL.FTZ R194, R12, R190 ;  /* 0x000000be0cc27220 */ /* 0x000fe20000410000 */
[----:B------:R-:W-:Y:S02]  /*d220*/  MOV R199, R14 ;  /* 0x0000000e00c77202 */ /* 0x000fe40000000f00 */
[----:B------:R-:W-:-:S07]  /*d230*/  MOV R191, R193 ;  /* 0x000000c100bf7202 */ /* 0x000fce0000000f00 */
[----:B------:R-:W-:Y:S05]  /*d240*/  WARPSYNC.COLLECTIVE R2, `(.L_x_6607) ;  /* 0x0000000002087348 */ /* 0x000fea0003c00000 */
[----:B------:R0:W1:Y:S02]  /*d250*/  SHFL.UP P0, R193, R199, R200, R201 ;  /* 0x040000c8c7c17389 */ /* 0x00006400000000c9 */
[----:B01----:R-:W-:Y:S01]  /*d260*/  ENDCOLLECTIVE ;  /* 0x000000000000791b */ /* 0x003fe20003800000 */
.L_x_6607:
[-C--:B------:R-:W-:Y:S01]  /*d270*/  FMUL.FTZ R195, R12, R191.reuse ;  /* 0x000000bf0cc37220 */ /* 0x080fe20000410000 */
[----:B------:R-:W-:Y:S01]  /*d280*/  FFMA.FTZ R191, R13, R191, R194 ;  /* 0x000000bf0dbf7223 */ /* 0x000fe200000100c2 */
[----:B------:R-:W-:Y:S02]  /*d290*/  MOV R199, R15 ;  /* 0x0000000f00c77202 */ /* 0x000fe40000000f00 */
[----:B------:R-:W-:-:S07]  /*d2a0*/  MOV R192, R193 ;  /* 0x000000c100c07202 */ /* 0x000fce0000000f00 */
[----:B------:R-:W-:Y:S05]  /*d2b0*/  WARPSYNC.COLLECTIVE R2, `(.L_x_6608) ;  /* 0x0000000002087348 */ /* 0x000fea0003c00000 */
[----:B------:R0:W1:Y:S02]  /*d2c0*/  SHFL.UP P0, R193, R199, R200, R201 ;  /* 0x040000c8c7c17389 */ /* 0x00006400000000c9 */
[----:B01----:R-:W-:Y:S01]  /*d2d0*/  ENDCOLLECTIVE ;  /* 0x000000000000791b */ /* 0x003fe20003800000 */
.L_x_6608:
[-C--:B------:R-:W-:Y:S01]  /*d2e0*/  FMUL.FTZ R196, R12, R192.reuse ;  /* 0x000000c00cc47220 */ /* 0x080fe20000410000 */
[----:B------:R-:W-:Y:S01]  /*d2f0*/  HFMA2.MMA R200, -RZ, RZ, 0, 4.76837158203125e-07 ;  /* 0x00000008ffc87435 */ /* 0x000fe200000001ff */
        /* <DEDUP_REMOVED lines=12> */
.L_x_6609:
[----:B------:R-:W-:Y:S02]  /*d3c0*/  MOV R199, R12 ;  /* 0x0000000c00c77202 */ /* 0x000fe40000000f00 */
[----:B------:R-:W-:-:S07]  /*d3d0*/  MOV R190, R193 ;  /* 0x000000c100be7202 */ /* 0x000fce0000000f00 */
[----:B------:R-:W-:Y:S05]  /*d3e0*/  WARPSYNC.COLLECTIVE R2, `(.L_x_6610) ;  /* 0x0000000002087348 */ /* 0x000fea0003c00000 */
[----:B------:R0:W1:Y:S02]  /*d3f0*/  SHFL.UP P0, R193, R199, R200, R201 ;  /* 0x040000c8c7c17389 */ /* 0x00006400000000c9 */
[----:B01----:R-:W-:Y:S01]  /*d400*/  ENDCOLLECTIVE ;  /* 0x000000000000791b */ /* 0x003fe20003800000 */
.L_x_6610:
[----:B------:R-:W-:Y:S01]  /*d410*/  FMUL.FTZ R194, R12, R190 ;  /* 0x000000be0cc27220 */ /* 0x000fe20000410000 */
[----:B------:R-:W-:Y:S02]  /*d420*/  MOV R199, R14 ;  /* 0x0000000e00c77202 */ /* 0x000fe40000000f00 */
[----:B------:R-:W-:-:S07]  /*d430*/  MOV R191, R193 ;  /* 0x000000c100bf7202 */ /* 0x000fce0000000f00 */
[----:B------:R-:W-:Y:S05]  /*d440*/  WARPSYNC.COLLECTIVE R2, `(.L_x_6611) ;  /* 0x0000000002087348 */ /* 0x000fea0003c00000 */
[----:B------:R0:W1:Y:S02]  /*d450*/  SHFL.UP P0, R193, R199, R200, R201 ;  /* 0x040000c8c7c17389 */ /* 0x00006400000000c9 */
[----:B01----:R-:W-:Y:S01]  /*d460*/  ENDCOLLECTIVE ;  /* 0x000000000000791b */ /* 0x003fe20003800000 */
.L_x_6611:
[-C--:B------:R-:W-:Y:S01]  /*d470*/  FFMA.FTZ R197, R13, R191.reuse, R194 ;  /* 0x000000bf0dc57223 */ /* 0x080fe200000100c2 */
[----:B------:R-:W-:Y:S01]  /*d480*/  FMUL.FTZ R191, R12, R191 ;  /* 0x000000bf0cbf7220 */ /* 0x000fe20000410000 */
[----:B------:R-:W-:Y:S02]  /*d490*/  MOV R199, R15 ;  /* 0x0000000f00c77202 */ /* 0x000fe40000000f00 */
[----:B------:R-:W-:-:S07]  /*d4a0*/  MOV R192, R193 ;  /* 0x000000c100c07202 */ /* 0x000fce0000000f00 */
[----:B------:R-:W-:Y:S05]  /*d4b0*/  WARPSYNC.COLLECTIVE R2, `(.L_x_6612) ;  /* 0x0000000002087348 */ /* 0x000fea0003c00000 */
[----:B------:R0:W1:Y:S02]  /*d4c0*/  SHFL.UP P0, R193, R199, R200, R201 ;  /* 0x040000c8c7c17389 */ /* 0x00006400000000c9 */
[----:B01----:R-:W-:Y:S01]  /*d4d0*/  ENDCOLLECTIVE ;  /* 0x000000000000791b */ /* 0x003fe20003800000 */
.L_x_6612:
[-C--:B------:R-:W-:Y:S01]  /*d4e0*/  FMUL.FTZ R196, R12, R192.reuse ;  /* 0x000000c00cc47220 */ /* 0x080fe20000410000 */
        /* <DEDUP_REMOVED lines=13> */
.L_x_6613:
[----:B------:R-:W-:Y:S02]  /*d5c0*/  MOV R199, R197 ;  /* 0x000000c500c77202 */ /* 0x000fe40000000f00 */
[----:B------:R-:W-:-:S07]  /*d5d0*/  MOV R12, R193 ;  /* 0x000000c1000c7202 */ /* 0x000fce0000000f00 */
[----:B------:R-:W-:Y:S05]  /*d5e0*/  WARPSYNC.COLLECTIVE R2, `(.L_x_6614) ;  /* 0x0000000002087348 */ /* 0x000fea0003c00000 */
[----:B------:R0:W1:Y:S02]  /*d5f0*/  SHFL.UP P0, R193, R199, R200, R201 ;  /* 0x040000c8c7c17389 */ /* 0x00006400000000c9 */
[----:B01----:R-:W-:Y:S01]  /*d600*/  ENDCOLLECTIVE ;  /* 0x000000000000791b */ /* 0x003fe20003800000 */
.L_x_6614:
[----:B------:R-:W-:Y:S02]  /*d610*/  MOV R199, R14 ;  /* 0x0000000e00c77202 */ /* 0x000fe40000000f00 */
[----:B------:R-:W-:-:S07]  /*d620*/  MOV R190, R193 ;  /* 0x000000c100be7202 */ /* 0x000fce0000000f00 */
[----:B------:R-:W-:Y:S05]  /*d630*/  WARPSYNC.COLLECTIVE R2, `(.L_x_6615) ;  /* 0x0000000002087348 */ /* 0x000fea0003c00000 */
[----:B------:R0:W1:Y:S02]  /*d640*/  SHFL.UP P0, R193, R199, R200, R201 ;  /* 0x040000c8c7c17389 */ /* 0x00006400000000c9 */
[----:B01----:R-:W-:Y:S01]  /*d650*/  ENDCOLLECTIVE ;  /* 0x000000000000791b */ /* 0x003fe20003800000 */
.L_x_6615:
[----:B------:R-:W-:Y:S02]  /*d660*/  MOV R199, R15 ;  /* 0x0000000f00c77202 */ /* 0x000fe40000000f00 */
[----:B------:R-:W-:-:S07]  /*d670*/  MOV R192, R193 ;  /* 0x000000c100c07202 */ /* 0x000fce0000000f00 */
[----:B------:R-:W-:Y:S05]  /*d680*/  WARPSYNC.COLLECTIVE R2, `(.L_x_6616) ;  /* 0x0000000002087348 */ /* 0x000fea0003c00000 */
[----:B------:R0:W1:Y:S02]  /*d690*/  SHFL.UP P0, R193, R199, R200, R201 ;  /* 0x040000c8c7c17389 */ /* 0x00006400000000c9 */
[----:B01----:R-:W-:Y:S01]  /*d6a0*/  ENDCOLLECTIVE ;  /* 0x000000000000791b */ /* 0x003fe20003800000 */
.L_x_6616:
[----:B------:R-:W-:Y:S01]  /*d6b0*/  MOV R194, R193 ;  /* 0x000000c100c27202 */ /* 0x000fe20000000f00 */
[----:B------:R-:W-:Y:S06]  /*d6c0*/  BRA `(.L_x_6617) ;  /* 0xffffff8c004c7947 */ /* 0x000fec000383ffff */
.L_x_6558:
[----:B------:R-:W-:Y:S01]  /*d6d0*/  HFMA2.MMA R216, -RZ, RZ, 0, 1.847743988037109375e-06 ;  /* 0x0000001fffd87435 */ /* 0x000fe200000001ff */
[----:B------:R-:W-:Y:S01]  /*d6e0*/  BSSY B0, `(.L_x_6618) ;  /* 0x0000007000007945 */ /* 0x000fe20003800000 */
[----:B------:R-:W-:Y:S02]  /*d6f0*/  MOV R227, R13 ;  /* 0x0000000d00e37202 */ /* 0x000fe40000000f00 */
[----:B------:R-:W-:Y:S02]  /*d700*/  MOV R225, 0x1f ;  /* 0x0000001f00e17802 */ /* 0x000fe40000000f00 */
[----:B------:R-:W-:-:S07]  /*d710*/  MOV R2, 0xffffffff ;  /* 0xffffffff00027802 */ /* 0x000fce0000000f00 */
[----:B--2---:R-:W-:Y:S05]  /*d720*/  WARPSYNC.COLLECTIVE R2, `(.L_x_6619) ;  /* 0x0000000002087348 */ /* 0x004fea0003c00000 */
[----:B------:R0:W1:Y:S02]  /*d730*/  SHFL.IDX P0, R218, R227, R216, R225 ;  /* 0x000000d8e3da7389 */ /* 0x00006400000000e1 */
[----:B012---:R-:W-:Y:S01]  /*d740*/  ENDCOLLECTIVE ;  /* 0x000000000000791b */ /* 0x007fe20003800000 */
.L_x_6619:
[----:B------:R-:W-:Y:S05]  /*d750*/  BSYNC B0 ;  /* 0x0000000000007941 */ /* 0x000fea0003800000 */
.L_x_6618:
[----:B------:R-:W-:Y:S05]  /*d760*/  BRA `(.L_x_6620) ;  /* 0xffffff8c005c7947 */ /* 0x000fea000383ffff */
.L_x_6559:
        /* <DEDUP_REMOVED lines=8> */
.L_x_6622:
[----:B------:R-:W-:Y:S05]  /*d7f0*/  BSYNC B0 ;  /* 0x0000000000007941 */ /* 0x000fea0003800000 */
.L_x_6621:
[----:B------:R-:W-:Y:S05]  /*d800*/  BRA `(.L_x_6623) ;  /* 0xffffff8c003c7947 */ /* 0x000fea000383ffff */
.L_x_6560:
        /* <DEDUP_REMOVED lines=8> */
.L_x_6625:
[----:B------:R-:W-:Y:S05]  /*d890*/  BSYNC B0 ;  /* 0x0000000000007941 */ /* 0x000fea0003800000 */
.L_x_6624:
[----:B------:R-:W-:Y:S05]  /*d8a0*/  BRA `(.L_x_6626) ;  /* 0xffffff8c001c7947 */ /* 0x000fea000383ffff */
.L_x_6561:
        /* <DEDUP_REMOVED lines=8> */
.L_x_6628:
[----:B------:R-:W-:Y:S05]  /*d930*/  BSYNC B0 ;  /* 0x0000000000007941 */ /* 0x000fea0003800000 */
.L_x_6627:
[----:B------:R-:W-:Y:S05]  /*d940*/  BRA `(.L_x_6629) ;  /* 0xffffff8800fc7947 */ /* 0x000fea000383ffff */
.L_x_6562:
[----:B------:R-:W-:Y:S01]  /*d950*/  HFMA2.MMA R200, -RZ, RZ, 0, 5.9604644775390625e-08 ;  /* 0x00000001ffc87435 */ /* 0x000fe200000001ff */
[----:B------:R-:W-:Y:S01]  /*d960*/  BSSY B0, `(.L_x_6630) ;  /* 0x0000007000007945 */ /* 0x000fe20003800000 */
[----:B------:R-:W-:Y:S02]  /*d970*/  MOV R199, R13 ;  /* 0x0000000d00c77202 */ /* 0x000fe40000000f00 */
[----:B------:R-:W-:Y:S02]  /*d980*/  MOV R201, RZ ;  /* 0x000000ff00c97202 */ /* 0x000fe40000000f00 */
[----:B------:R-:W-:-:S07]  /*d990*/  MOV R2, 0xffffffff ;  /* 0xffffffff00027802 */ /* 0x000fce0000000f00 */
[----:B--2---:R-:W-:Y:S05]  /*d9a0*/  WARPSYNC.COLLECTIVE R2, `(.L_x_6631) ;  /* 0x0000000002087348 */ /* 0x004fea0003c00000 */
[----:B------:R0:W1:Y:S02]  /*d9b0*/  SHFL.UP P0, R193, R199, R200, R201 ;  /* 0x040000c8c7c17389 */ /* 0x00006400000000c9 */
[----:B012---:R-:W-:Y:S01]  /*d9c0*/  ENDCOLLECTIVE ;  /* 0x000000000000791b */ /* 0x007fe20003800000 */
.L_x_6631:
[----:B------:R-:W-:Y:S05]  /*d9d0*/  BSYNC B0 ;  /* 0x0000000000007941 */ /* 0x000fea0003800000 */
.L_x_6630:
        /* <DEDUP_REMOVED lines=10> */
.L_x_6632:
[----:B------:R-:W-:Y:S02]  /*da80*/  MOV R225, 0x1f ;  /* 0x0000001f00e17802 */ /* 0x000fe40000000f00 */
[----:B------:R-:W-:Y:S02]  /*da90*/  MOV R199, R14 ;  /* 0x0000000e00c77202 */ /* 0x000fe40000000f00 */
[----:B------:R-:W-:-:S07]  /*daa0*/  MOV R197, R193 ;  /* 0x000000c100c57202 */ /* 0x000fce0000000f00 */
[----:B------:R-:W-:Y:S05]  /*dab0*/  WARPSYNC.COLLECTIVE R2, `(.L_x_6633) ;  /* 0x0000000002087348 */ /* 0x000fea0003c00000 */
[----:B------:R0:W1:Y:S02]  /*dac0*/  SHFL.UP P0, R193, R199, R200, R201 ;  /* 0x040000c8c7c17389 */ /* 0x00006400000000c9 */
[----:B01----:R-:W-:Y:S01]  /*dad0*/  ENDCOLLECTIVE ;  /* 0x000000000000791b */ /* 0x003fe20003800000 */
.L_x_6633:
[----:B------:R-:W-:Y:S02]  /*dae0*/  MOV R199, R15 ;  /* 0x0000000f00c77202 */ /* 0x000fe40000000f00 */
[----:B------:R-:W-:-:S07]  /*daf0*/  MOV R14, R193 ;  /* 0x000000c1000e7202 */ /* 0x000fce0000000f00 */
[----:B------:R-:W-:Y:S05]  /*db00*/  WARPSYNC.COLLECTIVE R2, `(.L_x_6634) ;  /* 0x0000000002087348 */ /* 0x000fea0003c00000 */
[----:B------:R0:W1:Y:S02]  /*db10*/  SHFL.UP P0, R193, R199, R200, R201 ;  /* 0x040000c8c7c17389 */ /* 0x00006400000000c9 */
[----:B01----:R-:W-:Y:S01]  /*db20*/  ENDCOLLECTIVE ;  /* 0x000000000000791b */ /* 0x003fe20003800000 */
.L_x_6634:
[----:B------:R-:W-:Y:S05]  /*db30*/  WARPSYNC.COLLECTIVE R2, `(.L_x_6635) ;  /* 0x0000000002087348 */ /* 0x000fea0003c00000 */
[----:B------:R0:W1:Y:S02]  /*db40*/  SHFL.IDX P0, R218, R227, R216, R225 ;  /* 0x000000d8e3da7389 */ /* 0x00006400000000e1 */
[----:B01----:R-:W-:Y:S01]  /*db50*/  ENDCOLLECTIVE ;  /* 0x000000000000791b */ /* 0x003fe20003800000 */
.L_x_6635:
[----:B------:R-:W-:Y:S02]  /*db60*/  MOV R227, R5 ;  /* 0x0000000500e37202 */ /* 0x000fe40000000f00 */
[----:B------:R-:W-:Y:S02]  /*db70*/  MOV R15, R193 ;  /* 0x000000c1000f7202 */ /* 0x000fe40000000f00 */
[----:B------:R-:W-:-:S07]  /*db80*/  MOV R4, R218 ;  /* 0x000000da00047202 */ /* 0x000fce0000000f00 */
[----:B------:R-:W-:Y:S05]  /*db90*/  WARPSYNC.COLLECTIVE R2, `(.L_x_6636) ;  /* 0x0000000002087348 */ /* 0x000fea0003c00000 */
[----:B------:R0:W1:Y:S02]  /*dba0*/  SHFL.IDX P0, R218, R227, R216, R225 ;  /* 0x000000d8e3da7389 */ /* 0x00006400000000e1 */
[----:B01----:R-:W-:Y:S01]  /*dbb0*/  ENDCOLLECTIVE ;  /* 0x000000000000791b */ /* 0x003fe20003800000 */
.L_x_6636:
[----:B------:R-:W-:Y:S02]  /*dbc0*/  MOV R227, R6 ;  /* 0x0000000600e37202 */ /* 0x000fe40000000f00 */
[----:B------:R-:W-:-:S07]  /*dbd0*/  MOV R5, R218 ;  /* 0x000000da00057202 */ /* 0x000fce0000000f00 */
[----:B------:R-:W-:Y:S05]  /*dbe0*/  WARPSYNC.COLLECTIVE R2, `(.L_x_6637) ;  /* 0x0000000002087348 */ /* 0x000fea0003c00000 */
[----:B------:R0:W1:Y:S02]  /*dbf0*/  SHFL.IDX P0, R218, R227, R216, R225 ;  /* 0x000000d8e3da7389 */ /* 0x00006400000000e1 */
[----:B01----:R-:W-:Y:S01]  /*dc00*/  ENDCOLLECTIVE ;  /* 0x000000000000791b */ /* 0x003fe20003800000 */
.L_x_6637:
[----:B------:R-:W-:Y:S02]  /*dc10*/  MOV R227, R7 ;  /* 0x0000000700e37202 */ /* 0x000fe40000000f00 */
[----:B------:R-:W-:-:S07]  /*dc20*/  MOV R6, R218 ;  /* 0x000000da00067202 */ /* 0x000fce0000000f00 */
[----:B------:R-:W-:Y:S05]  /*dc30*/  WARPSYNC.COLLECTIVE R2, `(.L_x_6638) ;  /* 0x0000000002087348 */ /* 0x000fea0003c00000 */
[----:B------:R0:W1:Y:S02]  /*dc40*/  SHFL.IDX P0, R218, R227, R216, R225 ;  /* 0x000000d8e3da7389 */ /* 0x00006400000000e1 */
[----:B01----:R-:W-:Y:S01]  /*dc50*/  ENDCOLLECTIVE ;  /* 0x000000000000791b */ /* 0x003fe20003800000 */
.L_x_6638:
[----:B------:R-:W-:Y:S01]  /*dc60*/  MOV R7, R218 ;  /* 0x000000da00077202 */ /* 0x000fe20000000f00 */
[----:B------:R-:W-:Y:S06]  /*dc70*/  BRA `(.L_x_6639) ;  /* 0xffffff8800587947 */ /* 0x000fec000383ffff */
.L_x_6564:
        /* <DEDUP_REMOVED lines=9> */
.L_x_6640:
[----:B------:R-:W-:Y:S02]  /*dd10*/  MOV R235, R216 ;  /* 0x000000d800eb7202 */ /* 0x000fe40000000f00 */
[----:B------:R-:W-:-:S07]  /*dd20*/  MOV R218, R233 ;  /* 0x000000e900da7202 */ /* 0x000fce0000000f00 */
[----:B------:R-:W-:Y:S05]  /*dd30*/  WARPSYNC.COLLECTIVE R2, `(.L_x_6641) ;  /* 0x0000000002087348 */ /* 0x000fea0003c00000 */
[----:B------:R0:W1:Y:S02]  /*dd40*/  SHFL.DOWN P2, R233, R235, R236, R237 ;  /* 0x080000ecebe97389 */ /* 0x00006400000400ed */
[----:B01----:R-:W-:Y:S01]  /*dd50*/  ENDCOLLECTIVE ;  /* 0x000000000000791b */ /* 0x003fe20003800000 */
.L_x_6641:
[----:B------:R-:W-:Y:S02]  /*dd60*/  MOV R235, R13 ;  /* 0x0000000d00eb7202 */ /* 0x000fe40000000f00 */
[----:B------:R-:W-:-:S07]  /*dd70*/  MOV R220, R233 ;  /* 0x000000e900dc7202 */ /* 0x000fce0000000f00 */
[----:B------:R-:W-:Y:S05]  /*dd80*/  WARPSYNC.COLLECTIVE R2, `(.L_x_6642) ;  /* 0x0000000002087348 */ /* 0x000fea0003c00000 */
[----:B------:R0:W1:Y:S02]  /*dd90*/  SHFL.DOWN P2, R233, R235, R236, R237 ;  /* 0x080000ecebe97389 */ /* 0x00006400000400ed */
[----:B01----:R-:W-:Y:S01]  /*dda0*/  ENDCOLLECTIVE ;  /* 0x000000000000791b */ /* 0x003fe20003800000 */
.L_x_6642:
[----:B------:R-:W-:Y:S02]  /*ddb0*/  MOV R235, R14 ;  /* 0x0000000e00eb7202 */ /* 0x000fe40000000f00 */
[----:B------:R-:W-:-:S07]  /*ddc0*/  MOV R222, R233 ;  /* 0x000000e900de7202 */ /* 0x000fce0000000f00 */
[----:B------:R-:W-:Y:S05]  /*ddd0*/  WARPSYNC.COLLECTIVE R2, `(.L_x_6643) ;  /* 0x0000000002087348 */ /* 0x000fea0003c00000 */
[----:B------:R0:W1:Y:S02]  /*dde0*/  SHFL.DOWN P2, R233, R235, R236, R237 ;  /* 0x080000ecebe97389 */ /* 0x00006400000400ed */
[----:B01----:R-:W-:Y:S01]  /*ddf0*/  ENDCOLLECTIVE ;  /* 0x000000000000791b */ /* 0x003fe20003800000 */
.L_x_6643:
[----:B------:R-:W-:Y:S01]  /*de00*/  MOV R224, R233 ;  /* 0x000000e900e07202 */ /* 0x000fe20000000f00 */
[----:B------:R-:W-:Y:S06]  /*de10*/  BRA `(.L_x_6644) ;  /* 0xffffff9800a87947 */ /* 0x000fec000383ffff */
.L_x_6567:
        /* <DEDUP_REMOVED lines=8> */
.L_x_6646:
[----:B------:R-:W-:Y:S05]  /*dea0*/  BSYNC B0 ;  /* 0x0000000000007941 */ /* 0x000fea0003800000 */
.L_x_6645:
        /* <DEDUP_REMOVED lines=8> */
.L_x_6647:
[----:B------:R-:W-:Y:S02]  /*df30*/  MOV R235, R13 ;  /* 0x0000000d00eb7202 */ /* 0x000fe40000000f00 */
[----:B------:R-:W-:-:S07]  /*df40*/  MOV R218, R233 ;  /* 0x000000e900da7202 */ /* 0x000fce0000000f00 */
[----:B------:R-:W-:Y:S05]  /*df50*/  WARPSYNC.COLLECTIVE R2, `(.L_x_6648) ;  /* 0x0000000002087348 */ /* 0x000fea0003c00000 */
[----:B------:R0:W1:Y:S02]  /*df60*/  SHFL.DOWN P2, R233, R235, R236, R237 ;  /* 0x080000ecebe97389 */ /* 0x00006400000400ed */
[----:B01----:R-:W-:Y:S01]  /*df70*/  ENDCOLLECTIVE ;  /* 0x000000000000791b */ /* 0x003fe20003800000 */
.L_x_6648:
[----:B------:R-:W-:Y:S02]  /*df80*/  MOV R235, R14 ;  /* 0x0000000e00eb7202 */ /* 0x000fe40000000f00 */
[----:B------:R-:W-:-:S07]  /*df90*/  MOV R220, R233 ;  /* 0x000000e900dc7202 */ /* 0x000fce0000000f00 */
[----:B------:R-:W-:Y:S05]  /*dfa0*/  WARPSYNC.COLLECTIVE R2, `(.L_x_6649) ;  /* 0x0000000002087348 */ /* 0x000fea0003c00000 */
[----:B------:R0:W1:Y:S02]  /*dfb0*/  SHFL.DOWN P2, R233, R235, R236, R237 ;  /* 0x080000ecebe97389 */ /* 0x00006400000400ed */
[----:B01----:R-:W-:Y:S01]  /*dfc0*/  ENDCOLLECTIVE ;  /* 0x000000000000791b */ /* 0x003fe20003800000 */
.L_x_6649:
[----:B------:R-:W-:Y:S01]  /*dfd0*/  MOV R222, R233 ;  /* 0x000000e900de7202 */ /* 0x000fe20000000f00 */
[----:B------:R-:W-:Y:S06]  /*dfe0*/  BRA `(.L_x_6650) ;  /* 0xffffff9800887947 */ /* 0x000fec000383ffff */
.L_x_6570:
        /* <DEDUP_REMOVED lines=8> */
.L_x_6652:
[----:B------:R-:W-:Y:S05]  /*e070*/  BSYNC B0 ;  /* 0x0000000000007941 */ /* 0x000fea0003800000 */
.L_x_6651:
        /* <DEDUP_REMOVED lines=8> */
.L_x_6653:
[----:B------:R-:W-:Y:S02]  /*e100*/  MOV R235, R13 ;  /* 0x0000000d00eb7202 */ /* 0x000fe40000000f00 */
[----:B------:R-:W-:-:S07]  /*e110*/  MOV R218, R233 ;  /* 0x000000e900da7202 */ /* 0x000fce0000000f00 */
[----:B------:R-:W-:Y:S05]  /*e120*/  WARPSYNC.COLLECTIVE R2, `(.L_x_6654) ;  /* 0x0000000002087348 */ /* 0x000fea0003c00000 */
[----:B------:R0:W1:Y:S02]  /*e130*/  SHFL.DOWN P2, R233, R235, R236, R237 ;  /* 0x080000ecebe97389 */ /* 0x00006400000400ed */
[----:B01----:R-:W-:Y:S01]  /*e140*/  ENDCOLLECTIVE ;  /* 0x000000000000791b */ /* 0x003fe20003800000 */
.L_x_6654:
[----:B------:R-:W-:Y:S02]  /*e150*/  MOV R235, R14 ;  /* 0x0000000e00eb7202 */ /* 0x000fe40000000f00 */
[----:B------:R-:W-:-:S07]  /*e160*/  MOV R220, R233 ;  /* 0x000000e900dc7202 */ /* 0x000fce0000000f00 */
[----:B------:R-:W-:Y:S05]  /*e170*/  WARPSYNC.COLLECTIVE R2, `(.L_x_6655) ;  /* 0x0000000002087348 */ /* 0x000fea0003c00000 */
[----:B------:R0:W1:Y:S02]  /*e180*/  SHFL.DOWN P2, R233, R235, R236, R237 ;  /* 0x080000ecebe97389 */ /* 0x00006400000400ed */
[----:B01----:R-:W-:Y:S01]  /*e190*/  ENDCOLLECTIVE ;  /* 0x000000000000791b */ /* 0x003fe20003800000 */
.L_x_6655:
[----:B------:R-:W-:Y:S01]  /*e1a0*/  MOV R222, R233 ;  /* 0x000000e900de7202 */ /* 0x000fe20000000f00 */
[----:B------:R-:W-:Y:S06]  /*e1b0*/  BRA `(.L_x_6656) ;  /* 0xffffff9800687947 */ /* 0x000fec000383ffff */
.L_x_6573:
        /* <DEDUP_REMOVED lines=8> */
.L_x_6658:
[----:B------:R-:W-:Y:S05]  /*e240*/  BSYNC B0 ;  /* 0x0000000000007941 */ /* 0x000fea0003800000 */
.L_x_6657:
        /* <DEDUP_REMOVED lines=8> */
.L_x_6659:
[----:B------:R-:W-:Y:S02]  /*e2d0*/  MOV R235, R13 ;  /* 0x0000000d00eb7202 */ /* 0x000fe40000000f00 */
[----:B------:R-:W-:-:S07]  /*e2e0*/  MOV R218, R233 ;  /* 0x000000e900da7202 */ /* 0x000fce0000000f00 */
[----:B------:R-:W-:Y:S05]  /*e2f0*/  WARPSYNC.COLLECTIVE R2, `(.L_x_6660) ;  /* 0x0000000002087348 */ /* 0x000fea0003c00000 */
[----:B------:R0:W1:Y:S02]  /*e300*/  SHFL.DOWN P2, R233, R235, R236, R237 ;  /* 0x080000ecebe97389 */ /* 0x00006400000400ed */
[----:B01----:R-:W-:Y:S01]  /*e310*/  ENDCOLLECTIVE ;  /* 0x000000000000791b */ /* 0x003fe20003800000 */
.L_x_6660:
[----:B------:R-:W-:Y:S02]  /*e320*/  MOV R235, R14 ;  /* 0x0000000e00eb7202 */ /* 0x000fe40000000f00 */
[----:B------:R-:W-:-:S07]  /*e330*/  MOV R220, R233 ;  /* 0x000000e900dc7202 */ /* 0x000fce0000000f00 */
[----:B------:R-:W-:Y:S05]  /*e340*/  WARPSYNC.COLLECTIVE R2, `(.L_x_6661) ;  /* 0x0000000002087348 */ /* 0x000fea0003c00000 */
[----:B------:R0:W1:Y:S02]  /*e350*/  SHFL.DOWN P2, R233, R235, R236, R237 ;  /* 0x080000ecebe97389 */ /* 0x00006400000400ed */
[----:B01----:R-:W-:Y:S01]  /*e360*/  ENDCOLLECTIVE ;  /* 0x000000000000791b */ /* 0x003fe20003800000 */
.L_x_6661:
[----:B------:R-:W-:Y:S01]  /*e370*/  MOV R222, R233 ;  /* 0x000000e900de7202 */ /* 0x000fe20000000f00 */
[----:B------:R-:W-:Y:S06]  /*e380*/  BRA `(.L_x_6662) ;  /* 0xffffff9800487947 */ /* 0x000fec000383ffff */
.L_x_6576:
        /* <DEDUP_REMOVED lines=8> */
.L_x_6664:
[----:B------:R-:W-:Y:S05]  /*e410*/  BSYNC B0 ;  /* 0x0000000000007941 */ /* 0x000fea0003800000 */
.L_x_6663:
        /* <DEDUP_REMOVED lines=8> */
.L_x_6665:
[----:B------:R-:W-:Y:S02]  /*e4a0*/  MOV R235, R13 ;  /* 0x0000000d00eb7202 */ /* 0x000fe40000000f00 */
[----:B------:R-:W-:-:S07]  /*e4b0*/  MOV R218, R233 ;  /* 0x000000e900da7202 */ /* 0x000fce0000000f00 */
[----:B------:R-:W-:Y:S05]  /*e4c0*/  WARPSYNC.COLLECTIVE R2, `(.L_x_6666) ;  /* 0x0000000002087348 */ /* 0x000fea0003c00000 */
[----:B------:R0:W1:Y:S02]  /*e4d0*/  SHFL.DOWN P2, R233, R235, R236, R237 ;  /* 0x080000ecebe97389 */ /* 0x00006400000400ed */
[----:B01----:R-:W-:Y:S01]  /*e4e0*/  ENDCOLLECTIVE ;  /* 0x000000000000791b */ /* 0x003fe20003800000 */
.L_x_6666:
[----:B------:R-:W-:Y:S02]  /*e4f0*/  MOV R235, R14 ;  /* 0x0000000e00eb7202 */ /* 0x000fe40000000f00 */
[----:B------:R-:W-:-:S07]  /*e500*/  MOV R220, R233 ;  /* 0x000000e900dc7202 */ /* 0x000fce0000000f00 */
[----:B------:R-:W-:Y:S05]  /*e510*/  WARPSYNC.COLLECTIVE R2, `(.L_x_6667) ;  /* 0x0000000002087348 */ /* 0x000fea0003c00000 */
[----:B------:R0:W1:Y:S02]  /*e520*/  SHFL.DOWN P2, R233, R235, R236, R237 ;  /* 0x080000ecebe97389 */ /* 0x00006400000400ed */
[----:B01----:R-:W-:Y:S01]  /*e530*/  ENDCOLLECTIVE ;  /* 0x000000000000791b */ /* 0x003fe20003800000 */
.L_x_6667:
[----:B------:R-:W-:Y:S01]  /*e540*/  MOV R222, R233 ;  /* 0x000000e900de7202 */ /* 0x000fe20000000f00 */
[----:B------:R-:W-:Y:S06]  /*e550*/  BRA `(.L_x_6668) ;  /* 0xffffff9800287947 */ /* 0x000fec000383ffff */
.L_x_6579:
        /* <DEDUP_REMOVED lines=8> */
.L_x_6670:
[----:B------:R-:W-:Y:S05]  /*e5e0*/  BSYNC B0 ;  /* 0x0000000000007941 */ /* 0x000fea0003800000 */
.L_x_6669:
        /* <DEDUP_REMOVED lines=10> */
.L_x_6671:
[----:B------:R-:W-:Y:S02]  /*e690*/  MOV R237, 0x1f ;  /* 0x0000001f00ed7802 */ /* 0x000fe40000000f00 */
[----:B------:R-:W-:Y:S02]  /*e6a0*/  MOV R227, R13 ;  /* 0x0000000d00e37202 */ /* 0x000fe40000000f00 */
[----:B------:R-:W-:-:S05]  /*e6b0*/  MOV R228, R218 ;  /* 0x000000da00e47202 */ /* 0x000fca0000000f00 */
[-C--:B------:R-:W-:Y:S01]  /*e6c0*/  FMUL.FTZ R218, R6, R228.reuse ;  /* 0x000000e406da7220 */ /* 0x080fe20000410000 */
[----:B------:R-:W-:-:S03]  /*e6d0*/  FMUL.FTZ R229, R7, R228 ;  /* 0x000000e407e57220 */ /* 0x000fc60000410000 */
[-C--:B------:R-:W-:Y:S01]  /*e6e0*/  FFMA.FTZ R231, R7, R220.reuse, R218 ;  /* 0x000000dc07e77223 */ /* 0x080fe200000100da */
[----:B------:R-:W-:-:S07]  /*e6f0*/  FFMA.FTZ R229, R6, R220, -R229 ;  /* 0x000000dc06e57223 */ /* 0x000fce00000108e5 */
[----:B------:R-:W-:Y:S05]  /*e700*/  WARPSYNC.COLLECTIVE R2, `(.L_x_6672) ;  /* 0x0000000002087348 */ /* 0x000fea0003c00000 */
[----:B------:R0:W1:Y:S02]  /*e710*/  SHFL.IDX P0, R218, R227, R216, R225 ;  /* 0x000000d8e3da7389 */ /* 0x00006400000000e1 */
[----:B01----:R-:W-:Y:S01]  /*e720*/  ENDCOLLECTIVE ;  /* 0x000000000000791b */ /* 0x003fe20003800000 */
.L_x_6672:
[----:B------:R-:W-:Y:S02]  /*e730*/  MOV R227, R14 ;  /* 0x0000000e00e37202 */ /* 0x000fe40000000f00 */
[----:B------:R-:W-:-:S07]  /*e740*/  MOV R222, R218 ;  /* 0x000000da00de7202 */ /* 0x000fce0000000f00 */
[----:B------:R-:W-:Y:S05]  /*e750*/  WARPSYNC.COLLECTIVE R2, `(.L_x_6673) ;  /* 0x0000000002087348 */ /* 0x000fea0003c00000 */
[----:B------:R0:W1:Y:S02]  /*e760*/  SHFL.IDX P0, R218, R227, R216, R225 ;  /* 0x000000d8e3da7389 */ /* 0x00006400000000e1 */
[----:B01----:R-:W-:Y:S01]  /*e770*/  ENDCOLLECTIVE ;  /* 0x000000000000791b */ /* 0x003fe20003800000 */
.L_x_6673:
[----:B------:R-:W-:Y:S05]  /*e780*/  WARPSYNC.COLLECTIVE R2, `(.L_x_6674) ;  /* 0x0000000002087348 */ /* 0x000fea0003c00000 */
[----:B------:R0:W1:Y:S02]  /*e790*/  SHFL.DOWN P2, R233, R235, R236, R237 ;  /* 0x080000ecebe97389 */ /* 0x00006400000400ed */
[----:B01----:R-:W-:Y:S01]  /*e7a0*/  ENDCOLLECTIVE ;  /* 0x000000000000791b */ /* 0x003fe20003800000 */
.L_x_6674:
[----:B------:R-:W-:Y:S02]  /*e7b0*/  MOV R227, R4 ;  /* 0x0000000400e37202 */ /* 0x000fe40000000f00 */
[----:B------:R-:W-:Y:S02]  /*e7c0*/  MOV R235, R15 ;  /* 0x0000000f00eb7202 */ /* 0x000fe40000000f00 */
[----:B------:R-:W-:Y:S02]  /*e7d0*/  MOV R224, R218 ;  /* 0x000000da00e07202 */ /* 0x000fe40000000f00 */
[----:B------:R-:W-:-:S07]  /*e7e0*/  MOV R226, R233 ;  /* 0x000000e900e27202 */ /* 0x000fce0000000f00 */
[----:B------:R-:W-:Y:S05]  /*e7f0*/  WARPSYNC.COLLECTIVE R2, `(.L_x_6675) ;  /* 0x0000000002087348 */ /* 0x000fea0003c00000 */
[----:B------:R0:W1:Y:S02]  /*e800*/  SHFL.DOWN P2, R233, R235, R236, R237 ;  /* 0x080000ecebe97389 */ /* 0x00006400000400ed */
[----:B01----:R-:W-:Y:S01]  /*e810*/  ENDCOLLECTIVE ;  /* 0x000000000000791b */ /* 0x003fe20003800000 */
.L_x_6675:
[----:B------:R-:W-:Y:S02]  /*e820*/  MOV R235, R13 ;  /* 0x0000000d00eb7202 */ /* 0x000fe40000000f00 */
[----:B------:R-:W-:-:S07]  /*e830*/  MOV R230, R233 ;  /* 0x000000e900e67202 */ /* 0x000fce0000000f00 */
[----:B------:R-:W-:Y:S05]  /*e840*/  WARPSYNC.COLLECTIVE R2, `(.L_x_6676) ;  /* 0x0000000002087348 */ /* 0x000fea0003c00000 */
[----:B------:R0:W1:Y:S02]  /*e850*/  SHFL.DOWN P2, R233, R235, R236, R237 ;  /* 0x080000ecebe97389 */ /* 0x00006400000400ed */
[----:B01----:R-:W-:Y:S01]  /*e860*/  ENDCOLLECTIVE ;  /* 0x000000000000791b */ /* 0x003fe20003800000 */
.L_x_6676:
[----:B------:R-:W-:Y:S02]  /*e870*/  MOV R235, R14 ;  /* 0x0000000e00eb7202 */ /* 0x000fe40000000f00 */
[----:B------:R-:W-:-:S07]  /*e880*/  MOV R232, R233 ;  /* 0x000000e900e87202 */ /* 0x000fce0000000f00 */
[----:B------:R-:W-:Y:S05]  /*e890*/  WARPSYNC.COLLECTIVE R2, `(.L_x_6677) ;  /* 0x0000000002087348 */ /* 0x000fea0003c00000 */
[----:B------:R0:W1:Y:S02]  /*e8a0*/  SHFL.DOWN P2, R233, R235, R236, R237 ;  /* 0x080000ecebe97389 */ /* 0x00006400000400ed */
[----:B01----:R-:W-:Y:S01]  /*e8b0*/  ENDCOLLECTIVE ;  /* 0x000000000000791b */ /* 0x003fe20003800000 */
.L_x_6677:
[----:B------:R-:W-:Y:S05]  /*e8c0*/  WARPSYNC.COLLECTIVE R2, `(.L_x_6678) ;  /* 0x0000000002087348 */ /* 0x000fea0003c00000 */
[----:B------:R0:W1:Y:S02]  /*e8d0*/  SHFL.IDX P0, R218, R227, R216, R225 ;  /* 0x000000d8e3da7389 */ /* 0x00006400000000e1 */
[----:B01----:R-:W-:Y:S01]  /*e8e0*/  ENDCOLLECTIVE ;  /* 0x000000000000791b */ /* 0x003fe20003800000 */
.L_x_6678:
[-C--:B------:R-:W-:Y:S01]  /*e8f0*/  FMUL.FTZ R235, R5, R228.reuse ;  /* 0x000000e405eb7220 */ /* 0x080fe20000410000 */
[----:B------:R-:W-:Y:S01]  /*e900*/  FMUL.FTZ R228, R4, R228 ;  /* 0x000000e404e47220 */ /* 0x000fe20000410000 */
[----:B------:R-:W-:Y:S02]  /*e910*/  MOV R227, R5 ;  /* 0x0000000500e37202 */ /* 0x000fe40000000f00 */
[----:B------:R-:W-:-:S07]  /*e920*/  MOV R234, R218 ;  /* 0x000000da00ea7202 */ /* 0x000fce0000000f00 */
[----:B------:R-:W-:Y:S05]  /*e930*/  WARPSYNC.COLLECTIVE R2, `(.L_x_6679) ;  /* 0x0000000002087348 */ /* 0x000fea0003c00000 */
[----:B------:R0:W1:Y:S02]  /*e940*/  SHFL.IDX P0, R218, R227, R216, R225 ;  /* 0x000000d8e3da7389 */ /* 0x00006400000000e1 */
[----:B01----:R-:W-:Y:S01]  /*e950*/  ENDCOLLECTIVE ;  /* 0x000000000000791b */ /* 0x003fe20003800000 */
.L_x_6679:
[----:B------:R-:W-:Y:S02]  /*e960*/  MOV R227, R6 ;  /* 0x0000000600e37202 */ /* 0x000fe40000000f00 */
[----:B------:R-:W-:-:S07]  /*e970*/  MOV R236, R218 ;  /* 0x000000da00ec7202 */ /* 0x000fce0000000f00 */
[----:B------:R-:W-:Y:S05]  /*e980*/  WARPSYNC.COLLECTIVE R2, `(.L_x_6680) ;  /* 0x0000000002087348 */ /* 0x000fea0003c00000 */
[----:B------:R0:W1:Y:S02]  /*e990*/  SHFL.IDX P0, R218, R227, R216, R225 ;  /* 0x000000d8e3da7389 */ /* 0x00006400000000e1 */
[----:B01----:R-:W-:Y:S01]  /*e9a0*/  ENDCOLLECTIVE ;  /* 0x000000000000791b */ /* 0x003fe20003800000 */
.L_x_6680:
[----:B------:R-:W-:Y:S02]  /*e9b0*/  MOV R227, R7 ;  /* 0x0000000700e37202 */ /* 0x000fe40000000f00 */
[----:B------:R-:W-:-:S07]  /*e9c0*/  MOV R237, R218 ;  /* 0x000000da00ed7202 */ /* 0x000fce0000000f00 */
[----:B------:R-:W-:Y:S05]  /*e9d0*/  WARPSYNC.COLLECTIVE R2, `(.L_x_6681) ;  /* 0x0000000002087348 */ /* 0x000fea0003c00000 */
[----:B------:R0:W1:Y:S02]  /*e9e0*/  SHFL.IDX P0, R218, R227, R216, R225 ;  /* 0x000000d8e3da7389 */ /* 0x00006400000000e1 */
[----:B01----:R-:W-:Y:S01]  /*e9f0*/  ENDCOLLECTIVE ;  /* 0x000000000000791b */ /* 0x003fe20003800000 */
.L_x_6681:
[----:B------:R-:W-:Y:S05]  /*ea00*/  BRA `(.L_x_6682) ;  /* 0xffffff9400887947 */ /* 0x000fea000383ffff */
.L_x_6683:
        /* <DEDUP_REMOVED lines=15> */
.L_x_18935:


//--------------------- .text._Z25selective_scan_bwd_kernelI32Selective_Scan_bwd_kernel_traitsILi64ELi16ELb0ELb0ELb0ELb1ELb1EfN3c107complexIfEEEEv12SSMParamsBwd --------------------------
	.section	.text._Z25selective_scan_bwd_kernelI32Selective_Scan_bwd_kernel_traitsILi64ELi16ELb0ELb0ELb0ELb1ELb1EfN3c107complexIfEEEEv12SSMParamsBwd,"ax",@progbits
	.align	128
        .global         _Z25selective_scan_bwd_kernelI32Selective_Scan_bwd_kernel_traitsILi64ELi16ELb0ELb0ELb0ELb1ELb1EfN3c107complexIfEEEEv12SSMParamsBwd
        .type           _Z25selective_scan_bwd_kernelI32Selective_Scan_bwd_kernel_traitsILi64ELi16ELb0ELb0ELb0ELb1ELb1EfN3c107complexIfEEEEv12SSMParamsBwd,@function
        .size           _Z25selective_scan_bwd_kernelI32Selective_Scan_bwd_kernel_traitsILi64ELi16ELb0ELb0ELb0ELb1ELb1EfN3c107complexIfEEEEv12SSMParamsBwd,(.L_x_18936 - _Z25selective_scan_bwd_kernelI32Selective_Scan_bwd_kernel_traitsILi64ELi16ELb0ELb0ELb0ELb1ELb1EfN3c107complexIfEEEEv12SSMParamsBwd)
        .other          _Z25selective_scan_bwd_kernelI32Selective_Scan_bwd_kernel_traitsILi64ELi16ELb0ELb0ELb0ELb1ELb1EfN3c107complexIfEEEEv12SSMParamsBwd,@"STO_CUDA_ENTRY STV_DEFAULT"
_Z25selective_scan_bwd_kernelI32Selective_Scan_bwd_kernel_traitsILi64ELi16ELb0ELb0ELb0ELb1ELb1EfN3c107complexIfEEEEv12SSMParamsBwd:
.text._Z25selective_scan_bwd_kernelI32Selective_Scan_bwd_kernel_traitsILi64ELi16ELb0ELb0ELb0ELb1ELb1EfN3c107complexIfEEEEv12SSMParamsBwd:
        /* <DEDUP_REMOVED lines=109> */
[----:B------:R-:W-:Y:S02]  /*06d0*/  SHF.L.U32 R0, R138, 0x4, RZ ;  /* 0x000000048a007819 */ /* 0x000fe400000006ff */
[----:B------:R-:W-:Y:S02]  /*06e0*/  LEA.HI R2, R3, R138, RZ, 0x5 ;  /* 0x0000008a03027211 */ /* 0x000fe400078f28ff */
[----:B------:R-:W-:Y:S02]  /*06f0*/  LOP3.LUT R3, R0, 0xfffffe00, RZ, 0xc0, !PT ;  /* 0xfffffe0000037812 */ /* 0x000fe400078ec0ff */
[----:B------:R-:W-:Y:S02]  /*0700*/  SHF.R.S32.HI R2, RZ, 0x5, R2 ;  /* 0x00000005ff027819 */ /* 0x000fe40000011402 */
[----:B------:R-:W-:-:S02]  /*0710*/  LOP3.LUT R136, R3, 0x1f, R138, 0xf8, !PT ;  /* 0x0000001f03887812 */ /* 0x000fc400078ef88a */
[----:B------:R-:W-:Y:S02]  /*0720*/  LOP3.LUT R181, R138, 0x1f, RZ, 0xc0, !PT ;  /* 0x0000001f8ab57812 */ /* 0x000fe400078ec0ff */
[----:B------:R-:W-:Y:S02]  /*0730*/  LEA R134, R2, UR7, 0x4 ;  /* 0x0000000702867c11 */ /* 0x000fe4000f8e20ff */
[----:B--2---:R-:W-:-:S07]  /*0740*/  SHF.R.S32.HI R133, RZ, 0x1f, R136 ;  /* 0x0000001fff857819 */ /* 0x004fce0000011488 */
.L_x_6758:
[----:B------:R-:W0:Y:S01]  /*0750*/  LDC R6, c[0x0][0x224] ;  /* 0x00008900ff067b82 */ /* 0x000e220000000800 */
[----:B------:R-:W-:Y:S01]  /*0760*/  ULDC UR8, c[0x0][0x218] ;  /* 0x0000860000087ab9 */ /* 0x000fe20000000800 */
[C---:B------:R-:W-:Y:S01]  /*0770*/  LOP3.LUT R32, R136.reuse, 0x20, RZ, 0xfc, !PT ;  /* 0x0000002088207812 */ /* 0x040fe200078efcff */
[----:B------:R-:W-:Y:S01]  /*0780*/  HFMA2.MMA R7, -RZ, RZ, 0, 0 ;  /* 0x00000000ff077435 */ /* 0x000fe200000001ff */
[C---:B------:R-:W-:Y:S02]  /*0790*/  LEA R2, P3, R136.reuse, UR9, 0x2 ;  /* 0x0000000988027c11 */ /* 0x040fe4000f8610ff */
[----:B------:R-:W-:Y:S02]  /*07a0*/  CS2R R4, SRZ ;  /* 0x0000000000047805 */ /* 0x000fe4000001ff00 */
[----:B------:R-:W-:Y:S02]  /*07b0*/  LOP3.LUT R33, R136, 0x40, RZ, 0xfc, !PT ;  /* 0x0000004088217812 */ /* 0x000fe400078efcff */
[----:B------:R-:W-:-:S02]  /*07c0*/  CS2R R16, SRZ ;  /* 0x0000000000107805 */ /* 0x000fc4000001ff00 */
[C---:B------:R-:W-:Y:S02]  /*07d0*/  LOP3.LUT R31, R136.reuse, 0x60, RZ, 0xfc, !PT ;  /* 0x00000060881f7812 */ /* 0x040fe400078efcff */
[----:B------:R-:W-:Y:S02]  /*07e0*/  CS2R R26, SRZ ;  /* 0x00000000001a7805 */ /* 0x000fe4000001ff00 */
[C---:B------:R-:W-:Y:S02]  /*07f0*/  LOP3.LUT R30, R136.reuse, 0x80, RZ, 0xfc, !PT ;  /* 0x00000080881e7812 */ /* 0x040fe400078efcff */
[----:B------:R-:W-:Y:S02]  /*0800*/  CS2R R36, SRZ ;  /* 0x0000000000247805 */ /* 0x000fe4000001ff00 */
[----:B------:R-:W-:Y:S02]  /*0810*/  LOP3.LUT R29, R136, 0xa0, RZ, 0xfc, !PT ;  /* 0x000000a0881d7812 */ /* 0x000fe400078efcff */
[----:B------:R-:W-:-:S02]  /*0820*/  CS2R R38, SRZ ;  /* 0x0000000000267805 */ /* 0x000fc4000001ff00 */
[C---:B------:R-:W-:Y:S02]  /*0830*/  LEA.HI.X R3, R136.reuse, UR10, R133, 0x2, P3 ;  /* 0x0000000a88037c11 */ /* 0x040fe400098f1485 */
[C---:B------:R-:W-:Y:S02]  /*0840*/  LOP3.LUT R28, R136.reuse, 0xc0, RZ, 0xfc, !PT ;  /* 0x000000c0881c7812 */ /* 0x040fe400078efcff */
[C---:B------:R-:W-:Y:S02]  /*0850*/  LOP3.LUT R15, R136.reuse, 0xe0, RZ, 0xfc, !PT ;  /* 0x000000e0880f7812 */ /* 0x040fe400078efcff */
[C---:B------:R-:W-:Y:S02]  /*0860*/  LOP3.LUT R14, R136.reuse, 0x100, RZ, 0xfc, !PT ;  /* 0x00000100880e7812 */ /* 0x040fe400078efcff */
[----:B------:R-:W-:Y:S02]  /*0870*/  LOP3.LUT R13, R136, 0x120, RZ, 0xfc, !PT ;  /* 0x00000120880d7812 */ /* 0x000fe400078efcff */
[----:B0-----:R-:W-:-:S02]  /*0880*/  IADD3 R131, R6, -UR6, RZ ;  /* 0x8000000606837c10 */ /* 0x001fc4000fffe0ff */
[C---:B------:R-:W-:Y:S02]  /*0890*/  LOP3.LUT R12, R136.reuse, 0x140, RZ, 0xfc, !PT ;  /* 0x00000140880c7812 */ /* 0x040fe400078efcff */
[----:B------:R-:W-:Y:S02]  /*08a0*/  LEA R18, R131, 0xfffffc00, 0xa ;  /* 0xfffffc0083127811 */ /* 0x000fe400078e50ff */
[----:B------:R-:W-:Y:S02]  /*08b0*/  LOP3.LUT R11, R136, 0x160, RZ, 0xfc, !PT ;  /* 0x00000160880b7812 */ /* 0x000fe400078efcff */
[----:B------:R-:W-:Y:S02]  /*08c0*/  IADD3 R35, -R18, UR8, RZ ;  /* 0x0000000812237c10 */ /* 0x000fe4000fffe1ff */
[----:B------:R-:W-:Y:S02]  /*08d0*/  MOV R34, RZ ;  /* 0x000000ff00227202 */ /* 0x000fe40000000f00 */
[-C--:B------:R-:W-:Y:S01]  /*08e0*/  ISETP.GE.AND P2, PT, R136, R35.reuse, PT ;  /* 0x000000238800720c */ /* 0x080fe20003f46270 */
[----:B------:R-:W-:Y:S01]  /*08f0*/  BAR.SYNC.DEFER_BLOCKING 0x0 ;  /* 0x0000000000007b1d */ /* 0x000fe20000010000 */
[----:B------:R-:W-:-:S02]  /*0900*/  ISETP.GE.AND P1, PT, R32, R35, PT ;  /* 0x000000232000720c */ /* 0x000fc40003f26270 */
[-C--:B------:R-:W-:Y:S02]  /*0910*/  ISETP.GE.AND P0, PT, R33, R35.reuse, PT ;  /* 0x000000232100720c */ /* 0x080fe40003f06270 */
[-C--:B------:R-:W-:Y:S02]  /*0920*/  ISETP.GE.AND P4, PT, R31, R35.reuse, PT ;  /* 0x000000231f00720c */ /* 0x080fe40003f86270 */
[-C--:B------:R-:W-:Y:S02]  /*0930*/  ISETP.GE.AND P6, PT, R30, R35.reuse, PT ;  /* 0x000000231e00720c */ /* 0x080fe40003fc6270 */
[-C--:B------:R-:W-:Y:S02]  /*0940*/  ISETP.GE.AND P5, PT, R29, R35.reuse, PT ;  /* 0x000000231d00720c */ /* 0x080fe40003fa6270 */
[----:B------:R-:W-:Y:S02]  /*0950*/  ISETP.GE.AND P3, PT, R28, R35, PT ;  /* 0x000000231c00720c */ /* 0x000fe40003f66270 */
[----:B------:R-:W-:-:S02]  /*0960*/  LOP3.LUT R10, R136, 0x180, RZ, 0xfc, !PT ;  /* 0x00000180880a7812 */ /* 0x000fc400078efcff */
[C---:B------:R-:W-:Y:S02]  /*0970*/  LOP3.LUT R9, R136.reuse, 0x1a0, RZ, 0xfc, !PT ;  /* 0x000001a088097812 */ /* 0x040fe400078efcff */
[C---:B------:R-:W-:Y:S02]  /*0980*/  LOP3.LUT R8, R136.reuse, 0x1c0, RZ, 0xfc, !PT ;  /* 0x000001c088087812 */ /* 0x040fe400078efcff */
[----:B------:R-:W-:Y:S01]  /*0990*/  LOP3.LUT R0, R136, 0x1e0, RZ, 0xfc, !PT ;  /* 0x000001e088007812 */ /* 0x000fe200078efcff */
[----:B------:R-:W2:Y:S01]  /*09a0*/  @!P2 LDG.E R5, desc[UR12][R2.64] ;  /* 0x0000000c0205a981 */ /* 0x000ea2000c1e1900 */
[----:B------:R-:W-:-:S03]  /*09b0*/  ISETP.GE.AND P2, PT, R15, R35, PT ;  /* 0x000000230f00720c */ /* 0x000fc60003f46270 */
[----:B------:R-:W3:Y:S01]  /*09c0*/  @!P1 LDG.E R7, desc[UR12][R2.64+0x80] ;  /* 0x0000800c02079981 */ /* 0x000ee2000c1e1900 */
[----:B------:R-:W-:-:S03]  /*09d0*/  ISETP.GE.AND P1, PT, R14, R35, PT ;  /* 0x000000230e00720c */ /* 0x000fc60003f26270 */
[----:B------:R-:W4:Y:S01]  /*09e0*/  @!P0 LDG.E R4, desc[UR12][R2.64+0x100] ;  /* 0x0001000c02048981 */ /* 0x000f22000c1e1900 */
        /* <DEDUP_REMOVED lines=12> */
[----:B------:R-:W-:Y:S02]  /*0ab0*/  ISETP.GE.AND P1, PT, R0, R35, PT ;  /* 0x000000230000720c */ /* 0x000fe40003f26270 */
        /* <DEDUP_REMOVED lines=9> */
[----:B------:R-:W-:-:S02]  /*0b50*/  SHF.L.U32 R44, R138, 0x4, RZ ;  /* 0x000000048a2c7819 */ /* 0x000fc400000006ff */
[-C--:B------:R-:W-:Y:S02]  /*0b60*/  ISETP.GE.AND P2, PT, R33, R35.reuse, PT ;  /* 0x000000232100720c */ /* 0x080fe40003f46270 */
[----:B------:R-:W-:Y:S02]  /*0b70*/  LOP3.LUT R46, R44, 0xfffffe00, RZ, 0xc0, !PT ;  /* 0xfffffe002c2e7812 */ /* 0x000fe400078ec0ff */
[----:B------:R-:W-:Y:S02]  /*0b80*/  ISETP.GE.AND P3, PT, R31, R35, PT ;  /* 0x000000231f00720c */ /* 0x000fe40003f66270 */
[----:B------:R-:W-:Y:S02]  /*0b90*/  IADD3 R44, R46, R135, RZ ;  /* 0x000000872e2c7210 */ /* 0x000fe40007ffe0ff */
[----:B0-----:R-:W-:Y:S02]  /*0ba0*/  LEA R2, P1, R136, UR17, 0x2 ;  /* 0x0000001188027c11 */ /* 0x001fe4000f8210ff */
[----:B------:R-:W-:-:S02]  /*0bb0*/  IADD3 R45, R44, 0x20, RZ ;  /* 0x000000202c2d7810 */ /* 0x000fc40007ffe0ff */
[C---:B------:R-:W-:Y:S02]  /*0bc0*/  IADD3 R47, R44.reuse, 0x40, RZ ;  /* 0x000000402c2f7810 */ /* 0x040fe40007ffe0ff */
[C---:B------:R-:W-:Y:S02]  /*0bd0*/  IADD3 R49, R44.reuse, 0x60, RZ ;  /* 0x000000602c317810 */ /* 0x040fe40007ffe0ff */
[CC--:B------:R-:W-:Y:S02]  /*0be0*/  LEA.HI.SX32 R132, R44.reuse, R44.reuse, 0x1b ;  /* 0x0000002c2c847211 */ /* 0x0c0fe400078fdaff */
[C---:B------:R-:W-:Y:S02]  /*0bf0*/  IADD3 R51, R44.reuse, 0x80, RZ ;  /* 0x000000802c337810 */ /* 0x040fe40007ffe0ff */
[----:B------:R-:W-:Y:S02]  /*0c00*/  IADD3 R53, R44, 0xa0, RZ ;  /* 0x000000a02c357810 */ /* 0x000fe40007ffe0ff */
[----:B------:R-:W-:-:S02]  /*0c10*/  LEA.HI.SX32 R45, R45, R44, 0x1b ;  /* 0x0000002c2d2d7211 */ /* 0x000fc400078fdaff */
[C---:B------:R-:W-:Y:S02]  /*0c20*/  IADD3 R55, R44.reuse, 0xc0, RZ ;  /* 0x000000c02c377810 */ /* 0x040fe40007ffe0ff */
[-C--:B------:R-:W-:Y:S02]  /*0c30*/  LEA.HI.SX32 R47, R47, R44.reuse, 0x1b ;  /* 0x0000002c2f2f7211 */ /* 0x080fe400078fdaff */
[C---:B------:R-:W-:Y:S02]  /*0c40*/  IADD3 R3, R44.reuse, 0xe0, RZ ;  /* 0x000000e02c037810 */ /* 0x040fe40007ffe0ff */
[----:B------:R-:W-:Y:S02]  /*0c50*/  LEA.HI.SX32 R49, R49, R44, 0x1b ;  /* 0x0000002c31317211 */ /* 0x000fe400078fdaff */
[----:B------:R-:W-:Y:S02]  /*0c60*/  IADD3 R57, R44, 0x100, RZ ;  /* 0x000001002c397810 */ /* 0x000fe40007ffe0ff */
[----:B------:R-:W-:-:S02]  /*0c70*/  LEA R132, R132, UR7, 0x2 ;  /* 0x0000000784847c11 */ /* 0x000fc4000f8e10ff */
[-C--:B------:R-:W-:Y:S02]  /*0c80*/  LEA.HI.SX32 R51, R51, R44.reuse, 0x1b ;  /* 0x0000002c33337211 */ /* 0x080fe400078fdaff */
[C---:B------:R-:W-:Y:S02]  /*0c90*/  IADD3 R59, R44.reuse, 0x120, RZ ;  /* 0x000001202c3b7810 */ /* 0x040fe40007ffe0ff */
[-C--:B------:R-:W-:Y:S02]  /*0ca0*/  LEA.HI.SX32 R53, R53, R44.reuse, 0x1b ;  /* 0x0000002c35357211 */ /* 0x080fe400078fdaff */
[----:B------:R-:W-:Y:S02]  /*0cb0*/  LEA R130, R45, UR7, 0x2 ;  /* 0x000000072d827c11 */ /* 0x000fe4000f8e10ff */
[----:B------:R-:W-:Y:S02]  /*0cc0*/  IADD3 R61, R44, 0x140, RZ ;  /* 0x000001402c3d7810 */ /* 0x000fe40007ffe0ff */
[----:B------:R-:W-:-:S02]  /*0cd0*/  LEA.HI.SX32 R55, R55, R44, 0x1b ;  /* 0x0000002c37377211 */ /* 0x000fc400078fdaff */
[----:B------:R-:W-:Y:S02]  /*0ce0*/  LEA R129, R47, UR7, 0x2 ;  /* 0x000000072f817c11 */ /* 0x000fe4000f8e10ff */
        /* <DEDUP_REMOVED lines=12> */
[----:B------:R-:W-:Y:S02]  /*0db0*/  IADD3 R71, R44, 0x1e0, RZ ;  /* 0x000001e02c477810 */ /* 0x000fe40007ffe0ff */
[-C--:B------:R-:W-:Y:S02]  /*0dc0*/  LEA.HI.SX32 R63, R63, R44.reuse, 0x1b ;  /* 0x0000002c3f3f7211 */ /* 0x080fe400078fdaff */
[----:B------:R-:W-:Y:S02]  /*0dd0*/  LEA R124, R3, UR7, 0x2 ;  /* 0x00000007037c7c11 */ /* 0x000fe4000f8e10ff */
[----:B------:R-:W-:Y:S02]  /*0de0*/  LEA.HI.SX32 R65, R65, R44, 0x1b ;  /* 0x0000002c41417211 */ /* 0x000fe400078fdaff */
[----:B------:R-:W-:-:S02]  /*0df0*/  LEA R123, R57, UR7, 0x2 ;  /* 0x00000007397b7c11 */ /* 0x000fc4000f8e10ff */
[----:B------:R-:W-:Y:S02]  /*0e00*/  LEA.HI.SX32 R67, R67, R44, 0x1b ;  /* 0x0000002c43437211 */ /* 0x000fe400078fdaff */
[----:B------:R-:W-:Y:S02]  /*0e10*/  LEA R122, R59, UR7, 0x2 ;  /* 0x000000073b7a7c11 */ /* 0x000fe4000f8e10ff */
[----:B------:R-:W-:Y:S02]  /*0e20*/  LEA R3, R135, R46, 0x4 ;  /* 0x0000002e87037211 */ /* 0x000fe400078e20ff */
[-C--:B------:R-:W-:Y:S02]  /*0e30*/  LEA.HI.SX32 R69, R69, R44.reuse, 0x1b ;  /* 0x0000002c45457211 */ /* 0x080fe400078fdaff */
[----:B------:R-:W-:Y:S02]  /*0e40*/  LEA R121, R61, UR7, 0x2 ;  /* 0x000000073d797c11 */ /* 0x000fe4000f8e10ff */
[----:B------:R-:W-:-:S02]  /*0e50*/  LEA.HI.SX32 R71, R71, R44, 0x1b ;  /* 0x0000002c47477211 */ /* 0x000fc400078fdaff */
[----:B------:R-:W-:Y:S02]  /*0e60*/  CS2R R44, SRZ ;  /* 0x00000000002c7805 */ /* 0x000fe4000001ff00 */
[----:B------:R-:W-:Y:S02]  /*0e70*/  LEA R120, R63, UR7, 0x2 ;  /* 0x000000073f787c11 */ /* 0x000fe4000f8e10ff */
[----:B------:R-:W-:Y:S02]  /*0e80*/  LEA R119, R65, UR7, 0x2 ;  /* 0x0000000741777c11 */ /* 0x000fe4000f8e10ff */
[----:B------:R-:W-:Y:S02]  /*0e90*/  LEA R118, R67, UR7, 0x2 ;  /* 0x0000000743767c11 */ /* 0x000fe4000f8e10ff */
[----:B------:R-:W-:Y:S02]  /*0ea0*/  LEA.HI.SX32 R116, R3, R3, 0x1b ;  /* 0x0000000303747211 */ /* 0x000fe400078fdaff */
[----:B------:R-:W-:-:S02]  /*0eb0*/  LEA R117, R69, UR7, 0x2 ;  /* 0x0000000745757c11 */ /* 0x000fc4000f8e10ff */
[----:B------:R-:W-:Y:S02]  /*0ec0*/  LEA R115, R71, UR7, 0x2 ;  /* 0x0000000747737c11 */ /* 0x000fe4000f8e10ff */
[----:B------:R-:W-:Y:S02]  /*0ed0*/  LEA R116, R116, UR7, 0x2 ;  /* 0x0000000774747c11 */ /* 0x000fe4000f8e10ff */
[C---:B------:R-:W-:Y:S02]  /*0ee0*/  LEA.HI.X R3, R136.reuse, UR18, R133, 0x2, P1 ;  /* 0x0000001288037c11 */ /* 0x040fe400088f1485 */
[-C--:B------:R-:W-:Y:S02]  /*0ef0*/  ISETP.GE.AND P1, PT, R136, R35.reuse, PT ;  /* 0x000000238800720c */ /* 0x080fe40003f26270 */
[-C--:B------:R-:W-:Y:S02]  /*0f00*/  ISETP.GE.AND P4, PT, R28, R35.reuse, PT ;  /* 0x000000231c00720c */ /* 0x080fe40003f86270 */
[----:B------:R-:W-:-:S02]  /*0f10*/  ISETP.GE.AND P5, PT, R30, R35, PT ;  /* 0x000000231e00720c */ /* 0x000fc40003fa6270 */
[----:B------:R-:W-:Y:S01]  /*0f20*/  ISETP.GE.AND P6, PT, R29, R35, PT ;  /* 0x000000231d00720c */ /* 0x000fe20003fc6270 */
[----:B--2---:R-:W-:Y:S04]  /*0f30*/  STS [R132], R5 ;  /* 0x0000000584007388 */ /* 0x004fe80000000800 */
[----:B---3--:R0:W-:Y:S04]  /*0f40*/  STS [R130+0x80], R7 ;  /* 0x0000800782007388 */ /* 0x0081e80000000800 */
[----:B----4-:R1:W-:Y:S04]  /*0f50*/  STS [R129+0x100], R4 ;  /* 0x0001000481007388 */ /* 0x0103e80000000800 */
[----:B-----5:R-:W-:Y:S01]  /*0f60*/  STS [R128+0x180], R17 ;  /* 0x0001801180007388 */ /* 0x020fe20000000800 */
[----:B0-----:R-:W-:-:S03]  /*0f70*/  HFMA2.MMA R7, -RZ, RZ, 0, 0 ;  /* 0x00000000ff077435 */ /* 0x001fc600000001ff */
[----:B------:R0:W-:Y:S01]  /*0f80*/  STS [R127+0x200], R16 ;  /* 0x000200107f007388 */ /* 0x0001e20000000800 */
[----:B-1----:R-:W-:-:S03]  /*0f90*/  CS2R R4, SRZ ;  /* 0x0000000000047805 */ /* 0x002fc6000001ff00 */
[----:B------:R-:W-:Y:S04]  /*0fa0*/  STS [R126+0x280], R27 ;  /* 0x0002801b7e007388 */ /* 0x000fe80000000800 */
[----:B------:R1:W-:Y:S01]  /*0fb0*/  STS [R125+0x300], R26 ;  /* 0x0003001a7d007388 */ /* 0x0003e20000000800 */
[----:B0-----:R-:W-:-:S03]  /*0fc0*/  LEA R16, P0, R136, UR11, 0x2 ;  /* 0x0000000b88107c11 */ /* 0x001fc6000f8010ff */
[----:B------:R-:W-:Y:S01]  /*0fd0*/  STS [R124+0x380], R37 ;  /* 0x000380257c007388 */ /* 0x000fe20000000800 */
[----:B------:R-:W-:-:S03]  /*0fe0*/  LEA.HI.X R17, R136, UR16, R133, 0x2, P0 ;  /* 0x0000001088117c11 */ /* 0x000fc600080f1485 */
[----:B------:R0:W-:Y:S01]  /*0ff0*/  STS [R123+0x400], R34 ;  /* 0x000400227b007388 */ /* 0x0001e20000000800 */
[----:B------:R-:W-:Y:S02]  /*1000*/  ISETP.GE.AND P0, PT, R32, R35, PT ;  /* 0x000000232000720c */ /* 0x000fe40003f06270 */
[----:B-1----:R-:W-:Y:S01]  /*1010*/  CS2R R26, SRZ ;  /* 0x00000000001a7805 */ /* 0x002fe2000001ff00 */
[----:B------:R-:W-:Y:S04]  /*1020*/  STS [R122+0x480], R39 ;  /* 0x000480277a007388 */ /* 0x000fe80000000800 */
[----:B------:R1:W-:Y:S01]  /*1030*/  STS [R121+0x500], R36 ;  /* 0x0005002479007388 */ /* 0x0003e20000000800 */
[----:B0-----:R-:W-:-:S03]  /*1040*/  MOV R34, RZ ;  /* 0x000000ff00227202 */ /* 0x001fc60000000f00 */
[----:B------:R-:W-:Y:S04]  /*1050*/  STS [R120+0x580], R41 ;  /* 0x0005802978007388 */ /* 0x000fe80000000800 */
[----:B------:R0:W-:Y:S01]  /*1060*/  STS [R119+0x600], R38 ;  /* 0x0006002677007388 */ /* 0x0001e20000000800 */
[----:B-1----:R-:W-:-:S03]  /*1070*/  CS2R R36, SRZ ;  /* 0x0000000000247805 */ /* 0x002fc6000001ff00 */
[----:B------:R-:W-:Y:S04]  /*1080*/  STS [R118+0x680], R43 ;  /* 0x0006802b76007388 */ /* 0x000fe80000000800 */
[----:B------:R1:W-:Y:S01]  /*1090*/  STS [R117+0x700], R40 ;  /* 0x0007002875007388 */ /* 0x0003e20000000800 */
[----:B0-----:R-:W-:-:S03]  /*10a0*/  CS2R R38, SRZ ;  /* 0x0000000000267805 */ /* 0x001fc6000001ff00 */
[----:B------:R0:W-:Y:S01]  /*10b0*/  STS [R115+0x780], R42 ;  /* 0x0007802a73007388 */ /* 0x0001e20000000800 */
[----:B------:R-:W-:-:S03]  /*10c0*/  NOP ;  /* 0x0000000000007918 */ /* 0x000fc60000000000 */
[----:B------:R-:W-:Y:S01]  /*10d0*/  LDS R113, [R116] ;  /* 0x0000000074717984 */ /* 0x000fe20000000800 */
[----:B-1----:R-:W-:Y:S02]  /*10e0*/  CS2R R40, SRZ ;  /* 0x0000000000287805 */ /* 0x002fe4000001ff00 */
[----:B0-----:R-:W-:Y:S01]  /*10f0*/  CS2R R42, SRZ ;  /* 0x00000000002a7805 */ /* 0x001fe2000001ff00 */
        /* <DEDUP_REMOVED lines=15> */
[----:B------:R-:W-:Y:S06]  /*11f0*/  BAR.SYNC.DEFER_BLOCKING 0x0 ;  /* 0x0000000000007b1d */ /* 0x000fec0000010000 */
[----:B------:R-:W2:Y:S01]  /*1200*/  @!P0 LDG.E R7, desc[UR12][R16.64+0x80] ;  /* 0x0000800c10078981 */ /* 0x000ea2000c1e1900 */
[----:B------:R-:W-:-:S03]  /*1210*/  ISETP.GE.AND P0, PT, R15, R35, PT ;  /* 0x000000230f00720c */ /* 0x000fc60003f06270 */
[----:B------:R-:W3:Y:S04]  /*1220*/  @!P1 LDG.E R5, desc[UR12][R16.64] ;  /* 0x0000000c10059981 */ /* 0x000ee8000c1e1900 */
[----:B------:R-:W4:Y:S04]  /*1230*/  @!P2 LDG.E R4, desc[UR12][R16.64+0x100] ;  /* 0x0001000c1004a981 */ /* 0x000f28000c1e1900 */
[----:B------:R-:W5:Y:S04]  /*1240*/  @!P3 LDG.E R27, desc[UR12][R16.64+0x180] ;  /* 0x0001800c101bb981 */ /* 0x000f68000c1e1900 */
[----:B------:R-:W5:Y:S01]  /*1250*/  @!P0 LDG.E R39, desc[UR12][R16.64+0x380] ;  /* 0x0003800c10278981 */ /* 0x000f62000c1e1900 */
[----:B------:R-:W-:-:S02]  /*1260*/  ISETP.GE.AND P0, PT, R14, R35, PT ;  /* 0x000000230e00720c */ /* 0x000fc40003f06270 */
[-C--:B------:R-:W-:Y:S01]  /*1270*/  ISETP.GE.AND P1, PT, R12, R35.reuse, PT ;  /* 0x000000230c00720c */ /* 0x080fe20003f26270 */
[----:B------:R-:W5:Y:S01]  /*1280*/  @!P4 LDG.E R34, desc[UR12][R16.64+0x300] ;  /* 0x0003000c1022c981 */ /* 0x000f62000c1e1900 */
        /* <DEDUP_REMOVED lines=9> */
[----:B------:R-:W-:-:S03]  /*1320*/  ISETP.GE.AND P6, PT, R0, R35, PT ;  /* 0x000000230000720c */ /* 0x000fc60003fc6270 */
[----:B------:R-:W5:Y:S04]  /*1330*/  @!P2 LDG.E R43, desc[UR12][R16.64+0x580] ;  /* 0x0005800c102ba981 */ /* 0x000f68000c1e1900 */
[----:B------:R-:W5:Y:S04]  /*1340*/  @!P3 LDG.E R40, desc[UR12][R16.64+0x600] ;  /* 0x0006000c1028b981 */ /* 0x000f68000c1e1900 */
[----:B------:R-:W5:Y:S04]  /*1350*/  @!P0 LDG.E R41, desc[UR12][R16.64+0x480] ;  /* 0x0004800c10298981 */ /* 0x000f68000c1e1900 */
[----:B------:R-:W5:Y:S04]  /*1360*/  @!P4 LDG.E R45, desc[UR12][R16.64+0x680] ;  /* 0x0006800c102dc981 */ /* 0x000f68000c1e1900 */
[----:B------:R-:W5:Y:S04]  /*1370*/  @!P5 LDG.E R42, desc[UR12][R16.64+0x700] ;  /* 0x0007000c102ad981 */ /* 0x000f68000c1e1900 */
[----:B------:R-:W5:Y:S01]  /*1380*/  @!P6 LDG.E R44, desc[UR12][R16.64+0x780] ;  /* 0x0007800c102ce981 */ /* 0x000f62000c1e1900 */
[----:B------:R-:W-:-:S02]  /*1390*/  P2R R47, PR, RZ, 0x1 ;  /* 0x00000001ff2f7803 */ /* 0x000fc40000000000 */
[-C--:B------:R-:W-:Y:S02]  /*13a0*/  ISETP.GE.AND P0, PT, R136, R35.reuse, PT ;  /* 0x000000238800720c */ /* 0x080fe40003f06270 */
[----:B------:R-:W-:Y:S02]  /*13b0*/  P2R R46, PR, RZ, 0x2 ;  /* 0x00000002ff2e7803 */ /* 0x000fe40000000000 */
[----:B------:R-:W-:Y:S01]  /*13c0*/  ISETP.GE.AND P1, PT, R33, R35, PT ;  /* 0x000000232100720c */ /* 0x000fe20003f26270 */
[----:B---3--:R-:W-:Y:S04]  /*13d0*/  STS [R132], R5 ;  /* 0x0000000584007388 */ /* 0x008fe80000000800 */
[----:B--2---:R-:W-:Y:S04]  /*13e0*/  STS [R130+0x80], R7 ;  /* 0x0000800782007388 */ /* 0x004fe80000000800 */
[----:B----4-:R0:W-:Y:S04]  /*13f0*/  STS [R129+0x100], R4 ;  /* 0x0001000481007388 */ /* 0x0101e80000000800 */
[----:B-----5:R-:W-:Y:S04]  /*1400*/  STS [R128+0x180], R27 ;  /* 0x0001801b80007388 */ /* 0x020fe80000000800 */
        /* <DEDUP_REMOVED lines=20> */
[----:B------:R-:W2:Y:S04]  /*1550*/  LDS R91, [R116+0x1c] ;  /* 0x00001c00745b7984 */ /* 0x000ea80000000800 */
        /* <DEDUP_REMOVED lines=8> */
[----:B0-----:R-:W-:Y:S01]  /*15e0*/  CS2R R4, SRZ ;  /* 0x0000000000047805 */ /* 0x001fe2000001ff00 */
[----:B------:R-:W-:Y:S01]  /*15f0*/  BAR.SYNC.DEFER_BLOCKING 0x0 ;  /* 0x0000000000007b1d */ /* 0x000fe20000010000 */
[----:B------:R-:W-:Y:S01]  /*1600*/  HFMA2.MMA R7, -RZ, RZ, 0, 0 ;  /* 0x00000000ff077435 */ /* 0x000fe200000001ff */
[----:B-1----:R-:W-:-:S04]  /*1610*/  CS2R R26, SRZ ;  /* 0x00000000001a7805 */ /* 0x002fc8000001ff00 */
[----:B------:R-:W5:Y:S01]  /*1620*/  @!P0 LDG.E R5, desc[UR12][R2.64] ;  /* 0x0000000c02058981 */ /* 0x000f62000c1e1900 */
[----:B------:R-:W-:-:S03]  /*1630*/  ISETP.GE.AND P0, PT, R32, R35, PT ;  /* 0x000000232000720c */ /* 0x000fc60003f06270 */
[----:B------:R-:W5:Y:S01]  /*1640*/  @!P1 LDG.E R4, desc[UR12][R2.64+0x100] ;  /* 0x0001000c02049981 */ /* 0x000f62000c1e1900 */
[----:B------:R-:W-:-:S09]  /*1650*/  ISETP.GE.AND P1, PT, R30, R35, PT ;  /* 0x000000231e00720c */ /* 0x000fd20003f26270 */
[----:B------:R-:W5:Y:S01]  /*1660*/  @!P0 LDG.E R7, desc[UR12][R2.64+0x80] ;  /* 0x0000800c02078981 */ /* 0x000f62000c1e1900 */
[----:B------:R-:W-:-:S03]  /*1670*/  ISETP.GE.AND P0, PT, R31, R35, PT ;  /* 0x000000231f00720c */ /* 0x000fc60003f06270 */
[----:B------:R-:W5:Y:S01]  /*1680*/  @!P1 LDG.E R26, desc[UR12][R2.64+0x200] ;  /* 0x0002000c021a9981 */ /* 0x000f62000c1e1900 */
[----:B------:R-:W-:Y:S02]  /*1690*/  ISETP.GE.AND P1, PT, R28, R35, PT ;  /* 0x000000231c00720c */ /* 0x000fe40003f26270 */
[----:B--2---:R-:W-:-:S07]  /*16a0*/  CS2R R36, SRZ ;  /* 0x0000000000247805 */ /* 0x004fce000001ff00 */
[----:B------:R-:W2:Y:S01]  /*16b0*/  @!P0 LDG.E R27, desc[UR12][R2.64+0x180] ;  /* 0x0001800c021b8981 */ /* 0x000ea2000c1e1900 */
[----:B------:R-:W-:Y:S02]  /*16c0*/  ISETP.GE.AND P0, PT, R29, R35, PT ;  /* 0x000000231d00720c */ /* 0x000fe40003f06270 */
[----:B------:R-:W-:-:S06]  /*16d0*/  MOV R34, RZ ;  /* 0x000000ff00227202 */ /* 0x000fcc0000000f00 */
[----:B------:R-:W2:Y:S01]  /*16e0*/  @!P1 LDG.E R34, desc[UR12][R2.64+0x300] ;  /* 0x0003000c02229981 */ /* 0x000ea2000c1e1900 */
[----:B------:R-:W-:-:S04]  /*16f0*/  ISETP.GE.AND P1, PT, R14, R35, PT ;  /* 0x000000230e00720c */ /* 0x000fc80003f26270 */
[----:B------:R-:W2:Y:S01]  /*1700*/  @!P0 LDG.E R37, desc[UR12][R2.64+0x280] ;  /* 0x0002800c02258981 */ /* 0x000ea2000c1e1900 */
[----:B------:R-:W-:Y:S02]  /*1710*/  ISETP.GE.AND P0, PT, R15, R35, PT ;  /* 0x000000230f00720c */ /* 0x000fe40003f06270 */
[----:B---3--:R-:W-:-:S06]  /*1720*/  CS2R R38, SRZ ;  /* 0x0000000000267805 */ /* 0x008fcc000001ff00 */
[----:B------:R-:W3:Y:S01]  /*1730*/  @!P1 LDG.E R36, desc[UR12][R2.64+0x400] ;  /* 0x0004000c02249981 */ /* 0x000ee2000c1e1900 */
[----:B------:R-:W-:-:S04]  /*1740*/  ISETP.NE.AND P1, PT, R46, RZ, PT ;  /* 0x000000ff2e00720c */ /* 0x000fc80003f25270 */
[----:B------:R-:W3:Y:S01]  /*1750*/  @!P0 LDG.E R39, desc[UR12][R2.64+0x380] ;  /* 0x0003800c02278981 */ /* 0x000ee2000c1e1900 */
[----:B------:R-:W-:Y:S02]  /*1760*/  ISETP.NE.AND P0, PT, R47, RZ, PT ;  /* 0x000000ff2f00720c */ /* 0x000fe40003f05270 */
[----:B----4-:R-:W-:Y:S02]  /*1770*/  CS2R R40, SRZ ;  /* 0x0000000000287805 */ /* 0x010fe4000001ff00 */
[----:B-----5:R-:W-:Y:S02]  /*1780*/  CS2R R42, SRZ ;  /* 0x00000000002a7805 */ /* 0x020fe4000001ff00 */
[----:B------:R-:W-:Y:S02]  /*1790*/  CS2R R44, SRZ ;  /* 0x00000000002c7805 */ /* 0x000fe4000001ff00 */
[----:B------:R-:W4:Y:S04]  /*17a0*/  @!P3 LDG.E R40, desc[UR12][R2.64+0x600] ;  /* 0x0006000c0228b981 */ /* 0x000f28000c1e1900 */
[----:B------:R-:W5:Y:S04]  /*17b0*/  @!P1 LDG.E R38, desc[UR12][R2.64+0x500] ;  /* 0x0005000c02269981 */ /* 0x000f68000c1e1900 */
[----:B------:R-:W4:Y:S04]  /*17c0*/  @!P0 LDG.E R41, desc[UR12][R2.64+0x480] ;  /* 0x0004800c02298981 */ /* 0x000f28000c1e1900 */
[----:B------:R-:W5:Y:S04]  /*17d0*/  @!P2 LDG.E R43, desc[UR12][R2.64+0x580] ;  /* 0x0005800c022ba981 */ /* 0x000f68000c1e1900 */
[----:B------:R-:W5:Y:S04]  /*17e0*/  @!P4 LDG.E R45, desc[UR12][R2.64+0x680] ;  /* 0x0006800c022dc981 */ /* 0x000f68000c1e1900 */
[----:B------:R-:W5:Y:S04]  /*17f0*/  @!P5 LDG.E R42, desc[UR12][R2.64+0x700] ;  /* 0x0007000c022ad981 */ /* 0x000f68000c1e1900 */
[----:B------:R0:W5:Y:S01]  /*1800*/  @!P6 LDG.E R44, desc[UR12][R2.64+0x780] ;  /* 0x0007800c022ce981 */ /* 0x000162000c1e1900 */
        /* <DEDUP_REMOVED lines=17> */
[----:B------:R-:W-:Y:S04]  /*1920*/  STS [R130+0x80], R7 ;  /* 0x0000800782007388 */ /* 0x000fe80000000800 */
[----:B------:R1:W-:Y:S02]  /*1930*/  STS [R129+0x100], R4 ;  /* 0x0001000481007388 */ /* 0x0003e40000000800 */
[----:B-1----:R-:W1:Y:S02]  /*1940*/  LDC.64 R4, c[0x0][0x2a0] ;  /* 0x0000a800ff047b82 */ /* 0x002e640000000a00 */
[----:B--2---:R2:W-:Y:S04]  /*1950*/  STS [R128+0x180], R27 ;  /* 0x0001801b80007388 */ /* 0x0045e80000000800 */
[----:B------:R2:W-:Y:S04]  /*1960*/  STS [R127+0x200], R26 ;  /* 0x0002001a7f007388 */ /* 0x0005e80000000800 */
[----:B------:R2:W-:Y:S04]  /*1970*/  STS [R126+0x280], R37 ;  /* 0x000280257e007388 */ /* 0x0005e80000000800 */
[----:B------:R2:W-:Y:S04]  /*1980*/  STS [R125+0x300], R34 ;  /* 0x000300227d007388 */ /* 0x0005e80000000800 */
[----:B---3--:R2:W-:Y:S04]  /*1990*/  STS [R124+0x380], R39 ;  /* 0x000380277c007388 */ /* 0x0085e80000000800 */
[----:B------:R2:W-:Y:S04]  /*19a0*/  STS [R123+0x400], R36 ;  /* 0x000400247b007388 */ /* 0x0005e80000000800 */
[----:B----4-:R2:W-:Y:S04]  /*19b0*/  STS [R122+0x480], R41 ;  /* 0x000480297a007388 */ /* 0x0105e80000000800 */
[----:B-----5:R2:W-:Y:S04]  /*19c0*/  STS [R121+0x500], R38 ;  /* 0x0005002679007388 */ /* 0x0205e80000000800 */
        /* <DEDUP_REMOVED lines=8> */
[----:B--2---:R-:W-:Y:S02]  /*1a50*/  MOV R34, 0x3e800000 ;  /* 0x3e80000000227802 */ /* 0x004fe40000000f00 */
        /* <DEDUP_REMOVED lines=29> */
.L_x_6686:
[----:B------:R-:W-:Y:S05]  /*1c30*/  BSYNC B0 ;  /* 0x0000000000007941 */ /* 0x000fea0003800000 */
.L_x_6685:
[----:B------:R-:W-:Y:S01]  /*1c40*/  BSSY B0, `(.L_x_6687) ;  /* 0x0000023000007945 */ /* 0x000fe20003800000 */
[----:B------:R-:W-:Y:S01]  /*1c50*/  FSETP.GTU.FTZ.AND P5, PT, R92, 20, PT ;  /* 0x41a000005c00780b */ /* 0x000fe20003fbc000 */
[----:B------:R-:W-:Y:S02]  /*1c60*/  FADD.FTZ R91, R91, UR5 ;  /* 0x000000055b5b7e21 */ /* 0x000fe40008010000 */
[----:B------:R-:W-:Y:S10]  /*1c70*/  @P4 BRA `(.L_x_6688) ;  /* 0x00000000007c4947 */ /* 0x000ff40003800000 */
[----:B------:R-:W-:Y:S01]  /*1c80*/  FMUL.FTZ R97, R97, 1.4426950216293334961 ;  /* 0x3fb8aa3b61617820 */ /* 0x000fe20000410000 */
[----:B--2---:R-:W-:Y:S01]  /*1c90*/  HFMA2.MMA R36, -RZ, RZ, 1.625, 0 ;  /* 0x3e800000ff247435 */ /* 0x004fe200000001ff */
        /* <DEDUP_REMOVED lines=29> */
.L_x_6688:
[----:B------:R-:W-:Y:S05]  /*1e70*/  BSYNC B0 ;  /* 0x0000000000007941 */ /* 0x000fea0003800000 */
.L_x_6687:
        /* <DEDUP_REMOVED lines=35> */
.L_x_6690:
[----:B------:R-:W-:Y:S05]  /*20b0*/  BSYNC B0 ;  /* 0x0000000000007941 */ /* 0x000fea0003800000 */
.L_x_6689:
        /* <DEDUP_REMOVED lines=35> */
.L_x_6692:
[----:B------:R-:W-:Y:S05]  /*22f0*/  BSYNC B0 ;  /* 0x0000000000007941 */ /* 0x000fea0003800000 */
.L_x_6691:
        /* <DEDUP_REMOVED lines=35> */
.L_x_6694:
[----:B------:R-:W-:Y:S05]  /*2530*/  BSYNC B0 ;  /* 0x0000000000007941 */ /* 0x000fea0003800000 */
.L_x_6693:
        /* <DEDUP_REMOVED lines=35> */
.L_x_6696:
[----:B------:R-:W-:Y:S05]  /*2770*/  BSYNC B0 ;  /* 0x0000000000007941 */ /* 0x000fea0003800000 */
.L_x_6695:
        /* <DEDUP_REMOVED lines=35> */
.L_x_6698:
[----:B------:R-:W-:Y:S05]  /*29b0*/  BSYNC B0 ;  /* 0x0000000000007941 */ /* 0x000fea0003800000 */
.L_x_6697:
[----:B------:R-:W-:Y:S01]  /*29c0*/  BSSY B0, `(.L_x_6699) ;  /* 0x0000025000007945 */ /* 0x000fe20003800000 */
[----:B------:R-:W-:Y:S01]  /*29d0*/  FSETP.GTU.FTZ.AND P5, PT, R86, 20, PT ;  /* 0x41a000005600780b */ /* 0x000fe20003fbc000 */
[----:B--2---:R-:W-:Y:S01]  /*29e0*/  IMAD R34, R4, UR14, RZ ;  /* 0x0000000e04227c24 */ /* 0x004fe2000f8e02ff */
        /* <DEDUP_REMOVED lines=34> */
.L_x_6700:
[----:B------:R-:W-:Y:S05]  /*2c10*/  BSYNC B0 ;  /* 0x0000000000007941 */ /* 0x000fea0003800000 */
.L_x_6699:
        /* <DEDUP_REMOVED lines=38> */
.L_x_6702:
[----:B------:R-:W-:Y:S05]  /*2e80*/  BSYNC B0 ;  /* 0x0000000000007941 */ /* 0x000fea0003800000 */
.L_x_6701:
[----:B------:R-:W-:Y:S01]  /*2e90*/  BSSY B0, `(.L_x_6703) ;  /* 0x0000026000007945 */ /* 0x000fe20003800000 */
[----:B------:R-:W-:Y:S01]  /*2ea0*/  FSETP.GTU.FTZ.AND P3, PT, R84, 20, PT ;  /* 0x41a000005400780b */ /* 0x000fe20003f7c000 */
[----:B------:R-:W-:Y:S01]  /*2eb0*/  FADD.FTZ R83, R83, UR5 ;  /* 0x0000000553537e21 */ /* 0x000fe20008010000 */
[----:B------:R-:W-:Y:S02]  /*2ec0*/  IADD3 R82, -R6, UR6, RZ ;  /* 0x0000000606527c10 */ /* 0x000fe4000fffe1ff */
[----:B------:R-:W-:Y:S02]  /*2ed0*/  IADD3 R39, R5, R41, RZ ;  /* 0x0000002905277210 */ /* 0x000fe40007ffe0ff */
[----:B------:R-:W-:Y:S01]  /*2ee0*/  @!P0 IADD3 R37, R41, R27, RZ ;  /* 0x0000001b29258210 */ /* 0x000fe20007ffe0ff */
        /* <DEDUP_REMOVED lines=32> */
.L_x_6704:
[----:B------:R-:W-:Y:S05]  /*30f0*/  BSYNC B0 ;  /* 0x0000000000007941 */ /* 0x000fea0003800000 */
.L_x_6703:
[----:B------:R-:W-:Y:S01]  /*3100*/  IMAD R6, R2, UR14, RZ ;  /* 0x0000000e02067c24 */ /* 0x000fe2000f8e02ff */
[----:B------:R-:W-:Y:S01]  /*3110*/  BSSY B0, `(.L_x_6705) ;  /* 0x0000028000007945 */ /* 0x000fe20003800000 */
[----:B------:R-:W-:Y:S01]  /*3120*/  FSETP.GTU.FTZ.AND P2, PT, R83, 20, PT ;  /* 0x41a000005300780b */ /* 0x000fe20003f5c000 */
[----:B------:R-:W-:Y:S01]  /*3130*/  IMAD R82, R82, -0x400, RZ ;  /* 0xfffffc0052527824 */ /* 0x000fe200078e02ff */
[----:B------:R-:W-:Y:S01]  /*3140*/  MOV R5, R39 ;  /* 0x0000002700057202 */ /* 0x000fe20000000f00 */
[----:B------:R-:W-:Y:S01]  /*3150*/  IMAD R3, R3, UR15, R6 ;  /* 0x0000000f03037c24 */ /* 0x000fe2000f8e0206 */
[----:B------:R-:W-:Y:S02]  /*3160*/  @!P0 MOV R27, R37 ;  /* 0x00000025001b8202 */ /* 0x000fe40000000f00 */
[----:B------:R-:W-:Y:S02]  /*3170*/  @!P0 MOV R6, R18 ;  /* 0x0000001200068202 */ /* 0x000fe40000000f00 */
[----:B------:R-:W-:Y:S01]  /*3180*/  @!P0 MOV R7, R19 ;  /* 0x0000001300078202 */ /* 0x000fe20000000f00 */
        /* <DEDUP_REMOVED lines=32> */
.L_x_6706:
[----:B------:R-:W-:Y:S05]  /*3390*/  BSYNC B0 ;  /* 0x0000000000007941 */ /* 0x000fea0003800000 */
.L_x_6705:
        /* <DEDUP_REMOVED lines=33> */
.L_x_6708:
[----:B------:R-:W-:Y:S05]  /*35b0*/  BSYNC B0 ;  /* 0x0000000000007941 */ /* 0x000fea0003800000 */
.L_x_6707:
        /* <DEDUP_REMOVED lines=33> */
.L_x_6710:
[----:B------:R-:W-:Y:S05]  /*37d0*/  BSYNC B0 ;  /* 0x0000000000007941 */ /* 0x000fea0003800000 */
.L_x_6709:
        /* <DEDUP_REMOVED lines=33> */
.L_x_6712:
[----:B------:R-:W-:Y:S05]  /*39f0*/  BSYNC B0 ;  /* 0x0000000000007941 */ /* 0x000fea0003800000 */
.L_x_6711:
        /* <DEDUP_REMOVED lines=33> */
.L_x_6714:
[----:B------:R-:W-:Y:S05]  /*3c10*/  BSYNC B0 ;  /* 0x0000000000007941 */ /* 0x000fea0003800000 */
.L_x_6713:
        /* <DEDUP_REMOVED lines=33> */
.L_x_6716:
[----:B------:R-:W-:Y:S05]  /*3e30*/  BSYNC B0 ;  /* 0x0000000000007941 */ /* 0x000fea0003800000 */
.L_x_6715:
[----:B------:R-:W-:Y:S01]  /*3e40*/  ULDC.64 UR20, c[0x0][0x2a8] ;  /* 0x0000aa0000147ab9 */ /* 0x000fe20000000a00 */
[----:B------:R-:W-:Y:S01]  /*3e50*/  @!P0 IMAD.WIDE.U32 R36, R2, UR15, R6 ;  /* 0x0000000f02248c25 */ /* 0x000fe2000f8e0006 */
        /* <DEDUP_REMOVED lines=11> */
[----:B------:R-:W-:-:S02]  /*3f10*/  IMAD.WIDE.U32 R6, R2, UR15, RZ ;  /* 0x0000000f02067c25 */ /* 0x000fc4000f8e00ff */
[----:B------:R-:W-:Y:S02]  /*3f20*/  LDS R47, [R116+0xc] ;  /* 0x00000c00742f7984 */ /* 0x000fe40000000800 */
[----:B------:R-:W-:Y:S01]  /*3f30*/  IMAD R39, R137, UR21, R34 ;  /* 0x0000001589277c24 */ /* 0x000fe2000f8e0222 */
[----:B------:R-:W-:Y:S01]  /*3f40*/  IADD3 R34, P2, R82, R4, RZ ;  /* 0x0000000452227210 */ /* 0x000fe20007f5e0ff */
[----:B------:R-:W-:Y:S01]  /*3f50*/  IMAD R4, R144, UR22, RZ ;  /* 0x0000001690047c24 */ /* 0x000fe2000f8e02ff */
[----:B------:R-:W-:Y:S01]  /*3f60*/  IADD3 R7, R7, R3, RZ ;  /* 0x0000000307077210 */ /* 0x000fe20007ffe0ff */
[----:B------:R-:W-:Y:S01]  /*3f70*/  ULDC.64 UR20, c[0x0][0x318] ;  /* 0x0000c60000147ab9 */ /* 0x000fe20000000a00 */
[----:B------:R-:W-:Y:S01]  /*3f80*/  @!P0 IADD3.X R41, R133, R27, R39, P1, !PT ;  /* 0x0000001b85298210 */ /* 0x000fe20000ffe427 */
[C---:B------:R-:W-:Y:S01]  /*3f90*/  @!P0 IMAD.WIDE.U32 R2, R137.reuse, UR22, R36 ;  /* 0x0000001689028c25 */ /* 0x040fe2000f8e0024 */
[----:B------:R-:W-:Y:S01]  /*3fa0*/  IADD3.X R27, R80, R39, R5, P2, !PT ;  /* 0x00000027501b7210 */ /* 0x000fe200017fe405 */
[----:B------:R-:W-:Y:S01]  /*3fb0*/  LDS R46, [R116+0x10] ;  /* 0x00001000742e7984 */ /* 0x000fe20000000800 */
[C---:B------:R-:W-:Y:S01]  /*3fc0*/  LEA R39, P1, R136.reuse, UR20, 0x2 ;  /* 0x0000001488277c11 */ /* 0x040fe2000f8210ff */
[C---:B------:R-:W-:Y:S01]  /*3fd0*/  IMAD R37, R137.reuse, UR23, R4 ;  /* 0x0000001789257c24 */ /* 0x040fe2000f8e0204 */
[C---:B------:R-:W-:Y:S01]  /*3fe0*/  @!P0 IADD3 R54, P3, R136.reuse, R2, RZ ;  /* 0x0000000288368210 */ /* 0x040fe20007f7e0ff */
[----:B------:R-:W-:Y:S01]  /*3ff0*/  IMAD.WIDE.U32 R4, R137, UR22, R6 ;  /* 0x0000001689047c25 */ /* 0x000fe2000f8e0006 */
[----:B------:R-:W-:Y:S01]  /*4000*/  LEA.HI.X R7, R136, UR21, R133, 0x2, P1 ;  /* 0x0000001588077c11 */ /* 0x000fe200088f1485 */
[----:B------:R-:W-:Y:S01]  /*4010*/  LDS R45, [R116+0x14] ;  /* 0x00001400742d7984 */ /* 0x000fe20000000800 */
[----:B------:R-:W-:-:S02]  /*4020*/  LEA R6, P2, R34, R39, 0x2 ;  /* 0x0000002722067211 */ /* 0x000fc400078410ff */
[----:B------:R-:W-:Y:S01]  /*4030*/  @!P0 LEA R26, P1, R38, UR20, 0x2 ;  /* 0x00000014261a8c11 */ /* 0x000fe2000f8210ff */
[----:B------:R-:W-:Y:S01]  /*4040*/  LDS R44, [R116+0x18] ;  /* 0x00001800742c7984 */ /* 0x000fe20000000800 */
[----:B------:R-:W-:Y:S02]  /*4050*/  IADD3 R51, P4, R82, R4, RZ ;  /* 0x0000000452337210 */ /* 0x000fe40007f9e0ff */
[----:B------:R-:W-:Y:S01]  /*4060*/  LEA.HI.X R7, R34, R7, R27, 0x2, P2 ;  /* 0x0000000722077211 */ /* 0x000fe200010f141b */
[----:B------:R-:W-:Y:S01]  /*4070*/  LDS R43, [R116+0x1c] ;  /* 0x00001c00742b7984 */ /* 0x000fe20000000800 */
[----:B------:R-:W-:Y:S01]  /*4080*/  @!P0 LEA.HI.X R27, R38, UR21, R41, 0x2, P1 ;  /* 0x00000015261b8c11 */ /* 0x000fe200088f1429 */
[----:B------:R-:W-:Y:S01]  /*4090*/  ULDC.64 UR20, c[0x0][0x308] ;  /* 0x0000c20000147ab9 */ /* 0x000fe20000000a00 */
[----:B------:R-:W-:Y:S01]  /*40a0*/  @!P0 IADD3.X R55, R133, R3, R37, P3, !PT ;  /* 0x0000000385378210 */ /* 0x000fe20001ffe425 */
[----:B------:R-:W-:Y:S01]  /*40b0*/  LDS R42, [R116+0x20] ;  /* 0x00002000742a7984 */ /* 0x000fe20000000800 */
[----:B------:R-:W-:-:S02]  /*40c0*/  IADD3.X R52, R80, R37, R5, P4, !PT ;  /* 0x0000002550347210 */ /* 0x000fc400027fe405 */
[C---:B------:R-:W-:Y:S01]  /*40d0*/  LEA R4, P1, R136.reuse, UR20, 0x2 ;  /* 0x0000001488047c11 */ /* 0x040fe2000f8210ff */
[----:B------:R-:W-:Y:S03]  /*40e0*/  LDS R41, [R116+0x24] ;  /* 0x0000240074297984 */ /* 0x000fe60000000800 */
[----:B------:R-:W-:Y:S01]  /*40f0*/  LEA.HI.X R3, R136, UR21, R133, 0x2, P1 ;  /* 0x0000001588037c11 */ /* 0x000fe200088f1485 */
[----:B------:R-:W-:Y:S01]  /*4100*/  LDS R40, [R116+0x28] ;  /* 0x0000280074287984 */ /* 0x000fe20000000800 */
[C---:B------:R-:W-:Y:S02]  /*4110*/  LEA R4, P2, R51.reuse, R4, 0x2 ;  /* 0x0000000433047211 */ /* 0x040fe400078410ff */
[----:B------:R-:W-:Y:S01]  /*4120*/  @!P0 LEA R2, P1, R54, UR20, 0x2 ;  /* 0x0000001436028c11 */ /* 0x000fe2000f8210ff */
[----:B------:R-:W-:Y:S04]  /*4130*/  LDS R39, [R116+0x2c] ;  /* 0x00002c0074277984 */ /* 0x000fe80000000800 */
[----:B------:R-:W-:Y:S04]  /*4140*/  LDS R38, [R116+0x30] ;  /* 0x0000300074267984 */ /* 0x000fe80000000800 */
[----:B------:R-:W-:Y:S04]  /*4150*/  LDS R37, [R116+0x34] ;  /* 0x0000340074257984 */ /* 0x000fe80000000800 */
[----:B------:R-:W-:Y:S04]  /*4160*/  LDS R36, [R116+0x38] ;  /* 0x0000380074247984 */ /* 0x000fe80000000800 */
[----:B------:R-:W-:Y:S01]  /*4170*/  LDS R34, [R116+0x3c] ;  /* 0x00003c0074227984 */ /* 0x000fe20000000800 */
[----:B------:R-:W-:Y:S01]  /*4180*/  BAR.SYNC.DEFER_BLOCKING 0x0 ;  /* 0x0000000000007b1d */ /* 0x000fe20000010000 */
[----:B------:R-:W-:-:S02]  /*4190*/  LEA.HI.X R5, R51, R3, R52, 0x2, P2 ;  /* 0x0000000333057211 */ /* 0x000fc400010f1434 */
[----:B------:R-:W-:Y:S02]  /*41a0*/  @!P0 LEA.HI.X R3, R54, UR21, R55, 0x2, P1 ;  /* 0x0000001536038c11 */ /* 0x000fe400088f1437 */
[----:B------:R-:W-:Y:S02]  /*41b0*/  ISETP.GE.AND P1, PT, R32, R35, PT ;  /* 0x000000232000720c */ /* 0x000fe40003f26270 */
[----:B------:R-:W-:Y:S02]  /*41c0*/  MOV R51, RZ ;  /* 0x000000ff00337202 */ /* 0x000fe40000000f00 */
[----:B------:R-:W-:-:S09]  /*41d0*/  CS2R R58, SRZ ;  /* 0x00000000003a7805 */ /* 0x000fd2000001ff00 */
[----:B------:R-:W2:Y:S01]  /*41e0*/  @!P1 LDG.E R51, desc[UR12][R6.64+-0xf80] ;  /* 0xfff0800c06339981 */ /* 0x000ea2000c1e1900 */
[-C--:B------:R-:W-:Y:S02]  /*41f0*/  ISETP.GE.AND P1, PT, R15, R35.reuse, PT ;  /* 0x000000230f00720c */ /* 0x080fe40003f26270 */
[-C--:B------:R-:W-:Y:S01]  /*4200*/  ISETP.GE.AND P3, PT, R30, R35.reuse, PT ;  /* 0x000000231e00720c */ /* 0x080fe20003f66270 */
[----:B------:R0:W3:Y:S01]  /*4210*/  @!P0 LDG.E R53, desc[UR12][R26.64] ;  /* 0x0000000c1a358981 */ /* 0x0000e2000c1e1900 */
[-C--:B------:R-:W-:Y:S01]  /*4220*/  ISETP.GE.AND P2, PT, R33, R35.reuse, PT ;  /* 0x000000232100720c */ /* 0x080fe20003f46270 */
[----:B------:R-:W-:Y:S01]  /*4230*/  HFMA2.MMA R52, -RZ, RZ, 0, 0 ;  /* 0x00000000ff347435 */ /* 0x000fe200000001ff */
[-C--:B------:R-:W-:Y:S02]  /*4240*/  ISETP.GE.AND P4, PT, R31, R35.reuse, PT ;  /* 0x000000231f00720c */ /* 0x080fe40003f86270 */
[----:B------:R-:W-:Y:S02]  /*4250*/  CS2R R54, SRZ ;  /* 0x0000000000367805 */ /* 0x000fe4000001ff00 */
[----:B------:R-:W-:-:S02]  /*4260*/  ISETP.GE.AND P5, PT, R28, R35, PT ;  /* 0x000000231c00720c */ /* 0x000fc40003fa6270 */
[----:B------:R-:W-:Y:S02]  /*4270*/  CS2R R56, SRZ ;  /* 0x0000000000387805 */ /* 0x000fe4000001ff00 */
[-C--:B------:R-:W-:Y:S01]  /*4280*/  ISETP.GE.AND P6, PT, R29, R35.reuse, PT ;  /* 0x000000231d00720c */ /* 0x080fe20003fc6270 */
[----:B------:R-:W-:Y:S01]  /*4290*/  HFMA2.MMA R70, -RZ, RZ, 0, 0 ;  /* 0x00000000ff467435 */ /* 0x000fe200000001ff */
[----:B------:R-:W-:Y:S01]  /*42a0*/  CS2R R60, SRZ ;  /* 0x00000000003c7805 */ /* 0x000fe2000001ff00 */
[----:B------:R-:W4:Y:S01]  /*42b0*/  @!P1 LDG.E R59, desc[UR12][R6.64+-0xc80] ;  /* 0xfff3800c063b9981 */ /* 0x000f22000c1e1900 */
[----:B------:R-:W-:Y:S02]  /*42c0*/  ISETP.GE.AND P1, PT, R14, R35, PT ;  /* 0x000000230e00720c */ /* 0x000fe40003f26270 */
[----:B0-----:R-:W-:Y:S02]  /*42d0*/  CS2R R26, SRZ ;  /* 0x00000000001a7805 */ /* 0x001fe4000001ff00 */
[----:B------:R-:W-:Y:S01]  /*42e0*/  MOV R67, RZ ;  /* 0x000000ff00437202 */ /* 0x000fe20000000f00 */
[----:B------:R-:W5:Y:S01]  /*42f0*/  @!P2 LDG.E R52, desc[UR12][R6.64+-0xf00] ;  /* 0xfff1000c0634a981 */ /* 0x000f62000c1e1900 */
[----:B------:R-:W-:-:S03]  /*4300*/  MOV R68, RZ ;  /* 0x000000ff00447202 */ /* 0x000fc60000000f00 */
        /* <DEDUP_REMOVED lines=19> */
[----:B------:R-:W-:-:S02]  /*4440*/  CS2R R72, SRZ ;  /* 0x0000000000487805 */ /* 0x000fc4000001ff00 */
[----:B------:R-:W-:Y:S02]  /*4450*/  P2R R69, PR, RZ, 0x2 ;  /* 0x00000002ff457803 */ /* 0x000fe40000000000 */
[----:B------:R-:W-:Y:S02]  /*4460*/  ISETP.GE.AND P1, PT, R32, R35, PT ;  /* 0x000000232000720c */ /* 0x000fe40003f26270 */
[----:B0-----:R-:W-:Y:S02]  /*4470*/  CS2R R6, SRZ ;  /* 0x0000000000067805 */ /* 0x001fe4000001ff00 */
[----:B------:R-:W-:Y:S01]  /*4480*/  CS2R R74, SRZ ;  /* 0x00000000004a7805 */ /* 0x000fe2000001ff00 */
[----:B------:R-:W-:Y:S02]  /*4490*/  HFMA2.MMA R77, -RZ, RZ, 0, 0 ;  /* 0x00000000ff4d7435 */ /* 0x000fe400000001ff */
[----:B------:R-:W-:Y:S01]  /*44a0*/  HFMA2.MMA R148, -RZ, RZ, 0, 0 ;  /* 0x00000000ff947435 */ /* 0x000fe200000001ff */
[----:B------:R-:W-:-:S02]  /*44b0*/  MOV R81, RZ ;  /* 0x000000ff00517202 */ /* 0x000fc40000000f00 */
        /* <DEDUP_REMOVED lines=25> */
[----:B------:R-:W-:Y:S04]  /*4650*/  LDS R51, [R116+0x1c] ;  /* 0x00001c0074337984 */ /* 0x000fe80000000800 */
[----:B------:R-:W5:Y:S04]  /*4660*/  LDS R52, [R116+0x20] ;  /* 0x0000200074347984 */ /* 0x000f680000000800 */
[----:B------:R-:W-:Y:S04]  /*4670*/  LDS R53, [R116+0x24] ;  /* 0x0000240074357984 */ /* 0x000fe80000000800 */
[----:B------:R-:W-:Y:S04]  /*4680*/  LDS R54, [R116+0x28] ;  /* 0x0000280074367984 */ /* 0x000fe80000000800 */
[----:B------:R-:W5:Y:S04]  /*4690*/  LDS R55, [R116+0x2c] ;  /* 0x00002c0074377984 */ /* 0x000f680000000800 */
[----:B------:R-:W5:Y:S04]  /*46a0*/  LDS R56, [R116+0x30] ;  /* 0x0000300074387984 */ /* 0x000f680000000800 */
[----:B------:R-:W5:Y:S04]  /*46b0*/  LDS R57, [R116+0x34] ;  /* 0x0000340074397984 */ /* 0x000f680000000800 */
[----:B------:R-:W5:Y:S04]  /*46c0*/  LDS R58, [R116+0x38] ;  /* 0x00003800743a7984 */ /* 0x000f680000000800 */
[----:B------:R-:W5:Y:S01]  /*46d0*/  LDS R59, [R116+0x3c] ;  /* 0x00003c00743b7984 */ /* 0x000f620000000800 */
[----:B------:R-:W-:Y:S01]  /*46e0*/  BAR.SYNC.DEFER_BLOCKING 0x0 ;  /* 0x0000000000007b1d */ /* 0x000fe20000010000 */
[----:B0-----:R-:W-:Y:S01]  /*46f0*/  CS2R R26, SRZ ;  /* 0x00000000001a7805 */ /* 0x001fe2000001ff00 */
[----:B-1----:R-:W-:-:S04]  /*4700*/  HFMA2.MMA R67, -RZ, RZ, 0, 0 ;  /* 0x00000000ff437435 */ /* 0x002fc800000001ff */
[----:B------:R0:W5:Y:S01]  /*4710*/  @!P0 LDG.E R73, desc[UR12][R2.64] ;  /* 0x0000000c02498981 */ /* 0x000162000c1e1900 */
[----:B------:R-:W-:-:S03]  /*4720*/  ISETP.GE.AND P0, PT, R31, R35, PT ;  /* 0x000000231f00720c */ /* 0x000fc60003f06270 */
[----:B------:R-:W5:Y:S01]  /*4730*/  @!P1 LDG.E R7, desc[UR12][R4.64+-0xf80] ;  /* 0xfff0800c04079981 */ /* 0x000f62000c1e1900 */
[-C--:B------:R-:W-:Y:S02]  /*4740*/  ISETP.GE.AND P1, PT, R33, R35.reuse, PT ;  /* 0x000000232100720c */ /* 0x080fe40003f26270 */
[----:B--2---:R-:W-:Y:S01]  /*4750*/  MOV R68, RZ ;  /* 0x000000ff00447202 */ /* 0x004fe20000000f00 */
[----:B------:R-:W2:Y:S04]  /*4760*/  @!P2 LDG.E R77, desc[UR12][R4.64+-0xa80] ;  /* 0xfff5800c044da981 */ /* 0x000ea8000c1e1900 */
[----:B------:R-:W2:Y:S04]  /*4770*/  @!P3 LDG.E R74, desc[UR12][R4.64+-0xa00] ;  /* 0xfff6000c044ab981 */ /* 0x000ea8000c1e1900 */
[----:B------:R-:W2:Y:S01]  /*4780*/  @!P0 LDG.E R27, desc[UR12][R4.64+-0xe80] ;  /* 0xfff1800c041b8981 */ /* 0x000ea2000c1e1900 */
[----:B------:R-:W-:-:S03]  /*4790*/  ISETP.GE.AND P0, PT, R29, R35, PT ;  /* 0x000000231d00720c */ /* 0x000fc60003f06270 */
[----:B------:R-:W2:Y:S01]  /*47a0*/  @!P1 LDG.E R6, desc[UR12][R4.64+-0xf00] ;  /* 0xfff1000c04069981 */ /* 0x000ea2000c1e1900 */
[-C--:B------:R-:W-:Y:S02]  /*47b0*/  ISETP.GE.AND P1, PT, R30, R35.reuse, PT ;  /* 0x000000231e00720c */ /* 0x080fe40003f26270 */
[----:B0-----:R-:W-:Y:S01]  /*47c0*/  CS2R R2, SRZ ;  /* 0x0000000000027805 */ /* 0x001fe2000001ff00 */
[----:B------:R-:W2:Y:S04]  /*47d0*/  @!P4 LDG.E R81, desc[UR12][R4.64+-0x980] ;  /* 0xfff6800c0451c981 */ /* 0x000ea8000c1e1900 */
[----:B------:R-:W2:Y:S04]  /*47e0*/  @!P5 LDG.E R148, desc[UR12][R4.64+-0x900] ;  /* 0xfff7000c0494d981 */ /* 0x000ea8000c1e1900 */
[----:B------:R-:W2:Y:S01]  /*47f0*/  @!P0 LDG.E R67, desc[UR12][R4.64+-0xd80] ;  /* 0xfff2800c04438981 */ /* 0x000ea2000c1e1900 */
[----:B------:R-:W-:-:S03]  /*4800*/  ISETP.GE.AND P0, PT, R15, R35, PT ;  /* 0x000000230f00720c */ /* 0x000fc60003f06270 */
[----:B------:R-:W2:Y:S01]  /*4810*/  @!P1 LDG.E R26, desc[UR12][R4.64+-0xe00] ;  /* 0xfff2000c041a9981 */ /* 0x000ea2000c1e1900 */
[----:B------:R-:W-:-:S03]  /*4820*/  ISETP.GE.AND P1, PT, R28, R35, PT ;  /* 0x000000231c00720c */ /* 0x000fc60003f26270 */
[----:B------:R-:W2:Y:S06]  /*4830*/  @!P6 LDG.E R78, desc[UR12][R4.64+-0x880] ;  /* 0xfff7800c044ee981 */ /* 0x000eac000c1e1900 */
[----:B------:R-:W2:Y:S01]  /*4840*/  @!P0 LDG.E R3, desc[UR12][R4.64+-0xc80] ;  /* 0xfff3800c04038981 */ /* 0x000ea2000c1e1900 */
[----:B------:R-:W-:-:S03]  /*4850*/  ISETP.GE.AND P0, PT, R13, R35, PT ;  /* 0x000000230d00720c */ /* 0x000fc60003f06270 */
[----:B------:R-:W2:Y:S01]  /*4860*/  @!P1 LDG.E R2, desc[UR12][R4.64+-0xd00] ;  /* 0xfff3000c04029981 */ /* 0x000ea2000c1e1900 */
[----:B------:R-:W-:-:S09]  /*4870*/  ISETP.NE.AND P1, PT, R69, RZ, PT ;  /* 0x000000ff4500720c */ /* 0x000fd20003f25270 */
[----:B------:R-:W2:Y:S01]  /*4880*/  @!P0 LDG.E R75, desc[UR12][R4.64+-0xb80] ;  /* 0xfff4800c044b8981 */ /* 0x000ea2000c1e1900 */
[----:B------:R-:W-:-:S03]  /*4890*/  ISETP.GE.AND P0, PT, R14, R35, PT ;  /* 0x000000230e00720c */ /* 0x000fc60003f06270 */
[----:B------:R-:W2:Y:S10]  /*48a0*/  @!P1 LDG.E R72, desc[UR12][R4.64+-0xb00] ;  /* 0xfff5000c04489981 */ /* 0x000eb4000c1e1900 */
[----:B------:R5:W2:Y:S01]  /*48b0*/  @!P0 LDG.E R68, desc[UR12][R4.64+-0xc00] ;  /* 0xfff4000c04448981 */ /* 0x000aa2000c1e1900 */
[----:B---3--:R-:W-:Y:S01]  /*48c0*/  FMUL.FTZ R70, R65, -1.4426950216293334961 ;  /* 0xbfb8aa3b41467820 */ /* 0x008fe20000410000 */
[----:B------:R-:W-:-:S05]  /*48d0*/  FMUL.FTZ R69, R66, -1.4426950216293334961 ;  /* 0xbfb8aa3b42457820 */ /* 0x000fca0000410000 */
[----:B------:R-:W0:Y:S01]  /*48e0*/  MUFU.EX2 R70, R70 ;  /* 0x0000004600467308 */ /* 0x000e220000000800 */
[----:B----4-:R-:W-:Y:S01]  /*48f0*/  FMUL.FTZ R79, R62, -1.4426950216293334961 ;  /* 0xbfb8aa3b3e4f7820 */ /* 0x010fe20000410000 */
[----:B-----5:R-:W-:Y:S01]  /*4900*/  FMUL.FTZ R5, R60, -1.4426950216293334961 ;  /* 0xbfb8aa3b3c057820 */ /* 0x020fe20000410000 */
[----:B------:R-:W-:-:S05]  /*4910*/  FMUL.FTZ R76, R63, -1.4426950216293334961 ;  /* 0xbfb8aa3b3f4c7820 */ /* 0x000fca0000410000 */
[----:B------:R-:W1:Y:S01]  /*4920*/  MUFU.EX2 R69, R69 ;  /* 0x0000004500457308 */ /* 0x000e620000000800 */
[----:B------:R-:W-:Y:S01]  /*4930*/  FMUL.FTZ R71, R64, -1.4426950216293334961 ;  /* 0xbfb8aa3b40477820 */ /* 0x000fe20000410000 */
[----:B------:R-:W-:Y:S01]  /*4940*/  FMUL.FTZ R143, R52, -1.4426950216293334961 ;  /* 0xbfb8aa3b348f7820 */ /* 0x000fe20000410000 */
[----:B------:R-:W-:Y:S01]  /*4950*/  FMUL.FTZ R139, R51, -1.4426950216293334961 ;  /* 0xbfb8aa3b338b7820 */ /* 0x000fe20000410000 */
[----:B------:R-:W-:-:S04]  /*4960*/  FMUL.FTZ R4, R61, -1.4426950216293334961 ;  /* 0xbfb8aa3b3d047820 */ /* 0x000fc80000410000 */
[----:B------:R-:W3:Y:S01]  /*4970*/  MUFU.EX2 R5, R5 ;  /* 0x0000000500057308 */ /* 0x000ee20000000800 */
[----:B------:R-:W-:Y:S01]  /*4980*/  FMUL.FTZ R150, R55, -1.4426950216293334961 ;  /* 0xbfb8aa3b37967820 */ /* 0x000fe20000410000 */
[----:B0-----:R-:W-:-:S06]  /*4990*/  FADD.FTZ R70, R70, 1 ;  /* 0x3f80000046467421 */ /* 0x001fcc0000010000 */
[----:B------:R-:W0:Y:S08]  /*49a0*/  MUFU.EX2 R79, R79 ;  /* 0x0000004f004f7308 */ /* 0x000e300000000800 */
[----:B------:R-:W4:Y:S01]  /*49b0*/  MUFU.EX2 R76, R76 ;  /* 0x0000004c004c7308 */ /* 0x000f220000000800 */
[----:B-1----:R-:W-:-:S07]  /*49c0*/  FADD.FTZ R69, R69, 1 ;  /* 0x3f80000045457421 */ /* 0x002fce0000010000 */
[----:B------:R-:W1:Y:S08]  /*49d0*/  MUFU.EX2 R71, R71 ;  /* 0x0000004700477308 */ /* 0x000e700000000800 */
[----:B------:R5:W1:Y:S08]  /*49e0*/  MUFU.EX2 R141, R139 ;  /* 0x0000008b008d7308 */ /* 0x000a700000000800 */
[----:B------:R-:W1:Y:S01]  /*49f0*/  MUFU.EX2 R143, R143 ;  /* 0x0000008f008f7308 */ /* 0x000e620000000800 */
[----:B------:R-:W-:Y:S01]  /*4a00*/  FMUL.FTZ R145, R53, -1.4426950216293334961 ;  /* 0xbfb8aa3b35917820 */ /* 0x000fe20000410000 */
[----:B------:R-:W-:Y:S01]  /*4a10*/  FMUL.FTZ R151, R56, -1.4426950216293334961 ;  /* 0xbfb8aa3b38977820 */ /* 0x000fe20000410000 */
[----:B-----5:R-:W-:-:S05]  /*4a20*/  FMUL.FTZ R139, R57, -1.4426950216293334961 ;  /* 0xbfb8aa3b398b7820 */ /* 0x020fca0000410000 */
[----:B------:R-:W5:Y:S01]  /*4a30*/  MUFU.EX2 R4, R4 ;  /* 0x0000000400047308 */ /* 0x000f620000000800 */
[----:B------:R-:W-:Y:S01]  /*4a40*/  FMUL.FTZ R146, R54, -1.4426950216293334961 ;  /* 0xbfb8aa3b36927820 */ /* 0x000fe20000410000 */
[----:B---3--:R-:W-:-:S06]  /*4a50*/  FADD.FTZ R5, R5, 1 ;  /* 0x3f80000005057421 */ /* 0x008fcc0000010000 */
[----:B------:R-:W3:Y:S01]  /*4a60*/  MUFU.EX2 R150, R150 ;  /* 0x0000009600967308 */ /* 0x000ee20000000800 */
[----:B0-----:R-:W-:-:S07]  /*4a70*/  FADD.FTZ R79, R79, 1 ;  /* 0x3f8000004f4f7421 */ /* 0x001fce0000010000 */
[----:B------:R-:W0:Y:S01]  /*4a80*/  MUFU.RCP R70, R70 ;  /* 0x0000004600467308 */ /* 0x000e220000001000 */
[----:B----4-:R-:W-:-:S07]  /*4a90*/  FADD.FTZ R76, R76, 1 ;  /* 0x3f8000004c4c7421 */ /* 0x010fce0000010000 */
[----:B------:R-:W4:Y:S01]  /*4aa0*/  MUFU.RCP R69, R69 ;  /* 0x0000004500457308 */ /* 0x000f220000001000 */
[----:B------:R-:W-:Y:S01]  /*4ab0*/  FMUL.FTZ R152, R58, -1.4426950216293334961 ;  /* 0xbfb8aa3b3a987820 */ /* 0x000fe20000410000 */
[----:B-1----:R-:W-:Y:S01]  /*4ac0*/  FADD.FTZ R71, R71, 1 ;  /* 0x3f80000047477421 */ /* 0x002fe20000010000 */
[----:B------:R-:W-:-:S05]  /*4ad0*/  FADD.FTZ R141, R141, 1 ;  /* 0x3f8000008d8d7421 */ /* 0x000fca0000010000 */
[----:B------:R1:W4:Y:S01]  /*4ae0*/  MUFU.EX2 R147, R145 ;  /* 0x0000009100937308 */ /* 0x0003220000000800 */
[----:B------:R-:W-:-:S07]  /*4af0*/  FADD.FTZ R143, R143, 1 ;  /* 0x3f8000008f8f7421 */ /* 0x000fce0000010000 */
[----:B------:R-:W4:Y:S01]  /*4b00*/  MUFU.EX2 R149, R146 ;  /* 0x0000009200957308 */ /* 0x000f220000000800 */
[----:B-1----:R-:W-:-:S07]  /*4b10*/  FMUL.FTZ R145, R59, -1.4426950216293334961 ;  /* 0xbfb8aa3b3b917820 */ /* 0x002fce0000410000 */
[----:B------:R-:W-:Y:S01]  /*4b20*/  MUFU.EX2 R153, R139 ;  /* 0x0000008b00997308 */ /* 0x000fe20000000800 */
[----:B-----5:R-:W-:-:S07]  /*4b30*/  FADD.FTZ R4, R4, 1 ;  /* 0x3f80000004047421 */ /* 0x020fce0000010000 */
[----:B------:R-:W1:Y:S01]  /*4b40*/  MUFU.EX2 R151, R151 ;  /* 0x0000009700977308 */ /* 0x000e620000000800 */
[----:B---3--:R-:W-:-:S07]  /*4b50*/  FADD.FTZ R150, R150, 1 ;  /* 0x3f80000096967421 */ /* 0x008fce0000010000 */
[----:B------:R-:W3:Y:S08]  /*4b60*/  MUFU.RCP R139, R5 ;  /* 0x00000005008b7308 */ /* 0x000ef00000001000 */
[----:B------:R-:W5:Y:S08]  /*4b70*/  MUFU.RCP R79, R79 ;  /* 0x0000004f004f7308 */ /* 0x000f700000001000 */
[----:B------:R-:W5:Y:S08]  /*4b80*/  MUFU.RCP R76, R76 ;  /* 0x0000004c004c7308 */ /* 0x000f700000001000 */
[----:B------:R-:W-:Y:S08]  /*4b90*/  MUFU.EX2 R157, R152 ;  /* 0x00000098009d7308 */ /* 0x000ff00000000800 */
[----:B------:R-:W-:Y:S01]  /*4ba0*/  MUFU.EX2 R162, R145 ;  /* 0x0000009100a27308 */ /* 0x000fe20000000800 */
[----:B------:R-:W-:Y:S04]  /*4bb0*/  STS [R132], R73 ;  /* 0x0000004984007388 */ /* 0x000fe80000000800 */
[----:B------:R-:W-:Y:S04]  /*4bc0*/  STS [R130+0x80], R7 ;  /* 0x0000800782007388 */ /* 0x000fe80000000800 */
[----:B--2---:R-:W-:Y:S04]  /*4bd0*/  STS [R129+0x100], R6 ;  /* 0x0001000681007388 */ /* 0x004fe80000000800 */
[----:B------:R-:W-:Y:S04]  /*4be0*/  STS [R128+0x180], R27 ;  /* 0x0001801b80007388 */ /* 0x000fe80000000800 */
[----:B------:R-:W-:Y:S04]  /*4bf0*/  STS [R127+0x200], R26 ;  /* 0x0002001a7f007388 */ /* 0x000fe80000000800 */
[----:B------:R-:W-:Y:S04]  /*4c00*/  STS [R126+0x280], R67 ;  /* 0x000280437e007388 */ /* 0x000fe80000000800 */
[----:B------:R0:W-:Y:S04]  /*4c10*/  STS [R125+0x300], R2 ;  /* 0x000300027d007388 */ /* 0x0001e80000000800 */
        /* <DEDUP_REMOVED lines=11> */
[----:B------:R-:W2:Y:S04]  /*4cd0*/  LDS R68, [R116+0x4] ;  /* 0x0000040074447984 */ /* 0x000ea80000000800 */
[----:B------:R-:W5:Y:S04]  /*4ce0*/  LDS R72, [R116+0xc] ;  /* 0x00000c0074487984 */ /* 0x000f680000000800 */
[----:B------:R-:W5:Y:S04]  /*4cf0*/  LDS R73, [R116+0x8] ;  /* 0x0000080074497984 */ /* 0x000f680000000800 */
[----:B------:R-:W5:Y:S04]  /*4d00*/  LDS R75, [R116+0x10] ;  /* 0x00001000744b7984 */ /* 0x000f680000000800 */
[----:B------:R-:W5:Y:S04]  /*4d10*/  LDS R74, [R116+0x14] ;  /* 0x00001400744a7984 */ /* 0x000f680000000800 */
[----:B------:R-:W5:Y:S04]  /*4d20*/  LDS R78, [R116+0x1c] ;  /* 0x00001c00744e7984 */ /* 0x000f680000000800 */
[----:B------:R-:W5:Y:S01]  /*4d30*/  LDS R77, [R116+0x18] ;  /* 0x00001800744d7984 */ /* 0x000f620000000800 */
[----:B0-----:R-:W-:Y:S01]  /*4d40*/  FADD.FTZ R2, -R70, 1 ;  /* 0x3f80000046027421 */ /* 0x001fe20000010100 */
[----:B------:R0:W-:Y:S01]  /*4d50*/  MUFU.RCP R152, R141 ;  /* 0x0000008d00987308 */ /* 0x0001e20000001000 */
[----:B----4-:R-:W-:Y:S01]  /*4d60*/  FADD.FTZ R3, -R69, 1 ;  /* 0x3f80000045037421 */ /* 0x010fe20000010100 */
[----:B------:R-:W-:Y:S06]  /*4d70*/  LDS R148, [R116+0x24] ;  /* 0x0000240074947984 */ /* 0x000fec0000000800 */
[----:B------:R4:W-:Y:S01]  /*4d80*/  MUFU.RCP R145, R143 ;  /* 0x0000008f00917308 */ /* 0x0009e20000001000 */
[----:B0-----:R-:W0:Y:S01]  /*4d90*/  LDS R141, [R116+0x20] ;  /* 0x00002000748d7984 */ /* 0x001e220000000800 */
[----:B------:R-:W-:-:S06]  /*4da0*/  FADD.FTZ R154, R147, 1 ;  /* 0x3f800000939a7421 */ /* 0x000fcc0000010000 */
[----:B------:R-:W0:Y:S01]  /*4db0*/  MUFU.RCP R71, R71 ;  /* 0x0000004700477308 */ /* 0x000e220000001000 */
[----:B----4-:R-:W4:Y:S01]  /*4dc0*/  LDS R143, [R116+0x28] ;  /* 0x00002800748f7984 */ /* 0x010f220000000800 */
[----:B------:R-:W-:-:S06]  /*4dd0*/  FADD.FTZ R147, R149, 1 ;  /* 0x3f80000095937421 */ /* 0x000fcc0000010000 */
[----:B------:R3:W4:Y:S01]  /*4de0*/  MUFU.RCP R146, R4 ;  /* 0x0000000400927308 */ /* 0x0007220000001000 */
[----:B------:R-:W-:Y:S01]  /*4df0*/  FFMA.FTZ R3, R66, R3, 1 ;  /* 0x3f80000042037423 */ /* 0x000fe20000010003 */
[----:B--2---:R-:W-:Y:S01]  /*4e00*/  FMUL.FTZ R5, R49, R68 ;  /* 0x0000004431057220 */ /* 0x004fe20000410000 */
[----:B-1----:R-:W-:-:S05]  /*4e10*/  FADD.FTZ R151, R151, 1 ;  /* 0x3f80000097977421 */ /* 0x002fca0000010000 */
[----:B------:R1:W-:Y:S01]  /*4e20*/  MUFU.RCP R156, R150 ;  /* 0x00000096009c7308 */ /* 0x0003e20000001000 */
[----:B---3--:R-:W-:Y:S01]  /*4e30*/  FFMA.FTZ R4, R65, R2, 1 ;  /* 0x3f80000041047423 */ /* 0x008fe20000010002 */
[----:B------:R-:W-:Y:S01]  /*4e40*/  FMUL.FTZ R2, R50, R67 ;  /* 0x0000004332027220 */ /* 0x000fe20000410000 */
[----:B------:R-:W-:Y:S01]  /*4e50*/  FADD.FTZ R153, R153, 1 ;  /* 0x3f80000099997421 */ /* 0x000fe20000010000 */
[----:B------:R-:W-:Y:S01]  /*4e60*/  FADD.FTZ R149, -R139, 1 ;  /* 0x3f8000008b957421 */ /* 0x000fe20000010100 */
[----:B-----5:R-:W-:Y:S01]  /*4e70*/  FADD.FTZ R27, -R79, 1 ;  /* 0x3f8000004f1b7421 */ /* 0x020fe20000010100 */
[----:B------:R-:W-:Y:S01]  /*4e80*/  FMUL.FTZ R2, R69, R2 ;  /* 0x0000000245027220 */ /* 0x000fe20000410000 */
[----:B------:R-:W-:Y:S04]  /*4e90*/  LDS R158, [R116+0x34] ;  /* 0x00003400749e7984 */ /* 0x000fe80000000800 */
[----:B-1----:R-:W1:Y:S01]  /*4ea0*/  LDS R150, [R116+0x2c] ;  /* 0x00002c0074967984 */ /* 0x002e620000000800 */
[----:B------:R-:W-:Y:S01]  /*4eb0*/  FMUL.FTZ R5, R70, R5 ;  /* 0x0000000546057220 */ /* 0x000fe20000410000 */
[----:B------:R-:W-:Y:S01]  /*4ec0*/  FMUL.FTZ R3, R2, R3 ;  /* 0x0000000302037220 */ /* 0x000fe20000410000 */
[----:B------:R-:W-:Y:S01]  /*4ed0*/  FADD.FTZ R2, -R76, 1 ;  /* 0x3f8000004c027421 */ /* 0x000fe20000010100 */
[----:B------:R2:W-:Y:S01]  /*4ee0*/  MUFU.RCP R155, R151 ;  /* 0x00000097009b7308 */ /* 0x0005e20000001000 */
[----:B------:R-:W-:Y:S01]  /*4ef0*/  FFMA.FTZ R161, R60, R149, 1 ;  /* 0x3f8000003ca17423 */ /* 0x000fe20000010095 */
[----:B------:R-:W-:Y:S01]  /*4f00*/  FMUL.FTZ R5, R5, R4 ;  /* 0x0000000405057220 */ /* 0x000fe20000410000 */
[----:B------:R-:W3:Y:S01]  /*4f10*/  LDS R149, [R116+0x30] ;  /* 0x0000300074957984 */ /* 0x000ee20000000800 */
[----:B------:R-:W-:Y:S01]  /*4f20*/  FFMA.FTZ R81, R62, R27, 1 ;  /* 0x3f8000003e517423 */ /* 0x000fe2000001001b */
[----:B------:R-:W-:-:S03]  /*4f30*/  FFMA.FTZ R4, R63, R2, 1 ;  /* 0x3f8000003f047423 */ /* 0x000fc60000010002 */
[----:B------:R5:W-:Y:S01]  /*4f40*/  MUFU.RCP R160, R153 ;  /* 0x0000009900a07308 */ /* 0x000be20000001000 */
[----:B--2---:R-:W2:Y:S01]  /*4f50*/  LDS R151, [R116+0x38] ;  /* 0x0000380074977984 */ /* 0x004ea20000000800 */
[----:B------:R-:W-:Y:S01]  /*4f60*/  FMUL.FTZ R27, R47, R72 ;  /* 0x000000482f1b7220 */ /* 0x000fe20000410000 */
[C---:B0-----:R-:W-:Y:S01]  /*4f70*/  FADD.FTZ R7, -R71.reuse, 1 ;  /* 0x3f80000047077421 */ /* 0x041fe20000010100 */
[----:B------:R-:W-:Y:S01]  /*4f80*/  FMUL.FTZ R2, R48, R73 ;  /* 0x0000004930027220 */ /* 0x000fe20000410000 */
[----:B-----5:R-:W0:Y:S03]  /*4f90*/  LDS R153, [R116+0x3c] ;  /* 0x00003c0074997984 */ /* 0x020e260000000800 */
[----:B------:R-:W5:Y:S01]  /*4fa0*/  MUFU.RCP R154, R154 ;  /* 0x0000009a009a7308 */ /* 0x000f620000001000 */
[----:B------:R-:W-:Y:S01]  /*4fb0*/  FMUL.FTZ R6, R46, R75 ;  /* 0x0000004b2e067220 */ /* 0x000fe20000410000 */
[----:B------:R-:W-:Y:S01]  /*4fc0*/  FMUL.FTZ R27, R76, R27 ;  /* 0x0000001b4c1b7220 */ /* 0x000fe20000410000 */
[----:B------:R-:W-:Y:S01]  /*4fd0*/  FFMA.FTZ R7, R64, R7, 1 ;  /* 0x3f80000040077423 */ /* 0x000fe20000010007 */
[----:B------:R-:W-:Y:S01]  /*4fe0*/  FMUL.FTZ R2, R71, R2 ;  /* 0x0000000247027220 */ /* 0x000fe20000410000 */
[----:B------:R-:W-:Y:S01]  /*4ff0*/  FMUL.FTZ R6, R79, R6 ;  /* 0x000000064f067220 */ /* 0x000fe20000410000 */
[----:B------:R-:W-:-:S02]  /*5000*/  FMUL.FTZ R27, R27, R4 ;  /* 0x000000041b1b7220 */ /* 0x000fc40000410000 */
[----:B------:R-:W1:Y:S01]  /*5010*/  MUFU.RCP R147, R147 ;  /* 0x0000009300937308 */ /* 0x000e620000001000 */
[----:B------:R-:W-:Y:S01]  /*5020*/  FMUL.FTZ R7, R2, R7 ;  /* 0x0000000702077220 */ /* 0x000fe20000410000 */
[----:B------:R-:W-:Y:S01]  /*5030*/  FADD.FTZ R4, -R152, 1 ;  /* 0x3f80000098047421 */ /* 0x000fe20000010100 */
[----:B------:R-:W-:Y:S01]  /*5040*/  FADD.FTZ R157, R157, 1 ;  /* 0x3f8000009d9d7421 */ /* 0x000fe20000010000 */
[----:B----4-:R-:W-:Y:S01]  /*5050*/  FADD.FTZ R2, -R146, 1 ;  /* 0x3f80000092027421 */ /* 0x010fe20000010100 */
[----:B------:R-:W-:Y:S01]  /*5060*/  FMUL.FTZ R159, R45, R74 ;  /* 0x0000004a2d9f7220 */ /* 0x000fe20000410000 */
[----:B------:R-:W-:Y:S01]  /*5070*/  FMUL.FTZ R163, R43, R78 ;  /* 0x0000004e2ba37220 */ /* 0x000fe20000410000 */
[----:B------:R-:W-:Y:S01]  /*5080*/  FADD.FTZ R162, R162, 1 ;  /* 0x3f800000a2a27421 */ /* 0x000fe20000010000 */
[----:B------:R-:W-:Y:S01]  /*5090*/  FMUL.FTZ R81, R6, R81 ;  /* 0x0000005106517220 */ /* 0x000fe20000410000 */
[----:B------:R-:W-:Y:S01]  /*50a0*/  FFMA.FTZ R6, R51, R4, 1 ;  /* 0x3f80000033067423 */ /* 0x000fe20000010004 */
[----:B------:R-:W-:Y:S01]  /*50b0*/  FFMA.FTZ R2, R61, R2, 1 ;  /* 0x3f8000003d027423 */ /* 0x000fe20000010002 */
[----:B------:R-:W-:Y:S01]  /*50c0*/  FMUL.FTZ R4, R44, R77 ;  /* 0x0000004d2c047220 */ /* 0x000fe20000410000 */
[----:B------:R-:W-:Y:S01]  /*50d0*/  FMUL.FTZ R159, R146, R159 ;  /* 0x0000009f929f7220 */ /* 0x000fe20000410000 */
[----:B------:R-:W-:Y:S01]  /*50e0*/  FMUL.FTZ R163, R152, R163 ;  /* 0x000000a398a37220 */ /* 0x000fe20000410000 */
[----:B------:R-:W4:Y:S01]  /*50f0*/  MUFU.RCP R157, R157 ;  /* 0x0000009d009d7308 */ /* 0x000f220000001000 */
[----:B------:R-:W-:Y:S01]  /*5100*/  FMUL.FTZ R4, R139, R4 ;  /* 0x000000048b047220 */ /* 0x000fe20000410000 */
[----:B------:R-:W-:Y:S01]  /*5110*/  FMUL.FTZ R159, R159, R2 ;  /* 0x000000029f9f7220 */ /* 0x000fe20000410000 */
[----:B------:R-:W-:Y:S01]  /*5120*/  FMUL.FTZ R163, R163, R6 ;  /* 0x00000006a3a37220 */ /* 0x000fe20000410000 */
[----:B-----5:R-:W-:Y:S01]  /*5130*/  FADD.FTZ R2, -R154, 1 ;  /* 0x3f8000009a027421 */ /* 0x020fe20000010100 */
[----:B------:R-:W-:Y:S01]  /*5140*/  FADD.FTZ R6, -R156, 1 ;  /* 0x3f8000009c067421 */ /* 0x000fe20000010100 */
[----:B------:R-:W5:Y:S01]  /*5150*/  S2UR UR8, SR_CgaCtaId ;  /* 0x00000000000879c3 */ /* 0x000f620000008800 */
[----:B------:R-:W-:Y:S01]  /*5160*/  FADD.FTZ R165, -R145, 1 ;  /* 0x3f80000091a57421 */ /* 0x000fe20000010100 */
[----:B------:R-:W3:Y:S01]  /*5170*/  MUFU.RCP R162, R162 ;  /* 0x000000a200a27308 */ /* 0x000ee20000001000 */
[----:B------:R-:W-:Y:S01]  /*5180*/  FMUL.FTZ R161, R4, R161 ;  /* 0x000000a104a17220 */ /* 0x000fe20000410000 */
[----:B-1----:R-:W-:Y:S01]  /*5190*/  FADD.FTZ R167, -R147, 1 ;  /* 0x3f80000093a77421 */ /* 0x002fe20000010100 */
[----:B------:R-:W-:Y:S01]  /*51a0*/  FFMA.FTZ R4, R53, R2, 1 ;  /* 0x3f80000035047423 */ /* 0x000fe20000010002 */
[----:B------:R-:W-:Y:S01]  /*51b0*/  FFMA.FTZ R26, R55, R6, 1 ;  /* 0x3f800000371a7423 */ /* 0x000fe20000010006 */
[----:B------:R-:W-:Y:S01]  /*51c0*/  FMUL.FTZ R2, R42, R141 ;  /* 0x0000008d2a027220 */ /* 0x000fe20000410000 */
[----:B------:R-:W-:Y:S01]  /*51d0*/  FMUL.FTZ R6, R40, R143 ;  /* 0x0000008f28067220 */ /* 0x000fe20000410000 */
[----:B------:R-:W-:Y:S01]  /*51e0*/  FFMA.FTZ R169, R54, R167, 1 ;  /* 0x3f80000036a97423 */ /* 0x000fe200000100a7 */
[----:B------:R-:W-:Y:S01]  /*51f0*/  BAR.SYNC.DEFER_BLOCKING 0x0 ;  /* 0x0000000000007b1d */ /* 0x000fe20000010000 */
        /* <DEDUP_REMOVED lines=11> */
[----:B---3--:R-:W-:Y:S01]  /*52b0*/  FADD.FTZ R6, -R162, 1 ;  /* 0x3f800000a2067421 */ /* 0x008fe20000010100 */
        /* <DEDUP_REMOVED lines=8> */
[----:B--2---:R-:W-:Y:S01]  /*5340*/  FMUL.FTZ R6, R36, R151 ;  /* 0x0000009724067220 */ /* 0x004fe20000410000 */
[----:B0-----:R-:W-:Y:S01]  /*5350*/  FMUL.FTZ R179, R34, R153 ;  /* 0x0000009922b37220 */ /* 0x001fe20000410000 */
        /* <DEDUP_REMOVED lines=8> */
[----:B-----5:R-:W-:Y:S01]  /*53e0*/  ULEA UR7, UR8, UR7, 0x18 ;  /* 0x0000000708077291 */ /* 0x020fe2000f8ec03f */
[----:B------:R-:W-:Y:S01]  /*53f0*/  FMUL.FTZ R175, R175, R4 ;  /* 0x00000004afaf7220 */ /* 0x000fe20000410000 */
[----:B------:R-:W-:Y:S01]  /*5400*/  FMUL.FTZ R177, R6, R177 ;  /* 0x000000b106b17220 */ /* 0x000fe20000410000 */
[----:B------:R-:W-:Y:S01]  /*5410*/  FMUL.FTZ R179, R179, R26 ;  /* 0x0000001ab3b37220 */ /* 0x000fe20000410000 */
[----:B------:R-:W-:Y:S04]  /*5420*/  STS [R116], R3 ;  /* 0x0000000374007388 */ /* 0x000fe80000000800 */
[----:B------:R0:W-:Y:S04]  /*5430*/  STS [R116+0x4], R5 ;  /* 0x0000040574007388 */ /* 0x0001e80000000800 */
[----:B------:R-:W-:Y:S04]  /*5440*/  STS [R116+0x8], R7 ;  /* 0x0000080774007388 */ /* 0x000fe80000000800 */
[----:B------:R-:W-:Y:S01]  /*5450*/  STS [R116+0xc], R27 ;  /* 0x00000c1b74007388 */ /* 0x000fe20000000800 */
[----:B0-----:R-:W0:Y:S03]  /*5460*/  LDC.64 R4, c[0x0][0x398] ;  /* 0x0000e600ff047b82 */ /* 0x001e260000000a00 */
        /* <DEDUP_REMOVED lines=33> */
[----:B0-----:R-:W-:Y:S01]  /*5680*/  IMAD R6, R4, UR14, RZ ;  /* 0x0000000e04067c24 */ /* 0x001fe2000f8e02ff */
[----:B------:R-:W-:Y:S01]  /*5690*/  IADD3 R26, P2, R136, R18, RZ ;  /* 0x00000012881a7210 */ /* 0x000fe20007f5e0ff */
[----:B------:R-:W-:Y:S01]  /*56a0*/  IMAD.WIDE.U32 R2, R4, UR15, RZ ;  /* 0x0000000f04027c25 */ /* 0x000fe2000f8e00ff */
[----:B------:R-:W-:Y:S03]  /*56b0*/  BSSY B0, `(.L_x_6717) ;  /* 0x0000011000007945 */ /* 0x000fe60003800000 */
[----:B------:R-:W-:Y:S01]  /*56c0*/  IMAD R7, R5, UR15, R6 ;  /* 0x0000000f05077c24 */ /* 0x000fe2000f8e0206 */
[----:B------:R-:W-:-:S04]  /*56d0*/  IADD3.X R27, R133, R19, RZ, P2, !PT ;  /* 0x00000013851b7210 */ /* 0x000fc800017fe4ff */
[----:B------:R-:W-:Y:S02]  /*56e0*/  IADD3 R195, R3, R7, RZ ;  /* 0x0000000703c37210 */ /* 0x000fe40007ffe0ff */
        /* <DEDUP_REMOVED lines=13> */
.L_x_6718:
[----:B------:R-:W-:Y:S05]  /*57c0*/  BSYNC B0 ;  /* 0x0000000000007941 */ /* 0x000fea0003800000 */
.L_x_6717:
[----:B------:R-:W-:Y:S01]  /*57d0*/  MOV R3, R195 ;  /* 0x000000c300037202 */ /* 0x000fe20000000f00 */
[----:B------:R-:W-:Y:S01]  /*57e0*/  ULDC.64 UR22, c[0x0][0x3a0] ;  /* 0x0000e80000167ab9 */ /* 0x000fe20000000a00 */
[----:B------:R-:W-:Y:S01]  /*57f0*/  ULDC.64 UR20, c[0x0][0x3e8] ;  /* 0x0000fa0000147ab9 */ /* 0x000fe20000000a00 */
[----:B------:R-:W-:Y:S01]  /*5800*/  IMAD R4, R144, UR22, RZ ;  /* 0x0000001690047c24 */ /* 0x000fe2000f8e02ff */
[----:B------:R-:W-:Y:S01]  /*5810*/  LEA R5, P2, R136, UR20, 0x2 ;  /* 0x0000001488057c11 */ /* 0x000fe2000f8410ff */
[----:B------:R-:W-:Y:S01]  /*5820*/  IMAD.WIDE.U32 R2, R137, UR22, R2 ;  /* 0x0000001689027c25 */ /* 0x000fe2000f8e0002 */
[----:B------:R-:W-:-:S03]  /*5830*/  ISETP.GE.AND P0, PT, R33, R193, PT ;  /* 0x000000c12100720c */ /* 0x000fc60003f06270 */
[----:B------:R-:W-:Y:S01]  /*5840*/  FMUL.FTZ R66, R66, R69 ;  /* 0x0000004542427220 */ /* 0x000fe20000410000 */
[----:B0-----:R-:W-:Y:S01]  /*5850*/  LEA.HI.X R6, R136, UR21, R133, 0x2, P2 ;  /* 0x0000001588067c11 */ /* 0x001fe200090f1485 */
        /* <DEDUP_REMOVED lines=13> */
[----:B------:R-:W-:Y:S01]  /*5930*/  ISETP.GE.AND P2, PT, R30, R193, PT ;  /* 0x000000c11e00720c */ /* 0x000fe20003f46270 */
[----:B------:R-:W-:Y:S01]  /*5940*/  FMUL.FTZ R60, R60, R139 ;  /* 0x0000008b3c3c7220 */ /* 0x000fe20000410000 */
[-C--:B------:R-:W-:Y:S01]  /*5950*/  ISETP.GE.AND P5, PT, R15, R193.reuse, PT ;  /* 0x000000c10f00720c */ /* 0x080fe20003fa6270 */
[----:B------:R-:W-:Y:S01]  /*5960*/  @!P0 STG.E desc[UR12][R2.64+-0xf00], R163 ;  /* 0xfff100a302008986 */ /* 0x000fe2000c10190c */
[-C--:B------:R-:W-:Y:S01]  /*5970*/  ISETP.GE.AND P0, PT, R29, R193.reuse, PT ;  /* 0x000000c11d00720c */ /* 0x080fe20003f06270 */
        /* <DEDUP_REMOVED lines=73> */
[----:B------:R-:W-:Y:S04]  /*5e10*/  STS [R116+0xc], R63 ;  /* 0x00000c3f74007388 */ /* 0x000fe80000000800 */
[----:B------:R1:W-:Y:S01]  /*5e20*/  STS [R116+0x10], R75 ;  /* 0x0000104b74007388 */ /* 0x0003e20000000800 */
[----:B0-----:R-:W-:-:S02]  /*5e30*/  IMAD R34, R38, UR14, RZ ;  /* 0x0000000e26227c24 */ /* 0x001fc4000f8e02ff */
[----:B------:R-:W-:Y:S01]  /*5e40*/  IMAD.WIDE.U32 R36, R38, UR15, RZ ;  /* 0x0000000f26247c25 */ /* 0x000fe2000f8e00ff */
[----:B------:R-:W-:Y:S03]  /*5e50*/  STS [R116+0x14], R61 ;  /* 0x0000143d74007388 */ /* 0x000fe60000000800 */
[----:B------:R-:W-:Y:S01]  /*5e60*/  IMAD R39, R39, UR15, R34 ;  /* 0x0000000f27277c24 */ /* 0x000fe2000f8e0222 */
[----:B------:R-:W-:Y:S04]  /*5e70*/  STS [R116+0x18], R77 ;  /* 0x0000184d74007388 */ /* 0x000fe80000000800 */
[----:B------:R-:W-:Y:S01]  /*5e80*/  STS [R116+0x1c], R51 ;  /* 0x00001c3374007388 */ /* 0x000fe20000000800 */
[----:B-1----:R-:W-:-:S03]  /*5e90*/  IADD3 R75, R37, R39, RZ ;  /* 0x00000027254b7210 */ /* 0x002fc60007ffe0ff */
        /* <DEDUP_REMOVED lines=30> */
[----:B------:R-:W-:Y:S01]  /*6080*/  MOV R34, R26 ;  /* 0x0000001a00227202 */ /* 0x000fe20000000f00 */
[----:B------:R-:W-:Y:S01]  /*6090*/  ULDC.64 UR22, c[0x0][0x2c8] ;  /* 0x0000b20000167ab9 */ /* 0x000fe20000000a00 */
[----:B------:R-:W-:-:S03]  /*60a0*/  MOV R35, R27 ;  /* 0x0000001b00237202 */ /* 0x000fc60000000f00 */
[----:B------:R-:W-:-:S04]  /*60b0*/  IMAD.WIDE.U32 R34, R38, UR15, R34 ;  /* 0x0000000f26227c25 */ /* 0x000fc8000f8e0022 */
        /* <DEDUP_REMOVED lines=8> */
.L_x_6721:
[----:B------:R-:W-:Y:S05]  /*6140*/  BSYNC B0 ;  /* 0x0000000000007941 */ /* 0x000fea0003800000 */
.L_x_6720:
[----:B------:R-:W-:Y:S01]  /*6150*/  MOV R34, R36 ;  /* 0x0000002400227202 */ /* 0x000fe20000000f00 */
[----:B------:R-:W-:Y:S01]  /*6160*/  ULDC.64 UR22, c[0x0][0x2c8] ;  /* 0x0000b20000167ab9 */ /* 0x000fe20000000a00 */
[----:B------:R-:W-:Y:S01]  /*6170*/  MOV R35, R75 ;  /* 0x0000004b00237202 */ /* 0x000fe20000000f00 */
[----:B------:R-:W-:Y:S01]  /*6180*/  IMAD R36, R144, UR22, RZ ;  /* 0x0000001690247c24 */ /* 0x000fe2000f8e02ff */
[----:B------:R-:W-:Y:S02]  /*6190*/  LEA R37, P0, R136, UR20, 0x2 ;  /* 0x0000001488257c11 */ /* 0x000fe4000f8010ff */
[-C--:B------:R-:W-:Y:S01]  /*61a0*/  ISETP.GE.AND P4, PT, R32, R73.reuse, PT ;  /* 0x000000492000720c */ /* 0x080fe20003f86270 */
[----:B------:R-:W-:Y:S01]  /*61b0*/  IMAD.WIDE.U32 R34, R137, UR22, R34 ;  /* 0x0000001689227c25 */ /* 0x000fe2000f8e0022 */
[----:B------:R-:W-:Y:S02]  /*61c0*/  ISETP.GE.AND P3, PT, R33, R73, PT ;  /* 0x000000492100720c */ /* 0x000fe40003f66270 */
[----:B------:R-:W-:Y:S01]  /*61d0*/  LEA.HI.X R33, R136, UR21, R133, 0x2, P0 ;  /* 0x0000001588217c11 */ /* 0x000fe200080f1485 */
[----:B0-----:R-:W-:Y:S01]  /*61e0*/  IMAD R39, R137, UR23, R36 ;  /* 0x0000001789277c24 */ /* 0x001fe2000f8e0224 */
[----:B------:R-:W-:-:S02]  /*61f0*/  IADD3 R34, P2, R82, R34, RZ ;  /* 0x0000002252227210 */ /* 0x000fc40007f5e0ff */
[----:B------:R-:W-:Y:S02]  /*6200*/  ISETP.GE.AND P6, PT, R29, R73, PT ;  /* 0x000000491d00720c */ /* 0x000fe40003fc6270 */
[----:B------:R-:W-:Y:S02]  /*6210*/  IADD3.X R35, R80, R39, R35, P2, !PT ;  /* 0x0000002750237210 */ /* 0x000fe400017fe423 */
[----:B------:R-:W-:Y:S02]  /*6220*/  ISETP.GE.AND P2, PT, R31, R73, PT ;  /* 0x000000491f00720c */ /* 0x000fe40003f46270 */
        /* <DEDUP_REMOVED lines=28> */
.L_x_6719:
[----:B------:R-:W-:Y:S01]  /*63f0*/  FFMA.FTZ R9, R113, R157, R142 ;  /* 0x0000009d71097223 */ /* 0x000fe2000001008e */
[----:B------:R-:W1:Y:S01]  /*6400*/  LDC R8, c[0x0][0x21c] ;  /* 0x00008700ff087b82 */ /* 0x000e620000000800 */
[----:B0-----:R-:W-:Y:S01]  /*6410*/  HFMA2.MMA R47, -RZ, RZ, 0, 0 ;  /* 0x00000000ff2f7435 */ /* 0x001fe200000001ff */
        /* <DEDUP_REMOVED lines=80> */
.L_x_6753:
[----:B0-----:R-:W0:Y:S01]  /*6920*/  LDC.64 R2, c[0x0][0x2d0] ;  /* 0x0000b400ff027b82 */ /* 0x001e220000000a00 */
[----:B-1----:R-:W-:Y:S01]  /*6930*/  IMAD R6, R144, UR28, RZ ;  /* 0x0000001c90067c24 */ /* 0x002fe2000f8e02ff */
        /* <DEDUP_REMOVED lines=15> */
[----:B------:R-:W-:Y:S02]  /*6a30*/  IMAD R15, R137, UR23, R14 ;  /* 0x00000017890f7c24 */ /* 0x000fe4000f8e020e */
[----:B------:R-:W-:-:S03]  /*6a40*/  IMAD R29, R11, UR20, RZ ;  /* 0x000000140b1d7c24 */ /* 0x000fc6000f8e02ff */
[----:B------:R-:W-:Y:S01]  /*6a50*/  IADD3 R9, R9, R15, RZ ;  /* 0x0000000f09097210 */ /* 0x000fe20007ffe0ff */
[----:B------:R-:W-:Y:S02]  /*6a60*/  IMAD R15, R11, UR24, RZ ;  /* 0x000000180b0f7c24 */ /* 0x000fe4000f8e02ff */
[C---:B------:R-:W-:Y:S02]  /*6a70*/  IMAD R29, R30.reuse, UR21, R29 ;  /* 0x000000151e1d7c24 */ /* 0x040fe4000f8e021d */
[C---:B------:R-:W-:Y:S02]  /*6a80*/  IMAD R11, R30.reuse, UR25, R15 ;  /* 0x000000191e0b7c24 */ /* 0x040fe4000f8e020f */
[----:B------:R-:W-:Y:S01]  /*6a90*/  IMAD.WIDE.U32 R8, R30, UR20, R8 ;  /* 0x000000141e087c25 */ /* 0x000fe2000f8e0008 */
[----:B------:R-:W-:Y:S01]  /*6aa0*/  IADD3 R150, R138, 0x200, RZ ;  /* 0x000002008a967810 */ /* 0x000fe20007ffe0ff */
[----:B------:R-:W0:Y:S02]  /*6ab0*/  @!P0 LDC R15, c[0x0][0x21c] ;  /* 0x00008700ff0f8b82 */ /* 0x000e240000000800 */
[----:B------:R-:W-:Y:S01]  /*6ac0*/  FMUL.FTZ R159, R113, R98 ;  /* 0x00000062719f7220 */ /* 0x000fe20000410000 */
[----:B--2---:R-:W-:-:S02]  /*6ad0*/  R2UR UR32, R3 ;  /* 0x00000000032072ca */ /* 0x004fc400000e0000 */
[----:B------:R-:W-:-:S11]  /*6ae0*/  R2UR UR19, R2 ;  /* 0x00000000021372ca */ /* 0x000fd600000e0000 */
        /* <DEDUP_REMOVED lines=12> */
[----:B------:R-:W-:-:S02]  /*6bb0*/  FMUL.FTZ R14, R14, 1.4426950216293334961 ;  /* 0x3fb8aa3b0e0e7820 */ /* 0x000fc40000410000 */
[----:B------:R-:W-:Y:S02]  /*6bc0*/  FMUL.RZ R4, R4, 0.15915493667125701904 ;  /* 0x3e22f98304047820 */ /* 0x000fe4000040c000 */
[----:B------:R1:W-:Y:S08]  /*6bd0*/  MUFU.COS R28, R5 ;  /* 0x00000005001c7308 */ /* 0x0003f00000000000 */
[----:B------:R-:W-:Y:S01]  /*6be0*/  MUFU.SIN R143, R4 ;  /* 0x00000004008f7308 */ /* 0x000fe20000000400 */
[----:B-1----:R-:W-:Y:S01]  /*6bf0*/  FMUL.RZ R5, R3, 0.15915493667125701904 ;  /* 0x3e22f98303057820 */ /* 0x002fe2000040c000 */
[----:B------:R-:W-:-:S04]  /*6c00*/  FMUL.FTZ R3, R93, UR32 ;  /* 0x000000205d037c20 */ /* 0x000fc80008410000 */
[----:B------:R-:W-:Y:S01]  /*6c10*/  FMUL.RZ R10, R3, 0.15915493667125701904 ;  /* 0x3e22f983030a7820 */ /* 0x000fe2000040c000 */
[----:B------:R-:W-:Y:S01]  /*6c20*/  FMUL.FTZ R3, R92, UR32 ;  /* 0x000000205c037c20 */ /* 0x000fe20008410000 */
[----:B------:R1:W-:Y:S03]  /*6c30*/  MUFU.COS R145, R4 ;  /* 0x0000000400917308 */ /* 0x0003e60000000000 */
[----:B------:R-:W-:Y:S02]  /*6c40*/  FMUL.RZ R12, R3, 0.15915493667125701904 ;  /* 0x3e22f983030c7820 */ /* 0x000fe4000040c000 */
[----:B------:R-:W2:Y:S03]  /*6c50*/  LDC.64 R2, c[0x0][0x2d8] ;  /* 0x0000b600ff027b82 */ /* 0x000ea60000000a00 */
[----:B------:R-:W-:Y:S01]  /*6c60*/  MUFU.SIN R146, R6 ;  /* 0x0000000600927308 */ /* 0x000fe20000000400 */
[----:B-1----:R-:W-:-:S07]  /*6c70*/  IMAD R4, R144, UR26, RZ ;  /* 0x0000001a90047c24 */ /* 0x002fce000f8e02ff */
[----:B------:R-:W-:Y:S08]  /*6c80*/  MUFU.COS R147, R6 ;  /* 0x0000000600937308 */ /* 0x000ff00000000000 */
[----:B------:R-:W-:Y:S08]  /*6c90*/  MUFU.SIN R139, R7 ;  /* 0x00000007008b7308 */ /* 0x000ff00000000400 */
[----:B------:R1:W-:Y:S08]  /*6ca0*/  MUFU.COS R141, R7 ;  /* 0x00000007008d7308 */ /* 0x0003f00000000000 */
[----:B------:R-:W-:Y:S01]  /*6cb0*/  MUFU.SIN R170, R5 ;  /* 0x0000000500aa7308 */ /* 0x000fe20000000400 */
[----:B-1----:R-:W-:-:S07]  /*6cc0*/  IMAD.WIDE.U32 R6, R137, UR26, RZ ;  /* 0x0000001a89067c25 */ /* 0x002fce000f8e00ff */
[----:B------:R1:W-:Y:S08]  /*6cd0*/  MUFU.COS R171, R5 ;  /* 0x0000000500ab7308 */ /* 0x0003f00000000000 */
[----:B------:R-:W-:Y:S01]  /*6ce0*/  MUFU.SIN R168, R10 ;  /* 0x0000000a00a87308 */ /* 0x000fe20000000400 */
[----:B-1----:R-:W-:-:S05]  /*6cf0*/  IMAD R5, R137, UR27, R4 ;  /* 0x0000001b89057c24 */ /* 0x002fca000f8e0204 */
[----:B------:R-:W-:Y:S02]  /*6d00*/  IADD3 R7, R7, R5, RZ ;  /* 0x0000000507077210 */ /* 0x000fe40007ffe0ff */
[----:B------:R-:W1:Y:S01]  /*6d10*/  LDC.64 R4, c[0x0][0x2e0] ;  /* 0x0000b800ff047b82 */ /* 0x000e620000000a00 */
[----:B------:R3:W-:Y:S01]  /*6d20*/  MUFU.COS R169, R10 ;  /* 0x0000000a00a97308 */ /* 0x0007e20000000000 */
[----:B------:R-:W-:-:S05]  /*6d30*/  IMAD.WIDE.U32 R6, R30, UR24, R6 ;  /* 0x000000181e067c25 */ /* 0x000fca000f8e0006 */
[----:B------:R-:W-:Y:S02]  /*6d40*/  IADD3 R11, R7, R11, RZ ;  /* 0x0000000b070b7210 */ /* 0x000fe40007ffe0ff */
[----:B------:R-:W-:Y:S01]  /*6d50*/  MUFU.SIN R166, R12 ;  /* 0x0000000c00a67308 */ /* 0x000fe20000000400 */
[----:B---3--:R-:W-:Y:S01]  /*6d60*/  FMUL.FTZ R10, R90, UR32 ;  /* 0x000000205a0a7c20 */ /* 0x008fe20008410000 */
[----:B------:R-:W-:-:S03]  /*6d70*/  IADD3 R7, R9, R29, RZ ;  /* 0x0000001d09077210 */ /* 0x000fc60007ffe0ff */
[----:B------:R-:W-:Y:S01]  /*6d80*/  FMUL.RZ R163, R10, 0.15915493667125701904 ;  /* 0x3e22f9830aa37820 */ /* 0x000fe2000040c000 */
[----:B------:R-:W-:Y:S02]  /*6d90*/  FMUL.FTZ R10, R14, R98 ;  /* 0x000000620e0a7220 */ /* 0x000fe40000410000 */
[----:B------:R2:W-:Y:S08]  /*6da0*/  MUFU.COS R167, R12 ;  /* 0x0000000c00a77308 */ /* 0x0005f00000000000 */
[----:B------:R-:W-:Y:S01]  /*6db0*/  MUFU.SIN R164, R13 ;  /* 0x0000000d00a47308 */ /* 0x000fe20000000400 */
[----:B--2---:R-:W-:-:S02]  /*6dc0*/  LEA R12, P2, R6, R2, 0x3 ;  /* 0x00000002060c7211 */ /* 0x004fc400078418ff */
[----:B-1----:R-:W-:Y:S01]  /*6dd0*/  LEA R2, P3, R8, R4, 0x3 ;  /* 0x0000000408027211 */ /* 0x002fe200078618ff */
[----:B------:R-:W-:-:S04]  /*6de0*/  FMUL.FTZ R4, R89, UR32 ;  /* 0x0000002059047c20 */ /* 0x000fc80008410000 */
[----:B------:R1:W-:Y:S01]  /*6df0*/  MUFU.COS R165, R13 ;  /* 0x0000000d00a57308 */ /* 0x0003e20000000000 */
[----:B------:R-:W-:-:S07]  /*6e00*/  FMUL.RZ R149, R4, 0.15915493667125701904 ;  /* 0x3e22f98304957820 */ /* 0x000fce000040c000 */
[----:B------:R2:W3:Y:S01]  /*6e10*/  MUFU.EX2 R29, R10 ;  /* 0x0000000a001d7308 */ /* 0x0004e20000000800 */
[----:B-1----:R-:W-:Y:S02]  /*6e20*/  LEA.HI.X R13, R6, R3, R11, 0x3, P2 ;  /* 0x00000003060d7211 */ /* 0x002fe400010f1c0b */
[----:B------:R-:W-:Y:S02]  /*6e30*/  LEA.HI.X R3, R8, R5, R7, 0x3, P3 ;  /* 0x0000000508037211 */ /* 0x000fe400018f1c07 */
[----:B------:R-:W-:Y:S01]  /*6e40*/  ISETP.NE.AND P2, PT, R138, RZ, PT ;  /* 0x000000ff8a00720c */ /* 0x000fe20003f45270 */
[----:B------:R1:W4:Y:S01]  /*6e50*/  LDG.E.64 R8, desc[UR12][R12.64] ;  /* 0x0000000c0c087981 */ /* 0x000322000c1e1b00 */
[----:B------:R-:W-:Y:S01]  /*6e60*/  @!P0 IADD3 R5, R131, -0x2, RZ ;  /* 0xfffffffe83058810 */ /* 0x000fe20007ffe0ff */
[C---:B------:R-:W-:Y:S01]  /*6e70*/  FMUL.FTZ R155, R14.reuse, R91 ;  /* 0x0000005b0e9b7220 */ /* 0x040fe20000410000 */
[----:B------:R-:W-:Y:S01]  /*6e80*/  FMUL.FTZ R157, R14, R88 ;  /* 0x000000580e9d7220 */ /* 0x000fe20000410000 */
[----:B--2---:R2:W4:Y:S01]  /*6e90*/  LDG.E.64 R10, desc[UR12][R2.64] ;  /* 0x0000000c020a7981 */ /* 0x004522000c1e1b00 */
[----:B------:R-:W-:Y:S07]  /*6ea0*/  MUFU.SIN R162, R163 ;  /* 0x000000a300a27308 */ /* 0x000fee0000000400 */
[----:B------:R-:W-:Y:S01]  /*6eb0*/  @!P2 LEA R150, R45, R30, 0x8 ;  /* 0x0000001e2d96a211 */ /* 0x000fe200078e40ff */
[C---:B---3--:R-:W-:Y:S01]  /*6ec0*/  FMUL.FTZ R28, R29.reuse, R28 ;  /* 0x0000001c1d1c7220 */ /* 0x048fe20000410000 */
[----:B------:R-:W-:Y:S01]  /*6ed0*/  FMUL.FTZ R29, R29, R148 ;  /* 0x000000941d1d7220 */ /* 0x000fe20000410000 */
[----:B------:R-:W-:Y:S01]  /*6ee0*/  FMUL.FTZ R7, R88, UR32 ;  /* 0x0000002058077c20 */ /* 0x000fe20008410000 */
[----:B------:R-:W-:Y:S01]  /*6ef0*/  LEA R150, R150, R81, 0x3 ;  /* 0x0000005196967211 */ /* 0x000fe200078e18ff */
[----:B------:R-:W-:Y:S01]  /*6f00*/  HFMA2.MMA R4, -RZ, RZ, 1.875, 0 ;  /* 0x3f800000ff047435 */ /* 0x000fe200000001ff */
[----:B0-----:R-:W-:-:S02]  /*6f10*/  @!P0 IMAD R15, R5, R15, R30 ;  /* 0x0000000f050f8224 */ /* 0x001fc400078e021e */
[----:B-1----:R-:W-:Y:S01]  /*6f20*/  FMUL.FTZ R12, R87, UR32 ;  /* 0x00000020570c7c20 */ /* 0x002fe20008410000 */
[----:B------:R-:W-:Y:S01]  /*6f30*/  MUFU.EX2 R155, R155 ;  /* 0x0000009b009b7308 */ /* 0x000fe20000000800 */
[----:B------:R0:W-:Y:S01]  /*6f40*/  STS.64 [R150+0x18f0], R28 ;  /* 0x0018f01c96007388 */ /* 0x0001e20000000a00 */
[----:B------:R-:W-:Y:S01]  /*6f50*/  FMUL.RZ R13, R7, 0.15915493667125701904 ;  /* 0x3e22f983070d7820 */ /* 0x000fe2000040c000 */
[----:B------:R-:W-:Y:S02]  /*6f60*/  MOV R5, RZ ;  /* 0x000000ff00057202 */ /* 0x000fe40000000f00 */
[----:B------:R-:W-:Y:S01]  /*6f70*/  CS2R R6, SRZ ;  /* 0x0000000000067805 */ /* 0x000fe2000001ff00 */
[----:B--2---:R-:W-:Y:S01]  /*6f80*/  @!P0 IMAD.WIDE R2, R15, 0x10, R24 ;  /* 0x000000100f028825 */ /* 0x004fe200078e0218 */
[----:B------:R-:W-:Y:S03]  /*6f90*/  BAR.SYNC.DEFER_BLOCKING 0x0 ;  /* 0x0000000000007b1d */ /* 0x000fe60000010000 */
[----:B------:R-:W-:Y:S01]  /*6fa0*/  FMUL.RZ R15, R12, 0.15915493667125701904 ;  /* 0x3e22f9830c0f7820 */ /* 0x000fe2000040c000 */
[----:B------:R-:W-:-:S02]  /*6fb0*/  FMUL.FTZ R12, R86, UR32 ;  /* 0x00000020560c7c20 */ /* 0x000fc40008410000 */
[----:B------:R-:W-:Y:S08]  /*6fc0*/  MUFU.SIN R160, R149 ;  /* 0x0000009500a07308 */ /* 0x000ff00000000400 */
[----:B------:R-:W-:Y:S08]  /*6fd0*/  MUFU.COS R156, R149 ;  /* 0x00000095009c7308 */ /* 0x000ff00000000000 */
[----:B------:R-:W-:Y:S01]  /*6fe0*/  MUFU.COS R163, R163 ;  /* 0x000000a300a37308 */ /* 0x000fe20000000000 */
[----:B------:R1:W5:Y:S02]  /*6ff0*/  @!P0 LDG.E.128 R4, desc[UR12][R2.64] ;  /* 0x0000000c02048981 */ /* 0x000364000c1e1d00 */
[----:B-1----:R-:W-:-:S04]  /*7000*/  FMUL.FTZ R2, R84, UR32 ;  /* 0x0000002054027c20 */ /* 0x002fc80008410000 */
[----:B------:R-:W-:Y:S01]  /*7010*/  FMUL.RZ R154, R2, 0.15915493667125701904 ;  /* 0x3e22f983029a7820 */ /* 0x000fe2000040c000 */
[----:B------:R-:W-:-:S04]  /*7020*/  FMUL.FTZ R2, R83, UR32 ;  /* 0x0000002053027c20 */ /* 0x000fc80008410000 */
[----:B------:R-:W-:Y:S01]  /*7030*/  FMUL.RZ R182, R2, 0.15915493667125701904 ;  /* 0x3e22f98302b67820 */ /* 0x000fe2000040c000 */
[----:B------:R-:W-:Y:S01]  /*7040*/  FMUL.FTZ R2, R14, R97 ;  /* 0x000000610e027220 */ /* 0x000fe20000410000 */
[----:B------:R-:W-:-:S05]  /*7050*/  FMUL.RZ R148, R12, 0.15915493667125701904 ;  /* 0x3e22f9830c947820 */ /* 0x000fca000040c000 */
[----:B------:R-:W1:Y:S01]  /*7060*/  MUFU.EX2 R2, R2 ;  /* 0x0000000200027308 */ /* 0x000e620000000800 */
[----:B------:R-:W-:Y:S01]  /*7070*/  FMUL.FTZ R12, R85, UR32 ;  /* 0x00000020550c7c20 */ /* 0x000fe20008410000 */
[----:B------:R-:W-:-:S03]  /*7080*/  FMUL.FTZ R3, R14, R96 ;  /* 0x000000600e037220 */ /* 0x000fc60000410000 */
[----:B------:R-:W-:-:S03]  /*7090*/  FMUL.RZ R153, R12, 0.15915493667125701904 ;  /* 0x3e22f9830c997820 */ /* 0x000fc6000040c000 */
[----:B------:R-:W-:Y:S08]  /*70a0*/  MUFU.SIN R173, R15 ;  /* 0x0000000f00ad7308 */ /* 0x000ff00000000400 */
[----:B------:R2:W-:Y:S01]  /*70b0*/  MUFU.COS R175, R15 ;  /* 0x0000000f00af7308 */ /* 0x0005e20000000000 */
[----:B-1----:R-:W-:-:S07]  /*70c0*/  FMUL.FTZ R146, R2, R146 ;  /* 0x0000009202927220 */ /* 0x002fce0000410000 */
[----:B------:R-:W1:Y:S01]  /*70d0*/  MUFU.EX2 R12, R3 ;  /* 0x00000003000c7308 */ /* 0x000e620000000800 */
[----:B--2---:R-:W-:Y:S01]  /*70e0*/  FMUL.FTZ R15, R14, R94 ;  /* 0x0000005e0e0f7220 */ /* 0x004fe20000410000 */
[----:B------:R-:W-:Y:S01]  /*70f0*/  FMUL.FTZ R147, R2, R147 ;  /* 0x0000009302937220 */ /* 0x000fe20000410000 */
[----:B------:R-:W-:-:S05]  /*7100*/  FMUL.FTZ R176, RZ, R146 ;  /* 0x00000092ffb07220 */ /* 0x000fca0000410000 */
[----:B------:R-:W-:Y:S01]  /*7110*/  MUFU.SIN R158, R13 ;  /* 0x0000000d009e7308 */ /* 0x000fe20000000400 */
[-C--:B------:R-:W-:Y:S01]  /*7120*/  FMUL.FTZ R2, R146, R159.reuse ;  /* 0x0000009f92027220 */ /* 0x080fe20000410000 */
[----:B------:R-:W-:-:S06]  /*7130*/  FFMA.FTZ R159, R147, R159, -R176 ;  /* 0x0000009f939f7223 */ /* 0x000fcc00000108b0 */
[----:B------:R2:W-:Y:S08]  /*7140*/  MUFU.COS R172, R13 ;  /* 0x0000000d00ac7308 */ /* 0x0005f00000000000 */
[----:B------:R-:W3:Y:S01]  /*7150*/  MUFU.EX2 R15, R15 ;  /* 0x0000000f000f7308 */ /* 0x000ee20000000800 */
[----:B--2---:R-:W-:-:S07]  /*7160*/  FMUL.FTZ R13, R14, R95 ;  /* 0x0000005f0e0d7220 */ /* 0x004fce0000410000 */
[----:B0-----:R-:W-:Y:S08]  /*7170*/  MUFU.SIN R150, R154 ;  /* 0x0000009a00967308 */ /* 0x001ff00000000400 */
[----:B------:R0:W-:Y:S01]  /*7180*/  MUFU.COS R151, R154 ;  /* 0x0000009a00977308 */ /* 0x0001e20000000000 */
[----:B-1----:R-:W-:Y:S01]  /*7190*/  FMUL.FTZ R143, R12, R143 ;  /* 0x0000008f0c8f7220 */ /* 0x002fe20000410000 */
[----:B0-----:R-:W-:-:S06]  /*71a0*/  FMUL.FTZ R154, R14, R92 ;  /* 0x0000005c0e9a7220 */ /* 0x001fcc0000410000 */
[----:B------:R-:W-:Y:S01]  /*71b0*/  MUFU.SIN R177, R148 ;  /* 0x0000009400b17308 */ /* 0x000fe20000000400 */
[----:B------:R-:W-:Y:S01]  /*71c0*/  FFMA.FTZ R2, RZ, R147, R2 ;  /* 0x00000093ff027223 */ /* 0x000fe20000010002 */
[----:B------:R-:W-:-:S06]  /*71d0*/  FFMA.FTZ R176, R114, R97, R159 ;  /* 0x0000006172b07223 */ /* 0x000fcc000001009f */
[----:B------:R-:W-:Y:S08]  /*71e0*/  MUFU.COS R179, R148 ;  /* 0x0000009400b37308 */ /* 0x000ff00000000000 */
[----:B------:R0:W1:Y:S01]  /*71f0*/  MUFU.EX2 R148, R13 ;  /* 0x0000000d00947308 */ /* 0x0000620000000800 */
[----:B------:R-:W-:Y:S01]  /*7200*/  FMUL.FTZ R145, R12, R145 ;  /* 0x000000910c917220 */ /* 0x000fe20000410000 */
[----:B------:R-:W-:-:S06]  /*7210*/  FADD.FTZ R178, RZ, R2 ;  /* 0x00000002ffb27221 */ /* 0x000fcc0000010000 */
[----:B------:R-:W2:Y:S01]  /*7220*/  MUFU.EX2 R154, R154 ;  /* 0x0000009a009a7308 */ /* 0x000ea20000000800 */
[----:B------:R-:W-:Y:S01]  /*7230*/  FMUL.FTZ R180, R143, R176 ;  /* 0x000000b08fb47220 */ /* 0x000fe20000410000 */
[C---:B---3--:R-:W-:Y:S01]  /*7240*/  FMUL.FTZ R171, R15.reuse, R171 ;  /* 0x000000ab0fab7220 */ /* 0x048fe20000410000 */
[----:B------:R-:W-:Y:S01]  /*7250*/  FMUL.FTZ R170, R15, R170 ;  /* 0x000000aa0faa7220 */ /* 0x000fe20000410000 */
[-C--:B------:R-:W-:Y:S01]  /*7260*/  FMUL.FTZ R15, R143, R178.reuse ;  /* 0x000000b28f0f7220 */ /* 0x080fe20000410000 */
[C---:B------:R-:W-:Y:S01]  /*7270*/  FFMA.FTZ R180, R145.reuse, R178, R180 ;  /* 0x000000b291b47223 */ /* 0x040fe200000100b4 */
[----:B0-----:R-:W-:Y:S02]  /*7280*/  FMUL.FTZ R13, R14, R89 ;  /* 0x000000590e0d7220 */ /* 0x001fe40000410000 */
[----:B------:R-:W-:Y:S01]  /*7290*/  MUFU.SIN R152, R153 ;  /* 0x0000009900987308 */ /* 0x000fe20000000400 */
[----:B-1----:R-:W-:Y:S01]  /*72a0*/  FMUL.FTZ R139, R148, R139 ;  /* 0x0000008b948b7220 */ /* 0x002fe20000410000 */
[----:B------:R-:W-:Y:S01]  /*72b0*/  FFMA.FTZ R176, R145, R176, -R15 ;  /* 0x000000b091b07223 */ /* 0x000fe2000001080f */
[----:B------:R-:W-:-:S05]  /*72c0*/  FADD.FTZ R180, RZ, R180 ;  /* 0x000000b4ffb47221 */ /* 0x000fca0000010000 */
[----:B------:R0:W-:Y:S01]  /*72d0*/  MUFU.COS R174, R153 ;  /* 0x0000009900ae7308 */ /* 0x0001e20000000000 */
[C---:B--2---:R-:W-:Y:S01]  /*72e0*/  FMUL.FTZ R167, R154.reuse, R167 ;  /* 0x000000a79aa77220 */ /* 0x044fe20000410000 */
[----:B------:R-:W-:Y:S01]  /*72f0*/  FMUL.FTZ R166, R154, R166 ;  /* 0x000000a69aa67220 */ /* 0x000fe20000410000 */
[----:B0-----:R-:W-:-:S05]  /*7300*/  FMUL.FTZ R153, R14, R93 ;  /* 0x0000005d0e997220 */ /* 0x001fca0000410000 */
[----:B------:R-:W-:Y:S01]  /*7310*/  MUFU.EX2 R13, R13 ;  /* 0x0000000d000d7308 */ /* 0x000fe20000000800 */
[----:B------:R-:W-:Y:S01]  /*7320*/  FMUL.FTZ R3, R14, R90 ;  /* 0x0000005a0e037220 */ /* 0x000fe20000410000 */
[----:B------:R-:W-:Y:S01]  /*7330*/  FMUL.FTZ R141, R148, R141 ;  /* 0x0000008d948d7220 */ /* 0x000fe20000410000 */
[----:B------:R-:W-:Y:S01]  /*7340*/  FFMA.FTZ R154, R111, R96, R176 ;  /* 0x000000606f9a7223 */ /* 0x000fe200000100b0 */
[----:B------:R-:W-:-:S04]  /*7350*/  FMUL.FTZ R178, R139, R180 ;  /* 0x000000b48bb27220 */ /* 0x000fc80000410000 */
[----:B------:R-:W0:Y:S01]  /*7360*/  MUFU.EX2 R153, R153 ;  /* 0x0000009900997308 */ /* 0x000e220000000800 */
[C---:B------:R-:W-:Y:S01]  /*7370*/  FMUL.FTZ R165, R155.reuse, R165 ;  /* 0x000000a59ba57220 */ /* 0x040fe20000410000 */
[----:B------:R-:W-:Y:S01]  /*7380*/  FMUL.FTZ R164, R155, R164 ;  /* 0x000000a49ba47220 */ /* 0x000fe20000410000 */
[-C--:B------:R-:W-:Y:S01]  /*7390*/  FFMA.FTZ R155, R141, R154.reuse, -R178 ;  /* 0x0000009a8d9b7223 */ /* 0x080fe200000108b2 */
[C---:B------:R-:W-:Y:S01]  /*73a0*/  FMUL.FTZ R12, R14.reuse, R87 ;  /* 0x000000570e0c7220 */ /* 0x040fe20000410000 */
[----:B------:R-:W-:Y:S01]  /*73b0*/  FMUL.FTZ R154, R139, R154 ;  /* 0x0000009a8b9a7220 */ /* 0x000fe20000410000 */
[C---:B------:R-:W-:Y:S02]  /*73c0*/  FMUL.FTZ R148, R14.reuse, R86 ;  /* 0x000000560e947220 */ /* 0x040fe40000410000 */
[----:B------:R-:W1:Y:S01]  /*73d0*/  MUFU.EX2 R3, R3 ;  /* 0x0000000300037308 */ /* 0x000e620000000800 */
[----:B------:R-:W-:Y:S01]  /*73e0*/  FMUL.FTZ R2, R14, R85 ;  /* 0x000000550e027220 */ /* 0x000fe20000410000 */
[----:B------:R-:W-:Y:S01]  /*73f0*/  FFMA.FTZ R154, R141, R180, R154 ;  /* 0x000000b48d9a7223 */ /* 0x000fe2000001009a */
[----:B------:R-:W-:-:S05]  /*7400*/  FFMA.FTZ R155, R112, R95, R155 ;  /* 0x0000005f709b7223 */ /* 0x000fca000001009b */
[----:B------:R-:W2:Y:S01]  /*7410*/  MUFU.EX2 R157, R157 ;  /* 0x0000009d009d7308 */ /* 0x000ea20000000800 */
[----:B------:R-:W-:Y:S01]  /*7420*/  FADD.FTZ R154, RZ, R154 ;  /* 0x0000009aff9a7221 */ /* 0x000fe20000010000 */
[C---:B0-----:R-:W-:Y:S01]  /*7430*/  FMUL.FTZ R169, R153.reuse, R169 ;  /* 0x000000a999a97220 */ /* 0x041fe20000410000 */
[----:B------:R-:W-:-:S05]  /*7440*/  FMUL.FTZ R168, R153, R168 ;  /* 0x000000a899a87220 */ /* 0x000fca0000410000 */
[----:B------:R-:W0:Y:S01]  /*7450*/  MUFU.EX2 R12, R12 ;  /* 0x0000000c000c7308 */ /* 0x000e220000000800 */
[C---:B------:R-:W-:Y:S01]  /*7460*/  FMUL.FTZ R161, R13.reuse, R156 ;  /* 0x0000009c0da17220 */ /* 0x040fe20000410000 */
[----:B------:R-:W-:Y:S01]  /*7470*/  FMUL.FTZ R160, R13, R160 ;  /* 0x000000a00da07220 */ /* 0x000fe20000410000 */
[----:B------:R-:W-:-:S05]  /*7480*/  FMUL.FTZ R153, R14, R84 ;  /* 0x000000540e997220 */ /* 0x000fca0000410000 */
[----:B------:R-:W3:Y:S01]  /*7490*/  MUFU.EX2 R148, R148 ;  /* 0x0000009400947308 */ /* 0x000ee20000000800 */
[----:B------:R-:W-:-:S07]  /*74a0*/  FMUL.FTZ R14, R14, R83 ;  /* 0x000000530e0e7220 */ /* 0x000fce0000410000 */
[----:B------:R1:W3:Y:S02]  /*74b0*/  MUFU.EX2 R15, R2 ;  /* 0x00000002000f7308 */ /* 0x0002e40000000800 */
[----:B-1----:R-:W-:-:S04]  /*74c0*/  FMUL.FTZ R2, R170, R155 ;  /* 0x0000009baa027220 */ /* 0x002fc80000410000 */
[-C--:B------:R-:W-:Y:S01]  /*74d0*/  FFMA.FTZ R13, R171, R154.reuse, R2 ;  /* 0x0000009aab0d7223 */ /* 0x080fe20000010002 */
[----:B------:R-:W-:Y:S01]  /*74e0*/  FMUL.FTZ R154, R170, R154 ;  /* 0x0000009aaa9a7220 */ /* 0x000fe20000410000 */
[C---:B------:R-:W-:Y:S01]  /*74f0*/  FMUL.FTZ R163, R3.reuse, R163 ;  /* 0x000000a303a37220 */ /* 0x040fe20000410000 */
[----:B------:R-:W-:Y:S02]  /*7500*/  FMUL.FTZ R162, R3, R162 ;  /* 0x000000a203a27220 */ /* 0x000fe40000410000 */
[----:B------:R-:W-:Y:S01]  /*7510*/  FFMA.FTZ R2, R171, R155, -R154 ;  /* 0x0000009bab027223 */ /* 0x000fe2000001089a */
[----:B------:R-:W-:Y:S01]  /*7520*/  MUFU.COS R149, R182 ;  /* 0x000000b600957308 */ /* 0x000fe20000000000 */
[----:B------:R-:W-:Y:S01]  /*7530*/  FADD.FTZ R13, RZ, R13 ;  /* 0x0000000dff0d7221 */ /* 0x000fe20000010000 */
[----:B--2---:R-:W-:Y:S01]  /*7540*/  FMUL.FTZ R159, R157, R172 ;  /* 0x000000ac9d9f7220 */ /* 0x004fe20000410000 */
[----:B------:R-:W-:Y:S01]  /*7550*/  FFMA.FTZ R2, R109, R94, R2 ;  /* 0x0000005e6d027223 */ /* 0x000fe20000010002 */
[----:B------:R-:W-:-:S04]  /*7560*/  FMUL.FTZ R158, R157, R158 ;  /* 0x0000009e9d9e7220 */ /* 0x000fc80000410000 */
[----:B------:R-:W1:Y:S01]  /*7570*/  MUFU.EX2 R14, R14 ;  /* 0x0000000e000e7308 */ /* 0x000e620000000800 */
[C---:B0-----:R-:W-:Y:S01]  /*7580*/  FMUL.FTZ R157, R12.reuse, R175 ;  /* 0x000000af0c9d7220 */ /* 0x041fe20000410000 */
[----:B------:R-:W-:Y:S01]  /*7590*/  FMUL.FTZ R156, R12, R173 ;  /* 0x000000ad0c9c7220 */ /* 0x000fe20000410000 */
[----:B---3--:R-:W-:-:S05]  /*75a0*/  FMUL.FTZ R155, R148, R179 ;  /* 0x000000b3949b7220 */ /* 0x008fca0000410000 */
[----:B------:R-:W0:Y:S01]  /*75b0*/  MUFU.SIN R3, R182 ;  /* 0x000000b600037308 */ /* 0x000e220000000400 */
[----:B------:R-:W-:Y:S01]  /*75c0*/  FMUL.FTZ R154, R148, R177 ;  /* 0x000000b1949a7220 */ /* 0x000fe20000410000 */
[C---:B------:R-:W-:Y:S01]  /*75d0*/  FMUL.FTZ R12, R168.reuse, R13 ;  /* 0x0000000da80c7220 */ /* 0x040fe20000410000 */
[----:B------:R-:W-:Y:S01]  /*75e0*/  FMUL.FTZ R148, R168, R2 ;  /* 0x00000002a8947220 */ /* 0x000fe20000410000 */
[----:B------:R-:W-:-:S04]  /*75f0*/  FMUL.FTZ R152, R15, R152 ;  /* 0x000000980f987220 */ /* 0x000fc80000410000 */
[----:B------:R2:W3:Y:S01]  /*7600*/  MUFU.EX2 R176, R153 ;  /* 0x0000009900b07308 */ /* 0x0004e20000000800 */
[----:B------:R-:W-:Y:S01]  /*7610*/  FFMA.FTZ R13, R169, R13, R148 ;  /* 0x0000000da90d7223 */ /* 0x000fe20000010094 */
[----:B--2---:R-:W-:Y:S01]  /*7620*/  FMUL.FTZ R153, R15, R174 ;  /* 0x000000ae0f997220 */ /* 0x004fe20000410000 */
[----:B------:R-:W-:Y:S02]  /*7630*/  FFMA.FTZ R15, R169, R2, -R12 ;  /* 0x00000002a90f7223 */ /* 0x000fe4000001080c */
[----:B------:R-:W-:Y:S02]  /*7640*/  FADD.FTZ R13, RZ, R13 ;  /* 0x0000000dff0d7221 */ /* 0x000fe40000010000 */
[----:B------:R-:W-:Y:S01]  /*7650*/  FFMA.FTZ R15, R110, R93, R15 ;  /* 0x0000005d6e0f7223 */ /* 0x000fe2000001000f */
[C---:B-1----:R-:W-:Y:S01]  /*7660*/  FMUL.FTZ R149, R14.reuse, R149 ;  /* 0x000000950e957220 */ /* 0x042fe20000410000 */
[----:B0-----:R-:W-:Y:S01]  /*7670*/  FMUL.FTZ R148, R14, R3 ;  /* 0x000000030e947220 */ /* 0x001fe20000410000 */
[C---:B------:R-:W-:Y:S01]  /*7680*/  FMUL.FTZ R14, R166.reuse, R13 ;  /* 0x0000000da60e7220 */ /* 0x040fe20000410000 */
[----:B------:R-:W-:Y:S01]  /*7690*/  FMUL.FTZ R172, R166, R15 ;  /* 0x0000000fa6ac7220 */ /* 0x000fe20000410000 */
[-C--:B------:R-:W-:Y:S01]  /*76a0*/  FMUL.FTZ R3, R29, R146.reuse ;  /* 0x000000921d037220 */ /* 0x080fe20000410000 */
[----:B------:R-:W-:-:S02]  /*76b0*/  FMUL.FTZ R12, R28, R146 ;  /* 0x000000921c0c7220 */ /* 0x000fc40000410000 */
[C---:B------:R-:W-:Y:S01]  /*76c0*/  FFMA.FTZ R13, R167.reuse, R13, R172 ;  /* 0x0000000da70d7223 */ /* 0x040fe200000100ac */
[----:B------:R-:W-:Y:S01]  /*76d0*/  FFMA.FTZ R172, R167, R15, -R14 ;  /* 0x0000000fa7ac7223 */ /* 0x000fe2000001080e */
[-C--:B------:R-:W-:Y:S01]  /*76e0*/  FFMA.FTZ R2, R28, R147.reuse, -R3 ;  /* 0x000000931c027223 */ /* 0x080fe20000010803 */
[----:B------:R-:W-:Y:S01]  /*76f0*/  FFMA.FTZ R12, R29, R147, R12 ;  /* 0x000000931d0c7223 */ /* 0x000fe2000001000c */
[----:B------:R-:W-:Y:S01]  /*7700*/  FADD.FTZ R13, RZ, R13 ;  /* 0x0000000dff0d7221 */ /* 0x000fe20000010000 */
[----:B------:R-:W-:Y:S01]  /*7710*/  FFMA.FTZ R172, R107, R92, R172 ;  /* 0x0000005c6bac7223 */ /* 0x000fe200000100ac */
[C---:B------:R-:W-:Y:S01]  /*7720*/  FMUL.FTZ R14, R143.reuse, R2 ;  /* 0x000000028f0e7220 */ /* 0x040fe20000410000 */
[----:B------:R-:W-:Y:S01]  /*7730*/  FMUL.FTZ R3, R143, R12 ;  /* 0x0000000c8f037220 */ /* 0x000fe20000410000 */
[C---:B---3--:R-:W-:Y:S01]  /*7740*/  FMUL.FTZ R151, R176.reuse, R151 ;  /* 0x00000097b0977220 */ /* 0x048fe20000410000 */
[----:B------:R-:W-:Y:S01]  /*7750*/  FMUL.FTZ R150, R176, R150 ;  /* 0x00000096b0967220 */ /* 0x000fe20000410000 */
[CC--:B------:R-:W-:Y:S01]  /*7760*/  FMUL.FTZ R174, R164.reuse, R13.reuse ;  /* 0x0000000da4ae7220 */ /* 0x0c0fe20000410000 */
[----:B------:R-:W-:Y:S01]  /*7770*/  FMUL.FTZ R176, R164, R172 ;  /* 0x000000aca4b07220 */ /* 0x000fe20000410000 */
[C---:B------:R-:W-:Y:S01]  /*7780*/  FFMA.FTZ R14, R145.reuse, R12, R14 ;  /* 0x0000000c910e7223 */ /* 0x040fe2000001000e */
[----:B------:R-:W-:Y:S01]  /*7790*/  FFMA.FTZ R2, R145, R2, -R3 ;  /* 0x0000000291027223 */ /* 0x000fe20000010803 */
[C---:B------:R-:W-:Y:S01]  /*77a0*/  FFMA.FTZ R15, R165.reuse, R172, -R174 ;  /* 0x000000aca50f7223 */ /* 0x040fe200000108ae */
[----:B------:R-:W-:Y:S01]  /*77b0*/  FFMA.FTZ R176, R165, R13, R176 ;  /* 0x0000000da5b07223 */ /* 0x000fe200000100b0 */
[C---:B------:R-:W-:Y:S01]  /*77c0*/  FMUL.FTZ R12, R139.reuse, R14 ;  /* 0x0000000e8b0c7220 */ /* 0x040fe20000410000 */
[-C--:B------:R-:W-:Y:S01]  /*77d0*/  FMUL.FTZ R3, R139, R2.reuse ;  /* 0x000000028b037220 */ /* 0x080fe20000410000 */
[----:B------:R-:W-:Y:S01]  /*77e0*/  FFMA.FTZ R15, R108, R91, R15 ;  /* 0x0000005b6c0f7223 */ /* 0x000fe2000001000f */
[----:B------:R-:W-:Y:S01]  /*77f0*/  FADD.FTZ R176, RZ, R176 ;  /* 0x000000b0ffb07221 */ /* 0x000fe20000010000 */
[C---:B------:R-:W-:Y:S01]  /*7800*/  FFMA.FTZ R12, R141.reuse, R2, -R12 ;  /* 0x000000028d0c7223 */ /* 0x040fe2000001080c */
[----:B------:R-:W-:Y:S01]  /*7810*/  FFMA.FTZ R3, R141, R14, R3 ;  /* 0x0000000e8d037223 */ /* 0x000fe20000010003 */
[C---:B------:R-:W-:Y:S01]  /*7820*/  FMUL.FTZ R172, R162.reuse, R15 ;  /* 0x0000000fa2ac7220 */ /* 0x040fe20000410000 */
[----:B------:R-:W-:Y:S01]  /*7830*/  FMUL.FTZ R14, R162, R176 ;  /* 0x000000b0a20e7220 */ /* 0x000fe20000410000 */
[C---:B------:R-:W-:Y:S01]  /*7840*/  FMUL.FTZ R2, R170.reuse, R12 ;  /* 0x0000000caa027220 */ /* 0x040fe20000410000 */
[----:B------:R-:W-:Y:S01]  /*7850*/  FMUL.FTZ R13, R170, R3 ;  /* 0x00000003aa0d7220 */ /* 0x000fe20000410000 */
[C---:B------:R-:W-:Y:S01]  /*7860*/  FFMA.FTZ R172, R163.reuse, R176, R172 ;  /* 0x000000b0a3ac7223 */ /* 0x040fe200000100ac */
[----:B------:R-:W-:Y:S01]  /*7870*/  FFMA.FTZ R14, R163, R15, -R14 ;  /* 0x0000000fa30e7223 */ /* 0x000fe2000001080e */
[C---:B------:R-:W-:Y:S01]  /*7880*/  FFMA.FTZ R2, R171.reuse, R3, R2 ;  /* 0x00000003ab027223 */ /* 0x040fe20000010002 */
[----:B------:R-:W-:Y:S01]  /*7890*/  FFMA.FTZ R13, R171, R12, -R13 ;  /* 0x0000000cab0d7223 */ /* 0x000fe2000001080d */
[----:B------:R-:W-:Y:S01]  /*78a0*/  FADD.FTZ R172, RZ, R172 ;  /* 0x000000acffac7221 */ /* 0x000fe20000010000 */
[----:B------:R-:W-:Y:S01]  /*78b0*/  FFMA.FTZ R14, R105, R90, R14 ;  /* 0x0000005a690e7223 */ /* 0x000fe2000001000e */
[C---:B------:R-:W-:Y:S01]  /*78c0*/  FMUL.FTZ R12, R168.reuse, R2 ;  /* 0x00000002a80c7220 */ /* 0x040fe20000410000 */
[-C--:B------:R-:W-:Y:S01]  /*78d0*/  FMUL.FTZ R3, R168, R13.reuse ;  /* 0x0000000da8037220 */ /* 0x080fe20000410000 */
[C---:B------:R-:W-:Y:S01]  /*78e0*/  FMUL.FTZ R174, R160.reuse, R172 ;  /* 0x000000aca0ae7220 */ /* 0x040fe20000410000 */
[----:B------:R-:W-:Y:S01]  /*78f0*/  FMUL.FTZ R173, R160, R14 ;  /* 0x0000000ea0ad7220 */ /* 0x000fe20000410000 */
[C---:B------:R-:W-:Y:S01]  /*7900*/  FFMA.FTZ R12, R169.reuse, R13, -R12 ;  /* 0x0000000da90c7223 */ /* 0x040fe2000001080c */
[----:B------:R-:W-:Y:S01]  /*7910*/  FFMA.FTZ R3, R169, R2, R3 ;  /* 0x00000002a9037223 */ /* 0x000fe20000010003 */
[C---:B------:R-:W-:Y:S01]  /*7920*/  FFMA.FTZ R15, R161.reuse, R14, -R174 ;  /* 0x0000000ea10f7223 */ /* 0x040fe200000108ae */
[----:B------:R-:W-:Y:S01]  /*7930*/  FFMA.FTZ R173, R161, R172, R173 ;  /* 0x000000aca1ad7223 */ /* 0x000fe200000100ad */
[CC--:B------:R-:W-:Y:S01]  /*7940*/  FMUL.FTZ R2, R166.reuse, R12.reuse ;  /* 0x0000000ca6027220 */ /* 0x0c0fe20000410000 */
[----:B------:R-:W-:Y:S01]  /*7950*/  FMUL.FTZ R13, R166, R3 ;  /* 0x00000003a60d7220 */ /* 0x000fe20000410000 */
[----:B------:R-:W-:Y:S01]  /*7960*/  FFMA.FTZ R15, R106, R89, R15 ;  /* 0x000000596a0f7223 */ /* 0x000fe2000001000f */
        /* <DEDUP_REMOVED lines=12> */
[----:B------:R-:W-:Y:S01]  /*7a30*/  FFMA.FTZ R14, R103, R88, R14 ;  /* 0x00000058670e7223 */ /* 0x000fe2000001000e */
[C---:B------:R-:W-:Y:S01]  /*7a40*/  FMUL.FTZ R2, R162.reuse, R12 ;  /* 0x0000000ca2027220 */ /* 0x040fe20000410000 */
[-C--:B------:R-:W-:Y:S01]  /*7a50*/  FMUL.FTZ R13, R162, R3.reuse ;  /* 0x00000003a20d7220 */ /* 0x080fe20000410000 */
[C---:B------:R-:W-:Y:S01]  /*7a60*/  FMUL.FTZ R174, R156.reuse, R172 ;  /* 0x000000ac9cae7220 */ /* 0x040fe20000410000 */
[----:B------:R-:W-:Y:S01]  /*7a70*/  FMUL.FTZ R173, R156, R14 ;  /* 0x0000000e9cad7220 */ /* 0x000fe20000410000 */
[C---:B------:R-:W-:Y:S01]  /*7a80*/  FFMA.FTZ R2, R163.reuse, R3, R2 ;  /* 0x00000003a3027223 */ /* 0x040fe20000010002 */
[----:B------:R-:W-:Y:S01]  /*7a90*/  FFMA.FTZ R13, R163, R12, -R13 ;  /* 0x0000000ca30d7223 */ /* 0x000fe2000001080d */
[C---:B------:R-:W-:Y:S01]  /*7aa0*/  FFMA.FTZ R15, R157.reuse, R14, -R174 ;  /* 0x0000000e9d0f7223 */ /* 0x040fe200000108ae */
[----:B------:R-:W-:Y:S01]  /*7ab0*/  FFMA.FTZ R173, R157, R172, R173 ;  /* 0x000000ac9dad7223 */ /* 0x000fe200000100ad */
[CC--:B------:R-:W-:Y:S01]  /*7ac0*/  FMUL.FTZ R12, R160.reuse, R2.reuse ;  /* 0x00000002a00c7220 */ /* 0x0c0fe20000410000 */
[----:B------:R-:W-:Y:S01]  /*7ad0*/  FMUL.FTZ R3, R160, R13 ;  /* 0x0000000da0037220 */ /* 0x000fe20000410000 */
[----:B------:R-:W-:Y:S01]  /*7ae0*/  FFMA.FTZ R15, R104, R87, R15 ;  /* 0x00000057680f7223 */ /* 0x000fe2000001000f */
        /* <DEDUP_REMOVED lines=35> */
[----:B------:R-:W-:Y:S01]  /*7d20*/  ISETP.NE.AND P0, PT, R138, 0x3f, PT ;  /* 0x0000003f8a00780c */ /* 0x000fe20003f05270 */
[----:B------:R-:W-:Y:S01]  /*7d30*/  FADD.FTZ R172, RZ, R172 ;  /* 0x000000acffac7221 */ /* 0x000fe20000010000 */
[----:B------:R-:W-:Y:S01]  /*7d40*/  FFMA.FTZ R13, R99, R84, R14 ;  /* 0x00000054630d7223 */ /* 0x000fe2000001000e */
[C---:B------:R-:W-:Y:S01]  /*7d50*/  FMUL.FTZ R2, R150.reuse, R3 ;  /* 0x0000000396027220 */ /* 0x040fe20000410000 */
[----:B------:R-:W-:Y:S01]  /*7d60*/  FMUL.FTZ R14, R150, R12 ;  /* 0x0000000c960e7220 */ /* 0x000fe20000410000 */
[C---:B------:R-:W-:Y:S01]  /*7d70*/  FMUL.FTZ R174, R148.reuse, R172 ;  /* 0x000000ac94ae7220 */ /* 0x040fe20000410000 */
[----:B------:R-:W-:Y:S01]  /*7d80*/  FMUL.FTZ R173, R148, R13 ;  /* 0x0000000d94ad7220 */ /* 0x000fe20000410000 */
[C---:B------:R-:W-:Y:S01]  /*7d90*/  FFMA.FTZ R12, R151.reuse, R12, -R2 ;  /* 0x0000000c970c7223 */ /* 0x040fe20000010802 */
[----:B------:R-:W-:Y:S01]  /*7da0*/  FFMA.FTZ R14, R151, R3, R14 ;  /* 0x00000003970e7223 */ /* 0x000fe2000001000e */
[C---:B----4-:R-:W-:Y:S01]  /*7db0*/  FMUL.FTZ R3, R9.reuse, R11 ;  /* 0x0000000b09037220 */ /* 0x050fe20000410000 */
[----:B------:R-:W-:Y:S01]  /*7dc0*/  FMUL.FTZ R2, R9, R10 ;  /* 0x0000000a09027220 */ /* 0x000fe20000410000 */
[C---:B------:R-:W-:Y:S01]  /*7dd0*/  FFMA.FTZ R15, R149.reuse, R13, -R174 ;  /* 0x0000000d950f7223 */ /* 0x040fe200000108ae */
[----:B------:R-:W-:Y:S01]  /*7de0*/  FFMA.FTZ R174, R149, R172, R173 ;  /* 0x000000ac95ae7223 */ /* 0x000fe200000100ad */
[C---:B------:R-:W-:Y:S01]  /*7df0*/  FFMA.FTZ R13, R8.reuse, R10, -R3 ;  /* 0x0000000a080d7223 */ /* 0x040fe20000010803 */
[----:B------:R-:W-:Y:S01]  /*7e00*/  FFMA.FTZ R173, R8, R11, R2 ;  /* 0x0000000b08ad7223 */ /* 0x000fe20000010002 */
[----:B------:R-:W-:Y:S01]  /*7e10*/  FMUL.FTZ R3, R148, R14 ;  /* 0x0000000e94037220 */ /* 0x000fe20000410000 */
[----:B------:R-:W-:-:S03]  /*7e20*/  @P0 LEA R2, R138, R81, 0x3 ;  /* 0x000000518a020211 */ /* 0x000fc600078e18ff */
[----:B------:R-:W-:-:S03]  /*7e30*/  FFMA.FTZ R8, R149, R12, -R3 ;  /* 0x0000000c95087223 */ /* 0x000fc60000010803 */
[----:B------:R-:W0:Y:S01]  /*7e40*/  @P0 LDS.64 R2, [R2+0x28f8] ;  /* 0x0028f80002020984 */ /* 0x000e220000000a00 */
[----:B------:R-:W-:Y:S01]  /*7e50*/  FMUL.FTZ R172, R148, R12 ;  /* 0x0000000c94ac7220 */ /* 0x000fe20000410000 */
[----:B------:R-:W-:Y:S01]  /*7e60*/  BSSY B0, `(.L_x_6723) ;  /* 0x0000012000007945 */ /* 0x000fe20003800000 */
[----:B------:R-:W-:Y:S01]  /*7e70*/  FFMA.FTZ R10, R100, R83, R15 ;  /* 0x00000053640a7223 */ /* 0x000fe2000001000f */
[----:B------:R-:W-:Y:S01]  /*7e80*/  FADD.FTZ R11, RZ, R174 ;  /* 0x000000aeff0b7221 */ /* 0x000fe20000010000 */
[----:B------:R-:W-:Y:S01]  /*7e90*/  FFMA.FTZ R9, R149, R14, R172 ;  /* 0x0000000e95097223 */ /* 0x000fe200000100ac */
[----:B------:R-:W-:Y:S01]  /*7ea0*/  LEA R172, R138, R81, 0x4 ;  /* 0x000000518aac7211 */ /* 0x000fe200078e20ff */
[----:B------:R-:W-:Y:S06]  /*7eb0*/  @P0 BRA `(.L_x_6724) ;  /* 0x0000000000300947 */ /* 0x000fec0003800000 */
[----:B------:R-:W1:Y:S01]  /*7ec0*/  LDC R12, c[0x0][0x224] ;  /* 0x00008900ff0c7b82 */ /* 0x000e620000000800 */
[----:B0-----:R-:W-:Y:S02]  /*7ed0*/  MOV R2, 0x3f800000 ;  /* 0x3f80000000027802 */ /* 0x001fe40000000f00 */
[----:B------:R-:W-:Y:S02]  /*7ee0*/  MOV R3, RZ ;  /* 0x000000ff00037202 */ /* 0x000fe40000000f00 */
[----:B-1----:R-:W-:-:S13]  /*7ef0*/  ISETP.NE.AND P0, PT, R131, R12, PT ;  /* 0x0000000c8300720c */ /* 0x002fda0003f05270 */
[----:B------:R-:W-:Y:S05]  /*7f00*/  @!P0 BRA `(.L_x_6724) ;  /* 0x00000000001c8947 */ /* 0x000fea0003800000 */
[----:B------:R-:W-:-:S04]  /*7f10*/  IADD3 R3, R12, -UR6, RZ ;  /* 0x800000060c037c10 */ /* 0x000fc8000fffe0ff */
[----:B------:R-:W-:-:S04]  /*7f20*/  LEA.HI R2, R3, R3, RZ, 0x1 ;  /* 0x0000000303027211 */ /* 0x000fc800078f08ff */
[----:B------:R-:W-:-:S04]  /*7f30*/  LOP3.LUT R2, R2, 0xfffffe, RZ, 0xc0, !PT ;  /* 0x00fffffe02027812 */ /* 0x000fc800078ec0ff */
[----:B------:R-:W-:-:S04]  /*7f40*/  IADD3 R3, -R2, R3, RZ ;  /* 0x0000000302037210 */ /* 0x000fc80007ffe1ff */
[----:B------:R-:W-:-:S04]  /*7f50*/  LEA R2, R3, R30, 0x8 ;  /* 0x0000001e03027211 */ /* 0x000fc800078e40ff */
[----:B------:R-:W-:-:S06]  /*7f60*/  LEA R2, R2, R81, 0x3 ;  /* 0x0000005102027211 */ /* 0x000fcc00078e18ff */
[----:B------:R-:W1:Y:S02]  /*7f70*/  LDS.64 R2, [R2+0x18f0] ;  /* 0x0018f00002027984 */ /* 0x000e640000000a00 */
.L_x_6724:
[----:B------:R-:W-:Y:S05]  /*7f80*/  BSYNC B0 ;  /* 0x0000000000007941 */ /* 0x000fea0003800000 */
.L_x_6723:
        /* <DEDUP_REMOVED lines=32> */
[C---:B------:R-:W-:Y:S01]  /*8190*/  FMUL.FTZ R190, R31.reuse, R13 ;  /* 0x0000000d1fbe7220 */ /* 0x040fe20000410000 */
[----:B------:R-:W-:Y:S01]  /*81a0*/  FMUL.FTZ R173, R31, R173 ;  /* 0x000000ad1fad7220 */ /* 0x000fe20000410000 */
[----:B------:R-:W-:Y:S06]  /*81b0*/  BAR.SYNC.DEFER_BLOCKING 0x0 ;  /* 0x0000000000007b1d */ /* 0x000fec0000010000 */
[----:B--2---:R-:W-:Y:S05]  /*81c0*/  @P3 BRA `(.L_x_6725) ;  /* 0x00000008001c3947 */ /* 0x004fea0003800000 */
[----:B------:R-:W-:Y:S01]  /*81d0*/  LEA R206, R138, R81, 0x5 ;  /* 0x000000518ace7211 */ /* 0x000fe200078e28ff */
[----:B------:R-:W-:-:S04]  /*81e0*/  UMOV UR7, 0xffffffff ;  /* 0xffffffff00077882 */ /* 0x000fc80000000000 */
[----:B------:R-:W-:Y:S04]  /*81f0*/  LDS.128 R8, [R206+0x10e0] ;  /* 0x0010e000ce087984 */ /* 0x000fe80000000c00 */
[----:B------:R-:W2:Y:S02]  /*8200*/  LDS.128 R12, [R206+0x10f0] ;  /* 0x0010f000ce0c7984 */ /* 0x000ea40000000c00 */
[-C--:B--2---:R-:W-:Y:S01]  /*8210*/  FMUL.FTZ R209, R11, R13.reuse ;  /* 0x0000000d0bd17220 */ /* 0x084fe20000410000 */
        /* <DEDUP_REMOVED lines=18> */
[CC--:B----4-:R-:W-:Y:S01]  /*8340*/  FMUL.FTZ R15, R12.reuse, R13.reuse ;  /* 0x0000000d0c0f7220 */ /* 0x0d0fe20000410000 */
[----:B------:R-:W-:Y:S02]  /*8350*/  FFMA.FTZ R213, R207, R210, -R213 ;  /* 0x000000d2cfd57223 */ /* 0x000fe400000108d5 */
[----:B------:R-:W-:Y:S01]  /*8360*/  @P0 FADD.FTZ R209, R209, R212 ;  /* 0x000000d4d1d10221 */ /* 0x000fe20000010000 */
[-C--:B0-----:R-:W-:Y:S01]  /*8370*/  FMUL.FTZ R210, R12, R14.reuse ;  /* 0x0000000e0cd27220 */ /* 0x081fe20000410000 */
        /* <DEDUP_REMOVED lines=56> */
.L_x_6786:
[----:B------:R-:W-:Y:S01]  /*8700*/  ISETP.GE.AND P0, PT, R135, 0x10, PT ;  /* 0x000000108700780c */ /* 0x000fe20003f06270 */
[C---:B----4-:R-:W-:Y:S01]  /*8710*/  FMUL.FTZ R214, R213.reuse, R12 ;  /* 0x0000000cd5d67220 */ /* 0x050fe20000410000 */
[C---:B--2---:R-:W-:Y:S01]  /*8720*/  FMUL.FTZ R211, R213.reuse, R210 ;  /* 0x000000d2d5d37220 */ /* 0x044fe20000410000 */
        /* <DEDUP_REMOVED lines=11> */
.L_x_6789:
[----:B------:R-:W-:-:S03]  /*87e0*/  UMOV UR7, 0xffffffff ;  /* 0xffffffff00077882 */ /* 0x000fc60000000000 */
[----:B------:R-:W-:Y:S05]  /*87f0*/  BRA.DIV UR7, `(.L_x_6728) ;  /* 0x0000006e07f47947 */ /* 0x000fea000b800000 */
.L_x_6792:
[----:B------:R-:W-:-:S03]  /*8800*/  UMOV UR7, 0xffffffff ;  /* 0xffffffff00077882 */ /* 0x000fc60000000000 */
[----:B------:R-:W-:Y:S05]  /*8810*/  BRA.DIV UR7, `(.L_x_6729) ;  /* 0x0000007207147947 */ /* 0x000fea000b800000 */
.L_x_6795:
[----:B------:R-:W-:-:S03]  /*8820*/  UMOV UR7, 0xffffffff ;  /* 0xffffffff00077882 */ /* 0x000fc60000000000 */
[----:B------:R-:W-:Y:S05]  /*8830*/  BRA.DIV UR7, `(.L_x_6730) ;  /* 0x0000007207347947 */ /* 0x000fea000b800000 */
.L_x_6798:
        /* <DEDUP_REMOVED lines=10> */
.L_x_6808:
        /* <DEDUP_REMOVED lines=22> */
.L_x_6725:
[----:B------:R-:W-:Y:S05]  /*8a40*/  WARPSYNC.ALL ;  /* 0x0000000000007948 */ /* 0x000fea0003800000 */
[----:B------:R-:W-:Y:S01]  /*8a50*/  BAR.SYNC.DEFER_BLOCKING 0x0 ;  /* 0x0000000000007b1d */ /* 0x000fe20000010000 */
[CC--:B--2--5:R-:W-:Y:S01]  /*8a60*/  FMUL.FTZ R4, R148.reuse, R173.reuse ;  /* 0x000000ad94047220 */ /* 0x0e4fe20000410000 */
[----:B------:R-:W-:Y:S01]  /*8a70*/  FMUL.FTZ R7, R149, R173 ;  /* 0x000000ad95077220 */ /* 0x000fe20000410000 */
[CC--:B01----:R-:W-:Y:S01]  /*8a80*/  FMUL.FTZ R5, R148.reuse, R3.reuse ;  /* 0x0000000394057220 */ /* 0x0c3fe20000410000 */
[----:B------:R-:W-:Y:S01]  /*8a90*/  ISETP.GE.AND P0, PT, R131, UR33, PT ;  /* 0x0000002183007c0c */ /* 0x000fe2000bf06270 */
[CC--:B------:R-:W-:Y:S01]  /*8aa0*/  FFMA.FTZ R8, R149.reuse, R190.reuse, -R4 ;  /* 0x000000be95087223 */ /* 0x0c0fe20000010804 */
[C---:B------:R-:W-:Y:S01]  /*8ab0*/  FFMA.FTZ R9, -R148.reuse, R190, -R7 ;  /* 0x000000be94097223 */ /* 0x040fe20000010907 */
[-C--:B------:R-:W-:Y:S01]  /*8ac0*/  FMUL.FTZ R4, R148, -R2.reuse ;  /* 0x8000000294047220 */ /* 0x080fe20000410000 */
[----:B------:R-:W-:Y:S01]  /*8ad0*/  FFMA.FTZ R6, R149, R2, -R5 ;  /* 0x0000000295067223 */ /* 0x000fe20000010805 */
[----:B------:R-:W-:Y:S01]  /*8ae0*/  FADD.FTZ R8, R191, R8 ;  /* 0x00000008bf087221 */ /* 0x000fe20000010000 */
[----:B------:R-:W-:Y:S01]  /*8af0*/  FADD.FTZ R9, -R174, R9 ;  /* 0x00000009ae097221 */ /* 0x000fe20000010100 */
[----:B------:R-:W-:Y:S01]  /*8b00*/  FFMA.FTZ R7, R149, -R3, R4 ;  /* 0x8000000395077223 */ /* 0x000fe20000010004 */
[C---:B------:R-:W-:Y:S01]  /*8b10*/  FMUL.FTZ R10, R150.reuse, -R6 ;  /* 0x80000006960a7220 */ /* 0x040fe20000410000 */
[CC--:B------:R-:W-:Y:S01]  /*8b20*/  FMUL.FTZ R12, R150.reuse, -R8.reuse ;  /* 0x80000008960c7220 */ /* 0x0c0fe20000410000 */
[C---:B------:R-:W-:Y:S01]  /*8b30*/  FMUL.FTZ R13, R150.reuse, -R9 ;  /* 0x80000009960d7220 */ /* 0x040fe20000410000 */
[-C--:B------:R-:W-:Y:S01]  /*8b40*/  FMUL.FTZ R11, R150, -R7.reuse ;  /* 0x80000007960b7220 */ /* 0x080fe20000410000 */
[C---:B------:R-:W-:Y:S01]  /*8b50*/  FFMA.FTZ R10, R151.reuse, R7, R10 ;  /* 0x00000007970a7223 */ /* 0x040fe2000001000a */
[C---:B------:R-:W-:Y:S01]  /*8b60*/  FFMA.FTZ R12, R151.reuse, R9, R12 ;  /* 0x00000009970c7223 */ /* 0x040fe2000001000c */
[C---:B------:R-:W-:Y:S01]  /*8b70*/  FFMA.FTZ R13, R151.reuse, R8, -R13 ;  /* 0x00000008970d7223 */ /* 0x040fe2000001080d */
[----:B------:R-:W-:Y:S01]  /*8b80*/  FFMA.FTZ R11, R151, R6, -R11 ;  /* 0x00000006970b7223 */ /* 0x000fe2000001080b */
[----:B------:R-:W-:Y:S01]  /*8b90*/  FMUL.FTZ R6, R152, -R10 ;  /* 0x8000000a98067220 */ /* 0x000fe20000410000 */
[----:B------:R-:W-:Y:S01]  /*8ba0*/  FADD.FTZ R12, -R175, R12 ;  /* 0x0000000caf0c7221 */ /* 0x000fe20000010100 */
[----:B------:R-:W-:Y:S01]  /*8bb0*/  FADD.FTZ R13, R192, R13 ;  /* 0x0000000dc00d7221 */ /* 0x000fe20000010000 */
[CC--:B------:R-:W-:Y:S01]  /*8bc0*/  FMUL.FTZ R8, R152.reuse, -R11.reuse ;  /* 0x8000000b98087220 */ /* 0x0c0fe20000410000 */
[----:B------:R-:W0:Y:S01]  /*8bd0*/  LDS.64 R4, [R172+0x10e8] ;  /* 0x0010e800ac047984 */ /* 0x000e220000000a00 */
[C---:B------:R-:W-:Y:S01]  /*8be0*/  FMUL.FTZ R14, R152.reuse, -R12 ;  /* 0x8000000c980e7220 */ /* 0x040fe20000410000 */
[C---:B------:R-:W-:Y:S01]  /*8bf0*/  FFMA.FTZ R6, R153.reuse, R11, -R6 ;  /* 0x0000000b99067223 */ /* 0x040fe20000010806 */
[-C--:B------:R-:W-:Y:S01]  /*8c00*/  FMUL.FTZ R7, R152, -R13.reuse ;  /* 0x8000000d98077220 */ /* 0x080fe20000410000 */
[C---:B------:R-:W-:Y:S01]  /*8c10*/  FFMA.FTZ R8, R153.reuse, R10, R8 ;  /* 0x0000000a99087223 */ /* 0x040fe20000010008 */
[C---:B------:R-:W-:Y:S01]  /*8c20*/  FFMA.FTZ R14, R153.reuse, R13, -R14 ;  /* 0x0000000d990e7223 */ /* 0x040fe2000001080e */
[C---:B------:R-:W-:Y:S01]  /*8c30*/  FMUL.FTZ R9, R154.reuse, -R6 ;  /* 0x800000069a097220 */ /* 0x040fe20000410000 */
[----:B------:R-:W-:Y:S01]  /*8c40*/  FFMA.FTZ R7, R153, R12, R7 ;  /* 0x0000000c99077223 */ /* 0x000fe20000010007 */
[-C--:B------:R-:W-:Y:S01]  /*8c50*/  FMUL.FTZ R10, R154, -R8.reuse ;  /* 0x800000089a0a7220 */ /* 0x080fe20000410000 */
[----:B------:R-:W-:Y:S01]  /*8c60*/  FADD.FTZ R14, R193, R14 ;  /* 0x0000000ec10e7221 */ /* 0x000fe20000010000 */
[C---:B------:R-:W-:Y:S01]  /*8c70*/  FFMA.FTZ R9, R155.reuse, R8, R9 ;  /* 0x000000089b097223 */ /* 0x040fe20000010009 */
[----:B------:R-:W-:Y:S01]  /*8c80*/  FADD.FTZ R7, -R176, R7 ;  /* 0x00000007b0077221 */ /* 0x000fe20000010100 */
[C---:B------:R-:W-:Y:S01]  /*8c90*/  FFMA.FTZ R10, R155.reuse, R6, -R10 ;  /* 0x000000069b0a7223 */ /* 0x040fe2000001080a */
[----:B------:R-:W-:Y:S01]  /*8ca0*/  FMUL.FTZ R6, R154, -R14 ;  /* 0x8000000e9a067220 */ /* 0x000fe20000410000 */
[----:B------:R-:W-:Y:S01]  /*8cb0*/  FMUL.FTZ R13, R156, -R9 ;  /* 0x800000099c0d7220 */ /* 0x000fe20000410000 */
[-C--:B------:R-:W-:Y:S01]  /*8cc0*/  FMUL.FTZ R11, R154, -R7.reuse ;  /* 0x800000079a0b7220 */ /* 0x080fe20000410000 */
[-C--:B------:R-:W-:Y:S01]  /*8cd0*/  FMUL.FTZ R8, R156, -R10.reuse ;  /* 0x8000000a9c087220 */ /* 0x080fe20000410000 */
[----:B------:R-:W-:Y:S01]  /*8ce0*/  FFMA.FTZ R6, R155, R7, R6 ;  /* 0x000000079b067223 */ /* 0x000fe20000010006 */
[----:B------:R-:W-:Y:S01]  /*8cf0*/  FFMA.FTZ R13, R157, R10, -R13 ;  /* 0x0000000a9d0d7223 */ /* 0x000fe2000001080d */
[----:B------:R-:W-:Y:S01]  /*8d00*/  FFMA.FTZ R11, R155, R14, -R11 ;  /* 0x0000000e9b0b7223 */ /* 0x000fe2000001080b */
[----:B------:R-:W-:Y:S01]  /*8d10*/  FFMA.FTZ R9, R157, R9, R8 ;  /* 0x000000099d097223 */ /* 0x000fe20000010008 */
[----:B------:R-:W-:Y:S01]  /*8d20*/  FADD.FTZ R8, -R177, R6 ;  /* 0x00000006b1087221 */ /* 0x000fe20000010100 */
[----:B------:R-:W-:Y:S01]  /*8d30*/  FMUL.FTZ R12, R158, -R13 ;  /* 0x8000000d9e0c7220 */ /* 0x000fe20000410000 */
[----:B------:R-:W-:Y:S01]  /*8d40*/  FADD.FTZ R11, R194, R11 ;  /* 0x0000000bc20b7221 */ /* 0x000fe20000010000 */
[-C--:B------:R-:W-:Y:S01]  /*8d50*/  FMUL.FTZ R10, R158, -R9.reuse ;  /* 0x800000099e0a7220 */ /* 0x080fe20000410000 */
[C---:B------:R-:W-:Y:S01]  /*8d60*/  FMUL.FTZ R6, R156.reuse, -R8 ;  /* 0x800000089c067220 */ /* 0x040fe20000410000 */
[C---:B------:R-:W-:Y:S01]  /*8d70*/  FFMA.FTZ R14, R159.reuse, R9, R12 ;  /* 0x000000099f0e7223 */ /* 0x040fe2000001000c */
[----:B------:R-:W-:Y:S01]  /*8d80*/  FMUL.FTZ R12, R156, -R11 ;  /* 0x8000000b9c0c7220 */ /* 0x000fe20000410000 */
[----:B------:R-:W-:Y:S01]  /*8d90*/  FFMA.FTZ R13, R159, R13, -R10 ;  /* 0x0000000d9f0d7223 */ /* 0x000fe2000001080a */
[C---:B------:R-:W-:Y:S01]  /*8da0*/  FFMA.FTZ R10, R157.reuse, R11, -R6 ;  /* 0x0000000b9d0a7223 */ /* 0x040fe20000010806 */
[----:B------:R-:W-:Y:S01]  /*8db0*/  FMUL.FTZ R206, R160, -R14 ;  /* 0x8000000ea0ce7220 */ /* 0x000fe20000410000 */
[----:B------:R-:W-:Y:S01]  /*8dc0*/  FFMA.FTZ R9, R157, R8, R12 ;  /* 0x000000089d097223 */ /* 0x000fe2000001000c */
[----:B------:R-:W-:Y:S01]  /*8dd0*/  ISETP.NE.OR P0, PT, R181, RZ, P0 ;  /* 0x000000ffb500720c */ /* 0x000fe20000705670 */
[----:B------:R-:W-:Y:S01]  /*8de0*/  FADD.FTZ R10, R195, R10 ;  /* 0x0000000ac30a7221 */ /* 0x000fe20000010000 */
[----:B------:R-:W-:Y:S01]  /*8df0*/  FFMA.FTZ R206, R161, R13, -R206 ;  /* 0x0000000da1ce7223 */ /* 0x000fe200000108ce */
[----:B------:R-:W-:Y:S01]  /*8e00*/  FADD.FTZ R9, -R178, R9 ;  /* 0x00000009b2097221 */ /* 0x000fe20000010100 */
[C---:B0-----:R-:W-:Y:S01]  /*8e10*/  FMUL.FTZ R6, R29.reuse, R4 ;  /* 0x000000041d067220 */ /* 0x041fe20000410000 */
[----:B------:R-:W-:-:S03]  /*8e20*/  FMUL.FTZ R7, R29, R5 ;  /* 0x000000051d077220 */ /* 0x000fc60000410000 */
[C---:B------:R-:W-:Y:S01]  /*8e30*/  FFMA.FTZ R6, R28.reuse, R5, R6 ;  /* 0x000000051c067223 */ /* 0x040fe20000010006 */
[----:B------:R-:W-:Y:S01]  /*8e40*/  FFMA.FTZ R218, R28, R4, -R7 ;  /* 0x000000041cda7223 */ /* 0x000fe20000010807 */
[----:B------:R-:W-:Y:S02]  /*8e50*/  FMUL.FTZ R4, R160, -R13 ;  /* 0x8000000da0047220 */ /* 0x000fe40000410000 */
[----:B------:R-:W-:Y:S01]  /*8e60*/  FADD.FTZ R213, RZ, R6 ;  /* 0x00000006ffd57221 */ /* 0x000fe20000010000 */
[----:B------:R-:W-:Y:S01]  /*8e70*/  FMUL.FTZ R6, R158, -R9 ;  /* 0x800000099e067220 */ /* 0x000fe20000410000 */
[----:B------:R-:W-:Y:S01]  /*8e80*/  FFMA.FTZ R218, R113, R98, R218 ;  /* 0x0000006271da7223 */ /* 0x000fe200000100da */
[----:B------:R-:W-:Y:S01]  /*8e90*/  FFMA.FTZ R14, R161, R14, R4 ;  /* 0x0000000ea10e7223 */ /* 0x000fe20000010004 */
[----:B------:R-:W-:Y:S01]  /*8ea0*/  FMUL.FTZ R4, R146, R213 ;  /* 0x000000d592047220 */ /* 0x000fe20000410000 */
[-C--:B------:R-:W-:Y:S01]  /*8eb0*/  FFMA.FTZ R5, R159, R10.reuse, -R6 ;  /* 0x0000000a9f057223 */ /* 0x080fe20000010806 */
[----:B------:R-:W-:Y:S01]  /*8ec0*/  FMUL.FTZ R10, R158, -R10 ;  /* 0x8000000a9e0a7220 */ /* 0x000fe20000410000 */
[-C--:B------:R-:W-:Y:S01]  /*8ed0*/  FMUL.FTZ R6, R146, R218.reuse ;  /* 0x000000da92067220 */ /* 0x080fe20000410000 */
[----:B------:R-:W-:Y:S01]  /*8ee0*/  FFMA.FTZ R217, R147, R218, -R4 ;  /* 0x000000da93d97223 */ /* 0x000fe20000010804 */
[----:B------:R-:W-:Y:S01]  /*8ef0*/  FMUL.FTZ R4, R162, -R14 ;  /* 0x8000000ea2047220 */ /* 0x000fe20000410000 */
[----:B------:R-:W-:Y:S01]  /*8f00*/  FFMA.FTZ R10, R159, R9, R10 ;  /* 0x000000099f0a7223 */ /* 0x000fe2000001000a */
[----:B------:R-:W-:Y:S01]  /*8f10*/  FFMA.FTZ R6, R147, R213, R6 ;  /* 0x000000d593067223 */ /* 0x000fe20000010006 */
[----:B------:R-:W-:Y:S01]  /*8f20*/  FFMA.FTZ R217, R114, R97, R217 ;  /* 0x0000006172d97223 */ /* 0x000fe200000100d9 */
[----:B------:R-:W-:Y:S01]  /*8f30*/  FFMA.FTZ R9, R163, R206, -R4 ;  /* 0x000000cea3097223 */ /* 0x000fe20000010804 */
[----:B------:R-:W-:Y:S01]  /*8f40*/  FADD.FTZ R10, -R179, R10 ;  /* 0x0000000ab30a7221 */ /* 0x000fe20000010100 */
[----:B------:R-:W-:Y:S01]  /*8f50*/  FADD.FTZ R216, RZ, R6 ;  /* 0x00000006ffd87221 */ /* 0x000fe20000010000 */
[----:B------:R-:W-:Y:S01]  /*8f60*/  FADD.FTZ R6, R196, R5 ;  /* 0x00000005c4067221 */ /* 0x000fe20000010000 */
[CC--:B------:R-:W-:Y:S01]  /*8f70*/  FMUL.FTZ R5, R143.reuse, R217.reuse ;  /* 0x000000d98f057220 */ /* 0x0c0fe20000410000 */
[----:B------:R-:W-:Y:S01]  /*8f80*/  FMUL.FTZ R8, R160, -R10 ;  /* 0x8000000aa0087220 */ /* 0x000fe20000410000 */
[----:B------:R-:W-:Y:S01]  /*8f90*/  FMUL.FTZ R4, R143, R216 ;  /* 0x000000d88f047220 */ /* 0x000fe20000410000 */
[----:B------:R-:W-:Y:S01]  /*8fa0*/  FMUL.FTZ R206, R162, -R206 ;  /* 0x800000cea2ce7220 */ /* 0x000fe20000410000 */
[----:B------:R-:W-:Y:S01]  /*8fb0*/  FFMA.FTZ R5, R145, R216, R5 ;  /* 0x000000d891057223 */ /* 0x000fe20000010005 */
[-C--:B------:R-:W-:Y:S01]  /*8fc0*/  FFMA.FTZ R8, R161, R6.reuse, -R8 ;  /* 0x00000006a1087223 */ /* 0x080fe20000010808 */
[----:B------:R-:W-:Y:S01]  /*8fd0*/  FMUL.FTZ R6, R160, -R6 ;  /* 0x80000006a0067220 */ /* 0x000fe20000410000 */
[----:B------:R-:W-:Y:S01]  /*8fe0*/  FFMA.FTZ R4, R145, R217, -R4 ;  /* 0x000000d991047223 */ /* 0x000fe20000010804 */
[----:B------:R-:W-:Y:S01]  /*8ff0*/  FADD.FTZ R214, RZ, R5 ;  /* 0x00000005ffd67221 */ /* 0x000fe20000010000 */
[----:B------:R-:W-:Y:S01]  /*9000*/  FFMA.FTZ R206, R163, R14, R206 ;  /* 0x0000000ea3ce7223 */ /* 0x000fe200000100ce */
[----:B------:R-:W-:Y:S01]  /*9010*/  FFMA.FTZ R7, R161, R10, R6 ;  /* 0x0000000aa1077223 */ /* 0x000fe20000010006 */
[----:B------:R-:W-:Y:S01]  /*9020*/  FFMA.FTZ R220, R111, R96, R4 ;  /* 0x000000606fdc7223 */ /* 0x000fe20000010004 */
[----:B------:R-:W-:Y:S01]  /*9030*/  FMUL.FTZ R10, R164, -R9 ;  /* 0x80000009a40a7220 */ /* 0x000fe20000410000 */
[----:B------:R-:W-:Y:S01]  /*9040*/  FMUL.FTZ R5, R139, R214 ;  /* 0x000000d68b057220 */ /* 0x000fe20000410000 */
[----:B------:R-:W-:Y:S01]  /*9050*/  FADD.FTZ R7, -R180, R7 ;  /* 0x00000007b4077221 */ /* 0x000fe20000010100 */
[----:B------:R-:W-:Y:S01]  /*9060*/  FMUL.FTZ R12, R164, -R206 ;  /* 0x800000cea40c7220 */ /* 0x000fe20000410000 */
[----:B------:R-:W-:Y:S01]  /*9070*/  FADD.FTZ R8, R197, R8 ;  /* 0x00000008c5087221 */ /* 0x000fe20000010000 */
[----:B------:R-:W-:Y:S01]  /*9080*/  FMUL.FTZ R4, R139, R220 ;  /* 0x000000dc8b047220 */ /* 0x000fe20000410000 */
[----:B------:R-:W-:Y:S01]  /*9090*/  FMUL.FTZ R6, R162, -R7 ;  /* 0x80000007a2067220 */ /* 0x000fe20000410000 */
[----:B------:R-:W-:Y:S01]  /*90a0*/  FFMA.FTZ R10, R165, R206, R10 ;  /* 0x000000cea50a7223 */ /* 0x000fe2000001000a */
[----:B------:R-:W-:Y:S01]  /*90b0*/  FFMA.FTZ R5, R141, R220, -R5 ;  /* 0x000000dc8d057223 */ /* 0x000fe20000010805 */
[----:B------:R-:W-:Y:S01]  /*90c0*/  FFMA.FTZ R12, R165, R9, -R12 ;  /* 0x00000009a50c7223 */ /* 0x000fe2000001080c */
[----:B------:R-:W-:Y:S01]  /*90d0*/  FFMA.FTZ R9, R163, R8, -R6 ;  /* 0x00000008a3097223 */ /* 0x000fe20000010806 */
[----:B------:R-:W-:Y:S01]  /*90e0*/  FFMA.FTZ R4, R141, R214, R4 ;  /* 0x000000d68d047223 */ /* 0x000fe20000010004 */
[----:B------:R-:W-:Y:S01]  /*90f0*/  FMUL.FTZ R6, R166, -R10 ;  /* 0x8000000aa6067220 */ /* 0x000fe20000410000 */
[----:B------:R-:W-:Y:S01]  /*9100*/  FFMA.FTZ R219, R112, R95, R5 ;  /* 0x0000005f70db7223 */ /* 0x000fe20000010005 */
[----:B------:R-:W-:Y:S01]  /*9110*/  FMUL.FTZ R8, R162, -R8 ;  /* 0x80000008a2087220 */ /* 0x000fe20000410000 */
[----:B------:R-:W-:Y:S01]  /*9120*/  FADD.FTZ R212, RZ, R4 ;  /* 0x00000004ffd47221 */ /* 0x000fe20000010000 */
[-C--:B------:R-:W-:Y:S01]  /*9130*/  FFMA.FTZ R11, R167, R12.reuse, -R6 ;  /* 0x0000000ca70b7223 */ /* 0x080fe20000010806 */
[----:B------:R-:W-:Y:S01]  /*9140*/  FMUL.FTZ R6, R170, R219 ;  /* 0x000000dbaa067220 */ /* 0x000fe20000410000 */
[----:B------:R-:W-:Y:S01]  /*9150*/  FMUL.FTZ R12, R166, -R12 ;  /* 0x8000000ca60c7220 */ /* 0x000fe20000410000 */
[----:B------:R-:W-:Y:S01]  /*9160*/  FFMA.FTZ R7, R163, R7, R8 ;  /* 0x00000007a3077223 */ /* 0x000fe20000010008 */
[-C--:B------:R-:W-:Y:S01]  /*9170*/  FMUL.FTZ R4, R170, R212.reuse ;  /* 0x000000d4aa047220 */ /* 0x080fe20000410000 */
[----:B------:R-:W-:Y:S01]  /*9180*/  FADD.FTZ R9, R198, R9 ;  /* 0x00000009c6097221 */ /* 0x000fe20000010000 */
[----:B------:R-:W-:Y:S01]  /*9190*/  FFMA.FTZ R6, R171, R212, R6 ;  /* 0x000000d4ab067223 */ /* 0x000fe20000010006 */
[----:B------:R-:W-:Y:S01]  /*91a0*/  FFMA.FTZ R12, R167, R10, R12 ;  /* 0x0000000aa70c7223 */ /* 0x000fe2000001000c */
        /* <DEDUP_REMOVED lines=8> */
[C---:B------:R-:W-:Y:S01]  /*9230*/  FMUL.FTZ R6, R168.reuse, -R12 ;  /* 0x8000000ca8067220 */ /* 0x040fe20000410000 */
[----:B------:R-:W-:Y:S01]  /*9240*/  FFMA.FTZ R8, R165, R9, -R8 ;  /* 0x00000009a5087223 */ /* 0x000fe20000010808 */
        /* <DEDUP_REMOVED lines=10> */
[----:B------:R-:W-:Y:S01]  /*92f0*/  FFMA.FTZ R7, R167, R8, -R6 ;  /* 0x00000008a7077223 */ /* 0x000fe20000010806 */
[CC--:B------:R-:W-:Y:S01]  /*9300*/  FMUL.FTZ R6, R166.reuse, R221.reuse ;  /* 0x000000dda6067220 */ /* 0x0c0fe20000410000 */
[C---:B------:R-:W-:Y:S01]  /*9310*/  FMUL.FTZ R4, R166.reuse, R210 ;  /* 0x000000d2a6047220 */ /* 0x040fe20000410000 */
[----:B------:R-:W-:Y:S01]  /*9320*/  FMUL.FTZ R8, R166, -R8 ;  /* 0x80000008a6087220 */ /* 0x000fe20000410000 */
[----:B------:R-:W-:Y:S01]  /*9330*/  FFMA.FTZ R11, R169, R12, R11 ;  /* 0x0000000ca90b7223 */ /* 0x000fe2000001000b */
[C---:B------:R-:W-:Y:S01]  /*9340*/  FFMA.FTZ R6, R167.reuse, R210, R6 ;  /* 0x000000d2a7067223 */ /* 0x040fe20000010006 */
[C---:B------:R-:W-:Y:S01]  /*9350*/  FFMA.FTZ R4, R167.reuse, R221, -R4 ;  /* 0x000000dda7047223 */ /* 0x040fe20000010804 */
[----:B------:R-:W-:Y:S01]  /*9360*/  FFMA.FTZ R5, R167, R10, R8 ;  /* 0x0000000aa7057223 */ /* 0x000fe20000010008 */
[----:B------:R-:W-:Y:S01]  /*9370*/  FMUL.FTZ R10, R170, -R9 ;  /* 0x80000009aa0a7220 */ /* 0x000fe20000410000 */
[----:B------:R-:W-:Y:S01]  /*9380*/  FADD.FTZ R209, RZ, R6 ;  /* 0x00000006ffd17221 */ /* 0x000fe20000010000 */
[----:B------:R-:W-:Y:S01]  /*9390*/  FFMA.FTZ R224, R107, R92, R4 ;  /* 0x0000005c6be07223 */ /* 0x000fe20000010004 */
[----:B------:R-:W-:Y:S01]  /*93a0*/  FADD.FTZ R7, R200, R7 ;  /* 0x00000007c8077221 */ /* 0x000fe20000010000 */
[----:B------:R-:W-:Y:S01]  /*93b0*/  FMUL.FTZ R12, R170, -R11 ;  /* 0x8000000baa0c7220 */ /* 0x000fe20000410000 */
[C---:B------:R-:W-:Y:S01]  /*93c0*/  FMUL.FTZ R4, R164.reuse, R209 ;  /* 0x000000d1a4047220 */ /* 0x040fe20000410000 */
[----:B------:R-:W-:Y:S01]  /*93d0*/  FFMA.FTZ R14, R171, R11, R10 ;  /* 0x0000000bab0e7223 */ /* 0x000fe2000001000a */
[-C--:B------:R-:W-:Y:S01]  /*93e0*/  FMUL.FTZ R6, R164, R224.reuse ;  /* 0x000000e0a4067220 */ /* 0x080fe20000410000 */
[----:B------:R-:W-:Y:S01]  /*93f0*/  FADD.FTZ R5, -R184, R5 ;  /* 0x00000005b8057221 */ /* 0x000fe20000010100 */
[C---:B------:R-:W-:Y:S01]  /*9400*/  FMUL.FTZ R10, R168.reuse, -R7 ;  /* 0x80000007a80a7220 */ /* 0x040fe20000410000 */
[----:B------:R-:W-:Y:S01]  /*9410*/  FFMA.FTZ R223, R165, R224, -R4 ;  /* 0x000000e0a5df7223 */ /* 0x000fe20000010804 */
[----:B------:R-:W-:Y:S01]  /*9420*/  FFMA.FTZ R12, R171, R9, -R12 ;  /* 0x00000009ab0c7223 */ /* 0x000fe2000001080c */
[----:B------:R-:W-:Y:S01]  /*9430*/  FFMA.FTZ R6, R165, R209, R6 ;  /* 0x000000d1a5067223 */ /* 0x000fe20000010006 */
[-C--:B------:R-:W-:Y:S01]  /*9440*/  FMUL.FTZ R8, R168, -R5.reuse ;  /* 0x80000005a8087220 */ /* 0x080fe20000410000 */
[----:B------:R-:W-:Y:S01]  /*9450*/  FFMA.FTZ R10, R169, R5, R10 ;  /* 0x00000005a90a7223 */ /* 0x000fe2000001000a */
[----:B------:R-:W-:Y:S01]  /*9460*/  FFMA.FTZ R223, R108, R91, R223 ;  /* 0x0000005b6cdf7223 */ /* 0x000fe200000100df */
[C---:B------:R-:W-:Y:S01]  /*9470*/  FMUL.FTZ R4, R139.reuse, -R12 ;  /* 0x8000000c8b047220 */ /* 0x040fe20000410000 */
[-C--:B------:R-:W-:Y:S01]  /*9480*/  FMUL.FTZ R28, R139, -R14.reuse ;  /* 0x8000000e8b1c7220 */ /* 0x080fe20000410000 */
[----:B------:R-:W-:Y:S01]  /*9490*/  FADD.FTZ R208, RZ, R6 ;  /* 0x00000006ffd07221 */ /* 0x000fe20000010000 */
[----:B------:R-:W-:Y:S01]  /*94a0*/  FFMA.FTZ R8, R169, R7, -R8 ;  /* 0x00000007a9087223 */ /* 0x000fe20000010808 */
[----:B------:R-:W-:Y:S01]  /*94b0*/  FADD.FTZ R10, -R185, R10 ;  /* 0x0000000ab90a7221 */ /* 0x000fe20000010100 */
[CC--:B------:R-:W-:Y:S01]  /*94c0*/  FMUL.FTZ R6, R162.reuse, R223.reuse ;  /* 0x000000dfa2067220 */ /* 0x0c0fe20000410000 */
[C---:B------:R-:W-:Y:S01]  /*94d0*/  FFMA.FTZ R14, R141.reuse, R14, R4 ;  /* 0x0000000e8d0e7223 */ /* 0x040fe20000010004 */
[----:B------:R-:W-:Y:S01]  /*94e0*/  FFMA.FTZ R28, R141, R12, -R28 ;  /* 0x0000000c8d1c7223 */ /* 0x000fe2000001081c */
[----:B------:R-:W-:Y:S01]  /*94f0*/  FMUL.FTZ R4, R162, R208 ;  /* 0x000000d0a2047220 */ /* 0x000fe20000410000 */
[----:B------:R-:W-:Y:S01]  /*9500*/  FADD.FTZ R8, R201, R8 ;  /* 0x00000008c9087221 */ /* 0x000fe20000010000 */
[C---:B------:R-:W-:Y:S01]  /*9510*/  FMUL.FTZ R12, R170.reuse, -R10 ;  /* 0x8000000aaa0c7220 */ /* 0x040fe20000410000 */
[C---:B------:R-:W-:Y:S01]  /*9520*/  FFMA.FTZ R6, R163.reuse, R208, R6 ;  /* 0x000000d0a3067223 */ /* 0x040fe20000010006 */
[----:B------:R-:W-:Y:S01]  /*9530*/  FFMA.FTZ R4, R163, R223, -R4 ;  /* 0x000000dfa3047223 */ /* 0x000fe20000010804 */
[----:B------:R-:W-:Y:S01]  /*9540*/  FMUL.FTZ R206, R143, -R28 ;  /* 0x8000001c8fce7220 */ /* 0x000fe20000410000 */
[-C--:B------:R-:W-:Y:S01]  /*9550*/  FFMA.FTZ R5, R171, R8.reuse, -R12 ;  /* 0x00000008ab057223 */ /* 0x080fe2000001080c */
[----:B------:R-:W-:Y:S01]  /*9560*/  FADD.FTZ R207, RZ, R6 ;  /* 0x00000006ffcf7221 */ /* 0x000fe20000010000 */
[----:B------:R-:W-:Y:S01]  /*9570*/  FMUL.FTZ R8, R170, -R8 ;  /* 0x80000008aa087220 */ /* 0x000fe20000410000 */
[----:B------:R-:W-:Y:S01]  /*9580*/  FFMA.FTZ R226, R105, R90, R4 ;  /* 0x0000005a69e27223 */ /* 0x000fe20000010004 */
[----:B------:R-:W-:Y:S01]  /*9590*/  FMUL.FTZ R12, R143, -R14 ;  /* 0x8000000e8f0c7220 */ /* 0x000fe20000410000 */
[CC--:B------:R-:W-:Y:S01]  /*95a0*/  FMUL.FTZ R4, R160.reuse, R207.reuse ;  /* 0x000000cfa0047220 */ /* 0x0c0fe20000410000 */
[----:B------:R-:W-:Y:S01]  /*95b0*/  FFMA.FTZ R7, R171, R10, R8 ;  /* 0x0000000aab077223 */ /* 0x000fe20000010008 */
[----:B------:R-:W-:Y:S01]  /*95c0*/  FMUL.FTZ R6, R160, R226 ;  /* 0x000000e2a0067220 */ /* 0x000fe20000410000 */
[----:B------:R-:W-:Y:S01]  /*95d0*/  FFMA.FTZ R8, R145, R28, -R12 ;  /* 0x0000001c91087223 */ /* 0x000fe2000001080c */
[C---:B------:R-:W-:Y:S01]  /*95e0*/  FFMA.FTZ R225, R161.reuse, R226, -R4 ;  /* 0x000000e2a1e17223 */ /* 0x040fe20000010804 */
[----:B------:R-:W-:Y:S01]  /*95f0*/  FADD.FTZ R12, -R186, R7 ;  /* 0x00000007ba0c7221 */ /* 0x000fe20000010100 */
[----:B------:R-:W-:Y:S01]  /*9600*/  FFMA.FTZ R6, R161, R207, R6 ;  /* 0x000000cfa1067223 */ /* 0x000fe20000010006 */
[----:B------:R-:W-:Y:S01]  /*9610*/  FADD.FTZ R10, R202, R5 ;  /* 0x00000005ca0a7221 */ /* 0x000fe20000010000 */
[----:B------:R-:W-:Y:S01]  /*9620*/  FFMA.FTZ R225, R106, R89, R225 ;  /* 0x000000596ae17223 */ /* 0x000fe200000100e1 */
[----:B------:R-:W-:Y:S01]  /*9630*/  FMUL.FTZ R28, R139, -R12 ;  /* 0x8000000c8b1c7220 */ /* 0x000fe20000410000 */
[----:B------:R-:W-:Y:S01]  /*9640*/  FFMA.FTZ R9, R145, R14, R206 ;  /* 0x0000000e91097223 */ /* 0x000fe200000100ce */
[----:B------:R-:W-:Y:S01]  /*9650*/  FADD.FTZ R206, RZ, R6 ;  /* 0x00000006ffce7221 */ /* 0x000fe20000010000 */
[CC--:B------:R-:W-:Y:S01]  /*9660*/  FMUL.FTZ R6, R158.reuse, R225.reuse ;  /* 0x000000e19e067220 */ /* 0x0c0fe20000410000 */
[-C--:B------:R-:W-:Y:S01]  /*9670*/  FFMA.FTZ R28, R141, R10.reuse, -R28 ;  /* 0x0000000a8d1c7223 */ /* 0x080fe2000001081c */
[----:B------:R-:W-:Y:S01]  /*9680*/  FMUL.FTZ R10, R139, -R10 ;  /* 0x8000000a8b0a7220 */ /* 0x000fe20000410000 */
[-C--:B------:R-:W-:Y:S01]  /*9690*/  FMUL.FTZ R4, R158, R206.reuse ;  /* 0x000000ce9e047220 */ /* 0x080fe20000410000 */
[----:B------:R-:W-:Y:S01]  /*96a0*/  FFMA.FTZ R6, R159, R206, R6 ;  /* 0x000000ce9f067223 */ /* 0x000fe20000010006 */
[----:B------:R-:W-:Y:S01]  /*96b0*/  FADD.FTZ R28, R203, R28 ;  /* 0x0000001ccb1c7221 */ /* 0x000fe20000010000 */
[----:B------:R-:W-:Y:S01]  /*96c0*/  FFMA.FTZ R10, R141, R12, R10 ;  /* 0x0000000c8d0a7223 */ /* 0x000fe2000001000a */
[----:B------:R-:W-:Y:S01]  /*96d0*/  FFMA.FTZ R4, R159, R225, -R4 ;  /* 0x000000e19f047223 */ /* 0x000fe20000010804 */
[----:B------:R-:W-:Y:S01]  /*96e0*/  FADD.FTZ R29, RZ, R6 ;  /* 0x00000006ff1d7221 */ /* 0x000fe20000010000 */
[----:B------:R-:W-:Y:S01]  /*96f0*/  FMUL.FTZ R5, R143, -R28 ;  /* 0x8000001c8f057220 */ /* 0x000fe20000410000 */
[----:B------:R-:W-:Y:S01]  /*9700*/  FADD.FTZ R10, -R187, R10 ;  /* 0x0000000abb0a7221 */ /* 0x000fe20000010100 */
[----:B------:R-:W-:Y:S01]  /*9710*/  FFMA.FTZ R228, R103, R88, R4 ;  /* 0x0000005867e47223 */ /* 0x000fe20000010004 */
[CC--:B------:R-:W-:Y:S01]  /*9720*/  FMUL.FTZ R6, R156.reuse, R29.reuse ;  /* 0x0000001d9c067220 */ /* 0x0c0fe20000410000 */
[----:B------:R-:W-:Y:S01]  /*9730*/  MOV R4, 0x3f800000 ;  /* 0x3f80000000047802 */ /* 0x000fe20000000f00 */
[-C--:B------:R-:W-:Y:S01]  /*9740*/  FMUL.FTZ R12, R143, -R10.reuse ;  /* 0x8000000a8f0c7220 */ /* 0x080fe20000410000 */
[----:B------:R-:W-:Y:S01]  /*9750*/  FFMA.FTZ R15, R145, R10, R5 ;  /* 0x0000000a910f7223 */ /* 0x000fe20000010005 */
[-C--:B------:R-:W-:Y:S01]  /*9760*/  FMUL.FTZ R10, R156, R228.reuse ;  /* 0x000000e49c0a7220 */ /* 0x080fe20000410000 */
[----:B------:R-:W-:Y:S01]  /*9770*/  FFMA.FTZ R227, R157, R228, -R6 ;  /* 0x000000e49de37223 */ /* 0x000fe20000010806 */
[----:B------:R-:W-:Y:S01]  /*9780*/  FFMA.FTZ R13, R145, R28, -R12 ;  /* 0x0000001c910d7223 */ /* 0x000fe2000001080c */
[----:B------:R-:W-:Y:S01]  /*9790*/  FADD.FTZ R15, -R188, R15 ;  /* 0x0000000fbc0f7221 */ /* 0x000fe20000010100 */
[----:B------:R-:W-:Y:S01]  /*97a0*/  FFMA.FTZ R10, R157, R29, R10 ;  /* 0x0000001d9d0a7223 */ /* 0x000fe2000001000a */
[----:B------:R-:W-:Y:S01]  /*97b0*/  FFMA.FTZ R227, R104, R87, R227 ;  /* 0x0000005768e37223 */ /* 0x000fe200000100e3 */
[----:B------:R-:W-:Y:S01]  /*97c0*/  FADD.FTZ R13, R204, R13 ;  /* 0x0000000dcc0d7221 */ /* 0x000fe20000010000 */
[----:B------:R-:W-:Y:S01]  /*97d0*/  FMUL.FTZ R14, R146, -R15 ;  /* 0x8000000f920e7220 */ /* 0x000fe20000410000 */
[----:B------:R-:W-:Y:S01]  /*97e0*/  FADD.FTZ R28, RZ, R10 ;  /* 0x0000000aff1c7221 */ /* 0x000fe20000010000 */
[----:B------:R-:W-:Y:S01]  /*97f0*/  FMUL.FTZ R12, R154, R227 ;  /* 0x000000e39a0c7220 */ /* 0x000fe20000410000 */
[-C--:B------:R-:W-:Y:S01]  /*9800*/  FMUL.FTZ R232, R146, -R13.reuse ;  /* 0x8000000d92e87220 */ /* 0x080fe20000410000 */
[----:B------:R-:W-:Y:S01]  /*9810*/  FFMA.FTZ R234, R147, R13, -R14 ;  /* 0x0000000d93ea7223 */ /* 0x000fe2000001080e */
[-C--:B------:R-:W-:Y:S01]  /*9820*/  FMUL.FTZ R10, R154, R28.reuse ;  /* 0x0000001c9a0a7220 */ /* 0x080fe20000410000 */
[----:B------:R-:W-:Y:S01]  /*9830*/  FFMA.FTZ R12, R155, R28, R12 ;  /* 0x0000001c9b0c7223 */ /* 0x000fe2000001000c */
[C---:B------:R-:W-:Y:S01]  /*9840*/  FMUL.FTZ R14, R146.reuse, -R8 ;  /* 0x80000008920e7220 */ /* 0x040fe20000410000 */
[----:B------:R-:W-:Y:S01]  /*9850*/  FFMA.FTZ R236, R147, R15, R232 ;  /* 0x0000000f93ec7223 */ /* 0x000fe200000100e8 */
[----:B------:R-:W-:Y:S01]  /*9860*/  FFMA.FTZ R10, R155, R227, -R10 ;  /* 0x000000e39b0a7223 */ /* 0x000fe2000001080a */
[----:B------:R-:W-:Y:S01]  /*9870*/  FADD.FTZ R215, RZ, R12 ;  /* 0x0000000cffd77221 */ /* 0x000fe20000010000 */
[-C--:B------:R-:W-:Y:S01]  /*9880*/  FMUL.FTZ R13, R146, -R9.reuse ;  /* 0x80000009920d7220 */ /* 0x080fe20000410000 */
[----:B------:R-:W-:Y:S01]  /*9890*/  FFMA.FTZ R9, R147, R9, R14 ;  /* 0x0000000993097223 */ /* 0x000fe2000001000e */
[----:B------:R-:W-:Y:S01]  /*98a0*/  FFMA.FTZ R230, R101, R86, R10 ;  /* 0x0000005665e67223 */ /* 0x000fe2000001000a */
[C---:B------:R-:W-:Y:S01]  /*98b0*/  FMUL.FTZ R10, R152.reuse, R215 ;  /* 0x000000d7980a7220 */ /* 0x040fe20000410000 */
[----:B------:R-:W-:Y:S01]  /*98c0*/  HFMA2.MMA R5, -RZ, RZ, 0, 0 ;  /* 0x00000000ff057435 */ /* 0x000fe200000001ff */
[----:B------:R-:W-:Y:S01]  /*98d0*/  CS2R R6, SRZ ;  /* 0x0000000000067805 */ /* 0x000fe2000001ff00 */
[-C--:B------:R-:W-:Y:S01]  /*98e0*/  FMUL.FTZ R12, R152, R230.reuse ;  /* 0x000000e6980c7220 */ /* 0x080fe20000410000 */
[----:B------:R-:W-:Y:S01]  /*98f0*/  FFMA.FTZ R229, R153, R230, -R10 ;  /* 0x000000e699e57223 */ /* 0x000fe2000001080a */
[----:B------:R-:W-:Y:S01]  /*9900*/  @!P0 LEA R11, R30, R81, 0x4 ;  /* 0x000000511e0b8211 */ /* 0x000fe200078e20ff */
[----:B------:R-:W-:Y:S01]  /*9910*/  FADD.FTZ R10, R205, R234 ;  /* 0x000000eacd0a7221 */ /* 0x000fe20000010000 */
[----:B------:R-:W-:Y:S01]  /*9920*/  FFMA.FTZ R12, R153, R215, R12 ;  /* 0x000000d7990c7223 */ /* 0x000fe2000001000c */
[----:B------:R-:W-:Y:S01]  /*9930*/  FFMA.FTZ R229, R102, R85, R229 ;  /* 0x0000005566e57223 */ /* 0x000fe200000100e5 */
[----:B------:R-:W-:-:S02]  /*9940*/  FFMA.FTZ R8, R147, R8, -R13 ;  /* 0x0000000893087223 */ /* 0x000fc4000001080d */
[----:B------:R-:W-:Y:S01]  /*9950*/  FADD.FTZ R232, RZ, R12 ;  /* 0x0000000cffe87221 */ /* 0x000fe20000010000 */
[C---:B------:R-:W-:Y:S01]  /*9960*/  FMUL.FTZ R14, R150.reuse, R229 ;  /* 0x000000e5960e7220 */ /* 0x040fe20000410000 */
[----:B------:R0:W1:Y:S02]  /*9970*/  @!P0 LDS.128 R4, [R11+0x2af0] ;  /* 0x002af0000b048984 */ /* 0x0000640000000c00 */
[-C--:B------:R-:W-:Y:S01]  /*9980*/  FMUL.FTZ R12, R150, R232.reuse ;  /* 0x000000e8960c7220 */ /* 0x080fe20000410000 */
[----:B------:R-:W-:-:S03]  /*9990*/  FFMA.FTZ R14, R151, R232, R14 ;  /* 0x000000e8970e7223 */ /* 0x000fc6000001000e */
[----:B------:R-:W-:Y:S01]  /*99a0*/  FFMA.FTZ R12, R151, R229, -R12 ;  /* 0x000000e5970c7223 */ /* 0x000fe2000001080c */
[----:B------:R-:W-:Y:S01]  /*99b0*/  FADD.FTZ R233, RZ, R14 ;  /* 0x0000000effe97221 */ /* 0x000fe20000010000 */
[----:B0-----:R-:W-:Y:S02]  /*99c0*/  FADD.FTZ R11, -R189, R236 ;  /* 0x000000ecbd0b7221 */ /* 0x001fe40000010100 */
[----:B------:R-:W-:Y:S01]  /*99d0*/  FFMA.FTZ R234, R99, R84, R12 ;  /* 0x0000005463ea7223 */ /* 0x000fe2000001000c */
[----:B------:R-:W-:Y:S02]  /*99e0*/  FMUL.FTZ R12, R148, R233 ;  /* 0x000000e9940c7220 */ /* 0x000fe40000410000 */
[----:B------:R0:W-:Y:S02]  /*99f0*/  STS.128 [R172+0x14f0], R8 ;  /* 0x0014f008ac007388 */ /* 0x0001e40000000c00 */
        /* <DEDUP_REMOVED lines=24> */
.L_x_6813:
        /* <DEDUP_REMOVED lines=13> */
.L_x_6735:
[----:B------:R-:W-:Y:S05]  /*9c50*/  BSYNC B0 ;  /* 0x0000000000007941 */ /* 0x000fea0003800000 */
.L_x_6734:
[----:B------:R-:W-:Y:S01]  /*9c60*/  UMOV UR7, 0xffffffff ;  /* 0xffffffff00077882 */ /* 0x000fe20000000000 */
[----:B------:R-:W-:Y:S02]  /*9c70*/  ISETP.GT.U32.AND P0, PT, R181, 0x1d, PT ;  /* 0x0000001db500780c */ /* 0x000fe40003f04070 */
[----:B------:R-:W-:Y:S11]  /*9c80*/  BRA.DIV UR7, `(.L_x_6736) ;  /* 0x0000006207707947 */ /* 0x000ff6000b800000 */
[----:B--2---:R2:W1:Y:S04]  /*9c90*/  SHFL.DOWN PT, R12, R251, 0x2, 0x1f ;  /* 0x08401f00fb0c7f89 */ /* 0x00446800000e0000 */
[----:B---3--:R2:W3:Y:S04]  /*9ca0*/  SHFL.DOWN PT, R13, R248, 0x2, 0x1f ;  /* 0x08401f00f80d7f89 */ /* 0x0084e800000e0000 */
[----:B----4-:R2:W4:Y:S04]  /*9cb0*/  SHFL.DOWN PT, R14, R247, 0x2, 0x1f ;  /* 0x08401f00f70e7f89 */ /* 0x01052800000e0000 */
[----:B0-----:R2:W0:Y:S02]  /*9cc0*/  SHFL.DOWN PT, R236, R246, 0x2, 0x1f ;  /* 0x08401f00f6ec7f89 */ /* 0x00142400000e0000 */
.L_x_6819:
        /* <DEDUP_REMOVED lines=13> */
.L_x_6738:
[----:B------:R-:W-:Y:S05]  /*9da0*/  BSYNC B0 ;  /* 0x0000000000007941 */ /* 0x000fea0003800000 */
.L_x_6737:
[----:B------:R-:W-:Y:S01]  /*9db0*/  UMOV UR7, 0xffffffff ;  /* 0xffffffff00077882 */ /* 0x000fe20000000000 */
[----:B------:R-:W-:Y:S02]  /*9dc0*/  ISETP.GT.U32.AND P0, PT, R181, 0x1b, PT ;  /* 0x0000001bb500780c */ /* 0x000fe40003f04070 */
[----:B------:R-:W-:Y:S11]  /*9dd0*/  BRA.DIV UR7, `(.L_x_6739) ;  /* 0x00000062078c7947 */ /* 0x000ff6000b800000 */
[----:B-1----:R1:W1:Y:S04]  /*9de0*/  SHFL.DOWN PT, R12, R251, 0x4, 0x1f ;  /* 0x08801f00fb0c7f89 */ /* 0x00226800000e0000 */
[----:B---3--:R3:W1:Y:S04]  /*9df0*/  SHFL.DOWN PT, R13, R248, 0x4, 0x1f ;  /* 0x08801f00f80d7f89 */ /* 0x00866800000e0000 */
[----:B----4-:R3:W4:Y:S04]  /*9e00*/  SHFL.DOWN PT, R14, R247, 0x4, 0x1f ;  /* 0x08801f00f70e7f89 */ /* 0x01072800000e0000 */
[----:B0-----:R3:W0:Y:S02]  /*9e10*/  SHFL.DOWN PT, R236, R246, 0x4, 0x1f ;  /* 0x08801f00f6ec7f89 */ /* 0x00162400000e0000 */
.L_x_6825:
        /* <DEDUP_REMOVED lines=13> */
.L_x_6741:
[----:B------:R-:W-:Y:S05]  /*9ef0*/  BSYNC B0 ;  /* 0x0000000000007941 */ /* 0x000fea0003800000 */
.L_x_6740:
[----:B------:R-:W-:Y:S01]  /*9f00*/  UMOV UR7, 0xffffffff ;  /* 0xffffffff00077882 */ /* 0x000fe20000000000 */
[----:B------:R-:W-:Y:S02]  /*9f10*/  ISETP.GT.U32.AND P0, PT, R181, 0x17, PT ;  /* 0x00000017b500780c */ /* 0x000fe40003f04070 */
[----:B------:R-:W-:Y:S11]  /*9f20*/  BRA.DIV UR7, `(.L_x_6742) ;  /* 0x0000006207a87947 */ /* 0x000ff6000b800000 */
[----:B-1----:R1:W1:Y:S04]  /*9f30*/  SHFL.DOWN PT, R12, R251, 0x8, 0x1f ;  /* 0x09001f00fb0c7f89 */ /* 0x00226800000e0000 */
[----:B------:R0:W1:Y:S04]  /*9f40*/  SHFL.DOWN PT, R13, R248, 0x8, 0x1f ;  /* 0x09001f00f80d7f89 */ /* 0x00006800000e0000 */
[----:B----4-:R4:W1:Y:S04]  /*9f50*/  SHFL.DOWN PT, R14, R247, 0x8, 0x1f ;  /* 0x09001f00f70e7f89 */ /* 0x01086800000e0000 */
[----:B0-----:R4:W0:Y:S02]  /*9f60*/  SHFL.DOWN PT, R236, R246, 0x8, 0x1f ;  /* 0x09001f00f6ec7f89 */ /* 0x00182400000e0000 */
.L_x_6831:
        /* <DEDUP_REMOVED lines=13> */
.L_x_6744:
[----:B------:R-:W-:Y:S05]  /*a040*/  BSYNC B0 ;  /* 0x0000000000007941 */ /* 0x000fea0003800000 */
.L_x_6743:
[----:B------:R-:W-:Y:S01]  /*a050*/  UMOV UR7, 0xffffffff ;  /* 0xffffffff00077882 */ /* 0x000fe20000000000 */
[----:B------:R-:W-:Y:S02]  /*a060*/  ISETP.GT.U32.AND P0, PT, R181, 0xf, PT ;  /* 0x0000000fb500780c */ /* 0x000fe40003f04070 */
[----:B------:R-:W-:Y:S11]  /*a070*/  BRA.DIV UR7, `(.L_x_6745) ;  /* 0x0000006207c47947 */ /* 0x000ff6000b800000 */
[----:B-1----:R1:W1:Y:S04]  /*a080*/  SHFL.DOWN PT, R12, R251, 0x10, 0x1f ;  /* 0x0a001f00fb0c7f89 */ /* 0x00226800000e0000 */
[----:B------:R0:W1:Y:S04]  /*a090*/  SHFL.DOWN PT, R13, R248, 0x10, 0x1f ;  /* 0x0a001f00f80d7f89 */ /* 0x00006800000e0000 */
[----:B------:R1:W1:Y:S04]  /*a0a0*/  SHFL.DOWN PT, R14, R247, 0x10, 0x1f ;  /* 0x0a001f00f70e7f89 */ /* 0x00026800000e0000 */
[----:B0-----:R0:W0:Y:S02]  /*a0b0*/  SHFL.DOWN PT, R236, R246, 0x10, 0x1f ;  /* 0x0a001f00f6ec7f89 */ /* 0x00102400000e0000 */
.L_x_6837:
        /* <DEDUP_REMOVED lines=13> */
.L_x_6747:
[----:B------:R-:W-:Y:S05]  /*a190*/  BSYNC B0 ;  /* 0x0000000000007941 */ /* 0x000fea0003800000 */
.L_x_6746:
[----:B------:R-:W-:-:S03]  /*a1a0*/  UMOV UR7, 0xffffffff ;  /* 0xffffffff00077882 */ /* 0x000fc60000000000 */
[----:B------:R-:W-:Y:S05]  /*a1b0*/  BRA.DIV UR7, `(.L_x_6748) ;  /* 0x0000006207e47947 */ /* 0x000fea000b800000 */
[----:B------:R-:W1:Y:S04]  /*a1c0*/  SHFL.IDX PT, R245, R248, RZ, 0x1f ;  /* 0x00001ffff8f57589 */ /* 0x000e6800000e0000 */
[----:B------:R-:W5:Y:S04]  /*a1d0*/  SHFL.IDX PT, R237, R251, RZ, 0x1f ;  /* 0x00001ffffbed7589 */ /* 0x000f6800000e0000 */
[----:B------:R-:W2:Y:S04]  /*a1e0*/  SHFL.IDX PT, R240, R246, RZ, 0x1f ;  /* 0x00001ffff6f07589 */ /* 0x000ea800000e0000 */
[----:B------:R-:W2:Y:S04]  /*a1f0*/  SHFL.DOWN PT, R249, R246, 0x1, 0x1f ;  /* 0x08201f00f6f97f89 */ /* 0x000ea800000e0000 */
[----:B------:R-:W2:Y:S04]  /*a200*/  SHFL.DOWN PT, R242, R251, 0x1, 0x1f ;  /* 0x08201f00fbf27f89 */ /* 0x000ea800000e0000 */
[----:B------:R-:W2:Y:S04]  /*a210*/  SHFL.DOWN PT, R243, R248, 0x1, 0x1f ;  /* 0x08201f00f8f37f89 */ /* 0x000ea800000e0000 */
[----:B------:R-:W2:Y:S01]  /*a220*/  SHFL.IDX PT, R250, R6, RZ, 0x1f ;  /* 0x00001fff06fa7589 */ /* 0x000ea200000e0000 */
[CC--:B-1----:R-:W-:Y:S01]  /*a230*/  FMUL.FTZ R13, R7.reuse, R245.reuse ;  /* 0x000000f5070d7220 */ /* 0x0c2fe20000410000 */
[-C--:B------:R-:W-:Y:S01]  /*a240*/  FMUL.FTZ R12, R6, R245.reuse ;  /* 0x000000f5060c7220 */ /* 0x080fe20000410000 */
[----:B0-----:R-:W-:Y:S01]  /*a250*/  FMUL.FTZ R236, R4, R245 ;  /* 0x000000f504ec7220 */ /* 0x001fe20000410000 */
[----:B------:R-:W0:Y:S01]  /*a260*/  SHFL.IDX PT, R15, R7, RZ, 0x1f ;  /* 0x00001fff070f7589 */ /* 0x000e2200000e0000 */
[-C--:B-----5:R-:W-:Y:S01]  /*a270*/  FFMA.FTZ R238, R6, R237.reuse, -R13 ;  /* 0x000000ed06ee7223 */ /* 0x0a0fe2000001080d */
[----:B------:R-:W-:-:S02]  /*a280*/  FFMA.FTZ R239, R7, R237, R12 ;  /* 0x000000ed07ef7223 */ /* 0x000fc4000001000c */
[----:B--234-:R-:W1:Y:S04]  /*a290*/  SHFL.IDX PT, R246, R4, RZ, 0x1f ;  /* 0x00001fff04f67589 */ /* 0x01ce6800000e0000 */
[----:B------:R-:W2:Y:S04]  /*a2a0*/  SHFL.IDX PT, R252, R5, RZ, 0x1f ;  /* 0x00001fff05fc7589 */ /* 0x000ea800000e0000 */
[----:B------:R-:W3:Y:S04]  /*a2b0*/  SHFL.IDX PT, R241, R247, RZ, 0x1f ;  /* 0x00001ffff7f17589 */ /* 0x000ee800000e0000 */
[----:B------:R4:W0:Y:S02]  /*a2c0*/  SHFL.DOWN PT, R244, R247, 0x1, 0x1f ;  /* 0x08201f00f7f47f89 */ /* 0x00082400000e0000 */
[----:B----4-:R-:W-:-:S07]  /*a2d0*/  FMUL.FTZ R247, R5, R245 ;  /* 0x000000f505f77220 */ /* 0x010fce0000410000 */
.L_x_6851:
[----:B------:R-:W-:Y:S01]  /*a2e0*/  ISETP.NE.AND P0, PT, R138, 0x1f, PT ;  /* 0x0000001f8a00780c */ /* 0x000fe20003f05270 */
[----:B------:R-:W-:Y:S01]  /*a2f0*/  BSSY B0, `(.L_x_6749) ;  /* 0x000000f000007945 */ /* 0x000fe20003800000 */
[----:B-1----:R-:W-:Y:S02]  /*a300*/  MOV R12, R246 ;  /* 0x000000f6000c7202 */ /* 0x002fe40000000f00 */
[----:B--2---:R-:W-:Y:S02]  /*a310*/  MOV R13, R252 ;  /* 0x000000fc000d7202 */ /* 0x004fe40000000f00 */
[----:B------:R-:W-:-:S07]  /*a320*/  MOV R14, R250 ;  /* 0x000000fa000e7202 */ /* 0x000fce0000000f00 */
[----:B------:R-:W-:Y:S05]  /*a330*/  @!P0 BRA `(.L_x_6750) ;  /* 0x0000000000288947 */ /* 0x000fea0003800000 */
[C---:B0-----:R-:W-:Y:S01]  /*a340*/  FMUL.FTZ R7, R243.reuse, R15 ;  /* 0x0000000ff3077220 */ /* 0x041fe20000410000 */
        /* <DEDUP_REMOVED lines=9> */
.L_x_6750:
[----:B------:R-:W-:Y:S05]  /*a3e0*/  BSYNC B0 ;  /* 0x0000000000007941 */ /* 0x000fea0003800000 */
.L_x_6749:
[CC--:B------:R-:W-:Y:S01]  /*a3f0*/  FMUL.FTZ R6, R9.reuse, R14.reuse ;  /* 0x0000000e09067220 */ /* 0x0c0fe20000410000 */
[C---:B0-----:R-:W-:Y:S01]  /*a400*/  FMUL.FTZ R7, R9.reuse, R15 ;  /* 0x0000000f09077220 */ /* 0x041fe20000410000 */
        /* <DEDUP_REMOVED lines=11> */
[----:B---3--:R-:W-:Y:S01]  /*a4c0*/  FADD.FTZ R6, R241, R238 ;  /* 0x000000eef1067221 */ /* 0x008fe20000010000 */
[----:B------:R-:W-:-:S02]  /*a4d0*/  FADD.FTZ R7, R240, R239 ;  /* 0x000000eff0077221 */ /* 0x000fc40000010000 */
[----:B------:R2:W-:Y:S05]  /*a4e0*/  STS.128 [R235+0x14f0], R8 ;  /* 0x0014f008eb007388 */ /* 0x0005ea0000000c00 */
.L_x_6732:
[----:B------:R-:W-:Y:S05]  /*a4f0*/  WARPSYNC.ALL ;  /* 0x0000000000007948 */ /* 0x000fea0003800000 */
[----:B------:R-:W-:Y:S01]  /*a500*/  BAR.SYNC.DEFER_BLOCKING 0x0 ;  /* 0x0000000000007b1d */ /* 0x000fe20000010000 */
[C---:B------:R-:W-:Y:S02]  /*a510*/  ISETP.GT.AND P0, PT, R135.reuse, 0x1e, PT ;  /* 0x0000001e8700780c */ /* 0x040fe40003f04270 */
[----:B------:R-:W-:-:S03]  /*a520*/  ISETP.NE.AND P2, PT, R135, RZ, PT ;  /* 0x000000ff8700720c */ /* 0x000fc60003f45270 */
[----:B------:R-:W-:Y:S01]  /*a530*/  BSSY B0, `(.L_x_6751) ;  /* 0x00001e9000007945 */ /* 0x000fe20003800000 */
[----:B0-2---:R-:W0:Y:S02]  /*a540*/  LDS.64 R8, [R172+0x14f8] ;  /* 0x0014f800ac087984 */ /* 0x005e240000000a00 */
[-C--:B0-----:R-:W-:Y:S01]  /*a550*/  FMUL.FTZ R11, R9, -R3.reuse ;  /* 0x80000003090b7220 */ /* 0x081fe20000410000 */
[----:B------:R-:W-:-:S03]  /*a560*/  FMUL.FTZ R10, R8, -R3 ;  /* 0x80000003080a7220 */ /* 0x000fc60000410000 */
[-C--:B------:R-:W-:Y:S01]  /*a570*/  FFMA.FTZ R11, R8, R2.reuse, -R11 ;  /* 0x00000002080b7223 */ /* 0x080fe2000001080b */
[----:B------:R-:W-:-:S03]  /*a580*/  FFMA.FTZ R10, R9, R2, R10 ;  /* 0x00000002090a7223 */ /* 0x000fc6000001000a */
[----:B------:R-:W-:Y:S01]  /*a590*/  FADD.FTZ R190, R190, R11 ;  /* 0x0000000bbebe7221 */ /* 0x000fe20000010000 */
[----:B------:R-:W-:-:S03]  /*a5a0*/  FADD.FTZ R12, -R173, R10 ;  /* 0x0000000aad0c7221 */ /* 0x000fc60000010100 */
[C---:B------:R-:W-:Y:S01]  /*a5b0*/  FMUL.FTZ R2, R148.reuse, -R190 ;  /* 0x800000be94027220 */ /* 0x040fe20000410000 */
[C---:B------:R-:W-:Y:S01]  /*a5c0*/  FMUL.FTZ R3, R148.reuse, -R12 ;  /* 0x8000000c94037220 */ /* 0x040fe20000410000 */
[----:B------:R-:W-:Y:S02]  /*a5d0*/  FMUL.FTZ R148, R148, R234 ;  /* 0x000000ea94947220 */ /* 0x000fe40000410000 */
[C---:B------:R-:W-:Y:S01]  /*a5e0*/  FFMA.FTZ R9, R149.reuse, R12, R2 ;  /* 0x0000000c95097223 */ /* 0x040fe20000010002 */
[C---:B------:R-:W-:Y:S01]  /*a5f0*/  FFMA.FTZ R2, R149.reuse, R190, -R3 ;  /* 0x000000be95027223 */ /* 0x040fe20000010803 */
[----:B------:R-:W-:Y:S02]  /*a600*/  FFMA.FTZ R149, R149, R233, R148 ;  /* 0x000000e995957223 */ /* 0x000fe40000010094 */
[----:B------:R-:W-:Y:S01]  /*a610*/  FADD.FTZ R3, -R174, R9 ;  /* 0x00000009ae037221 */ /* 0x000fe20000010100 */
[----:B------:R-:W-:-:S03]  /*a620*/  FADD.FTZ R191, R191, R2 ;  /* 0x00000002bfbf7221 */ /* 0x000fc60000010000 */
[C---:B------:R-:W-:Y:S01]  /*a630*/  FMUL.FTZ R2, R150.reuse, -R3 ;  /* 0x8000000396027220 */ /* 0x040fe20000410000 */
[----:B------:R-:W-:-:S03]  /*a640*/  FMUL.FTZ R150, R150, -R191 ;  /* 0x800000bf96967220 */ /* 0x000fc60000410000 */
[C---:B------:R-:W-:Y:S01]  /*a650*/  FFMA.FTZ R9, R151.reuse, R191, -R2 ;  /* 0x000000bf97097223 */ /* 0x040fe20000010802 */
[----:B------:R-:W-:Y:S01]  /*a660*/  FFMA.FTZ R2, R151, R3, R150 ;  /* 0x0000000397027223 */ /* 0x000fe20000010096 */
[----:B------:R-:W-:Y:S02]  /*a670*/  FFMA.FTZ R151, R0, R218, RZ ;  /* 0x000000da00977223 */ /* 0x000fe400000100ff */
[----:B------:R-:W-:Y:S01]  /*a680*/  FADD.FTZ R192, R192, R9 ;  /* 0x00000009c0c07221 */ /* 0x000fe20000010000 */
[----:B------:R-:W-:Y:S01]  /*a690*/  FADD.FTZ R2, -R175, R2 ;  /* 0x00000002af027221 */ /* 0x000fe20000010100 */
[----:B------:R-:W-:Y:S02]  /*a6a0*/  FFMA.FTZ R151, R46, R217, R151 ;  /* 0x000000d92e977223 */ /* 0x000fe40000010097 */
[C---:B------:R-:W-:Y:S01]  /*a6b0*/  FMUL.FTZ R8, R152.reuse, -R192 ;  /* 0x800000c098087220 */ /* 0x040fe20000410000 */
[----:B------:R-:W-:Y:S01]  /*a6c0*/  FMUL.FTZ R9, R152, -R2 ;  /* 0x8000000298097220 */ /* 0x000fe20000410000 */
[----:B------:R-:W-:-:S02]  /*a6d0*/  @!P1 LEA R152, R30, R81, 0x4 ;  /* 0x000000511e989211 */ /* 0x000fc400078e20ff */
[C---:B------:R-:W-:Y:S01]  /*a6e0*/  FFMA.FTZ R11, R153.reuse, R2, R8 ;  /* 0x00000002990b7223 */ /* 0x040fe20000010008 */
[----:B------:R-:W-:Y:S02]  /*a6f0*/  FFMA.FTZ R8, R153, R192, -R9 ;  /* 0x000000c099087223 */ /* 0x000fe40000010809 */
[----:B-1----:R0:W-:Y:S01]  /*a700*/  @!P1 STS.128 [R152+0x2af0], R4 ;  /* 0x002af00498009388 */ /* 0x0021e20000000c00 */
        /* <DEDUP_REMOVED lines=23> */
[----:B------:R-:W-:Y:S02]  /*a880*/  FADD.FTZ R160, RZ, R149 ;  /* 0x00000095ffa07221 */ /* 0x000fe40000010000 */
        /* <DEDUP_REMOVED lines=23> */
[----:B------:R-:W-:-:S03]  /*aa00*/  FFMA.FTZ R167, R167, R183, R166 ;  /* 0x000000b7a7a77223 */ /* 0x000fc600000100a6 */
[----:B------:R-:W-:Y:S01]  /*aa10*/  FADD.FTZ R200, R200, R15 ;  /* 0x0000000fc8c87221 */ /* 0x000fe20000010000 */
[----:B------:R-:W-:Y:S01]  /*aa20*/  FADD.FTZ R184, -R184, R167 ;  /* 0x000000a7b8b87221 */ /* 0x000fe20000010100 */
[----:B------:R-:W-:Y:S02]  /*aa30*/  FMUL.FTZ R167, R192, R85 ;  /* 0x00000055c0a77220 */ /* 0x000fe40000410000 */
[C---:B------:R-:W-:Y:S01]  /*aa40*/  FMUL.FTZ R15, R168.reuse, -R200 ;  /* 0x800000c8a80f7220 */ /* 0x040fe20000410000 */
[----:B------:R-:W-:Y:S01]  /*aa50*/  FMUL.FTZ R14, R168, -R184 ;  /* 0x800000b8a80e7220 */ /* 0x000fe20000410000 */
[----:B------:R-:W-:Y:S01]  /*aa60*/  FMUL.FTZ R168, R13, R90 ;  /* 0x0000005a0da87220 */ /* 0x000fe20000410000 */
[----:B------:R-:W-:Y:S01]  /*aa70*/  FADD.FTZ R66, R167, R66 ;  /* 0x00000042a7427221 */ /* 0x000fe20000010000 */
[C---:B------:R-:W-:Y:S01]  /*aa80*/  FFMA.FTZ R148, R169.reuse, R184, R15 ;  /* 0x000000b8a9947223 */ /* 0x040fe2000001000f */
[----:B------:R-:W-:Y:S01]  /*aa90*/  FFMA.FTZ R14, R169, R200, -R14 ;  /* 0x000000c8a90e7223 */ /* 0x000fe2000001080e */
[----:B------:R-:W-:Y:S01]  /*aaa0*/  FFMA.FTZ R15, R0, -R213, RZ ;  /* 0x800000d5000f7223 */ /* 0x000fe200000100ff */
[----:B------:R-:W-:Y:S01]  /*aab0*/  FMUL.FTZ R169, R2, R85 ;  /* 0x0000005502a97220 */ /* 0x000fe20000410000 */
[----:B------:R-:W-:Y:S01]  /*aac0*/  FADD.FTZ R185, -R185, R148 ;  /* 0x00000094b9b97221 */ /* 0x000fe20000010100 */
[----:B------:R-:W-:Y:S01]  /*aad0*/  FADD.FTZ R201, R201, R14 ;  /* 0x0000000ec9c97221 */ /* 0x000fe20000010000 */
[----:B------:R-:W-:Y:S01]  /*aae0*/  FFMA.FTZ R148, R42, R222, R151 ;  /* 0x000000de2a947223 */ /* 0x000fe20000010097 */
[----:B------:R-:W-:Y:S01]  /*aaf0*/  FFMA.FTZ R151, R46, -R216, R15 ;  /* 0x800000d82e977223 */ /* 0x000fe2000001000f */
[----:B------:R-:W-:Y:S01]  /*ab00*/  FFMA.FTZ R222, R109, -R94, R222 ;  /* 0x8000005e6dde7223 */ /* 0x000fe200000100de */
[C---:B------:R-:W-:Y:S01]  /*ab10*/  FMUL.FTZ R14, R170.reuse, -R201 ;  /* 0x800000c9aa0e7220 */ /* 0x040fe20000410000 */
[----:B------:R-:W-:Y:S01]  /*ab20*/  FMUL.FTZ R170, R170, -R185 ;  /* 0x800000b9aaaa7220 */ /* 0x000fe20000410000 */
[----:B------:R-:W-:Y:S01]  /*ab30*/  FFMA.FTZ R153, R41, R221, R148 ;  /* 0x000000dd29997223 */ /* 0x000fe20000010094 */
[----:B0-----:R-:W-:Y:S01]  /*ab40*/  FFMA.FTZ R4, R44, -R214, R151 ;  /* 0x800000d62c047223 */ /* 0x001fe20000010097 */
        /* <DEDUP_REMOVED lines=23> */
[----:B------:R-:W-:Y:S01]  /*acc0*/  FMUL.FTZ R139, R190, UR32 ;  /* 0x00000020be8b7c20 */ /* 0x000fe20008410000 */
        /* <DEDUP_REMOVED lines=15> */
[C---:B------:R-:W-:Y:S01]  /*adc0*/  FMUL.FTZ R7, R12.reuse, UR32 ;  /* 0x000000200c077c20 */ /* 0x040fe20008410000 */
[----:B------:R-:W-:Y:S01]  /*add0*/  FFMA.FTZ R139, R12, UR19, -R139 ;  /* 0x000000130c8b7c23 */ /* 0x000fe2000801088b */
[----:B------:R-:W-:Y:S01]  /*ade0*/  FFMA.FTZ R6, R31, R231, R152 ;  /* 0x000000e71f067223 */ /* 0x000fe20000010098 */
[----:B------:R-:W-:Y:S01]  /*adf0*/  FFMA.FTZ R4, R34, -R215, R5 ;  /* 0x800000d722047223 */ /* 0x000fe20000010005 */
[----:B------:R-:W-:Y:S01]  /*ae00*/  FFMA.FTZ R231, R100, -R83, R231 ;  /* 0x8000005364e77223 */ /* 0x000fe200000100e7 */
[----:B------:R-:W-:Y:S01]  /*ae10*/  FFMA.FTZ R12, R190, UR19, R7 ;  /* 0x00000013be0c7c23 */ /* 0x000fe20008010007 */
[----:B------:R-:W-:Y:S01]  /*ae20*/  FMUL.FTZ R139, R160, R139 ;  /* 0x0000008ba08b7220 */ /* 0x000fe20000410000 */
[----:B------:R-:W-:Y:S01]  /*ae30*/  FFMA.FTZ R5, R33, -R232, R4 ;  /* 0x800000e821057223 */ /* 0x000fe20000010004 */
[----:B------:R-:W-:Y:S01]  /*ae40*/  FMUL.FTZ R15, R190, R83 ;  /* 0x00000053be0f7220 */ /* 0x000fe20000410000 */
[----:B------:R-:W-:Y:S01]  /*ae50*/  FMUL.FTZ R152, R160, R158 ;  /* 0x0000009ea0987220 */ /* 0x000fe20000410000 */
[----:B------:R-:W-:Y:S01]  /*ae60*/  FADD.FTZ R205, R205, R146 ;  /* 0x00000092cdcd7221 */ /* 0x000fe20000010000 */
[----:B------:R-:W-:Y:S01]  /*ae70*/  FFMA.FTZ R4, R32, -R233, R5 ;  /* 0x800000e920047223 */ /* 0x000fe20000010005 */
[----:B------:R-:W-:Y:S01]  /*ae80*/  FADD.FTZ R189, -R189, R150 ;  /* 0x00000096bdbd7221 */ /* 0x000fe20000010100 */
[----:B------:R-:W-:Y:S01]  /*ae90*/  FFMA.FTZ R149, R12, R231, R139 ;  /* 0x000000e70c957223 */ /* 0x000fe2000001008b */
[----:B------:R-:W-:Y:S01]  /*aea0*/  FADD.FTZ R64, R15, R64 ;  /* 0x000000400f407221 */ /* 0x000fe20000010000 */
[----:B------:R-:W-:Y:S01]  /*aeb0*/  FFMA.FTZ R7, R31, -R160, R4 ;  /* 0x800000a01f077223 */ /* 0x000fe20000010004 */
[----:B------:R-:W-:Y:S01]  /*aec0*/  FMUL.FTZ R160, R160, R15 ;  /* 0x0000000fa0a07220 */ /* 0x000fe20000410000 */
[----:B------:R-:W-:Y:S01]  /*aed0*/  FFMA.FTZ R4, R15, R231, R152 ;  /* 0x000000e70f047223 */ /* 0x000fe20000010098 */
[-C--:B------:R-:W-:Y:S01]  /*aee0*/  FMUL.FTZ R12, R205, R98.reuse ;  /* 0x00000062cd0c7220 */ /* 0x080fe20000410000 */
[-C--:B------:R-:W-:Y:S01]  /*aef0*/  FMUL.FTZ R15, R204, R97.reuse ;  /* 0x00000061cc0f7220 */ /* 0x080fe20000410000 */
[-C--:B------:R-:W-:Y:S01]  /*af00*/  FMUL.FTZ R150, R189, R98.reuse ;  /* 0x00000062bd967220 */ /* 0x080fe20000410000 */
[----:B------:R-:W-:Y:S01]  /*af10*/  FFMA.FTZ R139, R113, -R98, R218 ;  /* 0x80000062718b7223 */ /* 0x000fe200000100da */
[C---:B------:R-:W-:Y:S01]  /*af20*/  FMUL.FTZ R152, R213.reuse, R12 ;  /* 0x0000000cd5987220 */ /* 0x040fe20000410000 */
[-C--:B------:R-:W-:Y:S01]  /*af30*/  FFMA.FTZ R146, R114, -R97.reuse, R217 ;  /* 0x8000006172927223 */ /* 0x080fe200000100d9 */
[----:B------:R-:W-:Y:S01]  /*af40*/  FMUL.FTZ R143, R188, R97 ;  /* 0x00000061bc8f7220 */ /* 0x000fe20000410000 */
[----:B------:R-:W-:Y:S01]  /*af50*/  FMUL.FTZ R145, R216, R15 ;  /* 0x0000000fd8917220 */ /* 0x000fe20000410000 */
[-C--:B------:R-:W-:Y:S01]  /*af60*/  FMUL.FTZ R5, R213, R150.reuse ;  /* 0x00000096d5057220 */ /* 0x080fe20000410000 */
[----:B------:R-:W-:Y:S01]  /*af70*/  FFMA.FTZ R152, R139, R150, -R152 ;  /* 0x000000968b987223 */ /* 0x000fe20000010898 */
[-C--:B------:R-:W-:Y:S01]  /*af80*/  FMUL.FTZ R141, R14, R96.reuse ;  /* 0x000000600e8d7220 */ /* 0x080fe20000410000 */
[-C--:B------:R-:W-:Y:S01]  /*af90*/  FFMA.FTZ R145, R146, R143.reuse, -R145 ;  /* 0x0000008f92917223 */ /* 0x080fe20000010891 */
[----:B------:R-:W-:Y:S01]  /*afa0*/  FMUL.FTZ R150, R216, R143 ;  /* 0x0000008fd8967220 */ /* 0x000fe20000410000 */
[----:B------:R-:W-:Y:S01]  /*afb0*/  FFMA.FTZ R5, R12, R139, R5 ;  /* 0x0000008b0c057223 */ /* 0x000fe20000010005 */
[----:B------:R-:W-:Y:S01]  /*afc0*/  FMUL.FTZ R143, R148, R96 ;  /* 0x00000060948f7220 */ /* 0x000fe20000410000 */
[C---:B------:R-:W-:Y:S01]  /*afd0*/  FMUL.FTZ R147, R214.reuse, R141 ;  /* 0x0000008dd6937220 */ /* 0x040fe20000410000 */
        /* <DEDUP_REMOVED lines=8> */
[----:B------:R-:W-:Y:S01]  /*b060*/  FADD.FTZ R145, R152, R145 ;  /* 0x0000009198917221 */ /* 0x000fe20000010000 */
[-C--:B------:R-:W-:Y:S01]  /*b070*/  FMUL.FTZ R149, R186, R95.reuse ;  /* 0x0000005fba957220 */ /* 0x080fe20000410000 */
[----:B------:R-:W-:Y:S01]  /*b080*/  FADD.FTZ R150, R150, R143 ;  /* 0x0000008f96967221 */ /* 0x000fe20000010000 */
[----:B------:R-:W-:Y:S01]  /*b090*/  FMUL.FTZ R143, R202, R95 ;  /* 0x0000005fca8f7220 */ /* 0x000fe20000410000 */
[----:B------:R-:W-:Y:S01]  /*b0a0*/  FFMA.FTZ R5, R231, R158, -R160 ;  /* 0x0000009ee7057223 */ /* 0x000fe200000108a0 */
[----:B------:R-:W-:Y:S01]  /*b0b0*/  FMUL.FTZ R158, R191, UR32 ;  /* 0x00000020bf9e7c20 */ /* 0x000fe20008410000 */
[----:B------:R-:W-:Y:S01]  /*b0c0*/  FADD.FTZ R145, R145, R156 ;  /* 0x0000009c91917221 */ /* 0x000fe20000010000 */
[C---:B------:R-:W-:Y:S01]  /*b0d0*/  FMUL.FTZ R152, R212.reuse, R143 ;  /* 0x0000008fd4987220 */ /* 0x040fe20000410000 */
[CC--:B------:R-:W-:Y:S01]  /*b0e0*/  FMUL.FTZ R160, R3.reuse, R84.reuse ;  /* 0x0000005403a07220 */ /* 0x0c0fe20000410000 */
[----:B------:R-:W-:Y:S01]  /*b0f0*/  FFMA.FTZ R158, R3, UR19, -R158 ;  /* 0x00000013039e7c23 */ /* 0x000fe2000801089e */
[-C--:B------:R-:W-:Y:S01]  /*b100*/  FFMA.FTZ R234, R99, -R84.reuse, R234 ;  /* 0x8000005463ea7223 */ /* 0x080fe200000100ea */
[-C--:B------:R-:W-:Y:S01]  /*b110*/  FFMA.FTZ R154, R219, R149.reuse, -R152 ;  /* 0x00000095db9a7223 */ /* 0x080fe20000010898 */
[----:B------:R-:W-:Y:S01]  /*b120*/  FMUL.FTZ R152, R212, R149 ;  /* 0x00000095d4987220 */ /* 0x000fe20000410000 */
[----:B------:R-:W-:Y:S01]  /*b130*/  FMUL.FTZ R156, R191, R84 ;  /* 0x00000054bf9c7220 */ /* 0x000fe20000410000 */
[----:B------:R-:W-:Y:S01]  /*b140*/  FMUL.FTZ R151, R233, R160 ;  /* 0x000000a0e9977220 */ /* 0x000fe20000410000 */
[----:B------:R-:W-:Y:S01]  /*b150*/  FADD.FTZ R154, R145, R154 ;  /* 0x0000009a919a7221 */ /* 0x000fe20000010000 */
[----:B------:R-:W-:Y:S01]  /*b160*/  FFMA.FTZ R153, R143, R219, R152 ;  /* 0x000000db8f997223 */ /* 0x000fe20000010098 */
[-C--:B------:R-:W-:Y:S01]  /*b170*/  FMUL.FTZ R145, R200, R93.reuse ;  /* 0x0000005dc8917220 */ /* 0x080fe20000410000 */
[----:B------:R-:W-:Y:S01]  /*b180*/  FMUL.FTZ R152, R185, R94 ;  /* 0x0000005eb9987220 */ /* 0x000fe20000410000 */
[----:B------:R-:W-:Y:S01]  /*b190*/  FMUL.FTZ R149, R233, R158 ;  /* 0x0000009ee9957220 */ /* 0x000fe20000410000 */
[----:B------:R-:W-:Y:S01]  /*b1a0*/  FADD.FTZ R153, R150, R153 ;  /* 0x0000009996997221 */ /* 0x000fe20000010000 */
[----:B------:R-:W-:Y:S01]  /*b1b0*/  FMUL.FTZ R150, R201, R94 ;  /* 0x0000005ec9967220 */ /* 0x000fe20000410000 */
[C---:B------:R-:W-:Y:S01]  /*b1c0*/  FADD.FTZ R65, R156.reuse, R65 ;  /* 0x000000419c417221 */ /* 0x040fe20000010000 */
[----:B------:R-:W-:Y:S01]  /*b1d0*/  FMUL.FTZ R233, R233, R156 ;  /* 0x0000009ce9e97220 */ /* 0x000fe20000410000 */
[----:B------:R-:W-:Y:S01]  /*b1e0*/  FFMA.FTZ R151, R156, R234, R151 ;  /* 0x000000ea9c977223 */ /* 0x000fe20000010097 */
[C---:B------:R-:W-:Y:S01]  /*b1f0*/  FMUL.FTZ R155, R211.reuse, R150 ;  /* 0x00000096d39b7220 */ /* 0x040fe20000410000 */
[-C--:B------:R-:W-:Y:S01]  /*b200*/  FFMA.FTZ R221, R110, -R93.reuse, R221 ;  /* 0x8000005d6edd7223 */ /* 0x080fe200000100dd */
[----:B------:R-:W-:Y:S01]  /*b210*/  FMUL.FTZ R158, R184, R93 ;  /* 0x0000005db89e7220 */ /* 0x000fe20000410000 */
[----:B------:R-:W-:Y:S01]  /*b220*/  FMUL.FTZ R156, R210, R145 ;  /* 0x00000091d29c7220 */ /* 0x000fe20000410000 */
[-C--:B------:R-:W-:Y:S01]  /*b230*/  FFMA.FTZ R157, R222, R152.reuse, -R155 ;  /* 0x00000098de9d7223 */ /* 0x080fe2000001089b */
[----:B------:R-:W-:Y:S01]  /*b240*/  FMUL.FTZ R155, R211, R152 ;  /* 0x00000098d39b7220 */ /* 0x000fe20000410000 */
[----:B------:R-:W-:Y:S01]  /*b250*/  FMUL.FTZ R152, R199, R92 ;  /* 0x0000005cc7987220 */ /* 0x000fe20000410000 */
[-C--:B------:R-:W-:Y:S01]  /*b260*/  FFMA.FTZ R162, R221, R158.reuse, -R156 ;  /* 0x0000009edda27223 */ /* 0x080fe2000001089c */
[----:B------:R-:W-:Y:S01]  /*b270*/  FMUL.FTZ R158, R210, R158 ;  /* 0x0000009ed29e7220 */ /* 0x000fe20000410000 */
[----:B------:R-:W-:Y:S01]  /*b280*/  FFMA.FTZ R156, R150, R222, R155 ;  /* 0x000000de969c7223 */ /* 0x000fe2000001009b */
[-C--:B------:R-:W-:Y:S01]  /*b290*/  FFMA.FTZ R224, R107, -R92.reuse, R224 ;  /* 0x8000005c6be07223 */ /* 0x080fe200000100e0 */
[----:B------:R-:W-:Y:S01]  /*b2a0*/  FMUL.FTZ R155, R183, R92 ;  /* 0x0000005cb79b7220 */ /* 0x000fe20000410000 */
[----:B------:R-:W-:Y:S01]  /*b2b0*/  FMUL.FTZ R159, R209, R152 ;  /* 0x00000098d19f7220 */ /* 0x000fe20000410000 */
[----:B------:R-:W-:Y:S01]  /*b2c0*/  FADD.FTZ R153, R153, R156 ;  /* 0x0000009c99997221 */ /* 0x000fe20000010000 */
[----:B------:R-:W-:Y:S01]  /*b2d0*/  FFMA.FTZ R158, R145, R221, R158 ;  /* 0x000000dd919e7223 */ /* 0x000fe2000001009e */
[----:B------:R-:W-:Y:S01]  /*b2e0*/  FADD.FTZ R157, R154, R157 ;  /* 0x0000009d9a9d7221 */ /* 0x000fe20000010000 */
[-C--:B------:R-:W-:Y:S01]  /*b2f0*/  FFMA.FTZ R164, R224, R155.reuse, -R159 ;  /* 0x0000009be0a47223 */ /* 0x080fe2000001089f */
[----:B------:R-:W-:Y:S01]  /*b300*/  FMUL.FTZ R155, R209, R155 ;  /* 0x0000009bd19b7220 */ /* 0x000fe20000410000 */
[----:B------:R-:W-:Y:S01]  /*b310*/  FADD.FTZ R158, R153, R158 ;  /* 0x0000009e999e7221 */ /* 0x000fe20000010000 */
[-C--:B------:R-:W-:Y:S01]  /*b320*/  FMUL.FTZ R153, R198, R91.reuse ;  /* 0x0000005bc6997220 */ /* 0x080fe20000410000 */
[-C--:B------:R-:W-:Y:S01]  /*b330*/  FMUL.FTZ R159, R182, R91.reuse ;  /* 0x0000005bb69f7220 */ /* 0x080fe20000410000 */
[----:B------:R-:W-:Y:S01]  /*b340*/  FFMA.FTZ R154, R108, -R91, R223 ;  /* 0x8000005b6c9a7223 */ /* 0x000fe200000100df */
[----:B------:R-:W-:Y:S01]  /*b350*/  FFMA.FTZ R155, R152, R224, R155 ;  /* 0x000000e0989b7223 */ /* 0x000fe2000001009b */
[C---:B------:R-:W-:Y:S01]  /*b360*/  FMUL.FTZ R161, R208.reuse, R153 ;  /* 0x00000099d0a17220 */ /* 0x040fe20000410000 */
[----:B------:R-:W-:Y:S01]  /*b370*/  FADD.FTZ R157, R157, R162 ;  /* 0x000000a29d9d7221 */ /* 0x000fe20000010000 */
[-C--:B------:R-:W-:Y:S01]  /*b380*/  FMUL.FTZ R162, R208, R159.reuse ;  /* 0x0000009fd0a27220 */ /* 0x080fe20000410000 */
[----:B------:R-:W-:Y:S01]  /*b390*/  FADD.FTZ R158, R158, R155 ;  /* 0x0000009b9e9e7221 */ /* 0x000fe20000010000 */
[----:B------:R-:W-:Y:S01]  /*b3a0*/  FFMA.FTZ R166, R154, R159, -R161 ;  /* 0x0000009f9aa67223 */ /* 0x000fe200000108a1 */
[-C--:B------:R-:W-:Y:S01]  /*b3b0*/  FMUL.FTZ R156, R197, R90.reuse ;  /* 0x0000005ac59c7220 */ /* 0x080fe20000410000 */
[----:B------:R-:W-:Y:S01]  /*b3c0*/  FFMA.FTZ R155, R105, -R90, R226 ;  /* 0x8000005a699b7223 */ /* 0x000fe200000100e2 */
[----:B------:R-:W-:Y:S01]  /*b3d0*/  FFMA.FTZ R159, R153, R154, R162 ;  /* 0x0000009a999f7223 */ /* 0x000fe200000100a2 */
[----:B------:R-:W-:Y:S01]  /*b3e0*/  FMUL.FTZ R161, R207, R168 ;  /* 0x000000a8cfa17220 */ /* 0x000fe20000410000 */
[----:B------:R-:W-:Y:S01]  /*b3f0*/  FADD.FTZ R62, R147, R62 ;  /* 0x0000003e933e7221 */ /* 0x000fe20000010000 */
[----:B------:R-:W-:Y:S01]  /*b400*/  FMUL.FTZ R170, R207, R156 ;  /* 0x0000009ccfaa7220 */ /* 0x000fe20000410000 */
[----:B------:R-:W-:Y:S01]  /*b410*/  FADD.FTZ R157, R157, R164 ;  /* 0x000000a49d9d7221 */ /* 0x000fe20000010000 */
[----:B------:R-:W-:Y:S01]  /*b420*/  FADD.FTZ R158, R158, R159 ;  /* 0x0000009f9e9e7221 */ /* 0x000fe20000010000 */
[----:B------:R-:W-:Y:S01]  /*b430*/  FFMA.FTZ R161, R156, R155, R161 ;  /* 0x0000009b9ca17223 */ /* 0x000fe200000100a1 */
[-C--:B------:R-:W-:Y:S01]  /*b440*/  FMUL.FTZ R147, R196, R89.reuse ;  /* 0x00000059c4937220 */ /* 0x080fe20000410000 */
[----:B------:R-:W-:Y:S01]  /*b450*/  FFMA.FTZ R170, R155, R168, -R170 ;  /* 0x000000a89baa7223 */ /* 0x000fe200000108aa */
[----:B------:R-:W-:Y:S01]  /*b460*/  FADD.FTZ R157, R157, R166 ;  /* 0x000000a69d9d7221 */ /* 0x000fe20000010000 */
[----:B------:R-:W-:Y:S01]  /*b470*/  FADD.FTZ R161, R158, R161 ;  /* 0x000000a19ea17221 */ /* 0x000fe20000010000 */
[-C--:B------:R-:W-:Y:S01]  /*b480*/  FFMA.FTZ R225, R106, -R89.reuse, R225 ;  /* 0x800000596ae17223 */ /* 0x080fe200000100e1 */
[----:B------:R-:W-:Y:S01]  /*b490*/  FMUL.FTZ R159, R10, R89 ;  /* 0x000000590a9f7220 */ /* 0x000fe20000410000 */
[C---:B------:R-:W-:Y:S01]  /*b4a0*/  FMUL.FTZ R162, R206.reuse, R147 ;  /* 0x00000093cea27220 */ /* 0x040fe20000410000 */
[-C--:B------:R-:W-:Y:S01]  /*b4b0*/  FMUL.FTZ R158, R195, R88.reuse ;  /* 0x00000058c39e7220 */ /* 0x080fe20000410000 */
[----:B------:R-:W-:Y:S01]  /*b4c0*/  FADD.FTZ R170, R157, R170 ;  /* 0x000000aa9daa7221 */ /* 0x000fe20000010000 */
[-C--:B------:R-:W-:Y:S01]  /*b4d0*/  FFMA.FTZ R157, R103, -R88.reuse, R228 ;  /* 0x80000058679d7223 */ /* 0x080fe200000100e4 */
[-C--:B------:R-:W-:Y:S01]  /*b4e0*/  FFMA.FTZ R163, R225, R159.reuse, -R162 ;  /* 0x0000009fe1a37223 */ /* 0x080fe200000108a2 */
[----:B------:R-:W-:Y:S01]  /*b4f0*/  FMUL.FTZ R164, R11, R88 ;  /* 0x000000580ba47220 */ /* 0x000fe20000410000 */
[C---:B------:R-:W-:Y:S01]  /*b500*/  FMUL.FTZ R166, R29.reuse, R158 ;  /* 0x0000009e1da67220 */ /* 0x040fe20000410000 */
[----:B------:R-:W-:Y:S01]  /*b510*/  FMUL.FTZ R162, R206, R159 ;  /* 0x0000009fcea27220 */ /* 0x000fe20000410000 */
[-C--:B------:R-:W-:Y:S01]  /*b520*/  FMUL.FTZ R159, R194, R87.reuse ;  /* 0x00000057c29f7220 */ /* 0x080fe20000410000 */
[-C--:B------:R-:W-:Y:S01]  /*b530*/  FMUL.FTZ R165, R29, R164.reuse ;  /* 0x000000a41da57220 */ /* 0x080fe20000410000 */
[----:B------:R-:W-:Y:S01]  /*b540*/  FFMA.FTZ R166, R157, R164, -R166 ;  /* 0x000000a49da67223 */ /* 0x000fe200000108a6 */
[----:B------:R-:W-:Y:S01]  /*b550*/  FFMA.FTZ R227, R104, -R87, R227 ;  /* 0x8000005768e37223 */ /* 0x000fe200000100e3 */
[----:B------:R-:W-:Y:S01]  /*b560*/  FFMA.FTZ R162, R147, R225, R162 ;  /* 0x000000e193a27223 */ /* 0x000fe200000100a2 */
        /* <DEDUP_REMOVED lines=10> */
[----:B------:R-:W-:Y:S01]  /*b610*/  FFMA.FTZ R165, R159, R227, R168 ;  /* 0x000000e39fa57223 */ /* 0x000fe200000100a8 */
[-C--:B------:R-:W-:Y:S01]  /*b620*/  FMUL.FTZ R168, R9, R86.reuse ;  /* 0x0000005609a87220 */ /* 0x080fe20000410000 */
[----:B------:R-:W-:Y:S01]  /*b630*/  FFMA.FTZ R161, R101, -R86, R230 ;  /* 0x8000005665a17223 */ /* 0x000fe200000100e6 */
[C---:B------:R-:W-:Y:S01]  /*b640*/  FMUL.FTZ R172, R215.reuse, R162 ;  /* 0x000000a2d7ac7220 */ /* 0x040fe20000410000 */
[----:B------:R-:W-:Y:S01]  /*b650*/  FADD.FTZ R164, R164, R165 ;  /* 0x000000a5a4a47221 */ /* 0x000fe20000010000 */
[-C--:B------:R-:W-:Y:S01]  /*b660*/  FMUL.FTZ R165, R215, R168.reuse ;  /* 0x000000a8d7a57220 */ /* 0x080fe20000410000 */
[----:B------:R-:W-:Y:S01]  /*b670*/  FFMA.FTZ R166, R102, -R85, R229 ;  /* 0x8000005566a67223 */ /* 0x000fe200000100e5 */
[----:B------:R-:W-:Y:S01]  /*b680*/  FFMA.FTZ R172, R161, R168, -R172 ;  /* 0x000000a8a1ac7223 */ /* 0x000fe200000108ac */
[----:B------:R-:W-:Y:S01]  /*b690*/  FMUL.FTZ R171, R232, R167 ;  /* 0x000000a7e8ab7220 */ /* 0x000fe20000410000 */
[----:B------:R-:W-:Y:S01]  /*b6a0*/  FFMA.FTZ R165, R162, R161, R165 ;  /* 0x000000a1a2a57223 */ /* 0x000fe200000100a5 */
[----:B------:R-:W-:Y:S01]  /*b6b0*/  FADD.FTZ R163, R163, R170 ;  /* 0x000000aaa3a37221 */ /* 0x000fe20000010000 */
[-C--:B------:R-:W-:Y:S01]  /*b6c0*/  FMUL.FTZ R168, R232, R169.reuse ;  /* 0x000000a9e8a87220 */ /* 0x080fe20000410000 */
[----:B------:R-:W-:Y:S01]  /*b6d0*/  FFMA.FTZ R170, R166, R169, -R171 ;  /* 0x000000a9a6aa7223 */ /* 0x000fe200000108ab */
[----:B------:R-:W-:Y:S01]  /*b6e0*/  FADD.FTZ R164, R164, R165 ;  /* 0x000000a5a4a47221 */ /* 0x000fe20000010000 */
[----:B------:R-:W-:Y:S01]  /*b6f0*/  FADD.FTZ R163, R163, R172 ;  /* 0x000000aca3a37221 */ /* 0x000fe20000010000 */
[----:B------:R-:W-:Y:S01]  /*b700*/  FFMA.FTZ R165, R167, R166, R168 ;  /* 0x000000a6a7a57223 */ /* 0x000fe200000100a8 */
[----:B------:R-:W-:Y:S01]  /*b710*/  FFMA.FTZ R160, R234, R160, -R233 ;  /* 0x000000a0eaa07223 */ /* 0x000fe200000108e9 */
[----:B------:R-:W-:Y:S01]  /*b720*/  FMUL.FTZ R168, R3, UR32 ;  /* 0x0000002003a87c20 */ /* 0x000fe20008410000 */
[----:B------:R-:W-:Y:S01]  /*b730*/  FADD.FTZ R163, R163, R170 ;  /* 0x000000aaa3a37221 */ /* 0x000fe20000010000 */
[----:B------:R-:W-:Y:S01]  /*b740*/  FADD.FTZ R164, R164, R165 ;  /* 0x000000a5a4a47221 */ /* 0x000fe20000010000 */
[----:B------:R-:W0:Y:S01]  /*b750*/  SHFL.DOWN PT, R170, R7, 0x1, 0x1f ;  /* 0x08201f0007aa7f89 */ /* 0x000e2200000e0000 */
[----:B------:R-:W-:Y:S01]  /*b760*/  FFMA.FTZ R168, R191, UR19, R168 ;  /* 0x00000013bfa87c23 */ /* 0x000fe200080100a8 */
[----:B------:R-:W-:Y:S01]  /*b770*/  FADD.FTZ R160, R163, R160 ;  /* 0x000000a0a3a07221 */ /* 0x000fe20000010000 */
[----:B------:R-:W-:Y:S01]  /*b780*/  FADD.FTZ R151, R164, R151 ;  /* 0x00000097a4977221 */ /* 0x000fe20000010000 */
[----:B------:R-:W-:Y:S01]  /*b790*/  FMUL.FTZ R3, R192, UR32 ;  /* 0x00000020c0037c20 */ /* 0x000fe20008410000 */
[----:B------:R-:W-:Y:S01]  /*b7a0*/  FFMA.FTZ R168, R168, R234, R149 ;  /* 0x000000eaa8a87223 */ /* 0x000fe20000010095 */
[----:B------:R-:W-:Y:S01]  /*b7b0*/  FADD.FTZ R5, R160, R5 ;  /* 0x00000005a0057221 */ /* 0x000fe20000010000 */
[----:B------:R-:W-:Y:S01]  /*b7c0*/  FADD.FTZ R4, R151, R4 ;  /* 0x0000000497047221 */ /* 0x000fe20000010000 */
[----:B------:R-:W-:Y:S01]  /*b7d0*/  FFMA.FTZ R3, R2, UR19, -R3 ;  /* 0x0000001302037c23 */ /* 0x000fe20008010803 */
[----:B------:R-:W1:Y:S01]  /*b7e0*/  SHFL.DOWN PT, R151, R6, 0x1, 0x1f ;  /* 0x08201f0006977f89 */ /* 0x000e6200000e0000 */
[----:B------:R-:W-:Y:S01]  /*b7f0*/  FADD.FTZ R67, R162, R67 ;  /* 0x00000043a2437221 */ /* 0x000fe20000010000 */
[----:B------:R-:W-:Y:S01]  /*b800*/  FADD.FTZ R69, R158, R69 ;  /* 0x000000459e457221 */ /* 0x000fe20000010000 */
[----:B------:R-:W-:Y:S01]  /*b810*/  FMUL.FTZ R232, R232, R3 ;  /* 0x00000003e8e87220 */ /* 0x000fe20000410000 */
[----:B------:R-:W2:Y:S01]  /*b820*/  SHFL.DOWN PT, R164, R5, 0x1, 0x1f ;  /* 0x08201f0005a47f89 */ /* 0x000ea200000e0000 */
[----:B------:R-:W-:Y:S01]  /*b830*/  FMUL.FTZ R3, R2, UR32 ;  /* 0x0000002002037c20 */ /* 0x000fe20008410000 */
[----:B------:R-:W-:Y:S01]  /*b840*/  FMUL.FTZ R2, R193, UR32 ;  /* 0x00000020c1027c20 */ /* 0x000fe20008410000 */
[----:B------:R-:W-:Y:S01]  /*b850*/  FADD.FTZ R70, R147, R70 ;  /* 0x0000004693467221 */ /* 0x000fe20000010000 */
[----:B------:R-:W3:Y:S01]  /*b860*/  SHFL.DOWN PT, R149, R4, 0x1, 0x1f ;  /* 0x08201f0004957f89 */ /* 0x000ee200000e0000 */
[----:B------:R-:W-:Y:S01]  /*b870*/  FFMA.FTZ R3, R192, UR19, R3 ;  /* 0x00000013c0037c23 */ /* 0x000fe20008010003 */
[C---:B------:R-:W-:Y:S01]  /*b880*/  FFMA.FTZ R160, R9.reuse, UR19, -R2 ;  /* 0x0000001309a07c23 */ /* 0x040fe20008010802 */
[----:B------:R-:W-:Y:S01]  /*b890*/  FMUL.FTZ R2, R9, UR32 ;  /* 0x0000002009027c20 */ /* 0x000fe20008410000 */
[----:B------:R-:W-:Y:S01]  /*b8a0*/  FADD.FTZ R74, R145, R74 ;  /* 0x0000004a914a7221 */ /* 0x000fe20000010000 */
[----:B------:R-:W-:Y:S01]  /*b8b0*/  FFMA.FTZ R3, R3, R166, R232 ;  /* 0x000000a603037223 */ /* 0x000fe200000100e8 */
[----:B------:R-:W-:Y:S01]  /*b8c0*/  FMUL.FTZ R215, R215, R160 ;  /* 0x000000a0d7d77220 */ /* 0x000fe20000410000 */
[----:B0-----:R-:W-:Y:S01]  /*b8d0*/  @!P0 FADD.FTZ R7, R7, R170 ;  /* 0x000000aa07078221 */ /* 0x001fe20000010000 */
[----:B------:R-:W-:Y:S01]  /*b8e0*/  FFMA.FTZ R2, R193, UR19, R2 ;  /* 0x00000013c1027c23 */ /* 0x000fe20008010002 */
[----:B------:R-:W-:Y:S01]  /*b8f0*/  FFMA.FTZ R3, R102, R192, R3 ;  /* 0x000000c066037223 */ /* 0x000fe20000010003 */
[----:B------:R-:W-:Y:S01]  /*b900*/  FFMA.FTZ R168, R99, R191, R168 ;  /* 0x000000bf63a87223 */ /* 0x000fe200000100a8 */
[----:B------:R-:W-:Y:S01]  /*b910*/  FADD.FTZ R68, R159, R68 ;  /* 0x000000449f447221 */ /* 0x000fe20000010000 */
[----:B------:R-:W-:Y:S01]  /*b920*/  FFMA.FTZ R2, R2, R161, R215 ;  /* 0x000000a102027223 */ /* 0x000fe200000100d7 */
[----:B------:R-:W-:Y:S01]  /*b930*/  FADD.FTZ R60, R3, R60 ;  /* 0x0000003c033c7221 */ /* 0x000fe20000010000 */
[----:B------:R-:W-:Y:S01]  /*b940*/  FMUL.FTZ R3, R194, UR32 ;  /* 0x00000020c2037c20 */ /* 0x000fe20008410000 */
[----:B------:R-:W-:Y:S01]  /*b950*/  FADD.FTZ R61, R168, R61 ;  /* 0x0000003da83d7221 */ /* 0x000fe20000010000 */
[----:B-1----:R-:W-:Y:S01]  /*b960*/  @!P0 FADD.FTZ R6, R6, R151 ;  /* 0x0000009706068221 */ /* 0x002fe20000010000 */
[----:B------:R-:W-:Y:S01]  /*b970*/  FFMA.FTZ R160, R101, R193, R2 ;  /* 0x000000c165a07223 */ /* 0x000fe20000010002 */
[----:B------:R-:W-:Y:S01]  /*b980*/  FMUL.FTZ R2, R195, UR32 ;  /* 0x00000020c3027c20 */ /* 0x000fe20008410000 */
[C---:B------:R-:W-:Y:S01]  /*b990*/  FFMA.FTZ R9, R8.reuse, UR19, -R3 ;  /* 0x0000001308097c23 */ /* 0x040fe20008010803 */
[----:B--2---:R-:W-:Y:S01]  /*b9a0*/  @!P0 FADD.FTZ R5, R5, R164 ;  /* 0x000000a405058221 */ /* 0x004fe20000010000 */
[----:B------:R-:W0:Y:S01]  /*b9b0*/  SHFL.DOWN PT, R151, R6, 0x2, 0x1f ;  /* 0x08401f0006977f89 */ /* 0x000e2200000e0000 */
[----:B------:R-:W-:Y:S01]  /*b9c0*/  FMUL.FTZ R3, R8, UR32 ;  /* 0x0000002008037c20 */ /* 0x000fe20008410000 */
[----:B------:R-:W-:Y:S01]  /*b9d0*/  FFMA.FTZ R8, R11, UR19, -R2 ;  /* 0x000000130b087c23 */ /* 0x000fe20008010802 */
[----:B---3--:R-:W-:Y:S01]  /*b9e0*/  @!P0 FADD.FTZ R4, R149, R4 ;  /* 0x0000000495048221 */ /* 0x008fe20000010000 */
[----:B------:R-:W1:Y:S01]  /*b9f0*/  SHFL.DOWN PT, R164, R7, 0x2, 0x1f ;  /* 0x08401f0007a47f89 */ /* 0x000e6200000e0000 */
[----:B------:R-:W-:Y:S01]  /*ba00*/  ISETP.GT.AND P0, PT, R135, 0x1d, PT ;  /* 0x0000001d8700780c */ /* 0x000fe20003f04270 */
[----:B------:R-:W-:Y:S01]  /*ba10*/  FMUL.FTZ R2, R11, UR32 ;  /* 0x000000200b027c20 */ /* 0x000fe20008410000 */
[----:B------:R-:W-:Y:S01]  /*ba20*/  FMUL.FTZ R29, R29, R8 ;  /* 0x000000081d1d7220 */ /* 0x000fe20000410000 */
[----:B------:R-:W2:Y:S01]  /*ba30*/  SHFL.DOWN PT, R162, R5, 0x2, 0x1f ;  /* 0x08401f0005a27f89 */ /* 0x000ea200000e0000 */
[----:B------:R-:W-:Y:S01]  /*ba40*/  FMUL.FTZ R9, R28, R9 ;  /* 0x000000091c097220 */ /* 0x000fe20000410000 */
[----:B------:R-:W-:Y:S01]  /*ba50*/  FFMA.FTZ R2, R195, UR19, R2 ;  /* 0x00000013c3027c23 */ /* 0x000fe20008010002 */
[----:B------:R-:W-:Y:S01]  /*ba60*/  FADD.FTZ R59, R160, R59 ;  /* 0x0000003ba03b7221 */ /* 0x000fe20000010000 */
[----:B------:R-:W3:Y:S01]  /*ba70*/  SHFL.DOWN PT, R149, R4, 0x2, 0x1f ;  /* 0x08401f0004957f89 */ /* 0x000ee200000e0000 */
[----:B------:R-:W-:Y:S01]  /*ba80*/  FFMA.FTZ R28, R194, UR19, R3 ;  /* 0x00000013c21c7c23 */ /* 0x000fe20008010003 */
[----:B------:R-:W-:Y:S01]  /*ba90*/  FFMA.FTZ R2, R2, R157, R29 ;  /* 0x0000009d02027223 */ /* 0x000fe2000001001d */
[----:B------:R-:W-:Y:S01]  /*baa0*/  FMUL.FTZ R3, R196, UR32 ;  /* 0x00000020c4037c20 */ /* 0x000fe20008410000 */
[----:B------:R-:W-:Y:S01]  /*bab0*/  FADD.FTZ R71, R156, R71 ;  /* 0x000000479c477221 */ /* 0x000fe20000010000 */
[----:B------:R-:W-:Y:S01]  /*bac0*/  FFMA.FTZ R9, R28, R227, R9 ;  /* 0x000000e31c097223 */ /* 0x000fe20000010009 */
[----:B------:R-:W-:Y:S01]  /*bad0*/  FFMA.FTZ R28, R103, R195, R2 ;  /* 0x000000c3671c7223 */ /* 0x000fe20000010002 */
[----:B------:R-:W-:Y:S01]  /*bae0*/  FFMA.FTZ R3, R10, UR19, -R3 ;  /* 0x000000130a037c23 */ /* 0x000fe20008010803 */
[----:B------:R-:W-:Y:S01]  /*baf0*/  FMUL.FTZ R2, R197, UR32 ;  /* 0x00000020c5027c20 */ /* 0x000fe20008410000 */
[----:B------:R-:W-:Y:S01]  /*bb00*/  FFMA.FTZ R9, R104, R194, R9 ;  /* 0x000000c268097223 */ /* 0x000fe20000010009 */
[----:B------:R-:W-:Y:S01]  /*bb10*/  FADD.FTZ R57, R28, R57 ;  /* 0x000000391c397221 */ /* 0x000fe20000010000 */
[----:B------:R-:W-:Y:S01]  /*bb20*/  FADD.FTZ R72, R153, R72 ;  /* 0x0000004899487221 */ /* 0x000fe20000010000 */
[----:B0-----:R-:W-:Y:S01]  /*bb30*/  @!P0 FADD.FTZ R6, R6, R151 ;  /* 0x0000009706068221 */ /* 0x001fe20000010000 */
[----:B------:R-:W-:Y:S01]  /*bb40*/  FADD.FTZ R58, R9, R58 ;  /* 0x0000003a093a7221 */ /* 0x000fe20000010000 */
        /* <DEDUP_REMOVED lines=27> */
[----:B0-----:R-:W-:Y:S01]  /*bd00*/  @!P0 FADD.FTZ R6, R6, R29 ;  /* 0x0000001d06068221 */ /* 0x001fe20000010000 */
[----:B------:R-:W-:Y:S01]  /*bd10*/  FFMA.FTZ R3, R3, R154, R208 ;  /* 0x0000009a03037223 */ /* 0x000fe200000100d0 */
[----:B------:R-:W-:Y:S01]  /*bd20*/  FADD.FTZ R73, R152, R73 ;  /* 0x0000004998497221 */ /* 0x000fe20000010000 */
[----:B------:R-:W-:Y:S01]  /*bd30*/  FFMA.FTZ R8, R183, UR19, -R2 ;  /* 0x00000013b7087c23 */ /* 0x000fe20008010802 */
[----:B-1----:R-:W-:Y:S01]  /*bd40*/  @!P0 FADD.FTZ R7, R7, R160 ;  /* 0x000000a007078221 */ /* 0x002fe20000010000 */
[----:B------:R-:W0:Y:S01]  /*bd50*/  SHFL.DOWN PT, R147, R6, 0x8, 0x1f ;  /* 0x09001f0006937f89 */ /* 0x000e2200000e0000 */
[----:B------:R-:W-:Y:S01]  /*bd60*/  FFMA.FTZ R13, R108, R198, R3 ;  /* 0x000000c66c0d7223 */ /* 0x000fe20000010003 */
[----:B------:R-:W-:Y:S01]  /*bd70*/  FMUL.FTZ R2, R183, UR32 ;  /* 0x00000020b7027c20 */ /* 0x000fe20008410000 */
[----:B--2---:R-:W-:Y:S01]  /*bd80*/  @!P0 FADD.FTZ R5, R5, R158 ;  /* 0x0000009e05058221 */ /* 0x004fe20000010000 */
[----:B------:R-:W1:Y:S01]  /*bd90*/  SHFL.DOWN PT, R28, R7, 0x8, 0x1f ;  /* 0x09001f00071c7f89 */ /* 0x000e6200000e0000 */
[----:B------:R-:W-:Y:S01]  /*bda0*/  FMUL.FTZ R3, R200, UR32 ;  /* 0x00000020c8037c20 */ /* 0x000fe20008410000 */
[----:B------:R-:W-:Y:S01]  /*bdb0*/  FMUL.FTZ R8, R209, R8 ;  /* 0x00000008d1087220 */ /* 0x000fe20000410000 */
[----:B---3--:R-:W-:Y:S01]  /*bdc0*/  @!P0 FADD.FTZ R4, R4, R11 ;  /* 0x0000000b04048221 */ /* 0x008fe20000010000 */
[----:B------:R-:W2:Y:S01]  /*bdd0*/  SHFL.DOWN PT, R10, R5, 0x8, 0x1f ;  /* 0x09001f00050a7f89 */ /* 0x000ea200000e0000 */
[----:B------:R-:W-:Y:S01]  /*bde0*/  ISETP.GT.AND P0, PT, R135, 0x17, PT ;  /* 0x000000178700780c */ /* 0x000fe20003f04270 */
[----:B------:R-:W-:Y:S01]  /*bdf0*/  FFMA.FTZ R11, R199, UR19, R2 ;  /* 0x00000013c70b7c23 */ /* 0x000fe20008010002 */
[C---:B------:R-:W-:Y:S01]  /*be00*/  FFMA.FTZ R9, R184.reuse, UR19, -R3 ;  /* 0x00000013b8097c23 */ /* 0x040fe20008010803 */
[----:B------:R-:W3:Y:S01]  /*be10*/  SHFL.DOWN PT, R29, R4, 0x8, 0x1f ;  /* 0x09001f00041d7f89 */ /* 0x000ee200000e0000 */
[----:B------:R-:W-:Y:S01]  /*be20*/  FMUL.FTZ R3, R184, UR32 ;  /* 0x00000020b8037c20 */ /* 0x000fe20008410000 */
[----:B------:R-:W-:Y:S01]  /*be30*/  FFMA.FTZ R224, R11, R224, R8 ;  /* 0x000000e00be07223 */ /* 0x000fe20000010008 */
[----:B------:R-:W-:Y:S01]  /*be40*/  FMUL.FTZ R9, R210, R9 ;  /* 0x00000009d2097220 */ /* 0x000fe20000410000 */
[----:B------:R-:W-:Y:S01]  /*be50*/  FMUL.FTZ R2, R201, UR32 ;  /* 0x00000020c9027c20 */ /* 0x000fe20008410000 */
[----:B------:R-:W-:Y:S01]  /*be60*/  FFMA.FTZ R8, R200, UR19, R3 ;  /* 0x00000013c8087c23 */ /* 0x000fe20008010003 */
[----:B------:R-:W-:Y:S01]  /*be70*/  FMUL.FTZ R3, R202, UR32 ;  /* 0x00000020ca037c20 */ /* 0x000fe20008410000 */
[----:B------:R-:W-:Y:S01]  /*be80*/  FADD.FTZ R54, R13, R54 ;  /* 0x000000360d367221 */ /* 0x000fe20000010000 */
[----:B------:R-:W-:Y:S01]  /*be90*/  FFMA.FTZ R2, R185, UR19, -R2 ;  /* 0x00000013b9027c23 */ /* 0x000fe20008010802 */
[----:B------:R-:W-:Y:S01]  /*bea0*/  FFMA.FTZ R9, R8, R221, R9 ;  /* 0x000000dd08097223 */ /* 0x000fe20000010009 */
[----:B------:R-:W-:Y:S01]  /*beb0*/  FFMA.FTZ R224, R107, R199, R224 ;  /* 0x000000c76be07223 */ /* 0x000fe200000100e0 */
[----:B------:R-:W-:Y:S01]  /*bec0*/  FADD.FTZ R75, R150, R75 ;  /* 0x0000004b964b7221 */ /* 0x000fe20000010000 */
[----:B0-----:R-:W-:Y:S01]  /*bed0*/  @!P0 FADD.FTZ R6, R6, R147 ;  /* 0x0000009306068221 */ /* 0x001fe20000010000 */
[----:B------:R-:W-:Y:S01]  /*bee0*/  FFMA.FTZ R13, R110, R200, R9 ;  /* 0x000000c86e0d7223 */ /* 0x000fe20000010009 */
[----:B------:R-:W-:Y:S01]  /*bef0*/  FMUL.FTZ R8, R211, R2 ;  /* 0x00000002d3087220 */ /* 0x000fe20000410000 */
[----:B------:R-:W-:Y:S01]  /*bf00*/  FMUL.FTZ R2, R185, UR32 ;  /* 0x00000020b9027c20 */ /* 0x000fe20008410000 */
[----:B-1----:R-:W-:Y:S01]  /*bf10*/  @!P0 FADD.FTZ R7, R7, R28 ;  /* 0x0000001c07078221 */ /* 0x002fe20000010000 */
[C---:B------:R-:W-:Y:S01]  /*bf20*/  FFMA.FTZ R9, R186.reuse, UR19, -R3 ;  /* 0x00000013ba097c23 */ /* 0x040fe20008010803 */
[----:B------:R-:W-:Y:S01]  /*bf30*/  FMUL.FTZ R3, R186, UR32 ;  /* 0x00000020ba037c20 */ /* 0x000fe20008410000 */
[----:B------:R-:W0:Y:S01]  /*bf40*/  SHFL.DOWN PT, R145, R6, 0x10, 0x1f ;  /* 0x0a001f0006917f89 */ /* 0x000e2200000e0000 */
[----:B--2---:R-:W-:Y:S01]  /*bf50*/  @!P0 FADD.FTZ R5, R5, R10 ;  /* 0x0000000a05058221 */ /* 0x004fe20000010000 */
[----:B------:R-:W-:Y:S01]  /*bf60*/  FFMA.FTZ R11, R201, UR19, R2 ;  /* 0x00000013c90b7c23 */ /* 0x000fe20008010002 */
[----:B------:R-:W-:Y:S01]  /*bf70*/  FMUL.FTZ R9, R212, R9 ;  /* 0x00000009d4097220 */ /* 0x000fe20000410000 */
[----:B------:R-:W1:Y:S01]  /*bf80*/  SHFL.DOWN PT, R28, R7, 0x10, 0x1f ;  /* 0x0a001f00071c7f89 */ /* 0x000e6200000e0000 */
[----:B---3--:R-:W-:Y:S01]  /*bf90*/  @!P0 FADD.FTZ R4, R4, R29 ;  /* 0x0000001d04048221 */ /* 0x008fe20000010000 */
[----:B------:R-:W-:Y:S01]  /*bfa0*/  FFMA.FTZ R2, R202, UR19, R3 ;  /* 0x00000013ca027c23 */ /* 0x000fe20008010003 */
[----:B------:R-:W-:Y:S01]  /*bfb0*/  FMUL.FTZ R3, R14, UR32 ;  /* 0x000000200e037c20 */ /* 0x000fe20008410000 */
[----:B------:R-:W2:Y:S01]  /*bfc0*/  SHFL.DOWN PT, R10, R5, 0x10, 0x1f ;  /* 0x0a001f00050a7f89 */ /* 0x000ea200000e0000 */
[----:B------:R-:W-:Y:S01]  /*bfd0*/  FFMA.FTZ R8, R11, R222, R8 ;  /* 0x000000de0b087223 */ /* 0x000fe20000010008 */
[----:B------:R-:W-:Y:S01]  /*bfe0*/  FFMA.FTZ R219, R2, R219, R9 ;  /* 0x000000db02db7223 */ /* 0x000fe20000010009 */
[----:B------:R-:W-:Y:S01]  /*bff0*/  FFMA.FTZ R9, R148, UR19, -R3 ;  /* 0x0000001394097c23 */ /* 0x000fe20008010803 */
[----:B------:R-:W3:Y:S01]  /*c000*/  SHFL.DOWN PT, R29, R4, 0x10, 0x1f ;  /* 0x0a001f00041d7f89 */ /* 0x000ee200000e0000 */
[----:B------:R-:W-:Y:S01]  /*c010*/  FMUL.FTZ R3, R204, UR32 ;  /* 0x00000020cc037c20 */ /* 0x000fe20008410000 */
[----:B------:R-:W-:Y:S01]  /*c020*/  ISETP.GT.AND P0, PT, R135, 0xf, PT ;  /* 0x0000000f8700780c */ /* 0x000fe20003f04270 */
[----:B------:R-:W-:Y:S01]  /*c030*/  FFMA.FTZ R8, R109, R201, R8 ;  /* 0x000000c96d087223 */ /* 0x000fe20000010008 */
[----:B------:R-:W-:Y:S01]  /*c040*/  FMUL.FTZ R2, R205, UR32 ;  /* 0x00000020cd027c20 */ /* 0x000fe20008410000 */
[----:B------:R-:W-:Y:S01]  /*c050*/  FFMA.FTZ R3, R188, UR19, -R3 ;  /* 0x00000013bc037c23 */ /* 0x000fe20008010803 */
[----:B------:R-:W-:Y:S01]  /*c060*/  FMUL.FTZ R214, R214, R9 ;  /* 0x00000009d6d67220 */ /* 0x000fe20000410000 */
[----:B------:R-:W-:Y:S01]  /*c070*/  FADD.FTZ R51, R8, R51 ;  /* 0x0000003308337221 */ /* 0x000fe20000010000 */
[C---:B------:R-:W-:Y:S01]  /*c080*/  FFMA.FTZ R8, R189.reuse, UR19, -R2 ;  /* 0x00000013bd087c23 */ /* 0x040fe20008010802 */
[----:B------:R-:W-:Y:S01]  /*c090*/  FMUL.FTZ R216, R216, R3 ;  /* 0x00000003d8d87220 */ /* 0x000fe20000410000 */
[----:B------:R-:W-:Y:S01]  /*c0a0*/  FMUL.FTZ R9, R148, UR32 ;  /* 0x0000002094097c20 */ /* 0x000fe20008410000 */
[----:B------:R-:W-:Y:S01]  /*c0b0*/  FMUL.FTZ R3, R188, UR32 ;  /* 0x00000020bc037c20 */ /* 0x000fe20008410000 */
[----:B------:R-:W-:Y:S01]  /*c0c0*/  FMUL.FTZ R2, R189, UR32 ;  /* 0x00000020bd027c20 */ /* 0x000fe20008410000 */
[----:B------:R-:W-:Y:S01]  /*c0d0*/  FMUL.FTZ R213, R213, R8 ;  /* 0x00000008d5d57220 */ /* 0x000fe20000410000 */
[----:B------:R-:W-:Y:S01]  /*c0e0*/  FFMA.FTZ R9, R14, UR19, R9 ;  /* 0x000000130e097c23 */ /* 0x000fe20008010009 */
[----:B------:R-:W-:Y:S01]  /*c0f0*/  FFMA.FTZ R3, R204, UR19, R3 ;  /* 0x00000013cc037c23 */ /* 0x000fe20008010003 */
[----:B------:R-:W-:Y:S01]  /*c100*/  FFMA.FTZ R2, R205, UR19, R2 ;  /* 0x00000013cd027c23 */ /* 0x000fe20008010002 */
[----:B0-----:R-:W-:Y:S01]  /*c110*/  @!P0 FADD.FTZ R6, R6, R145 ;  /* 0x0000009106068221 */ /* 0x001fe20000010000 */
        /* <DEDUP_REMOVED lines=25> */
[----:B------:R-:W-:Y:S01]  /*c2b0*/  ISETP.NE.AND P0, PT, R131, UR33, PT ;  /* 0x0000002183007c0c */ /* 0x000fe2000bf05270 */
        /* <DEDUP_REMOVED lines=16> */
.L_x_6752:
[----:B------:R-:W-:Y:S05]  /*c3c0*/  BSYNC B0 ;  /* 0x0000000000007941 */ /* 0x000fea0003800000 */
.L_x_6751:
[----:B------:R-:W-:-:S04]  /*c3d0*/  IADD3 R30, R30, 0x1, RZ ;  /* 0x000000011e1e7810 */ /* 0x000fc80007ffe0ff */
[----:B------:R-:W-:-:S13]  /*c3e0*/  ISETP.GE.AND P0, PT, R30, UR34, PT ;  /* 0x000000221e007c0c */ /* 0x000fda000bf06270 */
[----:B------:R-:W-:Y:S05]  /*c3f0*/  @!P0 BRA `(.L_x_6753) ;  /* 0xffffffa400488947 */ /* 0x000fea000383ffff */
.L_x_6722:
[----:B------:R-:W-:Y:S01]  /*c400*/  BAR.SYNC.DEFER_BLOCKING 0x0 ;  /* 0x0000000000007b1d */ /* 0x000fe20000010000 */
[C---:B------:R-:W-:Y:S02]  /*c410*/  LOP3.LUT R15, R136.reuse, 0x20, RZ, 0xfc, !PT ;  /* 0x00000020880f7812 */ /* 0x040fe400078efcff */
[----:B------:R-:W-:Y:S02]  /*c420*/  CS2R R28, SRZ ;  /* 0x00000000001c7805 */ /* 0x000fe4000001ff00 */
[C---:B-1----:R-:W-:Y:S02]  /*c430*/  LOP3.LUT R14, R136.reuse, 0x40, RZ, 0xfc, !PT ;  /* 0x00000040880e7812 */ /* 0x042fe400078efcff */
[----:B------:R-:W-:Y:S02]  /*c440*/  CS2R R30, SRZ ;  /* 0x00000000001e7805 */ /* 0x000fe4000001ff00 */
[C---:B------:R-:W-:Y:S01]  /*c450*/  LOP3.LUT R0, R136.reuse, 0x60, RZ, 0xfc, !PT ;  /* 0x0000006088007812 */ /* 0x040fe200078efcff */
[----:B------:R-:W-:Y:S01]  /*c460*/  ULDC UR7, c[0x0][0x218] ;  /* 0x0000860000077ab9 */ /* 0x000fe20000000800 */
[----:B------:R-:W-:-:S02]  /*c470*/  LOP3.LUT R2, R136, 0x80, RZ, 0xfc, !PT ;  /* 0x0000008088027812 */ /* 0x000fc400078efcff */
[----:B------:R-:W-:Y:S02]  /*c480*/  CS2R R32, SRZ ;  /* 0x0000000000207805 */ /* 0x000fe4000001ff00 */
[----:B------:R-:W-:Y:S02]  /*c490*/  IADD3 R19, -R18, UR7, RZ ;  /* 0x0000000712137c10 */ /* 0x000fe4000fffe1ff */
[----:B------:R-:W-:Y:S02]  /*c4a0*/  CS2R R34, SRZ ;  /* 0x0000000000227805 */ /* 0x000fe4000001ff00 */
[C---:B------:R-:W-:Y:S02]  /*c4b0*/  LOP3.LUT R3, R136.reuse, 0xa0, RZ, 0xfc, !PT ;  /* 0x000000a088037812 */ /* 0x040fe400078efcff */
[----:B------:R-:W-:Y:S02]  /*c4c0*/  CS2R R36, SRZ ;  /* 0x0000000000247805 */ /* 0x000fe4000001ff00 */
[----:B------:R-:W-:-:S02]  /*c4d0*/  ISETP.GE.AND P2, PT, R136, R19, PT ;  /* 0x000000138800720c */ /* 0x000fc40003f46270 */
[C---:B0-----:R-:W-:Y:S02]  /*c4e0*/  LOP3.LUT R4, R136.reuse, 0xc0, RZ, 0xfc, !PT ;  /* 0x000000c088047812 */ /* 0x041fe400078efcff */
[C---:B------:R-:W-:Y:S02]  /*c4f0*/  LOP3.LUT R13, R136.reuse, 0xe0, RZ, 0xfc, !PT ;  /* 0x000000e0880d7812 */ /* 0x040fe400078efcff */
[C---:B------:R-:W-:Y:S02]  /*c500*/  LOP3.LUT R12, R136.reuse, 0x100, RZ, 0xfc, !PT ;  /* 0x00000100880c7812 */ /* 0x040fe400078efcff */
[C---:B------:R-:W-:Y:S02]  /*c510*/  LOP3.LUT R11, R136.reuse, 0x120, RZ, 0xfc, !PT ;  /* 0x00000120880b7812 */ /* 0x040fe400078efcff */
[C---:B------:R-:W-:Y:S02]  /*c520*/  LOP3.LUT R10, R136.reuse, 0x140, RZ, 0xfc, !PT ;  /* 0x00000140880a7812 */ /* 0x040fe400078efcff */
[----:B------:R-:W-:Y:S01]  /*c530*/  LOP3.LUT R9, R136, 0x160, RZ, 0xfc, !PT ;  /* 0x0000016088097812 */ /* 0x000fe200078efcff */
[----:B------:R-:W2:Y:S01]  /*c540*/  @!P2 LDG.E R63, desc[UR12][R16.64] ;  /* 0x0000000c103fa981 */ /* 0x000ea2000c1e1900 */
[----:B------:R-:W-:-:S02]  /*c550*/  ISETP.GE.AND P3, PT, R15, R19, PT ;  /* 0x000000130f00720c */ /* 0x000fc40003f66270 */
[C---:B------:R-:W-:Y:S02]  /*c560*/  LOP3.LUT R8, R136.reuse, 0x180, RZ, 0xfc, !PT ;  /* 0x0000018088087812 */ /* 0x040fe400078efcff */
[C---:B------:R-:W-:Y:S02]  /*c570*/  LOP3.LUT R7, R136.reuse, 0x1a0, RZ, 0xfc, !PT ;  /* 0x000001a088077812 */ /* 0x040fe400078efcff */
[C---:B------:R-:W-:Y:S02]  /*c580*/  LOP3.LUT R6, R136.reuse, 0x1c0, RZ, 0xfc, !PT ;  /* 0x000001c088067812 */ /* 0x040fe400078efcff */
[----:B------:R-:W-:Y:S02]  /*c590*/  LOP3.LUT R5, R136, 0x1e0, RZ, 0xfc, !PT ;  /* 0x000001e088057812 */ /* 0x000fe400078efcff */
[----:B------:R-:W-:Y:S02]  /*c5a0*/  CS2R R38, SRZ ;  /* 0x0000000000267805 */ /* 0x000fe4000001ff00 */
[----:B------:R-:W-:-:S02]  /*c5b0*/  ISETP.GE.AND P4, PT, R14, R19, PT ;  /* 0x000000130e00720c */ /* 0x000fc40003f86270 */
[----:B------:R-:W-:Y:S02]  /*c5c0*/  CS2R R40, SRZ ;  /* 0x0000000000287805 */ /* 0x000fe4000001ff00 */
[-C--:B------:R-:W-:Y:S01]  /*c5d0*/  ISETP.GE.AND P5, PT, R0, R19.reuse, PT ;  /* 0x000000130000720c */ /* 0x080fe20003fa6270 */
[----:B------:R-:W3:Y:S01]  /*c5e0*/  @!P3 LDG.E R29, desc[UR12][R16.64+0x80] ;  /* 0x0000800c101db981 */ /* 0x000ee2000c1e1900 */
[-C--:B------:R-:W-:Y:S01]  /*c5f0*/  ISETP.GE.AND P6, PT, R2, R19.reuse, PT ;  /* 0x000000130200720c */ /* 0x080fe20003fc6270 */
[----:B------:R-:W0:Y:S01]  /*c600*/  S2UR UR8, SR_CgaCtaId ;  /* 0x00000000000879c3 */ /* 0x000e220000008800 */
[-C--:B------:R-:W-:Y:S02]  /*c610*/  ISETP.GE.AND P0, PT, R3, R19.reuse, PT ;  /* 0x000000130300720c */ /* 0x080fe40003f06270 */
[-C--:B------:R-:W-:Y:S02]  /*c620*/  ISETP.GE.AND P2, PT, R4, R19.reuse, PT ;  /* 0x000000130400720c */ /* 0x080fe40003f46270 */
[----:B------:R-:W-:-:S02]  /*c630*/  ISETP.GE.AND P3, PT, R13, R19, PT ;  /* 0x000000130d00720c */ /* 0x000fc40003f66270 */
[----:B------:R-:W-:Y:S01]  /*c640*/  MOV R18, RZ ;  /* 0x000000ff00127202 */ /* 0x000fe20000000f00 */
[----:B------:R-:W4:Y:S01]  /*c650*/  @!P4 LDG.E R28, desc[UR12][R16.64+0x100] ;  /* 0x0001000c101cc981 */ /* 0x000f22000c1e1900 */
[-C--:B------:R-:W-:Y:S01]  /*c660*/  ISETP.GE.AND P4, PT, R12, R19.reuse, PT ;  /* 0x000000130c00720c */ /* 0x080fe20003f86270 */
[----:B------:R-:W1:Y:S02]  /*c670*/  LDC.64 R104, c[0x0][0x388] ;  /* 0x0000e200ff687b82 */ /* 0x000e640000000a00 */
        /* <DEDUP_REMOVED lines=40> */
[----:B------:R-:W2:Y:S04]  /*c900*/  LDS R17, [R116+0x8] ;  /* 0x0000080074117984 */ /* 0x000ea80000000800 */
[----:B------:R-:W3:Y:S04]  /*c910*/  LDS R18, [R116+0xc] ;  /* 0x00000c0074127984 */ /* 0x000ee80000000800 */
[----:B------:R-:W4:Y:S04]  /*c920*/  LDS R28, [R116+0x10] ;  /* 0x00001000741c7984 */ /* 0x000f280000000800 */
[----:B------:R-:W-:Y:S01]  /*c930*/  LDS R29, [R116+0x24] ;  /* 0x00002400741d7984 */ /* 0x000fe20000000800 */
[----:B0-----:R-:W-:-:S03]  /*c940*/  FADD.FTZ R30, R16, UR5 ;  /* 0x00000005101e7e21 */ /* 0x001fc60008010000 */
[----:B------:R-:W-:Y:S01]  /*c950*/  LDS R16, [R116+0x14] ;  /* 0x0000140074107984 */ /* 0x000fe20000000800 */
[----:B--2---:R-:W-:Y:S01]  /*c960*/  FADD.FTZ R32, R17, UR5 ;  /* 0x0000000511207e21 */ /* 0x004fe20008010000 */
[----:B------:R-:W-:Y:S02]  /*c970*/  FSETP.GTU.FTZ.AND P6, PT, R30, 20, PT ;  /* 0x41a000001e00780b */ /* 0x000fe40003fdc000 */
[----:B------:R-:W0:Y:S01]  /*c980*/  LDS R17, [R116+0x18] ;  /* 0x0000180074117984 */ /* 0x000e220000000800 */
[----:B---3--:R-:W-:Y:S01]  /*c990*/  FADD.FTZ R34, R18, UR5 ;  /* 0x0000000512227e21 */ /* 0x008fe20008010000 */
[----:B------:R-:W-:Y:S02]  /*c9a0*/  FSETP.GTU.FTZ.AND P0, PT, R32, 20, PT ;  /* 0x41a000002000780b */ /* 0x000fe40003f1c000 */
[----:B------:R-:W2:Y:S02]  /*c9b0*/  LDS R18, [R116+0x1c] ;  /* 0x00001c0074127984 */ /* 0x000ea40000000800 */
[----:B------:R-:W-:-:S05]  /*c9c0*/  FSETP.GTU.FTZ.AND P2, PT, R34, 20, PT ;  /* 0x41a000002200780b */ /* 0x000fca0003f5c000 */
[----:B------:R-:W-:Y:S01]  /*c9d0*/  @!P6 FMUL.FTZ R30, R30, -1.4426950216293334961 ;  /* 0xbfb8aa3b1e1ee820 */ /* 0x000fe20000410000 */
[----:B----4-:R-:W-:Y:S02]  /*c9e0*/  FADD.FTZ R35, R28, UR5 ;  /* 0x000000051c237e21 */ /* 0x010fe40008010000 */
[----:B------:R-:W3:Y:S01]  /*c9f0*/  LDS R28, [R116+0x20] ;  /* 0x00002000741c7984 */ /* 0x000ee20000000800 */
[----:B------:R-:W-:Y:S02]  /*ca00*/  @!P0 FMUL.FTZ R32, R32, -1.4426950216293334961 ;  /* 0xbfb8aa3b20208820 */ /* 0x000fe40000410000 */
[----:B------:R-:W4:Y:S02]  /*ca10*/  @!P6 MUFU.EX2 R30, R30 ;  /* 0x0000001e001ee308 */ /* 0x000f240000000800 */
[----:B------:R-:W-:-:S06]  /*ca20*/  @!P2 FMUL.FTZ R34, R34, -1.4426950216293334961 ;  /* 0xbfb8aa3b2222a820 */ /* 0x000fcc0000410000 */
[----:B------:R-:W5:Y:S01]  /*ca30*/  @!P0 MUFU.EX2 R32, R32 ;  /* 0x0000002000208308 */ /* 0x000f620000000800 */
[----:B------:R-:W-:-:S07]  /*ca40*/  FSETP.GTU.FTZ.AND P3, PT, R35, 20, PT ;  /* 0x41a000002300780b */ /* 0x000fce0003f7c000 */
[----:B------:R-:W1:Y:S01]  /*ca50*/  @!P2 MUFU.EX2 R34, R34 ;  /* 0x000000220022a308 */ /* 0x000e620000000800 */
[----:B----4-:R-:W-:Y:S02]  /*ca60*/  @!P6 FADD.FTZ R31, R30, 1 ;  /* 0x3f8000001e1fe421 */ /* 0x010fe40000010000 */
[----:B------:R-:W4:Y:S01]  /*ca70*/  LDS R30, [R116+0x28] ;  /* 0x00002800741e7984 */ /* 0x000f220000000800 */
[----:B-----5:R-:W-:-:S04]  /*ca80*/  @!P0 FADD.FTZ R33, R32, 1 ;  /* 0x3f80000020218421 */ /* 0x020fc80000010000 */
[----:B------:R-:W5:Y:S01]  /*ca90*/  @!P6 MUFU.RCP R31, R31 ;  /* 0x0000001f001fe308 */ /* 0x000f620000001000 */
[----:B------:R-:W-:Y:S01]  /*caa0*/  @!P3 FMUL.FTZ R35, R35, -1.4426950216293334961 ;  /* 0xbfb8aa3b2323b820 */ /* 0x000fe20000410000 */
[----:B-1----:R-:W-:-:S06]  /*cab0*/  @!P2 FADD.FTZ R34, R34, 1 ;  /* 0x3f8000002222a421 */ /* 0x002fcc0000010000 */
[----:B------:R-:W1:Y:S08]  /*cac0*/  @!P0 MUFU.RCP R32, R33 ;  /* 0x0000002100208308 */ /* 0x000e700000001000 */
[----:B------:R-:W4:Y:S01]  /*cad0*/  @!P2 MUFU.RCP R37, R34 ;  /* 0x000000220025a308 */ /* 0x000f220000001000 */
[----:B0-----:R-:W-:-:S07]  /*cae0*/  FADD.FTZ R17, R17, UR5 ;  /* 0x0000000511117e21 */ /* 0x001fce0008010000 */
[----:B------:R-:W0:Y:S01]  /*caf0*/  @!P3 MUFU.EX2 R35, R35 ;  /* 0x000000230023b308 */ /* 0x000e220000000800 */
[----:B-----5:R-:W-:Y:S01]  /*cb00*/  @!P6 FMUL.FTZ R48, R48, R31 ;  /* 0x0000001f3030e220 */ /* 0x020fe20000410000 */
[----:B------:R-:W-:Y:S01]  /*cb10*/  FADD.FTZ R16, R16, UR5 ;  /* 0x0000000510107e21 */ /* 0x000fe20008010000 */
[----:B--2---:R-:W-:Y:S01]  /*cb20*/  FADD.FTZ R38, R18, UR5 ;  /* 0x0000000512267e21 */ /* 0x004fe20008010000 */
[----:B---3--:R-:W-:Y:S01]  /*cb30*/  FADD.FTZ R31, R28, UR5 ;  /* 0x000000051c1f7e21 */ /* 0x008fe20008010000 */
[----:B-1----:R-:W-:Y:S01]  /*cb40*/  @!P0 FMUL.FTZ R49, R49, R32 ;  /* 0x0000002031318220 */ /* 0x002fe20000410000 */
[----:B------:R-:W-:Y:S01]  /*cb50*/  FSETP.GTU.FTZ.AND P5, PT, R17, 20, PT ;  /* 0x41a000001100780b */ /* 0x000fe20003fbc000 */
[----:B------:R-:W-:Y:S01]  /*cb60*/  FADD.FTZ R32, R29, UR5 ;  /* 0x000000051d207e21 */ /* 0x000fe20008010000 */
[----:B------:R-:W-:Y:S01]  /*cb70*/  FSETP.GTU.FTZ.AND P4, PT, R16, 20, PT ;  /* 0x41a000001000780b */ /* 0x000fe20003f9c000 */
[----:B----4-:R-:W-:Y:S01]  /*cb80*/  @!P2 FMUL.FTZ R50, R50, R37 ;  /* 0x000000253232a220 */ /* 0x010fe20000410000 */
[----:B------:R-:W-:-:S02]  /*cb90*/  FSETP.GTU.FTZ.AND P6, PT, R38, 20, PT ;  /* 0x41a000002600780b */ /* 0x000fc40003fdc000 */
[----:B------:R-:W-:Y:S02]  /*cba0*/  FSETP.GTU.FTZ.AND P0, PT, R31, 20, PT ;  /* 0x41a000001f00780b */ /* 0x000fe40003f1c000 */
[----:B------:R-:W-:Y:S01]  /*cbb0*/  FSETP.GTU.FTZ.AND P2, PT, R32, 20, PT ;  /* 0x41a000002000780b */ /* 0x000fe20003f5c000 */
[----:B0-----:R-:W-:Y:S01]  /*cbc0*/  @!P3 FADD.FTZ R35, R35, 1 ;  /* 0x3f8000002323b421 */ /* 0x001fe20000010000 */
[----:B------:R-:W-:-:S03]  /*cbd0*/  SHF.L.U32 R29, R138, 0x4, RZ ;  /* 0x000000048a1d7819 */ /* 0x000fc600000006ff */
[----:B------:R-:W-:Y:S01]  /*cbe0*/  @!P5 FMUL.FTZ R17, R17, -1.4426950216293334961 ;  /* 0xbfb8aa3b1111d820 */ /* 0x000fe20000410000 */
[----:B------:R-:W0:Y:S01]  /*cbf0*/  @!P3 MUFU.RCP R36, R35 ;  /* 0x000000230024b308 */ /* 0x000e220000001000 */
[----:B------:R-:W-:Y:S01]  /*cc00*/  FADD.FTZ R34, R30, UR5 ;  /* 0x000000051e227e21 */ /* 0x000fe20008010000 */
[----:B------:R-:W-:Y:S01]  /*cc10*/  LOP3.LUT R30, R29, 0xfffffe00, RZ, 0xc0, !PT ;  /* 0xfffffe001d1e7812 */ /* 0x000fe200078ec0ff */
[----:B------:R-:W-:Y:S01]  /*cc20*/  @!P4 FMUL.FTZ R16, R16, -1.4426950216293334961 ;  /* 0xbfb8aa3b1010c820 */ /* 0x000fe20000410000 */
[----:B------:R-:W-:Y:S01]  /*cc30*/  @!P6 FMUL.FTZ R28, R38, -1.4426950216293334961 ;  /* 0xbfb8aa3b261ce820 */ /* 0x000fe20000410000 */
[----:B------:R-:W-:-:S03]  /*cc40*/  @!P0 FMUL.FTZ R29, R31, -1.4426950216293334961 ;  /* 0xbfb8aa3b1f1d8820 */ /* 0x000fc60000410000 */
[----:B------:R1:W2:Y:S01]  /*cc50*/  @!P5 MUFU.EX2 R18, R17 ;  /* 0x000000110012d308 */ /* 0x0002a20000000800 */
[----:B------:R-:W-:Y:S01]  /*cc60*/  LEA R96, R135, R30, 0x4 ;  /* 0x0000001e87607211 */ /* 0x000fe200078e20ff */
[----:B-1----:R-:W-:-:S06]  /*cc70*/  @!P2 FMUL.FTZ R17, R32, -1.4426950216293334961 ;  /* 0xbfb8aa3b2011a820 */ /* 0x002fcc0000410000 */
[----:B------:R-:W-:Y:S01]  /*cc80*/  @!P4 MUFU.EX2 R16, R16 ;  /* 0x000000100010c308 */ /* 0x000fe20000000800 */
[----:B0-----:R-:W-:-:S07]  /*cc90*/  @!P3 FMUL.FTZ R51, R51, R36 ;  /* 0x000000243333b220 */ /* 0x001fce0000410000 */
[----:B------:R-:W0:Y:S01]  /*cca0*/  @!P6 MUFU.EX2 R28, R28 ;  /* 0x0000001c001ce308 */ /* 0x000e220000000800 */
[----:B------:R-:W-:-:S07]  /*ccb0*/  FSETP.GTU.FTZ.AND P3, PT, R34, 20, PT ;  /* 0x41a000002200780b */ /* 0x000fce0003f7c000 */
[----:B------:R-:W1:Y:S08]  /*ccc0*/  @!P0 MUFU.EX2 R29, R29 ;  /* 0x0000001d001d8308 */ /* 0x000e700000000800 */
[----:B------:R3:W4:Y:S01]  /*ccd0*/  @!P2 MUFU.EX2 R30, R17 ;  /* 0x00000011001ea308 */ /* 0x0007220000000800 */
[----:B------:R-:W-:Y:S01]  /*cce0*/  IADD3 R33, R96, 0x2, RZ ;  /* 0x0000000260217810 */ /* 0x000fe20007ffe0ff */
[----:B--2---:R-:W-:Y:S01]  /*ccf0*/  @!P5 FADD.FTZ R18, R18, 1 ;  /* 0x3f8000001212d421 */ /* 0x004fe20000010000 */
[----:B------:R-:W-:Y:S01]  /*cd00*/  IADD3 R83, R96, 0xa, RZ ;  /* 0x0000000a60537810 */ /* 0x000fe20007ffe0ff */
[----:B0-----:R-:W-:Y:S01]  /*cd10*/  @!P6 FADD.FTZ R28, R28, 1 ;  /* 0x3f8000001c1ce421 */ /* 0x001fe20000010000 */
[----:B------:R-:W-:Y:S01]  /*cd20*/  @!P3 FMUL.FTZ R31, R34, -1.4426950216293334961 ;  /* 0xbfb8aa3b221fb820 */ /* 0x000fe20000410000 */
[----:B---3--:R-:W-:Y:S01]  /*cd30*/  @!P4 FADD.FTZ R17, R16, 1 ;  /* 0x3f8000001011c421 */ /* 0x008fe20000010000 */
[----:B-1----:R-:W-:Y:S01]  /*cd40*/  @!P0 FADD.FTZ R29, R29, 1 ;  /* 0x3f8000001d1d8421 */ /* 0x002fe20000010000 */
[-C--:B------:R-:W-:Y:S01]  /*cd50*/  LEA.HI.SX32 R34, R33, R96.reuse, 0x1b ;  /* 0x0000006021227211 */ /* 0x080fe200078fdaff */
[----:B------:R0:W-:Y:S01]  /*cd60*/  @!P5 MUFU.RCP R98, R18 ;  /* 0x000000120062d308 */ /* 0x0001e20000001000 */
[----:B------:R-:W-:Y:S01]  /*cd70*/  LEA.HI.SX32 R86, R83, R96, 0x1b ;  /* 0x0000006053567211 */ /* 0x000fe200078fdaff */
[----:B------:R-:W1:Y:S01]  /*cd80*/  LDS R16, [R116+0x2c] ;  /* 0x00002c0074107984 */ /* 0x000e620000000800 */
[----:B----4-:R-:W-:-:S05]  /*cd90*/  @!P2 FADD.FTZ R30, R30, 1 ;  /* 0x3f8000001e1ea421 */ /* 0x010fca0000010000 */
[----:B------:R2:W-:Y:S01]  /*cda0*/  @!P4 MUFU.RCP R95, R17 ;  /* 0x00000011005fc308 */ /* 0x0005e20000001000 */
[----:B0-----:R-:W0:Y:S07]  /*cdb0*/  LDS R18, [R116+0x34] ;  /* 0x0000340074127984 */ /* 0x001e2e0000000800 */
[----:B------:R3:W-:Y:S01]  /*cdc0*/  @!P6 MUFU.RCP R33, R28 ;  /* 0x0000001c0021e308 */ /* 0x0007e20000001000 */
[----:B--2---:R-:W2:Y:S07]  /*cdd0*/  LDS R17, [R116+0x30] ;  /* 0x0000300074117984 */ /* 0x004eae0000000800 */
[----:B------:R4:W-:Y:S01]  /*cde0*/  @!P0 MUFU.RCP R100, R29 ;  /* 0x0000001d00648308 */ /* 0x0009e20000001000 */
[----:B---3--:R-:W3:Y:S07]  /*cdf0*/  LDS R28, [R116+0x38] ;  /* 0x00003800741c7984 */ /* 0x008eee0000000800 */
[----:B------:R5:W-:Y:S01]  /*ce00*/  @!P2 MUFU.RCP R83, R30 ;  /* 0x0000001e0053a308 */ /* 0x000be20000001000 */
[----:B----4-:R-:W4:Y:S04]  /*ce10*/  LDS R29, [R116+0x3c] ;  /* 0x00003c00741d7984 */ /* 0x010f280000000800 */
[----:B-----5:R-:W5:Y:S01]  /*ce20*/  LDS R30, [R116] ;  /* 0x00000000741e7984 */ /* 0x020f620000000800 */
[----:B------:R-:W-:Y:S06]  /*ce30*/  BAR.SYNC.DEFER_BLOCKING 0x0 ;  /* 0x0000000000007b1d */ /* 0x000fec0000010000 */
[----:B------:R-:W1:Y:S01]  /*ce40*/  @!P3 MUFU.EX2 R31, R31 ;  /* 0x0000001f001fb308 */ /* 0x000e620000000800 */
[----:B------:R-:W-:-:S02]  /*ce50*/  IADD3 R32, R96, 0x1, RZ ;  /* 0x0000000160207810 */ /* 0x000fc40007ffe0ff */
[C---:B------:R-:W-:Y:S02]  /*ce60*/  IADD3 R35, R96.reuse, 0x3, RZ ;  /* 0x0000000360237810 */ /* 0x040fe40007ffe0ff */
[C---:B------:R-:W-:Y:S02]  /*ce70*/  IADD3 R37, R96.reuse, 0x4, RZ ;  /* 0x0000000460257810 */ /* 0x040fe40007ffe0ff */
[----:B------:R-:W-:Y:S02]  /*ce80*/  IADD3 R39, R96, 0x5, RZ ;  /* 0x0000000560277810 */ /* 0x000fe40007ffe0ff */
[----:B------:R-:W-:Y:S02]  /*ce90*/  LEA.HI.SX32 R32, R32, R96, 0x1b ;  /* 0x0000006020207211 */ /* 0x000fe400078fdaff */
[C---:B------:R-:W-:Y:S02]  /*cea0*/  IADD3 R41, R96.reuse, 0x6, RZ ;  /* 0x0000000660297810 */ /* 0x040fe40007ffe0ff */
[----:B------:R-:W-:-:S02]  /*ceb0*/  IADD3 R43, R96, 0x7, RZ ;  /* 0x00000007602b7810 */ /* 0x000fc40007ffe0ff */
[-C--:B------:R-:W-:Y:S02]  /*cec0*/  LEA.HI.SX32 R36, R35, R96.reuse, 0x1b ;  /* 0x0000006023247211 */ /* 0x080fe400078fdaff */
[C---:B------:R-:W-:Y:S02]  /*ced0*/  IADD3 R45, R96.reuse, 0x8, RZ ;  /* 0x00000008602d7810 */ /* 0x040fe40007ffe0ff */
[-C--:B------:R-:W-:Y:S02]  /*cee0*/  LEA.HI.SX32 R38, R37, R96.reuse, 0x1b ;  /* 0x0000006025267211 */ /* 0x080fe400078fdaff */
[----:B------:R-:W-:Y:S02]  /*cef0*/  IADD3 R63, R96, 0x9, RZ ;  /* 0x00000009603f7810 */ /* 0x000fe40007ffe0ff */
[-C--:B------:R-:W-:Y:S02]  /*cf00*/  LEA.HI.SX32 R40, R39, R96.reuse, 0x1b ;  /* 0x0000006027287211 */ /* 0x080fe400078fdaff */
[----:B------:R-:W-:Y:S01]  /*cf10*/  LEA R35, R32, R81, 0x2 ;  /* 0x0000005120237211 */ /* 0x000fe200078e10ff */
[----:B-1----:R-:W-:Y:S01]  /*cf20*/  @!P3 FADD.FTZ R31, R31, 1 ;  /* 0x3f8000001f1fb421 */ /* 0x002fe20000010000 */
[----:B------:R-:W-:-:S02]  /*cf30*/  LEA.HI.SX32 R42, R41, R96, 0x1b ;  /* 0x00000060292a7211 */ /* 0x000fc400078fdaff */
[-C--:B------:R-:W-:Y:S02]  /*cf40*/  LEA R34, R34, R81.reuse, 0x2 ;  /* 0x0000005122227211 */ /* 0x080fe400078e10ff */
[----:B------:R-:W-:Y:S02]  /*cf50*/  IADD3 R85, R96, 0xb, RZ ;  /* 0x0000000b60557810 */ /* 0x000fe40007ffe0ff */
[-C--:B------:R-:W-:Y:S02]  /*cf60*/  LEA.HI.SX32 R44, R43, R96.reuse, 0x1b ;  /* 0x000000602b2c7211 */ /* 0x080fe400078fdaff */
[----:B------:R-:W-:Y:S01]  /*cf70*/  LEA R37, R36, R81, 0x2 ;  /* 0x0000005124257211 */ /* 0x000fe200078e10ff */
[----:B------:R-:W-:Y:S01]  /*cf80*/  STS [R116], R79 ;  /* 0x0000004f74007388 */ /* 0x000fe20000000800 */
[----:B------:R-:W-:Y:S02]  /*cf90*/  IADD3 R87, R96, 0xc, RZ ;  /* 0x0000000c60577810 */ /* 0x000fe40007ffe0ff */
[----:B------:R-:W-:-:S02]  /*cfa0*/  LEA.HI.SX32 R46, R45, R96, 0x1b ;  /* 0x000000602d2e7211 */ /* 0x000fc400078fdaff */
[-C--:B------:R-:W-:Y:S01]  /*cfb0*/  LEA R38, R38, R81.reuse, 0x2 ;  /* 0x0000005126267211 */ /* 0x080fe200078e10ff */
[----:B------:R-:W-:Y:S01]  /*cfc0*/  STS [R35+0x4], R78 ;  /* 0x0000044e23007388 */ /* 0x000fe20000000800 */
[----:B------:R-:W-:Y:S02]  /*cfd0*/  IADD3 R89, R96, 0xd, RZ ;  /* 0x0000000d60597810 */ /* 0x000fe40007ffe0ff */
[----:B------:R-:W-:Y:S02]  /*cfe0*/  LEA.HI.SX32 R84, R63, R96, 0x1b ;  /* 0x000000603f547211 */ /* 0x000fe400078fdaff */
[-C--:B------:R-:W-:Y:S01]  /*cff0*/  LEA R39, R40, R81.reuse, 0x2 ;  /* 0x0000005128277211 */ /* 0x080fe200078e10ff */
[----:B------:R-:W1:Y:S01]  /*d000*/  @!P3 MUFU.RCP R32, R31 ;  /* 0x0000001f0020b308 */ /* 0x000e620000001000 */
[----:B------:R-:W-:Y:S01]  /*d010*/  IADD3 R91, R96, 0xe, RZ ;  /* 0x0000000e605b7810 */ /* 0x000fe20007ffe0ff */
[----:B------:R-:W-:Y:S01]  /*d020*/  STS [R34+0x8], R77 ;  /* 0x0000084d22007388 */ /* 0x000fe20000000800 */
[----:B------:R-:W-:-:S02]  /*d030*/  LEA R42, R42, R81, 0x2 ;  /* 0x000000512a2a7211 */ /* 0x000fc400078e10ff */
[----:B------:R-:W-:Y:S01]  /*d040*/  IADD3 R93, R96, 0xf, RZ ;  /* 0x0000000f605d7810 */ /* 0x000fe20007ffe0ff */
[----:B------:R-:W-:Y:S01]  /*d050*/  STS [R37+0xc], R76 ;  /* 0x00000c4c25007388 */ /* 0x000fe20000000800 */
[-C--:B------:R-:W-:Y:S02]  /*d060*/  LEA.HI.SX32 R88, R85, R96.reuse, 0x1b ;  /* 0x0000006055587211 */ /* 0x080fe400078fdaff */
[-C--:B------:R-:W-:Y:S01]  /*d070*/  LEA R41, R44, R81.reuse, 0x2 ;  /* 0x000000512c297211 */ /* 0x080fe200078e10ff */
[----:B------:R-:W-:Y:S01]  /*d080*/  STS [R38+0x10], R75 ;  /* 0x0000104b26007388 */ /* 0x000fe20000000800 */
        /* <DEDUP_REMOVED lines=9> */
[----:B------:R-:W-:Y:S02]  /*d120*/  LEA.HI.SX32 R96, R93, R96, 0x1b ;  /* 0x000000605d607211 */ /* 0x000fe400078fdaff */
[-C--:B------:R-:W-:Y:S01]  /*d130*/  LEA R45, R88, R81.reuse, 0x2 ;  /* 0x00000051582d7211 */ /* 0x080fe200078e10ff */
[----:B------:R-:W-:Y:S01]  /*d140*/  STS [R46+0x20], R71 ;  /* 0x000020472e007388 */ /* 0x000fe20000000800 */
[----:B------:R-:W-:-:S02]  /*d150*/  LEA R90, R90, R81, 0x2 ;  /* 0x000000515a5a7211 */ /* 0x000fc400078e10ff */
[-C--:B------:R-:W-:Y:S01]  /*d160*/  LEA R63, R92, R81.reuse, 0x2 ;  /* 0x000000515c3f7211 */ /* 0x080fe200078e10ff */
[----:B------:R-:W-:Y:S01]  /*d170*/  STS [R43+0x24], R70 ;  /* 0x000024462b007388 */ /* 0x000fe20000000800 */
[-C--:B------:R-:W-:Y:S02]  /*d180*/  LEA R94, R94, R81.reuse, 0x2 ;  /* 0x000000515e5e7211 */ /* 0x080fe400078e10ff */
[----:B------:R-:W-:Y:S01]  /*d190*/  LEA R81, R96, R81, 0x2 ;  /* 0x0000005160517211 */ /* 0x000fe200078e10ff */
[----:B------:R-:W-:Y:S04]  /*d1a0*/  STS [R86+0x28], R69 ;  /* 0x0000284556007388 */ /* 0x000fe80000000800 */
[----:B------:R-:W-:Y:S01]  /*d1b0*/  STS [R45+0x2c], R68 ;  /* 0x00002c442d007388 */ /* 0x000fe20000000800 */
[----:B------:R-:W-:-:S03]  /*d1c0*/  FADD.FTZ R16, R16, UR5 ;  /* 0x0000000510107e21 */ /* 0x000fc60008010000 */
[----:B------:R-:W-:Y:S01]  /*d1d0*/  STS [R90+0x30], R67 ;  /* 0x000030435a007388 */ /* 0x000fe20000000800 */
[----:B------:R-:W-:-:S03]  /*d1e0*/  @!P4 FMUL.FTZ R52, R52, R95 ;  /* 0x0000005f3434c220 */ /* 0x000fc60000410000 */
[----:B------:R-:W-:Y:S01]  /*d1f0*/  STS [R63+0x34], R66 ;  /* 0x000034423f007388 */ /* 0x000fe20000000800 */
[----:B------:R-:W-:-:S03]  /*d200*/  @!P2 FMUL.FTZ R56, R56, R83 ;  /* 0x000000533838a220 */ /* 0x000fc60000410000 */
[----:B------:R-:W-:Y:S04]  /*d210*/  STS [R94+0x38], R65 ;  /* 0x000038415e007388 */ /* 0x000fe80000000800 */
[----:B------:R-:W-:Y:S01]  /*d220*/  STS [R81+0x3c], R64 ;  /* 0x00003c4051007388 */ /* 0x000fe20000000800 */
[----:B------:R-:W-:-:S03]  /*d230*/  NOP ;  /* 0x0000000000007918 */ /* 0x000fc60000000000 */
[----:B------:R-:W-:Y:S01]  /*d240*/  LDS R65, [R132] ;  /* 0x0000000084417984 */ /* 0x000fe20000000800 */
[----:B-1----:R-:W-:-:S03]  /*d250*/  @!P3 FMUL.FTZ R57, R57, R32 ;  /* 0x000000203939b220 */ /* 0x002fc60000410000 */
[----:B------:R-:W-:Y:S01]  /*d260*/  LDS R67, [R130+0x80] ;  /* 0x0000800082437984 */ /* 0x000fe20000000800 */
[----:B------:R-:W-:-:S03]  /*d270*/  FSETP.GTU.FTZ.AND P4, PT, R16, 20, PT ;  /* 0x41a000001000780b */ /* 0x000fc60003f9c000 */
[----:B------:R-:W-:Y:S01]  /*d280*/  LDS R69, [R129+0x100] ;  /* 0x0001000081457984 */ /* 0x000fe20000000800 */
[----:B0-----:R-:W-:-:S03]  /*d290*/  FADD.FTZ R32, R18, UR5 ;  /* 0x0000000512207e21 */ /* 0x001fc60008010000 */
        /* <DEDUP_REMOVED lines=15> */
[----:B------:R-:W-:Y:S01]  /*d390*/  @!P6 FMUL.FTZ R54, R54, R33 ;  /* 0x000000213636e220 */ /* 0x000fe20000410000 */
[----:B------:R-:W-:Y:S01]  /*d3a0*/  FSETP.GTU.FTZ.AND P6, PT, R32, 20, PT ;  /* 0x41a000002000780b */ /* 0x000fe20003fdc000 */
[----:B--2---:R-:W-:Y:S01]  /*d3b0*/  FADD.FTZ R31, R17, UR5 ;  /* 0x00000005111f7e21 */ /* 0x004fe20008010000 */
[----:B------:R-:W-:Y:S01]  /*d3c0*/  @!P4 FMUL.FTZ R16, R16, -1.4426950216293334961 ;  /* 0xbfb8aa3b1010c820 */ /* 0x000fe20000410000 */
[----:B------:R-:W-:Y:S01]  /*d3d0*/  @!P5 FMUL.FTZ R53, R53, R98 ;  /* 0x000000623535d220 */ /* 0x000fe20000410000 */
[----:B---3--:R-:W-:-:S02]  /*d3e0*/  FADD.FTZ R33, R28, UR5 ;  /* 0x000000051c217e21 */ /* 0x008fc40008010000 */
[----:B------:R0:W1:Y:S01]  /*d3f0*/  @!P4 MUFU.EX2 R17, R16 ;  /* 0x000000100011c308 */ /* 0x0000620000000800 */
[----:B------:R-:W-:Y:S02]  /*d400*/  FSETP.GTU.FTZ.AND P5, PT, R31, 20, PT ;  /* 0x41a000001f00780b */ /* 0x000fe40003fbc000 */
[----:B------:R-:W-:-:S04]  /*d410*/  FSETP.GTU.FTZ.AND P2, PT, R33, 20, PT ;  /* 0x41a000002100780b */ /* 0x000fc80003f5c000 */
[----:B0-----:R-:W-:Y:S01]  /*d420*/  @!P6 FMUL.FTZ R16, R32, -1.4426950216293334961 ;  /* 0xbfb8aa3b2010e820 */ /* 0x001fe20000410000 */
[----:B----4-:R-:W-:-:S05]  /*d430*/  FADD.FTZ R32, R29, UR5 ;  /* 0x000000051d207e21 */ /* 0x010fca0008010000 */
[----:B------:R-:W-:Y:S01]  /*d440*/  FSETP.GTU.FTZ.AND P3, PT, R32, 20, PT ;  /* 0x41a000002000780b */ /* 0x000fe20003f7c000 */
[----:B------:R-:W0:Y:S01]  /*d450*/  LDS R99, [UR7+0x1080] ;  /* 0x00108007ff637984 */ /* 0x000e220008000800 */
[----:B------:R-:W-:-:S04]  /*d460*/  @!P5 FMUL.FTZ R18, R31, -1.4426950216293334961 ;  /* 0xbfb8aa3b1f12d820 */ /* 0x000fc80000410000 */
[----:B------:R2:W-:Y:S01]  /*d470*/  @!P5 MUFU.EX2 R28, R18 ;  /* 0x00000012001cd308 */ /* 0x0005e20000000800 */
[----:B-1----:R-:W-:Y:S01]  /*d480*/  @!P4 FADD.FTZ R17, R17, 1 ;  /* 0x3f8000001111c421 */ /* 0x002fe20000010000 */
[----:B-----5:R-:W-:Y:S01]  /*d490*/  FADD.FTZ R29, R30, UR5 ;  /* 0x000000051e1d7e21 */ /* 0x020fe20008010000 */
[----:B--2---:R-:W-:-:S04]  /*d4a0*/  @!P2 FMUL.FTZ R18, R33, -1.4426950216293334961 ;  /* 0xbfb8aa3b2112a820 */ /* 0x004fc80000410000 */
[----:B------:R-:W-:Y:S01]  /*d4b0*/  @!P3 FMUL.FTZ R33, R32, -1.4426950216293334961 ;  /* 0xbfb8aa3b2021b820 */ /* 0x000fe20000410000 */
[----:B------:R-:W-:Y:S01]  /*d4c0*/  @!P6 MUFU.EX2 R31, R16 ;  /* 0x00000010001fe308 */ /* 0x000fe20000000800 */
[----:B------:R-:W-:Y:S01]  /*d4d0*/  @!P0 FMUL.FTZ R55, R55, R100 ;  /* 0x0000006437378220 */ /* 0x000fe20000410000 */
[----:B------:R-:W-:-:S06]  /*d4e0*/  FSETP.GTU.FTZ.AND P0, PT, R29, 20, PT ;  /* 0x41a000001d00780b */ /* 0x000fcc0003f1c000 */
[----:B------:R-:W1:Y:S08]  /*d4f0*/  @!P2 MUFU.EX2 R30, R18 ;  /* 0x00000012001ea308 */ /* 0x000e700000000800 */
[----:B------:R-:W2:Y:S08]  /*d500*/  @!P3 MUFU.EX2 R33, R33 ;  /* 0x000000210021b308 */ /* 0x000eb00000000800 */
[----:B------:R-:W3:Y:S01]  /*d510*/  @!P4 MUFU.RCP R101, R17 ;  /* 0x000000110065c308 */ /* 0x000ee20000001000 */
[----:B-1----:R-:W-:Y:S01]  /*d520*/  @!P2 FADD.FTZ R32, R30, 1 ;  /* 0x3f8000001e20a421 */ /* 0x002fe20000010000 */
[----:B------:R-:W-:Y:S01]  /*d530*/  @!P0 FMUL.FTZ R16, R29, -1.4426950216293334961 ;  /* 0xbfb8aa3b1d108820 */ /* 0x000fe20000410000 */
[----:B------:R-:W-:Y:S01]  /*d540*/  @!P5 FADD.FTZ R28, R28, 1 ;  /* 0x3f8000001c1cd421 */ /* 0x000fe20000010000 */
[----:B------:R-:W-:Y:S01]  /*d550*/  @!P6 FADD.FTZ R29, R31, 1 ;  /* 0x3f8000001f1de421 */ /* 0x000fe20000010000 */
[----:B--2---:R-:W-:-:S03]  /*d560*/  @!P3 FADD.FTZ R33, R33, 1 ;  /* 0x3f8000002121b421 */ /* 0x004fc60000010000 */
[----:B------:R-:W1:Y:S01]  /*d570*/  @!P5 MUFU.RCP R36, R28 ;  /* 0x0000001c0024d308 */ /* 0x000e620000001000 */
[----:B---3--:R-:W-:Y:S01]  /*d580*/  @!P4 FMUL.FTZ R58, R58, R101 ;  /* 0x000000653a3ac220 */ /* 0x008fe20000410000 */
[----:B0-----:R-:W-:-:S06]  /*d590*/  ISETP.GE.AND P4, PT, R136, R99, PT ;  /* 0x000000638800720c */ /* 0x001fcc0003f86270 */
[----:B------:R-:W0:Y:S01]  /*d5a0*/  @!P6 MUFU.RCP R103, R29 ;  /* 0x0000001d0067e308 */ /* 0x000e220000001000 */
[----:B------:R-:W-:-:S07]  /*d5b0*/  IMAD R30, R104, UR14, RZ ;  /* 0x0000000e681e7c24 */ /* 0x000fce000f8e02ff */
[----:B------:R-:W2:Y:S01]  /*d5c0*/  @!P2 MUFU.RCP R32, R32 ;  /* 0x000000200020a308 */ /* 0x000ea20000001000 */
[----:B------:R-:W-:-:S07]  /*d5d0*/  IMAD R105, R105, UR15, R30 ;  /* 0x0000000f69697c24 */ /* 0x000fce000f8e021e */
[----:B------:R-:W3:Y:S01]  /*d5e0*/  @!P3 MUFU.RCP R33, R33 ;  /* 0x000000210021b308 */ /* 0x000ee20000001000 */
[----:B------:R-:W-:Y:S07]  /*d5f0*/  BSSY B0, `(.L_x_6754) ;  /* 0x0000013000007945 */ /* 0x000fee0003800000 */
[----:B------:R4:W0:Y:S02]  /*d600*/  @!P0 MUFU.EX2 R18, R16 ;  /* 0x0000001000128308 */ /* 0x0008240000000800 */
[----:B----4-:R-:W-:-:S05]  /*d610*/  IMAD.WIDE.U32 R16, R104, UR15, RZ ;  /* 0x0000000f68107c25 */ /* 0x010fca000f8e00ff */
[----:B------:R-:W-:Y:S02]  /*d620*/  IADD3 R31, R17, R105, RZ ;  /* 0x00000069111f7210 */ /* 0x000fe40007ffe0ff */
[----:B------:R-:W-:Y:S01]  /*d630*/  MOV R30, R16 ;  /* 0x00000010001e7202 */ /* 0x000fe20000000f00 */
[----:B0123--:R-:W-:Y:S06]  /*d640*/  @P4 BRA `(.L_x_6755) ;  /* 0x0000000000344947 */ /* 0x00ffec0003800000 */
[----:B------:R-:W-:Y:S01]  /*d650*/  MOV R16, R26 ;  /* 0x0000001a00107202 */ /* 0x000fe20000000f00 */
[----:B------:R-:W-:Y:S01]  /*d660*/  ULDC.64 UR20, c[0x0][0x390] ;  /* 0x0000e40000147ab9 */ /* 0x000fe20000000a00 */
[----:B------:R-:W-:Y:S01]  /*d670*/  MOV R17, R27 ;  /* 0x0000001b00117202 */ /* 0x000fe20000000f00 */
[----:B------:R-:W-:Y:S02]  /*d680*/  IMAD R28, R144, UR20, RZ ;  /* 0x00000014901c7c24 */ /* 0x000fe4000f8e02ff */
[----:B------:R-:W-:-:S04]  /*d690*/  IMAD.WIDE.U32 R16, R104, UR15, R16 ;  /* 0x0000000f68107c25 */ /* 0x000fc8000f8e0010 */
[----:B------:R-:W-:Y:S01]  /*d6a0*/  IMAD R29, R137, UR21, R28 ;  /* 0x00000015891d7c24 */ /* 0x000fe2000f8e021c */
[----:B------:R-:W-:-:S03]  /*d6b0*/  IADD3 R17, R105, R17, RZ ;  /* 0x0000001169117210 */ /* 0x000fc60007ffe0ff */
[----:B------:R-:W-:Y:S01]  /*d6c0*/  IMAD.WIDE.U32 R16, R137, UR20, R16 ;  /* 0x0000001489107c25 */ /* 0x000fe2000f8e0010 */
[----:B------:R-:W-:-:S04]  /*d6d0*/  ULDC.64 UR20, c[0x0][0x3e0] ;  /* 0x0000f80000147ab9 */ /* 0x000fc80000000a00 */
[----:B------:R-:W-:Y:S02]  /*d6e0*/  IADD3 R17, R17, R29, RZ ;  /* 0x0000001d11117210 */ /* 0x000fe40007ffe0ff */
[----:B------:R-:W-:-:S04]  /*d6f0*/  LEA R28, P4, R16, UR20, 0x2 ;  /* 0x00000014101c7c11 */ /* 0x000fc8000f8810ff */
[----:B------:R-:W-:-:S05]  /*d700*/  LEA.HI.X R29, R16, UR21, R17, 0x2, P4 ;  /* 0x00000015101d7c11 */ /* 0x000fca000a0f1411 */
[----:B------:R0:W-:Y:S04]  /*d710*/  STG.E desc[UR12][R28.64], R65 ;  /* 0x000000411c007986 */ /* 0x0001e8000c10190c */
.L_x_6755:
[----:B------:R-:W-:Y:S05]  /*d720*/  BSYNC B0 ;  /* 0x0000000000007941 */ /* 0x000fea0003800000 */
.L_x_6754:
[----:B------:R-:W-:Y:S01]  /*d730*/  ULDC.64 UR20, c[0x0][0x390] ;  /* 0x0000e40000147ab9 */ /* 0x000fe20000000a00 */
[----:B------:R-:W-:Y:S01]  /*d740*/  @!P0 FADD.FTZ R18, R18, 1 ;  /* 0x3f80000012128421 */ /* 0x000fe20000010000 */
[----:B0-----:R-:W-:Y:S02]  /*d750*/  IMAD R28, R144, UR20, RZ ;  /* 0x00000014901c7c24 */ /* 0x001fe4000f8e02ff */
[----:B------:R-:W-:Y:S01]  /*d760*/  @!P5 FMUL.FTZ R59, R59, R36 ;  /* 0x000000243b3bd220 */ /* 0x000fe20000410000 */
[----:B------:R-:W-:-:S04]  /*d770*/  IMAD.WIDE.U32 R16, R137, UR20, R30 ;  /* 0x0000001489107c25 */ /* 0x000fc8000f8e001e */
[----:B------:R-:W-:Y:S01]  /*d780*/  @!P6 FMUL.FTZ R60, R60, R103 ;  /* 0x000000673c3ce220 */ /* 0x000fe20000410000 */
[----:B------:R-:W-:Y:S01]  /*d790*/  @!P2 FMUL.FTZ R61, R61, R32 ;  /* 0x000000203d3da220 */ /* 0x000fe20000410000 */
[----:B------:R-:W0:Y:S01]  /*d7a0*/  @!P0 MUFU.RCP R18, R18 ;  /* 0x0000001200128308 */ /* 0x000e220000001000 */
[----:B------:R-:W-:Y:S01]  /*d7b0*/  IMAD R31, R137, UR21, R28 ;  /* 0x00000015891f7c24 */ /* 0x000fe2000f8e021c */
[----:B------:R-:W-:Y:S01]  /*d7c0*/  ULDC.64 UR20, c[0x0][0x3e0] ;  /* 0x0000f80000147ab9 */ /* 0x000fe20000000a00 */
[----:B------:R-:W-:Y:S01]  /*d7d0*/  IADD3 R28, P5, R82, R16, RZ ;  /* 0x00000010521c7210 */ /* 0x000fe20007fbe0ff */
[----:B------:R-:W-:Y:S01]  /*d7e0*/  @!P3 FMUL.FTZ R62, R62, R33 ;  /* 0x000000213e3eb220 */ /* 0x000fe20000410000 */
[----:B------:R-:W-:Y:S01]  /*d7f0*/  LEA R29, P4, R136, UR20, 0x2 ;  /* 0x00000014881d7c11 */ /* 0x000fe2000f8810ff */
[----:B------:R-:W-:Y:S01]  /*d800*/  BSSY B0, `(.L_x_6756) ;  /* 0x000006f000007945 */ /* 0x000fe20003800000 */
[----:B------:R-:W-:Y:S02]  /*d810*/  ISETP.GE.AND P6, PT, R14, R99, PT ;  /* 0x000000630e00720c */ /* 0x000fe40003fc6270 */
[----:B------:R-:W-:-:S02]  /*d820*/  LEA.HI.X R30, R136, UR21, R133, 0x2, P4 ;  /* 0x00000015881e7c11 */ /* 0x000fc4000a0f1485 */
[-C--:B------:R-:W-:Y:S02]  /*d830*/  ISETP.GE.AND P4, PT, R0, R99.reuse, PT ;  /* 0x000000630000720c */ /* 0x080fe40003f86270 */
[----:B------:R-:W-:Y:S02]  /*d840*/  ISETP.GE.AND P2, PT, R2, R99, PT ;  /* 0x000000630200720c */ /* 0x000fe40003f46270 */
[----:B------:R-:W-:Y:S02]  /*d850*/  IADD3.X R17, R80, R31, R17, P5, !PT ;  /* 0x0000001f50117210 */ /* 0x000fe40002ffe411 */
[C---:B------:R-:W-:Y:S01]  /*d860*/  LEA R16, P5, R28.reuse, R29, 0x2 ;  /* 0x0000001d1c107211 */ /* 0x040fe200078a10ff */
[----:B0-----:R-:W-:Y:S01]  /*d870*/  @!P0 FMUL.FTZ R47, R47, R18 ;  /* 0x000000122f2f8220 */ /* 0x001fe20000410000 */
[-C--:B------:R-:W-:Y:S02]  /*d880*/  ISETP.GE.AND P0, PT, R3, R99.reuse, PT ;  /* 0x000000630300720c */ /* 0x080fe40003f06270 */
[----:B------:R-:W-:Y:S01]  /*d890*/  LEA.HI.X R17, R28, R30, R17, 0x2, P5 ;  /* 0x0000001e1c117211 */ /* 0x000fe200028f1411 */
[----:B------:R-:W-:Y:S01]  /*d8a0*/  FADD.FTZ R29, R47, R140 ;  /* 0x0000008c2f1d7221 */ /* 0x000fe20000010000 */
[----:B------:R-:W-:-:S02]  /*d8b0*/  ISETP.GE.AND P5, PT, R13, R99, PT ;  /* 0x000000630d00720c */ /* 0x000fc40003fa6270 */
[-C--:B------:R-:W-:Y:S01]  /*d8c0*/  ISETP.GE.AND P3, PT, R12, R99.reuse, PT ;  /* 0x000000630c00720c */ /* 0x080fe20003f66270 */
        /* <DEDUP_REMOVED lines=33> */
[----:B------:R0:W-:Y:S04]  /*dae0*/  STS [R38+0x10], R51 ;  /* 0x0000103326007388 */ /* 0x0001e80000000800 */
[----:B------:R1:W-:Y:S04]  /*daf0*/  STS [R39+0x14], R52 ;  /* 0x0000143427007388 */ /* 0x0003e80000000800 */
[----:B------:R2:W-:Y:S01]  /*db00*/  STS [R42+0x18], R53 ;  /* 0x000018352a007388 */ /* 0x0005e20000000800 */
[----:B0-----:R-:W0:Y:S03]  /*db10*/  LDC.64 R50, c[0x0][0x3a8] ;  /* 0x0000ea00ff327b82 */ /* 0x001e260000000a00 */
[----:B------:R3:W-:Y:S01]  /*db20*/  STS [R41+0x1c], R54 ;  /* 0x00001c3629007388 */ /* 0x0007e20000000800 */
[----:B-1----:R-:W-:-:S03]  /*db30*/  FADD.FTZ R52, R29, R52 ;  /* 0x000000341d347221 */ /* 0x002fc60000010000 */
[----:B------:R1:W-:Y:S01]  /*db40*/  STS [R46+0x20], R55 ;  /* 0x000020372e007388 */ /* 0x0003e20000000800 */
[----:B--2---:R-:W-:-:S03]  /*db50*/  FADD.FTZ R53, R52, R53 ;  /* 0x0000003534357221 */ /* 0x004fc60000010000 */
[----:B------:R2:W-:Y:S01]  /*db60*/  STS [R43+0x24], R56 ;  /* 0x000024382b007388 */ /* 0x0005e20000000800 */
[----:B---3--:R-:W-:-:S03]  /*db70*/  FADD.FTZ R54, R53, R54 ;  /* 0x0000003635367221 */ /* 0x008fc60000010000 */
[----:B------:R3:W-:Y:S01]  /*db80*/  STS [R86+0x28], R57 ;  /* 0x0000283956007388 */ /* 0x0007e20000000800 */
[----:B-1----:R-:W-:-:S03]  /*db90*/  FADD.FTZ R55, R54, R55 ;  /* 0x0000003736377221 */ /* 0x002fc60000010000 */
[----:B------:R1:W-:Y:S01]  /*dba0*/  STS [R45+0x2c], R58 ;  /* 0x00002c3a2d007388 */ /* 0x0003e20000000800 */
[----:B--2---:R-:W-:-:S03]  /*dbb0*/  FADD.FTZ R56, R55, R56 ;  /* 0x0000003837387221 */ /* 0x004fc60000010000 */
[----:B------:R2:W-:Y:S01]  /*dbc0*/  STS [R90+0x30], R59 ;  /* 0x0000303b5a007388 */ /* 0x0005e20000000800 */
[----:B---3--:R-:W-:Y:S01]  /*dbd0*/  FADD.FTZ R57, R56, R57 ;  /* 0x0000003938397221 */ /* 0x008fe20000010000 */
[C---:B0-----:R-:W-:Y:S02]  /*dbe0*/  IMAD R16, R50.reuse, UR14, RZ ;  /* 0x0000000e32107c24 */ /* 0x041fe4000f8e02ff */
[----:B------:R0:W-:Y:S01]  /*dbf0*/  STS [R63+0x34], R60 ;  /* 0x0000343c3f007388 */ /* 0x0001e20000000800 */
[----:B-1----:R-:W-:Y:S01]  /*dc00*/  FADD.FTZ R58, R57, R58 ;  /* 0x0000003a393a7221 */ /* 0x002fe20000010000 */
[----:B------:R-:W-:Y:S02]  /*dc10*/  IMAD R51, R51, UR15, R16 ;  /* 0x0000000f33337c24 */ /* 0x000fe4000f8e0210 */
[----:B------:R1:W-:Y:S01]  /*dc20*/  STS [R94+0x38], R61 ;  /* 0x0000383d5e007388 */ /* 0x0003e20000000800 */
[----:B------:R-:W-:-:S04]  /*dc30*/  IMAD.WIDE.U32 R16, R50, UR15, RZ ;  /* 0x0000000f32107c25 */ /* 0x000fc8000f8e00ff */
[----:B--2---:R-:W-:Y:S01]  /*dc40*/  FADD.FTZ R59, R58, R59 ;  /* 0x0000003b3a3b7221 */ /* 0x004fe20000010000 */
[----:B------:R-:W-:Y:S01]  /*dc50*/  STS [R81+0x3c], R62 ;  /* 0x00003c3e51007388 */ /* 0x000fe20000000800 */
[----:B------:R-:W-:-:S03]  /*dc60*/  NOP ;  /* 0x0000000000007918 */ /* 0x000fc60000000000 */
[----:B------:R-:W-:Y:S01]  /*dc70*/  LDS R31, [R132] ;  /* 0x00000000841f7984 */ /* 0x000fe20000000800 */
[----:B0-----:R-:W-:Y:S01]  /*dc80*/  FADD.FTZ R60, R59, R60 ;  /* 0x0000003c3b3c7221 */ /* 0x001fe20000010000 */
[----:B------:R-:W-:Y:S02]  /*dc90*/  IADD3 R49, R17, R51, RZ ;  /* 0x0000003311317210 */ /* 0x000fe40007ffe0ff */
        /* <DEDUP_REMOVED lines=37> */
.L_x_6757:
[----:B------:R-:W-:Y:S05]  /*def0*/  BSYNC B0 ;  /* 0x0000000000007941 */ /* 0x000fea0003800000 */
.L_x_6756:
[----:B------:R-:W-:Y:S01]  /*df00*/  MOV R17, R49 ;  /* 0x0000003100117202 */ /* 0x000fe20000000f00 */
[----:B------:R-:W-:Y:S01]  /*df10*/  ULDC.64 UR20, c[0x0][0x3b0] ;  /* 0x0000ec0000147ab9 */ /* 0x000fe20000000a00 */
[----:B------:R-:W-:Y:S01]  /*df20*/  ULDC.64 UR22, c[0x0][0x3f0] ;  /* 0x0000fc0000167ab9 */ /* 0x000fe20000000a00 */
[----:B0-----:R-:W-:Y:S01]  /*df30*/  IMAD R26, R144, UR20, RZ ;  /* 0x00000014901a7c24 */ /* 0x001fe2000f8e02ff */
[----:B------:R-:W-:Y:S01]  /*df40*/  LEA R18, P1, R28, UR22, 0x2 ;  /* 0x000000161c127c11 */ /* 0x000fe2000f8210ff */
[----:B------:R-:W-:Y:S01]  /*df50*/  IMAD.WIDE.U32 R16, R137, UR20, R16 ;  /* 0x0000001489107c25 */ /* 0x000fe2000f8e0010 */
[-C--:B------:R-:W-:Y:S01]  /*df60*/  ISETP.GE.AND P3, PT, R15, R47.reuse, PT ;  /* 0x0000002f0f00720c */ /* 0x080fe20003f66270 */
[----:B------:R-:W-:Y:S01]  /*df70*/  UIADD3 UR11, UP0, UR11, -0x1000, URZ ;  /* 0xfffff0000b0b7890 */ /* 0x000fe2000ff1e03f */
[----:B------:R-:W-:Y:S01]  /*df80*/  ISETP.GE.AND P4, PT, R14, R47, PT ;  /* 0x0000002f0e00720c */ /* 0x000fe20003f86270 */
[----:B------:R-:W-:Y:S01]  /*df90*/  IMAD R19, R137, UR21, R26 ;  /* 0x0000001589137c24 */ /* 0x000fe2000f8e021a */
[----:B------:R-:W-:Y:S01]  /*dfa0*/  IADD3 R82, P0, R82, R16, RZ ;  /* 0x0000001052527210 */ /* 0x000fe20007f1e0ff */
[----:B------:R-:W-:Y:S01]  /*dfb0*/  UIADD3 UR9, UP1, UR9, -0x1000, URZ ;  /* 0xfffff00009097890 */ /* 0x000fe2000ff3e03f */
[----:B------:R-:W-:Y:S01]  /*dfc0*/  LEA.HI.X R15, R28, UR23, R29, 0x2, P1 ;  /* 0x000000171c0f7c11 */ /* 0x000fe200088f141d */
[----:B------:R-:W-:Y:S01]  /*dfd0*/  UIADD3 UR17, UP2, UR17, -0x1000, URZ ;  /* 0xfffff00011117890 */ /* 0x000fe2000ff5e03f */
[----:B------:R-:W-:Y:S01]  /*dfe0*/  IADD3.X R16, R80, R19, R17, P0, !PT ;  /* 0x0000001350107210 */ /* 0x000fe200007fe411 */
[----:B------:R-:W-:Y:S01]  /*dff0*/  UIADD3 UR6, UR6, 0x1, URZ ;  /* 0x0000000106067890 */ /* 0x000fe2000fffe03f */
[----:B------:R-:W-:Y:S01]  /*e000*/  LEA R14, P0, R82, R18, 0x2 ;  /* 0x00000012520e7211 */ /* 0x000fe200078010ff */
[----:B------:R-:W-:Y:S01]  /*e010*/  UIADD3.X UR16, UR16, -0x1, URZ, UP0, !UPT ;  /* 0xffffffff10107890 */ /* 0x000fe200087fe43f */
[----:B------:R-:W-:Y:S01]  /*e020*/  ISETP.GE.AND P5, PT, R0, R47, PT ;  /* 0x0000002f0000720c */ /* 0x000fe20003fa6270 */
[----:B------:R-:W-:Y:S01]  /*e030*/  UIADD3.X UR10, UR10, -0x1, URZ, UP1, !UPT ;  /* 0xffffffff0a0a7890 */ /* 0x000fe20008ffe43f */
[----:B------:R-:W-:Y:S01]  /*e040*/  LEA.HI.X R15, R82, R15, R16, 0x2, P0 ;  /* 0x0000000f520f7211 */ /* 0x000fe200000f1410 */
[----:B------:R-:W-:Y:S01]  /*e050*/  UIADD3.X UR18, UR18, -0x1, URZ, UP2, !UPT ;  /* 0xffffffff12127890 */ /* 0x000fe200097fe43f */
[----:B------:R-:W-:-:S02]  /*e060*/  ISETP.GE.AND P6, PT, R2, R47, PT ;  /* 0x0000002f0200720c */ /* 0x000fc40003fc6270 */
        /* <DEDUP_REMOVED lines=28> */
.L_x_6684:
        /* <DEDUP_REMOVED lines=12> */
[----:B------:R-:W-:Y:S01]  /*e2f0*/  @!P1 MOV R6, 0x400 ;  /* 0x0000040000069802 */ /* 0x000fe20000000f00 */
[----:B0-----:R-:W-:-:S05]  /*e300*/  @P0 FADD R0, R3, R0 ;  /* 0x0000000003000221 */ /* 0x001fca0000000000 */
        /* <DEDUP_REMOVED lines=17> */
[----:B-1----:R-:W-:-:S06]  /*e420*/  @!P0 LEA R0, R3, R0, 0x18 ;  /* 0x0000000003008211 */ /* 0x002fcc00078ec0ff */
[----:B------:R-:W0:Y:S02]  /*e430*/  @!P0 LDS R0, [R0+0x1098] ;  /* 0x0010980000008984 */ /* 0x000e240000000800 */
[----:B0-----:R-:W-:-:S05]  /*e440*/  @!P0 FADD.FTZ R7, R7, R0 ;  /* 0x0000000007078221 */ /* 0x001fca0000010000 */
[----:B------:R1:W-:Y:S02]  /*e450*/  REDG.E.ADD.F32.FTZ.RN.STRONG.GPU desc[UR12][R22.64], R7 ;  /* 0x00000007160079a6 */ /* 0x0003e4000c10f38c */
.L_x_6760:
[----:B------:R-:W-:Y:S05]  /*e460*/  BSYNC B0 ;  /* 0x0000000000007941 */ /* 0x000fea0003800000 */
.L_x_6759:
        /* <DEDUP_REMOVED lines=8> */
[----:B-1----:R-:W1:Y:S01]  /*e4f0*/  S2R R23, SR_TID.X ;  /* 0x0000000000177919 */ /* 0x002e620000002100 */
[----:B--2---:R-:W-:-:S05]  /*e500*/  @P0 FADD R3, R3, R140 ;  /* 0x0000008c03030221 */ /* 0x004fca0000000000 */
[----:B0-----:R-:W0:Y:S01]  /*e510*/  SHFL.DOWN P0, R0, R3, 0x2, 0x1f ;  /* 0x08401f0003007f89 */ /* 0x001e220000000000 */
[----:B---3--:R-:W-:-:S13]  /*e520*/  ISETP.NE.AND P1, PT, R4, RZ, PT ;  /* 0x000000ff0400720c */ /* 0x008fda0003f25270 */
[----:B------:R-:W2:Y:S01]  /*e530*/  @!P1 S2R R6, SR_CgaCtaId ;  /* 0x0000000000069919 */ /* 0x000ea20000008800 */
[----:B-1----:R-:W-:Y:S01]  /*e540*/  @!P1 SHF.R.S32.HI R4, RZ, 0x1f, R23 ;  /* 0x0000001fff049819 */ /* 0x002fe20000011417 */
        /* <DEDUP_REMOVED lines=17> */
[----:B------:R-:W-:-:S04]  /*e660*/  @!P0 MOV R0, 0x400 ;  /* 0x0000040000008802 */ /* 0x000fc80000000f00 */
[----:B-1----:R-:W-:-:S06]  /*e670*/  @!P0 LEA R0, R3, R0, 0x18 ;  /* 0x0000000003008211 */ /* 0x002fcc00078ec0ff */
[----:B------:R-:W0:Y:S02]  /*e680*/  @!P0 LDS R0, [R0+0x1098] ;  /* 0x0010980000008984 */ /* 0x000e240000000800 */
[----:B0-----:R-:W-:-:S05]  /*e690*/  @!P0 FADD.FTZ R7, R7, R0 ;  /* 0x0000000007078221 */ /* 0x001fca0000010000 */
[----:B------:R1:W-:Y:S01]  /*e6a0*/  REDG.E.ADD.F32.FTZ.RN.STRONG.GPU desc[UR12][R20.64], R7 ;  /* 0x00000007140079a6 */ /* 0x0003e2000c10f38c */
[----:B------:R-:W-:Y:S01]  /*e6b0*/  HFMA2.MMA R23, -RZ, RZ, 0, 0 ;  /* 0x00000000ff177435 */ /* 0x000fe200000001ff */
[----:B------:R-:W-:Y:S10]  /*e6c0*/  BRA `(.L_x_6763) ;  /* 0x0000000000047947 */ /* 0x000ff40003800000 */
.L_x_6762:
[----:B-1----:R-:W2:Y:S02]  /*e6d0*/  S2R R23, SR_TID.X ;  /* 0x0000000000177919 */ /* 0x002ea40000002100 */
.L_x_6763:
[----:B------:R-:W-:Y:S05]  /*e6e0*/  BSYNC B0 ;  /* 0x0000000000007941 */ /* 0x000fea0003800000 */
.L_x_6761:
        /* <DEDUP_REMOVED lines=43> */
.L_x_6765:
        /* <DEDUP_REMOVED lines=64> */
.L_x_6764:
[----:B------:R-:W-:Y:S05]  /*eda0*/  EXIT ;  /* 0x000000000000794d */ /* 0x000fea0003800000 */
.L_x_6726:
[----:B------:R-:W-:Y:S01]  /*edb0*/  HFMA2.MMA R217, -RZ, RZ, 0, 5.9604644775390625e-08 ;  /* 0x00000001ffd97435 */ /* 0x000fe200000001ff */
[----:B------:R-:W-:Y:S02]  /*edc0*/  MOV R216, R207 ;  /* 0x000000cf00d87202 */ /* 0x000fe40000000f00 */
[----:B------:R-:W-:Y:S02]  /*edd0*/  MOV R218, RZ ;  /* 0x000000ff00da7202 */ /* 0x000fe40000000f00 */
[----:B------:R-:W-:-:S07]  /*ede0*/  MOV R15, 0xffffffff ;  /* 0xffffffff000f7802 */ /* 0x000fce0000000f00 */
[----:B01---5:R-:W-:Y:S05]  /*edf0*/  WARPSYNC.COLLECTIVE R15, `(.L_x_6766) ;  /* 0x000000000f087348 */ /* 0x023fea0003c00000 */
[----:B------:R2:W3:Y:S02]  /*ee00*/  SHFL.UP P0, R211, R216, R217, R218 ;  /* 0x040000d9d8d37389 */ /* 0x0004e400000000da */
[----:B0123-5:R-:W-:Y:S01]  /*ee10*/  ENDCOLLECTIVE ;  /* 0x000000000000791b */ /* 0x02ffe20003800000 */
.L_x_6766:
[----:B------:R-:W-:Y:S02]  /*ee20*/  MOV R216, R12 ;  /* 0x0000000c00d87202 */ /* 0x000fe40000000f00 */
[----:B------:R-:W-:-:S07]  /*ee30*/  MOV R13, R211 ;  /* 0x000000d3000d7202 */ /* 0x000fce0000000f00 */
[----:B------:R-:W-:Y:S05]  /*ee40*/  WARPSYNC.COLLECTIVE R15, `(.L_x_6767) ;  /* 0x000000000f087348 */ /* 0x000fea0003c00000 */
[----:B------:R0:W1:Y:S02]  /*ee50*/  SHFL.UP P0, R211, R216, R217, R218 ;  /* 0x040000d9d8d37389 */ /* 0x00006400000000da */
[----:B01----:R-:W-:Y:S01]  /*ee60*/  ENDCOLLECTIVE ;  /* 0x000000000000791b */ /* 0x003fe20003800000 */
.L_x_6767:
[----:B------:R-:W-:Y:S01]  /*ee70*/  FMUL.FTZ R212, R12, R13 ;  /* 0x0000000d0cd47220 */ /* 0x000fe20000410000 */
[----:B------:R-:W-:Y:S02]  /*ee80*/  MOV R216, R208 ;  /* 0x000000d000d87202 */ /* 0x000fe40000000f00 */
[----:B------:R-:W-:-:S07]  /*ee90*/  MOV R14, R211 ;  /* 0x000000d3000e7202 */ /* 0x000fce0000000f00 */
[----:B------:R-:W-:Y:S05]  /*eea0*/  WARPSYNC.COLLECTIVE R15, `(.L_x_6768) ;  /* 0x000000000f087348 */ /* 0x000fea0003c00000 */
[----:B------:R0:W1:Y:S02]  /*eeb0*/  SHFL.UP P0, R211, R216, R217, R218 ;  /* 0x040000d9d8d37389 */ /* 0x00006400000000da */
[----:B01----:R-:W-:Y:S01]  /*eec0*/  ENDCOLLECTIVE ;  /* 0x000000000000791b */ /* 0x003fe20003800000 */
.L_x_6768:
[-C--:B------:R-:W-:Y:S01]  /*eed0*/  FFMA.FTZ R215, R207, R14.reuse, R212 ;  /* 0x0000000ecfd77223 */ /* 0x080fe200000100d4 */
[----:B------:R-:W-:Y:S01]  /*eee0*/  FMUL.FTZ R14, R12, R14 ;  /* 0x0000000e0c0e7220 */ /* 0x000fe20000410000 */
[----:B------:R-:W-:Y:S02]  /*eef0*/  MOV R216, R209 ;  /* 0x000000d100d87202 */ /* 0x000fe40000000f00 */
[----:B------:R-:W-:-:S07]  /*ef00*/  MOV R210, R211 ;  /* 0x000000d300d27202 */ /* 0x000fce0000000f00 */
[----:B------:R-:W-:Y:S05]  /*ef10*/  WARPSYNC.COLLECTIVE R15, `(.L_x_6769) ;  /* 0x000000000f087348 */ /* 0x000fea0003c00000 */
[----:B------:R0:W1:Y:S02]  /*ef20*/  SHFL.UP P0, R211, R216, R217, R218 ;  /* 0x040000d9d8d37389 */ /* 0x00006400000000da */
[----:B01----:R-:W-:Y:S01]  /*ef30*/  ENDCOLLECTIVE ;  /* 0x000000000000791b */ /* 0x003fe20003800000 */
.L_x_6769:
[CC--:B------:R-:W-:Y:S01]  /*ef40*/  FMUL.FTZ R212, R12.reuse, R210.reuse ;  /* 0x000000d20cd47220 */ /* 0x0c0fe20000410000 */
        /* <DEDUP_REMOVED lines=13> */
.L_x_6770:
[----:B------:R-:W-:Y:S02]  /*f020*/  MOV R216, R12 ;  /* 0x0000000c00d87202 */ /* 0x000fe40000000f00 */
[----:B------:R-:W-:-:S07]  /*f030*/  MOV R13, R211 ;  /* 0x000000d3000d7202 */ /* 0x000fce0000000f00 */
[----:B------:R-:W-:Y:S05]  /*f040*/  WARPSYNC.COLLECTIVE R15, `(.L_x_6771) ;  /* 0x000000000f087348 */ /* 0x000fea0003c00000 */
[----:B------:R0:W1:Y:S02]  /*f050*/  SHFL.UP P0, R211, R216, R217, R218 ;  /* 0x040000d9d8d37389 */ /* 0x00006400000000da */
[----:B01----:R-:W-:Y:S01]  /*f060*/  ENDCOLLECTIVE ;  /* 0x000000000000791b */ /* 0x003fe20003800000 */
.L_x_6771:
[----:B------:R-:W-:Y:S01]  /*f070*/  FMUL.FTZ R212, R12, R13 ;  /* 0x0000000d0cd47220 */ /* 0x000fe20000410000 */
[----:B------:R-:W-:Y:S02]  /*f080*/  MOV R216, R208 ;  /* 0x000000d000d87202 */ /* 0x000fe40000000f00 */
[----:B------:R-:W-:-:S07]  /*f090*/  MOV R14, R211 ;  /* 0x000000d3000e7202 */ /* 0x000fce0000000f00 */
[----:B------:R-:W-:Y:S05]  /*f0a0*/  WARPSYNC.COLLECTIVE R15, `(.L_x_6772) ;  /* 0x000000000f087348 */ /* 0x000fea0003c00000 */
[----:B------:R0:W1:Y:S02]  /*f0b0*/  SHFL.UP P0, R211, R216, R217, R218 ;  /* 0x040000d9d8d37389 */ /* 0x00006400000000da */
[----:B01----:R-:W-:Y:S01]  /*f0c0*/  ENDCOLLECTIVE ;  /* 0x000000000000791b */ /* 0x003fe20003800000 */
.L_x_6772:
[-C--:B------:R-:W-:Y:S01]  /*f0d0*/  FFMA.FTZ R215, R207, R14.reuse, R212 ;  /* 0x0000000ecfd77223 */ /* 0x080fe200000100d4 */
[----:B------:R-:W-:Y:S01]  /*f0e0*/  FMUL.FTZ R14, R12, R14 ;  /* 0x0000000e0c0e7220 */ /* 0x000fe20000410000 */
[----:B------:R-:W-:Y:S02]  /*f0f0*/  MOV R216, R209 ;  /* 0x000000d100d87202 */ /* 0x000fe40000000f00 */
[----:B------:R-:W-:-:S07]  /*f100*/  MOV R210, R211 ;  /* 0x000000d300d27202 */ /* 0x000fce0000000f00 */
[----:B------:R-:W-:Y:S05]  /*f110*/  WARPSYNC.COLLECTIVE R15, `(.L_x_6773) ;  /* 0x000000000f087348 */ /* 0x000fea0003c00000 */
[----:B------:R0:W1:Y:S02]  /*f120*/  SHFL.UP P0, R211, R216, R217, R218 ;  /* 0x040000d9d8d37389 */ /* 0x00006400000000da */
[----:B01----:R-:W-:Y:S01]  /*f130*/  ENDCOLLECTIVE ;  /* 0x000000000000791b */ /* 0x003fe20003800000 */
.L_x_6773:
[CC--:B------:R-:W-:Y:S01]  /*f140*/  FMUL.FTZ R212, R12.reuse, R210.reuse ;  /* 0x000000d20cd47220 */ /* 0x0c0fe20000410000 */
        /* <DEDUP_REMOVED lines=13> */
.L_x_6774:
[----:B------:R-:W-:Y:S02]  /*f220*/  MOV R216, R12 ;  /* 0x0000000c00d87202 */ /* 0x000fe40000000f00 */
[----:B------:R-:W-:-:S07]  /*f230*/  MOV R13, R211 ;  /* 0x000000d3000d7202 */ /* 0x000fce0000000f00 */
[----:B------:R-:W-:Y:S05]  /*f240*/  WARPSYNC.COLLECTIVE R15, `(.L_x_6775) ;  /* 0x000000000f087348 */ /* 0x000fea0003c00000 */
[----:B------:R0:W1:Y:S02]  /*f250*/  SHFL.UP P0, R211, R216, R217, R218 ;  /* 0x040000d9d8d37389 */ /* 0x00006400000000da */
[----:B01----:R-:W-:Y:S01]  /*f260*/  ENDCOLLECTIVE ;  /* 0x000000000000791b */ /* 0x003fe20003800000 */
.L_x_6775:
[----:B------:R-:W-:Y:S01]  /*f270*/  FMUL.FTZ R212, R12, R13 ;  /* 0x0000000d0cd47220 */ /* 0x000fe20000410000 */
[----:B------:R-:W-:Y:S02]  /*f280*/  MOV R216, R208 ;  /* 0x000000d000d87202 */ /* 0x000fe40000000f00 */
[----:B------:R-:W-:-:S07]  /*f290*/  MOV R14, R211 ;  /* 0x000000d3000e7202 */ /* 0x000fce0000000f00 */
[----:B------:R-:W-:Y:S05]  /*f2a0*/  WARPSYNC.COLLECTIVE R15, `(.L_x_6776) ;  /* 0x000000000f087348 */ /* 0x000fea0003c00000 */
[----:B------:R0:W1:Y:S02]  /*f2b0*/  SHFL.UP P0, R211, R216, R217, R218 ;  /* 0x040000d9d8d37389 */ /* 0x00006400000000da */
[----:B01----:R-:W-:Y:S01]  /*f2c0*/  ENDCOLLECTIVE ;  /* 0x000000000000791b */ /* 0x003fe20003800000 */
.L_x_6776:
[-C--:B------:R-:W-:Y:S01]  /*f2d0*/  FFMA.FTZ R215, R207, R14.reuse, R212 ;  /* 0x0000000ecfd77223 */ /* 0x080fe200000100d4 */
[----:B------:R-:W-:Y:S01]  /*f2e0*/  FMUL.FTZ R14, R12, R14 ;  /* 0x0000000e0c0e7220 */ /* 0x000fe20000410000 */
[----:B------:R-:W-:Y:S02]  /*f2f0*/  MOV R216, R209 ;  /* 0x000000d100d87202 */ /* 0x000fe40000000f00 */
[----:B------:R-:W-:-:S07]  /*f300*/  MOV R210, R211 ;  /* 0x000000d300d27202 */ /* 0x000fce0000000f00 */
[----:B------:R-:W-:Y:S05]  /*f310*/  WARPSYNC.COLLECTIVE R15, `(.L_x_6777) ;  /* 0x000000000f087348 */ /* 0x000fea0003c00000 */
[----:B------:R0:W1:Y:S02]  /*f320*/  SHFL.UP P0, R211, R216, R217, R218 ;  /* 0x040000d9d8d37389 */ /* 0x00006400000000da */
[----:B01----:R-:W-:Y:S01]  /*f330*/  ENDCOLLECTIVE ;  /* 0x000000000000791b */ /* 0x003fe20003800000 */
.L_x_6777:
[CC--:B------:R-:W-:Y:S01]  /*f340*/  FMUL.FTZ R212, R12.reuse, R210.reuse ;  /* 0x000000d20cd47220 */ /* 0x0c0fe20000410000 */
        /* <DEDUP_REMOVED lines=13> */
.L_x_6778:
[----:B------:R-:W-:Y:S02]  /*f420*/  MOV R216, R12 ;  /* 0x0000000c00d87202 */ /* 0x000fe40000000f00 */
[----:B------:R-:W-:-:S07]  /*f430*/  MOV R13, R211 ;  /* 0x000000d3000d7202 */ /* 0x000fce0000000f00 */
[----:B------:R-:W-:Y:S05]  /*f440*/  WARPSYNC.COLLECTIVE R15, `(.L_x_6779) ;  /* 0x000000000f087348 */ /* 0x000fea0003c00000 */
[----:B------:R0:W1:Y:S02]  /*f450*/  SHFL.UP P0, R211, R216, R217, R218 ;  /* 0x040000d9d8d37389 */ /* 0x00006400000000da */
[----:B01----:R-:W-:Y:S01]  /*f460*/  ENDCOLLECTIVE ;  /* 0x000000000000791b */ /* 0x003fe20003800000 */
.L_x_6779:
[----:B------:R-:W-:Y:S01]  /*f470*/  FMUL.FTZ R212, R12, R13 ;  /* 0x0000000d0cd47220 */ /* 0x000fe20000410000 */
[----:B------:R-:W-:Y:S02]  /*f480*/  MOV R216, R208 ;  /* 0x000000d000d87202 */ /* 0x000fe40000000f00 */
[----:B------:R-:W-:-:S07]  /*f490*/  MOV R14, R211 ;  /* 0x000000d3000e7202 */ /* 0x000fce0000000f00 */
[----:B------:R-:W-:Y:S05]  /*f4a0*/  WARPSYNC.COLLECTIVE R15, `(.L_x_6780) ;  /* 0x000000000f087348 */ /* 0x000fea0003c00000 */
[----:B------:R0:W1:Y:S02]  /*f4b0*/  SHFL.UP P0, R211, R216, R217, R218 ;  /* 0x040000d9d8d37389 */ /* 0x00006400000000da */
[----:B01----:R-:W-:Y:S01]  /*f4c0*/  ENDCOLLECTIVE ;  /* 0x000000000000791b */ /* 0x003fe20003800000 */
.L_x_6780:
[-C--:B------:R-:W-:Y:S01]  /*f4d0*/  FFMA.FTZ R213, R207, R14.reuse, R212 ;  /* 0x0000000ecfd57223 */ /* 0x080fe200000100d4 */
[----:B------:R-:W-:Y:S01]  /*f4e0*/  FMUL.FTZ R14, R12, R14 ;  /* 0x0000000e0c0e7220 */ /* 0x000fe20000410000 */
[----:B------:R-:W-:Y:S02]  /*f4f0*/  MOV R216, R209 ;  /* 0x000000d100d87202 */ /* 0x000fe40000000f00 */
[----:B------:R-:W-:-:S07]  /*f500*/  MOV R210, R211 ;  /* 0x000000d300d27202 */ /* 0x000fce0000000f00 */
[----:B------:R-:W-:Y:S05]  /*f510*/  WARPSYNC.COLLECTIVE R15, `(.L_x_6781) ;  /* 0x000000000f087348 */ /* 0x000fea0003c00000 */
[----:B------:R0:W1:Y:S02]  /*f520*/  SHFL.UP P0, R211, R216, R217, R218 ;  /* 0x040000d9d8d37389 */ /* 0x00006400000000da */
[----:B01----:R-:W-:Y:S01]  /*f530*/  ENDCOLLECTIVE ;  /* 0x000000000000791b */ /* 0x003fe20003800000 */
.L_x_6781:
[CC--:B------:R-:W-:Y:S01]  /*f540*/  FMUL.FTZ R214, R12.reuse, R210.reuse ;  /* 0x000000d20cd67220 */ /* 0x0c0fe20000410000 */
        /* <DEDUP_REMOVED lines=13> */
.L_x_6782:
[----:B------:R-:W-:Y:S02]  /*f620*/  MOV R216, R213 ;  /* 0x000000d500d87202 */ /* 0x000fe40000000f00 */
[----:B------:R-:W-:-:S07]  /*f630*/  MOV R12, R211 ;  /* 0x000000d3000c7202 */ /* 0x000fce0000000f00 */
[----:B------:R-:W-:Y:S05]  /*f640*/  WARPSYNC.COLLECTIVE R15, `(.L_x_6783) ;  /* 0x000000000f087348 */ /* 0x000fea0003c00000 */
[----:B------:R0:W1:Y:S02]  /*f650*/  SHFL.UP P0, R211, R216, R217, R218 ;  /* 0x040000d9d8d37389 */ /* 0x00006400000000da */
[----:B01----:R-:W-:Y:S01]  /*f660*/  ENDCOLLECTIVE ;  /* 0x000000000000791b */ /* 0x003fe20003800000 */
.L_x_6783:
[----:B------:R-:W-:Y:S02]  /*f670*/  MOV R216, R208 ;  /* 0x000000d000d87202 */ /* 0x000fe40000000f00 */
[----:B------:R-:W-:-:S07]  /*f680*/  MOV R14, R211 ;  /* 0x000000d3000e7202 */ /* 0x000fce0000000f00 */
[----:B------:R-:W-:Y:S05]  /*f690*/  WARPSYNC.COLLECTIVE R15, `(.L_x_6784) ;  /* 0x000000000f087348 */ /* 0x000fea0003c00000 */
[----:B------:R0:W1:Y:S02]  /*f6a0*/  SHFL.UP P0, R211, R216, R217, R218 ;  /* 0x040000d9d8d37389 */ /* 0x00006400000000da */
[----:B01----:R-:W-:Y:S01]  /*f6b0*/  ENDCOLLECTIVE ;  /* 0x000000000000791b */ /* 0x003fe20003800000 */
.L_x_6784:
[----:B------:R-:W-:Y:S02]  /*f6c0*/  MOV R216, R209 ;  /* 0x000000d100d87202 */ /* 0x000fe40000000f00 */
[----:B------:R-:W-:-:S07]  /*f6d0*/  MOV R210, R211 ;  /* 0x000000d300d27202 */ /* 0x000fce0000000f00 */
[----:B------:R-:W-:Y:S05]  /*f6e0*/  WARPSYNC.COLLECTIVE R15, `(.L_x_6785) ;  /* 0x000000000f087348 */ /* 0x000fea0003c00000 */
[----:B------:R0:W1:Y:S02]  /*f6f0*/  SHFL.UP P0, R211, R216, R217, R218 ;  /* 0x040000d9d8d37389 */ /* 0x00006400000000da */
[----:B01----:R-:W-:Y:S01]  /*f700*/  ENDCOLLECTIVE ;  /* 0x000000000000791b */ /* 0x003fe20003800000 */
.L_x_6785:
[----:B------:R-:W-:Y:S01]  /*f710*/  MOV R212, R211 ;  /* 0x000000d300d47202 */ /* 0x000fe20000000f00 */
[----:B------:R-:W-:Y:S06]  /*f720*/  BRA `(.L_x_6786) ;  /* 0xffffff8c00f47947 */ /* 0x000fec000383ffff */
.L_x_6727:
        /* <DEDUP_REMOVED lines=8> */
.L_x_6788:
[----:B------:R-:W-:Y:S05]  /*f7b0*/  BSYNC B0 ;  /* 0x0000000000007941 */ /* 0x000fea0003800000 */
.L_x_6787:
[----:B------:R-:W-:Y:S05]  /*f7c0*/  BRA `(.L_x_6789) ;  /* 0xffffff9000047947 */ /* 0x000fea000383ffff */
.L_x_6728:
        /* <DEDUP_REMOVED lines=8> */
.L_x_6791:
[----:B------:R-:W-:Y:S05]  /*f850*/  BSYNC B0 ;  /* 0x0000000000007941 */ /* 0x000fea0003800000 */
.L_x_6790:
[----:B------:R-:W-:Y:S05]  /*f860*/  BRA `(.L_x_6792) ;  /* 0xffffff8c00e47947 */ /* 0x000fea000383ffff */
.L_x_6729:
        /* <DEDUP_REMOVED lines=8> */
.L_x_6794:
[----:B------:R-:W-:Y:S05]  /*f8f0*/  BSYNC B0 ;  /* 0x0000000000007941 */ /* 0x000fea0003800000 */
.L_x_6793:
[----:B------:R-:W-:Y:S05]  /*f900*/  BRA `(.L_x_6795) ;  /* 0xffffff8c00c47947 */ /* 0x000fea000383ffff */
.L_x_6730:
        /* <DEDUP_REMOVED lines=8> */
.L_x_6797:
[----:B------:R-:W-:Y:S05]  /*f990*/  BSYNC B0 ;  /* 0x0000000000007941 */ /* 0x000fea0003800000 */
.L_x_6796:
[----:B------:R-:W-:Y:S05]  /*f9a0*/  BRA `(.L_x_6798) ;  /* 0xffffff8c00a47947 */ /* 0x000fea000383ffff */
.L_x_6731:
        /* <DEDUP_REMOVED lines=8> */
.L_x_6800:
[----:B------:R-:W-:Y:S05]  /*fa30*/  BSYNC B0 ;  /* 0x0000000000007941 */ /* 0x000fea0003800000 */
.L_x_6799:
        /* <DEDUP_REMOVED lines=10> */
.L_x_6801:
[----:B------:R-:W-:Y:S02]  /*fae0*/  MOV R12, 0x1f ;  /* 0x0000001f000c7802 */ /* 0x000fe40000000f00 */
[----:B------:R-:W-:Y:S02]  /*faf0*/  MOV R216, R208 ;  /* 0x000000d000d87202 */ /* 0x000fe40000000f00 */
[----:B------:R-:W-:-:S07]  /*fb00*/  MOV R214, R211 ;  /* 0x000000d300d67202 */ /* 0x000fce0000000f00 */
[----:B------:R-:W-:Y:S05]  /*fb10*/  WARPSYNC.COLLECTIVE R15, `(.L_x_6802) ;  /* 0x000000000f087348 */ /* 0x000fea0003c00000 */
[----:B------:R0:W1:Y:S02]  /*fb20*/  SHFL.UP P0, R211, R216, R217, R218 ;  /* 0x040000d9d8d37389 */ /* 0x00006400000000da */
[----:B01----:R-:W-:Y:S01]  /*fb30*/  ENDCOLLECTIVE ;  /* 0x000000000000791b */ /* 0x003fe20003800000 */
.L_x_6802:
[----:B------:R-:W-:Y:S02]  /*fb40*/  MOV R216, R209 ;  /* 0x000000d100d87202 */ /* 0x000fe40000000f00 */
[----:B------:R-:W-:-:S07]  /*fb50*/  MOV R208, R211 ;  /* 0x000000d300d07202 */ /* 0x000fce0000000f00 */
[----:B------:R-:W-:Y:S05]  /*fb60*/  WARPSYNC.COLLECTIVE R15, `(.L_x_6803) ;  /* 0x000000000f087348 */ /* 0x000fea0003c00000 */
[----:B------:R0:W1:Y:S02]  /*fb70*/  SHFL.UP P0, R211, R216, R217, R218 ;  /* 0x040000d9d8d37389 */ /* 0x00006400000000da */
[----:B01----:R-:W-:Y:S01]  /*fb80*/  ENDCOLLECTIVE ;  /* 0x000000000000791b */ /* 0x003fe20003800000 */
.L_x_6803:
[----:B------:R-:W-:Y:S05]  /*fb90*/  WARPSYNC.COLLECTIVE R15, `(.L_x_6804) ;  /* 0x000000000f087348 */ /* 0x000fea0003c00000 */
[----:B------:R0:W1:Y:S02]  /*fba0*/  SHFL.IDX P0, R236, R14, R13, R12 ;  /* 0x0000000d0eec7389 */ /* 0x000064000000000c */
[----:B01----:R-:W-:Y:S01]  /*fbb0*/  ENDCOLLECTIVE ;  /* 0x000000000000791b */ /* 0x003fe20003800000 */
.L_x_6804:
[----:B------:R-:W-:Y:S02]  /*fbc0*/  MOV R14, R5 ;  /* 0x00000005000e7202 */ /* 0x000fe40000000f00 */
[----:B------:R-:W-:Y:S02]  /*fbd0*/  MOV R209, R211 ;  /* 0x000000d300d17202 */ /* 0x000fe40000000f00 */
[----:B------:R-:W-:-:S07]  /*fbe0*/  MOV R4, R236 ;  /* 0x000000ec00047202 */ /* 0x000fce0000000f00 */
[----:B------:R-:W-:Y:S05]  /*fbf0*/  WARPSYNC.COLLECTIVE R15, `(.L_x_6805) ;  /* 0x000000000f087348 */ /* 0x000fea0003c00000 */
[----:B------:R0:W1:Y:S02]  /*fc00*/  SHFL.IDX P0, R236, R14, R13, R12 ;  /* 0x0000000d0eec7389 */ /* 0x000064000000000c */
[----:B01----:R-:W-:Y:S01]  /*fc10*/  ENDCOLLECTIVE ;  /* 0x000000000000791b */ /* 0x003fe20003800000 */
.L_x_6805:
[----:B------:R-:W-:Y:S02]  /*fc20*/  MOV R14, R6 ;  /* 0x00000006000e7202 */ /* 0x000fe40000000f00 */
[----:B------:R-:W-:-:S07]  /*fc30*/  MOV R5, R236 ;  /* 0x000000ec00057202 */ /* 0x000fce0000000f00 */
[----:B------:R-:W-:Y:S05]  /*fc40*/  WARPSYNC.COLLECTIVE R15, `(.L_x_6806) ;  /* 0x000000000f087348 */ /* 0x000fea0003c00000 */
[----:B------:R0:W1:Y:S02]  /*fc50*/  SHFL.IDX P0, R236, R14, R13, R12 ;  /* 0x0000000d0eec7389 */ /* 0x000064000000000c */
[----:B01----:R-:W-:Y:S01]  /*fc60*/  ENDCOLLECTIVE ;  /* 0x000000000000791b */ /* 0x003fe20003800000 */
.L_x_6806:
[----:B------:R-:W-:Y:S02]  /*fc70*/  MOV R14, R7 ;  /* 0x00000007000e7202 */ /* 0x000fe40000000f00 */
[----:B------:R-:W-:-:S07]  /*fc80*/  MOV R6, R236 ;  /* 0x000000ec00067202 */ /* 0x000fce0000000f00 */
[----:B------:R-:W-:Y:S05]  /*fc90*/  WARPSYNC.COLLECTIVE R15, `(.L_x_6807) ;  /* 0x000000000f087348 */ /* 0x000fea0003c00000 */
[----:B------:R0:W1:Y:S02]  /*fca0*/  SHFL.IDX P0, R236, R14, R13, R12 ;  /* 0x0000000d0eec7389 */ /* 0x000064000000000c */
[----:B01----:R-:W-:Y:S01]  /*fcb0*/  ENDCOLLECTIVE ;  /* 0x000000000000791b */ /* 0x003fe20003800000 */
.L_x_6807:
[----:B------:R-:W-:Y:S01]  /*fcc0*/  MOV R7, R236 ;  /* 0x000000ec00077202 */ /* 0x000fe20000000f00 */
[----:B------:R-:W-:Y:S06]  /*fcd0*/  BRA `(.L_x_6808) ;  /* 0xffffff8c00007947 */ /* 0x000fec000383ffff */
.L_x_6733:
[----:B------:R-:W-:Y:S01]  /*fce0*/  HFMA2.MMA R252, -RZ, RZ, 0, 5.9604644775390625e-08 ;  /* 0x00000001fffc7435 */ /* 0x000fe200000001ff */
[----:B------:R-:W-:Y:S02]  /*fcf0*/  MOV R250, R251 ;  /* 0x000000fb00fa7202 */ /* 0x000fe40000000f00 */
[----:B------:R-:W-:Y:S02]  /*fd00*/  MOV R249, 0x1f ;  /* 0x0000001f00f97802 */ /* 0x000fe40000000f00 */
[----:B------:R-:W-:-:S07]  /*fd10*/  MOV R15, 0xffffffff ;  /* 0xffffffff000f7802 */ /* 0x000fce0000000f00 */
[----:B-1----:R-:W-:Y:S05]  /*fd20*/  WARPSYNC.COLLECTIVE R15, `(.L_x_6809) ;  /* 0x000000000f087348 */ /* 0x002fea0003c00000 */
[----:B------:R0:W2:Y:S02]  /*fd30*/  SHFL.DOWN P2, R236, R250, R252, R249 ;  /* 0x080000fcfaec7389 */ /* 0x0000a400000400f9 */
[----:B012---:R-:W-:Y:S01]  /*fd40*/  ENDCOLLECTIVE ;  /* 0x000000000000791b */ /* 0x007fe20003800000 */
.L_x_6809:
[----:B------:R-:W-:Y:S02]  /*fd50*/  MOV R250, R248 ;  /* 0x000000f800fa7202 */ /* 0x000fe40000000f00 */
[----:B------:R-:W-:-:S07]  /*fd60*/  MOV R12, R236 ;  /* 0x000000ec000c7202 */ /* 0x000fce0000000f00 */
[----:B------:R-:W-:Y:S05]  /*fd70*/  WARPSYNC.COLLECTIVE R15, `(.L_x_6810) ;  /* 0x000000000f087348 */ /* 0x000fea0003c00000 */
[----:B------:R0:W1:Y:S02]  /*fd80*/  SHFL.DOWN P2, R236, R250, R252, R249 ;  /* 0x080000fcfaec7389 */ /* 0x00006400000400f9 */
[----:B01----:R-:W-:Y:S01]  /*fd90*/  ENDCOLLECTIVE ;  /* 0x000000000000791b */ /* 0x003fe20003800000 */
.L_x_6810:
[----:B------:R-:W-:Y:S02]  /*fda0*/  MOV R250, R247 ;  /* 0x000000f700fa7202 */ /* 0x000fe40000000f00 */
[----:B------:R-:W-:-:S07]  /*fdb0*/  MOV R13, R236 ;  /* 0x000000ec000d7202 */ /* 0x000fce0000000f00 */
[----:B------:R-:W-:Y:S05]  /*fdc0*/  WARPSYNC.COLLECTIVE R15, `(.L_x_6811) ;  /* 0x000000000f087348 */ /* 0x000fea0003c00000 */
[----:B------:R0:W1:Y:S02]  /*fdd0*/  SHFL.DOWN P2, R236, R250, R252, R249 ;  /* 0x080000fcfaec7389 */ /* 0x00006400000400f9 */
[----:B01----:R-:W-:Y:S01]  /*fde0*/  ENDCOLLECTIVE ;  /* 0x000000000000791b */ /* 0x003fe20003800000 */
.L_x_6811:
[----:B------:R-:W-:Y:S02]  /*fdf0*/  MOV R250, R246 ;  /* 0x000000f600fa7202 */ /* 0x000fe40000000f00 */
[----:B------:R-:W-:-:S07]  /*fe00*/  MOV R14, R236 ;  /* 0x000000ec000e7202 */ /* 0x000fce0000000f00 */
[----:B------:R-:W-:Y:S05]  /*fe10*/  WARPSYNC.COLLECTIVE R15, `(.L_x_6812) ;  /* 0x000000000f087348 */ /* 0x000fea0003c00000 */
[----:B------:R0:W1:Y:S02]  /*fe20*/  SHFL.DOWN P2, R236, R250, R252, R249 ;  /* 0x080000fcfaec7389 */ /* 0x00006400000400f9 */
[----:B01----:R-:W-:Y:S01]  /*fe30*/  ENDCOLLECTIVE ;  /* 0x000000000000791b */ /* 0x003fe20003800000 */
.L_x_6812:
[----:B------:R-:W-:Y:S05]  /*fe40*/  BRA `(.L_x_6813) ;  /* 0xffffff9c004c7947 */ /* 0x000fea000383ffff */
.L_x_6736:
        /* <DEDUP_REMOVED lines=8> */
.L_x_6815:
[----:B------:R-:W-:Y:S05]  /*fed0*/  BSYNC B0 ;  /* 0x0000000000007941 */ /* 0x000fea0003800000 */
.L_x_6814:
        /* <DEDUP_REMOVED lines=8> */
.L_x_6816:
[----:B------:R-:W-:Y:S02]  /*ff60*/  MOV R250, R247 ;  /* 0x000000f700fa7202 */ /* 0x000fe40000000f00 */
[----:B------:R-:W-:-:S07]  /*ff70*/  MOV R13, R236 ;  /* 0x000000ec000d7202 */ /* 0x000fce0000000f00 */
[----:B------:R-:W-:Y:S05]  /*ff80*/  WARPSYNC.COLLECTIVE R15, `(.L_x_6817) ;  /* 0x000000000f087348 */ /* 0x000fea0003c00000 */
[----:B------:R0:W1:Y:S02]  /*ff90*/  SHFL.DOWN P2, R236, R250, R252, R249 ;  /* 0x080000fcfaec7389 */ /* 0x00006400000400f9 */
[----:B01----:R-:W-:Y:S01]  /*ffa0*/  ENDCOLLECTIVE ;  /* 0x000000000000791b */ /* 0x003fe20003800000 */
.L_x_6817:
[----:B------:R-:W-:Y:S02]  /*ffb0*/  MOV R250, R246 ;  /* 0x000000f600fa7202 */ /* 0x000fe40000000f00 */
[----:B------:R-:W-:-:S07]  /*ffc0*/  MOV R14, R236 ;  /* 0x000000ec000e7202 */ /* 0x000fce0000000f00 */
[----:B------:R-:W-:Y:S05]  /*ffd0*/  WARPSYNC.COLLECTIVE R15, `(.L_x_6818) ;  /* 0x000000000f087348 */ /* 0x000fea0003c00000 */
[----:B------:R0:W1:Y:S02]  /*ffe0*/  SHFL.DOWN P2, R236, R250, R252, R249 ;  /* 0x080000fcfaec7389 */ /* 0x00006400000400f9 */
[----:B01----:R-:W-:Y:S01]  /*fff0*/  ENDCOLLECTIVE ;  /* 0x000000000000791b */ /* 0x003fe20003800000 */
.L_x_6818:
[----:B------:R-:W-:Y:S05]  /*10000*/  BRA `(.L_x_6819) ;  /* 0xffffff9c00307947 */ /* 0x000fea000383ffff */
.L_x_6739:
        /* <DEDUP_REMOVED lines=8> */
.L_x_6821:
[----:B------:R-:W-:Y:S05]  /*10090*/  BSYNC B0 ;  /* 0x0000000000007941 */ /* 0x000fea0003800000 */
.L_x_6820:
        /* <DEDUP_REMOVED lines=8> */
.L_x_6822:
[----:B------:R-:W-:Y:S02]  /*10120*/  MOV R250, R247 ;  /* 0x000000f700fa7202 */ /* 0x000fe40000000f00 */
[----:B------:R-:W-:-:S07]  /*10130*/  MOV R13, R236 ;  /* 0x000000ec000d7202 */ /* 0x000fce0000000f00 */
[----:B------:R-:W-:Y:S05]  /*10140*/  WARPSYNC.COLLECTIVE R15, `(.L_x_6823) ;  /* 0x000000000f087348 */ /* 0x000fea0003c00000 */
[----:B------:R0:W1:Y:S02]  /*10150*/  SHFL.DOWN P2, R236, R250, R252, R249 ;  /* 0x080000fcfaec7389 */ /* 0x00006400000400f9 */
[----:B01----:R-:W-:Y:S01]  /*10160*/  ENDCOLLECTIVE ;  /* 0x000000000000791b */ /* 0x003fe20003800000 */
.L_x_6823:
[----:B------:R-:W-:Y:S02]  /*10170*/  MOV R250, R246 ;  /* 0x000000f600fa7202 */ /* 0x000fe40000000f00 */
[----:B------:R-:W-:-:S07]  /*10180*/  MOV R14, R236 ;  /* 0x000000ec000e7202 */ /* 0x000fce0000000f00 */
[----:B------:R-:W-:Y:S05]  /*10190*/  WARPSYNC.COLLECTIVE R15, `(.L_x_6824) ;  /* 0x000000000f087348 */ /* 0x000fea0003c00000 */
[----:B------:R0:W1:Y:S02]  /*101a0*/  SHFL.DOWN P2, R236, R250, R252, R249 ;  /* 0x080000fcfaec7389 */ /* 0x00006400000400f9 */
[----:B01----:R-:W-:Y:S01]  /*101b0*/  ENDCOLLECTIVE ;  /* 0x000000000000791b */ /* 0x003fe20003800000 */
.L_x_6824:
[----:B------:R-:W-:Y:S05]  /*101c0*/  BRA `(.L_x_6825) ;  /* 0xffffff9c00147947 */ /* 0x000fea000383ffff */
.L_x_6742:
        /* <DEDUP_REMOVED lines=8> */
.L_x_6827:
[----:B------:R-:W-:Y:S05]  /*10250*/  BSYNC B0 ;  /* 0x0000000000007941 */ /* 0x000fea0003800000 */
.L_x_6826:
        /* <DEDUP_REMOVED lines=8> */
.L_x_6828:
[----:B------:R-:W-:Y:S02]  /*102e0*/  MOV R250, R247 ;  /* 0x000000f700fa7202 */ /* 0x000fe40000000f00 */
[----:B------:R-:W-:-:S07]  /*102f0*/  MOV R13, R236 ;  /* 0x000000ec000d7202 */ /* 0x000fce0000000f00 */
[----:B------:R-:W-:Y:S05]  /*10300*/  WARPSYNC.COLLECTIVE R15, `(.L_x_6829) ;  /* 0x000000000f087348 */ /* 0x000fea0003c00000 */
[----:B------:R0:W1:Y:S02]  /*10310*/  SHFL.DOWN P2, R236, R250, R252, R249 ;  /* 0x080000fcfaec7389 */ /* 0x00006400000400f9 */
[----:B01----:R-:W-:Y:S01]  /*10320*/  ENDCOLLECTIVE ;  /* 0x000000000000791b */ /* 0x003fe20003800000 */
.L_x_6829:
[----:B------:R-:W-:Y:S02]  /*10330*/  MOV R250, R246 ;  /* 0x000000f600fa7202 */ /* 0x000fe40000000f00 */
[----:B------:R-:W-:-:S07]  /*10340*/  MOV R14, R236 ;  /* 0x000000ec000e7202 */ /* 0x000fce0000000f00 */
[----:B------:R-:W-:Y:S05]  /*10350*/  WARPSYNC.COLLECTIVE R15, `(.L_x_6830) ;  /* 0x000000000f087348 */ /* 0x000fea0003c00000 */
[----:B------:R0:W1:Y:S02]  /*10360*/  SHFL.DOWN P2, R236, R250, R252, R249 ;  /* 0x080000fcfaec7389 */ /* 0x00006400000400f9 */
[----:B01----:R-:W-:Y:S01]  /*10370*/  ENDCOLLECTIVE ;  /* 0x000000000000791b */ /* 0x003fe20003800000 */
.L_x_6830:
[----:B------:R-:W-:Y:S05]  /*10380*/  BRA `(.L_x_6831) ;  /* 0xffffff9800f87947 */ /* 0x000fea000383ffff */
.L_x_6745:
        /* <DEDUP_REMOVED lines=8> */
.L_x_6833:
[----:B------:R-:W-:Y:S05]  /*10410*/  BSYNC B0 ;  /* 0x0000000000007941 */ /* 0x000fea0003800000 */
.L_x_6832:
        /* <DEDUP_REMOVED lines=8> */
.L_x_6834:
[----:B------:R-:W-:Y:S02]  /*104a0*/  MOV R250, R247 ;  /* 0x000000f700fa7202 */ /* 0x000fe40000000f00 */
[----:B------:R-:W-:-:S07]  /*104b0*/  MOV R13, R236 ;  /* 0x000000ec000d7202 */ /* 0x000fce0000000f00 */
[----:B------:R-:W-:Y:S05]  /*104c0*/  WARPSYNC.COLLECTIVE R15, `(.L_x_6835) ;  /* 0x000000000f087348 */ /* 0x000fea0003c00000 */
[----:B------:R0:W1:Y:S02]  /*104d0*/  SHFL.DOWN P2, R236, R250, R252, R249 ;  /* 0x080000fcfaec7389 */ /* 0x00006400000400f9 */
[----:B01----:R-:W-:Y:S01]  /*104e0*/  ENDCOLLECTIVE ;  /* 0x000000000000791b */ /* 0x003fe20003800000 */
.L_x_6835:
[----:B------:R-:W-:Y:S02]  /*104f0*/  MOV R250, R246 ;  /* 0x000000f600fa7202 */ /* 0x000fe40000000f00 */
[----:B------:R-:W-:-:S07]  /*10500*/  MOV R14, R236 ;  /* 0x000000ec000e7202 */ /* 0x000fce0000000f00 */
[----:B------:R-:W-:Y:S05]  /*10510*/  WARPSYNC.COLLECTIVE R15, `(.L_x_6836) ;  /* 0x000000000f087348 */ /* 0x000fea0003c00000 */
[----:B------:R0:W1:Y:S02]  /*10520*/  SHFL.DOWN P2, R236, R250, R252, R249 ;  /* 0x080000fcfaec7389 */ /* 0x00006400000400f9 */
[----:B01----:R-:W-:Y:S01]  /*10530*/  ENDCOLLECTIVE ;  /* 0x000000000000791b */ /* 0x003fe20003800000 */
.L_x_6836:
[----:B------:R-:W-:Y:S05]  /*10540*/  BRA `(.L_x_6837) ;  /* 0xffffff9800dc7947 */ /* 0x000fea000383ffff */
.L_x_6748:
        /* <DEDUP_REMOVED lines=8> */
.L_x_6839:
[----:B------:R-:W-:Y:S05]  /*105d0*/  BSYNC B0 ;  /* 0x0000000000007941 */ /* 0x000fea0003800000 */
.L_x_6838:
        /* <DEDUP_REMOVED lines=10> */
.L_x_6840:
        /* <DEDUP_REMOVED lines=10> */
.L_x_6841:
[----:B------:R-:W-:Y:S02]  /*10720*/  MOV R14, R246 ;  /* 0x000000f6000e7202 */ /* 0x000fe40000000f00 */
[----:B------:R-:W-:-:S07]  /*10730*/  MOV R241, R236 ;  /* 0x000000ec00f17202 */ /* 0x000fce0000000f00 */
[----:B------:R-:W-:Y:S05]  /*10740*/  WARPSYNC.COLLECTIVE R15, `(.L_x_6842) ;  /* 0x000000000f087348 */ /* 0x000fea0003c00000 */
[----:B------:R0:W1:Y:S02]  /*10750*/  SHFL.IDX P0, R236, R14, R13, R12 ;  /* 0x0000000d0eec7389 */ /* 0x000064000000000c */
[----:B01----:R-:W-:Y:S01]  /*10760*/  ENDCOLLECTIVE ;  /* 0x000000000000791b */ /* 0x003fe20003800000 */
.L_x_6842:
[----:B------:R-:W-:Y:S02]  /*10770*/  MOV R14, R4 ;  /* 0x00000004000e7202 */ /* 0x000fe40000000f00 */
[----:B------:R-:W-:-:S07]  /*10780*/  MOV R240, R236 ;  /* 0x000000ec00f07202 */ /* 0x000fce0000000f00 */
[----:B------:R-:W-:Y:S05]  /*10790*/  WARPSYNC.COLLECTIVE R15, `(.L_x_6843) ;  /* 0x000000000f087348 */ /* 0x000fea0003c00000 */
[----:B------:R0:W1:Y:S02]  /*107a0*/  SHFL.DOWN P2, R236, R250, R252, R249 ;  /* 0x080000fcfaec7389 */ /* 0x00006400000400f9 */
[----:B01----:R-:W-:Y:S01]  /*107b0*/  ENDCOLLECTIVE ;  /* 0x000000000000791b */ /* 0x003fe20003800000 */
.L_x_6843:
[----:B------:R-:W-:Y:S02]  /*107c0*/  MOV R250, R248 ;  /* 0x000000f800fa7202 */ /* 0x000fe40000000f00 */
[----:B------:R-:W-:-:S07]  /*107d0*/  MOV R242, R236 ;  /* 0x000000ec00f27202 */ /* 0x000fce0000000f00 */
[----:B------:R-:W-:Y:S05]  /*107e0*/  WARPSYNC.COLLECTIVE R15, `(.L_x_6844) ;  /* 0x000000000f087348 */ /* 0x000fea0003c00000 */
[----:B------:R0:W1:Y:S02]  /*107f0*/  SHFL.DOWN P2, R236, R250, R252, R249 ;  /* 0x080000fcfaec7389 */ /* 0x00006400000400f9 */
[----:B01----:R-:W-:Y:S01]  /*10800*/  ENDCOLLECTIVE ;  /* 0x000000000000791b */ /* 0x003fe20003800000 */
.L_x_6844:
[----:B------:R-:W-:Y:S01]  /*10810*/  MOV R250, R247 ;  /* 0x000000f700fa7202 */ /* 0x000fe20000000f00 */
[----:B------:R-:W-:Y:S01]  /*10820*/  FMUL.FTZ R247, R5, R245 ;  /* 0x000000f505f77220 */ /* 0x000fe20000410000 */
[----:B------:R-:W-:-:S07]  /*10830*/  MOV R243, R236 ;  /* 0x000000ec00f37202 */ /* 0x000fce0000000f00 */
[----:B------:R-:W-:Y:S05]  /*10840*/  WARPSYNC.COLLECTIVE R15, `(.L_x_6845) ;  /* 0x000000000f087348 */ /* 0x000fea0003c00000 */
[----:B------:R0:W1:Y:S02]  /*10850*/  SHFL.DOWN P2, R236, R250, R252, R249 ;  /* 0x080000fcfaec7389 */ /* 0x00006400000400f9 */
[----:B01----:R-:W-:Y:S01]  /*10860*/  ENDCOLLECTIVE ;  /* 0x000000000000791b */ /* 0x003fe20003800000 */
.L_x_6845:
[----:B------:R-:W-:Y:S02]  /*10870*/  MOV R250, R246 ;  /* 0x000000f600fa7202 */ /* 0x000fe40000000f00 */
[----:B------:R-:W-:-:S07]  /*10880*/  MOV R244, R236 ;  /* 0x000000ec00f47202 */ /* 0x000fce0000000f00 */
[----:B------:R-:W-:Y:S05]  /*10890*/  WARPSYNC.COLLECTIVE R15, `(.L_x_6846) ;  /* 0x000000000f087348 */ /* 0x000fea0003c00000 */
[----:B------:R0:W1:Y:S02]  /*108a0*/  SHFL.DOWN P2, R236, R250, R252, R249 ;  /* 0x080000fcfaec7389 */ /* 0x00006400000400f9 */
[----:B01----:R-:W-:Y:S01]  /*108b0*/  ENDCOLLECTIVE ;  /* 0x000000000000791b */ /* 0x003fe20003800000 */
.L_x_6846:
[----:B------:R-:W-:-:S07]  /*108c0*/  MOV R249, R236 ;  /* 0x000000ec00f97202 */ /* 0x000fce0000000f00 */
[----:B------:R-:W-:Y:S05]  /*108d0*/  WARPSYNC.COLLECTIVE R15, `(.L_x_6847) ;  /* 0x000000000f087348 */ /* 0x000fea0003c00000 */
[----:B------:R0:W1:Y:S02]  /*108e0*/  SHFL.IDX P0, R236, R14, R13, R12 ;  /* 0x0000000d0eec7389 */ /* 0x000064000000000c */
[----:B01----:R-:W-:Y:S01]  /*108f0*/  ENDCOLLECTIVE ;  /* 0x000000000000791b */ /* 0x003fe20003800000 */
.L_x_6847:
[----:B------:R-:W-:Y:S02]  /*10900*/  MOV R14, R5 ;  /* 0x00000005000e7202 */ /* 0x000fe40000000f00 */
[----:B------:R-:W-:-:S07]  /*10910*/  MOV R246, R236 ;  /* 0x000000ec00f67202 */ /* 0x000fce0000000f00 */
[----:B------:R-:W-:Y:S05]  /*10920*/  WARPSYNC.COLLECTIVE R15, `(.L_x_6848) ;  /* 0x000000000f087348 */ /* 0x000fea0003c00000 */
[----:B------:R0:W1:Y:S02]  /*10930*/  SHFL.IDX P0, R236, R14, R13, R12 ;  /* 0x0000000d0eec7389 */ /* 0x000064000000000c */
[----:B01----:R-:W-:Y:S01]  /*10940*/  ENDCOLLECTIVE ;  /* 0x000000000000791b */ /* 0x003fe20003800000 */
.L_x_6848:
[----:B------:R-:W-:Y:S02]  /*10950*/  MOV R14, R6 ;  /* 0x00000006000e7202 */ /* 0x000fe40000000f00 */
[----:B------:R-:W-:-:S07]  /*10960*/  MOV R252, R236 ;  /* 0x000000ec00fc7202 */ /* 0x000fce0000000f00 */
[----:B------:R-:W-:Y:S05]  /*10970*/  WARPSYNC.COLLECTIVE R15, `(.L_x_6849) ;  /* 0x000000000f087348 */ /* 0x000fea0003c00000 */
[----:B------:R0:W1:Y:S02]  /*10980*/  SHFL.IDX P0, R236, R14, R13, R12 ;  /* 0x0000000d0eec7389 */ /* 0x000064000000000c */
[----:B01----:R-:W-:Y:S01]  /*10990*/  ENDCOLLECTIVE ;  /* 0x000000000000791b */ /* 0x003fe20003800000 */
.L_x_6849:
[----:B------:R-:W-:Y:S02]  /*109a0*/  MOV R14, R7 ;  /* 0x00000007000e7202 */ /* 0x000fe40000000f00 */
[----:B------:R-:W-:-:S07]  /*109b0*/  MOV R250, R236 ;  /* 0x000000ec00fa7202 */ /* 0x000fce0000000f00 */
[----:B------:R-:W-:Y:S05]  /*109c0*/  WARPSYNC.COLLECTIVE R15, `(.L_x_6850) ;  /* 0x000000000f087348 */ /* 0x000fea0003c00000 */
[----:B------:R0:W1:Y:S02]  /*109d0*/  SHFL.IDX P0, R236, R14, R13, R12 ;  /* 0x0000000d0eec7389 */ /* 0x000064000000000c */
[----:B01----:R-:W-:Y:S01]  /*109e0*/  ENDCOLLECTIVE ;  /* 0x000000000000791b */ /* 0x003fe20003800000 */
.L_x_6850:
[----:B------:R-:W-:Y:S01]  /*109f0*/  MOV R15, R236 ;  /* 0x000000ec000f7202 */ /* 0x000fe20000000f00 */
[----:B------:R-:W-:Y:S01]  /*10a00*/  FMUL.FTZ R236, R4, R245 ;  /* 0x000000f504ec7220 */ /* 0x000fe20000410000 */
[----:B------:R-:W-:Y:S06]  /*10a10*/  BRA `(.L_x_6851) ;  /* 0xffffff9800307947 */ /* 0x000fec000383ffff */
.L_x_6852:
        /* <DEDUP_REMOVED lines=14> */
.L_x_18936:


//--------------------- .text._Z25selective_scan_bwd_kernelI32Selective_Scan_bwd_kernel_traitsILi64ELi16ELb0ELb0ELb1ELb0ELb0EfN3c107complexIfEEEEv12SSMParamsBwd --------------------------
	.section	.text._Z25selective_scan_bwd_kernelI32Selective_Scan_bwd_kernel_traitsILi64ELi16ELb0ELb0ELb1ELb0ELb0EfN3c107complexIfEEEEv12SSMParamsBwd,"ax",@progbits
	.align	128
        .global         _Z25selective_scan_bwd_kernelI32Selective_Scan_bwd_kernel_traitsILi64ELi16ELb0ELb0ELb1ELb0ELb0EfN3c107complexIfEEEEv12SSMParamsBwd
        .type           _Z25selective_scan_bwd_kernelI32Selective_Scan_bwd_kernel_traitsILi64ELi16ELb0ELb0ELb1ELb0ELb0EfN3c107complexIfEEEEv12SSMParamsBwd,@function
        .size           _Z25selective_scan_bwd_kernelI32Selective_Scan_bwd_kernel_traitsILi64ELi16ELb0ELb0ELb1ELb0ELb0EfN3c107complexIfEEEEv12SSMParamsBwd,(.L_x_18937 - _Z25selective_scan_bwd_kernelI32Selective_Scan_bwd_kernel_traitsILi64ELi16ELb0ELb0ELb1ELb0ELb0EfN3c107complexIfEEEEv12SSMParamsBwd)
        .other          _Z25selective_scan_bwd_kernelI32Selective_Scan_bwd_kernel_traitsILi64ELi16ELb0ELb0ELb1ELb0ELb0EfN3c107complexIfEEEEv12SSMParamsBwd,@"STO_CUDA_ENTRY STV_DEFAULT"
_Z25selective_scan_bwd_kernelI32Selective_Scan_bwd_kernel_traitsILi64ELi16ELb0ELb0ELb1ELb0ELb0EfN3c107complexIfEEEEv12SSMParamsBwd:
.text._Z25selective_scan_bwd_kernelI32Selective_Scan_bwd_kernel_traitsILi64ELi16ELb0ELb0ELb1ELb0ELb0EfN3c107complexIfEEEEv12SSMParamsBwd:
        /* <DEDUP_REMOVED lines=166> */
.L_x_6954:
        /* <DEDUP_REMOVED lines=72> */
[C---:B------:R-:W-:Y:S02]  /*0ee0*/  IADD3 R26, R21.reuse, 0x60, RZ ;  /* 0x00000060151a7810 */ /* 0x040fe40007ffe0ff */
[C---:B------:R-:W-:Y:S02]  /*0ef0*/  IADD3 R28, R21.reuse, 0x80, RZ ;  /* 0x00000080151c7810 */ /* 0x040fe40007ffe0ff */
[----:B------:R-:W-:-:S02]  /*0f00*/  IADD3 R30, R21, 0xa0, RZ ;  /* 0x000000a0151e7810 */ /* 0x000fc40007ffe0ff */
[----:B------:R-:W-:Y:S02]  /*0f10*/  LEA R87, R23, R90, 0x2 ;  /* 0x0000005a17577211 */ /* 0x000fe400078e10ff */
[-C--:B0-----:R-:W-:Y:S02]  /*0f20*/  LEA.HI.SX32 R3, R22, R21.reuse, 0x1b ;  /* 0x0000001516037211 */ /* 0x081fe400078fdaff */
        /* <DEDUP_REMOVED lines=52> */
[----:B--2---:R-:W-:Y:S04]  /*1270*/  STS [R87], R4 ;  /* 0x0000000457007388 */ /* 0x004fe80000000800 */
[----:B---3--:R0:W-:Y:S04]  /*1280*/  STS [R86+0x80], R6 ;  /* 0x0000800656007388 */ /* 0x0081e80000000800 */
[----:B----4-:R-:W-:Y:S04]  /*1290*/  STS [R85+0x100], R5 ;  /* 0x0001000555007388 */ /* 0x010fe80000000800 */
        /* <DEDUP_REMOVED lines=31> */
[----:B-1----:R-:W-:Y:S01]  /*1490*/  CS2R R8, SRZ ;  /* 0x0000000000087805 */ /* 0x002fe2000001ff00 */
[----:B------:R-:W-:Y:S01]  /*14a0*/  IMAD.WIDE R4, R7, 0x4, R2 ;  /* 0x0000000407047825 */ /* 0x000fe200078e0202 */
[----:B------:R-:W-:Y:S01]  /*14b0*/  BAR.SYNC.DEFER_BLOCKING 0x0 ;  /* 0x0000000000007b1d */ /* 0x000fe20000010000 */
[----:B--2---:R-:W-:-:S02]  /*14c0*/  CS2R R10, SRZ ;  /* 0x00000000000a7805 */ /* 0x004fc4000001ff00 */
[----:B---3--:R-:W-:Y:S02]  /*14d0*/  CS2R R12, SRZ ;  /* 0x00000000000c7805 */ /* 0x008fe4000001ff00 */
[----:B----4-:R-:W-:Y:S02]  /*14e0*/  CS2R R14, SRZ ;  /* 0x00000000000e7805 */ /* 0x010fe4000001ff00 */
[----:B-----5:R-:W-:Y:S02]  /*14f0*/  CS2R R16, SRZ ;  /* 0x0000000000107805 */ /* 0x020fe4000001ff00 */
        /* <DEDUP_REMOVED lines=31> */
[----:B0-----:R-:W-:Y:S01]  /*16f0*/  CS2R R4, SRZ ;  /* 0x0000000000047805 */ /* 0x001fe2000001ff00 */
[----:B------:R-:W-:Y:S01]  /*1700*/  IMAD.WIDE R2, R7, 0x4, R2 ;  /* 0x0000000407027825 */ /* 0x000fe200078e0202 */
        /* <DEDUP_REMOVED lines=14> */
[----:B------:R-:W-:Y:S04]  /*17f0*/  STS [R73+0x700], R19 ;  /* 0x0007001349007388 */ /* 0x000fe80000000800 */
[----:B------:R-:W-:Y:S01]  /*1800*/  STS [R72+0x780], R21 ;  /* 0x0007801548007388 */ /* 0x000fe20000000800 */
        /* <DEDUP_REMOVED lines=17> */
[----:B------:R-:W-:Y:S01]  /*1920*/  BAR.SYNC.DEFER_BLOCKING 0x0 ;  /* 0x0000000000007b1d */ /* 0x000fe20000010000 */
[----:B0-----:R-:W-:-:S05]  /*1930*/  HFMA2.MMA R0, -RZ, RZ, 0, 0 ;  /* 0x00000000ff007435 */ /* 0x001fca00000001ff */
[----:B------:R-:W5:Y:S05]  /*1940*/  @!P1 LDG.E R4, desc[UR20][R2.64] ;  /* 0x0000001402049981 */ /* 0x000f6a000c1e1900 */
[----:B------:R-:W5:Y:S01]  /*1950*/  @!P0 LDG.E R0, desc[UR20][R2.64+0x80] ;  /* 0x0000801402008981 */ /* 0x000f62000c1e1900 */
[----:B------:R-:W-:Y:S02]  /*1960*/  ISETP.GE.AND P2, PT, R50, UR54, PT ;  /* 0x0000003632007c0c */ /* 0x000fe4000bf46270 */
[----:B------:R-:W-:Y:S02]  /*1970*/  ISETP.GE.AND P4, PT, R52, UR54, PT ;  /* 0x0000003634007c0c */ /* 0x000fe4000bf86270 */
[----:B------:R-:W-:-:S02]  /*1980*/  ISETP.GE.AND P6, PT, R51, UR54, PT ;  /* 0x0000003633007c0c */ /* 0x000fc4000bfc6270 */
[----:B------:R-:W-:Y:S02]  /*1990*/  ISETP.GE.AND P5, PT, R54, UR54, PT ;  /* 0x0000003636007c0c */ /* 0x000fe4000bfa6270 */
[----:B------:R-:W-:Y:S02]  /*19a0*/  ISETP.GE.AND P3, PT, R53, UR54, PT ;  /* 0x0000003635007c0c */ /* 0x000fe4000bf66270 */
[----:B------:R-:W-:-:S03]  /*19b0*/  ISETP.GE.AND P1, PT, R55, UR54, PT ;  /* 0x0000003637007c0c */ /* 0x000fc6000bf26270 */
[----:B------:R-:W5:Y:S01]  /*19c0*/  @!P2 LDG.E R5, desc[UR20][R2.64+0x100] ;  /* 0x000100140205a981 */ /* 0x000f62000c1e1900 */
[----:B------:R-:W-:Y:S02]  /*19d0*/  ISETP.GE.AND P2, PT, R56, UR54, PT ;  /* 0x0000003638007c0c */ /* 0x000fe4000bf46270 */
[----:B------:R-:W-:Y:S02]  /*19e0*/  CS2R R6, SRZ ;  /* 0x0000000000067805 */ /* 0x000fe4000001ff00 */
[----:B------:R-:W-:Y:S02]  /*19f0*/  CS2R R8, SRZ ;  /* 0x0000000000087805 */ /* 0x000fe4000001ff00 */
[----:B------:R-:W-:Y:S02]  /*1a00*/  CS2R R10, SRZ ;  /* 0x00000000000a7805 */ /* 0x000fe4000001ff00 */
        /* <DEDUP_REMOVED lines=15> */
[----:B-1----:R-:W-:Y:S01]  /*1b00*/  CS2R R16, SRZ ;  /* 0x0000000000107805 */ /* 0x002fe2000001ff00 */
[----:B------:R-:W-:Y:S01]  /*1b10*/  STL [R1+0xd4], R87 ;  /* 0x0000d45701007387 */ /* 0x000fe20000100800 */
[----:B------:R-:W-:-:S03]  /*1b20*/  MOV R18, RZ ;  /* 0x000000ff00127202 */ /* 0x000fc60000000f00 */
[----:B------:R-:W5:Y:S04]  /*1b30*/  @!P0 LDG.E R13, desc[UR20][R2.64+0x480] ;  /* 0x00048014020d8981 */ /* 0x000f68000c1e1900 */
[----:B------:R-:W-:Y:S04]  /*1b40*/  STL [R1+0xd0], R86 ;  /* 0x0000d05601007387 */ /* 0x000fe80000100800 */
        /* <DEDUP_REMOVED lines=10> */
[----:B------:R0:W5:Y:S04]  /*1bf0*/  @!P1 LDG.E R18, desc[UR20][R2.64+0x780] ;  /* 0x0007801402129981 */ /* 0x000168000c1e1900 */
        /* <DEDUP_REMOVED lines=26> */
[----:B--2---:R-:W-:Y:S04]  /*1da0*/  STL [R1+0x8c], R116 ;  /* 0x00008c7401007387 */ /* 0x004fe80000100800 */
[----:B---3--:R-:W-:Y:S04]  /*1db0*/  STL [R1+0x88], R115 ;  /* 0x0000887301007387 */ /* 0x008fe80000100800 */
[----:B----4-:R-:W-:Y:S04]  /*1dc0*/  STL [R1+0x84], R114 ;  /* 0x0000847201007387 */ /* 0x010fe80000100800 */
        /* <DEDUP_REMOVED lines=13> */
[----:B------:R-:W-:Y:S04]  /*1ea0*/  STS [R87], R4 ;  /* 0x0000000457007388 */ /* 0x000fe80000000800 */
[----:B------:R1:W-:Y:S04]  /*1eb0*/  STS [R86+0x80], R0 ;  /* 0x0000800056007388 */ /* 0x0003e80000000800 */
[----:B-1----:R-:W2:Y:S04]  /*1ec0*/  LDL.LU R0, [R1+0xdc] ;  /* 0x0000dc0001007983 */ /* 0x002ea80000300800 */
        /* <DEDUP_REMOVED lines=31> */
[----:B-1----:R1:W-:Y:S04]  /*20c0*/  STL [R1+0xc], R7 ;  /* 0x00000c0701007387 */ /* 0x0023e80000100800 */
[----:B---3--:R1:W-:Y:S04]  /*20d0*/  STL [R1+0x8], R6 ;  /* 0x0000080601007387 */ /* 0x0083e80000100800 */
[----:B----4-:R1:W-:Y:S04]  /*20e0*/  STL [R1+0x4], R5 ;  /* 0x0000040501007387 */ /* 0x0103e80000100800 */
[----:B-----5:R1:W-:Y:S01]  /*20f0*/  STL [R1], R4 ;  /* 0x0000000401007387 */ /* 0x0203e20000100800 */
[----:B0-----:R-:W-:Y:S01]  /*2100*/  ISETP.GE.AND P0, PT, R2, 0x1, PT ;  /* 0x000000010200780c */ /* 0x001fe20003f06270 */
[----:B------:R-:W-:-:S02]  /*2110*/  HFMA2.MMA R78, -RZ, RZ, 0, 0 ;  /* 0x00000000ff4e7435 */ /* 0x000fc400000001ff */
[----:B------:R-:W-:Y:S01]  /*2120*/  HFMA2.MMA R75, -RZ, RZ, 0, 0 ;  /* 0x00000000ff4b7435 */ /* 0x000fe200000001ff */
[----:B------:R-:W-:Y:S02]  /*2130*/  MOV R76, RZ ;  /* 0x000000ff004c7202 */ /* 0x000fe40000000f00 */
[----:B------:R-:W-:Y:S02]  /*2140*/  CS2R R72, SRZ ;  /* 0x0000000000487805 */ /* 0x000fe4000001ff00 */
[----:B------:R-:W-:Y:S02]  /*2150*/  CS2R R58, SRZ ;  /* 0x00000000003a7805 */ /* 0x000fe4000001ff00 */
[----:B------:R-:W-:Y:S02]  /*2160*/  CS2R R56, SRZ ;  /* 0x0000000000387805 */ /* 0x000fe4000001ff00 */
[----:B------:R-:W-:Y:S02]  /*2170*/  CS2R R54, SRZ ;  /* 0x0000000000367805 */ /* 0x000fe4000001ff00 */
[----:B------:R-:W-:-:S02]  /*2180*/  CS2R R52, SRZ ;  /* 0x0000000000347805 */ /* 0x000fc4000001ff00 */
[----:B------:R-:W-:Y:S02]  /*2190*/  CS2R R50, SRZ ;  /* 0x0000000000327805 */ /* 0x000fe4000001ff00 */
[----:B------:R-:W-:Y:S01]  /*21a0*/  MOV R49, RZ ;  /* 0x000000ff00317202 */ /* 0x000fe20000000f00 */
        /* <DEDUP_REMOVED lines=34> */
[----:B------:R-:W-:Y:S05]  /*23d0*/  @!P0 BRA `(.L_x_6854) ;  /* 0x0000009c00288947 */ /* 0x000fea0003800000 */
[C---:B-1----:R-:W-:Y:S01]  /*23e0*/  LOP3.LUT R0, R92.reuse, 0x7ffffe0, RZ, 0xc0, !PT ;  /* 0x07ffffe05c007812 */ /* 0x042fe200078ec0ff */
[----:B------:R-:W-:Y:S01]  /*23f0*/  USHF.L.U32 UR15, UR54, 0x1, URZ ;  /* 0x00000001360f7899 */ /* 0x000fe2000800063f */
[----:B------:R-:W-:Y:S01]  /*2400*/  LOP3.LUT R2, R92, 0x1f, RZ, 0xc0, !PT ;  /* 0x0000001f5c027812 */ /* 0x000fe200078ec0ff */
[----:B------:R-:W-:Y:S01]  /*2410*/  USHF.R.S32.HI UR5, URZ, 0x1f, UR53 ;  /* 0x0000001f3f057899 */ /* 0x000fe20008011435 */
[----:B------:R-:W-:Y:S01]  /*2420*/  SHF.L.U32 R0, R0, 0x5, RZ ;  /* 0x0000000500007819 */ /* 0x000fe200000006ff */
[----:B------:R-:W-:Y:S01]  /*2430*/  ULDC.64 UR12, c[0x0][0x230] ;  /* 0x00008c00000c7ab9 */ /* 0x000fe20000000a00 */
[----:B------:R-:W-:Y:S01]  /*2440*/  ULDC.64 UR10, c[0x0][0x248] ;  /* 0x00009200000a7ab9 */ /* 0x000fe20000000a00 */
[----:B------:R-:W-:Y:S01]  /*2450*/  UIMAD UR4, UR5, UR12, URZ ;  /* 0x0000000c050472a4 */ /* 0x000fe2000f8e023f */
[----:B------:R-:W-:Y:S01]  /*2460*/  LOP3.LUT R0, R0, 0xffffffe0, R2, 0xe2, !PT ;  /* 0xffffffe000007812 */ /* 0x000fe200078ee202 */
[----:B------:R-:W-:Y:S01]  /*2470*/  FADD.FTZ R32, R116, UR8 ;  /* 0x0000000874207e21 */ /* 0x000fe20008010000 */
[----:B------:R-:W-:Y:S01]  /*2480*/  FADD.FTZ R31, R115, UR8 ;  /* 0x00000008731f7e21 */ /* 0x000fe20008010000 */
[----:B------:R-:W-:Y:S01]  /*2490*/  UIMAD UR13, UR53, UR13, UR4 ;  /* 0x0000000d350d72a4 */ /* 0x000fe2000f8e0204 */
[----:B------:R-:W-:Y:S01]  /*24a0*/  ISETP.GE.AND P0, PT, R0, UR15, PT ;  /* 0x0000000f00007c0c */ /* 0x000fe2000bf06270 */
[----:B------:R-:W-:Y:S01]  /*24b0*/  UIMAD UR4, UR5, UR10, URZ ;  /* 0x0000000a050472a4 */ /* 0x000fe2000f8e023f */
[----:B------:R-:W-:Y:S01]  /*24c0*/  FADD.FTZ R30, R114, UR8 ;  /* 0x00000008721e7e21 */ /* 0x000fe20008010000 */
[----:B------:R-:W-:Y:S01]  /*24d0*/  FADD.FTZ R29, R113, UR8 ;  /* 0x00000008711d7e21 */ /* 0x000fe20008010000 */
[----:B------:R-:W-:Y:S01]  /*24e0*/  P2R R0, PR, RZ, 0x1 ;  /* 0x00000001ff007803 */ /* 0x000fe20000000000 */
[----:B------:R-:W-:Y:S01]  /*24f0*/  FADD.FTZ R28, R112, UR8 ;  /* 0x00000008701c7e21 */ /* 0x000fe20008010000 */
[----:B------:R-:W-:Y:S01]  /*2500*/  FADD.FTZ R27, R111, UR8 ;  /* 0x000000086f1b7e21 */ /* 0x000fe20008010000 */
[----:B------:R-:W-:Y:S01]  /*2510*/  FADD.FTZ R26, R110, UR8 ;  /* 0x000000086e1a7e21 */ /* 0x000fe20008010000 */
        /* <DEDUP_REMOVED lines=11> */
[----:B------:R-:W-:Y:S01]  /*25d0*/  MOV R78, RZ ;  /* 0x000000ff004e7202 */ /* 0x000fe20000000f00 */
[----:B------:R-:W-:Y:S01]  /*25e0*/  UIMAD.WIDE.U32 UR30, UR53, UR10, URZ ;  /* 0x0000000a351e72a5 */ /* 0x000fe2000f8e003f */
[----:B------:R-:W-:Y:S01]  /*25f0*/  MOV R76, RZ ;  /* 0x000000ff004c7202 */ /* 0x000fe20000000f00 */
[----:B------:R-:W-:Y:S01]  /*2600*/  UIMAD UR11, UR53, UR11, UR4 ;  /* 0x0000000b350b72a4 */ /* 0x000fe2000f8e0204 */
[----:B------:R-:W-:-:S02]  /*2610*/  MOV R75, RZ ;  /* 0x000000ff004b7202 */ /* 0x000fc40000000f00 */
[----:B------:R-:W-:Y:S02]  /*2620*/  CS2R R72, SRZ ;  /* 0x0000000000487805 */ /* 0x000fe4000001ff00 */
[----:B------:R-:W-:Y:S02]  /*2630*/  CS2R R58, SRZ ;  /* 0x00000000003a7805 */ /* 0x000fe4000001ff00 */
[----:B------:R-:W-:Y:S02]  /*2640*/  CS2R R56, SRZ ;  /* 0x0000000000387805 */ /* 0x000fe4000001ff00 */
[----:B------:R-:W-:Y:S02]  /*2650*/  CS2R R54, SRZ ;  /* 0x0000000000367805 */ /* 0x000fe4000001ff00 */
[----:B------:R-:W-:Y:S02]  /*2660*/  CS2R R52, SRZ ;  /* 0x0000000000347805 */ /* 0x000fe4000001ff00 */
[----:B------:R-:W-:-:S02]  /*2670*/  CS2R R50, SRZ ;  /* 0x0000000000327805 */ /* 0x000fc4000001ff00 */
        /* <DEDUP_REMOVED lines=31> */
.L_x_6949:
[----:B0-----:R-:W2:Y:S04]  /*2870*/  LDL R0, [R1+0x90] ;  /* 0x0000900001007983 */ /* 0x001ea80000100800 */
[----:B------:R-:W3:Y:S01]  /*2880*/  LDL R96, [R1+0x84] ;  /* 0x0000840001607983 */ /* 0x000ee20000100800 */
[----:B------:R-:W-:Y:S01]  /*2890*/  USHF.R.S32.HI UR56, URZ, 0x1f, UR6 ;  /* 0x0000001f3f387899 */ /* 0x000fe20008011406 */
[----:B------:R-:W-:Y:S01]  /*28a0*/  UMOV UR44, UR28 ;  /* 0x0000001c002c7c82 */ /* 0x000fe20008000000 */
[----:B------:R-:W-:Y:S02]  /*28b0*/  UMOV UR45, UR13 ;  /* 0x0000000d002d7c82 */ /* 0x000fe40008000000 */
[----:B------:R-:W-:Y:S01]  /*28c0*/  UIMAD UR54, UR56, UR40, URZ ;  /* 0x00000028383672a4 */ /* 0x000fe2000f8e023f */
[----:B------:R-:W4:Y:S01]  /*28d0*/  LDL R93, [R1+0x8c] ;  /* 0x00008c00015d7983 */ /* 0x000f220000100800 */
[----:B------:R-:W-:-:S02]  /*28e0*/  UIMAD.WIDE.U32 UR44, UR6, UR40, UR44 ;  /* 0x00000028062c72a5 */ /* 0x000fc4000f8e002c */
[----:B------:R-:W-:Y:S01]  /*28f0*/  UIMAD UR54, UR6, UR41, UR54 ;  /* 0x00000029063672a4 */ /* 0x000fe2000f8e0236 */
[----:B------:R-:W4:Y:S01]  /*2900*/  LDL R94, [R1+0x88] ;  /* 0x00008800015e7983 */ /* 0x000f220000100800 */
[----:B------:R-:W-:Y:S02]  /*2910*/  ULEA UR55, UP0, UR44, UR42, 0x3 ;  /* 0x0000002a2c377291 */ /* 0x000fe4000f80183f */
[----:B------:R-:W-:Y:S01]  /*2920*/  UIADD3 UR45, UR45, UR54, URZ ;  /* 0x000000362d2d7290 */ /* 0x000fe2000fffe03f */
[----:B------:R-:W4:Y:S03]  /*2930*/  LDL R103, [R1+0x80] ;  /* 0x0000800001677983 */ /* 0x000f260000100800 */
[----:B------:R-:W-:Y:S01]  /*2940*/  ULEA.HI.X UR44, UR44, UR43, UR45, 0x3, UP0 ;  /* 0x0000002b2c2c7291 */ /* 0x000fe200080f1c2d */
[----:B------:R-:W-:Y:S01]  /*2950*/  MOV R2, UR55 ;  /* 0x0000003700027c02 */ /* 0x000fe20008000f00 */
[----:B------:R-:W4:Y:S04]  /*2960*/  LDL R101, [R1+0x7c] ;  /* 0x00007c0001657983 */ /* 0x000f280000100800 */
[----:B------:R-:W-:Y:S01]  /*2970*/  MOV R3, UR44 ;  /* 0x0000002c00037c02 */ /* 0x000fe20008000f00 */
[----:B------:R-:W4:Y:S01]  /*2980*/  LDL R102, [R1+0x78] ;  /* 0x0000780001667983 */ /* 0x000f220000100800 */
[----:B------:R-:W-:Y:S01]  /*2990*/  LOP3.LUT R247, R92, 0x1f, RZ, 0xc0, !PT ;  /* 0x0000001f5cf77812 */ /* 0x000fe200078ec0ff */
[----:B------:R-:W-:-:S02]  /*29a0*/  ULDC.64 UR44, c[0x0][0x270] ;  /* 0x00009c00002c7ab9 */ /* 0x000fc40000000a00 */
[----:B------:R-:W4:Y:S04]  /*29b0*/  LDL R100, [R1+0x74] ;  /* 0x0000740001647983 */ /* 0x000f280000100800 */
[----:B------:R-:W4:Y:S04]  /*29c0*/  LDG.E.64 R2, desc[UR20][R2.64] ;  /* 0x0000001402027981 */ /* 0x000f28000c1e1b00 */
[----:B------:R-:W4:Y:S04]  /*29d0*/  LDL R99, [R1+0x70] ;  /* 0x0000700001637983 */ /* 0x000f280000100800 */
[----:B------:R-:W4:Y:S01]  /*29e0*/  LDL R95, [R1+0x6c] ;  /* 0x00006c00015f7983 */ /* 0x000f220000100800 */
[----:B------:R-:W-:-:S02]  /*29f0*/  UIMAD UR54, UR56, UR44, URZ ;  /* 0x0000002c383672a4 */ /* 0x000fc4000f8e023f */
[----:B------:R-:W-:Y:S01]  /*2a00*/  MOV R9, UR44 ;  /* 0x0000002c00097c02 */ /* 0x000fe20008000f00 */
[----:B------:R-:W4:Y:S01]  /*2a10*/  LDL R98, [R1+0x68] ;  /* 0x0000680001627983 */ /* 0x000f220000100800 */
[----:B------:R-:W-:-:S03]  /*2a20*/  UIMAD UR45, UR6, UR45, UR54 ;  /* 0x0000002d062d72a4 */ /* 0x000fc6000f8e0236 */
[----:B------:R-:W4:Y:S01]  /*2a30*/  LDL R97, [R1+0x64] ;  /* 0x0000640001617983 */ /* 0x000f220000100800 */
[----:B------:R-:W-:Y:S02]  /*2a40*/  CS2R R64, SRZ ;  /* 0x0000000000407805 */ /* 0x000fe4000001ff00 */
[----:B------:R-:W-:Y:S02]  /*2a50*/  CS2R R62, SRZ ;  /* 0x00000000003e7805 */ /* 0x000fe4000001ff00 */
[----:B------:R-:W-:Y:S02]  /*2a60*/  CS2R R60, SRZ ;  /* 0x00000000003c7805 */ /* 0x000fe4000001ff00 */
[----:B------:R-:W-:Y:S02]  /*2a70*/  CS2R R66, SRZ ;  /* 0x0000000000427805 */ /* 0x000fe4000001ff00 */
[----:B------:R-:W-:Y:S02]  /*2a80*/  CS2R R68, SRZ ;  /* 0x0000000000447805 */ /* 0x000fe4000001ff00 */
[----:B------:R-:W-:Y:S01]  /*2a90*/  CS2R R70, SRZ ;  /* 0x0000000000467805 */ /* 0x000fe2000001ff00 */
[----:B------:R-:W-:Y:S01]  /*2aa0*/  HFMA2.MMA R116, -RZ, RZ, 0, 0 ;  /* 0x00000000ff747435 */ /* 0x000fe200000001ff */
[----:B------:R-:W-:-:S02]  /*2ab0*/  MOV R109, RZ ;  /* 0x000000ff006d7202 */ /* 0x000fc40000000f00 */
[----:B------:R-:W-:Y:S02]  /*2ac0*/  CS2R R114, SRZ ;  /* 0x0000000000727805 */ /* 0x000fe4000001ff00 */
[----:B------:R-:W-:Y:S02]  /*2ad0*/  CS2R R112, SRZ ;  /* 0x0000000000707805 */ /* 0x000fe4000001ff00 */
[----:B------:R-:W-:Y:S02]  /*2ae0*/  CS2R R110, SRZ ;  /* 0x00000000006e7805 */ /* 0x000fe4000001ff00 */
[----:B------:R-:W-:Y:S02]  /*2af0*/  CS2R R10, SRZ ;  /* 0x00000000000a7805 */ /* 0x000fe4000001ff00 */
[----:B------:R-:W-:Y:S01]  /*2b00*/  CS2R R12, SRZ ;  /* 0x00000000000c7805 */ /* 0x000fe2000001ff00 */
[----:B------:R-:W-:Y:S01]  /*2b10*/  HFMA2.MMA R16, -RZ, RZ, 0, 0 ;  /* 0x00000000ff107435 */ /* 0x000fe200000001ff */
[----:B------:R-:W-:Y:S01]  /*2b20*/  CS2R R14, SRZ ;  /* 0x00000000000e7805 */ /* 0x000fe2000001ff00 */
[----:B------:R-:W4:Y:S04]  /*2b30*/  LDL R194, [R1+0x58] ;  /* 0x0000580001c27983 */ /* 0x000f280000100800 */
[----:B------:R-:W4:Y:S01]  /*2b40*/  LDL R195, [R1+0x5c] ;  /* 0x00005c0001c37983 */ /* 0x000f220000100800 */
[----:B--2---:R-:W-:-:S02]  /*2b50*/  ISETP.NE.AND P6, PT, R0, RZ, PT ;  /* 0x000000ff0000720c */ /* 0x004fc40003fc5270 */
[----:B------:R-:W-:-:S04]  /*2b60*/  LOP3.LUT R0, R92, 0x7ffffe0, RZ, 0xc0, !PT ;  /* 0x07ffffe05c007812 */ /* 0x000fc800078ec0ff */
[----:B------:R-:W-:-:S04]  /*2b70*/  SHF.L.U32 R0, R0, 0x5, RZ ;  /* 0x0000000500007819 */ /* 0x000fc800000006ff */
[----:B------:R-:W-:-:S04]  /*2b80*/  LOP3.LUT R6, R0, 0xffffffe0, R247, 0xe2, !PT ;  /* 0xffffffe000067812 */ /* 0x000fc800078ee2f7 */
[--C-:B------:R-:W-:Y:S02]  /*2b90*/  SHF.R.S32.HI R7, RZ, 0x1f, R6.reuse ;  /* 0x0000001fff077819 */ /* 0x100fe40000011406 */
[C---:B------:R-:W-:Y:S02]  /*2ba0*/  LOP3.LUT R0, R6.reuse, 0x20, RZ, 0xfc, !PT ;  /* 0x0000002006007812 */ /* 0x040fe400078efcff */
[----:B------:R-:W-:Y:S01]  /*2bb0*/  LOP3.LUT R4, R6, 0x60, RZ, 0xfc, !PT ;  /* 0x0000006006047812 */ /* 0x000fe200078efcff */
[----:B------:R-:W-:Y:S01]  /*2bc0*/  IMAD.WIDE.U32 R8, R9, UR6, R6 ;  /* 0x0000000609087c25 */ /* 0x000fe2000f8e0006 */
[----:B------:R-:W-:-:S03]  /*2bd0*/  ISETP.GE.AND P2, PT, R0, UR15, PT ;  /* 0x0000000f00007c0c */ /* 0x000fc6000bf46270 */
[----:B---3--:R-:W-:Y:S01]  /*2be0*/  FADD.FTZ R158, R96, UR8 ;  /* 0x00000008609e7e21 */ /* 0x008fe20008010000 */
[----:B------:R-:W-:Y:S01]  /*2bf0*/  ISETP.GE.AND P4, PT, R4, UR15, PT ;  /* 0x0000000f04007c0c */ /* 0x000fe2000bf86270 */
[----:B------:R-:W2:Y:S01]  /*2c00*/  LDL R96, [R1+0x60] ;  /* 0x0000600001607983 */ /* 0x000ea20000100800 */
[----:B------:R-:W-:Y:S02]  /*2c10*/  IADD3 R5, R9, UR45, RZ ;  /* 0x0000002d09057c10 */ /* 0x000fe4000fffe0ff */
[----:B------:R-:W-:-:S04]  /*2c20*/  LEA R4, P1, R8, UR18, 0x2 ;  /* 0x0000001208047c11 */ /* 0x000fc8000f8210ff */
[----:B------:R-:W-:-:S05]  /*2c30*/  LEA.HI.X R5, R8, UR17, R5, 0x2, P1 ;  /* 0x0000001108057c11 */ /* 0x000fca00088f1405 */
[----:B------:R-:W3:Y:S04]  /*2c40*/  @!P6 LDG.E R65, desc[UR20][R4.64] ;  /* 0x000000140441e981 */ /* 0x000ee8000c1e1900 */
[----:B------:R-:W3:Y:S01]  /*2c50*/  @!P2 LDG.E R63, desc[UR20][R4.64+0x80] ;  /* 0x00008014043fa981 */ /* 0x000ee2000c1e1900 */
[C---:B------:R-:W-:Y:S02]  /*2c60*/  LOP3.LUT R0, R6.reuse, 0x40, RZ, 0xfc, !PT ;  /* 0x0000004006007812 */ /* 0x040fe400078efcff */
[----:B------:R-:W-:Y:S01]  /*2c70*/  LOP3.LUT R7, R6, 0xa0, RZ, 0xfc, !PT ;  /* 0x000000a006077812 */ /* 0x000fe200078efcff */
[----:B------:R-:W3:Y:S01]  /*2c80*/  @!P4 LDG.E R60, desc[UR20][R4.64+0x180] ;  /* 0x00018014043cc981 */ /* 0x000ee2000c1e1900 */
[----:B------:R-:W-:Y:S02]  /*2c90*/  ISETP.GE.AND P3, PT, R0, UR15, PT ;  /* 0x0000000f00007c0c */ /* 0x000fe4000bf66270 */
[----:B------:R-:W-:-:S04]  /*2ca0*/  LOP3.LUT R0, R6, 0x80, RZ, 0xfc, !PT ;  /* 0x0000008006007812 */ /* 0x000fc800078efcff */
[----:B------:R-:W-:Y:S02]  /*2cb0*/  ISETP.GE.AND P5, PT, R0, UR15, PT ;  /* 0x0000000f00007c0c */ /* 0x000fe4000bfa6270 */
[----:B------:R-:W-:Y:S02]  /*2cc0*/  LOP3.LUT R0, R6, 0xc0, RZ, 0xfc, !PT ;  /* 0x000000c006007812 */ /* 0x000fe400078efcff */
[----:B------:R-:W-:Y:S02]  /*2cd0*/  ISETP.GE.AND P0, PT, R7, UR15, PT ;  /* 0x0000000f07007c0c */ /* 0x000fe4000bf06270 */
[----:B------:R-:W-:Y:S01]  /*2ce0*/  ISETP.GE.AND P1, PT, R0, UR15, PT ;  /* 0x0000000f00007c0c */ /* 0x000fe2000bf26270 */
[----:B------:R-:W-:Y:S01]  /*2cf0*/  HFMA2.MMA R0, -RZ, RZ, 0, 0 ;  /* 0x00000000ff007435 */ /* 0x000fe200000001ff */
[----:B------:R-:W-:-:S04]  /*2d00*/  LOP3.LUT R7, R6, 0xe0, RZ, 0xfc, !PT ;  /* 0x000000e006077812 */ /* 0x000fc800078efcff */
[----:B------:R-:W-:Y:S01]  /*2d10*/  ISETP.GE.AND P2, PT, R7, UR15, PT ;  /* 0x0000000f07007c0c */ /* 0x000fe2000bf46270 */
[----:B------:R-:W3:Y:S01]  /*2d20*/  @!P5 LDG.E R61, desc[UR20][R4.64+0x200] ;  /* 0x00020014043dd981 */ /* 0x000ee2000c1e1900 */
[----:B------:R-:W-:-:S03]  /*2d30*/  LOP3.LUT R7, R6, 0x100, RZ, 0xfc, !PT ;  /* 0x0000010006077812 */ /* 0x000fc600078efcff */
[----:B------:R-:W3:Y:S01]  /*2d40*/  @!P3 LDG.E R0, desc[UR20][R4.64+0x100] ;  /* 0x000100140400b981 */ /* 0x000ee2000c1e1900 */
[----:B------:R-:W-:Y:S02]  /*2d50*/  ISETP.GE.AND P3, PT, R7, UR15, PT ;  /* 0x0000000f07007c0c */ /* 0x000fe4000bf66270 */
[C---:B------:R-:W-:Y:S01]  /*2d60*/  LOP3.LUT R7, R6.reuse, 0x120, RZ, 0xfc, !PT ;  /* 0x0000012006077812 */ /* 0x040fe200078efcff */
[----:B------:R-:W3:Y:S03]  /*2d70*/  @!P1 LDG.E R64, desc[UR20][R4.64+0x300] ;  /* 0x0003001404409981 */ /* 0x000ee6000c1e1900 */
[----:B------:R-:W-:Y:S01]  /*2d80*/  ISETP.GE.AND P4, PT, R7, UR15, PT ;  /* 0x0000000f07007c0c */ /* 0x000fe2000bf86270 */
[----:B------:R-:W3:Y:S01]  /*2d90*/  @!P0 LDG.E R62, desc[UR20][R4.64+0x280] ;  /* 0x00028014043e8981 */ /* 0x000ee2000c1e1900 */
[C---:B------:R-:W-:Y:S02]  /*2da0*/  LOP3.LUT R7, R6.reuse, 0x140, RZ, 0xfc, !PT ;  /* 0x0000014006077812 */ /* 0x040fe400078efcff */
[----:B------:R-:W-:Y:S01]  /*2db0*/  LOP3.LUT R8, R6, 0x160, RZ, 0xfc, !PT ;  /* 0x0000016006087812 */ /* 0x000fe200078efcff */
[----:B------:R-:W3:Y:S01]  /*2dc0*/  @!P2 LDG.E R69, desc[UR20][R4.64+0x380] ;  /* 0x000380140445a981 */ /* 0x000ee2000c1e1900 */
[----:B------:R-:W-:-:S02]  /*2dd0*/  ISETP.GE.AND P5, PT, R7, UR15, PT ;  /* 0x0000000f07007c0c */ /* 0x000fc4000bfa6270 */
[----:B------:R-:W-:Y:S01]  /*2de0*/  LOP3.LUT R7, R6, 0x180, RZ, 0xfc, !PT ;  /* 0x0000018006077812 */ /* 0x000fe200078efcff */
[----:B------:R-:W3:Y:S01]  /*2df0*/  @!P3 LDG.E R66, desc[UR20][R4.64+0x400] ;  /* 0x000400140442b981 */ /* 0x000ee2000c1e1900 */
[----:B------:R-:W-:Y:S02]  /*2e00*/  ISETP.GE.AND P0, PT, R8, UR15, PT ;  /* 0x0000000f08007c0c */ /* 0x000fe4000bf06270 */
[----:B------:R-:W-:Y:S01]  /*2e10*/  ISETP.GE.AND P1, PT, R7, UR15, PT ;  /* 0x0000000f07007c0c */ /* 0x000fe2000bf26270 */
[----:B------:R-:W3:Y:S01]  /*2e20*/  @!P4 LDG.E R109, desc[UR20][R4.64+0x480] ;  /* 0x00048014046dc981 */ /* 0x000ee2000c1e1900 */
[C---:B------:R-:W-:Y:S02]  /*2e30*/  LOP3.LUT R7, R6.reuse, 0x1c0, RZ, 0xfc, !PT ;  /* 0x000001c006077812 */ /* 0x040fe400078efcff */
[----:B------:R-:W-:Y:S02]  /*2e40*/  LOP3.LUT R8, R6, 0x1a0, RZ, 0xfc, !PT ;  /* 0x000001a006087812 */ /* 0x000fe400078efcff */
[----:B------:R-:W-:Y:S01]  /*2e50*/  ISETP.GE.AND P3, PT, R7, UR15, PT ;  /* 0x0000000f07007c0c */ /* 0x000fe2000bf66270 */
[----:B------:R-:W3:Y:S01]  /*2e60*/  @!P5 LDG.E R70, desc[UR20][R4.64+0x500] ;  /* 0x000500140446d981 */ /* 0x000ee2000c1e1900 */
[----:B------:R-:W-:-:S02]  /*2e70*/  ISETP.GE.AND P2, PT, R8, UR15, PT ;  /* 0x0000000f08007c0c */ /* 0x000fc4000bf46270 */
[C---:B------:R-:W-:Y:S01]  /*2e80*/  LOP3.LUT R7, R6.reuse, 0x200, RZ, 0xfc, !PT ;  /* 0x0000020006077812 */ /* 0x040fe200078efcff */
[----:B------:R-:W3:Y:S01]  /*2e90*/  @!P0 LDG.E R116, desc[UR20][R4.64+0x580] ;  /* 0x0005801404748981 */ /* 0x000ee2000c1e1900 */
[C---:B------:R-:W-:Y:S02]  /*2ea0*/  LOP3.LUT R8, R6.reuse, 0x1e0, RZ, 0xfc, !PT ;  /* 0x000001e006087812 */ /* 0x040fe400078efcff */
[----:B------:R-:W-:Y:S01]  /*2eb0*/  ISETP.GE.AND P5, PT, R7, UR15, PT ;  /* 0x0000000f07007c0c */ /* 0x000fe2000bfa6270 */
[----:B------:R-:W3:Y:S01]  /*2ec0*/  @!P1 LDG.E R71, desc[UR20][R4.64+0x600] ;  /* 0x0006001404479981 */ /* 0x000ee2000c1e1900 */
[----:B------:R-:W-:Y:S02]  /*2ed0*/  LOP3.LUT R7, R6, 0x220, RZ, 0xfc, !PT ;  /* 0x0000022006077812 */ /* 0x000fe400078efcff */
[----:B------:R-:W-:Y:S01]  /*2ee0*/  ISETP.GE.AND P4, PT, R8, UR15, PT ;  /* 0x0000000f08007c0c */ /* 0x000fe2000bf86270 */
[----:B------:R-:W3:Y:S01]  /*2ef0*/  @!P3 LDG.E R112, desc[UR20][R4.64+0x700] ;  /* 0x000700140470b981 */ /* 0x000ee2000c1e1900 */
[----:B------:R-:W-:-:S02]  /*2f00*/  SHF.L.U32 R8, R92, 0x5, RZ ;  /* 0x000000055c087819 */ /* 0x000fc400000006ff */
[----:B------:R-:W-:Y:S01]  /*2f10*/  ISETP.GE.AND P0, PT, R7, UR15, PT ;  /* 0x0000000f07007c0c */ /* 0x000fe2000bf06270 */
[----:B------:R-:W3:Y:S01]  /*2f20*/  @!P2 LDG.E R115, desc[UR20][R4.64+0x680] ;  /* 0x000680140473a981 */ /* 0x000ee2000c1e1900 */
[----:B------:R-:W-:Y:S02]  /*2f30*/  LOP3.LUT R7, R6, 0x240, RZ, 0xfc, !PT ;  /* 0x0000024006077812 */ /* 0x000fe400078efcff */
[----:B------:R-:W-:Y:S01]  /*2f40*/  LOP3.LUT R8, R8, 0xffffffe0, R247, 0xe2, !PT ;  /* 0xffffffe008087812 */ /* 0x000fe200078ee2f7 */
[----:B------:R-:W3:Y:S01]  /*2f50*/  @!P5 LDG.E R114, desc[UR20][R4.64+0x800] ;  /* 0x000800140472d981 */ /* 0x000ee2000c1e1900 */
[----:B------:R-:W-:Y:S02]  /*2f60*/  ISETP.GE.AND P2, PT, R7, UR15, PT ;  /* 0x0000000f07007c0c */ /* 0x000fe4000bf46270 */
[----:B------:R-:W-:Y:S01]  /*2f70*/  LOP3.LUT R9, R8, 0x3e0, RZ, 0xfc, !PT ;  /* 0x000003e008097812 */ /* 0x000fe200078efcff */
[----:B------:R-:W3:Y:S01]  /*2f80*/  @!P4 LDG.E R113, desc[UR20][R4.64+0x780] ;  /* 0x000780140471c981 */ /* 0x000ee2000c1e1900 */
[----:B------:R-:W-:-:S02]  /*2f90*/  LOP3.LUT R7, R6, 0x280, RZ, 0xfc, !PT ;  /* 0x0000028006077812 */ /* 0x000fc400078efcff */
[----:B------:R-:W-:Y:S01]  /*2fa0*/  LOP3.LUT R8, R6, 0x260, RZ, 0xfc, !PT ;  /* 0x0000026006087812 */ /* 0x000fe200078efcff */
[----:B------:R-:W3:Y:S01]  /*2fb0*/  @!P0 LDG.E R68, desc[UR20][R4.64+0x880] ;  /* 0x0008801404448981 */ /* 0x000ee2000c1e1900 */
[----:B------:R-:W-:Y:S02]  /*2fc0*/  ISETP.GE.AND P5, PT, R7, UR15, PT ;  /* 0x0000000f07007c0c */ /* 0x000fe4000bfa6270 */
[----:B------:R-:W-:Y:S02]  /*2fd0*/  ISETP.GE.AND P3, PT, R8, UR15, PT ;  /* 0x0000000f08007c0c */ /* 0x000fe4000bf66270 */
[C---:B------:R-:W-:Y:S01]  /*2fe0*/  LOP3.LUT R8, R6.reuse, 0x2a0, RZ, 0xfc, !PT ;  /* 0x000002a006087812 */ /* 0x040fe200078efcff */
[----:B------:R-:W3:Y:S01]  /*2ff0*/  @!P2 LDG.E R67, desc[UR20][R4.64+0x900] ;  /* 0x000900140443a981 */ /* 0x000ee2000c1e1900 */
[----:B------:R-:W-:Y:S02]  /*3000*/  ISETP.GE.AND P1, PT, R9, UR15, PT ;  /* 0x0000000f09007c0c */ /* 0x000fe4000bf26270 */
[----:B------:R-:W-:-:S02]  /*3010*/  LOP3.LUT R9, R6, 0x2c0, RZ, 0xfc, !PT ;  /* 0x000002c006097812 */ /* 0x000fc400078efcff */
[----:B------:R-:W-:Y:S02]  /*3020*/  LOP3.LUT R7, R6, 0x2e0, RZ, 0xfc, !PT ;  /* 0x000002e006077812 */ /* 0x000fe400078efcff */
[----:B------:R-:W-:Y:S01]  /*3030*/  ISETP.GE.AND P4, PT, R8, UR15, PT ;  /* 0x0000000f08007c0c */ /* 0x000fe2000bf86270 */
[----:B------:R-:W3:Y:S01]  /*3040*/  @!P5 LDG.E R110, desc[UR20][R4.64+0xa00] ;  /* 0x000a0014046ed981 */ /* 0x000ee2000c1e1900 */
[----:B------:R-:W-:Y:S02]  /*3050*/  ISETP.GE.AND P0, PT, R9, UR15, PT ;  /* 0x0000000f09007c0c */ /* 0x000fe4000bf06270 */
[----:B------:R-:W-:Y:S01]  /*3060*/  ISETP.GE.AND P2, PT, R7, UR15, PT ;  /* 0x0000000f07007c0c */ /* 0x000fe2000bf46270 */
[----:B------:R-:W3:Y:S01]  /*3070*/  @!P3 LDG.E R111, desc[UR20][R4.64+0x980] ;  /* 0x00098014046fb981 */ /* 0x000ee2000c1e1900 */
[C---:B------:R-:W-:Y:S02]  /*3080*/  LOP3.LUT R7, R6.reuse, 0x300, RZ, 0xfc, !PT ;  /* 0x0000030006077812 */ /* 0x040fe400078efcff */
[----:B------:R-:W-:-:S02]  /*3090*/  LOP3.LUT R9, R6, 0x340, RZ, 0xfc, !PT ;  /* 0x0000034006097812 */ /* 0x000fc400078efcff */
[----:B------:R-:W-:Y:S02]  /*30a0*/  ISETP.GE.AND P5, PT, R7, UR15, PT ;  /* 0x0000000f07007c0c */ /* 0x000fe4000bfa6270 */
[C---:B------:R-:W-:Y:S01]  /*30b0*/  LOP3.LUT R7, R6.reuse, 0x360, RZ, 0xfc, !PT ;  /* 0x0000036006077812 */ /* 0x040fe200078efcff */
[----:B------:R-:W3:Y:S01]  /*30c0*/  @!P4 LDG.E R11, desc[UR20][R4.64+0xa80] ;  /* 0x000a8014040bc981 */ /* 0x000ee2000c1e1900 */
[----:B------:R-:W-:Y:S02]  /*30d0*/  ISETP.GE.AND P4, PT, R9, UR15, PT ;  /* 0x0000000f09007c0c */ /* 0x000fe4000bf86270 */
[----:B------:R-:W-:Y:S01]  /*30e0*/  MOV R9, RZ ;  /* 0x000000ff00097202 */ /* 0x000fe20000000f00 */
[----:B------:R-:W3:Y:S01]  /*30f0*/  @!P0 LDG.E R12, desc[UR20][R4.64+0xb00] ;  /* 0x000b0014040c8981 */ /* 0x000ee2000c1e1900 */
[C---:B------:R-:W-:Y:S02]  /*3100*/  LOP3.LUT R8, R6.reuse, 0x320, RZ, 0xfc, !PT ;  /* 0x0000032006087812 */ /* 0x040fe400078efcff */
[----:B------:R-:W-:Y:S01]  /*3110*/  ISETP.GE.AND P0, PT, R7, UR15, PT ;  /* 0x0000000f07007c0c */ /* 0x000fe2000bf06270 */
[----:B----4-:R-:W-:Y:S01]  /*3120*/  FADD.FTZ R160, R93, UR8 ;  /* 0x000000085da07e21 */ /* 0x010fe20008010000 */
[----:B------:R-:W-:Y:S01]  /*3130*/  LOP3.LUT R7, R6, 0x3a0, RZ, 0xfc, !PT ;  /* 0x000003a006077812 */ /* 0x000fe200078efcff */
[----:B------:R-:W4:Y:S01]  /*3140*/  @!P5 LDG.E R9, desc[UR20][R4.64+0xc00] ;  /* 0x000c00140409d981 */ /* 0x000f22000c1e1900 */
[----:B------:R-:W-:-:S02]  /*3150*/  ISETP.GE.AND P3, PT, R8, UR15, PT ;  /* 0x0000000f08007c0c */ /* 0x000fc4000bf66270 */
[----:B------:R-:W-:Y:S01]  /*3160*/  R2UR UR57, R3 ;  /* 0x00000000033972ca */ /* 0x000fe200000e0000 */
[----:B------:R-:W4:Y:S01]  /*3170*/  @!P2 LDG.E R10, desc[UR20][R4.64+0xb80] ;  /* 0x000b8014040aa981 */ /* 0x000f22000c1e1900 */
[----:B------:R-:W-:Y:S01]  /*3180*/  ISETP.GE.AND P5, PT, R7, UR15, PT ;  /* 0x0000000f07007c0c */ /* 0x000fe2000bfa6270 */
[----:B------:R-:W-:Y:S01]  /*3190*/  HFMA2.MMA R7, -RZ, RZ, 0, 0 ;  /* 0x00000000ff077435 */ /* 0x000fe200000001ff */
[C---:B------:R-:W-:Y:S02]  /*31a0*/  LOP3.LUT R8, R6.reuse, 0x380, RZ, 0xfc, !PT ;  /* 0x0000038006087812 */ /* 0x040fe400078efcff */
[----:B------:R-:W-:Y:S01]  /*31b0*/  LOP3.LUT R6, R6, 0x3c0, RZ, 0xfc, !PT ;  /* 0x000003c006067812 */ /* 0x000fe200078efcff */
[----:B------:R-:W-:Y:S01]  /*31c0*/  FADD.FTZ R159, R94, UR8 ;  /* 0x000000085e9f7e21 */ /* 0x000fe20008010000 */
[----:B------:R-:W-:Y:S01]  /*31d0*/  ISETP.GE.AND P2, PT, R8, UR15, PT ;  /* 0x0000000f08007c0c */ /* 0x000fe2000bf46270 */
[----:B------:R-:W4:Y:S04]  /*31e0*/  @!P0 LDG.E R16, desc[UR20][R4.64+0xd80] ;  /* 0x000d801404108981 */ /* 0x000f28000c1e1900 */
[----:B------:R-:W4:Y:S01]  /*31f0*/  @!P3 LDG.E R7, desc[UR20][R4.64+0xc80] ;  /* 0x000c80140407b981 */ /* 0x000f22000c1e1900 */
[----:B------:R-:W-:Y:S01]  /*3200*/  ISETP.GE.AND P3, PT, R6, UR15, PT ;  /* 0x0000000f06007c0c */ /* 0x000fe2000bf66270 */
[----:B------:R-:W-:Y:S01]  /*3210*/  FMUL.FTZ R3, R160, UR57 ;  /* 0x00000039a0037c20 */ /* 0x000fe20008410000 */
[----:B------:R-:W-:Y:S01]  /*3220*/  MOV R8, RZ ;  /* 0x000000ff00087202 */ /* 0x000fe20000000f00 */
[----:B------:R-:W4:Y:S02]  /*3230*/  @!P5 LDG.E R14, desc[UR20][R4.64+0xe80] ;  /* 0x000e8014040ed981 */ /* 0x000f24000c1e1900 */
[----:B------:R-:W-:Y:S01]  /*3240*/  FMUL.RZ R93, R3, 0.15915493667125701904 ;  /* 0x3e22f983035d7820 */ /* 0x000fe2000040c000 */
[----:B------:R-:W-:Y:S01]  /*3250*/  FMUL.FTZ R3, R159, UR57 ;  /* 0x000000399f037c20 */ /* 0x000fe20008410000 */
[----:B------:R-:W-:Y:S01]  /*3260*/  MOV R6, RZ ;  /* 0x000000ff00067202 */ /* 0x000fe20000000f00 */
[----:B------:R-:W4:Y:S02]  /*3270*/  @!P4 LDG.E R8, desc[UR20][R4.64+0xd00] ;  /* 0x000d00140408c981 */ /* 0x000f24000c1e1900 */
[----:B------:R-:W-:Y:S01]  /*3280*/  FMUL.RZ R94, R3, 0.15915493667125701904 ;  /* 0x3e22f983035e7820 */ /* 0x000fe2000040c000 */
[----:B------:R-:W-:Y:S01]  /*3290*/  FMUL.FTZ R3, R158, UR57 ;  /* 0x000000399e037c20 */ /* 0x000fe20008410000 */
[----:B------:R-:W4:Y:S04]  /*32a0*/  @!P2 LDG.E R15, desc[UR20][R4.64+0xe00] ;  /* 0x000e0014040fa981 */ /* 0x000f28000c1e1900 */
[----:B------:R-:W4:Y:S04]  /*32b0*/  @!P3 LDG.E R13, desc[UR20][R4.64+0xf00] ;  /* 0x000f0014040db981 */ /* 0x000f28000c1e1900 */
[----:B------:R0:W4:Y:S01]  /*32c0*/  @!P1 LDG.E R6, desc[UR20][R4.64+0xf80] ;  /* 0x000f801404069981 */ /* 0x000122000c1e1900 */
[----:B------:R-:W-:Y:S01]  /*32d0*/  FADD.FTZ R157, R103, UR8 ;  /* 0x00000008679d7e21 */ /* 0x000fe20008010000 */
[----:B0-----:R-:W-:-:S04]  /*32e0*/  FMUL.RZ R4, R3, 0.15915493667125701904 ;  /* 0x3e22f98303047820 */ /* 0x001fc8000040c000 */
[----:B------:R-:W-:Y:S01]  /*32f0*/  MUFU.SIN R105, R4 ;  /* 0x0000000400697308 */ /* 0x000fe20000000400 */
[----:B------:R-:W-:-:S07]  /*3300*/  FMUL.FTZ R3, R157, UR57 ;  /* 0x000000399d037c20 */ /* 0x000fce0008410000 */
[----:B------:R0:W-:Y:S01]  /*3310*/  MUFU.COS R106, R4 ;  /* 0x00000004006a7308 */ /* 0x0001e20000000000 */
[----:B------:R-:W-:Y:S01]  /*3320*/  FADD.FTZ R156, R101, UR8 ;  /* 0x00000008659c7e21 */ /* 0x000fe20008010000 */
[----:B0-----:R-:W-:-:S04]  /*3330*/  SHF.L.U32 R4, R92, 0x5, RZ ;  /* 0x000000055c047819 */ /* 0x001fc800000006ff */
[----:B------:R-:W-:Y:S01]  /*3340*/  LOP3.LUT R4, R4, 0xfffffc00, RZ, 0xc0, !PT ;  /* 0xfffffc0004047812 */ /* 0x000fe200078ec0ff */
[----:B------:R-:W-:Y:S01]  /*3350*/  FMUL.RZ R5, R3, 0.15915493667125701904 ;  /* 0x3e22f98303057820 */ /* 0x000fe2000040c000 */
[----:B------:R-:W-:Y:S02]  /*3360*/  FMUL.FTZ R3, R156, UR57 ;  /* 0x000000399c037c20 */ /* 0x000fe40008410000 */
[----:B------:R-:W-:Y:S01]  /*3370*/  IADD3 R141, R4, R91, RZ ;  /* 0x0000005b048d7210 */ /* 0x000fe20007ffe0ff */
[----:B------:R-:W-:Y:S01]  /*3380*/  FADD.FTZ R155, R102, UR8 ;  /* 0x00000008669b7e21 */ /* 0x000fe20008010000 */
[----:B------:R-:W-:Y:S01]  /*3390*/  FADD.FTZ R154, R100, UR8 ;  /* 0x00000008649a7e21 */ /* 0x000fe20008010000 */
[----:B------:R-:W-:Y:S01]  /*33a0*/  MUFU.SIN R127, R93 ;  /* 0x0000005d007f7308 */ /* 0x000fe20000000400 */
[----:B------:R-:W-:Y:S01]  /*33b0*/  IADD3 R128, R141, 0x380, RZ ;  /* 0x000003808d807810 */ /* 0x000fe20007ffe0ff */
[----:B------:R-:W-:Y:S01]  /*33c0*/  FADD.FTZ R153, R99, UR8 ;  /* 0x0000000863997e21 */ /* 0x000fe20008010000 */
[----:B------:R-:W-:-:S05]  /*33d0*/  FADD.FTZ R152, R95, UR8 ;  /* 0x000000085f987e21 */ /* 0x000fca0008010000 */
[----:B------:R0:W-:Y:S01]  /*33e0*/  MUFU.COS R126, R93 ;  /* 0x0000005d007e7308 */ /* 0x0001e20000000000 */
[----:B------:R-:W-:Y:S02]  /*33f0*/  LEA.HI.SX32 R133, R128, R141, 0x1b ;  /* 0x0000008d80857211 */ /* 0x000fe400078fdaff */
[----:B------:R-:W4:Y:S05]  /*3400*/  LDL R128, [R1+0x54] ;  /* 0x0000540001807983 */ /* 0x000f2a0000100800 */
[----:B------:R-:W-:Y:S01]  /*3410*/  MUFU.SIN R103, R5 ;  /* 0x0000000500677308 */ /* 0x000fe20000000400 */
[----:B0-----:R-:W-:Y:S01]  /*3420*/  FMUL.RZ R93, R3, 0.15915493667125701904 ;  /* 0x3e22f983035d7820 */ /* 0x001fe2000040c000 */
[----:B------:R-:W-:-:S06]  /*3430*/  FMUL.FTZ R3, R155, UR57 ;  /* 0x000000399b037c20 */ /* 0x000fcc0008410000 */
[----:B------:R0:W-:Y:S01]  /*3440*/  MUFU.COS R104, R5 ;  /* 0x0000000500687308 */ /* 0x0001e20000000000 */
[----:B------:R-:W-:Y:S01]  /*3450*/  FMUL.RZ R95, R3, 0.15915493667125701904 ;  /* 0x3e22f983035f7820 */ /* 0x000fe2000040c000 */
[----:B------:R-:W-:Y:S01]  /*3460*/  LEA.HI.SX32 R3, R141, R141, 0x1b ;  /* 0x0000008d8d037211 */ /* 0x000fe200078fdaff */
[----:B------:R-:W-:Y:S01]  /*3470*/  FADD.FTZ R151, R98, UR8 ;  /* 0x0000000862977e21 */ /* 0x000fe20008010000 */
[----:B0-----:R-:W-:-:S04]  /*3480*/  FMUL.FTZ R5, R154, UR57 ;  /* 0x000000399a057c20 */ /* 0x001fc80008410000 */
[----:B------:R-:W-:Y:S01]  /*3490*/  MUFU.SIN R101, R93 ;  /* 0x0000005d00657308 */ /* 0x000fe20000000400 */
[----:B------:R-:W-:Y:S01]  /*34a0*/  LEA R118, R3, R90, 0x2 ;  /* 0x0000005a03767211 */ /* 0x000fe200078e10ff */
[----:B------:R-:W-:-:S06]  /*34b0*/  FMUL.FTZ R3, R151, UR57 ;  /* 0x0000003997037c20 */ /* 0x000fcc0008410000 */
[----:B------:R0:W-:Y:S01]  /*34c0*/  MUFU.COS R102, R93 ;  /* 0x0000005d00667308 */ /* 0x0001e20000000000 */
[----:B------:R-:W-:Y:S01]  /*34d0*/  FADD.FTZ R150, R97, UR8 ;  /* 0x0000000861967e21 */ /* 0x000fe20008010000 */
[----:B0-----:R-:W-:Y:S01]  /*34e0*/  FMUL.RZ R93, R5, 0.15915493667125701904 ;  /* 0x3e22f983055d7820 */ /* 0x001fe2000040c000 */
[----:B------:R-:W-:-:S05]  /*34f0*/  FMUL.FTZ R5, R153, UR57 ;  /* 0x0000003999057c20 */ /* 0x000fca0008410000 */
[----:B------:R-:W-:Y:S01]  /*3500*/  MUFU.SIN R107, R94 ;  /* 0x0000005e006b7308 */ /* 0x000fe20000000400 */
[----:B------:R-:W-:Y:S01]  /*3510*/  FMUL.RZ R117, R5, 0.15915493667125701904 ;  /* 0x3e22f98305757820 */ /* 0x000fe2000040c000 */
[----:B------:R-:W-:Y:S01]  /*3520*/  FMUL.FTZ R5, R152, UR57 ;  /* 0x0000003998057c20 */ /* 0x000fe20008410000 */
[----:B------:R-:W-:Y:S01]  /*3530*/  IADD3 R174, R141, 0x1c0, RZ ;  /* 0x000001c08dae7810 */ /* 0x000fe20007ffe0ff */
[----:B------:R-:W-:-:S04]  /*3540*/  FMUL.RZ R123, R3, 0.15915493667125701904 ;  /* 0x3e22f983037b7820 */ /* 0x000fc8000040c000 */
[----:B------:R0:W-:Y:S01]  /*3550*/  MUFU.COS R108, R94 ;  /* 0x0000005e006c7308 */ /* 0x0001e20000000000 */
[----:B------:R-:W-:Y:S01]  /*3560*/  IADD3 R138, R141, 0x40, RZ ;  /* 0x000000408d8a7810 */ /* 0x000fe20007ffe0ff */
[----:B------:R-:W-:Y:S01]  /*3570*/  FMUL.RZ R5, R5, 0.15915493667125701904 ;  /* 0x3e22f98305057820 */ /* 0x000fe2000040c000 */
[----:B------:R-:W-:Y:S01]  /*3580*/  FMUL.FTZ R3, R150, UR57 ;  /* 0x0000003996037c20 */ /* 0x000fe20008410000 */
[C---:B------:R-:W-:Y:S02]  /*3590*/  IADD3 R140, R141.reuse, 0x60, RZ ;  /* 0x000000608d8c7810 */ /* 0x040fe40007ffe0ff */
[C---:B------:R-:W-:Y:S02]  /*35a0*/  IADD3 R142, R141.reuse, 0x80, RZ ;  /* 0x000000808d8e7810 */ /* 0x040fe40007ffe0ff */
[C---:B0-----:R-:W-:Y:S02]  /*35b0*/  IADD3 R94, R141.reuse, 0x20, RZ ;  /* 0x000000208d5e7810 */ /* 0x041fe40007ffe0ff */
        /* <DEDUP_REMOVED lines=23> */
[C---:B------:R-:W-:Y:S01]  /*3730*/  IADD3 R122, R141.reuse, 0x3c0, RZ ;  /* 0x000003c08d7a7810 */ /* 0x040fe20007ffe0ff */
[----:B------:R-:W-:Y:S01]  /*3740*/  MUFU.SIN R99, R95 ;  /* 0x0000005f00637308 */ /* 0x000fe20000000400 */
[----:B------:R-:W-:Y:S01]  /*3750*/  IADD3 R120, R141, 0x3e0, RZ ;  /* 0x000003e08d787810 */ /* 0x000fe20007ffe0ff */
[----:B--2---:R-:W-:Y:S01]  /*3760*/  FADD.FTZ R149, R96, UR8 ;  /* 0x0000000860957e21 */ /* 0x004fe20008010000 */
[----:B------:R-:W-:-:S02]  /*3770*/  LEA.HI.SX32 R169, R94, R141, 0x1b ;  /* 0x0000008d5ea97211 */ /* 0x000fc400078fdaff */
[-C--:B------:R-:W-:Y:S01]  /*3780*/  LEA.HI.SX32 R191, R138, R141.reuse, 0x1b ;  /* 0x0000008d8abf7211 */ /* 0x080fe200078fdaff */
[----:B------:R-:W-:Y:S01]  /*3790*/  FMUL.RZ R138, R3, 0.15915493667125701904 ;  /* 0x3e22f983038a7820 */ /* 0x000fe2000040c000 */
[-C--:B------:R-:W-:Y:S01]  /*37a0*/  LEA.HI.SX32 R175, R174, R141.reuse, 0x1b ;  /* 0x0000008daeaf7211 */ /* 0x080fe200078fdaff */
[----:B------:R-:W-:Y:S01]  /*37b0*/  MUFU.COS R100, R95 ;  /* 0x0000005f00647308 */ /* 0x000fe20000000000 */
[-C--:B------:R-:W-:Y:S02]  /*37c0*/  LEA.HI.SX32 R193, R140, R141.reuse, 0x1b ;  /* 0x0000008d8cc17211 */ /* 0x080fe400078fdaff */
[-C--:B------:R-:W-:Y:S02]  /*37d0*/  LEA.HI.SX32 R167, R142, R141.reuse, 0x1b ;  /* 0x0000008d8ea77211 */ /* 0x080fe400078fdaff */
[----:B------:R-:W-:-:S03]  /*37e0*/  LEA.HI.SX32 R187, R144, R141, 0x1b ;  /* 0x0000008d90bb7211 */ /* 0x000fc600078fdaff */
[----:B------:R-:W-:Y:S01]  /*37f0*/  MUFU.SIN R97, R93 ;  /* 0x0000005d00617308 */ /* 0x000fe20000000400 */
[-C--:B------:R-:W-:Y:S02]  /*3800*/  LEA.HI.SX32 R189, R146, R141.reuse, 0x1b ;  /* 0x0000008d92bd7211 */ /* 0x080fe400078fdaff */
[-C--:B------:R-:W-:Y:S02]  /*3810*/  LEA.HI.SX32 R147, R148, R141.reuse, 0x1b ;  /* 0x0000008d94937211 */ /* 0x080fe400078fdaff */
[----:B------:R-:W-:-:S03]  /*3820*/  LEA.HI.SX32 R185, R162, R141, 0x1b ;  /* 0x0000008da2b97211 */ /* 0x000fc600078fdaff */
[----:B------:R-:W-:Y:S01]  /*3830*/  MUFU.COS R98, R93 ;  /* 0x0000005d00627308 */ /* 0x000fe20000000000 */
[-C--:B------:R-:W-:Y:S02]  /*3840*/  LEA.HI.SX32 R165, R164, R141.reuse, 0x1b ;  /* 0x0000008da4a57211 */ /* 0x080fe400078fdaff */
[-C--:B------:R-:W-:Y:S02]  /*3850*/  LEA.HI.SX32 R179, R166, R141.reuse, 0x1b ;  /* 0x0000008da6b37211 */ /* 0x080fe400078fdaff */
[-C--:B------:R-:W-:Y:S02]  /*3860*/  LEA.HI.SX32 R181, R168, R141.reuse, 0x1b ;  /* 0x0000008da8b57211 */ /* 0x080fe400078fdaff */
[-C--:B------:R-:W-:Y:S01]  /*3870*/  LEA.HI.SX32 R183, R170, R141.reuse, 0x1b ;  /* 0x0000008daab77211 */ /* 0x080fe200078fdaff */
[----:B------:R-:W-:Y:S01]  /*3880*/  MUFU.SIN R95, R117 ;  /* 0x00000075005f7308 */ /* 0x000fe20000000400 */
[-C--:B------:R-:W-:Y:S02]  /*3890*/  LEA.HI.SX32 R177, R172, R141.reuse, 0x1b ;  /* 0x0000008dacb17211 */ /* 0x080fe400078fdaff */
[----:B------:R-:W-:-:S02]  /*38a0*/  LEA.HI.SX32 R145, R176, R141, 0x1b ;  /* 0x0000008db0917211 */ /* 0x000fc400078fdaff */
[-C--:B------:R-:W-:Y:S02]  /*38b0*/  LEA.HI.SX32 R163, R178, R141.reuse, 0x1b ;  /* 0x0000008db2a37211 */ /* 0x080fe400078fdaff */
[-C--:B------:R-:W-:Y:S01]  /*38c0*/  LEA.HI.SX32 R161, R180, R141.reuse, 0x1b ;  /* 0x0000008db4a17211 */ /* 0x080fe200078fdaff */
[----:B------:R0:W-:Y:S01]  /*38d0*/  MUFU.COS R96, R117 ;  /* 0x0000007500607308 */ /* 0x0001e20000000000 */
[-C--:B------:R-:W-:Y:S02]  /*38e0*/  LEA.HI.SX32 R139, R182, R141.reuse, 0x1b ;  /* 0x0000008db68b7211 */ /* 0x080fe400078fdaff */
[-C--:B------:R-:W-:Y:S02]  /*38f0*/  LEA.HI.SX32 R137, R184, R141.reuse, 0x1b ;  /* 0x0000008db8897211 */ /* 0x080fe400078fdaff */
[-C--:B------:R-:W-:Y:S02]  /*3900*/  LEA.HI.SX32 R3, R186, R141.reuse, 0x1b ;  /* 0x0000008dba037211 */ /* 0x080fe400078fdaff */
[-C--:B------:R-:W-:Y:S01]  /*3910*/  LEA.HI.SX32 R119, R188, R141.reuse, 0x1b ;  /* 0x0000008dbc777211 */ /* 0x080fe200078fdaff */
[----:B------:R-:W-:Y:S01]  /*3920*/  MUFU.SIN R93, R5 ;  /* 0x00000005005d7308 */ /* 0x000fe20000000400 */
[----:B------:R-:W-:-:S02]  /*3930*/  LEA.HI.SX32 R125, R190, R141, 0x1b ;  /* 0x0000008dbe7d7211 */ /* 0x000fc400078fdaff */
[-C--:B------:R-:W-:Y:S02]  /*3940*/  LEA.HI.SX32 R121, R192, R141.reuse, 0x1b ;  /* 0x0000008dc0797211 */ /* 0x080fe400078fdaff */
[-C--:B0-----:R-:W-:Y:S02]  /*3950*/  LEA.HI.SX32 R117, R134, R141.reuse, 0x1b ;  /* 0x0000008d86757211 */ /* 0x081fe400078fdaff */
[-C--:B------:R-:W-:Y:S01]  /*3960*/  LEA.HI.SX32 R129, R130, R141.reuse, 0x1b ;  /* 0x0000008d82817211 */ /* 0x080fe200078fdaff */
[----:B------:R0:W-:Y:S01]  /*3970*/  MUFU.COS R94, R5 ;  /* 0x00000005005e7308 */ /* 0x0001e20000000000 */
[-C--:B------:R-:W-:Y:S02]  /*3980*/  LEA.HI.SX32 R131, R124, R141.reuse, 0x1b ;  /* 0x0000008d7c837211 */ /* 0x080fe400078fdaff */
[----:B------:R-:W-:-:S05]  /*3990*/  LEA.HI.SX32 R135, R122, R141, 0x1b ;  /* 0x0000008d7a877211 */ /* 0x000fca00078fdaff */
[----:B------:R-:W-:Y:S01]  /*39a0*/  MUFU.SIN R173, R123 ;  /* 0x0000007b00ad7308 */ /* 0x000fe20000000400 */
[----:B0-----:R-:W-:-:S07]  /*39b0*/  LEA.HI.SX32 R5, R136, R141, 0x1b ;  /* 0x0000008d88057211 */ /* 0x001fce00078fdaff */
[----:B------:R0:W-:Y:S01]  /*39c0*/  MUFU.COS R174, R123 ;  /* 0x0000007b00ae7308 */ /* 0x0001e20000000000 */
[----:B---3--:R-:W-:Y:S01]  /*39d0*/  STS [R118], R65 ;  /* 0x0000004176007388 */ /* 0x008fe20000000800 */
[-C--:B0-----:R-:W-:Y:S02]  /*39e0*/  LEA.HI.SX32 R123, R132, R141.reuse, 0x1b ;  /* 0x0000008d847b7211 */ /* 0x081fe400078fdaff */
[----:B------:R-:W-:Y:S02]  /*39f0*/  LEA.HI.SX32 R141, R120, R141, 0x1b ;  /* 0x0000008d788d7211 */ /* 0x000fe400078fdaff */
[----:B------:R-:W-:-:S05]  /*3a00*/  LEA R120, R169, R90, 0x2 ;  /* 0x0000005aa9787211 */ /* 0x000fca00078e10ff */
[----:B------:R0:W-:Y:S04]  /*3a10*/  STS [R120+0x80], R63 ;  /* 0x0000803f78007388 */ /* 0x0001e80000000800 */
[----:B0-----:R-:W2:Y:S01]  /*3a20*/  LDL R120, [R1+0x50] ;  /* 0x0000500001787983 */ /* 0x001ea20000100800 */
[----:B------:R-:W-:-:S04]  /*3a30*/  UIADD3 UR44, UR16, -0x1, URZ ;  /* 0xffffffff102c7890 */ /* 0x000fc8000fffe03f */
[----:B------:R-:W-:-:S04]  /*3a40*/  ULEA.HI UR45, UR44, UR44, URZ, 0x1 ;  /* 0x0000002c2c2d7291 */ /* 0x000fc8000f8f083f */
[----:B------:R-:W-:-:S04]  /*3a50*/  ULOP3.LUT UR45, UR45, 0xfffffe, URZ, 0xc0, !UPT ;  /* 0x00fffffe2d2d7892 */ /* 0x000fc8000f8ec03f */
[----:B------:R-:W-:-:S04]  /*3a60*/  UIADD3 UR44, UR44, -UR45, URZ ;  /* 0x8000002d2c2c7290 */ /* 0x000fc8000fffe03f */
[----:B------:R-:W-:Y:S01]  /*3a70*/  ULEA UR44, UR44, UR6, 0x8 ;  /* 0x000000062c2c7291 */ /* 0x000fe2000f8e403f */
[C---:B------:R-:W-:Y:S02]  /*3a80*/  ISETP.NE.AND P1, PT, R92.reuse, RZ, PT ;  /* 0x000000ff5c00720c */ /* 0x040fe40003f25270 */
[----:B------:R-:W-:Y:S02]  /*3a90*/  IADD3 R143, R92, 0x200, RZ ;  /* 0x000002005c8f7810 */ /* 0x000fe40007ffe0ff */
[-C--:B------:R-:W-:Y:S02]  /*3aa0*/  LEA R191, R191, R90.reuse, 0x2 ;  /* 0x0000005abfbf7211 */ /* 0x080fe400078e10ff */
[----:B------:R-:W-:Y:S01]  /*3ab0*/  MOV R122, UR44 ;  /* 0x0000002c007a7c02 */ /* 0x000fe20008000f00 */
[----:B------:R-:W-:Y:S01]  /*3ac0*/  ULDC.64 UR44, c[0x0][0x250] ;  /* 0x00009400002c7ab9 */ /* 0x000fe20000000a00 */
[-C--:B------:R-:W-:Y:S02]  /*3ad0*/  LEA R193, R193, R90.reuse, 0x2 ;  /* 0x0000005ac1c17211 */ /* 0x080fe400078e10ff */
[-C--:B------:R-:W-:Y:S01]  /*3ae0*/  LEA R118, R147, R90.reuse, 0x2 ;  /* 0x0000005a93767211 */ /* 0x080fe200078e10ff */
[----:B------:R-:W-:Y:S01]  /*3af0*/  FADD.FTZ R147, R194, UR8 ;  /* 0x00000008c2937e21 */ /* 0x000fe20008010000 */
[----:B------:R-:W-:Y:S01]  /*3b00*/  SEL R143, R122, R143, !P1 ;  /* 0x0000008f7a8f7207 */ /* 0x000fe20004800000 */
[----:B------:R0:W-:Y:S01]  /*3b10*/  STS [R191+0x100], R0 ;  /* 0x00010000bf007388 */ /* 0x0001e20000000800 */
[----:B------:R-:W-:-:S02]  /*3b20*/  LEA R122, R167, R90, 0x2 ;  /* 0x0000005aa77a7211 */ /* 0x000fc400078e10ff */
[-C--:B------:R-:W-:Y:S01]  /*3b30*/  LEA R187, R187, R90.reuse, 0x2 ;  /* 0x0000005abbbb7211 */ /* 0x080fe200078e10ff */
[----:B------:R1:W-:Y:S01]  /*3b40*/  STS [R193+0x180], R60 ;  /* 0x0001803cc1007388 */ /* 0x0003e20000000800 */
[-C--:B------:R-:W-:Y:S02]  /*3b50*/  LEA R189, R189, R90.reuse, 0x2 ;  /* 0x0000005abdbd7211 */ /* 0x080fe400078e10ff */
[-C--:B------:R-:W-:Y:S01]  /*3b60*/  LEA R185, R185, R90.reuse, 0x2 ;  /* 0x0000005ab9b97211 */ /* 0x080fe200078e10ff */
[----:B------:R-:W-:Y:S01]  /*3b70*/  STS [R122+0x200], R61 ;  /* 0x0002003d7a007388 */ /* 0x000fe20000000800 */
[----:B------:R-:W-:Y:S02]  /*3b80*/  R2UR UR58, R2 ;  /* 0x00000000023a72ca */ /* 0x000fe400000e0000 */
[-C--:B0-----:R-:W-:Y:S01]  /*3b90*/  LEA R0, R165, R90.reuse, 0x2 ;  /* 0x0000005aa5007211 */ /* 0x081fe200078e10ff */
[----:B-1----:R-:W-:Y:S01]  /*3ba0*/  FMUL.FTZ R60, R147, UR57 ;  /* 0x00000039933c7c20 */ /* 0x002fe20008410000 */
[----:B------:R0:W-:Y:S01]  /*3bb0*/  STS [R187+0x280], R62 ;  /* 0x0002803ebb007388 */ /* 0x0001e20000000800 */
[----:B------:R-:W-:-:S02]  /*3bc0*/  LEA R179, R179, R90, 0x2 ;  /* 0x0000005ab3b37211 */ /* 0x000fc400078e10ff */
[----:B------:R-:W-:Y:S01]  /*3bd0*/  FMUL.RZ R65, R60, 0.15915493667125701904 ;  /* 0x3e22f9833c417820 */ /* 0x000fe2000040c000 */
[----:B------:R-:W-:Y:S01]  /*3be0*/  STS [R189+0x300], R64 ;  /* 0x00030040bd007388 */ /* 0x000fe20000000800 */
[-C--:B------:R-:W-:Y:S02]  /*3bf0*/  LEA R181, R181, R90.reuse, 0x2 ;  /* 0x0000005ab5b57211 */ /* 0x080fe400078e10ff */
[-C--:B------:R-:W-:Y:S01]  /*3c00*/  LEA R60, R183, R90.reuse, 0x2 ;  /* 0x0000005ab73c7211 */ /* 0x080fe200078e10ff */
[----:B------:R-:W-:Y:S01]  /*3c10*/  STS [R118+0x380], R69 ;  /* 0x0003804576007388 */ /* 0x000fe20000000800 */
[-C--:B------:R-:W-:Y:S02]  /*3c20*/  LEA R175, R175, R90.reuse, 0x2 ;  /* 0x0000005aafaf7211 */ /* 0x080fe400078e10ff */
[-C--:B0-----:R-:W-:Y:S01]  /*3c30*/  LEA R62, R177, R90.reuse, 0x2 ;  /* 0x0000005ab13e7211 */ /* 0x081fe200078e10ff */
[----:B------:R-:W-:Y:S04]  /*3c40*/  STS [R185+0x400], R66 ;  /* 0x00040042b9007388 */ /* 0x000fe80000000800 */
[----:B------:R0:W-:Y:S04]  /*3c50*/  STS [R0+0x480], R109 ;  /* 0x0004806d00007388 */ /* 0x0001e80000000800 */
[----:B------:R-:W-:Y:S04]  /*3c60*/  STS [R179+0x500], R70 ;  /* 0x00050046b3007388 */ /* 0x000fe80000000800 */
[----:B------:R-:W-:Y:S01]  /*3c70*/  STS [R181+0x580], R116 ;  /* 0x00058074b5007388 */ /* 0x000fe20000000800 */
[----:B0-----:R-:W-:-:S03]  /*3c80*/  LEA R0, R145, R90, 0x2 ;  /* 0x0000005a91007211 */ /* 0x001fc600078e10ff */
[----:B------:R-:W-:Y:S04]  /*3c90*/  STS [R60+0x600], R71 ;  /* 0x000600473c007388 */ /* 0x000fe80000000800 */
[----:B------:R-:W-:Y:S04]  /*3ca0*/  STS [R62+0x680], R115 ;  /* 0x000680733e007388 */ /* 0x000fe80000000800 */
[----:B------:R-:W-:Y:S01]  /*3cb0*/  STS [R175+0x700], R112 ;  /* 0x00070070af007388 */ /* 0x000fe20000000800 */
[----:B------:R-:W-:-:S03]  /*3cc0*/  LEA R61, R163, R90, 0x2 ;  /* 0x0000005aa33d7211 */ /* 0x000fc600078e10ff */
[----:B------:R0:W-:Y:S01]  /*3cd0*/  STS [R0+0x780], R113 ;  /* 0x0007807100007388 */ /* 0x0001e20000000800 */
[----:B----4-:R-:W-:-:S04]  /*3ce0*/  FADD.FTZ R146, R128, UR8 ;  /* 0x0000000880927e21 */ /* 0x010fc80008010000 */
[----:B------:R-:W-:Y:S01]  /*3cf0*/  FMUL.FTZ R63, R146, UR57 ;  /* 0x00000039923f7c20 */ /* 0x000fe20008410000 */
[----:B0-----:R-:W-:-:S03]  /*3d00*/  MOV R0, UR58 ;  /* 0x0000003a00007c02 */ /* 0x001fc60008000f00 */
[----:B------:R-:W-:Y:S01]  /*3d10*/  FMUL.RZ R64, R63, 0.15915493667125701904 ;  /* 0x3e22f9833f407820 */ /* 0x000fe2000040c000 */
[----:B------:R-:W-:Y:S01]  /*3d20*/  LEA R63, R161, R90, 0x2 ;  /* 0x0000005aa13f7211 */ /* 0x000fe200078e10ff */
[----:B------:R-:W-:Y:S01]  /*3d30*/  FMUL.FTZ R0, R0, 1.4426950216293334961 ;  /* 0x3fb8aa3b00007820 */ /* 0x000fe20000410000 */
[----:B------:R-:W-:Y:S01]  /*3d40*/  STS [R61+0x800], R114 ;  /* 0x000800723d007388 */ /* 0x000fe20000000800 */
[----:B------:R-:W-:-:S03]  /*3d50*/  UIMAD UR56, UR56, UR44, URZ ;  /* 0x0000002c383872a4 */ /* 0x000fc6000f8e023f */
[----:B------:R0:W-:Y:S01]  /*3d60*/  STS [R63+0x880], R68 ;  /* 0x000880443f007388 */ /* 0x0001e20000000800 */
[----:B------:R-:W-:Y:S01]  /*3d70*/  UMOV UR54, UR30 ;  /* 0x0000001e00367c82 */ /* 0x000fe20008000000 */
[----:B------:R-:W-:Y:S01]  /*3d80*/  UMOV UR55, UR11 ;  /* 0x0000000b00377c82 */ /* 0x000fe20008000000 */
[-C--:B------:R-:W-:Y:S01]  /*3d90*/  LEA R60, R139, R90.reuse, 0x2 ;  /* 0x0000005a8b3c7211 */ /* 0x080fe200078e10ff */
[----:B------:R-:W-:Y:S01]  /*3da0*/  UIMAD.WIDE.U32 UR54, UR6, UR44, UR54 ;  /* 0x0000002c063672a5 */ /* 0x000fe2000f8e0036 */
[----:B------:R-:W-:Y:S01]  /*3db0*/  LEA R62, R137, R90, 0x2 ;  /* 0x0000005a893e7211 */ /* 0x000fe200078e10ff */
[----:B0-----:R-:W-:Y:S01]  /*3dc0*/  FMUL.FTZ R63, R160, R0 ;  /* 0x00000000a03f7220 */ /* 0x001fe20000410000 */
[----:B------:R-:W-:Y:S01]  /*3dd0*/  UIMAD UR56, UR6, UR45, UR56 ;  /* 0x0000002d063872a4 */ /* 0x000fe2000f8e0238 */
[----:B------:R-:W-:Y:S01]  /*3de0*/  MUFU.SIN R163, R64 ;  /* 0x0000004000a37308 */ /* 0x000fe20000000400 */
[----:B------:R-:W-:Y:S01]  /*3df0*/  LEA R61, R3, R90, 0x2 ;  /* 0x0000005a033d7211 */ /* 0x000fe200078e10ff */
[----:B------:R-:W-:Y:S01]  /*3e00*/  ULDC.64 UR44, c[0x0][0x2d8] ;  /* 0x0000b600002c7ab9 */ /* 0x000fe20000000a00 */
[----:B------:R-:W-:Y:S01]  /*3e10*/  UIADD3 UR55, UR55, UR56, URZ ;  /* 0x0000003837377290 */ /* 0x000fe2000fffe03f */
[----:B------:R-:W-:Y:S01]  /*3e20*/  STS [R60+0x900], R67 ;  /* 0x000900433c007388 */ /* 0x000fe20000000800 */
[----:B------:R-:W-:-:S03]  /*3e30*/  ULEA UR44, UP0, UR54, UR44, 0x3 ;  /* 0x0000002c362c7291 */ /* 0x000fc6000f80183f */
[----:B------:R-:W0:Y:S01]  /*3e40*/  MUFU.EX2 R63, R63 ;  /* 0x0000003f003f7308 */ /* 0x000e220000000800 */
[-C--:B------:R-:W-:Y:S01]  /*3e50*/  LEA R125, R125, R90.reuse, 0x2 ;  /* 0x0000005a7d7d7211 */ /* 0x080fe200078e10ff */
[----:B------:R1:W-:Y:S01]  /*3e60*/  STS [R62+0x980], R111 ;  /* 0x0009806f3e007388 */ /* 0x0003e20000000800 */
[----:B------:R-:W-:-:S05]  /*3e70*/  LEA R121, R121, R90, 0x2 ;  /* 0x0000005a79797211 */ /* 0x000fca00078e10ff */
[----:B------:R3:W4:Y:S01]  /*3e80*/  MUFU.COS R164, R64 ;  /* 0x0000004000a47308 */ /* 0x0007220000000000 */
[----:B------:R-:W-:Y:S01]  /*3e90*/  STS [R61+0xa00], R110 ;  /* 0x000a006e3d007388 */ /* 0x000fe20000000800 */
[-C--:B------:R-:W-:Y:S02]  /*3ea0*/  LEA R66, R5, R90.reuse, 0x2 ;  /* 0x0000005a05427211 */ /* 0x080fe400078e10ff */
[-C--:B-1----:R-:W-:Y:S02]  /*3eb0*/  LEA R62, R117, R90.reuse, 0x2 ;  /* 0x0000005a753e7211 */ /* 0x082fe400078e10ff */
[----:B---3--:R-:W-:Y:S01]  /*3ec0*/  LEA R64, R119, R90, 0x2 ;  /* 0x0000005a77407211 */ /* 0x008fe200078e10ff */
[----:B------:R-:W-:Y:S01]  /*3ed0*/  FADD.FTZ R148, R195, UR8 ;  /* 0x00000008c3947e21 */ /* 0x000fe20008010000 */
[----:B------:R-:W-:Y:S01]  /*3ee0*/  ULEA.HI.X UR45, UR54, UR45, UR55, 0x3, UP0 ;  /* 0x0000002d362d7291 */ /* 0x000fe200080f1c37 */
[----:B------:R-:W-:Y:S02]  /*3ef0*/  LEA R4, R91, R4, 0x5 ;  /* 0x000000045b047211 */ /* 0x000fe400078e28ff */
[----:B------:R-:W-:Y:S01]  /*3f00*/  STS [R64+0xa80], R11 ;  /* 0x000a800b40007388 */ /* 0x000fe20000000800 */
[----:B------:R-:W-:-:S03]  /*3f10*/  LEA R123, R123, R90, 0x2 ;  /* 0x0000005a7b7b7211 */ /* 0x000fc600078e10ff */
[----:B------:R-:W-:Y:S01]  /*3f20*/  STS [R125+0xb00], R12 ;  /* 0x000b000c7d007388 */ /* 0x000fe20000000800 */
[-C--:B------:R-:W-:Y:S01]  /*3f30*/  LEA R129, R129, R90.reuse, 0x2 ;  /* 0x0000005a81817211 */ /* 0x080fe200078e10ff */
[----:B------:R-:W-:Y:S02]  /*3f40*/  FMUL.FTZ R130, R149, UR57 ;  /* 0x0000003995827c20 */ /* 0x000fe40008410000 */
[----:B------:R1:W-:Y:S01]  /*3f50*/  STS [R121+0xb80], R10 ;  /* 0x000b800a79007388 */ /* 0x0003e20000000800 */
[----:B------:R-:W-:Y:S01]  /*3f60*/  FMUL.FTZ R124, R148, UR57 ;  /* 0x00000039947c7c20 */ /* 0x000fe20008410000 */
[----:B------:R-:W3:Y:S01]  /*3f70*/  MUFU.SIN R165, R65 ;  /* 0x0000004100a57308 */ /* 0x000ee20000000400 */
[-C--:B------:R-:W-:Y:S01]  /*3f80*/  LEA R68, R133, R90.reuse, 0x2 ;  /* 0x0000005a85447211 */ /* 0x080fe200078e10ff */
[----:B------:R-:W-:Y:S01]  /*3f90*/  STS [R62+0xc00], R9 ;  /* 0x000c00093e007388 */ /* 0x000fe20000000800 */
[----:B------:R-:W-:-:S03]  /*3fa0*/  LEA R131, R131, R90, 0x2 ;  /* 0x0000005a83837211 */ /* 0x000fc600078e10ff */
[----:B------:R0:W-:Y:S02]  /*3fb0*/  STS [R66+0xc80], R7 ;  /* 0x000c800742007388 */ /* 0x0001e40000000800 */
[----:B------:R4:W2:Y:S01]  /*3fc0*/  MUFU.COS R166, R65 ;  /* 0x0000004100a67308 */ /* 0x0008a20000000000 */
[----:B------:R-:W-:Y:S01]  /*3fd0*/  MOV R3, UR45 ;  /* 0x0000002d00037c02 */ /* 0x000fe20008000f00 */
[----:B------:R3:W-:Y:S01]  /*3fe0*/  STS [R123+0xd00], R8 ;  /* 0x000d00087b007388 */ /* 0x0007e20000000800 */
[-C--:B-1----:R-:W-:Y:S01]  /*3ff0*/  LEA R10, R135, R90.reuse, 0x2 ;  /* 0x0000005a870a7211 */ /* 0x082fe200078e10ff */
[----:B------:R-:W-:Y:S01]  /*4000*/  FMUL.RZ R130, R130, 0.15915493667125701904 ;  /* 0x3e22f98382827820 */ /* 0x000fe2000040c000 */
[----:B------:R-:W-:Y:S02]  /*4010*/  LEA R141, R141, R90, 0x2 ;  /* 0x0000005a8d8d7211 */ /* 0x000fe400078e10ff */
[----:B0-----:R-:W-:Y:S01]  /*4020*/  LEA.HI.SX32 R7, R4, R4, 0x1b ;  /* 0x0000000404077211 */ /* 0x001fe200078fdaff */
[----:B------:R-:W-:Y:S01]  /*4030*/  FMUL.RZ R124, R124, 0.15915493667125701904 ;  /* 0x3e22f9837c7c7820 */ /* 0x000fe2000040c000 */
[----:B------:R0:W-:Y:S01]  /*4040*/  STS [R129+0xd80], R16 ;  /* 0x000d801081007388 */ /* 0x0001e20000000800 */
[----:B------:R-:W-:Y:S01]  /*4050*/  FMUL.FTZ R126, R63, R126 ;  /* 0x0000007e3f7e7220 */ /* 0x000fe20000410000 */
[-C--:B------:R-:W-:Y:S01]  /*4060*/  LEA R7, R7, R90.reuse, 0x2 ;  /* 0x0000005a07077211 */ /* 0x080fe200078e10ff */
[----:B------:R-:W-:Y:S01]  /*4070*/  FMUL.FTZ R127, R63, R127 ;  /* 0x0000007f3f7f7220 */ /* 0x000fe20000410000 */
[----:B------:R0:W-:Y:S01]  /*4080*/  STS [R68+0xe00], R15 ;  /* 0x000e000f44007388 */ /* 0x0001e20000000800 */
[----:B------:R-:W-:-:S03]  /*4090*/  LEA R4, R143, R90, 0x3 ;  /* 0x0000005a8f047211 */ /* 0x000fc600078e18ff */
[----:B------:R0:W-:Y:S01]  /*40a0*/  STS [R131+0xe80], R14 ;  /* 0x000e800e83007388 */ /* 0x0001e20000000800 */
[----:B------:R-:W1:Y:S03]  /*40b0*/  MUFU.SIN R171, R138 ;  /* 0x0000008a00ab7308 */ /* 0x000e660000000400 */
[----:B------:R0:W-:Y:S04]  /*40c0*/  STS [R10+0xf00], R13 ;  /* 0x000f000d0a007388 */ /* 0x0001e80000000800 */
[----:B------:R0:W-:Y:S01]  /*40d0*/  STS [R141+0xf80], R6 ;  /* 0x000f80068d007388 */ /* 0x0001e20000000800 */
[----:B------:R3:W0:Y:S08]  /*40e0*/  MUFU.COS R172, R138 ;  /* 0x0000008a00ac7308 */ /* 0x0006300000000000 */
[----:B------:R-:W0:Y:S08]  /*40f0*/  MUFU.SIN R169, R130 ;  /* 0x0000008200a97308 */ /* 0x000e300000000400 */
[----:B------:R1:W0:Y:S08]  /*4100*/  MUFU.COS R170, R130 ;  /* 0x0000008200aa7308 */ /* 0x0002300000000000 */
[----:B------:R-:W0:Y:S08]  /*4110*/  MUFU.SIN R167, R124 ;  /* 0x0000007c00a77308 */ /* 0x000e300000000400 */
[----:B------:R0:W0:Y:S01]  /*4120*/  MUFU.COS R168, R124 ;  /* 0x0000007c00a87308 */ /* 0x0000220000000000 */
[----:B------:R-:W-:-:S13]  /*4130*/  ISETP.NE.AND P0, PT, R92, 0x3f, PT ;  /* 0x0000003f5c00780c */ /* 0x000fda0003f05270 */
[----:B------:R-:W-:Y:S01]  /*4140*/  @P0 LEA R114, R92, R90, 0x3 ;  /* 0x0000005a5c720211 */ /* 0x000fe200078e18ff */
[----:B--2---:R-:W-:-:S04]  /*4150*/  FADD.FTZ R145, R120, UR8 ;  /* 0x0000000878917e21 */ /* 0x004fc80008010000 */
[----:B------:R-:W-:-:S04]  /*4160*/  FMUL.FTZ R2, R145, UR57 ;  /* 0x0000003991027c20 */ /* 0x000fc80008410000 */
[----:B----4-:R-:W-:Y:S01]  /*4170*/  FMUL.RZ R65, R2, 0.15915493667125701904 ;  /* 0x3e22f98302417820 */ /* 0x010fe2000040c000 */
[----:B------:R-:W-:-:S06]  /*4180*/  MOV R2, UR44 ;  /* 0x0000002c00027c02 */ /* 0x000fcc0008000f00 */
        /* <DEDUP_REMOVED lines=8> */
[----:B---3--:R2:W3:Y:S04]  /*4210*/  LDS R138, [R7+0x18] ;  /* 0x00001800078a7984 */ /* 0x0084e80000000800 */
[----:B------:R2:W0:Y:S04]  /*4220*/  LDS R137, [R7+0x1c] ;  /* 0x00001c0007897984 */ /* 0x0004280000000800 */
[----:B------:R2:W0:Y:S04]  /*4230*/  LDS R136, [R7+0x20] ;  /* 0x0000200007887984 */ /* 0x0004280000000800 */
[----:B------:R2:W2:Y:S04]  /*4240*/  LDS R135, [R7+0x24] ;  /* 0x0000240007877984 */ /* 0x0004a80000000800 */
[----:B------:R0:W2:Y:S04]  /*4250*/  LDS R134, [R7+0x28] ;  /* 0x0000280007867984 */ /* 0x0000a80000000800 */
[----:B------:R0:W2:Y:S04]  /*4260*/  LDS R133, [R7+0x2c] ;  /* 0x00002c0007857984 */ /* 0x0000a80000000800 */
[----:B------:R0:W2:Y:S04]  /*4270*/  LDS R132, [R7+0x30] ;  /* 0x0000300007847984 */ /* 0x0000a80000000800 */
[----:B------:R0:W2:Y:S04]  /*4280*/  LDS R131, [R7+0x34] ;  /* 0x0000340007837984 */ /* 0x0000a80000000800 */
[----:B-1----:R1:W1:Y:S04]  /*4290*/  LDS R130, [R7+0x38] ;  /* 0x0000380007827984 */ /* 0x0022680000000800 */
[----:B------:R0:W1:Y:S04]  /*42a0*/  LDS R129, [R7+0x3c] ;  /* 0x00003c0007817984 */ /* 0x0000680000000800 */
[----:B------:R0:W1:Y:S04]  /*42b0*/  LDS R128, [R7+0x40] ;  /* 0x0000400007807984 */ /* 0x0000680000000800 */
[----:B------:R1:W1:Y:S04]  /*42c0*/  LDS R125, [R7+0x44] ;  /* 0x00004400077d7984 */ /* 0x0002680000000800 */
[----:B0-----:R0:W0:Y:S04]  /*42d0*/  LDS R124, [R7+0x48] ;  /* 0x00004800077c7984 */ /* 0x0010280000000800 */
        /* <DEDUP_REMOVED lines=14> */
[----:B------:R-:W-:Y:S01]  /*43c0*/  BAR.SYNC.DEFER_BLOCKING 0x0 ;  /* 0x0000000000007b1d */ /* 0x000fe20000010000 */
[-C--:B------:R-:W-:Y:S01]  /*43d0*/  FMUL.FTZ R60, R159, R0.reuse ;  /* 0x000000009f3c7220 */ /* 0x080fe20000410000 */
[-C--:B------:R-:W-:Y:S01]  /*43e0*/  FMUL.FTZ R5, R158, R0.reuse ;  /* 0x000000009e057220 */ /* 0x080fe20000410000 */
[-C--:B------:R-:W-:Y:S01]  /*43f0*/  FMUL.FTZ R11, R157, R0.reuse ;  /* 0x000000009d0b7220 */ /* 0x080fe20000410000 */
[-C--:B------:R-:W-:Y:S01]  /*4400*/  FMUL.FTZ R9, R156, R0.reuse ;  /* 0x000000009c097220 */ /* 0x080fe20000410000 */
[----:B------:R-:W-:Y:S01]  /*4410*/  FMUL.FTZ R8, R155, R0 ;  /* 0x000000009b087220 */ /* 0x000fe20000410000 */
[----:B------:R-:W0:Y:S01]  /*4420*/  @P0 LDS.64 R114, [R114+0x5a68] ;  /* 0x005a680072720984 */ /* 0x000e220000000a00 */
[----:B------:R0:W0:Y:S08]  /*4430*/  MUFU.SIN R161, R65 ;  /* 0x0000004100a17308 */ /* 0x0000300000000400 */
        /* <DEDUP_REMOVED lines=8> */
[----:B0-----:R-:W0:Y:S01]  /*44c0*/  LDC R4, c[0x0][0x224] ;  /* 0x00008900ff047b82 */ /* 0x001e220000000800 */
        /* <DEDUP_REMOVED lines=11> */
.L_x_6856:
[----:B------:R-:W-:Y:S05]  /*4580*/  BSYNC B0 ;  /* 0x0000000000007941 */ /* 0x000fea0003800000 */
.L_x_6855:
[----:B------:R-:W3:Y:S04]  /*4590*/  LDL R70, [R1+0xc] ;  /* 0x00000c0001467983 */ /* 0x000ee80000100800 */
[----:B------:R-:W4:Y:S04]  /*45a0*/  LDL R68, [R1+0x8] ;  /* 0x0000080001447983 */ /* 0x000f280000100800 */
[----:B------:R-:W2:Y:S04]  /*45b0*/  LDL R66, [R1+0x4] ;  /* 0x0000040001427983 */ /* 0x000ea80000100800 */
[----:B------:R-:W2:Y:S01]  /*45c0*/  LDL R64, [R1] ;  /* 0x0000000001407983 */ /* 0x000ea20000100800 */
[----:B------:R-:W-:Y:S01]  /*45d0*/  UISETP.GE.AND UP0, UPT, UR16, 0x2, UPT ;  /* 0x000000021000788c */ /* 0x000fe2000bf06270 */
[C---:B0-----:R-:W-:Y:S01]  /*45e0*/  FMUL.FTZ R107, R60.reuse, R107 ;  /* 0x0000006b3c6b7220 */ /* 0x041fe20000410000 */
[C---:B------:R-:W-:Y:S01]  /*45f0*/  FMUL.FTZ R106, R5.reuse, R106 ;  /* 0x0000006a056a7220 */ /* 0x040fe20000410000 */
[----:B------:R-:W-:Y:S01]  /*4600*/  FMUL.FTZ R105, R5, R105 ;  /* 0x0000006905697220 */ /* 0x000fe20000410000 */
[----:B------:R-:W-:Y:S01]  /*4610*/  FMUL.FTZ R108, R60, R108 ;  /* 0x0000006c3c6c7220 */ /* 0x000fe20000410000 */
[----:B------:R-:W-:Y:S01]  /*4620*/  FMUL.FTZ R5, R32, R107 ;  /* 0x0000006b20057220 */ /* 0x000fe20000410000 */
[----:B------:R-:W-:Y:S01]  /*4630*/  PLOP3.LUT P0, PT, PT, PT, UP0, 0x80, 0x0 ;  /* 0x000000000000781c */ /* 0x000fe20003f0f008 */
[----:B------:R-:W-:Y:S01]  /*4640*/  FMUL.FTZ R4, R154, R0 ;  /* 0x000000009a047220 */ /* 0x000fe20000410000 */
[C---:B------:R-:W-:Y:S01]  /*4650*/  FMUL.FTZ R102, R9.reuse, R102 ;  /* 0x0000006609667220 */ /* 0x040fe20000410000 */
[----:B------:R-:W-:Y:S01]  /*4660*/  FMUL.FTZ R101, R9, R101 ;  /* 0x0000006509657220 */ /* 0x000fe20000410000 */
[----:B------:R-:W-:Y:S01]  /*4670*/  ISETP.NE.OR P0, PT, R247, RZ, !P0 ;  /* 0x000000fff700720c */ /* 0x000fe20004705670 */
[----:B------:R-:W-:Y:S01]  /*4680*/  FMUL.FTZ R9, RZ, R107 ;  /* 0x0000006bff097220 */ /* 0x000fe20000410000 */
[----:B------:R-:W-:Y:S01]  /*4690*/  FFMA.FTZ R5, RZ, R108, R5 ;  /* 0x0000006cff057223 */ /* 0x000fe20000010005 */
[----:B------:R-:W0:Y:S01]  /*46a0*/  MUFU.EX2 R4, R4 ;  /* 0x0000000400047308 */ /* 0x000e220000000800 */
[----:B------:R-:W-:Y:S01]  /*46b0*/  FMUL.FTZ R6, R153, R0 ;  /* 0x0000000099067220 */ /* 0x000fe20000410000 */
[----:B------:R-:W-:Y:S01]  /*46c0*/  FFMA.FTZ R12, R32, R108, -R9 ;  /* 0x0000006c200c7223 */ /* 0x000fe20000010809 */
[----:B------:R-:W-:Y:S01]  /*46d0*/  FADD.FTZ R9, RZ, R5 ;  /* 0x00000005ff097221 */ /* 0x000fe20000010000 */
[C---:B------:R-:W-:Y:S01]  /*46e0*/  FMUL.FTZ R104, R11.reuse, R104 ;  /* 0x000000680b687220 */ /* 0x040fe20000410000 */
[----:B------:R-:W-:Y:S01]  /*46f0*/  FMUL.FTZ R103, R11, R103 ;  /* 0x000000670b677220 */ /* 0x000fe20000410000 */
[----:B------:R-:W-:Y:S01]  /*4700*/  FADD.FTZ R12, R31, R12 ;  /* 0x0000000c1f0c7221 */ /* 0x000fe20000010000 */
[----:B------:R-:W-:Y:S01]  /*4710*/  FMUL.FTZ R10, R152, R0 ;  /* 0x00000000980a7220 */ /* 0x000fe20000410000 */
[----:B-1----:R-:W1:Y:S01]  /*4720*/  MUFU.EX2 R7, R6 ;  /* 0x0000000600077308 */ /* 0x002e620000000800 */
[CC--:B------:R-:W-:Y:S01]  /*4730*/  FMUL.FTZ R11, R105.reuse, R9.reuse ;  /* 0x00000009690b7220 */ /* 0x0c0fe20000410000 */
[----:B------:R-:W1:Y:S01]  /*4740*/  @!P0 LDC R16, c[0x0][0x21c] ;  /* 0x00008700ff108b82 */ /* 0x000e620000000800 */
[-C--:B------:R-:W-:Y:S01]  /*4750*/  FMUL.FTZ R14, R105, R12.reuse ;  /* 0x0000000c690e7220 */ /* 0x080fe20000410000 */
[----:B------:R-:W-:Y:S01]  /*4760*/  MOV R13, UR16 ;  /* 0x00000010000d7c02 */ /* 0x000fe20008000f00 */
[C---:B------:R-:W-:Y:S01]  /*4770*/  FFMA.FTZ R11, R106.reuse, R12, -R11 ;  /* 0x0000000c6a0b7223 */ /* 0x040fe2000001080b */
[----:B------:R-:W-:Y:S01]  /*4780*/  HFMA2.MMA R12, -RZ, RZ, 0, 9.5367431640625e-07 ;  /* 0x00000010ff0c7435 */ /* 0x000fe200000001ff */
[----:B------:R-:W-:Y:S01]  /*4790*/  FFMA.FTZ R14, R106, R9, R14 ;  /* 0x000000096a0e7223 */ /* 0x000fe2000001000e */
[----:B------:R-:W1:Y:S01]  /*47a0*/  MUFU.EX2 R10, R10 ;  /* 0x0000000a000a7308 */ /* 0x000e620000000800 */
[----:B------:R-:W-:Y:S01]  /*47b0*/  FADD.FTZ R11, R30, R11 ;  /* 0x0000000b1e0b7221 */ /* 0x000fe20000010000 */
[----:B------:R-:W-:Y:S01]  /*47c0*/  @!P0 IADD3 R5, R13, -0x2, RZ ;  /* 0xfffffffe0d058810 */ /* 0x000fe20007ffe0ff */
[----:B------:R-:W-:Y:S01]  /*47d0*/  FADD.FTZ R14, RZ, R14 ;  /* 0x0000000eff0e7221 */ /* 0x000fe20000010000 */
[C---:B0-----:R-:W-:Y:S01]  /*47e0*/  FMUL.FTZ R98, R4.reuse, R98 ;  /* 0x0000006204627220 */ /* 0x041fe20000410000 */
[----:B------:R-:W-:Y:S01]  /*47f0*/  FMUL.FTZ R97, R4, R97 ;  /* 0x0000006104617220 */ /* 0x000fe20000410000 */
[-C--:B------:R-:W-:Y:S01]  /*4800*/  FMUL.FTZ R9, R148, R0.reuse ;  /* 0x0000000094097220 */ /* 0x080fe20000410000 */
[----:B------:R-:W-:Y:S01]  /*4810*/  FMUL.FTZ R15, R103, R11 ;  /* 0x0000000b670f7220 */ /* 0x000fe20000410000 */
[----:B------:R-:W-:Y:S01]  /*4820*/  FMUL.FTZ R4, R149, R0 ;  /* 0x0000000095047220 */ /* 0x000fe20000410000 */
[----:B------:R-:W-:Y:S01]  /*4830*/  HFMA2.MMA R60, -RZ, RZ, 1.875, 0 ;  /* 0x3f800000ff3c7435 */ /* 0x000fe200000001ff */
[----:B------:R-:W-:Y:S01]  /*4840*/  FMUL.FTZ R13, R103, R14 ;  /* 0x0000000e670d7220 */ /* 0x000fe20000410000 */
[C---:B-1----:R-:W-:Y:S01]  /*4850*/  FMUL.FTZ R96, R7.reuse, R96 ;  /* 0x0000006007607220 */ /* 0x042fe20000410000 */
[----:B------:R-:W-:Y:S01]  /*4860*/  FMUL.FTZ R95, R7, R95 ;  /* 0x0000005f075f7220 */ /* 0x000fe20000410000 */
[----:B------:R-:W-:Y:S01]  /*4870*/  FFMA.FTZ R15, R104, R14, R15 ;  /* 0x0000000e680f7223 */ /* 0x000fe2000001000f */
[----:B------:R0:W-:Y:S01]  /*4880*/  MUFU.EX2 R7, R4 ;  /* 0x0000000400077308 */ /* 0x0001e20000000800 */
[----:B------:R-:W-:-:S02]  /*4890*/  MOV R61, RZ ;  /* 0x000000ff003d7202 */ /* 0x000fc40000000f00 */
[----:B------:R-:W-:Y:S01]  /*48a0*/  CS2R R62, SRZ ;  /* 0x00000000003e7805 */ /* 0x000fe2000001ff00 */
[----:B------:R-:W-:Y:S01]  /*48b0*/  FMUL.FTZ R6, R150, R0 ;  /* 0x0000000096067220 */ /* 0x000fe20000410000 */
[----:B------:R-:W-:Y:S02]  /*48c0*/  @!P0 IMAD R5, R5, R16, UR6 ;  /* 0x0000000605058e24 */ /* 0x000fe4000f8e0210 */
[----:B------:R-:W-:Y:S01]  /*48d0*/  FADD.FTZ R15, RZ, R15 ;  /* 0x0000000fff0f7221 */ /* 0x000fe20000010000 */
[C---:B------:R-:W-:Y:S01]  /*48e0*/  FMUL.FTZ R100, R8.reuse, R100 ;  /* 0x0000006408647220 */ /* 0x040fe20000410000 */
[----:B------:R-:W-:Y:S01]  /*48f0*/  FMUL.FTZ R99, R8, R99 ;  /* 0x0000006308637220 */ /* 0x000fe20000410000 */
[----:B------:R-:W1:Y:S01]  /*4900*/  MUFU.EX2 R9, R9 ;  /* 0x0000000900097308 */ /* 0x000e620000000800 */
[----:B0-----:R-:W-:-:S04]  /*4910*/  @!P0 IMAD.WIDE R4, R5, R12, UR22 ;  /* 0x0000001605048e25 */ /* 0x001fc8000f8e020c */
[----:B------:R-:W-:Y:S01]  /*4920*/  FFMA.FTZ R12, R104, R11, -R13 ;  /* 0x0000000b680c7223 */ /* 0x000fe2000001080d */
[C---:B------:R-:W-:Y:S01]  /*4930*/  FMUL.FTZ R94, R10.reuse, R94 ;  /* 0x0000005e0a5e7220 */ /* 0x040fe20000410000 */
[----:B------:R-:W-:Y:S01]  /*4940*/  FMUL.FTZ R93, R10, R93 ;  /* 0x0000005d0a5d7220 */ /* 0x000fe20000410000 */
[-C--:B------:R-:W-:Y:S01]  /*4950*/  FMUL.FTZ R8, R151, R0.reuse ;  /* 0x0000000097087220 */ /* 0x080fe20000410000 */
[----:B------:R0:W5:Y:S01]  /*4960*/  @!P0 LDG.E.128 R60, desc[UR20][R4.64] ;  /* 0x00000014043c8981 */ /* 0x000162000c1e1d00 */
[----:B------:R-:W-:Y:S01]  /*4970*/  FADD.FTZ R12, R29, R12 ;  /* 0x0000000c1d0c7221 */ /* 0x000fe20000010000 */
[-C--:B------:R-:W-:Y:S01]  /*4980*/  FMUL.FTZ R10, R147, R0.reuse ;  /* 0x00000000930a7220 */ /* 0x080fe20000410000 */
[-C--:B------:R-:W-:Y:S01]  /*4990*/  FMUL.FTZ R11, R146, R0.reuse ;  /* 0x00000000920b7220 */ /* 0x080fe20000410000 */
[----:B------:R-:W1:Y:S01]  /*49a0*/  MUFU.EX2 R6, R6 ;  /* 0x0000000600067308 */ /* 0x000e620000000800 */
[----:B------:R-:W-:Y:S01]  /*49b0*/  FMUL.FTZ R0, R145, R0 ;  /* 0x0000000091007220 */ /* 0x000fe20000410000 */
[C---:B0-----:R-:W-:Y:S01]  /*49c0*/  FMUL.FTZ R5, R101.reuse, R15 ;  /* 0x0000000f65057220 */ /* 0x041fe20000410000 */
[----:B------:R-:W-:Y:S01]  /*49d0*/  FMUL.FTZ R4, R101, R12 ;  /* 0x0000000c65047220 */ /* 0x000fe20000410000 */
[C---:B-1----:R-:W-:Y:S01]  /*49e0*/  FMUL.FTZ R168, R9.reuse, R168 ;  /* 0x000000a809a87220 */ /* 0x042fe20000410000 */
[----:B------:R-:W-:Y:S01]  /*49f0*/  FMUL.FTZ R167, R9, R167 ;  /* 0x000000a709a77220 */ /* 0x000fe20000410000 */
[C---:B------:R-:W-:Y:S01]  /*4a00*/  FFMA.FTZ R5, R102.reuse, R12, -R5 ;  /* 0x0000000c66057223 */ /* 0x040fe20000010805 */
[----:B------:R-:W-:Y:S01]  /*4a10*/  FFMA.FTZ R4, R102, R15, R4 ;  /* 0x0000000f66047223 */ /* 0x000fe20000010004 */
[----:B------:R-:W0:Y:S02]  /*4a20*/  MUFU.EX2 R0, R0 ;  /* 0x0000000000007308 */ /* 0x000e240000000800 */
[----:B------:R-:W-:Y:S01]  /*4a30*/  FADD.FTZ R5, R28, R5 ;  /* 0x000000051c057221 */ /* 0x000fe20000010000 */
[----:B------:R-:W-:-:S05]  /*4a40*/  FADD.FTZ R4, RZ, R4 ;  /* 0x00000004ff047221 */ /* 0x000fca0000010000 */
[----:B------:R-:W1:Y:S01]  /*4a50*/  MUFU.EX2 R11, R11 ;  /* 0x0000000b000b7308 */ /* 0x000e620000000800 */
[----:B------:R-:W-:Y:S01]  /*4a60*/  FMUL.FTZ R9, R99, R5 ;  /* 0x0000000563097220 */ /* 0x000fe20000410000 */
[C---:B------:R-:W-:Y:S01]  /*4a70*/  FMUL.FTZ R170, R7.reuse, R170 ;  /* 0x000000aa07aa7220 */ /* 0x040fe20000410000 */
[----:B------:R-:W-:Y:S01]  /*4a80*/  FMUL.FTZ R169, R7, R169 ;  /* 0x000000a907a97220 */ /* 0x000fe20000410000 */
[-C--:B------:R-:W-:Y:S01]  /*4a90*/  FMUL.FTZ R7, R99, R4.reuse ;  /* 0x0000000463077220 */ /* 0x080fe20000410000 */
[----:B------:R-:W-:Y:S01]  /*4aa0*/  FFMA.FTZ R9, R100, R4, R9 ;  /* 0x0000000464097223 */ /* 0x000fe20000010009 */
[C---:B------:R-:W-:Y:S01]  /*4ab0*/  FMUL.FTZ R172, R6.reuse, R172 ;  /* 0x000000ac06ac7220 */ /* 0x040fe20000410000 */
[----:B------:R-:W-:Y:S01]  /*4ac0*/  FMUL.FTZ R171, R6, R171 ;  /* 0x000000ab06ab7220 */ /* 0x000fe20000410000 */
[----:B------:R-:W-:Y:S01]  /*4ad0*/  FFMA.FTZ R6, R100, R5, -R7 ;  /* 0x0000000564067223 */ /* 0x000fe20000010807 */
[----:B------:R-:W-:Y:S01]  /*4ae0*/  FADD.FTZ R9, RZ, R9 ;  /* 0x00000009ff097221 */ /* 0x000fe20000010000 */
[C---:B0-----:R-:W-:Y:S01]  /*4af0*/  FMUL.FTZ R162, R0.reuse, R162 ;  /* 0x000000a200a27220 */ /* 0x041fe20000410000 */
[----:B------:R-:W-:Y:S01]  /*4b00*/  FMUL.FTZ R161, R0, R161 ;  /* 0x000000a100a17220 */ /* 0x000fe20000410000 */
[----:B------:R-:W-:Y:S01]  /*4b10*/  FADD.FTZ R6, R27, R6 ;  /* 0x000000061b067221 */ /* 0x000fe20000010000 */
[----:B------:R-:W-:Y:S01]  /*4b20*/  FMUL.FTZ R7, R97, R9 ;  /* 0x0000000961077220 */ /* 0x000fe20000410000 */
[-C--:B------:R-:W-:Y:S01]  /*4b30*/  FMUL.FTZ R0, R126, R107.reuse ;  /* 0x0000006b7e007220 */ /* 0x080fe20000410000 */
[----:B------:R-:W-:Y:S01]  /*4b40*/  FMUL.FTZ R5, R127, R107 ;  /* 0x0000006b7f057220 */ /* 0x000fe20000410000 */
[----:B------:R-:W0:Y:S01]  /*4b50*/  MUFU.EX2 R8, R8 ;  /* 0x0000000800087308 */ /* 0x000e220000000800 */
[C---:B-1----:R-:W-:Y:S01]  /*4b60*/  FMUL.FTZ R164, R11.reuse, R164 ;  /* 0x000000a40ba47220 */ /* 0x042fe20000410000 */
[----:B------:R-:W-:Y:S01]  /*4b70*/  FMUL.FTZ R163, R11, R163 ;  /* 0x000000a30ba37220 */ /* 0x000fe20000410000 */
[-C--:B------:R-:W-:Y:S01]  /*4b80*/  FMUL.FTZ R11, R97, R6.reuse ;  /* 0x00000006610b7220 */ /* 0x080fe20000410000 */
[----:B------:R-:W-:Y:S01]  /*4b90*/  FFMA.FTZ R7, R98, R6, -R7 ;  /* 0x0000000662077223 */ /* 0x000fe20000010807 */
[-C--:B------:R-:W-:Y:S01]  /*4ba0*/  FFMA.FTZ R0, R127, R108.reuse, R0 ;  /* 0x0000006c7f007223 */ /* 0x080fe20000010000 */
[----:B------:R-:W-:Y:S01]  /*4bb0*/  FFMA.FTZ R5, R126, R108, -R5 ;  /* 0x0000006c7e057223 */ /* 0x000fe20000010805 */
[----:B------:R-:W-:Y:S01]  /*4bc0*/  FFMA.FTZ R11, R98, R9, R11 ;  /* 0x00000009620b7223 */ /* 0x000fe2000001000b */
[----:B------:R-:W-:Y:S01]  /*4bd0*/  FADD.FTZ R4, R26, R7 ;  /* 0x000000071a047221 */ /* 0x000fe20000010000 */
[C---:B------:R-:W-:Y:S01]  /*4be0*/  FMUL.FTZ R7, R105.reuse, R0 ;  /* 0x0000000069077220 */ /* 0x040fe20000410000 */
[----:B------:R-:W-:Y:S01]  /*4bf0*/  FMUL.FTZ R9, R105, R5 ;  /* 0x0000000569097220 */ /* 0x000fe20000410000 */
[----:B------:R-:W-:-:S02]  /*4c00*/  FADD.FTZ R11, RZ, R11 ;  /* 0x0000000bff0b7221 */ /* 0x000fc40000010000 */
[C---:B------:R-:W-:Y:S01]  /*4c10*/  FFMA.FTZ R7, R106.reuse, R5, -R7 ;  /* 0x000000056a077223 */ /* 0x040fe20000010807 */
[----:B------:R-:W-:Y:S01]  /*4c20*/  FFMA.FTZ R9, R106, R0, R9 ;  /* 0x000000006a097223 */ /* 0x000fe20000010009 */
[C---:B------:R-:W-:Y:S01]  /*4c30*/  FMUL.FTZ R13, R95.reuse, R11 ;  /* 0x0000000b5f0d7220 */ /* 0x040fe20000410000 */
[-C--:B------:R-:W-:Y:S01]  /*4c40*/  FMUL.FTZ R6, R95, R4.reuse ;  /* 0x000000045f067220 */ /* 0x080fe20000410000 */
[C---:B------:R-:W-:Y:S01]  /*4c50*/  FMUL.FTZ R5, R103.reuse, R7 ;  /* 0x0000000767057220 */ /* 0x040fe20000410000 */
[----:B------:R-:W-:Y:S01]  /*4c60*/  FMUL.FTZ R0, R103, R9 ;  /* 0x0000000967007220 */ /* 0x000fe20000410000 */
[C---:B------:R-:W-:Y:S01]  /*4c70*/  FFMA.FTZ R4, R96.reuse, R4, -R13 ;  /* 0x0000000460047223 */ /* 0x040fe2000001080d */
[----:B------:R-:W-:Y:S01]  /*4c80*/  FFMA.FTZ R6, R96, R11, R6 ;  /* 0x0000000b60067223 */ /* 0x000fe20000010006 */
[----:B------:R-:W-:Y:S01]  /*4c90*/  FFMA.FTZ R5, R104, R9, R5 ;  /* 0x0000000968057223 */ /* 0x000fe20000010005 */
[C---:B0-----:R-:W-:Y:S01]  /*4ca0*/  FMUL.FTZ R174, R8.reuse, R174 ;  /* 0x000000ae08ae7220 */ /* 0x041fe20000410000 */
[----:B------:R-:W-:Y:S01]  /*4cb0*/  FMUL.FTZ R173, R8, R173 ;  /* 0x000000ad08ad7220 */ /* 0x000fe20000410000 */
[----:B------:R-:W-:Y:S01]  /*4cc0*/  FFMA.FTZ R0, R104, R7, -R0 ;  /* 0x0000000768007223 */ /* 0x000fe20000010800 */
[----:B------:R-:W-:Y:S01]  /*4cd0*/  FADD.FTZ R8, R25, R4 ;  /* 0x0000000419087221 */ /* 0x000fe20000010000 */
[----:B------:R-:W-:Y:S01]  /*4ce0*/  FADD.FTZ R6, RZ, R6 ;  /* 0x00000006ff067221 */ /* 0x000fe20000010000 */
        /* <DEDUP_REMOVED lines=22> */
[----:B------:R-:W-:Y:S01]  /*4e50*/  FADD.FTZ R6, R23, R6 ;  /* 0x0000000617067221 */ /* 0x000fe20000010000 */
        /* <DEDUP_REMOVED lines=16> */
[----:B------:R-:W-:Y:S01]  /*4f60*/  FMUL.FTZ R8, R169, R9 ;  /* 0x00000009a9087220 */ /* 0x000fe20000410000 */
[C---:B------:R-:W-:Y:S01]  /*4f70*/  FMUL.FTZ R5, R173.reuse, R7 ;  /* 0x00000007ad057220 */ /* 0x040fe20000410000 */
[----:B------:R-:W0:Y:S01]  /*4f80*/  MUFU.EX2 R10, R10 ;  /* 0x0000000a000a7308 */ /* 0x000e220000000800 */
[-C--:B------:R-:W-:Y:S01]  /*4f90*/  FMUL.FTZ R0, R173, R4.reuse ;  /* 0x00000004ad007220 */ /* 0x080fe20000410000 */
[C---:B------:R-:W-:Y:S01]  /*4fa0*/  FFMA.FTZ R6, R170.reuse, R9, -R13 ;  /* 0x00000009aa067223 */ /* 0x040fe2000001080d */
[----:B------:R-:W-:Y:S01]  /*4fb0*/  FFMA.FTZ R8, R170, R11, R8 ;  /* 0x0000000baa087223 */ /* 0x000fe20000010008 */
[C---:B------:R-:W-:Y:S01]  /*4fc0*/  FFMA.FTZ R5, R174.reuse, R4, R5 ;  /* 0x00000004ae057223 */ /* 0x040fe20000010005 */
        /* <DEDUP_REMOVED lines=13> */
[----:B0-----:R-:W-:Y:S01]  /*50a0*/  FMUL.FTZ R165, R10, R165 ;  /* 0x000000a50aa57220 */ /* 0x001fe20000410000 */
[----:B------:R-:W-:Y:S01]  /*50b0*/  FADD.FTZ R11, RZ, R11 ;  /* 0x0000000bff0b7221 */ /* 0x000fe20000010000 */
[----:B------:R-:W-:Y:S01]  /*50c0*/  FADD.FTZ R9, R20, R9 ;  /* 0x0000000914097221 */ /* 0x000fe20000010000 */
[C---:B------:R-:W-:Y:S01]  /*50d0*/  FFMA.FTZ R5, R170.reuse, R4, R5 ;  /* 0x00000004aa057223 */ /* 0x040fe20000010005 */
[----:B------:R-:W-:Y:S01]  /*50e0*/  FFMA.FTZ R0, R170, R7, -R0 ;  /* 0x00000007aa007223 */ /* 0x000fe20000010800 */
[----:B------:R-:W-:Y:S01]  /*50f0*/  FMUL.FTZ R166, R10, R166 ;  /* 0x000000a60aa67220 */ /* 0x000fe20000410000 */
        /* <DEDUP_REMOVED lines=13> */
[C---:B------:R-:W-:Y:S01]  /*51d0*/  FMUL.FTZ R9, R163.reuse, R8 ;  /* 0x00000008a3097220 */ /* 0x040fe20000410000 */
[C---:B------:R-:W-:Y:S01]  /*51e0*/  FFMA.FTZ R5, R166.reuse, R4, R5 ;  /* 0x00000004a6057223 */ /* 0x040fe20000010005 */
[----:B------:R-:W-:Y:S01]  /*51f0*/  FFMA.FTZ R0, R166, R7, -R0 ;  /* 0x00000007a6007223 */ /* 0x000fe20000010800 */
[C---:B------:R-:W-:Y:S01]  /*5200*/  FFMA.FTZ R11, R164.reuse, R8, R11 ;  /* 0x00000008a40b7223 */ /* 0x040fe2000001000b */
[----:B------:R-:W-:Y:S01]  /*5210*/  FFMA.FTZ R9, R164, R6, -R9 ;  /* 0x00000006a4097223 */ /* 0x000fe20000010809 */
[----:B-----5:R-:W-:Y:S01]  /*5220*/  R2UR UR45, R2 ;  /* 0x00000000022d72ca */ /* 0x020fe200000e0000 */
[CC--:B------:R-:W-:Y:S01]  /*5230*/  FMUL.FTZ R7, R163.reuse, R5.reuse ;  /* 0x00000005a3077220 */ /* 0x0c0fe20000410000 */
[-C--:B------:R-:W-:Y:S01]  /*5240*/  FMUL.FTZ R4, R163, R0.reuse ;  /* 0x00000000a3047220 */ /* 0x080fe20000410000 */
[----:B------:R-:W-:Y:S01]  /*5250*/  FADD.FTZ R11, RZ, R11 ;  /* 0x0000000bff0b7221 */ /* 0x000fe20000010000 */
[----:B------:R-:W-:Y:S01]  /*5260*/  FADD.FTZ R9, R18, R9 ;  /* 0x0000000912097221 */ /* 0x000fe20000010000 */
[----:B------:R-:W-:Y:S01]  /*5270*/  R2UR UR44, R3 ;  /* 0x00000000032c72ca */ /* 0x000fe200000e0000 */
[C---:B------:R-:W-:Y:S01]  /*5280*/  FFMA.FTZ R7, R164.reuse, R0, -R7 ;  /* 0x00000000a4077223 */ /* 0x040fe20000010807 */
[----:B------:R-:W-:Y:S01]  /*5290*/  FFMA.FTZ R4, R164, R5, R4 ;  /* 0x00000005a4047223 */ /* 0x000fe20000010004 */
[C---:B------:R-:W-:Y:S01]  /*52a0*/  FMUL.FTZ R13, R161.reuse, R11 ;  /* 0x0000000ba10d7220 */ /* 0x040fe20000410000 */
[C---:B------:R-:W-:Y:S01]  /*52b0*/  FMUL.FTZ R8, R161.reuse, R9 ;  /* 0x00000009a1087220 */ /* 0x040fe20000410000 */
[C---:B------:R-:W-:Y:S01]  /*52c0*/  FMUL.FTZ R5, R161.reuse, R7 ;  /* 0x00000007a1057220 */ /* 0x040fe20000410000 */
[-C--:B------:R-:W-:Y:S01]  /*52d0*/  FMUL.FTZ R0, R161, R4.reuse ;  /* 0x00000004a1007220 */ /* 0x080fe20000410000 */
[C---:B------:R-:W-:Y:S01]  /*52e0*/  FFMA.FTZ R6, R162.reuse, R9, -R13 ;  /* 0x00000009a2067223 */ /* 0x040fe2000001080d */
[C---:B------:R-:W-:Y:S01]  /*52f0*/  FFMA.FTZ R8, R162.reuse, R11, R8 ;  /* 0x0000000ba2087223 */ /* 0x040fe20000010008 */
[----:B------:R-:W-:Y:S01]  /*5300*/  FMUL.FTZ R13, R143, UR45 ;  /* 0x0000002d8f0d7c20 */ /* 0x000fe20008410000 */
[C---:B------:R-:W-:Y:S01]  /*5310*/  FFMA.FTZ R5, R162.reuse, R4, R5 ;  /* 0x00000004a2057223 */ /* 0x040fe20000010005 */
[----:B------:R-:W-:Y:S01]  /*5320*/  FFMA.FTZ R4, R162, R7, -R0 ;  /* 0x00000007a2047223 */ /* 0x000fe20000010800 */
[----:B------:R-:W-:Y:S01]  /*5330*/  LEA R175, R92, R90, 0x4 ;  /* 0x0000005a5caf7211 */ /* 0x000fe200078e20ff */
[----:B------:R-:W-:Y:S01]  /*5340*/  FADD.FTZ R6, R17, R6 ;  /* 0x0000000611067221 */ /* 0x000fe20000010000 */
[----:B------:R-:W-:Y:S01]  /*5350*/  FADD.FTZ R7, RZ, R8 ;  /* 0x00000008ff077221 */ /* 0x000fe20000010000 */
[----:B------:R-:W-:Y:S01]  /*5360*/  FMUL.FTZ R11, R141, UR45 ;  /* 0x0000002d8d0b7c20 */ /* 0x000fe20008410000 */
[----:B------:R-:W-:Y:S01]  /*5370*/  FMUL.FTZ R15, R111, UR45 ;  /* 0x0000002d6f0f7c20 */ /* 0x000fe20008410000 */
[----:B------:R-:W-:Y:S01]  /*5380*/  FFMA.FTZ R13, R144, UR44, R13 ;  /* 0x0000002c900d7c23 */ /* 0x000fe2000801000d */
[----:B------:R-:W-:Y:S01]  /*5390*/  FMUL.FTZ R9, R141, UR44 ;  /* 0x0000002c8d097c20 */ /* 0x000fe20008410000 */
[----:B------:R-:W-:Y:S01]  /*53a0*/  FMUL.FTZ R195, R139, UR45 ;  /* 0x0000002d8bc37c20 */ /* 0x000fe20008410000 */
[C---:B------:R-:W-:Y:S01]  /*53b0*/  FMUL.FTZ R199, R137.reuse, UR44 ;  /* 0x0000002c89c77c20 */ /* 0x040fe20008410000 */
[----:B------:R0:W-:Y:S01]  /*53c0*/  STS.128 [R175+0x4250], R4 ;  /* 0x00425004af007388 */ /* 0x0001e20000000c00 */
[----:B------:R-:W-:Y:S01]  /*53d0*/  FMUL.FTZ R201, R137, UR45 ;  /* 0x0000002d89c97c20 */ /* 0x000fe20008410000 */
[----:B------:R-:W-:Y:S01]  /*53e0*/  FMUL.FTZ R205, R135, UR44 ;  /* 0x0000002c87cd7c20 */ /* 0x000fe20008410000 */
[----:B------:R-:W-:Y:S01]  /*53f0*/  FFMA.FTZ R204, R142, UR44, R11 ;  /* 0x0000002c8ecc7c23 */ /* 0x000fe2000801000b */
[----:B------:R-:W-:Y:S01]  /*5400*/  FFMA.FTZ R178, R112, UR44, R15 ;  /* 0x0000002c70b27c23 */ /* 0x000fe2000801000f */
[----:B------:R-:W-:Y:S01]  /*5410*/  FFMA.FTZ R10, R142, UR45, -R9 ;  /* 0x0000002d8e0a7c23 */ /* 0x000fe20008010809 */
[----:B------:R-:W-:Y:S01]  /*5420*/  FFMA.FTZ R11, R140, UR44, R195 ;  /* 0x0000002c8c0b7c23 */ /* 0x000fe200080100c3 */
[C---:B------:R-:W-:Y:S01]  /*5430*/  FFMA.FTZ R8, R138.reuse, UR45, -R199 ;  /* 0x0000002d8a087c23 */ /* 0x040fe200080108c7 */
[----:B------:R-:W-:Y:S01]  /*5440*/  FMUL.FTZ R209, R133, UR44 ;  /* 0x0000002c85d17c20 */ /* 0x000fe20008410000 */
[----:B------:R-:W-:Y:S01]  /*5450*/  FMUL.FTZ R215, R131, UR45 ;  /* 0x0000002d83d77c20 */ /* 0x000fe20008410000 */
[----:B------:R-:W-:Y:S01]  /*5460*/  FFMA.FTZ R200, R138, UR44, R201 ;  /* 0x0000002c8ac87c23 */ /* 0x000fe200080100c9 */
[----:B------:R-:W-:Y:S01]  /*5470*/  FFMA.FTZ R199, R136, UR45, -R205 ;  /* 0x0000002d88c77c23 */ /* 0x000fe200080108cd */
[----:B------:R-:W-:Y:S01]  /*5480*/  ISETP.GT.U32.AND P2, PT, R92, 0x1f, PT ;  /* 0x0000001f5c00780c */ /* 0x000fe20003f44070 */
[----:B0-----:R-:W-:Y:S01]  /*5490*/  FMUL.FTZ R7, R135, UR45 ;  /* 0x0000002d87077c20 */ /* 0x001fe20008410000 */
[----:B------:R-:W-:Y:S01]  /*54a0*/  FMUL.FTZ R5, R125, UR45 ;  /* 0x0000002d7d057c20 */ /* 0x000fe20008410000 */
[----:B------:R-:W-:Y:S01]  /*54b0*/  FMUL.FTZ R197, R129, UR44 ;  /* 0x0000002c81c57c20 */ /* 0x000fe20008410000 */
[----:B------:R-:W-:Y:S01]  /*54c0*/  FFMA.FTZ R6, R134, UR45, -R209 ;  /* 0x0000002d86067c23 */ /* 0x000fe200080108d1 */
[----:B------:R-:W-:Y:S01]  /*54d0*/  FFMA.FTZ R9, R136, UR44, R7 ;  /* 0x0000002c88097c23 */ /* 0x000fe20008010007 */
[----:B------:R-:W-:Y:S01]  /*54e0*/  FFMA.FTZ R7, R132, UR44, R215 ;  /* 0x0000002c84077c23 */ /* 0x000fe200080100d7 */
[----:B------:R-:W-:Y:S01]  /*54f0*/  FFMA.FTZ R5, R128, UR44, R5 ;  /* 0x0000002c80057c23 */ /* 0x000fe20008010005 */
[----:B------:R-:W-:Y:S01]  /*5500*/  FADD.FTZ R12, R88, R88 ;  /* 0x00000058580c7221 */ /* 0x000fe20000010000 */
[----:B------:R-:W-:Y:S01]  /*5510*/  FMUL.FTZ R189, R123, UR44 ;  /* 0x0000002c7bbd7c20 */ /* 0x000fe20008410000 */
[----:B------:R-:W-:Y:S01]  /*5520*/  FMUL.FTZ R3, R121, UR45 ;  /* 0x0000002d79037c20 */ /* 0x000fe20008410000 */
[----:B------:R-:W-:Y:S01]  /*5530*/  FMUL.FTZ R71, R119, UR44 ;  /* 0x0000002c77477c20 */ /* 0x000fe20008410000 */
[----:B------:R-:W-:Y:S01]  /*5540*/  FMUL.FTZ R65, R113, UR45 ;  /* 0x0000002d71417c20 */ /* 0x000fe20008410000 */
[----:B------:R-:W-:Y:S01]  /*5550*/  FFMA.FTZ R4, R130, UR45, -R197 ;  /* 0x0000002d82047c23 */ /* 0x000fe200080108c5 */
[----:B------:R-:W-:Y:S01]  /*5560*/  FMUL.FTZ R193, R129, UR45 ;  /* 0x0000002d81c17c20 */ /* 0x000fe20008410000 */
[----:B------:R-:W-:Y:S01]  /*5570*/  FMUL.FTZ R185, R123, UR45 ;  /* 0x0000002d7bb97c20 */ /* 0x000fe20008410000 */
[----:B------:R-:W-:Y:S01]  /*5580*/  FMUL.FTZ R198, R12, R9 ;  /* 0x000000090cc67220 */ /* 0x000fe20000410000 */
[----:B------:R-:W-:Y:S01]  /*5590*/  FFMA.FTZ R2, R124, UR45, -R189 ;  /* 0x0000002d7c027c23 */ /* 0x000fe200080108bd */
[----:B------:R-:W-:Y:S01]  /*55a0*/  FFMA.FTZ R3, R122, UR44, R3 ;  /* 0x0000002c7a037c23 */ /* 0x000fe20008010003 */
[----:B------:R-:W-:Y:S01]  /*55b0*/  FFMA.FTZ R0, R120, UR45, -R71 ;  /* 0x0000002d78007c23 */ /* 0x000fe20008010847 */
[----:B------:R-:W-:Y:S01]  /*55c0*/  FFMA.FTZ R180, R116, UR44, R65 ;  /* 0x0000002c74b47c23 */ /* 0x000fe20008010041 */
[----:B------:R-:W-:Y:S01]  /*55d0*/  FADD.FTZ R9, R85, R85 ;  /* 0x0000005555097221 */ /* 0x000fe20000010000 */
[----:B------:R-:W-:Y:S01]  /*55e0*/  FMUL.FTZ R207, R143, UR44 ;  /* 0x0000002c8fcf7c20 */ /* 0x000fe20008410000 */
[----:B------:R-:W-:Y:S01]  /*55f0*/  FMUL.FTZ R203, R139, UR44 ;  /* 0x0000002c8bcb7c20 */ /* 0x000fe20008410000 */
[----:B---3--:R-:W-:-:S04]  /*5600*/  FADD.FTZ R16, R70, R70 ;  /* 0x0000004646107221 */ /* 0x008fc80000010000 */
[----:B------:R-:W-:Y:S01]  /*5610*/  FMUL.FTZ R206, R16, R13 ;  /* 0x0000000d10ce7220 */ /* 0x000fe20000410000 */
[----:B----4-:R-:W-:Y:S01]  /*5620*/  FADD.FTZ R15, R68, R68 ;  /* 0x00000044440f7221 */ /* 0x010fe20000010000 */
[----:B--2---:R-:W-:Y:S01]  /*5630*/  FADD.FTZ R14, R66, R66 ;  /* 0x00000042420e7221 */ /* 0x004fe20000010000 */
[----:B------:R-:W-:Y:S02]  /*5640*/  FADD.FTZ R13, R64, R64 ;  /* 0x00000040400d7221 */ /* 0x000fe40000010000 */
[----:B------:R-:W-:Y:S01]  /*5650*/  FMUL.FTZ R205, R15, R10 ;  /* 0x0000000a0fcd7220 */ /* 0x000fe20000410000 */
[----:B------:R-:W-:Y:S01]  /*5660*/  FMUL.FTZ R202, R14, R11 ;  /* 0x0000000b0eca7220 */ /* 0x000fe20000410000 */
[----:B------:R-:W-:Y:S01]  /*5670*/  FADD.FTZ R11, R87, R87 ;  /* 0x00000057570b7221 */ /* 0x000fe20000010000 */
[----:B------:R-:W-:Y:S01]  /*5680*/  FMUL.FTZ R201, R13, R8 ;  /* 0x000000080dc97220 */ /* 0x000fe20000410000 */
[----:B------:R-:W-:Y:S01]  /*5690*/  FADD.FTZ R10, R86, R86 ;  /* 0x00000056560a7221 */ /* 0x000fe20000010000 */
[----:B------:R-:W-:Y:S01]  /*56a0*/  FADD.FTZ R8, R84, R84 ;  /* 0x0000005454087221 */ /* 0x000fe20000010000 */
[----:B------:R-:W-:Y:S01]  /*56b0*/  FMUL.FTZ R197, R11, R6 ;  /* 0x000000060bc57220 */ /* 0x000fe20000410000 */
[----:B------:R-:W-:Y:S01]  /*56c0*/  FADD.FTZ R6, R82, R82 ;  /* 0x0000005252067221 */ /* 0x000fe20000010000 */
[----:B------:R-:W-:Y:S01]  /*56d0*/  FMUL.FTZ R194, R10, R7 ;  /* 0x000000070ac27220 */ /* 0x000fe20000410000 */
[----:B------:R-:W-:Y:S01]  /*56e0*/  FMUL.FTZ R190, R8, R5 ;  /* 0x0000000508be7220 */ /* 0x000fe20000410000 */
[----:B------:R-:W-:Y:S01]  /*56f0*/  FADD.FTZ R7, R83, R83 ;  /* 0x0000005353077221 */ /* 0x000fe20000010000 */
[----:B------:R-:W-:Y:S01]  /*5700*/  FADD.FTZ R5, R81, R81 ;  /* 0x0000005151057221 */ /* 0x000fe20000010000 */
        /* <DEDUP_REMOVED lines=8> */
[----:B------:R-:W-:Y:S01]  /*5790*/  FMUL.FTZ R179, R111, UR44 ;  /* 0x0000002c6fb37c20 */ /* 0x000fe20008410000 */
[C---:B------:R-:W-:Y:S01]  /*57a0*/  FMUL.FTZ R177, R109.reuse, UR44 ;  /* 0x0000002c6db17c20 */ /* 0x040fe20008410000 */
[----:B------:R-:W-:Y:S01]  /*57b0*/  FMUL.FTZ R65, R109, UR45 ;  /* 0x0000002d6d417c20 */ /* 0x000fe20008410000 */
[----:B------:R-:W-:Y:S01]  /*57c0*/  FFMA.FTZ R192, R130, UR44, R193 ;  /* 0x0000002c82c07c23 */ /* 0x000fe200080100c1 */
[----:B------:R-:W-:Y:S01]  /*57d0*/  FFMA.FTZ R188, R124, UR44, R185 ;  /* 0x0000002c7cbc7c23 */ /* 0x000fe200080100b9 */
[----:B------:R-:W-:Y:S01]  /*57e0*/  FMUL.FTZ R193, R9, R4 ;  /* 0x0000000409c17220 */ /* 0x000fe20000410000 */
[----:B------:R-:W-:Y:S01]  /*57f0*/  FMUL.FTZ R189, R7, R2 ;  /* 0x0000000207bd7220 */ /* 0x000fe20000410000 */
[----:B------:R-:W-:Y:S01]  /*5800*/  FMUL.FTZ R186, R6, R3 ;  /* 0x0000000306ba7220 */ /* 0x000fe20000410000 */
[----:B------:R-:W-:Y:S01]  /*5810*/  FMUL.FTZ R185, R5, R0 ;  /* 0x0000000005b97220 */ /* 0x000fe20000410000 */
[----:B------:R-:W-:Y:S01]  /*5820*/  FFMA.FTZ R207, R144, UR45, -R207 ;  /* 0x0000002d90cf7c23 */ /* 0x000fe200080108cf */
[----:B------:R-:W-:Y:S01]  /*5830*/  FFMA.FTZ R203, R140, UR45, -R203 ;  /* 0x0000002d8ccb7c23 */ /* 0x000fe200080108cb */
[----:B------:R-:W-:Y:S01]  /*5840*/  FFMA.FTZ R196, R134, UR44, R211 ;  /* 0x0000002c86c47c23 */ /* 0x000fe200080100d3 */
[----:B------:R-:W-:Y:S01]  /*5850*/  FFMA.FTZ R195, R132, UR45, -R213 ;  /* 0x0000002d84c37c23 */ /* 0x000fe200080108d5 */
[----:B------:R-:W-:Y:S01]  /*5860*/  FFMA.FTZ R191, R128, UR45, -R191 ;  /* 0x0000002d80bf7c23 */ /* 0x000fe200080108bf */
[----:B------:R-:W-:Y:S01]  /*5870*/  FFMA.FTZ R187, R122, UR45, -R187 ;  /* 0x0000002d7abb7c23 */ /* 0x000fe200080108bb */
[----:B------:R-:W-:Y:S01]  /*5880*/  FFMA.FTZ R184, R120, UR44, R69 ;  /* 0x0000002c78b87c23 */ /* 0x000fe20008010045 */
[C---:B------:R-:W-:Y:S01]  /*5890*/  FFMA.FTZ R183, R118.reuse, UR45, -R183 ;  /* 0x0000002d76b77c23 */ /* 0x040fe200080108b7 */
[----:B------:R-:W-:Y:S01]  /*58a0*/  FFMA.FTZ R182, R118, UR44, R67 ;  /* 0x0000002c76b67c23 */ /* 0x000fe20008010043 */
[----:B------:R-:W-:Y:S01]  /*58b0*/  FFMA.FTZ R181, R116, UR45, -R181 ;  /* 0x0000002d74b57c23 */ /* 0x000fe200080108b5 */
[----:B------:R-:W-:Y:S01]  /*58c0*/  FFMA.FTZ R179, R112, UR45, -R179 ;  /* 0x0000002d70b37c23 */ /* 0x000fe200080108b3 */
[C---:B------:R-:W-:Y:S01]  /*58d0*/  FFMA.FTZ R177, R110.reuse, UR45, -R177 ;  /* 0x0000002d6eb17c23 */ /* 0x040fe200080108b1 */
[----:B------:R-:W-:Y:S01]  /*58e0*/  FFMA.FTZ R176, R110, UR44, R65 ;  /* 0x0000002c6eb07c23 */ /* 0x000fe20008010041 */
        /* <DEDUP_REMOVED lines=26> */
[----:B------:R-:W-:Y:S01]  /*5a90*/  LEA R208, R92, R90, 0x5 ;  /* 0x0000005a5cd07211 */ /* 0x000fe200078e28ff */
[----:B------:R-:W-:-:S04]  /*5aa0*/  UMOV UR54, 0xffffffff ;  /* 0xffffffff00367882 */ /* 0x000fc80000000000 */
[----:B------:R-:W-:Y:S04]  /*5ab0*/  LDS.128 R64, [R208+0x4250] ;  /* 0x00425000d0407984 */ /* 0x000fe80000000c00 */
[----:B------:R-:W0:Y:S02]  /*5ac0*/  LDS.128 R68, [R208+0x4260] ;  /* 0x00426000d0447984 */ /* 0x000e240000000c00 */
[-C--:B0-----:R-:W-:Y:S01]  /*5ad0*/  FMUL.FTZ R209, R67, R69.reuse ;  /* 0x0000004543d17220 */ /* 0x081fe20000410000 */
[CC--:B------:R-:W-:Y:S01]  /*5ae0*/  FMUL.FTZ R211, R65.reuse, R69.reuse ;  /* 0x0000004541d37220 */ /* 0x0c0fe20000410000 */
[----:B------:R-:W-:Y:S02]  /*5af0*/  FMUL.FTZ R212, R64, R69 ;  /* 0x0000004540d47220 */ /* 0x000fe40000410000 */
[-C--:B------:R-:W-:Y:S01]  /*5b00*/  FFMA.FTZ R209, R66, R68.reuse, -R209 ;  /* 0x0000004442d17223 */ /* 0x080fe200000108d1 */
[-C--:B------:R-:W-:Y:S01]  /*5b10*/  FFMA.FTZ R211, R64, R68.reuse, -R211 ;  /* 0x0000004440d37223 */ /* 0x080fe200000108d3 */
[----:B------:R-:W-:-:S02]  /*5b20*/  FFMA.FTZ R212, R65, R68, R212 ;  /* 0x0000004441d47223 */ /* 0x000fc400000100d4 */
[----:B------:R-:W-:Y:S01]  /*5b30*/  FADD.FTZ R209, R70, R209 ;  /* 0x000000d146d17221 */ /* 0x000fe20000010000 */
[----:B------:R-:W-:-:S04]  /*5b40*/  FMUL.FTZ R70, R66, R69 ;  /* 0x0000004542467220 */ /* 0x000fc80000410000 */
[----:B------:R-:W-:-:S04]  /*5b50*/  FFMA.FTZ R70, R67, R68, R70 ;  /* 0x0000004443467223 */ /* 0x000fc80000010046 */
        /* <DEDUP_REMOVED lines=43> */
[C---:B------:R-:W-:Y:S01]  /*5e10*/  FFMA.FTZ R213, R211.reuse, R68, R213 ;  /* 0x00000044d3d57223 */ /* 0x040fe200000100d5 */
[CC--:B-1----:R-:W-:Y:S01]  /*5e20*/  FMUL.FTZ R69, R212.reuse, R215.reuse ;  /* 0x000000d7d4457220 */ /* 0x0c2fe20000410000 */
[-C--:B--2---:R-:W-:Y:S02]  /*5e30*/  FMUL.FTZ R68, R212, R216.reuse ;  /* 0x000000d8d4447220 */ /* 0x084fe40000410000 */
[----:B------:R-:W-:Y:S01]  /*5e40*/  @P0 FADD.FTZ R210, R210, R213 ;  /* 0x000000d5d2d20221 */ /* 0x000fe20000010000 */
[C---:B------:R-:W-:Y:S01]  /*5e50*/  FFMA.FTZ R216, R211.reuse, R216, R69 ;  /* 0x000000d8d3d87223 */ /* 0x040fe20000010045 */
[----:B------:R-:W-:Y:S01]  /*5e60*/  @P0 FFMA.FTZ R211, R211, R215, -R68 ;  /* 0x000000d7d3d30223 */ /* 0x000fe20000010844 */
[----:B------:R-:W-:Y:S03]  /*5e70*/  SHFL.UP PT, R213, R209, 0x8, RZ ;  /* 0x05000000d1d57989 */ /* 0x000fe600000e00ff */
[----:B------:R-:W-:Y:S01]  /*5e80*/  FSEL R212, R212, R216, !P0 ;  /* 0x000000d8d4d47208 */ /* 0x000fe20004000000 */
[----:B------:R-:W0:Y:S01]  /*5e90*/  SHFL.UP PT, R68, R210, 0x8, RZ ;  /* 0x05000000d2447989 */ /* 0x000e2200000e00ff */
[----:B------:R-:W-:-:S03]  /*5ea0*/  ISETP.GE.AND P0, PT, R91, 0x8, PT ;  /* 0x000000085b00780c */ /* 0x000fc60003f06270 */
[----:B------:R-:W1:Y:S04]  /*5eb0*/  SHFL.UP PT, R215, R211, 0x8, RZ ;  /* 0x05000000d3d77989 */ /* 0x000e6800000e00ff */
[----:B------:R-:W2:Y:S01]  /*5ec0*/  SHFL.UP PT, R216, R212, 0x8, RZ ;  /* 0x05000000d4d87989 */ /* 0x000ea200000e00ff */
[----:B0-----:R-:W-:-:S04]  /*5ed0*/  FMUL.FTZ R69, R212, R68 ;  /* 0x00000044d4457220 */ /* 0x001fc80000410000 */
[-C--:B------:R-:W-:Y:S01]  /*5ee0*/  FFMA.FTZ R69, R211, R213.reuse, -R69 ;  /* 0x000000d5d3457223 */ /* 0x080fe20000010845 */
[----:B------:R-:W-:-:S03]  /*5ef0*/  FMUL.FTZ R213, R212, R213 ;  /* 0x000000d5d4d57220 */ /* 0x000fc60000410000 */
[----:B------:R-:W-:Y:S01]  /*5f00*/  @P0 FADD.FTZ R209, R209, R69 ;  /* 0x00000045d1d10221 */ /* 0x000fe20000010000 */
[----:B------:R-:W-:-:S04]  /*5f10*/  FFMA.FTZ R68, R211, R68, R213 ;  /* 0x00000044d3447223 */ /* 0x000fc800000100d5 */
[----:B------:R-:W-:Y:S01]  /*5f20*/  @P0 FADD.FTZ R210, R210, R68 ;  /* 0x00000044d2d20221 */ /* 0x000fe20000010000 */
[----:B-1----:R-:W-:-:S04]  /*5f30*/  FMUL.FTZ R68, R212, R215 ;  /* 0x000000d7d4447220 */ /* 0x002fc80000410000 */
[CC--:B--2---:R-:W-:Y:S01]  /*5f40*/  FFMA.FTZ R68, R211.reuse, R216.reuse, R68 ;  /* 0x000000d8d3447223 */ /* 0x0c4fe20000010044 */
[C---:B------:R-:W-:Y:S01]  /*5f50*/  FMUL.FTZ R216, R212.reuse, R216 ;  /* 0x000000d8d4d87220 */ /* 0x040fe20000410000 */
[----:B------:R0:W1:Y:S03]  /*5f60*/  SHFL.UP PT, R69, R210, 0x10, RZ ;  /* 0x06000000d2457989 */ /* 0x00006600000e00ff */
[----:B------:R-:W-:Y:S01]  /*5f70*/  @P0 FFMA.FTZ R211, R211, R215, -R216 ;  /* 0x000000d7d3d30223 */ /* 0x000fe200000108d8 */
[----:B------:R-:W-:Y:S01]  /*5f80*/  FSEL R212, R212, R68, !P0 ;  /* 0x00000044d4d47208 */ /* 0x000fe20004000000 */
[----:B------:R0:W2:Y:S04]  /*5f90*/  SHFL.UP PT, R216, R209, 0x10, RZ ;  /* 0x06000000d1d87989 */ /* 0x0000a800000e00ff */
[----:B------:R0:W3:Y:S04]  /*5fa0*/  SHFL.UP PT, R213, R211, 0x10, RZ ;  /* 0x06000000d3d57989 */ /* 0x0000e800000e00ff */
[----:B------:R0:W4:Y:S02]  /*5fb0*/  SHFL.UP PT, R215, R212, 0x10, RZ ;  /* 0x06000000d4d77989 */ /* 0x00012400000e00ff */
.L_x_6982:
[C---:B-1----:R-:W-:Y:S01]  /*5fc0*/  FMUL.FTZ R68, R212.reuse, R69 ;  /* 0x00000045d4447220 */ /* 0x042fe20000410000 */
[----:B------:R-:W-:Y:S01]  /*5fd0*/  ISETP.GE.AND P0, PT, R91, 0x10, PT ;  /* 0x000000105b00780c */ /* 0x000fe20003f06270 */
[C---:B---3--:R-:W-:Y:S01]  /*5fe0*/  FMUL.FTZ R70, R212.reuse, R213 ;  /* 0x000000d5d4467220 */ /* 0x048fe20000410000 */
[----:B------:R-:W-:Y:S01]  /*5ff0*/  UMOV UR54, 0xffffffff ;  /* 0xffffffff00367882 */ /* 0x000fe20000000000 */
[CC--:B--2---:R-:W-:Y:S01]  /*6000*/  FFMA.FTZ R68, R211.reuse, R216.reuse, -R68 ;  /* 0x000000d8d3447223 */ /* 0x0c4fe20000010844 */
[C---:B------:R-:W-:Y:S01]  /*6010*/  FMUL.FTZ R216, R212.reuse, R216 ;  /* 0x000000d8d4d87220 */ /* 0x040fe20000410000 */
[CC--:B----4-:R-:W-:Y:S01]  /*6020*/  FFMA.FTZ R70, R211.reuse, R215.reuse, R70 ;  /* 0x000000d7d3467223 */ /* 0x0d0fe20000010046 */
[C---:B------:R-:W-:Y:S02]  /*6030*/  FMUL.FTZ R215, R212.reuse, R215 ;  /* 0x000000d7d4d77220 */ /* 0x040fe40000410000 */
[----:B------:R-:W-:Y:S02]  /*6040*/  FFMA.FTZ R69, R211, R69, R216 ;  /* 0x00000045d3457223 */ /* 0x000fe400000100d8 */
[----:B0-----:R-:W-:-:S03]  /*6050*/  FSEL R212, R212, R70, !P0 ;  /* 0x00000046d4d47208 */ /* 0x001fc60004000000 */
[----:B------:R-:W-:Y:S01]  /*6060*/  @P0 FFMA.FTZ R211, R211, R213, -R215 ;  /* 0x000000d5d3d30223 */ /* 0x000fe200000108d7 */
[----:B------:R-:W-:Y:S01]  /*6070*/  @P0 FADD.FTZ R210, R210, R69 ;  /* 0x00000045d2d20221 */ /* 0x000fe20000010000 */
[----:B------:R-:W-:Y:S01]  /*6080*/  @P0 FADD.FTZ R209, R209, R68 ;  /* 0x00000044d1d10221 */ /* 0x000fe20000010000 */
[----:B------:R-:W-:Y:S06]  /*6090*/  BRA.DIV UR54, `(.L_x_6859) ;  /* 0x0000008636e47947 */ /* 0x000fec000b800000 */
.L_x_6985:
[----:B------:R-:W-:-:S03]  /*60a0*/  UMOV UR54, 0xffffffff ;  /* 0xffffffff00367882 */ /* 0x000fc60000000000 */
[----:B------:R-:W-:Y:S05]  /*60b0*/  BRA.DIV UR54, `(.L_x_6860) ;  /* 0x0000008a36047947 */ /* 0x000fea000b800000 */
.L_x_6988:
[----:B------:R-:W-:-:S03]  /*60c0*/  UMOV UR54, 0xffffffff ;  /* 0xffffffff00367882 */ /* 0x000fc60000000000 */
[----:B------:R-:W-:Y:S05]  /*60d0*/  BRA.DIV UR54, `(.L_x_6861) ;  /* 0x0000008a36247947 */ /* 0x000fea000b800000 */
.L_x_6991:
[----:B------:R-:W-:-:S03]  /*60e0*/  UMOV UR54, 0xffffffff ;  /* 0xffffffff00367882 */ /* 0x000fc60000000000 */
[----:B------:R-:W-:Y:S05]  /*60f0*/  BRA.DIV UR54, `(.L_x_6862) ;  /* 0x0000008a36447947 */ /* 0x000fea000b800000 */
.L_x_6994:
        /* <DEDUP_REMOVED lines=10> */
.L_x_7004:
[C---:B0-----:R-:W-:Y:S01]  /*61a0*/  FMUL.FTZ R69, R212.reuse, R61 ;  /* 0x0000003dd4457220 */ /* 0x041fe20000410000 */
[----:B------:R-:W-:-:S03]  /*61b0*/  FMUL.FTZ R68, R212, R60 ;  /* 0x0000003cd4447220 */ /* 0x000fc60000410000 */
[C---:B----4-:R-:W-:Y:S01]  /*61c0*/  @P1 FFMA.FTZ R60, R211.reuse, R60, -R69 ;  /* 0x0000003cd33c1223 */ /* 0x050fe20000010845 */
        /* <DEDUP_REMOVED lines=8> */
[----:B------:R-:W-:Y:S01]  /*6250*/  FMUL.FTZ R68, R65, R62 ;  /* 0x0000003e41447220 */ /* 0x000fe20000410000 */
[----:B------:R0:W-:Y:S03]  /*6260*/  STS.128 [R208+0x4250], R60 ;  /* 0x0042503cd0007388 */ /* 0x0001e60000000c00 */
        /* <DEDUP_REMOVED lines=9> */
.L_x_6857:
[----:B------:R-:W-:Y:S05]  /*6300*/  WARPSYNC.ALL ;  /* 0x0000000000007948 */ /* 0x000fea0003800000 */
[----:B------:R-:W-:Y:S01]  /*6310*/  LOP3.LUT P0, RZ, R92, 0x1f, RZ, 0xc0, !PT ;  /* 0x0000001f5cff7812 */ /* 0x000fe2000780c0ff */
        /* <DEDUP_REMOVED lines=20> */
[CC--:B0-----:R-:W-:Y:S01]  /*6460*/  FMUL.FTZ R64, R167.reuse, -R60.reuse ;  /* 0x8000003ca7407220 */ /* 0x0c1fe20000410000 */
        /* <DEDUP_REMOVED lines=77> */
[----:B------:R-:W0:Y:S01]  /*6940*/  LDS.64 R60, [R175+0x4258] ;  /* 0x00425800af3c7984 */ /* 0x000e220000000a00 */
[----:B------:R-:W-:Y:S01]  /*6950*/  FADD.FTZ R64, R197, R64 ;  /* 0x00000040c5407221 */ /* 0x000fe20000010000 */
[----:B------:R-:W-:Y:S01]  /*6960*/  FADD.FTZ R65, -R196, R65 ;  /* 0x00000041c4417221 */ /* 0x000fe20000010100 */
[-C--:B------:R-:W-:Y:S01]  /*6970*/  FMUL.FTZ R69, R97, -R62.reuse ;  /* 0x8000003e61457220 */ /* 0x080fe20000410000 */
[C---:B------:R-:W-:Y:S01]  /*6980*/  FFMA.FTZ R62, R98.reuse, R62, R66 ;  /* 0x0000003e623e7223 */ /* 0x040fe20000010042 */
[C---:B------:R-:W-:Y:S01]  /*6990*/  FMUL.FTZ R67, R99.reuse, -R64 ;  /* 0x8000004063437220 */ /* 0x040fe20000410000 */
[C---:B------:R-:W-:Y:S01]  /*69a0*/  FMUL.FTZ R68, R99.reuse, -R65 ;  /* 0x8000004163447220 */ /* 0x040fe20000410000 */
[----:B------:R-:W-:Y:S01]  /*69b0*/  FFMA.FTZ R63, R98, R63, -R69 ;  /* 0x0000003f623f7223 */ /* 0x000fe20000010845 */
[C---:B------:R-:W-:Y:S01]  /*69c0*/  FMUL.FTZ R66, R99.reuse, -R62 ;  /* 0x8000003e63427220 */ /* 0x040fe20000410000 */
[C---:B------:R-:W-:Y:S01]  /*69d0*/  FFMA.FTZ R65, R100.reuse, R65, R67 ;  /* 0x0000004164417223 */ /* 0x040fe20000010043 */
[C---:B------:R-:W-:Y:S01]  /*69e0*/  FFMA.FTZ R64, R100.reuse, R64, -R68 ;  /* 0x0000004064407223 */ /* 0x040fe20000010844 */
[-C--:B------:R-:W-:Y:S01]  /*69f0*/  FMUL.FTZ R67, R99, -R63.reuse ;  /* 0x8000003f63437220 */ /* 0x080fe20000410000 */
[----:B------:R-:W-:Y:S01]  /*6a00*/  FFMA.FTZ R63, R100, R63, -R66 ;  /* 0x0000003f643f7223 */ /* 0x000fe20000010842 */
[----:B------:R-:W-:Y:S01]  /*6a10*/  FADD.FTZ R65, -R198, R65 ;  /* 0x00000041c6417221 */ /* 0x000fe20000010100 */
[----:B------:R-:W-:Y:S01]  /*6a20*/  FADD.FTZ R64, R199, R64 ;  /* 0x00000040c7407221 */ /* 0x000fe20000010000 */
[----:B------:R-:W-:Y:S01]  /*6a30*/  FFMA.FTZ R62, R100, R62, R67 ;  /* 0x0000003e643e7223 */ /* 0x000fe20000010043 */
        /* <DEDUP_REMOVED lines=11> */
[CC--:B------:R-:W-:Y:S01]  /*6af0*/  FMUL.FTZ R69, R103.reuse, -R63.reuse ;  /* 0x8000003f67457220 */ /* 0x0c0fe20000410000 */
[C---:B------:R-:W-:Y:S01]  /*6b00*/  FFMA.FTZ R63, R104.reuse, R63, -R66 ;  /* 0x0000003f683f7223 */ /* 0x040fe20000010842 */
[C---:B------:R-:W-:Y:S01]  /*6b10*/  FMUL.FTZ R67, R103.reuse, -R64 ;  /* 0x8000004067437220 */ /* 0x040fe20000410000 */
[----:B------:R-:W-:Y:S01]  /*6b20*/  FMUL.FTZ R68, R103, -R65 ;  /* 0x8000004167447220 */ /* 0x000fe20000410000 */
[----:B------:R-:W-:-:S02]  /*6b30*/  FFMA.FTZ R62, R104, R62, R69 ;  /* 0x0000003e683e7223 */ /* 0x000fc40000010045 */
[C---:B------:R-:W-:Y:S01]  /*6b40*/  FFMA.FTZ R67, R104.reuse, R65, R67 ;  /* 0x0000004168437223 */ /* 0x040fe20000010043 */
[----:B------:R-:W-:Y:S01]  /*6b50*/  FFMA.FTZ R68, R104, R64, -R68 ;  /* 0x0000004068447223 */ /* 0x000fe20000010844 */
[C---:B------:R-:W-:Y:S01]  /*6b60*/  FMUL.FTZ R64, R105.reuse, -R63 ;  /* 0x8000003f69407220 */ /* 0x040fe20000410000 */
[-C--:B------:R-:W-:Y:S01]  /*6b70*/  FMUL.FTZ R65, R105, -R62.reuse ;  /* 0x8000003e69417220 */ /* 0x080fe20000410000 */
[----:B------:R-:W-:Y:S01]  /*6b80*/  FADD.FTZ R69, -R202, R67 ;  /* 0x00000043ca457221 */ /* 0x000fe20000010100 */
[----:B------:R-:W-:Y:S01]  /*6b90*/  FADD.FTZ R67, R203, R68 ;  /* 0x00000044cb437221 */ /* 0x000fe20000010000 */
[C---:B------:R-:W-:Y:S01]  /*6ba0*/  FFMA.FTZ R62, R106.reuse, R62, R64 ;  /* 0x0000003e6a3e7223 */ /* 0x040fe20000010040 */
[C---:B0-----:R-:W-:Y:S01]  /*6bb0*/  FMUL.FTZ R64, R127.reuse, R61 ;  /* 0x0000003d7f407220 */ /* 0x041fe20000410000 */
[-C--:B------:R-:W-:Y:S01]  /*6bc0*/  FMUL.FTZ R127, R127, R60.reuse ;  /* 0x0000003c7f7f7220 */ /* 0x080fe20000410000 */
[----:B------:R-:W-:Y:S01]  /*6bd0*/  FFMA.FTZ R63, R106, R63, -R65 ;  /* 0x0000003f6a3f7223 */ /* 0x000fe20000010841 */
[C---:B------:R-:W-:Y:S01]  /*6be0*/  FMUL.FTZ R65, R105.reuse, -R67 ;  /* 0x8000004369417220 */ /* 0x040fe20000410000 */
[C---:B------:R-:W-:Y:S01]  /*6bf0*/  FFMA.FTZ R209, R126.reuse, R60, -R64 ;  /* 0x0000003c7ed17223 */ /* 0x040fe20000010840 */
[----:B------:R-:W-:Y:S01]  /*6c00*/  FFMA.FTZ R127, R126, R61, R127 ;  /* 0x0000003d7e7f7223 */ /* 0x000fe2000001007f */
[-C--:B------:R-:W-:Y:S01]  /*6c10*/  FMUL.FTZ R66, R105, -R69.reuse ;  /* 0x8000004569427220 */ /* 0x080fe20000410000 */
[----:B------:R-:W-:Y:S01]  /*6c20*/  FFMA.FTZ R69, R106, R69, R65 ;  /* 0x000000456a457223 */ /* 0x000fe20000010041 */
[----:B------:R-:W-:Y:S01]  /*6c30*/  FADD.FTZ R209, R32, R209 ;  /* 0x000000d120d17221 */ /* 0x000fe20000010000 */
[----:B------:R-:W-:Y:S01]  /*6c40*/  FADD.FTZ R208, RZ, R127 ;  /* 0x0000007fffd07221 */ /* 0x000fe20000010000 */
[----:B------:R-:W-:Y:S01]  /*6c50*/  FFMA.FTZ R67, R106, R67, -R66 ;  /* 0x000000436a437223 */ /* 0x000fe20000010842 */
[----:B------:R-:W-:Y:S01]  /*6c60*/  FADD.FTZ R69, -R204, R69 ;  /* 0x00000045cc457221 */ /* 0x000fe20000010100 */
[CC--:B------:R-:W-:Y:S01]  /*6c70*/  FMUL.FTZ R127, R107.reuse, R209.reuse ;  /* 0x000000d16b7f7220 */ /* 0x0c0fe20000410000 */
[-C--:B------:R-:W-:Y:S01]  /*6c80*/  FMUL.FTZ R210, R107, R208.reuse ;  /* 0x000000d06bd27220 */ /* 0x080fe20000410000 */
[----:B------:R-:W-:Y:S01]  /*6c90*/  HFMA2.MMA R65, -RZ, RZ, 0, 0 ;  /* 0x00000000ff417435 */ /* 0x000fe200000001ff */
[----:B------:R-:W-:Y:S01]  /*6ca0*/  MOV R60, UR6 ;  /* 0x00000006003c7c02 */ /* 0x000fe20008000f00 */
[C---:B------:R-:W-:Y:S01]  /*6cb0*/  FFMA.FTZ R127, R108.reuse, R208, R127 ;  /* 0x000000d06c7f7223 */ /* 0x040fe2000001007f */
[----:B------:R-:W-:Y:S01]  /*6cc0*/  FFMA.FTZ R210, R108, R209, -R210 ;  /* 0x000000d16cd27223 */ /* 0x000fe200000108d2 */
[----:B------:R-:W-:Y:S01]  /*6cd0*/  FADD.FTZ R61, R205, R67 ;  /* 0x00000043cd3d7221 */ /* 0x000fe20000010000 */
[----:B------:R-:W-:Y:S01]  /*6ce0*/  FMUL.FTZ R68, R107, -R69 ;  /* 0x800000456b447220 */ /* 0x000fe20000410000 */
[----:B------:R-:W-:Y:S01]  /*6cf0*/  FADD.FTZ R127, RZ, R127 ;  /* 0x0000007fff7f7221 */ /* 0x000fe20000010000 */
[----:B------:R-:W-:Y:S01]  /*6d00*/  FADD.FTZ R210, R31, R210 ;  /* 0x000000d21fd27221 */ /* 0x000fe20000010000 */
[----:B------:R-:W-:-:S02]  /*6d10*/  MOV R64, 0x3f800000 ;  /* 0x3f80000000407802 */ /* 0x000fc40000000f00 */
[----:B------:R-:W-:Y:S01]  /*6d20*/  CS2R R66, SRZ ;  /* 0x0000000000427805 */ /* 0x000fe2000001ff00 */
[C---:B------:R-:W-:Y:S01]  /*6d30*/  FMUL.FTZ R211, R105.reuse, R127 ;  /* 0x0000007f69d37220 */ /* 0x040fe20000410000 */
[----:B------:R-:W-:Y:S01]  /*6d40*/  FMUL.FTZ R126, R105, R210 ;  /* 0x000000d2697e7220 */ /* 0x000fe20000410000 */
[----:B------:R-:W-:Y:S01]  /*6d50*/  FFMA.FTZ R68, R108, R61, -R68 ;  /* 0x0000003d6c447223 */ /* 0x000fe20000010844 */
[----:B------:R-:W-:Y:S01]  /*6d60*/  @!P0 LEA R60, R60, R90, 0x4 ;  /* 0x0000005a3c3c8211 */ /* 0x000fe200078e20ff */
[C---:B------:R-:W-:Y:S01]  /*6d70*/  FFMA.FTZ R211, R106.reuse, R210, -R211 ;  /* 0x000000d26ad37223 */ /* 0x040fe200000108d3 */
[----:B------:R-:W-:Y:S01]  /*6d80*/  FFMA.FTZ R126, R106, R127, R126 ;  /* 0x0000007f6a7e7223 */ /* 0x000fe2000001007e */
[----:B------:R-:W-:Y:S02]  /*6d90*/  FMUL.FTZ R61, R107, -R61 ;  /* 0x8000003d6b3d7220 */ /* 0x000fe40000410000 */
[----:B------:R-:W-:Y:S01]  /*6da0*/  FADD.FTZ R211, R30, R211 ;  /* 0x000000d31ed37221 */ /* 0x000fe20000010000 */
[----:B------:R-:W-:Y:S01]  /*6db0*/  FADD.FTZ R126, RZ, R126 ;  /* 0x0000007eff7e7221 */ /* 0x000fe20000010000 */
[----:B------:R-:W-:Y:S01]  /*6dc0*/  FFMA.FTZ R69, R108, R69, R61 ;  /* 0x000000456c457223 */ /* 0x000fe2000001003d */
[----:B------:R0:W1:Y:S01]  /*6dd0*/  @!P0 LDS.128 R64, [R60+0x5c60] ;  /* 0x005c60003c408984 */ /* 0x0000620000000c00 */
[C---:B------:R-:W-:Y:S01]  /*6de0*/  FMUL.FTZ R70, R103.reuse, R211 ;  /* 0x000000d367467220 */ /* 0x040fe20000410000 */
[----:B------:R-:W-:Y:S01]  /*6df0*/  FMUL.FTZ R212, R103, R126 ;  /* 0x0000007e67d47220 */ /* 0x000fe20000410000 */
[----:B------:R-:W-:-:S02]  /*6e00*/  FMUL.FTZ R61, R107, -R63 ;  /* 0x8000003f6b3d7220 */ /* 0x000fc40000410000 */
[C---:B------:R-:W-:Y:S01]  /*6e10*/  FFMA.FTZ R70, R104.reuse, R126, R70 ;  /* 0x0000007e68467223 */ /* 0x040fe20000010046 */
[----:B------:R-:W-:Y:S01]  /*6e20*/  FFMA.FTZ R212, R104, R211, -R212 ;  /* 0x000000d368d47223 */ /* 0x000fe200000108d4 */
[CC--:B------:R-:W-:Y:S01]  /*6e30*/  FFMA.FTZ R61, R108.reuse, R62.reuse, R61 ;  /* 0x0000003e6c3d7223 */ /* 0x0c0fe2000001003d */
[----:B0-----:R-:W-:Y:S01]  /*6e40*/  FMUL.FTZ R60, R107, -R62 ;  /* 0x8000003e6b3c7220 */ /* 0x001fe20000410000 */
[----:B------:R-:W-:Y:S01]  /*6e50*/  FADD.FTZ R213, RZ, R70 ;  /* 0x00000046ffd57221 */ /* 0x000fe20000010000 */
[----:B------:R-:W-:Y:S01]  /*6e60*/  FADD.FTZ R212, R29, R212 ;  /* 0x000000d41dd47221 */ /* 0x000fe20000010000 */
[----:B------:R-:W-:Y:S01]  /*6e70*/  FADD.FTZ R62, R207, R68 ;  /* 0x00000044cf3e7221 */ /* 0x000fe20000010000 */
[----:B------:R-:W-:Y:S01]  /*6e80*/  FFMA.FTZ R60, R108, R63, -R60 ;  /* 0x0000003f6c3c7223 */ /* 0x000fe2000001083c */
[C---:B------:R-:W-:Y:S01]  /*6e90*/  FMUL.FTZ R225, R101.reuse, R213 ;  /* 0x000000d565e17220 */ /* 0x040fe20000410000 */
[----:B------:R-:W-:Y:S01]  /*6ea0*/  FMUL.FTZ R214, R101, R212 ;  /* 0x000000d465d67220 */ /* 0x000fe20000410000 */
[----:B------:R-:W-:-:S02]  /*6eb0*/  FADD.FTZ R63, -R206, R69 ;  /* 0x00000045ce3f7221 */ /* 0x000fc40000010100 */
[C---:B------:R-:W-:Y:S01]  /*6ec0*/  FFMA.FTZ R225, R102.reuse, R212, -R225 ;  /* 0x000000d466e17223 */ /* 0x040fe200000108e1 */
[----:B------:R-:W-:Y:S02]  /*6ed0*/  FFMA.FTZ R214, R102, R213, R214 ;  /* 0x000000d566d67223 */ /* 0x000fe400000100d6 */
[----:B------:R0:W-:Y:S01]  /*6ee0*/  STS.128 [R175+0x4660], R60 ;  /* 0x0046603caf007388 */ /* 0x0001e20000000c00 */
        /* <DEDUP_REMOVED lines=75> */
[CC--:B------:R-:W-:Y:S01]  /*73a0*/  FMUL.FTZ R240, R69.reuse, R61.reuse ;  /* 0x0000003d45f07220 */ /* 0x0c0fe20000410000 */
[C---:B------:R-:W-:Y:S01]  /*73b0*/  FMUL.FTZ R241, R69.reuse, R60 ;  /* 0x0000003c45f17220 */ /* 0x040fe20000410000 */
[-C--:B------:R-:W-:Y:S01]  /*73c0*/  FMUL.FTZ R69, R69, R62.reuse ;  /* 0x0000003e45457220 */ /* 0x080fe20000410000 */
[C---:B------:R-:W-:Y:S01]  /*73d0*/  FFMA.FTZ R239, R68.reuse, R62, -R239 ;  /* 0x0000003e44ef7223 */ /* 0x040fe200000108ef */
[C---:B------:R-:W-:Y:S01]  /*73e0*/  FFMA.FTZ R240, R68.reuse, R60, -R240 ;  /* 0x0000003c44f07223 */ /* 0x040fe200000108f0 */
[C---:B------:R-:W-:Y:S01]  /*73f0*/  FFMA.FTZ R241, R68.reuse, R61, R241 ;  /* 0x0000003d44f17223 */ /* 0x040fe200000100f1 */
[----:B------:R-:W-:Y:S01]  /*7400*/  FFMA.FTZ R69, R68, R63, R69 ;  /* 0x0000003f44457223 */ /* 0x000fe20000010045 */
[----:B------:R-:W-:-:S03]  /*7410*/  FADD.FTZ R70, R70, R239 ;  /* 0x000000ef46467221 */ /* 0x000fc60000010000 */
[----:B------:R-:W-:Y:S01]  /*7420*/  FADD.FTZ R243, R71, R69 ;  /* 0x0000004547f37221 */ /* 0x000fe20000010000 */
[----:B------:R-:W-:Y:S06]  /*7430*/  BRA.DIV UR54, `(.L_x_6865) ;  /* 0x0000007a36687947 */ /* 0x000fec000b800000 */
[----:B------:R0:W1:Y:S01]  /*7440*/  SHFL.DOWN PT, R68, R240, 0x1, 0x1f ;  /* 0x08201f00f0447f89 */ /* 0x00006200000e0000 */
[----:B------:R-:W-:-:S03]  /*7450*/  MOV R242, R70 ;  /* 0x0000004600f27202 */ /* 0x000fc60000000f00 */
[----:B------:R0:W2:Y:S04]  /*7460*/  SHFL.DOWN PT, R69, R241, 0x1, 0x1f ;  /* 0x08201f00f1457f89 */ /* 0x0000a800000e0000 */
[----:B------:R0:W3:Y:S04]  /*7470*/  SHFL.DOWN PT, R246, R70, 0x1, 0x1f ;  /* 0x08201f0046f67f89 */ /* 0x0000e800000e0000 */
[----:B------:R0:W4:Y:S02]  /*7480*/  SHFL.DOWN PT, R71, R243, 0x1, 0x1f ;  /* 0x08201f00f3477f89 */ /* 0x00012400000e0000 */
.L_x_7009:
[----:B------:R-:W-:Y:S04]  /*7490*/  BSSY B0, `(.L_x_6866) ;  /* 0x000000d000007945 */ /* 0x000fe80003800000 */
[----:B------:R-:W-:Y:S05]  /*74a0*/  @!P1 BRA `(.L_x_6867) ;  /* 0x00000000002c9947 */ /* 0x000fea0003800000 */
[----:B0---4-:R-:W-:-:S04]  /*74b0*/  FMUL.FTZ R70, R241, R71 ;  /* 0x00000047f1467220 */ /* 0x011fc80000410000 */
[-C--:B---3--:R-:W-:Y:S01]  /*74c0*/  FFMA.FTZ R70, R240, R246.reuse, -R70 ;  /* 0x000000f6f0467223 */ /* 0x088fe20000010846 */
[----:B------:R-:W-:-:S03]  /*74d0*/  FMUL.FTZ R246, R241, R246 ;  /* 0x000000f6f1f67220 */ /* 0x000fc60000410000 */
[----:B------:R-:W-:Y:S01]  /*74e0*/  FADD.FTZ R242, R242, R70 ;  /* 0x00000046f2f27221 */ /* 0x000fe20000010000 */
[----:B--2---:R-:W-:Y:S01]  /*74f0*/  FMUL.FTZ R70, R241, R69 ;  /* 0x00000045f1467220 */ /* 0x004fe20000410000 */
[----:B-1----:R-:W-:Y:S01]  /*7500*/  FMUL.FTZ R241, R68, R241 ;  /* 0x000000f144f17220 */ /* 0x002fe20000410000 */
[----:B------:R-:W-:Y:S02]  /*7510*/  FFMA.FTZ R246, R240, R71, R246 ;  /* 0x00000047f0f67223 */ /* 0x000fe400000100f6 */
[----:B------:R-:W-:Y:S01]  /*7520*/  FFMA.FTZ R70, R68, R240, -R70 ;  /* 0x000000f044467223 */ /* 0x000fe20000010846 */
[----:B------:R-:W-:Y:S01]  /*7530*/  FFMA.FTZ R241, R240, R69, R241 ;  /* 0x00000045f0f17223 */ /* 0x000fe200000100f1 */
[----:B------:R-:W-:-:S03]  /*7540*/  FADD.FTZ R243, R243, R246 ;  /* 0x000000f6f3f37221 */ /* 0x000fc60000010000 */
[----:B------:R-:W-:-:S07]  /*7550*/  MOV R240, R70 ;  /* 0x0000004600f07202 */ /* 0x000fce0000000f00 */
.L_x_6867:
[----:B------:R-:W-:Y:S05]  /*7560*/  BSYNC B0 ;  /* 0x0000000000007941 */ /* 0x000fea0003800000 */
.L_x_6866:
[----:B------:R-:W-:Y:S01]  /*7570*/  UMOV UR54, 0xffffffff ;  /* 0xffffffff00367882 */ /* 0x000fe20000000000 */
[----:B------:R-:W-:Y:S02]  /*7580*/  ISETP.GT.U32.AND P1, PT, R247, 0x1d, PT ;  /* 0x0000001df700780c */ /* 0x000fe40003f24070 */
[----:B------:R-:W-:Y:S11]  /*7590*/  BRA.DIV UR54, `(.L_x_6868) ;  /* 0x0000007a36747947 */ /* 0x000ff6000b800000 */
[----:B-1----:R1:W1:Y:S04]  /*75a0*/  SHFL.DOWN PT, R68, R240, 0x2, 0x1f ;  /* 0x08401f00f0447f89 */ /* 0x00226800000e0000 */
[----:B--2---:R2:W1:Y:S04]  /*75b0*/  SHFL.DOWN PT, R69, R241, 0x2, 0x1f ;  /* 0x08401f00f1457f89 */ /* 0x00446800000e0000 */
[----:B0-----:R2:W0:Y:S04]  /*75c0*/  SHFL.DOWN PT, R70, R242, 0x2, 0x1f ;  /* 0x08401f00f2467f89 */ /* 0x00142800000e0000 */
[----:B----4-:R2:W4:Y:S02]  /*75d0*/  SHFL.DOWN PT, R71, R243, 0x2, 0x1f ;  /* 0x08401f00f3477f89 */ /* 0x01052400000e0000 */
.L_x_7015:
[----:B------:R-:W-:Y:S04]  /*75e0*/  BSSY B0, `(.L_x_6869) ;  /* 0x000000d000007945 */ /* 0x000fe80003800000 */
[----:B------:R-:W-:Y:S05]  /*75f0*/  @P1 BRA `(.L_x_6870) ;  /* 0x00000000002c1947 */ /* 0x000fea0003800000 */
[----:B----4-:R-:W-:-:S04]  /*7600*/  FMUL.FTZ R239, R241, R71 ;  /* 0x00000047f1ef7220 */ /* 0x010fc80000410000 */
[-C--:B0-----:R-:W-:Y:S01]  /*7610*/  FFMA.FTZ R239, R240, R70.reuse, -R239 ;  /* 0x00000046f0ef7223 */ /* 0x081fe200000108ef */
[----:B------:R-:W-:-:S03]  /*7620*/  FMUL.FTZ R70, R241, R70 ;  /* 0x00000046f1467220 */ /* 0x000fc60000410000 */
[----:B--2---:R-:W-:Y:S01]  /*7630*/  FADD.FTZ R242, R242, R239 ;  /* 0x000000eff2f27221 */ /* 0x004fe20000010000 */
[C---:B------:R-:W-:Y:S01]  /*7640*/  FFMA.FTZ R70, R240.reuse, R71, R70 ;  /* 0x00000047f0467223 */ /* 0x040fe20000010046 */
[CC--:B-1----:R-:W-:Y:S01]  /*7650*/  FMUL.FTZ R71, R241.reuse, R69.reuse ;  /* 0x00000045f1477220 */ /* 0x0c2fe20000410000 */
[-C--:B------:R-:W-:Y:S02]  /*7660*/  FMUL.FTZ R241, R241, R68.reuse ;  /* 0x00000044f1f17220 */ /* 0x080fe40000410000 */
[----:B------:R-:W-:Y:S01]  /*7670*/  FADD.FTZ R243, R243, R70 ;  /* 0x00000046f3f37221 */ /* 0x000fe20000010000 */
[C---:B------:R-:W-:Y:S01]  /*7680*/  FFMA.FTZ R71, R240.reuse, R68, -R71 ;  /* 0x00000044f0477223 */ /* 0x040fe20000010847 */
[----:B------:R-:W-:-:S04]  /*7690*/  FFMA.FTZ R241, R240, R69, R241 ;  /* 0x00000045f0f17223 */ /* 0x000fc800000100f1 */
[----:B------:R-:W-:-:S07]  /*76a0*/  MOV R240, R71 ;  /* 0x0000004700f07202 */ /* 0x000fce0000000f00 */
.L_x_6870:
[----:B------:R-:W-:Y:S05]  /*76b0*/  BSYNC B0 ;  /* 0x0000000000007941 */ /* 0x000fea0003800000 */
.L_x_6869:
[----:B------:R-:W-:Y:S01]  /*76c0*/  UMOV UR54, 0xffffffff ;  /* 0xffffffff00367882 */ /* 0x000fe20000000000 */
[----:B------:R-:W-:Y:S02]  /*76d0*/  ISETP.GT.U32.AND P1, PT, R247, 0x1b, PT ;  /* 0x0000001bf700780c */ /* 0x000fe40003f24070 */
[----:B------:R-:W-:Y:S11]  /*76e0*/  BRA.DIV UR54, `(.L_x_6871) ;  /* 0x0000007a36947947 */ /* 0x000ff6000b800000 */
[----:B-1----:R1:W1:Y:S04]  /*76f0*/  SHFL.DOWN PT, R68, R240, 0x4, 0x1f ;  /* 0x08801f00f0447f89 */ /* 0x00226800000e0000 */
[----:B------:R1:W1:Y:S04]  /*7700*/  SHFL.DOWN PT, R69, R241, 0x4, 0x1f ;  /* 0x08801f00f1457f89 */ /* 0x00026800000e0000 */
[----:B0-----:R0:W0:Y:S04]  /*7710*/  SHFL.DOWN PT, R70, R242, 0x4, 0x1f ;  /* 0x08801f00f2467f89 */ /* 0x00102800000e0000 */
[----:B----4-:R4:W0:Y:S02]  /*7720*/  SHFL.DOWN PT, R71, R243, 0x4, 0x1f ;  /* 0x08801f00f3477f89 */ /* 0x01082400000e0000 */
.L_x_7021:
[----:B------:R-:W-:Y:S04]  /*7730*/  BSSY B0, `(.L_x_6872) ;  /* 0x000000d000007945 */ /* 0x000fe80003800000 */
[----:B------:R-:W-:Y:S05]  /*7740*/  @P1 BRA `(.L_x_6873) ;  /* 0x00000000002c1947 */ /* 0x000fea0003800000 */
[----:B0-----:R-:W-:-:S04]  /*7750*/  FMUL.FTZ R239, R241, R71 ;  /* 0x00000047f1ef7220 */ /* 0x001fc80000410000 */
[-C--:B------:R-:W-:Y:S01]  /*7760*/  FFMA.FTZ R239, R240, R70.reuse, -R239 ;  /* 0x00000046f0ef7223 */ /* 0x080fe200000108ef */
[----:B------:R-:W-:-:S03]  /*7770*/  FMUL.FTZ R70, R241, R70 ;  /* 0x00000046f1467220 */ /* 0x000fc60000410000 */
[----:B--2---:R-:W-:Y:S01]  /*7780*/  FADD.FTZ R242, R242, R239 ;  /* 0x000000eff2f27221 */ /* 0x004fe20000010000 */
[C---:B------:R-:W-:Y:S01]  /*7790*/  FFMA.FTZ R70, R240.reuse, R71, R70 ;  /* 0x00000047f0467223 */ /* 0x040fe20000010046 */
[CC--:B-1----:R-:W-:Y:S01]  /*77a0*/  FMUL.FTZ R71, R241.reuse, R69.reuse ;  /* 0x00000045f1477220 */ /* 0x0c2fe20000410000 */
[-C--:B------:R-:W-:Y:S02]  /*77b0*/  FMUL.FTZ R241, R241, R68.reuse ;  /* 0x00000044f1f17220 */ /* 0x080fe40000410000 */
[----:B----4-:R-:W-:Y:S01]  /*77c0*/  FADD.FTZ R243, R243, R70 ;  /* 0x00000046f3f37221 */ /* 0x010fe20000010000 */
[C---:B------:R-:W-:Y:S01]  /*77d0*/  FFMA.FTZ R71, R240.reuse, R68, -R71 ;  /* 0x00000044f0477223 */ /* 0x040fe20000010847 */
[----:B------:R-:W-:-:S04]  /*77e0*/  FFMA.FTZ R241, R240, R69, R241 ;  /* 0x00000045f0f17223 */ /* 0x000fc800000100f1 */
[----:B------:R-:W-:-:S07]  /*77f0*/  MOV R240, R71 ;  /* 0x0000004700f07202 */ /* 0x000fce0000000f00 */
.L_x_6873:
[----:B------:R-:W-:Y:S05]  /*7800*/  BSYNC B0 ;  /* 0x0000000000007941 */ /* 0x000fea0003800000 */
.L_x_6872:
[----:B------:R-:W-:Y:S01]  /*7810*/  UMOV UR54, 0xffffffff ;  /* 0xffffffff00367882 */ /* 0x000fe20000000000 */
[----:B------:R-:W-:Y:S02]  /*7820*/  ISETP.GT.U32.AND P1, PT, R247, 0x17, PT ;  /* 0x00000017f700780c */ /* 0x000fe40003f24070 */
[----:B------:R-:W-:Y:S11]  /*7830*/  BRA.DIV UR54, `(.L_x_6874) ;  /* 0x0000007a36b47947 */ /* 0x000ff6000b800000 */
[----:B-1----:R1:W1:Y:S04]  /*7840*/  SHFL.DOWN PT, R68, R240, 0x8, 0x1f ;  /* 0x09001f00f0447f89 */ /* 0x00226800000e0000 */
[----:B------:R1:W1:Y:S04]  /*7850*/  SHFL.DOWN PT, R69, R241, 0x8, 0x1f ;  /* 0x09001f00f1457f89 */ /* 0x00026800000e0000 */
[----:B0-----:R0:W0:Y:S04]  /*7860*/  SHFL.DOWN PT, R70, R242, 0x8, 0x1f ;  /* 0x09001f00f2467f89 */ /* 0x00102800000e0000 */
[----:B------:R0:W0:Y:S02]  /*7870*/  SHFL.DOWN PT, R71, R243, 0x8, 0x1f ;  /* 0x09001f00f3477f89 */ /* 0x00002400000e0000 */
.L_x_7027:
        /* <DEDUP_REMOVED lines=13> */
.L_x_6876:
[----:B------:R-:W-:Y:S05]  /*7950*/  BSYNC B0 ;  /* 0x0000000000007941 */ /* 0x000fea0003800000 */
.L_x_6875:
[----:B------:R-:W-:Y:S01]  /*7960*/  UMOV UR54, 0xffffffff ;  /* 0xffffffff00367882 */ /* 0x000fe20000000000 */
[----:B------:R-:W-:Y:S02]  /*7970*/  ISETP.GT.U32.AND P1, PT, R247, 0xf, PT ;  /* 0x0000000ff700780c */ /* 0x000fe40003f24070 */
[----:B------:R-:W-:Y:S11]  /*7980*/  BRA.DIV UR54, `(.L_x_6877) ;  /* 0x0000007a36d47947 */ /* 0x000ff6000b800000 */
[----:B-1----:R1:W1:Y:S04]  /*7990*/  SHFL.DOWN PT, R68, R240, 0x10, 0x1f ;  /* 0x0a001f00f0447f89 */ /* 0x00226800000e0000 */
[----:B------:R1:W1:Y:S04]  /*79a0*/  SHFL.DOWN PT, R69, R241, 0x10, 0x1f ;  /* 0x0a001f00f1457f89 */ /* 0x00026800000e0000 */
[----:B0-----:R0:W0:Y:S04]  /*79b0*/  SHFL.DOWN PT, R70, R242, 0x10, 0x1f ;  /* 0x0a001f00f2467f89 */ /* 0x00102800000e0000 */
[----:B------:R0:W0:Y:S02]  /*79c0*/  SHFL.DOWN PT, R71, R243, 0x10, 0x1f ;  /* 0x0a001f00f3477f89 */ /* 0x00002400000e0000 */
.L_x_7033:
        /* <DEDUP_REMOVED lines=13> */
.L_x_6879:
[----:B------:R-:W-:Y:S05]  /*7aa0*/  BSYNC B0 ;  /* 0x0000000000007941 */ /* 0x000fea0003800000 */
.L_x_6878:
[----:B------:R-:W-:Y:S01]  /*7ab0*/  UMOV UR54, 0xffffffff ;  /* 0xffffffff00367882 */ /* 0x000fe20000000000 */
[----:B------:R-:W-:Y:S02]  /*7ac0*/  ISETP.NE.AND P1, PT, R92, 0x1f, PT ;  /* 0x0000001f5c00780c */ /* 0x000fe40003f25270 */
[----:B------:R-:W-:Y:S11]  /*7ad0*/  BRA.DIV UR54, `(.L_x_6880) ;  /* 0x0000007a36f47947 */ /* 0x000ff6000b800000 */
[----:B------:R-:W5:Y:S04]  /*7ae0*/  SHFL.IDX PT, R247, R241, RZ, 0x1f ;  /* 0x00001ffff1f77589 */ /* 0x000f6800000e0000 */
[----:B---3--:R-:W3:Y:S04]  /*7af0*/  SHFL.IDX PT, R246, R240, RZ, 0x1f ;  /* 0x00001ffff0f67589 */ /* 0x008ee800000e0000 */
[----:B------:R-:W4:Y:S04]  /*7b00*/  SHFL.IDX PT, R250, R242, RZ, 0x1f ;  /* 0x00001ffff2fa7589 */ /* 0x000f2800000e0000 */
[----:B------:R-:W4:Y:S04]  /*7b10*/  SHFL.IDX PT, R251, R243, RZ, 0x1f ;  /* 0x00001ffff3fb7589 */ /* 0x000f2800000e0000 */
[----:B0-----:R-:W0:Y:S04]  /*7b20*/  SHFL.IDX PT, R71, R67, RZ, 0x1f ;  /* 0x00001fff43477589 */ /* 0x001e2800000e0000 */
[----:B-1----:R-:W1:Y:S04]  /*7b30*/  SHFL.DOWN PT, R240, R240, 0x1, 0x1f ;  /* 0x08201f00f0f07f89 */ /* 0x002e6800000e0000 */
[----:B--2---:R-:W2:Y:S01]  /*7b40*/  SHFL.DOWN PT, R241, R241, 0x1, 0x1f ;  /* 0x08201f00f1f17f89 */ /* 0x004ea200000e0000 */
[-C--:B-----5:R-:W-:Y:S01]  /*7b50*/  FMUL.FTZ R248, R67, R247.reuse ;  /* 0x000000f743f87220 */ /* 0x0a0fe20000410000 */
[----:B------:R-:W-:-:S02]  /*7b60*/  FMUL.FTZ R249, R66, R247 ;  /* 0x000000f742f97220 */ /* 0x000fc40000410000 */
[----:B------:R-:W0:Y:S01]  /*7b70*/  SHFL.DOWN PT, R242, R242, 0x1, 0x1f ;  /* 0x08201f00f2f27f89 */ /* 0x000e2200000e0000 */
[-C--:B---3--:R-:W-:Y:S01]  /*7b80*/  FFMA.FTZ R248, R66, R246.reuse, -R248 ;  /* 0x000000f642f87223 */ /* 0x088fe200000108f8 */
[----:B------:R-:W-:Y:S02]  /*7b90*/  FFMA.FTZ R249, R67, R246, R249 ;  /* 0x000000f643f97223 */ /* 0x000fe400000100f9 */
[----:B----4-:R-:W3:Y:S04]  /*7ba0*/  SHFL.DOWN PT, R243, R243, 0x1, 0x1f ;  /* 0x08201f00f3f37f89 */ /* 0x010ee800000e0000 */
[----:B------:R-:W4:Y:S04]  /*7bb0*/  SHFL.IDX PT, R252, R64, RZ, 0x1f ;  /* 0x00001fff40fc7589 */ /* 0x000f2800000e0000 */
[----:B------:R-:W0:Y:S04]  /*7bc0*/  SHFL.IDX PT, R245, R65, RZ, 0x1f ;  /* 0x00001fff41f57589 */ /* 0x000e2800000e0000 */
[----:B------:R5:W0:Y:S02]  /*7bd0*/  SHFL.IDX PT, R244, R66, RZ, 0x1f ;  /* 0x00001fff42f47589 */ /* 0x000a2400000e0000 */
[-C--:B-----5:R-:W-:Y:S01]  /*7be0*/  FMUL.FTZ R66, R65, R247.reuse ;  /* 0x000000f741427220 */ /* 0x0a0fe20000410000 */
[----:B-12---:R-:W-:-:S07]  /*7bf0*/  FMUL.FTZ R247, R64, R247 ;  /* 0x000000f740f77220 */ /* 0x006fce0000410000 */
.L_x_7047:
[----:B------:R-:W-:Y:S01]  /*7c00*/  BSSY B0, `(.L_x_6881) ;  /* 0x0000013000007945 */ /* 0x000fe20003800000 */
[-C--:B------:R-:W-:Y:S01]  /*7c10*/  FFMA.FTZ R64, R64, R246.reuse, -R66 ;  /* 0x000000f640407223 */ /* 0x080fe20000010842 */
[----:B------:R-:W-:Y:S01]  /*7c20*/  FFMA.FTZ R65, R65, R246, R247 ;  /* 0x000000f641417223 */ /* 0x000fe200000100f7 */
[----:B------:R-:W-:Y:S01]  /*7c30*/  FADD.FTZ R66, R250, R248 ;  /* 0x000000f8fa427221 */ /* 0x000fe20000010000 */
[----:B------:R-:W-:Y:S01]  /*7c40*/  FADD.FTZ R67, R251, R249 ;  /* 0x000000f9fb437221 */ /* 0x000fe20000010000 */
[----:B----4-:R-:W-:Y:S02]  /*7c50*/  MOV R68, R252 ;  /* 0x000000fc00447202 */ /* 0x010fe40000000f00 */
[----:B0-----:R-:W-:Y:S02]  /*7c60*/  MOV R69, R245 ;  /* 0x000000f500457202 */ /* 0x001fe40000000f00 */
        /* <DEDUP_REMOVED lines=8> */
[----:B---3--:R-:W-:Y:S01]  /*7cf0*/  FADD.FTZ R71, R243, R71 ;  /* 0x00000047f3477221 */ /* 0x008fe20000010000 */
[C---:B------:R-:W-:Y:S01]  /*7d00*/  FFMA.FTZ R68, R240.reuse, R68, -R70 ;  /* 0x00000044f0447223 */ /* 0x040fe20000010846 */
[----:B------:R-:W-:Y:S01]  /*7d10*/  FFMA.FTZ R69, R240, R69, R241 ;  /* 0x00000045f0457223 */ /* 0x000fe200000100f1 */
[----:B------:R-:W-:-:S07]  /*7d20*/  FADD.FTZ R70, R242, R239 ;  /* 0x000000eff2467221 */ /* 0x000fce0000010000 */
.L_x_6882:
[----:B------:R-:W-:Y:S05]  /*7d30*/  BSYNC B0 ;  /* 0x0000000000007941 */ /* 0x000fea0003800000 */
.L_x_6881:
[C---:B------:R-:W-:Y:S01]  /*7d40*/  FMUL.FTZ R239, R61.reuse, R70 ;  /* 0x000000463def7220 */ /* 0x040fe20000410000 */
[-C--:B------:R-:W-:Y:S01]  /*7d50*/  FMUL.FTZ R240, R61, R71.reuse ;  /* 0x000000473df07220 */ /* 0x080fe20000410000 */
[----:B------:R0:W-:Y:S02]  /*7d60*/  STS.128 [R237+0x4670], R68 ;  /* 0x00467044ed007388 */ /* 0x0001e40000000c00 */
        /* <DEDUP_REMOVED lines=9> */
.L_x_6864:
[----:B------:R-:W-:Y:S05]  /*7e00*/  WARPSYNC.ALL ;  /* 0x0000000000007948 */ /* 0x000fea0003800000 */
[----:B------:R-:W-:Y:S01]  /*7e10*/  ISETP.NE.AND P0, PT, R92, RZ, PT ;  /* 0x000000ff5c00720c */ /* 0x000fe20003f05270 */
[----:B------:R-:W-:Y:S01]  /*7e20*/  FADD.FTZ R238, RZ, R238 ;  /* 0x000000eeffee7221 */ /* 0x000fe20000010000 */
[----:B------:R-:W-:Y:S01]  /*7e30*/  BAR.SYNC.DEFER_BLOCKING 0x0 ;  /* 0x0000000000007b1d */ /* 0x000fe20000010000 */
[----:B------:R-:W-:Y:S01]  /*7e40*/  FMUL.FTZ R68, R208, UR44 ;  /* 0x0000002cd0447c20 */ /* 0x000fe20008410000 */
[C---:B------:R-:W-:Y:S01]  /*7e50*/  FMUL.FTZ R69, R139.reuse, R126 ;  /* 0x0000007e8b457220 */ /* 0x040fe20000410000 */
[----:B------:R-:W-:Y:S01]  /*7e60*/  FMUL.FTZ R139, R139, R211 ;  /* 0x000000d38b8b7220 */ /* 0x000fe20000410000 */
[----:B------:R-:W-:Y:S01]  /*7e70*/  FMUL.FTZ R70, R137, R213 ;  /* 0x000000d589467220 */ /* 0x000fe20000410000 */
[----:B------:R-:W-:Y:S01]  /*7e80*/  FFMA.FTZ R68, R209, UR45, -R68 ;  /* 0x0000002dd1447c23 */ /* 0x000fe20008010844 */
[----:B------:R-:W-:Y:S01]  /*7e90*/  FMUL.FTZ R137, R137, R212 ;  /* 0x000000d489897220 */ /* 0x000fe20000410000 */
[C---:B------:R-:W-:Y:S01]  /*7ea0*/  FFMA.FTZ R139, R140.reuse, R126, R139 ;  /* 0x0000007e8c8b7223 */ /* 0x040fe2000001008b */
[----:B------:R-:W-:Y:S01]  /*7eb0*/  FFMA.FTZ R69, R140, R211, -R69 ;  /* 0x000000d38c457223 */ /* 0x000fe20000010845 */
[----:B------:R-:W-:Y:S01]  /*7ec0*/  FMUL.FTZ R68, R16, R68 ;  /* 0x0000004410447220 */ /* 0x000fe20000410000 */
[C---:B------:R-:W-:Y:S01]  /*7ed0*/  FMUL.FTZ R71, R135.reuse, R214 ;  /* 0x000000d687477220 */ /* 0x040fe20000410000 */
[C---:B------:R-:W-:Y:S01]  /*7ee0*/  FFMA.FTZ R137, R138.reuse, R213, R137 ;  /* 0x000000d58a897223 */ /* 0x040fe20000010089 */
[-C--:B------:R-:W-:Y:S01]  /*7ef0*/  FMUL.FTZ R135, R135, R225.reuse ;  /* 0x000000e187877220 */ /* 0x080fe20000410000 */
[----:B------:R-:W-:Y:S01]  /*7f00*/  FFMA.FTZ R70, R138, R212, -R70 ;  /* 0x000000d48a467223 */ /* 0x000fe20000010846 */
[C---:B------:R-:W-:Y:S01]  /*7f10*/  FFMA.FTZ R71, R136.reuse, R225, -R71 ;  /* 0x000000e188477223 */ /* 0x040fe20000010847 */
[----:B------:R-:W-:Y:S01]  /*7f20*/  ULEA UR54, UR16, 0xfffffc00, 0xa ;  /* 0xfffffc0010367891 */ /* 0x000fe2000f8e503f */
[----:B------:R-:W-:Y:S01]  /*7f30*/  FFMA.FTZ R135, R136, R214, R135 ;  /* 0x000000d688877223 */ /* 0x000fe20000010087 */
[----:B------:R-:W-:Y:S01]  /*7f40*/  USHF.R.S32.HI UR55, URZ, 0x1f, UR51 ;  /* 0x0000001f3f377899 */ /* 0x000fe20008011433 */
[----:B------:R-:W-:Y:S01]  /*7f50*/  BSSY B0, `(.L_x_6883) ;  /* 0x00001f9000007945 */ /* 0x000fe20003800000 */
[----:B------:R-:W-:-:S02]  /*7f60*/  UIADD3 UR54, -UR54, UR10, URZ ;  /* 0x0000000a36367290 */ /* 0x000fc4000fffe13f */
[----:B------:R-:W-:Y:S01]  /*7f70*/  USHF.R.S32.HI UR56, URZ, 0x1f, UR52 ;  /* 0x0000001f3f387899 */ /* 0x000fe20008011434 */
[----:B0-----:R-:W0:Y:S02]  /*7f80*/  LDS.64 R60, [R175+0x4668] ;  /* 0x00466800af3c7984 */ /* 0x001e240000000a00 */
[----:B0-----:R-:W-:-:S04]  /*7f90*/  FMUL.FTZ R62, R61, -R115 ;  /* 0x800000733d3e7220 */ /* 0x001fc80000410000 */
[C---:B------:R-:W-:Y:S01]  /*7fa0*/  FFMA.FTZ R62, R60.reuse, R114, -R62 ;  /* 0x000000723c3e7223 */ /* 0x040fe2000001083e */
[----:B------:R-:W-:Y:S01]  /*7fb0*/  FMUL.FTZ R60, R60, -R115 ;  /* 0x800000733c3c7220 */ /* 0x000fe20000410000 */
[C---:B------:R-:W-:Y:S01]  /*7fc0*/  FMUL.FTZ R115, R131.reuse, R216 ;  /* 0x000000d883737220 */ /* 0x040fe20000410000 */
[----:B------:R-:W-:Y:S01]  /*7fd0*/  FMUL.FTZ R131, R131, R227 ;  /* 0x000000e383837220 */ /* 0x000fe20000410000 */
[----:B------:R-:W-:Y:S01]  /*7fe0*/  FADD.FTZ R62, R177, R62 ;  /* 0x0000003eb13e7221 */ /* 0x000fe20000010000 */
[----:B------:R-:W-:Y:S01]  /*7ff0*/  FFMA.FTZ R60, R61, R114, R60 ;  /* 0x000000723d3c7223 */ /* 0x000fe2000001003c */
[CC--:B------:R-:W-:Y:S01]  /*8000*/  FMUL.FTZ R61, R143.reuse, R208.reuse ;  /* 0x000000d08f3d7220 */ /* 0x0c0fe20000410000 */
[----:B------:R-:W-:Y:S01]  /*8010*/  FMUL.FTZ R143, R143, R209 ;  /* 0x000000d18f8f7220 */ /* 0x000fe20000410000 */
[C---:B------:R-:W-:Y:S01]  /*8020*/  FMUL.FTZ R114, R133.reuse, R215 ;  /* 0x000000d785727220 */ /* 0x040fe20000410000 */
[----:B------:R-:W-:Y:S01]  /*8030*/  FADD.FTZ R176, -R176, R60 ;  /* 0x0000003cb0b07221 */ /* 0x000fe20000010100 */
[----:B------:R-:W-:Y:S01]  /*8040*/  FMUL.FTZ R60, R208, UR45 ;  /* 0x0000002dd03c7c20 */ /* 0x000fe20008410000 */
[C---:B------:R-:W-:Y:S01]  /*8050*/  FFMA.FTZ R61, R144.reuse, R209, -R61 ;  /* 0x000000d1903d7223 */ /* 0x040fe2000001083d */
[----:B------:R-:W-:Y:S01]  /*8060*/  FFMA.FTZ R144, R144, R208, R143 ;  /* 0x000000d090907223 */ /* 0x000fe2000001008f */
[----:B------:R-:W-:Y:S01]  /*8070*/  FMUL.FTZ R133, R133, R226 ;  /* 0x000000e285857220 */ /* 0x000fe20000410000 */
[----:B------:R-:W-:Y:S01]  /*8080*/  FFMA.FTZ R60, R209, UR44, R60 ;  /* 0x0000002cd13c7c23 */ /* 0x000fe2000801003c */
[C---:B------:R-:W-:Y:S01]  /*8090*/  FFMA.FTZ R61, R16.reuse, R61, RZ ;  /* 0x0000003d103d7223 */ /* 0x040fe200000100ff */
[----:B------:R-:W-:Y:S01]  /*80a0*/  FFMA.FTZ R144, -R16, R144, RZ ;  /* 0x0000009010907223 */ /* 0x000fe200000101ff */
[----:B------:R-:W-:Y:S01]  /*80b0*/  FFMA.FTZ R133, R134, R215, R133 ;  /* 0x000000d786857223 */ /* 0x000fe20000010085 */
[----:B------:R-:W-:Y:S01]  /*80c0*/  FFMA.FTZ R60, -R16, R60, -RZ ;  /* 0x0000003c103c7223 */ /* 0x000fe200000109ff */
[C---:B------:R-:W-:Y:S01]  /*80d0*/  FMUL.FTZ R16, R141.reuse, R127 ;  /* 0x0000007f8d107220 */ /* 0x040fe20000410000 */
[----:B------:R-:W-:Y:S01]  /*80e0*/  FMUL.FTZ R141, R141, R210 ;  /* 0x000000d28d8d7220 */ /* 0x000fe20000410000 */
[C---:B------:R-:W-:Y:S01]  /*80f0*/  FFMA.FTZ R115, R132.reuse, R227, -R115 ;  /* 0x000000e384737223 */ /* 0x040fe20000010873 */
[----:B------:R-:W-:Y:S01]  /*8100*/  FFMA.FTZ R131, R132, R216, R131 ;  /* 0x000000d884837223 */ /* 0x000fe20000010083 */
[C---:B------:R-:W-:Y:S01]  /*8110*/  FFMA.FTZ R16, R142.reuse, R210, -R16 ;  /* 0x000000d28e107223 */ /* 0x040fe20000010810 */
[----:B------:R-:W-:Y:S01]  /*8120*/  FFMA.FTZ R141, R142, R127, R141 ;  /* 0x0000007f8e8d7223 */ /* 0x000fe2000001008d */
[----:B------:R-:W-:Y:S01]  /*8130*/  FFMA.FTZ R114, R134, R226, -R114 ;  /* 0x000000e286727223 */ /* 0x000fe20000010872 */
[----:B------:R-:W-:Y:S01]  /*8140*/  FMUL.FTZ R132, R129, R217 ;  /* 0x000000d981847220 */ /* 0x000fe20000410000 */
[C---:B------:R-:W-:Y:S01]  /*8150*/  FFMA.FTZ R16, R15.reuse, R16, R61 ;  /* 0x000000100f107223 */ /* 0x040fe2000001003d */
[----:B------:R-:W-:Y:S01]  /*8160*/  FFMA.FTZ R141, -R15, R141, R144 ;  /* 0x0000008d0f8d7223 */ /* 0x000fe20000010190 */
[-C--:B------:R-:W-:Y:S01]  /*8170*/  FMUL.FTZ R129, R129, R228.reuse ;  /* 0x000000e481817220 */ /* 0x080fe20000410000 */
[----:B------:R-:W-:Y:S01]  /*8180*/  FFMA.FTZ R132, R130, R228, -R132 ;  /* 0x000000e482847223 */ /* 0x000fe20000010884 */
[C---:B------:R-:W-:Y:S01]  /*8190*/  FFMA.FTZ R16, R14.reuse, R69, R16 ;  /* 0x000000450e107223 */ /* 0x040fe20000010010 */
[----:B------:R-:W-:Y:S01]  /*81a0*/  FFMA.FTZ R139, -R14, R139, R141 ;  /* 0x0000008b0e8b7223 */ /* 0x000fe2000001018d */
[----:B------:R-:W-:Y:S01]  /*81b0*/  FFMA.FTZ R129, R130, R217, R129 ;  /* 0x000000d982817223 */ /* 0x000fe20000010081 */
        /* <DEDUP_REMOVED lines=8> */
[----:B------:R-:W-:Y:S01]  /*8240*/  FMUL.FTZ R63, R161, -R176 ;  /* 0x800000b0a13f7220 */ /* 0x000fe20000410000 */
[C---:B------:R-:W-:Y:S01]  /*8250*/  FFMA.FTZ R16, R11.reuse, R114, R16 ;  /* 0x000000720b107223 */ /* 0x040fe20000010010 */
[----:B------:R-:W-:Y:S01]  /*8260*/  FFMA.FTZ R133, -R11, R133, R135 ;  /* 0x000000850b857223 */ /* 0x000fe20000010187 */
[-C--:B------:R-:W-:Y:S01]  /*8270*/  FMUL.FTZ R161, R161, -R62.reuse ;  /* 0x8000003ea1a17220 */ /* 0x080fe20000410000 */
[----:B------:R-:W-:Y:S01]  /*8280*/  FFMA.FTZ R63, R162, R62, -R63 ;  /* 0x0000003ea23f7223 */ /* 0x000fe2000001083f */
[C---:B------:R-:W-:Y:S01]  /*8290*/  FFMA.FTZ R16, R10.reuse, R115, R16 ;  /* 0x000000730a107223 */ /* 0x040fe20000010010 */
[----:B------:R-:W-:Y:S01]  /*82a0*/  FFMA.FTZ R131, -R10, R131, R133 ;  /* 0x000000830a837223 */ /* 0x000fe20000010185 */
[----:B------:R-:W-:Y:S01]  /*82b0*/  FFMA.FTZ R162, R162, R176, R161 ;  /* 0x000000b0a2a27223 */ /* 0x000fe200000100a1 */
[----:B------:R-:W-:Y:S01]  /*82c0*/  FADD.FTZ R63, R179, R63 ;  /* 0x0000003fb33f7221 */ /* 0x000fe20000010000 */
[C---:B------:R-:W-:Y:S01]  /*82d0*/  FFMA.FTZ R16, R9.reuse, R132, R16 ;  /* 0x0000008409107223 */ /* 0x040fe20000010010 */
[----:B------:R-:W-:Y:S01]  /*82e0*/  FFMA.FTZ R129, -R9, R129, R131 ;  /* 0x0000008109817223 */ /* 0x000fe20000010183 */
[----:B------:R-:W-:Y:S01]  /*82f0*/  FADD.FTZ R162, -R178, R162 ;  /* 0x000000a2b2a27221 */ /* 0x000fe20000010100 */
[C---:B------:R-:W-:Y:S01]  /*8300*/  FMUL.FTZ R128, R123.reuse, R219 ;  /* 0x000000db7b807220 */ /* 0x040fe20000410000 */
[C---:B------:R-:W-:Y:S01]  /*8310*/  FFMA.FTZ R16, R8.reuse, R130, R16 ;  /* 0x0000008208107223 */ /* 0x040fe20000010010 */
[----:B------:R-:W-:Y:S01]  /*8320*/  FFMA.FTZ R125, -R8, R125, R129 ;  /* 0x0000007d087d7223 */ /* 0x000fe20000010181 */
[C---:B------:R-:W-:Y:S01]  /*8330*/  FMUL.FTZ R129, R218.reuse, UR44 ;  /* 0x0000002cda817c20 */ /* 0x040fe20008410000 */
[----:B------:R-:W-:Y:S01]  /*8340*/  FMUL.FTZ R130, R218, UR45 ;  /* 0x0000002dda827c20 */ /* 0x000fe20008410000 */
[-C--:B------:R-:W-:Y:S01]  /*8350*/  FMUL.FTZ R123, R123, R230.reuse ;  /* 0x000000e67b7b7220 */ /* 0x080fe20000410000 */
[C---:B------:R-:W-:Y:S01]  /*8360*/  FFMA.FTZ R128, R124.reuse, R230, -R128 ;  /* 0x000000e67c807223 */ /* 0x040fe20000010880 */
[C---:B------:R-:W-:Y:S01]  /*8370*/  FFMA.FTZ R129, R229.reuse, UR45, -R129 ;  /* 0x0000002de5817c23 */ /* 0x040fe20008010881 */
[----:B------:R-:W-:Y:S01]  /*8380*/  FFMA.FTZ R130, R229, UR44, R130 ;  /* 0x0000002ce5827c23 */ /* 0x000fe20008010082 */
[----:B------:R-:W-:Y:S01]  /*8390*/  FFMA.FTZ R123, R124, R219, R123 ;  /* 0x000000db7c7b7223 */ /* 0x000fe2000001007b */
[----:B------:R-:W-:Y:S01]  /*83a0*/  FMUL.FTZ R124, R121, R220 ;  /* 0x000000dc797c7220 */ /* 0x000fe20000410000 */
[C---:B------:R-:W-:Y:S01]  /*83b0*/  FMUL.FTZ R129, R8.reuse, R129 ;  /* 0x0000008108817220 */ /* 0x040fe20000410000 */
[----:B------:R-:W-:Y:S01]  /*83c0*/  FFMA.FTZ R8, -R8, R130, -RZ ;  /* 0x0000008208087223 */ /* 0x000fe200000109ff */
[C---:B------:R-:W-:Y:S01]  /*83d0*/  FMUL.FTZ R130, R163.reuse, -R63 ;  /* 0x8000003fa3827220 */ /* 0x040fe20000410000 */
[-C--:B------:R-:W-:Y:S01]  /*83e0*/  FMUL.FTZ R163, R163, -R162.reuse ;  /* 0x800000a2a3a37220 */ /* 0x080fe20000410000 */
[----:B------:R-:W-:Y:S01]  /*83f0*/  FMUL.FTZ R121, R121, R231 ;  /* 0x000000e779797220 */ /* 0x000fe20000410000 */
[----:B------:R-:W-:Y:S01]  /*8400*/  FFMA.FTZ R123, -R7, R123, R125 ;  /* 0x0000007b077b7223 */ /* 0x000fe2000001017d */
[C---:B------:R-:W-:Y:S01]  /*8410*/  FFMA.FTZ R130, R164.reuse, R162, R130 ;  /* 0x000000a2a4827223 */ /* 0x040fe20000010082 */
[----:B------:R-:W-:Y:S01]  /*8420*/  FFMA.FTZ R164, R164, R63, -R163 ;  /* 0x0000003fa4a47223 */ /* 0x000fe200000108a3 */
[C---:B------:R-:W-:Y:S01]  /*8430*/  FFMA.FTZ R124, R122.reuse, R231, -R124 ;  /* 0x000000e77a7c7223 */ /* 0x040fe2000001087c */
[----:B------:R-:W-:Y:S01]  /*8440*/  FFMA.FTZ R121, R122, R220, R121 ;  /* 0x000000dc7a797223 */ /* 0x000fe20000010079 */
[----:B------:R-:W-:Y:S01]  /*8450*/  FADD.FTZ R180, -R180, R130 ;  /* 0x00000082b4b47221 */ /* 0x000fe20000010100 */
[----:B------:R-:W-:Y:S01]  /*8460*/  FADD.FTZ R181, R181, R164 ;  /* 0x000000a4b5b57221 */ /* 0x000fe20000010000 */
[CC--:B------:R-:W-:Y:S01]  /*8470*/  FMUL.FTZ R122, R119.reuse, R221.reuse ;  /* 0x000000dd777a7220 */ /* 0x0c0fe20000410000 */
[----:B------:R-:W-:Y:S01]  /*8480*/  FMUL.FTZ R119, R119, R232 ;  /* 0x000000e877777220 */ /* 0x000fe20000410000 */
[----:B------:R-:W-:Y:S01]  /*8490*/  FMUL.FTZ R125, R165, -R180 ;  /* 0x800000b4a57d7220 */ /* 0x000fe20000410000 */
[----:B------:R-:W-:Y:S01]  /*84a0*/  FFMA.FTZ R16, R7, R128, R16 ;  /* 0x0000008007107223 */ /* 0x000fe20000010010 */
[C---:B------:R-:W-:Y:S01]  /*84b0*/  FFMA.FTZ R122, R120.reuse, R232, -R122 ;  /* 0x000000e8787a7223 */ /* 0x040fe2000001087a */
[----:B------:R-:W-:Y:S01]  /*84c0*/  FFMA.FTZ R119, R120, R221, R119 ;  /* 0x000000dd78777223 */ /* 0x000fe20000010077 */
[----:B------:R-:W-:Y:S01]  /*84d0*/  FFMA.FTZ R125, R166, R181, -R125 ;  /* 0x000000b5a67d7223 */ /* 0x000fe2000001087d */
[CC--:B------:R-:W-:Y:S01]  /*84e0*/  FMUL.FTZ R120, R117.reuse, R222.reuse ;  /* 0x000000de75787220 */ /* 0x0c0fe20000410000 */
[----:B------:R-:W-:Y:S01]  /*84f0*/  FMUL.FTZ R117, R117, R233 ;  /* 0x000000e975757220 */ /* 0x000fe20000410000 */
[----:B------:R-:W-:Y:S01]  /*8500*/  FMUL.FTZ R128, R219, UR45 ;  /* 0x0000002ddb807c20 */ /* 0x000fe20008410000 */
[----:B------:R-:W-:Y:S01]  /*8510*/  FADD.FTZ R183, R183, R125 ;  /* 0x0000007db7b77221 */ /* 0x000fe20000010000 */
[----:B------:R-:W-:Y:S01]  /*8520*/  FMUL.FTZ R125, R219, UR44 ;  /* 0x0000002cdb7d7c20 */ /* 0x000fe20008410000 */
[----:B------:R-:W-:Y:S01]  /*8530*/  FMUL.FTZ R165, R165, -R181 ;  /* 0x800000b5a5a57220 */ /* 0x000fe20000410000 */
[C---:B------:R-:W-:Y:S01]  /*8540*/  FFMA.FTZ R120, R118.reuse, R233, -R120 ;  /* 0x000000e976787223 */ /* 0x040fe20000010878 */
[----:B------:R-:W-:Y:S01]  /*8550*/  FFMA.FTZ R117, R118, R222, R117 ;  /* 0x000000de76757223 */ /* 0x000fe20000010075 */
[C---:B------:R-:W-:Y:S01]  /*8560*/  FFMA.FTZ R125, R230.reuse, UR45, -R125 ;  /* 0x0000002de67d7c23 */ /* 0x040fe2000801087d */
[----:B------:R-:W-:Y:S01]  /*8570*/  FFMA.FTZ R128, R230, UR44, R128 ;  /* 0x0000002ce6807c23 */ /* 0x000fe20008010080 */
[C---:B------:R-:W-:Y:S01]  /*8580*/  FMUL.FTZ R118, R113.reuse, R223 ;  /* 0x000000df71767220 */ /* 0x040fe20000410000 */
[----:B------:R-:W-:Y:S01]  /*8590*/  FFMA.FTZ R166, R166, R180, R165 ;  /* 0x000000b4a6a67223 */ /* 0x000fe200000100a5 */
[----:B------:R-:W-:Y:S01]  /*85a0*/  FMUL.FTZ R113, R113, R234 ;  /* 0x000000ea71717220 */ /* 0x000fe20000410000 */
[C---:B------:R-:W-:Y:S01]  /*85b0*/  FMUL.FTZ R125, R7.reuse, R125 ;  /* 0x0000007d077d7220 */ /* 0x040fe20000410000 */
[----:B------:R-:W-:Y:S01]  /*85c0*/  FFMA.FTZ R7, -R7, R128, -RZ ;  /* 0x0000008007077223 */ /* 0x000fe200000109ff */
[----:B------:R-:W-:Y:S01]  /*85d0*/  FADD.FTZ R182, -R182, R166 ;  /* 0x000000a6b6b67221 */ /* 0x000fe20000010100 */
[----:B------:R-:W-:Y:S01]  /*85e0*/  FMUL.FTZ R128, R167, -R183 ;  /* 0x800000b7a7807220 */ /* 0x000fe20000410000 */
[C---:B------:R-:W-:Y:S01]  /*85f0*/  FFMA.FTZ R118, R116.reuse, R234, -R118 ;  /* 0x000000ea74767223 */ /* 0x040fe20000010876 */
[----:B------:R-:W-:Y:S01]  /*8600*/  FFMA.FTZ R113, R116, R223, R113 ;  /* 0x000000df74717223 */ /* 0x000fe20000010071 */
[C---:B------:R-:W-:Y:S01]  /*8610*/  FMUL.FTZ R116, R111.reuse, R224 ;  /* 0x000000e06f747220 */ /* 0x040fe20000410000 */
[-C--:B------:R-:W-:Y:S01]  /*8620*/  FMUL.FTZ R111, R111, R235.reuse ;  /* 0x000000eb6f6f7220 */ /* 0x080fe20000410000 */
[----:B------:R-:W-:Y:S01]  /*8630*/  FFMA.FTZ R128, R168, R182, R128 ;  /* 0x000000b6a8807223 */ /* 0x000fe20000010080 */
[----:B------:R-:W-:Y:S01]  /*8640*/  FMUL.FTZ R130, R238, UR45 ;  /* 0x0000002dee827c20 */ /* 0x000fe20008410000 */
[C---:B------:R-:W-:Y:S01]  /*8650*/  FFMA.FTZ R116, R112.reuse, R235, -R116 ;  /* 0x000000eb70747223 */ /* 0x040fe20000010874 */
[----:B------:R-:W-:Y:S01]  /*8660*/  FFMA.FTZ R111, R112, R224, R111 ;  /* 0x000000e0706f7223 */ /* 0x000fe2000001006f */
[C---:B------:R-:W-:Y:S01]  /*8670*/  FMUL.FTZ R112, R109.reuse, R238 ;  /* 0x000000ee6d707220 */ /* 0x040fe20000410000 */
[----:B------:R-:W-:Y:S01]  /*8680*/  FADD.FTZ R184, -R184, R128 ;  /* 0x00000080b8b87221 */ /* 0x000fe20000010100 */
[----:B------:R-:W-:Y:S01]  /*8690*/  FMUL.FTZ R109, R109, R236 ;  /* 0x000000ec6d6d7220 */ /* 0x000fe20000410000 */
[----:B------:R-:W-:Y:S01]  /*86a0*/  FMUL.FTZ R128, R238, UR44 ;  /* 0x0000002cee807c20 */ /* 0x000fe20008410000 */
[----:B------:R-:W-:Y:S01]  /*86b0*/  FMUL.FTZ R167, R167, -R182 ;  /* 0x800000b6a7a77220 */ /* 0x000fe20000410000 */
[C---:B------:R-:W-:Y:S01]  /*86c0*/  FFMA.FTZ R112, R110.reuse, R236, -R112 ;  /* 0x000000ec6e707223 */ /* 0x040fe20000010870 */
[----:B------:R-:W-:Y:S01]  /*86d0*/  FFMA.FTZ R109, R110, R238, R109 ;  /* 0x000000ee6e6d7223 */ /* 0x000fe2000001006d */
[C---:B------:R-:W-:Y:S01]  /*86e0*/  FFMA.FTZ R128, R236.reuse, UR45, -R128 ;  /* 0x0000002dec807c23 */ /* 0x040fe20008010880 */
[----:B------:R-:W-:Y:S01]  /*86f0*/  FFMA.FTZ R130, R236, UR44, R130 ;  /* 0x0000002cec827c23 */ /* 0x000fe20008010082 */
[----:B------:R-:W-:Y:S01]  /*8700*/  FFMA.FTZ R168, R168, R183, -R167 ;  /* 0x000000b7a8a87223 */ /* 0x000fe200000108a7 */
[C---:B------:R-:W-:Y:S01]  /*8710*/  FMUL.FTZ R112, R0.reuse, R112 ;  /* 0x0000007000707220 */ /* 0x040fe20000410000 */
[C---:B------:R-:W-:Y:S01]  /*8720*/  FMUL.FTZ R109, R0.reuse, R109 ;  /* 0x0000006d006d7220 */ /* 0x040fe20000410000 */
[C---:B------:R-:W-:Y:S01]  /*8730*/  FMUL.FTZ R128, R0.reuse, R128 ;  /* 0x0000008000807220 */ /* 0x040fe20000410000 */
[----:B------:R-:W-:Y:S01]  /*8740*/  FFMA.FTZ R130, -R0, R130, -RZ ;  /* 0x0000008200827223 */ /* 0x000fe200000109ff */
[----:B------:R-:W-:Y:S01]  /*8750*/  FADD.FTZ R185, R185, R168 ;  /* 0x000000a8b9b97221 */ /* 0x000fe20000010000 */
[C---:B------:R-:W-:Y:S01]  /*8760*/  FMUL.FTZ R0, R169.reuse, -R184 ;  /* 0x800000b8a9007220 */ /* 0x040fe20000410000 */
[----:B------:R-:W-:Y:S01]  /*8770*/  FFMA.FTZ R16, R6, R124, R16 ;  /* 0x0000007c06107223 */ /* 0x000fe20000010010 */
[----:B------:R-:W-:Y:S01]  /*8780*/  FMUL.FTZ R124, R220, UR45 ;  /* 0x0000002ddc7c7c20 */ /* 0x000fe20008410000 */
[-C--:B------:R-:W-:Y:S01]  /*8790*/  FMUL.FTZ R169, R169, -R185.reuse ;  /* 0x800000b9a9a97220 */ /* 0x080fe20000410000 */
[----:B------:R-:W-:Y:S01]  /*87a0*/  FFMA.FTZ R0, R170, R185, -R0 ;  /* 0x000000b9aa007223 */ /* 0x000fe20000010800 */
[----:B------:R-:W-:Y:S01]  /*87b0*/  FFMA.FTZ R121, -R6, R121, R123 ;  /* 0x0000007906797223 */ /* 0x000fe2000001017b */
[----:B------:R-:W-:Y:S01]  /*87c0*/  FFMA.FTZ R124, R231, UR44, R124 ;  /* 0x0000002ce77c7c23 */ /* 0x000fe2000801007c */
[----:B------:R-:W-:Y:S01]  /*87d0*/  FFMA.FTZ R170, R170, R184, R169 ;  /* 0x000000b8aaaa7223 */ /* 0x000fe200000100a9 */
[----:B------:R-:W-:Y:S01]  /*87e0*/  FADD.FTZ R187, R187, R0 ;  /* 0x00000000bbbb7221 */ /* 0x000fe20000010000 */
[----:B------:R-:W-:Y:S01]  /*87f0*/  FMUL.FTZ R0, R220, UR44 ;  /* 0x0000002cdc007c20 */ /* 0x000fe20008410000 */
[----:B------:R-:W-:Y:S01]  /*8800*/  FFMA.FTZ R124, -R6, R124, -RZ ;  /* 0x0000007c067c7223 */ /* 0x000fe200000109ff */
[----:B------:R-:W-:Y:S01]  /*8810*/  FADD.FTZ R186, -R186, R170 ;  /* 0x000000aababa7221 */ /* 0x000fe20000010100 */
[----:B------:R-:W-:Y:S01]  /*8820*/  FFMA.FTZ R16, R5, R122, R16 ;  /* 0x0000007a05107223 */ /* 0x000fe20000010010 */
[----:B------:R-:W-:Y:S01]  /*8830*/  FFMA.FTZ R0, R231, UR45, -R0 ;  /* 0x0000002de7007c23 */ /* 0x000fe20008010800 */
[C---:B------:R-:W-:Y:S01]  /*8840*/  FMUL.FTZ R122, R221.reuse, UR44 ;  /* 0x0000002cdd7a7c20 */ /* 0x040fe20008410000 */
[----:B------:R-:W-:Y:S01]  /*8850*/  FMUL.FTZ R123, R221, UR45 ;  /* 0x0000002ddd7b7c20 */ /* 0x000fe20008410000 */
[----:B------:R-:W-:Y:S01]  /*8860*/  FFMA.FTZ R119, -R5, R119, R121 ;  /* 0x0000007705777223 */ /* 0x000fe20000010179 */
[----:B------:R-:W-:Y:S01]  /*8870*/  FMUL.FTZ R0, R6, R0 ;  /* 0x0000000006007220 */ /* 0x000fe20000410000 */
[CC--:B------:R-:W-:Y:S01]  /*8880*/  FMUL.FTZ R6, R171.reuse, -R186.reuse ;  /* 0x800000baab067220 */ /* 0x0c0fe20000410000 */
[-C--:B------:R-:W-:Y:S01]  /*8890*/  FMUL.FTZ R171, R171, -R187.reuse ;  /* 0x800000bbabab7220 */ /* 0x080fe20000410000 */
[C---:B------:R-:W-:Y:S01]  /*88a0*/  FFMA.FTZ R122, R232.reuse, UR45, -R122 ;  /* 0x0000002de87a7c23 */ /* 0x040fe2000801087a */
[----:B------:R-:W-:Y:S01]  /*88b0*/  FFMA.FTZ R123, R232, UR44, R123 ;  /* 0x0000002ce87b7c23 */ /* 0x000fe2000801007b */
[C---:B------:R-:W-:Y:S01]  /*88c0*/  FFMA.FTZ R6, R172.reuse, R187, -R6 ;  /* 0x000000bbac067223 */ /* 0x040fe20000010806 */
[----:B------:R-:W-:Y:S01]  /*88d0*/  FFMA.FTZ R171, R172, R186, R171 ;  /* 0x000000baacab7223 */ /* 0x000fe200000100ab */
[C---:B------:R-:W-:Y:S01]  /*88e0*/  FMUL.FTZ R122, R5.reuse, R122 ;  /* 0x0000007a057a7220 */ /* 0x040fe20000410000 */
[----:B------:R-:W-:Y:S01]  /*88f0*/  FFMA.FTZ R123, -R5, R123, -RZ ;  /* 0x0000007b057b7223 */ /* 0x000fe200000109ff */
[----:B------:R-:W-:Y:S01]  /*8900*/  FADD.FTZ R189, R189, R6 ;  /* 0x00000006bdbd7221 */ /* 0x000fe20000010000 */
[----:B------:R-:W-:Y:S01]  /*8910*/  FADD.FTZ R171, -R188, R171 ;  /* 0x000000abbcab7221 */ /* 0x000fe20000010100 */
[----:B------:R-:W-:Y:S01]  /*8920*/  FFMA.FTZ R16, R4, R120, R16 ;  /* 0x0000007804107223 */ /* 0x000fe20000010010 */
[C---:B------:R-:W-:Y:S01]  /*8930*/  FMUL.FTZ R6, R222.reuse, UR44 ;  /* 0x0000002cde067c20 */ /* 0x040fe20008410000 */
[----:B------:R-:W-:Y:S01]  /*8940*/  FMUL.FTZ R120, R222, UR45 ;  /* 0x0000002dde787c20 */ /* 0x000fe20008410000 */
[C---:B------:R-:W-:Y:S01]  /*8950*/  FMUL.FTZ R5, R173.reuse, -R171 ;  /* 0x800000abad057220 */ /* 0x040fe20000410000 */
        /* <DEDUP_REMOVED lines=9> */
[----:B------:R-:W-:Y:S01]  /*89f0*/  FFMA.FTZ R117, -R4, R117, R119 ;  /* 0x0000007504757223 */ /* 0x000fe20000010177 */
[----:B------:R-:W-:Y:S01]  /*8a00*/  FMUL.FTZ R61, R127, UR44 ;  /* 0x0000002c7f3d7c20 */ /* 0x000fe20008410000 */
[C---:B------:R-:W-:Y:S01]  /*8a10*/  FMUL.FTZ R4, R93.reuse, -R191 ;  /* 0x800000bf5d047220 */ /* 0x040fe20000410000 */
[-C--:B------:R-:W-:Y:S01]  /*8a20*/  FMUL.FTZ R93, R93, -R173.reuse ;  /* 0x800000ad5d5d7220 */ /* 0x080fe20000410000 */
[----:B------:R-:W-:Y:S01]  /*8a30*/  FMUL.FTZ R110, R127, UR45 ;  /* 0x0000002d7f6e7c20 */ /* 0x000fe20008410000 */
[----:B------:R-:W-:Y:S01]  /*8a40*/  FFMA.FTZ R16, R3, R118, R16 ;  /* 0x0000007603107223 */ /* 0x000fe20000010010 */
[C---:B------:R-:W-:Y:S01]  /*8a50*/  FFMA.FTZ R118, R94.reuse, R173, R4 ;  /* 0x000000ad5e767223 */ /* 0x040fe20000010004 */
[----:B------:R-:W-:Y:S01]  /*8a60*/  FFMA.FTZ R93, R94, R191, -R93 ;  /* 0x000000bf5e5d7223 */ /* 0x000fe2000001085d */
[C---:B------:R-:W-:Y:S01]  /*8a70*/  FFMA.FTZ R61, R210.reuse, UR45, -R61 ;  /* 0x0000002dd23d7c23 */ /* 0x040fe2000801083d */
[----:B------:R-:W-:Y:S01]  /*8a80*/  FFMA.FTZ R110, R210, UR44, R110 ;  /* 0x0000002cd26e7c23 */ /* 0x000fe2000801006e */
[----:B------:R-:W-:Y:S01]  /*8a90*/  FADD.FTZ R118, -R192, R118 ;  /* 0x00000076c0767221 */ /* 0x000fe20000010100 */
[----:B------:R-:W-:Y:S01]  /*8aa0*/  FADD.FTZ R193, R193, R93 ;  /* 0x0000005dc1c17221 */ /* 0x000fe20000010000 */
[C---:B------:R-:W-:Y:S01]  /*8ab0*/  FMUL.FTZ R61, R15.reuse, R61 ;  /* 0x0000003d0f3d7220 */ /* 0x040fe20000410000 */
[----:B------:R-:W-:Y:S01]  /*8ac0*/  FFMA.FTZ R110, -R15, R110, -RZ ;  /* 0x0000006e0f6e7223 */ /* 0x000fe200000109ff */
[C---:B------:R-:W-:Y:S01]  /*8ad0*/  FMUL.FTZ R15, R126.reuse, UR44 ;  /* 0x0000002c7e0f7c20 */ /* 0x040fe20008410000 */
[----:B------:R-:W-:Y:S01]  /*8ae0*/  FMUL.FTZ R69, R126, UR45 ;  /* 0x0000002d7e457c20 */ /* 0x000fe20008410000 */
[CC--:B------:R-:W-:Y:S01]  /*8af0*/  FMUL.FTZ R93, R95.reuse, -R118.reuse ;  /* 0x800000765f5d7220 */ /* 0x0c0fe20000410000 */
[-C--:B------:R-:W-:Y:S01]  /*8b00*/  FMUL.FTZ R95, R95, -R193.reuse ;  /* 0x800000c15f5f7220 */ /* 0x080fe20000410000 */
[C---:B------:R-:W-:Y:S01]  /*8b10*/  FFMA.FTZ R15, R211.reuse, UR45, -R15 ;  /* 0x0000002dd30f7c23 */ /* 0x040fe2000801080f */
[----:B------:R-:W-:Y:S01]  /*8b20*/  FFMA.FTZ R69, R211, UR44, R69 ;  /* 0x0000002cd3457c23 */ /* 0x000fe20008010045 */
[C---:B------:R-:W-:Y:S01]  /*8b30*/  FFMA.FTZ R93, R96.reuse, R193, -R93 ;  /* 0x000000c1605d7223 */ /* 0x040fe2000001085d */
[----:B------:R-:W-:Y:S01]  /*8b40*/  FFMA.FTZ R95, R96, R118, R95 ;  /* 0x00000076605f7223 */ /* 0x000fe2000001005f */
[----:B------:R-:W-:Y:S01]  /*8b50*/  SHF.L.U32 R94, R92, 0x5, RZ ;  /* 0x000000055c5e7819 */ /* 0x000fe200000006ff */
[C---:B------:R-:W-:Y:S01]  /*8b60*/  FMUL.FTZ R15, R14.reuse, R15 ;  /* 0x0000000f0e0f7220 */ /* 0x040fe20000410000 */
[----:B------:R-:W-:Y:S01]  /*8b70*/  FFMA.FTZ R69, -R14, R69, -RZ ;  /* 0x000000450e457223 */ /* 0x000fe200000109ff */
[----:B------:R-:W-:Y:S01]  /*8b80*/  FADD.FTZ R195, R195, R93 ;  /* 0x0000005dc3c37221 */ /* 0x000fe20000010000 */
[C---:B------:R-:W-:Y:S01]  /*8b90*/  FMUL.FTZ R14, R213.reuse, UR44 ;  /* 0x0000002cd50e7c20 */ /* 0x040fe20008410000 */
[----:B------:R-:W-:Y:S01]  /*8ba0*/  FMUL.FTZ R70, R213, UR45 ;  /* 0x0000002dd5467c20 */ /* 0x000fe20008410000 */
[C---:B------:R-:W-:Y:S01]  /*8bb0*/  FMUL.FTZ R5, R223.reuse, UR44 ;  /* 0x0000002cdf057c20 */ /* 0x040fe20008410000 */
[----:B------:R-:W-:Y:S01]  /*8bc0*/  FMUL.FTZ R4, R223, UR45 ;  /* 0x0000002ddf047c20 */ /* 0x000fe20008410000 */
[----:B------:R-:W-:Y:S01]  /*8bd0*/  FADD.FTZ R95, -R194, R95 ;  /* 0x0000005fc25f7221 */ /* 0x000fe20000010100 */
[----:B------:R-:W-:Y:S01]  /*8be0*/  LEA.HI.SX32 R93, R94, R94, 0x1b ;  /* 0x0000005e5e5d7211 */ /* 0x000fe200078fdaff */
[C---:B------:R-:W-:Y:S01]  /*8bf0*/  FMUL.FTZ R94, R97.reuse, -R195 ;  /* 0x800000c3615e7220 */ /* 0x040fe20000410000 */
[C---:B------:R-:W-:Y:S01]  /*8c00*/  FFMA.FTZ R14, R212.reuse, UR45, -R14 ;  /* 0x0000002dd40e7c23 */ /* 0x040fe2000801080e */
[----:B------:R-:W-:Y:S01]  /*8c10*/  FFMA.FTZ R70, R212, UR44, R70 ;  /* 0x0000002cd4467c23 */ /* 0x000fe20008010046 */
[C---:B------:R-:W-:Y:S01]  /*8c20*/  FFMA.FTZ R5, R234.reuse, UR45, -R5 ;  /* 0x0000002dea057c23 */ /* 0x040fe20008010805 */
[----:B------:R-:W-:Y:S01]  /*8c30*/  FFMA.FTZ R4, R234, UR44, R4 ;  /* 0x0000002cea047c23 */ /* 0x000fe20008010004 */
[-C--:B------:R-:W-:Y:S01]  /*8c40*/  FMUL.FTZ R97, R97, -R95.reuse ;  /* 0x8000005f61617220 */ /* 0x080fe20000410000 */
[----:B------:R-:W-:Y:S01]  /*8c50*/  FFMA.FTZ R94, R98, R95, R94 ;  /* 0x0000005f625e7223 */ /* 0x000fe2000001005e */
[C---:B------:R-:W-:Y:S01]  /*8c60*/  FMUL.FTZ R14, R13.reuse, R14 ;  /* 0x0000000e0d0e7220 */ /* 0x040fe20000410000 */
[----:B------:R-:W-:Y:S01]  /*8c70*/  FFMA.FTZ R70, -R13, R70, -RZ ;  /* 0x000000460d467223 */ /* 0x000fe200000109ff */
[C---:B------:R-:W-:Y:S01]  /*8c80*/  FMUL.FTZ R5, R3.reuse, R5 ;  /* 0x0000000503057220 */ /* 0x040fe20000410000 */
[C---:B------:R-:W-:Y:S01]  /*8c90*/  FFMA.FTZ R4, -R3.reuse, R4, -RZ ;  /* 0x0000000403047223 */ /* 0x040fe200000109ff */
[----:B------:R-:W-:Y:S01]  /*8ca0*/  FFMA.FTZ R113, -R3, R113, R117 ;  /* 0x0000007103717223 */ /* 0x000fe20000010175 */
[C---:B------:R-:W-:Y:S01]  /*8cb0*/  FMUL.FTZ R13, R214.reuse, UR44 ;  /* 0x0000002cd60d7c20 */ /* 0x040fe20008410000 */
[----:B------:R-:W-:Y:S01]  /*8cc0*/  FMUL.FTZ R71, R214, UR45 ;  /* 0x0000002dd6477c20 */ /* 0x000fe20008410000 */
[----:B------:R-:W-:Y:S01]  /*8cd0*/  MOV R3, UR6 ;  /* 0x0000000600037c02 */ /* 0x000fe20008000f00 */
[----:B------:R-:W-:Y:S01]  /*8ce0*/  FFMA.FTZ R98, R98, R195, -R97 ;  /* 0x000000c362627223 */ /* 0x000fe20000010861 */
[----:B------:R-:W-:Y:S01]  /*8cf0*/  FADD.FTZ R94, -R196, R94 ;  /* 0x0000005ec45e7221 */ /* 0x000fe20000010100 */
[C---:B------:R-:W-:Y:S01]  /*8d00*/  FFMA.FTZ R13, R225.reuse, UR45, -R13 ;  /* 0x0000002de10d7c23 */ /* 0x040fe2000801080d */
[----:B------:R-:W-:Y:S01]  /*8d10*/  FFMA.FTZ R71, R225, UR44, R71 ;  /* 0x0000002ce1477c23 */ /* 0x000fe20008010047 */
[----:B------:R-:W-:Y:S01]  /*8d20*/  @!P0 LEA R3, R3, R90, 0x4 ;  /* 0x0000005a03038211 */ /* 0x000fe200078e20ff */
[----:B------:R-:W-:Y:S01]  /*8d30*/  FADD.FTZ R197, R197, R98 ;  /* 0x00000062c5c57221 */ /* 0x000fe20000010000 */
[C---:B------:R-:W-:Y:S01]  /*8d40*/  FMUL.FTZ R97, R99.reuse, -R94 ;  /* 0x8000005e63617220 */ /* 0x040fe20000410000 */
[C---:B------:R-:W-:Y:S01]  /*8d50*/  FMUL.FTZ R13, R12.reuse, R13 ;  /* 0x0000000d0c0d7220 */ /* 0x040fe20000410000 */
[----:B------:R-:W-:Y:S01]  /*8d60*/  FFMA.FTZ R71, -R12, R71, -RZ ;  /* 0x000000470c477223 */ /* 0x000fe200000109ff */
[----:B------:R-:W-:Y:S01]  /*8d70*/  FMUL.FTZ R99, R99, -R197 ;  /* 0x800000c563637220 */ /* 0x000fe20000410000 */
[C---:B------:R-:W-:Y:S01]  /*8d80*/  FMUL.FTZ R12, R215.reuse, UR44 ;  /* 0x0000002cd70c7c20 */ /* 0x040fe20008410000 */
[----:B------:R-:W-:Y:S01]  /*8d90*/  FMUL.FTZ R114, R215, UR45 ;  /* 0x0000002dd7727c20 */ /* 0x000fe20008410000 */
[----:B------:R0:W-:Y:S01]  /*8da0*/  @!P0 STS.128 [R3+0x5c60], R64 ;  /* 0x005c604003008388 */ /* 0x0001e20000000c00 */
[----:B------:R-:W-:Y:S01]  /*8db0*/  LEA R93, R93, R90, 0x2 ;  /* 0x0000005a5d5d7211 */ /* 0x000fe200078e10ff */
[C---:B------:R-:W-:Y:S01]  /*8dc0*/  FFMA.FTZ R12, R226.reuse, UR45, -R12 ;  /* 0x0000002de20c7c23 */ /* 0x040fe2000801080c */
[----:B------:R-:W-:Y:S01]  /*8dd0*/  FFMA.FTZ R114, R226, UR44, R114 ;  /* 0x0000002ce2727c23 */ /* 0x000fe20008010072 */
[C---:B------:R-:W-:Y:S01]  /*8de0*/  FMUL.FTZ R115, R216.reuse, UR44 ;  /* 0x0000002cd8737c20 */ /* 0x040fe20008410000 */
[----:B------:R-:W-:Y:S01]  /*8df0*/  FMUL.FTZ R131, R217, UR45 ;  /* 0x0000002dd9837c20 */ /* 0x000fe20008410000 */
[C---:B------:R-:W-:Y:S01]  /*8e00*/  FMUL.FTZ R12, R11.reuse, R12 ;  /* 0x0000000c0b0c7220 */ /* 0x040fe20000410000 */
[----:B------:R-:W-:Y:S01]  /*8e10*/  FFMA.FTZ R114, -R11, R114, -RZ ;  /* 0x000000720b727223 */ /* 0x000fe200000109ff */
[----:B------:R1:W-:Y:S01]  /*8e20*/  STS [R93+0x2108], R61 ;  /* 0x0021083d5d007388 */ /* 0x0003e20000000800 */
[----:B------:R-:W-:Y:S01]  /*8e30*/  FMUL.FTZ R11, R216, UR45 ;  /* 0x0000002dd80b7c20 */ /* 0x000fe20008410000 */
[C---:B------:R-:W-:Y:S01]  /*8e40*/  FFMA.FTZ R115, R227.reuse, UR45, -R115 ;  /* 0x0000002de3737c23 */ /* 0x040fe20008010873 */
[----:B------:R-:W-:Y:S01]  /*8e50*/  FFMA.FTZ R131, R228, UR44, R131 ;  /* 0x0000002ce4837c23 */ /* 0x000fe20008010083 */
[----:B------:R2:W-:Y:S01]  /*8e60*/  STS [R93+0x2104], R60 ;  /* 0x0021043c5d007388 */ /* 0x0005e20000000800 */
[----:B------:R-:W-:Y:S01]  /*8e70*/  FFMA.FTZ R11, R227, UR44, R11 ;  /* 0x0000002ce30b7c23 */ /* 0x000fe2000801000b */
[----:B------:R-:W-:Y:S01]  /*8e80*/  FMUL.FTZ R115, R10, R115 ;  /* 0x000000730a737220 */ /* 0x000fe20000410000 */
[----:B------:R-:W-:Y:S01]  /*8e90*/  FADD.FTZ R211, -R30, R211 ;  /* 0x000000d31ed37221 */ /* 0x000fe20000010100 */
[C---:B0-----:R-:W-:Y:S01]  /*8ea0*/  FFMA.FTZ R64, R100.reuse, R197, -R97 ;  /* 0x000000c564407223 */ /* 0x041fe20000010861 */
[----:B------:R-:W-:Y:S01]  /*8eb0*/  FFMA.FTZ R3, R100, R94, R99 ;  /* 0x0000005e64037223 */ /* 0x000fe20000010063 */
[----:B------:R0:W-:Y:S01]  /*8ec0*/  STS [R93+0x2118], R14 ;  /* 0x0021180e5d007388 */ /* 0x0001e20000000800 */
[----:B------:R-:W-:Y:S01]  /*8ed0*/  FFMA.FTZ R11, -R10, R11, -RZ ;  /* 0x0000000b0a0b7223 */ /* 0x000fe200000109ff */
[----:B------:R-:W-:Y:S01]  /*8ee0*/  FADD.FTZ R199, R199, R64 ;  /* 0x00000040c7c77221 */ /* 0x000fe20000010000 */
[----:B------:R-:W-:Y:S01]  /*8ef0*/  FADD.FTZ R3, -R198, R3 ;  /* 0x00000003c6037221 */ /* 0x000fe20000010100 */
[----:B------:R-:W-:Y:S01]  /*8f00*/  FMUL.FTZ R10, R217, UR44 ;  /* 0x0000002cd90a7c20 */ /* 0x000fe20008410000 */
[----:B------:R4:W-:Y:S01]  /*8f10*/  STS [R93+0x2120], R13 ;  /* 0x0021200d5d007388 */ /* 0x0009e20000000800 */
[C---:B-1----:R-:W-:Y:S01]  /*8f20*/  FMUL.FTZ R61, R101.reuse, -R199 ;  /* 0x800000c7653d7220 */ /* 0x042fe20000410000 */
[-C--:B--2---:R-:W-:Y:S01]  /*8f30*/  FMUL.FTZ R60, R101, -R3.reuse ;  /* 0x80000003653c7220 */ /* 0x084fe20000410000 */
[----:B------:R-:W-:Y:S01]  /*8f40*/  FFMA.FTZ R10, R228, UR45, -R10 ;  /* 0x0000002de40a7c23 */ /* 0x000fe2000801080a */
[----:B------:R1:W-:Y:S01]  /*8f50*/  STS [R93+0x2128], R12 ;  /* 0x0021280c5d007388 */ /* 0x0003e20000000800 */
[C---:B------:R-:W-:Y:S01]  /*8f60*/  FFMA.FTZ R61, R102.reuse, R3, R61 ;  /* 0x00000003663d7223 */ /* 0x040fe2000001003d */
[----:B0-----:R-:W-:Y:S01]  /*8f70*/  FFMA.FTZ R14, R102, R199, -R60 ;  /* 0x000000c7660e7223 */ /* 0x001fe2000001083c */
[C---:B------:R-:W-:Y:S01]  /*8f80*/  FMUL.FTZ R10, R9.reuse, R10 ;  /* 0x0000000a090a7220 */ /* 0x040fe20000410000 */
[----:B------:R-:W-:Y:S01]  /*8f90*/  FFMA.FTZ R9, -R9, R131, -RZ ;  /* 0x0000008309097223 */ /* 0x000fe200000109ff */
[----:B------:R-:W-:Y:S01]  /*8fa0*/  FADD.FTZ R200, -R200, R61 ;  /* 0x0000003dc8c87221 */ /* 0x000fe20000010100 */
[----:B------:R-:W-:Y:S01]  /*8fb0*/  FADD.FTZ R14, R201, R14 ;  /* 0x0000000ec90e7221 */ /* 0x000fe20000010000 */
[----:B------:R-:W-:Y:S01]  /*8fc0*/  STS [R93+0x2150], R0 ;  /* 0x002150005d007388 */ /* 0x000fe20000000800 */
[----:B------:R-:W-:Y:S01]  /*8fd0*/  FADD.FTZ R212, -R29, R212 ;  /* 0x000000d41dd47221 */ /* 0x000fe20000010100 */
[C---:B----4-:R-:W-:Y:S01]  /*8fe0*/  FMUL.FTZ R13, R103.reuse, -R200 ;  /* 0x800000c8670d7220 */ /* 0x050fe20000410000 */
[-C--:B------:R-:W-:Y:S01]  /*8ff0*/  FMUL.FTZ R103, R103, -R14.reuse ;  /* 0x8000000e67677220 */ /* 0x080fe20000410000 */
[----:B------:R0:W-:Y:S01]  /*9000*/  STS [R93+0x213c], R9 ;  /* 0x00213c095d007388 */ /* 0x0001e20000000800 */
[----:B------:R-:W-:Y:S01]  /*9010*/  FADD.FTZ R226, -R27, R226 ;  /* 0x000000e21be27221 */ /* 0x000fe20000010100 */
[C---:B-1----:R-:W-:Y:S01]  /*9020*/  FFMA.FTZ R12, R104.reuse, R14, -R13 ;  /* 0x0000000e680c7223 */ /* 0x042fe2000001080d */
[----:B------:R-:W-:Y:S01]  /*9030*/  FFMA.FTZ R13, R104, R200, R103 ;  /* 0x000000c8680d7223 */ /* 0x000fe20000010067 */
[----:B------:R1:W-:Y:S01]  /*9040*/  STS [R93+0x2138], R10 ;  /* 0x0021380a5d007388 */ /* 0x0003e20000000800 */
[----:B------:R-:W-:Y:S01]  /*9050*/  FADD.FTZ R227, -R26, R227 ;  /* 0x000000e31ae37221 */ /* 0x000fe20000010100 */
[----:B------:R-:W-:Y:S01]  /*9060*/  FADD.FTZ R203, R203, R12 ;  /* 0x0000000ccbcb7221 */ /* 0x000fe20000010000 */
[----:B------:R-:W-:Y:S01]  /*9070*/  FADD.FTZ R13, -R202, R13 ;  /* 0x0000000dca0d7221 */ /* 0x000fe20000010100 */
[----:B------:R2:W-:Y:S01]  /*9080*/  STS [R93+0x2144], R8 ;  /* 0x002144085d007388 */ /* 0x0005e20000000800 */
[----:B------:R-:W-:Y:S01]  /*9090*/  FMUL.FTZ R98, R153, R118 ;  /* 0x0000007699627220 */ /* 0x000fe20000410000 */
[C---:B0-----:R-:W-:Y:S01]  /*90a0*/  FMUL.FTZ R9, R105.reuse, -R203 ;  /* 0x800000cb69097220 */ /* 0x041fe20000410000 */
[----:B------:R-:W-:Y:S01]  /*90b0*/  FMUL.FTZ R97, R152, R173 ;  /* 0x000000ad98617220 */ /* 0x000fe20000410000 */
[----:B------:R0:W-:Y:S01]  /*90c0*/  STS [R93+0x214c], R7 ;  /* 0x00214c075d007388 */ /* 0x0001e20000000800 */
[----:B------:R-:W-:Y:S01]  /*90d0*/  FADD.FTZ R104, -R22, R231 ;  /* 0x000000e716687221 */ /* 0x000fe20000010100 */
[-C--:B-1----:R-:W-:Y:S01]  /*90e0*/  FMUL.FTZ R10, R105, -R13.reuse ;  /* 0x8000000d690a7220 */ /* 0x082fe20000410000 */
[----:B------:R-:W-:Y:S01]  /*90f0*/  FFMA.FTZ R9, R106, R13, R9 ;  /* 0x0000000d6a097223 */ /* 0x000fe20000010009 */
[----:B------:R-:W-:Y:S01]  /*9100*/  STS [R93+0x2110], R15 ;  /* 0x0021100f5d007388 */ /* 0x000fe20000000800 */
[----:B------:R-:W-:Y:S01]  /*9110*/  FMUL.FTZ R137, R150, R186 ;  /* 0x000000ba96897220 */ /* 0x000fe20000410000 */
[----:B------:R-:W-:Y:S01]  /*9120*/  FFMA.FTZ R10, R106, R203, -R10 ;  /* 0x000000cb6a0a7223 */ /* 0x000fe2000001080a */
[----:B------:R-:W-:Y:S01]  /*9130*/  FADD.FTZ R204, -R204, R9 ;  /* 0x00000009cccc7221 */ /* 0x000fe20000010100 */
[----:B--2---:R-:W-:Y:S01]  /*9140*/  FMUL.FTZ R8, R224, UR44 ;  /* 0x0000002ce0087c20 */ /* 0x004fe20008410000 */
[----:B------:R-:W-:Y:S01]  /*9150*/  STS [R93+0x2168], R5 ;  /* 0x002168055d007388 */ /* 0x000fe20000000800 */
[----:B------:R-:W-:Y:S01]  /*9160*/  FADD.FTZ R0, R205, R10 ;  /* 0x0000000acd007221 */ /* 0x000fe20000010000 */
[----:B0-----:R-:W-:Y:S01]  /*9170*/  FMUL.FTZ R7, R107, -R204 ;  /* 0x800000cc6b077220 */ /* 0x001fe20000410000 */
[----:B------:R-:W-:Y:S01]  /*9180*/  FFMA.FTZ R9, R235, UR45, -R8 ;  /* 0x0000002deb097c23 */ /* 0x000fe20008010808 */
[----:B------:R0:W-:Y:S01]  /*9190*/  STS [R93+0x2160], R6 ;  /* 0x002160065d007388 */ /* 0x0001e20000000800 */
[-C--:B------:R-:W-:Y:S01]  /*91a0*/  FMUL.FTZ R107, R107, -R0.reuse ;  /* 0x800000006b6b7220 */ /* 0x080fe20000410000 */
[-C--:B------:R-:W-:Y:S01]  /*91b0*/  FFMA.FTZ R8, R108, R0.reuse, -R7 ;  /* 0x000000006c087223 */ /* 0x080fe20000010807 */
[----:B------:R-:W-:Y:S01]  /*91c0*/  FMUL.FTZ R60, R2, R9 ;  /* 0x00000009023c7220 */ /* 0x000fe20000410000 */
[----:B------:R-:W-:Y:S01]  /*91d0*/  FMUL.FTZ R10, R159, R0 ;  /* 0x000000009f0a7220 */ /* 0x000fe20000410000 */
[-C--:B------:R-:W-:Y:S01]  /*91e0*/  FFMA.FTZ R7, R108, R204.reuse, R107 ;  /* 0x000000cc6c077223 */ /* 0x080fe2000001006b */
[----:B------:R-:W-:Y:S01]  /*91f0*/  FADD.FTZ R207, R207, R8 ;  /* 0x00000008cfcf7221 */ /* 0x000fe20000010000 */
[----:B------:R-:W-:Y:S01]  /*9200*/  FADD.FTZ R8, -R32, R209 ;  /* 0x000000d120087221 */ /* 0x000fe20000010100 */
[----:B------:R1:W-:Y:S01]  /*9210*/  STS [R93+0x2134], R11 ;  /* 0x0021340b5d007388 */ /* 0x0003e20000000800 */
[----:B------:R-:W-:Y:S01]  /*9220*/  FADD.FTZ R7, -R206, R7 ;  /* 0x00000007ce077221 */ /* 0x000fe20000010100 */
[C---:B------:R-:W-:Y:S01]  /*9230*/  FMUL.FTZ R9, R160.reuse, R207 ;  /* 0x000000cfa0097220 */ /* 0x040fe20000410000 */
[----:B0-----:R-:W-:Y:S01]  /*9240*/  FMUL.FTZ R6, R159, R204 ;  /* 0x000000cc9f067220 */ /* 0x001fe20000410000 */
[----:B------:R0:W-:Y:S01]  /*9250*/  STS [R93+0x216c], R4 ;  /* 0x00216c045d007388 */ /* 0x0001e20000000800 */
[----:B------:R-:W-:Y:S01]  /*9260*/  FMUL.FTZ R15, R160, R7 ;  /* 0x00000007a00f7220 */ /* 0x000fe20000410000 */
[----:B------:R-:W-:Y:S01]  /*9270*/  FMUL.FTZ R5, R208, R9 ;  /* 0x00000009d0057220 */ /* 0x000fe20000410000 */
[----:B------:R-:W-:Y:S01]  /*9280*/  FMUL.FTZ R12, R127, R10 ;  /* 0x0000000a7f0c7220 */ /* 0x000fe20000410000 */
[----:B------:R2:W-:Y:S01]  /*9290*/  STS [R93+0x2170], R60 ;  /* 0x0021703c5d007388 */ /* 0x0005e20000000800 */
[----:B------:R-:W-:Y:S01]  /*92a0*/  MOV R107, UR54 ;  /* 0x00000036006b7c02 */ /* 0x000fe20008000f00 */
[----:B-1----:R-:W-:Y:S01]  /*92b0*/  FADD.FTZ R11, -R31, R210 ;  /* 0x000000d21f0b7221 */ /* 0x002fe20000010100 */
[-C--:B------:R-:W-:Y:S01]  /*92c0*/  FFMA.FTZ R5, R8, R15.reuse, -R5 ;  /* 0x0000000f08057223 */ /* 0x080fe20000010805 */
[----:B------:R1:W-:Y:S01]  /*92d0*/  STS [R93+0x2114], R69 ;  /* 0x002114455d007388 */ /* 0x0003e20000000800 */
[----:B------:R-:W-:Y:S01]  /*92e0*/  LEA R107, R107, -R92, 0x1 ;  /* 0x8000005c6b6b7211 */ /* 0x000fe200078e08ff */
[----:B0-----:R-:W-:Y:S01]  /*92f0*/  FMUL.FTZ R4, R208, R15 ;  /* 0x0000000fd0047220 */ /* 0x001fe20000410000 */
[-C--:B------:R-:W-:Y:S01]  /*9300*/  FMUL.FTZ R15, R127, R6.reuse ;  /* 0x000000067f0f7220 */ /* 0x080fe20000410000 */
[----:B------:R-:W-:Y:S01]  /*9310*/  FFMA.FTZ R12, R11, R6, -R12 ;  /* 0x000000060b0c7223 */ /* 0x000fe2000001080c */
[----:B------:R-:W-:Y:S01]  /*9320*/  FMUL.FTZ R6, R158, R13 ;  /* 0x0000000d9e067220 */ /* 0x000fe20000410000 */
[----:B--2---:R-:W-:Y:S01]  /*9330*/  FMUL.FTZ R60, R224, UR45 ;  /* 0x0000002de03c7c20 */ /* 0x004fe20008410000 */
[----:B------:R-:W-:Y:S01]  /*9340*/  FFMA.FTZ R4, R9, R8, R4 ;  /* 0x0000000809047223 */ /* 0x000fe20000010004 */
[----:B------:R-:W-:Y:S01]  /*9350*/  FFMA.FTZ R61, R10, R11, R15 ;  /* 0x0000000b0a3d7223 */ /* 0x000fe2000001000f */
[----:B------:R-:W-:Y:S01]  /*9360*/  FMUL.FTZ R15, R158, R203 ;  /* 0x000000cb9e0f7220 */ /* 0x000fe20000410000 */
[----:B------:R-:W-:Y:S01]  /*9370*/  FFMA.FTZ R65, R235, UR44, R60 ;  /* 0x0000002ceb417c23 */ /* 0x000fe2000801003c */
[----:B------:R-:W-:Y:S01]  /*9380*/  FADD.FTZ R4, RZ, R4 ;  /* 0x00000004ff047221 */ /* 0x000fe20000010000 */
[C---:B------:R-:W-:Y:S01]  /*9390*/  FMUL.FTZ R60, R126.reuse, R6 ;  /* 0x000000067e3c7220 */ /* 0x040fe20000410000 */
[----:B------:R-:W-:Y:S01]  /*93a0*/  FADD.FTZ R5, RZ, R5 ;  /* 0x00000005ff057221 */ /* 0x000fe20000010000 */
        /* <DEDUP_REMOVED lines=8> */
[----:B------:R-:W-:Y:S01]  /*9430*/  FMUL.FTZ R61, R156, R199 ;  /* 0x000000c79c3d7220 */ /* 0x000fe20000410000 */
[C---:B------:R-:W-:Y:S01]  /*9440*/  FMUL.FTZ R67, R213.reuse, R12 ;  /* 0x0000000cd5437220 */ /* 0x040fe20000410000 */
[----:B------:R-:W-:Y:S01]  /*9450*/  FFMA.FTZ R66, -R2, R65, -RZ ;  /* 0x0000004102427223 */ /* 0x000fe200000109ff */
[----:B------:R0:W-:Y:S01]  /*9460*/  STS [R93+0x2124], R71 ;  /* 0x002124475d007388 */ /* 0x0001e20000000800 */
[-C--:B------:R-:W-:Y:S01]  /*9470*/  FMUL.FTZ R65, R213, R6.reuse ;  /* 0x00000006d5417220 */ /* 0x080fe20000410000 */
[----:B------:R-:W-:Y:S01]  /*9480*/  FADD.FTZ R60, -R28, R225 ;  /* 0x000000e11c3c7221 */ /* 0x000fe20000010100 */
[----:B-1----:R-:W-:Y:S01]  /*9490*/  FMUL.FTZ R69, R156, R3 ;  /* 0x000000039c457220 */ /* 0x002fe20000410000 */
[----:B------:R-:W-:Y:S01]  /*94a0*/  FFMA.FTZ R6, R212, R6, -R67 ;  /* 0x00000006d4067223 */ /* 0x000fe20000010843 */
[----:B------:R-:W-:Y:S01]  /*94b0*/  FADD.FTZ R5, R5, R64 ;  /* 0x0000004005057221 */ /* 0x000fe20000010000 */
[----:B------:R1:W-:Y:S01]  /*94c0*/  STS [R93+0x2100], R68 ;  /* 0x002100445d007388 */ /* 0x0003e20000000800 */
[----:B------:R-:W-:Y:S01]  /*94d0*/  FFMA.FTZ R65, R12, R212, R65 ;  /* 0x000000d40c417223 */ /* 0x000fe20000010041 */
[----:B------:R-:W-:Y:S01]  /*94e0*/  FMUL.FTZ R67, R155, R94 ;  /* 0x0000005e9b437220 */ /* 0x000fe20000410000 */
[----:B------:R-:W-:Y:S01]  /*94f0*/  FADD.FTZ R5, R5, R6 ;  /* 0x0000000605057221 */ /* 0x000fe20000010000 */
[----:B0-----:R-:W-:Y:S01]  /*9500*/  FMUL.FTZ R71, R214, R61 ;  /* 0x0000003dd6477220 */ /* 0x001fe20000410000 */
[----:B------:R0:W-:Y:S01]  /*9510*/  STS [R93+0x2174], R66 ;  /* 0x002174425d007388 */ /* 0x0001e20000000800 */
[----:B------:R-:W-:Y:S01]  /*9520*/  FADD.FTZ R4, R4, R65 ;  /* 0x0000004104047221 */ /* 0x000fe20000010000 */
[----:B------:R-:W-:Y:S01]  /*9530*/  FMUL.FTZ R64, R155, R197 ;  /* 0x000000c59b407220 */ /* 0x000fe20000410000 */
[----:B------:R-:W-:Y:S01]  /*9540*/  FFMA.FTZ R16, R2, R116, R16 ;  /* 0x0000007402107223 */ /* 0x000fe20000010010 */
[----:B------:R2:W-:Y:S01]  /*9550*/  STS [R93+0x211c], R70 ;  /* 0x00211c465d007388 */ /* 0x0005e20000000800 */
[-C--:B-1----:R-:W-:Y:S01]  /*9560*/  FFMA.FTZ R68, R60, R69.reuse, -R71 ;  /* 0x000000453c447223 */ /* 0x082fe20000010847 */
[----:B------:R-:W-:Y:S01]  /*9570*/  FMUL.FTZ R71, R215, R64 ;  /* 0x00000040d7477220 */ /* 0x000fe20000410000 */
[----:B------:R-:W-:Y:S01]  /*9580*/  ISETP.GE.AND P1, PT, R107, 0x1, PT ;  /* 0x000000016b00780c */ /* 0x000fe20003f26270 */
[----:B------:R1:W-:Y:S01]  /*9590*/  STS [R93+0x2158], R122 ;  /* 0x0021587a5d007388 */ /* 0x0003e20000000800 */
[----:B------:R-:W-:Y:S01]  /*95a0*/  FADD.FTZ R5, R5, R68 ;  /* 0x0000004405057221 */ /* 0x000fe20000010000 */
[----:B0-----:R-:W-:Y:S01]  /*95b0*/  FMUL.FTZ R66, R214, R69 ;  /* 0x00000045d6427220 */ /* 0x001fe20000410000 */
[----:B------:R-:W-:Y:S01]  /*95c0*/  FMUL.FTZ R69, R215, R67 ;  /* 0x00000043d7457220 */ /* 0x000fe20000410000 */
[----:B------:R-:W-:Y:S01]  /*95d0*/  FMUL.FTZ R68, R154, R95 ;  /* 0x0000005f9a447220 */ /* 0x000fe20000410000 */
[----:B------:R-:W-:Y:S01]  /*95e0*/  FFMA.FTZ R6, R226, R67, -R71 ;  /* 0x00000043e2067223 */ /* 0x000fe20000010847 */
[----:B------:R-:W-:Y:S01]  /*95f0*/  FFMA.FTZ R65, R61, R60, R66 ;  /* 0x0000003c3d417223 */ /* 0x000fe20000010042 */
[----:B------:R-:W-:Y:S01]  /*9600*/  FFMA.FTZ R69, R64, R226, R69 ;  /* 0x000000e240457223 */ /* 0x000fe20000010045 */
[----:B--2---:R-:W-:Y:S01]  /*9610*/  FMUL.FTZ R70, R216, R68 ;  /* 0x00000044d8467220 */ /* 0x004fe20000410000 */
[----:B------:R-:W-:Y:S01]  /*9620*/  FADD.FTZ R67, -R25, R228 ;  /* 0x000000e419437221 */ /* 0x000fe20000010100 */
[----:B------:R-:W-:Y:S01]  /*9630*/  FADD.FTZ R4, R4, R65 ;  /* 0x0000004104047221 */ /* 0x000fe20000010000 */
[----:B------:R-:W-:Y:S01]  /*9640*/  FMUL.FTZ R65, R154, R195 ;  /* 0x000000c39a417220 */ /* 0x000fe20000410000 */
[----:B------:R-:W-:Y:S01]  /*9650*/  FMUL.FTZ R66, R153, R193 ;  /* 0x000000c199427220 */ /* 0x000fe20000410000 */
[----:B------:R-:W-:Y:S01]  /*9660*/  FADD.FTZ R5, R5, R6 ;  /* 0x0000000605057221 */ /* 0x000fe20000010000 */
[----:B------:R-:W-:Y:S01]  /*9670*/  FADD.FTZ R4, R4, R69 ;  /* 0x0000004504047221 */ /* 0x000fe20000010000 */
[----:B------:R-:W-:Y:S01]  /*9680*/  FFMA.FTZ R69, R65, R227, R70 ;  /* 0x000000e341457223 */ /* 0x000fe20000010046 */
[----:B------:R-:W-:Y:S01]  /*9690*/  FMUL.FTZ R96, R216, R65 ;  /* 0x00000041d8607220 */ /* 0x000fe20000410000 */
[C---:B------:R-:W-:Y:S01]  /*96a0*/  FMUL.FTZ R70, R217.reuse, R66 ;  /* 0x00000042d9467220 */ /* 0x040fe20000410000 */
[----:B------:R-:W-:Y:S01]  /*96b0*/  FMUL.FTZ R6, R218, R97 ;  /* 0x00000061da067220 */ /* 0x000fe20000410000 */
[----:B------:R-:W-:Y:S01]  /*96c0*/  FADD.FTZ R4, R4, R69 ;  /* 0x0000004504047221 */ /* 0x000fe20000010000 */
[----:B------:R-:W-:Y:S01]  /*96d0*/  FMUL.FTZ R69, R217, R98 ;  /* 0x00000062d9457220 */ /* 0x000fe20000410000 */
[----:B------:R-:W-:Y:S01]  /*96e0*/  FFMA.FTZ R96, R227, R68, -R96 ;  /* 0x00000044e3607223 */ /* 0x000fe20000010860 */
[----:B------:R-:W-:Y:S01]  /*96f0*/  FADD.FTZ R68, -R24, R229 ;  /* 0x000000e518447221 */ /* 0x000fe20000010100 */
[----:B------:R-:W-:Y:S01]  /*9700*/  FFMA.FTZ R70, R67, R98, -R70 ;  /* 0x0000006243467223 */ /* 0x000fe20000010846 */
[----:B------:R-:W-:Y:S01]  /*9710*/  FFMA.FTZ R71, R66, R67, R69 ;  /* 0x0000004342477223 */ /* 0x000fe20000010045 */
[----:B------:R-:W-:Y:S01]  /*9720*/  FMUL.FTZ R69, R152, R191 ;  /* 0x000000bf98457220 */ /* 0x000fe20000410000 */
[----:B------:R-:W-:Y:S01]  /*9730*/  FADD.FTZ R5, R5, R96 ;  /* 0x0000006005057221 */ /* 0x000fe20000010000 */
[----:B------:R0:W-:Y:S01]  /*9740*/  STS [R93+0x2154], R124 ;  /* 0x0021547c5d007388 */ /* 0x0001e20000000800 */
[----:B------:R-:W-:Y:S01]  /*9750*/  FADD.FTZ R4, R4, R71 ;  /* 0x0000004704047221 */ /* 0x000fe20000010000 */
[----:B------:R-:W-:Y:S01]  /*9760*/  FMUL.FTZ R99, R218, R69 ;  /* 0x00000045da637220 */ /* 0x000fe20000410000 */
[----:B------:R-:W-:Y:S01]  /*9770*/  FFMA.FTZ R71, R69, R68, R6 ;  /* 0x0000004445477223 */ /* 0x000fe20000010006 */
[----:B------:R-:W-:Y:S01]  /*9780*/  FADD.FTZ R5, R5, R70 ;  /* 0x0000004605057221 */ /* 0x000fe20000010000 */
[----:B------:R-:W-:Y:S01]  /*9790*/  STS [R93+0x210c], R110 ;  /* 0x00210c6e5d007388 */ /* 0x000fe20000000800 */
[----:B-1----:R-:W-:Y:S01]  /*97a0*/  FFMA.FTZ R122, R68, R97, -R99 ;  /* 0x00000061447a7223 */ /* 0x002fe20000010863 */
[----:B------:R-:W-:Y:S01]  /*97b0*/  FMUL.FTZ R105, R187, UR57 ;  /* 0x00000039bb697c20 */ /* 0x000fe20008410000 */
[----:B------:R-:W-:Y:S01]  /*97c0*/  FMUL.FTZ R106, R151, R189 ;  /* 0x000000bd976a7220 */ /* 0x000fe20000410000 */
[----:B------:R1:W-:Y:S01]  /*97d0*/  STS [R93+0x212c], R114 ;  /* 0x00212c725d007388 */ /* 0x0003e20000000800 */
[----:B0-----:R-:W-:Y:S01]  /*97e0*/  FADD.FTZ R124, R4, R71 ;  /* 0x00000047047c7221 */ /* 0x001fe20000010000 */
[----:B------:R-:W-:Y:S01]  /*97f0*/  FMUL.FTZ R4, R162, UR57 ;  /* 0x00000039a2047c20 */ /* 0x000fe20008410000 */
[----:B------:R-:W-:Y:S01]  /*9800*/  FADD.FTZ R122, R5, R122 ;  /* 0x0000007a057a7221 */ /* 0x000fe20000010000 */
[----:B------:R-:W-:Y:S01]  /*9810*/  FMUL.FTZ R5, R176, UR57 ;  /* 0x00000039b0057c20 */ /* 0x000fe20008410000 */
[----:B------:R-:W-:Y:S01]  /*9820*/  STS [R93+0x2130], R115 ;  /* 0x002130735d007388 */ /* 0x000fe20000000800 */
[----:B------:R-:W-:Y:S01]  /*9830*/  FFMA.FTZ R99, R63, UR58, R4 ;  /* 0x0000003a3f637c23 */ /* 0x000fe20008010004 */
[----:B------:R-:W-:Y:S01]  /*9840*/  FMUL.FTZ R4, R182, UR57 ;  /* 0x00000039b6047c20 */ /* 0x000fe20008410000 */
[----:B------:R-:W-:Y:S01]  /*9850*/  FFMA.FTZ R102, R62, UR58, R5 ;  /* 0x0000003a3e667c23 */ /* 0x000fe20008010005 */
[----:B------:R-:W-:Y:S01]  /*9860*/  STS [R93+0x2140], R129 ;  /* 0x002140815d007388 */ /* 0x000fe20000000800 */
[----:B------:R-:W-:Y:S01]  /*9870*/  FMUL.FTZ R5, R181, UR57 ;  /* 0x00000039b5057c20 */ /* 0x000fe20008410000 */
[----:B------:R-:W-:Y:S01]  /*9880*/  FMUL.FTZ R71, R150, R187 ;  /* 0x000000bb96477220 */ /* 0x000fe20000410000 */
[----:B-1----:R-:W-:Y:S01]  /*9890*/  FMUL.FTZ R114, R118, UR57 ;  /* 0x0000003976727c20 */ /* 0x002fe20008410000 */
[----:B------:R-:W-:Y:S01]  /*98a0*/  STS [R93+0x2148], R125 ;  /* 0x0021487d5d007388 */ /* 0x000fe20000000800 */
[----:B------:R-:W-:Y:S01]  /*98b0*/  FFMA.FTZ R100, R180, UR58, -R5 ;  /* 0x0000003ab4647c23 */ /* 0x000fe20008010805 */
[----:B------:R-:W-:Y:S01]  /*98c0*/  FMUL.FTZ R5, R185, UR57 ;  /* 0x00000039b9057c20 */ /* 0x000fe20008410000 */
[----:B------:R-:W-:Y:S01]  /*98d0*/  FMUL.FTZ R151, R151, R171 ;  /* 0x000000ab97977220 */ /* 0x000fe20000410000 */
[----:B------:R-:W-:Y:S01]  /*98e0*/  STS [R93+0x215c], R123 ;  /* 0x00215c7b5d007388 */ /* 0x000fe20000000800 */
[----:B------:R-:W-:Y:S01]  /*98f0*/  FFMA.FTZ R105, R186, UR58, -R105 ;  /* 0x0000003aba697c23 */ /* 0x000fe20008010869 */
[----:B------:R-:W-:Y:S01]  /*9900*/  FFMA.FTZ R96, R184, UR58, -R5 ;  /* 0x0000003ab8607c23 */ /* 0x000fe20008010805 */
[----:B------:R-:W-:Y:S01]  /*9910*/  FMUL.FTZ R5, R220, R71 ;  /* 0x00000047dc057220 */ /* 0x000fe20000410000 */
[----:B------:R-:W-:Y:S01]  /*9920*/  STS [R93+0x2164], R120 ;  /* 0x002164785d007388 */ /* 0x000fe20000000800 */
[----:B------:R-:W-:Y:S01]  /*9930*/  FADD.FTZ R230, -R23, R230 ;  /* 0x000000e617e67221 */ /* 0x000fe20000010100 */
[----:B------:R-:W-:Y:S01]  /*9940*/  FMUL.FTZ R103, R62, UR57 ;  /* 0x000000393e677c20 */ /* 0x000fe20008410000 */
[----:B------:R-:W-:Y:S01]  /*9950*/  FFMA.FTZ R132, R104, R137, -R5 ;  /* 0x0000008968847223 */ /* 0x000fe20000010805 */
[----:B------:R-:W-:Y:S01]  /*9960*/  STS [R93+0x2178], R128 ;  /* 0x002178805d007388 */ /* 0x000fe20000000800 */
[----:B------:R-:W-:Y:S01]  /*9970*/  FMUL.FTZ R5, R193, UR57 ;  /* 0x00000039c1057c20 */ /* 0x000fe20008410000 */
[----:B------:R-:W-:Y:S01]  /*9980*/  FMUL.FTZ R101, R63, UR57 ;  /* 0x000000393f657c20 */ /* 0x000fe20008410000 */
[----:B------:R-:W-:Y:S01]  /*9990*/  FMUL.FTZ R98, R180, UR57 ;  /* 0x00000039b4627c20 */ /* 0x000fe20008410000 */
[----:B------:R0:W-:Y:S01]  /*99a0*/  STS [R93+0x217c], R130 ;  /* 0x00217c825d007388 */ /* 0x0001e20000000800 */
[----:B------:R-:W-:Y:S01]  /*99b0*/  FFMA.FTZ R110, R118, UR58, -R5 ;  /* 0x0000003a766e7c23 */ /* 0x000fe20008010805 */
[----:B------:R-:W-:Y:S01]  /*99c0*/  FMUL.FTZ R118, R95, UR57 ;  /* 0x000000395f767c20 */ /* 0x000fe20008410000 */
[----:B------:R-:W-:Y:S01]  /*99d0*/  FMUL.FTZ R5, R197, UR57 ;  /* 0x00000039c5057c20 */ /* 0x000fe20008410000 */
[----:B------:R-:W-:Y:S01]  /*99e0*/  FMUL.FTZ R97, R183, UR57 ;  /* 0x00000039b7617c20 */ /* 0x000fe20008410000 */
[----:B------:R-:W-:Y:S01]  /*99f0*/  FMUL.FTZ R70, R184, UR57 ;  /* 0x00000039b8467c20 */ /* 0x000fe20008410000 */
[----:B------:R-:W-:Y:S01]  /*9a00*/  FMUL.FTZ R186, R186, UR57 ;  /* 0x00000039baba7c20 */ /* 0x000fe20008410000 */
[C---:B------:R-:W-:Y:S01]  /*9a10*/  FFMA.FTZ R116, R94.reuse, UR58, -R5 ;  /* 0x0000003a5e747c23 */ /* 0x040fe20008010805 */
[----:B------:R-:W-:Y:S01]  /*9a20*/  FMUL.FTZ R94, R94, UR57 ;  /* 0x000000395e5e7c20 */ /* 0x000fe20008410000 */
[----:B------:R-:W-:Y:S01]  /*9a30*/  FMUL.FTZ R108, R189, UR57 ;  /* 0x00000039bd6c7c20 */ /* 0x000fe20008410000 */
[----:B0-----:R-:W-:Y:S01]  /*9a40*/  FFMA.FTZ R93, R183, UR58, R4 ;  /* 0x0000003ab75d7c23 */ /* 0x001fe20008010004 */
[----:B------:R-:W-:Y:S01]  /*9a50*/  FMUL.FTZ R4, R171, UR57 ;  /* 0x00000039ab047c20 */ /* 0x000fe20008410000 */
[----:B------:R-:W-:Y:S01]  /*9a60*/  FFMA.FTZ R129, R197, UR58, R94 ;  /* 0x0000003ac5817c23 */ /* 0x000fe2000801005e */
[----:B------:R-:W-:Y:S01]  /*9a70*/  FMUL.FTZ R130, R13, UR57 ;  /* 0x000000390d827c20 */ /* 0x000fe20008410000 */
[----:B------:R-:W-:Y:S01]  /*9a80*/  FMUL.FTZ R139, R219, R106 ;  /* 0x0000006adb8b7220 */ /* 0x000fe20000410000 */
[----:B------:R-:W-:Y:S01]  /*9a90*/  FFMA.FTZ R117, R189, UR58, R4 ;  /* 0x0000003abd757c23 */ /* 0x000fe20008010004 */
[----:B------:R-:W-:Y:S01]  /*9aa0*/  FMUL.FTZ R4, R191, UR57 ;  /* 0x00000039bf047c20 */ /* 0x000fe20008410000 */
[-C--:B------:R-:W-:Y:S01]  /*9ab0*/  FMUL.FTZ R141, R219, R151.reuse ;  /* 0x00000097db8d7220 */ /* 0x080fe20000410000 */
[C---:B------:R-:W-:Y:S01]  /*9ac0*/  FMUL.FTZ R6, R173.reuse, UR57 ;  /* 0x00000039ad067c20 */ /* 0x040fe20008410000 */
[----:B------:R-:W-:Y:S01]  /*9ad0*/  FMUL.FTZ R135, R200, UR57 ;  /* 0x00000039c8877c20 */ /* 0x000fe20008410000 */
[----:B------:R-:W-:Y:S01]  /*9ae0*/  FFMA.FTZ R115, R173, UR58, -R4 ;  /* 0x0000003aad737c23 */ /* 0x000fe20008010804 */
[----:B------:R-:W-:Y:S01]  /*9af0*/  FMUL.FTZ R4, R195, UR57 ;  /* 0x00000039c3047c20 */ /* 0x000fe20008410000 */
[----:B------:R-:W-:Y:S01]  /*9b00*/  FFMA.FTZ R103, R176, UR58, -R103 ;  /* 0x0000003ab0677c23 */ /* 0x000fe20008010867 */
[----:B------:R-:W-:Y:S01]  /*9b10*/  FFMA.FTZ R101, R162, UR58, -R101 ;  /* 0x0000003aa2657c23 */ /* 0x000fe20008010865 */
[----:B------:R-:W-:Y:S01]  /*9b20*/  FFMA.FTZ R98, R181, UR58, R98 ;  /* 0x0000003ab5627c23 */ /* 0x000fe20008010062 */
[----:B------:R-:W-:Y:S01]  /*9b30*/  FFMA.FTZ R123, R95, UR58, -R4 ;  /* 0x0000003a5f7b7c23 */ /* 0x000fe20008010804 */
[----:B------:R-:W-:Y:S01]  /*9b40*/  FMUL.FTZ R4, R199, UR57 ;  /* 0x00000039c7047c20 */ /* 0x000fe20008410000 */
[----:B------:R-:W-:Y:S01]  /*9b50*/  FFMA.FTZ R97, R182, UR58, -R97 ;  /* 0x0000003ab6617c23 */ /* 0x000fe20008010861 */
[----:B------:R-:W-:Y:S01]  /*9b60*/  FFMA.FTZ R70, R185, UR58, R70 ;  /* 0x0000003ab9467c23 */ /* 0x000fe20008010046 */
[----:B------:R-:W-:Y:S01]  /*9b70*/  FFMA.FTZ R108, R171, UR58, -R108 ;  /* 0x0000003aab6c7c23 */ /* 0x000fe2000801086c */
[C---:B------:R-:W-:Y:S01]  /*9b80*/  FFMA.FTZ R95, R3.reuse, UR58, -R4 ;  /* 0x0000003a035f7c23 */ /* 0x040fe20008010804 */
[----:B------:R-:W-:Y:S01]  /*9b90*/  FMUL.FTZ R4, R3, UR57 ;  /* 0x0000003903047c20 */ /* 0x000fe20008410000 */
[----:B------:R-:W-:Y:S01]  /*9ba0*/  FMUL.FTZ R3, R14, UR57 ;  /* 0x000000390e037c20 */ /* 0x000fe20008410000 */
[----:B------:R-:W-:Y:S01]  /*9bb0*/  FFMA.FTZ R119, R187, UR58, R186 ;  /* 0x0000003abb777c23 */ /* 0x000fe200080100ba */
[----:B------:R-:W-:Y:S01]  /*9bc0*/  FFMA.FTZ R139, R230, R151, -R139 ;  /* 0x00000097e68b7223 */ /* 0x000fe2000001088b */
[----:B------:R-:W-:Y:S01]  /*9bd0*/  FFMA.FTZ R125, R199, UR58, R4 ;  /* 0x0000003ac77d7c23 */ /* 0x000fe20008010004 */
[----:B------:R-:W-:Y:S01]  /*9be0*/  FMUL.FTZ R4, R203, UR57 ;  /* 0x00000039cb047c20 */ /* 0x000fe20008410000 */
[----:B------:R-:W-:Y:S01]  /*9bf0*/  FFMA.FTZ R94, R200, UR58, -R3 ;  /* 0x0000003ac85e7c23 */ /* 0x000fe20008010803 */
[----:B------:R-:W-:Y:S01]  /*9c00*/  FMUL.FTZ R3, R0, UR57 ;  /* 0x0000003900037c20 */ /* 0x000fe20008410000 */
[----:B------:R-:W-:Y:S01]  /*9c10*/  FFMA.FTZ R141, R106, R230, R141 ;  /* 0x000000e66a8d7223 */ /* 0x000fe2000001008d */
[----:B------:R-:W-:Y:S01]  /*9c20*/  FFMA.FTZ R131, R13, UR58, -R4 ;  /* 0x0000003a0d837c23 */ /* 0x000fe20008010804 */
[----:B------:R-:W-:Y:S01]  /*9c30*/  FMUL.FTZ R4, R207, UR57 ;  /* 0x00000039cf047c20 */ /* 0x000fe20008410000 */
[C---:B------:R-:W-:Y:S01]  /*9c40*/  FFMA.FTZ R120, R204.reuse, UR58, -R3 ;  /* 0x0000003acc787c23 */ /* 0x040fe20008010803 */
[----:B------:R-:W-:Y:S01]  /*9c50*/  FMUL.FTZ R3, R204, UR57 ;  /* 0x00000039cc037c20 */ /* 0x000fe20008410000 */
[----:B------:R-:W-:Y:S01]  /*9c60*/  FFMA.FTZ R121, R191, UR58, R6 ;  /* 0x0000003abf797c23 */ /* 0x000fe20008010006 */
[C---:B------:R-:W-:Y:S01]  /*9c70*/  FFMA.FTZ R13, R7.reuse, UR58, -R4 ;  /* 0x0000003a070d7c23 */ /* 0x040fe20008010804 */
[----:B------:R-:W-:Y:S01]  /*9c80*/  FMUL.FTZ R4, R7, UR57 ;  /* 0x0000003907047c20 */ /* 0x000fe20008410000 */
        /* <DEDUP_REMOVED lines=15> */
[----:B------:R-:W-:Y:S01]  /*9d80*/  UIMAD UR44, UR44, UR52, URZ ;  /* 0x000000342c2c72a4 */ /* 0x000fe2000f8e023f */
[----:B------:R-:W0:Y:S01]  /*9d90*/  LDS R3, [R3+0x2100] ;  /* 0x0021000003037984 */ /* 0x000e220000000800 */
[----:B------:R-:W-:Y:S01]  /*9da0*/  UIMAD UR45, UR51, UR37, UR45 ;  /* 0x00000025332d72a4 */ /* 0x000fe2000f8e022d */
[----:B------:R-:W-:Y:S01]  /*9db0*/  IADD3 R4, P1, R92, UR59, RZ ;  /* 0x0000003b5c047c10 */ /* 0x000fe2000ff3e0ff */
[----:B------:R-:W-:Y:S01]  /*9dc0*/  USHF.R.U64 UR57, UR34, 0x1, UR35 ;  /* 0x0000000122397899 */ /* 0x000fe20008001223 */
[----:B------:R-:W-:Y:S01]  /*9dd0*/  MOV R5, UR59 ;  /* 0x0000003b00057c02 */ /* 0x000fe20008000f00 */
[----:B------:R-:W-:-:S02]  /*9de0*/  UIADD3 UR45, UR61, UR45, URZ ;  /* 0x0000002d3d2d7290 */ /* 0x000fc4000fffe03f */
[----:B------:R-:W-:Y:S01]  /*9df0*/  USHF.R.S32.HI UR58, URZ, 0x1f, UR6 ;  /* 0x0000001f3f3a7899 */ /* 0x000fe20008011406 */
[----:B------:R-:W-:Y:S01]  /*9e00*/  LEA.HI.X.SX32 R5, R5, RZ, 0x1, P1 ;  /* 0x000000ff05057211 */ /* 0x000fe200008f0eff */
[----:B------:R-:W-:Y:S02]  /*9e10*/  UIMAD UR59, UR56, UR57, UR44 ;  /* 0x00000039383b72a4 */ /* 0x000fe4000f8e022c */
[----:B------:R-:W-:Y:S01]  /*9e20*/  UIMAD UR58, UR58, UR32, URZ ;  /* 0x000000203a3a72a4 */ /* 0x000fe2000f8e023f */
[----:B------:R-:W-:Y:S01]  /*9e30*/  UMOV UR44, UR60 ;  /* 0x0000003c002c7c82 */ /* 0x000fe20008000000 */
[----:B------:R-:W-:Y:S01]  /*9e40*/  IMAD.WIDE.U32 R4, R7, UR6, R4 ;  /* 0x0000000607047c25 */ /* 0x000fe2000f8e0004 */
[----:B------:R-:W-:Y:S02]  /*9e50*/  UIMAD.WIDE.U32 UR44, UR52, UR57, UR44 ;  /* 0x00000039342c72a5 */ /* 0x000fe4000f8e002c */
[----:B------:R-:W-:Y:S02]  /*9e60*/  UIMAD UR58, UR6, UR33, UR58 ;  /* 0x00000021063a72a4 */ /* 0x000fe4000f8e023a */
[----:B------:R-:W-:-:S02]  /*9e70*/  UIADD3 UR59, UR45, UR59, URZ ;  /* 0x0000003b2d3b7290 */ /* 0x000fc4000fffe03f */
[----:B------:R-:W-:Y:S02]  /*9e80*/  ULEA UR45, UP0, UR44, UR38, 0x3 ;  /* 0x000000262c2d7291 */ /* 0x000fe4000f80183f */
[----:B------:R-:W-:Y:S02]  /*9e90*/  IADD3 R5, R5, UR58, RZ ;  /* 0x0000003a05057c10 */ /* 0x000fe4000fffe0ff */
[----:B------:R-:W-:Y:S02]  /*9ea0*/  ULEA.HI.X UR44, UR44, UR39, UR59, 0x3, UP0 ;  /* 0x000000272c2c7291 */ /* 0x000fe400080f1c3b */
[----:B------:R-:W-:-:S04]  /*9eb0*/  LEA R6, P1, R4, UR45, 0x2 ;  /* 0x0000002d04067c11 */ /* 0x000fc8000f8210ff */
[----:B------:R-:W-:-:S05]  /*9ec0*/  LEA.HI.X R7, R4, UR44, R5, 0x2, P1 ;  /* 0x0000002c04077c11 */ /* 0x000fca00088f1405 */
[----:B0-----:R0:W-:Y:S04]  /*9ed0*/  REDG.E.ADD.F32.FTZ.RN.STRONG.GPU desc[UR20][R6.64], R3 ;  /* 0x00000003060079a6 */ /* 0x0011e8000c10f394 */
.L_x_6884:
[----:B------:R-:W-:Y:S05]  /*9ee0*/  BSYNC B0 ;  /* 0x0000000000007941 */ /* 0x000fea0003800000 */
.L_x_6883:
[----:B------:R-:W-:Y:S01]  /*9ef0*/  USHF.R.U32.HI UR44, URZ, 0x1, UR35 ;  /* 0x000000013f2c7899 */ /* 0x000fe20008011623 */
[----:B------:R-:W-:Y:S01]  /*9f00*/  FMUL.FTZ R4, R220, R137 ;  /* 0x00000089dc047220 */ /* 0x000fe20000410000 */
[----:B------:R-:W-:Y:S01]  /*9f10*/  USHF.R.U64 UR57, UR34, 0x1, UR35 ;  /* 0x0000000122397899 */ /* 0x000fe20008001223 */
[----:B------:R-:W-:Y:S01]  /*9f20*/  FADD.FTZ R124, R124, R141 ;  /* 0x0000008d7c7c7221 */ /* 0x000fe20000010000 */
[----:B------:R-:W-:Y:S01]  /*9f30*/  UIMAD UR58, UR44, UR52, URZ ;  /* 0x000000342c3a72a4 */ /* 0x000fe2000f8e023f */
[----:B0-----:R-:W-:Y:S01]  /*9f40*/  FFMA.FTZ R3, R71, R104, R4 ;  /* 0x0000006847037223 */ /* 0x001fe20000010004 */
[----:B------:R-:W-:Y:S01]  /*9f50*/  UIMAD.WIDE.U32 UR44, UR57, UR52, URZ ;  /* 0x00000034392c72a5 */ /* 0x000fe2000f8e003f */
[----:B------:R-:W-:Y:S01]  /*9f60*/  FADD.FTZ R139, R122, R139 ;  /* 0x0000008b7a8b7221 */ /* 0x000fe20000010000 */
[----:B------:R-:W-:Y:S01]  /*9f70*/  UIMAD UR58, UR56, UR57, UR58 ;  /* 0x00000039383a72a4 */ /* 0x000fe2000f8e023a */
[----:B------:R-:W-:Y:S01]  /*9f80*/  FADD.FTZ R7, R124, R3 ;  /* 0x000000037c077221 */ /* 0x000fe20000010000 */
[----:B------:R-:W-:Y:S01]  /*9f90*/  UIMAD UR55, UR55, UR36, URZ ;  /* 0x00000024373772a4 */ /* 0x000fe2000f8e023f */
[C---:B------:R-:W-:Y:S01]  /*9fa0*/  FMUL.FTZ R124, R149.reuse, R185 ;  /* 0x000000b9957c7220 */ /* 0x040fe20000410000 */
[----:B------:R-:W-:Y:S01]  /*9fb0*/  UIADD3 UR45, UR58, UR45, URZ ;  /* 0x0000002d3a2d7290 */ /* 0x000fe2000fffe03f */
[----:B------:R-:W-:Y:S01]  /*9fc0*/  FMUL.FTZ R184, R149, R184 ;  /* 0x000000b895b87220 */ /* 0x000fe20000410000 */
[----:B------:R-:W-:Y:S01]  /*9fd0*/  UIMAD UR55, UR51, UR37, UR55 ;  /* 0x00000025333772a4 */ /* 0x000fe2000f8e0237 */
[----:B------:R-:W-:Y:S01]  /*9fe0*/  FFMA.FTZ R6, -R2, R111, R113 ;  /* 0x0000006f02067223 */ /* 0x000fe20000010171 */
[----:B------:R-:W-:Y:S01]  /*9ff0*/  UIMAD.WIDE.U32 UR44, UR51, UR36, UR44 ;  /* 0x00000024332c72a5 */ /* 0x000fe2000f8e002c */
[----:B------:R-:W-:Y:S01]  /*a000*/  FADD.FTZ R132, R139, R132 ;  /* 0x000000848b847221 */ /* 0x000fe20000010000 */
[----:B------:R-:W-:Y:S01]  /*a010*/  FADD.FTZ R111, -R21, R232 ;  /* 0x000000e8156f7221 */ /* 0x000fe20000010100 */
[----:B------:R-:W0:Y:S01]  /*a020*/  LDC.64 R2, c[0x0][0x380] ;  /* 0x0000e000ff027b82 */ /* 0x000e220000000a00 */
[----:B------:R-:W-:Y:S01]  /*a030*/  UIADD3 UR55, UR55, UR45, URZ ;  /* 0x0000002d37377290 */ /* 0x000fe2000fffe03f */
[C---:B------:R-:W-:Y:S01]  /*a040*/  FMUL.FTZ R113, R148.reuse, R183 ;  /* 0x000000b794717220 */ /* 0x040fe20000410000 */
[----:B------:R-:W-:Y:S01]  /*a050*/  ULEA UR56, UP0, UR44, UR38, 0x3 ;  /* 0x000000262c387291 */ /* 0x000fe2000f80183f */
[C---:B------:R-:W-:Y:S01]  /*a060*/  FMUL.FTZ R4, R221.reuse, R124 ;  /* 0x0000007cdd047220 */ /* 0x040fe20000410000 */
[----:B------:R-:W-:Y:S01]  /*a070*/  UIADD3 UR45, UR7, -UR14, URZ ;  /* 0x8000000e072d7290 */ /* 0x000fe2000fffe03f */
[----:B------:R-:W-:Y:S01]  /*a080*/  FMUL.FTZ R139, R148, R182 ;  /* 0x000000b6948b7220 */ /* 0x000fe20000410000 */
[-C--:B------:R-:W-:Y:S01]  /*a090*/  FMUL.FTZ R5, R221, R184.reuse ;  /* 0x000000b8dd057220 */ /* 0x080fe20000410000 */
[----:B------:R-:W-:Y:S01]  /*a0a0*/  ULEA.HI.X UR55, UR44, UR39, UR55, 0x3, UP0 ;  /* 0x000000272c377291 */ /* 0x000fe200080f1c37 */
[----:B------:R-:W-:Y:S01]  /*a0b0*/  FADD.FTZ R122, -R20, R233 ;  /* 0x000000e9147a7221 */ /* 0x000fe20000010100 */
[----:B------:R-:W-:Y:S01]  /*a0c0*/  UIMAD UR44, UR45, -0x800, URZ ;  /* 0xfffff8002d2c78a4 */ /* 0x000fe2000f8e023f */
[----:B------:R-:W-:Y:S01]  /*a0d0*/  FMUL.FTZ R141, R222, R113 ;  /* 0x00000071de8d7220 */ /* 0x000fe20000410000 */
[----:B------:R-:W-:Y:S01]  /*a0e0*/  FFMA.FTZ R137, R111, R184, -R4 ;  /* 0x000000b86f897223 */ /* 0x000fe20000010804 */
[----:B------:R-:W-:Y:S01]  /*a0f0*/  LEA R4, P1, R92, UR56, 0x2 ;  /* 0x000000385c047c11 */ /* 0x000fe2000f8210ff */
[----:B------:R-:W-:Y:S01]  /*a100*/  FFMA.FTZ R134, R124, R111, R5 ;  /* 0x0000006f7c867223 */ /* 0x000fe20000010005 */
[-C--:B------:R-:W-:Y:S01]  /*a110*/  FMUL.FTZ R136, R222, R139.reuse ;  /* 0x0000008bde887220 */ /* 0x080fe20000410000 */
[----:B------:R-:W-:Y:S01]  /*a120*/  FFMA.FTZ R138, R122, R139, -R141 ;  /* 0x0000008b7a8a7223 */ /* 0x000fe2000001088d */
[----:B------:R-:W-:Y:S01]  /*a130*/  LEA.HI.X R5, R92, UR55, RZ, 0x2, P1 ;  /* 0x000000375c057c11 */ /* 0x000fe200088f14ff */
[----:B------:R-:W-:Y:S01]  /*a140*/  FADD.FTZ R7, R7, R134 ;  /* 0x0000008607077221 */ /* 0x000fe20000010000 */
[----:B------:R-:W-:Y:S01]  /*a150*/  MOV R139, UR44 ;  /* 0x0000002c008b7c02 */ /* 0x000fe20008000f00 */
[----:B------:R-:W-:Y:S01]  /*a160*/  FADD.FTZ R137, R132, R137 ;  /* 0x0000008984897221 */ /* 0x000fe20000010000 */
[----:B------:R-:W-:Y:S01]  /*a170*/  FFMA.FTZ R136, R113, R122, R136 ;  /* 0x0000007a71887223 */ /* 0x000fe20000010088 */
[C---:B------:R-:W-:Y:S01]  /*a180*/  FMUL.FTZ R132, R147.reuse, R181 ;  /* 0x000000b593847220 */ /* 0x040fe20000410000 */
[----:B------:R-:W-:Y:S01]  /*a190*/  FMUL.FTZ R180, R147, R180 ;  /* 0x000000b493b47220 */ /* 0x000fe20000410000 */
[----:B------:R-:W-:Y:S01]  /*a1a0*/  FADD.FTZ R138, R137, R138 ;  /* 0x0000008a898a7221 */ /* 0x000fe20000010000 */
[----:B------:R-:W-:Y:S01]  /*a1b0*/  FADD.FTZ R7, R7, R136 ;  /* 0x0000008807077221 */ /* 0x000fe20000010000 */
[----:B------:R-:W-:-:S04]  /*a1c0*/  IMAD.WIDE R4, R139, 0x4, R4 ;  /* 0x000000048b047825 */ /* 0x000fc800078e0204 */
[----:B------:R-:W-:Y:S01]  /*a1d0*/  FADD.FTZ R137, -R19, R234 ;  /* 0x000000ea13897221 */ /* 0x000fe20000010100 */
[C---:B------:R-:W-:Y:S01]  /*a1e0*/  FMUL.FTZ R136, R223.reuse, R132 ;  /* 0x00000084df887220 */ /* 0x040fe20000410000 */
[----:B------:R-:W-:Y:S01]  /*a1f0*/  FMUL.FTZ R139, R146, R63 ;  /* 0x0000003f928b7220 */ /* 0x000fe20000410000 */
[-C--:B------:R-:W-:Y:S01]  /*a200*/  FMUL.FTZ R141, R223, R180.reuse ;  /* 0x000000b4df8d7220 */ /* 0x080fe20000410000 */
[----:B------:R-:W-:Y:S01]  /*a210*/  USHF.L.U64.HI UR45, UR5, 0x2, UR4 ;  /* 0x00000002052d7899 */ /* 0x000fe20008010204 */
[----:B------:R-:W-:Y:S01]  /*a220*/  FFMA.FTZ R143, R137, R180, -R136 ;  /* 0x000000b4898f7223 */ /* 0x000fe20000010888 */
[----:B------:R-:W-:Y:S01]  /*a230*/  FADD.FTZ R134, -R18, R235 ;  /* 0x000000eb12867221 */ /* 0x000fe20000010100 */
[----:B------:R-:W-:Y:S01]  /*a240*/  FMUL.FTZ R147, R146, R162 ;  /* 0x000000a292937220 */ /* 0x000fe20000410000 */
[----:B------:R-:W-:Y:S01]  /*a250*/  FMUL.FTZ R149, R224, R139 ;  /* 0x0000008be0957220 */ /* 0x000fe20000410000 */
[----:B------:R-:W-:Y:S01]  /*a260*/  FFMA.FTZ R136, R132, R137, R141 ;  /* 0x0000008984887223 */ /* 0x000fe2000001008d */
[----:B------:R-:W-:Y:S01]  /*a270*/  USHF.L.U32 UR44, UR5, 0x2, URZ ;  /* 0x00000002052c7899 */ /* 0x000fe2000800063f */
[----:B------:R-:W-:Y:S01]  /*a280*/  FADD.FTZ R138, R138, R143 ;  /* 0x0000008f8a8a7221 */ /* 0x000fe20000010000 */
[----:B------:R-:W-:Y:S01]  /*a290*/  FFMA.FTZ R149, R134, R147, -R149 ;  /* 0x0000009386957223 */ /* 0x000fe20000010895 */
[----:B------:R-:W-:Y:S01]  /*a2a0*/  FADD.FTZ R136, R7, R136 ;  /* 0x0000008807887221 */ /* 0x000fe20000010000 */
[----:B0-----:R-:W-:-:S02]  /*a2b0*/  IMAD R140, R2, UR45, RZ ;  /* 0x0000002d028c7c24 */ /* 0x001fc4000f8e02ff */
[C---:B------:R-:W-:Y:S01]  /*a2c0*/  FMUL.FTZ R7, R145.reuse, R176 ;  /* 0x000000b091077220 */ /* 0x040fe20000410000 */
[----:B------:R-:W-:Y:S01]  /*a2d0*/  FMUL.FTZ R145, R145, R62 ;  /* 0x0000003e91917220 */ /* 0x000fe20000410000 */
[----:B------:R-:W-:Y:S01]  /*a2e0*/  FADD.FTZ R16, R16, R112 ;  /* 0x0000007010107221 */ /* 0x000fe20000010000 */
[----:B------:R-:W-:Y:S01]  /*a2f0*/  IMAD.WIDE.U32 R4, R2, UR44, R4 ;  /* 0x0000002c02047c25 */ /* 0x000fe2000f8e0004 */
[----:B------:R-:W-:-:S03]  /*a300*/  IADD3 R141, R92, 0x40, RZ ;  /* 0x000000405c8d7810 */ /* 0x000fc60007ffe0ff */
[----:B------:R-:W-:Y:S01]  /*a310*/  FADD.FTZ R112, R138, R149 ;  /* 0x000000958a707221 */ /* 0x000fe20000010000 */
[----:B------:R-:W-:Y:S01]  /*a320*/  FMUL.FTZ R2, R224, R147 ;  /* 0x00000093e0027220 */ /* 0x000fe20000410000 */
[----:B------:R-:W-:Y:S02]  /*a330*/  IMAD R149, R3, UR44, R140 ;  /* 0x0000002c03957c24 */ /* 0x000fe4000f8e028c */
[----:B------:R-:W-:Y:S01]  /*a340*/  FADD.FTZ R236, -R17, R236 ;  /* 0x000000ec11ec7221 */ /* 0x000fe20000010100 */
[----:B------:R-:W-:Y:S01]  /*a350*/  FMUL.FTZ R3, R238, R145 ;  /* 0x00000091ee037220 */ /* 0x000fe20000410000 */
[----:B------:R-:W-:Y:S01]  /*a360*/  LEA.HI.SX32 R143, R141, R92, 0x1b ;  /* 0x0000005c8d8f7211 */ /* 0x000fe200078fdaff */
[----:B------:R-:W-:Y:S01]  /*a370*/  FFMA.FTZ R141, R139, R134, R2 ;  /* 0x000000868b8d7223 */ /* 0x000fe20000010002 */
[----:B------:R-:W-:Y:S01]  /*a380*/  ISETP.GE.AND P1, PT, R107, 0x41, PT ;  /* 0x000000416b00780c */ /* 0x000fe20003f26270 */
[----:B------:R-:W-:Y:S01]  /*a390*/  FFMA.FTZ R147, R236, R7, -R3 ;  /* 0x00000007ec937223 */ /* 0x000fe20000010803 */
[----:B------:R-:W-:Y:S01]  /*a3a0*/  IADD3 R3, R5, R149, RZ ;  /* 0x0000009505037210 */ /* 0x000fe20007ffe0ff */
[----:B------:R-:W-:Y:S01]  /*a3b0*/  FADD.FTZ R5, R136, R141 ;  /* 0x0000008d88057221 */ /* 0x000fe20000010000 */
[----:B------:R-:W-:Y:S01]  /*a3c0*/  LEA R141, R143, R90, 0x2 ;  /* 0x0000005a8f8d7211 */ /* 0x000fe200078e10ff */
[----:B------:R-:W-:Y:S01]  /*a3d0*/  BSSY B0, `(.L_x_6885) ;  /* 0x0000009000007945 */ /* 0x000fe20003800000 */
[----:B------:R-:W-:Y:S01]  /*a3e0*/  FADD.FTZ R112, R112, R147 ;  /* 0x0000009370707221 */ /* 0x000fe20000010000 */
[----:B------:R-:W-:Y:S01]  /*a3f0*/  FADD.FTZ R109, R6, -R109 ;  /* 0x8000006d066d7221 */ /* 0x000fe20000010000 */
[----:B------:R-:W-:-:S02]  /*a400*/  MOV R2, R4 ;  /* 0x0000000400027202 */ /* 0x000fc40000000f00 */
[----:B------:R-:W0:Y:S01]  /*a410*/  LDS R141, [R141+0x2200] ;  /* 0x002200008d8d7984 */ /* 0x000e220000000800 */
[C---:B------:R-:W-:Y:S02]  /*a420*/  IADD3 R143, R92.reuse, 0x80, RZ ;  /* 0x000000805c8f7810 */ /* 0x040fe40007ffe0ff */
[----:B------:R-:W-:Y:S01]  /*a430*/  IADD3 R147, R92, 0xc0, RZ ;  /* 0x000000c05c937810 */ /* 0x000fe20007ffe0ff */
[----:B------:R-:W-:Y:S06]  /*a440*/  @!P1 BRA `(.L_x_6886) ;  /* 0x0000000000049947 */ /* 0x000fec0003800000 */
[----:B0-----:R1:W-:Y:S02]  /*a450*/  REDG.E.ADD.F32.FTZ.RN.STRONG.GPU desc[UR20][R2.64+-0x1f00], R141 ;  /* 0xffe1008d020079a6 */ /* 0x0013e4000c10f394 */
.L_x_6886:
[----:B------:R-:W-:Y:S05]  /*a460*/  BSYNC B0 ;  /* 0x0000000000007941 */ /* 0x000fea0003800000 */
.L_x_6885:
[----:B01----:R-:W-:Y:S01]  /*a470*/  IADD3 R141, R92, 0x100, RZ ;  /* 0x000001005c8d7810 */ /* 0x003fe20007ffe0ff */
[----:B------:R-:W-:Y:S01]  /*a480*/  BSSY B0, `(.L_x_6887) ;  /* 0x0000010000007945 */ /* 0x000fe20003800000 */
[-C--:B------:R-:W-:Y:S02]  /*a490*/  LEA.HI.SX32 R143, R143, R92.reuse, 0x1b ;  /* 0x0000005c8f8f7211 */ /* 0x080fe400078fdaff */
[----:B------:R-:W-:Y:S02]  /*a4a0*/  LEA.HI.SX32 R149, R141, R92, 0x1b ;  /* 0x0000005c8d957211 */ /* 0x000fe400078fdaff */
        /* <DEDUP_REMOVED lines=13> */
.L_x_6888:
[----:B------:R-:W-:Y:S05]  /*a580*/  BSYNC B0 ;  /* 0x0000000000007941 */ /* 0x000fea0003800000 */
.L_x_6887:
[----:B01----:R0:W1:Y:S01]  /*a590*/  LDS R141, [R147+0x2400] ;  /* 0x00240000938d7984 */ /* 0x0030620000000800 */
[----:B------:R-:W-:Y:S01]  /*a5a0*/  BSSY B0, `(.L_x_6889) ;  /* 0x0000006000007945 */ /* 0x000fe20003800000 */
[----:B------:R-:W-:Y:S02]  /*a5b0*/  IADD3 R143, R92, 0x180, RZ ;  /* 0x000001805c8f7810 */ /* 0x000fe40007ffe0ff */
[----:B------:R-:W-:Y:S02]  /*a5c0*/  LEA.HI.SX32 R151, R151, R92, 0x1b ;  /* 0x0000005c97977211 */ /* 0x000fe400078fdaff */
[----:B------:R-:W-:Y:S01]  /*a5d0*/  LEA R149, R149, R90, 0x2 ;  /* 0x0000005a95957211 */ /* 0x000fe200078e10ff */
[----:B------:R-:W-:Y:S06]  /*a5e0*/  @!P1 BRA `(.L_x_6890) ;  /* 0x0000000000049947 */ /* 0x000fec0003800000 */
[----:B-1----:R2:W-:Y:S02]  /*a5f0*/  REDG.E.ADD.F32.FTZ.RN.STRONG.GPU desc[UR20][R2.64+-0x1d00], R141 ;  /* 0xffe3008d020079a6 */ /* 0x0025e4000c10f394 */
.L_x_6890:
[----:B------:R-:W-:Y:S05]  /*a600*/  BSYNC B0 ;  /* 0x0000000000007941 */ /* 0x000fea0003800000 */
.L_x_6889:
[----:B-12---:R1:W2:Y:S01]  /*a610*/  LDS R141, [R149+0x2500] ;  /* 0x00250000958d7984 */ /* 0x0062a20000000800 */
[----:B------:R-:W-:Y:S01]  /*a620*/  BSSY B0, `(.L_x_6891) ;  /* 0x0000006000007945 */ /* 0x000fe20003800000 */
[----:B0-----:R-:W-:Y:S02]  /*a630*/  IADD3 R147, R92, 0x1c0, RZ ;  /* 0x000001c05c937810 */ /* 0x001fe40007ffe0ff */
[----:B------:R-:W-:Y:S02]  /*a640*/  LEA.HI.SX32 R143, R143, R92, 0x1b ;  /* 0x0000005c8f8f7211 */ /* 0x000fe400078fdaff */
[----:B------:R-:W-:Y:S01]  /*a650*/  LEA R151, R151, R90, 0x2 ;  /* 0x0000005a97977211 */ /* 0x000fe200078e10ff */
[----:B------:R-:W-:Y:S06]  /*a660*/  @!P2 BRA `(.L_x_6892) ;  /* 0x000000000004a947 */ /* 0x000fec0003800000 */
[----:B--2---:R0:W-:Y:S02]  /*a670*/  REDG.E.ADD.F32.FTZ.RN.STRONG.GPU desc[UR20][R2.64+-0x1c00], R141 ;  /* 0xffe4008d020079a6 */ /* 0x0041e4000c10f394 */
.L_x_6892:
[----:B------:R-:W-:Y:S05]  /*a680*/  BSYNC B0 ;  /* 0x0000000000007941 */ /* 0x000fea0003800000 */
.L_x_6891:
[----:B0-2---:R0:W2:Y:S01]  /*a690*/  LDS R141, [R151+0x2600] ;  /* 0x00260000978d7984 */ /* 0x0050a20000000800 */
[----:B------:R-:W-:Y:S01]  /*a6a0*/  BSSY B0, `(.L_x_6893) ;  /* 0x0000005000007945 */ /* 0x000fe20003800000 */
[----:B------:R-:W-:Y:S02]  /*a6b0*/  LEA.HI.SX32 R147, R147, R92, 0x1b ;  /* 0x0000005c93937211 */ /* 0x000fe400078fdaff */
[----:B------:R-:W-:Y:S01]  /*a6c0*/  LEA R143, R143, R90, 0x2 ;  /* 0x0000005a8f8f7211 */ /* 0x000fe200078e10ff */
[----:B------:R-:W-:Y:S06]  /*a6d0*/  @!P3 BRA `(.L_x_6894) ;  /* 0x000000000004b947 */ /* 0x000fec0003800000 */
[----:B--2---:R4:W-:Y:S02]  /*a6e0*/  REDG.E.ADD.F32.FTZ.RN.STRONG.GPU desc[UR20][R2.64+-0x1b00], R141 ;  /* 0xffe5008d020079a6 */ /* 0x0049e4000c10f394 */
.L_x_6894:
[----:B------:R-:W-:Y:S05]  /*a6f0*/  BSYNC B0 ;  /* 0x0000000000007941 */ /* 0x000fea0003800000 */
.L_x_6893:
[----:B--2-4-:R2:W4:Y:S01]  /*a700*/  LDS R141, [R143+0x2700] ;  /* 0x002700008f8d7984 */ /* 0x0145220000000800 */
[----:B------:R-:W-:Y:S01]  /*a710*/  BSSY B0, `(.L_x_6895) ;  /* 0x0000004000007945 */ /* 0x000fe20003800000 */
[----:B------:R-:W-:-:S03]  /*a720*/  LEA R147, R147, R90, 0x2 ;  /* 0x0000005a93937211 */ /* 0x000fc600078e10ff */
[----:B------:R-:W-:Y:S05]  /*a730*/  @!P4 BRA `(.L_x_6896) ;  /* 0x000000000004c947 */ /* 0x000fea0003800000 */
[----:B----4-:R4:W-:Y:S02]  /*a740*/  REDG.E.ADD.F32.FTZ.RN.STRONG.GPU desc[UR20][R2.64+-0x1a00], R141 ;  /* 0xffe6008d020079a6 */ /* 0x0109e4000c10f394 */
.L_x_6896:
[----:B------:R-:W-:Y:S05]  /*a750*/  BSYNC B0 ;  /* 0x0000000000007941 */ /* 0x000fea0003800000 */
.L_x_6895:
[----:B----4-:R4:W0:Y:S01]  /*a760*/  LDS R141, [R147+0x2800] ;  /* 0x00280000938d7984 */ /* 0x0108220000000800 */
[----:B------:R-:W-:Y:S01]  /*a770*/  BSSY B0, `(.L_x_6897) ;  /* 0x0000005000007945 */ /* 0x000fe20003800000 */
[C---:B-1----:R-:W-:Y:S02]  /*a780*/  IADD3 R149, R92.reuse, 0x200, RZ ;  /* 0x000002005c957810 */ /* 0x042fe40007ffe0ff */
[----:B--2---:R-:W-:Y:S01]  /*a790*/  IADD3 R143, R92, 0x240, RZ ;  /* 0x000002405c8f7810 */ /* 0x004fe20007ffe0ff */
[----:B------:R-:W-:Y:S06]  /*a7a0*/  @!P5 BRA `(.L_x_6898) ;  /* 0x000000000004d947 */ /* 0x000fec0003800000 */
[----:B0-----:R1:W-:Y:S02]  /*a7b0*/  REDG.E.ADD.F32.FTZ.RN.STRONG.GPU desc[UR20][R2.64+-0x1900], R141 ;  /* 0xffe7008d020079a6 */ /* 0x0013e4000c10f394 */
.L_x_6898:
[----:B------:R-:W-:Y:S05]  /*a7c0*/  BSYNC B0 ;  /* 0x0000000000007941 */ /* 0x000fea0003800000 */
.L_x_6897:
[----:B01----:R-:W-:Y:S01]  /*a7d0*/  LEA.HI.SX32 R141, R149, R92, 0x1b ;  /* 0x0000005c958d7211 */ /* 0x003fe200078fdaff */
[----:B------:R-:W-:Y:S01]  /*a7e0*/  BSSY B0, `(.L_x_6899) ;  /* 0x0000010000007945 */ /* 0x000fe20003800000 */
[----:B------:R-:W-:Y:S02]  /*a7f0*/  ISETP.GE.AND P6, PT, R107, 0x201, PT ;  /* 0x000002016b00780c */ /* 0x000fe40003fc6270 */
[----:B------:R-:W-:Y:S02]  /*a800*/  LEA R141, R141, R90, 0x2 ;  /* 0x0000005a8d8d7211 */ /* 0x000fe400078e10ff */
[C---:B----4-:R-:W-:Y:S02]  /*a810*/  IADD3 R147, R92.reuse, 0x280, RZ ;  /* 0x000002805c937810 */ /* 0x050fe40007ffe0ff */
        /* <DEDUP_REMOVED lines=12> */
.L_x_6900:
[----:B------:R-:W-:Y:S05]  /*a8e0*/  BSYNC B0 ;  /* 0x0000000000007941 */ /* 0x000fea0003800000 */
.L_x_6899:
[----:B01----:R0:W1:Y:S01]  /*a8f0*/  LDS R141, [R4+0x2a00] ;  /* 0x002a0000048d7984 */ /* 0x0030620000000800 */
[----:B------:R-:W-:Y:S01]  /*a900*/  BSSY B0, `(.L_x_6901) ;  /* 0x0000006000007945 */ /* 0x000fe20003800000 */
[----:B------:R-:W-:Y:S02]  /*a910*/  IADD3 R143, R92, 0x300, RZ ;  /* 0x000003005c8f7810 */ /* 0x000fe40007ffe0ff */
[----:B------:R-:W-:Y:S02]  /*a920*/  LEA.HI.SX32 R149, R149, R92, 0x1b ;  /* 0x0000005c95957211 */ /* 0x000fe400078fdaff */
[----:B------:R-:W-:Y:S01]  /*a930*/  LEA R6, R147, R90, 0x2 ;  /* 0x0000005a93067211 */ /* 0x000fe200078e10ff */
[----:B------:R-:W-:Y:S06]  /*a940*/  @!P1 BRA `(.L_x_6902) ;  /* 0x0000000000049947 */ /* 0x000fec0003800000 */
[----:B-1----:R2:W-:Y:S02]  /*a950*/  REDG.E.ADD.F32.FTZ.RN.STRONG.GPU desc[UR20][R2.64+-0x1700], R141 ;  /* 0xffe9008d020079a6 */ /* 0x0025e4000c10f394 */
.L_x_6902:
[----:B------:R-:W-:Y:S05]  /*a960*/  BSYNC B0 ;  /* 0x0000000000007941 */ /* 0x000fea0003800000 */
.L_x_6901:
[----:B-12---:R1:W2:Y:S01]  /*a970*/  LDS R141, [R6+0x2b00] ;  /* 0x002b0000068d7984 */ /* 0x0062a20000000800 */
[----:B------:R-:W-:Y:S01]  /*a980*/  BSSY B0, `(.L_x_6903) ;  /* 0x0000006000007945 */ /* 0x000fe20003800000 */
[----:B------:R-:W-:Y:S02]  /*a990*/  IADD3 R147, R92, 0x340, RZ ;  /* 0x000003405c937810 */ /* 0x000fe40007ffe0ff */
[----:B------:R-:W-:Y:S02]  /*a9a0*/  LEA.HI.SX32 R143, R143, R92, 0x1b ;  /* 0x0000005c8f8f7211 */ /* 0x000fe400078fdaff */
[----:B------:R-:W-:Y:S01]  /*a9b0*/  LEA R149, R149, R90, 0x2 ;  /* 0x0000005a95957211 */ /* 0x000fe200078e10ff */
[----:B------:R-:W-:Y:S06]  /*a9c0*/  @!P2 BRA `(.L_x_6904) ;  /* 0x000000000004a947 */ /* 0x000fec0003800000 */
[----:B--2---:R4:W-:Y:S02]  /*a9d0*/  REDG.E.ADD.F32.FTZ.RN.STRONG.GPU desc[UR20][R2.64+-0x1600], R141 ;  /* 0xffea008d020079a6 */ /* 0x0049e4000c10f394 */
.L_x_6904:
[----:B------:R-:W-:Y:S05]  /*a9e0*/  BSYNC B0 ;  /* 0x0000000000007941 */ /* 0x000fea0003800000 */
.L_x_6903:
[----:B--2-4-:R2:W4:Y:S01]  /*a9f0*/  LDS R141, [R149+0x2c00] ;  /* 0x002c0000958d7984 */ /* 0x0145220000000800 */
[----:B------:R-:W-:Y:S01]  /*aa00*/  BSSY B0, `(.L_x_6905) ;  /* 0x0000005000007945 */ /* 0x000fe20003800000 */
[----:B------:R-:W-:Y:S02]  /*aa10*/  LEA.HI.SX32 R147, R147, R92, 0x1b ;  /* 0x0000005c93937211 */ /* 0x000fe400078fdaff */
[----:B------:R-:W-:Y:S01]  /*aa20*/  LEA R143, R143, R90, 0x2 ;  /* 0x0000005a8f8f7211 */ /* 0x000fe200078e10ff */
[----:B------:R-:W-:Y:S06]  /*aa30*/  @!P3 BRA `(.L_x_6906) ;  /* 0x000000000004b947 */ /* 0x000fec0003800000 */
[----:B----4-:R4:W-:Y:S02]  /*aa40*/  REDG.E.ADD.F32.FTZ.RN.STRONG.GPU desc[UR20][R2.64+-0x1500], R141 ;  /* 0xffeb008d020079a6 */ /* 0x0109e4000c10f394 */
.L_x_6906:
[----:B------:R-:W-:Y:S05]  /*aa50*/  BSYNC B0 ;  /* 0x0000000000007941 */ /* 0x000fea0003800000 */
.L_x_6905:
[----:B----4-:R4:W1:Y:S01]  /*aa60*/  LDS R141, [R143+0x2d00] ;  /* 0x002d00008f8d7984 */ /* 0x0108620000000800 */
[----:B------:R-:W-:Y:S01]  /*aa70*/  BSSY B0, `(.L_x_6907) ;  /* 0x0000004000007945 */ /* 0x000fe20003800000 */
[----:B0-----:R-:W-:-:S03]  /*aa80*/  LEA R4, R147, R90, 0x2 ;  /* 0x0000005a93047211 */ /* 0x001fc600078e10ff */
[----:B------:R-:W-:Y:S05]  /*aa90*/  @!P4 BRA `(.L_x_6908) ;  /* 0x000000000004c947 */ /* 0x000fea0003800000 */
[----:B-1----:R0:W-:Y:S02]  /*aaa0*/  REDG.E.ADD.F32.FTZ.RN.STRONG.GPU desc[UR20][R2.64+-0x1400], R141 ;  /* 0xffec008d020079a6 */ /* 0x0021e4000c10f394 */
.L_x_6908:
[----:B------:R-:W-:Y:S05]  /*aab0*/  BSYNC B0 ;  /* 0x0000000000007941 */ /* 0x000fea0003800000 */
.L_x_6907:
[----:B01----:R0:W1:Y:S01]  /*aac0*/  LDS R141, [R4+0x2e00] ;  /* 0x002e0000048d7984 */ /* 0x0030620000000800 */
[----:B------:R-:W-:Y:S01]  /*aad0*/  BSSY B0, `(.L_x_6909) ;  /* 0x0000005000007945 */ /* 0x000fe20003800000 */
[C---:B----4-:R-:W-:Y:S02]  /*aae0*/  IADD3 R143, R92.reuse, 0x380, RZ ;  /* 0x000003805c8f7810 */ /* 0x050fe40007ffe0ff */
[----:B------:R-:W-:Y:S01]  /*aaf0*/  IADD3 R147, R92, 0x3c0, RZ ;  /* 0x000003c05c937810 */ /* 0x000fe20007ffe0ff */
[----:B------:R-:W-:Y:S06]  /*ab00*/  @!P5 BRA `(.L_x_6910) ;  /* 0x000000000004d947 */ /* 0x000fec0003800000 */
[----:B-1----:R4:W-:Y:S02]  /*ab10*/  REDG.E.ADD.F32.FTZ.RN.STRONG.GPU desc[UR20][R2.64+-0x1300], R141 ;  /* 0xffed008d020079a6 */ /* 0x0029e4000c10f394 */
.L_x_6910:
[----:B------:R-:W-:Y:S05]  /*ab20*/  BSYNC B0 ;  /* 0x0000000000007941 */ /* 0x000fea0003800000 */
.L_x_6909:
[----:B-1--4-:R-:W-:Y:S01]  /*ab30*/  IADD3 R141, R92, 0x400, RZ ;  /* 0x000004005c8d7810 */ /* 0x012fe20007ffe0ff */
[----:B------:R-:W-:Y:S01]  /*ab40*/  BSSY B0, `(.L_x_6911) ;  /* 0x0000010000007945 */ /* 0x000fe20003800000 */
[-C--:B------:R-:W-:Y:S02]  /*ab50*/  LEA.HI.SX32 R143, R143, R92.reuse, 0x1b ;  /* 0x0000005c8f8f7211 */ /* 0x080fe400078fdaff */
[----:B--2---:R-:W-:Y:S02]  /*ab60*/  LEA.HI.SX32 R149, R141, R92, 0x1b ;  /* 0x0000005c8d957211 */ /* 0x004fe400078fdaff */
[----:B------:R-:W-:Y:S02]  /*ab70*/  LEA R141, R143, R90, 0x2 ;  /* 0x0000005a8f8d7211 */ /* 0x000fe400078e10ff */
[----:B------:R-:W-:Y:S02]  /*ab80*/  ISETP.GE.AND P6, PT, R107, 0x381, PT ;  /* 0x000003816b00780c */ /* 0x000fe40003fc6270 */
[----:B------:R-:W-:-:S02]  /*ab90*/  LEA.HI.SX32 R147, R147, R92, 0x1b ;  /* 0x0000005c93937211 */ /* 0x000fc400078fdaff */
[----:B------:R-:W1:Y:S01]  /*aba0*/  LDS R141, [R141+0x2f00] ;  /* 0x002f00008d8d7984 */ /* 0x000e620000000800 */
        /* <DEDUP_REMOVED lines=9> */
.L_x_6912:
[----:B------:R-:W-:Y:S05]  /*ac40*/  BSYNC B0 ;  /* 0x0000000000007941 */ /* 0x000fea0003800000 */
.L_x_6911:
[----:B-12---:R1:W2:Y:S01]  /*ac50*/  LDS R141, [R147+0x3000] ;  /* 0x00300000938d7984 */ /* 0x0062a20000000800 */
[----:B------:R-:W-:Y:S01]  /*ac60*/  BSSY B0, `(.L_x_6913) ;  /* 0x0000006000007945 */ /* 0x000fe20003800000 */
[----:B------:R-:W-:Y:S02]  /*ac70*/  IADD3 R143, R92, 0x480, RZ ;  /* 0x000004805c8f7810 */ /* 0x000fe40007ffe0ff */
[----:B------:R-:W-:Y:S02]  /*ac80*/  LEA.HI.SX32 R151, R151, R92, 0x1b ;  /* 0x0000005c97977211 */ /* 0x000fe400078fdaff */
[----:B------:R-:W-:Y:S01]  /*ac90*/  LEA R149, R149, R90, 0x2 ;  /* 0x0000005a95957211 */ /* 0x000fe200078e10ff */
[----:B------:R-:W-:Y:S06]  /*aca0*/  @!P1 BRA `(.L_x_6914) ;  /* 0x0000000000049947 */ /* 0x000fec0003800000 */
[----:B--2---:R4:W-:Y:S02]  /*acb0*/  REDG.E.ADD.F32.FTZ.RN.STRONG.GPU desc[UR20][R2.64+-0x1100], R141 ;  /* 0xffef008d020079a6 */ /* 0x0049e4000c10f394 */
.L_x_6914:
[----:B------:R-:W-:Y:S05]  /*acc0*/  BSYNC B0 ;  /* 0x0000000000007941 */ /* 0x000fea0003800000 */
.L_x_6913:
[----:B--2-4-:R2:W4:Y:S01]  /*acd0*/  LDS R141, [R149+0x3100] ;  /* 0x00310000958d7984 */ /* 0x0145220000000800 */
[----:B------:R-:W-:Y:S01]  /*ace0*/  BSSY B0, `(.L_x_6915) ;  /* 0x0000006000007945 */ /* 0x000fe20003800000 */
[----:B-1----:R-:W-:Y:S02]  /*acf0*/  IADD3 R147, R92, 0x4c0, RZ ;  /* 0x000004c05c937810 */ /* 0x002fe40007ffe0ff */
[----:B------:R-:W-:Y:S02]  /*ad00*/  LEA.HI.SX32 R143, R143, R92, 0x1b ;  /* 0x0000005c8f8f7211 */ /* 0x000fe400078fdaff */
[----:B------:R-:W-:Y:S01]  /*ad10*/  LEA R151, R151, R90, 0x2 ;  /* 0x0000005a97977211 */ /* 0x000fe200078e10ff */
[----:B------:R-:W-:Y:S06]  /*ad20*/  @!P2 BRA `(.L_x_6916) ;  /* 0x000000000004a947 */ /* 0x000fec0003800000 */
[----:B----4-:R1:W-:Y:S02]  /*ad30*/  REDG.E.ADD.F32.FTZ.RN.STRONG.GPU desc[UR20][R2.64+-0x1000], R141 ;  /* 0xfff0008d020079a6 */ /* 0x0103e4000c10f394 */
.L_x_6916:
[----:B------:R-:W-:Y:S05]  /*ad40*/  BSYNC B0 ;  /* 0x0000000000007941 */ /* 0x000fea0003800000 */
.L_x_6915:
[----:B-1--4-:R1:W4:Y:S01]  /*ad50*/  LDS R141, [R151+0x3200] ;  /* 0x00320000978d7984 */ /* 0x0123220000000800 */
[----:B------:R-:W-:Y:S01]  /*ad60*/  BSSY B0, `(.L_x_6917) ;  /* 0x0000005000007945 */ /* 0x000fe20003800000 */
[----:B------:R-:W-:Y:S02]  /*ad70*/  LEA.HI.SX32 R147, R147, R92, 0x1b ;  /* 0x0000005c93937211 */ /* 0x000fe400078fdaff */
[----:B------:R-:W-:Y:S01]  /*ad80*/  LEA R143, R143, R90, 0x2 ;  /* 0x0000005a8f8f7211 */ /* 0x000fe200078e10ff */
[----:B------:R-:W-:Y:S06]  /*ad90*/  @!P3 BRA `(.L_x_6918) ;  /* 0x000000000004b947 */ /* 0x000fec0003800000 */
[----:B----4-:R4:W-:Y:S02]  /*ada0*/  REDG.E.ADD.F32.FTZ.RN.STRONG.GPU desc[UR20][R2.64+-0xf00], R141 ;  /* 0xfff1008d020079a6 */ /* 0x0109e4000c10f394 */
.L_x_6918:
[----:B------:R-:W-:Y:S05]  /*adb0*/  BSYNC B0 ;  /* 0x0000000000007941 */ /* 0x000fea0003800000 */
.L_x_6917:
[----:B----4-:R4:W1:Y:S01]  /*adc0*/  LDS R141, [R143+0x3300] ;  /* 0x003300008f8d7984 */ /* 0x0108620000000800 */
[----:B------:R-:W-:Y:S01]  /*add0*/  BSSY B0, `(.L_x_6919) ;  /* 0x0000004000007945 */ /* 0x000fe20003800000 */
[----:B0-----:R-:W-:-:S03]  /*ade0*/  LEA R4, R147, R90, 0x2 ;  /* 0x0000005a93047211 */ /* 0x001fc600078e10ff */
[----:B------:R-:W-:Y:S05]  /*adf0*/  @!P4 BRA `(.L_x_6920) ;  /* 0x000000000004c947 */ /* 0x000fea0003800000 */
[----:B-1----:R0:W-:Y:S02]  /*ae00*/  REDG.E.ADD.F32.FTZ.RN.STRONG.GPU desc[UR20][R2.64+-0xe00], R141 ;  /* 0xfff2008d020079a6 */ /* 0x0021e4000c10f394 */
.L_x_6920:
[----:B------:R-:W-:Y:S05]  /*ae10*/  BSYNC B0 ;  /* 0x0000000000007941 */ /* 0x000fea0003800000 */
.L_x_6919:
[----:B01----:R0:W1:Y:S01]  /*ae20*/  LDS R141, [R4+0x3400] ;  /* 0x00340000048d7984 */ /* 0x0030620000000800 */
[----:B------:R-:W-:Y:S01]  /*ae30*/  BSSY B0, `(.L_x_6921) ;  /* 0x0000005000007945 */ /* 0x000fe20003800000 */
[C---:B----4-:R-:W-:Y:S02]  /*ae40*/  IADD3 R143, R92.reuse, 0x500, RZ ;  /* 0x000005005c8f7810 */ /* 0x050fe40007ffe0ff */
[----:B------:R-:W-:Y:S01]  /*ae50*/  IADD3 R147, R92, 0x540, RZ ;  /* 0x000005405c937810 */ /* 0x000fe20007ffe0ff */
[----:B------:R-:W-:Y:S06]  /*ae60*/  @!P5 BRA `(.L_x_6922) ;  /* 0x000000000004d947 */ /* 0x000fec0003800000 */
[----:B-1----:R4:W-:Y:S02]  /*ae70*/  REDG.E.ADD.F32.FTZ.RN.STRONG.GPU desc[UR20][R2.64+-0xd00], R141 ;  /* 0xfff3008d020079a6 */ /* 0x0029e4000c10f394 */
.L_x_6922:
[----:B------:R-:W-:Y:S05]  /*ae80*/  BSYNC B0 ;  /* 0x0000000000007941 */ /* 0x000fea0003800000 */
.L_x_6921:
        /* <DEDUP_REMOVED lines=17> */
.L_x_6924:
[----:B------:R-:W-:Y:S05]  /*afa0*/  BSYNC B0 ;  /* 0x0000000000007941 */ /* 0x000fea0003800000 */
.L_x_6923:
[----:B-12---:R1:W2:Y:S01]  /*afb0*/  LDS R141, [R147+0x3600] ;  /* 0x00360000938d7984 */ /* 0x0062a20000000800 */
[----:B------:R-:W-:Y:S01]  /*afc0*/  BSSY B0, `(.L_x_6925) ;  /* 0x0000006000007945 */ /* 0x000fe20003800000 */
[----:B------:R-:W-:Y:S02]  /*afd0*/  IADD3 R143, R92, 0x600, RZ ;  /* 0x000006005c8f7810 */ /* 0x000fe40007ffe0ff */
[----:B------:R-:W-:Y:S02]  /*afe0*/  LEA.HI.SX32 R151, R151, R92, 0x1b ;  /* 0x0000005c97977211 */ /* 0x000fe400078fdaff */
[----:B------:R-:W-:Y:S01]  /*aff0*/  LEA R149, R149, R90, 0x2 ;  /* 0x0000005a95957211 */ /* 0x000fe200078e10ff */
[----:B------:R-:W-:Y:S06]  /*b000*/  @!P1 BRA `(.L_x_6926) ;  /* 0x0000000000049947 */ /* 0x000fec0003800000 */
[----:B--2---:R4:W-:Y:S02]  /*b010*/  REDG.E.ADD.F32.FTZ.RN.STRONG.GPU desc[UR20][R2.64+-0xb00], R141 ;  /* 0xfff5008d020079a6 */ /* 0x0049e4000c10f394 */
.L_x_6926:
[----:B------:R-:W-:Y:S05]  /*b020*/  BSYNC B0 ;  /* 0x0000000000007941 */ /* 0x000fea0003800000 */
.L_x_6925:
[----:B--2-4-:R2:W4:Y:S01]  /*b030*/  LDS R141, [R149+0x3700] ;  /* 0x00370000958d7984 */ /* 0x0145220000000800 */
[----:B------:R-:W-:Y:S01]  /*b040*/  BSSY B0, `(.L_x_6927) ;  /* 0x0000006000007945 */ /* 0x000fe20003800000 */
[----:B-1----:R-:W-:Y:S02]  /*b050*/  IADD3 R147, R92, 0x640, RZ ;  /* 0x000006405c937810 */ /* 0x002fe40007ffe0ff */
[----:B------:R-:W-:Y:S02]  /*b060*/  LEA.HI.SX32 R143, R143, R92, 0x1b ;  /* 0x0000005c8f8f7211 */ /* 0x000fe400078fdaff */
[----:B------:R-:W-:Y:S01]  /*b070*/  LEA R151, R151, R90, 0x2 ;  /* 0x0000005a97977211 */ /* 0x000fe200078e10ff */
[----:B------:R-:W-:Y:S06]  /*b080*/  @!P2 BRA `(.L_x_6928) ;  /* 0x000000000004a947 */ /* 0x000fec0003800000 */
[----:B----4-:R1:W-:Y:S02]  /*b090*/  REDG.E.ADD.F32.FTZ.RN.STRONG.GPU desc[UR20][R2.64+-0xa00], R141 ;  /* 0xfff6008d020079a6 */ /* 0x0103e4000c10f394 */
.L_x_6928:
[----:B------:R-:W-:Y:S05]  /*b0a0*/  BSYNC B0 ;  /* 0x0000000000007941 */ /* 0x000fea0003800000 */
.L_x_6927:
[----:B-1--4-:R1:W4:Y:S01]  /*b0b0*/  LDS R141, [R151+0x3800] ;  /* 0x00380000978d7984 */ /* 0x0123220000000800 */
[----:B------:R-:W-:Y:S01]  /*b0c0*/  BSSY B0, `(.L_x_6929) ;  /* 0x0000005000007945 */ /* 0x000fe20003800000 */
[----:B------:R-:W-:Y:S02]  /*b0d0*/  LEA.HI.SX32 R147, R147, R92, 0x1b ;  /* 0x0000005c93937211 */ /* 0x000fe400078fdaff */
[----:B------:R-:W-:Y:S01]  /*b0e0*/  LEA R143, R143, R90, 0x2 ;  /* 0x0000005a8f8f7211 */ /* 0x000fe200078e10ff */
[----:B------:R-:W-:Y:S06]  /*b0f0*/  @!P3 BRA `(.L_x_6930) ;  /* 0x000000000004b947 */ /* 0x000fec0003800000 */
[----:B----4-:R4:W-:Y:S02]  /*b100*/  REDG.E.ADD.F32.FTZ.RN.STRONG.GPU desc[UR20][R2.64+-0x900], R141 ;  /* 0xfff7008d020079a6 */ /* 0x0109e4000c10f394 */
.L_x_6930:
[----:B------:R-:W-:Y:S05]  /*b110*/  BSYNC B0 ;  /* 0x0000000000007941 */ /* 0x000fea0003800000 */
.L_x_6929:
[----:B----4-:R4:W1:Y:S01]  /*b120*/  LDS R141, [R143+0x3900] ;  /* 0x003900008f8d7984 */ /* 0x0108620000000800 */
[----:B------:R-:W-:Y:S01]  /*b130*/  BSSY B0, `(.L_x_6931) ;  /* 0x0000004000007945 */ /* 0x000fe20003800000 */
[----:B0-----:R-:W-:-:S03]  /*b140*/  LEA R4, R147, R90, 0x2 ;  /* 0x0000005a93047211 */ /* 0x001fc600078e10ff */
[----:B------:R-:W-:Y:S05]  /*b150*/  @!P4 BRA `(.L_x_6932) ;  /* 0x000000000004c947 */ /* 0x000fea0003800000 */
[----:B-1----:R0:W-:Y:S02]  /*b160*/  REDG.E.ADD.F32.FTZ.RN.STRONG.GPU desc[UR20][R2.64+-0x800], R141 ;  /* 0xfff8008d020079a6 */ /* 0x0021e4000c10f394 */
.L_x_6932:
[----:B------:R-:W-:Y:S05]  /*b170*/  BSYNC B0 ;  /* 0x0000000000007941 */ /* 0x000fea0003800000 */
.L_x_6931:
[----:B01----:R0:W1:Y:S01]  /*b180*/  LDS R141, [R4+0x3a00] ;  /* 0x003a0000048d7984 */ /* 0x0030620000000800 */
[----:B------:R-:W-:Y:S01]  /*b190*/  BSSY B0, `(.L_x_6933) ;  /* 0x0000005000007945 */ /* 0x000fe20003800000 */
[C---:B----4-:R-:W-:Y:S02]  /*b1a0*/  IADD3 R143, R92.reuse, 0x680, RZ ;  /* 0x000006805c8f7810 */ /* 0x050fe40007ffe0ff */
[----:B------:R-:W-:Y:S01]  /*b1b0*/  IADD3 R147, R92, 0x6c0, RZ ;  /* 0x000006c05c937810 */ /* 0x000fe20007ffe0ff */
[----:B------:R-:W-:Y:S06]  /*b1c0*/  @!P5 BRA `(.L_x_6934) ;  /* 0x000000000004d947 */ /* 0x000fec0003800000 */
[----:B-1----:R4:W-:Y:S02]  /*b1d0*/  REDG.E.ADD.F32.FTZ.RN.STRONG.GPU desc[UR20][R2.64+-0x700], R141 ;  /* 0xfff9008d020079a6 */ /* 0x0029e4000c10f394 */
.L_x_6934:
[----:B------:R-:W-:Y:S05]  /*b1e0*/  BSYNC B0 ;  /* 0x0000000000007941 */ /* 0x000fea0003800000 */
.L_x_6933:
        /* <DEDUP_REMOVED lines=17> */
.L_x_6936:
[----:B------:R-:W-:Y:S05]  /*b300*/  BSYNC B0 ;  /* 0x0000000000007941 */ /* 0x000fea0003800000 */
.L_x_6935:
[----:B------:R4:W0:Y:S01]  /*b310*/  LDS R107, [R147+0x3c00] ;  /* 0x003c0000936b7984 */ /* 0x0008220000000800 */
[----:B------:R-:W-:Y:S01]  /*b320*/  BSSY B0, `(.L_x_6937) ;  /* 0x0000006000007945 */ /* 0x000fe20003800000 */
[----:B-12---:R-:W-:Y:S02]  /*b330*/  IADD3 R141, R92, 0x780, RZ ;  /* 0x000007805c8d7810 */ /* 0x006fe40007ffe0ff */
[----:B------:R-:W-:Y:S02]  /*b340*/  LEA.HI.SX32 R151, R151, R92, 0x1b ;  /* 0x0000005c97977211 */ /* 0x000fe400078fdaff */
[----:B------:R-:W-:Y:S01]  /*b350*/  LEA R149, R149, R90, 0x2 ;  /* 0x0000005a95957211 */ /* 0x000fe200078e10ff */
[----:B------:R-:W-:Y:S06]  /*b360*/  @!P1 BRA `(.L_x_6938) ;  /* 0x0000000000049947 */ /* 0x000fec0003800000 */
[----:B0-----:R1:W-:Y:S02]  /*b370*/  REDG.E.ADD.F32.FTZ.RN.STRONG.GPU desc[UR20][R2.64+-0x500], R107 ;  /* 0xfffb006b020079a6 */ /* 0x0013e4000c10f394 */
.L_x_6938:
[----:B------:R-:W-:Y:S05]  /*b380*/  BSYNC B0 ;  /* 0x0000000000007941 */ /* 0x000fea0003800000 */
.L_x_6937:
[----:B01----:R0:W1:Y:S01]  /*b390*/  LDS R107, [R149+0x3d00] ;  /* 0x003d0000956b7984 */ /* 0x0030620000000800 */
[----:B------:R-:W-:Y:S01]  /*b3a0*/  BSSY B0, `(.L_x_6939) ;  /* 0x0000006000007945 */ /* 0x000fe20003800000 */
[----:B------:R-:W-:Y:S02]  /*b3b0*/  IADD3 R143, R92, 0x7c0, RZ ;  /* 0x000007c05c8f7810 */ /* 0x000fe40007ffe0ff */
[----:B------:R-:W-:Y:S02]  /*b3c0*/  LEA.HI.SX32 R141, R141, R92, 0x1b ;  /* 0x0000005c8d8d7211 */ /* 0x000fe400078fdaff */
[----:B------:R-:W-:Y:S01]  /*b3d0*/  LEA R151, R151, R90, 0x2 ;  /* 0x0000005a97977211 */ /* 0x000fe200078e10ff */
[----:B------:R-:W-:Y:S06]  /*b3e0*/  @!P2 BRA `(.L_x_6940) ;  /* 0x000000000004a947 */ /* 0x000fec0003800000 */
[----:B-1----:R2:W-:Y:S02]  /*b3f0*/  REDG.E.ADD.F32.FTZ.RN.STRONG.GPU desc[UR20][R2.64+-0x400], R107 ;  /* 0xfffc006b020079a6 */ /* 0x0025e4000c10f394 */
.L_x_6940:
[----:B------:R-:W-:Y:S05]  /*b400*/  BSYNC B0 ;  /* 0x0000000000007941 */ /* 0x000fea0003800000 */
.L_x_6939:
[----:B------:R-:W-:Y:S01]  /*b410*/  FMUL.FTZ R4, R238, R7 ;  /* 0x00000007ee047220 */ /* 0x000fe20000410000 */
[----:B------:R-:W-:Y:S01]  /*b420*/  BSSY B0, `(.L_x_6941) ;  /* 0x0000006000007945 */ /* 0x000fe20003800000 */
[----:B------:R0:W0:Y:S01]  /*b430*/  LDS R7, [R151+0x3e00] ;  /* 0x003e000097077984 */ /* 0x0000220000000800 */
[----:B------:R-:W-:Y:S02]  /*b440*/  LEA.HI.SX32 R143, R143, R92, 0x1b ;  /* 0x0000005c8f8f7211 */ /* 0x000fe400078fdaff */
[----:B------:R-:W-:Y:S01]  /*b450*/  LEA R141, R141, R90, 0x2 ;  /* 0x0000005a8d8d7211 */ /* 0x000fe200078e10ff */
[----:B------:R-:W-:Y:S06]  /*b460*/  @!P3 BRA `(.L_x_6942) ;  /* 0x000000000004b947 */ /* 0x000fec0003800000 */
[----:B0-----:R0:W-:Y:S02]  /*b470*/  REDG.E.ADD.F32.FTZ.RN.STRONG.GPU desc[UR20][R2.64+-0x300], R7 ;  /* 0xfffd0007020079a6 */ /* 0x0011e4000c10f394 */
.L_x_6942:
[----:B------:R-:W-:Y:S05]  /*b480*/  BSYNC B0 ;  /* 0x0000000000007941 */ /* 0x000fea0003800000 */
.L_x_6941:
[----:B0-----:R0:W0:Y:S01]  /*b490*/  LDS R7, [R141+0x3f00] ;  /* 0x003f00008d077984 */ /* 0x0010220000000800 */
[----:B------:R-:W-:Y:S01]  /*b4a0*/  BSSY B0, `(.L_x_6943) ;  /* 0x0000005000007945 */ /* 0x000fe20003800000 */
[----:B------:R-:W-:Y:S01]  /*b4b0*/  LEA R143, R143, R90, 0x2 ;  /* 0x0000005a8f8f7211 */ /* 0x000fe200078e10ff */
[----:B------:R-:W-:Y:S02]  /*b4c0*/  FFMA.FTZ R4, R145, R236, R4 ;  /* 0x000000ec91047223 */ /* 0x000fe40000010004 */
[----:B------:R-:W-:Y:S05]  /*b4d0*/  @!P4 BRA `(.L_x_6944) ;  /* 0x000000000004c947 */ /* 0x000fea0003800000 */
[----:B0-----:R0:W-:Y:S02]  /*b4e0*/  REDG.E.ADD.F32.FTZ.RN.STRONG.GPU desc[UR20][R2.64+-0x200], R7 ;  /* 0xfffe0007020079a6 */ /* 0x0011e4000c10f394 */
.L_x_6944:
[----:B------:R-:W-:Y:S05]  /*b4f0*/  BSYNC B0 ;  /* 0x0000000000007941 */ /* 0x000fea0003800000 */
.L_x_6943:
[----:B------:R-:W-:Y:S01]  /*b500*/  FADD.FTZ R4, R5, R4 ;  /* 0x0000000405047221 */ /* 0x000fe20000010000 */
[----:B------:R-:W-:Y:S01]  /*b510*/  BSSY B0, `(.L_x_6945) ;  /* 0x0000004000007945 */ /* 0x000fe20003800000 */
[----:B------:R0:W0:Y:S03]  /*b520*/  LDS R5, [R143+0x4000] ;  /* 0x004000008f057984 */ /* 0x0000260000000800 */
[----:B------:R-:W-:Y:S05]  /*b530*/  @!P5 BRA `(.L_x_6946) ;  /* 0x000000000004d947 */ /* 0x000fea0003800000 */
[----:B0-----:R0:W-:Y:S02]  /*b540*/  REDG.E.ADD.F32.FTZ.RN.STRONG.GPU desc[UR20][R2.64+-0x100], R5 ;  /* 0xffff0005020079a6 */ /* 0x0011e4000c10f394 */
.L_x_6946:
[----:B------:R-:W-:Y:S05]  /*b550*/  BSYNC B0 ;  /* 0x0000000000007941 */ /* 0x000fea0003800000 */
.L_x_6945:
[----:B------:R-:W5:Y:S01]  /*b560*/  LDL R142, [R1+0x10] ;  /* 0x00001000018e7983 */ /* 0x000f620000100800 */
[----:B------:R-:W-:-:S03]  /*b570*/  FMUL.FTZ R103, R238, R103 ;  /* 0x00000067ee677220 */ /* 0x000fc60000410000 */
[----:B0-----:R-:W3:Y:S01]  /*b580*/  LDL R141, [R1+0x14] ;  /* 0x00001400018d7983 */ /* 0x001ee20000100800 */
[----:B------:R-:W-:Y:S01]  /*b590*/  FFMA.FTZ R103, R102, R236, R103 ;  /* 0x000000ec66677223 */ /* 0x000fe20000010067 */
[----:B------:R-:W-:Y:S02]  /*b5a0*/  FMUL.FTZ R224, R224, R101 ;  /* 0x00000065e0e07220 */ /* 0x000fe40000410000 */
[----:B------:R-:W4:Y:S04]  /*b5b0*/  LDL R101, [R1+0x20] ;  /* 0x0000200001657983 */ /* 0x000f280000100800 */
[----:B------:R-:W3:Y:S04]  /*b5c0*/  LDL R140, [R1+0x18] ;  /* 0x00001800018c7983 */ /* 0x000ee80000100800 */
[----:B------:R-:W3:Y:S01]  /*b5d0*/  LDL R138, [R1+0x1c] ;  /* 0x00001c00018a7983 */ /* 0x000ee20000100800 */
[----:B------:R-:W-:Y:S01]  /*b5e0*/  ISETP.GT.AND P1, PT, R91, 0x1e, PT ;  /* 0x0000001e5b00780c */ /* 0x000fe20003f24270 */
[----:B------:R-:W-:Y:S01]  /*b5f0*/  FADD.FTZ R33, R145, R33 ;  /* 0x0000002191217221 */ /* 0x000fe20000010000 */
[----:B------:R-:W-:Y:S01]  /*b600*/  MOV R5, R112 ;  /* 0x0000007000057202 */ /* 0x000fe20000000f00 */
[----:B--2---:R-:W0:Y:S01]  /*b610*/  SHFL.DOWN PT, R2, R112, 0x1, 0x1f ;  /* 0x08201f0070027f89 */ /* 0x004e2200000e0000 */
[----:B------:R-:W-:Y:S01]  /*b620*/  MOV R6, R16 ;  /* 0x0000001000067202 */ /* 0x000fe20000000f00 */
[----:B------:R-:W-:Y:S01]  /*b630*/  FADD.FTZ R34, R139, R34 ;  /* 0x000000228b227221 */ /* 0x000fe20000010000 */
[----:B------:R-:W-:Y:S01]  /*b640*/  MOV R7, R109 ;  /* 0x0000006d00077202 */ /* 0x000fe20000000f00 */
[----:B-1----:R-:W1:Y:S04]  /*b650*/  SHFL.DOWN PT, R107, R16, 0x1, 0x1f ;  /* 0x08201f00106b7f89 */ /* 0x002e6800000e0000 */
[----:B------:R-:W2:Y:S04]  /*b660*/  SHFL.DOWN PT, R136, R109, 0x1, 0x1f ;  /* 0x08201f006d887f89 */ /* 0x000ea800000e0000 */
[----:B------:R-:W2:Y:S01]  /*b670*/  SHFL.DOWN PT, R3, R4, 0x1, 0x1f ;  /* 0x08201f0004037f89 */ /* 0x000ea200000e0000 */
[----:B-----5:R-:W-:Y:S01]  /*b680*/  FFMA.FTZ R103, R142, R62, R103 ;  /* 0x0000003e8e677223 */ /* 0x020fe20000010067 */
[----:B------:R-:W-:-:S02]  /*b690*/  FMUL.FTZ R221, R221, R96 ;  /* 0x00000060dddd7220 */ /* 0x000fc40000410000 */
[----:B------:R-:W5:Y:S01]  /*b6a0*/  LDL R62, [R1+0x34] ;  /* 0x00003400013e7983 */ /* 0x000f620000100800 */
[----:B------:R-:W-:Y:S01]  /*b6b0*/  FMUL.FTZ R123, R216, R123 ;  /* 0x0000007bd87b7220 */ /* 0x000fe20000410000 */
[----:B------:R-:W-:Y:S01]  /*b6c0*/  FMUL.FTZ R218, R218, R115 ;  /* 0x00000073dada7220 */ /* 0x000fe20000410000 */
[----:B------:R-:W-:Y:S01]  /*b6d0*/  FFMA.FTZ R70, R70, R111, R221 ;  /* 0x0000006f46467223 */ /* 0x000fe200000100dd */
[----:B------:R-:W-:Y:S01]  /*b6e0*/  FMUL.FTZ R217, R217, R110 ;  /* 0x0000006ed9d97220 */ /* 0x000fe20000410000 */
[----:B------:R-:W-:Y:S01]  /*b6f0*/  FFMA.FTZ R118, R118, R227, R123 ;  /* 0x000000e376767223 */ /* 0x000fe2000001007b */
[----:B------:R-:W-:Y:S01]  /*b700*/  FMUL.FTZ R223, R223, R100 ;  /* 0x00000064dfdf7220 */ /* 0x000fe20000410000 */
[----:B------:R-:W-:Y:S01]  /*b710*/  FFMA.FTZ R224, R99, R134, R224 ;  /* 0x0000008663e07223 */ /* 0x000fe200000100e0 */
[----:B------:R-:W-:Y:S01]  /*b720*/  FMUL.FTZ R222, R222, R97 ;  /* 0x00000061dede7220 */ /* 0x000fe20000410000 */
[----:B------:R-:W-:Y:S01]  /*b730*/  FADD.FTZ R38, R71, R38 ;  /* 0x0000002647267221 */ /* 0x000fe20000010000 */
[----:B----4-:R-:W-:Y:S01]  /*b740*/  FFMA.FTZ R185, R101, R185, R70 ;  /* 0x000000b965b97223 */ /* 0x010fe20000010046 */
[----:B------:R-:W-:Y:S01]  /*b750*/  FFMA.FTZ R218, R121, R68, R218 ;  /* 0x0000004479da7223 */ /* 0x000fe200000100da */
[----:B------:R-:W-:Y:S01]  /*b760*/  FADD.FTZ R40, R69, R40 ;  /* 0x0000002845287221 */ /* 0x000fe20000010000 */
[----:B------:R-:W-:Y:S01]  /*b770*/  FFMA.FTZ R114, R114, R67, R217 ;  /* 0x0000004372727223 */ /* 0x000fe200000100d9 */
[----:B------:R-:W-:Y:S01]  /*b780*/  FADD.FTZ R41, R66, R41 ;  /* 0x0000002942297221 */ /* 0x000fe20000010000 */
[----:B------:R-:W-:Y:S01]  /*b790*/  FADD.FTZ R42, R65, R42 ;  /* 0x0000002a412a7221 */ /* 0x000fe20000010000 */
[----:B------:R-:W4:Y:S01]  /*b7a0*/  LDL R100, [R1+0x24] ;  /* 0x0000240001647983 */ /* 0x000f220000100800 */
[----:B0-----:R-:W-:Y:S01]  /*b7b0*/  @!P1 FADD.FTZ R5, R5, R2 ;  /* 0x0000000205059221 */ /* 0x001fe20000010000 */
[----:B-1----:R-:W-:Y:S01]  /*b7c0*/  @!P1 FADD.FTZ R6, R6, R107 ;  /* 0x0000006b06069221 */ /* 0x002fe20000010000 */
[----:B--2---:R-:W-:Y:S01]  /*b7d0*/  @!P1 FADD.FTZ R7, R7, R136 ;  /* 0x0000008807079221 */ /* 0x004fe20000010000 */
[----:B------:R-:W2:Y:S01]  /*b7e0*/  LDL R99, [R1+0x28] ;  /* 0x0000280001637983 */ /* 0x000ea20000100800 */
[----:B------:R-:W-:Y:S01]  /*b7f0*/  @!P1 FADD.FTZ R4, R3, R4 ;  /* 0x0000000403049221 */ /* 0x000fe20000010000 */
[----:B------:R-:W-:-:S02]  /*b800*/  ISETP.GT.AND P1, PT, R91, 0x1d, PT ;  /* 0x0000001d5b00780c */ /* 0x000fc40003f24270 */
        /* <DEDUP_REMOVED lines=10> */
[----:B------:R-:W3:Y:S04]  /*b8b0*/  SHFL.DOWN PT, R16, R7, 0x2, 0x1f ;  /* 0x08401f0007107f89 */ /* 0x000ee800000e0000 */
[----:B------:R-:W3:Y:S01]  /*b8c0*/  SHFL.DOWN PT, R3, R4, 0x2, 0x1f ;  /* 0x08401f0004037f89 */ /* 0x000ee200000e0000 */
[----:B0-----:R-:W-:Y:S01]  /*b8d0*/  @!P1 FADD.FTZ R5, R5, R2 ;  /* 0x0000000205059221 */ /* 0x001fe20000010000 */
[----:B-1----:R-:W-:-:S04]  /*b8e0*/  @!P1 FADD.FTZ R6, R6, R107 ;  /* 0x0000006b06069221 */ /* 0x002fc80000010000 */
[----:B------:R-:W0:Y:S01]  /*b8f0*/  SHFL.DOWN PT, R2, R5, 0x4, 0x1f ;  /* 0x08801f0005027f89 */ /* 0x000e2200000e0000 */
[----:B---3--:R-:W-:-:S03]  /*b900*/  @!P1 FADD.FTZ R7, R7, R16 ;  /* 0x0000001007079221 */ /* 0x008fc60000010000 */
[----:B------:R-:W1:Y:S01]  /*b910*/  SHFL.DOWN PT, R107, R6, 0x4, 0x1f ;  /* 0x08801f00066b7f89 */ /* 0x000e6200000e0000 */
[----:B------:R-:W-:-:S03]  /*b920*/  @!P1 FADD.FTZ R4, R4, R3 ;  /* 0x0000000304049221 */ /* 0x000fc60000010000 */
[----:B------:R-:W3:Y:S04]  /*b930*/  SHFL.DOWN PT, R16, R7, 0x4, 0x1f ;  /* 0x08801f0007107f89 */ /* 0x000ee800000e0000 */
[----:B------:R-:W3:Y:S01]  /*b940*/  SHFL.DOWN PT, R3, R4, 0x4, 0x1f ;  /* 0x08801f0004037f89 */ /* 0x000ee200000e0000 */
[----:B-----5:R-:W-:-:S03]  /*b950*/  FFMA.FTZ R118, R62, R195, R118 ;  /* 0x000000c33e767223 */ /* 0x020fc60000010076 */
[----:B------:R-:W5:Y:S01]  /*b960*/  LDL R62, [R1+0x4c] ;  /* 0x00004c00013e7983 */ /* 0x000f620000100800 */
[----:B------:R-:W-:Y:S01]  /*b970*/  ISETP.GT.AND P1, PT, R91, 0x1b, PT ;  /* 0x0000001b5b00780c */ /* 0x000fe20003f24270 */
[----:B------:R-:W-:-:S04]  /*b980*/  FFMA.FTZ R63, R141, R63, R224 ;  /* 0x0000003f8d3f7223 */ /* 0x000fc800000100e0 */
[----:B------:R-:W-:-:S08]  /*b990*/  FADD.FTZ R76, R63, R76 ;  /* 0x0000004c3f4c7221 */ /* 0x000fd00000010000 */
[----:B0-----:R-:W-:Y:S01]  /*b9a0*/  @!P1 FADD.FTZ R5, R5, R2 ;  /* 0x0000000205059221 */ /* 0x001fe20000010000 */
[----:B-1----:R-:W-:Y:S01]  /*b9b0*/  @!P1 FADD.FTZ R6, R6, R107 ;  /* 0x0000006b06069221 */ /* 0x002fe20000010000 */
[----:B---3--:R-:W-:Y:S01]  /*b9c0*/  @!P1 FADD.FTZ R7, R7, R16 ;  /* 0x0000001007079221 */ /* 0x008fe20000010000 */
[----:B------:R-:W-:Y:S02]  /*b9d0*/  @!P1 FADD.FTZ R4, R4, R3 ;  /* 0x0000000304049221 */ /* 0x000fe40000010000 */
[----:B------:R-:W0:Y:S04]  /*b9e0*/  SHFL.DOWN PT, R2, R5, 0x8, 0x1f ;  /* 0x09001f0005027f89 */ /* 0x000e2800000e0000 */
[----:B------:R-:W1:Y:S04]  /*b9f0*/  SHFL.DOWN PT, R63, R6, 0x8, 0x1f ;  /* 0x09001f00063f7f89 */ /* 0x000e6800000e0000 */
[----:B------:R-:W3:Y:S04]  /*ba00*/  SHFL.DOWN PT, R16, R7, 0x8, 0x1f ;  /* 0x09001f0007107f89 */ /* 0x000ee800000e0000 */
[----:B------:R-:W4:Y:S01]  /*ba10*/  SHFL.DOWN PT, R3, R4, 0x8, 0x1f ;  /* 0x09001f0004037f89 */ /* 0x000f2200000e0000 */
[----:B------:R-:W-:-:S13]  /*ba20*/  ISETP.GT.AND P1, PT, R91, 0x17, PT ;  /* 0x000000175b00780c */ /* 0x000fda0003f24270 */
[----:B0-----:R-:W-:Y:S01]  /*ba30*/  @!P1 FADD.FTZ R5, R5, R2 ;  /* 0x0000000205059221 */ /* 0x001fe20000010000 */
[----:B-1----:R-:W-:Y:S01]  /*ba40*/  @!P1 FADD.FTZ R6, R6, R63 ;  /* 0x0000003f06069221 */ /* 0x002fe20000010000 */
[----:B---3--:R-:W-:Y:S01]  /*ba50*/  @!P1 FADD.FTZ R7, R7, R16 ;  /* 0x0000001007079221 */ /* 0x008fe20000010000 */
[----:B----4-:R-:W-:Y:S02]  /*ba60*/  @!P1 FADD.FTZ R4, R4, R3 ;  /* 0x0000000304049221 */ /* 0x010fe40000010000 */
[----:B------:R-:W0:Y:S04]  /*ba70*/  SHFL.DOWN PT, R2, R5, 0x10, 0x1f ;  /* 0x0a001f0005027f89 */ /* 0x000e2800000e0000 */
[----:B------:R-:W1:Y:S04]  /*ba80*/  SHFL.DOWN PT, R63, R6, 0x10, 0x1f ;  /* 0x0a001f00063f7f89 */ /* 0x000e6800000e0000 */
[----:B------:R-:W3:Y:S04]  /*ba90*/  SHFL.DOWN PT, R16, R7, 0x10, 0x1f ;  /* 0x0a001f0007107f89 */ /* 0x000ee800000e0000 */
[----:B------:R-:W4:Y:S01]  /*baa0*/  SHFL.DOWN PT, R3, R4, 0x10, 0x1f ;  /* 0x0a001f0004037f89 */ /* 0x000f2200000e0000 */
        /* <DEDUP_REMOVED lines=27> */
[----:B--2---:R-:W-:Y:S01]  /*bc60*/  FFMA.FTZ R189, R99, R189, R108 ;  /* 0x000000bd63bd7223 */ /* 0x004fe2000001006c */
[----:B------:R-:W-:Y:S01]  /*bc70*/  FFMA.FTZ R218, R97, R191, R218 ;  /* 0x000000bf61da7223 */ /* 0x000fe200000100da */
[----:B------:R-:W-:Y:S01]  /*bc80*/  FFMA.FTZ R193, R71, R193, R114 ;  /* 0x000000c147c17223 */ /* 0x000fe20000010072 */
[----:B------:R-:W-:Y:S01]  /*bc90*/  FFMA.FTZ R197, R70, R197, R116 ;  /* 0x000000c546c57223 */ /* 0x000fe20000010074 */
[----:B------:R-:W-:Y:S01]  /*bca0*/  FFMA.FTZ R214, R69, R199, R214 ;  /* 0x000000c745d67223 */ /* 0x000fe200000100d6 */
[----:B------:R0:W-:Y:S01]  /*bcb0*/  @!P2 STS.128 [R68+0x4210], R4 ;  /* 0x004210044400a388 */ /* 0x0001e20000000c00 */
        /* <DEDUP_REMOVED lines=28> */
[----:B-----5:R-:W-:-:S04]  /*be80*/  FFMA.FTZ R208, R62, R207, R208 ;  /* 0x000000cf3ed07223 */ /* 0x020fc800000100d0 */
[----:B------:R-:W-:Y:S01]  /*be90*/  FADD.FTZ R49, R208, R49 ;  /* 0x00000031d0317221 */ /* 0x000fe20000010000 */
[----:B------:R-:W-:Y:S06]  /*bea0*/  BAR.SYNC.DEFER_BLOCKING 0x0 ;  /* 0x0000000000007b1d */ /* 0x000fec0000010000 */
[----:B0-----:R-:W-:Y:S05]  /*beb0*/  @P0 BRA `(.L_x_6948) ;  /* 0x0000000000540947 */ /* 0x001fea0003800000 */
[----:B------:R-:W0:Y:S01]  /*bec0*/  S2UR UR45, SR_CgaCtaId ;  /* 0x00000000002d79c3 */ /* 0x000e220000008800 */
[----:B------:R-:W-:Y:S01]  /*bed0*/  UISETP.NE.AND UP0, UPT, UR16, UR14, UPT ;  /* 0x0000000e1000728c */ /* 0x000fe2000bf05270 */
[----:B------:R-:W-:Y:S01]  /*bee0*/  MOV R3, UR6 ;  /* 0x0000000600037c02 */ /* 0x000fe20008000f00 */
[----:B------:R-:W-:-:S04]  /*bef0*/  UMOV UR44, 0x400 ;  /* 0x00000400002c7882 */ /* 0x000fc80000000000 */
[----:B------:R-:W-:Y:S01]  /*bf00*/  PLOP3.LUT P0, PT, PT, PT, UP0, 0x80, 0x0 ;  /* 0x000000000000781c */ /* 0x000fe20003f0f008 */
[----:B0-----:R-:W-:-:S06]  /*bf10*/  ULEA UR44, UR45, UR44, 0x18 ;  /* 0x0000002c2d2c7291 */ /* 0x001fcc000f8ec03f */
        /* <DEDUP_REMOVED lines=15> */
.L_x_6948:
[----:B------:R-:W-:Y:S05]  /*c010*/  BSYNC B0 ;  /* 0x0000000000007941 */ /* 0x000fea0003800000 */
.L_x_6947:
[----:B------:R-:W-:Y:S02]  /*c020*/  UIADD3 UR6, UR6, 0x1, URZ ;  /* 0x0000000106067890 */ /* 0x000fe4000fffe03f */
[----:B------:R-:W-:Y:S02]  /*c030*/  UIADD3 UR5, UP1, UR5, 0x1, URZ ;  /* 0x0000000105057890 */ /* 0x000fe4000ff3e03f */
[----:B------:R-:W-:Y:S02]  /*c040*/  UISETP.GE.AND UP0, UPT, UR6, UR12, UPT ;  /* 0x0000000c0600728c */ /* 0x000fe4000bf06270 */
[----:B------:R-:W-:-:S04]  /*c050*/  UIADD3.X UR4, URZ, UR4, URZ, UP1, !UPT ;  /* 0x000000043f047290 */ /* 0x000fc80008ffe43f */
[----:B------:R-:W-:-:S13]  /*c060*/  PLOP3.LUT P0, PT, PT, PT, UP0, 0x80, 0x0 ;  /* 0x000000000000781c */ /* 0x000fda0003f0f008 */
[----:B------:R-:W-:Y:S05]  /*c070*/  @!P0 BRA `(.L_x_6949) ;  /* 0xffffff6400fc8947 */ /* 0x000fea000383ffff */
.L_x_6854:
        /* <DEDUP_REMOVED lines=20> */
[----:B01----:R-:W-:Y:S01]  /*c1c0*/  MOV R4, UR54 ;  /* 0x0000003600047c02 */ /* 0x003fe20008000f00 */
        /* <DEDUP_REMOVED lines=9> */
[----:B------:R-:W-:Y:S01]  /*c260*/  UIMAD UR12, UR12, UR28, URZ ;  /* 0x0000001c0c0c72a4 */ /* 0x000fe2000f8e023f */
[----:B------:R-:W-:Y:S01]  /*c270*/  MOV R3, UR11 ;  /* 0x0000000b00037c02 */ /* 0x000fe20008000f00 */
[----:B------:R-:W-:Y:S01]  /*c280*/  UIMAD UR10, UR52, UR31, UR10 ;  /* 0x0000001f340a72a4 */ /* 0x000fe2000f8e020a */
[----:B------:R-:W-:Y:S01]  /*c290*/  SHF.R.S32.HI R32, RZ, 0x1f, R101 ;  /* 0x0000001fff207819 */ /* 0x000fe20000011465 */
[----:B------:R-:W-:Y:S01]  /*c2a0*/  USHF.R.S32.HI UR6, URZ, 0x1f, UR53 ;  /* 0x0000001f3f067899 */ /* 0x000fe20008011435 */
[----:B------:R-:W-:Y:S01]  /*c2b0*/  IADD3 R2, P2, R101, UR11, RZ ;  /* 0x0000000b65027c10 */ /* 0x000fe2000ff5e0ff */
[----:B------:R-:W-:-:S02]  /*c2c0*/  UIMAD UR12, UR52, UR29, UR12 ;  /* 0x0000001d340c72a4 */ /* 0x000fc4000f8e020c */
[----:B------:R-:W-:Y:S01]  /*c2d0*/  ULEA UR4, UR5, UR4, 0x18 ;  /* 0x0000000405047291 */ /* 0x000fe2000f8ec03f */
[----:B------:R-:W-:Y:S01]  /*c2e0*/  LEA.HI.X.SX32 R3, R3, R32, 0x1, P2 ;  /* 0x0000002003037211 */ /* 0x000fe200010f0eff */
[----:B------:R-:W-:Y:S04]  /*c2f0*/  STS [R89], R48 ;  /* 0x0000003059007388 */ /* 0x000fe80000000800 */
        /* <DEDUP_REMOVED lines=53> */
.L_x_6951:
[----:B------:R-:W-:Y:S05]  /*c650*/  BSYNC B0 ;  /* 0x0000000000007941 */ /* 0x000fea0003800000 */
.L_x_6950:
        /* <DEDUP_REMOVED lines=31> */
[----:B------:R-:W-:Y:S01]  /*c850*/  @!P1 STG.E desc[UR20][R4.64+-0xf80], R11 ;  /* 0xfff0800b04009986 */ /* 0x000fe2000c101914 */
        /* <DEDUP_REMOVED lines=37> */
[-C--:B0-----:R-:W-:Y:S01]  /*cab0*/  LEA.HI.SX32 R13, R7, R61.reuse, 0x1b ;  /* 0x0000003d070d7211 */ /* 0x081fe200078fdaff */
[----:B------:R-:W-:Y:S01]  /*cac0*/  @!P5 STG.E desc[UR20][R4.64+-0x900], R37 ;  /* 0xfff700250400d986 */ /* 0x000fe2000c101914 */
[----:B------:R-:W-:Y:S02]  /*cad0*/  LEA.HI.SX32 R9, R0, R61, 0x1b ;  /* 0x0000003d00097211 */ /* 0x000fe400078fdaff */
[C---:B------:R-:W-:Y:S01]  /*cae0*/  IADD3 R6, R61.reuse, 0x2, RZ ;  /* 0x000000023d067810 */ /* 0x040fe20007ffe0ff */
[----:B------:R0:W-:Y:S01]  /*caf0*/  @!P6 STG.E desc[UR20][R4.64+-0x880], R39 ;  /* 0xfff780270400e986 */ /* 0x0001e2000c101914 */
[C---:B------:R-:W-:Y:S02]  /*cb00*/  IADD3 R8, R61.reuse, 0x4, RZ ;  /* 0x000000043d087810 */ /* 0x040fe40007ffe0ff */
[C---:B------:R-:W-:Y:S01]  /*cb10*/  IADD3 R10, R61.reuse, 0x5, RZ ;  /* 0x000000053d0a7810 */ /* 0x040fe20007ffe0ff */
[----:B------:R-:W-:Y:S01]  /*cb20*/  BAR.SYNC.DEFER_BLOCKING 0x0 ;  /* 0x0000000000007b1d */ /* 0x000fe20000010000 */
[----:B------:R-:W-:-:S02]  /*cb30*/  IADD3 R12, R61, 0x6, RZ ;  /* 0x000000063d0c7810 */ /* 0x000fc40007ffe0ff */
[-C--:B------:R-:W-:Y:S02]  /*cb40*/  LEA.HI.SX32 R11, R6, R61.reuse, 0x1b ;  /* 0x0000003d060b7211 */ /* 0x080fe400078fdaff */
[C---:B------:R-:W-:Y:S02]  /*cb50*/  IADD3 R14, R61.reuse, 0x7, RZ ;  /* 0x000000073d0e7810 */ /* 0x040fe40007ffe0ff */
[C---:B------:R-:W-:Y:S02]  /*cb60*/  IADD3 R16, R61.reuse, 0x8, RZ ;  /* 0x000000083d107810 */ /* 0x040fe40007ffe0ff */
[-C--:B-1----:R-:W-:Y:S02]  /*cb70*/  LEA.HI.SX32 R15, R8, R61.reuse, 0x1b ;  /* 0x0000003d080f7211 */ /* 0x082fe400078fdaff */
[----:B------:R-:W-:Y:S02]  /*cb80*/  IADD3 R18, R61, 0x9, RZ ;  /* 0x000000093d127810 */ /* 0x000fe40007ffe0ff */
[----:B---3--:R-:W-:-:S02]  /*cb90*/  LEA.HI.SX32 R17, R10, R61, 0x1b ;  /* 0x0000003d0a117211 */ /* 0x008fc400078fdaff */
[-C--:B------:R-:W-:Y:S02]  /*cba0*/  LEA R9, R9, R90.reuse, 0x2 ;  /* 0x0000005a09097211 */ /* 0x080fe400078e10ff */
[----:B------:R-:W-:Y:S02]  /*cbb0*/  IADD3 R20, R61, 0xa, RZ ;  /* 0x0000000a3d147810 */ /* 0x000fe40007ffe0ff */
[-C--:B----4-:R-:W-:Y:S02]  /*cbc0*/  LEA.HI.SX32 R19, R12, R61.reuse, 0x1b ;  /* 0x0000003d0c137211 */ /* 0x090fe400078fdaff */
[----:B------:R-:W-:Y:S02]  /*cbd0*/  LEA R6, R11, R90, 0x2 ;  /* 0x0000005a0b067211 */ /* 0x000fe400078e10ff */
[----:B------:R-:W-:Y:S01]  /*cbe0*/  IADD3 R22, R61, 0xb, RZ ;  /* 0x0000000b3d167810 */ /* 0x000fe20007ffe0ff */
[----:B------:R-:W-:Y:S01]  /*cbf0*/  STS [R89], R49 ;  /* 0x0000003159007388 */ /* 0x000fe20000000800 */
[----:B-----5:R-:W-:-:S02]  /*cc00*/  LEA.HI.SX32 R21, R14, R61, 0x1b ;  /* 0x0000003d0e157211 */ /* 0x020fc400078fdaff */
        /* <DEDUP_REMOVED lines=11> */
[C---:B------:R-:W-:Y:S02]  /*ccc0*/  IADD3 R28, R61.reuse, 0xe, RZ ;  /* 0x0000000e3d1c7810 */ /* 0x040fe40007ffe0ff */
[-C--:B------:R-:W-:Y:S01]  /*ccd0*/  LEA.HI.SX32 R27, R20, R61.reuse, 0x1b ;  /* 0x0000003d141b7211 */ /* 0x080fe200078fdaff */
[----:B------:R4:W-:Y:S01]  /*cce0*/  STS [R17+0x14], R54 ;  /* 0x0000143611007388 */ /* 0x0009e20000000800 */
[----:B------:R-:W-:Y:S02]  /*ccf0*/  IADD3 R30, R61, 0xf, RZ ;  /* 0x0000000f3d1e7810 */ /* 0x000fe40007ffe0ff */
[----:B------:R-:W-:Y:S02]  /*cd00*/  LEA.HI.SX32 R41, R22, R61, 0x1b ;  /* 0x0000003d16297211 */ /* 0x000fe400078fdaff */
[----:B------:R-:W-:-:S02]  /*cd10*/  LEA R21, R21, R90, 0x2 ;  /* 0x0000005a15157211 */ /* 0x000fc400078e10ff */
[-C--:B------:R-:W-:Y:S02]  /*cd20*/  LEA.HI.SX32 R43, R24, R61.reuse, 0x1b ;  /* 0x0000003d182b7211 */ /* 0x080fe400078fdaff */
[-C--:B0-----:R-:W-:Y:S02]  /*cd30*/  LEA R4, R23, R90.reuse, 0x2 ;  /* 0x0000005a17047211 */ /* 0x081fe400078e10ff */
[-C--:B------:R-:W-:Y:S02]  /*cd40*/  LEA.HI.SX32 R45, R26, R61.reuse, 0x1b ;  /* 0x0000003d1a2d7211 */ /* 0x080fe400078fdaff */
[-C--:B------:R-:W-:Y:S02]  /*cd50*/  LEA R25, R25, R90.reuse, 0x2 ;  /* 0x0000005a19197211 */ /* 0x080fe400078e10ff */
[----:B------:R-:W-:Y:S02]  /*cd60*/  LEA.HI.SX32 R47, R28, R61, 0x1b ;  /* 0x0000003d1c2f7211 */ /* 0x000fe400078fdaff */
[----:B-1----:R-:W-:-:S02]  /*cd70*/  LEA R6, R27, R90, 0x2 ;  /* 0x0000005a1b067211 */ /* 0x002fc400078e10ff */
[----:B------:R-:W-:Y:S02]  /*cd80*/  LEA.HI.SX32 R61, R30, R61, 0x1b ;  /* 0x0000003d1e3d7211 */ /* 0x000fe400078fdaff */
[-C--:B------:R-:W-:Y:S02]  /*cd90*/  LEA R41, R41, R90.reuse, 0x2 ;  /* 0x0000005a29297211 */ /* 0x080fe400078e10ff */
[-C--:B---3--:R-:W-:Y:S02]  /*cda0*/  LEA R8, R43, R90.reuse, 0x2 ;  /* 0x0000005a2b087211 */ /* 0x088fe400078e10ff */
[-C--:B------:R-:W-:Y:S02]  /*cdb0*/  LEA R10, R45, R90.reuse, 0x2 ;  /* 0x0000005a2d0a7211 */ /* 0x080fe400078e10ff */
[-C--:B------:R-:W-:Y:S02]  /*cdc0*/  LEA R47, R47, R90.reuse, 0x2 ;  /* 0x0000005a2f2f7211 */ /* 0x080fe400078e10ff */
[----:B------:R-:W-:-:S02]  /*cdd0*/  LEA R61, R61, R90, 0x2 ;  /* 0x0000005a3d3d7211 */ /* 0x000fc400078e10ff */
[----:B------:R-:W-:Y:S01]  /*cde0*/  MOV R39, UR54 ;  /* 0x0000003600277c02 */ /* 0x000fe20008000f00 */
[----:B--2---:R-:W-:-:S04]  /*cdf0*/  FADD.FTZ R7, R49, R34 ;  /* 0x0000002231077221 */ /* 0x004fc80000010000 */
[----:B------:R-:W-:-:S04]  /*ce00*/  FADD.FTZ R0, R7, R50 ;  /* 0x0000003207007221 */ /* 0x000fc80000010000 */
[----:B------:R-:W-:-:S04]  /*ce10*/  FADD.FTZ R7, R0, R51 ;  /* 0x0000003300077221 */ /* 0x000fc80000010000 */
[----:B------:R-:W-:-:S04]  /*ce20*/  FADD.FTZ R0, R7, R52 ;  /* 0x0000003407007221 */ /* 0x000fc80000010000 */
[----:B------:R-:W-:Y:S01]  /*ce30*/  FADD.FTZ R5, R0, R53 ;  /* 0x0000003500057221 */ /* 0x000fe20000010000 */
[----:B------:R-:W-:-:S03]  /*ce40*/  LEA R0, R19, R90, 0x2 ;  /* 0x0000005a13007211 */ /* 0x000fc600078e10ff */
[----:B----4-:R-:W-:Y:S02]  /*ce50*/  FADD.FTZ R54, R5, R54 ;  /* 0x0000003605367221 */ /* 0x010fe40000010000 */
[----:B------:R0:W-:Y:S04]  /*ce60*/  STS [R0+0x18], R55 ;  /* 0x0000183700007388 */ /* 0x0001e80000000800 */
[----:B------:R1:W-:Y:S04]  /*ce70*/  STS [R21+0x1c], R56 ;  /* 0x00001c3815007388 */ /* 0x0003e80000000800 */
        /* <DEDUP_REMOVED lines=8> */
[----:B------:R-:W-:Y:S01]  /*cf00*/  STS [R8+0x30], R73 ;  /* 0x0000304908007388 */ /* 0x000fe20000000800 */
[----:B-1----:R-:W-:Y:S01]  /*cf10*/  FADD.FTZ R59, R58, R59 ;  /* 0x0000003b3a3b7221 */ /* 0x002fe20000010000 */
[----:B------:R-:W-:Y:S02]  /*cf20*/  IADD3 R6, P1, R101, -0x3e0, RZ ;  /* 0xfffffc2065067810 */ /* 0x000fe40007f3e0ff */
[----:B------:R0:W-:Y:S01]  /*cf30*/  STS [R10+0x34], R75 ;  /* 0x0000344b0a007388 */ /* 0x0001e20000000800 */
[----:B--2---:R-:W-:-:S03]  /*cf40*/  FADD.FTZ R72, R59, R72 ;  /* 0x000000483b487221 */ /* 0x004fc60000010000 */
[----:B------:R-:W-:Y:S01]  /*cf50*/  STS [R47+0x38], R76 ;  /* 0x0000384c2f007388 */ /* 0x000fe20000000800 */
[----:B------:R-:W-:-:S03]  /*cf60*/  FADD.FTZ R72, R72, R73 ;  /* 0x0000004948487221 */ /* 0x000fc60000010000 */
[----:B------:R-:W-:Y:S01]  /*cf70*/  STS [R61+0x3c], R78 ;  /* 0x00003c4e3d007388 */ /* 0x000fe20000000800 */
[----:B------:R-:W-:-:S03]  /*cf80*/  NOP ;  /* 0x0000000000007918 */ /* 0x000fc60000000000 */
[----:B------:R-:W-:Y:S01]  /*cf90*/  LDS R7, [R107] ;  /* 0x000000006b077984 */ /* 0x000fe20000000800 */
[----:B0-----:R-:W-:-:S03]  /*cfa0*/  FADD.FTZ R75, R72, R75 ;  /* 0x0000004b484b7221 */ /* 0x001fc60000010000 */
[----:B------:R-:W-:Y:S01]  /*cfb0*/  LDS R9, [R106+0x80] ;  /* 0x000080006a097984 */ /* 0x000fe20000000800 */
[----:B------:R-:W-:-:S03]  /*cfc0*/  FADD.FTZ R75, R75, R76 ;  /* 0x0000004c4b4b7221 */ /* 0x000fc60000010000 */
        /* <DEDUP_REMOVED lines=17> */
[----:B0-----:R-:W-:-:S05]  /*d0e0*/  IADD3.X R39, R32, -0x1, RZ, P1, !PT ;  /* 0xffffffff20277810 */ /* 0x001fca0000ffe4ff */
        /* <DEDUP_REMOVED lines=17> */
.L_x_6953:
[----:B------:R-:W-:Y:S05]  /*d200*/  BSYNC B0 ;  /* 0x0000000000007941 */ /* 0x000fea0003800000 */
.L_x_6952:
        /* <DEDUP_REMOVED lines=56> */
.L_x_6853:
[----:B------:R-:W-:Y:S02]  /*d590*/  ULDC.64 UR4, c[0x0][0x3d8] ;  /* 0x0000f60000047ab9 */ /* 0x000fe40000000a00 */
[----:B------:R-:W-:-:S04]  /*d5a0*/  ISETP.NE.U32.AND P0, PT, RZ, UR4, PT ;  /* 0x00000004ff007c0c */ /* 0x000fc8000bf05070 */
[----:B------:R-:W-:-:S13]  /*d5b0*/  ISETP.NE.AND.EX P0, PT, RZ, UR5, PT, P0 ;  /* 0x00000005ff007c0c */ /* 0x000fda000bf05300 */
[----:B------:R-:W-:Y:S05]  /*d5c0*/  @!P0 BRA `(.L_x_6955) ;  /* 0x00000000008c8947 */ /* 0x000fea0003800000 */
[----:B------:R-:W2:Y:S01]  /*d5d0*/  LDL.LU R2, [R1+0xdc] ;  /* 0x0000dc0001027983 */ /* 0x000ea20000300800 */
[----:B------:R-:W-:Y:S01]  /*d5e0*/  BSSY B0, `(.L_x_6955) ;  /* 0x0000021000007945 */ /* 0x000fe20003800000 */
[----:B------:R-:W0:Y:S01]  /*d5f0*/  S2R R4, SR_LANEID ;  /* 0x0000000000047919 */ /* 0x000e220000000000 */
[----:B------:R-:W1:Y:S01]  /*d600*/  S2R R6, SR_TID.X ;  /* 0x0000000000067919 */ /* 0x000e620000002100 */
[----:B0-----:R-:W-:-:S13]  /*d610*/  ISETP.NE.AND P1, PT, R4, RZ, PT ;  /* 0x000000ff0400720c */ /* 0x001fda0003f25270 */
[----:B------:R-:W0:Y:S01]  /*d620*/  @!P1 S2R R9, SR_CgaCtaId ;  /* 0x0000000000099919 */ /* 0x000e220000008800 */
[----:B-1----:R-:W-:-:S04]  /*d630*/  @!P1 SHF.R.S32.HI R7, RZ, 0x1f, R6 ;  /* 0x0000001fff079819 */ /* 0x002fc80000011406 */
[----:B------:R-:W-:Y:S01]  /*d640*/  @!P1 LEA.HI R7, R7, R6, RZ, 0x5 ;  /* 0x0000000607079211 */ /* 0x000fe200078f28ff */
[----:B--2---:R-:W1:Y:S02]  /*d650*/  SHFL.DOWN P0, R0, R2, 0x1, 0x1f ;  /* 0x08201f0002007f89 */ /* 0x004e640000000000 */
[----:B-1----:R-:W-:-:S05]  /*d660*/  @P0 FADD R0, R0, R2 ;  /* 0x0000000200000221 */ /* 0x002fca0000000000 */
[----:B------:R-:W1:Y:S02]  /*d670*/  SHFL.DOWN P0, R3, R0, 0x2, 0x1f ;  /* 0x08401f0000037f89 */ /* 0x000e640000000000 */
[----:B-1----:R-:W-:Y:S01]  /*d680*/  @P0 FADD R3, R0, R3 ;  /* 0x0000000300030221 */ /* 0x002fe20000000000 */
[----:B------:R-:W-:-:S04]  /*d690*/  @!P1 MOV R0, 0x400 ;  /* 0x0000040000009802 */ /* 0x000fc80000000f00 */
[----:B------:R-:W1:Y:S01]  /*d6a0*/  SHFL.DOWN P0, R2, R3, 0x4, 0x1f ;  /* 0x08801f0003027f89 */ /* 0x000e620000000000 */
[----:B0-----:R-:W-:Y:S01]  /*d6b0*/  @!P1 LEA R0, R9, R0, 0x18 ;  /* 0x0000000009009211 */ /* 0x001fe200078ec0ff */
[----:B-1----:R-:W-:Y:S01]  /*d6c0*/  @P0 FADD R2, R3, R2 ;  /* 0x0000000203020221 */ /* 0x002fe20000000000 */
        /* <DEDUP_REMOVED lines=18> */
.L_x_6956:
[----:B------:R-:W-:Y:S05]  /*d7f0*/  BSYNC B0 ;  /* 0x0000000000007941 */ /* 0x000fea0003800000 */
.L_x_6955:
[----:B------:R-:W-:Y:S01]  /*d800*/  ULDC.64 UR4, c[0x0][0x3f8] ;  /* 0x0000fe0000047ab9 */ /* 0x000fe20000000a00 */
[----:B------:R-:W-:Y:S01]  /*d810*/  BSSY B0, `(.L_x_6957) ;  /* 0x0000029000007945 */ /* 0x000fe20003800000 */
[----:B------:R-:W-:-:S04]  /*d820*/  ISETP.NE.U32.AND P0, PT, RZ, UR4, PT ;  /* 0x00000004ff007c0c */ /* 0x000fc8000bf05070 */
[----:B------:R-:W-:-:S13]  /*d830*/  ISETP.NE.AND.EX P0, PT, RZ, UR5, PT, P0 ;  /* 0x00000005ff007c0c */ /* 0x000fda000bf05300 */
[----:B------:R-:W-:Y:S05]  /*d840*/  @!P0 BRA `(.L_x_6958) ;  /* 0x0000000000908947 */ /* 0x000fea0003800000 */
[----:B-1----:R-:W2:Y:S01]  /*d850*/  LDL.LU R2, [R1+0xd8] ;  /* 0x0000d80001027983 */ /* 0x002ea20000300800 */
[----:B0-----:R-:W0:Y:S01]  /*d860*/  S2R R4, SR_LANEID ;  /* 0x0000000000047919 */ /* 0x001e220000000000 */
[----:B------:R-:W1:Y:S01]  /*d870*/  S2R R11, SR_TID.X ;  /* 0x00000000000b7919 */ /* 0x000e620000002100 */
[----:B------:R-:W-:Y:S01]  /*d880*/  BAR.SYNC.DEFER_BLOCKING 0x0 ;  /* 0x0000000000007b1d */ /* 0x000fe20000010000 */
[----:B0-----:R-:W-:-:S13]  /*d890*/  ISETP.NE.AND P1, PT, R4, RZ, PT ;  /* 0x000000ff0400720c */ /* 0x001fda0003f25270 */
[----:B------:R-:W0:Y:S01]  /*d8a0*/  @!P1 S2R R7, SR_CgaCtaId ;  /* 0x0000000000079919 */ /* 0x000e220000008800 */
[----:B------:R-:W-:Y:S01]  /*d8b0*/  @!P1 MOV R6, 0x400 ;  /* 0x0000040000069802 */ /* 0x000fe20000000f00 */
[----:B--2---:R-:W2:Y:S02]  /*d8c0*/  SHFL.DOWN P0, R0, R2, 0x1, 0x1f ;  /* 0x08201f0002007f89 */ /* 0x004ea40000000000 */
[----:B--2---:R-:W-:-:S05]  /*d8d0*/  @P0 FADD R0, R0, R2 ;  /* 0x0000000200000221 */ /* 0x004fca0000000000 */
[----:B------:R-:W2:Y:S02]  /*d8e0*/  SHFL.DOWN P0, R3, R0, 0x2, 0x1f ;  /* 0x08401f0000037f89 */ /* 0x000ea40000000000 */
        /* <DEDUP_REMOVED lines=26> */
.L_x_6958:
[----:B------:R-:W2:Y:S02]  /*da90*/  S2R R11, SR_TID.X ;  /* 0x00000000000b7919 */ /* 0x000ea40000002100 */
.L_x_6959:
[----:B------:R-:W-:Y:S05]  /*daa0*/  BSYNC B0 ;  /* 0x0000000000007941 */ /* 0x000fea0003800000 */
.L_x_6957:
        /* <DEDUP_REMOVED lines=23> */
.L_x_6961:
[----:B------:R-:W-:Y:S02]  /*dc20*/  LEA R0, R11, UR8, 0x3 ;  /* 0x000000080b007c11 */ /* 0x000fe4000f8e18ff */
[----:B012---:R-:W-:Y:S02]  /*dc30*/  MOV R3, UR5 ;  /* 0x0000000500037c02 */ /* 0x007fe40008000f00 */
        /* <DEDUP_REMOVED lines=30> */
.L_x_6960:
[----:B------:R-:W-:Y:S05]  /*de20*/  EXIT ;  /* 0x000000000000794d */ /* 0x000fea0003800000 */
.L_x_6858:
[----:B------:R-:W-:Y:S01]  /*de30*/  HFMA2.MMA R69, -RZ, RZ, 0, 5.9604644775390625e-08 ;  /* 0x00000001ff457435 */ /* 0x000fe200000001ff */
[----:B------:R-:W-:Y:S02]  /*de40*/  MOV R214, R211 ;  /* 0x000000d300d67202 */ /* 0x000fe40000000f00 */
[----:B------:R-:W-:Y:S02]  /*de50*/  MOV R68, RZ ;  /* 0x000000ff00447202 */ /* 0x000fe40000000f00 */
[----:B------:R-:W-:-:S07]  /*de60*/  MOV R71, 0xffffffff ;  /* 0xffffffff00477802 */ /* 0x000fce0000000f00 */
[----:B------:R-:W-:Y:S05]  /*de70*/  WARPSYNC.COLLECTIVE R71, `(.L_x_6962) ;  /* 0x0000000047087348 */ /* 0x000fea0003c00000 */
[----:B------:R0:W1:Y:S02]  /*de80*/  SHFL.UP P0, R70, R214, R69, R68 ;  /* 0x04000045d6467389 */ /* 0x0000640000000044 */
[----:B01----:R-:W-:Y:S01]  /*de90*/  ENDCOLLECTIVE ;  /* 0x000000000000791b */ /* 0x003fe20003800000 */
.L_x_6962:
[----:B------:R-:W-:Y:S02]  /*dea0*/  MOV R214, R212 ;  /* 0x000000d400d67202 */ /* 0x000fe40000000f00 */
[----:B------:R-:W-:-:S07]  /*deb0*/  MOV R213, R70 ;  /* 0x0000004600d57202 */ /* 0x000fce0000000f00 */
[----:B------:R-:W-:Y:S05]  /*dec0*/  WARPSYNC.COLLECTIVE R71, `(.L_x_6963) ;  /* 0x0000000047087348 */ /* 0x000fea0003c00000 */
[----:B------:R0:W1:Y:S02]  /*ded0*/  SHFL.UP P0, R70, R214, R69, R68 ;  /* 0x04000045d6467389 */ /* 0x0000640000000044 */
[----:B01----:R-:W-:Y:S01]  /*dee0*/  ENDCOLLECTIVE ;  /* 0x000000000000791b */ /* 0x003fe20003800000 */
.L_x_6963:
[----:B------:R-:W-:Y:S02]  /*def0*/  MOV R214, R209 ;  /* 0x000000d100d67202 */ /* 0x000fe40000000f00 */
[----:B------:R-:W-:-:S07]  /*df00*/  MOV R215, R70 ;  /* 0x0000004600d77202 */ /* 0x000fce0000000f00 */
[----:B------:R-:W-:Y:S05]  /*df10*/  WARPSYNC.COLLECTIVE R71, `(.L_x_6964) ;  /* 0x0000000047087348 */ /* 0x000fea0003c00000 */
[----:B------:R0:W1:Y:S02]  /*df20*/  SHFL.UP P0, R70, R214, R69, R68 ;  /* 0x04000045d6467389 */ /* 0x0000640000000044 */
[----:B01----:R-:W-:Y:S01]  /*df30*/  ENDCOLLECTIVE ;  /* 0x000000000000791b */ /* 0x003fe20003800000 */
.L_x_6964:
[----:B------:R-:W-:Y:S02]  /*df40*/  MOV R214, R210 ;  /* 0x000000d200d67202 */ /* 0x000fe40000000f00 */
[----:B------:R-:W-:-:S07]  /*df50*/  MOV R216, R70 ;  /* 0x0000004600d87202 */ /* 0x000fce0000000f00 */
[----:B------:R-:W-:Y:S05]  /*df60*/  WARPSYNC.COLLECTIVE R71, `(.L_x_6965) ;  /* 0x0000000047087348 */ /* 0x000fea0003c00000 */
[----:B------:R0:W1:Y:S02]  /*df70*/  SHFL.UP P0, R70, R214, R69, R68 ;  /* 0x04000045d6467389 */ /* 0x0000640000000044 */
[----:B01----:R-:W-:Y:S01]  /*df80*/  ENDCOLLECTIVE ;  /* 0x000000000000791b */ /* 0x003fe20003800000 */
.L_x_6965:
[----:B------:R-:W-:Y:S02]  /*df90*/  MOV R69, R70 ;  /* 0x0000004600457202 */ /* 0x000fe40000000f00 */
[----:B------:R-:W-:-:S03]  /*dfa0*/  ISETP.GE.AND P0, PT, R91, 0x1, PT ;  /* 0x000000015b00780c */ /* 0x000fc60003f06270 */
[----:B------:R-:W-:-:S04]  /*dfb0*/  FMUL.FTZ R68, R212, R69 ;  /* 0x00000045d4447220 */ /* 0x000fc80000410000 */
[-C--:B------:R-:W-:Y:S01]  /*dfc0*/  FFMA.FTZ R70, R211, R216.reuse, -R68 ;  /* 0x000000d8d3467223 */ /* 0x080fe20000010844 */
[C---:B------:R-:W-:Y:S01]  /*dfd0*/  FMUL.FTZ R68, R212.reuse, R213 ;  /* 0x000000d5d4447220 */ /* 0x040fe20000410000 */
[----:B------:R-:W-:-:S03]  /*dfe0*/  FMUL.FTZ R216, R212, R216 ;  /* 0x000000d8d4d87220 */ /* 0x000fc60000410000 */
[CC--:B------:R-:W-:Y:S01]  /*dff0*/  FFMA.FTZ R68, R211.reuse, R215.reuse, R68 ;  /* 0x000000d7d3447223 */ /* 0x0c0fe20000010044 */
[----:B------:R-:W-:Y:S01]  /*e000*/  FMUL.FTZ R215, R212, R215 ;  /* 0x000000d7d4d77220 */ /* 0x000fe20000410000 */
[----:B------:R-:W-:Y:S01]  /*e010*/  FFMA.FTZ R69, R211, R69, R216 ;  /* 0x00000045d3457223 */ /* 0x000fe200000100d8 */
        /* <DEDUP_REMOVED lines=10> */
.L_x_6966:
[----:B------:R-:W-:Y:S02]  /*e0c0*/  MOV R214, R212 ;  /* 0x000000d400d67202 */ /* 0x000fe40000000f00 */
[----:B------:R-:W-:-:S07]  /*e0d0*/  MOV R215, R70 ;  /* 0x0000004600d77202 */ /* 0x000fce0000000f00 */
[----:B------:R-:W-:Y:S05]  /*e0e0*/  WARPSYNC.COLLECTIVE R71, `(.L_x_6967) ;  /* 0x0000000047087348 */ /* 0x000fea0003c00000 */
[----:B------:R0:W1:Y:S02]  /*e0f0*/  SHFL.UP P0, R70, R214, R69, R68 ;  /* 0x04000045d6467389 */ /* 0x0000640000000044 */
[----:B01----:R-:W-:Y:S01]  /*e100*/  ENDCOLLECTIVE ;  /* 0x000000000000791b */ /* 0x003fe20003800000 */
.L_x_6967:
[----:B------:R-:W-:Y:S02]  /*e110*/  MOV R214, R209 ;  /* 0x000000d100d67202 */ /* 0x000fe40000000f00 */
[----:B------:R-:W-:-:S07]  /*e120*/  MOV R216, R70 ;  /* 0x0000004600d87202 */ /* 0x000fce0000000f00 */
[----:B------:R-:W-:Y:S05]  /*e130*/  WARPSYNC.COLLECTIVE R71, `(.L_x_6968) ;  /* 0x0000000047087348 */ /* 0x000fea0003c00000 */
[----:B------:R0:W1:Y:S02]  /*e140*/  SHFL.UP P0, R70, R214, R69, R68 ;  /* 0x04000045d6467389 */ /* 0x0000640000000044 */
[----:B01----:R-:W-:Y:S01]  /*e150*/  ENDCOLLECTIVE ;  /* 0x000000000000791b */ /* 0x003fe20003800000 */
.L_x_6968:
[----:B------:R-:W-:Y:S02]  /*e160*/  MOV R214, R210 ;  /* 0x000000d200d67202 */ /* 0x000fe40000000f00 */
[----:B------:R-:W-:-:S07]  /*e170*/  MOV R213, R70 ;  /* 0x0000004600d57202 */ /* 0x000fce0000000f00 */
[----:B------:R-:W-:Y:S05]  /*e180*/  WARPSYNC.COLLECTIVE R71, `(.L_x_6969) ;  /* 0x0000000047087348 */ /* 0x000fea0003c00000 */
[----:B------:R0:W1:Y:S02]  /*e190*/  SHFL.UP P0, R70, R214, R69, R68 ;  /* 0x04000045d6467389 */ /* 0x0000640000000044 */
[----:B01----:R-:W-:Y:S01]  /*e1a0*/  ENDCOLLECTIVE ;  /* 0x000000000000791b */ /* 0x003fe20003800000 */
.L_x_6969:
        /* <DEDUP_REMOVED lines=19> */
.L_x_6970:
[----:B------:R-:W-:Y:S02]  /*e2e0*/  MOV R214, R212 ;  /* 0x000000d400d67202 */ /* 0x000fe40000000f00 */
[----:B------:R-:W-:-:S07]  /*e2f0*/  MOV R215, R70 ;  /* 0x0000004600d77202 */ /* 0x000fce0000000f00 */
[----:B------:R-:W-:Y:S05]  /*e300*/  WARPSYNC.COLLECTIVE R71, `(.L_x_6971) ;  /* 0x0000000047087348 */ /* 0x000fea0003c00000 */
[----:B------:R0:W1:Y:S02]  /*e310*/  SHFL.UP P0, R70, R214, R69, R68 ;  /* 0x04000045d6467389 */ /* 0x0000640000000044 */
[----:B01----:R-:W-:Y:S01]  /*e320*/  ENDCOLLECTIVE ;  /* 0x000000000000791b */ /* 0x003fe20003800000 */
.L_x_6971:
[----:B------:R-:W-:Y:S02]  /*e330*/  MOV R214, R209 ;  /* 0x000000d100d67202 */ /* 0x000fe40000000f00 */
[----:B------:R-:W-:-:S07]  /*e340*/  MOV R216, R70 ;  /* 0x0000004600d87202 */ /* 0x000fce0000000f00 */
[----:B------:R-:W-:Y:S05]  /*e350*/  WARPSYNC.COLLECTIVE R71, `(.L_x_6972) ;  /* 0x0000000047087348 */ /* 0x000fea0003c00000 */
[----:B------:R0:W1:Y:S02]  /*e360*/  SHFL.UP P0, R70, R214, R69, R68 ;  /* 0x04000045d6467389 */ /* 0x0000640000000044 */
[----:B01----:R-:W-:Y:S01]  /*e370*/  ENDCOLLECTIVE ;  /* 0x000000000000791b */ /* 0x003fe20003800000 */
.L_x_6972:
[----:B------:R-:W-:Y:S02]  /*e380*/  MOV R214, R210 ;  /* 0x000000d200d67202 */ /* 0x000fe40000000f00 */
[----:B------:R-:W-:-:S07]  /*e390*/  MOV R213, R70 ;  /* 0x0000004600d57202 */ /* 0x000fce0000000f00 */
[----:B------:R-:W-:Y:S05]  /*e3a0*/  WARPSYNC.COLLECTIVE R71, `(.L_x_6973) ;  /* 0x0000000047087348 */ /* 0x000fea0003c00000 */
[----:B------:R0:W1:Y:S02]  /*e3b0*/  SHFL.UP P0, R70, R214, R69, R68 ;  /* 0x04000045d6467389 */ /* 0x0000640000000044 */
[----:B01----:R-:W-:Y:S01]  /*e3c0*/  ENDCOLLECTIVE ;  /* 0x000000000000791b */ /* 0x003fe20003800000 */
.L_x_6973:
        /* <DEDUP_REMOVED lines=19> */
.L_x_6974:
[----:B------:R-:W-:Y:S02]  /*e500*/  MOV R214, R212 ;  /* 0x000000d400d67202 */ /* 0x000fe40000000f00 */
[----:B------:R-:W-:-:S07]  /*e510*/  MOV R215, R70 ;  /* 0x0000004600d77202 */ /* 0x000fce0000000f00 */
[----:B------:R-:W-:Y:S05]  /*e520*/  WARPSYNC.COLLECTIVE R71, `(.L_x_6975) ;  /* 0x0000000047087348 */ /* 0x000fea0003c00000 */
[----:B------:R0:W1:Y:S02]  /*e530*/  SHFL.UP P0, R70, R214, R69, R68 ;  /* 0x04000045d6467389 */ /* 0x0000640000000044 */
[----:B01----:R-:W-:Y:S01]  /*e540*/  ENDCOLLECTIVE ;  /* 0x000000000000791b */ /* 0x003fe20003800000 */
.L_x_6975:
[----:B------:R-:W-:Y:S02]  /*e550*/  MOV R214, R209 ;  /* 0x000000d100d67202 */ /* 0x000fe40000000f00 */
[----:B------:R-:W-:-:S07]  /*e560*/  MOV R216, R70 ;  /* 0x0000004600d87202 */ /* 0x000fce0000000f00 */
[----:B------:R-:W-:Y:S05]  /*e570*/  WARPSYNC.COLLECTIVE R71, `(.L_x_6976) ;  /* 0x0000000047087348 */ /* 0x000fea0003c00000 */
[----:B------:R0:W1:Y:S02]  /*e580*/  SHFL.UP P0, R70, R214, R69, R68 ;  /* 0x04000045d6467389 */ /* 0x0000640000000044 */
[----:B01----:R-:W-:Y:S01]  /*e590*/  ENDCOLLECTIVE ;  /* 0x000000000000791b */ /* 0x003fe20003800000 */
.L_x_6976:
[----:B------:R-:W-:Y:S02]  /*e5a0*/  MOV R214, R210 ;  /* 0x000000d200d67202 */ /* 0x000fe40000000f00 */
[----:B------:R-:W-:-:S07]  /*e5b0*/  MOV R213, R70 ;  /* 0x0000004600d57202 */ /* 0x000fce0000000f00 */
[----:B------:R-:W-:Y:S05]  /*e5c0*/  WARPSYNC.COLLECTIVE R71, `(.L_x_6977) ;  /* 0x0000000047087348 */ /* 0x000fea0003c00000 */
[----:B------:R0:W1:Y:S02]  /*e5d0*/  SHFL.UP P0, R70, R214, R69, R68 ;  /* 0x04000045d6467389 */ /* 0x0000640000000044 */
[----:B01----:R-:W-:Y:S01]  /*e5e0*/  ENDCOLLECTIVE ;  /* 0x000000000000791b */ /* 0x003fe20003800000 */
.L_x_6977:
        /* <DEDUP_REMOVED lines=19> */
.L_x_6978:
[----:B------:R-:W-:Y:S02]  /*e720*/  MOV R214, R212 ;  /* 0x000000d400d67202 */ /* 0x000fe40000000f00 */
[----:B------:R-:W-:-:S07]  /*e730*/  MOV R213, R70 ;  /* 0x0000004600d57202 */ /* 0x000fce0000000f00 */
[----:B------:R-:W-:Y:S05]  /*e740*/  WARPSYNC.COLLECTIVE R71, `(.L_x_6979) ;  /* 0x0000000047087348 */ /* 0x000fea0003c00000 */
[----:B------:R0:W1:Y:S02]  /*e750*/  SHFL.UP P0, R70, R214, R69, R68 ;  /* 0x04000045d6467389 */ /* 0x0000640000000044 */
[----:B01----:R-:W-:Y:S01]  /*e760*/  ENDCOLLECTIVE ;  /* 0x000000000000791b */ /* 0x003fe20003800000 */
.L_x_6979:
[----:B------:R-:W-:Y:S02]  /*e770*/  MOV R214, R209 ;  /* 0x000000d100d67202 */ /* 0x000fe40000000f00 */
[----:B------:R-:W-:-:S07]  /*e780*/  MOV R215, R70 ;  /* 0x0000004600d77202 */ /* 0x000fce0000000f00 */
[----:B------:R-:W-:Y:S05]  /*e790*/  WARPSYNC.COLLECTIVE R71, `(.L_x_6980) ;  /* 0x0000000047087348 */ /* 0x000fea0003c00000 */
[----:B------:R0:W1:Y:S02]  /*e7a0*/  SHFL.UP P0, R70, R214, R69, R68 ;  /* 0x04000045d6467389 */ /* 0x0000640000000044 */
[----:B01----:R-:W-:Y:S01]  /*e7b0*/  ENDCOLLECTIVE ;  /* 0x000000000000791b */ /* 0x003fe20003800000 */
.L_x_6980:
[----:B------:R-:W-:Y:S02]  /*e7c0*/  MOV R214, R210 ;  /* 0x000000d200d67202 */ /* 0x000fe40000000f00 */
[----:B------:R-:W-:-:S07]  /*e7d0*/  MOV R216, R70 ;  /* 0x0000004600d87202 */ /* 0x000fce0000000f00 */
[----:B------:R-:W-:Y:S05]  /*e7e0*/  WARPSYNC.COLLECTIVE R71, `(.L_x_6981) ;  /* 0x0000000047087348 */ /* 0x000fea0003c00000 */
[----:B------:R0:W1:Y:S02]  /*e7f0*/  SHFL.UP P0, R70, R214, R69, R68 ;  /* 0x04000045d6467389 */ /* 0x0000640000000044 */
[----:B01----:R-:W-:Y:S01]  /*e800*/  ENDCOLLECTIVE ;  /* 0x000000000000791b */ /* 0x003fe20003800000 */
.L_x_6981:
[----:B------:R-:W-:Y:S01]  /*e810*/  MOV R69, R70 ;  /* 0x0000004600457202 */ /* 0x000fe20000000f00 */
[----:B------:R-:W-:Y:S06]  /*e820*/  BRA `(.L_x_6982) ;  /* 0xffffff7400e47947 */ /* 0x000fec000383ffff */
.L_x_6859:
        /* <DEDUP_REMOVED lines=8> */
.L_x_6984:
[----:B------:R-:W-:Y:S05]  /*e8b0*/  BSYNC B0 ;  /* 0x0000000000007941 */ /* 0x000fea0003800000 */
.L_x_6983:
[----:B------:R-:W-:Y:S05]  /*e8c0*/  BRA `(.L_x_6985) ;  /* 0xffffff7400f47947 */ /* 0x000fea000383ffff */
.L_x_6860:
        /* <DEDUP_REMOVED lines=8> */
.L_x_6987:
[----:B------:R-:W-:Y:S05]  /*e950*/  BSYNC B0 ;  /* 0x0000000000007941 */ /* 0x000fea0003800000 */
.L_x_6986:
[----:B------:R-:W-:Y:S05]  /*e960*/  BRA `(.L_x_6988) ;  /* 0xffffff7400d47947 */ /* 0x000fea000383ffff */
.L_x_6861:
        /* <DEDUP_REMOVED lines=8> */
.L_x_6990:
[----:B------:R-:W-:Y:S05]  /*e9f0*/  BSYNC B0 ;  /* 0x0000000000007941 */ /* 0x000fea0003800000 */
.L_x_6989:
[----:B------:R-:W-:Y:S05]  /*ea00*/  BRA `(.L_x_6991) ;  /* 0xffffff7400b47947 */ /* 0x000fea000383ffff */
.L_x_6862:
        /* <DEDUP_REMOVED lines=8> */
.L_x_6993:
[----:B------:R-:W-:Y:S05]  /*ea90*/  BSYNC B0 ;  /* 0x0000000000007941 */ /* 0x000fea0003800000 */
.L_x_6992:
[----:B------:R-:W-:Y:S05]  /*eaa0*/  BRA `(.L_x_6994) ;  /* 0xffffff7400947947 */ /* 0x000fea000383ffff */
.L_x_6863:
        /* <DEDUP_REMOVED lines=8> */
.L_x_6996:
[----:B------:R-:W-:Y:S05]  /*eb30*/  BSYNC B0 ;  /* 0x0000000000007941 */ /* 0x000fea0003800000 */
.L_x_6995:
        /* <DEDUP_REMOVED lines=8> */
.L_x_6997:
[----:B------:R-:W-:Y:S02]  /*ebc0*/  MOV R214, R209 ;  /* 0x000000d100d67202 */ /* 0x000fe40000000f00 */
[----:B------:R-:W-:-:S07]  /*ebd0*/  MOV R212, R70 ;  /* 0x0000004600d47202 */ /* 0x000fce0000000f00 */
[----:B------:R-:W-:Y:S05]  /*ebe0*/  WARPSYNC.COLLECTIVE R71, `(.L_x_6998) ;  /* 0x0000000047087348 */ /* 0x000fea0003c00000 */
[----:B------:R0:W1:Y:S02]  /*ebf0*/  SHFL.UP P0, R70, R214, R69, R68 ;  /* 0x04000045d6467389 */ /* 0x0000640000000044 */
[----:B01----:R-:W-:Y:S01]  /*ec00*/  ENDCOLLECTIVE ;  /* 0x000000000000791b */ /* 0x003fe20003800000 */
.L_x_6998:
[----:B------:R-:W-:Y:S02]  /*ec10*/  MOV R214, R210 ;  /* 0x000000d200d67202 */ /* 0x000fe40000000f00 */
[----:B------:R-:W-:-:S07]  /*ec20*/  MOV R209, R70 ;  /* 0x0000004600d17202 */ /* 0x000fce0000000f00 */
[----:B------:R-:W-:Y:S05]  /*ec30*/  WARPSYNC.COLLECTIVE R71, `(.L_x_6999) ;  /* 0x0000000047087348 */ /* 0x000fea0003c00000 */
[----:B------:R0:W1:Y:S02]  /*ec40*/  SHFL.UP P0, R70, R214, R69, R68 ;  /* 0x04000045d6467389 */ /* 0x0000640000000044 */
[----:B01----:R-:W-:Y:S01]  /*ec50*/  ENDCOLLECTIVE ;  /* 0x000000000000791b */ /* 0x003fe20003800000 */
.L_x_6999:
[----:B------:R-:W-:Y:S01]  /*ec60*/  HFMA2.MMA R69, -RZ, RZ, 0, 0 ;  /* 0x00000000ff457435 */ /* 0x000fe200000001ff */
[----:B------:R-:W-:Y:S02]  /*ec70*/  MOV R68, 0x1f ;  /* 0x0000001f00447802 */ /* 0x000fe40000000f00 */
[----:B------:R-:W-:Y:S02]  /*ec80*/  MOV R210, R70 ;  /* 0x0000004600d27202 */ /* 0x000fe40000000f00 */
[----:B------:R-:W-:-:S07]  /*ec90*/  MOV R70, R60 ;  /* 0x0000003c00467202 */ /* 0x000fce0000000f00 */
[----:B------:R-:W-:Y:S05]  /*eca0*/  WARPSYNC.COLLECTIVE R71, `(.L_x_7000) ;  /* 0x0000000047087348 */ /* 0x000fea0003c00000 */
[----:B------:R0:W1:Y:S02]  /*ecb0*/  SHFL.IDX P0, R239, R70, R69, R68 ;  /* 0x0000004546ef7389 */ /* 0x0000640000000044 */
[----:B01----:R-:W-:Y:S01]  /*ecc0*/  ENDCOLLECTIVE ;  /* 0x000000000000791b */ /* 0x003fe20003800000 */
.L_x_7000:
[----:B------:R-:W-:Y:S02]  /*ecd0*/  MOV R70, R61 ;  /* 0x0000003d00467202 */ /* 0x000fe40000000f00 */
[----:B------:R-:W-:-:S07]  /*ece0*/  MOV R60, R239 ;  /* 0x000000ef003c7202 */ /* 0x000fce0000000f00 */
[----:B------:R-:W-:Y:S05]  /*ecf0*/  WARPSYNC.COLLECTIVE R71, `(.L_x_7001) ;  /* 0x0000000047087348 */ /* 0x000fea0003c00000 */
[----:B------:R0:W1:Y:S02]  /*ed00*/  SHFL.IDX P0, R239, R70, R69, R68 ;  /* 0x0000004546ef7389 */ /* 0x0000640000000044 */
[----:B01----:R-:W-:Y:S01]  /*ed10*/  ENDCOLLECTIVE ;  /* 0x000000000000791b */ /* 0x003fe20003800000 */
.L_x_7001:
[----:B------:R-:W-:Y:S02]  /*ed20*/  MOV R70, R62 ;  /* 0x0000003e00467202 */ /* 0x000fe40000000f00 */
[----:B------:R-:W-:-:S07]  /*ed30*/  MOV R61, R239 ;  /* 0x000000ef003d7202 */ /* 0x000fce0000000f00 */
[----:B------:R-:W-:Y:S05]  /*ed40*/  WARPSYNC.COLLECTIVE R71, `(.L_x_7002) ;  /* 0x0000000047087348 */ /* 0x000fea0003c00000 */
[----:B------:R0:W1:Y:S02]  /*ed50*/  SHFL.IDX P0, R239, R70, R69, R68 ;  /* 0x0000004546ef7389 */ /* 0x0000640000000044 */
[----:B01----:R-:W-:Y:S01]  /*ed60*/  ENDCOLLECTIVE ;  /* 0x000000000000791b */ /* 0x003fe20003800000 */
.L_x_7002:
[----:B------:R-:W-:Y:S02]  /*ed70*/  MOV R70, R63 ;  /* 0x0000003f00467202 */ /* 0x000fe40000000f00 */
[----:B------:R-:W-:-:S07]  /*ed80*/  MOV R62, R239 ;  /* 0x000000ef003e7202 */ /* 0x000fce0000000f00 */
[----:B------:R-:W-:Y:S05]  /*ed90*/  WARPSYNC.COLLECTIVE R71, `(.L_x_7003) ;  /* 0x0000000047087348 */ /* 0x000fea0003c00000 */
[----:B------:R0:W1:Y:S02]  /*eda0*/  SHFL.IDX P0, R239, R70, R69, R68 ;  /* 0x0000004546ef7389 */ /* 0x0000640000000044 */
[----:B01----:R-:W-:Y:S01]  /*edb0*/  ENDCOLLECTIVE ;  /* 0x000000000000791b */ /* 0x003fe20003800000 */
.L_x_7003:
[----:B------:R-:W-:Y:S01]  /*edc0*/  MOV R63, R239 ;  /* 0x000000ef003f7202 */ /* 0x000fe20000000f00 */
[----:B------:R-:W-:Y:S06]  /*edd0*/  BRA `(.L_x_7004) ;  /* 0xffffff7000f07947 */ /* 0x000fec000383ffff */
.L_x_6865:
[----:B------:R-:W-:Y:S01]  /*ede0*/  HFMA2.MMA R245, -RZ, RZ, 0, 5.9604644775390625e-08 ;  /* 0x00000001fff57435 */ /* 0x000fe200000001ff */
[----:B------:R-:W-:Y:S02]  /*edf0*/  MOV R244, R240 ;  /* 0x000000f000f47202 */ /* 0x000fe40000000f00 */
[----:B------:R-:W-:Y:S02]  /*ee00*/  MOV R252, 0x1f ;  /* 0x0000001f00fc7802 */ /* 0x000fe40000000f00 */
[----:B------:R-:W-:Y:S02]  /*ee10*/  MOV R71, 0xffffffff ;  /* 0xffffffff00477802 */ /* 0x000fe40000000f00 */
[----:B------:R-:W-:-:S07]  /*ee20*/  MOV R242, R70 ;  /* 0x0000004600f27202 */ /* 0x000fce0000000f00 */
[----:B------:R-:W-:Y:S05]  /*ee30*/  WARPSYNC.COLLECTIVE R71, `(.L_x_7005) ;  /* 0x0000000047087348 */ /* 0x000fea0003c00000 */
[----:B------:R0:W1:Y:S02]  /*ee40*/  SHFL.DOWN P0, R239, R244, R245, R252 ;  /* 0x080000f5f4ef7389 */ /* 0x00006400000000fc */
[----:B01----:R-:W-:Y:S01]  /*ee50*/  ENDCOLLECTIVE ;  /* 0x000000000000791b */ /* 0x003fe20003800000 */
.L_x_7005:
[----:B------:R-:W-:Y:S02]  /*ee60*/  MOV R244, R241 ;  /* 0x000000f100f47202 */ /* 0x000fe40000000f00 */
[----:B------:R-:W-:-:S07]  /*ee70*/  MOV R68, R239 ;  /* 0x000000ef00447202 */ /* 0x000fce0000000f00 */
[----:B------:R-:W-:Y:S05]  /*ee80*/  WARPSYNC.COLLECTIVE R71, `(.L_x_7006) ;  /* 0x0000000047087348 */ /* 0x000fea0003c00000 */
[----:B------:R0:W1:Y:S02]  /*ee90*/  SHFL.DOWN P0, R239, R244, R245, R252 ;  /* 0x080000f5f4ef7389 */ /* 0x00006400000000fc */
[----:B01----:R-:W-:Y:S01]  /*eea0*/  ENDCOLLECTIVE ;  /* 0x000000000000791b */ /* 0x003fe20003800000 */
.L_x_7006:
[----:B------:R-:W-:Y:S02]  /*eeb0*/  MOV R244, R70 ;  /* 0x0000004600f47202 */ /* 0x000fe40000000f00 */
[----:B------:R-:W-:-:S07]  /*eec0*/  MOV R69, R239 ;  /* 0x000000ef00457202 */ /* 0x000fce0000000f00 */
[----:B------:R-:W-:Y:S05]  /*eed0*/  WARPSYNC.COLLECTIVE R71, `(.L_x_7007) ;  /* 0x0000000047087348 */ /* 0x000fea0003c00000 */
[----:B------:R0:W1:Y:S02]  /*eee0*/  SHFL.DOWN P0, R239, R244, R245, R252 ;  /* 0x080000f5f4ef7389 */ /* 0x00006400000000fc */
[----:B01----:R-:W-:Y:S01]  /*eef0*/  ENDCOLLECTIVE ;  /* 0x000000000000791b */ /* 0x003fe20003800000 */
.L_x_7007:
[----:B------:R-:W-:Y:S02]  /*ef00*/  MOV R244, R243 ;  /* 0x000000f300f47202 */ /* 0x000fe40000000f00 */
[----:B------:R-:W-:-:S07]  /*ef10*/  MOV R246, R239 ;  /* 0x000000ef00f67202 */ /* 0x000fce0000000f00 */
[----:B------:R-:W-:Y:S05]  /*ef20*/  WARPSYNC.COLLECTIVE R71, `(.L_x_7008) ;  /* 0x0000000047087348 */ /* 0x000fea0003c00000 */
[----:B------:R0:W1:Y:S02]  /*ef30*/  SHFL.DOWN P0, R239, R244, R245, R252 ;  /* 0x080000f5f4ef7389 */ /* 0x00006400000000fc */
[----:B01----:R-:W-:Y:S01]  /*ef40*/  ENDCOLLECTIVE ;  /* 0x000000000000791b */ /* 0x003fe20003800000 */
.L_x_7008:
[----:B------:R-:W-:Y:S01]  /*ef50*/  MOV R71, R239 ;  /* 0x000000ef00477202 */ /* 0x000fe20000000f00 */
[----:B------:R-:W-:Y:S06]  /*ef60*/  BRA `(.L_x_7009) ;  /* 0xffffff8400487947 */ /* 0x000fec000383ffff */
.L_x_6868:
        /* <DEDUP_REMOVED lines=8> */
.L_x_7011:
[----:B------:R-:W-:Y:S05]  /*eff0*/  BSYNC B0 ;  /* 0x0000000000007941 */ /* 0x000fea0003800000 */
.L_x_7010:
        /* <DEDUP_REMOVED lines=8> */
.L_x_7012:
[----:B------:R-:W-:Y:S02]  /*f080*/  MOV R244, R242 ;  /* 0x000000f200f47202 */ /* 0x000fe40000000f00 */
[----:B------:R-:W-:-:S07]  /*f090*/  MOV R69, R239 ;  /* 0x000000ef00457202 */ /* 0x000fce0000000f00 */
[----:B------:R-:W-:Y:S05]  /*f0a0*/  WARPSYNC.COLLECTIVE R71, `(.L_x_7013) ;  /* 0x0000000047087348 */ /* 0x000fea0003c00000 */
[----:B------:R0:W1:Y:S02]  /*f0b0*/  SHFL.DOWN P0, R239, R244, R245, R252 ;  /* 0x080000f5f4ef7389 */ /* 0x00006400000000fc */
[----:B01----:R-:W-:Y:S01]  /*f0c0*/  ENDCOLLECTIVE ;  /* 0x000000000000791b */ /* 0x003fe20003800000 */
.L_x_7013:
[----:B------:R-:W-:Y:S02]  /*f0d0*/  MOV R244, R243 ;  /* 0x000000f300f47202 */ /* 0x000fe40000000f00 */
[----:B------:R-:W-:-:S07]  /*f0e0*/  MOV R70, R239 ;  /* 0x000000ef00467202 */ /* 0x000fce0000000f00 */
[----:B------:R-:W-:Y:S05]  /*f0f0*/  WARPSYNC.COLLECTIVE R71, `(.L_x_7014) ;  /* 0x0000000047087348 */ /* 0x000fea0003c00000 */
[----:B------:R0:W1:Y:S02]  /*f100*/  SHFL.DOWN P0, R239, R244, R245, R252 ;  /* 0x080000f5f4ef7389 */ /* 0x00006400000000fc */
[----:B01----:R-:W-:Y:S01]  /*f110*/  ENDCOLLECTIVE ;  /* 0x000000000000791b */ /* 0x003fe20003800000 */
.L_x_7014:
[----:B------:R-:W-:Y:S01]  /*f120*/  MOV R71, R239 ;  /* 0x000000ef00477202 */ /* 0x000fe20000000f00 */
[----:B------:R-:W-:Y:S06]  /*f130*/  BRA `(.L_x_7015) ;  /* 0xffffff8400287947 */ /* 0x000fec000383ffff */
.L_x_6871:
        /* <DEDUP_REMOVED lines=8> */
.L_x_7017:
[----:B------:R-:W-:Y:S05]  /*f1c0*/  BSYNC B0 ;  /* 0x0000000000007941 */ /* 0x000fea0003800000 */
.L_x_7016:
        /* <DEDUP_REMOVED lines=8> */
.L_x_7018:
[----:B------:R-:W-:Y:S02]  /*f250*/  MOV R244, R242 ;  /* 0x000000f200f47202 */ /* 0x000fe40000000f00 */
[----:B------:R-:W-:-:S07]  /*f260*/  MOV R69, R239 ;  /* 0x000000ef00457202 */ /* 0x000fce0000000f00 */
[----:B------:R-:W-:Y:S05]  /*f270*/  WARPSYNC.COLLECTIVE R71, `(.L_x_7019) ;  /* 0x0000000047087348 */ /* 0x000fea0003c00000 */
[----:B------:R0:W1:Y:S02]  /*f280*/  SHFL.DOWN P0, R239, R244, R245, R252 ;  /* 0x080000f5f4ef7389 */ /* 0x00006400000000fc */
[----:B01----:R-:W-:Y:S01]  /*f290*/  ENDCOLLECTIVE ;  /* 0x000000000000791b */ /* 0x003fe20003800000 */
.L_x_7019:
[----:B------:R-:W-:Y:S02]  /*f2a0*/  MOV R244, R243 ;  /* 0x000000f300f47202 */ /* 0x000fe40000000f00 */
[----:B------:R-:W-:-:S07]  /*f2b0*/  MOV R70, R239 ;  /* 0x000000ef00467202 */ /* 0x000fce0000000f00 */
[----:B------:R-:W-:Y:S05]  /*f2c0*/  WARPSYNC.COLLECTIVE R71, `(.L_x_7020) ;  /* 0x0000000047087348 */ /* 0x000fea0003c00000 */
[----:B------:R0:W1:Y:S02]  /*f2d0*/  SHFL.DOWN P0, R239, R244, R245, R252 ;  /* 0x080000f5f4ef7389 */ /* 0x00006400000000fc */
[----:B01----:R-:W-:Y:S01]  /*f2e0*/  ENDCOLLECTIVE ;  /* 0x000000000000791b */ /* 0x003fe20003800000 */
.L_x_7020:
[----:B------:R-:W-:Y:S01]  /*f2f0*/  MOV R71, R239 ;  /* 0x000000ef00477202 */ /* 0x000fe20000000f00 */
[----:B------:R-:W-:Y:S06]  /*f300*/  BRA `(.L_x_7021) ;  /* 0xffffff8400087947 */ /* 0x000fec000383ffff */
.L_x_6874:
[----:B------:R-:W-:Y:S01]  /*f310*/  HFMA2.MMA R245, -RZ, RZ, 0, 4.76837158203125e-07 ;  /* 0x00000008fff57435 */ /* 0x000fe200000001ff */
[----:B------:R-:W-:Y:S01]  /*f320*/  BSSY B0, `(.L_x_7022) ;  /* 0x0000007000007945 */ /* 0x000fe20003800000 */
[----:B------:R-:W-:Y:S02]  /*f330*/  MOV R244, R240 ;  /* 0x000000f000f47202 */ /* 0x000fe40000000f00 */
[----:B------:R-:W-:Y:S02]  /*f340*/  MOV R252, 0x1f ;  /* 0x0000001f00fc7802 */ /* 0x000fe40000000f00 */
[----:B0-----:R-:W-:-:S07]  /*f350*/  MOV R71, 0xffffffff ;  /* 0xffffffff00477802 */ /* 0x001fce0000000f00 */
[----:B-1234-:R-:W-:Y:S05]  /*f360*/  WARPSYNC.COLLECTIVE R71, `(.L_x_7023) ;  /* 0x0000000047087348 */ /* 0x01efea0003c00000 */
[----:B------:R0:W0:Y:S02]  /*f370*/  SHFL.DOWN P0, R239, R244, R245, R252 ;  /* 0x080000f5f4ef7389 */ /* 0x00002400000000fc */
[----:B01234-:R-:W-:Y:S01]  /*f380*/  ENDCOLLECTIVE ;  /* 0x000000000000791b */ /* 0x01ffe20003800000 */
.L_x_7023:
[----:B------:R-:W-:Y:S05]  /*f390*/  BSYNC B0 ;  /* 0x0000000000007941 */ /* 0x000fea0003800000 */
.L_x_7022:
        /* <DEDUP_REMOVED lines=8> */
.L_x_7024:
[----:B------:R-:W-:Y:S02]  /*f420*/  MOV R244, R242 ;  /* 0x000000f200f47202 */ /* 0x000fe40000000f00 */
[----:B------:R-:W-:-:S07]  /*f430*/  MOV R69, R239 ;  /* 0x000000ef00457202 */ /* 0x000fce0000000f00 */
[----:B------:R-:W-:Y:S05]  /*f440*/  WARPSYNC.COLLECTIVE R71, `(.L_x_7025) ;  /* 0x0000000047087348 */ /* 0x000fea0003c00000 */
[----:B------:R0:W1:Y:S02]  /*f450*/  SHFL.DOWN P0, R239, R244, R245, R252 ;  /* 0x080000f5f4ef7389 */ /* 0x00006400000000fc */
[----:B01----:R-:W-:Y:S01]  /*f460*/  ENDCOLLECTIVE ;  /* 0x000000000000791b */ /* 0x003fe20003800000 */
.L_x_7025:
[----:B------:R-:W-:Y:S02]  /*f470*/  MOV R244, R243 ;  /* 0x000000f300f47202 */ /* 0x000fe40000000f00 */
[----:B------:R-:W-:-:S07]  /*f480*/  MOV R70, R239 ;  /* 0x000000ef00467202 */ /* 0x000fce0000000f00 */
[----:B------:R-:W-:Y:S05]  /*f490*/  WARPSYNC.COLLECTIVE R71, `(.L_x_7026) ;  /* 0x0000000047087348 */ /* 0x000fea0003c00000 */
[----:B------:R0:W1:Y:S02]  /*f4a0*/  SHFL.DOWN P0, R239, R244, R245, R252 ;  /* 0x080000f5f4ef7389 */ /* 0x00006400000000fc */
[----:B01----:R-:W-:Y:S01]  /*f4b0*/  ENDCOLLECTIVE ;  /* 0x000000000000791b */ /* 0x003fe20003800000 */
.L_x_7026:
[----:B------:R-:W-:Y:S01]  /*f4c0*/  MOV R71, R239 ;  /* 0x000000ef00477202 */ /* 0x000fe20000000f00 */
[----:B------:R-:W-:Y:S06]  /*f4d0*/  BRA `(.L_x_7027) ;  /* 0xffffff8000e87947 */ /* 0x000fec000383ffff */
.L_x_6877:
[----:B------:R-:W-:Y:S01]  /*f4e0*/  HFMA2.MMA R245, -RZ, RZ, 0, 9.5367431640625e-07 ;  /* 0x00000010fff57435 */ /* 0x000fe200000001ff */
[----:B------:R-:W-:Y:S01]  /*f4f0*/  BSSY B0, `(.L_x_7028) ;  /* 0x0000007000007945 */ /* 0x000fe20003800000 */
[----:B------:R-:W-:Y:S02]  /*f500*/  MOV R244, R240 ;  /* 0x000000f000f47202 */ /* 0x000fe40000000f00 */
[----:B------:R-:W-:Y:S02]  /*f510*/  MOV R252, 0x1f ;  /* 0x0000001f00fc7802 */ /* 0x000fe40000000f00 */
[----:B0-----:R-:W-:-:S07]  /*f520*/  MOV R71, 0xffffffff ;  /* 0xffffffff00477802 */ /* 0x001fce0000000f00 */
[----:B-1234-:R-:W-:Y:S05]  /*f530*/  WARPSYNC.COLLECTIVE R71, `(.L_x_7029) ;  /* 0x0000000047087348 */ /* 0x01efea0003c00000 */
[----:B------:R0:W0:Y:S02]  /*f540*/  SHFL.DOWN P0, R239, R244, R245, R252 ;  /* 0x080000f5f4ef7389 */ /* 0x00002400000000fc */
[----:B01234-:R-:W-:Y:S01]  /*f550*/  ENDCOLLECTIVE ;  /* 0x000000000000791b */ /* 0x01ffe20003800000 */
.L_x_7029:
[----:B------:R-:W-:Y:S05]  /*f560*/  BSYNC B0 ;  /* 0x0000000000007941 */ /* 0x000fea0003800000 */
.L_x_7028:
        /* <DEDUP_REMOVED lines=8> */
.L_x_7030:
[----:B------:R-:W-:Y:S02]  /*f5f0*/  MOV R244, R242 ;  /* 0x000000f200f47202 */ /* 0x000fe40000000f00 */
[----:B------:R-:W-:-:S07]  /*f600*/  MOV R69, R239 ;  /* 0x000000ef00457202 */ /* 0x000fce0000000f00 */
[----:B------:R-:W-:Y:S05]  /*f610*/  WARPSYNC.COLLECTIVE R71, `(.L_x_7031) ;  /* 0x0000000047087348 */ /* 0x000fea0003c00000 */
[----:B------:R0:W1:Y:S02]  /*f620*/  SHFL.DOWN P0, R239, R244, R245, R252 ;  /* 0x080000f5f4ef7389 */ /* 0x00006400000000fc */
[----:B01----:R-:W-:Y:S01]  /*f630*/  ENDCOLLECTIVE ;  /* 0x000000000000791b */ /* 0x003fe20003800000 */
.L_x_7031:
[----:B------:R-:W-:Y:S02]  /*f640*/  MOV R244, R243 ;  /* 0x000000f300f47202 */ /* 0x000fe40000000f00 */
[----:B------:R-:W-:-:S07]  /*f650*/  MOV R70, R239 ;  /* 0x000000ef00467202 */ /* 0x000fce0000000f00 */
[----:B------:R-:W-:Y:S05]  /*f660*/  WARPSYNC.COLLECTIVE R71, `(.L_x_7032) ;  /* 0x0000000047087348 */ /* 0x000fea0003c00000 */
[----:B------:R0:W1:Y:S02]  /*f670*/  SHFL.DOWN P0, R239, R244, R245, R252 ;  /* 0x080000f5f4ef7389 */ /* 0x00006400000000fc */
[----:B01----:R-:W-:Y:S01]  /*f680*/  ENDCOLLECTIVE ;  /* 0x000000000000791b */ /* 0x003fe20003800000 */
.L_x_7032:
[----:B------:R-:W-:Y:S01]  /*f690*/  MOV R71, R239 ;  /* 0x000000ef00477202 */ /* 0x000fe20000000f00 */
[----:B------:R-:W-:Y:S06]  /*f6a0*/  BRA `(.L_x_7033) ;  /* 0xffffff8000c87947 */ /* 0x000fec000383ffff */
.L_x_6880:
        /* <DEDUP_REMOVED lines=8> */
.L_x_7035:
[----:B------:R-:W-:Y:S05]  /*f730*/  BSYNC B0 ;  /* 0x0000000000007941 */ /* 0x000fea0003800000 */
.L_x_7034:
        /* <DEDUP_REMOVED lines=10> */
.L_x_7036:
[----:B------:R-:W-:Y:S02]  /*f7e0*/  MOV R252, 0x1f ;  /* 0x0000001f00fc7802 */ /* 0x000fe40000000f00 */
[----:B------:R-:W-:Y:S02]  /*f7f0*/  MOV R70, R242 ;  /* 0x000000f200467202 */ /* 0x000fe40000000f00 */
[----:B------:R-:W-:-:S07]  /*f800*/  MOV R247, R239 ;  /* 0x000000ef00f77202 */ /* 0x000fce0000000f00 */
[----:B------:R-:W-:Y:S05]  /*f810*/  WARPSYNC.COLLECTIVE R71, `(.L_x_7037) ;  /* 0x0000000047087348 */ /* 0x000fea0003c00000 */
[----:B------:R0:W1:Y:S02]  /*f820*/  SHFL.IDX P0, R239, R70, R69, R68 ;  /* 0x0000004546ef7389 */ /* 0x0000640000000044 */
[----:B01----:R-:W-:Y:S01]  /*f830*/  ENDCOLLECTIVE ;  /* 0x000000000000791b */ /* 0x003fe20003800000 */
.L_x_7037:
        /* <DEDUP_REMOVED lines=9> */
.L_x_7038:
[----:B------:R-:W-:Y:S02]  /*f8d0*/  MOV R70, R64 ;  /* 0x0000004000467202 */ /* 0x000fe40000000f00 */
[----:B------:R-:W-:-:S07]  /*f8e0*/  MOV R251, R239 ;  /* 0x000000ef00fb7202 */ /* 0x000fce0000000f00 */
[----:B------:R-:W-:Y:S05]  /*f8f0*/  WARPSYNC.COLLECTIVE R71, `(.L_x_7039) ;  /* 0x0000000047087348 */ /* 0x000fea0003c00000 */
[----:B------:R0:W1:Y:S02]  /*f900*/  SHFL.DOWN P0, R239, R244, R245, R252 ;  /* 0x080000f5f4ef7389 */ /* 0x00006400000000fc */
[----:B01----:R-:W-:Y:S01]  /*f910*/  ENDCOLLECTIVE ;  /* 0x000000000000791b */ /* 0x003fe20003800000 */
.L_x_7039:
[----:B------:R-:W-:Y:S02]  /*f920*/  MOV R244, R241 ;  /* 0x000000f100f47202 */ /* 0x000fe40000000f00 */
[----:B------:R-:W-:-:S07]  /*f930*/  MOV R240, R239 ;  /* 0x000000ef00f07202 */ /* 0x000fce0000000f00 */
[----:B------:R-:W-:Y:S05]  /*f940*/  WARPSYNC.COLLECTIVE R71, `(.L_x_7040) ;  /* 0x0000000047087348 */ /* 0x000fea0003c00000 */
[----:B------:R0:W1:Y:S02]  /*f950*/  SHFL.DOWN P0, R239, R244, R245, R252 ;  /* 0x080000f5f4ef7389 */ /* 0x00006400000000fc */
[----:B01----:R-:W-:Y:S01]  /*f960*/  ENDCOLLECTIVE ;  /* 0x000000000000791b */ /* 0x003fe20003800000 */
.L_x_7040:
[----:B------:R-:W-:Y:S02]  /*f970*/  MOV R244, R242 ;  /* 0x000000f200f47202 */ /* 0x000fe40000000f00 */
[----:B------:R-:W-:-:S07]  /*f980*/  MOV R241, R239 ;  /* 0x000000ef00f17202 */ /* 0x000fce0000000f00 */
[----:B------:R-:W-:Y:S05]  /*f990*/  WARPSYNC.COLLECTIVE R71, `(.L_x_7041) ;  /* 0x0000000047087348 */ /* 0x000fea0003c00000 */
[----:B------:R0:W1:Y:S02]  /*f9a0*/  SHFL.DOWN P0, R239, R244, R245, R252 ;  /* 0x080000f5f4ef7389 */ /* 0x00006400000000fc */
[----:B01----:R-:W-:Y:S01]  /*f9b0*/  ENDCOLLECTIVE ;  /* 0x000000000000791b */ /* 0x003fe20003800000 */
.L_x_7041:
[----:B------:R-:W-:Y:S02]  /*f9c0*/  MOV R244, R243 ;  /* 0x000000f300f47202 */ /* 0x000fe40000000f00 */
[----:B------:R-:W-:-:S07]  /*f9d0*/  MOV R242, R239 ;  /* 0x000000ef00f27202 */ /* 0x000fce0000000f00 */
[----:B------:R-:W-:Y:S05]  /*f9e0*/  WARPSYNC.COLLECTIVE R71, `(.L_x_7042) ;  /* 0x0000000047087348 */ /* 0x000fea0003c00000 */
[----:B------:R0:W1:Y:S02]  /*f9f0*/  SHFL.DOWN P0, R239, R244, R245, R252 ;  /* 0x080000f5f4ef7389 */ /* 0x00006400000000fc */
[----:B01----:R-:W-:Y:S01]  /*fa00*/  ENDCOLLECTIVE ;  /* 0x000000000000791b */ /* 0x003fe20003800000 */
.L_x_7042:
[----:B------:R-:W-:-:S07]  /*fa10*/  MOV R243, R239 ;  /* 0x000000ef00f37202 */ /* 0x000fce0000000f00 */
[----:B------:R-:W-:Y:S05]  /*fa20*/  WARPSYNC.COLLECTIVE R71, `(.L_x_7043) ;  /* 0x0000000047087348 */ /* 0x000fea0003c00000 */
[----:B------:R0:W1:Y:S02]  /*fa30*/  SHFL.IDX P0, R239, R70, R69, R68 ;  /* 0x0000004546ef7389 */ /* 0x0000640000000044 */
[----:B01----:R-:W-:Y:S01]  /*fa40*/  ENDCOLLECTIVE ;  /* 0x000000000000791b */ /* 0x003fe20003800000 */
.L_x_7043:
[----:B------:R-:W-:Y:S02]  /*fa50*/  MOV R70, R65 ;  /* 0x0000004100467202 */ /* 0x000fe40000000f00 */
[----:B------:R-:W-:-:S07]  /*fa60*/  MOV R252, R239 ;  /* 0x000000ef00fc7202 */ /* 0x000fce0000000f00 */
[----:B------:R-:W-:Y:S05]  /*fa70*/  WARPSYNC.COLLECTIVE R71, `(.L_x_7044) ;  /* 0x0000000047087348 */ /* 0x000fea0003c00000 */
[----:B------:R0:W1:Y:S02]  /*fa80*/  SHFL.IDX P0, R239, R70, R69, R68 ;  /* 0x0000004546ef7389 */ /* 0x0000640000000044 */
[----:B01----:R-:W-:Y:S01]  /*fa90*/  ENDCOLLECTIVE ;  /* 0x000000000000791b */ /* 0x003fe20003800000 */
.L_x_7044:
[----:B------:R-:W-:Y:S01]  /*faa0*/  MOV R70, R66 ;  /* 0x0000004200467202 */ /* 0x000fe20000000f00 */
[-C--:B------:R-:W-:Y:S01]  /*fab0*/  FMUL.FTZ R66, R65, R247.reuse ;  /* 0x000000f741427220 */ /* 0x080fe20000410000 */
[----:B------:R-:W-:Y:S01]  /*fac0*/  FMUL.FTZ R247, R64, R247 ;  /* 0x000000f740f77220 */ /* 0x000fe20000410000 */
[----:B------:R-:W-:-:S07]  /*fad0*/  MOV R245, R239 ;  /* 0x000000ef00f57202 */ /* 0x000fce0000000f00 */
[----:B------:R-:W-:Y:S05]  /*fae0*/  WARPSYNC.COLLECTIVE R71, `(.L_x_7045) ;  /* 0x0000000047087348 */ /* 0x000fea0003c00000 */
[----:B------:R0:W1:Y:S02]  /*faf0*/  SHFL.IDX P0, R239, R70, R69, R68 ;  /* 0x0000004546ef7389 */ /* 0x0000640000000044 */
[----:B01----:R-:W-:Y:S01]  /*fb00*/  ENDCOLLECTIVE ;  /* 0x000000000000791b */ /* 0x003fe20003800000 */
.L_x_7045:
[----:B------:R-:W-:Y:S02]  /*fb10*/  MOV R70, R67 ;  /* 0x0000004300467202 */ /* 0x000fe40000000f00 */
[----:B------:R-:W-:-:S07]  /*fb20*/  MOV R244, R239 ;  /* 0x000000ef00f47202 */ /* 0x000fce0000000f00 */
[----:B------:R-:W-:Y:S05]  /*fb30*/  WARPSYNC.COLLECTIVE R71, `(.L_x_7046) ;  /* 0x0000000047087348 */ /* 0x000fea0003c00000 */
[----:B------:R0:W1:Y:S02]  /*fb40*/  SHFL.IDX P0, R239, R70, R69, R68 ;  /* 0x0000004546ef7389 */ /* 0x0000640000000044 */
[----:B01----:R-:W-:Y:S01]  /*fb50*/  ENDCOLLECTIVE ;  /* 0x000000000000791b */ /* 0x003fe20003800000 */
.L_x_7046:
[----:B------:R-:W-:Y:S01]  /*fb60*/  MOV R71, R239 ;  /* 0x000000ef00477202 */ /* 0x000fe20000000f00 */
[----:B------:R-:W-:Y:S06]  /*fb70*/  BRA `(.L_x_7047) ;  /* 0xffffff8000207947 */ /* 0x000fec000383ffff */
.L_x_7048:
        /* <DEDUP_REMOVED lines=16> */
.L_x_18937:


//--------------------- .text._Z25selective_scan_bwd_kernelI32Selective_Scan_bwd_kernel_traitsILi64ELi16ELb0ELb0ELb1ELb0ELb1EfN3c107complexIfEEEEv12SSMParamsBwd --------------------------
	.section	.text._Z25selective_scan_bwd_kernelI32Selective_Scan_bwd_kernel_traitsILi64ELi16ELb0ELb0ELb1ELb0ELb1EfN3c107complexIfEEEEv12SSMParamsBwd,"ax",@progbits
	.align	128
        .global         _Z25selective_scan_bwd_kernelI32Selective_Scan_bwd_kernel_traitsILi64ELi16ELb0ELb0ELb1ELb0ELb1EfN3c107complexIfEEEEv12SSMParamsBwd
        .type           _Z25selective_scan_bwd_kernelI32Selective_Scan_bwd_kernel_traitsILi64ELi16ELb0ELb0ELb1ELb0ELb1EfN3c107complexIfEEEEv12SSMParamsBwd,@function
        .size           _Z25selective_scan_bwd_kernelI32Selective_Scan_bwd_kernel_traitsILi64ELi16ELb0ELb0ELb1ELb0ELb1EfN3c107complexIfEEEEv12SSMParamsBwd,(.L_x_18938 - _Z25selective_scan_bwd_kernelI32Selective_Scan_bwd_kernel_traitsILi64ELi16ELb0ELb0ELb1ELb0ELb1EfN3c107complexIfEEEEv12SSMParamsBwd)
        .other          _Z25selective_scan_bwd_kernelI32Selective_Scan_bwd_kernel_traitsILi64ELi16ELb0ELb0ELb1ELb0ELb1EfN3c107complexIfEEEEv12SSMParamsBwd,@"STO_CUDA_ENTRY STV_DEFAULT"
_Z25selective_scan_bwd_kernelI32Selective_Scan_bwd_kernel_traitsILi64ELi16ELb0ELb0ELb1ELb0ELb1EfN3c107complexIfEEEEv12SSMParamsBwd:
.text._Z25selective_scan_bwd_kernelI32Selective_Scan_bwd_kernel_traitsILi64ELi16ELb0ELb0ELb1ELb0ELb1EfN3c107complexIfEEEEv12SSMParamsBwd:
        /* <DEDUP_REMOVED lines=165> */
.L_x_7155:
        /* <DEDUP_REMOVED lines=23> */
[----:B------:R-:W-:Y:S02]  /*0bc0*/  LOP3.LUT R0, R20, 0x60, RZ, 0xfc, !PT ;  /* 0x0000006014007812 */ /* 0x000fe400078efcff */
        /* <DEDUP_REMOVED lines=183> */
[----:B------:R-:W-:Y:S01]  /*1740*/  CS2R R40, SRZ ;  /* 0x0000000000287805 */ /* 0x000fe2000001ff00 */
        /* <DEDUP_REMOVED lines=39> */
[----:B---3--:R-:W-:Y:S02]  /*19c0*/  CS2R R30, SRZ ;  /* 0x00000000001e7805 */ /* 0x008fe4000001ff00 */
[----:B----4-:R-:W-:-:S02]  /*19d0*/  CS2R R32, SRZ ;  /* 0x0000000000207805 */ /* 0x010fc4000001ff00 */
        /* <DEDUP_REMOVED lines=40> */
[----:B------:R-:W-:Y:S02]  /*1c60*/  UIMAD UR31, UR54, UR15, UR12 ;  /* 0x0000000f361f72a4 */ /* 0x000fe4000f8e020c */
[----:B------:R-:W-:Y:S01]  /*1c70*/  @!P0 IMAD.WIDE.U32 R4, R7, UR54, R4 ;  /* 0x0000003607048c25 */ /* 0x000fe2000f8e0004 */
[----:B------:R-:W-:Y:S01]  /*1c80*/  ULDC.64 UR10, c[0x0][0x2a8] ;  /* 0x0000aa00000a7ab9 */ /* 0x000fe20000000a00 */
[----:B------:R-:W-:Y:S01]  /*1c90*/  @!P0 IADD3 R3, R3, UR6, RZ ;  /* 0x0000000603038c10 */ /* 0x000fe2000fffe0ff */
[----:B------:R-:W-:Y:S02]  /*1ca0*/  UIMAD UR30, UR4, UR10, URZ ;  /* 0x0000000a041e72a4 */ /* 0x000fe4000f8e023f */
[----:B------:R-:W-:Y:S01]  /*1cb0*/  MOV R7, UR10 ;  /* 0x0000000a00077c02 */ /* 0x000fe20008000f00 */
[----:B------:R-:W-:Y:S01]  /*1cc0*/  UIADD3 UR29, UR29, UR6, URZ ;  /* 0x000000061d1d7290 */ /* 0x000fe2000fffe03f */
[----:B------:R-:W-:Y:S01]  /*1cd0*/  ULDC.64 UR12, c[0x0][0x2b8] ;  /* 0x0000ae00000c7ab9 */ /* 0x000fe20000000a00 */
[----:B------:R-:W-:Y:S01]  /*1ce0*/  UIMAD UR34, UR55, UR11, UR30 ;  /* 0x0000000b372272a4 */ /* 0x000fe2000f8e021e */
[----:B------:R-:W-:Y:S01]  /*1cf0*/  @!P0 IADD3 R5, R5, UR31, RZ ;  /* 0x0000001f05058c10 */ /* 0x000fe2000fffe0ff */
[----:B------:R-:W-:Y:S01]  /*1d00*/  UIMAD.WIDE.U32 UR10, UR55, UR10, UR28 ;  /* 0x0000000a370a72a5 */ /* 0x000fe2000f8e001c */
[----:B------:R-:W-:Y:S01]  /*1d10*/  MOV R29, UR12 ;  /* 0x0000000c001d7c02 */ /* 0x000fe20008000f00 */
[----:B------:R-:W-:Y:S01]  /*1d20*/  @!P0 IMAD.WIDE.U32 R2, R7, UR55, R2 ;  /* 0x0000003707028c25 */ /* 0x000fe2000f8e0002 */
[----:B------:R-:W-:-:S02]  /*1d30*/  UIMAD.WIDE.U32 UR14, UR54, UR14, URZ ;  /* 0x0000000e360e72a5 */ /* 0x000fc4000f8e003f */
[----:B------:R-:W-:Y:S01]  /*1d40*/  UIMAD UR28, UR4, UR12, URZ ;  /* 0x0000000c041c72a4 */ /* 0x000fe2000f8e023f */
[----:B------:R-:W-:Y:S01]  /*1d50*/  @!P0 IMAD.WIDE.U32 R4, R29, UR55, R4 ;  /* 0x000000371d048c25 */ /* 0x000fe2000f8e0004 */
[----:B------:R-:W-:Y:S01]  /*1d60*/  UIADD3 UR15, UR15, UR31, URZ ;  /* 0x0000001f0f0f7290 */ /* 0x000fe2000fffe03f */
[C---:B------:R-:W-:Y:S01]  /*1d70*/  @!P0 IADD3 R29, P1, R20.reuse, R2, RZ ;  /* 0x00000002141d8210 */ /* 0x040fe20007f3e0ff */
[----:B------:R-:W-:Y:S02]  /*1d80*/  UIADD3 UR6, UR7, -UR35, URZ ;  /* 0x8000002307067290 */ /* 0x000fe4000fffe03f */
[----:B------:R-:W-:Y:S01]  /*1d90*/  UIMAD UR13, UR55, UR13, UR28 ;  /* 0x0000000d370d72a4 */ /* 0x000fe2000f8e021c */
[C---:B------:R-:W-:Y:S01]  /*1da0*/  @!P0 IADD3 R42, P2, R20.reuse, R4, RZ ;  /* 0x00000004142a8210 */ /* 0x040fe20007f5e0ff */
[----:B------:R-:W-:Y:S01]  /*1db0*/  UIMAD.WIDE.U32 UR14, UR55, UR12, UR14 ;  /* 0x0000000c370e72a5 */ /* 0x000fe2000f8e000e */
[C---:B------:R-:W-:Y:S01]  /*1dc0*/  @!P0 IADD3.X R44, R21.reuse, UR34, R3, P1, !PT ;  /* 0x00000022152c8c10 */ /* 0x040fe20008ffe403 */
[----:B------:R-:W-:Y:S01]  /*1dd0*/  ULDC.64 UR28, c[0x0][0x318] ;  /* 0x0000c600001c7ab9 */ /* 0x000fe20000000a00 */
[----:B------:R-:W-:Y:S01]  /*1de0*/  UIMAD UR12, UR6, -0x400, URZ ;  /* 0xfffffc00060c78a4 */ /* 0x000fe2000f8e023f */
[C---:B------:R-:W-:Y:S01]  /*1df0*/  LEA R6, P1, R20.reuse, UR28, 0x2 ;  /* 0x0000001c14067c11 */ /* 0x040fe2000f8210ff */
[----:B------:R-:W-:Y:S01]  /*1e00*/  ULDC.64 UR30, c[0x0][0x308] ;  /* 0x0000c200001e7ab9 */ /* 0x000fe20000000a00 */
[----:B------:R-:W-:Y:S01]  /*1e10*/  @!P0 IADD3.X R43, R21, UR13, R5, P2, !PT ;  /* 0x0000000d152b8c10 */ /* 0x000fe200097fe405 */
[----:B------:R-:W-:Y:S01]  /*1e20*/  USHF.R.S32.HI UR6, URZ, 0x1f, UR12 ;  /* 0x0000001f3f067899 */ /* 0x000fe2000801140c */
[----:B------:R-:W-:Y:S01]  /*1e30*/  LEA.HI.X R5, R20, UR29, R21, 0x2, P1 ;  /* 0x0000001d14057c11 */ /* 0x000fe200088f1415 */
[----:B------:R-:W-:Y:S01]  /*1e40*/  UIADD3 UR36, UP0, UR12, UR10, URZ ;  /* 0x0000000a0c247290 */ /* 0x000fe2000ff1e03f */
[----:B------:R-:W-:-:S02]  /*1e50*/  @!P0 LEA R28, P1, R29, UR28, 0x2 ;  /* 0x0000001c1d1c8c11 */ /* 0x000fc4000f8210ff */
[C---:B------:R-:W-:Y:S01]  /*1e60*/  LEA R4, P2, R20.reuse, UR30, 0x2 ;  /* 0x0000001e14047c11 */ /* 0x040fe2000f8410ff */
[----:B------:R-:W-:Y:S01]  /*1e70*/  UIADD3.X UR10, UR6, UR34, UR11, UP0, !UPT ;  /* 0x00000022060a7290 */ /* 0x000fe200087fe40b */
[----:B------:R-:W-:Y:S02]  /*1e80*/  @!P0 LEA.HI.X R29, R29, UR29, R44, 0x2, P1 ;  /* 0x0000001d1d1d8c11 */ /* 0x000fe400088f142c */
[----:B------:R-:W-:Y:S02]  /*1e90*/  MOV R7, UR36 ;  /* 0x0000002400077c02 */ /* 0x000fe40008000f00 */
[----:B------:R-:W-:Y:S02]  /*1ea0*/  ISETP.GE.AND P1, PT, R23, UR56, PT ;  /* 0x0000003817007c0c */ /* 0x000fe4000bf26270 */
[----:B------:R-:W-:Y:S02]  /*1eb0*/  LEA.HI.X R3, R20, UR31, R21, 0x2, P2 ;  /* 0x0000001f14037c11 */ /* 0x000fe400090f1415 */
[----:B------:R-:W-:-:S02]  /*1ec0*/  LEA R6, P2, R7, R6, 0x2 ;  /* 0x0000000607067211 */ /* 0x000fc400078410ff */
[----:B------:R-:W-:-:S04]  /*1ed0*/  MOV R46, UR10 ;  /* 0x0000000a002e7c02 */ /* 0x000fc80008000f00 */
[----:B------:R-:W-:Y:S01]  /*1ee0*/  LEA.HI.X R7, R7, R5, R46, 0x2, P2 ;  /* 0x0000000507077211 */ /* 0x000fe200010f142e */
[----:B------:R-:W-:-:S04]  /*1ef0*/  UIADD3 UR35, UP1, UR12, UR14, URZ ;  /* 0x0000000e0c237290 */ /* 0x000fc8000ff3e03f */
[----:B------:R-:W-:Y:S02]  /*1f00*/  UIADD3.X UR14, UR6, UR13, UR15, UP1, !UPT ;  /* 0x0000000d060e7290 */ /* 0x000fe40008ffe40f */
[----:B------:R-:W-:Y:S02]  /*1f10*/  MOV R45, UR35 ;  /* 0x00000023002d7c02 */ /* 0x000fe40008000f00 */
[----:B------:R-:W-:Y:S02]  /*1f20*/  @!P0 LEA R2, P3, R42, UR30, 0x2 ;  /* 0x0000001e2a028c11 */ /* 0x000fe4000f8610ff */
[----:B------:R-:W-:Y:S02]  /*1f30*/  LEA R4, P4, R45, R4, 0x2 ;  /* 0x000000042d047211 */ /* 0x000fe400078810ff */
[----:B------:R-:W-:Y:S02]  /*1f40*/  MOV R48, UR14 ;  /* 0x0000000e00307c02 */ /* 0x000fe40008000f00 */
[----:B------:R-:W-:-:S02]  /*1f50*/  ISETP.GE.AND P5, PT, R9, UR56, PT ;  /* 0x0000003809007c0c */ /* 0x000fc4000bfa6270 */
[----:B------:R-:W-:Y:S02]  /*1f60*/  ISETP.GE.AND P6, PT, R10, UR56, PT ;  /* 0x000000380a007c0c */ /* 0x000fe4000bfc6270 */
[----:B------:R-:W-:Y:S02]  /*1f70*/  CS2R R46, SRZ ;  /* 0x00000000002e7805 */ /* 0x000fe4000001ff00 */
[----:B------:R-:W-:Y:S01]  /*1f80*/  LEA.HI.X R5, R45, R3, R48, 0x2, P4 ;  /* 0x000000032d057211 */ /* 0x000fe200020f1430 */
[----:B--2---:R-:W-:Y:S01]  /*1f90*/  STS [R157], R24 ;  /* 0x000000189d007388 */ /* 0x004fe20000000800 */
[----:B------:R-:W-:Y:S01]  /*1fa0*/  ISETP.GE.AND P2, PT, R8, UR56, PT ;  /* 0x0000003808007c0c */ /* 0x000fe2000bf46270 */
[----:B------:R-:W-:Y:S02]  /*1fb0*/  HFMA2.MMA R51, -RZ, RZ, 0, 0 ;  /* 0x00000000ff337435 */ /* 0x000fe400000001ff */
[----:B------:R-:W-:Y:S01]  /*1fc0*/  HFMA2.MMA R57, -RZ, RZ, 0, 0 ;  /* 0x00000000ff397435 */ /* 0x000fe200000001ff */
[----:B---3--:R-:W-:Y:S01]  /*1fd0*/  STS [R156+0x80], R26 ;  /* 0x0000801a9c007388 */ /* 0x008fe20000000800 */
[----:B------:R-:W-:-:S02]  /*1fe0*/  CS2R R52, SRZ ;  /* 0x0000000000347805 */ /* 0x000fc4000001ff00 */
[----:B------:R-:W-:Y:S02]  /*1ff0*/  MOV R54, RZ ;  /* 0x000000ff00367202 */ /* 0x000fe40000000f00 */
[----:B------:R-:W-:Y:S01]  /*2000*/  CS2R R58, SRZ ;  /* 0x00000000003a7805 */ /* 0x000fe2000001ff00 */
[----:B----4-:R-:W-:Y:S01]  /*2010*/  STS [R155+0x100], R25 ;  /* 0x000100199b007388 */ /* 0x010fe20000000800 */
[----:B------:R-:W-:Y:S01]  /*2020*/  MOV R60, RZ ;  /* 0x000000ff003c7202 */ /* 0x000fe20000000f00 */
[----:B------:R-:W0:Y:S01]  /*2030*/  S2UR UR11, SR_CgaCtaId ;  /* 0x00000000000b79c3 */ /* 0x000e220000008800 */
[----:B------:R-:W-:Y:S01]  /*2040*/  UMOV UR10, 0x400 ;  /* 0x00000400000a7882 */ /* 0x000fe20000000000 */
[----:B-----5:R-:W-:Y:S01]  /*2050*/  STS [R154+0x180], R36 ;  /* 0x000180249a007388 */ /* 0x020fe20000000800 */
[----:B------:R-:W-:-:S03]  /*2060*/  ULDC.64 UR14, c[0x0][0x398] ;  /* 0x0000e600000e7ab9 */ /* 0x000fc60000000a00 */
        /* <DEDUP_REMOVED lines=29> */
[----:B-1----:R-:W-:Y:S01]  /*2240*/  CS2R R30, SRZ ;  /* 0x00000000001e7805 */ /* 0x002fe2000001ff00 */
[----:B------:R-:W-:Y:S01]  /*2250*/  BAR.SYNC.DEFER_BLOCKING 0x0 ;  /* 0x0000000000007b1d */ /* 0x000fe20000010000 */
[----:B--2---:R-:W-:-:S02]  /*2260*/  CS2R R38, SRZ ;  /* 0x0000000000267805 */ /* 0x004fc4000001ff00 */
[----:B------:R-:W-:-:S03]  /*2270*/  CS2R R36, SRZ ;  /* 0x0000000000247805 */ /* 0x000fc6000001ff00 */
[----:B------:R-:W2:Y:S01]  /*2280*/  @!P1 LDG.E R30, desc[UR20][R6.64+-0xf00] ;  /* 0xfff10014061e9981 */ /* 0x000ea2000c1e1900 */
[----:B------:R-:W-:Y:S02]  /*2290*/  ISETP.GE.AND P1, PT, R11, UR56, PT ;  /* 0x000000380b007c0c */ /* 0x000fe4000bf26270 */
[----:B------:R-:W-:Y:S02]  /*22a0*/  @!P0 LEA.HI.X R3, R42, UR31, R43, 0x2, P3 ;  /* 0x0000001f2a038c11 */ /* 0x000fe400098f142b */
[----:B------:R-:W-:Y:S02]  /*22b0*/  ISETP.GE.AND P4, PT, R0, UR56, PT ;  /* 0x0000003800007c0c */ /* 0x000fe4000bf86270 */
[----:B------:R-:W-:Y:S02]  /*22c0*/  CS2R R32, SRZ ;  /* 0x0000000000207805 */ /* 0x000fe4000001ff00 */
[----:B------:R-:W-:Y:S01]  /*22d0*/  CS2R R34, SRZ ;  /* 0x0000000000227805 */ /* 0x000fe2000001ff00 */
[----:B------:R1:W3:Y:S04]  /*22e0*/  @!P0 LDG.E R36, desc[UR20][R28.64] ;  /* 0x000000141c248981 */ /* 0x0002e8000c1e1900 */
[----:B------:R-:W4:Y:S01]  /*22f0*/  @!P1 LDG.E R38, desc[UR20][R6.64+-0xc80] ;  /* 0xfff3801406269981 */ /* 0x000f22000c1e1900 */
[----:B------:R-:W-:-:S02]  /*2300*/  ISETP.GE.AND P1, PT, R12, UR56, PT ;  /* 0x000000380c007c0c */ /* 0x000fc4000bf26270 */
[----:B------:R-:W-:Y:S01]  /*2310*/  ISETP.GE.AND P3, PT, R22, UR56, PT ;  /* 0x0000003816007c0c */ /* 0x000fe2000bf66270 */
[----:B------:R-:W5:Y:S04]  /*2320*/  @!P2 LDG.E R32, desc[UR20][R6.64+-0xe00] ;  /* 0xfff200140620a981 */ /* 0x000f68000c1e1900 */
[----:B------:R-:W4:Y:S04]  /*2330*/  @!P4 LDG.E R33, desc[UR20][R6.64+-0xe80] ;  /* 0xfff180140621c981 */ /* 0x000f28000c1e1900 */
[----:B------:R-:W5:Y:S04]  /*2340*/  @!P5 LDG.E R35, desc[UR20][R6.64+-0xd80] ;  /* 0xfff280140623d981 */ /* 0x000f68000c1e1900 */
[----:B------:R-:W5:Y:S01]  /*2350*/  @!P1 LDG.E R37, desc[UR20][R6.64+-0xc00] ;  /* 0xfff4001406259981 */ /* 0x000f62000c1e1900 */
[----:B------:R-:W-:-:S02]  /*2360*/  ISETP.GE.AND P1, PT, R13, UR56, PT ;  /* 0x000000380d007c0c */ /* 0x000fc4000bf26270 */
[----:B------:R-:W-:Y:S01]  /*2370*/  ISETP.GE.AND P2, PT, R15, UR56, PT ;  /* 0x000000380f007c0c */ /* 0x000fe2000bf46270 */
[----:B------:R-:W2:Y:S01]  /*2380*/  @!P3 LDG.E R31, desc[UR20][R6.64+-0xf80] ;  /* 0xfff08014061fb981 */ /* 0x000ea2000c1e1900 */
[----:B------:R-:W-:Y:S02]  /*2390*/  ISETP.GE.AND P3, PT, R16, UR56, PT ;  /* 0x0000003810007c0c */ /* 0x000fe4000bf66270 */
[----:B------:R-:W-:Y:S01]  /*23a0*/  ISETP.GE.AND P4, PT, R17, UR56, PT ;  /* 0x0000003811007c0c */ /* 0x000fe2000bf86270 */
[----:B------:R-:W5:Y:S01]  /*23b0*/  @!P6 LDG.E R34, desc[UR20][R6.64+-0xd00] ;  /* 0xfff300140622e981 */ /* 0x000f62000c1e1900 */
[----:B------:R-:W-:-:S05]  /*23c0*/  ISETP.GE.AND P5, PT, R18, UR56, PT ;  /* 0x0000003812007c0c */ /* 0x000fca000bfa6270 */
[----:B------:R-:W5:Y:S01]  /*23d0*/  @!P1 LDG.E R39, desc[UR20][R6.64+-0xb80] ;  /* 0xfff4801406279981 */ /* 0x000f62000c1e1900 */
[----:B------:R-:W-:Y:S02]  /*23e0*/  ISETP.GE.AND P1, PT, R14, UR56, PT ;  /* 0x000000380e007c0c */ /* 0x000fe4000bf26270 */
[----:B------:R-:W-:Y:S02]  /*23f0*/  ISETP.GE.AND P6, PT, R19, UR56, PT ;  /* 0x0000003813007c0c */ /* 0x000fe4000bfc6270 */
[----:B-1----:R-:W-:Y:S02]  /*2400*/  CS2R R28, SRZ ;  /* 0x00000000001c7805 */ /* 0x002fe4000001ff00 */
[----:B------:R-:W-:Y:S01]  /*2410*/  CS2R R44, SRZ ;  /* 0x00000000002c7805 */ /* 0x000fe2000001ff00 */
[----:B------:R-:W5:Y:S04]  /*2420*/  @!P4 LDG.E R46, desc[UR20][R6.64+-0x980] ;  /* 0xfff68014062ec981 */ /* 0x000f68000c1e1900 */
[----:B------:R-:W5:Y:S04]  /*2430*/  @!P3 LDG.E R29, desc[UR20][R6.64+-0xa00] ;  /* 0xfff60014061db981 */ /* 0x000f68000c1e1900 */
[----:B------:R-:W5:Y:S04]  /*2440*/  @!P1 LDG.E R28, desc[UR20][R6.64+-0xb00] ;  /* 0xfff50014061c9981 */ /* 0x000f68000c1e1900 */
[----:B------:R-:W5:Y:S04]  /*2450*/  @!P2 LDG.E R44, desc[UR20][R6.64+-0xa80] ;  /* 0xfff58014062ca981 */ /* 0x000f68000c1e1900 */
[----:B------:R-:W5:Y:S04]  /*2460*/  @!P5 LDG.E R45, desc[UR20][R6.64+-0x900] ;  /* 0xfff70014062dd981 */ /* 0x000f68000c1e1900 */
[----:B------:R1:W5:Y:S01]  /*2470*/  @!P6 LDG.E R47, desc[UR20][R6.64+-0x880] ;  /* 0xfff78014062fe981 */ /* 0x000362000c1e1900 */
[----:B------:R-:W-:-:S02]  /*2480*/  P2R R50, PR, RZ, 0x2 ;  /* 0x00000002ff327803 */ /* 0x000fc40000000000 */
[----:B-1----:R-:W-:Y:S02]  /*2490*/  CS2R R6, SRZ ;  /* 0x0000000000067805 */ /* 0x002fe4000001ff00 */
[----:B------:R-:W-:Y:S02]  /*24a0*/  ISETP.GE.AND P1, PT, R23, UR56, PT ;  /* 0x0000003817007c0c */ /* 0x000fe4000bf26270 */
[----:B------:R-:W-:Y:S01]  /*24b0*/  CS2R R48, SRZ ;  /* 0x0000000000307805 */ /* 0x000fe2000001ff00 */
[----:B---3--:R-:W-:Y:S04]  /*24c0*/  STS [R157], R36 ;  /* 0x000000249d007388 */ /* 0x008fe80000000800 */
        /* <DEDUP_REMOVED lines=21> */
[----:B------:R-:W4:Y:S04]  /*2620*/  LDS R38, [R90+0x14] ;  /* 0x000014005a267984 */ /* 0x000f280000000800 */
[----:B------:R-:W5:Y:S04]  /*2630*/  LDS R37, [R90+0x18] ;  /* 0x000018005a257984 */ /* 0x000f680000000800 */
[----:B------:R-:W0:Y:S04]  /*2640*/  LDS R36, [R90+0x1c] ;  /* 0x00001c005a247984 */ /* 0x000e280000000800 */
[----:B------:R-:W0:Y:S04]  /*2650*/  LDS R35, [R90+0x20] ;  /* 0x000020005a237984 */ /* 0x000e280000000800 */
[----:B------:R-:W-:Y:S04]  /*2660*/  LDS R34, [R90+0x24] ;  /* 0x000024005a227984 */ /* 0x000fe80000000800 */
[----:B------:R-:W-:Y:S04]  /*2670*/  LDS R28, [R90+0x28] ;  /* 0x000028005a1c7984 */ /* 0x000fe80000000800 */
        /* <DEDUP_REMOVED lines=28> */
[----:B------:R-:W-:-:S09]  /*2840*/  ISETP.NE.AND P1, PT, R50, RZ, PT ;  /* 0x000000ff3200720c */ /* 0x000fd20003f25270 */
[----:B------:R-:W5:Y:S01]  /*2850*/  @!P0 LDG.E R51, desc[UR20][R4.64+-0xc80] ;  /* 0xfff3801404338981 */ /* 0x000f62000c1e1900 */
[----:B------:R-:W-:-:S03]  /*2860*/  ISETP.GE.AND P0, PT, R13, UR56, PT ;  /* 0x000000380d007c0c */ /* 0x000fc6000bf06270 */
[----:B------:R-:W5:Y:S10]  /*2870*/  @!P1 LDG.E R52, desc[UR20][R4.64+-0xb00] ;  /* 0xfff5001404349981 */ /* 0x000f74000c1e1900 */
[----:B------:R4:W5:Y:S01]  /*2880*/  @!P0 LDG.E R53, desc[UR20][R4.64+-0xb80] ;  /* 0xfff4801404358981 */ /* 0x000962000c1e1900 */
[----:B--2---:R-:W-:Y:S01]  /*2890*/  FMUL.FTZ R47, R42, -1.4426950216293334961 ;  /* 0xbfb8aa3b2a2f7820 */ /* 0x004fe20000410000 */
[----:B---3--:R-:W-:-:S05]  /*28a0*/  FMUL.FTZ R56, R39, -1.4426950216293334961 ;  /* 0xbfb8aa3b27387820 */ /* 0x008fca0000410000 */
[----:B------:R-:W1:Y:S01]  /*28b0*/  MUFU.EX2 R47, R47 ;  /* 0x0000002f002f7308 */ /* 0x000e620000000800 */
[----:B------:R-:W-:Y:S01]  /*28c0*/  FMUL.FTZ R55, R40, -1.4426950216293334961 ;  /* 0xbfb8aa3b28377820 */ /* 0x000fe20000410000 */
[----:B----4-:R-:W-:-:S06]  /*28d0*/  FMUL.FTZ R4, R38, -1.4426950216293334961 ;  /* 0xbfb8aa3b26047820 */ /* 0x010fcc0000410000 */
[----:B------:R-:W2:Y:S01]  /*28e0*/  MUFU.EX2 R56, R56 ;  /* 0x0000003800387308 */ /* 0x000ea20000000800 */
[----:B-----5:R-:W-:Y:S01]  /*28f0*/  FMUL.FTZ R5, R37, -1.4426950216293334961 ;  /* 0xbfb8aa3b25057820 */ /* 0x020fe20000410000 */
[----:B------:R-:W-:Y:S01]  /*2900*/  FMUL.FTZ R46, R43, -1.4426950216293334961 ;  /* 0xbfb8aa3b2b2e7820 */ /* 0x000fe20000410000 */
[----:B0-----:R-:W-:-:S05]  /*2910*/  FMUL.FTZ R61, R36, -1.4426950216293334961 ;  /* 0xbfb8aa3b243d7820 */ /* 0x001fca0000410000 */
[----:B------:R-:W0:Y:S01]  /*2920*/  MUFU.EX2 R55, R55 ;  /* 0x0000003700377308 */ /* 0x000e220000000800 */
[----:B-1----:R-:W-:-:S07]  /*2930*/  FADD.FTZ R47, R47, 1 ;  /* 0x3f8000002f2f7421 */ /* 0x002fce0000010000 */
[----:B------:R-:W1:Y:S01]  /*2940*/  MUFU.EX2 R4, R4 ;  /* 0x0000000400047308 */ /* 0x000e620000000800 */
[----:B------:R-:W-:Y:S01]  /*2950*/  FMUL.FTZ R50, R41, -1.4426950216293334961 ;  /* 0xbfb8aa3b29327820 */ /* 0x000fe20000410000 */
[----:B--2---:R-:W-:-:S06]  /*2960*/  FADD.FTZ R56, R56, 1 ;  /* 0x3f80000038387421 */ /* 0x004fcc0000010000 */
[----:B------:R-:W2:Y:S08]  /*2970*/  MUFU.EX2 R5, R5 ;  /* 0x0000000500057308 */ /* 0x000eb00000000800 */
[----:B------:R-:W3:Y:S08]  /*2980*/  MUFU.EX2 R46, R46 ;  /* 0x0000002e002e7308 */ /* 0x000ef00000000800 */
[----:B------:R4:W5:Y:S08]  /*2990*/  MUFU.EX2 R63, R61 ;  /* 0x0000003d003f7308 */ /* 0x0009700000000800 */
[----:B------:R-:W-:Y:S01]  /*29a0*/  MUFU.RCP R47, R47 ;  /* 0x0000002f002f7308 */ /* 0x000fe20000001000 */
[----:B0-----:R-:W-:Y:S01]  /*29b0*/  FADD.FTZ R55, R55, 1 ;  /* 0x3f80000037377421 */ /* 0x001fe20000010000 */
[----:B------:R-:W-:Y:S01]  /*29c0*/  FMUL.FTZ R62, R35, -1.4426950216293334961 ;  /* 0xbfb8aa3b233e7820 */ /* 0x000fe20000410000 */
[----:B----4-:R-:W-:Y:S01]  /*29d0*/  FMUL.FTZ R61, R31, -1.4426950216293334961 ;  /* 0xbfb8aa3b1f3d7820 */ /* 0x010fe20000410000 */
[----:B------:R-:W-:Y:S01]  /*29e0*/  FMUL.FTZ R69, R30, -1.4426950216293334961 ;  /* 0xbfb8aa3b1e457820 */ /* 0x000fe20000410000 */
[----:B-1----:R-:W-:-:S03]  /*29f0*/  FADD.FTZ R4, R4, 1 ;  /* 0x3f80000004047421 */ /* 0x002fc60000010000 */
[----:B------:R-:W0:Y:S01]  /*2a00*/  MUFU.EX2 R50, R50 ;  /* 0x0000003200327308 */ /* 0x000e220000000800 */
[----:B--2---:R-:W-:-:S07]  /*2a10*/  FADD.FTZ R5, R5, 1 ;  /* 0x3f80000005057421 */ /* 0x004fce0000010000 */
[----:B------:R-:W-:Y:S01]  /*2a20*/  MUFU.RCP R56, R56 ;  /* 0x0000003800387308 */ /* 0x000fe20000001000 */
[----:B---3--:R-:W-:Y:S01]  /*2a30*/  FADD.FTZ R46, R46, 1 ;  /* 0x3f8000002e2e7421 */ /* 0x008fe20000010000 */
[----:B-----5:R-:W-:-:S06]  /*2a40*/  FADD.FTZ R63, R63, 1 ;  /* 0x3f8000003f3f7421 */ /* 0x020fcc0000010000 */
[----:B------:R1:W-:Y:S01]  /*2a50*/  MUFU.EX2 R64, R62 ;  /* 0x0000003e00407308 */ /* 0x0003e20000000800 */
[----:B------:R-:W-:-:S07]  /*2a60*/  FMUL.FTZ R65, R34, -1.4426950216293334961 ;  /* 0xbfb8aa3b22417820 */ /* 0x000fce0000410000 */
[----:B------:R-:W-:Y:S01]  /*2a70*/  MUFU.RCP R55, R55 ;  /* 0x0000003700377308 */ /* 0x000fe20000001000 */
[----:B-1----:R-:W-:Y:S01]  /*2a80*/  FMUL.FTZ R62, R32, -1.4426950216293334961 ;  /* 0xbfb8aa3b203e7820 */ /* 0x002fe20000410000 */
[----:B------:R-:W-:-:S06]  /*2a90*/  FMUL.FTZ R66, R28, -1.4426950216293334961 ;  /* 0xbfb8aa3b1c427820 */ /* 0x000fcc0000410000 */
[----:B------:R-:W-:Y:S08]  /*2aa0*/  MUFU.EX2 R70, R61 ;  /* 0x0000003d00467308 */ /* 0x000ff00000000800 */
[----:B------:R-:W-:Y:S01]  /*2ab0*/  MUFU.RCP R61, R4 ;  /* 0x00000004003d7308 */ /* 0x000fe20000001000 */
[----:B------:R-:W-:-:S07]  /*2ac0*/  FMUL.FTZ R67, R29, -1.4426950216293334961 ;  /* 0xbfb8aa3b1d437820 */ /* 0x000fce0000410000 */
[----:B------:R-:W1:Y:S01]  /*2ad0*/  MUFU.EX2 R69, R69 ;  /* 0x0000004500457308 */ /* 0x000e620000000800 */
[----:B------:R-:W-:-:S07]  /*2ae0*/  FMUL.FTZ R71, R33, -1.4426950216293334961 ;  /* 0xbfb8aa3b21477820 */ /* 0x000fce0000410000 */
[----:B------:R-:W-:Y:S01]  /*2af0*/  MUFU.EX2 R74, R62 ;  /* 0x0000003e004a7308 */ /* 0x000fe20000000800 */
[----:B0-----:R-:W-:-:S07]  /*2b00*/  FADD.FTZ R50, R50, 1 ;  /* 0x3f80000032327421 */ /* 0x001fce0000010000 */
[----:B------:R0:W-:Y:S08]  /*2b10*/  MUFU.RCP R62, R5 ;  /* 0x00000005003e7308 */ /* 0x0001f00000001000 */
[----:B------:R-:W2:Y:S08]  /*2b20*/  MUFU.RCP R46, R46 ;  /* 0x0000002e002e7308 */ /* 0x000eb00000001000 */
[----:B------:R-:W3:Y:S01]  /*2b30*/  MUFU.RCP R63, R63 ;  /* 0x0000003f003f7308 */ /* 0x000ee20000001000 */
[----:B-1----:R-:W-:-:S07]  /*2b40*/  FADD.FTZ R73, R69, 1 ;  /* 0x3f80000045497421 */ /* 0x002fce0000010000 */
[----:B------:R-:W1:Y:S01]  /*2b50*/  MUFU.EX2 R65, R65 ;  /* 0x0000004100417308 */ /* 0x000e620000000800 */
        /* <DEDUP_REMOVED lines=18> */
[----:B------:R-:W2:Y:S04]  /*2c80*/  LDS R49, [R90+0xc] ;  /* 0x00000c005a317984 */ /* 0x000ea80000000800 */
[----:B------:R-:W3:Y:S04]  /*2c90*/  LDS R51, [R90+0x10] ;  /* 0x000010005a337984 */ /* 0x000ee80000000800 */
[----:B------:R-:W1:Y:S04]  /*2ca0*/  LDS R44, [R90] ;  /* 0x000000005a2c7984 */ /* 0x000e680000000800 */
[----:B------:R-:W1:Y:S01]  /*2cb0*/  LDS R48, [R90+0x8] ;  /* 0x000008005a307984 */ /* 0x000e620000000800 */
[----:B----4-:R-:W-:-:S03]  /*2cc0*/  FADD.FTZ R3, -R47, 1 ;  /* 0x3f8000002f037421 */ /* 0x010fc60000010100 */
[----:B------:R-:W4:Y:S01]  /*2cd0*/  LDS R53, [R90+0x18] ;  /* 0x000018005a357984 */ /* 0x000f220000000800 */
[----:B0-----:R-:W-:-:S03]  /*2ce0*/  FFMA.FTZ R5, R42, R3, 1 ;  /* 0x3f8000002a057423 */ /* 0x001fc60000010003 */
[----:B------:R-:W-:Y:S04]  /*2cf0*/  LDS R52, [R90+0x14] ;  /* 0x000014005a347984 */ /* 0x000fe80000000800 */
[----:B------:R-:W0:Y:S01]  /*2d00*/  LDS R54, [R90+0x1c] ;  /* 0x00001c005a367984 */ /* 0x000e220000000800 */
[----:B------:R-:W1:Y:S01]  /*2d10*/  MUFU.EX2 R66, R66 ;  /* 0x0000004200427308 */ /* 0x000e620000000800 */
[----:B------:R-:W-:Y:S02]  /*2d20*/  FADD.FTZ R7, -R55, 1 ;  /* 0x3f80000037077421 */ /* 0x000fe40000010100 */
[----:B------:R-:W0:Y:S04]  /*2d30*/  LDS R57, [R90+0x20] ;  /* 0x000020005a397984 */ /* 0x000e280000000800 */
[----:B------:R-:W0:Y:S01]  /*2d40*/  LDS R59, [R90+0x28] ;  /* 0x000028005a3b7984 */ /* 0x000e220000000800 */
[----:B-----5:R-:W-:Y:S01]  /*2d50*/  FMUL.FTZ R4, R26, R45 ;  /* 0x0000002d1a047220 */ /* 0x020fe20000410000 */
[----:B------:R-:W5:Y:S02]  /*2d60*/  MUFU.EX2 R68, R67 ;  /* 0x0000004300447308 */ /* 0x000f640000000800 */
[----:B------:R-:W0:Y:S01]  /*2d70*/  LDS R58, [R90+0x24] ;  /* 0x000024005a3a7984 */ /* 0x000e220000000800 */
[----:B------:R-:W-:-:S03]  /*2d80*/  FMUL.FTZ R4, R47, R4 ;  /* 0x000000042f047220 */ /* 0x000fc60000410000 */
[----:B------:R-:W0:Y:S01]  /*2d90*/  LDS R60, [R90+0x2c] ;  /* 0x00002c005a3c7984 */ /* 0x000e220000000800 */
[----:B------:R-:W-:Y:S01]  /*2da0*/  FMUL.FTZ R5, R4, R5 ;  /* 0x0000000504057220 */ /* 0x000fe20000410000 */
[----:B------:R-:W-:Y:S01]  /*2db0*/  FADD.FTZ R4, -R56, 1 ;  /* 0x3f80000038047421 */ /* 0x000fe20000010100 */
[----:B------:R3:W-:Y:S03]  /*2dc0*/  MUFU.EX2 R76, R71 ;  /* 0x00000047004c7308 */ /* 0x0007e60000000800 */
[----:B------:R-:W-:Y:S01]  /*2dd0*/  FFMA.FTZ R6, R39, R4, 1 ;  /* 0x3f80000027067423 */ /* 0x000fe20000010004 */
[----:B--2---:R-:W-:Y:S01]  /*2de0*/  FMUL.FTZ R4, R24, R49 ;  /* 0x0000003118047220 */ /* 0x004fe20000410000 */
[----:B------:R-:W-:-:S03]  /*2df0*/  FFMA.FTZ R69, R40, R7, 1 ;  /* 0x3f80000028457423 */ /* 0x000fc60000010007 */
[----:B------:R-:W2:Y:S01]  /*2e00*/  MUFU.RCP R50, R50 ;  /* 0x0000003200327308 */ /* 0x000ea20000001000 */
[----:B---3--:R-:W-:Y:S01]  /*2e10*/  FMUL.FTZ R71, R88, R51 ;  /* 0x0000003358477220 */ /* 0x008fe20000410000 */
[----:B------:R-:W-:-:S03]  /*2e20*/  FMUL.FTZ R4, R55, R4 ;  /* 0x0000000437047220 */ /* 0x000fc60000410000 */
[----:B------:R-:W-:Y:S01]  /*2e30*/  FMUL.FTZ R71, R56, R71 ;  /* 0x0000004738477220 */ /* 0x000fe20000410000 */
[----:B------:R-:W-:Y:S01]  /*2e40*/  FMUL.FTZ R75, R4, R69 ;  /* 0x00000045044b7220 */ /* 0x000fe20000410000 */
[----:B------:R-:W-:Y:S01]  /*2e50*/  FADD.FTZ R2, -R46, 1 ;  /* 0x3f8000002e027421 */ /* 0x000fe20000010100 */
[----:B-1----:R-:W-:Y:S01]  /*2e60*/  FMUL.FTZ R3, R27, R44 ;  /* 0x0000002c1b037220 */ /* 0x002fe20000410000 */
        /* <DEDUP_REMOVED lines=8> */
[----:B-----5:R-:W-:Y:S01]  /*2ef0*/  FADD.FTZ R66, R68, 1 ;  /* 0x3f80000044427421 */ /* 0x020fe20000010000 */
[----:B------:R1:W-:Y:S01]  /*2f00*/  MUFU.RCP R72, R70 ;  /* 0x0000004600487308 */ /* 0x0003e20000001000 */
[----:B------:R-:W-:Y:S01]  /*2f10*/  FFMA.FTZ R93, R38, R69, 1 ;  /* 0x3f800000265d7423 */ /* 0x000fe20000010045 */
[----:B------:R-:W-:Y:S01]  /*2f20*/  FFMA.FTZ R97, R36, R71, 1 ;  /* 0x3f80000024617423 */ /* 0x000fe20000010047 */
[----:B------:R-:W-:Y:S01]  /*2f30*/  LDS R69, [R90+0x38] ;  /* 0x000038005a457984 */ /* 0x000fe20000000800 */
[----:B------:R-:W-:-:S03]  /*2f40*/  FMUL.FTZ R3, R3, R2 ;  /* 0x0000000203037220 */ /* 0x000fc60000410000 */
[----:B------:R-:W3:Y:S01]  /*2f50*/  LDS R71, [R90+0x30] ;  /* 0x000030005a477984 */ /* 0x000ee20000000800 */
[----:B------:R-:W-:-:S03]  /*2f60*/  FADD.FTZ R64, R64, 1 ;  /* 0x3f80000040407421 */ /* 0x000fc60000010000 */
[----:B-1----:R-:W1:Y:S01]  /*2f70*/  LDS R70, [R90+0x34] ;  /* 0x000034005a467984 */ /* 0x002e620000000800 */
[----:B--2---:R-:W-:-:S03]  /*2f80*/  FADD.FTZ R2, -R50, 1 ;  /* 0x3f80000032027421 */ /* 0x004fc60000010100 */
[----:B------:R-:W2:Y:S01]  /*2f90*/  LDS R68, [R90+0x3c] ;  /* 0x00003c005a447984 */ /* 0x000ea20000000800 */
[----:B------:R-:W-:Y:S01]  /*2fa0*/  FMUL.FTZ R7, R25, R48 ;  /* 0x0000003019077220 */ /* 0x000fe20000410000 */
[----:B------:R-:W5:Y:S01]  /*2fb0*/  MUFU.RCP R65, R65 ;  /* 0x0000004100417308 */ /* 0x000f620000001000 */
[----:B------:R-:W-:Y:S01]  /*2fc0*/  FFMA.FTZ R2, R41, R2, 1 ;  /* 0x3f80000029027423 */ /* 0x000fe20000010002 */
[----:B------:R-:W-:Y:S01]  /*2fd0*/  FADD.FTZ R76, R76, 1 ;  /* 0x3f8000004c4c7421 */ /* 0x000fe20000010000 */
[----:B------:R-:W-:Y:S01]  /*2fe0*/  FMUL.FTZ R7, R50, R7 ;  /* 0x0000000732077220 */ /* 0x000fe20000410000 */
[----:B------:R-:W-:Y:S01]  /*2ff0*/  FADD.FTZ R74, R74, 1 ;  /* 0x3f8000004a4a7421 */ /* 0x000fe20000010000 */
[----:B----4-:R-:W-:Y:S01]  /*3000*/  FMUL.FTZ R95, R86, R53 ;  /* 0x00000035565f7220 */ /* 0x010fe20000410000 */
[----:B0-----:R-:W-:Y:S02]  /*3010*/  FMUL.FTZ R6, R85, R54 ;  /* 0x0000003655067220 */ /* 0x001fe40000410000 */
[----:B------:R-:W0:Y:S01]  /*3020*/  MUFU.RCP R66, R66 ;  /* 0x0000004200427308 */ /* 0x000e220000001000 */
[----:B------:R-:W-:Y:S01]  /*3030*/  FMUL.FTZ R7, R7, R2 ;  /* 0x0000000207077220 */ /* 0x000fe20000410000 */
[----:B------:R-:W-:Y:S01]  /*3040*/  FADD.FTZ R2, -R62, 1 ;  /* 0x3f8000003e027421 */ /* 0x000fe20000010100 */
[----:B------:R-:W-:Y:S06]  /*3050*/  BAR.SYNC.DEFER_BLOCKING 0x0 ;  /* 0x0000000000007b1d */ /* 0x000fec0000010000 */
[----:B------:R-:W4:Y:S01]  /*3060*/  MUFU.RCP R64, R64 ;  /* 0x0000004000407308 */ /* 0x000f220000001000 */
[----:B------:R-:W-:-:S07]  /*3070*/  FFMA.FTZ R4, R37, R2, 1 ;  /* 0x3f80000025047423 */ /* 0x000fce0000010002 */
[----:B------:R-:W3:Y:S01]  /*3080*/  MUFU.RCP R67, R67 ;  /* 0x0000004300437308 */ /* 0x000ee20000001000 */
[----:B------:R-:W-:Y:S01]  /*3090*/  FMUL.FTZ R2, R87, R52 ;  /* 0x0000003457027220 */ /* 0x000fe20000410000 */
[----:B------:R-:W-:Y:S01]  /*30a0*/  FMUL.FTZ R95, R62, R95 ;  /* 0x0000005f3e5f7220 */ /* 0x000fe20000410000 */
[----:B------:R-:W-:Y:S01]  /*30b0*/  FMUL.FTZ R6, R63, R6 ;  /* 0x000000063f067220 */ /* 0x000fe20000410000 */
[----:B-----5:R-:W-:Y:S01]  /*30c0*/  FADD.FTZ R99, -R65, 1 ;  /* 0x3f80000041637421 */ /* 0x020fe20000010100 */
[----:B------:R-:W-:-:S03]  /*30d0*/  FMUL.FTZ R2, R61, R2 ;  /* 0x000000023d027220 */ /* 0x000fc60000410000 */
[----:B------:R5:W1:Y:S01]  /*30e0*/  MUFU.RCP R111, R74 ;  /* 0x0000004a006f7308 */ /* 0x000a620000001000 */
[----:B------:R-:W-:-:S07]  /*30f0*/  FMUL.FTZ R95, R95, R4 ;  /* 0x000000045f5f7220 */ /* 0x000fce0000410000 */
[----:B------:R-:W2:Y:S01]  /*3100*/  MUFU.RCP R76, R76 ;  /* 0x0000004c004c7308 */ /* 0x000ea20000001000 */
[----:B------:R-:W-:Y:S01]  /*3110*/  FMUL.FTZ R93, R2, R93 ;  /* 0x0000005d025d7220 */ /* 0x000fe20000410000 */
[----:B------:R-:W-:Y:S01]  /*3120*/  FMUL.FTZ R97, R6, R97 ;  /* 0x0000006106617220 */ /* 0x000fe20000410000 */
[----:B0-----:R-:W-:Y:S01]  /*3130*/  FADD.FTZ R4, -R66, 1 ;  /* 0x3f80000042047421 */ /* 0x001fe20000010100 */
[----:B------:R-:W-:Y:S01]  /*3140*/  FFMA.FTZ R101, R34, R99, 1 ;  /* 0x3f80000022657423 */ /* 0x000fe20000010063 */
[----:B----4-:R-:W-:-:S03]  /*3150*/  FADD.FTZ R2, -R64, 1 ;  /* 0x3f80000040027421 */ /* 0x010fc60000010100 */
[----:B------:R-:W0:Y:S01]  /*3160*/  MUFU.RCP R73, R73 ;  /* 0x0000004900497308 */ /* 0x000e220000001000 */
[----:B---3--:R-:W-:Y:S01]  /*3170*/  FADD.FTZ R103, -R67, 1 ;  /* 0x3f80000043677421 */ /* 0x008fe20000010100 */
[----:B------:R-:W-:Y:S01]  /*3180*/  FMUL.FTZ R99, R84, R57 ;  /* 0x0000003954637220 */ /* 0x000fe20000410000 */
[----:B------:R-:W-:Y:S01]  /*3190*/  FMUL.FTZ R6, R82, R59 ;  /* 0x0000003b52067220 */ /* 0x000fe20000410000 */
[----:B-----5:R-:W-:Y:S01]  /*31a0*/  FFMA.FTZ R74, R29, R4, 1 ;  /* 0x3f8000001d4a7423 */ /* 0x020fe20000010004 */
        /* <DEDUP_REMOVED lines=73> */
[----:B0-----:R-:W-:Y:S01]  /*3640*/  MOV R89, UR10 ;  /* 0x0000000a00597c02 */ /* 0x001fe20008000f00 */
        /* <DEDUP_REMOVED lines=68> */
.L_x_7051:
[----:B------:R-:W-:Y:S05]  /*3a90*/  BSYNC B0 ;  /* 0x0000000000007941 */ /* 0x000fea0003800000 */
.L_x_7050:
        /* <DEDUP_REMOVED lines=28> */
[-C--:B------:R-:W-:Y:S01]  /*3c60*/  ISETP.GE.AND P1, PT, R8, R125.reuse, PT ;  /* 0x0000007d0800720c */ /* 0x080fe20003f26270 */
        /* <DEDUP_REMOVED lines=129> */
.L_x_7054:
[----:B------:R-:W-:Y:S05]  /*4480*/  BSYNC B0 ;  /* 0x0000000000007941 */ /* 0x000fea0003800000 */
.L_x_7053:
        /* <DEDUP_REMOVED lines=43> */
.L_x_7052:
        /* <DEDUP_REMOVED lines=25> */
[----:B------:R-:W-:Y:S01]  /*48d0*/  BAR.SYNC.DEFER_BLOCKING 0x0 ;  /* 0x0000000000007b1d */ /* 0x000fe20000010000 */
[----:B-1----:R-:W-:Y:S01]  /*48e0*/  ISETP.GE.AND P0, PT, R2, 0x1, PT ;  /* 0x000000010200780c */ /* 0x002fe20003f06270 */
[----:B--2---:R-:W-:Y:S01]  /*48f0*/  FFMA.FTZ R0, R124, R75, R0 ;  /* 0x0000004b7c007223 */ /* 0x004fe20000010000 */
[----:B0-----:R-:W-:-:S03]  /*4900*/  FMUL.FTZ R75, R26, UR9 ;  /* 0x000000091a4b7c20 */ /* 0x001fc60008410000 */
[----:B------:R-:W-:-:S04]  /*4910*/  FFMA.FTZ R0, R122, R26, R0 ;  /* 0x0000001a7a007223 */ /* 0x000fc80000010000 */
        /* <DEDUP_REMOVED lines=18> */
[----:B------:R-:W-:Y:S01]  /*4a40*/  ULDC.64 UR12, c[0x0][0x230] ;  /* 0x00008c00000c7ab9 */ /* 0x000fe20000000a00 */
[----:B------:R-:W-:Y:S01]  /*4a50*/  LOP3.LUT R2, R92, 0x1f, RZ, 0xc0, !PT ;  /* 0x0000001f5c027812 */ /* 0x000fe200078ec0ff */
[----:B------:R-:W-:Y:S01]  /*4a60*/  ULDC.64 UR10, c[0x0][0x248] ;  /* 0x00009200000a7ab9 */ /* 0x000fe20000000a00 */
[----:B------:R-:W-:Y:S01]  /*4a70*/  SHF.L.U32 R0, R0, 0x5, RZ ;  /* 0x0000000500007819 */ /* 0x000fe200000006ff */
[----:B------:R-:W-:Y:S01]  /*4a80*/  UIMAD UR5, UR4, UR12, URZ ;  /* 0x0000000c040572a4 */ /* 0x000fe2000f8e023f */
[----:B------:R-:W-:Y:S01]  /*4a90*/  FADD.FTZ R32, R141, UR8 ;  /* 0x000000088d207e21 */ /* 0x000fe20008010000 */
[----:B------:R-:W-:Y:S01]  /*4aa0*/  USHF.L.U32 UR15, UR56, 0x1, URZ ;  /* 0x00000001380f7899 */ /* 0x000fe2000800063f */
        /* <DEDUP_REMOVED lines=19> */
[----:B------:R-:W-:Y:S01]  /*4be0*/  UIMAD UR13, UR55, UR13, UR5 ;  /* 0x0000000d370d72a4 */ /* 0x000fe2000f8e0205 */
[----:B------:R-:W-:Y:S01]  /*4bf0*/  MOV R48, RZ ;  /* 0x000000ff00307202 */ /* 0x000fe20000000f00 */
[----:B------:R-:W-:Y:S01]  /*4c00*/  UIMAD.WIDE.U32 UR30, UR55, UR10, URZ ;  /* 0x0000000a371e72a5 */ /* 0x000fe2000f8e003f */
[----:B------:R-:W-:Y:S01]  /*4c10*/  FMUL.FTZ R32, R124, R32 ;  /* 0x000000207c207220 */ /* 0x000fe20000410000 */
        /* <DEDUP_REMOVED lines=31> */
.L_x_7150:
[----:B------:R-:W-:Y:S01]  /*4e10*/  USHF.R.S32.HI UR58, URZ, 0x1f, UR6 ;  /* 0x0000001f3f3a7899 */ /* 0x000fe20008011406 */
[----:B------:R-:W2:Y:S01]  /*4e20*/  LDL R97, [R1+0x8c] ;  /* 0x00008c0001617983 */ /* 0x000ea20000100800 */
[----:B------:R-:W-:Y:S02]  /*4e30*/  UMOV UR46, UR28 ;  /* 0x0000001c002e7c82 */ /* 0x000fe40008000000 */
[----:B------:R-:W-:Y:S01]  /*4e40*/  UIMAD UR56, UR58, UR40, URZ ;  /* 0x000000283a3872a4 */ /* 0x000fe2000f8e023f */
[----:B------:R-:W3:Y:S01]  /*4e50*/  LDL R96, [R1+0x88] ;  /* 0x0000880001607983 */ /* 0x000ee20000100800 */
[----:B------:R-:W-:Y:S02]  /*4e60*/  UMOV UR47, UR13 ;  /* 0x0000000d002f7c82 */ /* 0x000fe40008000000 */
[----:B------:R-:W-:Y:S01]  /*4e70*/  UIMAD.WIDE.U32 UR46, UR6, UR40, UR46 ;  /* 0x00000028062e72a5 */ /* 0x000fe2000f8e002e */
[----:B------:R-:W4:Y:S01]  /*4e80*/  LDL R95, [R1+0x84] ;  /* 0x00008400015f7983 */ /* 0x000f220000100800 */
[----:B------:R-:W-:-:S02]  /*4e90*/  UIMAD UR56, UR6, UR41, UR56 ;  /* 0x00000029063872a4 */ /* 0x000fc4000f8e0238 */
[----:B------:R-:W-:Y:S01]  /*4ea0*/  ULEA UR57, UP0, UR46, UR42, 0x3 ;  /* 0x0000002a2e397291 */ /* 0x000fe2000f80183f */
[----:B------:R-:W4:Y:S01]  /*4eb0*/  LDL R103, [R1+0x80] ;  /* 0x0000800001677983 */ /* 0x000f220000100800 */
[----:B------:R-:W-:Y:S01]  /*4ec0*/  UIADD3 UR47, UR47, UR56, URZ ;  /* 0x000000382f2f7290 */ /* 0x000fe2000fffe03f */
[C---:B0-----:R-:W-:Y:S02]  /*4ed0*/  LOP3.LUT R0, R92.reuse, 0x7ffffe0, RZ, 0xc0, !PT ;  /* 0x07ffffe05c007812 */ /* 0x041fe400078ec0ff */
[----:B------:R-:W4:Y:S01]  /*4ee0*/  LDL R101, [R1+0x7c] ;  /* 0x00007c0001657983 */ /* 0x000f220000100800 */
[----:B------:R-:W-:Y:S01]  /*4ef0*/  ULEA.HI.X UR46, UR46, UR43, UR47, 0x3, UP0 ;  /* 0x0000002b2e2e7291 */ /* 0x000fe200080f1c2f */
[----:B------:R-:W-:Y:S02]  /*4f00*/  MOV R2, UR57 ;  /* 0x0000003900027c02 */ /* 0x000fe40008000f00 */
[----:B------:R-:W-:Y:S01]  /*4f10*/  LOP3.LUT R247, R92, 0x1f, RZ, 0xc0, !PT ;  /* 0x0000001f5cf77812 */ /* 0x000fe200078ec0ff */
[----:B------:R-:W4:Y:S02]  /*4f20*/  LDL R102, [R1+0x78] ;  /* 0x0000780001667983 */ /* 0x000f240000100800 */
[----:B------:R-:W-:Y:S01]  /*4f30*/  MOV R3, UR46 ;  /* 0x0000002e00037c02 */ /* 0x000fe20008000f00 */
[----:B------:R-:W-:Y:S01]  /*4f40*/  ULDC.64 UR46, c[0x0][0x270] ;  /* 0x00009c00002e7ab9 */ /* 0x000fe20000000a00 */
[----:B------:R-:W-:-:S02]  /*4f50*/  MOV R13, RZ ;  /* 0x000000ff000d7202 */ /* 0x000fc40000000f00 */
[----:B------:R-:W-:Y:S02]  /*4f60*/  CS2R R14, SRZ ;  /* 0x00000000000e7805 */ /* 0x000fe4000001ff00 */
[----:B------:R-:W-:Y:S02]  /*4f70*/  CS2R R10, SRZ ;  /* 0x00000000000a7805 */ /* 0x000fe4000001ff00 */
[----:B------:R-:W-:Y:S01]  /*4f80*/  CS2R R62, SRZ ;  /* 0x00000000003e7805 */ /* 0x000fe2000001ff00 */
[----:B------:R-:W4:Y:S01]  /*4f90*/  LDG.E.64 R2, desc[UR20][R2.64] ;  /* 0x0000001402027981 */ /* 0x000f22000c1e1b00 */
[----:B------:R-:W-:Y:S01]  /*4fa0*/  SHF.L.U32 R0, R0, 0x5, RZ ;  /* 0x0000000500007819 */ /* 0x000fe200000006ff */
[----:B------:R-:W-:Y:S02]  /*4fb0*/  UIMAD UR56, UR58, UR46, URZ ;  /* 0x0000002e3a3872a4 */ /* 0x000fe4000f8e023f */
[----:B------:R-:W-:Y:S01]  /*4fc0*/  MOV R9, UR46 ;  /* 0x0000002e00097c02 */ /* 0x000fe20008000f00 */
[----:B------:R-:W-:Y:S01]  /*4fd0*/  HFMA2.MMA R61, -RZ, RZ, 0, 0 ;  /* 0x00000000ff3d7435 */ /* 0x000fe200000001ff */
[----:B------:R-:W-:Y:S01]  /*4fe0*/  LOP3.LUT R6, R0, 0xffffffe0, R247, 0xe2, !PT ;  /* 0xffffffe000067812 */ /* 0x000fe200078ee2f7 */
[----:B------:R-:W-:Y:S01]  /*4ff0*/  UIMAD UR47, UR6, UR47, UR56 ;  /* 0x0000002f062f72a4 */ /* 0x000fe2000f8e0238 */
[----:B------:R-:W-:-:S02]  /*5000*/  CS2R R64, SRZ ;  /* 0x0000000000407805 */ /* 0x000fc4000001ff00 */
[----:B------:R-:W-:Y:S02]  /*5010*/  CS2R R66, SRZ ;  /* 0x0000000000427805 */ /* 0x000fe4000001ff00 */
[--C-:B------:R-:W-:Y:S01]  /*5020*/  SHF.R.S32.HI R7, RZ, 0x1f, R6.reuse ;  /* 0x0000001fff077819 */ /* 0x100fe20000011406 */
[----:B------:R-:W-:Y:S01]  /*5030*/  HFMA2.MMA R68, -RZ, RZ, 0, 0 ;  /* 0x00000000ff447435 */ /* 0x000fe200000001ff */
[C---:B------:R-:W-:Y:S02]  /*5040*/  LOP3.LUT R4, R6.reuse, 0x40, RZ, 0xfc, !PT ;  /* 0x0000004006047812 */ /* 0x040fe400078efcff */
[----:B------:R-:W-:Y:S02]  /*5050*/  CS2R R110, SRZ ;  /* 0x00000000006e7805 */ /* 0x000fe4000001ff00 */
[----:B------:R-:W-:Y:S01]  /*5060*/  LOP3.LUT R0, R6, 0x20, RZ, 0xfc, !PT ;  /* 0x0000002006007812 */ /* 0x000fe200078efcff */
[----:B------:R-:W-:Y:S01]  /*5070*/  IMAD.WIDE.U32 R8, R9, UR6, R6 ;  /* 0x0000000609087c25 */ /* 0x000fe2000f8e0006 */
[----:B------:R-:W-:-:S02]  /*5080*/  ISETP.GE.AND P5, PT, R4, UR15, PT ;  /* 0x0000000f04007c0c */ /* 0x000fc4000bfa6270 */
[----:B------:R-:W-:Y:S02]  /*5090*/  CS2R R112, SRZ ;  /* 0x0000000000707805 */ /* 0x000fe4000001ff00 */
[----:B------:R-:W-:Y:S01]  /*50a0*/  ISETP.GE.AND P2, PT, R0, UR15, PT ;  /* 0x0000000f00007c0c */ /* 0x000fe2000bf46270 */
[----:B------:R-:W4:Y:S01]  /*50b0*/  LDL R100, [R1+0x74] ;  /* 0x0000740001647983 */ /* 0x000f220000100800 */
[----:B------:R-:W-:Y:S02]  /*50c0*/  IADD3 R5, R9, UR47, RZ ;  /* 0x0000002f09057c10 */ /* 0x000fe4000fffe0ff */
[----:B------:R-:W-:Y:S01]  /*50d0*/  LEA R4, P3, R8, UR18, 0x2 ;  /* 0x0000001208047c11 */ /* 0x000fe2000f8610ff */
[----:B------:R-:W4:Y:S01]  /*50e0*/  LDL R99, [R1+0x70] ;  /* 0x0000700001637983 */ /* 0x000f220000100800 */
[----:B------:R-:W-:Y:S02]  /*50f0*/  LOP3.LUT R7, R6, 0x80, RZ, 0xfc, !PT ;  /* 0x0000008006077812 */ /* 0x000fe400078efcff */
[----:B------:R-:W-:Y:S01]  /*5100*/  LEA.HI.X R5, R8, UR17, R5, 0x2, P3 ;  /* 0x0000001108057c11 */ /* 0x000fe200098f1405 */
[----:B------:R-:W4:Y:S01]  /*5110*/  LDL R98, [R1+0x6c] ;  /* 0x00006c0001627983 */ /* 0x000f220000100800 */
[----:B------:R-:W-:-:S02]  /*5120*/  LOP3.LUT R0, R6, 0x60, RZ, 0xfc, !PT ;  /* 0x0000006006007812 */ /* 0x000fc400078efcff */
[----:B------:R-:W-:Y:S01]  /*5130*/  ISETP.GE.AND P1, PT, R7, UR15, PT ;  /* 0x0000000f07007c0c */ /* 0x000fe2000bf26270 */
[----:B------:R-:W4:Y:S01]  /*5140*/  @!P0 LDG.E R13, desc[UR20][R4.64] ;  /* 0x00000014040d8981 */ /* 0x000f22000c1e1900 */
[----:B------:R-:W-:Y:S01]  /*5150*/  HFMA2.MMA R7, -RZ, RZ, 0, 0 ;  /* 0x00000000ff077435 */ /* 0x000fe200000001ff */
[----:B------:R-:W-:Y:S02]  /*5160*/  ISETP.GE.AND P4, PT, R0, UR15, PT ;  /* 0x0000000f00007c0c */ /* 0x000fe4000bf86270 */
[C---:B------:R-:W-:Y:S01]  /*5170*/  LOP3.LUT R9, R6.reuse, 0xa0, RZ, 0xfc, !PT ;  /* 0x000000a006097812 */ /* 0x040fe200078efcff */
[----:B------:R-:W4:Y:S01]  /*5180*/  @!P2 LDG.E R14, desc[UR20][R4.64+0x80] ;  /* 0x00008014040ea981 */ /* 0x000f22000c1e1900 */
[C---:B------:R-:W-:Y:S02]  /*5190*/  LOP3.LUT R0, R6.reuse, 0xc0, RZ, 0xfc, !PT ;  /* 0x000000c006007812 */ /* 0x040fe400078efcff */
[----:B------:R-:W-:Y:S02]  /*51a0*/  LOP3.LUT R8, R6, 0xe0, RZ, 0xfc, !PT ;  /* 0x000000e006087812 */ /* 0x000fe400078efcff */
[----:B------:R-:W-:Y:S01]  /*51b0*/  MOV R71, RZ ;  /* 0x000000ff00477202 */ /* 0x000fe20000000f00 */
[----:B------:R-:W4:Y:S01]  /*51c0*/  @!P5 LDG.E R7, desc[UR20][R4.64+0x100] ;  /* 0x000100140407d981 */ /* 0x000f22000c1e1900 */
[----:B------:R-:W-:-:S02]  /*51d0*/  ISETP.GE.AND P3, PT, R9, UR15, PT ;  /* 0x0000000f09007c0c */ /* 0x000fc4000bf66270 */
[----:B------:R-:W-:Y:S01]  /*51e0*/  ISETP.GE.AND P2, PT, R0, UR15, PT ;  /* 0x0000000f00007c0c */ /* 0x000fe2000bf46270 */
[----:B------:R-:W-:Y:S01]  /*51f0*/  HFMA2.MMA R0, -RZ, RZ, 0, 0 ;  /* 0x00000000ff007435 */ /* 0x000fe200000001ff */
[----:B------:R-:W-:Y:S02]  /*5200*/  MOV R9, RZ ;  /* 0x000000ff00097202 */ /* 0x000fe40000000f00 */
[----:B------:R-:W-:Y:S02]  /*5210*/  SHF.L.U32 R94, R92, 0x5, RZ ;  /* 0x000000055c5e7819 */ /* 0x000fe400000006ff */
[----:B------:R-:W-:Y:S02]  /*5220*/  MOV R109, RZ ;  /* 0x000000ff006d7202 */ /* 0x000fe40000000f00 */
[----:B------:R-:W-:Y:S02]  /*5230*/  CS2R R114, SRZ ;  /* 0x0000000000727805 */ /* 0x000fe4000001ff00 */
[----:B------:R-:W-:Y:S01]  /*5240*/  ISETP.GE.AND P5, PT, R8, UR15, PT ;  /* 0x0000000f08007c0c */ /* 0x000fe2000bfa6270 */
[----:B------:R-:W4:Y:S01]  /*5250*/  @!P4 LDG.E R9, desc[UR20][R4.64+0x180] ;  /* 0x000180140409c981 */ /* 0x000f22000c1e1900 */
[----:B------:R-:W-:-:S03]  /*5260*/  LOP3.LUT R8, R6, 0x100, RZ, 0xfc, !PT ;  /* 0x0000010006087812 */ /* 0x000fc600078efcff */
[----:B------:R-:W4:Y:S01]  /*5270*/  @!P1 LDG.E R0, desc[UR20][R4.64+0x200] ;  /* 0x0002001404009981 */ /* 0x000f22000c1e1900 */
[----:B------:R-:W-:Y:S02]  /*5280*/  ISETP.GE.AND P4, PT, R8, UR15, PT ;  /* 0x0000000f08007c0c */ /* 0x000fe4000bf86270 */
[----:B------:R-:W-:Y:S01]  /*5290*/  LOP3.LUT R8, R6, 0x120, RZ, 0xfc, !PT ;  /* 0x0000012006087812 */ /* 0x000fe200078efcff */
[----:B------:R-:W4:Y:S03]  /*52a0*/  @!P3 LDG.E R10, desc[UR20][R4.64+0x280] ;  /* 0x00028014040ab981 */ /* 0x000f26000c1e1900 */
[----:B------:R-:W-:Y:S01]  /*52b0*/  ISETP.GE.AND P1, PT, R8, UR15, PT ;  /* 0x0000000f08007c0c */ /* 0x000fe2000bf26270 */
[----:B------:R-:W4:Y:S01]  /*52c0*/  @!P2 LDG.E R11, desc[UR20][R4.64+0x300] ;  /* 0x00030014040ba981 */ /* 0x000f22000c1e1900 */
[----:B------:R-:W-:Y:S02]  /*52d0*/  LOP3.LUT R8, R6, 0x140, RZ, 0xfc, !PT ;  /* 0x0000014006087812 */ /* 0x000fe400078efcff */
[----:B------:R-:W-:Y:S01]  /*52e0*/  MOV R116, RZ ;  /* 0x000000ff00747202 */ /* 0x000fe20000000f00 */
[----:B------:R-:W4:Y:S01]  /*52f0*/  LDL R121, [R1+0x5c] ;  /* 0x00005c0001797983 */ /* 0x000f220000100800 */
[----:B------:R-:W-:Y:S01]  /*5300*/  ISETP.GE.AND P3, PT, R8, UR15, PT ;  /* 0x0000000f08007c0c */ /* 0x000fe2000bf66270 */
[----:B------:R-:W-:Y:S01]  /*5310*/  HFMA2.MMA R8, -RZ, RZ, 0, 0 ;  /* 0x00000000ff087435 */ /* 0x000fe200000001ff */
[C---:B------:R-:W-:Y:S01]  /*5320*/  LOP3.LUT R12, R6.reuse, 0x160, RZ, 0xfc, !PT ;  /* 0x00000160060c7812 */ /* 0x040fe200078efcff */
[----:B------:R-:W4:Y:S01]  /*5330*/  @!P4 LDG.E R15, desc[UR20][R4.64+0x400] ;  /* 0x00040014040fc981 */ /* 0x000f22000c1e1900 */
[----:B------:R-:W-:-:S02]  /*5340*/  LOP3.LUT R16, R6, 0x1a0, RZ, 0xfc, !PT ;  /* 0x000001a006107812 */ /* 0x000fc400078efcff */
[----:B------:R-:W-:Y:S01]  /*5350*/  ISETP.GE.AND P2, PT, R12, UR15, PT ;  /* 0x0000000f0c007c0c */ /* 0x000fe2000bf46270 */
[----:B------:R-:W4:Y:S01]  /*5360*/  @!P1 LDG.E R63, desc[UR20][R4.64+0x480] ;  /* 0x00048014043f9981 */ /* 0x000f22000c1e1900 */
[----:B------:R-:W-:-:S03]  /*5370*/  LOP3.LUT R12, R6, 0x180, RZ, 0xfc, !PT ;  /* 0x00000180060c7812 */ /* 0x000fc600078efcff */
[----:B------:R-:W4:Y:S01]  /*5380*/  @!P5 LDG.E R8, desc[UR20][R4.64+0x380] ;  /* 0x000380140408d981 */ /* 0x000f22000c1e1900 */
[----:B------:R-:W-:Y:S02]  /*5390*/  ISETP.GE.AND P5, PT, R12, UR15, PT ;  /* 0x0000000f0c007c0c */ /* 0x000fe4000bfa6270 */
[----:B------:R-:W-:Y:S01]  /*53a0*/  ISETP.GE.AND P4, PT, R16, UR15, PT ;  /* 0x0000000f10007c0c */ /* 0x000fe2000bf86270 */
[----:B------:R-:W4:Y:S01]  /*53b0*/  LDL R125, [R1+0x58] ;  /* 0x00005800017d7983 */ /* 0x000f220000100800 */
[----:B------:R-:W-:Y:S02]  /*53c0*/  MOV R16, RZ ;  /* 0x000000ff00107202 */ /* 0x000fe40000000f00 */
[C---:B------:R-:W-:Y:S01]  /*53d0*/  LOP3.LUT R60, R6.reuse, 0x1e0, RZ, 0xfc, !PT ;  /* 0x000001e0063c7812 */ /* 0x040fe200078efcff */
[----:B------:R-:W4:Y:S01]  /*53e0*/  @!P2 LDG.E R61, desc[UR20][R4.64+0x580] ;  /* 0x00058014043da981 */ /* 0x000f22000c1e1900 */
[----:B------:R-:W-:-:S03]  /*53f0*/  LOP3.LUT R12, R6, 0x1c0, RZ, 0xfc, !PT ;  /* 0x000001c0060c7812 */ /* 0x000fc600078efcff */
[----:B------:R-:W4:Y:S01]  /*5400*/  @!P3 LDG.E R16, desc[UR20][R4.64+0x500] ;  /* 0x000500140410b981 */ /* 0x000f22000c1e1900 */
[----:B------:R-:W-:Y:S02]  /*5410*/  ISETP.GE.AND P3, PT, R60, UR15, PT ;  /* 0x0000000f3c007c0c */ /* 0x000fe4000bf66270 */
[----:B------:R-:W-:Y:S01]  /*5420*/  LOP3.LUT R60, R6, 0x220, RZ, 0xfc, !PT ;  /* 0x00000220063c7812 */ /* 0x000fe200078efcff */
[----:B------:R-:W4:Y:S01]  /*5430*/  @!P5 LDG.E R64, desc[UR20][R4.64+0x600] ;  /* 0x000600140440d981 */ /* 0x000f22000c1e1900 */
[----:B------:R-:W-:Y:S02]  /*5440*/  ISETP.GE.AND P1, PT, R12, UR15, PT ;  /* 0x0000000f0c007c0c */ /* 0x000fe4000bf26270 */
[----:B------:R-:W-:Y:S01]  /*5450*/  LOP3.LUT R12, R6, 0x200, RZ, 0xfc, !PT ;  /* 0x00000200060c7812 */ /* 0x000fe200078efcff */
[----:B------:R-:W4:Y:S01]  /*5460*/  @!P4 LDG.E R67, desc[UR20][R4.64+0x680] ;  /* 0x000680140443c981 */ /* 0x000f22000c1e1900 */
[----:B------:R-:W-:Y:S02]  /*5470*/  ISETP.GE.AND P5, PT, R60, UR15, PT ;  /* 0x0000000f3c007c0c */ /* 0x000fe4000bfa6270 */
[----:B------:R-:W-:Y:S01]  /*5480*/  ISETP.GE.AND P2, PT, R12, UR15, PT ;  /* 0x0000000f0c007c0c */ /* 0x000fe2000bf46270 */
[----:B------:R-:W4:Y:S01]  /*5490*/  LDL R123, [R1+0x54] ;  /* 0x00005400017b7983 */ /* 0x000f220000100800 */
[----:B------:R-:W-:-:S03]  /*54a0*/  LOP3.LUT R12, R6, 0x240, RZ, 0xfc, !PT ;  /* 0x00000240060c7812 */ /* 0x000fc600078efcff */
[----:B------:R-:W4:Y:S01]  /*54b0*/  @!P3 LDG.E R111, desc[UR20][R4.64+0x780] ;  /* 0x00078014046fb981 */ /* 0x000f22000c1e1900 */
[----:B------:R-:W-:Y:S02]  /*54c0*/  ISETP.GE.AND P4, PT, R12, UR15, PT ;  /* 0x0000000f0c007c0c */ /* 0x000fe4000bf86270 */
        /* <DEDUP_REMOVED lines=8> */
[----:B------:R-:W-:Y:S01]  /*5550*/  ISETP.GE.AND P2, PT, R12, UR15, PT ;  /* 0x0000000f0c007c0c */ /* 0x000fe2000bf46270 */
[----:B------:R-:W4:Y:S01]  /*5560*/  @!P4 LDG.E R65, desc[UR20][R4.64+0x900] ;  /* 0x000900140441c981 */ /* 0x000f22000c1e1900 */
[C---:B------:R-:W-:Y:S02]  /*5570*/  LOP3.LUT R12, R6.reuse, 0x2e0, RZ, 0xfc, !PT ;  /* 0x000002e0060c7812 */ /* 0x040fe400078efcff */
[----:B------:R-:W-:-:S02]  /*5580*/  LOP3.LUT R60, R6, 0x2c0, RZ, 0xfc, !PT ;  /* 0x000002c0063c7812 */ /* 0x000fc400078efcff */
[----:B------:R-:W-:Y:S01]  /*5590*/  ISETP.GE.AND P4, PT, R12, UR15, PT ;  /* 0x0000000f0c007c0c */ /* 0x000fe2000bf86270 */
[----:B------:R-:W4:Y:S01]  /*55a0*/  @!P5 LDG.E R66, desc[UR20][R4.64+0x980] ;  /* 0x000980140442d981 */ /* 0x000f22000c1e1900 */
[----:B------:R-:W-:Y:S02]  /*55b0*/  LOP3.LUT R12, R6, 0x300, RZ, 0xfc, !PT ;  /* 0x00000300060c7812 */ /* 0x000fe400078efcff */
[----:B------:R-:W-:Y:S01]  /*55c0*/  ISETP.GE.AND P1, PT, R60, UR15, PT ;  /* 0x0000000f3c007c0c */ /* 0x000fe2000bf26270 */
[----:B------:R-:W4:Y:S01]  /*55d0*/  @!P3 LDG.E R110, desc[UR20][R4.64+0xa00] ;  /* 0x000a0014046eb981 */ /* 0x000f22000c1e1900 */
[----:B------:R-:W-:Y:S02]  /*55e0*/  LOP3.LUT R60, R6, 0x320, RZ, 0xfc, !PT ;  /* 0x00000320063c7812 */ /* 0x000fe400078efcff */
[----:B------:R-:W-:Y:S02]  /*55f0*/  ISETP.GE.AND P5, PT, R12, UR15, PT ;  /* 0x0000000f0c007c0c */ /* 0x000fe4000bfa6270 */
[----:B------:R-:W-:-:S02]  /*5600*/  MOV R12, RZ ;  /* 0x000000ff000c7202 */ /* 0x000fc40000000f00 */
[----:B------:R-:W-:Y:S02]  /*5610*/  ISETP.GE.AND P3, PT, R60, UR15, PT ;  /* 0x0000000f3c007c0c */ /* 0x000fe4000bf66270 */
[----:B------:R-:W-:Y:S02]  /*5620*/  LOP3.LUT R60, R6, 0x340, RZ, 0xfc, !PT ;  /* 0x00000340063c7812 */ /* 0x000fe400078efcff */
[----:B------:R-:W4:Y:S02]  /*5630*/  @!P2 LDG.E R12, desc[UR20][R4.64+0xa80] ;  /* 0x000a8014040ca981 */ /* 0x000f24000c1e1900 */
[----:B------:R-:W-:Y:S01]  /*5640*/  ISETP.GE.AND P2, PT, R60, UR15, PT ;  /* 0x0000000f3c007c0c */ /* 0x000fe2000bf46270 */
[----:B------:R-:W-:Y:S01]  /*5650*/  HFMA2.MMA R60, -RZ, RZ, 0, 0 ;  /* 0x00000000ff3c7435 */ /* 0x000fe200000001ff */
[C---:B------:R-:W-:Y:S01]  /*5660*/  LOP3.LUT R69, R6.reuse, 0x360, RZ, 0xfc, !PT ;  /* 0x0000036006457812 */ /* 0x040fe200078efcff */
[----:B------:R-:W4:Y:S01]  /*5670*/  @!P1 LDG.E R62, desc[UR20][R4.64+0xb00] ;  /* 0x000b0014043e9981 */ /* 0x000f22000c1e1900 */
[----:B------:R-:W-:-:S02]  /*5680*/  LOP3.LUT R70, R6, 0x380, RZ, 0xfc, !PT ;  /* 0x0000038006467812 */ /* 0x000fc400078efcff */
[----:B------:R-:W-:Y:S02]  /*5690*/  ISETP.GE.AND P1, PT, R69, UR15, PT ;  /* 0x0000000f45007c0c */ /* 0x000fe4000bf26270 */
[----:B------:R-:W-:-:S03]  /*56a0*/  MOV R69, RZ ;  /* 0x000000ff00457202 */ /* 0x000fc60000000f00 */
[----:B------:R-:W4:Y:S01]  /*56b0*/  @!P4 LDG.E R60, desc[UR20][R4.64+0xb80] ;  /* 0x000b8014043cc981 */ /* 0x000f22000c1e1900 */
[----:B------:R-:W-:Y:S01]  /*56c0*/  ISETP.GE.AND P4, PT, R70, UR15, PT ;  /* 0x0000000f46007c0c */ /* 0x000fe2000bf86270 */
[----:B------:R-:W-:Y:S01]  /*56d0*/  HFMA2.MMA R70, -RZ, RZ, 0, 0 ;  /* 0x00000000ff467435 */ /* 0x000fe200000001ff */
[----:B------:R-:W-:Y:S01]  /*56e0*/  LOP3.LUT R93, R6, 0x3a0, RZ, 0xfc, !PT ;  /* 0x000003a0065d7812 */ /* 0x000fe200078efcff */
[----:B------:R-:W4:Y:S01]  /*56f0*/  @!P5 LDG.E R69, desc[UR20][R4.64+0xc00] ;  /* 0x000c00140445d981 */ /* 0x000f22000c1e1900 */
[----:B------:R-:W-:Y:S02]  /*5700*/  LOP3.LUT R94, R94, 0xffffffe0, R247, 0xe2, !PT ;  /* 0xffffffe05e5e7812 */ /* 0x000fe400078ee2f7 */
[----:B------:R-:W-:Y:S01]  /*5710*/  ISETP.GE.AND P5, PT, R93, UR15, PT ;  /* 0x0000000f5d007c0c */ /* 0x000fe2000bfa6270 */
[----:B------:R-:W4:Y:S01]  /*5720*/  @!P2 LDG.E R109, desc[UR20][R4.64+0xd00] ;  /* 0x000d0014046da981 */ /* 0x000f22000c1e1900 */
[----:B------:R-:W-:Y:S02]  /*5730*/  LOP3.LUT R93, R6, 0x3c0, RZ, 0xfc, !PT ;  /* 0x000003c0065d7812 */ /* 0x000fe400078efcff */
[----:B------:R-:W-:Y:S01]  /*5740*/  LOP3.LUT R94, R94, 0x3e0, RZ, 0xfc, !PT ;  /* 0x000003e05e5e7812 */ /* 0x000fe200078efcff */
[----:B------:R-:W4:Y:S01]  /*5750*/  @!P3 LDG.E R70, desc[UR20][R4.64+0xc80] ;  /* 0x000c80140446b981 */ /* 0x000f22000c1e1900 */
[----:B------:R-:W-:-:S02]  /*5760*/  ISETP.GE.AND P3, PT, R93, UR15, PT ;  /* 0x0000000f5d007c0c */ /* 0x000fc4000bf66270 */
[----:B------:R-:W-:Y:S01]  /*5770*/  ISETP.GE.AND P2, PT, R94, UR15, PT ;  /* 0x0000000f5e007c0c */ /* 0x000fe2000bf46270 */
[----:B------:R-:W-:Y:S01]  /*5780*/  HFMA2.MMA R6, -RZ, RZ, 0, 0 ;  /* 0x00000000ff067435 */ /* 0x000fe200000001ff */
[----:B------:R-:W4:Y:S04]  /*5790*/  @!P4 LDG.E R113, desc[UR20][R4.64+0xe00] ;  /* 0x000e00140471c981 */ /* 0x000f28000c1e1900 */
[----:B------:R-:W4:Y:S05]  /*57a0*/  @!P5 LDG.E R116, desc[UR20][R4.64+0xe80] ;  /* 0x000e80140474d981 */ /* 0x000f2a000c1e1900 */
[----:B------:R-:W4:Y:S04]  /*57b0*/  @!P1 LDG.E R6, desc[UR20][R4.64+0xd80] ;  /* 0x000d801404069981 */ /* 0x000f28000c1e1900 */
[----:B------:R-:W4:Y:S04]  /*57c0*/  @!P3 LDG.E R115, desc[UR20][R4.64+0xf00] ;  /* 0x000f00140473b981 */ /* 0x000f28000c1e1900 */
[----:B------:R0:W4:Y:S01]  /*57d0*/  @!P2 LDG.E R114, desc[UR20][R4.64+0xf80] ;  /* 0x000f80140472a981 */ /* 0x000122000c1e1900 */
[----:B--2---:R-:W-:-:S03]  /*57e0*/  FADD.FTZ R160, R97, UR8 ;  /* 0x0000000861a07e21 */ /* 0x004fc60008010000 */
[----:B------:R-:W2:Y:S01]  /*57f0*/  LDL R97, [R1+0x68] ;  /* 0x0000680001617983 */ /* 0x000ea20000100800 */
[----:B---3--:R-:W-:-:S03]  /*5800*/  FADD.FTZ R159, R96, UR8 ;  /* 0x00000008609f7e21 */ /* 0x008fc60008010000 */
[----:B------:R-:W3:Y:S01]  /*5810*/  LDL R96, [R1+0x64] ;  /* 0x0000640001607983 */ /* 0x000ee20000100800 */
[----:B----4-:R-:W-:-:S03]  /*5820*/  FADD.FTZ R158, R95, UR8 ;  /* 0x000000085f9e7e21 */ /* 0x010fc60008010000 */
[----:B------:R-:W4:Y:S01]  /*5830*/  LDL R95, [R1+0x60] ;  /* 0x00006000015f7983 */ /* 0x000f220000100800 */
[----:B------:R-:W-:Y:S01]  /*5840*/  R2UR UR59, R3 ;  /* 0x00000000033b72ca */ /* 0x000fe200000e0000 */
[----:B------:R-:W-:-:S12]  /*5850*/  FADD.FTZ R157, R103, UR8 ;  /* 0x00000008679d7e21 */ /* 0x000fd80008010000 */
[----:B------:R-:W-:-:S04]  /*5860*/  FMUL.FTZ R3, R160, UR59 ;  /* 0x0000003ba0037c20 */ /* 0x000fc80008410000 */
[----:B------:R-:W-:Y:S01]  /*5870*/  FMUL.RZ R93, R3, 0.15915493667125701904 ;  /* 0x3e22f983035d7820 */ /* 0x000fe2000040c000 */
[----:B------:R-:W-:-:S04]  /*5880*/  FMUL.FTZ R3, R159, UR59 ;  /* 0x0000003b9f037c20 */ /* 0x000fc80008410000 */
[----:B------:R-:W-:Y:S01]  /*5890*/  FMUL.RZ R94, R3, 0.15915493667125701904 ;  /* 0x3e22f983035e7820 */ /* 0x000fe2000040c000 */
[----:B------:R-:W-:Y:S01]  /*58a0*/  FMUL.FTZ R3, R158, UR59 ;  /* 0x0000003b9e037c20 */ /* 0x000fe20008410000 */
[----:B------:R-:W-:-:S03]  /*58b0*/  FADD.FTZ R156, R101, UR8 ;  /* 0x00000008659c7e21 */ /* 0x000fc60008010000 */
[----:B0-----:R-:W-:Y:S01]  /*58c0*/  FMUL.RZ R4, R3, 0.15915493667125701904 ;  /* 0x3e22f98303047820 */ /* 0x001fe2000040c000 */
[----:B------:R-:W-:Y:S01]  /*58d0*/  FMUL.FTZ R3, R157, UR59 ;  /* 0x0000003b9d037c20 */ /* 0x000fe20008410000 */
[----:B------:R-:W-:-:S03]  /*58e0*/  FADD.FTZ R155, R102, UR8 ;  /* 0x00000008669b7e21 */ /* 0x000fc60008010000 */
[----:B------:R-:W-:Y:S01]  /*58f0*/  FMUL.RZ R5, R3, 0.15915493667125701904 ;  /* 0x3e22f98303057820 */ /* 0x000fe2000040c000 */
[----:B------:R-:W-:Y:S01]  /*5900*/  FMUL.FTZ R3, R156, UR59 ;  /* 0x0000003b9c037c20 */ /* 0x000fe20008410000 */
[----:B------:R-:W-:Y:S08]  /*5910*/  MUFU.SIN R105, R4 ;  /* 0x0000000400697308 */ /* 0x000ff00000000400 */
[----:B------:R0:W-:Y:S08]  /*5920*/  MUFU.COS R106, R4 ;  /* 0x00000004006a7308 */ /* 0x0001f00000000000 */
[----:B------:R-:W-:Y:S01]  /*5930*/  MUFU.SIN R127, R93 ;  /* 0x0000005d007f7308 */ /* 0x000fe20000000400 */
[----:B0-----:R-:W-:-:S04]  /*5940*/  SHF.L.U32 R4, R92, 0x5, RZ ;  /* 0x000000055c047819 */ /* 0x001fc800000006ff */
[----:B------:R-:W-:-:S03]  /*5950*/  LOP3.LUT R4, R4, 0xfffffc00, RZ, 0xc0, !PT ;  /* 0xfffffc0004047812 */ /* 0x000fc600078ec0ff */
[----:B------:R0:W-:Y:S02]  /*5960*/  MUFU.COS R126, R93 ;  /* 0x0000005d007e7308 */ /* 0x0001e40000000000 */
[----:B0-----:R-:W-:Y:S01]  /*5970*/  FMUL.RZ R93, R3, 0.15915493667125701904 ;  /* 0x3e22f983035d7820 */ /* 0x001fe2000040c000 */
[----:B------:R-:W-:-:S05]  /*5980*/  FMUL.FTZ R3, R155, UR59 ;  /* 0x0000003b9b037c20 */ /* 0x000fca0008410000 */
[----:B------:R-:W-:Y:S08]  /*5990*/  MUFU.SIN R107, R94 ;  /* 0x0000005e006b7308 */ /* 0x000ff00000000400 */
[----:B------:R0:W-:Y:S02]  /*59a0*/  MUFU.COS R108, R94 ;  /* 0x0000005e006c7308 */ /* 0x0001e40000000000 */
[----:B0-----:R-:W-:Y:S01]  /*59b0*/  FMUL.RZ R94, R3, 0.15915493667125701904 ;  /* 0x3e22f983035e7820 */ /* 0x001fe2000040c000 */
[----:B------:R-:W-:-:S04]  /*59c0*/  IADD3 R3, R4, R91, RZ ;  /* 0x0000005b04037210 */ /* 0x000fc80007ffe0ff */
[----:B------:R-:W-:-:S04]  /*59d0*/  LEA.HI.SX32 R148, R3, R3, 0x1b ;  /* 0x0000000303947211 */ /* 0x000fc800078fdaff */
[----:B------:R-:W-:-:S05]  /*59e0*/  LEA R200, R148, R89, 0x2 ;  /* 0x0000005994c87211 */ /* 0x000fca00078e10ff */
[----:B------:R0:W-:Y:S04]  /*59f0*/  STS [R200], R13 ;  /* 0x0000000dc8007388 */ /* 0x0001e80000000800 */
[----:B0-----:R-:W4:Y:S01]  /*5a00*/  LDL R13, [R1+0x50] ;  /* 0x00005000010d7983 */ /* 0x001f220000100800 */
[----:B------:R-:W-:Y:S01]  /*5a10*/  FADD.FTZ R154, R100, UR8 ;  /* 0x00000008649a7e21 */ /* 0x000fe20008010000 */
[----:B------:R-:W-:Y:S01]  /*5a20*/  MUFU.SIN R103, R5 ;  /* 0x0000000500677308 */ /* 0x000fe20000000400 */
[----:B------:R-:W-:-:S07]  /*5a30*/  FADD.FTZ R153, R99, UR8 ;  /* 0x0000000863997e21 */ /* 0x000fce0008010000 */
[----:B------:R0:W-:Y:S01]  /*5a40*/  MUFU.COS R104, R5 ;  /* 0x0000000500687308 */ /* 0x0001e20000000000 */
[----:B------:R-:W-:Y:S01]  /*5a50*/  FADD.FTZ R152, R98, UR8 ;  /* 0x0000000862987e21 */ /* 0x000fe20008010000 */
[----:B0-----:R-:W-:-:S06]  /*5a60*/  FMUL.FTZ R5, R154, UR59 ;  /* 0x0000003b9a057c20 */ /* 0x001fcc0008410000 */
[----:B------:R-:W-:Y:S01]  /*5a70*/  MUFU.SIN R101, R93 ;  /* 0x0000005d00657308 */ /* 0x000fe20000000400 */
[----:B------:R-:W-:-:S07]  /*5a80*/  UIADD3 UR46, UR16, -0x1, URZ ;  /* 0xffffffff102e7890 */ /* 0x000fce000fffe03f */
[----:B------:R0:W-:Y:S01]  /*5a90*/  MUFU.COS R102, R93 ;  /* 0x0000005d00667308 */ /* 0x0001e20000000000 */
[----:B------:R-:W-:Y:S01]  /*5aa0*/  ULEA.HI UR47, UR46, UR46, URZ, 0x1 ;  /* 0x0000002e2e2f7291 */ /* 0x000fe2000f8f083f */
[----:B0-----:R-:W-:Y:S01]  /*5ab0*/  FMUL.RZ R93, R5, 0.15915493667125701904 ;  /* 0x3e22f983055d7820 */ /* 0x001fe2000040c000 */
[----:B------:R-:W-:-:S05]  /*5ac0*/  FMUL.FTZ R5, R153, UR59 ;  /* 0x0000003b99057c20 */ /* 0x000fca0008410000 */
[----:B------:R-:W-:Y:S08]  /*5ad0*/  MUFU.SIN R99, R94 ;  /* 0x0000005e00637308 */ /* 0x000ff00000000400 */
[----:B------:R0:W-:Y:S01]  /*5ae0*/  MUFU.COS R100, R94 ;  /* 0x0000005e00647308 */ /* 0x0001e20000000000 */
[----:B------:R-:W-:Y:S01]  /*5af0*/  ULOP3.LUT UR47, UR47, 0xfffffe, URZ, 0xc0, !UPT ;  /* 0x00fffffe2f2f7892 */ /* 0x000fe2000f8ec03f */
[----:B0-----:R-:W-:Y:S01]  /*5b00*/  FMUL.RZ R94, R5, 0.15915493667125701904 ;  /* 0x3e22f983055e7820 */ /* 0x001fe2000040c000 */
[----:B------:R-:W-:-:S04]  /*5b10*/  FMUL.FTZ R5, R152, UR59 ;  /* 0x0000003b98057c20 */ /* 0x000fc80008410000 */
[----:B------:R-:W-:Y:S01]  /*5b20*/  FMUL.RZ R117, R5, 0.15915493667125701904 ;  /* 0x3e22f98305757820 */ /* 0x000fe2000040c000 */
[----:B------:R-:W-:Y:S01]  /*5b30*/  UIADD3 UR46, UR46, -UR47, URZ ;  /* 0x8000002f2e2e7290 */ /* 0x000fe2000fffe03f */
[----:B------:R-:W-:Y:S01]  /*5b40*/  MUFU.COS R98, R93 ;  /* 0x0000005d00627308 */ /* 0x000fe20000000000 */
[C---:B------:R-:W-:Y:S02]  /*5b50*/  IADD3 R136, R3.reuse, 0x20, RZ ;  /* 0x0000002003887810 */ /* 0x040fe40007ffe0ff */
[----:B------:R-:W-:Y:S01]  /*5b60*/  ULEA UR46, UR46, UR6, 0x8 ;  /* 0x000000062e2e7291 */ /* 0x000fe2000f8e403f */
        /* <DEDUP_REMOVED lines=29> */
[----:B------:R-:W-:Y:S01]  /*5d40*/  IADD3 R132, R3, 0x3e0, RZ ;  /* 0x000003e003847810 */ /* 0x000fe20007ffe0ff */
[----:B------:R-:W-:Y:S01]  /*5d50*/  FADD.FTZ R148, R121, UR8 ;  /* 0x0000000879947e21 */ /* 0x000fe20008010000 */
[-C--:B------:R-:W-:Y:S02]  /*5d60*/  LEA.HI.SX32 R136, R136, R3.reuse, 0x1b ;  /* 0x0000000388887211 */ /* 0x080fe400078fdaff */
[----:B------:R-:W-:Y:S02]  /*5d70*/  ISETP.NE.AND P2, PT, R92, RZ, PT ;  /* 0x000000ff5c00720c */ /* 0x000fe40003f45270 */
[----:B------:R-:W-:Y:S01]  /*5d80*/  MOV R202, UR46 ;  /* 0x0000002e00ca7c02 */ /* 0x000fe20008000f00 */
[----:B------:R-:W-:Y:S01]  /*5d90*/  FADD.FTZ R147, R125, UR8 ;  /* 0x000000087d937e21 */ /* 0x000fe20008010000 */
[----:B------:R-:W-:-:S02]  /*5da0*/  LEA.HI.SX32 R170, R170, R3, 0x1b ;  /* 0x00000003aaaa7211 */ /* 0x000fc400078fdaff */
[----:B------:R-:W-:Y:S01]  /*5db0*/  R2UR UR60, R2 ;  /* 0x00000000023c72ca */ /* 0x000fe200000e0000 */
[----:B------:R-:W-:Y:S01]  /*5dc0*/  UIMAD UR58, UR58, UR44, URZ ;  /* 0x0000002c3a3a72a4 */ /* 0x000fe2000f8e023f */
[-C--:B------:R-:W-:Y:S01]  /*5dd0*/  LEA.HI.SX32 R192, R192, R3.reuse, 0x1b ;  /* 0x00000003c0c07211 */ /* 0x080fe200078fdaff */
[----:B------:R-:W-:Y:S01]  /*5de0*/  UMOV UR56, UR30 ;  /* 0x0000001e00387c82 */ /* 0x000fe20008000000 */
[-C--:B------:R-:W-:Y:S01]  /*5df0*/  LEA.HI.SX32 R194, R194, R3.reuse, 0x1b ;  /* 0x00000003c2c27211 */ /* 0x080fe200078fdaff */
[----:B------:R-:W-:Y:S01]  /*5e00*/  UMOV UR57, UR11 ;  /* 0x0000000b00397c82 */ /* 0x000fe20008000000 */
[----:B------:R-:W-:Y:S01]  /*5e10*/  LEA.HI.SX32 R196, R196, R3, 0x1b ;  /* 0x00000003c4c47211 */ /* 0x000fe200078fdaff */
[----:B------:R-:W-:Y:S01]  /*5e20*/  ULDC.64 UR46, c[0x0][0x2d8] ;  /* 0x0000b600002e7ab9 */ /* 0x000fe20000000a00 */
[----:B--2---:R-:W-:-:S04]  /*5e30*/  FADD.FTZ R151, R97, UR8 ;  /* 0x0000000861977e21 */ /* 0x004fc80008010000 */
[----:B------:R-:W-:Y:S01]  /*5e40*/  FMUL.FTZ R5, R151, UR59 ;  /* 0x0000003b97057c20 */ /* 0x000fe20008410000 */
[----:B---3--:R-:W-:-:S03]  /*5e50*/  FADD.FTZ R150, R96, UR8 ;  /* 0x0000000860967e21 */ /* 0x008fc60008010000 */
[----:B------:R-:W-:Y:S01]  /*5e60*/  FMUL.RZ R119, R5, 0.15915493667125701904 ;  /* 0x3e22f98305777820 */ /* 0x000fe2000040c000 */
[----:B------:R-:W-:Y:S01]  /*5e70*/  FMUL.FTZ R5, R150, UR59 ;  /* 0x0000003b96057c20 */ /* 0x000fe20008410000 */
[----:B----4-:R-:W-:Y:S01]  /*5e80*/  FADD.FTZ R149, R95, UR8 ;  /* 0x000000085f957e21 */ /* 0x010fe20008010000 */
[----:B------:R-:W-:Y:S08]  /*5e90*/  MUFU.SIN R97, R93 ;  /* 0x0000005d00617308 */ /* 0x000ff00000000400 */
[----:B------:R-:W-:Y:S08]  /*5ea0*/  MUFU.SIN R95, R94 ;  /* 0x0000005e005f7308 */ /* 0x000ff00000000400 */
[----:B------:R-:W-:Y:S08]  /*5eb0*/  MUFU.COS R96, R94 ;  /* 0x0000005e00607308 */ /* 0x000ff00000000000 */
[----:B------:R-:W-:Y:S08]  /*5ec0*/  MUFU.SIN R93, R117 ;  /* 0x00000075005d7308 */ /* 0x000ff00000000400 */
[----:B------:R0:W-:Y:S01]  /*5ed0*/  MUFU.COS R94, R117 ;  /* 0x00000075005e7308 */ /* 0x0001e20000000000 */
[----:B------:R-:W-:Y:S01]  /*5ee0*/  LEA.HI.SX32 R198, R198, R3, 0x1b ;  /* 0x00000003c6c67211 */ /* 0x000fe200078fdaff */
[----:B0-----:R-:W-:Y:S01]  /*5ef0*/  FMUL.RZ R117, R5, 0.15915493667125701904 ;  /* 0x3e22f98305757820 */ /* 0x001fe2000040c000 */
[----:B------:R-:W-:-:S05]  /*5f00*/  FMUL.FTZ R5, R149, UR59 ;  /* 0x0000003b95057c20 */ /* 0x000fca0008410000 */
[----:B------:R-:W-:Y:S01]  /*5f10*/  MUFU.SIN R173, R119 ;  /* 0x0000007700ad7308 */ /* 0x000fe20000000400 */
[-C--:B------:R-:W-:Y:S02]  /*5f20*/  LEA.HI.SX32 R168, R168, R3.reuse, 0x1b ;  /* 0x00000003a8a87211 */ /* 0x080fe400078fdaff */
[----:B------:R-:W-:-:S05]  /*5f30*/  LEA.HI.SX32 R190, R190, R3, 0x1b ;  /* 0x00000003bebe7211 */ /* 0x000fca00078fdaff */
[----:B------:R0:W-:Y:S01]  /*5f40*/  MUFU.COS R174, R119 ;  /* 0x0000007700ae7308 */ /* 0x0001e20000000000 */
[-C--:B------:R-:W-:Y:S02]  /*5f50*/  LEA.HI.SX32 R184, R184, R3.reuse, 0x1b ;  /* 0x00000003b8b87211 */ /* 0x080fe400078fdaff */
[-C--:B------:R-:W-:Y:S02]  /*5f60*/  LEA.HI.SX32 R186, R186, R3.reuse, 0x1b ;  /* 0x00000003baba7211 */ /* 0x080fe400078fdaff */
[-C--:B------:R-:W-:Y:S01]  /*5f70*/  LEA.HI.SX32 R188, R188, R3.reuse, 0x1b ;  /* 0x00000003bcbc7211 */ /* 0x080fe200078fdaff */
[----:B0-----:R-:W-:Y:S01]  /*5f80*/  FMUL.RZ R119, R5, 0.15915493667125701904 ;  /* 0x3e22f98305777820 */ /* 0x001fe2000040c000 */
[----:B------:R-:W-:Y:S01]  /*5f90*/  IADD3 R5, R92, 0x200, RZ ;  /* 0x000002005c057810 */ /* 0x000fe20007ffe0ff */
        /* <DEDUP_REMOVED lines=21> */
[----:B------:R-:W-:Y:S01]  /*60f0*/  LEA.HI.SX32 R132, R132, R3, 0x1b ;  /* 0x0000000384847211 */ /* 0x000fe200078fdaff */
[----:B0-----:R-:W-:Y:S01]  /*6100*/  FMUL.FTZ R117, R148, UR59 ;  /* 0x0000003b94757c20 */ /* 0x001fe20008410000 */
[----:B------:R-:W-:-:S02]  /*6110*/  LEA R3, R136, R89, 0x2 ;  /* 0x0000005988037211 */ /* 0x000fc400078e10ff */
[----:B------:R-:W-:Y:S02]  /*6120*/  SEL R136, R202, R5, !P2 ;  /* 0x00000005ca887207 */ /* 0x000fe40005000000 */
[-C--:B------:R-:W-:Y:S01]  /*6130*/  LEA R202, R170, R89.reuse, 0x2 ;  /* 0x00000059aaca7211 */ /* 0x080fe200078e10ff */
[----:B------:R-:W-:Y:S01]  /*6140*/  FMUL.RZ R121, R117, 0.15915493667125701904 ;  /* 0x3e22f98375797820 */ /* 0x000fe2000040c000 */
[-C--:B------:R-:W-:Y:S01]  /*6150*/  LEA R192, R192, R89.reuse, 0x2 ;  /* 0x00000059c0c07211 */ /* 0x080fe200078e10ff */
[----:B------:R0:W-:Y:S01]  /*6160*/  STS [R3+0x80], R14 ;  /* 0x0000800e03007388 */ /* 0x0001e20000000800 */
[-C--:B------:R-:W-:Y:S02]  /*6170*/  LEA R5, R194, R89.reuse, 0x2 ;  /* 0x00000059c2057211 */ /* 0x080fe400078e10ff */
[-C--:B------:R-:W-:Y:S01]  /*6180*/  LEA R117, R196, R89.reuse, 0x2 ;  /* 0x00000059c4757211 */ /* 0x080fe200078e10ff */
[----:B------:R1:W-:Y:S01]  /*6190*/  STS [R202+0x100], R7 ;  /* 0x00010007ca007388 */ /* 0x0003e20000000800 */
[----:B------:R-:W-:-:S02]  /*61a0*/  LEA R198, R198, R89, 0x2 ;  /* 0x00000059c6c67211 */ /* 0x000fc400078e10ff */
[-C--:B------:R-:W-:Y:S01]  /*61b0*/  LEA R190, R190, R89.reuse, 0x2 ;  /* 0x00000059bebe7211 */ /* 0x080fe200078e10ff */
[----:B------:R2:W-:Y:S01]  /*61c0*/  STS [R192+0x180], R9 ;  /* 0x00018009c0007388 */ /* 0x0005e20000000800 */
[----:B0-----:R-:W-:-:S03]  /*61d0*/  LEA R3, R168, R89, 0x2 ;  /* 0x00000059a8037211 */ /* 0x001fc600078e10ff */
[----:B------:R0:W-:Y:S01]  /*61e0*/  STS [R5+0x200], R0 ;  /* 0x0002000005007388 */ /* 0x0001e20000000800 */
[----:B-1----:R-:W-:Y:S01]  /*61f0*/  FMUL.FTZ R7, R147, UR59 ;  /* 0x0000003b93077c20 */ /* 0x002fe20008410000 */
[-C--:B------:R-:W-:Y:S02]  /*6200*/  LEA R184, R184, R89.reuse, 0x2 ;  /* 0x00000059b8b87211 */ /* 0x080fe400078e10ff */
[----:B------:R-:W-:Y:S01]  /*6210*/  STS [R117+0x280], R10 ;  /* 0x0002800a75007388 */ /* 0x000fe20000000800 */
[-C--:B------:R-:W-:Y:S01]  /*6220*/  LEA R188, R188, R89.reuse, 0x2 ;  /* 0x00000059bcbc7211 */ /* 0x080fe200078e10ff */
[----:B--2---:R-:W-:Y:S01]  /*6230*/  FMUL.RZ R9, R7, 0.15915493667125701904 ;  /* 0x3e22f98307097820 */ /* 0x004fe2000040c000 */
[-C--:B------:R-:W-:Y:S01]  /*6240*/  LEA R7, R146, R89.reuse, 0x2 ;  /* 0x0000005992077211 */ /* 0x080fe200078e10ff */
[----:B------:R-:W-:Y:S01]  /*6250*/  STS [R198+0x300], R11 ;  /* 0x0003000bc6007388 */ /* 0x000fe20000000800 */
[----:B0-----:R-:W-:-:S03]  /*6260*/  LEA R5, R186, R89, 0x2 ;  /* 0x00000059ba057211 */ /* 0x001fc600078e10ff */
[----:B------:R0:W-:Y:S01]  /*6270*/  STS [R3+0x380], R8 ;  /* 0x0003800803007388 */ /* 0x0001e20000000800 */
[-C--:B------:R-:W-:Y:S01]  /*6280*/  LEA R0, R166, R89.reuse, 0x2 ;  /* 0x00000059a6007211 */ /* 0x080fe200078e10ff */
[----:B------:R-:W-:Y:S02]  /*6290*/  FADD.FTZ R145, R13, UR8 ;  /* 0x000000080d917e21 */ /* 0x000fe40008010000 */
[----:B------:R-:W-:Y:S04]  /*62a0*/  STS [R190+0x400], R15 ;  /* 0x0004000fbe007388 */ /* 0x000fe80000000800 */
[----:B------:R-:W-:Y:S04]  /*62b0*/  STS [R184+0x480], R63 ;  /* 0x0004803fb8007388 */ /* 0x000fe80000000800 */
[----:B------:R-:W-:Y:S04]  /*62c0*/  STS [R5+0x500], R16 ;  /* 0x0005001005007388 */ /* 0x000fe80000000800 */
[----:B------:R-:W-:Y:S04]  /*62d0*/  STS [R188+0x580], R61 ;  /* 0x0005803dbc007388 */ /* 0x000fe80000000800 */
[----:B------:R-:W-:Y:S04]  /*62e0*/  STS [R7+0x600], R64 ;  /* 0x0006004007007388 */ /* 0x000fe80000000800 */
[----:B------:R1:W-:Y:S01]  /*62f0*/  STS [R0+0x680], R67 ;  /* 0x0006804300007388 */ /* 0x0003e20000000800 */
[----:B------:R-:W-:Y:S01]  /*6300*/  FADD.FTZ R146, R123, UR8 ;  /* 0x000000087b927e21 */ /* 0x000fe20008010000 */
[----:B0-----:R-:W-:Y:S01]  /*6310*/  LEA R8, R164, R89, 0x2 ;  /* 0x00000059a4087211 */ /* 0x001fe200078e10ff */
[----:B-1----:R-:W-:-:S04]  /*6320*/  FMUL.FTZ R0, R145, UR59 ;  /* 0x0000003b91007c20 */ /* 0x002fc80008410000 */
[----:B------:R-:W-:Y:S01]  /*6330*/  FMUL.RZ R14, R0, 0.15915493667125701904 ;  /* 0x3e22f983000e7820 */ /* 0x000fe2000040c000 */
[----:B------:R-:W-:Y:S01]  /*6340*/  MOV R0, UR60 ;  /* 0x0000003c00007c02 */ /* 0x000fe20008000f00 */
[----:B------:R-:W-:Y:S01]  /*6350*/  FMUL.FTZ R3, R146, UR59 ;  /* 0x0000003b92037c20 */ /* 0x000fe20008410000 */
[----:B------:R0:W-:Y:S03]  /*6360*/  STS [R8+0x700], R71 ;  /* 0x0007004708007388 */ /* 0x0001e60000000800 */
[----:B------:R-:W-:Y:S01]  /*6370*/  FMUL.FTZ R0, R0, 1.4426950216293334961 ;  /* 0x3fb8aa3b00007820 */ /* 0x000fe20000410000 */
[-C--:B------:R-:W-:Y:S01]  /*6380*/  LEA R178, R178, R89.reuse, 0x2 ;  /* 0x00000059b2b27211 */ /* 0x080fe200078e10ff */
[----:B------:R-:W-:Y:S01]  /*6390*/  FMUL.RZ R10, R3, 0.15915493667125701904 ;  /* 0x3e22f983030a7820 */ /* 0x000fe2000040c000 */
[-C--:B------:R-:W-:Y:S02]  /*63a0*/  LEA R3, R180, R89.reuse, 0x2 ;  /* 0x00000059b4037211 */ /* 0x080fe400078e10ff */
[----:B------:R-:W-:Y:S01]  /*63b0*/  LEA R5, R182, R89, 0x2 ;  /* 0x00000059b6057211 */ /* 0x000fe200078e10ff */
[----:B0-----:R-:W-:Y:S01]  /*63c0*/  FMUL.FTZ R8, R160, R0 ;  /* 0x00000000a0087220 */ /* 0x001fe20000410000 */
[----:B------:R-:W-:Y:S01]  /*63d0*/  STS [R178+0x780], R111 ;  /* 0x0007806fb2007388 */ /* 0x000fe20000000800 */
[----:B------:R-:W-:-:S02]  /*63e0*/  UIMAD.WIDE.U32 UR56, UR6, UR44, UR56 ;  /* 0x0000002c063872a5 */ /* 0x000fc4000f8e0038 */
[----:B------:R-:W-:Y:S01]  /*63f0*/  UIMAD UR58, UR6, UR45, UR58 ;  /* 0x0000002d063a72a4 */ /* 0x000fe2000f8e023a */
[----:B------:R-:W-:Y:S01]  /*6400*/  STS [R3+0x800], R112 ;  /* 0x0008007003007388 */ /* 0x000fe20000000800 */
[----:B------:R-:W0:Y:S01]  /*6410*/  MUFU.EX2 R8, R8 ;  /* 0x0000000800087308 */ /* 0x000e220000000800 */
[-C--:B------:R-:W-:Y:S02]  /*6420*/  LEA R176, R176, R89.reuse, 0x2 ;  /* 0x00000059b0b07211 */ /* 0x080fe400078e10ff */
[----:B------:R1:W-:Y:S01]  /*6430*/  STS [R5+0x880], R68 ;  /* 0x0008804405007388 */ /* 0x0003e20000000800 */
[----:B------:R-:W-:Y:S01]  /*6440*/  ULEA UR46, UP0, UR56, UR46, 0x3 ;  /* 0x0000002e382e7291 */ /* 0x000fe2000f80183f */
[-C--:B------:R-:W-:Y:S01]  /*6450*/  LEA R7, R144, R89.reuse, 0x2 ;  /* 0x0000005990077211 */ /* 0x080fe200078e10ff */
[----:B------:R-:W-:Y:S02]  /*6460*/  UIADD3 UR57, UR57, UR58, URZ ;  /* 0x0000003a39397290 */ /* 0x000fe4000fffe03f */
[----:B------:R-:W2:Y:S01]  /*6470*/  MUFU.SIN R165, R9 ;  /* 0x0000000900a57308 */ /* 0x000ea20000000400 */
[----:B------:R-:W-:-:S02]  /*6480*/  LEA R11, R142, R89, 0x2 ;  /* 0x000000598e0b7211 */ /* 0x000fc400078e10ff */
[----:B-1----:R-:W-:-:S05]  /*6490*/  LEA R5, R162, R89, 0x2 ;  /* 0x00000059a2057211 */ /* 0x002fca00078e10ff */
[----:B------:R1:W3:Y:S01]  /*64a0*/  MUFU.COS R166, R9 ;  /* 0x0000000900a67308 */ /* 0x0002e20000000000 */
[----:B------:R-:W-:Y:S01]  /*64b0*/  STS [R176+0x900], R65 ;  /* 0x00090041b0007388 */ /* 0x000fe20000000800 */
[-C--:B------:R-:W-:Y:S01]  /*64c0*/  LEA R13, R140, R89.reuse, 0x2 ;  /* 0x000000598c0d7211 */ /* 0x080fe200078e10ff */
[----:B------:R-:W-:Y:S01]  /*64d0*/  ULEA.HI.X UR47, UR56, UR47, UR57, 0x3, UP0 ;  /* 0x0000002f382f7291 */ /* 0x000fe200080f1c39 */
[-C--:B------:R-:W-:Y:S01]  /*64e0*/  LEA R134, R134, R89.reuse, 0x2 ;  /* 0x0000005986867211 */ /* 0x080fe200078e10ff */
[----:B------:R-:W-:Y:S01]  /*64f0*/  STS [R5+0x980], R66 ;  /* 0x0009804205007388 */ /* 0x000fe20000000800 */
[----:B-1----:R-:W-:-:S03]  /*6500*/  LEA R9, R138, R89, 0x2 ;  /* 0x000000598a097211 */ /* 0x002fc600078e10ff */
[----:B------:R-:W-:Y:S01]  /*6510*/  STS [R7+0xa00], R110 ;  /* 0x000a006e07007388 */ /* 0x000fe20000000800 */
[-C--:B------:R-:W-:Y:S02]  /*6520*/  LEA R15, R130, R89.reuse, 0x2 ;  /* 0x00000059820f7211 */ /* 0x080fe400078e10ff */
[----:B------:R-:W-:Y:S01]  /*6530*/  LEA R4, R91, R4, 0x5 ;  /* 0x000000045b047211 */ /* 0x000fe200078e28ff */
[----:B------:R1:W-:Y:S01]  /*6540*/  STS [R9+0xa80], R12 ;  /* 0x000a800c09007388 */ /* 0x0003e20000000800 */
[-C--:B------:R-:W-:Y:S02]  /*6550*/  LEA R122, R122, R89.reuse, 0x2 ;  /* 0x000000597a7a7211 */ /* 0x080fe400078e10ff */
[-C--:B------:R-:W-:Y:S01]  /*6560*/  LEA R61, R128, R89.reuse, 0x2 ;  /* 0x00000059803d7211 */ /* 0x080fe200078e10ff */
[----:B------:R4:W-:Y:S01]  /*6570*/  STS [R11+0xb00], R62 ;  /* 0x000b003e0b007388 */ /* 0x0009e20000000800 */
[----:B------:R-:W-:Y:S02]  /*6580*/  LEA R124, R124, R89, 0x2 ;  /* 0x000000597c7c7211 */ /* 0x000fe400078e10ff */
[----:B------:R-:W-:Y:S01]  /*6590*/  LEA.HI.SX32 R4, R4, R4, 0x1b ;  /* 0x0000000404047211 */ /* 0x000fe200078fdaff */
[----:B------:R-:W-:Y:S01]  /*65a0*/  STS [R13+0xb80], R60 ;  /* 0x000b803c0d007388 */ /* 0x000fe20000000800 */
[----:B------:R-:W-:-:S02]  /*65b0*/  MOV R2, UR46 ;  /* 0x0000002e00027c02 */ /* 0x000fc40008000f00 */
[-C--:B-1----:R-:W-:Y:S01]  /*65c0*/  LEA R9, R118, R89.reuse, 0x2 ;  /* 0x0000005976097211 */ /* 0x082fe200078e10ff */
[----:B------:R-:W-:Y:S01]  /*65d0*/  STS [R134+0xc00], R69 ;  /* 0x000c004586007388 */ /* 0x000fe20000000800 */
[----:B------:R-:W-:Y:S02]  /*65e0*/  MOV R3, UR47 ;  /* 0x0000002f00037c02 */ /* 0x000fe40008000f00 */
[-C--:B------:R-:W-:Y:S01]  /*65f0*/  LEA R120, R120, R89.reuse, 0x2 ;  /* 0x0000005978787211 */ /* 0x080fe200078e10ff */
[----:B------:R-:W-:Y:S01]  /*6600*/  STS [R15+0xc80], R70 ;  /* 0x000c80460f007388 */ /* 0x000fe20000000800 */
[----:B----4-:R-:W-:-:S03]  /*6610*/  LEA R11, R132, R89, 0x2 ;  /* 0x00000059840b7211 */ /* 0x010fc600078e10ff */
[----:B------:R-:W-:Y:S01]  /*6620*/  STS [R122+0xd00], R109 ;  /* 0x000d006d7a007388 */ /* 0x000fe20000000800 */
[----:B------:R-:W-:Y:S01]  /*6630*/  LEA R4, R4, R89, 0x2 ;  /* 0x0000005904047211 */ /* 0x000fe200078e10ff */
[C---:B0-----:R-:W-:Y:S02]  /*6640*/  FMUL.FTZ R126, R8.reuse, R126 ;  /* 0x0000007e087e7220 */ /* 0x041fe40000410000 */
[----:B------:R0:W-:Y:S01]  /*6650*/  STS [R61+0xd80], R6 ;  /* 0x000d80063d007388 */ /* 0x0001e20000000800 */
[----:B------:R-:W-:-:S03]  /*6660*/  FMUL.FTZ R127, R8, R127 ;  /* 0x0000007f087f7220 */ /* 0x000fc60000410000 */
[----:B------:R1:W-:Y:S01]  /*6670*/  STS [R124+0xe00], R113 ;  /* 0x000e00717c007388 */ /* 0x0003e20000000800 */
[----:B------:R-:W4:Y:S03]  /*6680*/  MUFU.SIN R169, R119 ;  /* 0x0000007700a97308 */ /* 0x000f260000000400 */
[----:B------:R1:W-:Y:S01]  /*6690*/  STS [R9+0xe80], R116 ;  /* 0x000e807409007388 */ /* 0x0003e20000000800 */
[----:B0-----:R-:W-:-:S03]  /*66a0*/  LEA R6, R136, R89, 0x3 ;  /* 0x0000005988067211 */ /* 0x001fc600078e18ff */
[----:B------:R1:W-:Y:S01]  /*66b0*/  STS [R120+0xf00], R115 ;  /* 0x000f007378007388 */ /* 0x0003e20000000800 */
[----:B------:R-:W0:Y:S03]  /*66c0*/  MUFU.COS R170, R119 ;  /* 0x0000007700aa7308 */ /* 0x000e260000000000 */
[----:B------:R-:W5:Y:S04]  /*66d0*/  LDG.E.64 R2, desc[UR20][R2.64] ;  /* 0x0000001402027981 */ /* 0x000f68000c1e1b00 */
[----:B------:R1:W-:Y:S01]  /*66e0*/  STS [R11+0xf80], R114 ;  /* 0x000f80720b007388 */ /* 0x0003e20000000800 */
[----:B------:R-:W0:Y:S01]  /*66f0*/  MUFU.SIN R167, R121 ;  /* 0x0000007900a77308 */ /* 0x000e220000000400 */
[----:B------:R-:W-:-:S02]  /*6700*/  NOP ;  /* 0x0000000000007918 */ /* 0x000fc40000000000 */
[----:B------:R1:W0:Y:S05]  /*6710*/  LDS R144, [R4] ;  /* 0x0000000004907984 */ /* 0x00022a0000000800 */
        /* <DEDUP_REMOVED lines=35> */
[----:B------:R-:W-:Y:S06]  /*6950*/  BAR.SYNC.DEFER_BLOCKING 0x0 ;  /* 0x0000000000007b1d */ /* 0x000fec0000010000 */
[----:B------:R-:W0:Y:S01]  /*6960*/  MUFU.SIN R163, R10 ;  /* 0x0000000a00a37308 */ /* 0x000e220000000400 */
[----:B------:R1:W0:Y:S07]  /*6970*/  @P1 LDS.64 R114, [R13+0x5a68] ;  /* 0x005a68000d721984 */ /* 0x00022e0000000a00 */
[----:B------:R3:W0:Y:S01]  /*6980*/  MUFU.COS R164, R10 ;  /* 0x0000000a00a47308 */ /* 0x0006220000000000 */
[-C--:B------:R-:W-:Y:S01]  /*6990*/  FMUL.FTZ R7, R158, R0.reuse ;  /* 0x000000009e077220 */ /* 0x080fe20000410000 */
[-C--:B------:R-:W-:Y:S01]  /*69a0*/  FMUL.FTZ R12, R156, R0.reuse ;  /* 0x000000009c0c7220 */ /* 0x080fe20000410000 */
[-C--:B------:R-:W-:Y:S01]  /*69b0*/  FMUL.FTZ R8, R155, R0.reuse ;  /* 0x000000009b087220 */ /* 0x080fe20000410000 */
[----:B---3--:R-:W-:-:S04]  /*69c0*/  FMUL.FTZ R10, R159, R0 ;  /* 0x000000009f0a7220 */ /* 0x008fc80000410000 */
[----:B------:R3:W0:Y:S02]  /*69d0*/  MUFU.EX2 R5, R10 ;  /* 0x0000000a00057308 */ /* 0x0006240000000800 */
[----:B---3--:R-:W-:-:S06]  /*69e0*/  FMUL.FTZ R10, R157, R0 ;  /* 0x000000009d0a7220 */ /* 0x008fcc0000410000 */
[----:B------:R1:W3:Y:S08]  /*69f0*/  MUFU.SIN R161, R14 ;  /* 0x0000000e00a17308 */ /* 0x0002f00000000400 */
[----:B------:R1:W0:Y:S08]  /*6a00*/  MUFU.COS R162, R14 ;  /* 0x0000000e00a27308 */ /* 0x0002300000000000 */
        /* <DEDUP_REMOVED lines=18> */
.L_x_7057:
[----:B------:R-:W-:Y:S05]  /*6b30*/  BSYNC B0 ;  /* 0x0000000000007941 */ /* 0x000fea0003800000 */
.L_x_7056:
[----:B------:R-:W3:Y:S04]  /*6b40*/  LDL R16, [R1+0xc] ;  /* 0x00000c0001107983 */ /* 0x000ee80000100800 */
[----:B------:R-:W4:Y:S04]  /*6b50*/  LDL R68, [R1+0x8] ;  /* 0x0000080001447983 */ /* 0x000f280000100800 */
[----:B------:R-:W2:Y:S04]  /*6b60*/  LDL R66, [R1+0x4] ;  /* 0x0000040001427983 */ /* 0x000ea80000100800 */
[----:B------:R-:W2:Y:S01]  /*6b70*/  LDL R64, [R1] ;  /* 0x0000000001407983 */ /* 0x000ea20000100800 */
[----:B------:R-:W-:Y:S01]  /*6b80*/  UISETP.GE.AND UP0, UPT, UR16, 0x2, UPT ;  /* 0x000000021000788c */ /* 0x000fe2000bf06270 */
[C---:B0-----:R-:W-:Y:S01]  /*6b90*/  FMUL.FTZ R107, R5.reuse, R107 ;  /* 0x0000006b056b7220 */ /* 0x041fe20000410000 */
[----:B-1----:R-:W-:Y:S01]  /*6ba0*/  FMUL.FTZ R4, R154, R0 ;  /* 0x000000009a047220 */ /* 0x002fe20000410000 */
[----:B------:R-:W-:Y:S01]  /*6bb0*/  FMUL.FTZ R108, R5, R108 ;  /* 0x0000006c056c7220 */ /* 0x000fe20000410000 */
[----:B------:R-:W-:Y:S01]  /*6bc0*/  FMUL.FTZ R6, R153, R0 ;  /* 0x0000000099067220 */ /* 0x000fe20000410000 */
[-C--:B------:R-:W-:Y:S01]  /*6bd0*/  FMUL.FTZ R5, R32, R107.reuse ;  /* 0x0000006b20057220 */ /* 0x080fe20000410000 */
[----:B------:R-:W-:Y:S01]  /*6be0*/  PLOP3.LUT P1, PT, PT, PT, UP0, 0x80, 0x0 ;  /* 0x000000000000781c */ /* 0x000fe20003f2f008 */
[----:B------:R-:W-:Y:S01]  /*6bf0*/  FMUL.FTZ R9, RZ, R107 ;  /* 0x0000006bff097220 */ /* 0x000fe20000410000 */
[C---:B------:R-:W-:Y:S01]  /*6c00*/  FMUL.FTZ R104, R10.reuse, R104 ;  /* 0x000000680a687220 */ /* 0x040fe20000410000 */
[----:B------:R-:W-:Y:S01]  /*6c10*/  FMUL.FTZ R103, R10, R103 ;  /* 0x000000670a677220 */ /* 0x000fe20000410000 */
[----:B------:R-:W-:Y:S01]  /*6c20*/  ISETP.NE.OR P1, PT, R247, RZ, !P1 ;  /* 0x000000fff700720c */ /* 0x000fe20004f25670 */
[-C--:B------:R-:W-:Y:S01]  /*6c30*/  FFMA.FTZ R11, RZ, R108.reuse, R5 ;  /* 0x0000006cff0b7223 */ /* 0x080fe20000010005 */
[----:B------:R-:W0:Y:S01]  /*6c40*/  MUFU.EX2 R4, R4 ;  /* 0x0000000400047308 */ /* 0x000e220000000800 */
[----:B------:R-:W-:Y:S01]  /*6c50*/  FFMA.FTZ R10, R32, R108, -R9 ;  /* 0x0000006c200a7223 */ /* 0x000fe20000010809 */
[C---:B------:R-:W-:Y:S01]  /*6c60*/  FMUL.FTZ R102, R12.reuse, R102 ;  /* 0x000000660c667220 */ /* 0x040fe20000410000 */
[----:B------:R-:W-:Y:S01]  /*6c70*/  FMUL.FTZ R101, R12, R101 ;  /* 0x000000650c657220 */ /* 0x000fe20000410000 */
[----:B------:R-:W-:Y:S01]  /*6c80*/  FADD.FTZ R12, RZ, R11 ;  /* 0x0000000bff0c7221 */ /* 0x000fe20000010000 */
[----:B------:R-:W-:Y:S01]  /*6c90*/  FMUL.FTZ R105, R7, R105 ;  /* 0x0000006907697220 */ /* 0x000fe20000410000 */
[----:B------:R-:W-:Y:S01]  /*6ca0*/  FADD.FTZ R11, R31, R10 ;  /* 0x0000000a1f0b7221 */ /* 0x000fe20000010000 */
[----:B------:R-:W-:Y:S01]  /*6cb0*/  FMUL.FTZ R106, R7, R106 ;  /* 0x0000006a076a7220 */ /* 0x000fe20000410000 */
[----:B------:R-:W1:Y:S01]  /*6cc0*/  MUFU.EX2 R6, R6 ;  /* 0x0000000600067308 */ /* 0x000e620000000800 */
[----:B------:R-:W-:Y:S01]  /*6cd0*/  MOV R14, UR16 ;  /* 0x00000010000e7c02 */ /* 0x000fe20008000f00 */
[CC--:B------:R-:W-:Y:S01]  /*6ce0*/  FMUL.FTZ R15, R105.reuse, R11.reuse ;  /* 0x0000000b690f7220 */ /* 0x0c0fe20000410000 */
[----:B------:R-:W1:Y:S01]  /*6cf0*/  @!P1 LDC R61, c[0x0][0x21c] ;  /* 0x00008700ff3d9b82 */ /* 0x000e620000000800 */
[----:B------:R-:W-:Y:S01]  /*6d00*/  FMUL.FTZ R7, R152, R0 ;  /* 0x0000000098077220 */ /* 0x000fe20000410000 */
[-C--:B------:R-:W-:Y:S01]  /*6d10*/  FMUL.FTZ R13, R105, R12.reuse ;  /* 0x0000000c690d7220 */ /* 0x080fe20000410000 */
[----:B------:R-:W-:Y:S01]  /*6d20*/  FFMA.FTZ R15, R106, R12, R15 ;  /* 0x0000000c6a0f7223 */ /* 0x000fe2000001000f */
[----:B------:R-:W-:Y:S01]  /*6d30*/  HFMA2.MMA R12, -RZ, RZ, 0, 9.5367431640625e-07 ;  /* 0x00000010ff0c7435 */ /* 0x000fe200000001ff */
[----:B------:R-:W-:Y:S01]  /*6d40*/  @!P1 IADD3 R10, R14, -0x2, RZ ;  /* 0xfffffffe0e0a9810 */ /* 0x000fe20007ffe0ff */
        /* <DEDUP_REMOVED lines=8> */
[C---:B-1----:R-:W-:Y:S01]  /*6dd0*/  FMUL.FTZ R96, R6.reuse, R96 ;  /* 0x0000006006607220 */ /* 0x042fe20000410000 */
[----:B------:R-:W-:Y:S01]  /*6de0*/  FMUL.FTZ R95, R6, R95 ;  /* 0x0000005f065f7220 */ /* 0x000fe20000410000 */
[----:B------:R-:W0:Y:S01]  /*6df0*/  MUFU.EX2 R9, R4 ;  /* 0x0000000400097308 */ /* 0x000e220000000800 */
[----:B------:R-:W-:Y:S01]  /*6e00*/  FMUL.FTZ R14, R103, R13 ;  /* 0x0000000d670e7220 */ /* 0x000fe20000410000 */
[----:B------:R-:W-:Y:S01]  /*6e10*/  HFMA2.MMA R60, -RZ, RZ, 1.875, 0 ;  /* 0x3f800000ff3c7435 */ /* 0x000fe200000001ff */
[----:B------:R-:W-:Y:S01]  /*6e20*/  CS2R R62, SRZ ;  /* 0x00000000003e7805 */ /* 0x000fe2000001ff00 */
[C---:B------:R-:W-:Y:S01]  /*6e30*/  FMUL.FTZ R100, R8.reuse, R100 ;  /* 0x0000006408647220 */ /* 0x040fe20000410000 */
[----:B------:R-:W-:Y:S01]  /*6e40*/  FMUL.FTZ R99, R8, R99 ;  /* 0x0000006308637220 */ /* 0x000fe20000410000 */
[----:B------:R-:W-:-:S02]  /*6e50*/  @!P1 IMAD R11, R10, R61, UR6 ;  /* 0x000000060a0b9e24 */ /* 0x000fc4000f8e023d */
[----:B------:R1:W0:Y:S01]  /*6e60*/  MUFU.EX2 R6, R5 ;  /* 0x0000000500067308 */ /* 0x0002220000000800 */
[----:B------:R-:W-:Y:S01]  /*6e70*/  FFMA.FTZ R14, R104, R15, R14 ;  /* 0x0000000f680e7223 */ /* 0x000fe2000001000e */
[----:B------:R-:W-:Y:S01]  /*6e80*/  MOV R61, RZ ;  /* 0x000000ff003d7202 */ /* 0x000fe20000000f00 */
[C---:B------:R-:W-:Y:S01]  /*6e90*/  FMUL.FTZ R94, R7.reuse, R94 ;  /* 0x0000005e075e7220 */ /* 0x040fe20000410000 */
[----:B------:R-:W-:Y:S01]  /*6ea0*/  FMUL.FTZ R93, R7, R93 ;  /* 0x0000005d075d7220 */ /* 0x000fe20000410000 */
[-C--:B------:R-:W-:Y:S01]  /*6eb0*/  FMUL.FTZ R8, R151, R0.reuse ;  /* 0x0000000097087220 */ /* 0x080fe20000410000 */
[----:B------:R-:W-:Y:S01]  /*6ec0*/  FMUL.FTZ R10, R148, R0 ;  /* 0x00000000940a7220 */ /* 0x000fe20000410000 */
[----:B-1----:R-:W-:-:S04]  /*6ed0*/  @!P1 IMAD.WIDE R4, R11, R12, UR22 ;  /* 0x000000160b049e25 */ /* 0x002fc8000f8e020c */
[----:B------:R-:W-:Y:S01]  /*6ee0*/  FMUL.FTZ R11, R103, R15 ;  /* 0x0000000f670b7220 */ /* 0x000fe20000410000 */
[----:B------:R-:W-:Y:S01]  /*6ef0*/  FADD.FTZ R14, RZ, R14 ;  /* 0x0000000eff0e7221 */ /* 0x000fe20000010000 */
[----:B------:R-:W-:Y:S01]  /*6f00*/  FMUL.FTZ R7, R147, R0 ;  /* 0x0000000093077220 */ /* 0x000fe20000410000 */
[C---:B0-----:R-:W-:Y:S01]  /*6f10*/  FMUL.FTZ R172, R9.reuse, R172 ;  /* 0x000000ac09ac7220 */ /* 0x041fe20000410000 */
[----:B------:R-:W-:Y:S01]  /*6f20*/  FFMA.FTZ R12, R104, R13, -R11 ;  /* 0x0000000d680c7223 */ /* 0x000fe2000001080b */
[----:B------:R0:W5:Y:S01]  /*6f30*/  @!P1 LDG.E.128 R60, desc[UR20][R4.64] ;  /* 0x00000014043c9981 */ /* 0x000162000c1e1d00 */
[----:B------:R-:W-:Y:S01]  /*6f40*/  FMUL.FTZ R171, R9, R171 ;  /* 0x000000ab09ab7220 */ /* 0x000fe20000410000 */
[----:B------:R-:W-:Y:S01]  /*6f50*/  FMUL.FTZ R170, R6, R170 ;  /* 0x000000aa06aa7220 */ /* 0x000fe20000410000 */
[----:B------:R-:W-:Y:S01]  /*6f60*/  FADD.FTZ R12, R29, R12 ;  /* 0x0000000c1d0c7221 */ /* 0x000fe20000010000 */
[-C--:B------:R-:W-:Y:S01]  /*6f70*/  FMUL.FTZ R11, R146, R0.reuse ;  /* 0x00000000920b7220 */ /* 0x080fe20000410000 */
[----:B------:R-:W-:Y:S01]  /*6f80*/  FMUL.FTZ R0, R145, R0 ;  /* 0x0000000091007220 */ /* 0x000fe20000410000 */
[----:B------:R-:W-:Y:S01]  /*6f90*/  FMUL.FTZ R169, R6, R169 ;  /* 0x000000a906a97220 */ /* 0x000fe20000410000 */
[C---:B------:R-:W-:Y:S01]  /*6fa0*/  FMUL.FTZ R13, R101.reuse, R12 ;  /* 0x0000000c650d7220 */ /* 0x040fe20000410000 */
[----:B------:R-:W-:Y:S01]  /*6fb0*/  MUFU.EX2 R8, R8 ;  /* 0x0000000800087308 */ /* 0x000fe20000000800 */
[----:B0-----:R-:W-:-:S02]  /*6fc0*/  FMUL.FTZ R5, R101, R14 ;  /* 0x0000000e65057220 */ /* 0x001fc40000410000 */
[C---:B------:R-:W-:Y:S02]  /*6fd0*/  FFMA.FTZ R13, R102.reuse, R14, R13 ;  /* 0x0000000e660d7223 */ /* 0x040fe4000001000d */
[----:B------:R-:W-:-:S03]  /*6fe0*/  FFMA.FTZ R5, R102, R12, -R5 ;  /* 0x0000000c66057223 */ /* 0x000fc60000010805 */
[----:B------:R-:W0:Y:S01]  /*6ff0*/  MUFU.EX2 R7, R7 ;  /* 0x0000000700077308 */ /* 0x000e220000000800 */
[----:B------:R-:W-:Y:S01]  /*7000*/  FADD.FTZ R13, RZ, R13 ;  /* 0x0000000dff0d7221 */ /* 0x000fe20000010000 */
[----:B------:R-:W-:-:S06]  /*7010*/  FADD.FTZ R5, R28, R5 ;  /* 0x000000051c057221 */ /* 0x000fcc0000010000 */
[----:B------:R-:W1:Y:S01]  /*7020*/  MUFU.EX2 R0, R0 ;  /* 0x0000000000007308 */ /* 0x000e620000000800 */
[C---:B------:R-:W-:Y:S01]  /*7030*/  FMUL.FTZ R6, R99.reuse, R5 ;  /* 0x0000000563067220 */ /* 0x040fe20000410000 */
[----:B------:R-:W-:-:S03]  /*7040*/  FMUL.FTZ R9, R99, R13 ;  /* 0x0000000d63097220 */ /* 0x000fc60000410000 */
[C---:B------:R-:W-:Y:S01]  /*7050*/  FFMA.FTZ R6, R100.reuse, R13, R6 ;  /* 0x0000000d64067223 */ /* 0x040fe20000010006 */
[----:B------:R-:W-:Y:S02]  /*7060*/  FFMA.FTZ R4, R100, R5, -R9 ;  /* 0x0000000564047223 */ /* 0x000fe40000010809 */
[----:B------:R-:W1:Y:S01]  /*7070*/  MUFU.EX2 R11, R11 ;  /* 0x0000000b000b7308 */ /* 0x000e620000000800 */
[----:B------:R-:W-:Y:S01]  /*7080*/  FADD.FTZ R6, RZ, R6 ;  /* 0x00000006ff067221 */ /* 0x000fe20000010000 */
[----:B------:R-:W-:Y:S01]  /*7090*/  FADD.FTZ R4, R27, R4 ;  /* 0x000000041b047221 */ /* 0x000fe20000010000 */
[C---:B0-----:R-:W-:Y:S01]  /*70a0*/  FMUL.FTZ R166, R7.reuse, R166 ;  /* 0x000000a607a67220 */ /* 0x041fe20000410000 */
[----:B------:R-:W-:Y:S01]  /*70b0*/  FMUL.FTZ R165, R7, R165 ;  /* 0x000000a507a57220 */ /* 0x000fe20000410000 */
[C---:B------:R-:W-:Y:S01]  /*70c0*/  FMUL.FTZ R7, R97.reuse, R6 ;  /* 0x0000000661077220 */ /* 0x040fe20000410000 */
[----:B------:R-:W-:Y:S01]  /*70d0*/  FMUL.FTZ R9, R97, R4 ;  /* 0x0000000461097220 */ /* 0x000fe20000410000 */
[C---:B------:R-:W-:Y:S01]  /*70e0*/  FMUL.FTZ R5, R127.reuse, R107 ;  /* 0x0000006b7f057220 */ /* 0x040fe20000410000 */
[----:B------:R-:W0:Y:S01]  /*70f0*/  MUFU.EX2 R10, R10 ;  /* 0x0000000a000a7308 */ /* 0x000e220000000800 */
[C---:B-1----:R-:W-:Y:S01]  /*7100*/  FMUL.FTZ R162, R0.reuse, R162 ;  /* 0x000000a200a27220 */ /* 0x042fe20000410000 */
[----:B------:R-:W-:Y:S01]  /*7110*/  FMUL.FTZ R161, R0, R161 ;  /* 0x000000a100a17220 */ /* 0x000fe20000410000 */
[----:B------:R-:W-:Y:S01]  /*7120*/  FMUL.FTZ R0, R126, R107 ;  /* 0x0000006b7e007220 */ /* 0x000fe20000410000 */
[C---:B------:R-:W-:Y:S01]  /*7130*/  FFMA.FTZ R7, R98.reuse, R4, -R7 ;  /* 0x0000000462077223 */ /* 0x040fe20000010807 */
[----:B------:R-:W-:Y:S01]  /*7140*/  FFMA.FTZ R9, R98, R6, R9 ;  /* 0x0000000662097223 */ /* 0x000fe20000010009 */
[-C--:B------:R-:W-:Y:S01]  /*7150*/  FFMA.FTZ R5, R126, R108.reuse, -R5 ;  /* 0x0000006c7e057223 */ /* 0x080fe20000010805 */
[----:B------:R-:W-:Y:S01]  /*7160*/  FFMA.FTZ R0, R127, R108, R0 ;  /* 0x0000006c7f007223 */ /* 0x000fe20000010000 */
[----:B------:R-:W-:Y:S01]  /*7170*/  FADD.FTZ R4, R26, R7 ;  /* 0x000000071a047221 */ /* 0x000fe20000010000 */
[----:B------:R-:W-:Y:S01]  /*7180*/  FADD.FTZ R6, RZ, R9 ;  /* 0x00000009ff067221 */ /* 0x000fe20000010000 */
[C---:B------:R-:W-:Y:S01]  /*7190*/  FMUL.FTZ R9, R105.reuse, R5 ;  /* 0x0000000569097220 */ /* 0x040fe20000410000 */
[----:B------:R-:W-:Y:S01]  /*71a0*/  FMUL.FTZ R7, R105, R0 ;  /* 0x0000000069077220 */ /* 0x000fe20000410000 */
[C---:B------:R-:W-:Y:S01]  /*71b0*/  FMUL.FTZ R164, R11.reuse, R164 ;  /* 0x000000a40ba47220 */ /* 0x040fe20000410000 */
[----:B------:R-:W-:Y:S01]  /*71c0*/  FMUL.FTZ R163, R11, R163 ;  /* 0x000000a30ba37220 */ /* 0x000fe20000410000 */
[C---:B------:R-:W-:Y:S01]  /*71d0*/  FFMA.FTZ R9, R106.reuse, R0, R9 ;  /* 0x000000006a097223 */ /* 0x040fe20000010009 */
[----:B------:R-:W-:Y:S01]  /*71e0*/  FFMA.FTZ R7, R106, R5, -R7 ;  /* 0x000000056a077223 */ /* 0x000fe20000010807 */
[C---:B------:R-:W-:Y:S01]  /*71f0*/  FMUL.FTZ R11, R95.reuse, R6 ;  /* 0x000000065f0b7220 */ /* 0x040fe20000410000 */
[-C--:B------:R-:W-:Y:S01]  /*7200*/  FMUL.FTZ R13, R95, R4.reuse ;  /* 0x000000045f0d7220 */ /* 0x080fe20000410000 */
        /* <DEDUP_REMOVED lines=18> */
[----:B------:R-:W-:Y:S01]  /*7330*/  FMUL.FTZ R173, R8, R173 ;  /* 0x000000ad08ad7220 */ /* 0x000fe20000410000 */
        /* <DEDUP_REMOVED lines=32> */
[-C--:B------:R-:W-:Y:S01]  /*7540*/  FMUL.FTZ R0, R173, R4.reuse ;  /* 0x00000004ad007220 */ /* 0x080fe20000410000 */
[C---:B------:R-:W-:Y:S01]  /*7550*/  FFMA.FTZ R6, R170.reuse, R9, -R13 ;  /* 0x00000009aa067223 */ /* 0x040fe2000001080d */
[----:B------:R-:W-:Y:S01]  /*7560*/  FFMA.FTZ R8, R170, R11, R8 ;  /* 0x0000000baa087223 */ /* 0x000fe20000010008 */
[C---:B------:R-:W-:Y:S01]  /*7570*/  FFMA.FTZ R5, R174.reuse, R4, R5 ;  /* 0x00000004ae057223 */ /* 0x040fe20000010005 */
[----:B------:R-:W-:Y:S01]  /*7580*/  FFMA.FTZ R0, R174, R7, -R0 ;  /* 0x00000007ae007223 */ /* 0x000fe20000010800 */
[C---:B0-----:R-:W-:Y:S01]  /*7590*/  FMUL.FTZ R167, R10.reuse, R167 ;  /* 0x000000a70aa77220 */ /* 0x041fe20000410000 */
[----:B------:R-:W-:Y:S01]  /*75a0*/  FADD.FTZ R6, R21, R6 ;  /* 0x0000000615067221 */ /* 0x000fe20000010000 */
[----:B------:R-:W-:Y:S01]  /*75b0*/  FADD.FTZ R8, RZ, R8 ;  /* 0x00000008ff087221 */ /* 0x000fe20000010000 */
[CC--:B------:R-:W-:Y:S01]  /*75c0*/  FMUL.FTZ R7, R171.reuse, R5.reuse ;  /* 0x00000005ab077220 */ /* 0x0c0fe20000410000 */
[----:B------:R-:W-:Y:S01]  /*75d0*/  FMUL.FTZ R4, R171, R0 ;  /* 0x00000000ab047220 */ /* 0x000fe20000410000 */
        /* <DEDUP_REMOVED lines=57> */
[----:B------:R-:W-:Y:S01]  /*7970*/  FMUL.FTZ R199, R137, UR47 ;  /* 0x0000002f89c77c20 */ /* 0x000fe20008410000 */
        /* <DEDUP_REMOVED lines=9> */
[----:B------:R-:W-:Y:S01]  /*7a10*/  FFMA.FTZ R200, R138, UR46, R199 ;  /* 0x0000002e8ac87c23 */ /* 0x000fe200080100c7 */
[----:B------:R-:W-:Y:S01]  /*7a20*/  FFMA.FTZ R199, R136, UR47, -R201 ;  /* 0x0000002f88c77c23 */ /* 0x000fe200080108c9 */
[----:B------:R-:W-:Y:S01]  /*7a30*/  ISETP.GT.U32.AND P3, PT, R92, 0x1f, PT ;  /* 0x0000001f5c00780c */ /* 0x000fe20003f64070 */
[----:B0-----:R-:W-:Y:S01]  /*7a40*/  FMUL.FTZ R7, R135, UR47 ;  /* 0x0000002f87077c20 */ /* 0x001fe20008410000 */
[----:B------:R-:W-:Y:S01]  /*7a50*/  FMUL.FTZ R5, R125, UR47 ;  /* 0x0000002f7d057c20 */ /* 0x000fe20008410000 */
[----:B------:R-:W-:Y:S01]  /*7a60*/  FFMA.FTZ R6, R134, UR47, -R205 ;  /* 0x0000002f86067c23 */ /* 0x000fe200080108cd */
[----:B------:R-:W-:Y:S01]  /*7a70*/  FADD.FTZ R12, R88, R88 ;  /* 0x00000058580c7221 */ /* 0x000fe20000010000 */
[----:B------:R-:W-:Y:S01]  /*7a80*/  FFMA.FTZ R9, R136, UR46, R7 ;  /* 0x0000002e88097c23 */ /* 0x000fe20008010007 */
[----:B------:R-:W-:Y:S01]  /*7a90*/  FFMA.FTZ R7, R132, UR46, R213 ;  /* 0x0000002e84077c23 */ /* 0x000fe200080100d5 */
[----:B------:R-:W-:Y:S01]  /*7aa0*/  FFMA.FTZ R5, R128, UR46, R5 ;  /* 0x0000002e80057c23 */ /* 0x000fe20008010005 */
[----:B------:R-:W-:Y:S01]  /*7ab0*/  FMUL.FTZ R215, R129, UR46 ;  /* 0x0000002e81d77c20 */ /* 0x000fe20008410000 */
[----:B------:R-:W-:Y:S01]  /*7ac0*/  FMUL.FTZ R189, R123, UR46 ;  /* 0x0000002e7bbd7c20 */ /* 0x000fe20008410000 */
[----:B------:R-:W-:Y:S01]  /*7ad0*/  FMUL.FTZ R3, R121, UR47 ;  /* 0x0000002f79037c20 */ /* 0x000fe20008410000 */
[----:B------:R-:W-:Y:S01]  /*7ae0*/  FMUL.FTZ R71, R119, UR46 ;  /* 0x0000002e77477c20 */ /* 0x000fe20008410000 */
[----:B------:R-:W-:Y:S01]  /*7af0*/  FMUL.FTZ R65, R113, UR47 ;  /* 0x0000002f71417c20 */ /* 0x000fe20008410000 */
[----:B------:R-:W-:Y:S01]  /*7b00*/  FMUL.FTZ R193, R129, UR47 ;  /* 0x0000002f81c17c20 */ /* 0x000fe20008410000 */
[----:B------:R-:W-:Y:S01]  /*7b10*/  FMUL.FTZ R185, R123, UR47 ;  /* 0x0000002f7bb97c20 */ /* 0x000fe20008410000 */
[----:B------:R-:W-:Y:S01]  /*7b20*/  FMUL.FTZ R198, R12, R9 ;  /* 0x000000090cc67220 */ /* 0x000fe20000410000 */
[----:B------:R-:W-:Y:S01]  /*7b30*/  FFMA.FTZ R4, R130, UR47, -R215 ;  /* 0x0000002f82047c23 */ /* 0x000fe200080108d7 */
[----:B------:R-:W-:Y:S01]  /*7b40*/  FFMA.FTZ R2, R124, UR47, -R189 ;  /* 0x0000002f7c027c23 */ /* 0x000fe200080108bd */
        /* <DEDUP_REMOVED lines=12> */
[----:B------:R-:W-:Y:S01]  /*7c10*/  FFMA.FTZ R3, R122, UR46, R3 ;  /* 0x0000002e7a037c23 */ /* 0x000fe20008010003 */
[----:B------:R-:W-:Y:S01]  /*7c20*/  FMUL.FTZ R194, R10, R7 ;  /* 0x000000070ac27220 */ /* 0x000fe20000410000 */
[----:B------:R-:W-:Y:S01]  /*7c30*/  FMUL.FTZ R190, R8, R5 ;  /* 0x0000000508be7220 */ /* 0x000fe20000410000 */
[----:B------:R-:W-:Y:S01]  /*7c40*/  FFMA.FTZ R0, R120, UR47, -R71 ;  /* 0x0000002f78007c23 */ /* 0x000fe20008010847 */
[----:B------:R-:W-:Y:S01]  /*7c50*/  FFMA.FTZ R180, R116, UR46, R65 ;  /* 0x0000002e74b47c23 */ /* 0x000fe20008010041 */
[----:B------:R-:W-:Y:S01]  /*7c60*/  FADD.FTZ R9, R85, R85 ;  /* 0x0000005555097221 */ /* 0x000fe20000010000 */
[----:B------:R-:W-:Y:S01]  /*7c70*/  FADD.FTZ R7, R83, R83 ;  /* 0x0000005353077221 */ /* 0x000fe20000010000 */
[----:B------:R-:W-:Y:S01]  /*7c80*/  FADD.FTZ R6, R82, R82 ;  /* 0x0000005252067221 */ /* 0x000fe20000010000 */
        /* <DEDUP_REMOVED lines=142> */
.L_x_7183:
        /* <DEDUP_REMOVED lines=14> */
.L_x_7186:
[----:B------:R-:W-:-:S03]  /*8650*/  UMOV UR56, 0xffffffff ;  /* 0xffffffff00387882 */ /* 0x000fc60000000000 */
[----:B------:R-:W-:Y:S05]  /*8660*/  BRA.DIV UR56, `(.L_x_7061) ;  /* 0x0000008a38047947 */ /* 0x000fea000b800000 */
.L_x_7189:
[----:B------:R-:W-:-:S03]  /*8670*/  UMOV UR56, 0xffffffff ;  /* 0xffffffff00387882 */ /* 0x000fc60000000000 */
[----:B------:R-:W-:Y:S05]  /*8680*/  BRA.DIV UR56, `(.L_x_7062) ;  /* 0x0000008a38247947 */ /* 0x000fea000b800000 */
.L_x_7192:
[----:B------:R-:W-:-:S03]  /*8690*/  UMOV UR56, 0xffffffff ;  /* 0xffffffff00387882 */ /* 0x000fc60000000000 */
[----:B------:R-:W-:Y:S05]  /*86a0*/  BRA.DIV UR56, `(.L_x_7063) ;  /* 0x0000008a38447947 */ /* 0x000fea000b800000 */
.L_x_7195:
        /* <DEDUP_REMOVED lines=10> */
.L_x_7205:
        /* <DEDUP_REMOVED lines=22> */
.L_x_7058:
[----:B------:R-:W-:Y:S05]  /*88b0*/  WARPSYNC.ALL ;  /* 0x0000000000007948 */ /* 0x000fea0003800000 */
[CC--:B------:R-:W-:Y:S01]  /*88c0*/  FMUL.FTZ R60, R162.reuse, R176.reuse ;  /* 0x000000b0a23c7220 */ /* 0x0c0fe20000410000 */
[C---:B------:R-:W-:Y:S01]  /*88d0*/  FMUL.FTZ R61, R161.reuse, R176 ;  /* 0x000000b0a13d7220 */ /* 0x040fe20000410000 */
[C---:B0-----:R-:W-:Y:S01]  /*88e0*/  FMUL.FTZ R64, R161.reuse, R115 ;  /* 0x00000073a1407220 */ /* 0x041fe20000410000 */
        /* <DEDUP_REMOVED lines=95> */
[----:B------:R-:W0:Y:S01]  /*8ee0*/  LDS.64 R60, [R175+0x4258] ;  /* 0x00425800af3c7984 */ /* 0x000e220000000a00 */
        /* <DEDUP_REMOVED lines=37> */
[C---:B0-----:R-:W-:Y:S01]  /*9140*/  FMUL.FTZ R209, R127.reuse, R61 ;  /* 0x0000003d7fd17220 */ /* 0x041fe20000410000 */
[-C--:B------:R-:W-:Y:S01]  /*9150*/  FMUL.FTZ R127, R127, R60.reuse ;  /* 0x0000003c7f7f7220 */ /* 0x080fe20000410000 */
[----:B------:R-:W-:Y:S01]  /*9160*/  FADD.FTZ R64, R203, R64 ;  /* 0x00000040cb407221 */ /* 0x000fe20000010000 */
[----:B------:R-:W-:Y:S01]  /*9170*/  FFMA.FTZ R63, R106, R65, -R63 ;  /* 0x000000416a3f7223 */ /* 0x000fe2000001083f */
[C---:B------:R-:W-:Y:S01]  /*9180*/  FFMA.FTZ R209, R126.reuse, R60, -R209 ;  /* 0x0000003c7ed17223 */ /* 0x040fe200000108d1 */
[----:B------:R-:W-:Y:S01]  /*9190*/  FFMA.FTZ R127, R126, R61, R127 ;  /* 0x0000003d7e7f7223 */ /* 0x000fe2000001007f */
[C---:B------:R-:W-:Y:S01]  /*91a0*/  FMUL.FTZ R65, R105.reuse, -R64 ;  /* 0x8000004069417220 */ /* 0x040fe20000410000 */
[-C--:B------:R-:W-:Y:S01]  /*91b0*/  FMUL.FTZ R66, R105, -R69.reuse ;  /* 0x8000004569427220 */ /* 0x080fe20000410000 */
[----:B------:R-:W-:Y:S01]  /*91c0*/  FADD.FTZ R209, R32, R209 ;  /* 0x000000d120d17221 */ /* 0x000fe20000010000 */
[----:B------:R-:W-:Y:S01]  /*91d0*/  FADD.FTZ R208, RZ, R127 ;  /* 0x0000007fffd07221 */ /* 0x000fe20000010000 */
[C---:B------:R-:W-:Y:S01]  /*91e0*/  FFMA.FTZ R69, R106.reuse, R69, R65 ;  /* 0x000000456a457223 */ /* 0x040fe20000010041 */
[C---:B------:R-:W-:Y:S01]  /*91f0*/  FFMA.FTZ R62, R106.reuse, R67, R62 ;  /* 0x000000436a3e7223 */ /* 0x040fe2000001003e */
[CC--:B------:R-:W-:Y:S01]  /*9200*/  FMUL.FTZ R127, R107.reuse, R209.reuse ;  /* 0x000000d16b7f7220 */ /* 0x0c0fe20000410000 */
[----:B------:R-:W-:Y:S01]  /*9210*/  FMUL.FTZ R210, R107, R208 ;  /* 0x000000d06bd27220 */ /* 0x000fe20000410000 */
[----:B------:R-:W-:Y:S01]  /*9220*/  FFMA.FTZ R67, R106, R64, -R66 ;  /* 0x000000406a437223 */ /* 0x000fe20000010842 */
[----:B------:R-:W-:Y:S01]  /*9230*/  FADD.FTZ R69, -R204, R69 ;  /* 0x00000045cc457221 */ /* 0x000fe20000010100 */
[C---:B------:R-:W-:Y:S01]  /*9240*/  FFMA.FTZ R127, R108.reuse, R208, R127 ;  /* 0x000000d06c7f7223 */ /* 0x040fe2000001007f */
[----:B------:R-:W-:Y:S01]  /*9250*/  FFMA.FTZ R210, R108, R209, -R210 ;  /* 0x000000d16cd27223 */ /* 0x000fe200000108d2 */
[----:B------:R-:W-:Y:S01]  /*9260*/  HFMA2.MMA R65, -RZ, RZ, 0, 0 ;  /* 0x00000000ff417435 */ /* 0x000fe200000001ff */
[----:B------:R-:W-:Y:S01]  /*9270*/  MOV R60, UR6 ;  /* 0x00000006003c7c02 */ /* 0x000fe20008000f00 */
[----:B------:R-:W-:Y:S01]  /*9280*/  FADD.FTZ R127, RZ, R127 ;  /* 0x0000007fff7f7221 */ /* 0x000fe20000010000 */
[----:B------:R-:W-:Y:S01]  /*9290*/  FADD.FTZ R210, R31, R210 ;  /* 0x000000d21fd27221 */ /* 0x000fe20000010000 */
[----:B------:R-:W-:Y:S01]  /*92a0*/  FADD.FTZ R61, R205, R67 ;  /* 0x00000043cd3d7221 */ /* 0x000fe20000010000 */
[----:B------:R-:W-:Y:S01]  /*92b0*/  FMUL.FTZ R68, R107, -R69 ;  /* 0x800000456b447220 */ /* 0x000fe20000410000 */
[C---:B------:R-:W-:Y:S01]  /*92c0*/  FMUL.FTZ R211, R105.reuse, R127 ;  /* 0x0000007f69d37220 */ /* 0x040fe20000410000 */
[----:B------:R-:W-:Y:S01]  /*92d0*/  FMUL.FTZ R126, R105, R210 ;  /* 0x000000d2697e7220 */ /* 0x000fe20000410000 */
[----:B------:R-:W-:-:S02]  /*92e0*/  MOV R64, 0x3f800000 ;  /* 0x3f80000000407802 */ /* 0x000fc40000000f00 */
[----:B------:R-:W-:Y:S01]  /*92f0*/  CS2R R66, SRZ ;  /* 0x0000000000427805 */ /* 0x000fe2000001ff00 */
[C---:B------:R-:W-:Y:S01]  /*9300*/  FFMA.FTZ R211, R106.reuse, R210, -R211 ;  /* 0x000000d26ad37223 */ /* 0x040fe200000108d3 */
[----:B------:R-:W-:Y:S01]  /*9310*/  FFMA.FTZ R126, R106, R127, R126 ;  /* 0x0000007f6a7e7223 */ /* 0x000fe2000001007e */
[----:B------:R-:W-:Y:S01]  /*9320*/  FFMA.FTZ R68, R108, R61, -R68 ;  /* 0x0000003d6c447223 */ /* 0x000fe20000010844 */
[----:B------:R-:W-:Y:S01]  /*9330*/  @!P1 LEA R60, R60, R89, 0x4 ;  /* 0x000000593c3c9211 */ /* 0x000fe200078e20ff */
[----:B------:R-:W-:Y:S01]  /*9340*/  FADD.FTZ R211, R30, R211 ;  /* 0x000000d31ed37221 */ /* 0x000fe20000010000 */
[----:B------:R-:W-:Y:S01]  /*9350*/  FADD.FTZ R126, RZ, R126 ;  /* 0x0000007eff7e7221 */ /* 0x000fe20000010000 */
[----:B------:R-:W-:Y:S02]  /*9360*/  FMUL.FTZ R61, R107, -R61 ;  /* 0x8000003d6b3d7220 */ /* 0x000fe40000410000 */
[C---:B------:R-:W-:Y:S01]  /*9370*/  FMUL.FTZ R70, R103.reuse, R211 ;  /* 0x000000d367467220 */ /* 0x040fe20000410000 */
[-C--:B------:R-:W-:Y:S01]  /*9380*/  FMUL.FTZ R212, R103, R126.reuse ;  /* 0x0000007e67d47220 */ /* 0x080fe20000410000 */
[----:B------:R-:W-:Y:S01]  /*9390*/  FFMA.FTZ R69, R108, R69, R61 ;  /* 0x000000456c457223 */ /* 0x000fe2000001003d */
[----:B------:R0:W1:Y:S01]  /*93a0*/  @!P1 LDS.128 R64, [R60+0x5c60] ;  /* 0x005c60003c409984 */ /* 0x0000620000000c00 */
[C---:B------:R-:W-:Y:S01]  /*93b0*/  FFMA.FTZ R70, R104.reuse, R126, R70 ;  /* 0x0000007e68467223 */ /* 0x040fe20000010046 */
[----:B------:R-:W-:Y:S01]  /*93c0*/  FFMA.FTZ R212, R104, R211, -R212 ;  /* 0x000000d368d47223 */ /* 0x000fe200000108d4 */
[----:B------:R-:W-:-:S02]  /*93d0*/  FMUL.FTZ R61, R107, -R63 ;  /* 0x8000003f6b3d7220 */ /* 0x000fc40000410000 */
[----:B------:R-:W-:Y:S01]  /*93e0*/  FADD.FTZ R213, RZ, R70 ;  /* 0x00000046ffd57221 */ /* 0x000fe20000010000 */
[----:B------:R-:W-:Y:S01]  /*93f0*/  FADD.FTZ R212, R29, R212 ;  /* 0x000000d41dd47221 */ /* 0x000fe20000010000 */
[CC--:B------:R-:W-:Y:S01]  /*9400*/  FFMA.FTZ R61, R108.reuse, R62.reuse, R61 ;  /* 0x0000003e6c3d7223 */ /* 0x0c0fe2000001003d */
[----:B0-----:R-:W-:Y:S01]  /*9410*/  FMUL.FTZ R60, R107, -R62 ;  /* 0x8000003e6b3c7220 */ /* 0x001fe20000410000 */
[C---:B------:R-:W-:Y:S01]  /*9420*/  FMUL.FTZ R225, R101.reuse, R213 ;  /* 0x000000d565e17220 */ /* 0x040fe20000410000 */
[-C--:B------:R-:W-:Y:S01]  /*9430*/  FMUL.FTZ R214, R101, R212.reuse ;  /* 0x000000d465d67220 */ /* 0x080fe20000410000 */
[----:B------:R-:W-:Y:S01]  /*9440*/  FADD.FTZ R62, R207, R68 ;  /* 0x00000044cf3e7221 */ /* 0x000fe20000010000 */
[----:B------:R-:W-:Y:S01]  /*9450*/  FFMA.FTZ R60, R108, R63, -R60 ;  /* 0x0000003f6c3c7223 */ /* 0x000fe2000001083c */
[C---:B------:R-:W-:Y:S01]  /*9460*/  FFMA.FTZ R225, R102.reuse, R212, -R225 ;  /* 0x000000d466e17223 */ /* 0x040fe200000108e1 */
[----:B------:R-:W-:Y:S01]  /*9470*/  FFMA.FTZ R214, R102, R213, R214 ;  /* 0x000000d566d67223 */ /* 0x000fe200000100d6 */
[----:B------:R-:W-:-:S02]  /*9480*/  FADD.FTZ R63, -R206, R69 ;  /* 0x00000045ce3f7221 */ /* 0x000fc40000010100 */
[----:B------:R-:W-:Y:S01]  /*9490*/  FADD.FTZ R225, R28, R225 ;  /* 0x000000e11ce17221 */ /* 0x000fe20000010000 */
[----:B------:R-:W-:Y:S02]  /*94a0*/  FADD.FTZ R214, RZ, R214 ;  /* 0x000000d6ffd67221 */ /* 0x000fe40000010000 */
[----:B------:R0:W-:Y:S01]  /*94b0*/  STS.128 [R175+0x4660], R60 ;  /* 0x0046603caf007388 */ /* 0x0001e20000000c00 */
        /* <DEDUP_REMOVED lines=88> */
.L_x_7210:
        /* <DEDUP_REMOVED lines=13> */
.L_x_7068:
[----:B------:R-:W-:Y:S05]  /*9b10*/  BSYNC B0 ;  /* 0x0000000000007941 */ /* 0x000fea0003800000 */
.L_x_7067:
[----:B------:R-:W-:Y:S01]  /*9b20*/  UMOV UR56, 0xffffffff ;  /* 0xffffffff00387882 */ /* 0x000fe20000000000 */
[----:B------:R-:W-:Y:S02]  /*9b30*/  ISETP.GT.U32.AND P2, PT, R247, 0x1d, PT ;  /* 0x0000001df700780c */ /* 0x000fe40003f44070 */
[----:B------:R-:W-:Y:S11]  /*9b40*/  BRA.DIV UR56, `(.L_x_7069) ;  /* 0x0000007a38747947 */ /* 0x000ff6000b800000 */
[----:B-1----:R1:W1:Y:S04]  /*9b50*/  SHFL.DOWN PT, R68, R240, 0x2, 0x1f ;  /* 0x08401f00f0447f89 */ /* 0x00226800000e0000 */
[----:B--2---:R2:W1:Y:S04]  /*9b60*/  SHFL.DOWN PT, R69, R241, 0x2, 0x1f ;  /* 0x08401f00f1457f89 */ /* 0x00446800000e0000 */
[----:B0-----:R2:W0:Y:S04]  /*9b70*/  SHFL.DOWN PT, R70, R242, 0x2, 0x1f ;  /* 0x08401f00f2467f89 */ /* 0x00142800000e0000 */
[----:B----4-:R2:W4:Y:S02]  /*9b80*/  SHFL.DOWN PT, R71, R243, 0x2, 0x1f ;  /* 0x08401f00f3477f89 */ /* 0x01052400000e0000 */
.L_x_7216:
        /* <DEDUP_REMOVED lines=13> */
.L_x_7071:
[----:B------:R-:W-:Y:S05]  /*9c60*/  BSYNC B0 ;  /* 0x0000000000007941 */ /* 0x000fea0003800000 */
.L_x_7070:
[----:B------:R-:W-:Y:S01]  /*9c70*/  UMOV UR56, 0xffffffff ;  /* 0xffffffff00387882 */ /* 0x000fe20000000000 */
[----:B------:R-:W-:Y:S02]  /*9c80*/  ISETP.GT.U32.AND P2, PT, R247, 0x1b, PT ;  /* 0x0000001bf700780c */ /* 0x000fe40003f44070 */
[----:B------:R-:W-:Y:S11]  /*9c90*/  BRA.DIV UR56, `(.L_x_7072) ;  /* 0x0000007a38947947 */ /* 0x000ff6000b800000 */
[----:B-1----:R1:W1:Y:S04]  /*9ca0*/  SHFL.DOWN PT, R68, R240, 0x4, 0x1f ;  /* 0x08801f00f0447f89 */ /* 0x00226800000e0000 */
[----:B------:R1:W1:Y:S04]  /*9cb0*/  SHFL.DOWN PT, R69, R241, 0x4, 0x1f ;  /* 0x08801f00f1457f89 */ /* 0x00026800000e0000 */
[----:B0-----:R0:W0:Y:S04]  /*9cc0*/  SHFL.DOWN PT, R70, R242, 0x4, 0x1f ;  /* 0x08801f00f2467f89 */ /* 0x00102800000e0000 */
[----:B----4-:R4:W0:Y:S02]  /*9cd0*/  SHFL.DOWN PT, R71, R243, 0x4, 0x1f ;  /* 0x08801f00f3477f89 */ /* 0x01082400000e0000 */
.L_x_7222:
        /* <DEDUP_REMOVED lines=13> */
.L_x_7074:
[----:B------:R-:W-:Y:S05]  /*9db0*/  BSYNC B0 ;  /* 0x0000000000007941 */ /* 0x000fea0003800000 */
.L_x_7073:
[----:B------:R-:W-:Y:S01]  /*9dc0*/  UMOV UR56, 0xffffffff ;  /* 0xffffffff00387882 */ /* 0x000fe20000000000 */
[----:B------:R-:W-:Y:S02]  /*9dd0*/  ISETP.GT.U32.AND P2, PT, R247, 0x17, PT ;  /* 0x00000017f700780c */ /* 0x000fe40003f44070 */
[----:B------:R-:W-:Y:S11]  /*9de0*/  BRA.DIV UR56, `(.L_x_7075) ;  /* 0x0000007a38b47947 */ /* 0x000ff6000b800000 */
[----:B-1----:R1:W1:Y:S04]  /*9df0*/  SHFL.DOWN PT, R68, R240, 0x8, 0x1f ;  /* 0x09001f00f0447f89 */ /* 0x00226800000e0000 */
[----:B------:R1:W1:Y:S04]  /*9e00*/  SHFL.DOWN PT, R69, R241, 0x8, 0x1f ;  /* 0x09001f00f1457f89 */ /* 0x00026800000e0000 */
[----:B0-----:R0:W0:Y:S04]  /*9e10*/  SHFL.DOWN PT, R70, R242, 0x8, 0x1f ;  /* 0x09001f00f2467f89 */ /* 0x00102800000e0000 */
[----:B------:R0:W0:Y:S02]  /*9e20*/  SHFL.DOWN PT, R71, R243, 0x8, 0x1f ;  /* 0x09001f00f3477f89 */ /* 0x00002400000e0000 */
.L_x_7228:
        /* <DEDUP_REMOVED lines=13> */
.L_x_7077:
[----:B------:R-:W-:Y:S05]  /*9f00*/  BSYNC B0 ;  /* 0x0000000000007941 */ /* 0x000fea0003800000 */
.L_x_7076:
[----:B------:R-:W-:Y:S01]  /*9f10*/  UMOV UR56, 0xffffffff ;  /* 0xffffffff00387882 */ /* 0x000fe20000000000 */
[----:B------:R-:W-:Y:S02]  /*9f20*/  ISETP.GT.U32.AND P2, PT, R247, 0xf, PT ;  /* 0x0000000ff700780c */ /* 0x000fe40003f44070 */
[----:B------:R-:W-:Y:S11]  /*9f30*/  BRA.DIV UR56, `(.L_x_7078) ;  /* 0x0000007a38d47947 */ /* 0x000ff6000b800000 */
[----:B-1----:R1:W1:Y:S04]  /*9f40*/  SHFL.DOWN PT, R68, R240, 0x10, 0x1f ;  /* 0x0a001f00f0447f89 */ /* 0x00226800000e0000 */
[----:B------:R1:W1:Y:S04]  /*9f50*/  SHFL.DOWN PT, R69, R241, 0x10, 0x1f ;  /* 0x0a001f00f1457f89 */ /* 0x00026800000e0000 */
[----:B0-----:R0:W0:Y:S04]  /*9f60*/  SHFL.DOWN PT, R70, R242, 0x10, 0x1f ;  /* 0x0a001f00f2467f89 */ /* 0x00102800000e0000 */
[----:B------:R0:W0:Y:S02]  /*9f70*/  SHFL.DOWN PT, R71, R243, 0x10, 0x1f ;  /* 0x0a001f00f3477f89 */ /* 0x00002400000e0000 */
.L_x_7234:
        /* <DEDUP_REMOVED lines=13> */
.L_x_7080:
[----:B------:R-:W-:Y:S05]  /*a050*/  BSYNC B0 ;  /* 0x0000000000007941 */ /* 0x000fea0003800000 */
.L_x_7079:
        /* <DEDUP_REMOVED lines=21> */
.L_x_7248:
        /* <DEDUP_REMOVED lines=19> */
.L_x_7083:
[----:B------:R-:W-:Y:S05]  /*a2e0*/  BSYNC B0 ;  /* 0x0000000000007941 */ /* 0x000fea0003800000 */
.L_x_7082:
        /* <DEDUP_REMOVED lines=12> */
.L_x_7065:
[----:B------:R-:W-:Y:S05]  /*a3b0*/  WARPSYNC.ALL ;  /* 0x0000000000007948 */ /* 0x000fea0003800000 */
        /* <DEDUP_REMOVED lines=15> */
[----:B------:R-:W-:Y:S01]  /*a4b0*/  FFMA.FTZ R71, R136, R225, -R71 ;  /* 0x000000e188477223 */ /* 0x000fe20000010847 */
[----:B------:R-:W-:Y:S01]  /*a4c0*/  ISETP.NE.AND P1, PT, R92, RZ, PT ;  /* 0x000000ff5c00720c */ /* 0x000fe20003f25270 */
[----:B------:R-:W-:Y:S01]  /*a4d0*/  FFMA.FTZ R135, R136, R214, R135 ;  /* 0x000000d688877223 */ /* 0x000fe20000010087 */
[----:B------:R-:W-:Y:S01]  /*a4e0*/  ULEA UR56, UR16, 0xfffffc00, 0xa ;  /* 0xfffffc0010387891 */ /* 0x000fe2000f8e503f */
[----:B------:R-:W-:Y:S01]  /*a4f0*/  BSSY B0, `(.L_x_7084) ;  /* 0x00001f9000007945 */ /* 0x000fe20003800000 */
[----:B------:R-:W-:-:S02]  /*a500*/  USHF.R.S32.HI UR57, URZ, 0x1f, UR53 ;  /* 0x0000001f3f397899 */ /* 0x000fc40008011435 */
[----:B------:R-:W-:Y:S02]  /*a510*/  UIADD3 UR56, -UR56, UR10, URZ ;  /* 0x0000000a38387290 */ /* 0x000fe4000fffe13f */
        /* <DEDUP_REMOVED lines=276> */
[----:B------:R-:W-:Y:S01]  /*b660*/  FADD.FTZ R229, -R24, R229 ;  /* 0x000000e518e57221 */ /* 0x000fe20000010100 */
        /* <DEDUP_REMOVED lines=30> */
[----:B------:R-:W-:Y:S01]  /*b850*/  FMUL.FTZ R104, R151, R189 ;  /* 0x000000bd97687220 */ /* 0x000fe20000410000 */
[----:B-1----:R-:W-:Y:S01]  /*b860*/  FADD.FTZ R11, -R31, R210 ;  /* 0x000000d21f0b7221 */ /* 0x002fe20000010100 */
[-C--:B------:R-:W-:Y:S01]  /*b870*/  FFMA.FTZ R5, R8, R15.reuse, -R5 ;  /* 0x0000000f08057223 */ /* 0x080fe20000010805 */
[----:B------:R1:W-:Y:S01]  /*b880*/  STS [R93+0x2114], R69 ;  /* 0x002114455d007388 */ /* 0x0003e20000000800 */
[----:B------:R-:W-:Y:S01]  /*b890*/  FADD.FTZ R230, -R23, R230 ;  /* 0x000000e617e67221 */ /* 0x000fe20000010100 */
        /* <DEDUP_REMOVED lines=37> */
[----:B------:R-:W-:Y:S01]  /*baf0*/  FMUL.FTZ R105, R187, UR59 ;  /* 0x0000003bbb697c20 */ /* 0x000fe20008410000 */
[----:B------:R2:W-:Y:S01]  /*bb00*/  STS [R93+0x211c], R70 ;  /* 0x00211c465d007388 */ /* 0x0005e20000000800 */
[----:B-1----:R-:W-:Y:S01]  /*bb10*/  FFMA.FTZ R68, R60, R69, -R71 ;  /* 0x000000453c447223 */ /* 0x002fe20000010847 */
[----:B------:R-:W-:Y:S01]  /*bb20*/  FMUL.FTZ R71, R215, R64 ;  /* 0x00000040d7477220 */ /* 0x000fe20000410000 */
[----:B------:R-:W-:Y:S01]  /*bb30*/  FMUL.FTZ R151, R151, R171 ;  /* 0x000000ab97977220 */ /* 0x000fe20000410000 */
[----:B------:R-:W-:Y:S01]  /*bb40*/  STS [R93+0x210c], R110 ;  /* 0x00210c6e5d007388 */ /* 0x000fe20000000800 */
        /* <DEDUP_REMOVED lines=16> */
[----:B------:R-:W-:Y:S01]  /*bc50*/  FMUL.FTZ R6, R152, R173 ;  /* 0x000000ad98067220 */ /* 0x000fe20000410000 */
[C---:B------:R-:W-:Y:S01]  /*bc60*/  FMUL.FTZ R70, R217.reuse, R66 ;  /* 0x00000042d9467220 */ /* 0x040fe20000410000 */
[----:B------:R-:W-:Y:S01]  /*bc70*/  FADD.FTZ R4, R4, R69 ;  /* 0x0000004504047221 */ /* 0x000fe20000010000 */
[----:B------:R-:W-:Y:S01]  /*bc80*/  FMUL.FTZ R69, R217, R98 ;  /* 0x00000062d9457220 */ /* 0x000fe20000410000 */
[----:B------:R-:W-:Y:S01]  /*bc90*/  FFMA.FTZ R96, R227, R68, -R96 ;  /* 0x00000044e3607223 */ /* 0x000fe20000010860 */
[----:B------:R-:W-:Y:S01]  /*bca0*/  FMUL.FTZ R68, R218, R6 ;  /* 0x00000006da447220 */ /* 0x000fe20000410000 */
[----:B------:R-:W-:Y:S01]  /*bcb0*/  FFMA.FTZ R70, R67, R98, -R70 ;  /* 0x0000006243467223 */ /* 0x000fe20000010846 */
[----:B------:R-:W-:Y:S01]  /*bcc0*/  FFMA.FTZ R71, R66, R67, R69 ;  /* 0x0000004342477223 */ /* 0x000fe20000010045 */
[----:B------:R-:W-:Y:S01]  /*bcd0*/  FMUL.FTZ R69, R152, R191 ;  /* 0x000000bf98457220 */ /* 0x000fe20000410000 */
[----:B------:R-:W-:Y:S01]  /*bce0*/  FADD.FTZ R5, R5, R96 ;  /* 0x0000006005057221 */ /* 0x000fe20000010000 */
[----:B------:R0:W-:Y:S01]  /*bcf0*/  STS [R93+0x212c], R114 ;  /* 0x00212c725d007388 */ /* 0x0001e20000000800 */
[----:B------:R-:W-:Y:S01]  /*bd00*/  FADD.FTZ R4, R4, R71 ;  /* 0x0000004704047221 */ /* 0x000fe20000010000 */
[----:B------:R-:W-:Y:S01]  /*bd10*/  FFMA.FTZ R133, R69, R229, R68 ;  /* 0x000000e545857223 */ /* 0x000fe20000010044 */
[----:B------:R-:W-:Y:S01]  /*bd20*/  FMUL.FTZ R96, R218, R69 ;  /* 0x00000045da607220 */ /* 0x000fe20000410000 */
[----:B------:R-:W-:Y:S01]  /*bd30*/  FADD.FTZ R5, R5, R70 ;  /* 0x0000004605057221 */ /* 0x000fe20000010000 */
[----:B------:R-:W-:Y:S01]  /*bd40*/  STS [R93+0x2130], R115 ;  /* 0x002130735d007388 */ /* 0x000fe20000000800 */
[----:B------:R-:W-:Y:S01]  /*bd50*/  FADD.FTZ R133, R4, R133 ;  /* 0x0000008504857221 */ /* 0x000fe20000010000 */
[----:B------:R-:W-:Y:S01]  /*bd60*/  FMUL.FTZ R4, R162, UR59 ;  /* 0x0000003ba2047c20 */ /* 0x000fe20008410000 */
[----:B------:R-:W-:Y:S01]  /*bd70*/  FFMA.FTZ R96, R229, R6, -R96 ;  /* 0x00000006e5607223 */ /* 0x000fe20000010860 */
[----:B------:R-:W-:Y:S01]  /*bd80*/  STS [R93+0x2140], R129 ;  /* 0x002140815d007388 */ /* 0x000fe20000000800 */
[----:B------:R-:W-:Y:S01]  /*bd90*/  MOV R71, UR56 ;  /* 0x0000003800477c02 */ /* 0x000fe20008000f00 */
[----:B------:R-:W-:Y:S01]  /*bda0*/  FFMA.FTZ R99, R63, UR60, R4 ;  /* 0x0000003c3f637c23 */ /* 0x000fe20008010004 */
[----:B------:R-:W-:Y:S01]  /*bdb0*/  FMUL.FTZ R4, R182, UR59 ;  /* 0x0000003bb6047c20 */ /* 0x000fe20008410000 */
[----:B------:R-:W-:Y:S01]  /*bdc0*/  FADD.FTZ R132, R5, R96 ;  /* 0x0000006005847221 */ /* 0x000fe20000010000 */
[----:B------:R-:W-:Y:S01]  /*bdd0*/  STS [R93+0x2148], R125 ;  /* 0x0021487d5d007388 */ /* 0x000fe20000000800 */
[----:B------:R-:W-:Y:S01]  /*bde0*/  FMUL.FTZ R5, R176, UR59 ;  /* 0x0000003bb0057c20 */ /* 0x000fe20008410000 */
[----:B------:R-:W-:Y:S01]  /*bdf0*/  LEA R106, R71, -R92, 0x1 ;  /* 0x8000005c476a7211 */ /* 0x000fe200078e08ff */
[----:B------:R-:W-:Y:S01]  /*be00*/  FMUL.FTZ R71, R150, R187 ;  /* 0x000000bb96477220 */ /* 0x000fe20000410000 */
[----:B------:R1:W-:Y:S01]  /*be10*/  STS [R93+0x2154], R124 ;  /* 0x0021547c5d007388 */ /* 0x0003e20000000800 */
[----:B------:R-:W-:Y:S01]  /*be20*/  FFMA.FTZ R100, R62, UR60, R5 ;  /* 0x0000003c3e647c23 */ /* 0x000fe20008010005 */
[----:B------:R-:W-:Y:S01]  /*be30*/  FMUL.FTZ R5, R181, UR59 ;  /* 0x0000003bb5057c20 */ /* 0x000fe20008410000 */
[----:B------:R-:W-:Y:S01]  /*be40*/  ISETP.GE.AND P1, PT, R106, 0x1, PT ;  /* 0x000000016a00780c */ /* 0x000fe20003f26270 */
[----:B------:R-:W-:Y:S01]  /*be50*/  STS [R93+0x2158], R122 ;  /* 0x0021587a5d007388 */ /* 0x000fe20000000800 */
[----:B0-----:R-:W-:Y:S01]  /*be60*/  FMUL.FTZ R114, R118, UR59 ;  /* 0x0000003b76727c20 */ /* 0x001fe20008410000 */
[----:B------:R-:W-:Y:S01]  /*be70*/  FFMA.FTZ R98, R180, UR60, -R5 ;  /* 0x0000003cb4627c23 */ /* 0x000fe20008010805 */
[----:B------:R-:W-:Y:S01]  /*be80*/  FMUL.FTZ R5, R185, UR59 ;  /* 0x0000003bb9057c20 */ /* 0x000fe20008410000 */
[----:B------:R-:W-:Y:S01]  /*be90*/  STS [R93+0x215c], R123 ;  /* 0x00215c7b5d007388 */ /* 0x000fe20000000800 */
[----:B------:R-:W-:Y:S01]  /*bea0*/  FMUL.FTZ R6, R94, UR59 ;  /* 0x0000003b5e067c20 */ /* 0x000fe20008410000 */
[----:B------:R-:W-:Y:S01]  /*beb0*/  FMUL.FTZ R137, R219, R104 ;  /* 0x00000068db897220 */ /* 0x000fe20000410000 */
[----:B------:R-:W-:Y:S01]  /*bec0*/  FFMA.FTZ R70, R184, UR60, -R5 ;  /* 0x0000003cb8467c23 */ /* 0x000fe20008010805 */
[----:B------:R0:W-:Y:S01]  /*bed0*/  STS [R93+0x2164], R120 ;  /* 0x002164785d007388 */ /* 0x0001e20000000800 */
[----:B------:R-:W-:Y:S01]  /*bee0*/  FMUL.FTZ R5, R220, R71 ;  /* 0x00000047dc057220 */ /* 0x000fe20000410000 */
[----:B-1----:R-:W-:Y:S01]  /*bef0*/  FMUL.FTZ R124, R13, UR59 ;  /* 0x0000003b0d7c7c20 */ /* 0x002fe20008410000 */
[----:B------:R-:W-:Y:S01]  /*bf00*/  FFMA.FTZ R16, R2, R116, R16 ;  /* 0x0000007402107223 */ /* 0x000fe20000010010 */
[----:B------:R-:W-:Y:S01]  /*bf10*/  STS [R93+0x2178], R128 ;  /* 0x002178805d007388 */ /* 0x000fe20000000800 */
[----:B------:R-:W-:Y:S01]  /*bf20*/  FFMA.FTZ R105, R186, UR60, -R105 ;  /* 0x0000003cba697c23 */ /* 0x000fe20008010869 */
[-C--:B------:R-:W-:Y:S01]  /*bf30*/  FFMA.FTZ R137, R230, R151.reuse, -R137 ;  /* 0x00000097e6897223 */ /* 0x080fe20000010889 */
[----:B------:R-:W-:Y:S01]  /*bf40*/  FMUL.FTZ R103, R62, UR59 ;  /* 0x0000003b3e677c20 */ /* 0x000fe20008410000 */
[----:B------:R1:W-:Y:S01]  /*bf50*/  STS [R93+0x217c], R130 ;  /* 0x00217c825d007388 */ /* 0x0003e20000000800 */
[----:B------:R-:W-:Y:S01]  /*bf60*/  FMUL.FTZ R101, R63, UR59 ;  /* 0x0000003b3f657c20 */ /* 0x000fe20008410000 */
[----:B0-----:R-:W-:Y:S01]  /*bf70*/  FMUL.FTZ R120, R95, UR59 ;  /* 0x0000003b5f787c20 */ /* 0x001fe20008410000 */
[----:B------:R-:W-:Y:S01]  /*bf80*/  FMUL.FTZ R96, R180, UR59 ;  /* 0x0000003bb4607c20 */ /* 0x000fe20008410000 */
[----:B------:R-:W-:Y:S01]  /*bf90*/  FMUL.FTZ R97, R183, UR59 ;  /* 0x0000003bb7617c20 */ /* 0x000fe20008410000 */
[----:B------:R-:W-:Y:S01]  /*bfa0*/  FMUL.FTZ R68, R184, UR59 ;  /* 0x0000003bb8447c20 */ /* 0x000fe20008410000 */
[----:B------:R-:W-:Y:S01]  /*bfb0*/  FMUL.FTZ R186, R186, UR59 ;  /* 0x0000003bbaba7c20 */ /* 0x000fe20008410000 */
[----:B------:R-:W-:Y:S01]  /*bfc0*/  FMUL.FTZ R108, R189, UR59 ;  /* 0x0000003bbd6c7c20 */ /* 0x000fe20008410000 */
[----:B------:R-:W-:Y:S01]  /*bfd0*/  FMUL.FTZ R151, R219, R151 ;  /* 0x00000097db977220 */ /* 0x000fe20000410000 */
[----:B------:R-:W-:Y:S01]  /*bfe0*/  FMUL.FTZ R116, R173, UR59 ;  /* 0x0000003bad747c20 */ /* 0x000fe20008410000 */
[----:B-1----:R-:W-:Y:S01]  /*bff0*/  FFMA.FTZ R93, R183, UR60, R4 ;  /* 0x0000003cb75d7c23 */ /* 0x002fe20008010004 */
[----:B------:R-:W-:Y:S01]  /*c000*/  FMUL.FTZ R4, R171, UR59 ;  /* 0x0000003bab047c20 */ /* 0x000fe20008410000 */
[----:B------:R-:W-:Y:S01]  /*c010*/  FFMA.FTZ R130, R102, R135, -R5 ;  /* 0x0000008766827223 */ /* 0x000fe20000010805 */
[----:B------:R-:W-:Y:S01]  /*c020*/  FMUL.FTZ R5, R193, UR59 ;  /* 0x0000003bc1057c20 */ /* 0x000fe20008410000 */
[----:B------:R-:W-:Y:S01]  /*c030*/  FMUL.FTZ R129, R200, UR59 ;  /* 0x0000003bc8817c20 */ /* 0x000fe20008410000 */
[----:B------:R-:W-:Y:S01]  /*c040*/  FFMA.FTZ R115, R189, UR60, R4 ;  /* 0x0000003cbd737c23 */ /* 0x000fe20008010004 */
[----:B------:R-:W-:Y:S01]  /*c050*/  FMUL.FTZ R4, R191, UR59 ;  /* 0x0000003bbf047c20 */ /* 0x000fe20008410000 */
[----:B------:R-:W-:Y:S01]  /*c060*/  FFMA.FTZ R110, R118, UR60, -R5 ;  /* 0x0000003c766e7c23 */ /* 0x000fe20008010805 */
[----:B------:R-:W-:Y:S01]  /*c070*/  FMUL.FTZ R5, R197, UR59 ;  /* 0x0000003bc5057c20 */ /* 0x000fe20008410000 */
[----:B------:R-:W-:Y:S01]  /*c080*/  FFMA.FTZ R103, R176, UR60, -R103 ;  /* 0x0000003cb0677c23 */ /* 0x000fe20008010867 */
[----:B------:R-:W-:Y:S01]  /*c090*/  FFMA.FTZ R107, R173, UR60, -R4 ;  /* 0x0000003cad6b7c23 */ /* 0x000fe20008010804 */
[C---:B------:R-:W-:Y:S01]  /*c0a0*/  FMUL.FTZ R4, R195.reuse, UR59 ;  /* 0x0000003bc3047c20 */ /* 0x040fe20008410000 */
[----:B------:R-:W-:Y:S01]  /*c0b0*/  FFMA.FTZ R118, R94, UR60, -R5 ;  /* 0x0000003c5e767c23 */ /* 0x000fe20008010805 */
[----:B------:R-:W-:Y:S01]  /*c0c0*/  FFMA.FTZ R94, R195, UR60, R120 ;  /* 0x0000003cc35e7c23 */ /* 0x000fe20008010078 */
[----:B------:R-:W-:Y:S01]  /*c0d0*/  FFMA.FTZ R101, R162, UR60, -R101 ;  /* 0x0000003ca2657c23 */ /* 0x000fe20008010865 */
[----:B------:R-:W-:Y:S01]  /*c0e0*/  FFMA.FTZ R119, R95, UR60, -R4 ;  /* 0x0000003c5f777c23 */ /* 0x000fe20008010804 */
[----:B------:R-:W-:Y:S01]  /*c0f0*/  FMUL.FTZ R4, R199, UR59 ;  /* 0x0000003bc7047c20 */ /* 0x000fe20008410000 */
[----:B------:R-:W-:Y:S01]  /*c100*/  FFMA.FTZ R96, R181, UR60, R96 ;  /* 0x0000003cb5607c23 */ /* 0x000fe20008010060 */
[----:B------:R-:W-:Y:S01]  /*c110*/  FFMA.FTZ R97, R182, UR60, -R97 ;  /* 0x0000003cb6617c23 */ /* 0x000fe20008010861 */
[----:B------:R-:W-:Y:S01]  /*c120*/  FFMA.FTZ R68, R185, UR60, R68 ;  /* 0x0000003cb9447c23 */ /* 0x000fe20008010044 */
[C---:B------:R-:W-:Y:S01]  /*c130*/  FFMA.FTZ R95, R3.reuse, UR60, -R4 ;  /* 0x0000003c035f7c23 */ /* 0x040fe20008010804 */
[----:B------:R-:W-:Y:S01]  /*c140*/  FMUL.FTZ R4, R3, UR59 ;  /* 0x0000003b03047c20 */ /* 0x000fe20008410000 */
[----:B------:R-:W-:Y:S01]  /*c150*/  FMUL.FTZ R3, R14, UR59 ;  /* 0x0000003b0e037c20 */ /* 0x000fe20008410000 */
[----:B------:R-:W-:Y:S01]  /*c160*/  FFMA.FTZ R108, R171, UR60, -R108 ;  /* 0x0000003cab6c7c23 */ /* 0x000fe2000801086c */
[----:B------:R-:W-:Y:S01]  /*c170*/  FFMA.FTZ R117, R187, UR60, R186 ;  /* 0x0000003cbb757c23 */ /* 0x000fe200080100ba */
        /* <DEDUP_REMOVED lines=27> */
[----:B------:R-:W-:Y:S01]  /*c330*/  USHF.R.U32.HI UR61, URZ, 0x1, UR35 ;  /* 0x000000013f3d7899 */ /* 0x000fe20008011623 */
[----:B------:R-:W0:Y:S01]  /*c340*/  LDS R3, [R3+0x2100] ;  /* 0x0021000003037984 */ /* 0x000e220000000800 */
        /* <DEDUP_REMOVED lines=19> */
.L_x_7085:
[----:B------:R-:W-:Y:S05]  /*c480*/  BSYNC B0 ;  /* 0x0000000000007941 */ /* 0x000fea0003800000 */
.L_x_7084:
        /* <DEDUP_REMOVED lines=9> */
[C---:B------:R-:W-:Y:S01]  /*c520*/  FMUL.FTZ R132, R149.reuse, R185 ;  /* 0x000000b995847220 */ /* 0x040fe20000410000 */
[----:B------:R-:W-:Y:S01]  /*c530*/  UIMAD UR57, UR57, UR36, URZ ;  /* 0x00000024393972a4 */ /* 0x000fe2000f8e023f */
[----:B------:R-:W-:Y:S01]  /*c540*/  FMUL.FTZ R184, R149, R184 ;  /* 0x000000b895b87220 */ /* 0x000fe20000410000 */
[----:B------:R-:W-:Y:S01]  /*c550*/  UIADD3 UR47, UR60, UR47, URZ ;  /* 0x0000002f3c2f7290 */ /* 0x000fe2000fffe03f */
[----:B0-----:R-:W-:Y:S01]  /*c560*/  FFMA.FTZ R6, -R2, R111, R113 ;  /* 0x0000006f02067223 */ /* 0x001fe20000010171 */
[----:B------:R-:W-:Y:S01]  /*c570*/  UIMAD UR57, UR53, UR37, UR57 ;  /* 0x00000025353972a4 */ /* 0x000fe2000f8e0239 */
[----:B------:R-:W-:Y:S01]  /*c580*/  FADD.FTZ R133, R133, R4 ;  /* 0x0000000485857221 */ /* 0x000fe20000010000 */
[----:B------:R-:W-:Y:S01]  /*c590*/  UIMAD.WIDE.U32 UR46, UR53, UR36, UR46 ;  /* 0x00000024352e72a5 */ /* 0x000fe2000f8e002e */
[----:B------:R-:W-:Y:S01]  /*c5a0*/  FADD.FTZ R111, -R21, R232 ;  /* 0x000000e8156f7221 */ /* 0x000fe20000010100 */
[C---:B------:R-:W-:Y:S01]  /*c5b0*/  FMUL.FTZ R113, R148.reuse, R183 ;  /* 0x000000b794717220 */ /* 0x040fe20000410000 */
[C---:B------:R-:W-:Y:S01]  /*c5c0*/  FMUL.FTZ R4, R221.reuse, R132 ;  /* 0x00000084dd047220 */ /* 0x040fe20000410000 */
[----:B------:R-:W-:Y:S01]  /*c5d0*/  UIADD3 UR47, UR57, UR47, URZ ;  /* 0x0000002f392f7290 */ /* 0x000fe2000fffe03f */
[----:B------:R-:W-:Y:S01]  /*c5e0*/  FMUL.FTZ R7, R148, R182 ;  /* 0x000000b694077220 */ /* 0x000fe20000410000 */
[----:B------:R-:W-:Y:S01]  /*c5f0*/  ULEA UR58, UP0, UR46, UR38, 0x3 ;  /* 0x000000262e3a7291 */ /* 0x000fe2000f80183f */
[-C--:B------:R-:W-:Y:S01]  /*c600*/  FMUL.FTZ R5, R221, R184.reuse ;  /* 0x000000b8dd057220 */ /* 0x080fe20000410000 */
[----:B------:R-:W-:Y:S01]  /*c610*/  UIADD3 UR57, UR7, -UR14, URZ ;  /* 0x8000000e07397290 */ /* 0x000fe2000fffe03f */
[----:B------:R-:W-:Y:S01]  /*c620*/  FADD.FTZ R137, R137, R130 ;  /* 0x0000008289897221 */ /* 0x000fe20000010000 */
[----:B------:R-:W-:Y:S01]  /*c630*/  ULEA.HI.X UR47, UR46, UR39, UR47, 0x3, UP0 ;  /* 0x000000272e2f7291 */ /* 0x000fe200080f1c2f */
[----:B------:R-:W-:Y:S01]  /*c640*/  FADD.FTZ R130, -R20, R233 ;  /* 0x000000e914827221 */ /* 0x000fe20000010100 */
[----:B------:R-:W-:Y:S01]  /*c650*/  UIMAD UR46, UR57, -0x800, URZ ;  /* 0xfffff800392e78a4 */ /* 0x000fe2000f8e023f */
[----:B------:R-:W-:Y:S01]  /*c660*/  FMUL.FTZ R135, R222, R113 ;  /* 0x00000071de877220 */ /* 0x000fe20000410000 */
[----:B------:R-:W-:Y:S01]  /*c670*/  FFMA.FTZ R136, R111, R184, -R4 ;  /* 0x000000b86f887223 */ /* 0x000fe20000010804 */
[----:B------:R-:W0:Y:S01]  /*c680*/  LDC.64 R2, c[0x0][0x380] ;  /* 0x0000e000ff027b82 */ /* 0x000e220000000a00 */
[----:B------:R-:W-:Y:S01]  /*c690*/  LEA R4, P1, R92, UR58, 0x2 ;  /* 0x0000003a5c047c11 */ /* 0x000fe2000f8210ff */
[----:B------:R-:W-:Y:S01]  /*c6a0*/  FFMA.FTZ R134, R132, R111, R5 ;  /* 0x0000006f84867223 */ /* 0x000fe20000010005 */
[-C--:B------:R-:W-:Y:S01]  /*c6b0*/  FMUL.FTZ R138, R222, R7.reuse ;  /* 0x00000007de8a7220 */ /* 0x080fe20000410000 */
[----:B------:R-:W-:Y:S01]  /*c6c0*/  FFMA.FTZ R135, R130, R7, -R135 ;  /* 0x0000000782877223 */ /* 0x000fe20000010887 */
[----:B------:R-:W-:Y:S01]  /*c6d0*/  LEA.HI.X R5, R92, UR47, RZ, 0x2, P1 ;  /* 0x0000002f5c057c11 */ /* 0x000fe200088f14ff */
[----:B------:R-:W-:Y:S01]  /*c6e0*/  FADD.FTZ R133, R133, R134 ;  /* 0x0000008685857221 */ /* 0x000fe20000010000 */
[----:B------:R-:W-:Y:S01]  /*c6f0*/  MOV R7, UR46 ;  /* 0x0000002e00077c02 */ /* 0x000fe20008000f00 */
[----:B------:R-:W-:Y:S01]  /*c700*/  FFMA.FTZ R138, R113, R130, R138 ;  /* 0x00000082718a7223 */ /* 0x000fe2000001008a */
[----:B------:R-:W-:Y:S01]  /*c710*/  FADD.FTZ R136, R137, R136 ;  /* 0x0000008889887221 */ /* 0x000fe20000010000 */
[C---:B------:R-:W-:Y:S01]  /*c720*/  FMUL.FTZ R134, R147.reuse, R181 ;  /* 0x000000b593867220 */ /* 0x040fe20000410000 */
[----:B------:R-:W-:Y:S01]  /*c730*/  FMUL.FTZ R180, R147, R180 ;  /* 0x000000b493b47220 */ /* 0x000fe20000410000 */
[----:B------:R-:W-:-:S04]  /*c740*/  IMAD.WIDE R4, R7, 0x4, R4 ;  /* 0x0000000407047825 */ /* 0x000fc800078e0204 */
[----:B------:R-:W-:Y:S01]  /*c750*/  FADD.FTZ R138, R133, R138 ;  /* 0x0000008a858a7221 */ /* 0x000fe20000010000 */
[----:B------:R-:W-:Y:S01]  /*c760*/  FADD.FTZ R7, R136, R135 ;  /* 0x0000008788077221 */ /* 0x000fe20000010000 */
[----:B------:R-:W-:Y:S01]  /*c770*/  FADD.FTZ R133, -R19, R234 ;  /* 0x000000ea13857221 */ /* 0x000fe20000010100 */
[----:B------:R-:W-:Y:S01]  /*c780*/  FMUL.FTZ R140, R223, R134 ;  /* 0x00000086df8c7220 */ /* 0x000fe20000410000 */
[----:B------:R-:W-:Y:S01]  /*c790*/  FMUL.FTZ R135, R146, R63 ;  /* 0x0000003f92877220 */ /* 0x000fe20000410000 */
[----:B------:R-:W-:Y:S01]  /*c7a0*/  FADD.FTZ R136, -R18, R235 ;  /* 0x000000eb12887221 */ /* 0x000fe20000010100 */
[----:B------:R-:W-:Y:S01]  /*c7b0*/  FMUL.FTZ R139, R146, R162 ;  /* 0x000000a2928b7220 */ /* 0x000fe20000410000 */
[-C--:B------:R-:W-:Y:S01]  /*c7c0*/  FFMA.FTZ R140, R133, R180.reuse, -R140 ;  /* 0x000000b4858c7223 */ /* 0x080fe2000001088c */
[----:B------:R-:W-:Y:S01]  /*c7d0*/  FMUL.FTZ R141, R224, R135 ;  /* 0x00000087e08d7220 */ /* 0x000fe20000410000 */
[----:B------:R-:W-:Y:S01]  /*c7e0*/  USHF.L.U64.HI UR47, UR5, 0x2, UR4 ;  /* 0x00000002052f7899 */ /* 0x000fe20008010204 */
[----:B------:R-:W-:Y:S01]  /*c7f0*/  FMUL.FTZ R137, R223, R180 ;  /* 0x000000b4df897220 */ /* 0x000fe20000410000 */
[----:B------:R-:W-:Y:S01]  /*c800*/  FADD.FTZ R7, R7, R140 ;  /* 0x0000008c07077221 */ /* 0x000fe20000010000 */
[----:B------:R-:W-:Y:S01]  /*c810*/  FFMA.FTZ R140, R136, R139, -R141 ;  /* 0x0000008b888c7223 */ /* 0x000fe2000001088d */
[----:B------:R-:W-:Y:S01]  /*c820*/  USHF.L.U32 UR46, UR5, 0x2, URZ ;  /* 0x00000002052e7899 */ /* 0x000fe2000800063f */
[----:B------:R-:W-:Y:S01]  /*c830*/  FFMA.FTZ R137, R134, R133, R137 ;  /* 0x0000008586897223 */ /* 0x000fe20000010089 */
[----:B0-----:R-:W-:-:S02]  /*c840*/  IMAD R142, R2, UR47, RZ ;  /* 0x0000002f028e7c24 */ /* 0x001fc4000f8e02ff */
[----:B------:R-:W-:Y:S01]  /*c850*/  FADD.FTZ R140, R7, R140 ;  /* 0x0000008c078c7221 */ /* 0x000fe20000010000 */
[C---:B------:R-:W-:Y:S01]  /*c860*/  FMUL.FTZ R7, R145.reuse, R176 ;  /* 0x000000b091077220 */ /* 0x040fe20000410000 */
[----:B------:R-:W-:Y:S01]  /*c870*/  FMUL.FTZ R145, R145, R62 ;  /* 0x0000003e91917220 */ /* 0x000fe20000410000 */
[----:B------:R-:W-:-:S04]  /*c880*/  IMAD.WIDE.U32 R4, R2, UR46, R4 ;  /* 0x0000002e02047c25 */ /* 0x000fc8000f8e0004 */
[----:B------:R-:W-:Y:S01]  /*c890*/  FMUL.FTZ R2, R224, R139 ;  /* 0x0000008be0027220 */ /* 0x000fe20000410000 */
[----:B------:R-:W-:Y:S01]  /*c8a0*/  IADD3 R141, R92, 0x40, RZ ;  /* 0x000000405c8d7810 */ /* 0x000fe20007ffe0ff */
[----:B------:R-:W-:Y:S01]  /*c8b0*/  FADD.FTZ R236, -R17, R236 ;  /* 0x000000ec11ec7221 */ /* 0x000fe20000010100 */
[----:B------:R-:W-:Y:S02]  /*c8c0*/  IMAD R143, R3, UR46, R142 ;  /* 0x0000002e038f7c24 */ /* 0x000fe4000f8e028e */
[----:B------:R-:W-:Y:S01]  /*c8d0*/  FMUL.FTZ R3, R238, R145 ;  /* 0x00000091ee037220 */ /* 0x000fe20000410000 */
[----:B------:R-:W-:Y:S01]  /*c8e0*/  FADD.FTZ R16, R16, R112 ;  /* 0x0000007010107221 */ /* 0x000fe20000010000 */
[----:B------:R-:W-:Y:S01]  /*c8f0*/  FADD.FTZ R137, R138, R137 ;  /* 0x000000898a897221 */ /* 0x000fe20000010000 */
[----:B------:R-:W-:Y:S01]  /*c900*/  FFMA.FTZ R2, R135, R136, R2 ;  /* 0x0000008887027223 */ /* 0x000fe20000010002 */
[----:B------:R-:W-:Y:S01]  /*c910*/  LEA.HI.SX32 R112, R141, R92, 0x1b ;  /* 0x0000005c8d707211 */ /* 0x000fe200078fdaff */
[----:B------:R-:W-:Y:S01]  /*c920*/  FFMA.FTZ R139, R236, R7, -R3 ;  /* 0x00000007ec8b7223 */ /* 0x000fe20000010803 */
[----:B------:R-:W-:Y:S01]  /*c930*/  IADD3 R3, R5, R143, RZ ;  /* 0x0000008f05037210 */ /* 0x000fe20007ffe0ff */
[----:B------:R-:W-:Y:S01]  /*c940*/  FADD.FTZ R5, R137, R2 ;  /* 0x0000000289057221 */ /* 0x000fe20000010000 */
[----:B------:R-:W-:Y:S01]  /*c950*/  LEA R137, R112, R89, 0x2 ;  /* 0x0000005970897211 */ /* 0x000fe200078e10ff */
[----:B------:R-:W-:Y:S01]  /*c960*/  BSSY B0, `(.L_x_7086) ;  /* 0x000000a000007945 */ /* 0x000fe20003800000 */
[----:B------:R-:W-:Y:S01]  /*c970*/  ISETP.GE.AND P1, PT, R106, 0x41, PT ;  /* 0x000000416a00780c */ /* 0x000fe20003f26270 */
[----:B------:R-:W-:Y:S01]  /*c980*/  FADD.FTZ R112, R140, R139 ;  /* 0x0000008b8c707221 */ /* 0x000fe20000010000 */
[----:B------:R-:W-:Y:S01]  /*c990*/  FADD.FTZ R109, R6, -R109 ;  /* 0x8000006d066d7221 */ /* 0x000fe20000010000 */
[----:B------:R-:W-:Y:S01]  /*c9a0*/  MOV R2, R4 ;  /* 0x0000000400027202 */ /* 0x000fe20000000f00 */
[----:B------:R-:W0:Y:S01]  /*c9b0*/  LDS R137, [R137+0x2200] ;  /* 0x0022000089897984 */ /* 0x000e220000000800 */
[----:B------:R-:W-:-:S02]  /*c9c0*/  IADD3 R139, R92, 0x80, RZ ;  /* 0x000000805c8b7810 */ /* 0x000fc40007ffe0ff */
[----:B------:R-:W-:-:S06]  /*c9d0*/  IADD3 R141, R92, 0xc0, RZ ;  /* 0x000000c05c8d7810 */ /* 0x000fcc0007ffe0ff */
[----:B------:R-:W-:Y:S05]  /*c9e0*/  @!P1 BRA `(.L_x_7087) ;  /* 0x0000000000049947 */ /* 0x000fea0003800000 */
[----:B0-----:R1:W-:Y:S02]  /*c9f0*/  REDG.E.ADD.F32.FTZ.RN.STRONG.GPU desc[UR20][R2.64+-0x1f00], R137 ;  /* 0xffe10089020079a6 */ /* 0x0013e4000c10f394 */
.L_x_7087:
[----:B------:R-:W-:Y:S05]  /*ca00*/  BSYNC B0 ;  /* 0x0000000000007941 */ /* 0x000fea0003800000 */
.L_x_7086:
[-C--:B------:R-:W-:Y:S01]  /*ca10*/  LEA.HI.SX32 R4, R139, R92.reuse, 0x1b ;  /* 0x0000005c8b047211 */ /* 0x080fe200078fdaff */
[----:B------:R-:W-:Y:S01]  /*ca20*/  BSSY B0, `(.L_x_7088) ;  /* 0x0000010000007945 */ /* 0x000fe20003800000 */
[----:B01----:R-:W-:Y:S02]  /*ca30*/  IADD3 R137, R92, 0x100, RZ ;  /* 0x000001005c897810 */ /* 0x003fe40007ffe0ff */
[----:B------:R-:W-:Y:S02]  /*ca40*/  LEA R4, R4, R89, 0x2 ;  /* 0x0000005904047211 */ /* 0x000fe400078e10ff */
[-C--:B------:R-:W-:Y:S02]  /*ca50*/  LEA.HI.SX32 R138, R137, R92.reuse, 0x1b ;  /* 0x0000005c898a7211 */ /* 0x080fe400078fdaff */
        /* <DEDUP_REMOVED lines=12> */
.L_x_7089:
[----:B------:R-:W-:Y:S05]  /*cb20*/  BSYNC B0 ;  /* 0x0000000000007941 */ /* 0x000fea0003800000 */
.L_x_7088:
[----:B01----:R0:W1:Y:S01]  /*cb30*/  LDS R137, [R6+0x2400] ;  /* 0x0024000006897984 */ /* 0x0030620000000800 */
[----:B------:R-:W-:Y:S01]  /*cb40*/  BSSY B0, `(.L_x_7090) ;  /* 0x0000006000007945 */ /* 0x000fe20003800000 */
[----:B------:R-:W-:Y:S02]  /*cb50*/  IADD3 R141, R92, 0x180, RZ ;  /* 0x000001805c8d7810 */ /* 0x000fe40007ffe0ff */
[----:B------:R-:W-:Y:S02]  /*cb60*/  LEA.HI.SX32 R4, R139, R92, 0x1b ;  /* 0x0000005c8b047211 */ /* 0x000fe400078fdaff */
[----:B------:R-:W-:Y:S01]  /*cb70*/  LEA R138, R138, R89, 0x2 ;  /* 0x000000598a8a7211 */ /* 0x000fe200078e10ff */
[----:B------:R-:W-:Y:S06]  /*cb80*/  @!P1 BRA `(.L_x_7091) ;  /* 0x0000000000049947 */ /* 0x000fec0003800000 */
[----:B-1----:R2:W-:Y:S02]  /*cb90*/  REDG.E.ADD.F32.FTZ.RN.STRONG.GPU desc[UR20][R2.64+-0x1d00], R137 ;  /* 0xffe30089020079a6 */ /* 0x0025e4000c10f394 */
.L_x_7091:
[----:B------:R-:W-:Y:S05]  /*cba0*/  BSYNC B0 ;  /* 0x0000000000007941 */ /* 0x000fea0003800000 */
.L_x_7090:
[----:B-12---:R1:W2:Y:S01]  /*cbb0*/  LDS R137, [R138+0x2500] ;  /* 0x002500008a897984 */ /* 0x0062a20000000800 */
[----:B------:R-:W-:Y:S01]  /*cbc0*/  BSSY B0, `(.L_x_7092) ;  /* 0x0000006000007945 */ /* 0x000fe20003800000 */
[----:B------:R-:W-:Y:S02]  /*cbd0*/  IADD3 R139, R92, 0x1c0, RZ ;  /* 0x000001c05c8b7810 */ /* 0x000fe40007ffe0ff */
[----:B0-----:R-:W-:Y:S02]  /*cbe0*/  LEA.HI.SX32 R6, R141, R92, 0x1b ;  /* 0x0000005c8d067211 */ /* 0x001fe400078fdaff */
[----:B------:R-:W-:Y:S01]  /*cbf0*/  LEA R140, R4, R89, 0x2 ;  /* 0x00000059048c7211 */ /* 0x000fe200078e10ff */
[----:B------:R-:W-:Y:S06]  /*cc00*/  @!P2 BRA `(.L_x_7093) ;  /* 0x000000000004a947 */ /* 0x000fec0003800000 */
[----:B--2---:R0:W-:Y:S02]  /*cc10*/  REDG.E.ADD.F32.FTZ.RN.STRONG.GPU desc[UR20][R2.64+-0x1c00], R137 ;  /* 0xffe40089020079a6 */ /* 0x0041e4000c10f394 */
.L_x_7093:
[----:B------:R-:W-:Y:S05]  /*cc20*/  BSYNC B0 ;  /* 0x0000000000007941 */ /* 0x000fea0003800000 */
.L_x_7092:
[----:B0-2---:R0:W2:Y:S01]  /*cc30*/  LDS R137, [R140+0x2600] ;  /* 0x002600008c897984 */ /* 0x0050a20000000800 */
[----:B------:R-:W-:Y:S01]  /*cc40*/  BSSY B0, `(.L_x_7094) ;  /* 0x0000005000007945 */ /* 0x000fe20003800000 */
[----:B------:R-:W-:Y:S02]  /*cc50*/  LEA.HI.SX32 R4, R139, R92, 0x1b ;  /* 0x0000005c8b047211 */ /* 0x000fe400078fdaff */
[----:B------:R-:W-:Y:S01]  /*cc60*/  LEA R6, R6, R89, 0x2 ;  /* 0x0000005906067211 */ /* 0x000fe200078e10ff */
[----:B------:R-:W-:Y:S06]  /*cc70*/  @!P3 BRA `(.L_x_7095) ;  /* 0x000000000004b947 */ /* 0x000fec0003800000 */
[----:B--2---:R4:W-:Y:S02]  /*cc80*/  REDG.E.ADD.F32.FTZ.RN.STRONG.GPU desc[UR20][R2.64+-0x1b00], R137 ;  /* 0xffe50089020079a6 */ /* 0x0049e4000c10f394 */
.L_x_7095:
[----:B------:R-:W-:Y:S05]  /*cc90*/  BSYNC B0 ;  /* 0x0000000000007941 */ /* 0x000fea0003800000 */
.L_x_7094:
[----:B--2-4-:R2:W4:Y:S01]  /*cca0*/  LDS R137, [R6+0x2700] ;  /* 0x0027000006897984 */ /* 0x0145220000000800 */
[----:B------:R-:W-:Y:S01]  /*ccb0*/  BSSY B0, `(.L_x_7096) ;  /* 0x0000004000007945 */ /* 0x000fe20003800000 */
[----:B------:R-:W-:-:S03]  /*ccc0*/  LEA R4, R4, R89, 0x2 ;  /* 0x0000005904047211 */ /* 0x000fc600078e10ff */
[----:B------:R-:W-:Y:S05]  /*ccd0*/  @!P4 BRA `(.L_x_7097) ;  /* 0x000000000004c947 */ /* 0x000fea0003800000 */
[----:B----4-:R4:W-:Y:S02]  /*cce0*/  REDG.E.ADD.F32.FTZ.RN.STRONG.GPU desc[UR20][R2.64+-0x1a00], R137 ;  /* 0xffe60089020079a6 */ /* 0x0109e4000c10f394 */
.L_x_7097:
[----:B------:R-:W-:Y:S05]  /*ccf0*/  BSYNC B0 ;  /* 0x0000000000007941 */ /* 0x000fea0003800000 */
.L_x_7096:
[----:B----4-:R4:W0:Y:S01]  /*cd00*/  LDS R137, [R4+0x2800] ;  /* 0x0028000004897984 */ /* 0x0108220000000800 */
[----:B------:R-:W-:Y:S01]  /*cd10*/  BSSY B0, `(.L_x_7098) ;  /* 0x0000005000007945 */ /* 0x000fe20003800000 */
[C---:B------:R-:W-:Y:S02]  /*cd20*/  IADD3 R141, R92.reuse, 0x200, RZ ;  /* 0x000002005c8d7810 */ /* 0x040fe40007ffe0ff */
[----:B------:R-:W-:Y:S01]  /*cd30*/  IADD3 R139, R92, 0x240, RZ ;  /* 0x000002405c8b7810 */ /* 0x000fe20007ffe0ff */
[----:B------:R-:W-:Y:S06]  /*cd40*/  @!P5 BRA `(.L_x_7099) ;  /* 0x000000000004d947 */ /* 0x000fec0003800000 */
[----:B0-----:R0:W-:Y:S02]  /*cd50*/  REDG.E.ADD.F32.FTZ.RN.STRONG.GPU desc[UR20][R2.64+-0x1900], R137 ;  /* 0xffe70089020079a6 */ /* 0x0011e4000c10f394 */
.L_x_7099:
[----:B------:R-:W-:Y:S05]  /*cd60*/  BSYNC B0 ;  /* 0x0000000000007941 */ /* 0x000fea0003800000 */
.L_x_7098:
[-C--:B----4-:R-:W-:Y:S01]  /*cd70*/  LEA.HI.SX32 R4, R141, R92.reuse, 0x1b ;  /* 0x0000005c8d047211 */ /* 0x090fe200078fdaff */
[----:B------:R-:W-:Y:S01]  /*cd80*/  BSSY B0, `(.L_x_7100) ;  /* 0x0000010000007945 */ /* 0x000fe20003800000 */
[----:B0-----:R-:W-:Y:S02]  /*cd90*/  IADD3 R137, R92, 0x280, RZ ;  /* 0x000002805c897810 */ /* 0x001fe40007ffe0ff */
[----:B------:R-:W-:Y:S02]  /*cda0*/  LEA R4, R4, R89, 0x2 ;  /* 0x0000005904047211 */ /* 0x000fe400078e10ff */
[-C--:B-1----:R-:W-:Y:S02]  /*cdb0*/  LEA.HI.SX32 R138, R137, R92.reuse, 0x1b ;  /* 0x0000005c898a7211 */ /* 0x082fe400078fdaff */
[----:B------:R-:W-:Y:S01]  /*cdc0*/  ISETP.GE.AND P6, PT, R106, 0x201, PT ;  /* 0x000002016a00780c */ /* 0x000fe20003fc6270 */
[----:B------:R0:W1:Y:S01]  /*cdd0*/  LDS R137, [R4+0x2900] ;  /* 0x0029000004897984 */ /* 0x0000620000000800 */
[----:B--2---:R-:W-:-:S02]  /*cde0*/  LEA.HI.SX32 R6, R139, R92, 0x1b ;  /* 0x0000005c8b067211 */ /* 0x004fc400078fdaff */
        /* <DEDUP_REMOVED lines=9> */
.L_x_7101:
[----:B------:R-:W-:Y:S05]  /*ce80*/  BSYNC B0 ;  /* 0x0000000000007941 */ /* 0x000fea0003800000 */
.L_x_7100:
[----:B01----:R0:W1:Y:S01]  /*ce90*/  LDS R137, [R6+0x2a00] ;  /* 0x002a000006897984 */ /* 0x0030620000000800 */
[----:B------:R-:W-:Y:S01]  /*cea0*/  BSSY B0, `(.L_x_7102) ;  /* 0x0000006000007945 */ /* 0x000fe20003800000 */
[----:B------:R-:W-:Y:S02]  /*ceb0*/  IADD3 R141, R92, 0x300, RZ ;  /* 0x000003005c8d7810 */ /* 0x000fe40007ffe0ff */
[----:B------:R-:W-:Y:S02]  /*cec0*/  LEA.HI.SX32 R4, R139, R92, 0x1b ;  /* 0x0000005c8b047211 */ /* 0x000fe400078fdaff */
[----:B------:R-:W-:Y:S01]  /*ced0*/  LEA R138, R138, R89, 0x2 ;  /* 0x000000598a8a7211 */ /* 0x000fe200078e10ff */
[----:B------:R-:W-:Y:S06]  /*cee0*/  @!P1 BRA `(.L_x_7103) ;  /* 0x0000000000049947 */ /* 0x000fec0003800000 */
[----:B-1----:R2:W-:Y:S02]  /*cef0*/  REDG.E.ADD.F32.FTZ.RN.STRONG.GPU desc[UR20][R2.64+-0x1700], R137 ;  /* 0xffe90089020079a6 */ /* 0x0025e4000c10f394 */
.L_x_7103:
[----:B------:R-:W-:Y:S05]  /*cf00*/  BSYNC B0 ;  /* 0x0000000000007941 */ /* 0x000fea0003800000 */
.L_x_7102:
[----:B-12---:R1:W2:Y:S01]  /*cf10*/  LDS R137, [R138+0x2b00] ;  /* 0x002b00008a897984 */ /* 0x0062a20000000800 */
[----:B------:R-:W-:Y:S01]  /*cf20*/  BSSY B0, `(.L_x_7104) ;  /* 0x0000006000007945 */ /* 0x000fe20003800000 */
[----:B------:R-:W-:Y:S02]  /*cf30*/  IADD3 R139, R92, 0x340, RZ ;  /* 0x000003405c8b7810 */ /* 0x000fe40007ffe0ff */
[----:B0-----:R-:W-:Y:S02]  /*cf40*/  LEA.HI.SX32 R6, R141, R92, 0x1b ;  /* 0x0000005c8d067211 */ /* 0x001fe400078fdaff */
[----:B------:R-:W-:Y:S01]  /*cf50*/  LEA R140, R4, R89, 0x2 ;  /* 0x00000059048c7211 */ /* 0x000fe200078e10ff */
[----:B------:R-:W-:Y:S06]  /*cf60*/  @!P2 BRA `(.L_x_7105) ;  /* 0x000000000004a947 */ /* 0x000fec0003800000 */
[----:B--2---:R0:W-:Y:S02]  /*cf70*/  REDG.E.ADD.F32.FTZ.RN.STRONG.GPU desc[UR20][R2.64+-0x1600], R137 ;  /* 0xffea0089020079a6 */ /* 0x0041e4000c10f394 */
.L_x_7105:
[----:B------:R-:W-:Y:S05]  /*cf80*/  BSYNC B0 ;  /* 0x0000000000007941 */ /* 0x000fea0003800000 */
.L_x_7104:
[----:B0-2---:R0:W2:Y:S01]  /*cf90*/  LDS R137, [R140+0x2c00] ;  /* 0x002c00008c897984 */ /* 0x0050a20000000800 */
[----:B------:R-:W-:Y:S01]  /*cfa0*/  BSSY B0, `(.L_x_7106) ;  /* 0x0000005000007945 */ /* 0x000fe20003800000 */
[----:B------:R-:W-:Y:S02]  /*cfb0*/  LEA.HI.SX32 R4, R139, R92, 0x1b ;  /* 0x0000005c8b047211 */ /* 0x000fe400078fdaff */
[----:B------:R-:W-:Y:S01]  /*cfc0*/  LEA R6, R6, R89, 0x2 ;  /* 0x0000005906067211 */ /* 0x000fe200078e10ff */
[----:B------:R-:W-:Y:S06]  /*cfd0*/  @!P3 BRA `(.L_x_7107) ;  /* 0x000000000004b947 */ /* 0x000fec0003800000 */
[----:B--2---:R4:W-:Y:S02]  /*cfe0*/  REDG.E.ADD.F32.FTZ.RN.STRONG.GPU desc[UR20][R2.64+-0x1500], R137 ;  /* 0xffeb0089020079a6 */ /* 0x0049e4000c10f394 */
.L_x_7107:
[----:B------:R-:W-:Y:S05]  /*cff0*/  BSYNC B0 ;  /* 0x0000000000007941 */ /* 0x000fea0003800000 */
.L_x_7106:
[----:B--2-4-:R2:W4:Y:S01]  /*d000*/  LDS R137, [R6+0x2d00] ;  /* 0x002d000006897984 */ /* 0x0145220000000800 */
[----:B------:R-:W-:Y:S01]  /*d010*/  BSSY B0, `(.L_x_7108) ;  /* 0x0000004000007945 */ /* 0x000fe20003800000 */
[----:B------:R-:W-:-:S03]  /*d020*/  LEA R4, R4, R89, 0x2 ;  /* 0x0000005904047211 */ /* 0x000fc600078e10ff */
[----:B------:R-:W-:Y:S05]  /*d030*/  @!P4 BRA `(.L_x_7109) ;  /* 0x000000000004c947 */ /* 0x000fea0003800000 */
[----:B----4-:R4:W-:Y:S02]  /*d040*/  REDG.E.ADD.F32.FTZ.RN.STRONG.GPU desc[UR20][R2.64+-0x1400], R137 ;  /* 0xffec0089020079a6 */ /* 0x0109e4000c10f394 */
.L_x_7109:
[----:B------:R-:W-:Y:S05]  /*d050*/  BSYNC B0 ;  /* 0x0000000000007941 */ /* 0x000fea0003800000 */
.L_x_7108:
[----:B----4-:R4:W0:Y:S01]  /*d060*/  LDS R137, [R4+0x2e00] ;  /* 0x002e000004897984 */ /* 0x0108220000000800 */
[----:B------:R-:W-:Y:S01]  /*d070*/  BSSY B0, `(.L_x_7110) ;  /* 0x0000005000007945 */ /* 0x000fe20003800000 */
[C---:B------:R-:W-:Y:S02]  /*d080*/  IADD3 R139, R92.reuse, 0x380, RZ ;  /* 0x000003805c8b7810 */ /* 0x040fe40007ffe0ff */
[----:B------:R-:W-:Y:S01]  /*d090*/  IADD3 R141, R92, 0x3c0, RZ ;  /* 0x000003c05c8d7810 */ /* 0x000fe20007ffe0ff */
[----:B------:R-:W-:Y:S06]  /*d0a0*/  @!P5 BRA `(.L_x_7111) ;  /* 0x000000000004d947 */ /* 0x000fec0003800000 */
[----:B0-----:R0:W-:Y:S02]  /*d0b0*/  REDG.E.ADD.F32.FTZ.RN.STRONG.GPU desc[UR20][R2.64+-0x1300], R137 ;  /* 0xffed0089020079a6 */ /* 0x0011e4000c10f394 */
.L_x_7111:
[----:B------:R-:W-:Y:S05]  /*d0c0*/  BSYNC B0 ;  /* 0x0000000000007941 */ /* 0x000fea0003800000 */
.L_x_7110:
        /* <DEDUP_REMOVED lines=17> */
.L_x_7113:
[----:B------:R-:W-:Y:S05]  /*d1e0*/  BSYNC B0 ;  /* 0x0000000000007941 */ /* 0x000fea0003800000 */
.L_x_7112:
[----:B01----:R0:W1:Y:S01]  /*d1f0*/  LDS R137, [R6+0x3000] ;  /* 0x0030000006897984 */ /* 0x0030620000000800 */
[----:B------:R-:W-:Y:S01]  /*d200*/  BSSY B0, `(.L_x_7114) ;  /* 0x0000006000007945 */ /* 0x000fe20003800000 */
[----:B------:R-:W-:Y:S02]  /*d210*/  IADD3 R141, R92, 0x480, RZ ;  /* 0x000004805c8d7810 */ /* 0x000fe40007ffe0ff */
[----:B------:R-:W-:Y:S02]  /*d220*/  LEA.HI.SX32 R4, R139, R92, 0x1b ;  /* 0x0000005c8b047211 */ /* 0x000fe400078fdaff */
[----:B------:R-:W-:Y:S01]  /*d230*/  LEA R138, R138, R89, 0x2 ;  /* 0x000000598a8a7211 */ /* 0x000fe200078e10ff */
[----:B------:R-:W-:Y:S06]  /*d240*/  @!P1 BRA `(.L_x_7115) ;  /* 0x0000000000049947 */ /* 0x000fec0003800000 */
[----:B-1----:R2:W-:Y:S02]  /*d250*/  REDG.E.ADD.F32.FTZ.RN.STRONG.GPU desc[UR20][R2.64+-0x1100], R137 ;  /* 0xffef0089020079a6 */ /* 0x0025e4000c10f394 */
.L_x_7115:
[----:B------:R-:W-:Y:S05]  /*d260*/  BSYNC B0 ;  /* 0x0000000000007941 */ /* 0x000fea0003800000 */
.L_x_7114:
[----:B-12---:R1:W2:Y:S01]  /*d270*/  LDS R137, [R138+0x3100] ;  /* 0x003100008a897984 */ /* 0x0062a20000000800 */
[----:B------:R-:W-:Y:S01]  /*d280*/  BSSY B0, `(.L_x_7116) ;  /* 0x0000006000007945 */ /* 0x000fe20003800000 */
[----:B------:R-:W-:Y:S02]  /*d290*/  IADD3 R139, R92, 0x4c0, RZ ;  /* 0x000004c05c8b7810 */ /* 0x000fe40007ffe0ff */
[----:B0-----:R-:W-:Y:S02]  /*d2a0*/  LEA.HI.SX32 R6, R141, R92, 0x1b ;  /* 0x0000005c8d067211 */ /* 0x001fe400078fdaff */
[----:B------:R-:W-:Y:S01]  /*d2b0*/  LEA R140, R4, R89, 0x2 ;  /* 0x00000059048c7211 */ /* 0x000fe200078e10ff */
[----:B------:R-:W-:Y:S06]  /*d2c0*/  @!P2 BRA `(.L_x_7117) ;  /* 0x000000000004a947 */ /* 0x000fec0003800000 */
[----:B--2---:R0:W-:Y:S02]  /*d2d0*/  REDG.E.ADD.F32.FTZ.RN.STRONG.GPU desc[UR20][R2.64+-0x1000], R137 ;  /* 0xfff00089020079a6 */ /* 0x0041e4000c10f394 */
.L_x_7117:
[----:B------:R-:W-:Y:S05]  /*d2e0*/  BSYNC B0 ;  /* 0x0000000000007941 */ /* 0x000fea0003800000 */
.L_x_7116:
[----:B0-2---:R0:W2:Y:S01]  /*d2f0*/  LDS R137, [R140+0x3200] ;  /* 0x003200008c897984 */ /* 0x0050a20000000800 */
[----:B------:R-:W-:Y:S01]  /*d300*/  BSSY B0, `(.L_x_7118) ;  /* 0x0000005000007945 */ /* 0x000fe20003800000 */
[----:B------:R-:W-:Y:S02]  /*d310*/  LEA.HI.SX32 R4, R139, R92, 0x1b ;  /* 0x0000005c8b047211 */ /* 0x000fe400078fdaff */
[----:B------:R-:W-:Y:S01]  /*d320*/  LEA R6, R6, R89, 0x2 ;  /* 0x0000005906067211 */ /* 0x000fe200078e10ff */
[----:B------:R-:W-:Y:S06]  /*d330*/  @!P3 BRA `(.L_x_7119) ;  /* 0x000000000004b947 */ /* 0x000fec0003800000 */
[----:B--2---:R4:W-:Y:S02]  /*d340*/  REDG.E.ADD.F32.FTZ.RN.STRONG.GPU desc[UR20][R2.64+-0xf00], R137 ;  /* 0xfff10089020079a6 */ /* 0x0049e4000c10f394 */
.L_x_7119:
[----:B------:R-:W-:Y:S05]  /*d350*/  BSYNC B0 ;  /* 0x0000000000007941 */ /* 0x000fea0003800000 */
.L_x_7118:
[----:B--2-4-:R2:W4:Y:S01]  /*d360*/  LDS R137, [R6+0x3300] ;  /* 0x0033000006897984 */ /* 0x0145220000000800 */
[----:B------:R-:W-:Y:S01]  /*d370*/  BSSY B0, `(.L_x_7120) ;  /* 0x0000004000007945 */ /* 0x000fe20003800000 */
[----:B------:R-:W-:-:S03]  /*d380*/  LEA R4, R4, R89, 0x2 ;  /* 0x0000005904047211 */ /* 0x000fc600078e10ff */
[----:B------:R-:W-:Y:S05]  /*d390*/  @!P4 BRA `(.L_x_7121) ;  /* 0x000000000004c947 */ /* 0x000fea0003800000 */
[----:B----4-:R4:W-:Y:S02]  /*d3a0*/  REDG.E.ADD.F32.FTZ.RN.STRONG.GPU desc[UR20][R2.64+-0xe00], R137 ;  /* 0xfff20089020079a6 */ /* 0x0109e4000c10f394 */
.L_x_7121:
[----:B------:R-:W-:Y:S05]  /*d3b0*/  BSYNC B0 ;  /* 0x0000000000007941 */ /* 0x000fea0003800000 */
.L_x_7120:
[----:B----4-:R4:W0:Y:S01]  /*d3c0*/  LDS R137, [R4+0x3400] ;  /* 0x0034000004897984 */ /* 0x0108220000000800 */
[----:B------:R-:W-:Y:S01]  /*d3d0*/  BSSY B0, `(.L_x_7122) ;  /* 0x0000005000007945 */ /* 0x000fe20003800000 */
[C---:B------:R-:W-:Y:S02]  /*d3e0*/  IADD3 R139, R92.reuse, 0x500, RZ ;  /* 0x000005005c8b7810 */ /* 0x040fe40007ffe0ff */
[----:B------:R-:W-:Y:S01]  /*d3f0*/  IADD3 R141, R92, 0x540, RZ ;  /* 0x000005405c8d7810 */ /* 0x000fe20007ffe0ff */
[----:B------:R-:W-:Y:S06]  /*d400*/  @!P5 BRA `(.L_x_7123) ;  /* 0x000000000004d947 */ /* 0x000fec0003800000 */
[----:B0-----:R0:W-:Y:S02]  /*d410*/  REDG.E.ADD.F32.FTZ.RN.STRONG.GPU desc[UR20][R2.64+-0xd00], R137 ;  /* 0xfff30089020079a6 */ /* 0x0011e4000c10f394 */
.L_x_7123:
[----:B------:R-:W-:Y:S05]  /*d420*/  BSYNC B0 ;  /* 0x0000000000007941 */ /* 0x000fea0003800000 */
.L_x_7122:
        /* <DEDUP_REMOVED lines=17> */
.L_x_7125:
[----:B------:R-:W-:Y:S05]  /*d540*/  BSYNC B0 ;  /* 0x0000000000007941 */ /* 0x000fea0003800000 */
.L_x_7124:
[----:B01----:R0:W1:Y:S01]  /*d550*/  LDS R137, [R6+0x3600] ;  /* 0x0036000006897984 */ /* 0x0030620000000800 */
[----:B------:R-:W-:Y:S01]  /*d560*/  BSSY B0, `(.L_x_7126) ;  /* 0x0000006000007945 */ /* 0x000fe20003800000 */
[----:B------:R-:W-:Y:S02]  /*d570*/  IADD3 R141, R92, 0x600, RZ ;  /* 0x000006005c8d7810 */ /* 0x000fe40007ffe0ff */
[----:B------:R-:W-:Y:S02]  /*d580*/  LEA.HI.SX32 R4, R139, R92, 0x1b ;  /* 0x0000005c8b047211 */ /* 0x000fe400078fdaff */
[----:B------:R-:W-:Y:S01]  /*d590*/  LEA R138, R138, R89, 0x2 ;  /* 0x000000598a8a7211 */ /* 0x000fe200078e10ff */
[----:B------:R-:W-:Y:S06]  /*d5a0*/  @!P1 BRA `(.L_x_7127) ;  /* 0x0000000000049947 */ /* 0x000fec0003800000 */
[----:B-1----:R2:W-:Y:S02]  /*d5b0*/  REDG.E.ADD.F32.FTZ.RN.STRONG.GPU desc[UR20][R2.64+-0xb00], R137 ;  /* 0xfff50089020079a6 */ /* 0x0025e4000c10f394 */
.L_x_7127:
[----:B------:R-:W-:Y:S05]  /*d5c0*/  BSYNC B0 ;  /* 0x0000000000007941 */ /* 0x000fea0003800000 */
.L_x_7126:
[----:B-12---:R1:W2:Y:S01]  /*d5d0*/  LDS R137, [R138+0x3700] ;  /* 0x003700008a897984 */ /* 0x0062a20000000800 */
[----:B------:R-:W-:Y:S01]  /*d5e0*/  BSSY B0, `(.L_x_7128) ;  /* 0x0000006000007945 */ /* 0x000fe20003800000 */
[----:B------:R-:W-:Y:S02]  /*d5f0*/  IADD3 R139, R92, 0x640, RZ ;  /* 0x000006405c8b7810 */ /* 0x000fe40007ffe0ff */
[----:B0-----:R-:W-:Y:S02]  /*d600*/  LEA.HI.SX32 R6, R141, R92, 0x1b ;  /* 0x0000005c8d067211 */ /* 0x001fe400078fdaff */
[----:B------:R-:W-:Y:S01]  /*d610*/  LEA R140, R4, R89, 0x2 ;  /* 0x00000059048c7211 */ /* 0x000fe200078e10ff */
[----:B------:R-:W-:Y:S06]  /*d620*/  @!P2 BRA `(.L_x_7129) ;  /* 0x000000000004a947 */ /* 0x000fec0003800000 */
[----:B--2---:R0:W-:Y:S02]  /*d630*/  REDG.E.ADD.F32.FTZ.RN.STRONG.GPU desc[UR20][R2.64+-0xa00], R137 ;  /* 0xfff60089020079a6 */ /* 0x0041e4000c10f394 */
.L_x_7129:
[----:B------:R-:W-:Y:S05]  /*d640*/  BSYNC B0 ;  /* 0x0000000000007941 */ /* 0x000fea0003800000 */
.L_x_7128:
[----:B0-2---:R0:W2:Y:S01]  /*d650*/  LDS R137, [R140+0x3800] ;  /* 0x003800008c897984 */ /* 0x0050a20000000800 */
[----:B------:R-:W-:Y:S01]  /*d660*/  BSSY B0, `(.L_x_7130) ;  /* 0x0000005000007945 */ /* 0x000fe20003800000 */
[----:B------:R-:W-:Y:S02]  /*d670*/  LEA.HI.SX32 R4, R139, R92, 0x1b ;  /* 0x0000005c8b047211 */ /* 0x000fe400078fdaff */
[----:B------:R-:W-:Y:S01]  /*d680*/  LEA R6, R6, R89, 0x2 ;  /* 0x0000005906067211 */ /* 0x000fe200078e10ff */
[----:B------:R-:W-:Y:S06]  /*d690*/  @!P3 BRA `(.L_x_7131) ;  /* 0x000000000004b947 */ /* 0x000fec0003800000 */
[----:B--2---:R4:W-:Y:S02]  /*d6a0*/  REDG.E.ADD.F32.FTZ.RN.STRONG.GPU desc[UR20][R2.64+-0x900], R137 ;  /* 0xfff70089020079a6 */ /* 0x0049e4000c10f394 */
.L_x_7131:
[----:B------:R-:W-:Y:S05]  /*d6b0*/  BSYNC B0 ;  /* 0x0000000000007941 */ /* 0x000fea0003800000 */
.L_x_7130:
[----:B--2-4-:R2:W4:Y:S01]  /*d6c0*/  LDS R137, [R6+0x3900] ;  /* 0x0039000006897984 */ /* 0x0145220000000800 */
[----:B------:R-:W-:Y:S01]  /*d6d0*/  BSSY B0, `(.L_x_7132) ;  /* 0x0000004000007945 */ /* 0x000fe20003800000 */
[----:B------:R-:W-:-:S03]  /*d6e0*/  LEA R4, R4, R89, 0x2 ;  /* 0x0000005904047211 */ /* 0x000fc600078e10ff */
[----:B------:R-:W-:Y:S05]  /*d6f0*/  @!P4 BRA `(.L_x_7133) ;  /* 0x000000000004c947 */ /* 0x000fea0003800000 */
[----:B----4-:R4:W-:Y:S02]  /*d700*/  REDG.E.ADD.F32.FTZ.RN.STRONG.GPU desc[UR20][R2.64+-0x800], R137 ;  /* 0xfff80089020079a6 */ /* 0x0109e4000c10f394 */
.L_x_7133:
[----:B------:R-:W-:Y:S05]  /*d710*/  BSYNC B0 ;  /* 0x0000000000007941 */ /* 0x000fea0003800000 */
.L_x_7132:
[----:B----4-:R4:W0:Y:S01]  /*d720*/  LDS R137, [R4+0x3a00] ;  /* 0x003a000004897984 */ /* 0x0108220000000800 */
[----:B------:R-:W-:Y:S01]  /*d730*/  BSSY B0, `(.L_x_7134) ;  /* 0x0000005000007945 */ /* 0x000fe20003800000 */
[C---:B------:R-:W-:Y:S02]  /*d740*/  IADD3 R139, R92.reuse, 0x680, RZ ;  /* 0x000006805c8b7810 */ /* 0x040fe40007ffe0ff */
[----:B------:R-:W-:Y:S01]  /*d750*/  IADD3 R141, R92, 0x6c0, RZ ;  /* 0x000006c05c8d7810 */ /* 0x000fe20007ffe0ff */
[----:B------:R-:W-:Y:S06]  /*d760*/  @!P5 BRA `(.L_x_7135) ;  /* 0x000000000004d947 */ /* 0x000fec0003800000 */
[----:B0-----:R0:W-:Y:S02]  /*d770*/  REDG.E.ADD.F32.FTZ.RN.STRONG.GPU desc[UR20][R2.64+-0x700], R137 ;  /* 0xfff90089020079a6 */ /* 0x0011e4000c10f394 */
.L_x_7135:
[----:B------:R-:W-:Y:S05]  /*d780*/  BSYNC B0 ;  /* 0x0000000000007941 */ /* 0x000fea0003800000 */
.L_x_7134:
        /* <DEDUP_REMOVED lines=17> */
.L_x_7137:
[----:B------:R-:W-:Y:S05]  /*d8a0*/  BSYNC B0 ;  /* 0x0000000000007941 */ /* 0x000fea0003800000 */
.L_x_7136:
[----:B01----:R0:W1:Y:S01]  /*d8b0*/  LDS R137, [R6+0x3c00] ;  /* 0x003c000006897984 */ /* 0x0030620000000800 */
[----:B------:R-:W-:Y:S01]  /*d8c0*/  BSSY B0, `(.L_x_7138) ;  /* 0x0000006000007945 */ /* 0x000fe20003800000 */
[----:B------:R-:W-:Y:S02]  /*d8d0*/  IADD3 R141, R92, 0x780, RZ ;  /* 0x000007805c8d7810 */ /* 0x000fe40007ffe0ff */
[----:B------:R-:W-:Y:S02]  /*d8e0*/  LEA.HI.SX32 R4, R139, R92, 0x1b ;  /* 0x0000005c8b047211 */ /* 0x000fe400078fdaff */
[----:B------:R-:W-:Y:S01]  /*d8f0*/  LEA R138, R138, R89, 0x2 ;  /* 0x000000598a8a7211 */ /* 0x000fe200078e10ff */
[----:B------:R-:W-:Y:S06]  /*d900*/  @!P1 BRA `(.L_x_7139) ;  /* 0x0000000000049947 */ /* 0x000fec0003800000 */
[----:B-1----:R2:W-:Y:S02]  /*d910*/  REDG.E.ADD.F32.FTZ.RN.STRONG.GPU desc[UR20][R2.64+-0x500], R137 ;  /* 0xfffb0089020079a6 */ /* 0x0025e4000c10f394 */
.L_x_7139:
[----:B------:R-:W-:Y:S05]  /*d920*/  BSYNC B0 ;  /* 0x0000000000007941 */ /* 0x000fea0003800000 */
.L_x_7138:
[----:B-12---:R1:W2:Y:S01]  /*d930*/  LDS R137, [R138+0x3d00] ;  /* 0x003d00008a897984 */ /* 0x0062a20000000800 */
[----:B------:R-:W-:Y:S01]  /*d940*/  BSSY B0, `(.L_x_7140) ;  /* 0x0000006000007945 */ /* 0x000fe20003800000 */
[----:B------:R-:W-:Y:S02]  /*d950*/  IADD3 R139, R92, 0x7c0, RZ ;  /* 0x000007c05c8b7810 */ /* 0x000fe40007ffe0ff */
[----:B0-----:R-:W-:Y:S02]  /*d960*/  LEA.HI.SX32 R6, R141, R92, 0x1b ;  /* 0x0000005c8d067211 */ /* 0x001fe400078fdaff */
[----:B------:R-:W-:Y:S01]  /*d970*/  LEA R140, R4, R89, 0x2 ;  /* 0x00000059048c7211 */ /* 0x000fe200078e10ff */
[----:B------:R-:W-:Y:S06]  /*d980*/  @!P2 BRA `(.L_x_7141) ;  /* 0x000000000004a947 */ /* 0x000fec0003800000 */
[----:B--2---:R0:W-:Y:S02]  /*d990*/  REDG.E.ADD.F32.FTZ.RN.STRONG.GPU desc[UR20][R2.64+-0x400], R137 ;  /* 0xfffc0089020079a6 */ /* 0x0041e4000c10f394 */
.L_x_7141:
[----:B------:R-:W-:Y:S05]  /*d9a0*/  BSYNC B0 ;  /* 0x0000000000007941 */ /* 0x000fea0003800000 */
.L_x_7140:
[----:B------:R-:W-:Y:S01]  /*d9b0*/  FMUL.FTZ R4, R238, R7 ;  /* 0x00000007ee047220 */ /* 0x000fe20000410000 */
[----:B------:R-:W-:Y:S01]  /*d9c0*/  BSSY B0, `(.L_x_7142) ;  /* 0x0000006000007945 */ /* 0x000fe20003800000 */
[----:B------:R4:W0:Y:S01]  /*d9d0*/  LDS R7, [R140+0x3e00] ;  /* 0x003e00008c077984 */ /* 0x0008220000000800 */
[----:B------:R-:W-:Y:S02]  /*d9e0*/  LEA.HI.SX32 R106, R139, R92, 0x1b ;  /* 0x0000005c8b6a7211 */ /* 0x000fe400078fdaff */
[----:B------:R-:W-:Y:S01]  /*d9f0*/  LEA R6, R6, R89, 0x2 ;  /* 0x0000005906067211 */ /* 0x000fe200078e10ff */
[----:B------:R-:W-:Y:S06]  /*da00*/  @!P3 BRA `(.L_x_7143) ;  /* 0x000000000004b947 */ /* 0x000fec0003800000 */
[----:B0-----:R0:W-:Y:S02]  /*da10*/  REDG.E.ADD.F32.FTZ.RN.STRONG.GPU desc[UR20][R2.64+-0x300], R7 ;  /* 0xfffd0007020079a6 */ /* 0x0011e4000c10f394 */
.L_x_7143:
[----:B------:R-:W-:Y:S05]  /*da20*/  BSYNC B0 ;  /* 0x0000000000007941 */ /* 0x000fea0003800000 */
.L_x_7142:
[----:B0-----:R0:W0:Y:S01]  /*da30*/  LDS R7, [R6+0x3f00] ;  /* 0x003f000006077984 */ /* 0x0010220000000800 */
[----:B------:R-:W-:Y:S01]  /*da40*/  BSSY B0, `(.L_x_7144) ;  /* 0x0000005000007945 */ /* 0x000fe20003800000 */
[----:B------:R-:W-:Y:S01]  /*da50*/  LEA R106, R106, R89, 0x2 ;  /* 0x000000596a6a7211 */ /* 0x000fe200078e10ff */
[----:B------:R-:W-:Y:S02]  /*da60*/  FFMA.FTZ R4, R145, R236, R4 ;  /* 0x000000ec91047223 */ /* 0x000fe40000010004 */
[----:B------:R-:W-:Y:S05]  /*da70*/  @!P4 BRA `(.L_x_7145) ;  /* 0x000000000004c947 */ /* 0x000fea0003800000 */
[----:B0-----:R0:W-:Y:S02]  /*da80*/  REDG.E.ADD.F32.FTZ.RN.STRONG.GPU desc[UR20][R2.64+-0x200], R7 ;  /* 0xfffe0007020079a6 */ /* 0x0011e4000c10f394 */
.L_x_7145:
[----:B------:R-:W-:Y:S05]  /*da90*/  BSYNC B0 ;  /* 0x0000000000007941 */ /* 0x000fea0003800000 */
.L_x_7144:
[----:B------:R-:W-:Y:S01]  /*daa0*/  FADD.FTZ R4, R5, R4 ;  /* 0x0000000405047221 */ /* 0x000fe20000010000 */
[----:B------:R-:W-:Y:S01]  /*dab0*/  BSSY B0, `(.L_x_7146) ;  /* 0x0000004000007945 */ /* 0x000fe20003800000 */
[----:B------:R0:W0:Y:S03]  /*dac0*/  LDS R5, [R106+0x4000] ;  /* 0x004000006a057984 */ /* 0x0000260000000800 */
[----:B------:R-:W-:Y:S05]  /*dad0*/  @!P5 BRA `(.L_x_7147) ;  /* 0x000000000004d947 */ /* 0x000fea0003800000 */
[----:B0-----:R0:W-:Y:S02]  /*dae0*/  REDG.E.ADD.F32.FTZ.RN.STRONG.GPU desc[UR20][R2.64+-0x100], R5 ;  /* 0xffff0005020079a6 */ /* 0x0011e4000c10f394 */
.L_x_7147:
[----:B------:R-:W-:Y:S05]  /*daf0*/  BSYNC B0 ;  /* 0x0000000000007941 */ /* 0x000fea0003800000 */
.L_x_7146:
[----:B------:R-:W5:Y:S01]  /*db00*/  LDL R141, [R1+0x10] ;  /* 0x00001000018d7983 */ /* 0x000f620000100800 */
[----:B------:R-:W-:-:S03]  /*db10*/  FMUL.FTZ R103, R238, R103 ;  /* 0x00000067ee677220 */ /* 0x000fc60000410000 */
[----:B----4-:R-:W4:Y:S01]  /*db20*/  LDL R140, [R1+0x14] ;  /* 0x00001400018c7983 */ /* 0x010f220000100800 */
[----:B------:R-:W-:-:S03]  /*db30*/  FFMA.FTZ R103, R100, R236, R103 ;  /* 0x000000ec64677223 */ /* 0x000fc60000010067 */
[----:B------:R-:W3:Y:S04]  /*db40*/  LDL R100, [R1+0x20] ;  /* 0x0000200001647983 */ /* 0x000ee80000100800 */
[----:B------:R-:W4:Y:S04]  /*db50*/  LDL R139, [R1+0x18] ;  /* 0x00001800018b7983 */ /* 0x000f280000100800 */
[----:B-1----:R-:W4:Y:S01]  /*db60*/  LDL R138, [R1+0x1c] ;  /* 0x00001c00018a7983 */ /* 0x002f220000100800 */
[----:B------:R-:W-:Y:S01]  /*db70*/  FMUL.FTZ R224, R224, R101 ;  /* 0x00000065e0e07220 */ /* 0x000fe20000410000 */
[----:B------:R-:W-:Y:S01]  /*db80*/  ISETP.GT.AND P1, PT, R91, 0x1e, PT ;  /* 0x0000001e5b00780c */ /* 0x000fe20003f24270 */
[----:B------:R-:W-:Y:S01]  /*db90*/  FADD.FTZ R49, R145, R49 ;  /* 0x0000003191317221 */ /* 0x000fe20000010000 */
[----:B0-----:R-:W0:Y:S01]  /*dba0*/  SHFL.DOWN PT, R2, R112, 0x1, 0x1f ;  /* 0x08201f0070027f89 */ /* 0x001e2200000e0000 */
[----:B------:R-:W-:Y:S01]  /*dbb0*/  MOV R5, R112 ;  /* 0x0000007000057202 */ /* 0x000fe20000000f00 */
[----:B------:R-:W-:Y:S01]  /*dbc0*/  FADD.FTZ R50, R135, R50 ;  /* 0x0000003287327221 */ /* 0x000fe20000010000 */
[----:B------:R-:W-:Y:S01]  /*dbd0*/  MOV R6, R16 ;  /* 0x0000001000067202 */ /* 0x000fe20000000f00 */
[----:B--2---:R-:W1:Y:S01]  /*dbe0*/  SHFL.DOWN PT, R137, R16, 0x1, 0x1f ;  /* 0x08201f0010897f89 */ /* 0x004e6200000e0000 */
[----:B------:R-:W-:-:S03]  /*dbf0*/  MOV R7, R109 ;  /* 0x0000006d00077202 */ /* 0x000fc60000000f00 */
[----:B------:R-:W2:Y:S04]  /*dc00*/  SHFL.DOWN PT, R106, R109, 0x1, 0x1f ;  /* 0x08201f006d6a7f89 */ /* 0x000ea800000e0000 */
[----:B------:R-:W2:Y:S01]  /*dc10*/  SHFL.DOWN PT, R3, R4, 0x1, 0x1f ;  /* 0x08201f0004037f89 */ /* 0x000ea200000e0000 */
[----:B-----5:R-:W-:Y:S01]  /*dc20*/  FFMA.FTZ R103, R141, R62, R103 ;  /* 0x0000003e8d677223 */ /* 0x020fe20000010067 */
[----:B------:R-:W-:Y:S02]  /*dc30*/  FMUL.FTZ R221, R221, R70 ;  /* 0x00000046dddd7220 */ /* 0x000fe40000410000 */
[----:B------:R-:W5:Y:S01]  /*dc40*/  LDL R62, [R1+0x34] ;  /* 0x00003400013e7983 */ /* 0x000f620000100800 */
[----:B------:R-:W-:Y:S01]  /*dc50*/  FMUL.FTZ R119, R216, R119 ;  /* 0x00000077d8777220 */ /* 0x000fe20000410000 */
[----:B------:R-:W-:Y:S01]  /*dc60*/  FMUL.FTZ R217, R217, R110 ;  /* 0x0000006ed9d97220 */ /* 0x000fe20000410000 */
[----:B------:R-:W-:Y:S01]  /*dc70*/  FFMA.FTZ R68, R68, R111, R221 ;  /* 0x0000006f44447223 */ /* 0x000fe200000100dd */
[----:B------:R-:W-:Y:S01]  /*dc80*/  FMUL.FTZ R223, R223, R98 ;  /* 0x00000062dfdf7220 */ /* 0x000fe20000410000 */
[----:B------:R-:W-:Y:S01]  /*dc90*/  FFMA.FTZ R94, R94, R227, R119 ;  /* 0x000000e35e5e7223 */ /* 0x000fe20000010077 */
[----:B------:R-:W-:Y:S01]  /*dca0*/  FFMA.FTZ R224, R99, R136, R224 ;  /* 0x0000008863e07223 */ /* 0x000fe200000100e0 */
[----:B------:R-:W-:Y:S01]  /*dcb0*/  FMUL.FTZ R222, R222, R97 ;  /* 0x00000061dede7220 */ /* 0x000fe20000410000 */
[----:B------:R-:W-:Y:S01]  /*dcc0*/  FADD.FTZ R54, R71, R54 ;  /* 0x0000003647367221 */ /* 0x000fe20000010000 */
[----:B---3--:R-:W-:Y:S01]  /*dcd0*/  FFMA.FTZ R185, R100, R185, R68 ;  /* 0x000000b964b97223 */ /* 0x008fe20000010044 */
[----:B------:R-:W-:Y:S01]  /*dce0*/  FADD.FTZ R56, R69, R56 ;  /* 0x0000003845387221 */ /* 0x000fe20000010000 */
[----:B------:R-:W-:Y:S01]  /*dcf0*/  FFMA.FTZ R114, R114, R67, R217 ;  /* 0x0000004372727223 */ /* 0x000fe200000100d9 */
[----:B------:R-:W-:Y:S01]  /*dd00*/  FADD.FTZ R57, R66, R57 ;  /* 0x0000003942397221 */ /* 0x000fe20000010000 */
[----:B------:R-:W-:Y:S01]  /*dd10*/  FADD.FTZ R58, R65, R58 ;  /* 0x0000003a413a7221 */ /* 0x000fe20000010000 */
[----:B------:R-:W3:Y:S01]  /*dd20*/  LDL R99, [R1+0x24] ;  /* 0x0000240001637983 */ /* 0x000ee20000100800 */
        /* <DEDUP_REMOVED lines=16> */
[----:B------:R-:W4:Y:S04]  /*de30*/  SHFL.DOWN PT, R16, R7, 0x2, 0x1f ;  /* 0x08401f0007107f89 */ /* 0x000f2800000e0000 */
[----:B------:R-:W4:Y:S01]  /*de40*/  SHFL.DOWN PT, R3, R4, 0x2, 0x1f ;  /* 0x08401f0004037f89 */ /* 0x000f2200000e0000 */
[----:B0-----:R-:W-:Y:S01]  /*de50*/  @!P1 FADD.FTZ R5, R5, R2 ;  /* 0x0000000205059221 */ /* 0x001fe20000010000 */
[----:B-1----:R-:W-:-:S04]  /*de60*/  @!P1 FADD.FTZ R6, R6, R109 ;  /* 0x0000006d06069221 */ /* 0x002fc80000010000 */
[----:B------:R-:W0:Y:S01]  /*de70*/  SHFL.DOWN PT, R2, R5, 0x4, 0x1f ;  /* 0x08801f0005027f89 */ /* 0x000e2200000e0000 */
[----:B----4-:R-:W-:-:S03]  /*de80*/  @!P1 FADD.FTZ R7, R7, R16 ;  /* 0x0000001007079221 */ /* 0x010fc60000010000 */
[----:B------:R-:W1:Y:S01]  /*de90*/  SHFL.DOWN PT, R109, R6, 0x4, 0x1f ;  /* 0x08801f00066d7f89 */ /* 0x000e6200000e0000 */
[----:B------:R-:W-:-:S03]  /*dea0*/  @!P1 FADD.FTZ R4, R4, R3 ;  /* 0x0000000304049221 */ /* 0x000fc60000010000 */
[----:B------:R-:W4:Y:S04]  /*deb0*/  SHFL.DOWN PT, R16, R7, 0x4, 0x1f ;  /* 0x08801f0007107f89 */ /* 0x000f2800000e0000 */
[----:B------:R-:W4:Y:S01]  /*dec0*/  SHFL.DOWN PT, R3, R4, 0x4, 0x1f ;  /* 0x08801f0004037f89 */ /* 0x000f2200000e0000 */
[----:B-----5:R-:W-:-:S03]  /*ded0*/  FFMA.FTZ R94, R62, R195, R94 ;  /* 0x000000c33e5e7223 */ /* 0x020fc6000001005e */
[----:B------:R-:W5:Y:S01]  /*dee0*/  LDL R62, [R1+0x4c] ;  /* 0x00004c00013e7983 */ /* 0x000f620000100800 */
[----:B------:R-:W-:Y:S01]  /*def0*/  ISETP.GT.AND P1, PT, R91, 0x1b, PT ;  /* 0x0000001b5b00780c */ /* 0x000fe20003f24270 */
[----:B------:R-:W-:-:S12]  /*df00*/  FFMA.FTZ R224, R140, R63, R224 ;  /* 0x0000003f8ce07223 */ /* 0x000fd800000100e0 */
[----:B0-----:R-:W-:Y:S01]  /*df10*/  @!P1 FADD.FTZ R5, R5, R2 ;  /* 0x0000000205059221 */ /* 0x001fe20000010000 */
[----:B-1----:R-:W-:Y:S01]  /*df20*/  @!P1 FADD.FTZ R6, R6, R109 ;  /* 0x0000006d06069221 */ /* 0x002fe20000010000 */
[----:B----4-:R-:W-:Y:S01]  /*df30*/  @!P1 FADD.FTZ R7, R7, R16 ;  /* 0x0000001007079221 */ /* 0x010fe20000010000 */
[----:B------:R-:W-:Y:S02]  /*df40*/  @!P1 FADD.FTZ R4, R4, R3 ;  /* 0x0000000304049221 */ /* 0x000fe40000010000 */
[----:B------:R-:W0:Y:S04]  /*df50*/  SHFL.DOWN PT, R2, R5, 0x8, 0x1f ;  /* 0x09001f0005027f89 */ /* 0x000e2800000e0000 */
[----:B------:R-:W1:Y:S04]  /*df60*/  SHFL.DOWN PT, R63, R6, 0x8, 0x1f ;  /* 0x09001f00063f7f89 */ /* 0x000e6800000e0000 */
[----:B------:R-:W4:Y:S04]  /*df70*/  SHFL.DOWN PT, R16, R7, 0x8, 0x1f ;  /* 0x09001f0007107f89 */ /* 0x000f2800000e0000 */
[----:B------:R-:W3:Y:S01]  /*df80*/  SHFL.DOWN PT, R3, R4, 0x8, 0x1f ;  /* 0x09001f0004037f89 */ /* 0x000ee200000e0000 */
[----:B------:R-:W-:-:S13]  /*df90*/  ISETP.GT.AND P1, PT, R91, 0x17, PT ;  /* 0x000000175b00780c */ /* 0x000fda0003f24270 */
[----:B0-----:R-:W-:Y:S01]  /*dfa0*/  @!P1 FADD.FTZ R5, R5, R2 ;  /* 0x0000000205059221 */ /* 0x001fe20000010000 */
[----:B-1----:R-:W-:Y:S01]  /*dfb0*/  @!P1 FADD.FTZ R6, R6, R63 ;  /* 0x0000003f06069221 */ /* 0x002fe20000010000 */
[----:B----4-:R-:W-:Y:S01]  /*dfc0*/  @!P1 FADD.FTZ R7, R7, R16 ;  /* 0x0000001007079221 */ /* 0x010fe20000010000 */
[----:B---3--:R-:W-:Y:S02]  /*dfd0*/  @!P1 FADD.FTZ R4, R4, R3 ;  /* 0x0000000304049221 */ /* 0x008fe40000010000 */
[----:B------:R-:W0:Y:S04]  /*dfe0*/  SHFL.DOWN PT, R2, R5, 0x10, 0x1f ;  /* 0x0a001f0005027f89 */ /* 0x000e2800000e0000 */
[----:B------:R-:W1:Y:S04]  /*dff0*/  SHFL.DOWN PT, R63, R6, 0x10, 0x1f ;  /* 0x0a001f00063f7f89 */ /* 0x000e6800000e0000 */
[----:B------:R-:W3:Y:S04]  /*e000*/  SHFL.DOWN PT, R16, R7, 0x10, 0x1f ;  /* 0x0a001f0007107f89 */ /* 0x000ee800000e0000 */
[----:B------:R-:W4:Y:S01]  /*e010*/  SHFL.DOWN PT, R3, R4, 0x10, 0x1f ;  /* 0x0a001f0004037f89 */ /* 0x000f2200000e0000 */
        /* <DEDUP_REMOVED lines=90> */
.L_x_7149:
[----:B------:R-:W-:Y:S05]  /*e5c0*/  BSYNC B0 ;  /* 0x0000000000007941 */ /* 0x000fea0003800000 */
.L_x_7148:
[----:B------:R-:W-:Y:S02]  /*e5d0*/  UIADD3 UR6, UR6, 0x1, URZ ;  /* 0x0000000106067890 */ /* 0x000fe4000fffe03f */
[----:B------:R-:W-:Y:S02]  /*e5e0*/  UIADD3 UR5, UP1, UR5, 0x1, URZ ;  /* 0x0000000105057890 */ /* 0x000fe4000ff3e03f */
[----:B------:R-:W-:Y:S02]  /*e5f0*/  UISETP.GE.AND UP0, UPT, UR6, UR12, UPT ;  /* 0x0000000c0600728c */ /* 0x000fe4000bf06270 */
[----:B------:R-:W-:-:S04]  /*e600*/  UIADD3.X UR4, URZ, UR4, URZ, UP1, !UPT ;  /* 0x000000043f047290 */ /* 0x000fc80008ffe43f */
[----:B------:R-:W-:-:S13]  /*e610*/  PLOP3.LUT P1, PT, PT, PT, UP0, 0x80, 0x0 ;  /* 0x000000000000781c */ /* 0x000fda0003f2f008 */
[----:B------:R-:W-:Y:S05]  /*e620*/  @!P1 BRA `(.L_x_7150) ;  /* 0xffffff6400f89947 */ /* 0x000fea000383ffff */
.L_x_7055:
        /* <DEDUP_REMOVED lines=16> */
[----:B------:R-:W1:Y:S01]  /*e730*/  S2UR UR4, SR_CgaCtaId ;  /* 0x00000000000479c3 */ /* 0x000e620000008800 */
[----:B------:R-:W-:Y:S01]  /*e740*/  ISETP.NE.AND P6, PT, R92, RZ, PT ;  /* 0x000000ff5c00720c */ /* 0x000fe20003fc5270 */
[----:B------:R-:W-:-:S06]  /*e750*/  UMOV UR6, 0x400 ;  /* 0x0000040000067882 */ /* 0x000fcc0000000000 */
[----:B------:R-:W-:Y:S01]  /*e760*/  BAR.SYNC.DEFER_BLOCKING 0x0 ;  /* 0x0000000000007b1d */ /* 0x000fe20000010000 */
[----:B0-----:R-:W-:Y:S01]  /*e770*/  MOV R4, UR56 ;  /* 0x0000003800047c02 */ /* 0x001fe20008000f00 */
        /* <DEDUP_REMOVED lines=15> */
[----:B------:R-:W-:Y:S01]  /*e870*/  USHF.R.S32.HI UR10, URZ, 0x1f, UR55 ;  /* 0x0000001f3f0a7899 */ /* 0x000fe20008011437 */
[----:B------:R-:W-:Y:S01]  /*e880*/  IADD3.X R3, R26, UR31, RZ, P1, !PT ;  /* 0x0000001f1a037c10 */ /* 0x000fe20008ffe4ff */
[----:B-1----:R-:W-:Y:S01]  /*e890*/  ULEA UR6, UR4, UR6, 0x18 ;  /* 0x0000000604067291 */ /* 0x002fe2000f8ec03f */
        /* <DEDUP_REMOVED lines=53> */
.L_x_7152:
[----:B------:R-:W-:Y:S05]  /*ebf0*/  BSYNC B0 ;  /* 0x0000000000007941 */ /* 0x000fea0003800000 */
.L_x_7151:
        /* <DEDUP_REMOVED lines=153> */
[----:B------:R-:W-:Y:S02]  /*f590*/  LDS R7, [R102] ;  /* 0x0000000066077984 */ /* 0x000fe40000000800 */
[----:B------:R-:W-:Y:S02]  /*f5a0*/  FADD.FTZ R5, R0, R37 ;  /* 0x0000002500057221 */ /* 0x000fe40000010000 */
[----:B------:R-:W-:Y:S02]  /*f5b0*/  LDS R37, [R60+0x780] ;  /* 0x000780003c257984 */ /* 0x000fe40000000800 */
[----:B-1----:R-:W-:-:S02]  /*f5c0*/  FADD.FTZ R38, R5, R38 ;  /* 0x0000002605267221 */ /* 0x002fc40000010000 */
[----:B------:R1:W-:Y:S02]  /*f5d0*/  @!P6 STS [UR6+0x1080], R4 ;  /* 0x00108004ff00e988 */ /* 0x0003e40008000806 */
[----:B---3--:R-:W-:Y:S01]  /*f5e0*/  FADD.FTZ R39, R38, R39 ;  /* 0x0000002726277221 */ /* 0x008fe20000010000 */
[----:B------:R-:W-:Y:S03]  /*f5f0*/  BAR.SYNC.DEFER_BLOCKING 0x0 ;  /* 0x0000000000007b1d */ /* 0x000fe60000010000 */
[----:B----4-:R-:W-:Y:S01]  /*f600*/  FADD.FTZ R40, R39, R40 ;  /* 0x0000002827287221 */ /* 0x010fe20000010000 */
[----:B------:R-:W-:-:S03]  /*f610*/  IADD3.X R39, R26, -0x1, RZ, P1, !PT ;  /* 0xffffffff1a277810 */ /* 0x000fc60000ffe4ff */
[----:B-----5:R-:W-:-:S04]  /*f620*/  FADD.FTZ R41, R40, R41 ;  /* 0x0000002928297221 */ /* 0x020fc80000010000 */
[----:B------:R-:W-:-:S04]  /*f630*/  FADD.FTZ R42, R41, R42 ;  /* 0x0000002a292a7221 */ /* 0x000fc80000010000 */
[----:B------:R-:W-:-:S04]  /*f640*/  FADD.FTZ R43, R42, R43 ;  /* 0x0000002b2a2b7221 */ /* 0x000fc80000010000 */
[----:B------:R-:W-:-:S04]  /*f650*/  FADD.FTZ R44, R43, R44 ;  /* 0x0000002c2b2c7221 */ /* 0x000fc80000010000 */
[----:B------:R-:W-:Y:S01]  /*f660*/  FADD.FTZ R45, R44, R45 ;  /* 0x0000002d2c2d7221 */ /* 0x000fe20000010000 */
[----:B------:R-:W2:Y:S03]  /*f670*/  LDS R0, [UR6+0x1080] ;  /* 0x00108006ff007984 */ /* 0x000ea60008000800 */
[----:B0-----:R-:W-:-:S04]  /*f680*/  FADD.FTZ R46, R45, R46 ;  /* 0x0000002e2d2e7221 */ /* 0x001fc80000010000 */
[----:B------:R-:W-:-:S04]  /*f690*/  FADD.FTZ R47, R46, R47 ;  /* 0x0000002f2e2f7221 */ /* 0x000fc80000010000 */
[----:B-1----:R-:W-:-:S05]  /*f6a0*/  FADD.FTZ R4, R47, R48 ;  /* 0x000000302f047221 */ /* 0x002fca0000010000 */
[----:B------:R0:W-:Y:S01]  /*f6b0*/  STL [R1+0xd4], R4 ;  /* 0x0000d40401007387 */ /* 0x0001e20000100800 */
[----:B--2---:R-:W-:-:S13]  /*f6c0*/  ISETP.GE.AND P0, PT, R87, R0, PT ;  /* 0x000000005700720c */ /* 0x004fda0003f06270 */
        /* <DEDUP_REMOVED lines=14> */
.L_x_7154:
[----:B------:R-:W-:Y:S05]  /*f7b0*/  BSYNC B0 ;  /* 0x0000000000007941 */ /* 0x000fea0003800000 */
.L_x_7153:
        /* <DEDUP_REMOVED lines=56> */
.L_x_7049:
        /* <DEDUP_REMOVED lines=38> */
.L_x_7157:
[----:B------:R-:W-:Y:S05]  /*fda0*/  BSYNC B0 ;  /* 0x0000000000007941 */ /* 0x000fea0003800000 */
.L_x_7156:
        /* <DEDUP_REMOVED lines=41> */
.L_x_7159:
[----:B------:R-:W2:Y:S02]  /*10040*/  S2R R11, SR_TID.X ;  /* 0x00000000000b7919 */ /* 0x000ea40000002100 */
.L_x_7160:
[----:B------:R-:W-:Y:S05]  /*10050*/  BSYNC B0 ;  /* 0x0000000000007941 */ /* 0x000fea0003800000 */
.L_x_7158:
        /* <DEDUP_REMOVED lines=23> */
.L_x_7162:
        /* <DEDUP_REMOVED lines=32> */
.L_x_7161:
[----:B------:R-:W-:Y:S05]  /*103d0*/  EXIT ;  /* 0x000000000000794d */ /* 0x000fea0003800000 */
.L_x_7059:
[----:B------:R-:W-:Y:S01]  /*103e0*/  HFMA2.MMA R69, -RZ, RZ, 0, 5.9604644775390625e-08 ;  /* 0x00000001ff457435 */ /* 0x000fe200000001ff */
[----:B------:R-:W-:Y:S02]  /*103f0*/  MOV R214, R211 ;  /* 0x000000d300d67202 */ /* 0x000fe40000000f00 */
[----:B------:R-:W-:Y:S02]  /*10400*/  MOV R68, RZ ;  /* 0x000000ff00447202 */ /* 0x000fe40000000f00 */
[----:B------:R-:W-:-:S07]  /*10410*/  MOV R71, 0xffffffff ;  /* 0xffffffff00477802 */ /* 0x000fce0000000f00 */
[----:B------:R-:W-:Y:S05]  /*10420*/  WARPSYNC.COLLECTIVE R71, `(.L_x_7163) ;  /* 0x0000000047087348 */ /* 0x000fea0003c00000 */
[----:B------:R0:W1:Y:S02]  /*10430*/  SHFL.UP P1, R70, R214, R69, R68 ;  /* 0x04000045d6467389 */ /* 0x0000640000020044 */
[----:B01----:R-:W-:Y:S01]  /*10440*/  ENDCOLLECTIVE ;  /* 0x000000000000791b */ /* 0x003fe20003800000 */
.L_x_7163:
[----:B------:R-:W-:Y:S02]  /*10450*/  MOV R214, R212 ;  /* 0x000000d400d67202 */ /* 0x000fe40000000f00 */
[----:B------:R-:W-:-:S07]  /*10460*/  MOV R213, R70 ;  /* 0x0000004600d57202 */ /* 0x000fce0000000f00 */
[----:B------:R-:W-:Y:S05]  /*10470*/  WARPSYNC.COLLECTIVE R71, `(.L_x_7164) ;  /* 0x0000000047087348 */ /* 0x000fea0003c00000 */
[----:B------:R0:W1:Y:S02]  /*10480*/  SHFL.UP P1, R70, R214, R69, R68 ;  /* 0x04000045d6467389 */ /* 0x0000640000020044 */
[----:B01----:R-:W-:Y:S01]  /*10490*/  ENDCOLLECTIVE ;  /* 0x000000000000791b */ /* 0x003fe20003800000 */
.L_x_7164:
[----:B------:R-:W-:Y:S02]  /*104a0*/  MOV R214, R209 ;  /* 0x000000d100d67202 */ /* 0x000fe40000000f00 */
[----:B------:R-:W-:-:S07]  /*104b0*/  MOV R215, R70 ;  /* 0x0000004600d77202 */ /* 0x000fce0000000f00 */
[----:B------:R-:W-:Y:S05]  /*104c0*/  WARPSYNC.COLLECTIVE R71, `(.L_x_7165) ;  /* 0x0000000047087348 */ /* 0x000fea0003c00000 */
[----:B------:R0:W1:Y:S02]  /*104d0*/  SHFL.UP P1, R70, R214, R69, R68 ;  /* 0x04000045d6467389 */ /* 0x0000640000020044 */
[----:B01----:R-:W-:Y:S01]  /*104e0*/  ENDCOLLECTIVE ;  /* 0x000000000000791b */ /* 0x003fe20003800000 */
.L_x_7165:
[----:B------:R-:W-:Y:S02]  /*104f0*/  MOV R214, R210 ;  /* 0x000000d200d67202 */ /* 0x000fe40000000f00 */
[----:B------:R-:W-:-:S07]  /*10500*/  MOV R216, R70 ;  /* 0x0000004600d87202 */ /* 0x000fce0000000f00 */
[----:B------:R-:W-:Y:S05]  /*10510*/  WARPSYNC.COLLECTIVE R71, `(.L_x_7166) ;  /* 0x0000000047087348 */ /* 0x000fea0003c00000 */
[----:B------:R0:W1:Y:S02]  /*10520*/  SHFL.UP P1, R70, R214, R69, R68 ;  /* 0x04000045d6467389 */ /* 0x0000640000020044 */
[----:B01----:R-:W-:Y:S01]  /*10530*/  ENDCOLLECTIVE ;  /* 0x000000000000791b */ /* 0x003fe20003800000 */
.L_x_7166:
        /* <DEDUP_REMOVED lines=19> */
.L_x_7167:
[----:B------:R-:W-:Y:S02]  /*10670*/  MOV R214, R212 ;  /* 0x000000d400d67202 */ /* 0x000fe40000000f00 */
[----:B------:R-:W-:-:S07]  /*10680*/  MOV R215, R70 ;  /* 0x0000004600d77202 */ /* 0x000fce0000000f00 */
[----:B------:R-:W-:Y:S05]  /*10690*/  WARPSYNC.COLLECTIVE R71, `(.L_x_7168) ;  /* 0x0000000047087348 */ /* 0x000fea0003c00000 */
[----:B------:R0:W1:Y:S02]  /*106a0*/  SHFL.UP P1, R70, R214, R69, R68 ;  /* 0x04000045d6467389 */ /* 0x0000640000020044 */
[----:B01----:R-:W-:Y:S01]  /*106b0*/  ENDCOLLECTIVE ;  /* 0x000000000000791b */ /* 0x003fe20003800000 */
.L_x_7168:
[----:B------:R-:W-:Y:S02]  /*106c0*/  MOV R214, R209 ;  /* 0x000000d100d67202 */ /* 0x000fe40000000f00 */
[----:B------:R-:W-:-:S07]  /*106d0*/  MOV R216, R70 ;  /* 0x0000004600d87202 */ /* 0x000fce0000000f00 */
[----:B------:R-:W-:Y:S05]  /*106e0*/  WARPSYNC.COLLECTIVE R71, `(.L_x_7169) ;  /* 0x0000000047087348 */ /* 0x000fea0003c00000 */
[----:B------:R0:W1:Y:S02]  /*106f0*/  SHFL.UP P1, R70, R214, R69, R68 ;  /* 0x04000045d6467389 */ /* 0x0000640000020044 */
[----:B01----:R-:W-:Y:S01]  /*10700*/  ENDCOLLECTIVE ;  /* 0x000000000000791b */ /* 0x003fe20003800000 */
.L_x_7169:
[----:B------:R-:W-:Y:S02]  /*10710*/  MOV R214, R210 ;  /* 0x000000d200d67202 */ /* 0x000fe40000000f00 */
[----:B------:R-:W-:-:S07]  /*10720*/  MOV R213, R70 ;  /* 0x0000004600d57202 */ /* 0x000fce0000000f00 */
[----:B------:R-:W-:Y:S05]  /*10730*/  WARPSYNC.COLLECTIVE R71, `(.L_x_7170) ;  /* 0x0000000047087348 */ /* 0x000fea0003c00000 */
[----:B------:R0:W1:Y:S02]  /*10740*/  SHFL.UP P1, R70, R214, R69, R68 ;  /* 0x04000045d6467389 */ /* 0x0000640000020044 */
[----:B01----:R-:W-:Y:S01]  /*10750*/  ENDCOLLECTIVE ;  /* 0x000000000000791b */ /* 0x003fe20003800000 */
.L_x_7170:
        /* <DEDUP_REMOVED lines=19> */
.L_x_7171:
[----:B------:R-:W-:Y:S02]  /*10890*/  MOV R214, R212 ;  /* 0x000000d400d67202 */ /* 0x000fe40000000f00 */
[----:B------:R-:W-:-:S07]  /*108a0*/  MOV R215, R70 ;  /* 0x0000004600d77202 */ /* 0x000fce0000000f00 */
[----:B------:R-:W-:Y:S05]  /*108b0*/  WARPSYNC.COLLECTIVE R71, `(.L_x_7172) ;  /* 0x0000000047087348 */ /* 0x000fea0003c00000 */
[----:B------:R0:W1:Y:S02]  /*108c0*/  SHFL.UP P1, R70, R214, R69, R68 ;  /* 0x04000045d6467389 */ /* 0x0000640000020044 */
[----:B01----:R-:W-:Y:S01]  /*108d0*/  ENDCOLLECTIVE ;  /* 0x000000000000791b */ /* 0x003fe20003800000 */
.L_x_7172:
[----:B------:R-:W-:Y:S02]  /*108e0*/  MOV R214, R209 ;  /* 0x000000d100d67202 */ /* 0x000fe40000000f00 */
[----:B------:R-:W-:-:S07]  /*108f0*/  MOV R216, R70 ;  /* 0x0000004600d87202 */ /* 0x000fce0000000f00 */
[----:B------:R-:W-:Y:S05]  /*10900*/  WARPSYNC.COLLECTIVE R71, `(.L_x_7173) ;  /* 0x0000000047087348 */ /* 0x000fea0003c00000 */
[----:B------:R0:W1:Y:S02]  /*10910*/  SHFL.UP P1, R70, R214, R69, R68 ;  /* 0x04000045d6467389 */ /* 0x0000640000020044 */
[----:B01----:R-:W-:Y:S01]  /*10920*/  ENDCOLLECTIVE ;  /* 0x000000000000791b */ /* 0x003fe20003800000 */
.L_x_7173:
[----:B------:R-:W-:Y:S02]  /*10930*/  MOV R214, R210 ;  /* 0x000000d200d67202 */ /* 0x000fe40000000f00 */
[----:B------:R-:W-:-:S07]  /*10940*/  MOV R213, R70 ;  /* 0x0000004600d57202 */ /* 0x000fce0000000f00 */
[----:B------:R-:W-:Y:S05]  /*10950*/  WARPSYNC.COLLECTIVE R71, `(.L_x_7174) ;  /* 0x0000000047087348 */ /* 0x000fea0003c00000 */
[----:B------:R0:W1:Y:S02]  /*10960*/  SHFL.UP P1, R70, R214, R69, R68 ;  /* 0x04000045d6467389 */ /* 0x0000640000020044 */
[----:B01----:R-:W-:Y:S01]  /*10970*/  ENDCOLLECTIVE ;  /* 0x000000000000791b */ /* 0x003fe20003800000 */
.L_x_7174:
        /* <DEDUP_REMOVED lines=19> */
.L_x_7175:
[----:B------:R-:W-:Y:S02]  /*10ab0*/  MOV R214, R212 ;  /* 0x000000d400d67202 */ /* 0x000fe40000000f00 */
[----:B------:R-:W-:-:S07]  /*10ac0*/  MOV R215, R70 ;  /* 0x0000004600d77202 */ /* 0x000fce0000000f00 */
[----:B------:R-:W-:Y:S05]  /*10ad0*/  WARPSYNC.COLLECTIVE R71, `(.L_x_7176) ;  /* 0x0000000047087348 */ /* 0x000fea0003c00000 */
[----:B------:R0:W1:Y:S02]  /*10ae0*/  SHFL.UP P1, R70, R214, R69, R68 ;  /* 0x04000045d6467389 */ /* 0x0000640000020044 */
[----:B01----:R-:W-:Y:S01]  /*10af0*/  ENDCOLLECTIVE ;  /* 0x000000000000791b */ /* 0x003fe20003800000 */
.L_x_7176:
[----:B------:R-:W-:Y:S02]  /*10b00*/  MOV R214, R209 ;  /* 0x000000d100d67202 */ /* 0x000fe40000000f00 */
[----:B------:R-:W-:-:S07]  /*10b10*/  MOV R216, R70 ;  /* 0x0000004600d87202 */ /* 0x000fce0000000f00 */
[----:B------:R-:W-:Y:S05]  /*10b20*/  WARPSYNC.COLLECTIVE R71, `(.L_x_7177) ;  /* 0x0000000047087348 */ /* 0x000fea0003c00000 */
[----:B------:R0:W1:Y:S02]  /*10b30*/  SHFL.UP P1, R70, R214, R69, R68 ;  /* 0x04000045d6467389 */ /* 0x0000640000020044 */
[----:B01----:R-:W-:Y:S01]  /*10b40*/  ENDCOLLECTIVE ;  /* 0x000000000000791b */ /* 0x003fe20003800000 */
.L_x_7177:
[----:B------:R-:W-:Y:S02]  /*10b50*/  MOV R214, R210 ;  /* 0x000000d200d67202 */ /* 0x000fe40000000f00 */
[----:B------:R-:W-:-:S07]  /*10b60*/  MOV R213, R70 ;  /* 0x0000004600d57202 */ /* 0x000fce0000000f00 */
[----:B------:R-:W-:Y:S05]  /*10b70*/  WARPSYNC.COLLECTIVE R71, `(.L_x_7178) ;  /* 0x0000000047087348 */ /* 0x000fea0003c00000 */
[----:B------:R0:W1:Y:S02]  /*10b80*/  SHFL.UP P1, R70, R214, R69, R68 ;  /* 0x04000045d6467389 */ /* 0x0000640000020044 */
[----:B01----:R-:W-:Y:S01]  /*10b90*/  ENDCOLLECTIVE ;  /* 0x000000000000791b */ /* 0x003fe20003800000 */
.L_x_7178:
        /* <DEDUP_REMOVED lines=19> */
.L_x_7179:
[----:B------:R-:W-:Y:S02]  /*10cd0*/  MOV R214, R212 ;  /* 0x000000d400d67202 */ /* 0x000fe40000000f00 */
[----:B------:R-:W-:-:S07]  /*10ce0*/  MOV R213, R70 ;  /* 0x0000004600d57202 */ /* 0x000fce0000000f00 */
[----:B------:R-:W-:Y:S05]  /*10cf0*/  WARPSYNC.COLLECTIVE R71, `(.L_x_7180) ;  /* 0x0000000047087348 */ /* 0x000fea0003c00000 */
[----:B------:R0:W1:Y:S02]  /*10d00*/  SHFL.UP P1, R70, R214, R69, R68 ;  /* 0x04000045d6467389 */ /* 0x0000640000020044 */
[----:B01----:R-:W-:Y:S01]  /*10d10*/  ENDCOLLECTIVE ;  /* 0x000000000000791b */ /* 0x003fe20003800000 */
.L_x_7180:
[----:B------:R-:W-:Y:S02]  /*10d20*/  MOV R214, R209 ;  /* 0x000000d100d67202 */ /* 0x000fe40000000f00 */
[----:B------:R-:W-:-:S07]  /*10d30*/  MOV R215, R70 ;  /* 0x0000004600d77202 */ /* 0x000fce0000000f00 */
[----:B------:R-:W-:Y:S05]  /*10d40*/  WARPSYNC.COLLECTIVE R71, `(.L_x_7181) ;  /* 0x0000000047087348 */ /* 0x000fea0003c00000 */
[----:B------:R0:W1:Y:S02]  /*10d50*/  SHFL.UP P1, R70, R214, R69, R68 ;  /* 0x04000045d6467389 */ /* 0x0000640000020044 */
[----:B01----:R-:W-:Y:S01]  /*10d60*/  ENDCOLLECTIVE ;  /* 0x000000000000791b */ /* 0x003fe20003800000 */
.L_x_7181:
[----:B------:R-:W-:Y:S02]  /*10d70*/  MOV R214, R210 ;  /* 0x000000d200d67202 */ /* 0x000fe40000000f00 */
[----:B------:R-:W-:-:S07]  /*10d80*/  MOV R216, R70 ;  /* 0x0000004600d87202 */ /* 0x000fce0000000f00 */
[----:B------:R-:W-:Y:S05]  /*10d90*/  WARPSYNC.COLLECTIVE R71, `(.L_x_7182) ;  /* 0x0000000047087348 */ /* 0x000fea0003c00000 */
[----:B------:R0:W1:Y:S02]  /*10da0*/  SHFL.UP P1, R70, R214, R69, R68 ;  /* 0x04000045d6467389 */ /* 0x0000640000020044 */
[----:B01----:R-:W-:Y:S01]  /*10db0*/  ENDCOLLECTIVE ;  /* 0x000000000000791b */ /* 0x003fe20003800000 */
.L_x_7182:
[----:B------:R-:W-:Y:S01]  /*10dc0*/  MOV R69, R70 ;  /* 0x0000004600457202 */ /* 0x000fe20000000f00 */
[----:B------:R-:W-:Y:S06]  /*10dd0*/  BRA `(.L_x_7183) ;  /* 0xffffff7400e47947 */ /* 0x000fec000383ffff */
.L_x_7060:
        /* <DEDUP_REMOVED lines=8> */
.L_x_7185:
[----:B------:R-:W-:Y:S05]  /*10e60*/  BSYNC B0 ;  /* 0x0000000000007941 */ /* 0x000fea0003800000 */
.L_x_7184:
[----:B------:R-:W-:Y:S05]  /*10e70*/  BRA `(.L_x_7186) ;  /* 0xffffff7400f47947 */ /* 0x000fea000383ffff */
.L_x_7061:
        /* <DEDUP_REMOVED lines=8> */
.L_x_7188:
[----:B------:R-:W-:Y:S05]  /*10f00*/  BSYNC B0 ;  /* 0x0000000000007941 */ /* 0x000fea0003800000 */
.L_x_7187:
[----:B------:R-:W-:Y:S05]  /*10f10*/  BRA `(.L_x_7189) ;  /* 0xffffff7400d47947 */ /* 0x000fea000383ffff */
.L_x_7062:
        /* <DEDUP_REMOVED lines=8> */
.L_x_7191:
[----:B------:R-:W-:Y:S05]  /*10fa0*/  BSYNC B0 ;  /* 0x0000000000007941 */ /* 0x000fea0003800000 */
.L_x_7190:
[----:B------:R-:W-:Y:S05]  /*10fb0*/  BRA `(.L_x_7192) ;  /* 0xffffff7400b47947 */ /* 0x000fea000383ffff */
.L_x_7063:
        /* <DEDUP_REMOVED lines=8> */
.L_x_7194:
[----:B------:R-:W-:Y:S05]  /*11040*/  BSYNC B0 ;  /* 0x0000000000007941 */ /* 0x000fea0003800000 */
.L_x_7193:
[----:B------:R-:W-:Y:S05]  /*11050*/  BRA `(.L_x_7195) ;  /* 0xffffff7400947947 */ /* 0x000fea000383ffff */
.L_x_7064:
        /* <DEDUP_REMOVED lines=8> */
.L_x_7197:
[----:B------:R-:W-:Y:S05]  /*110e0*/  BSYNC B0 ;  /* 0x0000000000007941 */ /* 0x000fea0003800000 */
.L_x_7196:
        /* <DEDUP_REMOVED lines=8> */
.L_x_7198:
[----:B------:R-:W-:Y:S02]  /*11170*/  MOV R214, R209 ;  /* 0x000000d100d67202 */ /* 0x000fe40000000f00 */
[----:B------:R-:W-:-:S07]  /*11180*/  MOV R212, R70 ;  /* 0x0000004600d47202 */ /* 0x000fce0000000f00 */
[----:B------:R-:W-:Y:S05]  /*11190*/  WARPSYNC.COLLECTIVE R71, `(.L_x_7199) ;  /* 0x0000000047087348 */ /* 0x000fea0003c00000 */
[----:B------:R0:W1:Y:S02]  /*111a0*/  SHFL.UP P1, R70, R214, R69, R68 ;  /* 0x04000045d6467389 */ /* 0x0000640000020044 */
[----:B01----:R-:W-:Y:S01]  /*111b0*/  ENDCOLLECTIVE ;  /* 0x000000000000791b */ /* 0x003fe20003800000 */
.L_x_7199:
[----:B------:R-:W-:Y:S02]  /*111c0*/  MOV R214, R210 ;  /* 0x000000d200d67202 */ /* 0x000fe40000000f00 */
[----:B------:R-:W-:-:S07]  /*111d0*/  MOV R209, R70 ;  /* 0x0000004600d17202 */ /* 0x000fce0000000f00 */
[----:B------:R-:W-:Y:S05]  /*111e0*/  WARPSYNC.COLLECTIVE R71, `(.L_x_7200) ;  /* 0x0000000047087348 */ /* 0x000fea0003c00000 */
[----:B------:R0:W1:Y:S02]  /*111f0*/  SHFL.UP P1, R70, R214, R69, R68 ;  /* 0x04000045d6467389 */ /* 0x0000640000020044 */
[----:B01----:R-:W-:Y:S01]  /*11200*/  ENDCOLLECTIVE ;  /* 0x000000000000791b */ /* 0x003fe20003800000 */
.L_x_7200:
[----:B------:R-:W-:Y:S01]  /*11210*/  HFMA2.MMA R69, -RZ, RZ, 0, 0 ;  /* 0x00000000ff457435 */ /* 0x000fe200000001ff */
[----:B------:R-:W-:Y:S02]  /*11220*/  MOV R68, 0x1f ;  /* 0x0000001f00447802 */ /* 0x000fe40000000f00 */
[----:B------:R-:W-:Y:S02]  /*11230*/  MOV R210, R70 ;  /* 0x0000004600d27202 */ /* 0x000fe40000000f00 */
[----:B------:R-:W-:-:S07]  /*11240*/  MOV R70, R60 ;  /* 0x0000003c00467202 */ /* 0x000fce0000000f00 */
[----:B------:R-:W-:Y:S05]  /*11250*/  WARPSYNC.COLLECTIVE R71, `(.L_x_7201) ;  /* 0x0000000047087348 */ /* 0x000fea0003c00000 */
[----:B------:R0:W1:Y:S02]  /*11260*/  SHFL.IDX P1, R239, R70, R69, R68 ;  /* 0x0000004546ef7389 */ /* 0x0000640000020044 */
[----:B01----:R-:W-:Y:S01]  /*11270*/  ENDCOLLECTIVE ;  /* 0x000000000000791b */ /* 0x003fe20003800000 */
.L_x_7201:
[----:B------:R-:W-:Y:S02]  /*11280*/  MOV R70, R61 ;  /* 0x0000003d00467202 */ /* 0x000fe40000000f00 */
[----:B------:R-:W-:-:S07]  /*11290*/  MOV R60, R239 ;  /* 0x000000ef003c7202 */ /* 0x000fce0000000f00 */
[----:B------:R-:W-:Y:S05]  /*112a0*/  WARPSYNC.COLLECTIVE R71, `(.L_x_7202) ;  /* 0x0000000047087348 */ /* 0x000fea0003c00000 */
[----:B------:R0:W1:Y:S02]  /*112b0*/  SHFL.IDX P1, R239, R70, R69, R68 ;  /* 0x0000004546ef7389 */ /* 0x0000640000020044 */
[----:B01----:R-:W-:Y:S01]  /*112c0*/  ENDCOLLECTIVE ;  /* 0x000000000000791b */ /* 0x003fe20003800000 */
.L_x_7202:
[----:B------:R-:W-:Y:S02]  /*112d0*/  MOV R70, R62 ;  /* 0x0000003e00467202 */ /* 0x000fe40000000f00 */
[----:B------:R-:W-:-:S07]  /*112e0*/  MOV R61, R239 ;  /* 0x000000ef003d7202 */ /* 0x000fce0000000f00 */
[----:B------:R-:W-:Y:S05]  /*112f0*/  WARPSYNC.COLLECTIVE R71, `(.L_x_7203) ;  /* 0x0000000047087348 */ /* 0x000fea0003c00000 */
[----:B------:R0:W1:Y:S02]  /*11300*/  SHFL.IDX P1, R239, R70, R69, R68 ;  /* 0x0000004546ef7389 */ /* 0x0000640000020044 */
[----:B01----:R-:W-:Y:S01]  /*11310*/  ENDCOLLECTIVE ;  /* 0x000000000000791b */ /* 0x003fe20003800000 */
.L_x_7203:
[----:B------:R-:W-:Y:S02]  /*11320*/  MOV R70, R63 ;  /* 0x0000003f00467202 */ /* 0x000fe40000000f00 */
[----:B------:R-:W-:-:S07]  /*11330*/  MOV R62, R239 ;  /* 0x000000ef003e7202 */ /* 0x000fce0000000f00 */
[----:B------:R-:W-:Y:S05]  /*11340*/  WARPSYNC.COLLECTIVE R71, `(.L_x_7204) ;  /* 0x0000000047087348 */ /* 0x000fea0003c00000 */
[----:B------:R0:W1:Y:S02]  /*11350*/  SHFL.IDX P1, R239, R70, R69, R68 ;  /* 0x0000004546ef7389 */ /* 0x0000640000020044 */
[----:B01----:R-:W-:Y:S01]  /*11360*/  ENDCOLLECTIVE ;  /* 0x000000000000791b */ /* 0x003fe20003800000 */
.L_x_7204:
[----:B------:R-:W-:Y:S01]  /*11370*/  MOV R63, R239 ;  /* 0x000000ef003f7202 */ /* 0x000fe20000000f00 */
[----:B------:R-:W-:Y:S06]  /*11380*/  BRA `(.L_x_7205) ;  /* 0xffffff7000f07947 */ /* 0x000fec000383ffff */
.L_x_7066:
        /* <DEDUP_REMOVED lines=8> */
.L_x_7206:
[----:B------:R-:W-:Y:S02]  /*11410*/  MOV R244, R241 ;  /* 0x000000f100f47202 */ /* 0x000fe40000000f00 */
[----:B------:R-:W-:-:S07]  /*11420*/  MOV R68, R239 ;  /* 0x000000ef00447202 */ /* 0x000fce0000000f00 */
[----:B------:R-:W-:Y:S05]  /*11430*/  WARPSYNC.COLLECTIVE R71, `(.L_x_7207) ;  /* 0x0000000047087348 */ /* 0x000fea0003c00000 */
[----:B------:R0:W1:Y:S02]  /*11440*/  SHFL.DOWN P1, R239, R244, R245, R252 ;  /* 0x080000f5f4ef7389 */ /* 0x00006400000200fc */
[----:B01----:R-:W-:Y:S01]  /*11450*/  ENDCOLLECTIVE ;  /* 0x000000000000791b */ /* 0x003fe20003800000 */
.L_x_7207:
[----:B------:R-:W-:Y:S02]  /*11460*/  MOV R244, R70 ;  /* 0x0000004600f47202 */ /* 0x000fe40000000f00 */
[----:B------:R-:W-:-:S07]  /*11470*/  MOV R69, R239 ;  /* 0x000000ef00457202 */ /* 0x000fce0000000f00 */
[----:B------:R-:W-:Y:S05]  /*11480*/  WARPSYNC.COLLECTIVE R71, `(.L_x_7208) ;  /* 0x0000000047087348 */ /* 0x000fea0003c00000 */
[----:B------:R0:W1:Y:S02]  /*11490*/  SHFL.DOWN P1, R239, R244, R245, R252 ;  /* 0x080000f5f4ef7389 */ /* 0x00006400000200fc */
[----:B01----:R-:W-:Y:S01]  /*114a0*/  ENDCOLLECTIVE ;  /* 0x000000000000791b */ /* 0x003fe20003800000 */
.L_x_7208:
[----:B------:R-:W-:Y:S02]  /*114b0*/  MOV R244, R243 ;  /* 0x000000f300f47202 */ /* 0x000fe40000000f00 */
[----:B------:R-:W-:-:S07]  /*114c0*/  MOV R246, R239 ;  /* 0x000000ef00f67202 */ /* 0x000fce0000000f00 */
[----:B------:R-:W-:Y:S05]  /*114d0*/  WARPSYNC.COLLECTIVE R71, `(.L_x_7209) ;  /* 0x0000000047087348 */ /* 0x000fea0003c00000 */
[----:B------:R0:W1:Y:S02]  /*114e0*/  SHFL.DOWN P1, R239, R244, R245, R252 ;  /* 0x080000f5f4ef7389 */ /* 0x00006400000200fc */
[----:B01----:R-:W-:Y:S01]  /*114f0*/  ENDCOLLECTIVE ;  /* 0x000000000000791b */ /* 0x003fe20003800000 */
.L_x_7209:
[----:B------:R-:W-:Y:S01]  /*11500*/  MOV R71, R239 ;  /* 0x000000ef00477202 */ /* 0x000fe20000000f00 */
[----:B------:R-:W-:Y:S06]  /*11510*/  BRA `(.L_x_7210) ;  /* 0xffffff8400487947 */ /* 0x000fec000383ffff */
.L_x_7069:
        /* <DEDUP_REMOVED lines=8> */
.L_x_7212:
[----:B------:R-:W-:Y:S05]  /*115a0*/  BSYNC B0 ;  /* 0x0000000000007941 */ /* 0x000fea0003800000 */
.L_x_7211:
        /* <DEDUP_REMOVED lines=8> */
.L_x_7213:
[----:B------:R-:W-:Y:S02]  /*11630*/  MOV R244, R242 ;  /* 0x000000f200f47202 */ /* 0x000fe40000000f00 */
[----:B------:R-:W-:-:S07]  /*11640*/  MOV R69, R239 ;  /* 0x000000ef00457202 */ /* 0x000fce0000000f00 */
[----:B------:R-:W-:Y:S05]  /*11650*/  WARPSYNC.COLLECTIVE R71, `(.L_x_7214) ;  /* 0x0000000047087348 */ /* 0x000fea0003c00000 */
[----:B------:R0:W1:Y:S02]  /*11660*/  SHFL.DOWN P1, R239, R244, R245, R252 ;  /* 0x080000f5f4ef7389 */ /* 0x00006400000200fc */
[----:B01----:R-:W-:Y:S01]  /*11670*/  ENDCOLLECTIVE ;  /* 0x000000000000791b */ /* 0x003fe20003800000 */
.L_x_7214:
[----:B------:R-:W-:Y:S02]  /*11680*/  MOV R244, R243 ;  /* 0x000000f300f47202 */ /* 0x000fe40000000f00 */
[----:B------:R-:W-:-:S07]  /*11690*/  MOV R70, R239 ;  /* 0x000000ef00467202 */ /* 0x000fce0000000f00 */
[----:B------:R-:W-:Y:S05]  /*116a0*/  WARPSYNC.COLLECTIVE R71, `(.L_x_7215) ;  /* 0x0000000047087348 */ /* 0x000fea0003c00000 */
[----:B------:R0:W1:Y:S02]  /*116b0*/  SHFL.DOWN P1, R239, R244, R245, R252 ;  /* 0x080000f5f4ef7389 */ /* 0x00006400000200fc */
[----:B01----:R-:W-:Y:S01]  /*116c0*/  ENDCOLLECTIVE ;  /* 0x000000000000791b */ /* 0x003fe20003800000 */
.L_x_7215:
[----:B------:R-:W-:Y:S01]  /*116d0*/  MOV R71, R239 ;  /* 0x000000ef00477202 */ /* 0x000fe20000000f00 */
[----:B------:R-:W-:Y:S06]  /*116e0*/  BRA `(.L_x_7216) ;  /* 0xffffff8400287947 */ /* 0x000fec000383ffff */
.L_x_7072:
        /* <DEDUP_REMOVED lines=8> */
.L_x_7218:
[----:B------:R-:W-:Y:S05]  /*11770*/  BSYNC B0 ;  /* 0x0000000000007941 */ /* 0x000fea0003800000 */
.L_x_7217:
        /* <DEDUP_REMOVED lines=8> */
.L_x_7219:
[----:B------:R-:W-:Y:S02]  /*11800*/  MOV R244, R242 ;  /* 0x000000f200f47202 */ /* 0x000fe40000000f00 */
[----:B------:R-:W-:-:S07]  /*11810*/  MOV R69, R239 ;  /* 0x000000ef00457202 */ /* 0x000fce0000000f00 */
[----:B------:R-:W-:Y:S05]  /*11820*/  WARPSYNC.COLLECTIVE R71, `(.L_x_7220) ;  /* 0x0000000047087348 */ /* 0x000fea0003c00000 */
[----:B------:R0:W1:Y:S02]  /*11830*/  SHFL.DOWN P1, R239, R244, R245, R252 ;  /* 0x080000f5f4ef7389 */ /* 0x00006400000200fc */
[----:B01----:R-:W-:Y:S01]  /*11840*/  ENDCOLLECTIVE ;  /* 0x000000000000791b */ /* 0x003fe20003800000 */
.L_x_7220:
[----:B------:R-:W-:Y:S02]  /*11850*/  MOV R244, R243 ;  /* 0x000000f300f47202 */ /* 0x000fe40000000f00 */
[----:B------:R-:W-:-:S07]  /*11860*/  MOV R70, R239 ;  /* 0x000000ef00467202 */ /* 0x000fce0000000f00 */
[----:B------:R-:W-:Y:S05]  /*11870*/  WARPSYNC.COLLECTIVE R71, `(.L_x_7221) ;  /* 0x0000000047087348 */ /* 0x000fea0003c00000 */
[----:B------:R0:W1:Y:S02]  /*11880*/  SHFL.DOWN P1, R239, R244, R245, R252 ;  /* 0x080000f5f4ef7389 */ /* 0x00006400000200fc */
[----:B01----:R-:W-:Y:S01]  /*11890*/  ENDCOLLECTIVE ;  /* 0x000000000000791b */ /* 0x003fe20003800000 */
.L_x_7221:
[----:B------:R-:W-:Y:S01]  /*118a0*/  MOV R71, R239 ;  /* 0x000000ef00477202 */ /* 0x000fe20000000f00 */
[----:B------:R-:W-:Y:S06]  /*118b0*/  BRA `(.L_x_7222) ;  /* 0xffffff8400087947 */ /* 0x000fec000383ffff */
.L_x_7075:
        /* <DEDUP_REMOVED lines=8> */
.L_x_7224:
[----:B------:R-:W-:Y:S05]  /*11940*/  BSYNC B0 ;  /* 0x0000000000007941 */ /* 0x000fea0003800000 */
.L_x_7223:
        /* <DEDUP_REMOVED lines=8> */
.L_x_7225:
[----:B------:R-:W-:Y:S02]  /*119d0*/  MOV R244, R242 ;  /* 0x000000f200f47202 */ /* 0x000fe40000000f00 */
[----:B------:R-:W-:-:S07]  /*119e0*/  MOV R69, R239 ;  /* 0x000000ef00457202 */ /* 0x000fce0000000f00 */
[----:B------:R-:W-:Y:S05]  /*119f0*/  WARPSYNC.COLLECTIVE R71, `(.L_x_7226) ;  /* 0x0000000047087348 */ /* 0x000fea0003c00000 */
[----:B------:R0:W1:Y:S02]  /*11a00*/  SHFL.DOWN P1, R239, R244, R245, R252 ;  /* 0x080000f5f4ef7389 */ /* 0x00006400000200fc */
[----:B01----:R-:W-:Y:S01]  /*11a10*/  ENDCOLLECTIVE ;  /* 0x000000000000791b */ /* 0x003fe20003800000 */
.L_x_7226:
[----:B------:R-:W-:Y:S02]  /*11a20*/  MOV R244, R243 ;  /* 0x000000f300f47202 */ /* 0x000fe40000000f00 */
[----:B------:R-:W-:-:S07]  /*11a30*/  MOV R70, R239 ;  /* 0x000000ef00467202 */ /* 0x000fce0000000f00 */
[----:B------:R-:W-:Y:S05]  /*11a40*/  WARPSYNC.COLLECTIVE R71, `(.L_x_7227) ;  /* 0x0000000047087348 */ /* 0x000fea0003c00000 */
[----:B------:R0:W1:Y:S02]  /*11a50*/  SHFL.DOWN P1, R239, R244, R245, R252 ;  /* 0x080000f5f4ef7389 */ /* 0x00006400000200fc */
[----:B01----:R-:W-:Y:S01]  /*11a60*/  ENDCOLLECTIVE ;  /* 0x000000000000791b */ /* 0x003fe20003800000 */
.L_x_7227:
[----:B------:R-:W-:Y:S01]  /*11a70*/  MOV R71, R239 ;  /* 0x000000ef00477202 */ /* 0x000fe20000000f00 */
[----:B------:R-:W-:Y:S06]  /*11a80*/  BRA `(.L_x_7228) ;  /* 0xffffff8000e87947 */ /* 0x000fec000383ffff */
.L_x_7078:
        /* <DEDUP_REMOVED lines=8> */
.L_x_7230:
[----:B------:R-:W-:Y:S05]  /*11b10*/  BSYNC B0 ;  /* 0x0000000000007941 */ /* 0x000fea0003800000 */
.L_x_7229:
        /* <DEDUP_REMOVED lines=8> */
.L_x_7231:
[----:B------:R-:W-:Y:S02]  /*11ba0*/  MOV R244, R242 ;  /* 0x000000f200f47202 */ /* 0x000fe40000000f00 */
[----:B------:R-:W-:-:S07]  /*11bb0*/  MOV R69, R239 ;  /* 0x000000ef00457202 */ /* 0x000fce0000000f00 */
[----:B------:R-:W-:Y:S05]  /*11bc0*/  WARPSYNC.COLLECTIVE R71, `(.L_x_7232) ;  /* 0x0000000047087348 */ /* 0x000fea0003c00000 */
[----:B------:R0:W1:Y:S02]  /*11bd0*/  SHFL.DOWN P1, R239, R244, R245, R252 ;  /* 0x080000f5f4ef7389 */ /* 0x00006400000200fc */
[----:B01----:R-:W-:Y:S01]  /*11be0*/  ENDCOLLECTIVE ;  /* 0x000000000000791b */ /* 0x003fe20003800000 */
.L_x_7232:
[----:B------:R-:W-:Y:S02]  /*11bf0*/  MOV R244, R243 ;  /* 0x000000f300f47202 */ /* 0x000fe40000000f00 */
[----:B------:R-:W-:-:S07]  /*11c00*/  MOV R70, R239 ;  /* 0x000000ef00467202 */ /* 0x000fce0000000f00 */
[----:B------:R-:W-:Y:S05]  /*11c10*/  WARPSYNC.COLLECTIVE R71, `(.L_x_7233) ;  /* 0x0000000047087348 */ /* 0x000fea0003c00000 */
[----:B------:R0:W1:Y:S02]  /*11c20*/  SHFL.DOWN P1, R239, R244, R245, R252 ;  /* 0x080000f5f4ef7389 */ /* 0x00006400000200fc */
[----:B01----:R-:W-:Y:S01]  /*11c30*/  ENDCOLLECTIVE ;  /* 0x000000000000791b */ /* 0x003fe20003800000 */
.L_x_7233:
[----:B------:R-:W-:Y:S01]  /*11c40*/  MOV R71, R239 ;  /* 0x000000ef00477202 */ /* 0x000fe20000000f00 */
[----:B------:R-:W-:Y:S06]  /*11c50*/  BRA `(.L_x_7234) ;  /* 0xffffff8000c87947 */ /* 0x000fec000383ffff */
.L_x_7081:
        /* <DEDUP_REMOVED lines=8> */
.L_x_7236:
[----:B------:R-:W-:Y:S05]  /*11ce0*/  BSYNC B0 ;  /* 0x0000000000007941 */ /* 0x000fea0003800000 */
.L_x_7235:
        /* <DEDUP_REMOVED lines=10> */
.L_x_7237:
[----:B------:R-:W-:Y:S02]  /*11d90*/  MOV R252, 0x1f ;  /* 0x0000001f00fc7802 */ /* 0x000fe40000000f00 */
[----:B------:R-:W-:Y:S02]  /*11da0*/  MOV R70, R242 ;  /* 0x000000f200467202 */ /* 0x000fe40000000f00 */
[----:B------:R-:W-:-:S07]  /*11db0*/  MOV R247, R239 ;  /* 0x000000ef00f77202 */ /* 0x000fce0000000f00 */
[----:B------:R-:W-:Y:S05]  /*11dc0*/  WARPSYNC.COLLECTIVE R71, `(.L_x_7238) ;  /* 0x0000000047087348 */ /* 0x000fea0003c00000 */
[----:B------:R0:W1:Y:S02]  /*11dd0*/  SHFL.IDX P1, R239, R70, R69, R68 ;  /* 0x0000004546ef7389 */ /* 0x0000640000020044 */
[----:B01----:R-:W-:Y:S01]  /*11de0*/  ENDCOLLECTIVE ;  /* 0x000000000000791b */ /* 0x003fe20003800000 */
.L_x_7238:
        /* <DEDUP_REMOVED lines=9> */
.L_x_7239:
[----:B------:R-:W-:Y:S02]  /*11e80*/  MOV R70, R64 ;  /* 0x0000004000467202 */ /* 0x000fe40000000f00 */
[----:B------:R-:W-:-:S07]  /*11e90*/  MOV R251, R239 ;  /* 0x000000ef00fb7202 */ /* 0x000fce0000000f00 */
[----:B------:R-:W-:Y:S05]  /*11ea0*/  WARPSYNC.COLLECTIVE R71, `(.L_x_7240) ;  /* 0x0000000047087348 */ /* 0x000fea0003c00000 */
[----:B------:R0:W1:Y:S02]  /*11eb0*/  SHFL.DOWN P1, R239, R244, R245, R252 ;  /* 0x080000f5f4ef7389 */ /* 0x00006400000200fc */
[----:B01----:R-:W-:Y:S01]  /*11ec0*/  ENDCOLLECTIVE ;  /* 0x000000000000791b */ /* 0x003fe20003800000 */
.L_x_7240:
[----:B------:R-:W-:Y:S02]  /*11ed0*/  MOV R244, R241 ;  /* 0x000000f100f47202 */ /* 0x000fe40000000f00 */
[----:B------:R-:W-:-:S07]  /*11ee0*/  MOV R240, R239 ;  /* 0x000000ef00f07202 */ /* 0x000fce0000000f00 */
[----:B------:R-:W-:Y:S05]  /*11ef0*/  WARPSYNC.COLLECTIVE R71, `(.L_x_7241) ;  /* 0x0000000047087348 */ /* 0x000fea0003c00000 */
[----:B------:R0:W1:Y:S02]  /*11f00*/  SHFL.DOWN P1, R239, R244, R245, R252 ;  /* 0x080000f5f4ef7389 */ /* 0x00006400000200fc */
[----:B01----:R-:W-:Y:S01]  /*11f10*/  ENDCOLLECTIVE ;  /* 0x000000000000791b */ /* 0x003fe20003800000 */
.L_x_7241:
[----:B------:R-:W-:Y:S02]  /*11f20*/  MOV R244, R242 ;  /* 0x000000f200f47202 */ /* 0x000fe40000000f00 */
[----:B------:R-:W-:-:S07]  /*11f30*/  MOV R241, R239 ;  /* 0x000000ef00f17202 */ /* 0x000fce0000000f00 */
[----:B------:R-:W-:Y:S05]  /*11f40*/  WARPSYNC.COLLECTIVE R71, `(.L_x_7242) ;  /* 0x0000000047087348 */ /* 0x000fea0003c00000 */
[----:B------:R0:W1:Y:S02]  /*11f50*/  SHFL.DOWN P1, R239, R244, R245, R252 ;  /* 0x080000f5f4ef7389 */ /* 0x00006400000200fc */
[----:B01----:R-:W-:Y:S01]  /*11f60*/  ENDCOLLECTIVE ;  /* 0x000000000000791b */ /* 0x003fe20003800000 */
.L_x_7242:
[----:B------:R-:W-:Y:S02]  /*11f70*/  MOV R244, R243 ;  /* 0x000000f300f47202 */ /* 0x000fe40000000f00 */
[----:B------:R-:W-:-:S07]  /*11f80*/  MOV R242, R239 ;  /* 0x000000ef00f27202 */ /* 0x000fce0000000f00 */
[----:B------:R-:W-:Y:S05]  /*11f90*/  WARPSYNC.COLLECTIVE R71, `(.L_x_7243) ;  /* 0x0000000047087348 */ /* 0x000fea0003c00000 */
[----:B------:R0:W1:Y:S02]  /*11fa0*/  SHFL.DOWN P1, R239, R244, R245, R252 ;  /* 0x080000f5f4ef7389 */ /* 0x00006400000200fc */
[----:B01----:R-:W-:Y:S01]  /*11fb0*/  ENDCOLLECTIVE ;  /* 0x000000000000791b */ /* 0x003fe20003800000 */
.L_x_7243:
[----:B------:R-:W-:-:S07]  /*11fc0*/  MOV R243, R239 ;  /* 0x000000ef00f37202 */ /* 0x000fce0000000f00 */
[----:B------:R-:W-:Y:S05]  /*11fd0*/  WARPSYNC.COLLECTIVE R71, `(.L_x_7244) ;  /* 0x0000000047087348 */ /* 0x000fea0003c00000 */
[----:B------:R0:W1:Y:S02]  /*11fe0*/  SHFL.IDX P1, R239, R70, R69, R68 ;  /* 0x0000004546ef7389 */ /* 0x0000640000020044 */
[----:B01----:R-:W-:Y:S01]  /*11ff0*/  ENDCOLLECTIVE ;  /* 0x000000000000791b */ /* 0x003fe20003800000 */
.L_x_7244:
[----:B------:R-:W-:Y:S02]  /*12000*/  MOV R70, R65 ;  /* 0x0000004100467202 */ /* 0x000fe40000000f00 */
[----:B------:R-:W-:-:S07]  /*12010*/  MOV R252, R239 ;  /* 0x000000ef00fc7202 */ /* 0x000fce0000000f00 */
[----:B------:R-:W-:Y:S05]  /*12020*/  WARPSYNC.COLLECTIVE R71, `(.L_x_7245) ;  /* 0x0000000047087348 */ /* 0x000fea0003c00000 */
[----:B------:R0:W1:Y:S02]  /*12030*/  SHFL.IDX P1, R239, R70, R69, R68 ;  /* 0x0000004546ef7389 */ /* 0x0000640000020044 */
[----:B01----:R-:W-:Y:S01]  /*12040*/  ENDCOLLECTIVE ;  /* 0x000000000000791b */ /* 0x003fe20003800000 */
.L_x_7245:
[----:B------:R-:W-:Y:S01]  /*12050*/  MOV R70, R66 ;  /* 0x0000004200467202 */ /* 0x000fe20000000f00 */
[-C--:B------:R-:W-:Y:S01]  /*12060*/  FMUL.FTZ R66, R65, R247.reuse ;  /* 0x000000f741427220 */ /* 0x080fe20000410000 */
[----:B------:R-:W-:Y:S01]  /*12070*/  FMUL.FTZ R247, R64, R247 ;  /* 0x000000f740f77220 */ /* 0x000fe20000410000 */
[----:B------:R-:W-:-:S07]  /*12080*/  MOV R245, R239 ;  /* 0x000000ef00f57202 */ /* 0x000fce0000000f00 */
[----:B------:R-:W-:Y:S05]  /*12090*/  WARPSYNC.COLLECTIVE R71, `(.L_x_7246) ;  /* 0x0000000047087348 */ /* 0x000fea0003c00000 */
[----:B------:R0:W1:Y:S02]  /*120a0*/  SHFL.IDX P1, R239, R70, R69, R68 ;  /* 0x0000004546ef7389 */ /* 0x0000640000020044 */
[----:B01----:R-:W-:Y:S01]  /*120b0*/  ENDCOLLECTIVE ;  /* 0x000000000000791b */ /* 0x003fe20003800000 */
.L_x_7246:
[----:B------:R-:W-:Y:S02]  /*120c0*/  MOV R70, R67 ;  /* 0x0000004300467202 */ /* 0x000fe40000000f00 */
[----:B------:R-:W-:-:S07]  /*120d0*/  MOV R244, R239 ;  /* 0x000000ef00f47202 */ /* 0x000fce0000000f00 */
[----:B------:R-:W-:Y:S05]  /*120e0*/  WARPSYNC.COLLECTIVE R71, `(.L_x_7247) ;  /* 0x0000000047087348 */ /* 0x000fea0003c00000 */
[----:B------:R0:W1:Y:S02]  /*120f0*/  SHFL.IDX P1, R239, R70, R69, R68 ;  /* 0x0000004546ef7389 */ /* 0x0000640000020044 */
[----:B01----:R-:W-:Y:S01]  /*12100*/  ENDCOLLECTIVE ;  /* 0x000000000000791b */ /* 0x003fe20003800000 */
.L_x_7247:
[----:B------:R-:W-:Y:S01]  /*12110*/  MOV R71, R239 ;  /* 0x000000ef00477202 */ /* 0x000fe20000000f00 */
[----:B------:R-:W-:Y:S06]  /*12120*/  BRA `(.L_x_7248) ;  /* 0xffffff8000207947 */ /* 0x000fec000383ffff */
.L_x_7249:
        /* <DEDUP_REMOVED lines=13> */
.L_x_18938:


//--------------------- .text._Z25selective_scan_bwd_kernelI32Selective_Scan_bwd_kernel_traitsILi64ELi16ELb0ELb0ELb1ELb1ELb0EfN3c107complexIfEEEEv12SSMParamsBwd --------------------------
	.section	.text._Z25selective_scan_bwd_kernelI32Selective_Scan_bwd_kernel_traitsILi64ELi16ELb0ELb0ELb1ELb1ELb0EfN3c107complexIfEEEEv12SSMParamsBwd,"ax",@progbits
	.align	128
        .global         _Z25selective_scan_bwd_kernelI32Selective_Scan_bwd_kernel_traitsILi64ELi16ELb0ELb0ELb1ELb1ELb0EfN3c107complexIfEEEEv12SSMParamsBwd
        .type           _Z25selective_scan_bwd_kernelI32Selective_Scan_bwd_kernel_traitsILi64ELi16ELb0ELb0ELb1ELb1ELb0EfN3c107complexIfEEEEv12SSMParamsBwd,@function
        .size           _Z25selective_scan_bwd_kernelI32Selective_Scan_bwd_kernel_traitsILi64ELi16ELb0ELb0ELb1ELb1ELb0EfN3c107complexIfEEEEv12SSMParamsBwd,(.L_x_18939 - _Z25selective_scan_bwd_kernelI32Selective_Scan_bwd_kernel_traitsILi64ELi16ELb0ELb0ELb1ELb1ELb0EfN3c107complexIfEEEEv12SSMParamsBwd)
        .other          _Z25selective_scan_bwd_kernelI32Selective_Scan_bwd_kernel_traitsILi64ELi16ELb0ELb0ELb1ELb1ELb0EfN3c107complexIfEEEEv12SSMParamsBwd,@"STO_CUDA_ENTRY STV_DEFAULT"
_Z25selective_scan_bwd_kernelI32Selective_Scan_bwd_kernel_traitsILi64ELi16ELb0ELb0ELb1ELb1ELb0EfN3c107complexIfEEEEv12SSMParamsBwd:
.text._Z25selective_scan_bwd_kernelI32Selective_Scan_bwd_kernel_traitsILi64ELi16ELb0ELb0ELb1ELb1ELb0EfN3c107complexIfEEEEv12SSMParamsBwd:
        /* <DEDUP_REMOVED lines=156> */
[----:B------:R2:W-:Y:S01]  /*09c0*/  STL [R1+0x34], RZ ;  /* 0x000034ff01007387 */ /* 0x0005e20000100800 */
[----:B------:R-:W3:Y:S03]  /*09d0*/  S2R R108, SR_LANEID ;  /* 0x00000000006c7919 */ /* 0x000ee60000000000 */
[----:B------:R2:W-:Y:S01]  /*09e0*/  STL [R1+0x38], RZ ;  /* 0x000038ff01007387 */ /* 0x0005e20000100800 */
[----:B-1----:R-:W-:-:S06]  /*09f0*/  ULEA UR4, UR5, UR4, 0x18 ;  /* 0x0000000405047291 */ /* 0x002fcc000f8ec03f */
[----:B------:R-:W-:Y:S02]  /*0a00*/  MOV R107, UR4 ;  /* 0x00000004006b7c02 */ /* 0x000fe40008000f00 */
[----:B0-----:R-:W-:-:S04]  /*0a10*/  SHF.R.S32.HI R0, RZ, 0x1f, R109 ;  /* 0x0000001fff007819 */ /* 0x001fc8000001146d */
[----:B------:R-:W-:-:S04]  /*0a20*/  LEA.HI R0, R0, R109, RZ, 0x5 ;  /* 0x0000006d00007211 */ /* 0x000fc800078f28ff */
[----:B------:R-:W-:-:S04]  /*0a30*/  SHF.R.S32.HI R0, RZ, 0x5, R0 ;  /* 0x00000005ff007819 */ /* 0x000fc80000011400 */
[----:B--23--:R-:W-:-:S07]  /*0a40*/  LEA R106, R0, R107, 0x4 ;  /* 0x0000006b006a7211 */ /* 0x00cfce00078e20ff */
.L_x_7383:
        /* <DEDUP_REMOVED lines=44> */
[C---:B------:R-:W-:Y:S01]  /*0d10*/  LOP3.LUT R53, R7.reuse, 0x1a0, RZ, 0xfc, !PT ;  /* 0x000001a007357812 */ /* 0x040fe200078efcff */
[----:B------:R-:W5:Y:S01]  /*0d20*/  @!P6 LDG.E R9, desc[UR20][R2.64+0x200] ;  /* 0x000200140209e981 */ /* 0x000f62000c1e1900 */
[----:B------:R-:W-:Y:S02]  /*0d30*/  ISETP.GE.AND P0, PT, R48, UR54, PT ;  /* 0x0000003630007c0c */ /* 0x000fe4000bf06270 */
[C---:B------:R-:W-:Y:S01]  /*0d40*/  LOP3.LUT R54, R7.reuse, 0x1c0, RZ, 0xfc, !PT ;  /* 0x000001c007367812 */ /* 0x040fe200078efcff */
        /* <DEDUP_REMOVED lines=70> */
[----:B------:R-:W-:Y:S02]  /*11b0*/  ISETP.GE.AND P0, PT, R61, UR54, PT ;  /* 0x000000363d007c0c */ /* 0x000fe4000bf06270 */
[----:B------:R-:W-:Y:S02]  /*11c0*/  MOV R2, UR48 ;  /* 0x0000003000027c02 */ /* 0x000fe40008000f00 */
[----:B------:R-:W-:Y:S02]  /*11d0*/  MOV R3, UR47 ;  /* 0x0000002f00037c02 */ /* 0x000fe40008000f00 */
[----:B------:R-:W-:Y:S02]  /*11e0*/  ISETP.GE.AND P1, PT, R7, UR54, PT ;  /* 0x0000003607007c0c */ /* 0x000fe4000bf26270 */
[----:B------:R-:W-:Y:S02]  /*11f0*/  ISETP.GE.AND P2, PT, R46, UR54, PT ;  /* 0x000000362e007c0c */ /* 0x000fe4000bf46270 */
[----:B------:R-:W-:-:S02]  /*1200*/  ISETP.GE.AND P3, PT, R57, UR54, PT ;  /* 0x0000003639007c0c */ /* 0x000fc4000bf66270 */
[----:B------:R-:W-:Y:S02]  /*1210*/  ISETP.GE.AND P4, PT, R60, UR54, PT ;  /* 0x000000363c007c0c */ /* 0x000fe4000bf86270 */
[----:B------:R-:W-:Y:S02]  /*1220*/  ISETP.GE.AND P5, PT, R58, UR54, PT ;  /* 0x000000363a007c0c */ /* 0x000fe4000bfa6270 */
[----:B------:R-:W-:Y:S02]  /*1230*/  ISETP.GE.AND P6, PT, R59, UR54, PT ;  /* 0x000000363b007c0c */ /* 0x000fe4000bfc6270 */
[----:B------:R-:W-:Y:S01]  /*1240*/  MOV R23, RZ ;  /* 0x000000ff00177202 */ /* 0x000fe20000000f00 */
[----:B--2---:R-:W-:Y:S04]  /*1250*/  STS [R75], R4 ;  /* 0x000000044b007388 */ /* 0x004fe80000000800 */
[----:B---3--:R-:W-:Y:S04]  /*1260*/  STS [R74+0x80], R8 ;  /* 0x000080084a007388 */ /* 0x008fe80000000800 */
[----:B----4-:R0:W-:Y:S04]  /*1270*/  STS [R73+0x100], R6 ;  /* 0x0001000649007388 */ /* 0x0101e80000000800 */
[----:B-----5:R-:W-:Y:S04]  /*1280*/  STS [R72+0x180], R10 ;  /* 0x0001800a48007388 */ /* 0x020fe80000000800 */
[----:B------:R-:W-:Y:S04]  /*1290*/  STS [R71+0x200], R9 ;  /* 0x0002000947007388 */ /* 0x000fe80000000800 */
[----:B------:R-:W-:Y:S01]  /*12a0*/  STS [R70+0x280], R12 ;  /* 0x0002800c46007388 */ /* 0x000fe20000000800 */
[----:B0-----:R-:W-:-:S03]  /*12b0*/  LEA.HI.SX32 R6, R5, R5, 0x1b ;  /* 0x0000000505067211 */ /* 0x001fc600078fdaff */
[----:B------:R-:W-:Y:S04]  /*12c0*/  STS [R69+0x300], R11 ;  /* 0x0003000b45007388 */ /* 0x000fe80000000800 */
[----:B------:R0:W-:Y:S04]  /*12d0*/  STS [R68+0x380], R13 ;  /* 0x0003800d44007388 */ /* 0x0001e80000000800 */
        /* <DEDUP_REMOVED lines=34> */
[----:B------:R-:W-:Y:S01]  /*1500*/  CS2R R10, SRZ ;  /* 0x00000000000a7805 */ /* 0x000fe2000001ff00 */
[----:B------:R-:W5:Y:S04]  /*1510*/  @!P1 LDG.E R0, desc[UR20][R4.64] ;  /* 0x0000001404009981 */ /* 0x000f68000c1e1900 */
[----:B------:R-:W5:Y:S04]  /*1520*/  @!P4 LDG.E R13, desc[UR20][R4.64+0x280] ;  /* 0x00028014040dc981 */ /* 0x000f68000c1e1900 */
[----:B------:R-:W5:Y:S01]  /*1530*/  @!P0 LDG.E R15, desc[UR20][R4.64+0x380] ;  /* 0x00038014040f8981 */ /* 0x000f62000c1e1900 */
[----:B------:R-:W-:-:S02]  /*1540*/  ISETP.GE.AND P0, PT, R63, UR54, PT ;  /* 0x000000363f007c0c */ /* 0x000fc4000bf06270 */
[----:B------:R-:W-:Y:S01]  /*1550*/  ISETP.GE.AND P1, PT, R50, UR54, PT ;  /* 0x0000003632007c0c */ /* 0x000fe2000bf26270 */
[----:B------:R-:W5:Y:S01]  /*1560*/  @!P2 LDG.E R9, desc[UR20][R4.64+0x80] ;  /* 0x000080140409a981 */ /* 0x000f62000c1e1900 */
[----:B------:R-:W-:-:S03]  /*1570*/  ISETP.GE.AND P2, PT, R51, UR54, PT ;  /* 0x0000003633007c0c */ /* 0x000fc6000bf46270 */
[----:B------:R-:W5:Y:S01]  /*1580*/  @!P3 LDG.E R8, desc[UR20][R4.64+0x100] ;  /* 0x000100140408b981 */ /* 0x000f62000c1e1900 */
[----:B------:R-:W-:-:S03]  /*1590*/  ISETP.GE.AND P3, PT, R52, UR54, PT ;  /* 0x0000003634007c0c */ /* 0x000fc6000bf66270 */
[----:B------:R-:W5:Y:S04]  /*15a0*/  @!P5 LDG.E R11, desc[UR20][R4.64+0x180] ;  /* 0x00018014040bd981 */ /* 0x000f68000c1e1900 */
[----:B------:R-:W5:Y:S01]  /*15b0*/  @!P0 LDG.E R14, desc[UR20][R4.64+0x400] ;  /* 0x00040014040e8981 */ /* 0x000f62000c1e1900 */
[----:B------:R-:W-:Y:S02]  /*15c0*/  ISETP.GE.AND P0, PT, R48, UR54, PT ;  /* 0x0000003630007c0c */ /* 0x000fe4000bf06270 */
[----:B------:R-:W-:Y:S01]  /*15d0*/  ISETP.GE.AND P4, PT, R53, UR54, PT ;  /* 0x0000003635007c0c */ /* 0x000fe2000bf86270 */
[----:B------:R-:W5:Y:S01]  /*15e0*/  @!P6 LDG.E R10, desc[UR20][R4.64+0x200] ;  /* 0x00020014040ae981 */ /* 0x000f62000c1e1900 */
[----:B------:R-:W-:Y:S02]  /*15f0*/  ISETP.GE.AND P5, PT, R54, UR54, PT ;  /* 0x0000003636007c0c */ /* 0x000fe4000bfa6270 */
[----:B--2---:R-:W-:-:S02]  /*1600*/  CS2R R16, SRZ ;  /* 0x0000000000107805 */ /* 0x004fc4000001ff00 */
[----:B------:R-:W-:Y:S02]  /*1610*/  ISETP.GE.AND P6, PT, R55, UR54, PT ;  /* 0x0000003637007c0c */ /* 0x000fe4000bfc6270 */
[----:B---3--:R-:W-:Y:S02]  /*1620*/  CS2R R18, SRZ ;  /* 0x0000000000127805 */ /* 0x008fe4000001ff00 */
[----:B----4-:R-:W-:Y:S01]  /*1630*/  CS2R R20, SRZ ;  /* 0x0000000000147805 */ /* 0x010fe2000001ff00 */
[----:B------:R-:W2:Y:S04]  /*1640*/  @!P1 LDG.E R16, desc[UR20][R4.64+0x500] ;  /* 0x0005001404109981 */ /* 0x000ea8000c1e1900 */
[----:B------:R-:W3:Y:S04]  /*1650*/  @!P0 LDG.E R17, desc[UR20][R4.64+0x480] ;  /* 0x0004801404118981 */ /* 0x000ee8000c1e1900 */
[----:B------:R-:W4:Y:S04]  /*1660*/  @!P2 LDG.E R19, desc[UR20][R4.64+0x580] ;  /* 0x000580140413a981 */ /* 0x000f28000c1e1900 */
[----:B------:R-:W4:Y:S04]  /*1670*/  @!P3 LDG.E R18, desc[UR20][R4.64+0x600] ;  /* 0x000600140412b981 */ /* 0x000f28000c1e1900 */
[----:B------:R-:W4:Y:S04]  /*1680*/  @!P4 LDG.E R21, desc[UR20][R4.64+0x680] ;  /* 0x000680140415c981 */ /* 0x000f28000c1e1900 */
[----:B------:R-:W4:Y:S04]  /*1690*/  @!P5 LDG.E R20, desc[UR20][R4.64+0x700] ;  /* 0x000700140414d981 */ /* 0x000f28000c1e1900 */
[----:B------:R0:W4:Y:S01]  /*16a0*/  @!P6 LDG.E R23, desc[UR20][R4.64+0x780] ;  /* 0x000780140417e981 */ /* 0x000122000c1e1900 */
[----:B------:R-:W-:-:S02]  /*16b0*/  P2R R25, PR, RZ, 0x1 ;  /* 0x00000001ff197803 */ /* 0x000fc40000000000 */
[----:B------:R-:W-:Y:S02]  /*16c0*/  ISETP.GE.AND P0, PT, R7, UR54, PT ;  /* 0x0000003607007c0c */ /* 0x000fe4000bf06270 */
[----:B------:R-:W-:Y:S02]  /*16d0*/  MOV R2, UR46 ;  /* 0x0000002e00027c02 */ /* 0x000fe40008000f00 */
[----:B------:R-:W-:-:S03]  /*16e0*/  MOV R3, UR19 ;  /* 0x0000001300037c02 */ /* 0x000fc60008000f00 */
[----:B------:R-:W-:Y:S01]  /*16f0*/  IMAD.WIDE R2, R7, 0x4, R2 ;  /* 0x0000000407027825 */ /* 0x000fe200078e0202 */
[----:B------:R-:W-:Y:S02]  /*1700*/  P2R R22, PR, RZ, 0x2 ;  /* 0x00000002ff167803 */ /* 0x000fe40000000000 */
[----:B------:R-:W-:Y:S02]  /*1710*/  ISETP.GE.AND P1, PT, R57, UR54, PT ;  /* 0x0000003639007c0c */ /* 0x000fe4000bf26270 */
[----:B0-----:R-:W-:Y:S02]  /*1720*/  CS2R R4, SRZ ;  /* 0x0000000000047805 */ /* 0x001fe4000001ff00 */
[----:B------:R-:W-:Y:S01]  /*1730*/  CS2R R6, SRZ ;  /* 0x0000000000067805 */ /* 0x000fe2000001ff00 */
[----:B-----5:R0:W-:Y:S04]  /*1740*/  STS [R75], R0 ;  /* 0x000000004b007388 */ /* 0x0201e80000000800 */
        /* <DEDUP_REMOVED lines=10> */
[----:B----4-:R3:W-:Y:S04]  /*17f0*/  STS [R64+0x580], R19 ;  /* 0x0005801340007388 */ /* 0x0107e80000000800 */
[----:B------:R-:W-:Y:S04]  /*1800*/  STS [R105+0x600], R18 ;  /* 0x0006001269007388 */ /* 0x000fe80000000800 */
[----:B------:R-:W-:Y:S04]  /*1810*/  STS [R104+0x680], R21 ;  /* 0x0006801568007388 */ /* 0x000fe80000000800 */
[----:B------:R-:W-:Y:S04]  /*1820*/  STS [R103+0x700], R20 ;  /* 0x0007001467007388 */ /* 0x000fe80000000800 */
[----:B------:R-:W-:Y:S01]  /*1830*/  STS [R102+0x780], R23 ;  /* 0x0007801766007388 */ /* 0x000fe20000000800 */
        /* <DEDUP_REMOVED lines=9> */
[----:B------:R-:W1:Y:S04]  /*18d0*/  LDS R48, [R101+0x20] ;  /* 0x0000200065307984 */ /* 0x000e680000000800 */
[----:B------:R-:W1:Y:S04]  /*18e0*/  LDS R47, [R101+0x24] ;  /* 0x00002400652f7984 */ /* 0x000e680000000800 */
[----:B------:R-:W1:Y:S04]  /*18f0*/  LDS R45, [R101+0x28] ;  /* 0x00002800652d7984 */ /* 0x000e680000000800 */
[----:B------:R-:W1:Y:S04]  /*1900*/  LDS R40, [R101+0x2c] ;  /* 0x00002c0065287984 */ /* 0x000e680000000800 */
[----:B------:R-:W1:Y:S04]  /*1910*/  LDS R36, [R101+0x30] ;  /* 0x0000300065247984 */ /* 0x000e680000000800 */
[----:B------:R-:W1:Y:S04]  /*1920*/  LDS R32, [R101+0x34] ;  /* 0x0000340065207984 */ /* 0x000e680000000800 */
[----:B------:R-:W2:Y:S04]  /*1930*/  LDS R28, [R101+0x38] ;  /* 0x00003800651c7984 */ /* 0x000ea80000000800 */
[----:B------:R-:W2:Y:S01]  /*1940*/  LDS R24, [R101+0x3c] ;  /* 0x00003c0065187984 */ /* 0x000ea20000000800 */
[----:B------:R-:W-:Y:S01]  /*1950*/  BAR.SYNC.DEFER_BLOCKING 0x0 ;  /* 0x0000000000007b1d */ /* 0x000fe20000010000 */
[----:B0-----:R-:W-:-:S10]  /*1960*/  HFMA2.MMA R0, -RZ, RZ, 0, 0 ;  /* 0x00000000ff007435 */ /* 0x001fd400000001ff */
        /* <DEDUP_REMOVED lines=8> */
[----:B-1----:R-:W-:-:S07]  /*19f0*/  CS2R R8, SRZ ;  /* 0x0000000000087805 */ /* 0x002fce000001ff00 */
[----:B------:R-:W4:Y:S01]  /*1a00*/  @!P0 LDG.E R7, desc[UR20][R2.64+0x180] ;  /* 0x0001801402078981 */ /* 0x000f22000c1e1900 */
[----:B------:R-:W-:-:S03]  /*1a10*/  ISETP.GE.AND P0, PT, R60, UR54, PT ;  /* 0x000000363c007c0c */ /* 0x000fc6000bf06270 */
[----:B------:R-:W4:Y:S01]  /*1a20*/  @!P1 LDG.E R8, desc[UR20][R2.64+0x300] ;  /* 0x0003001402089981 */ /* 0x000f22000c1e1900 */
        /* <DEDUP_REMOVED lines=8> */
[----:B------:R-:W-:Y:S02]  /*1ab0*/  ISETP.NE.AND P0, PT, R25, RZ, PT ;  /* 0x000000ff1900720c */ /* 0x000fe40003f05270 */
[----:B------:R-:W-:Y:S02]  /*1ac0*/  CS2R R14, SRZ ;  /* 0x00000000000e7805 */ /* 0x000fe4000001ff00 */
[----:B--2---:R-:W-:Y:S02]  /*1ad0*/  CS2R R16, SRZ ;  /* 0x0000000000107805 */ /* 0x004fe4000001ff00 */
[----:B---3--:R-:W-:Y:S01]  /*1ae0*/  MOV R19, RZ ;  /* 0x000000ff00137202 */ /* 0x008fe20000000f00 */
[----:B------:R-:W2:Y:S04]  /*1af0*/  @!P1 LDG.E R12, desc[UR20][R2.64+0x500] ;  /* 0x00050014020c9981 */ /* 0x000ea8000c1e1900 */
[----:B------:R-:W3:Y:S04]  /*1b00*/  @!P2 LDG.E R15, desc[UR20][R2.64+0x580] ;  /* 0x00058014020fa981 */ /* 0x000ee8000c1e1900 */
[----:B------:R-:W3:Y:S04]  /*1b10*/  @!P3 LDG.E R14, desc[UR20][R2.64+0x600] ;  /* 0x00060014020eb981 */ /* 0x000ee8000c1e1900 */
[----:B------:R-:W2:Y:S04]  /*1b20*/  @!P0 LDG.E R13, desc[UR20][R2.64+0x480] ;  /* 0x00048014020d8981 */ /* 0x000ea8000c1e1900 */
        /* <DEDUP_REMOVED lines=12> */
[----:B------:R-:W-:Y:S04]  /*1bf0*/  STL [R1+0xc], R67 ;  /* 0x00000c4301007387 */ /* 0x000fe80000100800 */
[----:B------:R-:W-:Y:S04]  /*1c00*/  STL [R1+0x8], R66 ;  /* 0x0000084201007387 */ /* 0x000fe80000100800 */
[----:B------:R-:W-:Y:S04]  /*1c10*/  STL [R1+0x4], R65 ;  /* 0x0000044101007387 */ /* 0x000fe80000100800 */
[----:B------:R-:W-:Y:S01]  /*1c20*/  STL [R1], R64 ;  /* 0x0000004001007387 */ /* 0x000fe20000100800 */
        /* <DEDUP_REMOVED lines=17> */
[----:B------:R1:W-:Y:S04]  /*1d40*/  STS [R72+0x180], R7 ;  /* 0x0001800748007388 */ /* 0x0003e80000000800 */
[----:B------:R1:W-:Y:S04]  /*1d50*/  STS [R71+0x200], R6 ;  /* 0x0002000647007388 */ /* 0x0003e80000000800 */
[----:B-----5:R1:W-:Y:S04]  /*1d60*/  STS [R70+0x280], R9 ;  /* 0x0002800946007388 */ /* 0x0203e80000000800 */
[----:B------:R1:W-:Y:S04]  /*1d70*/  STS [R69+0x300], R8 ;  /* 0x0003000845007388 */ /* 0x0003e80000000800 */
[----:B------:R1:W-:Y:S04]  /*1d80*/  STS [R68+0x380], R11 ;  /* 0x0003800b44007388 */ /* 0x0003e80000000800 */
[----:B------:R1:W-:Y:S04]  /*1d90*/  STS [R67+0x400], R10 ;  /* 0x0004000a43007388 */ /* 0x0003e80000000800 */
[----:B--2---:R1:W-:Y:S04]  /*1da0*/  STS [R66+0x480], R13 ;  /* 0x0004800d42007388 */ /* 0x0043e80000000800 */
[----:B------:R1:W-:Y:S04]  /*1db0*/  STS [R65+0x500], R12 ;  /* 0x0005000c41007388 */ /* 0x0003e80000000800 */
[----:B---3--:R1:W-:Y:S04]  /*1dc0*/  STS [R64+0x580], R15 ;  /* 0x0005800f40007388 */ /* 0x0083e80000000800 */
        /* <DEDUP_REMOVED lines=54> */
.L_x_7252:
[----:B------:R-:W-:Y:S05]  /*2130*/  BSYNC B0 ;  /* 0x0000000000007941 */ /* 0x000fea0003800000 */
.L_x_7251:
        /* <DEDUP_REMOVED lines=35> */
.L_x_7254:
[----:B------:R-:W-:Y:S05]  /*2370*/  BSYNC B0 ;  /* 0x0000000000007941 */ /* 0x000fea0003800000 */
.L_x_7253:
        /* <DEDUP_REMOVED lines=35> */
.L_x_7256:
[----:B------:R-:W-:Y:S05]  /*25b0*/  BSYNC B0 ;  /* 0x0000000000007941 */ /* 0x000fea0003800000 */
.L_x_7255:
        /* <DEDUP_REMOVED lines=35> */
.L_x_7258:
[----:B------:R-:W-:Y:S05]  /*27f0*/  BSYNC B0 ;  /* 0x0000000000007941 */ /* 0x000fea0003800000 */
.L_x_7257:
        /* <DEDUP_REMOVED lines=37> */
.L_x_7260:
[----:B------:R-:W-:Y:S05]  /*2a50*/  BSYNC B0 ;  /* 0x0000000000007941 */ /* 0x000fea0003800000 */
.L_x_7259:
        /* <DEDUP_REMOVED lines=40> */
.L_x_7262:
[----:B------:R-:W-:Y:S05]  /*2ce0*/  BSYNC B0 ;  /* 0x0000000000007941 */ /* 0x000fea0003800000 */
.L_x_7261:
        /* <DEDUP_REMOVED lines=39> */
.L_x_7264:
[----:B------:R-:W-:Y:S05]  /*2f60*/  BSYNC B0 ;  /* 0x0000000000007941 */ /* 0x000fea0003800000 */
.L_x_7263:
        /* <DEDUP_REMOVED lines=39> */
.L_x_7266:
[----:B------:R-:W-:Y:S05]  /*31e0*/  BSYNC B0 ;  /* 0x0000000000007941 */ /* 0x000fea0003800000 */
.L_x_7265:
        /* <DEDUP_REMOVED lines=39> */
.L_x_7268:
[----:B------:R-:W-:Y:S05]  /*3460*/  BSYNC B0 ;  /* 0x0000000000007941 */ /* 0x000fea0003800000 */
.L_x_7267:
        /* <DEDUP_REMOVED lines=39> */
.L_x_7270:
[----:B------:R-:W-:Y:S05]  /*36e0*/  BSYNC B0 ;  /* 0x0000000000007941 */ /* 0x000fea0003800000 */
.L_x_7269:
        /* <DEDUP_REMOVED lines=40> */
.L_x_7272:
[----:B------:R-:W-:Y:S05]  /*3970*/  BSYNC B0 ;  /* 0x0000000000007941 */ /* 0x000fea0003800000 */
.L_x_7271:
        /* <DEDUP_REMOVED lines=33> */
.L_x_7274:
[----:B------:R-:W-:Y:S05]  /*3b90*/  BSYNC B0 ;  /* 0x0000000000007941 */ /* 0x000fea0003800000 */
.L_x_7273:
        /* <DEDUP_REMOVED lines=33> */
.L_x_7276:
[----:B------:R-:W-:Y:S05]  /*3db0*/  BSYNC B0 ;  /* 0x0000000000007941 */ /* 0x000fea0003800000 */
.L_x_7275:
        /* <DEDUP_REMOVED lines=33> */
.L_x_7278:
[----:B------:R-:W-:Y:S05]  /*3fd0*/  BSYNC B0 ;  /* 0x0000000000007941 */ /* 0x000fea0003800000 */
.L_x_7277:
        /* <DEDUP_REMOVED lines=33> */
.L_x_7280:
[----:B------:R-:W-:Y:S05]  /*41f0*/  BSYNC B0 ;  /* 0x0000000000007941 */ /* 0x000fea0003800000 */
.L_x_7279:
        /* <DEDUP_REMOVED lines=33> */
.L_x_7282:
[----:B------:R-:W-:Y:S05]  /*4410*/  BSYNC B0 ;  /* 0x0000000000007941 */ /* 0x000fea0003800000 */
.L_x_7281:
        /* <DEDUP_REMOVED lines=21> */
[----:B------:R-:W-:Y:S01]  /*4570*/  USHF.R.S32.HI UR5, URZ, 0x1f, UR53 ;  /* 0x0000001f3f057899 */ /* 0x000fe20008011435 */
[----:B------:R-:W-:Y:S01]  /*4580*/  HFMA2.MMA R44, -RZ, RZ, 0, 0 ;  /* 0x00000000ff2c7435 */ /* 0x000fe200000001ff */
[----:B------:R-:W-:Y:S01]  /*4590*/  ULDC.64 UR12, c[0x0][0x230] ;  /* 0x00008c00000c7ab9 */ /* 0x000fe20000000a00 */
[----:B------:R-:W-:Y:S01]  /*45a0*/  SHF.L.U32 R3, R0, 0x5, RZ ;  /* 0x0000000500037819 */ /* 0x000fe200000006ff */
[----:B------:R-:W-:Y:S01]  /*45b0*/  UIMAD UR4, UR5, UR12, URZ ;  /* 0x0000000c050472a4 */ /* 0x000fe2000f8e023f */
[----:B------:R-:W-:Y:S01]  /*45c0*/  HFMA2.MMA R37, -RZ, RZ, 0, 0 ;  /* 0x00000000ff257435 */ /* 0x000fe200000001ff */
[----:B------:R-:W-:Y:S01]  /*45d0*/  USHF.L.U32 UR15, UR54, 0x1, URZ ;  /* 0x00000001360f7899 */ /* 0x000fe2000800063f */
[----:B------:R-:W-:Y:S01]  /*45e0*/  LOP3.LUT R0, R3, 0xffffffe0, R46, 0xe2, !PT ;  /* 0xffffffe003007812 */ /* 0x000fe200078ee22e */
[----:B------:R-:W-:Y:S01]  /*45f0*/  ULDC.64 UR10, c[0x0][0x248] ;  /* 0x00009200000a7ab9 */ /* 0x000fe20000000a00 */
[----:B------:R-:W-:Y:S01]  /*4600*/  UIMAD UR13, UR53, UR13, UR4 ;  /* 0x0000000d350d72a4 */ /* 0x000fe2000f8e0204 */
[----:B------:R-:W-:Y:S01]  /*4610*/  HFMA2.MMA R29, -RZ, RZ, 0, 0 ;  /* 0x00000000ff1d7435 */ /* 0x000fe200000001ff */
[----:B------:R-:W-:Y:S01]  /*4620*/  UIMAD UR4, UR5, UR10, URZ ;  /* 0x0000000a050472a4 */ /* 0x000fe2000f8e023f */
[----:B------:R-:W-:Y:S01]  /*4630*/  ISETP.GE.AND P0, PT, R0, UR15, PT ;  /* 0x0000000f00007c0c */ /* 0x000fe2000bf06270 */
[----:B------:R-:W-:Y:S01]  /*4640*/  UIMAD.WIDE.U32 UR28, UR53, UR12, URZ ;  /* 0x0000000c351c72a5 */ /* 0x000fe2000f8e003f */
[----:B------:R-:W-:Y:S01]  /*4650*/  CS2R R42, SRZ ;  /* 0x00000000002a7805 */ /* 0x000fe2000001ff00 */
[----:B------:R-:W-:Y:S01]  /*4660*/  UIMAD.WIDE.U32 UR30, UR53, UR10, URZ ;  /* 0x0000000a351e72a5 */ /* 0x000fe2000f8e003f */
[----:B------:R-:W-:Y:S01]  /*4670*/  P2R R7, PR, RZ, 0x1 ;  /* 0x00000001ff077803 */ /* 0x000fe20000000000 */
[----:B------:R-:W-:Y:S01]  /*4680*/  UIMAD UR11, UR53, UR11, UR4 ;  /* 0x0000000b350b72a4 */ /* 0x000fe2000f8e0204 */
[----:B------:R-:W-:-:S02]  /*4690*/  MOV R41, RZ ;  /* 0x000000ff00297202 */ /* 0x000fc40000000f00 */
[----:B------:R-:W-:Y:S02]  /*46a0*/  CS2R R38, SRZ ;  /* 0x0000000000267805 */ /* 0x000fe4000001ff00 */
        /* <DEDUP_REMOVED lines=18> */
[----:B------:R-:W-:-:S06]  /*47d0*/  ULDC.64 UR42, c[0x0][0x2d0] ;  /* 0x0000b400002a7ab9 */ /* 0x000fcc0000000a00 */
.L_x_7378:
[----:B------:R-:W-:Y:S01]  /*47e0*/  USHF.R.S32.HI UR56, URZ, 0x1f, UR6 ;  /* 0x0000001f3f387899 */ /* 0x000fe20008011406 */
[----:B------:R-:W-:Y:S01]  /*47f0*/  ISETP.NE.AND P6, PT, R7, RZ, PT ;  /* 0x000000ff0700720c */ /* 0x000fe20003fc5270 */
[----:B------:R-:W-:Y:S01]  /*4800*/  UMOV UR44, UR28 ;  /* 0x0000001c002c7c82 */ /* 0x000fe20008000000 */
[----:B------:R-:W-:Y:S01]  /*4810*/  UMOV UR45, UR13 ;  /* 0x0000000d002d7c82 */ /* 0x000fe20008000000 */
[----:B------:R-:W-:Y:S02]  /*4820*/  UIMAD UR54, UR56, UR40, URZ ;  /* 0x00000028383672a4 */ /* 0x000fe4000f8e023f */
[----:B------:R-:W-:Y:S02]  /*4830*/  UIMAD.WIDE.U32 UR44, UR6, UR40, UR44 ;  /* 0x00000028062c72a5 */ /* 0x000fe4000f8e002c */
[----:B------:R-:W-:Y:S01]  /*4840*/  UIMAD UR54, UR6, UR41, UR54 ;  /* 0x00000029063672a4 */ /* 0x000fe2000f8e0236 */
[----:B---3--:R-:W-:Y:S01]  /*4850*/  LOP3.LUT R0, R109, 0x7ffffe0, RZ, 0xc0, !PT ;  /* 0x07ffffe06d007812 */ /* 0x008fe200078ec0ff */
[----:B------:R-:W-:-:S02]  /*4860*/  ULEA UR55, UP0, UR44, UR42, 0x3 ;  /* 0x0000002a2c377291 */ /* 0x000fc4000f80183f */
[----:B------:R-:W-:Y:S01]  /*4870*/  UIADD3 UR45, UR45, UR54, URZ ;  /* 0x000000362d2d7290 */ /* 0x000fe2000fffe03f */
[----:B0-----:R-:W-:-:S03]  /*4880*/  SHF.L.U32 R61, R0, 0x5, RZ ;  /* 0x00000005003d7819 */ /* 0x001fc600000006ff */
[----:B------:R-:W-:Y:S01]  /*4890*/  ULEA.HI.X UR44, UR44, UR43, UR45, 0x3, UP0 ;  /* 0x0000002b2c2c7291 */ /* 0x000fe200080f1c2d */
[----:B------:R-:W-:Y:S02]  /*48a0*/  LOP3.LUT R60, R61, 0xffffffe0, R46, 0xe2, !PT ;  /* 0xffffffe03d3c7812 */ /* 0x000fe400078ee22e */
[----:B------:R-:W-:-:S03]  /*48b0*/  MOV R2, UR55 ;  /* 0x0000003700027c02 */ /* 0x000fc60008000f00 */
[----:B------:R-:W-:Y:S01]  /*48c0*/  MOV R3, UR44 ;  /* 0x0000002c00037c02 */ /* 0x000fe20008000f00 */
[----:B------:R-:W-:Y:S01]  /*48d0*/  ULDC.64 UR44, c[0x0][0x270] ;  /* 0x00009c00002c7ab9 */ /* 0x000fe20000000a00 */
[--C-:B------:R-:W-:Y:S01]  /*48e0*/  SHF.R.S32.HI R61, RZ, 0x1f, R60.reuse ;  /* 0x0000001fff3d7819 */ /* 0x100fe2000001143c */
[----:B------:R-:W-:Y:S02]  /*48f0*/  UIMAD UR54, UR56, UR44, URZ ;  /* 0x0000002c383672a4 */ /* 0x000fe4000f8e023f */
[----:B------:R-:W-:Y:S02]  /*4900*/  MOV R63, UR44 ;  /* 0x0000002c003f7c02 */ /* 0x000fe40008000f00 */
[C---:B------:R-:W-:Y:S01]  /*4910*/  LOP3.LUT R0, R60.reuse, 0x20, RZ, 0xfc, !PT ;  /* 0x000000203c007812 */ /* 0x040fe200078efcff */
[----:B--2---:R-:W2:Y:S01]  /*4920*/  LDG.E.64 R2, desc[UR20][R2.64] ;  /* 0x0000001402027981 */ /* 0x004ea2000c1e1b00 */
        /* <DEDUP_REMOVED lines=9> */
[----:B------:R-:W-:-:S02]  /*49c0*/  ISETP.GE.AND P2, PT, R0, UR15, PT ;  /* 0x0000000f00007c0c */ /* 0x000fc4000bf46270 */
[----:B------:R-:W-:Y:S02]  /*49d0*/  IADD3 R5, R63, UR45, RZ ;  /* 0x0000002d3f057c10 */ /* 0x000fe4000fffe0ff */
[----:B------:R-:W-:Y:S02]  /*49e0*/  LEA R4, P3, R62, UR18, 0x2 ;  /* 0x000000123e047c11 */ /* 0x000fe4000f8610ff */
[----:B------:R-:W-:Y:S02]  /*49f0*/  LOP3.LUT R0, R60, 0x80, RZ, 0xfc, !PT ;  /* 0x000000803c007812 */ /* 0x000fe400078efcff */
[----:B------:R-:W-:Y:S02]  /*4a00*/  LEA.HI.X R5, R62, UR17, R5, 0x2, P3 ;  /* 0x000000113e057c11 */ /* 0x000fe400098f1405 */
[----:B------:R-:W-:Y:S02]  /*4a10*/  ISETP.GE.AND P5, PT, R0, UR15, PT ;  /* 0x0000000f00007c0c */ /* 0x000fe4000bfa6270 */
[C---:B------:R-:W-:Y:S01]  /*4a20*/  LOP3.LUT R0, R60.reuse, 0xe0, RZ, 0xfc, !PT ;  /* 0x000000e03c007812 */ /* 0x040fe200078efcff */
[----:B------:R-:W3:Y:S01]  /*4a30*/  @!P0 LDG.E R142, desc[UR20][R4.64+0x80] ;  /* 0x00008014048e8981 */ /* 0x000ee2000c1e1900 */
[----:B------:R-:W-:-:S02]  /*4a40*/  LOP3.LUT R6, R60, 0xa0, RZ, 0xfc, !PT ;  /* 0x000000a03c067812 */ /* 0x000fc400078efcff */
[----:B------:R-:W-:Y:S01]  /*4a50*/  LOP3.LUT R61, R60, 0xc0, RZ, 0xfc, !PT ;  /* 0x000000c03c3d7812 */ /* 0x000fe200078efcff */
[----:B------:R-:W4:Y:S01]  /*4a60*/  @!P1 LDG.E R138, desc[UR20][R4.64+0x180] ;  /* 0x00018014048a9981 */ /* 0x000f22000c1e1900 */
[----:B------:R-:W-:Y:S02]  /*4a70*/  ISETP.GE.AND P0, PT, R0, UR15, PT ;  /* 0x0000000f00007c0c */ /* 0x000fe4000bf06270 */
[----:B------:R-:W-:Y:S01]  /*4a80*/  ISETP.GE.AND P4, PT, R6, UR15, PT ;  /* 0x0000000f06007c0c */ /* 0x000fe2000bf86270 */
[----:B------:R-:W4:Y:S01]  /*4a90*/  @!P2 LDG.E R141, desc[UR20][R4.64+0x100] ;  /* 0x00010014048da981 */ /* 0x000f22000c1e1900 */
[----:B------:R-:W-:Y:S02]  /*4aa0*/  ISETP.GE.AND P3, PT, R61, UR15, PT ;  /* 0x0000000f3d007c0c */ /* 0x000fe4000bf66270 */
[----:B------:R-:W-:Y:S02]  /*4ab0*/  LOP3.LUT R0, R60, 0x120, RZ, 0xfc, !PT ;  /* 0x000001203c007812 */ /* 0x000fe400078efcff */
[----:B------:R-:W-:-:S02]  /*4ac0*/  CS2R R136, SRZ ;  /* 0x0000000000887805 */ /* 0x000fc4000001ff00 */
[----:B------:R-:W-:Y:S01]  /*4ad0*/  LOP3.LUT R6, R60, 0x100, RZ, 0xfc, !PT ;  /* 0x000001003c067812 */ /* 0x000fe200078efcff */
[----:B------:R-:W4:Y:S01]  /*4ae0*/  @!P5 LDG.E R140, desc[UR20][R4.64+0x200] ;  /* 0x00020014048cd981 */ /* 0x000f22000c1e1900 */
[----:B------:R-:W-:Y:S02]  /*4af0*/  ISETP.GE.AND P1, PT, R0, UR15, PT ;  /* 0x0000000f00007c0c */ /* 0x000fe4000bf26270 */
[----:B------:R-:W-:Y:S02]  /*4b00*/  ISETP.GE.AND P2, PT, R6, UR15, PT ;  /* 0x0000000f06007c0c */ /* 0x000fe4000bf46270 */
[----:B------:R-:W-:Y:S02]  /*4b10*/  CS2R R134, SRZ ;  /* 0x0000000000867805 */ /* 0x000fe4000001ff00 */
[C---:B------:R-:W-:Y:S01]  /*4b20*/  LOP3.LUT R0, R60.reuse, 0x140, RZ, 0xfc, !PT ;  /* 0x000001403c007812 */ /* 0x040fe200078efcff */
[----:B------:R-:W4:Y:S01]  /*4b30*/  @!P4 LDG.E R139, desc[UR20][R4.64+0x280] ;  /* 0x00028014048bc981 */ /* 0x000f22000c1e1900 */
[----:B------:R-:W-:-:S02]  /*4b40*/  LOP3.LUT R6, R60, 0x160, RZ, 0xfc, !PT ;  /* 0x000001603c067812 */ /* 0x000fc400078efcff */
[----:B------:R-:W-:Y:S01]  /*4b50*/  ISETP.GE.AND P5, PT, R0, UR15, PT ;  /* 0x0000000f00007c0c */ /* 0x000fe2000bfa6270 */
[----:B------:R-:W4:Y:S01]  /*4b60*/  @!P3 LDG.E R136, desc[UR20][R4.64+0x300] ;  /* 0x000300140488b981 */ /* 0x000f22000c1e1900 */
[----:B------:R-:W-:Y:S02]  /*4b70*/  LOP3.LUT R0, R60, 0x180, RZ, 0xfc, !PT ;  /* 0x000001803c007812 */ /* 0x000fe400078efcff */
[----:B------:R-:W-:Y:S02]  /*4b80*/  ISETP.GE.AND P4, PT, R6, UR15, PT ;  /* 0x0000000f06007c0c */ /* 0x000fe4000bf86270 */
[----:B------:R-:W-:Y:S02]  /*4b90*/  CS2R R130, SRZ ;  /* 0x0000000000827805 */ /* 0x000fe4000001ff00 */
[----:B------:R-:W-:Y:S01]  /*4ba0*/  ISETP.GE.AND P3, PT, R0, UR15, PT ;  /* 0x0000000f00007c0c */ /* 0x000fe2000bf66270 */
[----:B------:R-:W4:Y:S01]  /*4bb0*/  @!P2 LDG.E R135, desc[UR20][R4.64+0x400] ;  /* 0x000400140487a981 */ /* 0x000f22000c1e1900 */
[----:B------:R-:W-:-:S03]  /*4bc0*/  LOP3.LUT R0, R60, 0x1c0, RZ, 0xfc, !PT ;  /* 0x000001c03c007812 */ /* 0x000fc600078efcff */
[----:B------:R-:W4:Y:S01]  /*4bd0*/  @!P1 LDG.E R131, desc[UR20][R4.64+0x480] ;  /* 0x0004801404839981 */ /* 0x000f22000c1e1900 */
[----:B------:R-:W-:Y:S02]  /*4be0*/  ISETP.GE.AND P2, PT, R0, UR15, PT ;  /* 0x0000000f00007c0c */ /* 0x000fe4000bf46270 */
[C---:B------:R-:W-:Y:S01]  /*4bf0*/  LOP3.LUT R0, R60.reuse, 0x1e0, RZ, 0xfc, !PT ;  /* 0x000001e03c007812 */ /* 0x040fe200078efcff */
[----:B------:R-:W4:Y:S01]  /*4c00*/  @!P0 LDG.E R137, desc[UR20][R4.64+0x380] ;  /* 0x0003801404898981 */ /* 0x000f22000c1e1900 */
[----:B------:R-:W-:Y:S02]  /*4c10*/  LOP3.LUT R6, R60, 0x1a0, RZ, 0xfc, !PT ;  /* 0x000001a03c067812 */ /* 0x000fe400078efcff */
[----:B------:R-:W-:Y:S02]  /*4c20*/  ISETP.GE.AND P1, PT, R0, UR15, PT ;  /* 0x0000000f00007c0c */ /* 0x000fe4000bf26270 */
[----:B------:R-:W-:Y:S02]  /*4c30*/  CS2R R132, SRZ ;  /* 0x0000000000847805 */ /* 0x000fe4000001ff00 */
[----:B------:R-:W-:Y:S01]  /*4c40*/  LOP3.LUT R0, R60, 0x220, RZ, 0xfc, !PT ;  /* 0x000002203c007812 */ /* 0x000fe200078efcff */
[----:B------:R-:W4:Y:S01]  /*4c50*/  @!P4 LDG.E R130, desc[UR20][R4.64+0x580] ;  /* 0x000580140482c981 */ /* 0x000f22000c1e1900 */
[----:B------:R-:W-:-:S02]  /*4c60*/  ISETP.GE.AND P0, PT, R6, UR15, PT ;  /* 0x0000000f06007c0c */ /* 0x000fc4000bf06270 */
[----:B------:R-:W-:Y:S02]  /*4c70*/  ISETP.GE.AND P4, PT, R0, UR15, PT ;  /* 0x0000000f00007c0c */ /* 0x000fe4000bf86270 */
[----:B------:R-:W-:Y:S02]  /*4c80*/  CS2R R114, SRZ ;  /* 0x0000000000727805 */ /* 0x000fe4000001ff00 */
[C---:B------:R-:W-:Y:S01]  /*4c90*/  LOP3.LUT R0, R60.reuse, 0x240, RZ, 0xfc, !PT ;  /* 0x000002403c007812 */ /* 0x040fe200078efcff */
[----:B------:R-:W4:Y:S01]  /*4ca0*/  @!P3 LDG.E R134, desc[UR20][R4.64+0x600] ;  /* 0x000600140486b981 */ /* 0x000f22000c1e1900 */
[----:B------:R-:W-:Y:S02]  /*4cb0*/  LOP3.LUT R6, R60, 0x200, RZ, 0xfc, !PT ;  /* 0x000002003c067812 */ /* 0x000fe400078efcff */
[----:B------:R-:W-:Y:S01]  /*4cc0*/  ISETP.GE.AND P3, PT, R0, UR15, PT ;  /* 0x0000000f00007c0c */ /* 0x000fe2000bf66270 */
[----:B------:R-:W4:Y:S01]  /*4cd0*/  @!P5 LDG.E R132, desc[UR20][R4.64+0x500] ;  /* 0x000500140484d981 */ /* 0x000f22000c1e1900 */
[----:B------:R-:W-:-:S02]  /*4ce0*/  ISETP.GE.AND P5, PT, R6, UR15, PT ;  /* 0x0000000f06007c0c */ /* 0x000fc4000bfa6270 */
[C---:B------:R-:W-:Y:S02]  /*4cf0*/  LOP3.LUT R0, R60.reuse, 0x280, RZ, 0xfc, !PT ;  /* 0x000002803c007812 */ /* 0x040fe400078efcff */
[----:B------:R-:W-:Y:S01]  /*4d00*/  CS2R R128, SRZ ;  /* 0x0000000000807805 */ /* 0x000fe2000001ff00 */
[----:B------:R-:W4:Y:S01]  /*4d10*/  @!P2 LDG.E R114, desc[UR20][R4.64+0x700] ;  /* 0x000700140472a981 */ /* 0x000f22000c1e1900 */
[----:B------:R-:W-:Y:S02]  /*4d20*/  LOP3.LUT R6, R60, 0x260, RZ, 0xfc, !PT ;  /* 0x000002603c067812 */ /* 0x000fe400078efcff */
[----:B------:R-:W-:Y:S01]  /*4d30*/  ISETP.GE.AND P2, PT, R0, UR15, PT ;  /* 0x0000000f00007c0c */ /* 0x000fe2000bf46270 */
[----:B------:R-:W3:Y:S01]  /*4d40*/  @!P6 LDG.E R143, desc[UR20][R4.64] ;  /* 0x00000014048fe981 */ /* 0x000ee2000c1e1900 */
[----:B------:R-:W-:-:S03]  /*4d50*/  LOP3.LUT R0, R60, 0x2a0, RZ, 0xfc, !PT ;  /* 0x000002a03c007812 */ /* 0x000fc600078efcff */
[----:B------:R-:W4:Y:S01]  /*4d60*/  @!P0 LDG.E R133, desc[UR20][R4.64+0x680] ;  /* 0x0006801404858981 */ /* 0x000f22000c1e1900 */
[----:B------:R-:W-:-:S03]  /*4d70*/  ISETP.GE.AND P0, PT, R6, UR15, PT ;  /* 0x0000000f06007c0c */ /* 0x000fc6000bf06270 */
[----:B------:R-:W4:Y:S01]  /*4d80*/  @!P1 LDG.E R129, desc[UR20][R4.64+0x780] ;  /* 0x0007801404819981 */ /* 0x000f22000c1e1900 */
[----:B------:R-:W-:Y:S02]  /*4d90*/  ISETP.GE.AND P1, PT, R0, UR15, PT ;  /* 0x0000000f00007c0c */ /* 0x000fe4000bf26270 */
[C---:B------:R-:W-:Y:S02]  /*4da0*/  LOP3.LUT R0, R60.reuse, 0x2c0, RZ, 0xfc, !PT ;  /* 0x000002c03c007812 */ /* 0x040fe400078efcff */
[----:B------:R-:W-:Y:S01]  /*4db0*/  CS2R R62, SRZ ;  /* 0x00000000003e7805 */ /* 0x000fe2000001ff00 */
[----:B------:R-:W4:Y:S01]  /*4dc0*/  @!P5 LDG.E R128, desc[UR20][R4.64+0x800] ;  /* 0x000800140480d981 */ /* 0x000f22000c1e1900 */
[----:B------:R-:W-:Y:S02]  /*4dd0*/  LOP3.LUT R6, R60, 0x2e0, RZ, 0xfc, !PT ;  /* 0x000002e03c067812 */ /* 0x000fe400078efcff */
[----:B------:R-:W-:Y:S01]  /*4de0*/  ISETP.GE.AND P5, PT, R0, UR15, PT ;  /* 0x0000000f00007c0c */ /* 0x000fe2000bfa6270 */
[----:B------:R-:W4:Y:S01]  /*4df0*/  @!P4 LDG.E R115, desc[UR20][R4.64+0x880] ;  /* 0x000880140473c981 */ /* 0x000f22000c1e1900 */
[----:B------:R-:W-:-:S02]  /*4e00*/  MOV R64, RZ ;  /* 0x000000ff00407202 */ /* 0x000fc40000000f00 */
[----:B------:R-:W-:Y:S01]  /*4e10*/  LOP3.LUT R0, R60, 0x300, RZ, 0xfc, !PT ;  /* 0x000003003c007812 */ /* 0x000fe200078efcff */
[----:B------:R-:W4:Y:S01]  /*4e20*/  @!P3 LDG.E R63, desc[UR20][R4.64+0x900] ;  /* 0x00090014043fb981 */ /* 0x000f22000c1e1900 */
[----:B------:R-:W-:Y:S02]  /*4e30*/  MOV R61, RZ ;  /* 0x000000ff003d7202 */ /* 0x000fe40000000f00 */
[----:B------:R-:W-:Y:S01]  /*4e40*/  ISETP.GE.AND P4, PT, R6, UR15, PT ;  /* 0x0000000f06007c0c */ /* 0x000fe2000bf86270 */
[----:B------:R-:W4:Y:S01]  /*4e50*/  @!P0 LDG.E R64, desc[UR20][R4.64+0x980] ;  /* 0x0009801404408981 */ /* 0x000f22000c1e1900 */
[C---:B------:R-:W-:Y:S02]  /*4e60*/  LOP3.LUT R65, R60.reuse, 0x340, RZ, 0xfc, !PT ;  /* 0x000003403c417812 */ /* 0x040fe400078efcff */
[----:B------:R-:W-:Y:S01]  /*4e70*/  LOP3.LUT R6, R60, 0x320, RZ, 0xfc, !PT ;  /* 0x000003203c067812 */ /* 0x000fe200078efcff */
[----:B------:R-:W4:Y:S01]  /*4e80*/  @!P2 LDG.E R62, desc[UR20][R4.64+0xa00] ;  /* 0x000a0014043ea981 */ /* 0x000f22000c1e1900 */
[----:B------:R-:W-:-:S02]  /*4e90*/  ISETP.GE.AND P3, PT, R0, UR15, PT ;  /* 0x0000000f00007c0c */ /* 0x000fc4000bf66270 */
[----:B------:R-:W-:Y:S02]  /*4ea0*/  LOP3.LUT R0, R60, 0x360, RZ, 0xfc, !PT ;  /* 0x000003603c007812 */ /* 0x000fe400078efcff */
[----:B------:R-:W-:Y:S02]  /*4eb0*/  CS2R R66, SRZ ;  /* 0x0000000000427805 */ /* 0x000fe4000001ff00 */
[----:B------:R-:W-:Y:S01]  /*4ec0*/  ISETP.GE.AND P0, PT, R65, UR15, PT ;  /* 0x0000000f41007c0c */ /* 0x000fe2000bf06270 */
[----:B------:R-:W4:Y:S01]  /*4ed0*/  @!P1 LDG.E R61, desc[UR20][R4.64+0xa80] ;  /* 0x000a8014043d9981 */ /* 0x000f22000c1e1900 */
[----:B------:R-:W-:Y:S02]  /*4ee0*/  ISETP.GE.AND P2, PT, R6, UR15, PT ;  /* 0x0000000f06007c0c */ /* 0x000fe4000bf46270 */
[----:B------:R-:W-:Y:S01]  /*4ef0*/  SHF.L.U32 R65, R109, 0x5, RZ ;  /* 0x000000056d417819 */ /* 0x000fe200000006ff */
[----:B------:R-:W4:Y:S01]  /*4f00*/  @!P5 LDG.E R67, desc[UR20][R4.64+0xb00] ;  /* 0x000b00140443d981 */ /* 0x000f22000c1e1900 */
[----:B------:R-:W-:-:S02]  /*4f10*/  ISETP.GE.AND P1, PT, R0, UR15, PT ;  /* 0x0000000f00007c0c */ /* 0x000fc4000bf26270 */
[----:B------:R-:W-:Y:S01]  /*4f20*/  LOP3.LUT R0, R60, 0x380, RZ, 0xfc, !PT ;  /* 0x000003803c007812 */ /* 0x000fe200078efcff */
[----:B------:R-:W4:Y:S01]  /*4f30*/  @!P3 LDG.E R66, desc[UR20][R4.64+0xc00] ;  /* 0x000c00140442b981 */ /* 0x000f22000c1e1900 */
[----:B------:R-:W-:Y:S02]  /*4f40*/  LOP3.LUT R6, R65, 0xffffffe0, R46, 0xe2, !PT ;  /* 0xffffffe041067812 */ /* 0x000fe400078ee22e */
[----:B------:R-:W-:Y:S02]  /*4f50*/  MOV R68, RZ ;  /* 0x000000ff00447202 */ /* 0x000fe40000000f00 */
[----:B------:R-:W-:Y:S02]  /*4f60*/  ISETP.GE.AND P5, PT, R0, UR15, PT ;  /* 0x0000000f00007c0c */ /* 0x000fe4000bfa6270 */
[----:B------:R-:W-:Y:S02]  /*4f70*/  MOV R0, RZ ;  /* 0x000000ff00007202 */ /* 0x000fe40000000f00 */
[----:B------:R-:W-:Y:S01]  /*4f80*/  LOP3.LUT R65, R6, 0x3e0, RZ, 0xfc, !PT ;  /* 0x000003e006417812 */ /* 0x000fe200078efcff */
[----:B------:R-:W4:Y:S01]  /*4f90*/  @!P4 LDG.E R68, desc[UR20][R4.64+0xb80] ;  /* 0x000b80140444c981 */ /* 0x000f22000c1e1900 */
[----:B------:R-:W-:-:S02]  /*4fa0*/  LOP3.LUT R6, R60, 0x3a0, RZ, 0xfc, !PT ;  /* 0x000003a03c067812 */ /* 0x000fc400078efcff */
[----:B------:R-:W-:Y:S01]  /*4fb0*/  LOP3.LUT R69, R60, 0x3c0, RZ, 0xfc, !PT ;  /* 0x000003c03c457812 */ /* 0x000fe200078efcff */
[----:B------:R-:W4:Y:S01]  /*4fc0*/  @!P2 LDG.E R0, desc[UR20][R4.64+0xc80] ;  /* 0x000c80140400a981 */ /* 0x000f22000c1e1900 */
[----:B------:R-:W-:Y:S02]  /*4fd0*/  ISETP.GE.AND P4, PT, R6, UR15, PT ;  /* 0x0000000f06007c0c */ /* 0x000fe4000bf86270 */
[----:B------:R-:W-:Y:S02]  /*4fe0*/  ISETP.GE.AND P2, PT, R69, UR15, PT ;  /* 0x0000000f45007c0c */ /* 0x000fe4000bf46270 */
[----:B------:R-:W-:Y:S02]  /*4ff0*/  ISETP.GE.AND P3, PT, R65, UR15, PT ;  /* 0x0000000f41007c0c */ /* 0x000fe4000bf66270 */
[----:B------:R-:W-:Y:S02]  /*5000*/  MOV R6, RZ ;  /* 0x000000ff00067202 */ /* 0x000fe40000000f00 */
[----:B------:R-:W-:-:S02]  /*5010*/  MOV R65, RZ ;  /* 0x000000ff00417202 */ /* 0x000fc40000000f00 */
[----:B------:R-:W-:Y:S02]  /*5020*/  CS2R R70, SRZ ;  /* 0x0000000000467805 */ /* 0x000fe4000001ff00 */
[----:B------:R-:W-:Y:S02]  /*5030*/  MOV R60, RZ ;  /* 0x000000ff003c7202 */ /* 0x000fe40000000f00 */
[----:B------:R-:W-:Y:S01]  /*5040*/  MOV R69, RZ ;  /* 0x000000ff00457202 */ /* 0x000fe20000000f00 */
[----:B------:R-:W4:Y:S04]  /*5050*/  @!P0 LDG.E R6, desc[UR20][R4.64+0xd00] ;  /* 0x000d001404068981 */ /* 0x000f28000c1e1900 */
[----:B------:R-:W4:Y:S04]  /*5060*/  @!P1 LDG.E R65, desc[UR20][R4.64+0xd80] ;  /* 0x000d801404419981 */ /* 0x000f28000c1e1900 */
[----:B------:R-:W4:Y:S04]  /*5070*/  @!P5 LDG.E R60, desc[UR20][R4.64+0xe00] ;  /* 0x000e0014043cd981 */ /* 0x000f28000c1e1900 */
[----:B------:R-:W4:Y:S04]  /*5080*/  @!P4 LDG.E R71, desc[UR20][R4.64+0xe80] ;  /* 0x000e80140447c981 */ /* 0x000f28000c1e1900 */
[----:B------:R-:W4:Y:S04]  /*5090*/  @!P2 LDG.E R70, desc[UR20][R4.64+0xf00] ;  /* 0x000f00140446a981 */ /* 0x000f28000c1e1900 */
[----:B-1----:R1:W4:Y:S01]  /*50a0*/  @!P3 LDG.E R69, desc[UR20][R4.64+0xf80] ;  /* 0x000f80140445b981 */ /* 0x002322000c1e1900 */
[----:B------:R-:W-:Y:S01]  /*50b0*/  UIADD3 UR44, UR16, -0x1, URZ ;  /* 0xffffffff102c7890 */ /* 0x000fe2000fffe03f */
[----:B-1----:R-:W-:-:S03]  /*50c0*/  SHF.L.U32 R5, R109, 0x5, RZ ;  /* 0x000000056d057819 */ /* 0x002fc600000006ff */
[----:B------:R-:W-:Y:S01]  /*50d0*/  ULEA.HI UR45, UR44, UR44, URZ, 0x1 ;  /* 0x0000002c2c2d7291 */ /* 0x000fe2000f8f083f */
[----:B------:R-:W-:-:S03]  /*50e0*/  LOP3.LUT R5, R5, 0xfffffc00, RZ, 0xc0, !PT ;  /* 0xfffffc0005057812 */ /* 0x000fc600078ec0ff */
[----:B------:R-:W-:Y:S01]  /*50f0*/  ULOP3.LUT UR45, UR45, 0xfffffe, URZ, 0xc0, !UPT ;  /* 0x00fffffe2d2d7892 */ /* 0x000fe2000f8ec03f */
[----:B------:R-:W-:-:S03]  /*5100*/  IADD3 R148, R5, R108, RZ ;  /* 0x0000006c05947210 */ /* 0x000fc60007ffe0ff */
[----:B------:R-:W-:Y:S01]  /*5110*/  UIADD3 UR44, UR44, -UR45, URZ ;  /* 0x8000002d2c2c7290 */ /* 0x000fe2000fffe03f */
[CC--:B------:R-:W-:Y:S02]  /*5120*/  LEA.HI.SX32 R4, R148.reuse, R148.reuse, 0x1b ;  /* 0x0000009494047211 */ /* 0x0c0fe400078fdaff */
[----:B------:R-:W-:Y:S02]  /*5130*/  IADD3 R145, R148, 0x80, RZ ;  /* 0x0000008094917810 */ /* 0x000fe40007ffe0ff */
[----:B------:R-:W-:Y:S01]  /*5140*/  LEA R150, R4, R107, 0x2 ;  /* 0x0000006b04967211 */ /* 0x000fe200078e10ff */
[----:B------:R-:W-:Y:S01]  /*5150*/  ULEA UR44, UR44, UR6, 0x8 ;  /* 0x000000062c2c7291 */ /* 0x000fe2000f8e403f */
[C---:B------:R-:W-:Y:S02]  /*5160*/  IADD3 R147, R148.reuse, 0xa0, RZ ;  /* 0x000000a094937810 */ /* 0x040fe40007ffe0ff */
[----:B------:R-:W-:Y:S02]  /*5170*/  LEA.HI.SX32 R156, R145, R148, 0x1b ;  /* 0x00000094919c7211 */ /* 0x000fe400078fdaff */
[----:B------:R-:W-:-:S02]  /*5180*/  IADD3 R149, R148, 0xc0, RZ ;  /* 0x000000c094957810 */ /* 0x000fc40007ffe0ff */
[-C--:B------:R-:W-:Y:S02]  /*5190*/  LEA.HI.SX32 R158, R147, R148.reuse, 0x1b ;  /* 0x00000094939e7211 */ /* 0x080fe400078fdaff */
[C---:B------:R-:W-:Y:S02]  /*51a0*/  ISETP.NE.AND P1, PT, R109.reuse, RZ, PT ;  /* 0x000000ff6d00720c */ /* 0x040fe40003f25270 */
[----:B------:R-:W-:Y:S02]  /*51b0*/  IADD3 R172, R109, 0x200, RZ ;  /* 0x000002006dac7810 */ /* 0x000fe40007ffe0ff */
[----:B------:R-:W-:Y:S01]  /*51c0*/  MOV R147, UR44 ;  /* 0x0000002c00937c02 */ /* 0x000fe20008000f00 */
[----:B------:R-:W-:Y:S01]  /*51d0*/  ULDC.64 UR44, c[0x0][0x250] ;  /* 0x00009400002c7ab9 */ /* 0x000fe20000000a00 */
[----:B------:R-:W-:Y:S02]  /*51e0*/  IADD3 R113, R148, 0x60, RZ ;  /* 0x0000006094717810 */ /* 0x000fe40007ffe0ff */
[----:B------:R-:W-:-:S02]  /*51f0*/  LEA.HI.SX32 R160, R149, R148, 0x1b ;  /* 0x0000009495a07211 */ /* 0x000fc400078fdaff */
[C---:B------:R-:W-:Y:S02]  /*5200*/  IADD3 R151, R148.reuse, 0xe0, RZ ;  /* 0x000000e094977810 */ /* 0x040fe40007ffe0ff */
[-C--:B------:R-:W-:Y:S02]  /*5210*/  LEA.HI.SX32 R154, R113, R148.reuse, 0x1b ;  /* 0x00000094719a7211 */ /* 0x080fe400078fdaff */
[C---:B------:R-:W-:Y:S02]  /*5220*/  IADD3 R153, R148.reuse, 0x100, RZ ;  /* 0x0000010094997810 */ /* 0x040fe40007ffe0ff */
[C---:B------:R-:W-:Y:S02]  /*5230*/  IADD3 R155, R148.reuse, 0x120, RZ ;  /* 0x00000120949b7810 */ /* 0x040fe40007ffe0ff */
[----:B------:R-:W-:Y:S02]  /*5240*/  LEA.HI.SX32 R162, R151, R148, 0x1b ;  /* 0x0000009497a27211 */ /* 0x000fe400078fdaff */
[----:B------:R-:W-:-:S02]  /*5250*/  IADD3 R157, R148, 0x140, RZ ;  /* 0x00000140949d7810 */ /* 0x000fc40007ffe0ff */
[C---:B------:R-:W-:Y:S02]  /*5260*/  IADD3 R159, R148.reuse, 0x160, RZ ;  /* 0x00000160949f7810 */ /* 0x040fe40007ffe0ff */
[----:B------:R-:W-:Y:S02]  /*5270*/  IADD3 R161, R148, 0x180, RZ ;  /* 0x0000018094a17810 */ /* 0x000fe40007ffe0ff */
[----:B------:R-:W-:Y:S02]  /*5280*/  LEA.HI.SX32 R164, R153, R148, 0x1b ;  /* 0x0000009499a47211 */ /* 0x000fe400078fdaff */
[----:B------:R-:W-:Y:S02]  /*5290*/  LEA R158, R158, R107, 0x2 ;  /* 0x0000006b9e9e7211 */ /* 0x000fe400078e10ff */
[----:B------:R-:W-:Y:S02]  /*52a0*/  IADD3 R163, R148, 0x1a0, RZ ;  /* 0x000001a094a37810 */ /* 0x000fe40007ffe0ff */
[----:B--2---:R-:W-:-:S13]  /*52b0*/  R2UR UR57, R3 ;  /* 0x00000000033972ca */ /* 0x004fda00000e0000 */
[----:B------:R-:W-:-:S04]  /*52c0*/  FMUL.FTZ R3, R56, UR57 ;  /* 0x0000003938037c20 */ /* 0x000fc80008410000 */
[----:B------:R-:W-:Y:S01]  /*52d0*/  FMUL.RZ R110, R3, 0.15915493667125701904 ;  /* 0x3e22f983036e7820 */ /* 0x000fe2000040c000 */
[----:B------:R-:W-:-:S04]  /*52e0*/  FMUL.FTZ R3, R55, UR57 ;  /* 0x0000003937037c20 */ /* 0x000fc80008410000 */
[----:B------:R-:W-:Y:S01]  /*52f0*/  FMUL.RZ R111, R3, 0.15915493667125701904 ;  /* 0x3e22f983036f7820 */ /* 0x000fe2000040c000 */
[----:B------:R-:W-:-:S04]  /*5300*/  FMUL.FTZ R3, R54, UR57 ;  /* 0x0000003936037c20 */ /* 0x000fc80008410000 */
[----:B------:R-:W-:Y:S01]  /*5310*/  FMUL.RZ R112, R3, 0.15915493667125701904 ;  /* 0x3e22f98303707820 */ /* 0x000fe2000040c000 */
[----:B------:R-:W-:Y:S01]  /*5320*/  FMUL.FTZ R3, R53, UR57 ;  /* 0x0000003935037c20 */ /* 0x000fe20008410000 */
[----:B------:R-:W-:Y:S03]  /*5330*/  MUFU.SIN R127, R110 ;  /* 0x0000006e007f7308 */ /* 0x000fe60000000400 */
[----:B------:R-:W-:Y:S01]  /*5340*/  FMUL.RZ R116, R3, 0.15915493667125701904 ;  /* 0x3e22f98303747820 */ /* 0x000fe2000040c000 */
[----:B------:R-:W-:-:S04]  /*5350*/  IADD3 R3, R148, 0x20, RZ ;  /* 0x0000002094037810 */ /* 0x000fc80007ffe0ff */
[----:B------:R1:W-:Y:S01]  /*5360*/  MUFU.COS R126, R110 ;  /* 0x0000006e007e7308 */ /* 0x0003e20000000000 */
[----:B------:R-:W-:Y:S01]  /*5370*/  LEA.HI.SX32 R4, R3, R148, 0x1b ;  /* 0x0000009403047211 */ /* 0x000fe200078fdaff */
[----:B------:R-:W-:Y:S01]  /*5380*/  FMUL.FTZ R3, R49, UR57 ;  /* 0x0000003931037c20 */ /* 0x000fe20008410000 */
[----:B-1----:R-:W-:-:S05]  /*5390*/  FMUL.FTZ R110, R52, UR57 ;  /* 0x00000039346e7c20 */ /* 0x002fca0008410000 */
[----:B------:R-:W-:Y:S01]  /*53a0*/  MUFU.SIN R122, R112 ;  /* 0x00000070007a7308 */ /* 0x000fe20000000400 */
[----:B------:R-:W-:-:S07]  /*53b0*/  FMUL.RZ R145, R3, 0.15915493667125701904 ;  /* 0x3e22f98303917820 */ /* 0x000fce000040c000 */
[----:B------:R1:W-:Y:S01]  /*53c0*/  MUFU.COS R123, R112 ;  /* 0x00000070007b7308 */ /* 0x0003e20000000000 */
[----:B------:R-:W-:Y:S01]  /*53d0*/  FMUL.FTZ R3, R48, UR57 ;  /* 0x0000003930037c20 */ /* 0x000fe20008410000 */
[----:B-1----:R-:W-:Y:S01]  /*53e0*/  FMUL.RZ R112, R110, 0.15915493667125701904 ;  /* 0x3e22f9836e707820 */ /* 0x002fe2000040c000 */
[----:B------:R-:W-:-:S05]  /*53f0*/  FMUL.FTZ R110, R51, UR57 ;  /* 0x00000039336e7c20 */ /* 0x000fca0008410000 */
[----:B------:R-:W-:Y:S01]  /*5400*/  MUFU.SIN R124, R111 ;  /* 0x0000006f007c7308 */ /* 0x000fe20000000400 */
[----:B------:R-:W-:Y:S01]  /*5410*/  FMUL.RZ R144, R110, 0.15915493667125701904 ;  /* 0x3e22f9836e907820 */ /* 0x000fe2000040c000 */
[----:B------:R-:W-:-:S06]  /*5420*/  FMUL.FTZ R110, R50, UR57 ;  /* 0x00000039326e7c20 */ /* 0x000fcc0008410000 */
[----:B------:R1:W-:Y:S01]  /*5430*/  MUFU.COS R125, R111 ;  /* 0x0000006f007d7308 */ /* 0x0003e20000000000 */
[----:B------:R-:W-:Y:S01]  /*5440*/  FMUL.RZ R149, R3, 0.15915493667125701904 ;  /* 0x3e22f98303957820 */ /* 0x000fe2000040c000 */
[----:B------:R-:W-:Y:S02]  /*5450*/  LEA R3, R4, R107, 0x2 ;  /* 0x0000006b04037211 */ /* 0x000fe400078e10ff */
[----:B-1----:R-:W-:-:S04]  /*5460*/  IADD3 R111, R148, 0x40, RZ ;  /* 0x00000040946f7810 */ /* 0x002fc80007ffe0ff */
[----:B------:R-:W-:Y:S01]  /*5470*/  LEA.HI.SX32 R152, R111, R148, 0x1b ;  /* 0x000000946f987211 */ /* 0x000fe200078fdaff */
[----:B------:R-:W-:Y:S01]  /*5480*/  FMUL.RZ R111, R110, 0.15915493667125701904 ;  /* 0x3e22f9836e6f7820 */ /* 0x000fe2000040c000 */
[----:B------:R-:W-:Y:S01]  /*5490*/  SEL R4, R147, R172, !P1 ;  /* 0x000000ac93047207 */ /* 0x000fe20004800000 */
[----:B------:R-:W-:Y:S01]  /*54a0*/  FMUL.FTZ R147, R47, UR57 ;  /* 0x000000392f937c20 */ /* 0x000fe20008410000 */
[----:B------:R-:W-:Y:S01]  /*54b0*/  MUFU.SIN R118, R112 ;  /* 0x0000007000767308 */ /* 0x000fe20000000400 */
[-C--:B------:R-:W-:Y:S02]  /*54c0*/  LEA R152, R152, R107.reuse, 0x2 ;  /* 0x0000006b98987211 */ /* 0x080fe400078e10ff */
[----:B------:R-:W-:Y:S01]  /*54d0*/  FMUL.RZ R151, R147, 0.15915493667125701904 ;  /* 0x3e22f98393977820 */ /* 0x000fe2000040c000 */
[----:B------:R-:W-:-:S04]  /*54e0*/  LEA R147, R156, R107, 0x2 ;  /* 0x0000006b9c937211 */ /* 0x000fc800078e10ff */
[----:B------:R-:W-:Y:S01]  /*54f0*/  MUFU.COS R119, R112 ;  /* 0x0000007000777308 */ /* 0x000fe20000000000 */
[----:B---3--:R-:W-:Y:S01]  /*5500*/  STS [R150], R143 ;  /* 0x0000008f96007388 */ /* 0x008fe20000000800 */
[----:B------:R-:W-:-:S06]  /*5510*/  R2UR UR58, R2 ;  /* 0x00000000023a72ca */ /* 0x000fcc00000e0000 */
[----:B------:R-:W-:Y:S01]  /*5520*/  MUFU.SIN R112, R111 ;  /* 0x0000006f00707308 */ /* 0x000fe20000000400 */
[-C--:B------:R-:W-:Y:S01]  /*5530*/  LEA.HI.SX32 R166, R155, R148.reuse, 0x1b ;  /* 0x000000949ba67211 */ /* 0x080fe200078fdaff */
[----:B------:R1:W-:Y:S06]  /*5540*/  STS [R3+0x80], R142 ;  /* 0x0000808e03007388 */ /* 0x0003ec0000000800 */
[----:B------:R-:W-:Y:S01]  /*5550*/  MUFU.COS R113, R111 ;  /* 0x0000006f00717308 */ /* 0x000fe20000000000 */
[----:B------:R-:W-:Y:S01]  /*5560*/  IADD3 R165, R148, 0x1c0, RZ ;  /* 0x000001c094a57810 */ /* 0x000fe20007ffe0ff */
[----:B----4-:R-:W-:Y:S01]  /*5570*/  STS [R152+0x100], R141 ;  /* 0x0001008d98007388 */ /* 0x010fe20000000800 */
[----:B------:R-:W-:-:S05]  /*5580*/  LEA.HI.SX32 R168, R157, R148, 0x1b ;  /* 0x000000949da87211 */ /* 0x000fca00078fdaff */
[----:B------:R-:W-:Y:S01]  /*5590*/  MUFU.SIN R110, R145 ;  /* 0x00000091006e7308 */ /* 0x000fe20000000400 */
[----:B-1----:R-:W-:-:S07]  /*55a0*/  LEA R3, R160, R107, 0x2 ;  /* 0x0000006ba0037211 */ /* 0x002fce00078e10ff */
[----:B------:R1:W-:Y:S01]  /*55b0*/  MUFU.COS R111, R145 ;  /* 0x00000091006f7308 */ /* 0x0003e20000000000 */
[----:B------:R-:W-:Y:S02]  /*55c0*/  IADD3 R167, R148, 0x1e0, RZ ;  /* 0x000001e094a77810 */ /* 0x000fe40007ffe0ff */
[-C--:B------:R-:W-:Y:S02]  /*55d0*/  LEA.HI.SX32 R170, R159, R148.reuse, 0x1b ;  /* 0x000000949faa7211 */ /* 0x080fe400078fdaff */
[-C--:B-1----:R-:W-:Y:S02]  /*55e0*/  LEA R145, R154, R107.reuse, 0x2 ;  /* 0x0000006b9a917211 */ /* 0x082fe400078e10ff */
[----:B------:R-:W-:Y:S02]  /*55f0*/  LEA R162, R162, R107, 0x2 ;  /* 0x0000006ba2a27211 */ /* 0x000fe400078e10ff */
[----:B------:R-:W-:Y:S01]  /*5600*/  IADD3 R169, R148, 0x200, RZ ;  /* 0x0000020094a97810 */ /* 0x000fe20007ffe0ff */
[----:B------:R-:W-:Y:S01]  /*5610*/  STS [R145+0x180], R138 ;  /* 0x0001808a91007388 */ /* 0x000fe20000000800 */
        /* <DEDUP_REMOVED lines=10> */
[----:B------:R-:W-:Y:S01]  /*56c0*/  IADD3 R175, R148, 0x260, RZ ;  /* 0x0000026094af7810 */ /* 0x000fe20007ffe0ff */
[----:B------:R-:W-:Y:S01]  /*56d0*/  STS [R162+0x380], R137 ;  /* 0x00038089a2007388 */ /* 0x000fe20000000800 */
[-C--:B------:R-:W-:Y:S02]  /*56e0*/  LEA.HI.SX32 R182, R167, R148.reuse, 0x1b ;  /* 0x00000094a7b67211 */ /* 0x080fe400078fdaff */
[-C--:B-1----:R-:W-:Y:S02]  /*56f0*/  LEA R139, R168, R107.reuse, 0x2 ;  /* 0x0000006ba88b7211 */ /* 0x082fe400078e10ff */
[----:B------:R-:W-:Y:S01]  /*5700*/  LEA R141, R170, R107, 0x2 ;  /* 0x0000006baa8d7211 */ /* 0x000fe200078e10ff */
[----:B------:R1:W-:Y:S01]  /*5710*/  STS [R164+0x400], R135 ;  /* 0x00040087a4007388 */ /* 0x0003e20000000800 */
[----:B------:R-:W-:Y:S02]  /*5720*/  IADD3 R177, R148, 0x280, RZ ;  /* 0x0000028094b17810 */ /* 0x000fe40007ffe0ff */
[----:B------:R-:W-:-:S02]  /*5730*/  LEA.HI.SX32 R184, R169, R148, 0x1b ;  /* 0x00000094a9b87211 */ /* 0x000fc400078fdaff */
[-C--:B------:R-:W-:Y:S01]  /*5740*/  LEA R143, R176, R107.reuse, 0x2 ;  /* 0x0000006bb08f7211 */ /* 0x080fe200078e10ff */
[----:B------:R2:W-:Y:S01]  /*5750*/  STS [R166+0x480], R131 ;  /* 0x00048083a6007388 */ /* 0x0005e20000000800 */
[-C--:B------:R-:W-:Y:S02]  /*5760*/  LEA.HI.SX32 R186, R171, R148.reuse, 0x1b ;  /* 0x00000094abba7211 */ /* 0x080fe400078fdaff */
[-C--:B------:R-:W-:Y:S01]  /*5770*/  LEA R178, R178, R107.reuse, 0x2 ;  /* 0x0000006bb2b27211 */ /* 0x080fe200078e10ff */
[----:B------:R-:W-:Y:S01]  /*5780*/  STS [R139+0x500], R132 ;  /* 0x000500848b007388 */ /* 0x000fe20000000800 */
[-C--:B------:R-:W-:Y:S01]  /*5790*/  LEA.HI.SX32 R188, R173, R148.reuse, 0x1b ;  /* 0x00000094adbc7211 */ /* 0x080fe200078fdaff */
[----:B-1----:R-:W-:Y:S01]  /*57a0*/  FMUL.FTZ R135, R40, UR57 ;  /* 0x0000003928877c20 */ /* 0x002fe20008410000 */
[----:B------:R-:W-:Y:S01]  /*57b0*/  LEA R3, R180, R107, 0x2 ;  /* 0x0000006bb4037211 */ /* 0x000fe200078e10ff */
[----:B------:R-:W-:Y:S01]  /*57c0*/  STS [R141+0x580], R130 ;  /* 0x000580828d007388 */ /* 0x000fe20000000800 */
[----:B------:R-:W-:-:S02]  /*57d0*/  LEA.HI.SX32 R190, R175, R148, 0x1b ;  /* 0x00000094afbe7211 */ /* 0x000fc400078fdaff */
[-C--:B------:R-:W-:Y:S01]  /*57e0*/  LEA R182, R182, R107.reuse, 0x2 ;  /* 0x0000006bb6b67211 */ /* 0x080fe200078e10ff */
[----:B------:R-:W-:Y:S01]  /*57f0*/  STS [R143+0x600], R134 ;  /* 0x000600868f007388 */ /* 0x000fe20000000800 */
[----:B------:R-:W-:Y:S02]  /*5800*/  LEA.HI.SX32 R192, R177, R148, 0x1b ;  /* 0x00000094b1c07211 */ /* 0x000fe400078fdaff */
[-C--:B--2---:R-:W-:Y:S01]  /*5810*/  LEA R131, R184, R107.reuse, 0x2 ;  /* 0x0000006bb8837211 */ /* 0x084fe200078e10ff */
[----:B------:R1:W-:Y:S01]  /*5820*/  STS [R178+0x680], R133 ;  /* 0x00068085b2007388 */ /* 0x0003e20000000800 */
[-C--:B------:R-:W-:Y:S02]  /*5830*/  LEA R186, R186, R107.reuse, 0x2 ;  /* 0x0000006bbaba7211 */ /* 0x080fe400078e10ff */
[----:B------:R-:W-:Y:S01]  /*5840*/  MOV R161, UR58 ;  /* 0x0000003a00a17c02 */ /* 0x000fe20008000f00 */
[----:B------:R-:W-:Y:S01]  /*5850*/  FMUL.RZ R136, R135, 0.15915493667125701904 ;  /* 0x3e22f98387887820 */ /* 0x000fe2000040c000 */
[-C--:B------:R-:W-:Y:S01]  /*5860*/  LEA R188, R188, R107.reuse, 0x2 ;  /* 0x0000006bbcbc7211 */ /* 0x080fe200078e10ff */
[----:B------:R-:W-:Y:S01]  /*5870*/  STS [R3+0x700], R114 ;  /* 0x0007007203007388 */ /* 0x000fe20000000800 */
[----:B------:R-:W-:-:S02]  /*5880*/  LEA R135, R192, R107, 0x2 ;  /* 0x0000006bc0877211 */ /* 0x000fc400078e10ff */
[----:B-1----:R-:W-:Y:S01]  /*5890*/  LEA R133, R190, R107, 0x2 ;  /* 0x0000006bbe857211 */ /* 0x002fe200078e10ff */
[----:B------:R-:W-:Y:S01]  /*58a0*/  STS [R182+0x780], R129 ;  /* 0x00078081b6007388 */ /* 0x000fe20000000800 */
[----:B------:R-:W-:-:S03]  /*58b0*/  FMUL.FTZ R161, R161, 1.4426950216293334961 ;  /* 0x3fb8aa3ba1a17820 */ /* 0x000fc60000410000 */
[----:B------:R-:W-:Y:S01]  /*58c0*/  STS [R131+0x800], R128 ;  /* 0x0008008083007388 */ /* 0x000fe20000000800 */
[----:B------:R-:W-:-:S03]  /*58d0*/  IADD3 R179, R148, 0x2a0, RZ ;  /* 0x000002a094b37810 */ /* 0x000fc60007ffe0ff */
[----:B------:R-:W-:Y:S04]  /*58e0*/  STS [R186+0x880], R115 ;  /* 0x00088073ba007388 */ /* 0x000fe80000000800 */
[----:B------:R-:W-:Y:S01]  /*58f0*/  STS [R188+0x900], R63 ;  /* 0x0009003fbc007388 */ /* 0x000fe20000000800 */
[----:B------:R-:W-:-:S03]  /*5900*/  IADD3 R181, R148, 0x2c0, RZ ;  /* 0x000002c094b57810 */ /* 0x000fc60007ffe0ff */
[----:B------:R-:W-:Y:S01]  /*5910*/  STS [R133+0x980], R64 ;  /* 0x0009804085007388 */ /* 0x000fe20000000800 */
[----:B------:R-:W-:-:S03]  /*5920*/  UIMAD UR56, UR56, UR44, URZ ;  /* 0x0000002c383872a4 */ /* 0x000fc6000f8e023f */
[----:B------:R1:W-:Y:S01]  /*5930*/  STS [R135+0xa00], R62 ;  /* 0x000a003e87007388 */ /* 0x0003e20000000800 */
[C---:B------:R-:W-:Y:S01]  /*5940*/  IADD3 R183, R148.reuse, 0x2e0, RZ ;  /* 0x000002e094b77810 */ /* 0x040fe20007ffe0ff */
[----:B------:R-:W-:Y:S01]  /*5950*/  UMOV UR54, UR30 ;  /* 0x0000001e00367c82 */ /* 0x000fe20008000000 */
[----:B------:R-:W-:Y:S01]  /*5960*/  LEA.HI.SX32 R194, R179, R148, 0x1b ;  /* 0x00000094b3c27211 */ /* 0x000fe200078fdaff */
[----:B------:R-:W-:Y:S01]  /*5970*/  UMOV UR55, UR11 ;  /* 0x0000000b00377c82 */ /* 0x000fe20008000000 */
[C---:B------:R-:W-:Y:S01]  /*5980*/  IADD3 R185, R148.reuse, 0x300, RZ ;  /* 0x0000030094b97810 */ /* 0x040fe20007ffe0ff */
[----:B-1----:R-:W-:Y:S01]  /*5990*/  FMUL.FTZ R62, R161, R56 ;  /* 0x00000038a13e7220 */ /* 0x002fe20000410000 */
[----:B------:R-:W-:Y:S01]  /*59a0*/  IADD3 R187, R148, 0x320, RZ ;  /* 0x0000032094bb7810 */ /* 0x000fe20007ffe0ff */
[----:B------:R-:W-:Y:S01]  /*59b0*/  UIMAD.WIDE.U32 UR54, UR6, UR44, UR54 ;  /* 0x0000002c063672a5 */ /* 0x000fe2000f8e0036 */
[-C--:B------:R-:W-:Y:S01]  /*59c0*/  LEA.HI.SX32 R196, R181, R148.reuse, 0x1b ;  /* 0x00000094b5c47211 */ /* 0x080fe200078fdaff */
[----:B------:R-:W-:Y:S01]  /*59d0*/  UIMAD UR56, UR6, UR45, UR56 ;  /* 0x0000002d063872a4 */ /* 0x000fe2000f8e0238 */
[----:B------:R-:W-:Y:S01]  /*59e0*/  LEA.HI.SX32 R198, R183, R148, 0x1b ;  /* 0x00000094b7c67211 */ /* 0x000fe200078fdaff */
[----:B------:R-:W1:Y:S01]  /*59f0*/  MUFU.EX2 R62, R62 ;  /* 0x0000003e003e7308 */ /* 0x000e620000000800 */
[----:B------:R-:W-:Y:S01]  /*5a00*/  LEA R194, R194, R107, 0x2 ;  /* 0x0000006bc2c27211 */ /* 0x000fe200078e10ff */
[----:B------:R-:W-:Y:S01]  /*5a10*/  ULDC.64 UR44, c[0x0][0x2d8] ;  /* 0x0000b600002c7ab9 */ /* 0x000fe20000000a00 */
[----:B------:R-:W-:-:S02]  /*5a20*/  IADD3 R189, R148, 0x340, RZ ;  /* 0x0000034094bd7810 */ /* 0x000fc40007ffe0ff */
[-C--:B------:R-:W-:Y:S01]  /*5a30*/  LEA.HI.SX32 R200, R185, R148.reuse, 0x1b ;  /* 0x00000094b9c87211 */ /* 0x080fe200078fdaff */
[----:B------:R-:W-:Y:S01]  /*5a40*/  ULEA UR44, UP0, UR54, UR44, 0x3 ;  /* 0x0000002c362c7291 */ /* 0x000fe2000f80183f */
[C---:B------:R-:W-:Y:S01]  /*5a50*/  IADD3 R191, R148.reuse, 0x360, RZ ;  /* 0x0000036094bf7810 */ /* 0x040fe20007ffe0ff */
[----:B------:R-:W-:Y:S01]  /*5a60*/  UIADD3 UR55, UR55, UR56, URZ ;  /* 0x0000003837377290 */ /* 0x000fe2000fffe03f */
[----:B------:R-:W-:Y:S02]  /*5a70*/  LEA.HI.SX32 R202, R187, R148, 0x1b ;  /* 0x00000094bbca7211 */ /* 0x000fe400078fdaff */
[----:B------:R-:W-:Y:S02]  /*5a80*/  IADD3 R193, R148, 0x380, RZ ;  /* 0x0000038094c17810 */ /* 0x000fe40007ffe0ff */
[----:B------:R-:W-:Y:S01]  /*5a90*/  LEA R196, R196, R107, 0x2 ;  /* 0x0000006bc4c47211 */ /* 0x000fe200078e10ff */
[----:B------:R2:W-:Y:S01]  /*5aa0*/  STS [R194+0xa80], R61 ;  /* 0x000a803dc2007388 */ /* 0x0005e20000000800 */
[----:B------:R-:W-:-:S02]  /*5ab0*/  IADD3 R195, R148, 0x3a0, RZ ;  /* 0x000003a094c37810 */ /* 0x000fc40007ffe0ff */
[-C--:B------:R-:W-:Y:S02]  /*5ac0*/  LEA R63, R198, R107.reuse, 0x2 ;  /* 0x0000006bc63f7211 */ /* 0x080fe400078e10ff */
[----:B------:R-:W-:Y:S02]  /*5ad0*/  IADD3 R197, R148, 0x3c0, RZ ;  /* 0x000003c094c57810 */ /* 0x000fe40007ffe0ff */
[-C--:B------:R-:W-:Y:S02]  /*5ae0*/  LEA.HI.SX32 R204, R189, R148.reuse, 0x1b ;  /* 0x00000094bdcc7211 */ /* 0x080fe400078fdaff */
[----:B------:R-:W-:Y:S01]  /*5af0*/  LEA R115, R200, R107, 0x2 ;  /* 0x0000006bc8737211 */ /* 0x000fe200078e10ff */
[----:B------:R-:W3:Y:S01]  /*5b00*/  MUFU.SIN R120, R116 ;  /* 0x0000007400787308 */ /* 0x000ee20000000400 */
[----:B------:R-:W-:Y:S01]  /*5b10*/  IADD3 R199, R148, 0x3e0, RZ ;  /* 0x000003e094c77810 */ /* 0x000fe20007ffe0ff */
[----:B------:R-:W-:Y:S01]  /*5b20*/  ULEA.HI.X UR45, UR54, UR45, UR55, 0x3, UP0 ;  /* 0x0000002d362d7291 */ /* 0x000fe200080f1c37 */
[----:B------:R-:W-:-:S02]  /*5b30*/  LEA.HI.SX32 R206, R191, R148, 0x1b ;  /* 0x00000094bfce7211 */ /* 0x000fc400078fdaff */
[----:B--2---:R-:W-:Y:S01]  /*5b40*/  LEA R61, R202, R107, 0x2 ;  /* 0x0000006bca3d7211 */ /* 0x004fe200078e10ff */
[----:B------:R-:W-:Y:S01]  /*5b50*/  FMUL.FTZ R2, R32, UR57 ;  /* 0x0000003920027c20 */ /* 0x000fe20008410000 */
[-C--:B------:R-:W-:Y:S01]  /*5b60*/  LEA.HI.SX32 R208, R193, R148.reuse, 0x1b ;  /* 0x00000094c1d07211 */ /* 0x080fe200078fdaff */
[----:B------:R-:W2:Y:S01]  /*5b70*/  MUFU.COS R121, R116 ;  /* 0x0000007400797308 */ /* 0x000ea20000000000 */
[----:B------:R-:W-:Y:S01]  /*5b80*/  LEA.HI.SX32 R146, R195, R148, 0x1b ;  /* 0x00000094c3927211 */ /* 0x000fe200078fdaff */
[----:B------:R-:W-:Y:S01]  /*5b90*/  STS [R196+0xb00], R67 ;  /* 0x000b0043c4007388 */ /* 0x000fe20000000800 */
[----:B------:R-:W-:Y:S02]  /*5ba0*/  LEA R5, R108, R5, 0x5 ;  /* 0x000000056c057211 */ /* 0x000fe400078e28ff */
[-C--:B------:R-:W-:Y:S01]  /*5bb0*/  LEA R129, R204, R107.reuse, 0x2 ;  /* 0x0000006bcc817211 */ /* 0x080fe200078e10ff */
[----:B------:R4:W-:Y:S02]  /*5bc0*/  STS [R63+0xb80], R68 ;  /* 0x000b80443f007388 */ /* 0x0009e40000000800 */
[----:B------:R-:W0:Y:S01]  /*5bd0*/  MUFU.SIN R116, R144 ;  /* 0x0000009000747308 */ /* 0x000e220000000400 */
[----:B------:R-:W-:Y:S01]  /*5be0*/  LEA R206, R206, R107, 0x2 ;  /* 0x0000006bcece7211 */ /* 0x000fe200078e10ff */
[----:B------:R-:W-:Y:S01]  /*5bf0*/  STS [R115+0xc00], R66 ;  /* 0x000c004273007388 */ /* 0x000fe20000000800 */
[----:B------:R-:W-:Y:S01]  /*5c00*/  FMUL.FTZ R142, R45, UR57 ;  /* 0x000000392d8e7c20 */ /* 0x000fe20008410000 */
[----:B------:R-:W-:-:S04]  /*5c10*/  FMUL.FTZ R130, R36, UR57 ;  /* 0x0000003924827c20 */ /* 0x000fc80008410000 */
[----:B------:R1:W0:Y:S01]  /*5c20*/  MUFU.COS R117, R144 ;  /* 0x0000009000757308 */ /* 0x0002220000000000 */
[-C--:B----4-:R-:W-:Y:S01]  /*5c30*/  LEA R63, R208, R107.reuse, 0x2 ;  /* 0x0000006bd03f7211 */ /* 0x090fe200078e10ff */
[----:B------:R4:W-:Y:S01]  /*5c40*/  STS [R61+0xc80], R0 ;  /* 0x000c80003d007388 */ /* 0x0009e20000000800 */
[----:B------:R-:W-:Y:S01]  /*5c50*/  FMUL.RZ R64, R2, 0.15915493667125701904 ;  /* 0x3e22f98302407820 */ /* 0x000fe2000040c000 */
[----:B------:R-:W-:Y:S02]  /*5c60*/  LEA R146, R146, R107, 0x2 ;  /* 0x0000006b92927211 */ /* 0x000fe400078e10ff */
[-C--:B-1----:R-:W-:Y:S02]  /*5c70*/  LEA.HI.SX32 R144, R197, R148.reuse, 0x1b ;  /* 0x00000094c5907211 */ /* 0x082fe400078fdaff */
[----:B------:R-:W-:Y:S02]  /*5c80*/  LEA.HI.SX32 R148, R199, R148, 0x1b ;  /* 0x00000094c7947211 */ /* 0x000fe400078fdaff */
[----:B----4-:R-:W-:Y:S01]  /*5c90*/  LEA.HI.SX32 R0, R5, R5, 0x1b ;  /* 0x0000000505007211 */ /* 0x010fe200078fdaff */
[----:B------:R1:W-:Y:S01]  /*5ca0*/  STS [R129+0xd00], R6 ;  /* 0x000d000681007388 */ /* 0x0003e20000000800 */
[----:B------:R-:W-:-:S02]  /*5cb0*/  MOV R2, UR44 ;  /* 0x0000002c00027c02 */ /* 0x000fc40008000f00 */
[----:B------:R-:W-:Y:S02]  /*5cc0*/  MOV R3, UR45 ;  /* 0x0000002d00037c02 */ /* 0x000fe40008000f00 */
[-C--:B------:R-:W-:Y:S01]  /*5cd0*/  LEA R67, R144, R107.reuse, 0x2 ;  /* 0x0000006b90437211 */ /* 0x080fe200078e10ff */
[----:B------:R-:W-:Y:S01]  /*5ce0*/  FMUL.RZ R142, R142, 0.15915493667125701904 ;  /* 0x3e22f9838e8e7820 */ /* 0x000fe2000040c000 */
[-C--:B------:R-:W-:Y:S01]  /*5cf0*/  LEA R148, R148, R107.reuse, 0x2 ;  /* 0x0000006b94947211 */ /* 0x080fe200078e10ff */
[----:B------:R-:W-:Y:S01]  /*5d00*/  FMUL.RZ R130, R130, 0.15915493667125701904 ;  /* 0x3e22f98382827820 */ /* 0x000fe2000040c000 */
[----:B------:R4:W-:Y:S01]  /*5d10*/  STS [R206+0xd80], R65 ;  /* 0x000d8041ce007388 */ /* 0x0009e20000000800 */
[----:B------:R-:W-:Y:S01]  /*5d20*/  LEA R0, R0, R107, 0x2 ;  /* 0x0000006b00007211 */ /* 0x000fe200078e10ff */
[C---:B------:R-:W-:Y:S01]  /*5d30*/  FMUL.FTZ R126, R62.reuse, R126 ;  /* 0x0000007e3e7e7220 */ /* 0x040fe20000410000 */
[----:B------:R-:W-:Y:S01]  /*5d40*/  FMUL.FTZ R127, R62, R127 ;  /* 0x0000007f3e7f7220 */ /* 0x000fe20000410000 */
[----:B------:R4:W-:Y:S01]  /*5d50*/  STS [R63+0xe00], R60 ;  /* 0x000e003c3f007388 */ /* 0x0009e20000000800 */
[----:B------:R-:W-:-:S03]  /*5d60*/  LEA R4, R4, R107, 0x3 ;  /* 0x0000006b04047211 */ /* 0x000fc600078e18ff */
[----:B------:R4:W-:Y:S01]  /*5d70*/  STS [R146+0xe80], R71 ;  /* 0x000e804792007388 */ /* 0x0009e20000000800 */
[----:B------:R-:W0:Y:S03]  /*5d80*/  MUFU.SIN R174, R149 ;  /* 0x0000009500ae7308 */ /* 0x000e260000000400 */
[----:B------:R4:W-:Y:S04]  /*5d90*/  STS [R67+0xf00], R70 ;  /* 0x000f004643007388 */ /* 0x0009e80000000800 */
[----:B------:R-:W5:Y:S01]  /*5da0*/  LDG.E.64 R2, desc[UR20][R2.64] ;  /* 0x0000001402027981 */ /* 0x000f62000c1e1b00 */
[----:B------:R-:W0:Y:S03]  /*5db0*/  MUFU.COS R175, R149 ;  /* 0x0000009500af7308 */ /* 0x000e260000000000 */
[----:B------:R4:W-:Y:S01]  /*5dc0*/  STS [R148+0xf80], R69 ;  /* 0x000f804594007388 */ /* 0x0009e20000000800 */
[----:B------:R-:W-:-:S04]  /*5dd0*/  NOP ;  /* 0x0000000000007918 */ /* 0x000fc80000000000 */
[----:B------:R-:W0:Y:S01]  /*5de0*/  MUFU.SIN R172, R151 ;  /* 0x0000009700ac7308 */ /* 0x000e220000000400 */
[----:B------:R4:W0:Y:S04]  /*5df0*/  LDS R159, [R0] ;  /* 0x00000000009f7984 */ /* 0x0008280000000800 */
[----:B------:R4:W0:Y:S03]  /*5e00*/  LDS R158, [R0+0x4] ;  /* 0x00000400009e7984 */ /* 0x0008260000000800 */
        /* <DEDUP_REMOVED lines=20> */
[----:B------:R0:W0:Y:S04]  /*5f50*/  LDS R144, [R0+0x3c] ;  /* 0x00003c0000907984 */ /* 0x0000280000000800 */
[----:B------:R0:W0:Y:S04]  /*5f60*/  LDS R143, [R0+0x40] ;  /* 0x00004000008f7984 */ /* 0x0000280000000800 */
[----:B--2---:R2:W0:Y:S04]  /*5f70*/  LDS R142, [R0+0x44] ;  /* 0x00004400008e7984 */ /* 0x0044280000000800 */
[----:B------:R2:W0:Y:S04]  /*5f80*/  LDS R141, [R0+0x48] ;  /* 0x00004800008d7984 */ /* 0x0004280000000800 */
[----:B------:R2:W0:Y:S04]  /*5f90*/  LDS R140, [R0+0x4c] ;  /* 0x00004c00008c7984 */ /* 0x0004280000000800 */
[----:B------:R2:W0:Y:S04]  /*5fa0*/  LDS R139, [R0+0x50] ;  /* 0x00005000008b7984 */ /* 0x0004280000000800 */
[----:B------:R2:W0:Y:S04]  /*5fb0*/  LDS R138, [R0+0x54] ;  /* 0x00005400008a7984 */ /* 0x0004280000000800 */
[----:B------:R2:W0:Y:S04]  /*5fc0*/  LDS R137, [R0+0x58] ;  /* 0x0000580000897984 */ /* 0x0004280000000800 */
[----:B-1----:R2:W1:Y:S04]  /*5fd0*/  LDS R136, [R0+0x5c] ;  /* 0x00005c0000887984 */ /* 0x0024680000000800 */
[----:B------:R2:W0:Y:S04]  /*5fe0*/  LDS R135, [R0+0x60] ;  /* 0x0000600000877984 */ /* 0x0004280000000800 */
[----:B------:R2:W0:Y:S04]  /*5ff0*/  LDS R134, [R0+0x64] ;  /* 0x0000640000867984 */ /* 0x0004280000000800 */
[----:B------:R2:W0:Y:S04]  /*6000*/  LDS R133, [R0+0x68] ;  /* 0x0000680000857984 */ /* 0x0004280000000800 */
[----:B------:R2:W0:Y:S04]  /*6010*/  LDS R132, [R0+0x6c] ;  /* 0x00006c0000847984 */ /* 0x0004280000000800 */
[----:B------:R2:W0:Y:S04]  /*6020*/  LDS R131, [R0+0x70] ;  /* 0x0000700000837984 */ /* 0x0004280000000800 */
[----:B----4-:R2:W4:Y:S04]  /*6030*/  LDS R130, [R0+0x74] ;  /* 0x0000740000827984 */ /* 0x0105280000000800 */
[----:B------:R2:W0:Y:S04]  /*6040*/  LDS R129, [R0+0x78] ;  /* 0x0000780000817984 */ /* 0x0004280000000800 */
[----:B------:R2:W0:Y:S04]  /*6050*/  LDS R128, [R0+0x7c] ;  /* 0x00007c0000807984 */ /* 0x0004280000000800 */
[----:B------:R2:W-:Y:S01]  /*6060*/  STS.64 [R4+0x4a60], R126 ;  /* 0x004a607e04007388 */ /* 0x0005e20000000a00 */
[----:B------:R-:W-:Y:S01]  /*6070*/  BAR.SYNC.DEFER_BLOCKING 0x0 ;  /* 0x0000000000007b1d */ /* 0x000fe20000010000 */
[----:B------:R-:W-:-:S13]  /*6080*/  ISETP.NE.AND P0, PT, R109, 0x3f, PT ;  /* 0x0000003f6d00780c */ /* 0x000fda0003f05270 */
[----:B------:R-:W-:-:S06]  /*6090*/  @P0 LEA R114, R109, R107, 0x3 ;  /* 0x0000006b6d720211 */ /* 0x000fcc00078e18ff */
[----:B------:R-:W0:Y:S01]  /*60a0*/  @P0 LDS.64 R114, [R114+0x5a68] ;  /* 0x005a680072720984 */ /* 0x000e220000000a00 */
[----:B------:R-:W0:Y:S01]  /*60b0*/  MUFU.SIN R164, R64 ;  /* 0x0000004000a47308 */ /* 0x000e220000000400 */
[C---:B------:R-:W-:Y:S01]  /*60c0*/  FMUL.FTZ R61, R161.reuse, R54 ;  /* 0x00000036a13d7220 */ /* 0x040fe20000410000 */
[----:B------:R-:W-:-:S06]  /*60d0*/  FMUL.FTZ R5, R161, R53 ;  /* 0x00000035a1057220 */ /* 0x000fcc0000410000 */
[----:B------:R3:W0:Y:S02]  /*60e0*/  MUFU.COS R165, R64 ;  /* 0x0000004000a57308 */ /* 0x0006240000000000 */
[----:B---3--:R-:W-:-:S06]  /*60f0*/  FMUL.FTZ R64, R161, R55 ;  /* 0x00000037a1407220 */ /* 0x008fcc0000410000 */
[----:B------:R-:W3:Y:S08]  /*6100*/  MUFU.EX2 R61, R61 ;  /* 0x0000003d003d7308 */ /* 0x000ef00000000800 */
[----:B------:R-:W0:Y:S08]  /*6110*/  MUFU.EX2 R64, R64 ;  /* 0x0000004000407308 */ /* 0x000e300000000800 */
[----:B------:R-:W0:Y:S01]  /*6120*/  MUFU.EX2 R5, R5 ;  /* 0x0000000500057308 */ /* 0x000e220000000800 */
[----:B------:R-:W-:Y:S01]  /*6130*/  BSSY B0, `(.L_x_7284) ;  /* 0x000000f000007945 */ /* 0x000fe20003800000 */
[----:B------:R-:W-:-:S03]  /*6140*/  FMUL.FTZ R6, R161, R52 ;  /* 0x00000034a1067220 */ /* 0x000fc60000410000 */
[----:B-1234-:R-:W-:Y:S05]  /*6150*/  @P0 BRA `(.L_x_7285) ;  /* 0x0000000000300947 */ /* 0x01efea0003800000 */
[----:B0-----:R-:W0:Y:S01]  /*6160*/  LDC R0, c[0x0][0x224] ;  /* 0x00008900ff007b82 */ /* 0x001e220000000800 */
        /* <DEDUP_REMOVED lines=11> */
.L_x_7285:
[----:B------:R-:W-:Y:S05]  /*6220*/  BSYNC B0 ;  /* 0x0000000000007941 */ /* 0x000fea0003800000 */
.L_x_7284:
[----:B------:R-:W-:Y:S01]  /*6230*/  UISETP.GE.AND UP0, UPT, UR16, 0x2, UPT ;  /* 0x000000021000788c */ /* 0x000fe2000bf06270 */
[C---:B01----:R-:W-:Y:S01]  /*6240*/  FMUL.FTZ R0, R161.reuse, R51 ;  /* 0x00000033a1007220 */ /* 0x043fe20000410000 */
[C---:B------:R-:W-:Y:S01]  /*6250*/  FMUL.FTZ R60, R161.reuse, R49 ;  /* 0x00000031a13c7220 */ /* 0x040fe20000410000 */
[----:B------:R-:W-:Y:S01]  /*6260*/  FMUL.FTZ R4, R161, R50 ;  /* 0x00000032a1047220 */ /* 0x000fe20000410000 */
[----:B------:R-:W0:Y:S01]  /*6270*/  MUFU.EX2 R6, R6 ;  /* 0x0000000600067308 */ /* 0x000e220000000800 */
[----:B------:R-:W-:Y:S01]  /*6280*/  FMUL.FTZ R124, R64, R124 ;  /* 0x0000007c407c7220 */ /* 0x000fe20000410000 */
[----:B------:R-:W-:Y:S01]  /*6290*/  PLOP3.LUT P0, PT, PT, PT, UP0, 0x80, 0x0 ;  /* 0x000000000000781c */ /* 0x000fe20003f0f008 */
[----:B------:R-:W-:Y:S01]  /*62a0*/  FMUL.FTZ R68, R100, R56 ;  /* 0x0000003864447220 */ /* 0x000fe20000410000 */
[----:B------:R-:W-:Y:S01]  /*62b0*/  FMUL.FTZ R125, R64, R125 ;  /* 0x0000007d407d7220 */ /* 0x000fe20000410000 */
[----:B------:R-:W-:Y:S01]  /*62c0*/  FMUL.FTZ R70, RZ, R124 ;  /* 0x0000007cff467220 */ /* 0x000fe20000410000 */
[----:B------:R-:W-:Y:S01]  /*62d0*/  ISETP.NE.OR P0, PT, R46, RZ, !P0 ;  /* 0x000000ff2e00720c */ /* 0x000fe20004705670 */
[C---:B------:R-:W-:Y:S01]  /*62e0*/  FMUL.FTZ R121, R5.reuse, R121 ;  /* 0x0000007905797220 */ /* 0x040fe20000410000 */
[----:B------:R-:W1:Y:S01]  /*62f0*/  MUFU.EX2 R0, R0 ;  /* 0x0000000000007308 */ /* 0x000e620000000800 */
[----:B------:R-:W-:Y:S01]  /*6300*/  FMUL.FTZ R120, R5, R120 ;  /* 0x0000007805787220 */ /* 0x000fe20000410000 */
[----:B------:R-:W-:Y:S01]  /*6310*/  FMUL.FTZ R5, R161, R47 ;  /* 0x0000002fa1057220 */ /* 0x000fe20000410000 */
[----:B------:R-:W-:Y:S01]  /*6320*/  FFMA.FTZ R70, R125, R68, -R70 ;  /* 0x000000447d467223 */ /* 0x000fe20000010846 */
[----:B------:R-:W-:Y:S01]  /*6330*/  HFMA2.MMA R69, -RZ, RZ, 0, 9.5367431640625e-07 ;  /* 0x00000010ff457435 */ /* 0x000fe200000001ff */
[----:B------:R-:W-:Y:S01]  /*6340*/  FMUL.FTZ R122, R61, R122 ;  /* 0x0000007a3d7a7220 */ /* 0x000fe20000410000 */
[----:B------:R-:W-:Y:S01]  /*6350*/  FMUL.FTZ R62, R161, R48 ;  /* 0x00000030a13e7220 */ /* 0x000fe20000410000 */
[----:B------:R-:W-:Y:S01]  /*6360*/  FMUL.FTZ R123, R61, R123 ;  /* 0x0000007b3d7b7220 */ /* 0x000fe20000410000 */
[----:B------:R3:W4:Y:S01]  /*6370*/  MUFU.EX2 R65, R60 ;  /* 0x0000003c00417308 */ /* 0x0007220000000800 */
[C---:B0-----:R-:W-:Y:S01]  /*6380*/  FMUL.FTZ R119, R6.reuse, R119 ;  /* 0x0000007706777220 */ /* 0x041fe20000410000 */
[----:B------:R-:W-:Y:S01]  /*6390*/  FMUL.FTZ R118, R6, R118 ;  /* 0x0000007606767220 */ /* 0x000fe20000410000 */
[----:B------:R-:W0:Y:S01]  /*63a0*/  @!P0 LDC R63, c[0x0][0x21c] ;  /* 0x00008700ff3f8b82 */ /* 0x000e220000000800 */
[C---:B------:R-:W-:Y:S01]  /*63b0*/  FMUL.FTZ R66, R161.reuse, R45 ;  /* 0x0000002da1427220 */ /* 0x040fe20000410000 */
[----:B------:R-:W-:-:S03]  /*63c0*/  FMUL.FTZ R67, R161, R40 ;  /* 0x00000028a1437220 */ /* 0x000fc60000410000 */
[----:B------:R-:W2:Y:S01]  /*63d0*/  MUFU.EX2 R4, R4 ;  /* 0x0000000400047308 */ /* 0x000ea20000000800 */
[C---:B-1----:R-:W-:Y:S01]  /*63e0*/  FMUL.FTZ R117, R0.reuse, R117 ;  /* 0x0000007500757220 */ /* 0x042fe20000410000 */
[----:B------:R-:W-:Y:S01]  /*63f0*/  FMUL.FTZ R116, R0, R116 ;  /* 0x0000007400747220 */ /* 0x000fe20000410000 */
[----:B------:R-:W-:Y:S01]  /*6400*/  FMUL.FTZ R0, R124, R68 ;  /* 0x000000447c007220 */ /* 0x000fe20000410000 */
[----:B---3--:R-:W-:Y:S01]  /*6410*/  MOV R60, UR16 ;  /* 0x00000010003c7c02 */ /* 0x008fe20008000f00 */
[----:B------:R-:W-:Y:S01]  /*6420*/  FFMA.FTZ R70, R99, R55, R70 ;  /* 0x0000003763467223 */ /* 0x000fe20000010046 */
[----:B------:R-:W-:Y:S02]  /*6430*/  MOV R61, RZ ;  /* 0x000000ff003d7202 */ /* 0x000fe40000000f00 */
[----:B------:R-:W-:Y:S01]  /*6440*/  @!P0 IADD3 R60, R60, -0x2, RZ ;  /* 0xfffffffe3c3c8810 */ /* 0x000fe20007ffe0ff */
[C---:B----4-:R-:W-:Y:S01]  /*6450*/  FMUL.FTZ R111, R65.reuse, R111 ;  /* 0x0000006f416f7220 */ /* 0x050fe20000410000 */
[----:B------:R-:W-:Y:S01]  /*6460*/  FMUL.FTZ R110, R65, R110 ;  /* 0x0000006e416e7220 */ /* 0x000fe20000410000 */
[----:B------:R-:W-:Y:S01]  /*6470*/  FFMA.FTZ R65, RZ, R125, R0 ;  /* 0x0000007dff417223 */ /* 0x000fe20000010000 */
[----:B------:R1:W3:Y:S01]  /*6480*/  MUFU.EX2 R6, R5 ;  /* 0x0000000500067308 */ /* 0x0002e20000000800 */
[----:B------:R-:W-:Y:S01]  /*6490*/  FMUL.FTZ R71, R122, R70 ;  /* 0x000000467a477220 */ /* 0x000fe20000410000 */
[C---:B------:R-:W-:Y:S01]  /*64a0*/  FMUL.FTZ R0, R161.reuse, R36 ;  /* 0x00000024a1007220 */ /* 0x040fe20000410000 */
[----:B------:R-:W-:Y:S01]  /*64b0*/  FADD.FTZ R68, RZ, R65 ;  /* 0x00000041ff447221 */ /* 0x000fe20000010000 */
[C---:B--2---:R-:W-:Y:S01]  /*64c0*/  FMUL.FTZ R113, R4.reuse, R113 ;  /* 0x0000007104717220 */ /* 0x044fe20000410000 */
[----:B------:R-:W-:Y:S01]  /*64d0*/  FMUL.FTZ R112, R4, R112 ;  /* 0x0000007004707220 */ /* 0x000fe20000410000 */
[----:B0-----:R-:W-:Y:S01]  /*64e0*/  @!P0 IMAD R4, R60, R63, UR6 ;  /* 0x000000063c048e24 */ /* 0x001fe2000f8e023f */
[----:B------:R-:W-:Y:S01]  /*64f0*/  HFMA2.MMA R60, -RZ, RZ, 1.875, 0 ;  /* 0x3f800000ff3c7435 */ /* 0x000fe200000001ff */
[----:B------:R-:W-:Y:S01]  /*6500*/  FMUL.FTZ R65, R161, R32 ;  /* 0x00000020a1417220 */ /* 0x000fe20000410000 */
[-C--:B------:R-:W-:Y:S01]  /*6510*/  FMUL.FTZ R160, R122, R68.reuse ;  /* 0x000000447aa07220 */ /* 0x080fe20000410000 */
[----:B------:R0:W2:Y:S01]  /*6520*/  MUFU.EX2 R64, R62 ;  /* 0x0000003e00407308 */ /* 0x0000a20000000800 */
[----:B------:R-:W-:Y:S01]  /*6530*/  FFMA.FTZ R71, R123, R68, R71 ;  /* 0x000000447b477223 */ /* 0x000fe20000010047 */
[----:B-1----:R-:W-:-:S04]  /*6540*/  @!P0 IMAD.WIDE R4, R4, R69, UR22 ;  /* 0x0000001604048e25 */ /* 0x002fc8000f8e0245 */
[----:B------:R-:W-:Y:S01]  /*6550*/  FFMA.FTZ R69, R123, R70, -R160 ;  /* 0x000000467b457223 */ /* 0x000fe200000108a0 */
[----:B------:R-:W-:Y:S01]  /*6560*/  FADD.FTZ R71, RZ, R71 ;  /* 0x00000047ff477221 */ /* 0x000fe20000010000 */
[----:B------:R-:W-:Y:S01]  /*6570*/  MUFU.EX2 R66, R66 ;  /* 0x0000004200427308 */ /* 0x000fe20000000800 */
[----:B0-----:R-:W-:Y:S01]  /*6580*/  CS2R R62, SRZ ;  /* 0x00000000003e7805 */ /* 0x001fe2000001ff00 */
[----:B------:R-:W-:Y:S01]  /*6590*/  FFMA.FTZ R69, R98, R54, R69 ;  /* 0x0000003662457223 */ /* 0x000fe20000010045 */
[C---:B---3--:R-:W-:Y:S01]  /*65a0*/  FMUL.FTZ R173, R6.reuse, R173 ;  /* 0x000000ad06ad7220 */ /* 0x048fe20000410000 */
[----:B------:R-:W-:-:S03]  /*65b0*/  FMUL.FTZ R172, R6, R172 ;  /* 0x000000ac06ac7220 */ /* 0x000fc60000410000 */
[----:B------:R0:W5:Y:S01]  /*65c0*/  @!P0 LDG.E.128 R60, desc[UR20][R4.64] ;  /* 0x00000014043c8981 */ /* 0x000162000c1e1d00 */
[----:B------:R-:W1:Y:S01]  /*65d0*/  MUFU.EX2 R65, R65 ;  /* 0x0000004100417308 */ /* 0x000e620000000800 */
[----:B------:R-:W-:-:S07]  /*65e0*/  FMUL.FTZ R6, R120, R69 ;  /* 0x0000004578067220 */ /* 0x000fce0000410000 */
[----:B------:R-:W-:Y:S01]  /*65f0*/  MUFU.EX2 R67, R67 ;  /* 0x0000004300437308 */ /* 0x000fe20000000800 */
[-C--:B0-----:R-:W-:Y:S01]  /*6600*/  FMUL.FTZ R4, R120, R71.reuse ;  /* 0x0000004778047220 */ /* 0x081fe20000410000 */
[----:B------:R-:W-:-:S03]  /*6610*/  FFMA.FTZ R6, R121, R71, R6 ;  /* 0x0000004779067223 */ /* 0x000fc60000010006 */
[----:B------:R-:W-:-:S03]  /*6620*/  FFMA.FTZ R4, R121, R69, -R4 ;  /* 0x0000004579047223 */ /* 0x000fc60000010804 */
[----:B------:R-:W0:Y:S01]  /*6630*/  MUFU.EX2 R0, R0 ;  /* 0x0000000000007308 */ /* 0x000e220000000800 */
[----:B------:R-:W-:Y:S01]  /*6640*/  FFMA.FTZ R4, R97, R53, R4 ;  /* 0x0000003561047223 */ /* 0x000fe20000010004 */
[----:B------:R-:W-:Y:S01]  /*6650*/  FADD.FTZ R6, RZ, R6 ;  /* 0x00000006ff067221 */ /* 0x000fe20000010000 */
[C---:B--2---:R-:W-:Y:S01]  /*6660*/  FMUL.FTZ R175, R64.reuse, R175 ;  /* 0x000000af40af7220 */ /* 0x044fe20000410000 */
[----:B------:R-:W-:Y:S01]  /*6670*/  FMUL.FTZ R174, R64, R174 ;  /* 0x000000ae40ae7220 */ /* 0x000fe20000410000 */
[C---:B------:R-:W-:Y:S01]  /*6680*/  FMUL.FTZ R64, R118.reuse, R4 ;  /* 0x0000000476407220 */ /* 0x040fe20000410000 */
[C---:B-1----:R-:W-:Y:S01]  /*6690*/  FMUL.FTZ R165, R65.reuse, R165 ;  /* 0x000000a541a57220 */ /* 0x042fe20000410000 */
[----:B------:R-:W-:Y:S01]  /*66a0*/  FMUL.FTZ R164, R65, R164 ;  /* 0x000000a441a47220 */ /* 0x000fe20000410000 */
[-C--:B------:R-:W-:Y:S01]  /*66b0*/  FMUL.FTZ R65, R118, R6.reuse ;  /* 0x0000000676417220 */ /* 0x080fe20000410000 */
[----:B------:R-:W-:Y:S01]  /*66c0*/  FFMA.FTZ R64, R119, R6, R64 ;  /* 0x0000000677407223 */ /* 0x000fe20000010040 */
[----:B------:R-:W-:-:S02]  /*66d0*/  FMUL.FTZ R5, R127, R124 ;  /* 0x0000007c7f057220 */ /* 0x000fc40000410000 */
[----:B------:R-:W-:Y:S01]  /*66e0*/  FFMA.FTZ R65, R119, R4, -R65 ;  /* 0x0000000477417223 */ /* 0x000fe20000010841 */
[----:B------:R-:W-:Y:S01]  /*66f0*/  FADD.FTZ R64, RZ, R64 ;  /* 0x00000040ff407221 */ /* 0x000fe20000010000 */
[----:B------:R-:W-:Y:S01]  /*6700*/  FFMA.FTZ R5, R126, R125, -R5 ;  /* 0x0000007d7e057223 */ /* 0x000fe20000010805 */
[----:B------:R-:W-:Y:S01]  /*6710*/  FMUL.FTZ R171, R66, R171 ;  /* 0x000000ab42ab7220 */ /* 0x000fe20000410000 */
[----:B------:R-:W-:Y:S01]  /*6720*/  FFMA.FTZ R65, R96, R52, R65 ;  /* 0x0000003460417223 */ /* 0x000fe20000010041 */
[C---:B0-----:R-:W-:Y:S01]  /*6730*/  FMUL.FTZ R167, R0.reuse, R167 ;  /* 0x000000a700a77220 */ /* 0x041fe20000410000 */
[----:B------:R-:W-:Y:S01]  /*6740*/  FMUL.FTZ R166, R0, R166 ;  /* 0x000000a600a67220 */ /* 0x000fe20000410000 */
[----:B------:R-:W-:Y:S01]  /*6750*/  FMUL.FTZ R0, R126, R124 ;  /* 0x0000007c7e007220 */ /* 0x000fe20000410000 */
[----:B------:R-:W-:Y:S01]  /*6760*/  FMUL.FTZ R170, R66, R170 ;  /* 0x000000aa42aa7220 */ /* 0x000fe20000410000 */
[----:B------:R-:W-:Y:S01]  /*6770*/  FMUL.FTZ R66, R116, R64 ;  /* 0x0000004074427220 */ /* 0x000fe20000410000 */
[C---:B------:R-:W-:Y:S01]  /*6780*/  FMUL.FTZ R169, R67.reuse, R169 ;  /* 0x000000a943a97220 */ /* 0x040fe20000410000 */
        /* <DEDUP_REMOVED lines=12> */
[----:B------:R-:W-:-:S02]  /*6850*/  FMUL.FTZ R68, R112, R66 ;  /* 0x0000004270447220 */ /* 0x000fc40000410000 */
[-C--:B------:R-:W-:Y:S01]  /*6860*/  FFMA.FTZ R64, R121, R4.reuse, -R64 ;  /* 0x0000000479407223 */ /* 0x080fe20000010840 */
[-C--:B------:R-:W-:Y:S01]  /*6870*/  FMUL.FTZ R5, R112, R67.reuse ;  /* 0x0000004370057220 */ /* 0x080fe20000410000 */
[----:B------:R-:W-:Y:S01]  /*6880*/  FMUL.FTZ R4, R120, R4 ;  /* 0x0000000478047220 */ /* 0x000fe20000410000 */
[C---:B------:R-:W-:Y:S02]  /*6890*/  FFMA.FTZ R68, R113.reuse, R67, R68 ;  /* 0x0000004371447223 */ /* 0x040fe40000010044 */
[----:B------:R-:W-:Y:S01]  /*68a0*/  FFMA.FTZ R67, R113, R66, -R5 ;  /* 0x0000004271437223 */ /* 0x000fe20000010805 */
[----:B------:R-:W-:Y:S01]  /*68b0*/  FFMA.FTZ R4, R121, R6, R4 ;  /* 0x0000000679047223 */ /* 0x000fe20000010004 */
[----:B------:R-:W-:Y:S01]  /*68c0*/  FMUL.FTZ R0, R28, UR57 ;  /* 0x000000391c007c20 */ /* 0x000fe20008410000 */
[----:B------:R-:W-:Y:S01]  /*68d0*/  FADD.FTZ R68, RZ, R68 ;  /* 0x00000044ff447221 */ /* 0x000fe20000010000 */
[----:B------:R-:W-:Y:S01]  /*68e0*/  FFMA.FTZ R67, R94, R50, R67 ;  /* 0x000000325e437223 */ /* 0x000fe20000010043 */
[----:B------:R-:W-:Y:S01]  /*68f0*/  FMUL.FTZ R65, R118, R4 ;  /* 0x0000000476417220 */ /* 0x000fe20000410000 */
[----:B------:R-:W-:Y:S01]  /*6900*/  FMUL.RZ R163, R0, 0.15915493667125701904 ;  /* 0x3e22f98300a37820 */ /* 0x000fe2000040c000 */
[----:B------:R-:W-:Y:S01]  /*6910*/  FMUL.FTZ R6, R110, R68 ;  /* 0x000000446e067220 */ /* 0x000fe20000410000 */
[-C--:B------:R-:W-:Y:S01]  /*6920*/  FMUL.FTZ R0, R118, R64.reuse ;  /* 0x0000004076007220 */ /* 0x080fe20000410000 */
[-C--:B------:R-:W-:Y:S01]  /*6930*/  FMUL.FTZ R69, R110, R67.reuse ;  /* 0x000000436e457220 */ /* 0x080fe20000410000 */
[----:B------:R-:W-:Y:S01]  /*6940*/  FFMA.FTZ R65, R119, R64, -R65 ;  /* 0x0000004077417223 */ /* 0x000fe20000010841 */
[----:B------:R-:W-:Y:S01]  /*6950*/  FFMA.FTZ R66, R111, R67, -R6 ;  /* 0x000000436f427223 */ /* 0x000fe20000010806 */
[----:B------:R-:W-:Y:S01]  /*6960*/  FFMA.FTZ R4, R119, R4, R0 ;  /* 0x0000000477047223 */ /* 0x000fe20000010000 */
[----:B------:R-:W-:Y:S01]  /*6970*/  FFMA.FTZ R69, R111, R68, R69 ;  /* 0x000000446f457223 */ /* 0x000fe20000010045 */
[C---:B------:R-:W-:Y:S01]  /*6980*/  FMUL.FTZ R64, R116.reuse, R65 ;  /* 0x0000004174407220 */ /* 0x040fe20000410000 */
[----:B------:R-:W-:Y:S01]  /*6990*/  FFMA.FTZ R66, R93, R49, R66 ;  /* 0x000000315d427223 */ /* 0x000fe20000010042 */
[-C--:B------:R-:W-:Y:S01]  /*69a0*/  FMUL.FTZ R0, R116, R4.reuse ;  /* 0x0000000474007220 */ /* 0x080fe20000410000 */
[----:B------:R-:W-:Y:S01]  /*69b0*/  FADD.FTZ R69, RZ, R69 ;  /* 0x00000045ff457221 */ /* 0x000fe20000010000 */
[C---:B------:R-:W-:Y:S01]  /*69c0*/  FFMA.FTZ R64, R117.reuse, R4, R64 ;  /* 0x0000000475407223 */ /* 0x040fe20000010040 */
[C---:B------:R-:W-:Y:S01]  /*69d0*/  FMUL.FTZ R68, R174.reuse, R66 ;  /* 0x00000042ae447220 */ /* 0x040fe20000410000 */
[----:B------:R-:W-:Y:S01]  /*69e0*/  FFMA.FTZ R6, R117, R65, -R0 ;  /* 0x0000004175067223 */ /* 0x000fe20000010800 */
[-C--:B------:R-:W-:Y:S01]  /*69f0*/  FMUL.FTZ R67, R174, R69.reuse ;  /* 0x00000045ae437220 */ /* 0x080fe20000410000 */
[----:B------:R-:W-:Y:S01]  /*6a00*/  FMUL.FTZ R0, R161, R28 ;  /* 0x0000001ca1007220 */ /* 0x000fe20000410000 */
[C---:B------:R-:W-:Y:S01]  /*6a10*/  FMUL.FTZ R65, R112.reuse, R64 ;  /* 0x0000004070417220 */ /* 0x040fe20000410000 */
[C---:B------:R-:W-:Y:S01]  /*6a20*/  FFMA.FTZ R68, R175.reuse, R69, R68 ;  /* 0x00000045af447223 */ /* 0x040fe20000010044 */
[----:B------:R-:W-:Y:S01]  /*6a30*/  FMUL.FTZ R4, R112, R6 ;  /* 0x0000000670047220 */ /* 0x000fe20000410000 */
[----:B------:R-:W-:Y:S01]  /*6a40*/  FFMA.FTZ R67, R175, R66, -R67 ;  /* 0x00000042af437223 */ /* 0x000fe20000010843 */
[C---:B------:R-:W-:Y:S01]  /*6a50*/  FFMA.FTZ R65, R113.reuse, R6, -R65 ;  /* 0x0000000671417223 */ /* 0x040fe20000010841 */
[----:B------:R-:W-:Y:S01]  /*6a60*/  MUFU.SIN R5, R163 ;  /* 0x000000a300057308 */ /* 0x000fe20000000400 */
[----:B------:R-:W-:Y:S01]  /*6a70*/  FADD.FTZ R68, RZ, R68 ;  /* 0x00000044ff447221 */ /* 0x000fe20000010000 */
[----:B------:R-:W-:Y:S01]  /*6a80*/  FFMA.FTZ R4, R113, R64, R4 ;  /* 0x0000004071047223 */ /* 0x000fe20000010004 */
[----:B------:R-:W-:Y:S01]  /*6a90*/  FFMA.FTZ R64, R92, R48, R67 ;  /* 0x000000305c407223 */ /* 0x000fe20000010043 */
[----:B------:R-:W-:Y:S01]  /*6aa0*/  FMUL.FTZ R67, R110, R65 ;  /* 0x000000416e437220 */ /* 0x000fe20000410000 */
[----:B------:R-:W-:-:S03]  /*6ab0*/  FMUL.FTZ R66, R172, R68 ;  /* 0x00000044ac427220 */ /* 0x000fc60000410000 */
[----:B------:R-:W-:Y:S01]  /*6ac0*/  MUFU.COS R163, R163 ;  /* 0x000000a300a37308 */ /* 0x000fe20000000000 */
[----:B------:R-:W-:Y:S01]  /*6ad0*/  FMUL.FTZ R6, R110, R4 ;  /* 0x000000046e067220 */ /* 0x000fe20000410000 */
[----:B------:R-:W-:-:S06]  /*6ae0*/  FMUL.FTZ R69, R172, R64 ;  /* 0x00000040ac457220 */ /* 0x000fcc0000410000 */
[----:B------:R-:W0:Y:S01]  /*6af0*/  MUFU.EX2 R0, R0 ;  /* 0x0000000000007308 */ /* 0x000e220000000800 */
[----:B------:R-:W-:Y:S01]  /*6b00*/  FFMA.FTZ R67, R111, R4, R67 ;  /* 0x000000046f437223 */ /* 0x000fe20000010043 */
[----:B------:R-:W-:Y:S01]  /*6b10*/  FFMA.FTZ R66, R173, R64, -R66 ;  /* 0x00000040ad427223 */ /* 0x000fe20000010842 */
[----:B------:R-:W-:Y:S01]  /*6b20*/  FFMA.FTZ R6, R111, R65, -R6 ;  /* 0x000000416f067223 */ /* 0x000fe20000010806 */
[----:B------:R-:W-:Y:S01]  /*6b30*/  FFMA.FTZ R69, R173, R68, R69 ;  /* 0x00000044ad457223 */ /* 0x000fe20000010045 */
[C---:B------:R-:W-:Y:S01]  /*6b40*/  FMUL.FTZ R4, R174.reuse, R67 ;  /* 0x00000043ae047220 */ /* 0x040fe20000410000 */
[----:B------:R-:W-:Y:S02]  /*6b50*/  FFMA.FTZ R66, R91, R47, R66 ;  /* 0x0000002f5b427223 */ /* 0x000fe40000010042 */
[----:B------:R-:W-:Y:S01]  /*6b60*/  FADD.FTZ R69, RZ, R69 ;  /* 0x00000045ff457221 */ /* 0x000fe20000010000 */
[-C--:B------:R-:W-:Y:S01]  /*6b70*/  FFMA.FTZ R4, R175, R6.reuse, -R4 ;  /* 0x00000006af047223 */ /* 0x080fe20000010804 */
[----:B------:R-:W-:Y:S01]  /*6b80*/  FMUL.FTZ R6, R174, R6 ;  /* 0x00000006ae067220 */ /* 0x000fe20000410000 */
[C---:B------:R-:W-:Y:S01]  /*6b90*/  FMUL.FTZ R68, R170.reuse, R66 ;  /* 0x00000042aa447220 */ /* 0x040fe20000410000 */
[----:B------:R-:W-:-:S02]  /*6ba0*/  FMUL.FTZ R64, R170, R69 ;  /* 0x00000045aa407220 */ /* 0x000fc40000410000 */
[----:B------:R-:W-:Y:S01]  /*6bb0*/  FFMA.FTZ R6, R175, R67, R6 ;  /* 0x00000043af067223 */ /* 0x000fe20000010006 */
[C---:B------:R-:W-:Y:S01]  /*6bc0*/  FFMA.FTZ R68, R171.reuse, R69, R68 ;  /* 0x00000045ab447223 */ /* 0x040fe20000010044 */
        /* <DEDUP_REMOVED lines=10> */
[----:B------:R-:W-:Y:S01]  /*6c70*/  FMUL.FTZ R4, R172, R4 ;  /* 0x00000004ac047220 */ /* 0x000fe20000410000 */
[-C--:B------:R-:W-:Y:S01]  /*6c80*/  FMUL.FTZ R66, R168, R5.reuse ;  /* 0x00000005a8427220 */ /* 0x080fe20000410000 */
[----:B------:R-:W-:Y:S02]  /*6c90*/  FFMA.FTZ R64, R169, R5, -R64 ;  /* 0x00000005a9407223 */ /* 0x000fe40000010840 */
[----:B------:R-:W-:Y:S01]  /*6ca0*/  FFMA.FTZ R4, R173, R6, R4 ;  /* 0x00000006ad047223 */ /* 0x000fe20000010004 */
[----:B------:R-:W-:Y:S01]  /*6cb0*/  FFMA.FTZ R66, R169, R68, R66 ;  /* 0x00000044a9427223 */ /* 0x000fe20000010042 */
[----:B------:R-:W-:Y:S02]  /*6cc0*/  FFMA.FTZ R64, R89, R40, R64 ;  /* 0x0000002859407223 */ /* 0x000fe40000010040 */
[C---:B------:R-:W-:Y:S01]  /*6cd0*/  FMUL.FTZ R6, R170.reuse, R4 ;  /* 0x00000004aa067220 */ /* 0x040fe20000410000 */
[----:B------:R-:W-:Y:S01]  /*6ce0*/  FADD.FTZ R66, RZ, R66 ;  /* 0x00000042ff427221 */ /* 0x000fe20000010000 */
[----:B------:R-:W-:Y:S01]  /*6cf0*/  FMUL.FTZ R5, R170, R0 ;  /* 0x00000000aa057220 */ /* 0x000fe20000410000 */
[C---:B------:R-:W-:Y:S01]  /*6d00*/  FMUL.FTZ R67, R166.reuse, R64 ;  /* 0x00000040a6437220 */ /* 0x040fe20000410000 */
[----:B------:R-:W-:Y:S01]  /*6d10*/  FFMA.FTZ R6, R171, R0, -R6 ;  /* 0x00000000ab067223 */ /* 0x000fe20000010806 */
[----:B------:R-:W-:Y:S01]  /*6d20*/  FMUL.FTZ R161, R161, R24 ;  /* 0x00000018a1a17220 */ /* 0x000fe20000410000 */
[----:B------:R-:W-:Y:S01]  /*6d30*/  FMUL.FTZ R68, R166, R66 ;  /* 0x00000042a6447220 */ /* 0x000fe20000410000 */
[----:B------:R-:W-:Y:S01]  /*6d40*/  FFMA.FTZ R4, R171, R4, R5 ;  /* 0x00000004ab047223 */ /* 0x000fe20000010005 */
[C---:B------:R-:W-:Y:S01]  /*6d50*/  FFMA.FTZ R66, R167.reuse, R66, R67 ;  /* 0x00000042a7427223 */ /* 0x040fe20000010043 */
[C---:B------:R-:W-:Y:S01]  /*6d60*/  FMUL.FTZ R0, R168.reuse, R6 ;  /* 0x00000006a8007220 */ /* 0x040fe20000410000 */
[----:B------:R-:W-:Y:S01]  /*6d70*/  MUFU.COS R65, R70 ;  /* 0x0000004600417308 */ /* 0x000fe20000000000 */
[----:B------:R-:W-:Y:S01]  /*6d80*/  FMUL.FTZ R67, R168, R4 ;  /* 0x00000004a8437220 */ /* 0x000fe20000410000 */
[----:B------:R-:W-:Y:S01]  /*6d90*/  FFMA.FTZ R69, R167, R64, -R68 ;  /* 0x00000040a7457223 */ /* 0x000fe20000010844 */
[----:B------:R-:W-:Y:S01]  /*6da0*/  FADD.FTZ R66, RZ, R66 ;  /* 0x00000042ff427221 */ /* 0x000fe20000010000 */
[----:B------:R-:W-:-:S04]  /*6db0*/  FFMA.FTZ R0, R169, R4, R0 ;  /* 0x00000004a9007223 */ /* 0x000fc80000010000 */
[----:B------:R-:W0:Y:S01]  /*6dc0*/  MUFU.EX2 R160, R161 ;  /* 0x000000a100a07308 */ /* 0x000e220000000800 */
[----:B------:R-:W-:Y:S01]  /*6dd0*/  FFMA.FTZ R67, R169, R6, -R67 ;  /* 0x00000006a9437223 */ /* 0x000fe20000010843 */
[----:B------:R-:W-:Y:S01]  /*6de0*/  FFMA.FTZ R6, R88, R36, R69 ;  /* 0x0000002458067223 */ /* 0x000fe20000010045 */
[----:B------:R-:W-:-:S05]  /*6df0*/  FMUL.FTZ R64, R164, R66 ;  /* 0x00000042a4407220 */ /* 0x000fca0000410000 */
[----:B------:R-:W1:Y:S01]  /*6e00*/  MUFU.SIN R5, R70 ;  /* 0x0000004600057308 */ /* 0x000e620000000400 */
[C---:B------:R-:W-:Y:S01]  /*6e10*/  FMUL.FTZ R4, R166.reuse, R0 ;  /* 0x00000000a6047220 */ /* 0x040fe20000410000 */
[-C--:B------:R-:W-:Y:S01]  /*6e20*/  FMUL.FTZ R69, R166, R67.reuse ;  /* 0x00000043a6457220 */ /* 0x080fe20000410000 */
[CC--:B------:R-:W-:Y:S01]  /*6e30*/  FMUL.FTZ R71, R164.reuse, R6.reuse ;  /* 0x00000006a4477220 */ /* 0x0c0fe20000410000 */
[----:B------:R-:W-:Y:S01]  /*6e40*/  FFMA.FTZ R64, R165, R6, -R64 ;  /* 0x00000006a5407223 */ /* 0x000fe20000010840 */
[C---:B------:R-:W-:Y:S01]  /*6e50*/  FFMA.FTZ R4, R167.reuse, R67, -R4 ;  /* 0x00000043a7047223 */ /* 0x040fe20000010804 */
[----:B------:R-:W-:Y:S01]  /*6e60*/  FFMA.FTZ R69, R167, R0, R69 ;  /* 0x00000000a7457223 */ /* 0x000fe20000010045 */
[----:B------:R-:W-:Y:S01]  /*6e70*/  FFMA.FTZ R71, R165, R66, R71 ;  /* 0x00000042a5477223 */ /* 0x000fe20000010047 */
[----:B------:R-:W-:Y:S01]  /*6e80*/  FFMA.FTZ R64, R87, R32, R64 ;  /* 0x0000002057407223 */ /* 0x000fe20000010040 */
[----:B------:R-:W-:Y:S01]  /*6e90*/  FMUL.FTZ R0, R164, R4 ;  /* 0x00000004a4007220 */ /* 0x000fe20000410000 */
[----:B-----5:R-:W-:Y:S01]  /*6ea0*/  R2UR UR44, R3 ;  /* 0x00000000032c72ca */ /* 0x020fe200000e0000 */
[----:B0-----:R-:W-:Y:S01]  /*6eb0*/  FMUL.FTZ R161, R160, R65 ;  /* 0x00000041a0a17220 */ /* 0x001fe20000410000 */
[----:B------:R-:W-:Y:S01]  /*6ec0*/  FADD.FTZ R71, RZ, R71 ;  /* 0x00000047ff477221 */ /* 0x000fe20000010000 */
[----:B------:R-:W-:Y:S01]  /*6ed0*/  FMUL.FTZ R6, R162, R64 ;  /* 0x00000040a2067220 */ /* 0x000fe20000410000 */
[----:B------:R-:W-:Y:S01]  /*6ee0*/  R2UR UR45, R2 ;  /* 0x00000000022d72ca */ /* 0x000fe200000e0000 */
[----:B-1----:R-:W-:Y:S01]  /*6ef0*/  FMUL.FTZ R160, R160, R5 ;  /* 0x00000005a0a07220 */ /* 0x002fe20000410000 */
[-C--:B------:R-:W-:Y:S01]  /*6f00*/  FFMA.FTZ R5, R165, R69.reuse, R0 ;  /* 0x00000045a5057223 */ /* 0x080fe20000010000 */
[----:B------:R-:W-:Y:S01]  /*6f10*/  FMUL.FTZ R0, R164, R69 ;  /* 0x00000045a4007220 */ /* 0x000fe20000410000 */
[-C--:B------:R-:W-:Y:S01]  /*6f20*/  FFMA.FTZ R65, R163, R71.reuse, R6 ;  /* 0x00000047a3417223 */ /* 0x080fe20000010006 */
[C---:B------:R-:W-:Y:S01]  /*6f30*/  FMUL.FTZ R6, R162.reuse, R71 ;  /* 0x00000047a2067220 */ /* 0x040fe20000410000 */
[----:B------:R-:W-:Y:S01]  /*6f40*/  FMUL.FTZ R2, R162, R5 ;  /* 0x00000005a2027220 */ /* 0x000fe20000410000 */
[----:B------:R-:W-:-:S02]  /*6f50*/  FFMA.FTZ R0, R165, R4, -R0 ;  /* 0x00000004a5007223 */ /* 0x000fc40000010800 */
[C---:B------:R-:W-:Y:S02]  /*6f60*/  FFMA.FTZ R3, R163.reuse, R64, -R6 ;  /* 0x00000040a3037223 */ /* 0x040fe40000010806 */
[-C--:B------:R-:W-:Y:S01]  /*6f70*/  FMUL.FTZ R4, R162, R0.reuse ;  /* 0x00000000a2047220 */ /* 0x080fe20000410000 */
[----:B------:R-:W-:Y:S01]  /*6f80*/  FFMA.FTZ R64, R163, R0, -R2 ;  /* 0x00000000a3407223 */ /* 0x000fe20000010802 */
[----:B------:R-:W-:Y:S01]  /*6f90*/  FMUL.FTZ R0, R152, UR44 ;  /* 0x0000002c98007c20 */ /* 0x000fe20008410000 */
[----:B------:R-:W-:Y:S01]  /*6fa0*/  FADD.FTZ R65, RZ, R65 ;  /* 0x00000041ff417221 */ /* 0x000fe20000010000 */
[----:B------:R-:W-:Y:S02]  /*6fb0*/  FFMA.FTZ R3, R86, R28, R3 ;  /* 0x0000001c56037223 */ /* 0x000fe40000010003 */
[----:B------:R-:W-:Y:S01]  /*6fc0*/  FFMA.FTZ R195, R153, UR45, -R0 ;  /* 0x0000002d99c37c23 */ /* 0x000fe20008010800 */
[----:B------:R-:W-:Y:S01]  /*6fd0*/  FMUL.FTZ R0, R150, UR44 ;  /* 0x0000002c96007c20 */ /* 0x000fe20008410000 */
[----:B------:R-:W-:Y:S01]  /*6fe0*/  FMUL.FTZ R66, R160, R65 ;  /* 0x00000041a0427220 */ /* 0x000fe20000410000 */
[----:B------:R-:W-:Y:S01]  /*6ff0*/  FMUL.FTZ R2, R152, UR45 ;  /* 0x0000002d98027c20 */ /* 0x000fe20008410000 */
[-C--:B------:R-:W-:Y:S01]  /*7000*/  FMUL.FTZ R6, R160, R3.reuse ;  /* 0x00000003a0067220 */ /* 0x080fe20000410000 */
[----:B------:R-:W-:Y:S01]  /*7010*/  FFMA.FTZ R193, R151, UR45, -R0 ;  /* 0x0000002d97c17c23 */ /* 0x000fe20008010800 */
[----:B------:R-:W-:Y:S01]  /*7020*/  FFMA.FTZ R66, R161, R3, -R66 ;  /* 0x00000003a1427223 */ /* 0x000fe20000010842 */
[----:B------:R-:W-:Y:S01]  /*7030*/  FADD.FTZ R194, R81, R81 ;  /* 0x0000005151c27221 */ /* 0x000fe20000010000 */
[----:B------:R-:W-:Y:S01]  /*7040*/  FMUL.FTZ R0, R148, UR44 ;  /* 0x0000002c94007c20 */ /* 0x000fe20008410000 */
[----:B------:R-:W-:Y:S01]  /*7050*/  FFMA.FTZ R3, R153, UR44, R2 ;  /* 0x0000002c99037c23 */ /* 0x000fe20008010002 */
[----:B------:R-:W-:Y:S01]  /*7060*/  FMUL.FTZ R2, R150, UR45 ;  /* 0x0000002d96027c20 */ /* 0x000fe20008410000 */
[C---:B------:R-:W-:Y:S01]  /*7070*/  FMUL.FTZ R195, R194.reuse, R195 ;  /* 0x000000c3c2c37220 */ /* 0x040fe20000410000 */
[----:B------:R-:W-:Y:S01]  /*7080*/  FFMA.FTZ R191, R149, UR45, -R0 ;  /* 0x0000002d95bf7c23 */ /* 0x000fe20008010800 */
[----:B------:R-:W-:Y:S01]  /*7090*/  FMUL.FTZ R194, R194, R3 ;  /* 0x00000003c2c27220 */ /* 0x000fe20000410000 */
        /* <DEDUP_REMOVED lines=31> */
[----:B------:R-:W-:Y:S01]  /*7290*/  FFMA.FTZ R4, R163, R5, R4 ;  /* 0x00000005a3047223 */ /* 0x000fe20000010004 */
[----:B------:R-:W-:Y:S01]  /*72a0*/  FMUL.FTZ R2, R140, UR45 ;  /* 0x0000002d8c027c20 */ /* 0x000fe20008410000 */
[C---:B------:R-:W-:Y:S01]  /*72b0*/  FMUL.FTZ R185, R184.reuse, R185 ;  /* 0x000000b9b8b97220 */ /* 0x040fe20000410000 */
[----:B------:R-:W-:Y:S01]  /*72c0*/  FFMA.FTZ R181, R139, UR45, -R0 ;  /* 0x0000002d8bb57c23 */ /* 0x000fe20008010800 */
[----:B------:R-:W-:Y:S01]  /*72d0*/  FMUL.FTZ R184, R184, R3 ;  /* 0x00000003b8b87220 */ /* 0x000fe20000410000 */
[----:B------:R-:W-:Y:S01]  /*72e0*/  FADD.FTZ R182, R75, R75 ;  /* 0x0000004b4bb67221 */ /* 0x000fe20000010000 */
[C---:B------:R-:W-:Y:S01]  /*72f0*/  FMUL.FTZ R0, R160.reuse, R64 ;  /* 0x00000040a0007220 */ /* 0x040fe20000410000 */
[----:B------:R-:W-:Y:S01]  /*7300*/  FFMA.FTZ R67, R161, R65, R6 ;  /* 0x00000041a1437223 */ /* 0x000fe20000010006 */
[----:B------:R-:W-:Y:S01]  /*7310*/  FFMA.FTZ R3, R141, UR44, R2 ;  /* 0x0000002c8d037c23 */ /* 0x000fe20008010002 */
[-C--:B------:R-:W-:Y:S01]  /*7320*/  FMUL.FTZ R5, R160, R4.reuse ;  /* 0x00000004a0057220 */ /* 0x080fe20000410000 */
[----:B------:R-:W-:Y:S01]  /*7330*/  FMUL.FTZ R2, R138, UR45 ;  /* 0x0000002d8a027c20 */ /* 0x000fe20008410000 */
[C---:B------:R-:W-:Y:S01]  /*7340*/  FMUL.FTZ R183, R182.reuse, R183 ;  /* 0x000000b7b6b77220 */ /* 0x040fe20000410000 */
[C---:B------:R-:W-:Y:S01]  /*7350*/  FFMA.FTZ R65, R161.reuse, R4, R0 ;  /* 0x00000004a1417223 */ /* 0x040fe20000010000 */
[----:B------:R-:W-:Y:S01]  /*7360*/  FMUL.FTZ R182, R182, R3 ;  /* 0x00000003b6b67220 */ /* 0x000fe20000410000 */
[----:B------:R-:W-:Y:S01]  /*7370*/  FADD.FTZ R180, R74, R74 ;  /* 0x0000004a4ab47221 */ /* 0x000fe20000010000 */
[----:B------:R-:W-:Y:S01]  /*7380*/  FFMA.FTZ R64, R161, R64, -R5 ;  /* 0x00000040a1407223 */ /* 0x000fe20000010805 */
[----:B------:R-:W-:Y:S01]  /*7390*/  LEA R196, R109, R107, 0x4 ;  /* 0x0000006b6dc47211 */ /* 0x000fe200078e20ff */
[----:B------:R-:W-:Y:S01]  /*73a0*/  FMUL.FTZ R4, R134, UR44 ;  /* 0x0000002c86047c20 */ /* 0x000fe20008410000 */
[----:B------:R-:W-:Y:S01]  /*73b0*/  FFMA.FTZ R66, R85, R24, R66 ;  /* 0x0000001855427223 */ /* 0x000fe20000010042 */
[----:B------:R-:W-:Y:S01]  /*73c0*/  FADD.FTZ R67, RZ, R67 ;  /* 0x00000043ff437221 */ /* 0x000fe20000010000 */
[----:B------:R-:W-:Y:S01]  /*73d0*/  ISETP.GT.U32.AND P2, PT, R109, 0x1f, PT ;  /* 0x0000001f6d00780c */ /* 0x000fe20003f44070 */
        /* <DEDUP_REMOVED lines=11> */
[----:B------:R0:W-:Y:S01]  /*7490*/  STS.128 [R196+0x4250], R64 ;  /* 0x00425040c4007388 */ /* 0x0001e20000000c00 */
[----:B------:R-:W-:Y:S01]  /*74a0*/  FFMA.FTZ R3, R137, UR44, R2 ;  /* 0x0000002c89037c23 */ /* 0x000fe20008010002 */
        /* <DEDUP_REMOVED lines=10> */
[----:B------:R-:W-:Y:S01]  /*7550*/  FMUL.FTZ R177, R176, R177 ;  /* 0x000000b1b0b17220 */ /* 0x000fe20000410000 */
[----:B------:R-:W-:Y:S01]  /*7560*/  FMUL.FTZ R179, R178, R179 ;  /* 0x000000b3b2b37220 */ /* 0x000fe20000410000 */
[----:B0-----:R-:W-:Y:S01]  /*7570*/  FMUL.FTZ R66, R154, UR44 ;  /* 0x0000002c9a427c20 */ /* 0x001fe20008410000 */
[----:B------:R-:W-:Y:S01]  /*7580*/  FMUL.FTZ R64, R156, UR45 ;  /* 0x0000002d9c407c20 */ /* 0x000fe20008410000 */
[----:B------:R-:W-:Y:S01]  /*7590*/  FMUL.FTZ R176, R176, R5 ;  /* 0x00000005b0b07220 */ /* 0x000fe20000410000 */
[----:B------:R-:W-:Y:S01]  /*75a0*/  FMUL.FTZ R178, R178, R3 ;  /* 0x00000003b2b27220 */ /* 0x000fe20000410000 */
[----:B------:R-:W-:Y:S01]  /*75b0*/  FADD.FTZ R5, R83, R83 ;  /* 0x0000005353057221 */ /* 0x000fe20000010000 */
[----:B------:R-:W-:Y:S01]  /*75c0*/  FFMA.FTZ R198, R157, UR45, -R198 ;  /* 0x0000002d9dc67c23 */ /* 0x000fe200080108c6 */
[----:B------:R-:W-:Y:S01]  /*75d0*/  FFMA.FTZ R67, R155, UR45, -R66 ;  /* 0x0000002d9b437c23 */ /* 0x000fe20008010842 */
[----:B------:R-:W-:Y:S01]  /*75e0*/  FADD.FTZ R6, R84, R84 ;  /* 0x0000005454067221 */ /* 0x000fe20000010000 */
[----:B------:R-:W-:Y:S01]  /*75f0*/  FADD.FTZ R4, R82, R82 ;  /* 0x0000005252047221 */ /* 0x000fe20000010000 */
[----:B------:R-:W-:Y:S01]  /*7600*/  FADD.FTZ R3, R59, R59 ;  /* 0x0000003b3b037221 */ /* 0x000fe20000010000 */
[----:B------:R-:W-:Y:S01]  /*7610*/  FADD.FTZ R2, R58, R58 ;  /* 0x0000003a3a027221 */ /* 0x000fe20000010000 */
[----:B------:R-:W-:Y:S01]  /*7620*/  FADD.FTZ R0, R57, R57 ;  /* 0x0000003939007221 */ /* 0x000fe20000010000 */
[C---:B------:R-:W-:Y:S01]  /*7630*/  FFMA.FTZ R65, R159.reuse, UR45, -R68 ;  /* 0x0000002d9f417c23 */ /* 0x040fe20008010844 */
[----:B------:R-:W-:Y:S01]  /*7640*/  FFMA.FTZ R207, R159, UR44, R70 ;  /* 0x0000002c9fcf7c23 */ /* 0x000fe20008010046 */
[----:B------:R-:W-:Y:S01]  /*7650*/  FFMA.FTZ R64, R157, UR44, R64 ;  /* 0x0000002c9d407c23 */ /* 0x000fe20008010040 */
[----:B------:R-:W-:Y:S01]  /*7660*/  FFMA.FTZ R203, R155, UR44, R200 ;  /* 0x0000002c9bcb7c23 */ /* 0x000fe200080100c8 */
[C---:B------:R-:W-:Y:S01]  /*7670*/  FFMA.FTZ R202, R133.reuse, UR45, -R202 ;  /* 0x0000002d85ca7c23 */ /* 0x040fe200080108ca */
[----:B------:R-:W-:Y:S01]  /*7680*/  FFMA.FTZ R66, R133, UR44, R204 ;  /* 0x0000002c85427c23 */ /* 0x000fe200080100cc */
[C---:B------:R-:W-:Y:S01]  /*7690*/  FFMA.FTZ R69, R131.reuse, UR45, -R206 ;  /* 0x0000002d83457c23 */ /* 0x040fe200080108ce */
[----:B------:R-:W-:Y:S01]  /*76a0*/  FFMA.FTZ R199, R131, UR44, R208 ;  /* 0x0000002c83c77c23 */ /* 0x000fe200080100d0 */
[C---:B------:R-:W-:Y:S01]  /*76b0*/  FFMA.FTZ R71, R129.reuse, UR45, -R210 ;  /* 0x0000002d81477c23 */ /* 0x040fe200080108d2 */
[----:B------:R-:W-:Y:S01]  /*76c0*/  FFMA.FTZ R197, R129, UR44, R212 ;  /* 0x0000002c81c57c23 */ /* 0x000fe200080100d4 */
[C---:B------:R-:W-:Y:S01]  /*76d0*/  FMUL.FTZ R206, R5.reuse, R198 ;  /* 0x000000c605ce7220 */ /* 0x040fe20000410000 */
        /* <DEDUP_REMOVED lines=35> */
[----:B------:R-:W-:Y:S01]  /*7910*/  FFMA.FTZ R71, R210, R217, R71 ;  /* 0x000000d9d2477223 */ /* 0x000fe20000010047 */
[----:B--2---:R-:W-:Y:S01]  /*7920*/  FMUL.FTZ R214, R68, R69 ;  /* 0x0000004544d67220 */ /* 0x004fe20000410000 */
        /* <DEDUP_REMOVED lines=14> */
[----:B------:R-:W-:Y:S01]  /*7a10*/  FFMA.FTZ R214, R210, R215, -R71 ;  /* 0x000000d7d2d67223 */ /* 0x000fe20000010847 */
[----:B--2---:R-:W-:Y:S01]  /*7a20*/  FMUL.FTZ R70, R68, R69 ;  /* 0x0000004544467220 */ /* 0x004fe20000410000 */
[C---:B------:R-:W-:Y:S02]  /*7a30*/  FFMA.FTZ R217, R210.reuse, R217, R216 ;  /* 0x000000d9d2d97223 */ /* 0x040fe400000100d8 */
[----:B------:R-:W-:Y:S01]  /*7a40*/  @P0 FADD.FTZ R211, R211, R214 ;  /* 0x000000d6d3d30221 */ /* 0x000fe20000010000 */
[-C--:B---3--:R-:W-:Y:S01]  /*7a50*/  FFMA.FTZ R71, R210, R213.reuse, R70 ;  /* 0x000000d5d2477223 */ /* 0x088fe20000010046 */
[----:B------:R-:W-:Y:S01]  /*7a60*/  FMUL.FTZ R213, R68, R213 ;  /* 0x000000d544d57220 */ /* 0x000fe20000410000 */
        /* <DEDUP_REMOVED lines=33> */
[----:B------:R0:W1:Y:S01]  /*7c80*/  SHFL.UP PT, R213, R211, 0x10, RZ ;  /* 0x06000000d3d57989 */ /* 0x00006200000e00ff */
[----:B------:R-:W-:Y:S01]  /*7c90*/  @P0 FFMA.FTZ R210, R210, R69, -R70 ;  /* 0x00000045d2d20223 */ /* 0x000fe20000010846 */
[----:B------:R-:W-:-:S02]  /*7ca0*/  FSEL R69, R68, R71, !P0 ;  /* 0x0000004744457208 */ /* 0x000fc40004000000 */
[----:B------:R0:W2:Y:S04]  /*7cb0*/  SHFL.UP PT, R214, R212, 0x10, RZ ;  /* 0x06000000d4d67989 */ /* 0x0000a800000e00ff */
[----:B------:R0:W3:Y:S04]  /*7cc0*/  SHFL.UP PT, R68, R210, 0x10, RZ ;  /* 0x06000000d2447989 */ /* 0x0000e800000e00ff */
[----:B------:R0:W4:Y:S02]  /*7cd0*/  SHFL.UP PT, R70, R69, 0x10, RZ ;  /* 0x0600000045467989 */ /* 0x00012400000e00ff */
.L_x_7411:
[----:B------:R-:W-:Y:S01]  /*7ce0*/  ISETP.GE.AND P0, PT, R108, 0x10, PT ;  /* 0x000000106c00780c */ /* 0x000fe20003f06270 */
[C---:B---3--:R-:W-:Y:S01]  /*7cf0*/  FMUL.FTZ R71, R69.reuse, R68 ;  /* 0x0000004445477220 */ /* 0x048fe20000410000 */
[CC--:B-1----:R-:W-:Y:S01]  /*7d00*/  FMUL.FTZ R215, R69.reuse, R213.reuse ;  /* 0x000000d545d77220 */ /* 0x0c2fe20000410000 */
[C---:B--2---:R-:W-:Y:S01]  /*7d10*/  FMUL.FTZ R216, R69.reuse, R214 ;  /* 0x000000d645d87220 */ /* 0x044fe20000410000 */
[----:B------:R-:W-:Y:S01]  /*7d20*/  UMOV UR54, 0xffffffff ;  /* 0xffffffff00367882 */ /* 0x000fe20000000000 */
[CC--:B----4-:R-:W-:Y:S01]  /*7d30*/  FFMA.FTZ R218, R210.reuse, R70.reuse, R71 ;  /* 0x00000046d2da7223 */ /* 0x0d0fe20000010047 */
[C---:B------:R-:W-:Y:S01]  /*7d40*/  FMUL.FTZ R71, R69.reuse, R70 ;  /* 0x0000004645477220 */ /* 0x040fe20000410000 */
[C---:B------:R-:W-:Y:S01]  /*7d50*/  FFMA.FTZ R215, R210.reuse, R214, R215 ;  /* 0x000000d6d2d77223 */ /* 0x040fe200000100d7 */
[----:B------:R-:W-:Y:S02]  /*7d60*/  FFMA.FTZ R216, R210, R213, -R216 ;  /* 0x000000d5d2d87223 */ /* 0x000fe400000108d8 */
[----:B------:R-:W-:-:S03]  /*7d70*/  FSEL R218, R69, R218, !P0 ;  /* 0x000000da45da7208 */ /* 0x000fc60004000000 */
[----:B0-----:R-:W-:Y:S01]  /*7d80*/  @P0 FFMA.FTZ R210, R210, R68, -R71 ;  /* 0x00000044d2d20223 */ /* 0x001fe20000010847 */
[----:B------:R-:W-:Y:S01]  /*7d90*/  @P0 FADD.FTZ R212, R212, R215 ;  /* 0x000000d7d4d40221 */ /* 0x000fe20000010000 */
[----:B------:R-:W-:Y:S01]  /*7da0*/  @P0 FADD.FTZ R211, R211, R216 ;  /* 0x000000d8d3d30221 */ /* 0x000fe20000010000 */
[----:B------:R-:W-:Y:S06]  /*7db0*/  BRA.DIV UR54, `(.L_x_7288) ;  /* 0x0000009236947947 */ /* 0x000fec000b800000 */
.L_x_7414:
[----:B------:R-:W-:-:S03]  /*7dc0*/  UMOV UR54, 0xffffffff ;  /* 0xffffffff00367882 */ /* 0x000fc60000000000 */
[----:B------:R-:W-:Y:S05]  /*7dd0*/  BRA.DIV UR54, `(.L_x_7289) ;  /* 0x0000009236b47947 */ /* 0x000fea000b800000 */
.L_x_7417:
[----:B------:R-:W-:-:S03]  /*7de0*/  UMOV UR54, 0xffffffff ;  /* 0xffffffff00367882 */ /* 0x000fc60000000000 */
[----:B------:R-:W-:Y:S05]  /*7df0*/  BRA.DIV UR54, `(.L_x_7290) ;  /* 0x0000009236d47947 */ /* 0x000fea000b800000 */
.L_x_7420:
[----:B------:R-:W-:-:S03]  /*7e00*/  UMOV UR54, 0xffffffff ;  /* 0xffffffff00367882 */ /* 0x000fc60000000000 */
[----:B------:R-:W-:Y:S05]  /*7e10*/  BRA.DIV UR54, `(.L_x_7291) ;  /* 0x0000009236f47947 */ /* 0x000fea000b800000 */
.L_x_7423:
        /* <DEDUP_REMOVED lines=10> */
.L_x_7433:
        /* <DEDUP_REMOVED lines=22> */
.L_x_7286:
[----:B------:R-:W-:Y:S05]  /*8020*/  WARPSYNC.ALL ;  /* 0x0000000000007948 */ /* 0x000fea0003800000 */
[----:B------:R-:W-:Y:S01]  /*8030*/  LOP3.LUT P0, RZ, R109, 0x1f, RZ, 0xc0, !PT ;  /* 0x0000001f6dff7812 */ /* 0x000fe2000780c0ff */
[CC--:B0-----:R-:W-:Y:S01]  /*8040*/  FMUL.FTZ R60, R160.reuse, -R114.reuse ;  /* 0x80000072a03c7220 */ /* 0x0c1fe20000410000 */
[C---:B------:R-:W-:Y:S01]  /*8050*/  FMUL.FTZ R61, R160.reuse, R115 ;  /* 0x00000073a03d7220 */ /* 0x040fe20000410000 */
[CC--:B------:R-:W-:Y:S01]  /*8060*/  FMUL.FTZ R63, R160.reuse, R197.reuse ;  /* 0x000000c5a03f7220 */ /* 0x0c0fe20000410000 */
[C---:B------:R-:W-:Y:S01]  /*8070*/  FMUL.FTZ R65, R161.reuse, R197 ;  /* 0x000000c5a1417220 */ /* 0x040fe20000410000 */
[C---:B------:R-:W-:Y:S01]  /*8080*/  FFMA.FTZ R60, R161.reuse, -R115, R60 ;  /* 0x80000073a13c7223 */ /* 0x040fe2000001003c */
[C---:B------:R-:W-:Y:S01]  /*8090*/  FFMA.FTZ R61, R161.reuse, R114, -R61 ;  /* 0x00000072a13d7223 */ /* 0x040fe2000001083d */
[-C--:B------:R-:W-:Y:S01]  /*80a0*/  FFMA.FTZ R63, R161, R198.reuse, -R63 ;  /* 0x000000c6a13f7223 */ /* 0x080fe2000001083f */
[----:B------:R-:W-:Y:S01]  /*80b0*/  FFMA.FTZ R62, -R160, R198, -R65 ;  /* 0x000000c6a03e7223 */ /* 0x000fe20000010941 */
[CC--:B------:R-:W-:Y:S01]  /*80c0*/  FMUL.FTZ R64, R162.reuse, -R60.reuse ;  /* 0x8000003ca2407220 */ /* 0x0c0fe20000410000 */
[-C--:B------:R-:W-:Y:S01]  /*80d0*/  FMUL.FTZ R67, R162, -R61.reuse ;  /* 0x8000003da2437220 */ /* 0x080fe20000410000 */
[----:B------:R-:W-:Y:S01]  /*80e0*/  FADD.FTZ R63, R200, R63 ;  /* 0x0000003fc83f7221 */ /* 0x000fe20000010000 */
[----:B------:R-:W-:Y:S01]  /*80f0*/  FADD.FTZ R62, -R199, R62 ;  /* 0x0000003ec73e7221 */ /* 0x000fe20000010100 */
[C---:B------:R-:W-:Y:S01]  /*8100*/  FFMA.FTZ R64, R163.reuse, R61, -R64 ;  /* 0x0000003da3407223 */ /* 0x040fe20000010840 */
[C---:B------:R-:W-:Y:S01]  /*8110*/  FFMA.FTZ R67, R163.reuse, R60, R67 ;  /* 0x0000003ca3437223 */ /* 0x040fe20000010043 */
        /* <DEDUP_REMOVED lines=12> */
[----:B------:R-:W-:Y:S01]  /*81e0*/  BAR.SYNC.DEFER_BLOCKING 0x0 ;  /* 0x0000000000007b1d */ /* 0x000fe20000010000 */
[----:B------:R-:W-:Y:S01]  /*81f0*/  MOV R224, UR6 ;  /* 0x0000000600e07c02 */ /* 0x000fe20008000f00 */
[C---:B------:R-:W-:Y:S01]  /*8200*/  FFMA.FTZ R62, R167.reuse, R61, -R60 ;  /* 0x0000003da73e7223 */ /* 0x040fe2000001083c */
[C---:B------:R-:W-:Y:S01]  /*8210*/  FMUL.FTZ R60, R164.reuse, -R66 ;  /* 0x80000042a43c7220 */ /* 0x040fe20000410000 */
[----:B------:R-:W-:Y:S01]  /*8220*/  FFMA.FTZ R65, R167, R68, R65 ;  /* 0x00000044a7417223 */ /* 0x000fe20000010041 */
[-C--:B------:R-:W-:Y:S01]  /*8230*/  FMUL.FTZ R61, R164, -R63.reuse ;  /* 0x8000003fa43d7220 */ /* 0x080fe20000410000 */
[C---:B------:R-:W-:Y:S01]  /*8240*/  FMUL.FTZ R64, R168.reuse, -R62 ;  /* 0x8000003ea8407220 */ /* 0x040fe20000410000 */
[C---:B------:R-:W-:Y:S01]  /*8250*/  FFMA.FTZ R60, R165.reuse, R63, -R60 ;  /* 0x0000003fa53c7223 */ /* 0x040fe2000001083c */
[-C--:B------:R-:W-:Y:S01]  /*8260*/  FMUL.FTZ R63, R168, -R65.reuse ;  /* 0x80000041a83f7220 */ /* 0x080fe20000410000 */
[----:B------:R-:W-:Y:S01]  /*8270*/  FFMA.FTZ R61, R165, R66, R61 ;  /* 0x00000042a53d7223 */ /* 0x000fe2000001003d */
[----:B------:R-:W-:Y:S01]  /*8280*/  FFMA.FTZ R65, R169, R65, R64 ;  /* 0x00000041a9417223 */ /* 0x000fe20000010040 */
[----:B------:R-:W-:Y:S01]  /*8290*/  FADD.FTZ R60, R177, R60 ;  /* 0x0000003cb13c7221 */ /* 0x000fe20000010000 */
[----:B------:R-:W-:Y:S01]  /*82a0*/  FFMA.FTZ R64, R169, R62, -R63 ;  /* 0x0000003ea9407223 */ /* 0x000fe2000001083f */
[----:B------:R-:W-:Y:S01]  /*82b0*/  FADD.FTZ R61, -R176, R61 ;  /* 0x0000003db03d7221 */ /* 0x000fe20000010100 */
        /* <DEDUP_REMOVED lines=20> */
[----:B------:R-:W-:Y:S01]  /*8400*/  FFMA.FTZ R66, R175, R63, -R66 ;  /* 0x0000003faf427223 */ /* 0x000fe20000010842 */
[----:B------:R-:W-:Y:S01]  /*8410*/  FADD.FTZ R62, R181, R62 ;  /* 0x0000003eb53e7221 */ /* 0x000fe20000010000 */
[----:B------:R-:W-:Y:S01]  /*8420*/  FFMA.FTZ R65, R175, R68, R65 ;  /* 0x00000044af417223 */ /* 0x000fe20000010041 */
[----:B------:R-:W-:Y:S01]  /*8430*/  MOV R63, UR16 ;  /* 0x00000010003f7c02 */ /* 0x000fe20008000f00 */
[----:B------:R-:W-:Y:S01]  /*8440*/  FMUL.FTZ R68, R110, -R66 ;  /* 0x800000426e447220 */ /* 0x000fe20000410000 */
[----:B------:R-:W-:Y:S01]  /*8450*/  FADD.FTZ R61, -R180, R61 ;  /* 0x0000003db43d7221 */ /* 0x000fe20000010100 */
[C---:B------:R-:W-:Y:S01]  /*8460*/  FMUL.FTZ R60, R170.reuse, -R62 ;  /* 0x8000003eaa3c7220 */ /* 0x040fe20000410000 */
[----:B------:R-:W-:Y:S01]  /*8470*/  ISETP.GE.OR P0, PT, R63, UR14, P0 ;  /* 0x0000000e3f007c0c */ /* 0x000fe20008706670 */
[----:B------:R-:W-:Y:S01]  /*8480*/  FFMA.FTZ R67, R111, R65, R68 ;  /* 0x000000416f437223 */ /* 0x000fe20000010044 */
[----:B------:R-:W-:Y:S01]  /*8490*/  FMUL.FTZ R64, R170, -R61 ;  /* 0x8000003daa407220 */ /* 0x000fe20000410000 */
[----:B------:R-:W-:Y:S01]  /*84a0*/  FMUL.FTZ R68, R110, -R65 ;  /* 0x800000416e447220 */ /* 0x000fe20000410000 */
[----:B------:R-:W-:-:S02]  /*84b0*/  FFMA.FTZ R63, R171, R61, R60 ;  /* 0x0000003dab3f7223 */ /* 0x000fc4000001003c */
[----:B------:R-:W0:Y:S01]  /*84c0*/  LDS.64 R60, [R196+0x4258] ;  /* 0x00425800c43c7984 */ /* 0x000e220000000a00 */
        /* <DEDUP_REMOVED lines=43> */
[C---:B------:R-:W-:Y:S01]  /*8780*/  FFMA.FTZ R65, R126.reuse, R60, -R65 ;  /* 0x0000003c7e417223 */ /* 0x040fe20000010841 */
[----:B------:R-:W-:Y:S01]  /*8790*/  FFMA.FTZ R64, R126, R61, R64 ;  /* 0x0000003d7e407223 */ /* 0x000fe20000010040 */
[----:B------:R-:W-:Y:S01]  /*87a0*/  FMUL.FTZ R60, R112, -R67 ;  /* 0x80000043703c7220 */ /* 0x000fe20000410000 */
[----:B------:R-:W-:Y:S01]  /*87b0*/  FFMA.FTZ R63, R123, R69, R68 ;  /* 0x000000457b3f7223 */ /* 0x000fe20000010044 */
[----:B------:R-:W-:Y:S01]  /*87c0*/  FFMA.FTZ R216, R100, R56, R65 ;  /* 0x0000003864d87223 */ /* 0x000fe20000010041 */
[----:B------:R-:W-:Y:S01]  /*87d0*/  FADD.FTZ R215, RZ, R64 ;  /* 0x00000040ffd77221 */ /* 0x000fe20000010000 */
        /* <DEDUP_REMOVED lines=9> */
[C---:B------:R-:W-:Y:S01]  /*8870*/  FMUL.FTZ R64, R116.reuse, -R66 ;  /* 0x8000004274407220 */ /* 0x040fe20000410000 */
[----:B------:R-:W-:Y:S01]  /*8880*/  FADD.FTZ R214, RZ, R214 ;  /* 0x000000d6ffd67221 */ /* 0x000fe20000010000 */
[----:B------:R-:W-:Y:S01]  /*8890*/  FFMA.FTZ R217, R99, R55, R60 ;  /* 0x0000003763d97223 */ /* 0x000fe2000001003c */
        /* <DEDUP_REMOVED lines=38> */
[C---:B------:R-:W-:Y:S01]  /*8b00*/  FMUL.FTZ R60, R116.reuse, R220 ;  /* 0x000000dc743c7220 */ /* 0x040fe20000410000 */
[-C--:B------:R-:W-:Y:S01]  /*8b10*/  FMUL.FTZ R61, R116, R211.reuse ;  /* 0x000000d3743d7220 */ /* 0x080fe20000410000 */
[----:B------:R-:W-:Y:S01]  /*8b20*/  FFMA.FTZ R68, R123, R64, R65 ;  /* 0x000000407b447223 */ /* 0x000fe20000010041 */
[----:B------:R-:W-:Y:S01]  /*8b30*/  FADD.FTZ R69, R206, R67 ;  /* 0x00000043ce457221 */ /* 0x000fe20000010000 */
[C---:B------:R-:W-:Y:S01]  /*8b40*/  FFMA.FTZ R210, R117.reuse, R211, R60 ;  /* 0x000000d375d27223 */ /* 0x040fe2000001003c */
[----:B------:R-:W-:Y:S01]  /*8b50*/  FFMA.FTZ R60, R117, R220, -R61 ;  /* 0x000000dc753c7223 */ /* 0x000fe2000001083d */
[----:B------:R-:W-:Y:S01]  /*8b60*/  FADD.FTZ R70, -R205, R68 ;  /* 0x00000044cd467221 */ /* 0x000fe20000010100 */
[----:B------:R-:W-:Y:S01]  /*8b70*/  HFMA2.MMA R65, -RZ, RZ, 0, 0 ;  /* 0x00000000ff417435 */ /* 0x000fe200000001ff */
[----:B------:R-:W-:Y:S01]  /*8b80*/  FADD.FTZ R210, RZ, R210 ;  /* 0x000000d2ffd27221 */ /* 0x000fe20000010000 */
[----:B------:R-:W-:Y:S01]  /*8b90*/  FFMA.FTZ R221, R95, R51, R60 ;  /* 0x000000335fdd7223 */ /* 0x000fe2000001003c */
[----:B------:R-:W-:Y:S01]  /*8ba0*/  FMUL.FTZ R126, R124, -R70 ;  /* 0x800000467c7e7220 */ /* 0x000fe20000410000 */
[----:B------:R-:W-:Y:S01]  /*8bb0*/  MOV R64, 0x3f800000 ;  /* 0x3f80000000407802 */ /* 0x000fe20000000f00 */
[CC--:B------:R-:W-:Y:S01]  /*8bc0*/  FMUL.FTZ R60, R112.reuse, R210.reuse ;  /* 0x000000d2703c7220 */ /* 0x0c0fe20000410000 */
[----:B------:R-:W-:Y:S01]  /*8bd0*/  FMUL.FTZ R68, R112, R221 ;  /* 0x000000dd70447220 */ /* 0x000fe20000410000 */
[----:B------:R-:W-:Y:S01]  /*8be0*/  FFMA.FTZ R71, R125, R69, -R126 ;  /* 0x000000457d477223 */ /* 0x000fe2000001087e */
[----:B------:R-:W-:Y:S01]  /*8bf0*/  CS2R R66, SRZ ;  /* 0x0000000000427805 */ /* 0x000fe2000001ff00 */
[C---:B------:R-:W-:Y:S01]  /*8c00*/  FFMA.FTZ R61, R113.reuse, R221, -R60 ;  /* 0x000000dd713d7223 */ /* 0x040fe2000001083c */
[----:B------:R-:W-:Y:S01]  /*8c10*/  FFMA.FTZ R68, R113, R210, R68 ;  /* 0x000000d271447223 */ /* 0x000fe20000010044 */
[----:B------:R-:W-:Y:S01]  /*8c20*/  FMUL.FTZ R60, R124, -R69 ;  /* 0x800000457c3c7220 */ /* 0x000fe20000410000 */
[----:B------:R-:W-:Y:S01]  /*8c30*/  @!P0 LEA R69, R224, R107, 0x4 ;  /* 0x0000006be0458211 */ /* 0x000fe200078e20ff */
[----:B------:R-:W-:Y:S01]  /*8c40*/  FFMA.FTZ R222, R94, R50, R61 ;  /* 0x000000325ede7223 */ /* 0x000fe2000001003d */
[----:B------:R-:W-:Y:S01]  /*8c50*/  FADD.FTZ R209, RZ, R68 ;  /* 0x00000044ffd17221 */ /* 0x000fe20000010000 */
[C---:B------:R-:W-:Y:S01]  /*8c60*/  FFMA.FTZ R224, R125.reuse, R70, R60 ;  /* 0x000000467de07223 */ /* 0x040fe2000001003c */
[----:B------:R-:W-:Y:S01]  /*8c70*/  FMUL.FTZ R70, R124, -R62 ;  /* 0x8000003e7c467220 */ /* 0x000fe20000410000 */
[CC--:B------:R-:W-:Y:S01]  /*8c80*/  FMUL.FTZ R68, R110.reuse, R222.reuse ;  /* 0x000000de6e447220 */ /* 0x0c0fe20000410000 */
[----:B------:R-:W-:Y:S01]  /*8c90*/  FMUL.FTZ R60, R110, R209 ;  /* 0x000000d16e3c7220 */ /* 0x000fe20000410000 */
[----:B------:R0:W1:Y:S01]  /*8ca0*/  @!P0 LDS.128 R64, [R69+0x5c60] ;  /* 0x005c600045408984 */ /* 0x0000620000000c00 */
[----:B------:R-:W-:Y:S01]  /*8cb0*/  FFMA.FTZ R61, R125, R63, R70 ;  /* 0x0000003f7d3d7223 */ /* 0x000fe20000010046 */
[C---:B------:R-:W-:Y:S01]  /*8cc0*/  FFMA.FTZ R68, R111.reuse, R209, R68 ;  /* 0x000000d16f447223 */ /* 0x040fe20000010044 */
[----:B------:R-:W-:Y:S01]  /*8cd0*/  FFMA.FTZ R60, R111, R222, -R60 ;  /* 0x000000de6f3c7223 */ /* 0x000fe2000001083c */
[----:B------:R-:W-:-:S02]  /*8ce0*/  FMUL.FTZ R63, R124, -R63 ;  /* 0x8000003f7c3f7220 */ /* 0x000fc40000410000 */
[----:B------:R-:W-:Y:S01]  /*8cf0*/  FADD.FTZ R127, RZ, R68 ;  /* 0x00000044ff7f7221 */ /* 0x000fe20000010000 */
[----:B------:R-:W-:Y:S01]  /*8d00*/  FFMA.FTZ R223, R93, R49, R60 ;  /* 0x000000315ddf7223 */ /* 0x000fe2000001003c */
[----:B------:R-:W-:Y:S01]  /*8d10*/  FFMA.FTZ R60, R125, R62, -R63 ;  /* 0x0000003e7d3c7223 */ /* 0x000fe2000001083f */
[----:B------:R-:W-:Y:S01]  /*8d20*/  FADD.FTZ R63, -R207, R224 ;  /* 0x000000e0cf3f7221 */ /* 0x000fe20000010100 */
[----:B------:R-:W-:Y:S01]  /*8d30*/  FADD.FTZ R62, R208, R71 ;  /* 0x00000047d03e7221 */ /* 0x000fe20000010000 */
[----:B------:R-:W-:-:S04]  /*8d40*/  FMUL.FTZ R68, R174, R223 ;  /* 0x000000dfae447220 */ /* 0x000fc80000410000 */
[CC--:B------:R-:W-:Y:S01]  /*8d50*/  FFMA.FTZ R126, R175.reuse, R127.reuse, R68 ;  /* 0x0000007faf7e7223 */ /* 0x0c0fe20000010044 */
[----:B------:R-:W-:Y:S01]  /*8d60*/  FMUL.FTZ R68, R174, R127 ;  /* 0x0000007fae447220 */ /* 0x000fe20000410000 */
[----:B------:R2:W-:Y:S02]  /*8d70*/  STS.128 [R196+0x4660], R60 ;  /* 0x0046603cc4007388 */ /* 0x0005e40000000c00 */
[----:B------:R-:W-:Y:S01]  /*8d80*/  FADD.FTZ R126, RZ, R126 ;  /* 0x0000007eff7e7221 */ /* 0x000fe20000010000 */
[----:B0-----:R-:W-:-:S03]  /*8d90*/  FFMA.FTZ R69, R175, R223, -R68 ;  /* 0x000000dfaf457223 */ /* 0x001fc60000010844 */
[----:B------:R-:W-:Y:S01]  /*8da0*/  FMUL.FTZ R68, R172, R126 ;  /* 0x0000007eac447220 */ /* 0x000fe20000410000 */
[----:B------:R-:W-:-:S04]  /*8db0*/  FFMA.FTZ R230, R92, R48, R69 ;  /* 0x000000305ce67223 */ /* 0x000fc80000010045 */
[-C--:B------:R-:W-:Y:S01]  /*8dc0*/  FMUL.FTZ R69, R172, R230.reuse ;  /* 0x000000e6ac457220 */ /* 0x080fe20000410000 */
[----:B------:R-:W-:-:S03]  /*8dd0*/  FFMA.FTZ R68, R173, R230, -R68 ;  /* 0x000000e6ad447223 */ /* 0x000fc60000010844 */
[----:B------:R-:W-:Y:S01]  /*8de0*/  FFMA.FTZ R69, R173, R126, R69 ;  /* 0x0000007ead457223 */ /* 0x000fe20000010045 */
[----:B------:R-:W-:-:S03]  /*8df0*/  FFMA.FTZ R231, R91, R47, R68 ;  /* 0x0000002f5be77223 */ /* 0x000fc60000010044 */
[----:B------:R-:W-:Y:S01]  /*8e00*/  FADD.FTZ R224, RZ, R69 ;  /* 0x00000045ffe07221 */ /* 0x000fe20000010000 */
[----:B------:R-:W-:-:S03]  /*8e10*/  FMUL.FTZ R70, R170, R231 ;  /* 0x000000e7aa467220 */ /* 0x000fc60000410000 */
[-C--:B------:R-:W-:Y:S01]  /*8e20*/  FMUL.FTZ R68, R170, R224.reuse ;  /* 0x000000e0aa447220 */ /* 0x080fe20000410000 */
[----:B------:R-:W-:-:S03]  /*8e30*/  FFMA.FTZ R70, R171, R224, R70 ;  /* 0x000000e0ab467223 */ /* 0x000fc60000010046 */
[----:B--2---:R-:W-:Y:S01]  /*8e40*/  FFMA.FTZ R61, R171, R231, -R68 ;  /* 0x000000e7ab3d7223 */ /* 0x004fe20000010844 */
[----:B------:R-:W-:-:S03]  /*8e50*/  FADD.FTZ R225, RZ, R70 ;  /* 0x00000046ffe17221 */ /* 0x000fc60000010000 */
        /* <DEDUP_REMOVED lines=29> */
[----:B-1----:R-:W-:Y:S05]  /*9030*/  @P2 BRA `(.L_x_7293) ;  /* 0x0000000800b02947 */ /* 0x002fea0003800000 */
        /* <DEDUP_REMOVED lines=21> */
.L_x_7438:
        /* <DEDUP_REMOVED lines=13> */
.L_x_7296:
[----:B------:R-:W-:Y:S05]  /*9260*/  BSYNC B0 ;  /* 0x0000000000007941 */ /* 0x000fea0003800000 */
.L_x_7295:
[----:B------:R-:W-:Y:S01]  /*9270*/  UMOV UR54, 0xffffffff ;  /* 0xffffffff00367882 */ /* 0x000fe20000000000 */
[----:B------:R-:W-:Y:S02]  /*9280*/  ISETP.GT.U32.AND P1, PT, R46, 0x1d, PT ;  /* 0x0000001d2e00780c */ /* 0x000fe40003f24070 */
[----:B------:R-:W-:Y:S11]  /*9290*/  BRA.DIV UR54, `(.L_x_7297) ;  /* 0x00000086362c7947 */ /* 0x000ff6000b800000 */
[----:B-1----:R1:W1:Y:S04]  /*92a0*/  SHFL.DOWN PT, R68, R240, 0x2, 0x1f ;  /* 0x08401f00f0447f89 */ /* 0x00226800000e0000 */
[----:B--2---:R2:W1:Y:S04]  /*92b0*/  SHFL.DOWN PT, R69, R241, 0x2, 0x1f ;  /* 0x08401f00f1457f89 */ /* 0x00446800000e0000 */
[----:B0-----:R2:W0:Y:S04]  /*92c0*/  SHFL.DOWN PT, R70, R242, 0x2, 0x1f ;  /* 0x08401f00f2467f89 */ /* 0x00142800000e0000 */
[----:B----4-:R2:W4:Y:S02]  /*92d0*/  SHFL.DOWN PT, R71, R243, 0x2, 0x1f ;  /* 0x08401f00f3477f89 */ /* 0x01052400000e0000 */
.L_x_7444:
        /* <DEDUP_REMOVED lines=13> */
.L_x_7299:
[----:B------:R-:W-:Y:S05]  /*93b0*/  BSYNC B0 ;  /* 0x0000000000007941 */ /* 0x000fea0003800000 */
.L_x_7298:
[----:B------:R-:W-:Y:S01]  /*93c0*/  UMOV UR54, 0xffffffff ;  /* 0xffffffff00367882 */ /* 0x000fe20000000000 */
[----:B------:R-:W-:Y:S02]  /*93d0*/  ISETP.GT.U32.AND P1, PT, R46, 0x1b, PT ;  /* 0x0000001b2e00780c */ /* 0x000fe40003f24070 */
[----:B------:R-:W-:Y:S11]  /*93e0*/  BRA.DIV UR54, `(.L_x_7300) ;  /* 0x00000086364c7947 */ /* 0x000ff6000b800000 */
[----:B-1----:R1:W1:Y:S04]  /*93f0*/  SHFL.DOWN PT, R68, R240, 0x4, 0x1f ;  /* 0x08801f00f0447f89 */ /* 0x00226800000e0000 */
[----:B------:R1:W1:Y:S04]  /*9400*/  SHFL.DOWN PT, R69, R241, 0x4, 0x1f ;  /* 0x08801f00f1457f89 */ /* 0x00026800000e0000 */
[----:B0-----:R0:W0:Y:S04]  /*9410*/  SHFL.DOWN PT, R70, R242, 0x4, 0x1f ;  /* 0x08801f00f2467f89 */ /* 0x00102800000e0000 */
[----:B----4-:R4:W0:Y:S02]  /*9420*/  SHFL.DOWN PT, R71, R243, 0x4, 0x1f ;  /* 0x08801f00f3477f89 */ /* 0x01082400000e0000 */
.L_x_7450:
        /* <DEDUP_REMOVED lines=13> */
.L_x_7302:
[----:B------:R-:W-:Y:S05]  /*9500*/  BSYNC B0 ;  /* 0x0000000000007941 */ /* 0x000fea0003800000 */
.L_x_7301:
[----:B------:R-:W-:Y:S01]  /*9510*/  UMOV UR54, 0xffffffff ;  /* 0xffffffff00367882 */ /* 0x000fe20000000000 */
[----:B------:R-:W-:Y:S02]  /*9520*/  ISETP.GT.U32.AND P1, PT, R46, 0x17, PT ;  /* 0x000000172e00780c */ /* 0x000fe40003f24070 */
[----:B------:R-:W-:Y:S11]  /*9530*/  BRA.DIV UR54, `(.L_x_7303) ;  /* 0x00000086366c7947 */ /* 0x000ff6000b800000 */
[----:B-1----:R1:W1:Y:S04]  /*9540*/  SHFL.DOWN PT, R68, R240, 0x8, 0x1f ;  /* 0x09001f00f0447f89 */ /* 0x00226800000e0000 */
[----:B------:R1:W1:Y:S04]  /*9550*/  SHFL.DOWN PT, R69, R241, 0x8, 0x1f ;  /* 0x09001f00f1457f89 */ /* 0x00026800000e0000 */
[----:B0-----:R0:W0:Y:S04]  /*9560*/  SHFL.DOWN PT, R70, R242, 0x8, 0x1f ;  /* 0x09001f00f2467f89 */ /* 0x00102800000e0000 */
[----:B------:R0:W0:Y:S02]  /*9570*/  SHFL.DOWN PT, R71, R243, 0x8, 0x1f ;  /* 0x09001f00f3477f89 */ /* 0x00002400000e0000 */
.L_x_7456:
        /* <DEDUP_REMOVED lines=13> */
.L_x_7305:
[----:B------:R-:W-:Y:S05]  /*9650*/  BSYNC B0 ;  /* 0x0000000000007941 */ /* 0x000fea0003800000 */
.L_x_7304:
[----:B------:R-:W-:Y:S01]  /*9660*/  UMOV UR54, 0xffffffff ;  /* 0xffffffff00367882 */ /* 0x000fe20000000000 */
[----:B------:R-:W-:Y:S02]  /*9670*/  ISETP.GT.U32.AND P1, PT, R46, 0xf, PT ;  /* 0x0000000f2e00780c */ /* 0x000fe40003f24070 */
[----:B------:R-:W-:Y:S11]  /*9680*/  BRA.DIV UR54, `(.L_x_7306) ;  /* 0x00000086368c7947 */ /* 0x000ff6000b800000 */
[----:B-1----:R1:W1:Y:S04]  /*9690*/  SHFL.DOWN PT, R68, R240, 0x10, 0x1f ;  /* 0x0a001f00f0447f89 */ /* 0x00226800000e0000 */
[----:B------:R1:W1:Y:S04]  /*96a0*/  SHFL.DOWN PT, R69, R241, 0x10, 0x1f ;  /* 0x0a001f00f1457f89 */ /* 0x00026800000e0000 */
[----:B0-----:R0:W0:Y:S04]  /*96b0*/  SHFL.DOWN PT, R70, R242, 0x10, 0x1f ;  /* 0x0a001f00f2467f89 */ /* 0x00102800000e0000 */
[----:B------:R0:W0:Y:S02]  /*96c0*/  SHFL.DOWN PT, R71, R243, 0x10, 0x1f ;  /* 0x0a001f00f3477f89 */ /* 0x00002400000e0000 */
.L_x_7462:
        /* <DEDUP_REMOVED lines=13> */
.L_x_7308:
[----:B------:R-:W-:Y:S05]  /*97a0*/  BSYNC B0 ;  /* 0x0000000000007941 */ /* 0x000fea0003800000 */
.L_x_7307:
        /* <DEDUP_REMOVED lines=21> */
.L_x_7476:
        /* <DEDUP_REMOVED lines=19> */
.L_x_7311:
[----:B------:R-:W-:Y:S05]  /*9a30*/  BSYNC B0 ;  /* 0x0000000000007941 */ /* 0x000fea0003800000 */
.L_x_7310:
        /* <DEDUP_REMOVED lines=12> */
.L_x_7293:
[----:B0-----:R-:W-:Y:S01]  /*9b00*/  FMUL.FTZ R60, R160, R236 ;  /* 0x000000eca03c7220 */ /* 0x001fe20000410000 */
[----:B------:R-:W-:Y:S05]  /*9b10*/  WARPSYNC.ALL ;  /* 0x0000000000007948 */ /* 0x000fea0003800000 */
[----:B------:R-:W-:Y:S01]  /*9b20*/  FFMA.FTZ R60, R161, R229, R60 ;  /* 0x000000e5a13c7223 */ /* 0x000fe2000001003c */
[----:B------:R-:W-:-:S03]  /*9b30*/  ISETP.NE.AND P0, PT, R109, RZ, PT ;  /* 0x000000ff6d00720c */ /* 0x000fc60003f05270 */
[----:B------:R-:W-:Y:S01]  /*9b40*/  FADD.FTZ R68, RZ, R60 ;  /* 0x0000003cff447221 */ /* 0x000fe20000010000 */
[----:B------:R-:W-:Y:S01]  /*9b50*/  BAR.SYNC.DEFER_BLOCKING 0x0 ;  /* 0x0000000000007b1d */ /* 0x000fe20000010000 */
[CC--:B------:R-:W-:Y:S01]  /*9b60*/  FMUL.FTZ R70, R154.reuse, R213.reuse ;  /* 0x000000d59a467220 */ /* 0x0c0fe20000410000 */
[----:B------:R-:W-:Y:S01]  /*9b70*/  FMUL.FTZ R251, R215, UR45 ;  /* 0x0000002dd7fb7c20 */ /* 0x000fe20008410000 */
[-C--:B------:R-:W-:Y:S01]  /*9b80*/  FMUL.FTZ R154, R154, R218.reuse ;  /* 0x000000da9a9a7220 */ /* 0x080fe20000410000 */
[----:B------:R-:W-:Y:S01]  /*9b90*/  ULEA UR54, UR16, 0xfffffc00, 0xa ;  /* 0xfffffc0010367891 */ /* 0x000fe2000f8e503f */
[C---:B------:R-:W-:Y:S01]  /*9ba0*/  FFMA.FTZ R71, R155.reuse, R218, -R70 ;  /* 0x000000da9b477223 */ /* 0x040fe20000010846 */
[----:B------:R-:W-:Y:S01]  /*9bb0*/  FMUL.FTZ R70, R152, R212 ;  /* 0x000000d498467220 */ /* 0x000fe20000410000 */
[----:B------:R-:W-:Y:S01]  /*9bc0*/  FFMA.FTZ R155, R155, R213, R154 ;  /* 0x000000d59b9b7223 */ /* 0x000fe2000001009a */
[----:B------:R-:W-:Y:S01]  /*9bd0*/  FMUL.FTZ R154, R226, UR44 ;  /* 0x0000002ce29a7c20 */ /* 0x000fe20008410000 */
[----:B------:R-:W-:Y:S01]  /*9be0*/  UIADD3 UR54, -UR54, UR10, URZ ;  /* 0x0000000a36367290 */ /* 0x000fe2000fffe13f */
[----:B------:R-:W-:Y:S01]  /*9bf0*/  BSSY B0, `(.L_x_7312) ;  /* 0x000020b000007945 */ /* 0x000fe20003800000 */
[----:B------:R-:W-:-:S02]  /*9c00*/  USHF.R.S32.HI UR55, URZ, 0x1f, UR52 ;  /* 0x0000001f3f377899 */ /* 0x000fc40008011434 */
[----:B------:R-:W-:Y:S01]  /*9c10*/  USHF.R.S32.HI UR56, URZ, 0x1f, UR51 ;  /* 0x0000001f3f387899 */ /* 0x000fe20008011433 */
[----:B------:R-:W0:Y:S02]  /*9c20*/  LDS.64 R60, [R196+0x4668] ;  /* 0x00466800c43c7984 */ /* 0x000e240000000a00 */
[-C--:B0-----:R-:W-:Y:S01]  /*9c30*/  FMUL.FTZ R63, R61, -R115.reuse ;  /* 0x800000733d3f7220 */ /* 0x081fe20000410000 */
[----:B------:R-:W-:Y:S01]  /*9c40*/  FMUL.FTZ R62, R60, -R115 ;  /* 0x800000733c3e7220 */ /* 0x000fe20000410000 */
[----:B------:R-:W-:Y:S01]  /*9c50*/  FFMA.FTZ R115, R153, R219, -R70 ;  /* 0x000000db99737223 */ /* 0x000fe20000010846 */
[----:B------:R-:W-:Y:S01]  /*9c60*/  FMUL.FTZ R70, R150, R211 ;  /* 0x000000d396467220 */ /* 0x000fe20000410000 */
[-C--:B------:R-:W-:Y:S01]  /*9c70*/  FFMA.FTZ R63, R60, R114.reuse, -R63 ;  /* 0x000000723c3f7223 */ /* 0x080fe2000001083f */
[----:B------:R-:W-:Y:S01]  /*9c80*/  FFMA.FTZ R114, R61, R114, R62 ;  /* 0x000000723d727223 */ /* 0x000fe2000001003e */
[----:B------:R-:W-:Y:S01]  /*9c90*/  FMUL.FTZ R61, R156, R217 ;  /* 0x000000d99c3d7220 */ /* 0x000fe20000410000 */
[-C--:B------:R-:W-:Y:S01]  /*9ca0*/  FMUL.FTZ R150, R150, R220.reuse ;  /* 0x000000dc96967220 */ /* 0x080fe20000410000 */
[----:B------:R-:W-:Y:S01]  /*9cb0*/  FFMA.FTZ R70, R151, R220, -R70 ;  /* 0x000000dc97467223 */ /* 0x000fe20000010846 */
[----:B------:R-:W-:Y:S01]  /*9cc0*/  FMUL.FTZ R60, R158, R215 ;  /* 0x000000d79e3c7220 */ /* 0x000fe20000410000 */
[----:B------:R-:W-:Y:S01]  /*9cd0*/  FFMA.FTZ R62, R157, R214, R61 ;  /* 0x000000d69d3e7223 */ /* 0x000fe2000001003d */
[----:B------:R-:W-:Y:S01]  /*9ce0*/  FMUL.FTZ R61, R152, R219 ;  /* 0x000000db983d7220 */ /* 0x000fe20000410000 */
[----:B------:R-:W-:Y:S01]  /*9cf0*/  FFMA.FTZ R151, R151, R211, R150 ;  /* 0x000000d397977223 */ /* 0x000fe20000010096 */
[C---:B------:R-:W-:Y:S01]  /*9d00*/  FMUL.FTZ R150, R148.reuse, R210 ;  /* 0x000000d294967220 */ /* 0x040fe20000410000 */
[----:B------:R-:W-:Y:S01]  /*9d10*/  FFMA.FTZ R69, R159, R216, -R60 ;  /* 0x000000d89f457223 */ /* 0x000fe2000001083c */
[----:B------:R-:W-:Y:S01]  /*9d20*/  FFMA.FTZ R153, R153, R212, R61 ;  /* 0x000000d499997223 */ /* 0x000fe2000001003d */
[-C--:B------:R-:W-:Y:S01]  /*9d30*/  FMUL.FTZ R61, R148, R221.reuse ;  /* 0x000000dd943d7220 */ /* 0x080fe20000410000 */
[----:B------:R-:W-:Y:S01]  /*9d40*/  FMUL.FTZ R60, R156, R214 ;  /* 0x000000d69c3c7220 */ /* 0x000fe20000410000 */
[----:B------:R-:W-:Y:S01]  /*9d50*/  FFMA.FTZ R148, R149, R221, -R150 ;  /* 0x000000dd95947223 */ /* 0x000fe20000010896 */
[C---:B------:R-:W-:Y:S01]  /*9d60*/  FMUL.FTZ R150, R146.reuse, R209 ;  /* 0x000000d192967220 */ /* 0x040fe20000410000 */
[----:B------:R-:W-:Y:S01]  /*9d70*/  FMUL.FTZ R146, R146, R222 ;  /* 0x000000de92927220 */ /* 0x000fe20000410000 */
[----:B------:R-:W-:Y:S01]  /*9d80*/  FFMA.FTZ R60, R157, R217, -R60 ;  /* 0x000000d99d3c7223 */ /* 0x000fe2000001083c */
[----:B------:R-:W-:Y:S01]  /*9d90*/  FFMA.FTZ R149, R149, R210, R61 ;  /* 0x000000d295957223 */ /* 0x000fe2000001003d */
[C---:B------:R-:W-:Y:S01]  /*9da0*/  FFMA.FTZ R157, R147.reuse, R222, -R150 ;  /* 0x000000de939d7223 */ /* 0x040fe20000010896 */
[----:B------:R-:W-:Y:S01]  /*9db0*/  FFMA.FTZ R147, R147, R209, R146 ;  /* 0x000000d193937223 */ /* 0x000fe20000010092 */
[C---:B------:R-:W-:Y:S01]  /*9dc0*/  FMUL.FTZ R146, R144.reuse, R127 ;  /* 0x0000007f90927220 */ /* 0x040fe20000410000 */
[-C--:B------:R-:W-:Y:S01]  /*9dd0*/  FMUL.FTZ R150, R144, R223.reuse ;  /* 0x000000df90967220 */ /* 0x080fe20000410000 */
[----:B------:R-:W-:Y:S01]  /*9de0*/  FMUL.FTZ R61, R142, R230 ;  /* 0x000000e68e3d7220 */ /* 0x000fe20000410000 */
[----:B------:R-:W-:Y:S01]  /*9df0*/  FMUL.FTZ R158, R158, R216 ;  /* 0x000000d89e9e7220 */ /* 0x000fe20000410000 */
[----:B------:R-:W-:Y:S01]  /*9e00*/  FFMA.FTZ R144, R145, R223, -R146 ;  /* 0x000000df91907223 */ /* 0x000fe20000010892 */
[----:B------:R-:W-:Y:S01]  /*9e10*/  FMUL.FTZ R146, R142, R126 ;  /* 0x0000007e8e927220 */ /* 0x000fe20000410000 */
[----:B------:R-:W-:Y:S01]  /*9e20*/  FMUL.FTZ R142, R140, R224 ;  /* 0x000000e08c8e7220 */ /* 0x000fe20000410000 */
[----:B------:R-:W-:Y:S01]  /*9e30*/  FFMA.FTZ R159, R159, R215, R158 ;  /* 0x000000d79f9f7223 */ /* 0x000fe2000001009e */
[----:B------:R-:W-:Y:S01]  /*9e40*/  FADD.FTZ R198, R198, R63 ;  /* 0x0000003fc6c67221 */ /* 0x000fe20000010000 */
[C---:B------:R-:W-:Y:S01]  /*9e50*/  FFMA.FTZ R239, R143.reuse, R230, -R146 ;  /* 0x000000e68fef7223 */ /* 0x040fe20000010892 */
[----:B------:R-:W-:Y:S01]  /*9e60*/  FFMA.FTZ R143, R143, R126, R61 ;  /* 0x0000007e8f8f7223 */ /* 0x000fe2000001003d */
[----:B------:R-:W-:Y:S01]  /*9e70*/  FMUL.FTZ R61, R140, R231 ;  /* 0x000000e78c3d7220 */ /* 0x000fe20000410000 */
[C---:B------:R-:W-:Y:S01]  /*9e80*/  FMUL.FTZ R140, R138.reuse, R225 ;  /* 0x000000e18a8c7220 */ /* 0x040fe20000410000 */
[----:B------:R-:W-:Y:S01]  /*9e90*/  FMUL.FTZ R138, R138, R232 ;  /* 0x000000e88a8a7220 */ /* 0x000fe20000410000 */
[C---:B------:R-:W-:Y:S01]  /*9ea0*/  FFMA.FTZ R241, R141.reuse, R231, -R142 ;  /* 0x000000e78df17223 */ /* 0x040fe2000001088e */
[----:B------:R-:W-:Y:S01]  /*9eb0*/  FFMA.FTZ R141, R141, R224, R61 ;  /* 0x000000e08d8d7223 */ /* 0x000fe2000001003d */
[C---:B---3--:R-:W-:Y:S01]  /*9ec0*/  FFMA.FTZ R243, R139.reuse, R232, -R140 ;  /* 0x000000e88bf37223 */ /* 0x048fe2000001088c */
[----:B------:R-:W-:Y:S01]  /*9ed0*/  FFMA.FTZ R139, R139, R225, R138 ;  /* 0x000000e18b8b7223 */ /* 0x000fe2000001008a */
[C---:B------:R-:W-:Y:S01]  /*9ee0*/  FMUL.FTZ R138, R136.reuse, R226 ;  /* 0x000000e2888a7220 */ /* 0x040fe20000410000 */
[----:B------:R-:W-:Y:S01]  /*9ef0*/  FMUL.FTZ R61, R136, R233 ;  /* 0x000000e9883d7220 */ /* 0x000fe20000410000 */
[----:B------:R-:W-:Y:S01]  /*9f00*/  FMUL.FTZ R136, R134, R227 ;  /* 0x000000e386887220 */ /* 0x000fe20000410000 */
[----:B------:R-:W-:Y:S01]  /*9f10*/  FFMA.FTZ R159, -R6, R159, RZ ;  /* 0x0000009f069f7223 */ /* 0x000fe200000101ff */
[----:B------:R-:W-:Y:S01]  /*9f20*/  FFMA.FTZ R245, R137, R233, -R138 ;  /* 0x000000e989f57223 */ /* 0x000fe2000001088a */
[-C--:B------:R-:W-:Y:S01]  /*9f30*/  FMUL.FTZ R138, R134, R234.reuse ;  /* 0x000000ea868a7220 */ /* 0x080fe20000410000 */
[----:B------:R-:W-:Y:S01]  /*9f40*/  FFMA.FTZ R134, R135, R234, -R136 ;  /* 0x000000ea87867223 */ /* 0x000fe20000010888 */
[----:B------:R-:W-:Y:S01]  /*9f50*/  FFMA.FTZ R137, R137, R226, R61 ;  /* 0x000000e289897223 */ /* 0x000fe2000001003d */
        /* <DEDUP_REMOVED lines=11> */
[----:B------:R-:W-:Y:S01]  /*a010*/  FFMA.FTZ R128, R6, R69, RZ ;  /* 0x0000004506807223 */ /* 0x000fe200000100ff */
[----:B------:R-:W-:Y:S01]  /*a020*/  FFMA.FTZ R62, -R5, R62, R159 ;  /* 0x0000003e053e7223 */ /* 0x000fe2000001019f */
[C---:B------:R-:W-:Y:S01]  /*a030*/  FFMA.FTZ R247, R129.reuse, R237, -R130 ;  /* 0x000000ed81f77223 */ /* 0x040fe20000010882 */
[----:B------:R-:W-:Y:S01]  /*a040*/  FFMA.FTZ R129, R129, R68, R61 ;  /* 0x0000004481817223 */ /* 0x000fe2000001003d */
[----:B------:R-:W-:Y:S01]  /*a050*/  FMUL.FTZ R61, R215, UR44 ;  /* 0x0000002cd73d7c20 */ /* 0x000fe20008410000 */
[----:B------:R-:W-:Y:S01]  /*a060*/  FMUL.FTZ R159, R213, UR45 ;  /* 0x0000002dd59f7c20 */ /* 0x000fe20008410000 */
[----:B------:R-:W-:Y:S01]  /*a070*/  FMUL.FTZ R138, R212, UR45 ;  /* 0x0000002dd48a7c20 */ /* 0x000fe20008410000 */
[----:B------:R-:W-:Y:S01]  /*a080*/  FMUL.FTZ R140, R210, UR45 ;  /* 0x0000002dd28c7c20 */ /* 0x000fe20008410000 */
[C---:B------:R-:W-:Y:S01]  /*a090*/  FFMA.FTZ R249, R216.reuse, UR45, -R61 ;  /* 0x0000002dd8f97c23 */ /* 0x040fe2000801083d */
[----:B------:R-:W-:Y:S01]  /*a0a0*/  FFMA.FTZ R61, R216, UR44, R251 ;  /* 0x0000002cd83d7c23 */ /* 0x000fe200080100fb */
[----:B------:R-:W-:Y:S01]  /*a0b0*/  FFMA.FTZ R159, R218, UR44, R159 ;  /* 0x0000002cda9f7c23 */ /* 0x000fe2000801009f */
[----:B------:R-:W-:Y:S01]  /*a0c0*/  FMUL.FTZ R63, R209, UR44 ;  /* 0x0000002cd13f7c20 */ /* 0x000fe20008410000 */
[C---:B------:R-:W-:Y:S01]  /*a0d0*/  FMUL.FTZ R69, R6.reuse, R249 ;  /* 0x000000f906457220 */ /* 0x040fe20000410000 */
[----:B------:R-:W-:Y:S01]  /*a0e0*/  FFMA.FTZ R61, -R6, R61, -RZ ;  /* 0x0000003d063d7223 */ /* 0x000fe200000109ff */
[----:B------:R-:W-:Y:S01]  /*a0f0*/  FFMA.FTZ R249, R5, R60, R128 ;  /* 0x0000003c05f97223 */ /* 0x000fe20000010080 */
[C---:B------:R-:W-:Y:S01]  /*a100*/  FMUL.FTZ R6, R214.reuse, UR44 ;  /* 0x0000002cd6067c20 */ /* 0x040fe20008410000 */
[----:B------:R-:W-:Y:S01]  /*a110*/  FMUL.FTZ R60, R214, UR45 ;  /* 0x0000002dd63c7c20 */ /* 0x000fe20008410000 */
[C---:B------:R-:W-:Y:S01]  /*a120*/  FFMA.FTZ R128, -R4.reuse, R155, R62 ;  /* 0x0000009b04807223 */ /* 0x040fe2000001013e */
[----:B------:R-:W-:Y:S01]  /*a130*/  FMUL.FTZ R155, R213, UR44 ;  /* 0x0000002cd59b7c20 */ /* 0x000fe20008410000 */
[C---:B------:R-:W-:Y:S01]  /*a140*/  FFMA.FTZ R6, R217.reuse, UR45, -R6 ;  /* 0x0000002dd9067c23 */ /* 0x040fe20008010806 */
[----:B------:R-:W-:Y:S01]  /*a150*/  FFMA.FTZ R60, R217, UR44, R60 ;  /* 0x0000002cd93c7c23 */ /* 0x000fe2000801003c */
[----:B------:R-:W-:Y:S01]  /*a160*/  FFMA.FTZ R71, R4, R71, R249 ;  /* 0x0000004704477223 */ /* 0x000fe200000100f9 */
[----:B------:R-:W-:Y:S01]  /*a170*/  FFMA.FTZ R155, R218, UR45, -R155 ;  /* 0x0000002dda9b7c23 */ /* 0x000fe2000801089b */
[C---:B------:R-:W-:Y:S01]  /*a180*/  FMUL.FTZ R6, R5.reuse, R6 ;  /* 0x0000000605067220 */ /* 0x040fe20000410000 */
[----:B------:R-:W-:Y:S01]  /*a190*/  FFMA.FTZ R5, -R5, R60, -RZ ;  /* 0x0000003c05057223 */ /* 0x000fe200000109ff */
[C---:B------:R-:W-:Y:S01]  /*a1a0*/  FFMA.FTZ R62, -R4.reuse, R159, -RZ ;  /* 0x0000009f043e7223 */ /* 0x040fe200000109ff */
[----:B------:R-:W-:Y:S01]  /*a1b0*/  FMUL.FTZ R60, R4, R155 ;  /* 0x0000009b043c7220 */ /* 0x000fe20000410000 */
[----:B------:R-:W-:Y:S01]  /*a1c0*/  FADD.FTZ R4, R81, R81 ;  /* 0x0000005151047221 */ /* 0x000fe20000010000 */
[----:B------:R-:W-:Y:S01]  /*a1d0*/  FFMA.FTZ R63, R222, UR45, -R63 ;  /* 0x0000002dde3f7c23 */ /* 0x000fe2000801083f */
[----:B------:R-:W-:Y:S01]  /*a1e0*/  FADD.FTZ R197, -R197, R114 ;  /* 0x00000072c5c57221 */ /* 0x000fe20000010100 */
[----:B------:R-:W-:Y:S01]  /*a1f0*/  FFMA.FTZ R145, R145, R127, R150 ;  /* 0x0000007f91917223 */ /* 0x000fe20000010096 */
[----:B------:R-:W-:Y:S01]  /*a200*/  FFMA.FTZ R130, -R4, R153, R128 ;  /* 0x0000009904827223 */ /* 0x000fe20000010180 */
[----:B------:R-:W-:Y:S01]  /*a210*/  FMUL.FTZ R128, R212, UR44 ;  /* 0x0000002cd4807c20 */ /* 0x000fe20008410000 */
[----:B------:R-:W-:Y:S01]  /*a220*/  FFMA.FTZ R71, R4, R115, R71 ;  /* 0x0000007304477223 */ /* 0x000fe20000010047 */
[C---:B------:R-:W-:Y:S01]  /*a230*/  FFMA.FTZ R153, R219.reuse, UR44, R138 ;  /* 0x0000002cdb997c23 */ /* 0x040fe2000801008a */
[----:B------:R-:W-:Y:S01]  /*a240*/  FMUL.FTZ R158, R226, UR45 ;  /* 0x0000002de29e7c20 */ /* 0x000fe20008410000 */
[----:B------:R-:W-:Y:S01]  /*a250*/  FFMA.FTZ R115, R219, UR45, -R128 ;  /* 0x0000002ddb737c23 */ /* 0x000fe20008010880 */
[----:B------:R-:W-:Y:S01]  /*a260*/  FMUL.FTZ R247, R0, R247 ;  /* 0x000000f700f77220 */ /* 0x000fe20000410000 */
[C---:B------:R-:W-:Y:S01]  /*a270*/  FFMA.FTZ R128, -R4.reuse, R153, -RZ ;  /* 0x0000009904807223 */ /* 0x040fe200000109ff */
[----:B------:R-:W-:Y:S01]  /*a280*/  FMUL.FTZ R153, R211, UR45 ;  /* 0x0000002dd3997c20 */ /* 0x000fe20008410000 */
[----:B------:R-:W-:Y:S01]  /*a290*/  FMUL.FTZ R115, R4, R115 ;  /* 0x0000007304737220 */ /* 0x000fe20000410000 */
[----:B------:R-:W-:Y:S01]  /*a2a0*/  FADD.FTZ R4, R80, R80 ;  /* 0x0000005050047221 */ /* 0x000fe20000010000 */
[----:B------:R-:W-:Y:S01]  /*a2b0*/  FMUL.FTZ R129, R0, R129 ;  /* 0x0000008100817220 */ /* 0x000fe20000410000 */
[----:B------:R-:W-:-:S02]  /*a2c0*/  FFMA.FTZ R153, R220, UR44, R153 ;  /* 0x0000002cdc997c23 */ /* 0x000fc40008010099 */
[C---:B------:R-:W-:Y:S01]  /*a2d0*/  FFMA.FTZ R138, -R4.reuse, R151, R130 ;  /* 0x00000097048a7223 */ /* 0x040fe20000010182 */
[----:B------:R-:W-:Y:S01]  /*a2e0*/  FMUL.FTZ R151, R211, UR44 ;  /* 0x0000002cd3977c20 */ /* 0x000fe20008410000 */
[C---:B------:R-:W-:Y:S01]  /*a2f0*/  FFMA.FTZ R71, R4.reuse, R70, R71 ;  /* 0x0000004604477223 */ /* 0x040fe20000010047 */
[----:B------:R-:W-:Y:S02]  /*a300*/  FFMA.FTZ R130, -R4, R153, -RZ ;  /* 0x0000009904827223 */ /* 0x000fe400000109ff */
[----:B------:R-:W-:-:S04]  /*a310*/  FFMA.FTZ R151, R220, UR45, -R151 ;  /* 0x0000002ddc977c23 */ /* 0x000fc80008010897 */
[----:B------:R-:W-:Y:S01]  /*a320*/  FMUL.FTZ R70, R4, R151 ;  /* 0x0000009704467220 */ /* 0x000fe20000410000 */
[----:B------:R-:W-:Y:S01]  /*a330*/  FADD.FTZ R4, R79, R79 ;  /* 0x0000004f4f047221 */ /* 0x000fe20000010000 */
[----:B------:R-:W-:-:S03]  /*a340*/  FFMA.FTZ R151, R221, UR44, R140 ;  /* 0x0000002cdd977c23 */ /* 0x000fc6000801008c */
[----:B------:R-:W-:Y:S01]  /*a350*/  FFMA.FTZ R142, -R4, R149, R138 ;  /* 0x00000095048e7223 */ /* 0x000fe2000001018a */
[----:B------:R-:W-:Y:S01]  /*a360*/  FMUL.FTZ R138, R210, UR44 ;  /* 0x0000002cd28a7c20 */ /* 0x000fe20008410000 */
[C---:B------:R-:W-:Y:S01]  /*a370*/  FFMA.FTZ R71, R4.reuse, R148, R71 ;  /* 0x0000009404477223 */ /* 0x040fe20000010047 */
[----:B------:R-:W-:Y:S01]  /*a380*/  FFMA.FTZ R140, -R4, R151, -RZ ;  /* 0x00000097048c7223 */ /* 0x000fe200000109ff */
[----:B------:R-:W-:Y:S01]  /*a390*/  FMUL.FTZ R151, R225, UR45 ;  /* 0x0000002de1977c20 */ /* 0x000fe20008410000 */
[----:B------:R-:W-:-:S03]  /*a3a0*/  FFMA.FTZ R149, R221, UR45, -R138 ;  /* 0x0000002ddd957c23 */ /* 0x000fc6000801088a */
[----:B------:R-:W-:Y:S01]  /*a3b0*/  FFMA.FTZ R151, R232, UR44, R151 ;  /* 0x0000002ce8977c23 */ /* 0x000fe20008010097 */
[----:B------:R-:W-:Y:S01]  /*a3c0*/  FMUL.FTZ R138, R4, R149 ;  /* 0x00000095048a7220 */ /* 0x000fe20000410000 */
[----:B------:R-:W-:-:S04]  /*a3d0*/  FADD.FTZ R4, R78, R78 ;  /* 0x0000004e4e047221 */ /* 0x000fc80000010000 */
[C---:B------:R-:W-:Y:S01]  /*a3e0*/  FFMA.FTZ R157, R4.reuse, R157, R71 ;  /* 0x0000009d049d7223 */ /* 0x040fe20000010047 */
[----:B------:R-:W-:Y:S01]  /*a3f0*/  FMUL.FTZ R71, R209, UR45 ;  /* 0x0000002dd1477c20 */ /* 0x000fe20008410000 */
[C---:B------:R-:W-:Y:S01]  /*a400*/  FFMA.FTZ R142, -R4.reuse, R147, R142 ;  /* 0x00000093048e7223 */ /* 0x040fe2000001018e */
[----:B------:R-:W-:Y:S02]  /*a410*/  FMUL.FTZ R63, R4, R63 ;  /* 0x0000003f043f7220 */ /* 0x000fe40000410000 */
[----:B------:R-:W-:-:S04]  /*a420*/  FFMA.FTZ R71, R222, UR44, R71 ;  /* 0x0000002cde477c23 */ /* 0x000fc80008010047 */
[----:B------:R-:W-:Y:S01]  /*a430*/  FFMA.FTZ R114, -R4, R71, -RZ ;  /* 0x0000004704727223 */ /* 0x000fe200000109ff */
[C---:B------:R-:W-:Y:S01]  /*a440*/  FMUL.FTZ R4, R160.reuse, -R197 ;  /* 0x800000c5a0047220 */ /* 0x040fe20000410000 */
[----:B------:R-:W-:-:S03]  /*a450*/  FMUL.FTZ R160, R160, -R198 ;  /* 0x800000c6a0a07220 */ /* 0x000fc60000410000 */
[----:B------:R-:W-:Y:S01]  /*a460*/  FFMA.FTZ R71, R161, R198, -R4 ;  /* 0x000000c6a1477223 */ /* 0x000fe20000010804 */
[----:B------:R-:W-:Y:S01]  /*a470*/  FADD.FTZ R4, R77, R77 ;  /* 0x0000004d4d047221 */ /* 0x000fe20000010000 */
[----:B------:R-:W-:Y:S02]  /*a480*/  FFMA.FTZ R160, R161, R197, R160 ;  /* 0x000000c5a1a07223 */ /* 0x000fe400000100a0 */
[----:B------:R-:W-:Y:S01]  /*a490*/  FADD.FTZ R71, R200, R71 ;  /* 0x00000047c8477221 */ /* 0x000fe20000010000 */
[C---:B------:R-:W-:Y:S01]  /*a4a0*/  FFMA.FTZ R157, R4.reuse, R144, R157 ;  /* 0x00000090049d7223 */ /* 0x040fe2000001009d */
[----:B------:R-:W-:Y:S01]  /*a4b0*/  FFMA.FTZ R146, -R4, R145, R142 ;  /* 0x0000009104927223 */ /* 0x000fe2000001018e */
[C---:B------:R-:W-:Y:S01]  /*a4c0*/  FMUL.FTZ R142, R127.reuse, UR44 ;  /* 0x0000002c7f8e7c20 */ /* 0x040fe20008410000 */
[----:B------:R-:W-:Y:S01]  /*a4d0*/  FMUL.FTZ R144, R127, UR45 ;  /* 0x0000002d7f907c20 */ /* 0x000fe20008410000 */
[----:B------:R-:W-:Y:S02]  /*a4e0*/  FADD.FTZ R199, -R199, R160 ;  /* 0x000000a0c7c77221 */ /* 0x000fe40000010100 */
[C---:B------:R-:W-:Y:S01]  /*a4f0*/  FFMA.FTZ R145, R223.reuse, UR45, -R142 ;  /* 0x0000002ddf917c23 */ /* 0x040fe2000801088e */
[----:B------:R-:W-:Y:S01]  /*a500*/  FFMA.FTZ R147, R223, UR44, R144 ;  /* 0x0000002cdf937c23 */ /* 0x000fe20008010090 */
[----:B------:R-:W-:-:S02]  /*a510*/  FFMA.FTZ R223, R93, -R49, R223 ;  /* 0x800000315ddf7223 */ /* 0x000fc400000100df */
[C---:B------:R-:W-:Y:S01]  /*a520*/  FMUL.FTZ R142, R4.reuse, R145 ;  /* 0x00000091048e7220 */ /* 0x040fe20000410000 */
[----:B------:R-:W-:Y:S01]  /*a530*/  FFMA.FTZ R144, -R4, R147, -RZ ;  /* 0x0000009304907223 */ /* 0x000fe200000109ff */
[C---:B------:R-:W-:Y:S01]  /*a540*/  FMUL.FTZ R4, R162.reuse, -R199 ;  /* 0x800000c7a2047220 */ /* 0x040fe20000410000 */
[----:B------:R-:W-:-:S03]  /*a550*/  FMUL.FTZ R162, R162, -R71 ;  /* 0x80000047a2a27220 */ /* 0x000fc60000410000 */
[C---:B------:R-:W-:Y:S01]  /*a560*/  FFMA.FTZ R145, R163.reuse, R71, -R4 ;  /* 0x00000047a3917223 */ /* 0x040fe20000010804 */
[----:B------:R-:W-:Y:S01]  /*a570*/  FADD.FTZ R4, R76, R76 ;  /* 0x0000004c4c047221 */ /* 0x000fe20000010000 */
[----:B------:R-:W-:Y:S02]  /*a580*/  FFMA.FTZ R162, R163, R199, R162 ;  /* 0x000000c7a3a27223 */ /* 0x000fe400000100a2 */
[----:B------:R-:W-:Y:S01]  /*a590*/  FADD.FTZ R202, R202, R145 ;  /* 0x00000091caca7221 */ /* 0x000fe20000010000 */
[----:B------:R-:W-:Y:S01]  /*a5a0*/  FFMA.FTZ R148, -R4, R143, R146 ;  /* 0x0000008f04947223 */ /* 0x000fe20000010192 */
[C---:B------:R-:W-:Y:S01]  /*a5b0*/  FMUL.FTZ R143, R126.reuse, UR44 ;  /* 0x0000002c7e8f7c20 */ /* 0x040fe20008410000 */
[----:B------:R-:W-:Y:S01]  /*a5c0*/  FMUL.FTZ R145, R126, UR45 ;  /* 0x0000002d7e917c20 */ /* 0x000fe20008410000 */
[----:B------:R-:W-:Y:S01]  /*a5d0*/  FADD.FTZ R201, -R201, R162 ;  /* 0x000000a2c9c97221 */ /* 0x000fe20000010100 */
[----:B------:R-:W-:Y:S01]  /*a5e0*/  FFMA.FTZ R157, R4, R239, R157 ;  /* 0x000000ef049d7223 */ /* 0x000fe2000001009d */
[C---:B------:R-:W-:Y:S01]  /*a5f0*/  FFMA.FTZ R143, R230.reuse, UR45, -R143 ;  /* 0x0000002de68f7c23 */ /* 0x040fe2000801088f */
[----:B------:R-:W-:-:S03]  /*a600*/  FFMA.FTZ R145, R230, UR44, R145 ;  /* 0x0000002ce6917c23 */ /* 0x000fc60008010091 */
[C---:B------:R-:W-:Y:S01]  /*a610*/  FMUL.FTZ R143, R4.reuse, R143 ;  /* 0x0000008f048f7220 */ /* 0x040fe20000410000 */
[----:B------:R-:W-:Y:S01]  /*a620*/  FFMA.FTZ R145, -R4, R145, -RZ ;  /* 0x0000009104917223 */ /* 0x000fe200000109ff */
[C---:B------:R-:W-:Y:S01]  /*a630*/  FMUL.FTZ R4, R164.reuse, -R201 ;  /* 0x800000c9a4047220 */ /* 0x040fe20000410000 */
[----:B------:R-:W-:-:S03]  /*a640*/  FMUL.FTZ R164, R164, -R202 ;  /* 0x800000caa4a47220 */ /* 0x000fc60000410000 */
[----:B------:R-:W-:Y:S01]  /*a650*/  FFMA.FTZ R146, R165, R202, -R4 ;  /* 0x000000caa5927223 */ /* 0x000fe20000010804 */
        /* <DEDUP_REMOVED lines=9> */
[----:B------:R-:W-:Y:S01]  /*a6f0*/  FFMA.FTZ R149, R231, UR44, R148 ;  /* 0x0000002ce7957c23 */ /* 0x000fe20008010094 */
[----:B------:R-:W-:-:S02]  /*a700*/  FFMA.FTZ R231, R91, -R47, R231 ;  /* 0x8000002f5be77223 */ /* 0x000fc400000100e7 */
[C---:B------:R-:W-:Y:S01]  /*a710*/  FMUL.FTZ R147, R4.reuse, R147 ;  /* 0x0000009304937220 */ /* 0x040fe20000410000 */
[----:B------:R-:W-:Y:S01]  /*a720*/  FFMA.FTZ R148, -R4, R149, -RZ ;  /* 0x0000009504947223 */ /* 0x000fe200000109ff */
[C---:B------:R-:W-:Y:S01]  /*a730*/  FMUL.FTZ R4, R166.reuse, -R141 ;  /* 0x8000008da6047220 */ /* 0x040fe20000410000 */
[-C--:B------:R-:W-:Y:S01]  /*a740*/  FMUL.FTZ R166, R166, -R177.reuse ;  /* 0x800000b1a6a67220 */ /* 0x080fe20000410000 */
[----:B------:R-:W-:Y:S02]  /*a750*/  FMUL.FTZ R149, R225, UR44 ;  /* 0x0000002ce1957c20 */ /* 0x000fe40008410000 */
[C---:B------:R-:W-:Y:S01]  /*a760*/  FFMA.FTZ R146, R167.reuse, R177, -R4 ;  /* 0x000000b1a7927223 */ /* 0x040fe20000010804 */
[----:B------:R-:W-:Y:S01]  /*a770*/  FADD.FTZ R4, R74, R74 ;  /* 0x0000004a4a047221 */ /* 0x000fe20000010000 */
[----:B------:R-:W-:Y:S01]  /*a780*/  FFMA.FTZ R167, R167, R141, R166 ;  /* 0x0000008da7a77223 */ /* 0x000fe200000100a6 */
[----:B------:R-:W-:Y:S01]  /*a790*/  FFMA.FTZ R149, R232, UR45, -R149 ;  /* 0x0000002de8957c23 */ /* 0x000fe20008010895 */
[----:B------:R-:W-:Y:S01]  /*a7a0*/  FADD.FTZ R179, R179, R146 ;  /* 0x00000092b3b37221 */ /* 0x000fe20000010000 */
[----:B------:R-:W-:Y:S01]  /*a7b0*/  FFMA.FTZ R156, -R4, R139, R156 ;  /* 0x0000008b049c7223 */ /* 0x000fe2000001019c */
[----:B------:R-:W-:Y:S01]  /*a7c0*/  FADD.FTZ R139, -R178, R167 ;  /* 0x000000a7b28b7221 */ /* 0x000fe20000010100 */
[C---:B------:R-:W-:Y:S01]  /*a7d0*/  FFMA.FTZ R243, R4.reuse, R243, R157 ;  /* 0x000000f304f37223 */ /* 0x040fe2000001009d */
[C---:B------:R-:W-:Y:S01]  /*a7e0*/  FMUL.FTZ R149, R4.reuse, R149 ;  /* 0x0000009504957220 */ /* 0x040fe20000410000 */
[----:B------:R-:W-:Y:S01]  /*a7f0*/  FFMA.FTZ R150, -R4, R151, -RZ ;  /* 0x0000009704967223 */ /* 0x000fe200000109ff */
[C---:B------:R-:W-:Y:S01]  /*a800*/  FMUL.FTZ R146, R168.reuse, -R139 ;  /* 0x8000008ba8927220 */ /* 0x040fe20000410000 */
[-C--:B------:R-:W-:Y:S01]  /*a810*/  FMUL.FTZ R168, R168, -R179.reuse ;  /* 0x800000b3a8a87220 */ /* 0x080fe20000410000 */
[----:B------:R-:W-:Y:S01]  /*a820*/  FMUL.FTZ R4, R68, UR44 ;  /* 0x0000002c44047c20 */ /* 0x000fe20008410000 */
[----:B------:R-:W-:Y:S01]  /*a830*/  FFMA.FTZ R157, R233, UR44, R158 ;  /* 0x0000002ce99d7c23 */ /* 0x000fe2000801009e */
[C---:B------:R-:W-:Y:S01]  /*a840*/  FFMA.FTZ R146, R169.reuse, R179, -R146 ;  /* 0x000000b3a9927223 */ /* 0x040fe20000010892 */
[----:B------:R-:W-:Y:S01]  /*a850*/  FFMA.FTZ R169, R169, R139, R168 ;  /* 0x0000008ba9a97223 */ /* 0x000fe200000100a8 */
[----:B------:R-:W-:-:S02]  /*a860*/  FFMA.FTZ R151, R237, UR45, -R4 ;  /* 0x0000002ded977c23 */ /* 0x000fc40008010804 */
[----:B------:R-:W-:Y:S01]  /*a870*/  FADD.FTZ R181, R181, R146 ;  /* 0x00000092b5b57221 */ /* 0x000fe20000010000 */
[----:B------:R-:W-:Y:S01]  /*a880*/  FADD.FTZ R180, -R180, R169 ;  /* 0x000000a9b4b47221 */ /* 0x000fe20000010100 */
[----:B------:R-:W-:Y:S01]  /*a890*/  FMUL.FTZ R146, R68, UR45 ;  /* 0x0000002d44927c20 */ /* 0x000fe20008410000 */
[----:B------:R-:W-:Y:S01]  /*a8a0*/  FMUL.FTZ R151, R0, R151 ;  /* 0x0000009700977220 */ /* 0x000fe20000410000 */
[CC--:B------:R-:W-:Y:S01]  /*a8b0*/  FMUL.FTZ R153, R170.reuse, -R181.reuse ;  /* 0x800000b5aa997220 */ /* 0x0c0fe20000410000 */
[-C--:B------:R-:W-:Y:S01]  /*a8c0*/  FMUL.FTZ R4, R170, -R180.reuse ;  /* 0x800000b4aa047220 */ /* 0x080fe20000410000 */
[----:B------:R-:W-:Y:S02]  /*a8d0*/  FFMA.FTZ R155, R237, UR44, R146 ;  /* 0x0000002ced9b7c23 */ /* 0x000fe40008010092 */
[C---:B------:R-:W-:Y:S01]  /*a8e0*/  FFMA.FTZ R153, R171.reuse, R180, R153 ;  /* 0x000000b4ab997223 */ /* 0x040fe20000010099 */
[----:B------:R-:W-:Y:S01]  /*a8f0*/  FFMA.FTZ R4, R171, R181, -R4 ;  /* 0x000000b5ab047223 */ /* 0x000fe20000010804 */
[----:B------:R-:W-:Y:S01]  /*a900*/  FFMA.FTZ R152, -R0, R155, -RZ ;  /* 0x0000009b00987223 */ /* 0x000fe200000109ff */
[----:B------:R-:W-:Y:S01]  /*a910*/  FADD.FTZ R0, R73, R73 ;  /* 0x0000004949007221 */ /* 0x000fe20000010000 */
[----:B------:R-:W-:Y:S01]  /*a920*/  FFMA.FTZ R155, R233, UR45, -R154 ;  /* 0x0000002de99b7c23 */ /* 0x000fe2000801089a */
[----:B------:R-:W-:Y:S01]  /*a930*/  FADD.FTZ R182, -R182, R153 ;  /* 0x00000099b6b67221 */ /* 0x000fe20000010100 */
[----:B------:R-:W-:Y:S01]  /*a940*/  FADD.FTZ R146, R183, R4 ;  /* 0x00000004b7927221 */ /* 0x000fe20000010000 */
[C---:B------:R-:W-:Y:S01]  /*a950*/  FFMA.FTZ R243, R0.reuse, R245, R243 ;  /* 0x000000f500f37223 */ /* 0x040fe200000100f3 */
[C---:B------:R-:W-:Y:S01]  /*a960*/  FMUL.FTZ R154, R0.reuse, R155 ;  /* 0x0000009b009a7220 */ /* 0x040fe20000410000 */
[C---:B------:R-:W-:Y:S01]  /*a970*/  FFMA.FTZ R153, -R0.reuse, R157, -RZ ;  /* 0x0000009d00997223 */ /* 0x040fe200000109ff */
[----:B------:R-:W-:Y:S01]  /*a980*/  FFMA.FTZ R158, -R0, R137, R156 ;  /* 0x00000089009e7223 */ /* 0x000fe2000001019c */
[C---:B------:R-:W-:Y:S01]  /*a990*/  FMUL.FTZ R0, R172.reuse, -R182 ;  /* 0x800000b6ac007220 */ /* 0x040fe20000410000 */
[-C--:B------:R-:W-:Y:S01]  /*a9a0*/  FMUL.FTZ R137, R172, -R146.reuse ;  /* 0x80000092ac897220 */ /* 0x080fe20000410000 */
[----:B------:R-:W-:Y:S01]  /*a9b0*/  FMUL.FTZ R157, R227, UR45 ;  /* 0x0000002de39d7c20 */ /* 0x000fe20008410000 */
[----:B------:R-:W-:Y:S01]  /*a9c0*/  FADD.FTZ R4, R72, R72 ;  /* 0x0000004848047221 */ /* 0x000fe20000010000 */
[C---:B------:R-:W-:Y:S01]  /*a9d0*/  FFMA.FTZ R0, R173.reuse, R146, -R0 ;  /* 0x00000092ad007223 */ /* 0x040fe20000010800 */
[----:B------:R-:W-:Y:S01]  /*a9e0*/  FFMA.FTZ R137, R173, R182, R137 ;  /* 0x000000b6ad897223 */ /* 0x000fe20000010089 */
[----:B------:R-:W-:Y:S01]  /*a9f0*/  FFMA.FTZ R157, R234, UR44, R157 ;  /* 0x0000002cea9d7c23 */ /* 0x000fe2000801009d */
[----:B------:R-:W-:Y:S01]  /*aa00*/  FMUL.FTZ R155, R227, UR44 ;  /* 0x0000002ce39b7c20 */ /* 0x000fe20008410000 */
[----:B------:R-:W-:Y:S01]  /*aa10*/  FADD.FTZ R185, R185, R0 ;  /* 0x00000000b9b97221 */ /* 0x000fe20000010000 */
[----:B------:R-:W-:Y:S01]  /*aa20*/  FADD.FTZ R137, -R184, R137 ;  /* 0x00000089b8897221 */ /* 0x000fe20000010100 */
[C---:B------:R-:W-:Y:S01]  /*aa30*/  FFMA.FTZ R160, R4.reuse, R134, R243 ;  /* 0x0000008604a07223 */ /* 0x040fe200000100f3 */
[----:B------:R-:W-:Y:S01]  /*aa40*/  FFMA.FTZ R134, -R4, R157, -RZ ;  /* 0x0000009d04867223 */ /* 0x000fe200000109ff */
[C---:B------:R-:W-:Y:S01]  /*aa50*/  FMUL.FTZ R0, R174.reuse, -R185 ;  /* 0x800000b9ae007220 */ /* 0x040fe20000410000 */
[----:B------:R-:W-:Y:S01]  /*aa60*/  FMUL.FTZ R174, R174, -R137 ;  /* 0x80000089aeae7220 */ /* 0x000fe20000410000 */
[----:B------:R-:W-:Y:S01]  /*aa70*/  FFMA.FTZ R155, R234, UR45, -R155 ;  /* 0x0000002dea9b7c23 */ /* 0x000fe2000801089b */
[C---:B------:R-:W-:Y:S01]  /*aa80*/  FFMA.FTZ R157, -R4.reuse, R135, R158 ;  /* 0x00000087049d7223 */ /* 0x040fe2000001019e */
[C---:B------:R-:W-:Y:S01]  /*aa90*/  FFMA.FTZ R135, R175.reuse, R137, R0 ;  /* 0x00000089af877223 */ /* 0x040fe20000010000 */
[----:B------:R-:W-:Y:S01]  /*aaa0*/  FFMA.FTZ R0, R175, R185, -R174 ;  /* 0x000000b9af007223 */ /* 0x000fe200000108ae */
[----:B------:R-:W-:Y:S01]  /*aab0*/  FMUL.FTZ R156, R4, R155 ;  /* 0x0000009b049c7220 */ /* 0x000fe20000410000 */
[----:B------:R-:W-:Y:S01]  /*aac0*/  FFMA.FTZ R155, R3, R132, R160 ;  /* 0x00000084039b7223 */ /* 0x000fe200000100a0 */
[----:B------:R-:W-:Y:S01]  /*aad0*/  FMUL.FTZ R4, R228, UR44 ;  /* 0x0000002ce4047c20 */ /* 0x000fe20008410000 */
[----:B------:R-:W-:Y:S01]  /*aae0*/  FADD.FTZ R186, -R186, R135 ;  /* 0x00000087baba7221 */ /* 0x000fe20000010100 */
[----:B------:R-:W-:Y:S01]  /*aaf0*/  FMUL.FTZ R132, R228, UR45 ;  /* 0x0000002de4847c20 */ /* 0x000fe20008410000 */
[----:B------:R-:W-:Y:S01]  /*ab00*/  FADD.FTZ R0, R187, R0 ;  /* 0x00000000bb007221 */ /* 0x000fe20000010000 */
[C---:B------:R-:W-:Y:S01]  /*ab10*/  FFMA.FTZ R4, R235.reuse, UR45, -R4 ;  /* 0x0000002deb047c23 */ /* 0x040fe20008010804 */
[C---:B------:R-:W-:Y:S01]  /*ab20*/  FMUL.FTZ R158, R110.reuse, -R186 ;  /* 0x800000ba6e9e7220 */ /* 0x040fe20000410000 */
[----:B------:R-:W-:Y:S01]  /*ab30*/  FFMA.FTZ R160, R235, UR44, R132 ;  /* 0x0000002ceba07c23 */ /* 0x000fe20008010084 */
[----:B------:R-:W-:Y:S01]  /*ab40*/  FMUL.FTZ R135, R110, -R0 ;  /* 0x800000006e877220 */ /* 0x000fe20000410000 */
[----:B------:R-:W-:Y:S01]  /*ab50*/  FMUL.FTZ R132, R3, R4 ;  /* 0x0000000403847220 */ /* 0x000fe20000410000 */
[----:B------:R-:W-:Y:S01]  /*ab60*/  FFMA.FTZ R158, R111, R0, -R158 ;  /* 0x000000006f9e7223 */ /* 0x000fe2000001089e */
[----:B------:R-:W-:Y:S01]  /*ab70*/  FFMA.FTZ R4, -R3, R160, -RZ ;  /* 0x000000a003047223 */ /* 0x000fe200000109ff */
[----:B------:R-:W-:Y:S01]  /*ab80*/  FFMA.FTZ R111, R111, R186, R135 ;  /* 0x000000ba6f6f7223 */ /* 0x000fe20000010087 */
[----:B------:R-:W-:Y:S01]  /*ab90*/  FFMA.FTZ R3, -R3, R136, R157 ;  /* 0x0000008803037223 */ /* 0x000fe2000001019d */
[----:B------:R-:W-:Y:S01]  /*aba0*/  SHF.L.U32 R110, R109, 0x5, RZ ;  /* 0x000000056d6e7819 */ /* 0x000fe200000006ff */
[----:B------:R-:W-:Y:S01]  /*abb0*/  FADD.FTZ R189, R189, R158 ;  /* 0x0000009ebdbd7221 */ /* 0x000fe20000010000 */
[----:B------:R-:W-:Y:S01]  /*abc0*/  MOV R136, UR6 ;  /* 0x0000000600887c02 */ /* 0x000fe20008000f00 */
[----:B------:R-:W-:Y:S01]  /*abd0*/  FADD.FTZ R111, -R188, R111 ;  /* 0x0000006fbc6f7221 */ /* 0x000fe20000010100 */
[----:B------:R-:W-:-:S02]  /*abe0*/  LEA.HI.SX32 R110, R110, R110, 0x1b ;  /* 0x0000006e6e6e7211 */ /* 0x000fc400078fdaff */
[----:B------:R-:W-:Y:S01]  /*abf0*/  @!P0 LEA R157, R136, R107, 0x4 ;  /* 0x0000006b889d8211 */ /* 0x000fe200078e20ff */
[C---:B------:R-:W-:Y:S01]  /*ac00*/  FMUL.FTZ R136, R112.reuse, -R189 ;  /* 0x800000bd70887220 */ /* 0x040fe20000410000 */
[----:B------:R-:W-:Y:S01]  /*ac10*/  FMUL.FTZ R112, R112, -R111 ;  /* 0x8000006f70707220 */ /* 0x000fe20000410000 */
[----:B------:R-:W-:Y:S01]  /*ac20*/  LEA R135, R110, R107, 0x2 ;  /* 0x0000006b6e877211 */ /* 0x000fe200078e10ff */
[----:B------:R-:W-:Y:S01]  /*ac30*/  FFMA.FTZ R110, R2, R133, R155 ;  /* 0x00000085026e7223 */ /* 0x000fe2000001009b */
[C---:B------:R-:W-:Y:S01]  /*ac40*/  FFMA.FTZ R133, R113.reuse, R111, R136 ;  /* 0x0000006f71857223 */ /* 0x040fe20000010088 */
[----:B------:R-:W-:Y:S01]  /*ac50*/  FFMA.FTZ R112, R113, R189, -R112 ;  /* 0x000000bd71707223 */ /* 0x000fe20000010870 */
[----:B------:R-:W-:Y:S01]  /*ac60*/  @!P0 STS.128 [R157+0x5c60], R64 ;  /* 0x005c60409d008388 */ /* 0x000fe20000000c00 */
[----:B------:R-:W-:Y:S01]  /*ac70*/  FMUL.FTZ R162, R111, UR57 ;  /* 0x000000396fa27c20 */ /* 0x000fe20008410000 */
[----:B------:R-:W-:Y:S01]  /*ac80*/  FADD.FTZ R190, -R190, R133 ;  /* 0x00000085bebe7221 */ /* 0x000fe20000010100 */
[----:B------:R-:W-:Y:S01]  /*ac90*/  FADD.FTZ R112, R191, R112 ;  /* 0x00000070bf707221 */ /* 0x000fe20000010000 */
[----:B------:R0:W-:Y:S01]  /*aca0*/  STS [R135+0x2104], R61 ;  /* 0x0021043d87007388 */ /* 0x0001e20000000800 */
[----:B------:R-:W-:Y:S01]  /*acb0*/  FFMA.FTZ R162, R189, UR58, R162 ;  /* 0x0000003abda27c23 */ /* 0x000fe200080100a2 */
[C---:B------:R-:W-:Y:S01]  /*acc0*/  FMUL.FTZ R136, R116.reuse, -R190 ;  /* 0x800000be74887220 */ /* 0x040fe20000410000 */
[-C--:B------:R-:W-:Y:S01]  /*acd0*/  FMUL.FTZ R113, R116, -R112.reuse ;  /* 0x8000007074717220 */ /* 0x080fe20000410000 */
[----:B------:R1:W-:Y:S01]  /*ace0*/  STS [R135+0x2108], R6 ;  /* 0x0021080687007388 */ /* 0x0003e20000000800 */
[C---:B------:R-:W-:Y:S01]  /*acf0*/  FMUL.FTZ R133, R190.reuse, R51 ;  /* 0x00000033be857220 */ /* 0x040fe20000410000 */
[C---:B------:R-:W-:Y:S01]  /*ad00*/  FFMA.FTZ R136, R117.reuse, R112, -R136 ;  /* 0x0000007075887223 */ /* 0x040fe20000010888 */
[----:B------:R-:W-:Y:S01]  /*ad10*/  FFMA.FTZ R113, R117, R190, R113 ;  /* 0x000000be75717223 */ /* 0x000fe20000010071 */
[----:B------:R2:W-:Y:S01]  /*ad20*/  STS [R135+0x210c], R5 ;  /* 0x00210c0587007388 */ /* 0x0005e20000000800 */
[----:B------:R-:W-:Y:S01]  /*ad30*/  FMUL.FTZ R155, R190, UR57 ;  /* 0x00000039be9b7c20 */ /* 0x000fe20008410000 */
[----:B------:R-:W-:Y:S01]  /*ad40*/  FADD.FTZ R193, R193, R136 ;  /* 0x00000088c1c17221 */ /* 0x000fe20000010000 */
[----:B0-----:R-:W-:Y:S01]  /*ad50*/  FADD.FTZ R61, -R192, R113 ;  /* 0x00000071c03d7221 */ /* 0x001fe20000010100 */
[----:B------:R0:W-:Y:S01]  /*ad60*/  STS [R135+0x2110], R60 ;  /* 0x0021103c87007388 */ /* 0x0001e20000000800 */
[----:B------:R-:W-:Y:S01]  /*ad70*/  FFMA.FTZ R66, R99, -R55, R217 ;  /* 0x8000003763427223 */ /* 0x000fe200000100d9 */
[C---:B-1----:R-:W-:Y:S01]  /*ad80*/  FMUL.FTZ R6, R118.reuse, -R193 ;  /* 0x800000c176067220 */ /* 0x042fe20000410000 */
[-C--:B------:R-:W-:Y:S01]  /*ad90*/  FMUL.FTZ R118, R118, -R61.reuse ;  /* 0x8000003d76767220 */ /* 0x080fe20000410000 */
[----:B------:R-:W-:Y:S01]  /*ada0*/  STS [R135+0x2114], R62 ;  /* 0x0021143e87007388 */ /* 0x000fe20000000800 */
[----:B------:R-:W-:Y:S01]  /*adb0*/  FMUL.FTZ R136, R177, UR57 ;  /* 0x00000039b1887c20 */ /* 0x000fe20008410000 */
[C---:B--2---:R-:W-:Y:S01]  /*adc0*/  FFMA.FTZ R5, R119.reuse, R61, R6 ;  /* 0x0000003d77057223 */ /* 0x044fe20000010006 */
[----:B------:R-:W-:Y:S01]  /*add0*/  FFMA.FTZ R6, R119, R193, -R118 ;  /* 0x000000c177067223 */ /* 0x000fe20000010876 */
[----:B------:R1:W-:Y:S01]  /*ade0*/  STS [R135+0x2130], R63 ;  /* 0x0021303f87007388 */ /* 0x0003e20000000800 */
[----:B------:R-:W-:Y:S01]  /*adf0*/  FMUL.FTZ R119, R229, UR45 ;  /* 0x0000002de5777c20 */ /* 0x000fe20008410000 */
[----:B------:R-:W-:Y:S01]  /*ae00*/  FADD.FTZ R194, -R194, R5 ;  /* 0x00000005c2c27221 */ /* 0x000fe20000010100 */
[----:B------:R-:W-:Y:S01]  /*ae10*/  FADD.FTZ R6, R195, R6 ;  /* 0x00000006c3067221 */ /* 0x000fe20000010000 */
[----:B------:R2:W-:Y:S01]  /*ae20*/  STS [R135+0x2100], R69 ;  /* 0x0021004587007388 */ /* 0x0005e20000000800 */
[----:B------:R-:W-:Y:S01]  /*ae30*/  FFMA.FTZ R119, R236, UR44, R119 ;  /* 0x0000002cec777c23 */ /* 0x000fe20008010077 */
[C---:B0-----:R-:W-:Y:S01]  /*ae40*/  FMUL.FTZ R60, R120.reuse, -R194 ;  /* 0x800000c2783c7220 */ /* 0x041fe20000410000 */
[-C--:B------:R-:W-:Y:S01]  /*ae50*/  FMUL.FTZ R5, R120, -R6.reuse ;  /* 0x8000000678057220 */ /* 0x080fe20000410000 */
[----:B------:R-:W-:Y:S01]  /*ae60*/  STS [R135+0x2120], R70 ;  /* 0x0021204687007388 */ /* 0x000fe20000000800 */
[----:B------:R-:W-:Y:S01]  /*ae70*/  FFMA.FTZ R118, -R2, R119, -RZ ;  /* 0x0000007702767223 */ /* 0x000fe200000109ff */
[C---:B------:R-:W-:Y:S01]  /*ae80*/  FFMA.FTZ R65, R121.reuse, R6, -R60 ;  /* 0x0000000679417223 */ /* 0x040fe2000001083c */
[----:B------:R-:W-:Y:S01]  /*ae90*/  FFMA.FTZ R60, R121, R194, R5 ;  /* 0x000000c2793c7223 */ /* 0x000fe20000010005 */
[----:B------:R-:W-:Y:S01]  /*aea0*/  FMUL.FTZ R5, R229, UR44 ;  /* 0x0000002ce5057c20 */ /* 0x000fe20008410000 */
[----:B------:R0:W-:Y:S01]  /*aeb0*/  STS [R135+0x2134], R114 ;  /* 0x0021347287007388 */ /* 0x0001e20000000800 */
[----:B------:R-:W-:Y:S01]  /*aec0*/  FADD.FTZ R65, R204, R65 ;  /* 0x00000041cc417221 */ /* 0x000fe20000010000 */
[----:B------:R-:W-:Y:S01]  /*aed0*/  FADD.FTZ R203, -R203, R60 ;  /* 0x0000003ccbcb7221 */ /* 0x000fe20000010100 */
[----:B-1----:R-:W-:Y:S01]  /*aee0*/  FFMA.FTZ R63, R236, UR45, -R5 ;  /* 0x0000002dec3f7c23 */ /* 0x002fe20008010805 */
[----:B--2---:R-:W-:Y:S01]  /*aef0*/  FFMA.FTZ R69, R100, -R56, R216 ;  /* 0x8000003864457223 */ /* 0x004fe200000100d8 */
[C---:B------:R-:W-:Y:S01]  /*af00*/  FMUL.FTZ R60, R122.reuse, -R65 ;  /* 0x800000417a3c7220 */ /* 0x040fe20000410000 */
[----:B------:R-:W-:Y:S01]  /*af10*/  FMUL.FTZ R122, R122, -R203 ;  /* 0x800000cb7a7a7220 */ /* 0x000fe20000410000 */
[----:B------:R-:W-:Y:S01]  /*af20*/  STS [R135+0x216c], R4 ;  /* 0x00216c0487007388 */ /* 0x000fe20000000800 */
[----:B------:R-:W-:Y:S01]  /*af30*/  FMUL.FTZ R121, R194, R53 ;  /* 0x00000035c2797220 */ /* 0x000fe20000410000 */
[C---:B------:R-:W-:Y:S01]  /*af40*/  FFMA.FTZ R60, R123.reuse, R203, R60 ;  /* 0x000000cb7b3c7223 */ /* 0x040fe2000001003c */
[----:B------:R-:W-:Y:S01]  /*af50*/  FFMA.FTZ R123, R123, R65, -R122 ;  /* 0x000000417b7b7223 */ /* 0x000fe2000001087a */
[----:B0-----:R-:W-:Y:S01]  /*af60*/  FMUL.FTZ R114, R2, R63 ;  /* 0x0000003f02727220 */ /* 0x001fe20000410000 */
[----:B------:R0:W-:Y:S01]  /*af70*/  STS [R135+0x2118], R115 ;  /* 0x0021187387007388 */ /* 0x0001e20000000800 */
[----:B------:R-:W-:Y:S01]  /*af80*/  FADD.FTZ R60, -R205, R60 ;  /* 0x0000003ccd3c7221 */ /* 0x000fe20000010100 */
[----:B------:R-:W-:Y:S01]  /*af90*/  FADD.FTZ R206, R206, R123 ;  /* 0x0000007bcece7221 */ /* 0x000fe20000010000 */
[----:B------:R-:W-:Y:S01]  /*afa0*/  FFMA.FTZ R119, R96, -R52, R220 ;  /* 0x8000003460777223 */ /* 0x000fe200000100dc */
[----:B------:R1:W-:Y:S01]  /*afb0*/  STS [R135+0x2170], R114 ;  /* 0x0021707287007388 */ /* 0x0003e20000000800 */
[C---:B------:R-:W-:Y:S01]  /*afc0*/  FMUL.FTZ R62, R124.reuse, -R60 ;  /* 0x8000003c7c3e7220 */ /* 0x040fe20000410000 */
[-C--:B------:R-:W-:Y:S01]  /*afd0*/  FMUL.FTZ R5, R124, -R206.reuse ;  /* 0x800000ce7c057220 */ /* 0x080fe20000410000 */
[-C--:B------:R-:W-:Y:S01]  /*afe0*/  FMUL.FTZ R113, R206, R55.reuse ;  /* 0x00000037ce717220 */ /* 0x080fe20000410000 */
[----:B------:R-:W-:Y:S01]  /*aff0*/  FMUL.FTZ R63, R60, R55 ;  /* 0x000000373c3f7220 */ /* 0x000fe20000410000 */
[C---:B------:R-:W-:Y:S01]  /*b000*/  FFMA.FTZ R67, R125.reuse, R206, -R62 ;  /* 0x000000ce7d437223 */ /* 0x040fe2000001083e */
[----:B------:R-:W-:Y:S01]  /*b010*/  FFMA.FTZ R62, R125, R60, R5 ;  /* 0x0000003c7d3e7223 */ /* 0x000fe20000010005 */
[----:B------:R-:W-:Y:S01]  /*b020*/  FMUL.FTZ R117, R214, R113 ;  /* 0x00000071d6757220 */ /* 0x000fe20000410000 */
[-C--:B0-----:R-:W-:Y:S01]  /*b030*/  FFMA.FTZ R115, R98, -R54.reuse, R218 ;  /* 0x8000003662737223 */ /* 0x081fe200000100da */
[----:B------:R-:W-:Y:S01]  /*b040*/  FADD.FTZ R67, R208, R67 ;  /* 0x00000043d0437221 */ /* 0x000fe20000010000 */
[----:B------:R-:W-:Y:S01]  /*b050*/  FADD.FTZ R207, -R207, R62 ;  /* 0x0000003ecfcf7221 */ /* 0x000fe20000010100 */
[----:B-1----:R-:W-:Y:S01]  /*b060*/  FMUL.FTZ R114, R203, R54 ;  /* 0x00000036cb727220 */ /* 0x002fe20000410000 */
[----:B------:R-:W-:Y:S01]  /*b070*/  FFMA.FTZ R117, R66, R63, -R117 ;  /* 0x0000003f42757223 */ /* 0x000fe20000010875 */
[-C--:B------:R-:W-:Y:S01]  /*b080*/  FMUL.FTZ R64, R67, R56.reuse ;  /* 0x0000003843407220 */ /* 0x080fe20000410000 */
[----:B------:R-:W-:Y:S01]  /*b090*/  FMUL.FTZ R62, R207, R56 ;  /* 0x00000038cf3e7220 */ /* 0x000fe20000410000 */
[----:B------:R0:W-:Y:S01]  /*b0a0*/  STS [R135+0x2174], R118 ;  /* 0x0021747687007388 */ /* 0x0001e20000000800 */
[----:B------:R-:W-:Y:S01]  /*b0b0*/  FMUL.FTZ R124, R0, R49 ;  /* 0x00000031007c7220 */ /* 0x000fe20000410000 */
[C---:B------:R-:W-:Y:S01]  /*b0c0*/  FMUL.FTZ R70, R215.reuse, R64 ;  /* 0x00000040d7467220 */ /* 0x040fe20000410000 */
[-C--:B------:R-:W-:Y:S01]  /*b0d0*/  FMUL.FTZ R5, R215, R62.reuse ;  /* 0x0000003ed7057220 */ /* 0x080fe20000410000 */
[----:B------:R1:W-:Y:S01]  /*b0e0*/  STS [R135+0x211c], R128 ;  /* 0x00211c8087007388 */ /* 0x0003e20000000800 */
[----:B------:R-:W-:Y:S01]  /*b0f0*/  FMUL.FTZ R158, R193, UR57 ;  /* 0x00000039c19e7c20 */ /* 0x000fe20008410000 */
[----:B------:R-:W-:Y:S01]  /*b100*/  FFMA.FTZ R4, R69, R62, -R70 ;  /* 0x0000003e45047223 */ /* 0x000fe20000010846 */
[----:B------:R-:W-:Y:S01]  /*b110*/  FMUL.FTZ R62, R214, R63 ;  /* 0x0000003fd63e7220 */ /* 0x000fe20000410000 */
[----:B------:R-:W-:Y:S01]  /*b120*/  FFMA.FTZ R5, R64, R69, R5 ;  /* 0x0000004540057223 */ /* 0x000fe20000010005 */
[----:B------:R-:W-:Y:S01]  /*b130*/  FMUL.FTZ R70, R65, R54 ;  /* 0x0000003641467220 */ /* 0x000fe20000410000 */
[----:B------:R-:W-:Y:S01]  /*b140*/  FMUL.FTZ R63, R213, R114 ;  /* 0x00000072d53f7220 */ /* 0x000fe20000410000 */
[----:B------:R-:W-:Y:S01]  /*b150*/  FFMA.FTZ R62, R113, R66, R62 ;  /* 0x00000042713e7223 */ /* 0x000fe2000001003e */
[----:B------:R-:W-:Y:S01]  /*b160*/  FADD.FTZ R5, RZ, R5 ;  /* 0x00000005ff057221 */ /* 0x000fe20000010000 */
[----:B------:R-:W-:Y:S01]  /*b170*/  FMUL.FTZ R116, R213, R70 ;  /* 0x00000046d5747220 */ /* 0x000fe20000410000 */
[----:B------:R-:W-:Y:S01]  /*b180*/  FADD.FTZ R4, RZ, R4 ;  /* 0x00000004ff047221 */ /* 0x000fe20000010000 */
[----:B0-----:R-:W-:Y:S01]  /*b190*/  FMUL.FTZ R118, R61, R52 ;  /* 0x000000343d767220 */ /* 0x001fe20000410000 */
[----:B------:R-:W-:Y:S01]  /*b1a0*/  FADD.FTZ R5, R5, R62 ;  /* 0x0000003e05057221 */ /* 0x000fe20000010000 */
[----:B------:R-:W-:Y:S01]  /*b1b0*/  FFMA.FTZ R62, R70, R115, R63 ;  /* 0x00000073463e7223 */ /* 0x000fe2000001003f */
[----:B------:R-:W-:Y:S01]  /*b1c0*/  FFMA.FTZ R63, R115, R114, -R116 ;  /* 0x00000072733f7223 */ /* 0x000fe20000010874 */
[----:B------:R-:W-:Y:S01]  /*b1d0*/  FADD.FTZ R4, R4, R117 ;  /* 0x0000007504047221 */ /* 0x000fe20000010000 */
[-C--:B------:R-:W-:Y:S01]  /*b1e0*/  FFMA.FTZ R114, R97, -R53.reuse, R219 ;  /* 0x8000003561727223 */ /* 0x080fe200000100db */
[----:B------:R-:W-:Y:S01]  /*b1f0*/  FADD.FTZ R5, R5, R62 ;  /* 0x0000003e05057221 */ /* 0x000fe20000010000 */
[----:B------:R-:W-:Y:S01]  /*b200*/  FMUL.FTZ R117, R6, R53 ;  /* 0x0000003506757220 */ /* 0x000fe20000410000 */
[----:B------:R-:W-:Y:S01]  /*b210*/  FMUL.FTZ R62, R212, R121 ;  /* 0x00000079d43e7220 */ /* 0x000fe20000410000 */
[----:B------:R-:W-:Y:S01]  /*b220*/  FMUL.FTZ R116, R193, R52 ;  /* 0x00000034c1747220 */ /* 0x000fe20000410000 */
[----:B------:R-:W-:Y:S01]  /*b230*/  FADD.FTZ R4, R4, R63 ;  /* 0x0000003f04047221 */ /* 0x000fe20000010000 */
[----:B------:R-:W-:Y:S01]  /*b240*/  FMUL.FTZ R123, R212, R117 ;  /* 0x00000075d47b7220 */ /* 0x000fe20000410000 */
[----:B------:R-:W-:Y:S01]  /*b250*/  FFMA.FTZ R62, R117, R114, R62 ;  /* 0x00000072753e7223 */ /* 0x000fe2000001003e */
[C---:B------:R-:W-:Y:S01]  /*b260*/  FMUL.FTZ R120, R211.reuse, R116 ;  /* 0x00000074d3787220 */ /* 0x040fe20000410000 */
[-C--:B------:R-:W-:Y:S01]  /*b270*/  FMUL.FTZ R63, R211, R118.reuse ;  /* 0x00000076d33f7220 */ /* 0x080fe20000410000 */
[----:B------:R-:W-:Y:S01]  /*b280*/  FFMA.FTZ R123, R114, R121, -R123 ;  /* 0x00000079727b7223 */ /* 0x000fe2000001087b */
[----:B------:R-:W-:Y:S01]  /*b290*/  FADD.FTZ R5, R5, R62 ;  /* 0x0000003e05057221 */ /* 0x000fe20000010000 */
[----:B------:R-:W-:Y:S01]  /*b2a0*/  FFMA.FTZ R125, R119, R118, -R120 ;  /* 0x00000076777d7223 */ /* 0x000fe20000010878 */
[-C--:B------:R-:W-:Y:S01]  /*b2b0*/  FFMA.FTZ R118, R95, -R51.reuse, R221 ;  /* 0x800000335f767223 */ /* 0x080fe200000100dd */
[----:B------:R-:W-:Y:S01]  /*b2c0*/  FMUL.FTZ R121, R112, R51 ;  /* 0x0000003370797220 */ /* 0x000fe20000410000 */
[----:B------:R-:W-:Y:S01]  /*b2d0*/  FFMA.FTZ R62, R116, R119, R63 ;  /* 0x00000077743e7223 */ /* 0x000fe2000001003f */
[----:B------:R-:W-:Y:S01]  /*b2e0*/  FMUL.FTZ R120, R210, R133 ;  /* 0x00000085d2787220 */ /* 0x000fe20000410000 */
[----:B------:R-:W-:Y:S01]  /*b2f0*/  FADD.FTZ R4, R4, R123 ;  /* 0x0000007b04047221 */ /* 0x000fe20000010000 */
[----:B------:R-:W-:Y:S01]  /*b300*/  FMUL.FTZ R63, R210, R121 ;  /* 0x00000079d23f7220 */ /* 0x000fe20000410000 */
[----:B------:R-:W-:Y:S01]  /*b310*/  FADD.FTZ R5, R5, R62 ;  /* 0x0000003e05057221 */ /* 0x000fe20000010000 */
[----:B------:R-:W-:Y:S01]  /*b320*/  FFMA.FTZ R120, R121, R118, R120 ;  /* 0x0000007679787223 */ /* 0x000fe20000010078 */
[-C--:B------:R-:W-:Y:S01]  /*b330*/  FMUL.FTZ R62, R111, R50.reuse ;  /* 0x000000326f3e7220 */ /* 0x080fe20000410000 */
[----:B------:R-:W-:Y:S01]  /*b340*/  FADD.FTZ R4, R4, R125 ;  /* 0x0000007d04047221 */ /* 0x000fe20000010000 */
[-C--:B------:R-:W-:Y:S01]  /*b350*/  FFMA.FTZ R123, R94, -R50.reuse, R222 ;  /* 0x800000325e7b7223 */ /* 0x080fe200000100de */
[----:B------:R-:W-:Y:S01]  /*b360*/  FADD.FTZ R5, R5, R120 ;  /* 0x0000007805057221 */ /* 0x000fe20000010000 */
[----:B------:R-:W-:Y:S01]  /*b370*/  FMUL.FTZ R120, R189, R50 ;  /* 0x00000032bd787220 */ /* 0x000fe20000410000 */
[C---:B------:R-:W-:Y:S01]  /*b380*/  FMUL.FTZ R125, R209.reuse, R62 ;  /* 0x0000003ed17d7220 */ /* 0x040fe20000410000 */
[----:B------:R0:W-:Y:S01]  /*b390*/  STS [R135+0x2124], R130 ;  /* 0x0021248287007388 */ /* 0x0001e20000000800 */
[----:B------:R-:W-:Y:S01]  /*b3a0*/  FFMA.FTZ R63, R118, R133, -R63 ;  /* 0x00000085763f7223 */ /* 0x000fe2000001083f */
[----:B-1----:R-:W-:Y:S01]  /*b3b0*/  FMUL.FTZ R128, R209, R120 ;  /* 0x00000078d1807220 */ /* 0x002fe20000410000 */
[----:B------:R-:W-:Y:S01]  /*b3c0*/  FFMA.FTZ R122, R120, R123, R125 ;  /* 0x0000007b787a7223 */ /* 0x000fe2000001007d */
[----:B------:R1:W-:Y:S01]  /*b3d0*/  STS [R135+0x2168], R132 ;  /* 0x0021688487007388 */ /* 0x0003e20000000800 */
[----:B------:R-:W-:Y:S01]  /*b3e0*/  FADD.FTZ R4, R4, R63 ;  /* 0x0000003f04047221 */ /* 0x000fe20000010000 */
[----:B------:R-:W-:Y:S01]  /*b3f0*/  FFMA.FTZ R125, R123, R62, -R128 ;  /* 0x0000003e7b7d7223 */ /* 0x000fe20000010880 */
[----:B------:R-:W-:Y:S01]  /*b400*/  FADD.FTZ R5, R5, R122 ;  /* 0x0000007a05057221 */ /* 0x000fe20000010000 */
[-C--:B------:R-:W-:Y:S01]  /*b410*/  FMUL.FTZ R128, R137, R48.reuse ;  /* 0x0000003089807220 */ /* 0x080fe20000410000 */
[-C--:B------:R-:W-:Y:S01]  /*b420*/  FMUL.FTZ R122, R185, R48.reuse ;  /* 0x00000030b97a7220 */ /* 0x080fe20000410000 */
[----:B0-----:R-:W-:Y:S01]  /*b430*/  FMUL.FTZ R130, R186, R49 ;  /* 0x00000031ba827220 */ /* 0x001fe20000410000 */
[----:B------:R-:W-:Y:S01]  /*b440*/  FADD.FTZ R4, R4, R125 ;  /* 0x0000007d04047221 */ /* 0x000fe20000010000 */
[----:B------:R-:W-:Y:S01]  /*b450*/  FFMA.FTZ R125, R92, -R48, R230 ;  /* 0x800000305c7d7223 */ /* 0x000fe200000100e6 */
[----:B------:R-:W-:Y:S01]  /*b460*/  STS [R135+0x2138], R142 ;  /* 0x0021388e87007388 */ /* 0x000fe20000000800 */
[C---:B-1----:R-:W-:Y:S01]  /*b470*/  FMUL.FTZ R132, R127.reuse, R124 ;  /* 0x0000007c7f847220 */ /* 0x042fe20000410000 */
[-C--:B------:R-:W-:Y:S01]  /*b480*/  FMUL.FTZ R63, R127, R130.reuse ;  /* 0x000000827f3f7220 */ /* 0x080fe20000410000 */
[----:B------:R-:W-:Y:S01]  /*b490*/  FMUL.FTZ R160, R61, UR57 ;  /* 0x000000393da07c20 */ /* 0x000fe20008410000 */
[----:B------:R0:W-:Y:S01]  /*b4a0*/  STS [R135+0x2144], R145 ;  /* 0x0021449187007388 */ /* 0x0001e20000000800 */
[----:B------:R-:W-:Y:S01]  /*b4b0*/  FFMA.FTZ R133, R223, R130, -R132 ;  /* 0x00000082df857223 */ /* 0x000fe20000010884 */
[----:B------:R-:W-:Y:S01]  /*b4c0*/  FFMA.FTZ R62, R124, R223, R63 ;  /* 0x000000df7c3e7223 */ /* 0x000fe2000001003f */
[C---:B------:R-:W-:Y:S01]  /*b4d0*/  FMUL.FTZ R63, R126.reuse, R128 ;  /* 0x000000807e3f7220 */ /* 0x040fe20000410000 */
[----:B------:R-:W-:Y:S01]  /*b4e0*/  FMUL.FTZ R130, R126, R122 ;  /* 0x0000007a7e827220 */ /* 0x000fe20000410000 */
[----:B------:R-:W-:Y:S01]  /*b4f0*/  FADD.FTZ R4, R4, R133 ;  /* 0x0000008504047221 */ /* 0x000fe20000010000 */
[----:B------:R-:W-:Y:S01]  /*b500*/  FADD.FTZ R5, R5, R62 ;  /* 0x0000003e05057221 */ /* 0x000fe20000010000 */
[----:B------:R-:W-:Y:S01]  /*b510*/  FFMA.FTZ R62, R122, R125, R63 ;  /* 0x0000007d7a3e7223 */ /* 0x000fe2000001003f */
[----:B------:R-:W-:Y:S01]  /*b520*/  FFMA.FTZ R163, R125, R128, -R130 ;  /* 0x000000807da37223 */ /* 0x000fe20000010882 */
[----:B------:R1:W-:Y:S01]  /*b530*/  STS [R135+0x2140], R143 ;  /* 0x0021408f87007388 */ /* 0x0003e20000000800 */
[----:B------:R-:W-:Y:S01]  /*b540*/  FMUL.FTZ R130, R181, R45 ;  /* 0x0000002db5827220 */ /* 0x000fe20000410000 */
[----:B------:R-:W-:Y:S01]  /*b550*/  FADD.FTZ R63, R5, R62 ;  /* 0x0000003e053f7221 */ /* 0x000fe20000010000 */
[----:B------:R-:W-:Y:S01]  /*b560*/  FADD.FTZ R163, R4, R163 ;  /* 0x000000a304a37221 */ /* 0x000fe20000010000 */
[C---:B------:R-:W-:Y:S01]  /*b570*/  FMUL.FTZ R4, R198.reuse, UR57 ;  /* 0x00000039c6047c20 */ /* 0x040fe20008410000 */
[C---:B------:R-:W-:Y:S01]  /*b580*/  FMUL.FTZ R5, R197.reuse, UR57 ;  /* 0x00000039c5057c20 */ /* 0x040fe20008410000 */
[----:B------:R-:W-:Y:S01]  /*b590*/  MOV R62, UR54 ;  /* 0x00000036003e7c02 */ /* 0x000fe20008000f00 */
[----:B------:R2:W-:Y:S01]  /*b5a0*/  STS [R135+0x213c], R144 ;  /* 0x00213c9087007388 */ /* 0x0005e20000000800 */
[----:B0-----:R-:W-:Y:S01]  /*b5b0*/  FFMA.FTZ R145, R197, UR58, -R4 ;  /* 0x0000003ac5917c23 */ /* 0x001fe20008010804 */
[----:B------:R-:W-:Y:S01]  /*b5c0*/  FFMA.FTZ R142, R198, UR58, R5 ;  /* 0x0000003ac68e7c23 */ /* 0x000fe20008010005 */
[----:B------:R-:W-:Y:S01]  /*b5d0*/  FMUL.FTZ R4, R202, UR57 ;  /* 0x00000039ca047c20 */ /* 0x000fe20008410000 */
[----:B------:R-:W-:Y:S01]  /*b5e0*/  FMUL.FTZ R5, R181, UR57 ;  /* 0x00000039b5057c20 */ /* 0x000fe20008410000 */
[----:B------:R-:W-:Y:S01]  /*b5f0*/  LEA R62, R62, -R109, 0x1 ;  /* 0x8000006d3e3e7211 */ /* 0x000fe200078e08ff */
[----:B------:R0:W-:Y:S01]  /*b600*/  STS [R135+0x214c], R148 ;  /* 0x00214c9487007388 */ /* 0x0001e20000000800 */
[----:B-1----:R-:W-:Y:S01]  /*b610*/  FFMA.FTZ R143, R201, UR58, -R4 ;  /* 0x0000003ac98f7c23 */ /* 0x002fe20008010804 */
[----:B------:R-:W-:Y:S01]  /*b620*/  FFMA.FTZ R128, R180, UR58, -R5 ;  /* 0x0000003ab4807c23 */ /* 0x000fe20008010805 */
[----:B------:R-:W-:Y:S01]  /*b630*/  FMUL.FTZ R4, R179, UR57 ;  /* 0x00000039b3047c20 */ /* 0x000fe20008410000 */
[----:B------:R-:W-:Y:S01]  /*b640*/  FMUL.FTZ R5, R182, UR57 ;  /* 0x00000039b6057c20 */ /* 0x000fe20008410000 */
[----:B------:R1:W-:Y:S01]  /*b650*/  STS [R135+0x2148], R147 ;  /* 0x0021489387007388 */ /* 0x0003e20000000800 */
[----:B------:R-:W-:Y:S01]  /*b660*/  ISETP.GE.AND P1, PT, R62, 0x1, PT ;  /* 0x000000013e00780c */ /* 0x000fe20003f26270 */
[----:B------:R-:W-:Y:S01]  /*b670*/  FFMA.FTZ R133, R139, UR58, -R4 ;  /* 0x0000003a8b857c23 */ /* 0x000fe20008010804 */
[----:B--2---:R-:W-:Y:S01]  /*b680*/  FMUL.FTZ R144, R180, UR57 ;  /* 0x00000039b4907c20 */ /* 0x004fe20008410000 */
[----:B------:R2:W-:Y:S01]  /*b690*/  STS [R135+0x2150], R149 ;  /* 0x0021509587007388 */ /* 0x0005e20000000800 */
[----:B0-----:R-:W-:Y:S01]  /*b6a0*/  FFMA.FTZ R148, R146, UR58, R5 ;  /* 0x0000003a92947c23 */ /* 0x001fe20008010005 */
[-C--:B------:R-:W-:Y:S01]  /*b6b0*/  FMUL.FTZ R180, R180, R45.reuse ;  /* 0x0000002db4b47220 */ /* 0x080fe20000410000 */
[----:B------:R-:W-:Y:S01]  /*b6c0*/  FMUL.FTZ R4, R225, R130 ;  /* 0x00000082e1047220 */ /* 0x000fe20000410000 */
[----:B------:R0:W-:Y:S01]  /*b6d0*/  STS [R135+0x2178], R151 ;  /* 0x0021789787007388 */ /* 0x0001e20000000800 */
[----:B------:R-:W-:Y:S01]  /*b6e0*/  FMUL.FTZ R5, R0, UR57 ;  /* 0x0000003900057c20 */ /* 0x000fe20008410000 */
[----:B-1----:R-:W-:Y:S01]  /*b6f0*/  FFMA.FTZ R147, R90, -R45, R232 ;  /* 0x8000002d5a937223 */ /* 0x002fe200000100e8 */
[----:B------:R-:W-:Y:S01]  /*b700*/  FMUL.FTZ R132, R139, UR57 ;  /* 0x000000398b847c20 */ /* 0x000fe20008410000 */
[----:B------:R1:W-:Y:S01]  /*b710*/  STS [R135+0x2154], R150 ;  /* 0x0021549687007388 */ /* 0x0003e20000000800 */
[----:B------:R-:W-:Y:S01]  /*b720*/  FMUL.FTZ R164, R65, UR57 ;  /* 0x0000003941a47c20 */ /* 0x000fe20008410000 */
[C---:B--2---:R-:W-:Y:S01]  /*b730*/  FMUL.FTZ R149, R146.reuse, UR57 ;  /* 0x0000003992957c20 */ /* 0x044fe20008410000 */
[----:B------:R-:W-:Y:S01]  /*b740*/  FFMA.FTZ R165, R147, R180, -R4 ;  /* 0x000000b493a57223 */ /* 0x000fe20000010804 */
[----:B------:R-:W-:Y:S01]  /*b750*/  FMUL.FTZ R4, R185, UR57 ;  /* 0x00000039b9047c20 */ /* 0x000fe20008410000 */
[----:B------:R2:W-:Y:S01]  /*b760*/  STS [R135+0x2158], R154 ;  /* 0x0021589a87007388 */ /* 0x0005e20000000800 */
[-C--:B0-----:R-:W-:Y:S01]  /*b770*/  FMUL.FTZ R151, R146, R47.reuse ;  /* 0x0000002f92977220 */ /* 0x081fe20000410000 */
[C---:B------:R-:W-:Y:S01]  /*b780*/  FFMA.FTZ R149, R182.reuse, UR58, -R149 ;  /* 0x0000003ab6957c23 */ /* 0x040fe20008010895 */
[----:B------:R-:W-:Y:S01]  /*b790*/  FMUL.FTZ R182, R182, R47 ;  /* 0x0000002fb6b67220 */ /* 0x000fe20000410000 */
[----:B------:R0:W-:Y:S01]  /*b7a0*/  STS [R135+0x215c], R153 ;  /* 0x00215c9987007388 */ /* 0x0001e20000000800 */
[----:B-1----:R-:W-:Y:S01]  /*b7b0*/  FFMA.FTZ R150, R186, UR58, -R5 ;  /* 0x0000003aba967c23 */ /* 0x002fe20008010805 */
[----:B------:R-:W-:Y:S01]  /*b7c0*/  FMUL.FTZ R172, R224, R151 ;  /* 0x00000097e0ac7220 */ /* 0x000fe20000410000 */
[----:B------:R-:W-:Y:S01]  /*b7d0*/  FMUL.FTZ R5, R186, UR57 ;  /* 0x00000039ba057c20 */ /* 0x000fe20008410000 */
[----:B------:R1:W-:Y:S01]  /*b7e0*/  STS [R135+0x2160], R156 ;  /* 0x0021609c87007388 */ /* 0x0003e20000000800 */
[----:B------:R-:W-:Y:S01]  /*b7f0*/  FMUL.FTZ R161, R194, UR57 ;  /* 0x00000039c2a17c20 */ /* 0x000fe20008410000 */
[-C--:B------:R-:W-:Y:S01]  /*b800*/  FFMA.FTZ R172, R231, R182.reuse, -R172 ;  /* 0x000000b6e7ac7223 */ /* 0x080fe200000108ac */
[----:B--2---:R-:W-:Y:S01]  /*b810*/  FFMA.FTZ R154, R0, UR58, R5 ;  /* 0x0000003a009a7c23 */ /* 0x004fe20008010005 */
[----:B------:R2:W-:Y:S01]  /*b820*/  STS [R135+0x217c], R152 ;  /* 0x00217c9887007388 */ /* 0x0005e20000000800 */
[----:B------:R-:W-:Y:S01]  /*b830*/  FMUL.FTZ R182, R224, R182 ;  /* 0x000000b6e0b67220 */ /* 0x000fe20000410000 */
[C---:B0-----:R-:W-:Y:S01]  /*b840*/  FFMA.FTZ R153, R137.reuse, UR58, -R4 ;  /* 0x0000003a89997c23 */ /* 0x041fe20008010804 */
[----:B------:R-:W-:Y:S01]  /*b850*/  FMUL.FTZ R5, R112, UR57 ;  /* 0x0000003970057c20 */ /* 0x000fe20008410000 */
[----:B------:R0:W-:Y:S01]  /*b860*/  STS [R135+0x2128], R138 ;  /* 0x0021288a87007388 */ /* 0x0001e20000000800 */
[----:B------:R-:W-:Y:S01]  /*b870*/  FMUL.FTZ R157, R206, UR57 ;  /* 0x00000039ce9d7c20 */ /* 0x000fe20008410000 */
[----:B-1----:R-:W-:Y:S01]  /*b880*/  FMUL.FTZ R156, R137, UR57 ;  /* 0x00000039899c7c20 */ /* 0x002fe20008410000 */
[----:B------:R-:W-:Y:S01]  /*b890*/  FMUL.FTZ R137, R6, UR57 ;  /* 0x0000003906897c20 */ /* 0x000fe20008410000 */
[----:B------:R1:W-:Y:S01]  /*b8a0*/  STS [R135+0x212c], R140 ;  /* 0x00212c8c87007388 */ /* 0x0003e20000000800 */
[----:B------:R-:W-:Y:S01]  /*b8b0*/  FMUL.FTZ R168, R67, UR57 ;  /* 0x0000003943a87c20 */ /* 0x000fe20008410000 */
[----:B--2---:R-:W-:Y:S01]  /*b8c0*/  FMUL.FTZ R152, R189, UR57 ;  /* 0x00000039bd987c20 */ /* 0x004fe20008410000 */
[----:B------:R-:W-:Y:S01]  /*b8d0*/  FMUL.FTZ R166, R203, UR57 ;  /* 0x00000039cba67c20 */ /* 0x000fe20008410000 */
[----:B------:R2:W-:Y:S01]  /*b8e0*/  STS [R135+0x2164], R134 ;  /* 0x0021648687007388 */ /* 0x0005e20000000800 */
[----:B------:R-:W-:Y:S01]  /*b8f0*/  FMUL.FTZ R159, R60, UR57 ;  /* 0x000000393c9f7c20 */ /* 0x000fe20008410000 */
[----:B0-----:R-:W-:Y:S01]  /*b900*/  FMUL.FTZ R138, R199, UR57 ;  /* 0x00000039c78a7c20 */ /* 0x001fe20008410000 */
[----:B------:R-:W-:Y:S01]  /*b910*/  FMUL.FTZ R170, R207, UR57 ;  /* 0x00000039cfaa7c20 */ /* 0x000fe20008410000 */
[----:B------:R-:W-:Y:S01]  /*b920*/  FFMA.FTZ R152, R111, UR58, -R152 ;  /* 0x0000003a6f987c23 */ /* 0x000fe20008010898 */
[----:B------:R-:W-:Y:S01]  /*b930*/  FFMA.FTZ R136, R141, UR58, -R136 ;  /* 0x0000003a8d887c23 */ /* 0x000fe20008010888 */
[C---:B-1----:R-:W-:Y:S01]  /*b940*/  FMUL.FTZ R140, R71.reuse, UR57 ;  /* 0x00000039478c7c20 */ /* 0x042fe20008410000 */
[----:B------:R-:W-:Y:S01]  /*b950*/  FFMA.FTZ R138, R71, UR58, R138 ;  /* 0x0000003a478a7c23 */ /* 0x000fe2000801008a */
[----:B------:R-:W-:Y:S01]  /*b960*/  FFMA.FTZ R132, R179, UR58, R132 ;  /* 0x0000003ab3847c23 */ /* 0x000fe20008010084 */
[----:B------:R-:W-:Y:S01]  /*b970*/  FFMA.FTZ R144, R181, UR58, R144 ;  /* 0x0000003ab5907c23 */ /* 0x000fe20008010090 */
[----:B--2---:R-:W-:Y:S01]  /*b980*/  FMUL.FTZ R135, R201, UR57 ;  /* 0x00000039c9877c20 */ /* 0x004fe20008410000 */
[----:B------:R-:W-:Y:S01]  /*b990*/  FMUL.FTZ R134, R141, UR57 ;  /* 0x000000398d867c20 */ /* 0x000fe20008410000 */
[----:B------:R-:W-:Y:S01]  /*b9a0*/  FFMA.FTZ R140, R199, UR58, -R140 ;  /* 0x0000003ac78c7c23 */ /* 0x000fe2000801088c */
[----:B------:R-:W-:Y:S01]  /*b9b0*/  FFMA.FTZ R182, R151, R231, R182 ;  /* 0x000000e797b67223 */ /* 0x000fe200000100b6 */
[----:B------:R-:W-:Y:S01]  /*b9c0*/  FFMA.FTZ R135, R202, UR58, R135 ;  /* 0x0000003aca877c23 */ /* 0x000fe20008010087 */
[----:B------:R-:W-:Y:S01]  /*b9d0*/  FFMA.FTZ R134, R177, UR58, R134 ;  /* 0x0000003ab1867c23 */ /* 0x000fe20008010086 */
[----:B------:R-:W-:Y:S01]  /*b9e0*/  FFMA.FTZ R156, R185, UR58, R156 ;  /* 0x0000003ab99c7c23 */ /* 0x000fe2000801009c */
[----:B------:R-:W-:Y:S01]  /*b9f0*/  FFMA.FTZ R111, R190, UR58, -R5 ;  /* 0x0000003abe6f7c23 */ /* 0x000fe20008010805 */
[----:B------:R-:W-:Y:S01]  /*ba00*/  FFMA.FTZ R158, R61, UR58, -R158 ;  /* 0x0000003a3d9e7c23 */ /* 0x000fe2000801089e */
[----:B------:R-:W-:Y:S01]  /*ba10*/  FFMA.FTZ R155, R112, UR58, R155 ;  /* 0x0000003a709b7c23 */ /* 0x000fe2000801009b */
[----:B------:R-:W-:Y:S01]  /*ba20*/  FFMA.FTZ R160, R193, UR58, R160 ;  /* 0x0000003ac1a07c23 */ /* 0x000fe200080100a0 */
[----:B------:R-:W-:Y:S01]  /*ba30*/  FFMA.FTZ R137, R194, UR58, -R137 ;  /* 0x0000003ac2897c23 */ /* 0x000fe20008010889 */
[----:B------:R-:W-:Y:S01]  /*ba40*/  FFMA.FTZ R164, R203, UR58, -R164 ;  /* 0x0000003acba47c23 */ /* 0x000fe200080108a4 */
        /* <DEDUP_REMOVED lines=37> */
.L_x_7313:
[----:B------:R-:W-:Y:S05]  /*bca0*/  BSYNC B0 ;  /* 0x0000000000007941 */ /* 0x000fea0003800000 */
.L_x_7312:
[----:B------:R-:W-:Y:S01]  /*bcb0*/  USHF.R.U32.HI UR44, URZ, 0x1, UR35 ;  /* 0x000000013f2c7899 */ /* 0x000fe20008011623 */
[----:B------:R-:W-:Y:S01]  /*bcc0*/  FMUL.FTZ R5, R225, R180 ;  /* 0x000000b4e1057220 */ /* 0x000fe20000410000 */
[----:B------:R-:W-:Y:S01]  /*bcd0*/  USHF.R.U64 UR57, UR34, 0x1, UR35 ;  /* 0x0000000122397899 */ /* 0x000fe20008001223 */
[----:B------:R-:W-:Y:S01]  /*bce0*/  FADD.FTZ R63, R63, R182 ;  /* 0x000000b63f3f7221 */ /* 0x000fe20000010000 */
[----:B------:R-:W-:Y:S01]  /*bcf0*/  UIMAD UR58, UR44, UR52, URZ ;  /* 0x000000342c3a72a4 */ /* 0x000fe2000f8e023f */
[----:B------:R-:W-:Y:S01]  /*bd00*/  FFMA.FTZ R4, R130, R147, R5 ;  /* 0x0000009382047223 */ /* 0x000fe20000010005 */
[----:B------:R-:W-:Y:S01]  /*bd10*/  UIMAD.WIDE.U32 UR44, UR57, UR52, URZ ;  /* 0x00000034392c72a5 */ /* 0x000fe2000f8e003f */
[----:B0-----:R-:W-:Y:S01]  /*bd20*/  FFMA.FTZ R60, -R2, R131, R3 ;  /* 0x00000083023c7223 */ /* 0x001fe20000010103 */
[----:B------:R-:W-:Y:S01]  /*bd30*/  UIMAD UR58, UR55, UR57, UR58 ;  /* 0x00000039373a72a4 */ /* 0x000fe2000f8e023a */
[-C--:B------:R-:W-:Y:S01]  /*bd40*/  FMUL.FTZ R131, R179, R40.reuse ;  /* 0x00000028b3837220 */ /* 0x080fe20000410000 */
[----:B------:R-:W-:Y:S01]  /*bd50*/  UIMAD UR56, UR56, UR36, URZ ;  /* 0x00000024383872a4 */ /* 0x000fe2000f8e023f */
[----:B------:R-:W-:Y:S01]  /*bd60*/  FADD.FTZ R63, R63, R4 ;  /* 0x000000043f3f7221 */ /* 0x000fe20000010000 */
[----:B------:R-:W-:Y:S01]  /*bd70*/  UIADD3 UR45, UR58, UR45, URZ ;  /* 0x0000002d3a2d7290 */ /* 0x000fe2000fffe03f */
[-C--:B------:R-:W-:Y:S01]  /*bd80*/  FFMA.FTZ R233, R89, -R40.reuse, R233 ;  /* 0x8000002859e97223 */ /* 0x080fe200000100e9 */
[----:B------:R-:W-:Y:S01]  /*bd90*/  UIMAD UR55, UR51, UR37, UR56 ;  /* 0x00000025333772a4 */ /* 0x000fe2000f8e0238 */
[----:B------:R-:W-:Y:S01]  /*bda0*/  FMUL.FTZ R139, R139, R40 ;  /* 0x000000288b8b7220 */ /* 0x000fe20000410000 */
[----:B------:R-:W-:Y:S01]  /*bdb0*/  UIMAD.WIDE.U32 UR44, UR51, UR36, UR44 ;  /* 0x00000024332c72a5 */ /* 0x000fe2000f8e002c */
[C---:B------:R-:W-:Y:S01]  /*bdc0*/  FMUL.FTZ R4, R226.reuse, R131 ;  /* 0x00000083e2047220 */ /* 0x040fe20000410000 */
[----:B------:R-:W0:Y:S01]  /*bdd0*/  LDC.64 R2, c[0x0][0x380] ;  /* 0x0000e000ff027b82 */ /* 0x000e220000000a00 */
[----:B------:R-:W-:Y:S01]  /*bde0*/  FADD.FTZ R172, R163, R172 ;  /* 0x000000aca3ac7221 */ /* 0x000fe20000010000 */
[----:B------:R-:W-:Y:S01]  /*bdf0*/  UIADD3 UR55, UR55, UR45, URZ ;  /* 0x0000002d37377290 */ /* 0x000fe2000fffe03f */
[-C--:B------:R-:W-:Y:S01]  /*be00*/  FFMA.FTZ R176, R233, R139.reuse, -R4 ;  /* 0x0000008be9b07223 */ /* 0x080fe20000010804 */
[----:B------:R-:W-:Y:S01]  /*be10*/  ULEA UR56, UP0, UR44, UR38, 0x3 ;  /* 0x000000262c387291 */ /* 0x000fe2000f80183f */
[----:B------:R-:W-:Y:S01]  /*be20*/  FMUL.FTZ R174, R226, R139 ;  /* 0x0000008be2ae7220 */ /* 0x000fe20000410000 */
[----:B------:R-:W-:Y:S01]  /*be30*/  UIADD3 UR45, UR7, -UR14, URZ ;  /* 0x8000000e072d7290 */ /* 0x000fe2000fffe03f */
[-C--:B------:R-:W-:Y:S01]  /*be40*/  FMUL.FTZ R178, R141, R36.reuse ;  /* 0x000000248db27220 */ /* 0x080fe20000410000 */
[----:B------:R-:W-:Y:S01]  /*be50*/  ULEA.HI.X UR55, UR44, UR39, UR55, 0x3, UP0 ;  /* 0x000000272c377291 */ /* 0x000fe200080f1c37 */
[----:B------:R-:W-:Y:S01]  /*be60*/  FADD.FTZ R165, R172, R165 ;  /* 0x000000a5aca57221 */ /* 0x000fe20000010000 */
[----:B------:R-:W-:Y:S01]  /*be70*/  UIMAD UR44, UR45, -0x800, URZ ;  /* 0xfffff8002d2c78a4 */ /* 0x000fe2000f8e023f */
[----:B------:R-:W-:Y:S01]  /*be80*/  LEA R4, P1, R109, UR56, 0x2 ;  /* 0x000000386d047c11 */ /* 0x000fe2000f8210ff */
[----:B------:R-:W-:Y:S01]  /*be90*/  FFMA.FTZ R174, R131, R233, R174 ;  /* 0x000000e983ae7223 */ /* 0x000fe200000100ae */
[-C--:B------:R-:W-:Y:S01]  /*bea0*/  FFMA.FTZ R163, R88, -R36.reuse, R234 ;  /* 0x8000002458a37223 */ /* 0x080fe200000100ea */
[----:B------:R-:W-:Y:S01]  /*beb0*/  FMUL.FTZ R172, R177, R36 ;  /* 0x00000024b1ac7220 */ /* 0x000fe20000410000 */
[----:B------:R-:W-:Y:S01]  /*bec0*/  LEA.HI.X R5, R109, UR55, RZ, 0x2, P1 ;  /* 0x000000376d057c11 */ /* 0x000fe200088f14ff */
[----:B------:R-:W-:Y:S01]  /*bed0*/  FMUL.FTZ R61, R227, R178 ;  /* 0x000000b2e33d7220 */ /* 0x000fe20000410000 */
[----:B------:R-:W-:Y:S01]  /*bee0*/  MOV R139, UR44 ;  /* 0x0000002c008b7c02 */ /* 0x000fe20008000f00 */
[----:B------:R-:W-:Y:S01]  /*bef0*/  FADD.FTZ R63, R63, R174 ;  /* 0x000000ae3f3f7221 */ /* 0x000fe20000010000 */
[----:B------:R-:W-:Y:S01]  /*bf00*/  FMUL.FTZ R180, R227, R172 ;  /* 0x000000ace3b47220 */ /* 0x000fe20000410000 */
[----:B------:R-:W-:Y:S01]  /*bf10*/  FFMA.FTZ R174, R172, R163, R61 ;  /* 0x000000a3acae7223 */ /* 0x000fe2000001003d */
[----:B------:R-:W-:Y:S01]  /*bf20*/  FADD.FTZ R165, R165, R176 ;  /* 0x000000b0a5a57221 */ /* 0x000fe20000010000 */
[----:B------:R-:W-:-:S04]  /*bf30*/  IMAD.WIDE R4, R139, 0x4, R4 ;  /* 0x000000048b047825 */ /* 0x000fc800078e0204 */
[----:B------:R-:W-:Y:S01]  /*bf40*/  FMUL.FTZ R139, R202, R32 ;  /* 0x00000020ca8b7220 */ /* 0x000fe20000410000 */
[----:B------:R-:W-:Y:S01]  /*bf50*/  FFMA.FTZ R180, R163, R178, -R180 ;  /* 0x000000b2a3b47223 */ /* 0x000fe200000108b4 */
[----:B------:R-:W-:Y:S01]  /*bf60*/  FADD.FTZ R63, R63, R174 ;  /* 0x000000ae3f3f7221 */ /* 0x000fe20000010000 */
[-C--:B------:R-:W-:Y:S01]  /*bf70*/  FFMA.FTZ R174, R87, -R32.reuse, R235 ;  /* 0x8000002057ae7223 */ /* 0x080fe200000100eb */
[----:B------:R-:W-:Y:S01]  /*bf80*/  FMUL.FTZ R201, R201, R32 ;  /* 0x00000020c9c97220 */ /* 0x000fe20000410000 */
[----:B------:R-:W-:Y:S01]  /*bf90*/  FMUL.FTZ R61, R228, R139 ;  /* 0x0000008be43d7220 */ /* 0x000fe20000410000 */
[-C--:B------:R-:W-:Y:S01]  /*bfa0*/  FMUL.FTZ R176, R71, R28.reuse ;  /* 0x0000001c47b07220 */ /* 0x080fe20000410000 */
[----:B------:R-:W-:Y:S01]  /*bfb0*/  FADD.FTZ R165, R165, R180 ;  /* 0x000000b4a5a57221 */ /* 0x000fe20000010000 */
[----:B------:R-:W-:Y:S01]  /*bfc0*/  USHF.L.U64.HI UR45, UR5, 0x2, UR4 ;  /* 0x00000002052d7899 */ /* 0x000fe20008010204 */
[-C--:B------:R-:W-:Y:S01]  /*bfd0*/  FFMA.FTZ R141, R86, -R28.reuse, R236 ;  /* 0x8000001c568d7223 */ /* 0x080fe200000100ec */
[----:B------:R-:W-:Y:S01]  /*bfe0*/  FMUL.FTZ R182, R199, R28 ;  /* 0x0000001cc7b67220 */ /* 0x000fe20000410000 */
[----:B------:R-:W-:Y:S01]  /*bff0*/  FFMA.FTZ R180, R174, R201, -R61 ;  /* 0x000000c9aeb47223 */ /* 0x000fe2000001083d */
[C---:B------:R-:W-:Y:S01]  /*c000*/  FMUL.FTZ R184, R229.reuse, R176 ;  /* 0x000000b0e5b87220 */ /* 0x040fe20000410000 */
[----:B------:R-:W-:Y:S01]  /*c010*/  USHF.L.U32 UR44, UR5, 0x2, URZ ;  /* 0x00000002052c7899 */ /* 0x000fe2000800063f */
[-C--:B------:R-:W-:Y:S01]  /*c020*/  FMUL.FTZ R61, R229, R182.reuse ;  /* 0x000000b6e53d7220 */ /* 0x080fe20000410000 */
[----:B------:R-:W-:Y:S01]  /*c030*/  FADD.FTZ R165, R165, R180 ;  /* 0x000000b4a5a57221 */ /* 0x000fe20000010000 */
[----:B------:R-:W-:Y:S01]  /*c040*/  FFMA.FTZ R184, R141, R182, -R184 ;  /* 0x000000b68db87223 */ /* 0x000fe200000108b8 */
[----:B0-----:R-:W-:-:S02]  /*c050*/  IMAD R180, R2, UR45, RZ ;  /* 0x0000002d02b47c24 */ /* 0x001fc4000f8e02ff */
[----:B------:R-:W-:Y:S01]  /*c060*/  FMUL.FTZ R178, R228, R201 ;  /* 0x000000c9e4b27220 */ /* 0x000fe20000410000 */
[----:B------:R-:W-:Y:S01]  /*c070*/  ISETP.GE.AND P1, PT, R62, 0x41, PT ;  /* 0x000000413e00780c */ /* 0x000fe20003f26270 */
[----:B------:R-:W-:Y:S01]  /*c080*/  FADD.FTZ R184, R165, R184 ;  /* 0x000000b8a5b87221 */ /* 0x000fe20000010000 */
[----:B------:R-:W-:Y:S02]  /*c090*/  IMAD R165, R3, UR44, R180 ;  /* 0x0000002c03a57c24 */ /* 0x000fe4000f8e02b4 */
[----:B------:R-:W-:Y:S01]  /*c0a0*/  FFMA.FTZ R178, R139, R174, R178 ;  /* 0x000000ae8bb27223 */ /* 0x000fe200000100b2 */
[----:B------:R-:W-:Y:S01]  /*c0b0*/  IMAD.WIDE.U32 R2, R2, UR44, R4 ;  /* 0x0000002c02027c25 */ /* 0x000fe2000f8e0004 */
[----:B------:R-:W-:-:S03]  /*c0c0*/  IADD3 R4, R109, 0x40, RZ ;  /* 0x000000406d047810 */ /* 0x000fc60007ffe0ff */
[-C--:B------:R-:W-:Y:S01]  /*c0d0*/  FMUL.FTZ R5, R198, R24.reuse ;  /* 0x00000018c6057220 */ /* 0x080fe20000410000 */
[----:B------:R-:W-:Y:S01]  /*c0e0*/  FADD.FTZ R63, R63, R178 ;  /* 0x000000b23f3f7221 */ /* 0x000fe20000010000 */
[-C--:B------:R-:W-:Y:S01]  /*c0f0*/  FFMA.FTZ R237, R85, -R24.reuse, R237 ;  /* 0x8000001855ed7223 */ /* 0x080fe200000100ed */
[----:B------:R-:W-:Y:S01]  /*c100*/  LEA.HI.SX32 R180, R4, R109, 0x1b ;  /* 0x0000006d04b47211 */ /* 0x000fe200078fdaff */
[----:B------:R-:W-:Y:S01]  /*c110*/  FFMA.FTZ R4, R176, R141, R61 ;  /* 0x0000008db0047223 */ /* 0x000fe2000001003d */
[----:B------:R-:W-:Y:S01]  /*c120*/  FMUL.FTZ R197, R197, R24 ;  /* 0x00000018c5c57220 */ /* 0x000fe20000410000 */
[----:B------:R-:W-:Y:S01]  /*c130*/  FMUL.FTZ R178, R68, R5 ;  /* 0x0000000544b27220 */ /* 0x000fe20000410000 */
[----:B------:R-:W-:Y:S01]  /*c140*/  LEA R61, R180, R107, 0x2 ;  /* 0x0000006bb43d7211 */ /* 0x000fe200078e10ff */
[----:B------:R-:W-:Y:S01]  /*c150*/  BSSY B0, `(.L_x_7314) ;  /* 0x000000c000007945 */ /* 0x000fe20003800000 */
[----:B------:R-:W-:Y:S01]  /*c160*/  FADD.FTZ R129, R60, -R129 ;  /* 0x800000813c817221 */ /* 0x000fe20000010000 */
[----:B------:R-:W-:Y:S01]  /*c170*/  FFMA.FTZ R167, R237, R197, -R178 ;  /* 0x000000c5eda77223 */ /* 0x000fe200000108b2 */
[----:B------:R-:W-:Y:S01]  /*c180*/  FADD.FTZ R60, R63, R4 ;  /* 0x000000043f3c7221 */ /* 0x000fe20000010000 */
[----:B------:R-:W-:Y:S01]  /*c190*/  FADD.FTZ R110, R110, R247 ;  /* 0x000000f76e6e7221 */ /* 0x000fe20000010000 */
[----:B------:R-:W0:Y:S01]  /*c1a0*/  LDS R61, [R61+0x2200] ;  /* 0x002200003d3d7984 */ /* 0x000e220000000800 */
[----:B------:R-:W-:Y:S01]  /*c1b0*/  IADD3 R3, R3, R165, RZ ;  /* 0x000000a503037210 */ /* 0x000fe20007ffe0ff */
[----:B------:R-:W-:Y:S01]  /*c1c0*/  FADD.FTZ R4, R184, R167 ;  /* 0x000000a7b8047221 */ /* 0x000fe20000010000 */
[----:B------:R-:W-:-:S02]  /*c1d0*/  IADD3 R178, R109, 0x80, RZ ;  /* 0x000000806db27810 */ /* 0x000fc40007ffe0ff */
[----:B------:R-:W-:Y:S01]  /*c1e0*/  IADD3 R180, R109, 0xc0, RZ ;  /* 0x000000c06db47810 */ /* 0x000fe20007ffe0ff */
[----:B------:R-:W-:Y:S06]  /*c1f0*/  @!P1 BRA `(.L_x_7315) ;  /* 0x0000000000049947 */ /* 0x000fec0003800000 */
[----:B0-----:R1:W-:Y:S02]  /*c200*/  REDG.E.ADD.F32.FTZ.RN.STRONG.GPU desc[UR20][R2.64+-0x1f00], R61 ;  /* 0xffe1003d020079a6 */ /* 0x0013e4000c10f394 */
.L_x_7315:
[----:B------:R-:W-:Y:S05]  /*c210*/  BSYNC B0 ;  /* 0x0000000000007941 */ /* 0x000fea0003800000 */
.L_x_7314:
        /* <DEDUP_REMOVED lines=17> */
.L_x_7317:
[----:B------:R-:W-:Y:S05]  /*c330*/  BSYNC B0 ;  /* 0x0000000000007941 */ /* 0x000fea0003800000 */
.L_x_7316:
[----:B01----:R0:W1:Y:S01]  /*c340*/  LDS R61, [R180+0x2400] ;  /* 0x00240000b43d7984 */ /* 0x0030620000000800 */
[----:B------:R-:W-:Y:S01]  /*c350*/  BSSY B0, `(.L_x_7318) ;  /* 0x0000006000007945 */ /* 0x000fe20003800000 */
[----:B------:R-:W-:Y:S02]  /*c360*/  IADD3 R178, R109, 0x180, RZ ;  /* 0x000001806db27810 */ /* 0x000fe40007ffe0ff */
[----:B------:R-:W-:Y:S02]  /*c370*/  LEA.HI.SX32 R184, R184, R109, 0x1b ;  /* 0x0000006db8b87211 */ /* 0x000fe400078fdaff */
[----:B------:R-:W-:Y:S01]  /*c380*/  LEA R182, R182, R107, 0x2 ;  /* 0x0000006bb6b67211 */ /* 0x000fe200078e10ff */
[----:B------:R-:W-:Y:S06]  /*c390*/  @!P1 BRA `(.L_x_7319) ;  /* 0x0000000000049947 */ /* 0x000fec0003800000 */
[----:B-1----:R2:W-:Y:S02]  /*c3a0*/  REDG.E.ADD.F32.FTZ.RN.STRONG.GPU desc[UR20][R2.64+-0x1d00], R61 ;  /* 0xffe3003d020079a6 */ /* 0x0025e4000c10f394 */
.L_x_7319:
[----:B------:R-:W-:Y:S05]  /*c3b0*/  BSYNC B0 ;  /* 0x0000000000007941 */ /* 0x000fea0003800000 */
.L_x_7318:
[----:B-12---:R1:W2:Y:S01]  /*c3c0*/  LDS R61, [R182+0x2500] ;  /* 0x00250000b63d7984 */ /* 0x0062a20000000800 */
[----:B------:R-:W-:Y:S01]  /*c3d0*/  BSSY B0, `(.L_x_7320) ;  /* 0x0000006000007945 */ /* 0x000fe20003800000 */
[----:B0-----:R-:W-:Y:S02]  /*c3e0*/  IADD3 R180, R109, 0x1c0, RZ ;  /* 0x000001c06db47810 */ /* 0x001fe40007ffe0ff */
[----:B------:R-:W-:Y:S02]  /*c3f0*/  LEA.HI.SX32 R178, R178, R109, 0x1b ;  /* 0x0000006db2b27211 */ /* 0x000fe400078fdaff */
[----:B------:R-:W-:Y:S01]  /*c400*/  LEA R184, R184, R107, 0x2 ;  /* 0x0000006bb8b87211 */ /* 0x000fe200078e10ff */
[----:B------:R-:W-:Y:S06]  /*c410*/  @!P2 BRA `(.L_x_7321) ;  /* 0x000000000004a947 */ /* 0x000fec0003800000 */
[----:B--2---:R0:W-:Y:S02]  /*c420*/  REDG.E.ADD.F32.FTZ.RN.STRONG.GPU desc[UR20][R2.64+-0x1c00], R61 ;  /* 0xffe4003d020079a6 */ /* 0x0041e4000c10f394 */
.L_x_7321:
[----:B------:R-:W-:Y:S05]  /*c430*/  BSYNC B0 ;  /* 0x0000000000007941 */ /* 0x000fea0003800000 */
.L_x_7320:
[----:B0-2---:R0:W2:Y:S01]  /*c440*/  LDS R61, [R184+0x2600] ;  /* 0x00260000b83d7984 */ /* 0x0050a20000000800 */
[----:B------:R-:W-:Y:S01]  /*c450*/  BSSY B0, `(.L_x_7322) ;  /* 0x0000005000007945 */ /* 0x000fe20003800000 */
[----:B------:R-:W-:Y:S02]  /*c460*/  LEA.HI.SX32 R180, R180, R109, 0x1b ;  /* 0x0000006db4b47211 */ /* 0x000fe400078fdaff */
[----:B------:R-:W-:Y:S01]  /*c470*/  LEA R178, R178, R107, 0x2 ;  /* 0x0000006bb2b27211 */ /* 0x000fe200078e10ff */
[----:B------:R-:W-:Y:S06]  /*c480*/  @!P3 BRA `(.L_x_7323) ;  /* 0x000000000004b947 */ /* 0x000fec0003800000 */
[----:B--2---:R3:W-:Y:S02]  /*c490*/  REDG.E.ADD.F32.FTZ.RN.STRONG.GPU desc[UR20][R2.64+-0x1b00], R61 ;  /* 0xffe5003d020079a6 */ /* 0x0047e4000c10f394 */
.L_x_7323:
[----:B------:R-:W-:Y:S05]  /*c4a0*/  BSYNC B0 ;  /* 0x0000000000007941 */ /* 0x000fea0003800000 */
.L_x_7322:
[----:B--23--:R2:W3:Y:S01]  /*c4b0*/  LDS R61, [R178+0x2700] ;  /* 0x00270000b23d7984 */ /* 0x00c4e20000000800 */
[----:B------:R-:W-:Y:S01]  /*c4c0*/  BSSY B0, `(.L_x_7324) ;  /* 0x0000004000007945 */ /* 0x000fe20003800000 */
[----:B------:R-:W-:-:S03]  /*c4d0*/  LEA R63, R180, R107, 0x2 ;  /* 0x0000006bb43f7211 */ /* 0x000fc600078e10ff */
[----:B------:R-:W-:Y:S05]  /*c4e0*/  @!P4 BRA `(.L_x_7325) ;  /* 0x000000000004c947 */ /* 0x000fea0003800000 */
[----:B---3--:R4:W-:Y:S02]  /*c4f0*/  REDG.E.ADD.F32.FTZ.RN.STRONG.GPU desc[UR20][R2.64+-0x1a00], R61 ;  /* 0xffe6003d020079a6 */ /* 0x0089e4000c10f394 */
.L_x_7325:
[----:B------:R-:W-:Y:S05]  /*c500*/  BSYNC B0 ;  /* 0x0000000000007941 */ /* 0x000fea0003800000 */
.L_x_7324:
[----:B---34-:R3:W4:Y:S01]  /*c510*/  LDS R61, [R63+0x2800] ;  /* 0x002800003f3d7984 */ /* 0x0187220000000800 */
[----:B------:R-:W-:Y:S01]  /*c520*/  BSSY B0, `(.L_x_7326) ;  /* 0x0000005000007945 */ /* 0x000fe20003800000 */
[C---:B--2---:R-:W-:Y:S02]  /*c530*/  IADD3 R178, R109.reuse, 0x200, RZ ;  /* 0x000002006db27810 */ /* 0x044fe40007ffe0ff */
[----:B------:R-:W-:Y:S01]  /*c540*/  IADD3 R180, R109, 0x240, RZ ;  /* 0x000002406db47810 */ /* 0x000fe20007ffe0ff */
[----:B------:R-:W-:Y:S06]  /*c550*/  @!P5 BRA `(.L_x_7327) ;  /* 0x000000000004d947 */ /* 0x000fec0003800000 */
[----:B----4-:R2:W-:Y:S02]  /*c560*/  REDG.E.ADD.F32.FTZ.RN.STRONG.GPU desc[UR20][R2.64+-0x1900], R61 ;  /* 0xffe7003d020079a6 */ /* 0x0105e4000c10f394 */
.L_x_7327:
[----:B------:R-:W-:Y:S05]  /*c570*/  BSYNC B0 ;  /* 0x0000000000007941 */ /* 0x000fea0003800000 */
.L_x_7326:
        /* <DEDUP_REMOVED lines=17> */
.L_x_7329:
[----:B------:R-:W-:Y:S05]  /*c690*/  BSYNC B0 ;  /* 0x0000000000007941 */ /* 0x000fea0003800000 */
.L_x_7328:
[----:B01----:R0:W1:Y:S01]  /*c6a0*/  LDS R61, [R180+0x2a00] ;  /* 0x002a0000b43d7984 */ /* 0x0030620000000800 */
[----:B------:R-:W-:Y:S01]  /*c6b0*/  BSSY B0, `(.L_x_7330) ;  /* 0x0000006000007945 */ /* 0x000fe20003800000 */
[----:B------:R-:W-:Y:S02]  /*c6c0*/  IADD3 R178, R109, 0x300, RZ ;  /* 0x000003006db27810 */ /* 0x000fe40007ffe0ff */
[----:B------:R-:W-:Y:S02]  /*c6d0*/  LEA.HI.SX32 R184, R184, R109, 0x1b ;  /* 0x0000006db8b87211 */ /* 0x000fe400078fdaff */
[----:B------:R-:W-:Y:S01]  /*c6e0*/  LEA R182, R182, R107, 0x2 ;  /* 0x0000006bb6b67211 */ /* 0x000fe200078e10ff */
[----:B------:R-:W-:Y:S06]  /*c6f0*/  @!P1 BRA `(.L_x_7331) ;  /* 0x0000000000049947 */ /* 0x000fec0003800000 */
[----:B-1----:R2:W-:Y:S02]  /*c700*/  REDG.E.ADD.F32.FTZ.RN.STRONG.GPU desc[UR20][R2.64+-0x1700], R61 ;  /* 0xffe9003d020079a6 */ /* 0x0025e4000c10f394 */
.L_x_7331:
[----:B------:R-:W-:Y:S05]  /*c710*/  BSYNC B0 ;  /* 0x0000000000007941 */ /* 0x000fea0003800000 */
.L_x_7330:
[----:B-12---:R1:W2:Y:S01]  /*c720*/  LDS R61, [R182+0x2b00] ;  /* 0x002b0000b63d7984 */ /* 0x0062a20000000800 */
[----:B------:R-:W-:Y:S01]  /*c730*/  BSSY B0, `(.L_x_7332) ;  /* 0x0000006000007945 */ /* 0x000fe20003800000 */
[----:B0-----:R-:W-:Y:S02]  /*c740*/  IADD3 R180, R109, 0x340, RZ ;  /* 0x000003406db47810 */ /* 0x001fe40007ffe0ff */
[----:B------:R-:W-:Y:S02]  /*c750*/  LEA.HI.SX32 R178, R178, R109, 0x1b ;  /* 0x0000006db2b27211 */ /* 0x000fe400078fdaff */
[----:B------:R-:W-:Y:S01]  /*c760*/  LEA R184, R184, R107, 0x2 ;  /* 0x0000006bb8b87211 */ /* 0x000fe200078e10ff */
[----:B------:R-:W-:Y:S06]  /*c770*/  @!P2 BRA `(.L_x_7333) ;  /* 0x000000000004a947 */ /* 0x000fec0003800000 */
[----:B--2---:R0:W-:Y:S02]  /*c780*/  REDG.E.ADD.F32.FTZ.RN.STRONG.GPU desc[UR20][R2.64+-0x1600], R61 ;  /* 0xffea003d020079a6 */ /* 0x0041e4000c10f394 */
.L_x_7333:
[----:B------:R-:W-:Y:S05]  /*c790*/  BSYNC B0 ;  /* 0x0000000000007941 */ /* 0x000fea0003800000 */
.L_x_7332:
[----:B0-2---:R0:W2:Y:S01]  /*c7a0*/  LDS R61, [R184+0x2c00] ;  /* 0x002c0000b83d7984 */ /* 0x0050a20000000800 */
[----:B------:R-:W-:Y:S01]  /*c7b0*/  BSSY B0, `(.L_x_7334) ;  /* 0x0000005000007945 */ /* 0x000fe20003800000 */
[----:B------:R-:W-:Y:S02]  /*c7c0*/  LEA.HI.SX32 R180, R180, R109, 0x1b ;  /* 0x0000006db4b47211 */ /* 0x000fe400078fdaff */
[----:B------:R-:W-:Y:S01]  /*c7d0*/  LEA R178, R178, R107, 0x2 ;  /* 0x0000006bb2b27211 */ /* 0x000fe200078e10ff */
[----:B------:R-:W-:Y:S06]  /*c7e0*/  @!P3 BRA `(.L_x_7335) ;  /* 0x000000000004b947 */ /* 0x000fec0003800000 */
[----:B--2---:R4:W-:Y:S02]  /*c7f0*/  REDG.E.ADD.F32.FTZ.RN.STRONG.GPU desc[UR20][R2.64+-0x1500], R61 ;  /* 0xffeb003d020079a6 */ /* 0x0049e4000c10f394 */
.L_x_7335:
[----:B------:R-:W-:Y:S05]  /*c800*/  BSYNC B0 ;  /* 0x0000000000007941 */ /* 0x000fea0003800000 */
.L_x_7334:
[----:B--2-4-:R2:W4:Y:S01]  /*c810*/  LDS R61, [R178+0x2d00] ;  /* 0x002d0000b23d7984 */ /* 0x0145220000000800 */
[----:B------:R-:W-:Y:S01]  /*c820*/  BSSY B0, `(.L_x_7336) ;  /* 0x0000004000007945 */ /* 0x000fe20003800000 */
[----:B---3--:R-:W-:-:S03]  /*c830*/  LEA R63, R180, R107, 0x2 ;  /* 0x0000006bb43f7211 */ /* 0x008fc600078e10ff */
[----:B------:R-:W-:Y:S05]  /*c840*/  @!P4 BRA `(.L_x_7337) ;  /* 0x000000000004c947 */ /* 0x000fea0003800000 */
[----:B----4-:R3:W-:Y:S02]  /*c850*/  REDG.E.ADD.F32.FTZ.RN.STRONG.GPU desc[UR20][R2.64+-0x1400], R61 ;  /* 0xffec003d020079a6 */ /* 0x0107e4000c10f394 */
.L_x_7337:
[----:B------:R-:W-:Y:S05]  /*c860*/  BSYNC B0 ;  /* 0x0000000000007941 */ /* 0x000fea0003800000 */
.L_x_7336:
[----:B---34-:R3:W4:Y:S01]  /*c870*/  LDS R61, [R63+0x2e00] ;  /* 0x002e00003f3d7984 */ /* 0x0187220000000800 */
[----:B------:R-:W-:Y:S01]  /*c880*/  BSSY B0, `(.L_x_7338) ;  /* 0x0000005000007945 */ /* 0x000fe20003800000 */
[C---:B--2---:R-:W-:Y:S02]  /*c890*/  IADD3 R178, R109.reuse, 0x380, RZ ;  /* 0x000003806db27810 */ /* 0x044fe40007ffe0ff */
[----:B------:R-:W-:Y:S01]  /*c8a0*/  IADD3 R180, R109, 0x3c0, RZ ;  /* 0x000003c06db47810 */ /* 0x000fe20007ffe0ff */
[----:B------:R-:W-:Y:S06]  /*c8b0*/  @!P5 BRA `(.L_x_7339) ;  /* 0x000000000004d947 */ /* 0x000fec0003800000 */
[----:B----4-:R2:W-:Y:S02]  /*c8c0*/  REDG.E.ADD.F32.FTZ.RN.STRONG.GPU desc[UR20][R2.64+-0x1300], R61 ;  /* 0xffed003d020079a6 */ /* 0x0105e4000c10f394 */
.L_x_7339:
[----:B------:R-:W-:Y:S05]  /*c8d0*/  BSYNC B0 ;  /* 0x0000000000007941 */ /* 0x000fea0003800000 */
.L_x_7338:
        /* <DEDUP_REMOVED lines=17> */
.L_x_7341:
[----:B------:R-:W-:Y:S05]  /*c9f0*/  BSYNC B0 ;  /* 0x0000000000007941 */ /* 0x000fea0003800000 */
.L_x_7340:
[----:B01----:R0:W1:Y:S01]  /*ca00*/  LDS R61, [R180+0x3000] ;  /* 0x00300000b43d7984 */ /* 0x0030620000000800 */
[----:B------:R-:W-:Y:S01]  /*ca10*/  BSSY B0, `(.L_x_7342) ;  /* 0x0000006000007945 */ /* 0x000fe20003800000 */
[----:B------:R-:W-:Y:S02]  /*ca20*/  IADD3 R178, R109, 0x480, RZ ;  /* 0x000004806db27810 */ /* 0x000fe40007ffe0ff */
[----:B------:R-:W-:Y:S02]  /*ca30*/  LEA.HI.SX32 R184, R184, R109, 0x1b ;  /* 0x0000006db8b87211 */ /* 0x000fe400078fdaff */
[----:B------:R-:W-:Y:S01]  /*ca40*/  LEA R182, R182, R107, 0x2 ;  /* 0x0000006bb6b67211 */ /* 0x000fe200078e10ff */
[----:B------:R-:W-:Y:S06]  /*ca50*/  @!P1 BRA `(.L_x_7343) ;  /* 0x0000000000049947 */ /* 0x000fec0003800000 */
[----:B-1----:R2:W-:Y:S02]  /*ca60*/  REDG.E.ADD.F32.FTZ.RN.STRONG.GPU desc[UR20][R2.64+-0x1100], R61 ;  /* 0xffef003d020079a6 */ /* 0x0025e4000c10f394 */
.L_x_7343:
[----:B------:R-:W-:Y:S05]  /*ca70*/  BSYNC B0 ;  /* 0x0000000000007941 */ /* 0x000fea0003800000 */
.L_x_7342:
[----:B-12---:R1:W2:Y:S01]  /*ca80*/  LDS R61, [R182+0x3100] ;  /* 0x00310000b63d7984 */ /* 0x0062a20000000800 */
[----:B------:R-:W-:Y:S01]  /*ca90*/  BSSY B0, `(.L_x_7344) ;  /* 0x0000006000007945 */ /* 0x000fe20003800000 */
[----:B0-----:R-:W-:Y:S02]  /*caa0*/  IADD3 R180, R109, 0x4c0, RZ ;  /* 0x000004c06db47810 */ /* 0x001fe40007ffe0ff */
[----:B------:R-:W-:Y:S02]  /*cab0*/  LEA.HI.SX32 R178, R178, R109, 0x1b ;  /* 0x0000006db2b27211 */ /* 0x000fe400078fdaff */
[----:B------:R-:W-:Y:S01]  /*cac0*/  LEA R184, R184, R107, 0x2 ;  /* 0x0000006bb8b87211 */ /* 0x000fe200078e10ff */
[----:B------:R-:W-:Y:S06]  /*cad0*/  @!P2 BRA `(.L_x_7345) ;  /* 0x000000000004a947 */ /* 0x000fec0003800000 */
[----:B--2---:R0:W-:Y:S02]  /*cae0*/  REDG.E.ADD.F32.FTZ.RN.STRONG.GPU desc[UR20][R2.64+-0x1000], R61 ;  /* 0xfff0003d020079a6 */ /* 0x0041e4000c10f394 */
.L_x_7345:
[----:B------:R-:W-:Y:S05]  /*caf0*/  BSYNC B0 ;  /* 0x0000000000007941 */ /* 0x000fea0003800000 */
.L_x_7344:
[----:B0-2---:R0:W2:Y:S01]  /*cb00*/  LDS R61, [R184+0x3200] ;  /* 0x00320000b83d7984 */ /* 0x0050a20000000800 */
[----:B------:R-:W-:Y:S01]  /*cb10*/  BSSY B0, `(.L_x_7346) ;  /* 0x0000005000007945 */ /* 0x000fe20003800000 */
[----:B------:R-:W-:Y:S02]  /*cb20*/  LEA.HI.SX32 R180, R180, R109, 0x1b ;  /* 0x0000006db4b47211 */ /* 0x000fe400078fdaff */
[----:B------:R-:W-:Y:S01]  /*cb30*/  LEA R178, R178, R107, 0x2 ;  /* 0x0000006bb2b27211 */ /* 0x000fe200078e10ff */
[----:B------:R-:W-:Y:S06]  /*cb40*/  @!P3 BRA `(.L_x_7347) ;  /* 0x000000000004b947 */ /* 0x000fec0003800000 */
[----:B--2---:R4:W-:Y:S02]  /*cb50*/  REDG.E.ADD.F32.FTZ.RN.STRONG.GPU desc[UR20][R2.64+-0xf00], R61 ;  /* 0xfff1003d020079a6 */ /* 0x0049e4000c10f394 */
.L_x_7347:
[----:B------:R-:W-:Y:S05]  /*cb60*/  BSYNC B0 ;  /* 0x0000000000007941 */ /* 0x000fea0003800000 */
.L_x_7346:
[----:B--2-4-:R2:W4:Y:S01]  /*cb70*/  LDS R61, [R178+0x3300] ;  /* 0x00330000b23d7984 */ /* 0x0145220000000800 */
[----:B------:R-:W-:Y:S01]  /*cb80*/  BSSY B0, `(.L_x_7348) ;  /* 0x0000004000007945 */ /* 0x000fe20003800000 */
[----:B---3--:R-:W-:-:S03]  /*cb90*/  LEA R63, R180, R107, 0x2 ;  /* 0x0000006bb43f7211 */ /* 0x008fc600078e10ff */
[----:B------:R-:W-:Y:S05]  /*cba0*/  @!P4 BRA `(.L_x_7349) ;  /* 0x000000000004c947 */ /* 0x000fea0003800000 */
[----:B----4-:R3:W-:Y:S02]  /*cbb0*/  REDG.E.ADD.F32.FTZ.RN.STRONG.GPU desc[UR20][R2.64+-0xe00], R61 ;  /* 0xfff2003d020079a6 */ /* 0x0107e4000c10f394 */
.L_x_7349:
[----:B------:R-:W-:Y:S05]  /*cbc0*/  BSYNC B0 ;  /* 0x0000000000007941 */ /* 0x000fea0003800000 */
.L_x_7348:
[----:B---34-:R3:W4:Y:S01]  /*cbd0*/  LDS R61, [R63+0x3400] ;  /* 0x003400003f3d7984 */ /* 0x0187220000000800 */
[----:B------:R-:W-:Y:S01]  /*cbe0*/  BSSY B0, `(.L_x_7350) ;  /* 0x0000005000007945 */ /* 0x000fe20003800000 */
[C---:B--2---:R-:W-:Y:S02]  /*cbf0*/  IADD3 R178, R109.reuse, 0x500, RZ ;  /* 0x000005006db27810 */ /* 0x044fe40007ffe0ff */
[----:B------:R-:W-:Y:S01]  /*cc00*/  IADD3 R180, R109, 0x540, RZ ;  /* 0x000005406db47810 */ /* 0x000fe20007ffe0ff */
[----:B------:R-:W-:Y:S06]  /*cc10*/  @!P5 BRA `(.L_x_7351) ;  /* 0x000000000004d947 */ /* 0x000fec0003800000 */
[----:B----4-:R2:W-:Y:S02]  /*cc20*/  REDG.E.ADD.F32.FTZ.RN.STRONG.GPU desc[UR20][R2.64+-0xd00], R61 ;  /* 0xfff3003d020079a6 */ /* 0x0105e4000c10f394 */
.L_x_7351:
[----:B------:R-:W-:Y:S05]  /*cc30*/  BSYNC B0 ;  /* 0x0000000000007941 */ /* 0x000fea0003800000 */
.L_x_7350:
        /* <DEDUP_REMOVED lines=17> */
.L_x_7353:
[----:B------:R-:W-:Y:S05]  /*cd50*/  BSYNC B0 ;  /* 0x0000000000007941 */ /* 0x000fea0003800000 */
.L_x_7352:
[----:B01----:R0:W1:Y:S01]  /*cd60*/  LDS R61, [R180+0x3600] ;  /* 0x00360000b43d7984 */ /* 0x0030620000000800 */
[----:B------:R-:W-:Y:S01]  /*cd70*/  BSSY B0, `(.L_x_7354) ;  /* 0x0000006000007945 */ /* 0x000fe20003800000 */
[----:B------:R-:W-:Y:S02]  /*cd80*/  IADD3 R178, R109, 0x600, RZ ;  /* 0x000006006db27810 */ /* 0x000fe40007ffe0ff */
[----:B------:R-:W-:Y:S02]  /*cd90*/  LEA.HI.SX32 R184, R184, R109, 0x1b ;  /* 0x0000006db8b87211 */ /* 0x000fe400078fdaff */
[----:B------:R-:W-:Y:S01]  /*cda0*/  LEA R182, R182, R107, 0x2 ;  /* 0x0000006bb6b67211 */ /* 0x000fe200078e10ff */
[----:B------:R-:W-:Y:S06]  /*cdb0*/  @!P1 BRA `(.L_x_7355) ;  /* 0x0000000000049947 */ /* 0x000fec0003800000 */
[----:B-1----:R2:W-:Y:S02]  /*cdc0*/  REDG.E.ADD.F32.FTZ.RN.STRONG.GPU desc[UR20][R2.64+-0xb00], R61 ;  /* 0xfff5003d020079a6 */ /* 0x0025e4000c10f394 */
.L_x_7355:
[----:B------:R-:W-:Y:S05]  /*cdd0*/  BSYNC B0 ;  /* 0x0000000000007941 */ /* 0x000fea0003800000 */
.L_x_7354:
[----:B-12---:R1:W2:Y:S01]  /*cde0*/  LDS R61, [R182+0x3700] ;  /* 0x00370000b63d7984 */ /* 0x0062a20000000800 */
[----:B------:R-:W-:Y:S01]  /*cdf0*/  BSSY B0, `(.L_x_7356) ;  /* 0x0000006000007945 */ /* 0x000fe20003800000 */
[----:B0-----:R-:W-:Y:S02]  /*ce00*/  IADD3 R180, R109, 0x640, RZ ;  /* 0x000006406db47810 */ /* 0x001fe40007ffe0ff */
[----:B------:R-:W-:Y:S02]  /*ce10*/  LEA.HI.SX32 R178, R178, R109, 0x1b ;  /* 0x0000006db2b27211 */ /* 0x000fe400078fdaff */
[----:B------:R-:W-:Y:S01]  /*ce20*/  LEA R184, R184, R107, 0x2 ;  /* 0x0000006bb8b87211 */ /* 0x000fe200078e10ff */
[----:B------:R-:W-:Y:S06]  /*ce30*/  @!P2 BRA `(.L_x_7357) ;  /* 0x000000000004a947 */ /* 0x000fec0003800000 */
[----:B--2---:R0:W-:Y:S02]  /*ce40*/  REDG.E.ADD.F32.FTZ.RN.STRONG.GPU desc[UR20][R2.64+-0xa00], R61 ;  /* 0xfff6003d020079a6 */ /* 0x0041e4000c10f394 */
.L_x_7357:
[----:B------:R-:W-:Y:S05]  /*ce50*/  BSYNC B0 ;  /* 0x0000000000007941 */ /* 0x000fea0003800000 */
.L_x_7356:
[----:B0-2---:R0:W2:Y:S01]  /*ce60*/  LDS R61, [R184+0x3800] ;  /* 0x00380000b83d7984 */ /* 0x0050a20000000800 */
[----:B------:R-:W-:Y:S01]  /*ce70*/  BSSY B0, `(.L_x_7358) ;  /* 0x0000005000007945 */ /* 0x000fe20003800000 */
[----:B------:R-:W-:Y:S02]  /*ce80*/  LEA.HI.SX32 R180, R180, R109, 0x1b ;  /* 0x0000006db4b47211 */ /* 0x000fe400078fdaff */
[----:B------:R-:W-:Y:S01]  /*ce90*/  LEA R178, R178, R107, 0x2 ;  /* 0x0000006bb2b27211 */ /* 0x000fe200078e10ff */
[----:B------:R-:W-:Y:S06]  /*cea0*/  @!P3 BRA `(.L_x_7359) ;  /* 0x000000000004b947 */ /* 0x000fec0003800000 */
[----:B--2---:R4:W-:Y:S02]  /*ceb0*/  REDG.E.ADD.F32.FTZ.RN.STRONG.GPU desc[UR20][R2.64+-0x900], R61 ;  /* 0xfff7003d020079a6 */ /* 0x0049e4000c10f394 */
.L_x_7359:
[----:B------:R-:W-:Y:S05]  /*cec0*/  BSYNC B0 ;  /* 0x0000000000007941 */ /* 0x000fea0003800000 */
.L_x_7358:
[----:B--2-4-:R2:W4:Y:S01]  /*ced0*/  LDS R61, [R178+0x3900] ;  /* 0x00390000b23d7984 */ /* 0x0145220000000800 */
[----:B------:R-:W-:Y:S01]  /*cee0*/  BSSY B0, `(.L_x_7360) ;  /* 0x0000004000007945 */ /* 0x000fe20003800000 */
[----:B---3--:R-:W-:-:S03]  /*cef0*/  LEA R63, R180, R107, 0x2 ;  /* 0x0000006bb43f7211 */ /* 0x008fc600078e10ff */
[----:B------:R-:W-:Y:S05]  /*cf00*/  @!P4 BRA `(.L_x_7361) ;  /* 0x000000000004c947 */ /* 0x000fea0003800000 */
[----:B----4-:R3:W-:Y:S02]  /*cf10*/  REDG.E.ADD.F32.FTZ.RN.STRONG.GPU desc[UR20][R2.64+-0x800], R61 ;  /* 0xfff8003d020079a6 */ /* 0x0107e4000c10f394 */
.L_x_7361:
[----:B------:R-:W-:Y:S05]  /*cf20*/  BSYNC B0 ;  /* 0x0000000000007941 */ /* 0x000fea0003800000 */
.L_x_7360:
[----:B---34-:R3:W4:Y:S01]  /*cf30*/  LDS R61, [R63+0x3a00] ;  /* 0x003a00003f3d7984 */ /* 0x0187220000000800 */
[----:B------:R-:W-:Y:S01]  /*cf40*/  BSSY B0, `(.L_x_7362) ;  /* 0x0000005000007945 */ /* 0x000fe20003800000 */
[C---:B--2---:R-:W-:Y:S02]  /*cf50*/  IADD3 R178, R109.reuse, 0x680, RZ ;  /* 0x000006806db27810 */ /* 0x044fe40007ffe0ff */
[----:B------:R-:W-:Y:S01]  /*cf60*/  IADD3 R180, R109, 0x6c0, RZ ;  /* 0x000006c06db47810 */ /* 0x000fe20007ffe0ff */
[----:B------:R-:W-:Y:S06]  /*cf70*/  @!P5 BRA `(.L_x_7363) ;  /* 0x000000000004d947 */ /* 0x000fec0003800000 */
[----:B----4-:R2:W-:Y:S02]  /*cf80*/  REDG.E.ADD.F32.FTZ.RN.STRONG.GPU desc[UR20][R2.64+-0x700], R61 ;  /* 0xfff9003d020079a6 */ /* 0x0105e4000c10f394 */
.L_x_7363:
[----:B------:R-:W-:Y:S05]  /*cf90*/  BSYNC B0 ;  /* 0x0000000000007941 */ /* 0x000fea0003800000 */
.L_x_7362:
        /* <DEDUP_REMOVED lines=17> */
.L_x_7365:
[----:B------:R-:W-:Y:S05]  /*d0b0*/  BSYNC B0 ;  /* 0x0000000000007941 */ /* 0x000fea0003800000 */
.L_x_7364:
[----:B01----:R0:W1:Y:S01]  /*d0c0*/  LDS R61, [R180+0x3c00] ;  /* 0x003c0000b43d7984 */ /* 0x0030620000000800 */
[----:B------:R-:W-:Y:S01]  /*d0d0*/  BSSY B0, `(.L_x_7366) ;  /* 0x0000006000007945 */ /* 0x000fe20003800000 */
[----:B------:R-:W-:Y:S02]  /*d0e0*/  IADD3 R62, R109, 0x780, RZ ;  /* 0x000007806d3e7810 */ /* 0x000fe40007ffe0ff */
[----:B------:R-:W-:Y:S02]  /*d0f0*/  LEA.HI.SX32 R184, R184, R109, 0x1b ;  /* 0x0000006db8b87211 */ /* 0x000fe400078fdaff */
[----:B------:R-:W-:Y:S01]  /*d100*/  LEA R182, R182, R107, 0x2 ;  /* 0x0000006bb6b67211 */ /* 0x000fe200078e10ff */
[----:B------:R-:W-:Y:S06]  /*d110*/  @!P1 BRA `(.L_x_7367) ;  /* 0x0000000000049947 */ /* 0x000fec0003800000 */
[----:B-1----:R2:W-:Y:S02]  /*d120*/  REDG.E.ADD.F32.FTZ.RN.STRONG.GPU desc[UR20][R2.64+-0x500], R61 ;  /* 0xfffb003d020079a6 */ /* 0x0025e4000c10f394 */
.L_x_7367:
[----:B------:R-:W-:Y:S05]  /*d130*/  BSYNC B0 ;  /* 0x0000000000007941 */ /* 0x000fea0003800000 */
.L_x_7366:
[----:B-12---:R1:W2:Y:S01]  /*d140*/  LDS R61, [R182+0x3d00] ;  /* 0x003d0000b63d7984 */ /* 0x0062a20000000800 */
[----:B------:R-:W-:Y:S01]  /*d150*/  BSSY B0, `(.L_x_7368) ;  /* 0x0000006000007945 */ /* 0x000fe20003800000 */
[----:B------:R-:W-:Y:S02]  /*d160*/  IADD3 R178, R109, 0x7c0, RZ ;  /* 0x000007c06db27810 */ /* 0x000fe40007ffe0ff */
[----:B------:R-:W-:Y:S02]  /*d170*/  LEA.HI.SX32 R62, R62, R109, 0x1b ;  /* 0x0000006d3e3e7211 */ /* 0x000fe400078fdaff */
[----:B------:R-:W-:Y:S01]  /*d180*/  LEA R184, R184, R107, 0x2 ;  /* 0x0000006bb8b87211 */ /* 0x000fe200078e10ff */
[----:B------:R-:W-:Y:S06]  /*d190*/  @!P2 BRA `(.L_x_7369) ;  /* 0x000000000004a947 */ /* 0x000fec0003800000 */
[----:B--2---:R4:W-:Y:S02]  /*d1a0*/  REDG.E.ADD.F32.FTZ.RN.STRONG.GPU desc[UR20][R2.64+-0x400], R61 ;  /* 0xfffc003d020079a6 */ /* 0x0049e4000c10f394 */
.L_x_7369:
[----:B------:R-:W-:Y:S05]  /*d1b0*/  BSYNC B0 ;  /* 0x0000000000007941 */ /* 0x000fea0003800000 */
.L_x_7368:
[----:B--2-4-:R2:W4:Y:S01]  /*d1c0*/  LDS R61, [R184+0x3e00] ;  /* 0x003e0000b83d7984 */ /* 0x0145220000000800 */
[----:B------:R-:W-:Y:S01]  /*d1d0*/  BSSY B0, `(.L_x_7370) ;  /* 0x0000006000007945 */ /* 0x000fe20003800000 */
[----:B---3--:R-:W-:Y:S01]  /*d1e0*/  LEA R63, R62, R107, 0x2 ;  /* 0x0000006b3e3f7211 */ /* 0x008fe200078e10ff */
[----:B------:R-:W-:Y:S01]  /*d1f0*/  FMUL.FTZ R62, R68, R197 ;  /* 0x000000c5443e7220 */ /* 0x000fe20000410000 */
[----:B------:R-:W-:Y:S01]  /*d200*/  LEA.HI.SX32 R178, R178, R109, 0x1b ;  /* 0x0000006db2b27211 */ /* 0x000fe200078fdaff */
[----:B------:R-:W-:Y:S06]  /*d210*/  @!P3 BRA `(.L_x_7371) ;  /* 0x000000000004b947 */ /* 0x000fec0003800000 */
[----:B----4-:R3:W-:Y:S02]  /*d220*/  REDG.E.ADD.F32.FTZ.RN.STRONG.GPU desc[UR20][R2.64+-0x300], R61 ;  /* 0xfffd003d020079a6 */ /* 0x0107e4000c10f394 */
.L_x_7371:
[----:B------:R-:W-:Y:S05]  /*d230*/  BSYNC B0 ;  /* 0x0000000000007941 */ /* 0x000fea0003800000 */
.L_x_7370:
[----:B---34-:R3:W4:Y:S01]  /*d240*/  LDS R61, [R63+0x3f00] ;  /* 0x003f00003f3d7984 */ /* 0x0187220000000800 */
[----:B------:R-:W-:Y:S01]  /*d250*/  BSSY B0, `(.L_x_7372) ;  /* 0x0000005000007945 */ /* 0x000fe20003800000 */
[----:B------:R-:W-:Y:S01]  /*d260*/  LEA R178, R178, R107, 0x2 ;  /* 0x0000006bb2b27211 */ /* 0x000fe200078e10ff */
[----:B------:R-:W-:Y:S02]  /*d270*/  FFMA.FTZ R165, R5, R237, R62 ;  /* 0x000000ed05a57223 */ /* 0x000fe4000001003e */
[----:B------:R-:W-:Y:S05]  /*d280*/  @!P4 BRA `(.L_x_7373) ;  /* 0x000000000004c947 */ /* 0x000fea0003800000 */
[----:B----4-:R4:W-:Y:S02]  /*d290*/  REDG.E.ADD.F32.FTZ.RN.STRONG.GPU desc[UR20][R2.64+-0x200], R61 ;  /* 0xfffe003d020079a6 */ /* 0x0109e4000c10f394 */
.L_x_7373:
[----:B------:R-:W-:Y:S05]  /*d2a0*/  BSYNC B0 ;  /* 0x0000000000007941 */ /* 0x000fea0003800000 */
.L_x_7372:
[----:B----4-:R4:W0:Y:S01]  /*d2b0*/  LDS R61, [R178+0x4000] ;  /* 0x00400000b23d7984 */ /* 0x0108220000000800 */
[----:B------:R-:W-:Y:S01]  /*d2c0*/  BSSY B0, `(.L_x_7374) ;  /* 0x0000004000007945 */ /* 0x000fe20003800000 */
[----:B------:R-:W-:-:S03]  /*d2d0*/  FADD.FTZ R60, R60, R165 ;  /* 0x000000a53c3c7221 */ /* 0x000fc60000010000 */
[----:B------:R-:W-:Y:S05]  /*d2e0*/  @!P5 BRA `(.L_x_7375) ;  /* 0x000000000004d947 */ /* 0x000fea0003800000 */
[----:B0-----:R0:W-:Y:S02]  /*d2f0*/  REDG.E.ADD.F32.FTZ.RN.STRONG.GPU desc[UR20][R2.64+-0x100], R61 ;  /* 0xffff003d020079a6 */ /* 0x0011e4000c10f394 */
.L_x_7375:
[----:B------:R-:W-:Y:S05]  /*d300*/  BSYNC B0 ;  /* 0x0000000000007941 */ /* 0x000fea0003800000 */
.L_x_7374:
[----:B0-----:R-:W0:Y:S01]  /*d310*/  SHFL.DOWN PT, R2, R4, 0x1, 0x1f ;  /* 0x08201f0004027f89 */ /* 0x001e2200000e0000 */
[----:B------:R-:W-:Y:S01]  /*d320*/  ISETP.GT.AND P1, PT, R108, 0x1e, PT ;  /* 0x0000001e6c00780c */ /* 0x000fe20003f24270 */
[----:B------:R-:W-:Y:S01]  /*d330*/  FMUL.FTZ R145, R68, R145 ;  /* 0x0000009144917220 */ /* 0x000fe20000410000 */
[----:B------:R-:W-:Y:S01]  /*d340*/  MOV R61, R4 ;  /* 0x00000004003d7202 */ /* 0x000fe20000000f00 */
[----:B------:R-:W5:Y:S01]  /*d350*/  SHFL.DOWN PT, R165, R110, 0x1, 0x1f ;  /* 0x08201f006ea57f89 */ /* 0x000f6200000e0000 */
[----:B------:R-:W-:Y:S01]  /*d360*/  MOV R62, R110 ;  /* 0x0000006e003e7202 */ /* 0x000fe20000000f00 */
[----:B------:R-:W-:Y:S01]  /*d370*/  FFMA.FTZ R142, R142, R237, R145 ;  /* 0x000000ed8e8e7223 */ /* 0x000fe20000010091 */
[----:B---3--:R-:W-:Y:S01]  /*d380*/  MOV R63, R129 ;  /* 0x00000081003f7202 */ /* 0x008fe20000000f00 */
[----:B----4-:R-:W3:Y:S01]  /*d390*/  SHFL.DOWN PT, R178, R129, 0x1, 0x1f ;  /* 0x08201f0081b27f89 */ /* 0x010ee200000e0000 */
[----:B------:R-:W-:Y:S01]  /*d3a0*/  FMUL.FTZ R228, R228, R143 ;  /* 0x0000008fe4e47220 */ /* 0x000fe20000410000 */
[----:B------:R-:W-:Y:S01]  /*d3b0*/  FADD.FTZ R8, R5, R8 ;  /* 0x0000000805087221 */ /* 0x000fe20000010000 */
[----:B------:R-:W-:Y:S01]  /*d3c0*/  FMUL.FTZ R229, R229, R140 ;  /* 0x0000008ce5e57220 */ /* 0x000fe20000410000 */
[----:B------:R-:W4:Y:S01]  /*d3d0*/  SHFL.DOWN PT, R3, R60, 0x1, 0x1f ;  /* 0x08201f003c037f89 */ /* 0x000f2200000e0000 */
[----:B------:R-:W-:Y:S01]  /*d3e0*/  FFMA.FTZ R228, R135, R174, R228 ;  /* 0x000000ae87e47223 */ /* 0x000fe200000100e4 */
[----:B------:R-:W-:Y:S01]  /*d3f0*/  FMUL.FTZ R227, R227, R136 ;  /* 0x00000088e3e37220 */ /* 0x000fe20000410000 */
[----:B------:R-:W-:Y:S01]  /*d400*/  FFMA.FTZ R229, R138, R141, R229 ;  /* 0x0000008d8ae57223 */ /* 0x000fe200000100e5 */
[----:B------:R-:W-:Y:S01]  /*d410*/  FMUL.FTZ R127, R127, R150 ;  /* 0x000000967f7f7220 */ /* 0x000fe20000410000 */
[----:B------:R-:W-:Y:S01]  /*d420*/  FMUL.FTZ R153, R126, R153 ;  /* 0x000000997e997220 */ /* 0x000fe20000410000 */
[----:B------:R-:W-:Y:S01]  /*d430*/  FFMA.FTZ R227, R134, R163, R227 ;  /* 0x000000a386e37223 */ /* 0x000fe200000100e3 */
[----:B------:R-:W-:Y:S01]  /*d440*/  FMUL.FTZ R209, R209, R152 ;  /* 0x00000098d1d17220 */ /* 0x000fe20000410000 */
[----:B------:R-:W-:Y:S01]  /*d450*/  ISETP.NE.AND P2, PT, R108, RZ, PT ;  /* 0x000000ff6c00720c */ /* 0x000fe20003f45270 */
[----:B------:R-:W-:Y:S01]  /*d460*/  FFMA.FTZ R154, R154, R223, R127 ;  /* 0x000000df9a9a7223 */ /* 0x000fe2000001007f */
[----:B------:R-:W-:Y:S01]  /*d470*/  FFMA.FTZ R153, R156, R125, R153 ;  /* 0x0000007d9c997223 */ /* 0x000fe20000010099 */
[----:B------:R-:W-:Y:S01]  /*d480*/  FFMA.FTZ R209, R162, R123, R209 ;  /* 0x0000007ba2d17223 */ /* 0x000fe200000100d1 */
[----:B0-----:R-:W-:Y:S01]  /*d490*/  @!P1 FADD.FTZ R61, R61, R2 ;  /* 0x000000023d3d9221 */ /* 0x001fe20000010000 */
[----:B------:R-:W-:Y:S01]  /*d4a0*/  FMUL.FTZ R133, R226, R133 ;  /* 0x00000085e2857220 */ /* 0x000fe20000410000 */
[----:B------:R-:W-:Y:S01]  /*d4b0*/  FMUL.FTZ R225, R225, R128 ;  /* 0x00000080e1e17220 */ /* 0x000fe20000410000 */
[----:B------:R-:W-:Y:S01]  /*d4c0*/  FMUL.FTZ R149, R224, R149 ;  /* 0x00000095e0957220 */ /* 0x000fe20000410000 */
[----:B-----5:R-:W-:Y:S01]  /*d4d0*/  @!P1 FADD.FTZ R62, R62, R165 ;  /* 0x000000a53e3e9221 */ /* 0x020fe20000010000 */
[----:B------:R-:W0:Y:S01]  /*d4e0*/  SHFL.DOWN PT, R2, R61, 0x2, 0x1f ;  /* 0x08401f003d027f89 */ /* 0x000e2200000e0000 */
[----:B------:R-:W-:Y:S01]  /*d4f0*/  FMUL.FTZ R210, R210, R111 ;  /* 0x0000006fd2d27220 */ /* 0x000fe20000410000 */
[----:B------:R-:W-:Y:S01]  /*d500*/  FMUL.FTZ R211, R211, R158 ;  /* 0x0000009ed3d37220 */ /* 0x000fe20000410000 */
[----:B---3--:R-:W-:Y:S01]  /*d510*/  @!P1 FADD.FTZ R63, R63, R178 ;  /* 0x000000b23f3f9221 */ /* 0x008fe20000010000 */
[----:B------:R-:W3:Y:S01]  /*d520*/  SHFL.DOWN PT, R129, R62, 0x2, 0x1f ;  /* 0x08401f003e817f89 */ /* 0x000ee200000e0000 */
[----:B------:R-:W-:Y:S01]  /*d530*/  FMUL.FTZ R212, R212, R137 ;  /* 0x00000089d4d47220 */ /* 0x000fe20000410000 */
[----:B------:R-:W-:Y:S01]  /*d540*/  FMUL.FTZ R213, R213, R164 ;  /* 0x000000a4d5d57220 */ /* 0x000fe20000410000 */
[----:B----4-:R-:W-:Y:S01]  /*d550*/  @!P1 FADD.FTZ R60, R3, R60 ;  /* 0x0000003c033c9221 */ /* 0x010fe20000010000 */
[----:B------:R-:W4:Y:S01]  /*d560*/  SHFL.DOWN PT, R4, R63, 0x2, 0x1f ;  /* 0x08401f003f047f89 */ /* 0x000f2200000e0000 */
[----:B------:R-:W-:Y:S01]  /*d570*/  ISETP.GT.AND P1, PT, R108, 0x1d, PT ;  /* 0x0000001d6c00780c */ /* 0x000fe20003f24270 */
[----:B------:R-:W-:Y:S01]  /*d580*/  FMUL.FTZ R214, R214, R157 ;  /* 0x0000009dd6d67220 */ /* 0x000fe20000410000 */
[----:B------:R-:W-:Y:S01]  /*d590*/  FMUL.FTZ R215, R215, R168 ;  /* 0x000000a8d7d77220 */ /* 0x000fe20000410000 */
        /* <DEDUP_REMOVED lines=17> */
[----:B------:R-:W-:Y:S01]  /*d6b0*/  FADD.FTZ R43, R2, R43 ;  /* 0x0000002b022b7221 */ /* 0x000fe20000010000 */
[----:B------:R-:W-:Y:S01]  /*d6c0*/  FFMA.FTZ R2, R88, R177, R227 ;  /* 0x000000b158027223 */ /* 0x000fe200000100e3 */
[----:B------:R-:W-:Y:S01]  /*d6d0*/  FFMA.FTZ R211, R96, R193, R211 ;  /* 0x000000c160d37223 */ /* 0x000fe200000100d3 */
[----:B----4-:R-:W-:Y:S01]  /*d6e0*/  @!P1 FADD.FTZ R63, R63, R4 ;  /* 0x000000043f3f9221 */ /* 0x010fe20000010000 */
[----:B------:R-:W0:Y:S01]  /*d6f0*/  SHFL.DOWN PT, R165, R62, 0x4, 0x1f ;  /* 0x08801f003ea57f89 */ /* 0x000e2200000e0000 */
[----:B------:R-:W-:Y:S01]  /*d700*/  FADD.FTZ R41, R2, R41 ;  /* 0x0000002902297221 */ /* 0x000fe20000010000 */
[----:B------:R-:W-:Y:S01]  /*d710*/  FFMA.FTZ R2, R92, R185, R153 ;  /* 0x000000b95c027223 */ /* 0x000fe20000010099 */
[----:B-----5:R-:W-:Y:S01]  /*d720*/  @!P1 FADD.FTZ R60, R60, R3 ;  /* 0x000000033c3c9221 */ /* 0x020fe20000010000 */
[----:B------:R-:W3:Y:S01]  /*d730*/  SHFL.DOWN PT, R4, R61, 0x4, 0x1f ;  /* 0x08801f003d047f89 */ /* 0x000ee200000e0000 */
[----:B------:R-:W-:Y:S01]  /*d740*/  ISETP.GT.AND P1, PT, R108, 0x1b, PT ;  /* 0x0000001b6c00780c */ /* 0x000fe20003f24270 */
[----:B------:R-:W-:Y:S01]  /*d750*/  FFMA.FTZ R3, R85, R198, R142 ;  /* 0x000000c655037223 */ /* 0x000fe2000001008e */
[----:B------:R-:W-:Y:S01]  /*d760*/  FADD.FTZ R35, R2, R35 ;  /* 0x0000002302237221 */ /* 0x000fe20000010000 */
[----:B------:R-:W4:Y:S01]  /*d770*/  SHFL.DOWN PT, R68, R63, 0x4, 0x1f ;  /* 0x08801f003f447f89 */ /* 0x000f2200000e0000 */
[----:B------:R-:W-:Y:S01]  /*d780*/  FFMA.FTZ R212, R97, R6, R212 ;  /* 0x0000000661d47223 */ /* 0x000fe200000100d4 */
[----:B------:R-:W-:Y:S01]  /*d790*/  FADD.FTZ R44, R3, R44 ;  /* 0x0000002c032c7221 */ /* 0x000fe20000010000 */
[----:B------:R-:W-:Y:S01]  /*d7a0*/  FFMA.FTZ R3, R87, R202, R228 ;  /* 0x000000ca57037223 */ /* 0x000fe200000100e4 */
[----:B------:R-:W5:Y:S01]  /*d7b0*/  SHFL.DOWN PT, R129, R60, 0x4, 0x1f ;  /* 0x08801f003c817f89 */ /* 0x000f6200000e0000 */
        /* <DEDUP_REMOVED lines=15> */
[----:B---3--:R-:W-:Y:S01]  /*d8b0*/  @!P1 FADD.FTZ R61, R61, R4 ;  /* 0x000000043d3d9221 */ /* 0x008fe20000010000 */
[----:B------:R-:W0:Y:S01]  /*d8c0*/  SHFL.DOWN PT, R5, R62, 0x8, 0x1f ;  /* 0x09001f003e057f89 */ /* 0x000e2200000e0000 */
[----:B------:R-:W-:Y:S01]  /*d8d0*/  FADD.FTZ R17, R120, R17 ;  /* 0x0000001178117221 */ /* 0x000fe20000010000 */
[----:B------:R-:W-:Y:S01]  /*d8e0*/  FADD.FTZ R18, R121, R18 ;  /* 0x0000001279127221 */ /* 0x000fe20000010000 */
[----:B----4-:R-:W-:Y:S01]  /*d8f0*/  @!P1 FADD.FTZ R63, R63, R68 ;  /* 0x000000443f3f9221 */ /* 0x010fe20000010000 */
[----:B------:R-:W3:Y:S01]  /*d900*/  SHFL.DOWN PT, R4, R61, 0x8, 0x1f ;  /* 0x09001f003d047f89 */ /* 0x000ee200000e0000 */
        /* <DEDUP_REMOVED lines=12> */
[----:B------:R-:W-:-:S05]  /*d9d0*/  FADD.FTZ R23, R64, R23 ;  /* 0x0000001740177221 */ /* 0x000fca0000010000 */
[----:B0-----:R-:W-:Y:S01]  /*d9e0*/  @!P1 FADD.FTZ R62, R62, R5 ;  /* 0x000000053e3e9221 */ /* 0x001fe20000010000 */
[----:B---3--:R-:W-:-:S04]  /*d9f0*/  @!P1 FADD.FTZ R61, R61, R4 ;  /* 0x000000043d3d9221 */ /* 0x008fc80000010000 */
[----:B------:R-:W0:Y:S01]  /*da00*/  SHFL.DOWN PT, R71, R62, 0x10, 0x1f ;  /* 0x0a001f003e477f89 */ /* 0x000e2200000e0000 */
[----:B----4-:R-:W-:-:S03]  /*da10*/  @!P1 FADD.FTZ R63, R63, R68 ;  /* 0x000000443f3f9221 */ /* 0x010fc60000010000 */
[----:B------:R-:W3:Y:S01]  /*da20*/  SHFL.DOWN PT, R4, R61, 0x10, 0x1f ;  /* 0x0a001f003d047f89 */ /* 0x000ee200000e0000 */
[----:B-----5:R-:W-:-:S03]  /*da30*/  @!P1 FADD.FTZ R60, R60, R3 ;  /* 0x000000033c3c9221 */ /* 0x020fc60000010000 */
[----:B------:R-:W4:Y:S01]  /*da40*/  SHFL.DOWN PT, R68, R63, 0x10, 0x1f ;  /* 0x0a001f003f447f89 */ /* 0x000f2200000e0000 */
[----:B------:R-:W-:Y:S01]  /*da50*/  ISETP.GT.AND P1, PT, R108, 0xf, PT ;  /* 0x0000000f6c00780c */ /* 0x000fe20003f24270 */
[----:B------:R-:W-:Y:S01]  /*da60*/  FFMA.FTZ R3, R93, R0, R154 ;  /* 0x000000005d037223 */ /* 0x000fe2000001009a */
[----:B------:R-:W-:Y:S01]  /*da70*/  FFMA.FTZ R0, R94, R189, R209 ;  /* 0x000000bd5e007223 */ /* 0x000fe200000100d1 */
[----:B------:R-:W5:Y:S02]  /*da80*/  SHFL.DOWN PT, R5, R60, 0x10, 0x1f ;  /* 0x0a001f003c057f89 */ /* 0x000f6400000e0000 */
[----:B------:R-:W-:Y:S01]  /*da90*/  FADD.FTZ R34, R3, R34 ;  /* 0x0000002203227221 */ /* 0x000fe20000010000 */
[----:B------:R-:W-:Y:S01]  /*daa0*/  FADD.FTZ R33, R0, R33 ;  /* 0x0000002100217221 */ /* 0x000fe20000010000 */
[----:B------:R-:W-:Y:S01]  /*dab0*/  FFMA.FTZ R3, R99, R206, R214 ;  /* 0x000000ce63037223 */ /* 0x000fe200000100d6 */
[----:B------:R-:W-:-:S03]  /*dac0*/  FFMA.FTZ R0, R100, R67, R215 ;  /* 0x0000004364007223 */ /* 0x000fc600000100d7 */
[----:B------:R-:W-:Y:S01]  /*dad0*/  FADD.FTZ R26, R3, R26 ;  /* 0x0000001a031a7221 */ /* 0x000fe20000010000 */
[----:B------:R-:W-:Y:S01]  /*dae0*/  FADD.FTZ R25, R0, R25 ;  /* 0x0000001900197221 */ /* 0x000fe20000010000 */
[----:B0-----:R-:W-:Y:S01]  /*daf0*/  @!P1 FADD.FTZ R62, R62, R71 ;  /* 0x000000473e3e9221 */ /* 0x001fe20000010000 */
[----:B---3--:R-:W-:Y:S01]  /*db00*/  @!P1 FADD.FTZ R61, R61, R4 ;  /* 0x000000043d3d9221 */ /* 0x008fe20000010000 */
[----:B----4-:R-:W-:Y:S01]  /*db10*/  @!P1 FADD.FTZ R63, R63, R68 ;  /* 0x000000443f3f9221 */ /* 0x010fe20000010000 */
[----:B-----5:R-:W-:-:S05]  /*db20*/  @!P1 FADD.FTZ R60, R60, R5 ;  /* 0x000000053c3c9221 */ /* 0x020fca0000010000 */
[----:B------:R0:W-:Y:S01]  /*db30*/  @!P2 STS.128 [R106+0x4210], R60 ;  /* 0x0042103c6a00a388 */ /* 0x0001e20000000c00 */
[----:B------:R-:W-:Y:S06]  /*db40*/  BAR.SYNC.DEFER_BLOCKING 0x0 ;  /* 0x0000000000007b1d */ /* 0x000fec0000010000 */
[----:B------:R-:W-:Y:S05]  /*db50*/  @P0 BRA `(.L_x_7377) ;  /* 0x0000000000540947 */ /* 0x000fea0003800000 */
[----:B------:R-:W3:Y:S01]  /*db60*/  S2UR UR45, SR_CgaCtaId ;  /* 0x00000000002d79c3 */ /* 0x000ee20000008800 */
[----:B------:R-:W-:Y:S01]  /*db70*/  UISETP.NE.AND UP0, UPT, UR16, UR14, UPT ;  /* 0x0000000e1000728c */ /* 0x000fe2000bf05270 */
[----:B------:R-:W-:Y:S01]  /*db80*/  MOV R0, UR6 ;  /* 0x0000000600007c02 */ /* 0x000fe20008000f00 */
[----:B------:R-:W-:-:S04]  /*db90*/  UMOV UR44, 0x400 ;  /* 0x00000400002c7882 */ /* 0x000fc80000000000 */
[----:B------:R-:W-:Y:S01]  /*dba0*/  PLOP3.LUT P0, PT, PT, PT, UP0, 0x80, 0x0 ;  /* 0x000000000000781c */ /* 0x000fe20003f0f008 */
[----:B---3--:R-:W-:-:S06]  /*dbb0*/  ULEA UR44, UR45, UR44, 0x18 ;  /* 0x0000002c2d2c7291 */ /* 0x008fcc000f8ec03f */
[----:B------:R-:W-:-:S04]  /*dbc0*/  MOV R107, UR44 ;  /* 0x0000002c006b7c02 */ /* 0x000fc80008000f00 */
[----:B------:R-:W-:Y:S01]  /*dbd0*/  LEA R0, R0, R107, 0x3 ;  /* 0x0000006b00007211 */ /* 0x000fe200078e18ff */
[----:B------:R-:W0:Y:S04]  /*dbe0*/  LDS.128 R64, [R107+0x4220] ;  /* 0x004220006b407984 */ /* 0x000e280000000c00 */
[----:B------:R-:W3:Y:S04]  /*dbf0*/  @P0 LDS.64 R2, [R0+0x7460] ;  /* 0x0074600000020984 */ /* 0x000ee80000000a00 */
[----:B------:R-:W4:Y:S01]  /*dc00*/  @P0 LDS.64 R4, [R0+0x6c60] ;  /* 0x006c600000040984 */ /* 0x000f220000000a00 */
        /* <DEDUP_REMOVED lines=10> */
.L_x_7377:
[----:B------:R-:W-:Y:S05]  /*dcb0*/  BSYNC B0 ;  /* 0x0000000000007941 */ /* 0x000fea0003800000 */
.L_x_7376:
[----:B------:R-:W-:Y:S02]  /*dcc0*/  UIADD3 UR6, UR6, 0x1, URZ ;  /* 0x0000000106067890 */ /* 0x000fe4000fffe03f */
[----:B------:R-:W-:Y:S02]  /*dcd0*/  UIADD3 UR5, UP1, UR5, 0x1, URZ ;  /* 0x0000000105057890 */ /* 0x000fe4000ff3e03f */
[----:B------:R-:W-:Y:S02]  /*dce0*/  UISETP.GE.AND UP0, UPT, UR6, UR12, UPT ;  /* 0x0000000c0600728c */ /* 0x000fe4000bf06270 */
[----:B------:R-:W-:-:S04]  /*dcf0*/  UIADD3.X UR4, URZ, UR4, URZ, UP1, !UPT ;  /* 0x000000043f047290 */ /* 0x000fc80008ffe43f */
[----:B------:R-:W-:-:S13]  /*dd00*/  PLOP3.LUT P0, PT, PT, PT, UP0, 0x80, 0x0 ;  /* 0x000000000000781c */ /* 0x000fda0003f0f008 */
[----:B------:R-:W-:Y:S05]  /*dd10*/  @!P0 BRA `(.L_x_7378) ;  /* 0xffffff6800b08947 */ /* 0x000fea000383ffff */
.L_x_7283:
[----:B------:R4:W5:Y:S01]  /*dd20*/  LDL.LU R66, [R1+0x30] ;  /* 0x0000300001427983 */ /* 0x0009620000300800 */
[----:B-1-3--:R-:W-:Y:S02]  /*dd30*/  SHF.L.U32 R0, R109, 0x4, RZ ;  /* 0x000000046d007819 */ /* 0x00afe400000006ff */
[----:B------:R-:W-:Y:S02]  /*dd40*/  MOV R2, UR48 ;  /* 0x0000003000027c02 */ /* 0x000fe40008000f00 */
[----:B------:R-:W-:Y:S01]  /*dd50*/  MOV R3, UR47 ;  /* 0x0000002f00037c02 */ /* 0x000fe20008000f00 */
[----:B------:R-:W-:Y:S01]  /*dd60*/  BAR.SYNC.DEFER_BLOCKING 0x0 ;  /* 0x0000000000007b1d */ /* 0x000fe20000010000 */
[----:B------:R-:W-:-:S04]  /*dd70*/  LOP3.LUT R0, R0, 0xfffffe00, RZ, 0xc0, !PT ;  /* 0xfffffe0000007812 */ /* 0x000fc800078ec0ff */
[----:B------:R-:W-:Y:S02]  /*dd80*/  LOP3.LUT R50, R0, 0x1f, R109, 0xf8, !PT ;  /* 0x0000001f00327812 */ /* 0x000fe400078ef86d */
[----:B------:R-:W-:Y:S01]  /*dd90*/  CS2R R52, SRZ ;  /* 0x0000000000347805 */ /* 0x000fe2000001ff00 */
[----:B------:R-:W-:Y:S01]  /*dda0*/  HFMA2.MMA R51, -RZ, RZ, 0, 0 ;  /* 0x00000000ff337435 */ /* 0x000fe200000001ff */
[----:B------:R-:W3:Y:S01]  /*ddb0*/  LDL R121, [R1+0x2c] ;  /* 0x00002c0001797983 */ /* 0x000ee20000100800 */
[C---:B------:R-:W-:Y:S01]  /*ddc0*/  ISETP.GE.AND P2, PT, R50.reuse, UR54, PT ;  /* 0x0000003632007c0c */ /* 0x040fe2000bf46270 */
[----:B------:R-:W-:Y:S01]  /*ddd0*/  IMAD.WIDE R2, R50, 0x4, R2 ;  /* 0x0000000432027825 */ /* 0x000fe200078e0202 */
[----:B------:R-:W-:Y:S01]  /*dde0*/  CS2R R54, SRZ ;  /* 0x0000000000367805 */ /* 0x000fe2000001ff00 */
[----:B------:R-:W2:Y:S01]  /*ddf0*/  LDL R120, [R1+0x28] ;  /* 0x0000280001787983 */ /* 0x000ea20000100800 */
[----:B------:R-:W-:Y:S02]  /*de00*/  CS2R R56, SRZ ;  /* 0x0000000000387805 */ /* 0x000fe4000001ff00 */
[----:B------:R-:W-:-:S02]  /*de10*/  CS2R R58, SRZ ;  /* 0x00000000003a7805 */ /* 0x000fc4000001ff00 */
[----:B0-----:R-:W-:Y:S01]  /*de20*/  CS2R R60, SRZ ;  /* 0x00000000003c7805 */ /* 0x001fe2000001ff00 */
[----:B------:R-:W4:Y:S01]  /*de30*/  LDL R119, [R1+0x24] ;  /* 0x0000240001777983 */ /* 0x000f220000100800 */
[----:B------:R-:W-:Y:S02]  /*de40*/  CS2R R62, SRZ ;  /* 0x00000000003e7805 */ /* 0x000fe4000001ff00 */
[----:B------:R-:W-:Y:S01]  /*de50*/  CS2R R64, SRZ ;  /* 0x0000000000407805 */ /* 0x000fe2000001ff00 */
[----:B------:R-:W0:Y:S01]  /*de60*/  S2UR UR5, SR_CgaCtaId ;  /* 0x00000000000579c3 */ /* 0x000e220000008800 */
        /* <DEDUP_REMOVED lines=23> */
[----:B------:R-:W2:Y:S01]  /*dfe0*/  @!P1 LDG.E R52, desc[UR20][R2.64+0x80] ;  /* 0x0000801402349981 */ /* 0x000ea2000c1e1900 */
        /* <DEDUP_REMOVED lines=16> */
[----:B-----5:R-:W5:Y:S01]  /*e0f0*/  @!P2 LDG.E R66, desc[UR20][R2.64] ;  /* 0x000000140242a981 */ /* 0x020f62000c1e1900 */
        /* <DEDUP_REMOVED lines=45> */
[----:B------:R-:W-:Y:S01]  /*e3d0*/  LDS R2, [R101+0x14] ;  /* 0x0000140065027984 */ /* 0x000fe20000000800 */
[----:B-1----:R-:W-:Y:S01]  /*e3e0*/  FADD.FTZ R56, R3, UR8 ;  /* 0x0000000803387e21 */ /* 0x002fe20008010000 */
[----:B------:R-:W-:Y:S02]  /*e3f0*/  FSETP.GTU.FTZ.AND P1, PT, R55, 20, PT ;  /* 0x41a000003700780b */ /* 0x000fe40003f3c000 */
[----:B------:R-:W-:Y:S01]  /*e400*/  LDS R3, [R101+0x18] ;  /* 0x0000180065037984 */ /* 0x000fe20000000800 */
[----:B--2---:R-:W-:-:S03]  /*e410*/  FADD.FTZ R57, R51, UR8 ;  /* 0x0000000833397e21 */ /* 0x004fc60008010000 */
[----:B------:R-:W0:Y:S01]  /*e420*/  LDS R51, [R101+0x1c] ;  /* 0x00001c0065337984 */ /* 0x000e220000000800 */
[----:B------:R-:W-:Y:S02]  /*e430*/  FSETP.GTU.FTZ.AND P6, PT, R56, 20, PT ;  /* 0x41a000003800780b */ /* 0x000fe40003fdc000 */
[----:B------:R-:W-:Y:S01]  /*e440*/  FSETP.GTU.FTZ.AND P5, PT, R57, 20, PT ;  /* 0x41a000003900780b */ /* 0x000fe20003fbc000 */
[----:B---3--:R-:W-:Y:S02]  /*e450*/  FADD.FTZ R58, R52, UR8 ;  /* 0x00000008343a7e21 */ /* 0x008fe40008010000 */
[----:B------:R-:W1:Y:S01]  /*e460*/  LDS R52, [R101+0x20] ;  /* 0x0000200065347984 */ /* 0x000e620000000800 */
[----:B------:R-:W-:-:S07]  /*e470*/  @!P1 FMUL.FTZ R55, R55, -1.4426950216293334961 ;  /* 0xbfb8aa3b37379820 */ /* 0x000fce0000410000 */
[----:B------:R-:W-:Y:S02]  /*e480*/  @!P6 FMUL.FTZ R56, R56, -1.4426950216293334961 ;  /* 0xbfb8aa3b3838e820 */ /* 0x000fe40000410000 */
[----:B------:R-:W-:Y:S01]  /*e490*/  @!P5 FMUL.FTZ R57, R57, -1.4426950216293334961 ;  /* 0xbfb8aa3b3939d820 */ /* 0x000fe20000410000 */
[----:B------:R-:W2:Y:S08]  /*e4a0*/  @!P1 MUFU.EX2 R55, R55 ;  /* 0x0000003700379308 */ /* 0x000eb00000000800 */
[----:B------:R-:W3:Y:S08]  /*e4b0*/  @!P6 MUFU.EX2 R56, R56 ;  /* 0x000000380038e308 */ /* 0x000ef00000000800 */
[----:B------:R-:W4:Y:S01]  /*e4c0*/  @!P5 MUFU.EX2 R57, R57 ;  /* 0x000000390039d308 */ /* 0x000f220000000800 */
[----:B--2---:R-:W-:Y:S01]  /*e4d0*/  @!P1 FADD.FTZ R55, R55, 1 ;  /* 0x3f80000037379421 */ /* 0x004fe20000010000 */
[----:B0-----:R-:W-:Y:S01]  /*e4e0*/  FADD.FTZ R51, R51, UR8 ;  /* 0x0000000833337e21 */ /* 0x001fe20008010000 */
[----:B---3--:R-:W-:-:S05]  /*e4f0*/  @!P6 FADD.FTZ R56, R56, 1 ;  /* 0x3f8000003838e421 */ /* 0x008fca0000010000 */
[----:B------:R-:W0:Y:S01]  /*e500*/  @!P1 MUFU.RCP R55, R55 ;  /* 0x0000003700379308 */ /* 0x000e220000001000 */
[----:B------:R-:W-:Y:S01]  /*e510*/  FSETP.GTU.FTZ.AND P2, PT, R51, 20, PT ;  /* 0x41a000003300780b */ /* 0x000fe20003f5c000 */
[----:B----4-:R-:W-:-:S06]  /*e520*/  @!P5 FADD.FTZ R57, R57, 1 ;  /* 0x3f8000003939d421 */ /* 0x010fcc0000010000 */
[----:B------:R-:W2:Y:S08]  /*e530*/  @!P6 MUFU.RCP R56, R56 ;  /* 0x000000380038e308 */ /* 0x000eb00000001000 */
[----:B------:R-:W3:Y:S01]  /*e540*/  @!P5 MUFU.RCP R60, R57 ;  /* 0x00000039003cd308 */ /* 0x000ee20000001000 */
[----:B------:R-:W-:Y:S01]  /*e550*/  FADD.FTZ R2, R2, UR8 ;  /* 0x0000000802027e21 */ /* 0x000fe20008010000 */
[----:B------:R-:W-:Y:S01]  /*e560*/  FADD.FTZ R3, R3, UR8 ;  /* 0x0000000803037e21 */ /* 0x000fe20008010000 */
[----:B-1----:R-:W-:Y:S01]  /*e570*/  FADD.FTZ R52, R52, UR8 ;  /* 0x0000000834347e21 */ /* 0x002fe20008010000 */
[----:B------:R-:W-:Y:S01]  /*e580*/  FADD.FTZ R53, R53, UR8 ;  /* 0x0000000835357e21 */ /* 0x000fe20008010000 */
[----:B------:R-:W-:Y:S01]  /*e590*/  FADD.FTZ R54, R54, UR8 ;  /* 0x0000000836367e21 */ /* 0x000fe20008010000 */
[----:B------:R-:W-:Y:S01]  /*e5a0*/  @!P2 FMUL.FTZ R51, R51, -1.4426950216293334961 ;  /* 0xbfb8aa3b3333a820 */ /* 0x000fe20000410000 */
[----:B0-----:R-:W-:Y:S01]  /*e5b0*/  @!P1 FMUL.FTZ R26, R26, R55 ;  /* 0x000000371a1a9220 */ /* 0x001fe20000410000 */
[----:B------:R-:W-:Y:S01]  /*e5c0*/  FSETP.GTU.FTZ.AND P4, PT, R2, 20, PT ;  /* 0x41a000000200780b */ /* 0x000fe20003f9c000 */
[----:B--2---:R-:W-:Y:S01]  /*e5d0*/  @!P6 FMUL.FTZ R27, R27, R56 ;  /* 0x000000381b1be220 */ /* 0x004fe20000410000 */
[----:B------:R-:W-:-:S02]  /*e5e0*/  FSETP.GTU.FTZ.AND P3, PT, R3, 20, PT ;  /* 0x41a000000300780b */ /* 0x000fc40003f7c000 */
[----:B------:R-:W-:Y:S02]  /*e5f0*/  FSETP.GTU.FTZ.AND P1, PT, R52, 20, PT ;  /* 0x41a000003400780b */ /* 0x000fe40003f3c000 */
[----:B------:R-:W-:Y:S01]  /*e600*/  FSETP.GTU.FTZ.AND P6, PT, R53, 20, PT ;  /* 0x41a000003500780b */ /* 0x000fe20003fdc000 */
[----:B---3--:R-:W-:Y:S01]  /*e610*/  @!P5 FMUL.FTZ R29, R29, R60 ;  /* 0x0000003c1d1dd220 */ /* 0x008fe20000410000 */
[----:B------:R-:W-:Y:S01]  /*e620*/  FSETP.GTU.FTZ.AND P5, PT, R54, 20, PT ;  /* 0x41a000003600780b */ /* 0x000fe20003fbc000 */
[----:B------:R-:W0:Y:S01]  /*e630*/  @!P2 MUFU.EX2 R51, R51 ;  /* 0x000000330033a308 */ /* 0x000e220000000800 */
[----:B------:R-:W-:-:S03]  /*e640*/  SHF.L.U32 R55, R109, 0x4, RZ ;  /* 0x000000046d377819 */ /* 0x000fc600000006ff */
[----:B------:R-:W-:Y:S01]  /*e650*/  @!P4 FMUL.FTZ R2, R2, -1.4426950216293334961 ;  /* 0xbfb8aa3b0202c820 */ /* 0x000fe20000410000 */
[----:B------:R-:W-:Y:S01]  /*e660*/  LOP3.LUT R55, R55, 0xfffffe00, RZ, 0xc0, !PT ;  /* 0xfffffe0037377812 */ /* 0x000fe200078ec0ff */
[----:B------:R-:W-:Y:S02]  /*e670*/  @!P3 FMUL.FTZ R3, R3, -1.4426950216293334961 ;  /* 0xbfb8aa3b0303b820 */ /* 0x000fe40000410000 */
[----:B------:R-:W-:Y:S02]  /*e680*/  @!P1 FMUL.FTZ R52, R52, -1.4426950216293334961 ;  /* 0xbfb8aa3b34349820 */ /* 0x000fe40000410000 */
[----:B------:R-:W-:Y:S01]  /*e690*/  @!P6 FMUL.FTZ R53, R53, -1.4426950216293334961 ;  /* 0xbfb8aa3b3535e820 */ /* 0x000fe20000410000 */
[----:B------:R-:W-:Y:S01]  /*e6a0*/  LEA R84, R108, R55, 0x4 ;  /* 0x000000376c547211 */ /* 0x000fe200078e20ff */
[----:B------:R-:W-:-:S03]  /*e6b0*/  @!P5 FMUL.FTZ R54, R54, -1.4426950216293334961 ;  /* 0xbfb8aa3b3636d820 */ /* 0x000fc60000410000 */
[----:B------:R-:W-:Y:S01]  /*e6c0*/  IADD3 R63, R84, 0x5, RZ ;  /* 0x00000005543f7810 */ /* 0x000fe20007ffe0ff */
[----:B------:R-:W1:Y:S01]  /*e6d0*/  @!P4 MUFU.EX2 R2, R2 ;  /* 0x000000020002c308 */ /* 0x000e620000000800 */
[----:B------:R-:W-:Y:S01]  /*e6e0*/  FSETP.GTU.FTZ.AND P0, PT, R58, 20, PT ;  /* 0x41a000003a00780b */ /* 0x000fe20003f1c000 */
[----:B0-----:R-:W-:Y:S01]  /*e6f0*/  @!P2 FADD.FTZ R51, R51, 1 ;  /* 0x3f8000003333a421 */ /* 0x001fe20000010000 */
[----:B------:R-:W-:-:S05]  /*e700*/  LEA.HI.SX32 R64, R63, R84, 0x1b ;  /* 0x000000543f407211 */ /* 0x000fca00078fdaff */
[----:B------:R-:W0:Y:S08]  /*e710*/  @!P3 MUFU.EX2 R3, R3 ;  /* 0x000000030003b308 */ /* 0x000e300000000800 */
[----:B------:R-:W2:Y:S08]  /*e720*/  @!P1 MUFU.EX2 R52, R52 ;  /* 0x0000003400349308 */ /* 0x000eb00000000800 */
[----:B------:R-:W3:Y:S08]  /*e730*/  @!P6 MUFU.EX2 R53, R53 ;  /* 0x000000350035e308 */ /* 0x000ef00000000800 */
[----:B------:R-:W4:Y:S01]  /*e740*/  @!P5 MUFU.EX2 R54, R54 ;  /* 0x000000360036d308 */ /* 0x000f220000000800 */
[----:B------:R-:W-:-:S07]  /*e750*/  IADD3 R55, R84, 0x1, RZ ;  /* 0x0000000154377810 */ /* 0x000fce0007ffe0ff */
[----:B------:R5:W-:Y:S01]  /*e760*/  @!P2 MUFU.RCP R63, R51 ;  /* 0x00000033003fa308 */ /* 0x000be20000001000 */
[----:B------:R-:W-:Y:S01]  /*e770*/  @!P0 FMUL.FTZ R58, R58, -1.4426950216293334961 ;  /* 0xbfb8aa3b3a3a8820 */ /* 0x000fe20000410000 */
[----:B-----5:R-:W5:Y:S01]  /*e780*/  LDS R51, [R101+0x34] ;  /* 0x0000340065337984 */ /* 0x020f620000000800 */
[----:B------:R-:W-:Y:S01]  /*e790*/  IADD3 R65, R84, 0x6, RZ ;  /* 0x0000000654417810 */ /* 0x000fe20007ffe0ff */
[----:B-1----:R-:W-:Y:S01]  /*e7a0*/  @!P4 FADD.FTZ R2, R2, 1 ;  /* 0x3f8000000202c421 */ /* 0x002fe20000010000 */
[-C--:B------:R-:W-:Y:S01]  /*e7b0*/  LEA.HI.SX32 R56, R55, R84.reuse, 0x1b ;  /* 0x0000005437387211 */ /* 0x080fe200078fdaff */
[----:B0-----:R-:W-:Y:S01]  /*e7c0*/  @!P3 FADD.FTZ R3, R3, 1 ;  /* 0x3f8000000303b421 */ /* 0x001fe20000010000 */
[----:B--2---:R-:W-:Y:S01]  /*e7d0*/  @!P1 FADD.FTZ R52, R52, 1 ;  /* 0x3f80000034349421 */ /* 0x004fe20000010000 */
[----:B---3--:R-:W-:Y:S01]  /*e7e0*/  @!P6 FADD.FTZ R53, R53, 1 ;  /* 0x3f8000003535e421 */ /* 0x008fe20000010000 */
[----:B----4-:R-:W-:Y:S01]  /*e7f0*/  @!P5 FADD.FTZ R54, R54, 1 ;  /* 0x3f8000003636d421 */ /* 0x010fe20000010000 */
[----:B------:R-:W0:Y:S01]  /*e800*/  @!P0 MUFU.EX2 R58, R58 ;  /* 0x0000003a003a8308 */ /* 0x000e220000000800 */
[----:B------:R-:W-:-:S02]  /*e810*/  LEA.HI.SX32 R66, R65, R84, 0x1b ;  /* 0x0000005441427211 */ /* 0x000fc400078fdaff */
[----:B------:R-:W-:-:S05]  /*e820*/  LEA R55, R56, R107, 0x2 ;  /* 0x0000006b38377211 */ /* 0x000fca00078e10ff */
[----:B------:R1:W-:Y:S08]  /*e830*/  @!P4 MUFU.RCP R86, R2 ;  /* 0x000000020056c308 */ /* 0x0003f00000001000 */
[----:B------:R2:W-:Y:S01]  /*e840*/  @!P3 MUFU.RCP R88, R3 ;  /* 0x000000030058b308 */ /* 0x0005e20000001000 */
[----:B-1----:R-:W-:Y:S07]  /*e850*/  LDS R2, [R101+0x2c] ;  /* 0x00002c0065027984 */ /* 0x002fee0000000800 */
[----:B------:R1:W-:Y:S01]  /*e860*/  @!P1 MUFU.RCP R90, R52 ;  /* 0x00000034005a9308 */ /* 0x0003e20000001000 */
[----:B--2---:R-:W-:Y:S07]  /*e870*/  LDS R3, [R101+0x30] ;  /* 0x0000300065037984 */ /* 0x004fee0000000800 */
[----:B------:R2:W3:Y:S01]  /*e880*/  @!P6 MUFU.RCP R56, R53 ;  /* 0x000000350038e308 */ /* 0x0004e20000001000 */
[----:B-1----:R-:W-:Y:S07]  /*e890*/  LDS R52, [R101+0x38] ;  /* 0x0000380065347984 */ /* 0x002fee0000000800 */
[----:B------:R1:W4:Y:S01]  /*e8a0*/  @!P5 MUFU.RCP R65, R54 ;  /* 0x000000360041d308 */ /* 0x0003220000001000 */
[----:B--2---:R-:W2:Y:S04]  /*e8b0*/  LDS R53, [R101+0x3c] ;  /* 0x00003c0065357984 */ /* 0x004ea80000000800 */
[----:B-1----:R-:W1:Y:S01]  /*e8c0*/  LDS R54, [R101] ;  /* 0x0000000065367984 */ /* 0x002e620000000800 */
[----:B------:R-:W-:Y:S01]  /*e8d0*/  BAR.SYNC.DEFER_BLOCKING 0x0 ;  /* 0x0000000000007b1d */ /* 0x000fe20000010000 */
[----:B0-----:R-:W-:Y:S01]  /*e8e0*/  @!P0 FADD.FTZ R58, R58, 1 ;  /* 0x3f8000003a3a8421 */ /* 0x001fe20000010000 */
[----:B------:R-:W-:-:S02]  /*e8f0*/  IADD3 R57, R84, 0x2, RZ ;  /* 0x0000000254397810 */ /* 0x000fc40007ffe0ff */
[C---:B------:R-:W-:Y:S02]  /*e900*/  IADD3 R59, R84.reuse, 0x3, RZ ;  /* 0x00000003543b7810 */ /* 0x040fe40007ffe0ff */
[C---:B------:R-:W-:Y:S01]  /*e910*/  IADD3 R61, R84.reuse, 0x4, RZ ;  /* 0x00000004543d7810 */ /* 0x040fe20007ffe0ff */
[----:B------:R0:W1:Y:S01]  /*e920*/  @!P0 MUFU.RCP R85, R58 ;  /* 0x0000003a00558308 */ /* 0x0000620000001000 */
[C---:B------:R-:W-:Y:S02]  /*e930*/  IADD3 R67, R84.reuse, 0x7, RZ ;  /* 0x0000000754437810 */ /* 0x040fe40007ffe0ff */
[-C--:B------:R-:W-:Y:S02]  /*e940*/  LEA.HI.SX32 R60, R59, R84.reuse, 0x1b ;  /* 0x000000543b3c7211 */ /* 0x080fe400078fdaff */
[----:B------:R-:W-:Y:S02]  /*e950*/  IADD3 R69, R84, 0x8, RZ ;  /* 0x0000000854457810 */ /* 0x000fe40007ffe0ff */
[----:B------:R-:W-:-:S02]  /*e960*/  LEA.HI.SX32 R62, R61, R84, 0x1b ;  /* 0x000000543d3e7211 */ /* 0x000fc400078fdaff */
[-C--:B0-----:R-:W-:Y:S02]  /*e970*/  LEA.HI.SX32 R58, R57, R84.reuse, 0x1b ;  /* 0x00000054393a7211 */ /* 0x081fe400078fdaff */
[C---:B------:R-:W-:Y:S01]  /*e980*/  IADD3 R71, R84.reuse, 0x9, RZ ;  /* 0x0000000954477810 */ /* 0x040fe20007ffe0ff */
[----:B-----5:R-:W-:Y:S01]  /*e990*/  FADD.FTZ R51, R51, UR8 ;  /* 0x0000000833337e21 */ /* 0x020fe20008010000 */
[----:B------:R-:W-:Y:S02]  /*e9a0*/  IADD3 R73, R84, 0xa, RZ ;  /* 0x0000000a54497810 */ /* 0x000fe40007ffe0ff */
[----:B------:R-:W-:Y:S02]  /*e9b0*/  LEA R58, R58, R107, 0x2 ;  /* 0x0000006b3a3a7211 */ /* 0x000fe400078e10ff */
[----:B------:R-:W-:Y:S02]  /*e9c0*/  IADD3 R75, R84, 0xb, RZ ;  /* 0x0000000b544b7810 */ /* 0x000fe40007ffe0ff */
[----:B------:R-:W-:-:S02]  /*e9d0*/  LEA.HI.SX32 R68, R67, R84, 0x1b ;  /* 0x0000005443447211 */ /* 0x000fc400078fdaff */
        /* <DEDUP_REMOVED lines=8> */
[----:B------:R-:W-:Y:S01]  /*ea60*/  LEA R64, R64, R107, 0x2 ;  /* 0x0000006b40407211 */ /* 0x000fe200078e10ff */
[----:B------:R-:W-:Y:S01]  /*ea70*/  @!P2 FMUL.FTZ R34, R34, R63 ;  /* 0x0000003f2222a220 */ /* 0x000fe20000410000 */
[----:B------:R-:W-:Y:S01]  /*ea80*/  IADD3 R81, R84, 0xe, RZ ;  /* 0x0000000e54517810 */ /* 0x000fe20007ffe0ff */
[----:B------:R-:W-:Y:S01]  /*ea90*/  STS [R58+0x8], R21 ;  /* 0x000008153a007388 */ /* 0x000fe20000000800 */
        /* <DEDUP_REMOVED lines=10> */
[----:B------:R-:W-:Y:S01]  /*eb40*/  FSETP.GTU.FTZ.AND P2, PT, R51, 20, PT ;  /* 0x41a000003300780b */ /* 0x000fe20003f5c000 */
[----:B------:R0:W-:Y:S01]  /*eb50*/  STS [R64+0x14], R18 ;  /* 0x0000141240007388 */ /* 0x0001e20000000800 */
[-C--:B------:R-:W-:Y:S02]  /*eb60*/  LEA.HI.SX32 R80, R79, R84.reuse, 0x1b ;  /* 0x000000544f507211 */ /* 0x080fe400078fdaff */
[----:B------:R-:W-:Y:S01]  /*eb70*/  LEA R72, R72, R107, 0x2 ;  /* 0x0000006b48487211 */ /* 0x000fe200078e10ff */
[----:B------:R-:W-:Y:S01]  /*eb80*/  STS [R66+0x18], R17 ;  /* 0x0000181142007388 */ /* 0x000fe20000000800 */
[----:B------:R-:W-:-:S02]  /*eb90*/  LEA.HI.SX32 R82, R81, R84, 0x1b ;  /* 0x0000005451527211 */ /* 0x000fc400078fdaff */
[-C--:B------:R-:W-:Y:S02]  /*eba0*/  LEA R74, R74, R107.reuse, 0x2 ;  /* 0x0000006b4a4a7211 */ /* 0x080fe400078e10ff */
[----:B------:R-:W-:Y:S01]  /*ebb0*/  ISETP.NE.AND P6, PT, R109, RZ, PT ;  /* 0x000000ff6d00720c */ /* 0x000fe20003fc5270 */
[----:B------:R-:W-:Y:S01]  /*ebc0*/  STS [R57+0x1c], R16 ;  /* 0x00001c1039007388 */ /* 0x000fe20000000800 */
[----:B------:R-:W-:Y:S02]  /*ebd0*/  LEA.HI.SX32 R84, R83, R84, 0x1b ;  /* 0x0000005453547211 */ /* 0x000fe400078fdaff */
[-C--:B------:R-:W-:Y:S01]  /*ebe0*/  LEA R76, R76, R107.reuse, 0x2 ;  /* 0x0000006b4c4c7211 */ /* 0x080fe200078e10ff */
[----:B------:R-:W-:Y:S01]  /*ebf0*/  STS [R70+0x20], R15 ;  /* 0x0000200f46007388 */ /* 0x000fe20000000800 */
[-C--:B------:R-:W-:Y:S02]  /*ec00*/  LEA R78, R78, R107.reuse, 0x2 ;  /* 0x0000006b4e4e7211 */ /* 0x080fe400078e10ff */
[-C--:B------:R-:W-:Y:S01]  /*ec10*/  LEA R59, R80, R107.reuse, 0x2 ;  /* 0x0000006b503b7211 */ /* 0x080fe200078e10ff */
[----:B------:R2:W-:Y:S01]  /*ec20*/  STS [R72+0x24], R14 ;  /* 0x0000240e48007388 */ /* 0x0005e20000000800 */
[----:B------:R-:W-:-:S02]  /*ec30*/  LEA R82, R82, R107, 0x2 ;  /* 0x0000006b52527211 */ /* 0x000fc400078e10ff */
[----:B------:R-:W-:Y:S01]  /*ec40*/  LEA R61, R84, R107, 0x2 ;  /* 0x0000006b543d7211 */ /* 0x000fe200078e10ff */
[----:B------:R-:W-:Y:S01]  /*ec50*/  STS [R74+0x28], R13 ;  /* 0x0000280d4a007388 */ /* 0x000fe20000000800 */
[----:B0-----:R-:W-:-:S03]  /*ec60*/  MOV R18, UR54 ;  /* 0x0000003600127c02 */ /* 0x001fc60008000f00 */
[----:B------:R-:W-:Y:S04]  /*ec70*/  STS [R76+0x2c], R12 ;  /* 0x00002c0c4c007388 */ /* 0x000fe80000000800 */
[----:B------:R0:W-:Y:S01]  /*ec80*/  STS [R78+0x30], R11 ;  /* 0x0000300b4e007388 */ /* 0x0001e20000000800 */
[----:B----4-:R-:W-:-:S03]  /*ec90*/  @!P5 FMUL.FTZ R38, R38, R65 ;  /* 0x000000412626d220 */ /* 0x010fc60000410000 */
[----:B------:R-:W-:Y:S01]  /*eca0*/  STS [R59+0x34], R10 ;  /* 0x0000340a3b007388 */ /* 0x000fe20000000800 */
[----:B--2---:R-:W-:-:S03]  /*ecb0*/  FADD.FTZ R14, R53, UR8 ;  /* 0x00000008350e7e21 */ /* 0x004fc60008010000 */
[----:B------:R-:W-:Y:S01]  /*ecc0*/  STS [R82+0x38], R9 ;  /* 0x0000380952007388 */ /* 0x000fe20000000800 */
[----:B0-----:R-:W-:-:S03]  /*ecd0*/  @!P2 FMUL.FTZ R11, R51, -1.4426950216293334961 ;  /* 0xbfb8aa3b330ba820 */ /* 0x001fc60000410000 */
        /* <DEDUP_REMOVED lines=21> */
[----:B------:R-:W-:Y:S01]  /*ee30*/  FADD.FTZ R52, R52, UR8 ;  /* 0x0000000834347e21 */ /* 0x000fe20008010000 */
[----:B------:R-:W-:Y:S01]  /*ee40*/  FADD.FTZ R2, R2, UR8 ;  /* 0x0000000802027e21 */ /* 0x000fe20008010000 */
[----:B------:R-:W-:Y:S01]  /*ee50*/  FADD.FTZ R3, R3, UR8 ;  /* 0x0000000803037e21 */ /* 0x000fe20008010000 */
[----:B------:R-:W-:Y:S01]  /*ee60*/  @!P3 FMUL.FTZ R33, R33, R88 ;  /* 0x000000582121b220 */ /* 0x000fe20000410000 */
[----:B-1----:R-:W-:Y:S01]  /*ee70*/  @!P0 FMUL.FTZ R30, R30, R85 ;  /* 0x000000551e1e8220 */ /* 0x002fe20000410000 */
[----:B------:R-:W-:Y:S01]  /*ee80*/  FSETP.GTU.FTZ.AND P3, PT, R52, 20, PT ;  /* 0x41a000003400780b */ /* 0x000fe20003f7c000 */
[----:B------:R-:W-:Y:S01]  /*ee90*/  @!P1 FMUL.FTZ R35, R35, R90 ;  /* 0x0000005a23239220 */ /* 0x000fe20000410000 */
[----:B------:R-:W-:-:S02]  /*eea0*/  FSETP.GTU.FTZ.AND P0, PT, R2, 20, PT ;  /* 0x41a000000200780b */ /* 0x000fc40003f1c000 */
[----:B------:R-:W-:Y:S01]  /*eeb0*/  FSETP.GTU.FTZ.AND P1, PT, R3, 20, PT ;  /* 0x41a000000300780b */ /* 0x000fe20003f3c000 */
[----:B------:R-:W1:Y:S08]  /*eec0*/  LDS R81, [R107+0x1080] ;  /* 0x001080006b517984 */ /* 0x000e700000000800 */
[----:B------:R-:W-:Y:S01]  /*eed0*/  @!P3 FMUL.FTZ R13, R52, -1.4426950216293334961 ;  /* 0xbfb8aa3b340db820 */ /* 0x000fe20000410000 */
[----:B------:R-:W-:Y:S01]  /*eee0*/  @!P4 FMUL.FTZ R31, R31, R86 ;  /* 0x000000561f1fc220 */ /* 0x000fe20000410000 */
[----:B------:R-:W-:-:S02]  /*eef0*/  @!P0 FMUL.FTZ R12, R2, -1.4426950216293334961 ;  /* 0xbfb8aa3b020c8820 */ /* 0x000fc40000410000 */
[----:B0-----:R-:W-:Y:S01]  /*ef00*/  @!P1 FMUL.FTZ R8, R3, -1.4426950216293334961 ;  /* 0xbfb8aa3b03089820 */ /* 0x001fe20000410000 */
[----:B------:R-:W-:Y:S02]  /*ef10*/  MOV R16, UR6 ;  /* 0x0000000600107c02 */ /* 0x000fe40008000f00 */
[----:B------:R-:W-:Y:S02]  /*ef20*/  SHF.R.S32.HI R85, RZ, 0x1f, R50 ;  /* 0x0000001fff557819 */ /* 0x000fe40000011432 */
[----:B------:R-:W-:Y:S01]  /*ef30*/  IADD3 R2, P4, R50, UR6, RZ ;  /* 0x0000000632027c10 */ /* 0x000fe2000ff9e0ff */
[----:B------:R-:W-:Y:S01]  /*ef40*/  FADD.FTZ R54, R54, UR8 ;  /* 0x0000000836367e21 */ /* 0x000fe20008010000 */
[----:B------:R-:W0:Y:S02]  /*ef50*/  @!P0 MUFU.EX2 R9, R12 ;  /* 0x0000000c00098308 */ /* 0x000e240000000800 */
[----:B------:R-:W-:Y:S02]  /*ef60*/  LEA.HI.X.SX32 R3, R16, R85, 0x1, P4 ;  /* 0x0000005510037211 */ /* 0x000fe400020f0eff */
[----:B------:R-:W-:-:S04]  /*ef70*/  FSETP.GTU.FTZ.AND P4, PT, R14, 20, PT ;  /* 0x41a000000e00780b */ /* 0x000fc80003f9c000 */
[----:B------:R2:W3:Y:S01]  /*ef80*/  @!P1 MUFU.EX2 R10, R8 ;  /* 0x00000008000a9308 */ /* 0x0004e20000000800 */
[----:B------:R-:W-:-:S07]  /*ef90*/  FSETP.GTU.FTZ.AND P5, PT, R54, 20, PT ;  /* 0x41a000003600780b */ /* 0x000fce0003fbc000 */
[----:B------:R-:W4:Y:S08]  /*efa0*/  @!P2 MUFU.EX2 R11, R11 ;  /* 0x0000000b000ba308 */ /* 0x000f300000000800 */
[----:B------:R-:W5:Y:S01]  /*efb0*/  @!P3 MUFU.EX2 R13, R13 ;  /* 0x0000000d000db308 */ /* 0x000f620000000800 */
[----:B------:R-:W-:Y:S01]  /*efc0*/  @!P4 FMUL.FTZ R14, R14, -1.4426950216293334961 ;  /* 0xbfb8aa3b0e0ec820 */ /* 0x000fe20000410000 */
[----:B--2---:R-:W-:Y:S01]  /*efd0*/  @!P5 FMUL.FTZ R8, R54, -1.4426950216293334961 ;  /* 0xbfb8aa3b3608d820 */ /* 0x004fe20000410000 */
[----:B0-----:R-:W-:Y:S01]  /*efe0*/  @!P0 FADD.FTZ R9, R9, 1 ;  /* 0x3f80000009098421 */ /* 0x001fe20000010000 */
[----:B---3--:R-:W-:Y:S01]  /*eff0*/  @!P1 FADD.FTZ R10, R10, 1 ;  /* 0x3f8000000a0a9421 */ /* 0x008fe20000010000 */
[----:B-1----:R-:W-:Y:S01]  /*f000*/  ISETP.GE.AND P6, PT, R50, R81, PT ;  /* 0x000000513200720c */ /* 0x002fe20003fc6270 */
[----:B----4-:R-:W-:-:S02]  /*f010*/  @!P2 FADD.FTZ R11, R11, 1 ;  /* 0x3f8000000b0ba421 */ /* 0x010fc40000010000 */
        /* <DEDUP_REMOVED lines=29> */
.L_x_7380:
[----:B------:R-:W-:Y:S05]  /*f1f0*/  BSYNC B0 ;  /* 0x0000000000007941 */ /* 0x000fea0003800000 */
.L_x_7379:
[----:B--2---:R-:W2:Y:S01]  /*f200*/  LDL.LU R15, [R1+0x34] ;  /* 0x00003400010f7983 */ /* 0x004ea20000300800 */
[----:B------:R-:W-:Y:S01]  /*f210*/  UIADD3 UR13, UR7, -UR14, URZ ;  /* 0x8000000e070d7290 */ /* 0x000fe2000fffe03f */
[----:B------:R-:W-:Y:S01]  /*f220*/  @!P5 FADD.FTZ R12, R12, 1 ;  /* 0x3f8000000c0cd421 */ /* 0x000fe20000010000 */
[----:B------:R-:W-:Y:S01]  /*f230*/  ULDC.64 UR10, c[0x0][0x390] ;  /* 0x0000e400000a7ab9 */ /* 0x000fe20000000a00 */
[----:B------:R-:W-:Y:S01]  /*f240*/  UMOV UR5, UR15 ;  /* 0x0000000f00057c82 */ /* 0x000fe20008000000 */
[----:B------:R-:W-:Y:S01]  /*f250*/  UIMAD UR14, UR6, UR10, URZ ;  /* 0x0000000a060e72a4 */ /* 0x000fe2000f8e023f */
[----:B------:R-:W-:Y:S01]  /*f260*/  @!P0 FMUL.FTZ R39, R39, R16 ;  /* 0x0000001027278220 */ /* 0x000fe20000410000 */
[----:B------:R-:W-:Y:S01]  /*f270*/  UIMAD UR13, UR13, -0x400, URZ ;  /* 0xfffffc000d0d78a4 */ /* 0x000fe2000f8e023f */
[----:B0-----:R-:W-:Y:S01]  /*f280*/  @!P4 FADD.FTZ R14, R14, 1 ;  /* 0x3f8000000e0ec421 */ /* 0x001fe20000010000 */
[----:B------:R-:W-:Y:S01]  /*f290*/  UIMAD.WIDE.U32 UR4, UR53, UR10, UR4 ;  /* 0x0000000a350472a5 */ /* 0x000fe2000f8e0004 */
[----:B------:R-:W-:Y:S01]  /*f2a0*/  @!P1 FMUL.FTZ R41, R41, R18 ;  /* 0x0000001229299220 */ /* 0x000fe20000410000 */
[----:B------:R-:W-:Y:S01]  /*f2b0*/  UIMAD UR11, UR53, UR11, UR14 ;  /* 0x0000000b350b72a4 */ /* 0x000fe2000f8e020e */
[----:B-1----:R-:W0:Y:S01]  /*f2c0*/  @!P4 MUFU.RCP R11, R14 ;  /* 0x0000000e000bc308 */ /* 0x002e220000001000 */
[----:B------:R-:W-:Y:S01]  /*f2d0*/  UIADD3 UR10, UP0, UR13, UR4, URZ ;  /* 0x000000040d0a7290 */ /* 0x000fe2000ff1e03f */
[----:B------:R-:W-:Y:S01]  /*f2e0*/  @!P2 FMUL.FTZ R42, R42, R83 ;  /* 0x000000532a2aa220 */ /* 0x000fe20000410000 */
[----:B------:R-:W-:Y:S01]  /*f2f0*/  USHF.R.S32.HI UR14, URZ, 0x1f, UR13 ;  /* 0x0000001f3f0e7899 */ /* 0x000fe2000801140d */
[----:B------:R-:W-:Y:S01]  /*f300*/  ISETP.GE.AND P2, PT, R48, R81, PT ;  /* 0x000000513000720c */ /* 0x000fe20003f46270 */
[----:B------:R-:W-:Y:S01]  /*f310*/  ULDC.64 UR30, c[0x0][0x3e0] ;  /* 0x0000f800001e7ab9 */ /* 0x000fe20000000a00 */
[----:B------:R-:W-:Y:S01]  /*f320*/  @!P3 FMUL.FTZ R43, R43, R20 ;  /* 0x000000142b2bb220 */ /* 0x000fe20000410000 */
[----:B------:R-:W-:Y:S01]  /*f330*/  UIADD3.X UR4, UR14, UR11, UR5, UP0, !UPT ;  /* 0x0000000b0e047290 */ /* 0x000fe200087fe405 */
[C---:B------:R-:W-:Y:S01]  /*f340*/  LEA R8, P0, R50.reuse, UR30, 0x2 ;  /* 0x0000001e32087c11 */ /* 0x040fe2000f8010ff */
[----:B------:R-:W1:Y:S01]  /*f350*/  @!P5 MUFU.RCP R12, R12 ;  /* 0x0000000c000cd308 */ /* 0x000e620000001000 */
[----:B------:R-:W-:Y:S01]  /*f360*/  MOV R10, UR10 ;  /* 0x0000000a000a7c02 */ /* 0x000fe20008000f00 */
[----:B------:R-:W-:Y:S01]  /*f370*/  BSSY B0, `(.L_x_7381) ;  /* 0x000006f000007945 */ /* 0x000fe20003800000 */
[----:B------:R-:W-:-:S02]  /*f380*/  LEA.HI.X R9, R50, UR31, R85, 0x2, P0 ;  /* 0x0000001f32097c11 */ /* 0x000fc400080f1455 */
[----:B------:R-:W-:Y:S02]  /*f390*/  LEA R8, P1, R10, R8, 0x2 ;  /* 0x000000080a087211 */ /* 0x000fe400078210ff */
[----:B------:R-:W-:Y:S01]  /*f3a0*/  MOV R13, UR4 ;  /* 0x00000004000d7c02 */ /* 0x000fe20008000f00 */
[----:B0-----:R-:W-:Y:S01]  /*f3b0*/  @!P4 FMUL.FTZ R44, R44, R11 ;  /* 0x0000000b2c2cc220 */ /* 0x001fe20000410000 */
[----:B------:R-:W-:Y:S01]  /*f3c0*/  ISETP.GE.AND P0, PT, R47, R81, PT ;  /* 0x000000512f00720c */ /* 0x000fe20003f06270 */
[----:B------:R-:W-:Y:S01]  /*f3d0*/  UIMAD.WIDE.U32 UR4, UR52, UR28, URZ ;  /* 0x0000001c340472a5 */ /* 0x000fe2000f8e003f */
[----:B------:R-:W-:Y:S02]  /*f3e0*/  LEA.HI.X R9, R10, R9, R13, 0x2, P1 ;  /* 0x000000090a097211 */ /* 0x000fe400008f140d */
[-C--:B------:R-:W-:Y:S01]  /*f3f0*/  ISETP.GE.AND P1, PT, R46, R81.reuse, PT ;  /* 0x000000512e00720c */ /* 0x080fe20003f26270 */
[----:B------:R-:W-:Y:S01]  /*f400*/  UIADD3 UR10, UR5, UR12, URZ ;  /* 0x0000000c050a7290 */ /* 0x000fe2000fffe03f */
[-C--:B------:R-:W-:Y:S01]  /*f410*/  ISETP.GE.AND P4, PT, R36, R81.reuse, PT ;  /* 0x000000512400720c */ /* 0x080fe20003f86270 */
[----:B------:R-:W-:Y:S01]  /*f420*/  @!P2 STG.E desc[UR20][R8.64+-0xf00], R19 ;  /* 0xfff100130800a986 */ /* 0x000fe2000c101914 */
[----:B-1----:R-:W-:Y:S01]  /*f430*/  @!P5 FMUL.FTZ R25, R25, R12 ;  /* 0x0000000c1919d220 */ /* 0x002fe20000410000 */
[----:B------:R-:W-:-:S02]  /*f440*/  ISETP.GE.AND P2, PT, R45, R81, PT ;  /* 0x000000512d00720c */ /* 0x000fc40003f46270 */
[-C--:B------:R-:W-:Y:S02]  /*f450*/  ISETP.GE.AND P5, PT, R40, R81.reuse, PT ;  /* 0x000000512800720c */ /* 0x080fe40003fa6270 */
[----:B------:R-:W-:Y:S01]  /*f460*/  @!P0 STG.E desc[UR20][R8.64+-0xe80], R21 ;  /* 0xfff1801508008986 */ /* 0x000fe2000c101914 */
        /* <DEDUP_REMOVED lines=95> */
.L_x_7382:
[----:B------:R-:W-:Y:S05]  /*fa60*/  BSYNC B0 ;  /* 0x0000000000007941 */ /* 0x000fea0003800000 */
.L_x_7381:
        /* <DEDUP_REMOVED lines=56> */
.L_x_7250:
        /* <DEDUP_REMOVED lines=38> */
.L_x_7385:
[----:B------:R-:W-:Y:S05]  /*10050*/  BSYNC B0 ;  /* 0x0000000000007941 */ /* 0x000fea0003800000 */
.L_x_7384:
        /* <DEDUP_REMOVED lines=41> */
.L_x_7387:
[----:B------:R-:W2:Y:S02]  /*102f0*/  S2R R11, SR_TID.X ;  /* 0x00000000000b7919 */ /* 0x000ea40000002100 */
.L_x_7388:
[----:B------:R-:W-:Y:S05]  /*10300*/  BSYNC B0 ;  /* 0x0000000000007941 */ /* 0x000fea0003800000 */
.L_x_7386:
        /* <DEDUP_REMOVED lines=23> */
.L_x_7390:
        /* <DEDUP_REMOVED lines=32> */
.L_x_7389:
[----:B------:R-:W-:Y:S05]  /*10680*/  EXIT ;  /* 0x000000000000794d */ /* 0x000fea0003800000 */
.L_x_7287:
[----:B------:R-:W-:Y:S01]  /*10690*/  HFMA2.MMA R220, -RZ, RZ, 0, 5.9604644775390625e-08 ;  /* 0x00000001ffdc7435 */ /* 0x000fe200000001ff */
[----:B------:R-:W-:Y:S02]  /*106a0*/  MOV R216, R210 ;  /* 0x000000d200d87202 */ /* 0x000fe40000000f00 */
[----:B------:R-:W-:Y:S02]  /*106b0*/  MOV R221, RZ ;  /* 0x000000ff00dd7202 */ /* 0x000fe40000000f00 */
[----:B------:R-:W-:-:S07]  /*106c0*/  MOV R71, 0xffffffff ;  /* 0xffffffff00477802 */ /* 0x000fce0000000f00 */
[----:B------:R-:W-:Y:S05]  /*106d0*/  WARPSYNC.COLLECTIVE R71, `(.L_x_7391) ;  /* 0x0000000047087348 */ /* 0x000fea0003c00000 */
[----:B------:R0:W1:Y:S02]  /*106e0*/  SHFL.UP P0, R217, R216, R220, R221 ;  /* 0x040000dcd8d97389 */ /* 0x00006400000000dd */
[----:B01----:R-:W-:Y:S01]  /*106f0*/  ENDCOLLECTIVE ;  /* 0x000000000000791b */ /* 0x003fe20003800000 */
.L_x_7391:
[----:B------:R-:W-:Y:S02]  /*10700*/  MOV R216, R68 ;  /* 0x0000004400d87202 */ /* 0x000fe40000000f00 */
[----:B------:R-:W-:-:S07]  /*10710*/  MOV R69, R217 ;  /* 0x000000d900457202 */ /* 0x000fce0000000f00 */
[----:B------:R-:W-:Y:S05]  /*10720*/  WARPSYNC.COLLECTIVE R71, `(.L_x_7392) ;  /* 0x0000000047087348 */ /* 0x000fea0003c00000 */
[----:B------:R0:W1:Y:S02]  /*10730*/  SHFL.UP P0, R217, R216, R220, R221 ;  /* 0x040000dcd8d97389 */ /* 0x00006400000000dd */
[----:B01----:R-:W-:Y:S01]  /*10740*/  ENDCOLLECTIVE ;  /* 0x000000000000791b */ /* 0x003fe20003800000 */
.L_x_7392:
[----:B------:R-:W-:Y:S02]  /*10750*/  MOV R216, R211 ;  /* 0x000000d300d87202 */ /* 0x000fe40000000f00 */
[----:B------:R-:W-:-:S07]  /*10760*/  MOV R213, R217 ;  /* 0x000000d900d57202 */ /* 0x000fce0000000f00 */
[----:B------:R-:W-:Y:S05]  /*10770*/  WARPSYNC.COLLECTIVE R71, `(.L_x_7393) ;  /* 0x0000000047087348 */ /* 0x000fea0003c00000 */
[----:B------:R0:W1:Y:S02]  /*10780*/  SHFL.UP P0, R217, R216, R220, R221 ;  /* 0x040000dcd8d97389 */ /* 0x00006400000000dd */
[----:B01----:R-:W-:Y:S01]  /*10790*/  ENDCOLLECTIVE ;  /* 0x000000000000791b */ /* 0x003fe20003800000 */
.L_x_7393:
[----:B------:R-:W-:Y:S02]  /*107a0*/  MOV R216, R212 ;  /* 0x000000d400d87202 */ /* 0x000fe40000000f00 */
[----:B------:R-:W-:-:S07]  /*107b0*/  MOV R215, R217 ;  /* 0x000000d900d77202 */ /* 0x000fce0000000f00 */
[----:B------:R-:W-:Y:S05]  /*107c0*/  WARPSYNC.COLLECTIVE R71, `(.L_x_7394) ;  /* 0x0000000047087348 */ /* 0x000fea0003c00000 */
[----:B------:R0:W1:Y:S02]  /*107d0*/  SHFL.UP P0, R217, R216, R220, R221 ;  /* 0x040000dcd8d97389 */ /* 0x00006400000000dd */
[----:B01----:R-:W-:Y:S01]  /*107e0*/  ENDCOLLECTIVE ;  /* 0x000000000000791b */ /* 0x003fe20003800000 */
.L_x_7394:
        /* <DEDUP_REMOVED lines=17> */
.L_x_7395:
[----:B------:R-:W-:Y:S02]  /*10900*/  MOV R216, R68 ;  /* 0x0000004400d87202 */ /* 0x000fe40000000f00 */
[----:B------:R-:W-:-:S07]  /*10910*/  MOV R69, R217 ;  /* 0x000000d900457202 */ /* 0x000fce0000000f00 */
[----:B------:R-:W-:Y:S05]  /*10920*/  WARPSYNC.COLLECTIVE R71, `(.L_x_7396) ;  /* 0x0000000047087348 */ /* 0x000fea0003c00000 */
[----:B------:R0:W1:Y:S02]  /*10930*/  SHFL.UP P0, R217, R216, R220, R221 ;  /* 0x040000dcd8d97389 */ /* 0x00006400000000dd */
[----:B01----:R-:W-:Y:S01]  /*10940*/  ENDCOLLECTIVE ;  /* 0x000000000000791b */ /* 0x003fe20003800000 */
.L_x_7396:
[----:B------:R-:W-:Y:S02]  /*10950*/  MOV R216, R211 ;  /* 0x000000d300d87202 */ /* 0x000fe40000000f00 */
[----:B------:R-:W-:-:S07]  /*10960*/  MOV R213, R217 ;  /* 0x000000d900d57202 */ /* 0x000fce0000000f00 */
[----:B------:R-:W-:Y:S05]  /*10970*/  WARPSYNC.COLLECTIVE R71, `(.L_x_7397) ;  /* 0x0000000047087348 */ /* 0x000fea0003c00000 */
[----:B------:R0:W1:Y:S02]  /*10980*/  SHFL.UP P0, R217, R216, R220, R221 ;  /* 0x040000dcd8d97389 */ /* 0x00006400000000dd */
[----:B01----:R-:W-:Y:S01]  /*10990*/  ENDCOLLECTIVE ;  /* 0x000000000000791b */ /* 0x003fe20003800000 */
.L_x_7397:
[----:B------:R-:W-:Y:S02]  /*109a0*/  MOV R216, R212 ;  /* 0x000000d400d87202 */ /* 0x000fe40000000f00 */
[----:B------:R-:W-:-:S07]  /*109b0*/  MOV R215, R217 ;  /* 0x000000d900d77202 */ /* 0x000fce0000000f00 */
[----:B------:R-:W-:Y:S05]  /*109c0*/  WARPSYNC.COLLECTIVE R71, `(.L_x_7398) ;  /* 0x0000000047087348 */ /* 0x000fea0003c00000 */
[----:B------:R0:W1:Y:S02]  /*109d0*/  SHFL.UP P0, R217, R216, R220, R221 ;  /* 0x040000dcd8d97389 */ /* 0x00006400000000dd */
[----:B01----:R-:W-:Y:S01]  /*109e0*/  ENDCOLLECTIVE ;  /* 0x000000000000791b */ /* 0x003fe20003800000 */
.L_x_7398:
        /* <DEDUP_REMOVED lines=17> */
.L_x_7399:
[----:B------:R-:W-:Y:S02]  /*10b00*/  MOV R216, R68 ;  /* 0x0000004400d87202 */ /* 0x000fe40000000f00 */
[----:B------:R-:W-:-:S07]  /*10b10*/  MOV R69, R217 ;  /* 0x000000d900457202 */ /* 0x000fce0000000f00 */
[----:B------:R-:W-:Y:S05]  /*10b20*/  WARPSYNC.COLLECTIVE R71, `(.L_x_7400) ;  /* 0x0000000047087348 */ /* 0x000fea0003c00000 */
[----:B------:R0:W1:Y:S02]  /*10b30*/  SHFL.UP P0, R217, R216, R220, R221 ;  /* 0x040000dcd8d97389 */ /* 0x00006400000000dd */
[----:B01----:R-:W-:Y:S01]  /*10b40*/  ENDCOLLECTIVE ;  /* 0x000000000000791b */ /* 0x003fe20003800000 */
.L_x_7400:
[----:B------:R-:W-:Y:S02]  /*10b50*/  MOV R216, R211 ;  /* 0x000000d300d87202 */ /* 0x000fe40000000f00 */
[----:B------:R-:W-:-:S07]  /*10b60*/  MOV R213, R217 ;  /* 0x000000d900d57202 */ /* 0x000fce0000000f00 */
[----:B------:R-:W-:Y:S05]  /*10b70*/  WARPSYNC.COLLECTIVE R71, `(.L_x_7401) ;  /* 0x0000000047087348 */ /* 0x000fea0003c00000 */
[----:B------:R0:W1:Y:S02]  /*10b80*/  SHFL.UP P0, R217, R216, R220, R221 ;  /* 0x040000dcd8d97389 */ /* 0x00006400000000dd */
[----:B01----:R-:W-:Y:S01]  /*10b90*/  ENDCOLLECTIVE ;  /* 0x000000000000791b */ /* 0x003fe20003800000 */
.L_x_7401:
[----:B------:R-:W-:Y:S02]  /*10ba0*/  MOV R216, R212 ;  /* 0x000000d400d87202 */ /* 0x000fe40000000f00 */
[----:B------:R-:W-:-:S07]  /*10bb0*/  MOV R215, R217 ;  /* 0x000000d900d77202 */ /* 0x000fce0000000f00 */
[----:B------:R-:W-:Y:S05]  /*10bc0*/  WARPSYNC.COLLECTIVE R71, `(.L_x_7402) ;  /* 0x0000000047087348 */ /* 0x000fea0003c00000 */
[----:B------:R0:W1:Y:S02]  /*10bd0*/  SHFL.UP P0, R217, R216, R220, R221 ;  /* 0x040000dcd8d97389 */ /* 0x00006400000000dd */
[----:B01----:R-:W-:Y:S01]  /*10be0*/  ENDCOLLECTIVE ;  /* 0x000000000000791b */ /* 0x003fe20003800000 */
.L_x_7402:
[----:B------:R-:W-:Y:S01]  /*10bf0*/  FMUL.FTZ R214, R68, R215 ;  /* 0x000000d744d67220 */ /* 0x000fe20000410000 */
        /* <DEDUP_REMOVED lines=16> */
.L_x_7403:
[----:B------:R-:W-:Y:S02]  /*10d00*/  MOV R216, R68 ;  /* 0x0000004400d87202 */ /* 0x000fe40000000f00 */
[----:B------:R-:W-:-:S07]  /*10d10*/  MOV R69, R217 ;  /* 0x000000d900457202 */ /* 0x000fce0000000f00 */
[----:B------:R-:W-:Y:S05]  /*10d20*/  WARPSYNC.COLLECTIVE R71, `(.L_x_7404) ;  /* 0x0000000047087348 */ /* 0x000fea0003c00000 */
[----:B------:R0:W1:Y:S02]  /*10d30*/  SHFL.UP P0, R217, R216, R220, R221 ;  /* 0x040000dcd8d97389 */ /* 0x00006400000000dd */
[----:B01----:R-:W-:Y:S01]  /*10d40*/  ENDCOLLECTIVE ;  /* 0x000000000000791b */ /* 0x003fe20003800000 */
.L_x_7404:
[----:B------:R-:W-:Y:S02]  /*10d50*/  MOV R216, R211 ;  /* 0x000000d300d87202 */ /* 0x000fe40000000f00 */
[----:B------:R-:W-:-:S07]  /*10d60*/  MOV R213, R217 ;  /* 0x000000d900d57202 */ /* 0x000fce0000000f00 */
[----:B------:R-:W-:Y:S05]  /*10d70*/  WARPSYNC.COLLECTIVE R71, `(.L_x_7405) ;  /* 0x0000000047087348 */ /* 0x000fea0003c00000 */
[----:B------:R0:W1:Y:S02]  /*10d80*/  SHFL.UP P0, R217, R216, R220, R221 ;  /* 0x040000dcd8d97389 */ /* 0x00006400000000dd */
[----:B01----:R-:W-:Y:S01]  /*10d90*/  ENDCOLLECTIVE ;  /* 0x000000000000791b */ /* 0x003fe20003800000 */
.L_x_7405:
[----:B------:R-:W-:Y:S02]  /*10da0*/  MOV R216, R212 ;  /* 0x000000d400d87202 */ /* 0x000fe40000000f00 */
[----:B------:R-:W-:-:S07]  /*10db0*/  MOV R215, R217 ;  /* 0x000000d900d77202 */ /* 0x000fce0000000f00 */
[----:B------:R-:W-:Y:S05]  /*10dc0*/  WARPSYNC.COLLECTIVE R71, `(.L_x_7406) ;  /* 0x0000000047087348 */ /* 0x000fea0003c00000 */
[----:B------:R0:W1:Y:S02]  /*10dd0*/  SHFL.UP P0, R217, R216, R220, R221 ;  /* 0x040000dcd8d97389 */ /* 0x00006400000000dd */
[----:B01----:R-:W-:Y:S01]  /*10de0*/  ENDCOLLECTIVE ;  /* 0x000000000000791b */ /* 0x003fe20003800000 */
.L_x_7406:
        /* <DEDUP_REMOVED lines=17> */
.L_x_7407:
[----:B------:R-:W-:Y:S02]  /*10f00*/  MOV R216, R69 ;  /* 0x0000004500d87202 */ /* 0x000fe40000000f00 */
[----:B------:R-:W-:-:S07]  /*10f10*/  MOV R68, R217 ;  /* 0x000000d900447202 */ /* 0x000fce0000000f00 */
[----:B------:R-:W-:Y:S05]  /*10f20*/  WARPSYNC.COLLECTIVE R71, `(.L_x_7408) ;  /* 0x0000000047087348 */ /* 0x000fea0003c00000 */
[----:B------:R0:W1:Y:S02]  /*10f30*/  SHFL.UP P0, R217, R216, R220, R221 ;  /* 0x040000dcd8d97389 */ /* 0x00006400000000dd */
[----:B01----:R-:W-:Y:S01]  /*10f40*/  ENDCOLLECTIVE ;  /* 0x000000000000791b */ /* 0x003fe20003800000 */
.L_x_7408:
[----:B------:R-:W-:Y:S02]  /*10f50*/  MOV R216, R211 ;  /* 0x000000d300d87202 */ /* 0x000fe40000000f00 */
[----:B------:R-:W-:-:S07]  /*10f60*/  MOV R70, R217 ;  /* 0x000000d900467202 */ /* 0x000fce0000000f00 */
[----:B------:R-:W-:Y:S05]  /*10f70*/  WARPSYNC.COLLECTIVE R71, `(.L_x_7409) ;  /* 0x0000000047087348 */ /* 0x000fea0003c00000 */
[----:B------:R0:W1:Y:S02]  /*10f80*/  SHFL.UP P0, R217, R216, R220, R221 ;  /* 0x040000dcd8d97389 */ /* 0x00006400000000dd */
[----:B01----:R-:W-:Y:S01]  /*10f90*/  ENDCOLLECTIVE ;  /* 0x000000000000791b */ /* 0x003fe20003800000 */
.L_x_7409:
[----:B------:R-:W-:Y:S02]  /*10fa0*/  MOV R216, R212 ;  /* 0x000000d400d87202 */ /* 0x000fe40000000f00 */
[----:B------:R-:W-:-:S07]  /*10fb0*/  MOV R213, R217 ;  /* 0x000000d900d57202 */ /* 0x000fce0000000f00 */
[----:B------:R-:W-:Y:S05]  /*10fc0*/  WARPSYNC.COLLECTIVE R71, `(.L_x_7410) ;  /* 0x0000000047087348 */ /* 0x000fea0003c00000 */
[----:B------:R0:W1:Y:S02]  /*10fd0*/  SHFL.UP P0, R217, R216, R220, R221 ;  /* 0x040000dcd8d97389 */ /* 0x00006400000000dd */
[----:B01----:R-:W-:Y:S01]  /*10fe0*/  ENDCOLLECTIVE ;  /* 0x000000000000791b */ /* 0x003fe20003800000 */
.L_x_7410:
[----:B------:R-:W-:Y:S01]  /*10ff0*/  MOV R214, R217 ;  /* 0x000000d900d67202 */ /* 0x000fe20000000f00 */
[----:B------:R-:W-:Y:S06]  /*11000*/  BRA `(.L_x_7411) ;  /* 0xffffff6c00347947 */ /* 0x000fec000383ffff */
.L_x_7288:
        /* <DEDUP_REMOVED lines=8> */
.L_x_7413:
[----:B------:R-:W-:Y:S05]  /*11090*/  BSYNC B0 ;  /* 0x0000000000007941 */ /* 0x000fea0003800000 */
.L_x_7412:
[----:B------:R-:W-:Y:S05]  /*110a0*/  BRA `(.L_x_7414) ;  /* 0xffffff6c00447947 */ /* 0x000fea000383ffff */
.L_x_7289:
        /* <DEDUP_REMOVED lines=8> */
.L_x_7416:
[----:B------:R-:W-:Y:S05]  /*11130*/  BSYNC B0 ;  /* 0x0000000000007941 */ /* 0x000fea0003800000 */
.L_x_7415:
[----:B------:R-:W-:Y:S05]  /*11140*/  BRA `(.L_x_7417) ;  /* 0xffffff6c00247947 */ /* 0x000fea000383ffff */
.L_x_7290:
        /* <DEDUP_REMOVED lines=8> */
.L_x_7419:
[----:B------:R-:W-:Y:S05]  /*111d0*/  BSYNC B0 ;  /* 0x0000000000007941 */ /* 0x000fea0003800000 */
.L_x_7418:
[----:B------:R-:W-:Y:S05]  /*111e0*/  BRA `(.L_x_7420) ;  /* 0xffffff6c00047947 */ /* 0x000fea000383ffff */
.L_x_7291:
        /* <DEDUP_REMOVED lines=8> */
.L_x_7422:
[----:B------:R-:W-:Y:S05]  /*11270*/  BSYNC B0 ;  /* 0x0000000000007941 */ /* 0x000fea0003800000 */
.L_x_7421:
[----:B------:R-:W-:Y:S05]  /*11280*/  BRA `(.L_x_7423) ;  /* 0xffffff6800e47947 */ /* 0x000fea000383ffff */
.L_x_7292:
        /* <DEDUP_REMOVED lines=8> */
.L_x_7425:
[----:B------:R-:W-:Y:S05]  /*11310*/  BSYNC B0 ;  /* 0x0000000000007941 */ /* 0x000fea0003800000 */
.L_x_7424:
        /* <DEDUP_REMOVED lines=10> */
.L_x_7426:
[----:B------:R-:W-:Y:S02]  /*113c0*/  MOV R68, 0x1f ;  /* 0x0000001f00447802 */ /* 0x000fe40000000f00 */
[----:B------:R-:W-:Y:S02]  /*113d0*/  MOV R216, R211 ;  /* 0x000000d300d87202 */ /* 0x000fe40000000f00 */
[----:B------:R-:W-:-:S07]  /*113e0*/  MOV R218, R217 ;  /* 0x000000d900da7202 */ /* 0x000fce0000000f00 */
[----:B------:R-:W-:Y:S05]  /*113f0*/  WARPSYNC.COLLECTIVE R71, `(.L_x_7427) ;  /* 0x0000000047087348 */ /* 0x000fea0003c00000 */
[----:B------:R0:W1:Y:S02]  /*11400*/  SHFL.UP P0, R217, R216, R220, R221 ;  /* 0x040000dcd8d97389 */ /* 0x00006400000000dd */
[----:B01----:R-:W-:Y:S01]  /*11410*/  ENDCOLLECTIVE ;  /* 0x000000000000791b */ /* 0x003fe20003800000 */
.L_x_7427:
[----:B------:R-:W-:Y:S02]  /*11420*/  MOV R216, R212 ;  /* 0x000000d400d87202 */ /* 0x000fe40000000f00 */
[----:B------:R-:W-:-:S07]  /*11430*/  MOV R211, R217 ;  /* 0x000000d900d37202 */ /* 0x000fce0000000f00 */
[----:B------:R-:W-:Y:S05]  /*11440*/  WARPSYNC.COLLECTIVE R71, `(.L_x_7428) ;  /* 0x0000000047087348 */ /* 0x000fea0003c00000 */
[----:B------:R0:W1:Y:S02]  /*11450*/  SHFL.UP P0, R217, R216, R220, R221 ;  /* 0x040000dcd8d97389 */ /* 0x00006400000000dd */
[----:B01----:R-:W-:Y:S01]  /*11460*/  ENDCOLLECTIVE ;  /* 0x000000000000791b */ /* 0x003fe20003800000 */
.L_x_7428:
[----:B------:R-:W-:Y:S05]  /*11470*/  WARPSYNC.COLLECTIVE R71, `(.L_x_7429) ;  /* 0x0000000047087348 */ /* 0x000fea0003c00000 */
[----:B------:R0:W1:Y:S02]  /*11480*/  SHFL.IDX P0, R239, R70, R69, R68 ;  /* 0x0000004546ef7389 */ /* 0x0000640000000044 */
[----:B01----:R-:W-:Y:S01]  /*11490*/  ENDCOLLECTIVE ;  /* 0x000000000000791b */ /* 0x003fe20003800000 */
.L_x_7429:
[----:B------:R-:W-:Y:S02]  /*114a0*/  MOV R70, R61 ;  /* 0x0000003d00467202 */ /* 0x000fe40000000f00 */
[----:B------:R-:W-:Y:S02]  /*114b0*/  MOV R212, R217 ;  /* 0x000000d900d47202 */ /* 0x000fe40000000f00 */
[----:B------:R-:W-:-:S07]  /*114c0*/  MOV R60, R239 ;  /* 0x000000ef003c7202 */ /* 0x000fce0000000f00 */
[----:B------:R-:W-:Y:S05]  /*114d0*/  WARPSYNC.COLLECTIVE R71, `(.L_x_7430) ;  /* 0x0000000047087348 */ /* 0x000fea0003c00000 */
[----:B------:R0:W1:Y:S02]  /*114e0*/  SHFL.IDX P0, R239, R70, R69, R68 ;  /* 0x0000004546ef7389 */ /* 0x0000640000000044 */
[----:B01----:R-:W-:Y:S01]  /*114f0*/  ENDCOLLECTIVE ;  /* 0x000000000000791b */ /* 0x003fe20003800000 */
.L_x_7430:
[----:B------:R-:W-:Y:S02]  /*11500*/  MOV R70, R62 ;  /* 0x0000003e00467202 */ /* 0x000fe40000000f00 */
[----:B------:R-:W-:-:S07]  /*11510*/  MOV R61, R239 ;  /* 0x000000ef003d7202 */ /* 0x000fce0000000f00 */
[----:B------:R-:W-:Y:S05]  /*11520*/  WARPSYNC.COLLECTIVE R71, `(.L_x_7431) ;  /* 0x0000000047087348 */ /* 0x000fea0003c00000 */
[----:B------:R0:W1:Y:S02]  /*11530*/  SHFL.IDX P0, R239, R70, R69, R68 ;  /* 0x0000004546ef7389 */ /* 0x0000640000000044 */
[----:B01----:R-:W-:Y:S01]  /*11540*/  ENDCOLLECTIVE ;  /* 0x000000000000791b */ /* 0x003fe20003800000 */
.L_x_7431:
[----:B------:R-:W-:Y:S02]  /*11550*/  MOV R70, R63 ;  /* 0x0000003f00467202 */ /* 0x000fe40000000f00 */
[----:B------:R-:W-:-:S07]  /*11560*/  MOV R62, R239 ;  /* 0x000000ef003e7202 */ /* 0x000fce0000000f00 */
[----:B------:R-:W-:Y:S05]  /*11570*/  WARPSYNC.COLLECTIVE R71, `(.L_x_7432) ;  /* 0x0000000047087348 */ /* 0x000fea0003c00000 */
[----:B------:R0:W1:Y:S02]  /*11580*/  SHFL.IDX P0, R239, R70, R69, R68 ;  /* 0x0000004546ef7389 */ /* 0x0000640000000044 */
[----:B01----:R-:W-:Y:S01]  /*11590*/  ENDCOLLECTIVE ;  /* 0x000000000000791b */ /* 0x003fe20003800000 */
.L_x_7432:
[----:B------:R-:W-:Y:S01]  /*115a0*/  MOV R63, R239 ;  /* 0x000000ef003f7202 */ /* 0x000fe20000000f00 */
[----:B------:R-:W-:Y:S06]  /*115b0*/  BRA `(.L_x_7433) ;  /* 0xffffff6800407947 */ /* 0x000fec000383ffff */
.L_x_7294:
        /* <DEDUP_REMOVED lines=8> */
.L_x_7434:
[----:B------:R-:W-:Y:S02]  /*11640*/  MOV R244, R241 ;  /* 0x000000f100f47202 */ /* 0x000fe40000000f00 */
[----:B------:R-:W-:-:S07]  /*11650*/  MOV R68, R239 ;  /* 0x000000ef00447202 */ /* 0x000fce0000000f00 */
[----:B------:R-:W-:Y:S05]  /*11660*/  WARPSYNC.COLLECTIVE R71, `(.L_x_7435) ;  /* 0x0000000047087348 */ /* 0x000fea0003c00000 */
[----:B------:R0:W1:Y:S02]  /*11670*/  SHFL.DOWN P0, R239, R244, R245, R252 ;  /* 0x080000f5f4ef7389 */ /* 0x00006400000000fc */
[----:B01----:R-:W-:Y:S01]  /*11680*/  ENDCOLLECTIVE ;  /* 0x000000000000791b */ /* 0x003fe20003800000 */
.L_x_7435:
[----:B------:R-:W-:Y:S02]  /*11690*/  MOV R244, R70 ;  /* 0x0000004600f47202 */ /* 0x000fe40000000f00 */
[----:B------:R-:W-:-:S07]  /*116a0*/  MOV R69, R239 ;  /* 0x000000ef00457202 */ /* 0x000fce0000000f00 */
[----:B------:R-:W-:Y:S05]  /*116b0*/  WARPSYNC.COLLECTIVE R71, `(.L_x_7436) ;  /* 0x0000000047087348 */ /* 0x000fea0003c00000 */
[----:B------:R0:W1:Y:S02]  /*116c0*/  SHFL.DOWN P0, R239, R244, R245, R252 ;  /* 0x080000f5f4ef7389 */ /* 0x00006400000000fc */
[----:B01----:R-:W-:Y:S01]  /*116d0*/  ENDCOLLECTIVE ;  /* 0x000000000000791b */ /* 0x003fe20003800000 */
.L_x_7436:
[----:B------:R-:W-:Y:S02]  /*116e0*/  MOV R244, R243 ;  /* 0x000000f300f47202 */ /* 0x000fe40000000f00 */
[----:B------:R-:W-:-:S07]  /*116f0*/  MOV R246, R239 ;  /* 0x000000ef00f67202 */ /* 0x000fce0000000f00 */
[----:B------:R-:W-:Y:S05]  /*11700*/  WARPSYNC.COLLECTIVE R71, `(.L_x_7437) ;  /* 0x0000000047087348 */ /* 0x000fea0003c00000 */
[----:B------:R0:W1:Y:S02]  /*11710*/  SHFL.DOWN P0, R239, R244, R245, R252 ;  /* 0x080000f5f4ef7389 */ /* 0x00006400000000fc */
[----:B01----:R-:W-:Y:S01]  /*11720*/  ENDCOLLECTIVE ;  /* 0x000000000000791b */ /* 0x003fe20003800000 */
.L_x_7437:
[----:B------:R-:W-:Y:S01]  /*11730*/  MOV R71, R239 ;  /* 0x000000ef00477202 */ /* 0x000fe20000000f00 */
[----:B------:R-:W-:Y:S06]  /*11740*/  BRA `(.L_x_7438) ;  /* 0xffffff7800907947 */ /* 0x000fec000383ffff */
.L_x_7297:
        /* <DEDUP_REMOVED lines=8> */
.L_x_7440:
[----:B------:R-:W-:Y:S05]  /*117d0*/  BSYNC B0 ;  /* 0x0000000000007941 */ /* 0x000fea0003800000 */
.L_x_7439:
        /* <DEDUP_REMOVED lines=8> */
.L_x_7441:
[----:B------:R-:W-:Y:S02]  /*11860*/  MOV R244, R242 ;  /* 0x000000f200f47202 */ /* 0x000fe40000000f00 */
[----:B------:R-:W-:-:S07]  /*11870*/  MOV R69, R239 ;  /* 0x000000ef00457202 */ /* 0x000fce0000000f00 */
[----:B------:R-:W-:Y:S05]  /*11880*/  WARPSYNC.COLLECTIVE R71, `(.L_x_7442) ;  /* 0x0000000047087348 */ /* 0x000fea0003c00000 */
[----:B------:R0:W1:Y:S02]  /*11890*/  SHFL.DOWN P0, R239, R244, R245, R252 ;  /* 0x080000f5f4ef7389 */ /* 0x00006400000000fc */
[----:B01----:R-:W-:Y:S01]  /*118a0*/  ENDCOLLECTIVE ;  /* 0x000000000000791b */ /* 0x003fe20003800000 */
.L_x_7442:
[----:B------:R-:W-:Y:S02]  /*118b0*/  MOV R244, R243 ;  /* 0x000000f300f47202 */ /* 0x000fe40000000f00 */
[----:B------:R-:W-:-:S07]  /*118c0*/  MOV R70, R239 ;  /* 0x000000ef00467202 */ /* 0x000fce0000000f00 */
[----:B------:R-:W-:Y:S05]  /*118d0*/  WARPSYNC.COLLECTIVE R71, `(.L_x_7443) ;  /* 0x0000000047087348 */ /* 0x000fea0003c00000 */
[----:B------:R0:W1:Y:S02]  /*118e0*/  SHFL.DOWN P0, R239, R244, R245, R252 ;  /* 0x080000f5f4ef7389 */ /* 0x00006400000000fc */
[----:B01----:R-:W-:Y:S01]  /*118f0*/  ENDCOLLECTIVE ;  /* 0x000000000000791b */ /* 0x003fe20003800000 */
.L_x_7443:
[----:B------:R-:W-:Y:S01]  /*11900*/  MOV R71, R239 ;  /* 0x000000ef00477202 */ /* 0x000fe20000000f00 */
[----:B------:R-:W-:Y:S06]  /*11910*/  BRA `(.L_x_7444) ;  /* 0xffffff7800707947 */ /* 0x000fec000383ffff */
.L_x_7300:
        /* <DEDUP_REMOVED lines=8> */
.L_x_7446:
[----:B------:R-:W-:Y:S05]  /*119a0*/  BSYNC B0 ;  /* 0x0000000000007941 */ /* 0x000fea0003800000 */
.L_x_7445:
        /* <DEDUP_REMOVED lines=8> */
.L_x_7447:
[----:B------:R-:W-:Y:S02]  /*11a30*/  MOV R244, R242 ;  /* 0x000000f200f47202 */ /* 0x000fe40000000f00 */
[----:B------:R-:W-:-:S07]  /*11a40*/  MOV R69, R239 ;  /* 0x000000ef00457202 */ /* 0x000fce0000000f00 */
[----:B------:R-:W-:Y:S05]  /*11a50*/  WARPSYNC.COLLECTIVE R71, `(.L_x_7448) ;  /* 0x0000000047087348 */ /* 0x000fea0003c00000 */
[----:B------:R0:W1:Y:S02]  /*11a60*/  SHFL.DOWN P0, R239, R244, R245, R252 ;  /* 0x080000f5f4ef7389 */ /* 0x00006400000000fc */
[----:B01----:R-:W-:Y:S01]  /*11a70*/  ENDCOLLECTIVE ;  /* 0x000000000000791b */ /* 0x003fe20003800000 */
.L_x_7448:
[----:B------:R-:W-:Y:S02]  /*11a80*/  MOV R244, R243 ;  /* 0x000000f300f47202 */ /* 0x000fe40000000f00 */
[----:B------:R-:W-:-:S07]  /*11a90*/  MOV R70, R239 ;  /* 0x000000ef00467202 */ /* 0x000fce0000000f00 */
[----:B------:R-:W-:Y:S05]  /*11aa0*/  WARPSYNC.COLLECTIVE R71, `(.L_x_7449) ;  /* 0x0000000047087348 */ /* 0x000fea0003c00000 */
[----:B------:R0:W1:Y:S02]  /*11ab0*/  SHFL.DOWN P0, R239, R244, R245, R252 ;  /* 0x080000f5f4ef7389 */ /* 0x00006400000000fc */
[----:B01----:R-:W-:Y:S01]  /*11ac0*/  ENDCOLLECTIVE ;  /* 0x000000000000791b */ /* 0x003fe20003800000 */
.L_x_7449:
[----:B------:R-:W-:Y:S01]  /*11ad0*/  MOV R71, R239 ;  /* 0x000000ef00477202 */ /* 0x000fe20000000f00 */
[----:B------:R-:W-:Y:S06]  /*11ae0*/  BRA `(.L_x_7450) ;  /* 0xffffff7800507947 */ /* 0x000fec000383ffff */
.L_x_7303:
        /* <DEDUP_REMOVED lines=8> */
.L_x_7452:
[----:B------:R-:W-:Y:S05]  /*11b70*/  BSYNC B0 ;  /* 0x0000000000007941 */ /* 0x000fea0003800000 */
.L_x_7451:
        /* <DEDUP_REMOVED lines=8> */
.L_x_7453:
[----:B------:R-:W-:Y:S02]  /*11c00*/  MOV R244, R242 ;  /* 0x000000f200f47202 */ /* 0x000fe40000000f00 */
[----:B------:R-:W-:-:S07]  /*11c10*/  MOV R69, R239 ;  /* 0x000000ef00457202 */ /* 0x000fce0000000f00 */
[----:B------:R-:W-:Y:S05]  /*11c20*/  WARPSYNC.COLLECTIVE R71, `(.L_x_7454) ;  /* 0x0000000047087348 */ /* 0x000fea0003c00000 */
[----:B------:R0:W1:Y:S02]  /*11c30*/  SHFL.DOWN P0, R239, R244, R245, R252 ;  /* 0x080000f5f4ef7389 */ /* 0x00006400000000fc */
[----:B01----:R-:W-:Y:S01]  /*11c40*/  ENDCOLLECTIVE ;  /* 0x000000000000791b */ /* 0x003fe20003800000 */
.L_x_7454:
[----:B------:R-:W-:Y:S02]  /*11c50*/  MOV R244, R243 ;  /* 0x000000f300f47202 */ /* 0x000fe40000000f00 */
[----:B------:R-:W-:-:S07]  /*11c60*/  MOV R70, R239 ;  /* 0x000000ef00467202 */ /* 0x000fce0000000f00 */
[----:B------:R-:W-:Y:S05]  /*11c70*/  WARPSYNC.COLLECTIVE R71, `(.L_x_7455) ;  /* 0x0000000047087348 */ /* 0x000fea0003c00000 */
[----:B------:R0:W1:Y:S02]  /*11c80*/  SHFL.DOWN P0, R239, R244, R245, R252 ;  /* 0x080000f5f4ef7389 */ /* 0x00006400000000fc */
[----:B01----:R-:W-:Y:S01]  /*11c90*/  ENDCOLLECTIVE ;  /* 0x000000000000791b */ /* 0x003fe20003800000 */
.L_x_7455:
[----:B------:R-:W-:Y:S01]  /*11ca0*/  MOV R71, R239 ;  /* 0x000000ef00477202 */ /* 0x000fe20000000f00 */
[----:B------:R-:W-:Y:S06]  /*11cb0*/  BRA `(.L_x_7456) ;  /* 0xffffff7800307947 */ /* 0x000fec000383ffff */
.L_x_7306:
        /* <DEDUP_REMOVED lines=8> */
.L_x_7458:
[----:B------:R-:W-:Y:S05]  /*11d40*/  BSYNC B0 ;  /* 0x0000000000007941 */ /* 0x000fea0003800000 */
.L_x_7457:
        /* <DEDUP_REMOVED lines=8> */
.L_x_7459:
[----:B------:R-:W-:Y:S02]  /*11dd0*/  MOV R244, R242 ;  /* 0x000000f200f47202 */ /* 0x000fe40000000f00 */
[----:B------:R-:W-:-:S07]  /*11de0*/  MOV R69, R239 ;  /* 0x000000ef00457202 */ /* 0x000fce0000000f00 */
[----:B------:R-:W-:Y:S05]  /*11df0*/  WARPSYNC.COLLECTIVE R71, `(.L_x_7460) ;  /* 0x0000000047087348 */ /* 0x000fea0003c00000 */
[----:B------:R0:W1:Y:S02]  /*11e00*/  SHFL.DOWN P0, R239, R244, R245, R252 ;  /* 0x080000f5f4ef7389 */ /* 0x00006400000000fc */
[----:B01----:R-:W-:Y:S01]  /*11e10*/  ENDCOLLECTIVE ;  /* 0x000000000000791b */ /* 0x003fe20003800000 */
.L_x_7460:
[----:B------:R-:W-:Y:S02]  /*11e20*/  MOV R244, R243 ;  /* 0x000000f300f47202 */ /* 0x000fe40000000f00 */
[----:B------:R-:W-:-:S07]  /*11e30*/  MOV R70, R239 ;  /* 0x000000ef00467202 */ /* 0x000fce0000000f00 */
[----:B------:R-:W-:Y:S05]  /*11e40*/  WARPSYNC.COLLECTIVE R71, `(.L_x_7461) ;  /* 0x0000000047087348 */ /* 0x000fea0003c00000 */
[----:B------:R0:W1:Y:S02]  /*11e50*/  SHFL.DOWN P0, R239, R244, R245, R252 ;  /* 0x080000f5f4ef7389 */ /* 0x00006400000000fc */
[----:B01----:R-:W-:Y:S01]  /*11e60*/  ENDCOLLECTIVE ;  /* 0x000000000000791b */ /* 0x003fe20003800000 */
.L_x_7461:
[----:B------:R-:W-:Y:S01]  /*11e70*/  MOV R71, R239 ;  /* 0x000000ef00477202 */ /* 0x000fe20000000f00 */
[----:B------:R-:W-:Y:S06]  /*11e80*/  BRA `(.L_x_7462) ;  /* 0xffffff7800107947 */ /* 0x000fec000383ffff */
.L_x_7309:
        /* <DEDUP_REMOVED lines=8> */
.L_x_7464:
[----:B------:R-:W-:Y:S05]  /*11f10*/  BSYNC B0 ;  /* 0x0000000000007941 */ /* 0x000fea0003800000 */
.L_x_7463:
        /* <DEDUP_REMOVED lines=10> */
.L_x_7465:
[----:B------:R-:W-:Y:S02]  /*11fc0*/  MOV R252, 0x1f ;  /* 0x0000001f00fc7802 */ /* 0x000fe40000000f00 */
[----:B------:R-:W-:Y:S02]  /*11fd0*/  MOV R70, R242 ;  /* 0x000000f200467202 */ /* 0x000fe40000000f00 */
[----:B------:R-:W-:-:S07]  /*11fe0*/  MOV R247, R239 ;  /* 0x000000ef00f77202 */ /* 0x000fce0000000f00 */
[----:B------:R-:W-:Y:S05]  /*11ff0*/  WARPSYNC.COLLECTIVE R71, `(.L_x_7466) ;  /* 0x0000000047087348 */ /* 0x000fea0003c00000 */
[----:B------:R0:W1:Y:S02]  /*12000*/  SHFL.IDX P0, R239, R70, R69, R68 ;  /* 0x0000004546ef7389 */ /* 0x0000640000000044 */
[----:B01----:R-:W-:Y:S01]  /*12010*/  ENDCOLLECTIVE ;  /* 0x000000000000791b */ /* 0x003fe20003800000 */
.L_x_7466:
        /* <DEDUP_REMOVED lines=9> */
.L_x_7467:
[----:B------:R-:W-:Y:S02]  /*120b0*/  MOV R70, R64 ;  /* 0x0000004000467202 */ /* 0x000fe40000000f00 */
[----:B------:R-:W-:-:S07]  /*120c0*/  MOV R251, R239 ;  /* 0x000000ef00fb7202 */ /* 0x000fce0000000f00 */
[----:B------:R-:W-:Y:S05]  /*120d0*/  WARPSYNC.COLLECTIVE R71, `(.L_x_7468) ;  /* 0x0000000047087348 */ /* 0x000fea0003c00000 */
[----:B------:R0:W1:Y:S02]  /*120e0*/  SHFL.DOWN P0, R239, R244, R245, R252 ;  /* 0x080000f5f4ef7389 */ /* 0x00006400000000fc */
[----:B01----:R-:W-:Y:S01]  /*120f0*/  ENDCOLLECTIVE ;  /* 0x000000000000791b */ /* 0x003fe20003800000 */
.L_x_7468:
[----:B------:R-:W-:Y:S02]  /*12100*/  MOV R244, R241 ;  /* 0x000000f100f47202 */ /* 0x000fe40000000f00 */
[----:B------:R-:W-:-:S07]  /*12110*/  MOV R240, R239 ;  /* 0x000000ef00f07202 */ /* 0x000fce0000000f00 */
[----:B------:R-:W-:Y:S05]  /*12120*/  WARPSYNC.COLLECTIVE R71, `(.L_x_7469) ;  /* 0x0000000047087348 */ /* 0x000fea0003c00000 */
[----:B------:R0:W1:Y:S02]  /*12130*/  SHFL.DOWN P0, R239, R244, R245, R252 ;  /* 0x080000f5f4ef7389 */ /* 0x00006400000000fc */
[----:B01----:R-:W-:Y:S01]  /*12140*/  ENDCOLLECTIVE ;  /* 0x000000000000791b */ /* 0x003fe20003800000 */
.L_x_7469:
[----:B------:R-:W-:Y:S02]  /*12150*/  MOV R244, R242 ;  /* 0x000000f200f47202 */ /* 0x000fe40000000f00 */
[----:B------:R-:W-:-:S07]  /*12160*/  MOV R241, R239 ;  /* 0x000000ef00f17202 */ /* 0x000fce0000000f00 */
[----:B------:R-:W-:Y:S05]  /*12170*/  WARPSYNC.COLLECTIVE R71, `(.L_x_7470) ;  /* 0x0000000047087348 */ /* 0x000fea0003c00000 */
[----:B------:R0:W1:Y:S02]  /*12180*/  SHFL.DOWN P0, R239, R244, R245, R252 ;  /* 0x080000f5f4ef7389 */ /* 0x00006400000000fc */
[----:B01----:R-:W-:Y:S01]  /*12190*/  ENDCOLLECTIVE ;  /* 0x000000000000791b */ /* 0x003fe20003800000 */
.L_x_7470:
[----:B------:R-:W-:Y:S02]  /*121a0*/  MOV R244, R243 ;  /* 0x000000f300f47202 */ /* 0x000fe40000000f00 */
[----:B------:R-:W-:-:S07]  /*121b0*/  MOV R242, R239 ;  /* 0x000000ef00f27202 */ /* 0x000fce0000000f00 */
[----:B------:R-:W-:Y:S05]  /*121c0*/  WARPSYNC.COLLECTIVE R71, `(.L_x_7471) ;  /* 0x0000000047087348 */ /* 0x000fea0003c00000 */
[----:B------:R0:W1:Y:S02]  /*121d0*/  SHFL.DOWN P0, R239, R244, R245, R252 ;  /* 0x080000f5f4ef7389 */ /* 0x00006400000000fc */
[----:B01----:R-:W-:Y:S01]  /*121e0*/  ENDCOLLECTIVE ;  /* 0x000000000000791b */ /* 0x003fe20003800000 */
.L_x_7471:
[----:B------:R-:W-:-:S07]  /*121f0*/  MOV R243, R239 ;  /* 0x000000ef00f37202 */ /* 0x000fce0000000f00 */
[----:B------:R-:W-:Y:S05]  /*12200*/  WARPSYNC.COLLECTIVE R71, `(.L_x_7472) ;  /* 0x0000000047087348 */ /* 0x000fea0003c00000 */
[----:B------:R0:W1:Y:S02]  /*12210*/  SHFL.IDX P0, R239, R70, R69, R68 ;  /* 0x0000004546ef7389 */ /* 0x0000640000000044 */
[----:B01----:R-:W-:Y:S01]  /*12220*/  ENDCOLLECTIVE ;  /* 0x000000000000791b */ /* 0x003fe20003800000 */
.L_x_7472:
[----:B------:R-:W-:Y:S02]  /*12230*/  MOV R70, R65 ;  /* 0x0000004100467202 */ /* 0x000fe40000000f00 */
[----:B------:R-:W-:-:S07]  /*12240*/  MOV R252, R239 ;  /* 0x000000ef00fc7202 */ /* 0x000fce0000000f00 */
[----:B------:R-:W-:Y:S05]  /*12250*/  WARPSYNC.COLLECTIVE R71, `(.L_x_7473) ;  /* 0x0000000047087348 */ /* 0x000fea0003c00000 */
[----:B------:R0:W1:Y:S02]  /*12260*/  SHFL.IDX P0, R239, R70, R69, R68 ;  /* 0x0000004546ef7389 */ /* 0x0000640000000044 */
[----:B01----:R-:W-:Y:S01]  /*12270*/  ENDCOLLECTIVE ;  /* 0x000000000000791b */ /* 0x003fe20003800000 */
.L_x_7473:
[----:B------:R-:W-:Y:S01]  /*12280*/  MOV R70, R66 ;  /* 0x0000004200467202 */ /* 0x000fe20000000f00 */
[-C--:B------:R-:W-:Y:S01]  /*12290*/  FMUL.FTZ R66, R65, R247.reuse ;  /* 0x000000f741427220 */ /* 0x080fe20000410000 */
[----:B------:R-:W-:Y:S01]  /*122a0*/  FMUL.FTZ R247, R64, R247 ;  /* 0x000000f740f77220 */ /* 0x000fe20000410000 */
[----:B------:R-:W-:-:S07]  /*122b0*/  MOV R245, R239 ;  /* 0x000000ef00f57202 */ /* 0x000fce0000000f00 */
[----:B------:R-:W-:Y:S05]  /*122c0*/  WARPSYNC.COLLECTIVE R71, `(.L_x_7474) ;  /* 0x0000000047087348 */ /* 0x000fea0003c00000 */
[----:B------:R0:W1:Y:S02]  /*122d0*/  SHFL.IDX P0, R239, R70, R69, R68 ;  /* 0x0000004546ef7389 */ /* 0x0000640000000044 */
[----:B01----:R-:W-:Y:S01]  /*122e0*/  ENDCOLLECTIVE ;  /* 0x000000000000791b */ /* 0x003fe20003800000 */
.L_x_7474:
[----:B------:R-:W-:Y:S02]  /*122f0*/  MOV R70, R67 ;  /* 0x0000004300467202 */ /* 0x000fe40000000f00 */
[----:B------:R-:W-:-:S07]  /*12300*/  MOV R244, R239 ;  /* 0x000000ef00f47202 */ /* 0x000fce0000000f00 */
[----:B------:R-:W-:Y:S05]  /*12310*/  WARPSYNC.COLLECTIVE R71, `(.L_x_7475) ;  /* 0x0000000047087348 */ /* 0x000fea0003c00000 */
[----:B------:R0:W1:Y:S02]  /*12320*/  SHFL.IDX P0, R239, R70, R69, R68 ;  /* 0x0000004546ef7389 */ /* 0x0000640000000044 */
[----:B01----:R-:W-:Y:S01]  /*12330*/  ENDCOLLECTIVE ;  /* 0x000000000000791b */ /* 0x003fe20003800000 */
.L_x_7475:
[----:B------:R-:W-:Y:S01]  /*12340*/  MOV R71, R239 ;  /* 0x000000ef00477202 */ /* 0x000fe20000000f00 */
[----:B------:R-:W-:Y:S06]  /*12350*/  BRA `(.L_x_7476) ;  /* 0xffffff7400687947 */ /* 0x000fec000383ffff */
.L_x_7477:
        /* <DEDUP_REMOVED lines=10> */
.L_x_18939:


//--------------------- .text._Z25selective_scan_bwd_kernelI32Selective_Scan_bwd_kernel_traitsILi64ELi16ELb0ELb0ELb1ELb1ELb1EfN3c107complexIfEEEEv12SSMParamsBwd --------------------------
	.section	.text._Z25selective_scan_bwd_kernelI32Selective_Scan_bwd_kernel_traitsILi64ELi16ELb0ELb0ELb1ELb1ELb1EfN3c107complexIfEEEEv12SSMParamsBwd,"ax",@progbits
	.align	128
        .global         _Z25selective_scan_bwd_kernelI32Selective_Scan_bwd_kernel_traitsILi64ELi16ELb0ELb0ELb1ELb1ELb1EfN3c107complexIfEEEEv12SSMParamsBwd
        .type           _Z25selective_scan_bwd_kernelI32Selective_Scan_bwd_kernel_traitsILi64ELi16ELb0ELb0ELb1ELb1ELb1EfN3c107complexIfEEEEv12SSMParamsBwd,@function
        .size           _Z25selective_scan_bwd_kernelI32Selective_Scan_bwd_kernel_traitsILi64ELi16ELb0ELb0ELb1ELb1ELb1EfN3c107complexIfEEEEv12SSMParamsBwd,(.L_x_18940 - _Z25selective_scan_bwd_kernelI32Selective_Scan_bwd_kernel_traitsILi64ELi16ELb0ELb0ELb1ELb1ELb1EfN3c107complexIfEEEEv12SSMParamsBwd)
        .other          _Z25selective_scan_bwd_kernelI32Selective_Scan_bwd_kernel_traitsILi64ELi16ELb0ELb0ELb1ELb1ELb1EfN3c107complexIfEEEEv12SSMParamsBwd,@"STO_CUDA_ENTRY STV_DEFAULT"
_Z25selective_scan_bwd_kernelI32Selective_Scan_bwd_kernel_traitsILi64ELi16ELb0ELb0ELb1ELb1ELb1EfN3c107complexIfEEEEv12SSMParamsBwd:
.text._Z25selective_scan_bwd_kernelI32Selective_Scan_bwd_kernel_traitsILi64ELi16ELb0ELb0ELb1ELb1ELb1EfN3c107complexIfEEEEv12SSMParamsBwd:
        /* <DEDUP_REMOVED lines=159> */
[----:B-1----:R-:W-:Y:S01]  /*09f0*/  ULEA UR6, UR4, UR6, 0x18 ;  /* 0x0000000604067291 */ /* 0x002fe2000f8ec03f */
[----:B0-----:R-:W-:-:S02]  /*0a00*/  SHF.R.S32.HI R0, RZ, 0x1f, R109 ;  /* 0x0000001fff007819 */ /* 0x001fc4000001146d */
[----:B------:R-:W-:Y:S02]  /*0a10*/  LOP3.LUT R107, R109, 0x1f, RZ, 0xc0, !PT ;  /* 0x0000001f6d6b7812 */ /* 0x000fe400078ec0ff */
[----:B------:R-:W-:-:S04]  /*0a20*/  LEA.HI R0, R0, R109, RZ, 0x5 ;  /* 0x0000006d00007211 */ /* 0x000fc800078f28ff */
[----:B------:R-:W-:-:S04]  /*0a30*/  SHF.R.S32.HI R0, RZ, 0x5, R0 ;  /* 0x00000005ff007819 */ /* 0x000fc80000011400 */
[----:B--23--:R-:W-:-:S07]  /*0a40*/  LEA R106, R0, UR6, 0x4 ;  /* 0x00000006006a7c11 */ /* 0x00cfce000f8e20ff */
.L_x_7616:
        /* <DEDUP_REMOVED lines=216> */
[----:B------:R5:W-:Y:S04]  /*17d0*/  STS [R152+0x680], R35 ;  /* 0x0006802398007388 */ /* 0x000be80000000800 */
        /* <DEDUP_REMOVED lines=130> */
.L_x_7480:
[----:B------:R-:W-:Y:S05]  /*2000*/  BSYNC B0 ;  /* 0x0000000000007941 */ /* 0x000fea0003800000 */
.L_x_7479:
        /* <DEDUP_REMOVED lines=35> */
.L_x_7482:
[----:B------:R-:W-:Y:S05]  /*2240*/  BSYNC B0 ;  /* 0x0000000000007941 */ /* 0x000fea0003800000 */
.L_x_7481:
        /* <DEDUP_REMOVED lines=35> */
.L_x_7484:
[----:B------:R-:W-:Y:S05]  /*2480*/  BSYNC B0 ;  /* 0x0000000000007941 */ /* 0x000fea0003800000 */
.L_x_7483:
        /* <DEDUP_REMOVED lines=35> */
.L_x_7486:
[----:B------:R-:W-:Y:S05]  /*26c0*/  BSYNC B0 ;  /* 0x0000000000007941 */ /* 0x000fea0003800000 */
.L_x_7485:
        /* <DEDUP_REMOVED lines=35> */
.L_x_7488:
[----:B------:R-:W-:Y:S05]  /*2900*/  BSYNC B0 ;  /* 0x0000000000007941 */ /* 0x000fea0003800000 */
.L_x_7487:
        /* <DEDUP_REMOVED lines=35> */
.L_x_7490:
[----:B------:R-:W-:Y:S05]  /*2b40*/  BSYNC B0 ;  /* 0x0000000000007941 */ /* 0x000fea0003800000 */
.L_x_7489:
        /* <DEDUP_REMOVED lines=35> */
.L_x_7492:
[----:B------:R-:W-:Y:S05]  /*2d80*/  BSYNC B0 ;  /* 0x0000000000007941 */ /* 0x000fea0003800000 */
.L_x_7491:
        /* <DEDUP_REMOVED lines=35> */
.L_x_7494:
[----:B------:R-:W-:Y:S05]  /*2fc0*/  BSYNC B0 ;  /* 0x0000000000007941 */ /* 0x000fea0003800000 */
.L_x_7493:
        /* <DEDUP_REMOVED lines=35> */
.L_x_7496:
[----:B------:R-:W-:Y:S05]  /*3200*/  BSYNC B0 ;  /* 0x0000000000007941 */ /* 0x000fea0003800000 */
.L_x_7495:
        /* <DEDUP_REMOVED lines=35> */
.L_x_7498:
[----:B------:R-:W-:Y:S05]  /*3440*/  BSYNC B0 ;  /* 0x0000000000007941 */ /* 0x000fea0003800000 */
.L_x_7497:
        /* <DEDUP_REMOVED lines=34> */
.L_x_7500:
[----:B------:R-:W-:Y:S05]  /*3670*/  BSYNC B0 ;  /* 0x0000000000007941 */ /* 0x000fea0003800000 */
.L_x_7499:
        /* <DEDUP_REMOVED lines=33> */
.L_x_7502:
[----:B------:R-:W-:Y:S05]  /*3890*/  BSYNC B0 ;  /* 0x0000000000007941 */ /* 0x000fea0003800000 */
.L_x_7501:
        /* <DEDUP_REMOVED lines=33> */
.L_x_7504:
[----:B------:R-:W-:Y:S05]  /*3ab0*/  BSYNC B0 ;  /* 0x0000000000007941 */ /* 0x000fea0003800000 */
.L_x_7503:
        /* <DEDUP_REMOVED lines=33> */
.L_x_7506:
[----:B------:R-:W-:Y:S05]  /*3cd0*/  BSYNC B0 ;  /* 0x0000000000007941 */ /* 0x000fea0003800000 */
.L_x_7505:
        /* <DEDUP_REMOVED lines=33> */
.L_x_7508:
[----:B------:R-:W-:Y:S05]  /*3ef0*/  BSYNC B0 ;  /* 0x0000000000007941 */ /* 0x000fea0003800000 */
.L_x_7507:
        /* <DEDUP_REMOVED lines=33> */
.L_x_7510:
[----:B------:R-:W-:Y:S05]  /*4110*/  BSYNC B0 ;  /* 0x0000000000007941 */ /* 0x000fea0003800000 */
.L_x_7509:
        /* <DEDUP_REMOVED lines=15> */
[----:B------:R-:W-:Y:S01]  /*4210*/  LDS R57, [R103] ;  /* 0x0000000067397984 */ /* 0x000fe20000000800 */
[----:B------:R-:W-:-:S02]  /*4220*/  UIMAD UR31, UR54, UR15, UR12 ;  /* 0x0000000f361f72a4 */ /* 0x000fc4000f8e020c */
        /* <DEDUP_REMOVED lines=30> */
[----:B------:R-:W-:Y:S01]  /*4410*/  ULDC.64 UR30, c[0x0][0x308] ;  /* 0x0000c200001e7ab9 */ /* 0x000fe20000000a00 */
[----:B------:R-:W-:Y:S01]  /*4420*/  ULDC.64 UR28, c[0x0][0x318] ;  /* 0x0000c600001c7ab9 */ /* 0x000fe20000000a00 */
[----:B------:R-:W-:Y:S01]  /*4430*/  UIADD3.X UR10, UR6, UR34, UR11, UP0, !UPT ;  /* 0x00000022060a7290 */ /* 0x000fe200087fe40b */
[----:B------:R-:W-:Y:S01]  /*4440*/  LDS R52, [R103+0x14] ;  /* 0x0000140067347984 */ /* 0x000fe20000000800 */
[----:B------:R-:W-:Y:S01]  /*4450*/  @!P0 IADD3.X R28, R21, UR34, R3, P1, !PT ;  /* 0x00000022151c8c10 */ /* 0x000fe20008ffe403 */
[----:B------:R-:W-:Y:S01]  /*4460*/  UIADD3 UR35, UP1, UR12, UR14, URZ ;  /* 0x0000000e0c237290 */ /* 0x000fe2000ff3e03f */
[C---:B------:R-:W-:Y:S01]  /*4470*/  LEA R2, P2, R20.reuse, UR30, 0x2 ;  /* 0x0000001e14027c11 */ /* 0x040fe2000f8410ff */
[----:B------:R-:W-:Y:S01]  /*4480*/  LDS R51, [R103+0x18] ;  /* 0x0000180067337984 */ /* 0x000fe20000000800 */
[C---:B------:R-:W-:Y:S01]  /*4490*/  LEA R24, P1, R20.reuse, UR28, 0x2 ;  /* 0x0000001c14187c11 */ /* 0x040fe2000f8210ff */
[----:B------:R-:W-:Y:S01]  /*44a0*/  UIADD3.X UR14, UR6, UR13, UR15, UP1, !UPT ;  /* 0x0000000d060e7290 */ /* 0x000fe20008ffe40f */
[----:B------:R-:W-:Y:S01]  /*44b0*/  MOV R25, UR36 ;  /* 0x0000002400197c02 */ /* 0x000fe20008000f00 */
[----:B------:R-:W-:Y:S01]  /*44c0*/  LDS R50, [R103+0x1c] ;  /* 0x00001c0067327984 */ /* 0x000fe20000000800 */
[----:B------:R-:W-:-:S02]  /*44d0*/  LEA.HI.X R3, R20, UR31, R21, 0x2, P2 ;  /* 0x0000001f14037c11 */ /* 0x000fc400090f1415 */
[----:B------:R-:W-:Y:S01]  /*44e0*/  LEA.HI.X R7, R20, UR29, R21, 0x2, P1 ;  /* 0x0000001d14077c11 */ /* 0x000fe200088f1415 */
[----:B------:R-:W-:Y:S01]  /*44f0*/  LDS R49, [R103+0x20] ;  /* 0x0000200067317984 */ /* 0x000fe20000000800 */
[----:B------:R-:W-:Y:S02]  /*4500*/  LEA R24, P2, R25, R24, 0x2 ;  /* 0x0000001819187211 */ /* 0x000fe400078410ff */
[----:B------:R-:W-:Y:S01]  /*4510*/  MOV R30, UR10 ;  /* 0x0000000a001e7c02 */ /* 0x000fe20008000f00 */
[----:B------:R-:W-:Y:S01]  /*4520*/  LDS R48, [R103+0x24] ;  /* 0x0000240067307984 */ /* 0x000fe20000000800 */
[----:B------:R-:W-:Y:S02]  /*4530*/  @!P0 LEA R6, P1, R27, UR28, 0x2 ;  /* 0x0000001c1b068c11 */ /* 0x000fe4000f8210ff */
[----:B------:R-:W-:Y:S01]  /*4540*/  MOV R29, UR35 ;  /* 0x00000023001d7c02 */ /* 0x000fe20008000f00 */
[----:B------:R-:W-:Y:S01]  /*4550*/  LDS R47, [R103+0x28] ;  /* 0x00002800672f7984 */ /* 0x000fe20000000800 */
[----:B------:R-:W-:-:S02]  /*4560*/  LEA.HI.X R25, R25, R7, R30, 0x2, P2 ;  /* 0x0000000719197211 */ /* 0x000fc400010f141e */
[----:B------:R-:W-:Y:S01]  /*4570*/  @!P0 LEA.HI.X R7, R27, UR29, R28, 0x2, P1 ;  /* 0x0000001d1b078c11 */ /* 0x000fe200088f141c */
[----:B------:R-:W-:Y:S04]  /*4580*/  LDS R46, [R103+0x2c] ;  /* 0x00002c00672e7984 */ /* 0x000fe80000000800 */
[----:B------:R-:W-:Y:S04]  /*4590*/  LDS R45, [R103+0x30] ;  /* 0x00003000672d7984 */ /* 0x000fe80000000800 */
[----:B------:R-:W-:Y:S04]  /*45a0*/  LDS R44, [R103+0x34] ;  /* 0x00003400672c7984 */ /* 0x000fe80000000800 */
[----:B------:R-:W-:Y:S04]  /*45b0*/  LDS R43, [R103+0x38] ;  /* 0x00003800672b7984 */ /* 0x000fe80000000800 */
[----:B------:R-:W-:Y:S01]  /*45c0*/  LDS R42, [R103+0x3c] ;  /* 0x00003c00672a7984 */ /* 0x000fe20000000800 */
[----:B------:R-:W-:-:S02]  /*45d0*/  ISETP.GE.AND P1, PT, R23, UR56, PT ;  /* 0x0000003817007c0c */ /* 0x000fc4000bf26270 */
[----:B------:R-:W-:Y:S02]  /*45e0*/  LEA R2, P4, R29, R2, 0x2 ;  /* 0x000000021d027211 */ /* 0x000fe400078810ff */
[----:B------:R-:W-:Y:S02]  /*45f0*/  MOV R32, UR14 ;  /* 0x0000000e00207c02 */ /* 0x000fe40008000f00 */
[----:B------:R-:W-:Y:S02]  /*4600*/  CS2R R34, SRZ ;  /* 0x0000000000227805 */ /* 0x000fe4000001ff00 */
[----:B------:R-:W-:Y:S02]  /*4610*/  @!P0 LEA R4, P3, R26, UR30, 0x2 ;  /* 0x0000001e1a048c11 */ /* 0x000fe4000f8610ff */
[----:B------:R-:W-:Y:S02]  /*4620*/  ISETP.GE.AND P5, PT, R10, UR56, PT ;  /* 0x000000380a007c0c */ /* 0x000fe4000bfa6270 */
[----:B------:R-:W-:-:S02]  /*4630*/  ISETP.GE.AND P6, PT, R9, UR56, PT ;  /* 0x0000003809007c0c */ /* 0x000fc4000bfc6270 */
[----:B------:R-:W-:Y:S01]  /*4640*/  CS2R R30, SRZ ;  /* 0x00000000001e7805 */ /* 0x000fe2000001ff00 */
[----:B------:R-:W-:Y:S01]  /*4650*/  BAR.SYNC.DEFER_BLOCKING 0x0 ;  /* 0x0000000000007b1d */ /* 0x000fe20000010000 */
[----:B------:R-:W-:Y:S02]  /*4660*/  LEA.HI.X R3, R29, R3, R32, 0x2, P4 ;  /* 0x000000031d037211 */ /* 0x000fe400020f1420 */
[----:B------:R-:W-:Y:S02]  /*4670*/  CS2R R28, SRZ ;  /* 0x00000000001c7805 */ /* 0x000fe4000001ff00 */
[----:B------:R-:W-:Y:S02]  /*4680*/  CS2R R32, SRZ ;  /* 0x0000000000207805 */ /* 0x000fe4000001ff00 */
[----:B------:R-:W-:Y:S02]  /*4690*/  @!P0 LEA.HI.X R5, R26, UR31, R5, 0x2, P3 ;  /* 0x0000001f1a058c11 */ /* 0x000fe400098f1405 */
[----:B------:R-:W-:-:S02]  /*46a0*/  CS2R R26, SRZ ;  /* 0x00000000001a7805 */ /* 0x000fc4000001ff00 */
[----:B------:R-:W-:Y:S01]  /*46b0*/  ISETP.GE.AND P2, PT, R8, UR56, PT ;  /* 0x0000003808007c0c */ /* 0x000fe2000bf46270 */
[----:B------:R-:W-:Y:S01]  /*46c0*/  HFMA2.MMA R58, -RZ, RZ, 0, 0 ;  /* 0x00000000ff3a7435 */ /* 0x000fe200000001ff */
[----:B------:R-:W-:Y:S02]  /*46d0*/  CS2R R40, SRZ ;  /* 0x0000000000287805 */ /* 0x000fe4000001ff00 */
[----:B------:R-:W-:Y:S02]  /*46e0*/  MOV R61, RZ ;  /* 0x000000ff003d7202 */ /* 0x000fe40000000f00 */
[----:B------:R-:W-:Y:S02]  /*46f0*/  CS2R R62, SRZ ;  /* 0x00000000003e7805 */ /* 0x000fe4000001ff00 */
[----:B------:R-:W-:Y:S01]  /*4700*/  CS2R R64, SRZ ;  /* 0x0000000000407805 */ /* 0x000fe2000001ff00 */
[----:B------:R-:W-:Y:S01]  /*4710*/  HFMA2.MMA R68, -RZ, RZ, 0, 0 ;  /* 0x00000000ff447435 */ /* 0x000fe200000001ff */
[----:B------:R-:W-:-:S02]  /*4720*/  MOV R67, RZ ;  /* 0x000000ff00437202 */ /* 0x000fc40000000f00 */
[----:B------:R-:W-:Y:S02]  /*4730*/  MOV R71, RZ ;  /* 0x000000ff00477202 */ /* 0x000fe40000000f00 */
[----:B------:R-:W-:Y:S01]  /*4740*/  CS2R R110, SRZ ;  /* 0x00000000006e7805 */ /* 0x000fe2000001ff00 */
[----:B------:R-:W0:Y:S01]  /*4750*/  S2UR UR11, SR_CgaCtaId ;  /* 0x00000000000b79c3 */ /* 0x000e220000008800 */
[----:B------:R-:W-:Y:S01]  /*4760*/  UMOV UR10, 0x400 ;  /* 0x00000400000a7882 */ /* 0x000fe20000000000 */
[----:B------:R-:W-:Y:S01]  /*4770*/  ULDC.64 UR14, c[0x0][0x398] ;  /* 0x0000e600000e7ab9 */ /* 0x000fe20000000a00 */
[----:B------:R-:W2:Y:S01]  /*4780*/  @!P1 LDG.E R29, desc[UR20][R24.64+-0xf00] ;  /* 0xfff10014181d9981 */ /* 0x000ea2000c1e1900 */
[----:B------:R-:W-:Y:S02]  /*4790*/  ISETP.GE.AND P1, PT, R11, UR56, PT ;  /* 0x000000380b007c0c */ /* 0x000fe4000bf26270 */
[----:B------:R-:W-:Y:S01]  /*47a0*/  ISETP.GE.AND P3, PT, R22, UR56, PT ;  /* 0x0000003816007c0c */ /* 0x000fe2000bf66270 */
[----:B------:R-:W3:Y:S01]  /*47b0*/  @!P2 LDG.E R31, desc[UR20][R24.64+-0xe00] ;  /* 0xfff20014181fa981 */ /* 0x000ee2000c1e1900 */
[----:B------:R-:W-:-:S03]  /*47c0*/  ISETP.GE.AND P4, PT, R0, UR56, PT ;  /* 0x0000003800007c0c */ /* 0x000fc6000bf86270 */
[----:B------:R1:W4:Y:S04]  /*47d0*/  @!P0 LDG.E R27, desc[UR20][R6.64] ;  /* 0x00000014061b8981 */ /* 0x000328000c1e1900 */
[----:B------:R-:W5:Y:S04]  /*47e0*/  @!P5 LDG.E R33, desc[UR20][R24.64+-0xd00] ;  /* 0xfff300141821d981 */ /* 0x000f68000c1e1900 */
[----:B------:R-:W5:Y:S01]  /*47f0*/  @!P1 LDG.E R32, desc[UR20][R24.64+-0xc80] ;  /* 0xfff3801418209981 */ /* 0x000f62000c1e1900 */
[----:B------:R-:W-:Y:S02]  /*4800*/  ISETP.GE.AND P1, PT, R12, UR56, PT ;  /* 0x000000380c007c0c */ /* 0x000fe4000bf26270 */
[----:B-1----:R-:W-:-:S02]  /*4810*/  CS2R R6, SRZ ;  /* 0x0000000000067805 */ /* 0x002fc4000001ff00 */
[----:B------:R-:W-:Y:S01]  /*4820*/  ISETP.GE.AND P2, PT, R15, UR56, PT ;  /* 0x000000380f007c0c */ /* 0x000fe2000bf46270 */
[----:B------:R-:W2:Y:S04]  /*4830*/  @!P3 LDG.E R26, desc[UR20][R24.64+-0xf80] ;  /* 0xfff08014181ab981 */ /* 0x000ea8000c1e1900 */
[----:B------:R-:W3:Y:S04]  /*4840*/  @!P4 LDG.E R28, desc[UR20][R24.64+-0xe80] ;  /* 0xfff18014181cc981 */ /* 0x000ee8000c1e1900 */
[----:B------:R-:W5:Y:S04]  /*4850*/  @!P6 LDG.E R30, desc[UR20][R24.64+-0xd80] ;  /* 0xfff28014181ee981 */ /* 0x000f68000c1e1900 */
[----:B------:R-:W5:Y:S01]  /*4860*/  @!P1 LDG.E R35, desc[UR20][R24.64+-0xc00] ;  /* 0xfff4001418239981 */ /* 0x000f62000c1e1900 */
[----:B------:R-:W-:-:S02]  /*4870*/  ISETP.GE.AND P1, PT, R13, UR56, PT ;  /* 0x000000380d007c0c */ /* 0x000fc4000bf26270 */
[----:B------:R-:W-:Y:S01]  /*4880*/  ISETP.GE.AND P3, PT, R16, UR56, PT ;  /* 0x0000003810007c0c */ /* 0x000fe2000bf66270 */
[----:B------:R-:W5:Y:S01]  /*4890*/  @!P2 LDG.E R6, desc[UR20][R24.64+-0xa80] ;  /* 0xfff580141806a981 */ /* 0x000f62000c1e1900 */
[----:B------:R-:W-:Y:S02]  /*48a0*/  ISETP.GE.AND P4, PT, R17, UR56, PT ;  /* 0x0000003811007c0c */ /* 0x000fe4000bf86270 */
        /* <DEDUP_REMOVED lines=11> */
[----:B----4-:R-:W-:Y:S04]  /*4960*/  STS [R170], R27 ;  /* 0x0000001baa007388 */ /* 0x010fe80000000800 */
[----:B--2---:R-:W-:Y:S04]  /*4970*/  STS [R169+0x80], R26 ;  /* 0x0000801aa9007388 */ /* 0x004fe80000000800 */
[----:B------:R-:W-:Y:S04]  /*4980*/  STS [R168+0x100], R29 ;  /* 0x0001001da8007388 */ /* 0x000fe80000000800 */
[----:B---3--:R-:W-:Y:S04]  /*4990*/  STS [R167+0x180], R28 ;  /* 0x0001801ca7007388 */ /* 0x008fe80000000800 */
[----:B------:R-:W-:Y:S04]  /*49a0*/  STS [R166+0x200], R31 ;  /* 0x0002001fa6007388 */ /* 0x000fe80000000800 */
[----:B-----5:R-:W-:Y:S04]  /*49b0*/  STS [R165+0x280], R30 ;  /* 0x0002801ea5007388 */ /* 0x020fe80000000800 */
        /* <DEDUP_REMOVED lines=20> */
[----:B------:R-:W0:Y:S04]  /*4b00*/  LDS R30, [R103+0x24] ;  /* 0x00002400671e7984 */ /* 0x000e280000000800 */
[----:B------:R-:W0:Y:S04]  /*4b10*/  LDS R24, [R103+0x28] ;  /* 0x0000280067187984 */ /* 0x000e280000000800 */
[----:B------:R-:W0:Y:S04]  /*4b20*/  LDS R25, [R103+0x2c] ;  /* 0x00002c0067197984 */ /* 0x000e280000000800 */
[----:B------:R-:W0:Y:S04]  /*4b30*/  LDS R26, [R103+0x30] ;  /* 0x00003000671a7984 */ /* 0x000e280000000800 */
[----:B------:R-:W0:Y:S04]  /*4b40*/  LDS R27, [R103+0x34] ;  /* 0x00003400671b7984 */ /* 0x000e280000000800 */
[----:B------:R-:W-:Y:S04]  /*4b50*/  LDS R28, [R103+0x38] ;  /* 0x00003800671c7984 */ /* 0x000fe80000000800 */
[----:B------:R-:W0:Y:S01]  /*4b60*/  LDS R29, [R103+0x3c] ;  /* 0x00003c00671d7984 */ /* 0x000e220000000800 */
[----:B------:R-:W-:Y:S01]  /*4b70*/  BAR.SYNC.DEFER_BLOCKING 0x0 ;  /* 0x0000000000007b1d */ /* 0x000fe20000010000 */
[----:B-1----:R-:W-:-:S02]  /*4b80*/  CS2R R6, SRZ ;  /* 0x0000000000067805 */ /* 0x002fc4000001ff00 */
[----:B--2---:R-:W-:-:S03]  /*4b90*/  CS2R R40, SRZ ;  /* 0x0000000000287805 */ /* 0x004fc6000001ff00 */
[----:B------:R1:W2:Y:S01]  /*4ba0*/  @!P0 LDG.E R62, desc[UR20][R4.64] ;  /* 0x00000014043e8981 */ /* 0x0002a2000c1e1900 */
[----:B------:R-:W-:-:S03]  /*4bb0*/  ISETP.GE.AND P0, PT, R0, UR56, PT ;  /* 0x0000003800007c0c */ /* 0x000fc6000bf06270 */
[----:B------:R-:W2:Y:S01]  /*4bc0*/  @!P1 LDG.E R6, desc[UR20][R2.64+-0xf80] ;  /* 0xfff0801402069981 */ /* 0x000ea2000c1e1900 */
[----:B------:R-:W-:Y:S01]  /*4bd0*/  ISETP.GE.AND P1, PT, R23, UR56, PT ;  /* 0x0000003817007c0c */ /* 0x000fe2000bf26270 */
[----:B---3--:R-:W-:Y:S02]  /*4be0*/  HFMA2.MMA R58, -RZ, RZ, 0, 0 ;  /* 0x00000000ff3a7435 */ /* 0x008fe400000001ff */
        /* <DEDUP_REMOVED lines=17> */
[----:B------:R-:W-:-:S09]  /*4d00*/  ISETP.NE.AND P1, PT, R60, RZ, PT ;  /* 0x000000ff3c00720c */ /* 0x000fd20003f25270 */
        /* <DEDUP_REMOVED lines=12> */
[----:B0-----:R-:W-:Y:S01]  /*4dd0*/  FMUL.FTZ R112, R32, -1.4426950216293334961 ;  /* 0xbfb8aa3b20707820 */ /* 0x001fe20000410000 */
[----:B------:R-:W-:-:S06]  /*4de0*/  FMUL.FTZ R66, R37, -1.4426950216293334961 ;  /* 0xbfb8aa3b25427820 */ /* 0x000fcc0000410000 */
[----:B------:R-:W0:Y:S01]  /*4df0*/  MUFU.EX2 R3, R3 ;  /* 0x0000000300037308 */ /* 0x000e220000000800 */
[----:B-1----:R-:W-:Y:S01]  /*4e00*/  FADD.FTZ R70, R70, 1 ;  /* 0x3f80000046467421 */ /* 0x002fe20000010000 */
[----:B------:R-:W-:Y:S01]  /*4e10*/  FMUL.FTZ R2, R34, -1.4426950216293334961 ;  /* 0xbfb8aa3b22027820 */ /* 0x000fe20000410000 */
[----:B------:R-:W-:Y:S01]  /*4e20*/  FMUL.FTZ R114, R30, -1.4426950216293334961 ;  /* 0xbfb8aa3b1e727820 */ /* 0x000fe20000410000 */
[----:B------:R-:W-:Y:S01]  /*4e30*/  FMUL.FTZ R115, R24, -1.4426950216293334961 ;  /* 0xbfb8aa3b18737820 */ /* 0x000fe20000410000 */
[----:B----4-:R-:W-:-:S03]  /*4e40*/  FADD.FTZ R61, R61, 1 ;  /* 0x3f8000003d3d7421 */ /* 0x010fc60000010000 */
[----:B------:R-:W1:Y:S01]  /*4e50*/  MUFU.EX2 R69, R69 ;  /* 0x0000004500457308 */ /* 0x000e620000000800 */
[----:B------:R-:W-:Y:S01]  /*4e60*/  FMUL.FTZ R119, R25, -1.4426950216293334961 ;  /* 0xbfb8aa3b19777820 */ /* 0x000fe20000410000 */
[----:B------:R-:W-:Y:S01]  /*4e70*/  FMUL.FTZ R121, R26, -1.4426950216293334961 ;  /* 0xbfb8aa3b1a797820 */ /* 0x000fe20000410000 */
[----:B------:R-:W-:Y:S01]  /*4e80*/  FMUL.FTZ R122, R27, -1.4426950216293334961 ;  /* 0xbfb8aa3b1b7a7820 */ /* 0x000fe20000410000 */
[----:B-----5:R-:W-:-:S04]  /*4e90*/  FADD.FTZ R60, R60, 1 ;  /* 0x3f8000003c3c7421 */ /* 0x020fc80000010000 */
[----:B------:R-:W4:Y:S01]  /*4ea0*/  MUFU.EX2 R112, R112 ;  /* 0x0000007000707308 */ /* 0x000f220000000800 */
[----:B------:R-:W-:Y:S01]  /*4eb0*/  FMUL.FTZ R113, R31, -1.4426950216293334961 ;  /* 0xbfb8aa3b1f717820 */ /* 0x000fe20000410000 */
[----:B0-----:R-:W-:-:S06]  /*4ec0*/  FADD.FTZ R3, R3, 1 ;  /* 0x3f80000003037421 */ /* 0x001fcc0000010000 */
[----:B------:R-:W0:Y:S08]  /*4ed0*/  MUFU.EX2 R66, R66 ;  /* 0x0000004200427308 */ /* 0x000e300000000800 */
[----:B------:R-:W-:Y:S08]  /*4ee0*/  MUFU.RCP R70, R70 ;  /* 0x0000004600467308 */ /* 0x000ff00000001000 */
[----:B------:R5:W-:Y:S08]  /*4ef0*/  MUFU.EX2 R117, R114 ;  /* 0x0000007200757308 */ /* 0x000bf00000000800 */
[----:B------:R-:W0:Y:S01]  /*4f00*/  MUFU.EX2 R118, R115 ;  /* 0x0000007300767308 */ /* 0x000e220000000800 */
[----:B-----5:R-:W-:-:S07]  /*4f10*/  FMUL.FTZ R114, R29, -1.4426950216293334961 ;  /* 0xbfb8aa3b1d727820 */ /* 0x020fce0000410000 */
[----:B------:R-:W5:Y:S08]  /*4f20*/  MUFU.EX2 R120, R119 ;  /* 0x0000007700787308 */ /* 0x000f700000000800 */
[----:B------:R-:W5:Y:S08]  /*4f30*/  MUFU.EX2 R2, R2 ;  /* 0x0000000200027308 */ /* 0x000f700000000800 */
[----:B------:R-:W5:Y:S01]  /*4f40*/  MUFU.RCP R61, R61 ;  /* 0x0000003d003d7308 */ /* 0x000f620000001000 */
[----:B-1----:R-:W-:-:S07]  /*4f50*/  FADD.FTZ R69, R69, 1 ;  /* 0x3f80000045457421 */ /* 0x002fce0000010000 */
[----:B------:R-:W-:Y:S01]  /*4f60*/  MUFU.EX2 R131, R114 ;  /* 0x0000007200837308 */ /* 0x000fe20000000800 */
[----:B----4-:R-:W-:-:S07]  /*4f70*/  FADD.FTZ R112, R112, 1 ;  /* 0x3f80000070707421 */ /* 0x010fce0000010000 */
[----:B------:R1:W-:Y:S08]  /*4f80*/  MUFU.EX2 R116, R113 ;  /* 0x0000007100747308 */ /* 0x0003f00000000800 */
[----:B------:R-:W4:Y:S01]  /*4f90*/  MUFU.EX2 R121, R121 ;  /* 0x0000007900797308 */ /* 0x000f220000000800 */
[----:B-1----:R-:W-:-:S07]  /*4fa0*/  FMUL.FTZ R113, R28, -1.4426950216293334961 ;  /* 0xbfb8aa3b1c717820 */ /* 0x002fce0000410000 */
[----:B------:R-:W1:Y:S08]  /*4fb0*/  MUFU.EX2 R122, R122 ;  /* 0x0000007a007a7308 */ /* 0x000e700000000800 */
[----:B------:R-:W-:Y:S08]  /*4fc0*/  MUFU.RCP R60, R60 ;  /* 0x0000003c003c7308 */ /* 0x000ff00000001000 */
[----:B------:R4:W1:Y:S01]  /*4fd0*/  MUFU.RCP R114, R3 ;  /* 0x0000000300727308 */ /* 0x0008620000001000 */
[----:B0-----:R-:W-:Y:S01]  /*4fe0*/  FADD.FTZ R66, R66, 1 ;  /* 0x3f80000042427421 */ /* 0x001fe20000010000 */
[----:B------:R-:W-:-:S06]  /*4ff0*/  FADD.FTZ R119, R118, 1 ;  /* 0x3f80000076777421 */ /* 0x000fcc0000010000 */
[----:B------:R-:W0:Y:S01]  /*5000*/  MUFU.EX2 R123, R113 ;  /* 0x00000071007b7308 */ /* 0x000e220000000800 */
[----:B-----5:R-:W-:Y:S01]  /*5010*/  FADD.FTZ R118, R120, 1 ;  /* 0x3f80000078767421 */ /* 0x020fe20000010000 */
[----:B------:R-:W-:Y:S01]  /*5020*/  FADD.FTZ R2, R2, 1 ;  /* 0x3f80000002027421 */ /* 0x000fe20000010000 */
[----:B----4-:R-:W-:-:S05]  /*5030*/  FADD.FTZ R3, -R61, 1 ;  /* 0x3f8000003d037421 */ /* 0x010fca0000010100 */
[----:B------:R-:W4:Y:S01]  /*5040*/  MUFU.RCP R69, R69 ;  /* 0x0000004500457308 */ /* 0x000f220000001000 */
[----:B--2---:R-:W-:Y:S04]  /*5050*/  STS [R170], R62 ;  /* 0x0000003eaa007388 */ /* 0x004fe80000000800 */
[----:B------:R-:W-:Y:S04]  /*5060*/  STS [R169+0x80], R6 ;  /* 0x00008006a9007388 */ /* 0x000fe80000000800 */
[----:B---3--:R-:W-:Y:S04]  /*5070*/  STS [R168+0x100], R40 ;  /* 0x00010028a8007388 */ /* 0x008fe80000000800 */
        /* <DEDUP_REMOVED lines=16> */
[----:B------:R-:W0:Y:S04]  /*5180*/  LDS R41, [R103+0x4] ;  /* 0x0000040067297984 */ /* 0x000e280000000800 */
[----:B------:R-:W4:Y:S04]  /*5190*/  LDS R63, [R103+0xc] ;  /* 0x00000c00673f7984 */ /* 0x000f280000000800 */
[----:B------:R-:W4:Y:S04]  /*51a0*/  LDS R62, [R103+0x8] ;  /* 0x00000800673e7984 */ /* 0x000f280000000800 */
[----:B------:R-:W4:Y:S04]  /*51b0*/  LDS R65, [R103+0x14] ;  /* 0x0000140067417984 */ /* 0x000f280000000800 */
[----:B------:R-:W-:Y:S04]  /*51c0*/  LDS R68, [R103+0x18] ;  /* 0x0000180067447984 */ /* 0x000fe80000000800 */
[----:B------:R-:W4:Y:S01]  /*51d0*/  LDS R67, [R103+0x1c] ;  /* 0x00001c0067437984 */ /* 0x000f220000000800 */
[----:B--2---:R-:W-:-:S03]  /*51e0*/  FADD.FTZ R58, -R70, 1 ;  /* 0x3f800000463a7421 */ /* 0x004fc60000010100 */
[----:B------:R-:W2:Y:S01]  /*51f0*/  LDS R71, [R103+0x24] ;  /* 0x0000240067477984 */ /* 0x000ea20000000800 */
[----:B------:R1:W-:Y:S01]  /*5200*/  MUFU.RCP R115, R112 ;  /* 0x0000007000737308 */ /* 0x0003e20000001000 */
[----:B------:R-:W-:Y:S02]  /*5210*/  FFMA.FTZ R120, R35, R58, 1 ;  /* 0x3f80000023787423 */ /* 0x000fe4000001003a */
[----:B------:R-:W-:Y:S01]  /*5220*/  LDS R110, [R103+0x20] ;  /* 0x00002000676e7984 */ /* 0x000fe20000000800 */
[----:B---3--:R-:W-:-:S04]  /*5230*/  FMUL.FTZ R7, R53, R64 ;  /* 0x0000004035077220 */ /* 0x008fc80000410000 */
[----:B------:R-:W3:Y:S01]  /*5240*/  MUFU.RCP R66, R66 ;  /* 0x0000004200427308 */ /* 0x000ee20000001000 */
[----:B-1----:R-:W1:Y:S01]  /*5250*/  LDS R112, [R103+0x28] ;  /* 0x0000280067707984 */ /* 0x002e620000000800 */
[----:B------:R-:W-:-:S03]  /*5260*/  FMUL.FTZ R7, R70, R7 ;  /* 0x0000000746077220 */ /* 0x000fc60000410000 */
[----:B------:R-:W1:Y:S01]  /*5270*/  LDS R111, [R103+0x2c] ;  /* 0x00002c00676f7984 */ /* 0x000e620000000800 */
[----:B------:R-:W-:Y:S01]  /*5280*/  FFMA.FTZ R5, R38, R3, 1 ;  /* 0x3f80000026057423 */ /* 0x000fe20000010003 */
[----:B------:R-:W-:Y:S01]  /*5290*/  FMUL.FTZ R126, R7, R120 ;  /* 0x00000078077e7220 */ /* 0x000fe20000410000 */
[----:B------:R3:W2:Y:S01]  /*52a0*/  MUFU.RCP R113, R2 ;  /* 0x0000000200717308 */ /* 0x0006a20000001000 */
[----:B-----5:R-:W-:Y:S01]  /*52b0*/  FMUL.FTZ R3, R57, R40 ;  /* 0x0000002839037220 */ /* 0x020fe20000410000 */
[----:B------:R-:W-:Y:S01]  /*52c0*/  FADD.FTZ R121, R121, 1 ;  /* 0x3f80000079797421 */ /* 0x000fe20000010000 */
[----:B------:R-:W-:Y:S01]  /*52d0*/  FADD.FTZ R122, R122, 1 ;  /* 0x3f8000007a7a7421 */ /* 0x000fe20000010000 */
[----:B------:R-:W-:Y:S01]  /*52e0*/  FADD.FTZ R120, -R114, 1 ;  /* 0x3f80000072787421 */ /* 0x000fe20000010100 */
[----:B0-----:R-:W-:Y:S01]  /*52f0*/  FMUL.FTZ R4, R56, R41 ;  /* 0x0000002938047220 */ /* 0x001fe20000410000 */
[C---:B---3--:R-:W-:Y:S01]  /*5300*/  FADD.FTZ R2, -R60.reuse, 1 ;  /* 0x3f8000003c027421 */ /* 0x048fe20000010100 */
[----:B------:R-:W-:Y:S01]  /*5310*/  FMUL.FTZ R3, R60, R3 ;  /* 0x000000033c037220 */ /* 0x000fe20000410000 */
[----:B------:R0:W-:Y:S01]  /*5320*/  MUFU.RCP R125, R121 ;  /* 0x00000079007d7308 */ /* 0x0001e20000001000 */
[----:B------:R-:W-:Y:S01]  /*5330*/  FADD.FTZ R127, R123, 1 ;  /* 0x3f8000007b7f7421 */ /* 0x000fe20000010000 */
[----:B------:R-:W-:Y:S01]  /*5340*/  FFMA.FTZ R2, R39, R2, 1 ;  /* 0x3f80000027027423 */ /* 0x000fe20000010002 */
[----:B------:R-:W-:Y:S01]  /*5350*/  FFMA.FTZ R130, R33, R120, 1 ;  /* 0x3f80000021827423 */ /* 0x000fe20000010078 */
[----:B------:R-:W-:Y:S01]  /*5360*/  LDS R123, [R103+0x34] ;  /* 0x00003400677b7984 */ /* 0x000fe20000000800 */
[----:B------:R-:W-:-:S03]  /*5370*/  FMUL.FTZ R4, R61, R4 ;  /* 0x000000043d047220 */ /* 0x000fc60000410000 */
[----:B------:R3:W-:Y:S01]  /*5380*/  MUFU.RCP R124, R122 ;  /* 0x0000007a007c7308 */ /* 0x0007e20000001000 */
[----:B------:R-:W-:Y:S01]  /*5390*/  LDS R120, [R103+0x38] ;  /* 0x0000380067787984 */ /* 0x000fe20000000800 */
[----:B------:R-:W-:-:S03]  /*53a0*/  FMUL.FTZ R2, R3, R2 ;  /* 0x0000000203027220 */ /* 0x000fc60000410000 */
[----:B0-----:R-:W-:Y:S01]  /*53b0*/  LDS R121, [R103+0x3c] ;  /* 0x00003c0067797984 */ /* 0x001fe20000000800 */
[----:B------:R-:W-:-:S03]  /*53c0*/  FADD.FTZ R117, R117, 1 ;  /* 0x3f80000075757421 */ /* 0x000fc60000010000 */
[----:B---3--:R-:W0:Y:S01]  /*53d0*/  LDS R122, [R103+0x30] ;  /* 0x00003000677a7984 */ /* 0x008e220000000800 */
[----:B----4-:R-:W-:Y:S01]  /*53e0*/  FADD.FTZ R3, -R69, 1 ;  /* 0x3f80000045037421 */ /* 0x010fe20000010100 */
[----:B------:R-:W3:Y:S01]  /*53f0*/  MUFU.RCP R118, R118 ;  /* 0x0000007600767308 */ /* 0x000ee20000001000 */
[----:B------:R-:W-:Y:S01]  /*5400*/  FMUL.FTZ R4, R4, R5 ;  /* 0x0000000504047220 */ /* 0x000fe20000410000 */
[----:B------:R-:W-:Y:S01]  /*5410*/  FMUL.FTZ R58, R54, R63 ;  /* 0x0000003f363a7220 */ /* 0x000fe20000410000 */
[----:B------:R-:W-:Y:S01]  /*5420*/  FFMA.FTZ R5, R36, R3, 1 ;  /* 0x3f80000024057423 */ /* 0x000fe20000010003 */
[----:B------:R-:W-:Y:S01]  /*5430*/  FADD.FTZ R116, R116, 1 ;  /* 0x3f80000074747421 */ /* 0x000fe20000010000 */
[C---:B------:R-:W-:Y:S01]  /*5440*/  FADD.FTZ R6, -R66.reuse, 1 ;  /* 0x3f80000042067421 */ /* 0x040fe20000010100 */
[----:B------:R-:W-:Y:S02]  /*5450*/  FMUL.FTZ R3, R55, R62 ;  /* 0x0000003e37037220 */ /* 0x000fe40000410000 */
[----:B------:R-:W4:Y:S01]  /*5460*/  MUFU.RCP R117, R117 ;  /* 0x0000007500757308 */ /* 0x000f220000001000 */
[----:B------:R-:W-:Y:S01]  /*5470*/  FMUL.FTZ R58, R69, R58 ;  /* 0x0000003a453a7220 */ /* 0x000fe20000410000 */
[----:B------:R-:W-:Y:S01]  /*5480*/  FFMA.FTZ R6, R37, R6, 1 ;  /* 0x3f80000025067423 */ /* 0x000fe20000010006 */
[----:B------:R-:W-:Y:S01]  /*5490*/  FMUL.FTZ R3, R66, R3 ;  /* 0x0000000342037220 */ /* 0x000fe20000410000 */
[----:B------:R-:W-:Y:S01]  /*54a0*/  FADD.FTZ R131, R131, 1 ;  /* 0x3f80000083837421 */ /* 0x000fe20000010000 */
[----:B------:R-:W-:-:S03]  /*54b0*/  FMUL.FTZ R58, R58, R5 ;  /* 0x000000053a3a7220 */ /* 0x000fc60000410000 */
[----:B------:R-:W5:Y:S01]  /*54c0*/  MUFU.RCP R119, R119 ;  /* 0x0000007700777308 */ /* 0x000f620000001000 */
[----:B------:R-:W-:Y:S01]  /*54d0*/  FMUL.FTZ R6, R3, R6 ;  /* 0x0000000603067220 */ /* 0x000fe20000410000 */
[----:B------:R-:W-:Y:S01]  /*54e0*/  FADD.FTZ R5, -R115, 1 ;  /* 0x3f80000073057421 */ /* 0x000fe20000010100 */
[----:B--2---:R-:W-:Y:S01]  /*54f0*/  FADD.FTZ R3, -R113, 1 ;  /* 0x3f80000071037421 */ /* 0x004fe20000010100 */
[----:B------:R-:W-:Y:S01]  /*5500*/  FMUL.FTZ R128, R52, R65 ;  /* 0x0000004134807220 */ /* 0x000fe20000410000 */
[----:B------:R-:W-:Y:S01]  /*5510*/  FMUL.FTZ R132, R50, R67 ;  /* 0x0000004332847220 */ /* 0x000fe20000410000 */
[----:B------:R-:W-:Y:S06]  /*5520*/  BAR.SYNC.DEFER_BLOCKING 0x0 ;  /* 0x0000000000007b1d */ /* 0x000fec0000010000 */
[----:B------:R-:W2:Y:S01]  /*5530*/  MUFU.RCP R116, R116 ;  /* 0x0000007400747308 */ /* 0x000ea20000001000 */
[----:B------:R-:W-:Y:S01]  /*5540*/  FFMA.FTZ R7, R32, R5, 1 ;  /* 0x3f80000020077423 */ /* 0x000fe20000010005 */
[----:B------:R-:W-:Y:S01]  /*5550*/  FFMA.FTZ R3, R34, R3, 1 ;  /* 0x3f80000022037423 */ /* 0x000fe20000010003 */
[----:B------:R-:W-:Y:S01]  /*5560*/  FMUL.FTZ R5, R51, R68 ;  /* 0x0000004433057220 */ /* 0x000fe20000410000 */
[----:B------:R-:W-:Y:S01]  /*5570*/  FMUL.FTZ R128, R113, R128 ;  /* 0x0000008071807220 */ /* 0x000fe20000410000 */
[----:B---3--:R-:W-:-:S03]  /*5580*/  FADD.FTZ R136, -R118, 1 ;  /* 0x3f80000076887421 */ /* 0x008fc60000010100 */
[----:B------:R3:W0:Y:S01]  /*5590*/  MUFU.RCP R129, R127 ;  /* 0x0000007f00817308 */ /* 0x0006220000001000 */
[----:B------:R-:W-:-:S07]  /*55a0*/  FMUL.FTZ R5, R114, R5 ;  /* 0x0000000572057220 */ /* 0x000fce0000410000 */
[----:B------:R-:W0:Y:S01]  /*55b0*/  MUFU.RCP R148, R131 ;  /* 0x0000008300947308 */ /* 0x000e220000001000 */
[----:B------:R-:W-:Y:S01]  /*55c0*/  FMUL.FTZ R132, R115, R132 ;  /* 0x0000008473847220 */ /* 0x000fe20000410000 */
[----:B------:R-:W-:Y:S01]  /*55d0*/  FMUL.FTZ R128, R128, R3 ;  /* 0x0000000380807220 */ /* 0x000fe20000410000 */
[----:B------:R-:W-:Y:S01]  /*55e0*/  FFMA.FTZ R140, R25, R136, 1 ;  /* 0x3f800000198c7423 */ /* 0x000fe20000010088 */
[----:B----4-:R-:W-:Y:S01]  /*55f0*/  FADD.FTZ R3, -R117, 1 ;  /* 0x3f80000075037421 */ /* 0x010fe20000010100 */
[----:B------:R-:W-:Y:S01]  /*5600*/  FMUL.FTZ R136, R48, R71 ;  /* 0x0000004730887220 */ /* 0x000fe20000410000 */
[----:B------:R-:W-:Y:S01]  /*5610*/  FMUL.FTZ R130, R5, R130 ;  /* 0x0000008205827220 */ /* 0x000fe20000410000 */
[----:B------:R-:W-:Y:S01]  /*5620*/  FMUL.FTZ R132, R132, R7 ;  /* 0x0000000784847220 */ /* 0x000fe20000410000 */
[----:B-----5:R-:W-:Y:S01]  /*5630*/  FADD.FTZ R7, -R119, 1 ;  /* 0x3f80000077077421 */ /* 0x020fe20000010100 */
[----:B------:R-:W-:Y:S01]  /*5640*/  FFMA.FTZ R5, R30, R3, 1 ;  /* 0x3f8000001e057423 */ /* 0x000fe20000010003 */
[----:B-1----:R-:W-:Y:S01]  /*5650*/  FMUL.FTZ R138, R47, R112 ;  /* 0x000000702f8a7220 */ /* 0x002fe20000410000 */
[----:B------:R-:W-:Y:S01]  /*5660*/  FMUL.FTZ R136, R117, R136 ;  /* 0x0000008875887220 */ /* 0x000fe20000410000 */
[----:B--2---:R-:W-:Y:S01]  /*5670*/  FADD.FTZ R134, -R116, 1 ;  /* 0x3f80000074867421 */ /* 0x004fe20000010100 */
        /* <DEDUP_REMOVED lines=93> */
.L_x_7512:
[----:B------:R-:W-:Y:S05]  /*5c50*/  BSYNC B0 ;  /* 0x0000000000007941 */ /* 0x000fea0003800000 */
.L_x_7511:
        /* <DEDUP_REMOVED lines=11> */
[----:B------:R-:W-:Y:S01]  /*5d10*/  ULDC.64 UR28, c[0x0][0x320] ;  /* 0x0000c800001c7ab9 */ /* 0x000fe20000000a00 */
        /* <DEDUP_REMOVED lines=142> */
.L_x_7515:
[----:B------:R-:W-:Y:S05]  /*6600*/  BSYNC B0 ;  /* 0x0000000000007941 */ /* 0x000fea0003800000 */
.L_x_7514:
        /* <DEDUP_REMOVED lines=43> */
.L_x_7513:
        /* <DEDUP_REMOVED lines=48> */
[----:B------:R-:W-:Y:S01]  /*6bc0*/  ULDC.64 UR12, c[0x0][0x230] ;  /* 0x00008c00000c7ab9 */ /* 0x000fe20000000a00 */
[----:B------:R-:W-:Y:S01]  /*6bd0*/  ULDC.64 UR10, c[0x0][0x248] ;  /* 0x00009200000a7ab9 */ /* 0x000fe20000000a00 */
[----:B------:R-:W-:Y:S01]  /*6be0*/  UIMAD UR5, UR4, UR12, URZ ;  /* 0x0000000c040572a4 */ /* 0x000fe2000f8e023f */
[----:B------:R-:W-:Y:S01]  /*6bf0*/  SHF.L.U32 R0, R0, 0x5, RZ ;  /* 0x0000000500007819 */ /* 0x000fe200000006ff */
[----:B------:R-:W-:Y:S01]  /*6c00*/  USHF.L.U32 UR15, UR56, 0x1, URZ ;  /* 0x00000001380f7899 */ /* 0x000fe2000800063f */
[----:B------:R-:W-:Y:S01]  /*6c10*/  CS2R R24, SRZ ;  /* 0x0000000000187805 */ /* 0x000fe2000001ff00 */
[----:B------:R-:W-:Y:S01]  /*6c20*/  UIMAD UR4, UR4, UR10, URZ ;  /* 0x0000000a040472a4 */ /* 0x000fe2000f8e023f */
[----:B------:R-:W-:Y:S01]  /*6c30*/  LOP3.LUT R0, R0, 0xffffffe0, R107, 0xe2, !PT ;  /* 0xffffffe000007812 */ /* 0x000fe200078ee26b */
        /* <DEDUP_REMOVED lines=27> */
.L_x_7611:
[----:B------:R-:W-:Y:S01]  /*6df0*/  USHF.R.S32.HI UR58, URZ, 0x1f, UR6 ;  /* 0x0000001f3f3a7899 */ /* 0x000fe20008011406 */
[----:B------:R-:W-:Y:S01]  /*6e00*/  UMOV UR46, UR28 ;  /* 0x0000001c002e7c82 */ /* 0x000fe20008000000 */
[----:B------:R-:W-:Y:S02]  /*6e10*/  UMOV UR47, UR13 ;  /* 0x0000000d002f7c82 */ /* 0x000fe40008000000 */
[----:B------:R-:W-:Y:S02]  /*6e20*/  UIMAD UR56, UR58, UR40, URZ ;  /* 0x000000283a3872a4 */ /* 0x000fe4000f8e023f */
[----:B------:R-:W-:Y:S02]  /*6e30*/  UIMAD.WIDE.U32 UR46, UR6, UR40, UR46 ;  /* 0x00000028062e72a5 */ /* 0x000fe4000f8e002e */
[----:B------:R-:W-:Y:S01]  /*6e40*/  UIMAD UR56, UR6, UR41, UR56 ;  /* 0x00000029063872a4 */ /* 0x000fe2000f8e0238 */
[----:B---3--:R-:W-:Y:S01]  /*6e50*/  LOP3.LUT R0, R109, 0x7ffffe0, RZ, 0xc0, !PT ;  /* 0x07ffffe06d007812 */ /* 0x008fe200078ec0ff */
[----:B------:R-:W-:-:S02]  /*6e60*/  ULEA UR57, UP0, UR46, UR42, 0x3 ;  /* 0x0000002a2e397291 */ /* 0x000fc4000f80183f */
[----:B------:R-:W-:Y:S01]  /*6e70*/  UIADD3 UR47, UR47, UR56, URZ ;  /* 0x000000382f2f7290 */ /* 0x000fe2000fffe03f */
[----:B------:R-:W-:-:S03]  /*6e80*/  SHF.L.U32 R0, R0, 0x5, RZ ;  /* 0x0000000500007819 */ /* 0x000fc600000006ff */
[----:B------:R-:W-:Y:S01]  /*6e90*/  ULEA.HI.X UR46, UR46, UR43, UR47, 0x3, UP0 ;  /* 0x0000002b2e2e7291 */ /* 0x000fe200080f1c2f */
[----:B--2---:R-:W-:Y:S02]  /*6ea0*/  LOP3.LUT R6, R0, 0xffffffe0, R107, 0xe2, !PT ;  /* 0xffffffe000067812 */ /* 0x004fe400078ee26b */
[----:B------:R-:W-:-:S03]  /*6eb0*/  MOV R2, UR57 ;  /* 0x0000003900027c02 */ /* 0x000fc60008000f00 */
        /* <DEDUP_REMOVED lines=27> */
[----:B------:R-:W4:Y:S01]  /*7070*/  @!P2 LDG.E R138, desc[UR20][R4.64+0x180] ;  /* 0x00018014048aa981 */ /* 0x000f22000c1e1900 */
        /* <DEDUP_REMOVED lines=75> */
[----:B------:R-:W-:Y:S02]  /*7530*/  SHF.L.U32 R66, R109, 0x5, RZ ;  /* 0x000000056d427819 */ /* 0x000fe400000006ff */
[----:B------:R-:W-:Y:S01]  /*7540*/  LOP3.LUT R7, R6, 0x3a0, RZ, 0xfc, !PT ;  /* 0x000003a006077812 */ /* 0x000fe200078efcff */
[----:B------:R-:W4:Y:S01]  /*7550*/  @!P2 LDG.E R64, desc[UR20][R4.64+0xb80] ;  /* 0x000b80140440a981 */ /* 0x000f22000c1e1900 */
[----:B------:R-:W-:Y:S02]  /*7560*/  ISETP.GE.AND P4, PT, R0, UR15, PT ;  /* 0x0000000f00007c0c */ /* 0x000fe4000bf86270 */
[----:B------:R-:W-:-:S02]  /*7570*/  LOP3.LUT R67, R66, 0xffffffe0, R107, 0xe2, !PT ;  /* 0xffffffe042437812 */ /* 0x000fc400078ee26b */
[----:B------:R-:W-:Y:S02]  /*7580*/  ISETP.GE.AND P2, PT, R7, UR15, PT ;  /* 0x0000000f07007c0c */ /* 0x000fe4000bf46270 */
[----:B------:R-:W-:Y:S02]  /*7590*/  MOV R0, RZ ;  /* 0x000000ff00007202 */ /* 0x000fe40000000f00 */
        /* <DEDUP_REMOVED lines=15> */
[----:B------:R-:W-:Y:S01]  /*7690*/  UIADD3 UR46, UR16, -0x1, URZ ;  /* 0xffffffff102e7890 */ /* 0x000fe2000fffe03f */
[----:B0-----:R-:W-:-:S03]  /*76a0*/  SHF.L.U32 R5, R109, 0x5, RZ ;  /* 0x000000056d057819 */ /* 0x001fc600000006ff */
[----:B------:R-:W-:Y:S01]  /*76b0*/  ULEA.HI UR47, UR46, UR46, URZ, 0x1 ;  /* 0x0000002e2e2f7291 */ /* 0x000fe2000f8f083f */
[----:B------:R-:W-:-:S03]  /*76c0*/  LOP3.LUT R5, R5, 0xfffffc00, RZ, 0xc0, !PT ;  /* 0xfffffc0005057812 */ /* 0x000fc600078ec0ff */
[----:B------:R-:W-:Y:S01]  /*76d0*/  ULOP3.LUT UR47, UR47, 0xfffffe, URZ, 0xc0, !UPT ;  /* 0x00fffffe2f2f7892 */ /* 0x000fe2000f8ec03f */
[----:B------:R-:W-:-:S03]  /*76e0*/  IADD3 R147, R5, R108, RZ ;  /* 0x0000006c05937210 */ /* 0x000fc60007ffe0ff */
[----:B------:R-:W-:Y:S01]  /*76f0*/  UIADD3 UR46, UR46, -UR47, URZ ;  /* 0x8000002f2e2e7290 */ /* 0x000fe2000fffe03f */
[C---:B------:R-:W-:Y:S02]  /*7700*/  IADD3 R4, R147.reuse, 0x20, RZ ;  /* 0x0000002093047810 */ /* 0x040fe40007ffe0ff */
[C---:B------:R-:W-:Y:S02]  /*7710*/  IADD3 R142, R147.reuse, 0x80, RZ ;  /* 0x00000080938e7810 */ /* 0x040fe40007ffe0ff */
[-C--:B------:R-:W-:Y:S01]  /*7720*/  LEA.HI.SX32 R141, R4, R147.reuse, 0x1b ;  /* 0x00000093048d7211 */ /* 0x080fe200078fdaff */
[----:B------:R-:W-:Y:S01]  /*7730*/  ULEA UR46, UR46, UR6, 0x8 ;  /* 0x000000062e2e7291 */ /* 0x000fe2000f8e403f */
[C---:B------:R-:W-:Y:S02]  /*7740*/  IADD3 R144, R147.reuse, 0xa0, RZ ;  /* 0x000000a093907810 */ /* 0x040fe40007ffe0ff */
[----:B------:R-:W-:Y:S02]  /*7750*/  LEA.HI.SX32 R153, R142, R147, 0x1b ;  /* 0x000000938e997211 */ /* 0x000fe400078fdaff */
[----:B------:R-:W-:-:S02]  /*7760*/  IADD3 R146, R147, 0xc0, RZ ;  /* 0x000000c093927810 */ /* 0x000fc40007ffe0ff */
[-C--:B------:R-:W-:Y:S02]  /*7770*/  LEA.HI.SX32 R155, R144, R147.reuse, 0x1b ;  /* 0x00000093909b7211 */ /* 0x080fe400078fdaff */
[C---:B------:R-:W-:Y:S02]  /*7780*/  ISETP.NE.AND P2, PT, R109.reuse, RZ, PT ;  /* 0x000000ff6d00720c */ /* 0x040fe40003f45270 */
[----:B------:R-:W-:Y:S02]  /*7790*/  IADD3 R173, R109, 0x200, RZ ;  /* 0x000002006dad7810 */ /* 0x000fe40007ffe0ff */
[C---:B------:R-:W-:Y:S02]  /*77a0*/  IADD3 R112, R147.reuse, 0x60, RZ ;  /* 0x0000006093707810 */ /* 0x040fe40007ffe0ff */
[----:B------:R-:W-:Y:S01]  /*77b0*/  MOV R144, UR46 ;  /* 0x0000002e00907c02 */ /* 0x000fe20008000f00 */
[----:B------:R-:W-:Y:S01]  /*77c0*/  UIMAD UR58, UR58, UR44, URZ ;  /* 0x0000002c3a3a72a4 */ /* 0x000fe2000f8e023f */
[-C--:B------:R-:W-:Y:S01]  /*77d0*/  LEA.HI.SX32 R157, R146, R147.reuse, 0x1b ;  /* 0x00000093929d7211 */ /* 0x080fe200078fdaff */
[----:B------:R-:W-:Y:S01]  /*77e0*/  UMOV UR56, UR30 ;  /* 0x0000001e00387c82 */ /* 0x000fe20008000000 */
[C---:B------:R-:W-:Y:S01]  /*77f0*/  IADD3 R148, R147.reuse, 0xe0, RZ ;  /* 0x000000e093947810 */ /* 0x040fe20007ffe0ff */
[----:B------:R-:W-:Y:S01]  /*7800*/  UMOV UR57, UR11 ;  /* 0x0000000b00397c82 */ /* 0x000fe20008000000 */
[----:B------:R-:W-:Y:S01]  /*7810*/  LEA.HI.SX32 R151, R112, R147, 0x1b ;  /* 0x0000009370977211 */ /* 0x000fe200078fdaff */
[----:B------:R-:W-:Y:S01]  /*7820*/  ULDC.64 UR46, c[0x0][0x2d8] ;  /* 0x0000b600002e7ab9 */ /* 0x000fe20000000a00 */
[----:B------:R-:W-:-:S02]  /*7830*/  IADD3 R150, R147, 0x100, RZ ;  /* 0x0000010093967810 */ /* 0x000fc40007ffe0ff */
[C---:B------:R-:W-:Y:S02]  /*7840*/  IADD3 R152, R147.reuse, 0x120, RZ ;  /* 0x0000012093987810 */ /* 0x040fe40007ffe0ff */
[C---:B------:R-:W-:Y:S02]  /*7850*/  IADD3 R154, R147.reuse, 0x140, RZ ;  /* 0x00000140939a7810 */ /* 0x040fe40007ffe0ff */
[----:B------:R-:W-:Y:S02]  /*7860*/  LEA.HI.SX32 R159, R148, R147, 0x1b ;  /* 0x00000093949f7211 */ /* 0x000fe400078fdaff */
[----:B------:R-:W-:Y:S02]  /*7870*/  IADD3 R156, R147, 0x160, RZ ;  /* 0x00000160939c7810 */ /* 0x000fe40007ffe0ff */
[----:B------:R-:W-:Y:S02]  /*7880*/  LEA R151, R151, R58, 0x2 ;  /* 0x0000003a97977211 */ /* 0x000fe400078e10ff */
[----:B------:R-:W-:-:S02]  /*7890*/  IADD3 R158, R147, 0x180, RZ ;  /* 0x00000180939e7810 */ /* 0x000fc40007ffe0ff */
[-C--:B------:R-:W-:Y:S02]  /*78a0*/  LEA.HI.SX32 R161, R150, R147.reuse, 0x1b ;  /* 0x0000009396a17211 */ /* 0x080fe400078fdaff */
[----:B------:R-:W-:Y:S02]  /*78b0*/  IADD3 R160, R147, 0x1a0, RZ ;  /* 0x000001a093a07810 */ /* 0x000fe40007ffe0ff */
[-C--:B-1----:R-:W-:Y:S02]  /*78c0*/  LEA.HI.SX32 R163, R152, R147.reuse, 0x1b ;  /* 0x0000009398a37211 */ /* 0x082fe400078fdaff */
[----:B------:R-:W-:Y:S02]  /*78d0*/  LEA R155, R155, R58, 0x2 ;  /* 0x0000003a9b9b7211 */ /* 0x000fe400078e10ff */
[----:B------:R-:W-:Y:S02]  /*78e0*/  IADD3 R162, R147, 0x1c0, RZ ;  /* 0x000001c093a27810 */ /* 0x000fe40007ffe0ff */
[----:B------:R-:W-:-:S02]  /*78f0*/  LEA.HI.SX32 R165, R154, R147, 0x1b ;  /* 0x000000939aa57211 */ /* 0x000fc400078fdaff */
[----:B------:R-:W-:Y:S02]  /*7900*/  IADD3 R164, R147, 0x1e0, RZ ;  /* 0x000001e093a47810 */ /* 0x000fe40007ffe0ff */
[-C--:B------:R-:W-:Y:S02]  /*7910*/  LEA.HI.SX32 R167, R156, R147.reuse, 0x1b ;  /* 0x000000939ca77211 */ /* 0x080fe400078fdaff */
[----:B------:R-:W-:Y:S02]  /*7920*/  LEA R159, R159, R58, 0x2 ;  /* 0x0000003a9f9f7211 */ /* 0x000fe400078e10ff */
[----:B------:R-:W-:Y:S02]  /*7930*/  IADD3 R166, R147, 0x200, RZ ;  /* 0x0000020093a67810 */ /* 0x000fe40007ffe0ff */
[----:B------:R-:W-:Y:S02]  /*7940*/  LEA.HI.SX32 R169, R158, R147, 0x1b ;  /* 0x000000939ea97211 */ /* 0x000fe400078fdaff */
[----:B--2---:R-:W-:-:S13]  /*7950*/  R2UR UR60, R3 ;  /* 0x00000000033c72ca */ /* 0x004fda00000e0000 */
[----:B------:R-:W-:-:S04]  /*7960*/  FMUL.FTZ R3, R86, UR60 ;  /* 0x0000003c56037c20 */ /* 0x000fc80008410000 */
[----:B------:R-:W-:Y:S01]  /*7970*/  FMUL.RZ R110, R3, 0.15915493667125701904 ;  /* 0x3e22f983036e7820 */ /* 0x000fe2000040c000 */
[----:B------:R-:W-:-:S04]  /*7980*/  FMUL.FTZ R3, R85, UR60 ;  /* 0x0000003c55037c20 */ /* 0x000fc80008410000 */
[----:B------:R-:W-:Y:S01]  /*7990*/  FMUL.RZ R111, R3, 0.15915493667125701904 ;  /* 0x3e22f983036f7820 */ /* 0x000fe2000040c000 */
[----:B------:R-:W-:-:S03]  /*79a0*/  FMUL.FTZ R3, R84, UR60 ;  /* 0x0000003c54037c20 */ /* 0x000fc60008410000 */
[----:B------:R-:W-:Y:S01]  /*79b0*/  MUFU.SIN R124, R111 ;  /* 0x0000006f007c7308 */ /* 0x000fe20000000400 */
[----:B------:R-:W-:-:S07]  /*79c0*/  FMUL.RZ R113, R3, 0.15915493667125701904 ;  /* 0x3e22f98303717820 */ /* 0x000fce000040c000 */
[----:B------:R0:W-:Y:S01]  /*79d0*/  MUFU.COS R125, R111 ;  /* 0x0000006f007d7308 */ /* 0x0001e20000000000 */
[----:B------:R-:W-:Y:S01]  /*79e0*/  FMUL.FTZ R4, R79, UR60 ;  /* 0x0000003c4f047c20 */ /* 0x000fe20008410000 */
[----:B0-----:R-:W-:-:S06]  /*79f0*/  FMUL.FTZ R111, R82, UR60 ;  /* 0x0000003c526f7c20 */ /* 0x001fcc0008410000 */
[----:B------:R-:W-:Y:S01]  /*7a00*/  MUFU.SIN R122, R113 ;  /* 0x00000071007a7308 */ /* 0x000fe20000000400 */
[----:B------:R-:W-:-:S07]  /*7a10*/  FMUL.FTZ R3, R83, UR60 ;  /* 0x0000003c53037c20 */ /* 0x000fce0008410000 */
[----:B------:R0:W-:Y:S01]  /*7a20*/  MUFU.COS R123, R113 ;  /* 0x00000071007b7308 */ /* 0x0001e20000000000 */
[----:B------:R-:W-:Y:S01]  /*7a30*/  FMUL.RZ R142, R4, 0.15915493667125701904 ;  /* 0x3e22f983048e7820 */ /* 0x000fe2000040c000 */
[----:B------:R-:W-:Y:S01]  /*7a40*/  FMUL.FTZ R4, R78, UR60 ;  /* 0x0000003c4e047c20 */ /* 0x000fe20008410000 */
[----:B0-----:R-:W-:Y:S01]  /*7a50*/  FMUL.RZ R113, R111, 0.15915493667125701904 ;  /* 0x3e22f9836f717820 */ /* 0x001fe2000040c000 */
[----:B------:R-:W-:-:S04]  /*7a60*/  FMUL.FTZ R111, R81, UR60 ;  /* 0x0000003c516f7c20 */ /* 0x000fc80008410000 */
[----:B------:R-:W-:Y:S01]  /*7a70*/  MUFU.SIN R127, R110 ;  /* 0x0000006e007f7308 */ /* 0x000fe20000000400 */
[----:B------:R-:W-:Y:S01]  /*7a80*/  FMUL.RZ R143, R111, 0.15915493667125701904 ;  /* 0x3e22f9836f8f7820 */ /* 0x000fe2000040c000 */
[----:B------:R-:W-:Y:S01]  /*7a90*/  FMUL.FTZ R111, R80, UR60 ;  /* 0x0000003c506f7c20 */ /* 0x000fe20008410000 */
[----:B------:R-:W-:-:S05]  /*7aa0*/  FMUL.RZ R116, R3, 0.15915493667125701904 ;  /* 0x3e22f98303747820 */ /* 0x000fca000040c000 */
[----:B------:R0:W-:Y:S01]  /*7ab0*/  MUFU.COS R126, R110 ;  /* 0x0000006e007e7308 */ /* 0x0001e20000000000 */
[----:B------:R-:W-:Y:S01]  /*7ac0*/  FMUL.RZ R111, R111, 0.15915493667125701904 ;  /* 0x3e22f9836f6f7820 */ /* 0x000fe2000040c000 */
[----:B------:R-:W-:Y:S01]  /*7ad0*/  LEA.HI.SX32 R3, R147, R147, 0x1b ;  /* 0x0000009393037211 */ /* 0x000fe200078fdaff */
[----:B------:R-:W-:Y:S01]  /*7ae0*/  FMUL.RZ R146, R4, 0.15915493667125701904 ;  /* 0x3e22f98304927820 */ /* 0x000fe2000040c000 */
[----:B------:R-:W-:Y:S02]  /*7af0*/  LEA R4, R141, R58, 0x2 ;  /* 0x0000003a8d047211 */ /* 0x000fe400078e10ff */
[----:B0-----:R-:W-:Y:S02]  /*7b00*/  IADD3 R110, R147, 0x40, RZ ;  /* 0x00000040936e7810 */ /* 0x001fe40007ffe0ff */
[----:B------:R-:W-:Y:S01]  /*7b10*/  MUFU.SIN R118, R113 ;  /* 0x0000007100767308 */ /* 0x000fe20000000400 */
[----:B------:R-:W-:Y:S01]  /*7b20*/  SEL R141, R144, R173, !P2 ;  /* 0x000000ad908d7207 */ /* 0x000fe20005000000 */
[----:B------:R-:W-:Y:S01]  /*7b30*/  FMUL.FTZ R144, R77, UR60 ;  /* 0x0000003c4d907c20 */ /* 0x000fe20008410000 */
[----:B------:R-:W-:-:S02]  /*7b40*/  LEA.HI.SX32 R149, R110, R147, 0x1b ;  /* 0x000000936e957211 */ /* 0x000fc400078fdaff */
[----:B------:R-:W-:-:S03]  /*7b50*/  LEA R3, R3, R58, 0x2 ;  /* 0x0000003a03037211 */ /* 0x000fc600078e10ff */
[----:B------:R-:W-:Y:S01]  /*7b60*/  MUFU.COS R119, R113 ;  /* 0x0000007100777308 */ /* 0x000fe20000000000 */
[----:B------:R-:W-:Y:S01]  /*7b70*/  FMUL.RZ R148, R144, 0.15915493667125701904 ;  /* 0x3e22f98390947820 */ /* 0x000fe2000040c000 */
[-C--:B------:R-:W-:Y:S01]  /*7b80*/  LEA R144, R153, R58.reuse, 0x2 ;  /* 0x0000003a99907211 */ /* 0x080fe200078e10ff */
[----:B---3--:R0:W-:Y:S05]  /*7b90*/  STS [R3], R140 ;  /* 0x0000008c03007388 */ /* 0x0081ea0000000800 */
[----:B------:R-:W-:Y:S01]  /*7ba0*/  MUFU.SIN R112, R111 ;  /* 0x0000006f00707308 */ /* 0x000fe20000000400 */
[----:B------:R1:W-:Y:S07]  /*7bb0*/  STS [R4+0x80], R139 ;  /* 0x0000808b04007388 */ /* 0x0003ee0000000800 */
[----:B------:R-:W-:Y:S01]  /*7bc0*/  MUFU.COS R113, R111 ;  /* 0x0000006f00717308 */ /* 0x000fe20000000000 */
[----:B0-----:R-:W-:-:S07]  /*7bd0*/  LEA R140, R157, R58, 0x2 ;  /* 0x0000003a9d8c7211 */ /* 0x001fce00078e10ff */
[----:B------:R-:W-:Y:S01]  /*7be0*/  MUFU.SIN R110, R142 ;  /* 0x0000008e006e7308 */ /* 0x000fe20000000400 */
[----:B------:R-:W-:-:S07]  /*7bf0*/  FMUL.FTZ R3, R76, UR60 ;  /* 0x0000003c4c037c20 */ /* 0x000fce0008410000 */
[----:B------:R0:W-:Y:S01]  /*7c00*/  MUFU.COS R111, R142 ;  /* 0x0000008e006f7308 */ /* 0x0001e20000000000 */
[-C--:B------:R-:W-:Y:S02]  /*7c10*/  LEA R161, R161, R58.reuse, 0x2 ;  /* 0x0000003aa1a17211 */ /* 0x080fe400078e10ff */
[----:B0-----:R-:W-:Y:S02]  /*7c20*/  LEA R142, R149, R58, 0x2 ;  /* 0x0000003a958e7211 */ /* 0x001fe400078e10ff */
[----:B------:R-:W-:-:S03]  /*7c30*/  IADD3 R168, R147, 0x220, RZ ;  /* 0x0000022093a87810 */ /* 0x000fc60007ffe0ff */
[----:B----4-:R0:W-:Y:S01]  /*7c40*/  STS [R142+0x100], R135 ;  /* 0x000100878e007388 */ /* 0x0101e20000000800 */
[-C--:B------:R-:W-:Y:S02]  /*7c50*/  LEA.HI.SX32 R171, R160, R147.reuse, 0x1b ;  /* 0x00000093a0ab7211 */ /* 0x080fe400078fdaff */
[-C--:B-1----:R-:W-:Y:S01]  /*7c60*/  LEA R4, R163, R58.reuse, 0x2 ;  /* 0x0000003aa3047211 */ /* 0x082fe200078e10ff */
[----:B------:R1:W-:Y:S01]  /*7c70*/  STS [R151+0x180], R138 ;  /* 0x0001808a97007388 */ /* 0x0003e20000000800 */
[----:B------:R-:W-:Y:S02]  /*7c80*/  IADD3 R170, R147, 0x240, RZ ;  /* 0x0000024093aa7810 */ /* 0x000fe40007ffe0ff */
[-C--:B------:R-:W-:Y:S01]  /*7c90*/  LEA.HI.SX32 R177, R162, R147.reuse, 0x1b ;  /* 0x00000093a2b17211 */ /* 0x080fe200078fdaff */
[----:B------:R-:W-:Y:S01]  /*7ca0*/  STS [R144+0x200], R137 ;  /* 0x0002008990007388 */ /* 0x000fe20000000800 */
[----:B------:R-:W-:Y:S01]  /*7cb0*/  LEA.HI.SX32 R179, R164, R147, 0x1b ;  /* 0x00000093a4b37211 */ /* 0x000fe200078fdaff */
[----:B0-----:R-:W-:Y:S01]  /*7cc0*/  FMUL.RZ R135, R3, 0.15915493667125701904 ;  /* 0x3e22f98303877820 */ /* 0x001fe2000040c000 */
[----:B------:R-:W-:Y:S01]  /*7cd0*/  LEA R167, R167, R58, 0x2 ;  /* 0x0000003aa7a77211 */ /* 0x000fe200078e10ff */
[----:B------:R0:W-:Y:S01]  /*7ce0*/  STS [R155+0x280], R136 ;  /* 0x000280889b007388 */ /* 0x0001e20000000800 */
[----:B------:R-:W-:-:S02]  /*7cf0*/  R2UR UR59, R2 ;  /* 0x00000000023b72ca */ /* 0x000fc400000e0000 */
[-C--:B-1----:R-:W-:Y:S01]  /*7d00*/  LEA R138, R165, R58.reuse, 0x2 ;  /* 0x0000003aa58a7211 */ /* 0x082fe200078e10ff */
[----:B------:R-:W-:Y:S01]  /*7d10*/  STS [R140+0x300], R133 ;  /* 0x000300858c007388 */ /* 0x000fe20000000800 */
[-C--:B------:R-:W-:Y:S02]  /*7d20*/  LEA.HI.SX32 R181, R166, R147.reuse, 0x1b ;  /* 0x00000093a6b57211 */ /* 0x080fe400078fdaff */
[----:B------:R-:W-:Y:S01]  /*7d30*/  IADD3 R172, R147, 0x260, RZ ;  /* 0x0000026093ac7810 */ /* 0x000fe20007ffe0ff */
[----:B------:R-:W-:Y:S01]  /*7d40*/  STS [R159+0x380], R134 ;  /* 0x000380869f007388 */ /* 0x000fe20000000800 */
[----:B------:R-:W-:Y:S02]  /*7d50*/  LEA.HI.SX32 R183, R168, R147, 0x1b ;  /* 0x00000093a8b77211 */ /* 0x000fe400078fdaff */
[-C--:B0-----:R-:W-:Y:S01]  /*7d60*/  LEA R136, R169, R58.reuse, 0x2 ;  /* 0x0000003aa9887211 */ /* 0x081fe200078e10ff */
[----:B------:R0:W-:Y:S01]  /*7d70*/  STS [R161+0x400], R132 ;  /* 0x00040084a1007388 */ /* 0x0001e20000000800 */
[----:B------:R-:W-:-:S02]  /*7d80*/  LEA R3, R171, R58, 0x2 ;  /* 0x0000003aab037211 */ /* 0x000fc400078e10ff */
[C---:B------:R-:W-:Y:S01]  /*7d90*/  IADD3 R174, R147.reuse, 0x280, RZ ;  /* 0x0000028093ae7810 */ /* 0x040fe20007ffe0ff */
[----:B------:R1:W-:Y:S01]  /*7da0*/  STS [R4+0x480], R129 ;  /* 0x0004808104007388 */ /* 0x0003e20000000800 */
[----:B------:R-:W-:Y:S02]  /*7db0*/  LEA.HI.SX32 R185, R170, R147, 0x1b ;  /* 0x00000093aab97211 */ /* 0x000fe400078fdaff */
[----:B------:R-:W-:Y:S01]  /*7dc0*/  IADD3 R176, R147, 0x2a0, RZ ;  /* 0x000002a093b07810 */ /* 0x000fe20007ffe0ff */
[----:B------:R-:W-:Y:S01]  /*7dd0*/  STS [R138+0x500], R131 ;  /* 0x000500838a007388 */ /* 0x000fe20000000800 */
[-C--:B------:R-:W-:Y:S02]  /*7de0*/  LEA R179, R179, R58.reuse, 0x2 ;  /* 0x0000003ab3b37211 */ /* 0x080fe400078e10ff */
[-C--:B0-----:R-:W-:Y:S01]  /*7df0*/  LEA R132, R177, R58.reuse, 0x2 ;  /* 0x0000003ab1847211 */ /* 0x081fe200078e10ff */
[----:B------:R0:W-:Y:S01]  /*7e00*/  STS [R167+0x580], R128 ;  /* 0x00058080a7007388 */ /* 0x0001e20000000800 */
[----:B------:R-:W-:-:S02]  /*7e10*/  LEA R181, R181, R58, 0x2 ;  /* 0x0000003ab5b57211 */ /* 0x000fc400078e10ff */
[-C--:B------:R-:W-:Y:S01]  /*7e20*/  LEA.HI.SX32 R187, R172, R147.reuse, 0x1b ;  /* 0x00000093acbb7211 */ /* 0x080fe200078fdaff */
[----:B------:R-:W-:Y:S01]  /*7e30*/  STS [R136+0x600], R115 ;  /* 0x0006007388007388 */ /* 0x000fe20000000800 */
[-C--:B-1----:R-:W-:Y:S02]  /*7e40*/  LEA R4, R183, R58.reuse, 0x2 ;  /* 0x0000003ab7047211 */ /* 0x082fe400078e10ff */
[-C--:B------:R-:W-:Y:S01]  /*7e50*/  LEA.HI.SX32 R189, R174, R147.reuse, 0x1b ;  /* 0x00000093aebd7211 */ /* 0x080fe200078fdaff */
[----:B------:R-:W-:Y:S01]  /*7e60*/  STS [R3+0x680], R130 ;  /* 0x0006808203007388 */ /* 0x000fe20000000800 */
[----:B------:R-:W-:Y:S02]  /*7e70*/  LEA R185, R185, R58, 0x2 ;  /* 0x0000003ab9b97211 */ /* 0x000fe400078e10ff */
[----:B------:R-:W-:Y:S01]  /*7e80*/  IADD3 R178, R147, 0x2c0, RZ ;  /* 0x000002c093b27810 */ /* 0x000fe20007ffe0ff */
[----:B------:R-:W-:Y:S01]  /*7e90*/  STS [R132+0x700], R65 ;  /* 0x0007004184007388 */ /* 0x000fe20000000800 */
[----:B------:R-:W-:-:S02]  /*7ea0*/  LEA.HI.SX32 R191, R176, R147, 0x1b ;  /* 0x00000093b0bf7211 */ /* 0x000fc400078fdaff */
        /* <DEDUP_REMOVED lines=12> */
[----:B------:R0:W-:Y:S04]  /*7f70*/  STS [R191+0xa80], R8 ;  /* 0x000a8008bf007388 */ /* 0x0001e80000000800 */
[----:B------:R1:W-:Y:S01]  /*7f80*/  STS [R4+0xb00], R9 ;  /* 0x000b000904007388 */ /* 0x0003e20000000800 */
[----:B0-----:R-:W-:-:S04]  /*7f90*/  FMUL.FTZ R8, R62, 1.4426950216293334961 ;  /* 0x3fb8aa3b3e087820 */ /* 0x001fc80000410000 */
[----:B-1----:R-:W-:Y:S01]  /*7fa0*/  FMUL.FTZ R9, R8, R86 ;  /* 0x0000005608097220 */ /* 0x002fe20000410000 */
[C---:B------:R-:W-:Y:S01]  /*7fb0*/  IADD3 R180, R147.reuse, 0x2e0, RZ ;  /* 0x000002e093b47810 */ /* 0x040fe20007ffe0ff */
[----:B------:R-:W-:Y:S01]  /*7fc0*/  UIMAD.WIDE.U32 UR56, UR6, UR44, UR56 ;  /* 0x0000002c063872a5 */ /* 0x000fe2000f8e0038 */
[C---:B------:R-:W-:Y:S01]  /*7fd0*/  IADD3 R182, R147.reuse, 0x300, RZ ;  /* 0x0000030093b67810 */ /* 0x040fe20007ffe0ff */
[----:B------:R-:W-:Y:S01]  /*7fe0*/  UIMAD UR58, UR6, UR45, UR58 ;  /* 0x0000002d063a72a4 */ /* 0x000fe2000f8e023a */
[C---:B------:R-:W-:Y:S01]  /*7ff0*/  IADD3 R184, R147.reuse, 0x320, RZ ;  /* 0x0000032093b87810 */ /* 0x040fe20007ffe0ff */
[----:B------:R-:W0:Y:S01]  /*8000*/  MUFU.EX2 R9, R9 ;  /* 0x0000000900097308 */ /* 0x000e220000000800 */
[C---:B------:R-:W-:Y:S01]  /*8010*/  IADD3 R186, R147.reuse, 0x340, RZ ;  /* 0x0000034093ba7810 */ /* 0x040fe20007ffe0ff */
[----:B------:R-:W-:Y:S01]  /*8020*/  ULEA UR46, UP0, UR56, UR46, 0x3 ;  /* 0x0000002e382e7291 */ /* 0x000fe2000f80183f */
[C---:B------:R-:W-:Y:S01]  /*8030*/  IADD3 R188, R147.reuse, 0x360, RZ ;  /* 0x0000036093bc7810 */ /* 0x040fe20007ffe0ff */
[----:B------:R-:W-:Y:S01]  /*8040*/  UIADD3 UR57, UR57, UR58, URZ ;  /* 0x0000003a39397290 */ /* 0x000fe2000fffe03f */
[----:B------:R-:W-:Y:S01]  /*8050*/  LEA.HI.SX32 R195, R180, R147, 0x1b ;  /* 0x00000093b4c37211 */ /* 0x000fe200078fdaff */
[----:B------:R-:W-:Y:S01]  /*8060*/  FMUL.FTZ R3, R74, UR60 ;  /* 0x0000003c4a037c20 */ /* 0x000fe20008410000 */
[----:B------:R-:W-:-:S02]  /*8070*/  IADD3 R190, R147, 0x380, RZ ;  /* 0x0000038093be7810 */ /* 0x000fc40007ffe0ff */
[-C--:B------:R-:W-:Y:S02]  /*8080*/  LEA.HI.SX32 R197, R182, R147.reuse, 0x1b ;  /* 0x00000093b6c57211 */ /* 0x080fe400078fdaff */
[C---:B------:R-:W-:Y:S02]  /*8090*/  IADD3 R192, R147.reuse, 0x3a0, RZ ;  /* 0x000003a093c07810 */ /* 0x040fe40007ffe0ff */
[-C--:B------:R-:W-:Y:S02]  /*80a0*/  LEA.HI.SX32 R199, R184, R147.reuse, 0x1b ;  /* 0x00000093b8c77211 */ /* 0x080fe400078fdaff */
[C---:B------:R-:W-:Y:S02]  /*80b0*/  IADD3 R194, R147.reuse, 0x3c0, RZ ;  /* 0x000003c093c27810 */ /* 0x040fe40007ffe0ff */
[-C--:B------:R-:W-:Y:S01]  /*80c0*/  LEA.HI.SX32 R201, R186, R147.reuse, 0x1b ;  /* 0x00000093bac97211 */ /* 0x080fe200078fdaff */
[----:B------:R-:W1:Y:S01]  /*80d0*/  MUFU.SIN R120, R116 ;  /* 0x0000007400787308 */ /* 0x000e620000000400 */
[----:B------:R-:W-:Y:S01]  /*80e0*/  IADD3 R196, R147, 0x3e0, RZ ;  /* 0x000003e093c47810 */ /* 0x000fe20007ffe0ff */
[----:B------:R-:W-:Y:S01]  /*80f0*/  ULEA.HI.X UR47, UR56, UR47, UR57, 0x3, UP0 ;  /* 0x0000002f382f7291 */ /* 0x000fe200080f1c39 */
[----:B------:R-:W-:-:S02]  /*8100*/  LEA.HI.SX32 R203, R188, R147, 0x1b ;  /* 0x00000093bccb7211 */ /* 0x000fc400078fdaff */
[-C--:B------:R-:W-:Y:S01]  /*8110*/  LEA R195, R195, R58.reuse, 0x2 ;  /* 0x0000003ac3c37211 */ /* 0x080fe200078e10ff */
[----:B------:R-:W-:Y:S01]  /*8120*/  FMUL.RZ R3, R3, 0.15915493667125701904 ;  /* 0x3e22f98303037820 */ /* 0x000fe2000040c000 */
[-C--:B------:R-:W-:Y:S01]  /*8130*/  LEA.HI.SX32 R205, R190, R147.reuse, 0x1b ;  /* 0x00000093becd7211 */ /* 0x080fe200078fdaff */
[----:B------:R-:W2:Y:S01]  /*8140*/  MUFU.COS R121, R116 ;  /* 0x0000007400797308 */ /* 0x000ea20000000000 */
[-C--:B------:R-:W-:Y:S01]  /*8150*/  LEA R60, R197, R58.reuse, 0x2 ;  /* 0x0000003ac53c7211 */ /* 0x080fe200078e10ff */
[----:B------:R-:W-:Y:S01]  /*8160*/  FMUL.FTZ R2, R73, UR60 ;  /* 0x0000003c49027c20 */ /* 0x000fe20008410000 */
[----:B------:R-:W-:Y:S02]  /*8170*/  LEA.HI.SX32 R145, R192, R147, 0x1b ;  /* 0x00000093c0917211 */ /* 0x000fe400078fdaff */
[-C--:B------:R-:W-:Y:S02]  /*8180*/  LEA R199, R199, R58.reuse, 0x2 ;  /* 0x0000003ac7c77211 */ /* 0x080fe400078e10ff */
[----:B------:R-:W-:Y:S01]  /*8190*/  LEA R5, R108, R5, 0x5 ;  /* 0x000000056c057211 */ /* 0x000fe200078e28ff */
[----:B------:R-:W3:Y:S01]  /*81a0*/  MUFU.SIN R116, R143 ;  /* 0x0000008f00747308 */ /* 0x000ee20000000400 */
[-C--:B------:R-:W-:Y:S01]  /*81b0*/  LEA R62, R201, R58.reuse, 0x2 ;  /* 0x0000003ac93e7211 */ /* 0x080fe200078e10ff */
[----:B------:R-:W-:Y:S01]  /*81c0*/  FMUL.FTZ R133, R75, UR60 ;  /* 0x0000003c4b857c20 */ /* 0x000fe20008410000 */
[-C--:B------:R-:W-:Y:S01]  /*81d0*/  LEA R203, R203, R58.reuse, 0x2 ;  /* 0x0000003acbcb7211 */ /* 0x080fe200078e10ff */
[----:B------:R-:W-:Y:S01]  /*81e0*/  STS [R195+0xb80], R64 ;  /* 0x000b8040c3007388 */ /* 0x000fe20000000800 */
[----:B------:R-:W-:-:S03]  /*81f0*/  LEA R205, R205, R58, 0x2 ;  /* 0x0000003acdcd7211 */ /* 0x000fc600078e10ff */
[----:B------:R4:W0:Y:S01]  /*8200*/  MUFU.COS R117, R143 ;  /* 0x0000008f00757308 */ /* 0x0008220000000000 */
[----:B------:R-:W-:Y:S01]  /*8210*/  FMUL.RZ R61, R2, 0.15915493667125701904 ;  /* 0x3e22f983023d7820 */ /* 0x000fe2000040c000 */
[----:B------:R1:W-:Y:S01]  /*8220*/  STS [R60+0xc00], R63 ;  /* 0x000c003f3c007388 */ /* 0x0003e20000000800 */
[-C--:B------:R-:W-:Y:S02]  /*8230*/  LEA R4, R145, R58.reuse, 0x2 ;  /* 0x0000003a91047211 */ /* 0x080fe400078e10ff */
[----:B------:R-:W-:Y:S02]  /*8240*/  LEA.HI.SX32 R5, R5, R5, 0x1b ;  /* 0x0000000505057211 */ /* 0x000fe400078fdaff */
[-C--:B----4-:R-:W-:Y:S02]  /*8250*/  LEA.HI.SX32 R143, R194, R147.reuse, 0x1b ;  /* 0x00000093c28f7211 */ /* 0x090fe400078fdaff */
[----:B------:R-:W-:Y:S01]  /*8260*/  LEA.HI.SX32 R147, R196, R147, 0x1b ;  /* 0x00000093c4937211 */ /* 0x000fe200078fdaff */
[----:B------:R-:W4:Y:S01]  /*8270*/  MUFU.SIN R166, R3 ;  /* 0x0000000300a67308 */ /* 0x000f220000000400 */
[----:B------:R-:W-:Y:S01]  /*8280*/  MOV R2, UR46 ;  /* 0x0000002e00027c02 */ /* 0x000fe20008000f00 */
[----:B------:R2:W-:Y:S01]  /*8290*/  STS [R199+0xc80], R0 ;  /* 0x000c8000c7007388 */ /* 0x0005e20000000800 */
[-C--:B------:R-:W-:Y:S01]  /*82a0*/  LEA R143, R143, R58.reuse, 0x2 ;  /* 0x0000003a8f8f7211 */ /* 0x080fe200078e10ff */
[----:B------:R-:W-:Y:S01]  /*82b0*/  FMUL.RZ R133, R133, 0.15915493667125701904 ;  /* 0x3e22f98385857820 */ /* 0x000fe2000040c000 */
[-C--:B-1----:R-:W-:Y:S01]  /*82c0*/  LEA R60, R147, R58.reuse, 0x2 ;  /* 0x0000003a933c7211 */ /* 0x082fe200078e10ff */
[----:B------:R-:W-:Y:S02]  /*82d0*/  STS [R62+0xd00], R7 ;  /* 0x000d00073e007388 */ /* 0x000fe40000000800 */
[----:B------:R1:W3:Y:S01]  /*82e0*/  MUFU.COS R167, R3 ;  /* 0x0000000300a77308 */ /* 0x0002e20000000000 */
[----:B------:R-:W-:Y:S01]  /*82f0*/  LEA R5, R5, R58, 0x2 ;  /* 0x0000003a05057211 */ /* 0x000fe200078e10ff */
[----:B------:R4:W-:Y:S01]  /*8300*/  STS [R203+0xd80], R6 ;  /* 0x000d8006cb007388 */ /* 0x0009e20000000800 */
[C---:B0-----:R-:W-:Y:S01]  /*8310*/  FMUL.FTZ R126, R9.reuse, R126 ;  /* 0x0000007e097e7220 */ /* 0x041fe20000410000 */
[----:B------:R-:W-:Y:S01]  /*8320*/  FMUL.FTZ R127, R9, R127 ;  /* 0x0000007f097f7220 */ /* 0x000fe20000410000 */
[----:B--2---:R-:W-:Y:S01]  /*8330*/  LEA R0, R141, R58, 0x3 ;  /* 0x0000003a8d007211 */ /* 0x004fe200078e18ff */
[----:B------:R-:W-:Y:S01]  /*8340*/  STS [R205+0xe00], R66 ;  /* 0x000e0042cd007388 */ /* 0x000fe20000000800 */
[----:B-1----:R-:W-:-:S03]  /*8350*/  MOV R3, UR47 ;  /* 0x0000002f00037c02 */ /* 0x002fc60008000f00 */
[----:B------:R0:W-:Y:S01]  /*8360*/  STS [R4+0xe80], R69 ;  /* 0x000e804504007388 */ /* 0x0001e20000000800 */
[----:B------:R-:W1:Y:S03]  /*8370*/  MUFU.SIN R174, R146 ;  /* 0x0000009200ae7308 */ /* 0x000e660000000400 */
        /* <DEDUP_REMOVED lines=22> */
[----:B----4-:R2:W4:Y:S04]  /*84e0*/  LDS R148, [R5+0x2c] ;  /* 0x00002c0005947984 */ /* 0x0105280000000800 */
        /* <DEDUP_REMOVED lines=12> */
[----:B---3--:R2:W3:Y:S04]  /*85b0*/  LDS R135, [R5+0x60] ;  /* 0x0000600005877984 */ /* 0x0084e80000000800 */
[----:B------:R2:W0:Y:S04]  /*85c0*/  LDS R134, [R5+0x64] ;  /* 0x0000640005867984 */ /* 0x0004280000000800 */
[----:B-1----:R2:W1:Y:S04]  /*85d0*/  LDS R133, [R5+0x68] ;  /* 0x0000680005857984 */ /* 0x0024680000000800 */
[----:B------:R2:W0:Y:S04]  /*85e0*/  LDS R132, [R5+0x6c] ;  /* 0x00006c0005847984 */ /* 0x0004280000000800 */
[----:B------:R2:W0:Y:S04]  /*85f0*/  LDS R131, [R5+0x70] ;  /* 0x0000700005837984 */ /* 0x0004280000000800 */
[----:B------:R2:W0:Y:S04]  /*8600*/  LDS R130, [R5+0x74] ;  /* 0x0000740005827984 */ /* 0x0004280000000800 */
        /* <DEDUP_REMOVED lines=11> */
[----:B----4-:R-:W-:-:S06]  /*86c0*/  FMUL.FTZ R61, R8, R85 ;  /* 0x00000055083d7220 */ /* 0x010fcc0000410000 */
[----:B------:R-:W4:Y:S08]  /*86d0*/  MUFU.EX2 R63, R63 ;  /* 0x0000003f003f7308 */ /* 0x000f300000000800 */
        /* <DEDUP_REMOVED lines=17> */
.L_x_7518:
[----:B------:R-:W-:Y:S05]  /*87f0*/  BSYNC B0 ;  /* 0x0000000000007941 */ /* 0x000fea0003800000 */
.L_x_7517:
[----:B------:R-:W-:Y:S01]  /*8800*/  UISETP.GE.AND UP0, UPT, UR16, 0x2, UPT ;  /* 0x000000021000788c */ /* 0x000fe2000bf06270 */
[C---:B------:R-:W-:Y:S01]  /*8810*/  FMUL.FTZ R0, R8.reuse, R81 ;  /* 0x0000005108007220 */ /* 0x040fe20000410000 */
[C---:B------:R-:W-:Y:S01]  /*8820*/  FMUL.FTZ R7, R8.reuse, R79 ;  /* 0x0000004f08077220 */ /* 0x040fe20000410000 */
[C---:B0-----:R-:W-:Y:S01]  /*8830*/  FMUL.FTZ R5, R8.reuse, R80 ;  /* 0x0000005008057220 */ /* 0x041fe20000410000 */
[----:B------:R-:W0:Y:S01]  /*8840*/  MUFU.EX2 R4, R4 ;  /* 0x0000000400047308 */ /* 0x000e220000000800 */
[----:B------:R-:W-:Y:S01]  /*8850*/  FMUL.FTZ R9, R8, R78 ;  /* 0x0000004e08097220 */ /* 0x000fe20000410000 */
[----:B------:R-:W-:Y:S01]  /*8860*/  PLOP3.LUT P1, PT, PT, PT, UP0, 0x80, 0x0 ;  /* 0x000000000000781c */ /* 0x000fe20003f2f008 */
[C---:B-1----:R-:W-:Y:S01]  /*8870*/  FMUL.FTZ R124, R61.reuse, R124 ;  /* 0x0000007c3d7c7220 */ /* 0x042fe20000410000 */
[----:B------:R-:W-:Y:S01]  /*8880*/  FMUL.FTZ R66, R102, R86 ;  /* 0x0000005666427220 */ /* 0x000fe20000410000 */
[----:B------:R-:W-:Y:S01]  /*8890*/  FMUL.FTZ R125, R61, R125 ;  /* 0x0000007d3d7d7220 */ /* 0x000fe20000410000 */
[----:B------:R-:W-:Y:S01]  /*88a0*/  ISETP.NE.OR P1, PT, R107, RZ, !P1 ;  /* 0x000000ff6b00720c */ /* 0x000fe20004f25670 */
[----:B------:R-:W-:Y:S01]  /*88b0*/  FMUL.FTZ R68, RZ, R124 ;  /* 0x0000007cff447220 */ /* 0x000fe20000410000 */
[----:B------:R-:W1:Y:S01]  /*88c0*/  MUFU.EX2 R0, R0 ;  /* 0x0000000000007308 */ /* 0x000e620000000800 */
[----:B------:R-:W-:Y:S01]  /*88d0*/  MOV R60, UR16 ;  /* 0x00000010003c7c02 */ /* 0x000fe20008000f00 */
[C---:B------:R-:W-:Y:S01]  /*88e0*/  FMUL.FTZ R121, R6.reuse, R121 ;  /* 0x0000007906797220 */ /* 0x040fe20000410000 */
[----:B------:R-:W-:Y:S01]  /*88f0*/  FMUL.FTZ R120, R6, R120 ;  /* 0x0000007806787220 */ /* 0x000fe20000410000 */
[----:B------:R-:W-:Y:S01]  /*8900*/  FMUL.FTZ R6, R8, R77 ;  /* 0x0000004d08067220 */ /* 0x000fe20000410000 */
[----:B------:R-:W-:Y:S01]  /*8910*/  HFMA2.MMA R70, -RZ, RZ, 0, 9.5367431640625e-07 ;  /* 0x00000010ff467435 */ /* 0x000fe200000001ff */
[----:B------:R-:W-:Y:S01]  /*8920*/  FFMA.FTZ R68, R125, R66, -R68 ;  /* 0x000000427d447223 */ /* 0x000fe20000010844 */
[C---:B------:R-:W-:Y:S01]  /*8930*/  FMUL.FTZ R122, R63.reuse, R122 ;  /* 0x0000007a3f7a7220 */ /* 0x040fe20000410000 */
[----:B------:R-:W3:Y:S01]  /*8940*/  MUFU.EX2 R7, R7 ;  /* 0x0000000700077308 */ /* 0x000ee20000000800 */
[C---:B0-----:R-:W-:Y:S01]  /*8950*/  FMUL.FTZ R119, R4.reuse, R119 ;  /* 0x0000007704777220 */ /* 0x041fe20000410000 */
[----:B------:R-:W-:Y:S01]  /*8960*/  FMUL.FTZ R118, R4, R118 ;  /* 0x0000007604767220 */ /* 0x000fe20000410000 */
[----:B------:R-:W0:Y:S01]  /*8970*/  @!P1 LDC R65, c[0x0][0x21c] ;  /* 0x00008700ff419b82 */ /* 0x000e220000000800 */
[----:B------:R-:W-:Y:S01]  /*8980*/  @!P1 IADD3 R60, R60, -0x2, RZ ;  /* 0xfffffffe3c3c9810 */ /* 0x000fe20007ffe0ff */
[----:B------:R-:W-:Y:S01]  /*8990*/  FMUL.FTZ R4, R8, R76 ;  /* 0x0000004c08047220 */ /* 0x000fe20000410000 */
[----:B------:R-:W-:Y:S01]  /*89a0*/  FMUL.FTZ R123, R63, R123 ;  /* 0x0000007b3f7b7220 */ /* 0x000fe20000410000 */
[----:B------:R-:W-:Y:S01]  /*89b0*/  MOV R61, RZ ;  /* 0x000000ff003d7202 */ /* 0x000fe20000000f00 */
[----:B------:R-:W4:Y:S01]  /*89c0*/  MUFU.EX2 R5, R5 ;  /* 0x0000000500057308 */ /* 0x000f220000000800 */
[C---:B-1----:R-:W-:Y:S01]  /*89d0*/  FMUL.FTZ R117, R0.reuse, R117 ;  /* 0x0000007500757220 */ /* 0x042fe20000410000 */
[----:B------:R-:W-:Y:S01]  /*89e0*/  FMUL.FTZ R116, R0, R116 ;  /* 0x0000007400747220 */ /* 0x000fe20000410000 */
[----:B------:R-:W-:-:S05]  /*89f0*/  FMUL.FTZ R0, R124, R66 ;  /* 0x000000427c007220 */ /* 0x000fca0000410000 */
[----:B------:R-:W1:Y:S01]  /*8a00*/  MUFU.EX2 R9, R9 ;  /* 0x0000000900097308 */ /* 0x000e620000000800 */
[C---:B---3--:R-:W-:Y:S01]  /*8a10*/  FMUL.FTZ R111, R7.reuse, R111 ;  /* 0x0000006f076f7220 */ /* 0x048fe20000410000 */
[----:B------:R-:W-:Y:S01]  /*8a20*/  FMUL.FTZ R110, R7, R110 ;  /* 0x0000006e076e7220 */ /* 0x000fe20000410000 */
[----:B------:R-:W-:Y:S01]  /*8a30*/  FFMA.FTZ R7, RZ, R125, R0 ;  /* 0x0000007dff077223 */ /* 0x000fe20000010000 */
[----:B------:R-:W-:Y:S01]  /*8a40*/  FFMA.FTZ R68, R101, R85, R68 ;  /* 0x0000005565447223 */ /* 0x000fe20000010044 */
[----:B------:R-:W-:Y:S01]  /*8a50*/  CS2R R62, SRZ ;  /* 0x00000000003e7805 */ /* 0x000fe2000001ff00 */
[----:B------:R-:W-:Y:S02]  /*8a60*/  FMUL.FTZ R0, R8, R74 ;  /* 0x0000004a08007220 */ /* 0x000fe40000410000 */
[----:B------:R-:W3:Y:S01]  /*8a70*/  MUFU.EX2 R6, R6 ;  /* 0x0000000600067308 */ /* 0x000ee20000000800 */
[C---:B----4-:R-:W-:Y:S01]  /*8a80*/  FMUL.FTZ R113, R5.reuse, R113 ;  /* 0x0000007105717220 */ /* 0x050fe20000410000 */
[----:B------:R-:W-:Y:S01]  /*8a90*/  FMUL.FTZ R112, R5, R112 ;  /* 0x0000007005707220 */ /* 0x000fe20000410000 */
[----:B0-----:R-:W-:-:S02]  /*8aa0*/  @!P1 IMAD R5, R60, R65, UR6 ;  /* 0x000000063c059e24 */ /* 0x001fc4000f8e0241 */
[----:B------:R-:W-:Y:S01]  /*8ab0*/  FADD.FTZ R66, RZ, R7 ;  /* 0x00000007ff427221 */ /* 0x000fe20000010000 */
[----:B------:R-:W-:Y:S01]  /*8ac0*/  FMUL.FTZ R67, R122, R68 ;  /* 0x000000447a437220 */ /* 0x000fe20000410000 */
[----:B------:R-:W-:Y:S01]  /*8ad0*/  HFMA2.MMA R60, -RZ, RZ, 1.875, 0 ;  /* 0x3f800000ff3c7435 */ /* 0x000fe200000001ff */
[----:B------:R0:W4:Y:S01]  /*8ae0*/  MUFU.EX2 R64, R4 ;  /* 0x0000000400407308 */ /* 0x0001220000000800 */
[C---:B------:R-:W-:Y:S01]  /*8af0*/  FMUL.FTZ R7, R8.reuse, R73 ;  /* 0x0000004908077220 */ /* 0x040fe20000410000 */
[----:B------:R-:W-:Y:S01]  /*8b00*/  FFMA.FTZ R67, R123, R66, R67 ;  /* 0x000000427b437223 */ /* 0x000fe20000010043 */
[C---:B-1----:R-:W-:Y:S01]  /*8b10*/  FMUL.FTZ R175, R9.reuse, R175 ;  /* 0x000000af09af7220 */ /* 0x042fe20000410000 */
[----:B------:R-:W-:Y:S01]  /*8b20*/  FMUL.FTZ R174, R9, R174 ;  /* 0x000000ae09ae7220 */ /* 0x000fe20000410000 */
[----:B------:R-:W-:Y:S01]  /*8b30*/  FMUL.FTZ R65, R8, R75 ;  /* 0x0000004b08417220 */ /* 0x000fe20000410000 */
[----:B0-----:R-:W-:-:S04]  /*8b40*/  @!P1 IMAD.WIDE R4, R5, R70, UR22 ;  /* 0x0000001605049e25 */ /* 0x001fc8000f8e0246 */
[----:B------:R-:W-:Y:S01]  /*8b50*/  FMUL.FTZ R70, R122, R66 ;  /* 0x000000427a467220 */ /* 0x000fe20000410000 */
[----:B------:R-:W0:Y:S01]  /*8b60*/  MUFU.EX2 R7, R7 ;  /* 0x0000000700077308 */ /* 0x000e220000000800 */
[----:B------:R-:W-:Y:S02]  /*8b70*/  FADD.FTZ R67, RZ, R67 ;  /* 0x00000043ff437221 */ /* 0x000fe40000010000 */
[----:B------:R-:W-:Y:S01]  /*8b80*/  FFMA.FTZ R9, R123, R68, -R70 ;  /* 0x000000447b097223 */ /* 0x000fe20000010846 */
[----:B------:R1:W5:Y:S03]  /*8b90*/  @!P1 LDG.E.128 R60, desc[UR20][R4.64] ;  /* 0x00000014043c9981 */ /* 0x000366000c1e1d00 */
[----:B------:R-:W-:Y:S01]  /*8ba0*/  FFMA.FTZ R9, R100, R84, R9 ;  /* 0x0000005464097223 */ /* 0x000fe20000010009 */
[C---:B---3--:R-:W-:Y:S01]  /*8bb0*/  FMUL.FTZ R173, R6.reuse, R173 ;  /* 0x000000ad06ad7220 */ /* 0x048fe20000410000 */
[----:B------:R-:W-:Y:S01]  /*8bc0*/  FMUL.FTZ R172, R6, R172 ;  /* 0x000000ac06ac7220 */ /* 0x000fe20000410000 */
[----:B------:R-:W3:Y:S01]  /*8bd0*/  MUFU.EX2 R0, R0 ;  /* 0x0000000000007308 */ /* 0x000ee20000000800 */
[C---:B------:R-:W-:Y:S01]  /*8be0*/  FMUL.FTZ R6, R120.reuse, R9 ;  /* 0x0000000978067220 */ /* 0x040fe20000410000 */
[----:B-1----:R-:W-:-:S03]  /*8bf0*/  FMUL.FTZ R4, R120, R67 ;  /* 0x0000004378047220 */ /* 0x002fc60000410000 */
[C---:B------:R-:W-:Y:S01]  /*8c00*/  FFMA.FTZ R6, R121.reuse, R67, R6 ;  /* 0x0000004379067223 */ /* 0x040fe20000010006 */
[----:B------:R-:W-:-:S03]  /*8c10*/  FFMA.FTZ R4, R121, R9, -R4 ;  /* 0x0000000979047223 */ /* 0x000fc60000010804 */
[----:B------:R-:W-:Y:S01]  /*8c20*/  FADD.FTZ R6, RZ, R6 ;  /* 0x00000006ff067221 */ /* 0x000fe20000010000 */
[C---:B----4-:R-:W-:Y:S01]  /*8c30*/  FMUL.FTZ R171, R64.reuse, R171 ;  /* 0x000000ab40ab7220 */ /* 0x050fe20000410000 */
[----:B------:R-:W-:Y:S01]  /*8c40*/  FMUL.FTZ R170, R64, R170 ;  /* 0x000000aa40aa7220 */ /* 0x000fe20000410000 */
[----:B------:R-:W-:Y:S01]  /*8c50*/  FFMA.FTZ R4, R99, R83, R4 ;  /* 0x0000005363047223 */ /* 0x000fe20000010004 */
[C---:B0-----:R-:W-:Y:S01]  /*8c60*/  FMUL.FTZ R165, R7.reuse, R165 ;  /* 0x000000a507a57220 */ /* 0x041fe20000410000 */
[----:B------:R-:W-:Y:S01]  /*8c70*/  FMUL.FTZ R164, R7, R164 ;  /* 0x000000a407a47220 */ /* 0x000fe20000410000 */
[----:B------:R-:W0:Y:S01]  /*8c80*/  MUFU.EX2 R65, R65 ;  /* 0x0000004100417308 */ /* 0x000e220000000800 */
[C---:B------:R-:W-:Y:S01]  /*8c90*/  FMUL.FTZ R64, R118.reuse, R4 ;  /* 0x0000000476407220 */ /* 0x040fe20000410000 */
[----:B------:R-:W-:Y:S01]  /*8ca0*/  FMUL.FTZ R7, R118, R6 ;  /* 0x0000000676077220 */ /* 0x000fe20000410000 */
[----:B------:R-:W-:Y:S02]  /*8cb0*/  FMUL.FTZ R5, R127, R124 ;  /* 0x0000007c7f057220 */ /* 0x000fe40000410000 */
[C---:B------:R-:W-:Y:S01]  /*8cc0*/  FFMA.FTZ R64, R119.reuse, R6, R64 ;  /* 0x0000000677407223 */ /* 0x040fe20000010040 */
[----:B------:R-:W-:Y:S01]  /*8cd0*/  FFMA.FTZ R7, R119, R4, -R7 ;  /* 0x0000000477077223 */ /* 0x000fe20000010807 */
[C---:B---3--:R-:W-:Y:S01]  /*8ce0*/  FMUL.FTZ R167, R0.reuse, R167 ;  /* 0x000000a700a77220 */ /* 0x048fe20000410000 */
[----:B------:R-:W-:Y:S01]  /*8cf0*/  FMUL.FTZ R166, R0, R166 ;  /* 0x000000a600a67220 */ /* 0x000fe20000410000 */
[----:B------:R-:W-:Y:S01]  /*8d00*/  FADD.FTZ R64, RZ, R64 ;  /* 0x00000040ff407221 */ /* 0x000fe20000010000 */
[C---:B------:R-:W-:Y:S01]  /*8d10*/  FMUL.FTZ R0, R126.reuse, R124 ;  /* 0x0000007c7e007220 */ /* 0x040fe20000410000 */
[-C--:B------:R-:W-:Y:S01]  /*8d20*/  FFMA.FTZ R5, R126, R125.reuse, -R5 ;  /* 0x0000007d7e057223 */ /* 0x080fe20000010805 */
        /* <DEDUP_REMOVED lines=26> */
[C---:B0-----:R-:W-:Y:S01]  /*8ed0*/  FMUL.FTZ R169, R65.reuse, R169 ;  /* 0x000000a941a97220 */ /* 0x041fe20000410000 */
        /* <DEDUP_REMOVED lines=63> */
[----:B------:R-:W-:Y:S01]  /*92d0*/  FMUL.FTZ R7, R166, R64 ;  /* 0x00000040a6077220 */ /* 0x000fe20000410000 */
[----:B------:R-:W-:Y:S01]  /*92e0*/  FMUL.FTZ R8, R8, R59 ;  /* 0x0000003b08087220 */ /* 0x000fe20000410000 */
[C---:B------:R-:W-:Y:S01]  /*92f0*/  FFMA.FTZ R6, R171.reuse, R0, -R6 ;  /* 0x00000000ab067223 */ /* 0x040fe20000010806 */
[----:B------:R-:W-:Y:S01]  /*9300*/  FMUL.FTZ R68, R166, R66 ;  /* 0x00000042a6447220 */ /* 0x000fe20000410000 */
[----:B------:R-:W-:Y:S01]  /*9310*/  FFMA.FTZ R4, R171, R4, R5 ;  /* 0x00000004ab047223 */ /* 0x000fe20000010005 */
[C---:B------:R-:W-:Y:S01]  /*9320*/  FFMA.FTZ R66, R167.reuse, R66, R7 ;  /* 0x00000042a7427223 */ /* 0x040fe20000010007 */
[C---:B------:R-:W-:Y:S01]  /*9330*/  FMUL.FTZ R0, R168.reuse, R6 ;  /* 0x00000006a8007220 */ /* 0x040fe20000410000 */
[----:B------:R-:W-:Y:S01]  /*9340*/  MUFU.EX2 R8, R8 ;  /* 0x0000000800087308 */ /* 0x000fe20000000800 */
[----:B------:R-:W-:Y:S01]  /*9350*/  FMUL.FTZ R7, R168, R4 ;  /* 0x00000004a8077220 */ /* 0x000fe20000410000 */
[----:B------:R-:W-:Y:S01]  /*9360*/  FFMA.FTZ R9, R167, R64, -R68 ;  /* 0x00000040a7097223 */ /* 0x000fe20000010844 */
[----:B------:R-:W-:Y:S01]  /*9370*/  FADD.FTZ R66, RZ, R66 ;  /* 0x00000042ff427221 */ /* 0x000fe20000010000 */
[----:B------:R-:W-:-:S04]  /*9380*/  FFMA.FTZ R0, R169, R4, R0 ;  /* 0x00000004a9007223 */ /* 0x000fc80000010000 */
[----:B------:R-:W0:Y:S01]  /*9390*/  MUFU.SIN R5, R67 ;  /* 0x0000004300057308 */ /* 0x000e220000000400 */
[----:B------:R-:W-:Y:S01]  /*93a0*/  FFMA.FTZ R7, R169, R6, -R7 ;  /* 0x00000006a9077223 */ /* 0x000fe20000010807 */
[----:B------:R-:W-:Y:S01]  /*93b0*/  FFMA.FTZ R6, R90, R74, R9 ;  /* 0x0000004a5a067223 */ /* 0x000fe20000010009 */
[----:B------:R-:W-:Y:S01]  /*93c0*/  FMUL.FTZ R64, R164, R66 ;  /* 0x00000042a4407220 */ /* 0x000fe20000410000 */
        /* <DEDUP_REMOVED lines=9> */
[----:B------:R-:W1:Y:S01]  /*9460*/  MUFU.COS R161, R67 ;  /* 0x0000004300a17308 */ /* 0x000e620000000000 */
[----:B-----5:R-:W-:Y:S01]  /*9470*/  R2UR UR46, R3 ;  /* 0x00000000032e72ca */ /* 0x020fe200000e0000 */
[----:B------:R-:W-:Y:S01]  /*9480*/  FADD.FTZ R65, RZ, R65 ;  /* 0x00000041ff417221 */ /* 0x000fe20000010000 */
[----:B------:R-:W-:Y:S01]  /*9490*/  FMUL.FTZ R6, R162, R64 ;  /* 0x00000040a2067220 */ /* 0x000fe20000410000 */
[----:B0-----:R-:W-:Y:S01]  /*94a0*/  FMUL.FTZ R160, R8, R5 ;  /* 0x0000000508a07220 */ /* 0x001fe20000410000 */
[-C--:B------:R-:W-:Y:S01]  /*94b0*/  FFMA.FTZ R5, R165, R9.reuse, R0 ;  /* 0x00000009a5057223 */ /* 0x080fe20000010000 */
[----:B------:R-:W-:Y:S01]  /*94c0*/  FMUL.FTZ R0, R164, R9 ;  /* 0x00000009a4007220 */ /* 0x000fe20000410000 */
[----:B------:R-:W-:Y:S01]  /*94d0*/  R2UR UR47, R2 ;  /* 0x00000000022f72ca */ /* 0x000fe200000e0000 */
[-C--:B------:R-:W-:Y:S01]  /*94e0*/  FFMA.FTZ R7, R163, R65.reuse, R6 ;  /* 0x00000041a3077223 */ /* 0x080fe20000010006 */
[C---:B------:R-:W-:Y:S01]  /*94f0*/  FMUL.FTZ R6, R162.reuse, R65 ;  /* 0x00000041a2067220 */ /* 0x040fe20000410000 */
[----:B------:R-:W-:Y:S01]  /*9500*/  FFMA.FTZ R0, R165, R4, -R0 ;  /* 0x00000004a5007223 */ /* 0x000fe20000010800 */
[----:B------:R-:W-:-:S02]  /*9510*/  FMUL.FTZ R2, R162, R5 ;  /* 0x00000005a2027220 */ /* 0x000fc40000410000 */
[C---:B------:R-:W-:Y:S01]  /*9520*/  FFMA.FTZ R3, R163.reuse, R64, -R6 ;  /* 0x00000040a3037223 */ /* 0x040fe20000010806 */
[-C--:B------:R-:W-:Y:S01]  /*9530*/  FMUL.FTZ R6, R162, R0.reuse ;  /* 0x00000000a2067220 */ /* 0x080fe20000410000 */
[----:B------:R-:W-:Y:S01]  /*9540*/  FFMA.FTZ R4, R163, R0, -R2 ;  /* 0x00000000a3047223 */ /* 0x000fe20000010802 */
[----:B------:R-:W-:Y:S01]  /*9550*/  FMUL.FTZ R0, R150, UR46 ;  /* 0x0000002e96007c20 */ /* 0x000fe20008410000 */
[----:B------:R-:W-:Y:S01]  /*9560*/  FADD.FTZ R7, RZ, R7 ;  /* 0x00000007ff077221 */ /* 0x000fe20000010000 */
[----:B-1----:R-:W-:Y:S01]  /*9570*/  FMUL.FTZ R161, R8, R161 ;  /* 0x000000a108a17220 */ /* 0x002fe20000410000 */
[----:B------:R-:W-:Y:S01]  /*9580*/  FFMA.FTZ R3, R88, R72, R3 ;  /* 0x0000004858037223 */ /* 0x000fe20000010003 */
[----:B------:R-:W-:Y:S01]  /*9590*/  FFMA.FTZ R189, R151, UR47, -R0 ;  /* 0x0000002f97bd7c23 */ /* 0x000fe20008010800 */
[----:B------:R-:W-:Y:S01]  /*95a0*/  FMUL.FTZ R8, R160, R7 ;  /* 0x00000007a0087220 */ /* 0x000fe20000410000 */
[----:B------:R-:W-:Y:S01]  /*95b0*/  FMUL.FTZ R0, R148, UR46 ;  /* 0x0000002e94007c20 */ /* 0x000fe20008410000 */
[----:B------:R-:W-:Y:S01]  /*95c0*/  FMUL.FTZ R2, R150, UR47 ;  /* 0x0000002f96027c20 */ /* 0x000fe20008410000 */
[----:B------:R-:W-:Y:S01]  /*95d0*/  FFMA.FTZ R5, R163, R5, R6 ;  /* 0x00000005a3057223 */ /* 0x000fe20000010006 */
[-C--:B------:R-:W-:Y:S01]  /*95e0*/  FMUL.FTZ R6, R160, R3.reuse ;  /* 0x00000003a0067220 */ /* 0x080fe20000410000 */
[----:B------:R-:W-:Y:S01]  /*95f0*/  FFMA.FTZ R64, R161, R3, -R8 ;  /* 0x00000003a1407223 */ /* 0x000fe20000010808 */
[----:B------:R-:W-:Y:S01]  /*9600*/  FADD.FTZ R188, R53, R53 ;  /* 0x0000003535bc7221 */ /* 0x000fe20000010000 */
[----:B------:R-:W-:Y:S01]  /*9610*/  FFMA.FTZ R187, R149, UR47, -R0 ;  /* 0x0000002f95bb7c23 */ /* 0x000fe20008010800 */
[----:B------:R-:W-:Y:S01]  /*9620*/  FFMA.FTZ R3, R151, UR46, R2 ;  /* 0x0000002e97037c23 */ /* 0x000fe20008010002 */
[----:B------:R-:W-:Y:S01]  /*9630*/  FMUL.FTZ R0, R146, UR46 ;  /* 0x0000002e92007c20 */ /* 0x000fe20008410000 */
[----:B------:R-:W-:Y:S01]  /*9640*/  FMUL.FTZ R2, R148, UR47 ;  /* 0x0000002f94027c20 */ /* 0x000fe20008410000 */
[C---:B------:R-:W-:Y:S01]  /*9650*/  FMUL.FTZ R189, R188.reuse, R189 ;  /* 0x000000bdbcbd7220 */ /* 0x040fe20000410000 */
[----:B------:R-:W-:Y:S01]  /*9660*/  FMUL.FTZ R188, R188, R3 ;  /* 0x00000003bcbc7220 */ /* 0x000fe20000410000 */
        /* <DEDUP_REMOVED lines=17> */
[-C--:B------:R-:W-:Y:S01]  /*9780*/  FMUL.FTZ R0, R160, R4.reuse ;  /* 0x00000004a0007220 */ /* 0x080fe20000410000 */
[----:B------:R-:W-:Y:S01]  /*9790*/  FFMA.FTZ R65, R161, R7, R6 ;  /* 0x00000007a1417223 */ /* 0x000fe20000010006 */
[----:B------:R-:W-:Y:S01]  /*97a0*/  FMUL.FTZ R2, R142, UR47 ;  /* 0x0000002f8e027c20 */ /* 0x000fe20008410000 */
[----:B------:R-:W-:Y:S01]  /*97b0*/  FMUL.FTZ R7, R160, R5 ;  /* 0x00000005a0077220 */ /* 0x000fe20000410000 */
[----:B------:R-:W-:Y:S01]  /*97c0*/  FMUL.FTZ R6, R138, UR46 ;  /* 0x0000002e8a067c20 */ /* 0x000fe20008410000 */
[C---:B------:R-:W-:Y:S01]  /*97d0*/  FMUL.FTZ R183, R182.reuse, R183 ;  /* 0x000000b7b6b77220 */ /* 0x040fe20000410000 */
[----:B------:R-:W-:Y:S01]  /*97e0*/  FMUL.FTZ R182, R182, R3 ;  /* 0x00000003b6b67220 */ /* 0x000fe20000410000 */
[----:B------:R-:W-:Y:S01]  /*97f0*/  FADD.FTZ R180, R49, R49 ;  /* 0x0000003131b47221 */ /* 0x000fe20000010000 */
[----:B------:R-:W-:Y:S01]  /*9800*/  FFMA.FTZ R5, R161, R5, R0 ;  /* 0x00000005a1057223 */ /* 0x000fe20000010000 */
[----:B------:R-:W-:Y:S01]  /*9810*/  ISETP.GT.U32.AND P3, PT, R109, 0x1f, PT ;  /* 0x0000001f6d00780c */ /* 0x000fe20003f64070 */
[----:B------:R-:W-:Y:S01]  /*9820*/  FFMA.FTZ R3, R143, UR46, R2 ;  /* 0x0000002e8f037c23 */ /* 0x000fe20008010002 */
[C---:B------:R-:W-:Y:S01]  /*9830*/  FMUL.FTZ R0, R140.reuse, UR46 ;  /* 0x0000002e8c007c20 */ /* 0x040fe20008410000 */
[----:B------:R-:W-:Y:S01]  /*9840*/  FFMA.FTZ R4, R161, R4, -R7 ;  /* 0x00000004a1047223 */ /* 0x000fe20000010807 */
[----:B------:R-:W-:Y:S01]  /*9850*/  FMUL.FTZ R2, R140, UR47 ;  /* 0x0000002f8c027c20 */ /* 0x000fe20008410000 */
[----:B------:R-:W-:Y:S01]  /*9860*/  FMUL.FTZ R8, R138, UR47 ;  /* 0x0000002f8a087c20 */ /* 0x000fe20008410000 */
[----:B------:R-:W-:Y:S01]  /*9870*/  FFMA.FTZ R177, R139, UR47, -R6 ;  /* 0x0000002f8bb17c23 */ /* 0x000fe20008010806 */
[----:B------:R-:W-:Y:S01]  /*9880*/  LEA R190, R109, R58, 0x4 ;  /* 0x0000003a6dbe7211 */ /* 0x000fe200078e20ff */
[----:B------:R-:W-:Y:S01]  /*9890*/  FFMA.FTZ R6, R87, R59, R64 ;  /* 0x0000003b57067223 */ /* 0x000fe20000010040 */
[----:B------:R-:W-:Y:S01]  /*98a0*/  FADD.FTZ R7, RZ, R65 ;  /* 0x00000041ff077221 */ /* 0x000fe20000010000 */
[C---:B------:R-:W-:Y:S01]  /*98b0*/  FMUL.FTZ R181, R180.reuse, R181 ;  /* 0x000000b5b4b57220 */ /* 0x040fe20000410000 */
[----:B------:R-:W-:Y:S01]  /*98c0*/  FMUL.FTZ R180, R180, R3 ;  /* 0x00000003b4b47220 */ /* 0x000fe20000410000 */
[----:B------:R-:W-:Y:S01]  /*98d0*/  FADD.FTZ R178, R48, R48 ;  /* 0x0000003030b27221 */ /* 0x000fe20000010000 */
[----:B------:R-:W-:Y:S01]  /*98e0*/  FADD.FTZ R176, R47, R47 ;  /* 0x0000002f2fb07221 */ /* 0x000fe20000010000 */
[C---:B------:R-:W-:Y:S01]  /*98f0*/  FFMA.FTZ R179, R141.reuse, UR47, -R0 ;  /* 0x0000002f8db37c23 */ /* 0x040fe20008010800 */
[----:B------:R-:W-:Y:S01]  /*9900*/  FMUL.FTZ R192, R154, UR46 ;  /* 0x0000002e9ac07c20 */ /* 0x000fe20008410000 */
[----:B------:R-:W-:Y:S01]  /*9910*/  FFMA.FTZ R3, R141, UR46, R2 ;  /* 0x0000002e8d037c23 */ /* 0x000fe20008010002 */
[----:B------:R-:W-:Y:S01]  /*9920*/  FFMA.FTZ R9, R139, UR46, R8 ;  /* 0x0000002e8b097c23 */ /* 0x000fe20008010008 */
        /* <DEDUP_REMOVED lines=17> */
[----:B------:R0:W-:Y:S01]  /*9a40*/  STS.128 [R190+0x4250], R4 ;  /* 0x00425004be007388 */ /* 0x0001e20000000c00 */
[----:B------:R-:W-:Y:S01]  /*9a50*/  FMUL.FTZ R179, R178, R179 ;  /* 0x000000b3b2b37220 */ /* 0x000fe20000410000 */
[----:B------:R-:W-:Y:S01]  /*9a60*/  FMUL.FTZ R177, R176, R177 ;  /* 0x000000b1b0b17220 */ /* 0x000fe20000410000 */
[----:B------:R-:W-:Y:S01]  /*9a70*/  FFMA.FTZ R192, R155, UR47, -R192 ;  /* 0x0000002f9bc07c23 */ /* 0x000fe200080108c0 */
[----:B------:R-:W-:Y:S01]  /*9a80*/  FMUL.FTZ R178, R178, R3 ;  /* 0x00000003b2b27220 */ /* 0x000fe20000410000 */
[----:B------:R-:W-:Y:S01]  /*9a90*/  FMUL.FTZ R176, R176, R9 ;  /* 0x00000009b0b07220 */ /* 0x000fe20000410000 */
[----:B------:R-:W-:Y:S01]  /*9aa0*/  FADD.FTZ R0, R42, R42 ;  /* 0x0000002a2a007221 */ /* 0x000fe20000010000 */
[----:B------:R-:W-:Y:S01]  /*9ab0*/  FFMA.FTZ R65, R157, UR47, -R68 ;  /* 0x0000002f9d417c23 */ /* 0x000fe20008010844 */
[----:B------:R-:W-:Y:S01]  /*9ac0*/  FFMA.FTZ R194, R155, UR46, R194 ;  /* 0x0000002e9bc27c23 */ /* 0x000fe200080100c2 */
[----:B------:R-:W-:Y:S01]  /*9ad0*/  FFMA.FTZ R67, R153, UR47, -R196 ;  /* 0x0000002f99437c23 */ /* 0x000fe200080108c4 */
[----:B------:R-:W-:Y:S01]  /*9ae0*/  FFMA.FTZ R191, R129, UR47, -R216 ;  /* 0x0000002f81bf7c23 */ /* 0x000fe200080108d8 */
        /* <DEDUP_REMOVED lines=20> */
[----:B------:R-:W-:Y:S01]  /*9c30*/  FFMA.FTZ R209, R129, UR46, R218 ;  /* 0x0000002e81d17c23 */ /* 0x000fe200080100da */
        /* <DEDUP_REMOVED lines=42> */
[----:B------:R-:W-:Y:S01]  /*9ee0*/  FFMA.FTZ R71, R210, R219, R71 ;  /* 0x000000dbd2477223 */ /* 0x000fe20000010047 */
[----:B---3--:R-:W-:Y:S01]  /*9ef0*/  FMUL.FTZ R214, R68, R69 ;  /* 0x0000004544d67220 */ /* 0x008fe20000410000 */
        /* <DEDUP_REMOVED lines=16> */
[C---:B------:R-:W-:Y:S02]  /*a000*/  FFMA.FTZ R219, R210.reuse, R219, R216 ;  /* 0x000000dbd2db7223 */ /* 0x040fe400000100d8 */
[----:B------:R-:W-:Y:S01]  /*a010*/  @P1 FADD.FTZ R211, R211, R214 ;  /* 0x000000d6d3d31221 */ /* 0x000fe20000010000 */
[-C--:B----4-:R-:W-:Y:S01]  /*a020*/  FFMA.FTZ R71, R210, R215.reuse, R70 ;  /* 0x000000d7d2477223 */ /* 0x090fe20000010046 */
[----:B------:R-:W-:Y:S01]  /*a030*/  FMUL.FTZ R215, R68, R215 ;  /* 0x000000d744d77220 */ /* 0x000fe20000410000 */
        /* <DEDUP_REMOVED lines=39> */
.L_x_7644:
[----:B------:R-:W-:Y:S01]  /*a2b0*/  ISETP.GE.AND P1, PT, R108, 0x10, PT ;  /* 0x000000106c00780c */ /* 0x000fe20003f26270 */
[C---:B----4-:R-:W-:Y:S01]  /*a2c0*/  FMUL.FTZ R71, R69.reuse, R68 ;  /* 0x0000004445477220 */ /* 0x050fe20000410000 */
[C---:B-1----:R-:W-:Y:S01]  /*a2d0*/  FMUL.FTZ R216, R69.reuse, R215 ;  /* 0x000000d745d87220 */ /* 0x042fe20000410000 */
[CC--:B---3--:R-:W-:Y:S01]  /*a2e0*/  FMUL.FTZ R214, R69.reuse, R217.reuse ;  /* 0x000000d945d67220 */ /* 0x0c8fe20000410000 */
        /* <DEDUP_REMOVED lines=10> */
.L_x_7647:
[----:B------:R-:W-:-:S03]  /*a390*/  UMOV UR56, 0xffffffff ;  /* 0xffffffff00387882 */ /* 0x000fc60000000000 */
[----:B------:R-:W-:Y:S05]  /*a3a0*/  BRA.DIV UR56, `(.L_x_7522) ;  /* 0x0000009238b47947 */ /* 0x000fea000b800000 */
.L_x_7650:
[----:B------:R-:W-:-:S03]  /*a3b0*/  UMOV UR56, 0xffffffff ;  /* 0xffffffff00387882 */ /* 0x000fc60000000000 */
[----:B------:R-:W-:Y:S05]  /*a3c0*/  BRA.DIV UR56, `(.L_x_7523) ;  /* 0x0000009238d47947 */ /* 0x000fea000b800000 */
.L_x_7653:
[----:B------:R-:W-:-:S03]  /*a3d0*/  UMOV UR56, 0xffffffff ;  /* 0xffffffff00387882 */ /* 0x000fc60000000000 */
[----:B------:R-:W-:Y:S05]  /*a3e0*/  BRA.DIV UR56, `(.L_x_7524) ;  /* 0x0000009238f47947 */ /* 0x000fea000b800000 */
.L_x_7656:
        /* <DEDUP_REMOVED lines=10> */
.L_x_7666:
        /* <DEDUP_REMOVED lines=22> */
.L_x_7519:
[----:B------:R-:W-:Y:S05]  /*a5f0*/  WARPSYNC.ALL ;  /* 0x0000000000007948 */ /* 0x000fea0003800000 */
[CC--:B0-----:R-:W-:Y:S01]  /*a600*/  FMUL.FTZ R61, R161.reuse, R191.reuse ;  /* 0x000000bfa13d7220 */ /* 0x0c1fe20000410000 */
[C---:B------:R-:W-:Y:S01]  /*a610*/  FMUL.FTZ R60, R160.reuse, R191 ;  /* 0x000000bfa03c7220 */ /* 0x040fe20000410000 */
[----:B------:R-:W-:Y:S01]  /*a620*/  BAR.SYNC.DEFER_BLOCKING 0x0 ;  /* 0x0000000000007b1d */ /* 0x000fe20000010000 */
[----:B------:R-:W-:Y:S01]  /*a630*/  UISETP.GE.AND UP0, UPT, UR16, UR14, UPT ;  /* 0x0000000e1000728c */ /* 0x000fe2000bf06270 */
[CC--:B------:R-:W-:Y:S01]  /*a640*/  FFMA.FTZ R62, -R160.reuse, R192.reuse, -R61 ;  /* 0x000000c0a03e7223 */ /* 0x0c0fe2000001093d */
[----:B------:R-:W-:Y:S01]  /*a650*/  FFMA.FTZ R61, R161, R192, -R60 ;  /* 0x000000c0a13d7223 */ /* 0x000fe2000001083c */
[----:B--2---:R-:W-:-:S02]  /*a660*/  FMUL.FTZ R60, R160, R115 ;  /* 0x00000073a03c7220 */ /* 0x004fc40000410000 */
        /* <DEDUP_REMOVED lines=16> */
[C---:B------:R-:W-:Y:S01]  /*a770*/  FMUL.FTZ R63, R164.reuse, -R67 ;  /* 0x80000043a43f7220 */ /* 0x040fe20000410000 */
[CC--:B------:R-:W-:Y:S01]  /*a780*/  FMUL.FTZ R64, R164.reuse, -R66.reuse ;  /* 0x80000042a4407220 */ /* 0x0c0fe20000410000 */
        /* <DEDUP_REMOVED lines=10> */
[C---:B------:R-:W-:Y:S01]  /*a830*/  FMUL.FTZ R62, R166.reuse, -R66 ;  /* 0x80000042a63e7220 */ /* 0x040fe20000410000 */
[-C--:B------:R-:W-:Y:S01]  /*a840*/  FMUL.FTZ R63, R166, -R67.reuse ;  /* 0x80000043a63f7220 */ /* 0x080fe20000410000 */
        /* <DEDUP_REMOVED lines=83> */
[----:B------:R-:W-:Y:S01]  /*ad80*/  FMUL.FTZ R67, R116, -R66 ;  /* 0x8000004274437220 */ /* 0x000fe20000410000 */
[----:B------:R-:W-:Y:S01]  /*ad90*/  FFMA.FTZ R63, R123, R70, R63 ;  /* 0x000000467b3f7223 */ /* 0x000fe2000001003f */
[----:B0-----:R-:W-:Y:S01]  /*ada0*/  FMUL.FTZ R65, R127, R60 ;  /* 0x0000003c7f417220 */ /* 0x001fe20000410000 */
[C---:B------:R-:W-:Y:S01]  /*adb0*/  FFMA.FTZ R69, R117.reuse, R66, R68 ;  /* 0x0000004275457223 */ /* 0x040fe20000010044 */
[----:B------:R-:W-:Y:S01]  /*adc0*/  FFMA.FTZ R64, R117, R64, -R67 ;  /* 0x0000004075407223 */ /* 0x000fe20000010843 */
[-C--:B------:R-:W-:Y:S01]  /*add0*/  FMUL.FTZ R127, R127, R61.reuse ;  /* 0x0000003d7f7f7220 */ /* 0x080fe20000410000 */
[----:B------:R-:W-:Y:S01]  /*ade0*/  FFMA.FTZ R65, R126, R61, R65 ;  /* 0x0000003d7e417223 */ /* 0x000fe20000010041 */
[----:B------:R-:W-:Y:S01]  /*adf0*/  FADD.FTZ R69, -R188, R69 ;  /* 0x00000045bc457221 */ /* 0x000fe20000010100 */
[----:B------:R-:W-:Y:S01]  /*ae00*/  FADD.FTZ R64, R189, R64 ;  /* 0x00000040bd407221 */ /* 0x000fe20000010000 */
[----:B------:R-:W-:Y:S01]  /*ae10*/  FFMA.FTZ R127, R126, R60, -R127 ;  /* 0x0000003c7e7f7223 */ /* 0x000fe2000001087f */
[----:B------:R-:W-:Y:S01]  /*ae20*/  FADD.FTZ R213, RZ, R65 ;  /* 0x00000041ffd57221 */ /* 0x000fe20000010000 */
[C---:B------:R-:W-:Y:S01]  /*ae30*/  FMUL.FTZ R66, R118.reuse, -R69 ;  /* 0x8000004576427220 */ /* 0x040fe20000410000 */
[----:B------:R-:W-:Y:S01]  /*ae40*/  FMUL.FTZ R68, R118, -R64 ;  /* 0x8000004076447220 */ /* 0x000fe20000410000 */
        /* <DEDUP_REMOVED lines=10> */
[C---:B------:R-:W-:Y:S01]  /*aef0*/  FMUL.FTZ R66, R120.reuse, -R61 ;  /* 0x8000003d78427220 */ /* 0x040fe20000410000 */
[-C--:B------:R-:W-:Y:S01]  /*af00*/  FMUL.FTZ R60, R120, -R68.reuse ;  /* 0x80000044783c7220 */ /* 0x080fe20000410000 */
[----:B------:R-:W-:Y:S01]  /*af10*/  FADD.FTZ R212, RZ, R64 ;  /* 0x00000040ffd47221 */ /* 0x000fe20000010000 */
[C---:B------:R-:W-:Y:S01]  /*af20*/  FMUL.FTZ R64, R122.reuse, R215 ;  /* 0x000000d77a407220 */ /* 0x040fe20000410000 */
[C---:B------:R-:W-:Y:S01]  /*af30*/  FFMA.FTZ R66, R121.reuse, R68, R66 ;  /* 0x0000004479427223 */ /* 0x040fe20000010042 */
[----:B------:R-:W-:Y:S01]  /*af40*/  FFMA.FTZ R61, R121, R61, -R60 ;  /* 0x0000003d793d7223 */ /* 0x000fe2000001083c */
[-C--:B------:R-:W-:Y:S01]  /*af50*/  FMUL.FTZ R60, R122, R212.reuse ;  /* 0x000000d47a3c7220 */ /* 0x080fe20000410000 */
[----:B------:R-:W-:Y:S01]  /*af60*/  FFMA.FTZ R64, R123, R212, R64 ;  /* 0x000000d47b407223 */ /* 0x000fe20000010040 */
[----:B------:R-:W-:Y:S01]  /*af70*/  FADD.FTZ R66, -R203, R66 ;  /* 0x00000042cb427221 */ /* 0x000fe20000010100 */
[----:B------:R-:W-:Y:S01]  /*af80*/  FADD.FTZ R65, R204, R61 ;  /* 0x0000003dcc417221 */ /* 0x000fe20000010000 */
[C---:B------:R-:W-:Y:S01]  /*af90*/  FFMA.FTZ R61, R123.reuse, R215, -R60 ;  /* 0x000000d77b3d7223 */ /* 0x040fe2000001083c */
        /* <DEDUP_REMOVED lines=9> */
[----:B------:R-:W-:Y:S01]  /*b030*/  ISETP.NE.OR P1, PT, R107, RZ, P1 ;  /* 0x000000ff6b00720c */ /* 0x000fe20000f25670 */
[----:B------:R-:W-:Y:S01]  /*b040*/  FADD.FTZ R69, -R205, R70 ;  /* 0x00000046cd457221 */ /* 0x000fe20000010100 */
[----:B------:R-:W-:Y:S01]  /*b050*/  FFMA.FTZ R210, R121, R211, R64 ;  /* 0x000000d379d27223 */ /* 0x000fe20000010040 */
[----:B------:R-:W-:Y:S01]  /*b060*/  FFMA.FTZ R217, R99, R83, R60 ;  /* 0x0000005363d97223 */ /* 0x000fe2000001003c */
[----:B------:R-:W-:Y:S01]  /*b070*/  MOV R127, UR6 ;  /* 0x00000006007f7c02 */ /* 0x000fe20008000f00 */
[----:B------:R-:W-:Y:S01]  /*b080*/  FMUL.FTZ R70, R124, -R69 ;  /* 0x800000457c467220 */ /* 0x000fe20000410000 */
[----:B------:R-:W-:Y:S01]  /*b090*/  FADD.FTZ R210, RZ, R210 ;  /* 0x000000d2ffd27221 */ /* 0x000fe20000010000 */
[----:B------:R-:W-:Y:S01]  /*b0a0*/  FMUL.FTZ R68, R118, R217 ;  /* 0x000000d976447220 */ /* 0x000fe20000410000 */
[----:B------:R-:W-:Y:S01]  /*b0b0*/  FMUL.FTZ R220, R124, -R63 ;  /* 0x8000003f7cdc7220 */ /* 0x000fe20000410000 */
[----:B------:R-:W-:Y:S01]  /*b0c0*/  HFMA2.MMA R65, -RZ, RZ, 0, 0 ;  /* 0x00000000ff417435 */ /* 0x000fe200000001ff */
[-C--:B------:R-:W-:Y:S01]  /*b0d0*/  FMUL.FTZ R60, R118, R210.reuse ;  /* 0x000000d2763c7220 */ /* 0x080fe20000410000 */
[----:B------:R-:W-:Y:S01]  /*b0e0*/  FFMA.FTZ R68, R119, R210, R68 ;  /* 0x000000d277447223 */ /* 0x000fe20000010044 */
[----:B------:R-:W-:-:S02]  /*b0f0*/  MOV R64, 0x3f800000 ;  /* 0x3f80000000407802 */ /* 0x000fc40000000f00 */
[----:B------:R-:W-:Y:S01]  /*b100*/  FFMA.FTZ R61, R119, R217, -R60 ;  /* 0x000000d9773d7223 */ /* 0x000fe2000001083c */
[----:B------:R-:W-:Y:S01]  /*b110*/  FADD.FTZ R209, RZ, R68 ;  /* 0x00000044ffd17221 */ /* 0x000fe20000010000 */
[----:B------:R-:W-:Y:S01]  /*b120*/  FADD.FTZ R68, R206, R67 ;  /* 0x00000043ce447221 */ /* 0x000fe20000010000 */
[----:B------:R-:W-:Y:S01]  /*b130*/  CS2R R66, SRZ ;  /* 0x0000000000427805 */ /* 0x000fe2000001ff00 */
[----:B------:R-:W-:Y:S01]  /*b140*/  FFMA.FTZ R218, R98, R82, R61 ;  /* 0x0000005262da7223 */ /* 0x000fe2000001003d */
[----:B------:R-:W-:Y:S01]  /*b150*/  FMUL.FTZ R60, R116, R209 ;  /* 0x000000d1743c7220 */ /* 0x000fe20000410000 */
[-C--:B------:R-:W-:Y:S01]  /*b160*/  FFMA.FTZ R71, R125, R68.reuse, -R70 ;  /* 0x000000447d477223 */ /* 0x080fe20000010846 */
[----:B------:R-:W-:Y:S01]  /*b170*/  FMUL.FTZ R126, R124, -R68 ;  /* 0x800000447c7e7220 */ /* 0x000fe20000410000 */
[-C--:B------:R-:W-:Y:S01]  /*b180*/  FMUL.FTZ R68, R116, R218.reuse ;  /* 0x000000da74447220 */ /* 0x080fe20000410000 */
[----:B------:R-:W-:Y:S01]  /*b190*/  FFMA.FTZ R60, R117, R218, -R60 ;  /* 0x000000da753c7223 */ /* 0x000fe2000001083c */
[----:B------:R-:W-:Y:S01]  /*b1a0*/  @!P1 LEA R70, R127, R58, 0x4 ;  /* 0x0000003a7f469211 */ /* 0x000fe200078e20ff */
[----:B------:R-:W-:Y:S01]  /*b1b0*/  FFMA.FTZ R222, R125, R69, R126 ;  /* 0x000000457dde7223 */ /* 0x000fe2000001007e */
[----:B------:R-:W-:Y:S01]  /*b1c0*/  FFMA.FTZ R68, R117, R209, R68 ;  /* 0x000000d175447223 */ /* 0x000fe20000010044 */
[----:B------:R-:W-:Y:S01]  /*b1d0*/  FFMA.FTZ R219, R97, R81, R60 ;  /* 0x0000005161db7223 */ /* 0x000fe2000001003c */
[-C--:B------:R-:W-:Y:S01]  /*b1e0*/  FMUL.FTZ R126, R124, -R62.reuse ;  /* 0x8000003e7c7e7220 */ /* 0x080fe20000410000 */
[----:B------:R0:W1:Y:S01]  /*b1f0*/  @!P1 LDS.128 R64, [R70+0x5c60] ;  /* 0x005c600046409984 */ /* 0x0000620000000c00 */
[----:B------:R-:W-:Y:S01]  /*b200*/  FADD.FTZ R127, RZ, R68 ;  /* 0x00000044ff7f7221 */ /* 0x000fe20000010000 */
[C---:B------:R-:W-:Y:S01]  /*b210*/  FMUL.FTZ R60, R112.reuse, R219 ;  /* 0x000000db703c7220 */ /* 0x040fe20000410000 */
[----:B------:R-:W-:Y:S01]  /*b220*/  FFMA.FTZ R61, R125, R63, R126 ;  /* 0x0000003f7d3d7223 */ /* 0x000fe2000001007e */
[----:B------:R-:W-:Y:S01]  /*b230*/  FADD.FTZ R63, -R207, R222 ;  /* 0x000000decf3f7221 */ /* 0x000fe20000010100 */
[-C--:B------:R-:W-:Y:S01]  /*b240*/  FMUL.FTZ R68, R112, R127.reuse ;  /* 0x0000007f70447220 */ /* 0x080fe20000410000 */
[----:B------:R-:W-:Y:S01]  /*b250*/  FFMA.FTZ R126, R113, R127, R60 ;  /* 0x0000007f717e7223 */ /* 0x000fe2000001003c */
[----:B------:R-:W-:Y:S01]  /*b260*/  FFMA.FTZ R60, R125, R62, -R220 ;  /* 0x0000003e7d3c7223 */ /* 0x000fe200000108dc */
[----:B------:R-:W-:Y:S01]  /*b270*/  FADD.FTZ R62, R208, R71 ;  /* 0x00000047d03e7221 */ /* 0x000fe20000010000 */
[----:B------:R-:W-:Y:S01]  /*b280*/  FFMA.FTZ R69, R113, R219, -R68 ;  /* 0x000000db71457223 */ /* 0x000fe20000010844 */
[----:B------:R-:W-:-:S03]  /*b290*/  FADD.FTZ R126, RZ, R126 ;  /* 0x0000007eff7e7221 */ /* 0x000fc60000010000 */
[----:B------:R-:W-:Y:S01]  /*b2a0*/  FFMA.FTZ R220, R96, R80, R69 ;  /* 0x0000005060dc7223 */ /* 0x000fe20000010045 */
[C---:B------:R-:W-:Y:S01]  /*b2b0*/  FMUL.FTZ R68, R110.reuse, R126 ;  /* 0x0000007e6e447220 */ /* 0x040fe20000410000 */
[----:B------:R2:W-:Y:S02]  /*b2c0*/  STS.128 [R190+0x4660], R60 ;  /* 0x0046603cbe007388 */ /* 0x0005e40000000c00 */
[-C--:B------:R-:W-:Y:S01]  /*b2d0*/  FMUL.FTZ R69, R110, R220.reuse ;  /* 0x000000dc6e457220 */ /* 0x080fe20000410000 */
[----:B------:R-:W-:-:S03]  /*b2e0*/  FFMA.FTZ R68, R111, R220, -R68 ;  /* 0x000000dc6f447223 */ /* 0x000fc60000010844 */
[----:B------:R-:W-:Y:S01]  /*b2f0*/  FFMA.FTZ R69, R111, R126, R69 ;  /* 0x0000007e6f457223 */ /* 0x000fe20000010045 */
[----:B------:R-:W-:-:S03]  /*b300*/  FFMA.FTZ R229, R95, R79, R68 ;  /* 0x0000004f5fe57223 */ /* 0x000fc60000010044 */
[----:B------:R-:W-:Y:S01]  /*b310*/  FADD.FTZ R221, RZ, R69 ;  /* 0x00000045ffdd7221 */ /* 0x000fe20000010000 */
[----:B0-----:R-:W-:-:S03]  /*b320*/  FMUL.FTZ R70, R174, R229 ;  /* 0x000000e5ae467220 */ /* 0x001fc60000410000 */
[-C--:B------:R-:W-:Y:S01]  /*b330*/  FMUL.FTZ R68, R174, R221.reuse ;  /* 0x000000ddae447220 */ /* 0x080fe20000410000 */
[----:B------:R-:W-:-:S03]  /*b340*/  FFMA.FTZ R70, R175, R221, R70 ;  /* 0x000000ddaf467223 */ /* 0x000fc60000010046 */
[----:B------:R-:W-:Y:S01]  /*b350*/  FFMA.FTZ R69, R175, R229, -R68 ;  /* 0x000000e5af457223 */ /* 0x000fe20000010844 */
[----:B------:R-:W-:-:S03]  /*b360*/  FADD.FTZ R222, RZ, R70 ;  /* 0x00000046ffde7221 */ /* 0x000fc60000010000 */
[----:B------:R-:W-:Y:S01]  /*b370*/  FFMA.FTZ R230, R94, R78, R69 ;  /* 0x0000004e5ee67223 */ /* 0x000fe20000010045 */
[----:B--2---:R-:W-:-:S03]  /*b380*/  FMUL.FTZ R60, R172, R222 ;  /* 0x000000deac3c7220 */ /* 0x004fc60000410000 */
        /* <DEDUP_REMOVED lines=61> */
.L_x_7671:
        /* <DEDUP_REMOVED lines=13> */
.L_x_7529:
[----:B------:R-:W-:Y:S05]  /*b830*/  BSYNC B0 ;  /* 0x0000000000007941 */ /* 0x000fea0003800000 */
.L_x_7528:
[----:B------:R-:W-:Y:S01]  /*b840*/  UMOV UR56, 0xffffffff ;  /* 0xffffffff00387882 */ /* 0x000fe20000000000 */
[----:B------:R-:W-:Y:S02]  /*b850*/  ISETP.GT.U32.AND P2, PT, R107, 0x1d, PT ;  /* 0x0000001d6b00780c */ /* 0x000fe40003f44070 */
[----:B------:R-:W-:Y:S11]  /*b860*/  BRA.DIV UR56, `(.L_x_7530) ;  /* 0x00000086382c7947 */ /* 0x000ff6000b800000 */
[----:B-1----:R1:W1:Y:S04]  /*b870*/  SHFL.DOWN PT, R68, R240, 0x2, 0x1f ;  /* 0x08401f00f0447f89 */ /* 0x00226800000e0000 */
[----:B--2---:R2:W1:Y:S04]  /*b880*/  SHFL.DOWN PT, R69, R241, 0x2, 0x1f ;  /* 0x08401f00f1457f89 */ /* 0x00446800000e0000 */
[----:B0-----:R2:W0:Y:S04]  /*b890*/  SHFL.DOWN PT, R70, R242, 0x2, 0x1f ;  /* 0x08401f00f2467f89 */ /* 0x00142800000e0000 */
[----:B----4-:R2:W4:Y:S02]  /*b8a0*/  SHFL.DOWN PT, R71, R243, 0x2, 0x1f ;  /* 0x08401f00f3477f89 */ /* 0x01052400000e0000 */
.L_x_7677:
        /* <DEDUP_REMOVED lines=13> */
.L_x_7532:
[----:B------:R-:W-:Y:S05]  /*b980*/  BSYNC B0 ;  /* 0x0000000000007941 */ /* 0x000fea0003800000 */
.L_x_7531:
[----:B------:R-:W-:Y:S01]  /*b990*/  UMOV UR56, 0xffffffff ;  /* 0xffffffff00387882 */ /* 0x000fe20000000000 */
[----:B------:R-:W-:Y:S02]  /*b9a0*/  ISETP.GT.U32.AND P2, PT, R107, 0x1b, PT ;  /* 0x0000001b6b00780c */ /* 0x000fe40003f44070 */
[----:B------:R-:W-:Y:S11]  /*b9b0*/  BRA.DIV UR56, `(.L_x_7533) ;  /* 0x00000086384c7947 */ /* 0x000ff6000b800000 */
[----:B-1----:R1:W1:Y:S04]  /*b9c0*/  SHFL.DOWN PT, R68, R240, 0x4, 0x1f ;  /* 0x08801f00f0447f89 */ /* 0x00226800000e0000 */
[----:B------:R1:W1:Y:S04]  /*b9d0*/  SHFL.DOWN PT, R69, R241, 0x4, 0x1f ;  /* 0x08801f00f1457f89 */ /* 0x00026800000e0000 */
[----:B0-----:R0:W0:Y:S04]  /*b9e0*/  SHFL.DOWN PT, R70, R242, 0x4, 0x1f ;  /* 0x08801f00f2467f89 */ /* 0x00102800000e0000 */
[----:B----4-:R4:W0:Y:S02]  /*b9f0*/  SHFL.DOWN PT, R71, R243, 0x4, 0x1f ;  /* 0x08801f00f3477f89 */ /* 0x01082400000e0000 */
.L_x_7683:
        /* <DEDUP_REMOVED lines=13> */
.L_x_7535:
[----:B------:R-:W-:Y:S05]  /*bad0*/  BSYNC B0 ;  /* 0x0000000000007941 */ /* 0x000fea0003800000 */
.L_x_7534:
[----:B------:R-:W-:Y:S01]  /*bae0*/  UMOV UR56, 0xffffffff ;  /* 0xffffffff00387882 */ /* 0x000fe20000000000 */
[----:B------:R-:W-:Y:S02]  /*baf0*/  ISETP.GT.U32.AND P2, PT, R107, 0x17, PT ;  /* 0x000000176b00780c */ /* 0x000fe40003f44070 */
[----:B------:R-:W-:Y:S11]  /*bb00*/  BRA.DIV UR56, `(.L_x_7536) ;  /* 0x00000086386c7947 */ /* 0x000ff6000b800000 */
[----:B-1----:R1:W1:Y:S04]  /*bb10*/  SHFL.DOWN PT, R68, R240, 0x8, 0x1f ;  /* 0x09001f00f0447f89 */ /* 0x00226800000e0000 */
[----:B------:R1:W1:Y:S04]  /*bb20*/  SHFL.DOWN PT, R69, R241, 0x8, 0x1f ;  /* 0x09001f00f1457f89 */ /* 0x00026800000e0000 */
[----:B0-----:R0:W0:Y:S04]  /*bb30*/  SHFL.DOWN PT, R70, R242, 0x8, 0x1f ;  /* 0x09001f00f2467f89 */ /* 0x00102800000e0000 */
[----:B------:R0:W0:Y:S02]  /*bb40*/  SHFL.DOWN PT, R71, R243, 0x8, 0x1f ;  /* 0x09001f00f3477f89 */ /* 0x00002400000e0000 */
.L_x_7689:
        /* <DEDUP_REMOVED lines=13> */
.L_x_7538:
[----:B------:R-:W-:Y:S05]  /*bc20*/  BSYNC B0 ;  /* 0x0000000000007941 */ /* 0x000fea0003800000 */
.L_x_7537:
[----:B------:R-:W-:Y:S01]  /*bc30*/  UMOV UR56, 0xffffffff ;  /* 0xffffffff00387882 */ /* 0x000fe20000000000 */
[----:B------:R-:W-:Y:S02]  /*bc40*/  ISETP.GT.U32.AND P2, PT, R107, 0xf, PT ;  /* 0x0000000f6b00780c */ /* 0x000fe40003f44070 */
[----:B------:R-:W-:Y:S11]  /*bc50*/  BRA.DIV UR56, `(.L_x_7539) ;  /* 0x00000086388c7947 */ /* 0x000ff6000b800000 */
[----:B-1----:R1:W1:Y:S04]  /*bc60*/  SHFL.DOWN PT, R68, R240, 0x10, 0x1f ;  /* 0x0a001f00f0447f89 */ /* 0x00226800000e0000 */
[----:B------:R1:W1:Y:S04]  /*bc70*/  SHFL.DOWN PT, R69, R241, 0x10, 0x1f ;  /* 0x0a001f00f1457f89 */ /* 0x00026800000e0000 */
[----:B0-----:R0:W0:Y:S04]  /*bc80*/  SHFL.DOWN PT, R70, R242, 0x10, 0x1f ;  /* 0x0a001f00f2467f89 */ /* 0x00102800000e0000 */
[----:B------:R0:W0:Y:S02]  /*bc90*/  SHFL.DOWN PT, R71, R243, 0x10, 0x1f ;  /* 0x0a001f00f3477f89 */ /* 0x00002400000e0000 */
.L_x_7695:
        /* <DEDUP_REMOVED lines=13> */
.L_x_7541:
[----:B------:R-:W-:Y:S05]  /*bd70*/  BSYNC B0 ;  /* 0x0000000000007941 */ /* 0x000fea0003800000 */
.L_x_7540:
        /* <DEDUP_REMOVED lines=21> */
.L_x_7709:
        /* <DEDUP_REMOVED lines=19> */
.L_x_7544:
[----:B------:R-:W-:Y:S05]  /*c000*/  BSYNC B0 ;  /* 0x0000000000007941 */ /* 0x000fea0003800000 */
.L_x_7543:
        /* <DEDUP_REMOVED lines=12> */
.L_x_7526:
[----:B0-----:R-:W-:Y:S01]  /*c0d0*/  FMUL.FTZ R60, R160, R236 ;  /* 0x000000eca03c7220 */ /* 0x001fe20000410000 */
[----:B------:R-:W-:Y:S05]  /*c0e0*/  WARPSYNC.ALL ;  /* 0x0000000000007948 */ /* 0x000fea0003800000 */
[----:B------:R-:W-:-:S04]  /*c0f0*/  FFMA.FTZ R60, R161, R228, R60 ;  /* 0x000000e4a13c7223 */ /* 0x000fc8000001003c */
[----:B------:R-:W-:Y:S01]  /*c100*/  FADD.FTZ R62, RZ, R60 ;  /* 0x0000003cff3e7221 */ /* 0x000fe20000010000 */
[----:B------:R-:W-:Y:S01]  /*c110*/  BAR.SYNC.DEFER_BLOCKING 0x0 ;  /* 0x0000000000007b1d */ /* 0x000fe20000010000 */
[----:B------:R-:W-:Y:S01]  /*c120*/  FMUL.FTZ R69, R156, R215 ;  /* 0x000000d79c457220 */ /* 0x000fe20000410000 */
[----:B------:R-:W-:Y:S01]  /*c130*/  FMUL.FTZ R71, R152, R217 ;  /* 0x000000d998477220 */ /* 0x000fe20000410000 */
[----:B------:R-:W-:Y:S01]  /*c140*/  FMUL.FTZ R70, R158, R213 ;  /* 0x000000d59e467220 */ /* 0x000fe20000410000 */
[----:B------:R-:W-:Y:S01]  /*c150*/  FMUL.FTZ R239, R142, R230 ;  /* 0x000000e68eef7220 */ /* 0x000fe20000410000 */
[----:B------:R-:W-:Y:S01]  /*c160*/  FMUL.FTZ R241, R128, R237 ;  /* 0x000000ed80f17220 */ /* 0x000fe20000410000 */
[----:B---3--:R-:W-:Y:S01]  /*c170*/  FMUL.FTZ R243, R213, UR47 ;  /* 0x0000002fd5f37c20 */ /* 0x008fe20008410000 */
[----:B------:R-:W-:Y:S01]  /*c180*/  FFMA.FTZ R70, R159, R214, -R70 ;  /* 0x000000d69f467223 */ /* 0x000fe20000010846 */
[----:B------:R-:W-:Y:S01]  /*c190*/  ISETP.NE.AND P1, PT, R109, RZ, PT ;  /* 0x000000ff6d00720c */ /* 0x000fe20003f25270 */
[----:B------:R-:W-:Y:S01]  /*c1a0*/  ULEA UR56, UR16, 0xfffffc00, 0xa ;  /* 0xfffffc0010387891 */ /* 0x000fe2000f8e503f */
[----:B------:R-:W-:Y:S01]  /*c1b0*/  BSSY B0, `(.L_x_7545) ;  /* 0x0000208000007945 */ /* 0x000fe20003800000 */
[----:B------:R-:W-:-:S02]  /*c1c0*/  USHF.R.S32.HI UR57, URZ, 0x1f, UR54 ;  /* 0x0000001f3f397899 */ /* 0x000fc40008011436 */
[----:B------:R-:W-:Y:S02]  /*c1d0*/  UIADD3 UR56, -UR56, UR10, URZ ;  /* 0x0000000a38387290 */ /* 0x000fe4000fffe13f */
[----:B------:R-:W-:Y:S01]  /*c1e0*/  USHF.R.S32.HI UR58, URZ, 0x1f, UR53 ;  /* 0x0000001f3f3a7899 */ /* 0x000fe20008011435 */
[----:B------:R-:W0:Y:S02]  /*c1f0*/  LDS.64 R60, [R190+0x4668] ;  /* 0x00466800be3c7984 */ /* 0x000e240000000a00 */
[-C--:B0-----:R-:W-:Y:S01]  /*c200*/  FMUL.FTZ R63, R61, -R115.reuse ;  /* 0x800000733d3f7220 */ /* 0x081fe20000410000 */
[----:B------:R-:W-:-:S03]  /*c210*/  FMUL.FTZ R68, R60, -R115 ;  /* 0x800000733c447220 */ /* 0x000fc60000410000 */
[-C--:B------:R-:W-:Y:S01]  /*c220*/  FFMA.FTZ R63, R60, R114.reuse, -R63 ;  /* 0x000000723c3f7223 */ /* 0x080fe2000001083f */
[----:B------:R-:W-:Y:S01]  /*c230*/  FFMA.FTZ R114, R61, R114, R68 ;  /* 0x000000723d727223 */ /* 0x000fe20000010044 */
[----:B------:R-:W-:Y:S01]  /*c240*/  FMUL.FTZ R68, R156, R212 ;  /* 0x000000d49c447220 */ /* 0x000fe20000410000 */
[----:B------:R-:W-:Y:S01]  /*c250*/  FMUL.FTZ R156, R154, R216 ;  /* 0x000000d89a9c7220 */ /* 0x000fe20000410000 */
[----:B------:R-:W-:Y:S01]  /*c260*/  FMUL.FTZ R60, R158, R214 ;  /* 0x000000d69e3c7220 */ /* 0x000fe20000410000 */
[----:B------:R-:W-:Y:S01]  /*c270*/  FADD.FTZ R192, R192, R63 ;  /* 0x0000003fc0c07221 */ /* 0x000fe20000010000 */
[C---:B------:R-:W-:Y:S01]  /*c280*/  FFMA.FTZ R61, R157.reuse, R215, -R68 ;  /* 0x000000d79d3d7223 */ /* 0x040fe20000010844 */
[-C--:B------:R-:W-:Y:S01]  /*c290*/  FMUL.FTZ R68, R154, R211.reuse ;  /* 0x000000d39a447220 */ /* 0x080fe20000410000 */
[----:B------:R-:W-:Y:S01]  /*c2a0*/  FFMA.FTZ R157, R157, R212, R69 ;  /* 0x000000d49d9d7223 */ /* 0x000fe20000010045 */
[----:B------:R-:W-:Y:S01]  /*c2b0*/  FFMA.FTZ R156, R155, R211, R156 ;  /* 0x000000d39b9c7223 */ /* 0x000fe2000001009c */
[----:B------:R-:W-:Y:S01]  /*c2c0*/  FFMA.FTZ R60, R159, R213, R60 ;  /* 0x000000d59f3c7223 */ /* 0x000fe2000001003c */
[----:B------:R-:W-:Y:S01]  /*c2d0*/  FFMA.FTZ R154, R155, R216, -R68 ;  /* 0x000000d89b9a7223 */ /* 0x000fe20000010844 */
[----:B------:R-:W-:Y:S01]  /*c2e0*/  FMUL.FTZ R68, R152, R210 ;  /* 0x000000d298447220 */ /* 0x000fe20000410000 */
[----:B------:R-:W-:Y:S01]  /*c2f0*/  FMUL.FTZ R155, R146, R220 ;  /* 0x000000dc929b7220 */ /* 0x000fe20000410000 */
[----:B------:R-:W-:Y:S01]  /*c300*/  FADD.FTZ R114, -R191, R114 ;  /* 0x00000072bf727221 */ /* 0x000fe20000010100 */
[----:B------:R-:W-:Y:S01]  /*c310*/  FMUL.FTZ R152, R221, UR46 ;  /* 0x0000002edd987c20 */ /* 0x000fe20008410000 */
[C---:B------:R-:W-:Y:S01]  /*c320*/  FFMA.FTZ R69, R153.reuse, R217, -R68 ;  /* 0x000000d999457223 */ /* 0x040fe20000010844 */
[C---:B------:R-:W-:Y:S01]  /*c330*/  FMUL.FTZ R68, R150.reuse, R209 ;  /* 0x000000d196447220 */ /* 0x040fe20000410000 */
[----:B------:R-:W-:Y:S01]  /*c340*/  FFMA.FTZ R153, R153, R210, R71 ;  /* 0x000000d299997223 */ /* 0x000fe20000010047 */
[----:B------:R-:W-:Y:S01]  /*c350*/  FFMA.FTZ R155, R147, R126, R155 ;  /* 0x0000007e939b7223 */ /* 0x000fe2000001009b */
[-C--:B------:R-:W-:Y:S01]  /*c360*/  FMUL.FTZ R150, R150, R218.reuse ;  /* 0x000000da96967220 */ /* 0x080fe20000410000 */
[C---:B------:R-:W-:Y:S01]  /*c370*/  FFMA.FTZ R71, R151.reuse, R218, -R68 ;  /* 0x000000da97477223 */ /* 0x040fe20000010844 */
[C---:B------:R-:W-:Y:S01]  /*c380*/  FMUL.FTZ R68, R148.reuse, R127 ;  /* 0x0000007f94447220 */ /* 0x040fe20000410000 */
[----:B------:R-:W-:Y:S01]  /*c390*/  FMUL.FTZ R148, R148, R219 ;  /* 0x000000db94947220 */ /* 0x000fe20000410000 */
[----:B------:R-:W-:-:S02]  /*c3a0*/  FFMA.FTZ R151, R151, R209, R150 ;  /* 0x000000d197977223 */ /* 0x000fc40000010096 */
[C---:B------:R-:W-:Y:S01]  /*c3b0*/  FFMA.FTZ R115, R149.reuse, R219, -R68 ;  /* 0x000000db95737223 */ /* 0x040fe20000010844 */
[----:B------:R-:W-:Y:S01]  /*c3c0*/  FMUL.FTZ R68, R146, R126 ;  /* 0x0000007e92447220 */ /* 0x000fe20000410000 */
[----:B------:R-:W-:Y:S01]  /*c3d0*/  FFMA.FTZ R148, R149, R127, R148 ;  /* 0x0000007f95947223 */ /* 0x000fe20000010094 */
[----:B------:R-:W-:Y:S02]  /*c3e0*/  FMUL.FTZ R146, R160, -R114 ;  /* 0x80000072a0927220 */ /* 0x000fe40000410000 */
[----:B------:R-:W-:Y:S01]  /*c3f0*/  FFMA.FTZ R149, R147, R220, -R68 ;  /* 0x000000dc93957223 */ /* 0x000fe20000010844 */
[C---:B------:R-:W-:Y:S01]  /*c400*/  FMUL.FTZ R68, R144.reuse, R221 ;  /* 0x000000dd90447220 */ /* 0x040fe20000410000 */
[-C--:B------:R-:W-:Y:S01]  /*c410*/  FMUL.FTZ R144, R144, R229.reuse ;  /* 0x000000e590907220 */ /* 0x080fe20000410000 */
[----:B------:R-:W-:Y:S02]  /*c420*/  FFMA.FTZ R63, R161, R192, -R146 ;  /* 0x000000c0a13f7223 */ /* 0x000fe40000010892 */
[C---:B------:R-:W-:Y:S01]  /*c430*/  FFMA.FTZ R147, R145.reuse, R229, -R68 ;  /* 0x000000e591937223 */ /* 0x040fe20000010844 */
[----:B------:R-:W-:Y:S01]  /*c440*/  FMUL.FTZ R68, R142, R222 ;  /* 0x000000de8e447220 */ /* 0x000fe20000410000 */
[----:B------:R-:W-:Y:S01]  /*c450*/  FFMA.FTZ R159, R145, R221, R144 ;  /* 0x000000dd919f7223 */ /* 0x000fe20000010090 */
[C---:B------:R-:W-:Y:S01]  /*c460*/  FMUL.FTZ R142, R140.reuse, R231 ;  /* 0x000000e78c8e7220 */ /* 0x040fe20000410000 */
[----:B------:R-:W-:Y:S01]  /*c470*/  FMUL.FTZ R144, R127, UR47 ;  /* 0x0000002f7f907c20 */ /* 0x000fe20008410000 */
[C---:B------:R-:W-:Y:S01]  /*c480*/  FFMA.FTZ R145, R143.reuse, R230, -R68 ;  /* 0x000000e68f917223 */ /* 0x040fe20000010844 */
[----:B------:R-:W-:Y:S01]  /*c490*/  FMUL.FTZ R68, R140, R223 ;  /* 0x000000df8c447220 */ /* 0x000fe20000410000 */
[----:B------:R-:W-:Y:S01]  /*c4a0*/  FFMA.FTZ R143, R143, R222, R239 ;  /* 0x000000de8f8f7223 */ /* 0x000fe200000100ef */
[----:B------:R-:W-:Y:S01]  /*c4b0*/  FMUL.FTZ R239, R138, R232 ;  /* 0x000000e88aef7220 */ /* 0x000fe20000410000 */
[----:B------:R-:W-:Y:S01]  /*c4c0*/  FADD.FTZ R63, R194, R63 ;  /* 0x0000003fc23f7221 */ /* 0x000fe20000010000 */
[C---:B------:R-:W-:Y:S01]  /*c4d0*/  FFMA.FTZ R140, R141.reuse, R231, -R68 ;  /* 0x000000e78d8c7223 */ /* 0x040fe20000010844 */
[----:B------:R-:W-:Y:S01]  /*c4e0*/  FMUL.FTZ R68, R138, R224 ;  /* 0x000000e08a447220 */ /* 0x000fe20000410000 */
[----:B------:R-:W-:Y:S01]  /*c4f0*/  FFMA.FTZ R141, R141, R223, R142 ;  /* 0x000000df8d8d7223 */ /* 0x000fe2000001008e */
[----:B------:R-:W-:-:S02]  /*c500*/  FMUL.FTZ R142, R136, R233 ;  /* 0x000000e9888e7220 */ /* 0x000fc40000410000 */
[----:B------:R-:W-:Y:S01]  /*c510*/  FFMA.FTZ R138, R139, R232, -R68 ;  /* 0x000000e88b8a7223 */ /* 0x000fe20000010844 */
[-C--:B------:R-:W-:Y:S01]  /*c520*/  FMUL.FTZ R68, R136, R225.reuse ;  /* 0x000000e188447220 */ /* 0x080fe20000410000 */
[----:B------:R-:W-:Y:S01]  /*c530*/  FFMA.FTZ R142, R137, R225, R142 ;  /* 0x000000e1898e7223 */ /* 0x000fe2000001008e */
[----:B------:R-:W-:Y:S01]  /*c540*/  FFMA.FTZ R139, R139, R224, R239 ;  /* 0x000000e08b8b7223 */ /* 0x000fe200000100ef */
[C---:B------:R-:W-:Y:S01]  /*c550*/  FMUL.FTZ R239, R134.reuse, R234 ;  /* 0x000000ea86ef7220 */ /* 0x040fe20000410000 */
[----:B------:R-:W-:Y:S01]  /*c560*/  FFMA.FTZ R136, R137, R233, -R68 ;  /* 0x000000e989887223 */ /* 0x000fe20000010844 */
[----:B------:R-:W-:Y:S01]  /*c570*/  FMUL.FTZ R68, R134, R226 ;  /* 0x000000e286447220 */ /* 0x000fe20000410000 */
[----:B------:R-:W-:-:S03]  /*c580*/  FMUL.FTZ R134, R132, R235 ;  /* 0x000000eb84867220 */ /* 0x000fc60000410000 */
[C---:B------:R-:W-:Y:S01]  /*c590*/  FFMA.FTZ R137, R135.reuse, R234, -R68 ;  /* 0x000000ea87897223 */ /* 0x040fe20000010844 */
[-C--:B------:R-:W-:Y:S01]  /*c5a0*/  FMUL.FTZ R68, R132, R227.reuse ;  /* 0x000000e384447220 */ /* 0x080fe20000410000 */
[----:B------:R-:W-:Y:S01]  /*c5b0*/  FFMA.FTZ R135, R135, R226, R239 ;  /* 0x000000e287877223 */ /* 0x000fe200000100ef */
[C---:B------:R-:W-:Y:S01]  /*c5c0*/  FFMA.FTZ R134, R133.reuse, R227, R134 ;  /* 0x000000e385867223 */ /* 0x040fe20000010086 */
[C---:B------:R-:W-:Y:S01]  /*c5d0*/  FMUL.FTZ R239, R130.reuse, R236 ;  /* 0x000000ec82ef7220 */ /* 0x040fe20000410000 */
[----:B------:R-:W-:Y:S01]  /*c5e0*/  FFMA.FTZ R132, R133, R235, -R68 ;  /* 0x000000eb85847223 */ /* 0x000fe20000010844 */
[----:B------:R-:W-:-:S04]  /*c5f0*/  FMUL.FTZ R68, R130, R228 ;  /* 0x000000e482447220 */ /* 0x000fc80000410000 */
[C---:B------:R-:W-:Y:S01]  /*c600*/  FFMA.FTZ R133, R131.reuse, R236, -R68 ;  /* 0x000000ec83857223 */ /* 0x040fe20000010844 */
[----:B------:R-:W-:Y:S01]  /*c610*/  FMUL.FTZ R68, R128, R62 ;  /* 0x0000003e80447220 */ /* 0x000fe20000410000 */
[----:B------:R-:W-:Y:S01]  /*c620*/  FFMA.FTZ R131, R131, R228, R239 ;  /* 0x000000e483837223 */ /* 0x000fe200000100ef */
[----:B------:R-:W-:Y:S02]  /*c630*/  FFMA.FTZ R128, -R9, R60, RZ ;  /* 0x0000003c09807223 */ /* 0x000fe400000101ff */
[C---:B------:R-:W-:Y:S01]  /*c640*/  FFMA.FTZ R239, R129.reuse, R237, -R68 ;  /* 0x000000ed81ef7223 */ /* 0x040fe20000010844 */
[----:B------:R-:W-:Y:S01]  /*c650*/  FFMA.FTZ R129, R129, R62, R241 ;  /* 0x0000003e81817223 */ /* 0x000fe200000100f1 */
[----:B------:R-:W-:Y:S01]  /*c660*/  FMUL.FTZ R241, R213, UR46 ;  /* 0x0000002ed5f17c20 */ /* 0x000fe20008410000 */
[----:B------:R-:W-:Y:S01]  /*c670*/  FFMA.FTZ R68, R214, UR46, R243 ;  /* 0x0000002ed6447c23 */ /* 0x000fe200080100f3 */
[----:B------:R-:W-:Y:S01]  /*c680*/  FFMA.FTZ R157, -R8, R157, R128 ;  /* 0x0000009d089d7223 */ /* 0x000fe20000010180 */
[----:B------:R-:W-:Y:S01]  /*c690*/  FMUL.FTZ R128, R212, UR46 ;  /* 0x0000002ed4807c20 */ /* 0x000fe20008410000 */
[----:B------:R-:W-:Y:S01]  /*c6a0*/  FFMA.FTZ R130, R214, UR47, -R241 ;  /* 0x0000002fd6827c23 */ /* 0x000fe200080108f1 */
[C---:B------:R-:W-:Y:S01]  /*c6b0*/  FFMA.FTZ R241, R9.reuse, R70, RZ ;  /* 0x0000004609f17223 */ /* 0x040fe200000100ff */
[----:B------:R-:W-:Y:S01]  /*c6c0*/  FFMA.FTZ R68, -R9, R68, -RZ ;  /* 0x0000004409447223 */ /* 0x000fe200000109ff */
[----:B------:R-:W-:Y:S01]  /*c6d0*/  FFMA.FTZ R156, -R7, R156, R157 ;  /* 0x0000009c079c7223 */ /* 0x000fe2000001019d */
[----:B------:R-:W-:Y:S01]  /*c6e0*/  FMUL.FTZ R60, R9, R130 ;  /* 0x00000082093c7220 */ /* 0x000fe20000410000 */
[----:B------:R-:W-:Y:S01]  /*c6f0*/  FMUL.FTZ R130, R212, UR47 ;  /* 0x0000002fd4827c20 */ /* 0x000fe20008410000 */
[C---:B------:R-:W-:Y:S01]  /*c700*/  FFMA.FTZ R70, R8.reuse, R61, R241 ;  /* 0x0000003d08467223 */ /* 0x040fe200000100f1 */
[----:B------:R-:W-:Y:S01]  /*c710*/  FFMA.FTZ R9, R215, UR47, -R128 ;  /* 0x0000002fd7097c23 */ /* 0x000fe20008010880 */
[----:B------:R-:W-:Y:S01]  /*c720*/  FMUL.FTZ R157, R211, UR47 ;  /* 0x0000002fd39d7c20 */ /* 0x000fe20008410000 */
[----:B------:R-:W-:Y:S01]  /*c730*/  FFMA.FTZ R61, R215, UR46, R130 ;  /* 0x0000002ed73d7c23 */ /* 0x000fe20008010082 */
[----:B------:R-:W-:Y:S01]  /*c740*/  FFMA.FTZ R241, R7, R154, R70 ;  /* 0x0000009a07f17223 */ /* 0x000fe20000010046 */
[----:B------:R-:W-:Y:S01]  /*c750*/  FMUL.FTZ R9, R8, R9 ;  /* 0x0000000908097220 */ /* 0x000fe20000410000 */
[----:B------:R-:W-:Y:S01]  /*c760*/  FFMA.FTZ R128, R216, UR46, R157 ;  /* 0x0000002ed8807c23 */ /* 0x000fe2000801009d */
[----:B------:R-:W-:Y:S01]  /*c770*/  FFMA.FTZ R8, -R8, R61, -RZ ;  /* 0x0000003d08087223 */ /* 0x000fe200000109ff */
[----:B------:R-:W-:Y:S01]  /*c780*/  FMUL.FTZ R61, R211, UR46 ;  /* 0x0000002ed33d7c20 */ /* 0x000fe20008410000 */
[C---:B------:R-:W-:Y:S01]  /*c790*/  FFMA.FTZ R241, R6.reuse, R69, R241 ;  /* 0x0000004506f17223 */ /* 0x040fe200000100f1 */
[----:B------:R-:W-:Y:S01]  /*c7a0*/  FFMA.FTZ R156, -R6, R153, R156 ;  /* 0x00000099069c7223 */ /* 0x000fe2000001019c */
[----:B------:R-:W-:Y:S01]  /*c7b0*/  FMUL.FTZ R130, R127, UR46 ;  /* 0x0000002e7f827c20 */ /* 0x000fe20008410000 */
[----:B------:R-:W-:Y:S01]  /*c7c0*/  FFMA.FTZ R70, R216, UR47, -R61 ;  /* 0x0000002fd8467c23 */ /* 0x000fe2000801083d */
[----:B------:R-:W-:Y:S01]  /*c7d0*/  FMUL.FTZ R154, R221, UR47 ;  /* 0x0000002fdd9a7c20 */ /* 0x000fe20008410000 */
[----:B------:R-:W-:Y:S01]  /*c7e0*/  FMUL.FTZ R157, R224, UR47 ;  /* 0x0000002fe09d7c20 */ /* 0x000fe20008410000 */
[----:B------:R-:W-:Y:S01]  /*c7f0*/  FMUL.FTZ R239, R0, R239 ;  /* 0x000000ef00ef7220 */ /* 0x000fe20000410000 */
[C---:B------:R-:W-:Y:S01]  /*c800*/  FMUL.FTZ R61, R7.reuse, R70 ;  /* 0x00000046073d7220 */ /* 0x040fe20000410000 */
[----:B------:R-:W-:Y:S01]  /*c810*/  FFMA.FTZ R7, -R7, R128, -RZ ;  /* 0x0000008007077223 */ /* 0x000fe200000109ff */
[C---:B------:R-:W-:Y:S01]  /*c820*/  FMUL.FTZ R70, R210.reuse, UR46 ;  /* 0x0000002ed2467c20 */ /* 0x040fe20008410000 */
[----:B------:R-:W-:Y:S01]  /*c830*/  FMUL.FTZ R128, R210, UR47 ;  /* 0x0000002fd2807c20 */ /* 0x000fe20008410000 */
[----:B------:R-:W-:Y:S01]  /*c840*/  FFMA.FTZ R157, R232, UR46, R157 ;  /* 0x0000002ee89d7c23 */ /* 0x000fe2000801009d */
[----:B------:R-:W-:Y:S01]  /*c850*/  FMUL.FTZ R129, R0, R129 ;  /* 0x0000008100817220 */ /* 0x000fe20000410000 */
        /* <DEDUP_REMOVED lines=8> */
[----:B------:R-:W-:Y:S01]  /*c8e0*/  FMUL.FTZ R151, R209, UR47 ;  /* 0x0000002fd1977c20 */ /* 0x000fe20008410000 */
[----:B------:R-:W-:Y:S02]  /*c8f0*/  FMUL.FTZ R156, R223, UR47 ;  /* 0x0000002fdf9c7c20 */ /* 0x000fe40008410000 */
[C---:B------:R-:W-:Y:S01]  /*c900*/  FFMA.FTZ R71, R218.reuse, UR47, -R71 ;  /* 0x0000002fda477c23 */ /* 0x040fe20008010847 */
[----:B------:R-:W-:-:S03]  /*c910*/  FFMA.FTZ R151, R218, UR46, R151 ;  /* 0x0000002eda977c23 */ /* 0x000fc60008010097 */
[C---:B------:R-:W-:Y:S01]  /*c920*/  FMUL.FTZ R71, R6.reuse, R71 ;  /* 0x0000004706477220 */ /* 0x040fe20000410000 */
[----:B------:R-:W-:Y:S01]  /*c930*/  FFMA.FTZ R128, -R6, R151, -RZ ;  /* 0x0000009706807223 */ /* 0x000fe200000109ff */
[----:B------:R-:W-:-:S04]  /*c940*/  FADD.FTZ R6, R52, R52 ;  /* 0x0000003434067221 */ /* 0x000fc80000010000 */
[C---:B------:R-:W-:Y:S01]  /*c950*/  FFMA.FTZ R151, R6.reuse, R115, R241 ;  /* 0x0000007306977223 */ /* 0x040fe200000100f1 */
[C---:B------:R-:W-:Y:S01]  /*c960*/  FFMA.FTZ R148, -R6.reuse, R148, R153 ;  /* 0x0000009406947223 */ /* 0x040fe20000010199 */
[C---:B------:R-:W-:Y:S01]  /*c970*/  FFMA.FTZ R115, R219.reuse, UR47, -R130 ;  /* 0x0000002fdb737c23 */ /* 0x040fe20008010882 */
[----:B------:R-:W-:Y:S01]  /*c980*/  FFMA.FTZ R153, R219, UR46, R144 ;  /* 0x0000002edb997c23 */ /* 0x000fe20008010090 */
[----:B------:R-:W-:Y:S02]  /*c990*/  FFMA.FTZ R219, R97, -R81, R219 ;  /* 0x8000005161db7223 */ /* 0x000fe400000100db */
[C---:B------:R-:W-:Y:S01]  /*c9a0*/  FMUL.FTZ R115, R6.reuse, R115 ;  /* 0x0000007306737220 */ /* 0x040fe20000410000 */
[----:B------:R-:W-:Y:S01]  /*c9b0*/  FFMA.FTZ R130, -R6, R153, -RZ ;  /* 0x0000009906827223 */ /* 0x000fe200000109ff */
[----:B------:R-:W-:Y:S01]  /*c9c0*/  FADD.FTZ R6, R51, R51 ;  /* 0x0000003333067221 */ /* 0x000fe20000010000 */
[----:B------:R-:W-:-:S03]  /*c9d0*/  FMUL.FTZ R153, R126, UR47 ;  /* 0x0000002f7e997c20 */ /* 0x000fc60008410000 */
[----:B------:R-:W-:Y:S01]  /*c9e0*/  FFMA.FTZ R149, R6, R149, R151 ;  /* 0x0000009506957223 */ /* 0x000fe20000010097 */
[----:B------:R-:W-:Y:S01]  /*c9f0*/  FMUL.FTZ R151, R160, -R192 ;  /* 0x800000c0a0977220 */ /* 0x000fe20000410000 */
[----:B------:R-:W-:Y:S01]  /*ca00*/  FFMA.FTZ R153, R220, UR46, R153 ;  /* 0x0000002edc997c23 */ /* 0x000fe20008010099 */
[----:B------:R-:W-:Y:S02]  /*ca10*/  FFMA.FTZ R144, -R6, R155, R148 ;  /* 0x0000009b06907223 */ /* 0x000fe40000010194 */
[----:B------:R-:W-:Y:S01]  /*ca20*/  FFMA.FTZ R150, R161, R114, R151 ;  /* 0x00000072a1967223 */ /* 0x000fe20000010097 */
[----:B------:R-:W-:Y:S01]  /*ca30*/  FMUL.FTZ R151, R126, UR46 ;  /* 0x0000002e7e977c20 */ /* 0x000fe20008410000 */
[----:B------:R-:W-:Y:S02]  /*ca40*/  FFMA.FTZ R148, -R6, R153, -RZ ;  /* 0x0000009906947223 */ /* 0x000fe400000109ff */
[----:B------:R-:W-:Y:S01]  /*ca50*/  FADD.FTZ R193, -R193, R150 ;  /* 0x00000096c1c17221 */ /* 0x000fe20000010100 */
[----:B------:R-:W-:-:S04]  /*ca60*/  FFMA.FTZ R151, R220, UR47, -R151 ;  /* 0x0000002fdc977c23 */ /* 0x000fc80008010897 */
[----:B------:R-:W-:Y:S01]  /*ca70*/  FMUL.FTZ R146, R6, R151 ;  /* 0x0000009706927220 */ /* 0x000fe20000410000 */
[----:B------:R-:W-:-:S04]  /*ca80*/  FADD.FTZ R6, R50, R50 ;  /* 0x0000003232067221 */ /* 0x000fc80000010000 */
[----:B------:R-:W-:Y:S01]  /*ca90*/  FFMA.FTZ R150, -R6, R159, R144 ;  /* 0x0000009f06967223 */ /* 0x000fe20000010190 */
[----:B------:R-:W-:Y:S01]  /*caa0*/  FMUL.FTZ R144, R162, -R193 ;  /* 0x800000c1a2907220 */ /* 0x000fe20000410000 */
[----:B------:R-:W-:Y:S01]  /*cab0*/  FFMA.FTZ R151, R6, R147, R149 ;  /* 0x0000009306977223 */ /* 0x000fe20000010095 */
[C---:B------:R-:W-:Y:S01]  /*cac0*/  FFMA.FTZ R147, R229.reuse, UR47, -R152 ;  /* 0x0000002fe5937c23 */ /* 0x040fe20008010898 */
[----:B------:R-:W-:Y:S01]  /*cad0*/  FFMA.FTZ R149, R229, UR46, R154 ;  /* 0x0000002ee5957c23 */ /* 0x000fe2000801009a */
[-C--:B------:R-:W-:Y:S01]  /*cae0*/  FMUL.FTZ R162, R162, -R63.reuse ;  /* 0x8000003fa2a27220 */ /* 0x080fe20000410000 */
[----:B------:R-:W-:Y:S01]  /*caf0*/  FFMA.FTZ R153, R163, R63, -R144 ;  /* 0x0000003fa3997223 */ /* 0x000fe20000010890 */
[C---:B------:R-:W-:Y:S01]  /*cb00*/  FMUL.FTZ R147, R6.reuse, R147 ;  /* 0x0000009306937220 */ /* 0x040fe20000410000 */
[----:B------:R-:W-:Y:S01]  /*cb10*/  FFMA.FTZ R149, -R6, R149, -RZ ;  /* 0x0000009506957223 */ /* 0x000fe200000109ff */
[----:B------:R-:W-:Y:S01]  /*cb20*/  FADD.FTZ R6, R49, R49 ;  /* 0x0000003131067221 */ /* 0x000fe20000010000 */
[----:B------:R-:W-:Y:S01]  /*cb30*/  FFMA.FTZ R144, R163, R193, R162 ;  /* 0x000000c1a3907223 */ /* 0x000fe200000100a2 */
[----:B------:R-:W-:Y:S01]  /*cb40*/  FADD.FTZ R196, R196, R153 ;  /* 0x00000099c4c47221 */ /* 0x000fe20000010000 */
[----:B------:R-:W-:Y:S01]  /*cb50*/  FMUL.FTZ R153, R222, UR47 ;  /* 0x0000002fde997c20 */ /* 0x000fe20008410000 */
[----:B------:R-:W-:Y:S01]  /*cb60*/  FFMA.FTZ R151, R6, R145, R151 ;  /* 0x0000009106977223 */ /* 0x000fe20000010097 */
[----:B------:R-:W-:Y:S01]  /*cb70*/  FADD.FTZ R144, -R195, R144 ;  /* 0x00000090c3907221 */ /* 0x000fe20000010100 */
[----:B------:R-:W-:Y:S01]  /*cb80*/  FMUL.FTZ R145, R164, -R196 ;  /* 0x800000c4a4917220 */ /* 0x000fe20000410000 */
[----:B------:R-:W-:Y:S01]  /*cb90*/  FFMA.FTZ R154, -R6, R143, R150 ;  /* 0x0000008f069a7223 */ /* 0x000fe20000010196 */
[----:B------:R-:W-:Y:S01]  /*cba0*/  FFMA.FTZ R153, R230, UR46, R153 ;  /* 0x0000002ee6997c23 */ /* 0x000fe20008010099 */
[-C--:B------:R-:W-:Y:S01]  /*cbb0*/  FMUL.FTZ R150, R164, -R144.reuse ;  /* 0x80000090a4967220 */ /* 0x080fe20000410000 */
[----:B------:R-:W-:Y:S01]  /*cbc0*/  FFMA.FTZ R152, R165, R144, R145 ;  /* 0x00000090a5987223 */ /* 0x000fe20000010091 */
[----:B------:R-:W-:Y:S01]  /*cbd0*/  FMUL.FTZ R145, R222, UR46 ;  /* 0x0000002ede917c20 */ /* 0x000fe20008410000 */
[----:B------:R-:W-:Y:S01]  /*cbe0*/  FFMA.FTZ R229, R95, -R79, R229 ;  /* 0x8000004f5fe57223 */ /* 0x000fe200000100e5 */
[----:B------:R-:W-:Y:S01]  /*cbf0*/  FFMA.FTZ R143, R165, R196, -R150 ;  /* 0x000000c4a58f7223 */ /* 0x000fe20000010896 */
[----:B------:R-:W-:Y:S01]  /*cc00*/  FFMA.FTZ R150, -R6, R153, -RZ ;  /* 0x0000009906967223 */ /* 0x000fe200000109ff */
[----:B------:R-:W-:Y:S01]  /*cc10*/  FFMA.FTZ R145, R230, UR47, -R145 ;  /* 0x0000002fe6917c23 */ /* 0x000fe20008010891 */
[----:B------:R-:W-:Y:S01]  /*cc20*/  FADD.FTZ R197, -R197, R152 ;  /* 0x00000098c5c57221 */ /* 0x000fe20000010100 */
[----:B------:R-:W-:Y:S01]  /*cc30*/  FADD.FTZ R143, R198, R143 ;  /* 0x0000008fc68f7221 */ /* 0x000fe20000010000 */
[----:B------:R-:W-:Y:S01]  /*cc40*/  FFMA.FTZ R230, R94, -R78, R230 ;  /* 0x8000004e5ee67223 */ /* 0x000fe200000100e6 */
[----:B------:R-:W-:Y:S01]  /*cc50*/  FMUL.FTZ R145, R6, R145 ;  /* 0x0000009106917220 */ /* 0x000fe20000410000 */
[----:B------:R-:W-:-:S04]  /*cc60*/  FADD.FTZ R6, R48, R48 ;  /* 0x0000003030067221 */ /* 0x000fc80000010000 */
[C---:B------:R-:W-:Y:S01]  /*cc70*/  FFMA.FTZ R152, -R6.reuse, R141, R154 ;  /* 0x0000008d06987223 */ /* 0x040fe2000001019a */
[----:B------:R-:W-:Y:S01]  /*cc80*/  FFMA.FTZ R155, R6, R140, R151 ;  /* 0x0000008c069b7223 */ /* 0x000fe20000010097 */
[----:B------:R-:W-:Y:S01]  /*cc90*/  FMUL.FTZ R154, R223, UR46 ;  /* 0x0000002edf9a7c20 */ /* 0x000fe20008410000 */
[C---:B------:R-:W-:Y:S01]  /*cca0*/  FMUL.FTZ R140, R166.reuse, -R197 ;  /* 0x800000c5a68c7220 */ /* 0x040fe20000410000 */
[-C--:B------:R-:W-:Y:S01]  /*ccb0*/  FMUL.FTZ R166, R166, -R143.reuse ;  /* 0x8000008fa6a67220 */ /* 0x080fe20000410000 */
[C---:B------:R-:W-:Y:S01]  /*ccc0*/  FFMA.FTZ R151, R231.reuse, UR46, R156 ;  /* 0x0000002ee7977c23 */ /* 0x040fe2000801009c */
[----:B------:R-:W-:Y:S01]  /*ccd0*/  FFMA.FTZ R141, R231, UR47, -R154 ;  /* 0x0000002fe78d7c23 */ /* 0x000fe2000801089a */
[C---:B------:R-:W-:Y:S01]  /*cce0*/  FFMA.FTZ R153, R167.reuse, R143, -R140 ;  /* 0x0000008fa7997223 */ /* 0x040fe2000001088c */
[----:B------:R-:W-:Y:S01]  /*ccf0*/  FFMA.FTZ R140, R167, R197, R166 ;  /* 0x000000c5a78c7223 */ /* 0x000fe200000100a6 */
[C---:B------:R-:W-:Y:S01]  /*cd00*/  FFMA.FTZ R151, -R6.reuse, R151, -RZ ;  /* 0x0000009706977223 */ /* 0x040fe200000109ff */
[----:B------:R-:W-:Y:S01]  /*cd10*/  FMUL.FTZ R141, R6, R141 ;  /* 0x0000008d068d7220 */ /* 0x000fe20000410000 */
[----:B------:R-:W-:Y:S01]  /*cd20*/  FADD.FTZ R6, R47, R47 ;  /* 0x0000002f2f067221 */ /* 0x000fe20000010000 */
[----:B------:R-:W-:Y:S01]  /*cd30*/  FADD.FTZ R140, -R199, R140 ;  /* 0x0000008cc78c7221 */ /* 0x000fe20000010100 */
[----:B------:R-:W-:Y:S01]  /*cd40*/  FADD.FTZ R200, R200, R153 ;  /* 0x00000099c8c87221 */ /* 0x000fe20000010000 */
[----:B------:R-:W-:Y:S01]  /*cd50*/  FMUL.FTZ R153, R224, UR46 ;  /* 0x0000002ee0997c20 */ /* 0x000fe20008410000 */
[----:B------:R-:W-:Y:S01]  /*cd60*/  FFMA.FTZ R154, R6, R138, R155 ;  /* 0x0000008a069a7223 */ /* 0x000fe2000001009b */
[----:B------:R-:W-:Y:S01]  /*cd70*/  FMUL.FTZ R138, R168, -R140 ;  /* 0x8000008ca88a7220 */ /* 0x000fe20000410000 */
[----:B------:R-:W-:Y:S01]  /*cd80*/  FFMA.FTZ R155, -R6, R139, R152 ;  /* 0x0000008b069b7223 */ /* 0x000fe20000010198 */
[-C--:B------:R-:W-:Y:S01]  /*cd90*/  FMUL.FTZ R139, R168, -R200.reuse ;  /* 0x800000c8a88b7220 */ /* 0x080fe20000410000 */
[----:B------:R-:W-:Y:S01]  /*cda0*/  FFMA.FTZ R153, R232, UR47, -R153 ;  /* 0x0000002fe8997c23 */ /* 0x000fe20008010899 */
[C---:B------:R-:W-:Y:S01]  /*cdb0*/  FFMA.FTZ R152, R169.reuse, R200, -R138 ;  /* 0x000000c8a9987223 */ /* 0x040fe2000001088a */
[----:B------:R-:W-:Y:S01]  /*cdc0*/  FMUL.FTZ R156, R62, UR47 ;  /* 0x0000002f3e9c7c20 */ /* 0x000fe20008410000 */
[----:B------:R-:W-:Y:S01]  /*cdd0*/  FFMA.FTZ R139, R169, R140, R139 ;  /* 0x0000008ca98b7223 */ /* 0x000fe2000001008b */
[----:B------:R-:W-:Y:S01]  /*cde0*/  FMUL.FTZ R138, R6, R153 ;  /* 0x00000099068a7220 */ /* 0x000fe20000410000 */
[----:B------:R-:W-:Y:S01]  /*cdf0*/  FADD.FTZ R177, R177, R152 ;  /* 0x00000098b1b17221 */ /* 0x000fe20000010000 */
[----:B------:R-:W-:Y:S01]  /*ce00*/  FMUL.FTZ R152, R62, UR46 ;  /* 0x0000002e3e987c20 */ /* 0x000fe20008410000 */
[----:B------:R-:W-:Y:S01]  /*ce10*/  FFMA.FTZ R6, -R6, R157, -RZ ;  /* 0x0000009d06067223 */ /* 0x000fe200000109ff */
[C---:B------:R-:W-:Y:S01]  /*ce20*/  FFMA.FTZ R157, R237.reuse, UR46, R156 ;  /* 0x0000002eed9d7c23 */ /* 0x040fe2000801009c */
[----:B------:R-:W-:Y:S01]  /*ce30*/  FADD.FTZ R139, -R176, R139 ;  /* 0x0000008bb08b7221 */ /* 0x000fe20000010100 */
[----:B------:R-:W-:Y:S01]  /*ce40*/  FFMA.FTZ R153, R237, UR47, -R152 ;  /* 0x0000002fed997c23 */ /* 0x000fe20008010898 */
[----:B------:R-:W-:Y:S01]  /*ce50*/  FFMA.FTZ R161, R5, R136, R154 ;  /* 0x0000008805a17223 */ /* 0x000fe2000001009a */
[C---:B------:R-:W-:Y:S01]  /*ce60*/  FMUL.FTZ R136, R225.reuse, UR46 ;  /* 0x0000002ee1887c20 */ /* 0x040fe20008410000 */
[----:B------:R-:W-:Y:S01]  /*ce70*/  FMUL.FTZ R154, R225, UR47 ;  /* 0x0000002fe19a7c20 */ /* 0x000fe20008410000 */
[C---:B------:R-:W-:Y:S01]  /*ce80*/  FMUL.FTZ R152, R0.reuse, R153 ;  /* 0x0000009900987220 */ /* 0x040fe20000410000 */
[----:B------:R-:W-:Y:S01]  /*ce90*/  FFMA.FTZ R153, -R0, R157, -RZ ;  /* 0x0000009d00997223 */ /* 0x000fe200000109ff */
        /* <DEDUP_REMOVED lines=11> */
[----:B------:R-:W-:Y:S01]  /*cf50*/  FFMA.FTZ R154, R4, R137, R161 ;  /* 0x00000089049a7223 */ /* 0x000fe200000100a1 */
[C---:B------:R-:W-:Y:S01]  /*cf60*/  FMUL.FTZ R5, R172.reuse, -R0 ;  /* 0x80000000ac057220 */ /* 0x040fe20000410000 */
[-C--:B------:R-:W-:Y:S01]  /*cf70*/  FMUL.FTZ R136, R172, -R178.reuse ;  /* 0x800000b2ac887220 */ /* 0x080fe20000410000 */
[C---:B------:R-:W-:Y:S01]  /*cf80*/  FMUL.FTZ R137, R226.reuse, UR46 ;  /* 0x0000002ee2897c20 */ /* 0x040fe20008410000 */
[----:B------:R-:W-:Y:S01]  /*cf90*/  FMUL.FTZ R155, R226, UR47 ;  /* 0x0000002fe29b7c20 */ /* 0x000fe20008410000 */
[C---:B------:R-:W-:Y:S01]  /*cfa0*/  FFMA.FTZ R5, R173.reuse, R178, R5 ;  /* 0x000000b2ad057223 */ /* 0x040fe20000010005 */
[----:B------:R-:W-:Y:S01]  /*cfb0*/  FFMA.FTZ R136, R173, R0, -R136 ;  /* 0x00000000ad887223 */ /* 0x000fe20000010888 */
[C---:B------:R-:W-:Y:S01]  /*cfc0*/  FFMA.FTZ R137, R234.reuse, UR47, -R137 ;  /* 0x0000002fea897c23 */ /* 0x040fe20008010889 */
[----:B------:R-:W-:Y:S01]  /*cfd0*/  FFMA.FTZ R161, R234, UR46, R155 ;  /* 0x0000002eeaa17c23 */ /* 0x000fe2000801009b */
[----:B------:R-:W-:Y:S01]  /*cfe0*/  FADD.FTZ R5, -R180, R5 ;  /* 0x00000005b4057221 */ /* 0x000fe20000010100 */
[----:B------:R-:W-:Y:S01]  /*cff0*/  FADD.FTZ R181, R181, R136 ;  /* 0x00000088b5b57221 */ /* 0x000fe20000010000 */
[C---:B------:R-:W-:Y:S01]  /*d000*/  FMUL.FTZ R155, R4.reuse, R137 ;  /* 0x00000089049b7220 */ /* 0x040fe20000410000 */
[C---:B------:R-:W-:Y:S01]  /*d010*/  FFMA.FTZ R137, -R4.reuse, R161, -RZ ;  /* 0x000000a104897223 */ /* 0x040fe200000109ff */
[----:B------:R-:W-:Y:S01]  /*d020*/  FFMA.FTZ R165, -R4, R135, R142 ;  /* 0x0000008704a57223 */ /* 0x000fe2000001018e */
[C---:B------:R-:W-:Y:S01]  /*d030*/  FMUL.FTZ R4, R174.reuse, -R181 ;  /* 0x800000b5ae047220 */ /* 0x040fe20000410000 */
[-C--:B------:R-:W-:Y:S01]  /*d040*/  FMUL.FTZ R174, R174, -R5.reuse ;  /* 0x80000005aeae7220 */ /* 0x080fe20000410000 */
[----:B------:R-:W-:Y:S01]  /*d050*/  FFMA.FTZ R167, R3, R132, R154 ;  /* 0x0000008403a77223 */ /* 0x000fe2000001009a */
[----:B------:R-:W-:Y:S01]  /*d060*/  FMUL.FTZ R136, R227, UR46 ;  /* 0x0000002ee3887c20 */ /* 0x000fe20008410000 */
[C---:B------:R-:W-:Y:S01]  /*d070*/  FFMA.FTZ R135, R175.reuse, R5, R4 ;  /* 0x00000005af877223 */ /* 0x040fe20000010004 */
[----:B------:R-:W-:Y:S01]  /*d080*/  FFMA.FTZ R132, R175, R181, -R174 ;  /* 0x000000b5af847223 */ /* 0x000fe200000108ae */
[----:B------:R-:W-:Y:S01]  /*d090*/  FMUL.FTZ R4, R227, UR47 ;  /* 0x0000002fe3047c20 */ /* 0x000fe20008410000 */
[----:B------:R-:W-:Y:S01]  /*d0a0*/  FFMA.FTZ R136, R235, UR47, -R136 ;  /* 0x0000002feb887c23 */ /* 0x000fe20008010888 */
[----:B------:R-:W-:Y:S01]  /*d0b0*/  FADD.FTZ R182, -R182, R135 ;  /* 0x00000087b6b67221 */ /* 0x000fe20000010100 */
[----:B------:R-:W-:Y:S01]  /*d0c0*/  FADD.FTZ R132, R183, R132 ;  /* 0x00000084b7847221 */ /* 0x000fe20000010000 */
[----:B------:R-:W-:Y:S01]  /*d0d0*/  FFMA.FTZ R142, R235, UR46, R4 ;  /* 0x0000002eeb8e7c23 */ /* 0x000fe20008010004 */
[----:B------:R-:W-:Y:S01]  /*d0e0*/  FMUL.FTZ R161, R3, R136 ;  /* 0x0000008803a17220 */ /* 0x000fe20000410000 */
[C---:B------:R-:W-:Y:S01]  /*d0f0*/  FMUL.FTZ R4, R110.reuse, -R182 ;  /* 0x800000b66e047220 */ /* 0x040fe20000410000 */
[----:B------:R-:W-:Y:S01]  /*d100*/  FMUL.FTZ R163, R110, -R132 ;  /* 0x800000846ea37220 */ /* 0x000fe20000410000 */
[----:B------:R-:W-:Y:S01]  /*d110*/  SHF.L.U32 R110, R109, 0x5, RZ ;  /* 0x000000056d6e7819 */ /* 0x000fe200000006ff */
[----:B------:R-:W-:Y:S01]  /*d120*/  FFMA.FTZ R135, -R3, R142, -RZ ;  /* 0x0000008e03877223 */ /* 0x000fe200000109ff */
[C---:B------:R-:W-:Y:S01]  /*d130*/  FFMA.FTZ R4, R111.reuse, R132, -R4 ;  /* 0x000000846f047223 */ /* 0x040fe20000010804 */
[----:B------:R-:W-:Y:S01]  /*d140*/  FFMA.FTZ R111, R111, R182, R163 ;  /* 0x000000b66f6f7223 */ /* 0x000fe200000100a3 */
[----:B------:R-:W-:Y:S01]  /*d150*/  LEA.HI.SX32 R163, R110, R110, 0x1b ;  /* 0x0000006e6ea37211 */ /* 0x000fe200078fdaff */
[----:B------:R-:W-:Y:S01]  /*d160*/  FFMA.FTZ R110, R2, R133, R167 ;  /* 0x00000085026e7223 */ /* 0x000fe200000100a7 */
[----:B------:R-:W-:Y:S01]  /*d170*/  FADD.FTZ R185, R185, R4 ;  /* 0x00000004b9b97221 */ /* 0x000fe20000010000 */
[----:B------:R-:W-:Y:S01]  /*d180*/  FADD.FTZ R111, -R184, R111 ;  /* 0x0000006fb86f7221 */ /* 0x000fe20000010100 */
[----:B------:R-:W-:Y:S01]  /*d190*/  FFMA.FTZ R3, -R3, R134, R165 ;  /* 0x0000008603037223 */ /* 0x000fe200000101a5 */
[----:B------:R-:W-:Y:S01]  /*d1a0*/  MOV R165, UR6 ;  /* 0x0000000600a57c02 */ /* 0x000fe20008000f00 */
[C---:B------:R-:W-:Y:S01]  /*d1b0*/  FMUL.FTZ R4, R112.reuse, -R185 ;  /* 0x800000b970047220 */ /* 0x040fe20000410000 */
[-C--:B------:R-:W-:Y:S01]  /*d1c0*/  FMUL.FTZ R112, R112, -R111.reuse ;  /* 0x8000006f70707220 */ /* 0x080fe20000410000 */
[-C--:B------:R-:W-:Y:S01]  /*d1d0*/  LEA R134, R163, R58.reuse, 0x2 ;  /* 0x0000003aa3867211 */ /* 0x080fe200078e10ff */
[----:B------:R-:W-:Y:S01]  /*d1e0*/  FMUL.FTZ R142, R139, UR60 ;  /* 0x0000003c8b8e7c20 */ /* 0x000fe20008410000 */
[C---:B------:R-:W-:Y:S01]  /*d1f0*/  FFMA.FTZ R133, R113.reuse, R111, R4 ;  /* 0x0000006f71857223 */ /* 0x040fe20000010004 */
[----:B------:R-:W-:Y:S01]  /*d200*/  FFMA.FTZ R112, R113, R185, -R112 ;  /* 0x000000b971707223 */ /* 0x000fe20000010870 */
[----:B------:R-:W-:Y:S01]  /*d210*/  @!P1 LEA R136, R165, R58, 0x4 ;  /* 0x0000003aa5889211 */ /* 0x000fe200078e20ff */
[----:B------:R-:W-:Y:S01]  /*d220*/  FFMA.FTZ R231, R93, -R77, R231 ;  /* 0x8000004d5de77223 */ /* 0x000fe200000100e7 */
[----:B------:R-:W-:Y:S01]  /*d230*/  FADD.FTZ R186, -R186, R133 ;  /* 0x00000085baba7221 */ /* 0x000fe20000010100 */
[----:B------:R-:W-:Y:S01]  /*d240*/  FADD.FTZ R112, R187, R112 ;  /* 0x00000070bb707221 */ /* 0x000fe20000010000 */
[----:B------:R-:W-:Y:S01]  /*d250*/  FMUL.FTZ R156, R111, UR60 ;  /* 0x0000003c6f9c7c20 */ /* 0x000fe20008410000 */
[----:B------:R0:W-:Y:S01]  /*d260*/  @!P1 STS.128 [R136+0x5c60], R64 ;  /* 0x005c604088009388 */ /* 0x0001e20000000c00 */
[C---:B------:R-:W-:Y:S01]  /*d270*/  FMUL.FTZ R4, R116.reuse, -R186 ;  /* 0x800000ba74047220 */ /* 0x040fe20000410000 */
[-C--:B------:R-:W-:Y:S01]  /*d280*/  FMUL.FTZ R113, R116, -R112.reuse ;  /* 0x8000007074717220 */ /* 0x080fe20000410000 */
[----:B------:R-:W-:Y:S01]  /*d290*/  FFMA.FTZ R142, R177, UR59, R142 ;  /* 0x0000003bb18e7c23 */ /* 0x000fe2000801008e */
[----:B------:R1:W-:Y:S01]  /*d2a0*/  STS [R134+0x210c], R8 ;  /* 0x00210c0886007388 */ /* 0x0003e20000000800 */
[----:B------:R-:W-:Y:S01]  /*d2b0*/  FFMA.FTZ R4, R117, R112, -R4 ;  /* 0x0000007075047223 */ /* 0x000fe20000010804 */
[----:B------:R-:W-:-:S02]  /*d2c0*/  FFMA.FTZ R156, R185, UR59, R156 ;  /* 0x0000003bb99c7c23 */ /* 0x000fc4000801009c */
[----:B------:R2:W-:Y:S01]  /*d2d0*/  STS [R134+0x2114], R7 ;  /* 0x0021140786007388 */ /* 0x0005e20000000800 */
[----:B------:R-:W-:-:S03]  /*d2e0*/  FADD.FTZ R189, R189, R4 ;  /* 0x00000004bdbd7221 */ /* 0x000fc60000010000 */
[----:B------:R3:W-:Y:S01]  /*d2f0*/  STS [R134+0x2108], R9 ;  /* 0x0021080986007388 */ /* 0x0007e20000000800 */
[----:B------:R-:W-:Y:S01]  /*d300*/  FMUL.FTZ R4, R118, -R189 ;  /* 0x800000bd76047220 */ /* 0x000fe20000410000 */
[----:B------:R-:W-:Y:S01]  /*d310*/  FMUL.FTZ R154, R189, UR60 ;  /* 0x0000003cbd9a7c20 */ /* 0x000fe20008410000 */
[----:B0-----:R-:W-:Y:S01]  /*d320*/  FFMA.FTZ R65, R117, R186, R113 ;  /* 0x000000ba75417223 */ /* 0x001fe20000010071 */
[----:B------:R-:W-:Y:S01]  /*d330*/  STS [R134+0x2110], R61 ;  /* 0x0021103d86007388 */ /* 0x000fe20000000800 */
[----:B------:R-:W-:Y:S02]  /*d340*/  FFMA.FTZ R67, R102, -R86, R214 ;  /* 0x8000005666437223 */ /* 0x000fe400000100d6 */
[----:B------:R-:W-:Y:S01]  /*d350*/  FADD.FTZ R65, -R188, R65 ;  /* 0x00000041bc417221 */ /* 0x000fe20000010100 */
[----:B------:R-:W-:Y:S03]  /*d360*/  STS [R134+0x2154], R6 ;  /* 0x0021540686007388 */ /* 0x000fe60000000800 */
[-C--:B------:R-:W-:Y:S01]  /*d370*/  FMUL.FTZ R118, R118, -R65.reuse ;  /* 0x8000004176767220 */ /* 0x080fe20000410000 */
[----:B------:R-:W-:Y:S01]  /*d380*/  FFMA.FTZ R4, R119, R65, R4 ;  /* 0x0000004177047223 */ /* 0x000fe20000010004 */
[----:B------:R-:W-:Y:S01]  /*d390*/  STS [R134+0x2118], R69 ;  /* 0x0021184586007388 */ /* 0x000fe20000000800 */
[----:B------:R-:W-:Y:S01]  /*d3a0*/  FFMA.FTZ R154, R65, UR59, -R154 ;  /* 0x0000003b419a7c23 */ /* 0x000fe2000801089a */
[----:B------:R-:W-:Y:S01]  /*d3b0*/  FFMA.FTZ R119, R119, R189, -R118 ;  /* 0x000000bd77777223 */ /* 0x000fe20000010876 */
[----:B------:R-:W-:Y:S01]  /*d3c0*/  FADD.FTZ R4, -R201, R4 ;  /* 0x00000004c9047221 */ /* 0x000fe20000010100 */
[----:B------:R0:W-:Y:S01]  /*d3d0*/  STS [R134+0x2100], R60 ;  /* 0x0021003c86007388 */ /* 0x0001e20000000800 */
[C---:B------:R-:W-:Y:S01]  /*d3e0*/  FMUL.FTZ R118, R65.reuse, R82 ;  /* 0x0000005241767220 */ /* 0x040fe20000410000 */
[----:B------:R-:W-:Y:S01]  /*d3f0*/  FADD.FTZ R202, R202, R119 ;  /* 0x00000077caca7221 */ /* 0x000fe20000010000 */
[C---:B-1----:R-:W-:Y:S01]  /*d400*/  FMUL.FTZ R8, R120.reuse, -R4 ;  /* 0x8000000478087220 */ /* 0x042fe20000410000 */
[----:B------:R-:W-:Y:S01]  /*d410*/  STS [R134+0x2128], R115 ;  /* 0x0021287386007388 */ /* 0x000fe20000000800 */
[----:B------:R-:W-:Y:S01]  /*d420*/  FMUL.FTZ R160, R65, UR60 ;  /* 0x0000003c41a07c20 */ /* 0x000fe20008410000 */
[-C--:B--2---:R-:W-:Y:S01]  /*d430*/  FMUL.FTZ R7, R120, -R202.reuse ;  /* 0x800000ca78077220 */ /* 0x084fe20000410000 */
[C---:B---3--:R-:W-:Y:S01]  /*d440*/  FFMA.FTZ R9, R121.reuse, R202, -R8 ;  /* 0x000000ca79097223 */ /* 0x048fe20000010808 */
[----:B------:R1:W-:Y:S01]  /*d450*/  STS [R134+0x2104], R68 ;  /* 0x0021044486007388 */ /* 0x0003e20000000800 */
[----:B------:R-:W-:Y:S01]  /*d460*/  FMUL.FTZ R65, R202, UR60 ;  /* 0x0000003cca417c20 */ /* 0x000fe20008410000 */
[----:B------:R-:W-:Y:S01]  /*d470*/  FFMA.FTZ R8, R121, R4, R7 ;  /* 0x0000000479087223 */ /* 0x000fe20000010007 */
[----:B------:R-:W-:Y:S01]  /*d480*/  FADD.FTZ R9, R204, R9 ;  /* 0x00000009cc097221 */ /* 0x000fe20000010000 */
[----:B------:R-:W-:Y:S01]  /*d490*/  FMUL.FTZ R7, R228, UR46 ;  /* 0x0000002ee4077c20 */ /* 0x000fe20008410000 */
[----:B0-----:R-:W-:Y:S01]  /*d4a0*/  FFMA.FTZ R60, R101, -R85, R215 ;  /* 0x80000055653c7223 */ /* 0x001fe200000100d7 */
[----:B------:R-:W-:Y:S01]  /*d4b0*/  FADD.FTZ R203, -R203, R8 ;  /* 0x00000008cbcb7221 */ /* 0x000fe20000010100 */
[----:B------:R-:W-:Y:S01]  /*d4c0*/  FMUL.FTZ R8, R122, -R9 ;  /* 0x800000097a087220 */ /* 0x000fe20000410000 */
[----:B------:R-:W-:Y:S01]  /*d4d0*/  FFMA.FTZ R61, R236, UR47, -R7 ;  /* 0x0000002fec3d7c23 */ /* 0x000fe20008010807 */
[----:B------:R0:W-:Y:S01]  /*d4e0*/  STS [R134+0x2120], R71 ;  /* 0x0021204786007388 */ /* 0x0001e20000000800 */
[-C--:B------:R-:W-:Y:S01]  /*d4f0*/  FMUL.FTZ R122, R122, -R203.reuse ;  /* 0x800000cb7a7a7220 */ /* 0x080fe20000410000 */
[----:B------:R-:W-:Y:S01]  /*d500*/  FFMA.FTZ R8, R123, R203, R8 ;  /* 0x000000cb7b087223 */ /* 0x000fe20000010008 */
[----:B------:R-:W-:Y:S01]  /*d510*/  FMUL.FTZ R117, R2, R61 ;  /* 0x0000003d02757220 */ /* 0x000fe20000410000 */
[----:B-1----:R-:W-:Y:S01]  /*d520*/  FMUL.FTZ R68, R203, R84 ;  /* 0x00000054cb447220 */ /* 0x002fe20000410000 */
[----:B------:R-:W-:Y:S01]  /*d530*/  FFMA.FTZ R123, R123, R9, -R122 ;  /* 0x000000097b7b7223 */ /* 0x000fe2000001087a */
[----:B------:R-:W-:Y:S01]  /*d540*/  FADD.FTZ R164, -R205, R8 ;  /* 0x00000008cda47221 */ /* 0x000fe20000010100 */
[----:B------:R-:W-:Y:S01]  /*d550*/  STS [R134+0x211c], R70 ;  /* 0x00211c4686007388 */ /* 0x000fe20000000800 */
[----:B------:R-:W-:Y:S01]  /*d560*/  FFMA.FTZ R65, R4, UR59, -R65 ;  /* 0x0000003b04417c23 */ /* 0x000fe20008010841 */
[----:B------:R-:W-:Y:S01]  /*d570*/  FADD.FTZ R206, R206, R123 ;  /* 0x0000007bcece7221 */ /* 0x000fe20000010000 */
[----:B------:R-:W-:Y:S01]  /*d580*/  FMUL.FTZ R6, R124, -R164 ;  /* 0x800000a47c067220 */ /* 0x000fe20000410000 */
[-C--:B------:R-:W-:Y:S01]  /*d590*/  FMUL.FTZ R113, R164, R85.reuse ;  /* 0x00000055a4717220 */ /* 0x080fe20000410000 */
[----:B------:R1:W-:Y:S01]  /*d5a0*/  STS [R134+0x2170], R117 ;  /* 0x0021707586007388 */ /* 0x0003e20000000800 */
[-C--:B------:R-:W-:Y:S01]  /*d5b0*/  FMUL.FTZ R7, R124, -R206.reuse ;  /* 0x800000ce7c077220 */ /* 0x080fe20000410000 */
[C---:B------:R-:W-:Y:S01]  /*d5c0*/  FFMA.FTZ R61, R125.reuse, R206, -R6 ;  /* 0x000000ce7d3d7223 */ /* 0x040fe20000010806 */
[----:B------:R-:W-:Y:S01]  /*d5d0*/  FMUL.FTZ R69, R206, R85 ;  /* 0x00000055ce457220 */ /* 0x000fe20000410000 */
[----:B0-----:R-:W-:Y:S01]  /*d5e0*/  FFMA.FTZ R71, R100, -R84, R216 ;  /* 0x8000005464477223 */ /* 0x001fe200000100d8 */
[----:B------:R-:W-:Y:S01]  /*d5f0*/  FFMA.FTZ R6, R125, R164, R7 ;  /* 0x000000a47d067223 */ /* 0x000fe20000010007 */
[----:B------:R-:W-:Y:S01]  /*d600*/  FADD.FTZ R61, R208, R61 ;  /* 0x0000003dd03d7221 */ /* 0x000fe20000010000 */
[----:B------:R-:W-:Y:S01]  /*d610*/  FMUL.FTZ R115, R212, R69 ;  /* 0x00000045d4737220 */ /* 0x000fe20000410000 */
[----:B------:R-:W-:Y:S01]  /*d620*/  FMUL.FTZ R124, R182, R79 ;  /* 0x0000004fb67c7220 */ /* 0x000fe20000410000 */
[----:B------:R-:W-:Y:S01]  /*d630*/  FADD.FTZ R207, -R207, R6 ;  /* 0x00000006cfcf7221 */ /* 0x000fe20000010100 */
[-C--:B------:R-:W-:Y:S01]  /*d640*/  FMUL.FTZ R8, R61, R86.reuse ;  /* 0x000000563d087220 */ /* 0x080fe20000410000 */
[----:B-1----:R-:W-:Y:S01]  /*d650*/  FMUL.FTZ R117, R228, UR47 ;  /* 0x0000002fe4757c20 */ /* 0x002fe20008410000 */
[-C--:B------:R-:W-:Y:S01]  /*d660*/  FFMA.FTZ R115, R60, R113.reuse, -R115 ;  /* 0x000000713c737223 */ /* 0x080fe20000010873 */
[----:B------:R-:W-:Y:S01]  /*d670*/  FMUL.FTZ R6, R207, R86 ;  /* 0x00000056cf067220 */ /* 0x000fe20000410000 */
[----:B------:R-:W-:Y:S01]  /*d680*/  FMUL.FTZ R64, R213, R8 ;  /* 0x00000008d5407220 */ /* 0x000fe20000410000 */
[----:B------:R-:W-:Y:S01]  /*d690*/  FFMA.FTZ R117, R236, UR46, R117 ;  /* 0x0000002eec757c23 */ /* 0x000fe20008010075 */
[----:B------:R-:W-:Y:S01]  /*d6a0*/  FMUL.FTZ R123, R5, R78 ;  /* 0x0000004e057b7220 */ /* 0x000fe20000410000 */
[-C--:B------:R-:W-:Y:S01]  /*d6b0*/  FMUL.FTZ R7, R213, R6.reuse ;  /* 0x00000006d5077220 */ /* 0x080fe20000410000 */
[----:B------:R-:W-:Y:S01]  /*d6c0*/  FFMA.FTZ R66, R67, R6, -R64 ;  /* 0x0000000643427223 */ /* 0x000fe20000010840 */
[----:B------:R-:W-:Y:S01]  /*d6d0*/  FMUL.FTZ R6, R212, R113 ;  /* 0x00000071d4067220 */ /* 0x000fe20000410000 */
[----:B------:R-:W-:Y:S01]  /*d6e0*/  FMUL.FTZ R64, R9, R84 ;  /* 0x0000005409407220 */ /* 0x000fe20000410000 */
[----:B------:R-:W-:Y:S01]  /*d6f0*/  FFMA.FTZ R7, R8, R67, R7 ;  /* 0x0000004308077223 */ /* 0x000fe20000010007 */
[----:B------:R-:W-:Y:S01]  /*d700*/  FMUL.FTZ R113, R211, R68 ;  /* 0x00000044d3717220 */ /* 0x000fe20000410000 */
[----:B------:R-:W-:Y:S01]  /*d710*/  FFMA.FTZ R6, R69, R60, R6 ;  /* 0x0000003c45067223 */ /* 0x000fe20000010006 */
[----:B------:R-:W-:Y:S01]  /*d720*/  FMUL.FTZ R70, R211, R64 ;  /* 0x00000040d3467220 */ /* 0x000fe20000410000 */
[----:B------:R-:W-:Y:S01]  /*d730*/  FADD.FTZ R7, RZ, R7 ;  /* 0x00000007ff077221 */ /* 0x000fe20000010000 */
[----:B------:R-:W-:Y:S01]  /*d740*/  FFMA.FTZ R113, R64, R71, R113 ;  /* 0x0000004740717223 */ /* 0x000fe20000010071 */
[----:B------:R-:W-:Y:S01]  /*d750*/  FFMA.FTZ R119, -R2, R117, -RZ ;  /* 0x0000007502777223 */ /* 0x000fe200000109ff */
[----:B------:R-:W-:Y:S01]  /*d760*/  FADD.FTZ R66, RZ, R66 ;  /* 0x00000042ff427221 */ /* 0x000fe20000010000 */
[----:B------:R-:W-:Y:S01]  /*d770*/  FADD.FTZ R6, R7, R6 ;  /* 0x0000000607067221 */ /* 0x000fe20000010000 */
[-C--:B------:R-:W-:Y:S01]  /*d780*/  FMUL.FTZ R117, R4, R83.reuse ;  /* 0x0000005304757220 */ /* 0x080fe20000410000 */
[----:B------:R-:W-:Y:S01]  /*d790*/  FFMA.FTZ R70, R71, R68, -R70 ;  /* 0x0000004447467223 */ /* 0x000fe20000010846 */
[-C--:B------:R-:W-:Y:S01]  /*d7a0*/  FMUL.FTZ R68, R189, R82.reuse ;  /* 0x00000052bd447220 */ /* 0x080fe20000410000 */
[----:B------:R-:W-:Y:S01]  /*d7b0*/  FADD.FTZ R6, R6, R113 ;  /* 0x0000007106067221 */ /* 0x000fe20000010000 */
[-C--:B------:R-:W-:Y:S01]  /*d7c0*/  FMUL.FTZ R113, R202, R83.reuse ;  /* 0x00000053ca717220 */ /* 0x080fe20000410000 */
[----:B------:R-:W-:Y:S01]  /*d7d0*/  FADD.FTZ R7, R66, R115 ;  /* 0x0000007342077221 */ /* 0x000fe20000010000 */
[----:B------:R-:W-:Y:S01]  /*d7e0*/  FFMA.FTZ R66, R99, -R83, R217 ;  /* 0x8000005363427223 */ /* 0x000fe200000100d9 */
[C---:B------:R-:W-:Y:S01]  /*d7f0*/  FMUL.FTZ R116, R210.reuse, R117 ;  /* 0x00000075d2747220 */ /* 0x040fe20000410000 */
[----:B------:R-:W-:Y:S01]  /*d800*/  FMUL.FTZ R121, R210, R113 ;  /* 0x00000071d2797220 */ /* 0x000fe20000410000 */
[----:B------:R-:W-:Y:S01]  /*d810*/  FFMA.FTZ R115, R98, -R82, R218 ;  /* 0x8000005262737223 */ /* 0x000fe200000100da */
[----:B------:R-:W-:Y:S01]  /*d820*/  FMUL.FTZ R120, R209, R68 ;  /* 0x00000044d1787220 */ /* 0x000fe20000410000 */
[----:B------:R0:W-:Y:S01]  /*d830*/  STS [R134+0x2174], R119 ;  /* 0x0021747786007388 */ /* 0x0001e20000000800 */
[----:B------:R-:W-:Y:S01]  /*d840*/  FADD.FTZ R7, R7, R70 ;  /* 0x0000004607077221 */ /* 0x000fe20000010000 */
[----:B------:R-:W-:Y:S01]  /*d850*/  FMUL.FTZ R70, R112, R81 ;  /* 0x0000005170467220 */ /* 0x000fe20000410000 */
[----:B------:R-:W-:Y:S01]  /*d860*/  FFMA.FTZ R120, R115, R118, -R120 ;  /* 0x0000007673787223 */ /* 0x000fe20000010878 */
[----:B------:R1:W-:Y:S01]  /*d870*/  STS [R134+0x2124], R128 ;  /* 0x0021248086007388 */ /* 0x0003e20000000800 */
[----:B------:R-:W-:Y:S01]  /*d880*/  FMUL.FTZ R162, R9, UR60 ;  /* 0x0000003c09a27c20 */ /* 0x000fe20008410000 */
[----:B------:R-:W-:Y:S01]  /*d890*/  FMUL.FTZ R166, R61, UR60 ;  /* 0x0000003c3da67c20 */ /* 0x000fe20008410000 */
[----:B------:R-:W-:Y:S01]  /*d8a0*/  FMUL.FTZ R168, R207, UR60 ;  /* 0x0000003ccfa87c20 */ /* 0x000fe20008410000 */
[----:B------:R2:W-:Y:S01]  /*d8b0*/  STS [R134+0x2160], R155 ;  /* 0x0021609b86007388 */ /* 0x0005e20000000800 */
[----:B------:R-:W-:Y:S01]  /*d8c0*/  FFMA.FTZ R160, R189, UR59, R160 ;  /* 0x0000003bbda07c23 */ /* 0x000fe200080100a0 */
[----:B0-----:R-:W-:Y:S01]  /*d8d0*/  FFMA.FTZ R119, R113, R66, R116 ;  /* 0x0000004271777223 */ /* 0x001fe20000010074 */
[----:B------:R-:W-:Y:S01]  /*d8e0*/  FFMA.FTZ R116, R66, R117, -R121 ;  /* 0x0000007542747223 */ /* 0x000fe20000010879 */
[----:B------:R-:W-:Y:S01]  /*d8f0*/  FMUL.FTZ R117, R209, R118 ;  /* 0x00000076d1757220 */ /* 0x000fe20000410000 */
[----:B------:R-:W-:Y:S01]  /*d900*/  FMUL.FTZ R118, R186, R81 ;  /* 0x00000051ba767220 */ /* 0x000fe20000410000 */
[----:B------:R-:W-:Y:S01]  /*d910*/  FADD.FTZ R6, R6, R119 ;  /* 0x0000007706067221 */ /* 0x000fe20000010000 */
[----:B------:R-:W-:Y:S01]  /*d920*/  FADD.FTZ R7, R7, R116 ;  /* 0x0000007407077221 */ /* 0x000fe20000010000 */
[----:B------:R-:W-:Y:S01]  /*d930*/  FFMA.FTZ R117, R68, R115, R117 ;  /* 0x0000007344757223 */ /* 0x000fe20000010075 */
[C---:B------:R-:W-:Y:S01]  /*d940*/  FMUL.FTZ R119, R127.reuse, R118 ;  /* 0x000000767f777220 */ /* 0x040fe20000410000 */
[----:B------:R-:W-:Y:S01]  /*d950*/  FMUL.FTZ R116, R127, R70 ;  /* 0x000000467f747220 */ /* 0x000fe20000410000 */
[----:B------:R-:W-:Y:S01]  /*d960*/  FADD.FTZ R7, R7, R120 ;  /* 0x0000007807077221 */ /* 0x000fe20000010000 */
[----:B------:R-:W-:Y:S01]  /*d970*/  FADD.FTZ R6, R6, R117 ;  /* 0x0000007506067221 */ /* 0x000fe20000010000 */
[----:B------:R-:W-:Y:S01]  /*d980*/  FFMA.FTZ R119, R70, R219, R119 ;  /* 0x000000db46777223 */ /* 0x000fe20000010077 */
[----:B------:R-:W-:Y:S01]  /*d990*/  FFMA.FTZ R122, R219, R118, -R116 ;  /* 0x00000076db7a7223 */ /* 0x000fe20000010874 */
[-C--:B------:R-:W-:Y:S01]  /*d9a0*/  FMUL.FTZ R116, R185, R80.reuse ;  /* 0x00000050b9747220 */ /* 0x080fe20000410000 */
[-C--:B------:R-:W-:Y:S01]  /*d9b0*/  FFMA.FTZ R117, R96, -R80.reuse, R220 ;  /* 0x8000005060757223 */ /* 0x080fe200000100dc */
[----:B------:R-:W-:Y:S01]  /*d9c0*/  FADD.FTZ R6, R6, R119 ;  /* 0x0000007706067221 */ /* 0x000fe20000010000 */
[----:B------:R-:W-:Y:S01]  /*d9d0*/  FMUL.FTZ R119, R111, R80 ;  /* 0x000000506f777220 */ /* 0x000fe20000410000 */
[----:B------:R-:W-:Y:S01]  /*d9e0*/  FMUL.FTZ R120, R126, R116 ;  /* 0x000000747e787220 */ /* 0x000fe20000410000 */
[----:B------:R-:W-:Y:S01]  /*d9f0*/  FMUL.FTZ R118, R132, R79 ;  /* 0x0000004f84767220 */ /* 0x000fe20000410000 */
[----:B------:R-:W-:Y:S01]  /*da00*/  FADD.FTZ R7, R7, R122 ;  /* 0x0000007a07077221 */ /* 0x000fe20000010000 */
[-C--:B------:R-:W-:Y:S01]  /*da10*/  FMUL.FTZ R121, R126, R119.reuse ;  /* 0x000000777e797220 */ /* 0x080fe20000410000 */
[----:B------:R-:W-:Y:S01]  /*da20*/  FFMA.FTZ R120, R117, R119, -R120 ;  /* 0x0000007775787223 */ /* 0x000fe20000010878 */
[C---:B------:R-:W-:Y:S01]  /*da30*/  FMUL.FTZ R119, R221.reuse, R124 ;  /* 0x0000007cdd777220 */ /* 0x040fe20000410000 */
[----:B-1----:R-:W-:Y:S01]  /*da40*/  FMUL.FTZ R128, R221, R118 ;  /* 0x00000076dd807220 */ /* 0x002fe20000410000 */
[----:B------:R-:W-:Y:S01]  /*da50*/  FFMA.FTZ R121, R116, R117, R121 ;  /* 0x0000007574797223 */ /* 0x000fe20000010079 */
[----:B------:R-:W-:Y:S01]  /*da60*/  FADD.FTZ R7, R7, R120 ;  /* 0x0000007807077221 */ /* 0x000fe20000010000 */
[----:B------:R-:W-:Y:S01]  /*da70*/  FMUL.FTZ R120, R222, R123 ;  /* 0x0000007bde787220 */ /* 0x000fe20000410000 */
[----:B------:R-:W-:Y:S01]  /*da80*/  FFMA.FTZ R128, R229, R124, -R128 ;  /* 0x0000007ce5807223 */ /* 0x000fe20000010880 */
[----:B------:R-:W-:Y:S01]  /*da90*/  FADD.FTZ R6, R6, R121 ;  /* 0x0000007906067221 */ /* 0x000fe20000010000 */
[----:B------:R-:W-:Y:S01]  /*daa0*/  FFMA.FTZ R121, R118, R229, R119 ;  /* 0x000000e576797223 */ /* 0x000fe20000010077 */
[----:B------:R-:W-:Y:S01]  /*dab0*/  FMUL.FTZ R119, R181, R78 ;  /* 0x0000004eb5777220 */ /* 0x000fe20000410000 */
[----:B------:R-:W-:Y:S01]  /*dac0*/  FADD.FTZ R7, R7, R128 ;  /* 0x0000008007077221 */ /* 0x000fe20000010000 */
[----:B------:R0:W-:Y:S01]  /*dad0*/  STS [R134+0x2140], R145 ;  /* 0x0021409186007388 */ /* 0x0001e20000000800 */
[----:B------:R-:W-:Y:S01]  /*dae0*/  FADD.FTZ R6, R6, R121 ;  /* 0x0000007906067221 */ /* 0x000fe20000010000 */
[----:B--2---:R-:W-:Y:S01]  /*daf0*/  FFMA.FTZ R155, R119, R230, R120 ;  /* 0x000000e6779b7223 */ /* 0x004fe20000010078 */
[----:B------:R-:W-:Y:S01]  /*db00*/  FMUL.FTZ R121, R222, R119 ;  /* 0x00000077de797220 */ /* 0x000fe20000410000 */
[----:B------:R1:W-:Y:S01]  /*db10*/  STS [R134+0x215c], R157 ;  /* 0x00215c9d86007388 */ /* 0x0003e20000000800 */
[----:B------:R-:W-:Y:S01]  /*db20*/  FFMA.FTZ R162, R203, UR59, -R162 ;  /* 0x0000003bcba27c23 */ /* 0x000fe200080108a2 */
[----:B------:R-:W-:Y:S01]  /*db30*/  FADD.FTZ R155, R6, R155 ;  /* 0x0000009b069b7221 */ /* 0x000fe20000010000 */
[----:B------:R-:W-:Y:S01]  /*db40*/  MOV R6, UR56 ;  /* 0x0000003800067c02 */ /* 0x000fe20008000f00 */
[----:B------:R-:W-:Y:S01]  /*db50*/  FFMA.FTZ R120, R230, R123, -R121 ;  /* 0x0000007be6787223 */ /* 0x000fe20000010879 */
[----:B------:R2:W-:Y:S01]  /*db60*/  STS [R134+0x216c], R135 ;  /* 0x00216c8786007388 */ /* 0x0005e20000000800 */
[----:B------:R-:W-:Y:S01]  /*db70*/  FMUL.FTZ R121, R196, UR60 ;  /* 0x0000003cc4797c20 */ /* 0x000fe20008410000 */
[----:B0-----:R-:W-:Y:S01]  /*db80*/  LEA R145, R6, -R109, 0x1 ;  /* 0x8000006d06917211 */ /* 0x001fe200078e08ff */
[----:B------:R-:W-:Y:S01]  /*db90*/  FMUL.FTZ R6, R193, UR60 ;  /* 0x0000003cc1067c20 */ /* 0x000fe20008410000 */
[----:B------:R0:W-:Y:S01]  /*dba0*/  STS [R134+0x212c], R130 ;  /* 0x00212c8286007388 */ /* 0x0001e20000000800 */
[----:B-1----:R-:W-:Y:S01]  /*dbb0*/  FADD.FTZ R157, R7, R120 ;  /* 0x00000078079d7221 */ /* 0x002fe20000010000 */
[C---:B------:R-:W-:Y:S01]  /*dbc0*/  FMUL.FTZ R120, R63.reuse, UR60 ;  /* 0x0000003c3f787c20 */ /* 0x040fe20008410000 */
[----:B------:R-:W-:Y:S01]  /*dbd0*/  FFMA.FTZ R133, R63, UR59, R6 ;  /* 0x0000003b3f857c23 */ /* 0x000fe20008010006 */
[----:B------:R-:W-:Y:S01]  /*dbe0*/  FMUL.FTZ R6, R197, UR60 ;  /* 0x0000003cc5067c20 */ /* 0x000fe20008410000 */
[----:B------:R-:W-:Y:S01]  /*dbf0*/  FMUL.FTZ R7, R114, UR60 ;  /* 0x0000003c72077c20 */ /* 0x000fe20008410000 */
[----:B--2---:R-:W-:Y:S01]  /*dc00*/  FFMA.FTZ R135, R193, UR59, -R120 ;  /* 0x0000003bc1877c23 */ /* 0x004fe20008010878 */
[C---:B------:R-:W-:Y:S01]  /*dc10*/  FMUL.FTZ R120, R143.reuse, UR60 ;  /* 0x0000003c8f787c20 */ /* 0x040fe20008410000 */
[----:B------:R-:W-:Y:S01]  /*dc20*/  FFMA.FTZ R123, R143, UR59, R6 ;  /* 0x0000003b8f7b7c23 */ /* 0x000fe20008010006 */
[----:B------:R-:W-:Y:S01]  /*dc30*/  FMUL.FTZ R6, R177, UR60 ;  /* 0x0000003cb1067c20 */ /* 0x000fe20008410000 */
[----:B0-----:R-:W-:Y:S01]  /*dc40*/  FFMA.FTZ R130, R144, UR59, -R121 ;  /* 0x0000003b90827c23 */ /* 0x001fe20008010879 */
[----:B------:R-:W-:Y:S01]  /*dc50*/  FMUL.FTZ R121, R200, UR60 ;  /* 0x0000003cc8797c20 */ /* 0x000fe20008410000 */
[----:B------:R-:W-:Y:S01]  /*dc60*/  FFMA.FTZ R125, R197, UR59, -R120 ;  /* 0x0000003bc57d7c23 */ /* 0x000fe20008010878 */
[----:B------:R-:W-:Y:S01]  /*dc70*/  STS [R134+0x2130], R146 ;  /* 0x0021309286007388 */ /* 0x000fe20000000800 */
[----:B------:R-:W-:Y:S01]  /*dc80*/  FMUL.FTZ R120, R177, R76 ;  /* 0x0000004cb1787220 */ /* 0x000fe20000410000 */
[----:B------:R-:W-:Y:S01]  /*dc90*/  FFMA.FTZ R124, R140, UR59, -R121 ;  /* 0x0000003b8c7c7c23 */ /* 0x000fe20008010879 */
[----:B------:R-:W-:Y:S01]  /*dca0*/  FFMA.FTZ R121, R139, UR59, -R6 ;  /* 0x0000003b8b797c23 */ /* 0x000fe20008010806 */
[----:B------:R-:W-:Y:S01]  /*dcb0*/  STS [R134+0x2134], R148 ;  /* 0x0021349486007388 */ /* 0x000fe20000000800 */
[----:B------:R-:W-:Y:S01]  /*dcc0*/  FMUL.FTZ R6, R224, R120 ;  /* 0x00000078e0067220 */ /* 0x000fe20000410000 */
[----:B------:R-:W-:Y:S01]  /*dcd0*/  ISETP.GE.AND P1, PT, R145, 0x1, PT ;  /* 0x000000019100780c */ /* 0x000fe20003f26270 */
[----:B------:R-:W-:Y:S01]  /*dce0*/  FFMA.FTZ R166, R207, UR59, -R166 ;  /* 0x0000003bcfa67c23 */ /* 0x000fe200080108a6 */
[----:B------:R-:W-:Y:S01]  /*dcf0*/  STS [R134+0x2138], R147 ;  /* 0x0021389386007388 */ /* 0x000fe20000000800 */
[----:B------:R-:W-:-:S03]  /*dd00*/  FFMA.FTZ R168, R61, UR59, R168 ;  /* 0x0000003b3da87c23 */ /* 0x000fc600080100a8 */
[----:B------:R-:W-:Y:S04]  /*dd10*/  STS [R134+0x213c], R149 ;  /* 0x00213c9586007388 */ /* 0x000fe80000000800 */
[----:B------:R0:W-:Y:S04]  /*dd20*/  STS [R134+0x2144], R150 ;  /* 0x0021449686007388 */ /* 0x0001e80000000800 */
[----:B------:R1:W-:Y:S04]  /*dd30*/  STS [R134+0x2148], R141 ;  /* 0x0021488d86007388 */ /* 0x0003e80000000800 */
[----:B------:R2:W-:Y:S01]  /*dd40*/  STS [R134+0x214c], R151 ;  /* 0x00214c9786007388 */ /* 0x0005e20000000800 */
[----:B0-----:R-:W-:-:S03]  /*dd50*/  FMUL.FTZ R150, R5, UR60 ;  /* 0x0000003c05967c20 */ /* 0x001fc60008410000 */
[----:B------:R0:W-:Y:S01]  /*dd60*/  STS [R134+0x2150], R138 ;  /* 0x0021508a86007388 */ /* 0x0001e20000000800 */
[----:B-1----:R-:W-:Y:S01]  /*dd70*/  FFMA.FTZ R141, R92, -R76, R232 ;  /* 0x8000004c5c8d7223 */ /* 0x002fe200000100e8 */
[----:B------:R-:W-:Y:S02]  /*dd80*/  FFMA.FTZ R149, R181, UR59, R150 ;  /* 0x0000003bb5957c23 */ /* 0x000fe40008010096 */
[----:B------:R1:W-:Y:S01]  /*dd90*/  STS [R134+0x2158], R159 ;  /* 0x0021589f86007388 */ /* 0x0003e20000000800 */
[----:B--2---:R-:W-:-:S03]  /*dda0*/  FMUL.FTZ R151, R164, UR60 ;  /* 0x0000003ca4977c20 */ /* 0x004fc60008410000 */
[----:B------:R2:W-:Y:S01]  /*ddb0*/  STS [R134+0x2164], R137 ;  /* 0x0021648986007388 */ /* 0x0005e20000000800 */
[----:B0-----:R-:W-:Y:S01]  /*ddc0*/  FMUL.FTZ R138, R0, R77 ;  /* 0x0000004d008a7220 */ /* 0x001fe20000410000 */
[----:B------:R-:W-:Y:S02]  /*ddd0*/  FFMA.FTZ R151, R206, UR59, R151 ;  /* 0x0000003bce977c23 */ /* 0x000fe40008010097 */
[----:B------:R0:W-:Y:S01]  /*dde0*/  STS [R134+0x2168], R161 ;  /* 0x002168a186007388 */ /* 0x0001e20000000800 */
[----:B-1----:R-:W-:Y:S01]  /*ddf0*/  FMUL.FTZ R159, R139, R76 ;  /* 0x0000004c8b9f7220 */ /* 0x002fe20000410000 */
[----:B------:R-:W-:Y:S02]  /*de00*/  FMUL.FTZ R139, R0, UR60 ;  /* 0x0000003c008b7c20 */ /* 0x000fe40008410000 */
[----:B------:R-:W-:Y:S01]  /*de10*/  STS [R134+0x2178], R152 ;  /* 0x0021789886007388 */ /* 0x000fe20000000800 */
[----:B------:R-:W-:Y:S01]  /*de20*/  FMUL.FTZ R170, R223, R138 ;  /* 0x0000008adfaa7220 */ /* 0x000fe20000410000 */
[----:B--2---:R-:W-:Y:S01]  /*de30*/  FMUL.FTZ R137, R192, UR60 ;  /* 0x0000003cc0897c20 */ /* 0x004fe20008410000 */
[----:B------:R-:W-:Y:S01]  /*de40*/  FFMA.FTZ R136, R178, UR59, -R139 ;  /* 0x0000003bb2887c23 */ /* 0x000fe2000801088b */
[----:B------:R1:W-:Y:S01]  /*de50*/  STS [R134+0x217c], R153 ;  /* 0x00217c9986007388 */ /* 0x0003e20000000800 */
[----:B0-----:R-:W-:Y:S01]  /*de60*/  FFMA.FTZ R161, R141, R159, -R6 ;  /* 0x0000009f8da17223 */ /* 0x001fe20000010806 */
[----:B------:R-:W-:Y:S01]  /*de70*/  FMUL.FTZ R6, R181, UR60 ;  /* 0x0000003cb5067c20 */ /* 0x000fe20008410000 */
[----:B------:R-:W-:-:S03]  /*de80*/  FFMA.FTZ R137, R114, UR59, -R137 ;  /* 0x0000003b72897c23 */ /* 0x000fc60008010889 */
[----:B------:R-:W-:Y:S01]  /*de90*/  FFMA.FTZ R139, R5, UR59, -R6 ;  /* 0x0000003b058b7c23 */ /* 0x000fe20008010806 */
[----:B------:R-:W-:Y:S01]  /*dea0*/  FMUL.FTZ R5, R182, UR60 ;  /* 0x0000003cb6057c20 */ /* 0x000fe20008410000 */
[----:B------:R-:W-:Y:S01]  /*deb0*/  FMUL.FTZ R6, R185, UR60 ;  /* 0x0000003cb9067c20 */ /* 0x000fe20008410000 */
[----:B-1----:R-:W-:Y:S01]  /*dec0*/  FFMA.FTZ R134, R192, UR59, R7 ;  /* 0x0000003bc0867c23 */ /* 0x002fe20008010007 */
[----:B------:R-:W-:Y:S01]  /*ded0*/  FMUL.FTZ R7, R144, UR60 ;  /* 0x0000003c90077c20 */ /* 0x000fe20008410000 */
[----:B------:R-:W-:Y:S01]  /*dee0*/  FFMA.FTZ R150, R132, UR59, R5 ;  /* 0x0000003b84967c23 */ /* 0x000fe20008010005 */
[----:B------:R-:W-:Y:S01]  /*def0*/  FMUL.FTZ R5, R112, UR60 ;  /* 0x0000003c70057c20 */ /* 0x000fe20008410000 */
[----:B------:R-:W-:Y:S01]  /*df00*/  FMUL.FTZ R153, R4, UR60 ;  /* 0x0000003c04997c20 */ /* 0x000fe20008410000 */
[----:B------:R-:W-:Y:S01]  /*df10*/  FFMA.FTZ R128, R196, UR59, R7 ;  /* 0x0000003bc4807c23 */ /* 0x000fe20008010007 */
[----:B------:R-:W-:Y:S01]  /*df20*/  FMUL.FTZ R7, R140, UR60 ;  /* 0x0000003c8c077c20 */ /* 0x000fe20008410000 */
[C---:B------:R-:W-:Y:S01]  /*df30*/  FFMA.FTZ R152, R186.reuse, UR59, -R5 ;  /* 0x0000003bba987c23 */ /* 0x040fe20008010805 */
[----:B------:R-:W-:Y:S01]  /*df40*/  FMUL.FTZ R5, R186, UR60 ;  /* 0x0000003cba057c20 */ /* 0x000fe20008410000 */
[----:B------:R-:W-:Y:S01]  /*df50*/  FMUL.FTZ R4, R203, UR60 ;  /* 0x0000003ccb047c20 */ /* 0x000fe20008410000 */
[----:B------:R-:W-:Y:S01]  /*df60*/  FFMA.FTZ R122, R200, UR59, R7 ;  /* 0x0000003bc87a7c23 */ /* 0x000fe20008010007 */
[C---:B------:R-:W-:Y:S01]  /*df70*/  FMUL.FTZ R7, R178.reuse, UR60 ;  /* 0x0000003cb2077c20 */ /* 0x040fe20008410000 */
[----:B------:R-:W-:Y:S01]  /*df80*/  FMUL.FTZ R178, R178, R77 ;  /* 0x0000004db2b27220 */ /* 0x000fe20000410000 */
[----:B------:R-:W-:Y:S01]  /*df90*/  FFMA.FTZ R158, R112, UR59, R5 ;  /* 0x0000003b709e7c23 */ /* 0x000fe20008010005 */
[----:B------:R-:W-:Y:S01]  /*dfa0*/  FFMA.FTZ R153, R202, UR59, R153 ;  /* 0x0000003bca997c23 */ /* 0x000fe20008010099 */
[----:B------:R-:W-:Y:S01]  /*dfb0*/  FFMA.FTZ R146, R0, UR59, R7 ;  /* 0x0000003b00927c23 */ /* 0x000fe20008010007 */
[-C--:B------:R-:W-:Y:S01]  /*dfc0*/  FMUL.FTZ R147, R223, R178.reuse ;  /* 0x000000b2df937220 */ /* 0x080fe20000410000 */
[----:B------:R-:W-:Y:S01]  /*dfd0*/  FMUL.FTZ R7, R132, UR60 ;  /* 0x0000003c84077c20 */ /* 0x000fe20008410000 */
[----:B------:R-:W-:-:S02]  /*dfe0*/  FFMA.FTZ R170, R231, R178, -R170 ;  /* 0x000000b2e7aa7223 */ /* 0x000fc400000108aa */
[----:B------:R-:W-:Y:S01]  /*dff0*/  FFMA.FTZ R172, R138, R231, R147 ;  /* 0x000000e78aac7223 */ /* 0x000fe20000010093 */
[----:B------:R-:W-:Y:S01]  /*e000*/  FFMA.FTZ R147, R111, UR59, -R6 ;  /* 0x0000003b6f937c23 */ /* 0x000fe20008010806 */
[----:B------:R-:W-:Y:S01]  /*e010*/  FMUL.FTZ R111, R206, UR60 ;  /* 0x0000003cce6f7c20 */ /* 0x000fe20008410000 */
[----:B------:R-:W-:-:S03]  /*e020*/  FFMA.FTZ R148, R182, UR59, -R7 ;  /* 0x0000003bb6947c23 */ /* 0x000fc60008010807 */
        /* <DEDUP_REMOVED lines=32> */
.L_x_7546:
[----:B------:R-:W-:Y:S05]  /*e230*/  BSYNC B0 ;  /* 0x0000000000007941 */ /* 0x000fea0003800000 */
.L_x_7545:
[----:B------:R-:W-:Y:S01]  /*e240*/  FADD.FTZ R170, R157, R170 ;  /* 0x000000aa9daa7221 */ /* 0x000fe20000010000 */
[----:B------:R-:W-:Y:S01]  /*e250*/  USHF.R.U32.HI UR46, URZ, 0x1, UR35 ;  /* 0x000000013f2e7899 */ /* 0x000fe20008011623 */
[----:B------:R-:W-:Y:S01]  /*e260*/  FMUL.FTZ R159, R224, R159 ;  /* 0x0000009fe09f7220 */ /* 0x000fe20000410000 */
[----:B------:R-:W-:Y:S01]  /*e270*/  USHF.R.U64 UR59, UR34, 0x1, UR35 ;  /* 0x00000001223b7899 */ /* 0x000fe20008001223 */
[----:B------:R-:W-:Y:S01]  /*e280*/  FADD.FTZ R161, R170, R161 ;  /* 0x000000a1aaa17221 */ /* 0x000fe20000010000 */
[-C--:B------:R-:W-:Y:S01]  /*e290*/  FMUL.FTZ R170, R200, R75.reuse ;  /* 0x0000004bc8aa7220 */ /* 0x080fe20000410000 */
[----:B------:R-:W-:Y:S01]  /*e2a0*/  UIMAD UR60, UR46, UR54, URZ ;  /* 0x000000362e3c72a4 */ /* 0x000fe2000f8e023f */
[----:B------:R-:W-:Y:S01]  /*e2b0*/  FMUL.FTZ R140, R140, R75 ;  /* 0x0000004b8c8c7220 */ /* 0x000fe20000410000 */
[----:B0-----:R-:W-:Y:S01]  /*e2c0*/  FFMA.FTZ R6, -R2, R131, R3 ;  /* 0x0000008302067223 */ /* 0x001fe20000010103 */
[----:B------:R-:W-:Y:S01]  /*e2d0*/  FFMA.FTZ R233, R91, -R75, R233 ;  /* 0x8000004b5be97223 */ /* 0x000fe200000100e9 */
[----:B------:R-:W-:Y:S01]  /*e2e0*/  FMUL.FTZ R131, R143, R74 ;  /* 0x0000004a8f837220 */ /* 0x000fe20000410000 */
[----:B------:R-:W-:Y:S01]  /*e2f0*/  FMUL.FTZ R2, R225, R170 ;  /* 0x000000aae1027220 */ /* 0x000fe20000410000 */
[----:B------:R-:W-:Y:S01]  /*e300*/  FADD.FTZ R155, R155, R172 ;  /* 0x000000ac9b9b7221 */ /* 0x000fe20000010000 */
[----:B------:R-:W-:Y:S01]  /*e310*/  FFMA.FTZ R4, R120, R141, R159 ;  /* 0x0000008d78047223 */ /* 0x000fe2000001009f */
[----:B------:R-:W-:Y:S01]  /*e320*/  UIMAD.WIDE.U32 UR46, UR59, UR54, URZ ;  /* 0x000000363b2e72a5 */ /* 0x000fe2000f8e003f */
[----:B------:R-:W-:Y:S01]  /*e330*/  FMUL.FTZ R197, R197, R74 ;  /* 0x0000004ac5c57220 */ /* 0x000fe20000410000 */
[----:B------:R-:W-:Y:S01]  /*e340*/  UIMAD UR60, UR57, UR59, UR60 ;  /* 0x0000003b393c72a4 */ /* 0x000fe2000f8e023c */
[----:B------:R-:W-:Y:S01]  /*e350*/  FMUL.FTZ R3, R225, R140 ;  /* 0x0000008ce1037220 */ /* 0x000fe20000410000 */
[----:B------:R-:W-:Y:S01]  /*e360*/  FFMA.FTZ R234, R90, -R74, R234 ;  /* 0x8000004a5aea7223 */ /* 0x000fe200000100ea */
[----:B------:R-:W-:Y:S01]  /*e370*/  FMUL.FTZ R7, R226, R131 ;  /* 0x00000083e2077220 */ /* 0x000fe20000410000 */
[----:B------:R-:W-:Y:S01]  /*e380*/  FFMA.FTZ R172, R233, R140, -R2 ;  /* 0x0000008ce9ac7223 */ /* 0x000fe20000010802 */
[----:B------:R-:W-:Y:S01]  /*e390*/  FADD.FTZ R155, R155, R4 ;  /* 0x000000049b9b7221 */ /* 0x000fe20000010000 */
[----:B------:R-:W-:Y:S01]  /*e3a0*/  UIADD3 UR47, UR60, UR47, URZ ;  /* 0x0000002f3c2f7290 */ /* 0x000fe2000fffe03f */
[----:B------:R-:W-:Y:S01]  /*e3b0*/  FFMA.FTZ R140, R170, R233, R3 ;  /* 0x000000e9aa8c7223 */ /* 0x000fe20000010003 */
[----:B------:R-:W-:Y:S01]  /*e3c0*/  UIMAD UR58, UR58, UR36, URZ ;  /* 0x000000243a3a72a4 */ /* 0x000fe2000f8e023f */
[-C--:B------:R-:W-:Y:S01]  /*e3d0*/  FMUL.FTZ R174, R226, R197.reuse ;  /* 0x000000c5e2ae7220 */ /* 0x080fe20000410000 */
[----:B------:R-:W0:Y:S01]  /*e3e0*/  LDC.64 R4, c[0x0][0x380] ;  /* 0x0000e000ff047b82 */ /* 0x000e220000000a00 */
[----:B------:R-:W-:Y:S01]  /*e3f0*/  FFMA.FTZ R176, R234, R197, -R7 ;  /* 0x000000c5eab07223 */ /* 0x000fe20000010807 */
[----:B------:R-:W-:Y:S01]  /*e400*/  UIMAD UR58, UR53, UR37, UR58 ;  /* 0x00000025353a72a4 */ /* 0x000fe2000f8e023a */
[----:B------:R-:W-:Y:S01]  /*e410*/  FADD.FTZ R140, R155, R140 ;  /* 0x0000008c9b8c7221 */ /* 0x000fe20000010000 */
[----:B------:R-:W-:Y:S01]  /*e420*/  UIMAD.WIDE.U32 UR46, UR53, UR36, UR46 ;  /* 0x00000024352e72a5 */ /* 0x000fe2000f8e002e */
[----:B------:R-:W-:Y:S01]  /*e430*/  FFMA.FTZ R7, R131, R234, R174 ;  /* 0x000000ea83077223 */ /* 0x000fe200000100ae */
[----:B------:R-:W-:Y:S01]  /*e440*/  FADD.FTZ R161, R161, R172 ;  /* 0x000000aca1a17221 */ /* 0x000fe20000010000 */
[----:B------:R-:W-:Y:S01]  /*e450*/  UIADD3 UR57, UR7, -UR14, URZ ;  /* 0x8000000e07397290 */ /* 0x000fe2000fffe03f */
[-C--:B------:R-:W-:Y:S01]  /*e460*/  FFMA.FTZ R235, R89, -R73.reuse, R235 ;  /* 0x8000004959eb7223 */ /* 0x080fe200000100eb */
[----:B------:R-:W-:Y:S01]  /*e470*/  UIADD3 UR47, UR58, UR47, URZ ;  /* 0x0000002f3a2f7290 */ /* 0x000fe2000fffe03f */
[----:B------:R-:W-:Y:S01]  /*e480*/  FADD.FTZ R7, R140, R7 ;  /* 0x000000078c077221 */ /* 0x000fe20000010000 */
[----:B------:R-:W-:Y:S01]  /*e490*/  ULEA UR58, UP0, UR46, UR38, 0x3 ;  /* 0x000000262e3a7291 */ /* 0x000fe2000f80183f */
[-C--:B------:R-:W-:Y:S01]  /*e4a0*/  FMUL.FTZ R140, R196, R73.reuse ;  /* 0x00000049c48c7220 */ /* 0x080fe20000410000 */
[----:B------:R-:W-:Y:S01]  /*e4b0*/  FMUL.FTZ R144, R144, R73 ;  /* 0x0000004990907220 */ /* 0x000fe20000410000 */
[----:B------:R-:W-:Y:S01]  /*e4c0*/  FMUL.FTZ R155, R63, R72 ;  /* 0x000000483f9b7220 */ /* 0x000fe20000410000 */
[----:B------:R-:W-:Y:S01]  /*e4d0*/  ULEA.HI.X UR47, UR46, UR39, UR47, 0x3, UP0 ;  /* 0x000000272e2f7291 */ /* 0x000fe200080f1c2f */
[----:B------:R-:W-:Y:S01]  /*e4e0*/  FMUL.FTZ R172, R227, R140 ;  /* 0x0000008ce3ac7220 */ /* 0x000fe20000410000 */
[----:B------:R-:W-:Y:S01]  /*e4f0*/  LEA R2, P1, R109, UR58, 0x2 ;  /* 0x0000003a6d027c11 */ /* 0x000fe2000f8210ff */
[----:B------:R-:W-:Y:S01]  /*e500*/  UIMAD UR46, UR57, -0x800, URZ ;  /* 0xfffff800392e78a4 */ /* 0x000fe2000f8e023f */
[----:B------:R-:W-:Y:S01]  /*e510*/  FADD.FTZ R161, R161, R176 ;  /* 0x000000b0a1a17221 */ /* 0x000fe20000010000 */
[----:B------:R-:W-:Y:S01]  /*e520*/  FFMA.FTZ R172, R235, R144, -R172 ;  /* 0x00000090ebac7223 */ /* 0x000fe200000108ac */
[-C--:B------:R-:W-:Y:S01]  /*e530*/  FFMA.FTZ R236, R88, -R72.reuse, R236 ;  /* 0x8000004858ec7223 */ /* 0x080fe200000100ec */
[----:B------:R-:W-:Y:S01]  /*e540*/  FMUL.FTZ R193, R193, R72 ;  /* 0x00000048c1c17220 */ /* 0x000fe20000410000 */
[----:B------:R-:W-:Y:S01]  /*e550*/  FMUL.FTZ R159, R228, R155 ;  /* 0x0000009be49f7220 */ /* 0x000fe20000410000 */
[----:B------:R-:W-:Y:S01]  /*e560*/  LEA.HI.X R3, R109, UR47, RZ, 0x2, P1 ;  /* 0x0000002f6d037c11 */ /* 0x000fe200088f14ff */
[----:B------:R-:W-:Y:S01]  /*e570*/  USHF.L.U64.HI UR47, UR5, 0x2, UR4 ;  /* 0x00000002052f7899 */ /* 0x000fe20008010204 */
[----:B------:R-:W-:Y:S01]  /*e580*/  FADD.FTZ R161, R161, R172 ;  /* 0x000000aca1a17221 */ /* 0x000fe20000010000 */
[----:B------:R-:W-:Y:S01]  /*e590*/  FFMA.FTZ R172, R236, R193, -R159 ;  /* 0x000000c1ecac7223 */ /* 0x000fe2000001089f */
[----:B------:R-:W-:Y:S01]  /*e5a0*/  MOV R157, UR46 ;  /* 0x0000002e009d7c02 */ /* 0x000fe20008000f00 */
[----:B------:R-:W-:Y:S01]  /*e5b0*/  USHF.L.U32 UR46, UR5, 0x2, URZ ;  /* 0x00000002052e7899 */ /* 0x000fe2000800063f */
[----:B------:R-:W-:Y:S01]  /*e5c0*/  ISETP.GE.AND P1, PT, R145, 0x41, PT ;  /* 0x000000419100780c */ /* 0x000fe20003f26270 */
[----:B0-----:R-:W-:-:S02]  /*e5d0*/  IMAD R174, R4, UR47, RZ ;  /* 0x0000002f04ae7c24 */ /* 0x001fc4000f8e02ff */
[----:B------:R-:W-:Y:S01]  /*e5e0*/  FADD.FTZ R161, R161, R172 ;  /* 0x000000aca1a17221 */ /* 0x000fe20000010000 */
[----:B------:R-:W-:Y:S01]  /*e5f0*/  IADD3 R172, R109, 0x40, RZ ;  /* 0x000000406dac7810 */ /* 0x000fe20007ffe0ff */
[----:B------:R-:W-:-:S04]  /*e600*/  IMAD.WIDE R2, R157, 0x4, R2 ;  /* 0x000000049d027825 */ /* 0x000fc800078e0202 */
[----:B------:R-:W-:Y:S01]  /*e610*/  FMUL.FTZ R157, R227, R144 ;  /* 0x00000090e39d7220 */ /* 0x000fe20000410000 */
[-C--:B------:R-:W-:Y:S01]  /*e620*/  FFMA.FTZ R237, R87, -R59.reuse, R237 ;  /* 0x8000003b57ed7223 */ /* 0x080fe200000100ed */
[----:B------:R-:W-:Y:S01]  /*e630*/  FMUL.FTZ R114, R114, R59 ;  /* 0x0000003b72727220 */ /* 0x000fe20000410000 */
[----:B------:R-:W-:Y:S01]  /*e640*/  IMAD R159, R5, UR46, R174 ;  /* 0x0000002e059f7c24 */ /* 0x000fe2000f8e02ae */
[----:B------:R-:W-:Y:S01]  /*e650*/  LEA.HI.SX32 R5, R172, R109, 0x1b ;  /* 0x0000006dac057211 */ /* 0x000fe200078fdaff */
[----:B------:R-:W-:Y:S01]  /*e660*/  FFMA.FTZ R144, R140, R235, R157 ;  /* 0x000000eb8c907223 */ /* 0x000fe2000001009d */
[----:B------:R-:W-:Y:S01]  /*e670*/  FMUL.FTZ R157, R192, R59 ;  /* 0x0000003bc09d7220 */ /* 0x000fe20000410000 */
[----:B------:R-:W-:Y:S01]  /*e680*/  IMAD.WIDE.U32 R2, R4, UR46, R2 ;  /* 0x0000002e04027c25 */ /* 0x000fe2000f8e0002 */
[----:B------:R-:W-:-:S03]  /*e690*/  LEA R5, R5, R58, 0x2 ;  /* 0x0000003a05057211 */ /* 0x000fc600078e10ff */
[----:B------:R-:W-:Y:S01]  /*e6a0*/  FADD.FTZ R7, R7, R144 ;  /* 0x0000009007077221 */ /* 0x000fe20000010000 */
[----:B------:R-:W-:Y:S01]  /*e6b0*/  FMUL.FTZ R4, R228, R193 ;  /* 0x000000c1e4047220 */ /* 0x000fe20000410000 */
[----:B------:R-:W-:Y:S01]  /*e6c0*/  FMUL.FTZ R144, R62, R157 ;  /* 0x0000009d3e907220 */ /* 0x000fe20000410000 */
[----:B------:R-:W-:Y:S01]  /*e6d0*/  BSSY B0, `(.L_x_7547) ;  /* 0x000000d000007945 */ /* 0x000fe20003800000 */
[----:B------:R-:W-:Y:S01]  /*e6e0*/  FADD.FTZ R129, R6, -R129 ;  /* 0x8000008106817221 */ /* 0x000fe20000010000 */
[----:B------:R-:W0:Y:S01]  /*e6f0*/  LDS R5, [R5+0x2200] ;  /* 0x0022000005057984 */ /* 0x000e220000000800 */
[----:B------:R-:W-:Y:S01]  /*e700*/  FFMA.FTZ R4, R155, R236, R4 ;  /* 0x000000ec9b047223 */ /* 0x000fe20000010004 */
[----:B------:R-:W-:Y:S01]  /*e710*/  FFMA.FTZ R144, R237, R114, -R144 ;  /* 0x00000072ed907223 */ /* 0x000fe20000010890 */
[----:B------:R-:W-:Y:S01]  /*e720*/  FADD.FTZ R110, R110, R239 ;  /* 0x000000ef6e6e7221 */ /* 0x000fe20000010000 */
[----:B------:R-:W-:Y:S01]  /*e730*/  IADD3 R3, R3, R159, RZ ;  /* 0x0000009f03037210 */ /* 0x000fe20007ffe0ff */
[----:B------:R-:W-:Y:S01]  /*e740*/  FADD.FTZ R4, R7, R4 ;  /* 0x0000000407047221 */ /* 0x000fe20000010000 */
[----:B------:R-:W-:Y:S01]  /*e750*/  FADD.FTZ R144, R161, R144 ;  /* 0x00000090a1907221 */ /* 0x000fe20000010000 */
[----:B------:R-:W-:-:S02]  /*e760*/  IADD3 R6, R109, 0x80, RZ ;  /* 0x000000806d067810 */ /* 0x000fc40007ffe0ff */
[----:B------:R-:W-:Y:S01]  /*e770*/  IADD3 R172, R109, 0xc0, RZ ;  /* 0x000000c06dac7810 */ /* 0x000fe20007ffe0ff */
[----:B------:R-:W-:Y:S06]  /*e780*/  @!P1 BRA `(.L_x_7548) ;  /* 0x0000000000049947 */ /* 0x000fec0003800000 */
[----:B0-----:R1:W-:Y:S02]  /*e790*/  REDG.E.ADD.F32.FTZ.RN.STRONG.GPU desc[UR20][R2.64+-0x1f00], R5 ;  /* 0xffe10005020079a6 */ /* 0x0013e4000c10f394 */
.L_x_7548:
[----:B------:R-:W-:Y:S05]  /*e7a0*/  BSYNC B0 ;  /* 0x0000000000007941 */ /* 0x000fea0003800000 */
.L_x_7547:
        /* <DEDUP_REMOVED lines=17> */
.L_x_7550:
[----:B------:R-:W-:Y:S05]  /*e8c0*/  BSYNC B0 ;  /* 0x0000000000007941 */ /* 0x000fea0003800000 */
.L_x_7549:
[----:B01----:R0:W1:Y:S01]  /*e8d0*/  LDS R5, [R161+0x2400] ;  /* 0x00240000a1057984 */ /* 0x0030620000000800 */
[----:B------:R-:W-:Y:S01]  /*e8e0*/  BSSY B0, `(.L_x_7551) ;  /* 0x0000006000007945 */ /* 0x000fe20003800000 */
[----:B------:R-:W-:Y:S02]  /*e8f0*/  IADD3 R172, R109, 0x180, RZ ;  /* 0x000001806dac7810 */ /* 0x000fe40007ffe0ff */
[----:B------:R-:W-:Y:S02]  /*e900*/  LEA.HI.SX32 R7, R6, R109, 0x1b ;  /* 0x0000006d06077211 */ /* 0x000fe400078fdaff */
[----:B------:R-:W-:Y:S01]  /*e910*/  LEA R163, R159, R58, 0x2 ;  /* 0x0000003a9fa37211 */ /* 0x000fe200078e10ff */
[----:B------:R-:W-:Y:S06]  /*e920*/  @!P1 BRA `(.L_x_7552) ;  /* 0x0000000000049947 */ /* 0x000fec0003800000 */
[----:B-1----:R2:W-:Y:S02]  /*e930*/  REDG.E.ADD.F32.FTZ.RN.STRONG.GPU desc[UR20][R2.64+-0x1d00], R5 ;  /* 0xffe30005020079a6 */ /* 0x0025e4000c10f394 */
.L_x_7552:
[----:B------:R-:W-:Y:S05]  /*e940*/  BSYNC B0 ;  /* 0x0000000000007941 */ /* 0x000fea0003800000 */
.L_x_7551:
[----:B-12---:R1:W2:Y:S01]  /*e950*/  LDS R5, [R163+0x2500] ;  /* 0x00250000a3057984 */ /* 0x0062a20000000800 */
[----:B------:R-:W-:Y:S01]  /*e960*/  BSSY B0, `(.L_x_7553) ;  /* 0x0000006000007945 */ /* 0x000fe20003800000 */
[----:B------:R-:W-:Y:S02]  /*e970*/  IADD3 R6, R109, 0x1c0, RZ ;  /* 0x000001c06d067810 */ /* 0x000fe40007ffe0ff */
[----:B------:R-:W-:Y:S02]  /*e980*/  LEA.HI.SX32 R159, R172, R109, 0x1b ;  /* 0x0000006dac9f7211 */ /* 0x000fe400078fdaff */
[----:B0-----:R-:W-:Y:S01]  /*e990*/  LEA R161, R7, R58, 0x2 ;  /* 0x0000003a07a17211 */ /* 0x001fe200078e10ff */
[----:B------:R-:W-:Y:S06]  /*e9a0*/  @!P2 BRA `(.L_x_7554) ;  /* 0x000000000004a947 */ /* 0x000fec0003800000 */
[----:B--2---:R0:W-:Y:S02]  /*e9b0*/  REDG.E.ADD.F32.FTZ.RN.STRONG.GPU desc[UR20][R2.64+-0x1c00], R5 ;  /* 0xffe40005020079a6 */ /* 0x0041e4000c10f394 */
.L_x_7554:
[----:B------:R-:W-:Y:S05]  /*e9c0*/  BSYNC B0 ;  /* 0x0000000000007941 */ /* 0x000fea0003800000 */
.L_x_7553:
[----:B0-2---:R0:W2:Y:S01]  /*e9d0*/  LDS R5, [R161+0x2600] ;  /* 0x00260000a1057984 */ /* 0x0050a20000000800 */
[----:B------:R-:W-:Y:S01]  /*e9e0*/  BSSY B0, `(.L_x_7555) ;  /* 0x0000005000007945 */ /* 0x000fe20003800000 */
[----:B------:R-:W-:Y:S02]  /*e9f0*/  LEA.HI.SX32 R7, R6, R109, 0x1b ;  /* 0x0000006d06077211 */ /* 0x000fe400078fdaff */
[----:B------:R-:W-:Y:S01]  /*ea00*/  LEA R159, R159, R58, 0x2 ;  /* 0x0000003a9f9f7211 */ /* 0x000fe200078e10ff */
[----:B------:R-:W-:Y:S06]  /*ea10*/  @!P3 BRA `(.L_x_7556) ;  /* 0x000000000004b947 */ /* 0x000fec0003800000 */
[----:B--2---:R3:W-:Y:S02]  /*ea20*/  REDG.E.ADD.F32.FTZ.RN.STRONG.GPU desc[UR20][R2.64+-0x1b00], R5 ;  /* 0xffe50005020079a6 */ /* 0x0047e4000c10f394 */
.L_x_7556:
[----:B------:R-:W-:Y:S05]  /*ea30*/  BSYNC B0 ;  /* 0x0000000000007941 */ /* 0x000fea0003800000 */
.L_x_7555:
[----:B--23--:R2:W3:Y:S01]  /*ea40*/  LDS R5, [R159+0x2700] ;  /* 0x002700009f057984 */ /* 0x00c4e20000000800 */
[----:B------:R-:W-:Y:S01]  /*ea50*/  BSSY B0, `(.L_x_7557) ;  /* 0x0000004000007945 */ /* 0x000fe20003800000 */
[----:B------:R-:W-:-:S03]  /*ea60*/  LEA R7, R7, R58, 0x2 ;  /* 0x0000003a07077211 */ /* 0x000fc600078e10ff */
[----:B------:R-:W-:Y:S05]  /*ea70*/  @!P4 BRA `(.L_x_7558) ;  /* 0x000000000004c947 */ /* 0x000fea0003800000 */
[----:B---3--:R4:W-:Y:S02]  /*ea80*/  REDG.E.ADD.F32.FTZ.RN.STRONG.GPU desc[UR20][R2.64+-0x1a00], R5 ;  /* 0xffe60005020079a6 */ /* 0x0089e4000c10f394 */
.L_x_7558:
[----:B------:R-:W-:Y:S05]  /*ea90*/  BSYNC B0 ;  /* 0x0000000000007941 */ /* 0x000fea0003800000 */
.L_x_7557:
[----:B---34-:R3:W4:Y:S01]  /*eaa0*/  LDS R5, [R7+0x2800] ;  /* 0x0028000007057984 */ /* 0x0187220000000800 */
[----:B------:R-:W-:Y:S01]  /*eab0*/  BSSY B0, `(.L_x_7559) ;  /* 0x0000005000007945 */ /* 0x000fe20003800000 */
[C---:B------:R-:W-:Y:S02]  /*eac0*/  IADD3 R174, R109.reuse, 0x200, RZ ;  /* 0x000002006dae7810 */ /* 0x040fe40007ffe0ff */
[----:B------:R-:W-:Y:S01]  /*ead0*/  IADD3 R6, R109, 0x240, RZ ;  /* 0x000002406d067810 */ /* 0x000fe20007ffe0ff */
[----:B------:R-:W-:Y:S06]  /*eae0*/  @!P5 BRA `(.L_x_7560) ;  /* 0x000000000004d947 */ /* 0x000fec0003800000 */
[----:B----4-:R4:W-:Y:S02]  /*eaf0*/  REDG.E.ADD.F32.FTZ.RN.STRONG.GPU desc[UR20][R2.64+-0x1900], R5 ;  /* 0xffe70005020079a6 */ /* 0x0109e4000c10f394 */
.L_x_7560:
[----:B------:R-:W-:Y:S05]  /*eb00*/  BSYNC B0 ;  /* 0x0000000000007941 */ /* 0x000fea0003800000 */
.L_x_7559:
[-C--:B----4-:R-:W-:Y:S01]  /*eb10*/  LEA.HI.SX32 R5, R174, R109.reuse, 0x1b ;  /* 0x0000006dae057211 */ /* 0x090fe200078fdaff */
[----:B------:R-:W-:Y:S01]  /*eb20*/  BSSY B0, `(.L_x_7561) ;  /* 0x0000010000007945 */ /* 0x000fe20003800000 */
[----:B------:R-:W-:Y:S02]  /*eb30*/  ISETP.GE.AND P6, PT, R145, 0x201, PT ;  /* 0x000002019100780c */ /* 0x000fe40003fc6270 */
[----:B------:R-:W-:Y:S02]  /*eb40*/  LEA R5, R5, R58, 0x2 ;  /* 0x0000003a05057211 */ /* 0x000fe400078e10ff */
[C---:B------:R-:W-:Y:S02]  /*eb50*/  IADD3 R172, R109.reuse, 0x280, RZ ;  /* 0x000002806dac7810 */ /* 0x040fe40007ffe0ff */
[----:B---3--:R-:W-:Y:S02]  /*eb60*/  LEA.HI.SX32 R7, R6, R109, 0x1b ;  /* 0x0000006d06077211 */ /* 0x008fe400078fdaff */
[----:B------:R-:W3:Y:S01]  /*eb70*/  LDS R5, [R5+0x2900] ;  /* 0x0029000005057984 */ /* 0x000ee20000000800 */
[----:B------:R-:W-:-:S02]  /*eb80*/  IADD3 R6, R109, 0x2c0, RZ ;  /* 0x000002c06d067810 */ /* 0x000fc40007ffe0ff */
[----:B--2---:R-:W-:Y:S02]  /*eb90*/  LEA.HI.SX32 R159, R172, R109, 0x1b ;  /* 0x0000006dac9f7211 */ /* 0x004fe400078fdaff */
[----:B0-----:R-:W-:Y:S02]  /*eba0*/  LEA R161, R7, R58, 0x2 ;  /* 0x0000003a07a17211 */ /* 0x001fe400078e10ff */
[C---:B------:R-:W-:Y:S02]  /*ebb0*/  ISETP.GE.AND P1, PT, R145.reuse, 0x241, PT ;  /* 0x000002419100780c */ /* 0x040fe40003f26270 */
[C---:B------:R-:W-:Y:S02]  /*ebc0*/  ISETP.GE.AND P2, PT, R145.reuse, 0x281, PT ;  /* 0x000002819100780c */ /* 0x040fe40003f46270 */
[C---:B------:R-:W-:Y:S02]  /*ebd0*/  ISETP.GE.AND P3, PT, R145.reuse, 0x2c1, PT ;  /* 0x000002c19100780c */ /* 0x040fe40003f66270 */
[----:B------:R-:W-:-:S02]  /*ebe0*/  ISETP.GE.AND P4, PT, R145, 0x301, PT ;  /* 0x000003019100780c */ /* 0x000fc40003f86270 */
[----:B------:R-:W-:Y:S01]  /*ebf0*/  ISETP.GE.AND P5, PT, R145, 0x341, PT ;  /* 0x000003419100780c */ /* 0x000fe20003fa6270 */
[----:B------:R-:W-:-:S12]  /*ec00*/  @!P6 BRA `(.L_x_7562) ;  /* 0x000000000004e947 */ /* 0x000fd80003800000 */
[----:B---3--:R0:W-:Y:S02]  /*ec10*/  REDG.E.ADD.F32.FTZ.RN.STRONG.GPU desc[UR20][R2.64+-0x1800], R5 ;  /* 0xffe80005020079a6 */ /* 0x0081e4000c10f394 */
.L_x_7562:
[----:B------:R-:W-:Y:S05]  /*ec20*/  BSYNC B0 ;  /* 0x0000000000007941 */ /* 0x000fea0003800000 */
.L_x_7561:
[----:B0--3--:R0:W2:Y:S01]  /*ec30*/  LDS R5, [R161+0x2a00] ;  /* 0x002a0000a1057984 */ /* 0x0090a20000000800 */
[----:B------:R-:W-:Y:S01]  /*ec40*/  BSSY B0, `(.L_x_7563) ;  /* 0x0000006000007945 */ /* 0x000fe20003800000 */
[----:B------:R-:W-:Y:S02]  /*ec50*/  IADD3 R172, R109, 0x300, RZ ;  /* 0x000003006dac7810 */ /* 0x000fe40007ffe0ff */
[----:B------:R-:W-:Y:S02]  /*ec60*/  LEA.HI.SX32 R7, R6, R109, 0x1b ;  /* 0x0000006d06077211 */ /* 0x000fe400078fdaff */
[----:B-1----:R-:W-:Y:S01]  /*ec70*/  LEA R163, R159, R58, 0x2 ;  /* 0x0000003a9fa37211 */ /* 0x002fe200078e10ff */
[----:B------:R-:W-:Y:S06]  /*ec80*/  @!P1 BRA `(.L_x_7564) ;  /* 0x0000000000049947 */ /* 0x000fec0003800000 */
[----:B--2---:R1:W-:Y:S02]  /*ec90*/  REDG.E.ADD.F32.FTZ.RN.STRONG.GPU desc[UR20][R2.64+-0x1700], R5 ;  /* 0xffe90005020079a6 */ /* 0x0043e4000c10f394 */
.L_x_7564:
[----:B------:R-:W-:Y:S05]  /*eca0*/  BSYNC B0 ;  /* 0x0000000000007941 */ /* 0x000fea0003800000 */
.L_x_7563:
[----:B-12---:R1:W2:Y:S01]  /*ecb0*/  LDS R5, [R163+0x2b00] ;  /* 0x002b0000a3057984 */ /* 0x0062a20000000800 */
[----:B------:R-:W-:Y:S01]  /*ecc0*/  BSSY B0, `(.L_x_7565) ;  /* 0x0000006000007945 */ /* 0x000fe20003800000 */
[----:B------:R-:W-:Y:S02]  /*ecd0*/  IADD3 R6, R109, 0x340, RZ ;  /* 0x000003406d067810 */ /* 0x000fe40007ffe0ff */
[----:B------:R-:W-:Y:S02]  /*ece0*/  LEA.HI.SX32 R159, R172, R109, 0x1b ;  /* 0x0000006dac9f7211 */ /* 0x000fe400078fdaff */
[----:B0-----:R-:W-:Y:S01]  /*ecf0*/  LEA R161, R7, R58, 0x2 ;  /* 0x0000003a07a17211 */ /* 0x001fe200078e10ff */
[----:B------:R-:W-:Y:S06]  /*ed00*/  @!P2 BRA `(.L_x_7566) ;  /* 0x000000000004a947 */ /* 0x000fec0003800000 */
[----:B--2---:R0:W-:Y:S02]  /*ed10*/  REDG.E.ADD.F32.FTZ.RN.STRONG.GPU desc[UR20][R2.64+-0x1600], R5 ;  /* 0xffea0005020079a6 */ /* 0x0041e4000c10f394 */
.L_x_7566:
[----:B------:R-:W-:Y:S05]  /*ed20*/  BSYNC B0 ;  /* 0x0000000000007941 */ /* 0x000fea0003800000 */
.L_x_7565:
[----:B0-2---:R0:W2:Y:S01]  /*ed30*/  LDS R5, [R161+0x2c00] ;  /* 0x002c0000a1057984 */ /* 0x0050a20000000800 */
[----:B------:R-:W-:Y:S01]  /*ed40*/  BSSY B0, `(.L_x_7567) ;  /* 0x0000005000007945 */ /* 0x000fe20003800000 */
[----:B------:R-:W-:Y:S02]  /*ed50*/  LEA.HI.SX32 R7, R6, R109, 0x1b ;  /* 0x0000006d06077211 */ /* 0x000fe400078fdaff */
[----:B------:R-:W-:Y:S01]  /*ed60*/  LEA R159, R159, R58, 0x2 ;  /* 0x0000003a9f9f7211 */ /* 0x000fe200078e10ff */
[----:B------:R-:W-:Y:S06]  /*ed70*/  @!P3 BRA `(.L_x_7568) ;  /* 0x000000000004b947 */ /* 0x000fec0003800000 */
[----:B--2---:R3:W-:Y:S02]  /*ed80*/  REDG.E.ADD.F32.FTZ.RN.STRONG.GPU desc[UR20][R2.64+-0x1500], R5 ;  /* 0xffeb0005020079a6 */ /* 0x0047e4000c10f394 */
.L_x_7568:
[----:B------:R-:W-:Y:S05]  /*ed90*/  BSYNC B0 ;  /* 0x0000000000007941 */ /* 0x000fea0003800000 */
.L_x_7567:
[----:B--23--:R2:W3:Y:S01]  /*eda0*/  LDS R5, [R159+0x2d00] ;  /* 0x002d00009f057984 */ /* 0x00c4e20000000800 */
[----:B------:R-:W-:Y:S01]  /*edb0*/  BSSY B0, `(.L_x_7569) ;  /* 0x0000004000007945 */ /* 0x000fe20003800000 */
[----:B------:R-:W-:-:S03]  /*edc0*/  LEA R7, R7, R58, 0x2 ;  /* 0x0000003a07077211 */ /* 0x000fc600078e10ff */
[----:B------:R-:W-:Y:S05]  /*edd0*/  @!P4 BRA `(.L_x_7570) ;  /* 0x000000000004c947 */ /* 0x000fea0003800000 */
[----:B---3--:R4:W-:Y:S02]  /*ede0*/  REDG.E.ADD.F32.FTZ.RN.STRONG.GPU desc[UR20][R2.64+-0x1400], R5 ;  /* 0xffec0005020079a6 */ /* 0x0089e4000c10f394 */
.L_x_7570:
[----:B------:R-:W-:Y:S05]  /*edf0*/  BSYNC B0 ;  /* 0x0000000000007941 */ /* 0x000fea0003800000 */
.L_x_7569:
[----:B---34-:R3:W4:Y:S01]  /*ee00*/  LDS R5, [R7+0x2e00] ;  /* 0x002e000007057984 */ /* 0x0187220000000800 */
[----:B------:R-:W-:Y:S01]  /*ee10*/  BSSY B0, `(.L_x_7571) ;  /* 0x0000005000007945 */ /* 0x000fe20003800000 */
[C---:B------:R-:W-:Y:S02]  /*ee20*/  IADD3 R6, R109.reuse, 0x380, RZ ;  /* 0x000003806d067810 */ /* 0x040fe40007ffe0ff */
[----:B------:R-:W-:Y:S01]  /*ee30*/  IADD3 R172, R109, 0x3c0, RZ ;  /* 0x000003c06dac7810 */ /* 0x000fe20007ffe0ff */
[----:B------:R-:W-:Y:S06]  /*ee40*/  @!P5 BRA `(.L_x_7572) ;  /* 0x000000000004d947 */ /* 0x000fec0003800000 */
[----:B----4-:R4:W-:Y:S02]  /*ee50*/  REDG.E.ADD.F32.FTZ.RN.STRONG.GPU desc[UR20][R2.64+-0x1300], R5 ;  /* 0xffed0005020079a6 */ /* 0x0109e4000c10f394 */
.L_x_7572:
[----:B------:R-:W-:Y:S05]  /*ee60*/  BSYNC B0 ;  /* 0x0000000000007941 */ /* 0x000fea0003800000 */
.L_x_7571:
        /* <DEDUP_REMOVED lines=17> */
.L_x_7574:
[----:B------:R-:W-:Y:S05]  /*ef80*/  BSYNC B0 ;  /* 0x0000000000007941 */ /* 0x000fea0003800000 */
.L_x_7573:
[----:B0--3--:R0:W2:Y:S01]  /*ef90*/  LDS R5, [R161+0x3000] ;  /* 0x00300000a1057984 */ /* 0x0090a20000000800 */
[----:B------:R-:W-:Y:S01]  /*efa0*/  BSSY B0, `(.L_x_7575) ;  /* 0x0000006000007945 */ /* 0x000fe20003800000 */
[----:B------:R-:W-:Y:S02]  /*efb0*/  IADD3 R172, R109, 0x480, RZ ;  /* 0x000004806dac7810 */ /* 0x000fe40007ffe0ff */
[----:B------:R-:W-:Y:S02]  /*efc0*/  LEA.HI.SX32 R7, R6, R109, 0x1b ;  /* 0x0000006d06077211 */ /* 0x000fe400078fdaff */
[----:B-1----:R-:W-:Y:S01]  /*efd0*/  LEA R163, R159, R58, 0x2 ;  /* 0x0000003a9fa37211 */ /* 0x002fe200078e10ff */
[----:B------:R-:W-:Y:S06]  /*efe0*/  @!P1 BRA `(.L_x_7576) ;  /* 0x0000000000049947 */ /* 0x000fec0003800000 */
[----:B--2---:R1:W-:Y:S02]  /*eff0*/  REDG.E.ADD.F32.FTZ.RN.STRONG.GPU desc[UR20][R2.64+-0x1100], R5 ;  /* 0xffef0005020079a6 */ /* 0x0043e4000c10f394 */
.L_x_7576:
[----:B------:R-:W-:Y:S05]  /*f000*/  BSYNC B0 ;  /* 0x0000000000007941 */ /* 0x000fea0003800000 */
.L_x_7575:
[----:B-12---:R1:W2:Y:S01]  /*f010*/  LDS R5, [R163+0x3100] ;  /* 0x00310000a3057984 */ /* 0x0062a20000000800 */
[----:B------:R-:W-:Y:S01]  /*f020*/  BSSY B0, `(.L_x_7577) ;  /* 0x0000006000007945 */ /* 0x000fe20003800000 */
[----:B------:R-:W-:Y:S02]  /*f030*/  IADD3 R6, R109, 0x4c0, RZ ;  /* 0x000004c06d067810 */ /* 0x000fe40007ffe0ff */
[----:B------:R-:W-:Y:S02]  /*f040*/  LEA.HI.SX32 R159, R172, R109, 0x1b ;  /* 0x0000006dac9f7211 */ /* 0x000fe400078fdaff */
[----:B0-----:R-:W-:Y:S01]  /*f050*/  LEA R161, R7, R58, 0x2 ;  /* 0x0000003a07a17211 */ /* 0x001fe200078e10ff */
[----:B------:R-:W-:Y:S06]  /*f060*/  @!P2 BRA `(.L_x_7578) ;  /* 0x000000000004a947 */ /* 0x000fec0003800000 */
[----:B--2---:R0:W-:Y:S02]  /*f070*/  REDG.E.ADD.F32.FTZ.RN.STRONG.GPU desc[UR20][R2.64+-0x1000], R5 ;  /* 0xfff00005020079a6 */ /* 0x0041e4000c10f394 */
.L_x_7578:
[----:B------:R-:W-:Y:S05]  /*f080*/  BSYNC B0 ;  /* 0x0000000000007941 */ /* 0x000fea0003800000 */
.L_x_7577:
[----:B0-2---:R0:W2:Y:S01]  /*f090*/  LDS R5, [R161+0x3200] ;  /* 0x00320000a1057984 */ /* 0x0050a20000000800 */
[----:B------:R-:W-:Y:S01]  /*f0a0*/  BSSY B0, `(.L_x_7579) ;  /* 0x0000005000007945 */ /* 0x000fe20003800000 */
[----:B------:R-:W-:Y:S02]  /*f0b0*/  LEA.HI.SX32 R7, R6, R109, 0x1b ;  /* 0x0000006d06077211 */ /* 0x000fe400078fdaff */
[----:B------:R-:W-:Y:S01]  /*f0c0*/  LEA R159, R159, R58, 0x2 ;  /* 0x0000003a9f9f7211 */ /* 0x000fe200078e10ff */
[----:B------:R-:W-:Y:S06]  /*f0d0*/  @!P3 BRA `(.L_x_7580) ;  /* 0x000000000004b947 */ /* 0x000fec0003800000 */
[----:B--2---:R3:W-:Y:S02]  /*f0e0*/  REDG.E.ADD.F32.FTZ.RN.STRONG.GPU desc[UR20][R2.64+-0xf00], R5 ;  /* 0xfff10005020079a6 */ /* 0x0047e4000c10f394 */
.L_x_7580:
[----:B------:R-:W-:Y:S05]  /*f0f0*/  BSYNC B0 ;  /* 0x0000000000007941 */ /* 0x000fea0003800000 */
.L_x_7579:
[----:B--23--:R2:W3:Y:S01]  /*f100*/  LDS R5, [R159+0x3300] ;  /* 0x003300009f057984 */ /* 0x00c4e20000000800 */
[----:B------:R-:W-:Y:S01]  /*f110*/  BSSY B0, `(.L_x_7581) ;  /* 0x0000004000007945 */ /* 0x000fe20003800000 */
[----:B------:R-:W-:-:S03]  /*f120*/  LEA R7, R7, R58, 0x2 ;  /* 0x0000003a07077211 */ /* 0x000fc600078e10ff */
[----:B------:R-:W-:Y:S05]  /*f130*/  @!P4 BRA `(.L_x_7582) ;  /* 0x000000000004c947 */ /* 0x000fea0003800000 */
[----:B---3--:R4:W-:Y:S02]  /*f140*/  REDG.E.ADD.F32.FTZ.RN.STRONG.GPU desc[UR20][R2.64+-0xe00], R5 ;  /* 0xfff20005020079a6 */ /* 0x0089e4000c10f394 */
.L_x_7582:
[----:B------:R-:W-:Y:S05]  /*f150*/  BSYNC B0 ;  /* 0x0000000000007941 */ /* 0x000fea0003800000 */
.L_x_7581:
[----:B---34-:R3:W4:Y:S01]  /*f160*/  LDS R5, [R7+0x3400] ;  /* 0x0034000007057984 */ /* 0x0187220000000800 */
[----:B------:R-:W-:Y:S01]  /*f170*/  BSSY B0, `(.L_x_7583) ;  /* 0x0000005000007945 */ /* 0x000fe20003800000 */
[C---:B------:R-:W-:Y:S02]  /*f180*/  IADD3 R6, R109.reuse, 0x500, RZ ;  /* 0x000005006d067810 */ /* 0x040fe40007ffe0ff */
[----:B------:R-:W-:Y:S01]  /*f190*/  IADD3 R172, R109, 0x540, RZ ;  /* 0x000005406dac7810 */ /* 0x000fe20007ffe0ff */
[----:B------:R-:W-:Y:S06]  /*f1a0*/  @!P5 BRA `(.L_x_7584) ;  /* 0x000000000004d947 */ /* 0x000fec0003800000 */
[----:B----4-:R4:W-:Y:S02]  /*f1b0*/  REDG.E.ADD.F32.FTZ.RN.STRONG.GPU desc[UR20][R2.64+-0xd00], R5 ;  /* 0xfff30005020079a6 */ /* 0x0109e4000c10f394 */
.L_x_7584:
[----:B------:R-:W-:Y:S05]  /*f1c0*/  BSYNC B0 ;  /* 0x0000000000007941 */ /* 0x000fea0003800000 */
.L_x_7583:
        /* <DEDUP_REMOVED lines=17> */
.L_x_7586:
[----:B------:R-:W-:Y:S05]  /*f2e0*/  BSYNC B0 ;  /* 0x0000000000007941 */ /* 0x000fea0003800000 */
.L_x_7585:
[----:B0--3--:R0:W2:Y:S01]  /*f2f0*/  LDS R5, [R161+0x3600] ;  /* 0x00360000a1057984 */ /* 0x0090a20000000800 */
[----:B------:R-:W-:Y:S01]  /*f300*/  BSSY B0, `(.L_x_7587) ;  /* 0x0000006000007945 */ /* 0x000fe20003800000 */
[----:B------:R-:W-:Y:S02]  /*f310*/  IADD3 R172, R109, 0x600, RZ ;  /* 0x000006006dac7810 */ /* 0x000fe40007ffe0ff */
[----:B------:R-:W-:Y:S02]  /*f320*/  LEA.HI.SX32 R7, R6, R109, 0x1b ;  /* 0x0000006d06077211 */ /* 0x000fe400078fdaff */
[----:B-1----:R-:W-:Y:S01]  /*f330*/  LEA R163, R159, R58, 0x2 ;  /* 0x0000003a9fa37211 */ /* 0x002fe200078e10ff */
[----:B------:R-:W-:Y:S06]  /*f340*/  @!P1 BRA `(.L_x_7588) ;  /* 0x0000000000049947 */ /* 0x000fec0003800000 */
[----:B--2---:R1:W-:Y:S02]  /*f350*/  REDG.E.ADD.F32.FTZ.RN.STRONG.GPU desc[UR20][R2.64+-0xb00], R5 ;  /* 0xfff50005020079a6 */ /* 0x0043e4000c10f394 */
.L_x_7588:
[----:B------:R-:W-:Y:S05]  /*f360*/  BSYNC B0 ;  /* 0x0000000000007941 */ /* 0x000fea0003800000 */
.L_x_7587:
[----:B-12---:R1:W2:Y:S01]  /*f370*/  LDS R5, [R163+0x3700] ;  /* 0x00370000a3057984 */ /* 0x0062a20000000800 */
[----:B------:R-:W-:Y:S01]  /*f380*/  BSSY B0, `(.L_x_7589) ;  /* 0x0000006000007945 */ /* 0x000fe20003800000 */
[----:B------:R-:W-:Y:S02]  /*f390*/  IADD3 R6, R109, 0x640, RZ ;  /* 0x000006406d067810 */ /* 0x000fe40007ffe0ff */
[----:B------:R-:W-:Y:S02]  /*f3a0*/  LEA.HI.SX32 R159, R172, R109, 0x1b ;  /* 0x0000006dac9f7211 */ /* 0x000fe400078fdaff */
[----:B0-----:R-:W-:Y:S01]  /*f3b0*/  LEA R161, R7, R58, 0x2 ;  /* 0x0000003a07a17211 */ /* 0x001fe200078e10ff */
[----:B------:R-:W-:Y:S06]  /*f3c0*/  @!P2 BRA `(.L_x_7590) ;  /* 0x000000000004a947 */ /* 0x000fec0003800000 */
[----:B--2---:R0:W-:Y:S02]  /*f3d0*/  REDG.E.ADD.F32.FTZ.RN.STRONG.GPU desc[UR20][R2.64+-0xa00], R5 ;  /* 0xfff60005020079a6 */ /* 0x0041e4000c10f394 */
.L_x_7590:
[----:B------:R-:W-:Y:S05]  /*f3e0*/  BSYNC B0 ;  /* 0x0000000000007941 */ /* 0x000fea0003800000 */
.L_x_7589:
[----:B0-2---:R0:W2:Y:S01]  /*f3f0*/  LDS R5, [R161+0x3800] ;  /* 0x00380000a1057984 */ /* 0x0050a20000000800 */
[----:B------:R-:W-:Y:S01]  /*f400*/  BSSY B0, `(.L_x_7591) ;  /* 0x0000005000007945 */ /* 0x000fe20003800000 */
[----:B------:R-:W-:Y:S02]  /*f410*/  LEA.HI.SX32 R7, R6, R109, 0x1b ;  /* 0x0000006d06077211 */ /* 0x000fe400078fdaff */
[----:B------:R-:W-:Y:S01]  /*f420*/  LEA R159, R159, R58, 0x2 ;  /* 0x0000003a9f9f7211 */ /* 0x000fe200078e10ff */
[----:B------:R-:W-:Y:S06]  /*f430*/  @!P3 BRA `(.L_x_7592) ;  /* 0x000000000004b947 */ /* 0x000fec0003800000 */
[----:B--2---:R3:W-:Y:S02]  /*f440*/  REDG.E.ADD.F32.FTZ.RN.STRONG.GPU desc[UR20][R2.64+-0x900], R5 ;  /* 0xfff70005020079a6 */ /* 0x0047e4000c10f394 */
.L_x_7592:
[----:B------:R-:W-:Y:S05]  /*f450*/  BSYNC B0 ;  /* 0x0000000000007941 */ /* 0x000fea0003800000 */
.L_x_7591:
[----:B--23--:R2:W3:Y:S01]  /*f460*/  LDS R5, [R159+0x3900] ;  /* 0x003900009f057984 */ /* 0x00c4e20000000800 */
[----:B------:R-:W-:Y:S01]  /*f470*/  BSSY B0, `(.L_x_7593) ;  /* 0x0000004000007945 */ /* 0x000fe20003800000 */
[----:B------:R-:W-:-:S03]  /*f480*/  LEA R7, R7, R58, 0x2 ;  /* 0x0000003a07077211 */ /* 0x000fc600078e10ff */
[----:B------:R-:W-:Y:S05]  /*f490*/  @!P4 BRA `(.L_x_7594) ;  /* 0x000000000004c947 */ /* 0x000fea0003800000 */
[----:B---3--:R4:W-:Y:S02]  /*f4a0*/  REDG.E.ADD.F32.FTZ.RN.STRONG.GPU desc[UR20][R2.64+-0x800], R5 ;  /* 0xfff80005020079a6 */ /* 0x0089e4000c10f394 */
.L_x_7594:
[----:B------:R-:W-:Y:S05]  /*f4b0*/  BSYNC B0 ;  /* 0x0000000000007941 */ /* 0x000fea0003800000 */
.L_x_7593:
[----:B---34-:R3:W4:Y:S01]  /*f4c0*/  LDS R5, [R7+0x3a00] ;  /* 0x003a000007057984 */ /* 0x0187220000000800 */
[----:B------:R-:W-:Y:S01]  /*f4d0*/  BSSY B0, `(.L_x_7595) ;  /* 0x0000005000007945 */ /* 0x000fe20003800000 */
[C---:B------:R-:W-:Y:S02]  /*f4e0*/  IADD3 R6, R109.reuse, 0x680, RZ ;  /* 0x000006806d067810 */ /* 0x040fe40007ffe0ff */
[----:B------:R-:W-:Y:S01]  /*f4f0*/  IADD3 R172, R109, 0x6c0, RZ ;  /* 0x000006c06dac7810 */ /* 0x000fe20007ffe0ff */
[----:B------:R-:W-:Y:S06]  /*f500*/  @!P5 BRA `(.L_x_7596) ;  /* 0x000000000004d947 */ /* 0x000fec0003800000 */
[----:B----4-:R4:W-:Y:S02]  /*f510*/  REDG.E.ADD.F32.FTZ.RN.STRONG.GPU desc[UR20][R2.64+-0x700], R5 ;  /* 0xfff90005020079a6 */ /* 0x0109e4000c10f394 */
.L_x_7596:
[----:B------:R-:W-:Y:S05]  /*f520*/  BSYNC B0 ;  /* 0x0000000000007941 */ /* 0x000fea0003800000 */
.L_x_7595:
        /* <DEDUP_REMOVED lines=17> */
.L_x_7598:
[----:B------:R-:W-:Y:S05]  /*f640*/  BSYNC B0 ;  /* 0x0000000000007941 */ /* 0x000fea0003800000 */
.L_x_7597:
[----:B0--3--:R0:W2:Y:S01]  /*f650*/  LDS R5, [R161+0x3c00] ;  /* 0x003c0000a1057984 */ /* 0x0090a20000000800 */
[----:B------:R-:W-:Y:S01]  /*f660*/  BSSY B0, `(.L_x_7599) ;  /* 0x0000006000007945 */ /* 0x000fe20003800000 */
[----:B------:R-:W-:Y:S02]  /*f670*/  IADD3 R172, R109, 0x780, RZ ;  /* 0x000007806dac7810 */ /* 0x000fe40007ffe0ff */
[----:B------:R-:W-:Y:S02]  /*f680*/  LEA.HI.SX32 R7, R6, R109, 0x1b ;  /* 0x0000006d06077211 */ /* 0x000fe400078fdaff */
[----:B------:R-:W-:Y:S01]  /*f690*/  LEA R159, R159, R58, 0x2 ;  /* 0x0000003a9f9f7211 */ /* 0x000fe200078e10ff */
[----:B------:R-:W-:Y:S06]  /*f6a0*/  @!P1 BRA `(.L_x_7600) ;  /* 0x0000000000049947 */ /* 0x000fec0003800000 */
[----:B--2---:R3:W-:Y:S02]  /*f6b0*/  REDG.E.ADD.F32.FTZ.RN.STRONG.GPU desc[UR20][R2.64+-0x500], R5 ;  /* 0xfffb0005020079a6 */ /* 0x0047e4000c10f394 */
.L_x_7600:
[----:B------:R-:W-:Y:S05]  /*f6c0*/  BSYNC B0 ;  /* 0x0000000000007941 */ /* 0x000fea0003800000 */
.L_x_7599:
[----:B--23--:R2:W3:Y:S01]  /*f6d0*/  LDS R5, [R159+0x3d00] ;  /* 0x003d00009f057984 */ /* 0x00c4e20000000800 */
[----:B------:R-:W-:Y:S01]  /*f6e0*/  BSSY B0, `(.L_x_7601) ;  /* 0x0000006000007945 */ /* 0x000fe20003800000 */
[----:B------:R-:W-:Y:S02]  /*f6f0*/  IADD3 R6, R109, 0x7c0, RZ ;  /* 0x000007c06d067810 */ /* 0x000fe40007ffe0ff */
[----:B------:R-:W-:Y:S02]  /*f700*/  LEA.HI.SX32 R145, R172, R109, 0x1b ;  /* 0x0000006dac917211 */ /* 0x000fe400078fdaff */
[----:B0-----:R-:W-:Y:S01]  /*f710*/  LEA R161, R7, R58, 0x2 ;  /* 0x0000003a07a17211 */ /* 0x001fe200078e10ff */
[----:B------:R-:W-:Y:S06]  /*f720*/  @!P2 BRA `(.L_x_7602) ;  /* 0x000000000004a947 */ /* 0x000fec0003800000 */
[----:B---3--:R0:W-:Y:S02]  /*f730*/  REDG.E.ADD.F32.FTZ.RN.STRONG.GPU desc[UR20][R2.64+-0x400], R5 ;  /* 0xfffc0005020079a6 */ /* 0x0081e4000c10f394 */
.L_x_7602:
[----:B------:R-:W-:Y:S05]  /*f740*/  BSYNC B0 ;  /* 0x0000000000007941 */ /* 0x000fea0003800000 */
.L_x_7601:
[----:B0--3--:R0:W3:Y:S01]  /*f750*/  LDS R5, [R161+0x3e00] ;  /* 0x003e0000a1057984 */ /* 0x0090e20000000800 */
[----:B------:R-:W-:Y:S01]  /*f760*/  BSSY B0, `(.L_x_7603) ;  /* 0x0000006000007945 */ /* 0x000fe20003800000 */
[----:B------:R-:W-:Y:S01]  /*f770*/  LEA.HI.SX32 R7, R6, R109, 0x1b ;  /* 0x0000006d06077211 */ /* 0x000fe200078fdaff */
[----:B------:R-:W-:Y:S01]  /*f780*/  FMUL.FTZ R114, R62, R114 ;  /* 0x000000723e727220 */ /* 0x000fe20000410000 */
[----:B------:R-:W-:Y:S01]  /*f790*/  LEA R145, R145, R58, 0x2 ;  /* 0x0000003a91917211 */ /* 0x000fe200078e10ff */
[----:B------:R-:W-:Y:S06]  /*f7a0*/  @!P3 BRA `(.L_x_7604) ;  /* 0x000000000004b947 */ /* 0x000fec0003800000 */
[----:B---3--:R4:W-:Y:S02]  /*f7b0*/  REDG.E.ADD.F32.FTZ.RN.STRONG.GPU desc[UR20][R2.64+-0x300], R5 ;  /* 0xfffd0005020079a6 */ /* 0x0089e4000c10f394 */
.L_x_7604:
[----:B------:R-:W-:Y:S05]  /*f7c0*/  BSYNC B0 ;  /* 0x0000000000007941 */ /* 0x000fea0003800000 */
.L_x_7603:
[----:B---34-:R3:W4:Y:S01]  /*f7d0*/  LDS R5, [R145+0x3f00] ;  /* 0x003f000091057984 */ /* 0x0187220000000800 */
[----:B------:R-:W-:Y:S01]  /*f7e0*/  BSSY B0, `(.L_x_7605) ;  /* 0x0000005000007945 */ /* 0x000fe20003800000 */
[----:B------:R-:W-:Y:S01]  /*f7f0*/  LEA R7, R7, R58, 0x2 ;  /* 0x0000003a07077211 */ /* 0x000fe200078e10ff */
[----:B--2---:R-:W-:Y:S02]  /*f800*/  FFMA.FTZ R159, R157, R237, R114 ;  /* 0x000000ed9d9f7223 */ /* 0x004fe40000010072 */
[----:B------:R-:W-:Y:S05]  /*f810*/  @!P4 BRA `(.L_x_7606) ;  /* 0x000000000004c947 */ /* 0x000fea0003800000 */
[----:B----4-:R2:W-:Y:S02]  /*f820*/  REDG.E.ADD.F32.FTZ.RN.STRONG.GPU desc[UR20][R2.64+-0x200], R5 ;  /* 0xfffe0005020079a6 */ /* 0x0105e4000c10f394 */
.L_x_7606:
[----:B------:R-:W-:Y:S05]  /*f830*/  BSYNC B0 ;  /* 0x0000000000007941 */ /* 0x000fea0003800000 */
.L_x_7605:
[----:B--2-4-:R2:W4:Y:S01]  /*f840*/  LDS R5, [R7+0x4000] ;  /* 0x0040000007057984 */ /* 0x0145220000000800 */
[----:B------:R-:W-:Y:S01]  /*f850*/  BSSY B0, `(.L_x_7607) ;  /* 0x0000004000007945 */ /* 0x000fe20003800000 */
[----:B------:R-:W-:-:S03]  /*f860*/  FADD.FTZ R4, R4, R159 ;  /* 0x0000009f04047221 */ /* 0x000fc60000010000 */
[----:B------:R-:W-:Y:S05]  /*f870*/  @!P5 BRA `(.L_x_7608) ;  /* 0x000000000004d947 */ /* 0x000fea0003800000 */
[----:B----4-:R4:W-:Y:S02]  /*f880*/  REDG.E.ADD.F32.FTZ.RN.STRONG.GPU desc[UR20][R2.64+-0x100], R5 ;  /* 0xffff0005020079a6 */ /* 0x0109e4000c10f394 */
.L_x_7608:
[----:B------:R-:W-:Y:S05]  /*f890*/  BSYNC B0 ;  /* 0x0000000000007941 */ /* 0x000fea0003800000 */
.L_x_7607:
[----:B----4-:R-:W4:Y:S01]  /*f8a0*/  SHFL.DOWN PT, R2, R144, 0x1, 0x1f ;  /* 0x08201f0090027f89 */ /* 0x010f2200000e0000 */
[----:B------:R-:W-:Y:S01]  /*f8b0*/  ISETP.GT.AND P1, PT, R108, 0x1e, PT ;  /* 0x0000001e6c00780c */ /* 0x000fe20003f24270 */
[----:B------:R-:W-:Y:S01]  /*f8c0*/  FMUL.FTZ R137, R62, R137 ;  /* 0x000000893e897220 */ /* 0x000fe20000410000 */
[----:B------:R-:W-:Y:S01]  /*f8d0*/  MOV R5, R144 ;  /* 0x0000009000057202 */ /* 0x000fe20000000f00 */
[----:B---3--:R-:W3:Y:S01]  /*f8e0*/  SHFL.DOWN PT, R145, R110, 0x1, 0x1f ;  /* 0x08201f006e917f89 */ /* 0x008ee200000e0000 */
[----:B------:R-:W-:Y:S01]  /*f8f0*/  MOV R6, R110 ;  /* 0x0000006e00067202 */ /* 0x000fe20000000f00 */
[----:B------:R-:W-:Y:S01]  /*f900*/  FMUL.FTZ R228, R228, R135 ;  /* 0x00000087e4e47220 */ /* 0x000fe20000410000 */
[----:B--2---:R-:W-:Y:S01]  /*f910*/  MOV R7, R129 ;  /* 0x0000008100077202 */ /* 0x004fe20000000f00 */
[----:B------:R-:W2:Y:S01]  /*f920*/  SHFL.DOWN PT, R114, R129, 0x1, 0x1f ;  /* 0x08201f0081727f89 */ /* 0x000ea200000e0000 */
[----:B------:R-:W-:Y:S01]  /*f930*/  FMUL.FTZ R223, R223, R136 ;  /* 0x00000088dfdf7220 */ /* 0x000fe20000410000 */
[----:B------:R-:W-:Y:S01]  /*f940*/  FFMA.FTZ R133, R133, R236, R228 ;  /* 0x000000ec85857223 */ /* 0x000fe200000100e4 */
[----:B------:R-:W-:Y:S01]  /*f950*/  ISETP.NE.AND P2, PT, R108, RZ, PT ;  /* 0x000000ff6c00720c */ /* 0x000fe20003f45270 */
[----:B------:R-:W5:Y:S01]  /*f960*/  SHFL.DOWN PT, R3, R4, 0x1, 0x1f ;  /* 0x08201f0004037f89 */ /* 0x000f6200000e0000 */
[----:B------:R-:W-:Y:S01]  /*f970*/  FFMA.FTZ R146, R146, R231, R223 ;  /* 0x000000e792927223 */ /* 0x000fe200000100df */
[----:B------:R-:W-:Y:S01]  /*f980*/  FFMA.FTZ R133, R88, R63, R133 ;  /* 0x0000003f58857223 */ /* 0x000fe20000010085 */
        /* <DEDUP_REMOVED lines=13> */
[----:B---3--:R-:W-:Y:S01]  /*fa60*/  @!P1 FADD.FTZ R6, R6, R145 ;  /* 0x0000009106069221 */ /* 0x008fe20000010000 */
[----:B------:R-:W3:Y:S01]  /*fa70*/  SHFL.DOWN PT, R2, R5, 0x2, 0x1f ;  /* 0x08401f0005027f89 */ /* 0x000ee200000e0000 */
[----:B------:R-:W-:Y:S01]  /*fa80*/  FMUL.FTZ R211, R211, R162 ;  /* 0x000000a2d3d37220 */ /* 0x000fe20000410000 */
[----:B------:R-:W-:Y:S01]  /*fa90*/  FMUL.FTZ R212, R212, R111 ;  /* 0x0000006fd4d47220 */ /* 0x000fe20000410000 */
[----:B--2---:R-:W-:Y:S01]  /*faa0*/  @!P1 FADD.FTZ R7, R7, R114 ;  /* 0x0000007207079221 */ /* 0x004fe20000010000 */
[----:B------:R-:W2:Y:S01]  /*fab0*/  SHFL.DOWN PT, R129, R6, 0x2, 0x1f ;  /* 0x08401f0006817f89 */ /* 0x000ea200000e0000 */
[----:B------:R-:W-:Y:S01]  /*fac0*/  FMUL.FTZ R213, R213, R166 ;  /* 0x000000a6d5d57220 */ /* 0x000fe20000410000 */
        /* <DEDUP_REMOVED lines=18> */
[----:B---3--:R-:W-:Y:S01]  /*fbf0*/  @!P1 FADD.FTZ R5, R5, R2 ;  /* 0x0000000205059221 */ /* 0x008fe20000010000 */
[----:B------:R-:W-:Y:S01]  /*fc00*/  FFMA.FTZ R134, R87, R192, R134 ;  /* 0x000000c057867223 */ /* 0x000fe20000010086 */
[----:B------:R-:W-:Y:S01]  /*fc10*/  FFMA.FTZ R128, R89, R196, R128 ;  /* 0x000000c459807223 */ /* 0x000fe20000010080 */
[----:B------:R-:W-:Y:S01]  /*fc20*/  FFMA.FTZ R123, R90, R143, R123 ;  /* 0x0000008f5a7b7223 */ /* 0x000fe2000001007b */
[----:B--2---:R-:W-:Y:S01]  /*fc30*/  @!P1 FADD.FTZ R6, R6, R129 ;  /* 0x0000008106069221 */ /* 0x004fe20000010000 */
[----:B------:R-:W2:Y:S01]  /*fc40*/  SHFL.DOWN PT, R2, R5, 0x4, 0x1f ;  /* 0x08801f0005027f89 */ /* 0x000ea200000e0000 */
[----:B------:R-:W-:Y:S01]  /*fc50*/  FFMA.FTZ R122, R91, R200, R122 ;  /* 0x000000c85b7a7223 */ /* 0x000fe2000001007a */
[----:B------:R-:W-:Y:S01]  /*fc60*/  FFMA.FTZ R121, R92, R177, R121 ;  /* 0x000000b15c797223 */ /* 0x000fe20000010079 */
[----:B----4-:R-:W-:Y:S01]  /*fc70*/  @!P1 FADD.FTZ R7, R7, R110 ;  /* 0x0000006e07079221 */ /* 0x010fe20000010000 */
[----:B------:R-:W3:Y:S01]  /*fc80*/  SHFL.DOWN PT, R129, R6, 0x4, 0x1f ;  /* 0x08801f0006817f89 */ /* 0x000ee200000e0000 */
        /* <DEDUP_REMOVED lines=24> */
[----:B------:R-:W2:Y:S01]  /*fe10*/  SHFL.DOWN PT, R2, R5, 0x8, 0x1f ;  /* 0x09001f0005027f89 */ /* 0x000ea200000e0000 */
        /* <DEDUP_REMOVED lines=37> */
[----:B------:R-:W-:-:S03]  /*10070*/  ISETP.GT.AND P1, PT, R108, 0xf, PT ;  /* 0x0000000f6c00780c */ /* 0x000fc60003f24270 */
[----:B------:R-:W5:Y:S10]  /*10080*/  SHFL.DOWN PT, R3, R4, 0x10, 0x1f ;  /* 0x0a001f0004037f89 */ /* 0x000f7400000e0000 */
[----:B--2---:R-:W-:Y:S01]  /*10090*/  @!P1 FADD.FTZ R5, R5, R0 ;  /* 0x0000000005059221 */ /* 0x004fe20000010000 */
        /* <DEDUP_REMOVED lines=14> */
[----:B------:R-:W2:Y:S04]  /*10180*/  LDS.128 R60, [R58+0x4220] ;  /* 0x004220003a3c7984 */ /* 0x000ea80000000c00 */
[----:B------:R-:W3:Y:S04]  /*10190*/  @P1 LDS.64 R2, [R0+0x7460] ;  /* 0x0074600000021984 */ /* 0x000ee80000000a00 */
[----:B------:R-:W4:Y:S01]  /*101a0*/  @P1 LDS.64 R8, [R0+0x6c60] ;  /* 0x006c600000081984 */ /* 0x000f220000000a00 */
        /* <DEDUP_REMOVED lines=10> */
.L_x_7610:
[----:B------:R-:W-:Y:S05]  /*10250*/  BSYNC B0 ;  /* 0x0000000000007941 */ /* 0x000fea0003800000 */
.L_x_7609:
[----:B------:R-:W-:Y:S02]  /*10260*/  UIADD3 UR6, UR6, 0x1, URZ ;  /* 0x0000000106067890 */ /* 0x000fe4000fffe03f */
[----:B------:R-:W-:Y:S02]  /*10270*/  UIADD3 UR5, UP1, UR5, 0x1, URZ ;  /* 0x0000000105057890 */ /* 0x000fe4000ff3e03f */
[----:B------:R-:W-:Y:S02]  /*10280*/  UISETP.GE.AND UP0, UPT, UR6, UR12, UPT ;  /* 0x0000000c0600728c */ /* 0x000fe4000bf06270 */
[----:B------:R-:W-:-:S04]  /*10290*/  UIADD3.X UR4, URZ, UR4, URZ, UP1, !UPT ;  /* 0x000000043f047290 */ /* 0x000fc80008ffe43f */
[----:B------:R-:W-:-:S13]  /*102a0*/  PLOP3.LUT P1, PT, PT, PT, UP0, 0x80, 0x0 ;  /* 0x000000000000781c */ /* 0x000fda0003f2f008 */
[----:B------:R-:W-:Y:S05]  /*102b0*/  @!P1 BRA `(.L_x_7611) ;  /* 0xffffff6800cc9947 */ /* 0x000fea000383ffff */
.L_x_7516:
        /* <DEDUP_REMOVED lines=8> */
[C---:B------:R-:W-:Y:S01]  /*10340*/  ISETP.GE.AND P1, PT, R49.reuse, UR56, PT ;  /* 0x0000003831007c0c */ /* 0x040fe2000bf26270 */
[----:B------:R-:W-:Y:S01]  /*10350*/  HFMA2.MMA R59, -RZ, RZ, 0, 0 ;  /* 0x00000000ff3b7435 */ /* 0x000fe200000001ff */
[----:B------:R-:W-:Y:S01]  /*10360*/  SHF.R.S32.HI R48, RZ, 0x1f, R49 ;  /* 0x0000001fff307819 */ /* 0x000fe20000011431 */
[----:B------:R-:W4:Y:S01]  /*10370*/  LDL R124, [R1+0x30] ;  /* 0x00003000017c7983 */ /* 0x000f220000100800 */
        /* <DEDUP_REMOVED lines=8> */
[----:B------:R-:W-:Y:S01]  /*10400*/  CS2R R66, SRZ ;  /* 0x0000000000427805 */ /* 0x000fe2000001ff00 */
        /* <DEDUP_REMOVED lines=30> */
[----:B------:R-:W4:Y:S01]  /*105f0*/  @!P3 LDG.E R52, desc[UR20][R50.64+0x100] ;  /* 0x000100143234b981 */ /* 0x000f22000c1e1900 */
[----:B--2---:R-:W-:-:S02]  /*10600*/  LOP3.LUT R7, R49, 0x120, RZ, 0xfc, !PT ;  /* 0x0000012031077812 */ /* 0x004fc400078efcff */
[----:B------:R-:W-:Y:S01]  /*10610*/  ISETP.GE.AND P0, PT, R43, UR56, PT ;  /* 0x000000382b007c0c */ /* 0x000fe2000bf06270 */
[----:B------:R-:W2:Y:S01]  /*10620*/  @!P4 LDG.E R55, desc[UR20][R50.64+0x180] ;  /* 0x000180143237c981 */ /* 0x000ea2000c1e1900 */
[C---:B------:R-:W-:Y:S02]  /*10630*/  LOP3.LUT R6, R49.reuse, 0x140, RZ, 0xfc, !PT ;  /* 0x0000014031067812 */ /* 0x040fe400078efcff */
[C---:B0-----:R-:W-:Y:S02]  /*10640*/  LOP3.LUT R5, R49.reuse, 0x160, RZ, 0xfc, !PT ;  /* 0x0000016031057812 */ /* 0x041fe400078efcff */
        /* <DEDUP_REMOVED lines=8> */
[C---:B------:R-:W-:Y:S02]  /*106d0*/  LOP3.LUT R2, R49.reuse, 0x1c0, RZ, 0xfc, !PT ;  /* 0x000001c031027812 */ /* 0x040fe400078efcff */
        /* <DEDUP_REMOVED lines=21> */
[----:B------:R-:W-:Y:S04]  /*10830*/  STS [R123+0x100], R52 ;  /* 0x000100347b007388 */ /* 0x000fe80000000800 */
[----:B--2---:R-:W-:Y:S04]  /*10840*/  STS [R122+0x180], R55 ;  /* 0x000180377a007388 */ /* 0x004fe80000000800 */
        /* <DEDUP_REMOVED lines=46> */
[----:B0-----:R-:W-:-:S07]  /*10b30*/  @!P1 FADD.FTZ R59, R59, 1 ;  /* 0x3f8000003b3b9421 */ /* 0x001fce0000010000 */
[----:B------:R-:W0:Y:S01]  /*10b40*/  @!P0 MUFU.RCP R64, R57 ;  /* 0x0000003900408308 */ /* 0x000e220000001000 */
[----:B-1----:R-:W-:Y:S01]  /*10b50*/  @!P5 FADD.FTZ R56, R56, 1 ;  /* 0x3f8000003838d421 */ /* 0x002fe20000010000 */
[----:B------:R-:W-:Y:S01]  /*10b60*/  FADD.FTZ R51, R51, UR8 ;  /* 0x0000000833337e21 */ /* 0x000fe20008010000 */
        /* <DEDUP_REMOVED lines=23> */
[----:B------:R-:W-:-:S03]  /*10ce0*/  LEA R85, R108, R55, 0x4 ;  /* 0x000000376c557211 */ /* 0x000fc600078e20ff */
[----:B------:R-:W-:Y:S01]  /*10cf0*/  @!P1 FMUL.FTZ R54, R54, -1.4426950216293334961 ;  /* 0xbfb8aa3b36369820 */ /* 0x000fe20000410000 */
[----:B------:R-:W-:Y:S01]  /*10d00*/  IADD3 R56, R85, 0x1, RZ ;  /* 0x0000000155387810 */ /* 0x000fe20007ffe0ff */
[----:B------:R-:W2:Y:S01]  /*10d10*/  @!P3 MUFU.EX2 R50, R50 ;  /* 0x000000320032b308 */ /* 0x000ea20000000800 */
[----:B0-----:R-:W-:Y:S02]  /*10d20*/  @!P4 FADD.FTZ R51, R51, 1 ;  /* 0x3f8000003333c421 */ /* 0x001fe40000010000 */
[----:B------:R-:W-:-:S05]  /*10d30*/  LEA.HI.SX32 R57, R56, R85, 0x1b ;  /* 0x0000005538397211 */ /* 0x000fca00078fdaff */
[----:B------:R0:W-:Y:S08]  /*10d40*/  @!P1 MUFU.EX2 R55, R54 ;  /* 0x0000003600379308 */ /* 0x0001f00000000800 */
[----:B------:R-:W3:Y:S01]  /*10d50*/  @!P5 MUFU.EX2 R52, R52 ;  /* 0x000000340034d308 */ /* 0x000ee20000000800 */
[----:B0-----:R-:W-:-:S04]  /*10d60*/  IADD3 R54, R85, 0xd, RZ ;  /* 0x0000000d55367810 */ /* 0x001fc80007ffe0ff */
[-C--:B------:R-:W-:Y:S01]  /*10d70*/  LEA.HI.SX32 R81, R54, R85.reuse, 0x1b ;  /* 0x0000005536517211 */ /* 0x080fe200078fdaff */
[----:B-1----:R-:W-:Y:S02]  /*10d80*/  @!P0 FADD.FTZ R54, R53, 1 ;  /* 0x3f80000035368421 */ /* 0x002fe40000010000 */
[----:B------:R0:W-:Y:S01]  /*10d90*/  @!P4 MUFU.RCP R56, R51 ;  /* 0x000000330038c308 */ /* 0x0001e20000001000 */
[----:B------:R-:W-:Y:S04]  /*10da0*/  LDS R53, [R103+0x38] ;  /* 0x0000380067357984 */ /* 0x000fe80000000800 */
[----:B0-----:R-:W0:Y:S01]  /*10db0*/  LDS R51, [R103+0x30] ;  /* 0x0000300067337984 */ /* 0x001e220000000800 */
[----:B------:R-:W-:Y:S01]  /*10dc0*/  IADD3 R62, R85, 0x4, RZ ;  /* 0x00000004553e7810 */ /* 0x000fe20007ffe0ff */
[----:B--2---:R-:W-:Y:S01]  /*10dd0*/  @!P3 FADD.FTZ R50, R50, 1 ;  /* 0x3f8000003232b421 */ /* 0x004fe20000010000 */
[----:B---3--:R-:W-:Y:S01]  /*10de0*/  @!P5 FADD.FTZ R52, R52, 1 ;  /* 0x3f8000003434d421 */ /* 0x008fe20000010000 */
[----:B------:R-:W-:Y:S01]  /*10df0*/  @!P1 FADD.FTZ R55, R55, 1 ;  /* 0x3f80000037379421 */ /* 0x000fe20000010000 */
[----:B------:R-:W-:Y:S01]  /*10e00*/  LEA.HI.SX32 R63, R62, R85, 0x1b ;  /* 0x000000553e3f7211 */ /* 0x000fe200078fdaff */
[----:B------:R1:W2:Y:S08]  /*10e10*/  @!P3 MUFU.RCP R87, R50 ;  /* 0x000000320057b308 */ /* 0x0002b00000001000 */
[----:B------:R3:W-:Y:S01]  /*10e20*/  @!P5 MUFU.RCP R89, R52 ;  /* 0x000000340059d308 */ /* 0x0007e20000001000 */
[----:B-1----:R-:W-:Y:S07]  /*10e30*/  LDS R50, [R103+0x2c] ;  /* 0x00002c0067327984 */ /* 0x002fee0000000800 */
[----:B------:R1:W-:Y:S01]  /*10e40*/  @!P0 MUFU.RCP R62, R54 ;  /* 0x00000036003e8308 */ /* 0x0003e20000001000 */
[----:B---3--:R-:W-:Y:S07]  /*10e50*/  LDS R52, [R103+0x34] ;  /* 0x0000340067347984 */ /* 0x008fee0000000800 */
[----:B------:R3:W4:Y:S01]  /*10e60*/  @!P1 MUFU.RCP R91, R55 ;  /* 0x00000037005b9308 */ /* 0x0007220000001000 */
[----:B-1----:R-:W-:Y:S04]  /*10e70*/  LDS R54, [R103+0x3c] ;  /* 0x00003c0067367984 */ /* 0x002fe80000000800 */
[----:B---3--:R-:W1:Y:S01]  /*10e80*/  LDS R55, [R103] ;  /* 0x0000000067377984 */ /* 0x008e620000000800 */
        /* <DEDUP_REMOVED lines=9> */
[----:B------:R-:W-:Y:S02]  /*10f20*/  IADD3 R72, R85, 0x9, RZ ;  /* 0x0000000955487810 */ /* 0x000fe40007ffe0ff */
[-C--:B------:R-:W-:Y:S02]  /*10f30*/  LEA.HI.SX32 R65, R64, R85.reuse, 0x1b ;  /* 0x0000005540417211 */ /* 0x080fe400078fdaff */
[----:B------:R-:W-:Y:S01]  /*10f40*/  LEA R57, R57, R58, 0x2 ;  /* 0x0000003a39397211 */ /* 0x000fe200078e10ff */
[----:B0-----:R-:W-:Y:S01]  /*10f50*/  FADD.FTZ R51, R51, UR8 ;  /* 0x0000000833337e21 */ /* 0x001fe20008010000 */
[----:B------:R-:W-:Y:S01]  /*10f60*/  IADD3 R74, R85, 0xa, RZ ;  /* 0x0000000a554a7810 */ /* 0x000fe20007ffe0ff */
[----:B------:R-:W-:Y:S01]  /*10f70*/  FADD.FTZ R53, R53, UR8 ;  /* 0x0000000835357e21 */ /* 0x000fe20008010000 */
        /* <DEDUP_REMOVED lines=9> */
[----:B------:R0:W-:Y:S01]  /*11010*/  STS [R57+0x4], R40 ;  /* 0x0000042839007388 */ /* 0x0001e20000000800 */
[----:B------:R-:W-:Y:S02]  /*11020*/  LEA.HI.SX32 R73, R72, R85, 0x1b ;  /* 0x0000005548497211 */ /* 0x000fe400078fdaff */
[-C--:B------:R-:W-:Y:S01]  /*11030*/  LEA R65, R65, R58.reuse, 0x2 ;  /* 0x0000003a41417211 */ /* 0x080fe200078e10ff */
[----:B--2---:R-:W-:Y:S01]  /*11040*/  @!P3 FMUL.FTZ R16, R16, R87 ;  /* 0x000000571010b220 */ /* 0x004fe20000410000 */
[----:B------:R-:W-:Y:S01]  /*11050*/  IADD3 R80, R85, 0xe, RZ ;  /* 0x0000000e55507810 */ /* 0x000fe20007ffe0ff */
[----:B----4-:R-:W-:Y:S01]  /*11060*/  @!P1 FMUL.FTZ R20, R20, R91 ;  /* 0x0000005b14149220 */ /* 0x010fe20000410000 */
[----:B------:R-:W-:Y:S01]  /*11070*/  LEA.HI.SX32 R75, R74, R85, 0x1b ;  /* 0x000000554a4b7211 */ /* 0x000fe200078fdaff */
[----:B------:R-:W-:Y:S01]  /*11080*/  STS [R59+0x8], R39 ;  /* 0x000008273b007388 */ /* 0x000fe20000000800 */
[----:B------:R-:W-:-:S02]  /*11090*/  LEA R67, R67, R58, 0x2 ;  /* 0x0000003a43437211 */ /* 0x000fc400078e10ff */
[----:B------:R-:W-:Y:S01]  /*110a0*/  IADD3 R82, R85, 0xf, RZ ;  /* 0x0000000f55527810 */ /* 0x000fe20007ffe0ff */
[----:B------:R-:W-:Y:S01]  /*110b0*/  STS [R61+0xc], R38 ;  /* 0x00000c263d007388 */ /* 0x000fe20000000800 */
[-C--:B------:R-:W-:Y:S02]  /*110c0*/  LEA.HI.SX32 R77, R76, R85.reuse, 0x1b ;  /* 0x000000554c4d7211 */ /* 0x080fe400078fdaff */
[-C--:B------:R-:W-:Y:S01]  /*110d0*/  LEA R69, R69, R58.reuse, 0x2 ;  /* 0x0000003a45457211 */ /* 0x080fe200078e10ff */
[----:B------:R-:W-:Y:S01]  /*110e0*/  STS [R63+0x10], R37 ;  /* 0x000010253f007388 */ /* 0x000fe20000000800 */
[----:B------:R-:W-:Y:S02]  /*110f0*/  LEA.HI.SX32 R79, R78, R85, 0x1b ;  /* 0x000000554e4f7211 */ /* 0x000fe400078fdaff */
[----:B------:R-:W-:Y:S02]  /*11100*/  LEA R71, R71, R58, 0x2 ;  /* 0x0000003a47477211 */ /* 0x000fe400078e10ff */
[----:B------:R-:W-:-:S02]  /*11110*/  FSETP.GTU.FTZ.AND P1, PT, R51, 20, PT ;  /* 0x41a000003300780b */ /* 0x000fc40003f3c000 */
[----:B------:R-:W-:Y:S01]  /*11120*/  FSETP.GTU.FTZ.AND P3, PT, R53, 20, PT ;  /* 0x41a000003500780b */ /* 0x000fe20003f7c000 */
[----:B------:R-:W2:Y:S01]  /*11130*/  @!P2 MUFU.EX2 R60, R60 ;  /* 0x0000003c003ca308 */ /* 0x000ea20000000800 */
        /* <DEDUP_REMOVED lines=13> */
[----:B------:R1:W-:Y:S01]  /*11210*/  STS [R73+0x24], R32 ;  /* 0x0000242049007388 */ /* 0x0003e20000000800 */
[----:B0-----:R-:W-:-:S03]  /*11220*/  MOV R40, UR56 ;  /* 0x0000003800287c02 */ /* 0x001fc60008000f00 */
[----:B------:R0:W-:Y:S04]  /*11230*/  STS [R75+0x28], R31 ;  /* 0x0000281f4b007388 */ /* 0x0001e80000000800 */
[----:B------:R-:W-:Y:S04]  /*11240*/  STS [R77+0x2c], R30 ;  /* 0x00002c1e4d007388 */ /* 0x000fe80000000800 */
[----:B------:R-:W-:Y:S01]  /*11250*/  STS [R79+0x30], R29 ;  /* 0x0000301d4f007388 */ /* 0x000fe20000000800 */
[----:B------:R-:W-:-:S03]  /*11260*/  @!P5 FMUL.FTZ R18, R18, R89 ;  /* 0x000000591212d220 */ /* 0x000fc60000410000 */
[----:B------:R3:W-:Y:S01]  /*11270*/  STS [R81+0x34], R28 ;  /* 0x0000341c51007388 */ /* 0x0007e20000000800 */
[----:B-1----:R-:W-:Y:S01]  /*11280*/  FADD.FTZ R32, R55, UR8 ;  /* 0x0000000837207e21 */ /* 0x002fe20008010000 */
[----:B0-----:R-:W-:Y:S02]  /*11290*/  @!P3 FMUL.FTZ R31, R53, -1.4426950216293334961 ;  /* 0xbfb8aa3b351fb820 */ /* 0x001fe40000410000 */
[----:B------:R-:W-:Y:S04]  /*112a0*/  STS [R83+0x38], R27 ;  /* 0x0000381b53007388 */ /* 0x000fe80000000800 */
[----:B------:R0:W-:Y:S01]  /*112b0*/  STS [R85+0x3c], R26 ;  /* 0x00003c1a55007388 */ /* 0x0001e20000000800 */
[----:B------:R-:W-:Y:S01]  /*112c0*/  NOP ;  /* 0x0000000000007918 */ /* 0x000fe20000000000 */
[----:B---3--:R-:W-:-:S02]  /*112d0*/  @!P1 FMUL.FTZ R28, R51, -1.4426950216293334961 ;  /* 0xbfb8aa3b331c9820 */ /* 0x008fc40000410000 */
        /* <DEDUP_REMOVED lines=17> */
[----:B--2---:R-:W-:Y:S01]  /*113f0*/  @!P2 FADD.FTZ R60, R60, 1 ;  /* 0x3f8000003c3ca421 */ /* 0x004fe20000010000 */
[----:B------:R-:W-:Y:S06]  /*11400*/  BAR.SYNC.DEFER_BLOCKING 0x0 ;  /* 0x0000000000007b1d */ /* 0x000fec0000010000 */
[----:B------:R-:W1:Y:S01]  /*11410*/  @!P2 MUFU.RCP R60, R60 ;  /* 0x0000003c003ca308 */ /* 0x000e620000001000 */
[----:B------:R-:W-:Y:S01]  /*11420*/  FADD.FTZ R50, R50, UR8 ;  /* 0x0000000832327e21 */ /* 0x000fe20008010000 */
[----:B------:R-:W-:Y:S01]  /*11430*/  FADD.FTZ R52, R52, UR8 ;  /* 0x0000000834347e21 */ /* 0x000fe20008010000 */
[----:B------:R-:W-:-:S03]  /*11440*/  @!P0 FMUL.FTZ R19, R19, R62 ;  /* 0x0000003e13138220 */ /* 0x000fc60000410000 */
[----:B------:R-:W-:Y:S01]  /*11450*/  FSETP.GTU.FTZ.AND P0, PT, R50, 20, PT ;  /* 0x41a000003200780b */ /* 0x000fe20003f1c000 */
[----:B------:R-:W2:Y:S01]  /*11460*/  LDS R36, [UR6+0x1080] ;  /* 0x00108006ff247984 */ /* 0x000ea20008000800 */
[----:B-1----:R-:W-:Y:S01]  /*11470*/  @!P2 FMUL.FTZ R15, R15, R60 ;  /* 0x0000003c0f0fa220 */ /* 0x002fe20000410000 */
[----:B------:R-:W-:-:S10]  /*11480*/  FSETP.GTU.FTZ.AND P2, PT, R52, 20, PT ;  /* 0x41a000003400780b */ /* 0x000fd40003f5c000 */
[----:B------:R-:W-:Y:S01]  /*11490*/  @!P0 FMUL.FTZ R33, R50, -1.4426950216293334961 ;  /* 0xbfb8aa3b32218820 */ /* 0x000fe20000410000 */
[----:B------:R-:W-:Y:S01]  /*114a0*/  USHF.R.S32.HI UR10, URZ, 0x1f, UR5 ;  /* 0x0000001f3f0a7899 */ /* 0x000fe20008011405 */
[----:B------:R-:W-:Y:S01]  /*114b0*/  FADD.FTZ R54, R54, UR8 ;  /* 0x0000000836367e21 */ /* 0x000fe20008010000 */
[----:B------:R-:W-:Y:S01]  /*114c0*/  @!P4 FMUL.FTZ R17, R17, R56 ;  /* 0x000000381111c220 */ /* 0x000fe20000410000 */
[----:B0-----:R-:W-:Y:S02]  /*114d0*/  IADD3 R26, P4, R49, UR5, RZ ;  /* 0x00000005311a7c10 */ /* 0x001fe4000ff9e0ff */
[----:B------:R-:W0:Y:S01]  /*114e0*/  @!P0 MUFU.EX2 R33, R33 ;  /* 0x0000002100218308 */ /* 0x000e220000000800 */
[----:B------:R-:W-:-:S07]  /*114f0*/  @!P2 FMUL.FTZ R30, R52, -1.4426950216293334961 ;  /* 0xbfb8aa3b341ea820 */ /* 0x000fce0000410000 */
[----:B------:R-:W1:Y:S01]  /*11500*/  @!P1 MUFU.EX2 R29, R28 ;  /* 0x0000001c001d9308 */ /* 0x000e620000000800 */
[----:B------:R-:W-:Y:S02]  /*11510*/  FSETP.GTU.FTZ.AND P5, PT, R54, 20, PT ;  /* 0x41a000003600780b */ /* 0x000fe40003fbc000 */
[----:B------:R-:W-:-:S05]  /*11520*/  IADD3.X R27, R48, UR10, RZ, P4, !PT ;  /* 0x0000000a301b7c10 */ /* 0x000fca000a7fe4ff */
[----:B------:R-:W3:Y:S01]  /*11530*/  @!P2 MUFU.EX2 R30, R30 ;  /* 0x0000001e001ea308 */ /* 0x000ee20000000800 */
[----:B------:R-:W-:-:S07]  /*11540*/  FSETP.GTU.FTZ.AND P4, PT, R32, 20, PT ;  /* 0x41a000002000780b */ /* 0x000fce0003f9c000 */
[----:B------:R-:W4:Y:S01]  /*11550*/  @!P3 MUFU.EX2 R31, R31 ;  /* 0x0000001f001fb308 */ /* 0x000f220000000800 */
[----:B------:R-:W-:Y:S01]  /*11560*/  @!P5 FMUL.FTZ R34, R54, -1.4426950216293334961 ;  /* 0xbfb8aa3b3622d820 */ /* 0x000fe20000410000 */
[----:B0-----:R-:W-:Y:S01]  /*11570*/  @!P0 FADD.FTZ R33, R33, 1 ;  /* 0x3f80000021218421 */ /* 0x001fe20000010000 */
[----:B-1----:R-:W-:-:S03]  /*11580*/  @!P1 FADD.FTZ R29, R29, 1 ;  /* 0x3f8000001d1d9421 */ /* 0x002fc60000010000 */
[----:B------:R-:W-:Y:S01]  /*11590*/  @!P4 FMUL.FTZ R28, R32, -1.4426950216293334961 ;  /* 0xbfb8aa3b201cc820 */ /* 0x000fe20000410000 */
[----:B--2---:R-:W-:Y:S01]  /*115a0*/  ISETP.GE.AND P6, PT, R49, R36, PT ;  /* 0x000000243100720c */ /* 0x004fe20003fc6270 */
[----:B---3--:R-:W-:Y:S01]  /*115b0*/  @!P2 FADD.FTZ R30, R30, 1 ;  /* 0x3f8000001e1ea421 */ /* 0x008fe20000010000 */
[----:B------:R0:W1:Y:S01]  /*115c0*/  @!P0 MUFU.RCP R38, R33 ;  /* 0x0000002100268308 */ /* 0x0000620000001000 */
[----:B------:R-:W-:Y:S01]  /*115d0*/  UIMAD UR11, UR13, UR28, URZ ;  /* 0x0000001c0d0b72a4 */ /* 0x000fe2000f8e023f */
[----:B----4-:R-:W-:-:S06]  /*115e0*/  @!P3 FADD.FTZ R31, R31, 1 ;  /* 0x3f8000001f1fb421 */ /* 0x010fcc0000010000 */
[----:B------:R0:W2:Y:S01]  /*115f0*/  @!P4 MUFU.EX2 R32, R28 ;  /* 0x0000001c0020c308 */ /* 0x0000a20000000800 */
[----:B------:R-:W-:Y:S02]  /*11600*/  UIMAD UR13, UR13, UR14, URZ ;  /* 0x0000000e0d0d72a4 */ /* 0x000fe4000f8e023f */
[----:B------:R-:W-:-:S05]  /*11610*/  UIMAD.WIDE.U32 UR4, UR54, UR28, URZ ;  /* 0x0000001c360472a5 */ /* 0x000fca000f8e003f */
[----:B------:R-:W3:Y:S01]  /*11620*/  @!P5 MUFU.EX2 R34, R34 ;  /* 0x000000220022d308 */ /* 0x000ee20000000800 */
        /* <DEDUP_REMOVED lines=22> */
.L_x_7613:
[----:B------:R-:W-:Y:S05]  /*11790*/  BSYNC B0 ;  /* 0x0000000000007941 */ /* 0x000fea0003800000 */
.L_x_7612:
        /* <DEDUP_REMOVED lines=9> */
[----:B------:R-:W-:Y:S01]  /*11830*/  @!P0 FMUL.FTZ R21, R21, R38 ;  /* 0x0000002615158220 */ /* 0x000fe20000410000 */
[----:B------:R-:W-:Y:S01]  /*11840*/  UIMAD UR28, UR28, -0x400, URZ ;  /* 0xfffffc001c1c78a4 */ /* 0x000fe2000f8e023f */
[----:B0-----:R-:W0:Y:S01]  /*11850*/  @!P4 MUFU.RCP R31, R32 ;  /* 0x00000020001fc308 */ /* 0x001e220000001000 */
[----:B------:R-:W-:Y:S01]  /*11860*/  UIMAD UR12, UR55, UR13, UR12 ;  /* 0x0000000d370c72a4 */ /* 0x000fe2000f8e020c */
[----:B------:R-:W-:Y:S01]  /*11870*/  @!P1 FMUL.FTZ R22, R22, R113 ;  /* 0x0000007116169220 */ /* 0x000fe20000410000 */
[----:B------:R-:W-:Y:S01]  /*11880*/  UIADD3 UR13, UP0, UR28, UR4, URZ ;  /* 0x000000041c0d7290 */ /* 0x000fe2000ff1e03f */
[----:B------:R-:W-:Y:S01]  /*11890*/  @!P2 FMUL.FTZ R23, R23, R40 ;  /* 0x000000281717a220 */ /* 0x000fe20000410000 */
[----:B------:R-:W-:Y:S01]  /*118a0*/  USHF.R.S32.HI UR29, URZ, 0x1f, UR28 ;  /* 0x0000001f3f1d7899 */ /* 0x000fe2000801141c */
[----:B------:R-:W-:Y:S01]  /*118b0*/  ISETP.GE.AND P2, PT, R47, R36, PT ;  /* 0x000000242f00720c */ /* 0x000fe20003f46270 */
[----:B------:R-:W-:Y:S01]  /*118c0*/  ULDC.64 UR30, c[0x0][0x3e0] ;  /* 0x0000f800001e7ab9 */ /* 0x000fe20000000a00 */
[----:B------:R-:W1:Y:S01]  /*118d0*/  @!P5 MUFU.RCP R34, R34 ;  /* 0x000000220022d308 */ /* 0x000e620000001000 */
        /* <DEDUP_REMOVED lines=14> */
[----:B-1----:R-:W-:Y:S01]  /*119c0*/  @!P5 FMUL.FTZ R25, R25, R34 ;  /* 0x000000221919d220 */ /* 0x002fe20000410000 */
        /* <DEDUP_REMOVED lines=102> */
.L_x_7615:
[----:B------:R-:W-:Y:S05]  /*12030*/  BSYNC B0 ;  /* 0x0000000000007941 */ /* 0x000fea0003800000 */
.L_x_7614:
        /* <DEDUP_REMOVED lines=56> */
.L_x_7478:
        /* <DEDUP_REMOVED lines=38> */
.L_x_7618:
[----:B------:R-:W-:Y:S05]  /*12620*/  BSYNC B0 ;  /* 0x0000000000007941 */ /* 0x000fea0003800000 */
.L_x_7617:
        /* <DEDUP_REMOVED lines=41> */
.L_x_7620:
[----:B------:R-:W2:Y:S02]  /*128c0*/  S2R R11, SR_TID.X ;  /* 0x00000000000b7919 */ /* 0x000ea40000002100 */
.L_x_7621:
[----:B------:R-:W-:Y:S05]  /*128d0*/  BSYNC B0 ;  /* 0x0000000000007941 */ /* 0x000fea0003800000 */
.L_x_7619:
        /* <DEDUP_REMOVED lines=23> */
.L_x_7623:
        /* <DEDUP_REMOVED lines=32> */
.L_x_7622:
[----:B------:R-:W-:Y:S05]  /*12c50*/  EXIT ;  /* 0x000000000000794d */ /* 0x000fea0003800000 */
.L_x_7520:
[----:B------:R-:W-:Y:S01]  /*12c60*/  HFMA2.MMA R213, -RZ, RZ, 0, 5.9604644775390625e-08 ;  /* 0x00000001ffd57435 */ /* 0x000fe200000001ff */
[----:B------:R-:W-:Y:S02]  /*12c70*/  MOV R216, R210 ;  /* 0x000000d200d87202 */ /* 0x000fe40000000f00 */
[----:B------:R-:W-:Y:S02]  /*12c80*/  MOV R214, RZ ;  /* 0x000000ff00d67202 */ /* 0x000fe40000000f00 */
[----:B------:R-:W-:-:S07]  /*12c90*/  MOV R71, 0xffffffff ;  /* 0xffffffff00477802 */ /* 0x000fce0000000f00 */
[----:B--2---:R-:W-:Y:S05]  /*12ca0*/  WARPSYNC.COLLECTIVE R71, `(.L_x_7624) ;  /* 0x0000000047087348 */ /* 0x004fea0003c00000 */
[----:B------:R0:W1:Y:S02]  /*12cb0*/  SHFL.UP P1, R219, R216, R213, R214 ;  /* 0x040000d5d8db7389 */ /* 0x00006400000200d6 */
[----:B012---:R-:W-:Y:S01]  /*12cc0*/  ENDCOLLECTIVE ;  /* 0x000000000000791b */ /* 0x007fe20003800000 */
.L_x_7624:
[----:B------:R-:W-:Y:S02]  /*12cd0*/  MOV R216, R68 ;  /* 0x0000004400d87202 */ /* 0x000fe40000000f00 */
[----:B------:R-:W-:-:S07]  /*12ce0*/  MOV R69, R219 ;  /* 0x000000db00457202 */ /* 0x000fce0000000f00 */
[----:B------:R-:W-:Y:S05]  /*12cf0*/  WARPSYNC.COLLECTIVE R71, `(.L_x_7625) ;  /* 0x0000000047087348 */ /* 0x000fea0003c00000 */
[----:B------:R0:W1:Y:S02]  /*12d00*/  SHFL.UP P1, R219, R216, R213, R214 ;  /* 0x040000d5d8db7389 */ /* 0x00006400000200d6 */
[----:B01----:R-:W-:Y:S01]  /*12d10*/  ENDCOLLECTIVE ;  /* 0x000000000000791b */ /* 0x003fe20003800000 */
.L_x_7625:
[----:B------:R-:W-:Y:S02]  /*12d20*/  MOV R216, R211 ;  /* 0x000000d300d87202 */ /* 0x000fe40000000f00 */
[----:B------:R-:W-:-:S07]  /*12d30*/  MOV R215, R219 ;  /* 0x000000db00d77202 */ /* 0x000fce0000000f00 */
[----:B------:R-:W-:Y:S05]  /*12d40*/  WARPSYNC.COLLECTIVE R71, `(.L_x_7626) ;  /* 0x0000000047087348 */ /* 0x000fea0003c00000 */
[----:B------:R0:W1:Y:S02]  /*12d50*/  SHFL.UP P1, R219, R216, R213, R214 ;  /* 0x040000d5d8db7389 */ /* 0x00006400000200d6 */
[----:B01----:R-:W-:Y:S01]  /*12d60*/  ENDCOLLECTIVE ;  /* 0x000000000000791b */ /* 0x003fe20003800000 */
.L_x_7626:
[----:B------:R-:W-:Y:S02]  /*12d70*/  MOV R216, R212 ;  /* 0x000000d400d87202 */ /* 0x000fe40000000f00 */
[----:B------:R-:W-:-:S07]  /*12d80*/  MOV R217, R219 ;  /* 0x000000db00d97202 */ /* 0x000fce0000000f00 */
[----:B------:R-:W-:Y:S05]  /*12d90*/  WARPSYNC.COLLECTIVE R71, `(.L_x_7627) ;  /* 0x0000000047087348 */ /* 0x000fea0003c00000 */
[----:B------:R0:W1:Y:S02]  /*12da0*/  SHFL.UP P1, R219, R216, R213, R214 ;  /* 0x040000d5d8db7389 */ /* 0x00006400000200d6 */
[----:B01----:R-:W-:Y:S01]  /*12db0*/  ENDCOLLECTIVE ;  /* 0x000000000000791b */ /* 0x003fe20003800000 */
.L_x_7627:
        /* <DEDUP_REMOVED lines=17> */
.L_x_7628:
[----:B------:R-:W-:Y:S02]  /*12ed0*/  MOV R216, R68 ;  /* 0x0000004400d87202 */ /* 0x000fe40000000f00 */
[----:B------:R-:W-:-:S07]  /*12ee0*/  MOV R69, R219 ;  /* 0x000000db00457202 */ /* 0x000fce0000000f00 */
[----:B------:R-:W-:Y:S05]  /*12ef0*/  WARPSYNC.COLLECTIVE R71, `(.L_x_7629) ;  /* 0x0000000047087348 */ /* 0x000fea0003c00000 */
[----:B------:R0:W1:Y:S02]  /*12f00*/  SHFL.UP P1, R219, R216, R213, R214 ;  /* 0x040000d5d8db7389 */ /* 0x00006400000200d6 */
[----:B01----:R-:W-:Y:S01]  /*12f10*/  ENDCOLLECTIVE ;  /* 0x000000000000791b */ /* 0x003fe20003800000 */
.L_x_7629:
[----:B------:R-:W-:Y:S02]  /*12f20*/  MOV R216, R211 ;  /* 0x000000d300d87202 */ /* 0x000fe40000000f00 */
[----:B------:R-:W-:-:S07]  /*12f30*/  MOV R215, R219 ;  /* 0x000000db00d77202 */ /* 0x000fce0000000f00 */
[----:B------:R-:W-:Y:S05]  /*12f40*/  WARPSYNC.COLLECTIVE R71, `(.L_x_7630) ;  /* 0x0000000047087348 */ /* 0x000fea0003c00000 */
[----:B------:R0:W1:Y:S02]  /*12f50*/  SHFL.UP P1, R219, R216, R213, R214 ;  /* 0x040000d5d8db7389 */ /* 0x00006400000200d6 */
[----:B01----:R-:W-:Y:S01]  /*12f60*/  ENDCOLLECTIVE ;  /* 0x000000000000791b */ /* 0x003fe20003800000 */
.L_x_7630:
[----:B------:R-:W-:Y:S02]  /*12f70*/  MOV R216, R212 ;  /* 0x000000d400d87202 */ /* 0x000fe40000000f00 */
[----:B------:R-:W-:-:S07]  /*12f80*/  MOV R217, R219 ;  /* 0x000000db00d97202 */ /* 0x000fce0000000f00 */
[----:B------:R-:W-:Y:S05]  /*12f90*/  WARPSYNC.COLLECTIVE R71, `(.L_x_7631) ;  /* 0x0000000047087348 */ /* 0x000fea0003c00000 */
[----:B------:R0:W1:Y:S02]  /*12fa0*/  SHFL.UP P1, R219, R216, R213, R214 ;  /* 0x040000d5d8db7389 */ /* 0x00006400000200d6 */
[----:B01----:R-:W-:Y:S01]  /*12fb0*/  ENDCOLLECTIVE ;  /* 0x000000000000791b */ /* 0x003fe20003800000 */
.L_x_7631:
        /* <DEDUP_REMOVED lines=17> */
.L_x_7632:
[----:B------:R-:W-:Y:S02]  /*130d0*/  MOV R216, R68 ;  /* 0x0000004400d87202 */ /* 0x000fe40000000f00 */
[----:B------:R-:W-:-:S07]  /*130e0*/  MOV R69, R219 ;  /* 0x000000db00457202 */ /* 0x000fce0000000f00 */
[----:B------:R-:W-:Y:S05]  /*130f0*/  WARPSYNC.COLLECTIVE R71, `(.L_x_7633) ;  /* 0x0000000047087348 */ /* 0x000fea0003c00000 */
[----:B------:R0:W1:Y:S02]  /*13100*/  SHFL.UP P1, R219, R216, R213, R214 ;  /* 0x040000d5d8db7389 */ /* 0x00006400000200d6 */
[----:B01----:R-:W-:Y:S01]  /*13110*/  ENDCOLLECTIVE ;  /* 0x000000000000791b */ /* 0x003fe20003800000 */
.L_x_7633:
[----:B------:R-:W-:Y:S02]  /*13120*/  MOV R216, R211 ;  /* 0x000000d300d87202 */ /* 0x000fe40000000f00 */
[----:B------:R-:W-:-:S07]  /*13130*/  MOV R215, R219 ;  /* 0x000000db00d77202 */ /* 0x000fce0000000f00 */
[----:B------:R-:W-:Y:S05]  /*13140*/  WARPSYNC.COLLECTIVE R71, `(.L_x_7634) ;  /* 0x0000000047087348 */ /* 0x000fea0003c00000 */
[----:B------:R0:W1:Y:S02]  /*13150*/  SHFL.UP P1, R219, R216, R213, R214 ;  /* 0x040000d5d8db7389 */ /* 0x00006400000200d6 */
[----:B01----:R-:W-:Y:S01]  /*13160*/  ENDCOLLECTIVE ;  /* 0x000000000000791b */ /* 0x003fe20003800000 */
.L_x_7634:
[----:B------:R-:W-:Y:S02]  /*13170*/  MOV R216, R212 ;  /* 0x000000d400d87202 */ /* 0x000fe40000000f00 */
[----:B------:R-:W-:-:S07]  /*13180*/  MOV R217, R219 ;  /* 0x000000db00d97202 */ /* 0x000fce0000000f00 */
[----:B------:R-:W-:Y:S05]  /*13190*/  WARPSYNC.COLLECTIVE R71, `(.L_x_7635) ;  /* 0x0000000047087348 */ /* 0x000fea0003c00000 */
[----:B------:R0:W1:Y:S02]  /*131a0*/  SHFL.UP P1, R219, R216, R213, R214 ;  /* 0x040000d5d8db7389 */ /* 0x00006400000200d6 */
[----:B01----:R-:W-:Y:S01]  /*131b0*/  ENDCOLLECTIVE ;  /* 0x000000000000791b */ /* 0x003fe20003800000 */
.L_x_7635:
        /* <DEDUP_REMOVED lines=17> */
.L_x_7636:
[----:B------:R-:W-:Y:S02]  /*132d0*/  MOV R216, R68 ;  /* 0x0000004400d87202 */ /* 0x000fe40000000f00 */
[----:B------:R-:W-:-:S07]  /*132e0*/  MOV R69, R219 ;  /* 0x000000db00457202 */ /* 0x000fce0000000f00 */
[----:B------:R-:W-:Y:S05]  /*132f0*/  WARPSYNC.COLLECTIVE R71, `(.L_x_7637) ;  /* 0x0000000047087348 */ /* 0x000fea0003c00000 */
[----:B------:R0:W1:Y:S02]  /*13300*/  SHFL.UP P1, R219, R216, R213, R214 ;  /* 0x040000d5d8db7389 */ /* 0x00006400000200d6 */
[----:B01----:R-:W-:Y:S01]  /*13310*/  ENDCOLLECTIVE ;  /* 0x000000000000791b */ /* 0x003fe20003800000 */
.L_x_7637:
[----:B------:R-:W-:Y:S02]  /*13320*/  MOV R216, R211 ;  /* 0x000000d300d87202 */ /* 0x000fe40000000f00 */
[----:B------:R-:W-:-:S07]  /*13330*/  MOV R215, R219 ;  /* 0x000000db00d77202 */ /* 0x000fce0000000f00 */
[----:B------:R-:W-:Y:S05]  /*13340*/  WARPSYNC.COLLECTIVE R71, `(.L_x_7638) ;  /* 0x0000000047087348 */ /* 0x000fea0003c00000 */
[----:B------:R0:W1:Y:S02]  /*13350*/  SHFL.UP P1, R219, R216, R213, R214 ;  /* 0x040000d5d8db7389 */ /* 0x00006400000200d6 */
[----:B01----:R-:W-:Y:S01]  /*13360*/  ENDCOLLECTIVE ;  /* 0x000000000000791b */ /* 0x003fe20003800000 */
.L_x_7638:
[----:B------:R-:W-:Y:S02]  /*13370*/  MOV R216, R212 ;  /* 0x000000d400d87202 */ /* 0x000fe40000000f00 */
[----:B------:R-:W-:-:S07]  /*13380*/  MOV R217, R219 ;  /* 0x000000db00d97202 */ /* 0x000fce0000000f00 */
[----:B------:R-:W-:Y:S05]  /*13390*/  WARPSYNC.COLLECTIVE R71, `(.L_x_7639) ;  /* 0x0000000047087348 */ /* 0x000fea0003c00000 */
[----:B------:R0:W1:Y:S02]  /*133a0*/  SHFL.UP P1, R219, R216, R213, R214 ;  /* 0x040000d5d8db7389 */ /* 0x00006400000200d6 */
[----:B01----:R-:W-:Y:S01]  /*133b0*/  ENDCOLLECTIVE ;  /* 0x000000000000791b */ /* 0x003fe20003800000 */
.L_x_7639:
        /* <DEDUP_REMOVED lines=17> */
.L_x_7640:
[----:B------:R-:W-:Y:S02]  /*134d0*/  MOV R216, R69 ;  /* 0x0000004500d87202 */ /* 0x000fe40000000f00 */
[----:B------:R-:W-:-:S07]  /*134e0*/  MOV R68, R219 ;  /* 0x000000db00447202 */ /* 0x000fce0000000f00 */
[----:B------:R-:W-:Y:S05]  /*134f0*/  WARPSYNC.COLLECTIVE R71, `(.L_x_7641) ;  /* 0x0000000047087348 */ /* 0x000fea0003c00000 */
[----:B------:R0:W1:Y:S02]  /*13500*/  SHFL.UP P1, R219, R216, R213, R214 ;  /* 0x040000d5d8db7389 */ /* 0x00006400000200d6 */
[----:B01----:R-:W-:Y:S01]  /*13510*/  ENDCOLLECTIVE ;  /* 0x000000000000791b */ /* 0x003fe20003800000 */
.L_x_7641:
[----:B------:R-:W-:Y:S02]  /*13520*/  MOV R216, R211 ;  /* 0x000000d300d87202 */ /* 0x000fe40000000f00 */
[----:B------:R-:W-:-:S07]  /*13530*/  MOV R70, R219 ;  /* 0x000000db00467202 */ /* 0x000fce0000000f00 */
[----:B------:R-:W-:Y:S05]  /*13540*/  WARPSYNC.COLLECTIVE R71, `(.L_x_7642) ;  /* 0x0000000047087348 */ /* 0x000fea0003c00000 */
[----:B------:R0:W1:Y:S02]  /*13550*/  SHFL.UP P1, R219, R216, R213, R214 ;  /* 0x040000d5d8db7389 */ /* 0x00006400000200d6 */
[----:B01----:R-:W-:Y:S01]  /*13560*/  ENDCOLLECTIVE ;  /* 0x000000000000791b */ /* 0x003fe20003800000 */
.L_x_7642:
[----:B------:R-:W-:Y:S02]  /*13570*/  MOV R216, R212 ;  /* 0x000000d400d87202 */ /* 0x000fe40000000f00 */
[----:B------:R-:W-:-:S07]  /*13580*/  MOV R215, R219 ;  /* 0x000000db00d77202 */ /* 0x000fce0000000f00 */
[----:B------:R-:W-:Y:S05]  /*13590*/  WARPSYNC.COLLECTIVE R71, `(.L_x_7643) ;  /* 0x0000000047087348 */ /* 0x000fea0003c00000 */
[----:B------:R0:W1:Y:S02]  /*135a0*/  SHFL.UP P1, R219, R216, R213, R214 ;  /* 0x040000d5d8db7389 */ /* 0x00006400000200d6 */
[----:B01----:R-:W-:Y:S01]  /*135b0*/  ENDCOLLECTIVE ;  /* 0x000000000000791b */ /* 0x003fe20003800000 */
.L_x_7643:
[----:B------:R-:W-:Y:S01]  /*135c0*/  MOV R217, R219 ;  /* 0x000000db00d97202 */ /* 0x000fe20000000f00 */
[----:B------:R-:W-:Y:S06]  /*135d0*/  BRA `(.L_x_7644) ;  /* 0xffffff6c00347947 */ /* 0x000fec000383ffff */
.L_x_7521:
        /* <DEDUP_REMOVED lines=8> */
.L_x_7646:
[----:B------:R-:W-:Y:S05]  /*13660*/  BSYNC B0 ;  /* 0x0000000000007941 */ /* 0x000fea0003800000 */
.L_x_7645:
[----:B------:R-:W-:Y:S05]  /*13670*/  BRA `(.L_x_7647) ;  /* 0xffffff6c00447947 */ /* 0x000fea000383ffff */
.L_x_7522:
        /* <DEDUP_REMOVED lines=8> */
.L_x_7649:
[----:B------:R-:W-:Y:S05]  /*13700*/  BSYNC B0 ;  /* 0x0000000000007941 */ /* 0x000fea0003800000 */
.L_x_7648:
[----:B------:R-:W-:Y:S05]  /*13710*/  BRA `(.L_x_7650) ;  /* 0xffffff6c00247947 */ /* 0x000fea000383ffff */
.L_x_7523:
        /* <DEDUP_REMOVED lines=8> */
.L_x_7652:
[----:B------:R-:W-:Y:S05]  /*137a0*/  BSYNC B0 ;  /* 0x0000000000007941 */ /* 0x000fea0003800000 */
.L_x_7651:
[----:B------:R-:W-:Y:S05]  /*137b0*/  BRA `(.L_x_7653) ;  /* 0xffffff6c00047947 */ /* 0x000fea000383ffff */
.L_x_7524:
        /* <DEDUP_REMOVED lines=8> */
.L_x_7655:
[----:B------:R-:W-:Y:S05]  /*13840*/  BSYNC B0 ;  /* 0x0000000000007941 */ /* 0x000fea0003800000 */
.L_x_7654:
[----:B------:R-:W-:Y:S05]  /*13850*/  BRA `(.L_x_7656) ;  /* 0xffffff6800e47947 */ /* 0x000fea000383ffff */
.L_x_7525:
        /* <DEDUP_REMOVED lines=8> */
.L_x_7658:
[----:B------:R-:W-:Y:S05]  /*138e0*/  BSYNC B0 ;  /* 0x0000000000007941 */ /* 0x000fea0003800000 */
.L_x_7657:
        /* <DEDUP_REMOVED lines=10> */
.L_x_7659:
[----:B------:R-:W-:Y:S02]  /*13990*/  MOV R68, 0x1f ;  /* 0x0000001f00447802 */ /* 0x000fe40000000f00 */
[----:B------:R-:W-:Y:S02]  /*139a0*/  MOV R216, R211 ;  /* 0x000000d300d87202 */ /* 0x000fe40000000f00 */
[----:B------:R-:W-:-:S07]  /*139b0*/  MOV R218, R219 ;  /* 0x000000db00da7202 */ /* 0x000fce0000000f00 */
[----:B------:R-:W-:Y:S05]  /*139c0*/  WARPSYNC.COLLECTIVE R71, `(.L_x_7660) ;  /* 0x0000000047087348 */ /* 0x000fea0003c00000 */
[----:B------:R0:W1:Y:S02]  /*139d0*/  SHFL.UP P1, R219, R216, R213, R214 ;  /* 0x040000d5d8db7389 */ /* 0x00006400000200d6 */
[----:B01----:R-:W-:Y:S01]  /*139e0*/  ENDCOLLECTIVE ;  /* 0x000000000000791b */ /* 0x003fe20003800000 */
.L_x_7660:
[----:B------:R-:W-:Y:S02]  /*139f0*/  MOV R216, R212 ;  /* 0x000000d400d87202 */ /* 0x000fe40000000f00 */
[----:B------:R-:W-:-:S07]  /*13a00*/  MOV R211, R219 ;  /* 0x000000db00d37202 */ /* 0x000fce0000000f00 */
[----:B------:R-:W-:Y:S05]  /*13a10*/  WARPSYNC.COLLECTIVE R71, `(.L_x_7661) ;  /* 0x0000000047087348 */ /* 0x000fea0003c00000 */
[----:B------:R0:W1:Y:S02]  /*13a20*/  SHFL.UP P1, R219, R216, R213, R214 ;  /* 0x040000d5d8db7389 */ /* 0x00006400000200d6 */
[----:B01----:R-:W-:Y:S01]  /*13a30*/  ENDCOLLECTIVE ;  /* 0x000000000000791b */ /* 0x003fe20003800000 */
.L_x_7661:
[----:B------:R-:W-:Y:S05]  /*13a40*/  WARPSYNC.COLLECTIVE R71, `(.L_x_7662) ;  /* 0x0000000047087348 */ /* 0x000fea0003c00000 */
[----:B------:R0:W1:Y:S02]  /*13a50*/  SHFL.IDX P1, R239, R70, R69, R68 ;  /* 0x0000004546ef7389 */ /* 0x0000640000020044 */
[----:B01----:R-:W-:Y:S01]  /*13a60*/  ENDCOLLECTIVE ;  /* 0x000000000000791b */ /* 0x003fe20003800000 */
.L_x_7662:
[----:B------:R-:W-:Y:S02]  /*13a70*/  MOV R70, R61 ;  /* 0x0000003d00467202 */ /* 0x000fe40000000f00 */
[----:B------:R-:W-:Y:S02]  /*13a80*/  MOV R212, R219 ;  /* 0x000000db00d47202 */ /* 0x000fe40000000f00 */
[----:B------:R-:W-:-:S07]  /*13a90*/  MOV R60, R239 ;  /* 0x000000ef003c7202 */ /* 0x000fce0000000f00 */
[----:B------:R-:W-:Y:S05]  /*13aa0*/  WARPSYNC.COLLECTIVE R71, `(.L_x_7663) ;  /* 0x0000000047087348 */ /* 0x000fea0003c00000 */
[----:B------:R0:W1:Y:S02]  /*13ab0*/  SHFL.IDX P1, R239, R70, R69, R68 ;  /* 0x0000004546ef7389 */ /* 0x0000640000020044 */
[----:B01----:R-:W-:Y:S01]  /*13ac0*/  ENDCOLLECTIVE ;  /* 0x000000000000791b */ /* 0x003fe20003800000 */
.L_x_7663:
[----:B------:R-:W-:Y:S02]  /*13ad0*/  MOV R70, R62 ;  /* 0x0000003e00467202 */ /* 0x000fe40000000f00 */
[----:B------:R-:W-:-:S07]  /*13ae0*/  MOV R61, R239 ;  /* 0x000000ef003d7202 */ /* 0x000fce0000000f00 */
[----:B------:R-:W-:Y:S05]  /*13af0*/  WARPSYNC.COLLECTIVE R71, `(.L_x_7664) ;  /* 0x0000000047087348 */ /* 0x000fea0003c00000 */
[----:B------:R0:W1:Y:S02]  /*13b00*/  SHFL.IDX P1, R239, R70, R69, R68 ;  /* 0x0000004546ef7389 */ /* 0x0000640000020044 */
[----:B01----:R-:W-:Y:S01]  /*13b10*/  ENDCOLLECTIVE ;  /* 0x000000000000791b */ /* 0x003fe20003800000 */
.L_x_7664:
[----:B------:R-:W-:Y:S02]  /*13b20*/  MOV R70, R63 ;  /* 0x0000003f00467202 */ /* 0x000fe40000000f00 */
[----:B------:R-:W-:-:S07]  /*13b30*/  MOV R62, R239 ;  /* 0x000000ef003e7202 */ /* 0x000fce0000000f00 */
[----:B------:R-:W-:Y:S05]  /*13b40*/  WARPSYNC.COLLECTIVE R71, `(.L_x_7665) ;  /* 0x0000000047087348 */ /* 0x000fea0003c00000 */
[----:B------:R0:W1:Y:S02]  /*13b50*/  SHFL.IDX P1, R239, R70, R69, R68 ;  /* 0x0000004546ef7389 */ /* 0x0000640000020044 */
[----:B01----:R-:W-:Y:S01]  /*13b60*/  ENDCOLLECTIVE ;  /* 0x000000000000791b */ /* 0x003fe20003800000 */
.L_x_7665:
[----:B------:R-:W-:Y:S01]  /*13b70*/  MOV R63, R239 ;  /* 0x000000ef003f7202 */ /* 0x000fe20000000f00 */
[----:B------:R-:W-:Y:S06]  /*13b80*/  BRA `(.L_x_7666) ;  /* 0xffffff6800407947 */ /* 0x000fec000383ffff */
.L_x_7527:
        /* <DEDUP_REMOVED lines=8> */
.L_x_7667:
[----:B------:R-:W-:Y:S02]  /*13c10*/  MOV R244, R241 ;  /* 0x000000f100f47202 */ /* 0x000fe40000000f00 */
[----:B------:R-:W-:-:S07]  /*13c20*/  MOV R68, R239 ;  /* 0x000000ef00447202 */ /* 0x000fce0000000f00 */
[----:B------:R-:W-:Y:S05]  /*13c30*/  WARPSYNC.COLLECTIVE R71, `(.L_x_7668) ;  /* 0x0000000047087348 */ /* 0x000fea0003c00000 */
[----:B------:R0:W1:Y:S02]  /*13c40*/  SHFL.DOWN P1, R239, R244, R245, R252 ;  /* 0x080000f5f4ef7389 */ /* 0x00006400000200fc */
[----:B01----:R-:W-:Y:S01]  /*13c50*/  ENDCOLLECTIVE ;  /* 0x000000000000791b */ /* 0x003fe20003800000 */
.L_x_7668:
[----:B------:R-:W-:Y:S02]  /*13c60*/  MOV R244, R70 ;  /* 0x0000004600f47202 */ /* 0x000fe40000000f00 */
[----:B------:R-:W-:-:S07]  /*13c70*/  MOV R69, R239 ;  /* 0x000000ef00457202 */ /* 0x000fce0000000f00 */
[----:B------:R-:W-:Y:S05]  /*13c80*/  WARPSYNC.COLLECTIVE R71, `(.L_x_7669) ;  /* 0x0000000047087348 */ /* 0x000fea0003c00000 */
[----:B------:R0:W1:Y:S02]  /*13c90*/  SHFL.DOWN P1, R239, R244, R245, R252 ;  /* 0x080000f5f4ef7389 */ /* 0x00006400000200fc */
[----:B01----:R-:W-:Y:S01]  /*13ca0*/  ENDCOLLECTIVE ;  /* 0x000000000000791b */ /* 0x003fe20003800000 */
.L_x_7669:
[----:B------:R-:W-:Y:S02]  /*13cb0*/  MOV R244, R243 ;  /* 0x000000f300f47202 */ /* 0x000fe40000000f00 */
[----:B------:R-:W-:-:S07]  /*13cc0*/  MOV R246, R239 ;  /* 0x000000ef00f67202 */ /* 0x000fce0000000f00 */
[----:B------:R-:W-:Y:S05]  /*13cd0*/  WARPSYNC.COLLECTIVE R71, `(.L_x_7670) ;  /* 0x0000000047087348 */ /* 0x000fea0003c00000 */
[----:B------:R0:W1:Y:S02]  /*13ce0*/  SHFL.DOWN P1, R239, R244, R245, R252 ;  /* 0x080000f5f4ef7389 */ /* 0x00006400000200fc */
[----:B01----:R-:W-:Y:S01]  /*13cf0*/  ENDCOLLECTIVE ;  /* 0x000000000000791b */ /* 0x003fe20003800000 */
.L_x_7670:
[----:B------:R-:W-:Y:S01]  /*13d00*/  MOV R71, R239 ;  /* 0x000000ef00477202 */ /* 0x000fe20000000f00 */
[----:B------:R-:W-:Y:S06]  /*13d10*/  BRA `(.L_x_7671) ;  /* 0xffffff7800907947 */ /* 0x000fec000383ffff */
.L_x_7530:
        /* <DEDUP_REMOVED lines=8> */
.L_x_7673:
[----:B------:R-:W-:Y:S05]  /*13da0*/  BSYNC B0 ;  /* 0x0000000000007941 */ /* 0x000fea0003800000 */
.L_x_7672:
        /* <DEDUP_REMOVED lines=8> */
.L_x_7674:
[----:B------:R-:W-:Y:S02]  /*13e30*/  MOV R244, R242 ;  /* 0x000000f200f47202 */ /* 0x000fe40000000f00 */
[----:B------:R-:W-:-:S07]  /*13e40*/  MOV R69, R239 ;  /* 0x000000ef00457202 */ /* 0x000fce0000000f00 */
[----:B------:R-:W-:Y:S05]  /*13e50*/  WARPSYNC.COLLECTIVE R71, `(.L_x_7675) ;  /* 0x0000000047087348 */ /* 0x000fea0003c00000 */
[----:B------:R0:W1:Y:S02]  /*13e60*/  SHFL.DOWN P1, R239, R244, R245, R252 ;  /* 0x080000f5f4ef7389 */ /* 0x00006400000200fc */
[----:B01----:R-:W-:Y:S01]  /*13e70*/  ENDCOLLECTIVE ;  /* 0x000000000000791b */ /* 0x003fe20003800000 */
.L_x_7675:
[----:B------:R-:W-:Y:S02]  /*13e80*/  MOV R244, R243 ;  /* 0x000000f300f47202 */ /* 0x000fe40000000f00 */
[----:B------:R-:W-:-:S07]  /*13e90*/  MOV R70, R239 ;  /* 0x000000ef00467202 */ /* 0x000fce0000000f00 */
[----:B------:R-:W-:Y:S05]  /*13ea0*/  WARPSYNC.COLLECTIVE R71, `(.L_x_7676) ;  /* 0x0000000047087348 */ /* 0x000fea0003c00000 */
[----:B------:R0:W1:Y:S02]  /*13eb0*/  SHFL.DOWN P1, R239, R244, R245, R252 ;  /* 0x080000f5f4ef7389 */ /* 0x00006400000200fc */
[----:B01----:R-:W-:Y:S01]  /*13ec0*/  ENDCOLLECTIVE ;  /* 0x000000000000791b */ /* 0x003fe20003800000 */
.L_x_7676:
[----:B------:R-:W-:Y:S01]  /*13ed0*/  MOV R71, R239 ;  /* 0x000000ef00477202 */ /* 0x000fe20000000f00 */
[----:B------:R-:W-:Y:S06]  /*13ee0*/  BRA `(.L_x_7677) ;  /* 0xffffff7800707947 */ /* 0x000fec000383ffff */
.L_x_7533:
        /* <DEDUP_REMOVED lines=8> */
.L_x_7679:
[----:B------:R-:W-:Y:S05]  /*13f70*/  BSYNC B0 ;  /* 0x0000000000007941 */ /* 0x000fea0003800000 */
.L_x_7678:
        /* <DEDUP_REMOVED lines=8> */
.L_x_7680:
[----:B------:R-:W-:Y:S02]  /*14000*/  MOV R244, R242 ;  /* 0x000000f200f47202 */ /* 0x000fe40000000f00 */
[----:B------:R-:W-:-:S07]  /*14010*/  MOV R69, R239 ;  /* 0x000000ef00457202 */ /* 0x000fce0000000f00 */
[----:B------:R-:W-:Y:S05]  /*14020*/  WARPSYNC.COLLECTIVE R71, `(.L_x_7681) ;  /* 0x0000000047087348 */ /* 0x000fea0003c00000 */
[----:B------:R0:W1:Y:S02]  /*14030*/  SHFL.DOWN P1, R239, R244, R245, R252 ;  /* 0x080000f5f4ef7389 */ /* 0x00006400000200fc */
[----:B01----:R-:W-:Y:S01]  /*14040*/  ENDCOLLECTIVE ;  /* 0x000000000000791b */ /* 0x003fe20003800000 */
.L_x_7681:
[----:B------:R-:W-:Y:S02]  /*14050*/  MOV R244, R243 ;  /* 0x000000f300f47202 */ /* 0x000fe40000000f00 */
[----:B------:R-:W-:-:S07]  /*14060*/  MOV R70, R239 ;  /* 0x000000ef00467202 */ /* 0x000fce0000000f00 */
[----:B------:R-:W-:Y:S05]  /*14070*/  WARPSYNC.COLLECTIVE R71, `(.L_x_7682) ;  /* 0x0000000047087348 */ /* 0x000fea0003c00000 */
[----:B------:R0:W1:Y:S02]  /*14080*/  SHFL.DOWN P1, R239, R244, R245, R252 ;  /* 0x080000f5f4ef7389 */ /* 0x00006400000200fc */
[----:B01----:R-:W-:Y:S01]  /*14090*/  ENDCOLLECTIVE ;  /* 0x000000000000791b */ /* 0x003fe20003800000 */
.L_x_7682:
[----:B------:R-:W-:Y:S01]  /*140a0*/  MOV R71, R239 ;  /* 0x000000ef00477202 */ /* 0x000fe20000000f00 */
[----:B------:R-:W-:Y:S06]  /*140b0*/  BRA `(.L_x_7683) ;  /* 0xffffff7800507947 */ /* 0x000fec000383ffff */
.L_x_7536:
        /* <DEDUP_REMOVED lines=8> */
.L_x_7685:
[----:B------:R-:W-:Y:S05]  /*14140*/  BSYNC B0 ;  /* 0x0000000000007941 */ /* 0x000fea0003800000 */
.L_x_7684:
        /* <DEDUP_REMOVED lines=8> */
.L_x_7686:
[----:B------:R-:W-:Y:S02]  /*141d0*/  MOV R244, R242 ;  /* 0x000000f200f47202 */ /* 0x000fe40000000f00 */
[----:B------:R-:W-:-:S07]  /*141e0*/  MOV R69, R239 ;  /* 0x000000ef00457202 */ /* 0x000fce0000000f00 */
[----:B------:R-:W-:Y:S05]  /*141f0*/  WARPSYNC.COLLECTIVE R71, `(.L_x_7687) ;  /* 0x0000000047087348 */ /* 0x000fea0003c00000 */
[----:B------:R0:W1:Y:S02]  /*14200*/  SHFL.DOWN P1, R239, R244, R245, R252 ;  /* 0x080000f5f4ef7389 */ /* 0x00006400000200fc */
[----:B01----:R-:W-:Y:S01]  /*14210*/  ENDCOLLECTIVE ;  /* 0x000000000000791b */ /* 0x003fe20003800000 */
.L_x_7687:
[----:B------:R-:W-:Y:S02]  /*14220*/  MOV R244, R243 ;  /* 0x000000f300f47202 */ /* 0x000fe40000000f00 */
[----:B------:R-:W-:-:S07]  /*14230*/  MOV R70, R239 ;  /* 0x000000ef00467202 */ /* 0x000fce0000000f00 */
[----:B------:R-:W-:Y:S05]  /*14240*/  WARPSYNC.COLLECTIVE R71, `(.L_x_7688) ;  /* 0x0000000047087348 */ /* 0x000fea0003c00000 */
[----:B------:R0:W1:Y:S02]  /*14250*/  SHFL.DOWN P1, R239, R244, R245, R252 ;  /* 0x080000f5f4ef7389 */ /* 0x00006400000200fc */
[----:B01----:R-:W-:Y:S01]  /*14260*/  ENDCOLLECTIVE ;  /* 0x000000000000791b */ /* 0x003fe20003800000 */
.L_x_7688:
[----:B------:R-:W-:Y:S01]  /*14270*/  MOV R71, R239 ;  /* 0x000000ef00477202 */ /* 0x000fe20000000f00 */
[----:B------:R-:W-:Y:S06]  /*14280*/  BRA `(.L_x_7689) ;  /* 0xffffff7800307947 */ /* 0x000fec000383ffff */
.L_x_7539:
        /* <DEDUP_REMOVED lines=8> */
.L_x_7691:
[----:B------:R-:W-:Y:S05]  /*14310*/  BSYNC B0 ;  /* 0x0000000000007941 */ /* 0x000fea0003800000 */
.L_x_7690:
        /* <DEDUP_REMOVED lines=8> */
.L_x_7692:
[----:B------:R-:W-:Y:S02]  /*143a0*/  MOV R244, R242 ;  /* 0x000000f200f47202 */ /* 0x000fe40000000f00 */
[----:B------:R-:W-:-:S07]  /*143b0*/  MOV R69, R239 ;  /* 0x000000ef00457202 */ /* 0x000fce0000000f00 */
[----:B------:R-:W-:Y:S05]  /*143c0*/  WARPSYNC.COLLECTIVE R71, `(.L_x_7693) ;  /* 0x0000000047087348 */ /* 0x000fea0003c00000 */
[----:B------:R0:W1:Y:S02]  /*143d0*/  SHFL.DOWN P1, R239, R244, R245, R252 ;  /* 0x080000f5f4ef7389 */ /* 0x00006400000200fc */
[----:B01----:R-:W-:Y:S01]  /*143e0*/  ENDCOLLECTIVE ;  /* 0x000000000000791b */ /* 0x003fe20003800000 */
.L_x_7693:
[----:B------:R-:W-:Y:S02]  /*143f0*/  MOV R244, R243 ;  /* 0x000000f300f47202 */ /* 0x000fe40000000f00 */
[----:B------:R-:W-:-:S07]  /*14400*/  MOV R70, R239 ;  /* 0x000000ef00467202 */ /* 0x000fce0000000f00 */
[----:B------:R-:W-:Y:S05]  /*14410*/  WARPSYNC.COLLECTIVE R71, `(.L_x_7694) ;  /* 0x0000000047087348 */ /* 0x000fea0003c00000 */
[----:B------:R0:W1:Y:S02]  /*14420*/  SHFL.DOWN P1, R239, R244, R245, R252 ;  /* 0x080000f5f4ef7389 */ /* 0x00006400000200fc */
[----:B01----:R-:W-:Y:S01]  /*14430*/  ENDCOLLECTIVE ;  /* 0x000000000000791b */ /* 0x003fe20003800000 */
.L_x_7694:
[----:B------:R-:W-:Y:S01]  /*14440*/  MOV R71, R239 ;  /* 0x000000ef00477202 */ /* 0x000fe20000000f00 */
[----:B------:R-:W-:Y:S06]  /*14450*/  BRA `(.L_x_7695) ;  /* 0xffffff7800107947 */ /* 0x000fec000383ffff */
.L_x_7542:
        /* <DEDUP_REMOVED lines=8> */
.L_x_7697:
[----:B------:R-:W-:Y:S05]  /*144e0*/  BSYNC B0 ;  /* 0x0000000000007941 */ /* 0x000fea0003800000 */
.L_x_7696:
        /* <DEDUP_REMOVED lines=10> */
.L_x_7698:
[----:B------:R-:W-:Y:S02]  /*14590*/  MOV R252, 0x1f ;  /* 0x0000001f00fc7802 */ /* 0x000fe40000000f00 */
[----:B------:R-:W-:Y:S02]  /*145a0*/  MOV R70, R242 ;  /* 0x000000f200467202 */ /* 0x000fe40000000f00 */
[----:B------:R-:W-:-:S07]  /*145b0*/  MOV R247, R239 ;  /* 0x000000ef00f77202 */ /* 0x000fce0000000f00 */
[----:B------:R-:W-:Y:S05]  /*145c0*/  WARPSYNC.COLLECTIVE R71, `(.L_x_7699) ;  /* 0x0000000047087348 */ /* 0x000fea0003c00000 */
[----:B------:R0:W1:Y:S02]  /*145d0*/  SHFL.IDX P1, R239, R70, R69, R68 ;  /* 0x0000004546ef7389 */ /* 0x0000640000020044 */
[----:B01----:R-:W-:Y:S01]  /*145e0*/  ENDCOLLECTIVE ;  /* 0x000000000000791b */ /* 0x003fe20003800000 */
.L_x_7699:
        /* <DEDUP_REMOVED lines=9> */
.L_x_7700:
[----:B------:R-:W-:Y:S02]  /*14680*/  MOV R70, R64 ;  /* 0x0000004000467202 */ /* 0x000fe40000000f00 */
[----:B------:R-:W-:-:S07]  /*14690*/  MOV R251, R239 ;  /* 0x000000ef00fb7202 */ /* 0x000fce0000000f00 */
[----:B------:R-:W-:Y:S05]  /*146a0*/  WARPSYNC.COLLECTIVE R71, `(.L_x_7701) ;  /* 0x0000000047087348 */ /* 0x000fea0003c00000 */
[----:B------:R0:W1:Y:S02]  /*146b0*/  SHFL.DOWN P1, R239, R244, R245, R252 ;  /* 0x080000f5f4ef7389 */ /* 0x00006400000200fc */
[----:B01----:R-:W-:Y:S01]  /*146c0*/  ENDCOLLECTIVE ;  /* 0x000000000000791b */ /* 0x003fe20003800000 */
.L_x_7701:
[----:B------:R-:W-:Y:S02]  /*146d0*/  MOV R244, R241 ;  /* 0x000000f100f47202 */ /* 0x000fe40000000f00 */
[----:B------:R-:W-:-:S07]  /*146e0*/  MOV R240, R239 ;  /* 0x000000ef00f07202 */ /* 0x000fce0000000f00 */
[----:B------:R-:W-:Y:S05]  /*146f0*/  WARPSYNC.COLLECTIVE R71, `(.L_x_7702) ;  /* 0x0000000047087348 */ /* 0x000fea0003c00000 */
[----:B------:R0:W1:Y:S02]  /*14700*/  SHFL.DOWN P1, R239, R244, R245, R252 ;  /* 0x080000f5f4ef7389 */ /* 0x00006400000200fc */
[----:B01----:R-:W-:Y:S01]  /*14710*/  ENDCOLLECTIVE ;  /* 0x000000000000791b */ /* 0x003fe20003800000 */
.L_x_7702:
[----:B------:R-:W-:Y:S02]  /*14720*/  MOV R244, R242 ;  /* 0x000000f200f47202 */ /* 0x000fe40000000f00 */
[----:B------:R-:W-:-:S07]  /*14730*/  MOV R241, R239 ;  /* 0x000000ef00f17202 */ /* 0x000fce0000000f00 */
[----:B------:R-:W-:Y:S05]  /*14740*/  WARPSYNC.COLLECTIVE R71, `(.L_x_7703) ;  /* 0x0000000047087348 */ /* 0x000fea0003c00000 */
[----:B------:R0:W1:Y:S02]  /*14750*/  SHFL.DOWN P1, R239, R244, R245, R252 ;  /* 0x080000f5f4ef7389 */ /* 0x00006400000200fc */
[----:B01----:R-:W-:Y:S01]  /*14760*/  ENDCOLLECTIVE ;  /* 0x000000000000791b */ /* 0x003fe20003800000 */
.L_x_7703:
[----:B------:R-:W-:Y:S02]  /*14770*/  MOV R244, R243 ;  /* 0x000000f300f47202 */ /* 0x000fe40000000f00 */
[----:B------:R-:W-:-:S07]  /*14780*/  MOV R242, R239 ;  /* 0x000000ef00f27202 */ /* 0x000fce0000000f00 */
[----:B------:R-:W-:Y:S05]  /*14790*/  WARPSYNC.COLLECTIVE R71, `(.L_x_7704) ;  /* 0x0000000047087348 */ /* 0x000fea0003c00000 */
[----:B------:R0:W1:Y:S02]  /*147a0*/  SHFL.DOWN P1, R239, R244, R245, R252 ;  /* 0x080000f5f4ef7389 */ /* 0x00006400000200fc */
[----:B01----:R-:W-:Y:S01]  /*147b0*/  ENDCOLLECTIVE ;  /* 0x000000000000791b */ /* 0x003fe20003800000 */
.L_x_7704:
[----:B------:R-:W-:-:S07]  /*147c0*/  MOV R243, R239 ;  /* 0x000000ef00f37202 */ /* 0x000fce0000000f00 */
[----:B------:R-:W-:Y:S05]  /*147d0*/  WARPSYNC.COLLECTIVE R71, `(.L_x_7705) ;  /* 0x0000000047087348 */ /* 0x000fea0003c00000 */
[----:B------:R0:W1:Y:S02]  /*147e0*/  SHFL.IDX P1, R239, R70, R69, R68 ;  /* 0x0000004546ef7389 */ /* 0x0000640000020044 */
[----:B01----:R-:W-:Y:S01]  /*147f0*/  ENDCOLLECTIVE ;  /* 0x000000000000791b */ /* 0x003fe20003800000 */
.L_x_7705:
[----:B------:R-:W-:Y:S02]  /*14800*/  MOV R70, R65 ;  /* 0x0000004100467202 */ /* 0x000fe40000000f00 */
[----:B------:R-:W-:-:S07]  /*14810*/  MOV R252, R239 ;  /* 0x000000ef00fc7202 */ /* 0x000fce0000000f00 */
[----:B------:R-:W-:Y:S05]  /*14820*/  WARPSYNC.COLLECTIVE R71, `(.L_x_7706) ;  /* 0x0000000047087348 */ /* 0x000fea0003c00000 */
[----:B------:R0:W1:Y:S02]  /*14830*/  SHFL.IDX P1, R239, R70, R69, R68 ;  /* 0x0000004546ef7389 */ /* 0x0000640000020044 */
[----:B01----:R-:W-:Y:S01]  /*14840*/  ENDCOLLECTIVE ;  /* 0x000000000000791b */ /* 0x003fe20003800000 */
.L_x_7706:
[----:B------:R-:W-:Y:S01]  /*14850*/  MOV R70, R66 ;  /* 0x0000004200467202 */ /* 0x000fe20000000f00 */
[-C--:B------:R-:W-:Y:S01]  /*14860*/  FMUL.FTZ R66, R65, R247.reuse ;  /* 0x000000f741427220 */ /* 0x080fe20000410000 */
[----:B------:R-:W-:Y:S01]  /*14870*/  FMUL.FTZ R247, R64, R247 ;  /* 0x000000f740f77220 */ /* 0x000fe20000410000 */
[----:B------:R-:W-:-:S07]  /*14880*/  MOV R245, R239 ;  /* 0x000000ef00f57202 */ /* 0x000fce0000000f00 */
[----:B------:R-:W-:Y:S05]  /*14890*/  WARPSYNC.COLLECTIVE R71, `(.L_x_7707) ;  /* 0x0000000047087348 */ /* 0x000fea0003c00000 */
[----:B------:R0:W1:Y:S02]  /*148a0*/  SHFL.IDX P1, R239, R70, R69, R68 ;  /* 0x0000004546ef7389 */ /* 0x0000640000020044 */
[----:B01----:R-:W-:Y:S01]  /*148b0*/  ENDCOLLECTIVE ;  /* 0x000000000000791b */ /* 0x003fe20003800000 */
.L_x_7707:
[----:B------:R-:W-:Y:S02]  /*148c0*/  MOV R70, R67 ;  /* 0x0000004300467202 */ /* 0x000fe40000000f00 */
[----:B------:R-:W-:-:S07]  /*148d0*/  MOV R244, R239 ;  /* 0x000000ef00f47202 */ /* 0x000fce0000000f00 */
[----:B------:R-:W-:Y:S05]  /*148e0*/  WARPSYNC.COLLECTIVE R71, `(.L_x_7708) ;  /* 0x0000000047087348 */ /* 0x000fea0003c00000 */
[----:B------:R0:W1:Y:S02]  /*148f0*/  SHFL.IDX P1, R239, R70, R69, R68 ;  /* 0x0000004546ef7389 */ /* 0x0000640000020044 */
[----:B01----:R-:W-:Y:S01]  /*14900*/  ENDCOLLECTIVE ;  /* 0x000000000000791b */ /* 0x003fe20003800000 */
.L_x_7708:
[----:B------:R-:W-:Y:S01]  /*14910*/  MOV R71, R239 ;  /* 0x000000ef00477202 */ /* 0x000fe20000000f00 */
[----:B------:R-:W-:Y:S06]  /*14920*/  BRA `(.L_x_7709) ;  /* 0xffffff7400687947 */ /* 0x000fec000383ffff */
.L_x_7710:
        /* <DEDUP_REMOVED lines=13> */
.L_x_18940:


//--------------------- .text._Z25selective_scan_bwd_kernelI32Selective_Scan_bwd_kernel_traitsILi64ELi16ELb0ELb1ELb0ELb0ELb0EfN3c107complexIfEEEEv12SSMParamsBwd --------------------------
	.section	.text._Z25selective_scan_bwd_kernelI32Selective_Scan_bwd_kernel_traitsILi64ELi16ELb0ELb1ELb0ELb0ELb0EfN3c107complexIfEEEEv12SSMParamsBwd,"ax",@progbits
	.align	128
        .global         _Z25selective_scan_bwd_kernelI32Selective_Scan_bwd_kernel_traitsILi64ELi16ELb0ELb1ELb0ELb0ELb0EfN3c107complexIfEEEEv12SSMParamsBwd
        .type           _Z25selective_scan_bwd_kernelI32Selective_Scan_bwd_kernel_traitsILi64ELi16ELb0ELb1ELb0ELb0ELb0EfN3c107complexIfEEEEv12SSMParamsBwd,@function
        .size           _Z25selective_scan_bwd_kernelI32Selective_Scan_bwd_kernel_traitsILi64ELi16ELb0ELb1ELb0ELb0ELb0EfN3c107complexIfEEEEv12SSMParamsBwd,(.L_x_18941 - _Z25selective_scan_bwd_kernelI32Selective_Scan_bwd_kernel_traitsILi64ELi16ELb0ELb1ELb0ELb0ELb0EfN3c107complexIfEEEEv12SSMParamsBwd)
        .other          _Z25selective_scan_bwd_kernelI32Selective_Scan_bwd_kernel_traitsILi64ELi16ELb0ELb1ELb0ELb0ELb0EfN3c107complexIfEEEEv12SSMParamsBwd,@"STO_CUDA_ENTRY STV_DEFAULT"
_Z25selective_scan_bwd_kernelI32Selective_Scan_bwd_kernel_traitsILi64ELi16ELb0ELb1ELb0ELb0ELb0EfN3c107complexIfEEEEv12SSMParamsBwd:
.text._Z25selective_scan_bwd_kernelI32Selective_Scan_bwd_kernel_traitsILi64ELi16ELb0ELb1ELb0ELb0ELb0EfN3c107complexIfEEEEv12SSMParamsBwd:
        /* <DEDUP_REMOVED lines=167> */
.L_x_7812:
        /* <DEDUP_REMOVED lines=217> */
[----:B------:R-:W-:Y:S01]  /*1800*/  STL [R1+0x1c], R62 ;  /* 0x00001c3e01007387 */ /* 0x000fe20000100800 */
[----:B------:R-:W-:-:S02]  /*1810*/  ISETP.GE.AND P2, PT, R25, UR56, PT ;  /* 0x0000003819007c0c */ /* 0x000fc4000bf46270 */
[----:B------:R-:W-:Y:S02]  /*1820*/  ISETP.GE.AND P0, PT, R23, UR56, PT ;  /* 0x0000003817007c0c */ /* 0x000fe4000bf06270 */
[----:B------:R-:W-:Y:S02]  /*1830*/  ISETP.GE.AND P4, PT, R29, UR56, PT ;  /* 0x000000381d007c0c */ /* 0x000fe4000bf86270 */
[----:B------:R-:W-:Y:S02]  /*1840*/  ISETP.GE.AND P6, PT, R27, UR56, PT ;  /* 0x000000381b007c0c */ /* 0x000fe4000bfc6270 */
[----:B------:R-:W-:Y:S02]  /*1850*/  ISETP.GE.AND P5, PT, R33, UR56, PT ;  /* 0x0000003821007c0c */ /* 0x000fe4000bfa6270 */
[----:B------:R-:W-:Y:S01]  /*1860*/  ISETP.GE.AND P3, PT, R31, UR56, PT ;  /* 0x000000381f007c0c */ /* 0x000fe2000bf66270 */
        /* <DEDUP_REMOVED lines=23> */
[----:B------:R-:W-:Y:S04]  /*19e0*/  LDS R233, [R80+0x20] ;  /* 0x0000200050e97984 */ /* 0x000fe80000000800 */
[----:B------:R-:W-:Y:S04]  /*19f0*/  LDS R232, [R80+0x24] ;  /* 0x0000240050e87984 */ /* 0x000fe80000000800 */
[----:B------:R-:W-:Y:S04]  /*1a00*/  LDS R231, [R80+0x28] ;  /* 0x0000280050e77984 */ /* 0x000fe80000000800 */
[----:B------:R-:W-:Y:S04]  /*1a10*/  LDS R230, [R80+0x2c] ;  /* 0x00002c0050e67984 */ /* 0x000fe80000000800 */
[----:B0-----:R-:W-:Y:S04]  /*1a20*/  STL [R1+0x10], R6 ;  /* 0x0000100601007387 */ /* 0x001fe80000100800 */
[----:B------:R-:W0:Y:S04]  /*1a30*/  LDS R6, [R80+0xc] ;  /* 0x00000c0050067984 */ /* 0x000e280000000800 */
[----:B-1----:R-:W-:Y:S04]  /*1a40*/  STL [R1+0xc], R5 ;  /* 0x00000c0501007387 */ /* 0x002fe80000100800 */
[----:B------:R-:W1:Y:S04]  /*1a50*/  LDS R5, [R80+0x10] ;  /* 0x0000100050057984 */ /* 0x000e680000000800 */
[----:B------:R-:W-:Y:S04]  /*1a60*/  LDS R229, [R80+0x30] ;  /* 0x0000300050e57984 */ /* 0x000fe80000000800 */
[----:B------:R-:W-:Y:S04]  /*1a70*/  LDS R51, [R80+0x34] ;  /* 0x0000340050337984 */ /* 0x000fe80000000800 */
[----:B------:R-:W-:Y:S04]  /*1a80*/  LDS R50, [R80+0x38] ;  /* 0x0000380050327984 */ /* 0x000fe80000000800 */
[----:B------:R-:W-:Y:S01]  /*1a90*/  LDS R49, [R80+0x3c] ;  /* 0x00003c0050317984 */ /* 0x000fe20000000800 */
[----:B------:R-:W-:Y:S01]  /*1aa0*/  HFMA2.MMA R0, -RZ, RZ, 0, 0 ;  /* 0x00000000ff007435 */ /* 0x000fe200000001ff */
[----:B------:R-:W-:Y:S06]  /*1ab0*/  BAR.SYNC.DEFER_BLOCKING 0x0 ;  /* 0x0000000000007b1d */ /* 0x000fec0000010000 */
[----:B--2---:R-:W-:Y:S04]  /*1ac0*/  STL [R1+0x8], R7 ;  /* 0x0000080701007387 */ /* 0x004fe80000100800 */
[----:B------:R-:W2:Y:S04]  /*1ad0*/  LDL.LU R19, [R1+0x60] ;  /* 0x0000600001137983 */ /* 0x000ea80000300800 */
[----:B0-----:R-:W-:Y:S04]  /*1ae0*/  STL [R1+0x4], R6 ;  /* 0x0000040601007387 */ /* 0x001fe80000100800 */
[----:B-1----:R0:W-:Y:S04]  /*1af0*/  STL [R1], R5 ;  /* 0x0000000501007387 */ /* 0x0021e80000100800 */
[----:B------:R-:W3:Y:S01]  /*1b00*/  @!P1 LDG.E R0, desc[UR20][R2.64] ;  /* 0x0000001402009981 */ /* 0x000ee2000c1e1900 */
[----:B0-----:R-:W-:-:S02]  /*1b10*/  CS2R R4, SRZ ;  /* 0x0000000000047805 */ /* 0x001fc4000001ff00 */
[----:B------:R-:W-:Y:S02]  /*1b20*/  ISETP.GE.AND P1, PT, R35, UR56, PT ;  /* 0x0000003823007c0c */ /* 0x000fe4000bf26270 */
[----:B------:R-:W-:Y:S02]  /*1b30*/  CS2R R6, SRZ ;  /* 0x0000000000067805 */ /* 0x000fe4000001ff00 */
[----:B------:R-:W4:Y:S01]  /*1b40*/  @!P2 LDG.E R4, desc[UR20][R2.64+0x100] ;  /* 0x000100140204a981 */ /* 0x000f22000c1e1900 */
[----:B------:R-:W-:Y:S02]  /*1b50*/  ISETP.GE.AND P2, PT, R37, UR56, PT ;  /* 0x0000003825007c0c */ /* 0x000fe4000bf46270 */
[----:B------:R-:W-:Y:S02]  /*1b60*/  CS2R R8, SRZ ;  /* 0x0000000000087805 */ /* 0x000fe4000001ff00 */
[----:B------:R-:W-:Y:S01]  /*1b70*/  CS2R R10, SRZ ;  /* 0x00000000000a7805 */ /* 0x000fe2000001ff00 */
        /* <DEDUP_REMOVED lines=24> */
[----:B------:R-:W2:Y:S01]  /*1d00*/  @!P1 LDG.E R18, desc[UR20][R2.64+0x780] ;  /* 0x0007801402129981 */ /* 0x000ea2000c1e1900 */
        /* <DEDUP_REMOVED lines=11> */
[----:B----4-:R-:W-:Y:S04]  /*1dc0*/  STS [R87+0x100], R4 ;  /* 0x0001000457007388 */ /* 0x010fe80000000800 */
[----:B--2---:R-:W-:Y:S04]  /*1dd0*/  STS [R86+0x180], R7 ;  /* 0x0001800756007388 */ /* 0x004fe80000000800 */
        /* <DEDUP_REMOVED lines=9> */
[----:B0-----:R-:W0:Y:S03]  /*1e70*/  LDC R12, c[0x0][0x21c] ;  /* 0x00008700ff0c7b82 */ /* 0x001e260000000800 */
        /* <DEDUP_REMOVED lines=86> */
[----:B------:R-:W-:Y:S01]  /*23e0*/  CS2R R44, SRZ ;  /* 0x00000000002c7805 */ /* 0x000fe2000001ff00 */
[----:B0-----:R-:W-:Y:S01]  /*23f0*/  FADD.FTZ R3, R64, R64 ;  /* 0x0000004040037221 */ /* 0x001fe20000010000 */
        /* <DEDUP_REMOVED lines=20> */
.L_x_7807:
[----:B01----:R-:W2:Y:S01]  /*2540*/  LDL R60, [R1+0x14] ;  /* 0x00001400013c7983 */ /* 0x003ea20000100800 */
[----:B------:R-:W-:Y:S01]  /*2550*/  USHF.R.S32.HI UR58, URZ, 0x1f, UR7 ;  /* 0x0000001f3f3a7899 */ /* 0x000fe20008011407 */
[----:B------:R-:W-:Y:S02]  /*2560*/  UMOV UR44, UR28 ;  /* 0x0000001c002c7c82 */ /* 0x000fe40008000000 */
[----:B---3--:R-:W3:Y:S01]  /*2570*/  LDL R109, [R1+0x10] ;  /* 0x00001000016d7983 */ /* 0x008ee20000100800 */
[----:B------:R-:W-:Y:S01]  /*2580*/  UIMAD UR54, UR58, UR38, URZ ;  /* 0x000000263a3672a4 */ /* 0x000fe2000f8e023f */
[----:B------:R-:W-:Y:S02]  /*2590*/  UMOV UR45, UR53 ;  /* 0x00000035002d7c82 */ /* 0x000fe40008000000 */
[----:B------:R-:W4:Y:S01]  /*25a0*/  LDL R108, [R1+0xc] ;  /* 0x00000c00016c7983 */ /* 0x000f220000100800 */
[----:B------:R-:W-:Y:S02]  /*25b0*/  UIMAD.WIDE.U32 UR44, UR7, UR38, UR44 ;  /* 0x00000026072c72a5 */ /* 0x000fe4000f8e002c */
[----:B------:R-:W-:Y:S01]  /*25c0*/  UIMAD UR54, UR7, UR39, UR54 ;  /* 0x00000027073672a4 */ /* 0x000fe2000f8e0236 */
[----:B------:R-:W4:Y:S01]  /*25d0*/  LDL R107, [R1+0x8] ;  /* 0x00000800016b7983 */ /* 0x000f220000100800 */
[----:B------:R-:W-:-:S02]  /*25e0*/  ULEA UR55, UP0, UR44, UR40, 0x3 ;  /* 0x000000282c377291 */ /* 0x000fc4000f80183f */
[----:B------:R-:W-:Y:S01]  /*25f0*/  UIADD3 UR45, UR45, UR54, URZ ;  /* 0x000000362d2d7290 */ /* 0x000fe2000fffe03f */
[----:B------:R-:W4:Y:S03]  /*2600*/  LDL R106, [R1+0x4] ;  /* 0x00000400016a7983 */ /* 0x000f260000100800 */
[----:B------:R-:W-:Y:S01]  /*2610*/  ULEA.HI.X UR44, UR44, UR41, UR45, 0x3, UP0 ;  /* 0x000000292c2c7291 */ /* 0x000fe200080f1c2d */
[----:B------:R-:W-:Y:S01]  /*2620*/  LOP3.LUT R62, R83, 0x7ffffe0, RZ, 0xc0, !PT ;  /* 0x07ffffe0533e7812 */ /* 0x000fe200078ec0ff */
[----:B------:R-:W4:Y:S04]  /*2630*/  LDL R105, [R1] ;  /* 0x0000000001697983 */ /* 0x000f280000100800 */
[----:B------:R-:W-:-:S02]  /*2640*/  MOV R61, UR44 ;  /* 0x0000002c003d7c02 */ /* 0x000fc40008000f00 */
[----:B------:R-:W-:Y:S02]  /*2650*/  LOP3.LUT R248, R83, 0x1f, RZ, 0xc0, !PT ;  /* 0x0000001f53f87812 */ /* 0x000fe400078ec0ff */
[----:B------:R-:W-:-:S04]  /*2660*/  SHF.L.U32 R62, R62, 0x5, RZ ;  /* 0x000000053e3e7819 */ /* 0x000fc800000006ff */
[----:B------:R-:W-:Y:S01]  /*2670*/  LOP3.LUT R64, R62, 0xffffffe0, R248, 0xe2, !PT ;  /* 0xffffffe03e407812 */ /* 0x000fe200078ee2f8 */
[----:B------:R-:W-:Y:S02]  /*2680*/  UIMAD UR44, UR58, UR42, URZ ;  /* 0x0000002a3a2c72a4 */ /* 0x000fe4000f8e023f */
[----:B------:R-:W-:Y:S02]  /*2690*/  MOV R67, UR42 ;  /* 0x0000002a00437c02 */ /* 0x000fe40008000f00 */
[----:B------:R-:W-:Y:S02]  /*26a0*/  LOP3.LUT R62, R64, 0x20, RZ, 0xfc, !PT ;  /* 0x00000020403e7812 */ /* 0x000fe400078efcff */
[--C-:B------:R-:W-:Y:S01]  /*26b0*/  SHF.R.S32.HI R65, RZ, 0x1f, R64.reuse ;  /* 0x0000001fff417819 */ /* 0x100fe20000011440 */
[----:B------:R-:W-:Y:S01]  /*26c0*/  UIMAD UR44, UR7, UR43, UR44 ;  /* 0x0000002b072c72a4 */ /* 0x000fe2000f8e022c */
[----:B------:R-:W-:Y:S02]  /*26d0*/  ISETP.GE.AND P2, PT, R62, UR49, PT ;  /* 0x000000313e007c0c */ /* 0x000fe4000bf46270 */
[C---:B------:R-:W-:Y:S01]  /*26e0*/  LOP3.LUT R62, R64.reuse, 0x40, RZ, 0xfc, !PT ;  /* 0x00000040403e7812 */ /* 0x040fe200078efcff */
[----:B------:R-:W-:Y:S01]  /*26f0*/  IMAD.WIDE.U32 R66, R67, UR7, R64 ;  /* 0x0000000743427c25 */ /* 0x000fe2000f8e0040 */
[----:B------:R-:W-:-:S02]  /*2700*/  LOP3.LUT R63, R64, 0x60, RZ, 0xfc, !PT ;  /* 0x00000060403f7812 */ /* 0x000fc400078efcff */
[----:B------:R-:W-:Y:S01]  /*2710*/  LOP3.LUT R65, R64, 0x80, RZ, 0xfc, !PT ;  /* 0x0000008040417812 */ /* 0x000fe200078efcff */
[----:B------:R-:W-:Y:S01]  /*2720*/  HFMA2.MMA R102, -RZ, RZ, 0, 0 ;  /* 0x00000000ff667435 */ /* 0x000fe200000001ff */
[----:B------:R-:W-:Y:S02]  /*2730*/  ISETP.GE.AND P3, PT, R62, UR49, PT ;  /* 0x000000313e007c0c */ /* 0x000fe4000bf66270 */
[----:B------:R-:W-:Y:S02]  /*2740*/  ISETP.GE.AND P4, PT, R63, UR49, PT ;  /* 0x000000313f007c0c */ /* 0x000fe4000bf86270 */
[----:B------:R-:W-:Y:S02]  /*2750*/  IADD3 R63, R67, UR44, RZ ;  /* 0x0000002c433f7c10 */ /* 0x000fe4000fffe0ff */
[----:B------:R-:W-:Y:S02]  /*2760*/  LEA R62, P1, R66, UR12, 0x2 ;  /* 0x0000000c423e7c11 */ /* 0x000fe4000f8210ff */
[----:B------:R-:W-:-:S02]  /*2770*/  ISETP.GE.AND P5, PT, R65, UR49, PT ;  /* 0x0000003141007c0c */ /* 0x000fc4000bfa6270 */
[----:B------:R-:W-:Y:S02]  /*2780*/  LOP3.LUT R65, R64, 0xc0, RZ, 0xfc, !PT ;  /* 0x000000c040417812 */ /* 0x000fe400078efcff */
[----:B------:R-:W-:Y:S02]  /*2790*/  LEA.HI.X R63, R66, UR11, R63, 0x2, P1 ;  /* 0x0000000b423f7c11 */ /* 0x000fe400088f143f */
[----:B------:R-:W-:Y:S02]  /*27a0*/  ISETP.GE.AND P1, PT, R65, UR49, PT ;  /* 0x0000003141007c0c */ /* 0x000fe4000bf26270 */
[C---:B------:R-:W-:Y:S02]  /*27b0*/  LOP3.LUT R68, R64.reuse, 0xa0, RZ, 0xfc, !PT ;  /* 0x000000a040447812 */ /* 0x040fe400078efcff */
[----:B------:R-:W-:Y:S02]  /*27c0*/  CS2R R116, SRZ ;  /* 0x0000000000747805 */ /* 0x000fe4000001ff00 */
[----:B------:R-:W-:Y:S01]  /*27d0*/  LOP3.LUT R65, R64, 0xe0, RZ, 0xfc, !PT ;  /* 0x000000e040417812 */ /* 0x000fe200078efcff */
[----:B------:R-:W4:Y:S01]  /*27e0*/  @!P2 LDG.E R102, desc[UR20][R62.64+0x80] ;  /* 0x000080143e66a981 */ /* 0x000f22000c1e1900 */
[----:B------:R-:W-:-:S02]  /*27f0*/  ISETP.GE.AND P0, PT, R68, UR49, PT ;  /* 0x0000003144007c0c */ /* 0x000fc4000bf06270 */
[----:B------:R-:W-:Y:S02]  /*2800*/  ISETP.GE.AND P2, PT, R65, UR49, PT ;  /* 0x0000003141007c0c */ /* 0x000fe4000bf46270 */
[----:B------:R-:W-:Y:S02]  /*2810*/  CS2R R94, SRZ ;  /* 0x00000000005e7805 */ /* 0x000fe4000001ff00 */
[C---:B------:R-:W-:Y:S02]  /*2820*/  LOP3.LUT R65, R64.reuse, 0x100, RZ, 0xfc, !PT ;  /* 0x0000010040417812 */ /* 0x040fe400078efcff */
[----:B------:R-:W-:Y:S01]  /*2830*/  CS2R R98, SRZ ;  /* 0x0000000000627805 */ /* 0x000fe2000001ff00 */
[----:B------:R-:W4:Y:S01]  /*2840*/  @!P3 LDG.E R117, desc[UR20][R62.64+0x100] ;  /* 0x000100143e75b981 */ /* 0x000f22000c1e1900 */
[----:B------:R-:W-:Y:S01]  /*2850*/  HFMA2.MMA R88, -RZ, RZ, 0, 0 ;  /* 0x00000000ff587435 */ /* 0x000fe200000001ff */
[----:B------:R-:W-:Y:S02]  /*2860*/  LOP3.LUT R66, R64, 0x120, RZ, 0xfc, !PT ;  /* 0x0000012040427812 */ /* 0x000fe400078efcff */
[----:B------:R-:W-:-:S02]  /*2870*/  ISETP.GE.AND P3, PT, R65, UR49, PT ;  /* 0x0000003141007c0c */ /* 0x000fc4000bf66270 */
[----:B------:R-:W-:Y:S02]  /*2880*/  CS2R R100, SRZ ;  /* 0x0000000000647805 */ /* 0x000fe4000001ff00 */
[----:B------:R-:W-:Y:S01]  /*2890*/  LOP3.LUT R65, R64, 0x140, RZ, 0xfc, !PT ;  /* 0x0000014040417812 */ /* 0x000fe200078efcff */
[----:B------:R-:W4:Y:S01]  /*28a0*/  @!P4 LDG.E R95, desc[UR20][R62.64+0x180] ;  /* 0x000180143e5fc981 */ /* 0x000f22000c1e1900 */
[----:B------:R-:W-:Y:S02]  /*28b0*/  ISETP.GE.AND P4, PT, R66, UR49, PT ;  /* 0x0000003142007c0c */ /* 0x000fe4000bf86270 */
[----:B------:R-:W-:Y:S01]  /*28c0*/  LOP3.LUT R66, R64, 0x160, RZ, 0xfc, !PT ;  /* 0x0000016040427812 */ /* 0x000fe200078efcff */
[----:B------:R-:W4:Y:S01]  /*28d0*/  @!P5 LDG.E R99, desc[UR20][R62.64+0x200] ;  /* 0x000200143e63d981 */ /* 0x000f22000c1e1900 */
[----:B------:R-:W-:Y:S02]  /*28e0*/  ISETP.GE.AND P5, PT, R65, UR49, PT ;  /* 0x0000003141007c0c */ /* 0x000fe4000bfa6270 */
[----:B------:R-:W-:-:S02]  /*28f0*/  CS2R R68, SRZ ;  /* 0x0000000000447805 */ /* 0x000fc4000001ff00 */
[----:B------:R-:W-:Y:S01]  /*2900*/  LOP3.LUT R65, R64, 0x180, RZ, 0xfc, !PT ;  /* 0x0000018040417812 */ /* 0x000fe200078efcff */
[----:B------:R-:W4:Y:S01]  /*2910*/  @!P0 LDG.E R101, desc[UR20][R62.64+0x280] ;  /* 0x000280143e658981 */ /* 0x000f22000c1e1900 */
[----:B------:R-:W-:Y:S02]  /*2920*/  ISETP.GE.AND P0, PT, R66, UR49, PT ;  /* 0x0000003142007c0c */ /* 0x000fe4000bf06270 */
[C---:B------:R-:W-:Y:S01]  /*2930*/  LOP3.LUT R66, R64.reuse, 0x1a0, RZ, 0xfc, !PT ;  /* 0x000001a040427812 */ /* 0x040fe200078efcff */
[----:B------:R-:W4:Y:S01]  /*2940*/  @!P1 LDG.E R88, desc[UR20][R62.64+0x300] ;  /* 0x000300143e589981 */ /* 0x000f22000c1e1900 */
[----:B------:R-:W-:Y:S02]  /*2950*/  ISETP.GE.AND P1, PT, R65, UR49, PT ;  /* 0x0000003141007c0c */ /* 0x000fe4000bf26270 */
[----:B------:R-:W-:Y:S01]  /*2960*/  LOP3.LUT R65, R64, 0x1c0, RZ, 0xfc, !PT ;  /* 0x000001c040417812 */ /* 0x000fe200078efcff */
[----:B------:R-:W4:Y:S01]  /*2970*/  @!P2 LDG.E R69, desc[UR20][R62.64+0x380] ;  /* 0x000380143e45a981 */ /* 0x000f22000c1e1900 */
[----:B------:R-:W-:-:S02]  /*2980*/  ISETP.GE.AND P2, PT, R66, UR49, PT ;  /* 0x0000003142007c0c */ /* 0x000fc4000bf46270 */
[----:B------:R-:W-:Y:S01]  /*2990*/  CS2R R66, SRZ ;  /* 0x0000000000427805 */ /* 0x000fe2000001ff00 */
[----:B------:R-:W4:Y:S01]  /*29a0*/  @!P3 LDG.E R68, desc[UR20][R62.64+0x400] ;  /* 0x000400143e44b981 */ /* 0x000f22000c1e1900 */
[----:B------:R-:W-:Y:S01]  /*29b0*/  ISETP.GE.AND P3, PT, R65, UR49, PT ;  /* 0x0000003141007c0c */ /* 0x000fe2000bf66270 */
[----:B------:R-:W-:Y:S01]  /*29c0*/  HFMA2.MMA R71, -RZ, RZ, 0, 0 ;  /* 0x00000000ff477435 */ /* 0x000fe200000001ff */
[C---:B------:R-:W-:Y:S01]  /*29d0*/  LOP3.LUT R65, R64.reuse, 0x1e0, RZ, 0xfc, !PT ;  /* 0x000001e040417812 */ /* 0x040fe200078efcff */
        /* <DEDUP_REMOVED lines=14> */
[----:B------:R-:W-:Y:S02]  /*2ac0*/  MOV R65, RZ ;  /* 0x000000ff00417202 */ /* 0x000fe40000000f00 */
[----:B------:R-:W-:Y:S02]  /*2ad0*/  ISETP.GE.AND P1, PT, R70, UR49, PT ;  /* 0x0000003146007c0c */ /* 0x000fe4000bf26270 */
[----:B------:R-:W-:Y:S01]  /*2ae0*/  ISETP.GE.AND P2, PT, R85, UR49, PT ;  /* 0x0000003155007c0c */ /* 0x000fe2000bf46270 */
[----:B------:R-:W-:Y:S01]  /*2af0*/  HFMA2.MMA R85, -RZ, RZ, 0, 0 ;  /* 0x00000000ff557435 */ /* 0x000fe200000001ff */
[----:B------:R-:W-:Y:S01]  /*2b00*/  LOP3.LUT R70, R64, 0x280, RZ, 0xfc, !PT ;  /* 0x0000028040467812 */ /* 0x000fe200078efcff */
[----:B------:R-:W4:Y:S03]  /*2b10*/  @!P3 LDG.E R65, desc[UR20][R62.64+0x700] ;  /* 0x000700143e41b981 */ /* 0x000f26000c1e1900 */
[----:B------:R-:W-:Y:S01]  /*2b20*/  ISETP.GE.AND P3, PT, R70, UR49, PT ;  /* 0x0000003146007c0c */ /* 0x000fe2000bf66270 */
[----:B------:R-:W-:Y:S01]  /*2b30*/  HFMA2.MMA R70, -RZ, RZ, 0, 0 ;  /* 0x00000000ff467435 */ /* 0x000fe200000001ff */
[----:B------:R-:W-:-:S02]  /*2b40*/  LOP3.LUT R87, R64, 0x2a0, RZ, 0xfc, !PT ;  /* 0x000002a040577812 */ /* 0x000fc400078efcff */
[----:B------:R-:W-:Y:S01]  /*2b50*/  MOV R86, RZ ;  /* 0x000000ff00567202 */ /* 0x000fe20000000f00 */
[----:B------:R-:W4:Y:S01]  /*2b60*/  @!P4 LDG.E R85, desc[UR20][R62.64+0x780] ;  /* 0x000780143e55c981 */ /* 0x000f22000c1e1900 */
[----:B------:R-:W-:Y:S02]  /*2b70*/  ISETP.GE.AND P4, PT, R87, UR49, PT ;  /* 0x0000003157007c0c */ /* 0x000fe4000bf86270 */
[----:B------:R-:W-:Y:S02]  /*2b80*/  CS2R R92, SRZ ;  /* 0x00000000005c7805 */ /* 0x000fe4000001ff00 */
[C---:B------:R-:W-:Y:S01]  /*2b90*/  LOP3.LUT R87, R64.reuse, 0x2e0, RZ, 0xfc, !PT ;  /* 0x000002e040577812 */ /* 0x040fe200078efcff */
[----:B------:R-:W4:Y:S01]  /*2ba0*/  @!P1 LDG.E R94, desc[UR20][R62.64+0x900] ;  /* 0x000900143e5e9981 */ /* 0x000f22000c1e1900 */
[----:B------:R-:W-:-:S03]  /*2bb0*/  LOP3.LUT R89, R64, 0x2c0, RZ, 0xfc, !PT ;  /* 0x000002c040597812 */ /* 0x000fc600078efcff */
[----:B------:R-:W4:Y:S04]  /*2bc0*/  @!P5 LDG.E R86, desc[UR20][R62.64+0x800] ;  /* 0x000800143e56d981 */ /* 0x000f28000c1e1900 */
[----:B------:R-:W4:Y:S01]  /*2bd0*/  @!P0 LDG.E R70, desc[UR20][R62.64+0x880] ;  /* 0x000880143e468981 */ /* 0x000f22000c1e1900 */
[----:B------:R-:W-:Y:S02]  /*2be0*/  ISETP.GE.AND P0, PT, R87, UR49, PT ;  /* 0x0000003157007c0c */ /* 0x000fe4000bf06270 */
[C---:B------:R-:W-:Y:S01]  /*2bf0*/  LOP3.LUT R87, R64.reuse, 0x300, RZ, 0xfc, !PT ;  /* 0x0000030040577812 */ /* 0x040fe200078efcff */
[----:B------:R-:W4:Y:S01]  /*2c00*/  @!P2 LDG.E R93, desc[UR20][R62.64+0x980] ;  /* 0x000980143e5da981 */ /* 0x000f22000c1e1900 */
[----:B------:R-:W-:Y:S02]  /*2c10*/  CS2R R114, SRZ ;  /* 0x0000000000727805 */ /* 0x000fe4000001ff00 */
[----:B------:R-:W-:Y:S01]  /*2c20*/  ISETP.GE.AND P5, PT, R89, UR49, PT ;  /* 0x0000003159007c0c */ /* 0x000fe2000bfa6270 */
[----:B------:R-:W4:Y:S01]  /*2c30*/  @!P3 LDG.E R92, desc[UR20][R62.64+0xa00] ;  /* 0x000a00143e5cb981 */ /* 0x000f22000c1e1900 */
[----:B------:R-:W-:-:S02]  /*2c40*/  LOP3.LUT R89, R64, 0x320, RZ, 0xfc, !PT ;  /* 0x0000032040597812 */ /* 0x000fc400078efcff */
[----:B------:R-:W-:Y:S01]  /*2c50*/  ISETP.GE.AND P3, PT, R87, UR49, PT ;  /* 0x0000003157007c0c */ /* 0x000fe2000bf66270 */
[----:B------:R-:W4:Y:S01]  /*2c60*/  @!P4 LDG.E R114, desc[UR20][R62.64+0xa80] ;  /* 0x000a80143e72c981 */ /* 0x000f22000c1e1900 */
[C---:B------:R-:W-:Y:S02]  /*2c70*/  LOP3.LUT R90, R64.reuse, 0x340, RZ, 0xfc, !PT ;  /* 0x00000340405a7812 */ /* 0x040fe400078efcff */
[----:B------:R-:W-:Y:S01]  /*2c80*/  LOP3.LUT R87, R64, 0x360, RZ, 0xfc, !PT ;  /* 0x0000036040577812 */ /* 0x000fe200078efcff */
[----:B------:R-:W4:Y:S01]  /*2c90*/  @!P0 LDG.E R98, desc[UR20][R62.64+0xb80] ;  /* 0x000b80143e628981 */ /* 0x000f22000c1e1900 */
[----:B------:R-:W-:Y:S02]  /*2ca0*/  ISETP.GE.AND P1, PT, R89, UR49, PT ;  /* 0x0000003159007c0c */ /* 0x000fe4000bf26270 */
[----:B------:R-:W-:Y:S02]  /*2cb0*/  ISETP.GE.AND P2, PT, R90, UR49, PT ;  /* 0x000000315a007c0c */ /* 0x000fe4000bf46270 */
[----:B------:R-:W-:-:S02]  /*2cc0*/  ISETP.GE.AND P4, PT, R87, UR49, PT ;  /* 0x0000003157007c0c */ /* 0x000fc4000bf86270 */
[C---:B------:R-:W-:Y:S02]  /*2cd0*/  LOP3.LUT R87, R64.reuse, 0x380, RZ, 0xfc, !PT ;  /* 0x0000038040577812 */ /* 0x040fe400078efcff */
[----:B------:R-:W-:Y:S02]  /*2ce0*/  CS2R R90, SRZ ;  /* 0x00000000005a7805 */ /* 0x000fe4000001ff00 */
[----:B------:R-:W-:Y:S02]  /*2cf0*/  SHF.L.U32 R104, R83, 0x5, RZ ;  /* 0x0000000553687819 */ /* 0x000fe400000006ff */
[----:B------:R-:W-:Y:S01]  /*2d00*/  ISETP.GE.AND P0, PT, R87, UR49, PT ;  /* 0x0000003157007c0c */ /* 0x000fe2000bf06270 */
[----:B------:R-:W-:Y:S01]  /*2d10*/  HFMA2.MMA R89, -RZ, RZ, 0, 0 ;  /* 0x00000000ff597435 */ /* 0x000fe200000001ff */
[----:B------:R-:W-:Y:S02]  /*2d20*/  LOP3.LUT R103, R64, 0x3a0, RZ, 0xfc, !PT ;  /* 0x000003a040677812 */ /* 0x000fe400078efcff */
[----:B------:R-:W-:-:S02]  /*2d30*/  CS2R R96, SRZ ;  /* 0x0000000000607805 */ /* 0x000fc4000001ff00 */
[----:B------:R-:W-:Y:S01]  /*2d40*/  LOP3.LUT R64, R64, 0x3c0, RZ, 0xfc, !PT ;  /* 0x000003c040407812 */ /* 0x000fe200078efcff */
[----:B------:R-:W4:Y:S01]  /*2d50*/  @!P1 LDG.E R90, desc[UR20][R62.64+0xc80] ;  /* 0x000c80143e5a9981 */ /* 0x000f22000c1e1900 */
[----:B------:R-:W-:Y:S02]  /*2d60*/  LOP3.LUT R104, R104, 0xffffffe0, R248, 0xe2, !PT ;  /* 0xffffffe068687812 */ /* 0x000fe400078ee2f8 */
[----:B------:R-:W-:Y:S01]  /*2d70*/  ISETP.GE.AND P1, PT, R103, UR49, PT ;  /* 0x0000003167007c0c */ /* 0x000fe2000bf26270 */
[----:B------:R-:W4:Y:S01]  /*2d80*/  @!P2 LDG.E R91, desc[UR20][R62.64+0xd00] ;  /* 0x000d00143e5ba981 */ /* 0x000f22000c1e1900 */
[----:B------:R-:W-:Y:S02]  /*2d90*/  ISETP.GE.AND P2, PT, R64, UR49, PT ;  /* 0x0000003140007c0c */ /* 0x000fe4000bf46270 */
[----:B--2---:R-:W-:Y:S01]  /*2da0*/  ISETP.NE.AND P6, PT, R60, RZ, PT ;  /* 0x000000ff3c00720c */ /* 0x004fe20003fc5270 */
[----:B------:R-:W2:Y:S01]  /*2db0*/  @!P5 LDG.E R96, desc[UR20][R62.64+0xb00] ;  /* 0x000b00143e60d981 */ /* 0x000ea2000c1e1900 */
[----:B------:R-:W-:-:S02]  /*2dc0*/  MOV R60, UR55 ;  /* 0x00000037003c7c02 */ /* 0x000fc40008000f00 */
[----:B------:R-:W-:Y:S01]  /*2dd0*/  LOP3.LUT R104, R104, 0x3e0, RZ, 0xfc, !PT ;  /* 0x000003e068687812 */ /* 0x000fe200078efcff */
[----:B------:R-:W2:Y:S04]  /*2de0*/  @!P0 LDG.E R89, desc[UR20][R62.64+0xe00] ;  /* 0x000e00143e598981 */ /* 0x000ea8000c1e1900 */
[----:B------:R-:W2:Y:S04]  /*2df0*/  LDG.E.64 R60, desc[UR20][R60.64] ;  /* 0x000000143c3c7981 */ /* 0x000ea8000c1e1b00 */
[----:B------:R-:W2:Y:S01]  /*2e00*/  @!P6 LDG.E R118, desc[UR20][R62.64] ;  /* 0x000000143e76e981 */ /* 0x000ea2000c1e1900 */
[----:B------:R-:W-:-:S02]  /*2e10*/  MOV R87, RZ ;  /* 0x000000ff00577202 */ /* 0x000fc40000000f00 */
[----:B------:R-:W-:Y:S01]  /*2e20*/  ISETP.GE.AND P0, PT, R104, UR49, PT ;  /* 0x0000003168007c0c */ /* 0x000fe2000bf06270 */
[----:B------:R-:W2:Y:S01]  /*2e30*/  @!P3 LDG.E R97, desc[UR20][R62.64+0xc00] ;  /* 0x000c00143e61b981 */ /* 0x000ea2000c1e1900 */
[----:B------:R-:W-:-:S03]  /*2e40*/  MOV R64, RZ ;  /* 0x000000ff00407202 */ /* 0x000fc60000000f00 */
[----:B------:R-:W2:Y:S04]  /*2e50*/  @!P4 LDG.E R87, desc[UR20][R62.64+0xd80] ;  /* 0x000d80143e57c981 */ /* 0x000ea8000c1e1900 */
[----:B------:R-:W2:Y:S04]  /*2e60*/  @!P1 LDG.E R64, desc[UR20][R62.64+0xe80] ;  /* 0x000e80143e409981 */ /* 0x000ea8000c1e1900 */
[----:B------:R-:W2:Y:S04]  /*2e70*/  @!P2 LDG.E R116, desc[UR20][R62.64+0xf00] ;  /* 0x000f00143e74a981 */ /* 0x000ea8000c1e1900 */
[----:B------:R0:W2:Y:S01]  /*2e80*/  @!P0 LDG.E R115, desc[UR20][R62.64+0xf80] ;  /* 0x000f80143e738981 */ /* 0x0000a2000c1e1900 */
[----:B---3--:R-:W-:Y:S01]  /*2e90*/  FADD.FTZ R113, R109, UR5 ;  /* 0x000000056d717e21 */ /* 0x008fe20008010000 */
[----:B----4-:R-:W-:Y:S01]  /*2ea0*/  FADD.FTZ R112, R108, UR5 ;  /* 0x000000056c707e21 */ /* 0x010fe20008010000 */
[----:B------:R-:W-:Y:S01]  /*2eb0*/  FADD.FTZ R111, R107, UR5 ;  /* 0x000000056b6f7e21 */ /* 0x000fe20008010000 */
[----:B------:R-:W-:Y:S01]  /*2ec0*/  LOP3.LUT P0, RZ, R83, 0x1f, RZ, 0xc0, !PT ;  /* 0x0000001f53ff7812 */ /* 0x000fe2000780c0ff */
[----:B------:R-:W-:Y:S01]  /*2ed0*/  FADD.FTZ R110, R106, UR5 ;  /* 0x000000056a6e7e21 */ /* 0x000fe20008010000 */
[----:B------:R-:W-:Y:S01]  /*2ee0*/  FADD.FTZ R109, R105, UR5 ;  /* 0x00000005696d7e21 */ /* 0x000fe20008010000 */
[----:B0-----:R-:W-:Y:S01]  /*2ef0*/  MOV R62, UR10 ;  /* 0x0000000a003e7c02 */ /* 0x001fe20008000f00 */
[----:B------:R-:W-:-:S03]  /*2f00*/  FADD.FTZ R108, R238, UR5 ;  /* 0x00000005ee6c7e21 */ /* 0x000fc60008010000 */
[----:B------:R-:W-:Y:S01]  /*2f10*/  ISETP.LT.OR P2, PT, R62, 0x2, P0 ;  /* 0x000000023e00780c */ /* 0x000fe20000741670 */
[----:B------:R-:W-:Y:S01]  /*2f20*/  FADD.FTZ R107, R237, UR5 ;  /* 0x00000005ed6b7e21 */ /* 0x000fe20008010000 */
[----:B------:R-:W-:Y:S01]  /*2f30*/  FADD.FTZ R106, R234, UR5 ;  /* 0x00000005ea6a7e21 */ /* 0x000fe20008010000 */
[----:B------:R-:W-:Y:S01]  /*2f40*/  FADD.FTZ R105, R233, UR5 ;  /* 0x00000005e9697e21 */ /* 0x000fe20008010000 */
[----:B------:R-:W-:-:S04]  /*2f50*/  UIADD3 UR44, UR10, -0x1, URZ ;  /* 0xffffffff0a2c7890 */ /* 0x000fc8000fffe03f */
[----:B------:R-:W-:-:S04]  /*2f60*/  ULEA.HI UR45, UR44, UR44, URZ, 0x1 ;  /* 0x0000002c2c2d7291 */ /* 0x000fc8000f8f083f */
[----:B------:R-:W-:-:S04]  /*2f70*/  ULOP3.LUT UR45, UR45, 0xfffffe, URZ, 0xc0, !UPT ;  /* 0x00fffffe2d2d7892 */ /* 0x000fc8000f8ec03f */
[----:B------:R-:W-:-:S04]  /*2f80*/  UIADD3 UR44, UR44, -UR45, URZ ;  /* 0x8000002d2c2c7290 */ /* 0x000fc8000fffe03f */
[----:B------:R-:W-:Y:S01]  /*2f90*/  ULEA UR44, UR44, UR7, 0x8 ;  /* 0x000000072c2c7291 */ /* 0x000fe2000f8e403f */
[----:B------:R-:W-:Y:S02]  /*2fa0*/  ISETP.NE.AND P1, PT, R83, RZ, PT ;  /* 0x000000ff5300720c */ /* 0x000fe40003f25270 */
        /* <DEDUP_REMOVED lines=15> */
[----:B------:R-:W-:Y:S03]  /*30a0*/  MUFU.SIN R142, R122 ;  /* 0x0000007a008e7308 */ /* 0x000fe60000000400 */
[----:B------:R-:W-:-:S05]  /*30b0*/  IADD3 R63, R62, 0x20, RZ ;  /* 0x000000203e3f7810 */ /* 0x000fca0007ffe0ff */
[----:B------:R0:W-:Y:S01]  /*30c0*/  MUFU.COS R143, R122 ;  /* 0x0000007a008f7308 */ /* 0x0001e20000000000 */
[C---:B------:R-:W-:Y:S02]  /*30d0*/  IADD3 R121, R62.reuse, 0x80, RZ ;  /* 0x000000803e797810 */ /* 0x040fe40007ffe0ff */
        /* <DEDUP_REMOVED lines=10> */
[----:B------:R-:W-:-:S03]  /*3180*/  IADD3 R135, R62, 0x140, RZ ;  /* 0x000001403e877810 */ /* 0x000fc60007ffe0ff */
[----:B------:R-:W-:Y:S01]  /*3190*/  MUFU.SIN R140, R124 ;  /* 0x0000007c008c7308 */ /* 0x000fe20000000400 */
[C---:B0-----:R-:W-:Y:S02]  /*31a0*/  IADD3 R103, R62.reuse, 0x40, RZ ;  /* 0x000000403e677810 */ /* 0x041fe40007ffe0ff */
[C---:B------:R-:W-:Y:S02]  /*31b0*/  IADD3 R149, R62.reuse, 0x160, RZ ;  /* 0x000001603e957810 */ /* 0x040fe40007ffe0ff */
[----:B------:R-:W-:-:S03]  /*31c0*/  IADD3 R151, R62, 0x180, RZ ;  /* 0x000001803e977810 */ /* 0x000fc60007ffe0ff */
[----:B------:R0:W-:Y:S01]  /*31d0*/  MUFU.COS R141, R124 ;  /* 0x0000007c008d7308 */ /* 0x0001e20000000000 */
[C---:B------:R-:W-:Y:S02]  /*31e0*/  IADD3 R153, R62.reuse, 0x1a0, RZ ;  /* 0x000001a03e997810 */ /* 0x040fe40007ffe0ff */
[C---:B------:R-:W-:Y:S02]  /*31f0*/  IADD3 R155, R62.reuse, 0x1c0, RZ ;  /* 0x000001c03e9b7810 */ /* 0x040fe40007ffe0ff */
[C---:B------:R-:W-:Y:S02]  /*3200*/  IADD3 R157, R62.reuse, 0x1e0, RZ ;  /* 0x000001e03e9d7810 */ /* 0x040fe40007ffe0ff */
[----:B------:R-:W-:Y:S01]  /*3210*/  IADD3 R159, R62, 0x200, RZ ;  /* 0x000002003e9f7810 */ /* 0x000fe20007ffe0ff */
[----:B------:R-:W-:Y:S01]  /*3220*/  MUFU.SIN R144, R119 ;  /* 0x0000007700907308 */ /* 0x000fe20000000400 */
[----:B0-----:R-:W-:Y:S01]  /*3230*/  LEA.HI.SX32 R124, R63, R62, 0x1b ;  /* 0x0000003e3f7c7211 */ /* 0x001fe200078fdaff */
[----:B------:R-:W-:Y:S01]  /*3240*/  FMUL.FTZ R63, R106, UR55 ;  /* 0x000000376a3f7c20 */ /* 0x000fe20008410000 */
        /* <DEDUP_REMOVED lines=17> */
[----:B------:R-:W-:Y:S01]  /*3360*/  MUFU.SIN R138, R122 ;  /* 0x0000007a008a7308 */ /* 0x000fe20000000400 */
[-C--:B------:R-:W-:Y:S01]  /*3370*/  LEA.HI.SX32 R128, R103, R62.reuse, 0x1b ;  /* 0x0000003e67807211 */ /* 0x080fe200078fdaff */
[----:B------:R-:W-:Y:S01]  /*3380*/  FMUL.RZ R103, R63, 0.15915493667125701904 ;  /* 0x3e22f9833f677820 */ /* 0x000fe2000040c000 */
[-C--:B------:R-:W-:Y:S01]  /*3390*/  LEA.HI.SX32 R174, R119, R62.reuse, 0x1b ;  /* 0x0000003e77ae7211 */ /* 0x080fe200078fdaff */
[----:B------:R-:W-:Y:S01]  /*33a0*/  FMUL.FTZ R63, R105, UR55 ;  /* 0x00000037693f7c20 */ /* 0x000fe20008410000 */
        /* <DEDUP_REMOVED lines=18> */
[-C--:B0-----:R-:W-:Y:S02]  /*34d0*/  LEA.HI.SX32 R122, R165, R62.reuse, 0x1b ;  /* 0x0000003ea57a7211 */ /* 0x081fe400078fdaff */
[-C--:B------:R-:W-:Y:S02]  /*34e0*/  LEA.HI.SX32 R168, R167, R62.reuse, 0x1b ;  /* 0x0000003ea7a87211 */ /* 0x080fe400078fdaff */
[-C--:B-1----:R-:W-:Y:S02]  /*34f0*/  LEA.HI.SX32 R120, R169, R62.reuse, 0x1b ;  /* 0x0000003ea9787211 */ /* 0x082fe400078fdaff */
        /* <DEDUP_REMOVED lines=11> */
[----:B------:R-:W-:Y:S01]  /*35b0*/  FMUL.RZ R123, R63, 0.15915493667125701904 ;  /* 0x3e22f9833f7b7820 */ /* 0x000fe2000040c000 */
[-C--:B------:R-:W-:Y:S02]  /*35c0*/  LEA R119, R124, R81.reuse, 0x2 ;  /* 0x000000517c777211 */ /* 0x080fe400078e10ff */
[----:B------:R-:W-:-:S02]  /*35d0*/  LEA R63, R62, R81, 0x2 ;  /* 0x000000513e3f7211 */ /* 0x000fc400078e10ff */
[-C--:B------:R-:W-:Y:S02]  /*35e0*/  LEA R128, R128, R81.reuse, 0x2 ;  /* 0x0000005180807211 */ /* 0x080fe400078e10ff */
[-C--:B------:R-:W-:Y:S01]  /*35f0*/  LEA R174, R174, R81.reuse, 0x2 ;  /* 0x00000051aeae7211 */ /* 0x080fe200078e10ff */
[----:B------:R0:W-:Y:S01]  /*3600*/  STS [R63], R118 ;  /* 0x000000763f007388 */ /* 0x0001e20000000800 */
[-C--:B------:R-:W-:Y:S02]  /*3610*/  LEA R176, R176, R81.reuse, 0x2 ;  /* 0x00000051b0b07211 */ /* 0x080fe400078e10ff */
[-C--:B------:R-:W-:Y:S01]  /*3620*/  LEA R178, R178, R81.reuse, 0x2 ;  /* 0x00000051b2b27211 */ /* 0x080fe200078e10ff */
[----:B------:R1:W-:Y:S01]  /*3630*/  STS [R119+0x80], R102 ;  /* 0x0000806677007388 */ /* 0x0003e20000000800 */
[----:B------:R-:W-:-:S03]  /*3640*/  LEA R182, R182, R81, 0x2 ;  /* 0x00000051b6b67211 */ /* 0x000fc600078e10ff */
[----:B------:R2:W-:Y:S01]  /*3650*/  STS [R128+0x100], R117 ;  /* 0x0001007580007388 */ /* 0x0005e20000000800 */
[----:B0-----:R-:W-:-:S03]  /*3660*/  LEA R63, R180, R81, 0x2 ;  /* 0x00000051b43f7211 */ /* 0x001fc600078e10ff */
[----:B------:R0:W-:Y:S01]  /*3670*/  STS [R174+0x180], R95 ;  /* 0x0001805fae007388 */ /* 0x0001e20000000800 */
[-C--:B------:R-:W-:Y:S02]  /*3680*/  LEA R188, R188, R81.reuse, 0x2 ;  /* 0x00000051bcbc7211 */ /* 0x080fe400078e10ff */
[-C--:B-1----:R-:W-:Y:S01]  /*3690*/  LEA R119, R186, R81.reuse, 0x2 ;  /* 0x00000051ba777211 */ /* 0x082fe200078e10ff */
[----:B------:R1:W-:Y:S01]  /*36a0*/  STS [R176+0x200], R99 ;  /* 0x00020063b0007388 */ /* 0x0003e20000000800 */
[----:B--2---:R-:W-:-:S03]  /*36b0*/  LEA R117, R184, R81, 0x2 ;  /* 0x00000051b8757211 */ /* 0x004fc600078e10ff */
[----:B------:R-:W-:Y:S01]  /*36c0*/  STS [R178+0x280], R101 ;  /* 0x00028065b2007388 */ /* 0x000fe20000000800 */
[----:B------:R-:W-:Y:S02]  /*36d0*/  R2UR UR54, R60 ;  /* 0x000000003c3672ca */ /* 0x000fe400000e0000 */
[-C--:B0-----:R-:W-:Y:S01]  /*36e0*/  LEA R95, R190, R81.reuse, 0x2 ;  /* 0x00000051be5f7211 */ /* 0x081fe200078e10ff */
[----:B------:R0:W-:Y:S01]  /*36f0*/  STS [R63+0x300], R88 ;  /* 0x000300583f007388 */ /* 0x0001e20000000800 */
[-C--:B------:R-:W-:Y:S02]  /*3700*/  LEA R194, R194, R81.reuse, 0x2 ;  /* 0x00000051c2c27211 */ /* 0x080fe400078e10ff */
[-C--:B-1----:R-:W-:Y:S01]  /*3710*/  LEA R99, R192, R81.reuse, 0x2 ;  /* 0x00000051c0637211 */ /* 0x082fe200078e10ff */
[----:B------:R1:W-:Y:S01]  /*3720*/  STS [R182+0x380], R69 ;  /* 0x00038045b6007388 */ /* 0x0003e20000000800 */
[----:B------:R-:W-:-:S03]  /*3730*/  LEA R196, R196, R81, 0x2 ;  /* 0x00000051c4c47211 */ /* 0x000fc600078e10ff */
[----:B------:R-:W-:Y:S01]  /*3740*/  STS [R117+0x400], R68 ;  /* 0x0004004475007388 */ /* 0x000fe20000000800 */
[----:B------:R-:W-:-:S03]  /*3750*/  LEA R198, R198, R81, 0x2 ;  /* 0x00000051c6c67211 */ /* 0x000fc600078e10ff */
[----:B------:R-:W-:Y:S01]  /*3760*/  STS [R119+0x480], R100 ;  /* 0x0004806477007388 */ /* 0x000fe20000000800 */
[----:B0-----:R-:W-:-:S03]  /*3770*/  LEA R63, R200, R81, 0x2 ;  /* 0x00000051c83f7211 */ /* 0x001fc600078e10ff */
[----:B------:R0:W-:Y:S01]  /*3780*/  STS [R188+0x500], R67 ;  /* 0x00050043bc007388 */ /* 0x0001e20000000800 */
[----:B-1----:R-:W-:-:S03]  /*3790*/  LEA R69, R170, R81, 0x2 ;  /* 0x00000051aa457211 */ /* 0x002fc600078e10ff */
[----:B------:R1:W-:Y:S04]  /*37a0*/  STS [R95+0x580], R66 ;  /* 0x000580425f007388 */ /* 0x0003e80000000800 */
[----:B------:R2:W-:Y:S01]  /*37b0*/  STS [R99+0x600], R84 ;  /* 0x0006005463007388 */ /* 0x0005e20000000800 */
[----:B0-----:R-:W-:-:S03]  /*37c0*/  LEA R67, R172, R81, 0x2 ;  /* 0x00000051ac437211 */ /* 0x001fc600078e10ff */
[----:B------:R-:W-:Y:S01]  /*37d0*/  STS [R194+0x680], R71 ;  /* 0x00068047c2007388 */ /* 0x000fe20000000800 */
[----:B-1----:R-:W-:-:S03]  /*37e0*/  LEA R66, R122, R81, 0x2 ;  /* 0x000000517a427211 */ /* 0x002fc600078e10ff */
[----:B------:R-:W-:Y:S04]  /*37f0*/  STS [R196+0x700], R65 ;  /* 0x00070041c4007388 */ /* 0x000fe80000000800 */
[----:B------:R-:W-:Y:S04]  /*3800*/  STS [R198+0x780], R85 ;  /* 0x00078055c6007388 */ /* 0x000fe80000000800 */
[----:B------:R-:W-:Y:S01]  /*3810*/  STS [R63+0x800], R86 ;  /* 0x000800563f007388 */ /* 0x000fe20000000800 */
[----:B--2---:R-:W-:-:S03]  /*3820*/  FADD.FTZ R99, R50, UR5 ;  /* 0x0000000532637e21 */ /* 0x004fc60008010000 */
[----:B------:R-:W-:Y:S04]  /*3830*/  STS [R67+0x880], R70 ;  /* 0x0008804643007388 */ /* 0x000fe80000000800 */
[----:B------:R-:W-:Y:S04]  /*3840*/  STS [R69+0x900], R94 ;  /* 0x0009005e45007388 */ /* 0x000fe80000000800 */
[----:B------:R0:W-:Y:S01]  /*3850*/  STS [R66+0x980], R93 ;  /* 0x0009805d42007388 */ /* 0x0001e20000000800 */
[----:B------:R-:W-:Y:S01]  /*3860*/  FMUL.FTZ R60, R99, UR55 ;  /* 0x00000037633c7c20 */ /* 0x000fe20008410000 */
[----:B------:R-:W-:Y:S01]  /*3870*/  FADD.FTZ R102, R230, UR5 ;  /* 0x00000005e6667e21 */ /* 0x000fe20008010000 */
[----:B0-----:R-:W-:-:S02]  /*3880*/  MOV R66, UR54 ;  /* 0x0000003600427c02 */ /* 0x001fc40008000f00 */
[----:B------:R-:W-:Y:S01]  /*3890*/  FMUL.RZ R119, R60, 0.15915493667125701904 ;  /* 0x3e22f9833c777820 */ /* 0x000fe2000040c000 */
[----:B------:R-:W-:Y:S01]  /*38a0*/  MOV R62, UR44 ;  /* 0x0000002c003e7c02 */ /* 0x000fe20008000f00 */
[----:B------:R-:W-:Y:S01]  /*38b0*/  FMUL.FTZ R101, R102, UR55 ;  /* 0x0000003766657c20 */ /* 0x000fe20008410000 */
[----:B------:R-:W-:Y:S01]  /*38c0*/  ULDC.64 UR44, c[0x0][0x268] ;  /* 0x00009a00002c7ab9 */ /* 0x000fe20000000a00 */
[----:B------:R-:W-:Y:S01]  /*38d0*/  FMUL.FTZ R66, R66, 1.4426950216293334961 ;  /* 0x3fb8aa3b42427820 */ /* 0x000fe20000410000 */
[----:B------:R-:W-:Y:S01]  /*38e0*/  MUFU.SIN R146, R104 ;  /* 0x0000006800927308 */ /* 0x000fe20000000400 */
[----:B------:R-:W-:Y:S02]  /*38f0*/  UIMAD UR59, UR48, UR44, URZ ;  /* 0x0000002c303b72a4 */ /* 0x000fe4000f8e023f */
[----:B------:R-:W-:Y:S01]  /*3900*/  FMUL.FTZ R60, R113, R66 ;  /* 0x00000042713c7220 */ /* 0x000fe20000410000 */
[----:B------:R-:W-:Y:S01]  /*3910*/  FMUL.RZ R118, R101, 0.15915493667125701904 ;  /* 0x3e22f98365767820 */ /* 0x000fe2000040c000 */
[----:B------:R-:W-:-:S03]  /*3920*/  FADD.FTZ R101, R229, UR5 ;  /* 0x00000005e5657e21 */ /* 0x000fc60008010000 */
[----:B------:R0:W-:Y:S01]  /*3930*/  MUFU.COS R147, R104 ;  /* 0x0000006800937308 */ /* 0x0001e20000000000 */
[----:B------:R-:W-:Y:S02]  /*3940*/  UIMAD.WIDE.U32 UR56, UR47, UR44, URZ ;  /* 0x0000002c2f3872a5 */ /* 0x000fe4000f8e003f */
[----:B------:R-:W-:-:S05]  /*3950*/  UIMAD UR59, UR47, UR45, UR59 ;  /* 0x0000002d2f3b72a4 */ /* 0x000fca000f8e023b */
[----:B------:R-:W-:Y:S01]  /*3960*/  MUFU.SIN R134, R103 ;  /* 0x0000006700867308 */ /* 0x000fe20000000400 */
[----:B0-----:R-:W-:Y:S01]  /*3970*/  FADD.FTZ R104, R232, UR5 ;  /* 0x00000005e8687e21 */ /* 0x001fe20008010000 */
[----:B------:R-:W-:-:S06]  /*3980*/  ULDC.64 UR44, c[0x0][0x270] ;  /* 0x00009c00002c7ab9 */ /* 0x000fcc0000000a00 */
[----:B------:R0:W-:Y:S01]  /*3990*/  MUFU.COS R135, R103 ;  /* 0x0000006700877308 */ /* 0x0001e20000000000 */
[----:B------:R-:W-:Y:S01]  /*39a0*/  FMUL.FTZ R121, R104, UR55 ;  /* 0x0000003768797c20 */ /* 0x000fe20008410000 */
[----:B------:R-:W-:Y:S01]  /*39b0*/  FMUL.FTZ R68, R101, UR55 ;  /* 0x0000003765447c20 */ /* 0x000fe20008410000 */
[----:B0-----:R-:W-:-:S05]  /*39c0*/  IADD3 R103, R83, 0x200, RZ ;  /* 0x0000020053677810 */ /* 0x001fca0007ffe0ff */
[----:B------:R-:W0:Y:S01]  /*39d0*/  MUFU.EX2 R60, R60 ;  /* 0x0000003c003c7308 */ /* 0x000e220000000800 */
[----:B------:R-:W-:Y:S01]  /*39e0*/  SEL R62, R62, R103, !P1 ;  /* 0x000000673e3e7207 */ /* 0x000fe20004800000 */
[----:B------:R-:W-:Y:S01]  /*39f0*/  FADD.FTZ R103, R231, UR5 ;  /* 0x00000005e7677e21 */ /* 0x000fe20008010000 */
[-C--:B------:R-:W-:Y:S01]  /*3a00*/  LEA R71, R168, R81.reuse, 0x2 ;  /* 0x00000051a8477211 */ /* 0x080fe200078e10ff */
[----:B------:R-:W-:Y:S01]  /*3a10*/  FADD.FTZ R100, R51, UR5 ;  /* 0x0000000533647e21 */ /* 0x000fe20008010000 */
[----:B------:R-:W-:Y:S01]  /*3a20*/  UIADD3 UR57, UR57, UR59, URZ ;  /* 0x0000003b39397290 */ /* 0x000fe2000fffe03f */
[----:B------:R-:W-:Y:S01]  /*3a30*/  FMUL.RZ R124, R121, 0.15915493667125701904 ;  /* 0x3e22f983797c7820 */ /* 0x000fe2000040c000 */
[----:B------:R-:W-:Y:S01]  /*3a40*/  UIMAD UR58, UR58, UR44, URZ ;  /* 0x0000002c3a3a72a4 */ /* 0x000fe2000f8e023f */
[-C--:B------:R-:W-:Y:S01]  /*3a50*/  LEA R63, R120, R81.reuse, 0x2 ;  /* 0x00000051783f7211 */ /* 0x080fe200078e10ff */
[----:B------:R-:W-:Y:S01]  /*3a60*/  FMUL.FTZ R121, R103, UR55 ;  /* 0x0000003767797c20 */ /* 0x000fe20008410000 */
[-C--:B------:R-:W-:Y:S01]  /*3a70*/  LEA R65, R160, R81.reuse, 0x2 ;  /* 0x00000051a0417211 */ /* 0x080fe200078e10ff */
[----:B------:R-:W-:Y:S01]  /*3a80*/  FMUL.RZ R84, R68, 0.15915493667125701904 ;  /* 0x3e22f98344547820 */ /* 0x000fe2000040c000 */
[-C--:B------:R-:W-:Y:S01]  /*3a90*/  LEA R67, R164, R81.reuse, 0x2 ;  /* 0x00000051a4437211 */ /* 0x080fe200078e10ff */
[----:B------:R-:W-:Y:S01]  /*3aa0*/  FMUL.FTZ R68, R100, UR55 ;  /* 0x0000003764447c20 */ /* 0x000fe20008410000 */
[----:B------:R-:W-:Y:S01]  /*3ab0*/  UIMAD UR58, UR7, UR45, UR58 ;  /* 0x0000002d073a72a4 */ /* 0x000fe2000f8e023a */
[----:B------:R-:W-:Y:S01]  /*3ac0*/  STS [R71+0xa00], R92 ;  /* 0x000a005c47007388 */ /* 0x000fe20000000800 */
[----:B------:R-:W-:Y:S01]  /*3ad0*/  UIMAD.WIDE.U32 UR56, UR7, UR44, UR56 ;  /* 0x0000002c073872a5 */ /* 0x000fe2000f8e0038 */
[-C--:B------:R-:W-:Y:S01]  /*3ae0*/  LEA R166, R166, R81.reuse, 0x2 ;  /* 0x00000051a6a67211 */ /* 0x080fe200078e10ff */
[----:B------:R-:W-:Y:S01]  /*3af0*/  FADD.FTZ R165, R49, UR5 ;  /* 0x0000000531a57e21 */ /* 0x000fe20008010000 */
[----:B------:R-:W-:Y:S01]  /*3b00*/  FMUL.RZ R121, R121, 0.15915493667125701904 ;  /* 0x3e22f98379797820 */ /* 0x000fe2000040c000 */
[----:B------:R1:W-:Y:S01]  /*3b10*/  STS [R63+0xa80], R114 ;  /* 0x000a80723f007388 */ /* 0x0003e20000000800 */
[-C--:B------:R-:W-:Y:S01]  /*3b20*/  LEA R69, R156, R81.reuse, 0x2 ;  /* 0x000000519c457211 */ /* 0x080fe200078e10ff */
[----:B------:R-:W-:Y:S01]  /*3b30*/  ULDC.64 UR44, c[0x0][0x2e0] ;  /* 0x0000b800002c7ab9 */ /* 0x000fe20000000a00 */
[-C--:B------:R-:W-:Y:S01]  /*3b40*/  LEA R162, R162, R81.reuse, 0x2 ;  /* 0x00000051a2a27211 */ /* 0x080fe200078e10ff */
[----:B------:R-:W-:Y:S01]  /*3b50*/  STS [R65+0xb00], R96 ;  /* 0x000b006041007388 */ /* 0x000fe20000000800 */
[----:B------:R-:W-:Y:S01]  /*3b60*/  FMUL.RZ R68, R68, 0.15915493667125701904 ;  /* 0x3e22f98344447820 */ /* 0x000fe2000040c000 */
[-C--:B------:R-:W-:Y:S01]  /*3b70*/  LEA R158, R158, R81.reuse, 0x2 ;  /* 0x000000519e9e7211 */ /* 0x080fe200078e10ff */
[----:B------:R-:W-:Y:S01]  /*3b80*/  UIADD3 UR58, UR57, UR58, URZ ;  /* 0x0000003a393a7290 */ /* 0x000fe2000fffe03f */
[----:B------:R2:W-:Y:S01]  /*3b90*/  STS [R67+0xb80], R98 ;  /* 0x000b806243007388 */ /* 0x0005e20000000800 */
[----:B------:R-:W-:Y:S01]  /*3ba0*/  ULEA UR44, UP0, UR56, UR44, 0x3 ;  /* 0x0000002c382c7291 */ /* 0x000fe2000f80183f */
[-C--:B------:R-:W-:Y:S01]  /*3bb0*/  LEA R154, R154, R81.reuse, 0x2 ;  /* 0x000000519a9a7211 */ /* 0x080fe200078e10ff */
[----:B------:R-:W-:Y:S01]  /*3bc0*/  MUFU.SIN R128, R121 ;  /* 0x0000007900807308 */ /* 0x000fe20000000400 */
[----:B------:R-:W-:Y:S01]  /*3bd0*/  STS [R166+0xc00], R97 ;  /* 0x000c0061a6007388 */ /* 0x000fe20000000800 */
[----:B-1----:R-:W-:-:S02]  /*3be0*/  LEA R63, R148, R81, 0x2 ;  /* 0x00000051943f7211 */ /* 0x002fc400078e10ff */
[----:B------:R-:W-:Y:S01]  /*3bf0*/  LEA R61, R82, R61, 0x5 ;  /* 0x0000003d523d7211 */ /* 0x000fe200078e28ff */
[----:B------:R1:W-:Y:S01]  /*3c00*/  STS [R69+0xc80], R90 ;  /* 0x000c805a45007388 */ /* 0x0003e20000000800 */
[----:B0-----:R-:W-:Y:S01]  /*3c10*/  FMUL.FTZ R126, R60, R126 ;  /* 0x0000007e3c7e7220 */ /* 0x001fe20000410000 */
[----:B--2---:R-:W-:Y:S01]  /*3c20*/  FMUL.FTZ R67, R165, UR55 ;  /* 0x00000037a5437c20 */ /* 0x004fe20008410000 */
[----:B------:R-:W-:Y:S01]  /*3c30*/  MUFU.COS R129, R121 ;  /* 0x0000007900817308 */ /* 0x000fe20000000000 */
[----:B------:R-:W-:Y:S01]  /*3c40*/  LEA R65, R150, R81, 0x2 ;  /* 0x0000005196417211 */ /* 0x000fe200078e10ff */
[----:B------:R-:W-:Y:S01]  /*3c50*/  STS [R162+0xd00], R91 ;  /* 0x000d005ba2007388 */ /* 0x000fe20000000800 */
[----:B------:R-:W-:Y:S01]  /*3c60*/  ULEA.HI.X UR45, UR56, UR45, UR58, 0x3, UP0 ;  /* 0x0000002d382d7291 */ /* 0x000fe200080f1c3a */
[----:B------:R-:W-:Y:S01]  /*3c70*/  FMUL.FTZ R127, R60, R127 ;  /* 0x0000007f3c7f7220 */ /* 0x000fe20000410000 */
[----:B------:R-:W-:Y:S01]  /*3c80*/  LEA.HI.SX32 R60, R61, R61, 0x1b ;  /* 0x0000003d3d3c7211 */ /* 0x000fe200078fdaff */
[----:B------:R-:W-:Y:S01]  /*3c90*/  STS [R158+0xd80], R87 ;  /* 0x000d80579e007388 */ /* 0x000fe20000000800 */
[----:B-1----:R-:W-:Y:S01]  /*3ca0*/  MOV R69, UR10 ;  /* 0x0000000a00457c02 */ /* 0x002fe20008000f00 */
[----:B------:R-:W-:Y:S01]  /*3cb0*/  MUFU.SIN R120, R68 ;  /* 0x0000004400787308 */ /* 0x000fe20000000400 */
[-C--:B------:R-:W-:Y:S01]  /*3cc0*/  LEA R152, R152, R81.reuse, 0x2 ;  /* 0x0000005198987211 */ /* 0x080fe200078e10ff */
[----:B------:R-:W-:Y:S01]  /*3cd0*/  STS [R154+0xe00], R89 ;  /* 0x000e00599a007388 */ /* 0x000fe20000000800 */
[----:B------:R-:W0:Y:S05]  /*3ce0*/  @!P2 LDC R114, c[0x0][0x21c] ;  /* 0x00008700ff72ab82 */ /* 0x000e2a0000000800 */
[----:B------:R1:W-:Y:S01]  /*3cf0*/  MUFU.COS R121, R68 ;  /* 0x0000004400797308 */ /* 0x0003e20000000000 */
[----:B------:R2:W-:Y:S04]  /*3d00*/  STS [R63+0xe80], R64 ;  /* 0x000e80403f007388 */ /* 0x0005e80000000800 */
[----:B------:R3:W-:Y:S01]  /*3d10*/  STS [R65+0xf00], R116 ;  /* 0x000f007441007388 */ /* 0x0007e20000000800 */
[----:B-1----:R-:W-:Y:S01]  /*3d20*/  FMUL.RZ R68, R67, 0.15915493667125701904 ;  /* 0x3e22f98343447820 */ /* 0x002fe2000040c000 */
[----:B--2---:R-:W-:-:S03]  /*3d30*/  LEA R63, R60, R81, 0x2 ;  /* 0x000000513c3f7211 */ /* 0x004fc600078e10ff */
[----:B------:R-:W-:Y:S01]  /*3d40*/  MUFU.SIN R67, R68 ;  /* 0x0000004400437308 */ /* 0x000fe20000000400 */
[----:B---3--:R-:W-:Y:S02]  /*3d50*/  @!P2 IADD3 R65, R69, -0x2, RZ ;  /* 0xfffffffe4541a810 */ /* 0x008fe40007ffe0ff */
[----:B------:R-:W-:Y:S02]  /*3d60*/  MOV R69, UR45 ;  /* 0x0000002d00457c02 */ /* 0x000fe40008000f00 */
[----:B------:R-:W-:-:S03]  /*3d70*/  LEA R64, R62, R81, 0x3 ;  /* 0x000000513e407211 */ /* 0x000fc600078e18ff */
[----:B------:R1:W-:Y:S01]  /*3d80*/  MUFU.COS R117, R68 ;  /* 0x0000004400757308 */ /* 0x0003e20000000000 */
[----:B------:R-:W-:Y:S01]  /*3d90*/  STS [R152+0xf80], R115 ;  /* 0x000f807398007388 */ /* 0x000fe20000000800 */
[----:B------:R-:W-:-:S06]  /*3da0*/  NOP ;  /* 0x0000000000007918 */ /* 0x000fcc0000000000 */
[----:B------:R-:W-:Y:S01]  /*3db0*/  MUFU.SIN R132, R123 ;  /* 0x0000007b00847308 */ /* 0x000fe20000000400 */
[----:B-1----:R-:W-:Y:S01]  /*3dc0*/  MOV R68, UR44 ;  /* 0x0000002c00447c02 */ /* 0x002fe20008000f00 */
[----:B------:R-:W-:Y:S04]  /*3dd0*/  LDS R98, [R63+0x8] ;  /* 0x000008003f627984 */ /* 0x000fe80000000800 */
[----:B------:R-:W-:Y:S02]  /*3de0*/  LDS R97, [R63+0xc] ;  /* 0x00000c003f617984 */ /* 0x000fe40000000800 */
[----:B------:R-:W-:Y:S02]  /*3df0*/  MUFU.COS R133, R123 ;  /* 0x0000007b00857308 */ /* 0x000fe40000000000 */
[----:B------:R-:W-:Y:S04]  /*3e00*/  LDS R96, [R63+0x10] ;  /* 0x000010003f607984 */ /* 0x000fe80000000800 */
[----:B------:R-:W-:Y:S02]  /*3e10*/  LDS R95, [R63+0x14] ;  /* 0x000014003f5f7984 */ /* 0x000fe40000000800 */
[----:B------:R-:W-:Y:S02]  /*3e20*/  MUFU.SIN R122, R84 ;  /* 0x00000054007a7308 */ /* 0x000fe40000000400 */
[----:B------:R-:W-:Y:S04]  /*3e30*/  LDS R94, [R63+0x18] ;  /* 0x000018003f5e7984 */ /* 0x000fe80000000800 */
[----:B------:R-:W-:Y:S02]  /*3e40*/  LDS R93, [R63+0x1c] ;  /* 0x00001c003f5d7984 */ /* 0x000fe40000000800 */
[----:B------:R1:W-:Y:S02]  /*3e50*/  MUFU.COS R123, R84 ;  /* 0x00000054007b7308 */ /* 0x0003e40000000000 */
        /* <DEDUP_REMOVED lines=24> */
[----:B------:R-:W2:Y:S04]  /*3fe0*/  LDS R85, [R63] ;  /* 0x000000003f557984 */ /* 0x000ea80000000800 */
[----:B-1----:R1:W3:Y:S04]  /*3ff0*/  LDS R84, [R63+0x4] ;  /* 0x000004003f547984 */ /* 0x0022e80000000800 */
[----:B------:R4:W-:Y:S04]  /*4000*/  STS.64 [R64+0x4a60], R126 ;  /* 0x004a607e40007388 */ /* 0x0009e80000000a00 */
[----:B------:R-:W5:Y:S01]  /*4010*/  LDG.E.64 R68, desc[UR20][R68.64] ;  /* 0x0000001444447981 */ /* 0x000f62000c1e1b00 */
[----:B------:R-:W-:Y:S01]  /*4020*/  HFMA2.MMA R116, -RZ, RZ, 0, 9.5367431640625e-07 ;  /* 0x00000010ff747435 */ /* 0x000fe200000001ff */
[----:B------:R-:W-:Y:S01]  /*4030*/  FMUL.FTZ R61, R112, R66 ;  /* 0x00000042703d7220 */ /* 0x000fe20000410000 */
[----:B------:R-:W-:Y:S01]  /*4040*/  HFMA2.MMA R60, -RZ, RZ, 1.875, 0 ;  /* 0x3f800000ff3c7435 */ /* 0x000fe200000001ff */
[----:B0-----:R-:W-:Y:S01]  /*4050*/  @!P2 IMAD R65, R65, R114, UR7 ;  /* 0x000000074141ae24 */ /* 0x001fe2000f8e0272 */
[----:B-1----:R-:W-:Y:S01]  /*4060*/  CS2R R62, SRZ ;  /* 0x00000000003e7805 */ /* 0x002fe2000001ff00 */
[----:B------:R0:W1:Y:S05]  /*4070*/  MUFU.EX2 R70, R61 ;  /* 0x0000003d00467308 */ /* 0x00006a0000000800 */
[----:B----4-:R-:W-:Y:S01]  /*4080*/  @!P2 IMAD.WIDE R64, R65, R116, UR22 ;  /* 0x000000164140ae25 */ /* 0x010fe2000f8e0274 */
[----:B0-----:R-:W-:Y:S01]  /*4090*/  MOV R61, RZ ;  /* 0x000000ff003d7202 */ /* 0x001fe20000000f00 */
[----:B------:R-:W-:Y:S02]  /*40a0*/  BAR.SYNC.DEFER_BLOCKING 0x0 ;  /* 0x0000000000007b1d */ /* 0x000fe40000010000 */
[-C--:B------:R-:W-:Y:S01]  /*40b0*/  FMUL.FTZ R71, R111, R66.reuse ;  /* 0x000000426f477220 */ /* 0x080fe20000410000 */
[-C--:B------:R-:W-:Y:S01]  /*40c0*/  FMUL.FTZ R114, R110, R66.reuse ;  /* 0x000000426e727220 */ /* 0x080fe20000410000 */
[----:B------:R-:W-:-:S02]  /*40d0*/  FMUL.FTZ R115, R109, R66 ;  /* 0x000000426d737220 */ /* 0x000fc40000410000 */
[----:B------:R-:W-:Y:S08]  /*40e0*/  MUFU.SIN R130, R124 ;  /* 0x0000007c00827308 */ /* 0x000ff00000000400 */
[----:B------:R-:W0:Y:S01]  /*40f0*/  MUFU.EX2 R71, R71 ;  /* 0x0000004700477308 */ /* 0x000e220000000800 */
[----:B------:R4:W5:Y:S07]  /*4100*/  @!P2 LDG.E.128 R60, desc[UR20][R64.64] ;  /* 0x00000014403ca981 */ /* 0x00096e000c1e1d00 */
[----:B------:R-:W2:Y:S01]  /*4110*/  MUFU.EX2 R114, R114 ;  /* 0x0000007200727308 */ /* 0x000ea20000000800 */
[----:B----4-:R-:W-:-:S07]  /*4120*/  FMUL.FTZ R64, R104, R66 ;  /* 0x0000004268407220 */ /* 0x010fce0000410000 */
[----:B------:R-:W-:Y:S01]  /*4130*/  MUFU.COS R131, R124 ;  /* 0x0000007c00837308 */ /* 0x000fe20000000000 */
[----:B------:R-:W-:-:S07]  /*4140*/  FMUL.FTZ R65, R103, R66 ;  /* 0x0000004267417220 */ /* 0x000fce0000410000 */
[----:B------:R-:W4:Y:S01]  /*4150*/  MUFU.EX2 R64, R64 ;  /* 0x0000004000407308 */ /* 0x000f220000000800 */
[C---:B-1----:R-:W-:Y:S01]  /*4160*/  FMUL.FTZ R147, R70.reuse, R147 ;  /* 0x0000009346937220 */ /* 0x042fe20000410000 */
[----:B------:R-:W-:-:S06]  /*4170*/  FMUL.FTZ R146, R70, R146 ;  /* 0x0000009246927220 */ /* 0x000fcc0000410000 */
[----:B------:R-:W1:Y:S01]  /*4180*/  MUFU.EX2 R115, R115 ;  /* 0x0000007300737308 */ /* 0x000e620000000800 */
[----:B------:R-:W-:-:S07]  /*4190*/  FMUL.FTZ R70, R101, R66 ;  /* 0x0000004265467220 */ /* 0x000fce0000410000 */
[----:B------:R-:W1:Y:S01]  /*41a0*/  MUFU.EX2 R65, R65 ;  /* 0x0000004100417308 */ /* 0x000e620000000800 */
[C---:B0-----:R-:W-:Y:S01]  /*41b0*/  FMUL.FTZ R145, R71.reuse, R145 ;  /* 0x0000009147917220 */ /* 0x041fe20000410000 */
[----:B------:R-:W-:Y:S01]  /*41c0*/  FMUL.FTZ R144, R71, R144 ;  /* 0x0000009047907220 */ /* 0x000fe20000410000 */
[C---:B--2---:R-:W-:Y:S01]  /*41d0*/  FMUL.FTZ R143, R114.reuse, R143 ;  /* 0x0000008f728f7220 */ /* 0x044fe20000410000 */
[----:B------:R-:W-:Y:S01]  /*41e0*/  FMUL.FTZ R142, R114, R142 ;  /* 0x0000008e728e7220 */ /* 0x000fe20000410000 */
[-C--:B------:R-:W-:Y:S01]  /*41f0*/  FMUL.FTZ R116, R108, R66.reuse ;  /* 0x000000426c747220 */ /* 0x080fe20000410000 */
[-C--:B------:R-:W-:Y:S01]  /*4200*/  FMUL.FTZ R166, R107, R66.reuse ;  /* 0x000000426ba67220 */ /* 0x080fe20000410000 */
[-C--:B------:R-:W-:Y:S01]  /*4210*/  FMUL.FTZ R167, R106, R66.reuse ;  /* 0x000000426aa77220 */ /* 0x080fe20000410000 */
[-C--:B------:R-:W-:Y:S01]  /*4220*/  FMUL.FTZ R168, R105, R66.reuse ;  /* 0x0000004269a87220 */ /* 0x080fe20000410000 */
[-C--:B------:R-:W-:Y:S01]  /*4230*/  FMUL.FTZ R169, R102, R66.reuse ;  /* 0x0000004266a97220 */ /* 0x080fe20000410000 */
[-C--:B------:R-:W-:Y:S01]  /*4240*/  FMUL.FTZ R71, R100, R66.reuse ;  /* 0x0000004264477220 */ /* 0x080fe20000410000 */
[----:B------:R-:W-:Y:S01]  /*4250*/  FMUL.FTZ R114, R99, R66 ;  /* 0x0000004263727220 */ /* 0x000fe20000410000 */
[C---:B----4-:R-:W-:Y:S01]  /*4260*/  FMUL.FTZ R131, R64.reuse, R131 ;  /* 0x0000008340837220 */ /* 0x050fe20000410000 */
[----:B------:R-:W-:Y:S01]  /*4270*/  FMUL.FTZ R130, R64, R130 ;  /* 0x0000008240827220 */ /* 0x000fe20000410000 */
[----:B------:R-:W-:Y:S01]  /*4280*/  FMUL.FTZ R66, R165, R66 ;  /* 0x00000042a5427220 */ /* 0x000fe20000410000 */
[C---:B------:R-:W-:Y:S01]  /*4290*/  FMUL.FTZ R64, R113.reuse, R85 ;  /* 0x0000005571407220 */ /* 0x040fe20000410000 */
[----:B------:R-:W0:Y:S01]  /*42a0*/  MUFU.EX2 R70, R70 ;  /* 0x0000004600467308 */ /* 0x000e220000000800 */
[----:B---3--:R-:W-:-:S02]  /*42b0*/  FMUL.FTZ R236, R113, R84 ;  /* 0x0000005471ec7220 */ /* 0x008fc40000410000 */
[----:B------:R-:W-:Y:S01]  /*42c0*/  FMUL.FTZ R235, R79, R64 ;  /* 0x000000404feb7220 */ /* 0x000fe20000410000 */
[C---:B-1----:R-:W-:Y:S01]  /*42d0*/  FMUL.FTZ R141, R115.reuse, R141 ;  /* 0x0000008d738d7220 */ /* 0x042fe20000410000 */
[----:B------:R-:W-:-:S03]  /*42e0*/  FMUL.FTZ R140, R115, R140 ;  /* 0x0000008c738c7220 */ /* 0x000fc60000410000 */
[----:B------:R-:W-:Y:S01]  /*42f0*/  MUFU.SIN R124, R118 ;  /* 0x00000076007c7308 */ /* 0x000fe20000000400 */
[C---:B------:R-:W-:Y:S01]  /*4300*/  FMUL.FTZ R129, R65.reuse, R129 ;  /* 0x0000008141817220 */ /* 0x040fe20000410000 */
[----:B------:R-:W-:Y:S01]  /*4310*/  FMUL.FTZ R128, R65, R128 ;  /* 0x0000008041807220 */ /* 0x000fe20000410000 */
[----:B------:R-:W-:Y:S01]  /*4320*/  FMUL.FTZ R236, R79, R236 ;  /* 0x000000ec4fec7220 */ /* 0x000fe20000410000 */
[----:B------:R-:W-:-:S04]  /*4330*/  FMUL.FTZ R65, R112, R97 ;  /* 0x0000006170417220 */ /* 0x000fc80000410000 */
[----:B------:R-:W-:Y:S01]  /*4340*/  MUFU.COS R125, R118 ;  /* 0x00000076007d7308 */ /* 0x000fe20000000000 */
[----:B------:R-:W-:-:S07]  /*4350*/  FMUL.FTZ R115, R235, R146 ;  /* 0x00000092eb737220 */ /* 0x000fce0000410000 */
[----:B------:R-:W-:Y:S01]  /*4360*/  MUFU.SIN R118, R119 ;  /* 0x0000007700767308 */ /* 0x000fe20000000400 */
[----:B------:R-:W-:-:S07]  /*4370*/  FMUL.FTZ R199, R112, R98 ;  /* 0x0000006270c77220 */ /* 0x000fce0000410000 */
[----:B------:R-:W1:Y:S01]  /*4380*/  MUFU.EX2 R116, R116 ;  /* 0x0000007400747308 */ /* 0x000e620000000800 */
[----:B------:R-:W-:Y:S01]  /*4390*/  FMUL.FTZ R64, R236, R146 ;  /* 0x00000092ec407220 */ /* 0x000fe20000410000 */
[----:B------:R-:W-:-:S06]  /*43a0*/  FMUL.FTZ R200, R78, R65 ;  /* 0x000000414ec87220 */ /* 0x000fcc0000410000 */
[----:B------:R-:W-:Y:S01]  /*43b0*/  MUFU.COS R119, R119 ;  /* 0x0000007700777308 */ /* 0x000fe20000000000 */
[----:B------:R-:W-:-:S07]  /*43c0*/  FFMA.FTZ R115, R236, R147, R115 ;  /* 0x00000093ec737223 */ /* 0x000fce0000010073 */
[----:B------:R-:W2:Y:S08]  /*43d0*/  MUFU.EX2 R71, R71 ;  /* 0x0000004700477308 */ /* 0x000eb00000000800 */
[----:B------:R-:W3:Y:S08]  /*43e0*/  MUFU.EX2 R114, R114 ;  /* 0x0000007200727308 */ /* 0x000ef00000000800 */
[----:B------:R-:W4:Y:S01]  /*43f0*/  MUFU.EX2 R66, R66 ;  /* 0x0000004200427308 */ /* 0x000f220000000800 */
[----:B------:R-:W-:Y:S01]  /*4400*/  FMUL.FTZ R199, R78, R199 ;  /* 0x000000c74ec77220 */ /* 0x000fe20000410000 */
[----:B------:R-:W-:Y:S01]  /*4410*/  FFMA.FTZ R64, R235, R147, -R64 ;  /* 0x00000093eb407223 */ /* 0x000fe20000010840 */
[----:B------:R-:W-:Y:S01]  /*4420*/  FADD.FTZ R115, R200, R115 ;  /* 0x00000073c8737221 */ /* 0x000fe20000010000 */
[C---:B0-----:R-:W-:Y:S01]  /*4430*/  FMUL.FTZ R123, R70.reuse, R123 ;  /* 0x0000007b467b7220 */ /* 0x041fe20000410000 */
[----:B------:R-:W-:Y:S01]  /*4440*/  FMUL.FTZ R122, R70, R122 ;  /* 0x0000007a467a7220 */ /* 0x000fe20000410000 */
[----:B------:R-:W-:Y:S01]  /*4450*/  FADD.FTZ R64, R199, R64 ;  /* 0x00000040c7407221 */ /* 0x000fe20000010000 */
[----:B------:R-:W-:Y:S01]  /*4460*/  FMUL.FTZ R70, R144, R115 ;  /* 0x0000007390467220 */ /* 0x000fe20000410000 */
[C---:B-1----:R-:W-:Y:S01]  /*4470*/  FMUL.FTZ R139, R116.reuse, R139 ;  /* 0x0000008b748b7220 */ /* 0x042fe20000410000 */
[----:B------:R-:W-:Y:S01]  /*4480*/  FMUL.FTZ R138, R116, R138 ;  /* 0x0000008a748a7220 */ /* 0x000fe20000410000 */
[C---:B--2---:R-:W-:Y:S01]  /*4490*/  FMUL.FTZ R121, R71.reuse, R121 ;  /* 0x0000007947797220 */ /* 0x044fe20000410000 */
[----:B------:R-:W-:Y:S01]  /*44a0*/  FMUL.FTZ R120, R71, R120 ;  /* 0x0000007847787220 */ /* 0x000fe20000410000 */
[C---:B---3--:R-:W-:Y:S01]  /*44b0*/  FMUL.FTZ R119, R114.reuse, R119 ;  /* 0x0000007772777220 */ /* 0x048fe20000410000 */
[----:B------:R-:W-:Y:S01]  /*44c0*/  FMUL.FTZ R118, R114, R118 ;  /* 0x0000007672767220 */ /* 0x000fe20000410000 */
[-C--:B------:R-:W-:Y:S01]  /*44d0*/  FMUL.FTZ R114, R144, R64.reuse ;  /* 0x0000004090727220 */ /* 0x080fe20000410000 */
[----:B------:R-:W-:Y:S01]  /*44e0*/  FFMA.FTZ R71, R145, R64, -R70 ;  /* 0x0000004091477223 */ /* 0x000fe20000010846 */
[-C--:B------:R-:W-:Y:S01]  /*44f0*/  FMUL.FTZ R65, R127, R146.reuse ;  /* 0x000000927f417220 */ /* 0x080fe20000410000 */
[C---:B----4-:R-:W-:Y:S01]  /*4500*/  FMUL.FTZ R117, R66.reuse, R117 ;  /* 0x0000007542757220 */ /* 0x050fe20000410000 */
[----:B------:R-:W-:Y:S01]  /*4510*/  FMUL.FTZ R116, R66, R67 ;  /* 0x0000004342747220 */ /* 0x000fe20000410000 */
[C---:B------:R-:W-:Y:S01]  /*4520*/  FMUL.FTZ R66, R126.reuse, R146 ;  /* 0x000000927e427220 */ /* 0x040fe20000410000 */
[C---:B------:R-:W-:Y:S01]  /*4530*/  FMUL.FTZ R64, R111.reuse, R95 ;  /* 0x0000005f6f407220 */ /* 0x040fe20000410000 */
[----:B------:R-:W-:Y:S01]  /*4540*/  FMUL.FTZ R202, R111, R96 ;  /* 0x000000606fca7220 */ /* 0x000fe20000410000 */
[-C--:B------:R-:W-:Y:S01]  /*4550*/  FFMA.FTZ R65, R126, R147.reuse, -R65 ;  /* 0x000000937e417223 */ /* 0x080fe20000010841 */
[----:B------:R-:W-:Y:S01]  /*4560*/  FFMA.FTZ R66, R127, R147, R66 ;  /* 0x000000937f427223 */ /* 0x000fe20000010042 */
[----:B------:R-:W-:Y:S01]  /*4570*/  FFMA.FTZ R114, R145, R115, R114 ;  /* 0x0000007391727223 */ /* 0x000fe20000010072 */
[C---:B------:R-:W-:Y:S01]  /*4580*/  FMUL.FTZ R201, R77.reuse, R64 ;  /* 0x000000404dc97220 */ /* 0x040fe20000410000 */
[----:B------:R-:W-:Y:S01]  /*4590*/  FMUL.FTZ R202, R77, R202 ;  /* 0x000000ca4dca7220 */ /* 0x000fe20000410000 */
[----:B------:R-:W0:Y:S01]  /*45a0*/  MUFU.EX2 R166, R166 ;  /* 0x000000a600a67308 */ /* 0x000e220000000800 */
        /* <DEDUP_REMOVED lines=15> */
[----:B------:R-:W-:-:S02]  /*46a0*/  FADD.FTZ R71, R204, R71 ;  /* 0x00000047cc477221 */ /* 0x000fc40000010000 */
[----:B------:R-:W-:Y:S01]  /*46b0*/  FADD.FTZ R114, R203, R114 ;  /* 0x00000072cb727221 */ /* 0x000fe20000010000 */
[-C--:B------:R-:W-:Y:S01]  /*46c0*/  FMUL.FTZ R70, R142, R64.reuse ;  /* 0x000000408e467220 */ /* 0x080fe20000410000 */
[----:B------:R-:W-:Y:S01]  /*46d0*/  FFMA.FTZ R66, R143, R64, -R66 ;  /* 0x000000408f427223 */ /* 0x000fe20000010842 */
[C---:B0-----:R-:W-:Y:S01]  /*46e0*/  FMUL.FTZ R137, R166.reuse, R137 ;  /* 0x00000089a6897220 */ /* 0x041fe20000410000 */
[----:B------:R-:W-:Y:S01]  /*46f0*/  FMUL.FTZ R136, R166, R136 ;  /* 0x00000088a6887220 */ /* 0x000fe20000410000 */
[C---:B------:R-:W-:Y:S01]  /*4700*/  FMUL.FTZ R65, R140.reuse, R71 ;  /* 0x000000478c417220 */ /* 0x040fe20000410000 */
[C---:B------:R-:W-:Y:S01]  /*4710*/  FMUL.FTZ R64, R109.reuse, R91 ;  /* 0x0000005b6d407220 */ /* 0x040fe20000410000 */
[C---:B------:R-:W-:Y:S01]  /*4720*/  FMUL.FTZ R166, R140.reuse, R114 ;  /* 0x000000728ca67220 */ /* 0x040fe20000410000 */
[----:B------:R-:W-:Y:S01]  /*4730*/  FMUL.FTZ R206, R109, R92 ;  /* 0x0000005c6dce7220 */ /* 0x000fe20000410000 */
[----:B------:R-:W-:Y:S01]  /*4740*/  FFMA.FTZ R70, R143, R67, R70 ;  /* 0x000000438f467223 */ /* 0x000fe20000010046 */
[----:B------:R-:W-:Y:S01]  /*4750*/  FFMA.FTZ R114, R141, R114, R65 ;  /* 0x000000728d727223 */ /* 0x000fe20000010041 */
[----:B------:R-:W-:Y:S01]  /*4760*/  FMUL.FTZ R205, R75, R64 ;  /* 0x000000404bcd7220 */ /* 0x000fe20000410000 */
[----:B------:R-:W-:Y:S01]  /*4770*/  FFMA.FTZ R71, R141, R71, -R166 ;  /* 0x000000478d477223 */ /* 0x000fe200000108a6 */
[----:B------:R-:W-:Y:S01]  /*4780*/  FMUL.FTZ R206, R75, R206 ;  /* 0x000000ce4bce7220 */ /* 0x000fe20000410000 */
[C---:B------:R-:W-:Y:S01]  /*4790*/  FMUL.FTZ R64, R140.reuse, R70 ;  /* 0x000000468c407220 */ /* 0x040fe20000410000 */
        /* <DEDUP_REMOVED lines=9> */
[----:B------:R-:W0:Y:S01]  /*4830*/  MUFU.EX2 R167, R167 ;  /* 0x000000a700a77308 */ /* 0x000e220000000800 */
[C---:B------:R-:W-:Y:S01]  /*4840*/  FFMA.FTZ R71, R139.reuse, R71, -R66 ;  /* 0x000000478b477223 */ /* 0x040fe20000010842 */
[C---:B------:R-:W-:Y:S01]  /*4850*/  FMUL.FTZ R208, R74.reuse, R65 ;  /* 0x000000414ad07220 */ /* 0x040fe20000410000 */
[----:B------:R-:W-:Y:S01]  /*4860*/  FFMA.FTZ R114, R139, R114, R67 ;  /* 0x000000728b727223 */ /* 0x000fe20000010043 */
[----:B------:R-:W-:Y:S01]  /*4870*/  FMUL.FTZ R207, R74, R207 ;  /* 0x000000cf4acf7220 */ /* 0x000fe20000410000 */
[C---:B------:R-:W-:Y:S01]  /*4880*/  FMUL.FTZ R66, R138.reuse, R70 ;  /* 0x000000468a427220 */ /* 0x040fe20000410000 */
        /* <DEDUP_REMOVED lines=9> */
[----:B------:R-:W1:Y:S01]  /*4920*/  MUFU.EX2 R168, R168 ;  /* 0x000000a800a87308 */ /* 0x000e620000000800 */
[----:B------:R-:W-:Y:S01]  /*4930*/  FFMA.FTZ R114, R137, R114, R67 ;  /* 0x0000007289727223 */ /* 0x000fe20000010043 */
[----:B------:R-:W-:Y:S01]  /*4940*/  FMUL.FTZ R209, R73, R64 ;  /* 0x0000004049d17220 */ /* 0x000fe20000410000 */
[----:B------:R-:W-:Y:S01]  /*4950*/  FFMA.FTZ R71, R137, R71, -R70 ;  /* 0x0000004789477223 */ /* 0x000fe20000010846 */
[----:B------:R-:W-:Y:S01]  /*4960*/  FMUL.FTZ R210, R73, R210 ;  /* 0x000000d249d27220 */ /* 0x000fe20000410000 */
[CC--:B------:R-:W-:Y:S01]  /*4970*/  FMUL.FTZ R64, R136.reuse, R65.reuse ;  /* 0x0000004188407220 */ /* 0x0c0fe20000410000 */
[----:B------:R-:W-:Y:S01]  /*4980*/  FMUL.FTZ R70, R136, R66 ;  /* 0x0000004288467220 */ /* 0x000fe20000410000 */
[----:B0-----:R-:W-:Y:S01]  /*4990*/  FMUL.FTZ R134, R167, R134 ;  /* 0x00000086a7867220 */ /* 0x001fe20000410000 */
        /* <DEDUP_REMOVED lines=14> */
[----:B-1----:R-:W-:Y:S01]  /*4a80*/  FMUL.FTZ R132, R168, R132 ;  /* 0x00000084a8847220 */ /* 0x002fe20000410000 */
[-C--:B------:R-:W-:Y:S01]  /*4a90*/  FMUL.FTZ R65, R134, R64.reuse ;  /* 0x0000004086417220 */ /* 0x080fe20000410000 */
[----:B------:R-:W-:Y:S01]  /*4aa0*/  FADD.FTZ R71, R212, R71 ;  /* 0x00000047d4477221 */ /* 0x000fe20000010000 */
[----:B------:R-:W-:Y:S01]  /*4ab0*/  FADD.FTZ R114, R211, R114 ;  /* 0x00000072d3727221 */ /* 0x000fe20000010000 */
[C---:B------:R-:W-:Y:S01]  /*4ac0*/  FFMA.FTZ R66, R135.reuse, R64, -R66 ;  /* 0x0000004087427223 */ /* 0x040fe20000010842 */
[----:B------:R-:W-:Y:S01]  /*4ad0*/  FMUL.FTZ R133, R168, R133 ;  /* 0x00000085a8857220 */ /* 0x000fe20000410000 */
[----:B------:R-:W-:Y:S01]  /*4ae0*/  FFMA.FTZ R65, R135, R70, R65 ;  /* 0x0000004687417223 */ /* 0x000fe20000010041 */
[C---:B------:R-:W-:Y:S01]  /*4af0*/  FMUL.FTZ R67, R132.reuse, R71 ;  /* 0x0000004784437220 */ /* 0x040fe20000410000 */
[C---:B------:R-:W-:Y:S01]  /*4b00*/  FMUL.FTZ R64, R105.reuse, R162 ;  /* 0x000000a269407220 */ /* 0x040fe20000410000 */
[CC--:B------:R-:W-:Y:S01]  /*4b10*/  FMUL.FTZ R70, R132.reuse, R114.reuse ;  /* 0x0000007284467220 */ /* 0x0c0fe20000410000 */
        /* <DEDUP_REMOVED lines=92> */
[----:B------:R-:W-:Y:S01]  /*50e0*/  ISETP.NE.AND P3, PT, R83, 0x3f, PT ;  /* 0x0000003f5300780c */ /* 0x000fe20003f65270 */
[----:B------:R-:W-:Y:S01]  /*50f0*/  FMUL.FTZ R64, R118, R65 ;  /* 0x0000004176407220 */ /* 0x000fe20000410000 */
[----:B------:R-:W-:Y:S01]  /*5100*/  FADD.FTZ R114, R225, R114 ;  /* 0x00000072e1727221 */ /* 0x000fe20000010000 */
[----:B------:R-:W-:Y:S01]  /*5110*/  FADD.FTZ R71, R226, R71 ;  /* 0x00000047e2477221 */ /* 0x000fe20000010000 */
[-C--:B------:R-:W-:Y:S01]  /*5120*/  FMUL.FTZ R70, R118, R66.reuse ;  /* 0x0000004276467220 */ /* 0x080fe20000410000 */
[----:B------:R-:W-:Y:S01]  /*5130*/  FFMA.FTZ R64, R119, R66, -R64 ;  /* 0x0000004277407223 */ /* 0x000fe20000010840 */
[C---:B------:R-:W-:Y:S01]  /*5140*/  FMUL.FTZ R66, R116.reuse, R114 ;  /* 0x0000007274427220 */ /* 0x040fe20000410000 */
[----:B------:R-:W-:-:S03]  /*5150*/  FMUL.FTZ R67, R116, R71 ;  /* 0x0000004774437220 */ /* 0x000fc60000410000 */
[C---:B------:R-:W-:Y:S01]  /*5160*/  FFMA.FTZ R71, R117.reuse, R71, -R66 ;  /* 0x0000004775477223 */ /* 0x040fe20000010842 */
[----:B------:R-:W-:Y:S02]  /*5170*/  FFMA.FTZ R66, R117, R114, R67 ;  /* 0x0000007275427223 */ /* 0x000fe40000010043 */
[----:B------:R-:W-:-:S06]  /*5180*/  @P3 LEA R114, R83, R81, 0x3 ;  /* 0x0000005153723211 */ /* 0x000fcc00078e18ff */
[----:B------:R-:W0:Y:S01]  /*5190*/  @P3 LDS.64 R114, [R114+0x5a68] ;  /* 0x005a680072723984 */ /* 0x000e220000000a00 */
[----:B------:R-:W-:Y:S01]  /*51a0*/  FFMA.FTZ R70, R119, R65, R70 ;  /* 0x0000004177467223 */ /* 0x000fe20000010046 */
[----:B------:R-:W-:Y:S01]  /*51b0*/  FMUL.FTZ R65, R116, R64 ;  /* 0x0000004074417220 */ /* 0x000fe20000410000 */
[C---:B------:R-:W-:Y:S01]  /*51c0*/  FMUL.FTZ R227, R165.reuse, R148 ;  /* 0x00000094a5e37220 */ /* 0x040fe20000410000 */
[----:B------:R-:W-:Y:S02]  /*51d0*/  FMUL.FTZ R67, R165, R149 ;  /* 0x00000095a5437220 */ /* 0x000fe40000410000 */
[-C--:B------:R-:W-:Y:S01]  /*51e0*/  FFMA.FTZ R65, R117, R70.reuse, R65 ;  /* 0x0000004675417223 */ /* 0x080fe20000010041 */
[----:B------:R-:W-:Y:S01]  /*51f0*/  FMUL.FTZ R227, R52, R227 ;  /* 0x000000e334e37220 */ /* 0x000fe20000410000 */
        /* <DEDUP_REMOVED lines=8> */
[----:B------:R-:W-:Y:S09]  /*5280*/  @P3 BRA `(.L_x_7714) ;  /* 0x0000000000303947 */ /* 0x000ff20003800000 */
        /* <DEDUP_REMOVED lines=12> */
.L_x_7714:
[----:B------:R-:W-:Y:S05]  /*5350*/  BSYNC B0 ;  /* 0x0000000000007941 */ /* 0x000fea0003800000 */
.L_x_7713:
        /* <DEDUP_REMOVED lines=35> */
[----:B------:R-:W-:Y:S01]  /*5590*/  LEA R240, R83, R81, 0x5 ;  /* 0x0000005153f07211 */ /* 0x000fe200078e28ff */
[----:B------:R-:W-:-:S04]  /*55a0*/  UMOV UR44, 0xffffffff ;  /* 0xffffffff002c7882 */ /* 0x000fc80000000000 */
[----:B------:R-:W-:Y:S04]  /*55b0*/  LDS.128 R64, [R240+0x4250] ;  /* 0x00425000f0407984 */ /* 0x000fe80000000c00 */
[----:B-1----:R-:W1:Y:S02]  /*55c0*/  LDS.128 R68, [R240+0x4260] ;  /* 0x00426000f0447984 */ /* 0x002e640000000c00 */
[-C--:B-1----:R-:W-:Y:S01]  /*55d0*/  FMUL.FTZ R239, R67, R69.reuse ;  /* 0x0000004543ef7220 */ /* 0x082fe20000410000 */
[----:B------:R-:W-:-:S03]  /*55e0*/  FMUL.FTZ R243, R65, R69 ;  /* 0x0000004541f37220 */ /* 0x000fc60000410000 */
[-C--:B------:R-:W-:Y:S01]  /*55f0*/  FFMA.FTZ R239, R66, R68.reuse, -R239 ;  /* 0x0000004442ef7223 */ /* 0x080fe200000108ef */
[----:B------:R-:W-:-:S03]  /*5600*/  FFMA.FTZ R243, R64, R68, -R243 ;  /* 0x0000004440f37223 */ /* 0x000fc600000108f3 */
[----:B------:R-:W-:Y:S01]  /*5610*/  FADD.FTZ R241, R70, R239 ;  /* 0x000000ef46f17221 */ /* 0x000fe20000010000 */
[-C--:B------:R-:W-:Y:S01]  /*5620*/  FMUL.FTZ R70, R66, R69.reuse ;  /* 0x0000004542467220 */ /* 0x080fe20000410000 */
[----:B------:R-:W-:-:S03]  /*5630*/  FMUL.FTZ R239, R64, R69 ;  /* 0x0000004540ef7220 */ /* 0x000fc60000410000 */
[-C--:B------:R-:W-:Y:S01]  /*5640*/  FFMA.FTZ R70, R67, R68.reuse, R70 ;  /* 0x0000004443467223 */ /* 0x080fe20000010046 */
[----:B------:R-:W-:-:S03]  /*5650*/  FFMA.FTZ R239, R65, R68, R239 ;  /* 0x0000004441ef7223 */ /* 0x000fc600000100ef */
[----:B------:R-:W-:Y:S01]  /*5660*/  FADD.FTZ R242, R71, R70 ;  /* 0x0000004647f27221 */ /* 0x000fe20000010000 */
[----:B------:R-:W-:Y:S06]  /*5670*/  BRA.DIV UR44, `(.L_x_7716) ;  /* 0x0000007e2c5c7947 */ /* 0x000fec000b800000 */
[----:B------:R-:W1:Y:S01]  /*5680*/  SHFL.UP PT, R247, R241, 0x1, RZ ;  /* 0x04200000f1f77989 */ /* 0x000e6200000e00ff */
[----:B------:R-:W-:-:S03]  /*5690*/  ISETP.GE.AND P3, PT, R82, 0x1, PT ;  /* 0x000000015200780c */ /* 0x000fc60003f66270 */
[----:B------:R-:W3:Y:S04]  /*56a0*/  SHFL.UP PT, R69, R242, 0x1, RZ ;  /* 0x04200000f2457989 */ /* 0x000ee800000e00ff */
[----:B------:R-:W4:Y:S04]  /*56b0*/  SHFL.UP PT, R244, R243, 0x1, RZ ;  /* 0x04200000f3f47989 */ /* 0x000f2800000e00ff */
[----:B------:R-:W5:Y:S01]  /*56c0*/  SHFL.UP PT, R245, R239, 0x1, RZ ;  /* 0x04200000eff57989 */ /* 0x000f6200000e00ff */
[C---:B-1----:R-:W-:Y:S01]  /*56d0*/  FMUL.FTZ R70, R239.reuse, R247 ;  /* 0x000000f7ef467220 */ /* 0x042fe20000410000 */
[----:B---3--:R-:W-:-:S03]  /*56e0*/  FMUL.FTZ R68, R239, R69 ;  /* 0x00000045ef447220 */ /* 0x008fc60000410000 */
[C---:B------:R-:W-:Y:S01]  /*56f0*/  FFMA.FTZ R70, R243.reuse, R69, R70 ;  /* 0x00000045f3467223 */ /* 0x040fe20000010046 */
[----:B------:R-:W-:Y:S01]  /*5700*/  FFMA.FTZ R68, R243, R247, -R68 ;  /* 0x000000f7f3447223 */ /* 0x000fe20000010844 */
[-C--:B----4-:R-:W-:Y:S02]  /*5710*/  FMUL.FTZ R69, R239, R244.reuse ;  /* 0x000000f4ef457220 */ /* 0x090fe40000410000 */
[----:B------:R-:W-:Y:S01]  /*5720*/  @P3 FADD.FTZ R242, R242, R70 ;  /* 0x00000046f2f23221 */ /* 0x000fe20000010000 */
[----:B------:R-:W-:Y:S01]  /*5730*/  @P3 FADD.FTZ R241, R241, R68 ;  /* 0x00000044f1f13221 */ /* 0x000fe20000010000 */
[-C--:B-----5:R-:W-:Y:S01]  /*5740*/  FFMA.FTZ R69, R243, R245.reuse, R69 ;  /* 0x000000f5f3457223 */ /* 0x0a0fe20000010045 */
[----:B------:R-:W-:Y:S02]  /*5750*/  FMUL.FTZ R245, R239, R245 ;  /* 0x000000f5eff57220 */ /* 0x000fe40000410000 */
[----:B------:R-:W1:Y:S02]  /*5760*/  SHFL.UP PT, R68, R242, 0x2, RZ ;  /* 0x04400000f2447989 */ /* 0x000e6400000e00ff */
[----:B------:R-:W-:Y:S01]  /*5770*/  @P3 FFMA.FTZ R243, R243, R244, -R245 ;  /* 0x000000f4f3f33223 */ /* 0x000fe200000108f5 */
[----:B------:R-:W-:Y:S01]  /*5780*/  FSEL R239, R239, R69, !P3 ;  /* 0x00000045efef7208 */ /* 0x000fe20005800000 */
[----:B------:R-:W3:Y:S01]  /*5790*/  SHFL.UP PT, R244, R241, 0x2, RZ ;  /* 0x04400000f1f47989 */ /* 0x000ee200000e00ff */
[----:B------:R-:W-:-:S03]  /*57a0*/  ISETP.GE.AND P3, PT, R82, 0x2, PT ;  /* 0x000000025200780c */ /* 0x000fc60003f66270 */
[----:B------:R-:W4:Y:S04]  /*57b0*/  SHFL.UP PT, R245, R243, 0x2, RZ ;  /* 0x04400000f3f57989 */ /* 0x000f2800000e00ff */
[----:B------:R-:W5:Y:S01]  /*57c0*/  SHFL.UP PT, R247, R239, 0x2, RZ ;  /* 0x04400000eff77989 */ /* 0x000f6200000e00ff */
[----:B-1----:R-:W-:-:S04]  /*57d0*/  FMUL.FTZ R69, R239, R68 ;  /* 0x00000044ef457220 */ /* 0x002fc80000410000 */
[-C--:B---3--:R-:W-:Y:S01]  /*57e0*/  FFMA.FTZ R69, R243, R244.reuse, -R69 ;  /* 0x000000f4f3457223 */ /* 0x088fe20000010845 */
[----:B------:R-:W-:-:S03]  /*57f0*/  FMUL.FTZ R244, R239, R244 ;  /* 0x000000f4eff47220 */ /* 0x000fc60000410000 */
[----:B------:R-:W-:Y:S01]  /*5800*/  @P3 FADD.FTZ R241, R241, R69 ;  /* 0x00000045f1f13221 */ /* 0x000fe20000010000 */
[----:B------:R-:W-:Y:S01]  /*5810*/  FFMA.FTZ R68, R243, R68, R244 ;  /* 0x00000044f3447223 */ /* 0x000fe200000100f4 */
[----:B----4-:R-:W-:-:S03]  /*5820*/  FMUL.FTZ R69, R239, R245 ;  /* 0x000000f5ef457220 */ /* 0x010fc60000410000 */
[----:B------:R-:W-:Y:S01]  /*5830*/  @P3 FADD.FTZ R242, R242, R68 ;  /* 0x00000044f2f23221 */ /* 0x000fe20000010000 */
[-C--:B-----5:R-:W-:Y:S01]  /*5840*/  FMUL.FTZ R68, R239, R247.reuse ;  /* 0x000000f7ef447220 */ /* 0x0a0fe20000410000 */
[C---:B------:R-:W-:Y:S01]  /*5850*/  FFMA.FTZ R247, R243.reuse, R247, R69 ;  /* 0x000000f7f3f77223 */ /* 0x040fe20000010045 */
[----:B------:R-:W-:Y:S02]  /*5860*/  SHFL.UP PT, R244, R241, 0x4, RZ ;  /* 0x04800000f1f47989 */ /* 0x000fe400000e00ff */
[----:B------:R-:W-:Y:S02]  /*5870*/  @P3 FFMA.FTZ R243, R243, R245, -R68 ;  /* 0x000000f5f3f33223 */ /* 0x000fe40000010844 */
[----:B------:R-:W1:Y:S01]  /*5880*/  SHFL.UP PT, R68, R242, 0x4, RZ ;  /* 0x04800000f2447989 */ /* 0x000e6200000e00ff */
[----:B------:R-:W-:Y:S02]  /*5890*/  FSEL R239, R239, R247, !P3 ;  /* 0x000000f7efef7208 */ /* 0x000fe40005800000 */
[----:B------:R-:W-:Y:S01]  /*58a0*/  ISETP.GE.AND P3, PT, R82, 0x4, PT ;  /* 0x000000045200780c */ /* 0x000fe20003f66270 */
[----:B------:R-:W3:Y:S04]  /*58b0*/  SHFL.UP PT, R245, R243, 0x4, RZ ;  /* 0x04800000f3f57989 */ /* 0x000ee800000e00ff */
[----:B------:R-:W4:Y:S01]  /*58c0*/  SHFL.UP PT, R247, R239, 0x4, RZ ;  /* 0x04800000eff77989 */ /* 0x000f2200000e00ff */
[----:B-1----:R-:W-:-:S04]  /*58d0*/  FMUL.FTZ R69, R239, R68 ;  /* 0x00000044ef457220 */ /* 0x002fc80000410000 */
[-C--:B------:R-:W-:Y:S01]  /*58e0*/  FFMA.FTZ R69, R243, R244.reuse, -R69 ;  /* 0x000000f4f3457223 */ /* 0x080fe20000010845 */
[----:B------:R-:W-:-:S03]  /*58f0*/  FMUL.FTZ R244, R239, R244 ;  /* 0x000000f4eff47220 */ /* 0x000fc60000410000 */
[----:B------:R-:W-:Y:S01]  /*5900*/  @P3 FADD.FTZ R241, R241, R69 ;  /* 0x00000045f1f13221 */ /* 0x000fe20000010000 */
[----:B------:R-:W-:Y:S01]  /*5910*/  FFMA.FTZ R244, R243, R68, R244 ;  /* 0x00000044f3f47223 */ /* 0x000fe200000100f4 */
[C---:B---3--:R-:W-:Y:S01]  /*5920*/  FMUL.FTZ R69, R239.reuse, R245 ;  /* 0x000000f5ef457220 */ /* 0x048fe20000410000 */
[-C--:B----4-:R-:W-:Y:S02]  /*5930*/  FMUL.FTZ R68, R239, R247.reuse ;  /* 0x000000f7ef447220 */ /* 0x090fe40000410000 */
[----:B------:R-:W-:Y:S01]  /*5940*/  @P3 FADD.FTZ R242, R242, R244 ;  /* 0x000000f4f2f23221 */ /* 0x000fe20000010000 */
[C---:B------:R-:W-:Y:S01]  /*5950*/  FFMA.FTZ R247, R243.reuse, R247, R69 ;  /* 0x000000f7f3f77223 */ /* 0x040fe20000010045 */
[----:B------:R-:W-:Y:S01]  /*5960*/  @P3 FFMA.FTZ R243, R243, R245, -R68 ;  /* 0x000000f5f3f33223 */ /* 0x000fe20000010844 */
[----:B------:R-:W-:Y:S03]  /*5970*/  SHFL.UP PT, R244, R241, 0x8, RZ ;  /* 0x05000000f1f47989 */ /* 0x000fe600000e00ff */
[----:B------:R-:W-:Y:S01]  /*5980*/  FSEL R239, R239, R247, !P3 ;  /* 0x000000f7efef7208 */ /* 0x000fe20005800000 */
[----:B------:R-:W1:Y:S01]  /*5990*/  SHFL.UP PT, R68, R242, 0x8, RZ ;  /* 0x05000000f2447989 */ /* 0x000e6200000e00ff */
[----:B------:R-:W-:-:S03]  /*59a0*/  ISETP.GE.AND P3, PT, R82, 0x8, PT ;  /* 0x000000085200780c */ /* 0x000fc60003f66270 */
[----:B------:R-:W3:Y:S04]  /*59b0*/  SHFL.UP PT, R245, R243, 0x8, RZ ;  /* 0x05000000f3f57989 */ /* 0x000ee800000e00ff */
[----:B------:R-:W4:Y:S01]  /*59c0*/  SHFL.UP PT, R247, R239, 0x8, RZ ;  /* 0x05000000eff77989 */ /* 0x000f2200000e00ff */
[----:B-1----:R-:W-:-:S04]  /*59d0*/  FMUL.FTZ R69, R239, R68 ;  /* 0x00000044ef457220 */ /* 0x002fc80000410000 */
[-C--:B------:R-:W-:Y:S01]  /*59e0*/  FFMA.FTZ R69, R243, R244.reuse, -R69 ;  /* 0x000000f4f3457223 */ /* 0x080fe20000010845 */
[----:B------:R-:W-:-:S03]  /*59f0*/  FMUL.FTZ R244, R239, R244 ;  /* 0x000000f4eff47220 */ /* 0x000fc60000410000 */
[----:B------:R-:W-:Y:S01]  /*5a00*/  @P3 FADD.FTZ R241, R241, R69 ;  /* 0x00000045f1f13221 */ /* 0x000fe20000010000 */
[----:B------:R-:W-:-:S04]  /*5a10*/  FFMA.FTZ R68, R243, R68, R244 ;  /* 0x00000044f3447223 */ /* 0x000fc800000100f4 */
[----:B------:R-:W-:Y:S01]  /*5a20*/  @P3 FADD.FTZ R242, R242, R68 ;  /* 0x00000044f2f23221 */ /* 0x000fe20000010000 */
[----:B---3--:R-:W-:-:S04]  /*5a30*/  FMUL.FTZ R68, R239, R245 ;  /* 0x000000f5ef447220 */ /* 0x008fc80000410000 */
[-C--:B----4-:R-:W-:Y:S01]  /*5a40*/  FFMA.FTZ R68, R243, R247.reuse, R68 ;  /* 0x000000f7f3447223 */ /* 0x090fe20000010044 */
[----:B------:R-:W-:Y:S01]  /*5a50*/  FMUL.FTZ R247, R239, R247 ;  /* 0x000000f7eff77220 */ /* 0x000fe20000410000 */
[----:B------:R1:W3:Y:S03]  /*5a60*/  SHFL.UP PT, R69, R242, 0x10, RZ ;  /* 0x06000000f2457989 */ /* 0x0002e600000e00ff */
[----:B------:R-:W-:Y:S01]  /*5a70*/  @P3 FFMA.FTZ R243, R243, R245, -R247 ;  /* 0x000000f5f3f33223 */ /* 0x000fe200000108f7 */
[----:B------:R-:W-:Y:S01]  /*5a80*/  FSEL R239, R239, R68, !P3 ;  /* 0x00000044efef7208 */ /* 0x000fe20005800000 */
[----:B------:R1:W4:Y:S04]  /*5a90*/  SHFL.UP PT, R247, R241, 0x10, RZ ;  /* 0x06000000f1f77989 */ /* 0x00032800000e00ff */
[----:B------:R1:W0:Y:S04]  /*5aa0*/  SHFL.UP PT, R244, R243, 0x10, RZ ;  /* 0x06000000f3f47989 */ /* 0x00022800000e00ff */
[----:B------:R1:W0:Y:S02]  /*5ab0*/  SHFL.UP PT, R245, R239, 0x10, RZ ;  /* 0x06000000eff57989 */ /* 0x00022400000e00ff */
.L_x_7840:
[----:B------:R-:W-:Y:S01]  /*5ac0*/  ISETP.GE.AND P3, PT, R82, 0x10, PT ;  /* 0x000000105200780c */ /* 0x000fe20003f66270 */
[C---:B---3--:R-:W-:Y:S01]  /*5ad0*/  FMUL.FTZ R68, R239.reuse, R69 ;  /* 0x00000045ef447220 */ /* 0x048fe20000410000 */
[----:B0-----:R-:W-:Y:S01]  /*5ae0*/  FMUL.FTZ R70, R239, R244 ;  /* 0x000000f4ef467220 */ /* 0x001fe20000410000 */
[----:B------:R-:W-:Y:S02]  /*5af0*/  UMOV UR44, 0xffffffff ;  /* 0xffffffff002c7882 */ /* 0x000fe40000000000 */
[-C--:B----4-:R-:W-:Y:S01]  /*5b00*/  FFMA.FTZ R68, R243, R247.reuse, -R68 ;  /* 0x000000f7f3447223 */ /* 0x090fe20000010844 */
[----:B------:R-:W-:Y:S01]  /*5b10*/  FMUL.FTZ R247, R239, R247 ;  /* 0x000000f7eff77220 */ /* 0x000fe20000410000 */
[-C--:B------:R-:W-:Y:S01]  /*5b20*/  FFMA.FTZ R70, R243, R245.reuse, R70 ;  /* 0x000000f5f3467223 */ /* 0x080fe20000010046 */
[----:B------:R-:W-:Y:S02]  /*5b30*/  FMUL.FTZ R245, R239, R245 ;  /* 0x000000f5eff57220 */ /* 0x000fe40000410000 */
[----:B------:R-:W-:-:S03]  /*5b40*/  FFMA.FTZ R69, R243, R69, R247 ;  /* 0x00000045f3457223 */ /* 0x000fc600000100f7 */
[----:B-1----:R-:W-:Y:S01]  /*5b50*/  @P3 FFMA.FTZ R243, R243, R244, -R245 ;  /* 0x000000f4f3f33223 */ /* 0x002fe200000108f5 */
[----:B------:R-:W-:Y:S01]  /*5b60*/  @P3 FADD.FTZ R242, R242, R69 ;  /* 0x00000045f2f23221 */ /* 0x000fe20000010000 */
[----:B------:R-:W-:Y:S01]  /*5b70*/  @P3 FADD.FTZ R241, R241, R68 ;  /* 0x00000044f1f13221 */ /* 0x000fe20000010000 */
[----:B------:R-:W-:Y:S01]  /*5b80*/  FSEL R244, R239, R70, !P3 ;  /* 0x00000046eff47208 */ /* 0x000fe20005800000 */
[----:B------:R-:W-:Y:S06]  /*5b90*/  BRA.DIV UR44, `(.L_x_7717) ;  /* 0x000000822c947947 */ /* 0x000fec000b800000 */
.L_x_7843:
[----:B------:R-:W-:-:S03]  /*5ba0*/  UMOV UR44, 0xffffffff ;  /* 0xffffffff002c7882 */ /* 0x000fc60000000000 */
[----:B------:R-:W-:Y:S05]  /*5bb0*/  BRA.DIV UR44, `(.L_x_7718) ;  /* 0x000000822cb47947 */ /* 0x000fea000b800000 */
.L_x_7846:
[----:B------:R-:W-:-:S03]  /*5bc0*/  UMOV UR44, 0xffffffff ;  /* 0xffffffff002c7882 */ /* 0x000fc60000000000 */
[----:B------:R-:W-:Y:S05]  /*5bd0*/  BRA.DIV UR44, `(.L_x_7719) ;  /* 0x000000822cd47947 */ /* 0x000fea000b800000 */
.L_x_7849:
[----:B------:R-:W-:-:S03]  /*5be0*/  UMOV UR44, 0xffffffff ;  /* 0xffffffff002c7882 */ /* 0x000fc60000000000 */
[----:B------:R-:W-:Y:S05]  /*5bf0*/  BRA.DIV UR44, `(.L_x_7720) ;  /* 0x000000822cf47947 */ /* 0x000fea000b800000 */
.L_x_7852:
        /* <DEDUP_REMOVED lines=10> */
.L_x_7862:
[C---:B0-----:R-:W-:Y:S01]  /*5ca0*/  FMUL.FTZ R69, R244.reuse, R61 ;  /* 0x0000003df4457220 */ /* 0x041fe20000410000 */
[----:B------:R-:W-:-:S03]  /*5cb0*/  FMUL.FTZ R68, R244, R60 ;  /* 0x0000003cf4447220 */ /* 0x000fc60000410000 */
[C---:B------:R-:W-:Y:S01]  /*5cc0*/  @P1 FFMA.FTZ R60, R243.reuse, R60, -R69 ;  /* 0x0000003cf33c1223 */ /* 0x040fe20000010845 */
        /* <DEDUP_REMOVED lines=19> */
.L_x_7715:
[----:B------:R-:W-:Y:S05]  /*5e00*/  WARPSYNC.ALL ;  /* 0x0000000000007948 */ /* 0x000fea0003800000 */
[----:B------:R-:W-:Y:S01]  /*5e10*/  BAR.SYNC.DEFER_BLOCKING 0x0 ;  /* 0x0000000000007b1d */ /* 0x000fe20000010000 */
[----:B0-23--:R-:W-:Y:S01]  /*5e20*/  FMUL.FTZ R64, R116, R115 ;  /* 0x0000007374407220 */ /* 0x00dfe20000410000 */
[----:B------:R-:W-:-:S03]  /*5e30*/  CS2R R66, SRZ ;  /* 0x0000000000427805 */ /* 0x000fc6000001ff00 */
[----:B------:R-:W-:-:S04]  /*5e40*/  FFMA.FTZ R64, R117, R114, -R64 ;  /* 0x0000007275407223 */ /* 0x000fc80000010840 */
[----:B------:R-:W-:Y:S01]  /*5e50*/  FMUL.FTZ R63, R118, -R64 ;  /* 0x80000040763f7220 */ /* 0x000fe20000410000 */
[----:B------:R-:W0:Y:S02]  /*5e60*/  LDS.64 R60, [R166+0x4258] ;  /* 0x00425800a63c7984 */ /* 0x000e240000000a00 */
[C---:B0-----:R-:W-:Y:S01]  /*5e70*/  FMUL.FTZ R62, R127.reuse, R61 ;  /* 0x0000003d7f3e7220 */ /* 0x041fe20000410000 */
[----:B------:R-:W-:-:S03]  /*5e80*/  FMUL.FTZ R127, R127, R60 ;  /* 0x0000003c7f7f7220 */ /* 0x000fc60000410000 */
[----:B------:R-:W-:Y:S01]  /*5e90*/  FFMA.FTZ R62, R126, R60, -R62 ;  /* 0x0000003c7e3e7223 */ /* 0x000fe2000001083e */
[----:B------:R-:W-:Y:S01]  /*5ea0*/  FMUL.FTZ R60, R116, -R114 ;  /* 0x80000072743c7220 */ /* 0x000fe20000410000 */
[----:B------:R-:W-:Y:S01]  /*5eb0*/  FFMA.FTZ R61, R126, R61, R127 ;  /* 0x0000003d7e3d7223 */ /* 0x000fe2000001007f */
[----:B------:R-:W-:Y:S01]  /*5ec0*/  MOV R126, UR7 ;  /* 0x00000007007e7c02 */ /* 0x000fe20008000f00 */
[----:B------:R-:W-:Y:S01]  /*5ed0*/  FADD.FTZ R235, R235, R62 ;  /* 0x0000003eebeb7221 */ /* 0x000fe20000010000 */
[----:B------:R-:W-:Y:S01]  /*5ee0*/  FFMA.FTZ R60, R117, -R115, R60 ;  /* 0x80000073753c7223 */ /* 0x000fe2000001003c */
[----:B------:R-:W-:Y:S01]  /*5ef0*/  FMUL.FTZ R62, R116, R198 ;  /* 0x000000c6743e7220 */ /* 0x000fe20000410000 */
[----:B------:R-:W-:Y:S01]  /*5f00*/  FADD.FTZ R236, R236, R61 ;  /* 0x0000003decec7221 */ /* 0x000fe20000010000 */
[----:B------:R-:W-:Y:S01]  /*5f10*/  LEA R126, R126, R81, 0x4 ;  /* 0x000000517e7e7211 */ /* 0x000fe200078e20ff */
[-C--:B------:R-:W-:Y:S01]  /*5f20*/  FMUL.FTZ R65, R118, -R60.reuse ;  /* 0x8000003c76417220 */ /* 0x080fe20000410000 */
[----:B------:R-:W-:Y:S01]  /*5f30*/  FFMA.FTZ R63, R119, R60, R63 ;  /* 0x0000003c773f7223 */ /* 0x000fe2000001003f */
[----:B------:R-:W-:-:S02]  /*5f40*/  FFMA.FTZ R62, R117, R182, -R62 ;  /* 0x000000b6753e7223 */ /* 0x000fc4000001083e */
[----:B------:R-:W-:Y:S01]  /*5f50*/  FFMA.FTZ R65, R119, R64, -R65 ;  /* 0x0000004077417223 */ /* 0x000fe20000010841 */
[C---:B------:R-:W-:Y:S01]  /*5f60*/  FMUL.FTZ R60, R120.reuse, -R63 ;  /* 0x8000003f783c7220 */ /* 0x040fe20000410000 */
[----:B------:R-:W-:Y:S02]  /*5f70*/  FADD.FTZ R62, R181, R62 ;  /* 0x0000003eb53e7221 */ /* 0x000fe40000010000 */
        /* <DEDUP_REMOVED lines=36> */
[----:B------:R-:W-:-:S04]  /*61c0*/  FMUL.FTZ R64, R140, -R65 ;  /* 0x800000418c407220 */ /* 0x000fc80000410000 */
[C---:B------:R-:W-:Y:S01]  /*61d0*/  FFMA.FTZ R64, R141.reuse, R63, -R64 ;  /* 0x0000003f8d407223 */ /* 0x040fe20000010840 */
[----:B------:R-:W-:-:S03]  /*61e0*/  FFMA.FTZ R63, R141, R65, R60 ;  /* 0x000000418d3f7223 */ /* 0x000fc6000001003c */
[C---:B------:R-:W-:Y:S01]  /*61f0*/  FMUL.FTZ R65, R142.reuse, -R64 ;  /* 0x800000408e417220 */ /* 0x040fe20000410000 */
[----:B------:R-:W-:-:S03]  /*6200*/  FMUL.FTZ R60, R142, -R63 ;  /* 0x8000003f8e3c7220 */ /* 0x000fc60000410000 */
[C---:B------:R-:W-:Y:S01]  /*6210*/  FFMA.FTZ R63, R143.reuse, R63, R65 ;  /* 0x0000003f8f3f7223 */ /* 0x040fe20000010041 */
[----:B------:R-:W-:-:S03]  /*6220*/  FFMA.FTZ R60, R143, R64, -R60 ;  /* 0x000000408f3c7223 */ /* 0x000fc6000001083c */
[C---:B------:R-:W-:Y:S01]  /*6230*/  FMUL.FTZ R65, R144.reuse, -R63 ;  /* 0x8000003f90417220 */ /* 0x040fe20000410000 */
[----:B------:R-:W-:-:S03]  /*6240*/  FMUL.FTZ R64, R144, -R60 ;  /* 0x8000003c90407220 */ /* 0x000fc60000410000 */
[----:B------:R-:W-:Y:S01]  /*6250*/  FFMA.FTZ R60, R145, R60, -R65 ;  /* 0x0000003c913c7223 */ /* 0x000fe20000010841 */
[----:B------:R-:W-:Y:S01]  /*6260*/  FMUL.FTZ R65, R117, R198 ;  /* 0x000000c675417220 */ /* 0x000fe20000410000 */
[----:B------:R-:W-:Y:S02]  /*6270*/  FFMA.FTZ R63, R145, R63, R64 ;  /* 0x0000003f913f7223 */ /* 0x000fe40000010040 */
[----:B------:R-:W-:Y:S01]  /*6280*/  FMUL.FTZ R61, R146, -R60 ;  /* 0x8000003c923d7220 */ /* 0x000fe20000410000 */
[----:B------:R-:W-:-:S03]  /*6290*/  FFMA.FTZ R65, -R116, R182, -R65 ;  /* 0x000000b674417223 */ /* 0x000fc60000010941 */
[-C--:B------:R-:W-:Y:S01]  /*62a0*/  FFMA.FTZ R61, R147, R63.reuse, R61 ;  /* 0x0000003f933d7223 */ /* 0x080fe2000001003d */
[----:B------:R-:W-:Y:S01]  /*62b0*/  FADD.FTZ R65, -R197, R65 ;  /* 0x00000041c5417221 */ /* 0x000fe20000010100 */
[----:B------:R-:W-:-:S03]  /*62c0*/  FMUL.FTZ R63, R146, -R63 ;  /* 0x8000003f923f7220 */ /* 0x000fc60000410000 */
[C---:B------:R-:W-:Y:S01]  /*62d0*/  FMUL.FTZ R64, R118.reuse, -R65 ;  /* 0x8000004176407220 */ /* 0x040fe20000410000 */
[----:B------:R-:W-:Y:S01]  /*62e0*/  FFMA.FTZ R60, R147, R60, -R63 ;  /* 0x0000003c933c7223 */ /* 0x000fe2000001083f */
[----:B------:R-:W-:Y:S02]  /*62f0*/  MOV R63, UR10 ;  /* 0x0000000a003f7c02 */ /* 0x000fe40008000f00 */
[-C--:B------:R-:W-:Y:S01]  /*6300*/  FFMA.FTZ R64, R119, R62.reuse, -R64 ;  /* 0x0000003e77407223 */ /* 0x080fe20000010840 */
[----:B------:R-:W-:Y:S01]  /*6310*/  FMUL.FTZ R62, R118, -R62 ;  /* 0x8000003e763e7220 */ /* 0x000fe20000410000 */
[----:B------:R-:W-:-:S03]  /*6320*/  ISETP.GE.OR P0, PT, R63, UR50, P0 ;  /* 0x000000323f007c0c */ /* 0x000fc60008706670 */
        /* <DEDUP_REMOVED lines=79> */
[----:B------:R-:W-:Y:S01]  /*6820*/  FFMA.FTZ R65, R147, R64, R65 ;  /* 0x0000004093417223 */ /* 0x000fe20000010041 */
[----:B------:R-:W-:-:S03]  /*6830*/  MOV R64, 0x3f800000 ;  /* 0x3f80000000407802 */ /* 0x000fc60000000f00 */
[----:B------:R-:W-:Y:S01]  /*6840*/  FADD.FTZ R63, -R183, R65 ;  /* 0x00000041b73f7221 */ /* 0x000fe20000010100 */
[----:B------:R-:W-:-:S10]  /*6850*/  HFMA2.MMA R65, -RZ, RZ, 0, 0 ;  /* 0x00000000ff417435 */ /* 0x000fd400000001ff */
        /* <DEDUP_REMOVED lines=94> */
[----:B------:R-:W-:Y:S01]  /*6e40*/  LEA R127, R83, R81, 0x5 ;  /* 0x00000051537f7211 */ /* 0x000fe200078e28ff */
[----:B------:R-:W-:Y:S01]  /*6e50*/  UMOV UR44, 0xffffffff ;  /* 0xffffffff002c7882 */ /* 0x000fe20000000000 */
[----:B------:R-:W-:-:S03]  /*6e60*/  ISETP.NE.AND P1, PT, R248, 0x1f, PT ;  /* 0x0000001ff800780c */ /* 0x000fc60003f25270 */
[----:B-1----:R-:W-:Y:S04]  /*6e70*/  LDS.128 R68, [R127+0x4660] ;  /* 0x004660007f447984 */ /* 0x002fe80000000c00 */
        /* <DEDUP_REMOVED lines=17> */
.L_x_7867:
        /* <DEDUP_REMOVED lines=13> */
.L_x_7725:
[----:B------:R-:W-:Y:S05]  /*7060*/  BSYNC B0 ;  /* 0x0000000000007941 */ /* 0x000fea0003800000 */
.L_x_7724:
[----:B------:R-:W-:Y:S01]  /*7070*/  UMOV UR44, 0xffffffff ;  /* 0xffffffff002c7882 */ /* 0x000fe20000000000 */
[----:B------:R-:W-:Y:S02]  /*7080*/  ISETP.GT.U32.AND P1, PT, R248, 0x1d, PT ;  /* 0x0000001df800780c */ /* 0x000fe40003f24070 */
[----:B------:R-:W-:Y:S11]  /*7090*/  BRA.DIV UR44, `(.L_x_7726) ;  /* 0x000000762c247947 */ /* 0x000ff6000b800000 */
[----:B-1----:R1:W1:Y:S04]  /*70a0*/  SHFL.DOWN PT, R68, R240, 0x2, 0x1f ;  /* 0x08401f00f0447f89 */ /* 0x00226800000e0000 */
[----:B--2---:R2:W1:Y:S04]  /*70b0*/  SHFL.DOWN PT, R69, R241, 0x2, 0x1f ;  /* 0x08401f00f1457f89 */ /* 0x00446800000e0000 */
[----:B0-----:R2:W0:Y:S04]  /*70c0*/  SHFL.DOWN PT, R70, R242, 0x2, 0x1f ;  /* 0x08401f00f2467f89 */ /* 0x00142800000e0000 */
[----:B----4-:R2:W4:Y:S02]  /*70d0*/  SHFL.DOWN PT, R71, R243, 0x2, 0x1f ;  /* 0x08401f00f3477f89 */ /* 0x01052400000e0000 */
.L_x_7873:
        /* <DEDUP_REMOVED lines=13> */
.L_x_7728:
[----:B------:R-:W-:Y:S05]  /*71b0*/  BSYNC B0 ;  /* 0x0000000000007941 */ /* 0x000fea0003800000 */
.L_x_7727:
[----:B------:R-:W-:Y:S01]  /*71c0*/  UMOV UR44, 0xffffffff ;  /* 0xffffffff002c7882 */ /* 0x000fe20000000000 */
[----:B------:R-:W-:Y:S02]  /*71d0*/  ISETP.GT.U32.AND P1, PT, R248, 0x1b, PT ;  /* 0x0000001bf800780c */ /* 0x000fe40003f24070 */
[----:B------:R-:W-:Y:S11]  /*71e0*/  BRA.DIV UR44, `(.L_x_7729) ;  /* 0x000000762c447947 */ /* 0x000ff6000b800000 */
[----:B-1----:R1:W1:Y:S04]  /*71f0*/  SHFL.DOWN PT, R68, R240, 0x4, 0x1f ;  /* 0x08801f00f0447f89 */ /* 0x00226800000e0000 */
[----:B------:R1:W1:Y:S04]  /*7200*/  SHFL.DOWN PT, R69, R241, 0x4, 0x1f ;  /* 0x08801f00f1457f89 */ /* 0x00026800000e0000 */
[----:B0-----:R0:W0:Y:S04]  /*7210*/  SHFL.DOWN PT, R70, R242, 0x4, 0x1f ;  /* 0x08801f00f2467f89 */ /* 0x00102800000e0000 */
[----:B----4-:R4:W0:Y:S02]  /*7220*/  SHFL.DOWN PT, R71, R243, 0x4, 0x1f ;  /* 0x08801f00f3477f89 */ /* 0x01082400000e0000 */
.L_x_7879:
        /* <DEDUP_REMOVED lines=13> */
.L_x_7731:
[----:B------:R-:W-:Y:S05]  /*7300*/  BSYNC B0 ;  /* 0x0000000000007941 */ /* 0x000fea0003800000 */
.L_x_7730:
[----:B------:R-:W-:Y:S01]  /*7310*/  UMOV UR44, 0xffffffff ;  /* 0xffffffff002c7882 */ /* 0x000fe20000000000 */
[----:B------:R-:W-:Y:S02]  /*7320*/  ISETP.GT.U32.AND P1, PT, R248, 0x17, PT ;  /* 0x00000017f800780c */ /* 0x000fe40003f24070 */
[----:B------:R-:W-:Y:S11]  /*7330*/  BRA.DIV UR44, `(.L_x_7732) ;  /* 0x000000762c647947 */ /* 0x000ff6000b800000 */
[----:B-1----:R1:W1:Y:S04]  /*7340*/  SHFL.DOWN PT, R68, R240, 0x8, 0x1f ;  /* 0x09001f00f0447f89 */ /* 0x00226800000e0000 */
[----:B------:R1:W1:Y:S04]  /*7350*/  SHFL.DOWN PT, R69, R241, 0x8, 0x1f ;  /* 0x09001f00f1457f89 */ /* 0x00026800000e0000 */
[----:B0-----:R0:W0:Y:S04]  /*7360*/  SHFL.DOWN PT, R70, R242, 0x8, 0x1f ;  /* 0x09001f00f2467f89 */ /* 0x00102800000e0000 */
[----:B------:R0:W0:Y:S02]  /*7370*/  SHFL.DOWN PT, R71, R243, 0x8, 0x1f ;  /* 0x09001f00f3477f89 */ /* 0x00002400000e0000 */
.L_x_7885:
        /* <DEDUP_REMOVED lines=13> */
.L_x_7734:
[----:B------:R-:W-:Y:S05]  /*7450*/  BSYNC B0 ;  /* 0x0000000000007941 */ /* 0x000fea0003800000 */
.L_x_7733:
[----:B------:R-:W-:Y:S01]  /*7460*/  UMOV UR44, 0xffffffff ;  /* 0xffffffff002c7882 */ /* 0x000fe20000000000 */
[----:B------:R-:W-:Y:S02]  /*7470*/  ISETP.GT.U32.AND P1, PT, R248, 0xf, PT ;  /* 0x0000000ff800780c */ /* 0x000fe40003f24070 */
[----:B------:R-:W-:Y:S11]  /*7480*/  BRA.DIV UR44, `(.L_x_7735) ;  /* 0x000000762c847947 */ /* 0x000ff6000b800000 */
[----:B-1----:R1:W1:Y:S04]  /*7490*/  SHFL.DOWN PT, R68, R240, 0x10, 0x1f ;  /* 0x0a001f00f0447f89 */ /* 0x00226800000e0000 */
[----:B------:R1:W1:Y:S04]  /*74a0*/  SHFL.DOWN PT, R69, R241, 0x10, 0x1f ;  /* 0x0a001f00f1457f89 */ /* 0x00026800000e0000 */
[----:B0-----:R0:W0:Y:S04]  /*74b0*/  SHFL.DOWN PT, R70, R242, 0x10, 0x1f ;  /* 0x0a001f00f2467f89 */ /* 0x00102800000e0000 */
[----:B------:R0:W0:Y:S02]  /*74c0*/  SHFL.DOWN PT, R71, R243, 0x10, 0x1f ;  /* 0x0a001f00f3477f89 */ /* 0x00002400000e0000 */
.L_x_7891:
        /* <DEDUP_REMOVED lines=13> */
.L_x_7737:
[----:B------:R-:W-:Y:S05]  /*75a0*/  BSYNC B0 ;  /* 0x0000000000007941 */ /* 0x000fea0003800000 */
.L_x_7736:
        /* <DEDUP_REMOVED lines=21> */
.L_x_7905:
        /* <DEDUP_REMOVED lines=19> */
.L_x_7740:
[----:B------:R-:W-:Y:S05]  /*7830*/  BSYNC B0 ;  /* 0x0000000000007941 */ /* 0x000fea0003800000 */
.L_x_7739:
        /* <DEDUP_REMOVED lines=12> */
.L_x_7722:
[----:B------:R-:W-:Y:S05]  /*7900*/  WARPSYNC.ALL ;  /* 0x0000000000007948 */ /* 0x000fea0003800000 */
[----:B------:R-:W-:Y:S01]  /*7910*/  ISETP.NE.AND P0, PT, R83, RZ, PT ;  /* 0x000000ff5300720c */ /* 0x000fe20003f05270 */
[----:B------:R-:W-:Y:S01]  /*7920*/  BAR.SYNC.DEFER_BLOCKING 0x0 ;  /* 0x0000000000007b1d */ /* 0x000fe20000010000 */
[----:B-1----:R-:W-:Y:S01]  /*7930*/  FMUL.FTZ R70, R72, R106 ;  /* 0x0000006a48467220 */ /* 0x002fe20000410000 */
[----:B0-----:R-:W-:Y:S01]  /*7940*/  FMUL.FTZ R127, R54, R100 ;  /* 0x00000064367f7220 */ /* 0x001fe20000410000 */
[----:B------:R-:W-:Y:S01]  /*7950*/  FMUL.FTZ R68, R74, R108 ;  /* 0x0000006c4a447220 */ /* 0x000fe20000410000 */
[----:B------:R-:W-:Y:S01]  /*7960*/  FMUL.FTZ R69, R73, R107 ;  /* 0x0000006b49457220 */ /* 0x000fe20000410000 */
[----:B------:R-:W-:Y:S01]  /*7970*/  ULEA UR56, UR10, 0xfffffc00, 0xa ;  /* 0xfffffc000a387891 */ /* 0x000fe2000f8e503f */
[----:B------:R-:W-:Y:S01]  /*7980*/  BSSY B0, `(.L_x_7741) ;  /* 0x00001e8000007945 */ /* 0x000fe20003800000 */
[----:B------:R-:W-:-:S02]  /*7990*/  USHF.R.S32.HI UR57, URZ, 0x1f, UR19 ;  /* 0x0000001f3f397899 */ /* 0x000fc40008011413 */
[----:B------:R-:W-:Y:S02]  /*79a0*/  UIADD3 UR56, -UR56, UR52, URZ ;  /* 0x0000003438387290 */ /* 0x000fe4000fffe13f */
[----:B------:R-:W-:Y:S01]  /*79b0*/  USHF.R.S32.HI UR58, URZ, 0x1f, UR46 ;  /* 0x0000001f3f3a7899 */ /* 0x000fe2000801142e */
[----:B------:R-:W0:Y:S04]  /*79c0*/  LDS.64 R60, [R166+0x4668] ;  /* 0x00466800a63c7984 */ /* 0x000e280000000a00 */
[----:B------:R1:W-:Y:S02]  /*79d0*/  @!P0 STS.128 [R126+0x5c60], R64 ;  /* 0x005c60407e008388 */ /* 0x0003e40000000c00 */
[----:B-1----:R-:W-:Y:S01]  /*79e0*/  FMUL.FTZ R65, R78, R112 ;  /* 0x000000704e417220 */ /* 0x002fe20000410000 */
[----:B------:R-:W-:Y:S01]  /*79f0*/  FMUL.FTZ R66, R76, R110 ;  /* 0x0000006e4c427220 */ /* 0x000fe20000410000 */
[----:B------:R-:W-:Y:S01]  /*7a00*/  FMUL.FTZ R67, R75, R109 ;  /* 0x0000006d4b437220 */ /* 0x000fe20000410000 */
[----:B0-----:R-:W-:-:S04]  /*7a10*/  FMUL.FTZ R63, R61, -R115 ;  /* 0x800000733d3f7220 */ /* 0x001fc80000410000 */
[CC--:B------:R-:W-:Y:S01]  /*7a20*/  FFMA.FTZ R62, R60.reuse, R114.reuse, -R63 ;  /* 0x000000723c3e7223 */ /* 0x0c0fe2000001083f */
[----:B------:R-:W-:Y:S01]  /*7a30*/  FMUL.FTZ R60, R60, -R115 ;  /* 0x800000733c3c7220 */ /* 0x000fe20000410000 */
[----:B------:R-:W-:Y:S01]  /*7a40*/  FFMA.FTZ R63, R0, R235, RZ ;  /* 0x000000eb003f7223 */ /* 0x000fe200000100ff */
[----:B------:R-:W-:Y:S01]  /*7a50*/  FMUL.FTZ R115, R57, R103 ;  /* 0x0000006739737220 */ /* 0x000fe20000410000 */
[----:B------:R-:W-:Y:S01]  /*7a60*/  FADD.FTZ R62, R182, R62 ;  /* 0x0000003eb63e7221 */ /* 0x000fe20000010000 */
[----:B------:R-:W-:Y:S01]  /*7a70*/  FFMA.FTZ R61, R61, R114, R60 ;  /* 0x000000723d3d7223 */ /* 0x000fe2000001003c */
[----:B------:R-:W-:Y:S01]  /*7a80*/  FMUL.FTZ R60, R79, R113 ;  /* 0x000000714f3c7220 */ /* 0x000fe20000410000 */
[----:B------:R-:W-:Y:S01]  /*7a90*/  FFMA.FTZ R63, R16, R199, R63 ;  /* 0x000000c7103f7223 */ /* 0x000fe2000001003f */
[----:B------:R-:W-:Y:S01]  /*7aa0*/  FMUL.FTZ R114, R58, R104 ;  /* 0x000000683a727220 */ /* 0x000fe20000410000 */
[----:B------:R-:W-:Y:S01]  /*7ab0*/  FADD.FTZ R61, -R198, R61 ;  /* 0x0000003dc63d7221 */ /* 0x000fe20000010100 */
[-C--:B------:R-:W-:Y:S01]  /*7ac0*/  FFMA.FTZ R235, R85, -R60.reuse, R235 ;  /* 0x8000003c55eb7223 */ /* 0x080fe200000100eb */
[----:B------:R-:W-:Y:S01]  /*7ad0*/  FFMA.FTZ R64, R84, -R60, R236 ;  /* 0x8000003c54407223 */ /* 0x000fe200000100ec */
[----:B------:R-:W-:Y:S01]  /*7ae0*/  FFMA.FTZ R60, R0, -R236, RZ ;  /* 0x800000ec003c7223 */ /* 0x000fe200000100ff */
[----:B------:R-:W-:Y:S01]  /*7af0*/  FFMA.FTZ R63, R15, R202, R63 ;  /* 0x000000ca0f3f7223 */ /* 0x000fe2000001003f */
[CC--:B------:R-:W-:Y:S01]  /*7b00*/  FMUL.FTZ R126, R116.reuse, -R61.reuse ;  /* 0x8000003d747e7220 */ /* 0x0c0fe20000410000 */
[----:B------:R-:W-:Y:S01]  /*7b10*/  FMUL.FTZ R166, R116, -R62 ;  /* 0x8000003e74a67220 */ /* 0x000fe20000410000 */
[----:B------:R-:W-:Y:S01]  /*7b20*/  FFMA.FTZ R60, R16, -R200, R60 ;  /* 0x800000c8103c7223 */ /* 0x000fe2000001003c */
[----:B------:R-:W-:Y:S01]  /*7b30*/  FFMA.FTZ R63, R14, R204, R63 ;  /* 0x000000cc0e3f7223 */ /* 0x000fe2000001003f */
[C---:B------:R-:W-:Y:S01]  /*7b40*/  FFMA.FTZ R116, R117.reuse, R62, -R126 ;  /* 0x0000003e75747223 */ /* 0x040fe2000001087e */
[----:B------:R-:W-:Y:S01]  /*7b50*/  FFMA.FTZ R117, R117, R61, R166 ;  /* 0x0000003d75757223 */ /* 0x000fe200000100a6 */
[----:B------:R-:W-:Y:S01]  /*7b60*/  FFMA.FTZ R60, R15, -R201, R60 ;  /* 0x800000c90f3c7223 */ /* 0x000fe2000001003c */
[----:B------:R-:W-:Y:S01]  /*7b70*/  FFMA.FTZ R63, R13, R206, R63 ;  /* 0x000000ce0d3f7223 */ /* 0x000fe2000001003f */
[----:B------:R-:W-:Y:S01]  /*7b80*/  FMUL.FTZ R126, R56, R102 ;  /* 0x00000066387e7220 */ /* 0x000fe20000410000 */
[----:B------:R-:W-:Y:S01]  /*7b90*/  FADD.FTZ R197, -R197, R117 ;  /* 0x00000075c5c57221 */ /* 0x000fe20000010100 */
[----:B------:R-:W-:Y:S01]  /*7ba0*/  FFMA.FTZ R60, R14, -R203, R60 ;  /* 0x800000cb0e3c7223 */ /* 0x000fe2000001003c */
[----:B------:R-:W-:Y:S01]  /*7bb0*/  FFMA.FTZ R63, R12, R208, R63 ;  /* 0x000000d00c3f7223 */ /* 0x000fe2000001003f */
[-C--:B------:R-:W-:Y:S01]  /*7bc0*/  FFMA.FTZ R199, R98, -R65.reuse, R199 ;  /* 0x8000004162c77223 */ /* 0x080fe200000100c7 */
[----:B------:R-:W-:Y:S01]  /*7bd0*/  FFMA.FTZ R200, R97, -R65, R200 ;  /* 0x8000004161c87223 */ /* 0x000fe200000100c8 */
[----:B------:R-:W-:Y:S01]  /*7be0*/  FFMA.FTZ R60, R13, -R205, R60 ;  /* 0x800000cd0d3c7223 */ /* 0x000fe2000001003c */
[----:B------:R-:W-:Y:S01]  /*7bf0*/  FFMA.FTZ R63, R11, R210, R63 ;  /* 0x000000d20b3f7223 */ /* 0x000fe2000001003f */
[----:B------:R-:W-:Y:S01]  /*7c00*/  FADD.FTZ R181, R181, R116 ;  /* 0x00000074b5b57221 */ /* 0x000fe20000010000 */
[----:B------:R-:W-:Y:S01]  /*7c10*/  FMUL.FTZ R65, R77, R111 ;  /* 0x0000006f4d417220 */ /* 0x000fe20000410000 */
[----:B------:R-:W-:Y:S01]  /*7c20*/  FFMA.FTZ R60, R12, -R207, R60 ;  /* 0x800000cf0c3c7223 */ /* 0x000fe2000001003c */
[----:B------:R-:W-:Y:S01]  /*7c30*/  FFMA.FTZ R63, R10, R212, R63 ;  /* 0x000000d40a3f7223 */ /* 0x000fe2000001003f */
[-C--:B------:R-:W-:Y:S01]  /*7c40*/  FFMA.FTZ R212, R86, -R70.reuse, R212 ;  /* 0x8000004656d47223 */ /* 0x080fe200000100d4 */
[----:B------:R-:W-:Y:S01]  /*7c50*/  FFMA.FTZ R70, R164, -R70, R211 ;  /* 0x80000046a4467223 */ /* 0x000fe200000100d3 */
        /* <DEDUP_REMOVED lines=25> */
[----:B------:R-:W-:Y:S01]  /*7df0*/  FMUL.FTZ R166, R53, R99 ;  /* 0x0000006335a67220 */ /* 0x000fe20000410000 */
[----:B------:R-:W-:Y:S01]  /*7e00*/  FADD.FTZ R196, -R196, R119 ;  /* 0x00000077c4c47221 */ /* 0x000fe20000010100 */
[----:B------:R-:W-:Y:S01]  /*7e10*/  FFMA.FTZ R115, R3, R226, R118 ;  /* 0x000000e203737223 */ /* 0x000fe20000010076 */
[----:B------:R-:W-:Y:S01]  /*7e20*/  FFMA.FTZ R116, R4, -R223, R116 ;  /* 0x800000df04747223 */ /* 0x000fe20000010074 */
[-C--:B------:R-:W-:Y:S01]  /*7e30*/  FFMA.FTZ R226, R151, -R166.reuse, R226 ;  /* 0x800000a697e27223 */ /* 0x080fe200000100e2 */
[----:B------:R-:W-:Y:S01]  /*7e40*/  FADD.FTZ R180, R180, R201 ;  /* 0x000000c9b4b47221 */ /* 0x000fe20000010000 */
[----:B------:R-:W-:Y:S01]  /*7e50*/  FFMA.FTZ R166, R150, -R166, R225 ;  /* 0x800000a696a67223 */ /* 0x000fe200000100e1 */
[----:B------:R-:W-:Y:S01]  /*7e60*/  FFMA.FTZ R225, R3, -R225, R116 ;  /* 0x800000e103e17223 */ /* 0x000fe20000010074 */
[C---:B------:R-:W-:Y:S01]  /*7e70*/  FMUL.FTZ R116, R120.reuse, -R196 ;  /* 0x800000c478747220 */ /* 0x040fe20000410000 */
[----:B------:R-:W-:Y:S01]  /*7e80*/  FMUL.FTZ R119, R120, -R180 ;  /* 0x800000b478777220 */ /* 0x000fe20000410000 */
[----:B------:R-:W-:Y:S01]  /*7e90*/  FMUL.FTZ R120, R62, UR55 ;  /* 0x000000373e787c20 */ /* 0x000fe20008410000 */
[----:B------:R-:W-:Y:S01]  /*7ea0*/  FMUL.FTZ R126, R165, R62 ;  /* 0x0000003ea57e7220 */ /* 0x000fe20000410000 */
[C---:B------:R-:W-:Y:S01]  /*7eb0*/  FFMA.FTZ R182, R121.reuse, R180, -R116 ;  /* 0x000000b479b67223 */ /* 0x040fe20000010874 */
[----:B------:R-:W-:Y:S01]  /*7ec0*/  FMUL.FTZ R116, R52, R165 ;  /* 0x000000a534747220 */ /* 0x000fe20000410000 */
[----:B------:R-:W-:Y:S01]  /*7ed0*/  FFMA.FTZ R118, R121, R196, R119 ;  /* 0x000000c479767223 */ /* 0x000fe20000010077 */
[CC--:B------:R-:W-:Y:S01]  /*7ee0*/  FMUL.FTZ R119, R148.reuse, R61.reuse ;  /* 0x0000003d94777220 */ /* 0x0c0fe20000410000 */
[----:B------:R-:W-:Y:S01]  /*7ef0*/  FADD.FTZ R182, R179, R182 ;  /* 0x000000b6b3b67221 */ /* 0x000fe20000010000 */
[-C--:B------:R-:W-:Y:S01]  /*7f00*/  FFMA.FTZ R148, R148, -R116.reuse, R227 ;  /* 0x8000007494947223 */ /* 0x080fe200000100e3 */
[C---:B------:R-:W-:Y:S01]  /*7f10*/  FFMA.FTZ R116, R149.reuse, -R116, R228 ;  /* 0x8000007495747223 */ /* 0x040fe200000100e4 */
[----:B------:R-:W-:Y:S01]  /*7f20*/  FFMA.FTZ R149, R149, R62, R119 ;  /* 0x0000003e95957223 */ /* 0x000fe20000010077 */
[----:B------:R-:W-:Y:S01]  /*7f30*/  FMUL.FTZ R119, R61, UR55 ;  /* 0x000000373d777c20 */ /* 0x000fe20008410000 */
[----:B------:R-:W-:Y:S01]  /*7f40*/  FADD.FTZ R195, -R195, R118 ;  /* 0x00000076c3c37221 */ /* 0x000fe20000010100 */
[----:B------:R-:W-:Y:S01]  /*7f50*/  FFMA.FTZ R121, R61, UR54, -R120 ;  /* 0x000000363d797c23 */ /* 0x000fe20008010878 */
[C---:B------:R-:W-:Y:S01]  /*7f60*/  FMUL.FTZ R120, R165.reuse, R61 ;  /* 0x0000003da5787220 */ /* 0x040fe20000410000 */
[----:B------:R-:W-:Y:S01]  /*7f70*/  FFMA.FTZ R118, R62, UR54, R119 ;  /* 0x000000363e767c23 */ /* 0x000fe20008010077 */
[C---:B------:R-:W-:Y:S01]  /*7f80*/  FMUL.FTZ R62, R122.reuse, -R195 ;  /* 0x800000c37a3e7220 */ /* 0x040fe20000410000 */
[-C--:B------:R-:W-:Y:S01]  /*7f90*/  FMUL.FTZ R122, R122, -R182.reuse ;  /* 0x800000b67a7a7220 */ /* 0x080fe20000410000 */
[----:B------:R-:W-:Y:S01]  /*7fa0*/  FMUL.FTZ R150, R150, R197 ;  /* 0x000000c596967220 */ /* 0x000fe20000410000 */
[----:B------:R-:W-:Y:S01]  /*7fb0*/  FFMA.FTZ R17, R165, R149, R17 ;  /* 0x00000095a5117223 */ /* 0x000fe20000010011 */
[C---:B------:R-:W-:Y:S01]  /*7fc0*/  FFMA.FTZ R61, R123.reuse, R182, -R62 ;  /* 0x000000b67b3d7223 */ /* 0x040fe2000001083e */
[----:B------:R-:W-:Y:S01]  /*7fd0*/  FFMA.FTZ R123, R123, R195, R122 ;  /* 0x000000c37b7b7223 */ /* 0x000fe2000001007a */
[----:B------:R-:W-:Y:S01]  /*7fe0*/  FMUL.FTZ R62, R181, UR55 ;  /* 0x00000037b53e7c20 */ /* 0x000fe20008410000 */
[----:B------:R-:W-:Y:S01]  /*7ff0*/  FFMA.FTZ R151, R151, R181, R150 ;  /* 0x000000b597977223 */ /* 0x000fe20000010096 */
[----:B------:R-:W-:Y:S01]  /*8000*/  FADD.FTZ R178, R178, R61 ;  /* 0x0000003db2b27221 */ /* 0x000fe20000010000 */
[----:B------:R-:W-:Y:S01]  /*8010*/  FADD.FTZ R61, -R194, R123 ;  /* 0x0000007bc23d7221 */ /* 0x000fe20000010100 */
[C---:B------:R-:W-:Y:S01]  /*8020*/  FFMA.FTZ R165, R197.reuse, UR54, -R62 ;  /* 0x00000036c5a57c23 */ /* 0x040fe2000801083e */
[----:B------:R-:W-:Y:S01]  /*8030*/  FMUL.FTZ R62, R197, UR55 ;  /* 0x00000037c53e7c20 */ /* 0x000fe20008410000 */
[----:B------:R-:W-:Y:S01]  /*8040*/  FMUL.FTZ R197, R99, R197 ;  /* 0x000000c563c57220 */ /* 0x000fe20000410000 */
[C---:B------:R-:W-:Y:S01]  /*8050*/  FMUL.FTZ R150, R124.reuse, -R61 ;  /* 0x8000003d7c967220 */ /* 0x040fe20000410000 */
[-C--:B------:R-:W-:Y:S01]  /*8060*/  FMUL.FTZ R124, R124, -R178.reuse ;  /* 0x800000b27c7c7220 */ /* 0x080fe20000410000 */
[----:B------:R-:W-:Y:S01]  /*8070*/  FFMA.FTZ R119, R181, UR54, R62 ;  /* 0x00000036b5777c23 */ /* 0x000fe2000801003e */
[----:B------:R-:W-:Y:S01]  /*8080*/  FMUL.FTZ R165, R166, R165 ;  /* 0x000000a5a6a57220 */ /* 0x000fe20000410000 */
[C---:B------:R-:W-:Y:S01]  /*8090*/  FFMA.FTZ R150, R125.reuse, R178, -R150 ;  /* 0x000000b27d967223 */ /* 0x040fe20000010896 */
[----:B------:R-:W-:Y:S01]  /*80a0*/  FFMA.FTZ R124, R125, R61, R124 ;  /* 0x0000003d7d7c7223 */ /* 0x000fe2000001007c */
[----:B------:R-:W-:Y:S01]  /*80b0*/  FMUL.FTZ R181, R99, R181 ;  /* 0x000000b563b57220 */ /* 0x000fe20000410000 */
[----:B------:R-:W-:Y:S01]  /*80c0*/  FFMA.FTZ R119, R226, R119, R165 ;  /* 0x00000077e2777223 */ /* 0x000fe200000100a5 */
[----:B------:R-:W-:Y:S01]  /*80d0*/  FADD.FTZ R150, R177, R150 ;  /* 0x00000096b1967221 */ /* 0x000fe20000010000 */
[----:B------:R-:W-:Y:S01]  /*80e0*/  FADD.FTZ R193, -R193, R124 ;  /* 0x0000007cc1c17221 */ /* 0x000fe20000010100 */
[C---:B------:R-:W-:Y:S01]  /*80f0*/  FMUL.FTZ R123, R166.reuse, R197 ;  /* 0x000000c5a67b7220 */ /* 0x040fe20000410000 */
[----:B------:R-:W-:Y:S01]  /*8100*/  FMUL.FTZ R165, R166, R181 ;  /* 0x000000b5a6a57220 */ /* 0x000fe20000410000 */
[----:B------:R-:W-:Y:S01]  /*8110*/  SHF.L.U32 R62, R83, 0x5, RZ ;  /* 0x00000005533e7819 */ /* 0x000fe200000006ff */
[C---:B------:R-:W-:Y:S01]  /*8120*/  FMUL.FTZ R124, R128.reuse, -R193 ;  /* 0x800000c1807c7220 */ /* 0x040fe20000410000 */
[----:B------:R-:W-:Y:S01]  /*8130*/  FMUL.FTZ R128, R128, -R150 ;  /* 0x8000009680807220 */ /* 0x000fe20000410000 */
[C---:B------:R-:W-:Y:S01]  /*8140*/  FFMA.FTZ R122, R226.reuse, R181, R123 ;  /* 0x000000b5e27a7223 */ /* 0x040fe2000001007b */
[----:B------:R-:W-:Y:S01]  /*8150*/  FFMA.FTZ R226, R226, R197, -R165 ;  /* 0x000000c5e2e27223 */ /* 0x000fe200000108a5 */
[----:B------:R-:W-:Y:S01]  /*8160*/  LEA.HI.SX32 R62, R62, R62, 0x1b ;  /* 0x0000003e3e3e7211 */ /* 0x000fe200078fdaff */
[C---:B------:R-:W-:Y:S01]  /*8170*/  FFMA.FTZ R165, R129.reuse, R150, -R124 ;  /* 0x0000009681a57223 */ /* 0x040fe2000001087c */
[----:B------:R-:W-:Y:S01]  /*8180*/  FFMA.FTZ R129, R129, R193, R128 ;  /* 0x000000c181817223 */ /* 0x000fe20000010080 */
[----:B------:R-:W-:Y:S01]  /*8190*/  FMUL.FTZ R125, R180, UR55 ;  /* 0x00000037b47d7c20 */ /* 0x000fe20008410000 */
[----:B------:R-:W-:Y:S01]  /*81a0*/  LEA R62, R62, R81, 0x2 ;  /* 0x000000513e3e7211 */ /* 0x000fe200078e10ff */
[----:B------:R-:W-:Y:S01]  /*81b0*/  FMUL.FTZ R181, R53, R181 ;  /* 0x000000b535b57220 */ /* 0x000fe20000410000 */
[----:B------:R-:W-:Y:S01]  /*81c0*/  FADD.FTZ R176, R176, R165 ;  /* 0x000000a5b0b07221 */ /* 0x000fe20000010000 */
[-C--:B------:R-:W-:Y:S01]  /*81d0*/  FFMA.FTZ R224, R153, -R127.reuse, R224 ;  /* 0x8000007f99e07223 */ /* 0x080fe200000100e0 */
[----:B------:R-:W-:Y:S01]  /*81e0*/  FADD.FTZ R165, -R192, R129 ;  /* 0x00000081c0a57221 */ /* 0x000fe20000010100 */
[----:B------:R-:W-:Y:S01]  /*81f0*/  FFMA.FTZ R127, R152, -R127, R223 ;  /* 0x8000007f987f7223 */ /* 0x000fe200000100df */
[----:B------:R-:W-:Y:S01]  /*8200*/  FFMA.FTZ R124, R196, UR54, -R125 ;  /* 0x00000036c47c7c23 */ /* 0x000fe2000801087d */
[C---:B------:R-:W-:Y:S01]  /*8210*/  FMUL.FTZ R179, R100.reuse, R196 ;  /* 0x000000c464b37220 */ /* 0x040fe20000410000 */
[----:B------:R-:W-:Y:S01]  /*8220*/  FMUL.FTZ R177, R100, R180 ;  /* 0x000000b464b17220 */ /* 0x000fe20000410000 */
[----:B------:R0:W-:Y:S01]  /*8230*/  STS [R62+0x2170], R181 ;  /* 0x002170b53e007388 */ /* 0x0001e20000000800 */
[----:B------:R-:W-:Y:S01]  /*8240*/  FMUL.FTZ R166, R130, -R165 ;  /* 0x800000a582a67220 */ /* 0x000fe20000410000 */
[----:B------:R-:W-:Y:S01]  /*8250*/  FMUL.FTZ R117, R55, R101 ;  /* 0x0000006537757220 */ /* 0x000fe20000410000 */
[----:B------:R-:W-:Y:S01]  /*8260*/  FMUL.FTZ R152, R152, R196 ;  /* 0x000000c498987220 */ /* 0x000fe20000410000 */
[----:B------:R-:W-:Y:S01]  /*8270*/  FMUL.FTZ R125, R127, R124 ;  /* 0x0000007c7f7d7220 */ /* 0x000fe20000410000 */
[----:B------:R-:W-:Y:S01]  /*8280*/  FMUL.FTZ R130, R130, -R176 ;  /* 0x800000b082827220 */ /* 0x000fe20000410000 */
[----:B------:R-:W-:Y:S01]  /*8290*/  FMUL.FTZ R123, R196, UR55 ;  /* 0x00000037c47b7c20 */ /* 0x000fe20008410000 */
[----:B------:R-:W-:Y:S01]  /*82a0*/  FFMA.FTZ R222, R155, -R117, R222 ;  /* 0x800000759bde7223 */ /* 0x000fe200000100de */
[----:B------:R-:W-:Y:S01]  /*82b0*/  FFMA.FTZ R153, R153, R180, R152 ;  /* 0x000000b499997223 */ /* 0x000fe20000010098 */
[----:B------:R-:W-:Y:S01]  /*82c0*/  FFMA.FTZ R130, R131, R165, R130 ;  /* 0x000000a583827223 */ /* 0x000fe20000010082 */
[C---:B0-----:R-:W-:Y:S01]  /*82d0*/  FMUL.FTZ R181, R127.reuse, R179 ;  /* 0x000000b37fb57220 */ /* 0x041fe20000410000 */
[----:B------:R-:W-:Y:S01]  /*82e0*/  FMUL.FTZ R127, R127, R177 ;  /* 0x000000b17f7f7220 */ /* 0x000fe20000410000 */
[C---:B------:R-:W-:Y:S01]  /*82f0*/  FFMA.FTZ R117, R154.reuse, -R117, R221 ;  /* 0x800000759a757223 */ /* 0x040fe200000100dd */
[----:B------:R-:W-:Y:S01]  /*8300*/  FMUL.FTZ R124, R154, R195 ;  /* 0x000000c39a7c7220 */ /* 0x000fe20000410000 */
[----:B------:R-:W-:Y:S01]  /*8310*/  FFMA.FTZ R123, R180, UR54, R123 ;  /* 0x00000036b47b7c23 */ /* 0x000fe2000801007b */
[----:B------:R-:W-:Y:S01]  /*8320*/  FFMA.FTZ R152, R224, R179, -R127 ;  /* 0x000000b3e0987223 */ /* 0x000fe2000001087f */
[C---:B------:R-:W-:Y:S01]  /*8330*/  FMUL.FTZ R154, R182.reuse, UR55 ;  /* 0x00000037b69a7c20 */ /* 0x040fe20008410000 */
[----:B------:R-:W-:Y:S01]  /*8340*/  FMUL.FTZ R127, R195, UR55 ;  /* 0x00000037c37f7c20 */ /* 0x000fe20008410000 */
[----:B------:R-:W-:Y:S01]  /*8350*/  FFMA.FTZ R166, R131, R176, -R166 ;  /* 0x000000b083a67223 */ /* 0x000fe200000108a6 */
[----:B------:R-:W-:Y:S01]  /*8360*/  FMUL.FTZ R180, R101, R195 ;  /* 0x000000c365b47220 */ /* 0x000fe20000410000 */
[----:B------:R-:W-:Y:S01]  /*8370*/  FADD.FTZ R191, -R191, R130 ;  /* 0x00000082bfbf7221 */ /* 0x000fe20000010100 */
[----:B------:R-:W-:Y:S01]  /*8380*/  FMUL.FTZ R197, R53, R197 ;  /* 0x000000c535c57220 */ /* 0x000fe20000410000 */
[-C--:B------:R-:W-:Y:S01]  /*8390*/  FFMA.FTZ R124, R155, R182.reuse, R124 ;  /* 0x000000b69b7c7223 */ /* 0x080fe2000001007c */
[----:B------:R-:W-:Y:S01]  /*83a0*/  FFMA.FTZ R154, R195, UR54, -R154 ;  /* 0x00000036c39a7c23 */ /* 0x000fe2000801089a */
[----:B------:R-:W-:Y:S01]  /*83b0*/  FFMA.FTZ R127, R182, UR54, R127 ;  /* 0x00000036b67f7c23 */ /* 0x000fe2000801007f */
[----:B------:R-:W-:Y:S01]  /*83c0*/  FMUL.FTZ R182, R101, R182 ;  /* 0x000000b665b67220 */ /* 0x000fe20000410000 */
[----:B------:R-:W-:Y:S01]  /*83d0*/  FMUL.FTZ R131, R117, R180 ;  /* 0x000000b475837220 */ /* 0x000fe20000410000 */
[----:B------:R-:W-:Y:S01]  /*83e0*/  FADD.FTZ R166, R175, R166 ;  /* 0x000000a6afa67221 */ /* 0x000fe20000010000 */
[----:B------:R-:W-:Y:S01]  /*83f0*/  FMUL.FTZ R130, R132, -R191 ;  /* 0x800000bf84827220 */ /* 0x000fe20000410000 */
[----:B------:R0:W-:Y:S01]  /*8400*/  STS [R62+0x2174], R197 ;  /* 0x002174c53e007388 */ /* 0x0001e20000000800 */
[C---:B------:R-:W-:Y:S01]  /*8410*/  FMUL.FTZ R129, R117.reuse, R154 ;  /* 0x0000009a75817220 */ /* 0x040fe20000410000 */
[----:B------:R-:W-:Y:S01]  /*8420*/  FFMA.FTZ R128, R224, R177, R181 ;  /* 0x000000b1e0807223 */ /* 0x000fe200000100b5 */
[-C--:B------:R-:W-:Y:S01]  /*8430*/  FMUL.FTZ R155, R117, R182.reuse ;  /* 0x000000b6759b7220 */ /* 0x080fe20000410000 */
[----:B------:R-:W-:Y:S01]  /*8440*/  FFMA.FTZ R154, R222, R182, R131 ;  /* 0x000000b6de9a7223 */ /* 0x000fe20000010083 */
[----:B------:R-:W-:Y:S01]  /*8450*/  FMUL.FTZ R132, R132, -R166 ;  /* 0x800000a684847220 */ /* 0x000fe20000410000 */
[----:B------:R-:W-:Y:S01]  /*8460*/  FMUL.FTZ R179, R54, R179 ;  /* 0x000000b336b37220 */ /* 0x000fe20000410000 */
[----:B------:R-:W-:Y:S01]  /*8470*/  FMUL.FTZ R131, R55, R182 ;  /* 0x000000b637837220 */ /* 0x000fe20000410000 */
[----:B------:R-:W-:Y:S01]  /*8480*/  FFMA.FTZ R117, R133, R166, -R130 ;  /* 0x000000a685757223 */ /* 0x000fe20000010882 */
[----:B------:R-:W-:Y:S01]  /*8490*/  FMUL.FTZ R130, R178, UR55 ;  /* 0x00000037b2827c20 */ /* 0x000fe20008410000 */
[----:B0-----:R-:W-:Y:S01]  /*84a0*/  FMUL.FTZ R197, R54, R177 ;  /* 0x000000b136c57220 */ /* 0x001fe20000410000 */
[----:B------:R-:W-:Y:S01]  /*84b0*/  FMUL.FTZ R177, R55, R180 ;  /* 0x000000b437b17220 */ /* 0x000fe20000410000 */
[----:B------:R-:W-:Y:S01]  /*84c0*/  FFMA.FTZ R133, R133, R191, R132 ;  /* 0x000000bf85857223 */ /* 0x000fe20000010084 */
[----:B------:R-:W-:Y:S01]  /*84d0*/  FADD.FTZ R117, R174, R117 ;  /* 0x00000075ae757221 */ /* 0x000fe20000010000 */
[----:B------:R0:W-:Y:S01]  /*84e0*/  STS [R62+0x216c], R179 ;  /* 0x00216cb33e007388 */ /* 0x0001e20000000800 */
[----:B------:R-:W-:Y:S01]  /*84f0*/  FFMA.FTZ R175, R61, UR54, -R130 ;  /* 0x000000363daf7c23 */ /* 0x000fe20008010882 */
[----:B------:R-:W-:Y:S01]  /*8500*/  FMUL.FTZ R156, R156, R61 ;  /* 0x0000003d9c9c7220 */ /* 0x000fe20000410000 */
[----:B------:R-:W-:Y:S01]  /*8510*/  FMUL.FTZ R130, R134, -R117 ;  /* 0x8000007586827220 */ /* 0x000fe20000410000 */
[----:B------:R1:W-:Y:S01]  /*8520*/  STS [R62+0x2160], R131 ;  /* 0x002160833e007388 */ /* 0x0003e20000000800 */
[----:B------:R-:W-:Y:S01]  /*8530*/  FMUL.FTZ R158, R158, R193 ;  /* 0x000000c19e9e7220 */ /* 0x000fe20000410000 */
[----:B------:R-:W-:Y:S01]  /*8540*/  FFMA.FTZ R157, R157, R178, R156 ;  /* 0x000000b29d9d7223 */ /* 0x000fe2000001009c */
[----:B------:R-:W-:Y:S01]  /*8550*/  FMUL.FTZ R160, R160, R165 ;  /* 0x000000a5a0a07220 */ /* 0x000fe20000410000 */
[----:B------:R2:W-:Y:S01]  /*8560*/  STS [R62+0x2164], R177 ;  /* 0x002164b13e007388 */ /* 0x0005e20000000800 */
[----:B------:R-:W-:Y:S01]  /*8570*/  FMUL.FTZ R60, R59, R105 ;  /* 0x000000693b3c7220 */ /* 0x000fe20000410000 */
[----:B0-----:R-:W-:Y:S01]  /*8580*/  FMUL.FTZ R179, R102, R61 ;  /* 0x0000003d66b37220 */ /* 0x001fe20000410000 */
[----:B------:R-:W-:Y:S01]  /*8590*/  FFMA.FTZ R161, R161, R176, R160 ;  /* 0x000000b0a1a17223 */ /* 0x000fe200000100a0 */
[----:B------:R-:W-:Y:S01]  /*85a0*/  FFMA.FTZ R204, R94, -R66, R204 ;  /* 0x800000425ecc7223 */ /* 0x000fe200000100cc */
[----:B------:R-:W-:Y:S01]  /*85b0*/  FFMA.FTZ R214, R163, -R60, R214 ;  /* 0x8000003ca3d67223 */ /* 0x000fe200000100d6 */
[----:B-1----:R-:W-:Y:S01]  /*85c0*/  FMUL.FTZ R131, R61, UR55 ;  /* 0x000000373d837c20 */ /* 0x002fe20008410000 */
[----:B------:R-:W-:Y:S01]  /*85d0*/  FADD.FTZ R61, -R190, R133 ;  /* 0x00000085be3d7221 */ /* 0x000fe20000010100 */
[C---:B------:R-:W-:Y:S01]  /*85e0*/  FMUL.FTZ R133, R114.reuse, R175 ;  /* 0x000000af72857220 */ /* 0x040fe20000410000 */
[----:B------:R-:W-:Y:S01]  /*85f0*/  FMUL.FTZ R181, R114, R179 ;  /* 0x000000b372b57220 */ /* 0x000fe20000410000 */
[----:B--2---:R-:W-:Y:S01]  /*8600*/  FMUL.FTZ R177, R102, R178 ;  /* 0x000000b266b17220 */ /* 0x004fe20000410000 */
[C---:B------:R-:W-:Y:S01]  /*8610*/  FFMA.FTZ R132, R135.reuse, R61, R130 ;  /* 0x0000003d87847223 */ /* 0x040fe20000010082 */
[C---:B------:R-:W-:Y:S01]  /*8620*/  FFMA.FTZ R60, R162.reuse, -R60, R213 ;  /* 0x8000003ca23c7223 */ /* 0x040fe200000100d5 */
[----:B------:R-:W-:Y:S01]  /*8630*/  FMUL.FTZ R162, R162, R191 ;  /* 0x000000bfa2a27220 */ /* 0x000fe20000410000 */
[----:B------:R-:W-:Y:S01]  /*8640*/  FMUL.FTZ R175, R114, R177 ;  /* 0x000000b172af7220 */ /* 0x000fe20000410000 */
[----:B------:R-:W-:Y:S01]  /*8650*/  FMUL.FTZ R114, R134, -R61 ;  /* 0x8000003d86727220 */ /* 0x000fe20000410000 */
[-C--:B------:R-:W-:Y:S01]  /*8660*/  FFMA.FTZ R134, R220, R177.reuse, R181 ;  /* 0x000000b1dc867223 */ /* 0x080fe200000100b5 */
[----:B------:R-:W-:Y:S01]  /*8670*/  FMUL.FTZ R177, R56, R177 ;  /* 0x000000b138b17220 */ /* 0x000fe20000410000 */
[----:B------:R-:W-:Y:S01]  /*8680*/  FFMA.FTZ R156, R220, R179, -R175 ;  /* 0x000000b3dc9c7223 */ /* 0x000fe200000108af */
[----:B------:R-:W-:Y:S01]  /*8690*/  FFMA.FTZ R130, R135, R117, -R114 ;  /* 0x0000007587827223 */ /* 0x000fe20000010872 */
[----:B------:R-:W-:Y:S01]  /*86a0*/  FADD.FTZ R114, -R189, R132 ;  /* 0x00000084bd727221 */ /* 0x000fe20000010100 */
[----:B------:R-:W-:Y:S01]  /*86b0*/  FMUL.FTZ R132, R150, UR55 ;  /* 0x0000003796847c20 */ /* 0x000fe20008410000 */
[----:B------:R0:W-:Y:S01]  /*86c0*/  STS [R62+0x2158], R177 ;  /* 0x002158b13e007388 */ /* 0x0001e20000000800 */
[----:B------:R-:W-:Y:S01]  /*86d0*/  FADD.FTZ R173, R173, R130 ;  /* 0x00000082adad7221 */ /* 0x000fe20000010000 */
[----:B------:R-:W-:Y:S01]  /*86e0*/  FMUL.FTZ R130, R136, -R114 ;  /* 0x8000007288827220 */ /* 0x000fe20000410000 */
[----:B------:R-:W-:Y:S01]  /*86f0*/  FMUL.FTZ R179, R56, R179 ;  /* 0x000000b338b37220 */ /* 0x000fe20000410000 */
[----:B------:R-:W-:Y:S01]  /*8700*/  FFMA.FTZ R66, R93, -R66, R203 ;  /* 0x800000425d427223 */ /* 0x000fe200000100cb */
[-C--:B------:R-:W-:Y:S01]  /*8710*/  FMUL.FTZ R175, R136, -R173.reuse ;  /* 0x800000ad88af7220 */ /* 0x080fe20000410000 */
[----:B------:R-:W-:Y:S01]  /*8720*/  FFMA.FTZ R135, R137, R173, -R130 ;  /* 0x000000ad89877223 */ /* 0x000fe20000010882 */
[----:B------:R-:W-:Y:S01]  /*8730*/  FFMA.FTZ R136, R193, UR54, -R132 ;  /* 0x00000036c1887c23 */ /* 0x000fe20008010884 */
[----:B------:R-:W-:Y:S01]  /*8740*/  FFMA.FTZ R130, R159, R150, R158 ;  /* 0x000000969f827223 */ /* 0x000fe2000001009e */
[----:B------:R-:W-:Y:S01]  /*8750*/  FFMA.FTZ R175, R137, R114, R175 ;  /* 0x0000007289af7223 */ /* 0x000fe200000100af */
[----:B------:R-:W-:Y:S01]  /*8760*/  FADD.FTZ R135, R172, R135 ;  /* 0x00000087ac877221 */ /* 0x000fe20000010000 */
[C---:B------:R-:W-:Y:S01]  /*8770*/  FMUL.FTZ R172, R103.reuse, R193 ;  /* 0x000000c167ac7220 */ /* 0x040fe20000410000 */
[----:B------:R-:W-:Y:S01]  /*8780*/  FMUL.FTZ R158, R103, R150 ;  /* 0x00000096679e7220 */ /* 0x000fe20000410000 */
[----:B------:R-:W-:Y:S01]  /*8790*/  FADD.FTZ R188, -R188, R175 ;  /* 0x000000afbcbc7221 */ /* 0x000fe20000010100 */
[CC--:B------:R-:W-:Y:S01]  /*87a0*/  FMUL.FTZ R132, R138.reuse, -R135.reuse ;  /* 0x800000878a847220 */ /* 0x0c0fe20000410000 */
[----:B------:R-:W-:Y:S01]  /*87b0*/  FMUL.FTZ R137, R193, UR55 ;  /* 0x00000037c1897c20 */ /* 0x000fe20008410000 */
[----:B------:R-:W-:Y:S01]  /*87c0*/  FMUL.FTZ R175, R71, R172 ;  /* 0x000000ac47af7220 */ /* 0x000fe20000410000 */
[-C--:B------:R-:W-:Y:S01]  /*87d0*/  FMUL.FTZ R138, R138, -R188.reuse ;  /* 0x800000bc8a8a7220 */ /* 0x080fe20000410000 */
[----:B------:R-:W-:Y:S01]  /*87e0*/  FFMA.FTZ R132, R139, R188, R132 ;  /* 0x000000bc8b847223 */ /* 0x000fe20000010084 */
[C---:B------:R-:W-:Y:S01]  /*87f0*/  FMUL.FTZ R159, R71.reuse, R136 ;  /* 0x00000088479f7220 */ /* 0x040fe20000410000 */
[-C--:B------:R-:W-:Y:S01]  /*8800*/  FMUL.FTZ R71, R71, R158.reuse ;  /* 0x0000009e47477220 */ /* 0x080fe20000410000 */
[----:B------:R-:W-:Y:S01]  /*8810*/  FFMA.FTZ R138, R139, R135, -R138 ;  /* 0x000000878b8a7223 */ /* 0x000fe2000001088a */
[----:B------:R-:W-:Y:S01]  /*8820*/  FADD.FTZ R132, -R187, R132 ;  /* 0x00000084bb847221 */ /* 0x000fe20000010100 */
[----:B------:R-:W-:Y:S01]  /*8830*/  FFMA.FTZ R137, R150, UR54, R137 ;  /* 0x0000003696897c23 */ /* 0x000fe20008010089 */
[----:B------:R-:W-:Y:S01]  /*8840*/  FFMA.FTZ R150, R218, R158, R175 ;  /* 0x0000009eda967223 */ /* 0x000fe200000100af */
[----:B------:R-:W-:Y:S01]  /*8850*/  FADD.FTZ R171, R171, R138 ;  /* 0x0000008aabab7221 */ /* 0x000fe20000010000 */
[----:B------:R-:W-:Y:S01]  /*8860*/  FMUL.FTZ R136, R140, -R132 ;  /* 0x800000848c887220 */ /* 0x000fe20000410000 */
[----:B------:R-:W-:Y:S01]  /*8870*/  FMUL.FTZ R175, R57, R158 ;  /* 0x0000009e39af7220 */ /* 0x000fe20000410000 */
[-C--:B------:R-:W-:Y:S01]  /*8880*/  FFMA.FTZ R158, R218, R172.reuse, -R71 ;  /* 0x000000acda9e7223 */ /* 0x080fe20000010847 */
[-C--:B------:R-:W-:Y:S01]  /*8890*/  FMUL.FTZ R139, R140, -R171.reuse ;  /* 0x800000ab8c8b7220 */ /* 0x080fe20000410000 */
[----:B------:R-:W-:Y:S01]  /*88a0*/  FFMA.FTZ R71, R141, R171, -R136 ;  /* 0x000000ab8d477223 */ /* 0x000fe20000010888 */
[----:B------:R-:W-:Y:S01]  /*88b0*/  FMUL.FTZ R136, R176, UR55 ;  /* 0x00000037b0887c20 */ /* 0x000fe20008410000 */
[----:B0-----:R-:W-:Y:S01]  /*88c0*/  FMUL.FTZ R177, R57, R172 ;  /* 0x000000ac39b17220 */ /* 0x001fe20000410000 */
[----:B------:R-:W-:Y:S01]  /*88d0*/  FFMA.FTZ R139, R141, R132, R139 ;  /* 0x000000848d8b7223 */ /* 0x000fe2000001008b */
[----:B------:R-:W-:Y:S01]  /*88e0*/  FADD.FTZ R71, R170, R71 ;  /* 0x00000047aa477221 */ /* 0x000fe20000010000 */
[C---:B------:R-:W-:Y:S01]  /*88f0*/  FFMA.FTZ R138, R165.reuse, UR54, -R136 ;  /* 0x00000036a58a7c23 */ /* 0x040fe20008010888 */
[----:B------:R-:W-:Y:S01]  /*8900*/  FMUL.FTZ R141, R165, UR55 ;  /* 0x00000037a58d7c20 */ /* 0x000fe20008410000 */
[----:B------:R-:W-:Y:S01]  /*8910*/  FADD.FTZ R186, -R186, R139 ;  /* 0x0000008bbaba7221 */ /* 0x000fe20000010100 */
[-C--:B------:R-:W-:Y:S01]  /*8920*/  FMUL.FTZ R136, R142, -R71.reuse ;  /* 0x800000478e887220 */ /* 0x080fe20000410000 */
[----:B------:R0:W-:Y:S01]  /*8930*/  STS [R62+0x2150], R175 ;  /* 0x002150af3e007388 */ /* 0x0001e20000000800 */
[----:B------:R-:W-:Y:S01]  /*8940*/  FFMA.FTZ R139, R176, UR54, R141 ;  /* 0x00000036b08b7c23 */ /* 0x000fe2000801008d */
[-C--:B------:R-:W-:Y:S01]  /*8950*/  FMUL.FTZ R142, R142, -R186.reuse ;  /* 0x800000ba8e8e7220 */ /* 0x080fe20000410000 */
[----:B------:R-:W-:Y:S01]  /*8960*/  FFMA.FTZ R136, R143, R186, R136 ;  /* 0x000000ba8f887223 */ /* 0x000fe20000010088 */
[----:B------:R-:W-:Y:S01]  /*8970*/  FMUL.FTZ R141, R63, R138 ;  /* 0x0000008a3f8d7220 */ /* 0x000fe20000410000 */
[----:B------:R1:W-:Y:S01]  /*8980*/  STS [R62+0x2154], R177 ;  /* 0x002154b13e007388 */ /* 0x0003e20000000800 */
[----:B------:R-:W-:Y:S01]  /*8990*/  FFMA.FTZ R138, R143, R71, -R142 ;  /* 0x000000478f8a7223 */ /* 0x000fe2000001088e */
[----:B------:R-:W-:Y:S01]  /*89a0*/  FADD.FTZ R136, -R185, R136 ;  /* 0x00000088b9887221 */ /* 0x000fe20000010100 */
[----:B------:R-:W-:Y:S01]  /*89b0*/  FMUL.FTZ R140, R166, UR55 ;  /* 0x00000037a68c7c20 */ /* 0x000fe20008410000 */
[----:B------:R2:W-:Y:S01]  /*89c0*/  STS [R62+0x215c], R179 ;  /* 0x00215cb33e007388 */ /* 0x0005e20000000800 */
[C---:B0-----:R-:W-:Y:S01]  /*89d0*/  FMUL.FTZ R175, R104.reuse, R165 ;  /* 0x000000a568af7220 */ /* 0x041fe20000410000 */
[----:B------:R-:W-:Y:S01]  /*89e0*/  FMUL.FTZ R165, R104, R176 ;  /* 0x000000b068a57220 */ /* 0x000fe20000410000 */
[----:B------:R-:W-:Y:S01]  /*89f0*/  FADD.FTZ R169, R169, R138 ;  /* 0x0000008aa9a97221 */ /* 0x000fe20000010000 */
[----:B------:R-:W-:Y:S01]  /*8a00*/  FMUL.FTZ R138, R144, -R136 ;  /* 0x80000088908a7220 */ /* 0x000fe20000410000 */
[----:B------:R-:W-:Y:S01]  /*8a10*/  FFMA.FTZ R206, R92, -R67, R206 ;  /* 0x800000435cce7223 */ /* 0x000fe200000100ce */
[----:B-1----:R-:W-:Y:S01]  /*8a20*/  FMUL.FTZ R177, R63, R175 ;  /* 0x000000af3fb17220 */ /* 0x002fe20000410000 */
[----:B------:R-:W-:Y:S01]  /*8a30*/  FFMA.FTZ R67, R91, -R67, R205 ;  /* 0x800000435b437223 */ /* 0x000fe200000100cd */
[----:B------:R-:W-:Y:S01]  /*8a40*/  FFMA.FTZ R143, R145, R169, -R138 ;  /* 0x000000a9918f7223 */ /* 0x000fe2000001088a */
[----:B------:R-:W-:Y:S01]  /*8a50*/  FFMA.FTZ R138, R163, R166, R162 ;  /* 0x000000a6a38a7223 */ /* 0x000fe200000100a2 */
[-C--:B--2---:R-:W-:Y:S01]  /*8a60*/  FMUL.FTZ R179, R63, R165.reuse ;  /* 0x000000a53fb37220 */ /* 0x084fe20000410000 */
[-C--:B------:R-:W-:Y:S01]  /*8a70*/  FFMA.FTZ R63, R216, R165.reuse, R177 ;  /* 0x000000a5d83f7223 */ /* 0x080fe200000100b1 */
[----:B------:R-:W-:Y:S01]  /*8a80*/  FMUL.FTZ R177, R58, R165 ;  /* 0x000000a53ab17220 */ /* 0x000fe20000410000 */
[----:B------:R-:W-:Y:S01]  /*8a90*/  FMUL.FTZ R165, R144, -R169 ;  /* 0x800000a990a57220 */ /* 0x000fe20000410000 */
[----:B------:R-:W-:Y:S01]  /*8aa0*/  FADD.FTZ R143, R168, R143 ;  /* 0x0000008fa88f7221 */ /* 0x000fe20000010000 */
[----:B------:R-:W-:Y:S01]  /*8ab0*/  FFMA.FTZ R163, R191, UR54, -R140 ;  /* 0x00000036bfa37c23 */ /* 0x000fe2000801088c */
[----:B------:R-:W-:Y:S01]  /*8ac0*/  FFMA.FTZ R142, R216, R175, -R179 ;  /* 0x000000afd88e7223 */ /* 0x000fe200000108b3 */
[----:B------:R-:W-:Y:S01]  /*8ad0*/  FFMA.FTZ R165, R145, R136, R165 ;  /* 0x0000008891a57223 */ /* 0x000fe200000100a5 */
[----:B------:R-:W-:Y:S01]  /*8ae0*/  FMUL.FTZ R140, R146, -R143 ;  /* 0x8000008f928c7220 */ /* 0x000fe20000410000 */
[----:B------:R-:W-:Y:S01]  /*8af0*/  FMUL.FTZ R175, R58, R175 ;  /* 0x000000af3aaf7220 */ /* 0x000fe20000410000 */
[----:B------:R-:W-:Y:S01]  /*8b00*/  FMUL.FTZ R145, R191, UR55 ;  /* 0x00000037bf917c20 */ /* 0x000fe20008410000 */
[----:B------:R-:W-:Y:S01]  /*8b10*/  FADD.FTZ R184, -R184, R165 ;  /* 0x000000a5b8b87221 */ /* 0x000fe20000010100 */
[C---:B------:R-:W-:Y:S01]  /*8b20*/  FMUL.FTZ R191, R105.reuse, R191 ;  /* 0x000000bf69bf7220 */ /* 0x040fe20000410000 */
[----:B------:R-:W-:Y:S01]  /*8b30*/  FMUL.FTZ R165, R105, R166 ;  /* 0x000000a669a57220 */ /* 0x000fe20000410000 */
[----:B------:R0:W-:Y:S01]  /*8b40*/  STS [R62+0x214c], R175 ;  /* 0x00214caf3e007388 */ /* 0x0001e20000000800 */
[-C--:B------:R-:W-:Y:S01]  /*8b50*/  FMUL.FTZ R146, R146, -R184.reuse ;  /* 0x800000b892927220 */ /* 0x080fe20000410000 */
[C---:B------:R-:W-:Y:S01]  /*8b60*/  FFMA.FTZ R144, R147.reuse, R184, R140 ;  /* 0x000000b893907223 */ /* 0x040fe2000001008c */
[----:B------:R-:W-:Y:S01]  /*8b70*/  FMUL.FTZ R163, R60, R163 ;  /* 0x000000a33ca37220 */ /* 0x000fe20000410000 */
[----:B------:R1:W-:Y:S01]  /*8b80*/  STS [R62+0x2148], R177 ;  /* 0x002148b13e007388 */ /* 0x0003e20000000800 */
[----:B------:R-:W-:Y:S01]  /*8b90*/  FFMA.FTZ R140, R147, R143, -R146 ;  /* 0x0000008f938c7223 */ /* 0x000fe20000010892 */
[----:B------:R-:W-:Y:S01]  /*8ba0*/  FADD.FTZ R183, -R183, R144 ;  /* 0x00000090b7b77221 */ /* 0x000fe20000010100 */
[----:B------:R-:W-:Y:S01]  /*8bb0*/  FMUL.FTZ R179, R59, R165 ;  /* 0x000000a53bb37220 */ /* 0x000fe20000410000 */
[----:B------:R-:W-:Y:S01]  /*8bc0*/  FFMA.FTZ R145, R166, UR54, R145 ;  /* 0x00000036a6917c23 */ /* 0x000fe20008010091 */
[----:B------:R-:W-:Y:S01]  /*8bd0*/  FADD.FTZ R140, R167, R140 ;  /* 0x0000008ca78c7221 */ /* 0x000fe20000010000 */
[----:B0-----:R-:W-:Y:S01]  /*8be0*/  FMUL.FTZ R175, R60, R191 ;  /* 0x000000bf3caf7220 */ /* 0x001fe20000410000 */
[C---:B------:R-:W-:Y:S01]  /*8bf0*/  FMUL.FTZ R144, R113.reuse, R183 ;  /* 0x000000b771907220 */ /* 0x040fe20000410000 */
[----:B------:R-:W-:Y:S01]  /*8c00*/  FMUL.FTZ R167, R112, R143 ;  /* 0x0000008f70a77220 */ /* 0x000fe20000410000 */
[----:B------:R-:W-:Y:S01]  /*8c10*/  FMUL.FTZ R146, R113, R140 ;  /* 0x0000008c71927220 */ /* 0x000fe20000410000 */
[-C--:B-1----:R-:W-:Y:S01]  /*8c20*/  FMUL.FTZ R177, R60, R165.reuse ;  /* 0x000000a53cb17220 */ /* 0x082fe20000410000 */
[----:B------:R-:W-:Y:S01]  /*8c30*/  FFMA.FTZ R60, R214, R165, R175 ;  /* 0x000000a5d63c7223 */ /* 0x000fe200000100af */
[----:B------:R-:W-:Y:S01]  /*8c40*/  FMUL.FTZ R165, R112, R184 ;  /* 0x000000b870a57220 */ /* 0x000fe20000410000 */
[C---:B------:R-:W-:Y:S01]  /*8c50*/  FMUL.FTZ R160, R64.reuse, R144 ;  /* 0x0000009040a07220 */ /* 0x040fe20000410000 */
[-C--:B------:R-:W-:Y:S01]  /*8c60*/  FMUL.FTZ R175, R64, R146.reuse ;  /* 0x0000009240af7220 */ /* 0x080fe20000410000 */
[----:B------:R-:W-:Y:S01]  /*8c70*/  FFMA.FTZ R147, R214, R191, -R177 ;  /* 0x000000bfd6937223 */ /* 0x000fe200000108b1 */
[C---:B------:R-:W-:Y:S01]  /*8c80*/  FMUL.FTZ R162, R200.reuse, R165 ;  /* 0x000000a5c8a27220 */ /* 0x040fe20000410000 */
[C---:B------:R-:W-:Y:S01]  /*8c90*/  FFMA.FTZ R160, R235.reuse, R146, R160 ;  /* 0x00000092eba07223 */ /* 0x040fe200000100a0 */
[-C--:B------:R-:W-:Y:S01]  /*8ca0*/  FMUL.FTZ R166, R200, R167.reuse ;  /* 0x000000a7c8a67220 */ /* 0x080fe20000410000 */
[----:B------:R-:W-:Y:S01]  /*8cb0*/  FFMA.FTZ R175, R235, R144, -R175 ;  /* 0x00000090ebaf7223 */ /* 0x000fe200000108af */
[----:B------:R-:W-:Y:S01]  /*8cc0*/  FFMA.FTZ R177, R199, R167, R162 ;  /* 0x000000a7c7b17223 */ /* 0x000fe200000100a2 */
[----:B------:R-:W-:Y:S01]  /*8cd0*/  FADD.FTZ R162, RZ, R160 ;  /* 0x000000a0ffa27221 */ /* 0x000fe20000010000 */
[----:B------:R-:W-:Y:S01]  /*8ce0*/  FMUL.FTZ R181, R59, R191 ;  /* 0x000000bf3bb57220 */ /* 0x000fe20000410000 */
[----:B------:R-:W-:Y:S01]  /*8cf0*/  FMUL.FTZ R160, R111, R136 ;  /* 0x000000886fa07220 */ /* 0x000fe20000410000 */
[----:B------:R-:W-:Y:S01]  /*8d00*/  FFMA.FTZ R166, R199, R165, -R166 ;  /* 0x000000a5c7a67223 */ /* 0x000fe200000108a6 */
[----:B------:R-:W-:Y:S01]  /*8d10*/  FADD.FTZ R175, RZ, R175 ;  /* 0x000000afffaf7221 */ /* 0x000fe20000010000 */
[----:B------:R-:W-:Y:S01]  /*8d20*/  FADD.FTZ R168, R162, R177 ;  /* 0x000000b1a2a87221 */ /* 0x000fe20000010000 */
[----:B------:R-:W-:Y:S01]  /*8d30*/  FMUL.FTZ R162, R111, R169 ;  /* 0x000000a96fa27220 */ /* 0x000fe20000410000 */
[----:B------:R0:W-:Y:S01]  /*8d40*/  STS [R62+0x2144], R181 ;  /* 0x002144b53e007388 */ /* 0x0001e20000000800 */
[----:B------:R-:W-:Y:S01]  /*8d50*/  FMUL.FTZ R177, R65, R160 ;  /* 0x000000a041b17220 */ /* 0x000fe20000410000 */
[----:B------:R-:W-:Y:S01]  /*8d60*/  FADD.FTZ R166, R175, R166 ;  /* 0x000000a6afa67221 */ /* 0x000fe20000010000 */
[----:B------:R-:W-:Y:S01]  /*8d70*/  FMUL.FTZ R175, R110, R186 ;  /* 0x000000ba6eaf7220 */ /* 0x000fe20000410000 */
[----:B------:R1:W-:Y:S01]  /*8d80*/  STS [R62+0x2140], R179 ;  /* 0x002140b33e007388 */ /* 0x0003e20000000800 */
[-C--:B------:R-:W-:Y:S01]  /*8d90*/  FFMA.FTZ R208, R90, -R68.reuse, R208 ;  /* 0x800000445ad07223 */ /* 0x080fe200000100d0 */
[----:B------:R-:W-:Y:S01]  /*8da0*/  FFMA.FTZ R68, R89, -R68, R207 ;  /* 0x8000004459447223 */ /* 0x000fe200000100cf */
[----:B------:R-:W-:Y:S01]  /*8db0*/  FMUL.FTZ R185, R66, R175 ;  /* 0x000000af42b97220 */ /* 0x000fe20000410000 */
[-C--:B------:R-:W-:Y:S01]  /*8dc0*/  FFMA.FTZ R210, R88, -R69.reuse, R210 ;  /* 0x8000004558d27223 */ /* 0x080fe200000100d2 */
[----:B------:R-:W-:Y:S01]  /*8dd0*/  FFMA.FTZ R69, R87, -R69, R209 ;  /* 0x8000004557457223 */ /* 0x000fe200000100d1 */
[----:B0-----:R-:W-:Y:S01]  /*8de0*/  FMUL.FTZ R181, R65, R162 ;  /* 0x000000a241b57220 */ /* 0x001fe20000410000 */
[----:B------:R-:W-:Y:S01]  /*8df0*/  FMUL.FTZ R174, R107, R173 ;  /* 0x000000ad6bae7220 */ /* 0x000fe20000410000 */
[----:B------:R-:W-:Y:S01]  /*8e00*/  FFMA.FTZ R131, R178, UR54, R131 ;  /* 0x00000036b2837c23 */ /* 0x000fe20008010083 */
[----:B------:R-:W-:Y:S01]  /*8e10*/  FFMA.FTZ R155, R222, R180, -R155 ;  /* 0x000000b4de9b7223 */ /* 0x000fe2000001089b */
[----:B-1----:R-:W-:Y:S01]  /*8e20*/  FFMA.FTZ R179, R202, R162, R177 ;  /* 0x000000a2cab37223 */ /* 0x002fe200000100b1 */
[----:B------:R-:W-:Y:S01]  /*8e30*/  FMUL.FTZ R177, R110, R71 ;  /* 0x000000476eb17220 */ /* 0x000fe20000410000 */
[----:B------:R-:W-:Y:S01]  /*8e40*/  FFMA.FTZ R181, R202, R160, -R181 ;  /* 0x000000a0cab57223 */ /* 0x000fe200000108b5 */
[----:B------:R-:W-:Y:S01]  /*8e50*/  FMUL.FTZ R191, R69, R174 ;  /* 0x000000ae45bf7220 */ /* 0x000fe20000410000 */
[----:B------:R-:W-:Y:S01]  /*8e60*/  FADD.FTZ R168, R168, R179 ;  /* 0x000000b3a8a87221 */ /* 0x000fe20000010000 */
[-C--:B------:R-:W-:Y:S01]  /*8e70*/  FMUL.FTZ R170, R66, R177.reuse ;  /* 0x000000b142aa7220 */ /* 0x080fe20000410000 */
[----:B------:R-:W-:Y:S01]  /*8e80*/  FFMA.FTZ R185, R204, R177, R185 ;  /* 0x000000b1ccb97223 */ /* 0x000fe200000100b9 */
[----:B------:R-:W-:Y:S01]  /*8e90*/  FADD.FTZ R181, R166, R181 ;  /* 0x000000b5a6b57221 */ /* 0x000fe20000010000 */
[C---:B------:R-:W-:Y:S01]  /*8ea0*/  FMUL.FTZ R166, R109.reuse, R132 ;  /* 0x000000846da67220 */ /* 0x040fe20000410000 */
[----:B------:R-:W-:Y:S01]  /*8eb0*/  FFMA.FTZ R170, R204, R175, -R170 ;  /* 0x000000afccaa7223 */ /* 0x000fe200000108aa */
[----:B------:R-:W-:Y:S01]  /*8ec0*/  FADD.FTZ R185, R168, R185 ;  /* 0x000000b9a8b97221 */ /* 0x000fe20000010000 */
[----:B------:R-:W-:Y:S01]  /*8ed0*/  FMUL.FTZ R168, R109, R171 ;  /* 0x000000ab6da87220 */ /* 0x000fe20000410000 */
[----:B------:R-:W-:Y:S01]  /*8ee0*/  FMUL.FTZ R187, R67, R166 ;  /* 0x000000a643bb7220 */ /* 0x000fe20000410000 */
[C---:B------:R-:W-:Y:S01]  /*8ef0*/  FMUL.FTZ R179, R108.reuse, R188 ;  /* 0x000000bc6cb37220 */ /* 0x040fe20000410000 */
[----:B------:R-:W-:Y:S01]  /*8f00*/  FADD.FTZ R170, R181, R170 ;  /* 0x000000aab5aa7221 */ /* 0x000fe20000010000 */
[----:B------:R-:W-:Y:S01]  /*8f10*/  FMUL.FTZ R181, R108, R135 ;  /* 0x000000876cb57220 */ /* 0x000fe20000410000 */
[-C--:B------:R-:W-:Y:S01]  /*8f20*/  FFMA.FTZ R172, R206, R168.reuse, R187 ;  /* 0x000000a8ceac7223 */ /* 0x080fe200000100bb */
[-C--:B------:R-:W-:Y:S01]  /*8f30*/  FMUL.FTZ R189, R68, R179.reuse ;  /* 0x000000b344bd7220 */ /* 0x080fe20000410000 */
[----:B------:R-:W-:Y:S01]  /*8f40*/  FMUL.FTZ R187, R67, R168 ;  /* 0x000000a843bb7220 */ /* 0x000fe20000410000 */
[----:B------:R-:W-:Y:S01]  /*8f50*/  FMUL.FTZ R193, R74, R179 ;  /* 0x000000b34ac17220 */ /* 0x000fe20000410000 */
[----:B------:R-:W-:Y:S01]  /*8f60*/  FADD.FTZ R172, R185, R172 ;  /* 0x000000acb9ac7221 */ /* 0x000fe20000010000 */
[-C--:B------:R-:W-:Y:S01]  /*8f70*/  FFMA.FTZ R189, R208, R181.reuse, R189 ;  /* 0x000000b5d0bd7223 */ /* 0x080fe200000100bd */
[----:B------:R-:W-:Y:S01]  /*8f80*/  FFMA.FTZ R187, R206, R166, -R187 ;  /* 0x000000a6cebb7223 */ /* 0x000fe200000108bb */
[----:B------:R-:W-:Y:S01]  /*8f90*/  FMUL.FTZ R185, R68, R181 ;  /* 0x000000b544b97220 */ /* 0x000fe20000410000 */
[----:B------:R-:W-:Y:S01]  /*8fa0*/  STS [R62+0x212c], R193 ;  /* 0x00212cc13e007388 */ /* 0x000fe20000000800 */
[----:B------:R-:W-:Y:S01]  /*8fb0*/  FADD.FTZ R189, R172, R189 ;  /* 0x000000bdacbd7221 */ /* 0x000fe20000010000 */
[----:B------:R-:W-:Y:S01]  /*8fc0*/  FMUL.FTZ R172, R107, R114 ;  /* 0x000000726bac7220 */ /* 0x000fe20000410000 */
[----:B------:R-:W-:Y:S01]  /*8fd0*/  FADD.FTZ R170, R170, R187 ;  /* 0x000000bbaaaa7221 */ /* 0x000fe20000010000 */
[----:B------:R-:W-:Y:S01]  /*8fe0*/  FFMA.FTZ R185, R208, R179, -R185 ;  /* 0x000000b3d0b97223 */ /* 0x000fe200000108b9 */
[----:B------:R-:W-:Y:S01]  /*8ff0*/  FMUL.FTZ R179, R76, R177 ;  /* 0x000000b14cb37220 */ /* 0x000fe20000410000 */
[-C--:B------:R-:W-:Y:S01]  /*9000*/  FMUL.FTZ R187, R69, R172.reuse ;  /* 0x000000ac45bb7220 */ /* 0x080fe20000410000 */
[----:B------:R-:W-:Y:S01]  /*9010*/  FFMA.FTZ R176, R210, R172, -R191 ;  /* 0x000000acd2b07223 */ /* 0x000fe200000108bf */
        /* <DEDUP_REMOVED lines=8> */
[C---:B------:R-:W-:Y:S01]  /*90a0*/  FMUL.FTZ R178, R70.reuse, R187 ;  /* 0x000000bb46b27220 */ /* 0x040fe20000410000 */
[C---:B------:R-:W-:Y:S01]  /*90b0*/  FMUL.FTZ R175, R77.reuse, R162 ;  /* 0x000000a24daf7220 */ /* 0x040fe20000410000 */
[----:B------:R-:W-:Y:S01]  /*90c0*/  FMUL.FTZ R177, R77, R160 ;  /* 0x000000a04db17220 */ /* 0x000fe20000410000 */
[-C--:B------:R-:W-:Y:S01]  /*90d0*/  FMUL.FTZ R185, R70, R189.reuse ;  /* 0x000000bd46b97220 */ /* 0x080fe20000410000 */
[----:B------:R-:W-:Y:S01]  /*90e0*/  FFMA.FTZ R201, R212, R189, -R178 ;  /* 0x000000bdd4c97223 */ /* 0x000fe200000108b2 */
[----:B------:R-:W-:Y:S01]  /*90f0*/  STS [R62+0x2168], R197 ;  /* 0x002168c53e007388 */ /* 0x000fe20000000800 */
[-C--:B------:R-:W-:Y:S01]  /*9100*/  FMUL.FTZ R203, R72, R187.reuse ;  /* 0x000000bb48cb7220 */ /* 0x080fe20000410000 */
[----:B------:R-:W-:Y:S01]  /*9110*/  FFMA.FTZ R185, R212, R187, R185 ;  /* 0x000000bbd4b97223 */ /* 0x000fe200000100b9 */
[----:B------:R-:W-:Y:S01]  /*9120*/  FADD.FTZ R176, R176, R201 ;  /* 0x000000c9b0b07221 */ /* 0x000fe20000010000 */
[----:B------:R0:W-:Y:S01]  /*9130*/  STS [R62+0x2110], R175 ;  /* 0x002110af3e007388 */ /* 0x0001e20000000800 */
[----:B------:R-:W-:Y:S01]  /*9140*/  FMUL.FTZ R205, R72, R189 ;  /* 0x000000bd48cd7220 */ /* 0x000fe20000410000 */
[----:B------:R-:W-:Y:S01]  /*9150*/  FADD.FTZ R185, R170, R185 ;  /* 0x000000b9aab97221 */ /* 0x000fe20000010000 */
[----:B------:R-:W-:Y:S01]  /*9160*/  FADD.FTZ R147, R176, R147 ;  /* 0x00000093b0937221 */ /* 0x000fe20000010000 */
[----:B------:R-:W-:Y:S01]  /*9170*/  STS [R62+0x2114], R177 ;  /* 0x002114b13e007388 */ /* 0x000fe20000000800 */
[----:B------:R-:W-:Y:S01]  /*9180*/  FMUL.FTZ R195, R73, R174 ;  /* 0x000000ae49c37220 */ /* 0x000fe20000410000 */
[----:B------:R-:W-:Y:S01]  /*9190*/  FADD.FTZ R60, R185, R60 ;  /* 0x0000003cb93c7221 */ /* 0x000fe20000010000 */
[----:B------:R-:W-:Y:S01]  /*91a0*/  FADD.FTZ R147, R147, R142 ;  /* 0x0000008e93937221 */ /* 0x000fe20000010000 */
[C---:B------:R-:W-:Y:S01]  /*91b0*/  FMUL.FTZ R207, R52.reuse, R126 ;  /* 0x0000007e34cf7220 */ /* 0x040fe20000410000 */
[----:B------:R-:W-:Y:S01]  /*91c0*/  FMUL.FTZ R209, R52, R120 ;  /* 0x0000007834d17220 */ /* 0x000fe20000410000 */
[----:B------:R-:W-:Y:S01]  /*91d0*/  FADD.FTZ R63, R60, R63 ;  /* 0x0000003f3c3f7221 */ /* 0x000fe20000010000 */
[----:B------:R-:W-:Y:S01]  /*91e0*/  FADD.FTZ R185, R147, R158 ;  /* 0x0000009e93b97221 */ /* 0x000fe20000010000 */
[----:B------:R-:W-:Y:S01]  /*91f0*/  FMUL.FTZ R147, R78, R165 ;  /* 0x000000a54e937220 */ /* 0x000fe20000410000 */
[----:B------:R-:W-:Y:S01]  /*9200*/  FMUL.FTZ R60, R117, UR55 ;  /* 0x00000037753c7c20 */ /* 0x000fe20008410000 */
[----:B------:R-:W-:Y:S01]  /*9210*/  FADD.FTZ R63, R63, R150 ;  /* 0x000000963f3f7221 */ /* 0x000fe20000010000 */
[----:B------:R-:W-:Y:S01]  /*9220*/  FADD.FTZ R156, R185, R156 ;  /* 0x0000009cb99c7221 */ /* 0x000fe20000010000 */
[----:B------:R-:W-:Y:S01]  /*9230*/  MOV R150, UR56 ;  /* 0x0000003800967c02 */ /* 0x000fe20008000f00 */
[----:B------:R1:W-:Y:S01]  /*9240*/  STS [R62+0x210c], R147 ;  /* 0x00210c933e007388 */ /* 0x0003e20000000800 */
[----:B0-----:R-:W-:Y:S01]  /*9250*/  FADD.FTZ R175, R63, R134 ;  /* 0x000000863faf7221 */ /* 0x001fe20000010000 */
[----:B------:R-:W-:Y:S01]  /*9260*/  FADD.FTZ R155, R156, R155 ;  /* 0x0000009b9c9b7221 */ /* 0x000fe20000010000 */
[----:B------:R-:W-:Y:S01]  /*9270*/  LEA R150, R150, -R83, 0x1 ;  /* 0x8000005396967211 */ /* 0x000fe200078e08ff */
[----:B------:R-:W-:Y:S01]  /*9280*/  FMUL.FTZ R197, R73, R172 ;  /* 0x000000ac49c57220 */ /* 0x000fe20000410000 */
[----:B------:R-:W-:Y:S01]  /*9290*/  FADD.FTZ R175, R175, R154 ;  /* 0x0000009aafaf7221 */ /* 0x000fe20000010000 */
[----:B------:R-:W-:Y:S01]  /*92a0*/  FADD.FTZ R155, R155, R152 ;  /* 0x000000989b9b7221 */ /* 0x000fe20000010000 */
[C---:B------:R-:W-:Y:S01]  /*92b0*/  FMUL.FTZ R187, R75.reuse, R168 ;  /* 0x000000a84bbb7220 */ /* 0x040fe20000410000 */
[----:B------:R-:W-:Y:S01]  /*92c0*/  FMUL.FTZ R189, R75, R166 ;  /* 0x000000a64bbd7220 */ /* 0x000fe20000410000 */
[----:B------:R-:W-:Y:S01]  /*92d0*/  FADD.FTZ R193, R175, R128 ;  /* 0x00000080afc17221 */ /* 0x000fe20000010000 */
[----:B------:R-:W-:Y:S01]  /*92e0*/  FADD.FTZ R226, R155, R226 ;  /* 0x000000e29be27221 */ /* 0x000fe20000010000 */
[----:B-1----:R-:W-:Y:S01]  /*92f0*/  FMUL.FTZ R147, R164, R61 ;  /* 0x0000003da4937220 */ /* 0x002fe20000410000 */
[C---:B------:R-:W-:Y:S01]  /*9300*/  FFMA.FTZ R155, R61.reuse, UR54, -R60 ;  /* 0x000000363d9b7c23 */ /* 0x040fe2000801083c */
[----:B------:R-:W-:Y:S01]  /*9310*/  FMUL.FTZ R128, R61, UR55 ;  /* 0x000000373d807c20 */ /* 0x000fe20008410000 */
[----:B------:R-:W-:Y:S01]  /*9320*/  FMUL.FTZ R61, R173, UR55 ;  /* 0x00000037ad3d7c20 */ /* 0x000fe20008410000 */
[----:B------:R-:W-:Y:S01]  /*9330*/  FMUL.FTZ R60, R114, UR55 ;  /* 0x00000037723c7c20 */ /* 0x000fe20008410000 */
[----:B------:R-:W-:Y:S01]  /*9340*/  FMUL.FTZ R167, R78, R167 ;  /* 0x000000a74ea77220 */ /* 0x000fe20000410000 */
[C---:B------:R-:W-:Y:S01]  /*9350*/  FMUL.FTZ R63, R79.reuse, R146 ;  /* 0x000000924f3f7220 */ /* 0x040fe20000410000 */
[----:B------:R-:W-:Y:S01]  /*9360*/  FMUL.FTZ R165, R79, R144 ;  /* 0x000000904fa57220 */ /* 0x000fe20000410000 */
[----:B------:R-:W-:Y:S01]  /*9370*/  ISETP.GE.AND P1, PT, R150, 0x1, PT ;  /* 0x000000019600780c */ /* 0x000fe20003f26270 */
[----:B------:R-:W-:Y:S01]  /*9380*/  FFMA.FTZ R142, R114, UR54, -R61 ;  /* 0x00000036728e7c23 */ /* 0x000fe2000801083d */
[----:B------:R-:W-:Y:S01]  /*9390*/  FFMA.FTZ R177, R173, UR54, R60 ;  /* 0x00000036adb17c23 */ /* 0x000fe2000801003c */
[----:B------:R-:W-:Y:S01]  /*93a0*/  FMUL.FTZ R61, R171, UR55 ;  /* 0x00000037ab3d7c20 */ /* 0x000fe20008410000 */
[C---:B------:R-:W-:Y:S01]  /*93b0*/  FMUL.FTZ R60, R132.reuse, UR55 ;  /* 0x00000037843c7c20 */ /* 0x040fe20008410000 */
[----:B------:R-:W-:Y:S01]  /*93c0*/  STS [R62+0x2138], R203 ;  /* 0x002138cb3e007388 */ /* 0x000fe20000000800 */
[----:B------:R-:W-:Y:S01]  /*93d0*/  FFMA.FTZ R175, R117, UR54, R128 ;  /* 0x0000003675af7c23 */ /* 0x000fe20008010080 */
[----:B------:R-:W-:Y:S01]  /*93e0*/  FFMA.FTZ R144, R132, UR54, -R61 ;  /* 0x0000003684907c23 */ /* 0x000fe2000801083d */
[----:B------:R-:W-:Y:S01]  /*93f0*/  FFMA.FTZ R185, R171, UR54, R60 ;  /* 0x00000036abb97c23 */ /* 0x000fe2000801003c */
[----:B------:R-:W-:Y:S01]  /*9400*/  STS [R62+0x213c], R205 ;  /* 0x00213ccd3e007388 */ /* 0x000fe20000000800 */
[----:B------:R-:W-:Y:S01]  /*9410*/  FMUL.FTZ R61, R169, UR55 ;  /* 0x00000037a93d7c20 */ /* 0x000fe20008410000 */
[----:B------:R-:W-:Y:S01]  /*9420*/  FMUL.FTZ R60, R136, UR55 ;  /* 0x00000037883c7c20 */ /* 0x000fe20008410000 */
[----:B------:R-:W-:Y:S01]  /*9430*/  FMUL.FTZ R128, R184, UR55 ;  /* 0x00000037b8807c20 */ /* 0x000fe20008410000 */
[----:B------:R-:W-:Y:S01]  /*9440*/  STS [R62+0x2130], R195 ;  /* 0x002130c33e007388 */ /* 0x000fe20000000800 */
[----:B------:R-:W-:Y:S01]  /*9450*/  FFMA.FTZ R146, R136, UR54, -R61 ;  /* 0x0000003688927c23 */ /* 0x000fe2000801083d */
[----:B------:R-:W-:Y:S01]  /*9460*/  FMUL.FTZ R61, R183, UR55 ;  /* 0x00000037b73d7c20 */ /* 0x000fe20008410000 */
[----:B------:R-:W-:Y:S01]  /*9470*/  FFMA.FTZ R128, R143, UR54, R128 ;  /* 0x000000368f807c23 */ /* 0x000fe20008010080 */
[----:B------:R-:W-:Y:S02]  /*9480*/  STS [R62+0x2178], R207 ;  /* 0x002178cf3e007388 */ /* 0x000fe40000000800 */
[----:B------:R-:W-:-:S02]  /*9490*/  FFMA.FTZ R134, R140, UR54, R61 ;  /* 0x000000368c867c23 */ /* 0x000fc4000801003d */
[----:B------:R-:W-:Y:S04]  /*94a0*/  STS [R62+0x217c], R209 ;  /* 0x00217cd13e007388 */ /* 0x000fe80000000800 */
[----:B------:R-:W-:Y:S04]  /*94b0*/  STS [R62+0x2134], R197 ;  /* 0x002134c53e007388 */ /* 0x000fe80000000800 */
[----:B------:R0:W-:Y:S04]  /*94c0*/  STS [R62+0x2128], R191 ;  /* 0x002128bf3e007388 */ /* 0x0001e80000000800 */
[----:B------:R1:W-:Y:S04]  /*94d0*/  STS [R62+0x2120], R187 ;  /* 0x002120bb3e007388 */ /* 0x0003e80000000800 */
[----:B------:R-:W-:Y:S01]  /*94e0*/  STS [R62+0x2124], R189 ;  /* 0x002124bd3e007388 */ /* 0x000fe20000000800 */
[----:B0-----:R-:W-:Y:S01]  /*94f0*/  FFMA.FTZ R191, R169, UR54, R60 ;  /* 0x00000036a9bf7c23 */ /* 0x001fe2000801003c */
[----:B------:R-:W-:-:S02]  /*9500*/  FMUL.FTZ R60, R140, UR55 ;  /* 0x000000378c3c7c20 */ /* 0x000fc40008410000 */
[----:B------:R0:W-:Y:S01]  /*9510*/  STS [R62+0x2118], R179 ;  /* 0x002118b33e007388 */ /* 0x0001e20000000800 */
[----:B-1----:R-:W-:-:S03]  /*9520*/  FMUL.FTZ R187, R71, UR55 ;  /* 0x0000003747bb7c20 */ /* 0x002fc60008410000 */
[----:B------:R-:W-:Y:S01]  /*9530*/  STS [R62+0x211c], R181 ;  /* 0x00211cb53e007388 */ /* 0x000fe20000000800 */
[----:B------:R-:W-:-:S03]  /*9540*/  FFMA.FTZ R187, R186, UR54, -R187 ;  /* 0x00000036babb7c23 */ /* 0x000fc600080108bb */
[----:B------:R1:W-:Y:S01]  /*9550*/  STS [R62+0x2108], R167 ;  /* 0x002108a73e007388 */ /* 0x0003e20000000800 */
[----:B0-----:R-:W-:-:S03]  /*9560*/  FMUL.FTZ R179, R135, UR55 ;  /* 0x0000003787b37c20 */ /* 0x001fc60008410000 */
[----:B------:R-:W-:Y:S01]  /*9570*/  STS [R62+0x2100], R63 ;  /* 0x0021003f3e007388 */ /* 0x000fe20000000800 */
[----:B------:R-:W-:-:S03]  /*9580*/  FFMA.FTZ R179, R188, UR54, -R179 ;  /* 0x00000036bcb37c23 */ /* 0x000fc600080108b3 */
[----:B------:R0:W-:Y:S01]  /*9590*/  STS [R62+0x2104], R165 ;  /* 0x002104a53e007388 */ /* 0x0001e20000000800 */
[----:B-1----:R-:W-:-:S04]  /*95a0*/  FMUL.FTZ R167, R143, UR55 ;  /* 0x000000378fa77c20 */ /* 0x002fc80008410000 */
[----:B------:R-:W-:Y:S01]  /*95b0*/  FFMA.FTZ R167, R184, UR54, -R167 ;  /* 0x00000036b8a77c23 */ /* 0x000fe200080108a7 */
[----:B0-----:R-:W-:Y:S01]  /*95c0*/  FMUL.FTZ R62, R188, UR55 ;  /* 0x00000037bc3e7c20 */ /* 0x001fe20008410000 */
[----:B------:R-:W-:-:S03]  /*95d0*/  FFMA.FTZ R165, R183, UR54, -R60 ;  /* 0x00000036b7a57c23 */ /* 0x000fc6000801083c */
[----:B------:R-:W-:Y:S01]  /*95e0*/  FFMA.FTZ R181, R135, UR54, R62 ;  /* 0x0000003687b57c23 */ /* 0x000fe2000801003e */
[----:B------:R-:W-:-:S04]  /*95f0*/  FMUL.FTZ R62, R186, UR55 ;  /* 0x00000037ba3e7c20 */ /* 0x000fc80008410000 */
        /* <DEDUP_REMOVED lines=32> */
.L_x_7742:
[----:B------:R-:W-:Y:S05]  /*9800*/  BSYNC B0 ;  /* 0x0000000000007941 */ /* 0x000fea0003800000 */
.L_x_7741:
[----:B------:R-:W-:Y:S01]  /*9810*/  USHF.R.U32.HI UR44, URZ, 0x1, UR33 ;  /* 0x000000013f2c7899 */ /* 0x000fe20008011621 */
[----:B------:R-:W1:Y:S01]  /*9820*/  LDC.64 R60, c[0x0][0x360] ;  /* 0x0000d800ff3c7b82 */ /* 0x000e620000000a00 */
[----:B------:R-:W-:Y:S01]  /*9830*/  USHF.R.U64 UR54, UR32, 0x1, UR33 ;  /* 0x0000000120367899 */ /* 0x000fe20008001221 */
[----:B------:R-:W-:Y:S01]  /*9840*/  FMUL.FTZ R152, R2, R227 ;  /* 0x000000e302987220 */ /* 0x000fe20000410000 */
[----:B------:R-:W-:Y:S01]  /*9850*/  UIMAD UR55, UR44, UR46, URZ ;  /* 0x0000002e2c3772a4 */ /* 0x000fe2000f8e023f */
[C---:B------:R-:W-:Y:S01]  /*9860*/  FMUL.FTZ R121, R148.reuse, R121 ;  /* 0x0000007994797220 */ /* 0x040fe20000410000 */
[----:B------:R-:W-:Y:S01]  /*9870*/  UIMAD.WIDE.U32 UR44, UR54, UR46, URZ ;  /* 0x0000002e362c72a5 */ /* 0x000fe2000f8e003f */
[----:B------:R-:W-:Y:S01]  /*9880*/  FADD.FTZ R225, R225, -R152 ;  /* 0x80000098e1e17221 */ /* 0x000fe20000010000 */
[----:B------:R-:W-:Y:S01]  /*9890*/  UIMAD UR55, UR58, UR54, UR55 ;  /* 0x000000363a3772a4 */ /* 0x000fe2000f8e0237 */
[----:B------:R-:W-:Y:S01]  /*98a0*/  FMUL.FTZ R197, R148, R126 ;  /* 0x0000007e94c57220 */ /* 0x000fe20000410000 */
[----:B------:R-:W-:Y:S01]  /*98b0*/  UIMAD UR57, UR57, UR34, URZ ;  /* 0x00000022393972a4 */ /* 0x000fe2000f8e023f */
[----:B------:R-:W-:Y:S01]  /*98c0*/  FMUL.FTZ R228, R2, R228 ;  /* 0x000000e402e47220 */ /* 0x000fe20000410000 */
[----:B------:R-:W-:Y:S01]  /*98d0*/  UIADD3 UR45, UR55, UR45, URZ ;  /* 0x0000002d372d7290 */ /* 0x000fe2000fffe03f */
[C---:B------:R-:W-:Y:S01]  /*98e0*/  FFMA.FTZ R197, R116.reuse, R120, -R197 ;  /* 0x0000007874c57223 */ /* 0x040fe200000108c5 */
[----:B------:R-:W-:Y:S01]  /*98f0*/  UIMAD UR54, UR19, UR35, UR57 ;  /* 0x00000023133672a4 */ /* 0x000fe2000f8e0239 */
[----:B------:R-:W-:Y:S01]  /*9900*/  FFMA.FTZ R121, R116, R118, R121 ;  /* 0x0000007674797223 */ /* 0x000fe20000010079 */
[----:B------:R-:W-:Y:S01]  /*9910*/  UIMAD.WIDE.U32 UR44, UR19, UR34, UR44 ;  /* 0x00000022132c72a5 */ /* 0x000fe2000f8e002c */
[----:B------:R-:W-:Y:S01]  /*9920*/  BSSY B0, `(.L_x_7743) ;  /* 0x000001f000007945 */ /* 0x000fe20003800000 */
[----:B------:R-:W-:Y:S01]  /*9930*/  FADD.FTZ R115, R115, R228 ;  /* 0x000000e473737221 */ /* 0x000fe20000010000 */
[----:B------:R-:W-:Y:S01]  /*9940*/  FFMA.FTZ R149, R52, R149, R121 ;  /* 0x0000009534957223 */ /* 0x000fe20000010079 */
[----:B------:R-:W-:Y:S01]  /*9950*/  UIADD3 UR54, UR54, UR45, URZ ;  /* 0x0000002d36367290 */ /* 0x000fe2000fffe03f */
[----:B------:R-:W-:Y:S01]  /*9960*/  FADD.FTZ R193, R193, R122 ;  /* 0x0000007ac1c17221 */ /* 0x000fe20000010000 */
[----:B------:R-:W-:Y:S01]  /*9970*/  ULEA UR55, UP0, UR44, UR36, 0x3 ;  /* 0x000000242c377291 */ /* 0x000fe2000f80183f */
[----:B------:R-:W-:Y:S01]  /*9980*/  FADD.FTZ R226, R226, R197 ;  /* 0x000000c5e2e27221 */ /* 0x000fe20000010000 */
        /* <DEDUP_REMOVED lines=11> */
[----:B------:R-:W-:Y:S01]  /*9a40*/  FMUL.FTZ R195, R148, R120 ;  /* 0x0000007894c37220 */ /* 0x000fe20000410000 */
[----:B------:R-:W-:Y:S01]  /*9a50*/  IADD3 R148, R83, 0x40, RZ ;  /* 0x0000004053947810 */ /* 0x000fe20007ffe0ff */
[----:B------:R-:W-:Y:S02]  /*9a60*/  IMAD R61, R61, UR44, R152 ;  /* 0x0000002c3d3d7c24 */ /* 0x000fe4000f8e0298 */
[----:B------:R-:W-:Y:S01]  /*9a70*/  FFMA.FTZ R126, R116, R126, R195 ;  /* 0x0000007e747e7223 */ /* 0x000fe200000100c3 */
[----:B------:R-:W-:Y:S01]  /*9a80*/  IMAD.WIDE.U32 R62, R60, UR44, R62 ;  /* 0x0000002c3c3e7c25 */ /* 0x000fe2000f8e003e */
[----:B------:R-:W-:Y:S02]  /*9a90*/  LEA.HI.SX32 R148, R148, R83, 0x1b ;  /* 0x0000005394947211 */ /* 0x000fe400078fdaff */
[----:B------:R-:W-:Y:S02]  /*9aa0*/  IADD3 R60, R83, 0x80, RZ ;  /* 0x00000080533c7810 */ /* 0x000fe40007ffe0ff */
[----:B------:R-:W-:-:S02]  /*9ab0*/  IADD3 R63, R63, R61, RZ ;  /* 0x0000003d3f3f7210 */ /* 0x000fc40007ffe0ff */
[----:B------:R-:W-:Y:S02]  /*9ac0*/  LEA R61, R148, R81, 0x2 ;  /* 0x00000051943d7211 */ /* 0x000fe400078e10ff */
[----:B------:R-:W-:-:S04]  /*9ad0*/  IADD3 R116, R83, 0xc0, RZ ;  /* 0x000000c053747810 */ /* 0x000fc80007ffe0ff */
[----:B------:R-:W0:Y:S01]  /*9ae0*/  LDS R61, [R61+0x2200] ;  /* 0x002200003d3d7984 */ /* 0x000e220000000800 */
[----:B------:R-:W-:Y:S05]  /*9af0*/  @!P1 BRA `(.L_x_7744) ;  /* 0x0000000000049947 */ /* 0x000fea0003800000 */
[----:B0-----:R1:W-:Y:S02]  /*9b00*/  REDG.E.ADD.F32.FTZ.RN.STRONG.GPU desc[UR20][R62.64+-0x1f00], R61 ;  /* 0xffe1003d3e0079a6 */ /* 0x0013e4000c10f394 */
.L_x_7744:
[----:B------:R-:W-:Y:S05]  /*9b10*/  BSYNC B0 ;  /* 0x0000000000007941 */ /* 0x000fea0003800000 */
.L_x_7743:
        /* <DEDUP_REMOVED lines=17> */
.L_x_7746:
[----:B------:R-:W-:Y:S05]  /*9c30*/  BSYNC B0 ;  /* 0x0000000000007941 */ /* 0x000fea0003800000 */
.L_x_7745:
[----:B-12---:R1:W2:Y:S01]  /*9c40*/  LDS R61, [R116+0x2400] ;  /* 0x00240000743d7984 */ /* 0x0062a20000000800 */
[----:B------:R-:W-:Y:S01]  /*9c50*/  BSSY B0, `(.L_x_7747) ;  /* 0x0000006000007945 */ /* 0x000fe20003800000 */
[----:B0-----:R-:W-:Y:S02]  /*9c60*/  IADD3 R60, R83, 0x180, RZ ;  /* 0x00000180533c7810 */ /* 0x001fe40007ffe0ff */
[----:B------:R-:W-:Y:S02]  /*9c70*/  LEA.HI.SX32 R120, R120, R83, 0x1b ;  /* 0x0000005378787211 */ /* 0x000fe400078fdaff */
[----:B------:R-:W-:Y:S01]  /*9c80*/  LEA R118, R118, R81, 0x2 ;  /* 0x0000005176767211 */ /* 0x000fe200078e10ff */
[----:B------:R-:W-:Y:S06]  /*9c90*/  @!P1 BRA `(.L_x_7748) ;  /* 0x0000000000049947 */ /* 0x000fec0003800000 */
[----:B--2---:R0:W-:Y:S02]  /*9ca0*/  REDG.E.ADD.F32.FTZ.RN.STRONG.GPU desc[UR20][R62.64+-0x1d00], R61 ;  /* 0xffe3003d3e0079a6 */ /* 0x0041e4000c10f394 */
.L_x_7748:
[----:B------:R-:W-:Y:S05]  /*9cb0*/  BSYNC B0 ;  /* 0x0000000000007941 */ /* 0x000fea0003800000 */
.L_x_7747:
[----:B0-2---:R0:W2:Y:S01]  /*9cc0*/  LDS R61, [R118+0x2500] ;  /* 0x00250000763d7984 */ /* 0x0050a20000000800 */
[----:B------:R-:W-:Y:S01]  /*9cd0*/  BSSY B0, `(.L_x_7749) ;  /* 0x0000006000007945 */ /* 0x000fe20003800000 */
[----:B-1----:R-:W-:Y:S02]  /*9ce0*/  IADD3 R116, R83, 0x1c0, RZ ;  /* 0x000001c053747810 */ /* 0x002fe40007ffe0ff */
[----:B------:R-:W-:Y:S02]  /*9cf0*/  LEA.HI.SX32 R60, R60, R83, 0x1b ;  /* 0x000000533c3c7211 */ /* 0x000fe400078fdaff */
[----:B------:R-:W-:Y:S01]  /*9d00*/  LEA R120, R120, R81, 0x2 ;  /* 0x0000005178787211 */ /* 0x000fe200078e10ff */
[----:B------:R-:W-:Y:S06]  /*9d10*/  @!P2 BRA `(.L_x_7750) ;  /* 0x000000000004a947 */ /* 0x000fec0003800000 */
[----:B--2---:R1:W-:Y:S02]  /*9d20*/  REDG.E.ADD.F32.FTZ.RN.STRONG.GPU desc[UR20][R62.64+-0x1c00], R61 ;  /* 0xffe4003d3e0079a6 */ /* 0x0043e4000c10f394 */
.L_x_7750:
[----:B------:R-:W-:Y:S05]  /*9d30*/  BSYNC B0 ;  /* 0x0000000000007941 */ /* 0x000fea0003800000 */
.L_x_7749:
[----:B-12---:R1:W2:Y:S01]  /*9d40*/  LDS R61, [R120+0x2600] ;  /* 0x00260000783d7984 */ /* 0x0062a20000000800 */
[----:B------:R-:W-:Y:S01]  /*9d50*/  BSSY B0, `(.L_x_7751) ;  /* 0x0000005000007945 */ /* 0x000fe20003800000 */
[----:B------:R-:W-:Y:S02]  /*9d60*/  LEA.HI.SX32 R116, R116, R83, 0x1b ;  /* 0x0000005374747211 */ /* 0x000fe400078fdaff */
[----:B------:R-:W-:Y:S01]  /*9d70*/  LEA R60, R60, R81, 0x2 ;  /* 0x000000513c3c7211 */ /* 0x000fe200078e10ff */
[----:B------:R-:W-:Y:S06]  /*9d80*/  @!P3 BRA `(.L_x_7752) ;  /* 0x000000000004b947 */ /* 0x000fec0003800000 */
[----:B--2---:R4:W-:Y:S02]  /*9d90*/  REDG.E.ADD.F32.FTZ.RN.STRONG.GPU desc[UR20][R62.64+-0x1b00], R61 ;  /* 0xffe5003d3e0079a6 */ /* 0x0049e4000c10f394 */
.L_x_7752:
[----:B------:R-:W-:Y:S05]  /*9da0*/  BSYNC B0 ;  /* 0x0000000000007941 */ /* 0x000fea0003800000 */
.L_x_7751:
[----:B--2-4-:R2:W4:Y:S01]  /*9db0*/  LDS R61, [R60+0x2700] ;  /* 0x002700003c3d7984 */ /* 0x0145220000000800 */
[----:B------:R-:W-:Y:S01]  /*9dc0*/  BSSY B0, `(.L_x_7753) ;  /* 0x0000004000007945 */ /* 0x000fe20003800000 */
[----:B0-----:R-:W-:-:S03]  /*9dd0*/  LEA R118, R116, R81, 0x2 ;  /* 0x0000005174767211 */ /* 0x001fc600078e10ff */
[----:B------:R-:W-:Y:S05]  /*9de0*/  @!P4 BRA `(.L_x_7754) ;  /* 0x000000000004c947 */ /* 0x000fea0003800000 */
[----:B----4-:R0:W-:Y:S02]  /*9df0*/  REDG.E.ADD.F32.FTZ.RN.STRONG.GPU desc[UR20][R62.64+-0x1a00], R61 ;  /* 0xffe6003d3e0079a6 */ /* 0x0101e4000c10f394 */
.L_x_7754:
[----:B------:R-:W-:Y:S05]  /*9e00*/  BSYNC B0 ;  /* 0x0000000000007941 */ /* 0x000fea0003800000 */
.L_x_7753:
[----:B0---4-:R0:W4:Y:S01]  /*9e10*/  LDS R61, [R118+0x2800] ;  /* 0x00280000763d7984 */ /* 0x0111220000000800 */
[----:B------:R-:W-:Y:S01]  /*9e20*/  BSSY B0, `(.L_x_7755) ;  /* 0x0000005000007945 */ /* 0x000fe20003800000 */
[C---:B--2---:R-:W-:Y:S02]  /*9e30*/  IADD3 R60, R83.reuse, 0x200, RZ ;  /* 0x00000200533c7810 */ /* 0x044fe40007ffe0ff */
[----:B------:R-:W-:Y:S01]  /*9e40*/  IADD3 R116, R83, 0x240, RZ ;  /* 0x0000024053747810 */ /* 0x000fe20007ffe0ff */
[----:B------:R-:W-:Y:S06]  /*9e50*/  @!P5 BRA `(.L_x_7756) ;  /* 0x000000000004d947 */ /* 0x000fec0003800000 */
[----:B----4-:R2:W-:Y:S02]  /*9e60*/  REDG.E.ADD.F32.FTZ.RN.STRONG.GPU desc[UR20][R62.64+-0x1900], R61 ;  /* 0xffe7003d3e0079a6 */ /* 0x0105e4000c10f394 */
.L_x_7756:
[----:B------:R-:W-:Y:S05]  /*9e70*/  BSYNC B0 ;  /* 0x0000000000007941 */ /* 0x000fea0003800000 */
.L_x_7755:
[----:B------:R-:W-:Y:S01]  /*9e80*/  LEA.HI.SX32 R60, R60, R83, 0x1b ;  /* 0x000000533c3c7211 */ /* 0x000fe200078fdaff */
[----:B------:R-:W-:Y:S01]  /*9e90*/  BSSY B0, `(.L_x_7757) ;  /* 0x0000010000007945 */ /* 0x000fe20003800000 */
[----:B------:R-:W-:Y:S02]  /*9ea0*/  ISETP.GE.AND P6, PT, R150, 0x201, PT ;  /* 0x000002019600780c */ /* 0x000fe40003fc6270 */
[----:B------:R-:W-:Y:S02]  /*9eb0*/  LEA R60, R60, R81, 0x2 ;  /* 0x000000513c3c7211 */ /* 0x000fe400078e10ff */
[C---:B0-----:R-:W-:Y:S02]  /*9ec0*/  IADD3 R118, R83.reuse, 0x280, RZ ;  /* 0x0000028053767810 */ /* 0x041fe40007ffe0ff */
[----:B------:R-:W-:Y:S01]  /*9ed0*/  LEA.HI.SX32 R116, R116, R83, 0x1b ;  /* 0x0000005374747211 */ /* 0x000fe200078fdaff */
[----:B--2-4-:R0:W2:Y:S01]  /*9ee0*/  LDS R61, [R60+0x2900] ;  /* 0x002900003c3d7984 */ /* 0x0140a20000000800 */
[----:B-1----:R-:W-:-:S02]  /*9ef0*/  IADD3 R120, R83, 0x2c0, RZ ;  /* 0x000002c053787810 */ /* 0x002fc40007ffe0ff */
        /* <DEDUP_REMOVED lines=8> */
[----:B--2---:R0:W-:Y:S02]  /*9f80*/  REDG.E.ADD.F32.FTZ.RN.STRONG.GPU desc[UR20][R62.64+-0x1800], R61 ;  /* 0xffe8003d3e0079a6 */ /* 0x0041e4000c10f394 */
.L_x_7758:
[----:B------:R-:W-:Y:S05]  /*9f90*/  BSYNC B0 ;  /* 0x0000000000007941 */ /* 0x000fea0003800000 */
.L_x_7757:
[----:B0-2---:R0:W1:Y:S01]  /*9fa0*/  LDS R61, [R116+0x2a00] ;  /* 0x002a0000743d7984 */ /* 0x0050620000000800 */
[----:B------:R-:W-:Y:S01]  /*9fb0*/  BSSY B0, `(.L_x_7759) ;  /* 0x0000006000007945 */ /* 0x000fe20003800000 */
[----:B------:R-:W-:Y:S02]  /*9fc0*/  IADD3 R60, R83, 0x300, RZ ;  /* 0x00000300533c7810 */ /* 0x000fe40007ffe0ff */
[----:B------:R-:W-:Y:S02]  /*9fd0*/  LEA.HI.SX32 R120, R120, R83, 0x1b ;  /* 0x0000005378787211 */ /* 0x000fe400078fdaff */
[----:B------:R-:W-:Y:S01]  /*9fe0*/  LEA R118, R118, R81, 0x2 ;  /* 0x0000005176767211 */ /* 0x000fe200078e10ff */
[----:B------:R-:W-:Y:S06]  /*9ff0*/  @!P1 BRA `(.L_x_7760) ;  /* 0x0000000000049947 */ /* 0x000fec0003800000 */
[----:B-1----:R2:W-:Y:S02]  /*a000*/  REDG.E.ADD.F32.FTZ.RN.STRONG.GPU desc[UR20][R62.64+-0x1700], R61 ;  /* 0xffe9003d3e0079a6 */ /* 0x0025e4000c10f394 */
.L_x_7760:
[----:B------:R-:W-:Y:S05]  /*a010*/  BSYNC B0 ;  /* 0x0000000000007941 */ /* 0x000fea0003800000 */
.L_x_7759:
[----:B-12---:R1:W2:Y:S01]  /*a020*/  LDS R61, [R118+0x2b00] ;  /* 0x002b0000763d7984 */ /* 0x0062a20000000800 */
[----:B------:R-:W-:Y:S01]  /*a030*/  BSSY B0, `(.L_x_7761) ;  /* 0x0000006000007945 */ /* 0x000fe20003800000 */
[----:B0-----:R-:W-:Y:S02]  /*a040*/  IADD3 R116, R83, 0x340, RZ ;  /* 0x0000034053747810 */ /* 0x001fe40007ffe0ff */
[----:B------:R-:W-:Y:S02]  /*a050*/  LEA.HI.SX32 R60, R60, R83, 0x1b ;  /* 0x000000533c3c7211 */ /* 0x000fe400078fdaff */
[----:B------:R-:W-:Y:S01]  /*a060*/  LEA R120, R120, R81, 0x2 ;  /* 0x0000005178787211 */ /* 0x000fe200078e10ff */
[----:B------:R-:W-:Y:S06]  /*a070*/  @!P2 BRA `(.L_x_7762) ;  /* 0x000000000004a947 */ /* 0x000fec0003800000 */
[----:B--2---:R0:W-:Y:S02]  /*a080*/  REDG.E.ADD.F32.FTZ.RN.STRONG.GPU desc[UR20][R62.64+-0x1600], R61 ;  /* 0xffea003d3e0079a6 */ /* 0x0041e4000c10f394 */
.L_x_7762:
[----:B------:R-:W-:Y:S05]  /*a090*/  BSYNC B0 ;  /* 0x0000000000007941 */ /* 0x000fea0003800000 */
.L_x_7761:
[----:B0-2---:R0:W2:Y:S01]  /*a0a0*/  LDS R61, [R120+0x2c00] ;  /* 0x002c0000783d7984 */ /* 0x0050a20000000800 */
[----:B------:R-:W-:Y:S01]  /*a0b0*/  BSSY B0, `(.L_x_7763) ;  /* 0x0000005000007945 */ /* 0x000fe20003800000 */
[----:B------:R-:W-:Y:S02]  /*a0c0*/  LEA.HI.SX32 R116, R116, R83, 0x1b ;  /* 0x0000005374747211 */ /* 0x000fe400078fdaff */
[----:B------:R-:W-:Y:S01]  /*a0d0*/  LEA R60, R60, R81, 0x2 ;  /* 0x000000513c3c7211 */ /* 0x000fe200078e10ff */
[----:B------:R-:W-:Y:S06]  /*a0e0*/  @!P3 BRA `(.L_x_7764) ;  /* 0x000000000004b947 */ /* 0x000fec0003800000 */
[----:B--2---:R4:W-:Y:S02]  /*a0f0*/  REDG.E.ADD.F32.FTZ.RN.STRONG.GPU desc[UR20][R62.64+-0x1500], R61 ;  /* 0xffeb003d3e0079a6 */ /* 0x0049e4000c10f394 */
.L_x_7764:
[----:B------:R-:W-:Y:S05]  /*a100*/  BSYNC B0 ;  /* 0x0000000000007941 */ /* 0x000fea0003800000 */
.L_x_7763:
[----:B--2-4-:R2:W4:Y:S01]  /*a110*/  LDS R61, [R60+0x2d00] ;  /* 0x002d00003c3d7984 */ /* 0x0145220000000800 */
[----:B------:R-:W-:Y:S01]  /*a120*/  BSSY B0, `(.L_x_7765) ;  /* 0x0000004000007945 */ /* 0x000fe20003800000 */
[----:B-1----:R-:W-:-:S03]  /*a130*/  LEA R118, R116, R81, 0x2 ;  /* 0x0000005174767211 */ /* 0x002fc600078e10ff */
[----:B------:R-:W-:Y:S05]  /*a140*/  @!P4 BRA `(.L_x_7766) ;  /* 0x000000000004c947 */ /* 0x000fea0003800000 */
[----:B----4-:R1:W-:Y:S02]  /*a150*/  REDG.E.ADD.F32.FTZ.RN.STRONG.GPU desc[UR20][R62.64+-0x1400], R61 ;  /* 0xffec003d3e0079a6 */ /* 0x0103e4000c10f394 */
.L_x_7766:
[----:B------:R-:W-:Y:S05]  /*a160*/  BSYNC B0 ;  /* 0x0000000000007941 */ /* 0x000fea0003800000 */
.L_x_7765:
[----:B-1--4-:R1:W4:Y:S01]  /*a170*/  LDS R61, [R118+0x2e00] ;  /* 0x002e0000763d7984 */ /* 0x0123220000000800 */
[----:B------:R-:W-:Y:S01]  /*a180*/  BSSY B0, `(.L_x_7767) ;  /* 0x0000005000007945 */ /* 0x000fe20003800000 */
[C---:B--2---:R-:W-:Y:S02]  /*a190*/  IADD3 R60, R83.reuse, 0x380, RZ ;  /* 0x00000380533c7810 */ /* 0x044fe40007ffe0ff */
[----:B------:R-:W-:Y:S01]  /*a1a0*/  IADD3 R116, R83, 0x3c0, RZ ;  /* 0x000003c053747810 */ /* 0x000fe20007ffe0ff */
[----:B------:R-:W-:Y:S06]  /*a1b0*/  @!P5 BRA `(.L_x_7768) ;  /* 0x000000000004d947 */ /* 0x000fec0003800000 */
[----:B----4-:R2:W-:Y:S02]  /*a1c0*/  REDG.E.ADD.F32.FTZ.RN.STRONG.GPU desc[UR20][R62.64+-0x1300], R61 ;  /* 0xffed003d3e0079a6 */ /* 0x0105e4000c10f394 */
.L_x_7768:
[----:B------:R-:W-:Y:S05]  /*a1d0*/  BSYNC B0 ;  /* 0x0000000000007941 */ /* 0x000fea0003800000 */
.L_x_7767:
[----:B------:R-:W-:Y:S01]  /*a1e0*/  LEA.HI.SX32 R60, R60, R83, 0x1b ;  /* 0x000000533c3c7211 */ /* 0x000fe200078fdaff */
[----:B------:R-:W-:Y:S01]  /*a1f0*/  BSSY B0, `(.L_x_7769) ;  /* 0x0000010000007945 */ /* 0x000fe20003800000 */
[----:B------:R-:W-:Y:S02]  /*a200*/  ISETP.GE.AND P6, PT, R150, 0x381, PT ;  /* 0x000003819600780c */ /* 0x000fe40003fc6270 */
[----:B------:R-:W-:Y:S02]  /*a210*/  LEA R60, R60, R81, 0x2 ;  /* 0x000000513c3c7211 */ /* 0x000fe400078e10ff */
[C---:B-1----:R-:W-:Y:S02]  /*a220*/  IADD3 R118, R83.reuse, 0x400, RZ ;  /* 0x0000040053767810 */ /* 0x042fe40007ffe0ff */
[----:B------:R-:W-:Y:S01]  /*a230*/  LEA.HI.SX32 R116, R116, R83, 0x1b ;  /* 0x0000005374747211 */ /* 0x000fe200078fdaff */
[----:B--2-4-:R1:W2:Y:S01]  /*a240*/  LDS R61, [R60+0x2f00] ;  /* 0x002f00003c3d7984 */ /* 0x0142a20000000800 */
        /* <DEDUP_REMOVED lines=10> */
.L_x_7770:
[----:B------:R-:W-:Y:S05]  /*a2f0*/  BSYNC B0 ;  /* 0x0000000000007941 */ /* 0x000fea0003800000 */
.L_x_7769:
[----:B0-2---:R0:W1:Y:S01]  /*a300*/  LDS R61, [R116+0x3000] ;  /* 0x00300000743d7984 */ /* 0x0050620000000800 */
[----:B------:R-:W-:Y:S01]  /*a310*/  BSSY B0, `(.L_x_7771) ;  /* 0x0000006000007945 */ /* 0x000fe20003800000 */
[----:B------:R-:W-:Y:S02]  /*a320*/  IADD3 R60, R83, 0x480, RZ ;  /* 0x00000480533c7810 */ /* 0x000fe40007ffe0ff */
[----:B------:R-:W-:Y:S02]  /*a330*/  LEA.HI.SX32 R120, R120, R83, 0x1b ;  /* 0x0000005378787211 */ /* 0x000fe400078fdaff */
[----:B------:R-:W-:Y:S01]  /*a340*/  LEA R118, R118, R81, 0x2 ;  /* 0x0000005176767211 */ /* 0x000fe200078e10ff */
[----:B------:R-:W-:Y:S06]  /*a350*/  @!P1 BRA `(.L_x_7772) ;  /* 0x0000000000049947 */ /* 0x000fec0003800000 */
[----:B-1----:R2:W-:Y:S02]  /*a360*/  REDG.E.ADD.F32.FTZ.RN.STRONG.GPU desc[UR20][R62.64+-0x1100], R61 ;  /* 0xffef003d3e0079a6 */ /* 0x0025e4000c10f394 */
.L_x_7772:
[----:B------:R-:W-:Y:S05]  /*a370*/  BSYNC B0 ;  /* 0x0000000000007941 */ /* 0x000fea0003800000 */
.L_x_7771:
[----:B-12---:R1:W2:Y:S01]  /*a380*/  LDS R61, [R118+0x3100] ;  /* 0x00310000763d7984 */ /* 0x0062a20000000800 */
[----:B------:R-:W-:Y:S01]  /*a390*/  BSSY B0, `(.L_x_7773) ;  /* 0x0000006000007945 */ /* 0x000fe20003800000 */
[----:B0-----:R-:W-:Y:S02]  /*a3a0*/  IADD3 R116, R83, 0x4c0, RZ ;  /* 0x000004c053747810 */ /* 0x001fe40007ffe0ff */
[----:B------:R-:W-:Y:S02]  /*a3b0*/  LEA.HI.SX32 R60, R60, R83, 0x1b ;  /* 0x000000533c3c7211 */ /* 0x000fe400078fdaff */
[----:B------:R-:W-:Y:S01]  /*a3c0*/  LEA R120, R120, R81, 0x2 ;  /* 0x0000005178787211 */ /* 0x000fe200078e10ff */
[----:B------:R-:W-:Y:S06]  /*a3d0*/  @!P2 BRA `(.L_x_7774) ;  /* 0x000000000004a947 */ /* 0x000fec0003800000 */
[----:B--2---:R0:W-:Y:S02]  /*a3e0*/  REDG.E.ADD.F32.FTZ.RN.STRONG.GPU desc[UR20][R62.64+-0x1000], R61 ;  /* 0xfff0003d3e0079a6 */ /* 0x0041e4000c10f394 */
.L_x_7774:
[----:B------:R-:W-:Y:S05]  /*a3f0*/  BSYNC B0 ;  /* 0x0000000000007941 */ /* 0x000fea0003800000 */
.L_x_7773:
[----:B0-2---:R0:W2:Y:S01]  /*a400*/  LDS R61, [R120+0x3200] ;  /* 0x00320000783d7984 */ /* 0x0050a20000000800 */
[----:B------:R-:W-:Y:S01]  /*a410*/  BSSY B0, `(.L_x_7775) ;  /* 0x0000005000007945 */ /* 0x000fe20003800000 */
[----:B------:R-:W-:Y:S02]  /*a420*/  LEA.HI.SX32 R116, R116, R83, 0x1b ;  /* 0x0000005374747211 */ /* 0x000fe400078fdaff */
[----:B------:R-:W-:Y:S01]  /*a430*/  LEA R60, R60, R81, 0x2 ;  /* 0x000000513c3c7211 */ /* 0x000fe200078e10ff */
[----:B------:R-:W-:Y:S06]  /*a440*/  @!P3 BRA `(.L_x_7776) ;  /* 0x000000000004b947 */ /* 0x000fec0003800000 */
[----:B--2---:R4:W-:Y:S02]  /*a450*/  REDG.E.ADD.F32.FTZ.RN.STRONG.GPU desc[UR20][R62.64+-0xf00], R61 ;  /* 0xfff1003d3e0079a6 */ /* 0x0049e4000c10f394 */
.L_x_7776:
[----:B------:R-:W-:Y:S05]  /*a460*/  BSYNC B0 ;  /* 0x0000000000007941 */ /* 0x000fea0003800000 */
.L_x_7775:
[----:B--2-4-:R2:W4:Y:S01]  /*a470*/  LDS R61, [R60+0x3300] ;  /* 0x003300003c3d7984 */ /* 0x0145220000000800 */
[----:B------:R-:W-:Y:S01]  /*a480*/  BSSY B0, `(.L_x_7777) ;  /* 0x0000004000007945 */ /* 0x000fe20003800000 */
[----:B-1----:R-:W-:-:S03]  /*a490*/  LEA R118, R116, R81, 0x2 ;  /* 0x0000005174767211 */ /* 0x002fc600078e10ff */
[----:B------:R-:W-:Y:S05]  /*a4a0*/  @!P4 BRA `(.L_x_7778) ;  /* 0x000000000004c947 */ /* 0x000fea0003800000 */
[----:B----4-:R1:W-:Y:S02]  /*a4b0*/  REDG.E.ADD.F32.FTZ.RN.STRONG.GPU desc[UR20][R62.64+-0xe00], R61 ;  /* 0xfff2003d3e0079a6 */ /* 0x0103e4000c10f394 */
.L_x_7778:
[----:B------:R-:W-:Y:S05]  /*a4c0*/  BSYNC B0 ;  /* 0x0000000000007941 */ /* 0x000fea0003800000 */
.L_x_7777:
[----:B-1--4-:R1:W4:Y:S01]  /*a4d0*/  LDS R61, [R118+0x3400] ;  /* 0x00340000763d7984 */ /* 0x0123220000000800 */
[----:B------:R-:W-:Y:S01]  /*a4e0*/  BSSY B0, `(.L_x_7779) ;  /* 0x0000005000007945 */ /* 0x000fe20003800000 */
[C---:B--2---:R-:W-:Y:S02]  /*a4f0*/  IADD3 R60, R83.reuse, 0x500, RZ ;  /* 0x00000500533c7810 */ /* 0x044fe40007ffe0ff */
[----:B------:R-:W-:Y:S01]  /*a500*/  IADD3 R116, R83, 0x540, RZ ;  /* 0x0000054053747810 */ /* 0x000fe20007ffe0ff */
[----:B------:R-:W-:Y:S06]  /*a510*/  @!P5 BRA `(.L_x_7780) ;  /* 0x000000000004d947 */ /* 0x000fec0003800000 */
[----:B----4-:R2:W-:Y:S02]  /*a520*/  REDG.E.ADD.F32.FTZ.RN.STRONG.GPU desc[UR20][R62.64+-0xd00], R61 ;  /* 0xfff3003d3e0079a6 */ /* 0x0105e4000c10f394 */
.L_x_7780:
[----:B------:R-:W-:Y:S05]  /*a530*/  BSYNC B0 ;  /* 0x0000000000007941 */ /* 0x000fea0003800000 */
.L_x_7779:
        /* <DEDUP_REMOVED lines=17> */
.L_x_7782:
[----:B------:R-:W-:Y:S05]  /*a650*/  BSYNC B0 ;  /* 0x0000000000007941 */ /* 0x000fea0003800000 */
.L_x_7781:
[----:B0-2---:R0:W1:Y:S01]  /*a660*/  LDS R61, [R116+0x3600] ;  /* 0x00360000743d7984 */ /* 0x0050620000000800 */
[----:B------:R-:W-:Y:S01]  /*a670*/  BSSY B0, `(.L_x_7783) ;  /* 0x0000006000007945 */ /* 0x000fe20003800000 */
[----:B------:R-:W-:Y:S02]  /*a680*/  IADD3 R60, R83, 0x600, RZ ;  /* 0x00000600533c7810 */ /* 0x000fe40007ffe0ff */
[----:B------:R-:W-:Y:S02]  /*a690*/  LEA.HI.SX32 R120, R120, R83, 0x1b ;  /* 0x0000005378787211 */ /* 0x000fe400078fdaff */
[----:B------:R-:W-:Y:S01]  /*a6a0*/  LEA R118, R118, R81, 0x2 ;  /* 0x0000005176767211 */ /* 0x000fe200078e10ff */
[----:B------:R-:W-:Y:S06]  /*a6b0*/  @!P1 BRA `(.L_x_7784) ;  /* 0x0000000000049947 */ /* 0x000fec0003800000 */
[----:B-1----:R2:W-:Y:S02]  /*a6c0*/  REDG.E.ADD.F32.FTZ.RN.STRONG.GPU desc[UR20][R62.64+-0xb00], R61 ;  /* 0xfff5003d3e0079a6 */ /* 0x0025e4000c10f394 */
.L_x_7784:
[----:B------:R-:W-:Y:S05]  /*a6d0*/  BSYNC B0 ;  /* 0x0000000000007941 */ /* 0x000fea0003800000 */
.L_x_7783:
[----:B-12---:R1:W2:Y:S01]  /*a6e0*/  LDS R61, [R118+0x3700] ;  /* 0x00370000763d7984 */ /* 0x0062a20000000800 */
[----:B------:R-:W-:Y:S01]  /*a6f0*/  BSSY B0, `(.L_x_7785) ;  /* 0x0000006000007945 */ /* 0x000fe20003800000 */
[----:B0-----:R-:W-:Y:S02]  /*a700*/  IADD3 R116, R83, 0x640, RZ ;  /* 0x0000064053747810 */ /* 0x001fe40007ffe0ff */
[----:B------:R-:W-:Y:S02]  /*a710*/  LEA.HI.SX32 R60, R60, R83, 0x1b ;  /* 0x000000533c3c7211 */ /* 0x000fe400078fdaff */
[----:B------:R-:W-:Y:S01]  /*a720*/  LEA R120, R120, R81, 0x2 ;  /* 0x0000005178787211 */ /* 0x000fe200078e10ff */
[----:B------:R-:W-:Y:S06]  /*a730*/  @!P2 BRA `(.L_x_7786) ;  /* 0x000000000004a947 */ /* 0x000fec0003800000 */
[----:B--2---:R0:W-:Y:S02]  /*a740*/  REDG.E.ADD.F32.FTZ.RN.STRONG.GPU desc[UR20][R62.64+-0xa00], R61 ;  /* 0xfff6003d3e0079a6 */ /* 0x0041e4000c10f394 */
.L_x_7786:
[----:B------:R-:W-:Y:S05]  /*a750*/  BSYNC B0 ;  /* 0x0000000000007941 */ /* 0x000fea0003800000 */
.L_x_7785:
[----:B0-2---:R0:W2:Y:S01]  /*a760*/  LDS R61, [R120+0x3800] ;  /* 0x00380000783d7984 */ /* 0x0050a20000000800 */
[----:B------:R-:W-:Y:S01]  /*a770*/  BSSY B0, `(.L_x_7787) ;  /* 0x0000005000007945 */ /* 0x000fe20003800000 */
[----:B------:R-:W-:Y:S02]  /*a780*/  LEA.HI.SX32 R116, R116, R83, 0x1b ;  /* 0x0000005374747211 */ /* 0x000fe400078fdaff */
[----:B------:R-:W-:Y:S01]  /*a790*/  LEA R60, R60, R81, 0x2 ;  /* 0x000000513c3c7211 */ /* 0x000fe200078e10ff */
[----:B------:R-:W-:Y:S06]  /*a7a0*/  @!P3 BRA `(.L_x_7788) ;  /* 0x000000000004b947 */ /* 0x000fec0003800000 */
[----:B--2---:R4:W-:Y:S02]  /*a7b0*/  REDG.E.ADD.F32.FTZ.RN.STRONG.GPU desc[UR20][R62.64+-0x900], R61 ;  /* 0xfff7003d3e0079a6 */ /* 0x0049e4000c10f394 */
.L_x_7788:
[----:B------:R-:W-:Y:S05]  /*a7c0*/  BSYNC B0 ;  /* 0x0000000000007941 */ /* 0x000fea0003800000 */
.L_x_7787:
[----:B--2-4-:R2:W4:Y:S01]  /*a7d0*/  LDS R61, [R60+0x3900] ;  /* 0x003900003c3d7984 */ /* 0x0145220000000800 */
[----:B------:R-:W-:Y:S01]  /*a7e0*/  BSSY B0, `(.L_x_7789) ;  /* 0x0000004000007945 */ /* 0x000fe20003800000 */
[----:B-1----:R-:W-:-:S03]  /*a7f0*/  LEA R118, R116, R81, 0x2 ;  /* 0x0000005174767211 */ /* 0x002fc600078e10ff */
[----:B------:R-:W-:Y:S05]  /*a800*/  @!P4 BRA `(.L_x_7790) ;  /* 0x000000000004c947 */ /* 0x000fea0003800000 */
[----:B----4-:R1:W-:Y:S02]  /*a810*/  REDG.E.ADD.F32.FTZ.RN.STRONG.GPU desc[UR20][R62.64+-0x800], R61 ;  /* 0xfff8003d3e0079a6 */ /* 0x0103e4000c10f394 */
.L_x_7790:
[----:B------:R-:W-:Y:S05]  /*a820*/  BSYNC B0 ;  /* 0x0000000000007941 */ /* 0x000fea0003800000 */
.L_x_7789:
[----:B-1--4-:R1:W4:Y:S01]  /*a830*/  LDS R61, [R118+0x3a00] ;  /* 0x003a0000763d7984 */ /* 0x0123220000000800 */
[----:B------:R-:W-:Y:S01]  /*a840*/  BSSY B0, `(.L_x_7791) ;  /* 0x0000005000007945 */ /* 0x000fe20003800000 */
[C---:B--2---:R-:W-:Y:S02]  /*a850*/  IADD3 R60, R83.reuse, 0x680, RZ ;  /* 0x00000680533c7810 */ /* 0x044fe40007ffe0ff */
[----:B------:R-:W-:Y:S01]  /*a860*/  IADD3 R116, R83, 0x6c0, RZ ;  /* 0x000006c053747810 */ /* 0x000fe20007ffe0ff */
[----:B------:R-:W-:Y:S06]  /*a870*/  @!P5 BRA `(.L_x_7792) ;  /* 0x000000000004d947 */ /* 0x000fec0003800000 */
[----:B----4-:R2:W-:Y:S02]  /*a880*/  REDG.E.ADD.F32.FTZ.RN.STRONG.GPU desc[UR20][R62.64+-0x700], R61 ;  /* 0xfff9003d3e0079a6 */ /* 0x0105e4000c10f394 */
.L_x_7792:
[----:B------:R-:W-:Y:S05]  /*a890*/  BSYNC B0 ;  /* 0x0000000000007941 */ /* 0x000fea0003800000 */
.L_x_7791:
        /* <DEDUP_REMOVED lines=17> */
.L_x_7794:
[----:B------:R-:W-:Y:S05]  /*a9b0*/  BSYNC B0 ;  /* 0x0000000000007941 */ /* 0x000fea0003800000 */
.L_x_7793:
[----:B0-2---:R0:W1:Y:S01]  /*a9c0*/  LDS R61, [R116+0x3c00] ;  /* 0x003c0000743d7984 */ /* 0x0050620000000800 */
[----:B------:R-:W-:Y:S01]  /*a9d0*/  BSSY B0, `(.L_x_7795) ;  /* 0x0000006000007945 */ /* 0x000fe20003800000 */
[----:B------:R-:W-:Y:S02]  /*a9e0*/  IADD3 R60, R83, 0x780, RZ ;  /* 0x00000780533c7810 */ /* 0x000fe40007ffe0ff */
[----:B------:R-:W-:Y:S02]  /*a9f0*/  LEA.HI.SX32 R120, R120, R83, 0x1b ;  /* 0x0000005378787211 */ /* 0x000fe400078fdaff */
[----:B------:R-:W-:Y:S01]  /*aa00*/  LEA R118, R118, R81, 0x2 ;  /* 0x0000005176767211 */ /* 0x000fe200078e10ff */
[----:B------:R-:W-:Y:S06]  /*aa10*/  @!P1 BRA `(.L_x_7796) ;  /* 0x0000000000049947 */ /* 0x000fec0003800000 */
[----:B-1----:R2:W-:Y:S02]  /*aa20*/  REDG.E.ADD.F32.FTZ.RN.STRONG.GPU desc[UR20][R62.64+-0x500], R61 ;  /* 0xfffb003d3e0079a6 */ /* 0x0025e4000c10f394 */
.L_x_7796:
[----:B------:R-:W-:Y:S05]  /*aa30*/  BSYNC B0 ;  /* 0x0000000000007941 */ /* 0x000fea0003800000 */
.L_x_7795:
[----:B-12---:R1:W2:Y:S01]  /*aa40*/  LDS R61, [R118+0x3d00] ;  /* 0x003d0000763d7984 */ /* 0x0062a20000000800 */
[----:B------:R-:W-:Y:S01]  /*aa50*/  BSSY B0, `(.L_x_7797) ;  /* 0x0000006000007945 */ /* 0x000fe20003800000 */
[----:B0-----:R-:W-:Y:S02]  /*aa60*/  IADD3 R116, R83, 0x7c0, RZ ;  /* 0x000007c053747810 */ /* 0x001fe40007ffe0ff */
[----:B------:R-:W-:Y:S02]  /*aa70*/  LEA.HI.SX32 R60, R60, R83, 0x1b ;  /* 0x000000533c3c7211 */ /* 0x000fe400078fdaff */
[----:B------:R-:W-:Y:S01]  /*aa80*/  LEA R120, R120, R81, 0x2 ;  /* 0x0000005178787211 */ /* 0x000fe200078e10ff */
[----:B------:R-:W-:Y:S06]  /*aa90*/  @!P2 BRA `(.L_x_7798) ;  /* 0x000000000004a947 */ /* 0x000fec0003800000 */
[----:B--2---:R0:W-:Y:S02]  /*aaa0*/  REDG.E.ADD.F32.FTZ.RN.STRONG.GPU desc[UR20][R62.64+-0x400], R61 ;  /* 0xfffc003d3e0079a6 */ /* 0x0041e4000c10f394 */
.L_x_7798:
[----:B------:R-:W-:Y:S05]  /*aab0*/  BSYNC B0 ;  /* 0x0000000000007941 */ /* 0x000fea0003800000 */
.L_x_7797:
[----:B0-2---:R0:W2:Y:S01]  /*aac0*/  LDS R61, [R120+0x3e00] ;  /* 0x003e0000783d7984 */ /* 0x0050a20000000800 */
[----:B------:R-:W-:Y:S01]  /*aad0*/  BSSY B0, `(.L_x_7799) ;  /* 0x0000005000007945 */ /* 0x000fe20003800000 */
[----:B------:R-:W-:Y:S02]  /*aae0*/  LEA.HI.SX32 R116, R116, R83, 0x1b ;  /* 0x0000005374747211 */ /* 0x000fe400078fdaff */
[----:B------:R-:W-:Y:S01]  /*aaf0*/  LEA R60, R60, R81, 0x2 ;  /* 0x000000513c3c7211 */ /* 0x000fe200078e10ff */
[----:B------:R-:W-:Y:S06]  /*ab00*/  @!P3 BRA `(.L_x_7800) ;  /* 0x000000000004b947 */ /* 0x000fec0003800000 */
[----:B--2---:R4:W-:Y:S02]  /*ab10*/  REDG.E.ADD.F32.FTZ.RN.STRONG.GPU desc[UR20][R62.64+-0x300], R61 ;  /* 0xfffd003d3e0079a6 */ /* 0x0049e4000c10f394 */
.L_x_7800:
[----:B------:R-:W-:Y:S05]  /*ab20*/  BSYNC B0 ;  /* 0x0000000000007941 */ /* 0x000fea0003800000 */
.L_x_7799:
[----:B--2-4-:R2:W4:Y:S01]  /*ab30*/  LDS R61, [R60+0x3f00] ;  /* 0x003f00003c3d7984 */ /* 0x0145220000000800 */
[----:B------:R-:W-:Y:S01]  /*ab40*/  BSSY B0, `(.L_x_7801) ;  /* 0x0000004000007945 */ /* 0x000fe20003800000 */
[----:B------:R-:W-:-:S03]  /*ab50*/  LEA R116, R116, R81, 0x2 ;  /* 0x0000005174747211 */ /* 0x000fc600078e10ff */
[----:B------:R-:W-:Y:S05]  /*ab60*/  @!P4 BRA `(.L_x_7802) ;  /* 0x000000000004c947 */ /* 0x000fea0003800000 */
[----:B----4-:R4:W-:Y:S02]  /*ab70*/  REDG.E.ADD.F32.FTZ.RN.STRONG.GPU desc[UR20][R62.64+-0x200], R61 ;  /* 0xfffe003d3e0079a6 */ /* 0x0109e4000c10f394 */
.L_x_7802:
[----:B------:R-:W-:Y:S05]  /*ab80*/  BSYNC B0 ;  /* 0x0000000000007941 */ /* 0x000fea0003800000 */
.L_x_7801:
[----:B----4-:R4:W0:Y:S01]  /*ab90*/  LDS R61, [R116+0x4000] ;  /* 0x00400000743d7984 */ /* 0x0108220000000800 */
[----:B------:R-:W-:Y:S01]  /*aba0*/  BSSY B0, `(.L_x_7803) ;  /* 0x0000004000007945 */ /* 0x000fe20003800000 */
[----:B--2---:R-:W-:-:S03]  /*abb0*/  FADD.FTZ R60, R193, R126 ;  /* 0x0000007ec13c7221 */ /* 0x004fc60000010000 */
[----:B------:R-:W-:Y:S05]  /*abc0*/  @!P5 BRA `(.L_x_7804) ;  /* 0x000000000004d947 */ /* 0x000fea0003800000 */
[----:B0-----:R2:W-:Y:S02]  /*abd0*/  REDG.E.ADD.F32.FTZ.RN.STRONG.GPU desc[UR20][R62.64+-0x100], R61 ;  /* 0xffff003d3e0079a6 */ /* 0x0015e4000c10f394 */
.L_x_7804:
[----:B------:R-:W-:Y:S05]  /*abe0*/  BSYNC B0 ;  /* 0x0000000000007941 */ /* 0x000fea0003800000 */
.L_x_7803:
[----:B------:R-:W5:Y:S01]  /*abf0*/  LDL R122, [R1+0x18] ;  /* 0x00001800017a7983 */ /* 0x000f620000100800 */
[----:B------:R-:W-:Y:S01]  /*ac00*/  ISETP.GT.AND P1, PT, R82, 0x1e, PT ;  /* 0x0000001e5200780c */ /* 0x000fe20003f24270 */
[----:B------:R-:W-:Y:S01]  /*ac10*/  FFMA.FTZ R18, R99, R151, R18 ;  /* 0x0000009763127223 */ /* 0x000fe20000010012 */
[----:B0-2---:R-:W-:Y:S01]  /*ac20*/  MOV R61, R226 ;  /* 0x000000e2003d7202 */ /* 0x005fe20000000f00 */
[----:B----4-:R-:W0:Y:S01]  /*ac30*/  SHFL.DOWN PT, R116, R226, 0x1, 0x1f ;  /* 0x08201f00e2747f89 */ /* 0x010e2200000e0000 */
[----:B------:R-:W-:Y:S01]  /*ac40*/  MOV R62, R115 ;  /* 0x00000073003e7202 */ /* 0x000fe20000000f00 */
[----:B------:R-:W-:Y:S01]  /*ac50*/  FFMA.FTZ R19, R100, R153, R19 ;  /* 0x0000009964137223 */ /* 0x000fe20000010013 */
[----:B------:R-:W-:Y:S01]  /*ac60*/  MOV R63, R225 ;  /* 0x000000e1003f7202 */ /* 0x000fe20000000f00 */
[----:B------:R-:W2:Y:S01]  /*ac70*/  SHFL.DOWN PT, R193, R115, 0x1, 0x1f ;  /* 0x08201f0073c17f89 */ /* 0x000ea200000e0000 */
[----:B------:R-:W-:Y:S01]  /*ac80*/  FFMA.FTZ R20, R101, R124, R20 ;  /* 0x0000007c65147223 */ /* 0x000fe20000010014 */
[----:B------:R-:W-:Y:S01]  /*ac90*/  FFMA.FTZ R21, R102, R157, R21 ;  /* 0x0000009d66157223 */ /* 0x000fe20000010015 */
[----:B------:R-:W-:Y:S01]  /*aca0*/  FMUL.FTZ R87, R87, R114 ;  /* 0x0000007257577220 */ /* 0x000fe20000410000 */
[----:B-1----:R-:W1:Y:S01]  /*acb0*/  SHFL.DOWN PT, R118, R225, 0x1, 0x1f ;  /* 0x08201f00e1767f89 */ /* 0x002e6200000e0000 */
[----:B------:R-:W-:Y:S01]  /*acc0*/  FMUL.FTZ R69, R69, R142 ;  /* 0x0000008e45457220 */ /* 0x000fe20000410000 */
[----:B------:R-:W-:Y:S01]  /*acd0*/  FMUL.FTZ R155, R70, R155 ;  /* 0x0000009b469b7220 */ /* 0x000fe20000410000 */
[----:B------:R-:W-:Y:S01]  /*ace0*/  FFMA.FTZ R88, R88, R173, R87 ;  /* 0x000000ad58587223 */ /* 0x000fe20000010057 */
[----:B------:R-:W4:Y:S01]  /*acf0*/  SHFL.DOWN PT, R121, R60, 0x1, 0x1f ;  /* 0x08201f003c797f89 */ /* 0x000f2200000e0000 */
[----:B------:R-:W-:Y:S01]  /*ad00*/  FFMA.FTZ R210, R210, R177, R69 ;  /* 0x000000b1d2d27223 */ /* 0x000fe20000010045 */
        /* <DEDUP_REMOVED lines=15> */
[----:B------:R-:W-:Y:S01]  /*ae00*/  FFMA.FTZ R123, R224, R123, R125 ;  /* 0x0000007be07b7223 */ /* 0x000fe2000001007d */
[----:B------:R-:W-:Y:S01]  /*ae10*/  FFMA.FTZ R222, R222, R127, R129 ;  /* 0x0000007fdede7223 */ /* 0x000fe20000010081 */
[----:B------:R-:W-:Y:S01]  /*ae20*/  FFMA.FTZ R131, R220, R131, R133 ;  /* 0x00000083dc837223 */ /* 0x000fe20000010085 */
[----:B-1----:R-:W-:Y:S01]  /*ae30*/  @!P1 FADD.FTZ R63, R63, R118 ;  /* 0x000000763f3f9221 */ /* 0x002fe20000010000 */
[----:B------:R-:W-:Y:S01]  /*ae40*/  FFMA.FTZ R218, R218, R137, R159 ;  /* 0x00000089dada7223 */ /* 0x000fe2000001009f */
[----:B------:R-:W0:Y:S01]  /*ae50*/  SHFL.DOWN PT, R118, R61, 0x2, 0x1f ;  /* 0x08401f003d767f89 */ /* 0x000e2200000e0000 */
[----:B------:R-:W-:Y:S01]  /*ae60*/  FFMA.FTZ R139, R216, R139, R141 ;  /* 0x0000008bd88b7223 */ /* 0x000fe2000001008d */
[----:B----4-:R-:W-:Y:S01]  /*ae70*/  @!P1 FADD.FTZ R60, R121, R60 ;  /* 0x0000003c793c9221 */ /* 0x010fe20000010000 */
[----:B------:R-:W-:Y:S01]  /*ae80*/  ISETP.GT.AND P1, PT, R82, 0x1d, PT ;  /* 0x0000001d5200780c */ /* 0x000fe20003f24270 */
        /* <DEDUP_REMOVED lines=29> */
[----:B------:R-:W-:Y:S01]  /*b060*/  FFMA.FTZ R155, R72, R147, R155 ;  /* 0x00000093489b7223 */ /* 0x000fe2000001009b */
[----:B------:R-:W-:Y:S01]  /*b070*/  FFMA.FTZ R210, R73, R88, R210 ;  /* 0x0000005849d27223 */ /* 0x000fe200000100d2 */
[----:B------:R-:W-:Y:S01]  /*b080*/  FFMA.FTZ R179, R74, R89, R179 ;  /* 0x000000594ab37223 */ /* 0x000fe200000100b3 */
[----:B----4-:R-:W-:Y:S01]  /*b090*/  @!P1 FADD.FTZ R60, R60, R115 ;  /* 0x000000733c3c9221 */ /* 0x010fe20000010000 */
[----:B------:R-:W1:Y:S01]  /*b0a0*/  SHFL.DOWN PT, R120, R63, 0x4, 0x1f ;  /* 0x08801f003f787f89 */ /* 0x000e6200000e0000 */
[----:B------:R-:W-:Y:S01]  /*b0b0*/  ISETP.GT.AND P1, PT, R82, 0x1b, PT ;  /* 0x0000001b5200780c */ /* 0x000fe20003f24270 */
[----:B------:R-:W-:Y:S01]  /*b0c0*/  FFMA.FTZ R206, R75, R92, R206 ;  /* 0x0000005c4bce7223 */ /* 0x000fe200000100ce */
[----:B------:R-:W-:Y:S01]  /*b0d0*/  FFMA.FTZ R187, R76, R93, R187 ;  /* 0x0000005d4cbb7223 */ /* 0x000fe200000100bb */
[----:B------:R-:W2:Y:S01]  /*b0e0*/  SHFL.DOWN PT, R115, R62, 0x4, 0x1f ;  /* 0x08801f003e737f89 */ /* 0x000ea200000e0000 */
[----:B------:R-:W-:Y:S01]  /*b0f0*/  FFMA.FTZ R202, R77, R96, R202 ;  /* 0x000000604dca7223 */ /* 0x000fe200000100ca */
[----:B------:R-:W-:Y:S01]  /*b100*/  FFMA.FTZ R199, R78, R97, R199 ;  /* 0x000000614ec77223 */ /* 0x000fe200000100c7 */
[----:B------:R-:W-:Y:S01]  /*b110*/  FFMA.FTZ R64, R79, R84, R64 ;  /* 0x000000544f407223 */ /* 0x000fe20000010040 */
[----:B------:R-:W4:Y:S01]  /*b120*/  SHFL.DOWN PT, R99, R60, 0x4, 0x1f ;  /* 0x08801f003c637f89 */ /* 0x000f2200000e0000 */
        /* <DEDUP_REMOVED lines=13> */
[----:B------:R-:W-:Y:S01]  /*b200*/  FFMA.FTZ R25, R106, R147, R25 ;  /* 0x000000936a197223 */ /* 0x000fe20000010019 */
[----:B------:R-:W-:Y:S01]  /*b210*/  FADD.FTZ R41, R214, R41 ;  /* 0x00000029d6297221 */ /* 0x000fe20000010000 */
        /* <DEDUP_REMOVED lines=8> */
[----:B----4-:R-:W-:Y:S01]  /*b2a0*/  @!P1 FADD.FTZ R60, R60, R99 ;  /* 0x000000633c3c9221 */ /* 0x010fe20000010000 */
[----:B------:R-:W2:Y:S01]  /*b2b0*/  SHFL.DOWN PT, R101, R62, 0x8, 0x1f ;  /* 0x09001f003e657f89 */ /* 0x000ea200000e0000 */
[----:B------:R-:W-:Y:S01]  /*b2c0*/  ISETP.GT.AND P1, PT, R82, 0x17, PT ;  /* 0x000000175200780c */ /* 0x000fe20003f24270 */
[----:B------:R-:W-:Y:S01]  /*b2d0*/  FADD.FTZ R38, R179, R38 ;  /* 0x00000026b3267221 */ /* 0x000fe20000010000 */
[----:B------:R-:W-:Y:S01]  /*b2e0*/  FFMA.FTZ R29, R110, R93, R29 ;  /* 0x0000005d6e1d7223 */ /* 0x000fe2000001001d */
[----:B------:R-:W4:Y:S01]  /*b2f0*/  SHFL.DOWN PT, R99, R60, 0x8, 0x1f ;  /* 0x09001f003c637f89 */ /* 0x000f2200000e0000 */
[----:B------:R-:W-:Y:S01]  /*b300*/  FADD.FTZ R37, R206, R37 ;  /* 0x00000025ce257221 */ /* 0x000fe20000010000 */
[----:B------:R-:W-:Y:S01]  /*b310*/  FFMA.FTZ R30, R111, R96, R30 ;  /* 0x000000606f1e7223 */ /* 0x000fe2000001001e */
[----:B------:R-:W-:Y:S01]  /*b320*/  FADD.FTZ R36, R187, R36 ;  /* 0x00000024bb247221 */ /* 0x000fe20000010000 */
[----:B------:R-:W-:Y:S01]  /*b330*/  FFMA.FTZ R31, R112, R97, R31 ;  /* 0x00000061701f7223 */ /* 0x000fe2000001001f */
[----:B------:R-:W-:Y:S01]  /*b340*/  FADD.FTZ R35, R202, R35 ;  /* 0x00000023ca237221 */ /* 0x000fe20000010000 */
[----:B------:R-:W-:Y:S01]  /*b350*/  FFMA.FTZ R32, R113, R84, R32 ;  /* 0x0000005471207223 */ /* 0x000fe20000010020 */
[----:B------:R-:W-:Y:S01]  /*b360*/  FADD.FTZ R34, R199, R34 ;  /* 0x00000022c7227221 */ /* 0x000fe20000010000 */
[----:B------:R-:W-:-:S02]  /*b370*/  FADD.FTZ R33, R64, R33 ;  /* 0x0000002140217221 */ /* 0x000fc40000010000 */
[----:B0-----:R-:W-:-:S05]  /*b380*/  @!P1 FADD.FTZ R61, R61, R100 ;  /* 0x000000643d3d9221 */ /* 0x001fca0000010000 */
[----:B------:R-:W0:Y:S01]  /*b390*/  SHFL.DOWN PT, R68, R61, 0x10, 0x1f ;  /* 0x0a001f003d447f89 */ /* 0x000e2200000e0000 */
[----:B-1----:R-:W-:Y:S01]  /*b3a0*/  @!P1 FADD.FTZ R63, R63, R102 ;  /* 0x000000663f3f9221 */ /* 0x002fe20000010000 */
[----:B--2---:R-:W-:-:S04]  /*b3b0*/  @!P1 FADD.FTZ R62, R62, R101 ;  /* 0x000000653e3e9221 */ /* 0x004fc80000010000 */
        /* <DEDUP_REMOVED lines=33> */
.L_x_7806:
[----:B------:R-:W-:Y:S05]  /*b5d0*/  BSYNC B0 ;  /* 0x0000000000007941 */ /* 0x000fea0003800000 */
.L_x_7805:
[----:B------:R-:W-:Y:S02]  /*b5e0*/  UIADD3 UR7, UR7, 0x1, URZ ;  /* 0x0000000107077890 */ /* 0x000fe4000fffe03f */
[----:B------:R-:W-:Y:S02]  /*b5f0*/  UIADD3 UR8, UP1, UR8, 0x1, URZ ;  /* 0x0000000108087890 */ /* 0x000fe4000ff3e03f */
[----:B------:R-:W-:Y:S02]  /*b600*/  UISETP.GE.AND UP0, UPT, UR7, UR51, UPT ;  /* 0x000000330700728c */ /* 0x000fe4000bf06270 */
[----:B------:R-:W-:-:S04]  /*b610*/  UIADD3.X UR9, URZ, UR9, URZ, UP1, !UPT ;  /* 0x000000093f097290 */ /* 0x000fc80008ffe43f */
[----:B------:R-:W-:-:S13]  /*b620*/  PLOP3.LUT P0, PT, PT, PT, UP0, 0x80, 0x0 ;  /* 0x000000000000781c */ /* 0x000fda0003f0f008 */
[----:B------:R-:W-:Y:S05]  /*b630*/  @!P0 BRA `(.L_x_7807) ;  /* 0xffffff6c00c08947 */ /* 0x000fea000383ffff */
.L_x_7712:
[----:B------:R-:W2:Y:S04]  /*b640*/  LDL R97, [R1+0x58] ;  /* 0x0000580001617983 */ /* 0x000ea80000100800 */
[----:B------:R-:W4:Y:S04]  /*b650*/  LDL R96, [R1+0x54] ;  /* 0x0000540001607983 */ /* 0x000f280000100800 */
[----:B------:R-:W5:Y:S04]  /*b660*/  LDL R95, [R1+0x50] ;  /* 0x00005000015f7983 */ /* 0x000f680000100800 */
[----:B------:R-:W3:Y:S04]  /*b670*/  LDL R94, [R1+0x4c] ;  /* 0x00004c00015e7983 */ /* 0x000ee80000100800 */
[----:B------:R-:W3:Y:S04]  /*b680*/  LDL R93, [R1+0x48] ;  /* 0x00004800015d7983 */ /* 0x000ee80000100800 */
[----:B------:R-:W3:Y:S04]  /*b690*/  LDL R92, [R1+0x44] ;  /* 0x00004400015c7983 */ /* 0x000ee80000100800 */
[----:B------:R-:W3:Y:S04]  /*b6a0*/  LDL R90, [R1+0x40] ;  /* 0x00004000015a7983 */ /* 0x000ee80000100800 */
[----:B------:R-:W3:Y:S04]  /*b6b0*/  LDL R88, [R1+0x3c] ;  /* 0x00003c0001587983 */ /* 0x000ee80000100800 */
[----:B------:R-:W3:Y:S04]  /*b6c0*/  LDL R86, [R1+0x38] ;  /* 0x0000380001567983 */ /* 0x000ee80000100800 */
[----:B-1----:R-:W3:Y:S04]  /*b6d0*/  LDL R84, [R1+0x34] ;  /* 0x0000340001547983 */ /* 0x002ee80000100800 */
[----:B------:R-:W3:Y:S04]  /*b6e0*/  LDL R70, [R1+0x30] ;  /* 0x0000300001467983 */ /* 0x000ee80000100800 */
[----:B------:R-:W3:Y:S04]  /*b6f0*/  LDL R68, [R1+0x2c] ;  /* 0x00002c0001447983 */ /* 0x000ee80000100800 */
[----:B------:R-:W3:Y:S04]  /*b700*/  LDL R66, [R1+0x28] ;  /* 0x0000280001427983 */ /* 0x000ee80000100800 */
[----:B------:R-:W3:Y:S04]  /*b710*/  LDL R64, [R1+0x24] ;  /* 0x0000240001407983 */ /* 0x000ee80000100800 */
[----:B0-----:R-:W3:Y:S04]  /*b720*/  LDL R62, [R1+0x20] ;  /* 0x00002000013e7983 */ /* 0x001ee80000100800 */
[----:B------:R-:W3:Y:S01]  /*b730*/  LDL R60, [R1+0x1c] ;  /* 0x00001c00013c7983 */ /* 0x000ee20000100800 */
        /* <DEDUP_REMOVED lines=41> */
[----:B----4-:R-:W-:Y:S04]  /*b9d0*/  LDS R11, [R96+0x80] ;  /* 0x00008000600b7984 */ /* 0x010fe80000000800 */
[----:B-----5:R-:W-:Y:S04]  /*b9e0*/  LDS R13, [R95+0x100] ;  /* 0x000100005f0d7984 */ /* 0x020fe80000000800 */
        /* <DEDUP_REMOVED lines=34> */
.L_x_7809:
[----:B------:R-:W-:Y:S05]  /*bc10*/  BSYNC B0 ;  /* 0x0000000000007941 */ /* 0x000fea0003800000 */
.L_x_7808:
        /* <DEDUP_REMOVED lines=114> */
[-C--:B-1----:R-:W-:Y:S02]  /*c340*/  LEA R11, R26, R81.reuse, 0x2 ;  /* 0x000000511a0b7211 */ /* 0x082fe400078e10ff */
[-C--:B------:R-:W-:Y:S02]  /*c350*/  LEA R28, R28, R81.reuse, 0x2 ;  /* 0x000000511c1c7211 */ /* 0x080fe400078e10ff */
[-C--:B------:R-:W-:Y:S02]  /*c360*/  LEA R32, R32, R81.reuse, 0x2 ;  /* 0x0000005120207211 */ /* 0x080fe400078e10ff */
[----:B------:R-:W-:Y:S02]  /*c370*/  LEA R15, R50, R81, 0x2 ;  /* 0x00000051320f7211 */ /* 0x000fe400078e10ff */
[----:B------:R-:W-:-:S02]  /*c380*/  MOV R4, UR56 ;  /* 0x0000003800047c02 */ /* 0x000fc40008000f00 */
[----:B------:R-:W-:Y:S01]  /*c390*/  IADD3 R6, P1, R91, -0x3e0, RZ ;  /* 0xfffffc205b067810 */ /* 0x000fe20007f3e0ff */
        /* <DEDUP_REMOVED lines=15> */
[----:B------:R2:W-:Y:S01]  /*c490*/  STS [R24+0x28], R43 ;  /* 0x0000282b18007388 */ /* 0x0005e20000000800 */
[----:B------:R-:W-:Y:S01]  /*c4a0*/  IADD3.X R39, R52, -0x1, RZ, P1, !PT ;  /* 0xffffffff34277810 */ /* 0x000fe20000ffe4ff */
        /* <DEDUP_REMOVED lines=49> */
.L_x_7811:
[----:B------:R-:W-:Y:S05]  /*c7c0*/  BSYNC B0 ;  /* 0x0000000000007941 */ /* 0x000fea0003800000 */
.L_x_7810:
        /* <DEDUP_REMOVED lines=56> */
.L_x_7711:
        /* <DEDUP_REMOVED lines=38> */
.L_x_7814:
[----:B------:R-:W-:Y:S05]  /*cdb0*/  BSYNC B0 ;  /* 0x0000000000007941 */ /* 0x000fea0003800000 */
.L_x_7813:
        /* <DEDUP_REMOVED lines=41> */
.L_x_7816:
[----:B------:R-:W2:Y:S02]  /*d050*/  S2R R11, SR_TID.X ;  /* 0x00000000000b7919 */ /* 0x000ea40000002100 */
.L_x_7817:
[----:B------:R-:W-:Y:S05]  /*d060*/  BSYNC B0 ;  /* 0x0000000000007941 */ /* 0x000fea0003800000 */
.L_x_7815:
        /* <DEDUP_REMOVED lines=23> */
.L_x_7819:
        /* <DEDUP_REMOVED lines=32> */
.L_x_7818:
[----:B------:R-:W-:Y:S05]  /*d3e0*/  EXIT ;  /* 0x000000000000794d */ /* 0x000fea0003800000 */
.L_x_7716:
[----:B------:R-:W-:Y:S01]  /*d3f0*/  HFMA2.MMA R69, -RZ, RZ, 0, 5.9604644775390625e-08 ;  /* 0x00000001ff457435 */ /* 0x000fe200000001ff */
[----:B------:R-:W-:Y:S02]  /*d400*/  MOV R246, R243 ;  /* 0x000000f300f67202 */ /* 0x000fe40000000f00 */
[----:B------:R-:W-:Y:S02]  /*d410*/  MOV R68, RZ ;  /* 0x000000ff00447202 */ /* 0x000fe40000000f00 */
[----:B------:R-:W-:-:S07]  /*d420*/  MOV R71, 0xffffffff ;  /* 0xffffffff00477802 */ /* 0x000fce0000000f00 */
[----:B0-2---:R-:W-:Y:S05]  /*d430*/  WARPSYNC.COLLECTIVE R71, `(.L_x_7820) ;  /* 0x0000000047087348 */ /* 0x005fea0003c00000 */
[----:B------:R1:W3:Y:S02]  /*d440*/  SHFL.UP P3, R70, R246, R69, R68 ;  /* 0x04000045f6467389 */ /* 0x0002e40000060044 */
[----:B0123--:R-:W-:Y:S01]  /*d450*/  ENDCOLLECTIVE ;  /* 0x000000000000791b */ /* 0x00ffe20003800000 */
.L_x_7820:
[----:B------:R-:W-:Y:S02]  /*d460*/  MOV R246, R239 ;  /* 0x000000ef00f67202 */ /* 0x000fe40000000f00 */
[----:B------:R-:W-:-:S07]  /*d470*/  MOV R244, R70 ;  /* 0x0000004600f47202 */ /* 0x000fce0000000f00 */
[----:B------:R-:W-:Y:S05]  /*d480*/  WARPSYNC.COLLECTIVE R71, `(.L_x_7821) ;  /* 0x0000000047087348 */ /* 0x000fea0003c00000 */
[----:B------:R0:W1:Y:S02]  /*d490*/  SHFL.UP P3, R70, R246, R69, R68 ;  /* 0x04000045f6467389 */ /* 0x0000640000060044 */
[----:B01----:R-:W-:Y:S01]  /*d4a0*/  ENDCOLLECTIVE ;  /* 0x000000000000791b */ /* 0x003fe20003800000 */
.L_x_7821:
[----:B------:R-:W-:Y:S02]  /*d4b0*/  MOV R246, R241 ;  /* 0x000000f100f67202 */ /* 0x000fe40000000f00 */
[----:B------:R-:W-:-:S07]  /*d4c0*/  MOV R245, R70 ;  /* 0x0000004600f57202 */ /* 0x000fce0000000f00 */
[----:B------:R-:W-:Y:S05]  /*d4d0*/  WARPSYNC.COLLECTIVE R71, `(.L_x_7822) ;  /* 0x0000000047087348 */ /* 0x000fea0003c00000 */
[----:B------:R0:W1:Y:S02]  /*d4e0*/  SHFL.UP P3, R70, R246, R69, R68 ;  /* 0x04000045f6467389 */ /* 0x0000640000060044 */
[----:B01----:R-:W-:Y:S01]  /*d4f0*/  ENDCOLLECTIVE ;  /* 0x000000000000791b */ /* 0x003fe20003800000 */
.L_x_7822:
[----:B------:R-:W-:Y:S02]  /*d500*/  MOV R246, R242 ;  /* 0x000000f200f67202 */ /* 0x000fe40000000f00 */
[----:B------:R-:W-:-:S07]  /*d510*/  MOV R247, R70 ;  /* 0x0000004600f77202 */ /* 0x000fce0000000f00 */
[----:B------:R-:W-:Y:S05]  /*d520*/  WARPSYNC.COLLECTIVE R71, `(.L_x_7823) ;  /* 0x0000000047087348 */ /* 0x000fea0003c00000 */
[----:B------:R0:W1:Y:S02]  /*d530*/  SHFL.UP P3, R70, R246, R69, R68 ;  /* 0x04000045f6467389 */ /* 0x0000640000060044 */
[----:B01----:R-:W-:Y:S01]  /*d540*/  ENDCOLLECTIVE ;  /* 0x000000000000791b */ /* 0x003fe20003800000 */
.L_x_7823:
        /* <DEDUP_REMOVED lines=19> */
.L_x_7824:
[----:B------:R-:W-:Y:S02]  /*d680*/  MOV R246, R239 ;  /* 0x000000ef00f67202 */ /* 0x000fe40000000f00 */
[----:B------:R-:W-:-:S07]  /*d690*/  MOV R245, R70 ;  /* 0x0000004600f57202 */ /* 0x000fce0000000f00 */
[----:B------:R-:W-:Y:S05]  /*d6a0*/  WARPSYNC.COLLECTIVE R71, `(.L_x_7825) ;  /* 0x0000000047087348 */ /* 0x000fea0003c00000 */
[----:B------:R0:W1:Y:S02]  /*d6b0*/  SHFL.UP P3, R70, R246, R69, R68 ;  /* 0x04000045f6467389 */ /* 0x0000640000060044 */
[----:B01----:R-:W-:Y:S01]  /*d6c0*/  ENDCOLLECTIVE ;  /* 0x000000000000791b */ /* 0x003fe20003800000 */
.L_x_7825:
[----:B------:R-:W-:Y:S02]  /*d6d0*/  MOV R246, R241 ;  /* 0x000000f100f67202 */ /* 0x000fe40000000f00 */
[----:B------:R-:W-:-:S07]  /*d6e0*/  MOV R247, R70 ;  /* 0x0000004600f77202 */ /* 0x000fce0000000f00 */
[----:B------:R-:W-:Y:S05]  /*d6f0*/  WARPSYNC.COLLECTIVE R71, `(.L_x_7826) ;  /* 0x0000000047087348 */ /* 0x000fea0003c00000 */
[----:B------:R0:W1:Y:S02]  /*d700*/  SHFL.UP P3, R70, R246, R69, R68 ;  /* 0x04000045f6467389 */ /* 0x0000640000060044 */
[----:B01----:R-:W-:Y:S01]  /*d710*/  ENDCOLLECTIVE ;  /* 0x000000000000791b */ /* 0x003fe20003800000 */
.L_x_7826:
[----:B------:R-:W-:Y:S02]  /*d720*/  MOV R246, R242 ;  /* 0x000000f200f67202 */ /* 0x000fe40000000f00 */
[----:B------:R-:W-:-:S07]  /*d730*/  MOV R244, R70 ;  /* 0x0000004600f47202 */ /* 0x000fce0000000f00 */
[----:B------:R-:W-:Y:S05]  /*d740*/  WARPSYNC.COLLECTIVE R71, `(.L_x_7827) ;  /* 0x0000000047087348 */ /* 0x000fea0003c00000 */
[----:B------:R0:W1:Y:S02]  /*d750*/  SHFL.UP P3, R70, R246, R69, R68 ;  /* 0x04000045f6467389 */ /* 0x0000640000060044 */
[----:B01----:R-:W-:Y:S01]  /*d760*/  ENDCOLLECTIVE ;  /* 0x000000000000791b */ /* 0x003fe20003800000 */
.L_x_7827:
        /* <DEDUP_REMOVED lines=19> */
.L_x_7828:
[----:B------:R-:W-:Y:S02]  /*d8a0*/  MOV R246, R239 ;  /* 0x000000ef00f67202 */ /* 0x000fe40000000f00 */
[----:B------:R-:W-:-:S07]  /*d8b0*/  MOV R245, R70 ;  /* 0x0000004600f57202 */ /* 0x000fce0000000f00 */
[----:B------:R-:W-:Y:S05]  /*d8c0*/  WARPSYNC.COLLECTIVE R71, `(.L_x_7829) ;  /* 0x0000000047087348 */ /* 0x000fea0003c00000 */
[----:B------:R0:W1:Y:S02]  /*d8d0*/  SHFL.UP P3, R70, R246, R69, R68 ;  /* 0x04000045f6467389 */ /* 0x0000640000060044 */
[----:B01----:R-:W-:Y:S01]  /*d8e0*/  ENDCOLLECTIVE ;  /* 0x000000000000791b */ /* 0x003fe20003800000 */
.L_x_7829:
[----:B------:R-:W-:Y:S02]  /*d8f0*/  MOV R246, R241 ;  /* 0x000000f100f67202 */ /* 0x000fe40000000f00 */
[----:B------:R-:W-:-:S07]  /*d900*/  MOV R247, R70 ;  /* 0x0000004600f77202 */ /* 0x000fce0000000f00 */
[----:B------:R-:W-:Y:S05]  /*d910*/  WARPSYNC.COLLECTIVE R71, `(.L_x_7830) ;  /* 0x0000000047087348 */ /* 0x000fea0003c00000 */
[----:B------:R0:W1:Y:S02]  /*d920*/  SHFL.UP P3, R70, R246, R69, R68 ;  /* 0x04000045f6467389 */ /* 0x0000640000060044 */
[----:B01----:R-:W-:Y:S01]  /*d930*/  ENDCOLLECTIVE ;  /* 0x000000000000791b */ /* 0x003fe20003800000 */
.L_x_7830:
[----:B------:R-:W-:Y:S02]  /*d940*/  MOV R246, R242 ;  /* 0x000000f200f67202 */ /* 0x000fe40000000f00 */
[----:B------:R-:W-:-:S07]  /*d950*/  MOV R244, R70 ;  /* 0x0000004600f47202 */ /* 0x000fce0000000f00 */
[----:B------:R-:W-:Y:S05]  /*d960*/  WARPSYNC.COLLECTIVE R71, `(.L_x_7831) ;  /* 0x0000000047087348 */ /* 0x000fea0003c00000 */
[----:B------:R0:W1:Y:S02]  /*d970*/  SHFL.UP P3, R70, R246, R69, R68 ;  /* 0x04000045f6467389 */ /* 0x0000640000060044 */
[----:B01----:R-:W-:Y:S01]  /*d980*/  ENDCOLLECTIVE ;  /* 0x000000000000791b */ /* 0x003fe20003800000 */
.L_x_7831:
        /* <DEDUP_REMOVED lines=19> */
.L_x_7832:
[----:B------:R-:W-:Y:S02]  /*dac0*/  MOV R246, R239 ;  /* 0x000000ef00f67202 */ /* 0x000fe40000000f00 */
[----:B------:R-:W-:-:S07]  /*dad0*/  MOV R245, R70 ;  /* 0x0000004600f57202 */ /* 0x000fce0000000f00 */
[----:B------:R-:W-:Y:S05]  /*dae0*/  WARPSYNC.COLLECTIVE R71, `(.L_x_7833) ;  /* 0x0000000047087348 */ /* 0x000fea0003c00000 */
[----:B------:R0:W1:Y:S02]  /*daf0*/  SHFL.UP P3, R70, R246, R69, R68 ;  /* 0x04000045f6467389 */ /* 0x0000640000060044 */
[----:B01----:R-:W-:Y:S01]  /*db00*/  ENDCOLLECTIVE ;  /* 0x000000000000791b */ /* 0x003fe20003800000 */
.L_x_7833:
[----:B------:R-:W-:Y:S02]  /*db10*/  MOV R246, R241 ;  /* 0x000000f100f67202 */ /* 0x000fe40000000f00 */
[----:B------:R-:W-:-:S07]  /*db20*/  MOV R247, R70 ;  /* 0x0000004600f77202 */ /* 0x000fce0000000f00 */
[----:B------:R-:W-:Y:S05]  /*db30*/  WARPSYNC.COLLECTIVE R71, `(.L_x_7834) ;  /* 0x0000000047087348 */ /* 0x000fea0003c00000 */
[----:B------:R0:W1:Y:S02]  /*db40*/  SHFL.UP P3, R70, R246, R69, R68 ;  /* 0x04000045f6467389 */ /* 0x0000640000060044 */
[----:B01----:R-:W-:Y:S01]  /*db50*/  ENDCOLLECTIVE ;  /* 0x000000000000791b */ /* 0x003fe20003800000 */
.L_x_7834:
[----:B------:R-:W-:Y:S02]  /*db60*/  MOV R246, R242 ;  /* 0x000000f200f67202 */ /* 0x000fe40000000f00 */
[----:B------:R-:W-:-:S07]  /*db70*/  MOV R244, R70 ;  /* 0x0000004600f47202 */ /* 0x000fce0000000f00 */
[----:B------:R-:W-:Y:S05]  /*db80*/  WARPSYNC.COLLECTIVE R71, `(.L_x_7835) ;  /* 0x0000000047087348 */ /* 0x000fea0003c00000 */
[----:B------:R0:W1:Y:S02]  /*db90*/  SHFL.UP P3, R70, R246, R69, R68 ;  /* 0x04000045f6467389 */ /* 0x0000640000060044 */
[----:B01----:R-:W-:Y:S01]  /*dba0*/  ENDCOLLECTIVE ;  /* 0x000000000000791b */ /* 0x003fe20003800000 */
.L_x_7835:
        /* <DEDUP_REMOVED lines=19> */
.L_x_7836:
[----:B------:R-:W-:Y:S02]  /*dce0*/  MOV R246, R239 ;  /* 0x000000ef00f67202 */ /* 0x000fe40000000f00 */
[----:B------:R-:W-:-:S07]  /*dcf0*/  MOV R244, R70 ;  /* 0x0000004600f47202 */ /* 0x000fce0000000f00 */
[----:B------:R-:W-:Y:S05]  /*dd00*/  WARPSYNC.COLLECTIVE R71, `(.L_x_7837) ;  /* 0x0000000047087348 */ /* 0x000fea0003c00000 */
[----:B------:R0:W1:Y:S02]  /*dd10*/  SHFL.UP P3, R70, R246, R69, R68 ;  /* 0x04000045f6467389 */ /* 0x0000640000060044 */
[----:B01----:R-:W-:Y:S01]  /*dd20*/  ENDCOLLECTIVE ;  /* 0x000000000000791b */ /* 0x003fe20003800000 */
.L_x_7837:
[----:B------:R-:W-:Y:S02]  /*dd30*/  MOV R246, R241 ;  /* 0x000000f100f67202 */ /* 0x000fe40000000f00 */
[----:B------:R-:W-:-:S07]  /*dd40*/  MOV R245, R70 ;  /* 0x0000004600f57202 */ /* 0x000fce0000000f00 */
[----:B------:R-:W-:Y:S05]  /*dd50*/  WARPSYNC.COLLECTIVE R71, `(.L_x_7838) ;  /* 0x0000000047087348 */ /* 0x000fea0003c00000 */
[----:B------:R0:W1:Y:S02]  /*dd60*/  SHFL.UP P3, R70, R246, R69, R68 ;  /* 0x04000045f6467389 */ /* 0x0000640000060044 */
[----:B01----:R-:W-:Y:S01]  /*dd70*/  ENDCOLLECTIVE ;  /* 0x000000000000791b */ /* 0x003fe20003800000 */
.L_x_7838:
[----:B------:R-:W-:Y:S02]  /*dd80*/  MOV R246, R242 ;  /* 0x000000f200f67202 */ /* 0x000fe40000000f00 */
[----:B------:R-:W-:-:S07]  /*dd90*/  MOV R247, R70 ;  /* 0x0000004600f77202 */ /* 0x000fce0000000f00 */
[----:B------:R-:W-:Y:S05]  /*dda0*/  WARPSYNC.COLLECTIVE R71, `(.L_x_7839) ;  /* 0x0000000047087348 */ /* 0x000fea0003c00000 */
[----:B------:R0:W1:Y:S02]  /*ddb0*/  SHFL.UP P3, R70, R246, R69, R68 ;  /* 0x04000045f6467389 */ /* 0x0000640000060044 */
[----:B01----:R-:W-:Y:S01]  /*ddc0*/  ENDCOLLECTIVE ;  /* 0x000000000000791b */ /* 0x003fe20003800000 */
.L_x_7839:
[----:B------:R-:W-:Y:S01]  /*ddd0*/  MOV R69, R70 ;  /* 0x0000004600457202 */ /* 0x000fe20000000f00 */
[----:B------:R-:W-:Y:S06]  /*dde0*/  BRA `(.L_x_7840) ;  /* 0xffffff7c00347947 */ /* 0x000fec000383ffff */
.L_x_7717:
        /* <DEDUP_REMOVED lines=8> */
.L_x_7842:
[----:B------:R-:W-:Y:S05]  /*de70*/  BSYNC B0 ;  /* 0x0000000000007941 */ /* 0x000fea0003800000 */
.L_x_7841:
[----:B------:R-:W-:Y:S05]  /*de80*/  BRA `(.L_x_7843) ;  /* 0xffffff7c00447947 */ /* 0x000fea000383ffff */
.L_x_7718:
        /* <DEDUP_REMOVED lines=8> */
.L_x_7845:
[----:B------:R-:W-:Y:S05]  /*df10*/  BSYNC B0 ;  /* 0x0000000000007941 */ /* 0x000fea0003800000 */
.L_x_7844:
[----:B------:R-:W-:Y:S05]  /*df20*/  BRA `(.L_x_7846) ;  /* 0xffffff7c00247947 */ /* 0x000fea000383ffff */
.L_x_7719:
        /* <DEDUP_REMOVED lines=8> */
.L_x_7848:
[----:B------:R-:W-:Y:S05]  /*dfb0*/  BSYNC B0 ;  /* 0x0000000000007941 */ /* 0x000fea0003800000 */
.L_x_7847:
[----:B------:R-:W-:Y:S05]  /*dfc0*/  BRA `(.L_x_7849) ;  /* 0xffffff7c00047947 */ /* 0x000fea000383ffff */
.L_x_7720:
        /* <DEDUP_REMOVED lines=8> */
.L_x_7851:
[----:B------:R-:W-:Y:S05]  /*e050*/  BSYNC B0 ;  /* 0x0000000000007941 */ /* 0x000fea0003800000 */
.L_x_7850:
[----:B------:R-:W-:Y:S05]  /*e060*/  BRA `(.L_x_7852) ;  /* 0xffffff7800e47947 */ /* 0x000fea000383ffff */
.L_x_7721:
        /* <DEDUP_REMOVED lines=8> */
.L_x_7854:
[----:B------:R-:W-:Y:S05]  /*e0f0*/  BSYNC B0 ;  /* 0x0000000000007941 */ /* 0x000fea0003800000 */
.L_x_7853:
        /* <DEDUP_REMOVED lines=8> */
.L_x_7855:
[----:B------:R-:W-:Y:S02]  /*e180*/  MOV R246, R241 ;  /* 0x000000f100f67202 */ /* 0x000fe40000000f00 */
[----:B------:R-:W-:-:S07]  /*e190*/  MOV R244, R70 ;  /* 0x0000004600f47202 */ /* 0x000fce0000000f00 */
[----:B------:R-:W-:Y:S05]  /*e1a0*/  WARPSYNC.COLLECTIVE R71, `(.L_x_7856) ;  /* 0x0000000047087348 */ /* 0x000fea0003c00000 */
[----:B------:R0:W1:Y:S02]  /*e1b0*/  SHFL.UP P3, R70, R246, R69, R68 ;  /* 0x04000045f6467389 */ /* 0x0000640000060044 */
[----:B01----:R-:W-:Y:S01]  /*e1c0*/  ENDCOLLECTIVE ;  /* 0x000000000000791b */ /* 0x003fe20003800000 */
.L_x_7856:
[----:B------:R-:W-:Y:S02]  /*e1d0*/  MOV R246, R242 ;  /* 0x000000f200f67202 */ /* 0x000fe40000000f00 */
[----:B------:R-:W-:-:S07]  /*e1e0*/  MOV R241, R70 ;  /* 0x0000004600f17202 */ /* 0x000fce0000000f00 */
[----:B------:R-:W-:Y:S05]  /*e1f0*/  WARPSYNC.COLLECTIVE R71, `(.L_x_7857) ;  /* 0x0000000047087348 */ /* 0x000fea0003c00000 */
[----:B------:R0:W1:Y:S02]  /*e200*/  SHFL.UP P3, R70, R246, R69, R68 ;  /* 0x04000045f6467389 */ /* 0x0000640000060044 */
[----:B01----:R-:W-:Y:S01]  /*e210*/  ENDCOLLECTIVE ;  /* 0x000000000000791b */ /* 0x003fe20003800000 */
.L_x_7857:
[----:B------:R-:W-:Y:S01]  /*e220*/  HFMA2.MMA R69, -RZ, RZ, 0, 0 ;  /* 0x00000000ff457435 */ /* 0x000fe200000001ff */
[----:B------:R-:W-:Y:S02]  /*e230*/  MOV R68, 0x1f ;  /* 0x0000001f00447802 */ /* 0x000fe40000000f00 */
[----:B------:R-:W-:Y:S02]  /*e240*/  MOV R242, R70 ;  /* 0x0000004600f27202 */ /* 0x000fe40000000f00 */
[----:B------:R-:W-:-:S07]  /*e250*/  MOV R70, R60 ;  /* 0x0000003c00467202 */ /* 0x000fce0000000f00 */
[----:B------:R-:W-:Y:S05]  /*e260*/  WARPSYNC.COLLECTIVE R71, `(.L_x_7858) ;  /* 0x0000000047087348 */ /* 0x000fea0003c00000 */
[----:B------:R0:W1:Y:S02]  /*e270*/  SHFL.IDX P3, R239, R70, R69, R68 ;  /* 0x0000004546ef7389 */ /* 0x0000640000060044 */
[----:B01----:R-:W-:Y:S01]  /*e280*/  ENDCOLLECTIVE ;  /* 0x000000000000791b */ /* 0x003fe20003800000 */
.L_x_7858:
[----:B------:R-:W-:Y:S02]  /*e290*/  MOV R70, R61 ;  /* 0x0000003d00467202 */ /* 0x000fe40000000f00 */
[----:B------:R-:W-:-:S07]  /*e2a0*/  MOV R60, R239 ;  /* 0x000000ef003c7202 */ /* 0x000fce0000000f00 */
[----:B------:R-:W-:Y:S05]  /*e2b0*/  WARPSYNC.COLLECTIVE R71, `(.L_x_7859) ;  /* 0x0000000047087348 */ /* 0x000fea0003c00000 */
[----:B------:R0:W1:Y:S02]  /*e2c0*/  SHFL.IDX P3, R239, R70, R69, R68 ;  /* 0x0000004546ef7389 */ /* 0x0000640000060044 */
[----:B01----:R-:W-:Y:S01]  /*e2d0*/  ENDCOLLECTIVE ;  /* 0x000000000000791b */ /* 0x003fe20003800000 */
.L_x_7859:
[----:B------:R-:W-:Y:S02]  /*e2e0*/  MOV R70, R62 ;  /* 0x0000003e00467202 */ /* 0x000fe40000000f00 */
[----:B------:R-:W-:-:S07]  /*e2f0*/  MOV R61, R239 ;  /* 0x000000ef003d7202 */ /* 0x000fce0000000f00 */
[----:B------:R-:W-:Y:S05]  /*e300*/  WARPSYNC.COLLECTIVE R71, `(.L_x_7860) ;  /* 0x0000000047087348 */ /* 0x000fea0003c00000 */
[----:B------:R0:W1:Y:S02]  /*e310*/  SHFL.IDX P3, R239, R70, R69, R68 ;  /* 0x0000004546ef7389 */ /* 0x0000640000060044 */
[----:B01----:R-:W-:Y:S01]  /*e320*/  ENDCOLLECTIVE ;  /* 0x000000000000791b */ /* 0x003fe20003800000 */
.L_x_7860:
[----:B------:R-:W-:Y:S02]  /*e330*/  MOV R70, R63 ;  /* 0x0000003f00467202 */ /* 0x000fe40000000f00 */
[----:B------:R-:W-:-:S07]  /*e340*/  MOV R62, R239 ;  /* 0x000000ef003e7202 */ /* 0x000fce0000000f00 */
[----:B------:R-:W-:Y:S05]  /*e350*/  WARPSYNC.COLLECTIVE R71, `(.L_x_7861) ;  /* 0x0000000047087348 */ /* 0x000fea0003c00000 */
[----:B------:R0:W1:Y:S02]  /*e360*/  SHFL.IDX P3, R239, R70, R69, R68 ;  /* 0x0000004546ef7389 */ /* 0x0000640000060044 */
[----:B01----:R-:W-:Y:S01]  /*e370*/  ENDCOLLECTIVE ;  /* 0x000000000000791b */ /* 0x003fe20003800000 */
.L_x_7861:
[----:B------:R-:W-:Y:S01]  /*e380*/  MOV R63, R239 ;  /* 0x000000ef003f7202 */ /* 0x000fe20000000f00 */
[----:B------:R-:W-:Y:S06]  /*e390*/  BRA `(.L_x_7862) ;  /* 0xffffff7800407947 */ /* 0x000fec000383ffff */
.L_x_7723:
        /* <DEDUP_REMOVED lines=8> */
.L_x_7863:
[----:B------:R-:W-:Y:S02]  /*e420*/  MOV R244, R241 ;  /* 0x000000f100f47202 */ /* 0x000fe40000000f00 */
[----:B------:R-:W-:-:S07]  /*e430*/  MOV R68, R239 ;  /* 0x000000ef00447202 */ /* 0x000fce0000000f00 */
[----:B------:R-:W-:Y:S05]  /*e440*/  WARPSYNC.COLLECTIVE R71, `(.L_x_7864) ;  /* 0x0000000047087348 */ /* 0x000fea0003c00000 */
[----:B------:R0:W1:Y:S02]  /*e450*/  SHFL.DOWN P0, R239, R244, R245, R252 ;  /* 0x080000f5f4ef7389 */ /* 0x00006400000000fc */
[----:B01----:R-:W-:Y:S01]  /*e460*/  ENDCOLLECTIVE ;  /* 0x000000000000791b */ /* 0x003fe20003800000 */
.L_x_7864:
[----:B------:R-:W-:Y:S02]  /*e470*/  MOV R244, R70 ;  /* 0x0000004600f47202 */ /* 0x000fe40000000f00 */
[----:B------:R-:W-:-:S07]  /*e480*/  MOV R69, R239 ;  /* 0x000000ef00457202 */ /* 0x000fce0000000f00 */
[----:B------:R-:W-:Y:S05]  /*e490*/  WARPSYNC.COLLECTIVE R71, `(.L_x_7865) ;  /* 0x0000000047087348 */ /* 0x000fea0003c00000 */
[----:B------:R0:W1:Y:S02]  /*e4a0*/  SHFL.DOWN P0, R239, R244, R245, R252 ;  /* 0x080000f5f4ef7389 */ /* 0x00006400000000fc */
[----:B01----:R-:W-:Y:S01]  /*e4b0*/  ENDCOLLECTIVE ;  /* 0x000000000000791b */ /* 0x003fe20003800000 */
.L_x_7865:
[----:B------:R-:W-:Y:S02]  /*e4c0*/  MOV R244, R243 ;  /* 0x000000f300f47202 */ /* 0x000fe40000000f00 */
[----:B------:R-:W-:-:S07]  /*e4d0*/  MOV R246, R239 ;  /* 0x000000ef00f67202 */ /* 0x000fce0000000f00 */
[----:B------:R-:W-:Y:S05]  /*e4e0*/  WARPSYNC.COLLECTIVE R71, `(.L_x_7866) ;  /* 0x0000000047087348 */ /* 0x000fea0003c00000 */
[----:B------:R0:W1:Y:S02]  /*e4f0*/  SHFL.DOWN P0, R239, R244, R245, R252 ;  /* 0x080000f5f4ef7389 */ /* 0x00006400000000fc */
[----:B01----:R-:W-:Y:S01]  /*e500*/  ENDCOLLECTIVE ;  /* 0x000000000000791b */ /* 0x003fe20003800000 */
.L_x_7866:
[----:B------:R-:W-:Y:S01]  /*e510*/  MOV R71, R239 ;  /* 0x000000ef00477202 */ /* 0x000fe20000000f00 */
[----:B------:R-:W-:Y:S06]  /*e520*/  BRA `(.L_x_7867) ;  /* 0xffffff8800987947 */ /* 0x000fec000383ffff */
.L_x_7726:
        /* <DEDUP_REMOVED lines=8> */
.L_x_7869:
[----:B------:R-:W-:Y:S05]  /*e5b0*/  BSYNC B0 ;  /* 0x0000000000007941 */ /* 0x000fea0003800000 */
.L_x_7868:
        /* <DEDUP_REMOVED lines=8> */
.L_x_7870:
[----:B------:R-:W-:Y:S02]  /*e640*/  MOV R244, R242 ;  /* 0x000000f200f47202 */ /* 0x000fe40000000f00 */
[----:B------:R-:W-:-:S07]  /*e650*/  MOV R69, R239 ;  /* 0x000000ef00457202 */ /* 0x000fce0000000f00 */
[----:B------:R-:W-:Y:S05]  /*e660*/  WARPSYNC.COLLECTIVE R71, `(.L_x_7871) ;  /* 0x0000000047087348 */ /* 0x000fea0003c00000 */
[----:B------:R0:W1:Y:S02]  /*e670*/  SHFL.DOWN P0, R239, R244, R245, R252 ;  /* 0x080000f5f4ef7389 */ /* 0x00006400000000fc */
[----:B01----:R-:W-:Y:S01]  /*e680*/  ENDCOLLECTIVE ;  /* 0x000000000000791b */ /* 0x003fe20003800000 */
.L_x_7871:
[----:B------:R-:W-:Y:S02]  /*e690*/  MOV R244, R243 ;  /* 0x000000f300f47202 */ /* 0x000fe40000000f00 */
[----:B------:R-:W-:-:S07]  /*e6a0*/  MOV R70, R239 ;  /* 0x000000ef00467202 */ /* 0x000fce0000000f00 */
[----:B------:R-:W-:Y:S05]  /*e6b0*/  WARPSYNC.COLLECTIVE R71, `(.L_x_7872) ;  /* 0x0000000047087348 */ /* 0x000fea0003c00000 */
[----:B------:R0:W1:Y:S02]  /*e6c0*/  SHFL.DOWN P0, R239, R244, R245, R252 ;  /* 0x080000f5f4ef7389 */ /* 0x00006400000000fc */
[----:B01----:R-:W-:Y:S01]  /*e6d0*/  ENDCOLLECTIVE ;  /* 0x000000000000791b */ /* 0x003fe20003800000 */
.L_x_7872:
[----:B------:R-:W-:Y:S01]  /*e6e0*/  MOV R71, R239 ;  /* 0x000000ef00477202 */ /* 0x000fe20000000f00 */
[----:B------:R-:W-:Y:S06]  /*e6f0*/  BRA `(.L_x_7873) ;  /* 0xffffff8800787947 */ /* 0x000fec000383ffff */
.L_x_7729:
        /* <DEDUP_REMOVED lines=8> */
.L_x_7875:
[----:B------:R-:W-:Y:S05]  /*e780*/  BSYNC B0 ;  /* 0x0000000000007941 */ /* 0x000fea0003800000 */
.L_x_7874:
        /* <DEDUP_REMOVED lines=8> */
.L_x_7876:
[----:B------:R-:W-:Y:S02]  /*e810*/  MOV R244, R242 ;  /* 0x000000f200f47202 */ /* 0x000fe40000000f00 */
[----:B------:R-:W-:-:S07]  /*e820*/  MOV R69, R239 ;  /* 0x000000ef00457202 */ /* 0x000fce0000000f00 */
[----:B------:R-:W-:Y:S05]  /*e830*/  WARPSYNC.COLLECTIVE R71, `(.L_x_7877) ;  /* 0x0000000047087348 */ /* 0x000fea0003c00000 */
[----:B------:R0:W1:Y:S02]  /*e840*/  SHFL.DOWN P0, R239, R244, R245, R252 ;  /* 0x080000f5f4ef7389 */ /* 0x00006400000000fc */
[----:B01----:R-:W-:Y:S01]  /*e850*/  ENDCOLLECTIVE ;  /* 0x000000000000791b */ /* 0x003fe20003800000 */
.L_x_7877:
[----:B------:R-:W-:Y:S02]  /*e860*/  MOV R244, R243 ;  /* 0x000000f300f47202 */ /* 0x000fe40000000f00 */
[----:B------:R-:W-:-:S07]  /*e870*/  MOV R70, R239 ;  /* 0x000000ef00467202 */ /* 0x000fce0000000f00 */
[----:B------:R-:W-:Y:S05]  /*e880*/  WARPSYNC.COLLECTIVE R71, `(.L_x_7878) ;  /* 0x0000000047087348 */ /* 0x000fea0003c00000 */
[----:B------:R0:W1:Y:S02]  /*e890*/  SHFL.DOWN P0, R239, R244, R245, R252 ;  /* 0x080000f5f4ef7389 */ /* 0x00006400000000fc */
[----:B01----:R-:W-:Y:S01]  /*e8a0*/  ENDCOLLECTIVE ;  /* 0x000000000000791b */ /* 0x003fe20003800000 */
.L_x_7878:
[----:B------:R-:W-:Y:S01]  /*e8b0*/  MOV R71, R239 ;  /* 0x000000ef00477202 */ /* 0x000fe20000000f00 */
[----:B------:R-:W-:Y:S06]  /*e8c0*/  BRA `(.L_x_7879) ;  /* 0xffffff8800587947 */ /* 0x000fec000383ffff */
.L_x_7732:
        /* <DEDUP_REMOVED lines=8> */
.L_x_7881:
[----:B------:R-:W-:Y:S05]  /*e950*/  BSYNC B0 ;  /* 0x0000000000007941 */ /* 0x000fea0003800000 */
.L_x_7880:
        /* <DEDUP_REMOVED lines=8> */
.L_x_7882:
[----:B------:R-:W-:Y:S02]  /*e9e0*/  MOV R244, R242 ;  /* 0x000000f200f47202 */ /* 0x000fe40000000f00 */
[----:B------:R-:W-:-:S07]  /*e9f0*/  MOV R69, R239 ;  /* 0x000000ef00457202 */ /* 0x000fce0000000f00 */
[----:B------:R-:W-:Y:S05]  /*ea00*/  WARPSYNC.COLLECTIVE R71, `(.L_x_7883) ;  /* 0x0000000047087348 */ /* 0x000fea0003c00000 */
[----:B------:R0:W1:Y:S02]  /*ea10*/  SHFL.DOWN P0, R239, R244, R245, R252 ;  /* 0x080000f5f4ef7389 */ /* 0x00006400000000fc */
[----:B01----:R-:W-:Y:S01]  /*ea20*/  ENDCOLLECTIVE ;  /* 0x000000000000791b */ /* 0x003fe20003800000 */
.L_x_7883:
[----:B------:R-:W-:Y:S02]  /*ea30*/  MOV R244, R243 ;  /* 0x000000f300f47202 */ /* 0x000fe40000000f00 */
[----:B------:R-:W-:-:S07]  /*ea40*/  MOV R70, R239 ;  /* 0x000000ef00467202 */ /* 0x000fce0000000f00 */
[----:B------:R-:W-:Y:S05]  /*ea50*/  WARPSYNC.COLLECTIVE R71, `(.L_x_7884) ;  /* 0x0000000047087348 */ /* 0x000fea0003c00000 */
[----:B------:R0:W1:Y:S02]  /*ea60*/  SHFL.DOWN P0, R239, R244, R245, R252 ;  /* 0x080000f5f4ef7389 */ /* 0x00006400000000fc */
[----:B01----:R-:W-:Y:S01]  /*ea70*/  ENDCOLLECTIVE ;  /* 0x000000000000791b */ /* 0x003fe20003800000 */
.L_x_7884:
[----:B------:R-:W-:Y:S01]  /*ea80*/  MOV R71, R239 ;  /* 0x000000ef00477202 */ /* 0x000fe20000000f00 */
[----:B------:R-:W-:Y:S06]  /*ea90*/  BRA `(.L_x_7885) ;  /* 0xffffff8800387947 */ /* 0x000fec000383ffff */
.L_x_7735:
        /* <DEDUP_REMOVED lines=8> */
.L_x_7887:
[----:B------:R-:W-:Y:S05]  /*eb20*/  BSYNC B0 ;  /* 0x0000000000007941 */ /* 0x000fea0003800000 */
.L_x_7886:
        /* <DEDUP_REMOVED lines=8> */
.L_x_7888:
[----:B------:R-:W-:Y:S02]  /*ebb0*/  MOV R244, R242 ;  /* 0x000000f200f47202 */ /* 0x000fe40000000f00 */
[----:B------:R-:W-:-:S07]  /*ebc0*/  MOV R69, R239 ;  /* 0x000000ef00457202 */ /* 0x000fce0000000f00 */
[----:B------:R-:W-:Y:S05]  /*ebd0*/  WARPSYNC.COLLECTIVE R71, `(.L_x_7889) ;  /* 0x0000000047087348 */ /* 0x000fea0003c00000 */
[----:B------:R0:W1:Y:S02]  /*ebe0*/  SHFL.DOWN P0, R239, R244, R245, R252 ;  /* 0x080000f5f4ef7389 */ /* 0x00006400000000fc */
[----:B01----:R-:W-:Y:S01]  /*ebf0*/  ENDCOLLECTIVE ;  /* 0x000000000000791b */ /* 0x003fe20003800000 */
.L_x_7889:
[----:B------:R-:W-:Y:S02]  /*ec00*/  MOV R244, R243 ;  /* 0x000000f300f47202 */ /* 0x000fe40000000f00 */
[----:B------:R-:W-:-:S07]  /*ec10*/  MOV R70, R239 ;  /* 0x000000ef00467202 */ /* 0x000fce0000000f00 */
[----:B------:R-:W-:Y:S05]  /*ec20*/  WARPSYNC.COLLECTIVE R71, `(.L_x_7890) ;  /* 0x0000000047087348 */ /* 0x000fea0003c00000 */
[----:B------:R0:W1:Y:S02]  /*ec30*/  SHFL.DOWN P0, R239, R244, R245, R252 ;  /* 0x080000f5f4ef7389 */ /* 0x00006400000000fc */
[----:B01----:R-:W-:Y:S01]  /*ec40*/  ENDCOLLECTIVE ;  /* 0x000000000000791b */ /* 0x003fe20003800000 */
.L_x_7890:
[----:B------:R-:W-:Y:S01]  /*ec50*/  MOV R71, R239 ;  /* 0x000000ef00477202 */ /* 0x000fe20000000f00 */
[----:B------:R-:W-:Y:S06]  /*ec60*/  BRA `(.L_x_7891) ;  /* 0xffffff8800187947 */ /* 0x000fec000383ffff */
.L_x_7738:
        /* <DEDUP_REMOVED lines=8> */
.L_x_7893:
[----:B------:R-:W-:Y:S05]  /*ecf0*/  BSYNC B0 ;  /* 0x0000000000007941 */ /* 0x000fea0003800000 */
.L_x_7892:
        /* <DEDUP_REMOVED lines=10> */
.L_x_7894:
[----:B------:R-:W-:Y:S02]  /*eda0*/  MOV R252, 0x1f ;  /* 0x0000001f00fc7802 */ /* 0x000fe40000000f00 */
[----:B------:R-:W-:Y:S02]  /*edb0*/  MOV R70, R242 ;  /* 0x000000f200467202 */ /* 0x000fe40000000f00 */
[----:B------:R-:W-:-:S07]  /*edc0*/  MOV R247, R239 ;  /* 0x000000ef00f77202 */ /* 0x000fce0000000f00 */
[----:B------:R-:W-:Y:S05]  /*edd0*/  WARPSYNC.COLLECTIVE R71, `(.L_x_7895) ;  /* 0x0000000047087348 */ /* 0x000fea0003c00000 */
[----:B------:R0:W1:Y:S02]  /*ede0*/  SHFL.IDX P3, R239, R70, R69, R68 ;  /* 0x0000004546ef7389 */ /* 0x0000640000060044 */
[----:B01----:R-:W-:Y:S01]  /*edf0*/  ENDCOLLECTIVE ;  /* 0x000000000000791b */ /* 0x003fe20003800000 */
.L_x_7895:
        /* <DEDUP_REMOVED lines=9> */
.L_x_7896:
[----:B------:R-:W-:Y:S02]  /*ee90*/  MOV R70, R64 ;  /* 0x0000004000467202 */ /* 0x000fe40000000f00 */
[----:B------:R-:W-:-:S07]  /*eea0*/  MOV R251, R239 ;  /* 0x000000ef00fb7202 */ /* 0x000fce0000000f00 */
[----:B------:R-:W-:Y:S05]  /*eeb0*/  WARPSYNC.COLLECTIVE R71, `(.L_x_7897) ;  /* 0x0000000047087348 */ /* 0x000fea0003c00000 */
[----:B------:R0:W1:Y:S02]  /*eec0*/  SHFL.DOWN P0, R239, R244, R245, R252 ;  /* 0x080000f5f4ef7389 */ /* 0x00006400000000fc */
[----:B01----:R-:W-:Y:S01]  /*eed0*/  ENDCOLLECTIVE ;  /* 0x000000000000791b */ /* 0x003fe20003800000 */
.L_x_7897:
[----:B------:R-:W-:Y:S02]  /*eee0*/  MOV R244, R241 ;  /* 0x000000f100f47202 */ /* 0x000fe40000000f00 */
[----:B------:R-:W-:-:S07]  /*eef0*/  MOV R240, R239 ;  /* 0x000000ef00f07202 */ /* 0x000fce0000000f00 */
[----:B------:R-:W-:Y:S05]  /*ef00*/  WARPSYNC.COLLECTIVE R71, `(.L_x_7898) ;  /* 0x0000000047087348 */ /* 0x000fea0003c00000 */
[----:B------:R0:W1:Y:S02]  /*ef10*/  SHFL.DOWN P0, R239, R244, R245, R252 ;  /* 0x080000f5f4ef7389 */ /* 0x00006400000000fc */
[----:B01----:R-:W-:Y:S01]  /*ef20*/  ENDCOLLECTIVE ;  /* 0x000000000000791b */ /* 0x003fe20003800000 */
.L_x_7898:
[----:B------:R-:W-:Y:S02]  /*ef30*/  MOV R244, R242 ;  /* 0x000000f200f47202 */ /* 0x000fe40000000f00 */
[----:B------:R-:W-:-:S07]  /*ef40*/  MOV R241, R239 ;  /* 0x000000ef00f17202 */ /* 0x000fce0000000f00 */
[----:B------:R-:W-:Y:S05]  /*ef50*/  WARPSYNC.COLLECTIVE R71, `(.L_x_7899) ;  /* 0x0000000047087348 */ /* 0x000fea0003c00000 */
[----:B------:R0:W1:Y:S02]  /*ef60*/  SHFL.DOWN P0, R239, R244, R245, R252 ;  /* 0x080000f5f4ef7389 */ /* 0x00006400000000fc */
[----:B01----:R-:W-:Y:S01]  /*ef70*/  ENDCOLLECTIVE ;  /* 0x000000000000791b */ /* 0x003fe20003800000 */
.L_x_7899:
[----:B------:R-:W-:Y:S02]  /*ef80*/  MOV R244, R243 ;  /* 0x000000f300f47202 */ /* 0x000fe40000000f00 */
[----:B------:R-:W-:-:S07]  /*ef90*/  MOV R242, R239 ;  /* 0x000000ef00f27202 */ /* 0x000fce0000000f00 */
[----:B------:R-:W-:Y:S05]  /*efa0*/  WARPSYNC.COLLECTIVE R71, `(.L_x_7900) ;  /* 0x0000000047087348 */ /* 0x000fea0003c00000 */
[----:B------:R0:W1:Y:S02]  /*efb0*/  SHFL.DOWN P0, R239, R244, R245, R252 ;  /* 0x080000f5f4ef7389 */ /* 0x00006400000000fc */
[----:B01----:R-:W-:Y:S01]  /*efc0*/  ENDCOLLECTIVE ;  /* 0x000000000000791b */ /* 0x003fe20003800000 */
.L_x_7900:
[----:B------:R-:W-:-:S07]  /*efd0*/  MOV R243, R239 ;  /* 0x000000ef00f37202 */ /* 0x000fce0000000f00 */
[----:B------:R-:W-:Y:S05]  /*efe0*/  WARPSYNC.COLLECTIVE R71, `(.L_x_7901) ;  /* 0x0000000047087348 */ /* 0x000fea0003c00000 */
[----:B------:R0:W1:Y:S02]  /*eff0*/  SHFL.IDX P3, R239, R70, R69, R68 ;  /* 0x0000004546ef7389 */ /* 0x0000640000060044 */
[----:B01----:R-:W-:Y:S01]  /*f000*/  ENDCOLLECTIVE ;  /* 0x000000000000791b */ /* 0x003fe20003800000 */
.L_x_7901:
[----:B------:R-:W-:Y:S02]  /*f010*/  MOV R70, R65 ;  /* 0x0000004100467202 */ /* 0x000fe40000000f00 */
[----:B------:R-:W-:-:S07]  /*f020*/  MOV R252, R239 ;  /* 0x000000ef00fc7202 */ /* 0x000fce0000000f00 */
[----:B------:R-:W-:Y:S05]  /*f030*/  WARPSYNC.COLLECTIVE R71, `(.L_x_7902) ;  /* 0x0000000047087348 */ /* 0x000fea0003c00000 */
[----:B------:R0:W1:Y:S02]  /*f040*/  SHFL.IDX P3, R239, R70, R69, R68 ;  /* 0x0000004546ef7389 */ /* 0x0000640000060044 */
[----:B01----:R-:W-:Y:S01]  /*f050*/  ENDCOLLECTIVE ;  /* 0x000000000000791b */ /* 0x003fe20003800000 */
.L_x_7902:
[----:B------:R-:W-:Y:S01]  /*f060*/  MOV R70, R66 ;  /* 0x0000004200467202 */ /* 0x000fe20000000f00 */
[-C--:B------:R-:W-:Y:S01]  /*f070*/  FMUL.FTZ R66, R65, R247.reuse ;  /* 0x000000f741427220 */ /* 0x080fe20000410000 */
[----:B------:R-:W-:Y:S01]  /*f080*/  FMUL.FTZ R247, R64, R247 ;  /* 0x000000f740f77220 */ /* 0x000fe20000410000 */
[----:B------:R-:W-:-:S07]  /*f090*/  MOV R245, R239 ;  /* 0x000000ef00f57202 */ /* 0x000fce0000000f00 */
[----:B------:R-:W-:Y:S05]  /*f0a0*/  WARPSYNC.COLLECTIVE R71, `(.L_x_7903) ;  /* 0x0000000047087348 */ /* 0x000fea0003c00000 */
[----:B------:R0:W1:Y:S02]  /*f0b0*/  SHFL.IDX P3, R239, R70, R69, R68 ;  /* 0x0000004546ef7389 */ /* 0x0000640000060044 */
[----:B01----:R-:W-:Y:S01]  /*f0c0*/  ENDCOLLECTIVE ;  /* 0x000000000000791b */ /* 0x003fe20003800000 */
.L_x_7903:
[----:B------:R-:W-:Y:S02]  /*f0d0*/  MOV R70, R67 ;  /* 0x0000004300467202 */ /* 0x000fe40000000f00 */
[----:B------:R-:W-:-:S07]  /*f0e0*/  MOV R244, R239 ;  /* 0x000000ef00f47202 */ /* 0x000fce0000000f00 */
[----:B------:R-:W-:Y:S05]  /*f0f0*/  WARPSYNC.COLLECTIVE R71, `(.L_x_7904) ;  /* 0x0000000047087348 */ /* 0x000fea0003c00000 */
[----:B------:R0:W1:Y:S02]  /*f100*/  SHFL.IDX P3, R239, R70, R69, R68 ;  /* 0x0000004546ef7389 */ /* 0x0000640000060044 */
[----:B01----:R-:W-:Y:S01]  /*f110*/  ENDCOLLECTIVE ;  /* 0x000000000000791b */ /* 0x003fe20003800000 */
.L_x_7904:
[----:B------:R-:W-:Y:S01]  /*f120*/  MOV R71, R239 ;  /* 0x000000ef00477202 */ /* 0x000fe20000000f00 */
[----:B------:R-:W-:Y:S06]  /*f130*/  BRA `(.L_x_7905) ;  /* 0xffffff8400707947 */ /* 0x000fec000383ffff */
.L_x_7906:
        /* <DEDUP_REMOVED lines=12> */
.L_x_18941:


//--------------------- .text._Z25selective_scan_bwd_kernelI32Selective_Scan_bwd_kernel_traitsILi64ELi16ELb0ELb1ELb0ELb0ELb1EfN3c107complexIfEEEEv12SSMParamsBwd --------------------------
	.section	.text._Z25selective_scan_bwd_kernelI32Selective_Scan_bwd_kernel_traitsILi64ELi16ELb0ELb1ELb0ELb0ELb1EfN3c107complexIfEEEEv12SSMParamsBwd,"ax",@progbits
	.align	128
        .global         _Z25selective_scan_bwd_kernelI32Selective_Scan_bwd_kernel_traitsILi64ELi16ELb0ELb1ELb0ELb0ELb1EfN3c107complexIfEEEEv12SSMParamsBwd
        .type           _Z25selective_scan_bwd_kernelI32Selective_Scan_bwd_kernel_traitsILi64ELi16ELb0ELb1ELb0ELb0ELb1EfN3c107complexIfEEEEv12SSMParamsBwd,@function
        .size           _Z25selective_scan_bwd_kernelI32Selective_Scan_bwd_kernel_traitsILi64ELi16ELb0ELb1ELb0ELb0ELb1EfN3c107complexIfEEEEv12SSMParamsBwd,(.L_x_18942 - _Z25selective_scan_bwd_kernelI32Selective_Scan_bwd_kernel_traitsILi64ELi16ELb0ELb1ELb0ELb0ELb1EfN3c107complexIfEEEEv12SSMParamsBwd)
        .other          _Z25selective_scan_bwd_kernelI32Selective_Scan_bwd_kernel_traitsILi64ELi16ELb0ELb1ELb0ELb0ELb1EfN3c107complexIfEEEEv12SSMParamsBwd,@"STO_CUDA_ENTRY STV_DEFAULT"
_Z25selective_scan_bwd_kernelI32Selective_Scan_bwd_kernel_traitsILi64ELi16ELb0ELb1ELb0ELb0ELb1EfN3c107complexIfEEEEv12SSMParamsBwd:
.text._Z25selective_scan_bwd_kernelI32Selective_Scan_bwd_kernel_traitsILi64ELi16ELb0ELb1ELb0ELb0ELb1EfN3c107complexIfEEEEv12SSMParamsBwd:
        /* <DEDUP_REMOVED lines=166> */
.L_x_8013:
        /* <DEDUP_REMOVED lines=219> */
[----:B------:R-:W-:Y:S02]  /*1810*/  ISETP.GE.AND P5, PT, R9, UR58, PT ;  /* 0x0000003a09007c0c */ /* 0x000fe4000bfa6270 */
[----:B------:R-:W-:-:S02]  /*1820*/  CS2R R42, SRZ ;  /* 0x00000000002a7805 */ /* 0x000fc4000001ff00 */
[----:B------:R-:W-:Y:S01]  /*1830*/  CS2R R44, SRZ ;  /* 0x00000000002c7805 */ /* 0x000fe2000001ff00 */
        /* <DEDUP_REMOVED lines=28> */
[----:B-1----:R-:W-:Y:S04]  /*1a00*/  STL [R1+0xc], R2 ;  /* 0x00000c0201007387 */ /* 0x002fe80000100800 */
[----:B------:R-:W0:Y:S04]  /*1a10*/  LDS R3, [R81+0xc] ;  /* 0x00000c0051037984 */ /* 0x000e280000000800 */
[----:B------:R-:W1:Y:S04]  /*1a20*/  LDS R2, [R81+0x10] ;  /* 0x0000100051027984 */ /* 0x000e680000000800 */
[----:B------:R-:W-:Y:S04]  /*1a30*/  LDS R229, [R81+0x30] ;  /* 0x0000300051e57984 */ /* 0x000fe80000000800 */
[----:B------:R-:W-:Y:S04]  /*1a40*/  LDS R52, [R81+0x34] ;  /* 0x0000340051347984 */ /* 0x000fe80000000800 */
[----:B------:R-:W-:Y:S04]  /*1a50*/  LDS R51, [R81+0x38] ;  /* 0x0000380051337984 */ /* 0x000fe80000000800 */
[----:B------:R-:W-:Y:S01]  /*1a60*/  LDS R50, [R81+0x3c] ;  /* 0x00003c0051327984 */ /* 0x000fe20000000800 */
[----:B------:R-:W-:-:S02]  /*1a70*/  LEA R4, P3, R20, UR14, 0x2 ;  /* 0x0000000e14047c11 */ /* 0x000fc4000f8610ff */
[----:B------:R-:W-:Y:S02]  /*1a80*/  CS2R R24, SRZ ;  /* 0x0000000000187805 */ /* 0x000fe4000001ff00 */
[----:B------:R-:W-:Y:S02]  /*1a90*/  CS2R R26, SRZ ;  /* 0x00000000001a7805 */ /* 0x000fe4000001ff00 */
[----:B------:R-:W-:Y:S01]  /*1aa0*/  LEA.HI.X R5, R20, UR13, R21, 0x2, P3 ;  /* 0x0000000d14057c11 */ /* 0x000fe200098f1415 */
[----:B------:R-:W-:Y:S01]  /*1ab0*/  BAR.SYNC.DEFER_BLOCKING 0x0 ;  /* 0x0000000000007b1d */ /* 0x000fe20000010000 */
[----:B------:R-:W-:Y:S02]  /*1ac0*/  ISETP.GE.AND P3, PT, R10, UR58, PT ;  /* 0x0000003a0a007c0c */ /* 0x000fe4000bf66270 */
[----:B------:R-:W-:Y:S02]  /*1ad0*/  CS2R R28, SRZ ;  /* 0x00000000001c7805 */ /* 0x000fe4000001ff00 */
[----:B------:R-:W-:-:S02]  /*1ae0*/  CS2R R30, SRZ ;  /* 0x00000000001e7805 */ /* 0x000fc4000001ff00 */
        /* <DEDUP_REMOVED lines=30> */
[----:B--2---:R-:W-:Y:S01]  /*1cd0*/  STL [R1+0x8], R6 ;  /* 0x0000080601007387 */ /* 0x004fe20000100800 */
[----:B------:R-:W-:Y:S02]  /*1ce0*/  MOV R7, UR30 ;  /* 0x0000001e00077c02 */ /* 0x000fe40008000f00 */
[----:B------:R-:W-:Y:S01]  /*1cf0*/  UIMAD UR8, UR7, UR30, URZ ;  /* 0x0000001e070872a4 */ /* 0x000fe2000f8e023f */
[----:B0-----:R0:W-:Y:S04]  /*1d00*/  STL [R1+0x4], R3 ;  /* 0x0000040301007387 */ /* 0x0011e80000100800 */
[----:B-1----:R1:W-:Y:S01]  /*1d10*/  STL [R1], R2 ;  /* 0x0000000201007387 */ /* 0x0023e20000100800 */
[----:B------:R-:W-:-:S02]  /*1d20*/  UIMAD.WIDE.U32 UR32, UR48, UR30, URZ ;  /* 0x0000001e302072a5 */ /* 0x000fc4000f8e003f */
[----:B------:R-:W-:Y:S01]  /*1d30*/  UIMAD UR28, UR48, UR31, UR8 ;  /* 0x0000001f301c72a4 */ /* 0x000fe2000f8e0208 */
[----:B0-----:R-:W-:Y:S02]  /*1d40*/  MOV R3, UR37 ;  /* 0x0000002500037c02 */ /* 0x001fe40008000f00 */
[----:B------:R-:W-:Y:S01]  /*1d50*/  ULDC.64 UR30, c[0x0][0x2b0] ;  /* 0x0000ac00001e7ab9 */ /* 0x000fe20000000a00 */
[----:B------:R-:W-:Y:S02]  /*1d60*/  MOV R4, UR36 ;  /* 0x0000002400047c02 */ /* 0x000fe40008000f00 */
[----:B-1----:R-:W-:Y:S01]  /*1d70*/  MOV R2, UR36 ;  /* 0x0000002400027c02 */ /* 0x002fe20008000f00 */
        /* <DEDUP_REMOVED lines=50> */
[----:B------:R-:W-:Y:S01]  /*20a0*/  ISETP.GE.AND P6, PT, R10, UR58, PT ;  /* 0x0000003a0a007c0c */ /* 0x000fe2000bfc6270 */
[----:B------:R-:W-:Y:S01]  /*20b0*/  HFMA2.MMA R62, -RZ, RZ, 0, 0 ;  /* 0x00000000ff3e7435 */ /* 0x000fe200000001ff */
[----:B------:R-:W-:Y:S02]  /*20c0*/  LEA.HI.X R7, R7, R5, R48, 0x2, P2 ;  /* 0x0000000507077211 */ /* 0x000fe400010f1430 */
[----:B------:R-:W-:Y:S02]  /*20d0*/  CS2R R68, SRZ ;  /* 0x0000000000447805 */ /* 0x000fe4000001ff00 */
[----:B------:R-:W-:Y:S02]  /*20e0*/  LEA.HI.X R5, R41, R3, R60, 0x2, P4 ;  /* 0x0000000329057211 */ /* 0x000fe400020f143c */
[----:B------:R-:W-:Y:S01]  /*20f0*/  MOV R67, RZ ;  /* 0x000000ff00437202 */ /* 0x000fe20000000f00 */
[----:B---3--:R-:W-:Y:S01]  /*2100*/  STS [R156], R24 ;  /* 0x000000189c007388 */ /* 0x008fe20000000800 */
[----:B------:R-:W-:Y:S01]  /*2110*/  MOV R71, RZ ;  /* 0x000000ff00477202 */ /* 0x000fe20000000f00 */
[----:B------:R-:W-:Y:S01]  /*2120*/  HFMA2.MMA R84, -RZ, RZ, 0, 0 ;  /* 0x00000000ff547435 */ /* 0x000fe200000001ff */
[----:B------:R-:W-:Y:S01]  /*2130*/  CS2R R86, SRZ ;  /* 0x0000000000567805 */ /* 0x000fe2000001ff00 */
[----:B----4-:R-:W-:Y:S01]  /*2140*/  STS [R155+0x80], R26 ;  /* 0x0000801a9b007388 */ /* 0x010fe20000000800 */
[----:B------:R-:W-:-:S02]  /*2150*/  CS2R R88, SRZ ;  /* 0x0000000000587805 */ /* 0x000fc4000001ff00 */
        /* <DEDUP_REMOVED lines=76> */
[----:B------:R-:W-:Y:S01]  /*2620*/  ISETP.GE.AND P1, PT, R23, UR58, PT ;  /* 0x0000003a17007c0c */ /* 0x000fe2000bf26270 */
        /* <DEDUP_REMOVED lines=18> */
[----:B------:R-:W4:Y:S04]  /*2750*/  LDS R65, [R81+0x4] ;  /* 0x0000040051417984 */ /* 0x000f280000000800 */
[----:B------:R-:W-:Y:S04]  /*2760*/  LDS R64, [R81+0x8] ;  /* 0x0000080051407984 */ /* 0x000fe80000000800 */
[----:B------:R-:W-:Y:S04]  /*2770*/  LDS R63, [R81+0xc] ;  /* 0x00000c00513f7984 */ /* 0x000fe80000000800 */
[----:B------:R-:W5:Y:S04]  /*2780*/  LDS R62, [R81+0x10] ;  /* 0x00001000513e7984 */ /* 0x000f680000000800 */
[----:B------:R-:W-:Y:S04]  /*2790*/  LDS R61, [R81+0x14] ;  /* 0x00001400513d7984 */ /* 0x000fe80000000800 */
[----:B------:R-:W0:Y:S04]  /*27a0*/  LDS R60, [R81+0x18] ;  /* 0x00001800513c7984 */ /* 0x000e280000000800 */
[----:B------:R-:W-:Y:S04]  /*27b0*/  LDS R48, [R81+0x1c] ;  /* 0x00001c0051307984 */ /* 0x000fe80000000800 */
[----:B------:R-:W-:Y:S04]  /*27c0*/  LDS R47, [R81+0x20] ;  /* 0x00002000512f7984 */ /* 0x000fe80000000800 */
[----:B------:R-:W0:Y:S04]  /*27d0*/  LDS R46, [R81+0x24] ;  /* 0x00002400512e7984 */ /* 0x000e280000000800 */
[----:B------:R-:W-:Y:S04]  /*27e0*/  LDS R40, [R81+0x28] ;  /* 0x0000280051287984 */ /* 0x000fe80000000800 */
[----:B------:R-:W0:Y:S04]  /*27f0*/  LDS R41, [R81+0x2c] ;  /* 0x00002c0051297984 */ /* 0x000e280000000800 */
[----:B------:R-:W0:Y:S04]  /*2800*/  LDS R42, [R81+0x30] ;  /* 0x00003000512a7984 */ /* 0x000e280000000800 */
[----:B------:R-:W-:Y:S04]  /*2810*/  LDS R43, [R81+0x34] ;  /* 0x00003400512b7984 */ /* 0x000fe80000000800 */
[----:B------:R-:W0:Y:S04]  /*2820*/  LDS R44, [R81+0x38] ;  /* 0x00003800512c7984 */ /* 0x000e280000000800 */
[----:B------:R-:W0:Y:S01]  /*2830*/  LDS R45, [R81+0x3c] ;  /* 0x00003c00512d7984 */ /* 0x000e220000000800 */
[----:B------:R-:W-:Y:S01]  /*2840*/  BAR.SYNC.DEFER_BLOCKING 0x0 ;  /* 0x0000000000007b1d */ /* 0x000fe20000010000 */
[----:B-1----:R-:W-:-:S02]  /*2850*/  HFMA2.MMA R49, -RZ, RZ, 0, 0 ;  /* 0x00000000ff317435 */ /* 0x002fc400000001ff */
[----:B--2---:R-:W-:-:S03]  /*2860*/  HFMA2.MMA R68, -RZ, RZ, 0, 0 ;  /* 0x00000000ff447435 */ /* 0x004fc600000001ff */
[----:B------:R1:W2:Y:S01]  /*2870*/  @!P0 LDG.E R6, desc[UR20][R2.64] ;  /* 0x0000001402068981 */ /* 0x0002a2000c1e1900 */
[----:B------:R-:W-:-:S03]  /*2880*/  ISETP.GE.AND P0, PT, R22, UR58, PT ;  /* 0x0000003a16007c0c */ /* 0x000fc6000bf06270 */
[----:B------:R-:W2:Y:S01]  /*2890*/  @!P1 LDG.E R7, desc[UR20][R4.64+-0xf00] ;  /* 0xfff1001404079981 */ /* 0x000ea2000c1e1900 */
[----:B------:R-:W-:Y:S02]  /*28a0*/  ISETP.GE.AND P1, PT, R8, UR58, PT ;  /* 0x0000003a08007c0c */ /* 0x000fe4000bf26270 */
[----:B---3--:R-:W-:Y:S01]  /*28b0*/  MOV R67, RZ ;  /* 0x000000ff00437202 */ /* 0x008fe20000000f00 */
        /* <DEDUP_REMOVED lines=23> */
[----:B-----5:R-:W-:-:S05]  /*2a30*/  FMUL.FTZ R91, R62, -1.4426950216293334961 ;  /* 0xbfb8aa3b3e5b7820 */ /* 0x020fca0000410000 */
[----:B------:R-:W1:Y:S01]  /*2a40*/  MUFU.EX2 R70, R70 ;  /* 0x0000004600467308 */ /* 0x000e620000000800 */
[----:B------:R-:W-:Y:S01]  /*2a50*/  FMUL.FTZ R90, R63, -1.4426950216293334961 ;  /* 0xbfb8aa3b3f5a7820 */ /* 0x000fe20000410000 */
[----:B0-----:R-:W-:-:S06]  /*2a60*/  FMUL.FTZ R5, R60, -1.4426950216293334961 ;  /* 0xbfb8aa3b3c057820 */ /* 0x001fcc0000410000 */
[----:B------:R-:W0:Y:S01]  /*2a70*/  MUFU.EX2 R91, R91 ;  /* 0x0000005b005b7308 */ /* 0x000e220000000800 */
[----:B------:R-:W-:Y:S01]  /*2a80*/  FMUL.FTZ R4, R61, -1.4426950216293334961 ;  /* 0xbfb8aa3b3d047820 */ /* 0x000fe20000410000 */
[----:B------:R-:W-:-:S06]  /*2a90*/  FMUL.FTZ R69, R66, -1.4426950216293334961 ;  /* 0xbfb8aa3b42457820 */ /* 0x000fcc0000410000 */
[----:B------:R-:W4:Y:S01]  /*2aa0*/  MUFU.EX2 R90, R90 ;  /* 0x0000005a005a7308 */ /* 0x000f220000000800 */
[----:B-1----:R-:W-:-:S07]  /*2ab0*/  FADD.FTZ R70, R70, 1 ;  /* 0x3f80000046467421 */ /* 0x002fce0000010000 */
[----:B------:R-:W1:Y:S01]  /*2ac0*/  MUFU.EX2 R5, R5 ;  /* 0x0000000500057308 */ /* 0x000e620000000800 */
[----:B------:R-:W-:Y:S01]  /*2ad0*/  FMUL.FTZ R99, R46, -1.4426950216293334961 ;  /* 0xbfb8aa3b2e637820 */ /* 0x000fe20000410000 */
[----:B------:R-:W-:Y:S01]  /*2ae0*/  FMUL.FTZ R103, R41, -1.4426950216293334961 ;  /* 0xbfb8aa3b29677820 */ /* 0x000fe20000410000 */
[----:B------:R-:W-:Y:S01]  /*2af0*/  FMUL.FTZ R85, R64, -1.4426950216293334961 ;  /* 0xbfb8aa3b40557820 */ /* 0x000fe20000410000 */
[----:B0-----:R-:W-:-:S04]  /*2b00*/  FADD.FTZ R91, R91, 1 ;  /* 0x3f8000005b5b7421 */ /* 0x001fc80000010000 */
[----:B------:R-:W0:Y:S01]  /*2b10*/  MUFU.EX2 R4, R4 ;  /* 0x0000000400047308 */ /* 0x000e220000000800 */
[----:B------:R-:W-:-:S07]  /*2b20*/  FMUL.FTZ R97, R47, -1.4426950216293334961 ;  /* 0xbfb8aa3b2f617820 */ /* 0x000fce0000410000 */
[----:B------:R-:W5:Y:S08]  /*2b30*/  MUFU.EX2 R69, R69 ;  /* 0x0000004500457308 */ /* 0x000f700000000800 */
[----:B------:R-:W-:Y:S01]  /*2b40*/  MUFU.RCP R70, R70 ;  /* 0x0000004600467308 */ /* 0x000fe20000001000 */
[----:B----4-:R-:W-:Y:S01]  /*2b50*/  FADD.FTZ R90, R90, 1 ;  /* 0x3f8000005a5a7421 */ /* 0x010fe20000010000 */
[----:B------:R-:W-:Y:S01]  /*2b60*/  FMUL.FTZ R92, R48, -1.4426950216293334961 ;  /* 0xbfb8aa3b305c7820 */ /* 0x000fe20000410000 */
[----:B------:R-:W-:-:S05]  /*2b70*/  FMUL.FTZ R101, R40, -1.4426950216293334961 ;  /* 0xbfb8aa3b28657820 */ /* 0x000fca0000410000 */
[----:B------:R-:W4:Y:S01]  /*2b80*/  MUFU.EX2 R100, R99 ;  /* 0x0000006300647308 */ /* 0x000f220000000800 */
[----:B------:R-:W-:Y:S01]  /*2b90*/  FMUL.FTZ R104, R42, -1.4426950216293334961 ;  /* 0xbfb8aa3b2a687820 */ /* 0x000fe20000410000 */
[----:B-1----:R-:W-:-:S06]  /*2ba0*/  FADD.FTZ R5, R5, 1 ;  /* 0x3f80000005057421 */ /* 0x002fcc0000010000 */
[----:B------:R-:W-:Y:S01]  /*2bb0*/  MUFU.EX2 R103, R103 ;  /* 0x0000006700677308 */ /* 0x000fe20000000800 */
[----:B0-----:R-:W-:-:S07]  /*2bc0*/  FADD.FTZ R4, R4, 1 ;  /* 0x3f80000004047421 */ /* 0x001fce0000010000 */
[----:B------:R-:W0:Y:S08]  /*2bd0*/  MUFU.EX2 R85, R85 ;  /* 0x0000005500557308 */ /* 0x000e300000000800 */
[----:B------:R1:W-:Y:S08]  /*2be0*/  MUFU.EX2 R98, R97 ;  /* 0x0000006100627308 */ /* 0x0003f00000000800 */
[----:B------:R-:W-:Y:S01]  /*2bf0*/  MUFU.RCP R91, R91 ;  /* 0x0000005b005b7308 */ /* 0x000fe20000001000 */
[----:B-1----:R-:W-:Y:S01]  /*2c00*/  FMUL.FTZ R97, R44, -1.4426950216293334961 ;  /* 0xbfb8aa3b2c617820 */ /* 0x002fe20000410000 */
[----:B-----5:R-:W-:-:S06]  /*2c10*/  FADD.FTZ R69, R69, 1 ;  /* 0x3f80000045457421 */ /* 0x020fcc0000010000 */
[----:B------:R1:W-:Y:S08]  /*2c20*/  MUFU.EX2 R96, R92 ;  /* 0x0000005c00607308 */ /* 0x0003f00000000800 */
[----:B------:R-:W5:Y:S01]  /*2c30*/  MUFU.EX2 R102, R101 ;  /* 0x0000006500667308 */ /* 0x000f620000000800 */
[----:B-1----:R-:W-:-:S07]  /*2c40*/  FMUL.FTZ R92, R43, -1.4426950216293334961 ;  /* 0xbfb8aa3b2b5c7820 */ /* 0x002fce0000410000 */
[----:B------:R-:W1:Y:S08]  /*2c50*/  MUFU.RCP R90, R90 ;  /* 0x0000005a005a7308 */ /* 0x000e700000001000 */
[----:B------:R-:W-:Y:S01]  /*2c60*/  MUFU.EX2 R107, R97 ;  /* 0x00000061006b7308 */ /* 0x000fe20000000800 */
[----:B----4-:R-:W-:-:S07]  /*2c70*/  FADD.FTZ R100, R100, 1 ;  /* 0x3f80000064647421 */ /* 0x010fce0000010000 */
[----:B------:R-:W-:Y:S08]  /*2c80*/  MUFU.RCP R97, R5 ;  /* 0x0000000500617308 */ /* 0x000ff00000001000 */
[----:B------:R-:W4:Y:S01]  /*2c90*/  MUFU.EX2 R104, R104 ;  /* 0x0000006800687308 */ /* 0x000f220000000800 */
[----:B0-----:R-:W-:-:S07]  /*2ca0*/  FADD.FTZ R85, R85, 1 ;  /* 0x3f80000055557421 */ /* 0x001fce0000010000 */
[----:B------:R-:W-:Y:S08]  /*2cb0*/  MUFU.EX2 R105, R92 ;  /* 0x0000005c00697308 */ /* 0x000ff00000000800 */
[----:B------:R0:W-:Y:S01]  /*2cc0*/  MUFU.RCP R92, R4 ;  /* 0x00000004005c7308 */ /* 0x0001e20000001000 */
[----:B--2---:R-:W-:Y:S04]  /*2cd0*/  STS [R156], R6 ;  /* 0x000000069c007388 */ /* 0x004fe80000000800 */
[----:B---3--:R-:W-:Y:S04]  /*2ce0*/  STS [R155+0x80], R49 ;  /* 0x000080319b007388 */ /* 0x008fe80000000800 */
        /* <DEDUP_REMOVED lines=16> */
[----:B------:R-:W-:Y:S04]  /*2df0*/  LDS R71, [R81+0xc] ;  /* 0x00000c0051477984 */ /* 0x000fe80000000800 */
[----:B------:R-:W3:Y:S04]  /*2e00*/  LDS R86, [R81+0x10] ;  /* 0x0000100051567984 */ /* 0x000ee80000000800 */
[----:B------:R-:W3:Y:S04]  /*2e10*/  LDS R68, [R81] ;  /* 0x0000000051447984 */ /* 0x000ee80000000800 */
[----:B------:R-:W3:Y:S01]  /*2e20*/  LDS R84, [R81+0x8] ;  /* 0x0000080051547984 */ /* 0x000ee20000000800 */
[----:B--2---:R-:W-:Y:S01]  /*2e30*/  FADD.FTZ R2, -R70, 1 ;  /* 0x3f80000046027421 */ /* 0x004fe20000010100 */
[----:B------:R-:W2:Y:S02]  /*2e40*/  MUFU.RCP R69, R69 ;  /* 0x0000004500457308 */ /* 0x000ea40000001000 */
[----:B------:R-:W-:Y:S01]  /*2e50*/  LDS R87, [R81+0x14] ;  /* 0x0000140051577984 */ /* 0x000fe20000000800 */
[----:B0-----:R-:W-:Y:S01]  /*2e60*/  FFMA.FTZ R4, R65, R2, 1 ;  /* 0x3f80000041047423 */ /* 0x001fe20000010002 */
[----:B------:R-:W-:-:S02]  /*2e70*/  FADD.FTZ R7, R103, 1 ;  /* 0x3f80000067077421 */ /* 0x000fc40000010000 */
[----:B------:R-:W0:Y:S02]  /*2e80*/  LDS R89, [R81+0x18] ;  /* 0x0000180051597984 */ /* 0x000e240000000800 */
[----:B------:R-:W-:Y:S02]  /*2e90*/  MUFU.RCP R101, R100 ;  /* 0x0000006400657308 */ /* 0x000fe40000001000 */
[----:B------:R-:W0:Y:S01]  /*2ea0*/  LDS R88, [R81+0x1c] ;  /* 0x00001c0051587984 */ /* 0x000e220000000800 */
[----:B------:R-:W-:Y:S01]  /*2eb0*/  FMUL.FTZ R99, R45, -1.4426950216293334961 ;  /* 0xbfb8aa3b2d637820 */ /* 0x000fe20000410000 */
[----:B-----5:R-:W-:Y:S01]  /*2ec0*/  FADD.FTZ R102, R102, 1 ;  /* 0x3f80000066667421 */ /* 0x020fe20000010000 */
[----:B------:R-:W-:Y:S01]  /*2ed0*/  FADD.FTZ R96, R96, 1 ;  /* 0x3f80000060607421 */ /* 0x000fe20000010000 */
[----:B-1----:R-:W-:Y:S01]  /*2ee0*/  FADD.FTZ R6, -R90, 1 ;  /* 0x3f8000005a067421 */ /* 0x002fe20000010100 */
[----:B------:R-:W1:Y:S01]  /*2ef0*/  LDS R94, [R81+0x24] ;  /* 0x00002400515e7984 */ /* 0x000e620000000800 */
[----:B------:R-:W5:Y:S01]  /*2f00*/  MUFU.RCP R85, R85 ;  /* 0x0000005500557308 */ /* 0x000f620000001000 */
[----:B----4-:R-:W-:-:S02]  /*2f10*/  FADD.FTZ R109, R104, 1 ;  /* 0x3f800000686d7421 */ /* 0x010fc40000010000 */
[----:B------:R-:W4:Y:S01]  /*2f20*/  LDS R95, [R81+0x28] ;  /* 0x00002800515f7984 */ /* 0x000f220000000800 */
[----:B---3--:R-:W-:-:S03]  /*2f30*/  FMUL.FTZ R5, R38, R67 ;  /* 0x0000004326057220 */ /* 0x008fc60000410000 */
[----:B------:R-:W3:Y:S01]  /*2f40*/  LDS R93, [R81+0x20] ;  /* 0x00002000515d7984 */ /* 0x000ee20000000800 */
[----:B------:R-:W-:-:S04]  /*2f50*/  FMUL.FTZ R5, R70, R5 ;  /* 0x0000000546057220 */ /* 0x000fc80000410000 */
[----:B------:R-:W-:Y:S01]  /*2f60*/  FMUL.FTZ R4, R5, R4 ;  /* 0x0000000405047220 */ /* 0x000fe20000410000 */
[----:B------:R-:W-:Y:S01]  /*2f70*/  FADD.FTZ R5, -R91, 1 ;  /* 0x3f8000005b057421 */ /* 0x000fe20000010100 */
[----:B------:R2:W-:Y:S01]  /*2f80*/  MUFU.RCP R100, R7 ;  /* 0x0000000700647308 */ /* 0x0005e20000001000 */
[----:B------:R-:W-:Y:S02]  /*2f90*/  FMUL.FTZ R104, R35, R86 ;  /* 0x0000005623687220 */ /* 0x000fe40000410000 */
[----:B--2---:R-:W-:Y:S01]  /*2fa0*/  FFMA.FTZ R7, R62, R5, 1 ;  /* 0x3f8000003e077423 */ /* 0x004fe20000010005 */
[----:B------:R-:W-:-:S04]  /*2fb0*/  FMUL.FTZ R5, R36, R71 ;  /* 0x0000004724057220 */ /* 0x000fc80000410000 */
[----:B------:R2:W-:Y:S01]  /*2fc0*/  MUFU.RCP R103, R102 ;  /* 0x0000006600677308 */ /* 0x0005e20000001000 */
[----:B------:R-:W-:-:S07]  /*2fd0*/  FMUL.FTZ R5, R90, R5 ;  /* 0x000000055a057220 */ /* 0x000fce0000410000 */
[----:B------:R-:W0:Y:S01]  /*2fe0*/  MUFU.EX2 R113, R99 ;  /* 0x0000006300717308 */ /* 0x000e220000000800 */
[----:B--2---:R-:W-:Y:S01]  /*2ff0*/  FFMA.FTZ R102, R63, R6, 1 ;  /* 0x3f8000003f667423 */ /* 0x004fe20000010006 */
[----:B------:R-:W-:Y:S01]  /*3000*/  FADD.FTZ R3, -R69, 1 ;  /* 0x3f80000045037421 */ /* 0x000fe20000010100 */
[----:B------:R-:W-:Y:S01]  /*3010*/  FMUL.FTZ R2, R39, R68 ;  /* 0x0000004427027220 */ /* 0x000fe20000410000 */
[----:B------:R-:W-:Y:S01]  /*3020*/  FADD.FTZ R105, R105, 1 ;  /* 0x3f80000069697421 */ /* 0x000fe20000010000 */
[----:B------:R-:W-:-:S03]  /*3030*/  FMUL.FTZ R108, R5, R102 ;  /* 0x00000066056c7220 */ /* 0x000fc60000410000 */
[----:B------:R2:W1:Y:S01]  /*3040*/  MUFU.RCP R99, R96 ;  /* 0x0000006000637308 */ /* 0x0004620000001000 */
[----:B------:R-:W-:Y:S01]  /*3050*/  FMUL.FTZ R104, R91, R104 ;  /* 0x000000685b687220 */ /* 0x000fe20000410000 */
[----:B------:R-:W-:Y:S01]  /*3060*/  FADD.FTZ R102, -R92, 1 ;  /* 0x3f8000005c667421 */ /* 0x000fe20000010100 */
[----:B--2---:R-:W2:Y:S01]  /*3070*/  LDS R96, [R81+0x2c] ;  /* 0x00002c0051607984 */ /* 0x004ea20000000800 */
[----:B------:R-:W-:Y:S01]  /*3080*/  FFMA.FTZ R3, R66, R3, 1 ;  /* 0x3f80000042037423 */ /* 0x000fe20000010003 */
[----:B------:R-:W-:-:S03]  /*3090*/  FMUL.FTZ R2, R69, R2 ;  /* 0x0000000245027220 */ /* 0x000fc60000410000 */
[----:B------:R4:W-:Y:S01]  /*30a0*/  MUFU.RCP R106, R105 ;  /* 0x00000069006a7308 */ /* 0x0009e20000001000 */
[----:B------:R-:W-:Y:S01]  /*30b0*/  FMUL.FTZ R110, R104, R7 ;  /* 0x00000007686e7220 */ /* 0x000fe20000410000 */
[----:B------:R-:W-:Y:S01]  /*30c0*/  FADD.FTZ R49, R107, 1 ;  /* 0x3f8000006b317421 */ /* 0x000fe20000010000 */
[----:B------:R-:W-:Y:S01]  /*30d0*/  FFMA.FTZ R112, R61, R102, 1 ;  /* 0x3f8000003d707423 */ /* 0x000fe20000010066 */
[----:B------:R-:W2:Y:S01]  /*30e0*/  LDS R107, [R81+0x30] ;  /* 0x00003000516b7984 */ /* 0x000ea20000000800 */
[----:B------:R-:W-:-:S03]  /*30f0*/  FMUL.FTZ R2, R2, R3 ;  /* 0x0000000302027220 */ /* 0x000fc60000410000 */
[----:B------:R-:W2:Y:S01]  /*3100*/  LDS R104, [R81+0x34] ;  /* 0x0000340051687984 */ /* 0x000ea20000000800 */
[----:B-----5:R-:W-:-:S03]  /*3110*/  FADD.FTZ R3, -R85, 1 ;  /* 0x3f80000055037421 */ /* 0x020fc60000010100 */
[----:B----4-:R-:W4:Y:S01]  /*3120*/  LDS R105, [R81+0x38] ;  /* 0x0000380051697984 */ /* 0x010f220000000800 */
[----:B------:R-:W-:-:S03]  /*3130*/  FMUL.FTZ R6, R37, R84 ;  /* 0x0000005425067220 */ /* 0x000fc60000410000 */
[----:B------:R-:W5:Y:S01]  /*3140*/  LDS R102, [R81+0x3c] ;  /* 0x00003c0051667984 */ /* 0x000f620000000800 */
[----:B------:R-:W-:Y:S01]  /*3150*/  FFMA.FTZ R3, R64, R3, 1 ;  /* 0x3f80000040037423 */ /* 0x000fe20000010003 */
[----:B------:R-:W-:Y:S01]  /*3160*/  FMUL.FTZ R6, R85, R6 ;  /* 0x0000000655067220 */ /* 0x000fe20000410000 */
[----:B------:R-:W-:Y:S01]  /*3170*/  FADD.FTZ R98, R98, 1 ;  /* 0x3f80000062627421 */ /* 0x000fe20000010000 */
[----:B0-----:R-:W-:Y:S01]  /*3180*/  FADD.FTZ R113, R113, 1 ;  /* 0x3f80000071717421 */ /* 0x001fe20000010000 */
[----:B------:R-:W-:Y:S01]  /*3190*/  MUFU.RCP R111, R49 ;  /* 0x00000031006f7308 */ /* 0x000fe20000001000 */
[----:B------:R-:W-:Y:S01]  /*31a0*/  FMUL.FTZ R6, R6, R3 ;  /* 0x0000000306067220 */ /* 0x000fe20000410000 */
[----:B------:R-:W-:Y:S01]  /*31b0*/  FADD.FTZ R3, -R97, 1 ;  /* 0x3f80000061037421 */ /* 0x000fe20000010100 */
[----:B-1----:R-:W-:Y:S01]  /*31c0*/  FADD.FTZ R7, -R99, 1 ;  /* 0x3f80000063077421 */ /* 0x002fe20000010100 */
[----:B------:R-:W-:Y:S01]  /*31d0*/  FMUL.FTZ R114, R24, R89 ;  /* 0x0000005918727220 */ /* 0x000fe20000410000 */
[----:B------:R-:W-:Y:S01]  /*31e0*/  FMUL.FTZ R116, R25, R88 ;  /* 0x0000005819747220 */ /* 0x000fe20000410000 */
[----:B------:R-:W-:Y:S01]  /*31f0*/  FFMA.FTZ R5, R60, R3, 1 ;  /* 0x3f8000003c057423 */ /* 0x000fe20000010003 */
[----:B------:R-:W-:Y:S01]  /*3200*/  FADD.FTZ R120, -R100, 1 ;  /* 0x3f80000064787421 */ /* 0x000fe20000010100 */
[----:B------:R-:W0:Y:S01]  /*3210*/  MUFU.RCP R98, R98 ;  /* 0x0000006200627308 */ /* 0x000e220000001000 */
[----:B------:R-:W-:Y:S01]  /*3220*/  FMUL.FTZ R3, R34, R87 ;  /* 0x0000005722037220 */ /* 0x000fe20000410000 */
[----:B------:R-:W-:Y:S03]  /*3230*/  BAR.SYNC.DEFER_BLOCKING 0x0 ;  /* 0x0000000000007b1d */ /* 0x000fe60000010000 */
[----:B------:R-:W-:-:S03]  /*3240*/  FMUL.FTZ R3, R92, R3 ;  /* 0x000000035c037220 */ /* 0x000fc60000410000 */
[----:B------:R-:W1:Y:S01]  /*3250*/  MUFU.RCP R132, R113 ;  /* 0x0000007100847308 */ /* 0x000e620000001000 */
[----:B------:R-:W-:Y:S01]  /*3260*/  FFMA.FTZ R7, R48, R7, 1 ;  /* 0x3f80000030077423 */ /* 0x000fe20000010007 */
[----:B------:R-:W-:Y:S01]  /*3270*/  FMUL.FTZ R114, R97, R114 ;  /* 0x0000007261727220 */ /* 0x000fe20000410000 */
[----:B------:R-:W-:Y:S01]  /*3280*/  FMUL.FTZ R116, R99, R116 ;  /* 0x0000007463747220 */ /* 0x000fe20000410000 */
[----:B------:R-:W-:Y:S01]  /*3290*/  FMUL.FTZ R112, R3, R112 ;  /* 0x0000007003707220 */ /* 0x000fe20000410000 */
[----:B------:R-:W-:-:S03]  /*32a0*/  FFMA.FTZ R124, R41, R120, 1 ;  /* 0x3f800000297c7423 */ /* 0x000fc60000010078 */
[----:B------:R-:W4:Y:S01]  /*32b0*/  MUFU.RCP R109, R109 ;  /* 0x0000006d006d7308 */ /* 0x000f220000001000 */
[----:B------:R-:W-:Y:S01]  /*32c0*/  FADD.FTZ R3, -R101, 1 ;  /* 0x3f80000065037421 */ /* 0x000fe20000010100 */
[----:B------:R-:W-:Y:S01]  /*32d0*/  FMUL.FTZ R120, R27, R94 ;  /* 0x0000005e1b787220 */ /* 0x000fe20000410000 */
[----:B------:R-:W-:Y:S01]  /*32e0*/  FMUL.FTZ R114, R114, R5 ;  /* 0x0000000572727220 */ /* 0x000fe20000410000 */
[----:B------:R-:W-:Y:S01]  /*32f0*/  FMUL.FTZ R116, R116, R7 ;  /* 0x0000000774747220 */ /* 0x000fe20000410000 */
[----:B------:R-:W-:Y:S01]  /*3300*/  FADD.FTZ R7, -R103, 1 ;  /* 0x3f80000067077421 */ /* 0x000fe20000010100 */
[----:B------:R-:W-:Y:S01]  /*3310*/  FFMA.FTZ R5, R46, R3, 1 ;  /* 0x3f8000002e057423 */ /* 0x000fe20000010003 */
[----:B------:R-:W-:Y:S01]  /*3320*/  FMUL.FTZ R122, R28, R95 ;  /* 0x0000005f1c7a7220 */ /* 0x000fe20000410000 */
[----:B------:R-:W-:Y:S01]  /*3330*/  FMUL.FTZ R120, R101, R120 ;  /* 0x0000007865787220 */ /* 0x000fe20000410000 */
[----:B0-----:R-:W-:Y:S01]  /*3340*/  FADD.FTZ R118, -R98, 1 ;  /* 0x3f80000062767421 */ /* 0x001fe20000010100 */
[----:B---3--:R-:W-:Y:S01]  /*3350*/  FMUL.FTZ R3, R26, R93 ;  /* 0x0000005d1a037220 */ /* 0x008fe20000410000 */
[----:B--2---:R-:W-:Y:S01]  /*3360*/  FMUL.FTZ R49, R29, R96 ;  /* 0x000000601d317220 */ /* 0x004fe20000410000 */
[----:B------:R-:W-:Y:S01]  /*3370*/  FFMA.FTZ R7, R40, R7, 1 ;  /* 0x3f80000028077423 */ /* 0x000fe20000010007 */
[----:B------:R-:W-:Y:S01]  /*3380*/  FMUL.FTZ R122, R103, R122 ;  /* 0x0000007a677a7220 */ /* 0x000fe20000410000 */
[----:B------:R-:W-:Y:S01]  /*3390*/  FMUL.FTZ R120, R120, R5 ;  /* 0x0000000578787220 */ /* 0x000fe20000410000 */
[----:B------:R-:W-:Y:S01]  /*33a0*/  FFMA.FTZ R118, R47, R118, 1 ;  /* 0x3f8000002f767423 */ /* 0x000fe20000010076 */
[----:B------:R-:W-:Y:S01]  /*33b0*/  FMUL.FTZ R3, R98, R3 ;  /* 0x0000000362037220 */ /* 0x000fe20000410000 */
[----:B------:R-:W-:Y:S01]  /*33c0*/  FMUL.FTZ R49, R100, R49 ;  /* 0x0000003164317220 */ /* 0x000fe20000410000 */
[----:B------:R-:W-:Y:S01]  /*33d0*/  FADD.FTZ R126, -R106, 1 ;  /* 0x3f8000006a7e7421 */ /* 0x000fe20000010100 */
[----:B------:R-:W-:Y:S01]  /*33e0*/  FADD.FTZ R5, -R111, 1 ;  /* 0x3f8000006f057421 */ /* 0x000fe20000010100 */
[----:B-1----:R-:W-:Y:S01]  /*33f0*/  FADD.FTZ R130, -R132, 1 ;  /* 0x3f80000084827421 */ /* 0x002fe20000010100 */
[----:B------:R-:W-:Y:S01]  /*3400*/  FMUL.FTZ R122, R122, R7 ;  /* 0x000000077a7a7220 */ /* 0x000fe20000410000 */
[----:B------:R-:W-:Y:S01]  /*3410*/  FMUL.FTZ R118, R3, R118 ;  /* 0x0000007603767220 */ /* 0x000fe20000410000 */
[----:B------:R-:W-:Y:S01]  /*3420*/  FMUL.FTZ R124, R49, R124 ;  /* 0x0000007c317c7220 */ /* 0x000fe20000410000 */
[----:B------:R-:W-:Y:S01]  /*3430*/  FFMA.FTZ R128, R43, R126, 1 ;  /* 0x3f8000002b807423 */ /* 0x000fe2000001007e */
[----:B------:R-:W-:Y:S01]  /*3440*/  FFMA.FTZ R7, R44, R5, 1 ;  /* 0x3f8000002c077423 */ /* 0x000fe20000010005 */
[----:B------:R-:W-:Y:S01]  /*3450*/  FFMA.FTZ R134, R45, R130, 1 ;  /* 0x3f8000002d867423 */ /* 0x000fe20000010082 */
[----:B----4-:R-:W-:Y:S01]  /*3460*/  FADD.FTZ R3, -R109, 1 ;  /* 0x3f8000006d037421 */ /* 0x010fe20000010100 */
[----:B------:R-:W-:Y:S01]  /*3470*/  FMUL.FTZ R126, R30, R107 ;  /* 0x0000006b1e7e7220 */ /* 0x000fe20000410000 */
[----:B------:R-:W-:Y:S01]  /*3480*/  FMUL.FTZ R5, R31, R104 ;  /* 0x000000681f057220 */ /* 0x000fe20000410000 */
[----:B------:R-:W-:Y:S01]  /*3490*/  FMUL.FTZ R130, R32, R105 ;  /* 0x0000006920827220 */ /* 0x000fe20000410000 */
[----:B-----5:R-:W-:Y:S01]  /*34a0*/  FMUL.FTZ R49, R33, R102 ;  /* 0x0000006621317220 */ /* 0x020fe20000410000 */
        /* <DEDUP_REMOVED lines=71> */
.L_x_7909:
[----:B------:R-:W-:Y:S05]  /*3920*/  BSYNC B0 ;  /* 0x0000000000007941 */ /* 0x000fea0003800000 */
.L_x_7908:
        /* <DEDUP_REMOVED lines=102> */
[----:B------:R0:W-:Y:S03]  /*3f90*/  STS [R81+0x4], R4 ;  /* 0x0000040451007388 */ /* 0x0001e60000000800 */
[----:B------:R-:W-:Y:S01]  /*3fa0*/  UIADD3 UR7, UR31, UR9, URZ ;  /* 0x000000091f077290 */ /* 0x000fe2000fffe03f */
        /* <DEDUP_REMOVED lines=50> */
.L_x_7912:
[----:B------:R-:W-:Y:S05]  /*42d0*/  BSYNC B0 ;  /* 0x0000000000007941 */ /* 0x000fea0003800000 */
.L_x_7911:
        /* <DEDUP_REMOVED lines=43> */
.L_x_7910:
        /* <DEDUP_REMOVED lines=89> */
.L_x_8008:
[----:B------:R-:W-:Y:S01]  /*4b20*/  USHF.R.S32.HI UR58, URZ, 0x1f, UR7 ;  /* 0x0000001f3f3a7899 */ /* 0x000fe20008011407 */
[----:B------:R-:W2:Y:S01]  /*4b30*/  LDL R111, [R1+0x10] ;  /* 0x00001000016f7983 */ /* 0x000ea20000100800 */
[----:B------:R-:W-:Y:S02]  /*4b40*/  UMOV UR46, UR28 ;  /* 0x0000001c002e7c82 */ /* 0x000fe40008000000 */
[----:B------:R-:W-:Y:S01]  /*4b50*/  UIMAD UR56, UR58, UR38, URZ ;  /* 0x000000263a3872a4 */ /* 0x000fe2000f8e023f */
[----:B---3--:R-:W3:Y:S01]  /*4b60*/  LDL R110, [R1+0xc] ;  /* 0x00000c00016e7983 */ /* 0x008ee20000100800 */
[----:B------:R-:W-:Y:S02]  /*4b70*/  UMOV UR47, UR55 ;  /* 0x00000037002f7c82 */ /* 0x000fe40008000000 */
[----:B------:R-:W-:Y:S01]  /*4b80*/  UIMAD.WIDE.U32 UR46, UR7, UR38, UR46 ;  /* 0x00000026072e72a5 */ /* 0x000fe2000f8e002e */
[----:B------:R-:W4:Y:S01]  /*4b90*/  LDL R108, [R1+0x4] ;  /* 0x00000400016c7983 */ /* 0x000f220000100800 */
[----:B------:R-:W-:Y:S01]  /*4ba0*/  UIMAD UR56, UR7, UR39, UR56 ;  /* 0x00000027073872a4 */ /* 0x000fe2000f8e0238 */
[C---:B01----:R-:W-:Y:S01]  /*4bb0*/  LOP3.LUT R62, R83.reuse, 0x7ffffe0, RZ, 0xc0, !PT ;  /* 0x07ffffe0533e7812 */ /* 0x043fe200078ec0ff */
[----:B------:R-:W-:Y:S01]  /*4bc0*/  ULEA UR57, UP0, UR46, UR40, 0x3 ;  /* 0x000000282e397291 */ /* 0x000fe2000f80183f */
[----:B------:R-:W4:Y:S01]  /*4bd0*/  LDL R109, [R1+0x8] ;  /* 0x00000800016d7983 */ /* 0x000f220000100800 */
[----:B------:R-:W-:Y:S01]  /*4be0*/  UIADD3 UR47, UR47, UR56, URZ ;  /* 0x000000382f2f7290 */ /* 0x000fe2000fffe03f */
[----:B------:R-:W-:-:S02]  /*4bf0*/  LOP3.LUT R248, R83, 0x1f, RZ, 0xc0, !PT ;  /* 0x0000001f53f87812 */ /* 0x000fc400078ec0ff */
[----:B------:R-:W-:Y:S01]  /*4c00*/  SHF.L.U32 R62, R62, 0x5, RZ ;  /* 0x000000053e3e7819 */ /* 0x000fe200000006ff */
[----:B------:R-:W-:Y:S01]  /*4c10*/  ULEA.HI.X UR46, UR46, UR41, UR47, 0x3, UP0 ;  /* 0x000000292e2e7291 */ /* 0x000fe200080f1c2f */
[----:B------:R-:W4:Y:S02]  /*4c20*/  LDL R107, [R1] ;  /* 0x00000000016b7983 */ /* 0x000f240000100800 */
[----:B------:R-:W-:Y:S02]  /*4c30*/  LOP3.LUT R64, R62, 0xffffffe0, R248, 0xe2, !PT ;  /* 0xffffffe03e407812 */ /* 0x000fe400078ee2f8 */
[----:B------:R-:W-:Y:S02]  /*4c40*/  MOV R67, UR42 ;  /* 0x0000002a00437c02 */ /* 0x000fe40008000f00 */
[----:B------:R-:W-:Y:S01]  /*4c50*/  MOV R61, UR46 ;  /* 0x0000002e003d7c02 */ /* 0x000fe20008000f00 */
[----:B------:R-:W-:Y:S01]  /*4c60*/  UIMAD UR46, UR58, UR42, URZ ;  /* 0x0000002a3a2e72a4 */ /* 0x000fe2000f8e023f */
[----:B------:R-:W-:-:S02]  /*4c70*/  SHF.R.S32.HI R65, RZ, 0x1f, R64 ;  /* 0x0000001fff417819 */ /* 0x000fc40000011440 */
[C---:B------:R-:W-:Y:S01]  /*4c80*/  LOP3.LUT R62, R64.reuse, 0x20, RZ, 0xfc, !PT ;  /* 0x00000020403e7812 */ /* 0x040fe200078efcff */
[----:B------:R-:W-:Y:S01]  /*4c90*/  UIMAD UR46, UR7, UR43, UR46 ;  /* 0x0000002b072e72a4 */ /* 0x000fe2000f8e022e */
[----:B------:R-:W-:Y:S01]  /*4ca0*/  LOP3.LUT R63, R64, 0x40, RZ, 0xfc, !PT ;  /* 0x00000040403f7812 */ /* 0x000fe200078efcff */
[----:B------:R-:W-:Y:S01]  /*4cb0*/  IMAD.WIDE.U32 R66, R67, UR7, R64 ;  /* 0x0000000743427c25 */ /* 0x000fe2000f8e0040 */
[----:B------:R-:W-:Y:S02]  /*4cc0*/  ISETP.GE.AND P1, PT, R62, UR51, PT ;  /* 0x000000333e007c0c */ /* 0x000fe4000bf26270 */
[----:B------:R-:W-:Y:S02]  /*4cd0*/  ISETP.GE.AND P3, PT, R63, UR51, PT ;  /* 0x000000333f007c0c */ /* 0x000fe4000bf66270 */
[C---:B------:R-:W-:Y:S01]  /*4ce0*/  LOP3.LUT R65, R64.reuse, 0x60, RZ, 0xfc, !PT ;  /* 0x0000006040417812 */ /* 0x040fe200078efcff */
[----:B------:R-:W-:Y:S01]  /*4cf0*/  HFMA2.MMA R106, -RZ, RZ, 0, 0 ;  /* 0x00000000ff6a7435 */ /* 0x000fe200000001ff */
[----:B------:R-:W-:-:S02]  /*4d00*/  LOP3.LUT R68, R64, 0x80, RZ, 0xfc, !PT ;  /* 0x0000008040447812 */ /* 0x000fc400078efcff */
[----:B------:R-:W-:Y:S02]  /*4d10*/  IADD3 R63, R67, UR46, RZ ;  /* 0x0000002e433f7c10 */ /* 0x000fe4000fffe0ff */
[----:B------:R-:W-:Y:S02]  /*4d20*/  LEA R62, P2, R66, UR12, 0x2 ;  /* 0x0000000c423e7c11 */ /* 0x000fe4000f8410ff */
[----:B------:R-:W-:Y:S02]  /*4d30*/  ISETP.GE.AND P5, PT, R65, UR51, PT ;  /* 0x0000003341007c0c */ /* 0x000fe4000bfa6270 */
[----:B------:R-:W-:Y:S02]  /*4d40*/  LOP3.LUT R67, R64, 0xa0, RZ, 0xfc, !PT ;  /* 0x000000a040437812 */ /* 0x000fe400078efcff */
[----:B------:R-:W-:Y:S02]  /*4d50*/  ISETP.GE.AND P4, PT, R68, UR51, PT ;  /* 0x0000003344007c0c */ /* 0x000fe4000bf86270 */
[----:B------:R-:W-:-:S02]  /*4d60*/  CS2R R104, SRZ ;  /* 0x0000000000687805 */ /* 0x000fc4000001ff00 */
[----:B------:R-:W-:Y:S02]  /*4d70*/  MOV R60, UR57 ;  /* 0x00000039003c7c02 */ /* 0x000fe40008000f00 */
[----:B------:R-:W-:Y:S02]  /*4d80*/  LEA.HI.X R63, R66, UR11, R63, 0x2, P2 ;  /* 0x0000000b423f7c11 */ /* 0x000fe400090f143f */
[----:B------:R-:W-:Y:S02]  /*4d90*/  ISETP.GE.AND P2, PT, R67, UR51, PT ;  /* 0x0000003343007c0c */ /* 0x000fe4000bf46270 */
[C---:B------:R-:W-:Y:S01]  /*4da0*/  LOP3.LUT R65, R64.reuse, 0xc0, RZ, 0xfc, !PT ;  /* 0x000000c040417812 */ /* 0x040fe200078efcff */
[----:B------:R-:W4:Y:S01]  /*4db0*/  @!P1 LDG.E R106, desc[UR20][R62.64+0x80] ;  /* 0x000080143e6a9981 */ /* 0x000f22000c1e1900 */
[----:B------:R-:W-:Y:S02]  /*4dc0*/  LOP3.LUT R66, R64, 0xe0, RZ, 0xfc, !PT ;  /* 0x000000e040427812 */ /* 0x000fe400078efcff */
[----:B------:R-:W-:-:S02]  /*4dd0*/  CS2R R100, SRZ ;  /* 0x0000000000647805 */ /* 0x000fc4000001ff00 */
[----:B------:R-:W-:Y:S01]  /*4de0*/  ISETP.GE.AND P1, PT, R65, UR51, PT ;  /* 0x0000003341007c0c */ /* 0x000fe2000bf26270 */
[----:B------:R-:W4:Y:S01]  /*4df0*/  LDG.E.64 R60, desc[UR20][R60.64] ;  /* 0x000000143c3c7981 */ /* 0x000f22000c1e1b00 */
[----:B------:R-:W-:-:S03]  /*4e00*/  LOP3.LUT R65, R64, 0x100, RZ, 0xfc, !PT ;  /* 0x0000010040417812 */ /* 0x000fc600078efcff */
[----:B------:R-:W4:Y:S01]  /*4e10*/  @!P3 LDG.E R105, desc[UR20][R62.64+0x100] ;  /* 0x000100143e69b981 */ /* 0x000f22000c1e1900 */
[----:B------:R-:W-:Y:S02]  /*4e20*/  ISETP.GE.AND P3, PT, R66, UR51, PT ;  /* 0x0000003342007c0c */ /* 0x000fe4000bf66270 */
[----:B------:R-:W-:Y:S02]  /*4e30*/  CS2R R102, SRZ ;  /* 0x0000000000667805 */ /* 0x000fe4000001ff00 */
        /* <DEDUP_REMOVED lines=8> */
[----:B------:R-:W-:Y:S02]  /*4ec0*/  ISETP.GE.AND P2, PT, R65, UR51, PT ;  /* 0x0000003341007c0c */ /* 0x000fe4000bf46270 */
[C---:B------:R-:W-:Y:S02]  /*4ed0*/  LOP3.LUT R65, R64.reuse, 0x180, RZ, 0xfc, !PT ;  /* 0x0000018040417812 */ /* 0x040fe400078efcff */
[----:B------:R-:W-:Y:S02]  /*4ee0*/  CS2R R96, SRZ ;  /* 0x0000000000607805 */ /* 0x000fe4000001ff00 */
[----:B------:R-:W-:Y:S01]  /*4ef0*/  LOP3.LUT R66, R64, 0x160, RZ, 0xfc, !PT ;  /* 0x0000016040427812 */ /* 0x000fe200078efcff */
[----:B------:R-:W4:Y:S01]  /*4f00*/  @!P3 LDG.E R99, desc[UR20][R62.64+0x380] ;  /* 0x000380143e63b981 */ /* 0x000f22000c1e1900 */
[----:B------:R-:W-:-:S02]  /*4f10*/  ISETP.GE.AND P3, PT, R65, UR51, PT ;  /* 0x0000003341007c0c */ /* 0x000fc4000bf66270 */
        /* <DEDUP_REMOVED lines=9> */
[----:B------:R-:W-:Y:S02]  /*4fb0*/  CS2R R94, SRZ ;  /* 0x00000000005e7805 */ /* 0x000fe4000001ff00 */
[----:B------:R-:W-:Y:S01]  /*4fc0*/  CS2R R92, SRZ ;  /* 0x00000000005c7805 */ /* 0x000fe2000001ff00 */
[----:B------:R-:W4:Y:S01]  /*4fd0*/  @!P2 LDG.E R101, desc[UR20][R62.64+0x500] ;  /* 0x000500143e65a981 */ /* 0x000f22000c1e1900 */
[----:B------:R-:W-:Y:S02]  /*4fe0*/  ISETP.GE.AND P2, PT, R65, UR51, PT ;  /* 0x0000003341007c0c */ /* 0x000fe4000bf46270 */
[C---:B------:R-:W-:Y:S01]  /*4ff0*/  LOP3.LUT R66, R64.reuse, 0x200, RZ, 0xfc, !PT ;  /* 0x0000020040427812 */ /* 0x040fe200078efcff */
[----:B------:R-:W4:Y:S01]  /*5000*/  @!P1 LDG.E R94, desc[UR20][R62.64+0x580] ;  /* 0x000580143e5e9981 */ /* 0x000f22000c1e1900 */
[----:B------:R-:W-:Y:S02]  /*5010*/  LOP3.LUT R65, R64, 0x220, RZ, 0xfc, !PT ;  /* 0x0000022040417812 */ /* 0x000fe400078efcff */
[----:B------:R-:W-:Y:S01]  /*5020*/  ISETP.GE.AND P1, PT, R66, UR51, PT ;  /* 0x0000003342007c0c */ /* 0x000fe2000bf26270 */
[----:B------:R-:W4:Y:S01]  /*5030*/  @!P3 LDG.E R93, desc[UR20][R62.64+0x600] ;  /* 0x000600143e5db981 */ /* 0x000f22000c1e1900 */
[----:B------:R-:W-:-:S02]  /*5040*/  ISETP.GE.AND P3, PT, R65, UR51, PT ;  /* 0x0000003341007c0c */ /* 0x000fc4000bf66270 */
[C---:B------:R-:W-:Y:S02]  /*5050*/  LOP3.LUT R65, R64.reuse, 0x240, RZ, 0xfc, !PT ;  /* 0x0000024040417812 */ /* 0x040fe400078efcff */
[----:B------:R-:W-:Y:S02]  /*5060*/  MOV R114, RZ ;  /* 0x000000ff00727202 */ /* 0x000fe40000000f00 */
[----:B------:R-:W-:Y:S01]  /*5070*/  CS2R R88, SRZ ;  /* 0x0000000000587805 */ /* 0x000fe2000001ff00 */
[----:B------:R-:W4:Y:S01]  /*5080*/  @!P5 LDG.E R96, desc[UR20][R62.64+0x680] ;  /* 0x000680143e60d981 */ /* 0x000f22000c1e1900 */
[C---:B------:R-:W-:Y:S02]  /*5090*/  LOP3.LUT R66, R64.reuse, 0x260, RZ, 0xfc, !PT ;  /* 0x0000026040427812 */ /* 0x040fe400078efcff */
[----:B------:R-:W-:Y:S01]  /*50a0*/  ISETP.GE.AND P5, PT, R65, UR51, PT ;  /* 0x0000003341007c0c */ /* 0x000fe2000bfa6270 */
[----:B------:R-:W4:Y:S01]  /*50b0*/  @!P0 LDG.E R114, desc[UR20][R62.64] ;  /* 0x000000143e728981 */ /* 0x000f22000c1e1900 */
[----:B------:R-:W-:Y:S01]  /*50c0*/  LOP3.LUT R65, R64, 0x280, RZ, 0xfc, !PT ;  /* 0x0000028040417812 */ /* 0x000fe200078efcff */
[----:B------:R-:W-:-:S02]  /*50d0*/  HFMA2.MMA R91, -RZ, RZ, 0, 0 ;  /* 0x00000000ff5b7435 */ /* 0x000fc400000001ff */
[----:B------:R-:W4:Y:S01]  /*50e0*/  @!P4 LDG.E R95, desc[UR20][R62.64+0x700] ;  /* 0x000700143e5fc981 */ /* 0x000f22000c1e1900 */
[----:B------:R-:W-:Y:S02]  /*50f0*/  ISETP.GE.AND P4, PT, R66, UR51, PT ;  /* 0x0000003342007c0c */ /* 0x000fe4000bf86270 */
[----:B------:R-:W-:Y:S01]  /*5100*/  LOP3.LUT R66, R64, 0x2a0, RZ, 0xfc, !PT ;  /* 0x000002a040427812 */ /* 0x000fe200078efcff */
[----:B------:R-:W4:Y:S01]  /*5110*/  @!P2 LDG.E R88, desc[UR20][R62.64+0x780] ;  /* 0x000780143e58a981 */ /* 0x000f22000c1e1900 */
[----:B------:R-:W-:Y:S02]  /*5120*/  ISETP.GE.AND P2, PT, R65, UR51, PT ;  /* 0x0000003341007c0c */ /* 0x000fe4000bf46270 */
[----:B------:R-:W-:Y:S01]  /*5130*/  MOV R65, RZ ;  /* 0x000000ff00417202 */ /* 0x000fe20000000f00 */
[----:B------:R-:W4:Y:S01]  /*5140*/  @!P1 LDG.E R92, desc[UR20][R62.64+0x800] ;  /* 0x000800143e5c9981 */ /* 0x000f22000c1e1900 */
[----:B------:R-:W-:Y:S02]  /*5150*/  ISETP.GE.AND P1, PT, R66, UR51, PT ;  /* 0x0000003342007c0c */ /* 0x000fe4000bf26270 */
[----:B------:R-:W-:-:S02]  /*5160*/  LOP3.LUT R66, R64, 0x2e0, RZ, 0xfc, !PT ;  /* 0x000002e040427812 */ /* 0x000fc400078efcff */
[----:B------:R-:W-:Y:S02]  /*5170*/  CS2R R86, SRZ ;  /* 0x0000000000567805 */ /* 0x000fe4000001ff00 */
[----:B------:R-:W-:Y:S01]  /*5180*/  LOP3.LUT R67, R64, 0x2c0, RZ, 0xfc, !PT ;  /* 0x000002c040437812 */ /* 0x000fe200078efcff */
[----:B------:R-:W4:Y:S01]  /*5190*/  @!P5 LDG.E R65, desc[UR20][R62.64+0x900] ;  /* 0x000900143e41d981 */ /* 0x000f22000c1e1900 */
[----:B------:R-:W-:Y:S02]  /*51a0*/  ISETP.GE.AND P5, PT, R66, UR51, PT ;  /* 0x0000003342007c0c */ /* 0x000fe4000bfa6270 */
[----:B------:R-:W-:Y:S01]  /*51b0*/  LOP3.LUT R66, R64, 0x300, RZ, 0xfc, !PT ;  /* 0x0000030040427812 */ /* 0x000fe200078efcff */
[----:B------:R-:W4:Y:S01]  /*51c0*/  @!P3 LDG.E R91, desc[UR20][R62.64+0x880] ;  /* 0x000880143e5bb981 */ /* 0x000f22000c1e1900 */
[----:B------:R-:W-:Y:S02]  /*51d0*/  ISETP.GE.AND P3, PT, R67, UR51, PT ;  /* 0x0000003343007c0c */ /* 0x000fe4000bf66270 */
[----:B------:R-:W-:Y:S01]  /*51e0*/  CS2R R84, SRZ ;  /* 0x0000000000547805 */ /* 0x000fe2000001ff00 */
[----:B------:R-:W4:Y:S01]  /*51f0*/  @!P4 LDG.E R87, desc[UR20][R62.64+0x980] ;  /* 0x000980143e57c981 */ /* 0x000f22000c1e1900 */
[----:B------:R-:W-:-:S02]  /*5200*/  ISETP.GE.AND P4, PT, R66, UR51, PT ;  /* 0x0000003342007c0c */ /* 0x000fc4000bf86270 */
[C---:B------:R-:W-:Y:S02]  /*5210*/  LOP3.LUT R66, R64.reuse, 0x340, RZ, 0xfc, !PT ;  /* 0x0000034040427812 */ /* 0x040fe400078efcff */
        /* <DEDUP_REMOVED lines=8> */
[----:B------:R-:W-:Y:S02]  /*52a0*/  CS2R R68, SRZ ;  /* 0x0000000000447805 */ /* 0x000fe4000001ff00 */
[----:B------:R-:W-:Y:S02]  /*52b0*/  SHF.L.U32 R90, R83, 0x5, RZ ;  /* 0x00000005535a7819 */ /* 0x000fe400000006ff */
[----:B------:R-:W-:Y:S02]  /*52c0*/  CS2R R70, SRZ ;  /* 0x0000000000467805 */ /* 0x000fe4000001ff00 */
[----:B------:R-:W-:Y:S01]  /*52d0*/  LOP3.LUT R67, R64, 0x380, RZ, 0xfc, !PT ;  /* 0x0000038040437812 */ /* 0x000fe200078efcff */
[----:B------:R-:W4:Y:S01]  /*52e0*/  @!P4 LDG.E R84, desc[UR20][R62.64+0xc00] ;  /* 0x000c00143e54c981 */ /* 0x000f22000c1e1900 */
[----:B------:R-:W-:Y:S02]  /*52f0*/  LOP3.LUT R90, R90, 0xffffffe0, R248, 0xe2, !PT ;  /* 0xffffffe05a5a7812 */ /* 0x000fe400078ee2f8 */
[----:B------:R-:W-:Y:S01]  /*5300*/  LOP3.LUT R66, R64, 0x3a0, RZ, 0xfc, !PT ;  /* 0x000003a040427812 */ /* 0x000fe200078efcff */
[----:B------:R-:W4:Y:S01]  /*5310*/  @!P5 LDG.E R68, desc[UR20][R62.64+0xb80] ;  /* 0x000b80143e44d981 */ /* 0x000f22000c1e1900 */
[----:B------:R-:W-:-:S02]  /*5320*/  ISETP.GE.AND P5, PT, R67, UR51, PT ;  /* 0x0000003343007c0c */ /* 0x000fc4000bfa6270 */
[----:B------:R-:W-:Y:S01]  /*5330*/  LOP3.LUT R64, R64, 0x3c0, RZ, 0xfc, !PT ;  /* 0x000003c040407812 */ /* 0x000fe200078efcff */
[----:B------:R-:W4:Y:S01]  /*5340*/  @!P2 LDG.E R71, desc[UR20][R62.64+0xc80] ;  /* 0x000c80143e47a981 */ /* 0x000f22000c1e1900 */
[----:B------:R-:W-:Y:S02]  /*5350*/  LOP3.LUT R90, R90, 0x3e0, RZ, 0xfc, !PT ;  /* 0x000003e05a5a7812 */ /* 0x000fe400078efcff */
[----:B------:R-:W-:Y:S01]  /*5360*/  ISETP.GE.AND P2, PT, R66, UR51, PT ;  /* 0x0000003342007c0c */ /* 0x000fe2000bf46270 */
[----:B------:R-:W4:Y:S01]  /*5370*/  @!P1 LDG.E R69, desc[UR20][R62.64+0xd00] ;  /* 0x000d00143e459981 */ /* 0x000f22000c1e1900 */
[----:B------:R-:W-:Y:S02]  /*5380*/  ISETP.GE.AND P1, PT, R64, UR51, PT ;  /* 0x0000003340007c0c */ /* 0x000fe4000bf26270 */
[----:B------:R-:W-:Y:S01]  /*5390*/  CS2R R66, SRZ ;  /* 0x0000000000427805 */ /* 0x000fe2000001ff00 */
[----:B------:R-:W4:Y:S01]  /*53a0*/  @!P3 LDG.E R70, desc[UR20][R62.64+0xd80] ;  /* 0x000d80143e46b981 */ /* 0x000f22000c1e1900 */
[----:B------:R-:W-:Y:S01]  /*53b0*/  ISETP.GE.AND P3, PT, R90, UR51, PT ;  /* 0x000000335a007c0c */ /* 0x000fe2000bf66270 */
[----:B------:R-:W-:Y:S01]  /*53c0*/  HFMA2.MMA R64, -RZ, RZ, 0, 0 ;  /* 0x00000000ff407435 */ /* 0x000fe200000001ff */
[----:B------:R-:W-:-:S02]  /*53d0*/  MOV R90, RZ ;  /* 0x000000ff005a7202 */ /* 0x000fc40000000f00 */
        /* <DEDUP_REMOVED lines=10> */
[----:B------:R-:W-:Y:S01]  /*5480*/  IADD3 R154, R83, 0x200, RZ ;  /* 0x00000200539a7810 */ /* 0x000fe20007ffe0ff */
[----:B--2---:R-:W-:Y:S01]  /*5490*/  FADD.FTZ R113, R111, UR5 ;  /* 0x000000056f717e21 */ /* 0x004fe20008010000 */
[----:B---3--:R-:W-:Y:S01]  /*54a0*/  FADD.FTZ R112, R110, UR5 ;  /* 0x000000056e707e21 */ /* 0x008fe20008010000 */
[----:B----4-:R-:W-:Y:S01]  /*54b0*/  FADD.FTZ R110, R108, UR5 ;  /* 0x000000056c6e7e21 */ /* 0x010fe20008010000 */
[----:B------:R-:W-:Y:S01]  /*54c0*/  FADD.FTZ R111, R109, UR5 ;  /* 0x000000056d6f7e21 */ /* 0x000fe20008010000 */
[----:B------:R-:W-:Y:S01]  /*54d0*/  FADD.FTZ R109, R107, UR5 ;  /* 0x000000056b6d7e21 */ /* 0x000fe20008010000 */
[----:B------:R-:W-:Y:S02]  /*54e0*/  R2UR UR57, R61 ;  /* 0x000000003d3972ca */ /* 0x000fe400000e0000 */
[----:B------:R-:W-:-:S04]  /*54f0*/  SHF.L.U32 R61, R83, 0x5, RZ ;  /* 0x00000005533d7819 */ /* 0x000fc800000006ff */
[----:B------:R-:W-:-:S04]  /*5500*/  LOP3.LUT R61, R61, 0xfffffc00, RZ, 0xc0, !PT ;  /* 0xfffffc003d3d7812 */ /* 0x000fc800078ec0ff */
[----:B0-----:R-:W-:-:S04]  /*5510*/  IADD3 R62, R61, R82, RZ ;  /* 0x000000523d3e7210 */ /* 0x001fc80007ffe0ff */
[C---:B------:R-:W-:Y:S01]  /*5520*/  IADD3 R63, R62.reuse, 0x20, RZ ;  /* 0x000000203e3f7810 */ /* 0x040fe20007ffe0ff */
[----:B------:R-:W-:Y:S01]  /*5530*/  FMUL.FTZ R116, R113, UR57 ;  /* 0x0000003971747c20 */ /* 0x000fe20008410000 */
[----:B------:R-:W-:Y:S02]  /*5540*/  IADD3 R115, R62, 0x60, RZ ;  /* 0x000000603e737810 */ /* 0x000fe40007ffe0ff */
[-C--:B------:R-:W-:Y:S01]  /*5550*/  LEA.HI.SX32 R130, R63, R62.reuse, 0x1b ;  /* 0x0000003e3f827211 */ /* 0x080fe200078fdaff */
[----:B------:R-:W-:Y:S01]  /*5560*/  FMUL.FTZ R63, R110, UR57 ;  /* 0x000000396e3f7c20 */ /* 0x000fe20008410000 */
[----:B------:R-:W-:Y:S01]  /*5570*/  FMUL.RZ R118, R116, 0.15915493667125701904 ;  /* 0x3e22f98374767820 */ /* 0x000fe2000040c000 */
[-C--:B------:R-:W-:Y:S01]  /*5580*/  LEA.HI.SX32 R134, R115, R62.reuse, 0x1b ;  /* 0x0000003e73867211 */ /* 0x080fe200078fdaff */
[----:B------:R-:W-:Y:S01]  /*5590*/  FMUL.FTZ R116, R112, UR57 ;  /* 0x0000003970747c20 */ /* 0x000fe20008410000 */
[----:B------:R-:W-:Y:S01]  /*55a0*/  IADD3 R125, R62, 0xe0, RZ ;  /* 0x000000e03e7d7810 */ /* 0x000fe20007ffe0ff */
[----:B------:R-:W-:Y:S01]  /*55b0*/  FMUL.RZ R115, R63, 0.15915493667125701904 ;  /* 0x3e22f9833f737820 */ /* 0x000fe2000040c000 */
[----:B------:R-:W-:Y:S01]  /*55c0*/  FMUL.FTZ R63, R109, UR57 ;  /* 0x000000396d3f7c20 */ /* 0x000fe20008410000 */
[----:B------:R-:W-:Y:S01]  /*55d0*/  FMUL.RZ R122, R116, 0.15915493667125701904 ;  /* 0x3e22f983747a7820 */ /* 0x000fe2000040c000 */
[----:B------:R-:W-:Y:S01]  /*55e0*/  LEA.HI.SX32 R142, R125, R62, 0x1b ;  /* 0x0000003e7d8e7211 */ /* 0x000fe200078fdaff */
[----:B------:R-:W-:Y:S01]  /*55f0*/  FMUL.FTZ R116, R111, UR57 ;  /* 0x000000396f747c20 */ /* 0x000fe20008410000 */
[C---:B------:R-:W-:Y:S01]  /*5600*/  IADD3 R107, R62.reuse, 0x40, RZ ;  /* 0x000000403e6b7810 */ /* 0x040fe20007ffe0ff */
[----:B------:R-:W-:Y:S01]  /*5610*/  FMUL.RZ R125, R63, 0.15915493667125701904 ;  /* 0x3e22f9833f7d7820 */ /* 0x000fe2000040c000 */
        /* <DEDUP_REMOVED lines=27> */
[----:B------:R-:W-:Y:S01]  /*57d0*/  MOV R63, UR46 ;  /* 0x0000002e003f7c02 */ /* 0x000fe20008000f00 */
[----:B------:R-:W-:Y:S01]  /*57e0*/  MUFU.SIN R120, R122 ;  /* 0x0000007a00787308 */ /* 0x000fe20000000400 */
[-C--:B------:R-:W-:Y:S01]  /*57f0*/  LEA.HI.SX32 R128, R62, R62.reuse, 0x1b ;  /* 0x0000003e3e807211 */ /* 0x080fe200078fdaff */
[----:B------:R-:W-:Y:S01]  /*5800*/  ULDC.64 UR46, c[0x0][0x268] ;  /* 0x00009a00002e7ab9 */ /* 0x000fe20000000a00 */
        /* <DEDUP_REMOVED lines=30> */
[----:B------:R-:W-:Y:S01]  /*59f0*/  MUFU.SIN R116, R115 ;  /* 0x0000007300747308 */ /* 0x000fe20000000400 */
[----:B------:R-:W-:Y:S02]  /*5a00*/  SEL R62, R63, R154, !P2 ;  /* 0x0000009a3f3e7207 */ /* 0x000fe40005000000 */
[-C--:B------:R-:W-:Y:S02]  /*5a10*/  LEA R63, R128, R49.reuse, 0x2 ;  /* 0x00000031803f7211 */ /* 0x080fe400078e10ff */
[----:B------:R-:W-:-:S03]  /*5a20*/  LEA R132, R132, R49, 0x2 ;  /* 0x0000003184847211 */ /* 0x000fc600078e10ff */
[----:B------:R0:W-:Y:S01]  /*5a30*/  MUFU.COS R117, R115 ;  /* 0x0000007300757308 */ /* 0x0001e20000000000 */
[-C--:B------:R-:W-:Y:S01]  /*5a40*/  LEA R123, R134, R49.reuse, 0x2 ;  /* 0x00000031867b7211 */ /* 0x080fe200078e10ff */
[----:B------:R1:W-:Y:S01]  /*5a50*/  STS [R63], R114 ;  /* 0x000000723f007388 */ /* 0x0003e20000000800 */
[-C--:B------:R-:W-:Y:S02]  /*5a60*/  LEA R129, R138, R49.reuse, 0x2 ;  /* 0x000000318a817211 */ /* 0x080fe400078e10ff */
[----:B------:R-:W-:Y:S02]  /*5a70*/  R2UR UR56, R60 ;  /* 0x000000003c3872ca */ /* 0x000fe400000e0000 */
[-C--:B0-----:R-:W-:Y:S01]  /*5a80*/  LEA R115, R130, R49.reuse, 0x2 ;  /* 0x0000003182737211 */ /* 0x081fe200078e10ff */
[----:B------:R-:W-:Y:S01]  /*5a90*/  MUFU.SIN R158, R125 ;  /* 0x0000007d009e7308 */ /* 0x000fe20000000400 */
[----:B------:R-:W-:-:S03]  /*5aa0*/  LEA R140, R140, R49, 0x2 ;  /* 0x000000318c8c7211 */ /* 0x000fc600078e10ff */
[----:B------:R-:W-:Y:S04]  /*5ab0*/  STS [R115+0x80], R106 ;  /* 0x0000806a73007388 */ /* 0x000fe80000000800 */
[----:B------:R0:W-:Y:S01]  /*5ac0*/  MUFU.COS R159, R125 ;  /* 0x0000007d009f7308 */ /* 0x0001e20000000000 */
[----:B------:R-:W-:Y:S01]  /*5ad0*/  STS [R132+0x100], R105 ;  /* 0x0001006984007388 */ /* 0x000fe20000000800 */
[-C--:B------:R-:W-:Y:S02]  /*5ae0*/  LEA R142, R142, R49.reuse, 0x2 ;  /* 0x000000318e8e7211 */ /* 0x080fe400078e10ff */
[-C--:B-1----:R-:W-:Y:S01]  /*5af0*/  LEA R63, R144, R49.reuse, 0x2 ;  /* 0x00000031903f7211 */ /* 0x082fe200078e10ff */
[----:B------:R-:W-:Y:S01]  /*5b00*/  STS [R123+0x180], R104 ;  /* 0x000180687b007388 */ /* 0x000fe20000000800 */
[----:B0-----:R-:W-:-:S02]  /*5b10*/  LEA R125, R136, R49, 0x2 ;  /* 0x00000031887d7211 */ /* 0x001fc400078e10ff */
[----:B------:R-:W-:-:S03]  /*5b20*/  LEA R146, R146, R49, 0x2 ;  /* 0x0000003192927211 */ /* 0x000fc600078e10ff */
[----:B------:R-:W-:Y:S01]  /*5b30*/  STS [R125+0x200], R100 ;  /* 0x000200647d007388 */ /* 0x000fe20000000800 */
[----:B------:R-:W-:-:S03]  /*5b40*/  LEA R148, R148, R49, 0x2 ;  /* 0x0000003194947211 */ /* 0x000fc600078e10ff */
[----:B------:R-:W-:Y:S04]  /*5b50*/  STS [R129+0x280], R102 ;  /* 0x0002806681007388 */ /* 0x000fe80000000800 */
[----:B------:R0:W-:Y:S04]  /*5b60*/  STS [R140+0x300], R103 ;  /* 0x000300678c007388 */ /* 0x0001e80000000800 */
[----:B------:R1:W-:Y:S04]  /*5b70*/  STS [R142+0x380], R99 ;  /* 0x000380638e007388 */ /* 0x0003e80000000800 */
[----:B------:R-:W-:Y:S01]  /*5b80*/  STS [R63+0x400], R98 ;  /* 0x000400623f007388 */ /* 0x000fe20000000800 */
[----:B0-----:R-:W-:-:S03]  /*5b90*/  LEA R103, R150, R49, 0x2 ;  /* 0x0000003196677211 */ /* 0x001fc600078e10ff */
[----:B------:R-:W-:Y:S01]  /*5ba0*/  STS [R146+0x480], R97 ;  /* 0x0004806192007388 */ /* 0x000fe20000000800 */
[----:B-1----:R-:W-:-:S03]  /*5bb0*/  MOV R142, UR56 ;  /* 0x00000038008e7c02 */ /* 0x002fc60008000f00 */
[----:B------:R-:W-:Y:S04]  /*5bc0*/  STS [R148+0x500], R101 ;  /* 0x0005006594007388 */ /* 0x000fe80000000800 */
[----:B------:R0:W-:Y:S01]  /*5bd0*/  STS [R103+0x580], R94 ;  /* 0x0005805e67007388 */ /* 0x0001e20000000800 */
[----:B------:R-:W-:Y:S01]  /*5be0*/  FMUL.FTZ R142, R142, 1.4426950216293334961 ;  /* 0x3fb8aa3b8e8e7820 */ /* 0x000fe20000410000 */
[----:B0-----:R-:W-:-:S04]  /*5bf0*/  FADD.FTZ R103, R231, UR5 ;  /* 0x00000005e7677e21 */ /* 0x001fc80008010000 */
[----:B------:R-:W-:Y:S01]  /*5c00*/  FMUL.FTZ R60, R103, UR57 ;  /* 0x00000039673c7c20 */ /* 0x000fe20008410000 */
[----:B------:R-:W-:-:S03]  /*5c10*/  UIMAD UR59, UR50, UR46, URZ ;  /* 0x0000002e323b72a4 */ /* 0x000fc6000f8e023f */
[----:B------:R-:W-:Y:S01]  /*5c20*/  FMUL.RZ R146, R60, 0.15915493667125701904 ;  /* 0x3e22f9833c927820 */ /* 0x000fe2000040c000 */
[----:B------:R-:W-:Y:S01]  /*5c30*/  FMUL.FTZ R60, R113, R142 ;  /* 0x0000008e713c7220 */ /* 0x000fe20000410000 */
[-C--:B------:R-:W-:Y:S02]  /*5c40*/  LEA R100, R152, R49.reuse, 0x2 ;  /* 0x0000003198647211 */ /* 0x080fe400078e10ff */
[-C--:B------:R-:W-:Y:S01]  /*5c50*/  LEA R115, R160, R49.reuse, 0x2 ;  /* 0x00000031a0737211 */ /* 0x080fe200078e10ff */
[----:B------:R-:W-:Y:S01]  /*5c60*/  MUFU.SIN R127, R118 ;  /* 0x00000076007f7308 */ /* 0x000fe20000000400 */
[-C--:B------:R-:W-:Y:S01]  /*5c70*/  LEA R162, R162, R49.reuse, 0x2 ;  /* 0x00000031a2a27211 */ /* 0x080fe200078e10ff */
[----:B------:R-:W-:Y:S01]  /*5c80*/  UIMAD.WIDE.U32 UR60, UR49, UR46, URZ ;  /* 0x0000002e313c72a5 */ /* 0x000fe2000f8e003f */
[-C--:B------:R-:W-:Y:S01]  /*5c90*/  LEA R63, R164, R49.reuse, 0x2 ;  /* 0x00000031a43f7211 */ /* 0x080fe200078e10ff */
[----:B------:R-:W-:Y:S01]  /*5ca0*/  UIMAD UR59, UR49, UR47, UR59 ;  /* 0x0000002f313b72a4 */ /* 0x000fe2000f8e023b */
[-C--:B------:R-:W-:Y:S01]  /*5cb0*/  LEA R97, R166, R49.reuse, 0x2 ;  /* 0x00000031a6617211 */ /* 0x080fe200078e10ff */
[----:B------:R0:W-:Y:S02]  /*5cc0*/  STS [R100+0x600], R93 ;  /* 0x0006005d64007388 */ /* 0x0001e40000000800 */
[----:B------:R-:W-:Y:S01]  /*5cd0*/  MUFU.COS R126, R118 ;  /* 0x00000076007e7308 */ /* 0x000fe20000000000 */
[-C--:B------:R-:W-:Y:S01]  /*5ce0*/  LEA R168, R168, R49.reuse, 0x2 ;  /* 0x00000031a8a87211 */ /* 0x080fe200078e10ff */
[----:B------:R-:W-:Y:S01]  /*5cf0*/  ULDC.64 UR46, c[0x0][0x270] ;  /* 0x00009c00002e7ab9 */ /* 0x000fe20000000a00 */
[----:B------:R-:W-:Y:S01]  /*5d00*/  STS [R115+0x680], R96 ;  /* 0x0006806073007388 */ /* 0x000fe20000000800 */
[----:B------:R-:W-:-:S04]  /*5d10*/  LEA R170, R170, R49, 0x2 ;  /* 0x00000031aaaa7211 */ /* 0x000fc800078e10ff */
[----:B------:R-:W1:Y:S01]  /*5d20*/  MUFU.EX2 R60, R60 ;  /* 0x0000003c003c7308 */ /* 0x000e620000000800 */
[----:B------:R-:W-:Y:S01]  /*5d30*/  FADD.FTZ R108, R238, UR5 ;  /* 0x00000005ee6c7e21 */ /* 0x000fe20008010000 */
[----:B------:R-:W-:Y:S01]  /*5d40*/  STS [R162+0x700], R95 ;  /* 0x0007005fa2007388 */ /* 0x000fe20000000800 */
[-C--:B------:R-:W-:Y:S01]  /*5d50*/  LEA R172, R172, R49.reuse, 0x2 ;  /* 0x00000031acac7211 */ /* 0x080fe200078e10ff */
[----:B------:R-:W-:Y:S01]  /*5d60*/  UIMAD UR58, UR58, UR46, URZ ;  /* 0x0000002e3a3a72a4 */ /* 0x000fe2000f8e023f */
[-C--:B0-----:R-:W-:Y:S01]  /*5d70*/  LEA R93, R174, R49.reuse, 0x2 ;  /* 0x00000031ae5d7211 */ /* 0x081fe200078e10ff */
[----:B------:R-:W-:Y:S01]  /*5d80*/  UIADD3 UR61, UR61, UR59, URZ ;  /* 0x0000003b3d3d7290 */ /* 0x000fe2000fffe03f */
[----:B------:R0:W-:Y:S01]  /*5d90*/  STS [R63+0x780], R88 ;  /* 0x000780583f007388 */ /* 0x0001e20000000800 */
[-C--:B------:R-:W-:Y:S01]  /*5da0*/  LEA R176, R176, R49.reuse, 0x2 ;  /* 0x00000031b0b07211 */ /* 0x080fe200078e10ff */
[----:B------:R-:W2:Y:S01]  /*5db0*/  MUFU.SIN R118, R107 ;  /* 0x0000006b00767308 */ /* 0x000ea20000000400 */
[----:B------:R-:W-:Y:S01]  /*5dc0*/  LEA R178, R178, R49, 0x2 ;  /* 0x00000031b2b27211 */ /* 0x000fe200078e10ff */
[----:B------:R-:W-:Y:S01]  /*5dd0*/  STS [R97+0x800], R92 ;  /* 0x0008005c61007388 */ /* 0x000fe20000000800 */
[----:B------:R-:W-:-:S02]  /*5de0*/  UIMAD UR47, UR7, UR47, UR58 ;  /* 0x0000002f072f72a4 */ /* 0x000fc4000f8e023a */
[----:B------:R-:W-:Y:S01]  /*5df0*/  UIMAD.WIDE.U32 UR60, UR7, UR46, UR60 ;  /* 0x0000002e073c72a5 */ /* 0x000fe2000f8e003c */
[----:B------:R-:W-:Y:S02]  /*5e00*/  STS [R168+0x880], R91 ;  /* 0x0008805ba8007388 */ /* 0x000fe40000000800 */
[----:B------:R3:W4:Y:S01]  /*5e10*/  MUFU.COS R119, R107 ;  /* 0x0000006b00777308 */ /* 0x0007220000000000 */
[-C--:B0-----:R-:W-:Y:S01]  /*5e20*/  LEA R63, R180, R49.reuse, 0x2 ;  /* 0x00000031b43f7211 */ /* 0x081fe200078e10ff */
[----:B------:R0:W-:Y:S01]  /*5e30*/  STS [R170+0x900], R65 ;  /* 0x00090041aa007388 */ /* 0x0001e20000000800 */
[----:B------:R-:W-:-:S03]  /*5e40*/  LEA R184, R184, R49, 0x2 ;  /* 0x00000031b8b87211 */ /* 0x000fc600078e10ff */
[----:B------:R-:W-:Y:S01]  /*5e50*/  STS [R172+0x980], R87 ;  /* 0x00098057ac007388 */ /* 0x000fe20000000800 */
[----:B---3--:R-:W-:-:S03]  /*5e60*/  FMUL.FTZ R107, R108, UR57 ;  /* 0x000000396c6b7c20 */ /* 0x008fc60008410000 */
[----:B------:R-:W-:Y:S01]  /*5e70*/  STS [R93+0xa00], R86 ;  /* 0x000a00565d007388 */ /* 0x000fe20000000800 */
[-C--:B0-----:R-:W-:Y:S01]  /*5e80*/  LEA R65, R182, R49.reuse, 0x2 ;  /* 0x00000031b6417211 */ /* 0x081fe200078e10ff */
[----:B------:R-:W-:Y:S02]  /*5e90*/  FMUL.RZ R130, R107, 0.15915493667125701904 ;  /* 0x3e22f9836b827820 */ /* 0x000fe4000040c000 */
[----:B------:R0:W-:Y:S01]  /*5ea0*/  STS [R176+0xa80], R85 ;  /* 0x000a8055b0007388 */ /* 0x0001e20000000800 */
[----:B------:R-:W-:Y:S01]  /*5eb0*/  LEA R186, R186, R49, 0x2 ;  /* 0x00000031baba7211 */ /* 0x000fe200078e10ff */
[----:B------:R-:W-:Y:S01]  /*5ec0*/  UIADD3 UR47, UR61, UR47, URZ ;  /* 0x0000002f3d2f7290 */ /* 0x000fe2000fffe03f */
[----:B------:R-:W-:Y:S01]  /*5ed0*/  FADD.FTZ R107, R237, UR5 ;  /* 0x00000005ed6b7e21 */ /* 0x000fe20008010000 */
[----:B------:R-:W-:Y:S01]  /*5ee0*/  STS [R178+0xb00], R89 ;  /* 0x000b0059b2007388 */ /* 0x000fe20000000800 */
[----:B------:R-:W-:Y:S01]  /*5ef0*/  ULEA UR46, UP0, UR60, UR44, 0x3 ;  /* 0x0000002c3c2e7291 */ /* 0x000fe2000f80183f */
[----:B------:R-:W-:Y:S01]  /*5f00*/  FADD.FTZ R105, R233, UR5 ;  /* 0x00000005e9697e21 */ /* 0x000fe20008010000 */
[----:B------:R-:W-:Y:S01]  /*5f10*/  FADD.FTZ R104, R232, UR5 ;  /* 0x00000005e8687e21 */ /* 0x000fe20008010000 */
[----:B------:R3:W-:Y:S01]  /*5f20*/  STS [R63+0xb80], R68 ;  /* 0x000b80443f007388 */ /* 0x0007e20000000800 */
[----:B------:R-:W-:-:S02]  /*5f30*/  LEA R61, R82, R61, 0x5 ;  /* 0x0000003d523d7211 */ /* 0x000fc400078e28ff */
[-C--:B0-----:R-:W-:Y:S01]  /*5f40*/  LEA R85, R188, R49.reuse, 0x2 ;  /* 0x00000031bc557211 */ /* 0x081fe200078e10ff */
[----:B------:R0:W-:Y:S01]  /*5f50*/  STS [R65+0xc00], R84 ;  /* 0x000c005441007388 */ /* 0x0001e20000000800 */
[----:B------:R-:W-:Y:S01]  /*5f60*/  ULEA.HI.X UR60, UR60, UR45, UR47, 0x3, UP0 ;  /* 0x0000002d3c3c7291 */ /* 0x000fe200080f1c2f */
[----:B------:R-:W-:Y:S01]  /*5f70*/  FMUL.FTZ R128, R107, UR57 ;  /* 0x000000396b807c20 */ /* 0x000fe20008410000 */
[----:B------:R-:W-:Y:S01]  /*5f80*/  FMUL.FTZ R98, R105, UR57 ;  /* 0x0000003969627c20 */ /* 0x000fe20008410000 */
[----:B------:R-:W-:Y:S01]  /*5f90*/  STS [R184+0xc80], R71 ;  /* 0x000c8047b8007388 */ /* 0x000fe20000000800 */
[----:B---3--:R-:W-:Y:S01]  /*5fa0*/  LEA R63, R190, R49, 0x2 ;  /* 0x00000031be3f7211 */ /* 0x008fe200078e10ff */
[----:B------:R-:W-:Y:S02]  /*5fb0*/  FMUL.FTZ R88, R104, UR57 ;  /* 0x0000003968587c20 */ /* 0x000fe40008410000 */
[----:B------:R3:W-:Y:S01]  /*5fc0*/  STS [R186+0xd00], R69 ;  /* 0x000d0045ba007388 */ /* 0x0007e20000000800 */
[C---:B-1----:R-:W-:Y:S01]  /*5fd0*/  FMUL.FTZ R126, R60.reuse, R126 ;  /* 0x0000007e3c7e7220 */ /* 0x042fe20000410000 */
[----:B------:R-:W-:Y:S01]  /*5fe0*/  FMUL.FTZ R127, R60, R127 ;  /* 0x0000007f3c7f7220 */ /* 0x000fe20000410000 */
[----:B------:R-:W-:Y:S01]  /*5ff0*/  LEA R192, R192, R49, 0x2 ;  /* 0x00000031c0c07211 */ /* 0x000fe200078e10ff */
[----:B------:R-:W-:Y:S01]  /*6000*/  STS [R85+0xd80], R70 ;  /* 0x000d804655007388 */ /* 0x000fe20000000800 */
[----:B------:R-:W-:-:S02]  /*6010*/  LEA.HI.SX32 R60, R61, R61, 0x1b ;  /* 0x0000003d3d3c7211 */ /* 0x000fc400078fdaff */
[-C--:B0-----:R-:W-:Y:S01]  /*6020*/  LEA R65, R122, R49.reuse, 0x2 ;  /* 0x000000317a417211 */ /* 0x081fe200078e10ff */
[----:B------:R0:W-:Y:S01]  /*6030*/  STS [R63+0xe00], R66 ;  /* 0x000e00423f007388 */ /* 0x0001e20000000800 */
[----:B------:R-:W-:Y:S01]  /*6040*/  FMUL.RZ R128, R128, 0.15915493667125701904 ;  /* 0x3e22f98380807820 */ /* 0x000fe2000040c000 */
[----:B------:R-:W-:Y:S01]  /*6050*/  FMUL.RZ R98, R98, 0.15915493667125701904 ;  /* 0x3e22f98362627820 */ /* 0x000fe2000040c000 */
[----:B------:R-:W-:Y:S01]  /*6060*/  FMUL.RZ R88, R88, 0.15915493667125701904 ;  /* 0x3e22f98358587820 */ /* 0x000fe2000040c000 */
[-C--:B------:R-:W-:Y:S01]  /*6070*/  LEA R60, R60, R49.reuse, 0x2 ;  /* 0x000000313c3c7211 */ /* 0x080fe200078e10ff */
[----:B------:R1:W-:Y:S01]  /*6080*/  STS [R192+0xe80], R67 ;  /* 0x000e8043c0007388 */ /* 0x0003e20000000800 */
[----:B------:R-:W-:Y:S02]  /*6090*/  MOV R68, UR46 ;  /* 0x0000002e00447c02 */ /* 0x000fe40008000f00 */
[----:B---3--:R-:W-:Y:S02]  /*60a0*/  MOV R69, UR60 ;  /* 0x0000003c00457c02 */ /* 0x008fe40008000f00 */
[-C--:B0-----:R-:W-:Y:S01]  /*60b0*/  LEA R63, R124, R49.reuse, 0x2 ;  /* 0x000000317c3f7211 */ /* 0x081fe200078e10ff */
[----:B------:R1:W-:Y:S01]  /*60c0*/  STS [R65+0xf00], R64 ;  /* 0x000f004041007388 */ /* 0x0003e20000000800 */
[----:B------:R-:W-:Y:S01]  /*60d0*/  LEA R62, R62, R49, 0x3 ;  /* 0x000000313e3e7211 */ /* 0x000fe200078e18ff */
[----:B------:R-:W0:Y:S02]  /*60e0*/  MUFU.SIN R156, R130 ;  /* 0x00000082009c7308 */ /* 0x000e240000000400 */
[----:B------:R1:W-:Y:S01]  /*60f0*/  STS [R63+0xf80], R90 ;  /* 0x000f805a3f007388 */ /* 0x0003e20000000800 */
[----:B------:R-:W-:-:S05]  /*6100*/  NOP ;  /* 0x0000000000007918 */ /* 0x000fca0000000000 */
[----:B------:R-:W3:Y:S01]  /*6110*/  MUFU.COS R157, R130 ;  /* 0x00000082009d7308 */ /* 0x000ee20000000000 */
[----:B------:R1:W0:Y:S04]  /*6120*/  LDS R100, [R60+0x8] ;  /* 0x000008003c647984 */ /* 0x0002280000000800 */
[----:B------:R1:W0:Y:S03]  /*6130*/  LDS R99, [R60+0xc] ;  /* 0x00000c003c637984 */ /* 0x0002260000000800 */
        /* <DEDUP_REMOVED lines=13> */
[----:B--2---:R1:W2:Y:S04]  /*6210*/  LDS R98, [R60+0x10] ;  /* 0x000010003c627984 */ /* 0x0042a80000000800 */
[----:B------:R1:W0:Y:S03]  /*6220*/  LDS R89, [R60+0x34] ;  /* 0x000034003c597984 */ /* 0x0002260000000800 */
[----:B------:R4:W0:Y:S01]  /*6230*/  MUFU.COS R148, R88 ;  /* 0x0000005800947308 */ /* 0x0008220000000000 */
[----:B------:R1:W0:Y:S04]  /*6240*/  LDS R140, [R60+0x3c] ;  /* 0x00003c003c8c7984 */ /* 0x0002280000000800 */
        /* <DEDUP_REMOVED lines=18> */
[----:B------:R1:W0:Y:S04]  /*6370*/  LDS R86, [R60+0x4] ;  /* 0x000004003c567984 */ /* 0x0002280000000800 */
[----:B------:R1:W-:Y:S04]  /*6380*/  STS.64 [R62+0x4a60], R126 ;  /* 0x004a607e3e007388 */ /* 0x0003e80000000a00 */
[----:B------:R-:W5:Y:S01]  /*6390*/  LDG.E.64 R68, desc[UR20][R68.64] ;  /* 0x0000001444447981 */ /* 0x000f62000c1e1b00 */
[----:B------:R-:W-:Y:S01]  /*63a0*/  BAR.SYNC.DEFER_BLOCKING 0x0 ;  /* 0x0000000000007b1d */ /* 0x000fe20000010000 */
[----:B------:R-:W-:Y:S01]  /*63b0*/  ISETP.NE.AND P1, PT, R83, 0x3f, PT ;  /* 0x0000003f5300780c */ /* 0x000fe20003f25270 */
[----:B------:R-:W-:-:S12]  /*63c0*/  FADD.FTZ R106, R234, UR5 ;  /* 0x00000005ea6a7e21 */ /* 0x000fd80008010000 */
[----:B------:R-:W-:Y:S01]  /*63d0*/  @P1 LEA R114, R83, R49, 0x3 ;  /* 0x0000003153721211 */ /* 0x000fe200078e18ff */
[----:B------:R-:W-:-:S05]  /*63e0*/  FMUL.FTZ R102, R106, UR57 ;  /* 0x000000396a667c20 */ /* 0x000fca0008410000 */
[----:B------:R-:W0:Y:S01]  /*63f0*/  @P1 LDS.64 R114, [R114+0x5a68] ;  /* 0x005a680072721984 */ /* 0x000e220000000a00 */
[----:B------:R-:W-:Y:S01]  /*6400*/  FMUL.RZ R102, R102, 0.15915493667125701904 ;  /* 0x3e22f98366667820 */ /* 0x000fe2000040c000 */
[----:B------:R-:W-:-:S03]  /*6410*/  FADD.FTZ R101, R229, UR5 ;  /* 0x00000005e5657e21 */ /* 0x000fc60008010000 */
[----:B------:R-:W0:Y:S01]  /*6420*/  MUFU.SIN R151, R102 ;  /* 0x0000006600977308 */ /* 0x000e220000000400 */
[----:B------:R-:W-:-:S07]  /*6430*/  FMUL.FTZ R61, R101, UR57 ;  /* 0x00000039653d7c20 */ /* 0x000fce0008410000 */
[----:B------:R3:W0:Y:S01]  /*6440*/  MUFU.COS R152, R102 ;  /* 0x0000006600987308 */ /* 0x0006220000000000 */
[----:B------:R-:W-:Y:S01]  /*6450*/  FMUL.RZ R61, R61, 0.15915493667125701904 ;  /* 0x3e22f9833d3d7820 */ /* 0x000fe2000040c000 */
[----:B---3--:R-:W-:-:S04]  /*6460*/  FADD.FTZ R102, R230, UR5 ;  /* 0x00000005e6667e21 */ /* 0x008fc80008010000 */
[----:B------:R-:W-:Y:S02]  /*6470*/  FMUL.FTZ R66, R102, UR57 ;  /* 0x0000003966427c20 */ /* 0x000fe40008410000 */
[----:B------:R1:W3:Y:S02]  /*6480*/  MUFU.SIN R145, R146 ;  /* 0x0000009200917308 */ /* 0x0002e40000000400 */
[----:B------:R-:W-:-:S06]  /*6490*/  FMUL.RZ R66, R66, 0.15915493667125701904 ;  /* 0x3e22f98342427820 */ /* 0x000fcc000040c000 */
[----:B------:R-:W0:Y:S08]  /*64a0*/  MUFU.COS R146, R146 ;  /* 0x0000009200927308 */ /* 0x000e300000000000 */
[----:B------:R1:W0:Y:S08]  /*64b0*/  MUFU.SIN R143, R66 ;  /* 0x00000042008f7308 */ /* 0x0002300000000400 */
[----:B------:R1:W0:Y:S08]  /*64c0*/  MUFU.COS R144, R66 ;  /* 0x0000004200907308 */ /* 0x0002300000000000 */
[----:B------:R1:W0:Y:S01]  /*64d0*/  MUFU.SIN R141, R61 ;  /* 0x0000003d008d7308 */ /* 0x0002220000000400 */
[----:B------:R-:W-:Y:S01]  /*64e0*/  BSSY B0, `(.L_x_7914) ;  /* 0x000000f000007945 */ /* 0x000fe20003800000 */
[----:B------:R-:W-:-:S03]  /*64f0*/  FADD.FTZ R85, R52, UR5 ;  /* 0x0000000534557e21 */ /* 0x000fc60008010000 */
        /* <DEDUP_REMOVED lines=13> */
.L_x_7915:
[----:B------:R-:W-:Y:S05]  /*65d0*/  BSYNC B0 ;  /* 0x0000000000007941 */ /* 0x000fea0003800000 */
.L_x_7914:
[----:B------:R-:W-:Y:S01]  /*65e0*/  UISETP.GE.AND UP0, UPT, UR10, 0x2, UPT ;  /* 0x000000020a00788c */ /* 0x000fe2000bf06270 */
[----:B-12---:R-:W-:Y:S01]  /*65f0*/  FMUL.FTZ R60, R85, UR57 ;  /* 0x00000039553c7c20 */ /* 0x006fe20008410000 */
[----:B------:R-:W-:Y:S01]  /*6600*/  FADD.FTZ R84, R51, UR5 ;  /* 0x0000000533547e21 */ /* 0x000fe20008010000 */
[----:B------:R1:W-:Y:S01]  /*6610*/  MUFU.COS R66, R61 ;  /* 0x0000003d00427308 */ /* 0x0003e20000000000 */
[----:B------:R-:W-:Y:S01]  /*6620*/  MOV R64, UR10 ;  /* 0x0000000a00407c02 */ /* 0x000fe20008000f00 */
[----:B------:R-:W-:Y:S01]  /*6630*/  FMUL.RZ R62, R60, 0.15915493667125701904 ;  /* 0x3e22f9833c3e7820 */ /* 0x000fe2000040c000 */
[----:B------:R-:W-:Y:S01]  /*6640*/  PLOP3.LUT P1, PT, PT, PT, UP0, 0x80, 0x0 ;  /* 0x000000000000781c */ /* 0x000fe20003f2f008 */
[----:B------:R-:W-:Y:S01]  /*6650*/  FMUL.FTZ R60, R84, UR57 ;  /* 0x00000039543c7c20 */ /* 0x000fe20008410000 */
[-C--:B------:R-:W-:Y:S01]  /*6660*/  FMUL.FTZ R63, R110, R142.reuse ;  /* 0x0000008e6e3f7220 */ /* 0x080fe20000410000 */
[-C--:B------:R-:W-:Y:S01]  /*6670*/  FMUL.FTZ R71, R109, R142.reuse ;  /* 0x0000008e6d477220 */ /* 0x080fe20000410000 */
[----:B------:R-:W-:Y:S01]  /*6680*/  ISETP.NE.OR P1, PT, R248, RZ, !P1 ;  /* 0x000000fff800720c */ /* 0x000fe20004f25670 */
[----:B------:R-:W-:Y:S01]  /*6690*/  FMUL.RZ R162, R60, 0.15915493667125701904 ;  /* 0x3e22f9833ca27820 */ /* 0x000fe2000040c000 */
[-C--:B------:R-:W-:Y:S01]  /*66a0*/  FMUL.FTZ R60, R112, R142.reuse ;  /* 0x0000008e703c7220 */ /* 0x080fe20000410000 */
[----:B-1----:R-:W-:Y:S01]  /*66b0*/  FMUL.FTZ R61, R111, R142 ;  /* 0x0000008e6f3d7220 */ /* 0x002fe20000410000 */
[----:B------:R-:W-:Y:S08]  /*66c0*/  MUFU.SIN R161, R62 ;  /* 0x0000003e00a17308 */ /* 0x000ff00000000400 */
[----:B------:R-:W1:Y:S01]  /*66d0*/  MUFU.EX2 R60, R60 ;  /* 0x0000003c003c7308 */ /* 0x000e620000000800 */
[----:B------:R-:W2:Y:S07]  /*66e0*/  @!P1 LDC R65, c[0x0][0x21c] ;  /* 0x00008700ff419b82 */ /* 0x000eae0000000800 */
[----:B------:R4:W3:Y:S08]  /*66f0*/  MUFU.EX2 R67, R61 ;  /* 0x0000003d00437308 */ /* 0x0008f00000000800 */
[----:B------:R3:W-:Y:S01]  /*6700*/  MUFU.COS R160, R62 ;  /* 0x0000003e00a07308 */ /* 0x0007e20000000000 */
[C---:B-1----:R-:W-:Y:S01]  /*6710*/  FMUL.FTZ R121, R60.reuse, R121 ;  /* 0x000000793c797220 */ /* 0x042fe20000410000 */
[----:B------:R-:W-:Y:S01]  /*6720*/  FMUL.FTZ R120, R60, R120 ;  /* 0x000000783c787220 */ /* 0x000fe20000410000 */
[----:B------:R-:W-:Y:S01]  /*6730*/  HFMA2.MMA R60, -RZ, RZ, 1.875, 0 ;  /* 0x3f800000ff3c7435 */ /* 0x000fe200000001ff */
[----:B0-----:R-:W-:Y:S01]  /*6740*/  FMUL.FTZ R235, R113, R87 ;  /* 0x0000005771eb7220 */ /* 0x001fe20000410000 */
[----:B----4-:R-:W-:-:S03]  /*6750*/  MOV R61, RZ ;  /* 0x000000ff003d7202 */ /* 0x010fc60000000f00 */
[----:B------:R0:W1:Y:S01]  /*6760*/  MUFU.EX2 R70, R63 ;  /* 0x0000003f00467308 */ /* 0x0000620000000800 */
[----:B---3--:R-:W-:Y:S01]  /*6770*/  @!P1 IADD3 R62, R64, -0x2, RZ ;  /* 0xfffffffe403e9810 */ /* 0x008fe20007ffe0ff */
[C---:B------:R-:W-:Y:S01]  /*6780*/  FMUL.FTZ R119, R67.reuse, R119 ;  /* 0x0000007743777220 */ /* 0x040fe20000410000 */
[----:B------:R-:W-:-:S03]  /*6790*/  FMUL.FTZ R118, R67, R118 ;  /* 0x0000007643767220 */ /* 0x000fc60000410000 */
[----:B--2---:R-:W-:Y:S01]  /*67a0*/  @!P1 IMAD R64, R62, R65, UR7 ;  /* 0x000000073e409e24 */ /* 0x004fe2000f8e0241 */
[----:B------:R-:W-:Y:S01]  /*67b0*/  HFMA2.MMA R65, -RZ, RZ, 0, 9.5367431640625e-07 ;  /* 0x00000010ff417435 */ /* 0x000fe200000001ff */
[----:B------:R-:W-:Y:S01]  /*67c0*/  FMUL.FTZ R67, R113, R86 ;  /* 0x0000005671437220 */ /* 0x000fe20000410000 */
[----:B0-----:R-:W-:Y:S01]  /*67d0*/  CS2R R62, SRZ ;  /* 0x00000000003e7805 */ /* 0x001fe2000001ff00 */
[----:B------:R-:W0:Y:S01]  /*67e0*/  MUFU.EX2 R71, R71 ;  /* 0x0000004700477308 */ /* 0x000e220000000800 */
[----:B------:R-:W-:Y:S01]  /*67f0*/  FMUL.FTZ R155, R108, R142 ;  /* 0x0000008e6c9b7220 */ /* 0x000fe20000410000 */
[C---:B------:R-:W-:Y:S01]  /*6800*/  FMUL.FTZ R235, R80.reuse, R235 ;  /* 0x000000eb50eb7220 */ /* 0x040fe20000410000 */
[----:B------:R-:W-:-:S04]  /*6810*/  FMUL.FTZ R236, R80, R67 ;  /* 0x0000004350ec7220 */ /* 0x000fc80000410000 */
[----:B------:R-:W-:-:S04]  /*6820*/  @!P1 IMAD.WIDE R64, R64, R65, UR22 ;  /* 0x0000001640409e25 */ /* 0x000fc8000f8e0241 */
[C---:B-1----:R-:W-:Y:S01]  /*6830*/  FMUL.FTZ R117, R70.reuse, R117 ;  /* 0x0000007546757220 */ /* 0x042fe20000410000 */
[----:B------:R-:W-:Y:S01]  /*6840*/  FMUL.FTZ R116, R70, R116 ;  /* 0x0000007446747220 */ /* 0x000fe20000410000 */
[C---:B------:R-:W-:Y:S01]  /*6850*/  FMUL.FTZ R70, R112.reuse, R99 ;  /* 0x0000006370467220 */ /* 0x040fe20000410000 */
[----:B------:R-:W-:Y:S01]  /*6860*/  FMUL.FTZ R67, R235, R120 ;  /* 0x00000078eb437220 */ /* 0x000fe20000410000 */
[----:B------:R1:W5:Y:S01]  /*6870*/  @!P1 LDG.E.128 R60, desc[UR20][R64.64] ;  /* 0x00000014403c9981 */ /* 0x000362000c1e1d00 */
[----:B------:R-:W-:Y:S01]  /*6880*/  FMUL.FTZ R200, R112, R100 ;  /* 0x0000006470c87220 */ /* 0x000fe20000410000 */
[----:B------:R-:W2:Y:S01]  /*6890*/  MUFU.EX2 R155, R155 ;  /* 0x0000009b009b7308 */ /* 0x000ea20000000800 */
[C---:B------:R-:W-:Y:S01]  /*68a0*/  FMUL.FTZ R199, R79.reuse, R70 ;  /* 0x000000464fc77220 */ /* 0x040fe20000410000 */
[C---:B------:R-:W-:Y:S01]  /*68b0*/  FFMA.FTZ R70, R236.reuse, R121, R67 ;  /* 0x00000079ec467223 */ /* 0x040fe20000010043 */
[----:B------:R-:W-:Y:S01]  /*68c0*/  FMUL.FTZ R200, R79, R200 ;  /* 0x000000c84fc87220 */ /* 0x000fe20000410000 */
[----:B-1----:R-:W-:-:S02]  /*68d0*/  FMUL.FTZ R64, R236, R120 ;  /* 0x00000078ec407220 */ /* 0x002fc40000410000 */
[----:B------:R-:W-:Y:S01]  /*68e0*/  FADD.FTZ R70, R199, R70 ;  /* 0x00000046c7467221 */ /* 0x000fe20000010000 */
[----:B------:R-:W-:Y:S01]  /*68f0*/  FMUL.FTZ R201, R111, R97 ;  /* 0x000000616fc97220 */ /* 0x000fe20000410000 */
[----:B------:R-:W-:Y:S01]  /*6900*/  FMUL.FTZ R164, R107, R142 ;  /* 0x0000008e6ba47220 */ /* 0x000fe20000410000 */
[----:B------:R-:W-:Y:S01]  /*6910*/  FFMA.FTZ R65, R235, R121, -R64 ;  /* 0x00000079eb417223 */ /* 0x000fe20000010840 */
[----:B0-----:R-:W-:Y:S01]  /*6920*/  FMUL.FTZ R159, R71, R159 ;  /* 0x0000009f479f7220 */ /* 0x001fe20000410000 */
[----:B------:R-:W-:Y:S01]  /*6930*/  FMUL.FTZ R204, R110, R95 ;  /* 0x0000005f6ecc7220 */ /* 0x000fe20000410000 */
[----:B------:R-:W-:Y:S01]  /*6940*/  FMUL.FTZ R205, R109, R93 ;  /* 0x0000005d6dcd7220 */ /* 0x000fe20000410000 */
[----:B------:R-:W-:Y:S01]  /*6950*/  FADD.FTZ R65, R200, R65 ;  /* 0x00000041c8417221 */ /* 0x000fe20000010000 */
[----:B------:R-:W-:Y:S01]  /*6960*/  FMUL.FTZ R158, R71, R158 ;  /* 0x0000009e479e7220 */ /* 0x000fe20000410000 */
[----:B------:R-:W-:Y:S01]  /*6970*/  FMUL.FTZ R166, R118, R70 ;  /* 0x0000004676a67220 */ /* 0x000fe20000410000 */
[----:B------:R-:W-:Y:S01]  /*6980*/  FMUL.FTZ R208, R108, R92 ;  /* 0x0000005c6cd07220 */ /* 0x000fe20000410000 */
[----:B------:R-:W-:Y:S01]  /*6990*/  FMUL.FTZ R71, R118, R65 ;  /* 0x0000004176477220 */ /* 0x000fe20000410000 */
[----:B------:R-:W-:Y:S01]  /*69a0*/  FMUL.FTZ R201, R78, R201 ;  /* 0x000000c94ec97220 */ /* 0x000fe20000410000 */
[----:B------:R-:W-:Y:S01]  /*69b0*/  FFMA.FTZ R165, R119, R65, -R166 ;  /* 0x0000004177a57223 */ /* 0x000fe200000108a6 */
[----:B------:R-:W-:Y:S01]  /*69c0*/  FMUL.FTZ R65, R111, R98 ;  /* 0x000000626f417220 */ /* 0x000fe20000410000 */
[----:B------:R-:W-:Y:S01]  /*69d0*/  FFMA.FTZ R166, R119, R70, R71 ;  /* 0x0000004677a67223 */ /* 0x000fe20000010047 */
[C---:B--2---:R-:W-:Y:S01]  /*69e0*/  FMUL.FTZ R157, R155.reuse, R157 ;  /* 0x0000009d9b9d7220 */ /* 0x044fe20000410000 */
[----:B------:R-:W-:Y:S01]  /*69f0*/  FMUL.FTZ R156, R155, R156 ;  /* 0x0000009c9b9c7220 */ /* 0x000fe20000410000 */
[-C--:B------:R-:W-:Y:S01]  /*6a00*/  FMUL.FTZ R70, R105, R142.reuse ;  /* 0x0000008e69467220 */ /* 0x080fe20000410000 */
[----:B------:R-:W-:Y:S01]  /*6a10*/  FMUL.FTZ R64, R106, R142 ;  /* 0x0000008e6a407220 */ /* 0x000fe20000410000 */
[----:B------:R-:W-:Y:S01]  /*6a20*/  FADD.FTZ R155, R50, UR5 ;  /* 0x00000005329b7e21 */ /* 0x000fe20008010000 */
[----:B------:R-:W-:Y:S01]  /*6a30*/  FMUL.FTZ R202, R78, R65 ;  /* 0x000000414eca7220 */ /* 0x000fe20000410000 */
[----:B------:R-:W-:Y:S01]  /*6a40*/  FADD.FTZ R166, R201, R166 ;  /* 0x000000a6c9a67221 */ /* 0x000fe20000010000 */
[----:B------:R0:W-:Y:S01]  /*6a50*/  MUFU.EX2 R67, R64 ;  /* 0x0000004000437308 */ /* 0x0001e20000000800 */
[----:B------:R-:W-:-:S02]  /*6a60*/  FMUL.FTZ R71, R155, UR57 ;  /* 0x000000399b477c20 */ /* 0x000fc40008410000 */
[----:B------:R-:W-:Y:S02]  /*6a70*/  FMUL.FTZ R168, R116, R166 ;  /* 0x000000a674a87220 */ /* 0x000fe40000410000 */
[----:B------:R-:W-:-:S03]  /*6a80*/  FMUL.RZ R167, R71, 0.15915493667125701904 ;  /* 0x3e22f98347a77820 */ /* 0x000fc6000040c000 */
[----:B------:R-:W1:Y:S01]  /*6a90*/  MUFU.EX2 R70, R70 ;  /* 0x0000004600467308 */ /* 0x000e620000000800 */
[----:B0-----:R-:W-:-:S04]  /*6aa0*/  FADD.FTZ R64, R202, R165 ;  /* 0x000000a5ca407221 */ /* 0x001fc80000010000 */
[-C--:B------:R-:W-:Y:S01]  /*6ab0*/  FMUL.FTZ R71, R116, R64.reuse ;  /* 0x0000004074477220 */ /* 0x080fe20000410000 */
[C---:B------:R-:W-:Y:S01]  /*6ac0*/  FFMA.FTZ R168, R117.reuse, R64, -R168 ;  /* 0x0000004075a87223 */ /* 0x040fe200000108a8 */
[----:B------:R-:W-:Y:S01]  /*6ad0*/  FMUL.FTZ R64, R110, R96 ;  /* 0x000000606e407220 */ /* 0x000fe20000410000 */
[----:B------:R-:W-:Y:S01]  /*6ae0*/  FMUL.FTZ R65, R104, R142 ;  /* 0x0000008e68417220 */ /* 0x000fe20000410000 */
[----:B------:R-:W-:Y:S01]  /*6af0*/  FFMA.FTZ R71, R117, R166, R71 ;  /* 0x000000a675477223 */ /* 0x000fe20000010047 */
[C---:B------:R-:W-:Y:S01]  /*6b00*/  FMUL.FTZ R204, R77.reuse, R204 ;  /* 0x000000cc4dcc7220 */ /* 0x040fe20000410000 */
[----:B------:R-:W-:Y:S01]  /*6b10*/  FMUL.FTZ R203, R77, R64 ;  /* 0x000000404dcb7220 */ /* 0x000fe20000410000 */
[----:B------:R-:W0:Y:S02]  /*6b20*/  MUFU.EX2 R164, R164 ;  /* 0x000000a400a47308 */ /* 0x000e240000000800 */
[----:B------:R-:W-:Y:S01]  /*6b30*/  FADD.FTZ R71, R204, R71 ;  /* 0x00000047cc477221 */ /* 0x000fe20000010000 */
[----:B------:R-:W-:-:S05]  /*6b40*/  FADD.FTZ R168, R203, R168 ;  /* 0x000000a8cba87221 */ /* 0x000fca0000010000 */
[----:B------:R2:W3:Y:S01]  /*6b50*/  MUFU.EX2 R64, R65 ;  /* 0x0000004100407308 */ /* 0x0004e20000000800 */
[----:B-1----:R-:W-:Y:S01]  /*6b60*/  FMUL.FTZ R150, R70, R150 ;  /* 0x0000009646967220 */ /* 0x002fe20000410000 */
[----:B------:R-:W-:Y:S01]  /*6b70*/  FMUL.FTZ R166, R158, R168 ;  /* 0x000000a89ea67220 */ /* 0x000fe20000410000 */
[----:B------:R-:W-:Y:S01]  /*6b80*/  FMUL.FTZ R149, R70, R149 ;  /* 0x0000009546957220 */ /* 0x000fe20000410000 */
[----:B------:R-:W-:Y:S01]  /*6b90*/  FMUL.FTZ R70, R158, R71 ;  /* 0x000000479e467220 */ /* 0x000fe20000410000 */
[----:B------:R-:W-:-:S03]  /*6ba0*/  FMUL.FTZ R209, R107, R89 ;  /* 0x000000596bd17220 */ /* 0x000fc60000410000 */
[----:B------:R-:W-:Y:S01]  /*6bb0*/  MUFU.SIN R163, R162 ;  /* 0x000000a200a37308 */ /* 0x000fe20000000400 */
[----:B--2---:R-:W-:Y:S01]  /*6bc0*/  FMUL.FTZ R65, R109, R94 ;  /* 0x0000005e6d417220 */ /* 0x004fe20000410000 */
[----:B------:R-:W-:-:S03]  /*6bd0*/  FFMA.FTZ R166, R159, R71, R166 ;  /* 0x000000479fa67223 */ /* 0x000fc600000100a6 */
[----:B------:R-:W-:Y:S01]  /*6be0*/  FMUL.FTZ R206, R76, R65 ;  /* 0x000000414cce7220 */ /* 0x000fe20000410000 */
[----:B------:R-:W-:Y:S01]  /*6bf0*/  FMUL.FTZ R65, R102, R142 ;  /* 0x0000008e66417220 */ /* 0x000fe20000410000 */
[----:B------:R-:W-:Y:S01]  /*6c00*/  FFMA.FTZ R71, R159, R168, -R70 ;  /* 0x000000a89f477223 */ /* 0x000fe20000010846 */
[C---:B------:R-:W-:Y:S01]  /*6c10*/  FMUL.FTZ R152, R67.reuse, R152 ;  /* 0x0000009843987220 */ /* 0x040fe20000410000 */
[----:B------:R-:W-:Y:S01]  /*6c20*/  FMUL.FTZ R151, R67, R151 ;  /* 0x0000009743977220 */ /* 0x000fe20000410000 */
[----:B------:R-:W-:Y:S01]  /*6c30*/  FMUL.FTZ R205, R76, R205 ;  /* 0x000000cd4ccd7220 */ /* 0x000fe20000410000 */
[----:B------:R-:W-:Y:S01]  /*6c40*/  FMUL.FTZ R67, R103, R142 ;  /* 0x0000008e67437220 */ /* 0x000fe20000410000 */
[----:B------:R-:W-:Y:S01]  /*6c50*/  FADD.FTZ R71, R206, R71 ;  /* 0x00000047ce477221 */ /* 0x000fe20000010000 */
[----:B------:R-:W1:Y:S01]  /*6c60*/  MUFU.EX2 R65, R65 ;  /* 0x0000004100417308 */ /* 0x000e620000000800 */
[C---:B0-----:R-:W-:Y:S01]  /*6c70*/  FMUL.FTZ R154, R164.reuse, R154 ;  /* 0x0000009aa49a7220 */ /* 0x041fe20000410000 */
[----:B------:R-:W-:Y:S01]  /*6c80*/  FMUL.FTZ R153, R164, R153 ;  /* 0x00000099a4997220 */ /* 0x000fe20000410000 */
[----:B------:R-:W-:Y:S01]  /*6c90*/  FADD.FTZ R166, R205, R166 ;  /* 0x000000a6cda67221 */ /* 0x000fe20000010000 */
[C---:B---3--:R-:W-:Y:S01]  /*6ca0*/  FMUL.FTZ R148, R64.reuse, R148 ;  /* 0x0000009440947220 */ /* 0x048fe20000410000 */
[----:B------:R-:W-:Y:S01]  /*6cb0*/  FMUL.FTZ R147, R64, R147 ;  /* 0x0000009340937220 */ /* 0x000fe20000410000 */
[----:B------:R-:W-:-:S02]  /*6cc0*/  FMUL.FTZ R64, R108, R91 ;  /* 0x0000005b6c407220 */ /* 0x000fc40000410000 */
[----:B------:R-:W-:Y:S01]  /*6cd0*/  MUFU.SIN R165, R167 ;  /* 0x000000a700a57308 */ /* 0x000fe20000000400 */
[----:B------:R-:W-:Y:S01]  /*6ce0*/  FMUL.FTZ R70, R156, R166 ;  /* 0x000000a69c467220 */ /* 0x000fe20000410000 */
[----:B------:R-:W-:-:S06]  /*6cf0*/  FMUL.FTZ R207, R75, R64 ;  /* 0x000000404bcf7220 */ /* 0x000fcc0000410000 */
[----:B------:R0:W-:Y:S01]  /*6d00*/  MUFU.COS R164, R167 ;  /* 0x000000a700a47308 */ /* 0x0001e20000000000 */
[----:B------:R-:W-:Y:S01]  /*6d10*/  FMUL.FTZ R208, R75, R208 ;  /* 0x000000d04bd07220 */ /* 0x000fe20000410000 */
[----:B------:R-:W-:-:S06]  /*6d20*/  FMUL.FTZ R209, R74, R209 ;  /* 0x000000d14ad17220 */ /* 0x000fcc0000410000 */
[----:B------:R-:W-:Y:S01]  /*6d30*/  MUFU.COS R162, R162 ;  /* 0x000000a200a27308 */ /* 0x000fe20000000000 */
[----:B0-----:R-:W-:-:S04]  /*6d40*/  FMUL.FTZ R167, R156, R71 ;  /* 0x000000479ca77220 */ /* 0x001fc80000410000 */
[----:B------:R-:W-:-:S03]  /*6d50*/  FFMA.FTZ R166, R157, R166, R167 ;  /* 0x000000a69da67223 */ /* 0x000fc600000100a7 */
[----:B------:R-:W0:Y:S01]  /*6d60*/  MUFU.EX2 R67, R67 ;  /* 0x0000004300437308 */ /* 0x000e220000000800 */
[----:B------:R-:W-:Y:S01]  /*6d70*/  FFMA.FTZ R71, R157, R71, -R70 ;  /* 0x000000479d477223 */ /* 0x000fe20000010846 */
[----:B------:R-:W-:Y:S01]  /*6d80*/  FADD.FTZ R166, R207, R166 ;  /* 0x000000a6cfa67221 */ /* 0x000fe20000010000 */
[C---:B-1----:R-:W-:Y:S01]  /*6d90*/  FMUL.FTZ R144, R65.reuse, R144 ;  /* 0x0000009041907220 */ /* 0x042fe20000410000 */
[----:B------:R-:W-:Y:S01]  /*6da0*/  FMUL.FTZ R143, R65, R143 ;  /* 0x0000008f418f7220 */ /* 0x000fe20000410000 */
[----:B------:R-:W-:Y:S01]  /*6db0*/  FADD.FTZ R71, R208, R71 ;  /* 0x00000047d0477221 */ /* 0x000fe20000010000 */
[----:B------:R-:W-:Y:S01]  /*6dc0*/  FMUL.FTZ R167, R153, R166 ;  /* 0x000000a699a77220 */ /* 0x000fe20000410000 */
[----:B------:R-:W-:Y:S01]  /*6dd0*/  FMUL.FTZ R65, R107, R90 ;  /* 0x0000005a6b417220 */ /* 0x000fe20000410000 */
[-C--:B------:R-:W-:Y:S01]  /*6de0*/  FMUL.FTZ R64, R85, R142.reuse ;  /* 0x0000008e55407220 */ /* 0x080fe20000410000 */
[-C--:B------:R-:W-:Y:S01]  /*6df0*/  FMUL.FTZ R169, R153, R71.reuse ;  /* 0x0000004799a97220 */ /* 0x080fe20000410000 */
[----:B------:R-:W-:Y:S01]  /*6e00*/  FFMA.FTZ R167, R154, R71, -R167 ;  /* 0x000000479aa77223 */ /* 0x000fe200000108a7 */
[----:B------:R-:W-:Y:S01]  /*6e10*/  FMUL.FTZ R71, R84, R142 ;  /* 0x0000008e54477220 */ /* 0x000fe20000410000 */
[----:B------:R-:W-:Y:S01]  /*6e20*/  FMUL.FTZ R210, R74, R65 ;  /* 0x000000414ad27220 */ /* 0x000fe20000410000 */
[----:B------:R-:W-:Y:S01]  /*6e30*/  FFMA.FTZ R166, R154, R166, R169 ;  /* 0x000000a69aa67223 */ /* 0x000fe200000100a9 */
[----:B------:R-:W-:Y:S01]  /*6e40*/  FMUL.FTZ R65, R155, R142 ;  /* 0x0000008e9b417220 */ /* 0x000fe20000410000 */
[C---:B0-----:R-:W-:Y:S01]  /*6e50*/  FMUL.FTZ R146, R67.reuse, R146 ;  /* 0x0000009243927220 */ /* 0x041fe20000410000 */
[----:B------:R-:W-:-:S02]  /*6e60*/  FMUL.FTZ R145, R67, R145 ;  /* 0x0000009143917220 */ /* 0x000fc40000410000 */
[----:B------:R0:W1:Y:S01]  /*6e70*/  MUFU.EX2 R67, R64 ;  /* 0x0000004000437308 */ /* 0x0000620000000800 */
[----:B------:R-:W-:Y:S01]  /*6e80*/  FADD.FTZ R167, R210, R167 ;  /* 0x000000a7d2a77221 */ /* 0x000fe20000010000 */
[----:B------:R-:W-:Y:S01]  /*6e90*/  FADD.FTZ R166, R209, R166 ;  /* 0x000000a6d1a67221 */ /* 0x000fe20000010000 */
[----:B------:R-:W-:Y:S02]  /*6ea0*/  FMUL.FTZ R70, R101, R142 ;  /* 0x0000008e65467220 */ /* 0x000fe40000410000 */
[----:B------:R-:W-:-:S03]  /*6eb0*/  FMUL.FTZ R171, R151, R167 ;  /* 0x000000a797ab7220 */ /* 0x000fc60000410000 */
[----:B------:R-:W2:Y:S01]  /*6ec0*/  MUFU.EX2 R71, R71 ;  /* 0x0000004700477308 */ /* 0x000ea20000000800 */
[C---:B0-----:R-:W-:Y:S01]  /*6ed0*/  FMUL.FTZ R64, R106.reuse, R140 ;  /* 0x0000008c6a407220 */ /* 0x041fe20000410000 */
[----:B------:R-:W-:Y:S01]  /*6ee0*/  FMUL.FTZ R169, R151, R166 ;  /* 0x000000a697a97220 */ /* 0x000fe20000410000 */
[----:B------:R-:W-:Y:S01]  /*6ef0*/  FMUL.FTZ R212, R106, R88 ;  /* 0x000000586ad47220 */ /* 0x000fe20000410000 */
[----:B------:R-:W-:Y:S01]  /*6f00*/  FFMA.FTZ R166, R152, R166, R171 ;  /* 0x000000a698a67223 */ /* 0x000fe200000100ab */
[----:B------:R-:W-:-:S03]  /*6f10*/  FMUL.FTZ R211, R73, R64 ;  /* 0x0000004049d37220 */ /* 0x000fc60000410000 */
[----:B------:R-:W0:Y:S01]  /*6f20*/  MUFU.EX2 R65, R65 ;  /* 0x0000004100417308 */ /* 0x000e220000000800 */
[----:B------:R-:W-:Y:S01]  /*6f30*/  FFMA.FTZ R169, R152, R167, -R169 ;  /* 0x000000a798a97223 */ /* 0x000fe200000108a9 */
[----:B------:R-:W-:Y:S01]  /*6f40*/  FMUL.FTZ R212, R73, R212 ;  /* 0x000000d449d47220 */ /* 0x000fe20000410000 */
[----:B------:R-:W-:-:S05]  /*6f50*/  FADD.FTZ R166, R211, R166 ;  /* 0x000000a6d3a67221 */ /* 0x000fca0000010000 */
[----:B------:R-:W3:Y:S01]  /*6f60*/  MUFU.EX2 R70, R70 ;  /* 0x0000004600467308 */ /* 0x000ee20000000800 */
[C---:B-1----:R-:W-:Y:S01]  /*6f70*/  FMUL.FTZ R160, R67.reuse, R160 ;  /* 0x000000a043a07220 */ /* 0x042fe20000410000 */
[----:B------:R-:W-:Y:S01]  /*6f80*/  FMUL.FTZ R161, R67, R161 ;  /* 0x000000a143a17220 */ /* 0x000fe20000410000 */
[----:B------:R-:W-:Y:S01]  /*6f90*/  FADD.FTZ R169, R212, R169 ;  /* 0x000000a9d4a97221 */ /* 0x000fe20000010000 */
[----:B------:R-:W-:Y:S01]  /*6fa0*/  FMUL.FTZ R67, R149, R166 ;  /* 0x000000a695437220 */ /* 0x000fe20000410000 */
[C---:B--2---:R-:W-:Y:S01]  /*6fb0*/  FMUL.FTZ R162, R71.reuse, R162 ;  /* 0x000000a247a27220 */ /* 0x044fe20000410000 */
[----:B------:R-:W-:Y:S01]  /*6fc0*/  FMUL.FTZ R163, R71, R163 ;  /* 0x000000a347a37220 */ /* 0x000fe20000410000 */
[-C--:B------:R-:W-:Y:S01]  /*6fd0*/  FMUL.FTZ R71, R149, R169.reuse ;  /* 0x000000a995477220 */ /* 0x080fe20000410000 */
[----:B------:R-:W-:Y:S01]  /*6fe0*/  FFMA.FTZ R169, R150, R169, -R67 ;  /* 0x000000a996a97223 */ /* 0x000fe20000010843 */
[CC--:B------:R-:W-:Y:S01]  /*6ff0*/  FMUL.FTZ R64, R126.reuse, R120.reuse ;  /* 0x000000787e407220 */ /* 0x0c0fe20000410000 */
[----:B------:R-:W-:Y:S01]  /*7000*/  FMUL.FTZ R67, R127, R120 ;  /* 0x000000787f437220 */ /* 0x000fe20000410000 */
[C---:B0-----:R-:W-:Y:S01]  /*7010*/  FMUL.FTZ R164, R65.reuse, R164 ;  /* 0x000000a441a47220 */ /* 0x041fe20000410000 */
[----:B------:R-:W-:Y:S01]  /*7020*/  FMUL.FTZ R165, R65, R165 ;  /* 0x000000a541a57220 */ /* 0x000fe20000410000 */
[----:B------:R-:W-:Y:S01]  /*7030*/  FMUL.FTZ R65, R105, R139 ;  /* 0x0000008b69417220 */ /* 0x000fe20000410000 */
[-C--:B------:R-:W-:Y:S01]  /*7040*/  FFMA.FTZ R64, R127, R121.reuse, R64 ;  /* 0x000000797f407223 */ /* 0x080fe20000010040 */
[----:B------:R-:W-:Y:S01]  /*7050*/  FFMA.FTZ R67, R126, R121, -R67 ;  /* 0x000000797e437223 */ /* 0x000fe20000010843 */
[----:B---3--:R-:W-:Y:S01]  /*7060*/  FMUL.FTZ R142, R70, R66 ;  /* 0x00000042468e7220 */ /* 0x008fe20000410000 */
[----:B------:R-:W-:Y:S01]  /*7070*/  FMUL.FTZ R214, R72, R65 ;  /* 0x0000004148d67220 */ /* 0x000fe20000410000 */
[C---:B------:R-:W-:Y:S01]  /*7080*/  FMUL.FTZ R66, R118.reuse, R64 ;  /* 0x0000004076427220 */ /* 0x040fe20000410000 */
[----:B------:R-:W-:Y:S01]  /*7090*/  FMUL.FTZ R65, R118, R67 ;  /* 0x0000004376417220 */ /* 0x000fe20000410000 */
[----:B------:R-:W-:-:S02]  /*70a0*/  FMUL.FTZ R213, R105, R138 ;  /* 0x0000008a69d57220 */ /* 0x000fc40000410000 */
[C---:B------:R-:W-:Y:S01]  /*70b0*/  FFMA.FTZ R66, R119.reuse, R67, -R66 ;  /* 0x0000004377427223 */ /* 0x040fe20000010842 */
[----:B------:R-:W-:Y:S01]  /*70c0*/  FFMA.FTZ R65, R119, R64, R65 ;  /* 0x0000004077417223 */ /* 0x000fe20000010041 */
[----:B------:R-:W-:Y:S02]  /*70d0*/  FMUL.FTZ R141, R70, R141 ;  /* 0x0000008d468d7220 */ /* 0x000fe40000410000 */
[C---:B------:R-:W-:Y:S01]  /*70e0*/  FMUL.FTZ R70, R116.reuse, R66 ;  /* 0x0000004274467220 */ /* 0x040fe20000410000 */
[----:B------:R-:W-:Y:S01]  /*70f0*/  FMUL.FTZ R67, R116, R65 ;  /* 0x0000004174437220 */ /* 0x000fe20000410000 */
[----:B------:R-:W-:Y:S01]  /*7100*/  FFMA.FTZ R166, R150, R166, R71 ;  /* 0x000000a696a67223 */ /* 0x000fe20000010047 */
[----:B------:R-:W-:Y:S01]  /*7110*/  FMUL.FTZ R213, R72, R213 ;  /* 0x000000d548d57220 */ /* 0x000fe20000410000 */
[----:B------:R-:W-:Y:S01]  /*7120*/  FADD.FTZ R169, R214, R169 ;  /* 0x000000a9d6a97221 */ /* 0x000fe20000010000 */
[----:B------:R-:W-:Y:S01]  /*7130*/  FMUL.FTZ R64, R104, R136 ;  /* 0x0000008868407220 */ /* 0x000fe20000410000 */
[C---:B------:R-:W-:Y:S01]  /*7140*/  FFMA.FTZ R70, R117.reuse, R65, R70 ;  /* 0x0000004175467223 */ /* 0x040fe20000010046 */
[----:B------:R-:W-:Y:S01]  /*7150*/  FFMA.FTZ R67, R117, R66, -R67 ;  /* 0x0000004275437223 */ /* 0x000fe20000010843 */
[----:B------:R-:W-:Y:S01]  /*7160*/  FADD.FTZ R166, R213, R166 ;  /* 0x000000a6d5a67221 */ /* 0x000fe20000010000 */
[----:B------:R-:W-:Y:S01]  /*7170*/  FMUL.FTZ R167, R147, R169 ;  /* 0x000000a993a77220 */ /* 0x000fe20000410000 */
[----:B------:R-:W-:Y:S01]  /*7180*/  FMUL.FTZ R215, R59, R64 ;  /* 0x000000403bd77220 */ /* 0x000fe20000410000 */
[C---:B------:R-:W-:Y:S01]  /*7190*/  FMUL.FTZ R64, R158.reuse, R70 ;  /* 0x000000469e407220 */ /* 0x040fe20000410000 */
[----:B------:R-:W-:Y:S01]  /*71a0*/  FMUL.FTZ R65, R158, R67 ;  /* 0x000000439e417220 */ /* 0x000fe20000410000 */
[-C--:B------:R-:W-:Y:S01]  /*71b0*/  FMUL.FTZ R71, R147, R166.reuse ;  /* 0x000000a693477220 */ /* 0x080fe20000410000 */
[----:B------:R-:W-:Y:S01]  /*71c0*/  FMUL.FTZ R216, R104, R137 ;  /* 0x0000008968d87220 */ /* 0x000fe20000410000 */
[C---:B------:R-:W-:Y:S01]  /*71d0*/  FFMA.FTZ R166, R148.reuse, R166, R167 ;  /* 0x000000a694a67223 */ /* 0x040fe200000100a7 */
[C---:B------:R-:W-:Y:S01]  /*71e0*/  FFMA.FTZ R64, R159.reuse, R67, -R64 ;  /* 0x000000439f407223 */ /* 0x040fe20000010840 */
[----:B------:R-:W-:Y:S01]  /*71f0*/  FFMA.FTZ R70, R159, R70, R65 ;  /* 0x000000469f467223 */ /* 0x000fe20000010041 */
        /* <DEDUP_REMOVED lines=8> */
[C---:B------:R-:W-:Y:S01]  /*7280*/  FFMA.FTZ R66, R157.reuse, R70, R66 ;  /* 0x000000469d427223 */ /* 0x040fe20000010042 */
[----:B------:R-:W-:Y:S01]  /*7290*/  FFMA.FTZ R67, R157, R64, -R67 ;  /* 0x000000409d437223 */ /* 0x000fe20000010843 */
[-C--:B------:R-:W-:Y:S01]  /*72a0*/  FMUL.FTZ R169, R145, R71.reuse ;  /* 0x0000004791a97220 */ /* 0x080fe20000410000 */
[----:B------:R-:W-:Y:S01]  /*72b0*/  FMUL.FTZ R217, R103, R134 ;  /* 0x0000008667d97220 */ /* 0x000fe20000410000 */
[----:B------:R-:W-:Y:S01]  /*72c0*/  FFMA.FTZ R167, R146, R71, -R167 ;  /* 0x0000004792a77223 */ /* 0x000fe200000108a7 */
[----:B------:R-:W-:Y:S01]  /*72d0*/  FMUL.FTZ R218, R58, R65 ;  /* 0x000000413ada7220 */ /* 0x000fe20000410000 */
[C---:B------:R-:W-:Y:S01]  /*72e0*/  FMUL.FTZ R65, R153.reuse, R66 ;  /* 0x0000004299417220 */ /* 0x040fe20000410000 */
[----:B------:R-:W-:Y:S01]  /*72f0*/  FMUL.FTZ R71, R153, R67 ;  /* 0x0000004399477220 */ /* 0x000fe20000410000 */
[----:B------:R-:W-:Y:S01]  /*7300*/  FFMA.FTZ R166, R146, R166, R169 ;  /* 0x000000a692a67223 */ /* 0x000fe200000100a9 */
[----:B------:R-:W-:Y:S01]  /*7310*/  FMUL.FTZ R217, R58, R217 ;  /* 0x000000d93ad97220 */ /* 0x000fe20000410000 */
[----:B------:R-:W-:Y:S01]  /*7320*/  FADD.FTZ R167, R218, R167 ;  /* 0x000000a7daa77221 */ /* 0x000fe20000010000 */
[C---:B------:R-:W-:Y:S01]  /*7330*/  FFMA.FTZ R65, R154.reuse, R67, -R65 ;  /* 0x000000439a417223 */ /* 0x040fe20000010841 */
[----:B------:R-:W-:Y:S01]  /*7340*/  FFMA.FTZ R71, R154, R66, R71 ;  /* 0x000000429a477223 */ /* 0x000fe20000010047 */
[----:B------:R-:W-:Y:S01]  /*7350*/  FADD.FTZ R166, R217, R166 ;  /* 0x000000a6d9a67221 */ /* 0x000fe20000010000 */
[----:B------:R-:W-:Y:S01]  /*7360*/  FMUL.FTZ R171, R143, R167 ;  /* 0x000000a78fab7220 */ /* 0x000fe20000410000 */
[C---:B------:R-:W-:Y:S01]  /*7370*/  FMUL.FTZ R64, R102.reuse, R132 ;  /* 0x0000008466407220 */ /* 0x040fe20000410000 */
[C---:B------:R-:W-:Y:S01]  /*7380*/  FMUL.FTZ R67, R151.reuse, R65 ;  /* 0x0000004197437220 */ /* 0x040fe20000410000 */
[----:B------:R-:W-:Y:S01]  /*7390*/  FMUL.FTZ R66, R151, R71 ;  /* 0x0000004797427220 */ /* 0x000fe20000410000 */
[-C--:B------:R-:W-:Y:S01]  /*73a0*/  FMUL.FTZ R169, R143, R166.reuse ;  /* 0x000000a68fa97220 */ /* 0x080fe20000410000 */
[----:B------:R-:W-:Y:S01]  /*73b0*/  FMUL.FTZ R220, R102, R133 ;  /* 0x0000008566dc7220 */ /* 0x000fe20000410000 */
[----:B------:R-:W-:Y:S01]  /*73c0*/  FFMA.FTZ R166, R144, R166, R171 ;  /* 0x000000a690a67223 */ /* 0x000fe200000100ab */
[C---:B------:R-:W-:Y:S01]  /*73d0*/  FMUL.FTZ R219, R57.reuse, R64 ;  /* 0x0000004039db7220 */ /* 0x040fe20000410000 */
[C---:B------:R-:W-:Y:S01]  /*73e0*/  FFMA.FTZ R67, R152.reuse, R71, R67 ;  /* 0x0000004798437223 */ /* 0x040fe20000010043 */
[----:B------:R-:W-:Y:S01]  /*73f0*/  FFMA.FTZ R66, R152, R65, -R66 ;  /* 0x0000004198427223 */ /* 0x000fe20000010842 */
        /* <DEDUP_REMOVED lines=10> */
[----:B------:R-:W-:Y:S01]  /*74a0*/  FFMA.FTZ R169, R142, R169, -R71 ;  /* 0x000000a98ea97223 */ /* 0x000fe20000010847 */
[C---:B------:R-:W-:Y:S01]  /*74b0*/  FMUL.FTZ R71, R147.reuse, R66 ;  /* 0x0000004293477220 */ /* 0x040fe20000410000 */
[----:B------:R-:W-:Y:S01]  /*74c0*/  FMUL.FTZ R67, R147, R64 ;  /* 0x0000004093437220 */ /* 0x000fe20000410000 */
[----:B------:R-:W-:-:S02]  /*74d0*/  FMUL.FTZ R65, R101, R131 ;  /* 0x0000008365417220 */ /* 0x000fc40000410000 */
        /* <DEDUP_REMOVED lines=13> */
[----:B------:R-:W-:Y:S01]  /*75b0*/  FMUL.FTZ R64, R85, R128 ;  /* 0x0000008055407220 */ /* 0x000fe20000410000 */
        /* <DEDUP_REMOVED lines=21> */
[C---:B------:R-:W-:Y:S01]  /*7710*/  FMUL.FTZ R225, R84.reuse, R124 ;  /* 0x0000007c54e17220 */ /* 0x040fe20000410000 */
[----:B------:R-:W-:Y:S01]  /*7720*/  FMUL.FTZ R65, R84, R125 ;  /* 0x0000007d54417220 */ /* 0x000fe20000410000 */
[C---:B------:R-:W-:Y:S01]  /*7730*/  FFMA.FTZ R71, R160.reuse, R64, R71 ;  /* 0x00000040a0477223 */ /* 0x040fe20000010047 */
[----:B------:R-:W-:Y:S01]  /*7740*/  FFMA.FTZ R67, R160, R66, -R67 ;  /* 0x00000042a0437223 */ /* 0x000fe20000010843 */
[----:B------:R-:W-:Y:S01]  /*7750*/  FFMA.FTZ R166, R162, R166, R169 ;  /* 0x000000a6a2a67223 */ /* 0x000fe200000100a9 */
[C---:B------:R-:W-:Y:S01]  /*7760*/  FMUL.FTZ R225, R54.reuse, R225 ;  /* 0x000000e136e17220 */ /* 0x040fe20000410000 */
        /* <DEDUP_REMOVED lines=8> */
[----:B------:R-:W-:Y:S01]  /*77f0*/  FMUL.FTZ R171, R165, R167 ;  /* 0x000000a7a5ab7220 */ /* 0x000fe20000410000 */
[C---:B------:R-:W-:Y:S01]  /*7800*/  FMUL.FTZ R64, R155.reuse, R122 ;  /* 0x0000007a9b407220 */ /* 0x040fe20000410000 */
[----:B------:R-:W-:Y:S01]  /*7810*/  FMUL.FTZ R228, R155, R123 ;  /* 0x0000007b9be47220 */ /* 0x000fe20000410000 */
[----:B------:R-:W-:Y:S01]  /*7820*/  ISETP.GT.U32.AND P3, PT, R83, 0x1f, PT ;  /* 0x0000001f5300780c */ /* 0x000fe20003f64070 */
[C---:B------:R-:W-:Y:S01]  /*7830*/  FMUL.FTZ R66, R165.reuse, R65 ;  /* 0x00000041a5427220 */ /* 0x040fe20000410000 */
[C---:B------:R-:W-:Y:S01]  /*7840*/  FFMA.FTZ R169, R164.reuse, R167, -R169 ;  /* 0x000000a7a4a97223 */ /* 0x040fe200000108a9 */
[C---:B------:R-:W-:Y:S01]  /*7850*/  FFMA.FTZ R70, R164.reuse, R166, R171 ;  /* 0x000000a6a4467223 */ /* 0x040fe200000100ab */
[-C--:B------:R-:W-:Y:S01]  /*7860*/  FMUL.FTZ R71, R165, R67.reuse ;  /* 0x00000043a5477220 */ /* 0x080fe20000410000 */
[C---:B------:R-:W-:Y:S01]  /*7870*/  FMUL.FTZ R227, R53.reuse, R64 ;  /* 0x0000004035e37220 */ /* 0x040fe20000410000 */
[----:B------:R-:W-:Y:S01]  /*7880*/  FMUL.FTZ R228, R53, R228 ;  /* 0x000000e435e47220 */ /* 0x000fe20000410000 */
[C---:B------:R-:W-:Y:S01]  /*7890*/  FFMA.FTZ R64, R164.reuse, R67, -R66 ;  /* 0x00000043a4407223 */ /* 0x040fe20000010842 */
[----:B------:R-:W-:Y:S01]  /*78a0*/  FFMA.FTZ R65, R164, R65, R71 ;  /* 0x00000041a4417223 */ /* 0x000fe20000010047 */
        /* <DEDUP_REMOVED lines=62> */
[-C--:B--2---:R-:W-:Y:S02]  /*7c90*/  FMUL.FTZ R69, R239, R244.reuse ;  /* 0x000000f4ef457220 */ /* 0x084fe40000410000 */
        /* <DEDUP_REMOVED lines=32> */
[C---:B-1----:R-:W-:Y:S01]  /*7ea0*/  FMUL.FTZ R69, R239.reuse, R245 ;  /* 0x000000f5ef457220 */ /* 0x042fe20000410000 */
        /* <DEDUP_REMOVED lines=17> */
[-C--:B--2---:R-:W-:Y:S01]  /*7fc0*/  FFMA.FTZ R68, R243, R247.reuse, R68 ;  /* 0x000000f7f3447223 */ /* 0x084fe20000010044 */
[----:B------:R-:W-:Y:S01]  /*7fd0*/  FMUL.FTZ R247, R239, R247 ;  /* 0x000000f7eff77220 */ /* 0x000fe20000410000 */
[----:B------:R0:W1:Y:S03]  /*7fe0*/  SHFL.UP PT, R69, R242, 0x10, RZ ;  /* 0x06000000f2457989 */ /* 0x00006600000e00ff */
[----:B------:R-:W-:Y:S01]  /*7ff0*/  @P1 FFMA.FTZ R243, R243, R245, -R247 ;  /* 0x000000f5f3f31223 */ /* 0x000fe200000108f7 */
[----:B------:R-:W-:Y:S01]  /*8000*/  FSEL R239, R239, R68, !P1 ;  /* 0x00000044efef7208 */ /* 0x000fe20004800000 */
[----:B------:R0:W2:Y:S04]  /*8010*/  SHFL.UP PT, R247, R241, 0x10, RZ ;  /* 0x06000000f1f77989 */ /* 0x0000a800000e00ff */
[----:B------:R0:W3:Y:S04]  /*8020*/  SHFL.UP PT, R244, R243, 0x10, RZ ;  /* 0x06000000f3f47989 */ /* 0x0000e800000e00ff */
[----:B------:R0:W4:Y:S02]  /*8030*/  SHFL.UP PT, R245, R239, 0x10, RZ ;  /* 0x06000000eff57989 */ /* 0x00012400000e00ff */
.L_x_8041:
[----:B------:R-:W-:Y:S01]  /*8040*/  ISETP.GE.AND P1, PT, R82, 0x10, PT ;  /* 0x000000105200780c */ /* 0x000fe20003f26270 */
[C---:B-1----:R-:W-:Y:S01]  /*8050*/  FMUL.FTZ R68, R239.reuse, R69 ;  /* 0x00000045ef447220 */ /* 0x042fe20000410000 */
[----:B---3--:R-:W-:Y:S01]  /*8060*/  FMUL.FTZ R70, R239, R244 ;  /* 0x000000f4ef467220 */ /* 0x008fe20000410000 */
[----:B------:R-:W-:Y:S02]  /*8070*/  UMOV UR46, 0xffffffff ;  /* 0xffffffff002e7882 */ /* 0x000fe40000000000 */
[-C--:B--2---:R-:W-:Y:S01]  /*8080*/  FFMA.FTZ R68, R243, R247.reuse, -R68 ;  /* 0x000000f7f3447223 */ /* 0x084fe20000010844 */
[----:B------:R-:W-:Y:S01]  /*8090*/  FMUL.FTZ R247, R239, R247 ;  /* 0x000000f7eff77220 */ /* 0x000fe20000410000 */
[-C--:B----4-:R-:W-:Y:S01]  /*80a0*/  FFMA.FTZ R70, R243, R245.reuse, R70 ;  /* 0x000000f5f3467223 */ /* 0x090fe20000010046 */
[----:B------:R-:W-:Y:S02]  /*80b0*/  FMUL.FTZ R245, R239, R245 ;  /* 0x000000f5eff57220 */ /* 0x000fe40000410000 */
[----:B------:R-:W-:-:S03]  /*80c0*/  FFMA.FTZ R69, R243, R69, R247 ;  /* 0x00000045f3457223 */ /* 0x000fc600000100f7 */
[----:B0-----:R-:W-:Y:S01]  /*80d0*/  @P1 FFMA.FTZ R243, R243, R244, -R245 ;  /* 0x000000f4f3f31223 */ /* 0x001fe200000108f5 */
[----:B------:R-:W-:Y:S01]  /*80e0*/  @P1 FADD.FTZ R242, R242, R69 ;  /* 0x00000045f2f21221 */ /* 0x000fe20000010000 */
[----:B------:R-:W-:Y:S01]  /*80f0*/  @P1 FADD.FTZ R241, R241, R68 ;  /* 0x00000044f1f11221 */ /* 0x000fe20000010000 */
[----:B------:R-:W-:Y:S01]  /*8100*/  FSEL R244, R239, R70, !P1 ;  /* 0x00000046eff47208 */ /* 0x000fe20004800000 */
[----:B------:R-:W-:Y:S06]  /*8110*/  BRA.DIV UR46, `(.L_x_7918) ;  /* 0x000000822e987947 */ /* 0x000fec000b800000 */
.L_x_8044:
[----:B------:R-:W-:-:S03]  /*8120*/  UMOV UR46, 0xffffffff ;  /* 0xffffffff002e7882 */ /* 0x000fc60000000000 */
[----:B------:R-:W-:Y:S05]  /*8130*/  BRA.DIV UR46, `(.L_x_7919) ;  /* 0x000000822eb87947 */ /* 0x000fea000b800000 */
.L_x_8047:
[----:B------:R-:W-:-:S03]  /*8140*/  UMOV UR46, 0xffffffff ;  /* 0xffffffff002e7882 */ /* 0x000fc60000000000 */
[----:B------:R-:W-:Y:S05]  /*8150*/  BRA.DIV UR46, `(.L_x_7920) ;  /* 0x000000822ed87947 */ /* 0x000fea000b800000 */
.L_x_8050:
[----:B------:R-:W-:-:S03]  /*8160*/  UMOV UR46, 0xffffffff ;  /* 0xffffffff002e7882 */ /* 0x000fc60000000000 */
[----:B------:R-:W-:Y:S05]  /*8170*/  BRA.DIV UR46, `(.L_x_7921) ;  /* 0x000000822ef87947 */ /* 0x000fea000b800000 */
.L_x_8053:
        /* <DEDUP_REMOVED lines=10> */
.L_x_8063:
        /* <DEDUP_REMOVED lines=22> */
.L_x_7916:
[----:B------:R-:W-:Y:S05]  /*8380*/  WARPSYNC.ALL ;  /* 0x0000000000007948 */ /* 0x000fea0003800000 */
[----:B------:R-:W-:Y:S01]  /*8390*/  BAR.SYNC.DEFER_BLOCKING 0x0 ;  /* 0x0000000000007b1d */ /* 0x000fe20000010000 */
[----:B0-----:R-:W-:Y:S01]  /*83a0*/  FMUL.FTZ R64, R165, R115 ;  /* 0x00000073a5407220 */ /* 0x001fe20000410000 */
[----:B------:R-:W-:Y:S01]  /*83b0*/  UISETP.GE.AND UP0, UPT, UR10, UR52, UPT ;  /* 0x000000340a00728c */ /* 0x000fe2000bf06270 */
[----:B------:R-:W-:Y:S02]  /*83c0*/  CS2R R66, SRZ ;  /* 0x0000000000427805 */ /* 0x000fe4000001ff00 */
[----:B------:R-:W-:-:S03]  /*83d0*/  FFMA.FTZ R64, R164, R114, -R64 ;  /* 0x00000072a4407223 */ /* 0x000fc60000010840 */
[----:B------:R-:W-:Y:S01]  /*83e0*/  PLOP3.LUT P1, PT, PT, PT, UP0, 0x80, 0x0 ;  /* 0x000000000000781c */ /* 0x000fe20003f2f008 */
[----:B------:R-:W-:-:S03]  /*83f0*/  FMUL.FTZ R63, R163, -R64 ;  /* 0x80000040a33f7220 */ /* 0x000fc60000410000 */
        /* <DEDUP_REMOVED lines=17> */
[----:B------:R-:W-:Y:S01]  /*8510*/  FMUL.FTZ R60, R161, -R63 ;  /* 0x8000003fa13c7220 */ /* 0x000fe20000410000 */
        /* <DEDUP_REMOVED lines=46> */
[C---:B------:R-:W-:Y:S01]  /*8800*/  FFMA.FTZ R60, R119.reuse, R60, -R65 ;  /* 0x0000003c773c7223 */ /* 0x040fe20000010841 */
[----:B------:R-:W-:Y:S01]  /*8810*/  FMUL.FTZ R65, R164, R198 ;  /* 0x000000c6a4417220 */ /* 0x000fe20000410000 */
[----:B------:R-:W-:Y:S02]  /*8820*/  FFMA.FTZ R63, R119, R63, R64 ;  /* 0x0000003f773f7223 */ /* 0x000fe40000010040 */
[----:B------:R-:W-:Y:S01]  /*8830*/  FMUL.FTZ R61, R120, -R60 ;  /* 0x8000003c783d7220 */ /* 0x000fe20000410000 */
[----:B------:R-:W-:-:S03]  /*8840*/  FFMA.FTZ R65, -R165, R182, -R65 ;  /* 0x000000b6a5417223 */ /* 0x000fc60000010941 */
[-C--:B------:R-:W-:Y:S01]  /*8850*/  FFMA.FTZ R61, R121, R63.reuse, R61 ;  /* 0x0000003f793d7223 */ /* 0x080fe2000001003d */
[----:B------:R-:W-:Y:S01]  /*8860*/  FADD.FTZ R65, -R197, R65 ;  /* 0x00000041c5417221 */ /* 0x000fe20000010100 */
[----:B------:R-:W-:-:S03]  /*8870*/  FMUL.FTZ R63, R120, -R63 ;  /* 0x8000003f783f7220 */ /* 0x000fc60000410000 */
[----:B------:R-:W-:Y:S01]  /*8880*/  FMUL.FTZ R64, R163, -R65 ;  /* 0x80000041a3407220 */ /* 0x000fe20000410000 */
[----:B------:R-:W-:-:S03]  /*8890*/  FFMA.FTZ R60, R121, R60, -R63 ;  /* 0x0000003c793c7223 */ /* 0x000fc6000001083f */
        /* <DEDUP_REMOVED lines=87> */
[----:B-1----:R-:W-:-:S04]  /*8e10*/  FMUL.FTZ R60, R120, R236 ;  /* 0x000000ec783c7220 */ /* 0x002fc80000410000 */
        /* <DEDUP_REMOVED lines=112> */
.L_x_8068:
        /* <DEDUP_REMOVED lines=13> */
.L_x_7926:
[----:B------:R-:W-:Y:S05]  /*95f0*/  BSYNC B0 ;  /* 0x0000000000007941 */ /* 0x000fea0003800000 */
.L_x_7925:
[----:B------:R-:W-:Y:S01]  /*9600*/  UMOV UR46, 0xffffffff ;  /* 0xffffffff002e7882 */ /* 0x000fe20000000000 */
[----:B------:R-:W-:Y:S02]  /*9610*/  ISETP.GT.U32.AND P2, PT, R248, 0x1d, PT ;  /* 0x0000001df800780c */ /* 0x000fe40003f44070 */
[----:B------:R-:W-:Y:S11]  /*9620*/  BRA.DIV UR46, `(.L_x_7927) ;  /* 0x000000762e247947 */ /* 0x000ff6000b800000 */
[----:B-1----:R1:W1:Y:S04]  /*9630*/  SHFL.DOWN PT, R68, R240, 0x2, 0x1f ;  /* 0x08401f00f0447f89 */ /* 0x00226800000e0000 */
[----:B--2---:R2:W1:Y:S04]  /*9640*/  SHFL.DOWN PT, R69, R241, 0x2, 0x1f ;  /* 0x08401f00f1457f89 */ /* 0x00446800000e0000 */
[----:B0-----:R2:W0:Y:S04]  /*9650*/  SHFL.DOWN PT, R70, R242, 0x2, 0x1f ;  /* 0x08401f00f2467f89 */ /* 0x00142800000e0000 */
[----:B----4-:R2:W4:Y:S02]  /*9660*/  SHFL.DOWN PT, R71, R243, 0x2, 0x1f ;  /* 0x08401f00f3477f89 */ /* 0x01052400000e0000 */
.L_x_8074:
        /* <DEDUP_REMOVED lines=13> */
.L_x_7929:
[----:B------:R-:W-:Y:S05]  /*9740*/  BSYNC B0 ;  /* 0x0000000000007941 */ /* 0x000fea0003800000 */
.L_x_7928:
[----:B------:R-:W-:Y:S01]  /*9750*/  UMOV UR46, 0xffffffff ;  /* 0xffffffff002e7882 */ /* 0x000fe20000000000 */
[----:B------:R-:W-:Y:S02]  /*9760*/  ISETP.GT.U32.AND P2, PT, R248, 0x1b, PT ;  /* 0x0000001bf800780c */ /* 0x000fe40003f44070 */
[----:B------:R-:W-:Y:S11]  /*9770*/  BRA.DIV UR46, `(.L_x_7930) ;  /* 0x000000762e447947 */ /* 0x000ff6000b800000 */
[----:B-1----:R1:W1:Y:S04]  /*9780*/  SHFL.DOWN PT, R68, R240, 0x4, 0x1f ;  /* 0x08801f00f0447f89 */ /* 0x00226800000e0000 */
[----:B------:R1:W1:Y:S04]  /*9790*/  SHFL.DOWN PT, R69, R241, 0x4, 0x1f ;  /* 0x08801f00f1457f89 */ /* 0x00026800000e0000 */
[----:B0-----:R0:W0:Y:S04]  /*97a0*/  SHFL.DOWN PT, R70, R242, 0x4, 0x1f ;  /* 0x08801f00f2467f89 */ /* 0x00102800000e0000 */
[----:B----4-:R4:W0:Y:S02]  /*97b0*/  SHFL.DOWN PT, R71, R243, 0x4, 0x1f ;  /* 0x08801f00f3477f89 */ /* 0x01082400000e0000 */
.L_x_8080:
        /* <DEDUP_REMOVED lines=13> */
.L_x_7932:
[----:B------:R-:W-:Y:S05]  /*9890*/  BSYNC B0 ;  /* 0x0000000000007941 */ /* 0x000fea0003800000 */
.L_x_7931:
[----:B------:R-:W-:Y:S01]  /*98a0*/  UMOV UR46, 0xffffffff ;  /* 0xffffffff002e7882 */ /* 0x000fe20000000000 */
[----:B------:R-:W-:Y:S02]  /*98b0*/  ISETP.GT.U32.AND P2, PT, R248, 0x17, PT ;  /* 0x00000017f800780c */ /* 0x000fe40003f44070 */
[----:B------:R-:W-:Y:S11]  /*98c0*/  BRA.DIV UR46, `(.L_x_7933) ;  /* 0x000000762e647947 */ /* 0x000ff6000b800000 */
[----:B-1----:R1:W1:Y:S04]  /*98d0*/  SHFL.DOWN PT, R68, R240, 0x8, 0x1f ;  /* 0x09001f00f0447f89 */ /* 0x00226800000e0000 */
[----:B------:R1:W1:Y:S04]  /*98e0*/  SHFL.DOWN PT, R69, R241, 0x8, 0x1f ;  /* 0x09001f00f1457f89 */ /* 0x00026800000e0000 */
[----:B0-----:R0:W0:Y:S04]  /*98f0*/  SHFL.DOWN PT, R70, R242, 0x8, 0x1f ;  /* 0x09001f00f2467f89 */ /* 0x00102800000e0000 */
[----:B------:R0:W0:Y:S02]  /*9900*/  SHFL.DOWN PT, R71, R243, 0x8, 0x1f ;  /* 0x09001f00f3477f89 */ /* 0x00002400000e0000 */
.L_x_8086:
        /* <DEDUP_REMOVED lines=13> */
.L_x_7935:
[----:B------:R-:W-:Y:S05]  /*99e0*/  BSYNC B0 ;  /* 0x0000000000007941 */ /* 0x000fea0003800000 */
.L_x_7934:
[----:B------:R-:W-:Y:S01]  /*99f0*/  UMOV UR46, 0xffffffff ;  /* 0xffffffff002e7882 */ /* 0x000fe20000000000 */
[----:B------:R-:W-:Y:S02]  /*9a00*/  ISETP.GT.U32.AND P2, PT, R248, 0xf, PT ;  /* 0x0000000ff800780c */ /* 0x000fe40003f44070 */
[----:B------:R-:W-:Y:S11]  /*9a10*/  BRA.DIV UR46, `(.L_x_7936) ;  /* 0x000000762e847947 */ /* 0x000ff6000b800000 */
[----:B-1----:R1:W1:Y:S04]  /*9a20*/  SHFL.DOWN PT, R68, R240, 0x10, 0x1f ;  /* 0x0a001f00f0447f89 */ /* 0x00226800000e0000 */
[----:B------:R1:W1:Y:S04]  /*9a30*/  SHFL.DOWN PT, R69, R241, 0x10, 0x1f ;  /* 0x0a001f00f1457f89 */ /* 0x00026800000e0000 */
[----:B0-----:R0:W0:Y:S04]  /*9a40*/  SHFL.DOWN PT, R70, R242, 0x10, 0x1f ;  /* 0x0a001f00f2467f89 */ /* 0x00102800000e0000 */
[----:B------:R0:W0:Y:S02]  /*9a50*/  SHFL.DOWN PT, R71, R243, 0x10, 0x1f ;  /* 0x0a001f00f3477f89 */ /* 0x00002400000e0000 */
.L_x_8092:
        /* <DEDUP_REMOVED lines=13> */
.L_x_7938:
[----:B------:R-:W-:Y:S05]  /*9b30*/  BSYNC B0 ;  /* 0x0000000000007941 */ /* 0x000fea0003800000 */
.L_x_7937:
        /* <DEDUP_REMOVED lines=21> */
.L_x_8106:
        /* <DEDUP_REMOVED lines=19> */
.L_x_7941:
[----:B------:R-:W-:Y:S05]  /*9dc0*/  BSYNC B0 ;  /* 0x0000000000007941 */ /* 0x000fea0003800000 */
.L_x_7940:
        /* <DEDUP_REMOVED lines=12> */
.L_x_7923:
[----:B------:R-:W-:Y:S05]  /*9e90*/  WARPSYNC.ALL ;  /* 0x0000000000007948 */ /* 0x000fea0003800000 */
[----:B------:R-:W-:Y:S01]  /*9ea0*/  BAR.SYNC.DEFER_BLOCKING 0x0 ;  /* 0x0000000000007b1d */ /* 0x000fe20000010000 */
[----:B------:R-:W-:Y:S01]  /*9eb0*/  ISETP.NE.AND P1, PT, R83, RZ, PT ;  /* 0x000000ff5300720c */ /* 0x000fe20003f25270 */
[----:B------:R-:W-:Y:S01]  /*9ec0*/  FMUL.FTZ R70, R73, R106 ;  /* 0x0000006a49467220 */ /* 0x000fe20000410000 */
[----:B------:R-:W-:Y:S01]  /*9ed0*/  FMUL.FTZ R68, R79, R112 ;  /* 0x000000704f447220 */ /* 0x000fe20000410000 */
[----:B------:R-:W-:Y:S01]  /*9ee0*/  FMUL.FTZ R69, R74, R107 ;  /* 0x0000006b4a457220 */ /* 0x000fe20000410000 */
[----:B------:R-:W-:Y:S01]  /*9ef0*/  ULEA UR58, UR10, 0xfffffc00, 0xa ;  /* 0xfffffc000a3a7891 */ /* 0x000fe2000f8e503f */
[----:B------:R-:W-:Y:S01]  /*9f00*/  BSSY B0, `(.L_x_7942) ;  /* 0x00001e8000007945 */ /* 0x000fe20003800000 */
[----:B------:R-:W-:-:S02]  /*9f10*/  USHF.R.S32.HI UR59, URZ, 0x1f, UR19 ;  /* 0x0000001f3f3b7899 */ /* 0x000fc40008011413 */
[----:B------:R-:W-:Y:S02]  /*9f20*/  UIADD3 UR58, -UR58, UR54, URZ ;  /* 0x000000363a3a7290 */ /* 0x000fe4000fffe13f */
[----:B------:R-:W-:Y:S01]  /*9f30*/  USHF.R.S32.HI UR60, URZ, 0x1f, UR48 ;  /* 0x0000001f3f3c7899 */ /* 0x000fe20008011430 */
[----:B0-----:R-:W0:Y:S04]  /*9f40*/  LDS.64 R60, [R166+0x4668] ;  /* 0x00466800a63c7984 */ /* 0x001e280000000a00 */
[----:B------:R1:W-:Y:S02]  /*9f50*/  @!P1 STS.128 [R126+0x5c60], R64 ;  /* 0x005c60407e009388 */ /* 0x0003e40000000c00 */
[----:B-1----:R-:W-:Y:S01]  /*9f60*/  FMUL.FTZ R65, R78, R111 ;  /* 0x0000006f4e417220 */ /* 0x002fe20000410000 */
[----:B------:R-:W-:Y:S01]  /*9f70*/  FMUL.FTZ R66, R77, R110 ;  /* 0x0000006e4d427220 */ /* 0x000fe20000410000 */
[----:B------:R-:W-:Y:S01]  /*9f80*/  FMUL.FTZ R67, R76, R109 ;  /* 0x0000006d4c437220 */ /* 0x000fe20000410000 */
[----:B0-----:R-:W-:-:S04]  /*9f90*/  FMUL.FTZ R63, R61, -R115 ;  /* 0x800000733d3f7220 */ /* 0x001fc80000410000 */
[----:B------:R-:W-:Y:S01]  /*9fa0*/  FFMA.FTZ R62, R60, R114, -R63 ;  /* 0x000000723c3e7223 */ /* 0x000fe2000001083f */
[----:B------:R-:W-:Y:S01]  /*9fb0*/  FFMA.FTZ R63, R0, R235, RZ ;  /* 0x000000eb003f7223 */ /* 0x000fe200000100ff */
[----:B------:R-:W-:Y:S02]  /*9fc0*/  FMUL.FTZ R60, R60, -R115 ;  /* 0x800000733c3c7220 */ /* 0x000fe40000410000 */
[----:B------:R-:W-:Y:S01]  /*9fd0*/  FADD.FTZ R62, R182, R62 ;  /* 0x0000003eb63e7221 */ /* 0x000fe20000010000 */
[----:B------:R-:W-:Y:S01]  /*9fe0*/  FFMA.FTZ R63, R16, R200, R63 ;  /* 0x000000c8103f7223 */ /* 0x000fe2000001003f */
[----:B------:R-:W-:Y:S01]  /*9ff0*/  FFMA.FTZ R61, R61, R114, R60 ;  /* 0x000000723d3d7223 */ /* 0x000fe2000001003c */
[----:B------:R-:W-:Y:S01]  /*a000*/  FMUL.FTZ R60, R80, R113 ;  /* 0x00000071503c7220 */ /* 0x000fe20000410000 */
[----:B------:R-:W-:Y:S01]  /*a010*/  FMUL.FTZ R166, R165, -R62 ;  /* 0x8000003ea5a67220 */ /* 0x000fe20000410000 */
[----:B------:R-:W-:Y:S01]  /*a020*/  FFMA.FTZ R63, R15, R202, R63 ;  /* 0x000000ca0f3f7223 */ /* 0x000fe2000001003f */
[----:B------:R-:W-:Y:S01]  /*a030*/  FADD.FTZ R61, -R198, R61 ;  /* 0x0000003dc63d7221 */ /* 0x000fe20000010100 */
[-C--:B------:R-:W-:Y:S01]  /*a040*/  FFMA.FTZ R235, R87, -R60.reuse, R235 ;  /* 0x8000003c57eb7223 */ /* 0x080fe200000100eb */
[----:B------:R-:W-:Y:S01]  /*a050*/  FFMA.FTZ R64, R86, -R60, R236 ;  /* 0x8000003c56407223 */ /* 0x000fe200000100ec */
[----:B------:R-:W-:Y:S01]  /*a060*/  FFMA.FTZ R63, R14, R203, R63 ;  /* 0x000000cb0e3f7223 */ /* 0x000fe2000001003f */
[----:B------:R-:W-:Y:S01]  /*a070*/  FFMA.FTZ R60, R0, -R236, RZ ;  /* 0x800000ec003c7223 */ /* 0x000fe200000100ff */
[-C--:B------:R-:W-:Y:S01]  /*a080*/  FMUL.FTZ R127, R165, -R61.reuse ;  /* 0x8000003da57f7220 */ /* 0x080fe20000410000 */
[----:B------:R-:W-:Y:S01]  /*a090*/  FFMA.FTZ R166, R164, R61, R166 ;  /* 0x0000003da4a67223 */ /* 0x000fe200000100a6 */
[----:B------:R-:W-:Y:S01]  /*a0a0*/  FFMA.FTZ R63, R13, R206, R63 ;  /* 0x000000ce0d3f7223 */ /* 0x000fe2000001003f */
[----:B------:R-:W-:Y:S01]  /*a0b0*/  FFMA.FTZ R60, R16, -R199, R60 ;  /* 0x800000c7103c7223 */ /* 0x000fe2000001003c */
[----:B------:R-:W-:Y:S01]  /*a0c0*/  FFMA.FTZ R182, R164, R62, -R127 ;  /* 0x0000003ea4b67223 */ /* 0x000fe2000001087f */
[----:B------:R-:W-:Y:S01]  /*a0d0*/  FADD.FTZ R197, -R197, R166 ;  /* 0x000000a6c5c57221 */ /* 0x000fe20000010100 */
[----:B------:R-:W-:Y:S01]  /*a0e0*/  FFMA.FTZ R63, R12, R208, R63 ;  /* 0x000000d00c3f7223 */ /* 0x000fe2000001003f */
[----:B------:R-:W-:Y:S01]  /*a0f0*/  FFMA.FTZ R60, R15, -R201, R60 ;  /* 0x800000c90f3c7223 */ /* 0x000fe2000001003c */
[----:B------:R-:W-:Y:S01]  /*a100*/  FMUL.FTZ R114, R59, R104 ;  /* 0x000000683b727220 */ /* 0x000fe20000410000 */
[----:B------:R-:W-:Y:S01]  /*a110*/  FADD.FTZ R181, R181, R182 ;  /* 0x000000b6b5b57221 */ /* 0x000fe20000010000 */
[----:B------:R-:W-:Y:S01]  /*a120*/  FFMA.FTZ R63, R11, R210, R63 ;  /* 0x000000d20b3f7223 */ /* 0x000fe2000001003f */
[----:B------:R-:W-:Y:S01]  /*a130*/  FFMA.FTZ R60, R14, -R204, R60 ;  /* 0x800000cc0e3c7223 */ /* 0x000fe2000001003c */
[----:B------:R-:W-:Y:S01]  /*a140*/  FMUL.FTZ R165, R163, -R197 ;  /* 0x800000c5a3a57220 */ /* 0x000fe20000410000 */
[----:B------:R-:W-:Y:S01]  /*a150*/  FMUL.FTZ R127, R56, R101 ;  /* 0x00000065387f7220 */ /* 0x000fe20000410000 */
[----:B------:R-:W-:Y:S01]  /*a160*/  FFMA.FTZ R63, R10, R212, R63 ;  /* 0x000000d40a3f7223 */ /* 0x000fe2000001003f */
[----:B------:R-:W-:Y:S01]  /*a170*/  FFMA.FTZ R60, R13, -R205, R60 ;  /* 0x800000cd0d3c7223 */ /* 0x000fe2000001003c */
[-C--:B------:R-:W-:Y:S01]  /*a180*/  FFMA.FTZ R212, R88, -R70.reuse, R212 ;  /* 0x8000004658d47223 */ /* 0x080fe200000100d4 */
[----:B------:R-:W-:Y:S01]  /*a190*/  FFMA.FTZ R70, R140, -R70, R211 ;  /* 0x800000468c467223 */ /* 0x000fe200000100d3 */
        /* <DEDUP_REMOVED lines=10> */
[----:B------:R-:W-:Y:S01]  /*a240*/  FMUL.FTZ R114, R58, R103 ;  /* 0x000000673a727220 */ /* 0x000fe20000410000 */
[----:B------:R-:W-:Y:S01]  /*a250*/  FMUL.FTZ R60, R72, R105 ;  /* 0x00000069483c7220 */ /* 0x000fe20000410000 */
[----:B------:R-:W-:Y:S01]  /*a260*/  FFMA.FTZ R164, R6, R220, R115 ;  /* 0x000000dc06a47223 */ /* 0x000fe20000010073 */
[----:B------:R-:W-:Y:S01]  /*a270*/  FFMA.FTZ R211, R9, -R213, R211 ;  /* 0x800000d509d37223 */ /* 0x000fe200000100d3 */
[-C--:B------:R-:W-:Y:S01]  /*a280*/  FFMA.FTZ R218, R135, -R114.reuse, R218 ;  /* 0x8000007287da7223 */ /* 0x080fe200000100da */
[----:B------:R-:W-:Y:S01]  /*a290*/  FFMA.FTZ R71, R134, -R114, R217 ;  /* 0x8000007286477223 */ /* 0x000fe200000100d9 */
[----:B------:R-:W-:Y:S01]  /*a2a0*/  FFMA.FTZ R115, R5, R222, R164 ;  /* 0x000000de05737223 */ /* 0x000fe200000100a4 */
[----:B------:R-:W-:Y:S01]  /*a2b0*/  FMUL.FTZ R164, R163, -R181 ;  /* 0x800000b5a3a47220 */ /* 0x000fe20000410000 */
[----:B------:R-:W-:Y:S01]  /*a2c0*/  FFMA.FTZ R215, R8, -R215, R211 ;  /* 0x800000d708d77223 */ /* 0x000fe200000100d3 */
[C---:B------:R-:W-:Y:S01]  /*a2d0*/  FFMA.FTZ R163, R162.reuse, R181, -R165 ;  /* 0x000000b5a2a37223 */ /* 0x040fe200000108a5 */
[----:B------:R-:W-:Y:S01]  /*a2e0*/  FFMA.FTZ R222, R131, -R127, R222 ;  /* 0x8000007f83de7223 */ /* 0x000fe200000100de */
[----:B------:R-:W-:Y:S01]  /*a2f0*/  FFMA.FTZ R165, R162, R197, R164 ;  /* 0x000000c5a2a57223 */ /* 0x000fe200000100a4 */
[----:B------:R-:W-:Y:S01]  /*a300*/  FFMA.FTZ R126, R7, -R217, R215 ;  /* 0x800000d9077e7223 */ /* 0x000fe200000100d7 */
[----:B------:R-:W-:Y:S01]  /*a310*/  FADD.FTZ R180, R180, R163 ;  /* 0x000000a3b4b47221 */ /* 0x000fe20000010000 */
[----:B------:R-:W-:Y:S01]  /*a320*/  FFMA.FTZ R162, R4, R224, R115 ;  /* 0x000000e004a27223 */ /* 0x000fe20000010073 */
[----:B------:R-:W-:Y:S01]  /*a330*/  FADD.FTZ R196, -R196, R165 ;  /* 0x000000a5c4c47221 */ /* 0x000fe20000010100 */
[----:B------:R-:W-:Y:S01]  /*a340*/  FFMA.FTZ R126, R6, -R219, R126 ;  /* 0x800000db067e7223 */ /* 0x000fe2000001007e */
[----:B------:R-:W-:Y:S01]  /*a350*/  FMUL.FTZ R165, R54, R84 ;  /* 0x0000005436a57220 */ /* 0x000fe20000410000 */
[----:B------:R-:W-:Y:S01]  /*a360*/  FFMA.FTZ R115, R3, R226, R162 ;  /* 0x000000e203737223 */ /* 0x000fe200000100a2 */
[----:B------:R-:W-:Y:S01]  /*a370*/  FMUL.FTZ R163, R161, -R196 ;  /* 0x800000c4a1a37220 */ /* 0x000fe20000410000 */
[----:B------:R-:W-:Y:S01]  /*a380*/  FFMA.FTZ R126, R5, -R221, R126 ;  /* 0x800000dd057e7223 */ /* 0x000fe2000001007e */
[-C--:B------:R-:W-:Y:S01]  /*a390*/  FMUL.FTZ R161, R161, -R180.reuse ;  /* 0x800000b4a1a17220 */ /* 0x080fe20000410000 */
[----:B------:R-:W-:Y:S01]  /*a3a0*/  FFMA.FTZ R226, R125, -R165, R226 ;  /* 0x800000a57de27223 */ /* 0x000fe200000100e2 */
[----:B------:R-:W-:Y:S01]  /*a3b0*/  FFMA.FTZ R166, R160, R180, -R163 ;  /* 0x000000b4a0a67223 */ /* 0x000fe200000108a3 */
[----:B------:R-:W-:Y:S01]  /*a3c0*/  FFMA.FTZ R126, R4, -R223, R126 ;  /* 0x800000df047e7223 */ /* 0x000fe2000001007e */
[----:B------:R-:W-:Y:S01]  /*a3d0*/  FFMA.FTZ R160, R160, R196, R161 ;  /* 0x000000c4a0a07223 */ /* 0x000fe200000100a1 */
[----:B------:R-:W-:Y:S01]  /*a3e0*/  FMUL.FTZ R161, R53, R155 ;  /* 0x0000009b35a17220 */ /* 0x000fe20000410000 */
[----:B------:R-:W-:Y:S01]  /*a3f0*/  FFMA.FTZ R165, R124, -R165, R225 ;  /* 0x800000a57ca57223 */ /* 0x000fe200000100e1 */
[----:B------:R-:W-:Y:S01]  /*a400*/  FFMA.FTZ R225, R3, -R225, R126 ;  /* 0x800000e103e17223 */ /* 0x000fe2000001007e */
[C---:B------:R-:W-:Y:S01]  /*a410*/  FMUL.FTZ R163, R122.reuse, R61 ;  /* 0x0000003d7aa37220 */ /* 0x040fe20000410000 */
[-C--:B------:R-:W-:Y:S01]  /*a420*/  FFMA.FTZ R126, R122, -R161.reuse, R227 ;  /* 0x800000a17a7e7223 */ /* 0x080fe200000100e3 */
[----:B------:R-:W-:Y:S01]  /*a430*/  FFMA.FTZ R122, R123, -R161, R228 ;  /* 0x800000a17b7a7223 */ /* 0x000fe200000100e4 */
[----:B------:R-:W-:Y:S01]  /*a440*/  FMUL.FTZ R161, R61, UR57 ;  /* 0x000000393da17c20 */ /* 0x000fe20008410000 */
[----:B------:R-:W-:Y:S01]  /*a450*/  FADD.FTZ R166, R179, R166 ;  /* 0x000000a6b3a67221 */ /* 0x000fe20000010000 */
[-C--:B------:R-:W-:Y:S01]  /*a460*/  FFMA.FTZ R123, R123, R62.reuse, R163 ;  /* 0x0000003e7b7b7223 */ /* 0x080fe200000100a3 */
[----:B------:R-:W-:Y:S01]  /*a470*/  FADD.FTZ R195, -R195, R160 ;  /* 0x000000a0c3c37221 */ /* 0x000fe20000010100 */
[C---:B------:R-:W-:Y:S01]  /*a480*/  FMUL.FTZ R162, R62.reuse, UR57 ;  /* 0x000000393ea27c20 */ /* 0x040fe20008410000 */
[----:B------:R-:W-:Y:S01]  /*a490*/  FFMA.FTZ R160, R62, UR56, R161 ;  /* 0x000000383ea07c23 */ /* 0x000fe200080100a1 */
[----:B------:R-:W-:Y:S01]  /*a4a0*/  FMUL.FTZ R163, R155, R62 ;  /* 0x0000003e9ba37220 */ /* 0x000fe20000410000 */
[-C--:B------:R-:W-:Y:S01]  /*a4b0*/  FMUL.FTZ R62, R141, -R166.reuse ;  /* 0x800000a68d3e7220 */ /* 0x080fe20000410000 */
[----:B------:R-:W-:Y:S01]  /*a4c0*/  FFMA.FTZ R162, R61, UR56, -R162 ;  /* 0x000000383da27c23 */ /* 0x000fe200080108a2 */
[----:B------:R-:W-:Y:S01]  /*a4d0*/  FMUL.FTZ R161, R155, R61 ;  /* 0x0000003d9ba17220 */ /* 0x000fe20000410000 */
[-C--:B------:R-:W-:Y:S01]  /*a4e0*/  FMUL.FTZ R61, R141, -R195.reuse ;  /* 0x800000c38d3d7220 */ /* 0x080fe20000410000 */
[C---:B------:R-:W-:Y:S01]  /*a4f0*/  FFMA.FTZ R141, R142.reuse, R195, R62 ;  /* 0x000000c38e8d7223 */ /* 0x040fe2000001003e */
[----:B------:R-:W-:Y:S01]  /*a500*/  FMUL.FTZ R62, R181, UR57 ;  /* 0x00000039b53e7c20 */ /* 0x000fe20008410000 */
[----:B------:R-:W-:Y:S01]  /*a510*/  FFMA.FTZ R33, R155, R123, R33 ;  /* 0x0000007b9b217223 */ /* 0x000fe20000010021 */
[----:B------:R-:W-:Y:S01]  /*a520*/  FFMA.FTZ R61, R142, R166, -R61 ;  /* 0x000000a68e3d7223 */ /* 0x000fe2000001083d */
[----:B------:R-:W-:Y:S01]  /*a530*/  FMUL.FTZ R124, R124, R197 ;  /* 0x000000c57c7c7220 */ /* 0x000fe20000410000 */
[C---:B------:R-:W-:Y:S01]  /*a540*/  FFMA.FTZ R142, R197.reuse, UR56, -R62 ;  /* 0x00000038c58e7c23 */ /* 0x040fe2000801083e */
[----:B------:R-:W-:Y:S01]  /*a550*/  FMUL.FTZ R62, R197, UR57 ;  /* 0x00000039c53e7c20 */ /* 0x000fe20008410000 */
[----:B------:R-:W-:Y:S01]  /*a560*/  FADD.FTZ R178, R178, R61 ;  /* 0x0000003db2b27221 */ /* 0x000fe20000010000 */
[----:B------:R-:W-:Y:S01]  /*a570*/  FADD.FTZ R61, -R194, R141 ;  /* 0x0000008dc23d7221 */ /* 0x000fe20000010100 */
[----:B------:R-:W-:Y:S01]  /*a580*/  FMUL.FTZ R179, R165, R142 ;  /* 0x0000008ea5b37220 */ /* 0x000fe20000410000 */
[----:B------:R-:W-:Y:S01]  /*a590*/  FFMA.FTZ R155, R181, UR56, R62 ;  /* 0x00000038b59b7c23 */ /* 0x000fe2000801003e */
[----:B------:R-:W-:Y:S01]  /*a5a0*/  FFMA.FTZ R125, R125, R181, R124 ;  /* 0x000000b57d7d7223 */ /* 0x000fe2000001007c */
[----:B------:R-:W-:Y:S01]  /*a5b0*/  FMUL.FTZ R182, R143, -R178 ;  /* 0x800000b28fb67220 */ /* 0x000fe20000410000 */
[----:B------:R-:W-:Y:S01]  /*a5c0*/  FMUL.FTZ R164, R55, R85 ;  /* 0x0000005537a47220 */ /* 0x000fe20000410000 */
[----:B------:R-:W-:Y:S01]  /*a5d0*/  FFMA.FTZ R124, R226, R155, R179 ;  /* 0x0000009be27c7223 */ /* 0x000fe200000100b3 */
[-C--:B------:R-:W-:Y:S01]  /*a5e0*/  FMUL.FTZ R155, R143, -R61.reuse ;  /* 0x8000003d8f9b7220 */ /* 0x080fe20000410000 */
[----:B------:R-:W-:Y:S01]  /*a5f0*/  FFMA.FTZ R182, R144, R61, R182 ;  /* 0x0000003d90b67223 */ /* 0x000fe200000100b6 */
[-C--:B------:R-:W-:Y:S01]  /*a600*/  FFMA.FTZ R224, R129, -R164.reuse, R224 ;  /* 0x800000a481e07223 */ /* 0x080fe200000100e0 */
[----:B------:R-:W-:Y:S01]  /*a610*/  FFMA.FTZ R164, R128, -R164, R223 ;  /* 0x800000a480a47223 */ /* 0x000fe200000100df */
[----:B------:R-:W-:Y:S01]  /*a620*/  FFMA.FTZ R142, R144, R178, -R155 ;  /* 0x000000b2908e7223 */ /* 0x000fe2000001089b */
[----:B------:R-:W-:Y:S01]  /*a630*/  FMUL.FTZ R128, R128, R196 ;  /* 0x000000c480807220 */ /* 0x000fe20000410000 */
[C---:B------:R-:W-:Y:S01]  /*a640*/  FMUL.FTZ R197, R84.reuse, R197 ;  /* 0x000000c554c57220 */ /* 0x040fe20000410000 */
[----:B------:R-:W-:Y:S01]  /*a650*/  FADD.FTZ R193, -R193, R182 ;  /* 0x000000b6c1c17221 */ /* 0x000fe20000010100 */
[----:B------:R-:W-:Y:S01]  /*a660*/  FADD.FTZ R142, R177, R142 ;  /* 0x0000008eb18e7221 */ /* 0x000fe20000010000 */
[----:B------:R-:W-:Y:S01]  /*a670*/  SHF.L.U32 R62, R83, 0x5, RZ ;  /* 0x00000005533e7819 */ /* 0x000fe200000006ff */
[----:B------:R-:W-:Y:S01]  /*a680*/  FMUL.FTZ R181, R84, R181 ;  /* 0x000000b554b57220 */ /* 0x000fe20000410000 */
[----:B------:R-:W-:Y:S01]  /*a690*/  FFMA.FTZ R128, R129, R180, R128 ;  /* 0x000000b481807223 */ /* 0x000fe20000010080 */
[----:B------:R-:W-:Y:S01]  /*a6a0*/  FMUL.FTZ R141, R165, R197 ;  /* 0x000000c5a58d7220 */ /* 0x000fe20000410000 */
[C---:B------:R-:W-:Y:S01]  /*a6b0*/  FMUL.FTZ R129, R145.reuse, -R193 ;  /* 0x800000c191817220 */ /* 0x040fe20000410000 */
[----:B------:R-:W-:Y:S01]  /*a6c0*/  FMUL.FTZ R144, R145, -R142 ;  /* 0x8000008e91907220 */ /* 0x000fe20000410000 */
[----:B------:R-:W-:Y:S01]  /*a6d0*/  LEA.HI.SX32 R62, R62, R62, 0x1b ;  /* 0x0000003e3e3e7211 */ /* 0x000fe200078fdaff */
[-C--:B------:R-:W-:Y:S01]  /*a6e0*/  FMUL.FTZ R165, R165, R181.reuse ;  /* 0x000000b5a5a57220 */ /* 0x080fe20000410000 */
[----:B------:R-:W-:Y:S01]  /*a6f0*/  FMUL.FTZ R143, R180, UR57 ;  /* 0x00000039b48f7c20 */ /* 0x000fe20008410000 */
[----:B------:R-:W-:Y:S01]  /*a700*/  FFMA.FTZ R141, R226, R181, R141 ;  /* 0x000000b5e28d7223 */ /* 0x000fe2000001008d */
[C---:B------:R-:W-:Y:S01]  /*a710*/  FFMA.FTZ R145, R146.reuse, R142, -R129 ;  /* 0x0000008e92917223 */ /* 0x040fe20000010881 */
[----:B------:R-:W-:Y:S01]  /*a720*/  FFMA.FTZ R155, R146, R193, R144 ;  /* 0x000000c1929b7223 */ /* 0x000fe20000010090 */
[----:B------:R-:W-:Y:S01]  /*a730*/  LEA R62, R62, R49, 0x2 ;  /* 0x000000313e3e7211 */ /* 0x000fe200078e10ff */
[----:B------:R-:W-:Y:S01]  /*a740*/  FMUL.FTZ R181, R54, R181 ;  /* 0x000000b536b57220 */ /* 0x000fe20000410000 */
[----:B------:R-:W-:Y:S01]  /*a750*/  FFMA.FTZ R226, R226, R197, -R165 ;  /* 0x000000c5e2e27223 */ /* 0x000fe200000108a5 */
[----:B------:R-:W-:Y:S01]  /*a760*/  FFMA.FTZ R143, R196, UR56, -R143 ;  /* 0x00000038c48f7c23 */ /* 0x000fe2000801088f */
[C---:B------:R-:W-:Y:S01]  /*a770*/  FMUL.FTZ R177, R85.reuse, R196 ;  /* 0x000000c455b17220 */ /* 0x040fe20000410000 */
[----:B------:R-:W-:Y:S01]  /*a780*/  FMUL.FTZ R165, R85, R180 ;  /* 0x000000b455a57220 */ /* 0x000fe20000410000 */
[----:B------:R-:W-:Y:S01]  /*a790*/  FADD.FTZ R176, R176, R145 ;  /* 0x00000091b0b07221 */ /* 0x000fe20000010000 */
[----:B------:R-:W-:Y:S01]  /*a7a0*/  FADD.FTZ R155, -R192, R155 ;  /* 0x0000009bc09b7221 */ /* 0x000fe20000010100 */
[----:B------:R-:W-:Y:S01]  /*a7b0*/  FFMA.FTZ R127, R130, -R127, R221 ;  /* 0x8000007f827f7223 */ /* 0x000fe200000100dd */
[----:B------:R0:W-:Y:S01]  /*a7c0*/  STS [R62+0x2170], R181 ;  /* 0x002170b53e007388 */ /* 0x0001e20000000800 */
[----:B------:R-:W-:Y:S01]  /*a7d0*/  FMUL.FTZ R129, R196, UR57 ;  /* 0x00000039c4817c20 */ /* 0x000fe20008410000 */
[C---:B------:R-:W-:Y:S01]  /*a7e0*/  FMUL.FTZ R179, R164.reuse, R177 ;  /* 0x000000b1a4b37220 */ /* 0x040fe20000410000 */
[----:B------:R-:W-:Y:S01]  /*a7f0*/  FMUL.FTZ R143, R164, R143 ;  /* 0x0000008fa48f7220 */ /* 0x000fe20000410000 */
[----:B------:R-:W-:Y:S01]  /*a800*/  FMUL.FTZ R130, R130, R195 ;  /* 0x000000c382827220 */ /* 0x000fe20000410000 */
[----:B------:R-:W-:Y:S01]  /*a810*/  FMUL.FTZ R145, R147, -R155 ;  /* 0x8000009b93917220 */ /* 0x000fe20000410000 */
[----:B------:R-:W-:Y:S01]  /*a820*/  FMUL.FTZ R197, R54, R197 ;  /* 0x000000c536c57220 */ /* 0x000fe20000410000 */
[----:B------:R-:W-:Y:S01]  /*a830*/  FFMA.FTZ R129, R180, UR56, R129 ;  /* 0x00000038b4817c23 */ /* 0x000fe20008010081 */
[----:B------:R-:W-:Y:S01]  /*a840*/  FFMA.FTZ R131, R131, R166, R130 ;  /* 0x000000a683837223 */ /* 0x000fe20000010082 */
[-C--:B------:R-:W-:Y:S01]  /*a850*/  FFMA.FTZ R130, R148, R176.reuse, -R145 ;  /* 0x000000b094827223 */ /* 0x080fe20000010891 */
[-C--:B0-----:R-:W-:Y:S01]  /*a860*/  FMUL.FTZ R181, R164, R165.reuse ;  /* 0x000000a5a4b57220 */ /* 0x081fe20000410000 */
[----:B------:R-:W-:Y:S01]  /*a870*/  FMUL.FTZ R164, R147, -R176 ;  /* 0x800000b093a47220 */ /* 0x000fe20000410000 */
[----:B------:R0:W-:Y:S01]  /*a880*/  STS [R62+0x2174], R197 ;  /* 0x002174c53e007388 */ /* 0x0001e20000000800 */
[C---:B------:R-:W-:Y:S01]  /*a890*/  FFMA.FTZ R144, R224.reuse, R165, R179 ;  /* 0x000000a5e0907223 */ /* 0x040fe200000100b3 */
[----:B------:R-:W-:Y:S01]  /*a8a0*/  FFMA.FTZ R146, R224, R177, -R181 ;  /* 0x000000b1e0927223 */ /* 0x000fe200000108b5 */
[----:B------:R-:W-:Y:S01]  /*a8b0*/  FFMA.FTZ R180, R148, R155, R164 ;  /* 0x0000009b94b47223 */ /* 0x000fe200000100a4 */
[C---:B------:R-:W-:Y:S01]  /*a8c0*/  FMUL.FTZ R148, R166.reuse, UR57 ;  /* 0x00000039a6947c20 */ /* 0x040fe20008410000 */
[----:B------:R-:W-:Y:S01]  /*a8d0*/  FMUL.FTZ R177, R55, R177 ;  /* 0x000000b137b17220 */ /* 0x000fe20000410000 */
[----:B------:R-:W-:Y:S01]  /*a8e0*/  FMUL.FTZ R145, R195, UR57 ;  /* 0x00000039c3917c20 */ /* 0x000fe20008410000 */
[----:B------:R-:W-:Y:S01]  /*a8f0*/  FADD.FTZ R191, -R191, R180 ;  /* 0x000000b4bfbf7221 */ /* 0x000fe20000010100 */
[----:B------:R-:W-:Y:S01]  /*a900*/  FFMA.FTZ R148, R195, UR56, -R148 ;  /* 0x00000038c3947c23 */ /* 0x000fe20008010894 */
[----:B------:R-:W-:Y:S01]  /*a910*/  FMUL.FTZ R195, R101, R195 ;  /* 0x000000c365c37220 */ /* 0x000fe20000410000 */
[----:B0-----:R-:W-:Y:S01]  /*a920*/  FMUL.FTZ R197, R55, R165 ;  /* 0x000000a537c57220 */ /* 0x001fe20000410000 */
[----:B------:R-:W-:Y:S01]  /*a930*/  FMUL.FTZ R165, R101, R166 ;  /* 0x000000a665a57220 */ /* 0x000fe20000410000 */
[----:B------:R-:W-:Y:S01]  /*a940*/  FMUL.FTZ R114, R57, R102 ;  /* 0x0000006639727220 */ /* 0x000fe20000410000 */
[----:B------:R0:W-:Y:S01]  /*a950*/  STS [R62+0x216c], R177 ;  /* 0x00216cb13e007388 */ /* 0x0001e20000000800 */
[----:B------:R-:W-:Y:S01]  /*a960*/  FFMA.FTZ R145, R166, UR56, R145 ;  /* 0x00000038a6917c23 */ /* 0x000fe20008010091 */
[C---:B------:R-:W-:Y:S01]  /*a970*/  FMUL.FTZ R147, R127.reuse, R148 ;  /* 0x000000947f937220 */ /* 0x040fe20000410000 */
[----:B------:R-:W-:Y:S01]  /*a980*/  FMUL.FTZ R164, R127, R165 ;  /* 0x000000a57fa47220 */ /* 0x000fe20000410000 */
[----:B------:R-:W-:Y:S01]  /*a990*/  FADD.FTZ R166, R175, R130 ;  /* 0x00000082afa67221 */ /* 0x000fe20000010000 */
[-C--:B------:R-:W-:Y:S01]  /*a9a0*/  FFMA.FTZ R220, R133, -R114.reuse, R220 ;  /* 0x8000007285dc7223 */ /* 0x080fe200000100dc */
[C---:B------:R-:W-:Y:S01]  /*a9b0*/  FFMA.FTZ R114, R132.reuse, -R114, R219 ;  /* 0x8000007284727223 */ /* 0x040fe200000100db */
[----:B------:R-:W-:Y:S01]  /*a9c0*/  FMUL.FTZ R130, R132, R61 ;  /* 0x0000003d84827220 */ /* 0x000fe20000410000 */
[----:B------:R-:W-:Y:S01]  /*a9d0*/  FMUL.FTZ R132, R149, -R166 ;  /* 0x800000a695847220 */ /* 0x000fe20000410000 */
[----:B------:R-:W-:Y:S01]  /*a9e0*/  FMUL.FTZ R180, R178, UR57 ;  /* 0x00000039b2b47c20 */ /* 0x000fe20008410000 */
[----:B0-----:R-:W-:Y:S01]  /*a9f0*/  FMUL.FTZ R177, R127, R195 ;  /* 0x000000c37fb17220 */ /* 0x001fe20000410000 */
[-C--:B------:R-:W-:Y:S01]  /*aa00*/  FMUL.FTZ R127, R149, -R191.reuse ;  /* 0x800000bf957f7220 */ /* 0x080fe20000410000 */
[----:B------:R-:W-:Y:S01]  /*aa10*/  FFMA.FTZ R130, R133, R178, R130 ;  /* 0x000000b285827223 */ /* 0x000fe20000010082 */
[----:B------:R-:W-:Y:S01]  /*aa20*/  FFMA.FTZ R133, R150, R191, R132 ;  /* 0x000000bf96857223 */ /* 0x000fe20000010084 */
[-C--:B------:R-:W-:Y:S01]  /*aa30*/  FFMA.FTZ R148, R222, R165.reuse, R177 ;  /* 0x000000a5de947223 */ /* 0x080fe200000100b1 */
[----:B------:R-:W-:Y:S01]  /*aa40*/  FFMA.FTZ R127, R150, R166, -R127 ;  /* 0x000000a6967f7223 */ /* 0x000fe2000001087f */
[----:B------:R-:W-:Y:S01]  /*aa50*/  FMUL.FTZ R165, R56, R165 ;  /* 0x000000a538a57220 */ /* 0x000fe20000410000 */
[C---:B------:R-:W-:Y:S01]  /*aa60*/  FMUL.FTZ R149, R61.reuse, UR57 ;  /* 0x000000393d957c20 */ /* 0x040fe20008410000 */
[----:B------:R-:W-:Y:S01]  /*aa70*/  FFMA.FTZ R175, R61, UR56, -R180 ;  /* 0x000000383daf7c23 */ /* 0x000fe200080108b4 */
[----:B------:R-:W-:Y:S01]  /*aa80*/  FADD.FTZ R127, R174, R127 ;  /* 0x0000007fae7f7221 */ /* 0x000fe20000010000 */
[C---:B------:R-:W-:Y:S01]  /*aa90*/  FMUL.FTZ R179, R102.reuse, R61 ;  /* 0x0000003d66b37220 */ /* 0x040fe20000410000 */
[----:B------:R-:W-:Y:S01]  /*aaa0*/  FMUL.FTZ R177, R102, R178 ;  /* 0x000000b266b17220 */ /* 0x000fe20000410000 */
[----:B------:R0:W-:Y:S01]  /*aab0*/  STS [R62+0x2160], R165 ;  /* 0x002160a53e007388 */ /* 0x0001e20000000800 */
[----:B------:R-:W-:Y:S01]  /*aac0*/  FADD.FTZ R61, -R190, R133 ;  /* 0x00000085be3d7221 */ /* 0x000fe20000010100 */
[----:B------:R-:W-:Y:S01]  /*aad0*/  FFMA.FTZ R133, R178, UR56, R149 ;  /* 0x00000038b2857c23 */ /* 0x000fe20008010095 */
[C---:B------:R-:W-:Y:S01]  /*aae0*/  FMUL.FTZ R149, R114.reuse, R175 ;  /* 0x000000af72957220 */ /* 0x040fe20000410000 */
[C---:B------:R-:W-:Y:S01]  /*aaf0*/  FMUL.FTZ R181, R114.reuse, R179 ;  /* 0x000000b372b57220 */ /* 0x040fe20000410000 */
[----:B------:R-:W-:Y:S01]  /*ab00*/  FMUL.FTZ R175, R114, R177 ;  /* 0x000000b172af7220 */ /* 0x000fe20000410000 */
[----:B------:R-:W-:Y:S01]  /*ab10*/  FMUL.FTZ R114, R151, -R61 ;  /* 0x8000003d97727220 */ /* 0x000fe20000410000 */
[----:B------:R-:W-:Y:S01]  /*ab20*/  FMUL.FTZ R134, R134, R193 ;  /* 0x000000c186867220 */ /* 0x000fe20000410000 */
[-C--:B------:R-:W-:Y:S01]  /*ab30*/  FFMA.FTZ R150, R220, R177.reuse, R181 ;  /* 0x000000b1dc967223 */ /* 0x080fe200000100b5 */
[----:B------:R-:W-:Y:S01]  /*ab40*/  FMUL.FTZ R177, R57, R177 ;  /* 0x000000b139b17220 */ /* 0x000fe20000410000 */
[-C--:B0-----:R-:W-:Y:S01]  /*ab50*/  FMUL.FTZ R165, R151, -R127.reuse ;  /* 0x8000007f97a57220 */ /* 0x081fe20000410000 */
[----:B------:R-:W-:Y:S01]  /*ab60*/  FFMA.FTZ R132, R152, R127, -R114 ;  /* 0x0000007f98847223 */ /* 0x000fe20000010872 */
[----:B------:R-:W-:Y:S01]  /*ab70*/  FFMA.FTZ R135, R135, R142, R134 ;  /* 0x0000008e87877223 */ /* 0x000fe20000010086 */
[----:B------:R-:W-:Y:S01]  /*ab80*/  FMUL.FTZ R136, R136, R155 ;  /* 0x0000009b88887220 */ /* 0x000fe20000410000 */
[----:B------:R-:W-:Y:S01]  /*ab90*/  FFMA.FTZ R174, R152, R61, R165 ;  /* 0x0000003d98ae7223 */ /* 0x000fe200000100a5 */
[----:B------:R-:W-:Y:S01]  /*aba0*/  FADD.FTZ R173, R173, R132 ;  /* 0x00000084adad7221 */ /* 0x000fe20000010000 */
[----:B------:R-:W-:Y:S01]  /*abb0*/  FMUL.FTZ R132, R142, UR57 ;  /* 0x000000398e847c20 */ /* 0x000fe20008410000 */
[----:B------:R-:W-:Y:S01]  /*abc0*/  FMUL.FTZ R165, R193, UR57 ;  /* 0x00000039c1a57c20 */ /* 0x000fe20008410000 */
[----:B------:R-:W-:Y:S01]  /*abd0*/  FADD.FTZ R114, -R189, R174 ;  /* 0x000000aebd727221 */ /* 0x000fe20000010100 */
[----:B------:R-:W-:Y:S01]  /*abe0*/  FFMA.FTZ R152, R220, R179, -R175 ;  /* 0x000000b3dc987223 */ /* 0x000fe200000108af */
[----:B------:R-:W-:Y:S01]  /*abf0*/  FFMA.FTZ R134, R193, UR56, -R132 ;  /* 0x00000038c1867c23 */ /* 0x000fe20008010884 */
[----:B------:R-:W-:Y:S01]  /*ac00*/  FMUL.FTZ R193, R103, R193 ;  /* 0x000000c167c17220 */ /* 0x000fe20000410000 */
[C---:B------:R-:W-:Y:S01]  /*ac10*/  FMUL.FTZ R151, R153.reuse, -R114 ;  /* 0x8000007299977220 */ /* 0x040fe20000410000 */
[-C--:B------:R-:W-:Y:S01]  /*ac20*/  FMUL.FTZ R153, R153, -R173.reuse ;  /* 0x800000ad99997220 */ /* 0x080fe20000410000 */
[----:B------:R-:W-:Y:S01]  /*ac30*/  FMUL.FTZ R175, R103, R142 ;  /* 0x0000008e67af7220 */ /* 0x000fe20000410000 */
[----:B------:R0:W-:Y:S01]  /*ac40*/  STS [R62+0x2158], R177 ;  /* 0x002158b13e007388 */ /* 0x0001e20000000800 */
[C---:B------:R-:W-:Y:S01]  /*ac50*/  FFMA.FTZ R151, R154.reuse, R173, -R151 ;  /* 0x000000ad9a977223 */ /* 0x040fe20000010897 */
[----:B------:R-:W-:Y:S01]  /*ac60*/  FFMA.FTZ R153, R154, R114, R153 ;  /* 0x000000729a997223 */ /* 0x000fe20000010099 */
[-C--:B------:R-:W-:Y:S01]  /*ac70*/  FFMA.FTZ R214, R139, -R60.reuse, R214 ;  /* 0x8000003c8bd67223 */ /* 0x080fe200000100d6 */
[----:B------:R-:W-:Y:S01]  /*ac80*/  FFMA.FTZ R60, R138, -R60, R213 ;  /* 0x8000003c8a3c7223 */ /* 0x000fe200000100d5 */
[----:B------:R-:W-:Y:S01]  /*ac90*/  FADD.FTZ R151, R172, R151 ;  /* 0x00000097ac977221 */ /* 0x000fe20000010000 */
[----:B------:R-:W-:Y:S01]  /*aca0*/  FADD.FTZ R188, -R188, R153 ;  /* 0x00000099bcbc7221 */ /* 0x000fe20000010100 */
[----:B------:R-:W-:Y:S01]  /*acb0*/  FFMA.FTZ R153, R142, UR56, R165 ;  /* 0x000000388e997c23 */ /* 0x000fe200080100a5 */
[C---:B------:R-:W-:Y:S01]  /*acc0*/  FMUL.FTZ R165, R71.reuse, R134 ;  /* 0x0000008647a57220 */ /* 0x040fe20000410000 */
[C---:B------:R-:W-:Y:S01]  /*acd0*/  FMUL.FTZ R132, R156.reuse, -R151 ;  /* 0x800000979c847220 */ /* 0x040fe20000410000 */
[-C--:B------:R-:W-:Y:S01]  /*ace0*/  FMUL.FTZ R156, R156, -R188.reuse ;  /* 0x800000bc9c9c7220 */ /* 0x080fe20000410000 */
[C---:B0-----:R-:W-:Y:S01]  /*acf0*/  FMUL.FTZ R177, R71.reuse, R193 ;  /* 0x000000c147b17220 */ /* 0x041fe20000410000 */
[----:B------:R-:W-:Y:S01]  /*ad00*/  FMUL.FTZ R71, R71, R175 ;  /* 0x000000af47477220 */ /* 0x000fe20000410000 */
[C---:B------:R-:W-:Y:S01]  /*ad10*/  FFMA.FTZ R132, R157.reuse, R188, R132 ;  /* 0x000000bc9d847223 */ /* 0x040fe20000010084 */
[----:B------:R-:W-:Y:S01]  /*ad20*/  FFMA.FTZ R156, R157, R151, -R156 ;  /* 0x000000979d9c7223 */ /* 0x000fe2000001089c */
[C---:B------:R-:W-:Y:S01]  /*ad30*/  FFMA.FTZ R142, R218.reuse, R175, R177 ;  /* 0x000000afda8e7223 */ /* 0x040fe200000100b1 */
[----:B------:R-:W-:Y:S01]  /*ad40*/  FFMA.FTZ R154, R218, R193, -R71 ;  /* 0x000000c1da9a7223 */ /* 0x000fe20000010847 */
[----:B------:R-:W-:Y:S01]  /*ad50*/  FADD.FTZ R132, -R187, R132 ;  /* 0x00000084bb847221 */ /* 0x000fe20000010100 */
[----:B------:R-:W-:Y:S01]  /*ad60*/  FADD.FTZ R171, R171, R156 ;  /* 0x0000009cabab7221 */ /* 0x000fe20000010000 */
[----:B------:R-:W-:Y:S01]  /*ad70*/  FMUL.FTZ R175, R58, R175 ;  /* 0x000000af3aaf7220 */ /* 0x000fe20000410000 */
[----:B------:R-:W-:Y:S01]  /*ad80*/  FMUL.FTZ R138, R138, R191 ;  /* 0x000000bf8a8a7220 */ /* 0x000fe20000410000 */
[C---:B------:R-:W-:Y:S01]  /*ad90*/  FMUL.FTZ R134, R158.reuse, -R132 ;  /* 0x800000849e867220 */ /* 0x040fe20000410000 */
[----:B------:R-:W-:Y:S01]  /*ada0*/  FMUL.FTZ R157, R158, -R171 ;  /* 0x800000ab9e9d7220 */ /* 0x000fe20000410000 */
[----:B------:R-:W-:Y:S01]  /*adb0*/  FMUL.FTZ R158, R104, R155 ;  /* 0x0000009b689e7220 */ /* 0x000fe20000410000 */
[----:B------:R0:W-:Y:S01]  /*adc0*/  STS [R62+0x2150], R175 ;  /* 0x002150af3e007388 */ /* 0x0001e20000000800 */
[----:B------:R-:W-:Y:S01]  /*add0*/  FFMA.FTZ R71, R159, R171, -R134 ;  /* 0x000000ab9f477223 */ /* 0x000fe20000010886 */
[----:B------:R-:W-:Y:S01]  /*ade0*/  FFMA.FTZ R134, R137, R176, R136 ;  /* 0x000000b089867223 */ /* 0x000fe20000010088 */
[----:B------:R-:W-:Y:S01]  /*adf0*/  FMUL.FTZ R136, R176, UR57 ;  /* 0x00000039b0887c20 */ /* 0x000fe20008410000 */
[----:B------:R-:W-:Y:S01]  /*ae00*/  FFMA.FTZ R157, R159, R132, R157 ;  /* 0x000000849f9d7223 */ /* 0x000fe2000001009d */
[----:B------:R-:W-:Y:S01]  /*ae10*/  FADD.FTZ R71, R170, R71 ;  /* 0x00000047aa477221 */ /* 0x000fe20000010000 */
[C---:B------:R-:W-:Y:S01]  /*ae20*/  FMUL.FTZ R137, R155.reuse, UR57 ;  /* 0x000000399b897c20 */ /* 0x040fe20008410000 */
[----:B------:R-:W-:Y:S01]  /*ae30*/  FFMA.FTZ R156, R155, UR56, -R136 ;  /* 0x000000389b9c7c23 */ /* 0x000fe20008010888 */
[----:B------:R-:W-:Y:S01]  /*ae40*/  FADD.FTZ R186, -R186, R157 ;  /* 0x0000009dbaba7221 */ /* 0x000fe20000010100 */
[-C--:B------:R-:W-:Y:S01]  /*ae50*/  FMUL.FTZ R136, R116, -R71.reuse ;  /* 0x8000004774887220 */ /* 0x080fe20000410000 */
[----:B------:R-:W-:Y:S01]  /*ae60*/  FFMA.FTZ R137, R176, UR56, R137 ;  /* 0x00000038b0897c23 */ /* 0x000fe20008010089 */
[----:B------:R-:W-:Y:S01]  /*ae70*/  FMUL.FTZ R155, R63, R156 ;  /* 0x0000009c3f9b7220 */ /* 0x000fe20000410000 */
[-C--:B------:R-:W-:Y:S01]  /*ae80*/  FMUL.FTZ R116, R116, -R186.reuse ;  /* 0x800000ba74747220 */ /* 0x080fe20000410000 */
[----:B------:R-:W-:Y:S01]  /*ae90*/  FFMA.FTZ R136, R117, R186, R136 ;  /* 0x000000ba75887223 */ /* 0x000fe20000010088 */
[----:B------:R-:W-:Y:S01]  /*aea0*/  FMUL.FTZ R176, R104, R176 ;  /* 0x000000b068b07220 */ /* 0x000fe20000410000 */
[----:B------:R-:W-:Y:S01]  /*aeb0*/  FMUL.FTZ R157, R63, R158 ;  /* 0x0000009e3f9d7220 */ /* 0x000fe20000410000 */
[----:B------:R-:W-:Y:S01]  /*aec0*/  FFMA.FTZ R156, R117, R71, -R116 ;  /* 0x00000047759c7223 */ /* 0x000fe20000010874 */
[----:B------:R-:W-:Y:S01]  /*aed0*/  FADD.FTZ R116, -R185, R136 ;  /* 0x00000088b9747221 */ /* 0x000fe20000010100 */
[-C--:B------:R-:W-:Y:S01]  /*aee0*/  FMUL.FTZ R159, R63, R176.reuse ;  /* 0x000000b03f9f7220 */ /* 0x080fe20000410000 */
[----:B------:R-:W-:Y:S01]  /*aef0*/  FFMA.FTZ R63, R216, R176, R157 ;  /* 0x000000b0d83f7223 */ /* 0x000fe2000001009d */
[----:B------:R-:W-:Y:S01]  /*af00*/  FADD.FTZ R169, R169, R156 ;  /* 0x0000009ca9a97221 */ /* 0x000fe20000010000 */
[----:B------:R-:W-:Y:S01]  /*af10*/  FMUL.FTZ R156, R118, -R116 ;  /* 0x80000074769c7220 */ /* 0x000fe20000410000 */
[----:B------:R-:W-:Y:S01]  /*af20*/  FFMA.FTZ R136, R216, R158, -R159 ;  /* 0x0000009ed8887223 */ /* 0x000fe2000001089f */
[----:B0-----:R-:W-:Y:S01]  /*af30*/  FMUL.FTZ R175, R59, R176 ;  /* 0x000000b03baf7220 */ /* 0x001fe20000410000 */
[-C--:B------:R-:W-:Y:S01]  /*af40*/  FMUL.FTZ R157, R118, -R169.reuse ;  /* 0x800000a9769d7220 */ /* 0x080fe20000410000 */
[----:B------:R-:W-:Y:S01]  /*af50*/  FFMA.FTZ R117, R119, R169, -R156 ;  /* 0x000000a977757223 */ /* 0x000fe2000001089c */
[----:B------:R-:W-:Y:S01]  /*af60*/  FMUL.FTZ R118, R166, UR57 ;  /* 0x00000039a6767c20 */ /* 0x000fe20008410000 */
[----:B------:R-:W-:Y:S01]  /*af70*/  FFMA.FTZ R139, R139, R166, R138 ;  /* 0x000000a68b8b7223 */ /* 0x000fe2000001008a */
[----:B------:R-:W-:Y:S01]  /*af80*/  FFMA.FTZ R157, R119, R116, R157 ;  /* 0x00000074779d7223 */ /* 0x000fe2000001009d */
[----:B------:R-:W-:Y:S01]  /*af90*/  FADD.FTZ R117, R168, R117 ;  /* 0x00000075a8757221 */ /* 0x000fe20000010000 */
[----:B------:R-:W-:Y:S01]  /*afa0*/  FFMA.FTZ R159, R191, UR56, -R118 ;  /* 0x00000038bf9f7c23 */ /* 0x000fe20008010876 */
[----:B------:R0:W-:Y:S01]  /*afb0*/  STS [R62+0x2148], R175 ;  /* 0x002148af3e007388 */ /* 0x0001e20000000800 */
[----:B------:R-:W-:Y:S01]  /*afc0*/  FADD.FTZ R184, -R184, R157 ;  /* 0x0000009db8b87221 */ /* 0x000fe20000010100 */
[C---:B------:R-:W-:Y:S01]  /*afd0*/  FMUL.FTZ R118, R120.reuse, -R117 ;  /* 0x8000007578767220 */ /* 0x040fe20000410000 */
[----:B------:R-:W-:Y:S01]  /*afe0*/  FMUL.FTZ R177, R59, R158 ;  /* 0x0000009e3bb17220 */ /* 0x000fe20000410000 */
[----:B------:R-:W-:Y:S01]  /*aff0*/  FMUL.FTZ R119, R191, UR57 ;  /* 0x00000039bf777c20 */ /* 0x000fe20008410000 */
[-C--:B------:R-:W-:Y:S01]  /*b000*/  FMUL.FTZ R120, R120, -R184.reuse ;  /* 0x800000b878787220 */ /* 0x080fe20000410000 */
[----:B------:R-:W-:Y:S01]  /*b010*/  FFMA.FTZ R138, R121, R184, R118 ;  /* 0x000000b8798a7223 */ /* 0x000fe20000010076 */
[----:B------:R-:W-:Y:S01]  /*b020*/  FMUL.FTZ R191, R105, R191 ;  /* 0x000000bf69bf7220 */ /* 0x000fe20000410000 */
[C---:B------:R-:W-:Y:S01]  /*b030*/  FMUL.FTZ R157, R60.reuse, R159 ;  /* 0x0000009f3c9d7220 */ /* 0x040fe20000410000 */
[----:B------:R-:W-:Y:S01]  /*b040*/  FFMA.FTZ R118, R121, R117, -R120 ;  /* 0x0000007579767223 */ /* 0x000fe20000010878 */
[----:B0-----:R-:W-:Y:S01]  /*b050*/  FMUL.FTZ R175, R105, R166 ;  /* 0x000000a669af7220 */ /* 0x001fe20000410000 */
[----:B------:R-:W-:Y:S01]  /*b060*/  FADD.FTZ R183, -R183, R138 ;  /* 0x0000008ab7b77221 */ /* 0x000fe20000010100 */
[----:B------:R0:W-:Y:S01]  /*b070*/  STS [R62+0x214c], R177 ;  /* 0x00214cb13e007388 */ /* 0x0001e20000000800 */
[----:B------:R-:W-:Y:S01]  /*b080*/  FADD.FTZ R118, R167, R118 ;  /* 0x00000076a7767221 */ /* 0x000fe20000010000 */
[----:B------:R-:W-:Y:S01]  /*b090*/  FMUL.FTZ R159, R60, R175 ;  /* 0x000000af3c9f7220 */ /* 0x000fe20000410000 */
[C---:B------:R-:W-:Y:S01]  /*b0a0*/  FMUL.FTZ R121, R113.reuse, R183 ;  /* 0x000000b771797220 */ /* 0x040fe20000410000 */
[----:B------:R-:W-:Y:S01]  /*b0b0*/  FMUL.FTZ R138, R112, R184 ;  /* 0x000000b8708a7220 */ /* 0x000fe20000410000 */
[----:B------:R-:W-:Y:S01]  /*b0c0*/  FFMA.FTZ R119, R166, UR56, R119 ;  /* 0x00000038a6777c23 */ /* 0x000fe20008010077 */
[----:B------:R-:W-:Y:S01]  /*b0d0*/  FFMA.FTZ R120, R214, R191, -R159 ;  /* 0x000000bfd6787223 */ /* 0x000fe2000001089f */
[----:B------:R-:W-:Y:S01]  /*b0e0*/  FMUL.FTZ R159, R113, R118 ;  /* 0x00000076719f7220 */ /* 0x000fe20000410000 */
[----:B------:R-:W-:Y:S01]  /*b0f0*/  FMUL.FTZ R158, R64, R121 ;  /* 0x00000079409e7220 */ /* 0x000fe20000410000 */
[----:B------:R-:W-:Y:S01]  /*b100*/  FMUL.FTZ R179, R57, R179 ;  /* 0x000000b339b37220 */ /* 0x000fe20000410000 */
[----:B0-----:R-:W-:Y:S01]  /*b110*/  FMUL.FTZ R177, R60, R191 ;  /* 0x000000bf3cb17220 */ /* 0x001fe20000410000 */
[----:B------:R-:W-:Y:S01]  /*b120*/  FMUL.FTZ R156, R112, R117 ;  /* 0x00000075709c7220 */ /* 0x000fe20000410000 */
[----:B------:R-:W-:Y:S01]  /*b130*/  FMUL.FTZ R167, R199, R138 ;  /* 0x0000008ac7a77220 */ /* 0x000fe20000410000 */
[----:B------:R-:W-:Y:S01]  /*b140*/  FMUL.FTZ R166, R64, R159 ;  /* 0x0000009f40a67220 */ /* 0x000fe20000410000 */
[-C--:B------:R-:W-:Y:S01]  /*b150*/  FFMA.FTZ R60, R214, R175.reuse, R177 ;  /* 0x000000afd63c7223 */ /* 0x080fe200000100b1 */
[----:B------:R-:W-:Y:S01]  /*b160*/  FMUL.FTZ R175, R72, R175 ;  /* 0x000000af48af7220 */ /* 0x000fe20000410000 */
[----:B------:R-:W-:Y:S01]  /*b170*/  FFMA.FTZ R158, R235, R159, R158 ;  /* 0x0000009feb9e7223 */ /* 0x000fe2000001009e */
[----:B------:R-:W-:Y:S01]  /*b180*/  FMUL.FTZ R177, R199, R156 ;  /* 0x0000009cc7b17220 */ /* 0x000fe20000410000 */
[----:B------:R-:W-:Y:S01]  /*b190*/  FFMA.FTZ R166, R235, R121, -R166 ;  /* 0x00000079eba67223 */ /* 0x000fe200000108a6 */
[----:B------:R0:W-:Y:S01]  /*b1a0*/  STS [R62+0x215c], R179 ;  /* 0x00215cb33e007388 */ /* 0x0001e20000000800 */
[----:B------:R-:W-:Y:S01]  /*b1b0*/  FADD.FTZ R158, RZ, R158 ;  /* 0x0000009eff9e7221 */ /* 0x000fe20000010000 */
[-C--:B------:R-:W-:Y:S01]  /*b1c0*/  FFMA.FTZ R202, R98, -R65.reuse, R202 ;  /* 0x8000004162ca7223 */ /* 0x080fe200000100ca */
[----:B------:R-:W-:Y:S01]  /*b1d0*/  FFMA.FTZ R65, R97, -R65, R201 ;  /* 0x8000004161417223 */ /* 0x000fe200000100c9 */
[----:B------:R1:W-:Y:S01]  /*b1e0*/  STS [R62+0x2140], R175 ;  /* 0x002140af3e007388 */ /* 0x0003e20000000800 */
[----:B------:R-:W-:Y:S01]  /*b1f0*/  FFMA.FTZ R177, R200, R138, -R177 ;  /* 0x0000008ac8b17223 */ /* 0x000fe200000108b1 */
[----:B------:R-:W-:Y:S01]  /*b200*/  FADD.FTZ R166, RZ, R166 ;  /* 0x000000a6ffa67221 */ /* 0x000fe20000010000 */
[-C--:B------:R-:W-:Y:S01]  /*b210*/  FFMA.FTZ R203, R96, -R66.reuse, R203 ;  /* 0x8000004260cb7223 */ /* 0x080fe200000100cb */
[----:B------:R-:W-:Y:S01]  /*b220*/  FFMA.FTZ R66, R95, -R66, R204 ;  /* 0x800000425f427223 */ /* 0x000fe200000100cc */
[----:B------:R-:W-:Y:S01]  /*b230*/  FFMA.FTZ R206, R94, -R67, R206 ;  /* 0x800000435ece7223 */ /* 0x000fe200000100ce */
[----:B0-----:R-:W-:Y:S01]  /*b240*/  FMUL.FTZ R179, R72, R191 ;  /* 0x000000bf48b37220 */ /* 0x001fe20000410000 */
[----:B------:R-:W-:Y:S01]  /*b250*/  FADD.FTZ R177, R166, R177 ;  /* 0x000000b1a6b17221 */ /* 0x000fe20000010000 */
[----:B------:R-:W-:Y:S01]  /*b260*/  FMUL.FTZ R166, R110, R71 ;  /* 0x000000476ea67220 */ /* 0x000fe20000410000 */
[----:B------:R-:W-:Y:S01]  /*b270*/  FMUL.FTZ R68, R75, R108 ;  /* 0x0000006c4b447220 */ /* 0x000fe20000410000 */
[----:B-1----:R-:W-:Y:S01]  /*b280*/  FFMA.FTZ R175, R200, R156, R167 ;  /* 0x0000009cc8af7223 */ /* 0x002fe200000100a7 */
[C---:B------:R-:W-:Y:S01]  /*b290*/  FMUL.FTZ R167, R111.reuse, R116 ;  /* 0x000000746fa77220 */ /* 0x040fe20000410000 */
[----:B------:R0:W-:Y:S01]  /*b2a0*/  STS [R62+0x2144], R179 ;  /* 0x002144b33e007388 */ /* 0x0001e20000000800 */
[----:B------:R-:W-:Y:S01]  /*b2b0*/  FMUL.FTZ R181, R66, R166 ;  /* 0x000000a642b57220 */ /* 0x000fe20000410000 */
[----:B------:R-:W-:Y:S01]  /*b2c0*/  FADD.FTZ R168, R158, R175 ;  /* 0x000000af9ea87221 */ /* 0x000fe20000010000 */
[----:B------:R-:W-:Y:S01]  /*b2d0*/  FMUL.FTZ R175, R111, R169 ;  /* 0x000000a96faf7220 */ /* 0x000fe20000410000 */
[----:B------:R-:W-:Y:S01]  /*b2e0*/  FMUL.FTZ R158, R110, R186 ;  /* 0x000000ba6e9e7220 */ /* 0x000fe20000410000 */
[----:B------:R-:W-:Y:S01]  /*b2f0*/  FFMA.FTZ R67, R93, -R67, R205 ;  /* 0x800000435d437223 */ /* 0x000fe200000100cd */
[----:B------:R-:W-:Y:S01]  /*b300*/  FFMA.FTZ R208, R92, -R68, R208 ;  /* 0x800000445cd07223 */ /* 0x000fe200000100d0 */
[----:B------:R-:W-:Y:S01]  /*b310*/  FMUL.FTZ R170, R65, R175 ;  /* 0x000000af41aa7220 */ /* 0x000fe20000410000 */
[-C--:B------:R-:W-:Y:S01]  /*b320*/  FMUL.FTZ R172, R66, R158.reuse ;  /* 0x0000009e42ac7220 */ /* 0x080fe20000410000 */
[----:B------:R-:W-:Y:S01]  /*b330*/  FFMA.FTZ R181, R203, R158, -R181 ;  /* 0x0000009ecbb57223 */ /* 0x000fe200000108b5 */
[-C--:B0-----:R-:W-:Y:S01]  /*b340*/  FMUL.FTZ R179, R65, R167.reuse ;  /* 0x000000a741b37220 */ /* 0x081fe20000410000 */
[----:B------:R-:W-:Y:S01]  /*b350*/  FFMA.FTZ R170, R202, R167, -R170 ;  /* 0x000000a7caaa7223 */ /* 0x000fe200000108aa */
[----:B------:R-:W-:Y:S01]  /*b360*/  FFMA.FTZ R68, R91, -R68, R207 ;  /* 0x800000445b447223 */ /* 0x000fe200000100cf */
[----:B------:R-:W-:Y:S01]  /*b370*/  FMUL.FTZ R185, R108, R151 ;  /* 0x000000976cb97220 */ /* 0x000fe20000410000 */
[----:B------:R-:W-:Y:S01]  /*b380*/  FFMA.FTZ R179, R202, R175, R179 ;  /* 0x000000afcab37223 */ /* 0x000fe200000100b3 */
[----:B------:R-:W-:Y:S01]  /*b390*/  FADD.FTZ R170, R177, R170 ;  /* 0x000000aab1aa7221 */ /* 0x000fe20000010000 */
[----:B------:R-:W-:Y:S01]  /*b3a0*/  FMUL.FTZ R177, R109, R132 ;  /* 0x000000846db17220 */ /* 0x000fe20000410000 */
[----:B------:R-:W-:Y:S01]  /*b3b0*/  FFMA.FTZ R210, R90, -R69, R210 ;  /* 0x800000455ad27223 */ /* 0x000fe200000100d2 */
[----:B------:R-:W-:Y:S01]  /*b3c0*/  FADD.FTZ R168, R168, R179 ;  /* 0x000000b3a8a87221 */ /* 0x000fe20000010000 */
[----:B------:R-:W-:Y:S01]  /*b3d0*/  FFMA.FTZ R179, R203, R166, R172 ;  /* 0x000000a6cbb37223 */ /* 0x000fe200000100ac */
[----:B------:R-:W-:Y:S01]  /*b3e0*/  FADD.FTZ R170, R170, R181 ;  /* 0x000000b5aaaa7221 */ /* 0x000fe20000010000 */
[----:B------:R-:W-:Y:S01]  /*b3f0*/  FMUL.FTZ R187, R67, R177 ;  /* 0x000000b143bb7220 */ /* 0x000fe20000410000 */
[----:B------:R-:W-:Y:S01]  /*b400*/  FMUL.FTZ R181, R108, R188 ;  /* 0x000000bc6cb57220 */ /* 0x000fe20000410000 */
[----:B------:R-:W-:Y:S01]  /*b410*/  FADD.FTZ R168, R168, R179 ;  /* 0x000000b3a8a87221 */ /* 0x000fe20000010000 */
[----:B------:R-:W-:Y:S01]  /*b420*/  FMUL.FTZ R179, R109, R171 ;  /* 0x000000ab6db37220 */ /* 0x000fe20000410000 */
[----:B------:R-:W-:Y:S01]  /*b430*/  FFMA.FTZ R69, R89, -R69, R209 ;  /* 0x8000004559457223 */ /* 0x000fe200000100d1 */
[----:B------:R-:W-:Y:S01]  /*b440*/  FMUL.FTZ R191, R68, R181 ;  /* 0x000000b544bf7220 */ /* 0x000fe20000410000 */
[----:B------:R-:W-:Y:S01]  /*b450*/  FMUL.FTZ R193, R58, R193 ;  /* 0x000000c13ac17220 */ /* 0x000fe20000410000 */
[-C--:B------:R-:W-:Y:S01]  /*b460*/  FFMA.FTZ R187, R206, R179.reuse, R187 ;  /* 0x000000b3cebb7223 */ /* 0x080fe200000100bb */
[----:B------:R-:W-:Y:S01]  /*b470*/  FMUL.FTZ R189, R67, R179 ;  /* 0x000000b343bd7220 */ /* 0x000fe20000410000 */
[----:B------:R-:W-:Y:S01]  /*b480*/  FFMA.FTZ R191, R208, R185, R191 ;  /* 0x000000b9d0bf7223 */ /* 0x000fe200000100bf */
[----:B------:R-:W-:Y:S01]  /*b490*/  FFMA.FTZ R164, R222, R195, -R164 ;  /* 0x000000c3dea47223 */ /* 0x000fe200000108a4 */
[----:B------:R-:W-:Y:S01]  /*b4a0*/  FADD.FTZ R168, R168, R187 ;  /* 0x000000bba8a87221 */ /* 0x000fe20000010000 */
[----:B------:R-:W-:Y:S01]  /*b4b0*/  FFMA.FTZ R189, R206, R177, -R189 ;  /* 0x000000b1cebd7223 */ /* 0x000fe200000108bd */
[----:B------:R-:W-:Y:S01]  /*b4c0*/  FMUL.FTZ R187, R68, R185 ;  /* 0x000000b944bb7220 */ /* 0x000fe20000410000 */
[----:B------:R0:W-:Y:S01]  /*b4d0*/  STS [R62+0x2154], R193 ;  /* 0x002154c13e007388 */ /* 0x0001e20000000800 */
[----:B------:R-:W-:Y:S01]  /*b4e0*/  FADD.FTZ R168, R168, R191 ;  /* 0x000000bfa8a87221 */ /* 0x000fe20000010000 */
[C---:B------:R-:W-:Y:S01]  /*b4f0*/  FMUL.FTZ R191, R107.reuse, R173 ;  /* 0x000000ad6bbf7220 */ /* 0x040fe20000410000 */
[----:B------:R-:W-:Y:S01]  /*b500*/  FADD.FTZ R170, R170, R189 ;  /* 0x000000bdaaaa7221 */ /* 0x000fe20000010000 */
[----:B------:R-:W-:Y:S01]  /*b510*/  FFMA.FTZ R189, R208, R181, -R187 ;  /* 0x000000b5d0bd7223 */ /* 0x000fe200000108bb */
[----:B------:R-:W-:Y:S01]  /*b520*/  FMUL.FTZ R187, R107, R114 ;  /* 0x000000726bbb7220 */ /* 0x000fe20000410000 */
[C---:B------:R-:W-:Y:S01]  /*b530*/  FMUL.FTZ R172, R69.reuse, R191 ;  /* 0x000000bf45ac7220 */ /* 0x040fe20000410000 */
[----:B------:R-:W-:Y:S01]  /*b540*/  FMUL.FTZ R195, R56, R195 ;  /* 0x000000c338c37220 */ /* 0x000fe20000410000 */
[----:B------:R-:W-:Y:S01]  /*b550*/  FADD.FTZ R170, R170, R189 ;  /* 0x000000bdaaaa7221 */ /* 0x000fe20000010000 */
[-C--:B------:R-:W-:Y:S01]  /*b560*/  FMUL.FTZ R189, R69, R187.reuse ;  /* 0x000000bb45bd7220 */ /* 0x080fe20000410000 */
[----:B0-----:R-:W-:Y:S01]  /*b570*/  FFMA.FTZ R193, R210, R187, -R172 ;  /* 0x000000bbd2c17223 */ /* 0x001fe200000108ac */
[----:B------:R0:W-:Y:S01]  /*b580*/  STS [R62+0x2168], R197 ;  /* 0x002168c53e007388 */ /* 0x0001e20000000800 */
[----:B------:R-:W-:Y:S01]  /*b590*/  FMUL.FTZ R179, R76, R179 ;  /* 0x000000b34cb37220 */ /* 0x000fe20000410000 */
[----:B------:R-:W-:Y:S01]  /*b5a0*/  FFMA.FTZ R189, R210, R191, R189 ;  /* 0x000000bfd2bd7223 */ /* 0x000fe200000100bd */
[----:B------:R-:W-:Y:S01]  /*b5b0*/  FADD.FTZ R170, R170, R193 ;  /* 0x000000c1aaaa7221 */ /* 0x000fe20000010000 */
[----:B------:R-:W-:Y:S01]  /*b5c0*/  FMUL.FTZ R193, R106, R127 ;  /* 0x0000007f6ac17220 */ /* 0x000fe20000410000 */
[----:B------:R1:W-:Y:S01]  /*b5d0*/  STS [R62+0x2164], R195 ;  /* 0x002164c33e007388 */ /* 0x0003e20000000800 */
[----:B------:R-:W-:Y:S01]  /*b5e0*/  FADD.FTZ R168, R168, R189 ;  /* 0x000000bda8a87221 */ /* 0x000fe20000010000 */
[----:B------:R-:W-:Y:S01]  /*b5f0*/  FMUL.FTZ R209, R53, R163 ;  /* 0x000000a335d17220 */ /* 0x000fe20000410000 */
[----:B------:R-:W-:Y:S01]  /*b600*/  FMUL.FTZ R172, R70, R193 ;  /* 0x000000c146ac7220 */ /* 0x000fe20000410000 */
[----:B------:R2:W-:Y:S01]  /*b610*/  STS [R62+0x2120], R179 ;  /* 0x002120b33e007388 */ /* 0x0005e20000000800 */
[----:B0-----:R-:W-:Y:S01]  /*b620*/  FMUL.FTZ R197, R74, R187 ;  /* 0x000000bb4ac57220 */ /* 0x001fe20000410000 */
[----:B------:R-:W-:Y:S01]  /*b630*/  FMUL.FTZ R187, R76, R177 ;  /* 0x000000b14cbb7220 */ /* 0x000fe20000410000 */
[----:B------:R-:W-:Y:S01]  /*b640*/  FMUL.FTZ R177, R78, R175 ;  /* 0x000000af4eb17220 */ /* 0x000fe20000410000 */
[----:B------:R-:W-:Y:S01]  /*b650*/  FMUL.FTZ R205, R73, R193 ;  /* 0x000000c149cd7220 */ /* 0x000fe20000410000 */
[----:B------:R-:W-:Y:S01]  /*b660*/  FMUL.FTZ R175, R79, R138 ;  /* 0x0000008a4faf7220 */ /* 0x000fe20000410000 */
[----:B-1----:R-:W-:Y:S01]  /*b670*/  FMUL.FTZ R195, R106, R61 ;  /* 0x0000003d6ac37220 */ /* 0x002fe20000410000 */
[----:B------:R-:W-:Y:S01]  /*b680*/  FMUL.FTZ R211, R53, R161 ;  /* 0x000000a135d37220 */ /* 0x000fe20000410000 */
[----:B------:R-:W-:Y:S01]  /*b690*/  STS [R62+0x2110], R177 ;  /* 0x002110b13e007388 */ /* 0x000fe20000000800 */
[----:B------:R-:W-:Y:S01]  /*b6a0*/  FMUL.FTZ R121, R80, R121 ;  /* 0x0000007950797220 */ /* 0x000fe20000410000 */
[-C--:B------:R-:W-:Y:S01]  /*b6b0*/  FFMA.FTZ R201, R212, R195.reuse, -R172 ;  /* 0x000000c3d4c97223 */ /* 0x080fe200000108ac */
[----:B------:R-:W-:Y:S01]  /*b6c0*/  FMUL.FTZ R189, R70, R195 ;  /* 0x000000c346bd7220 */ /* 0x000fe20000410000 */
[----:B--2---:R-:W-:Y:S01]  /*b6d0*/  FMUL.FTZ R179, R78, R167 ;  /* 0x000000a74eb37220 */ /* 0x004fe20000410000 */
[----:B------:R-:W-:Y:S01]  /*b6e0*/  FMUL.FTZ R167, R79, R156 ;  /* 0x0000009c4fa77220 */ /* 0x000fe20000410000 */
[----:B------:R-:W-:Y:S01]  /*b6f0*/  FADD.FTZ R201, R170, R201 ;  /* 0x000000c9aac97221 */ /* 0x000fe20000010000 */
[----:B------:R-:W-:Y:S01]  /*b700*/  FFMA.FTZ R189, R212, R193, R189 ;  /* 0x000000c1d4bd7223 */ /* 0x000fe200000100bd */
[----:B------:R-:W-:Y:S01]  /*b710*/  FMUL.FTZ R207, R73, R195 ;  /* 0x000000c349cf7220 */ /* 0x000fe20000410000 */
[----:B------:R-:W-:Y:S01]  /*b720*/  FMUL.FTZ R195, R74, R191 ;  /* 0x000000bf4ac37220 */ /* 0x000fe20000410000 */
[----:B------:R-:W-:Y:S01]  /*b730*/  FADD.FTZ R201, R201, R120 ;  /* 0x00000078c9c97221 */ /* 0x000fe20000010000 */
[----:B------:R-:W-:Y:S01]  /*b740*/  FADD.FTZ R189, R168, R189 ;  /* 0x000000bda8bd7221 */ /* 0x000fe20000010000 */
[----:B------:R0:W-:Y:S01]  /*b750*/  STS [R62+0x2108], R167 ;  /* 0x002108a73e007388 */ /* 0x0001e20000000800 */
[----:B------:R-:W-:Y:S01]  /*b760*/  FMUL.FTZ R120, R61, UR57 ;  /* 0x000000393d787c20 */ /* 0x000fe20008410000 */
[----:B------:R-:W-:Y:S01]  /*b770*/  FADD.FTZ R201, R201, R136 ;  /* 0x00000088c9c97221 */ /* 0x000fe20000010000 */
[----:B------:R-:W-:Y:S01]  /*b780*/  FADD.FTZ R60, R189, R60 ;  /* 0x0000003cbd3c7221 */ /* 0x000fe20000010000 */
[C---:B------:R-:W-:Y:S01]  /*b790*/  FMUL.FTZ R191, R75.reuse, R185 ;  /* 0x000000b94bbf7220 */ /* 0x040fe20000410000 */
[----:B------:R-:W-:Y:S01]  /*b7a0*/  FMUL.FTZ R193, R75, R181 ;  /* 0x000000b54bc17220 */ /* 0x000fe20000410000 */
[----:B------:R-:W-:Y:S01]  /*b7b0*/  FADD.FTZ R201, R201, R154 ;  /* 0x0000009ac9c97221 */ /* 0x000fe20000010000 */
[----:B------:R-:W-:Y:S01]  /*b7c0*/  FADD.FTZ R63, R60, R63 ;  /* 0x0000003f3c3f7221 */ /* 0x000fe20000010000 */
[----:B------:R-:W-:Y:S01]  /*b7d0*/  FMUL.FTZ R60, R127, UR57 ;  /* 0x000000397f3c7c20 */ /* 0x000fe20008410000 */
[----:B------:R-:W-:Y:S01]  /*b7e0*/  FMUL.FTZ R185, R77, R158 ;  /* 0x0000009e4db97220 */ /* 0x000fe20000410000 */
[----:B------:R-:W-:Y:S01]  /*b7f0*/  FADD.FTZ R201, R201, R152 ;  /* 0x00000098c9c97221 */ /* 0x000fe20000010000 */
[----:B------:R-:W-:Y:S01]  /*b800*/  FADD.FTZ R63, R63, R142 ;  /* 0x0000008e3f3f7221 */ /* 0x000fe20000010000 */
[----:B0-----:R-:W-:Y:S01]  /*b810*/  FFMA.FTZ R167, R61, UR56, -R60 ;  /* 0x000000383da77c23 */ /* 0x001fe2000801083c */
[----:B------:R-:W-:Y:S01]  /*b820*/  FMUL.FTZ R60, R114, UR57 ;  /* 0x00000039723c7c20 */ /* 0x000fe20008410000 */
[----:B------:R-:W-:Y:S01]  /*b830*/  FADD.FTZ R201, R201, R164 ;  /* 0x000000a4c9c97221 */ /* 0x000fe20000010000 */
[----:B------:R-:W-:Y:S01]  /*b840*/  FADD.FTZ R177, R63, R150 ;  /* 0x000000963fb17221 */ /* 0x000fe20000010000 */
[----:B------:R-:W-:Y:S01]  /*b850*/  FMUL.FTZ R63, R80, R159 ;  /* 0x0000009f503f7220 */ /* 0x000fe20000410000 */
[----:B------:R-:W-:Y:S01]  /*b860*/  FMUL.FTZ R159, R140, R61 ;  /* 0x0000003d8c9f7220 */ /* 0x000fe20000410000 */
[----:B------:R-:W-:Y:S01]  /*b870*/  FADD.FTZ R201, R201, R146 ;  /* 0x00000092c9c97221 */ /* 0x000fe20000010000 */
[----:B------:R-:W-:Y:S01]  /*b880*/  MOV R146, UR58 ;  /* 0x0000003a00927c02 */ /* 0x000fe20008000f00 */
[----:B------:R-:W-:Y:S01]  /*b890*/  FADD.FTZ R177, R177, R148 ;  /* 0x00000094b1b17221 */ /* 0x000fe20000010000 */
[----:B------:R-:W-:Y:S01]  /*b8a0*/  FMUL.FTZ R61, R173, UR57 ;  /* 0x00000039ad3d7c20 */ /* 0x000fe20008410000 */
[----:B------:R-:W-:Y:S01]  /*b8b0*/  FMUL.FTZ R181, R77, R166 ;  /* 0x000000a64db57220 */ /* 0x000fe20000410000 */
[----:B------:R-:W-:Y:S01]  /*b8c0*/  LEA R146, R146, -R83, 0x1 ;  /* 0x8000005392927211 */ /* 0x000fe200078e08ff */
[----:B------:R-:W-:Y:S01]  /*b8d0*/  FADD.FTZ R148, R177, R144 ;  /* 0x00000090b1947221 */ /* 0x000fe20000010000 */
[----:B------:R-:W-:Y:S01]  /*b8e0*/  FFMA.FTZ R138, R114, UR56, -R61 ;  /* 0x00000038728a7c23 */ /* 0x000fe2000801083d */
[----:B------:R-:W-:Y:S01]  /*b8f0*/  FFMA.FTZ R177, R173, UR56, R60 ;  /* 0x00000038adb17c23 */ /* 0x000fe2000801003c */
[----:B------:R-:W-:Y:S01]  /*b900*/  ISETP.GE.AND P1, PT, R146, 0x1, PT ;  /* 0x000000019200780c */ /* 0x000fe20003f26270 */
[----:B------:R-:W-:Y:S01]  /*b910*/  FMUL.FTZ R61, R171, UR57 ;  /* 0x00000039ab3d7c20 */ /* 0x000fe20008410000 */
[----:B------:R-:W-:Y:S01]  /*b920*/  FMUL.FTZ R60, R132, UR57 ;  /* 0x00000039843c7c20 */ /* 0x000fe20008410000 */
[----:B------:R0:W-:Y:S01]  /*b930*/  STS [R62+0x211c], R185 ;  /* 0x00211cb93e007388 */ /* 0x0001e20000000800 */
[----:B------:R-:W-:Y:S01]  /*b940*/  FMUL.FTZ R142, R186, UR57 ;  /* 0x00000039ba8e7c20 */ /* 0x000fe20008410000 */
[----:B------:R-:W-:Y:S01]  /*b950*/  FFMA.FTZ R140, R132, UR56, -R61 ;  /* 0x00000038848c7c23 */ /* 0x000fe2000801083d */
[----:B------:R-:W-:Y:S01]  /*b960*/  FMUL.FTZ R61, R169, UR57 ;  /* 0x00000039a93d7c20 */ /* 0x000fe20008410000 */
[----:B------:R-:W-:Y:S01]  /*b970*/  STS [R62+0x2138], R205 ;  /* 0x002138cd3e007388 */ /* 0x000fe20000000800 */
[----:B------:R-:W-:Y:S01]  /*b980*/  FADD.FTZ R226, R201, R226 ;  /* 0x000000e2c9e27221 */ /* 0x000fe20000010000 */
[----:B------:R-:W-:Y:S01]  /*b990*/  FFMA.FTZ R142, R71, UR56, R142 ;  /* 0x00000038478e7c23 */ /* 0x000fe2000801008e */
[C---:B------:R-:W-:Y:S01]  /*b9a0*/  FFMA.FTZ R144, R116.reuse, UR56, -R61 ;  /* 0x0000003874907c23 */ /* 0x040fe2000801083d */
[----:B------:R-:W-:Y:S01]  /*b9b0*/  STS [R62+0x213c], R207 ;  /* 0x00213ccf3e007388 */ /* 0x000fe20000000800 */
[----:B------:R-:W-:Y:S01]  /*b9c0*/  FMUL.FTZ R61, R183, UR57 ;  /* 0x00000039b73d7c20 */ /* 0x000fe20008410000 */
[----:B0-----:R-:W-:Y:S01]  /*b9d0*/  FFMA.FTZ R185, R171, UR56, R60 ;  /* 0x00000038abb97c23 */ /* 0x001fe2000801003c */
[----:B------:R-:W-:Y:S01]  /*b9e0*/  FMUL.FTZ R60, R116, UR57 ;  /* 0x00000039743c7c20 */ /* 0x000fe20008410000 */
[----:B------:R-:W-:Y:S03]  /*b9f0*/  STS [R62+0x2130], R195 ;  /* 0x002130c33e007388 */ /* 0x000fe60000000800 */
[----:B------:R-:W-:Y:S01]  /*ba00*/  FFMA.FTZ R189, R169, UR56, R60 ;  /* 0x00000038a9bd7c23 */ /* 0x000fe2000801003c */
[----:B------:R-:W-:Y:S01]  /*ba10*/  STS [R62+0x2178], R209 ;  /* 0x002178d13e007388 */ /* 0x000fe20000000800 */
[----:B------:R-:W-:-:S03]  /*ba20*/  FMUL.FTZ R60, R118, UR57 ;  /* 0x00000039763c7c20 */ /* 0x000fc60008410000 */
[----:B------:R-:W-:Y:S04]  /*ba30*/  STS [R62+0x217c], R211 ;  /* 0x00217cd33e007388 */ /* 0x000fe80000000800 */
[----:B------:R-:W-:Y:S04]  /*ba40*/  STS [R62+0x2134], R197 ;  /* 0x002134c53e007388 */ /* 0x000fe80000000800 */
[----:B------:R0:W-:Y:S04]  /*ba50*/  STS [R62+0x2128], R191 ;  /* 0x002128bf3e007388 */ /* 0x0001e80000000800 */
[----:B------:R-:W-:Y:S04]  /*ba60*/  STS [R62+0x212c], R193 ;  /* 0x00212cc13e007388 */ /* 0x000fe80000000800 */
[----:B------:R1:W-:Y:S01]  /*ba70*/  STS [R62+0x2124], R187 ;  /* 0x002124bb3e007388 */ /* 0x0003e20000000800 */
[----:B0-----:R-:W-:-:S03]  /*ba80*/  FFMA.FTZ R191, R183, UR56, -R60 ;  /* 0x00000038b7bf7c23 */ /* 0x001fc6000801083c */
[----:B------:R-:W-:Y:S04]  /*ba90*/  STS [R62+0x2118], R181 ;  /* 0x002118b53e007388 */ /* 0x000fe80000000800 */
[----:B------:R0:W-:Y:S01]  /*baa0*/  STS [R62+0x2114], R179 ;  /* 0x002114b33e007388 */ /* 0x0001e20000000800 */
[----:B-1----:R-:W-:-:S03]  /*bab0*/  FMUL.FTZ R187, R71, UR57 ;  /* 0x0000003947bb7c20 */ /* 0x002fc60008410000 */
[----:B------:R1:W-:Y:S01]  /*bac0*/  STS [R62+0x210c], R175 ;  /* 0x00210caf3e007388 */ /* 0x0003e20000000800 */
[----:B------:R-:W-:-:S03]  /*bad0*/  FFMA.FTZ R187, R186, UR56, -R187 ;  /* 0x00000038babb7c23 */ /* 0x000fc600080108bb */
[----:B------:R2:W-:Y:S01]  /*bae0*/  STS [R62+0x2100], R63 ;  /* 0x0021003f3e007388 */ /* 0x0005e20000000800 */
[----:B0-----:R-:W-:-:S03]  /*baf0*/  FMUL.FTZ R179, R151, UR57 ;  /* 0x0000003997b37c20 */ /* 0x001fc60008410000 */
[----:B------:R0:W-:Y:S01]  /*bb00*/  STS [R62+0x2104], R121 ;  /* 0x002104793e007388 */ /* 0x0001e20000000800 */
[----:B-1----:R-:W-:Y:S01]  /*bb10*/  FFMA.FTZ R175, R127, UR56, R120 ;  /* 0x000000387faf7c23 */ /* 0x002fe20008010078 */
[----:B------:R-:W-:Y:S01]  /*bb20*/  FFMA.FTZ R179, R188, UR56, -R179 ;  /* 0x00000038bcb37c23 */ /* 0x000fe200080108b3 */
[----:B------:R-:W-:Y:S01]  /*bb30*/  FFMA.FTZ R120, R118, UR56, R61 ;  /* 0x0000003876787c23 */ /* 0x000fe2000801003d */
[----:B--2---:R-:W-:Y:S01]  /*bb40*/  FMUL.FTZ R63, R117, UR57 ;  /* 0x00000039753f7c20 */ /* 0x004fe20008410000 */
[----:B0-----:R-:W-:-:S03]  /*bb50*/  FMUL.FTZ R62, R188, UR57 ;  /* 0x00000039bc3e7c20 */ /* 0x001fc60008410000 */
[C---:B------:R-:W-:Y:S01]  /*bb60*/  FFMA.FTZ R136, R184.reuse, UR56, -R63 ;  /* 0x00000038b8887c23 */ /* 0x040fe2000801083f */
        /* <DEDUP_REMOVED lines=33> */
.L_x_7943:
[----:B------:R-:W-:Y:S05]  /*bd80*/  BSYNC B0 ;  /* 0x0000000000007941 */ /* 0x000fea0003800000 */
.L_x_7942:
        /* <DEDUP_REMOVED lines=15> */
[----:B------:R-:W-:Y:S01]  /*be80*/  BSSY B0, `(.L_x_7944) ;  /* 0x0000021000007945 */ /* 0x000fe20003800000 */
[----:B------:R-:W-:Y:S01]  /*be90*/  UIMAD.WIDE.U32 UR46, UR19, UR34, UR46 ;  /* 0x00000022132e72a5 */ /* 0x000fe2000f8e002e */
[----:B------:R-:W-:Y:S01]  /*bea0*/  FFMA.FTZ R163, R122, R163, R195 ;  /* 0x000000a37aa37223 */ /* 0x000fe200000100c3 */
[----:B------:R-:W-:Y:S01]  /*beb0*/  UIADD3 UR56, UR4, -UR52, URZ ;  /* 0x8000003404387290 */ /* 0x000fe2000fffe03f */
[----:B------:R-:W-:Y:S01]  /*bec0*/  FADD.FTZ R115, R115, R228 ;  /* 0x000000e473737221 */ /* 0x000fe20000010000 */
[----:B------:R-:W-:Y:S01]  /*bed0*/  UIADD3 UR47, UR59, UR47, URZ ;  /* 0x0000002f3b2f7290 */ /* 0x000fe2000fffe03f */
[----:B------:R-:W-:Y:S01]  /*bee0*/  FADD.FTZ R148, R148, R141 ;  /* 0x0000008d94947221 */ /* 0x000fe20000010000 */
[----:B------:R-:W-:Y:S01]  /*bef0*/  ULEA UR57, UP0, UR46, UR36, 0x3 ;  /* 0x000000242e397291 */ /* 0x000fe2000f80183f */
[----:B------:R-:W-:-:S03]  /*bf00*/  FADD.FTZ R226, R226, R197 ;  /* 0x000000c5e2e27221 */ /* 0x000fc60000010000 */
[----:B------:R-:W-:Y:S02]  /*bf10*/  ULEA.HI.X UR47, UR46, UR37, UR47, 0x3, UP0 ;  /* 0x000000252e2f7291 */ /* 0x000fe400080f1c2f */
[----:B------:R-:W-:Y:S01]  /*bf20*/  UIMAD UR46, UR56, -0x800, URZ ;  /* 0xfffff800382e78a4 */ /* 0x000fe2000f8e023f */
[----:B0-----:R-:W-:-:S04]  /*bf30*/  LEA R62, P1, R83, UR57, 0x2 ;  /* 0x00000039533e7c11 */ /* 0x001fc8000f8210ff */
[----:B------:R-:W-:Y:S01]  /*bf40*/  LEA.HI.X R63, R83, UR47, RZ, 0x2, P1 ;  /* 0x0000002f533f7c11 */ /* 0x000fe200088f14ff */
[----:B------:R-:W-:Y:S01]  /*bf50*/  USHF.L.U64.HI UR47, UR8, 0x2, UR9 ;  /* 0x00000002082f7899 */ /* 0x000fe20008010209 */
[----:B------:R-:W-:Y:S01]  /*bf60*/  MOV R193, UR46 ;  /* 0x0000002e00c17c02 */ /* 0x000fe20008000f00 */
[----:B------:R-:W-:Y:S01]  /*bf70*/  USHF.L.U32 UR46, UR8, 0x2, URZ ;  /* 0x00000002082e7899 */ /* 0x000fe2000800063f */
[----:B------:R-:W-:-:S03]  /*bf80*/  ISETP.GE.AND P1, PT, R146, 0x41, PT ;  /* 0x000000419200780c */ /* 0x000fc60003f26270 */
[----:B------:R-:W-:-:S04]  /*bf90*/  IMAD.WIDE R62, R193, 0x4, R62 ;  /* 0x00000004c13e7825 */ /* 0x000fc800078e023e */
[----:B------:R-:W-:Y:S01]  /*bfa0*/  FMUL.FTZ R193, R126, R162 ;  /* 0x000000a27ec17220 */ /* 0x000fe20000410000 */
[----:B------:R-:W-:Y:S01]  /*bfb0*/  IADD3 R126, R83, 0x40, RZ ;  /* 0x00000040537e7810 */ /* 0x000fe20007ffe0ff */
[----:B-1----:R-:W-:Y:S02]  /*bfc0*/  IMAD R150, R60, UR47, RZ ;  /* 0x0000002f3c967c24 */ /* 0x002fe4000f8e02ff */
[----:B------:R-:W-:Y:S01]  /*bfd0*/  FFMA.FTZ R160, R122, R160, R193 ;  /* 0x000000a07aa07223 */ /* 0x000fe200000100c1 */
[----:B------:R-:W-:Y:S01]  /*bfe0*/  IMAD.WIDE.U32 R62, R60, UR46, R62 ;  /* 0x0000002e3c3e7c25 */ /* 0x000fe2000f8e003e */
[----:B------:R-:W-:-:S03]  /*bff0*/  LEA.HI.SX32 R126, R126, R83, 0x1b ;  /* 0x000000537e7e7211 */ /* 0x000fc600078fdaff */
[----:B------:R-:W-:Y:S01]  /*c000*/  FFMA.FTZ R123, R53, R123, R160 ;  /* 0x0000007b357b7223 */ /* 0x000fe200000100a0 */
[----:B------:R-:W-:Y:S01]  /*c010*/  IMAD R61, R61, UR46, R150 ;  /* 0x0000002e3d3d7c24 */ /* 0x000fe2000f8e0296 */
[C---:B------:R-:W-:Y:S02]  /*c020*/  IADD3 R60, R83.reuse, 0x80, RZ ;  /* 0x00000080533c7810 */ /* 0x040fe40007ffe0ff */
[----:B------:R-:W-:Y:S02]  /*c030*/  IADD3 R122, R83, 0xc0, RZ ;  /* 0x000000c0537a7810 */ /* 0x000fe40007ffe0ff */
[----:B------:R-:W-:Y:S02]  /*c040*/  IADD3 R63, R63, R61, RZ ;  /* 0x0000003d3f3f7210 */ /* 0x000fe40007ffe0ff */
[----:B------:R-:W-:-:S06]  /*c050*/  LEA R61, R126, R49, 0x2 ;  /* 0x000000317e3d7211 */ /* 0x000fcc00078e10ff */
[----:B------:R-:W0:Y:S01]  /*c060*/  LDS R61, [R61+0x2200] ;  /* 0x002200003d3d7984 */ /* 0x000e220000000800 */
[----:B------:R-:W-:Y:S05]  /*c070*/  @!P1 BRA `(.L_x_7945) ;  /* 0x0000000000049947 */ /* 0x000fea0003800000 */
[----:B0-----:R1:W-:Y:S02]  /*c080*/  REDG.E.ADD.F32.FTZ.RN.STRONG.GPU desc[UR20][R62.64+-0x1f00], R61 ;  /* 0xffe1003d3e0079a6 */ /* 0x0013e4000c10f394 */
.L_x_7945:
[----:B------:R-:W-:Y:S05]  /*c090*/  BSYNC B0 ;  /* 0x0000000000007941 */ /* 0x000fea0003800000 */
.L_x_7944:
        /* <DEDUP_REMOVED lines=17> */
.L_x_7947:
[----:B------:R-:W-:Y:S05]  /*c1b0*/  BSYNC B0 ;  /* 0x0000000000007941 */ /* 0x000fea0003800000 */
.L_x_7946:
[----:B-12---:R1:W2:Y:S01]  /*c1c0*/  LDS R61, [R122+0x2400] ;  /* 0x002400007a3d7984 */ /* 0x0062a20000000800 */
[----:B------:R-:W-:Y:S01]  /*c1d0*/  BSSY B0, `(.L_x_7948) ;  /* 0x0000006000007945 */ /* 0x000fe20003800000 */
[----:B0-----:R-:W-:Y:S02]  /*c1e0*/  IADD3 R60, R83, 0x180, RZ ;  /* 0x00000180533c7810 */ /* 0x001fe40007ffe0ff */
[----:B------:R-:W-:Y:S02]  /*c1f0*/  LEA.HI.SX32 R150, R150, R83, 0x1b ;  /* 0x0000005396967211 */ /* 0x000fe400078fdaff */
[----:B------:R-:W-:Y:S01]  /*c200*/  LEA R126, R126, R49, 0x2 ;  /* 0x000000317e7e7211 */ /* 0x000fe200078e10ff */
[----:B------:R-:W-:Y:S06]  /*c210*/  @!P1 BRA `(.L_x_7949) ;  /* 0x0000000000049947 */ /* 0x000fec0003800000 */
[----:B--2---:R0:W-:Y:S02]  /*c220*/  REDG.E.ADD.F32.FTZ.RN.STRONG.GPU desc[UR20][R62.64+-0x1d00], R61 ;  /* 0xffe3003d3e0079a6 */ /* 0x0041e4000c10f394 */
.L_x_7949:
[----:B------:R-:W-:Y:S05]  /*c230*/  BSYNC B0 ;  /* 0x0000000000007941 */ /* 0x000fea0003800000 */
.L_x_7948:
[----:B0-2---:R0:W2:Y:S01]  /*c240*/  LDS R61, [R126+0x2500] ;  /* 0x002500007e3d7984 */ /* 0x0050a20000000800 */
[----:B------:R-:W-:Y:S01]  /*c250*/  BSSY B0, `(.L_x_7950) ;  /* 0x0000006000007945 */ /* 0x000fe20003800000 */
[----:B-1----:R-:W-:Y:S02]  /*c260*/  IADD3 R122, R83, 0x1c0, RZ ;  /* 0x000001c0537a7810 */ /* 0x002fe40007ffe0ff */
[----:B------:R-:W-:Y:S02]  /*c270*/  LEA.HI.SX32 R60, R60, R83, 0x1b ;  /* 0x000000533c3c7211 */ /* 0x000fe400078fdaff */
[----:B------:R-:W-:Y:S01]  /*c280*/  LEA R150, R150, R49, 0x2 ;  /* 0x0000003196967211 */ /* 0x000fe200078e10ff */
[----:B------:R-:W-:Y:S06]  /*c290*/  @!P2 BRA `(.L_x_7951) ;  /* 0x000000000004a947 */ /* 0x000fec0003800000 */
[----:B--2---:R1:W-:Y:S02]  /*c2a0*/  REDG.E.ADD.F32.FTZ.RN.STRONG.GPU desc[UR20][R62.64+-0x1c00], R61 ;  /* 0xffe4003d3e0079a6 */ /* 0x0043e4000c10f394 */
.L_x_7951:
[----:B------:R-:W-:Y:S05]  /*c2b0*/  BSYNC B0 ;  /* 0x0000000000007941 */ /* 0x000fea0003800000 */
.L_x_7950:
[----:B-12---:R1:W2:Y:S01]  /*c2c0*/  LDS R61, [R150+0x2600] ;  /* 0x00260000963d7984 */ /* 0x0062a20000000800 */
[----:B------:R-:W-:Y:S01]  /*c2d0*/  BSSY B0, `(.L_x_7952) ;  /* 0x0000005000007945 */ /* 0x000fe20003800000 */
[----:B------:R-:W-:Y:S02]  /*c2e0*/  LEA.HI.SX32 R122, R122, R83, 0x1b ;  /* 0x000000537a7a7211 */ /* 0x000fe400078fdaff */
[----:B------:R-:W-:Y:S01]  /*c2f0*/  LEA R60, R60, R49, 0x2 ;  /* 0x000000313c3c7211 */ /* 0x000fe200078e10ff */
[----:B------:R-:W-:Y:S06]  /*c300*/  @!P3 BRA `(.L_x_7953) ;  /* 0x000000000004b947 */ /* 0x000fec0003800000 */
[----:B--2---:R4:W-:Y:S02]  /*c310*/  REDG.E.ADD.F32.FTZ.RN.STRONG.GPU desc[UR20][R62.64+-0x1b00], R61 ;  /* 0xffe5003d3e0079a6 */ /* 0x0049e4000c10f394 */
.L_x_7953:
[----:B------:R-:W-:Y:S05]  /*c320*/  BSYNC B0 ;  /* 0x0000000000007941 */ /* 0x000fea0003800000 */
.L_x_7952:
[----:B--2-4-:R2:W4:Y:S01]  /*c330*/  LDS R61, [R60+0x2700] ;  /* 0x002700003c3d7984 */ /* 0x0145220000000800 */
[----:B------:R-:W-:Y:S01]  /*c340*/  BSSY B0, `(.L_x_7954) ;  /* 0x0000004000007945 */ /* 0x000fe20003800000 */
[----:B0-----:R-:W-:-:S03]  /*c350*/  LEA R126, R122, R49, 0x2 ;  /* 0x000000317a7e7211 */ /* 0x001fc600078e10ff */
[----:B------:R-:W-:Y:S05]  /*c360*/  @!P4 BRA `(.L_x_7955) ;  /* 0x000000000004c947 */ /* 0x000fea0003800000 */
[----:B----4-:R0:W-:Y:S02]  /*c370*/  REDG.E.ADD.F32.FTZ.RN.STRONG.GPU desc[UR20][R62.64+-0x1a00], R61 ;  /* 0xffe6003d3e0079a6 */ /* 0x0101e4000c10f394 */
.L_x_7955:
[----:B------:R-:W-:Y:S05]  /*c380*/  BSYNC B0 ;  /* 0x0000000000007941 */ /* 0x000fea0003800000 */
.L_x_7954:
[----:B0---4-:R0:W4:Y:S01]  /*c390*/  LDS R61, [R126+0x2800] ;  /* 0x002800007e3d7984 */ /* 0x0111220000000800 */
[----:B------:R-:W-:Y:S01]  /*c3a0*/  BSSY B0, `(.L_x_7956) ;  /* 0x0000005000007945 */ /* 0x000fe20003800000 */
[C---:B--2---:R-:W-:Y:S02]  /*c3b0*/  IADD3 R60, R83.reuse, 0x200, RZ ;  /* 0x00000200533c7810 */ /* 0x044fe40007ffe0ff */
[----:B------:R-:W-:Y:S01]  /*c3c0*/  IADD3 R122, R83, 0x240, RZ ;  /* 0x00000240537a7810 */ /* 0x000fe20007ffe0ff */
[----:B------:R-:W-:Y:S06]  /*c3d0*/  @!P5 BRA `(.L_x_7957) ;  /* 0x000000000004d947 */ /* 0x000fec0003800000 */
[----:B----4-:R2:W-:Y:S02]  /*c3e0*/  REDG.E.ADD.F32.FTZ.RN.STRONG.GPU desc[UR20][R62.64+-0x1900], R61 ;  /* 0xffe7003d3e0079a6 */ /* 0x0105e4000c10f394 */
.L_x_7957:
[----:B------:R-:W-:Y:S05]  /*c3f0*/  BSYNC B0 ;  /* 0x0000000000007941 */ /* 0x000fea0003800000 */
.L_x_7956:
        /* <DEDUP_REMOVED lines=17> */
.L_x_7959:
[----:B------:R-:W-:Y:S05]  /*c510*/  BSYNC B0 ;  /* 0x0000000000007941 */ /* 0x000fea0003800000 */
.L_x_7958:
[----:B0-2---:R0:W1:Y:S01]  /*c520*/  LDS R61, [R122+0x2a00] ;  /* 0x002a00007a3d7984 */ /* 0x0050620000000800 */
[----:B------:R-:W-:Y:S01]  /*c530*/  BSSY B0, `(.L_x_7960) ;  /* 0x0000006000007945 */ /* 0x000fe20003800000 */
[----:B------:R-:W-:Y:S02]  /*c540*/  IADD3 R60, R83, 0x300, RZ ;  /* 0x00000300533c7810 */ /* 0x000fe40007ffe0ff */
[----:B------:R-:W-:Y:S02]  /*c550*/  LEA.HI.SX32 R150, R150, R83, 0x1b ;  /* 0x0000005396967211 */ /* 0x000fe400078fdaff */
[----:B------:R-:W-:Y:S01]  /*c560*/  LEA R126, R126, R49, 0x2 ;  /* 0x000000317e7e7211 */ /* 0x000fe200078e10ff */
[----:B------:R-:W-:Y:S06]  /*c570*/  @!P1 BRA `(.L_x_7961) ;  /* 0x0000000000049947 */ /* 0x000fec0003800000 */
[----:B-1----:R2:W-:Y:S02]  /*c580*/  REDG.E.ADD.F32.FTZ.RN.STRONG.GPU desc[UR20][R62.64+-0x1700], R61 ;  /* 0xffe9003d3e0079a6 */ /* 0x0025e4000c10f394 */
.L_x_7961:
[----:B------:R-:W-:Y:S05]  /*c590*/  BSYNC B0 ;  /* 0x0000000000007941 */ /* 0x000fea0003800000 */
.L_x_7960:
[----:B-12---:R1:W2:Y:S01]  /*c5a0*/  LDS R61, [R126+0x2b00] ;  /* 0x002b00007e3d7984 */ /* 0x0062a20000000800 */
[----:B------:R-:W-:Y:S01]  /*c5b0*/  BSSY B0, `(.L_x_7962) ;  /* 0x0000006000007945 */ /* 0x000fe20003800000 */
[----:B0-----:R-:W-:Y:S02]  /*c5c0*/  IADD3 R122, R83, 0x340, RZ ;  /* 0x00000340537a7810 */ /* 0x001fe40007ffe0ff */
[----:B------:R-:W-:Y:S02]  /*c5d0*/  LEA.HI.SX32 R60, R60, R83, 0x1b ;  /* 0x000000533c3c7211 */ /* 0x000fe400078fdaff */
[----:B------:R-:W-:Y:S01]  /*c5e0*/  LEA R150, R150, R49, 0x2 ;  /* 0x0000003196967211 */ /* 0x000fe200078e10ff */
[----:B------:R-:W-:Y:S06]  /*c5f0*/  @!P2 BRA `(.L_x_7963) ;  /* 0x000000000004a947 */ /* 0x000fec0003800000 */
[----:B--2---:R0:W-:Y:S02]  /*c600*/  REDG.E.ADD.F32.FTZ.RN.STRONG.GPU desc[UR20][R62.64+-0x1600], R61 ;  /* 0xffea003d3e0079a6 */ /* 0x0041e4000c10f394 */
.L_x_7963:
[----:B------:R-:W-:Y:S05]  /*c610*/  BSYNC B0 ;  /* 0x0000000000007941 */ /* 0x000fea0003800000 */
.L_x_7962:
[----:B0-2---:R0:W2:Y:S01]  /*c620*/  LDS R61, [R150+0x2c00] ;  /* 0x002c0000963d7984 */ /* 0x0050a20000000800 */
[----:B------:R-:W-:Y:S01]  /*c630*/  BSSY B0, `(.L_x_7964) ;  /* 0x0000005000007945 */ /* 0x000fe20003800000 */
[----:B------:R-:W-:Y:S02]  /*c640*/  LEA.HI.SX32 R122, R122, R83, 0x1b ;  /* 0x000000537a7a7211 */ /* 0x000fe400078fdaff */
[----:B------:R-:W-:Y:S01]  /*c650*/  LEA R60, R60, R49, 0x2 ;  /* 0x000000313c3c7211 */ /* 0x000fe200078e10ff */
[----:B------:R-:W-:Y:S06]  /*c660*/  @!P3 BRA `(.L_x_7965) ;  /* 0x000000000004b947 */ /* 0x000fec0003800000 */
[----:B--2---:R4:W-:Y:S02]  /*c670*/  REDG.E.ADD.F32.FTZ.RN.STRONG.GPU desc[UR20][R62.64+-0x1500], R61 ;  /* 0xffeb003d3e0079a6 */ /* 0x0049e4000c10f394 */
.L_x_7965:
[----:B------:R-:W-:Y:S05]  /*c680*/  BSYNC B0 ;  /* 0x0000000000007941 */ /* 0x000fea0003800000 */
.L_x_7964:
[----:B--2-4-:R2:W4:Y:S01]  /*c690*/  LDS R61, [R60+0x2d00] ;  /* 0x002d00003c3d7984 */ /* 0x0145220000000800 */
[----:B------:R-:W-:Y:S01]  /*c6a0*/  BSSY B0, `(.L_x_7966) ;  /* 0x0000004000007945 */ /* 0x000fe20003800000 */
[----:B-1----:R-:W-:-:S03]  /*c6b0*/  LEA R126, R122, R49, 0x2 ;  /* 0x000000317a7e7211 */ /* 0x002fc600078e10ff */
[----:B------:R-:W-:Y:S05]  /*c6c0*/  @!P4 BRA `(.L_x_7967) ;  /* 0x000000000004c947 */ /* 0x000fea0003800000 */
[----:B----4-:R1:W-:Y:S02]  /*c6d0*/  REDG.E.ADD.F32.FTZ.RN.STRONG.GPU desc[UR20][R62.64+-0x1400], R61 ;  /* 0xffec003d3e0079a6 */ /* 0x0103e4000c10f394 */
.L_x_7967:
[----:B------:R-:W-:Y:S05]  /*c6e0*/  BSYNC B0 ;  /* 0x0000000000007941 */ /* 0x000fea0003800000 */
.L_x_7966:
[----:B-1--4-:R1:W4:Y:S01]  /*c6f0*/  LDS R61, [R126+0x2e00] ;  /* 0x002e00007e3d7984 */ /* 0x0123220000000800 */
[----:B------:R-:W-:Y:S01]  /*c700*/  BSSY B0, `(.L_x_7968) ;  /* 0x0000005000007945 */ /* 0x000fe20003800000 */
[C---:B--2---:R-:W-:Y:S02]  /*c710*/  IADD3 R60, R83.reuse, 0x380, RZ ;  /* 0x00000380533c7810 */ /* 0x044fe40007ffe0ff */
[----:B------:R-:W-:Y:S01]  /*c720*/  IADD3 R122, R83, 0x3c0, RZ ;  /* 0x000003c0537a7810 */ /* 0x000fe20007ffe0ff */
[----:B------:R-:W-:Y:S06]  /*c730*/  @!P5 BRA `(.L_x_7969) ;  /* 0x000000000004d947 */ /* 0x000fec0003800000 */
[----:B----4-:R2:W-:Y:S02]  /*c740*/  REDG.E.ADD.F32.FTZ.RN.STRONG.GPU desc[UR20][R62.64+-0x1300], R61 ;  /* 0xffed003d3e0079a6 */ /* 0x0105e4000c10f394 */
.L_x_7969:
[----:B------:R-:W-:Y:S05]  /*c750*/  BSYNC B0 ;  /* 0x0000000000007941 */ /* 0x000fea0003800000 */
.L_x_7968:
        /* <DEDUP_REMOVED lines=17> */
.L_x_7971:
[----:B------:R-:W-:Y:S05]  /*c870*/  BSYNC B0 ;  /* 0x0000000000007941 */ /* 0x000fea0003800000 */
.L_x_7970:
[----:B0-2---:R0:W1:Y:S01]  /*c880*/  LDS R61, [R122+0x3000] ;  /* 0x003000007a3d7984 */ /* 0x0050620000000800 */
[----:B------:R-:W-:Y:S01]  /*c890*/  BSSY B0, `(.L_x_7972) ;  /* 0x0000006000007945 */ /* 0x000fe20003800000 */
[----:B------:R-:W-:Y:S02]  /*c8a0*/  IADD3 R60, R83, 0x480, RZ ;  /* 0x00000480533c7810 */ /* 0x000fe40007ffe0ff */
[----:B------:R-:W-:Y:S02]  /*c8b0*/  LEA.HI.SX32 R150, R150, R83, 0x1b ;  /* 0x0000005396967211 */ /* 0x000fe400078fdaff */
[----:B------:R-:W-:Y:S01]  /*c8c0*/  LEA R126, R126, R49, 0x2 ;  /* 0x000000317e7e7211 */ /* 0x000fe200078e10ff */
[----:B------:R-:W-:Y:S06]  /*c8d0*/  @!P1 BRA `(.L_x_7973) ;  /* 0x0000000000049947 */ /* 0x000fec0003800000 */
[----:B-1----:R2:W-:Y:S02]  /*c8e0*/  REDG.E.ADD.F32.FTZ.RN.STRONG.GPU desc[UR20][R62.64+-0x1100], R61 ;  /* 0xffef003d3e0079a6 */ /* 0x0025e4000c10f394 */
.L_x_7973:
[----:B------:R-:W-:Y:S05]  /*c8f0*/  BSYNC B0 ;  /* 0x0000000000007941 */ /* 0x000fea0003800000 */
.L_x_7972:
[----:B-12---:R1:W2:Y:S01]  /*c900*/  LDS R61, [R126+0x3100] ;  /* 0x003100007e3d7984 */ /* 0x0062a20000000800 */
[----:B------:R-:W-:Y:S01]  /*c910*/  BSSY B0, `(.L_x_7974) ;  /* 0x0000006000007945 */ /* 0x000fe20003800000 */
[----:B0-----:R-:W-:Y:S02]  /*c920*/  IADD3 R122, R83, 0x4c0, RZ ;  /* 0x000004c0537a7810 */ /* 0x001fe40007ffe0ff */
[----:B------:R-:W-:Y:S02]  /*c930*/  LEA.HI.SX32 R60, R60, R83, 0x1b ;  /* 0x000000533c3c7211 */ /* 0x000fe400078fdaff */
[----:B------:R-:W-:Y:S01]  /*c940*/  LEA R150, R150, R49, 0x2 ;  /* 0x0000003196967211 */ /* 0x000fe200078e10ff */
[----:B------:R-:W-:Y:S06]  /*c950*/  @!P2 BRA `(.L_x_7975) ;  /* 0x000000000004a947 */ /* 0x000fec0003800000 */
[----:B--2---:R0:W-:Y:S02]  /*c960*/  REDG.E.ADD.F32.FTZ.RN.STRONG.GPU desc[UR20][R62.64+-0x1000], R61 ;  /* 0xfff0003d3e0079a6 */ /* 0x0041e4000c10f394 */
.L_x_7975:
[----:B------:R-:W-:Y:S05]  /*c970*/  BSYNC B0 ;  /* 0x0000000000007941 */ /* 0x000fea0003800000 */
.L_x_7974:
[----:B0-2---:R0:W2:Y:S01]  /*c980*/  LDS R61, [R150+0x3200] ;  /* 0x00320000963d7984 */ /* 0x0050a20000000800 */
[----:B------:R-:W-:Y:S01]  /*c990*/  BSSY B0, `(.L_x_7976) ;  /* 0x0000005000007945 */ /* 0x000fe20003800000 */
[----:B------:R-:W-:Y:S02]  /*c9a0*/  LEA.HI.SX32 R122, R122, R83, 0x1b ;  /* 0x000000537a7a7211 */ /* 0x000fe400078fdaff */
[----:B------:R-:W-:Y:S01]  /*c9b0*/  LEA R60, R60, R49, 0x2 ;  /* 0x000000313c3c7211 */ /* 0x000fe200078e10ff */
[----:B------:R-:W-:Y:S06]  /*c9c0*/  @!P3 BRA `(.L_x_7977) ;  /* 0x000000000004b947 */ /* 0x000fec0003800000 */
[----:B--2---:R4:W-:Y:S02]  /*c9d0*/  REDG.E.ADD.F32.FTZ.RN.STRONG.GPU desc[UR20][R62.64+-0xf00], R61 ;  /* 0xfff1003d3e0079a6 */ /* 0x0049e4000c10f394 */
.L_x_7977:
[----:B------:R-:W-:Y:S05]  /*c9e0*/  BSYNC B0 ;  /* 0x0000000000007941 */ /* 0x000fea0003800000 */
.L_x_7976:
[----:B--2-4-:R2:W4:Y:S01]  /*c9f0*/  LDS R61, [R60+0x3300] ;  /* 0x003300003c3d7984 */ /* 0x0145220000000800 */
[----:B------:R-:W-:Y:S01]  /*ca00*/  BSSY B0, `(.L_x_7978) ;  /* 0x0000004000007945 */ /* 0x000fe20003800000 */
[----:B-1----:R-:W-:-:S03]  /*ca10*/  LEA R126, R122, R49, 0x2 ;  /* 0x000000317a7e7211 */ /* 0x002fc600078e10ff */
[----:B------:R-:W-:Y:S05]  /*ca20*/  @!P4 BRA `(.L_x_7979) ;  /* 0x000000000004c947 */ /* 0x000fea0003800000 */
[----:B----4-:R1:W-:Y:S02]  /*ca30*/  REDG.E.ADD.F32.FTZ.RN.STRONG.GPU desc[UR20][R62.64+-0xe00], R61 ;  /* 0xfff2003d3e0079a6 */ /* 0x0103e4000c10f394 */
.L_x_7979:
[----:B------:R-:W-:Y:S05]  /*ca40*/  BSYNC B0 ;  /* 0x0000000000007941 */ /* 0x000fea0003800000 */
.L_x_7978:
[----:B-1--4-:R1:W4:Y:S01]  /*ca50*/  LDS R61, [R126+0x3400] ;  /* 0x003400007e3d7984 */ /* 0x0123220000000800 */
[----:B------:R-:W-:Y:S01]  /*ca60*/  BSSY B0, `(.L_x_7980) ;  /* 0x0000005000007945 */ /* 0x000fe20003800000 */
[C---:B--2---:R-:W-:Y:S02]  /*ca70*/  IADD3 R60, R83.reuse, 0x500, RZ ;  /* 0x00000500533c7810 */ /* 0x044fe40007ffe0ff */
[----:B------:R-:W-:Y:S01]  /*ca80*/  IADD3 R122, R83, 0x540, RZ ;  /* 0x00000540537a7810 */ /* 0x000fe20007ffe0ff */
[----:B------:R-:W-:Y:S06]  /*ca90*/  @!P5 BRA `(.L_x_7981) ;  /* 0x000000000004d947 */ /* 0x000fec0003800000 */
[----:B----4-:R2:W-:Y:S02]  /*caa0*/  REDG.E.ADD.F32.FTZ.RN.STRONG.GPU desc[UR20][R62.64+-0xd00], R61 ;  /* 0xfff3003d3e0079a6 */ /* 0x0105e4000c10f394 */
.L_x_7981:
[----:B------:R-:W-:Y:S05]  /*cab0*/  BSYNC B0 ;  /* 0x0000000000007941 */ /* 0x000fea0003800000 */
.L_x_7980:
        /* <DEDUP_REMOVED lines=17> */
.L_x_7983:
[----:B------:R-:W-:Y:S05]  /*cbd0*/  BSYNC B0 ;  /* 0x0000000000007941 */ /* 0x000fea0003800000 */
.L_x_7982:
[----:B0-2---:R0:W1:Y:S01]  /*cbe0*/  LDS R61, [R122+0x3600] ;  /* 0x003600007a3d7984 */ /* 0x0050620000000800 */
[----:B------:R-:W-:Y:S01]  /*cbf0*/  BSSY B0, `(.L_x_7984) ;  /* 0x0000006000007945 */ /* 0x000fe20003800000 */
[----:B------:R-:W-:Y:S02]  /*cc00*/  IADD3 R60, R83, 0x600, RZ ;  /* 0x00000600533c7810 */ /* 0x000fe40007ffe0ff */
[----:B------:R-:W-:Y:S02]  /*cc10*/  LEA.HI.SX32 R150, R150, R83, 0x1b ;  /* 0x0000005396967211 */ /* 0x000fe400078fdaff */
[----:B------:R-:W-:Y:S01]  /*cc20*/  LEA R126, R126, R49, 0x2 ;  /* 0x000000317e7e7211 */ /* 0x000fe200078e10ff */
[----:B------:R-:W-:Y:S06]  /*cc30*/  @!P1 BRA `(.L_x_7985) ;  /* 0x0000000000049947 */ /* 0x000fec0003800000 */
[----:B-1----:R2:W-:Y:S02]  /*cc40*/  REDG.E.ADD.F32.FTZ.RN.STRONG.GPU desc[UR20][R62.64+-0xb00], R61 ;  /* 0xfff5003d3e0079a6 */ /* 0x0025e4000c10f394 */
.L_x_7985:
[----:B------:R-:W-:Y:S05]  /*cc50*/  BSYNC B0 ;  /* 0x0000000000007941 */ /* 0x000fea0003800000 */
.L_x_7984:
[----:B-12---:R1:W2:Y:S01]  /*cc60*/  LDS R61, [R126+0x3700] ;  /* 0x003700007e3d7984 */ /* 0x0062a20000000800 */
[----:B------:R-:W-:Y:S01]  /*cc70*/  BSSY B0, `(.L_x_7986) ;  /* 0x0000006000007945 */ /* 0x000fe20003800000 */
[----:B0-----:R-:W-:Y:S02]  /*cc80*/  IADD3 R122, R83, 0x640, RZ ;  /* 0x00000640537a7810 */ /* 0x001fe40007ffe0ff */
[----:B------:R-:W-:Y:S02]  /*cc90*/  LEA.HI.SX32 R60, R60, R83, 0x1b ;  /* 0x000000533c3c7211 */ /* 0x000fe400078fdaff */
[----:B------:R-:W-:Y:S01]  /*cca0*/  LEA R150, R150, R49, 0x2 ;  /* 0x0000003196967211 */ /* 0x000fe200078e10ff */
[----:B------:R-:W-:Y:S06]  /*ccb0*/  @!P2 BRA `(.L_x_7987) ;  /* 0x000000000004a947 */ /* 0x000fec0003800000 */
[----:B--2---:R0:W-:Y:S02]  /*ccc0*/  REDG.E.ADD.F32.FTZ.RN.STRONG.GPU desc[UR20][R62.64+-0xa00], R61 ;  /* 0xfff6003d3e0079a6 */ /* 0x0041e4000c10f394 */
.L_x_7987:
[----:B------:R-:W-:Y:S05]  /*ccd0*/  BSYNC B0 ;  /* 0x0000000000007941 */ /* 0x000fea0003800000 */
.L_x_7986:
[----:B0-2---:R0:W2:Y:S01]  /*cce0*/  LDS R61, [R150+0x3800] ;  /* 0x00380000963d7984 */ /* 0x0050a20000000800 */
[----:B------:R-:W-:Y:S01]  /*ccf0*/  BSSY B0, `(.L_x_7988) ;  /* 0x0000005000007945 */ /* 0x000fe20003800000 */
[----:B------:R-:W-:Y:S02]  /*cd00*/  LEA.HI.SX32 R122, R122, R83, 0x1b ;  /* 0x000000537a7a7211 */ /* 0x000fe400078fdaff */
[----:B------:R-:W-:Y:S01]  /*cd10*/  LEA R60, R60, R49, 0x2 ;  /* 0x000000313c3c7211 */ /* 0x000fe200078e10ff */
[----:B------:R-:W-:Y:S06]  /*cd20*/  @!P3 BRA `(.L_x_7989) ;  /* 0x000000000004b947 */ /* 0x000fec0003800000 */
[----:B--2---:R4:W-:Y:S02]  /*cd30*/  REDG.E.ADD.F32.FTZ.RN.STRONG.GPU desc[UR20][R62.64+-0x900], R61 ;  /* 0xfff7003d3e0079a6 */ /* 0x0049e4000c10f394 */
.L_x_7989:
[----:B------:R-:W-:Y:S05]  /*cd40*/  BSYNC B0 ;  /* 0x0000000000007941 */ /* 0x000fea0003800000 */
.L_x_7988:
[----:B--2-4-:R2:W4:Y:S01]  /*cd50*/  LDS R61, [R60+0x3900] ;  /* 0x003900003c3d7984 */ /* 0x0145220000000800 */
[----:B------:R-:W-:Y:S01]  /*cd60*/  BSSY B0, `(.L_x_7990) ;  /* 0x0000004000007945 */ /* 0x000fe20003800000 */
[----:B-1----:R-:W-:-:S03]  /*cd70*/  LEA R126, R122, R49, 0x2 ;  /* 0x000000317a7e7211 */ /* 0x002fc600078e10ff */
[----:B------:R-:W-:Y:S05]  /*cd80*/  @!P4 BRA `(.L_x_7991) ;  /* 0x000000000004c947 */ /* 0x000fea0003800000 */
[----:B----4-:R1:W-:Y:S02]  /*cd90*/  REDG.E.ADD.F32.FTZ.RN.STRONG.GPU desc[UR20][R62.64+-0x800], R61 ;  /* 0xfff8003d3e0079a6 */ /* 0x0103e4000c10f394 */
.L_x_7991:
[----:B------:R-:W-:Y:S05]  /*cda0*/  BSYNC B0 ;  /* 0x0000000000007941 */ /* 0x000fea0003800000 */
.L_x_7990:
[----:B-1--4-:R1:W4:Y:S01]  /*cdb0*/  LDS R61, [R126+0x3a00] ;  /* 0x003a00007e3d7984 */ /* 0x0123220000000800 */
[----:B------:R-:W-:Y:S01]  /*cdc0*/  BSSY B0, `(.L_x_7992) ;  /* 0x0000005000007945 */ /* 0x000fe20003800000 */
[C---:B--2---:R-:W-:Y:S02]  /*cdd0*/  IADD3 R60, R83.reuse, 0x680, RZ ;  /* 0x00000680533c7810 */ /* 0x044fe40007ffe0ff */
[----:B------:R-:W-:Y:S01]  /*cde0*/  IADD3 R122, R83, 0x6c0, RZ ;  /* 0x000006c0537a7810 */ /* 0x000fe20007ffe0ff */
[----:B------:R-:W-:Y:S06]  /*cdf0*/  @!P5 BRA `(.L_x_7993) ;  /* 0x000000000004d947 */ /* 0x000fec0003800000 */
[----:B----4-:R2:W-:Y:S02]  /*ce00*/  REDG.E.ADD.F32.FTZ.RN.STRONG.GPU desc[UR20][R62.64+-0x700], R61 ;  /* 0xfff9003d3e0079a6 */ /* 0x0105e4000c10f394 */
.L_x_7993:
[----:B------:R-:W-:Y:S05]  /*ce10*/  BSYNC B0 ;  /* 0x0000000000007941 */ /* 0x000fea0003800000 */
.L_x_7992:
        /* <DEDUP_REMOVED lines=17> */
.L_x_7995:
[----:B------:R-:W-:Y:S05]  /*cf30*/  BSYNC B0 ;  /* 0x0000000000007941 */ /* 0x000fea0003800000 */
.L_x_7994:
[----:B0-2---:R0:W1:Y:S01]  /*cf40*/  LDS R61, [R122+0x3c00] ;  /* 0x003c00007a3d7984 */ /* 0x0050620000000800 */
[----:B------:R-:W-:Y:S01]  /*cf50*/  BSSY B0, `(.L_x_7996) ;  /* 0x0000006000007945 */ /* 0x000fe20003800000 */
[----:B------:R-:W-:Y:S02]  /*cf60*/  IADD3 R60, R83, 0x780, RZ ;  /* 0x00000780533c7810 */ /* 0x000fe40007ffe0ff */
[----:B------:R-:W-:Y:S02]  /*cf70*/  LEA.HI.SX32 R150, R150, R83, 0x1b ;  /* 0x0000005396967211 */ /* 0x000fe400078fdaff */
[----:B------:R-:W-:Y:S01]  /*cf80*/  LEA R126, R126, R49, 0x2 ;  /* 0x000000317e7e7211 */ /* 0x000fe200078e10ff */
[----:B------:R-:W-:Y:S06]  /*cf90*/  @!P1 BRA `(.L_x_7997) ;  /* 0x0000000000049947 */ /* 0x000fec0003800000 */
[----:B-1----:R2:W-:Y:S02]  /*cfa0*/  REDG.E.ADD.F32.FTZ.RN.STRONG.GPU desc[UR20][R62.64+-0x500], R61 ;  /* 0xfffb003d3e0079a6 */ /* 0x0025e4000c10f394 */
.L_x_7997:
[----:B------:R-:W-:Y:S05]  /*cfb0*/  BSYNC B0 ;  /* 0x0000000000007941 */ /* 0x000fea0003800000 */
.L_x_7996:
[----:B-12---:R1:W2:Y:S01]  /*cfc0*/  LDS R61, [R126+0x3d00] ;  /* 0x003d00007e3d7984 */ /* 0x0062a20000000800 */
[----:B------:R-:W-:Y:S01]  /*cfd0*/  BSSY B0, `(.L_x_7998) ;  /* 0x0000006000007945 */ /* 0x000fe20003800000 */
[----:B0-----:R-:W-:Y:S02]  /*cfe0*/  IADD3 R122, R83, 0x7c0, RZ ;  /* 0x000007c0537a7810 */ /* 0x001fe40007ffe0ff */
[----:B------:R-:W-:Y:S02]  /*cff0*/  LEA.HI.SX32 R60, R60, R83, 0x1b ;  /* 0x000000533c3c7211 */ /* 0x000fe400078fdaff */
[----:B------:R-:W-:Y:S01]  /*d000*/  LEA R150, R150, R49, 0x2 ;  /* 0x0000003196967211 */ /* 0x000fe200078e10ff */
[----:B------:R-:W-:Y:S06]  /*d010*/  @!P2 BRA `(.L_x_7999) ;  /* 0x000000000004a947 */ /* 0x000fec0003800000 */
[----:B--2---:R0:W-:Y:S02]  /*d020*/  REDG.E.ADD.F32.FTZ.RN.STRONG.GPU desc[UR20][R62.64+-0x400], R61 ;  /* 0xfffc003d3e0079a6 */ /* 0x0041e4000c10f394 */
.L_x_7999:
[----:B------:R-:W-:Y:S05]  /*d030*/  BSYNC B0 ;  /* 0x0000000000007941 */ /* 0x000fea0003800000 */
.L_x_7998:
[----:B0-2---:R0:W2:Y:S01]  /*d040*/  LDS R61, [R150+0x3e00] ;  /* 0x003e0000963d7984 */ /* 0x0050a20000000800 */
[----:B------:R-:W-:Y:S01]  /*d050*/  BSSY B0, `(.L_x_8000) ;  /* 0x0000005000007945 */ /* 0x000fe20003800000 */
[----:B------:R-:W-:Y:S02]  /*d060*/  LEA.HI.SX32 R122, R122, R83, 0x1b ;  /* 0x000000537a7a7211 */ /* 0x000fe400078fdaff */
[----:B------:R-:W-:Y:S01]  /*d070*/  LEA R60, R60, R49, 0x2 ;  /* 0x000000313c3c7211 */ /* 0x000fe200078e10ff */
[----:B------:R-:W-:Y:S06]  /*d080*/  @!P3 BRA `(.L_x_8001) ;  /* 0x000000000004b947 */ /* 0x000fec0003800000 */
[----:B--2---:R4:W-:Y:S02]  /*d090*/  REDG.E.ADD.F32.FTZ.RN.STRONG.GPU desc[UR20][R62.64+-0x300], R61 ;  /* 0xfffd003d3e0079a6 */ /* 0x0049e4000c10f394 */
.L_x_8001:
[----:B------:R-:W-:Y:S05]  /*d0a0*/  BSYNC B0 ;  /* 0x0000000000007941 */ /* 0x000fea0003800000 */
.L_x_8000:
[----:B--2-4-:R2:W4:Y:S01]  /*d0b0*/  LDS R61, [R60+0x3f00] ;  /* 0x003f00003c3d7984 */ /* 0x0145220000000800 */
[----:B------:R-:W-:Y:S01]  /*d0c0*/  BSSY B0, `(.L_x_8002) ;  /* 0x0000004000007945 */ /* 0x000fe20003800000 */
[----:B------:R-:W-:-:S03]  /*d0d0*/  LEA R122, R122, R49, 0x2 ;  /* 0x000000317a7a7211 */ /* 0x000fc600078e10ff */
[----:B------:R-:W-:Y:S05]  /*d0e0*/  @!P4 BRA `(.L_x_8003) ;  /* 0x000000000004c947 */ /* 0x000fea0003800000 */
[----:B----4-:R4:W-:Y:S02]  /*d0f0*/  REDG.E.ADD.F32.FTZ.RN.STRONG.GPU desc[UR20][R62.64+-0x200], R61 ;  /* 0xfffe003d3e0079a6 */ /* 0x0109e4000c10f394 */
.L_x_8003:
[----:B------:R-:W-:Y:S05]  /*d100*/  BSYNC B0 ;  /* 0x0000000000007941 */ /* 0x000fea0003800000 */
.L_x_8002:
[----:B----4-:R4:W0:Y:S01]  /*d110*/  LDS R61, [R122+0x4000] ;  /* 0x004000007a3d7984 */ /* 0x0108220000000800 */
[----:B------:R-:W-:Y:S01]  /*d120*/  BSSY B0, `(.L_x_8004) ;  /* 0x0000004000007945 */ /* 0x000fe20003800000 */
[----:B--2---:R-:W-:-:S03]  /*d130*/  FADD.FTZ R60, R148, R163 ;  /* 0x000000a3943c7221 */ /* 0x004fc60000010000 */
[----:B------:R-:W-:Y:S05]  /*d140*/  @!P5 BRA `(.L_x_8005) ;  /* 0x000000000004d947 */ /* 0x000fea0003800000 */
[----:B0-----:R2:W-:Y:S02]  /*d150*/  REDG.E.ADD.F32.FTZ.RN.STRONG.GPU desc[UR20][R62.64+-0x100], R61 ;  /* 0xffff003d3e0079a6 */ /* 0x0015e4000c10f394 */
.L_x_8005:
[----:B------:R-:W-:Y:S05]  /*d160*/  BSYNC B0 ;  /* 0x0000000000007941 */ /* 0x000fea0003800000 */
.L_x_8004:
[----:B------:R-:W5:Y:S01]  /*d170*/  LDL R146, [R1+0x14] ;  /* 0x0000140001927983 */ /* 0x000f620000100800 */
[----:B------:R-:W-:Y:S01]  /*d180*/  ISETP.GT.AND P1, PT, R82, 0x1e, PT ;  /* 0x0000001e5200780c */ /* 0x000fe20003f24270 */
[----:B------:R-:W-:Y:S01]  /*d190*/  FADD.FTZ R32, R123, R32 ;  /* 0x000000207b207221 */ /* 0x000fe20000010000 */
        /* <DEDUP_REMOVED lines=8> */
[----:B------:R-:W-:Y:S01]  /*d220*/  FFMA.FTZ R39, R104, R134, R39 ;  /* 0x0000008668277223 */ /* 0x000fe20000010027 */
[----:B-1----:R-:W1:Y:S01]  /*d230*/  SHFL.DOWN PT, R126, R225, 0x1, 0x1f ;  /* 0x08201f00e17e7f89 */ /* 0x002e6200000e0000 */
[----:B------:R-:W-:Y:S01]  /*d240*/  FFMA.FTZ R224, R224, R129, R143 ;  /* 0x00000081e0e07223 */ /* 0x000fe2000001008f */
[-C--:B------:R-:W-:Y:S01]  /*d250*/  FFMA.FTZ R35, R85, R128.reuse, R35 ;  /* 0x0000008055237223 */ /* 0x080fe20000010023 */
[----:B------:R-:W-:Y:S01]  /*d260*/  FFMA.FTZ R145, R222, R145, R147 ;  /* 0x00000091de917223 */ /* 0x000fe20000010093 */
[----:B------:R-:W4:Y:S01]  /*d270*/  SHFL.DOWN PT, R141, R60, 0x1, 0x1f ;  /* 0x08201f003c8d7f89 */ /* 0x000f2200000e0000 */
[----:B------:R-:W-:Y:S01]  /*d280*/  FFMA.FTZ R85, R55, R128, R224 ;  /* 0x0000008037557223 */ /* 0x000fe200000100e0 */
[----:B------:R-:W-:Y:S01]  /*d290*/  FFMA.FTZ R220, R220, R133, R149 ;  /* 0x00000085dcdc7223 */ /* 0x000fe20000010095 */
[----:B------:R-:W-:Y:S01]  /*d2a0*/  FFMA.FTZ R34, R84, R125, R34 ;  /* 0x0000007d54227223 */ /* 0x000fe20000010022 */
[----:B------:R-:W-:Y:S01]  /*d2b0*/  FFMA.FTZ R84, R56, R131, R145 ;  /* 0x0000008338547223 */ /* 0x000fe20000010091 */
[----:B------:R-:W-:Y:S01]  /*d2c0*/  FADD.FTZ R30, R85, R30 ;  /* 0x0000001e551e7221 */ /* 0x000fe20000010000 */
[----:B------:R-:W-:Y:S01]  /*d2d0*/  FFMA.FTZ R85, R57, R130, R220 ;  /* 0x0000008239557223 */ /* 0x000fe200000100dc */
[----:B------:R-:W-:Y:S01]  /*d2e0*/  FFMA.FTZ R153, R218, R153, R165 ;  /* 0x00000099da997223 */ /* 0x000fe200000100a5 */
[----:B------:R-:W-:Y:S01]  /*d2f0*/  FFMA.FTZ R216, R216, R137, R155 ;  /* 0x00000089d8d87223 */ /* 0x000fe2000001009b */
[----:B------:R-:W-:Y:S01]  /*d300*/  FMUL.FTZ R167, R70, R167 ;  /* 0x000000a746a77220 */ /* 0x000fe20000410000 */
[----:B------:R-:W-:Y:S01]  /*d310*/  FADD.FTZ R29, R84, R29 ;  /* 0x0000001d541d7221 */ /* 0x000fe20000010000 */
[----:B------:R-:W-:Y:S01]  /*d320*/  FADD.FTZ R28, R85, R28 ;  /* 0x0000001c551c7221 */ /* 0x000fe20000010000 */
[----:B0-----:R-:W-:Y:S01]  /*d330*/  @!P1 FADD.FTZ R61, R61, R122 ;  /* 0x0000007a3d3d9221 */ /* 0x001fe20000010000 */
[----:B------:R-:W-:Y:S01]  /*d340*/  FFMA.FTZ R84, R58, R135, R153 ;  /* 0x000000873a547223 */ /* 0x000fe20000010099 */
[----:B------:R-:W-:Y:S01]  /*d350*/  FFMA.FTZ R85, R59, R134, R216 ;  /* 0x000000863b557223 */ /* 0x000fe200000100d8 */
[----:B------:R-:W-:Y:S01]  /*d360*/  FFMA.FTZ R119, R214, R119, R157 ;  /* 0x00000077d6777223 */ /* 0x000fe2000001009d */
[----:B--2---:R-:W-:Y:S01]  /*d370*/  @!P1 FADD.FTZ R62, R62, R161 ;  /* 0x000000a13e3e9221 */ /* 0x004fe20000010000 */
[----:B------:R-:W0:Y:S01]  /*d380*/  SHFL.DOWN PT, R122, R61, 0x2, 0x1f ;  /* 0x08401f003d7a7f89 */ /* 0x000e2200000e0000 */
[----:B------:R-:W-:Y:S01]  /*d390*/  FFMA.FTZ R88, R88, R127, R159 ;  /* 0x0000007f58587223 */ /* 0x000fe2000001009f */
[----:B------:R-:W-:Y:S01]  /*d3a0*/  FMUL.FTZ R89, R89, R114 ;  /* 0x0000007259597220 */ /* 0x000fe20000410000 */
[----:B-1----:R-:W-:Y:S01]  /*d3b0*/  @!P1 FADD.FTZ R63, R63, R126 ;  /* 0x0000007e3f3f9221 */ /* 0x002fe20000010000 */
[----:B------:R-:W-:Y:S01]  /*d3c0*/  FFMA.FTZ R212, R212, R175, R167 ;  /* 0x000000afd4d47223 */ /* 0x000fe200000100a7 */
[----:B------:R-:W-:Y:S01]  /*d3d0*/  FMUL.FTZ R69, R69, R138 ;  /* 0x0000008a45457220 */ /* 0x000fe20000410000 */
[----:B------:R-:W-:Y:S01]  /*d3e0*/  FADD.FTZ R27, R84, R27 ;  /* 0x0000001b541b7221 */ /* 0x000fe20000010000 */
[----:B----4-:R-:W-:Y:S01]  /*d3f0*/  @!P1 FADD.FTZ R60, R141, R60 ;  /* 0x0000003c8d3c9221 */ /* 0x010fe20000010000 */
[----:B------:R-:W1:Y:S01]  /*d400*/  SHFL.DOWN PT, R126, R63, 0x2, 0x1f ;  /* 0x08401f003f7e7f89 */ /* 0x000e6200000e0000 */
[----:B------:R-:W-:Y:S01]  /*d410*/  ISETP.GT.AND P1, PT, R82, 0x1d, PT ;  /* 0x0000001d5200780c */ /* 0x000fe20003f24270 */
[----:B------:R-:W-:Y:S01]  /*d420*/  FADD.FTZ R26, R85, R26 ;  /* 0x0000001a551a7221 */ /* 0x000fe20000010000 */
[----:B------:R-:W-:Y:S01]  /*d430*/  FFMA.FTZ R84, R72, R139, R119 ;  /* 0x0000008b48547223 */ /* 0x000fe20000010077 */
[----:B------:R-:W2:Y:S01]  /*d440*/  SHFL.DOWN PT, R141, R62, 0x2, 0x1f ;  /* 0x08401f003e8d7f89 */ /* 0x000ea200000e0000 */
[----:B------:R-:W-:Y:S01]  /*d450*/  FFMA.FTZ R89, R90, R173, R89 ;  /* 0x000000ad5a597223 */ /* 0x000fe20000010059 */
[-C--:B------:R-:W-:Y:S01]  /*d460*/  FFMA.FTZ R85, R73, R88.reuse, R212 ;  /* 0x0000005849557223 */ /* 0x080fe200000100d4 */
[----:B------:R-:W-:Y:S01]  /*d470*/  FFMA.FTZ R69, R210, R177, R69 ;  /* 0x000000b1d2457223 */ /* 0x000fe20000010045 */
[----:B------:R-:W4:Y:S01]  /*d480*/  SHFL.DOWN PT, R115, R60, 0x2, 0x1f ;  /* 0x08401f003c737f89 */ /* 0x000f2200000e0000 */
[----:B------:R-:W-:Y:S01]  /*d490*/  FFMA.FTZ R41, R106, R88, R41 ;  /* 0x000000586a297223 */ /* 0x000fe20000010029 */
[----:B------:R-:W-:Y:S01]  /*d4a0*/  FADD.FTZ R25, R84, R25 ;  /* 0x0000001954197221 */ /* 0x000fe20000010000 */
[-C--:B------:R-:W-:Y:S01]  /*d4b0*/  FFMA.FTZ R42, R107, R89.reuse, R42 ;  /* 0x000000596b2a7223 */ /* 0x080fe2000001002a */
[----:B------:R-:W-:Y:S01]  /*d4c0*/  FADD.FTZ R24, R85, R24 ;  /* 0x0000001855187221 */ /* 0x000fe20000010000 */
[----:B------:R-:W-:Y:S01]  /*d4d0*/  FFMA.FTZ R70, R74, R89, R69 ;  /* 0x000000594a467223 */ /* 0x000fe20000010045 */
[----:B------:R-:W-:Y:S01]  /*d4e0*/  ISETP.NE.AND P2, PT, R82, RZ, PT ;  /* 0x000000ff5200720c */ /* 0x000fe20003f45270 */
[----:B------:R-:W-:Y:S01]  /*d4f0*/  FMUL.FTZ R93, R93, R132 ;  /* 0x000000845d5d7220 */ /* 0x000fe20000410000 */
[----:B0-----:R-:W-:Y:S01]  /*d500*/  @!P1 FADD.FTZ R61, R61, R122 ;  /* 0x0000007a3d3d9221 */ /* 0x001fe20000010000 */
[----:B------:R-:W-:Y:S01]  /*d510*/  FMUL.FTZ R67, R67, R140 ;  /* 0x0000008c43437220 */ /* 0x000fe20000410000 */
[----:B------:R-:W-:Y:S01]  /*d520*/  ISETP.NE.AND P3, PT, R83, RZ, PT ;  /* 0x000000ff5300720c */ /* 0x000fe20003f65270 */
[----:B------:R-:W-:Y:S01]  /*d530*/  FMUL.FTZ R95, R95, R186 ;  /* 0x000000ba5f5f7220 */ /* 0x000fe20000410000 */
[----:B------:R-:W-:Y:S01]  /*d540*/  FMUL.FTZ R66, R66, R187 ;  /* 0x000000bb42427220 */ /* 0x000fe20000410000 */
[----:B------:R-:W0:Y:S01]  /*d550*/  SHFL.DOWN PT, R122, R61, 0x4, 0x1f ;  /* 0x08801f003d7a7f89 */ /* 0x000e2200000e0000 */
[----:B------:R-:W-:Y:S01]  /*d560*/  FMUL.FTZ R97, R97, R116 ;  /* 0x0000007461617220 */ /* 0x000fe20000410000 */
[----:B------:R-:W-:Y:S01]  /*d570*/  FMUL.FTZ R65, R65, R144 ;  /* 0x0000009041417220 */ /* 0x000fe20000410000 */
[----:B-1----:R-:W-:Y:S01]  /*d580*/  @!P1 FADD.FTZ R63, R63, R126 ;  /* 0x0000007e3f3f9221 */ /* 0x002fe20000010000 */
[----:B------:R-:W-:Y:S01]  /*d590*/  FMUL.FTZ R91, R91, R188 ;  /* 0x000000bc5b5b7220 */ /* 0x000fe20000410000 */
        /* <DEDUP_REMOVED lines=38> */
[----:B------:R-:W-:Y:S01]  /*d800*/  BSSY B0, `(.L_x_8006) ;  /* 0x0000036000007945 */ /* 0x000fe20003800000 */
[----:B------:R-:W-:Y:S01]  /*d810*/  FADD.FTZ R31, R124, R31 ;  /* 0x0000001f7c1f7221 */ /* 0x000fe20000010000 */
[----:B------:R-:W4:Y:S01]  /*d820*/  SHFL.DOWN PT, R101, R60, 0x8, 0x1f ;  /* 0x09001f003c657f89 */ /* 0x000f2200000e0000 */
        /* <DEDUP_REMOVED lines=16> */
[----:B------:R-:W-:Y:S01]  /*d930*/  FADD.FTZ R17, R64, R17 ;  /* 0x0000001140117221 */ /* 0x000fe20000010000 */
[----:B--2---:R-:W-:-:S03]  /*d940*/  @!P1 FADD.FTZ R62, R62, R103 ;  /* 0x000000673e3e9221 */ /* 0x004fc60000010000 */
        /* <DEDUP_REMOVED lines=33> */
.L_x_8007:
[----:B------:R-:W-:Y:S05]  /*db60*/  BSYNC B0 ;  /* 0x0000000000007941 */ /* 0x000fea0003800000 */
.L_x_8006:
[----:B------:R-:W-:Y:S02]  /*db70*/  UIADD3 UR7, UR7, 0x1, URZ ;  /* 0x0000000107077890 */ /* 0x000fe4000fffe03f */
[----:B------:R-:W-:Y:S02]  /*db80*/  UIADD3 UR8, UP1, UR8, 0x1, URZ ;  /* 0x0000000108087890 */ /* 0x000fe4000ff3e03f */
[----:B------:R-:W-:Y:S02]  /*db90*/  UISETP.GE.AND UP0, UPT, UR7, UR53, UPT ;  /* 0x000000350700728c */ /* 0x000fe4000bf06270 */
[----:B------:R-:W-:-:S04]  /*dba0*/  UIADD3.X UR9, URZ, UR9, URZ, UP1, !UPT ;  /* 0x000000093f097290 */ /* 0x000fc80008ffe43f */
[----:B------:R-:W-:-:S13]  /*dbb0*/  PLOP3.LUT P1, PT, PT, PT, UP0, 0x80, 0x0 ;  /* 0x000000000000781c */ /* 0x000fda0003f2f008 */
[----:B------:R-:W-:Y:S05]  /*dbc0*/  @!P1 BRA `(.L_x_8008) ;  /* 0xffffff6c00d49947 */ /* 0x000fea000383ffff */
.L_x_7913:
        /* <DEDUP_REMOVED lines=32> */
[----:B------:R-:W-:Y:S01]  /*ddd0*/  IADD3 R2, P1, R91, UR36, RZ ;  /* 0x000000245b027c10 */ /* 0x000fe2000ff3e0ff */
[----:B------:R-:W-:Y:S02]  /*dde0*/  UIMAD UR30, UR48, UR35, UR29 ;  /* 0x00000023301e72a4 */ /* 0x000fe4000f8e021d */
        /* <DEDUP_REMOVED lines=58> */
.L_x_8010:
[----:B------:R-:W-:Y:S05]  /*e190*/  BSYNC B0 ;  /* 0x0000000000007941 */ /* 0x000fea0003800000 */
.L_x_8009:
        /* <DEDUP_REMOVED lines=44> */
[----:B------:R-:W-:Y:S01]  /*e460*/  @!P2 STG.E desc[UR20][R4.64+-0xe00], R35 ;  /* 0xfff200230400a986 */ /* 0x000fe2000c101914 */
[C---:B------:R-:W-:Y:S02]  /*e470*/  LOP3.LUT R77, R91.reuse, 0x160, RZ, 0xfc, !PT ;  /* 0x000001605b4d7812 */ /* 0x040fe400078efcff */
[C---:B------:R-:W-:Y:S01]  /*e480*/  LOP3.LUT R79, R91.reuse, 0x180, RZ, 0xfc, !PT ;  /* 0x000001805b4f7812 */ /* 0x040fe200078efcff */
[----:B------:R-:W-:Y:S01]  /*e490*/  @!P1 STG.E desc[UR20][R4.64+-0xd80], R37 ;  /* 0xfff2802504009986 */ /* 0x000fe2000c101914 */
        /* <DEDUP_REMOVED lines=41> */
[----:B------:R-:W-:Y:S01]  /*e730*/  IADD3 R35, R40, 0xb, RZ ;  /* 0x0000000b28237810 */ /* 0x000fe20007ffe0ff */
        /* <DEDUP_REMOVED lines=17> */
[----:B-----5:R-:W-:Y:S02]  /*e850*/  IADD3 R39, R40, 0xf, RZ ;  /* 0x0000000f28277810 */ /* 0x020fe40007ffe0ff */
        /* <DEDUP_REMOVED lines=79> */
.L_x_8012:
[----:B------:R-:W-:Y:S05]  /*ed50*/  BSYNC B0 ;  /* 0x0000000000007941 */ /* 0x000fea0003800000 */
.L_x_8011:
        /* <DEDUP_REMOVED lines=56> */
.L_x_7907:
        /* <DEDUP_REMOVED lines=38> */
.L_x_8015:
[----:B------:R-:W-:Y:S05]  /*f340*/  BSYNC B0 ;  /* 0x0000000000007941 */ /* 0x000fea0003800000 */
.L_x_8014:
        /* <DEDUP_REMOVED lines=41> */
.L_x_8017:
[----:B------:R-:W2:Y:S02]  /*f5e0*/  S2R R11, SR_TID.X ;  /* 0x00000000000b7919 */ /* 0x000ea40000002100 */
.L_x_8018:
[----:B------:R-:W-:Y:S05]  /*f5f0*/  BSYNC B0 ;  /* 0x0000000000007941 */ /* 0x000fea0003800000 */
.L_x_8016:
        /* <DEDUP_REMOVED lines=23> */
.L_x_8020:
        /* <DEDUP_REMOVED lines=32> */
.L_x_8019:
[----:B------:R-:W-:Y:S05]  /*f970*/  EXIT ;  /* 0x000000000000794d */ /* 0x000fea0003800000 */
.L_x_7917:
[----:B------:R-:W-:Y:S01]  /*f980*/  HFMA2.MMA R69, -RZ, RZ, 0, 5.9604644775390625e-08 ;  /* 0x00000001ff457435 */ /* 0x000fe200000001ff */
[----:B------:R-:W-:Y:S02]  /*f990*/  MOV R246, R243 ;  /* 0x000000f300f67202 */ /* 0x000fe40000000f00 */
[----:B------:R-:W-:Y:S02]  /*f9a0*/  MOV R68, RZ ;  /* 0x000000ff00447202 */ /* 0x000fe40000000f00 */
[----:B------:R-:W-:-:S07]  /*f9b0*/  MOV R71, 0xffffffff ;  /* 0xffffffff00477802 */ /* 0x000fce0000000f00 */
[----:B------:R-:W-:Y:S05]  /*f9c0*/  WARPSYNC.COLLECTIVE R71, `(.L_x_8021) ;  /* 0x0000000047087348 */ /* 0x000fea0003c00000 */
[----:B------:R0:W1:Y:S02]  /*f9d0*/  SHFL.UP P1, R70, R246, R69, R68 ;  /* 0x04000045f6467389 */ /* 0x0000640000020044 */
[----:B01----:R-:W-:Y:S01]  /*f9e0*/  ENDCOLLECTIVE ;  /* 0x000000000000791b */ /* 0x003fe20003800000 */
.L_x_8021:
[----:B------:R-:W-:Y:S02]  /*f9f0*/  MOV R246, R239 ;  /* 0x000000ef00f67202 */ /* 0x000fe40000000f00 */
[----:B------:R-:W-:-:S07]  /*fa00*/  MOV R244, R70 ;  /* 0x0000004600f47202 */ /* 0x000fce0000000f00 */
[----:B------:R-:W-:Y:S05]  /*fa10*/  WARPSYNC.COLLECTIVE R71, `(.L_x_8022) ;  /* 0x0000000047087348 */ /* 0x000fea0003c00000 */
[----:B------:R0:W1:Y:S02]  /*fa20*/  SHFL.UP P1, R70, R246, R69, R68 ;  /* 0x04000045f6467389 */ /* 0x0000640000020044 */
[----:B01----:R-:W-:Y:S01]  /*fa30*/  ENDCOLLECTIVE ;  /* 0x000000000000791b */ /* 0x003fe20003800000 */
.L_x_8022:
[----:B------:R-:W-:Y:S02]  /*fa40*/  MOV R246, R241 ;  /* 0x000000f100f67202 */ /* 0x000fe40000000f00 */
[----:B------:R-:W-:-:S07]  /*fa50*/  MOV R245, R70 ;  /* 0x0000004600f57202 */ /* 0x000fce0000000f00 */
[----:B------:R-:W-:Y:S05]  /*fa60*/  WARPSYNC.COLLECTIVE R71, `(.L_x_8023) ;  /* 0x0000000047087348 */ /* 0x000fea0003c00000 */
[----:B------:R0:W1:Y:S02]  /*fa70*/  SHFL.UP P1, R70, R246, R69, R68 ;  /* 0x04000045f6467389 */ /* 0x0000640000020044 */
[----:B01----:R-:W-:Y:S01]  /*fa80*/  ENDCOLLECTIVE ;  /* 0x000000000000791b */ /* 0x003fe20003800000 */
.L_x_8023:
[----:B------:R-:W-:Y:S02]  /*fa90*/  MOV R246, R242 ;  /* 0x000000f200f67202 */ /* 0x000fe40000000f00 */
[----:B------:R-:W-:-:S07]  /*faa0*/  MOV R247, R70 ;  /* 0x0000004600f77202 */ /* 0x000fce0000000f00 */
[----:B------:R-:W-:Y:S05]  /*fab0*/  WARPSYNC.COLLECTIVE R71, `(.L_x_8024) ;  /* 0x0000000047087348 */ /* 0x000fea0003c00000 */
[----:B------:R0:W1:Y:S02]  /*fac0*/  SHFL.UP P1, R70, R246, R69, R68 ;  /* 0x04000045f6467389 */ /* 0x0000640000020044 */
[----:B01----:R-:W-:Y:S01]  /*fad0*/  ENDCOLLECTIVE ;  /* 0x000000000000791b */ /* 0x003fe20003800000 */
.L_x_8024:
        /* <DEDUP_REMOVED lines=19> */
.L_x_8025:
[----:B------:R-:W-:Y:S02]  /*fc10*/  MOV R246, R239 ;  /* 0x000000ef00f67202 */ /* 0x000fe40000000f00 */
[----:B------:R-:W-:-:S07]  /*fc20*/  MOV R245, R70 ;  /* 0x0000004600f57202 */ /* 0x000fce0000000f00 */
[----:B------:R-:W-:Y:S05]  /*fc30*/  WARPSYNC.COLLECTIVE R71, `(.L_x_8026) ;  /* 0x0000000047087348 */ /* 0x000fea0003c00000 */
[----:B------:R0:W1:Y:S02]  /*fc40*/  SHFL.UP P1, R70, R246, R69, R68 ;  /* 0x04000045f6467389 */ /* 0x0000640000020044 */
[----:B01----:R-:W-:Y:S01]  /*fc50*/  ENDCOLLECTIVE ;  /* 0x000000000000791b */ /* 0x003fe20003800000 */
.L_x_8026:
[----:B------:R-:W-:Y:S02]  /*fc60*/  MOV R246, R241 ;  /* 0x000000f100f67202 */ /* 0x000fe40000000f00 */
[----:B------:R-:W-:-:S07]  /*fc70*/  MOV R247, R70 ;  /* 0x0000004600f77202 */ /* 0x000fce0000000f00 */
[----:B------:R-:W-:Y:S05]  /*fc80*/  WARPSYNC.COLLECTIVE R71, `(.L_x_8027) ;  /* 0x0000000047087348 */ /* 0x000fea0003c00000 */
[----:B------:R0:W1:Y:S02]  /*fc90*/  SHFL.UP P1, R70, R246, R69, R68 ;  /* 0x04000045f6467389 */ /* 0x0000640000020044 */
[----:B01----:R-:W-:Y:S01]  /*fca0*/  ENDCOLLECTIVE ;  /* 0x000000000000791b */ /* 0x003fe20003800000 */
.L_x_8027:
[----:B------:R-:W-:Y:S02]  /*fcb0*/  MOV R246, R242 ;  /* 0x000000f200f67202 */ /* 0x000fe40000000f00 */
[----:B------:R-:W-:-:S07]  /*fcc0*/  MOV R244, R70 ;  /* 0x0000004600f47202 */ /* 0x000fce0000000f00 */
[----:B------:R-:W-:Y:S05]  /*fcd0*/  WARPSYNC.COLLECTIVE R71, `(.L_x_8028) ;  /* 0x0000000047087348 */ /* 0x000fea0003c00000 */
[----:B------:R0:W1:Y:S02]  /*fce0*/  SHFL.UP P1, R70, R246, R69, R68 ;  /* 0x04000045f6467389 */ /* 0x0000640000020044 */
[----:B01----:R-:W-:Y:S01]  /*fcf0*/  ENDCOLLECTIVE ;  /* 0x000000000000791b */ /* 0x003fe20003800000 */
.L_x_8028:
        /* <DEDUP_REMOVED lines=19> */
.L_x_8029:
[----:B------:R-:W-:Y:S02]  /*fe30*/  MOV R246, R239 ;  /* 0x000000ef00f67202 */ /* 0x000fe40000000f00 */
[----:B------:R-:W-:-:S07]  /*fe40*/  MOV R245, R70 ;  /* 0x0000004600f57202 */ /* 0x000fce0000000f00 */
[----:B------:R-:W-:Y:S05]  /*fe50*/  WARPSYNC.COLLECTIVE R71, `(.L_x_8030) ;  /* 0x0000000047087348 */ /* 0x000fea0003c00000 */
[----:B------:R0:W1:Y:S02]  /*fe60*/  SHFL.UP P1, R70, R246, R69, R68 ;  /* 0x04000045f6467389 */ /* 0x0000640000020044 */
[----:B01----:R-:W-:Y:S01]  /*fe70*/  ENDCOLLECTIVE ;  /* 0x000000000000791b */ /* 0x003fe20003800000 */
.L_x_8030:
[----:B------:R-:W-:Y:S02]  /*fe80*/  MOV R246, R241 ;  /* 0x000000f100f67202 */ /* 0x000fe40000000f00 */
[----:B------:R-:W-:-:S07]  /*fe90*/  MOV R247, R70 ;  /* 0x0000004600f77202 */ /* 0x000fce0000000f00 */
[----:B------:R-:W-:Y:S05]  /*fea0*/  WARPSYNC.COLLECTIVE R71, `(.L_x_8031) ;  /* 0x0000000047087348 */ /* 0x000fea0003c00000 */
[----:B------:R0:W1:Y:S02]  /*feb0*/  SHFL.UP P1, R70, R246, R69, R68 ;  /* 0x04000045f6467389 */ /* 0x0000640000020044 */
[----:B01----:R-:W-:Y:S01]  /*fec0*/  ENDCOLLECTIVE ;  /* 0x000000000000791b */ /* 0x003fe20003800000 */
.L_x_8031:
[----:B------:R-:W-:Y:S02]  /*fed0*/  MOV R246, R242 ;  /* 0x000000f200f67202 */ /* 0x000fe40000000f00 */
[----:B------:R-:W-:-:S07]  /*fee0*/  MOV R244, R70 ;  /* 0x0000004600f47202 */ /* 0x000fce0000000f00 */
[----:B------:R-:W-:Y:S05]  /*fef0*/  WARPSYNC.COLLECTIVE R71, `(.L_x_8032) ;  /* 0x0000000047087348 */ /* 0x000fea0003c00000 */
[----:B------:R0:W1:Y:S02]  /*ff00*/  SHFL.UP P1, R70, R246, R69, R68 ;  /* 0x04000045f6467389 */ /* 0x0000640000020044 */
[----:B01----:R-:W-:Y:S01]  /*ff10*/  ENDCOLLECTIVE ;  /* 0x000000000000791b */ /* 0x003fe20003800000 */
.L_x_8032:
        /* <DEDUP_REMOVED lines=19> */
.L_x_8033:
[----:B------:R-:W-:Y:S02]  /*10050*/  MOV R246, R239 ;  /* 0x000000ef00f67202 */ /* 0x000fe40000000f00 */
[----:B------:R-:W-:-:S07]  /*10060*/  MOV R245, R70 ;  /* 0x0000004600f57202 */ /* 0x000fce0000000f00 */
[----:B------:R-:W-:Y:S05]  /*10070*/  WARPSYNC.COLLECTIVE R71, `(.L_x_8034) ;  /* 0x0000000047087348 */ /* 0x000fea0003c00000 */
[----:B------:R0:W1:Y:S02]  /*10080*/  SHFL.UP P1, R70, R246, R69, R68 ;  /* 0x04000045f6467389 */ /* 0x0000640000020044 */
[----:B01----:R-:W-:Y:S01]  /*10090*/  ENDCOLLECTIVE ;  /* 0x000000000000791b */ /* 0x003fe20003800000 */
.L_x_8034:
[----:B------:R-:W-:Y:S02]  /*100a0*/  MOV R246, R241 ;  /* 0x000000f100f67202 */ /* 0x000fe40000000f00 */
[----:B------:R-:W-:-:S07]  /*100b0*/  MOV R247, R70 ;  /* 0x0000004600f77202 */ /* 0x000fce0000000f00 */
[----:B------:R-:W-:Y:S05]  /*100c0*/  WARPSYNC.COLLECTIVE R71, `(.L_x_8035) ;  /* 0x0000000047087348 */ /* 0x000fea0003c00000 */
[----:B------:R0:W1:Y:S02]  /*100d0*/  SHFL.UP P1, R70, R246, R69, R68 ;  /* 0x04000045f6467389 */ /* 0x0000640000020044 */
[----:B01----:R-:W-:Y:S01]  /*100e0*/  ENDCOLLECTIVE ;  /* 0x000000000000791b */ /* 0x003fe20003800000 */
.L_x_8035:
[----:B------:R-:W-:Y:S02]  /*100f0*/  MOV R246, R242 ;  /* 0x000000f200f67202 */ /* 0x000fe40000000f00 */
[----:B------:R-:W-:-:S07]  /*10100*/  MOV R244, R70 ;  /* 0x0000004600f47202 */ /* 0x000fce0000000f00 */
[----:B------:R-:W-:Y:S05]  /*10110*/  WARPSYNC.COLLECTIVE R71, `(.L_x_8036) ;  /* 0x0000000047087348 */ /* 0x000fea0003c00000 */
[----:B------:R0:W1:Y:S02]  /*10120*/  SHFL.UP P1, R70, R246, R69, R68 ;  /* 0x04000045f6467389 */ /* 0x0000640000020044 */
[----:B01----:R-:W-:Y:S01]  /*10130*/  ENDCOLLECTIVE ;  /* 0x000000000000791b */ /* 0x003fe20003800000 */
.L_x_8036:
        /* <DEDUP_REMOVED lines=19> */
.L_x_8037:
[----:B------:R-:W-:Y:S02]  /*10270*/  MOV R246, R239 ;  /* 0x000000ef00f67202 */ /* 0x000fe40000000f00 */
[----:B------:R-:W-:-:S07]  /*10280*/  MOV R244, R70 ;  /* 0x0000004600f47202 */ /* 0x000fce0000000f00 */
[----:B------:R-:W-:Y:S05]  /*10290*/  WARPSYNC.COLLECTIVE R71, `(.L_x_8038) ;  /* 0x0000000047087348 */ /* 0x000fea0003c00000 */
[----:B------:R0:W1:Y:S02]  /*102a0*/  SHFL.UP P1, R70, R246, R69, R68 ;  /* 0x04000045f6467389 */ /* 0x0000640000020044 */
[----:B01----:R-:W-:Y:S01]  /*102b0*/  ENDCOLLECTIVE ;  /* 0x000000000000791b */ /* 0x003fe20003800000 */
.L_x_8038:
[----:B------:R-:W-:Y:S02]  /*102c0*/  MOV R246, R241 ;  /* 0x000000f100f67202 */ /* 0x000fe40000000f00 */
[----:B------:R-:W-:-:S07]  /*102d0*/  MOV R245, R70 ;  /* 0x0000004600f57202 */ /* 0x000fce0000000f00 */
[----:B------:R-:W-:Y:S05]  /*102e0*/  WARPSYNC.COLLECTIVE R71, `(.L_x_8039) ;  /* 0x0000000047087348 */ /* 0x000fea0003c00000 */
[----:B------:R0:W1:Y:S02]  /*102f0*/  SHFL.UP P1, R70, R246, R69, R68 ;  /* 0x04000045f6467389 */ /* 0x0000640000020044 */
[----:B01----:R-:W-:Y:S01]  /*10300*/  ENDCOLLECTIVE ;  /* 0x000000000000791b */ /* 0x003fe20003800000 */
.L_x_8039:
[----:B------:R-:W-:Y:S02]  /*10310*/  MOV R246, R242 ;  /* 0x000000f200f67202 */ /* 0x000fe40000000f00 */
[----:B------:R-:W-:-:S07]  /*10320*/  MOV R247, R70 ;  /* 0x0000004600f77202 */ /* 0x000fce0000000f00 */
[----:B------:R-:W-:Y:S05]  /*10330*/  WARPSYNC.COLLECTIVE R71, `(.L_x_8040) ;  /* 0x0000000047087348 */ /* 0x000fea0003c00000 */
[----:B------:R0:W1:Y:S02]  /*10340*/  SHFL.UP P1, R70, R246, R69, R68 ;  /* 0x04000045f6467389 */ /* 0x0000640000020044 */
[----:B01----:R-:W-:Y:S01]  /*10350*/  ENDCOLLECTIVE ;  /* 0x000000000000791b */ /* 0x003fe20003800000 */
.L_x_8040:
[----:B------:R-:W-:Y:S01]  /*10360*/  MOV R69, R70 ;  /* 0x0000004600457202 */ /* 0x000fe20000000f00 */
[----:B------:R-:W-:Y:S06]  /*10370*/  BRA `(.L_x_8041) ;  /* 0xffffff7c00307947 */ /* 0x000fec000383ffff */
.L_x_7918:
        /* <DEDUP_REMOVED lines=8> */
.L_x_8043:
[----:B------:R-:W-:Y:S05]  /*10400*/  BSYNC B0 ;  /* 0x0000000000007941 */ /* 0x000fea0003800000 */
.L_x_8042:
[----:B------:R-:W-:Y:S05]  /*10410*/  BRA `(.L_x_8044) ;  /* 0xffffff7c00407947 */ /* 0x000fea000383ffff */
.L_x_7919:
        /* <DEDUP_REMOVED lines=8> */
.L_x_8046:
[----:B------:R-:W-:Y:S05]  /*104a0*/  BSYNC B0 ;  /* 0x0000000000007941 */ /* 0x000fea0003800000 */
.L_x_8045:
[----:B------:R-:W-:Y:S05]  /*104b0*/  BRA `(.L_x_8047) ;  /* 0xffffff7c00207947 */ /* 0x000fea000383ffff */
.L_x_7920:
        /* <DEDUP_REMOVED lines=8> */
.L_x_8049:
[----:B------:R-:W-:Y:S05]  /*10540*/  BSYNC B0 ;  /* 0x0000000000007941 */ /* 0x000fea0003800000 */
.L_x_8048:
[----:B------:R-:W-:Y:S05]  /*10550*/  BRA `(.L_x_8050) ;  /* 0xffffff7c00007947 */ /* 0x000fea000383ffff */
.L_x_7921:
        /* <DEDUP_REMOVED lines=8> */
.L_x_8052:
[----:B------:R-:W-:Y:S05]  /*105e0*/  BSYNC B0 ;  /* 0x0000000000007941 */ /* 0x000fea0003800000 */
.L_x_8051:
[----:B------:R-:W-:Y:S05]  /*105f0*/  BRA `(.L_x_8053) ;  /* 0xffffff7800e07947 */ /* 0x000fea000383ffff */
.L_x_7922:
        /* <DEDUP_REMOVED lines=8> */
.L_x_8055:
[----:B------:R-:W-:Y:S05]  /*10680*/  BSYNC B0 ;  /* 0x0000000000007941 */ /* 0x000fea0003800000 */
.L_x_8054:
        /* <DEDUP_REMOVED lines=8> */
.L_x_8056:
[----:B------:R-:W-:Y:S02]  /*10710*/  MOV R246, R241 ;  /* 0x000000f100f67202 */ /* 0x000fe40000000f00 */
[----:B------:R-:W-:-:S07]  /*10720*/  MOV R244, R70 ;  /* 0x0000004600f47202 */ /* 0x000fce0000000f00 */
[----:B------:R-:W-:Y:S05]  /*10730*/  WARPSYNC.COLLECTIVE R71, `(.L_x_8057) ;  /* 0x0000000047087348 */ /* 0x000fea0003c00000 */
[----:B------:R0:W1:Y:S02]  /*10740*/  SHFL.UP P1, R70, R246, R69, R68 ;  /* 0x04000045f6467389 */ /* 0x0000640000020044 */
[----:B01----:R-:W-:Y:S01]  /*10750*/  ENDCOLLECTIVE ;  /* 0x000000000000791b */ /* 0x003fe20003800000 */
.L_x_8057:
[----:B------:R-:W-:Y:S02]  /*10760*/  MOV R246, R242 ;  /* 0x000000f200f67202 */ /* 0x000fe40000000f00 */
[----:B------:R-:W-:-:S07]  /*10770*/  MOV R241, R70 ;  /* 0x0000004600f17202 */ /* 0x000fce0000000f00 */
[----:B------:R-:W-:Y:S05]  /*10780*/  WARPSYNC.COLLECTIVE R71, `(.L_x_8058) ;  /* 0x0000000047087348 */ /* 0x000fea0003c00000 */
[----:B------:R0:W1:Y:S02]  /*10790*/  SHFL.UP P1, R70, R246, R69, R68 ;  /* 0x04000045f6467389 */ /* 0x0000640000020044 */
[----:B01----:R-:W-:Y:S01]  /*107a0*/  ENDCOLLECTIVE ;  /* 0x000000000000791b */ /* 0x003fe20003800000 */
.L_x_8058:
[----:B------:R-:W-:Y:S01]  /*107b0*/  HFMA2.MMA R69, -RZ, RZ, 0, 0 ;  /* 0x00000000ff457435 */ /* 0x000fe200000001ff */
[----:B------:R-:W-:Y:S02]  /*107c0*/  MOV R68, 0x1f ;  /* 0x0000001f00447802 */ /* 0x000fe40000000f00 */
[----:B------:R-:W-:Y:S02]  /*107d0*/  MOV R242, R70 ;  /* 0x0000004600f27202 */ /* 0x000fe40000000f00 */
[----:B------:R-:W-:-:S07]  /*107e0*/  MOV R70, R60 ;  /* 0x0000003c00467202 */ /* 0x000fce0000000f00 */
[----:B------:R-:W-:Y:S05]  /*107f0*/  WARPSYNC.COLLECTIVE R71, `(.L_x_8059) ;  /* 0x0000000047087348 */ /* 0x000fea0003c00000 */
[----:B------:R0:W1:Y:S02]  /*10800*/  SHFL.IDX P1, R239, R70, R69, R68 ;  /* 0x0000004546ef7389 */ /* 0x0000640000020044 */
[----:B01----:R-:W-:Y:S01]  /*10810*/  ENDCOLLECTIVE ;  /* 0x000000000000791b */ /* 0x003fe20003800000 */
.L_x_8059:
[----:B------:R-:W-:Y:S02]  /*10820*/  MOV R70, R61 ;  /* 0x0000003d00467202 */ /* 0x000fe40000000f00 */
[----:B------:R-:W-:-:S07]  /*10830*/  MOV R60, R239 ;  /* 0x000000ef003c7202 */ /* 0x000fce0000000f00 */
[----:B------:R-:W-:Y:S05]  /*10840*/  WARPSYNC.COLLECTIVE R71, `(.L_x_8060) ;  /* 0x0000000047087348 */ /* 0x000fea0003c00000 */
[----:B------:R0:W1:Y:S02]  /*10850*/  SHFL.IDX P1, R239, R70, R69, R68 ;  /* 0x0000004546ef7389 */ /* 0x0000640000020044 */
[----:B01----:R-:W-:Y:S01]  /*10860*/  ENDCOLLECTIVE ;  /* 0x000000000000791b */ /* 0x003fe20003800000 */
.L_x_8060:
[----:B------:R-:W-:Y:S02]  /*10870*/  MOV R70, R62 ;  /* 0x0000003e00467202 */ /* 0x000fe40000000f00 */
[----:B------:R-:W-:-:S07]  /*10880*/  MOV R61, R239 ;  /* 0x000000ef003d7202 */ /* 0x000fce0000000f00 */
[----:B------:R-:W-:Y:S05]  /*10890*/  WARPSYNC.COLLECTIVE R71, `(.L_x_8061) ;  /* 0x0000000047087348 */ /* 0x000fea0003c00000 */
[----:B------:R0:W1:Y:S02]  /*108a0*/  SHFL.IDX P1, R239, R70, R69, R68 ;  /* 0x0000004546ef7389 */ /* 0x0000640000020044 */
[----:B01----:R-:W-:Y:S01]  /*108b0*/  ENDCOLLECTIVE ;  /* 0x000000000000791b */ /* 0x003fe20003800000 */
.L_x_8061:
[----:B------:R-:W-:Y:S02]  /*108c0*/  MOV R70, R63 ;  /* 0x0000003f00467202 */ /* 0x000fe40000000f00 */
[----:B------:R-:W-:-:S07]  /*108d0*/  MOV R62, R239 ;  /* 0x000000ef003e7202 */ /* 0x000fce0000000f00 */
[----:B------:R-:W-:Y:S05]  /*108e0*/  WARPSYNC.COLLECTIVE R71, `(.L_x_8062) ;  /* 0x0000000047087348 */ /* 0x000fea0003c00000 */
[----:B------:R0:W1:Y:S02]  /*108f0*/  SHFL.IDX P1, R239, R70, R69, R68 ;  /* 0x0000004546ef7389 */ /* 0x0000640000020044 */
[----:B01----:R-:W-:Y:S01]  /*10900*/  ENDCOLLECTIVE ;  /* 0x000000000000791b */ /* 0x003fe20003800000 */
.L_x_8062:
[----:B------:R-:W-:Y:S01]  /*10910*/  MOV R63, R239 ;  /* 0x000000ef003f7202 */ /* 0x000fe20000000f00 */
[----:B------:R-:W-:Y:S06]  /*10920*/  BRA `(.L_x_8063) ;  /* 0xffffff78003c7947 */ /* 0x000fec000383ffff */
.L_x_7924:
        /* <DEDUP_REMOVED lines=8> */
.L_x_8064:
[----:B------:R-:W-:Y:S02]  /*109b0*/  MOV R244, R241 ;  /* 0x000000f100f47202 */ /* 0x000fe40000000f00 */
[----:B------:R-:W-:-:S07]  /*109c0*/  MOV R68, R239 ;  /* 0x000000ef00447202 */ /* 0x000fce0000000f00 */
[----:B------:R-:W-:Y:S05]  /*109d0*/  WARPSYNC.COLLECTIVE R71, `(.L_x_8065) ;  /* 0x0000000047087348 */ /* 0x000fea0003c00000 */
[----:B------:R0:W1:Y:S02]  /*109e0*/  SHFL.DOWN P1, R239, R244, R245, R252 ;  /* 0x080000f5f4ef7389 */ /* 0x00006400000200fc */
[----:B01----:R-:W-:Y:S01]  /*109f0*/  ENDCOLLECTIVE ;  /* 0x000000000000791b */ /* 0x003fe20003800000 */
.L_x_8065:
[----:B------:R-:W-:Y:S02]  /*10a00*/  MOV R244, R70 ;  /* 0x0000004600f47202 */ /* 0x000fe40000000f00 */
[----:B------:R-:W-:-:S07]  /*10a10*/  MOV R69, R239 ;  /* 0x000000ef00457202 */ /* 0x000fce0000000f00 */
[----:B------:R-:W-:Y:S05]  /*10a20*/  WARPSYNC.COLLECTIVE R71, `(.L_x_8066) ;  /* 0x0000000047087348 */ /* 0x000fea0003c00000 */
[----:B------:R0:W1:Y:S02]  /*10a30*/  SHFL.DOWN P1, R239, R244, R245, R252 ;  /* 0x080000f5f4ef7389 */ /* 0x00006400000200fc */
[----:B01----:R-:W-:Y:S01]  /*10a40*/  ENDCOLLECTIVE ;  /* 0x000000000000791b */ /* 0x003fe20003800000 */
.L_x_8066:
[----:B------:R-:W-:Y:S02]  /*10a50*/  MOV R244, R243 ;  /* 0x000000f300f47202 */ /* 0x000fe40000000f00 */
[----:B------:R-:W-:-:S07]  /*10a60*/  MOV R246, R239 ;  /* 0x000000ef00f67202 */ /* 0x000fce0000000f00 */
[----:B------:R-:W-:Y:S05]  /*10a70*/  WARPSYNC.COLLECTIVE R71, `(.L_x_8067) ;  /* 0x0000000047087348 */ /* 0x000fea0003c00000 */
[----:B------:R0:W1:Y:S02]  /*10a80*/  SHFL.DOWN P1, R239, R244, R245, R252 ;  /* 0x080000f5f4ef7389 */ /* 0x00006400000200fc */
[----:B01----:R-:W-:Y:S01]  /*10a90*/  ENDCOLLECTIVE ;  /* 0x000000000000791b */ /* 0x003fe20003800000 */
.L_x_8067:
[----:B------:R-:W-:Y:S01]  /*10aa0*/  MOV R71, R239 ;  /* 0x000000ef00477202 */ /* 0x000fe20000000f00 */
[----:B------:R-:W-:Y:S06]  /*10ab0*/  BRA `(.L_x_8068) ;  /* 0xffffff8800987947 */ /* 0x000fec000383ffff */
.L_x_7927:
        /* <DEDUP_REMOVED lines=8> */
.L_x_8070:
[----:B------:R-:W-:Y:S05]  /*10b40*/  BSYNC B0 ;  /* 0x0000000000007941 */ /* 0x000fea0003800000 */
.L_x_8069:
        /* <DEDUP_REMOVED lines=8> */
.L_x_8071:
[----:B------:R-:W-:Y:S02]  /*10bd0*/  MOV R244, R242 ;  /* 0x000000f200f47202 */ /* 0x000fe40000000f00 */
[----:B------:R-:W-:-:S07]  /*10be0*/  MOV R69, R239 ;  /* 0x000000ef00457202 */ /* 0x000fce0000000f00 */
[----:B------:R-:W-:Y:S05]  /*10bf0*/  WARPSYNC.COLLECTIVE R71, `(.L_x_8072) ;  /* 0x0000000047087348 */ /* 0x000fea0003c00000 */
[----:B------:R0:W1:Y:S02]  /*10c00*/  SHFL.DOWN P1, R239, R244, R245, R252 ;  /* 0x080000f5f4ef7389 */ /* 0x00006400000200fc */
[----:B01----:R-:W-:Y:S01]  /*10c10*/  ENDCOLLECTIVE ;  /* 0x000000000000791b */ /* 0x003fe20003800000 */
.L_x_8072:
[----:B------:R-:W-:Y:S02]  /*10c20*/  MOV R244, R243 ;  /* 0x000000f300f47202 */ /* 0x000fe40000000f00 */
[----:B------:R-:W-:-:S07]  /*10c30*/  MOV R70, R239 ;  /* 0x000000ef00467202 */ /* 0x000fce0000000f00 */
[----:B------:R-:W-:Y:S05]  /*10c40*/  WARPSYNC.COLLECTIVE R71, `(.L_x_8073) ;  /* 0x0000000047087348 */ /* 0x000fea0003c00000 */
[----:B------:R0:W1:Y:S02]  /*10c50*/  SHFL.DOWN P1, R239, R244, R245, R252 ;  /* 0x080000f5f4ef7389 */ /* 0x00006400000200fc */
[----:B01----:R-:W-:Y:S01]  /*10c60*/  ENDCOLLECTIVE ;  /* 0x000000000000791b */ /* 0x003fe20003800000 */
.L_x_8073:
[----:B------:R-:W-:Y:S01]  /*10c70*/  MOV R71, R239 ;  /* 0x000000ef00477202 */ /* 0x000fe20000000f00 */
[----:B------:R-:W-:Y:S06]  /*10c80*/  BRA `(.L_x_8074) ;  /* 0xffffff8800787947 */ /* 0x000fec000383ffff */
.L_x_7930:
        /* <DEDUP_REMOVED lines=8> */
.L_x_8076:
[----:B------:R-:W-:Y:S05]  /*10d10*/  BSYNC B0 ;  /* 0x0000000000007941 */ /* 0x000fea0003800000 */
.L_x_8075:
        /* <DEDUP_REMOVED lines=8> */
.L_x_8077:
[----:B------:R-:W-:Y:S02]  /*10da0*/  MOV R244, R242 ;  /* 0x000000f200f47202 */ /* 0x000fe40000000f00 */
[----:B------:R-:W-:-:S07]  /*10db0*/  MOV R69, R239 ;  /* 0x000000ef00457202 */ /* 0x000fce0000000f00 */
[----:B------:R-:W-:Y:S05]  /*10dc0*/  WARPSYNC.COLLECTIVE R71, `(.L_x_8078) ;  /* 0x0000000047087348 */ /* 0x000fea0003c00000 */
[----:B------:R0:W1:Y:S02]  /*10dd0*/  SHFL.DOWN P1, R239, R244, R245, R252 ;  /* 0x080000f5f4ef7389 */ /* 0x00006400000200fc */
[----:B01----:R-:W-:Y:S01]  /*10de0*/  ENDCOLLECTIVE ;  /* 0x000000000000791b */ /* 0x003fe20003800000 */
.L_x_8078:
[----:B------:R-:W-:Y:S02]  /*10df0*/  MOV R244, R243 ;  /* 0x000000f300f47202 */ /* 0x000fe40000000f00 */
[----:B------:R-:W-:-:S07]  /*10e00*/  MOV R70, R239 ;  /* 0x000000ef00467202 */ /* 0x000fce0000000f00 */
[----:B------:R-:W-:Y:S05]  /*10e10*/  WARPSYNC.COLLECTIVE R71, `(.L_x_8079) ;  /* 0x0000000047087348 */ /* 0x000fea0003c00000 */
[----:B------:R0:W1:Y:S02]  /*10e20*/  SHFL.DOWN P1, R239, R244, R245, R252 ;  /* 0x080000f5f4ef7389 */ /* 0x00006400000200fc */
[----:B01----:R-:W-:Y:S01]  /*10e30*/  ENDCOLLECTIVE ;  /* 0x000000000000791b */ /* 0x003fe20003800000 */
.L_x_8079:
[----:B------:R-:W-:Y:S01]  /*10e40*/  MOV R71, R239 ;  /* 0x000000ef00477202 */ /* 0x000fe20000000f00 */
[----:B------:R-:W-:Y:S06]  /*10e50*/  BRA `(.L_x_8080) ;  /* 0xffffff8800587947 */ /* 0x000fec000383ffff */
.L_x_7933:
        /* <DEDUP_REMOVED lines=8> */
.L_x_8082:
[----:B------:R-:W-:Y:S05]  /*10ee0*/  BSYNC B0 ;  /* 0x0000000000007941 */ /* 0x000fea0003800000 */
.L_x_8081:
        /* <DEDUP_REMOVED lines=8> */
.L_x_8083:
[----:B------:R-:W-:Y:S02]  /*10f70*/  MOV R244, R242 ;  /* 0x000000f200f47202 */ /* 0x000fe40000000f00 */
[----:B------:R-:W-:-:S07]  /*10f80*/  MOV R69, R239 ;  /* 0x000000ef00457202 */ /* 0x000fce0000000f00 */
[----:B------:R-:W-:Y:S05]  /*10f90*/  WARPSYNC.COLLECTIVE R71, `(.L_x_8084) ;  /* 0x0000000047087348 */ /* 0x000fea0003c00000 */
[----:B------:R0:W1:Y:S02]  /*10fa0*/  SHFL.DOWN P1, R239, R244, R245, R252 ;  /* 0x080000f5f4ef7389 */ /* 0x00006400000200fc */
[----:B01----:R-:W-:Y:S01]  /*10fb0*/  ENDCOLLECTIVE ;  /* 0x000000000000791b */ /* 0x003fe20003800000 */
.L_x_8084:
[----:B------:R-:W-:Y:S02]  /*10fc0*/  MOV R244, R243 ;  /* 0x000000f300f47202 */ /* 0x000fe40000000f00 */
[----:B------:R-:W-:-:S07]  /*10fd0*/  MOV R70, R239 ;  /* 0x000000ef00467202 */ /* 0x000fce0000000f00 */
[----:B------:R-:W-:Y:S05]  /*10fe0*/  WARPSYNC.COLLECTIVE R71, `(.L_x_8085) ;  /* 0x0000000047087348 */ /* 0x000fea0003c00000 */
[----:B------:R0:W1:Y:S02]  /*10ff0*/  SHFL.DOWN P1, R239, R244, R245, R252 ;  /* 0x080000f5f4ef7389 */ /* 0x00006400000200fc */
[----:B01----:R-:W-:Y:S01]  /*11000*/  ENDCOLLECTIVE ;  /* 0x000000000000791b */ /* 0x003fe20003800000 */
.L_x_8085:
[----:B------:R-:W-:Y:S01]  /*11010*/  MOV R71, R239 ;  /* 0x000000ef00477202 */ /* 0x000fe20000000f00 */
[----:B------:R-:W-:Y:S06]  /*11020*/  BRA `(.L_x_8086) ;  /* 0xffffff8800387947 */ /* 0x000fec000383ffff */
.L_x_7936:
        /* <DEDUP_REMOVED lines=8> */
.L_x_8088:
[----:B------:R-:W-:Y:S05]  /*110b0*/  BSYNC B0 ;  /* 0x0000000000007941 */ /* 0x000fea0003800000 */
.L_x_8087:
        /* <DEDUP_REMOVED lines=8> */
.L_x_8089:
[----:B------:R-:W-:Y:S02]  /*11140*/  MOV R244, R242 ;  /* 0x000000f200f47202 */ /* 0x000fe40000000f00 */
[----:B------:R-:W-:-:S07]  /*11150*/  MOV R69, R239 ;  /* 0x000000ef00457202 */ /* 0x000fce0000000f00 */
[----:B------:R-:W-:Y:S05]  /*11160*/  WARPSYNC.COLLECTIVE R71, `(.L_x_8090) ;  /* 0x0000000047087348 */ /* 0x000fea0003c00000 */
[----:B------:R0:W1:Y:S02]  /*11170*/  SHFL.DOWN P1, R239, R244, R245, R252 ;  /* 0x080000f5f4ef7389 */ /* 0x00006400000200fc */
[----:B01----:R-:W-:Y:S01]  /*11180*/  ENDCOLLECTIVE ;  /* 0x000000000000791b */ /* 0x003fe20003800000 */
.L_x_8090:
[----:B------:R-:W-:Y:S02]  /*11190*/  MOV R244, R243 ;  /* 0x000000f300f47202 */ /* 0x000fe40000000f00 */
[----:B------:R-:W-:-:S07]  /*111a0*/  MOV R70, R239 ;  /* 0x000000ef00467202 */ /* 0x000fce0000000f00 */
[----:B------:R-:W-:Y:S05]  /*111b0*/  WARPSYNC.COLLECTIVE R71, `(.L_x_8091) ;  /* 0x0000000047087348 */ /* 0x000fea0003c00000 */
[----:B------:R0:W1:Y:S02]  /*111c0*/  SHFL.DOWN P1, R239, R244, R245, R252 ;  /* 0x080000f5f4ef7389 */ /* 0x00006400000200fc */
[----:B01----:R-:W-:Y:S01]  /*111d0*/  ENDCOLLECTIVE ;  /* 0x000000000000791b */ /* 0x003fe20003800000 */
.L_x_8091:
[----:B------:R-:W-:Y:S01]  /*111e0*/  MOV R71, R239 ;  /* 0x000000ef00477202 */ /* 0x000fe20000000f00 */
[----:B------:R-:W-:Y:S06]  /*111f0*/  BRA `(.L_x_8092) ;  /* 0xffffff8800187947 */ /* 0x000fec000383ffff */
.L_x_7939:
        /* <DEDUP_REMOVED lines=8> */
.L_x_8094:
[----:B------:R-:W-:Y:S05]  /*11280*/  BSYNC B0 ;  /* 0x0000000000007941 */ /* 0x000fea0003800000 */
.L_x_8093:
        /* <DEDUP_REMOVED lines=10> */
.L_x_8095:
[----:B------:R-:W-:Y:S02]  /*11330*/  MOV R252, 0x1f ;  /* 0x0000001f00fc7802 */ /* 0x000fe40000000f00 */
[----:B------:R-:W-:Y:S02]  /*11340*/  MOV R70, R242 ;  /* 0x000000f200467202 */ /* 0x000fe40000000f00 */
[----:B------:R-:W-:-:S07]  /*11350*/  MOV R247, R239 ;  /* 0x000000ef00f77202 */ /* 0x000fce0000000f00 */
[----:B------:R-:W-:Y:S05]  /*11360*/  WARPSYNC.COLLECTIVE R71, `(.L_x_8096) ;  /* 0x0000000047087348 */ /* 0x000fea0003c00000 */
[----:B------:R0:W1:Y:S02]  /*11370*/  SHFL.IDX P1, R239, R70, R69, R68 ;  /* 0x0000004546ef7389 */ /* 0x0000640000020044 */
[----:B01----:R-:W-:Y:S01]  /*11380*/  ENDCOLLECTIVE ;  /* 0x000000000000791b */ /* 0x003fe20003800000 */
.L_x_8096:
        /* <DEDUP_REMOVED lines=9> */
.L_x_8097:
[----:B------:R-:W-:Y:S02]  /*11420*/  MOV R70, R64 ;  /* 0x0000004000467202 */ /* 0x000fe40000000f00 */
[----:B------:R-:W-:-:S07]  /*11430*/  MOV R251, R239 ;  /* 0x000000ef00fb7202 */ /* 0x000fce0000000f00 */
[----:B------:R-:W-:Y:S05]  /*11440*/  WARPSYNC.COLLECTIVE R71, `(.L_x_8098) ;  /* 0x0000000047087348 */ /* 0x000fea0003c00000 */
[----:B------:R0:W1:Y:S02]  /*11450*/  SHFL.DOWN P1, R239, R244, R245, R252 ;  /* 0x080000f5f4ef7389 */ /* 0x00006400000200fc */
[----:B01----:R-:W-:Y:S01]  /*11460*/  ENDCOLLECTIVE ;  /* 0x000000000000791b */ /* 0x003fe20003800000 */
.L_x_8098:
[----:B------:R-:W-:Y:S02]  /*11470*/  MOV R244, R241 ;  /* 0x000000f100f47202 */ /* 0x000fe40000000f00 */
[----:B------:R-:W-:-:S07]  /*11480*/  MOV R240, R239 ;  /* 0x000000ef00f07202 */ /* 0x000fce0000000f00 */
[----:B------:R-:W-:Y:S05]  /*11490*/  WARPSYNC.COLLECTIVE R71, `(.L_x_8099) ;  /* 0x0000000047087348 */ /* 0x000fea0003c00000 */
[----:B------:R0:W1:Y:S02]  /*114a0*/  SHFL.DOWN P1, R239, R244, R245, R252 ;  /* 0x080000f5f4ef7389 */ /* 0x00006400000200fc */
[----:B01----:R-:W-:Y:S01]  /*114b0*/  ENDCOLLECTIVE ;  /* 0x000000000000791b */ /* 0x003fe20003800000 */
.L_x_8099:
[----:B------:R-:W-:Y:S02]  /*114c0*/  MOV R244, R242 ;  /* 0x000000f200f47202 */ /* 0x000fe40000000f00 */
[----:B------:R-:W-:-:S07]  /*114d0*/  MOV R241, R239 ;  /* 0x000000ef00f17202 */ /* 0x000fce0000000f00 */
[----:B------:R-:W-:Y:S05]  /*114e0*/  WARPSYNC.COLLECTIVE R71, `(.L_x_8100) ;  /* 0x0000000047087348 */ /* 0x000fea0003c00000 */
[----:B------:R0:W1:Y:S02]  /*114f0*/  SHFL.DOWN P1, R239, R244, R245, R252 ;  /* 0x080000f5f4ef7389 */ /* 0x00006400000200fc */
[----:B01----:R-:W-:Y:S01]  /*11500*/  ENDCOLLECTIVE ;  /* 0x000000000000791b */ /* 0x003fe20003800000 */
.L_x_8100:
[----:B------:R-:W-:Y:S02]  /*11510*/  MOV R244, R243 ;  /* 0x000000f300f47202 */ /* 0x000fe40000000f00 */
[----:B------:R-:W-:-:S07]  /*11520*/  MOV R242, R239 ;  /* 0x000000ef00f27202 */ /* 0x000fce0000000f00 */
[----:B------:R-:W-:Y:S05]  /*11530*/  WARPSYNC.COLLECTIVE R71, `(.L_x_8101) ;  /* 0x0000000047087348 */ /* 0x000fea0003c00000 */
[----:B------:R0:W1:Y:S02]  /*11540*/  SHFL.DOWN P1, R239, R244, R245, R252 ;  /* 0x080000f5f4ef7389 */ /* 0x00006400000200fc */
[----:B01----:R-:W-:Y:S01]  /*11550*/  ENDCOLLECTIVE ;  /* 0x000000000000791b */ /* 0x003fe20003800000 */
.L_x_8101:
[----:B------:R-:W-:-:S07]  /*11560*/  MOV R243, R239 ;  /* 0x000000ef00f37202 */ /* 0x000fce0000000f00 */
[----:B------:R-:W-:Y:S05]  /*11570*/  WARPSYNC.COLLECTIVE R71, `(.L_x_8102) ;  /* 0x0000000047087348 */ /* 0x000fea0003c00000 */
[----:B------:R0:W1:Y:S02]  /*11580*/  SHFL.IDX P1, R239, R70, R69, R68 ;  /* 0x0000004546ef7389 */ /* 0x0000640000020044 */
[----:B01----:R-:W-:Y:S01]  /*11590*/  ENDCOLLECTIVE ;  /* 0x000000000000791b */ /* 0x003fe20003800000 */
.L_x_8102:
[----:B------:R-:W-:Y:S02]  /*115a0*/  MOV R70, R65 ;  /* 0x0000004100467202 */ /* 0x000fe40000000f00 */
[----:B------:R-:W-:-:S07]  /*115b0*/  MOV R252, R239 ;  /* 0x000000ef00fc7202 */ /* 0x000fce0000000f00 */
[----:B------:R-:W-:Y:S05]  /*115c0*/  WARPSYNC.COLLECTIVE R71, `(.L_x_8103) ;  /* 0x0000000047087348 */ /* 0x000fea0003c00000 */
[----:B------:R0:W1:Y:S02]  /*115d0*/  SHFL.IDX P1, R239, R70, R69, R68 ;  /* 0x0000004546ef7389 */ /* 0x0000640000020044 */
[----:B01----:R-:W-:Y:S01]  /*115e0*/  ENDCOLLECTIVE ;  /* 0x000000000000791b */ /* 0x003fe20003800000 */
.L_x_8103:
[----:B------:R-:W-:Y:S01]  /*115f0*/  MOV R70, R66 ;  /* 0x0000004200467202 */ /* 0x000fe20000000f00 */
[-C--:B------:R-:W-:Y:S01]  /*11600*/  FMUL.FTZ R66, R65, R247.reuse ;  /* 0x000000f741427220 */ /* 0x080fe20000410000 */
[----:B------:R-:W-:Y:S01]  /*11610*/  FMUL.FTZ R247, R64, R247 ;  /* 0x000000f740f77220 */ /* 0x000fe20000410000 */
[----:B------:R-:W-:-:S07]  /*11620*/  MOV R245, R239 ;  /* 0x000000ef00f57202 */ /* 0x000fce0000000f00 */
[----:B------:R-:W-:Y:S05]  /*11630*/  WARPSYNC.COLLECTIVE R71, `(.L_x_8104) ;  /* 0x0000000047087348 */ /* 0x000fea0003c00000 */
[----:B------:R0:W1:Y:S02]  /*11640*/  SHFL.IDX P1, R239, R70, R69, R68 ;  /* 0x0000004546ef7389 */ /* 0x0000640000020044 */
[----:B01----:R-:W-:Y:S01]  /*11650*/  ENDCOLLECTIVE ;  /* 0x000000000000791b */ /* 0x003fe20003800000 */
.L_x_8104:
[----:B------:R-:W-:Y:S02]  /*11660*/  MOV R70, R67 ;  /* 0x0000004300467202 */ /* 0x000fe40000000f00 */
[----:B------:R-:W-:-:S07]  /*11670*/  MOV R244, R239 ;  /* 0x000000ef00f47202 */ /* 0x000fce0000000f00 */
[----:B------:R-:W-:Y:S05]  /*11680*/  WARPSYNC.COLLECTIVE R71, `(.L_x_8105) ;  /* 0x0000000047087348 */ /* 0x000fea0003c00000 */
[----:B------:R0:W1:Y:S02]  /*11690*/  SHFL.IDX P1, R239, R70, R69, R68 ;  /* 0x0000004546ef7389 */ /* 0x0000640000020044 */
[----:B01----:R-:W-:Y:S01]  /*116a0*/  ENDCOLLECTIVE ;  /* 0x000000000000791b */ /* 0x003fe20003800000 */
.L_x_8105:
[----:B------:R-:W-:Y:S01]  /*116b0*/  MOV R71, R239 ;  /* 0x000000ef00477202 */ /* 0x000fe20000000f00 */
[----:B------:R-:W-:Y:S06]  /*116c0*/  BRA `(.L_x_8106) ;  /* 0xffffff8400707947 */ /* 0x000fec000383ffff */
.L_x_8107:
        /* <DEDUP_REMOVED lines=11> */
.L_x_18942:


//--------------------- .text._Z25selective_scan_bwd_kernelI32Selective_Scan_bwd_kernel_traitsILi64ELi16ELb0ELb1ELb0ELb1ELb0EfN3c107complexIfEEEEv12SSMParamsBwd --------------------------
	.section	.text._Z25selective_scan_bwd_kernelI32Selective_Scan_bwd_kernel_traitsILi64ELi16ELb0ELb1ELb0ELb1ELb0EfN3c107complexIfEEEEv12SSMParamsBwd,"ax",@progbits
	.align	128
        .global         _Z25selective_scan_bwd_kernelI32Selective_Scan_bwd_kernel_traitsILi64ELi16ELb0ELb1ELb0ELb1ELb0EfN3c107complexIfEEEEv12SSMParamsBwd
        .type           _Z25selective_scan_bwd_kernelI32Selective_Scan_bwd_kernel_traitsILi64ELi16ELb0ELb1ELb0ELb1ELb0EfN3c107complexIfEEEEv12SSMParamsBwd,@function
        .size           _Z25selective_scan_bwd_kernelI32Selective_Scan_bwd_kernel_traitsILi64ELi16ELb0ELb1ELb0ELb1ELb0EfN3c107complexIfEEEEv12SSMParamsBwd,(.L_x_18943 - _Z25selective_scan_bwd_kernelI32Selective_Scan_bwd_kernel_traitsILi64ELi16ELb0ELb1ELb0ELb1ELb0EfN3c107complexIfEEEEv12SSMParamsBwd)
        .other          _Z25selective_scan_bwd_kernelI32Selective_Scan_bwd_kernel_traitsILi64ELi16ELb0ELb1ELb0ELb1ELb0EfN3c107complexIfEEEEv12SSMParamsBwd,@"STO_CUDA_ENTRY STV_DEFAULT"
_Z25selective_scan_bwd_kernelI32Selective_Scan_bwd_kernel_traitsILi64ELi16ELb0ELb1ELb0ELb1ELb0EfN3c107complexIfEEEEv12SSMParamsBwd:
.text._Z25selective_scan_bwd_kernelI32Selective_Scan_bwd_kernel_traitsILi64ELi16ELb0ELb1ELb0ELb1ELb0EfN3c107complexIfEEEEv12SSMParamsBwd:
        /* <DEDUP_REMOVED lines=166> */
.L_x_8241:
        /* <DEDUP_REMOVED lines=128> */
[----:B------:R-:W-:Y:S02]  /*1260*/  ISETP.GE.AND P6, PT, R31, UR56, PT ;  /* 0x000000381f007c0c */ /* 0x000fe4000bfc6270 */
        /* <DEDUP_REMOVED lines=8> */
[----:B------:R1:W-:Y:S04]  /*12f0*/  STS [R52+0x380], R13 ;  /* 0x0003800d34007388 */ /* 0x0003e80000000800 */
[----:B------:R2:W-:Y:S04]  /*1300*/  STS [R239+0x400], R0 ;  /* 0x00040000ef007388 */ /* 0x0005e80000000800 */
[----:B------:R-:W-:Y:S04]  /*1310*/  STS [R238+0x480], R15 ;  /* 0x0004800fee007388 */ /* 0x000fe80000000800 */
[----:B------:R3:W-:Y:S04]  /*1320*/  STS [R237+0x500], R14 ;  /* 0x0005000eed007388 */ /* 0x0007e80000000800 */
[----:B------:R-:W-:Y:S04]  /*1330*/  STS [R235+0x580], R16 ;  /* 0x00058010eb007388 */ /* 0x000fe80000000800 */
[----:B------:R-:W-:Y:S04]  /*1340*/  STS [R234+0x600], R17 ;  /* 0x00060011ea007388 */ /* 0x000fe80000000800 */
        /* <DEDUP_REMOVED lines=24> */
[----:B--2---:R-:W-:-:S04]  /*14d0*/  HFMA2.MMA R0, -RZ, RZ, 0, 0 ;  /* 0x00000000ff007435 */ /* 0x004fc800000001ff */
[----:B------:R-:W2:Y:S01]  /*14e0*/  @!P0 LDG.E R11, desc[UR20][R4.64+0x300] ;  /* 0x00030014040b8981 */ /* 0x000ea2000c1e1900 */
[----:B------:R-:W-:Y:S02]  /*14f0*/  ISETP.GE.AND P0, PT, R37, UR56, PT ;  /* 0x0000003825007c0c */ /* 0x000fe4000bf06270 */
[----:B---3--:R-:W-:Y:S02]  /*1500*/  CS2R R14, SRZ ;  /* 0x00000000000e7805 */ /* 0x008fe4000001ff00 */
[----:B------:R-:W-:Y:S02]  /*1510*/  CS2R R8, SRZ ;  /* 0x0000000000087805 */ /* 0x000fe4000001ff00 */
[----:B------:R-:W-:Y:S01]  /*1520*/  MOV R6, RZ ;  /* 0x000000ff00067202 */ /* 0x000fe20000000f00 */
[----:B------:R-:W3:Y:S04]  /*1530*/  @!P1 LDG.E R0, desc[UR20][R4.64] ;  /* 0x0000001404009981 */ /* 0x000ee8000c1e1900 */
[----:B------:R-:W5:Y:S01]  /*1540*/  @!P4 LDG.E R12, desc[UR20][R4.64+0x280] ;  /* 0x00028014040cc981 */ /* 0x000f62000c1e1900 */
[----:B----4-:R-:W-:-:S03]  /*1550*/  HFMA2.MMA R20, -RZ, RZ, 0, 0 ;  /* 0x00000000ff147435 */ /* 0x010fc600000001ff */
[----:B------:R-:W4:Y:S04]  /*1560*/  @!P5 LDG.E R10, desc[UR20][R4.64+0x180] ;  /* 0x00018014040ad981 */ /* 0x000f28000c1e1900 */
[----:B------:R-:W2:Y:S01]  /*1570*/  @!P0 LDG.E R13, desc[UR20][R4.64+0x380] ;  /* 0x00038014040d8981 */ /* 0x000ea2000c1e1900 */
[----:B------:R-:W-:Y:S02]  /*1580*/  ISETP.GE.AND P0, PT, R39, UR56, PT ;  /* 0x0000003827007c0c */ /* 0x000fe4000bf06270 */
[----:B------:R-:W-:Y:S01]  /*1590*/  ISETP.GE.AND P1, PT, R41, UR56, PT ;  /* 0x0000003829007c0c */ /* 0x000fe2000bf26270 */
[----:B------:R-:W5:Y:S01]  /*15a0*/  @!P2 LDG.E R8, desc[UR20][R4.64+0x80] ;  /* 0x000080140408a981 */ /* 0x000f62000c1e1900 */
[----:B------:R-:W-:-:S03]  /*15b0*/  ISETP.GE.AND P2, PT, R43, UR56, PT ;  /* 0x000000382b007c0c */ /* 0x000fc6000bf46270 */
[----:B------:R-:W4:Y:S01]  /*15c0*/  @!P3 LDG.E R6, desc[UR20][R4.64+0x100] ;  /* 0x000100140406b981 */ /* 0x000f22000c1e1900 */
[----:B------:R-:W-:-:S03]  /*15d0*/  ISETP.GE.AND P3, PT, R45, UR56, PT ;  /* 0x000000382d007c0c */ /* 0x000fc6000bf66270 */
[----:B------:R-:W2:Y:S04]  /*15e0*/  @!P6 LDG.E R9, desc[UR20][R4.64+0x200] ;  /* 0x000200140409e981 */ /* 0x000ea8000c1e1900 */
[----:B------:R-:W2:Y:S01]  /*15f0*/  @!P0 LDG.E R14, desc[UR20][R4.64+0x400] ;  /* 0x00040014040e8981 */ /* 0x000ea2000c1e1900 */
[----:B------:R-:W-:Y:S02]  /*1600*/  ISETP.GE.AND P0, PT, R23, UR56, PT ;  /* 0x0000003817007c0c */ /* 0x000fe4000bf06270 */
[----:B------:R-:W-:Y:S02]  /*1610*/  ISETP.GE.AND P4, PT, R47, UR56, PT ;  /* 0x000000382f007c0c */ /* 0x000fe4000bf86270 */
[----:B------:R-:W-:Y:S02]  /*1620*/  ISETP.GE.AND P5, PT, R49, UR56, PT ;  /* 0x0000003831007c0c */ /* 0x000fe4000bfa6270 */
[----:B------:R-:W-:-:S02]  /*1630*/  ISETP.GE.AND P6, PT, R51, UR56, PT ;  /* 0x0000003833007c0c */ /* 0x000fc4000bfc6270 */
[----:B------:R-:W-:Y:S02]  /*1640*/  CS2R R16, SRZ ;  /* 0x0000000000107805 */ /* 0x000fe4000001ff00 */
[----:B------:R-:W-:-:S03]  /*1650*/  CS2R R18, SRZ ;  /* 0x0000000000127805 */ /* 0x000fc6000001ff00 */
        /* <DEDUP_REMOVED lines=15> */
[----:B---3--:R0:W-:Y:S04]  /*1750*/  STS [R64], R0 ;  /* 0x0000000040007388 */ /* 0x0081e80000000800 */
[----:B-----5:R-:W-:Y:S04]  /*1760*/  STS [R63+0x80], R8 ;  /* 0x000080083f007388 */ /* 0x020fe80000000800 */
[----:B----4-:R1:W-:Y:S04]  /*1770*/  STS [R62+0x100], R6 ;  /* 0x000100063e007388 */ /* 0x0103e80000000800 */
[----:B------:R-:W-:Y:S04]  /*1780*/  STS [R61+0x180], R10 ;  /* 0x0001800a3d007388 */ /* 0x000fe80000000800 */
[----:B--2---:R2:W-:Y:S04]  /*1790*/  STS [R60+0x200], R9 ;  /* 0x000200093c007388 */ /* 0x0045e80000000800 */
[----:B------:R-:W-:Y:S04]  /*17a0*/  STS [R54+0x280], R12 ;  /* 0x0002800c36007388 */ /* 0x000fe80000000800 */
[----:B------:R3:W-:Y:S04]  /*17b0*/  STS [R53+0x300], R11 ;  /* 0x0003000b35007388 */ /* 0x0007e80000000800 */
[----:B------:R4:W-:Y:S04]  /*17c0*/  STS [R52+0x380], R13 ;  /* 0x0003800d34007388 */ /* 0x0009e80000000800 */
        /* <DEDUP_REMOVED lines=21> */
[----:B------:R0:W2:Y:S04]  /*1920*/  LDS R46, [R94+0x30] ;  /* 0x000030005e2e7984 */ /* 0x0000a80000000800 */
[----:B------:R0:W2:Y:S04]  /*1930*/  LDS R42, [R94+0x34] ;  /* 0x000034005e2a7984 */ /* 0x0000a80000000800 */
[----:B------:R2:W3:Y:S04]  /*1940*/  LDS R38, [R94+0x38] ;  /* 0x000038005e267984 */ /* 0x0004e80000000800 */
[----:B------:R2:W3:Y:S01]  /*1950*/  LDS R34, [R94+0x3c] ;  /* 0x00003c005e227984 */ /* 0x0004e20000000800 */
[----:B------:R-:W-:Y:S01]  /*1960*/  BAR.SYNC.DEFER_BLOCKING 0x0 ;  /* 0x0000000000007b1d */ /* 0x000fe20000010000 */
[----:B0-----:R-:W-:Y:S01]  /*1970*/  HFMA2.MMA R0, -RZ, RZ, 0, 0 ;  /* 0x00000000ff007435 */ /* 0x001fe200000001ff */
[----:B-1----:R-:W-:-:S09]  /*1980*/  CS2R R6, SRZ ;  /* 0x0000000000067805 */ /* 0x002fd2000001ff00 */
        /* <DEDUP_REMOVED lines=18> */
[----:B----4-:R-:W-:-:S07]  /*1ab0*/  CS2R R12, SRZ ;  /* 0x00000000000c7805 */ /* 0x010fce000001ff00 */
[----:B------:R-:W4:Y:S01]  /*1ac0*/  @!P0 LDG.E R11, desc[UR20][R2.64+0x380] ;  /* 0x00038014020b8981 */ /* 0x000f22000c1e1900 */
[----:B------:R-:W-:Y:S01]  /*1ad0*/  ISETP.NE.AND P0, PT, R23, RZ, PT ;  /* 0x000000ff1700720c */ /* 0x000fe20003f05270 */
[----:B------:R-:W-:Y:S01]  /*1ae0*/  HFMA2.MMA R21, -RZ, RZ, 0, 0 ;  /* 0x00000000ff157435 */ /* 0x000fe200000001ff */
[----:B-----5:R-:W-:Y:S02]  /*1af0*/  MOV R14, RZ ;  /* 0x000000ff000e7202 */ /* 0x020fe40000000f00 */
        /* <DEDUP_REMOVED lines=8> */
[----:B------:R0:W5:Y:S04]  /*1b80*/  @!P6 LDG.E R20, desc[UR20][R2.64+0x780] ;  /* 0x000780140214e981 */ /* 0x000168000c1e1900 */
[----:B------:R1:W-:Y:S04]  /*1b90*/  STL [R1+0x1c], R64 ;  /* 0x00001c4001007387 */ /* 0x0003e80000100800 */
[----:B------:R1:W-:Y:S01]  /*1ba0*/  STL [R1+0x18], R63 ;  /* 0x0000183f01007387 */ /* 0x0003e20000100800 */
[----:B0-----:R-:W0:Y:S03]  /*1bb0*/  LDC R2, c[0x0][0x21c] ;  /* 0x00008700ff027b82 */ /* 0x001e260000000800 */
        /* <DEDUP_REMOVED lines=28> */
[----:B----4-:R1:W-:Y:S04]  /*1d80*/  STS [R52+0x380], R11 ;  /* 0x0003800b34007388 */ /* 0x0103e80000000800 */
[----:B------:R1:W-:Y:S04]  /*1d90*/  STS [R239+0x400], R10 ;  /* 0x0004000aef007388 */ /* 0x0003e80000000800 */
[----:B-----5:R1:W-:Y:S04]  /*1da0*/  STS [R238+0x480], R13 ;  /* 0x0004800dee007388 */ /* 0x0203e80000000800 */
        /* <DEDUP_REMOVED lines=55> */
.L_x_8110:
[----:B------:R-:W-:Y:S05]  /*2120*/  BSYNC B0 ;  /* 0x0000000000007941 */ /* 0x000fea0003800000 */
.L_x_8109:
        /* <DEDUP_REMOVED lines=35> */
.L_x_8112:
[----:B------:R-:W-:Y:S05]  /*2360*/  BSYNC B0 ;  /* 0x0000000000007941 */ /* 0x000fea0003800000 */
.L_x_8111:
        /* <DEDUP_REMOVED lines=35> */
.L_x_8114:
[----:B------:R-:W-:Y:S05]  /*25a0*/  BSYNC B0 ;  /* 0x0000000000007941 */ /* 0x000fea0003800000 */
.L_x_8113:
        /* <DEDUP_REMOVED lines=35> */
.L_x_8116:
[----:B------:R-:W-:Y:S05]  /*27e0*/  BSYNC B0 ;  /* 0x0000000000007941 */ /* 0x000fea0003800000 */
.L_x_8115:
        /* <DEDUP_REMOVED lines=37> */
.L_x_8118:
[----:B------:R-:W-:Y:S05]  /*2a40*/  BSYNC B0 ;  /* 0x0000000000007941 */ /* 0x000fea0003800000 */
.L_x_8117:
[----:B------:R-:W0:Y:S01]  /*2a50*/  LDL.LU R2, [R1+0x28] ;  /* 0x0000280001027983 */ /* 0x000e220000300800 */
[----:B------:R-:W-:Y:S01]  /*2a60*/  BSSY B0, `(.L_x_8119) ;  /* 0x0000027000007945 */ /* 0x000fe20003800000 */
[----:B-1----:R-:W-:Y:S01]  /*2a70*/  HFMA2.MMA R54, -RZ, RZ, 0, 0 ;  /* 0x00000000ff367435 */ /* 0x002fe200000001ff */
        /* <DEDUP_REMOVED lines=37> */
.L_x_8120:
[----:B------:R-:W-:Y:S05]  /*2cd0*/  BSYNC B0 ;  /* 0x0000000000007941 */ /* 0x000fea0003800000 */
.L_x_8119:
        /* <DEDUP_REMOVED lines=39> */
.L_x_8122:
[----:B------:R-:W-:Y:S05]  /*2f50*/  BSYNC B0 ;  /* 0x0000000000007941 */ /* 0x000fea0003800000 */
.L_x_8121:
        /* <DEDUP_REMOVED lines=39> */
.L_x_8124:
[----:B------:R-:W-:Y:S05]  /*31d0*/  BSYNC B0 ;  /* 0x0000000000007941 */ /* 0x000fea0003800000 */
.L_x_8123:
        /* <DEDUP_REMOVED lines=39> */
.L_x_8126:
[----:B------:R-:W-:Y:S05]  /*3450*/  BSYNC B0 ;  /* 0x0000000000007941 */ /* 0x000fea0003800000 */
.L_x_8125:
        /* <DEDUP_REMOVED lines=39> */
.L_x_8128:
[----:B------:R-:W-:Y:S05]  /*36d0*/  BSYNC B0 ;  /* 0x0000000000007941 */ /* 0x000fea0003800000 */
.L_x_8127:
        /* <DEDUP_REMOVED lines=40> */
.L_x_8130:
[----:B------:R-:W-:Y:S05]  /*3960*/  BSYNC B0 ;  /* 0x0000000000007941 */ /* 0x000fea0003800000 */
.L_x_8129:
        /* <DEDUP_REMOVED lines=33> */
.L_x_8132:
[----:B------:R-:W-:Y:S05]  /*3b80*/  BSYNC B0 ;  /* 0x0000000000007941 */ /* 0x000fea0003800000 */
.L_x_8131:
        /* <DEDUP_REMOVED lines=33> */
.L_x_8134:
[----:B------:R-:W-:Y:S05]  /*3da0*/  BSYNC B0 ;  /* 0x0000000000007941 */ /* 0x000fea0003800000 */
.L_x_8133:
        /* <DEDUP_REMOVED lines=33> */
.L_x_8136:
[----:B------:R-:W-:Y:S05]  /*3fc0*/  BSYNC B0 ;  /* 0x0000000000007941 */ /* 0x000fea0003800000 */
.L_x_8135:
        /* <DEDUP_REMOVED lines=33> */
.L_x_8138:
[----:B------:R-:W-:Y:S05]  /*41e0*/  BSYNC B0 ;  /* 0x0000000000007941 */ /* 0x000fea0003800000 */
.L_x_8137:
        /* <DEDUP_REMOVED lines=33> */
.L_x_8140:
[----:B------:R-:W-:Y:S05]  /*4400*/  BSYNC B0 ;  /* 0x0000000000007941 */ /* 0x000fea0003800000 */
.L_x_8139:
        /* <DEDUP_REMOVED lines=20> */
[----:B0-----:R-:W-:Y:S01]  /*4550*/  LOP3.LUT R2, R97, 0x7ffffe0, RZ, 0xc0, !PT ;  /* 0x07ffffe061027812 */ /* 0x001fe200078ec0ff */
        /* <DEDUP_REMOVED lines=51> */
.L_x_8236:
        /* <DEDUP_REMOVED lines=10> */
[----:B01----:R-:W-:-:S05]  /*4930*/  MOV R60, UR55 ;  /* 0x00000037003c7c02 */ /* 0x003fca0008000f00 */
[----:B------:R-:W-:-:S06]  /*4940*/  MOV R61, UR44 ;  /* 0x0000002c003d7c02 */ /* 0x000fcc0008000f00 */
[----:B---3--:R-:W3:Y:S01]  /*4950*/  LDG.E.64 R60, desc[UR20][R60.64] ;  /* 0x000000143c3c7981 */ /* 0x008ee2000c1e1b00 */
[----:B------:R-:W-:Y:S01]  /*4960*/  LOP3.LUT R62, R97, 0x7ffffe0, RZ, 0xc0, !PT ;  /* 0x07ffffe0613e7812 */ /* 0x000fe200078ec0ff */
[----:B------:R-:W-:Y:S02]  /*4970*/  UIMAD UR44, UR58, UR42, URZ ;  /* 0x0000002a3a2c72a4 */ /* 0x000fe4000f8e023f */
[----:B------:R-:W-:Y:S02]  /*4980*/  MOV R67, UR42 ;  /* 0x0000002a00437c02 */ /* 0x000fe40008000f00 */
[----:B------:R-:W-:Y:S02]  /*4990*/  CS2R R120, SRZ ;  /* 0x0000000000787805 */ /* 0x000fe4000001ff00 */
[----:B------:R-:W-:Y:S01]  /*49a0*/  SHF.L.U32 R65, R62, 0x5, RZ ;  /* 0x000000053e417819 */ /* 0x000fe200000006ff */
[----:B------:R-:W-:Y:S01]  /*49b0*/  UIMAD UR44, UR7, UR43, UR44 ;  /* 0x0000002b072c72a4 */ /* 0x000fe2000f8e022c */
[----:B------:R-:W-:-:S02]  /*49c0*/  CS2R R118, SRZ ;  /* 0x0000000000767805 */ /* 0x000fc4000001ff00 */
[----:B------:R-:W-:-:S04]  /*49d0*/  LOP3.LUT R64, R65, 0xffffffe0, R230, 0xe2, !PT ;  /* 0xffffffe041407812 */ /* 0x000fc800078ee2e6 */
[----:B------:R-:W-:Y:S02]  /*49e0*/  LOP3.LUT R62, R64, 0x20, RZ, 0xfc, !PT ;  /* 0x00000020403e7812 */ /* 0x000fe400078efcff */
[--C-:B------:R-:W-:Y:S02]  /*49f0*/  SHF.R.S32.HI R65, RZ, 0x1f, R64.reuse ;  /* 0x0000001fff417819 */ /* 0x100fe40000011440 */
[----:B------:R-:W-:Y:S02]  /*4a00*/  ISETP.GE.AND P2, PT, R62, UR49, PT ;  /* 0x000000313e007c0c */ /* 0x000fe4000bf46270 */
[C---:B------:R-:W-:Y:S01]  /*4a10*/  LOP3.LUT R62, R64.reuse, 0x40, RZ, 0xfc, !PT ;  /* 0x00000040403e7812 */ /* 0x040fe200078efcff */
[----:B------:R-:W-:Y:S01]  /*4a20*/  IMAD.WIDE.U32 R66, R67, UR7, R64 ;  /* 0x0000000743427c25 */ /* 0x000fe2000f8e0040 */
[----:B------:R-:W-:Y:S02]  /*4a30*/  LOP3.LUT R63, R64, 0x60, RZ, 0xfc, !PT ;  /* 0x00000060403f7812 */ /* 0x000fe400078efcff */
[----:B------:R-:W-:-:S02]  /*4a40*/  ISETP.GE.AND P3, PT, R62, UR49, PT ;  /* 0x000000313e007c0c */ /* 0x000fc4000bf66270 */
[----:B------:R-:W-:Y:S02]  /*4a50*/  ISETP.GE.AND P4, PT, R63, UR49, PT ;  /* 0x000000313f007c0c */ /* 0x000fe4000bf86270 */
[----:B------:R-:W-:Y:S02]  /*4a60*/  IADD3 R63, R67, UR44, RZ ;  /* 0x0000002c433f7c10 */ /* 0x000fe4000fffe0ff */
[----:B------:R-:W-:Y:S02]  /*4a70*/  LEA R62, P1, R66, UR12, 0x2 ;  /* 0x0000000c423e7c11 */ /* 0x000fe4000f8210ff */
[C---:B------:R-:W-:Y:S02]  /*4a80*/  LOP3.LUT R65, R64.reuse, 0x80, RZ, 0xfc, !PT ;  /* 0x0000008040417812 */ /* 0x040fe400078efcff */
[----:B------:R-:W-:Y:S02]  /*4a90*/  LOP3.LUT R68, R64, 0xa0, RZ, 0xfc, !PT ;  /* 0x000000a040447812 */ /* 0x000fe400078efcff */
[----:B------:R-:W-:-:S02]  /*4aa0*/  LEA.HI.X R63, R66, UR11, R63, 0x2, P1 ;  /* 0x0000000b423f7c11 */ /* 0x000fc400088f143f */
[----:B------:R-:W-:Y:S02]  /*4ab0*/  ISETP.GE.AND P5, PT, R65, UR49, PT ;  /* 0x0000003141007c0c */ /* 0x000fe4000bfa6270 */
[----:B------:R-:W-:Y:S01]  /*4ac0*/  ISETP.GE.AND P0, PT, R68, UR49, PT ;  /* 0x0000003144007c0c */ /* 0x000fe2000bf06270 */
[----:B----4-:R-:W4:Y:S01]  /*4ad0*/  @!P2 LDG.E R120, desc[UR20][R62.64+0x80] ;  /* 0x000080143e78a981 */ /* 0x010f22000c1e1900 */
[C---:B------:R-:W-:Y:S02]  /*4ae0*/  LOP3.LUT R65, R64.reuse, 0xe0, RZ, 0xfc, !PT ;  /* 0x000000e040417812 */ /* 0x040fe400078efcff */
[----:B------:R-:W-:Y:S02]  /*4af0*/  LOP3.LUT R67, R64, 0xc0, RZ, 0xfc, !PT ;  /* 0x000000c040437812 */ /* 0x000fe400078efcff */
[----:B------:R-:W-:Y:S02]  /*4b00*/  CS2R R114, SRZ ;  /* 0x0000000000727805 */ /* 0x000fe4000001ff00 */
[----:B------:R-:W-:Y:S01]  /*4b10*/  ISETP.GE.AND P2, PT, R65, UR49, PT ;  /* 0x0000003141007c0c */ /* 0x000fe2000bf46270 */
[----:B------:R-:W2:Y:S01]  /*4b20*/  @!P4 LDG.E R118, desc[UR20][R62.64+0x180] ;  /* 0x000180143e76c981 */ /* 0x000ea2000c1e1900 */
[----:B------:R-:W-:-:S02]  /*4b30*/  ISETP.GE.AND P1, PT, R67, UR49, PT ;  /* 0x0000003143007c0c */ /* 0x000fc4000bf26270 */
[C---:B------:R-:W-:Y:S01]  /*4b40*/  LOP3.LUT R65, R64.reuse, 0x120, RZ, 0xfc, !PT ;  /* 0x0000012040417812 */ /* 0x040fe200078efcff */
[----:B------:R-:W2:Y:S01]  /*4b50*/  @!P3 LDG.E R119, desc[UR20][R62.64+0x100] ;  /* 0x000100143e77b981 */ /* 0x000ea2000c1e1900 */
[----:B------:R-:W-:Y:S02]  /*4b60*/  LOP3.LUT R66, R64, 0x100, RZ, 0xfc, !PT ;  /* 0x0000010040427812 */ /* 0x000fe400078efcff */
[----:B------:R-:W-:Y:S02]  /*4b70*/  ISETP.GE.AND P4, PT, R65, UR49, PT ;  /* 0x0000003141007c0c */ /* 0x000fe4000bf86270 */
[----:B------:R-:W-:Y:S02]  /*4b80*/  CS2R R116, SRZ ;  /* 0x0000000000747805 */ /* 0x000fe4000001ff00 */
[----:B------:R-:W-:Y:S01]  /*4b90*/  ISETP.GE.AND P3, PT, R66, UR49, PT ;  /* 0x0000003142007c0c */ /* 0x000fe2000bf66270 */
[----:B------:R-:W2:Y:S01]  /*4ba0*/  @!P0 LDG.E R114, desc[UR20][R62.64+0x280] ;  /* 0x000280143e728981 */ /* 0x000ea2000c1e1900 */
[----:B------:R-:W-:-:S02]  /*4bb0*/  LOP3.LUT R65, R64, 0x160, RZ, 0xfc, !PT ;  /* 0x0000016040417812 */ /* 0x000fc400078efcff */
[----:B------:R-:W-:Y:S02]  /*4bc0*/  LOP3.LUT R66, R64, 0x140, RZ, 0xfc, !PT ;  /* 0x0000014040427812 */ /* 0x000fe400078efcff */
[----:B------:R-:W-:Y:S01]  /*4bd0*/  CS2R R112, SRZ ;  /* 0x0000000000707805 */ /* 0x000fe2000001ff00 */
[----:B------:R-:W2:Y:S01]  /*4be0*/  @!P5 LDG.E R115, desc[UR20][R62.64+0x200] ;  /* 0x000200143e73d981 */ /* 0x000ea2000c1e1900 */
[----:B------:R-:W-:Y:S02]  /*4bf0*/  ISETP.GE.AND P0, PT, R65, UR49, PT ;  /* 0x0000003141007c0c */ /* 0x000fe4000bf06270 */
[----:B------:R-:W-:Y:S01]  /*4c00*/  ISETP.GE.AND P5, PT, R66, UR49, PT ;  /* 0x0000003142007c0c */ /* 0x000fe2000bfa6270 */
[----:B------:R-:W2:Y:S01]  /*4c10*/  @!P1 LDG.E R117, desc[UR20][R62.64+0x300] ;  /* 0x000300143e759981 */ /* 0x000ea2000c1e1900 */
[C---:B------:R-:W-:Y:S02]  /*4c20*/  LOP3.LUT R65, R64.reuse, 0x180, RZ, 0xfc, !PT ;  /* 0x0000018040417812 */ /* 0x040fe400078efcff */
[----:B------:R-:W-:-:S02]  /*4c30*/  LOP3.LUT R66, R64, 0x1a0, RZ, 0xfc, !PT ;  /* 0x000001a040427812 */ /* 0x000fc400078efcff */
[----:B------:R-:W-:Y:S02]  /*4c40*/  CS2R R100, SRZ ;  /* 0x0000000000647805 */ /* 0x000fe4000001ff00 */
[----:B------:R-:W-:Y:S01]  /*4c50*/  ISETP.GE.AND P1, PT, R65, UR49, PT ;  /* 0x0000003141007c0c */ /* 0x000fe2000bf26270 */
[----:B------:R-:W2:Y:S01]  /*4c60*/  @!P2 LDG.E R113, desc[UR20][R62.64+0x380] ;  /* 0x000380143e71a981 */ /* 0x000ea2000c1e1900 */
[----:B------:R-:W-:Y:S02]  /*4c70*/  ISETP.GE.AND P2, PT, R66, UR49, PT ;  /* 0x0000003142007c0c */ /* 0x000fe4000bf46270 */
[C---:B------:R-:W-:Y:S02]  /*4c80*/  LOP3.LUT R65, R64.reuse, 0x1c0, RZ, 0xfc, !PT ;  /* 0x000001c040417812 */ /* 0x040fe400078efcff */
[----:B------:R-:W-:Y:S02]  /*4c90*/  CS2R R110, SRZ ;  /* 0x00000000006e7805 */ /* 0x000fe4000001ff00 */
[----:B------:R-:W-:Y:S01]  /*4ca0*/  LOP3.LUT R66, R64, 0x1e0, RZ, 0xfc, !PT ;  /* 0x000001e040427812 */ /* 0x000fe200078efcff */
[----:B------:R-:W2:Y:S01]  /*4cb0*/  @!P3 LDG.E R116, desc[UR20][R62.64+0x400] ;  /* 0x000400143e74b981 */ /* 0x000ea2000c1e1900 */
[----:B------:R-:W-:-:S02]  /*4cc0*/  ISETP.GE.AND P3, PT, R65, UR49, PT ;  /* 0x0000003141007c0c */ /* 0x000fc4000bf66270 */
[----:B------:R-:W-:Y:S01]  /*4cd0*/  LOP3.LUT R65, R64, 0x200, RZ, 0xfc, !PT ;  /* 0x0000020040417812 */ /* 0x000fe200078efcff */
[----:B------:R-:W2:Y:S01]  /*4ce0*/  @!P4 LDG.E R101, desc[UR20][R62.64+0x480] ;  /* 0x000480143e65c981 */ /* 0x000ea2000c1e1900 */
[----:B------:R-:W-:Y:S02]  /*4cf0*/  ISETP.GE.AND P4, PT, R66, UR49, PT ;  /* 0x0000003142007c0c */ /* 0x000fe4000bf86270 */
[C---:B------:R-:W-:Y:S01]  /*4d00*/  LOP3.LUT R66, R64.reuse, 0x220, RZ, 0xfc, !PT ;  /* 0x0000022040427812 */ /* 0x040fe200078efcff */
[----:B------:R-:W2:Y:S01]  /*4d10*/  @!P5 LDG.E R110, desc[UR20][R62.64+0x500] ;  /* 0x000500143e6ed981 */ /* 0x000ea2000c1e1900 */
[----:B------:R-:W-:Y:S02]  /*4d20*/  CS2R R108, SRZ ;  /* 0x00000000006c7805 */ /* 0x000fe4000001ff00 */
[----:B------:R-:W-:Y:S01]  /*4d30*/  ISETP.GE.AND P5, PT, R65, UR49, PT ;  /* 0x0000003141007c0c */ /* 0x000fe2000bfa6270 */
[----:B------:R-:W4:Y:S01]  /*4d40*/  @!P6 LDG.E R121, desc[UR20][R62.64] ;  /* 0x000000143e79e981 */ /* 0x000f22000c1e1900 */
[----:B------:R-:W-:-:S03]  /*4d50*/  LOP3.LUT R65, R64, 0x240, RZ, 0xfc, !PT ;  /* 0x0000024040417812 */ /* 0x000fc600078efcff */
[----:B------:R-:W2:Y:S01]  /*4d60*/  @!P0 LDG.E R112, desc[UR20][R62.64+0x580] ;  /* 0x000580143e708981 */ /* 0x000ea2000c1e1900 */
[----:B------:R-:W-:Y:S02]  /*4d70*/  ISETP.GE.AND P0, PT, R66, UR49, PT ;  /* 0x0000003142007c0c */ /* 0x000fe4000bf06270 */
[----:B------:R-:W-:Y:S01]  /*4d80*/  LOP3.LUT R66, R64, 0x260, RZ, 0xfc, !PT ;  /* 0x0000026040427812 */ /* 0x000fe200078efcff */
[----:B------:R-:W2:Y:S01]  /*4d90*/  @!P1 LDG.E R111, desc[UR20][R62.64+0x600] ;  /* 0x000600143e6f9981 */ /* 0x000ea2000c1e1900 */
[----:B------:R-:W-:Y:S02]  /*4da0*/  CS2R R102, SRZ ;  /* 0x0000000000667805 */ /* 0x000fe4000001ff00 */
[----:B------:R-:W-:Y:S01]  /*4db0*/  ISETP.GE.AND P1, PT, R65, UR49, PT ;  /* 0x0000003141007c0c */ /* 0x000fe2000bf26270 */
[----:B------:R-:W2:Y:S01]  /*4dc0*/  @!P2 LDG.E R108, desc[UR20][R62.64+0x680] ;  /* 0x000680143e6ca981 */ /* 0x000ea2000c1e1900 */
[----:B------:R-:W-:Y:S02]  /*4dd0*/  ISETP.GE.AND P2, PT, R66, UR49, PT ;  /* 0x0000003142007c0c */ /* 0x000fe4000bf46270 */
[C---:B------:R-:W-:Y:S01]  /*4de0*/  LOP3.LUT R65, R64.reuse, 0x280, RZ, 0xfc, !PT ;  /* 0x0000028040417812 */ /* 0x040fe200078efcff */
[----:B------:R-:W2:Y:S01]  /*4df0*/  @!P3 LDG.E R109, desc[UR20][R62.64+0x700] ;  /* 0x000700143e6db981 */ /* 0x000ea2000c1e1900 */
[----:B------:R-:W-:-:S02]  /*4e00*/  LOP3.LUT R66, R64, 0x2a0, RZ, 0xfc, !PT ;  /* 0x000002a040427812 */ /* 0x000fc400078efcff */
        /* <DEDUP_REMOVED lines=8> */
[----:B------:R-:W-:Y:S02]  /*4e90*/  CS2R R70, SRZ ;  /* 0x0000000000467805 */ /* 0x000fe4000001ff00 */
[C---:B------:R-:W-:Y:S01]  /*4ea0*/  LOP3.LUT R66, R64.reuse, 0x340, RZ, 0xfc, !PT ;  /* 0x0000034040427812 */ /* 0x040fe200078efcff */
[----:B------:R-:W2:Y:S01]  /*4eb0*/  @!P5 LDG.E R100, desc[UR20][R62.64+0x800] ;  /* 0x000800143e64d981 */ /* 0x000ea2000c1e1900 */
[----:B------:R-:W-:Y:S02]  /*4ec0*/  ISETP.GE.AND P5, PT, R65, UR49, PT ;  /* 0x0000003141007c0c */ /* 0x000fe4000bfa6270 */
[----:B------:R-:W-:Y:S01]  /*4ed0*/  LOP3.LUT R65, R64, 0x300, RZ, 0xfc, !PT ;  /* 0x0000030040417812 */ /* 0x000fe200078efcff */
[----:B------:R-:W2:Y:S01]  /*4ee0*/  @!P2 LDG.E R98, desc[UR20][R62.64+0x980] ;  /* 0x000980143e62a981 */ /* 0x000ea2000c1e1900 */
[----:B------:R-:W-:Y:S02]  /*4ef0*/  ISETP.GE.AND P2, PT, R66, UR49, PT ;  /* 0x0000003142007c0c */ /* 0x000fe4000bf46270 */
[----:B------:R-:W-:Y:S01]  /*4f00*/  CS2R R66, SRZ ;  /* 0x0000000000427805 */ /* 0x000fe2000001ff00 */
[----:B------:R-:W2:Y:S01]  /*4f10*/  @!P1 LDG.E R99, desc[UR20][R62.64+0x900] ;  /* 0x000900143e639981 */ /* 0x000ea2000c1e1900 */
[----:B------:R-:W-:-:S02]  /*4f20*/  ISETP.GE.AND P1, PT, R65, UR49, PT ;  /* 0x0000003141007c0c */ /* 0x000fc4000bf26270 */
[C---:B------:R-:W-:Y:S01]  /*4f30*/  LOP3.LUT R65, R64.reuse, 0x320, RZ, 0xfc, !PT ;  /* 0x0000032040417812 */ /* 0x040fe200078efcff */
[----:B------:R-:W2:Y:S01]  /*4f40*/  @!P3 LDG.E R71, desc[UR20][R62.64+0xa00] ;  /* 0x000a00143e47b981 */ /* 0x000ea2000c1e1900 */
[----:B------:R-:W-:Y:S02]  /*4f50*/  CS2R R68, SRZ ;  /* 0x0000000000447805 */ /* 0x000fe4000001ff00 */
[----:B------:R-:W-:Y:S01]  /*4f60*/  ISETP.GE.AND P3, PT, R65, UR49, PT ;  /* 0x0000003141007c0c */ /* 0x000fe2000bf66270 */
[----:B------:R-:W2:Y:S01]  /*4f70*/  @!P4 LDG.E R67, desc[UR20][R62.64+0xa80] ;  /* 0x000a80143e43c981 */ /* 0x000ea2000c1e1900 */
[C---:B------:R-:W-:Y:S02]  /*4f80*/  LOP3.LUT R65, R64.reuse, 0x360, RZ, 0xfc, !PT ;  /* 0x0000036040417812 */ /* 0x040fe400078efcff */
[----:B------:R-:W-:Y:S01]  /*4f90*/  LOP3.LUT R104, R64, 0x380, RZ, 0xfc, !PT ;  /* 0x0000038040687812 */ /* 0x000fe200078efcff */
[----:B------:R-:W2:Y:S01]  /*4fa0*/  @!P0 LDG.E R69, desc[UR20][R62.64+0xb80] ;  /* 0x000b80143e458981 */ /* 0x000ea2000c1e1900 */
[----:B------:R-:W-:-:S03]  /*4fb0*/  ISETP.GE.AND P0, PT, R65, UR49, PT ;  /* 0x0000003141007c0c */ /* 0x000fc6000bf06270 */
[----:B------:R-:W2:Y:S01]  /*4fc0*/  @!P1 LDG.E R68, desc[UR20][R62.64+0xc00] ;  /* 0x000c00143e449981 */ /* 0x000ea2000c1e1900 */
[----:B------:R-:W-:Y:S02]  /*4fd0*/  ISETP.GE.AND P1, PT, R104, UR49, PT ;  /* 0x0000003168007c0c */ /* 0x000fe4000bf26270 */
[C---:B------:R-:W-:Y:S01]  /*4fe0*/  LOP3.LUT R105, R64.reuse, 0x3a0, RZ, 0xfc, !PT ;  /* 0x000003a040697812 */ /* 0x040fe200078efcff */
[----:B------:R-:W2:Y:S01]  /*4ff0*/  @!P3 LDG.E R66, desc[UR20][R62.64+0xc80] ;  /* 0x000c80143e42b981 */ /* 0x000ea2000c1e1900 */
[----:B------:R-:W-:Y:S02]  /*5000*/  LOP3.LUT R104, R64, 0x3c0, RZ, 0xfc, !PT ;  /* 0x000003c040687812 */ /* 0x000fe400078efcff */
[----:B------:R-:W-:Y:S02]  /*5010*/  CS2R R64, SRZ ;  /* 0x0000000000407805 */ /* 0x000fe4000001ff00 */
[----:B------:R-:W-:Y:S01]  /*5020*/  SHF.L.U32 R107, R97, 0x5, RZ ;  /* 0x00000005616b7819 */ /* 0x000fe200000006ff */
[----:B------:R-:W2:Y:S01]  /*5030*/  @!P5 LDG.E R70, desc[UR20][R62.64+0xb00] ;  /* 0x000b00143e46d981 */ /* 0x000ea2000c1e1900 */
[----:B------:R-:W-:-:S02]  /*5040*/  ISETP.GE.AND P3, PT, R105, UR49, PT ;  /* 0x0000003169007c0c */ /* 0x000fc4000bf66270 */
[----:B------:R-:W-:Y:S01]  /*5050*/  LOP3.LUT R105, R107, 0xffffffe0, R230, 0xe2, !PT ;  /* 0xffffffe06b697812 */ /* 0x000fe200078ee2e6 */
[----:B------:R-:W2:Y:S01]  /*5060*/  @!P2 LDG.E R65, desc[UR20][R62.64+0xd00] ;  /* 0x000d00143e41a981 */ /* 0x000ea2000c1e1900 */
[----:B------:R-:W-:Y:S02]  /*5070*/  ISETP.GE.AND P2, PT, R104, UR49, PT ;  /* 0x0000003168007c0c */ /* 0x000fe4000bf46270 */
[----:B------:R-:W-:Y:S01]  /*5080*/  LOP3.LUT R105, R105, 0x3e0, RZ, 0xfc, !PT ;  /* 0x000003e069697812 */ /* 0x000fe200078efcff */
[----:B------:R-:W2:Y:S01]  /*5090*/  @!P0 LDG.E R64, desc[UR20][R62.64+0xd80] ;  /* 0x000d80143e408981 */ /* 0x000ea2000c1e1900 */
[----:B------:R-:W-:Y:S02]  /*50a0*/  CS2R R106, SRZ ;  /* 0x00000000006a7805 */ /* 0x000fe4000001ff00 */
[----:B------:R-:W-:Y:S02]  /*50b0*/  ISETP.GE.AND P0, PT, R105, UR49, PT ;  /* 0x0000003169007c0c */ /* 0x000fe4000bf06270 */
[----:B------:R-:W-:-:S02]  /*50c0*/  CS2R R104, SRZ ;  /* 0x0000000000687805 */ /* 0x000fc4000001ff00 */
[----:B------:R-:W2:Y:S04]  /*50d0*/  @!P1 LDG.E R107, desc[UR20][R62.64+0xe00] ;  /* 0x000e00143e6b9981 */ /* 0x000ea8000c1e1900 */
        /* <DEDUP_REMOVED lines=29> */
[----:B------:R1:W-:Y:S01]  /*52b0*/  MUFU.COS R150, R62 ;  /* 0x0000003e00967308 */ /* 0x0003e20000000000 */
        /* <DEDUP_REMOVED lines=54> */
[-C--:B0-----:R-:W-:Y:S02]  /*5620*/  LEA.HI.SX32 R124, R62, R62.reuse, 0x1b ;  /* 0x0000003e3e7c7211 */ /* 0x081fe400078fdaff */
[----:B------:R-:W-:Y:S01]  /*5630*/  MOV R63, UR44 ;  /* 0x0000002c003f7c02 */ /* 0x000fe20008000f00 */
[----:B------:R-:W-:Y:S01]  /*5640*/  MUFU.SIN R139, R125 ;  /* 0x0000007d008b7308 */ /* 0x000fe20000000400 */
        /* <DEDUP_REMOVED lines=29> */
[----:B------:R-:W-:Y:S01]  /*5820*/  SEL R62, R63, R136, !P1 ;  /* 0x000000883f3e7207 */ /* 0x000fe20004800000 */
[----:B------:R0:W-:Y:S01]  /*5830*/  MUFU.COS R140, R125 ;  /* 0x0000007d008c7308 */ /* 0x0001e20000000000 */
[-C--:B------:R-:W-:Y:S02]  /*5840*/  LEA R63, R126, R95.reuse, 0x2 ;  /* 0x0000005f7e3f7211 */ /* 0x080fe400078e10ff */
[-C--:B------:R-:W-:Y:S01]  /*5850*/  LEA R128, R128, R95.reuse, 0x2 ;  /* 0x0000005f80807211 */ /* 0x080fe200078e10ff */
[----:B----4-:R-:W-:Y:S01]  /*5860*/  STS [R124], R121 ;  /* 0x000000797c007388 */ /* 0x010fe20000000800 */
[----:B------:R-:W-:-:S03]  /*5870*/  LEA R132, R132, R95, 0x2 ;  /* 0x0000005f84847211 */ /* 0x000fc600078e10ff */
[----:B------:R-:W-:Y:S01]  /*5880*/  MUFU.SIN R141, R138 ;  /* 0x0000008a008d7308 */ /* 0x000fe20000000400 */
[-C--:B0-----:R-:W-:Y:S01]  /*5890*/  LEA R125, R130, R95.reuse, 0x2 ;  /* 0x0000005f827d7211 */ /* 0x081fe200078e10ff */
[----:B------:R0:W-:Y:S01]  /*58a0*/  STS [R63+0x80], R120 ;  /* 0x000080783f007388 */ /* 0x0001e20000000800 */
[----:B------:R-:W-:-:S05]  /*58b0*/  LEA R154, R154, R95, 0x2 ;  /* 0x0000005f9a9a7211 */ /* 0x000fca00078e10ff */
[----:B------:R-:W-:Y:S01]  /*58c0*/  MUFU.COS R142, R138 ;  /* 0x0000008a008e7308 */ /* 0x000fe20000000000 */
[----:B--2---:R1:W-:Y:S01]  /*58d0*/  STS [R128+0x100], R119 ;  /* 0x0001007780007388 */ /* 0x0043e20000000800 */
[-C--:B------:R-:W-:Y:S02]  /*58e0*/  LEA R156, R156, R95.reuse, 0x2 ;  /* 0x0000005f9c9c7211 */ /* 0x080fe400078e10ff */
[----:B0-----:R-:W-:-:S04]  /*58f0*/  LEA R63, R158, R95, 0x2 ;  /* 0x0000005f9e3f7211 */ /* 0x001fc800078e10ff */
[----:B------:R-:W-:Y:S01]  /*5900*/  MUFU.SIN R137, R127 ;  /* 0x0000007f00897308 */ /* 0x000fe20000000400 */
[----:B------:R0:W-:Y:S01]  /*5910*/  STS [R125+0x180], R118 ;  /* 0x000180767d007388 */ /* 0x0001e20000000800 */
[----:B-1----:R-:W-:-:S06]  /*5920*/  FMUL.FTZ R119, R50, UR55 ;  /* 0x0000003732777c20 */ /* 0x002fcc0008410000 */
[----:B------:R1:W-:Y:S01]  /*5930*/  MUFU.COS R138, R127 ;  /* 0x0000007f008a7308 */ /* 0x0003e20000000000 */
[----:B------:R2:W-:Y:S01]  /*5940*/  STS [R132+0x200], R115 ;  /* 0x0002007384007388 */ /* 0x0005e20000000800 */
[-C--:B------:R-:W-:Y:S02]  /*5950*/  LEA R160, R160, R95.reuse, 0x2 ;  /* 0x0000005fa0a07211 */ /* 0x080fe400078e10ff */
[-C--:B-1----:R-:W-:Y:S01]  /*5960*/  LEA R127, R134, R95.reuse, 0x2 ;  /* 0x0000005f867f7211 */ /* 0x082fe200078e10ff */
[----:B0-----:R-:W-:Y:S01]  /*5970*/  FMUL.RZ R118, R119, 0.15915493667125701904 ;  /* 0x3e22f98377767820 */ /* 0x001fe2000040c000 */
[----:B--2---:R-:W-:-:S03]  /*5980*/  LEA R115, R162, R95, 0x2 ;  /* 0x0000005fa2737211 */ /* 0x004fc600078e10ff */
[----:B------:R-:W-:Y:S01]  /*5990*/  STS [R127+0x280], R114 ;  /* 0x000280727f007388 */ /* 0x000fe20000000800 */
[----:B------:R-:W-:-:S03]  /*59a0*/  LEA R119, R164, R95, 0x2 ;  /* 0x0000005fa4777211 */ /* 0x000fc600078e10ff */
[----:B------:R-:W-:Y:S01]  /*59b0*/  STS [R154+0x300], R117 ;  /* 0x000300759a007388 */ /* 0x000fe20000000800 */
[----:B------:R-:W-:-:S03]  /*59c0*/  LEA R166, R166, R95, 0x2 ;  /* 0x0000005fa6a67211 */ /* 0x000fc600078e10ff */
[----:B------:R0:W-:Y:S01]  /*59d0*/  STS [R156+0x380], R113 ;  /* 0x000380719c007388 */ /* 0x0001e20000000800 */
[----:B------:R-:W-:-:S03]  /*59e0*/  R2UR UR54, R60 ;  /* 0x000000003c3672ca */ /* 0x000fc600000e0000 */
[----:B------:R1:W-:Y:S01]  /*59f0*/  STS [R63+0x400], R116 ;  /* 0x000400743f007388 */ /* 0x0003e20000000800 */
[-C--:B------:R-:W-:Y:S02]  /*5a00*/  LEA R170, R170, R95.reuse, 0x2 ;  /* 0x0000005faaaa7211 */ /* 0x080fe400078e10ff */
[-C--:B------:R-:W-:Y:S01]  /*5a10*/  LEA R172, R172, R95.reuse, 0x2 ;  /* 0x0000005facac7211 */ /* 0x080fe200078e10ff */
[----:B------:R2:W-:Y:S01]  /*5a20*/  STS [R160+0x480], R101 ;  /* 0x00048065a0007388 */ /* 0x0005e20000000800 */
[----:B0-----:R-:W-:Y:S01]  /*5a30*/  LEA R113, R168, R95, 0x2 ;  /* 0x0000005fa8717211 */ /* 0x001fe200078e10ff */
[----:B-1----:R-:W-:Y:S02]  /*5a40*/  FMUL.FTZ R63, R46, UR55 ;  /* 0x000000372e3f7c20 */ /* 0x002fe40008410000 */
[----:B------:R-:W-:Y:S02]  /*5a50*/  STS [R115+0x500], R110 ;  /* 0x0005006e73007388 */ /* 0x000fe40000000800 */
[----:B------:R-:W-:-:S02]  /*5a60*/  FMUL.RZ R114, R63, 0.15915493667125701904 ;  /* 0x3e22f9833f727820 */ /* 0x000fc4000040c000 */
[----:B------:R-:W-:Y:S01]  /*5a70*/  STS [R119+0x580], R112 ;  /* 0x0005807077007388 */ /* 0x000fe20000000800 */
[-C--:B------:R-:W-:Y:S02]  /*5a80*/  LEA R63, R174, R95.reuse, 0x2 ;  /* 0x0000005fae3f7211 */ /* 0x080fe400078e10ff */
[-C--:B--2---:R-:W-:Y:S01]  /*5a90*/  LEA R101, R176, R95.reuse, 0x2 ;  /* 0x0000005fb0657211 */ /* 0x084fe200078e10ff */
[----:B------:R0:W-:Y:S01]  /*5aa0*/  STS [R166+0x600], R111 ;  /* 0x0006006fa6007388 */ /* 0x0001e20000000800 */
[----:B------:R-:W-:-:S03]  /*5ab0*/  LEA R178, R178, R95, 0x2 ;  /* 0x0000005fb2b27211 */ /* 0x000fc600078e10ff */
[----:B------:R-:W-:Y:S01]  /*5ac0*/  STS [R113+0x680], R108 ;  /* 0x0006806c71007388 */ /* 0x000fe20000000800 */
[----:B------:R-:W-:-:S03]  /*5ad0*/  LEA R182, R182, R95, 0x2 ;  /* 0x0000005fb6b67211 */ /* 0x000fc600078e10ff */
[----:B------:R-:W-:Y:S01]  /*5ae0*/  STS [R170+0x700], R109 ;  /* 0x0007006daa007388 */ /* 0x000fe20000000800 */
[----:B0-----:R-:W-:-:S03]  /*5af0*/  LEA R111, R180, R95, 0x2 ;  /* 0x0000005fb46f7211 */ /* 0x001fc600078e10ff */
[----:B------:R-:W-:Y:S04]  /*5b00*/  STS [R172+0x780], R103 ;  /* 0x00078067ac007388 */ /* 0x000fe80000000800 */
[----:B------:R-:W-:Y:S01]  /*5b10*/  STS [R63+0x800], R100 ;  /* 0x000800643f007388 */ /* 0x000fe20000000800 */
[----:B------:R-:W-:-:S03]  /*5b20*/  FMUL.FTZ R126, R55, UR55 ;  /* 0x00000037377e7c20 */ /* 0x000fc60008410000 */
[----:B------:R-:W-:Y:S01]  /*5b30*/  STS [R101+0x880], R102 ;  /* 0x0008806665007388 */ /* 0x000fe20000000800 */
[----:B------:R-:W-:-:S03]  /*5b40*/  LEA R184, R184, R95, 0x2 ;  /* 0x0000005fb8b87211 */ /* 0x000fc600078e10ff */
[----:B------:R-:W-:Y:S04]  /*5b50*/  STS [R178+0x900], R99 ;  /* 0x00090063b2007388 */ /* 0x000fe80000000800 */
[----:B------:R-:W-:Y:S04]  /*5b60*/  STS [R111+0x980], R98 ;  /* 0x000980626f007388 */ /* 0x000fe80000000800 */
[----:B------:R0:W-:Y:S01]  /*5b70*/  STS [R182+0xa00], R71 ;  /* 0x000a0047b6007388 */ /* 0x0001e20000000800 */
[----:B------:R-:W-:Y:S01]  /*5b80*/  FMUL.RZ R126, R126, 0.15915493667125701904 ;  /* 0x3e22f9837e7e7820 */ /* 0x000fe2000040c000 */
[----:B------:R-:W-:-:S02]  /*5b90*/  FMUL.FTZ R60, R38, UR55 ;  /* 0x00000037263c7c20 */ /* 0x000fc40008410000 */
[----:B------:R1:W-:Y:S01]  /*5ba0*/  STS [R184+0xa80], R67 ;  /* 0x000a8043b8007388 */ /* 0x0003e20000000800 */
[----:B0-----:R-:W-:Y:S01]  /*5bb0*/  MOV R71, UR54 ;  /* 0x0000003600477c02 */ /* 0x001fe20008000f00 */
[----:B------:R-:W-:Y:S04]  /*5bc0*/  MUFU.SIN R133, R126 ;  /* 0x0000007e00857308 */ /* 0x000fe80000000400 */
[----:B-1----:R-:W-:Y:S01]  /*5bd0*/  FMUL.FTZ R67, R71, 1.4426950216293334961 ;  /* 0x3fb8aa3b47437820 */ /* 0x002fe20000410000 */
[----:B------:R-:W-:-:S03]  /*5be0*/  UIMAD.WIDE.U32 UR56, UR47, UR44, URZ ;  /* 0x0000002c2f3872a5 */ /* 0x000fc6000f8e003f */
[----:B------:R0:W-:Y:S01]  /*5bf0*/  MUFU.COS R134, R126 ;  /* 0x0000007e00867308 */ /* 0x0001e20000000000 */
[----:B------:R-:W-:Y:S01]  /*5c00*/  UIMAD UR44, UR48, UR44, URZ ;  /* 0x0000002c302c72a4 */ /* 0x000fe2000f8e023f */
[----:B0-----:R-:W-:Y:S01]  /*5c10*/  FMUL.RZ R126, R60, 0.15915493667125701904 ;  /* 0x3e22f9833c7e7820 */ /* 0x001fe2000040c000 */
[----:B------:R-:W-:Y:S02]  /*5c20*/  FMUL.FTZ R60, R67, R77 ;  /* 0x0000004d433c7220 */ /* 0x000fe40000410000 */
[----:B------:R-:W-:Y:S01]  /*5c30*/  UIMAD UR59, UR47, UR45, UR44 ;  /* 0x0000002d2f3b72a4 */ /* 0x000fe2000f8e022c */
[-C--:B------:R-:W-:Y:S02]  /*5c40*/  LEA R63, R186, R95.reuse, 0x2 ;  /* 0x0000005fba3f7211 */ /* 0x080fe400078e10ff */
[----:B------:R-:W-:Y:S01]  /*5c50*/  ULDC.64 UR44, c[0x0][0x270] ;  /* 0x00009c00002c7ab9 */ /* 0x000fe20000000a00 */
[----:B------:R-:W0:Y:S01]  /*5c60*/  MUFU.EX2 R60, R60 ;  /* 0x0000003c003c7308 */ /* 0x000e220000000800 */
[----:B------:R-:W-:Y:S01]  /*5c70*/  UIADD3 UR57, UR57, UR59, URZ ;  /* 0x0000003b39397290 */ /* 0x000fe2000fffe03f */
[-C--:B------:R-:W-:Y:S01]  /*5c80*/  LEA R188, R188, R95.reuse, 0x2 ;  /* 0x0000005fbcbc7211 */ /* 0x080fe200078e10ff */
[----:B------:R-:W-:Y:S01]  /*5c90*/  UIMAD UR58, UR58, UR44, URZ ;  /* 0x0000002c3a3a72a4 */ /* 0x000fe2000f8e023f */
[-C--:B------:R-:W-:Y:S01]  /*5ca0*/  LEA R99, R190, R95.reuse, 0x2 ;  /* 0x0000005fbe637211 */ /* 0x080fe200078e10ff */
[----:B------:R-:W-:Y:S01]  /*5cb0*/  UIMAD.WIDE.U32 UR56, UR7, UR44, UR56 ;  /* 0x0000002c073872a5 */ /* 0x000fe2000f8e0038 */
[-C--:B------:R-:W-:Y:S01]  /*5cc0*/  LEA R101, R192, R95.reuse, 0x2 ;  /* 0x0000005fc0657211 */ /* 0x080fe200078e10ff */
[----:B------:R-:W-:Y:S01]  /*5cd0*/  UIMAD UR58, UR7, UR45, UR58 ;  /* 0x0000002d073a72a4 */ /* 0x000fe2000f8e023a */
[----:B------:R1:W-:Y:S01]  /*5ce0*/  STS [R63+0xb00], R70 ;  /* 0x000b00463f007388 */ /* 0x0003e20000000800 */
[----:B------:R-:W-:Y:S01]  /*5cf0*/  LEA R194, R194, R95, 0x2 ;  /* 0x0000005fc2c27211 */ /* 0x000fe200078e10ff */
[----:B------:R-:W-:-:S02]  /*5d00*/  ULDC.64 UR44, c[0x0][0x2e0] ;  /* 0x0000b800002c7ab9 */ /* 0x000fc40000000a00 */
[----:B------:R2:W-:Y:S01]  /*5d10*/  STS [R188+0xb80], R69 ;  /* 0x000b8045bc007388 */ /* 0x0005e20000000800 */
[----:B------:R-:W-:Y:S01]  /*5d20*/  UIADD3 UR58, UR57, UR58, URZ ;  /* 0x0000003a393a7290 */ /* 0x000fe2000fffe03f */
[-C--:B------:R-:W-:Y:S01]  /*5d30*/  LEA R198, R198, R95.reuse, 0x2 ;  /* 0x0000005fc6c67211 */ /* 0x080fe200078e10ff */
[----:B------:R-:W-:Y:S01]  /*5d40*/  ULEA UR44, UP0, UR56, UR44, 0x3 ;  /* 0x0000002c382c7291 */ /* 0x000fe2000f80183f */
[----:B------:R-:W-:Y:S01]  /*5d50*/  STS [R99+0xc00], R68 ;  /* 0x000c004463007388 */ /* 0x000fe20000000800 */
[----:B-1----:R-:W-:Y:S02]  /*5d60*/  LEA R63, R196, R95, 0x2 ;  /* 0x0000005fc43f7211 */ /* 0x002fe400078e10ff */
[----:B------:R-:W-:Y:S01]  /*5d70*/  LEA R61, R96, R61, 0x5 ;  /* 0x0000003d603d7211 */ /* 0x000fe200078e28ff */
[----:B------:R1:W-:Y:S01]  /*5d80*/  STS [R101+0xc80], R66 ;  /* 0x000c804265007388 */ /* 0x0003e20000000800 */
[----:B--2---:R-:W-:Y:S01]  /*5d90*/  LEA R69, R200, R95, 0x2 ;  /* 0x0000005fc8457211 */ /* 0x004fe200078e10ff */
[----:B------:R-:W-:Y:S01]  /*5da0*/  ULEA.HI.X UR45, UR56, UR45, UR58, 0x3, UP0 ;  /* 0x0000002d382d7291 */ /* 0x000fe200080f1c3a */
[----:B------:R-:W-:Y:S01]  /*5db0*/  FMUL.FTZ R108, R42, UR55 ;  /* 0x000000372a6c7c20 */ /* 0x000fe20008410000 */
[----:B------:R2:W-:Y:S01]  /*5dc0*/  STS [R194+0xd00], R65 ;  /* 0x000d0041c2007388 */ /* 0x0005e20000000800 */
[C---:B0-----:R-:W-:Y:S01]  /*5dd0*/  FMUL.FTZ R122, R60.reuse, R122 ;  /* 0x0000007a3c7a7220 */ /* 0x041fe20000410000 */
[----:B------:R-:W-:Y:S01]  /*5de0*/  FMUL.FTZ R123, R60, R123 ;  /* 0x0000007b3c7b7220 */ /* 0x000fe20000410000 */
[-C--:B------:R-:W-:Y:S01]  /*5df0*/  LEA R204, R204, R95.reuse, 0x2 ;  /* 0x0000005fcccc7211 */ /* 0x080fe200078e10ff */
[----:B------:R-:W0:Y:S01]  /*5e00*/  @!P2 LDC R70, c[0x0][0x21c] ;  /* 0x00008700ff46ab82 */ /* 0x000e220000000800 */
[----:B-1----:R-:W-:Y:S01]  /*5e10*/  FMUL.FTZ R66, R34, UR55 ;  /* 0x0000003722427c20 */ /* 0x002fe20008410000 */
[----:B------:R1:W-:Y:S01]  /*5e20*/  STS [R63+0xd80], R64 ;  /* 0x000d80403f007388 */ /* 0x0003e20000000800 */
[----:B--2---:R-:W-:-:S02]  /*5e30*/  LEA R65, R202, R95, 0x2 ;  /* 0x0000005fca417211 */ /* 0x004fc400078e10ff */
[----:B------:R-:W-:Y:S01]  /*5e40*/  FMUL.RZ R68, R66, 0.15915493667125701904 ;  /* 0x3e22f98342447820 */ /* 0x000fe2000040c000 */
[----:B------:R-:W-:Y:S01]  /*5e50*/  STS [R198+0xe00], R107 ;  /* 0x000e006bc6007388 */ /* 0x000fe20000000800 */
[----:B------:R-:W-:Y:S02]  /*5e60*/  LEA.HI.SX32 R60, R61, R61, 0x1b ;  /* 0x0000003d3d3c7211 */ /* 0x000fe400078fdaff */
[----:B-1----:R-:W-:Y:S01]  /*5e70*/  MOV R63, UR10 ;  /* 0x0000000a003f7c02 */ /* 0x002fe20008000f00 */
[----:B------:R1:W-:Y:S01]  /*5e80*/  STS [R69+0xe80], R104 ;  /* 0x000e806845007388 */ /* 0x0003e20000000800 */
[----:B------:R-:W-:Y:S01]  /*5e90*/  FMUL.RZ R108, R108, 0.15915493667125701904 ;  /* 0x3e22f9836c6c7820 */ /* 0x000fe2000040c000 */
[----:B------:R-:W-:Y:S02]  /*5ea0*/  MUFU.SIN R121, R68 ;  /* 0x0000004400797308 */ /* 0x000fe40000000400 */
[----:B------:R2:W-:Y:S01]  /*5eb0*/  STS [R65+0xf00], R106 ;  /* 0x000f006a41007388 */ /* 0x0005e20000000800 */
[----:B------:R-:W-:-:S05]  /*5ec0*/  LEA R64, R62, R95, 0x3 ;  /* 0x0000005f3e407211 */ /* 0x000fca00078e18ff */
[----:B------:R3:W-:Y:S01]  /*5ed0*/  MUFU.COS R124, R68 ;  /* 0x00000044007c7308 */ /* 0x0007e20000000000 */
[----:B-1----:R-:W-:Y:S02]  /*5ee0*/  MOV R69, UR45 ;  /* 0x0000002d00457c02 */ /* 0x002fe40008000f00 */
[----:B--2---:R-:W-:Y:S02]  /*5ef0*/  @!P2 IADD3 R65, R63, -0x2, RZ ;  /* 0xfffffffe3f41a810 */ /* 0x004fe40007ffe0ff */
[----:B------:R-:W-:Y:S02]  /*5f00*/  LEA R63, R60, R95, 0x2 ;  /* 0x0000005f3c3f7211 */ /* 0x000fe400078e10ff */
[----:B---3--:R-:W-:Y:S01]  /*5f10*/  MOV R68, UR44 ;  /* 0x0000002c00447c02 */ /* 0x008fe20008000f00 */
[----:B------:R-:W-:Y:S01]  /*5f20*/  STS [R204+0xf80], R105 ;  /* 0x000f8069cc007388 */ /* 0x000fe20000000800 */
[----:B------:R-:W-:Y:S01]  /*5f30*/  MUFU.SIN R131, R118 ;  /* 0x0000007600837308 */ /* 0x000fe20000000400 */
[----:B------:R-:W-:-:S02]  /*5f40*/  NOP ;  /* 0x0000000000007918 */ /* 0x000fc40000000000 */
[----:B------:R-:W-:Y:S05]  /*5f50*/  LDS R120, [R63+0x8] ;  /* 0x000008003f787984 */ /* 0x000fea0000000800 */
        /* <DEDUP_REMOVED lines=32> */
[----:B------:R-:W-:Y:S04]  /*6160*/  LDS R99, [R63] ;  /* 0x000000003f637984 */ /* 0x000fe80000000800 */
[----:B------:R1:W2:Y:S04]  /*6170*/  LDS R98, [R63+0x4] ;  /* 0x000004003f627984 */ /* 0x0002a80000000800 */
[----:B------:R3:W-:Y:S04]  /*6180*/  STS.64 [R64+0x4a60], R122 ;  /* 0x004a607a40007388 */ /* 0x0007e80000000a00 */
[----:B------:R-:W5:Y:S01]  /*6190*/  LDG.E.64 R68, desc[UR20][R68.64] ;  /* 0x0000001444447981 */ /* 0x000f62000c1e1b00 */
[----:B------:R-:W-:Y:S01]  /*61a0*/  MUFU.SIN R135, R129 ;  /* 0x0000008100877308 */ /* 0x000fe20000000400 */
[----:B------:R-:W-:Y:S01]  /*61b0*/  FMUL.FTZ R61, R67, R76 ;  /* 0x0000004c433d7220 */ /* 0x000fe20000410000 */
[----:B0-----:R-:W-:-:S06]  /*61c0*/  @!P2 IMAD R65, R65, R70, UR7 ;  /* 0x000000074141ae24 */ /* 0x001fcc000f8e0246 */
[----:B------:R-:W-:Y:S01]  /*61d0*/  MUFU.COS R136, R129 ;  /* 0x0000008100887308 */ /* 0x000fe20000000000 */
[----:B------:R-:W-:Y:S02]  /*61e0*/  MOV R60, 0x3f800000 ;  /* 0x3f800000003c7802 */ /* 0x000fe40000000f00 */
[----:B-1----:R-:W-:-:S05]  /*61f0*/  CS2R R62, SRZ ;  /* 0x00000000003e7805 */ /* 0x002fca000001ff00 */
[----:B------:R-:W-:Y:S08]  /*6200*/  MUFU.SIN R129, R114 ;  /* 0x0000007200817308 */ /* 0x000ff00000000400 */
[----:B------:R0:W-:Y:S02]  /*6210*/  MUFU.COS R130, R114 ;  /* 0x0000007200827308 */ /* 0x0001e40000000000 */
[----:B0-----:R-:W-:-:S06]  /*6220*/  MOV R114, 0x10 ;  /* 0x0000001000727802 */ /* 0x001fcc0000000f00 */
[----:B------:R0:W1:Y:S01]  /*6230*/  MUFU.EX2 R66, R61 ;  /* 0x0000003d00427308 */ /* 0x0000620000000800 */
[----:B---3--:R-:W-:Y:S01]  /*6240*/  @!P2 IMAD.WIDE R64, R65, R114, UR22 ;  /* 0x000000164140ae25 */ /* 0x008fe2000f8e0272 */
[----:B0-----:R-:W-:Y:S01]  /*6250*/  MOV R61, RZ ;  /* 0x000000ff003d7202 */ /* 0x001fe20000000f00 */
[----:B------:R-:W-:Y:S02]  /*6260*/  BAR.SYNC.DEFER_BLOCKING 0x0 ;  /* 0x0000000000007b1d */ /* 0x000fe40000010000 */
[C---:B------:R-:W-:Y:S01]  /*6270*/  FMUL.FTZ R70, R67.reuse, R75 ;  /* 0x0000004b43467220 */ /* 0x040fe20000410000 */
[C---:B------:R-:W-:Y:S01]  /*6280*/  FMUL.FTZ R71, R67.reuse, R74 ;  /* 0x0000004a43477220 */ /* 0x040fe20000410000 */
[----:B------:R-:W-:-:S04]  /*6290*/  FMUL.FTZ R115, R67, R72 ;  /* 0x0000004843737220 */ /* 0x000fc80000410000 */
[----:B------:R-:W0:Y:S01]  /*62a0*/  MUFU.EX2 R70, R70 ;  /* 0x0000004600467308 */ /* 0x000e220000000800 */
[----:B------:R3:W5:Y:S02]  /*62b0*/  @!P2 LDG.E.128 R60, desc[UR20][R64.64] ;  /* 0x00000014403ca981 */ /* 0x000764000c1e1d00 */
[C---:B---3--:R-:W-:Y:S01]  /*62c0*/  FMUL.FTZ R64, R67.reuse, R56 ;  /* 0x0000003843407220 */ /* 0x048fe20000410000 */
[----:B------:R-:W-:-:S05]  /*62d0*/  FMUL.FTZ R65, R67, R55 ;  /* 0x0000003743417220 */ /* 0x000fca0000410000 */
[----:B------:R-:W3:Y:S01]  /*62e0*/  MUFU.EX2 R64, R64 ;  /* 0x0000004000407308 */ /* 0x000ee20000000800 */
[C---:B-1----:R-:W-:Y:S01]  /*62f0*/  FMUL.FTZ R152, R66.reuse, R152 ;  /* 0x0000009842987220 */ /* 0x042fe20000410000 */
[----:B------:R-:W-:-:S06]  /*6300*/  FMUL.FTZ R151, R66, R151 ;  /* 0x0000009742977220 */ /* 0x000fcc0000410000 */
[----:B------:R-:W1:Y:S01]  /*6310*/  MUFU.EX2 R71, R71 ;  /* 0x0000004700477308 */ /* 0x000e620000000800 */
[----:B------:R-:W-:-:S07]  /*6320*/  FMUL.FTZ R66, R67, R46 ;  /* 0x0000002e43427220 */ /* 0x000fce0000410000 */
[----:B------:R-:W4:Y:S08]  /*6330*/  MUFU.EX2 R115, R115 ;  /* 0x0000007300737308 */ /* 0x000f300000000800 */
[----:B------:R-:W4:Y:S01]  /*6340*/  MUFU.EX2 R65, R65 ;  /* 0x0000004100417308 */ /* 0x000f220000000800 */
[C---:B0-----:R-:W-:Y:S01]  /*6350*/  FMUL.FTZ R150, R70.reuse, R150 ;  /* 0x0000009646967220 */ /* 0x041fe20000410000 */
[----:B------:R-:W-:Y:S01]  /*6360*/  FMUL.FTZ R149, R70, R149 ;  /* 0x0000009546957220 */ /* 0x000fe20000410000 */
[C---:B------:R-:W-:Y:S01]  /*6370*/  FMUL.FTZ R70, R67.reuse, R42 ;  /* 0x0000002a43467220 */ /* 0x040fe20000410000 */
[C---:B---3--:R-:W-:Y:S01]  /*6380*/  FMUL.FTZ R136, R64.reuse, R136 ;  /* 0x0000008840887220 */ /* 0x048fe20000410000 */
[----:B------:R-:W-:Y:S01]  /*6390*/  FMUL.FTZ R135, R64, R135 ;  /* 0x0000008740877220 */ /* 0x000fe20000410000 */
[-C--:B--2---:R-:W-:Y:S01]  /*63a0*/  FMUL.FTZ R198, R98, R77.reuse ;  /* 0x0000004d62c67220 */ /* 0x084fe20000410000 */
[----:B------:R-:W-:Y:S01]  /*63b0*/  FMUL.FTZ R165, R67, R58 ;  /* 0x0000003a43a57220 */ /* 0x000fe20000410000 */
[----:B------:R-:W-:Y:S01]  /*63c0*/  FMUL.FTZ R64, R99, R77 ;  /* 0x0000004d63407220 */ /* 0x000fe20000410000 */
[----:B------:R-:W0:Y:S01]  /*63d0*/  MUFU.EX2 R66, R66 ;  /* 0x0000004200427308 */ /* 0x000e220000000800 */
[----:B------:R-:W-:-:S02]  /*63e0*/  FMUL.FTZ R198, R93, R198 ;  /* 0x000000c65dc67220 */ /* 0x000fc40000410000 */
[----:B------:R-:W-:Y:S01]  /*63f0*/  FMUL.FTZ R197, R93, R64 ;  /* 0x000000405dc57220 */ /* 0x000fe20000410000 */
[C---:B-1----:R-:W-:Y:S01]  /*6400*/  FMUL.FTZ R148, R71.reuse, R148 ;  /* 0x0000009447947220 */ /* 0x042fe20000410000 */
[----:B------:R-:W-:Y:S01]  /*6410*/  FMUL.FTZ R147, R71, R147 ;  /* 0x0000009347937220 */ /* 0x000fe20000410000 */
[C---:B------:R-:W-:Y:S02]  /*6420*/  FMUL.FTZ R114, R67.reuse, R73 ;  /* 0x0000004943727220 */ /* 0x040fe40000410000 */
[----:B------:R-:W1:Y:S01]  /*6430*/  MUFU.EX2 R70, R70 ;  /* 0x0000004600467308 */ /* 0x000e620000000800 */
[C---:B------:R-:W-:Y:S01]  /*6440*/  FMUL.FTZ R164, R67.reuse, R59 ;  /* 0x0000003b43a47220 */ /* 0x040fe20000410000 */
[C---:B------:R-:W-:Y:S01]  /*6450*/  FMUL.FTZ R166, R67.reuse, R57 ;  /* 0x0000003943a67220 */ /* 0x040fe20000410000 */
[----:B------:R-:W-:Y:S01]  /*6460*/  FMUL.FTZ R167, R67, R50 ;  /* 0x0000003243a77220 */ /* 0x000fe20000410000 */
[C---:B----4-:R-:W-:Y:S01]  /*6470*/  FMUL.FTZ R144, R115.reuse, R144 ;  /* 0x0000009073907220 */ /* 0x050fe20000410000 */
[----:B------:R-:W-:Y:S01]  /*6480*/  FMUL.FTZ R143, R115, R143 ;  /* 0x0000008f738f7220 */ /* 0x000fe20000410000 */
[----:B------:R-:W-:Y:S01]  /*6490*/  FMUL.FTZ R71, R67, R38 ;  /* 0x0000002643477220 */ /* 0x000fe20000410000 */
[C---:B------:R-:W-:Y:S01]  /*64a0*/  FMUL.FTZ R134, R65.reuse, R134 ;  /* 0x0000008641867220 */ /* 0x040fe20000410000 */
[----:B------:R-:W2:Y:S01]  /*64b0*/  MUFU.EX2 R165, R165 ;  /* 0x000000a500a57308 */ /* 0x000ea20000000800 */
[----:B------:R-:W-:Y:S01]  /*64c0*/  FMUL.FTZ R133, R65, R133 ;  /* 0x0000008541857220 */ /* 0x000fe20000410000 */
[----:B------:R-:W-:Y:S01]  /*64d0*/  FMUL.FTZ R199, R120, R76 ;  /* 0x0000004c78c77220 */ /* 0x000fe20000410000 */
[-C--:B------:R-:W-:Y:S01]  /*64e0*/  FMUL.FTZ R64, R198, R151.reuse ;  /* 0x00000097c6407220 */ /* 0x080fe20000410000 */
[----:B------:R-:W-:Y:S01]  /*64f0*/  FMUL.FTZ R67, R67, R34 ;  /* 0x0000002243437220 */ /* 0x000fe20000410000 */
[----:B------:R-:W-:Y:S01]  /*6500*/  FMUL.FTZ R65, R119, R76 ;  /* 0x0000004c77417220 */ /* 0x000fe20000410000 */
[C---:B------:R-:W-:Y:S01]  /*6510*/  FMUL.FTZ R115, R197.reuse, R151 ;  /* 0x00000097c5737220 */ /* 0x040fe20000410000 */
[C---:B------:R-:W-:Y:S01]  /*6520*/  FMUL.FTZ R199, R92.reuse, R199 ;  /* 0x000000c75cc77220 */ /* 0x040fe20000410000 */
[-C--:B------:R-:W-:Y:S01]  /*6530*/  FFMA.FTZ R64, R197, R152.reuse, -R64 ;  /* 0x00000098c5407223 */ /* 0x080fe20000010840 */
[----:B------:R-:W-:Y:S01]  /*6540*/  FMUL.FTZ R200, R92, R65 ;  /* 0x000000415cc87220 */ /* 0x000fe20000410000 */
[----:B------:R-:W-:Y:S01]  /*6550*/  FFMA.FTZ R115, R198, R152, R115 ;  /* 0x00000098c6737223 */ /* 0x000fe20000010073 */
[----:B------:R-:W3:Y:S01]  /*6560*/  MUFU.EX2 R67, R67 ;  /* 0x0000004300437308 */ /* 0x000ee20000000800 */
[----:B------:R-:W-:-:S02]  /*6570*/  FADD.FTZ R64, R199, R64 ;  /* 0x00000040c7407221 */ /* 0x000fc40000010000 */
[----:B------:R-:W-:Y:S01]  /*6580*/  FADD.FTZ R115, R200, R115 ;  /* 0x00000073c8737221 */ /* 0x000fe20000010000 */
[C---:B0-----:R-:W-:Y:S01]  /*6590*/  FMUL.FTZ R130, R66.reuse, R130 ;  /* 0x0000008242827220 */ /* 0x041fe20000410000 */
[----:B------:R-:W-:Y:S01]  /*65a0*/  FMUL.FTZ R129, R66, R129 ;  /* 0x0000008142817220 */ /* 0x000fe20000410000 */
[C---:B------:R-:W-:Y:S02]  /*65b0*/  FMUL.FTZ R66, R149.reuse, R64 ;  /* 0x0000004095427220 */ /* 0x040fe40000410000 */
[----:B------:R-:W-:Y:S01]  /*65c0*/  MUFU.SIN R125, R126 ;  /* 0x0000007e007d7308 */ /* 0x000fe20000000400 */
[----:B------:R-:W-:Y:S01]  /*65d0*/  FMUL.FTZ R65, R149, R115 ;  /* 0x0000007395417220 */ /* 0x000fe20000410000 */
[C---:B-1----:R-:W-:Y:S01]  /*65e0*/  FMUL.FTZ R128, R70.reuse, R128 ;  /* 0x0000008046807220 */ /* 0x042fe20000410000 */
[----:B------:R-:W-:-:S05]  /*65f0*/  FMUL.FTZ R127, R70, R127 ;  /* 0x0000007f467f7220 */ /* 0x000fca0000410000 */
[----:B------:R-:W-:Y:S01]  /*6600*/  MUFU.COS R126, R126 ;  /* 0x0000007e007e7308 */ /* 0x000fe20000000000 */
[C---:B--2---:R-:W-:Y:S01]  /*6610*/  FMUL.FTZ R140, R165.reuse, R140 ;  /* 0x0000008ca58c7220 */ /* 0x044fe20000410000 */
[----:B------:R-:W-:Y:S01]  /*6620*/  FMUL.FTZ R139, R165, R139 ;  /* 0x0000008ba58b7220 */ /* 0x000fe20000410000 */
[----:B------:R-:W-:-:S05]  /*6630*/  FFMA.FTZ R70, R150, R115, R66 ;  /* 0x0000007396467223 */ /* 0x000fca0000010042 */
[----:B------:R-:W0:Y:S01]  /*6640*/  MUFU.EX2 R71, R71 ;  /* 0x0000004700477308 */ /* 0x000e220000000800 */
[----:B------:R-:W-:Y:S01]  /*6650*/  FFMA.FTZ R165, R150, R64, -R65 ;  /* 0x0000004096a57223 */ /* 0x000fe20000010841 */
[----:B------:R-:W-:Y:S01]  /*6660*/  FMUL.FTZ R66, R122, R151 ;  /* 0x000000977a427220 */ /* 0x000fe20000410000 */
[----:B------:R-:W-:-:S05]  /*6670*/  FMUL.FTZ R64, R117, R75 ;  /* 0x0000004b75407220 */ /* 0x000fca0000410000 */
[----:B------:R-:W1:Y:S01]  /*6680*/  MUFU.EX2 R167, R167 ;  /* 0x000000a700a77308 */ /* 0x000e620000000800 */
[----:B------:R-:W-:Y:S01]  /*6690*/  FMUL.FTZ R202, R118, R75 ;  /* 0x0000004b76ca7220 */ /* 0x000fe20000410000 */
[C---:B------:R-:W-:Y:S01]  /*66a0*/  FMUL.FTZ R65, R123.reuse, R151 ;  /* 0x000000977b417220 */ /* 0x040fe20000410000 */
[----:B------:R-:W-:Y:S01]  /*66b0*/  FFMA.FTZ R66, R123, R152, R66 ;  /* 0x000000987b427223 */ /* 0x000fe20000010042 */
[----:B------:R-:W-:Y:S01]  /*66c0*/  FMUL.FTZ R201, R91, R64 ;  /* 0x000000405bc97220 */ /* 0x000fe20000410000 */
[----:B---3--:R-:W-:-:S03]  /*66d0*/  FMUL.FTZ R124, R67, R124 ;  /* 0x0000007c437c7220 */ /* 0x008fc60000410000 */
[----:B------:R-:W2:Y:S01]  /*66e0*/  MUFU.EX2 R114, R114 ;  /* 0x0000007200727308 */ /* 0x000ea20000000800 */
[----:B------:R-:W-:Y:S01]  /*66f0*/  FMUL.FTZ R121, R67, R121 ;  /* 0x0000007943797220 */ /* 0x000fe20000410000 */
[----:B------:R-:W-:Y:S01]  /*6700*/  FMUL.FTZ R202, R91, R202 ;  /* 0x000000ca5bca7220 */ /* 0x000fe20000410000 */
[----:B------:R-:W-:Y:S01]  /*6710*/  FFMA.FTZ R65, R122, R152, -R65 ;  /* 0x000000987a417223 */ /* 0x000fe20000010841 */
[----:B------:R-:W-:Y:S01]  /*6720*/  FMUL.FTZ R67, R149, R66 ;  /* 0x0000004295437220 */ /* 0x000fe20000410000 */
[----:B------:R-:W-:Y:S01]  /*6730*/  FADD.FTZ R70, R201, R70 ;  /* 0x00000046c9467221 */ /* 0x000fe20000010000 */
[C---:B0-----:R-:W-:Y:S01]  /*6740*/  FMUL.FTZ R126, R71.reuse, R126 ;  /* 0x0000007e477e7220 */ /* 0x041fe20000410000 */
[----:B------:R-:W-:Y:S01]  /*6750*/  FMUL.FTZ R125, R71, R125 ;  /* 0x0000007d477d7220 */ /* 0x000fe20000410000 */
[----:B------:R-:W-:Y:S01]  /*6760*/  FADD.FTZ R165, R202, R165 ;  /* 0x000000a5caa57221 */ /* 0x000fe20000010000 */
[-C--:B------:R-:W-:Y:S01]  /*6770*/  FMUL.FTZ R71, R149, R65.reuse ;  /* 0x0000004195477220 */ /* 0x080fe20000410000 */
[----:B------:R-:W-:Y:S01]  /*6780*/  FFMA.FTZ R67, R150, R65, -R67 ;  /* 0x0000004196437223 */ /* 0x000fe20000010843 */
[----:B------:R-:W-:Y:S01]  /*6790*/  FMUL.FTZ R115, R147, R70 ;  /* 0x0000004693737220 */ /* 0x000fe20000410000 */
[----:B------:R-:W-:Y:S01]  /*67a0*/  FMUL.FTZ R65, R116, R74 ;  /* 0x0000004a74417220 */ /* 0x000fe20000410000 */
[C---:B-1----:R-:W-:Y:S01]  /*67b0*/  FMUL.FTZ R132, R167.reuse, R132 ;  /* 0x00000084a7847220 */ /* 0x042fe20000410000 */
        /* <DEDUP_REMOVED lines=9> */
[----:B--2---:R-:W-:Y:S01]  /*6850*/  FMUL.FTZ R145, R114, R145 ;  /* 0x0000009172917220 */ /* 0x004fe20000410000 */
        /* <DEDUP_REMOVED lines=11> */
[C---:B------:R-:W-:Y:S01]  /*6910*/  FFMA.FTZ R70, R146.reuse, R70, R165 ;  /* 0x0000004692467223 */ /* 0x040fe200000100a5 */
[C---:B------:R-:W-:Y:S01]  /*6920*/  FMUL.FTZ R205, R89.reuse, R64 ;  /* 0x0000004059cd7220 */ /* 0x040fe20000410000 */
        /* <DEDUP_REMOVED lines=9> */
[-C--:B------:R-:W-:Y:S01]  /*69c0*/  FMUL.FTZ R65, R110, R72.reuse ;  /* 0x000000486e417220 */ /* 0x080fe20000410000 */
[-C--:B------:R-:W-:Y:S01]  /*69d0*/  FMUL.FTZ R165, R143, R115.reuse ;  /* 0x000000738fa57220 */ /* 0x080fe20000410000 */
[----:B------:R-:W-:Y:S01]  /*69e0*/  FMUL.FTZ R207, R109, R72 ;  /* 0x000000486dcf7220 */ /* 0x000fe20000410000 */
[----:B------:R-:W-:Y:S01]  /*69f0*/  FFMA.FTZ R115, R144, R115, -R71 ;  /* 0x0000007390737223 */ /* 0x000fe20000010847 */
[----:B------:R-:W-:Y:S01]  /*6a00*/  FMUL.FTZ R208, R88, R65 ;  /* 0x0000004158d07220 */ /* 0x000fe20000410000 */
[----:B------:R-:W-:Y:S01]  /*6a10*/  FFMA.FTZ R70, R144, R70, R165 ;  /* 0x0000004690467223 */ /* 0x000fe200000100a5 */
        /* <DEDUP_REMOVED lines=98> */
[----:B------:R-:W-:Y:S01]  /*7040*/  FMUL.FTZ R67, R129, R70 ;  /* 0x0000004681437220 */ /* 0x000fe20000410000 */
        /* <DEDUP_REMOVED lines=33> */
[----:B------:R-:W-:Y:S01]  /*7260*/  ISETP.NE.AND P3, PT, R97, 0x3f, PT ;  /* 0x0000003f6100780c */ /* 0x000fe20003f65270 */
[----:B------:R-:W-:Y:S01]  /*7270*/  FMUL.FTZ R67, R125, R71 ;  /* 0x000000477d437220 */ /* 0x000fe20000410000 */
[----:B------:R-:W-:Y:S01]  /*7280*/  FADD.FTZ R70, R225, R70 ;  /* 0x00000046e1467221 */ /* 0x000fe20000010000 */
[----:B------:R-:W-:-:S02]  /*7290*/  FADD.FTZ R115, R226, R115 ;  /* 0x00000073e2737221 */ /* 0x000fc40000010000 */
[----:B------:R-:W-:Y:S01]  /*72a0*/  FFMA.FTZ R64, R126, R65, -R67 ;  /* 0x000000417e407223 */ /* 0x000fe20000010843 */
[C---:B------:R-:W-:Y:S01]  /*72b0*/  FMUL.FTZ R67, R121.reuse, R70 ;  /* 0x0000004679437220 */ /* 0x040fe20000410000 */
[----:B------:R-:W-:Y:S01]  /*72c0*/  FMUL.FTZ R165, R121, R115 ;  /* 0x0000007379a57220 */ /* 0x000fe20000410000 */
[----:B------:R-:W-:Y:S02]  /*72d0*/  FMUL.FTZ R66, R125, R65 ;  /* 0x000000417d427220 */ /* 0x000fe40000410000 */
[----:B------:R-:W-:Y:S01]  /*72e0*/  FFMA.FTZ R115, R124, R115, -R67 ;  /* 0x000000737c737223 */ /* 0x000fe20000010843 */
[----:B------:R-:W-:Y:S01]  /*72f0*/  FMUL.FTZ R67, R154, R34 ;  /* 0x000000229a437220 */ /* 0x000fe20000410000 */
[----:B------:R-:W-:Y:S01]  /*7300*/  FFMA.FTZ R66, R126, R71, R66 ;  /* 0x000000477e427223 */ /* 0x000fe20000010042 */
[----:B------:R-:W-:Y:S01]  /*7310*/  FMUL.FTZ R65, R121, R64 ;  /* 0x0000004079417220 */ /* 0x000fe20000410000 */
[----:B------:R-:W-:Y:S01]  /*7320*/  @P3 LEA R114, R97, R95, 0x3 ;  /* 0x0000005f61723211 */ /* 0x000fe200078e18ff */
[----:B------:R-:W-:Y:S01]  /*7330*/  FMUL.FTZ R228, R78, R67 ;  /* 0x000000434ee47220 */ /* 0x000fe20000410000 */
[-C--:B------:R-:W-:Y:S01]  /*7340*/  FMUL.FTZ R71, R121, R66.reuse ;  /* 0x0000004279477220 */ /* 0x080fe20000410000 */
[----:B------:R-:W-:-:S02]  /*7350*/  FFMA.FTZ R65, R124, R66, R65 ;  /* 0x000000427c417223 */ /* 0x000fc40000010041 */
[----:B------:R-:W-:Y:S02]  /*7360*/  FADD.FTZ R66, R228, R115 ;  /* 0x00000073e4427221 */ /* 0x000fe40000010000 */
[----:B------:R-:W0:Y:S01]  /*7370*/  @P3 LDS.64 R114, [R114+0x5a68] ;  /* 0x005a680072723984 */ /* 0x000e220000000a00 */
[----:B------:R-:W-:Y:S01]  /*7380*/  FMUL.FTZ R227, R153, R34 ;  /* 0x0000002299e37220 */ /* 0x000fe20000410000 */
[----:B------:R-:W-:Y:S01]  /*7390*/  FFMA.FTZ R70, R124, R70, R165 ;  /* 0x000000467c467223 */ /* 0x000fe200000100a5 */
[----:B------:R-:W-:Y:S02]  /*73a0*/  BSSY B0, `(.L_x_8142) ;  /* 0x0000013000007945 */ /* 0x000fe40003800000 */
[----:B------:R-:W-:Y:S01]  /*73b0*/  FMUL.FTZ R227, R78, R227 ;  /* 0x000000e34ee37220 */ /* 0x000fe20000410000 */
[C---:B------:R-:W-:Y:S01]  /*73c0*/  ISETP.GT.U32.AND P2, PT, R97.reuse, 0x1f, PT ;  /* 0x0000001f6100780c */ /* 0x040fe20003f44070 */
[----:B------:R-:W-:Y:S01]  /*73d0*/  FFMA.FTZ R64, R124, R64, -R71 ;  /* 0x000000407c407223 */ /* 0x000fe20000010847 */
[----:B------:R-:W-:Y:S01]  /*73e0*/  LEA R164, R97, R95, 0x4 ;  /* 0x0000005f61a47211 */ /* 0x000fe200078e20ff */
[----:B------:R-:W-:Y:S01]  /*73f0*/  FADD.FTZ R67, R227, R70 ;  /* 0x00000046e3437221 */ /* 0x000fe20000010000 */
[----:B------:R-:W-:Y:S09]  /*7400*/  @P3 BRA `(.L_x_8143) ;  /* 0x0000000000303947 */ /* 0x000ff20003800000 */
[----:B------:R-:W1:Y:S01]  /*7410*/  LDC R70, c[0x0][0x224] ;  /* 0x00008900ff467b82 */ /* 0x000e620000000800 */
[----:B0-----:R-:W-:Y:S01]  /*7420*/  HFMA2.MMA R114, -RZ, RZ, 1.875, 0 ;  /* 0x3f800000ff727435 */ /* 0x001fe200000001ff */
        /* <DEDUP_REMOVED lines=10> */
.L_x_8143:
[----:B------:R-:W-:Y:S05]  /*74d0*/  BSYNC B0 ;  /* 0x0000000000007941 */ /* 0x000fea0003800000 */
.L_x_8142:
        /* <DEDUP_REMOVED lines=62> */
[CC--:B-----5:R-:W-:Y:S01]  /*78c0*/  FFMA.FTZ R69, R243.reuse, R245.reuse, R69 ;  /* 0x000000f5f3457223 */ /* 0x0e0fe20000010045 */
[C---:B------:R-:W-:Y:S02]  /*78d0*/  FMUL.FTZ R245, R240.reuse, R245 ;  /* 0x000000f5f0f57220 */ /* 0x040fe40000410000 */
        /* <DEDUP_REMOVED lines=14> */
[CC--:B-----5:R-:W-:Y:S01]  /*79c0*/  FMUL.FTZ R68, R240.reuse, R247.reuse ;  /* 0x000000f7f0447220 */ /* 0x0e0fe20000410000 */
        /* <DEDUP_REMOVED lines=12> */
[C---:B------:R-:W-:Y:S01]  /*7a90*/  FFMA.FTZ R71, R243.reuse, R68, R244 ;  /* 0x00000044f3477223 */ /* 0x040fe200000100f4 */
        /* <DEDUP_REMOVED lines=18> */
[CC--:B----4-:R-:W-:Y:S01]  /*7bc0*/  FFMA.FTZ R68, R243.reuse, R247.reuse, R68 ;  /* 0x000000f7f3447223 */ /* 0x0d0fe20000010044 */
[C---:B------:R-:W-:Y:S01]  /*7bd0*/  FMUL.FTZ R247, R240.reuse, R247 ;  /* 0x000000f7f0f77220 */ /* 0x040fe20000410000 */
[----:B------:R1:W3:Y:S03]  /*7be0*/  SHFL.UP PT, R69, R242, 0x10, RZ ;  /* 0x06000000f2457989 */ /* 0x0002e600000e00ff */
[----:B------:R-:W-:Y:S01]  /*7bf0*/  @P3 FFMA.FTZ R243, R243, R245, -R247 ;  /* 0x000000f5f3f33223 */ /* 0x000fe200000108f7 */
[----:B------:R-:W-:Y:S01]  /*7c00*/  FSEL R240, R240, R68, !P3 ;  /* 0x00000044f0f07208 */ /* 0x000fe20005800000 */
[----:B------:R1:W4:Y:S04]  /*7c10*/  SHFL.UP PT, R247, R241, 0x10, RZ ;  /* 0x06000000f1f77989 */ /* 0x00032800000e00ff */
[----:B------:R1:W0:Y:S04]  /*7c20*/  SHFL.UP PT, R244, R243, 0x10, RZ ;  /* 0x06000000f3f47989 */ /* 0x00022800000e00ff */
[----:B------:R1:W0:Y:S02]  /*7c30*/  SHFL.UP PT, R245, R240, 0x10, RZ ;  /* 0x06000000f0f57989 */ /* 0x00022400000e00ff */
.L_x_8269:
[----:B------:R-:W-:Y:S01]  /*7c40*/  ISETP.GE.AND P3, PT, R96, 0x10, PT ;  /* 0x000000106000780c */ /* 0x000fe20003f66270 */
[C---:B---3--:R-:W-:Y:S01]  /*7c50*/  FMUL.FTZ R68, R240.reuse, R69 ;  /* 0x00000045f0447220 */ /* 0x048fe20000410000 */
[C---:B0-----:R-:W-:Y:S01]  /*7c60*/  FMUL.FTZ R70, R240.reuse, R244 ;  /* 0x000000f4f0467220 */ /* 0x041fe20000410000 */
[----:B------:R-:W-:Y:S02]  /*7c70*/  UMOV UR44, 0xffffffff ;  /* 0xffffffff002c7882 */ /* 0x000fe40000000000 */
[CC--:B----4-:R-:W-:Y:S01]  /*7c80*/  FFMA.FTZ R68, R243.reuse, R247.reuse, -R68 ;  /* 0x000000f7f3447223 */ /* 0x0d0fe20000010844 */
[C---:B------:R-:W-:Y:S01]  /*7c90*/  FMUL.FTZ R247, R240.reuse, R247 ;  /* 0x000000f7f0f77220 */ /* 0x040fe20000410000 */
[CC--:B------:R-:W-:Y:S01]  /*7ca0*/  FFMA.FTZ R70, R243.reuse, R245.reuse, R70 ;  /* 0x000000f5f3467223 */ /* 0x0c0fe20000010046 */
[----:B------:R-:W-:Y:S02]  /*7cb0*/  FMUL.FTZ R245, R240, R245 ;  /* 0x000000f5f0f57220 */ /* 0x000fe40000410000 */
[----:B------:R-:W-:-:S03]  /*7cc0*/  FFMA.FTZ R69, R243, R69, R247 ;  /* 0x00000045f3457223 */ /* 0x000fc600000100f7 */
[----:B-1----:R-:W-:Y:S01]  /*7cd0*/  @P3 FFMA.FTZ R243, R243, R244, -R245 ;  /* 0x000000f4f3f33223 */ /* 0x002fe200000108f5 */
[----:B------:R-:W-:Y:S01]  /*7ce0*/  @P3 FADD.FTZ R242, R242, R69 ;  /* 0x00000045f2f23221 */ /* 0x000fe20000010000 */
[----:B------:R-:W-:Y:S01]  /*7cf0*/  @P3 FADD.FTZ R241, R241, R68 ;  /* 0x00000044f1f13221 */ /* 0x000fe20000010000 */
[----:B------:R-:W-:Y:S01]  /*7d00*/  FSEL R244, R240, R70, !P3 ;  /* 0x00000046f0f47208 */ /* 0x000fe20005800000 */
[----:B------:R-:W-:Y:S06]  /*7d10*/  BRA.DIV UR44, `(.L_x_8146) ;  /* 0x0000008e2c7c7947 */ /* 0x000fec000b800000 */
.L_x_8272:
[----:B------:R-:W-:-:S03]  /*7d20*/  UMOV UR44, 0xffffffff ;  /* 0xffffffff002c7882 */ /* 0x000fc60000000000 */
[----:B------:R-:W-:Y:S05]  /*7d30*/  BRA.DIV UR44, `(.L_x_8147) ;  /* 0x0000008e2c9c7947 */ /* 0x000fea000b800000 */
.L_x_8275:
[----:B------:R-:W-:-:S03]  /*7d40*/  UMOV UR44, 0xffffffff ;  /* 0xffffffff002c7882 */ /* 0x000fc60000000000 */
[----:B------:R-:W-:Y:S05]  /*7d50*/  BRA.DIV UR44, `(.L_x_8148) ;  /* 0x0000008e2cbc7947 */ /* 0x000fea000b800000 */
.L_x_8278:
[----:B------:R-:W-:-:S03]  /*7d60*/  UMOV UR44, 0xffffffff ;  /* 0xffffffff002c7882 */ /* 0x000fc60000000000 */
[----:B------:R-:W-:Y:S05]  /*7d70*/  BRA.DIV UR44, `(.L_x_8149) ;  /* 0x0000008e2cdc7947 */ /* 0x000fea000b800000 */
.L_x_8281:
        /* <DEDUP_REMOVED lines=10> */
.L_x_8291:
[C---:B0-----:R-:W-:Y:S01]  /*7e20*/  FMUL.FTZ R70, R244.reuse, R61 ;  /* 0x0000003df4467220 */ /* 0x041fe20000410000 */
[CC--:B------:R-:W-:Y:S01]  /*7e30*/  FMUL.FTZ R68, R244.reuse, R60.reuse ;  /* 0x0000003cf4447220 */ /* 0x0c0fe20000410000 */
[C---:B----4-:R-:W-:Y:S02]  /*7e40*/  FMUL.FTZ R71, R244.reuse, R63 ;  /* 0x0000003ff4477220 */ /* 0x050fe40000410000 */
[C---:B------:R-:W-:Y:S01]  /*7e50*/  @P1 FFMA.FTZ R60, R243.reuse, R60, -R70 ;  /* 0x0000003cf33c1223 */ /* 0x040fe20000010846 */
[----:B---3--:R-:W-:Y:S01]  /*7e60*/  FMUL.FTZ R70, R244, R62 ;  /* 0x0000003ef4467220 */ /* 0x008fe20000410000 */
[----:B------:R-:W-:-:S03]  /*7e70*/  @P1 FFMA.FTZ R61, R243, R61, R68 ;  /* 0x0000003df33d1223 */ /* 0x000fc60000010044 */
[C---:B------:R-:W-:Y:S01]  /*7e80*/  FFMA.FTZ R69, R243.reuse, R63, R70 ;  /* 0x0000003ff3457223 */ /* 0x040fe20000010046 */
[----:B------:R-:W-:Y:S01]  /*7e90*/  FFMA.FTZ R70, R243, R62, -R71 ;  /* 0x0000003ef3467223 */ /* 0x000fe20000010847 */
[----:B------:R-:W-:Y:S02]  /*7ea0*/  FMUL.FTZ R71, R65, R61 ;  /* 0x0000003d41477220 */ /* 0x000fe40000410000 */
[----:B------:R-:W-:Y:S01]  /*7eb0*/  @P1 FADD.FTZ R63, R242, R69 ;  /* 0x00000045f23f1221 */ /* 0x000fe20000010000 */
[----:B------:R-:W-:-:S03]  /*7ec0*/  @P1 FADD.FTZ R62, R241, R70 ;  /* 0x00000046f13e1221 */ /* 0x000fc60000010000 */
[CC--:B------:R-:W-:Y:S01]  /*7ed0*/  FMUL.FTZ R69, R65.reuse, R63.reuse ;  /* 0x0000003f41457220 */ /* 0x0c0fe20000410000 */
[CC--:B------:R-:W-:Y:S01]  /*7ee0*/  FMUL.FTZ R68, R65.reuse, R62.reuse ;  /* 0x0000003e41447220 */ /* 0x0c0fe20000410000 */
[----:B------:R3:W-:Y:S02]  /*7ef0*/  STS.128 [R236+0x4250], R60 ;  /* 0x0042503cec007388 */ /* 0x0007e40000000c00 */
[C---:B------:R-:W-:Y:S01]  /*7f00*/  FFMA.FTZ R69, R64.reuse, R62, -R69 ;  /* 0x0000003e40457223 */ /* 0x040fe20000010845 */
[----:B------:R-:W-:Y:S01]  /*7f10*/  FFMA.FTZ R70, R64, R63, R68 ;  /* 0x0000003f40467223 */ /* 0x000fe20000010044 */
[-C--:B------:R-:W-:Y:S02]  /*7f20*/  FMUL.FTZ R68, R65, R60.reuse ;  /* 0x0000003c41447220 */ /* 0x080fe40000410000 */
[----:B------:R-:W-:Y:S01]  /*7f30*/  FADD.FTZ R66, R66, R69 ;  /* 0x0000004542427221 */ /* 0x000fe20000010000 */
[----:B------:R-:W-:Y:S01]  /*7f40*/  FADD.FTZ R67, R67, R70 ;  /* 0x0000004643437221 */ /* 0x000fe20000010000 */
[C---:B------:R-:W-:Y:S01]  /*7f50*/  FFMA.FTZ R65, R64.reuse, R61, R68 ;  /* 0x0000003d40417223 */ /* 0x040fe20000010044 */
[----:B------:R-:W-:-:S05]  /*7f60*/  FFMA.FTZ R64, R64, R60, -R71 ;  /* 0x0000003c40407223 */ /* 0x000fca0000010847 */
[----:B------:R3:W-:Y:S02]  /*7f70*/  STS.128 [R236+0x4260], R64 ;  /* 0x00426040ec007388 */ /* 0x0007e40000000c00 */
.L_x_8144:
[----:B------:R-:W-:Y:S05]  /*7f80*/  WARPSYNC.ALL ;  /* 0x0000000000007948 */ /* 0x000fea0003800000 */
[CC--:B---3--:R-:W-:Y:S01]  /*7f90*/  FMUL.FTZ R60, R124.reuse, R196.reuse ;  /* 0x000000c47c3c7220 */ /* 0x0c8fe20000410000 */
        /* <DEDUP_REMOVED lines=12> */
[CC--:B0-2---:R-:W-:Y:S01]  /*8060*/  FMUL.FTZ R63, R121.reuse, -R114.reuse ;  /* 0x80000072793f7220 */ /* 0x0c5fe20000410000 */
        /* <DEDUP_REMOVED lines=13> */
[----:B------:R-:W0:Y:S01]  /*8140*/  LDS.64 R68, [R164+0x4258] ;  /* 0x00425800a4447984 */ /* 0x000e220000000a00 */
[C---:B------:R-:W-:Y:S01]  /*8150*/  FFMA.FTZ R64, R128.reuse, R67, -R61 ;  /* 0x0000004380407223 */ /* 0x040fe2000001083d */
[C---:B------:R-:W-:Y:S01]  /*8160*/  FMUL.FTZ R62, R127.reuse, -R60 ;  /* 0x8000003c7f3e7220 */ /* 0x040fe20000410000 */
[-C--:B------:R-:W-:Y:S01]  /*8170*/  FMUL.FTZ R61, R127, -R65.reuse ;  /* 0x800000417f3d7220 */ /* 0x080fe20000410000 */
[----:B------:R-:W-:Y:S01]  /*8180*/  FMUL.FTZ R63, R129, -R66 ;  /* 0x80000042813f7220 */ /* 0x000fe20000410000 */
[----:B------:R-:W-:Y:S01]  /*8190*/  FADD.FTZ R64, R177, R64 ;  /* 0x00000040b1407221 */ /* 0x000fe20000010000 */
[C---:B------:R-:W-:Y:S01]  /*81a0*/  FFMA.FTZ R62, R128.reuse, R65, -R62 ;  /* 0x00000041803e7223 */ /* 0x040fe2000001083e */
[----:B------:R-:W-:-:S02]  /*81b0*/  FFMA.FTZ R61, R128, R60, R61 ;  /* 0x0000003c803d7223 */ /* 0x000fc4000001003d */
[CC--:B------:R-:W-:Y:S01]  /*81c0*/  FMUL.FTZ R67, R129.reuse, -R64.reuse ;  /* 0x8000004081437220 */ /* 0x0c0fe20000410000 */
[C---:B------:R-:W-:Y:S01]  /*81d0*/  FFMA.FTZ R65, R130.reuse, R64, -R63 ;  /* 0x0000004082417223 */ /* 0x040fe2000001083f */
[C---:B------:R-:W-:Y:S01]  /*81e0*/  FMUL.FTZ R60, R129.reuse, -R62 ;  /* 0x8000003e813c7220 */ /* 0x040fe20000410000 */
[-C--:B------:R-:W-:Y:S01]  /*81f0*/  FMUL.FTZ R63, R129, -R61.reuse ;  /* 0x8000003d813f7220 */ /* 0x080fe20000410000 */
[----:B------:R-:W-:Y:S01]  /*8200*/  FFMA.FTZ R67, R130, R66, R67 ;  /* 0x0000004282437223 */ /* 0x000fe20000010043 */
[----:B------:R-:W-:Y:S01]  /*8210*/  FADD.FTZ R65, R176, R65 ;  /* 0x00000041b0417221 */ /* 0x000fe20000010000 */
[C---:B------:R-:W-:Y:S01]  /*8220*/  FFMA.FTZ R60, R130.reuse, R61, R60 ;  /* 0x0000003d823c7223 */ /* 0x040fe2000001003c */
[----:B------:R-:W-:Y:S01]  /*8230*/  FFMA.FTZ R63, R130, R62, -R63 ;  /* 0x0000003e823f7223 */ /* 0x000fe2000001083f */
[----:B------:R-:W-:Y:S01]  /*8240*/  FADD.FTZ R67, -R192, R67 ;  /* 0x00000043c0437221 */ /* 0x000fe20000010100 */
[----:B------:R-:W-:-:S03]  /*8250*/  FMUL.FTZ R62, R131, -R65 ;  /* 0x80000041833e7220 */ /* 0x000fc60000410000 */
[CC--:B------:R-:W-:Y:S01]  /*8260*/  FMUL.FTZ R61, R131.reuse, -R67.reuse ;  /* 0x80000043833d7220 */ /* 0x0c0fe20000410000 */
[C---:B------:R-:W-:Y:S01]  /*8270*/  FFMA.FTZ R66, R132.reuse, R67, R62 ;  /* 0x0000004384427223 */ /* 0x040fe2000001003e */
[----:B------:R-:W-:Y:S02]  /*8280*/  FMUL.FTZ R62, R131, -R60 ;  /* 0x8000003c833e7220 */ /* 0x000fe40000410000 */
[C---:B------:R-:W-:Y:S01]  /*8290*/  FFMA.FTZ R64, R132.reuse, R65, -R61 ;  /* 0x0000004184407223 */ /* 0x040fe2000001083d */
[----:B------:R-:W-:Y:S01]  /*82a0*/  FADD.FTZ R66, -R191, R66 ;  /* 0x00000042bf427221 */ /* 0x000fe20000010100 */
[-C--:B------:R-:W-:Y:S01]  /*82b0*/  FMUL.FTZ R61, R131, -R63.reuse ;  /* 0x8000003f833d7220 */ /* 0x080fe20000410000 */
[C---:B------:R-:W-:Y:S01]  /*82c0*/  FFMA.FTZ R62, R132.reuse, R63, -R62 ;  /* 0x0000003f843e7223 */ /* 0x040fe2000001083e */
        /* <DEDUP_REMOVED lines=11> */
[----:B0-----:R-:W-:Y:S01]  /*8380*/  FMUL.FTZ R71, R123, R68 ;  /* 0x000000447b477220 */ /* 0x001fe20000410000 */
[----:B------:R-:W-:Y:S01]  /*8390*/  FADD.FTZ R67, -R190, R67 ;  /* 0x00000043be437221 */ /* 0x000fe20000010100 */
[----:B------:R-:W-:Y:S01]  /*83a0*/  FMUL.FTZ R62, R135, -R65 ;  /* 0x80000041873e7220 */ /* 0x000fe20000410000 */
[-C--:B------:R-:W-:Y:S01]  /*83b0*/  FMUL.FTZ R123, R123, R69.reuse ;  /* 0x000000457b7b7220 */ /* 0x080fe20000410000 */
[----:B------:R-:W-:Y:S01]  /*83c0*/  FFMA.FTZ R71, R122, R69, R71 ;  /* 0x000000457a477223 */ /* 0x000fe20000010047 */
[CC--:B------:R-:W-:Y:S01]  /*83d0*/  FMUL.FTZ R61, R135.reuse, -R67.reuse ;  /* 0x80000043873d7220 */ /* 0x0c0fe20000410000 */
[----:B------:R-:W-:Y:S01]  /*83e0*/  FFMA.FTZ R66, R136, R67, R62 ;  /* 0x0000004388427223 */ /* 0x000fe2000001003e */
[----:B------:R-:W-:Y:S01]  /*83f0*/  FMUL.FTZ R62, R135, -R60 ;  /* 0x8000003c873e7220 */ /* 0x000fe20000410000 */
[----:B------:R-:W-:Y:S01]  /*8400*/  FFMA.FTZ R68, R122, R68, -R123 ;  /* 0x000000447a447223 */ /* 0x000fe2000001087b */
        /* <DEDUP_REMOVED lines=15> */
[----:B------:R-:W-:Y:S01]  /*8500*/  FADD.FTZ R198, R198, R71 ;  /* 0x00000047c6c67221 */ /* 0x000fe20000010000 */
[----:B------:R-:W-:Y:S01]  /*8510*/  FADD.FTZ R67, -R188, R67 ;  /* 0x00000043bc437221 */ /* 0x000fe20000010100 */
[----:B------:R-:W-:Y:S01]  /*8520*/  FMUL.FTZ R62, R139, -R65 ;  /* 0x800000418b3e7220 */ /* 0x000fe20000410000 */
[----:B------:R-:W-:Y:S01]  /*8530*/  FADD.FTZ R197, R197, R68 ;  /* 0x00000044c5c57221 */ /* 0x000fe20000010000 */
[----:B------:R-:W-:Y:S01]  /*8540*/  FMUL.FTZ R69, R151, R198 ;  /* 0x000000c697457220 */ /* 0x000fe20000410000 */
        /* <DEDUP_REMOVED lines=19> */
[----:B------:R-:W-:Y:S01]  /*8680*/  FMUL.FTZ R69, R151, R197 ;  /* 0x000000c597457220 */ /* 0x000fe20000410000 */
[----:B------:R-:W-:Y:S01]  /*8690*/  FADD.FTZ R67, -R186, R67 ;  /* 0x00000043ba437221 */ /* 0x000fe20000010100 */
[----:B------:R-:W-:Y:S01]  /*86a0*/  FMUL.FTZ R62, R143, -R65 ;  /* 0x800000418f3e7220 */ /* 0x000fe20000410000 */
[----:B------:R-:W-:Y:S01]  /*86b0*/  FADD.FTZ R199, R199, R68 ;  /* 0x00000044c7c77221 */ /* 0x000fe20000010000 */
[----:B------:R-:W-:Y:S01]  /*86c0*/  FFMA.FTZ R69, R152, R198, R69 ;  /* 0x000000c698457223 */ /* 0x000fe20000010045 */
[CC--:B------:R-:W-:Y:S01]  /*86d0*/  FMUL.FTZ R61, R143.reuse, -R67.reuse ;  /* 0x800000438f3d7220 */ /* 0x0c0fe20000410000 */
[----:B------:R-:W-:Y:S01]  /*86e0*/  FFMA.FTZ R66, R144, R67, R62 ;  /* 0x0000004390427223 */ /* 0x000fe2000001003e */
[----:B------:R-:W-:Y:S01]  /*86f0*/  FMUL.FTZ R62, R143, -R60 ;  /* 0x8000003c8f3e7220 */ /* 0x000fe20000410000 */
[----:B------:R-:W-:Y:S01]  /*8700*/  FADD.FTZ R200, R200, R69 ;  /* 0x00000045c8c87221 */ /* 0x000fe20000010000 */
        /* <DEDUP_REMOVED lines=14> */
[----:B------:R-:W-:-:S02]  /*87f0*/  FFMA.FTZ R63, R146, R62, -R63 ;  /* 0x0000003e923f7223 */ /* 0x000fc4000001083f */
        /* <DEDUP_REMOVED lines=10> */
[----:B------:R-:W-:Y:S01]  /*88a0*/  FMUL.FTZ R63, R149, -R66 ;  /* 0x80000042953f7220 */ /* 0x000fe20000410000 */
[----:B------:R-:W-:-:S02]  /*88b0*/  FFMA.FTZ R61, R148, R60, R61 ;  /* 0x0000003c943d7223 */ /* 0x000fc4000001003d */
[CC--:B------:R-:W-:Y:S01]  /*88c0*/  FMUL.FTZ R67, R149.reuse, -R64.reuse ;  /* 0x8000004095437220 */ /* 0x0c0fe20000410000 */
[C---:B------:R-:W-:Y:S01]  /*88d0*/  FFMA.FTZ R65, R150.reuse, R64, -R63 ;  /* 0x0000004096417223 */ /* 0x040fe2000001083f */
[CC--:B------:R-:W-:Y:S01]  /*88e0*/  FMUL.FTZ R63, R149.reuse, -R61.reuse ;  /* 0x8000003d953f7220 */ /* 0x0c0fe20000410000 */
[----:B------:R-:W-:Y:S01]  /*88f0*/  FMUL.FTZ R64, R149, -R62 ;  /* 0x8000003e95407220 */ /* 0x000fe20000410000 */
[----:B------:R-:W-:Y:S01]  /*8900*/  FFMA.FTZ R67, R150, R66, R67 ;  /* 0x0000004296437223 */ /* 0x000fe20000010043 */
[----:B------:R-:W-:Y:S01]  /*8910*/  FADD.FTZ R65, R166, R65 ;  /* 0x00000041a6417221 */ /* 0x000fe20000010000 */
[C---:B------:R-:W-:Y:S01]  /*8920*/  FFMA.FTZ R60, R150.reuse, R62, -R63 ;  /* 0x0000003e963c7223 */ /* 0x040fe2000001083f */
[----:B------:R-:W-:Y:S01]  /*8930*/  FFMA.FTZ R61, R150, R61, R64 ;  /* 0x0000003d963d7223 */ /* 0x000fe20000010040 */
[----:B------:R-:W-:Y:S01]  /*8940*/  FADD.FTZ R67, -R182, R67 ;  /* 0x00000043b6437221 */ /* 0x000fe20000010100 */
[----:B------:R-:W-:-:S03]  /*8950*/  FMUL.FTZ R64, R151, -R65 ;  /* 0x8000004197407220 */ /* 0x000fc60000410000 */
[CC--:B------:R-:W-:Y:S01]  /*8960*/  FMUL.FTZ R63, R151.reuse, -R67.reuse ;  /* 0x80000043973f7220 */ /* 0x0c0fe20000410000 */
[C---:B------:R-:W-:Y:S01]  /*8970*/  FFMA.FTZ R66, R152.reuse, R67, R64 ;  /* 0x0000004398427223 */ /* 0x040fe20000010040 */
[CC--:B------:R-:W-:Y:S02]  /*8980*/  FMUL.FTZ R64, R151.reuse, -R60.reuse ;  /* 0x8000003c97407220 */ /* 0x0c0fe40000410000 */
[C---:B------:R-:W-:Y:S01]  /*8990*/  FFMA.FTZ R62, R152.reuse, R65, -R63 ;  /* 0x00000041983e7223 */ /* 0x040fe2000001083f */
[-C--:B------:R-:W-:Y:S01]  /*89a0*/  FMUL.FTZ R63, R151, -R61.reuse ;  /* 0x8000003d973f7220 */ /* 0x080fe20000410000 */
[----:B------:R-:W-:Y:S01]  /*89b0*/  HFMA2.MMA R65, -RZ, RZ, 0, 0 ;  /* 0x00000000ff417435 */ /* 0x000fe200000001ff */
[C---:B------:R-:W-:Y:S01]  /*89c0*/  FFMA.FTZ R61, R152.reuse, R61, R64 ;  /* 0x0000003d983d7223 */ /* 0x040fe20000010040 */
[----:B------:R-:W-:Y:S01]  /*89d0*/  MOV R64, 0x3f800000 ;  /* 0x3f80000000407802 */ /* 0x000fe20000000f00 */
[----:B------:R-:W-:Y:S01]  /*89e0*/  FFMA.FTZ R60, R152, R60, -R63 ;  /* 0x0000003c983c7223 */ /* 0x000fe2000001083f */
[----:B------:R-:W-:Y:S01]  /*89f0*/  MOV R63, UR10 ;  /* 0x0000000a003f7c02 */ /* 0x000fe20008000f00 */
[----:B------:R-:W-:-:S03]  /*8a00*/  FADD.FTZ R62, R165, R62 ;  /* 0x0000003ea53e7221 */ /* 0x000fc60000010000 */
[----:B------:R-:W-:Y:S01]  /*8a10*/  ISETP.GE.OR P0, PT, R63, UR50, P0 ;  /* 0x000000323f007c0c */ /* 0x000fe20008706670 */
[----:B------:R-:W-:Y:S01]  /*8a20*/  FADD.FTZ R63, -R181, R66 ;  /* 0x00000042b53f7221 */ /* 0x000fe20000010100 */
[----:B------:R-:W-:-:S11]  /*8a30*/  CS2R R66, SRZ ;  /* 0x0000000000427805 */ /* 0x000fd6000001ff00 */
[----:B------:R-:W0:Y:S04]  /*8a40*/  @!P0 LDS.128 R64, [R236+0x5c60] ;  /* 0x005c6000ec408984 */ /* 0x000e280000000c00 */
[----:B------:R2:W-:Y:S02]  /*8a50*/  STS.128 [R164+0x4660], R60 ;  /* 0x0046603ca4007388 */ /* 0x0005e40000000c00 */
[----:B--2---:R-:W-:-:S04]  /*8a60*/  FMUL.FTZ R61, R149, R199 ;  /* 0x000000c7953d7220 */ /* 0x004fc80000410000 */
        /* <DEDUP_REMOVED lines=90> */
[CC--:B0-----:R-:W-:Y:S01]  /*9010*/  FMUL.FTZ R123, R69.reuse, R63.reuse ;  /* 0x0000003f457b7220 */ /* 0x0c1fe20000410000 */
[C---:B------:R-:W-:Y:S01]  /*9020*/  FMUL.FTZ R242, R69.reuse, R62 ;  /* 0x0000003e45f27220 */ /* 0x040fe20000410000 */
[----:B------:R-:W-:Y:S02]  /*9030*/  FMUL.FTZ R240, R69, R60 ;  /* 0x0000003c45f07220 */ /* 0x000fe40000410000 */
[C---:B------:R-:W-:Y:S01]  /*9040*/  FFMA.FTZ R123, R68.reuse, R62, -R123 ;  /* 0x0000003e447b7223 */ /* 0x040fe2000001087b */
[C---:B------:R-:W-:Y:S01]  /*9050*/  FFMA.FTZ R242, R68.reuse, R63, R242 ;  /* 0x0000003f44f27223 */ /* 0x040fe200000100f2 */
[----:B------:R-:W-:-:S02]  /*9060*/  FFMA.FTZ R241, R68, R61, R240 ;  /* 0x0000003d44f17223 */ /* 0x000fc400000100f0 */
[----:B------:R-:W-:Y:S01]  /*9070*/  FADD.FTZ R70, R70, R123 ;  /* 0x0000007b46467221 */ /* 0x000fe20000010000 */
[----:B------:R-:W-:Y:S01]  /*9080*/  FMUL.FTZ R123, R69, R61 ;  /* 0x0000003d457b7220 */ /* 0x000fe20000410000 */
[----:B------:R-:W-:-:S03]  /*9090*/  FADD.FTZ R243, R71, R242 ;  /* 0x000000f247f37221 */ /* 0x000fc60000010000 */
[----:B------:R-:W-:Y:S01]  /*90a0*/  FFMA.FTZ R123, R68, R60, -R123 ;  /* 0x0000003c447b7223 */ /* 0x000fe2000001087b */
[----:B------:R-:W-:Y:S06]  /*90b0*/  BRA.DIV UR44, `(.L_x_8152) ;  /* 0x000000822c007947 */ /* 0x000fec000b800000 */
[----:B------:R0:W1:Y:S01]  /*90c0*/  SHFL.DOWN PT, R68, R123, 0x1, 0x1f ;  /* 0x08201f007b447f89 */ /* 0x00006200000e0000 */
[----:B------:R-:W-:-:S03]  /*90d0*/  MOV R242, R70 ;  /* 0x0000004600f27202 */ /* 0x000fc60000000f00 */
[----:B------:R0:W2:Y:S04]  /*90e0*/  SHFL.DOWN PT, R69, R241, 0x1, 0x1f ;  /* 0x08201f00f1457f89 */ /* 0x0000a800000e0000 */
[----:B------:R0:W3:Y:S04]  /*90f0*/  SHFL.DOWN PT, R246, R70, 0x1, 0x1f ;  /* 0x08201f0046f67f89 */ /* 0x0000e800000e0000 */
[----:B------:R0:W4:Y:S02]  /*9100*/  SHFL.DOWN PT, R71, R243, 0x1, 0x1f ;  /* 0x08201f00f3477f89 */ /* 0x00012400000e0000 */
.L_x_8296:
[----:B------:R-:W-:Y:S04]  /*9110*/  BSSY B0, `(.L_x_8153) ;  /* 0x000000d000007945 */ /* 0x000fe80003800000 */
[----:B------:R-:W-:Y:S05]  /*9120*/  @!P1 BRA `(.L_x_8154) ;  /* 0x00000000002c9947 */ /* 0x000fea0003800000 */
[----:B0---4-:R-:W-:-:S04]  /*9130*/  FMUL.FTZ R70, R241, R71 ;  /* 0x00000047f1467220 */ /* 0x011fc80000410000 */
[-C--:B---3--:R-:W-:Y:S01]  /*9140*/  FFMA.FTZ R70, R123, R246.reuse, -R70 ;  /* 0x000000f67b467223 */ /* 0x088fe20000010846 */
[----:B------:R-:W-:-:S03]  /*9150*/  FMUL.FTZ R246, R241, R246 ;  /* 0x000000f6f1f67220 */ /* 0x000fc60000410000 */
[----:B------:R-:W-:Y:S01]  /*9160*/  FADD.FTZ R242, R242, R70 ;  /* 0x00000046f2f27221 */ /* 0x000fe20000010000 */
[----:B--2---:R-:W-:Y:S01]  /*9170*/  FMUL.FTZ R70, R241, R69 ;  /* 0x00000045f1467220 */ /* 0x004fe20000410000 */
[C---:B-1----:R-:W-:Y:S01]  /*9180*/  FMUL.FTZ R241, R68.reuse, R241 ;  /* 0x000000f144f17220 */ /* 0x042fe20000410000 */
[C---:B------:R-:W-:Y:S02]  /*9190*/  FFMA.FTZ R246, R123.reuse, R71, R246 ;  /* 0x000000477bf67223 */ /* 0x040fe400000100f6 */
[----:B------:R-:W-:Y:S01]  /*91a0*/  FFMA.FTZ R70, R68, R123, -R70 ;  /* 0x0000007b44467223 */ /* 0x000fe20000010846 */
[----:B------:R-:W-:Y:S01]  /*91b0*/  FFMA.FTZ R241, R123, R69, R241 ;  /* 0x000000457bf17223 */ /* 0x000fe200000100f1 */
[----:B------:R-:W-:-:S03]  /*91c0*/  FADD.FTZ R243, R243, R246 ;  /* 0x000000f6f3f37221 */ /* 0x000fc60000010000 */
[----:B------:R-:W-:-:S07]  /*91d0*/  MOV R123, R70 ;  /* 0x00000046007b7202 */ /* 0x000fce0000000f00 */
.L_x_8154:
[----:B------:R-:W-:Y:S05]  /*91e0*/  BSYNC B0 ;  /* 0x0000000000007941 */ /* 0x000fea0003800000 */
.L_x_8153:
[----:B------:R-:W-:Y:S01]  /*91f0*/  UMOV UR44, 0xffffffff ;  /* 0xffffffff002c7882 */ /* 0x000fe20000000000 */
[----:B------:R-:W-:Y:S02]  /*9200*/  ISETP.GT.U32.AND P1, PT, R230, 0x1d, PT ;  /* 0x0000001de600780c */ /* 0x000fe40003f24070 */
[----:B------:R-:W-:Y:S11]  /*9210*/  BRA.DIV UR44, `(.L_x_8155) ;  /* 0x000000822c0c7947 */ /* 0x000ff6000b800000 */
[----:B-1----:R1:W1:Y:S04]  /*9220*/  SHFL.DOWN PT, R68, R123, 0x2, 0x1f ;  /* 0x08401f007b447f89 */ /* 0x00226800000e0000 */
[----:B--2---:R2:W1:Y:S04]  /*9230*/  SHFL.DOWN PT, R69, R241, 0x2, 0x1f ;  /* 0x08401f00f1457f89 */ /* 0x00446800000e0000 */
[----:B0-----:R2:W0:Y:S04]  /*9240*/  SHFL.DOWN PT, R70, R242, 0x2, 0x1f ;  /* 0x08401f00f2467f89 */ /* 0x00142800000e0000 */
[----:B----4-:R2:W4:Y:S02]  /*9250*/  SHFL.DOWN PT, R71, R243, 0x2, 0x1f ;  /* 0x08401f00f3477f89 */ /* 0x01052400000e0000 */
.L_x_8302:
[----:B------:R-:W-:Y:S04]  /*9260*/  BSSY B0, `(.L_x_8156) ;  /* 0x000000d000007945 */ /* 0x000fe80003800000 */
[----:B------:R-:W-:Y:S05]  /*9270*/  @P1 BRA `(.L_x_8157) ;  /* 0x00000000002c1947 */ /* 0x000fea0003800000 */
[----:B----4-:R-:W-:-:S04]  /*9280*/  FMUL.FTZ R240, R241, R71 ;  /* 0x00000047f1f07220 */ /* 0x010fc80000410000 */
[-C--:B0-----:R-:W-:Y:S01]  /*9290*/  FFMA.FTZ R240, R123, R70.reuse, -R240 ;  /* 0x000000467bf07223 */ /* 0x081fe200000108f0 */
[----:B------:R-:W-:-:S03]  /*92a0*/  FMUL.FTZ R70, R241, R70 ;  /* 0x00000046f1467220 */ /* 0x000fc60000410000 */
[----:B--2---:R-:W-:Y:S01]  /*92b0*/  FADD.FTZ R242, R242, R240 ;  /* 0x000000f0f2f27221 */ /* 0x004fe20000010000 */
[----:B------:R-:W-:Y:S01]  /*92c0*/  FFMA.FTZ R70, R123, R71, R70 ;  /* 0x000000477b467223 */ /* 0x000fe20000010046 */
[CC--:B-1----:R-:W-:Y:S01]  /*92d0*/  FMUL.FTZ R71, R241.reuse, R69.reuse ;  /* 0x00000045f1477220 */ /* 0x0c2fe20000410000 */
[-C--:B------:R-:W-:Y:S02]  /*92e0*/  FMUL.FTZ R241, R241, R68.reuse ;  /* 0x00000044f1f17220 */ /* 0x080fe40000410000 */
[----:B------:R-:W-:Y:S01]  /*92f0*/  FADD.FTZ R243, R243, R70 ;  /* 0x00000046f3f37221 */ /* 0x000fe20000010000 */
[C---:B------:R-:W-:Y:S01]  /*9300*/  FFMA.FTZ R71, R123.reuse, R68, -R71 ;  /* 0x000000447b477223 */ /* 0x040fe20000010847 */
[----:B------:R-:W-:-:S04]  /*9310*/  FFMA.FTZ R241, R123, R69, R241 ;  /* 0x000000457bf17223 */ /* 0x000fc800000100f1 */
[----:B------:R-:W-:-:S07]  /*9320*/  MOV R123, R71 ;  /* 0x00000047007b7202 */ /* 0x000fce0000000f00 */
.L_x_8157:
[----:B------:R-:W-:Y:S05]  /*9330*/  BSYNC B0 ;  /* 0x0000000000007941 */ /* 0x000fea0003800000 */
.L_x_8156:
[----:B------:R-:W-:Y:S01]  /*9340*/  UMOV UR44, 0xffffffff ;  /* 0xffffffff002c7882 */ /* 0x000fe20000000000 */
[----:B------:R-:W-:Y:S02]  /*9350*/  ISETP.GT.U32.AND P1, PT, R230, 0x1b, PT ;  /* 0x0000001be600780c */ /* 0x000fe40003f24070 */
[----:B------:R-:W-:Y:S11]  /*9360*/  BRA.DIV UR44, `(.L_x_8158) ;  /* 0x000000822c2c7947 */ /* 0x000ff6000b800000 */
[----:B-1----:R1:W1:Y:S04]  /*9370*/  SHFL.DOWN PT, R68, R123, 0x4, 0x1f ;  /* 0x08801f007b447f89 */ /* 0x00226800000e0000 */
[----:B------:R1:W1:Y:S04]  /*9380*/  SHFL.DOWN PT, R69, R241, 0x4, 0x1f ;  /* 0x08801f00f1457f89 */ /* 0x00026800000e0000 */
[----:B0-----:R0:W0:Y:S04]  /*9390*/  SHFL.DOWN PT, R70, R242, 0x4, 0x1f ;  /* 0x08801f00f2467f89 */ /* 0x00102800000e0000 */
[----:B----4-:R4:W0:Y:S02]  /*93a0*/  SHFL.DOWN PT, R71, R243, 0x4, 0x1f ;  /* 0x08801f00f3477f89 */ /* 0x01082400000e0000 */
.L_x_8308:
[----:B------:R-:W-:Y:S04]  /*93b0*/  BSSY B0, `(.L_x_8159) ;  /* 0x000000d000007945 */ /* 0x000fe80003800000 */
[----:B------:R-:W-:Y:S05]  /*93c0*/  @P1 BRA `(.L_x_8160) ;  /* 0x00000000002c1947 */ /* 0x000fea0003800000 */
[----:B0-----:R-:W-:-:S04]  /*93d0*/  FMUL.FTZ R240, R241, R71 ;  /* 0x00000047f1f07220 */ /* 0x001fc80000410000 */
[-C--:B------:R-:W-:Y:S01]  /*93e0*/  FFMA.FTZ R240, R123, R70.reuse, -R240 ;  /* 0x000000467bf07223 */ /* 0x080fe200000108f0 */
[----:B------:R-:W-:-:S03]  /*93f0*/  FMUL.FTZ R70, R241, R70 ;  /* 0x00000046f1467220 */ /* 0x000fc60000410000 */
[----:B--2---:R-:W-:Y:S01]  /*9400*/  FADD.FTZ R242, R242, R240 ;  /* 0x000000f0f2f27221 */ /* 0x004fe20000010000 */
[----:B------:R-:W-:Y:S01]  /*9410*/  FFMA.FTZ R70, R123, R71, R70 ;  /* 0x000000477b467223 */ /* 0x000fe20000010046 */
[CC--:B-1----:R-:W-:Y:S01]  /*9420*/  FMUL.FTZ R71, R241.reuse, R69.reuse ;  /* 0x00000045f1477220 */ /* 0x0c2fe20000410000 */
[-C--:B------:R-:W-:Y:S02]  /*9430*/  FMUL.FTZ R241, R241, R68.reuse ;  /* 0x00000044f1f17220 */ /* 0x080fe40000410000 */
[----:B----4-:R-:W-:Y:S01]  /*9440*/  FADD.FTZ R243, R243, R70 ;  /* 0x00000046f3f37221 */ /* 0x010fe20000010000 */
[C---:B------:R-:W-:Y:S01]  /*9450*/  FFMA.FTZ R71, R123.reuse, R68, -R71 ;  /* 0x000000447b477223 */ /* 0x040fe20000010847 */
[----:B------:R-:W-:-:S04]  /*9460*/  FFMA.FTZ R241, R123, R69, R241 ;  /* 0x000000457bf17223 */ /* 0x000fc800000100f1 */
[----:B------:R-:W-:-:S07]  /*9470*/  MOV R123, R71 ;  /* 0x00000047007b7202 */ /* 0x000fce0000000f00 */
.L_x_8160:
[----:B------:R-:W-:Y:S05]  /*9480*/  BSYNC B0 ;  /* 0x0000000000007941 */ /* 0x000fea0003800000 */
.L_x_8159:
[----:B------:R-:W-:Y:S01]  /*9490*/  UMOV UR44, 0xffffffff ;  /* 0xffffffff002c7882 */ /* 0x000fe20000000000 */
[----:B------:R-:W-:Y:S02]  /*94a0*/  ISETP.GT.U32.AND P1, PT, R230, 0x17, PT ;  /* 0x00000017e600780c */ /* 0x000fe40003f24070 */
[----:B------:R-:W-:Y:S11]  /*94b0*/  BRA.DIV UR44, `(.L_x_8161) ;  /* 0x000000822c4c7947 */ /* 0x000ff6000b800000 */
[----:B-1----:R1:W1:Y:S04]  /*94c0*/  SHFL.DOWN PT, R68, R123, 0x8, 0x1f ;  /* 0x09001f007b447f89 */ /* 0x00226800000e0000 */
[----:B------:R1:W1:Y:S04]  /*94d0*/  SHFL.DOWN PT, R69, R241, 0x8, 0x1f ;  /* 0x09001f00f1457f89 */ /* 0x00026800000e0000 */
[----:B0-----:R0:W0:Y:S04]  /*94e0*/  SHFL.DOWN PT, R70, R242, 0x8, 0x1f ;  /* 0x09001f00f2467f89 */ /* 0x00102800000e0000 */
[----:B------:R0:W0:Y:S02]  /*94f0*/  SHFL.DOWN PT, R71, R243, 0x8, 0x1f ;  /* 0x09001f00f3477f89 */ /* 0x00002400000e0000 */
.L_x_8314:
        /* <DEDUP_REMOVED lines=13> */
.L_x_8163:
[----:B------:R-:W-:Y:S05]  /*95d0*/  BSYNC B0 ;  /* 0x0000000000007941 */ /* 0x000fea0003800000 */
.L_x_8162:
[----:B------:R-:W-:Y:S01]  /*95e0*/  UMOV UR44, 0xffffffff ;  /* 0xffffffff002c7882 */ /* 0x000fe20000000000 */
[----:B------:R-:W-:Y:S02]  /*95f0*/  ISETP.GT.U32.AND P1, PT, R230, 0xf, PT ;  /* 0x0000000fe600780c */ /* 0x000fe40003f24070 */
[----:B------:R-:W-:Y:S11]  /*9600*/  BRA.DIV UR44, `(.L_x_8164) ;  /* 0x000000822c6c7947 */ /* 0x000ff6000b800000 */
[----:B-1----:R1:W1:Y:S04]  /*9610*/  SHFL.DOWN PT, R68, R123, 0x10, 0x1f ;  /* 0x0a001f007b447f89 */ /* 0x00226800000e0000 */
[----:B------:R1:W1:Y:S04]  /*9620*/  SHFL.DOWN PT, R69, R241, 0x10, 0x1f ;  /* 0x0a001f00f1457f89 */ /* 0x00026800000e0000 */
[----:B0-----:R0:W0:Y:S04]  /*9630*/  SHFL.DOWN PT, R70, R242, 0x10, 0x1f ;  /* 0x0a001f00f2467f89 */ /* 0x00102800000e0000 */
[----:B------:R0:W0:Y:S02]  /*9640*/  SHFL.DOWN PT, R71, R243, 0x10, 0x1f ;  /* 0x0a001f00f3477f89 */ /* 0x00002400000e0000 */
.L_x_8320:
        /* <DEDUP_REMOVED lines=13> */
.L_x_8166:
[----:B------:R-:W-:Y:S05]  /*9720*/  BSYNC B0 ;  /* 0x0000000000007941 */ /* 0x000fea0003800000 */
.L_x_8165:
        /* <DEDUP_REMOVED lines=21> */
.L_x_8334:
        /* <DEDUP_REMOVED lines=15> */
[----:B---3--:R-:W-:Y:S01]  /*9970*/  FADD.FTZ R71, R243, R71 ;  /* 0x00000047f3477221 */ /* 0x008fe20000010000 */
[C---:B------:R-:W-:Y:S01]  /*9980*/  FFMA.FTZ R68, R123.reuse, R68, -R70 ;  /* 0x000000447b447223 */ /* 0x040fe20000010846 */
[----:B------:R-:W-:Y:S01]  /*9990*/  FFMA.FTZ R69, R123, R69, R241 ;  /* 0x000000457b457223 */ /* 0x000fe200000100f1 */
[----:B------:R-:W-:-:S07]  /*99a0*/  FADD.FTZ R70, R242, R240 ;  /* 0x000000f0f2467221 */ /* 0x000fce0000010000 */
.L_x_8169:
[----:B------:R-:W-:Y:S05]  /*99b0*/  BSYNC B0 ;  /* 0x0000000000007941 */ /* 0x000fea0003800000 */
.L_x_8168:
        /* <DEDUP_REMOVED lines=12> */
.L_x_8151:
[----:B------:R-:W-:Y:S05]  /*9a80*/  WARPSYNC.ALL ;  /* 0x0000000000007948 */ /* 0x000fea0003800000 */
[----:B------:R-:W-:Y:S01]  /*9a90*/  ISETP.NE.AND P0, PT, R97, RZ, PT ;  /* 0x000000ff6100720c */ /* 0x000fe20003f05270 */
[----:B------:R-:W-:Y:S01]  /*9aa0*/  BAR.SYNC.DEFER_BLOCKING 0x0 ;  /* 0x0000000000007b1d */ /* 0x000fe20000010000 */
[----:B0-----:R-:W-:Y:S01]  /*9ab0*/  FFMA.FTZ R68, R0, R197, RZ ;  /* 0x000000c500447223 */ /* 0x001fe200000100ff */
        /* <DEDUP_REMOVED lines=10> */
[----:B--2---:R-:W-:Y:S01]  /*9b60*/  FFMA.FTZ R67, R17, R199, R68 ;  /* 0x000000c711437223 */ /* 0x004fe20000010044 */
[----:B------:R-:W-:Y:S01]  /*9b70*/  FMUL.FTZ R65, R91, R75 ;  /* 0x0000004b5b417220 */ /* 0x000fe20000410000 */
[-C--:B0-----:R-:W-:Y:S01]  /*9b80*/  FMUL.FTZ R62, R60, -R115.reuse ;  /* 0x800000733c3e7220 */ /* 0x081fe20000410000 */
[----:B------:R-:W-:-:S03]  /*9b90*/  FMUL.FTZ R63, R61, -R115 ;  /* 0x800000733d3f7220 */ /* 0x000fc60000410000 */
[-C--:B------:R-:W-:Y:S01]  /*9ba0*/  FFMA.FTZ R61, R61, R114.reuse, R62 ;  /* 0x000000723d3d7223 */ /* 0x080fe2000001003e */
[----:B------:R-:W-:Y:S01]  /*9bb0*/  FMUL.FTZ R62, R93, R77 ;  /* 0x0000004d5d3e7220 */ /* 0x000fe20000410000 */
[----:B------:R-:W-:Y:S01]  /*9bc0*/  FFMA.FTZ R60, R60, R114, -R63 ;  /* 0x000000723c3c7223 */ /* 0x000fe2000001083f */
[----:B------:R-:W-:Y:S01]  /*9bd0*/  FFMA.FTZ R63, R0, -R198, RZ ;  /* 0x800000c6003f7223 */ /* 0x000fe200000100ff */
[----:B------:R-:W-:Y:S01]  /*9be0*/  FADD.FTZ R196, -R196, R61 ;  /* 0x0000003dc4c47221 */ /* 0x000fe20000010100 */
[-C--:B------:R-:W-:Y:S01]  /*9bf0*/  FFMA.FTZ R197, R99, -R62.reuse, R197 ;  /* 0x8000003e63c57223 */ /* 0x080fe200000100c5 */
[----:B------:R-:W-:Y:S01]  /*9c00*/  FFMA.FTZ R64, R98, -R62, R198 ;  /* 0x8000003e62407223 */ /* 0x000fe200000100c6 */
[----:B------:R-:W-:Y:S01]  /*9c10*/  FMUL.FTZ R62, R92, R76 ;  /* 0x0000004c5c3e7220 */ /* 0x000fe20000410000 */
[----:B------:R-:W-:Y:S01]  /*9c20*/  FFMA.FTZ R66, R17, -R200, R63 ;  /* 0x800000c811427223 */ /* 0x000fe2000001003f */
[----:B------:R-:W-:Y:S01]  /*9c30*/  FMUL.FTZ R61, R121, -R196 ;  /* 0x800000c4793d7220 */ /* 0x000fe20000410000 */
[----:B------:R-:W-:Y:S01]  /*9c40*/  FMUL.FTZ R198, R80, R42 ;  /* 0x0000002a50c67220 */ /* 0x000fe20000410000 */
[-C--:B------:R-:W-:Y:S01]  /*9c50*/  FFMA.FTZ R199, R120, -R62.reuse, R199 ;  /* 0x8000003e78c77223 */ /* 0x080fe200000100c7 */
[----:B------:R-:W-:Y:S01]  /*9c60*/  FFMA.FTZ R200, R119, -R62, R200 ;  /* 0x8000003e77c87223 */ /* 0x000fe200000100c8 */
[C---:B------:R-:W-:Y:S01]  /*9c70*/  FFMA.FTZ R62, R16.reuse, R202, R67 ;  /* 0x000000ca103e7223 */ /* 0x040fe20000010043 */
[----:B------:R-:W-:Y:S01]  /*9c80*/  FFMA.FTZ R68, R16, -R201, R66 ;  /* 0x800000c910447223 */ /* 0x000fe20000010042 */
[-C--:B------:R-:W-:Y:S01]  /*9c90*/  FFMA.FTZ R202, R118, -R65.reuse, R202 ;  /* 0x8000004176ca7223 */ /* 0x080fe200000100ca */
[----:B------:R-:W-:Y:S01]  /*9ca0*/  FFMA.FTZ R65, R117, -R65, R201 ;  /* 0x8000004175417223 */ /* 0x000fe200000100c9 */
[C---:B------:R-:W-:Y:S01]  /*9cb0*/  FFMA.FTZ R63, R15.reuse, R204, R62 ;  /* 0x000000cc0f3f7223 */ /* 0x040fe2000001003e */
[----:B------:R-:W-:Y:S01]  /*9cc0*/  FFMA.FTZ R68, R15, -R203, R68 ;  /* 0x800000cb0f447223 */ /* 0x000fe20000010044 */
[----:B------:R-:W-:Y:S01]  /*9cd0*/  FADD.FTZ R201, R180, R60 ;  /* 0x0000003cb4c97221 */ /* 0x000fe20000010000 */
[----:B------:R-:W-:Y:S01]  /*9ce0*/  FMUL.FTZ R60, R79, R38 ;  /* 0x000000264f3c7220 */ /* 0x000fe20000410000 */
[C---:B------:R-:W-:Y:S01]  /*9cf0*/  FFMA.FTZ R62, R14.reuse, R206, R63 ;  /* 0x000000ce0e3e7223 */ /* 0x040fe2000001003f */
[----:B-1----:R-:W-:Y:S01]  /*9d00*/  FFMA.FTZ R70, R14, -R205, R68 ;  /* 0x800000cd0e467223 */ /* 0x002fe20000010044 */
[-C--:B------:R-:W-:Y:S01]  /*9d10*/  FMUL.FTZ R121, R121, -R201.reuse ;  /* 0x800000c979797220 */ /* 0x080fe20000410000 */
[C---:B------:R-:W-:Y:S01]  /*9d20*/  FFMA.FTZ R180, R124.reuse, R201, -R61 ;  /* 0x000000c97cb47223 */ /* 0x040fe2000001083d */
[C---:B------:R-:W-:Y:S01]  /*9d30*/  FFMA.FTZ R63, R13.reuse, R208, R62 ;  /* 0x000000d00d3f7223 */ /* 0x040fe2000001003e */
[----:B------:R-:W-:Y:S01]  /*9d40*/  FFMA.FTZ R70, R13, -R207, R70 ;  /* 0x800000cf0d467223 */ /* 0x000fe20000010046 */
[----:B------:R-:W-:Y:S01]  /*9d50*/  FFMA.FTZ R124, R124, R196, R121 ;  /* 0x000000c47c7c7223 */ /* 0x000fe20000010079 */
[----:B------:R-:W-:Y:S01]  /*9d60*/  FMUL.FTZ R61, R201, UR55 ;  /* 0x00000037c93d7c20 */ /* 0x000fe20008410000 */
[C---:B------:R-:W-:Y:S01]  /*9d70*/  FFMA.FTZ R62, R12.reuse, R210, R63 ;  /* 0x000000d20c3e7223 */ /* 0x040fe2000001003f */
[----:B------:R-:W-:Y:S01]  /*9d80*/  FFMA.FTZ R114, R12, -R209, R70 ;  /* 0x800000d10c727223 */ /* 0x000fe20000010046 */
[----:B------:R-:W-:Y:S01]  /*9d90*/  FADD.FTZ R195, -R195, R124 ;  /* 0x0000007cc3c37221 */ /* 0x000fe20000010100 */
[----:B------:R-:W-:Y:S01]  /*9da0*/  FMUL.FTZ R124, R196, UR55 ;  /* 0x00000037c47c7c20 */ /* 0x000fe20008410000 */
[C---:B------:R-:W-:Y:S01]  /*9db0*/  FFMA.FTZ R63, R11.reuse, R212, R62 ;  /* 0x000000d40b3f7223 */ /* 0x040fe2000001003e */
[----:B------:R-:W-:Y:S01]  /*9dc0*/  FFMA.FTZ R114, R11, -R211, R114 ;  /* 0x800000d30b727223 */ /* 0x000fe20000010072 */
[----:B------:R-:W-:Y:S01]  /*9dd0*/  FADD.FTZ R180, R179, R180 ;  /* 0x000000b4b3b47221 */ /* 0x000fe20000010000 */
[----:B------:R-:W-:Y:S01]  /*9de0*/  FFMA.FTZ R124, R201, UR54, R124 ;  /* 0x00000036c97c7c23 */ /* 0x000fe2000801007c */
[C---:B------:R-:W-:Y:S01]  /*9df0*/  FFMA.FTZ R62, R10.reuse, R214, R63 ;  /* 0x000000d60a3e7223 */ /* 0x040fe2000001003f */
[----:B------:R-:W-:Y:S01]  /*9e00*/  FFMA.FTZ R122, R10, -R213, R114 ;  /* 0x800000d50a7a7223 */ /* 0x000fe20000010072 */
[----:B------:R-:W-:Y:S01]  /*9e10*/  FMUL.FTZ R66, R90, R74 ;  /* 0x0000004a5a427220 */ /* 0x000fe20000410000 */
[----:B------:R-:W-:Y:S01]  /*9e20*/  FMUL.FTZ R67, R89, R73 ;  /* 0x0000004959437220 */ /* 0x000fe20000410000 */
[C---:B------:R-:W-:Y:S01]  /*9e30*/  FFMA.FTZ R63, R9.reuse, R216, R62 ;  /* 0x000000d8093f7223 */ /* 0x040fe2000001003e */
[----:B------:R-:W-:Y:S01]  /*9e40*/  FFMA.FTZ R122, R9, -R215, R122 ;  /* 0x800000d7097a7223 */ /* 0x000fe2000001007a */
[-C--:B------:R-:W-:Y:S01]  /*9e50*/  FFMA.FTZ R204, R116, -R66.reuse, R204 ;  /* 0x8000004274cc7223 */ /* 0x080fe200000100cc */
[----:B------:R-:W-:Y:S01]  /*9e60*/  FFMA.FTZ R66, R113, -R66, R203 ;  /* 0x8000004271427223 */ /* 0x000fe200000100cb */
[C---:B------:R-:W-:Y:S01]  /*9e70*/  FFMA.FTZ R164, R8.reuse, R218, R63 ;  /* 0x000000da08a47223 */ /* 0x040fe2000001003f */
[----:B------:R-:W-:Y:S01]  /*9e80*/  FFMA.FTZ R122, R8, -R217, R122 ;  /* 0x800000d9087a7223 */ /* 0x000fe2000001007a */
[----:B------:R-:W-:Y:S01]  /*9e90*/  FFMA.FTZ R206, R112, -R67, R206 ;  /* 0x8000004370ce7223 */ /* 0x000fe200000100ce */
[----:B------:R-:W-:Y:S01]  /*9ea0*/  FMUL.FTZ R203, R180, R38 ;  /* 0x00000026b4cb7220 */ /* 0x000fe20000410000 */
[C---:B------:R-:W-:Y:S01]  /*9eb0*/  FFMA.FTZ R115, R7.reuse, R220, R164 ;  /* 0x000000dc07737223 */ /* 0x040fe200000100a4 */
[----:B------:R-:W-:Y:S01]  /*9ec0*/  FFMA.FTZ R122, R7, -R219, R122 ;  /* 0x800000db077a7223 */ /* 0x000fe2000001007a */
[----:B------:R-:W-:Y:S01]  /*9ed0*/  FFMA.FTZ R67, R111, -R67, R205 ;  /* 0x800000436f437223 */ /* 0x000fe200000100cd */
[----:B------:R-:W-:Y:S01]  /*9ee0*/  FMUL.FTZ R68, R88, R72 ;  /* 0x0000004858447220 */ /* 0x000fe20000410000 */
[C---:B------:R-:W-:Y:S01]  /*9ef0*/  FFMA.FTZ R236, R6.reuse, R222, R115 ;  /* 0x000000de06ec7223 */ /* 0x040fe20000010073 */
[----:B------:R-:W-:Y:S01]  /*9f00*/  FFMA.FTZ R122, R6, -R221, R122 ;  /* 0x800000dd067a7223 */ /* 0x000fe2000001007a */
[----:B------:R-:W-:Y:S01]  /*9f10*/  FMUL.FTZ R205, R195, R38 ;  /* 0x00000026c3cd7220 */ /* 0x000fe20000410000 */
[----:B------:R-:W-:Y:S01]  /*9f20*/  FFMA.FTZ R208, R110, -R68, R208 ;  /* 0x800000446ed07223 */ /* 0x000fe200000100d0 */
[C---:B------:R-:W-:Y:S01]  /*9f30*/  FFMA.FTZ R115, R5.reuse, R224, R236 ;  /* 0x000000e005737223 */ /* 0x040fe200000100ec */
[----:B------:R-:W-:Y:S01]  /*9f40*/  FFMA.FTZ R236, R5, -R223, R122 ;  /* 0x800000df05ec7223 */ /* 0x000fe2000001007a */
[----:B------:R-:W-:Y:S01]  /*9f50*/  FFMA.FTZ R68, R109, -R68, R207 ;  /* 0x800000446d447223 */ /* 0x000fe200000100cf */
[----:B------:R-:W-:Y:S01]  /*9f60*/  FFMA.FTZ R224, R158, -R198, R224 ;  /* 0x800000c69ee07223 */ /* 0x000fe200000100e0 */
[----:B------:R-:W-:Y:S01]  /*9f70*/  FFMA.FTZ R122, R4, R226, R115 ;  /* 0x000000e2047a7223 */ /* 0x000fe20000010073 */
[-C--:B------:R-:W-:Y:S01]  /*9f80*/  FFMA.FTZ R226, R156, -R60.reuse, R226 ;  /* 0x8000003c9ce27223 */ /* 0x080fe200000100e2 */
[----:B------:R-:W-:Y:S01]  /*9f90*/  FFMA.FTZ R60, R155, -R60, R225 ;  /* 0x8000003c9b3c7223 */ /* 0x000fe200000100e1 */
[----:B------:R-:W-:Y:S01]  /*9fa0*/  FFMA.FTZ R225, R4, -R225, R236 ;  /* 0x800000e104e17223 */ /* 0x000fe200000100ec */
[C---:B------:R-:W-:Y:S01]  /*9fb0*/  FMUL.FTZ R236, R153.reuse, R196 ;  /* 0x000000c499ec7220 */ /* 0x040fe20000410000 */
[-C--:B------:R-:W-:Y:S01]  /*9fc0*/  FFMA.FTZ R153, R153, -R123.reuse, R227 ;  /* 0x8000007b99997223 */ /* 0x080fe200000100e3 */
[C---:B------:R-:W-:Y:S01]  /*9fd0*/  FFMA.FTZ R123, R154.reuse, -R123, R228 ;  /* 0x8000007b9a7b7223 */ /* 0x040fe200000100e4 */
[----:B------:R-:W-:Y:S01]  /*9fe0*/  FMUL.FTZ R155, R155, R195 ;  /* 0x000000c39b9b7220 */ /* 0x000fe20000410000 */
[----:B------:R-:W-:Y:S01]  /*9ff0*/  FFMA.FTZ R115, R154, R201, R236 ;  /* 0x000000c99a737223 */ /* 0x000fe200000100ec */
[----:B------:R-:W-:Y:S01]  /*a000*/  FFMA.FTZ R154, R196, UR54, -R61 ;  /* 0x00000036c49a7c23 */ /* 0x000fe2000801083d */
[----:B------:R-:W-:Y:S01]  /*a010*/  FMUL.FTZ R61, R125, -R195 ;  /* 0x800000c37d3d7220 */ /* 0x000fe20000410000 */
[----:B------:R-:W-:Y:S01]  /*a020*/  FFMA.FTZ R156, R156, R180, R155 ;  /* 0x000000b49c9c7223 */ /* 0x000fe2000001009b */
[----:B------:R-:W-:Y:S01]  /*a030*/  FMUL.FTZ R207, R60, R205 ;  /* 0x000000cd3ccf7220 */ /* 0x000fe20000410000 */
[----:B------:R-:W-:Y:S01]  /*a040*/  FMUL.FTZ R154, R153, R154 ;  /* 0x0000009a999a7220 */ /* 0x000fe20000410000 */
[----:B------:R-:W-:Y:S01]  /*a050*/  FFMA.FTZ R61, R126, R180, -R61 ;  /* 0x000000b47e3d7223 */ /* 0x000fe2000001083d */
[----:B------:R-:W-:Y:S01]  /*a060*/  FFMA.FTZ R198, R157, -R198, R223 ;  /* 0x800000c69dc67223 */ /* 0x000fe200000100df */
[----:B------:R-:W-:Y:S01]  /*a070*/  FMUL.FTZ R164, R81, R46 ;  /* 0x0000002e51a47220 */ /* 0x000fe20000410000 */
[----:B------:R-:W-:Y:S01]  /*a080*/  FFMA.FTZ R121, R123, R124, R154 ;  /* 0x0000007c7b797223 */ /* 0x000fe2000001009a */
[----:B------:R-:W-:Y:S01]  /*a090*/  FMUL.FTZ R124, R125, -R180 ;  /* 0x800000b47d7c7220 */ /* 0x000fe20000410000 */
[----:B------:R-:W-:Y:S01]  /*a0a0*/  FADD.FTZ R155, R178, R61 ;  /* 0x0000003db29b7221 */ /* 0x000fe20000010000 */
[----:B------:R-:W-:Y:S01]  /*a0b0*/  FMUL.FTZ R61, R195, UR55 ;  /* 0x00000037c33d7c20 */ /* 0x000fe20008410000 */
[----:B------:R-:W-:Y:S01]  /*a0c0*/  FFMA.FTZ R222, R160, -R164, R222 ;  /* 0x800000a4a0de7223 */ /* 0x000fe200000100de */
[----:B------:R-:W-:Y:S01]  /*a0d0*/  FFMA.FTZ R125, R126, R195, R124 ;  /* 0x000000c37e7d7223 */ /* 0x000fe2000001007c */
[C---:B------:R-:W-:Y:S01]  /*a0e0*/  FMUL.FTZ R124, R180.reuse, UR55 ;  /* 0x00000037b47c7c20 */ /* 0x040fe20008410000 */
[----:B------:R-:W-:Y:S01]  /*a0f0*/  FFMA.FTZ R179, R180, UR54, R61 ;  /* 0x00000036b4b37c23 */ /* 0x000fe2000801003d */
[----:B------:R-:W-:Y:S01]  /*a100*/  SHF.L.U32 R126, R97, 0x5, RZ ;  /* 0x00000005617e7819 */ /* 0x000fe200000006ff */
[----:B------:R-:W-:Y:S01]  /*a110*/  FADD.FTZ R194, -R194, R125 ;  /* 0x0000007dc2c27221 */ /* 0x000fe20000010100 */
[----:B------:R-:W-:Y:S01]  /*a120*/  FFMA.FTZ R125, R195, UR54, -R124 ;  /* 0x00000036c37d7c23 */ /* 0x000fe2000801087c */
[----:B------:R-:W-:Y:S01]  /*a130*/  FMUL.FTZ R124, R79, R203 ;  /* 0x000000cb4f7c7220 */ /* 0x000fe20000410000 */
[----:B------:R-:W-:Y:S01]  /*a140*/  LEA.HI.SX32 R126, R126, R126, 0x1b ;  /* 0x0000007e7e7e7211 */ /* 0x000fe200078fdaff */
[----:B------:R-:W-:Y:S01]  /*a150*/  FMUL.FTZ R157, R157, R194 ;  /* 0x000000c29d9d7220 */ /* 0x000fe20000410000 */
[C---:B------:R-:W-:Y:S01]  /*a160*/  FMUL.FTZ R195, R60.reuse, R125 ;  /* 0x0000007d3cc37220 */ /* 0x040fe20000410000 */
[----:B------:R-:W-:Y:S01]  /*a170*/  FMUL.FTZ R125, R60, R203 ;  /* 0x000000cb3c7d7220 */ /* 0x000fe20000410000 */
[----:B------:R-:W-:Y:S01]  /*a180*/  LEA R61, R126, R95, 0x2 ;  /* 0x0000005f7e3d7211 */ /* 0x000fe200078e10ff */
[----:B------:R-:W-:Y:S01]  /*a190*/  FMUL.FTZ R178, R201, R34 ;  /* 0x00000022c9b27220 */ /* 0x000fe20000410000 */
[----:B------:R-:W-:Y:S01]  /*a1a0*/  FFMA.FTZ R164, R159, -R164, R221 ;  /* 0x800000a49fa47223 */ /* 0x000fe200000100dd */
[----:B------:R-:W-:Y:S01]  /*a1b0*/  FFMA.FTZ R60, R226, R205, -R125 ;  /* 0x000000cde23c7223 */ /* 0x000fe2000001087d */
[C---:B------:R-:W-:Y:S01]  /*a1c0*/  FMUL.FTZ R125, R127.reuse, -R194 ;  /* 0x800000c27f7d7220 */ /* 0x040fe20000410000 */
[-C--:B------:R-:W-:Y:S01]  /*a1d0*/  FMUL.FTZ R127, R127, -R155.reuse ;  /* 0x8000009b7f7f7220 */ /* 0x080fe20000410000 */
[----:B------:R0:W-:Y:S01]  /*a1e0*/  STS [R61+0x2170], R124 ;  /* 0x0021707c3d007388 */ /* 0x0001e20000000800 */
[----:B------:R-:W-:Y:S01]  /*a1f0*/  FMUL.FTZ R201, R194, R42 ;  /* 0x0000002ac2c97220 */ /* 0x000fe20000410000 */
[CC--:B------:R-:W-:Y:S01]  /*a200*/  FFMA.FTZ R180, R128.reuse, R155.reuse, -R125 ;  /* 0x0000009b80b47223 */ /* 0x0c0fe2000001087d */
[----:B------:R-:W-:Y:S01]  /*a210*/  FFMA.FTZ R128, R128, R194, R127 ;  /* 0x000000c280807223 */ /* 0x000fe2000001007f */
[----:B------:R-:W-:Y:S01]  /*a220*/  FFMA.FTZ R125, R158, R155, R157 ;  /* 0x0000009b9e7d7223 */ /* 0x000fe2000001009d */
[----:B------:R-:W-:Y:S01]  /*a230*/  FMUL.FTZ R127, R155, UR55 ;  /* 0x000000379b7f7c20 */ /* 0x000fe20008410000 */
[----:B------:R-:W-:Y:S01]  /*a240*/  FADD.FTZ R157, R177, R180 ;  /* 0x000000b4b19d7221 */ /* 0x000fe20000010000 */
[----:B------:R-:W-:Y:S01]  /*a250*/  FADD.FTZ R193, -R193, R128 ;  /* 0x00000080c1c17221 */ /* 0x000fe20000010100 */
[----:B------:R-:W-:Y:S01]  /*a260*/  FMUL.FTZ R158, R194, UR55 ;  /* 0x00000037c29e7c20 */ /* 0x000fe20008410000 */
[----:B------:R-:W-:Y:S01]  /*a270*/  FMUL.FTZ R63, R82, R50 ;  /* 0x00000032523f7220 */ /* 0x000fe20000410000 */
[C---:B------:R-:W-:Y:S01]  /*a280*/  FMUL.FTZ R177, R129.reuse, -R157 ;  /* 0x8000009d81b17220 */ /* 0x040fe20000410000 */
[----:B------:R-:W-:Y:S01]  /*a290*/  FMUL.FTZ R128, R129, -R193 ;  /* 0x800000c181807220 */ /* 0x000fe20000410000 */
[----:B0-----:R-:W-:Y:S01]  /*a2a0*/  FFMA.FTZ R124, R226, R179, R195 ;  /* 0x000000b3e27c7223 */ /* 0x001fe200000100c3 */
[----:B------:R-:W-:Y:S01]  /*a2b0*/  FFMA.FTZ R179, R194, UR54, -R127 ;  /* 0x00000036c2b37c23 */ /* 0x000fe2000801087f */
[C---:B------:R-:W-:Y:S01]  /*a2c0*/  FFMA.FTZ R129, R130.reuse, R193, R177 ;  /* 0x000000c182817223 */ /* 0x040fe200000100b1 */
[----:B------:R-:W-:Y:S01]  /*a2d0*/  FFMA.FTZ R177, R130, R157, -R128 ;  /* 0x0000009d82b17223 */ /* 0x000fe20000010880 */
[C---:B------:R-:W-:Y:S01]  /*a2e0*/  FMUL.FTZ R195, R155.reuse, R42 ;  /* 0x0000002a9bc37220 */ /* 0x040fe20000410000 */
[----:B------:R-:W-:Y:S01]  /*a2f0*/  FFMA.FTZ R127, R155, UR54, R158 ;  /* 0x000000369b7f7c23 */ /* 0x000fe2000801009e */
[----:B------:R-:W-:Y:S01]  /*a300*/  FADD.FTZ R192, -R192, R129 ;  /* 0x00000081c0c07221 */ /* 0x000fe20000010100 */
[----:B------:R-:W-:Y:S01]  /*a310*/  FADD.FTZ R177, R176, R177 ;  /* 0x000000b1b0b17221 */ /* 0x000fe20000010000 */
[C---:B------:R-:W-:Y:S01]  /*a320*/  FMUL.FTZ R155, R198.reuse, R179 ;  /* 0x000000b3c69b7220 */ /* 0x040fe20000410000 */
[----:B------:R-:W-:Y:S01]  /*a330*/  FMUL.FTZ R179, R198, R195 ;  /* 0x000000c3c6b37220 */ /* 0x000fe20000410000 */
[CC--:B------:R-:W-:Y:S01]  /*a340*/  FMUL.FTZ R129, R131.reuse, -R192.reuse ;  /* 0x800000c083817220 */ /* 0x0c0fe20000410000 */
[----:B------:R-:W-:Y:S01]  /*a350*/  FMUL.FTZ R131, R131, -R177 ;  /* 0x800000b183837220 */ /* 0x000fe20000410000 */
[----:B------:R-:W-:Y:S01]  /*a360*/  FMUL.FTZ R159, R159, R193 ;  /* 0x000000c19f9f7220 */ /* 0x000fe20000410000 */
[----:B------:R-:W-:Y:S01]  /*a370*/  FMUL.FTZ R176, R193, UR55 ;  /* 0x00000037c1b07c20 */ /* 0x000fe20008410000 */
[C---:B------:R-:W-:Y:S01]  /*a380*/  FFMA.FTZ R128, R132.reuse, R177, -R129 ;  /* 0x000000b184807223 */ /* 0x040fe20000010881 */
[----:B------:R-:W-:Y:S01]  /*a390*/  FFMA.FTZ R132, R132, R192, R131 ;  /* 0x000000c084847223 */ /* 0x000fe20000010083 */
[----:B------:R-:W-:Y:S01]  /*a3a0*/  FFMA.FTZ R130, R224, R201, -R179 ;  /* 0x000000c9e0827223 */ /* 0x000fe200000108b3 */
[----:B------:R-:W-:Y:S01]  /*a3b0*/  FFMA.FTZ R160, R160, R157, R159 ;  /* 0x0000009da0a07223 */ /* 0x000fe2000001009f */
[----:B------:R-:W-:Y:S01]  /*a3c0*/  FADD.FTZ R175, R175, R128 ;  /* 0x00000080afaf7221 */ /* 0x000fe20000010000 */
[----:B------:R-:W-:Y:S01]  /*a3d0*/  FADD.FTZ R132, -R191, R132 ;  /* 0x00000084bf847221 */ /* 0x000fe20000010100 */
[C---:B------:R-:W-:Y:S01]  /*a3e0*/  FMUL.FTZ R180, R157.reuse, UR55 ;  /* 0x000000379db47c20 */ /* 0x040fe20008410000 */
[C---:B------:R-:W-:Y:S01]  /*a3f0*/  FFMA.FTZ R129, R157.reuse, UR54, R176 ;  /* 0x000000369d817c23 */ /* 0x040fe200080100b0 */
[----:B------:R-:W-:Y:S01]  /*a400*/  FMUL.FTZ R179, R157, R46 ;  /* 0x0000002e9db37220 */ /* 0x000fe20000410000 */
[CC--:B------:R-:W-:Y:S01]  /*a410*/  FMUL.FTZ R157, R133.reuse, -R132.reuse ;  /* 0x80000084859d7220 */ /* 0x0c0fe20000410000 */
[----:B------:R-:W-:Y:S01]  /*a420*/  FMUL.FTZ R159, R133, -R175 ;  /* 0x800000af859f7220 */ /* 0x000fe20000410000 */
[-C--:B------:R-:W-:Y:S01]  /*a430*/  FFMA.FTZ R220, R162, -R63.reuse, R220 ;  /* 0x8000003fa2dc7223 */ /* 0x080fe200000100dc */
[C---:B------:R-:W-:Y:S01]  /*a440*/  FFMA.FTZ R63, R161.reuse, -R63, R219 ;  /* 0x8000003fa13f7223 */ /* 0x040fe200000100db */
[C---:B------:R-:W-:Y:S01]  /*a450*/  FFMA.FTZ R133, R134.reuse, R175, -R157 ;  /* 0x000000af86857223 */ /* 0x040fe2000001089d */
[----:B------:R-:W-:Y:S01]  /*a460*/  FFMA.FTZ R159, R134, R132, R159 ;  /* 0x00000084869f7223 */ /* 0x000fe2000001009f */
[----:B------:R-:W-:Y:S01]  /*a470*/  FMUL.FTZ R161, R161, R192 ;  /* 0x000000c0a1a17220 */ /* 0x000fe20000410000 */
[C---:B------:R-:W-:Y:S01]  /*a480*/  FFMA.FTZ R131, R193.reuse, UR54, -R180 ;  /* 0x00000036c1837c23 */ /* 0x040fe200080108b4 */
[----:B------:R-:W-:Y:S01]  /*a490*/  FADD.FTZ R133, R174, R133 ;  /* 0x00000085ae857221 */ /* 0x000fe20000010000 */
[----:B------:R-:W-:Y:S01]  /*a4a0*/  FADD.FTZ R190, -R190, R159 ;  /* 0x0000009fbebe7221 */ /* 0x000fe20000010100 */
[----:B------:R-:W-:Y:S01]  /*a4b0*/  FMUL.FTZ R193, R193, R46 ;  /* 0x0000002ec1c17220 */ /* 0x000fe20000410000 */
[----:B------:R-:W-:Y:S01]  /*a4c0*/  FFMA.FTZ R126, R226, R203, R207 ;  /* 0x000000cbe27e7223 */ /* 0x000fe200000100cf */
[C---:B------:R-:W-:Y:S01]  /*a4d0*/  FMUL.FTZ R159, R135.reuse, -R133 ;  /* 0x80000085879f7220 */ /* 0x040fe20000410000 */
[----:B------:R-:W-:Y:S01]  /*a4e0*/  FMUL.FTZ R157, R135, -R190 ;  /* 0x800000be879d7220 */ /* 0x000fe20000410000 */
[----:B------:R-:W-:Y:S01]  /*a4f0*/  FFMA.FTZ R135, R162, R177, R161 ;  /* 0x000000b1a2877223 */ /* 0x000fe200000100a1 */
[C---:B------:R-:W-:Y:S01]  /*a500*/  FMUL.FTZ R161, R177.reuse, UR55 ;  /* 0x00000037b1a17c20 */ /* 0x040fe20008410000 */
[----:B------:R-:W-:Y:S01]  /*a510*/  FMUL.FTZ R203, R198, R201 ;  /* 0x000000c9c6cb7220 */ /* 0x000fe20000410000 */
[----:B------:R-:W-:Y:S01]  /*a520*/  FMUL.FTZ R134, R192, UR55 ;  /* 0x00000037c0867c20 */ /* 0x000fe20008410000 */
[----:B------:R-:W-:Y:S01]  /*a530*/  FMUL.FTZ R191, R164, R193 ;  /* 0x000000c1a4bf7220 */ /* 0x000fe20000410000 */
[C---:B------:R-:W-:Y:S01]  /*a540*/  FFMA.FTZ R162, R192.reuse, UR54, -R161 ;  /* 0x00000036c0a27c23 */ /* 0x040fe200080108a1 */
[----:B------:R-:W-:Y:S01]  /*a550*/  FMUL.FTZ R161, R192, R50 ;  /* 0x00000032c0a17220 */ /* 0x000fe20000410000 */
[-C--:B------:R-:W-:Y:S01]  /*a560*/  FFMA.FTZ R158, R224, R195.reuse, R203 ;  /* 0x000000c3e09e7223 */ /* 0x080fe200000100cb */
[----:B------:R-:W-:Y:S01]  /*a570*/  FMUL.FTZ R194, R80, R195 ;  /* 0x000000c350c27220 */ /* 0x000fe20000410000 */
[----:B------:R-:W-:Y:S01]  /*a580*/  FFMA.FTZ R128, R136, R133, -R157 ;  /* 0x0000008588807223 */ /* 0x000fe2000001089d */
[C---:B------:R-:W-:Y:S01]  /*a590*/  FMUL.FTZ R131, R164.reuse, R131 ;  /* 0x00000083a4837220 */ /* 0x040fe20000410000 */
[-C--:B------:R-:W-:Y:S01]  /*a5a0*/  FMUL.FTZ R195, R164, R179.reuse ;  /* 0x000000b3a4c37220 */ /* 0x080fe20000410000 */
[----:B------:R-:W-:Y:S01]  /*a5b0*/  FFMA.FTZ R136, R136, R190, R159 ;  /* 0x000000be88887223 */ /* 0x000fe2000001009f */
[----:B------:R-:W-:Y:S01]  /*a5c0*/  FFMA.FTZ R157, R177, UR54, R134 ;  /* 0x00000036b19d7c23 */ /* 0x000fe20008010086 */
[-C--:B------:R-:W-:Y:S01]  /*a5d0*/  FFMA.FTZ R164, R222, R179.reuse, R191 ;  /* 0x000000b3dea47223 */ /* 0x080fe200000100bf */
[----:B------:R-:W-:Y:S01]  /*a5e0*/  FMUL.FTZ R180, R81, R179 ;  /* 0x000000b351b47220 */ /* 0x000fe20000410000 */
[----:B------:R-:W-:Y:S01]  /*a5f0*/  FMUL.FTZ R177, R177, R50 ;  /* 0x00000032b1b17220 */ /* 0x000fe20000410000 */
[----:B------:R-:W-:Y:S01]  /*a600*/  FMUL.FTZ R179, R63, R161 ;  /* 0x000000a13fb37220 */ /* 0x000fe20000410000 */
[----:B------:R-:W-:Y:S01]  /*a610*/  FADD.FTZ R173, R173, R128 ;  /* 0x00000080adad7221 */ /* 0x000fe20000010000 */
[----:B------:R-:W-:Y:S01]  /*a620*/  FADD.FTZ R128, -R189, R136 ;  /* 0x00000088bd807221 */ /* 0x000fe20000010100 */
[C---:B------:R-:W-:Y:S01]  /*a630*/  FMUL.FTZ R159, R63.reuse, R162 ;  /* 0x000000a23f9f7220 */ /* 0x040fe20000410000 */
[-C--:B------:R-:W-:Y:S01]  /*a640*/  FMUL.FTZ R189, R63, R177.reuse ;  /* 0x000000b13fbd7220 */ /* 0x080fe20000410000 */
[-C--:B------:R-:W-:Y:S01]  /*a650*/  FFMA.FTZ R63, R220, R177.reuse, R179 ;  /* 0x000000b1dc3f7223 */ /* 0x080fe200000100b3 */
[C---:B------:R-:W-:Y:S01]  /*a660*/  FMUL.FTZ R134, R82.reuse, R177 ;  /* 0x000000b152867220 */ /* 0x040fe20000410000 */
[C---:B------:R-:W-:Y:S01]  /*a670*/  FMUL.FTZ R179, R137.reuse, -R173 ;  /* 0x800000ad89b37220 */ /* 0x040fe20000410000 */
[-C--:B------:R-:W-:Y:S01]  /*a680*/  FMUL.FTZ R177, R137, -R128.reuse ;  /* 0x8000008089b17220 */ /* 0x080fe20000410000 */
[----:B------:R-:W-:Y:S01]  /*a690*/  FMUL.FTZ R62, R83, R55 ;  /* 0x00000037533e7220 */ /* 0x000fe20000410000 */
[----:B------:R-:W-:Y:S01]  /*a6a0*/  FMUL.FTZ R136, R82, R161 ;  /* 0x000000a152887220 */ /* 0x000fe20000410000 */
[C---:B------:R-:W-:Y:S01]  /*a6b0*/  FFMA.FTZ R179, R138.reuse, R128, R179 ;  /* 0x000000808ab37223 */ /* 0x040fe200000100b3 */
[----:B------:R-:W-:Y:S01]  /*a6c0*/  FFMA.FTZ R137, R138, R173, -R177 ;  /* 0x000000ad8a897223 */ /* 0x000fe200000108b1 */
[-C--:B------:R-:W-:Y:S01]  /*a6d0*/  FFMA.FTZ R218, R100, -R62.reuse, R218 ;  /* 0x8000003e64da7223 */ /* 0x080fe200000100da */
[----:B------:R-:W-:Y:S01]  /*a6e0*/  FFMA.FTZ R161, R220, R161, -R189 ;  /* 0x000000a1dca17223 */ /* 0x000fe200000108bd */
[----:B------:R-:W-:Y:S01]  /*a6f0*/  FADD.FTZ R188, -R188, R179 ;  /* 0x000000b3bcbc7221 */ /* 0x000fe20000010100 */
[----:B------:R-:W-:Y:S01]  /*a700*/  FADD.FTZ R137, R172, R137 ;  /* 0x00000089ac897221 */ /* 0x000fe20000010000 */
[----:B------:R0:W-:Y:S01]  /*a710*/  STS [R61+0x2158], R134 ;  /* 0x002158863d007388 */ /* 0x0001e20000000800 */
[----:B------:R-:W-:Y:S01]  /*a720*/  FFMA.FTZ R62, R163, -R62, R217 ;  /* 0x8000003ea33e7223 */ /* 0x000fe200000100d9 */
[C---:B------:R-:W-:Y:S01]  /*a730*/  FMUL.FTZ R177, R139.reuse, -R188 ;  /* 0x800000bc8bb17220 */ /* 0x040fe20000410000 */
[----:B------:R-:W-:Y:S01]  /*a740*/  FMUL.FTZ R139, R139, -R137 ;  /* 0x800000898b8b7220 */ /* 0x000fe20000410000 */
[CC--:B------:R-:W-:Y:S01]  /*a750*/  FMUL.FTZ R189, R175.reuse, R55.reuse ;  /* 0x00000037afbd7220 */ /* 0x0c0fe20000410000 */
[----:B------:R-:W-:Y:S01]  /*a760*/  FMUL.FTZ R179, R175, UR55 ;  /* 0x00000037afb37c20 */ /* 0x000fe20008410000 */
[----:B------:R-:W-:Y:S01]  /*a770*/  FMUL.FTZ R191, R132, R55 ;  /* 0x0000003784bf7220 */ /* 0x000fe20000410000 */
[----:B------:R-:W-:Y:S01]  /*a780*/  FMUL.FTZ R114, R84, R56 ;  /* 0x0000003854727220 */ /* 0x000fe20000410000 */
[----:B------:R1:W-:Y:S01]  /*a790*/  STS [R61+0x2168], R194 ;  /* 0x002168c23d007388 */ /* 0x0003e20000000800 */
[----:B------:R-:W-:Y:S01]  /*a7a0*/  FFMA.FTZ R179, R132, UR54, -R179 ;  /* 0x0000003684b37c23 */ /* 0x000fe200080108b3 */
[C---:B0-----:R-:W-:Y:S01]  /*a7b0*/  FFMA.FTZ R134, R140.reuse, R137, -R177 ;  /* 0x000000898c867223 */ /* 0x041fe200000108b1 */
[----:B------:R-:W-:Y:S01]  /*a7c0*/  FFMA.FTZ R140, R140, R188, R139 ;  /* 0x000000bc8c8c7223 */ /* 0x000fe2000001008b */
[----:B------:R-:W-:Y:S01]  /*a7d0*/  FMUL.FTZ R177, R62, R189 ;  /* 0x000000bd3eb17220 */ /* 0x000fe20000410000 */
[----:B------:R-:W-:Y:S01]  /*a7e0*/  FFMA.FTZ R176, R222, R193, -R195 ;  /* 0x000000c1deb07223 */ /* 0x000fe200000108c3 */
[----:B------:R-:W-:Y:S01]  /*a7f0*/  FADD.FTZ R171, R171, R134 ;  /* 0x00000086abab7221 */ /* 0x000fe20000010000 */
[----:B------:R-:W-:Y:S01]  /*a800*/  FADD.FTZ R134, -R187, R140 ;  /* 0x0000008cbb867221 */ /* 0x000fe20000010100 */
[----:B------:R-:W-:Y:S01]  /*a810*/  FFMA.FTZ R162, R218, R191, -R177 ;  /* 0x000000bfdaa27223 */ /* 0x000fe200000108b1 */
[----:B------:R-:W-:Y:S01]  /*a820*/  FMUL.FTZ R139, R62, R179 ;  /* 0x000000b33e8b7220 */ /* 0x000fe20000410000 */
[----:B-1----:R-:W-:Y:S01]  /*a830*/  FMUL.FTZ R194, R81, R193 ;  /* 0x000000c151c27220 */ /* 0x002fe20000410000 */
[C---:B------:R-:W-:Y:S01]  /*a840*/  FMUL.FTZ R177, R141.reuse, -R134 ;  /* 0x800000868db17220 */ /* 0x040fe20000410000 */
[-C--:B------:R-:W-:Y:S01]  /*a850*/  FFMA.FTZ R216, R102, -R114.reuse, R216 ;  /* 0x8000007266d87223 */ /* 0x080fe200000100d8 */
[----:B------:R-:W-:Y:S01]  /*a860*/  FMUL.FTZ R193, R62, R191 ;  /* 0x000000bf3ec17220 */ /* 0x000fe20000410000 */
[-C--:B------:R-:W-:Y:S01]  /*a870*/  FMUL.FTZ R179, R141, -R171.reuse ;  /* 0x800000ab8db37220 */ /* 0x080fe20000410000 */
[----:B------:R-:W-:Y:S01]  /*a880*/  FFMA.FTZ R114, R101, -R114, R215 ;  /* 0x8000007265727223 */ /* 0x000fe200000100d7 */
[----:B------:R-:W-:Y:S01]  /*a890*/  FMUL.FTZ R187, R190, R56 ;  /* 0x00000038bebb7220 */ /* 0x000fe20000410000 */
[----:B------:R-:W-:Y:S01]  /*a8a0*/  FFMA.FTZ R141, R142, R171, -R177 ;  /* 0x000000ab8e8d7223 */ /* 0x000fe200000108b1 */
[----:B------:R0:W-:Y:S01]  /*a8b0*/  STS [R61+0x215c], R136 ;  /* 0x00215c883d007388 */ /* 0x0001e20000000800 */
[----:B------:R-:W-:Y:S01]  /*a8c0*/  FFMA.FTZ R62, R218, R189, R193 ;  /* 0x000000bdda3e7223 */ /* 0x000fe200000100c1 */
[----:B------:R-:W-:Y:S01]  /*a8d0*/  FFMA.FTZ R179, R142, R134, R179 ;  /* 0x000000868eb37223 */ /* 0x000fe200000100b3 */
[----:B------:R-:W-:Y:S01]  /*a8e0*/  FMUL.FTZ R177, R133, R56 ;  /* 0x0000003885b17220 */ /* 0x000fe20000410000 */
[----:B------:R-:W-:Y:S01]  /*a8f0*/  FADD.FTZ R141, R170, R141 ;  /* 0x0000008daa8d7221 */ /* 0x000fe20000010000 */
[C---:B------:R-:W-:Y:S01]  /*a900*/  FMUL.FTZ R138, R83.reuse, R191 ;  /* 0x000000bf538a7220 */ /* 0x040fe20000410000 */
[----:B------:R-:W-:Y:S01]  /*a910*/  FADD.FTZ R186, -R186, R179 ;  /* 0x000000b3baba7221 */ /* 0x000fe20000010100 */
[-C--:B------:R-:W-:Y:S01]  /*a920*/  FMUL.FTZ R179, R114, R177.reuse ;  /* 0x000000b172b37220 */ /* 0x080fe20000410000 */
[----:B------:R-:W-:Y:S01]  /*a930*/  FMUL.FTZ R172, R84, R177 ;  /* 0x000000b154ac7220 */ /* 0x000fe20000410000 */
[----:B------:R-:W-:Y:S01]  /*a940*/  FFMA.FTZ R214, R104, -R71, R214 ;  /* 0x8000004768d67223 */ /* 0x000fe200000100d6 */
[----:B0-----:R-:W-:Y:S01]  /*a950*/  FMUL.FTZ R136, R83, R189 ;  /* 0x000000bd53887220 */ /* 0x001fe20000410000 */
[----:B------:R-:W-:Y:S01]  /*a960*/  FMUL.FTZ R189, R114, R187 ;  /* 0x000000bb72bd7220 */ /* 0x000fe20000410000 */
[----:B------:R0:W-:Y:S01]  /*a970*/  STS [R61+0x2154], R138 ;  /* 0x0021548a3d007388 */ /* 0x0001e20000000800 */
[----:B------:R-:W-:Y:S01]  /*a980*/  FFMA.FTZ R71, R103, -R71, R213 ;  /* 0x8000004767477223 */ /* 0x000fe200000100d5 */
[----:B------:R-:W-:Y:S01]  /*a990*/  FMUL.FTZ R140, R128, R57 ;  /* 0x00000039808c7220 */ /* 0x000fe20000410000 */
[----:B------:R-:W-:Y:S01]  /*a9a0*/  FFMA.FTZ R170, R216, R177, R189 ;  /* 0x000000b1d8aa7223 */ /* 0x000fe200000100bd */
[----:B------:R-:W-:Y:S01]  /*a9b0*/  FMUL.FTZ R177, R143, -R141 ;  /* 0x8000008d8fb17220 */ /* 0x000fe20000410000 */
[----:B------:R1:W-:Y:S01]  /*a9c0*/  STS [R61+0x2150], R136 ;  /* 0x002150883d007388 */ /* 0x0003e20000000800 */
[----:B------:R-:W-:Y:S01]  /*a9d0*/  FMUL.FTZ R70, R86, R58 ;  /* 0x0000003a56467220 */ /* 0x000fe20000410000 */
[-C--:B------:R-:W-:Y:S01]  /*a9e0*/  FFMA.FTZ R142, R216, R187.reuse, -R179 ;  /* 0x000000bbd88e7223 */ /* 0x080fe200000108b3 */
[----:B------:R-:W-:Y:S01]  /*a9f0*/  FMUL.FTZ R174, R84, R187 ;  /* 0x000000bb54ae7220 */ /* 0x000fe20000410000 */
[----:B------:R2:W-:Y:S01]  /*aa00*/  STS [R61+0x2148], R172 ;  /* 0x002148ac3d007388 */ /* 0x0005e20000000800 */
[----:B0-----:R-:W-:Y:S01]  /*aa10*/  FFMA.FTZ R138, R144, R186, R177 ;  /* 0x000000ba908a7223 */ /* 0x001fe200000100b1 */
[----:B------:R-:W-:Y:S01]  /*aa20*/  FMUL.FTZ R177, R71, R140 ;  /* 0x0000008c47b17220 */ /* 0x000fe20000410000 */
[-C--:B------:R-:W-:Y:S01]  /*aa30*/  FFMA.FTZ R212, R106, -R70.reuse, R212 ;  /* 0x800000466ad47223 */ /* 0x080fe200000100d4 */
[----:B------:R-:W-:Y:S01]  /*aa40*/  FFMA.FTZ R70, R105, -R70, R211 ;  /* 0x8000004669467223 */ /* 0x000fe200000100d3 */
[-C--:B------:R-:W-:Y:S01]  /*aa50*/  FFMA.FTZ R210, R108, -R69.reuse, R210 ;  /* 0x800000456cd27223 */ /* 0x080fe200000100d2 */
[----:B-1----:R-:W-:Y:S01]  /*aa60*/  FMUL.FTZ R136, R143, -R186 ;  /* 0x800000ba8f887220 */ /* 0x002fe20000410000 */
[----:B------:R-:W-:Y:S01]  /*aa70*/  FFMA.FTZ R69, R107, -R69, R209 ;  /* 0x800000456b457223 */ /* 0x000fe200000100d1 */
[----:B------:R0:W-:Y:S01]  /*aa80*/  STS [R61+0x214c], R174 ;  /* 0x00214cae3d007388 */ /* 0x0001e20000000800 */
[----:B------:R-:W-:Y:S01]  /*aa90*/  FMUL.FTZ R154, R196, R34 ;  /* 0x00000022c49a7220 */ /* 0x000fe20000410000 */
[----:B------:R-:W-:Y:S01]  /*aaa0*/  FFMA.FTZ R144, R144, R141, -R136 ;  /* 0x0000008d90907223 */ /* 0x000fe20000010888 */
[----:B------:R-:W-:Y:S01]  /*aab0*/  FADD.FTZ R136, -R185, R138 ;  /* 0x0000008ab9887221 */ /* 0x000fe20000010100 */
[----:B------:R-:W-:Y:S01]  /*aac0*/  FMUL.FTZ R138, R173, R57 ;  /* 0x00000039ad8a7220 */ /* 0x000fe20000410000 */
[----:B------:R-:W-:Y:S01]  /*aad0*/  STS [R61+0x2160], R180 ;  /* 0x002160b43d007388 */ /* 0x000fe20000000800 */
[----:B------:R-:W-:Y:S01]  /*aae0*/  FADD.FTZ R169, R169, R144 ;  /* 0x00000090a9a97221 */ /* 0x000fe20000010000 */
[----:B------:R-:W-:Y:S01]  /*aaf0*/  FMUL.FTZ R143, R145, -R136 ;  /* 0x80000088918f7220 */ /* 0x000fe20000410000 */
[-C--:B------:R-:W-:Y:S01]  /*ab00*/  FMUL.FTZ R179, R71, R138.reuse ;  /* 0x0000008a47b37220 */ /* 0x080fe20000410000 */
[-C--:B------:R-:W-:Y:S01]  /*ab10*/  FFMA.FTZ R144, R214, R138.reuse, R177 ;  /* 0x0000008ad6907223 */ /* 0x080fe200000100b1 */
[-C--:B------:R-:W-:Y:S01]  /*ab20*/  FMUL.FTZ R145, R145, -R169.reuse ;  /* 0x800000a991917220 */ /* 0x080fe20000410000 */
[----:B------:R-:W-:Y:S01]  /*ab30*/  FFMA.FTZ R143, R146, R169, -R143 ;  /* 0x000000a9928f7223 */ /* 0x000fe2000001088f */
[C---:B--2---:R-:W-:Y:S01]  /*ab40*/  FMUL.FTZ R172, R85.reuse, R138 ;  /* 0x0000008a55ac7220 */ /* 0x044fe20000410000 */
[----:B------:R-:W-:Y:S01]  /*ab50*/  FMUL.FTZ R177, R188, R58 ;  /* 0x0000003abcb17220 */ /* 0x000fe20000410000 */
[----:B------:R-:W-:Y:S01]  /*ab60*/  FFMA.FTZ R145, R146, R136, R145 ;  /* 0x0000008892917223 */ /* 0x000fe20000010091 */
[----:B------:R-:W-:Y:S01]  /*ab70*/  FADD.FTZ R143, R168, R143 ;  /* 0x0000008fa88f7221 */ /* 0x000fe20000010000 */
[-C--:B------:R-:W-:Y:S01]  /*ab80*/  FMUL.FTZ R168, R85, R140.reuse ;  /* 0x0000008c55a87220 */ /* 0x080fe20000410000 */
[----:B------:R-:W-:Y:S01]  /*ab90*/  FFMA.FTZ R146, R214, R140, -R179 ;  /* 0x0000008cd6927223 */ /* 0x000fe200000108b3 */
[----:B------:R-:W-:Y:S01]  /*aba0*/  FADD.FTZ R184, -R184, R145 ;  /* 0x00000091b8b87221 */ /* 0x000fe20000010100 */
[C---:B------:R-:W-:Y:S01]  /*abb0*/  FMUL.FTZ R145, R147.reuse, -R143 ;  /* 0x8000008f93917220 */ /* 0x040fe20000410000 */
[----:B------:R1:W-:Y:S01]  /*abc0*/  STS [R61+0x2140], R172 ;  /* 0x002140ac3d007388 */ /* 0x0003e20000000800 */
[-C--:B0-----:R-:W-:Y:S01]  /*abd0*/  FMUL.FTZ R174, R86, R177.reuse ;  /* 0x000000b156ae7220 */ /* 0x081fe20000410000 */
[-C--:B------:R-:W-:Y:S01]  /*abe0*/  FMUL.FTZ R138, R147, -R184.reuse ;  /* 0x800000b8938a7220 */ /* 0x080fe20000410000 */
[----:B------:R-:W-:Y:S01]  /*abf0*/  FFMA.FTZ R140, R148, R184, R145 ;  /* 0x000000b8948c7223 */ /* 0x000fe20000010091 */
[----:B------:R-:W-:Y:S01]  /*ac00*/  FMUL.FTZ R145, R137, R58 ;  /* 0x0000003a89917220 */ /* 0x000fe20000410000 */
[----:B------:R-:W-:Y:S01]  /*ac10*/  FMUL.FTZ R147, R70, R177 ;  /* 0x000000b146937220 */ /* 0x000fe20000410000 */
[----:B------:R-:W-:Y:S01]  /*ac20*/  FFMA.FTZ R148, R148, R143, -R138 ;  /* 0x0000008f94947223 */ /* 0x000fe2000001088a */
[----:B------:R-:W-:Y:S01]  /*ac30*/  FADD.FTZ R138, -R183, R140 ;  /* 0x0000008cb78a7221 */ /* 0x000fe20000010100 */
[-C--:B------:R-:W-:Y:S01]  /*ac40*/  FMUL.FTZ R179, R70, R145.reuse ;  /* 0x0000009146b37220 */ /* 0x080fe20000410000 */
[-C--:B------:R-:W-:Y:S01]  /*ac50*/  FFMA.FTZ R147, R212, R145.reuse, R147 ;  /* 0x00000091d4937223 */ /* 0x080fe20000010093 */
[----:B-1----:R-:W-:Y:S01]  /*ac60*/  FMUL.FTZ R172, R86, R145 ;  /* 0x0000009156ac7220 */ /* 0x002fe20000410000 */
[----:B------:R-:W-:Y:S01]  /*ac70*/  FADD.FTZ R167, R167, R148 ;  /* 0x00000094a7a77221 */ /* 0x000fe20000010000 */
[CC--:B------:R-:W-:Y:S01]  /*ac80*/  FMUL.FTZ R145, R149.reuse, -R138.reuse ;  /* 0x8000008a95917220 */ /* 0x0c0fe20000410000 */
[----:B------:R0:W-:Y:S01]  /*ac90*/  STS [R61+0x2144], R168 ;  /* 0x002144a83d007388 */ /* 0x0001e20000000800 */
[----:B------:R-:W-:Y:S01]  /*aca0*/  FFMA.FTZ R148, R212, R177, -R179 ;  /* 0x000000b1d4947223 */ /* 0x000fe200000108b3 */
[-C--:B------:R-:W-:Y:S01]  /*acb0*/  FMUL.FTZ R149, R149, -R167.reuse ;  /* 0x800000a795957220 */ /* 0x080fe20000410000 */
[C---:B------:R-:W-:Y:S01]  /*acc0*/  FFMA.FTZ R145, R150.reuse, R167, -R145 ;  /* 0x000000a796917223 */ /* 0x040fe20000010891 */
[-C--:B------:R-:W-:Y:S01]  /*acd0*/  FMUL.FTZ R140, R171, R59.reuse ;  /* 0x0000003bab8c7220 */ /* 0x080fe20000410000 */
[----:B------:R-:W-:Y:S01]  /*ace0*/  STS [R61+0x2138], R172 ;  /* 0x002138ac3d007388 */ /* 0x000fe20000000800 */
[----:B------:R-:W-:Y:S01]  /*acf0*/  FFMA.FTZ R149, R150, R138, R149 ;  /* 0x0000008a96957223 */ /* 0x000fe20000010095 */
[----:B------:R-:W-:Y:S01]  /*ad00*/  FADD.FTZ R145, R166, R145 ;  /* 0x00000091a6917221 */ /* 0x000fe20000010000 */
[-C--:B------:R-:W-:Y:S01]  /*ad10*/  FMUL.FTZ R183, R69, R140.reuse ;  /* 0x0000008c45b77220 */ /* 0x080fe20000410000 */
[----:B------:R-:W-:Y:S01]  /*ad20*/  FMUL.FTZ R180, R87, R140 ;  /* 0x0000008c57b47220 */ /* 0x000fe20000410000 */
[----:B0-----:R-:W-:Y:S01]  /*ad30*/  FMUL.FTZ R168, R134, R59 ;  /* 0x0000003b86a87220 */ /* 0x001fe20000410000 */
[----:B------:R-:W-:Y:S01]  /*ad40*/  FADD.FTZ R182, -R182, R149 ;  /* 0x00000095b6b67221 */ /* 0x000fe20000010100 */
[-C--:B------:R-:W-:Y:S01]  /*ad50*/  FMUL.FTZ R177, R151, -R145.reuse ;  /* 0x8000009197b17220 */ /* 0x080fe20000410000 */
[----:B------:R0:W-:Y:S01]  /*ad60*/  STS [R61+0x213c], R174 ;  /* 0x00213cae3d007388 */ /* 0x0001e20000000800 */
[-C--:B------:R-:W-:Y:S01]  /*ad70*/  FMUL.FTZ R179, R69, R168.reuse ;  /* 0x000000a845b37220 */ /* 0x080fe20000410000 */
[----:B------:R-:W-:Y:S01]  /*ad80*/  FMUL.FTZ R192, R87, R168 ;  /* 0x000000a857c07220 */ /* 0x000fe20000410000 */
[----:B------:R-:W-:Y:S01]  /*ad90*/  FFMA.FTZ R166, R152, R182, R177 ;  /* 0x000000b698a67223 */ /* 0x000fe200000100b1 */
[----:B------:R1:W-:Y:S01]  /*ada0*/  STS [R61+0x2130], R180 ;  /* 0x002130b43d007388 */ /* 0x0003e20000000800 */
[----:B------:R-:W-:Y:S01]  /*adb0*/  FFMA.FTZ R149, R210, R140, R179 ;  /* 0x0000008cd2957223 */ /* 0x000fe200000100b3 */
[----:B------:R-:W-:Y:S01]  /*adc0*/  FMUL.FTZ R140, R151, -R182 ;  /* 0x800000b6978c7220 */ /* 0x000fe20000410000 */
[----:B------:R-:W-:Y:S01]  /*add0*/  FADD.FTZ R181, -R181, R166 ;  /* 0x000000a6b5b57221 */ /* 0x000fe20000010100 */
[----:B------:R-:W-:Y:S01]  /*ade0*/  FMUL.FTZ R151, R182, R76 ;  /* 0x0000004cb6977220 */ /* 0x000fe20000410000 */
[----:B------:R-:W-:Y:S01]  /*adf0*/  FFMA.FTZ R150, R210, R168, -R183 ;  /* 0x000000a8d2967223 */ /* 0x000fe200000108b7 */
[----:B------:R-:W-:Y:S01]  /*ae00*/  FFMA.FTZ R140, R152, R145, -R140 ;  /* 0x00000091988c7223 */ /* 0x000fe2000001088c */
        /* <DEDUP_REMOVED lines=8> */
[----:B------:R-:W-:Y:S01]  /*ae90*/  FMUL.FTZ R196, R79, R205 ;  /* 0x000000cd4fc47220 */ /* 0x000fe20000410000 */
[-C--:B------:R-:W-:Y:S01]  /*aea0*/  FFMA.FTZ R179, R199, R165.reuse, R174 ;  /* 0x000000a5c7b37223 */ /* 0x080fe200000100ae */
[----:B-1----:R-:W-:Y:S01]  /*aeb0*/  FMUL.FTZ R180, R200, R165 ;  /* 0x000000a5c8b47220 */ /* 0x002fe20000410000 */
[-C--:B------:R-:W-:Y:S01]  /*aec0*/  FFMA.FTZ R172, R197, R166.reuse, R172 ;  /* 0x000000a6c5ac7223 */ /* 0x080fe200000100ac */
[----:B------:R-:W-:Y:S01]  /*aed0*/  FMUL.FTZ R177, R64, R166 ;  /* 0x000000a640b17220 */ /* 0x000fe20000410000 */
[----:B------:R0:W-:Y:S01]  /*aee0*/  STS [R61+0x2164], R194 ;  /* 0x002164c23d007388 */ /* 0x0001e20000000800 */
[----:B------:R-:W-:Y:S01]  /*aef0*/  FFMA.FTZ R180, R199, R151, -R180 ;  /* 0x00000097c7b47223 */ /* 0x000fe200000108b4 */
[----:B------:R-:W-:Y:S01]  /*af00*/  FADD.FTZ R174, RZ, R172 ;  /* 0x000000acffae7221 */ /* 0x000fe20000010000 */
[----:B------:R-:W-:Y:S01]  /*af10*/  FFMA.FTZ R177, R197, R152, -R177 ;  /* 0x00000098c5b17223 */ /* 0x000fe200000108b1 */
[----:B------:R-:W-:Y:S01]  /*af20*/  FMUL.FTZ R172, R138, R75 ;  /* 0x0000004b8aac7220 */ /* 0x000fe20000410000 */
[----:B------:R1:W-:Y:S01]  /*af30*/  STS [R61+0x2134], R192 ;  /* 0x002134c03d007388 */ /* 0x0003e20000000800 */
[----:B------:R-:W-:Y:S01]  /*af40*/  FADD.FTZ R174, R174, R179 ;  /* 0x000000b3aeae7221 */ /* 0x000fe20000010000 */
[----:B------:R-:W-:Y:S01]  /*af50*/  FADD.FTZ R177, RZ, R177 ;  /* 0x000000b1ffb17221 */ /* 0x000fe20000010000 */
[-C--:B------:R-:W-:Y:S01]  /*af60*/  FMUL.FTZ R179, R65, R172.reuse ;  /* 0x000000ac41b37220 */ /* 0x080fe20000410000 */
[----:B------:R-:W-:Y:S01]  /*af70*/  FFMA.FTZ R185, R202, R172, -R185 ;  /* 0x000000accab97223 */ /* 0x000fe200000108b9 */
[----:B0-----:R-:W-:Y:S01]  /*af80*/  FMUL.FTZ R194, R136, R73 ;  /* 0x0000004988c27220 */ /* 0x001fe20000410000 */
[----:B------:R-:W-:Y:S01]  /*af90*/  FADD.FTZ R180, R177, R180 ;  /* 0x000000b4b1b47221 */ /* 0x000fe20000010000 */
[----:B------:R-:W-:Y:S01]  /*afa0*/  FFMA.FTZ R183, R202, R168, R179 ;  /* 0x000000a8cab77223 */ /* 0x000fe200000100b3 */
[-C--:B------:R-:W-:Y:S01]  /*afb0*/  FMUL.FTZ R177, R184, R74.reuse ;  /* 0x0000004ab8b17220 */ /* 0x080fe20000410000 */
[----:B------:R-:W-:Y:S01]  /*afc0*/  FMUL.FTZ R179, R143, R74 ;  /* 0x0000004a8fb37220 */ /* 0x000fe20000410000 */
[----:B------:R-:W-:Y:S01]  /*afd0*/  FADD.FTZ R180, R180, R185 ;  /* 0x000000b9b4b47221 */ /* 0x000fe20000010000 */
[----:B------:R-:W-:Y:S01]  /*afe0*/  FADD.FTZ R174, R174, R183 ;  /* 0x000000b7aeae7221 */ /* 0x000fe20000010000 */
[C---:B------:R-:W-:Y:S01]  /*aff0*/  FMUL.FTZ R187, R66.reuse, R177 ;  /* 0x000000b142bb7220 */ /* 0x040fe20000410000 */
[----:B------:R-:W-:Y:S01]  /*b000*/  FMUL.FTZ R183, R66, R179 ;  /* 0x000000b342b77220 */ /* 0x000fe20000410000 */
[----:B-1----:R-:W-:Y:S01]  /*b010*/  FMUL.FTZ R192, R169, R73 ;  /* 0x00000049a9c07220 */ /* 0x002fe20000410000 */
[----:B------:R0:W-:Y:S01]  /*b020*/  STS [R61+0x2174], R196 ;  /* 0x002174c43d007388 */ /* 0x0001e20000000800 */
[C---:B------:R-:W-:Y:S01]  /*b030*/  FFMA.FTZ R187, R204.reuse, R179, R187 ;  /* 0x000000b3ccbb7223 */ /* 0x040fe200000100bb */
[----:B------:R-:W-:Y:S01]  /*b040*/  FFMA.FTZ R183, R204, R177, -R183 ;  /* 0x000000b1ccb77223 */ /* 0x000fe200000108b7 */
[----:B------:R-:W-:Y:S01]  /*b050*/  FMUL.FTZ R185, R67, R194 ;  /* 0x000000c243b97220 */ /* 0x000fe20000410000 */
[-C--:B------:R-:W-:Y:S01]  /*b060*/  FMUL.FTZ R189, R186, R72.reuse ;  /* 0x00000048babd7220 */ /* 0x080fe20000410000 */
[----:B------:R-:W-:Y:S01]  /*b070*/  FADD.FTZ R174, R174, R187 ;  /* 0x000000bbaeae7221 */ /* 0x000fe20000010000 */
[----:B------:R-:W-:Y:S01]  /*b080*/  FADD.FTZ R180, R180, R183 ;  /* 0x000000b7b4b47221 */ /* 0x000fe20000010000 */
[----:B------:R-:W-:Y:S01]  /*b090*/  FMUL.FTZ R187, R141, R72 ;  /* 0x000000488dbb7220 */ /* 0x000fe20000410000 */
[-C--:B------:R-:W-:Y:S01]  /*b0a0*/  FMUL.FTZ R183, R67, R192.reuse ;  /* 0x000000c043b77220 */ /* 0x080fe20000410000 */
[----:B------:R-:W-:Y:S01]  /*b0b0*/  FFMA.FTZ R185, R206, R192, R185 ;  /* 0x000000c0ceb97223 */ /* 0x000fe200000100b9 */
[----:B0-----:R-:W-:Y:S01]  /*b0c0*/  FMUL.FTZ R196, R80, R201 ;  /* 0x000000c950c47220 */ /* 0x001fe20000410000 */
[----:B------:R-:W-:Y:S01]  /*b0d0*/  FMUL.FTZ R191, R68, R189 ;  /* 0x000000bd44bf7220 */ /* 0x000fe20000410000 */
[----:B------:R-:W-:Y:S01]  /*b0e0*/  FFMA.FTZ R183, R206, R194, -R183 ;  /* 0x000000c2ceb77223 */ /* 0x000fe200000108b7 */
[----:B------:R-:W-:Y:S01]  /*b0f0*/  FADD.FTZ R174, R174, R185 ;  /* 0x000000b9aeae7221 */ /* 0x000fe20000010000 */
[----:B------:R-:W-:Y:S01]  /*b100*/  FMUL.FTZ R236, R78, R178 ;  /* 0x000000b24eec7220 */ /* 0x000fe20000410000 */
[----:B------:R0:W-:Y:S01]  /*b110*/  STS [R61+0x216c], R196 ;  /* 0x00216cc43d007388 */ /* 0x0001e20000000800 */
[----:B------:R-:W-:Y:S01]  /*b120*/  FADD.FTZ R180, R180, R183 ;  /* 0x000000b7b4b47221 */ /* 0x000fe20000010000 */
[-C--:B------:R-:W-:Y:S01]  /*b130*/  FFMA.FTZ R191, R208, R187.reuse, R191 ;  /* 0x000000bbd0bf7223 */ /* 0x080fe200000100bf */
[----:B------:R-:W-:Y:S01]  /*b140*/  FMUL.FTZ R240, R78, R154 ;  /* 0x0000009a4ef07220 */ /* 0x000fe20000410000 */
[-C--:B------:R-:W-:Y:S01]  /*b150*/  FMUL.FTZ R198, R88, R187.reuse ;  /* 0x000000bb58c67220 */ /* 0x080fe20000410000 */
[C---:B------:R-:W-:Y:S01]  /*b160*/  FMUL.FTZ R192, R89.reuse, R192 ;  /* 0x000000c059c07220 */ /* 0x040fe20000410000 */
[----:B------:R-:W-:Y:S01]  /*b170*/  FADD.FTZ R174, R174, R191 ;  /* 0x000000bfaeae7221 */ /* 0x000fe20000010000 */
[----:B------:R-:W-:Y:S01]  /*b180*/  FMUL.FTZ R194, R89, R194 ;  /* 0x000000c259c27220 */ /* 0x000fe20000410000 */
[C---:B------:R-:W-:Y:S01]  /*b190*/  FMUL.FTZ R168, R91.reuse, R168 ;  /* 0x000000a85ba87220 */ /* 0x040fe20000410000 */
[----:B------:R-:W-:Y:S01]  /*b1a0*/  FMUL.FTZ R172, R91, R172 ;  /* 0x000000ac5bac7220 */ /* 0x000fe20000410000 */
[----:B0-----:R-:W-:Y:S01]  /*b1b0*/  FMUL.FTZ R196, R68, R187 ;  /* 0x000000bb44c47220 */ /* 0x001fe20000410000 */
[----:B------:R-:W-:Y:S01]  /*b1c0*/  FMUL.FTZ R166, R93, R166 ;  /* 0x000000a65da67220 */ /* 0x000fe20000410000 */
[----:B------:R-:W-:Y:S01]  /*b1d0*/  STS [R61+0x2178], R236 ;  /* 0x002178ec3d007388 */ /* 0x000fe20000000800 */
[----:B------:R-:W-:Y:S01]  /*b1e0*/  FMUL.FTZ R187, R137, UR55 ;  /* 0x0000003789bb7c20 */ /* 0x000fe20008410000 */
[-C--:B------:R-:W-:Y:S01]  /*b1f0*/  FFMA.FTZ R185, R208, R189.reuse, -R196 ;  /* 0x000000bdd0b97223 */ /* 0x080fe200000108c4 */
[----:B------:R-:W-:Y:S01]  /*b200*/  FMUL.FTZ R196, R88, R189 ;  /* 0x000000bd58c47220 */ /* 0x000fe20000410000 */
[----:B------:R-:W-:Y:S01]  /*b210*/  STS [R61+0x217c], R240 ;  /* 0x00217cf03d007388 */ /* 0x000fe20000000800 */
[----:B------:R-:W-:Y:S01]  /*b220*/  FMUL.FTZ R193, R141, UR55 ;  /* 0x000000378dc17c20 */ /* 0x000fe20008410000 */
[----:B------:R-:W-:Y:S01]  /*b230*/  FADD.FTZ R185, R180, R185 ;  /* 0x000000b9b4b97221 */ /* 0x000fe20000010000 */
[----:B------:R-:W-:Y:S01]  /*b240*/  FADD.FTZ R180, R174, R149 ;  /* 0x00000095aeb47221 */ /* 0x000fe20000010000 */
[----:B------:R-:W-:Y:S01]  /*b250*/  FMUL.FTZ R174, R90, R179 ;  /* 0x000000b35aae7220 */ /* 0x000fe20000410000 */
[----:B------:R-:W-:Y:S01]  /*b260*/  STS [R61+0x2128], R198 ;  /* 0x002128c63d007388 */ /* 0x000fe20000000800 */
[----:B------:R-:W-:Y:S01]  /*b270*/  FADD.FTZ R185, R185, R150 ;  /* 0x00000096b9b97221 */ /* 0x000fe20000010000 */
[----:B------:R-:W-:Y:S01]  /*b280*/  FADD.FTZ R147, R180, R147 ;  /* 0x00000093b4937221 */ /* 0x000fe20000010000 */
[----:B------:R-:W-:Y:S01]  /*b290*/  FMUL.FTZ R150, R90, R177 ;  /* 0x000000b15a967220 */ /* 0x000fe20000410000 */
[----:B------:R-:W-:Y:S01]  /*b2a0*/  STS [R61+0x212c], R196 ;  /* 0x00212cc43d007388 */ /* 0x000fe20000000800 */
[----:B------:R-:W-:Y:S01]  /*b2b0*/  FADD.FTZ R185, R185, R148 ;  /* 0x00000094b9b97221 */ /* 0x000fe20000010000 */
[----:B------:R-:W-:Y:S01]  /*b2c0*/  FADD.FTZ R147, R147, R144 ;  /* 0x0000009093937221 */ /* 0x000fe20000010000 */
[C---:B------:R-:W-:Y:S01]  /*b2d0*/  FMUL.FTZ R144, R92.reuse, R165 ;  /* 0x000000a55c907220 */ /* 0x040fe20000410000 */
[----:B------:R-:W-:Y:S01]  /*b2e0*/  STS [R61+0x2120], R192 ;  /* 0x002120c03d007388 */ /* 0x000fe20000000800 */
[----:B------:R-:W-:Y:S01]  /*b2f0*/  FADD.FTZ R185, R185, R146 ;  /* 0x00000092b9b97221 */ /* 0x000fe20000010000 */
[----:B------:R-:W-:Y:S01]  /*b300*/  FADD.FTZ R147, R147, R170 ;  /* 0x000000aa93937221 */ /* 0x000fe20000010000 */
[----:B------:R-:W-:Y:S01]  /*b310*/  FMUL.FTZ R179, R133, UR55 ;  /* 0x0000003785b37c20 */ /* 0x000fe20008410000 */
[----:B------:R-:W-:Y:S01]  /*b320*/  STS [R61+0x2124], R194 ;  /* 0x002124c23d007388 */ /* 0x000fe20000000800 */
        /* <DEDUP_REMOVED lines=10> */
[----:B------:R-:W-:Y:S01]  /*b3d0*/  MOV R152, UR56 ;  /* 0x0000003800987c02 */ /* 0x000fe20008000f00 */
[----:B------:R-:W-:Y:S01]  /*b3e0*/  STS [R61+0x2110], R168 ;  /* 0x002110a83d007388 */ /* 0x000fe20000000800 */
[----:B------:R-:W-:Y:S01]  /*b3f0*/  FADD.FTZ R161, R161, R176 ;  /* 0x000000b0a1a17221 */ /* 0x000fe20000010000 */
[----:B------:R-:W-:Y:S01]  /*b400*/  FADD.FTZ R201, R63, R158 ;  /* 0x0000009e3fc97221 */ /* 0x000fe20000010000 */
[----:B------:R-:W-:Y:S01]  /*b410*/  LEA R152, R152, -R97, 0x1 ;  /* 0x8000006198987211 */ /* 0x000fe200078e08ff */
[----:B------:R-:W-:Y:S01]  /*b420*/  STS [R61+0x2114], R172 ;  /* 0x002114ac3d007388 */ /* 0x000fe20000000800 */
[----:B------:R-:W-:Y:S01]  /*b430*/  FADD.FTZ R161, R161, R130 ;  /* 0x00000082a1a17221 */ /* 0x000fe20000010000 */
[----:B------:R-:W-:Y:S01]  /*b440*/  FMUL.FTZ R149, R145, UR55 ;  /* 0x0000003791957c20 */ /* 0x000fe20008410000 */
[----:B------:R-:W-:Y:S01]  /*b450*/  ISETP.GE.AND P1, PT, R152, 0x1, PT ;  /* 0x000000019800780c */ /* 0x000fe20003f26270 */
[----:B------:R0:W-:Y:S01]  /*b460*/  STS [R61+0x2108], R144 ;  /* 0x002108903d007388 */ /* 0x0001e20000000800 */
[----:B------:R-:W-:Y:S01]  /*b470*/  FADD.FTZ R158, R161, R60 ;  /* 0x0000003ca19e7221 */ /* 0x000fe20000010000 */
[----:B------:R-:W-:Y:S01]  /*b480*/  FMUL.FTZ R60, R128, UR55 ;  /* 0x00000037803c7c20 */ /* 0x000fe20008410000 */
[----:B------:R-:W-:Y:S01]  /*b490*/  FMUL.FTZ R161, R143, UR55 ;  /* 0x000000378fa17c20 */ /* 0x000fe20008410000 */
[----:B------:R-:W-:Y:S01]  /*b4a0*/  STS [R61+0x210c], R142 ;  /* 0x00210c8e3d007388 */ /* 0x000fe20000000800 */
[----:B------:R-:W-:Y:S01]  /*b4b0*/  FMUL.FTZ R130, R182, UR55 ;  /* 0x00000037b6827c20 */ /* 0x000fe20008410000 */
[----:B------:R-:W-:Y:S01]  /*b4c0*/  FFMA.FTZ R185, R173, UR54, R60 ;  /* 0x00000036adb97c23 */ /* 0x000fe2000801003c */
[----:B------:R-:W-:Y:S01]  /*b4d0*/  FMUL.FTZ R60, R134, UR55 ;  /* 0x00000037863c7c20 */ /* 0x000fe20008410000 */
[----:B------:R-:W-:Y:S01]  /*b4e0*/  STS [R61+0x2100], R166 ;  /* 0x002100a63d007388 */ /* 0x000fe20000000800 */
[----:B------:R-:W-:Y:S01]  /*b4f0*/  FMUL.FTZ R163, R163, R132 ;  /* 0x00000084a3a37220 */ /* 0x000fe20000410000 */
[----:B0-----:R-:W-:Y:S01]  /*b500*/  FMUL.FTZ R144, R132, UR55 ;  /* 0x0000003784907c20 */ /* 0x001fe20008410000 */
[----:B------:R-:W-:Y:S01]  /*b510*/  FFMA.FTZ R191, R171, UR54, R60 ;  /* 0x00000036abbf7c23 */ /* 0x000fe2000801003c */
[----:B------:R0:W-:Y:S01]  /*b520*/  STS [R61+0x2104], R62 ;  /* 0x0021043e3d007388 */ /* 0x0001e20000000800 */
[----:B------:R-:W-:Y:S01]  /*b530*/  FMUL.FTZ R60, R136, UR55 ;  /* 0x00000037883c7c20 */ /* 0x000fe20008410000 */
[----:B------:R-:W-:Y:S01]  /*b540*/  FFMA.FTZ R144, R175, UR54, R144 ;  /* 0x00000036af907c23 */ /* 0x000fe20008010090 */
[----:B------:R-:W-:Y:S01]  /*b550*/  FFMA.FTZ R179, R190, UR54, -R179 ;  /* 0x00000036beb37c23 */ /* 0x000fe200080108b3 */
[----:B------:R-:W-:Y:S01]  /*b560*/  FFMA.FTZ R187, R188, UR54, -R187 ;  /* 0x00000036bcbb7c23 */ /* 0x000fe200080108bb */
[----:B------:R-:W-:Y:S01]  /*b570*/  FFMA.FTZ R177, R169, UR54, R60 ;  /* 0x00000036a9b17c23 */ /* 0x000fe2000801003c */
[----:B------:R-:W-:Y:S01]  /*b580*/  FMUL.FTZ R60, R138, UR55 ;  /* 0x000000378a3c7c20 */ /* 0x000fe20008410000 */
[----:B------:R-:W-:Y:S01]  /*b590*/  FFMA.FTZ R193, R186, UR54, -R193 ;  /* 0x00000036bac17c23 */ /* 0x000fe200080108c1 */
[----:B------:R-:W-:Y:S01]  /*b5a0*/  FFMA.FTZ R161, R184, UR54, -R161 ;  /* 0x00000036b8a17c23 */ /* 0x000fe200080108a1 */
[----:B------:R-:W-:Y:S01]  /*b5b0*/  FFMA.FTZ R149, R182, UR54, -R149 ;  /* 0x00000036b6957c23 */ /* 0x000fe20008010895 */
[----:B0-----:R-:W-:Y:S01]  /*b5c0*/  FMUL.FTZ R61, R173, UR55 ;  /* 0x00000037ad3d7c20 */ /* 0x001fe20008410000 */
[----:B------:R-:W-:Y:S01]  /*b5d0*/  FMUL.FTZ R62, R190, UR55 ;  /* 0x00000037be3e7c20 */ /* 0x000fe20008410000 */
[----:B------:R-:W-:Y:S01]  /*b5e0*/  FFMA.FTZ R151, R167, UR54, R60 ;  /* 0x00000036a7977c23 */ /* 0x000fe2000801003c */
[----:B------:R-:W-:Y:S01]  /*b5f0*/  FMUL.FTZ R60, R140, UR55 ;  /* 0x000000378c3c7c20 */ /* 0x000fe20008410000 */
[----:B------:R-:W-:Y:S01]  /*b600*/  FFMA.FTZ R146, R128, UR54, -R61 ;  /* 0x0000003680927c23 */ /* 0x000fe2000801083d */
[----:B------:R-:W-:Y:S01]  /*b610*/  FMUL.FTZ R61, R171, UR55 ;  /* 0x00000037ab3d7c20 */ /* 0x000fe20008410000 */
[----:B------:R-:W-:Y:S01]  /*b620*/  FFMA.FTZ R183, R133, UR54, R62 ;  /* 0x0000003685b77c23 */ /* 0x000fe2000801003e */
[----:B------:R-:W-:Y:S01]  /*b630*/  FMUL.FTZ R62, R188, UR55 ;  /* 0x00000037bc3e7c20 */ /* 0x000fe20008410000 */
[----:B------:R-:W-:Y:S01]  /*b640*/  FFMA.FTZ R130, R145, UR54, R130 ;  /* 0x0000003691827c23 */ /* 0x000fe20008010082 */
[----:B------:R-:W-:Y:S01]  /*b650*/  FFMA.FTZ R148, R134, UR54, -R61 ;  /* 0x0000003686947c23 */ /* 0x000fe2000801083d */
[----:B------:R-:W-:Y:S01]  /*b660*/  FMUL.FTZ R61, R169, UR55 ;  /* 0x00000037a93d7c20 */ /* 0x000fe20008410000 */
[----:B------:R-:W-:Y:S01]  /*b670*/  FFMA.FTZ R189, R137, UR54, R62 ;  /* 0x0000003689bd7c23 */ /* 0x000fe2000801003e */
[----:B------:R-:W-:Y:S01]  /*b680*/  FMUL.FTZ R62, R186, UR55 ;  /* 0x00000037ba3e7c20 */ /* 0x000fe20008410000 */
[----:B------:R-:W-:Y:S01]  /*b690*/  FFMA.FTZ R147, R181, UR54, -R60 ;  /* 0x00000036b5937c23 */ /* 0x000fe2000801083c */
[----:B------:R-:W-:Y:S01]  /*b6a0*/  FFMA.FTZ R150, R136, UR54, -R61 ;  /* 0x0000003688967c23 */ /* 0x000fe2000801083d */
[----:B------:R-:W-:Y:S01]  /*b6b0*/  FMUL.FTZ R61, R167, UR55 ;  /* 0x00000037a73d7c20 */ /* 0x000fe20008410000 */
[----:B------:R-:W-:Y:S01]  /*b6c0*/  FFMA.FTZ R195, R141, UR54, R62 ;  /* 0x000000368dc37c23 */ /* 0x000fe2000801003e */
[----:B------:R-:W-:-:S02]  /*b6d0*/  FMUL.FTZ R62, R184, UR55 ;  /* 0x00000037b83e7c20 */ /* 0x000fc40008410000 */
[----:B------:R-:W-:Y:S01]  /*b6e0*/  FFMA.FTZ R142, R138, UR54, -R61 ;  /* 0x000000368a8e7c23 */ /* 0x000fe2000801083d */
[----:B------:R-:W-:Y:S01]  /*b6f0*/  FMUL.FTZ R61, R181, UR55 ;  /* 0x00000037b53d7c20 */ /* 0x000fe20008410000 */
[----:B------:R-:W-:-:S03]  /*b700*/  FFMA.FTZ R165, R143, UR54, R62 ;  /* 0x000000368fa57c23 */ /* 0x000fc6000801003e */
        /* <DEDUP_REMOVED lines=32> */
.L_x_8171:
[----:B------:R-:W-:Y:S05]  /*b910*/  BSYNC B0 ;  /* 0x0000000000007941 */ /* 0x000fea0003800000 */
.L_x_8170:
        /* <DEDUP_REMOVED lines=11> */
[----:B------:R-:W-:Y:S01]  /*b9d0*/  IADD3 R164, R97, 0x40, RZ ;  /* 0x0000004061a47810 */ /* 0x000fe20007ffe0ff */
        /* <DEDUP_REMOVED lines=28> */
[----:B------:R-:W-:Y:S02]  /*bba0*/  LEA R61, R164, R95, 0x2 ;  /* 0x0000005fa43d7211 */ /* 0x000fe400078e10ff */
[----:B------:R-:W-:Y:S01]  /*bbb0*/  IADD3 R154, R97, 0xc0, RZ ;  /* 0x000000c0619a7810 */ /* 0x000fe20007ffe0ff */
[----:B------:R-:W-:-:S03]  /*bbc0*/  FADD.FTZ R158, R158, R153 ;  /* 0x000000999e9e7221 */ /* 0x000fc60000010000 */
[----:B------:R-:W0:Y:S01]  /*bbd0*/  LDS R61, [R61+0x2200] ;  /* 0x002200003d3d7984 */ /* 0x000e220000000800 */
[----:B------:R-:W-:Y:S05]  /*bbe0*/  @!P1 BRA `(.L_x_8173) ;  /* 0x0000000000049947 */ /* 0x000fea0003800000 */
[----:B0-----:R1:W-:Y:S02]  /*bbf0*/  REDG.E.ADD.F32.FTZ.RN.STRONG.GPU desc[UR20][R62.64+-0x1f00], R61 ;  /* 0xffe1003d3e0079a6 */ /* 0x0013e4000c10f394 */
.L_x_8173:
[----:B------:R-:W-:Y:S05]  /*bc00*/  BSYNC B0 ;  /* 0x0000000000007941 */ /* 0x000fea0003800000 */
.L_x_8172:
        /* <DEDUP_REMOVED lines=17> */
.L_x_8175:
[----:B------:R-:W-:Y:S05]  /*bd20*/  BSYNC B0 ;  /* 0x0000000000007941 */ /* 0x000fea0003800000 */
.L_x_8174:
[----:B01----:R0:W1:Y:S01]  /*bd30*/  LDS R61, [R154+0x2400] ;  /* 0x002400009a3d7984 */ /* 0x0030620000000800 */
[----:B------:R-:W-:Y:S01]  /*bd40*/  BSSY B0, `(.L_x_8176) ;  /* 0x0000006000007945 */ /* 0x000fe20003800000 */
[----:B------:R-:W-:Y:S02]  /*bd50*/  IADD3 R126, R97, 0x180, RZ ;  /* 0x00000180617e7810 */ /* 0x000fe40007ffe0ff */
[----:B------:R-:W-:Y:S02]  /*bd60*/  LEA.HI.SX32 R164, R164, R97, 0x1b ;  /* 0x00000061a4a47211 */ /* 0x000fe400078fdaff */
[----:B------:R-:W-:Y:S01]  /*bd70*/  LEA R162, R162, R95, 0x2 ;  /* 0x0000005fa2a27211 */ /* 0x000fe200078e10ff */
[----:B------:R-:W-:Y:S06]  /*bd80*/  @!P1 BRA `(.L_x_8177) ;  /* 0x0000000000049947 */ /* 0x000fec0003800000 */
[----:B-1----:R2:W-:Y:S02]  /*bd90*/  REDG.E.ADD.F32.FTZ.RN.STRONG.GPU desc[UR20][R62.64+-0x1d00], R61 ;  /* 0xffe3003d3e0079a6 */ /* 0x0025e4000c10f394 */
.L_x_8177:
[----:B------:R-:W-:Y:S05]  /*bda0*/  BSYNC B0 ;  /* 0x0000000000007941 */ /* 0x000fea0003800000 */
.L_x_8176:
[----:B-12---:R1:W2:Y:S01]  /*bdb0*/  LDS R61, [R162+0x2500] ;  /* 0x00250000a23d7984 */ /* 0x0062a20000000800 */
[----:B------:R-:W-:Y:S01]  /*bdc0*/  BSSY B0, `(.L_x_8178) ;  /* 0x0000006000007945 */ /* 0x000fe20003800000 */
[----:B0-----:R-:W-:Y:S02]  /*bdd0*/  IADD3 R154, R97, 0x1c0, RZ ;  /* 0x000001c0619a7810 */ /* 0x001fe40007ffe0ff */
[----:B------:R-:W-:Y:S02]  /*bde0*/  LEA.HI.SX32 R126, R126, R97, 0x1b ;  /* 0x000000617e7e7211 */ /* 0x000fe400078fdaff */
[----:B------:R-:W-:Y:S01]  /*bdf0*/  LEA R164, R164, R95, 0x2 ;  /* 0x0000005fa4a47211 */ /* 0x000fe200078e10ff */
[----:B------:R-:W-:Y:S06]  /*be00*/  @!P2 BRA `(.L_x_8179) ;  /* 0x000000000004a947 */ /* 0x000fec0003800000 */
[----:B--2---:R0:W-:Y:S02]  /*be10*/  REDG.E.ADD.F32.FTZ.RN.STRONG.GPU desc[UR20][R62.64+-0x1c00], R61 ;  /* 0xffe4003d3e0079a6 */ /* 0x0041e4000c10f394 */
.L_x_8179:
[----:B------:R-:W-:Y:S05]  /*be20*/  BSYNC B0 ;  /* 0x0000000000007941 */ /* 0x000fea0003800000 */
.L_x_8178:
[----:B0-2---:R0:W2:Y:S01]  /*be30*/  LDS R61, [R164+0x2600] ;  /* 0x00260000a43d7984 */ /* 0x0050a20000000800 */
[----:B------:R-:W-:Y:S01]  /*be40*/  BSSY B0, `(.L_x_8180) ;  /* 0x0000005000007945 */ /* 0x000fe20003800000 */
[----:B------:R-:W-:Y:S02]  /*be50*/  LEA.HI.SX32 R154, R154, R97, 0x1b ;  /* 0x000000619a9a7211 */ /* 0x000fe400078fdaff */
[----:B------:R-:W-:Y:S01]  /*be60*/  LEA R126, R126, R95, 0x2 ;  /* 0x0000005f7e7e7211 */ /* 0x000fe200078e10ff */
[----:B------:R-:W-:Y:S06]  /*be70*/  @!P3 BRA `(.L_x_8181) ;  /* 0x000000000004b947 */ /* 0x000fec0003800000 */
[----:B--2---:R4:W-:Y:S02]  /*be80*/  REDG.E.ADD.F32.FTZ.RN.STRONG.GPU desc[UR20][R62.64+-0x1b00], R61 ;  /* 0xffe5003d3e0079a6 */ /* 0x0049e4000c10f394 */
.L_x_8181:
[----:B------:R-:W-:Y:S05]  /*be90*/  BSYNC B0 ;  /* 0x0000000000007941 */ /* 0x000fea0003800000 */
.L_x_8180:
[----:B--2-4-:R2:W4:Y:S01]  /*bea0*/  LDS R61, [R126+0x2700] ;  /* 0x002700007e3d7984 */ /* 0x0145220000000800 */
[----:B------:R-:W-:Y:S01]  /*beb0*/  BSSY B0, `(.L_x_8182) ;  /* 0x0000004000007945 */ /* 0x000fe20003800000 */
[----:B------:R-:W-:-:S03]  /*bec0*/  LEA R123, R154, R95, 0x2 ;  /* 0x0000005f9a7b7211 */ /* 0x000fc600078e10ff */
[----:B------:R-:W-:Y:S05]  /*bed0*/  @!P4 BRA `(.L_x_8183) ;  /* 0x000000000004c947 */ /* 0x000fea0003800000 */
[----:B----4-:R4:W-:Y:S02]  /*bee0*/  REDG.E.ADD.F32.FTZ.RN.STRONG.GPU desc[UR20][R62.64+-0x1a00], R61 ;  /* 0xffe6003d3e0079a6 */ /* 0x0109e4000c10f394 */
.L_x_8183:
[----:B------:R-:W-:Y:S05]  /*bef0*/  BSYNC B0 ;  /* 0x0000000000007941 */ /* 0x000fea0003800000 */
.L_x_8182:
[----:B----4-:R4:W0:Y:S01]  /*bf00*/  LDS R61, [R123+0x2800] ;  /* 0x002800007b3d7984 */ /* 0x0108220000000800 */
[----:B------:R-:W-:Y:S01]  /*bf10*/  BSSY B0, `(.L_x_8184) ;  /* 0x0000005000007945 */ /* 0x000fe20003800000 */
[C---:B--2---:R-:W-:Y:S02]  /*bf20*/  IADD3 R126, R97.reuse, 0x200, RZ ;  /* 0x00000200617e7810 */ /* 0x044fe40007ffe0ff */
[----:B------:R-:W-:Y:S01]  /*bf30*/  IADD3 R154, R97, 0x240, RZ ;  /* 0x00000240619a7810 */ /* 0x000fe20007ffe0ff */
[----:B------:R-:W-:Y:S06]  /*bf40*/  @!P5 BRA `(.L_x_8185) ;  /* 0x000000000004d947 */ /* 0x000fec0003800000 */
[----:B0-----:R2:W-:Y:S02]  /*bf50*/  REDG.E.ADD.F32.FTZ.RN.STRONG.GPU desc[UR20][R62.64+-0x1900], R61 ;  /* 0xffe7003d3e0079a6 */ /* 0x0015e4000c10f394 */
.L_x_8185:
[----:B------:R-:W-:Y:S05]  /*bf60*/  BSYNC B0 ;  /* 0x0000000000007941 */ /* 0x000fea0003800000 */
.L_x_8184:
        /* <DEDUP_REMOVED lines=17> */
.L_x_8187:
[----:B------:R-:W-:Y:S05]  /*c080*/  BSYNC B0 ;  /* 0x0000000000007941 */ /* 0x000fea0003800000 */
.L_x_8186:
[----:B01----:R0:W1:Y:S01]  /*c090*/  LDS R61, [R154+0x2a00] ;  /* 0x002a00009a3d7984 */ /* 0x0030620000000800 */
[----:B------:R-:W-:Y:S01]  /*c0a0*/  BSSY B0, `(.L_x_8188) ;  /* 0x0000006000007945 */ /* 0x000fe20003800000 */
[----:B------:R-:W-:Y:S02]  /*c0b0*/  IADD3 R126, R97, 0x300, RZ ;  /* 0x00000300617e7810 */ /* 0x000fe40007ffe0ff */
[----:B------:R-:W-:Y:S02]  /*c0c0*/  LEA.HI.SX32 R164, R164, R97, 0x1b ;  /* 0x00000061a4a47211 */ /* 0x000fe400078fdaff */
[----:B------:R-:W-:Y:S01]  /*c0d0*/  LEA R162, R162, R95, 0x2 ;  /* 0x0000005fa2a27211 */ /* 0x000fe200078e10ff */
[----:B------:R-:W-:Y:S06]  /*c0e0*/  @!P1 BRA `(.L_x_8189) ;  /* 0x0000000000049947 */ /* 0x000fec0003800000 */
[----:B-1----:R2:W-:Y:S02]  /*c0f0*/  REDG.E.ADD.F32.FTZ.RN.STRONG.GPU desc[UR20][R62.64+-0x1700], R61 ;  /* 0xffe9003d3e0079a6 */ /* 0x0025e4000c10f394 */
.L_x_8189:
[----:B------:R-:W-:Y:S05]  /*c100*/  BSYNC B0 ;  /* 0x0000000000007941 */ /* 0x000fea0003800000 */
.L_x_8188:
[----:B-12---:R1:W2:Y:S01]  /*c110*/  LDS R61, [R162+0x2b00] ;  /* 0x002b0000a23d7984 */ /* 0x0062a20000000800 */
[----:B------:R-:W-:Y:S01]  /*c120*/  BSSY B0, `(.L_x_8190) ;  /* 0x0000006000007945 */ /* 0x000fe20003800000 */
[----:B0-----:R-:W-:Y:S02]  /*c130*/  IADD3 R154, R97, 0x340, RZ ;  /* 0x00000340619a7810 */ /* 0x001fe40007ffe0ff */
[----:B------:R-:W-:Y:S02]  /*c140*/  LEA.HI.SX32 R126, R126, R97, 0x1b ;  /* 0x000000617e7e7211 */ /* 0x000fe400078fdaff */
[----:B------:R-:W-:Y:S01]  /*c150*/  LEA R164, R164, R95, 0x2 ;  /* 0x0000005fa4a47211 */ /* 0x000fe200078e10ff */
[----:B------:R-:W-:Y:S06]  /*c160*/  @!P2 BRA `(.L_x_8191) ;  /* 0x000000000004a947 */ /* 0x000fec0003800000 */
[----:B--2---:R0:W-:Y:S02]  /*c170*/  REDG.E.ADD.F32.FTZ.RN.STRONG.GPU desc[UR20][R62.64+-0x1600], R61 ;  /* 0xffea003d3e0079a6 */ /* 0x0041e4000c10f394 */
.L_x_8191:
[----:B------:R-:W-:Y:S05]  /*c180*/  BSYNC B0 ;  /* 0x0000000000007941 */ /* 0x000fea0003800000 */
.L_x_8190:
[----:B0-2---:R0:W2:Y:S01]  /*c190*/  LDS R61, [R164+0x2c00] ;  /* 0x002c0000a43d7984 */ /* 0x0050a20000000800 */
[----:B------:R-:W-:Y:S01]  /*c1a0*/  BSSY B0, `(.L_x_8192) ;  /* 0x0000005000007945 */ /* 0x000fe20003800000 */
[----:B------:R-:W-:Y:S02]  /*c1b0*/  LEA.HI.SX32 R154, R154, R97, 0x1b ;  /* 0x000000619a9a7211 */ /* 0x000fe400078fdaff */
[----:B------:R-:W-:Y:S01]  /*c1c0*/  LEA R126, R126, R95, 0x2 ;  /* 0x0000005f7e7e7211 */ /* 0x000fe200078e10ff */
[----:B------:R-:W-:Y:S06]  /*c1d0*/  @!P3 BRA `(.L_x_8193) ;  /* 0x000000000004b947 */ /* 0x000fec0003800000 */
[----:B--2---:R2:W-:Y:S02]  /*c1e0*/  REDG.E.ADD.F32.FTZ.RN.STRONG.GPU desc[UR20][R62.64+-0x1500], R61 ;  /* 0xffeb003d3e0079a6 */ /* 0x0045e4000c10f394 */
.L_x_8193:
[----:B------:R-:W-:Y:S05]  /*c1f0*/  BSYNC B0 ;  /* 0x0000000000007941 */ /* 0x000fea0003800000 */
.L_x_8192:
[----:B--2---:R2:W0:Y:S01]  /*c200*/  LDS R61, [R126+0x2d00] ;  /* 0x002d00007e3d7984 */ /* 0x0044220000000800 */
[----:B------:R-:W-:Y:S01]  /*c210*/  BSSY B0, `(.L_x_8194) ;  /* 0x0000004000007945 */ /* 0x000fe20003800000 */
[----:B----4-:R-:W-:-:S03]  /*c220*/  LEA R123, R154, R95, 0x2 ;  /* 0x0000005f9a7b7211 */ /* 0x010fc600078e10ff */
[----:B------:R-:W-:Y:S05]  /*c230*/  @!P4 BRA `(.L_x_8195) ;  /* 0x000000000004c947 */ /* 0x000fea0003800000 */
[----:B0-----:R4:W-:Y:S02]  /*c240*/  REDG.E.ADD.F32.FTZ.RN.STRONG.GPU desc[UR20][R62.64+-0x1400], R61 ;  /* 0xffec003d3e0079a6 */ /* 0x0019e4000c10f394 */
.L_x_8195:
[----:B------:R-:W-:Y:S05]  /*c250*/  BSYNC B0 ;  /* 0x0000000000007941 */ /* 0x000fea0003800000 */
.L_x_8194:
[----:B0---4-:R0:W4:Y:S01]  /*c260*/  LDS R61, [R123+0x2e00] ;  /* 0x002e00007b3d7984 */ /* 0x0111220000000800 */
[----:B------:R-:W-:Y:S01]  /*c270*/  BSSY B0, `(.L_x_8196) ;  /* 0x0000005000007945 */ /* 0x000fe20003800000 */
[C---:B--2---:R-:W-:Y:S02]  /*c280*/  IADD3 R126, R97.reuse, 0x380, RZ ;  /* 0x00000380617e7810 */ /* 0x044fe40007ffe0ff */
[----:B------:R-:W-:Y:S01]  /*c290*/  IADD3 R154, R97, 0x3c0, RZ ;  /* 0x000003c0619a7810 */ /* 0x000fe20007ffe0ff */
[----:B------:R-:W-:Y:S06]  /*c2a0*/  @!P5 BRA `(.L_x_8197) ;  /* 0x000000000004d947 */ /* 0x000fec0003800000 */
[----:B----4-:R2:W-:Y:S02]  /*c2b0*/  REDG.E.ADD.F32.FTZ.RN.STRONG.GPU desc[UR20][R62.64+-0x1300], R61 ;  /* 0xffed003d3e0079a6 */ /* 0x0105e4000c10f394 */
.L_x_8197:
[----:B------:R-:W-:Y:S05]  /*c2c0*/  BSYNC B0 ;  /* 0x0000000000007941 */ /* 0x000fea0003800000 */
.L_x_8196:
[----:B------:R-:W-:Y:S01]  /*c2d0*/  LEA.HI.SX32 R126, R126, R97, 0x1b ;  /* 0x000000617e7e7211 */ /* 0x000fe200078fdaff */
[----:B------:R-:W-:Y:S01]  /*c2e0*/  BSSY B0, `(.L_x_8198) ;  /* 0x0000010000007945 */ /* 0x000fe20003800000 */
[----:B------:R-:W-:Y:S02]  /*c2f0*/  ISETP.GE.AND P6, PT, R152, 0x381, PT ;  /* 0x000003819800780c */ /* 0x000fe40003fc6270 */
[----:B--2-4-:R-:W-:Y:S02]  /*c300*/  LEA R61, R126, R95, 0x2 ;  /* 0x0000005f7e3d7211 */ /* 0x014fe400078e10ff */
        /* <DEDUP_REMOVED lines=13> */
.L_x_8199:
[----:B------:R-:W-:Y:S05]  /*c3e0*/  BSYNC B0 ;  /* 0x0000000000007941 */ /* 0x000fea0003800000 */
.L_x_8198:
[----:B-12---:R1:W2:Y:S01]  /*c3f0*/  LDS R61, [R154+0x3000] ;  /* 0x003000009a3d7984 */ /* 0x0062a20000000800 */
[----:B------:R-:W-:Y:S01]  /*c400*/  BSSY B0, `(.L_x_8200) ;  /* 0x0000006000007945 */ /* 0x000fe20003800000 */
[----:B------:R-:W-:Y:S02]  /*c410*/  IADD3 R126, R97, 0x480, RZ ;  /* 0x00000480617e7810 */ /* 0x000fe40007ffe0ff */
[----:B------:R-:W-:Y:S02]  /*c420*/  LEA.HI.SX32 R164, R164, R97, 0x1b ;  /* 0x00000061a4a47211 */ /* 0x000fe400078fdaff */
[----:B------:R-:W-:Y:S01]  /*c430*/  LEA R162, R162, R95, 0x2 ;  /* 0x0000005fa2a27211 */ /* 0x000fe200078e10ff */
[----:B------:R-:W-:Y:S06]  /*c440*/  @!P1 BRA `(.L_x_8201) ;  /* 0x0000000000049947 */ /* 0x000fec0003800000 */
[----:B--2---:R4:W-:Y:S02]  /*c450*/  REDG.E.ADD.F32.FTZ.RN.STRONG.GPU desc[UR20][R62.64+-0x1100], R61 ;  /* 0xffef003d3e0079a6 */ /* 0x0049e4000c10f394 */
.L_x_8201:
[----:B------:R-:W-:Y:S05]  /*c460*/  BSYNC B0 ;  /* 0x0000000000007941 */ /* 0x000fea0003800000 */
.L_x_8200:
[----:B--2-4-:R2:W4:Y:S01]  /*c470*/  LDS R61, [R162+0x3100] ;  /* 0x00310000a23d7984 */ /* 0x0145220000000800 */
[----:B------:R-:W-:Y:S01]  /*c480*/  BSSY B0, `(.L_x_8202) ;  /* 0x0000006000007945 */ /* 0x000fe20003800000 */
[----:B-1----:R-:W-:Y:S02]  /*c490*/  IADD3 R154, R97, 0x4c0, RZ ;  /* 0x000004c0619a7810 */ /* 0x002fe40007ffe0ff */
[----:B------:R-:W-:Y:S02]  /*c4a0*/  LEA.HI.SX32 R126, R126, R97, 0x1b ;  /* 0x000000617e7e7211 */ /* 0x000fe400078fdaff */
[----:B------:R-:W-:Y:S01]  /*c4b0*/  LEA R164, R164, R95, 0x2 ;  /* 0x0000005fa4a47211 */ /* 0x000fe200078e10ff */
[----:B------:R-:W-:Y:S06]  /*c4c0*/  @!P2 BRA `(.L_x_8203) ;  /* 0x000000000004a947 */ /* 0x000fec0003800000 */
[----:B----4-:R1:W-:Y:S02]  /*c4d0*/  REDG.E.ADD.F32.FTZ.RN.STRONG.GPU desc[UR20][R62.64+-0x1000], R61 ;  /* 0xfff0003d3e0079a6 */ /* 0x0103e4000c10f394 */
.L_x_8203:
[----:B------:R-:W-:Y:S05]  /*c4e0*/  BSYNC B0 ;  /* 0x0000000000007941 */ /* 0x000fea0003800000 */
.L_x_8202:
[----:B-1--4-:R1:W4:Y:S01]  /*c4f0*/  LDS R61, [R164+0x3200] ;  /* 0x00320000a43d7984 */ /* 0x0123220000000800 */
[----:B------:R-:W-:Y:S01]  /*c500*/  BSSY B0, `(.L_x_8204) ;  /* 0x0000005000007945 */ /* 0x000fe20003800000 */
[----:B------:R-:W-:Y:S02]  /*c510*/  LEA.HI.SX32 R154, R154, R97, 0x1b ;  /* 0x000000619a9a7211 */ /* 0x000fe400078fdaff */
[----:B------:R-:W-:Y:S01]  /*c520*/  LEA R126, R126, R95, 0x2 ;  /* 0x0000005f7e7e7211 */ /* 0x000fe200078e10ff */
[----:B------:R-:W-:Y:S06]  /*c530*/  @!P3 BRA `(.L_x_8205) ;  /* 0x000000000004b947 */ /* 0x000fec0003800000 */
[----:B----4-:R4:W-:Y:S02]  /*c540*/  REDG.E.ADD.F32.FTZ.RN.STRONG.GPU desc[UR20][R62.64+-0xf00], R61 ;  /* 0xfff1003d3e0079a6 */ /* 0x0109e4000c10f394 */
.L_x_8205:
[----:B------:R-:W-:Y:S05]  /*c550*/  BSYNC B0 ;  /* 0x0000000000007941 */ /* 0x000fea0003800000 */
.L_x_8204:
[----:B----4-:R4:W1:Y:S01]  /*c560*/  LDS R61, [R126+0x3300] ;  /* 0x003300007e3d7984 */ /* 0x0108620000000800 */
[----:B------:R-:W-:Y:S01]  /*c570*/  BSSY B0, `(.L_x_8206) ;  /* 0x0000004000007945 */ /* 0x000fe20003800000 */
[----:B0-----:R-:W-:-:S03]  /*c580*/  LEA R123, R154, R95, 0x2 ;  /* 0x0000005f9a7b7211 */ /* 0x001fc600078e10ff */
[----:B------:R-:W-:Y:S05]  /*c590*/  @!P4 BRA `(.L_x_8207) ;  /* 0x000000000004c947 */ /* 0x000fea0003800000 */
[----:B-1----:R0:W-:Y:S02]  /*c5a0*/  REDG.E.ADD.F32.FTZ.RN.STRONG.GPU desc[UR20][R62.64+-0xe00], R61 ;  /* 0xfff2003d3e0079a6 */ /* 0x0021e4000c10f394 */
.L_x_8207:
[----:B------:R-:W-:Y:S05]  /*c5b0*/  BSYNC B0 ;  /* 0x0000000000007941 */ /* 0x000fea0003800000 */
.L_x_8206:
[----:B01----:R0:W1:Y:S01]  /*c5c0*/  LDS R61, [R123+0x3400] ;  /* 0x003400007b3d7984 */ /* 0x0030620000000800 */
[----:B------:R-:W-:Y:S01]  /*c5d0*/  BSSY B0, `(.L_x_8208) ;  /* 0x0000005000007945 */ /* 0x000fe20003800000 */
[C---:B----4-:R-:W-:Y:S02]  /*c5e0*/  IADD3 R126, R97.reuse, 0x500, RZ ;  /* 0x00000500617e7810 */ /* 0x050fe40007ffe0ff */
[----:B------:R-:W-:Y:S01]  /*c5f0*/  IADD3 R154, R97, 0x540, RZ ;  /* 0x00000540619a7810 */ /* 0x000fe20007ffe0ff */
[----:B------:R-:W-:Y:S06]  /*c600*/  @!P5 BRA `(.L_x_8209) ;  /* 0x000000000004d947 */ /* 0x000fec0003800000 */
[----:B-1----:R4:W-:Y:S02]  /*c610*/  REDG.E.ADD.F32.FTZ.RN.STRONG.GPU desc[UR20][R62.64+-0xd00], R61 ;  /* 0xfff3003d3e0079a6 */ /* 0x0029e4000c10f394 */
.L_x_8209:
[----:B------:R-:W-:Y:S05]  /*c620*/  BSYNC B0 ;  /* 0x0000000000007941 */ /* 0x000fea0003800000 */
.L_x_8208:
[----:B------:R-:W-:Y:S01]  /*c630*/  LEA.HI.SX32 R126, R126, R97, 0x1b ;  /* 0x000000617e7e7211 */ /* 0x000fe200078fdaff */
[----:B------:R-:W-:Y:S01]  /*c640*/  BSSY B0, `(.L_x_8210) ;  /* 0x0000010000007945 */ /* 0x000fe20003800000 */
[----:B------:R-:W-:Y:S02]  /*c650*/  ISETP.GE.AND P6, PT, R152, 0x501, PT ;  /* 0x000005019800780c */ /* 0x000fe40003fc6270 */
[----:B-1--4-:R-:W-:Y:S02]  /*c660*/  LEA R61, R126, R95, 0x2 ;  /* 0x0000005f7e3d7211 */ /* 0x012fe400078e10ff */
        /* <DEDUP_REMOVED lines=13> */
.L_x_8211:
[----:B------:R-:W-:Y:S05]  /*c740*/  BSYNC B0 ;  /* 0x0000000000007941 */ /* 0x000fea0003800000 */
.L_x_8210:
[----:B-12---:R1:W2:Y:S01]  /*c750*/  LDS R61, [R154+0x3600] ;  /* 0x003600009a3d7984 */ /* 0x0062a20000000800 */
[----:B------:R-:W-:Y:S01]  /*c760*/  BSSY B0, `(.L_x_8212) ;  /* 0x0000006000007945 */ /* 0x000fe20003800000 */
[----:B------:R-:W-:Y:S02]  /*c770*/  IADD3 R126, R97, 0x600, RZ ;  /* 0x00000600617e7810 */ /* 0x000fe40007ffe0ff */
[----:B------:R-:W-:Y:S02]  /*c780*/  LEA.HI.SX32 R164, R164, R97, 0x1b ;  /* 0x00000061a4a47211 */ /* 0x000fe400078fdaff */
[----:B------:R-:W-:Y:S01]  /*c790*/  LEA R162, R162, R95, 0x2 ;  /* 0x0000005fa2a27211 */ /* 0x000fe200078e10ff */
[----:B------:R-:W-:Y:S06]  /*c7a0*/  @!P1 BRA `(.L_x_8213) ;  /* 0x0000000000049947 */ /* 0x000fec0003800000 */
[----:B--2---:R4:W-:Y:S02]  /*c7b0*/  REDG.E.ADD.F32.FTZ.RN.STRONG.GPU desc[UR20][R62.64+-0xb00], R61 ;  /* 0xfff5003d3e0079a6 */ /* 0x0049e4000c10f394 */
.L_x_8213:
[----:B------:R-:W-:Y:S05]  /*c7c0*/  BSYNC B0 ;  /* 0x0000000000007941 */ /* 0x000fea0003800000 */
.L_x_8212:
[----:B--2-4-:R2:W4:Y:S01]  /*c7d0*/  LDS R61, [R162+0x3700] ;  /* 0x00370000a23d7984 */ /* 0x0145220000000800 */
[----:B------:R-:W-:Y:S01]  /*c7e0*/  BSSY B0, `(.L_x_8214) ;  /* 0x0000006000007945 */ /* 0x000fe20003800000 */
[----:B-1----:R-:W-:Y:S02]  /*c7f0*/  IADD3 R154, R97, 0x640, RZ ;  /* 0x00000640619a7810 */ /* 0x002fe40007ffe0ff */
[----:B------:R-:W-:Y:S02]  /*c800*/  LEA.HI.SX32 R126, R126, R97, 0x1b ;  /* 0x000000617e7e7211 */ /* 0x000fe400078fdaff */
[----:B------:R-:W-:Y:S01]  /*c810*/  LEA R164, R164, R95, 0x2 ;  /* 0x0000005fa4a47211 */ /* 0x000fe200078e10ff */
[----:B------:R-:W-:Y:S06]  /*c820*/  @!P2 BRA `(.L_x_8215) ;  /* 0x000000000004a947 */ /* 0x000fec0003800000 */
[----:B----4-:R1:W-:Y:S02]  /*c830*/  REDG.E.ADD.F32.FTZ.RN.STRONG.GPU desc[UR20][R62.64+-0xa00], R61 ;  /* 0xfff6003d3e0079a6 */ /* 0x0103e4000c10f394 */
.L_x_8215:
[----:B------:R-:W-:Y:S05]  /*c840*/  BSYNC B0 ;  /* 0x0000000000007941 */ /* 0x000fea0003800000 */
.L_x_8214:
[----:B-1--4-:R1:W4:Y:S01]  /*c850*/  LDS R61, [R164+0x3800] ;  /* 0x00380000a43d7984 */ /* 0x0123220000000800 */
[----:B------:R-:W-:Y:S01]  /*c860*/  BSSY B0, `(.L_x_8216) ;  /* 0x0000005000007945 */ /* 0x000fe20003800000 */
[----:B------:R-:W-:Y:S02]  /*c870*/  LEA.HI.SX32 R154, R154, R97, 0x1b ;  /* 0x000000619a9a7211 */ /* 0x000fe400078fdaff */
[----:B------:R-:W-:Y:S01]  /*c880*/  LEA R126, R126, R95, 0x2 ;  /* 0x0000005f7e7e7211 */ /* 0x000fe200078e10ff */
[----:B------:R-:W-:Y:S06]  /*c890*/  @!P3 BRA `(.L_x_8217) ;  /* 0x000000000004b947 */ /* 0x000fec0003800000 */
[----:B----4-:R4:W-:Y:S02]  /*c8a0*/  REDG.E.ADD.F32.FTZ.RN.STRONG.GPU desc[UR20][R62.64+-0x900], R61 ;  /* 0xfff7003d3e0079a6 */ /* 0x0109e4000c10f394 */
.L_x_8217:
[----:B------:R-:W-:Y:S05]  /*c8b0*/  BSYNC B0 ;  /* 0x0000000000007941 */ /* 0x000fea0003800000 */
.L_x_8216:
[----:B----4-:R4:W1:Y:S01]  /*c8c0*/  LDS R61, [R126+0x3900] ;  /* 0x003900007e3d7984 */ /* 0x0108620000000800 */
[----:B------:R-:W-:Y:S01]  /*c8d0*/  BSSY B0, `(.L_x_8218) ;  /* 0x0000004000007945 */ /* 0x000fe20003800000 */
[----:B0-----:R-:W-:-:S03]  /*c8e0*/  LEA R123, R154, R95, 0x2 ;  /* 0x0000005f9a7b7211 */ /* 0x001fc600078e10ff */
[----:B------:R-:W-:Y:S05]  /*c8f0*/  @!P4 BRA `(.L_x_8219) ;  /* 0x000000000004c947 */ /* 0x000fea0003800000 */
[----:B-1----:R0:W-:Y:S02]  /*c900*/  REDG.E.ADD.F32.FTZ.RN.STRONG.GPU desc[UR20][R62.64+-0x800], R61 ;  /* 0xfff8003d3e0079a6 */ /* 0x0021e4000c10f394 */
.L_x_8219:
[----:B------:R-:W-:Y:S05]  /*c910*/  BSYNC B0 ;  /* 0x0000000000007941 */ /* 0x000fea0003800000 */
.L_x_8218:
[----:B01----:R0:W1:Y:S01]  /*c920*/  LDS R61, [R123+0x3a00] ;  /* 0x003a00007b3d7984 */ /* 0x0030620000000800 */
[----:B------:R-:W-:Y:S01]  /*c930*/  BSSY B0, `(.L_x_8220) ;  /* 0x0000005000007945 */ /* 0x000fe20003800000 */
[C---:B----4-:R-:W-:Y:S02]  /*c940*/  IADD3 R126, R97.reuse, 0x680, RZ ;  /* 0x00000680617e7810 */ /* 0x050fe40007ffe0ff */
[----:B------:R-:W-:Y:S01]  /*c950*/  IADD3 R154, R97, 0x6c0, RZ ;  /* 0x000006c0619a7810 */ /* 0x000fe20007ffe0ff */
[----:B------:R-:W-:Y:S06]  /*c960*/  @!P5 BRA `(.L_x_8221) ;  /* 0x000000000004d947 */ /* 0x000fec0003800000 */
[----:B-1----:R4:W-:Y:S02]  /*c970*/  REDG.E.ADD.F32.FTZ.RN.STRONG.GPU desc[UR20][R62.64+-0x700], R61 ;  /* 0xfff9003d3e0079a6 */ /* 0x0029e4000c10f394 */
.L_x_8221:
[----:B------:R-:W-:Y:S05]  /*c980*/  BSYNC B0 ;  /* 0x0000000000007941 */ /* 0x000fea0003800000 */
.L_x_8220:
        /* <DEDUP_REMOVED lines=17> */
.L_x_8223:
[----:B------:R-:W-:Y:S05]  /*caa0*/  BSYNC B0 ;  /* 0x0000000000007941 */ /* 0x000fea0003800000 */
.L_x_8222:
[----:B-12---:R1:W2:Y:S01]  /*cab0*/  LDS R61, [R154+0x3c00] ;  /* 0x003c00009a3d7984 */ /* 0x0062a20000000800 */
[----:B------:R-:W-:Y:S01]  /*cac0*/  BSSY B0, `(.L_x_8224) ;  /* 0x0000006000007945 */ /* 0x000fe20003800000 */
[----:B------:R-:W-:Y:S02]  /*cad0*/  IADD3 R126, R97, 0x780, RZ ;  /* 0x00000780617e7810 */ /* 0x000fe40007ffe0ff */
[----:B------:R-:W-:Y:S02]  /*cae0*/  LEA.HI.SX32 R164, R164, R97, 0x1b ;  /* 0x00000061a4a47211 */ /* 0x000fe400078fdaff */
[----:B------:R-:W-:Y:S01]  /*caf0*/  LEA R162, R162, R95, 0x2 ;  /* 0x0000005fa2a27211 */ /* 0x000fe200078e10ff */
[----:B------:R-:W-:Y:S06]  /*cb00*/  @!P1 BRA `(.L_x_8225) ;  /* 0x0000000000049947 */ /* 0x000fec0003800000 */
[----:B--2---:R4:W-:Y:S02]  /*cb10*/  REDG.E.ADD.F32.FTZ.RN.STRONG.GPU desc[UR20][R62.64+-0x500], R61 ;  /* 0xfffb003d3e0079a6 */ /* 0x0049e4000c10f394 */
.L_x_8225:
[----:B------:R-:W-:Y:S05]  /*cb20*/  BSYNC B0 ;  /* 0x0000000000007941 */ /* 0x000fea0003800000 */
.L_x_8224:
[----:B--2-4-:R2:W4:Y:S01]  /*cb30*/  LDS R61, [R162+0x3d00] ;  /* 0x003d0000a23d7984 */ /* 0x0145220000000800 */
[----:B------:R-:W-:Y:S01]  /*cb40*/  BSSY B0, `(.L_x_8226) ;  /* 0x0000006000007945 */ /* 0x000fe20003800000 */
[----:B------:R-:W-:Y:S02]  /*cb50*/  IADD3 R152, R97, 0x7c0, RZ ;  /* 0x000007c061987810 */ /* 0x000fe40007ffe0ff */
[----:B------:R-:W-:Y:S02]  /*cb60*/  LEA.HI.SX32 R126, R126, R97, 0x1b ;  /* 0x000000617e7e7211 */ /* 0x000fe400078fdaff */
[----:B------:R-:W-:Y:S01]  /*cb70*/  LEA R164, R164, R95, 0x2 ;  /* 0x0000005fa4a47211 */ /* 0x000fe200078e10ff */
[----:B------:R-:W-:Y:S06]  /*cb80*/  @!P2 BRA `(.L_x_8227) ;  /* 0x000000000004a947 */ /* 0x000fec0003800000 */
[----:B----4-:R4:W-:Y:S02]  /*cb90*/  REDG.E.ADD.F32.FTZ.RN.STRONG.GPU desc[UR20][R62.64+-0x400], R61 ;  /* 0xfffc003d3e0079a6 */ /* 0x0109e4000c10f394 */
.L_x_8227:
[----:B------:R-:W-:Y:S05]  /*cba0*/  BSYNC B0 ;  /* 0x0000000000007941 */ /* 0x000fea0003800000 */
.L_x_8226:
[----:B----4-:R4:W0:Y:S01]  /*cbb0*/  LDS R61, [R164+0x3e00] ;  /* 0x003e0000a43d7984 */ /* 0x0108220000000800 */
[----:B------:R-:W-:Y:S01]  /*cbc0*/  BSSY B0, `(.L_x_8228) ;  /* 0x0000005000007945 */ /* 0x000fe20003800000 */
[----:B------:R-:W-:Y:S02]  /*cbd0*/  LEA.HI.SX32 R152, R152, R97, 0x1b ;  /* 0x0000006198987211 */ /* 0x000fe400078fdaff */
[----:B------:R-:W-:Y:S01]  /*cbe0*/  LEA R126, R126, R95, 0x2 ;  /* 0x0000005f7e7e7211 */ /* 0x000fe200078e10ff */
[----:B------:R-:W-:Y:S06]  /*cbf0*/  @!P3 BRA `(.L_x_8229) ;  /* 0x000000000004b947 */ /* 0x000fec0003800000 */
[----:B0-----:R0:W-:Y:S02]  /*cc00*/  REDG.E.ADD.F32.FTZ.RN.STRONG.GPU desc[UR20][R62.64+-0x300], R61 ;  /* 0xfffd003d3e0079a6 */ /* 0x0011e4000c10f394 */
.L_x_8229:
[----:B------:R-:W-:Y:S05]  /*cc10*/  BSYNC B0 ;  /* 0x0000000000007941 */ /* 0x000fea0003800000 */
.L_x_8228:
[----:B0-----:R0:W0:Y:S01]  /*cc20*/  LDS R61, [R126+0x3f00] ;  /* 0x003f00007e3d7984 */ /* 0x0010220000000800 */
[----:B------:R-:W-:Y:S01]  /*cc30*/  BSSY B0, `(.L_x_8230) ;  /* 0x0000004000007945 */ /* 0x000fe20003800000 */
[----:B------:R-:W-:-:S03]  /*cc40*/  LEA R152, R152, R95, 0x2 ;  /* 0x0000005f98987211 */ /* 0x000fc600078e10ff */
[----:B------:R-:W-:Y:S05]  /*cc50*/  @!P4 BRA `(.L_x_8231) ;  /* 0x000000000004c947 */ /* 0x000fea0003800000 */
[----:B0-----:R0:W-:Y:S02]  /*cc60*/  REDG.E.ADD.F32.FTZ.RN.STRONG.GPU desc[UR20][R62.64+-0x200], R61 ;  /* 0xfffe003d3e0079a6 */ /* 0x0011e4000c10f394 */
.L_x_8231:
[----:B------:R-:W-:Y:S05]  /*cc70*/  BSYNC B0 ;  /* 0x0000000000007941 */ /* 0x000fea0003800000 */
.L_x_8230:
[----:B0-----:R0:W0:Y:S01]  /*cc80*/  LDS R61, [R152+0x4000] ;  /* 0x00400000983d7984 */ /* 0x0010220000000800 */
[----:B------:R-:W-:Y:S01]  /*cc90*/  BSSY B0, `(.L_x_8232) ;  /* 0x0000004000007945 */ /* 0x000fe20003800000 */
[----:B------:R-:W-:-:S03]  /*cca0*/  FADD.FTZ R60, R201, R60 ;  /* 0x0000003cc93c7221 */ /* 0x000fc60000010000 */
[----:B------:R-:W-:Y:S05]  /*ccb0*/  @!P5 BRA `(.L_x_8233) ;  /* 0x000000000004d947 */ /* 0x000fea0003800000 */
[----:B0-----:R0:W-:Y:S02]  /*ccc0*/  REDG.E.ADD.F32.FTZ.RN.STRONG.GPU desc[UR20][R62.64+-0x100], R61 ;  /* 0xffff003d3e0079a6 */ /* 0x0011e4000c10f394 */
.L_x_8233:
[----:B------:R-:W-:Y:S05]  /*ccd0*/  BSYNC B0 ;  /* 0x0000000000007941 */ /* 0x000fea0003800000 */
.L_x_8232:
        /* <DEDUP_REMOVED lines=8> */
[----:B------:R-:W1:Y:S01]  /*cd60*/  SHFL.DOWN PT, R152, R225, 0x1, 0x1f ;  /* 0x08201f00e1987f89 */ /* 0x000e6200000e0000 */
[----:B------:R-:W-:Y:S01]  /*cd70*/  FADD.FTZ R54, R121, R54 ;  /* 0x0000003679367221 */ /* 0x000fe20000010000 */
[----:B------:R-:W-:Y:S01]  /*cd80*/  FADD.FTZ R53, R124, R53 ;  /* 0x000000357c357221 */ /* 0x000fe20000010000 */
[----:B------:R-:W-:Y:S01]  /*cd90*/  FMUL.FTZ R101, R101, R190 ;  /* 0x000000be65657220 */ /* 0x000fe20000410000 */
[----:B------:R-:W2:Y:S01]  /*cda0*/  SHFL.DOWN PT, R123, R60, 0x1, 0x1f ;  /* 0x08201f003c7b7f89 */ /* 0x000ea200000e0000 */
[----:B------:R-:W-:Y:S01]  /*cdb0*/  FMUL.FTZ R179, R114, R179 ;  /* 0x000000b372b37220 */ /* 0x000fe20000410000 */
[----:B------:R-:W-:Y:S01]  /*cdc0*/  FFMA.FTZ R100, R100, R175, R163 ;  /* 0x000000af64647223 */ /* 0x000fe200000100a3 */
[----:B------:R-:W-:Y:S01]  /*cdd0*/  FFMA.FTZ R144, R218, R144, R139 ;  /* 0x00000090da907223 */ /* 0x000fe2000001008b */
[----:B------:R-:W-:Y:S01]  /*cde0*/  FFMA.FTZ R101, R102, R133, R101 ;  /* 0x0000008566657223 */ /* 0x000fe20000010065 */
[----:B------:R-:W-:Y:S01]  /*cdf0*/  FMUL.FTZ R71, R71, R146 ;  /* 0x0000009247477220 */ /* 0x000fe20000410000 */
[----:B------:R-:W-:Y:S01]  /*ce00*/  FFMA.FTZ R179, R216, R183, R179 ;  /* 0x000000b7d8b37223 */ /* 0x000fe200000100b3 */
[----:B------:R-:W-:Y:S01]  /*ce10*/  FFMA.FTZ R18, R115, R34, R18 ;  /* 0x0000002273127223 */ /* 0x000fe20000010012 */
[----:B------:R-:W-:Y:S01]  /*ce20*/  FFMA.FTZ R23, R100, R55, R23 ;  /* 0x0000003764177223 */ /* 0x000fe20000010017 */
[----:B------:R-:W-:Y:S01]  /*ce30*/  FFMA.FTZ R115, R83, R100, R144 ;  /* 0x0000006453737223 */ /* 0x000fe20000010090 */
[----:B------:R-:W-:Y:S01]  /*ce40*/  FFMA.FTZ R24, R101, R56, R24 ;  /* 0x0000003865187223 */ /* 0x000fe20000010018 */
[----:B------:R-:W-:Y:S01]  /*ce50*/  FFMA.FTZ R100, R84, R101, R179 ;  /* 0x0000006554647223 */ /* 0x000fe200000100b3 */
[----:B-----5:R-:W-:Y:S01]  /*ce60*/  @!P1 FADD.FTZ R61, R61, R126 ;  /* 0x0000007e3d3d9221 */ /* 0x020fe20000010000 */
[----:B------:R-:W-:Y:S01]  /*ce70*/  FFMA.FTZ R214, R214, R185, R71 ;  /* 0x000000b9d6d67223 */ /* 0x000fe20000010047 */
[----:B------:R-:W-:Y:S01]  /*ce80*/  FMUL.FTZ R69, R69, R148 ;  /* 0x0000009445457220 */ /* 0x000fe20000410000 */
[----:B------:R-:W-:Y:S01]  /*ce90*/  FMUL.FTZ R187, R70, R187 ;  /* 0x000000bb46bb7220 */ /* 0x000fe20000410000 */
[----:B0-----:R-:W-:Y:S01]  /*cea0*/  @!P1 FADD.FTZ R62, R62, R153 ;  /* 0x000000993e3e9221 */ /* 0x001fe20000010000 */
[----:B------:R-:W0:Y:S01]  /*ceb0*/  SHFL.DOWN PT, R122, R61, 0x2, 0x1f ;  /* 0x08401f003d7a7f89 */ /* 0x000e2200000e0000 */
[----:B------:R-:W-:Y:S01]  /*cec0*/  FADD.FTZ R47, R100, R47 ;  /* 0x0000002f642f7221 */ /* 0x000fe20000010000 */
[----:B------:R-:W-:Y:S01]  /*ced0*/  FFMA.FTZ R210, R210, R191, R69 ;  /* 0x000000bfd2d27223 */ /* 0x000fe20000010045 */
[----:B-1----:R-:W-:Y:S01]  /*cee0*/  @!P1 FADD.FTZ R63, R63, R152 ;  /* 0x000000983f3f9221 */ /* 0x002fe20000010000 */
[----:B------:R-:W1:Y:S01]  /*cef0*/  SHFL.DOWN PT, R153, R62, 0x2, 0x1f ;  /* 0x08401f003e997f89 */ /* 0x000e6200000e0000 */
[C---:B------:R-:W-:Y:S01]  /*cf00*/  ISETP.NE.AND P2, PT, R96.reuse, RZ, PT ;  /* 0x000000ff6000720c */ /* 0x040fe20003f45270 */
[----:B------:R-:W-:Y:S01]  /*cf10*/  FMUL.FTZ R103, R103, R128 ;  /* 0x0000008067677220 */ /* 0x000fe20000410000 */
[----:B--2---:R-:W-:Y:S01]  /*cf20*/  @!P1 FADD.FTZ R60, R123, R60 ;  /* 0x0000003c7b3c9221 */ /* 0x004fe20000010000 */
[----:B------:R-:W2:Y:S01]  /*cf30*/  SHFL.DOWN PT, R126, R63, 0x2, 0x1f ;  /* 0x08401f003f7e7f89 */ /* 0x000ea200000e0000 */
[----:B------:R-:W-:Y:S01]  /*cf40*/  ISETP.GT.AND P1, PT, R96, 0x1d, PT ;  /* 0x0000001d6000780c */ /* 0x000fe20003f24270 */
        /* <DEDUP_REMOVED lines=59> */
[----:B-----5:R-:W-:Y:S01]  /*d300*/  @!P1 FADD.FTZ R60, R60, R121 ;  /* 0x000000793c3c9221 */ /* 0x020fe20000010000 */
[----:B------:R-:W2:Y:S01]  /*d310*/  SHFL.DOWN PT, R101, R62, 0x8, 0x1f ;  /* 0x09001f003e657f89 */ /* 0x000ea200000e0000 */
[----:B------:R-:W-:Y:S01]  /*d320*/  ISETP.GT.AND P1, PT, R96, 0x17, PT ;  /* 0x000000176000780c */ /* 0x000fe20003f24270 */
[----:B------:R-:W-:Y:S01]  /*d330*/  BSSY B0, `(.L_x_8234) ;  /* 0x0000041000007945 */ /* 0x000fe20003800000 */
[----:B------:R-:W-:Y:S01]  /*d340*/  FFMA.FTZ R19, R156, R38, R19 ;  /* 0x000000269c137223 */ /* 0x000fe20000010013 */
[----:B------:R-:W5:Y:S01]  /*d350*/  SHFL.DOWN PT, R71, R60, 0x8, 0x1f ;  /* 0x09001f003c477f89 */ /* 0x000f6200000e0000 */
[----:B------:R-:W-:Y:S01]  /*d360*/  FFMA.FTZ R20, R125, R42, R20 ;  /* 0x0000002a7d147223 */ /* 0x000fe20000010014 */
[----:B------:R-:W-:Y:S01]  /*d370*/  FADD.FTZ R52, R127, R52 ;  /* 0x000000347f347221 */ /* 0x000fe20000010000 */
[----:B------:R-:W-:Y:S01]  /*d380*/  FFMA.FTZ R21, R160, R46, R21 ;  /* 0x0000002ea0157223 */ /* 0x000fe20000010015 */
[----:B------:R-:W-:Y:S01]  /*d390*/  FFMA.FTZ R22, R135, R50, R22 ;  /* 0x0000003287167223 */ /* 0x000fe20000010016 */
        /* <DEDUP_REMOVED lines=17> */
[----:B------:R-:W-:Y:S01]  /*d4b0*/  FFMA.FTZ R30, R113, R74, R30 ;  /* 0x0000004a711e7223 */ /* 0x000fe2000001001e */
[----:B------:R-:W-:Y:S01]  /*d4c0*/  FADD.FTZ R40, R67, R40 ;  /* 0x0000002843287221 */ /* 0x000fe20000010000 */
[----:B-----5:R-:W-:Y:S01]  /*d4d0*/  @!P1 FADD.FTZ R60, R60, R71 ;  /* 0x000000473c3c9221 */ /* 0x020fe20000010000 */
[----:B------:R-:W-:Y:S01]  /*d4e0*/  ISETP.GT.AND P1, PT, R96, 0xf, PT ;  /* 0x0000000f6000780c */ /* 0x000fe20003f24270 */
[----:B------:R-:W2:Y:S01]  /*d4f0*/  SHFL.DOWN PT, R71, R62, 0x10, 0x1f ;  /* 0x0a001f003e477f89 */ /* 0x000ea200000e0000 */
[----:B------:R-:W-:Y:S01]  /*d500*/  FADD.FTZ R39, R66, R39 ;  /* 0x0000002742277221 */ /* 0x000fe20000010000 */
[----:B------:R-:W-:Y:S01]  /*d510*/  FFMA.FTZ R31, R118, R75, R31 ;  /* 0x0000004b761f7223 */ /* 0x000fe2000001001f */
[----:B------:R-:W-:Y:S01]  /*d520*/  FFMA.FTZ R32, R119, R76, R32 ;  /* 0x0000004c77207223 */ /* 0x000fe20000010020 */
[----:B------:R-:W5:Y:S01]  /*d530*/  SHFL.DOWN PT, R69, R60, 0x10, 0x1f ;  /* 0x0a001f003c457f89 */ /* 0x000f6200000e0000 */
[----:B------:R-:W-:Y:S01]  /*d540*/  FADD.FTZ R37, R202, R37 ;  /* 0x00000025ca257221 */ /* 0x000fe20000010000 */
[----:B------:R-:W-:Y:S01]  /*d550*/  FFMA.FTZ R33, R98, R77, R33 ;  /* 0x0000004d62217223 */ /* 0x000fe20000010021 */
[----:B------:R-:W-:Y:S01]  /*d560*/  FADD.FTZ R36, R199, R36 ;  /* 0x00000024c7247221 */ /* 0x000fe20000010000 */
[----:B------:R-:W-:-:S04]  /*d570*/  FADD.FTZ R35, R64, R35 ;  /* 0x0000002340237221 */ /* 0x000fc80000010000 */
[----:B0-----:R-:W-:Y:S01]  /*d580*/  @!P1 FADD.FTZ R61, R61, R70 ;  /* 0x000000463d3d9221 */ /* 0x001fe20000010000 */
[----:B-1----:R-:W-:Y:S01]  /*d590*/  @!P1 FADD.FTZ R63, R63, R100 ;  /* 0x000000643f3f9221 */ /* 0x002fe20000010000 */
[----:B--2---:R-:W-:Y:S01]  /*d5a0*/  @!P1 FADD.FTZ R62, R62, R71 ;  /* 0x000000473e3e9221 */ /* 0x004fe20000010000 */
[----:B-----5:R-:W-:-:S05]  /*d5b0*/  @!P1 FADD.FTZ R60, R60, R69 ;  /* 0x000000453c3c9221 */ /* 0x020fca0000010000 */
[----:B------:R0:W-:Y:S01]  /*d5c0*/  @!P2 STS.128 [R229+0x4210], R60 ;  /* 0x0042103ce500a388 */ /* 0x0001e20000000c00 */
        /* <DEDUP_REMOVED lines=23> */
.L_x_8235:
[----:B------:R-:W-:Y:S05]  /*d740*/  BSYNC B0 ;  /* 0x0000000000007941 */ /* 0x000fea0003800000 */
.L_x_8234:
[----:B------:R-:W-:Y:S02]  /*d750*/  UIADD3 UR7, UR7, 0x1, URZ ;  /* 0x0000000107077890 */ /* 0x000fe4000fffe03f */
[----:B------:R-:W-:Y:S02]  /*d760*/  UIADD3 UR8, UP1, UR8, 0x1, URZ ;  /* 0x0000000108087890 */ /* 0x000fe4000ff3e03f */
[----:B------:R-:W-:Y:S02]  /*d770*/  UISETP.GE.AND UP0, UPT, UR7, UR51, UPT ;  /* 0x000000330700728c */ /* 0x000fe4000bf06270 */
[----:B------:R-:W-:-:S04]  /*d780*/  UIADD3.X UR9, URZ, UR9, URZ, UP1, !UPT ;  /* 0x000000093f097290 */ /* 0x000fc80008ffe43f */
[----:B------:R-:W-:-:S13]  /*d790*/  PLOP3.LUT P0, PT, PT, PT, UP0, 0x80, 0x0 ;  /* 0x000000000000781c */ /* 0x000fda0003f0f008 */
[----:B------:R-:W-:Y:S05]  /*d7a0*/  @!P0 BRA `(.L_x_8236) ;  /* 0xffffff7000388947 */ /* 0x000fea000383ffff */
.L_x_8141:
[----:B------:R1:W5:Y:S01]  /*d7b0*/  LDL.LU R65, [R1+0x20] ;  /* 0x0000200001417983 */ /* 0x0003620000300800 */
[----:B------:R-:W-:Y:S02]  /*d7c0*/  SHF.L.U32 R0, R97, 0x4, RZ ;  /* 0x0000000461007819 */ /* 0x000fe400000006ff */
[----:B0-----:R-:W-:Y:S02]  /*d7d0*/  MOV R2, UR16 ;  /* 0x0000001000027c02 */ /* 0x001fe40008000f00 */
        /* <DEDUP_REMOVED lines=8> */
[----:B------:R-:W2:Y:S01]  /*d860*/  LDL R105, [R1+0x1c] ;  /* 0x00001c0001697983 */ /* 0x000ea20000100800 */
[----:B------:R-:W-:Y:S01]  /*d870*/  MOV R38, RZ ;  /* 0x000000ff00267202 */ /* 0x000fe20000000f00 */
[----:B------:R-:W-:Y:S01]  /*d880*/  HFMA2.MMA R55, -RZ, RZ, 0, 0 ;  /* 0x00000000ff377435 */ /* 0x000fe200000001ff */
[----:B------:R-:W-:Y:S01]  /*d890*/  MOV R46, RZ ;  /* 0x000000ff002e7202 */ /* 0x000fe20000000f00 */
[----:B------:R-:W3:Y:S01]  /*d8a0*/  LDL R104, [R1+0x18] ;  /* 0x0000180001687983 */ /* 0x000ee20000100800 */
[----:B------:R-:W-:-:S02]  /*d8b0*/  CS2R R56, SRZ ;  /* 0x0000000000387805 */ /* 0x000fc4000001ff00 */
[----:B------:R-:W-:Y:S02]  /*d8c0*/  CS2R R58, SRZ ;  /* 0x00000000003a7805 */ /* 0x000fe4000001ff00 */
[----:B-1----:R-:W-:Y:S01]  /*d8d0*/  CS2R R60, SRZ ;  /* 0x00000000003c7805 */ /* 0x002fe2000001ff00 */
[----:B------:R-:W4:Y:S01]  /*d8e0*/  LDL R103, [R1+0x14] ;  /* 0x0000140001677983 */ /* 0x000f220000100800 */
[----:B------:R-:W-:Y:S01]  /*d8f0*/  CS2R R62, SRZ ;  /* 0x00000000003e7805 */ /* 0x000fe2000001ff00 */
[----:B------:R-:W-:Y:S01]  /*d900*/  HFMA2.MMA R66, -RZ, RZ, 0, 0 ;  /* 0x00000000ff427435 */ /* 0x000fe200000001ff */
[----:B------:R-:W-:Y:S01]  /*d910*/  MOV R64, RZ ;  /* 0x000000ff00407202 */ /* 0x000fe20000000f00 */
[----:B------:R-:W4:Y:S01]  /*d920*/  LDL R102, [R1+0x10] ;  /* 0x0000100001667983 */ /* 0x000f220000100800 */
[----:B------:R-:W0:Y:S01]  /*d930*/  S2UR UR8, SR_CgaCtaId ;  /* 0x00000000000879c3 */ /* 0x000e220000008800 */
[----:B------:R-:W-:Y:S01]  /*d940*/  UMOV UR7, 0x400 ;  /* 0x0000040000077882 */ /* 0x000fe20000000000 */
[----:B------:R-:W-:Y:S01]  /*d950*/  ULEA UR9, UR10, 0xfffffc00, 0xa ;  /* 0xfffffc000a097891 */ /* 0x000fe2000f8e503f */
[----:B------:R-:W4:Y:S01]  /*d960*/  LDL R101, [R1+0xc] ;  /* 0x00000c0001657983 */ /* 0x000f220000100800 */
[----:B------:R-:W-:Y:S01]  /*d970*/  USHF.R.S32.HI UR30, URZ, 0x1f, UR46 ;  /* 0x0000001f3f1e7899 */ /* 0x000fe2000801142e */
[----:B------:R-:W-:-:S02]  /*d980*/  ULDC.64 UR34, c[0x0][0x388] ;  /* 0x0000e20000227ab9 */ /* 0x000fc40000000a00 */
[----:B------:R-:W4:Y:S01]  /*d990*/  LDL R100, [R1+0x8] ;  /* 0x0000080001647983 */ /* 0x000f220000100800 */
[----:B------:R-:W-:-:S03]  /*d9a0*/  ULDC.64 UR32, c[0x0][0x3a8] ;  /* 0x0000ea0000207ab9 */ /* 0x000fc60000000a00 */
[----:B------:R-:W4:Y:S04]  /*d9b0*/  LDL R99, [R1+0x4] ;  /* 0x0000040001637983 */ /* 0x000f280000100800 */
[----:B------:R-:W4:Y:S01]  /*d9c0*/  LDL R98, [R1] ;  /* 0x0000000001627983 */ /* 0x000f220000100800 */
[C---:B------:R-:W-:Y:S02]  /*d9d0*/  LOP3.LUT R17, R34.reuse, 0x20, RZ, 0xfc, !PT ;  /* 0x0000002022117812 */ /* 0x040fe400078efcff */
[C---:B------:R-:W-:Y:S02]  /*d9e0*/  LOP3.LUT R16, R34.reuse, 0x40, RZ, 0xfc, !PT ;  /* 0x0000004022107812 */ /* 0x040fe400078efcff */
[----:B------:R-:W-:Y:S02]  /*d9f0*/  ISETP.GE.AND P1, PT, R17, UR56, PT ;  /* 0x0000003811007c0c */ /* 0x000fe4000bf26270 */
[----:B------:R-:W-:-:S02]  /*da00*/  LOP3.LUT R15, R34, 0x60, RZ, 0xfc, !PT ;  /* 0x00000060220f7812 */ /* 0x000fc400078efcff */
[C---:B------:R-:W-:Y:S02]  /*da10*/  LOP3.LUT R14, R34.reuse, 0x80, RZ, 0xfc, !PT ;  /* 0x00000080220e7812 */ /* 0x040fe400078efcff */
[C---:B------:R-:W-:Y:S02]  /*da20*/  LOP3.LUT R13, R34.reuse, 0xa0, RZ, 0xfc, !PT ;  /* 0x000000a0220d7812 */ /* 0x040fe400078efcff */
[----:B------:R-:W-:Y:S02]  /*da30*/  LOP3.LUT R12, R34, 0xc0, RZ, 0xfc, !PT ;  /* 0x000000c0220c7812 */ /* 0x000fe400078efcff */
[----:B------:R-:W-:Y:S02]  /*da40*/  ISETP.GE.AND P0, PT, R16, UR56, PT ;  /* 0x0000003810007c0c */ /* 0x000fe4000bf06270 */
[----:B------:R-:W-:Y:S01]  /*da50*/  LOP3.LUT R11, R34, 0xe0, RZ, 0xfc, !PT ;  /* 0x000000e0220b7812 */ /* 0x000fe200078efcff */
[----:B------:R-:W3:Y:S01]  /*da60*/  @!P1 LDG.E R42, desc[UR20][R2.64+0x80] ;  /* 0x00008014022a9981 */ /* 0x000ee2000c1e1900 */
[----:B------:R-:W-:-:S02]  /*da70*/  ISETP.GE.AND P4, PT, R15, UR56, PT ;  /* 0x000000380f007c0c */ /* 0x000fc4000bf86270 */
[----:B------:R-:W-:Y:S02]  /*da80*/  LOP3.LUT R10, R34, 0x100, RZ, 0xfc, !PT ;  /* 0x00000100220a7812 */ /* 0x000fe400078efcff */
[----:B------:R-:W-:Y:S02]  /*da90*/  ISETP.GE.AND P6, PT, R14, UR56, PT ;  /* 0x000000380e007c0c */ /* 0x000fe4000bfc6270 */
[----:B------:R-:W-:Y:S02]  /*daa0*/  ISETP.GE.AND P5, PT, R13, UR56, PT ;  /* 0x000000380d007c0c */ /* 0x000fe4000bfa6270 */
[----:B------:R-:W-:Y:S01]  /*dab0*/  ISETP.GE.AND P3, PT, R12, UR56, PT ;  /* 0x000000380c007c0c */ /* 0x000fe2000bf66270 */
[----:B------:R-:W4:Y:S01]  /*dac0*/  @!P0 LDG.E R38, desc[UR20][R2.64+0x100] ;  /* 0x0001001402268981 */ /* 0x000f22000c1e1900 */
[C---:B------:R-:W-:Y:S02]  /*dad0*/  LOP3.LUT R9, R34.reuse, 0x120, RZ, 0xfc, !PT ;  /* 0x0000012022097812 */ /* 0x040fe400078efcff */
[C---:B------:R-:W-:Y:S01]  /*dae0*/  LOP3.LUT R8, R34.reuse, 0x140, RZ, 0xfc, !PT ;  /* 0x0000014022087812 */ /* 0x040fe200078efcff */
[----:B------:R-:W4:Y:S01]  /*daf0*/  @!P4 LDG.E R50, desc[UR20][R2.64+0x180] ;  /* 0x000180140232c981 */ /* 0x000f22000c1e1900 */
[----:B------:R-:W-:-:S02]  /*db00*/  LOP3.LUT R7, R34, 0x160, RZ, 0xfc, !PT ;  /* 0x0000016022077812 */ /* 0x000fc400078efcff */
[C---:B------:R-:W-:Y:S01]  /*db10*/  LOP3.LUT R6, R34.reuse, 0x180, RZ, 0xfc, !PT ;  /* 0x0000018022067812 */ /* 0x040fe200078efcff */
[----:B------:R-:W4:Y:S01]  /*db20*/  @!P6 LDG.E R46, desc[UR20][R2.64+0x200] ;  /* 0x00020014022ee981 */ /* 0x000f22000c1e1900 */
[C---:B------:R-:W-:Y:S02]  /*db30*/  LOP3.LUT R5, R34.reuse, 0x1a0, RZ, 0xfc, !PT ;  /* 0x000001a022057812 */ /* 0x040fe400078efcff */
        /* <DEDUP_REMOVED lines=24> */
[----:B--2---:R-:W-:Y:S04]  /*dcc0*/  STS [R105], R65 ;  /* 0x0000004169007388 */ /* 0x004fe80000000800 */
[----:B---3--:R-:W-:Y:S04]  /*dcd0*/  STS [R104+0x80], R42 ;  /* 0x0000802a68007388 */ /* 0x008fe80000000800 */
        /* <DEDUP_REMOVED lines=20> */
[----:B------:R-:W4:Y:S04]  /*de20*/  LDS R46, [R94+0x24] ;  /* 0x000024005e2e7984 */ /* 0x000f280000000800 */
[----:B------:R-:W-:Y:S01]  /*de30*/  LDS R50, [R94+0x28] ;  /* 0x000028005e327984 */ /* 0x000fe20000000800 */
[----:B0-----:R-:W-:-:S03]  /*de40*/  FADD.FTZ R56, R3, UR5 ;  /* 0x0000000503387e21 */ /* 0x001fc60008010000 */
[----:B------:R-:W-:Y:S02]  /*de50*/  LDS R3, [R94+0x18] ;  /* 0x000018005e037984 */ /* 0x000fe40000000800 */
[----:B------:R-:W-:Y:S01]  /*de60*/  FSETP.GTU.FTZ.AND P6, PT, R56, 20, PT ;  /* 0x41a000003800780b */ /* 0x000fe20003fdc000 */
[----:B-1----:R-:W-:Y:S01]  /*de70*/  FADD.FTZ R55, R2, UR5 ;  /* 0x0000000502377e21 */ /* 0x002fe20008010000 */
[----:B--2---:R-:W-:Y:S01]  /*de80*/  FADD.FTZ R57, R38, UR5 ;  /* 0x0000000526397e21 */ /* 0x004fe20008010000 */
[----:B------:R-:W0:Y:S03]  /*de90*/  LDS R2, [R94+0x14] ;  /* 0x000014005e027984 */ /* 0x000e260000000800 */
[----:B------:R-:W-:-:S07]  /*dea0*/  FSETP.GTU.FTZ.AND P1, PT, R55, 20, PT ;  /* 0x41a000003700780b */ /* 0x000fce0003f3c000 */
[----:B------:R-:W-:Y:S01]  /*deb0*/  @!P6 FMUL.FTZ R56, R56, -1.4426950216293334961 ;  /* 0xbfb8aa3b3838e820 */ /* 0x000fe20000410000 */
[----:B------:R-:W-:Y:S01]  /*dec0*/  FSETP.GTU.FTZ.AND P5, PT, R57, 20, PT ;  /* 0x41a000003900780b */ /* 0x000fe20003fbc000 */
[----:B---3--:R-:W-:Y:S01]  /*ded0*/  FADD.FTZ R58, R42, UR5 ;  /* 0x000000052a3a7e21 */ /* 0x008fe20008010000 */
[----:B------:R-:W1:Y:S03]  /*dee0*/  LDS R38, [R94+0x1c] ;  /* 0x00001c005e267984 */ /* 0x000e660000000800 */
[----:B------:R-:W2:Y:S01]  /*def0*/  @!P6 MUFU.EX2 R56, R56 ;  /* 0x000000380038e308 */ /* 0x000ea20000000800 */
[----:B------:R-:W-:Y:S01]  /*df00*/  @!P1 FMUL.FTZ R55, R55, -1.4426950216293334961 ;  /* 0xbfb8aa3b37379820 */ /* 0x000fe20000410000 */
[----:B------:R-:W3:Y:S06]  /*df10*/  LDS R42, [R94+0x20] ;  /* 0x000020005e2a7984 */ /* 0x000eec0000000800 */
[----:B------:R-:W-:Y:S01]  /*df20*/  @!P5 FMUL.FTZ R57, R57, -1.4426950216293334961 ;  /* 0xbfb8aa3b3939d820 */ /* 0x000fe20000410000 */
[----:B------:R-:W5:Y:S01]  /*df30*/  @!P1 MUFU.EX2 R55, R55 ;  /* 0x0000003700379308 */ /* 0x000f620000000800 */
[----:B--2---:R-:W-:-:S07]  /*df40*/  @!P6 FADD.FTZ R56, R56, 1 ;  /* 0x3f8000003838e421 */ /* 0x004fce0000010000 */
[----:B------:R-:W2:Y:S08]  /*df50*/  @!P5 MUFU.EX2 R57, R57 ;  /* 0x000000390039d308 */ /* 0x000eb00000000800 */
[----:B------:R-:W0:Y:S01]  /*df60*/  @!P6 MUFU.RCP R56, R56 ;  /* 0x000000380038e308 */ /* 0x000e220000001000 */
[----:B-----5:R-:W-:Y:S01]  /*df70*/  @!P1 FADD.FTZ R55, R55, 1 ;  /* 0x3f80000037379421 */ /* 0x020fe20000010000 */
[----:B----4-:R-:W-:Y:S01]  /*df80*/  FADD.FTZ R46, R46, UR5 ;  /* 0x000000052e2e7e21 */ /* 0x010fe20008010000 */
[----:B--2---:R-:W-:-:S05]  /*df90*/  @!P5 FADD.FTZ R57, R57, 1 ;  /* 0x3f8000003939d421 */ /* 0x004fca0000010000 */
[----:B------:R-:W2:Y:S01]  /*dfa0*/  @!P1 MUFU.RCP R55, R55 ;  /* 0x0000003700379308 */ /* 0x000ea20000001000 */
[----:B0-----:R-:W-:-:S07]  /*dfb0*/  @!P6 FMUL.FTZ R37, R37, R56 ;  /* 0x000000382525e220 */ /* 0x001fce0000410000 */
[----:B------:R-:W0:Y:S01]  /*dfc0*/  @!P5 MUFU.RCP R60, R57 ;  /* 0x00000039003cd308 */ /* 0x000e220000001000 */
[----:B------:R-:W-:Y:S01]  /*dfd0*/  FSETP.GTU.FTZ.AND P6, PT, R46, 20, PT ;  /* 0x41a000002e00780b */ /* 0x000fe20003fdc000 */
[----:B------:R-:W-:Y:S01]  /*dfe0*/  FADD.FTZ R2, R2, UR5 ;  /* 0x0000000502027e21 */ /* 0x000fe20008010000 */
[----:B------:R-:W-:Y:S01]  /*dff0*/  FADD.FTZ R3, R3, UR5 ;  /* 0x0000000503037e21 */ /* 0x000fe20008010000 */
[----:B-1----:R-:W-:Y:S01]  /*e000*/  FADD.FTZ R38, R38, UR5 ;  /* 0x0000000526267e21 */ /* 0x002fe20008010000 */
[----:B---3--:R-:W-:Y:S01]  /*e010*/  FADD.FTZ R42, R42, UR5 ;  /* 0x000000052a2a7e21 */ /* 0x008fe20008010000 */
[----:B------:R-:W-:Y:S01]  /*e020*/  FADD.FTZ R50, R50, UR5 ;  /* 0x0000000532327e21 */ /* 0x000fe20008010000 */
[----:B------:R-:W-:Y:S01]  /*e030*/  FSETP.GTU.FTZ.AND P4, PT, R2, 20, PT ;  /* 0x41a000000200780b */ /* 0x000fe20003f9c000 */
[----:B--2---:R-:W-:-:S06]  /*e040*/  @!P1 FMUL.FTZ R36, R36, R55 ;  /* 0x0000003724249220 */ /* 0x004fcc0000410000 */
[----:B------:R-:W-:Y:S01]  /*e050*/  @!P6 FMUL.FTZ R46, R46, -1.4426950216293334961 ;  /* 0xbfb8aa3b2e2ee820 */ /* 0x000fe20000410000 */
[----:B------:R-:W-:Y:S01]  /*e060*/  FSETP.GTU.FTZ.AND P3, PT, R3, 20, PT ;  /* 0x41a000000300780b */ /* 0x000fe20003f7c000 */
[----:B0-----:R-:W-:Y:S01]  /*e070*/  @!P5 FMUL.FTZ R39, R39, R60 ;  /* 0x0000003c2727d220 */ /* 0x001fe20000410000 */
[----:B------:R-:W-:Y:S02]  /*e080*/  FSETP.GTU.FTZ.AND P2, PT, R38, 20, PT ;  /* 0x41a000002600780b */ /* 0x000fe40003f5c000 */
[----:B------:R-:W-:Y:S01]  /*e090*/  FSETP.GTU.FTZ.AND P1, PT, R42, 20, PT ;  /* 0x41a000002a00780b */ /* 0x000fe20003f3c000 */
[----:B------:R-:W0:Y:S01]  /*e0a0*/  @!P6 MUFU.EX2 R46, R46 ;  /* 0x0000002e002ee308 */ /* 0x000e220000000800 */
[----:B------:R-:W-:Y:S01]  /*e0b0*/  FSETP.GTU.FTZ.AND P5, PT, R50, 20, PT ;  /* 0x41a000003200780b */ /* 0x000fe20003fbc000 */
[----:B------:R-:W-:-:S06]  /*e0c0*/  @!P4 FMUL.FTZ R2, R2, -1.4426950216293334961 ;  /* 0xbfb8aa3b0202c820 */ /* 0x000fcc0000410000 */
[----:B------:R-:W-:Y:S02]  /*e0d0*/  @!P3 FMUL.FTZ R3, R3, -1.4426950216293334961 ;  /* 0xbfb8aa3b0303b820 */ /* 0x000fe40000410000 */
[----:B------:R-:W-:Y:S02]  /*e0e0*/  @!P2 FMUL.FTZ R38, R38, -1.4426950216293334961 ;  /* 0xbfb8aa3b2626a820 */ /* 0x000fe40000410000 */
[----:B------:R-:W-:Y:S02]  /*e0f0*/  @!P1 FMUL.FTZ R42, R42, -1.4426950216293334961 ;  /* 0xbfb8aa3b2a2a9820 */ /* 0x000fe40000410000 */
[----:B------:R-:W-:Y:S01]  /*e100*/  @!P5 FMUL.FTZ R50, R50, -1.4426950216293334961 ;  /* 0xbfb8aa3b3232d820 */ /* 0x000fe20000410000 */
[----:B------:R-:W-:Y:S01]  /*e110*/  FSETP.GTU.FTZ.AND P0, PT, R58, 20, PT ;  /* 0x41a000003a00780b */ /* 0x000fe20003f1c000 */
[----:B------:R-:W1:Y:S01]  /*e120*/  @!P4 MUFU.EX2 R2, R2 ;  /* 0x000000020002c308 */ /* 0x000e620000000800 */
[----:B0-----:R-:W-:Y:S01]  /*e130*/  @!P6 FADD.FTZ R46, R46, 1 ;  /* 0x3f8000002e2ee421 */ /* 0x001fe20000010000 */
[----:B------:R-:W-:-:S06]  /*e140*/  SHF.L.U32 R55, R97, 0x4, RZ ;  /* 0x0000000461377819 */ /* 0x000fcc00000006ff */
[----:B------:R-:W0:Y:S08]  /*e150*/  @!P3 MUFU.EX2 R3, R3 ;  /* 0x000000030003b308 */ /* 0x000e300000000800 */
[----:B------:R-:W2:Y:S08]  /*e160*/  @!P2 MUFU.EX2 R38, R38 ;  /* 0x000000260026a308 */ /* 0x000eb00000000800 */
[----:B------:R-:W3:Y:S08]  /*e170*/  @!P1 MUFU.EX2 R42, R42 ;  /* 0x0000002a002a9308 */ /* 0x000ef00000000800 */
[----:B------:R-:W4:Y:S01]  /*e180*/  @!P5 MUFU.EX2 R50, R50 ;  /* 0x000000320032d308 */ /* 0x000f220000000800 */
[----:B------:R-:W-:-:S07]  /*e190*/  LOP3.LUT R55, R55, 0xfffffe00, RZ, 0xc0, !PT ;  /* 0xfffffe0037377812 */ /* 0x000fce00078ec0ff */
[----:B------:R-:W5:Y:S01]  /*e1a0*/  @!P6 MUFU.RCP R46, R46 ;  /* 0x0000002e002ee308 */ /* 0x000f620000001000 */
[----:B------:R-:W-:Y:S01]  /*e1b0*/  LEA R84, R96, R55, 0x4 ;  /* 0x0000003760547211 */ /* 0x000fe200078e20ff */
[----:B------:R-:W-:Y:S01]  /*e1c0*/  @!P0 FMUL.FTZ R58, R58, -1.4426950216293334961 ;  /* 0xbfb8aa3b3a3a8820 */ /* 0x000fe20000410000 */
[----:B-1----:R-:W-:Y:S01]  /*e1d0*/  @!P4 FADD.FTZ R2, R2, 1 ;  /* 0x3f8000000202c421 */ /* 0x002fe20000010000 */
[----:B0-----:R-:W-:Y:S01]  /*e1e0*/  @!P3 FADD.FTZ R3, R3, 1 ;  /* 0x3f8000000303b421 */ /* 0x001fe20000010000 */
[----:B------:R-:W-:Y:S01]  /*e1f0*/  IADD3 R63, R84, 0x5, RZ ;  /* 0x00000005543f7810 */ /* 0x000fe20007ffe0ff */
[----:B--2---:R-:W-:Y:S01]  /*e200*/  @!P2 FADD.FTZ R38, R38, 1 ;  /* 0x3f8000002626a421 */ /* 0x004fe20000010000 */
[----:B------:R-:W-:Y:S01]  /*e210*/  IADD3 R65, R84, 0x6, RZ ;  /* 0x0000000654417810 */ /* 0x000fe20007ffe0ff */
[----:B---3--:R-:W-:Y:S01]  /*e220*/  @!P1 FADD.FTZ R42, R42, 1 ;  /* 0x3f8000002a2a9421 */ /* 0x008fe20000010000 */
[----:B----4-:R-:W-:Y:S01]  /*e230*/  @!P5 FADD.FTZ R50, R50, 1 ;  /* 0x3f8000003232d421 */ /* 0x010fe20000010000 */
[----:B------:R-:W0:Y:S01]  /*e240*/  @!P0 MUFU.EX2 R58, R58 ;  /* 0x0000003a003a8308 */ /* 0x000e220000000800 */
[----:B------:R-:W-:-:S02]  /*e250*/  LEA.HI.SX32 R64, R63, R84, 0x1b ;  /* 0x000000543f407211 */ /* 0x000fc400078fdaff */
[----:B------:R-:W-:Y:S01]  /*e260*/  LEA.HI.SX32 R66, R65, R84, 0x1b ;  /* 0x0000005441427211 */ /* 0x000fe200078fdaff */
[----:B-----5:R-:W-:-:S04]  /*e270*/  @!P6 FMUL.FTZ R47, R47, R46 ;  /* 0x0000002e2f2fe220 */ /* 0x020fc80000410000 */
[----:B------:R1:W-:Y:S01]  /*e280*/  @!P4 MUFU.RCP R86, R2 ;  /* 0x000000020056c308 */ /* 0x0003e20000001000 */
[----:B------:R-:W-:Y:S07]  /*e290*/  LDS R46, [R94+0x3c] ;  /* 0x00003c005e2e7984 */ /* 0x000fee0000000800 */
[----:B------:R2:W-:Y:S01]  /*e2a0*/  @!P3 MUFU.RCP R88, R3 ;  /* 0x000000030058b308 */ /* 0x0005e20000001000 */
[----:B-1----:R-:W-:Y:S07]  /*e2b0*/  LDS R2, [R94+0x2c] ;  /* 0x00002c005e027984 */ /* 0x002fee0000000800 */
[----:B------:R1:W3:Y:S01]  /*e2c0*/  @!P2 MUFU.RCP R63, R38 ;  /* 0x00000026003fa308 */ /* 0x0002e20000001000 */
[----:B--2---:R-:W-:Y:S07]  /*e2d0*/  LDS R3, [R94+0x30] ;  /* 0x000030005e037984 */ /* 0x004fee0000000800 */
[----:B------:R2:W-:Y:S01]  /*e2e0*/  @!P1 MUFU.RCP R90, R42 ;  /* 0x0000002a005a9308 */ /* 0x0005e20000001000 */
[----:B-1----:R-:W1:Y:S07]  /*e2f0*/  LDS R38, [R94+0x34] ;  /* 0x000034005e267984 */ /* 0x002e6e0000000800 */
[----:B------:R4:W5:Y:S01]  /*e300*/  @!P5 MUFU.RCP R65, R50 ;  /* 0x000000320041d308 */ /* 0x0009620000001000 */
[----:B--2---:R-:W2:Y:S04]  /*e310*/  LDS R42, [R94+0x38] ;  /* 0x000038005e2a7984 */ /* 0x004ea80000000800 */
[----:B----4-:R-:W4:Y:S01]  /*e320*/  LDS R50, [R94] ;  /* 0x000000005e327984 */ /* 0x010f220000000800 */
[----:B------:R-:W-:Y:S01]  /*e330*/  BAR.SYNC.DEFER_BLOCKING 0x0 ;  /* 0x0000000000007b1d */ /* 0x000fe20000010000 */
[----:B------:R-:W-:Y:S01]  /*e340*/  IADD3 R55, R84, 0x1, RZ ;  /* 0x0000000154377810 */ /* 0x000fe20007ffe0ff */
[----:B0-----:R-:W-:Y:S01]  /*e350*/  @!P0 FADD.FTZ R58, R58, 1 ;  /* 0x3f8000003a3a8421 */ /* 0x001fe20000010000 */
[----:B------:R-:W-:-:S02]  /*e360*/  IADD3 R57, R84, 0x2, RZ ;  /* 0x0000000254397810 */ /* 0x000fc40007ffe0ff */
[C---:B------:R-:W-:Y:S01]  /*e370*/  IADD3 R59, R84.reuse, 0x3, RZ ;  /* 0x00000003543b7810 */ /* 0x040fe20007ffe0ff */
[----:B------:R0:W2:Y:S01]  /*e380*/  @!P0 MUFU.RCP R85, R58 ;  /* 0x0000003a00558308 */ /* 0x0000a20000001000 */
[C---:B------:R-:W-:Y:S02]  /*e390*/  IADD3 R61, R84.reuse, 0x4, RZ ;  /* 0x00000004543d7810 */ /* 0x040fe40007ffe0ff */
[-C--:B------:R-:W-:Y:S02]  /*e3a0*/  LEA.HI.SX32 R56, R55, R84.reuse, 0x1b ;  /* 0x0000005437387211 */ /* 0x080fe400078fdaff */
[----:B------:R-:W-:Y:S02]  /*e3b0*/  IADD3 R67, R84, 0x7, RZ ;  /* 0x0000000754437810 */ /* 0x000fe40007ffe0ff */
[-C--:B------:R-:W-:Y:S02]  /*e3c0*/  LEA.HI.SX32 R60, R59, R84.reuse, 0x1b ;  /* 0x000000543b3c7211 */ /* 0x080fe400078fdaff */
[----:B0-----:R-:W-:-:S02]  /*e3d0*/  LEA.HI.SX32 R58, R57, R84, 0x1b ;  /* 0x00000054393a7211 */ /* 0x001fc400078fdaff */
[C---:B------:R-:W-:Y:S02]  /*e3e0*/  IADD3 R69, R84.reuse, 0x8, RZ ;  /* 0x0000000854457810 */ /* 0x040fe40007ffe0ff */
[----:B------:R-:W-:Y:S02]  /*e3f0*/  LEA.HI.SX32 R62, R61, R84, 0x1b ;  /* 0x000000543d3e7211 */ /* 0x000fe400078fdaff */
[----:B------:R-:W-:Y:S02]  /*e400*/  IADD3 R71, R84, 0x9, RZ ;  /* 0x0000000954477810 */ /* 0x000fe40007ffe0ff */
[-C--:B------:R-:W-:Y:S02]  /*e410*/  LEA R55, R56, R95.reuse, 0x2 ;  /* 0x0000005f38377211 */ /* 0x080fe400078e10ff */
[----:B------:R-:W-:Y:S02]  /*e420*/  IADD3 R73, R84, 0xa, RZ ;  /* 0x0000000a54497810 */ /* 0x000fe40007ffe0ff */
[----:B------:R-:W-:-:S02]  /*e430*/  LEA R58, R58, R95, 0x2 ;  /* 0x0000005f3a3a7211 */ /* 0x000fc400078e10ff */
[----:B------:R-:W-:Y:S02]  /*e440*/  IADD3 R75, R84, 0xb, RZ ;  /* 0x0000000b544b7810 */ /* 0x000fe40007ffe0ff */
[-C--:B------:R-:W-:Y:S02]  /*e450*/  LEA.HI.SX32 R68, R67, R84.reuse, 0x1b ;  /* 0x0000005443447211 */ /* 0x080fe400078fdaff */
[-C--:B------:R-:W-:Y:S01]  /*e460*/  LEA R60, R60, R95.reuse, 0x2 ;  /* 0x0000005f3c3c7211 */ /* 0x080fe200078e10ff */
[----:B------:R-:W-:Y:S01]  /*e470*/  STS [R94], R33 ;  /* 0x000000215e007388 */ /* 0x000fe20000000800 */
[----:B------:R-:W-:Y:S02]  /*e480*/  IADD3 R77, R84, 0xc, RZ ;  /* 0x0000000c544d7810 */ /* 0x000fe40007ffe0ff */
        /* <DEDUP_REMOVED lines=15> */
[-C--:B------:R-:W-:Y:S02]  /*e580*/  LEA.HI.SX32 R78, R77, R84.reuse, 0x1b ;  /* 0x000000544d4e7211 */ /* 0x080fe400078fdaff */
[-C--:B------:R-:W-:Y:S01]  /*e590*/  LEA R70, R70, R95.reuse, 0x2 ;  /* 0x0000005f46467211 */ /* 0x080fe200078e10ff */
        /* <DEDUP_REMOVED lines=17> */
[----:B0-----:R-:W-:-:S03]  /*e6b0*/  MOV R28, UR56 ;  /* 0x00000038001c7c02 */ /* 0x001fc60008000f00 */
[----:B------:R-:W-:Y:S04]  /*e6c0*/  STS [R76+0x2c], R22 ;  /* 0x00002c164c007388 */ /* 0x000fe80000000800 */
[----:B------:R0:W-:Y:S01]  /*e6d0*/  STS [R78+0x30], R21 ;  /* 0x000030154e007388 */ /* 0x0001e20000000800 */
[----:B---3--:R-:W-:-:S03]  /*e6e0*/  @!P2 FMUL.FTZ R44, R44, R63 ;  /* 0x0000003f2c2ca220 */ /* 0x008fc60000410000 */
[----:B------:R-:W-:Y:S01]  /*e6f0*/  STS [R59+0x34], R20 ;  /* 0x000034143b007388 */ /* 0x000fe20000000800 */
[----:B-----5:R-:W-:-:S03]  /*e700*/  @!P5 FMUL.FTZ R48, R48, R65 ;  /* 0x000000413030d220 */ /* 0x020fc60000410000 */
        /* <DEDUP_REMOVED lines=21> */
[----:B-1----:R-:W-:Y:S01]  /*e860*/  FADD.FTZ R38, R38, UR5 ;  /* 0x0000000526267e21 */ /* 0x002fe20008010000 */
[----:B--2---:R-:W-:Y:S01]  /*e870*/  FADD.FTZ R42, R42, UR5 ;  /* 0x000000052a2a7e21 */ /* 0x004fe20008010000 */
[----:B------:R-:W-:Y:S01]  /*e880*/  @!P0 FMUL.FTZ R40, R40, R85 ;  /* 0x0000005528288220 */ /* 0x000fe20000410000 */
[----:B------:R-:W-:Y:S01]  /*e890*/  BAR.SYNC.DEFER_BLOCKING 0x0 ;  /* 0x0000000000007b1d */ /* 0x000fe20000010000 */
[----:B------:R-:W-:Y:S01]  /*e8a0*/  FADD.FTZ R2, R2, UR5 ;  /* 0x0000000502027e21 */ /* 0x000fe20008010000 */
[----:B------:R-:W-:Y:S01]  /*e8b0*/  FADD.FTZ R3, R3, UR5 ;  /* 0x0000000503037e21 */ /* 0x000fe20008010000 */
[----:B------:R-:W-:Y:S01]  /*e8c0*/  @!P3 FMUL.FTZ R43, R43, R88 ;  /* 0x000000582b2bb220 */ /* 0x000fe20000410000 */
[----:B------:R-:W-:Y:S01]  /*e8d0*/  FSETP.GTU.FTZ.AND P2, PT, R38, 20, PT ;  /* 0x41a000002600780b */ /* 0x000fe20003f5c000 */
[----:B------:R-:W-:Y:S01]  /*e8e0*/  @!P1 FMUL.FTZ R45, R45, R90 ;  /* 0x0000005a2d2d9220 */ /* 0x000fe20000410000 */
[----:B------:R-:W-:-:S02]  /*e8f0*/  FSETP.GTU.FTZ.AND P3, PT, R42, 20, PT ;  /* 0x41a000002a00780b */ /* 0x000fc40003f7c000 */
[----:B------:R-:W-:Y:S02]  /*e900*/  FSETP.GTU.FTZ.AND P0, PT, R2, 20, PT ;  /* 0x41a000000200780b */ /* 0x000fe40003f1c000 */
[----:B------:R-:W-:Y:S01]  /*e910*/  FSETP.GTU.FTZ.AND P1, PT, R3, 20, PT ;  /* 0x41a000000300780b */ /* 0x000fe20003f3c000 */
[----:B------:R-:W1:Y:S06]  /*e920*/  LDS R85, [R95+0x1080] ;  /* 0x001080005f557984 */ /* 0x000e6c0000000800 */
[----:B0-----:R-:W-:Y:S02]  /*e930*/  @!P2 FMUL.FTZ R21, R38, -1.4426950216293334961 ;  /* 0xbfb8aa3b2615a820 */ /* 0x001fe40000410000 */
[----:B------:R-:W-:Y:S01]  /*e940*/  @!P3 FMUL.FTZ R23, R42, -1.4426950216293334961 ;  /* 0xbfb8aa3b2a17b820 */ /* 0x000fe20000410000 */
[----:B------:R-:W-:Y:S01]  /*e950*/  @!P4 FMUL.FTZ R41, R41, R86 ;  /* 0x000000562929c220 */ /* 0x000fe20000410000 */
[----:B------:R-:W-:-:S02]  /*e960*/  @!P0 FMUL.FTZ R22, R2, -1.4426950216293334961 ;  /* 0xbfb8aa3b02168820 */ /* 0x000fc40000410000 */
[----:B---3--:R-:W-:Y:S01]  /*e970*/  @!P1 FMUL.FTZ R18, R3, -1.4426950216293334961 ;  /* 0xbfb8aa3b03129820 */ /* 0x008fe20000410000 */
[----:B------:R-:W-:Y:S01]  /*e980*/  MOV R24, UR9 ;  /* 0x0000000900187c02 */ /* 0x000fe20008000f00 */
[----:B------:R-:W-:Y:S01]  /*e990*/  FADD.FTZ R46, R46, UR5 ;  /* 0x000000052e2e7e21 */ /* 0x000fe20008010000 */
[----:B------:R-:W-:Y:S02]  /*e9a0*/  SHF.R.S32.HI R89, RZ, 0x1f, R34 ;  /* 0x0000001fff597819 */ /* 0x000fe40000011422 */
[----:B------:R-:W-:Y:S01]  /*e9b0*/  IADD3 R2, P4, R34, UR9, RZ ;  /* 0x0000000922027c10 */ /* 0x000fe2000ff9e0ff */
[----:B----4-:R-:W-:Y:S01]  /*e9c0*/  FADD.FTZ R50, R50, UR5 ;  /* 0x0000000532327e21 */ /* 0x010fe20008010000 */
        /* <DEDUP_REMOVED lines=42> */
.L_x_8238:
[----:B------:R-:W-:Y:S05]  /*ec70*/  BSYNC B0 ;  /* 0x0000000000007941 */ /* 0x000fea0003800000 */
.L_x_8237:
[----:B--2---:R-:W2:Y:S01]  /*ec80*/  LDL.LU R25, [R1+0x24] ;  /* 0x0000240001197983 */ /* 0x004ea20000300800 */
[----:B------:R-:W-:Y:S01]  /*ec90*/  UIADD3 UR31, UR4, -UR50, URZ ;  /* 0x80000032041f7290 */ /* 0x000fe2000fffe03f */
[----:B------:R-:W-:Y:S01]  /*eca0*/  @!P5 FADD.FTZ R22, R22, 1 ;  /* 0x3f8000001616d421 */ /* 0x000fe20000010000 */
[----:B------:R-:W-:Y:S01]  /*ecb0*/  ULDC.64 UR28, c[0x0][0x390] ;  /* 0x0000e400001c7ab9 */ /* 0x000fe20000000a00 */
[----:B------:R-:W-:Y:S01]  /*ecc0*/  UMOV UR9, UR33 ;  /* 0x0000002100097c82 */ /* 0x000fe20008000000 */
[----:B------:R-:W-:Y:S01]  /*ecd0*/  UIMAD UR31, UR31, -0x400, URZ ;  /* 0xfffffc001f1f78a4 */ /* 0x000fe2000f8e023f */
[----:B------:R-:W-:Y:S01]  /*ece0*/  @!P0 FMUL.FTZ R49, R49, R26 ;  /* 0x0000001a31318220 */ /* 0x000fe20000410000 */
[----:B------:R-:W-:Y:S01]  /*ecf0*/  UIMAD UR34, UR7, UR28, URZ ;  /* 0x0000001c072272a4 */ /* 0x000fe2000f8e023f */
        /* <DEDUP_REMOVED lines=126> */
.L_x_8240:
[----:B------:R-:W-:Y:S05]  /*f4e0*/  BSYNC B0 ;  /* 0x0000000000007941 */ /* 0x000fea0003800000 */
.L_x_8239:
        /* <DEDUP_REMOVED lines=56> */
.L_x_8108:
        /* <DEDUP_REMOVED lines=38> */
.L_x_8243:
[----:B------:R-:W-:Y:S05]  /*fad0*/  BSYNC B0 ;  /* 0x0000000000007941 */ /* 0x000fea0003800000 */
.L_x_8242:
        /* <DEDUP_REMOVED lines=41> */
.L_x_8245:
[----:B------:R-:W2:Y:S02]  /*fd70*/  S2R R11, SR_TID.X ;  /* 0x00000000000b7919 */ /* 0x000ea40000002100 */
.L_x_8246:
[----:B------:R-:W-:Y:S05]  /*fd80*/  BSYNC B0 ;  /* 0x0000000000007941 */ /* 0x000fea0003800000 */
.L_x_8244:
        /* <DEDUP_REMOVED lines=23> */
.L_x_8248:
        /* <DEDUP_REMOVED lines=32> */
.L_x_8247:
[----:B------:R-:W-:Y:S05]  /*10100*/  EXIT ;  /* 0x000000000000794d */ /* 0x000fea0003800000 */
.L_x_8145:
[----:B------:R-:W-:Y:S01]  /*10110*/  HFMA2.MMA R69, -RZ, RZ, 0, 5.9604644775390625e-08 ;  /* 0x00000001ff457435 */ /* 0x000fe200000001ff */
[----:B------:R-:W-:Y:S02]  /*10120*/  MOV R246, R243 ;  /* 0x000000f300f67202 */ /* 0x000fe40000000f00 */
[----:B------:R-:W-:Y:S02]  /*10130*/  MOV R68, RZ ;  /* 0x000000ff00447202 */ /* 0x000fe40000000f00 */
[----:B------:R-:W-:-:S07]  /*10140*/  MOV R71, 0xffffffff ;  /* 0xffffffff00477802 */ /* 0x000fce0000000f00 */
[----:B0-2---:R-:W-:Y:S05]  /*10150*/  WARPSYNC.COLLECTIVE R71, `(.L_x_8249) ;  /* 0x0000000047087348 */ /* 0x005fea0003c00000 */
[----:B------:R1:W3:Y:S02]  /*10160*/  SHFL.UP P3, R70, R246, R69, R68 ;  /* 0x04000045f6467389 */ /* 0x0002e40000060044 */
[----:B0123--:R-:W-:Y:S01]  /*10170*/  ENDCOLLECTIVE ;  /* 0x000000000000791b */ /* 0x00ffe20003800000 */
.L_x_8249:
[----:B------:R-:W-:Y:S02]  /*10180*/  MOV R246, R240 ;  /* 0x000000f000f67202 */ /* 0x000fe40000000f00 */
[----:B------:R-:W-:-:S07]  /*10190*/  MOV R244, R70 ;  /* 0x0000004600f47202 */ /* 0x000fce0000000f00 */
[----:B------:R-:W-:Y:S05]  /*101a0*/  WARPSYNC.COLLECTIVE R71, `(.L_x_8250) ;  /* 0x0000000047087348 */ /* 0x000fea0003c00000 */
[----:B------:R0:W1:Y:S02]  /*101b0*/  SHFL.UP P3, R70, R246, R69, R68 ;  /* 0x04000045f6467389 */ /* 0x0000640000060044 */
[----:B01----:R-:W-:Y:S01]  /*101c0*/  ENDCOLLECTIVE ;  /* 0x000000000000791b */ /* 0x003fe20003800000 */
.L_x_8250:
[----:B------:R-:W-:Y:S02]  /*101d0*/  MOV R246, R241 ;  /* 0x000000f100f67202 */ /* 0x000fe40000000f00 */
[----:B------:R-:W-:-:S07]  /*101e0*/  MOV R245, R70 ;  /* 0x0000004600f57202 */ /* 0x000fce0000000f00 */
[----:B------:R-:W-:Y:S05]  /*101f0*/  WARPSYNC.COLLECTIVE R71, `(.L_x_8251) ;  /* 0x0000000047087348 */ /* 0x000fea0003c00000 */
[----:B------:R0:W1:Y:S02]  /*10200*/  SHFL.UP P3, R70, R246, R69, R68 ;  /* 0x04000045f6467389 */ /* 0x0000640000060044 */
[----:B01----:R-:W-:Y:S01]  /*10210*/  ENDCOLLECTIVE ;  /* 0x000000000000791b */ /* 0x003fe20003800000 */
.L_x_8251:
[----:B------:R-:W-:Y:S02]  /*10220*/  MOV R246, R242 ;  /* 0x000000f200f67202 */ /* 0x000fe40000000f00 */
[----:B------:R-:W-:-:S07]  /*10230*/  MOV R247, R70 ;  /* 0x0000004600f77202 */ /* 0x000fce0000000f00 */
[----:B------:R-:W-:Y:S05]  /*10240*/  WARPSYNC.COLLECTIVE R71, `(.L_x_8252) ;  /* 0x0000000047087348 */ /* 0x000fea0003c00000 */
[----:B------:R0:W1:Y:S02]  /*10250*/  SHFL.UP P3, R70, R246, R69, R68 ;  /* 0x04000045f6467389 */ /* 0x0000640000060044 */
[----:B01----:R-:W-:Y:S01]  /*10260*/  ENDCOLLECTIVE ;  /* 0x000000000000791b */ /* 0x003fe20003800000 */
.L_x_8252:
        /* <DEDUP_REMOVED lines=19> */
.L_x_8253:
[----:B------:R-:W-:Y:S02]  /*103a0*/  MOV R246, R240 ;  /* 0x000000f000f67202 */ /* 0x000fe40000000f00 */
[----:B------:R-:W-:-:S07]  /*103b0*/  MOV R245, R70 ;  /* 0x0000004600f57202 */ /* 0x000fce0000000f00 */
[----:B------:R-:W-:Y:S05]  /*103c0*/  WARPSYNC.COLLECTIVE R71, `(.L_x_8254) ;  /* 0x0000000047087348 */ /* 0x000fea0003c00000 */
[----:B------:R0:W1:Y:S02]  /*103d0*/  SHFL.UP P3, R70, R246, R69, R68 ;  /* 0x04000045f6467389 */ /* 0x0000640000060044 */
[----:B01----:R-:W-:Y:S01]  /*103e0*/  ENDCOLLECTIVE ;  /* 0x000000000000791b */ /* 0x003fe20003800000 */
.L_x_8254:
[----:B------:R-:W-:Y:S02]  /*103f0*/  MOV R246, R241 ;  /* 0x000000f100f67202 */ /* 0x000fe40000000f00 */
[----:B------:R-:W-:-:S07]  /*10400*/  MOV R247, R70 ;  /* 0x0000004600f77202 */ /* 0x000fce0000000f00 */
[----:B------:R-:W-:Y:S05]  /*10410*/  WARPSYNC.COLLECTIVE R71, `(.L_x_8255) ;  /* 0x0000000047087348 */ /* 0x000fea0003c00000 */
[----:B------:R0:W1:Y:S02]  /*10420*/  SHFL.UP P3, R70, R246, R69, R68 ;  /* 0x04000045f6467389 */ /* 0x0000640000060044 */
[----:B01----:R-:W-:Y:S01]  /*10430*/  ENDCOLLECTIVE ;  /* 0x000000000000791b */ /* 0x003fe20003800000 */
.L_x_8255:
[----:B------:R-:W-:Y:S02]  /*10440*/  MOV R246, R242 ;  /* 0x000000f200f67202 */ /* 0x000fe40000000f00 */
[----:B------:R-:W-:-:S07]  /*10450*/  MOV R244, R70 ;  /* 0x0000004600f47202 */ /* 0x000fce0000000f00 */
[----:B------:R-:W-:Y:S05]  /*10460*/  WARPSYNC.COLLECTIVE R71, `(.L_x_8256) ;  /* 0x0000000047087348 */ /* 0x000fea0003c00000 */
[----:B------:R0:W1:Y:S02]  /*10470*/  SHFL.UP P3, R70, R246, R69, R68 ;  /* 0x04000045f6467389 */ /* 0x0000640000060044 */
[----:B01----:R-:W-:Y:S01]  /*10480*/  ENDCOLLECTIVE ;  /* 0x000000000000791b */ /* 0x003fe20003800000 */
.L_x_8256:
        /* <DEDUP_REMOVED lines=19> */
.L_x_8257:
[----:B------:R-:W-:Y:S02]  /*105c0*/  MOV R246, R240 ;  /* 0x000000f000f67202 */ /* 0x000fe40000000f00 */
[----:B------:R-:W-:-:S07]  /*105d0*/  MOV R245, R70 ;  /* 0x0000004600f57202 */ /* 0x000fce0000000f00 */
[----:B------:R-:W-:Y:S05]  /*105e0*/  WARPSYNC.COLLECTIVE R71, `(.L_x_8258) ;  /* 0x0000000047087348 */ /* 0x000fea0003c00000 */
[----:B------:R0:W1:Y:S02]  /*105f0*/  SHFL.UP P3, R70, R246, R69, R68 ;  /* 0x04000045f6467389 */ /* 0x0000640000060044 */
[----:B01----:R-:W-:Y:S01]  /*10600*/  ENDCOLLECTIVE ;  /* 0x000000000000791b */ /* 0x003fe20003800000 */
.L_x_8258:
[----:B------:R-:W-:Y:S02]  /*10610*/  MOV R246, R241 ;  /* 0x000000f100f67202 */ /* 0x000fe40000000f00 */
[----:B------:R-:W-:-:S07]  /*10620*/  MOV R247, R70 ;  /* 0x0000004600f77202 */ /* 0x000fce0000000f00 */
[----:B------:R-:W-:Y:S05]  /*10630*/  WARPSYNC.COLLECTIVE R71, `(.L_x_8259) ;  /* 0x0000000047087348 */ /* 0x000fea0003c00000 */
[----:B------:R0:W1:Y:S02]  /*10640*/  SHFL.UP P3, R70, R246, R69, R68 ;  /* 0x04000045f6467389 */ /* 0x0000640000060044 */
[----:B01----:R-:W-:Y:S01]  /*10650*/  ENDCOLLECTIVE ;  /* 0x000000000000791b */ /* 0x003fe20003800000 */
.L_x_8259:
[----:B------:R-:W-:Y:S02]  /*10660*/  MOV R246, R242 ;  /* 0x000000f200f67202 */ /* 0x000fe40000000f00 */
[----:B------:R-:W-:-:S07]  /*10670*/  MOV R244, R70 ;  /* 0x0000004600f47202 */ /* 0x000fce0000000f00 */
[----:B------:R-:W-:Y:S05]  /*10680*/  WARPSYNC.COLLECTIVE R71, `(.L_x_8260) ;  /* 0x0000000047087348 */ /* 0x000fea0003c00000 */
[----:B------:R0:W1:Y:S02]  /*10690*/  SHFL.UP P3, R70, R246, R69, R68 ;  /* 0x04000045f6467389 */ /* 0x0000640000060044 */
[----:B01----:R-:W-:Y:S01]  /*106a0*/  ENDCOLLECTIVE ;  /* 0x000000000000791b */ /* 0x003fe20003800000 */
.L_x_8260:
        /* <DEDUP_REMOVED lines=19> */
.L_x_8261:
[----:B------:R-:W-:Y:S02]  /*107e0*/  MOV R246, R240 ;  /* 0x000000f000f67202 */ /* 0x000fe40000000f00 */
[----:B------:R-:W-:-:S07]  /*107f0*/  MOV R245, R70 ;  /* 0x0000004600f57202 */ /* 0x000fce0000000f00 */
[----:B------:R-:W-:Y:S05]  /*10800*/  WARPSYNC.COLLECTIVE R71, `(.L_x_8262) ;  /* 0x0000000047087348 */ /* 0x000fea0003c00000 */
[----:B------:R0:W1:Y:S02]  /*10810*/  SHFL.UP P3, R70, R246, R69, R68 ;  /* 0x04000045f6467389 */ /* 0x0000640000060044 */
[----:B01----:R-:W-:Y:S01]  /*10820*/  ENDCOLLECTIVE ;  /* 0x000000000000791b */ /* 0x003fe20003800000 */
.L_x_8262:
[----:B------:R-:W-:Y:S02]  /*10830*/  MOV R246, R241 ;  /* 0x000000f100f67202 */ /* 0x000fe40000000f00 */
[----:B------:R-:W-:-:S07]  /*10840*/  MOV R247, R70 ;  /* 0x0000004600f77202 */ /* 0x000fce0000000f00 */
[----:B------:R-:W-:Y:S05]  /*10850*/  WARPSYNC.COLLECTIVE R71, `(.L_x_8263) ;  /* 0x0000000047087348 */ /* 0x000fea0003c00000 */
[----:B------:R0:W1:Y:S02]  /*10860*/  SHFL.UP P3, R70, R246, R69, R68 ;  /* 0x04000045f6467389 */ /* 0x0000640000060044 */
[----:B01----:R-:W-:Y:S01]  /*10870*/  ENDCOLLECTIVE ;  /* 0x000000000000791b */ /* 0x003fe20003800000 */
.L_x_8263:
[----:B------:R-:W-:Y:S02]  /*10880*/  MOV R246, R242 ;  /* 0x000000f200f67202 */ /* 0x000fe40000000f00 */
[----:B------:R-:W-:-:S07]  /*10890*/  MOV R244, R70 ;  /* 0x0000004600f47202 */ /* 0x000fce0000000f00 */
[----:B------:R-:W-:Y:S05]  /*108a0*/  WARPSYNC.COLLECTIVE R71, `(.L_x_8264) ;  /* 0x0000000047087348 */ /* 0x000fea0003c00000 */
[----:B------:R0:W1:Y:S02]  /*108b0*/  SHFL.UP P3, R70, R246, R69, R68 ;  /* 0x04000045f6467389 */ /* 0x0000640000060044 */
[----:B01----:R-:W-:Y:S01]  /*108c0*/  ENDCOLLECTIVE ;  /* 0x000000000000791b */ /* 0x003fe20003800000 */
.L_x_8264:
        /* <DEDUP_REMOVED lines=19> */
.L_x_8265:
[----:B------:R-:W-:Y:S02]  /*10a00*/  MOV R246, R240 ;  /* 0x000000f000f67202 */ /* 0x000fe40000000f00 */
[----:B------:R-:W-:-:S07]  /*10a10*/  MOV R244, R70 ;  /* 0x0000004600f47202 */ /* 0x000fce0000000f00 */
[----:B------:R-:W-:Y:S05]  /*10a20*/  WARPSYNC.COLLECTIVE R71, `(.L_x_8266) ;  /* 0x0000000047087348 */ /* 0x000fea0003c00000 */
[----:B------:R0:W1:Y:S02]  /*10a30*/  SHFL.UP P3, R70, R246, R69, R68 ;  /* 0x04000045f6467389 */ /* 0x0000640000060044 */
[----:B01----:R-:W-:Y:S01]  /*10a40*/  ENDCOLLECTIVE ;  /* 0x000000000000791b */ /* 0x003fe20003800000 */
.L_x_8266:
[----:B------:R-:W-:Y:S02]  /*10a50*/  MOV R246, R241 ;  /* 0x000000f100f67202 */ /* 0x000fe40000000f00 */
[----:B------:R-:W-:-:S07]  /*10a60*/  MOV R245, R70 ;  /* 0x0000004600f57202 */ /* 0x000fce0000000f00 */
[----:B------:R-:W-:Y:S05]  /*10a70*/  WARPSYNC.COLLECTIVE R71, `(.L_x_8267) ;  /* 0x0000000047087348 */ /* 0x000fea0003c00000 */
[----:B------:R0:W1:Y:S02]  /*10a80*/  SHFL.UP P3, R70, R246, R69, R68 ;  /* 0x04000045f6467389 */ /* 0x0000640000060044 */
[----:B01----:R-:W-:Y:S01]  /*10a90*/  ENDCOLLECTIVE ;  /* 0x000000000000791b */ /* 0x003fe20003800000 */
.L_x_8267:
[----:B------:R-:W-:Y:S02]  /*10aa0*/  MOV R246, R242 ;  /* 0x000000f200f67202 */ /* 0x000fe40000000f00 */
[----:B------:R-:W-:-:S07]  /*10ab0*/  MOV R247, R70 ;  /* 0x0000004600f77202 */ /* 0x000fce0000000f00 */
[----:B------:R-:W-:Y:S05]  /*10ac0*/  WARPSYNC.COLLECTIVE R71, `(.L_x_8268) ;  /* 0x0000000047087348 */ /* 0x000fea0003c00000 */
[----:B------:R0:W1:Y:S02]  /*10ad0*/  SHFL.UP P3, R70, R246, R69, R68 ;  /* 0x04000045f6467389 */ /* 0x0000640000060044 */
[----:B01----:R-:W-:Y:S01]  /*10ae0*/  ENDCOLLECTIVE ;  /* 0x000000000000791b */ /* 0x003fe20003800000 */
.L_x_8268:
[----:B------:R-:W-:Y:S01]  /*10af0*/  MOV R69, R70 ;  /* 0x0000004600457202 */ /* 0x000fe20000000f00 */
[----:B------:R-:W-:Y:S06]  /*10b00*/  BRA `(.L_x_8269) ;  /* 0xffffff70004c7947 */ /* 0x000fec000383ffff */
.L_x_8146:
        /* <DEDUP_REMOVED lines=8> */
.L_x_8271:
[----:B------:R-:W-:Y:S05]  /*10b90*/  BSYNC B0 ;  /* 0x0000000000007941 */ /* 0x000fea0003800000 */
.L_x_8270:
[----:B------:R-:W-:Y:S05]  /*10ba0*/  BRA `(.L_x_8272) ;  /* 0xffffff70005c7947 */ /* 0x000fea000383ffff */
.L_x_8147:
        /* <DEDUP_REMOVED lines=8> */
.L_x_8274:
[----:B------:R-:W-:Y:S05]  /*10c30*/  BSYNC B0 ;  /* 0x0000000000007941 */ /* 0x000fea0003800000 */
.L_x_8273:
[----:B------:R-:W-:Y:S05]  /*10c40*/  BRA `(.L_x_8275) ;  /* 0xffffff70003c7947 */ /* 0x000fea000383ffff */
.L_x_8148:
        /* <DEDUP_REMOVED lines=8> */
.L_x_8277:
[----:B------:R-:W-:Y:S05]  /*10cd0*/  BSYNC B0 ;  /* 0x0000000000007941 */ /* 0x000fea0003800000 */
.L_x_8276:
[----:B------:R-:W-:Y:S05]  /*10ce0*/  BRA `(.L_x_8278) ;  /* 0xffffff70001c7947 */ /* 0x000fea000383ffff */
.L_x_8149:
        /* <DEDUP_REMOVED lines=8> */
.L_x_8280:
[----:B------:R-:W-:Y:S05]  /*10d70*/  BSYNC B0 ;  /* 0x0000000000007941 */ /* 0x000fea0003800000 */
.L_x_8279:
[----:B------:R-:W-:Y:S05]  /*10d80*/  BRA `(.L_x_8281) ;  /* 0xffffff6c00fc7947 */ /* 0x000fea000383ffff */
.L_x_8150:
        /* <DEDUP_REMOVED lines=8> */
.L_x_8283:
[----:B------:R-:W-:Y:S05]  /*10e10*/  BSYNC B0 ;  /* 0x0000000000007941 */ /* 0x000fea0003800000 */
.L_x_8282:
        /* <DEDUP_REMOVED lines=8> */
.L_x_8284:
[----:B------:R-:W-:Y:S02]  /*10ea0*/  MOV R246, R241 ;  /* 0x000000f100f67202 */ /* 0x000fe40000000f00 */
[----:B------:R-:W-:-:S07]  /*10eb0*/  MOV R244, R70 ;  /* 0x0000004600f47202 */ /* 0x000fce0000000f00 */
[----:B------:R-:W-:Y:S05]  /*10ec0*/  WARPSYNC.COLLECTIVE R71, `(.L_x_8285) ;  /* 0x0000000047087348 */ /* 0x000fea0003c00000 */
[----:B------:R0:W1:Y:S02]  /*10ed0*/  SHFL.UP P3, R70, R246, R69, R68 ;  /* 0x04000045f6467389 */ /* 0x0000640000060044 */
[----:B01----:R-:W-:Y:S01]  /*10ee0*/  ENDCOLLECTIVE ;  /* 0x000000000000791b */ /* 0x003fe20003800000 */
.L_x_8285:
[----:B------:R-:W-:Y:S02]  /*10ef0*/  MOV R246, R242 ;  /* 0x000000f200f67202 */ /* 0x000fe40000000f00 */
[----:B------:R-:W-:-:S07]  /*10f00*/  MOV R241, R70 ;  /* 0x0000004600f17202 */ /* 0x000fce0000000f00 */
[----:B------:R-:W-:Y:S05]  /*10f10*/  WARPSYNC.COLLECTIVE R71, `(.L_x_8286) ;  /* 0x0000000047087348 */ /* 0x000fea0003c00000 */
[----:B------:R0:W1:Y:S02]  /*10f20*/  SHFL.UP P3, R70, R246, R69, R68 ;  /* 0x04000045f6467389 */ /* 0x0000640000060044 */
[----:B01----:R-:W-:Y:S01]  /*10f30*/  ENDCOLLECTIVE ;  /* 0x000000000000791b */ /* 0x003fe20003800000 */
.L_x_8286:
[----:B------:R-:W-:Y:S01]  /*10f40*/  HFMA2.MMA R69, -RZ, RZ, 0, 0 ;  /* 0x00000000ff457435 */ /* 0x000fe200000001ff */
[----:B------:R-:W-:Y:S02]  /*10f50*/  MOV R68, 0x1f ;  /* 0x0000001f00447802 */ /* 0x000fe40000000f00 */
[----:B------:R-:W-:Y:S02]  /*10f60*/  MOV R242, R70 ;  /* 0x0000004600f27202 */ /* 0x000fe40000000f00 */
[----:B------:R-:W-:-:S07]  /*10f70*/  MOV R70, R60 ;  /* 0x0000003c00467202 */ /* 0x000fce0000000f00 */
[----:B------:R-:W-:Y:S05]  /*10f80*/  WARPSYNC.COLLECTIVE R71, `(.L_x_8287) ;  /* 0x0000000047087348 */ /* 0x000fea0003c00000 */
[----:B------:R0:W1:Y:S02]  /*10f90*/  SHFL.IDX P3, R240, R70, R69, R68 ;  /* 0x0000004546f07389 */ /* 0x0000640000060044 */
[----:B01----:R-:W-:Y:S01]  /*10fa0*/  ENDCOLLECTIVE ;  /* 0x000000000000791b */ /* 0x003fe20003800000 */
.L_x_8287:
[----:B------:R-:W-:Y:S02]  /*10fb0*/  MOV R70, R61 ;  /* 0x0000003d00467202 */ /* 0x000fe40000000f00 */
[----:B------:R-:W-:-:S07]  /*10fc0*/  MOV R60, R240 ;  /* 0x000000f0003c7202 */ /* 0x000fce0000000f00 */
[----:B------:R-:W-:Y:S05]  /*10fd0*/  WARPSYNC.COLLECTIVE R71, `(.L_x_8288) ;  /* 0x0000000047087348 */ /* 0x000fea0003c00000 */
[----:B------:R0:W1:Y:S02]  /*10fe0*/  SHFL.IDX P3, R240, R70, R69, R68 ;  /* 0x0000004546f07389 */ /* 0x0000640000060044 */
[----:B01----:R-:W-:Y:S01]  /*10ff0*/  ENDCOLLECTIVE ;  /* 0x000000000000791b */ /* 0x003fe20003800000 */
.L_x_8288:
[----:B------:R-:W-:Y:S02]  /*11000*/  MOV R70, R62 ;  /* 0x0000003e00467202 */ /* 0x000fe40000000f00 */
[----:B------:R-:W-:-:S07]  /*11010*/  MOV R61, R240 ;  /* 0x000000f0003d7202 */ /* 0x000fce0000000f00 */
[----:B------:R-:W-:Y:S05]  /*11020*/  WARPSYNC.COLLECTIVE R71, `(.L_x_8289) ;  /* 0x0000000047087348 */ /* 0x000fea0003c00000 */
[----:B------:R0:W1:Y:S02]  /*11030*/  SHFL.IDX P3, R240, R70, R69, R68 ;  /* 0x0000004546f07389 */ /* 0x0000640000060044 */
[----:B01----:R-:W-:Y:S01]  /*11040*/  ENDCOLLECTIVE ;  /* 0x000000000000791b */ /* 0x003fe20003800000 */
.L_x_8289:
[----:B------:R-:W-:Y:S02]  /*11050*/  MOV R70, R63 ;  /* 0x0000003f00467202 */ /* 0x000fe40000000f00 */
[----:B------:R-:W-:-:S07]  /*11060*/  MOV R62, R240 ;  /* 0x000000f0003e7202 */ /* 0x000fce0000000f00 */
[----:B------:R-:W-:Y:S05]  /*11070*/  WARPSYNC.COLLECTIVE R71, `(.L_x_8290) ;  /* 0x0000000047087348 */ /* 0x000fea0003c00000 */
[----:B------:R0:W1:Y:S02]  /*11080*/  SHFL.IDX P3, R240, R70, R69, R68 ;  /* 0x0000004546f07389 */ /* 0x0000640000060044 */
[----:B01----:R-:W-:Y:S01]  /*11090*/  ENDCOLLECTIVE ;  /* 0x000000000000791b */ /* 0x003fe20003800000 */
.L_x_8290:
[----:B------:R-:W-:Y:S01]  /*110a0*/  MOV R63, R240 ;  /* 0x000000f0003f7202 */ /* 0x000fe20000000f00 */
[----:B------:R-:W-:Y:S06]  /*110b0*/  BRA `(.L_x_8291) ;  /* 0xffffff6c00587947 */ /* 0x000fec000383ffff */
.L_x_8152:
        /* <DEDUP_REMOVED lines=8> */
.L_x_8292:
[----:B------:R-:W-:Y:S02]  /*11140*/  MOV R244, R241 ;  /* 0x000000f100f47202 */ /* 0x000fe40000000f00 */
[----:B------:R-:W-:-:S07]  /*11150*/  MOV R68, R252 ;  /* 0x000000fc00447202 */ /* 0x000fce0000000f00 */
[----:B------:R-:W-:Y:S05]  /*11160*/  WARPSYNC.COLLECTIVE R71, `(.L_x_8293) ;  /* 0x0000000047087348 */ /* 0x000fea0003c00000 */
[----:B------:R0:W1:Y:S02]  /*11170*/  SHFL.DOWN P0, R252, R244, R245, R240 ;  /* 0x080000f5f4fc7389 */ /* 0x00006400000000f0 */
[----:B01----:R-:W-:Y:S01]  /*11180*/  ENDCOLLECTIVE ;  /* 0x000000000000791b */ /* 0x003fe20003800000 */
.L_x_8293:
[----:B------:R-:W-:Y:S02]  /*11190*/  MOV R244, R70 ;  /* 0x0000004600f47202 */ /* 0x000fe40000000f00 */
[----:B------:R-:W-:-:S07]  /*111a0*/  MOV R69, R252 ;  /* 0x000000fc00457202 */ /* 0x000fce0000000f00 */
[----:B------:R-:W-:Y:S05]  /*111b0*/  WARPSYNC.COLLECTIVE R71, `(.L_x_8294) ;  /* 0x0000000047087348 */ /* 0x000fea0003c00000 */
[----:B------:R0:W1:Y:S02]  /*111c0*/  SHFL.DOWN P0, R252, R244, R245, R240 ;  /* 0x080000f5f4fc7389 */ /* 0x00006400000000f0 */
[----:B01----:R-:W-:Y:S01]  /*111d0*/  ENDCOLLECTIVE ;  /* 0x000000000000791b */ /* 0x003fe20003800000 */
.L_x_8294:
[----:B------:R-:W-:Y:S02]  /*111e0*/  MOV R244, R243 ;  /* 0x000000f300f47202 */ /* 0x000fe40000000f00 */
[----:B------:R-:W-:-:S07]  /*111f0*/  MOV R246, R252 ;  /* 0x000000fc00f67202 */ /* 0x000fce0000000f00 */
[----:B------:R-:W-:Y:S05]  /*11200*/  WARPSYNC.COLLECTIVE R71, `(.L_x_8295) ;  /* 0x0000000047087348 */ /* 0x000fea0003c00000 */
[----:B------:R0:W1:Y:S02]  /*11210*/  SHFL.DOWN P0, R252, R244, R245, R240 ;  /* 0x080000f5f4fc7389 */ /* 0x00006400000000f0 */
[----:B01----:R-:W-:Y:S01]  /*11220*/  ENDCOLLECTIVE ;  /* 0x000000000000791b */ /* 0x003fe20003800000 */
.L_x_8295:
[----:B------:R-:W-:Y:S01]  /*11230*/  MOV R71, R252 ;  /* 0x000000fc00477202 */ /* 0x000fe20000000f00 */
[----:B------:R-:W-:Y:S06]  /*11240*/  BRA `(.L_x_8296) ;  /* 0xffffff7c00b07947 */ /* 0x000fec000383ffff */
.L_x_8155:
        /* <DEDUP_REMOVED lines=8> */
.L_x_8298:
[----:B------:R-:W-:Y:S05]  /*112d0*/  BSYNC B0 ;  /* 0x0000000000007941 */ /* 0x000fea0003800000 */
.L_x_8297:
        /* <DEDUP_REMOVED lines=8> */
.L_x_8299:
[----:B------:R-:W-:Y:S02]  /*11360*/  MOV R244, R242 ;  /* 0x000000f200f47202 */ /* 0x000fe40000000f00 */
[----:B------:R-:W-:-:S07]  /*11370*/  MOV R69, R252 ;  /* 0x000000fc00457202 */ /* 0x000fce0000000f00 */
[----:B------:R-:W-:Y:S05]  /*11380*/  WARPSYNC.COLLECTIVE R71, `(.L_x_8300) ;  /* 0x0000000047087348 */ /* 0x000fea0003c00000 */
[----:B------:R0:W1:Y:S02]  /*11390*/  SHFL.DOWN P0, R252, R244, R245, R240 ;  /* 0x080000f5f4fc7389 */ /* 0x00006400000000f0 */
[----:B01----:R-:W-:Y:S01]  /*113a0*/  ENDCOLLECTIVE ;  /* 0x000000000000791b */ /* 0x003fe20003800000 */
.L_x_8300:
[----:B------:R-:W-:Y:S02]  /*113b0*/  MOV R244, R243 ;  /* 0x000000f300f47202 */ /* 0x000fe40000000f00 */
[----:B------:R-:W-:-:S07]  /*113c0*/  MOV R70, R252 ;  /* 0x000000fc00467202 */ /* 0x000fce0000000f00 */
[----:B------:R-:W-:Y:S05]  /*113d0*/  WARPSYNC.COLLECTIVE R71, `(.L_x_8301) ;  /* 0x0000000047087348 */ /* 0x000fea0003c00000 */
[----:B------:R0:W1:Y:S02]  /*113e0*/  SHFL.DOWN P0, R252, R244, R245, R240 ;  /* 0x080000f5f4fc7389 */ /* 0x00006400000000f0 */
[----:B01----:R-:W-:Y:S01]  /*113f0*/  ENDCOLLECTIVE ;  /* 0x000000000000791b */ /* 0x003fe20003800000 */
.L_x_8301:
[----:B------:R-:W-:Y:S01]  /*11400*/  MOV R71, R252 ;  /* 0x000000fc00477202 */ /* 0x000fe20000000f00 */
[----:B------:R-:W-:Y:S06]  /*11410*/  BRA `(.L_x_8302) ;  /* 0xffffff7c00907947 */ /* 0x000fec000383ffff */
.L_x_8158:
        /* <DEDUP_REMOVED lines=8> */
.L_x_8304:
[----:B------:R-:W-:Y:S05]  /*114a0*/  BSYNC B0 ;  /* 0x0000000000007941 */ /* 0x000fea0003800000 */
.L_x_8303:
        /* <DEDUP_REMOVED lines=8> */
.L_x_8305:
[----:B------:R-:W-:Y:S02]  /*11530*/  MOV R244, R242 ;  /* 0x000000f200f47202 */ /* 0x000fe40000000f00 */
[----:B------:R-:W-:-:S07]  /*11540*/  MOV R69, R252 ;  /* 0x000000fc00457202 */ /* 0x000fce0000000f00 */
[----:B------:R-:W-:Y:S05]  /*11550*/  WARPSYNC.COLLECTIVE R71, `(.L_x_8306) ;  /* 0x0000000047087348 */ /* 0x000fea0003c00000 */
[----:B------:R0:W1:Y:S02]  /*11560*/  SHFL.DOWN P0, R252, R244, R245, R240 ;  /* 0x080000f5f4fc7389 */ /* 0x00006400000000f0 */
[----:B01----:R-:W-:Y:S01]  /*11570*/  ENDCOLLECTIVE ;  /* 0x000000000000791b */ /* 0x003fe20003800000 */
.L_x_8306:
[----:B------:R-:W-:Y:S02]  /*11580*/  MOV R244, R243 ;  /* 0x000000f300f47202 */ /* 0x000fe40000000f00 */
[----:B------:R-:W-:-:S07]  /*11590*/  MOV R70, R252 ;  /* 0x000000fc00467202 */ /* 0x000fce0000000f00 */
[----:B------:R-:W-:Y:S05]  /*115a0*/  WARPSYNC.COLLECTIVE R71, `(.L_x_8307) ;  /* 0x0000000047087348 */ /* 0x000fea0003c00000 */
[----:B------:R0:W1:Y:S02]  /*115b0*/  SHFL.DOWN P0, R252, R244, R245, R240 ;  /* 0x080000f5f4fc7389 */ /* 0x00006400000000f0 */
[----:B01----:R-:W-:Y:S01]  /*115c0*/  ENDCOLLECTIVE ;  /* 0x000000000000791b */ /* 0x003fe20003800000 */
.L_x_8307:
[----:B------:R-:W-:Y:S01]  /*115d0*/  MOV R71, R252 ;  /* 0x000000fc00477202 */ /* 0x000fe20000000f00 */
[----:B------:R-:W-:Y:S06]  /*115e0*/  BRA `(.L_x_8308) ;  /* 0xffffff7c00707947 */ /* 0x000fec000383ffff */
.L_x_8161:
        /* <DEDUP_REMOVED lines=8> */
.L_x_8310:
[----:B------:R-:W-:Y:S05]  /*11670*/  BSYNC B0 ;  /* 0x0000000000007941 */ /* 0x000fea0003800000 */
.L_x_8309:
        /* <DEDUP_REMOVED lines=8> */
.L_x_8311:
[----:B------:R-:W-:Y:S02]  /*11700*/  MOV R244, R242 ;  /* 0x000000f200f47202 */ /* 0x000fe40000000f00 */
[----:B------:R-:W-:-:S07]  /*11710*/  MOV R69, R252 ;  /* 0x000000fc00457202 */ /* 0x000fce0000000f00 */
[----:B------:R-:W-:Y:S05]  /*11720*/  WARPSYNC.COLLECTIVE R71, `(.L_x_8312) ;  /* 0x0000000047087348 */ /* 0x000fea0003c00000 */
[----:B------:R0:W1:Y:S02]  /*11730*/  SHFL.DOWN P0, R252, R244, R245, R240 ;  /* 0x080000f5f4fc7389 */ /* 0x00006400000000f0 */
[----:B01----:R-:W-:Y:S01]  /*11740*/  ENDCOLLECTIVE ;  /* 0x000000000000791b */ /* 0x003fe20003800000 */
.L_x_8312:
[----:B------:R-:W-:Y:S02]  /*11750*/  MOV R244, R243 ;  /* 0x000000f300f47202 */ /* 0x000fe40000000f00 */
[----:B------:R-:W-:-:S07]  /*11760*/  MOV R70, R252 ;  /* 0x000000fc00467202 */ /* 0x000fce0000000f00 */
[----:B------:R-:W-:Y:S05]  /*11770*/  WARPSYNC.COLLECTIVE R71, `(.L_x_8313) ;  /* 0x0000000047087348 */ /* 0x000fea0003c00000 */
[----:B------:R0:W1:Y:S02]  /*11780*/  SHFL.DOWN P0, R252, R244, R245, R240 ;  /* 0x080000f5f4fc7389 */ /* 0x00006400000000f0 */
[----:B01----:R-:W-:Y:S01]  /*11790*/  ENDCOLLECTIVE ;  /* 0x000000000000791b */ /* 0x003fe20003800000 */
.L_x_8313:
[----:B------:R-:W-:Y:S01]  /*117a0*/  MOV R71, R252 ;  /* 0x000000fc00477202 */ /* 0x000fe20000000f00 */
[----:B------:R-:W-:Y:S06]  /*117b0*/  BRA `(.L_x_8314) ;  /* 0xffffff7c00507947 */ /* 0x000fec000383ffff */
.L_x_8164:
        /* <DEDUP_REMOVED lines=8> */
.L_x_8316:
[----:B------:R-:W-:Y:S05]  /*11840*/  BSYNC B0 ;  /* 0x0000000000007941 */ /* 0x000fea0003800000 */
.L_x_8315:
        /* <DEDUP_REMOVED lines=8> */
.L_x_8317:
[----:B------:R-:W-:Y:S02]  /*118d0*/  MOV R244, R242 ;  /* 0x000000f200f47202 */ /* 0x000fe40000000f00 */
[----:B------:R-:W-:-:S07]  /*118e0*/  MOV R69, R252 ;  /* 0x000000fc00457202 */ /* 0x000fce0000000f00 */
[----:B------:R-:W-:Y:S05]  /*118f0*/  WARPSYNC.COLLECTIVE R71, `(.L_x_8318) ;  /* 0x0000000047087348 */ /* 0x000fea0003c00000 */
[----:B------:R0:W1:Y:S02]  /*11900*/  SHFL.DOWN P0, R252, R244, R245, R240 ;  /* 0x080000f5f4fc7389 */ /* 0x00006400000000f0 */
[----:B01----:R-:W-:Y:S01]  /*11910*/  ENDCOLLECTIVE ;  /* 0x000000000000791b */ /* 0x003fe20003800000 */
.L_x_8318:
[----:B------:R-:W-:Y:S02]  /*11920*/  MOV R244, R243 ;  /* 0x000000f300f47202 */ /* 0x000fe40000000f00 */
[----:B------:R-:W-:-:S07]  /*11930*/  MOV R70, R252 ;  /* 0x000000fc00467202 */ /* 0x000fce0000000f00 */
[----:B------:R-:W-:Y:S05]  /*11940*/  WARPSYNC.COLLECTIVE R71, `(.L_x_8319) ;  /* 0x0000000047087348 */ /* 0x000fea0003c00000 */
[----:B------:R0:W1:Y:S02]  /*11950*/  SHFL.DOWN P0, R252, R244, R245, R240 ;  /* 0x080000f5f4fc7389 */ /* 0x00006400000000f0 */
[----:B01----:R-:W-:Y:S01]  /*11960*/  ENDCOLLECTIVE ;  /* 0x000000000000791b */ /* 0x003fe20003800000 */
.L_x_8319:
[----:B------:R-:W-:Y:S01]  /*11970*/  MOV R71, R252 ;  /* 0x000000fc00477202 */ /* 0x000fe20000000f00 */
[----:B------:R-:W-:Y:S06]  /*11980*/  BRA `(.L_x_8320) ;  /* 0xffffff7c00307947 */ /* 0x000fec000383ffff */
.L_x_8167:
        /* <DEDUP_REMOVED lines=8> */
.L_x_8322:
[----:B------:R-:W-:Y:S05]  /*11a10*/  BSYNC B0 ;  /* 0x0000000000007941 */ /* 0x000fea0003800000 */
.L_x_8321:
        /* <DEDUP_REMOVED lines=10> */
.L_x_8323:
[----:B------:R-:W-:Y:S02]  /*11ac0*/  MOV R70, R242 ;  /* 0x000000f200467202 */ /* 0x000fe40000000f00 */
[----:B------:R-:W-:-:S07]  /*11ad0*/  MOV R247, R240 ;  /* 0x000000f000f77202 */ /* 0x000fce0000000f00 */
[----:B------:R-:W-:Y:S05]  /*11ae0*/  WARPSYNC.COLLECTIVE R71, `(.L_x_8324) ;  /* 0x0000000047087348 */ /* 0x000fea0003c00000 */
[----:B------:R0:W1:Y:S02]  /*11af0*/  SHFL.IDX P3, R240, R70, R69, R68 ;  /* 0x0000004546f07389 */ /* 0x0000640000060044 */
[----:B01----:R-:W-:Y:S01]  /*11b00*/  ENDCOLLECTIVE ;  /* 0x000000000000791b */ /* 0x003fe20003800000 */
.L_x_8324:
        /* <DEDUP_REMOVED lines=9> */
.L_x_8325:
[----:B------:R-:W-:Y:S02]  /*11ba0*/  MOV R70, R64 ;  /* 0x0000004000467202 */ /* 0x000fe40000000f00 */
[----:B------:R-:W-:Y:S02]  /*11bb0*/  MOV R251, R240 ;  /* 0x000000f000fb7202 */ /* 0x000fe40000000f00 */
[----:B------:R-:W-:-:S07]  /*11bc0*/  MOV R240, 0x1f ;  /* 0x0000001f00f07802 */ /* 0x000fce0000000f00 */
[----:B------:R-:W-:Y:S05]  /*11bd0*/  WARPSYNC.COLLECTIVE R71, `(.L_x_8326) ;  /* 0x0000000047087348 */ /* 0x000fea0003c00000 */
[----:B------:R0:W1:Y:S02]  /*11be0*/  SHFL.DOWN P0, R252, R244, R245, R240 ;  /* 0x080000f5f4fc7389 */ /* 0x00006400000000f0 */
[----:B01----:R-:W-:Y:S01]  /*11bf0*/  ENDCOLLECTIVE ;  /* 0x000000000000791b */ /* 0x003fe20003800000 */
.L_x_8326:
[----:B------:R-:W-:Y:S02]  /*11c00*/  MOV R244, R241 ;  /* 0x000000f100f47202 */ /* 0x000fe40000000f00 */
[----:B------:R-:W-:-:S07]  /*11c10*/  MOV R123, R252 ;  /* 0x000000fc007b7202 */ /* 0x000fce0000000f00 */
[----:B------:R-:W-:Y:S05]  /*11c20*/  WARPSYNC.COLLECTIVE R71, `(.L_x_8327) ;  /* 0x0000000047087348 */ /* 0x000fea0003c00000 */
[----:B------:R0:W1:Y:S02]  /*11c30*/  SHFL.DOWN P0, R252, R244, R245, R240 ;  /* 0x080000f5f4fc7389 */ /* 0x00006400000000f0 */
[----:B01----:R-:W-:Y:S01]  /*11c40*/  ENDCOLLECTIVE ;  /* 0x000000000000791b */ /* 0x003fe20003800000 */
.L_x_8327:
[----:B------:R-:W-:Y:S02]  /*11c50*/  MOV R244, R242 ;  /* 0x000000f200f47202 */ /* 0x000fe40000000f00 */
[----:B------:R-:W-:-:S07]  /*11c60*/  MOV R241, R252 ;  /* 0x000000fc00f17202 */ /* 0x000fce0000000f00 */
[----:B------:R-:W-:Y:S05]  /*11c70*/  WARPSYNC.COLLECTIVE R71, `(.L_x_8328) ;  /* 0x0000000047087348 */ /* 0x000fea0003c00000 */
[----:B------:R0:W1:Y:S02]  /*11c80*/  SHFL.DOWN P0, R252, R244, R245, R240 ;  /* 0x080000f5f4fc7389 */ /* 0x00006400000000f0 */
[----:B01----:R-:W-:Y:S01]  /*11c90*/  ENDCOLLECTIVE ;  /* 0x000000000000791b */ /* 0x003fe20003800000 */
.L_x_8328:
[----:B------:R-:W-:Y:S02]  /*11ca0*/  MOV R244, R243 ;  /* 0x000000f300f47202 */ /* 0x000fe40000000f00 */
[----:B------:R-:W-:-:S07]  /*11cb0*/  MOV R242, R252 ;  /* 0x000000fc00f27202 */ /* 0x000fce0000000f00 */
[----:B------:R-:W-:Y:S05]  /*11cc0*/  WARPSYNC.COLLECTIVE R71, `(.L_x_8329) ;  /* 0x0000000047087348 */ /* 0x000fea0003c00000 */
[----:B------:R0:W1:Y:S02]  /*11cd0*/  SHFL.DOWN P0, R252, R244, R245, R240 ;  /* 0x080000f5f4fc7389 */ /* 0x00006400000000f0 */
[----:B01----:R-:W-:Y:S01]  /*11ce0*/  ENDCOLLECTIVE ;  /* 0x000000000000791b */ /* 0x003fe20003800000 */
.L_x_8329:
[----:B------:R-:W-:Y:S05]  /*11cf0*/  WARPSYNC.COLLECTIVE R71, `(.L_x_8330) ;  /* 0x0000000047087348 */ /* 0x000fea0003c00000 */
[----:B------:R0:W1:Y:S02]  /*11d00*/  SHFL.IDX P3, R240, R70, R69, R68 ;  /* 0x0000004546f07389 */ /* 0x0000640000060044 */
[----:B01----:R-:W-:Y:S01]  /*11d10*/  ENDCOLLECTIVE ;  /* 0x000000000000791b */ /* 0x003fe20003800000 */
.L_x_8330:
[----:B------:R-:W-:Y:S02]  /*11d20*/  MOV R70, R65 ;  /* 0x0000004100467202 */ /* 0x000fe40000000f00 */
[----:B------:R-:W-:Y:S02]  /*11d30*/  MOV R243, R252 ;  /* 0x000000fc00f37202 */ /* 0x000fe40000000f00 */
[----:B------:R-:W-:-:S07]  /*11d40*/  MOV R252, R240 ;  /* 0x000000f000fc7202 */ /* 0x000fce0000000f00 */
[----:B------:R-:W-:Y:S05]  /*11d50*/  WARPSYNC.COLLECTIVE R71, `(.L_x_8331) ;  /* 0x0000000047087348 */ /* 0x000fea0003c00000 */
[----:B------:R0:W1:Y:S02]  /*11d60*/  SHFL.IDX P3, R240, R70, R69, R68 ;  /* 0x0000004546f07389 */ /* 0x0000640000060044 */
[----:B01----:R-:W-:Y:S01]  /*11d70*/  ENDCOLLECTIVE ;  /* 0x000000000000791b */ /* 0x003fe20003800000 */
.L_x_8331:
[----:B------:R-:W-:Y:S01]  /*11d80*/  MOV R70, R66 ;  /* 0x0000004200467202 */ /* 0x000fe20000000f00 */
[-C--:B------:R-:W-:Y:S01]  /*11d90*/  FMUL.FTZ R66, R65, R247.reuse ;  /* 0x000000f741427220 */ /* 0x080fe20000410000 */
[----:B------:R-:W-:Y:S01]  /*11da0*/  FMUL.FTZ R247, R64, R247 ;  /* 0x000000f740f77220 */ /* 0x000fe20000410000 */
[----:B------:R-:W-:-:S07]  /*11db0*/  MOV R245, R240 ;  /* 0x000000f000f57202 */ /* 0x000fce0000000f00 */
[----:B------:R-:W-:Y:S05]  /*11dc0*/  WARPSYNC.COLLECTIVE R71, `(.L_x_8332) ;  /* 0x0000000047087348 */ /* 0x000fea0003c00000 */
[----:B------:R0:W1:Y:S02]  /*11dd0*/  SHFL.IDX P3, R240, R70, R69, R68 ;  /* 0x0000004546f07389 */ /* 0x0000640000060044 */
[----:B01----:R-:W-:Y:S01]  /*11de0*/  ENDCOLLECTIVE ;  /* 0x000000000000791b */ /* 0x003fe20003800000 */
.L_x_8332:
[----:B------:R-:W-:Y:S02]  /*11df0*/  MOV R70, R67 ;  /* 0x0000004300467202 */ /* 0x000fe40000000f00 */
[----:B------:R-:W-:-:S07]  /*11e00*/  MOV R244, R240 ;  /* 0x000000f000f47202 */ /* 0x000fce0000000f00 */
[----:B------:R-:W-:Y:S05]  /*11e10*/  WARPSYNC.COLLECTIVE R71, `(.L_x_8333) ;  /* 0x0000000047087348 */ /* 0x000fea0003c00000 */
[----:B------:R0:W1:Y:S02]  /*11e20*/  SHFL.IDX P3, R240, R70, R69, R68 ;  /* 0x0000004546f07389 */ /* 0x0000640000060044 */
[----:B01----:R-:W-:Y:S01]  /*11e30*/  ENDCOLLECTIVE ;  /* 0x000000000000791b */ /* 0x003fe20003800000 */
.L_x_8333:
[----:B------:R-:W-:Y:S01]  /*11e40*/  MOV R71, R240 ;  /* 0x000000f000477202 */ /* 0x000fe20000000f00 */
[----:B------:R-:W-:Y:S06]  /*11e50*/  BRA `(.L_x_8334) ;  /* 0xffffff7800887947 */ /* 0x000fec000383ffff */
.L_x_8335:
        /* <DEDUP_REMOVED lines=10> */
.L_x_18943:


//--------------------- .text._Z25selective_scan_bwd_kernelI32Selective_Scan_bwd_kernel_traitsILi64ELi16ELb0ELb1ELb0ELb1ELb1EfN3c107complexIfEEEEv12SSMParamsBwd --------------------------
	.section	.text._Z25selective_scan_bwd_kernelI32Selective_Scan_bwd_kernel_traitsILi64ELi16ELb0ELb1ELb0ELb1ELb1EfN3c107complexIfEEEEv12SSMParamsBwd,"ax",@progbits
	.align	128
        .global         _Z25selective_scan_bwd_kernelI32Selective_Scan_bwd_kernel_traitsILi64ELi16ELb0ELb1ELb0ELb1ELb1EfN3c107complexIfEEEEv12SSMParamsBwd
        .type           _Z25selective_scan_bwd_kernelI32Selective_Scan_bwd_kernel_traitsILi64ELi16ELb0ELb1ELb0ELb1ELb1EfN3c107complexIfEEEEv12SSMParamsBwd,@function
        .size           _Z25selective_scan_bwd_kernelI32Selective_Scan_bwd_kernel_traitsILi64ELi16ELb0ELb1ELb0ELb1ELb1EfN3c107complexIfEEEEv12SSMParamsBwd,(.L_x_18944 - _Z25selective_scan_bwd_kernelI32Selective_Scan_bwd_kernel_traitsILi64ELi16ELb0ELb1ELb0ELb1ELb1EfN3c107complexIfEEEEv12SSMParamsBwd)
        .other          _Z25selective_scan_bwd_kernelI32Selective_Scan_bwd_kernel_traitsILi64ELi16ELb0ELb1ELb0ELb1ELb1EfN3c107complexIfEEEEv12SSMParamsBwd,@"STO_CUDA_ENTRY STV_DEFAULT"
_Z25selective_scan_bwd_kernelI32Selective_Scan_bwd_kernel_traitsILi64ELi16ELb0ELb1ELb0ELb1ELb1EfN3c107complexIfEEEEv12SSMParamsBwd:
.text._Z25selective_scan_bwd_kernelI32Selective_Scan_bwd_kernel_traitsILi64ELi16ELb0ELb1ELb0ELb1ELb1EfN3c107complexIfEEEEv12SSMParamsBwd:
        /* <DEDUP_REMOVED lines=166> */
.L_x_8474:
        /* <DEDUP_REMOVED lines=18> */
[----:B------:R-:W-:Y:S02]  /*0b80*/  ISETP.GE.AND P1, PT, R22, UR58, PT ;  /* 0x0000003a16007c0c */ /* 0x000fe4000bf26270 */
[C---:B------:R-:W-:Y:S02]  /*0b90*/  LEA R2, P3, R20.reuse, UR18, 0x2 ;  /* 0x0000001214027c11 */ /* 0x040fe4000f8610ff */
        /* <DEDUP_REMOVED lines=34> */
[----:B------:R-:W-:Y:S01]  /*0dc0*/  ISETP.GE.AND P3, PT, R17, UR58, PT ;  /* 0x0000003a11007c0c */ /* 0x000fe2000bf66270 */
[----:B------:R-:W-:Y:S02]  /*0dd0*/  HFMA2.MMA R34, -RZ, RZ, 0, 0 ;  /* 0x00000000ff227435 */ /* 0x000fe400000001ff */
        /* <DEDUP_REMOVED lines=73> */
[----:B------:R-:W-:Y:S01]  /*1270*/  MOV R38, RZ ;  /* 0x000000ff00267202 */ /* 0x000fe20000000f00 */
        /* <DEDUP_REMOVED lines=45> */
[----:B----4-:R-:W-:Y:S01]  /*1550*/  HFMA2.MMA R36, -RZ, RZ, 0, 0 ;  /* 0x00000000ff247435 */ /* 0x010fe200000001ff */
[----:B------:R-:W-:Y:S02]  /*1560*/  CS2R R34, SRZ ;  /* 0x0000000000227805 */ /* 0x000fe4000001ff00 */
[----:B------:R-:W4:Y:S01]  /*1570*/  @!P1 LDG.E R24, desc[UR20][R2.64+0x80] ;  /* 0x0000801402189981 */ /* 0x000f22000c1e1900 */
[----:B-----5:R-:W-:-:S03]  /*1580*/  CS2R R32, SRZ ;  /* 0x0000000000207805 */ /* 0x020fc6000001ff00 */
[----:B------:R-:W5:Y:S04]  /*1590*/  @!P6 LDG.E R28, desc[UR20][R2.64+0x280] ;  /* 0x00028014021ce981 */ /* 0x000f68000c1e1900 */
        /* <DEDUP_REMOVED lines=26> */
[----:B----4-:R-:W-:Y:S04]  /*1740*/  STS [R136+0x80], R24 ;  /* 0x0000801888007388 */ /* 0x010fe80000000800 */
[----:B---3--:R0:W-:Y:S04]  /*1750*/  STS [R134+0x100], R7 ;  /* 0x0001000786007388 */ /* 0x0081e80000000800 */
[----:B-----5:R-:W-:Y:S04]  /*1760*/  STS [R132+0x180], R26 ;  /* 0x0001801a84007388 */ /* 0x020fe80000000800 */
[----:B------:R1:W-:Y:S04]  /*1770*/  STS [R130+0x200], R25 ;  /* 0x0002001982007388 */ /* 0x0003e80000000800 */
[----:B------:R-:W-:Y:S04]  /*1780*/  STS [R128+0x280], R28 ;  /* 0x0002801c80007388 */ /* 0x000fe80000000800 */
[----:B------:R2:W-:Y:S04]  /*1790*/  STS [R126+0x300], R27 ;  /* 0x0003001b7e007388 */ /* 0x0005e80000000800 */
[----:B------:R-:W-:Y:S04]  /*17a0*/  STS [R239+0x380], R30 ;  /* 0x0003801eef007388 */ /* 0x000fe80000000800 */
[----:B------:R3:W-:Y:S04]  /*17b0*/  STS [R238+0x400], R29 ;  /* 0x0004001dee007388 */ /* 0x0007e80000000800 */
[----:B------:R4:W-:Y:S04]  /*17c0*/  STS [R237+0x480], R34 ;  /* 0x00048022ed007388 */ /* 0x0009e80000000800 */
[----:B------:R-:W-:Y:S04]  /*17d0*/  STS [R235+0x500], R32 ;  /* 0x00050020eb007388 */ /* 0x000fe80000000800 */
[----:B------:R-:W-:Y:S04]  /*17e0*/  STS [R234+0x580], R31 ;  /* 0x0005801fea007388 */ /* 0x000fe80000000800 */
[----:B------:R-:W-:Y:S04]  /*17f0*/  STS [R233+0x600], R36 ;  /* 0x00060024e9007388 */ /* 0x000fe80000000800 */
        /* <DEDUP_REMOVED lines=36> */
[----:B---3--:R-:W-:Y:S01]  /*1a40*/  CS2R R28, SRZ ;  /* 0x00000000001c7805 */ /* 0x008fe2000001ff00 */
[----:B----4-:R-:W-:Y:S01]  /*1a50*/  HFMA2.MMA R34, -RZ, RZ, 0, 0 ;  /* 0x00000000ff227435 */ /* 0x010fe200000001ff */
[----:B-----5:R-:W-:Y:S02]  /*1a60*/  CS2R R32, SRZ ;  /* 0x0000000000207805 */ /* 0x020fe4000001ff00 */
[----:B------:R-:W-:Y:S02]  /*1a70*/  CS2R R30, SRZ ;  /* 0x00000000001e7805 */ /* 0x000fe4000001ff00 */
[----:B------:R-:W-:Y:S01]  /*1a80*/  MOV R36, RZ ;  /* 0x000000ff00247202 */ /* 0x000fe20000000f00 */
[----:B------:R-:W3:Y:S04]  /*1a90*/  @!P2 LDG.E R29, desc[UR20][R4.64+0x580] ;  /* 0x00058014041da981 */ /* 0x000ee8000c1e1900 */
[----:B------:R-:W4:Y:S01]  /*1aa0*/  @!P0 LDG.E R26, desc[UR20][R4.64+0x280] ;  /* 0x00028014041a8981 */ /* 0x000f22000c1e1900 */
[----:B------:R-:W-:-:S03]  /*1ab0*/  ISETP.GE.AND P0, PT, R11, UR58, PT ;  /* 0x0000003a0b007c0c */ /* 0x000fc6000bf06270 */
[----:B------:R-:W5:Y:S01]  /*1ac0*/  @!P1 LDG.E R27, desc[UR20][R4.64+0x400] ;  /* 0x00040014041b9981 */ /* 0x000f62000c1e1900 */
[----:B------:R-:W-:-:S03]  /*1ad0*/  ISETP.NE.AND P1, PT, R37, RZ, PT ;  /* 0x000000ff2500720c */ /* 0x000fc60003f25270 */
[----:B------:R-:W3:Y:S04]  /*1ae0*/  @!P3 LDG.E R34, desc[UR20][R4.64+0x600] ;  /* 0x000600140422b981 */ /* 0x000ee8000c1e1900 */
[----:B------:R-:W3:Y:S04]  /*1af0*/  @!P4 LDG.E R31, desc[UR20][R4.64+0x680] ;  /* 0x00068014041fc981 */ /* 0x000ee8000c1e1900 */
[----:B------:R-:W5:Y:S01]  /*1b00*/  @!P0 LDG.E R28, desc[UR20][R4.64+0x380] ;  /* 0x00038014041c8981 */ /* 0x000f62000c1e1900 */
[----:B------:R-:W-:-:S03]  /*1b10*/  ISETP.NE.AND P0, PT, R39, RZ, PT ;  /* 0x000000ff2700720c */ /* 0x000fc60003f05270 */
[----:B------:R-:W3:Y:S04]  /*1b20*/  @!P1 LDG.E R30, desc[UR20][R4.64+0x500] ;  /* 0x00050014041e9981 */ /* 0x000ee8000c1e1900 */
[----:B------:R-:W3:Y:S04]  /*1b30*/  @!P5 LDG.E R36, desc[UR20][R4.64+0x700] ;  /* 0x000700140424d981 */ /* 0x000ee8000c1e1900 */
[----:B------:R-:W3:Y:S04]  /*1b40*/  @!P6 LDG.E R33, desc[UR20][R4.64+0x780] ;  /* 0x000780140421e981 */ /* 0x000ee8000c1e1900 */
[----:B------:R-:W3:Y:S04]  /*1b50*/  @!P0 LDG.E R32, desc[UR20][R4.64+0x480] ;  /* 0x0004801404208981 */ /* 0x000ee8000c1e1900 */
        /* <DEDUP_REMOVED lines=27> */
[----:B----4-:R0:W-:Y:S04]  /*1d10*/  STS [R128+0x280], R26 ;  /* 0x0002801a80007388 */ /* 0x0101e80000000800 */
[----:B------:R0:W-:Y:S04]  /*1d20*/  STS [R126+0x300], R25 ;  /* 0x000300197e007388 */ /* 0x0001e80000000800 */
[----:B-----5:R0:W-:Y:S04]  /*1d30*/  STS [R239+0x380], R28 ;  /* 0x0003801cef007388 */ /* 0x0201e80000000800 */
        /* <DEDUP_REMOVED lines=41> */
.L_x_8338:
[----:B------:R-:W-:Y:S05]  /*1fd0*/  BSYNC B0 ;  /* 0x0000000000007941 */ /* 0x000fea0003800000 */
.L_x_8337:
        /* <DEDUP_REMOVED lines=35> */
.L_x_8340:
[----:B------:R-:W-:Y:S05]  /*2210*/  BSYNC B0 ;  /* 0x0000000000007941 */ /* 0x000fea0003800000 */
.L_x_8339:
        /* <DEDUP_REMOVED lines=35> */
.L_x_8342:
[----:B------:R-:W-:Y:S05]  /*2450*/  BSYNC B0 ;  /* 0x0000000000007941 */ /* 0x000fea0003800000 */
.L_x_8341:
        /* <DEDUP_REMOVED lines=35> */
.L_x_8344:
[----:B------:R-:W-:Y:S05]  /*2690*/  BSYNC B0 ;  /* 0x0000000000007941 */ /* 0x000fea0003800000 */
.L_x_8343:
        /* <DEDUP_REMOVED lines=35> */
.L_x_8346:
[----:B------:R-:W-:Y:S05]  /*28d0*/  BSYNC B0 ;  /* 0x0000000000007941 */ /* 0x000fea0003800000 */
.L_x_8345:
        /* <DEDUP_REMOVED lines=35> */
.L_x_8348:
[----:B------:R-:W-:Y:S05]  /*2b10*/  BSYNC B0 ;  /* 0x0000000000007941 */ /* 0x000fea0003800000 */
.L_x_8347:
        /* <DEDUP_REMOVED lines=35> */
.L_x_8350:
[----:B------:R-:W-:Y:S05]  /*2d50*/  BSYNC B0 ;  /* 0x0000000000007941 */ /* 0x000fea0003800000 */
.L_x_8349:
        /* <DEDUP_REMOVED lines=35> */
.L_x_8352:
[----:B------:R-:W-:Y:S05]  /*2f90*/  BSYNC B0 ;  /* 0x0000000000007941 */ /* 0x000fea0003800000 */
.L_x_8351:
        /* <DEDUP_REMOVED lines=35> */
.L_x_8354:
[----:B------:R-:W-:Y:S05]  /*31d0*/  BSYNC B0 ;  /* 0x0000000000007941 */ /* 0x000fea0003800000 */
.L_x_8353:
        /* <DEDUP_REMOVED lines=35> */
.L_x_8356:
[----:B------:R-:W-:Y:S05]  /*3410*/  BSYNC B0 ;  /* 0x0000000000007941 */ /* 0x000fea0003800000 */
.L_x_8355:
        /* <DEDUP_REMOVED lines=34> */
.L_x_8358:
[----:B------:R-:W-:Y:S05]  /*3640*/  BSYNC B0 ;  /* 0x0000000000007941 */ /* 0x000fea0003800000 */
.L_x_8357:
        /* <DEDUP_REMOVED lines=33> */
.L_x_8360:
[----:B------:R-:W-:Y:S05]  /*3860*/  BSYNC B0 ;  /* 0x0000000000007941 */ /* 0x000fea0003800000 */
.L_x_8359:
        /* <DEDUP_REMOVED lines=33> */
.L_x_8362:
[----:B------:R-:W-:Y:S05]  /*3a80*/  BSYNC B0 ;  /* 0x0000000000007941 */ /* 0x000fea0003800000 */
.L_x_8361:
        /* <DEDUP_REMOVED lines=33> */
.L_x_8364:
[----:B------:R-:W-:Y:S05]  /*3ca0*/  BSYNC B0 ;  /* 0x0000000000007941 */ /* 0x000fea0003800000 */
.L_x_8363:
        /* <DEDUP_REMOVED lines=33> */
.L_x_8366:
[----:B------:R-:W-:Y:S05]  /*3ec0*/  BSYNC B0 ;  /* 0x0000000000007941 */ /* 0x000fea0003800000 */
.L_x_8365:
        /* <DEDUP_REMOVED lines=33> */
.L_x_8368:
[----:B------:R-:W-:Y:S05]  /*40e0*/  BSYNC B0 ;  /* 0x0000000000007941 */ /* 0x000fea0003800000 */
.L_x_8367:
        /* <DEDUP_REMOVED lines=90> */
[----:B------:R-:W-:Y:S02]  /*4690*/  MOV R107, RZ ;  /* 0x000000ff006b7202 */ /* 0x000fe40000000f00 */
[----:B------:R-:W-:Y:S01]  /*46a0*/  CS2R R108, SRZ ;  /* 0x00000000006c7805 */ /* 0x000fe2000001ff00 */
[----:B------:R-:W0:Y:S01]  /*46b0*/  S2UR UR9, SR_CgaCtaId ;  /* 0x00000000000979c3 */ /* 0x000e220000008800 */
[----:B------:R-:W-:Y:S01]  /*46c0*/  LDS R29, [R94+0x2c] ;  /* 0x00002c005e1d7984 */ /* 0x000fe20000000800 */
[----:B------:R-:W-:Y:S01]  /*46d0*/  UMOV UR8, 0x400 ;  /* 0x0000040000087882 */ /* 0x000fe20000000000 */
[----:B------:R-:W-:-:S02]  /*46e0*/  ULDC.64 UR30, c[0x0][0x398] ;  /* 0x0000e600001e7ab9 */ /* 0x000fc40000000a00 */
[----:B------:R-:W-:Y:S03]  /*46f0*/  LDS R30, [R94+0x30] ;  /* 0x000030005e1e7984 */ /* 0x000fe60000000800 */
        /* <DEDUP_REMOVED lines=54> */
[----:B------:R-:W3:Y:S04]  /*4a60*/  LDS R62, [R94+0x10] ;  /* 0x000010005e3e7984 */ /* 0x000ee80000000800 */
[----:B------:R-:W-:Y:S04]  /*4a70*/  LDS R61, [R94+0x14] ;  /* 0x000014005e3d7984 */ /* 0x000fe80000000800 */
[----:B------:R-:W-:Y:S04]  /*4a80*/  LDS R60, [R94+0x18] ;  /* 0x000018005e3c7984 */ /* 0x000fe80000000800 */
[----:B------:R-:W4:Y:S04]  /*4a90*/  LDS R48, [R94+0x1c] ;  /* 0x00001c005e307984 */ /* 0x000f280000000800 */
[----:B------:R-:W-:Y:S04]  /*4aa0*/  LDS R47, [R94+0x20] ;  /* 0x000020005e2f7984 */ /* 0x000fe80000000800 */
[----:B------:R-:W5:Y:S04]  /*4ab0*/  LDS R46, [R94+0x24] ;  /* 0x000024005e2e7984 */ /* 0x000f680000000800 */
[----:B------:R-:W-:Y:S04]  /*4ac0*/  LDS R40, [R94+0x28] ;  /* 0x000028005e287984 */ /* 0x000fe80000000800 */
[----:B------:R-:W0:Y:S04]  /*4ad0*/  LDS R41, [R94+0x2c] ;  /* 0x00002c005e297984 */ /* 0x000e280000000800 */
[----:B------:R-:W-:Y:S04]  /*4ae0*/  LDS R42, [R94+0x30] ;  /* 0x000030005e2a7984 */ /* 0x000fe80000000800 */
[----:B------:R-:W0:Y:S04]  /*4af0*/  LDS R43, [R94+0x34] ;  /* 0x000034005e2b7984 */ /* 0x000e280000000800 */
[----:B------:R-:W-:Y:S04]  /*4b00*/  LDS R44, [R94+0x38] ;  /* 0x000038005e2c7984 */ /* 0x000fe80000000800 */
[----:B------:R-:W0:Y:S01]  /*4b10*/  LDS R45, [R94+0x3c] ;  /* 0x00003c005e2d7984 */ /* 0x000e220000000800 */
[----:B------:R-:W-:Y:S01]  /*4b20*/  BAR.SYNC.DEFER_BLOCKING 0x0 ;  /* 0x0000000000007b1d */ /* 0x000fe20000010000 */
[----:B-1----:R-:W-:-:S02]  /*4b30*/  CS2R R6, SRZ ;  /* 0x0000000000067805 */ /* 0x002fc4000001ff00 */
[----:B------:R-:W-:Y:S01]  /*4b40*/  MOV R49, RZ ;  /* 0x000000ff00317202 */ /* 0x000fe20000000f00 */
[----:B--2---:R-:W-:Y:S02]  /*4b50*/  HFMA2.MMA R67, -RZ, RZ, 0, 0 ;  /* 0x00000000ff437435 */ /* 0x004fe400000001ff */
[----:B------:R1:W2:Y:S01]  /*4b60*/  @!P0 LDG.E R71, desc[UR20][R4.64] ;  /* 0x0000001404478981 */ /* 0x0002a2000c1e1900 */
[----:B------:R-:W-:-:S03]  /*4b70*/  ISETP.GE.AND P0, PT, R0, UR58, PT ;  /* 0x0000003a00007c0c */ /* 0x000fc6000bf06270 */
[----:B------:R-:W2:Y:S01]  /*4b80*/  @!P1 LDG.E R6, desc[UR20][R2.64+-0xf80] ;  /* 0xfff0801402069981 */ /* 0x000ea2000c1e1900 */
[----:B------:R-:W-:Y:S02]  /*4b90*/  ISETP.GE.AND P1, PT, R23, UR58, PT ;  /* 0x0000003a17007c0c */ /* 0x000fe4000bf26270 */
[----:B------:R-:W-:Y:S01]  /*4ba0*/  MOV R68, RZ ;  /* 0x000000ff00447202 */ /* 0x000fe20000000f00 */
        /* <DEDUP_REMOVED lines=24> */
[----:B------:R-:W-:Y:S01]  /*4d30*/  FMUL.FTZ R70, R65, -1.4426950216293334961 ;  /* 0xbfb8aa3b41467820 */ /* 0x000fe20000410000 */
[----:B------:R-:W-:-:S04]  /*4d40*/  FMUL.FTZ R69, R66, -1.4426950216293334961 ;  /* 0xbfb8aa3b42457820 */ /* 0x000fc80000410000 */
[----:B------:R-:W3:Y:S01]  /*4d50*/  MUFU.EX2 R105, R105 ;  /* 0x0000006900697308 */ /* 0x000ee20000000800 */
[----:B----4-:R-:W-:Y:S01]  /*4d60*/  FMUL.FTZ R106, R48, -1.4426950216293334961 ;  /* 0xbfb8aa3b306a7820 */ /* 0x010fe20000410000 */
[----:B-1----:R-:W-:-:S06]  /*4d70*/  FMUL.FTZ R3, R60, -1.4426950216293334961 ;  /* 0xbfb8aa3b3c037820 */ /* 0x002fcc0000410000 */
[----:B------:R-:W1:Y:S01]  /*4d80*/  MUFU.EX2 R70, R70 ;  /* 0x0000004600467308 */ /* 0x000e620000000800 */
[----:B------:R-:W-:Y:S01]  /*4d90*/  FMUL.FTZ R104, R63, -1.4426950216293334961 ;  /* 0xbfb8aa3b3f687820 */ /* 0x000fe20000410000 */
[----:B-----5:R-:W-:Y:S01]  /*4da0*/  FMUL.FTZ R113, R46, -1.4426950216293334961 ;  /* 0xbfb8aa3b2e717820 */ /* 0x020fe20000410000 */
[----:B0-----:R-:W-:-:S05]  /*4db0*/  FMUL.FTZ R117, R41, -1.4426950216293334961 ;  /* 0xbfb8aa3b29757820 */ /* 0x001fca0000410000 */
[----:B------:R-:W0:Y:S01]  /*4dc0*/  MUFU.EX2 R69, R69 ;  /* 0x0000004500457308 */ /* 0x000e220000000800 */
[----:B------:R-:W-:Y:S01]  /*4dd0*/  FMUL.FTZ R2, R61, -1.4426950216293334961 ;  /* 0xbfb8aa3b3d027820 */ /* 0x000fe20000410000 */
[----:B------:R-:W-:-:S06]  /*4de0*/  FMUL.FTZ R99, R64, -1.4426950216293334961 ;  /* 0xbfb8aa3b40637820 */ /* 0x000fcc0000410000 */
[----:B------:R-:W4:Y:S01]  /*4df0*/  MUFU.EX2 R3, R3 ;  /* 0x0000000300037308 */ /* 0x000f220000000800 */
[----:B---3--:R-:W-:-:S07]  /*4e00*/  FADD.FTZ R105, R105, 1 ;  /* 0x3f80000069697421 */ /* 0x008fce0000010000 */
[----:B------:R3:W5:Y:S01]  /*4e10*/  MUFU.EX2 R110, R106 ;  /* 0x0000006a006e7308 */ /* 0x0007620000000800 */
[----:B------:R-:W-:Y:S01]  /*4e20*/  FMUL.FTZ R111, R47, -1.4426950216293334961 ;  /* 0xbfb8aa3b2f6f7820 */ /* 0x000fe20000410000 */
[----:B-1----:R-:W-:-:S06]  /*4e30*/  FADD.FTZ R70, R70, 1 ;  /* 0x3f80000046467421 */ /* 0x002fcc0000010000 */
[----:B------:R1:W5:Y:S01]  /*4e40*/  MUFU.EX2 R114, R113 ;  /* 0x0000007100727308 */ /* 0x0003620000000800 */
[----:B---3--:R-:W-:-:S07]  /*4e50*/  FMUL.FTZ R106, R43, -1.4426950216293334961 ;  /* 0xbfb8aa3b2b6a7820 */ /* 0x008fce0000410000 */
[----:B------:R-:W3:Y:S08]  /*4e60*/  MUFU.EX2 R104, R104 ;  /* 0x0000006800687308 */ /* 0x000ef00000000800 */
[----:B------:R-:W-:Y:S01]  /*4e70*/  MUFU.EX2 R117, R117 ;  /* 0x0000007500757308 */ /* 0x000fe20000000800 */
[----:B------:R-:W-:Y:S01]  /*4e80*/  FMUL.FTZ R118, R42, -1.4426950216293334961 ;  /* 0xbfb8aa3b2a767820 */ /* 0x000fe20000410000 */
[----:B-1----:R-:W-:Y:S01]  /*4e90*/  FMUL.FTZ R113, R45, -1.4426950216293334961 ;  /* 0xbfb8aa3b2d717820 */ /* 0x002fe20000410000 */
[----:B0-----:R-:W-:-:S05]  /*4ea0*/  FADD.FTZ R69, R69, 1 ;  /* 0x3f80000045457421 */ /* 0x001fca0000010000 */
[----:B------:R-:W0:Y:S01]  /*4eb0*/  MUFU.EX2 R2, R2 ;  /* 0x0000000200027308 */ /* 0x000e220000000800 */
[----:B------:R-:W-:Y:S01]  /*4ec0*/  FMUL.FTZ R115, R40, -1.4426950216293334961 ;  /* 0xbfb8aa3b28737820 */ /* 0x000fe20000410000 */
[----:B----4-:R-:W-:Y:S01]  /*4ed0*/  FADD.FTZ R3, R3, 1 ;  /* 0x3f80000003037421 */ /* 0x010fe20000010000 */
[----:B-----5:R-:W-:-:S05]  /*4ee0*/  FADD.FTZ R110, R110, 1 ;  /* 0x3f8000006e6e7421 */ /* 0x020fca0000010000 */
[----:B------:R-:W1:Y:S08]  /*4ef0*/  MUFU.EX2 R99, R99 ;  /* 0x0000006300637308 */ /* 0x000e700000000800 */
[----:B------:R-:W4:Y:S08]  /*4f00*/  MUFU.RCP R105, R105 ;  /* 0x0000006900697308 */ /* 0x000f300000001000 */
[----:B------:R5:W-:Y:S01]  /*4f10*/  MUFU.EX2 R112, R111 ;  /* 0x0000006f00707308 */ /* 0x000be20000000800 */
[----:B------:R-:W-:-:S07]  /*4f20*/  FADD.FTZ R114, R114, 1 ;  /* 0x3f80000072727421 */ /* 0x000fce0000010000 */
[----:B------:R-:W4:Y:S01]  /*4f30*/  MUFU.EX2 R119, R106 ;  /* 0x0000006a00777308 */ /* 0x000f220000000800 */
[----:B-----5:R-:W-:-:S07]  /*4f40*/  FMUL.FTZ R111, R44, -1.4426950216293334961 ;  /* 0xbfb8aa3b2c6f7820 */ /* 0x020fce0000410000 */
[----:B------:R-:W-:Y:S01]  /*4f50*/  MUFU.RCP R70, R70 ;  /* 0x0000004600467308 */ /* 0x000fe20000001000 */
[----:B---3--:R-:W-:-:S07]  /*4f60*/  FADD.FTZ R104, R104, 1 ;  /* 0x3f80000068687421 */ /* 0x008fce0000010000 */
[----:B------:R-:W3:Y:S08]  /*4f70*/  MUFU.EX2 R121, R111 ;  /* 0x0000006f00797308 */ /* 0x000ef00000000800 */
[----:B------:R-:W-:Y:S01]  /*4f80*/  MUFU.EX2 R124, R113 ;  /* 0x00000071007c7308 */ /* 0x000fe20000000800 */
[----:B0-----:R-:W-:-:S07]  /*4f90*/  FADD.FTZ R2, R2, 1 ;  /* 0x3f80000002027421 */ /* 0x001fce0000010000 */
[----:B------:R-:W0:Y:S08]  /*4fa0*/  MUFU.EX2 R116, R115 ;  /* 0x0000007300747308 */ /* 0x000e300000000800 */
[----:B------:R-:W-:Y:S08]  /*4fb0*/  MUFU.EX2 R118, R118 ;  /* 0x0000007600767308 */ /* 0x000ff00000000800 */
[----:B------:R-:W5:Y:S08]  /*4fc0*/  MUFU.RCP R69, R69 ;  /* 0x0000004500457308 */ /* 0x000f700000001000 */
[----:B------:R-:W5:Y:S08]  /*4fd0*/  MUFU.RCP R111, R3 ;  /* 0x00000003006f7308 */ /* 0x000f700000001000 */
[----:B------:R-:W5:Y:S01]  /*4fe0*/  MUFU.RCP R113, R110 ;  /* 0x0000006e00717308 */ /* 0x000f620000001000 */
[----:B--2---:R-:W-:Y:S04]  /*4ff0*/  STS [R138], R71 ;  /* 0x000000478a007388 */ /* 0x004fe80000000800 */
        /* <DEDUP_REMOVED lines=18> */
[----:B------:R-:W5:Y:S04]  /*5120*/  LDS R67, [R94+0x4] ;  /* 0x000004005e437984 */ /* 0x000f680000000800 */
[----:B------:R-:W5:Y:S04]  /*5130*/  LDS R71, [R94+0xc] ;  /* 0x00000c005e477984 */ /* 0x000f680000000800 */
[----:B------:R-:W5:Y:S04]  /*5140*/  LDS R98, [R94+0x8] ;  /* 0x000008005e627984 */ /* 0x000f680000000800 */
[----:B------:R-:W5:Y:S01]  /*5150*/  LDS R103, [R94+0x18] ;  /* 0x000018005e677984 */ /* 0x000f620000000800 */
[----:B--2---:R-:W-:-:S03]  /*5160*/  FADD.FTZ R6, R117, 1 ;  /* 0x3f80000075067421 */ /* 0x004fc60000010000 */
[----:B------:R-:W2:Y:S04]  /*5170*/  LDS R101, [R94+0x14] ;  /* 0x000014005e657984 */ /* 0x000ea80000000800 */
[----:B------:R-:W2:Y:S01]  /*5180*/  LDS R102, [R94+0x1c] ;  /* 0x00001c005e667984 */ /* 0x000ea20000000800 */
[----:B------:R-:W-:Y:S01]  /*5190*/  MUFU.RCP R115, R114 ;  /* 0x0000007200737308 */ /* 0x000fe20000001000 */
[----:B-1----:R-:W-:Y:S01]  /*51a0*/  FADD.FTZ R99, R99, 1 ;  /* 0x3f80000063637421 */ /* 0x002fe20000010000 */
[----:B----4-:R-:W-:Y:S01]  /*51b0*/  FADD.FTZ R49, -R105, 1 ;  /* 0x3f80000069317421 */ /* 0x010fe20000010100 */
[----:B------:R-:W1:Y:S01]  /*51c0*/  LDS R107, [R94+0x20] ;  /* 0x000020005e6b7984 */ /* 0x000e620000000800 */
[----:B------:R-:W-:-:S03]  /*51d0*/  FADD.FTZ R120, R119, 1 ;  /* 0x3f80000077787421 */ /* 0x000fc60000010000 */
[----:B------:R-:W4:Y:S01]  /*51e0*/  LDS R109, [R94+0x28] ;  /* 0x000028005e6d7984 */ /* 0x000f220000000800 */
[----:B------:R3:W-:Y:S01]  /*51f0*/  MUFU.RCP R114, R6 ;  /* 0x0000000600727308 */ /* 0x0007e20000001000 */
[----:B------:R-:W-:Y:S02]  /*5200*/  FFMA.FTZ R119, R62, R49, 1 ;  /* 0x3f8000003e777423 */ /* 0x000fe40000010031 */
[----:B------:R-:W4:Y:S05]  /*5210*/  LDS R108, [R94+0x24] ;  /* 0x000024005e6c7984 */ /* 0x000f2a0000000800 */
[----:B------:R-:W2:Y:S01]  /*5220*/  MUFU.RCP R104, R104 ;  /* 0x0000006800687308 */ /* 0x000ea20000001000 */
[----:B---3--:R-:W-:Y:S01]  /*5230*/  FMUL.FTZ R6, R35, R100 ;  /* 0x0000006423067220 */ /* 0x008fe20000410000 */
[----:B------:R-:W3:Y:S03]  /*5240*/  LDS R110, [R94+0x2c] ;  /* 0x00002c005e6e7984 */ /* 0x000ee60000000800 */
[----:B------:R-:W-:-:S03]  /*5250*/  FMUL.FTZ R6, R105, R6 ;  /* 0x0000000669067220 */ /* 0x000fc60000410000 */
[----:B------:R5:W-:Y:S01]  /*5260*/  MUFU.RCP R106, R2 ;  /* 0x00000002006a7308 */ /* 0x000be20000001000 */
[----:B------:R-:W-:Y:S01]  /*5270*/  FMUL.FTZ R125, R6, R119 ;  /* 0x00000077067d7220 */ /* 0x000fe20000410000 */
[----:B------:R-:W-:Y:S01]  /*5280*/  FADD.FTZ R122, R121, 1 ;  /* 0x3f800000797a7421 */ /* 0x000fe20000010000 */
[----:B0-----:R-:W-:Y:S01]  /*5290*/  FADD.FTZ R116, R116, 1 ;  /* 0x3f80000074747421 */ /* 0x001fe20000010000 */
[----:B-----5:R-:W-:Y:S01]  /*52a0*/  FADD.FTZ R3, -R69, 1 ;  /* 0x3f80000045037421 */ /* 0x020fe20000010100 */
[----:B------:R-:W-:-:S03]  /*52b0*/  FADD.FTZ R2, -R70, 1 ;  /* 0x3f80000046027421 */ /* 0x000fc60000010100 */
[----:B------:R-:W0:Y:S01]  /*52c0*/  MUFU.RCP R99, R99 ;  /* 0x0000006300637308 */ /* 0x000e220000001000 */
[----:B------:R-:W-:Y:S01]  /*52d0*/  FADD.FTZ R118, R118, 1 ;  /* 0x3f80000076767421 */ /* 0x000fe20000010000 */
[----:B------:R-:W-:Y:S01]  /*52e0*/  FADD.FTZ R119, -R111, 1 ;  /* 0x3f8000006f777421 */ /* 0x000fe20000010100 */
[----:B------:R-:W-:Y:S01]  /*52f0*/  FFMA.FTZ R4, R65, R2, 1 ;  /* 0x3f80000041047423 */ /* 0x000fe20000010002 */
[----:B------:R-:W-:Y:S01]  /*5300*/  FMUL.FTZ R2, R39, R68 ;  /* 0x0000004427027220 */ /* 0x000fe20000410000 */
[----:B------:R-:W-:Y:S01]  /*5310*/  FADD.FTZ R121, -R113, 1 ;  /* 0x3f80000071797421 */ /* 0x000fe20000010100 */
[----:B------:R-:W-:Y:S01]  /*5320*/  FFMA.FTZ R3, R66, R3, 1 ;  /* 0x3f80000042037423 */ /* 0x000fe20000010003 */
[----:B------:R-:W-:Y:S01]  /*5330*/  FMUL.FTZ R5, R38, R67 ;  /* 0x0000004326057220 */ /* 0x000fe20000410000 */
[----:B------:R-:W-:Y:S01]  /*5340*/  FMUL.FTZ R2, R69, R2 ;  /* 0x0000000245027220 */ /* 0x000fe20000410000 */
[----:B------:R5:W1:Y:S01]  /*5350*/  MUFU.RCP R117, R116 ;  /* 0x0000007400757308 */ /* 0x000a620000001000 */
[----:B------:R-:W-:Y:S01]  /*5360*/  FFMA.FTZ R129, R60, R119, 1 ;  /* 0x3f8000003c817423 */ /* 0x000fe20000010077 */
[----:B------:R-:W-:Y:S01]  /*5370*/  FFMA.FTZ R131, R48, R121, 1 ;  /* 0x3f80000030837423 */ /* 0x000fe20000010079 */
[----:B------:R-:W-:Y:S01]  /*5380*/  LDS R119, [R94+0x38] ;  /* 0x000038005e777984 */ /* 0x000fe20000000800 */
[----:B------:R-:W-:Y:S01]  /*5390*/  FMUL.FTZ R5, R70, R5 ;  /* 0x0000000546057220 */ /* 0x000fe20000410000 */
[----:B------:R-:W-:-:S02]  /*53a0*/  FMUL.FTZ R3, R2, R3 ;  /* 0x0000000302037220 */ /* 0x000fc40000410000 */
[----:B------:R-:W3:Y:S01]  /*53b0*/  LDS R121, [R94+0x30] ;  /* 0x000030005e797984 */ /* 0x000ee20000000800 */
[----:B------:R4:W-:Y:S03]  /*53c0*/  MUFU.RCP R123, R118 ;  /* 0x00000076007b7308 */ /* 0x0009e60000001000 */
[----:B-----5:R-:W-:Y:S01]  /*53d0*/  LDS R116, [R94+0x3c] ;  /* 0x00003c005e747984 */ /* 0x020fe20000000800 */
[----:B------:R-:W-:Y:S01]  /*53e0*/  FADD.FTZ R112, R112, 1 ;  /* 0x3f80000070707421 */ /* 0x000fe20000010000 */
[----:B--2---:R-:W-:Y:S02]  /*53f0*/  FADD.FTZ R2, -R104, 1 ;  /* 0x3f80000068027421 */ /* 0x004fe40000010100 */
[----:B----4-:R-:W2:Y:S01]  /*5400*/  LDS R118, [R94+0x34] ;  /* 0x000034005e767984 */ /* 0x010ea20000000800 */
[----:B------:R-:W-:Y:S01]  /*5410*/  FMUL.FTZ R5, R5, R4 ;  /* 0x0000000405057220 */ /* 0x000fe20000410000 */
[----:B------:R-:W-:Y:S01]  /*5420*/  FFMA.FTZ R4, R63, R2, 1 ;  /* 0x3f8000003f047423 */ /* 0x000fe20000010002 */
[----:B------:R-:W-:Y:S01]  /*5430*/  FMUL.FTZ R49, R36, R71 ;  /* 0x0000004724317220 */ /* 0x000fe20000410000 */
[----:B0-----:R-:W-:Y:S01]  /*5440*/  FADD.FTZ R7, -R99, 1 ;  /* 0x3f80000063077421 */ /* 0x001fe20000010100 */
[----:B------:R-:W-:Y:S01]  /*5450*/  FMUL.FTZ R2, R37, R98 ;  /* 0x0000006225027220 */ /* 0x000fe20000410000 */
[----:B------:R-:W0:Y:S01]  /*5460*/  MUFU.RCP R112, R112 ;  /* 0x0000007000707308 */ /* 0x000e220000001000 */
[----:B------:R-:W-:Y:S01]  /*5470*/  FMUL.FTZ R49, R104, R49 ;  /* 0x0000003168317220 */ /* 0x000fe20000410000 */
[----:B------:R-:W-:Y:S01]  /*5480*/  FFMA.FTZ R7, R64, R7, 1 ;  /* 0x3f80000040077423 */ /* 0x000fe20000010007 */
[----:B------:R-:W-:Y:S01]  /*5490*/  FMUL.FTZ R2, R99, R2 ;  /* 0x0000000263027220 */ /* 0x000fe20000410000 */
[----:B------:R-:W-:Y:S01]  /*54a0*/  FADD.FTZ R124, R124, 1 ;  /* 0x3f8000007c7c7421 */ /* 0x000fe20000010000 */
[----:B------:R-:W-:Y:S01]  /*54b0*/  FMUL.FTZ R49, R49, R4 ;  /* 0x0000000431317220 */ /* 0x000fe20000410000 */
[----:B------:R-:W-:Y:S01]  /*54c0*/  FMUL.FTZ R4, R24, R103 ;  /* 0x0000006718047220 */ /* 0x000fe20000410000 */
[----:B------:R-:W-:Y:S01]  /*54d0*/  FMUL.FTZ R7, R2, R7 ;  /* 0x0000000702077220 */ /* 0x000fe20000410000 */
[----:B------:R-:W-:Y:S01]  /*54e0*/  FADD.FTZ R2, -R106, 1 ;  /* 0x3f8000006a027421 */ /* 0x000fe20000010100 */
[----:B------:R-:W-:Y:S01]  /*54f0*/  FMUL.FTZ R127, R34, R101 ;  /* 0x00000065227f7220 */ /* 0x000fe20000410000 */
[----:B------:R-:W-:Y:S01]  /*5500*/  FMUL.FTZ R6, R25, R102 ;  /* 0x0000006619067220 */ /* 0x000fe20000410000 */
[----:B------:R-:W4:Y:S01]  /*5510*/  MUFU.RCP R120, R120 ;  /* 0x0000007800787308 */ /* 0x000f220000001000 */
[----:B------:R-:W-:Y:S01]  /*5520*/  FMUL.FTZ R4, R111, R4 ;  /* 0x000000046f047220 */ /* 0x000fe20000410000 */
[----:B------:R-:W-:Y:S01]  /*5530*/  FFMA.FTZ R2, R61, R2, 1 ;  /* 0x3f8000003d027423 */ /* 0x000fe20000010002 */
[----:B------:R-:W-:Y:S01]  /*5540*/  FMUL.FTZ R127, R106, R127 ;  /* 0x0000007f6a7f7220 */ /* 0x000fe20000410000 */
[----:B------:R-:W-:Y:S01]  /*5550*/  FMUL.FTZ R6, R113, R6 ;  /* 0x0000000671067220 */ /* 0x000fe20000410000 */
[----:B------:R-:W-:-:S03]  /*5560*/  FADD.FTZ R133, -R115, 1 ;  /* 0x3f80000073857421 */ /* 0x000fc60000010100 */
[----:B------:R5:W2:Y:S01]  /*5570*/  MUFU.RCP R145, R122 ;  /* 0x0000007a00917308 */ /* 0x000aa20000001000 */
[----:B------:R-:W-:Y:S01]  /*5580*/  FMUL.FTZ R129, R4, R129 ;  /* 0x0000008104817220 */ /* 0x000fe20000410000 */
[----:B-1----:R-:W-:Y:S01]  /*5590*/  FADD.FTZ R137, -R117, 1 ;  /* 0x3f80000075897421 */ /* 0x002fe20000010100 */
[----:B------:R-:W-:Y:S06]  /*55a0*/  BAR.SYNC.DEFER_BLOCKING 0x0 ;  /* 0x0000000000007b1d */ /* 0x000fec0000010000 */
[----:B------:R-:W1:Y:S01]  /*55b0*/  MUFU.RCP R124, R124 ;  /* 0x0000007c007c7308 */ /* 0x000e620000001000 */
[----:B------:R-:W-:Y:S01]  /*55c0*/  FMUL.FTZ R127, R127, R2 ;  /* 0x000000027f7f7220 */ /* 0x000fe20000410000 */
[----:B------:R-:W-:Y:S01]  /*55d0*/  FMUL.FTZ R131, R6, R131 ;  /* 0x0000008306837220 */ /* 0x000fe20000410000 */
[----:B------:R-:W-:Y:S01]  /*55e0*/  FADD.FTZ R4, -R114, 1 ;  /* 0x3f80000072047421 */ /* 0x000fe20000010100 */
[----:B------:R-:W-:Y:S01]  /*55f0*/  FFMA.FTZ R135, R46, R133, 1 ;  /* 0x3f8000002e877423 */ /* 0x000fe20000010085 */
[----:B0-----:R-:W-:Y:S01]  /*5600*/  FADD.FTZ R2, -R112, 1 ;  /* 0x3f80000070027421 */ /* 0x001fe20000010100 */
[----:B------:R-:W-:Y:S01]  /*5610*/  FMUL.FTZ R133, R26, R107 ;  /* 0x0000006b1a857220 */ /* 0x000fe20000410000 */
[----:B------:R-:W-:Y:S01]  /*5620*/  FMUL.FTZ R6, R28, R109 ;  /* 0x0000006d1c067220 */ /* 0x000fe20000410000 */
[----:B-----5:R-:W-:Y:S01]  /*5630*/  FFMA.FTZ R122, R41, R4, 1 ;  /* 0x3f800000297a7423 */ /* 0x020fe20000010004 */
[----:B------:R-:W-:Y:S01]  /*5640*/  FFMA.FTZ R2, R47, R2, 1 ;  /* 0x3f8000002f027423 */ /* 0x000fe20000010002 */
[----:B------:R-:W-:Y:S01]  /*5650*/  FFMA.FTZ R137, R40, R137, 1 ;  /* 0x3f80000028897423 */ /* 0x000fe20000010089 */
[----:B------:R-:W-:Y:S01]  /*5660*/  FMUL.FTZ R4, R27, R108 ;  /* 0x0000006c1b047220 */ /* 0x000fe20000410000 */
[----:B---3--:R-:W-:Y:S01]  /*5670*/  FMUL.FTZ R139, R29, R110 ;  /* 0x0000006e1d8b7220 */ /* 0x008fe20000410000 */
[----:B------:R-:W-:Y:S01]  /*5680*/  FMUL.FTZ R133, R112, R133 ;  /* 0x0000008570857220 */ /* 0x000fe20000410000 */
[----:B------:R-:W-:Y:S01]  /*5690*/  FMUL.FTZ R6, R117, R6 ;  /* 0x0000000675067220 */ /* 0x000fe20000410000 */
[----:B------:R-:W-:Y:S01]  /*56a0*/  FMUL.FTZ R4, R115, R4 ;  /* 0x0000000473047220 */ /* 0x000fe20000410000 */
[----:B------:R-:W-:Y:S01]  /*56b0*/  FMUL.FTZ R139, R114, R139 ;  /* 0x0000008b728b7220 */ /* 0x000fe20000410000 */
[----:B------:R-:W-:Y:S01]  /*56c0*/  FMUL.FTZ R133, R133, R2 ;  /* 0x0000000285857220 */ /* 0x000fe20000410000 */
[----:B------:R-:W-:Y:S01]  /*56d0*/  FMUL.FTZ R137, R6, R137 ;  /* 0x0000008906897220 */ /* 0x000fe20000410000 */
[----:B----4-:R-:W-:Y:S01]  /*56e0*/  FADD.FTZ R2, -R120, 1 ;  /* 0x3f80000078027421 */ /* 0x010fe20000010100 */
[----:B--2---:R-:W-:Y:S01]  /*56f0*/  FADD.FTZ R143, -R145, 1 ;  /* 0x3f800000918f7421 */ /* 0x004fe20000010100 */
[----:B-1----:R-:W-:Y:S01]  /*5700*/  FADD.FTZ R6, -R124, 1 ;  /* 0x3f8000007c067421 */ /* 0x002fe20000010100 */
        /* <DEDUP_REMOVED lines=81> */
.L_x_8370:
[----:B------:R-:W-:Y:S05]  /*5c20*/  BSYNC B0 ;  /* 0x0000000000007941 */ /* 0x000fea0003800000 */
.L_x_8369:
        /* <DEDUP_REMOVED lines=154> */
.L_x_8373:
[----:B------:R-:W-:Y:S05]  /*65d0*/  BSYNC B0 ;  /* 0x0000000000007941 */ /* 0x000fea0003800000 */
.L_x_8372:
        /* <DEDUP_REMOVED lines=43> */
.L_x_8371:
        /* <DEDUP_REMOVED lines=97> */
.L_x_8469:
[----:B------:R-:W-:Y:S01]  /*6ea0*/  USHF.R.S32.HI UR58, URZ, 0x1f, UR7 ;  /* 0x0000001f3f3a7899 */ /* 0x000fe20008011407 */
[----:B------:R-:W-:Y:S01]  /*6eb0*/  UMOV UR46, UR28 ;  /* 0x0000001c002e7c82 */ /* 0x000fe20008000000 */
[----:B------:R-:W-:Y:S02]  /*6ec0*/  UMOV UR47, UR55 ;  /* 0x00000037002f7c82 */ /* 0x000fe40008000000 */
[----:B------:R-:W-:Y:S02]  /*6ed0*/  UIMAD UR56, UR58, UR38, URZ ;  /* 0x000000263a3872a4 */ /* 0x000fe4000f8e023f */
[----:B------:R-:W-:Y:S02]  /*6ee0*/  UIMAD.WIDE.U32 UR46, UR7, UR38, UR46 ;  /* 0x00000026072e72a5 */ /* 0x000fe4000f8e002e */
[----:B------:R-:W-:Y:S01]  /*6ef0*/  UIMAD UR56, UR7, UR39, UR56 ;  /* 0x00000027073872a4 */ /* 0x000fe2000f8e0238 */
[----:B01----:R-:W-:Y:S01]  /*6f00*/  LOP3.LUT R62, R97, 0x7ffffe0, RZ, 0xc0, !PT ;  /* 0x07ffffe0613e7812 */ /* 0x003fe200078ec0ff */
[----:B------:R-:W-:-:S02]  /*6f10*/  ULEA UR57, UP0, UR46, UR40, 0x3 ;  /* 0x000000282e397291 */ /* 0x000fc4000f80183f */
[----:B------:R-:W-:Y:S01]  /*6f20*/  UIADD3 UR47, UR47, UR56, URZ ;  /* 0x000000382f2f7290 */ /* 0x000fe2000fffe03f */
[----:B------:R-:W-:-:S03]  /*6f30*/  SHF.L.U32 R62, R62, 0x5, RZ ;  /* 0x000000053e3e7819 */ /* 0x000fc600000006ff */
[----:B------:R-:W-:Y:S01]  /*6f40*/  ULEA.HI.X UR46, UR46, UR41, UR47, 0x3, UP0 ;  /* 0x000000292e2e7291 */ /* 0x000fe200080f1c2f */
[----:B------:R-:W-:Y:S02]  /*6f50*/  LOP3.LUT R64, R62, 0xffffffe0, R229, 0xe2, !PT ;  /* 0xffffffe03e407812 */ /* 0x000fe400078ee2e5 */
[----:B------:R-:W-:Y:S02]  /*6f60*/  MOV R67, UR42 ;  /* 0x0000002a00437c02 */ /* 0x000fe40008000f00 */
[----:B------:R-:W-:Y:S02]  /*6f70*/  SHF.R.S32.HI R65, RZ, 0x1f, R64 ;  /* 0x0000001fff417819 */ /* 0x000fe40000011440 */
[----:B------:R-:W-:Y:S01]  /*6f80*/  MOV R61, UR46 ;  /* 0x0000002e003d7c02 */ /* 0x000fe20008000f00 */
[----:B------:R-:W-:Y:S01]  /*6f90*/  UIMAD UR46, UR58, UR42, URZ ;  /* 0x0000002a3a2e72a4 */ /* 0x000fe2000f8e023f */
[C---:B------:R-:W-:Y:S02]  /*6fa0*/  LOP3.LUT R62, R64.reuse, 0x20, RZ, 0xfc, !PT ;  /* 0x00000020403e7812 */ /* 0x040fe400078efcff */
[----:B------:R-:W-:Y:S01]  /*6fb0*/  LOP3.LUT R63, R64, 0x40, RZ, 0xfc, !PT ;  /* 0x00000040403f7812 */ /* 0x000fe200078efcff */
[----:B------:R-:W-:-:S02]  /*6fc0*/  UIMAD UR46, UR7, UR43, UR46 ;  /* 0x0000002b072e72a4 */ /* 0x000fc4000f8e022e */
[----:B------:R-:W-:Y:S01]  /*6fd0*/  IMAD.WIDE.U32 R66, R67, UR7, R64 ;  /* 0x0000000743427c25 */ /* 0x000fe2000f8e0040 */
[----:B------:R-:W-:Y:S02]  /*6fe0*/  ISETP.GE.AND P1, PT, R62, UR51, PT ;  /* 0x000000333e007c0c */ /* 0x000fe4000bf26270 */
[----:B------:R-:W-:Y:S02]  /*6ff0*/  ISETP.GE.AND P3, PT, R63, UR51, PT ;  /* 0x000000333f007c0c */ /* 0x000fe4000bf66270 */
[----:B------:R-:W-:Y:S01]  /*7000*/  LOP3.LUT R65, R64, 0x60, RZ, 0xfc, !PT ;  /* 0x0000006040417812 */ /* 0x000fe200078efcff */
[----:B------:R-:W-:Y:S01]  /*7010*/  HFMA2.MMA R120, -RZ, RZ, 0, 0 ;  /* 0x00000000ff787435 */ /* 0x000fe200000001ff */
[----:B------:R-:W-:Y:S02]  /*7020*/  IADD3 R63, R67, UR46, RZ ;  /* 0x0000002e433f7c10 */ /* 0x000fe4000fffe0ff */
[----:B------:R-:W-:Y:S02]  /*7030*/  LEA R62, P2, R66, UR12, 0x2 ;  /* 0x0000000c423e7c11 */ /* 0x000fe4000f8410ff */
[----:B------:R-:W-:-:S02]  /*7040*/  ISETP.GE.AND P5, PT, R65, UR51, PT ;  /* 0x0000003341007c0c */ /* 0x000fc4000bfa6270 */
[C---:B------:R-:W-:Y:S02]  /*7050*/  LOP3.LUT R67, R64.reuse, 0xa0, RZ, 0xfc, !PT ;  /* 0x000000a040437812 */ /* 0x040fe400078efcff */
[----:B------:R-:W-:Y:S02]  /*7060*/  CS2R R118, SRZ ;  /* 0x0000000000767805 */ /* 0x000fe4000001ff00 */
[----:B------:R-:W-:Y:S02]  /*7070*/  LOP3.LUT R68, R64, 0x80, RZ, 0xfc, !PT ;  /* 0x0000008040447812 */ /* 0x000fe400078efcff */
[----:B------:R-:W-:Y:S02]  /*7080*/  LEA.HI.X R63, R66, UR11, R63, 0x2, P2 ;  /* 0x0000000b423f7c11 */ /* 0x000fe400090f143f */
[----:B------:R-:W-:Y:S02]  /*7090*/  ISETP.GE.AND P2, PT, R67, UR51, PT ;  /* 0x0000003343007c0c */ /* 0x000fe4000bf46270 */
[----:B------:R-:W-:Y:S01]  /*70a0*/  LOP3.LUT R65, R64, 0xc0, RZ, 0xfc, !PT ;  /* 0x000000c040417812 */ /* 0x000fe200078efcff */
[----:B------:R-:W2:Y:S01]  /*70b0*/  @!P1 LDG.E R120, desc[UR20][R62.64+0x80] ;  /* 0x000080143e789981 */ /* 0x000ea2000c1e1900 */
[----:B------:R-:W-:-:S02]  /*70c0*/  ISETP.GE.AND P4, PT, R68, UR51, PT ;  /* 0x0000003344007c0c */ /* 0x000fc4000bf86270 */
[----:B------:R-:W-:Y:S01]  /*70d0*/  LOP3.LUT R66, R64, 0xe0, RZ, 0xfc, !PT ;  /* 0x000000e040427812 */ /* 0x000fe200078efcff */
[----:B---3--:R-:W3:Y:S01]  /*70e0*/  @!P3 LDG.E R119, desc[UR20][R62.64+0x100] ;  /* 0x000100143e77b981 */ /* 0x008ee2000c1e1900 */
[----:B------:R-:W-:Y:S02]  /*70f0*/  MOV R60, UR57 ;  /* 0x00000039003c7c02 */ /* 0x000fe40008000f00 */
[----:B------:R-:W-:Y:S02]  /*7100*/  ISETP.GE.AND P1, PT, R65, UR51, PT ;  /* 0x0000003341007c0c */ /* 0x000fe4000bf26270 */
[----:B------:R-:W-:Y:S02]  /*7110*/  CS2R R114, SRZ ;  /* 0x0000000000727805 */ /* 0x000fe4000001ff00 */
[----:B------:R-:W-:Y:S02]  /*7120*/  ISETP.GE.AND P3, PT, R66, UR51, PT ;  /* 0x0000003342007c0c */ /* 0x000fe4000bf66270 */
[----:B------:R-:W-:-:S02]  /*7130*/  CS2R R108, SRZ ;  /* 0x00000000006c7805 */ /* 0x000fc4000001ff00 */
[C---:B------:R-:W-:Y:S01]  /*7140*/  LOP3.LUT R65, R64.reuse, 0x100, RZ, 0xfc, !PT ;  /* 0x0000010040417812 */ /* 0x040fe200078efcff */
[----:B----4-:R-:W4:Y:S01]  /*7150*/  @!P5 LDG.E R118, desc[UR20][R62.64+0x180] ;  /* 0x000180143e76d981 */ /* 0x010f22000c1e1900 */
[C---:B------:R-:W-:Y:S02]  /*7160*/  LOP3.LUT R66, R64.reuse, 0x120, RZ, 0xfc, !PT ;  /* 0x0000012040427812 */ /* 0x040fe400078efcff */
[----:B------:R-:W-:Y:S01]  /*7170*/  ISETP.GE.AND P5, PT, R65, UR51, PT ;  /* 0x0000003341007c0c */ /* 0x000fe2000bfa6270 */
[----:B------:R-:W2:Y:S01]  /*7180*/  LDG.E.64 R60, desc[UR20][R60.64] ;  /* 0x000000143c3c7981 */ /* 0x000ea2000c1e1b00 */
[----:B------:R-:W-:Y:S02]  /*7190*/  LOP3.LUT R65, R64, 0x140, RZ, 0xfc, !PT ;  /* 0x0000014040417812 */ /* 0x000fe400078efcff */
[----:B------:R-:W-:Y:S01]  /*71a0*/  CS2R R116, SRZ ;  /* 0x0000000000747805 */ /* 0x000fe2000001ff00 */
[----:B------:R-:W4:Y:S01]  /*71b0*/  @!P2 LDG.E R115, desc[UR20][R62.64+0x280] ;  /* 0x000280143e73a981 */ /* 0x000f22000c1e1900 */
[----:B------:R-:W-:-:S02]  /*71c0*/  ISETP.GE.AND P2, PT, R65, UR51, PT ;  /* 0x0000003341007c0c */ /* 0x000fc4000bf46270 */
[----:B------:R-:W-:Y:S01]  /*71d0*/  LOP3.LUT R65, R64, 0x180, RZ, 0xfc, !PT ;  /* 0x0000018040417812 */ /* 0x000fe200078efcff */
        /* <DEDUP_REMOVED lines=14> */
[----:B------:R-:W-:Y:S02]  /*72c0*/  ISETP.GE.AND P4, PT, R65, UR51, PT ;  /* 0x0000003341007c0c */ /* 0x000fe4000bf86270 */
[----:B------:R-:W-:Y:S01]  /*72d0*/  CS2R R110, SRZ ;  /* 0x00000000006e7805 */ /* 0x000fe2000001ff00 */
[----:B------:R-:W4:Y:S01]  /*72e0*/  @!P2 LDG.E R112, desc[UR20][R62.64+0x500] ;  /* 0x000500143e70a981 */ /* 0x000f22000c1e1900 */
[----:B------:R-:W-:-:S02]  /*72f0*/  ISETP.GE.AND P2, PT, R66, UR51, PT ;  /* 0x0000003342007c0c */ /* 0x000fc4000bf46270 */
[C---:B------:R-:W-:Y:S02]  /*7300*/  LOP3.LUT R65, R64.reuse, 0x200, RZ, 0xfc, !PT ;  /* 0x0000020040417812 */ /* 0x040fe400078efcff */
[----:B------:R-:W-:Y:S02]  /*7310*/  CS2R R106, SRZ ;  /* 0x00000000006a7805 */ /* 0x000fe4000001ff00 */
        /* <DEDUP_REMOVED lines=8> */
[----:B------:R-:W-:Y:S01]  /*73a0*/  MOV R131, RZ ;  /* 0x000000ff00837202 */ /* 0x000fe20000000f00 */
[----:B------:R-:W-:Y:S01]  /*73b0*/  HFMA2.MMA R100, -RZ, RZ, 0, 0 ;  /* 0x00000000ff647435 */ /* 0x000fe200000001ff */
[----:B------:R-:W-:Y:S01]  /*73c0*/  ISETP.GE.AND P5, PT, R65, UR51, PT ;  /* 0x0000003341007c0c */ /* 0x000fe2000bfa6270 */
[----:B------:R-:W4:Y:S01]  /*73d0*/  @!P4 LDG.E R106, desc[UR20][R62.64+0x700] ;  /* 0x000700143e6ac981 */ /* 0x000f22000c1e1900 */
[----:B------:R-:W-:Y:S02]  /*73e0*/  ISETP.GE.AND P4, PT, R66, UR51, PT ;  /* 0x0000003342007c0c */ /* 0x000fe4000bf86270 */
[----:B------:R-:W-:Y:S01]  /*73f0*/  LOP3.LUT R65, R64, 0x280, RZ, 0xfc, !PT ;  /* 0x0000028040417812 */ /* 0x000fe200078efcff */
[----:B------:R-:W4:Y:S01]  /*7400*/  @!P2 LDG.E R110, desc[UR20][R62.64+0x780] ;  /* 0x000780143e6ea981 */ /* 0x000f22000c1e1900 */
[----:B------:R-:W-:-:S02]  /*7410*/  CS2R R70, SRZ ;  /* 0x0000000000467805 */ /* 0x000fc4000001ff00 */
[----:B------:R-:W-:Y:S01]  /*7420*/  ISETP.GE.AND P2, PT, R65, UR51, PT ;  /* 0x0000003341007c0c */ /* 0x000fe2000bf46270 */
[----:B------:R-:W3:Y:S01]  /*7430*/  @!P0 LDG.E R131, desc[UR20][R62.64] ;  /* 0x000000143e838981 */ /* 0x000ee2000c1e1900 */
[C---:B------:R-:W-:Y:S02]  /*7440*/  LOP3.LUT R65, R64.reuse, 0x2c0, RZ, 0xfc, !PT ;  /* 0x000002c040417812 */ /* 0x040fe400078efcff */
        /* <DEDUP_REMOVED lines=8> */
[----:B------:R-:W-:Y:S01]  /*74d0*/  ISETP.GE.AND P4, PT, R65, UR51, PT ;  /* 0x0000003341007c0c */ /* 0x000fe2000bf86270 */
[----:B------:R-:W-:Y:S01]  /*74e0*/  HFMA2.MMA R65, -RZ, RZ, 0, 0 ;  /* 0x00000000ff417435 */ /* 0x000fe200000001ff */
[----:B------:R-:W-:Y:S01]  /*74f0*/  MOV R103, RZ ;  /* 0x000000ff00677202 */ /* 0x000fe20000000f00 */
[----:B------:R-:W4:Y:S01]  /*7500*/  @!P2 LDG.E R105, desc[UR20][R62.64+0xa00] ;  /* 0x000a00143e69a981 */ /* 0x000f22000c1e1900 */
[----:B------:R-:W-:Y:S02]  /*7510*/  MOV R67, RZ ;  /* 0x000000ff00437202 */ /* 0x000fe40000000f00 */
[----:B------:R-:W-:Y:S02]  /*7520*/  LOP3.LUT R66, R64, 0x2e0, RZ, 0xfc, !PT ;  /* 0x000002e040427812 */ /* 0x000fe400078efcff */
[----:B------:R-:W4:Y:S02]  /*7530*/  @!P5 LDG.E R103, desc[UR20][R62.64+0x900] ;  /* 0x000900143e67d981 */ /* 0x000f24000c1e1900 */
[----:B------:R-:W-:-:S02]  /*7540*/  ISETP.GE.AND P5, PT, R66, UR51, PT ;  /* 0x0000003342007c0c */ /* 0x000fc4000bfa6270 */
[----:B------:R-:W4:Y:S01]  /*7550*/  @!P1 LDG.E R65, desc[UR20][R62.64+0xa80] ;  /* 0x000a80143e419981 */ /* 0x000f22000c1e1900 */
[----:B------:R-:W-:-:S03]  /*7560*/  LOP3.LUT R66, R64, 0x320, RZ, 0xfc, !PT ;  /* 0x0000032040427812 */ /* 0x000fc600078efcff */
[----:B------:R-:W4:Y:S01]  /*7570*/  @!P3 LDG.E R67, desc[UR20][R62.64+0xb00] ;  /* 0x000b00143e43b981 */ /* 0x000f22000c1e1900 */
[----:B------:R-:W-:Y:S02]  /*7580*/  ISETP.GE.AND P2, PT, R66, UR51, PT ;  /* 0x0000003342007c0c */ /* 0x000fe4000bf46270 */
[C---:B------:R-:W-:Y:S02]  /*7590*/  LOP3.LUT R66, R64.reuse, 0x340, RZ, 0xfc, !PT ;  /* 0x0000034040427812 */ /* 0x040fe400078efcff */
[----:B------:R-:W-:Y:S02]  /*75a0*/  LOP3.LUT R68, R64, 0x360, RZ, 0xfc, !PT ;  /* 0x0000036040447812 */ /* 0x000fe400078efcff */
[----:B------:R-:W-:Y:S02]  /*75b0*/  ISETP.GE.AND P1, PT, R66, UR51, PT ;  /* 0x0000003342007c0c */ /* 0x000fe4000bf26270 */
[----:B------:R-:W-:Y:S02]  /*75c0*/  CS2R R98, SRZ ;  /* 0x0000000000627805 */ /* 0x000fe4000001ff00 */
[----:B------:R-:W-:Y:S01]  /*75d0*/  ISETP.GE.AND P3, PT, R68, UR51, PT ;  /* 0x0000003344007c0c */ /* 0x000fe2000bf66270 */
[----:B------:R-:W4:Y:S01]  /*75e0*/  @!P5 LDG.E R70, desc[UR20][R62.64+0xb80] ;  /* 0x000b80143e46d981 */ /* 0x000f22000c1e1900 */
[----:B------:R-:W-:-:S02]  /*75f0*/  SHF.L.U32 R102, R97, 0x5, RZ ;  /* 0x0000000561667819 */ /* 0x000fc400000006ff */
[----:B------:R-:W-:Y:S02]  /*7600*/  LOP3.LUT R66, R64, 0x380, RZ, 0xfc, !PT ;  /* 0x0000038040427812 */ /* 0x000fe400078efcff */
[----:B------:R-:W-:Y:S02]  /*7610*/  CS2R R68, SRZ ;  /* 0x0000000000447805 */ /* 0x000fe4000001ff00 */
[----:B------:R-:W-:Y:S01]  /*7620*/  LOP3.LUT R101, R102, 0xffffffe0, R229, 0xe2, !PT ;  /* 0xffffffe066657812 */ /* 0x000fe200078ee2e5 */
[----:B------:R-:W4:Y:S01]  /*7630*/  @!P2 LDG.E R98, desc[UR20][R62.64+0xc80] ;  /* 0x000c80143e62a981 */ /* 0x000f22000c1e1900 */
[----:B------:R-:W-:Y:S02]  /*7640*/  ISETP.GE.AND P5, PT, R66, UR51, PT ;  /* 0x0000003342007c0c */ /* 0x000fe4000bfa6270 */
[C---:B------:R-:W-:Y:S01]  /*7650*/  LOP3.LUT R66, R64.reuse, 0x3a0, RZ, 0xfc, !PT ;  /* 0x000003a040427812 */ /* 0x040fe200078efcff */
[----:B------:R-:W4:Y:S01]  /*7660*/  @!P1 LDG.E R68, desc[UR20][R62.64+0xd00] ;  /* 0x000d00143e449981 */ /* 0x000f22000c1e1900 */
[----:B------:R-:W-:-:S02]  /*7670*/  LOP3.LUT R64, R64, 0x3c0, RZ, 0xfc, !PT ;  /* 0x000003c040407812 */ /* 0x000fc400078efcff */
[----:B------:R-:W-:Y:S01]  /*7680*/  LOP3.LUT R101, R101, 0x3e0, RZ, 0xfc, !PT ;  /* 0x000003e065657812 */ /* 0x000fe200078efcff */
[----:B------:R-:W4:Y:S01]  /*7690*/  @!P3 LDG.E R69, desc[UR20][R62.64+0xd80] ;  /* 0x000d80143e45b981 */ /* 0x000f22000c1e1900 */
[----:B------:R-:W-:Y:S01]  /*76a0*/  ISETP.GE.AND P2, PT, R66, UR51, PT ;  /* 0x0000003342007c0c */ /* 0x000fe2000bf46270 */
[----:B------:R-:W-:Y:S01]  /*76b0*/  HFMA2.MMA R66, -RZ, RZ, 0, 0 ;  /* 0x00000000ff427435 */ /* 0x000fe200000001ff */
[----:B------:R-:W-:Y:S01]  /*76c0*/  ISETP.GE.AND P1, PT, R64, UR51, PT ;  /* 0x0000003340007c0c */ /* 0x000fe2000bf26270 */
[----:B------:R-:W4:Y:S01]  /*76d0*/  @!P4 LDG.E R99, desc[UR20][R62.64+0xc00] ;  /* 0x000c00143e63c981 */ /* 0x000f22000c1e1900 */
[----:B------:R-:W-:Y:S01]  /*76e0*/  ISETP.GE.AND P3, PT, R101, UR51, PT ;  /* 0x0000003365007c0c */ /* 0x000fe2000bf66270 */
[----:B------:R-:W-:Y:S01]  /*76f0*/  HFMA2.MMA R102, -RZ, RZ, 0, 0 ;  /* 0x00000000ff667435 */ /* 0x000fe200000001ff */
[----:B------:R-:W-:Y:S02]  /*7700*/  MOV R64, RZ ;  /* 0x000000ff00407202 */ /* 0x000fe40000000f00 */
[----:B------:R-:W-:-:S03]  /*7710*/  MOV R101, RZ ;  /* 0x000000ff00657202 */ /* 0x000fc60000000f00 */
        /* <DEDUP_REMOVED lines=10> */
[C---:B------:R-:W-:Y:S02]  /*77c0*/  IADD3 R154, R97.reuse, 0x200, RZ ;  /* 0x00000200619a7810 */ /* 0x040fe40007ffe0ff */
[----:B------:R-:W-:Y:S02]  /*77d0*/  ISETP.NE.AND P1, PT, R97, 0x3f, PT ;  /* 0x0000003f6100780c */ /* 0x000fe40003f25270 */
[----:B--2---:R-:W-:Y:S02]  /*77e0*/  R2UR UR57, R61 ;  /* 0x000000003d3972ca */ /* 0x004fe400000e0000 */
[----:B------:R-:W-:-:S04]  /*77f0*/  SHF.L.U32 R61, R97, 0x5, RZ ;  /* 0x00000005613d7819 */ /* 0x000fc800000006ff */
[----:B------:R-:W-:-:S04]  /*7800*/  LOP3.LUT R61, R61, 0xfffffc00, RZ, 0xc0, !PT ;  /* 0xfffffc003d3d7812 */ /* 0x000fc800078ec0ff */
[----:B------:R-:W-:-:S04]  /*7810*/  IADD3 R132, R61, R96, RZ ;  /* 0x000000603d847210 */ /* 0x000fc80007ffe0ff */
[C---:B0-----:R-:W-:Y:S02]  /*7820*/  IADD3 R63, R132.reuse, 0x20, RZ ;  /* 0x00000020843f7810 */ /* 0x041fe40007ffe0ff */
[----:B------:R-:W-:Y:S02]  /*7830*/  IADD3 R133, R132, 0x80, RZ ;  /* 0x0000008084857810 */ /* 0x000fe40007ffe0ff */
[-C--:B------:R-:W-:Y:S01]  /*7840*/  LEA.HI.SX32 R134, R63, R132.reuse, 0x1b ;  /* 0x000000843f867211 */ /* 0x080fe200078fdaff */
[----:B------:R-:W-:Y:S01]  /*7850*/  FMUL.FTZ R63, R74, UR57 ;  /* 0x000000394a3f7c20 */ /* 0x000fe20008410000 */
[----:B------:R-:W-:Y:S01]  /*7860*/  FMUL.FTZ R122, R77, UR57 ;  /* 0x000000394d7a7c20 */ /* 0x000fe20008410000 */
[----:B------:R-:W-:Y:S02]  /*7870*/  LEA.HI.SX32 R140, R133, R132, 0x1b ;  /* 0x00000084858c7211 */ /* 0x000fe400078fdaff */
[----:B------:R-:W-:Y:S01]  /*7880*/  IADD3 R135, R132, 0xa0, RZ ;  /* 0x000000a084877810 */ /* 0x000fe20007ffe0ff */
[----:B------:R-:W-:Y:S01]  /*7890*/  FMUL.RZ R133, R63, 0.15915493667125701904 ;  /* 0x3e22f9833f857820 */ /* 0x000fe2000040c000 */
[----:B------:R-:W-:Y:S01]  /*78a0*/  FMUL.RZ R126, R122, 0.15915493667125701904 ;  /* 0x3e22f9837a7e7820 */ /* 0x000fe2000040c000 */
[C---:B------:R-:W-:Y:S01]  /*78b0*/  IADD3 R125, R132.reuse, 0x60, RZ ;  /* 0x00000060847d7810 */ /* 0x040fe20007ffe0ff */
[----:B------:R-:W-:Y:S01]  /*78c0*/  FMUL.FTZ R63, R73, UR57 ;  /* 0x00000039493f7c20 */ /* 0x000fe20008410000 */
[----:B------:R-:W-:-:S02]  /*78d0*/  IADD3 R121, R132, 0x40, RZ ;  /* 0x0000004084797810 */ /* 0x000fc40007ffe0ff */
[-C--:B------:R-:W-:Y:S01]  /*78e0*/  LEA.HI.SX32 R142, R135, R132.reuse, 0x1b ;  /* 0x00000084878e7211 */ /* 0x080fe200078fdaff */
[----:B------:R-:W-:Y:S01]  /*78f0*/  FMUL.RZ R135, R63, 0.15915493667125701904 ;  /* 0x3e22f9833f877820 */ /* 0x000fe2000040c000 */
[C---:B------:R-:W-:Y:S01]  /*7900*/  IADD3 R137, R132.reuse, 0xc0, RZ ;  /* 0x000000c084897810 */ /* 0x040fe20007ffe0ff */
[----:B------:R-:W-:Y:S01]  /*7910*/  MUFU.SIN R123, R126 ;  /* 0x0000007e007b7308 */ /* 0x000fe20000000400 */
[-C--:B------:R-:W-:Y:S01]  /*7920*/  LEA.HI.SX32 R62, R132, R132.reuse, 0x1b ;  /* 0x00000084843e7211 */ /* 0x080fe200078fdaff */
[----:B------:R-:W-:Y:S01]  /*7930*/  FMUL.FTZ R63, R72, UR57 ;  /* 0x00000039483f7c20 */ /* 0x000fe20008410000 */
[-C--:B------:R-:W-:Y:S02]  /*7940*/  LEA.HI.SX32 R138, R125, R132.reuse, 0x1b ;  /* 0x000000847d8a7211 */ /* 0x080fe400078fdaff */
[----:B------:R-:W-:-:S03]  /*7950*/  LEA.HI.SX32 R136, R121, R132, 0x1b ;  /* 0x0000008479887211 */ /* 0x000fc600078fdaff */
[----:B------:R-:W-:Y:S01]  /*7960*/  MUFU.COS R122, R126 ;  /* 0x0000007e007a7308 */ /* 0x000fe20000000000 */
[C---:B------:R-:W-:Y:S02]  /*7970*/  IADD3 R139, R132.reuse, 0xe0, RZ ;  /* 0x000000e0848b7810 */ /* 0x040fe40007ffe0ff */
[----:B------:R-:W-:Y:S01]  /*7980*/  LEA.HI.SX32 R144, R137, R132, 0x1b ;  /* 0x0000008489907211 */ /* 0x000fe200078fdaff */
[----:B------:R-:W-:Y:S01]  /*7990*/  FMUL.RZ R137, R63, 0.15915493667125701904 ;  /* 0x3e22f9833f897820 */ /* 0x000fe2000040c000 */
[----:B------:R-:W-:-:S03]  /*79a0*/  IADD3 R141, R132, 0x100, RZ ;  /* 0x00000100848d7810 */ /* 0x000fc60007ffe0ff */
[----:B------:R-:W-:Y:S01]  /*79b0*/  MUFU.SIN R125, R133 ;  /* 0x00000085007d7308 */ /* 0x000fe20000000400 */
[----:B------:R-:W-:Y:S02]  /*79c0*/  LEA R62, R62, R49, 0x2 ;  /* 0x000000313e3e7211 */ /* 0x000fe400078e10ff */
[----:B------:R-:W-:-:S05]  /*79d0*/  IADD3 R143, R132, 0x120, RZ ;  /* 0x00000120848f7810 */ /* 0x000fca0007ffe0ff */
[----:B------:R0:W-:Y:S01]  /*79e0*/  MUFU.COS R126, R133 ;  /* 0x00000085007e7308 */ /* 0x0001e20000000000 */
[-C--:B------:R-:W-:Y:S02]  /*79f0*/  LEA R63, R134, R49.reuse, 0x2 ;  /* 0x00000031863f7211 */ /* 0x080fe400078e10ff */
[----:B------:R-:W-:Y:S02]  /*7a00*/  IADD3 R145, R132, 0x140, RZ ;  /* 0x0000014084917810 */ /* 0x000fe40007ffe0ff */
[-C--:B------:R-:W-:Y:S02]  /*7a10*/  LEA R136, R136, R49.reuse, 0x2 ;  /* 0x0000003188887211 */ /* 0x080fe400078e10ff */
[----:B0-----:R-:W-:Y:S02]  /*7a20*/  MOV R133, UR46 ;  /* 0x0000002e00857c02 */ /* 0x001fe40008000f00 */
[----:B------:R-:W-:Y:S02]  /*7a30*/  IADD3 R147, R132, 0x160, RZ ;  /* 0x0000016084937810 */ /* 0x000fe40007ffe0ff */
[----:B------:R-:W-:Y:S01]  /*7a40*/  LEA.HI.SX32 R146, R139, R132, 0x1b ;  /* 0x000000848b927211 */ /* 0x000fe200078fdaff */
[----:B---3--:R0:W-:Y:S01]  /*7a50*/  STS [R62], R131 ;  /* 0x000000833e007388 */ /* 0x0081e20000000800 */
[----:B------:R-:W-:Y:S01]  /*7a60*/  SEL R134, R133, R154, !P2 ;  /* 0x0000009a85867207 */ /* 0x000fe20005000000 */
[----:B------:R-:W-:Y:S01]  /*7a70*/  ULDC.64 UR46, c[0x0][0x268] ;  /* 0x00009a00002e7ab9 */ /* 0x000fe20000000a00 */
[----:B------:R-:W-:-:S02]  /*7a80*/  LEA R133, R138, R49, 0x2 ;  /* 0x000000318a857211 */ /* 0x000fc400078e10ff */
[----:B------:R-:W-:Y:S02]  /*7a90*/  IADD3 R149, R132, 0x180, RZ ;  /* 0x0000018084957810 */ /* 0x000fe40007ffe0ff */
[-C--:B------:R-:W-:Y:S02]  /*7aa0*/  LEA.HI.SX32 R148, R141, R132.reuse, 0x1b ;  /* 0x000000848d947211 */ /* 0x080fe400078fdaff */
[-C--:B------:R-:W-:Y:S01]  /*7ab0*/  LEA R140, R140, R49.reuse, 0x2 ;  /* 0x000000318c8c7211 */ /* 0x080fe200078e10ff */
[----:B------:R1:W-:Y:S01]  /*7ac0*/  STS [R63+0x80], R120 ;  /* 0x000080783f007388 */ /* 0x0003e20000000800 */
[----:B------:R-:W-:Y:S02]  /*7ad0*/  IADD3 R151, R132, 0x1a0, RZ ;  /* 0x000001a084977810 */ /* 0x000fe40007ffe0ff */
[----:B------:R-:W-:Y:S02]  /*7ae0*/  LEA.HI.SX32 R150, R143, R132, 0x1b ;  /* 0x000000848f967211 */ /* 0x000fe400078fdaff */
[----:B------:R-:W-:Y:S01]  /*7af0*/  LEA R142, R142, R49, 0x2 ;  /* 0x000000318e8e7211 */ /* 0x000fe200078e10ff */
[----:B------:R2:W-:Y:S01]  /*7b00*/  STS [R136+0x100], R119 ;  /* 0x0001007788007388 */ /* 0x0005e20000000800 */
[----:B------:R-:W-:-:S02]  /*7b10*/  IADD3 R153, R132, 0x1c0, RZ ;  /* 0x000001c084997810 */ /* 0x000fc40007ffe0ff */
[-C--:B------:R-:W-:Y:S02]  /*7b20*/  LEA.HI.SX32 R152, R145, R132.reuse, 0x1b ;  /* 0x0000008491987211 */ /* 0x080fe400078fdaff */
[-C--:B------:R-:W-:Y:S01]  /*7b30*/  LEA R144, R144, R49.reuse, 0x2 ;  /* 0x0000003190907211 */ /* 0x080fe200078e10ff */
[----:B----4-:R-:W-:Y:S01]  /*7b40*/  STS [R133+0x180], R118 ;  /* 0x0001807685007388 */ /* 0x010fe20000000800 */
[----:B------:R-:W-:Y:S02]  /*7b50*/  IADD3 R155, R132, 0x1e0, RZ ;  /* 0x000001e0849b7810 */ /* 0x000fe40007ffe0ff */
[----:B------:R-:W-:Y:S02]  /*7b60*/  LEA.HI.SX32 R158, R147, R132, 0x1b ;  /* 0x00000084939e7211 */ /* 0x000fe400078fdaff */
[----:B0-----:R-:W-:Y:S01]  /*7b70*/  LEA R131, R146, R49, 0x2 ;  /* 0x0000003192837211 */ /* 0x001fe200078e10ff */
[----:B------:R0:W-:Y:S01]  /*7b80*/  STS [R140+0x200], R109 ;  /* 0x0002006d8c007388 */ /* 0x0001e20000000800 */
[----:B------:R-:W-:-:S02]  /*7b90*/  IADD3 R157, R132, 0x200, RZ ;  /* 0x00000200849d7810 */ /* 0x000fc40007ffe0ff */
[-C--:B------:R-:W-:Y:S02]  /*7ba0*/  LEA.HI.SX32 R160, R149, R132.reuse, 0x1b ;  /* 0x0000008495a07211 */ /* 0x080fe400078fdaff */
[-C--:B------:R-:W-:Y:S01]  /*7bb0*/  LEA R148, R148, R49.reuse, 0x2 ;  /* 0x0000003194947211 */ /* 0x080fe200078e10ff */
[----:B------:R-:W-:Y:S01]  /*7bc0*/  STS [R142+0x280], R115 ;  /* 0x000280738e007388 */ /* 0x000fe20000000800 */
[----:B------:R-:W-:Y:S02]  /*7bd0*/  IADD3 R159, R132, 0x220, RZ ;  /* 0x00000220849f7810 */ /* 0x000fe40007ffe0ff */
[----:B------:R-:W-:Y:S02]  /*7be0*/  LEA.HI.SX32 R162, R151, R132, 0x1b ;  /* 0x0000008497a27211 */ /* 0x000fe400078fdaff */
[----:B-1----:R-:W-:Y:S01]  /*7bf0*/  LEA R63, R150, R49, 0x2 ;  /* 0x00000031963f7211 */ /* 0x002fe200078e10ff */
[----:B------:R-:W-:Y:S01]  /*7c00*/  STS [R144+0x300], R117 ;  /* 0x0003007590007388 */ /* 0x000fe20000000800 */
[----:B------:R-:W-:-:S02]  /*7c10*/  IADD3 R161, R132, 0x240, RZ ;  /* 0x0000024084a17810 */ /* 0x000fc40007ffe0ff */
[-C--:B------:R-:W-:Y:S02]  /*7c20*/  LEA.HI.SX32 R164, R153, R132.reuse, 0x1b ;  /* 0x0000008499a47211 */ /* 0x080fe400078fdaff */
[-C--:B--2---:R-:W-:Y:S02]  /*7c30*/  LEA R119, R152, R49.reuse, 0x2 ;  /* 0x0000003198777211 */ /* 0x084fe400078e10ff */
[----:B------:R-:W-:Y:S01]  /*7c40*/  R2UR UR56, R60 ;  /* 0x000000003c3872ca */ /* 0x000fe200000e0000 */
[----:B------:R-:W-:Y:S01]  /*7c50*/  STS [R131+0x380], R116 ;  /* 0x0003807483007388 */ /* 0x000fe20000000800 */
[----:B------:R-:W-:Y:S02]  /*7c60*/  IADD3 R163, R132, 0x260, RZ ;  /* 0x0000026084a37810 */ /* 0x000fe40007ffe0ff */
[----:B------:R-:W-:Y:S02]  /*7c70*/  LEA.HI.SX32 R166, R155, R132, 0x1b ;  /* 0x000000849ba67211 */ /* 0x000fe400078fdaff */
[----:B0-----:R-:W-:Y:S01]  /*7c80*/  LEA R109, R158, R49, 0x2 ;  /* 0x000000319e6d7211 */ /* 0x001fe200078e10ff */
[----:B------:R0:W-:Y:S01]  /*7c90*/  STS [R148+0x400], R113 ;  /* 0x0004007194007388 */ /* 0x0001e20000000800 */
[----:B------:R-:W-:-:S02]  /*7ca0*/  IADD3 R165, R132, 0x280, RZ ;  /* 0x0000028084a57810 */ /* 0x000fc40007ffe0ff */
[-C--:B------:R-:W-:Y:S02]  /*7cb0*/  LEA.HI.SX32 R168, R157, R132.reuse, 0x1b ;  /* 0x000000849da87211 */ /* 0x080fe400078fdaff */
[-C--:B------:R-:W-:Y:S01]  /*7cc0*/  LEA R160, R160, R49.reuse, 0x2 ;  /* 0x00000031a0a07211 */ /* 0x080fe200078e10ff */
[----:B------:R1:W-:Y:S01]  /*7cd0*/  STS [R63+0x480], R114 ;  /* 0x000480723f007388 */ /* 0x0003e20000000800 */
[----:B------:R-:W-:Y:S02]  /*7ce0*/  IADD3 R167, R132, 0x2a0, RZ ;  /* 0x000002a084a77810 */ /* 0x000fe40007ffe0ff */
[----:B------:R-:W-:Y:S02]  /*7cf0*/  LEA.HI.SX32 R170, R159, R132, 0x1b ;  /* 0x000000849faa7211 */ /* 0x000fe400078fdaff */
[----:B------:R-:W-:Y:S01]  /*7d00*/  LEA R162, R162, R49, 0x2 ;  /* 0x00000031a2a27211 */ /* 0x000fe200078e10ff */
[----:B------:R-:W-:Y:S01]  /*7d10*/  STS [R119+0x500], R112 ;  /* 0x0005007077007388 */ /* 0x000fe20000000800 */
[----:B------:R-:W-:-:S02]  /*7d20*/  IADD3 R169, R132, 0x2c0, RZ ;  /* 0x000002c084a97810 */ /* 0x000fc40007ffe0ff */
[-C--:B------:R-:W-:Y:S02]  /*7d30*/  LEA.HI.SX32 R172, R161, R132.reuse, 0x1b ;  /* 0x00000084a1ac7211 */ /* 0x080fe400078fdaff */
[-C--:B0-----:R-:W-:Y:S01]  /*7d40*/  LEA R113, R164, R49.reuse, 0x2 ;  /* 0x00000031a4717211 */ /* 0x081fe200078e10ff */
[----:B------:R0:W-:Y:S01]  /*7d50*/  STS [R109+0x580], R108 ;  /* 0x0005806c6d007388 */ /* 0x0001e20000000800 */
[-C--:B------:R-:W-:Y:S02]  /*7d60*/  LEA.HI.SX32 R174, R163, R132.reuse, 0x1b ;  /* 0x00000084a3ae7211 */ /* 0x080fe400078fdaff */
[-C--:B------:R-:W-:Y:S01]  /*7d70*/  LEA R115, R166, R49.reuse, 0x2 ;  /* 0x00000031a6737211 */ /* 0x080fe200078e10ff */
[----:B------:R-:W-:Y:S01]  /*7d80*/  STS [R160+0x600], R111 ;  /* 0x0006006fa0007388 */ /* 0x000fe20000000800 */
[-C--:B------:R-:W-:Y:S02]  /*7d90*/  LEA.HI.SX32 R176, R165, R132.reuse, 0x1b ;  /* 0x00000084a5b07211 */ /* 0x080fe400078fdaff */
[----:B------:R-:W-:Y:S01]  /*7da0*/  LEA R168, R168, R49, 0x2 ;  /* 0x00000031a8a87211 */ /* 0x000fe200078e10ff */
[----:B------:R-:W-:Y:S01]  /*7db0*/  STS [R162+0x680], R107 ;  /* 0x0006806ba2007388 */ /* 0x000fe20000000800 */
[----:B------:R-:W-:-:S02]  /*7dc0*/  LEA.HI.SX32 R178, R167, R132, 0x1b ;  /* 0x00000084a7b27211 */ /* 0x000fc400078fdaff */
[-C--:B-1----:R-:W-:Y:S01]  /*7dd0*/  LEA R63, R170, R49.reuse, 0x2 ;  /* 0x00000031aa3f7211 */ /* 0x082fe200078e10ff */
[----:B------:R-:W-:Y:S01]  /*7de0*/  STS [R113+0x700], R106 ;  /* 0x0007006a71007388 */ /* 0x000fe20000000800 */
[----:B------:R-:W-:Y:S02]  /*7df0*/  LEA.HI.SX32 R180, R169, R132, 0x1b ;  /* 0x00000084a9b47211 */ /* 0x000fe400078fdaff */
[-C--:B------:R-:W-:Y:S01]  /*7e00*/  LEA R172, R172, R49.reuse, 0x2 ;  /* 0x00000031acac7211 */ /* 0x080fe200078e10ff */
[----:B------:R-:W-:Y:S01]  /*7e10*/  STS [R115+0x780], R110 ;  /* 0x0007806e73007388 */ /* 0x000fe20000000800 */
[-C--:B0-----:R-:W-:Y:S02]  /*7e20*/  LEA R109, R174, R49.reuse, 0x2 ;  /* 0x00000031ae6d7211 */ /* 0x081fe400078e10ff */
[-C--:B------:R-:W-:Y:S01]  /*7e30*/  LEA R176, R176, R49.reuse, 0x2 ;  /* 0x00000031b0b07211 */ /* 0x080fe200078e10ff */
[----:B------:R-:W-:Y:S01]  /*7e40*/  STS [R168+0x800], R71 ;  /* 0x00080047a8007388 */ /* 0x000fe20000000800 */
[----:B------:R-:W-:-:S02]  /*7e50*/  LEA R178, R178, R49, 0x2 ;  /* 0x00000031b2b27211 */ /* 0x000fc400078e10ff */
[----:B------:R-:W-:Y:S01]  /*7e60*/  LEA R180, R180, R49, 0x2 ;  /* 0x00000031b4b47211 */ /* 0x000fe200078e10ff */
[----:B------:R0:W-:Y:S04]  /*7e70*/  STS [R63+0x880], R100 ;  /* 0x000880643f007388 */ /* 0x0001e80000000800 */
[----:B------:R-:W-:Y:S01]  /*7e80*/  STS [R172+0x900], R103 ;  /* 0x00090067ac007388 */ /* 0x000fe20000000800 */
[----:B------:R-:W-:-:S03]  /*7e90*/  FMUL.FTZ R60, R55, UR57 ;  /* 0x00000039373c7c20 */ /* 0x000fc60008410000 */
[----:B------:R-:W-:Y:S01]  /*7ea0*/  STS [R109+0x980], R104 ;  /* 0x000980686d007388 */ /* 0x000fe20000000800 */
[----:B0-----:R-:W-:-:S03]  /*7eb0*/  MOV R100, UR56 ;  /* 0x0000003800647c02 */ /* 0x001fc60008000f00 */
[----:B------:R-:W-:Y:S04]  /*7ec0*/  STS [R176+0xa00], R105 ;  /* 0x000a0069b0007388 */ /* 0x000fe80000000800 */
[----:B------:R-:W-:Y:S04]  /*7ed0*/  STS [R178+0xa80], R65 ;  /* 0x000a8041b2007388 */ /* 0x000fe80000000800 */
[----:B------:R0:W-:Y:S01]  /*7ee0*/  STS [R180+0xb00], R67 ;  /* 0x000b0043b4007388 */ /* 0x0001e20000000800 */
[----:B------:R-:W-:Y:S01]  /*7ef0*/  FMUL.RZ R147, R60, 0.15915493667125701904 ;  /* 0x3e22f9833c937820 */ /* 0x000fe2000040c000 */
[----:B------:R-:W-:Y:S01]  /*7f00*/  UIMAD UR59, UR50, UR46, URZ ;  /* 0x0000002e323b72a4 */ /* 0x000fe2000f8e023f */
[----:B0-----:R-:W-:-:S04]  /*7f10*/  FMUL.FTZ R67, R100, 1.4426950216293334961 ;  /* 0x3fb8aa3b64437820 */ /* 0x001fc80000410000 */
[----:B------:R-:W-:Y:S01]  /*7f20*/  FMUL.FTZ R60, R67, R77 ;  /* 0x0000004d433c7220 */ /* 0x000fe20000410000 */
[----:B------:R-:W-:Y:S01]  /*7f30*/  UIMAD.WIDE.U32 UR60, UR49, UR46, URZ ;  /* 0x0000002e313c72a5 */ /* 0x000fe2000f8e003f */
[----:B------:R-:W-:Y:S01]  /*7f40*/  FMUL.FTZ R124, R76, UR57 ;  /* 0x000000394c7c7c20 */ /* 0x000fe20008410000 */
[----:B------:R-:W-:-:S03]  /*7f50*/  UIMAD UR59, UR49, UR47, UR59 ;  /* 0x0000002f313b72a4 */ /* 0x000fc6000f8e023b */
[----:B------:R-:W0:Y:S01]  /*7f60*/  MUFU.EX2 R60, R60 ;  /* 0x0000003c003c7308 */ /* 0x000e220000000800 */
[C---:B------:R-:W-:Y:S01]  /*7f70*/  IADD3 R171, R132.reuse, 0x2e0, RZ ;  /* 0x000002e084ab7810 */ /* 0x040fe20007ffe0ff */
[----:B------:R-:W-:Y:S01]  /*7f80*/  ULDC.64 UR46, c[0x0][0x270] ;  /* 0x00009c00002e7ab9 */ /* 0x000fe20000000a00 */
[C---:B------:R-:W-:Y:S01]  /*7f90*/  IADD3 R173, R132.reuse, 0x300, RZ ;  /* 0x0000030084ad7810 */ /* 0x040fe20007ffe0ff */
[----:B------:R-:W-:Y:S01]  /*7fa0*/  UIMAD UR58, UR58, UR46, URZ ;  /* 0x0000002e3a3a72a4 */ /* 0x000fe2000f8e023f */
[----:B------:R-:W-:Y:S01]  /*7fb0*/  IADD3 R175, R132, 0x320, RZ ;  /* 0x0000032084af7810 */ /* 0x000fe20007ffe0ff */
[----:B------:R-:W-:Y:S01]  /*7fc0*/  UIADD3 UR61, UR61, UR59, URZ ;  /* 0x0000003b3d3d7290 */ /* 0x000fe2000fffe03f */
[----:B------:R-:W-:Y:S01]  /*7fd0*/  FMUL.RZ R128, R124, 0.15915493667125701904 ;  /* 0x3e22f9837c807820 */ /* 0x000fe2000040c000 */
[----:B------:R-:W-:Y:S01]  /*7fe0*/  FMUL.FTZ R124, R75, UR57 ;  /* 0x000000394b7c7c20 */ /* 0x000fe20008410000 */
[-C--:B------:R-:W-:Y:S01]  /*7ff0*/  LEA.HI.SX32 R182, R171, R132.reuse, 0x1b ;  /* 0x00000084abb67211 */ /* 0x080fe200078fdaff */
[----:B------:R-:W-:Y:S01]  /*8000*/  UIMAD UR47, UR7, UR47, UR58 ;  /* 0x0000002f072f72a4 */ /* 0x000fe2000f8e023a */
[----:B------:R-:W-:Y:S01]  /*8010*/  IADD3 R177, R132, 0x340, RZ ;  /* 0x0000034084b17810 */ /* 0x000fe20007ffe0ff */
[----:B------:R-:W-:Y:S01]  /*8020*/  UIMAD.WIDE.U32 UR60, UR7, UR46, UR60 ;  /* 0x0000002e073c72a5 */ /* 0x000fe2000f8e003c */
[----:B------:R-:W-:-:S02]  /*8030*/  LEA.HI.SX32 R184, R173, R132, 0x1b ;  /* 0x00000084adb87211 */ /* 0x000fc400078fdaff */
[----:B------:R-:W-:Y:S02]  /*8040*/  IADD3 R179, R132, 0x360, RZ ;  /* 0x0000036084b37810 */ /* 0x000fe40007ffe0ff */
[-C--:B------:R-:W-:Y:S01]  /*8050*/  LEA.HI.SX32 R186, R175, R132.reuse, 0x1b ;  /* 0x00000084afba7211 */ /* 0x080fe200078fdaff */
[----:B------:R-:W-:Y:S01]  /*8060*/  FMUL.RZ R124, R124, 0.15915493667125701904 ;  /* 0x3e22f9837c7c7820 */ /* 0x000fe2000040c000 */
[C---:B------:R-:W-:Y:S02]  /*8070*/  IADD3 R181, R132.reuse, 0x380, RZ ;  /* 0x0000038084b57810 */ /* 0x040fe40007ffe0ff */
[----:B------:R-:W-:Y:S02]  /*8080*/  IADD3 R183, R132, 0x3a0, RZ ;  /* 0x000003a084b77810 */ /* 0x000fe40007ffe0ff */
[-C--:B------:R-:W-:Y:S01]  /*8090*/  LEA R71, R182, R49.reuse, 0x2 ;  /* 0x00000031b6477211 */ /* 0x080fe200078e10ff */
[----:B------:R-:W-:Y:S01]  /*80a0*/  FMUL.FTZ R62, R58, UR57 ;  /* 0x000000393a3e7c20 */ /* 0x000fe20008410000 */
[----:B------:R-:W-:Y:S01]  /*80b0*/  IADD3 R185, R132, 0x3c0, RZ ;  /* 0x000003c084b97810 */ /* 0x000fe20007ffe0ff */
[----:B------:R-:W-:Y:S01]  /*80c0*/  UIADD3 UR47, UR61, UR47, URZ ;  /* 0x0000002f3d2f7290 */ /* 0x000fe2000fffe03f */
[----:B------:R-:W-:Y:S01]  /*80d0*/  LEA.HI.SX32 R188, R177, R132, 0x1b ;  /* 0x00000084b1bc7211 */ /* 0x000fe200078fdaff */
[----:B------:R-:W-:Y:S01]  /*80e0*/  ULEA UR46, UP0, UR60, UR44, 0x3 ;  /* 0x0000002c3c2e7291 */ /* 0x000fe2000f80183f */
[----:B------:R-:W-:-:S02]  /*80f0*/  LEA R184, R184, R49, 0x2 ;  /* 0x00000031b8b87211 */ /* 0x000fc400078e10ff */
[----:B------:R-:W-:Y:S02]  /*8100*/  IADD3 R187, R132, 0x3e0, RZ ;  /* 0x000003e084bb7810 */ /* 0x000fe40007ffe0ff */
[-C--:B------:R-:W-:Y:S02]  /*8110*/  LEA.HI.SX32 R190, R179, R132.reuse, 0x1b ;  /* 0x00000084b3be7211 */ /* 0x080fe400078fdaff */
[----:B------:R-:W-:Y:S01]  /*8120*/  LEA R63, R186, R49, 0x2 ;  /* 0x00000031ba3f7211 */ /* 0x000fe200078e10ff */
[----:B------:R-:W1:Y:S01]  /*8130*/  MUFU.SIN R129, R128 ;  /* 0x0000008000817308 */ /* 0x000e620000000400 */
[-C--:B------:R-:W-:Y:S02]  /*8140*/  LEA.HI.SX32 R192, R181, R132.reuse, 0x1b ;  /* 0x00000084b5c07211 */ /* 0x080fe400078fdaff */
[----:B------:R-:W-:Y:S01]  /*8150*/  LEA R61, R96, R61, 0x5 ;  /* 0x0000003d603d7211 */ /* 0x000fe200078e28ff */
[----:B------:R2:W-:Y:S01]  /*8160*/  STS [R71+0xb80], R70 ;  /* 0x000b804647007388 */ /* 0x0005e20000000800 */
[-C--:B------:R-:W-:Y:S01]  /*8170*/  LEA.HI.SX32 R194, R183, R132.reuse, 0x1b ;  /* 0x00000084b7c27211 */ /* 0x080fe200078fdaff */
[----:B------:R-:W-:Y:S01]  /*8180*/  FMUL.RZ R118, R62, 0.15915493667125701904 ;  /* 0x3e22f9833e767820 */ /* 0x000fe2000040c000 */
[-C--:B------:R-:W-:Y:S01]  /*8190*/  LEA.HI.SX32 R196, R185, R132.reuse, 0x1b ;  /* 0x00000084b9c47211 */ /* 0x080fe200078fdaff */
[----:B------:R-:W3:Y:S01]  /*81a0*/  MUFU.COS R130, R128 ;  /* 0x0000008000827308 */ /* 0x000ee20000000000 */
[-C--:B------:R-:W-:Y:S01]  /*81b0*/  LEA R103, R188, R49.reuse, 0x2 ;  /* 0x00000031bc677211 */ /* 0x080fe200078e10ff */
[----:B------:R-:W-:Y:S01]  /*81c0*/  STS [R184+0xc00], R99 ;  /* 0x000c0063b8007388 */ /* 0x000fe20000000800 */
[----:B------:R-:W-:Y:S01]  /*81d0*/  LEA.HI.SX32 R132, R187, R132, 0x1b ;  /* 0x00000084bb847211 */ /* 0x000fe200078fdaff */
[----:B0-----:R-:W-:Y:S01]  /*81e0*/  FMUL.FTZ R122, R60, R122 ;  /* 0x0000007a3c7a7220 */ /* 0x001fe20000410000 */
[----:B------:R-:W-:Y:S01]  /*81f0*/  LEA R190, R190, R49, 0x2 ;  /* 0x00000031bebe7211 */ /* 0x000fe200078e10ff */
[----:B------:R-:W-:Y:S01]  /*8200*/  FMUL.FTZ R123, R60, R123 ;  /* 0x0000007b3c7b7220 */ /* 0x000fe20000410000 */
[----:B------:R-:W-:Y:S01]  /*8210*/  ULEA.HI.X UR60, UR60, UR45, UR47, 0x3, UP0 ;  /* 0x0000002d3c3c7291 */ /* 0x000fe200080f1c2f */
[----:B------:R-:W0:Y:S01]  /*8220*/  MUFU.SIN R127, R124 ;  /* 0x0000007c007f7308 */ /* 0x000e220000000400 */
[----:B------:R-:W-:Y:S01]  /*8230*/  FMUL.FTZ R62, R57, UR57 ;  /* 0x00000039393e7c20 */ /* 0x000fe20008410000 */
[----:B------:R4:W-:Y:S01]  /*8240*/  STS [R63+0xc80], R98 ;  /* 0x000c80623f007388 */ /* 0x0009e20000000800 */
[----:B------:R-:W-:-:S02]  /*8250*/  LEA R65, R192, R49, 0x2 ;  /* 0x00000031c0417211 */ /* 0x000fc400078e10ff */
[----:B------:R-:W-:-:S03]  /*8260*/  LEA.HI.SX32 R60, R61, R61, 0x1b ;  /* 0x0000003d3d3c7211 */ /* 0x000fc600078fdaff */
[----:B------:R-:W0:Y:S01]  /*8270*/  MUFU.COS R128, R124 ;  /* 0x0000007c00807308 */ /* 0x000e220000000000 */
[----:B------:R-:W-:Y:S01]  /*8280*/  FMUL.FTZ R61, R53, UR57 ;  /* 0x00000039353d7c20 */ /* 0x000fe20008410000 */
[-C--:B--2---:R-:W-:Y:S02]  /*8290*/  LEA R71, R196, R49.reuse, 0x2 ;  /* 0x00000031c4477211 */ /* 0x084fe400078e10ff */
[----:B----4-:R-:W-:-:S04]  /*82a0*/  LEA R63, R194, R49, 0x2 ;  /* 0x00000031c23f7211 */ /* 0x010fc800078e10ff */
[----:B------:R-:W2:Y:S01]  /*82b0*/  MUFU.SIN R121, R135 ;  /* 0x0000008700797308 */ /* 0x000ea20000000400 */
[----:B------:R4:W-:Y:S01]  /*82c0*/  STS [R103+0xd00], R68 ;  /* 0x000d004467007388 */ /* 0x0009e20000000800 */
[----:B------:R-:W-:Y:S01]  /*82d0*/  LEA R132, R132, R49, 0x2 ;  /* 0x0000003184847211 */ /* 0x000fe200078e10ff */
[----:B------:R-:W-:-:S05]  /*82e0*/  FMUL.RZ R112, R62, 0.15915493667125701904 ;  /* 0x3e22f9833e707820 */ /* 0x000fca000040c000 */
[----:B------:R1:W0:Y:S01]  /*82f0*/  MUFU.COS R124, R135 ;  /* 0x00000087007c7308 */ /* 0x0002220000000000 */
[----:B------:R3:W-:Y:S01]  /*8300*/  STS [R190+0xd80], R69 ;  /* 0x000d8045be007388 */ /* 0x0007e20000000800 */
[-C--:B------:R-:W-:Y:S01]  /*8310*/  LEA R60, R60, R49.reuse, 0x2 ;  /* 0x000000313c3c7211 */ /* 0x080fe200078e10ff */
[----:B------:R-:W-:Y:S01]  /*8320*/  FMUL.RZ R143, R61, 0.15915493667125701904 ;  /* 0x3e22f9833d8f7820 */ /* 0x000fe2000040c000 */
[----:B----4-:R-:W-:Y:S01]  /*8330*/  MOV R68, UR46 ;  /* 0x0000002e00447c02 */ /* 0x010fe20008000f00 */
[----:B-1----:R-:W-:Y:S01]  /*8340*/  FMUL.FTZ R135, R59, UR57 ;  /* 0x000000393b877c20 */ /* 0x002fe20008410000 */
[----:B------:R1:W-:Y:S01]  /*8350*/  STS [R65+0xe00], R66 ;  /* 0x000e004241007388 */ /* 0x0003e20000000800 */
[----:B---3--:R-:W-:Y:S02]  /*8360*/  MOV R69, UR60 ;  /* 0x0000003c00457c02 */ /* 0x008fe40008000f00 */
[----:B------:R-:W-:Y:S01]  /*8370*/  FMUL.RZ R135, R135, 0.15915493667125701904 ;  /* 0x3e22f98387877820 */ /* 0x000fe2000040c000 */
[----:B------:R1:W-:Y:S01]  /*8380*/  STS [R63+0xe80], R64 ;  /* 0x000e80403f007388 */ /* 0x0003e20000000800 */
[-C--:B------:R-:W-:Y:S01]  /*8390*/  LEA R61, R134, R49.reuse, 0x3 ;  /* 0x00000031863d7211 */ /* 0x080fe200078e18ff */
[----:B------:R-:W3:Y:S02]  /*83a0*/  MUFU.SIN R156, R137 ;  /* 0x00000089009c7308 */ /* 0x000ee40000000400 */
[----:B------:R1:W-:Y:S04]  /*83b0*/  STS [R71+0xf00], R102 ;  /* 0x000f006647007388 */ /* 0x0003e80000000800 */
[----:B------:R1:W-:Y:S01]  /*83c0*/  STS [R132+0xf80], R101 ;  /* 0x000f806584007388 */ /* 0x0003e20000000800 */
[----:B------:R-:W-:Y:S01]  /*83d0*/  NOP ;  /* 0x0000000000007918 */ /* 0x000fe20000000000 */
[----:B------:R-:W4:Y:S02]  /*83e0*/  MUFU.COS R157, R137 ;  /* 0x00000089009d7308 */ /* 0x000f240000000000 */
[----:B------:R1:W0:Y:S04]  /*83f0*/  LDS R120, [R60+0x8] ;  /* 0x000008003c787984 */ /* 0x0002280000000800 */
[----:B------:R1:W0:Y:S02]  /*8400*/  LDS R119, [R60+0xc] ;  /* 0x00000c003c777984 */ /* 0x0002240000000800 */
[----:B------:R-:W0:Y:S02]  /*8410*/  MUFU.SIN R154, R135 ;  /* 0x00000087009a7308 */ /* 0x000e240000000400 */
[----:B------:R1:W0:Y:S04]  /*8420*/  LDS R117, [R60+0x14] ;  /* 0x000014003c757984 */ /* 0x0002280000000800 */
[----:B------:R1:W0:Y:S02]  /*8430*/  LDS R116, [R60+0x18] ;  /* 0x000018003c747984 */ /* 0x0002240000000800 */
[----:B------:R-:W0:Y:S02]  /*8440*/  MUFU.COS R155, R135 ;  /* 0x00000087009b7308 */ /* 0x000e240000000000 */
[----:B------:R1:W0:Y:S04]  /*8450*/  LDS R113, [R60+0x1c] ;  /* 0x00001c003c717984 */ /* 0x0002280000000800 */
[----:B------:R1:W0:Y:S02]  /*8460*/  LDS R111, [R60+0x24] ;  /* 0x000024003c6f7984 */ /* 0x0002240000000800 */
[----:B------:R-:W0:Y:S02]  /*8470*/  MUFU.SIN R152, R118 ;  /* 0x0000007600987308 */ /* 0x000e240000000400 */
[----:B------:R1:W0:Y:S04]  /*8480*/  LDS R110, [R60+0x28] ;  /* 0x000028003c6e7984 */ /* 0x0002280000000800 */
[----:B------:R1:W0:Y:S02]  /*8490*/  LDS R109, [R60+0x2c] ;  /* 0x00002c003c6d7984 */ /* 0x0002240000000800 */
[----:B------:R2:W0:Y:S02]  /*84a0*/  MUFU.COS R153, R118 ;  /* 0x0000007600997308 */ /* 0x0004240000000000 */
[----:B------:R1:W0:Y:S04]  /*84b0*/  LDS R108, [R60+0x30] ;  /* 0x000030003c6c7984 */ /* 0x0002280000000800 */
[----:B------:R1:W0:Y:S02]  /*84c0*/  LDS R107, [R60+0x34] ;  /* 0x000034003c6b7984 */ /* 0x0002240000000800 */
[----:B------:R-:W0:Y:S02]  /*84d0*/  MUFU.SIN R150, R112 ;  /* 0x0000007000967308 */ /* 0x000e240000000400 */
[----:B--2---:R1:W2:Y:S04]  /*84e0*/  LDS R118, [R60+0x10] ;  /* 0x000010003c767984 */ /* 0x0042a80000000800 */
[----:B------:R1:W0:Y:S02]  /*84f0*/  LDS R106, [R60+0x38] ;  /* 0x000038003c6a7984 */ /* 0x0002240000000800 */
[----:B------:R3:W0:Y:S02]  /*8500*/  MUFU.COS R151, R112 ;  /* 0x0000007000977308 */ /* 0x0006240000000000 */
[----:B------:R1:W0:Y:S04]  /*8510*/  LDS R105, [R60+0x3c] ;  /* 0x00003c003c697984 */ /* 0x0002280000000800 */
        /* <DEDUP_REMOVED lines=21> */
[----:B------:R-:W-:Y:S01]  /*8670*/  @P1 LEA R114, R97, R49, 0x3 ;  /* 0x0000003161721211 */ /* 0x000fe200078e18ff */
[----:B------:R-:W-:Y:S01]  /*8680*/  BAR.SYNC.DEFER_BLOCKING 0x0 ;  /* 0x0000000000007b1d */ /* 0x000fe20000010000 */
[----:B------:R-:W-:-:S04]  /*8690*/  FMUL.FTZ R62, R56, UR57 ;  /* 0x00000039383e7c20 */ /* 0x000fc80008410000 */
[----:B------:R-:W-:-:S04]  /*86a0*/  FMUL.RZ R62, R62, 0.15915493667125701904 ;  /* 0x3e22f9833e3e7820 */ /* 0x000fc8000040c000 */
[----:B------:R-:W0:Y:S01]  /*86b0*/  MUFU.SIN R148, R62 ;  /* 0x0000003e00947308 */ /* 0x000e220000000400 */
[----:B------:R-:W0:Y:S07]  /*86c0*/  @P1 LDS.64 R114, [R114+0x5a68] ;  /* 0x005a680072721984 */ /* 0x000e2e0000000a00 */
[----:B------:R4:W0:Y:S02]  /*86d0*/  MUFU.COS R149, R62 ;  /* 0x0000003e00957308 */ /* 0x0008240000000000 */
[----:B----4-:R-:W-:-:S06]  /*86e0*/  FMUL.FTZ R62, R54, UR57 ;  /* 0x00000039363e7c20 */ /* 0x010fcc0008410000 */
[----:B------:R1:W4:Y:S01]  /*86f0*/  MUFU.SIN R146, R147 ;  /* 0x0000009300927308 */ /* 0x0003220000000400 */
[----:B------:R-:W-:-:S07]  /*8700*/  FMUL.RZ R62, R62, 0.15915493667125701904 ;  /* 0x3e22f9833e3e7820 */ /* 0x000fce000040c000 */
[----:B------:R-:W0:Y:S08]  /*8710*/  MUFU.COS R147, R147 ;  /* 0x0000009300937308 */ /* 0x000e300000000000 */
[----:B------:R1:W0:Y:S08]  /*8720*/  MUFU.SIN R144, R62 ;  /* 0x0000003e00907308 */ /* 0x0002300000000400 */
[----:B------:R1:W0:Y:S08]  /*8730*/  MUFU.COS R145, R62 ;  /* 0x0000003e00917308 */ /* 0x0002300000000000 */
[----:B------:R1:W0:Y:S01]  /*8740*/  MUFU.SIN R142, R143 ;  /* 0x0000008f008e7308 */ /* 0x0002220000000400 */
[----:B------:R-:W-:Y:S04]  /*8750*/  BSSY B0, `(.L_x_8375) ;  /* 0x000000e000007945 */ /* 0x000fe80003800000 */
        /* <DEDUP_REMOVED lines=13> */
.L_x_8376:
[----:B------:R-:W-:Y:S05]  /*8830*/  BSYNC B0 ;  /* 0x0000000000007941 */ /* 0x000fea0003800000 */
.L_x_8375:
[----:B------:R-:W-:Y:S01]  /*8840*/  UISETP.GE.AND UP0, UPT, UR10, 0x2, UPT ;  /* 0x000000020a00788c */ /* 0x000fe2000bf06270 */
[----:B-12---:R-:W-:Y:S01]  /*8850*/  FMUL.FTZ R60, R52, UR57 ;  /* 0x00000039343c7c20 */ /* 0x006fe20008410000 */
[C---:B------:R-:W-:Y:S01]  /*8860*/  FMUL.FTZ R62, R67.reuse, R74 ;  /* 0x0000004a433e7220 */ /* 0x040fe20000410000 */
[C---:B------:R-:W-:Y:S01]  /*8870*/  FMUL.FTZ R61, R67.reuse, R75 ;  /* 0x0000004b433d7220 */ /* 0x040fe20000410000 */
[C---:B------:R-:W-:Y:S01]  /*8880*/  FMUL.FTZ R63, R67.reuse, R73 ;  /* 0x00000049433f7220 */ /* 0x040fe20000410000 */
[----:B------:R-:W-:Y:S01]  /*8890*/  FMUL.RZ R65, R60, 0.15915493667125701904 ;  /* 0x3e22f9833c417820 */ /* 0x000fe2000040c000 */
[----:B------:R-:W-:Y:S01]  /*88a0*/  PLOP3.LUT P1, PT, PT, PT, UP0, 0x80, 0x0 ;  /* 0x000000000000781c */ /* 0x000fe20003f2f008 */
[----:B------:R-:W-:Y:S01]  /*88b0*/  FMUL.FTZ R60, R67, R76 ;  /* 0x0000004c433c7220 */ /* 0x000fe20000410000 */
[----:B------:R-:W1:Y:S01]  /*88c0*/  MUFU.EX2 R66, R62 ;  /* 0x0000003e00427308 */ /* 0x000e620000000800 */
[----:B------:R-:W-:Y:S01]  /*88d0*/  FMUL.FTZ R64, R51, UR57 ;  /* 0x0000003933407c20 */ /* 0x000fe20008410000 */
[----:B------:R-:W-:-:S02]  /*88e0*/  ISETP.NE.OR P1, PT, R229, RZ, !P1 ;  /* 0x000000ffe500720c */ /* 0x000fc40004f25670 */
[----:B------:R-:W-:Y:S01]  /*88f0*/  MOV R161, UR10 ;  /* 0x0000000a00a17c02 */ /* 0x000fe20008000f00 */
[----:B------:R-:W-:-:S03]  /*8900*/  FMUL.RZ R160, R64, 0.15915493667125701904 ;  /* 0x3e22f98340a07820 */ /* 0x000fc6000040c000 */
[----:B------:R-:W2:Y:S07]  /*8910*/  MUFU.EX2 R60, R60 ;  /* 0x0000003c003c7308 */ /* 0x000eae0000000800 */
[----:B------:R-:W4:Y:S01]  /*8920*/  @!P1 LDC R71, c[0x0][0x21c] ;  /* 0x00008700ff479b82 */ /* 0x000f220000000800 */
[----:B------:R-:W3:Y:S01]  /*8930*/  MUFU.EX2 R61, R61 ;  /* 0x0000003d003d7308 */ /* 0x000ee20000000800 */
[----:B------:R-:W-:Y:S01]  /*8940*/  @!P1 IADD3 R64, R161, -0x2, RZ ;  /* 0xfffffffea1409810 */ /* 0x000fe20007ffe0ff */
[----:B0-----:R-:W-:Y:S01]  /*8950*/  FMUL.FTZ R198, R98, R77 ;  /* 0x0000004d62c67220 */ /* 0x001fe20000410000 */
[C---:B-1----:R-:W-:Y:S01]  /*8960*/  FMUL.FTZ R126, R66.reuse, R126 ;  /* 0x0000007e427e7220 */ /* 0x042fe20000410000 */
[----:B------:R-:W-:Y:S01]  /*8970*/  FMUL.FTZ R125, R66, R125 ;  /* 0x0000007d427d7220 */ /* 0x000fe20000410000 */
[----:B------:R-:W-:-:S03]  /*8980*/  FMUL.FTZ R66, R99, R77 ;  /* 0x0000004d63427220 */ /* 0x000fc60000410000 */
[----:B------:R-:W0:Y:S01]  /*8990*/  MUFU.EX2 R70, R63 ;  /* 0x0000003f00467308 */ /* 0x000e220000000800 */
[C---:B--2---:R-:W-:Y:S01]  /*89a0*/  FMUL.FTZ R130, R60.reuse, R130 ;  /* 0x000000823c827220 */ /* 0x044fe20000410000 */
[----:B------:R-:W-:Y:S01]  /*89b0*/  FMUL.FTZ R129, R60, R129 ;  /* 0x000000813c817220 */ /* 0x000fe20000410000 */
[----:B------:R-:W-:-:S05]  /*89c0*/  HFMA2.MMA R60, -RZ, RZ, 1.875, 0 ;  /* 0x3f800000ff3c7435 */ /* 0x000fca00000001ff */
[----:B------:R-:W-:Y:S01]  /*89d0*/  MUFU.SIN R159, R65 ;  /* 0x00000041009f7308 */ /* 0x000fe20000000400 */
[C---:B---3--:R-:W-:Y:S01]  /*89e0*/  FMUL.FTZ R128, R61.reuse, R128 ;  /* 0x000000803d807220 */ /* 0x048fe20000410000 */
[----:B------:R-:W-:Y:S01]  /*89f0*/  FMUL.FTZ R127, R61, R127 ;  /* 0x0000007f3d7f7220 */ /* 0x000fe20000410000 */
[----:B----4-:R-:W-:-:S05]  /*8a00*/  @!P1 IMAD R64, R64, R71, UR7 ;  /* 0x0000000740409e24 */ /* 0x010fca000f8e0247 */
[----:B------:R1:W-:Y:S01]  /*8a10*/  MUFU.COS R158, R65 ;  /* 0x00000041009e7308 */ /* 0x0003e20000000000 */
[----:B------:R-:W-:Y:S01]  /*8a20*/  FMUL.FTZ R71, R67, R72 ;  /* 0x0000004843477220 */ /* 0x000fe20000410000 */
[C---:B------:R-:W-:Y:S01]  /*8a30*/  FMUL.FTZ R198, R93.reuse, R198 ;  /* 0x000000c65dc67220 */ /* 0x040fe20000410000 */
[C---:B0-----:R-:W-:Y:S01]  /*8a40*/  FMUL.FTZ R124, R70.reuse, R124 ;  /* 0x0000007c467c7220 */ /* 0x041fe20000410000 */
[----:B------:R-:W-:Y:S01]  /*8a50*/  FMUL.FTZ R121, R70, R121 ;  /* 0x0000007946797220 */ /* 0x000fe20000410000 */
[----:B------:R-:W-:Y:S01]  /*8a60*/  FMUL.FTZ R197, R93, R66 ;  /* 0x000000425dc57220 */ /* 0x000fe20000410000 */
[----:B------:R-:W-:Y:S02]  /*8a70*/  MOV R61, RZ ;  /* 0x000000ff003d7202 */ /* 0x000fe40000000f00 */
[----:B------:R-:W-:Y:S01]  /*8a80*/  CS2R R62, SRZ ;  /* 0x00000000003e7805 */ /* 0x000fe2000001ff00 */
[----:B------:R0:W2:Y:S01]  /*8a90*/  MUFU.EX2 R162, R71 ;  /* 0x0000004700a27308 */ /* 0x0000a20000000800 */
[----:B-1----:R-:W-:Y:S01]  /*8aa0*/  HFMA2.MMA R65, -RZ, RZ, 0, 9.5367431640625e-07 ;  /* 0x00000010ff417435 */ /* 0x002fe200000001ff */
[-C--:B------:R-:W-:Y:S01]  /*8ab0*/  FMUL.FTZ R70, R198, R129.reuse ;  /* 0x00000081c6467220 */ /* 0x080fe20000410000 */
        /* <DEDUP_REMOVED lines=8> */
[----:B------:R-:W-:Y:S01]  /*8b40*/  @!P1 IMAD.WIDE R64, R64, R65, UR22 ;  /* 0x0000001640409e25 */ /* 0x000fe2000f8e0241 */
[----:B------:R-:W-:Y:S03]  /*8b50*/  MUFU.COS R143, R143 ;  /* 0x0000008f008f7308 */ /* 0x000fe60000000000 */
[C---:B------:R-:W-:Y:S01]  /*8b60*/  FMUL.FTZ R200, R92.reuse, R71 ;  /* 0x000000475cc87220 */ /* 0x040fe20000410000 */
[----:B------:R-:W-:Y:S01]  /*8b70*/  FFMA.FTZ R71, R197, R130, -R70 ;  /* 0x00000082c5477223 */ /* 0x000fe20000010846 */
[----:B------:R-:W-:Y:S01]  /*8b80*/  FMUL.FTZ R199, R92, R199 ;  /* 0x000000c75cc77220 */ /* 0x000fe20000410000 */
[----:B------:R0:W5:Y:S02]  /*8b90*/  @!P1 LDG.E.128 R60, desc[UR20][R64.64] ;  /* 0x00000014403c9981 */ /* 0x000164000c1e1d00 */
[----:B------:R-:W-:Y:S01]  /*8ba0*/  FADD.FTZ R71, R200, R71 ;  /* 0x00000047c8477221 */ /* 0x000fe20000010000 */
[C---:B--2---:R-:W-:Y:S01]  /*8bb0*/  FMUL.FTZ R157, R162.reuse, R157 ;  /* 0x0000009da29d7220 */ /* 0x044fe20000410000 */
[----:B------:R-:W-:Y:S01]  /*8bc0*/  FMUL.FTZ R156, R162, R156 ;  /* 0x0000009ca29c7220 */ /* 0x000fe20000410000 */
[----:B------:R-:W-:Y:S01]  /*8bd0*/  FMUL.FTZ R211, R105, R58 ;  /* 0x0000003a69d37220 */ /* 0x000fe20000410000 */
[----:B------:R-:W-:Y:S01]  /*8be0*/  FMUL.FTZ R214, R104, R57 ;  /* 0x0000003968d67220 */ /* 0x000fe20000410000 */
[----:B------:R-:W-:Y:S01]  /*8bf0*/  MUFU.SIN R161, R160 ;  /* 0x000000a000a17308 */ /* 0x000fe20000000400 */
[----:B0-----:R-:W-:Y:S01]  /*8c00*/  FFMA.FTZ R64, R198, R130, R163 ;  /* 0x00000082c6407223 */ /* 0x001fe200000100a3 */
[----:B------:R-:W-:-:S03]  /*8c10*/  FMUL.FTZ R162, R127, R71 ;  /* 0x000000477fa27220 */ /* 0x000fc60000410000 */
[----:B------:R-:W-:Y:S01]  /*8c20*/  FADD.FTZ R163, R199, R64 ;  /* 0x00000040c7a37221 */ /* 0x000fe20000010000 */
[----:B------:R-:W-:-:S03]  /*8c30*/  FMUL.FTZ R64, R117, R75 ;  /* 0x0000004b75407220 */ /* 0x000fc60000410000 */
[-C--:B------:R-:W-:Y:S01]  /*8c40*/  FMUL.FTZ R165, R127, R163.reuse ;  /* 0x000000a37fa57220 */ /* 0x080fe20000410000 */
[C---:B------:R-:W-:Y:S01]  /*8c50*/  FFMA.FTZ R162, R128.reuse, R163, R162 ;  /* 0x000000a380a27223 */ /* 0x040fe200000100a2 */
[----:B------:R-:W-:Y:S01]  /*8c60*/  FMUL.FTZ R201, R91, R64 ;  /* 0x000000405bc97220 */ /* 0x000fe20000410000 */
[----:B------:R-:W-:Y:S01]  /*8c70*/  FMUL.FTZ R65, R67, R58 ;  /* 0x0000003a43417220 */ /* 0x000fe20000410000 */
[----:B------:R-:W-:Y:S01]  /*8c80*/  FFMA.FTZ R165, R128, R71, -R165 ;  /* 0x0000004780a57223 */ /* 0x000fe200000108a5 */
[----:B------:R-:W-:Y:S01]  /*8c90*/  FMUL.FTZ R202, R91, R202 ;  /* 0x000000ca5bca7220 */ /* 0x000fe20000410000 */
[----:B------:R-:W-:Y:S01]  /*8ca0*/  FADD.FTZ R162, R201, R162 ;  /* 0x000000a2c9a27221 */ /* 0x000fe20000010000 */
[C---:B------:R-:W-:Y:S01]  /*8cb0*/  FMUL.FTZ R71, R67.reuse, R57 ;  /* 0x0000003943477220 */ /* 0x040fe20000410000 */
[----:B------:R0:W1:Y:S01]  /*8cc0*/  MUFU.EX2 R70, R65 ;  /* 0x0000004100467308 */ /* 0x0000620000000800 */
[----:B------:R-:W-:Y:S01]  /*8cd0*/  FMUL.FTZ R64, R50, UR57 ;  /* 0x0000003932407c20 */ /* 0x000fe20008410000 */
[----:B------:R-:W-:Y:S01]  /*8ce0*/  FADD.FTZ R165, R202, R165 ;  /* 0x000000a5caa57221 */ /* 0x000fe20000010000 */
[----:B------:R-:W-:-:S02]  /*8cf0*/  FMUL.FTZ R66, R67, R59 ;  /* 0x0000003b43427220 */ /* 0x000fc40000410000 */
[----:B------:R-:W-:Y:S01]  /*8d00*/  FMUL.RZ R166, R64, 0.15915493667125701904 ;  /* 0x3e22f98340a67820 */ /* 0x000fe2000040c000 */
[C---:B0-----:R-:W-:Y:S02]  /*8d10*/  FMUL.FTZ R65, R125.reuse, R162 ;  /* 0x000000a27d417220 */ /* 0x041fe40000410000 */
[----:B------:R-:W0:Y:S01]  /*8d20*/  MUFU.EX2 R71, R71 ;  /* 0x0000004700477308 */ /* 0x000e220000000800 */
[----:B------:R-:W-:Y:S01]  /*8d30*/  FMUL.FTZ R167, R125, R165 ;  /* 0x000000a57da77220 */ /* 0x000fe20000410000 */
[----:B------:R-:W-:Y:S01]  /*8d40*/  FMUL.FTZ R203, R90, R203 ;  /* 0x000000cb5acb7220 */ /* 0x000fe20000410000 */
[C---:B------:R-:W-:Y:S01]  /*8d50*/  FFMA.FTZ R64, R126.reuse, R165, -R65 ;  /* 0x000000a57e407223 */ /* 0x040fe20000010841 */
[----:B------:R-:W-:Y:S01]  /*8d60*/  FMUL.FTZ R65, R113, R74 ;  /* 0x0000004a71417220 */ /* 0x000fe20000410000 */
[----:B------:R-:W-:Y:S02]  /*8d70*/  FFMA.FTZ R167, R126, R162, R167 ;  /* 0x000000a27ea77223 */ /* 0x000fe400000100a7 */
[----:B------:R-:W-:Y:S01]  /*8d80*/  FADD.FTZ R164, R203, R64 ;  /* 0x00000040cba47221 */ /* 0x000fe20000010000 */
[----:B------:R-:W2:Y:S01]  /*8d90*/  MUFU.EX2 R66, R66 ;  /* 0x0000004200427308 */ /* 0x000ea20000000800 */
[----:B------:R-:W-:Y:S01]  /*8da0*/  FMUL.FTZ R204, R90, R65 ;  /* 0x000000415acc7220 */ /* 0x000fe20000410000 */
[----:B------:R-:W-:Y:S01]  /*8db0*/  FMUL.FTZ R64, R111, R73 ;  /* 0x000000496f407220 */ /* 0x000fe20000410000 */
[----:B------:R-:W-:-:S02]  /*8dc0*/  FMUL.FTZ R65, R121, R164 ;  /* 0x000000a479417220 */ /* 0x000fc40000410000 */
[----:B------:R-:W-:Y:S01]  /*8dd0*/  FADD.FTZ R167, R204, R167 ;  /* 0x000000a7cca77221 */ /* 0x000fe20000010000 */
[C---:B-1----:R-:W-:Y:S01]  /*8de0*/  FMUL.FTZ R153, R70.reuse, R153 ;  /* 0x0000009946997220 */ /* 0x042fe20000410000 */
[----:B------:R-:W-:Y:S01]  /*8df0*/  FMUL.FTZ R152, R70, R152 ;  /* 0x0000009846987220 */ /* 0x000fe20000410000 */
[----:B------:R-:W-:Y:S01]  /*8e00*/  FMUL.FTZ R205, R89, R64 ;  /* 0x0000004059cd7220 */ /* 0x000fe20000410000 */
[CC--:B------:R-:W-:Y:S01]  /*8e10*/  FFMA.FTZ R70, R124.reuse, R167.reuse, R65 ;  /* 0x000000a77c467223 */ /* 0x0c0fe20000010041 */
[----:B------:R-:W-:Y:S01]  /*8e20*/  FMUL.FTZ R167, R121, R167 ;  /* 0x000000a779a77220 */ /* 0x000fe20000410000 */
[----:B------:R-:W-:Y:S01]  /*8e30*/  FMUL.FTZ R65, R67, R55 ;  /* 0x0000003743417220 */ /* 0x000fe20000410000 */
[C---:B0-----:R-:W-:Y:S01]  /*8e40*/  FMUL.FTZ R151, R71.reuse, R151 ;  /* 0x0000009747977220 */ /* 0x041fe20000410000 */
[----:B------:R-:W-:Y:S01]  /*8e50*/  FMUL.FTZ R150, R71, R150 ;  /* 0x0000009647967220 */ /* 0x000fe20000410000 */
[----:B------:R-:W-:Y:S01]  /*8e60*/  FFMA.FTZ R167, R124, R164, -R167 ;  /* 0x000000a47ca77223 */ /* 0x000fe200000108a7 */
[----:B------:R-:W-:Y:S01]  /*8e70*/  FMUL.FTZ R206, R89, R206 ;  /* 0x000000ce59ce7220 */ /* 0x000fe20000410000 */
[----:B------:R-:W-:Y:S01]  /*8e80*/  FADD.FTZ R71, R205, R70 ;  /* 0x00000046cd477221 */ /* 0x000fe20000010000 */
[C---:B------:R-:W-:Y:S01]  /*8e90*/  FMUL.FTZ R70, R67.reuse, R54 ;  /* 0x0000003643467220 */ /* 0x040fe20000410000 */
[----:B------:R0:W1:Y:S01]  /*8ea0*/  MUFU.EX2 R64, R65 ;  /* 0x0000004100407308 */ /* 0x0000620000000800 */
[C---:B--2---:R-:W-:Y:S01]  /*8eb0*/  FMUL.FTZ R155, R66.reuse, R155 ;  /* 0x0000009b429b7220 */ /* 0x044fe20000410000 */
[----:B------:R-:W-:Y:S01]  /*8ec0*/  FMUL.FTZ R154, R66, R154 ;  /* 0x0000009a429a7220 */ /* 0x000fe20000410000 */
[----:B------:R-:W-:Y:S01]  /*8ed0*/  FMUL.FTZ R66, R67, R56 ;  /* 0x0000003843427220 */ /* 0x000fe20000410000 */
[----:B------:R-:W-:-:S04]  /*8ee0*/  FADD.FTZ R167, R206, R167 ;  /* 0x000000a7cea77221 */ /* 0x000fc80000010000 */
[----:B------:R-:W-:Y:S01]  /*8ef0*/  MUFU.SIN R163, R166 ;  /* 0x000000a600a37308 */ /* 0x000fe20000000400 */
[----:B------:R-:W-:Y:S01]  /*8f00*/  FMUL.FTZ R164, R156, R71 ;  /* 0x000000479ca47220 */ /* 0x000fe20000410000 */
[----:B0-----:R-:W-:Y:S01]  /*8f10*/  FMUL.FTZ R65, R110, R72 ;  /* 0x000000486e417220 */ /* 0x001fe20000410000 */
[----:B------:R-:W-:-:S05]  /*8f20*/  FMUL.FTZ R207, R88, R207 ;  /* 0x000000cf58cf7220 */ /* 0x000fca0000410000 */
[----:B------:R0:W-:Y:S08]  /*8f30*/  MUFU.COS R162, R166 ;  /* 0x000000a600a27308 */ /* 0x0001f00000000000 */
[----:B------:R-:W2:Y:S01]  /*8f40*/  MUFU.EX2 R70, R70 ;  /* 0x0000004600467308 */ /* 0x000ea20000000800 */
[----:B0-----:R-:W-:-:S04]  /*8f50*/  FMUL.FTZ R166, R156, R167 ;  /* 0x000000a79ca67220 */ /* 0x001fc80000410000 */
[----:B------:R-:W-:-:S03]  /*8f60*/  FFMA.FTZ R166, R157, R71, R166 ;  /* 0x000000479da67223 */ /* 0x000fc600000100a6 */
[----:B------:R-:W0:Y:S01]  /*8f70*/  MUFU.EX2 R66, R66 ;  /* 0x0000004200427308 */ /* 0x000e220000000800 */
[----:B------:R-:W-:Y:S01]  /*8f80*/  FFMA.FTZ R167, R157, R167, -R164 ;  /* 0x000000a79da77223 */ /* 0x000fe200000108a4 */
[----:B------:R-:W-:Y:S01]  /*8f90*/  FMUL.FTZ R208, R88, R65 ;  /* 0x0000004158d07220 */ /* 0x000fe20000410000 */
[----:B------:R-:W-:Y:S01]  /*8fa0*/  FADD.FTZ R166, R207, R166 ;  /* 0x000000a6cfa67221 */ /* 0x000fe20000010000 */
[C---:B-1----:R-:W-:Y:S01]  /*8fb0*/  FMUL.FTZ R147, R64.reuse, R147 ;  /* 0x0000009340937220 */ /* 0x042fe20000410000 */
[----:B------:R-:W-:Y:S01]  /*8fc0*/  FMUL.FTZ R146, R64, R146 ;  /* 0x0000009240927220 */ /* 0x000fe20000410000 */
[----:B------:R-:W-:Y:S01]  /*8fd0*/  FADD.FTZ R167, R208, R167 ;  /* 0x000000a7d0a77221 */ /* 0x000fe20000010000 */
[----:B------:R-:W-:Y:S01]  /*8fe0*/  FMUL.FTZ R64, R154, R166 ;  /* 0x000000a69a407220 */ /* 0x000fe20000410000 */
[C---:B--2---:R-:W-:Y:S01]  /*8ff0*/  FMUL.FTZ R145, R70.reuse, R145 ;  /* 0x0000009146917220 */ /* 0x044fe20000410000 */
[----:B------:R-:W-:Y:S02]  /*9000*/  FMUL.FTZ R144, R70, R144 ;  /* 0x0000009046907220 */ /* 0x000fe40000410000 */
[-C--:B------:R-:W-:Y:S01]  /*9010*/  FFMA.FTZ R165, R155, R167.reuse, -R64 ;  /* 0x000000a79ba57223 */ /* 0x080fe20000010840 */
[----:B------:R-:W-:Y:S01]  /*9020*/  FMUL.FTZ R70, R154, R167 ;  /* 0x000000a79a467220 */ /* 0x000fe20000410000 */
[----:B------:R-:W-:Y:S01]  /*9030*/  FMUL.FTZ R64, R107, R59 ;  /* 0x0000003b6b407220 */ /* 0x000fe20000410000 */
[----:B------:R-:W-:Y:S01]  /*9040*/  FMUL.FTZ R210, R87, R210 ;  /* 0x000000d257d27220 */ /* 0x000fe20000410000 */
[C---:B0-----:R-:W-:Y:S01]  /*9050*/  FMUL.FTZ R149, R66.reuse, R149 ;  /* 0x0000009542957220 */ /* 0x041fe20000410000 */
[----:B------:R-:W-:Y:S01]  /*9060*/  FMUL.FTZ R148, R66, R148 ;  /* 0x0000009442947220 */ /* 0x000fe20000410000 */
[----:B------:R-:W-:Y:S01]  /*9070*/  FMUL.FTZ R66, R67, R53 ;  /* 0x0000003543427220 */ /* 0x000fe20000410000 */
[----:B------:R-:W-:Y:S01]  /*9080*/  FFMA.FTZ R166, R155, R166, R70 ;  /* 0x000000a69ba67223 */ /* 0x000fe20000010046 */
[----:B------:R-:W-:Y:S01]  /*9090*/  FMUL.FTZ R209, R87, R64 ;  /* 0x0000004057d17220 */ /* 0x000fe20000410000 */
[----:B------:R-:W-:Y:S01]  /*90a0*/  FADD.FTZ R165, R210, R165 ;  /* 0x000000a5d2a57221 */ /* 0x000fe20000010000 */
[----:B------:R-:W-:-:S02]  /*90b0*/  FMUL.FTZ R65, R67, R51 ;  /* 0x0000003343417220 */ /* 0x000fc40000410000 */
[----:B------:R-:W-:Y:S01]  /*90c0*/  FADD.FTZ R166, R209, R166 ;  /* 0x000000a6d1a67221 */ /* 0x000fe20000010000 */
[----:B------:R-:W0:Y:S01]  /*90d0*/  MUFU.EX2 R66, R66 ;  /* 0x0000004200427308 */ /* 0x000e220000000800 */
[C---:B------:R-:W-:Y:S01]  /*90e0*/  FMUL.FTZ R167, R152.reuse, R165 ;  /* 0x000000a598a77220 */ /* 0x040fe20000410000 */
[C---:B------:R-:W-:Y:S01]  /*90f0*/  FMUL.FTZ R71, R67.reuse, R52 ;  /* 0x0000003443477220 */ /* 0x040fe20000410000 */
[----:B------:R-:W-:Y:S01]  /*9100*/  FMUL.FTZ R67, R67, R50 ;  /* 0x0000003243437220 */ /* 0x000fe20000410000 */
[-C--:B------:R-:W-:Y:S01]  /*9110*/  FMUL.FTZ R64, R152, R166.reuse ;  /* 0x000000a698407220 */ /* 0x080fe20000410000 */
[C---:B------:R-:W-:Y:S01]  /*9120*/  FFMA.FTZ R166, R153.reuse, R166, R167 ;  /* 0x000000a699a67223 */ /* 0x040fe200000100a7 */
[----:B------:R-:W-:Y:S02]  /*9130*/  FMUL.FTZ R211, R86, R211 ;  /* 0x000000d356d37220 */ /* 0x000fe40000410000 */
[----:B------:R1:W-:Y:S01]  /*9140*/  MUFU.EX2 R70, R65 ;  /* 0x0000004100467308 */ /* 0x0003e20000000800 */
[----:B------:R-:W-:Y:S01]  /*9150*/  FFMA.FTZ R165, R153, R165, -R64 ;  /* 0x000000a599a57223 */ /* 0x000fe20000010840 */
[----:B------:R-:W-:Y:S01]  /*9160*/  FADD.FTZ R166, R211, R166 ;  /* 0x000000a6d3a67221 */ /* 0x000fe20000010000 */
[----:B-1----:R-:W-:-:S05]  /*9170*/  FMUL.FTZ R65, R106, R58 ;  /* 0x0000003a6a417220 */ /* 0x002fca0000410000 */
[----:B------:R-:W1:Y:S01]  /*9180*/  MUFU.EX2 R67, R67 ;  /* 0x0000004300437308 */ /* 0x000e620000000800 */
[----:B------:R-:W-:Y:S01]  /*9190*/  FMUL.FTZ R212, R86, R65 ;  /* 0x0000004156d47220 */ /* 0x000fe20000410000 */
[----:B------:R-:W-:-:S03]  /*91a0*/  FMUL.FTZ R64, R150, R166 ;  /* 0x000000a696407220 */ /* 0x000fc60000410000 */
[----:B------:R-:W-:-:S03]  /*91b0*/  FADD.FTZ R165, R212, R165 ;  /* 0x000000a5d4a57221 */ /* 0x000fc60000010000 */
[----:B------:R-:W2:Y:S01]  /*91c0*/  MUFU.EX2 R71, R71 ;  /* 0x0000004700477308 */ /* 0x000ea20000000800 */
[----:B0-----:R-:W-:Y:S01]  /*91d0*/  FMUL.FTZ R143, R66, R143 ;  /* 0x0000008f428f7220 */ /* 0x001fe20000410000 */
[-C--:B------:R-:W-:Y:S01]  /*91e0*/  FMUL.FTZ R65, R150, R165.reuse ;  /* 0x000000a596417220 */ /* 0x080fe20000410000 */
[----:B------:R-:W-:Y:S01]  /*91f0*/  FFMA.FTZ R165, R151, R165, -R64 ;  /* 0x000000a597a57223 */ /* 0x000fe20000010840 */
[----:B------:R-:W-:Y:S01]  /*9200*/  FMUL.FTZ R142, R66, R142 ;  /* 0x0000008e428e7220 */ /* 0x000fe20000410000 */
[----:B------:R-:W-:Y:S01]  /*9210*/  FMUL.FTZ R64, R103, R57 ;  /* 0x0000003967407220 */ /* 0x000fe20000410000 */
[CC--:B------:R-:W-:Y:S01]  /*9220*/  FMUL.FTZ R66, R122.reuse, R129.reuse ;  /* 0x000000817a427220 */ /* 0x0c0fe20000410000 */
[----:B------:R-:W-:Y:S01]  /*9230*/  FFMA.FTZ R166, R151, R166, R65 ;  /* 0x000000a697a67223 */ /* 0x000fe20000010041 */
[----:B------:R-:W-:Y:S01]  /*9240*/  FMUL.FTZ R65, R123, R129 ;  /* 0x000000817b417220 */ /* 0x000fe20000410000 */
[----:B------:R-:W-:Y:S01]  /*9250*/  FMUL.FTZ R213, R85, R64 ;  /* 0x0000004055d57220 */ /* 0x000fe20000410000 */
[----:B------:R-:W-:Y:S01]  /*9260*/  FFMA.FTZ R66, R123, R130, R66 ;  /* 0x000000827b427223 */ /* 0x000fe20000010042 */
[C---:B-1----:R-:W-:Y:S01]  /*9270*/  FMUL.FTZ R162, R67.reuse, R162 ;  /* 0x000000a243a27220 */ /* 0x042fe20000410000 */
[----:B------:R-:W-:Y:S01]  /*9280*/  FFMA.FTZ R65, R122, R130, -R65 ;  /* 0x000000827a417223 */ /* 0x000fe20000010841 */
[----:B------:R-:W-:Y:S01]  /*9290*/  FMUL.FTZ R163, R67, R163 ;  /* 0x000000a343a37220 */ /* 0x000fe20000410000 */
[----:B------:R-:W-:Y:S01]  /*92a0*/  FMUL.FTZ R214, R85, R214 ;  /* 0x000000d655d67220 */ /* 0x000fe20000410000 */
[----:B------:R-:W-:Y:S01]  /*92b0*/  FADD.FTZ R166, R213, R166 ;  /* 0x000000a6d5a67221 */ /* 0x000fe20000010000 */
[----:B------:R-:W-:Y:S01]  /*92c0*/  FMUL.FTZ R67, R127, R66 ;  /* 0x000000427f437220 */ /* 0x000fe20000410000 */
[C---:B--2---:R-:W-:Y:S01]  /*92d0*/  FMUL.FTZ R158, R71.reuse, R158 ;  /* 0x0000009e479e7220 */ /* 0x044fe20000410000 */
[----:B------:R-:W-:Y:S01]  /*92e0*/  FMUL.FTZ R159, R71, R159 ;  /* 0x0000009f479f7220 */ /* 0x000fe20000410000 */
[-C--:B------:R-:W-:Y:S01]  /*92f0*/  FMUL.FTZ R71, R127, R65.reuse ;  /* 0x000000417f477220 */ /* 0x080fe20000410000 */
[----:B------:R-:W0:Y:S01]  /*9300*/  MUFU.COS R160, R160 ;  /* 0x000000a000a07308 */ /* 0x000e220000000000 */
[----:B------:R-:W-:Y:S01]  /*9310*/  FADD.FTZ R165, R214, R165 ;  /* 0x000000a5d6a57221 */ /* 0x000fe20000010000 */
[----:B------:R-:W-:Y:S01]  /*9320*/  FMUL.FTZ R64, R148, R166 ;  /* 0x000000a694407220 */ /* 0x000fe20000410000 */
[C---:B------:R-:W-:Y:S01]  /*9330*/  FFMA.FTZ R67, R128.reuse, R65, -R67 ;  /* 0x0000004180437223 */ /* 0x040fe20000010843 */
[----:B------:R-:W-:Y:S01]  /*9340*/  FFMA.FTZ R71, R128, R66, R71 ;  /* 0x0000004280477223 */ /* 0x000fe20000010047 */
[-C--:B------:R-:W-:Y:S01]  /*9350*/  FMUL.FTZ R169, R148, R165.reuse ;  /* 0x000000a594a97220 */ /* 0x080fe20000410000 */
[----:B------:R-:W-:Y:S01]  /*9360*/  FFMA.FTZ R167, R149, R165, -R64 ;  /* 0x000000a595a77223 */ /* 0x000fe20000010840 */
[----:B------:R-:W-:Y:S01]  /*9370*/  FMUL.FTZ R165, R125, R67 ;  /* 0x000000437da57220 */ /* 0x000fe20000410000 */
[-C--:B------:R-:W-:Y:S01]  /*9380*/  FMUL.FTZ R215, R101, R56.reuse ;  /* 0x0000003865d77220 */ /* 0x080fe20000410000 */
[-C--:B------:R-:W-:Y:S01]  /*9390*/  FMUL.FTZ R64, R125, R71.reuse ;  /* 0x000000477d407220 */ /* 0x080fe20000410000 */
[----:B------:R-:W-:Y:S01]  /*93a0*/  FMUL.FTZ R65, R102, R56 ;  /* 0x0000003866417220 */ /* 0x000fe20000410000 */
[----:B------:R-:W-:Y:S01]  /*93b0*/  FFMA.FTZ R165, R126, R71, R165 ;  /* 0x000000477ea57223 */ /* 0x000fe200000100a5 */
[----:B------:R-:W-:Y:S01]  /*93c0*/  FFMA.FTZ R166, R149, R166, R169 ;  /* 0x000000a695a67223 */ /* 0x000fe200000100a9 */
[----:B------:R-:W-:Y:S01]  /*93d0*/  FMUL.FTZ R215, R84, R215 ;  /* 0x000000d754d77220 */ /* 0x000fe20000410000 */
[----:B------:R-:W-:Y:S01]  /*93e0*/  FFMA.FTZ R64, R126, R67, -R64 ;  /* 0x000000437e407223 */ /* 0x000fe20000010840 */
[----:B------:R-:W-:Y:S01]  /*93f0*/  FMUL.FTZ R216, R84, R65 ;  /* 0x0000004154d87220 */ /* 0x000fe20000410000 */
[----:B------:R-:W-:Y:S01]  /*9400*/  FMUL.FTZ R65, R121, R165 ;  /* 0x000000a579417220 */ /* 0x000fe20000410000 */
[----:B------:R-:W-:Y:S01]  /*9410*/  FADD.FTZ R166, R215, R166 ;  /* 0x000000a6d7a67221 */ /* 0x000fe20000010000 */
[----:B------:R-:W-:Y:S01]  /*9420*/  FMUL.FTZ R66, R121, R64 ;  /* 0x0000004079427220 */ /* 0x000fe20000410000 */
[----:B------:R-:W-:Y:S01]  /*9430*/  FADD.FTZ R167, R216, R167 ;  /* 0x000000a7d8a77221 */ /* 0x000fe20000010000 */
[C---:B0-----:R-:W-:Y:S01]  /*9440*/  FMUL.FTZ R160, R70.reuse, R160 ;  /* 0x000000a046a07220 */ /* 0x041fe20000410000 */
[----:B------:R-:W-:Y:S01]  /*9450*/  FMUL.FTZ R161, R70, R161 ;  /* 0x000000a146a17220 */ /* 0x000fe20000410000 */
[----:B------:R-:W-:Y:S01]  /*9460*/  FFMA.FTZ R65, R124, R64, -R65 ;  /* 0x000000407c417223 */ /* 0x000fe20000010841 */
[----:B------:R-:W-:Y:S01]  /*9470*/  FMUL.FTZ R70, R146, R166 ;  /* 0x000000a692467220 */ /* 0x000fe20000410000 */
[----:B------:R-:W-:Y:S01]  /*9480*/  FFMA.FTZ R66, R124, R165, R66 ;  /* 0x000000a57c427223 */ /* 0x000fe20000010042 */
        /* <DEDUP_REMOVED lines=19> */
[----:B------:R-:W-:Y:S01]  /*95c0*/  FFMA.FTZ R167, R145, R167, -R66 ;  /* 0x000000a791a77223 */ /* 0x000fe20000010842 */
[----:B------:R-:W-:Y:S01]  /*95d0*/  FMUL.FTZ R219, R139, R54 ;  /* 0x000000368bdb7220 */ /* 0x000fe20000410000 */
[----:B------:R-:W-:Y:S01]  /*95e0*/  FMUL.FTZ R66, R152, R64 ;  /* 0x0000004098427220 */ /* 0x000fe20000410000 */
[----:B------:R-:W-:Y:S01]  /*95f0*/  FFMA.FTZ R166, R145, R166, R67 ;  /* 0x000000a691a67223 */ /* 0x000fe20000010043 */
[----:B------:R-:W-:Y:S01]  /*9600*/  FMUL.FTZ R65, R140, R54 ;  /* 0x000000368c417220 */ /* 0x000fe20000410000 */
[-C--:B------:R-:W-:Y:S01]  /*9610*/  FMUL.FTZ R67, R152, R164.reuse ;  /* 0x000000a498437220 */ /* 0x080fe20000410000 */
        /* <DEDUP_REMOVED lines=10> */
[-C--:B------:R-:W-:Y:S01]  /*96c0*/  FMUL.FTZ R71, R142, R167.reuse ;  /* 0x000000a78e477220 */ /* 0x080fe20000410000 */
[----:B------:R-:W-:Y:S01]  /*96d0*/  FFMA.FTZ R65, R151, R66, R65 ;  /* 0x0000004297417223 */ /* 0x000fe20000010041 */
[----:B------:R-:W-:Y:S01]  /*96e0*/  FFMA.FTZ R167, R143, R167, -R70 ;  /* 0x000000a78fa77223 */ /* 0x000fe20000010846 */
[C---:B------:R-:W-:Y:S01]  /*96f0*/  FMUL.FTZ R70, R148.reuse, R67 ;  /* 0x0000004394467220 */ /* 0x040fe20000410000 */
[----:B------:R-:W-:Y:S01]  /*9700*/  FMUL.FTZ R64, R137, R53 ;  /* 0x0000003589407220 */ /* 0x000fe20000410000 */
[----:B------:R-:W-:Y:S01]  /*9710*/  FMUL.FTZ R66, R148, R65 ;  /* 0x0000004194427220 */ /* 0x000fe20000410000 */
[----:B------:R-:W-:Y:S01]  /*9720*/  FMUL.FTZ R222, R138, R53 ;  /* 0x000000358ade7220 */ /* 0x000fe20000410000 */
[----:B------:R-:W-:Y:S01]  /*9730*/  FFMA.FTZ R70, R149, R65, R70 ;  /* 0x0000004195467223 */ /* 0x000fe20000010046 */
[----:B------:R-:W-:Y:S01]  /*9740*/  FFMA.FTZ R166, R143, R166, R71 ;  /* 0x000000a68fa67223 */ /* 0x000fe20000010047 */
[----:B------:R-:W-:Y:S01]  /*9750*/  FMUL.FTZ R221, R81, R64 ;  /* 0x0000004051dd7220 */ /* 0x000fe20000410000 */
        /* <DEDUP_REMOVED lines=8> */
[----:B------:R-:W-:Y:S01]  /*97e0*/  FFMA.FTZ R70, R147, R70, R65 ;  /* 0x0000004693467223 */ /* 0x000fe20000010041 */
[-C--:B------:R-:W-:Y:S01]  /*97f0*/  FMUL.FTZ R71, R159, R167.reuse ;  /* 0x000000a79f477220 */ /* 0x080fe20000410000 */
[----:B------:R-:W-:Y:S01]  /*9800*/  FMUL.FTZ R66, R144, R64 ;  /* 0x0000004090427220 */ /* 0x000fe20000410000 */
[----:B------:R-:W-:Y:S01]  /*9810*/  FFMA.FTZ R167, R158, R167, -R67 ;  /* 0x000000a79ea77223 */ /* 0x000fe20000010843 */
[-C--:B------:R-:W-:Y:S01]  /*9820*/  FMUL.FTZ R223, R135, R52.reuse ;  /* 0x0000003487df7220 */ /* 0x080fe20000410000 */
[----:B------:R-:W-:Y:S01]  /*9830*/  FMUL.FTZ R65, R136, R52 ;  /* 0x0000003488417220 */ /* 0x000fe20000410000 */
[-C--:B------:R-:W-:Y:S01]  /*9840*/  FMUL.FTZ R67, R144, R70.reuse ;  /* 0x0000004690437220 */ /* 0x080fe20000410000 */
[C---:B------:R-:W-:Y:S01]  /*9850*/  FFMA.FTZ R66, R145.reuse, R70, R66 ;  /* 0x0000004691427223 */ /* 0x040fe20000010042 */
[----:B------:R-:W-:Y:S01]  /*9860*/  FFMA.FTZ R166, R158, R166, R71 ;  /* 0x000000a69ea67223 */ /* 0x000fe20000010047 */
[C---:B------:R-:W-:Y:S01]  /*9870*/  FMUL.FTZ R223, R80.reuse, R223 ;  /* 0x000000df50df7220 */ /* 0x040fe20000410000 */
[----:B------:R-:W-:Y:S01]  /*9880*/  FMUL.FTZ R224, R80, R65 ;  /* 0x0000004150e07220 */ /* 0x000fe20000410000 */
[----:B------:R-:W-:Y:S01]  /*9890*/  FFMA.FTZ R67, R145, R64, -R67 ;  /* 0x0000004091437223 */ /* 0x000fe20000010843 */
[----:B------:R-:W-:Y:S01]  /*98a0*/  FMUL.FTZ R64, R142, R66 ;  /* 0x000000428e407220 */ /* 0x000fe20000410000 */
[----:B------:R-:W-:Y:S01]  /*98b0*/  FADD.FTZ R166, R223, R166 ;  /* 0x000000a6dfa67221 */ /* 0x000fe20000010000 */
[----:B------:R-:W-:Y:S01]  /*98c0*/  FADD.FTZ R167, R224, R167 ;  /* 0x000000a7e0a77221 */ /* 0x000fe20000010000 */
[-C--:B------:R-:W-:Y:S01]  /*98d0*/  FMUL.FTZ R65, R142, R67.reuse ;  /* 0x000000438e417220 */ /* 0x080fe20000410000 */
[----:B------:R-:W-:Y:S01]  /*98e0*/  FFMA.FTZ R67, R143, R67, -R64 ;  /* 0x000000438f437223 */ /* 0x000fe20000010840 */
[C---:B------:R-:W-:Y:S01]  /*98f0*/  FMUL.FTZ R71, R161.reuse, R166 ;  /* 0x000000a6a1477220 */ /* 0x040fe20000410000 */
[----:B------:R-:W-:Y:S01]  /*9900*/  FMUL.FTZ R165, R161, R167 ;  /* 0x000000a7a1a57220 */ /* 0x000fe20000410000 */
[-C--:B------:R-:W-:Y:S01]  /*9910*/  FMUL.FTZ R64, R133, R51.reuse ;  /* 0x0000003385407220 */ /* 0x080fe20000410000 */
[----:B------:R-:W-:Y:S01]  /*9920*/  FFMA.FTZ R65, R143, R66, R65 ;  /* 0x000000428f417223 */ /* 0x000fe20000010041 */
[----:B------:R-:W-:Y:S01]  /*9930*/  FMUL.FTZ R226, R134, R51 ;  /* 0x0000003386e27220 */ /* 0x000fe20000410000 */
[C---:B------:R-:W-:Y:S01]  /*9940*/  FFMA.FTZ R167, R160.reuse, R167, -R71 ;  /* 0x000000a7a0a77223 */ /* 0x040fe20000010847 */
[----:B------:R-:W-:Y:S01]  /*9950*/  FFMA.FTZ R166, R160, R166, R165 ;  /* 0x000000a6a0a67223 */ /* 0x000fe200000100a5 */
[----:B------:R-:W-:Y:S01]  /*9960*/  FMUL.FTZ R225, R79, R64 ;  /* 0x000000404fe17220 */ /* 0x000fe20000410000 */
[C---:B------:R-:W-:Y:S01]  /*9970*/  FMUL.FTZ R71, R159.reuse, R67 ;  /* 0x000000439f477220 */ /* 0x040fe20000410000 */
[-C--:B------:R-:W-:Y:S01]  /*9980*/  FMUL.FTZ R66, R159, R65.reuse ;  /* 0x000000419f427220 */ /* 0x080fe20000410000 */
[----:B------:R-:W-:Y:S01]  /*9990*/  FMUL.FTZ R226, R79, R226 ;  /* 0x000000e24fe27220 */ /* 0x000fe20000410000 */
[----:B------:R-:W-:Y:S01]  /*99a0*/  FADD.FTZ R166, R225, R166 ;  /* 0x000000a6e1a67221 */ /* 0x000fe20000010000 */
[C---:B------:R-:W-:Y:S01]  /*99b0*/  FFMA.FTZ R71, R158.reuse, R65, R71 ;  /* 0x000000419e477223 */ /* 0x040fe20000010047 */
[----:B------:R-:W-:Y:S01]  /*99c0*/  FFMA.FTZ R66, R158, R67, -R66 ;  /* 0x000000439e427223 */ /* 0x000fe20000010842 */
[----:B------:R-:W-:Y:S01]  /*99d0*/  FADD.FTZ R167, R226, R167 ;  /* 0x000000a7e2a77221 */ /* 0x000fe20000010000 */
[----:B------:R-:W-:Y:S01]  /*99e0*/  FMUL.FTZ R67, R163, R166 ;  /* 0x000000a6a3437220 */ /* 0x000fe20000410000 */
[C---:B------:R-:W-:Y:S01]  /*99f0*/  FMUL.FTZ R65, R161.reuse, R71 ;  /* 0x00000047a1417220 */ /* 0x040fe20000410000 */
[-C--:B------:R-:W-:Y:S01]  /*9a00*/  FMUL.FTZ R70, R161, R66.reuse ;  /* 0x00000042a1467220 */ /* 0x080fe20000410000 */
[-C--:B------:R-:W-:Y:S01]  /*9a10*/  FMUL.FTZ R165, R163, R167.reuse ;  /* 0x000000a7a3a57220 */ /* 0x080fe20000410000 */
[----:B------:R-:W-:Y:S01]  /*9a20*/  FFMA.FTZ R167, R162, R167, -R67 ;  /* 0x000000a7a2a77223 */ /* 0x000fe20000010843 */
[C---:B------:R-:W-:Y:S01]  /*9a30*/  FFMA.FTZ R64, R160.reuse, R66, -R65 ;  /* 0x00000042a0407223 */ /* 0x040fe20000010841 */
[----:B------:R-:W-:Y:S01]  /*9a40*/  FFMA.FTZ R70, R160, R71, R70 ;  /* 0x00000047a0467223 */ /* 0x000fe20000010046 */
[-C--:B------:R-:W-:Y:S01]  /*9a50*/  FMUL.FTZ R227, R131, R50.reuse ;  /* 0x0000003283e37220 */ /* 0x080fe20000410000 */
[----:B------:R-:W-:Y:S01]  /*9a60*/  FMUL.FTZ R67, R132, R50 ;  /* 0x0000003284437220 */ /* 0x000fe20000410000 */
[----:B------:R-:W-:Y:S01]  /*9a70*/  ISETP.GT.U32.AND P3, PT, R97, 0x1f, PT ;  /* 0x0000001f6100780c */ /* 0x000fe20003f64070 */
[----:B------:R-:W-:Y:S01]  /*9a80*/  FFMA.FTZ R166, R162, R166, R165 ;  /* 0x000000a6a2a67223 */ /* 0x000fe200000100a5 */
[C---:B------:R-:W-:Y:S01]  /*9a90*/  FMUL.FTZ R65, R163.reuse, R64 ;  /* 0x00000040a3417220 */ /* 0x040fe20000410000 */
[-C--:B------:R-:W-:Y:S01]  /*9aa0*/  FMUL.FTZ R71, R163, R70.reuse ;  /* 0x00000046a3477220 */ /* 0x080fe20000410000 */
[C---:B------:R-:W-:Y:S01]  /*9ab0*/  FMUL.FTZ R227, R78.reuse, R227 ;  /* 0x000000e34ee37220 */ /* 0x040fe20000410000 */
[----:B------:R-:W-:Y:S01]  /*9ac0*/  FMUL.FTZ R228, R78, R67 ;  /* 0x000000434ee47220 */ /* 0x000fe20000410000 */
[C---:B------:R-:W-:Y:S01]  /*9ad0*/  FFMA.FTZ R65, R162.reuse, R70, R65 ;  /* 0x00000046a2417223 */ /* 0x040fe20000010041 */
        /* <DEDUP_REMOVED lines=62> */
[-C--:B--2---:R-:W-:Y:S01]  /*9ec0*/  FMUL.FTZ R69, R240, R244.reuse ;  /* 0x000000f4f0457220 */ /* 0x084fe20000410000 */
[C---:B------:R-:W-:Y:S02]  /*9ed0*/  FFMA.FTZ R68, R243.reuse, R247, -R68 ;  /* 0x000000f7f3447223 */ /* 0x040fe40000010844 */
        /* <DEDUP_REMOVED lines=14> */
[----:B------:R-:W-:-:S03]  /*9fc0*/  FFMA.FTZ R68, R243, R68, R71 ;  /* 0x00000044f3447223 */ /* 0x000fc60000010047 */
[----:B------:R-:W-:Y:S01]  /*9fd0*/  @P1 FADD.FTZ R241, R241, R69 ;  /* 0x00000045f1f11221 */ /* 0x000fe20000010000 */
[----:B--2---:R-:W-:Y:S01]  /*9fe0*/  FMUL.FTZ R69, R240, R245 ;  /* 0x000000f5f0457220 */ /* 0x004fe20000410000 */
[----:B------:R-:W-:Y:S01]  /*9ff0*/  @P1 FADD.FTZ R242, R242, R68 ;  /* 0x00000044f2f21221 */ /* 0x000fe20000010000 */
[-C--:B---3--:R-:W-:Y:S02]  /*a000*/  FMUL.FTZ R68, R240, R247.reuse ;  /* 0x000000f7f0447220 */ /* 0x088fe40000410000 */
[C---:B------:R-:W-:Y:S01]  /*a010*/  FFMA.FTZ R247, R243.reuse, R247, R69 ;  /* 0x000000f7f3f77223 */ /* 0x040fe20000010045 */
[----:B------:R-:W0:Y:S01]  /*a020*/  SHFL.UP PT, R244, R241, 0x4, RZ ;  /* 0x04800000f1f47989 */ /* 0x000e2200000e00ff */
[----:B------:R-:W-:-:S03]  /*a030*/  @P1 FFMA.FTZ R243, R243, R245, -R68 ;  /* 0x000000f5f3f31223 */ /* 0x000fc60000010844 */
[----:B------:R-:W1:Y:S01]  /*a040*/  SHFL.UP PT, R68, R242, 0x4, RZ ;  /* 0x04800000f2447989 */ /* 0x000e6200000e00ff */
[----:B------:R-:W-:Y:S02]  /*a050*/  FSEL R240, R240, R247, !P1 ;  /* 0x000000f7f0f07208 */ /* 0x000fe40004800000 */
[----:B------:R-:W-:Y:S01]  /*a060*/  ISETP.GE.AND P1, PT, R96, 0x4, PT ;  /* 0x000000046000780c */ /* 0x000fe20003f26270 */
[----:B------:R-:W2:Y:S04]  /*a070*/  SHFL.UP PT, R245, R243, 0x4, RZ ;  /* 0x04800000f3f57989 */ /* 0x000ea800000e00ff */
[----:B------:R-:W3:Y:S01]  /*a080*/  SHFL.UP PT, R247, R240, 0x4, RZ ;  /* 0x04800000f0f77989 */ /* 0x000ee200000e00ff */
[C---:B0-----:R-:W-:Y:S01]  /*a090*/  FMUL.FTZ R71, R240.reuse, R244 ;  /* 0x000000f4f0477220 */ /* 0x041fe20000410000 */
[----:B-1----:R-:W-:-:S03]  /*a0a0*/  FMUL.FTZ R70, R240, R68 ;  /* 0x00000044f0467220 */ /* 0x002fc60000410000 */
[C---:B------:R-:W-:Y:S01]  /*a0b0*/  FFMA.FTZ R71, R243.reuse, R68, R71 ;  /* 0x00000044f3477223 */ /* 0x040fe20000010047 */
[----:B------:R-:W-:-:S03]  /*a0c0*/  FFMA.FTZ R69, R243, R244, -R70 ;  /* 0x000000f4f3457223 */ /* 0x000fc60000010846 */
[----:B------:R-:W-:Y:S01]  /*a0d0*/  @P1 FADD.FTZ R242, R242, R71 ;  /* 0x00000047f2f21221 */ /* 0x000fe20000010000 */
[----:B------:R-:W-:Y:S01]  /*a0e0*/  @P1 FADD.FTZ R241, R241, R69 ;  /* 0x00000045f1f11221 */ /* 0x000fe20000010000 */
[C---:B--2---:R-:W-:Y:S01]  /*a0f0*/  FMUL.FTZ R69, R240.reuse, R245 ;  /* 0x000000f5f0457220 */ /* 0x044fe20000410000 */
[----:B---3--:R-:W-:-:S03]  /*a100*/  FMUL.FTZ R68, R240, R247 ;  /* 0x000000f7f0447220 */ /* 0x008fc60000410000 */
[----:B------:R-:W0:Y:S01]  /*a110*/  SHFL.UP PT, R244, R241, 0x8, RZ ;  /* 0x05000000f1f47989 */ /* 0x000e2200000e00ff */
[C---:B------:R-:W-:Y:S01]  /*a120*/  FFMA.FTZ R247, R243.reuse, R247, R69 ;  /* 0x000000f7f3f77223 */ /* 0x040fe20000010045 */
[----:B------:R-:W-:Y:S02]  /*a130*/  @P1 FFMA.FTZ R243, R243, R245, -R68 ;  /* 0x000000f5f3f31223 */ /* 0x000fe40000010844 */
[----:B------:R-:W1:Y:S02]  /*a140*/  SHFL.UP PT, R68, R242, 0x8, RZ ;  /* 0x05000000f2447989 */ /* 0x000e6400000e00ff */
[----:B------:R-:W-:Y:S02]  /*a150*/  FSEL R240, R240, R247, !P1 ;  /* 0x000000f7f0f07208 */ /* 0x000fe40004800000 */
[----:B------:R-:W2:Y:S01]  /*a160*/  SHFL.UP PT, R245, R243, 0x8, RZ ;  /* 0x05000000f3f57989 */ /* 0x000ea200000e00ff */
[----:B------:R-:W-:-:S03]  /*a170*/  ISETP.GE.AND P1, PT, R96, 0x8, PT ;  /* 0x000000086000780c */ /* 0x000fc60003f26270 */
[----:B------:R-:W3:Y:S01]  /*a180*/  SHFL.UP PT, R247, R240, 0x8, RZ ;  /* 0x05000000f0f77989 */ /* 0x000ee200000e00ff */
[C---:B0-----:R-:W-:Y:S01]  /*a190*/  FMUL.FTZ R71, R240.reuse, R244 ;  /* 0x000000f4f0477220 */ /* 0x041fe20000410000 */
[----:B-1----:R-:W-:-:S03]  /*a1a0*/  FMUL.FTZ R70, R240, R68 ;  /* 0x00000044f0467220 */ /* 0x002fc60000410000 */
[C---:B------:R-:W-:Y:S01]  /*a1b0*/  FFMA.FTZ R68, R243.reuse, R68, R71 ;  /* 0x00000044f3447223 */ /* 0x040fe20000010047 */
[----:B------:R-:W-:-:S04]  /*a1c0*/  FFMA.FTZ R69, R243, R244, -R70 ;  /* 0x000000f4f3457223 */ /* 0x000fc80000010846 */
[----:B------:R-:W-:Y:S01]  /*a1d0*/  @P1 FADD.FTZ R242, R242, R68 ;  /* 0x00000044f2f21221 */ /* 0x000fe20000010000 */
[----:B--2---:R-:W-:Y:S01]  /*a1e0*/  FMUL.FTZ R68, R240, R245 ;  /* 0x000000f5f0447220 */ /* 0x004fe20000410000 */
[----:B------:R-:W-:-:S03]  /*a1f0*/  @P1 FADD.FTZ R241, R241, R69 ;  /* 0x00000045f1f11221 */ /* 0x000fc60000010000 */
[CC--:B---3--:R-:W-:Y:S01]  /*a200*/  FFMA.FTZ R69, R243.reuse, R247.reuse, R68 ;  /* 0x000000f7f3457223 */ /* 0x0c8fe20000010044 */
[C---:B------:R-:W-:Y:S02]  /*a210*/  FMUL.FTZ R68, R240.reuse, R247 ;  /* 0x000000f7f0447220 */ /* 0x040fe40000410000 */
[----:B------:R0:W1:Y:S02]  /*a220*/  SHFL.UP PT, R247, R241, 0x10, RZ ;  /* 0x06000000f1f77989 */ /* 0x00006400000e00ff */
[----:B------:R-:W-:Y:S01]  /*a230*/  @P1 FFMA.FTZ R243, R243, R245, -R68 ;  /* 0x000000f5f3f31223 */ /* 0x000fe20000010844 */
[----:B------:R-:W-:Y:S02]  /*a240*/  FSEL R240, R240, R69, !P1 ;  /* 0x00000045f0f07208 */ /* 0x000fe40004800000 */
[----:B------:R0:W2:Y:S04]  /*a250*/  SHFL.UP PT, R69, R242, 0x10, RZ ;  /* 0x06000000f2457989 */ /* 0x0000a800000e00ff */
[----:B------:R0:W3:Y:S04]  /*a260*/  SHFL.UP PT, R244, R243, 0x10, RZ ;  /* 0x06000000f3f47989 */ /* 0x0000e800000e00ff */
[----:B------:R0:W4:Y:S02]  /*a270*/  SHFL.UP PT, R245, R240, 0x10, RZ ;  /* 0x06000000f0f57989 */ /* 0x00012400000e00ff */
.L_x_8502:
[----:B------:R-:W-:Y:S01]  /*a280*/  ISETP.GE.AND P1, PT, R96, 0x10, PT ;  /* 0x000000106000780c */ /* 0x000fe20003f26270 */
[C---:B--2---:R-:W-:Y:S01]  /*a290*/  FMUL.FTZ R68, R240.reuse, R69 ;  /* 0x00000045f0447220 */ /* 0x044fe20000410000 */
[C---:B---3--:R-:W-:Y:S01]  /*a2a0*/  FMUL.FTZ R70, R240.reuse, R244 ;  /* 0x000000f4f0467220 */ /* 0x048fe20000410000 */
[----:B------:R-:W-:Y:S02]  /*a2b0*/  UMOV UR46, 0xffffffff ;  /* 0xffffffff002e7882 */ /* 0x000fe40000000000 */
[CC--:B-1----:R-:W-:Y:S01]  /*a2c0*/  FFMA.FTZ R68, R243.reuse, R247.reuse, -R68 ;  /* 0x000000f7f3447223 */ /* 0x0c2fe20000010844 */
        /* <DEDUP_REMOVED lines=9> */
.L_x_8505:
[----:B------:R-:W-:-:S03]  /*a360*/  UMOV UR46, 0xffffffff ;  /* 0xffffffff002e7882 */ /* 0x000fc60000000000 */
[----:B------:R-:W-:Y:S05]  /*a370*/  BRA.DIV UR46, `(.L_x_8380) ;  /* 0x0000008e2e907947 */ /* 0x000fea000b800000 */
.L_x_8508:
[----:B------:R-:W-:-:S03]  /*a380*/  UMOV UR46, 0xffffffff ;  /* 0xffffffff002e7882 */ /* 0x000fc60000000000 */
[----:B------:R-:W-:Y:S05]  /*a390*/  BRA.DIV UR46, `(.L_x_8381) ;  /* 0x0000008e2eb07947 */ /* 0x000fea000b800000 */
.L_x_8511:
[----:B------:R-:W-:-:S03]  /*a3a0*/  UMOV UR46, 0xffffffff ;  /* 0xffffffff002e7882 */ /* 0x000fc60000000000 */
[----:B------:R-:W-:Y:S05]  /*a3b0*/  BRA.DIV UR46, `(.L_x_8382) ;  /* 0x0000008e2ed07947 */ /* 0x000fea000b800000 */
.L_x_8514:
        /* <DEDUP_REMOVED lines=10> */
.L_x_8524:
[C---:B0-----:R-:W-:Y:S01]  /*a460*/  FMUL.FTZ R70, R244.reuse, R61 ;  /* 0x0000003df4467220 */ /* 0x041fe20000410000 */
[CC--:B------:R-:W-:Y:S01]  /*a470*/  FMUL.FTZ R68, R244.reuse, R60.reuse ;  /* 0x0000003cf4447220 */ /* 0x0c0fe20000410000 */
[C---:B---3--:R-:W-:Y:S02]  /*a480*/  FMUL.FTZ R69, R244.reuse, R63 ;  /* 0x0000003ff4457220 */ /* 0x048fe40000410000 */
[C---:B----4-:R-:W-:Y:S01]  /*a490*/  @P2 FFMA.FTZ R60, R243.reuse, R60, -R70 ;  /* 0x0000003cf33c2223 */ /* 0x050fe20000010846 */
[----:B--2---:R-:W-:Y:S01]  /*a4a0*/  FMUL.FTZ R70, R244, R62 ;  /* 0x0000003ef4467220 */ /* 0x004fe20000410000 */
[----:B------:R-:W-:-:S03]  /*a4b0*/  @P2 FFMA.FTZ R61, R243, R61, R68 ;  /* 0x0000003df33d2223 */ /* 0x000fc60000010044 */
[C---:B------:R-:W-:Y:S01]  /*a4c0*/  FFMA.FTZ R71, R243.reuse, R63, R70 ;  /* 0x0000003ff3477223 */ /* 0x040fe20000010046 */
[----:B------:R-:W-:-:S03]  /*a4d0*/  FFMA.FTZ R70, R243, R62, -R69 ;  /* 0x0000003ef3467223 */ /* 0x000fc60000010845 */
[----:B------:R-:W-:Y:S01]  /*a4e0*/  @P2 FADD.FTZ R63, R242, R71 ;  /* 0x00000047f23f2221 */ /* 0x000fe20000010000 */
[----:B------:R-:W-:-:S03]  /*a4f0*/  @P2 FADD.FTZ R62, R241, R70 ;  /* 0x00000046f13e2221 */ /* 0x000fc60000010000 */
[CC--:B------:R-:W-:Y:S01]  /*a500*/  FMUL.FTZ R69, R65.reuse, R63.reuse ;  /* 0x0000003f41457220 */ /* 0x0c0fe20000410000 */
[CC--:B------:R-:W-:Y:S01]  /*a510*/  FMUL.FTZ R68, R65.reuse, R62.reuse ;  /* 0x0000003e41447220 */ /* 0x0c0fe20000410000 */
[----:B------:R0:W-:Y:S02]  /*a520*/  STS.128 [R236+0x4250], R60 ;  /* 0x0042503cec007388 */ /* 0x0001e40000000c00 */
[C---:B------:R-:W-:Y:S01]  /*a530*/  FFMA.FTZ R71, R64.reuse, R62, -R69 ;  /* 0x0000003e40477223 */ /* 0x040fe20000010845 */
[----:B------:R-:W-:Y:S01]  /*a540*/  FFMA.FTZ R70, R64, R63, R68 ;  /* 0x0000003f40467223 */ /* 0x000fe20000010044 */
[CC--:B------:R-:W-:Y:S01]  /*a550*/  FMUL.FTZ R68, R65.reuse, R60.reuse ;  /* 0x0000003c41447220 */ /* 0x0c0fe20000410000 */
[-C--:B------:R-:W-:Y:S01]  /*a560*/  FMUL.FTZ R69, R65, R61.reuse ;  /* 0x0000003d41457220 */ /* 0x080fe20000410000 */
[----:B------:R-:W-:Y:S01]  /*a570*/  FADD.FTZ R66, R66, R71 ;  /* 0x0000004742427221 */ /* 0x000fe20000010000 */
[----:B------:R-:W-:Y:S01]  /*a580*/  FADD.FTZ R67, R67, R70 ;  /* 0x0000004643437221 */ /* 0x000fe20000010000 */
[C---:B------:R-:W-:Y:S01]  /*a590*/  FFMA.FTZ R65, R64.reuse, R61, R68 ;  /* 0x0000003d40417223 */ /* 0x040fe20000010044 */
[----:B------:R-:W-:-:S05]  /*a5a0*/  FFMA.FTZ R64, R64, R60, -R69 ;  /* 0x0000003c40407223 */ /* 0x000fca0000010845 */
[----:B------:R0:W-:Y:S02]  /*a5b0*/  STS.128 [R236+0x4260], R64 ;  /* 0x00426040ec007388 */ /* 0x0001e40000000c00 */
.L_x_8377:
[----:B------:R-:W-:Y:S05]  /*a5c0*/  WARPSYNC.ALL ;  /* 0x0000000000007948 */ /* 0x000fea0003800000 */
[CC--:B0-----:R-:W-:Y:S01]  /*a5d0*/  FMUL.FTZ R61, R163.reuse, R115.reuse ;  /* 0x00000073a33d7220 */ /* 0x0c1fe20000410000 */
[-C--:B------:R-:W-:Y:S01]  /*a5e0*/  FMUL.FTZ R63, R163, -R114.reuse ;  /* 0x80000072a33f7220 */ /* 0x080fe20000410000 */
[----:B------:R-:W-:Y:S01]  /*a5f0*/  BAR.SYNC.DEFER_BLOCKING 0x0 ;  /* 0x0000000000007b1d */ /* 0x000fe20000010000 */
[----:B------:R-:W-:Y:S01]  /*a600*/  UISETP.GE.AND UP0, UPT, UR10, UR52, UPT ;  /* 0x000000340a00728c */ /* 0x000fe2000bf06270 */
[C---:B------:R-:W-:Y:S01]  /*a610*/  FFMA.FTZ R61, R162.reuse, R114, -R61 ;  /* 0x00000072a23d7223 */ /* 0x040fe2000001083d */
[----:B------:R-:W-:Y:S01]  /*a620*/  FFMA.FTZ R63, R162, -R115, R63 ;  /* 0x80000073a23f7223 */ /* 0x000fe2000001003f */
[----:B------:R-:W-:-:S02]  /*a630*/  MOV R236, UR7 ;  /* 0x0000000700ec7c02 */ /* 0x000fc40008000f00 */
        /* <DEDUP_REMOVED lines=11> */
[----:B------:R-:W-:Y:S01]  /*a6f0*/  FFMA.FTZ R69, R158, R65, -R69 ;  /* 0x000000419e457223 */ /* 0x000fe20000010845 */
[----:B------:R-:W-:Y:S01]  /*a700*/  LEA R236, R236, R49, 0x4 ;  /* 0x00000031ecec7211 */ /* 0x000fe200078e20ff */
        /* <DEDUP_REMOVED lines=11> */
[----:B------:R-:W-:Y:S01]  /*a7c0*/  FMUL.FTZ R63, R159, -R67 ;  /* 0x800000439f3f7220 */ /* 0x000fe20000410000 */
[----:B------:R-:W-:-:S02]  /*a7d0*/  FMUL.FTZ R66, R142, -R60 ;  /* 0x8000003c8e427220 */ /* 0x000fc40000410000 */
[C---:B------:R-:W-:Y:S01]  /*a7e0*/  FFMA.FTZ R64, R158.reuse, R67, R64 ;  /* 0x000000439e407223 */ /* 0x040fe20000010040 */
[----:B------:R-:W-:Y:S01]  /*a7f0*/  FFMA.FTZ R62, R158, R61, -R63 ;  /* 0x0000003d9e3e7223 */ /* 0x000fe2000001083f */
[CC--:B------:R-:W-:Y:S01]  /*a800*/  FMUL.FTZ R61, R142.reuse, -R69.reuse ;  /* 0x800000458e3d7220 */ /* 0x0c0fe20000410000 */
[----:B------:R-:W-:Y:S01]  /*a810*/  FFMA.FTZ R66, R143, R69, -R66 ;  /* 0x000000458f427223 */ /* 0x000fe20000010842 */
[----:B------:R-:W-:Y:S01]  /*a820*/  FADD.FTZ R64, -R193, R64 ;  /* 0x00000040c1407221 */ /* 0x000fe20000010100 */
[----:B------:R-:W-:Y:S01]  /*a830*/  FADD.FTZ R62, R177, R62 ;  /* 0x0000003eb13e7221 */ /* 0x000fe20000010000 */
[----:B------:R-:W-:Y:S02]  /*a840*/  FFMA.FTZ R61, R143, R60, R61 ;  /* 0x0000003c8f3d7223 */ /* 0x000fe4000001003d */
        /* <DEDUP_REMOVED lines=9> */
[C---:B------:R-:W-:Y:S01]  /*a8e0*/  FFMA.FTZ R62, R145.reuse, R61, R62 ;  /* 0x0000003d913e7223 */ /* 0x040fe2000001003e */
[C---:B------:R-:W-:Y:S01]  /*a8f0*/  FMUL.FTZ R66, R144.reuse, -R63 ;  /* 0x8000003f90427220 */ /* 0x040fe20000410000 */
[-C--:B------:R-:W-:Y:S01]  /*a900*/  FMUL.FTZ R64, R144, -R65.reuse ;  /* 0x8000004190407220 */ /* 0x080fe20000410000 */
[C---:B------:R-:W-:Y:S01]  /*a910*/  FMUL.FTZ R61, R146.reuse, -R60 ;  /* 0x8000003c923d7220 */ /* 0x040fe20000410000 */
[-C--:B------:R-:W-:Y:S01]  /*a920*/  FMUL.FTZ R68, R146, -R62.reuse ;  /* 0x8000003e92447220 */ /* 0x080fe20000410000 */
[C---:B------:R-:W-:Y:S01]  /*a930*/  FFMA.FTZ R66, R145.reuse, R65, R66 ;  /* 0x0000004191427223 */ /* 0x040fe20000010042 */
[----:B------:R-:W-:Y:S01]  /*a940*/  FFMA.FTZ R64, R145, R63, -R64 ;  /* 0x0000003f91407223 */ /* 0x000fe20000010840 */
[C---:B------:R-:W-:Y:S01]  /*a950*/  FFMA.FTZ R61, R147.reuse, R62, R61 ;  /* 0x0000003e933d7223 */ /* 0x040fe2000001003d */
[----:B------:R-:W-:Y:S01]  /*a960*/  FFMA.FTZ R68, R147, R60, -R68 ;  /* 0x0000003c93447223 */ /* 0x000fe20000010844 */
[----:B------:R-:W-:Y:S01]  /*a970*/  FADD.FTZ R66, -R191, R66 ;  /* 0x00000042bf427221 */ /* 0x000fe20000010100 */
[----:B------:R-:W-:-:S02]  /*a980*/  FADD.FTZ R64, R175, R64 ;  /* 0x00000040af407221 */ /* 0x000fc40000010000 */
[----:B------:R-:W-:Y:S01]  /*a990*/  FMUL.FTZ R62, R148, -R68 ;  /* 0x80000044943e7220 */ /* 0x000fe20000410000 */
[C---:B------:R-:W-:Y:S01]  /*a9a0*/  FMUL.FTZ R60, R146.reuse, -R66 ;  /* 0x80000042923c7220 */ /* 0x040fe20000410000 */
[-C--:B------:R-:W-:Y:S02]  /*a9b0*/  FMUL.FTZ R65, R146, -R64.reuse ;  /* 0x8000004092417220 */ /* 0x080fe40000410000 */
[-C--:B------:R-:W-:Y:S01]  /*a9c0*/  FFMA.FTZ R62, R149, R61.reuse, R62 ;  /* 0x0000003d953e7223 */ /* 0x080fe2000001003e */
[C---:B------:R-:W-:Y:S01]  /*a9d0*/  FFMA.FTZ R63, R147.reuse, R64, -R60 ;  /* 0x00000040933f7223 */ /* 0x040fe2000001083c */
[----:B------:R-:W-:Y:S01]  /*a9e0*/  FFMA.FTZ R65, R147, R66, R65 ;  /* 0x0000004293417223 */ /* 0x000fe20000010041 */
[----:B------:R-:W-:Y:S02]  /*a9f0*/  FMUL.FTZ R60, R148, -R61 ;  /* 0x8000003d943c7220 */ /* 0x000fe40000410000 */
        /* <DEDUP_REMOVED lines=13> */
[----:B------:R-:W-:-:S02]  /*aad0*/  FADD.FTZ R64, R173, R64 ;  /* 0x00000040ad407221 */ /* 0x000fc40000010000 */
[----:B------:R-:W-:Y:S01]  /*aae0*/  FFMA.FTZ R62, R153, R61, R62 ;  /* 0x0000003d993e7223 */ /* 0x000fe2000001003e */
[C---:B------:R-:W-:Y:S01]  /*aaf0*/  FMUL.FTZ R60, R150.reuse, -R66 ;  /* 0x80000042963c7220 */ /* 0x040fe20000410000 */
[----:B------:R-:W-:-:S03]  /*ab00*/  FMUL.FTZ R65, R150, -R64 ;  /* 0x8000004096417220 */ /* 0x000fc60000410000 */
        /* <DEDUP_REMOVED lines=22> */
[----:B------:R-:W-:Y:S01]  /*ac70*/  FMUL.FTZ R60, R156, -R61 ;  /* 0x8000003d9c3c7220 */ /* 0x000fe20000410000 */
[----:B------:R-:W-:Y:S01]  /*ac80*/  FMUL.FTZ R61, R121, -R62 ;  /* 0x8000003e793d7220 */ /* 0x000fe20000410000 */
[----:B------:R-:W-:Y:S01]  /*ac90*/  FADD.FTZ R63, R170, R63 ;  /* 0x0000003faa3f7221 */ /* 0x000fe20000010000 */
[----:B------:R-:W-:Y:S01]  /*aca0*/  FADD.FTZ R65, -R186, R65 ;  /* 0x00000041ba417221 */ /* 0x000fe20000010100 */
[----:B------:R-:W-:Y:S02]  /*acb0*/  FFMA.FTZ R60, R157, R68, -R60 ;  /* 0x000000449d3c7223 */ /* 0x000fe4000001083c */
[C---:B------:R-:W-:Y:S01]  /*acc0*/  FMUL.FTZ R66, R156.reuse, -R63 ;  /* 0x8000003f9c427220 */ /* 0x040fe20000410000 */
[----:B------:R-:W-:Y:S01]  /*acd0*/  FMUL.FTZ R64, R156, -R65 ;  /* 0x800000419c407220 */ /* 0x000fe20000410000 */
[----:B------:R-:W-:-:S02]  /*ace0*/  FFMA.FTZ R61, R124, R60, -R61 ;  /* 0x0000003c7c3d7223 */ /* 0x000fc4000001083d */
[C---:B------:R-:W-:Y:S01]  /*acf0*/  FFMA.FTZ R66, R157.reuse, R65, R66 ;  /* 0x000000419d427223 */ /* 0x040fe20000010042 */
[----:B------:R-:W-:Y:S01]  /*ad00*/  FFMA.FTZ R64, R157, R63, -R64 ;  /* 0x0000003f9d407223 */ /* 0x000fe20000010840 */
[----:B------:R-:W-:Y:S01]  /*ad10*/  FMUL.FTZ R63, R121, -R60 ;  /* 0x8000003c793f7220 */ /* 0x000fe20000410000 */
[----:B------:R-:W-:Y:S01]  /*ad20*/  FMUL.FTZ R60, R125, -R61 ;  /* 0x8000003d7d3c7220 */ /* 0x000fe20000410000 */
[----:B------:R-:W-:Y:S01]  /*ad30*/  FADD.FTZ R66, -R185, R66 ;  /* 0x00000042b9427221 */ /* 0x000fe20000010100 */
[----:B------:R-:W-:Y:S01]  /*ad40*/  FADD.FTZ R64, R169, R64 ;  /* 0x00000040a9407221 */ /* 0x000fe20000010000 */
[----:B------:R-:W-:Y:S02]  /*ad50*/  FFMA.FTZ R63, R124, R62, R63 ;  /* 0x0000003e7c3f7223 */ /* 0x000fe4000001003f */
[C---:B------:R-:W-:Y:S01]  /*ad60*/  FMUL.FTZ R65, R121.reuse, -R66 ;  /* 0x8000004279417220 */ /* 0x040fe20000410000 */
[----:B------:R-:W-:Y:S01]  /*ad70*/  FMUL.FTZ R67, R121, -R64 ;  /* 0x8000004079437220 */ /* 0x000fe20000410000 */
[----:B------:R-:W-:-:S02]  /*ad80*/  FMUL.FTZ R69, R125, -R63 ;  /* 0x8000003f7d457220 */ /* 0x000fc40000410000 */
[C---:B------:R-:W-:Y:S01]  /*ad90*/  FFMA.FTZ R65, R124.reuse, R64, -R65 ;  /* 0x000000407c417223 */ /* 0x040fe20000010841 */
[----:B------:R-:W-:Y:S01]  /*ada0*/  FFMA.FTZ R67, R124, R66, R67 ;  /* 0x000000427c437223 */ /* 0x000fe20000010043 */
[C---:B------:R-:W-:Y:S01]  /*adb0*/  FFMA.FTZ R69, R126.reuse, R61, -R69 ;  /* 0x0000003d7e457223 */ /* 0x040fe20000010845 */
[----:B------:R-:W-:Y:S01]  /*adc0*/  FFMA.FTZ R61, R126, R63, R60 ;  /* 0x0000003f7e3d7223 */ /* 0x000fe2000001003c */
[----:B------:R-:W-:Y:S01]  /*add0*/  FADD.FTZ R65, R168, R65 ;  /* 0x00000041a8417221 */ /* 0x000fe20000010000 */
[----:B------:R-:W-:Y:S01]  /*ade0*/  FADD.FTZ R67, -R184, R67 ;  /* 0x00000043b8437221 */ /* 0x000fe20000010100 */
[----:B------:R-:W-:Y:S02]  /*adf0*/  FMUL.FTZ R66, R127, -R69 ;  /* 0x800000457f427220 */ /* 0x000fe40000410000 */
[C---:B------:R-:W-:Y:S01]  /*ae00*/  FMUL.FTZ R60, R125.reuse, -R65 ;  /* 0x800000417d3c7220 */ /* 0x040fe20000410000 */
[----:B------:R-:W-:-:S03]  /*ae10*/  FMUL.FTZ R63, R125, -R67 ;  /* 0x800000437d3f7220 */ /* 0x000fc60000410000 */
[C---:B------:R-:W-:Y:S01]  /*ae20*/  FFMA.FTZ R64, R126.reuse, R67, R60 ;  /* 0x000000437e407223 */ /* 0x040fe2000001003c */
[----:B------:R-:W-:Y:S01]  /*ae30*/  FFMA.FTZ R62, R126, R65, -R63 ;  /* 0x000000417e3e7223 */ /* 0x000fe2000001083f */
[-C--:B------:R-:W-:Y:S01]  /*ae40*/  FMUL.FTZ R63, R127, -R61.reuse ;  /* 0x8000003d7f3f7220 */ /* 0x080fe20000410000 */
[C---:B------:R-:W-:Y:S01]  /*ae50*/  FFMA.FTZ R61, R128.reuse, R61, R66 ;  /* 0x0000003d803d7223 */ /* 0x040fe20000010042 */
[----:B------:R-:W-:Y:S01]  /*ae60*/  FADD.FTZ R64, -R183, R64 ;  /* 0x00000040b7407221 */ /* 0x000fe20000010100 */
[----:B------:R-:W-:Y:S01]  /*ae70*/  FADD.FTZ R62, R167, R62 ;  /* 0x0000003ea73e7221 */ /* 0x000fe20000010000 */
[----:B------:R-:W-:Y:S02]  /*ae80*/  FFMA.FTZ R60, R128, R69, -R63 ;  /* 0x00000045803c7223 */ /* 0x000fe4000001083f */
[----:B------:R-:W0:Y:S01]  /*ae90*/  LDS.64 R68, [R164+0x4258] ;  /* 0x00425800a4447984 */ /* 0x000e220000000a00 */
        /* <DEDUP_REMOVED lines=9> */
[CC--:B------:R-:W-:Y:S01]  /*af30*/  FMUL.FTZ R65, R129.reuse, -R60.reuse ;  /* 0x8000003c81417220 */ /* 0x0c0fe20000410000 */
[C---:B------:R-:W-:Y:S01]  /*af40*/  FFMA.FTZ R62, R130.reuse, R63, -R67 ;  /* 0x0000003f823e7223 */ /* 0x040fe20000010843 */
[-C--:B------:R-:W-:Y:S01]  /*af50*/  FMUL.FTZ R63, R129, -R61.reuse ;  /* 0x8000003d813f7220 */ /* 0x080fe20000410000 */
[----:B------:R-:W-:Y:S01]  /*af60*/  CS2R R66, SRZ ;  /* 0x0000000000427805 */ /* 0x000fe2000001ff00 */
[C---:B------:R-:W-:Y:S01]  /*af70*/  FFMA.FTZ R61, R130.reuse, R61, R65 ;  /* 0x0000003d823d7223 */ /* 0x040fe20000010041 */
[----:B------:R-:W-:Y:S01]  /*af80*/  HFMA2.MMA R65, -RZ, RZ, 0, 0 ;  /* 0x00000000ff417435 */ /* 0x000fe200000001ff */
[----:B------:R-:W-:Y:S01]  /*af90*/  FFMA.FTZ R60, R130, R60, -R63 ;  /* 0x0000003c823c7223 */ /* 0x000fe2000001083f */
[----:B------:R-:W-:Y:S01]  /*afa0*/  FADD.FTZ R63, -R181, R64 ;  /* 0x00000040b53f7221 */ /* 0x000fe20000010100 */
[----:B------:R-:W-:Y:S01]  /*afb0*/  MOV R64, 0x3f800000 ;  /* 0x3f80000000407802 */ /* 0x000fe20000000f00 */
[----:B------:R-:W-:-:S06]  /*afc0*/  FADD.FTZ R62, R165, R62 ;  /* 0x0000003ea53e7221 */ /* 0x000fcc0000010000 */
[----:B------:R-:W1:Y:S04]  /*afd0*/  @!P1 LDS.128 R64, [R236+0x5c60] ;  /* 0x005c6000ec409984 */ /* 0x000e680000000c00 */
[----:B------:R2:W-:Y:S01]  /*afe0*/  STS.128 [R164+0x4660], R60 ;  /* 0x0046603ca4007388 */ /* 0x0005e20000000c00 */
[C---:B0-----:R-:W-:Y:S01]  /*aff0*/  FMUL.FTZ R71, R123.reuse, R68 ;  /* 0x000000447b477220 */ /* 0x041fe20000410000 */
[----:B------:R-:W-:-:S03]  /*b000*/  FMUL.FTZ R123, R123, R69 ;  /* 0x000000457b7b7220 */ /* 0x000fc60000410000 */
[C---:B------:R-:W-:Y:S01]  /*b010*/  FFMA.FTZ R71, R122.reuse, R69, R71 ;  /* 0x000000457a477223 */ /* 0x040fe20000010047 */
[----:B------:R-:W-:-:S03]  /*b020*/  FFMA.FTZ R68, R122, R68, -R123 ;  /* 0x000000447a447223 */ /* 0x000fc6000001087b */
[----:B------:R-:W-:Y:S01]  /*b030*/  FADD.FTZ R198, R198, R71 ;  /* 0x00000047c6c67221 */ /* 0x000fe20000010000 */
[----:B------:R-:W-:-:S03]  /*b040*/  FADD.FTZ R197, R197, R68 ;  /* 0x00000044c5c57221 */ /* 0x000fc60000010000 */
[----:B------:R-:W-:-:S04]  /*b050*/  FMUL.FTZ R69, R129, R198 ;  /* 0x000000c681457220 */ /* 0x000fc80000410000 */
[----:B------:R-:W-:-:S04]  /*b060*/  FFMA.FTZ R69, R130, R197, -R69 ;  /* 0x000000c582457223 */ /* 0x000fc80000010845 */
[----:B------:R-:W-:Y:S01]  /*b070*/  FADD.FTZ R200, R200, R69 ;  /* 0x00000045c8c87221 */ /* 0x000fe20000010000 */
[----:B------:R-:W-:-:S03]  /*b080*/  FMUL.FTZ R69, R129, R197 ;  /* 0x000000c581457220 */ /* 0x000fc60000410000 */
[----:B--2---:R-:W-:Y:S01]  /*b090*/  FMUL.FTZ R61, R127, R200 ;  /* 0x000000c87f3d7220 */ /* 0x004fe20000410000 */
[----:B------:R-:W-:-:S04]  /*b0a0*/  FFMA.FTZ R60, R130, R198, R69 ;  /* 0x000000c6823c7223 */ /* 0x000fc80000010045 */
[----:B------:R-:W-:-:S04]  /*b0b0*/  FADD.FTZ R199, R199, R60 ;  /* 0x0000003cc7c77221 */ /* 0x000fc80000010000 */
[-C--:B------:R-:W-:Y:S01]  /*b0c0*/  FFMA.FTZ R60, R128, R199.reuse, R61 ;  /* 0x000000c7803c7223 */ /* 0x080fe2000001003d */
[----:B------:R-:W-:-:S03]  /*b0d0*/  FMUL.FTZ R61, R127, R199 ;  /* 0x000000c77f3d7220 */ /* 0x000fc60000410000 */
[----:B------:R-:W-:Y:S01]  /*b0e0*/  FADD.FTZ R201, R201, R60 ;  /* 0x0000003cc9c97221 */ /* 0x000fe20000010000 */
        /* <DEDUP_REMOVED lines=82> */
[----:B------:R-:W-:Y:S01]  /*b610*/  LEA R122, R97, R49, 0x5 ;  /* 0x00000031617a7211 */ /* 0x000fe200078e28ff */
[----:B------:R-:W-:Y:S01]  /*b620*/  UMOV UR46, 0xffffffff ;  /* 0xffffffff002e7882 */ /* 0x000fe20000000000 */
[----:B------:R-:W-:-:S03]  /*b630*/  ISETP.NE.AND P2, PT, R229, 0x1f, PT ;  /* 0x0000001fe500780c */ /* 0x000fc60003f45270 */
[----:B------:R-:W-:Y:S04]  /*b640*/  LDS.128 R68, [R122+0x4660] ;  /* 0x004660007a447984 */ /* 0x000fe80000000c00 */
        /* <DEDUP_REMOVED lines=17> */
.L_x_8529:
[----:B------:R-:W-:Y:S04]  /*b760*/  BSSY B0, `(.L_x_8386) ;  /* 0x000000d000007945 */ /* 0x000fe80003800000 */
[----:B------:R-:W-:Y:S05]  /*b770*/  @!P2 BRA `(.L_x_8387) ;  /* 0x00000000002ca947 */ /* 0x000fea0003800000 */
[----:B0---4-:R-:W-:-:S04]  /*b780*/  FMUL.FTZ R70, R241, R71 ;  /* 0x00000047f1467220 */ /* 0x011fc80000410000 */
[-C--:B---3--:R-:W-:Y:S01]  /*b790*/  FFMA.FTZ R70, R123, R246.reuse, -R70 ;  /* 0x000000f67b467223 */ /* 0x088fe20000010846 */
[----:B------:R-:W-:-:S03]  /*b7a0*/  FMUL.FTZ R246, R241, R246 ;  /* 0x000000f6f1f67220 */ /* 0x000fc60000410000 */
[----:B------:R-:W-:Y:S01]  /*b7b0*/  FADD.FTZ R242, R242, R70 ;  /* 0x00000046f2f27221 */ /* 0x000fe20000010000 */
[----:B------:R-:W-:Y:S01]  /*b7c0*/  FFMA.FTZ R246, R123, R71, R246 ;  /* 0x000000477bf67223 */ /* 0x000fe200000100f6 */
[----:B--2---:R-:W-:Y:S01]  /*b7d0*/  FMUL.FTZ R71, R241, R69 ;  /* 0x00000045f1477220 */ /* 0x004fe20000410000 */
[C---:B-1----:R-:W-:Y:S02]  /*b7e0*/  FMUL.FTZ R70, R68.reuse, R241 ;  /* 0x000000f144467220 */ /* 0x042fe40000410000 */
[----:B------:R-:W-:Y:S01]  /*b7f0*/  FADD.FTZ R243, R243, R246 ;  /* 0x000000f6f3f37221 */ /* 0x000fe20000010000 */
[----:B------:R-:W-:Y:S01]  /*b800*/  FFMA.FTZ R71, R68, R123, -R71 ;  /* 0x0000007b44477223 */ /* 0x000fe20000010847 */
[----:B------:R-:W-:-:S04]  /*b810*/  FFMA.FTZ R241, R123, R69, R70 ;  /* 0x000000457bf17223 */ /* 0x000fc80000010046 */
[----:B------:R-:W-:-:S07]  /*b820*/  MOV R123, R71 ;  /* 0x00000047007b7202 */ /* 0x000fce0000000f00 */
.L_x_8387:
[----:B------:R-:W-:Y:S05]  /*b830*/  BSYNC B0 ;  /* 0x0000000000007941 */ /* 0x000fea0003800000 */
.L_x_8386:
[----:B------:R-:W-:Y:S01]  /*b840*/  UMOV UR46, 0xffffffff ;  /* 0xffffffff002e7882 */ /* 0x000fe20000000000 */
[----:B------:R-:W-:Y:S02]  /*b850*/  ISETP.GT.U32.AND P2, PT, R229, 0x1d, PT ;  /* 0x0000001de500780c */ /* 0x000fe40003f44070 */
[----:B------:R-:W-:Y:S11]  /*b860*/  BRA.DIV UR46, `(.L_x_8388) ;  /* 0x0000007e2efc7947 */ /* 0x000ff6000b800000 */
[----:B-1----:R1:W1:Y:S04]  /*b870*/  SHFL.DOWN PT, R68, R123, 0x2, 0x1f ;  /* 0x08401f007b447f89 */ /* 0x00226800000e0000 */
[----:B--2---:R2:W1:Y:S04]  /*b880*/  SHFL.DOWN PT, R69, R241, 0x2, 0x1f ;  /* 0x08401f00f1457f89 */ /* 0x00446800000e0000 */
[----:B0-----:R2:W0:Y:S04]  /*b890*/  SHFL.DOWN PT, R70, R242, 0x2, 0x1f ;  /* 0x08401f00f2467f89 */ /* 0x00142800000e0000 */
[----:B----4-:R2:W4:Y:S02]  /*b8a0*/  SHFL.DOWN PT, R71, R243, 0x2, 0x1f ;  /* 0x08401f00f3477f89 */ /* 0x01052400000e0000 */
.L_x_8535:
[----:B------:R-:W-:Y:S04]  /*b8b0*/  BSSY B0, `(.L_x_8389) ;  /* 0x000000d000007945 */ /* 0x000fe80003800000 */
[----:B------:R-:W-:Y:S05]  /*b8c0*/  @P2 BRA `(.L_x_8390) ;  /* 0x00000000002c2947 */ /* 0x000fea0003800000 */
[C---:B----4-:R-:W-:Y:S01]  /*b8d0*/  FMUL.FTZ R240, R241.reuse, R71 ;  /* 0x00000047f1f07220 */ /* 0x050fe20000410000 */
[----:B-1----:R-:W-:-:S03]  /*b8e0*/  FMUL.FTZ R244, R241, R68 ;  /* 0x00000044f1f47220 */ /* 0x002fc60000410000 */
[-C--:B0-----:R-:W-:Y:S01]  /*b8f0*/  FFMA.FTZ R240, R123, R70.reuse, -R240 ;  /* 0x000000467bf07223 */ /* 0x081fe200000108f0 */
[----:B------:R-:W-:-:S03]  /*b900*/  FMUL.FTZ R70, R241, R70 ;  /* 0x00000046f1467220 */ /* 0x000fc60000410000 */
[----:B--2---:R-:W-:Y:S01]  /*b910*/  FADD.FTZ R242, R242, R240 ;  /* 0x000000f0f2f27221 */ /* 0x004fe20000010000 */
[----:B------:R-:W-:Y:S01]  /*b920*/  FMUL.FTZ R240, R241, R69 ;  /* 0x00000045f1f07220 */ /* 0x000fe20000410000 */
[C---:B------:R-:W-:Y:S01]  /*b930*/  FFMA.FTZ R70, R123.reuse, R71, R70 ;  /* 0x000000477b467223 */ /* 0x040fe20000010046 */
[C---:B------:R-:W-:Y:S02]  /*b940*/  FFMA.FTZ R241, R123.reuse, R69, R244 ;  /* 0x000000457bf17223 */ /* 0x040fe400000100f4 */
[----:B------:R-:W-:Y:S01]  /*b950*/  FFMA.FTZ R240, R123, R68, -R240 ;  /* 0x000000447bf07223 */ /* 0x000fe200000108f0 */
[----:B------:R-:W-:-:S04]  /*b960*/  FADD.FTZ R243, R243, R70 ;  /* 0x00000046f3f37221 */ /* 0x000fc80000010000 */
[----:B------:R-:W-:-:S07]  /*b970*/  MOV R123, R240 ;  /* 0x000000f0007b7202 */ /* 0x000fce0000000f00 */
.L_x_8390:
[----:B------:R-:W-:Y:S05]  /*b980*/  BSYNC B0 ;  /* 0x0000000000007941 */ /* 0x000fea0003800000 */
.L_x_8389:
[----:B------:R-:W-:Y:S01]  /*b990*/  UMOV UR46, 0xffffffff ;  /* 0xffffffff002e7882 */ /* 0x000fe20000000000 */
[----:B------:R-:W-:Y:S02]  /*b9a0*/  ISETP.GT.U32.AND P2, PT, R229, 0x1b, PT ;  /* 0x0000001be500780c */ /* 0x000fe40003f44070 */
[----:B------:R-:W-:Y:S11]  /*b9b0*/  BRA.DIV UR46, `(.L_x_8391) ;  /* 0x000000822e1c7947 */ /* 0x000ff6000b800000 */
[----:B-1----:R1:W1:Y:S04]  /*b9c0*/  SHFL.DOWN PT, R68, R123, 0x4, 0x1f ;  /* 0x08801f007b447f89 */ /* 0x00226800000e0000 */
[----:B------:R1:W1:Y:S04]  /*b9d0*/  SHFL.DOWN PT, R69, R241, 0x4, 0x1f ;  /* 0x08801f00f1457f89 */ /* 0x00026800000e0000 */
[----:B0-----:R0:W0:Y:S04]  /*b9e0*/  SHFL.DOWN PT, R70, R242, 0x4, 0x1f ;  /* 0x08801f00f2467f89 */ /* 0x00102800000e0000 */
[----:B----4-:R4:W0:Y:S02]  /*b9f0*/  SHFL.DOWN PT, R71, R243, 0x4, 0x1f ;  /* 0x08801f00f3477f89 */ /* 0x01082400000e0000 */
.L_x_8541:
[----:B------:R-:W-:Y:S04]  /*ba00*/  BSSY B0, `(.L_x_8392) ;  /* 0x000000d000007945 */ /* 0x000fe80003800000 */
[----:B------:R-:W-:Y:S05]  /*ba10*/  @P2 BRA `(.L_x_8393) ;  /* 0x00000000002c2947 */ /* 0x000fea0003800000 */
[C---:B0-----:R-:W-:Y:S01]  /*ba20*/  FMUL.FTZ R240, R241.reuse, R71 ;  /* 0x00000047f1f07220 */ /* 0x041fe20000410000 */
[----:B-1----:R-:W-:-:S03]  /*ba30*/  FMUL.FTZ R244, R241, R68 ;  /* 0x00000044f1f47220 */ /* 0x002fc60000410000 */
[-C--:B------:R-:W-:Y:S01]  /*ba40*/  FFMA.FTZ R240, R123, R70.reuse, -R240 ;  /* 0x000000467bf07223 */ /* 0x080fe200000108f0 */
[----:B------:R-:W-:-:S03]  /*ba50*/  FMUL.FTZ R70, R241, R70 ;  /* 0x00000046f1467220 */ /* 0x000fc60000410000 */
[----:B--2---:R-:W-:Y:S01]  /*ba60*/  FADD.FTZ R242, R242, R240 ;  /* 0x000000f0f2f27221 */ /* 0x004fe20000010000 */
[----:B------:R-:W-:Y:S01]  /*ba70*/  FMUL.FTZ R240, R241, R69 ;  /* 0x00000045f1f07220 */ /* 0x000fe20000410000 */
[C---:B------:R-:W-:Y:S01]  /*ba80*/  FFMA.FTZ R70, R123.reuse, R71, R70 ;  /* 0x000000477b467223 */ /* 0x040fe20000010046 */
[C---:B------:R-:W-:Y:S02]  /*ba90*/  FFMA.FTZ R241, R123.reuse, R69, R244 ;  /* 0x000000457bf17223 */ /* 0x040fe400000100f4 */
[----:B------:R-:W-:Y:S01]  /*baa0*/  FFMA.FTZ R240, R123, R68, -R240 ;  /* 0x000000447bf07223 */ /* 0x000fe200000108f0 */
[----:B----4-:R-:W-:-:S04]  /*bab0*/  FADD.FTZ R243, R243, R70 ;  /* 0x00000046f3f37221 */ /* 0x010fc80000010000 */
[----:B------:R-:W-:-:S07]  /*bac0*/  MOV R123, R240 ;  /* 0x000000f0007b7202 */ /* 0x000fce0000000f00 */
.L_x_8393:
[----:B------:R-:W-:Y:S05]  /*bad0*/  BSYNC B0 ;  /* 0x0000000000007941 */ /* 0x000fea0003800000 */
.L_x_8392:
[----:B------:R-:W-:Y:S01]  /*bae0*/  UMOV UR46, 0xffffffff ;  /* 0xffffffff002e7882 */ /* 0x000fe20000000000 */
[----:B------:R-:W-:Y:S02]  /*baf0*/  ISETP.GT.U32.AND P2, PT, R229, 0x17, PT ;  /* 0x00000017e500780c */ /* 0x000fe40003f44070 */
[----:B------:R-:W-:Y:S11]  /*bb00*/  BRA.DIV UR46, `(.L_x_8394) ;  /* 0x000000822e3c7947 */ /* 0x000ff6000b800000 */
[----:B-1----:R1:W1:Y:S04]  /*bb10*/  SHFL.DOWN PT, R68, R123, 0x8, 0x1f ;  /* 0x09001f007b447f89 */ /* 0x00226800000e0000 */
[----:B------:R1:W1:Y:S04]  /*bb20*/  SHFL.DOWN PT, R69, R241, 0x8, 0x1f ;  /* 0x09001f00f1457f89 */ /* 0x00026800000e0000 */
[----:B0-----:R0:W0:Y:S04]  /*bb30*/  SHFL.DOWN PT, R70, R242, 0x8, 0x1f ;  /* 0x09001f00f2467f89 */ /* 0x00102800000e0000 */
[----:B------:R0:W0:Y:S02]  /*bb40*/  SHFL.DOWN PT, R71, R243, 0x8, 0x1f ;  /* 0x09001f00f3477f89 */ /* 0x00002400000e0000 */
.L_x_8547:
        /* <DEDUP_REMOVED lines=13> */
.L_x_8396:
[----:B------:R-:W-:Y:S05]  /*bc20*/  BSYNC B0 ;  /* 0x0000000000007941 */ /* 0x000fea0003800000 */
.L_x_8395:
[----:B------:R-:W-:Y:S01]  /*bc30*/  UMOV UR46, 0xffffffff ;  /* 0xffffffff002e7882 */ /* 0x000fe20000000000 */
[----:B------:R-:W-:Y:S02]  /*bc40*/  ISETP.GT.U32.AND P2, PT, R229, 0xf, PT ;  /* 0x0000000fe500780c */ /* 0x000fe40003f44070 */
[----:B------:R-:W-:Y:S11]  /*bc50*/  BRA.DIV UR46, `(.L_x_8397) ;  /* 0x000000822e5c7947 */ /* 0x000ff6000b800000 */
[----:B-1----:R1:W1:Y:S04]  /*bc60*/  SHFL.DOWN PT, R68, R123, 0x10, 0x1f ;  /* 0x0a001f007b447f89 */ /* 0x00226800000e0000 */
[----:B------:R1:W1:Y:S04]  /*bc70*/  SHFL.DOWN PT, R69, R241, 0x10, 0x1f ;  /* 0x0a001f00f1457f89 */ /* 0x00026800000e0000 */
[----:B0-----:R0:W0:Y:S04]  /*bc80*/  SHFL.DOWN PT, R70, R242, 0x10, 0x1f ;  /* 0x0a001f00f2467f89 */ /* 0x00102800000e0000 */
[----:B------:R0:W0:Y:S02]  /*bc90*/  SHFL.DOWN PT, R71, R243, 0x10, 0x1f ;  /* 0x0a001f00f3477f89 */ /* 0x00002400000e0000 */
.L_x_8553:
        /* <DEDUP_REMOVED lines=13> */
.L_x_8399:
[----:B------:R-:W-:Y:S05]  /*bd70*/  BSYNC B0 ;  /* 0x0000000000007941 */ /* 0x000fea0003800000 */
.L_x_8398:
        /* <DEDUP_REMOVED lines=21> */
.L_x_8567:
        /* <DEDUP_REMOVED lines=19> */
.L_x_8402:
[----:B------:R-:W-:Y:S05]  /*c000*/  BSYNC B0 ;  /* 0x0000000000007941 */ /* 0x000fea0003800000 */
.L_x_8401:
[C---:B------:R-:W-:Y:S01]  /*c010*/  FMUL.FTZ R240, R61.reuse, R70 ;  /* 0x000000463df07220 */ /* 0x040fe20000410000 */
[C---:B------:R-:W-:Y:S01]  /*c020*/  FMUL.FTZ R123, R61.reuse, R71 ;  /* 0x000000473d7b7220 */ /* 0x040fe20000410000 */
[C---:B------:R-:W-:Y:S01]  /*c030*/  FMUL.FTZ R241, R61.reuse, R69 ;  /* 0x000000453df17220 */ /* 0x040fe20000410000 */
[----:B------:R0:W-:Y:S01]  /*c040*/  STS.128 [R122+0x4670], R68 ;  /* 0x004670447a007388 */ /* 0x0001e20000000c00 */
[C---:B------:R-:W-:Y:S01]  /*c050*/  FFMA.FTZ R242, R60.reuse, R71, R240 ;  /* 0x000000473cf27223 */ /* 0x040fe200000100f0 */
[----:B------:R-:W-:Y:S01]  /*c060*/  FMUL.FTZ R240, R61, R68 ;  /* 0x000000443df07220 */ /* 0x000fe20000410000 */
[C---:B------:R-:W-:Y:S02]  /*c070*/  FFMA.FTZ R123, R60.reuse, R70, -R123 ;  /* 0x000000463c7b7223 */ /* 0x040fe4000001087b */
[----:B------:R-:W-:Y:S01]  /*c080*/  FADD.FTZ R63, R63, R242 ;  /* 0x000000f23f3f7221 */ /* 0x000fe20000010000 */
[C---:B------:R-:W-:Y:S01]  /*c090*/  FFMA.FTZ R61, R60.reuse, R69, R240 ;  /* 0x000000453c3d7223 */ /* 0x040fe200000100f0 */
[----:B------:R-:W-:Y:S01]  /*c0a0*/  FFMA.FTZ R60, R60, R68, -R241 ;  /* 0x000000443c3c7223 */ /* 0x000fe200000108f1 */
[----:B------:R-:W-:-:S05]  /*c0b0*/  FADD.FTZ R62, R62, R123 ;  /* 0x0000007b3e3e7221 */ /* 0x000fca0000010000 */
[----:B------:R0:W-:Y:S02]  /*c0c0*/  STS.128 [R122+0x4660], R60 ;  /* 0x0046603c7a007388 */ /* 0x0001e40000000c00 */
.L_x_8384:
[----:B------:R-:W-:Y:S05]  /*c0d0*/  WARPSYNC.ALL ;  /* 0x0000000000007948 */ /* 0x000fea0003800000 */
[----:B------:R-:W-:Y:S01]  /*c0e0*/  BAR.SYNC.DEFER_BLOCKING 0x0 ;  /* 0x0000000000007b1d */ /* 0x000fe20000010000 */
[----:B------:R-:W-:Y:S01]  /*c0f0*/  ISETP.NE.AND P1, PT, R97, RZ, PT ;  /* 0x000000ff6100720c */ /* 0x000fe20003f25270 */
[----:B------:R-:W-:Y:S01]  /*c100*/  FMUL.FTZ R123, R78, R50 ;  /* 0x000000324e7b7220 */ /* 0x000fe20000410000 */
[----:B0-----:R-:W-:Y:S01]  /*c110*/  FMUL.FTZ R69, R87, R59 ;  /* 0x0000003b57457220 */ /* 0x001fe20000410000 */
        /* <DEDUP_REMOVED lines=8> */
[----:B------:R0:W1:Y:S04]  /*c1a0*/  LDS.64 R60, [R164+0x4668] ;  /* 0x00466800a43c7984 */ /* 0x0000680000000a00 */
[----:B------:R2:W-:Y:S01]  /*c1b0*/  @!P1 STS.128 [R236+0x5c60], R64 ;  /* 0x005c6040ec009388 */ /* 0x0005e20000000c00 */
[----:B0-----:R-:W-:Y:S01]  /*c1c0*/  FMUL.FTZ R164, R81, R53 ;  /* 0x0000003551a47220 */ /* 0x001fe20000410000 */
[----:B--2---:R-:W-:Y:S01]  /*c1d0*/  FMUL.FTZ R65, R91, R75 ;  /* 0x0000004b5b417220 */ /* 0x004fe20000410000 */
[----:B------:R-:W-:Y:S01]  /*c1e0*/  FMUL.FTZ R67, R89, R73 ;  /* 0x0000004959437220 */ /* 0x000fe20000410000 */
[-C--:B-1----:R-:W-:Y:S01]  /*c1f0*/  FMUL.FTZ R62, R60, -R115.reuse ;  /* 0x800000733c3e7220 */ /* 0x082fe20000410000 */
[----:B------:R-:W-:-:S03]  /*c200*/  FMUL.FTZ R63, R61, -R115 ;  /* 0x800000733d3f7220 */ /* 0x000fc60000410000 */
[-C--:B------:R-:W-:Y:S01]  /*c210*/  FFMA.FTZ R61, R61, R114.reuse, R62 ;  /* 0x000000723d3d7223 */ /* 0x080fe2000001003e */
[----:B------:R-:W-:Y:S01]  /*c220*/  FMUL.FTZ R62, R93, R77 ;  /* 0x0000004d5d3e7220 */ /* 0x000fe20000410000 */
[----:B------:R-:W-:Y:S01]  /*c230*/  FFMA.FTZ R60, R60, R114, -R63 ;  /* 0x000000723c3c7223 */ /* 0x000fe2000001083f */
[----:B------:R-:W-:Y:S01]  /*c240*/  FFMA.FTZ R63, R0, R197, RZ ;  /* 0x000000c5003f7223 */ /* 0x000fe200000100ff */
[----:B------:R-:W-:Y:S01]  /*c250*/  FADD.FTZ R61, -R196, R61 ;  /* 0x0000003dc43d7221 */ /* 0x000fe20000010100 */
[----:B------:R-:W-:Y:S01]  /*c260*/  FFMA.FTZ R64, R98, -R62, R198 ;  /* 0x8000003e62407223 */ /* 0x000fe200000100c6 */
[----:B------:R-:W-:Y:S01]  /*c270*/  FFMA.FTZ R198, R0, -R198, RZ ;  /* 0x800000c600c67223 */ /* 0x000fe200000100ff */
[----:B------:R-:W-:Y:S01]  /*c280*/  FFMA.FTZ R66, R16, R200, R63 ;  /* 0x000000c810427223 */ /* 0x000fe2000001003f */
[----:B------:R-:W-:Y:S01]  /*c290*/  FFMA.FTZ R197, R99, -R62, R197 ;  /* 0x8000003e63c57223 */ /* 0x000fe200000100c5 */
[----:B------:R-:W-:Y:S01]  /*c2a0*/  FMUL.FTZ R62, R92, R76 ;  /* 0x0000004c5c3e7220 */ /* 0x000fe20000410000 */
[----:B------:R-:W-:Y:S01]  /*c2b0*/  FFMA.FTZ R198, R16, -R199, R198 ;  /* 0x800000c710c67223 */ /* 0x000fe200000100c6 */
[----:B------:R-:W-:Y:S01]  /*c2c0*/  FFMA.FTZ R63, R15, R202, R66 ;  /* 0x000000ca0f3f7223 */ /* 0x000fe20000010042 */
[-C--:B------:R-:W-:Y:S01]  /*c2d0*/  FFMA.FTZ R202, R118, -R65.reuse, R202 ;  /* 0x8000004176ca7223 */ /* 0x080fe200000100ca */
[----:B------:R-:W-:Y:S01]  /*c2e0*/  FMUL.FTZ R66, R90, R74 ;  /* 0x0000004a5a427220 */ /* 0x000fe20000410000 */
[----:B------:R-:W-:Y:S01]  /*c2f0*/  FFMA.FTZ R65, R117, -R65, R201 ;  /* 0x8000004175417223 */ /* 0x000fe200000100c9 */
        /* <DEDUP_REMOVED lines=12> */
[----:B------:R-:W-:Y:S01]  /*c3c0*/  FMUL.FTZ R60, R163, -R201 ;  /* 0x800000c9a33c7220 */ /* 0x000fe20000410000 */
[----:B------:R-:W-:Y:S01]  /*c3d0*/  FFMA.FTZ R206, R112, -R67, R206 ;  /* 0x8000004370ce7223 */ /* 0x000fe200000100ce */
[----:B------:R-:W-:Y:S01]  /*c3e0*/  FFMA.FTZ R204, R12, -R207, R204 ;  /* 0x800000cf0ccc7223 */ /* 0x000fe200000100cc */
[----:B------:R-:W-:Y:S01]  /*c3f0*/  FFMA.FTZ R63, R11, R210, R62 ;  /* 0x000000d20b3f7223 */ /* 0x000fe2000001003e */
[----:B------:R-:W-:Y:S01]  /*c400*/  FFMA.FTZ R60, R162, R61, R60 ;  /* 0x0000003da23c7223 */ /* 0x000fe2000001003c */
[----:B------:R-:W-:Y:S01]  /*c410*/  FFMA.FTZ R67, R111, -R67, R205 ;  /* 0x800000436f437223 */ /* 0x000fe200000100cd */
[----:B------:R-:W-:Y:S01]  /*c420*/  FFMA.FTZ R204, R11, -R209, R204 ;  /* 0x800000d10bcc7223 */ /* 0x000fe200000100cc */
[----:B------:R-:W-:Y:S01]  /*c430*/  FFMA.FTZ R62, R10, R212, R63 ;  /* 0x000000d40a3e7223 */ /* 0x000fe2000001003f */
[----:B------:R-:W-:Y:S01]  /*c440*/  FADD.FTZ R60, -R195, R60 ;  /* 0x0000003cc33c7221 */ /* 0x000fe20000010100 */
[----:B------:R-:W-:Y:S01]  /*c450*/  FFMA.FTZ R210, R108, -R69, R210 ;  /* 0x800000456cd27223 */ /* 0x000fe200000100d2 */
[----:B------:R-:W-:Y:S01]  /*c460*/  FFMA.FTZ R204, R10, -R211, R204 ;  /* 0x800000d30acc7223 */ /* 0x000fe200000100cc */
[----:B------:R-:W-:Y:S01]  /*c470*/  FFMA.FTZ R63, R9, R214, R62 ;  /* 0x000000d6093f7223 */ /* 0x000fe2000001003e */
[----:B------:R-:W-:Y:S01]  /*c480*/  FMUL.FTZ R195, R60, R51 ;  /* 0x000000333cc37220 */ /* 0x000fe20000410000 */
[----:B------:R-:W-:Y:S01]  /*c490*/  FFMA.FTZ R69, R107, -R69, R209 ;  /* 0x800000456b457223 */ /* 0x000fe200000100d1 */
[----:B------:R-:W-:Y:S01]  /*c4a0*/  FFMA.FTZ R204, R9, -R213, R204 ;  /* 0x800000d509cc7223 */ /* 0x000fe200000100cc */
[----:B------:R-:W-:Y:S01]  /*c4b0*/  FFMA.FTZ R122, R8, R216, R63 ;  /* 0x000000d8087a7223 */ /* 0x000fe2000001003f */
[----:B------:R-:W-:Y:S01]  /*c4c0*/  FFMA.FTZ R212, R106, -R70, R212 ;  /* 0x800000466ad47223 */ /* 0x000fe200000100d4 */
[----:B------:R-:W-:Y:S01]  /*c4d0*/  FFMA.FTZ R208, R110, -R68, R208 ;  /* 0x800000446ed07223 */ /* 0x000fe200000100d0 */
[----:B------:R-:W-:Y:S01]  /*c4e0*/  FFMA.FTZ R204, R8, -R215, R204 ;  /* 0x800000d708cc7223 */ /* 0x000fe200000100cc */
[----:B------:R-:W-:Y:S01]  /*c4f0*/  FFMA.FTZ R115, R7, R218, R122 ;  /* 0x000000da07737223 */ /* 0x000fe2000001007a */
[----:B------:R-:W-:Y:S01]  /*c500*/  FFMA.FTZ R70, R105, -R70, R211 ;  /* 0x8000004669467223 */ /* 0x000fe200000100d3 */
[----:B------:R-:W-:Y:S01]  /*c510*/  FFMA.FTZ R68, R109, -R68, R207 ;  /* 0x800000446d447223 */ /* 0x000fe200000100cf */
[----:B------:R-:W-:Y:S01]  /*c520*/  FFMA.FTZ R204, R7, -R217, R204 ;  /* 0x800000d907cc7223 */ /* 0x000fe200000100cc */
[----:B------:R-:W-:Y:S01]  /*c530*/  FFMA.FTZ R122, R6, R220, R115 ;  /* 0x000000dc067a7223 */ /* 0x000fe20000010073 */
[----:B------:R-:W-:Y:S01]  /*c540*/  FMUL.FTZ R198, R80, R52 ;  /* 0x0000003450c67220 */ /* 0x000fe20000410000 */
[----:B------:R-:W-:Y:S01]  /*c550*/  FMUL.FTZ R63, R82, R54 ;  /* 0x00000036523f7220 */ /* 0x000fe20000410000 */
[----:B------:R-:W-:Y:S01]  /*c560*/  FFMA.FTZ R204, R6, -R219, R204 ;  /* 0x800000db06cc7223 */ /* 0x000fe200000100cc */
[----:B------:R-:W-:Y:S01]  /*c570*/  FFMA.FTZ R115, R5, R222, R122 ;  /* 0x000000de05737223 */ /* 0x000fe2000001007a */
[-C--:B------:R-:W-:Y:S01]  /*c580*/  FFMA.FTZ R222, R138, -R164.reuse, R222 ;  /* 0x800000a48ade7223 */ /* 0x080fe200000100de */
[----:B------:R-:W-:Y:S01]  /*c590*/  FFMA.FTZ R164, R137, -R164, R221 ;  /* 0x800000a489a47223 */ /* 0x000fe200000100dd */
[----:B------:R-:W-:Y:S01]  /*c5a0*/  FFMA.FTZ R204, R5, -R221, R204 ;  /* 0x800000dd05cc7223 */ /* 0x000fe200000100cc */
[----:B------:R-:W-:Y:S01]  /*c5b0*/  FFMA.FTZ R122, R4, R224, R115 ;  /* 0x000000e0047a7223 */ /* 0x000fe20000010073 */
[----:B------:R-:W-:Y:S01]  /*c5c0*/  FMUL.FTZ R115, R163, -R61 ;  /* 0x8000003da3737220 */ /* 0x000fe20000410000 */
[----:B------:R-:W-:Y:S01]  /*c5d0*/  FFMA.FTZ R224, R136, -R198, R224 ;  /* 0x800000c688e07223 */ /* 0x000fe200000100e0 */
[----:B------:R-:W-:Y:S01]  /*c5e0*/  FFMA.FTZ R204, R4, -R223, R204 ;  /* 0x800000df04cc7223 */ /* 0x000fe200000100cc */
[----:B------:R-:W-:Y:S01]  /*c5f0*/  FFMA.FTZ R122, R3, R226, R122 ;  /* 0x000000e2037a7223 */ /* 0x000fe2000001007a */
[-C--:B------:R-:W-:Y:S01]  /*c600*/  FFMA.FTZ R226, R134, -R180.reuse, R226 ;  /* 0x800000b486e27223 */ /* 0x080fe200000100e2 */
[----:B------:R-:W-:Y:S01]  /*c610*/  FFMA.FTZ R196, R162, R201, -R115 ;  /* 0x000000c9a2c47223 */ /* 0x000fe20000010873 */
[----:B------:R-:W-:Y:S01]  /*c620*/  FFMA.FTZ R180, R133, -R180, R225 ;  /* 0x800000b485b47223 */ /* 0x000fe200000100e1 */
[----:B------:R-:W-:Y:S01]  /*c630*/  FFMA.FTZ R225, R3, -R225, R204 ;  /* 0x800000e103e17223 */ /* 0x000fe200000100cc */
[C---:B------:R-:W-:Y:S01]  /*c640*/  FMUL.FTZ R204, R131.reuse, R61 ;  /* 0x0000003d83cc7220 */ /* 0x040fe20000410000 */
[-C--:B------:R-:W-:Y:S01]  /*c650*/  FFMA.FTZ R162, R131, -R123.reuse, R227 ;  /* 0x8000007b83a27223 */ /* 0x080fe200000100e3 */
[----:B------:R-:W-:Y:S01]  /*c660*/  FADD.FTZ R196, R179, R196 ;  /* 0x000000c4b3c47221 */ /* 0x000fe20000010000 */
[-C--:B------:R-:W-:Y:S01]  /*c670*/  FMUL.FTZ R131, R161, -R60.reuse ;  /* 0x8000003ca1837220 */ /* 0x080fe20000410000 */
[----:B------:R-:W-:Y:S01]  /*c680*/  FMUL.FTZ R133, R133, R60 ;  /* 0x0000003c85857220 */ /* 0x000fe20000410000 */
[----:B------:R-:W-:Y:S01]  /*c690*/  FFMA.FTZ R123, R132, -R123, R228 ;  /* 0x8000007b847b7223 */ /* 0x000fe200000100e4 */
[-C--:B------:R-:W-:Y:S01]  /*c6a0*/  FMUL.FTZ R161, R161, -R196.reuse ;  /* 0x800000c4a1a17220 */ /* 0x080fe20000410000 */
[-C--:B------:R-:W-:Y:S01]  /*c6b0*/  FFMA.FTZ R179, R160, R196.reuse, -R131 ;  /* 0x000000c4a0b37223 */ /* 0x080fe20000010883 */
[----:B------:R-:W-:Y:S01]  /*c6c0*/  FFMA.FTZ R131, R134, R196, R133 ;  /* 0x000000c486837223 */ /* 0x000fe20000010085 */
[----:B------:R-:W-:Y:S01]  /*c6d0*/  FMUL.FTZ R133, R60, UR57 ;  /* 0x000000393c857c20 */ /* 0x000fe20008410000 */
[----:B------:R-:W-:Y:S01]  /*c6e0*/  FFMA.FTZ R132, R132, R201, R204 ;  /* 0x000000c984847223 */ /* 0x000fe200000100cc */
[----:B------:R-:W-:Y:S01]  /*c6f0*/  FFMA.FTZ R161, R160, R60, R161 ;  /* 0x0000003ca0a17223 */ /* 0x000fe200000100a1 */
[----:B------:R-:W-:Y:S01]  /*c700*/  FMUL.FTZ R204, R201, UR57 ;  /* 0x00000039c9cc7c20 */ /* 0x000fe20008410000 */
[C---:B------:R-:W-:Y:S01]  /*c710*/  FMUL.FTZ R163, R196.reuse, UR57 ;  /* 0x00000039c4a37c20 */ /* 0x040fe20008410000 */
[C---:B------:R-:W-:Y:S01]  /*c720*/  FFMA.FTZ R205, R196.reuse, UR56, R133 ;  /* 0x00000038c4cd7c23 */ /* 0x040fe20008010085 */
[----:B------:R-:W-:Y:S01]  /*c730*/  FMUL.FTZ R133, R196, R51 ;  /* 0x00000033c4857220 */ /* 0x000fe20000410000 */
[----:B------:R-:W-:Y:S01]  /*c740*/  FADD.FTZ R194, -R194, R161 ;  /* 0x000000a1c2c27221 */ /* 0x000fe20000010100 */
[C---:B------:R-:W-:Y:S01]  /*c750*/  FFMA.FTZ R115, R61.reuse, UR56, -R204 ;  /* 0x000000383d737c23 */ /* 0x040fe200080108cc */
[----:B------:R-:W-:Y:S01]  /*c760*/  FFMA.FTZ R163, R60, UR56, -R163 ;  /* 0x000000383ca37c23 */ /* 0x000fe200080108a3 */
[C---:B------:R-:W-:Y:S01]  /*c770*/  FMUL.FTZ R161, R180.reuse, R195 ;  /* 0x000000c3b4a17220 */ /* 0x040fe20000410000 */
[----:B------:R-:W-:Y:S01]  /*c780*/  FMUL.FTZ R204, R61, UR57 ;  /* 0x000000393dcc7c20 */ /* 0x000fe20008410000 */
[-C--:B------:R-:W-:Y:S01]  /*c790*/  FMUL.FTZ R209, R180, R133.reuse ;  /* 0x00000085b4d17220 */ /* 0x080fe20000410000 */
[----:B------:R-:W-:Y:S01]  /*c7a0*/  FMUL.FTZ R211, R79, R133 ;  /* 0x000000854fd37220 */ /* 0x000fe20000410000 */
[----:B------:R-:W-:Y:S01]  /*c7b0*/  FADD.FTZ R179, R178, R179 ;  /* 0x000000b3b2b37221 */ /* 0x000fe20000010000 */
[----:B------:R-:W-:Y:S01]  /*c7c0*/  FMUL.FTZ R207, R180, R163 ;  /* 0x000000a3b4cf7220 */ /* 0x000fe20000410000 */
[C---:B------:R-:W-:Y:S01]  /*c7d0*/  FFMA.FTZ R133, R226.reuse, R133, R161 ;  /* 0x00000085e2857223 */ /* 0x040fe200000100a1 */
[C---:B------:R-:W-:Y:S01]  /*c7e0*/  FFMA.FTZ R204, R201.reuse, UR56, R204 ;  /* 0x00000038c9cc7c23 */ /* 0x040fe200080100cc */
[-C--:B------:R-:W-:Y:S01]  /*c7f0*/  FMUL.FTZ R163, R201, R50.reuse ;  /* 0x00000032c9a37220 */ /* 0x080fe20000410000 */
[----:B------:R-:W-:Y:S01]  /*c800*/  FMUL.FTZ R161, R61, R50 ;  /* 0x000000323da17220 */ /* 0x000fe20000410000 */
[-C--:B------:R-:W-:Y:S01]  /*c810*/  FFMA.FTZ R61, R226, R195.reuse, -R209 ;  /* 0x000000c3e23d7223 */ /* 0x080fe200000108d1 */
[----:B------:R-:W-:Y:S01]  /*c820*/  FMUL.FTZ R201, R79, R195 ;  /* 0x000000c34fc97220 */ /* 0x000fe20000410000 */
[C---:B------:R-:W-:Y:S01]  /*c830*/  FMUL.FTZ R195, R159.reuse, -R194 ;  /* 0x800000c29fc37220 */ /* 0x040fe20000410000 */
[-C--:B------:R-:W-:Y:S01]  /*c840*/  FMUL.FTZ R159, R159, -R179.reuse ;  /* 0x800000b39f9f7220 */ /* 0x080fe20000410000 */
[----:B------:R-:W-:Y:S01]  /*c850*/  FFMA.FTZ R198, R135, -R198, R223 ;  /* 0x800000c687c67223 */ /* 0x000fe200000100df */
[----:B------:R-:W-:Y:S01]  /*c860*/  SHF.L.U32 R134, R97, 0x5, RZ ;  /* 0x0000000561867819 */ /* 0x000fe200000006ff */
[CC--:B------:R-:W-:Y:S01]  /*c870*/  FFMA.FTZ R160, R158.reuse, R179.reuse, -R195 ;  /* 0x000000b39ea07223 */ /* 0x0c0fe200000108c3 */
[-C--:B------:R-:W-:Y:S01]  /*c880*/  FFMA.FTZ R178, R158, R194.reuse, R159 ;  /* 0x000000c29eb27223 */ /* 0x080fe2000001009f */
[----:B------:R-:W-:Y:S01]  /*c890*/  FMUL.FTZ R135, R135, R194 ;  /* 0x000000c287877220 */ /* 0x000fe20000410000 */
[----:B------:R-:W-:Y:S01]  /*c8a0*/  FMUL.FTZ R158, R194, UR57 ;  /* 0x00000039c29e7c20 */ /* 0x000fe20008410000 */
[----:B------:R-:W-:Y:S01]  /*c8b0*/  FADD.FTZ R160, R177, R160 ;  /* 0x000000a0b1a07221 */ /* 0x000fe20000010000 */
[----:B------:R-:W-:Y:S01]  /*c8c0*/  FADD.FTZ R178, -R193, R178 ;  /* 0x000000b2c1b27221 */ /* 0x000fe20000010100 */
[----:B------:R-:W-:Y:S01]  /*c8d0*/  LEA.HI.SX32 R134, R134, R134, 0x1b ;  /* 0x0000008686867211 */ /* 0x000fe200078fdaff */
[----:B------:R-:W-:Y:S01]  /*c8e0*/  FFMA.FTZ R136, R136, R179, R135 ;  /* 0x000000b388887223 */ /* 0x000fe20000010087 */
[C---:B------:R-:W-:Y:S01]  /*c8f0*/  FFMA.FTZ R135, R179.reuse, UR56, R158 ;  /* 0x00000038b3877c23 */ /* 0x040fe2000801009e */
[C---:B------:R-:W-:Y:S01]  /*c900*/  FMUL.FTZ R158, R142.reuse, -R160 ;  /* 0x800000a08e9e7220 */ /* 0x040fe20000410000 */
[----:B------:R-:W-:Y:S01]  /*c910*/  FMUL.FTZ R177, R142, -R178 ;  /* 0x800000b28eb17220 */ /* 0x000fe20000410000 */
[----:B------:R-:W-:Y:S01]  /*c920*/  LEA R60, R134, R49, 0x2 ;  /* 0x00000031863c7211 */ /* 0x000fe200078e10ff */
[C---:B------:R-:W-:Y:S01]  /*c930*/  FMUL.FTZ R159, R179.reuse, UR57 ;  /* 0x00000039b39f7c20 */ /* 0x040fe20008410000 */
[-C--:B------:R-:W-:Y:S01]  /*c940*/  FMUL.FTZ R195, R194, R52.reuse ;  /* 0x00000034c2c37220 */ /* 0x080fe20000410000 */
[----:B------:R-:W-:Y:S01]  /*c950*/  FMUL.FTZ R193, R179, R52 ;  /* 0x00000034b3c17220 */ /* 0x000fe20000410000 */
[C---:B------:R-:W-:Y:S01]  /*c960*/  FFMA.FTZ R179, R143.reuse, R178, R158 ;  /* 0x000000b28fb37223 */ /* 0x040fe2000001009e */
[----:B------:R-:W-:Y:S01]  /*c970*/  FFMA.FTZ R177, R143, R160, -R177 ;  /* 0x000000a08fb17223 */ /* 0x000fe200000108b1 */
[----:B------:R0:W-:Y:S01]  /*c980*/  STS [R60+0x2174], R201 ;  /* 0x002174c93c007388 */ /* 0x0001e20000000800 */
[----:B------:R-:W-:Y:S01]  /*c990*/  FFMA.FTZ R134, R226, R205, R207 ;  /* 0x000000cde2867223 */ /* 0x000fe200000100cf */
[----:B------:R-:W-:Y:S01]  /*c9a0*/  FADD.FTZ R192, -R192, R179 ;  /* 0x000000b3c0c07221 */ /* 0x000fe20000010100 */
[----:B------:R-:W-:Y:S01]  /*c9b0*/  FADD.FTZ R177, R176, R177 ;  /* 0x000000b1b0b17221 */ /* 0x000fe20000010000 */
[----:B------:R-:W-:Y:S01]  /*c9c0*/  FMUL.FTZ R205, R198, R193 ;  /* 0x000000c1c6cd7220 */ /* 0x000fe20000410000 */
[----:B------:R-:W-:Y:S01]  /*c9d0*/  FMUL.FTZ R179, R160, UR57 ;  /* 0x00000039a0b37c20 */ /* 0x000fe20008410000 */
[C---:B------:R-:W-:Y:S01]  /*c9e0*/  FMUL.FTZ R176, R144.reuse, -R192 ;  /* 0x800000c090b07220 */ /* 0x040fe20000410000 */
[----:B------:R-:W-:Y:S01]  /*c9f0*/  FMUL.FTZ R143, R144, -R177 ;  /* 0x800000b1908f7220 */ /* 0x000fe20000410000 */
[-C--:B------:R-:W-:Y:S01]  /*ca00*/  FFMA.FTZ R158, R224, R195.reuse, -R205 ;  /* 0x000000c3e09e7223 */ /* 0x080fe200000108cd */
[----:B------:R-:W-:Y:S01]  /*ca10*/  FMUL.FTZ R137, R137, R178 ;  /* 0x000000b289897220 */ /* 0x000fe20000410000 */
[-C--:B0-----:R-:W-:Y:S01]  /*ca20*/  FMUL.FTZ R201, R198, R195.reuse ;  /* 0x000000c3c6c97220 */ /* 0x081fe20000410000 */
[----:B------:R-:W-:Y:S01]  /*ca30*/  FMUL.FTZ R195, R80, R195 ;  /* 0x000000c350c37220 */ /* 0x000fe20000410000 */
[C---:B------:R-:W-:Y:S01]  /*ca40*/  FFMA.FTZ R176, R145.reuse, R177, -R176 ;  /* 0x000000b191b07223 */ /* 0x040fe200000108b0 */
[----:B------:R-:W-:Y:S01]  /*ca50*/  FFMA.FTZ R144, R145, R192, R143 ;  /* 0x000000c091907223 */ /* 0x000fe2000001008f */
[-C--:B------:R-:W-:Y:S01]  /*ca60*/  FFMA.FTZ R142, R224, R193.reuse, R201 ;  /* 0x000000c1e08e7223 */ /* 0x080fe200000100c9 */
[----:B------:R-:W-:Y:S01]  /*ca70*/  FMUL.FTZ R193, R80, R193 ;  /* 0x000000c150c17220 */ /* 0x000fe20000410000 */
[----:B------:R-:W-:Y:S01]  /*ca80*/  FADD.FTZ R175, R175, R176 ;  /* 0x000000b0afaf7221 */ /* 0x000fe20000010000 */
[----:B------:R-:W-:Y:S01]  /*ca90*/  FADD.FTZ R144, -R191, R144 ;  /* 0x00000090bf907221 */ /* 0x000fe20000010100 */
[----:B------:R-:W-:Y:S01]  /*caa0*/  STS [R60+0x216c], R195 ;  /* 0x00216cc33c007388 */ /* 0x000fe20000000800 */
[C---:B------:R-:W-:Y:S01]  /*cab0*/  FMUL.FTZ R143, R178.reuse, UR57 ;  /* 0x00000039b28f7c20 */ /* 0x040fe20008410000 */
[----:B------:R-:W-:Y:S01]  /*cac0*/  FFMA.FTZ R145, R178, UR56, -R179 ;  /* 0x00000038b2917c23 */ /* 0x000fe200080108b3 */
[----:B------:R-:W-:Y:S01]  /*cad0*/  FMUL.FTZ R179, R160, R53 ;  /* 0x00000035a0b37220 */ /* 0x000fe20000410000 */
[----:B------:R0:W-:Y:S01]  /*cae0*/  STS [R60+0x2168], R193 ;  /* 0x002168c13c007388 */ /* 0x0001e20000000800 */
[----:B------:R-:W-:Y:S01]  /*caf0*/  FFMA.FTZ R137, R138, R160, R137 ;  /* 0x000000a08a897223 */ /* 0x000fe20000010089 */
[CC--:B------:R-:W-:Y:S01]  /*cb00*/  FMUL.FTZ R138, R146.reuse, -R144.reuse ;  /* 0x80000090928a7220 */ /* 0x0c0fe20000410000 */
[----:B------:R-:W-:Y:S01]  /*cb10*/  FMUL.FTZ R191, R146, -R175 ;  /* 0x800000af92bf7220 */ /* 0x000fe20000410000 */
[----:B------:R-:W-:Y:S01]  /*cb20*/  FFMA.FTZ R143, R160, UR56, R143 ;  /* 0x00000038a08f7c23 */ /* 0x000fe2000801008f */
[----:B------:R-:W-:Y:S01]  /*cb30*/  FMUL.FTZ R201, R164, R179 ;  /* 0x000000b3a4c97220 */ /* 0x000fe20000410000 */
[-C--:B------:R-:W-:Y:S01]  /*cb40*/  FFMA.FTZ R220, R140, -R63.reuse, R220 ;  /* 0x8000003f8cdc7223 */ /* 0x080fe200000100dc */
[----:B------:R-:W-:Y:S01]  /*cb50*/  FFMA.FTZ R191, R147, R144, R191 ;  /* 0x0000009093bf7223 */ /* 0x000fe200000100bf */
[----:B------:R-:W-:Y:S01]  /*cb60*/  FFMA.FTZ R63, R139, -R63, R219 ;  /* 0x8000003f8b3f7223 */ /* 0x000fe200000100db */
[----:B------:R-:W-:Y:S01]  /*cb70*/  FMUL.FTZ R62, R83, R55 ;  /* 0x00000037533e7220 */ /* 0x000fe20000410000 */
[----:B0-----:R-:W-:Y:S01]  /*cb80*/  FMUL.FTZ R193, R178, R53 ;  /* 0x00000035b2c17220 */ /* 0x001fe20000410000 */
[----:B------:R-:W-:Y:S01]  /*cb90*/  FADD.FTZ R190, -R190, R191 ;  /* 0x000000bfbebe7221 */ /* 0x000fe20000010100 */
[----:B------:R-:W-:Y:S01]  /*cba0*/  FMUL.FTZ R191, R192, R54 ;  /* 0x00000036c0bf7220 */ /* 0x000fe20000410000 */
[-C--:B------:R-:W-:Y:S01]  /*cbb0*/  FFMA.FTZ R218, R100, -R62.reuse, R218 ;  /* 0x8000003e64da7223 */ /* 0x080fe200000100da */
[C---:B------:R-:W-:Y:S01]  /*cbc0*/  FMUL.FTZ R195, R164.reuse, R193 ;  /* 0x000000c1a4c37220 */ /* 0x040fe20000410000 */
[----:B------:R-:W-:Y:S01]  /*cbd0*/  FFMA.FTZ R62, R141, -R62, R217 ;  /* 0x8000003e8d3e7223 */ /* 0x000fe200000100d9 */
[----:B------:R-:W-:Y:S01]  /*cbe0*/  FMUL.FTZ R145, R164, R145 ;  /* 0x00000091a4917220 */ /* 0x000fe20000410000 */
[C---:B------:R-:W-:Y:S01]  /*cbf0*/  FFMA.FTZ R164, R222.reuse, R193, -R201 ;  /* 0x000000c1dea47223 */ /* 0x040fe200000108c9 */
[-C--:B------:R-:W-:Y:S01]  /*cc00*/  FFMA.FTZ R160, R222, R179.reuse, R195 ;  /* 0x000000b3dea07223 */ /* 0x080fe200000100c3 */
[----:B------:R-:W-:Y:S01]  /*cc10*/  FMUL.FTZ R195, R81, R179 ;  /* 0x000000b351c37220 */ /* 0x000fe20000410000 */
[----:B------:R-:W-:Y:S01]  /*cc20*/  FFMA.FTZ R179, R147, R175, -R138 ;  /* 0x000000af93b37223 */ /* 0x000fe2000001088a */
[----:B------:R-:W-:Y:S01]  /*cc30*/  FMUL.FTZ R138, R148, -R190 ;  /* 0x800000be948a7220 */ /* 0x000fe20000410000 */
[----:B------:R-:W-:Y:S01]  /*cc40*/  FMUL.FTZ R201, R82, R191 ;  /* 0x000000bf52c97220 */ /* 0x000fe20000410000 */
[----:B------:R-:W-:Y:S01]  /*cc50*/  FMUL.FTZ R193, R81, R193 ;  /* 0x000000c151c17220 */ /* 0x000fe20000410000 */
[----:B------:R-:W-:Y:S01]  /*cc60*/  FADD.FTZ R147, R174, R179 ;  /* 0x000000b3ae937221 */ /* 0x000fe20000010000 */
[----:B------:R-:W-:Y:S01]  /*cc70*/  FMUL.FTZ R179, R139, R192 ;  /* 0x000000c08bb37220 */ /* 0x000fe20000410000 */
[----:B------:R0:W-:Y:S01]  /*cc80*/  STS [R60+0x2160], R195 ;  /* 0x002160c33c007388 */ /* 0x0001e20000000800 */
[----:B------:R-:W-:Y:S01]  /*cc90*/  FMUL.FTZ R114, R84, R56 ;  /* 0x0000003854727220 */ /* 0x000fe20000410000 */
[----:B------:R-:W-:Y:S01]  /*cca0*/  FMUL.FTZ R139, R148, -R147 ;  /* 0x80000093948b7220 */ /* 0x000fe20000410000 */
[----:B------:R-:W-:Y:S01]  /*ccb0*/  FFMA.FTZ R140, R140, R177, R179 ;  /* 0x000000b18c8c7223 */ /* 0x000fe200000100b3 */
[C---:B------:R-:W-:Y:S01]  /*ccc0*/  FMUL.FTZ R148, R192.reuse, UR57 ;  /* 0x00000039c0947c20 */ /* 0x040fe20008410000 */
[----:B------:R-:W-:Y:S01]  /*ccd0*/  FMUL.FTZ R179, R177, UR57 ;  /* 0x00000039b1b37c20 */ /* 0x000fe20008410000 */
[C---:B------:R-:W-:Y:S01]  /*cce0*/  FFMA.FTZ R138, R149.reuse, R147, -R138 ;  /* 0x00000093958a7223 */ /* 0x040fe2000001088a */
[----:B------:R-:W-:Y:S01]  /*ccf0*/  FFMA.FTZ R146, R149, R190, R139 ;  /* 0x000000be95927223 */ /* 0x000fe2000001008b */
[C---:B------:R-:W-:Y:S01]  /*cd00*/  FFMA.FTZ R139, R177.reuse, UR56, R148 ;  /* 0x00000038b18b7c23 */ /* 0x040fe20008010094 */
[----:B------:R-:W-:Y:S01]  /*cd10*/  FFMA.FTZ R174, R192, UR56, -R179 ;  /* 0x00000038c0ae7c23 */ /* 0x000fe200080108b3 */
[----:B------:R-:W-:Y:S01]  /*cd20*/  FMUL.FTZ R177, R177, R54 ;  /* 0x00000036b1b17220 */ /* 0x000fe20000410000 */
[----:B------:R-:W-:Y:S01]  /*cd30*/  FMUL.FTZ R179, R63, R191 ;  /* 0x000000bf3fb37220 */ /* 0x000fe20000410000 */
[----:B------:R-:W-:Y:S01]  /*cd40*/  FADD.FTZ R173, R173, R138 ;  /* 0x0000008aadad7221 */ /* 0x000fe20000010000 */
[----:B------:R-:W-:Y:S01]  /*cd50*/  FADD.FTZ R138, -R189, R146 ;  /* 0x00000092bd8a7221 */ /* 0x000fe20000010100 */
[C---:B------:R-:W-:Y:S01]  /*cd60*/  FMUL.FTZ R149, R63.reuse, R174 ;  /* 0x000000ae3f957220 */ /* 0x040fe20000410000 */
[-C--:B------:R-:W-:Y:S01]  /*cd70*/  FMUL.FTZ R189, R63, R177.reuse ;  /* 0x000000b13fbd7220 */ /* 0x080fe20000410000 */
[----:B------:R-:W-:Y:S01]  /*cd80*/  FFMA.FTZ R63, R220, R177, R179 ;  /* 0x000000b1dc3f7223 */ /* 0x000fe200000100b3 */
[C---:B------:R-:W-:Y:S01]  /*cd90*/  FMUL.FTZ R179, R150.reuse, -R173 ;  /* 0x800000ad96b37220 */ /* 0x040fe20000410000 */
[-C--:B------:R-:W-:Y:S01]  /*cda0*/  FMUL.FTZ R146, R150, -R138.reuse ;  /* 0x8000008a96927220 */ /* 0x080fe20000410000 */
[----:B0-----:R-:W-:Y:S01]  /*cdb0*/  FMUL.FTZ R195, R82, R177 ;  /* 0x000000b152c37220 */ /* 0x001fe20000410000 */
[----:B------:R-:W-:Y:S01]  /*cdc0*/  FFMA.FTZ R150, R220, R191, -R189 ;  /* 0x000000bfdc967223 */ /* 0x000fe200000108bd */
[C---:B------:R-:W-:Y:S01]  /*cdd0*/  FFMA.FTZ R179, R151.reuse, R138, R179 ;  /* 0x0000008a97b37223 */ /* 0x040fe200000100b3 */
[----:B------:R-:W-:Y:S01]  /*cde0*/  FFMA.FTZ R177, R151, R173, -R146 ;  /* 0x000000ad97b17223 */ /* 0x000fe20000010892 */
[CC--:B------:R-:W-:Y:S01]  /*cdf0*/  FMUL.FTZ R189, R175.reuse, R55.reuse ;  /* 0x00000037afbd7220 */ /* 0x0c0fe20000410000 */
[----:B------:R-:W-:Y:S01]  /*ce00*/  FMUL.FTZ R191, R144, R55 ;  /* 0x0000003790bf7220 */ /* 0x000fe20000410000 */
[----:B------:R-:W-:Y:S01]  /*ce10*/  FADD.FTZ R188, -R188, R179 ;  /* 0x000000b3bcbc7221 */ /* 0x000fe20000010100 */
[----:B------:R-:W-:Y:S01]  /*ce20*/  FADD.FTZ R151, R172, R177 ;  /* 0x000000b1ac977221 */ /* 0x000fe20000010000 */
[----:B------:R-:W-:Y:S01]  /*ce30*/  FMUL.FTZ R179, R175, UR57 ;  /* 0x00000039afb37c20 */ /* 0x000fe20008410000 */
[----:B------:R0:W-:Y:S01]  /*ce40*/  STS [R60+0x2164], R193 ;  /* 0x002164c13c007388 */ /* 0x0001e20000000800 */
[C---:B------:R-:W-:Y:S01]  /*ce50*/  FMUL.FTZ R146, R152.reuse, -R188 ;  /* 0x800000bc98927220 */ /* 0x040fe20000410000 */
[-C--:B------:R-:W-:Y:S01]  /*ce60*/  FMUL.FTZ R177, R152, -R151.reuse ;  /* 0x8000009798b17220 */ /* 0x080fe20000410000 */
[----:B------:R-:W-:Y:S01]  /*ce70*/  FFMA.FTZ R179, R144, UR56, -R179 ;  /* 0x0000003890b37c23 */ /* 0x000fe200080108b3 */
[----:B------:R-:W-:Y:S01]  /*ce80*/  FFMA.FTZ R216, R102, -R114, R216 ;  /* 0x8000007266d87223 */ /* 0x000fe200000100d8 */
[C---:B------:R-:W-:Y:S01]  /*ce90*/  FFMA.FTZ R146, R153.reuse, R151, -R146 ;  /* 0x0000009799927223 */ /* 0x040fe20000010892 */
[----:B------:R-:W-:Y:S01]  /*cea0*/  FFMA.FTZ R148, R153, R188, R177 ;  /* 0x000000bc99947223 */ /* 0x000fe200000100b1 */
[C---:B------:R-:W-:Y:S01]  /*ceb0*/  FMUL.FTZ R177, R62.reuse, R189 ;  /* 0x000000bd3eb17220 */ /* 0x040fe20000410000 */
[----:B------:R-:W-:Y:S01]  /*cec0*/  FMUL.FTZ R153, R62, R179 ;  /* 0x000000b33e997220 */ /* 0x000fe20000410000 */
[----:B------:R-:W-:Y:S01]  /*ced0*/  FADD.FTZ R171, R171, R146 ;  /* 0x00000092abab7221 */ /* 0x000fe20000010000 */
[----:B------:R-:W-:Y:S01]  /*cee0*/  FADD.FTZ R146, -R187, R148 ;  /* 0x00000094bb927221 */ /* 0x000fe20000010100 */
[-C--:B------:R-:W-:Y:S01]  /*cef0*/  FFMA.FTZ R152, R218, R191.reuse, -R177 ;  /* 0x000000bfda987223 */ /* 0x080fe200000108b1 */
[----:B0-----:R-:W-:Y:S01]  /*cf00*/  FMUL.FTZ R193, R62, R191 ;  /* 0x000000bf3ec17220 */ /* 0x001fe20000410000 */
[CC--:B------:R-:W-:Y:S01]  /*cf10*/  FMUL.FTZ R179, R154.reuse, -R171.reuse ;  /* 0x800000ab9ab37220 */ /* 0x0c0fe20000410000 */
[----:B------:R-:W-:Y:S01]  /*cf20*/  FMUL.FTZ R148, R154, -R146 ;  /* 0x800000929a947220 */ /* 0x000fe20000410000 */
[----:B------:R-:W-:Y:S01]  /*cf30*/  FFMA.FTZ R114, R101, -R114, R215 ;  /* 0x8000007265727223 */ /* 0x000fe200000100d7 */
[----:B------:R-:W-:Y:S01]  /*cf40*/  FMUL.FTZ R187, R147, R56 ;  /* 0x0000003893bb7220 */ /* 0x000fe20000410000 */
[C---:B------:R-:W-:Y:S01]  /*cf50*/  FFMA.FTZ R179, R155.reuse, R146, R179 ;  /* 0x000000929bb37223 */ /* 0x040fe200000100b3 */
[----:B------:R-:W-:Y:S01]  /*cf60*/  FFMA.FTZ R177, R155, R171, -R148 ;  /* 0x000000ab9bb17223 */ /* 0x000fe20000010894 */
[-C--:B------:R-:W-:Y:S01]  /*cf70*/  FFMA.FTZ R62, R218, R189.reuse, R193 ;  /* 0x000000bdda3e7223 */ /* 0x080fe200000100c1 */
[----:B------:R-:W-:Y:S01]  /*cf80*/  FMUL.FTZ R193, R83, R189 ;  /* 0x000000bd53c17220 */ /* 0x000fe20000410000 */
[----:B------:R-:W-:Y:S01]  /*cf90*/  FADD.FTZ R186, -R186, R179 ;  /* 0x000000b3baba7221 */ /* 0x000fe20000010100 */
[----:B------:R-:W-:Y:S01]  /*cfa0*/  FADD.FTZ R155, R170, R177 ;  /* 0x000000b1aa9b7221 */ /* 0x000fe20000010000 */
[----:B------:R-:W-:Y:S01]  /*cfb0*/  FMUL.FTZ R189, R190, R56 ;  /* 0x00000038bebd7220 */ /* 0x000fe20000410000 */
[----:B------:R-:W-:Y:S01]  /*cfc0*/  FMUL.FTZ R177, R114, R187 ;  /* 0x000000bb72b17220 */ /* 0x000fe20000410000 */
[----:B------:R-:W-:Y:S01]  /*cfd0*/  FFMA.FTZ R214, R104, -R71, R214 ;  /* 0x8000004768d67223 */ /* 0x000fe200000100d6 */
[C---:B------:R-:W-:Y:S01]  /*cfe0*/  FMUL.FTZ R148, R156.reuse, -R155 ;  /* 0x8000009b9c947220 */ /* 0x040fe20000410000 */
[-C--:B------:R-:W-:Y:S01]  /*cff0*/  FMUL.FTZ R156, R156, -R186.reuse ;  /* 0x800000ba9c9c7220 */ /* 0x080fe20000410000 */
[----:B------:R-:W-:Y:S01]  /*d000*/  FFMA.FTZ R154, R216, R189, -R177 ;  /* 0x000000bdd89a7223 */ /* 0x000fe200000108b1 */
[----:B------:R-:W-:Y:S01]  /*d010*/  FFMA.FTZ R71, R103, -R71, R213 ;  /* 0x8000004767477223 */ /* 0x000fe200000100d5 */
[C---:B------:R-:W-:Y:S01]  /*d020*/  FFMA.FTZ R148, R157.reuse, R186, R148 ;  /* 0x000000ba9d947223 */ /* 0x040fe20000010094 */
[----:B------:R-:W-:Y:S01]  /*d030*/  FFMA.FTZ R156, R157, R155, -R156 ;  /* 0x0000009b9d9c7223 */ /* 0x000fe2000001089c */
[-C--:B------:R-:W-:Y:S01]  /*d040*/  FMUL.FTZ R174, R138, R57.reuse ;  /* 0x000000398aae7220 */ /* 0x080fe20000410000 */
[----:B------:R-:W-:Y:S01]  /*d050*/  FMUL.FTZ R172, R173, R57 ;  /* 0x00000039adac7220 */ /* 0x000fe20000410000 */
[----:B------:R-:W-:Y:S01]  /*d060*/  FADD.FTZ R148, -R185, R148 ;  /* 0x00000094b9947221 */ /* 0x000fe20000010100 */
[----:B------:R-:W-:Y:S01]  /*d070*/  FADD.FTZ R169, R169, R156 ;  /* 0x0000009ca9a97221 */ /* 0x000fe20000010000 */
[----:B------:R-:W-:Y:S01]  /*d080*/  FMUL.FTZ R179, R71, R174 ;  /* 0x000000ae47b37220 */ /* 0x000fe20000410000 */
[----:B------:R0:W-:Y:S01]  /*d090*/  STS [R60+0x2158], R195 ;  /* 0x002158c33c007388 */ /* 0x0001e20000000800 */
[C---:B------:R-:W-:Y:S01]  /*d0a0*/  FMUL.FTZ R157, R121.reuse, -R148 ;  /* 0x80000094799d7220 */ /* 0x040fe20000410000 */
[-C--:B------:R-:W-:Y:S01]  /*d0b0*/  FMUL.FTZ R177, R121, -R169.reuse ;  /* 0x800000a979b17220 */ /* 0x080fe20000410000 */
[----:B------:R-:W-:Y:S01]  /*d0c0*/  FFMA.FTZ R156, R214, R172, R179 ;  /* 0x000000acd69c7223 */ /* 0x000fe200000100b3 */
[----:B------:R-:W-:Y:S01]  /*d0d0*/  FMUL.FTZ R179, R188, R58 ;  /* 0x0000003abcb37220 */ /* 0x000fe20000410000 */
[C---:B------:R-:W-:Y:S01]  /*d0e0*/  FFMA.FTZ R121, R124.reuse, R169, -R157 ;  /* 0x000000a97c797223 */ /* 0x040fe2000001089d */
[----:B------:R-:W-:Y:S01]  /*d0f0*/  FFMA.FTZ R177, R124, R148, R177 ;  /* 0x000000947cb17223 */ /* 0x000fe200000100b1 */
[----:B------:R-:W-:Y:S01]  /*d100*/  FMUL.FTZ R185, R71, R172 ;  /* 0x000000ac47b97220 */ /* 0x000fe20000410000 */
[----:B------:R-:W-:Y:S01]  /*d110*/  FFMA.FTZ R159, R194, UR56, -R159 ;  /* 0x00000038c29f7c23 */ /* 0x000fe2000801089f */
[----:B------:R-:W-:Y:S01]  /*d120*/  FADD.FTZ R121, R168, R121 ;  /* 0x00000079a8797221 */ /* 0x000fe20000010000 */
[----:B------:R-:W-:Y:S01]  /*d130*/  FADD.FTZ R184, -R184, R177 ;  /* 0x000000b1b8b87221 */ /* 0x000fe20000010100 */
[----:B0-----:R-:W-:Y:S01]  /*d140*/  FMUL.FTZ R195, R83, R191 ;  /* 0x000000bf53c37220 */ /* 0x001fe20000410000 */
[----:B------:R-:W-:Y:S01]  /*d150*/  FMUL.FTZ R191, R114, R189 ;  /* 0x000000bd72bf7220 */ /* 0x000fe20000410000 */
[C---:B------:R-:W-:Y:S01]  /*d160*/  FMUL.FTZ R177, R125.reuse, -R121 ;  /* 0x800000797db17220 */ /* 0x040fe20000410000 */
[----:B------:R-:W-:Y:S01]  /*d170*/  FMUL.FTZ R124, R125, -R184 ;  /* 0x800000b87d7c7220 */ /* 0x000fe20000410000 */
[----:B------:R-:W-:Y:S01]  /*d180*/  FMUL.FTZ R125, R151, R58 ;  /* 0x0000003a977d7220 */ /* 0x000fe20000410000 */
[----:B------:R-:W-:Y:S01]  /*d190*/  FFMA.FTZ R170, R216, R187, R191 ;  /* 0x000000bbd8aa7223 */ /* 0x000fe200000100bf */
[C---:B------:R-:W-:Y:S01]  /*d1a0*/  FFMA.FTZ R168, R126.reuse, R184, R177 ;  /* 0x000000b87ea87223 */ /* 0x040fe200000100b1 */
[----:B------:R-:W-:Y:S01]  /*d1b0*/  FFMA.FTZ R126, R126, R121, -R124 ;  /* 0x000000797e7e7223 */ /* 0x000fe2000001087c */
[----:B------:R-:W-:Y:S01]  /*d1c0*/  FMUL.FTZ R177, R70, R179 ;  /* 0x000000b346b17220 */ /* 0x000fe20000410000 */
[----:B------:R-:W-:Y:S01]  /*d1d0*/  FMUL.FTZ R187, R84, R187 ;  /* 0x000000bb54bb7220 */ /* 0x000fe20000410000 */
[----:B------:R-:W-:Y:S01]  /*d1e0*/  FADD.FTZ R124, -R183, R168 ;  /* 0x000000a8b77c7221 */ /* 0x000fe20000010100 */
[----:B------:R-:W-:Y:S01]  /*d1f0*/  FADD.FTZ R167, R167, R126 ;  /* 0x0000007ea7a77221 */ /* 0x000fe20000010000 */
[-C--:B------:R-:W-:Y:S01]  /*d200*/  FFMA.FTZ R168, R212, R125.reuse, R177 ;  /* 0x0000007dd4a87223 */ /* 0x080fe200000100b1 */
[-C--:B------:R-:W-:Y:S01]  /*d210*/  FMUL.FTZ R183, R70, R125.reuse ;  /* 0x0000007d46b77220 */ /* 0x080fe20000410000 */
[----:B------:R-:W-:Y:S01]  /*d220*/  FMUL.FTZ R177, R86, R125 ;  /* 0x0000007d56b17220 */ /* 0x000fe20000410000 */
[C---:B------:R-:W-:Y:S01]  /*d230*/  FMUL.FTZ R125, R127.reuse, -R124 ;  /* 0x8000007c7f7d7220 */ /* 0x040fe20000410000 */
[----:B------:R-:W-:Y:S01]  /*d240*/  FMUL.FTZ R127, R127, -R167 ;  /* 0x800000a77f7f7220 */ /* 0x000fe20000410000 */
[----:B------:R-:W-:Y:S01]  /*d250*/  FMUL.FTZ R191, R84, R189 ;  /* 0x000000bd54bf7220 */ /* 0x000fe20000410000 */
[-C--:B------:R-:W-:Y:S01]  /*d260*/  FMUL.FTZ R189, R85, R174.reuse ;  /* 0x000000ae55bd7220 */ /* 0x080fe20000410000 */
[----:B------:R-:W-:Y:S01]  /*d270*/  FFMA.FTZ R157, R214, R174, -R185 ;  /* 0x000000aed69d7223 */ /* 0x000fe200000108b9 */
[----:B------:R-:W-:Y:S01]  /*d280*/  FFMA.FTZ R125, R128, R167, -R125 ;  /* 0x000000a7807d7223 */ /* 0x000fe2000001087d */
[----:B------:R-:W-:Y:S01]  /*d290*/  FMUL.FTZ R174, R146, R59 ;  /* 0x0000003b92ae7220 */ /* 0x000fe20000410000 */
[----:B------:R0:W-:Y:S01]  /*d2a0*/  STS [R60+0x2148], R187 ;  /* 0x002148bb3c007388 */ /* 0x0001e20000000800 */
[----:B------:R-:W-:Y:S01]  /*d2b0*/  FFMA.FTZ R127, R128, R124, R127 ;  /* 0x0000007c807f7223 */ /* 0x000fe2000001007f */
[----:B------:R-:W-:Y:S01]  /*d2c0*/  FMUL.FTZ R185, R86, R179 ;  /* 0x000000b356b97220 */ /* 0x000fe20000410000 */
[----:B------:R-:W-:Y:S01]  /*d2d0*/  FMUL.FTZ R126, R171, R59 ;  /* 0x0000003bab7e7220 */ /* 0x000fe20000410000 */
[----:B------:R-:W-:Y:S01]  /*d2e0*/  FADD.FTZ R125, R166, R125 ;  /* 0x0000007da67d7221 */ /* 0x000fe20000010000 */
[----:B------:R-:W-:Y:S01]  /*d2f0*/  FADD.FTZ R182, -R182, R127 ;  /* 0x0000007fb6b67221 */ /* 0x000fe20000010100 */
[----:B------:R1:W-:Y:S01]  /*d300*/  STS [R60+0x2138], R177 ;  /* 0x002138b13c007388 */ /* 0x0003e20000000800 */
[-C--:B------:R-:W-:Y:S01]  /*d310*/  FMUL.FTZ R194, R169, R73.reuse ;  /* 0x00000049a9c27220 */ /* 0x080fe20000410000 */
[----:B------:R-:W-:Y:S01]  /*d320*/  FMUL.FTZ R196, R148, R73 ;  /* 0x0000004994c47220 */ /* 0x000fe20000410000 */
[----:B------:R-:W-:Y:S01]  /*d330*/  FMUL.FTZ R209, R78, R163 ;  /* 0x000000a34ed17220 */ /* 0x000fe20000410000 */
[----:B0-----:R-:W-:Y:S01]  /*d340*/  FMUL.FTZ R187, R85, R172 ;  /* 0x000000ac55bb7220 */ /* 0x001fe20000410000 */
[----:B------:R-:W-:Y:S01]  /*d350*/  FFMA.FTZ R172, R212, R179, -R183 ;  /* 0x000000b3d4ac7223 */ /* 0x000fe200000108b7 */
[C---:B------:R-:W-:Y:S01]  /*d360*/  FMUL.FTZ R179, R69.reuse, R174 ;  /* 0x000000ae45b37220 */ /* 0x040fe20000410000 */
[----:B------:R0:W-:Y:S01]  /*d370*/  STS [R60+0x213c], R185 ;  /* 0x00213cb93c007388 */ /* 0x0001e20000000800 */
[-C--:B------:R-:W-:Y:S01]  /*d380*/  FMUL.FTZ R183, R69, R126.reuse ;  /* 0x0000007e45b77220 */ /* 0x080fe20000410000 */
[----:B------:R-:W-:Y:S01]  /*d390*/  FMUL.FTZ R213, R78, R161 ;  /* 0x000000a14ed57220 */ /* 0x000fe20000410000 */
[----:B-1----:R-:W-:Y:S01]  /*d3a0*/  FMUL.FTZ R177, R129, -R125 ;  /* 0x8000007d81b17220 */ /* 0x002fe20000410000 */
[C---:B------:R-:W-:Y:S01]  /*d3b0*/  FFMA.FTZ R127, R210.reuse, R126, R179 ;  /* 0x0000007ed27f7223 */ /* 0x040fe200000100b3 */
[----:B------:R-:W-:Y:S01]  /*d3c0*/  FFMA.FTZ R128, R210, R174, -R183 ;  /* 0x000000aed2807223 */ /* 0x000fe200000108b7 */
[----:B------:R1:W-:Y:S01]  /*d3d0*/  STS [R60+0x2140], R187 ;  /* 0x002140bb3c007388 */ /* 0x0003e20000000800 */
[----:B------:R-:W-:Y:S01]  /*d3e0*/  FFMA.FTZ R166, R130, R182, R177 ;  /* 0x000000b682a67223 */ /* 0x000fe200000100b1 */
[----:B------:R-:W-:Y:S01]  /*d3f0*/  FMUL.FTZ R141, R141, R144 ;  /* 0x000000908d8d7220 */ /* 0x000fe20000410000 */
[----:B------:R-:W-:Y:S01]  /*d400*/  FMUL.FTZ R236, R162, R115 ;  /* 0x00000073a2ec7220 */ /* 0x000fe20000410000 */
[----:B0-----:R-:W-:Y:S01]  /*d410*/  FMUL.FTZ R185, R87, R126 ;  /* 0x0000007e57b97220 */ /* 0x001fe20000410000 */
[----:B------:R-:W-:Y:S01]  /*d420*/  FMUL.FTZ R126, R129, -R182 ;  /* 0x800000b6817e7220 */ /* 0x000fe20000410000 */
[----:B------:R-:W-:Y:S01]  /*d430*/  FADD.FTZ R181, -R181, R166 ;  /* 0x000000a6b5b57221 */ /* 0x000fe20000010100 */
[----:B------:R-:W-:Y:S01]  /*d440*/  FMUL.FTZ R129, R182, R76 ;  /* 0x0000004cb6817220 */ /* 0x000fe20000410000 */
[----:B------:R-:W-:Y:S01]  /*d450*/  STS [R60+0x2144], R189 ;  /* 0x002144bd3c007388 */ /* 0x000fe20000000800 */
[----:B------:R-:W-:Y:S01]  /*d460*/  FFMA.FTZ R126, R130, R125, -R126 ;  /* 0x0000007d827e7223 */ /* 0x000fe2000001087e */
[----:B------:R-:W-:Y:S01]  /*d470*/  FMUL.FTZ R130, R181, R77 ;  /* 0x0000004db5827220 */ /* 0x000fe20000410000 */
[----:B------:R-:W-:Y:S01]  /*d480*/  FMUL.FTZ R179, R199, R129 ;  /* 0x00000081c7b37220 */ /* 0x000fe20000410000 */
[----:B-1----:R-:W-:Y:S01]  /*d490*/  FMUL.FTZ R187, R87, R174 ;  /* 0x000000ae57bb7220 */ /* 0x002fe20000410000 */
[----:B------:R-:W-:Y:S01]  /*d4a0*/  FADD.FTZ R126, R165, R126 ;  /* 0x0000007ea57e7221 */ /* 0x000fe20000010000 */
[----:B------:R-:W-:Y:S01]  /*d4b0*/  FMUL.FTZ R176, R64, R130 ;  /* 0x0000008240b07220 */ /* 0x000fe20000410000 */
[----:B------:R-:W-:Y:S01]  /*d4c0*/  FMUL.FTZ R165, R125, R76 ;  /* 0x0000004c7da57220 */ /* 0x000fe20000410000 */
[----:B------:R-:W-:Y:S01]  /*d4d0*/  FMUL.FTZ R174, R167, R75 ;  /* 0x0000004ba7ae7220 */ /* 0x000fe20000410000 */
[----:B------:R-:W-:Y:S01]  /*d4e0*/  FMUL.FTZ R166, R126, R77 ;  /* 0x0000004d7ea67220 */ /* 0x000fe20000410000 */
[----:B------:R0:W-:Y:S01]  /*d4f0*/  STS [R60+0x2130], R185 ;  /* 0x002130b93c007388 */ /* 0x0001e20000000800 */
[-C--:B------:R-:W-:Y:S01]  /*d500*/  FMUL.FTZ R183, R199, R165.reuse ;  /* 0x000000a5c7b77220 */ /* 0x080fe20000410000 */
[----:B------:R-:W-:Y:S01]  /*d510*/  FFMA.FTZ R179, R200, R165, R179 ;  /* 0x000000a5c8b37223 */ /* 0x000fe200000100b3 */
[-C--:B------:R-:W-:Y:S01]  /*d520*/  FMUL.FTZ R177, R64, R166.reuse ;  /* 0x000000a640b17220 */ /* 0x080fe20000410000 */
[C---:B------:R-:W-:Y:S01]  /*d530*/  FFMA.FTZ R176, R197.reuse, R166, R176 ;  /* 0x000000a6c5b07223 */ /* 0x040fe200000100b0 */
[----:B------:R-:W-:Y:S01]  /*d540*/  FFMA.FTZ R180, R200, R129, -R183 ;  /* 0x00000081c8b47223 */ /* 0x000fe200000108b7 */
[----:B------:R1:W-:Y:S01]  /*d550*/  STS [R60+0x2134], R187 ;  /* 0x002134bb3c007388 */ /* 0x0003e20000000800 */
[----:B------:R-:W-:Y:S01]  /*d560*/  FFMA.FTZ R177, R197, R130, -R177 ;  /* 0x00000082c5b17223 */ /* 0x000fe200000108b1 */
[----:B------:R-:W-:Y:S01]  /*d570*/  FADD.FTZ R178, RZ, R176 ;  /* 0x000000b0ffb27221 */ /* 0x000fe20000010000 */
[----:B------:R-:W-:Y:S01]  /*d580*/  FMUL.FTZ R176, R124, R75 ;  /* 0x0000004b7cb07220 */ /* 0x000fe20000410000 */
[C---:B0-----:R-:W-:Y:S01]  /*d590*/  FMUL.FTZ R185, R65.reuse, R174 ;  /* 0x000000ae41b97220 */ /* 0x041fe20000410000 */
[----:B------:R-:W-:Y:S01]  /*d5a0*/  FADD.FTZ R177, RZ, R177 ;  /* 0x000000b1ffb17221 */ /* 0x000fe20000010000 */
[----:B------:R-:W-:Y:S01]  /*d5b0*/  FADD.FTZ R178, R178, R179 ;  /* 0x000000b3b2b27221 */ /* 0x000fe20000010000 */
        /* <DEDUP_REMOVED lines=9> */
[-C--:B------:R-:W-:Y:S01]  /*d650*/  FMUL.FTZ R189, R186, R72.reuse ;  /* 0x00000048babd7220 */ /* 0x080fe20000410000 */
[----:B-1----:R-:W-:Y:S01]  /*d660*/  FMUL.FTZ R187, R155, R72 ;  /* 0x000000489bbb7220 */ /* 0x002fe20000410000 */
[-C--:B------:R-:W-:Y:S01]  /*d670*/  FFMA.FTZ R183, R203, R179.reuse, R192 ;  /* 0x000000b3cbb77223 */ /* 0x080fe200000100c0 */
[----:B------:R-:W-:Y:S01]  /*d680*/  FMUL.FTZ R192, R66, R179 ;  /* 0x000000b342c07220 */ /* 0x000fe20000410000 */
[----:B------:R0:W-:Y:S01]  /*d690*/  STS [R60+0x214c], R191 ;  /* 0x00214cbf3c007388 */ /* 0x0001e20000000800 */
[----:B------:R-:W-:Y:S01]  /*d6a0*/  FMUL.FTZ R185, R67, R196 ;  /* 0x000000c443b97220 */ /* 0x000fe20000410000 */
[----:B------:R-:W-:Y:S01]  /*d6b0*/  FADD.FTZ R178, R178, R183 ;  /* 0x000000b7b2b27221 */ /* 0x000fe20000010000 */
[----:B------:R-:W-:Y:S01]  /*d6c0*/  FFMA.FTZ R183, R203, R177, -R192 ;  /* 0x000000b1cbb77223 */ /* 0x000fe200000108c0 */
[----:B------:R-:W-:Y:S01]  /*d6d0*/  FMUL.FTZ R192, R68, R187 ;  /* 0x000000bb44c07220 */ /* 0x000fe20000410000 */
[----:B------:R1:W-:Y:S01]  /*d6e0*/  STS [R60+0x2150], R193 ;  /* 0x002150c13c007388 */ /* 0x0003e20000000800 */
[-C--:B------:R-:W-:Y:S01]  /*d6f0*/  FFMA.FTZ R185, R206, R194.reuse, R185 ;  /* 0x000000c2ceb97223 */ /* 0x080fe200000100b9 */
[----:B------:R-:W-:Y:S01]  /*d700*/  FADD.FTZ R180, R180, R183 ;  /* 0x000000b7b4b47221 */ /* 0x000fe20000010000 */
[----:B------:R-:W-:Y:S01]  /*d710*/  FMUL.FTZ R183, R67, R194 ;  /* 0x000000c243b77220 */ /* 0x000fe20000410000 */
[----:B------:R-:W-:Y:S01]  /*d720*/  FMUL.FTZ R177, R90, R177 ;  /* 0x000000b15ab17220 */ /* 0x000fe20000410000 */
[----:B0-----:R-:W-:Y:S01]  /*d730*/  FMUL.FTZ R191, R68, R189 ;  /* 0x000000bd44bf7220 */ /* 0x001fe20000410000 */
[----:B------:R-:W-:Y:S01]  /*d740*/  FADD.FTZ R178, R178, R185 ;  /* 0x000000b9b2b27221 */ /* 0x000fe20000010000 */
[----:B------:R-:W-:Y:S01]  /*d750*/  FFMA.FTZ R183, R206, R196, -R183 ;  /* 0x000000c4ceb77223 */ /* 0x000fe200000108b7 */
[C---:B------:R-:W-:Y:S01]  /*d760*/  FMUL.FTZ R185, R89.reuse, R194 ;  /* 0x000000c259b97220 */ /* 0x040fe20000410000 */
[-C--:B------:R-:W-:Y:S01]  /*d770*/  FFMA.FTZ R191, R208, R187.reuse, R191 ;  /* 0x000000bbd0bf7223 */ /* 0x080fe200000100bf */
[----:B-1----:R-:W-:Y:S01]  /*d780*/  FMUL.FTZ R193, R88, R187 ;  /* 0x000000bb58c17220 */ /* 0x002fe20000410000 */
[-C--:B------:R-:W-:Y:S01]  /*d790*/  FFMA.FTZ R187, R208, R189.reuse, -R192 ;  /* 0x000000bdd0bb7223 */ /* 0x080fe200000108c0 */
        /* <DEDUP_REMOVED lines=10> */
[----:B------:R-:W-:Y:S01]  /*d840*/  FMUL.FTZ R179, R90, R179 ;  /* 0x000000b35ab37220 */ /* 0x000fe20000410000 */
[C---:B------:R-:W-:Y:S01]  /*d850*/  FMUL.FTZ R165, R92.reuse, R165 ;  /* 0x000000a55ca57220 */ /* 0x040fe20000410000 */
[----:B------:R-:W-:Y:S01]  /*d860*/  FADD.FTZ R172, R187, R172 ;  /* 0x000000acbbac7221 */ /* 0x000fe20000010000 */
[----:B0-----:R-:W-:Y:S01]  /*d870*/  FADD.FTZ R185, R127, R156 ;  /* 0x0000009c7fb97221 */ /* 0x001fe20000010000 */
[----:B------:R-:W-:Y:S01]  /*d880*/  FMUL.FTZ R127, R91, R174 ;  /* 0x000000ae5b7f7220 */ /* 0x000fe20000410000 */
[----:B------:R-:W-:Y:S01]  /*d890*/  FMUL.FTZ R129, R92, R129 ;  /* 0x000000815c817220 */ /* 0x000fe20000410000 */
[----:B------:R-:W-:Y:S01]  /*d8a0*/  FADD.FTZ R187, R172, R157 ;  /* 0x0000009dacbb7221 */ /* 0x000fe20000010000 */
[----:B------:R-:W-:Y:S01]  /*d8b0*/  FADD.FTZ R185, R185, R170 ;  /* 0x000000aab9b97221 */ /* 0x000fe20000010000 */
[----:B------:R-:W-:Y:S01]  /*d8c0*/  FMUL.FTZ R157, R91, R176 ;  /* 0x000000b05b9d7220 */ /* 0x000fe20000410000 */
[----:B------:R0:W-:Y:S01]  /*d8d0*/  STS [R60+0x2110], R127 ;  /* 0x0021107f3c007388 */ /* 0x0001e20000000800 */
[----:B------:R-:W-:Y:S01]  /*d8e0*/  FADD.FTZ R187, R187, R154 ;  /* 0x0000009abbbb7221 */ /* 0x000fe20000010000 */
[----:B------:R-:W-:Y:S01]  /*d8f0*/  FADD.FTZ R62, R185, R62 ;  /* 0x0000003eb93e7221 */ /* 0x000fe20000010000 */
[----:B------:R-:W-:Y:S01]  /*d900*/  FFMA.FTZ R115, R123, R204, R236 ;  /* 0x000000cc7b737223 */ /* 0x000fe200000100ec */
[----:B------:R-:W-:Y:S01]  /*d910*/  STS [R60+0x2170], R211 ;  /* 0x002170d33c007388 */ /* 0x000fe20000000800 */
[----:B------:R-:W-:Y:S01]  /*d920*/  FADD.FTZ R187, R187, R152 ;  /* 0x00000098bbbb7221 */ /* 0x000fe20000010000 */
[----:B-1----:R-:W-:Y:S01]  /*d930*/  FADD.FTZ R177, R62, R63 ;  /* 0x0000003f3eb17221 */ /* 0x002fe20000010000 */
[----:B------:R-:W-:Y:S01]  /*d940*/  FMUL.FTZ R63, R93, R166 ;  /* 0x000000a65d3f7220 */ /* 0x000fe20000410000 */
[----:B------:R-:W-:Y:S01]  /*d950*/  STS [R60+0x2178], R209 ;  /* 0x002178d13c007388 */ /* 0x000fe20000000800 */
[----:B------:R-:W-:Y:S01]  /*d960*/  FADD.FTZ R187, R187, R150 ;  /* 0x00000096bbbb7221 */ /* 0x000fe20000010000 */
[----:B0-----:R-:W-:Y:S01]  /*d970*/  FMUL.FTZ R127, R93, R130 ;  /* 0x000000825d7f7220 */ /* 0x001fe20000410000 */
[----:B------:R-:W-:Y:S01]  /*d980*/  MOV R62, UR58 ;  /* 0x0000003a003e7c02 */ /* 0x000fe20008000f00 */
[----:B------:R-:W-:Y:S01]  /*d990*/  STS [R60+0x217c], R213 ;  /* 0x00217cd53c007388 */ /* 0x000fe20000000800 */
[----:B------:R-:W-:Y:S01]  /*d9a0*/  FADD.FTZ R187, R187, R164 ;  /* 0x000000a4bbbb7221 */ /* 0x000fe20000010000 */
[----:B------:R-:W-:Y:S01]  /*d9b0*/  FADD.FTZ R177, R177, R160 ;  /* 0x000000a0b1b17221 */ /* 0x000fe20000010000 */
[----:B------:R-:W-:Y:S01]  /*d9c0*/  FMUL.FTZ R150, R144, UR57 ;  /* 0x0000003990967c20 */ /* 0x000fe20008410000 */
[----:B------:R-:W-:Y:S01]  /*d9d0*/  STS [R60+0x215c], R201 ;  /* 0x00215cc93c007388 */ /* 0x000fe20000000800 */
[----:B------:R-:W-:Y:S01]  /*d9e0*/  FADD.FTZ R164, R187, R158 ;  /* 0x0000009ebba47221 */ /* 0x000fe20000010000 */
[----:B------:R-:W-:Y:S01]  /*d9f0*/  LEA R158, R62, -R97, 0x1 ;  /* 0x800000613e9e7211 */ /* 0x000fe200078e08ff */
[----:B------:R-:W-:Y:S01]  /*da00*/  FMUL.FTZ R62, R190, UR57 ;  /* 0x00000039be3e7c20 */ /* 0x000fe20008410000 */
[----:B------:R-:W-:Y:S01]  /*da10*/  STS [R60+0x2154], R195 ;  /* 0x002154c33c007388 */ /* 0x000fe20000000800 */
[----:B------:R-:W-:Y:S01]  /*da20*/  FADD.FTZ R164, R164, R61 ;  /* 0x0000003da4a47221 */ /* 0x000fe20000010000 */
[----:B------:R-:W-:Y:S01]  /*da30*/  FMUL.FTZ R61, R173, UR57 ;  /* 0x00000039ad3d7c20 */ /* 0x000fe20008410000 */
[----:B------:R-:W-:Y:S01]  /*da40*/  ISETP.GE.AND P1, PT, R158, 0x1, PT ;  /* 0x000000019e00780c */ /* 0x000fe20003f26270 */
[----:B------:R0:W-:Y:S01]  /*da50*/  STS [R60+0x2128], R193 ;  /* 0x002128c13c007388 */ /* 0x0001e20000000800 */
[----:B------:R-:W-:Y:S01]  /*da60*/  FADD.FTZ R160, R177, R142 ;  /* 0x0000008eb1a07221 */ /* 0x000fe20000010000 */
[----:B------:R-:W-:Y:S01]  /*da70*/  FFMA.FTZ R152, R138, UR56, -R61 ;  /* 0x000000388a987c23 */ /* 0x000fe2000801083d */
[----:B------:R-:W-:Y:S01]  /*da80*/  FMUL.FTZ R61, R171, UR57 ;  /* 0x00000039ab3d7c20 */ /* 0x000fe20008410000 */
[----:B------:R-:W-:Y:S01]  /*da90*/  STS [R60+0x212c], R189 ;  /* 0x00212cbd3c007388 */ /* 0x000fe20000000800 */
[----:B------:R-:W-:Y:S01]  /*daa0*/  FMUL.FTZ R187, R151, UR57 ;  /* 0x0000003997bb7c20 */ /* 0x000fe20008410000 */
[----:B------:R-:W-:Y:S01]  /*dab0*/  FMUL.FTZ R144, R184, UR57 ;  /* 0x00000039b8907c20 */ /* 0x000fe20008410000 */
[----:B------:R-:W-:Y:S01]  /*dac0*/  FFMA.FTZ R154, R146, UR56, -R61 ;  /* 0x00000038929a7c23 */ /* 0x000fe2000801083d */
[----:B------:R1:W-:Y:S01]  /*dad0*/  STS [R60+0x2124], R183 ;  /* 0x002124b73c007388 */ /* 0x0003e20000000800 */
[----:B------:R-:W-:Y:S01]  /*dae0*/  FMUL.FTZ R61, R169, UR57 ;  /* 0x00000039a93d7c20 */ /* 0x000fe20008410000 */
[----:B0-----:R-:W-:Y:S01]  /*daf0*/  FMUL.FTZ R193, R155, UR57 ;  /* 0x000000399bc17c20 */ /* 0x001fe20008410000 */
[----:B------:R-:W-:Y:S01]  /*db00*/  FMUL.FTZ R159, R198, R159 ;  /* 0x0000009fc69f7220 */ /* 0x000fe20000410000 */
[----:B------:R0:W-:Y:S01]  /*db10*/  STS [R60+0x2118], R179 ;  /* 0x002118b33c007388 */ /* 0x0001e20000000800 */
[----:B------:R-:W-:Y:S01]  /*db20*/  FFMA.FTZ R156, R148, UR56, -R61 ;  /* 0x00000038949c7c23 */ /* 0x000fe2000801083d */
[----:B------:R-:W-:Y:S01]  /*db30*/  FMUL.FTZ R61, R167, UR57 ;  /* 0x00000039a73d7c20 */ /* 0x000fe20008410000 */
[----:B------:R-:W-:Y:S01]  /*db40*/  FFMA.FTZ R150, R175, UR56, R150 ;  /* 0x00000038af967c23 */ /* 0x000fe20008010096 */
[----:B------:R-:W-:Y:S01]  /*db50*/  STS [R60+0x2114], R157 ;  /* 0x0021149d3c007388 */ /* 0x000fe20000000800 */
[C---:B------:R-:W-:Y:S01]  /*db60*/  FFMA.FTZ R187, R188.reuse, UR56, -R187 ;  /* 0x00000038bcbb7c23 */ /* 0x040fe200080108bb */
[C---:B-1----:R-:W-:Y:S01]  /*db70*/  FFMA.FTZ R183, R147.reuse, UR56, R62 ;  /* 0x0000003893b77c23 */ /* 0x042fe2000801003e */
[----:B------:R-:W-:Y:S01]  /*db80*/  FMUL.FTZ R62, R188, UR57 ;  /* 0x00000039bc3e7c20 */ /* 0x000fe20008410000 */
[----:B------:R1:W-:Y:S01]  /*db90*/  STS [R60+0x2108], R165 ;  /* 0x002108a53c007388 */ /* 0x0003e20000000800 */
[----:B------:R-:W-:Y:S01]  /*dba0*/  FFMA.FTZ R142, R124, UR56, -R61 ;  /* 0x000000387c8e7c23 */ /* 0x000fe2000801083d */
[----:B0-----:R-:W-:Y:S01]  /*dbb0*/  FMUL.FTZ R179, R147, UR57 ;  /* 0x0000003993b37c20 */ /* 0x001fe20008410000 */
[----:B------:R-:W-:Y:S01]  /*dbc0*/  FFMA.FTZ R189, R151, UR56, R62 ;  /* 0x0000003897bd7c23 */ /* 0x000fe2000801003e */
[----:B------:R-:W-:Y:S01]  /*dbd0*/  STS [R60+0x210c], R129 ;  /* 0x00210c813c007388 */ /* 0x000fe20000000800 */
[----:B------:R-:W-:Y:S01]  /*dbe0*/  FMUL.FTZ R62, R186, UR57 ;  /* 0x00000039ba3e7c20 */ /* 0x000fe20008410000 */
[----:B------:R-:W-:Y:S01]  /*dbf0*/  FMUL.FTZ R61, R181, UR57 ;  /* 0x00000039b53d7c20 */ /* 0x000fe20008410000 */
[----:B------:R-:W-:Y:S01]  /*dc00*/  FFMA.FTZ R179, R190, UR56, -R179 ;  /* 0x00000038beb37c23 */ /* 0x000fe200080108b3 */
[----:B------:R0:W-:Y:S01]  /*dc10*/  STS [R60+0x2100], R63 ;  /* 0x0021003f3c007388 */ /* 0x0001e20000000800 */
[----:B------:R-:W-:Y:S01]  /*dc20*/  FFMA.FTZ R195, R155, UR56, R62 ;  /* 0x000000389bc37c23 */ /* 0x000fe2000801003e */
[C---:B-1----:R-:W-:Y:S01]  /*dc30*/  FMUL.FTZ R165, R121.reuse, UR57 ;  /* 0x0000003979a57c20 */ /* 0x042fe20008410000 */
[----:B------:R-:W-:Y:S01]  /*dc40*/  FMUL.FTZ R62, R182, UR57 ;  /* 0x00000039b63e7c20 */ /* 0x000fe20008410000 */
[----:B------:R1:W-:Y:S01]  /*dc50*/  STS [R60+0x2104], R127 ;  /* 0x0021047f3c007388 */ /* 0x0003e20000000800 */
[----:B------:R-:W-:Y:S01]  /*dc60*/  FFMA.FTZ R193, R186, UR56, -R193 ;  /* 0x00000038bac17c23 */ /* 0x000fe200080108c1 */
[----:B------:R-:W-:Y:S01]  /*dc70*/  FFMA.FTZ R165, R184, UR56, -R165 ;  /* 0x00000038b8a57c23 */ /* 0x000fe200080108a5 */
[----:B------:R-:W-:Y:S01]  /*dc80*/  FFMA.FTZ R144, R121, UR56, R144 ;  /* 0x0000003879907c23 */ /* 0x000fe20008010090 */
[----:B------:R-:W-:Y:S01]  /*dc90*/  FFMA.FTZ R128, R126, UR56, R61 ;  /* 0x000000387e807c23 */ /* 0x000fe2000801003d */
[----:B0-----:R-:W-:Y:S01]  /*dca0*/  FMUL.FTZ R63, R125, UR57 ;  /* 0x000000397d3f7c20 */ /* 0x001fe20008410000 */
[----:B-1----:R-:W-:-:S03]  /*dcb0*/  FMUL.FTZ R60, R138, UR57 ;  /* 0x000000398a3c7c20 */ /* 0x002fc60008410000 */
[----:B------:R-:W-:Y:S01]  /*dcc0*/  FFMA.FTZ R130, R182, UR56, -R63 ;  /* 0x00000038b6827c23 */ /* 0x000fe2000801083f */
[----:B------:R-:W-:Y:S01]  /*dcd0*/  FFMA.FTZ R127, R125, UR56, R62 ;  /* 0x000000387d7f7c23 */ /* 0x000fe2000801003e */
[----:B------:R-:W-:Y:S01]  /*dce0*/  FFMA.FTZ R185, R173, UR56, R60 ;  /* 0x00000038adb97c23 */ /* 0x000fe2000801003c */
[----:B------:R-:W-:-:S04]  /*dcf0*/  FMUL.FTZ R60, R146, UR57 ;  /* 0x00000039923c7c20 */ /* 0x000fc80008410000 */
[----:B------:R-:W-:Y:S01]  /*dd00*/  FFMA.FTZ R191, R171, UR56, R60 ;  /* 0x00000038abbf7c23 */ /* 0x000fe2000801003c */
[----:B------:R-:W-:-:S04]  /*dd10*/  FMUL.FTZ R60, R148, UR57 ;  /* 0x00000039943c7c20 */ /* 0x000fc80008410000 */
[----:B------:R-:W-:Y:S01]  /*dd20*/  FFMA.FTZ R177, R169, UR56, R60 ;  /* 0x00000038a9b17c23 */ /* 0x000fe2000801003c */
[----:B------:R-:W-:-:S04]  /*dd30*/  FMUL.FTZ R60, R124, UR57 ;  /* 0x000000397c3c7c20 */ /* 0x000fc80008410000 */
[----:B------:R-:W-:Y:S01]  /*dd40*/  FFMA.FTZ R157, R167, UR56, R60 ;  /* 0x00000038a79d7c23 */ /* 0x000fe2000801003c */
[----:B------:R-:W-:-:S04]  /*dd50*/  FMUL.FTZ R60, R126, UR57 ;  /* 0x000000397e3c7c20 */ /* 0x000fc80008410000 */
[----:B------:R-:W-:Y:S01]  /*dd60*/  FFMA.FTZ R129, R181, UR56, -R60 ;  /* 0x00000038b5817c23 */ /* 0x000fe2000801083c */
        /* <DEDUP_REMOVED lines=30> */
.L_x_8404:
[----:B------:R-:W-:Y:S05]  /*df50*/  BSYNC B0 ;  /* 0x0000000000007941 */ /* 0x000fea0003800000 */
.L_x_8403:
        /* <DEDUP_REMOVED lines=18> */
[----:B------:R-:W-:Y:S01]  /*e080*/  UIADD3 UR56, UR4, -UR52, URZ ;  /* 0x8000003404387290 */ /* 0x000fe2000fffe03f */
[----:B------:R-:W-:Y:S01]  /*e090*/  FFMA.FTZ R135, R224, R135, R159 ;  /* 0x00000087e0877223 */ /* 0x000fe2000001009f */
[----:B------:R-:W-:Y:S01]  /*e0a0*/  UIADD3 UR47, UR59, UR47, URZ ;  /* 0x0000002f3b2f7290 */ /* 0x000fe2000fffe03f */
[----:B------:R-:W-:Y:S01]  /*e0b0*/  IADD3 R160, R97, 0x80, RZ ;  /* 0x0000008061a07810 */ /* 0x000fe20007ffe0ff */
        /* <DEDUP_REMOVED lines=24> */
.L_x_8406:
[----:B------:R-:W-:Y:S05]  /*e240*/  BSYNC B0 ;  /* 0x0000000000007941 */ /* 0x000fea0003800000 */
.L_x_8405:
        /* <DEDUP_REMOVED lines=17> */
.L_x_8408:
[----:B------:R-:W-:Y:S05]  /*e360*/  BSYNC B0 ;  /* 0x0000000000007941 */ /* 0x000fea0003800000 */
.L_x_8407:
[----:B01----:R0:W1:Y:S01]  /*e370*/  LDS R61, [R162+0x2400] ;  /* 0x00240000a23d7984 */ /* 0x0030620000000800 */
[----:B------:R-:W-:Y:S01]  /*e380*/  BSSY B0, `(.L_x_8409) ;  /* 0x0000006000007945 */ /* 0x000fe20003800000 */
[----:B------:R-:W-:Y:S02]  /*e390*/  IADD3 R160, R97, 0x180, RZ ;  /* 0x0000018061a07810 */ /* 0x000fe40007ffe0ff */
[----:B------:R-:W-:Y:S02]  /*e3a0*/  LEA.HI.SX32 R168, R168, R97, 0x1b ;  /* 0x00000061a8a87211 */ /* 0x000fe400078fdaff */
[----:B------:R-:W-:Y:S01]  /*e3b0*/  LEA R166, R166, R49, 0x2 ;  /* 0x00000031a6a67211 */ /* 0x000fe200078e10ff */
[----:B------:R-:W-:Y:S06]  /*e3c0*/  @!P1 BRA `(.L_x_8410) ;  /* 0x0000000000049947 */ /* 0x000fec0003800000 */
[----:B-1----:R2:W-:Y:S02]  /*e3d0*/  REDG.E.ADD.F32.FTZ.RN.STRONG.GPU desc[UR20][R62.64+-0x1d00], R61 ;  /* 0xffe3003d3e0079a6 */ /* 0x0025e4000c10f394 */
.L_x_8410:
[----:B------:R-:W-:Y:S05]  /*e3e0*/  BSYNC B0 ;  /* 0x0000000000007941 */ /* 0x000fea0003800000 */
.L_x_8409:
[----:B-12---:R1:W2:Y:S01]  /*e3f0*/  LDS R61, [R166+0x2500] ;  /* 0x00250000a63d7984 */ /* 0x0062a20000000800 */
[----:B------:R-:W-:Y:S01]  /*e400*/  BSSY B0, `(.L_x_8411) ;  /* 0x0000006000007945 */ /* 0x000fe20003800000 */
[----:B0-----:R-:W-:Y:S02]  /*e410*/  IADD3 R162, R97, 0x1c0, RZ ;  /* 0x000001c061a27810 */ /* 0x001fe40007ffe0ff */
[----:B------:R-:W-:Y:S02]  /*e420*/  LEA.HI.SX32 R160, R160, R97, 0x1b ;  /* 0x00000061a0a07211 */ /* 0x000fe400078fdaff */
[----:B------:R-:W-:Y:S01]  /*e430*/  LEA R168, R168, R49, 0x2 ;  /* 0x00000031a8a87211 */ /* 0x000fe200078e10ff */
[----:B------:R-:W-:Y:S06]  /*e440*/  @!P2 BRA `(.L_x_8412) ;  /* 0x000000000004a947 */ /* 0x000fec0003800000 */
[----:B--2---:R0:W-:Y:S02]  /*e450*/  REDG.E.ADD.F32.FTZ.RN.STRONG.GPU desc[UR20][R62.64+-0x1c00], R61 ;  /* 0xffe4003d3e0079a6 */ /* 0x0041e4000c10f394 */
.L_x_8412:
[----:B------:R-:W-:Y:S05]  /*e460*/  BSYNC B0 ;  /* 0x0000000000007941 */ /* 0x000fea0003800000 */
.L_x_8411:
[----:B0-2---:R0:W2:Y:S01]  /*e470*/  LDS R61, [R168+0x2600] ;  /* 0x00260000a83d7984 */ /* 0x0050a20000000800 */
[----:B------:R-:W-:Y:S01]  /*e480*/  BSSY B0, `(.L_x_8413) ;  /* 0x0000005000007945 */ /* 0x000fe20003800000 */
[----:B------:R-:W-:Y:S02]  /*e490*/  LEA.HI.SX32 R162, R162, R97, 0x1b ;  /* 0x00000061a2a27211 */ /* 0x000fe400078fdaff */
[----:B------:R-:W-:Y:S01]  /*e4a0*/  LEA R160, R160, R49, 0x2 ;  /* 0x00000031a0a07211 */ /* 0x000fe200078e10ff */
[----:B------:R-:W-:Y:S06]  /*e4b0*/  @!P3 BRA `(.L_x_8414) ;  /* 0x000000000004b947 */ /* 0x000fec0003800000 */
[----:B--2---:R4:W-:Y:S02]  /*e4c0*/  REDG.E.ADD.F32.FTZ.RN.STRONG.GPU desc[UR20][R62.64+-0x1b00], R61 ;  /* 0xffe5003d3e0079a6 */ /* 0x0049e4000c10f394 */
.L_x_8414:
[----:B------:R-:W-:Y:S05]  /*e4d0*/  BSYNC B0 ;  /* 0x0000000000007941 */ /* 0x000fea0003800000 */
.L_x_8413:
[----:B--2-4-:R2:W4:Y:S01]  /*e4e0*/  LDS R61, [R160+0x2700] ;  /* 0x00270000a03d7984 */ /* 0x0145220000000800 */
[----:B------:R-:W-:Y:S01]  /*e4f0*/  BSSY B0, `(.L_x_8415) ;  /* 0x0000004000007945 */ /* 0x000fe20003800000 */
[----:B------:R-:W-:-:S03]  /*e500*/  LEA R123, R162, R49, 0x2 ;  /* 0x00000031a27b7211 */ /* 0x000fc600078e10ff */
[----:B------:R-:W-:Y:S05]  /*e510*/  @!P4 BRA `(.L_x_8416) ;  /* 0x000000000004c947 */ /* 0x000fea0003800000 */
[----:B----4-:R4:W-:Y:S02]  /*e520*/  REDG.E.ADD.F32.FTZ.RN.STRONG.GPU desc[UR20][R62.64+-0x1a00], R61 ;  /* 0xffe6003d3e0079a6 */ /* 0x0109e4000c10f394 */
.L_x_8416:
[----:B------:R-:W-:Y:S05]  /*e530*/  BSYNC B0 ;  /* 0x0000000000007941 */ /* 0x000fea0003800000 */
.L_x_8415:
[----:B----4-:R4:W0:Y:S01]  /*e540*/  LDS R61, [R123+0x2800] ;  /* 0x002800007b3d7984 */ /* 0x0108220000000800 */
[----:B------:R-:W-:Y:S01]  /*e550*/  BSSY B0, `(.L_x_8417) ;  /* 0x0000005000007945 */ /* 0x000fe20003800000 */
[C---:B--2---:R-:W-:Y:S02]  /*e560*/  IADD3 R160, R97.reuse, 0x200, RZ ;  /* 0x0000020061a07810 */ /* 0x044fe40007ffe0ff */
[----:B------:R-:W-:Y:S01]  /*e570*/  IADD3 R162, R97, 0x240, RZ ;  /* 0x0000024061a27810 */ /* 0x000fe20007ffe0ff */
[----:B------:R-:W-:Y:S06]  /*e580*/  @!P5 BRA `(.L_x_8418) ;  /* 0x000000000004d947 */ /* 0x000fec0003800000 */
[----:B0-----:R2:W-:Y:S02]  /*e590*/  REDG.E.ADD.F32.FTZ.RN.STRONG.GPU desc[UR20][R62.64+-0x1900], R61 ;  /* 0xffe7003d3e0079a6 */ /* 0x0015e4000c10f394 */
.L_x_8418:
[----:B------:R-:W-:Y:S05]  /*e5a0*/  BSYNC B0 ;  /* 0x0000000000007941 */ /* 0x000fea0003800000 */
.L_x_8417:
        /* <DEDUP_REMOVED lines=17> */
.L_x_8420:
[----:B------:R-:W-:Y:S05]  /*e6c0*/  BSYNC B0 ;  /* 0x0000000000007941 */ /* 0x000fea0003800000 */
.L_x_8419:
[----:B01----:R0:W1:Y:S01]  /*e6d0*/  LDS R61, [R162+0x2a00] ;  /* 0x002a0000a23d7984 */ /* 0x0030620000000800 */
[----:B------:R-:W-:Y:S01]  /*e6e0*/  BSSY B0, `(.L_x_8421) ;  /* 0x0000006000007945 */ /* 0x000fe20003800000 */
[----:B------:R-:W-:Y:S02]  /*e6f0*/  IADD3 R160, R97, 0x300, RZ ;  /* 0x0000030061a07810 */ /* 0x000fe40007ffe0ff */
[----:B------:R-:W-:Y:S02]  /*e700*/  LEA.HI.SX32 R168, R168, R97, 0x1b ;  /* 0x00000061a8a87211 */ /* 0x000fe400078fdaff */
[----:B------:R-:W-:Y:S01]  /*e710*/  LEA R166, R166, R49, 0x2 ;  /* 0x00000031a6a67211 */ /* 0x000fe200078e10ff */
[----:B------:R-:W-:Y:S06]  /*e720*/  @!P1 BRA `(.L_x_8422) ;  /* 0x0000000000049947 */ /* 0x000fec0003800000 */
[----:B-1----:R2:W-:Y:S02]  /*e730*/  REDG.E.ADD.F32.FTZ.RN.STRONG.GPU desc[UR20][R62.64+-0x1700], R61 ;  /* 0xffe9003d3e0079a6 */ /* 0x0025e4000c10f394 */
.L_x_8422:
[----:B------:R-:W-:Y:S05]  /*e740*/  BSYNC B0 ;  /* 0x0000000000007941 */ /* 0x000fea0003800000 */
.L_x_8421:
[----:B-12---:R1:W2:Y:S01]  /*e750*/  LDS R61, [R166+0x2b00] ;  /* 0x002b0000a63d7984 */ /* 0x0062a20000000800 */
[----:B------:R-:W-:Y:S01]  /*e760*/  BSSY B0, `(.L_x_8423) ;  /* 0x0000006000007945 */ /* 0x000fe20003800000 */
[----:B0-----:R-:W-:Y:S02]  /*e770*/  IADD3 R162, R97, 0x340, RZ ;  /* 0x0000034061a27810 */ /* 0x001fe40007ffe0ff */
[----:B------:R-:W-:Y:S02]  /*e780*/  LEA.HI.SX32 R160, R160, R97, 0x1b ;  /* 0x00000061a0a07211 */ /* 0x000fe400078fdaff */
[----:B------:R-:W-:Y:S01]  /*e790*/  LEA R168, R168, R49, 0x2 ;  /* 0x00000031a8a87211 */ /* 0x000fe200078e10ff */
[----:B------:R-:W-:Y:S06]  /*e7a0*/  @!P2 BRA `(.L_x_8424) ;  /* 0x000000000004a947 */ /* 0x000fec0003800000 */
[----:B--2---:R0:W-:Y:S02]  /*e7b0*/  REDG.E.ADD.F32.FTZ.RN.STRONG.GPU desc[UR20][R62.64+-0x1600], R61 ;  /* 0xffea003d3e0079a6 */ /* 0x0041e4000c10f394 */
.L_x_8424:
[----:B------:R-:W-:Y:S05]  /*e7c0*/  BSYNC B0 ;  /* 0x0000000000007941 */ /* 0x000fea0003800000 */
.L_x_8423:
[----:B0-2---:R0:W2:Y:S01]  /*e7d0*/  LDS R61, [R168+0x2c00] ;  /* 0x002c0000a83d7984 */ /* 0x0050a20000000800 */
[----:B------:R-:W-:Y:S01]  /*e7e0*/  BSSY B0, `(.L_x_8425) ;  /* 0x0000005000007945 */ /* 0x000fe20003800000 */
[----:B------:R-:W-:Y:S02]  /*e7f0*/  LEA.HI.SX32 R162, R162, R97, 0x1b ;  /* 0x00000061a2a27211 */ /* 0x000fe400078fdaff */
[----:B------:R-:W-:Y:S01]  /*e800*/  LEA R160, R160, R49, 0x2 ;  /* 0x00000031a0a07211 */ /* 0x000fe200078e10ff */
[----:B------:R-:W-:Y:S06]  /*e810*/  @!P3 BRA `(.L_x_8426) ;  /* 0x000000000004b947 */ /* 0x000fec0003800000 */
[----:B--2---:R2:W-:Y:S02]  /*e820*/  REDG.E.ADD.F32.FTZ.RN.STRONG.GPU desc[UR20][R62.64+-0x1500], R61 ;  /* 0xffeb003d3e0079a6 */ /* 0x0045e4000c10f394 */
.L_x_8426:
[----:B------:R-:W-:Y:S05]  /*e830*/  BSYNC B0 ;  /* 0x0000000000007941 */ /* 0x000fea0003800000 */
.L_x_8425:
[----:B--2---:R2:W0:Y:S01]  /*e840*/  LDS R61, [R160+0x2d00] ;  /* 0x002d0000a03d7984 */ /* 0x0044220000000800 */
[----:B------:R-:W-:Y:S01]  /*e850*/  BSSY B0, `(.L_x_8427) ;  /* 0x0000004000007945 */ /* 0x000fe20003800000 */
[----:B----4-:R-:W-:-:S03]  /*e860*/  LEA R123, R162, R49, 0x2 ;  /* 0x00000031a27b7211 */ /* 0x010fc600078e10ff */
[----:B------:R-:W-:Y:S05]  /*e870*/  @!P4 BRA `(.L_x_8428) ;  /* 0x000000000004c947 */ /* 0x000fea0003800000 */
[----:B0-----:R4:W-:Y:S02]  /*e880*/  REDG.E.ADD.F32.FTZ.RN.STRONG.GPU desc[UR20][R62.64+-0x1400], R61 ;  /* 0xffec003d3e0079a6 */ /* 0x0019e4000c10f394 */
.L_x_8428:
[----:B------:R-:W-:Y:S05]  /*e890*/  BSYNC B0 ;  /* 0x0000000000007941 */ /* 0x000fea0003800000 */
.L_x_8427:
[----:B0---4-:R0:W4:Y:S01]  /*e8a0*/  LDS R61, [R123+0x2e00] ;  /* 0x002e00007b3d7984 */ /* 0x0111220000000800 */
[----:B------:R-:W-:Y:S01]  /*e8b0*/  BSSY B0, `(.L_x_8429) ;  /* 0x0000005000007945 */ /* 0x000fe20003800000 */
[C---:B--2---:R-:W-:Y:S02]  /*e8c0*/  IADD3 R160, R97.reuse, 0x380, RZ ;  /* 0x0000038061a07810 */ /* 0x044fe40007ffe0ff */
[----:B------:R-:W-:Y:S01]  /*e8d0*/  IADD3 R162, R97, 0x3c0, RZ ;  /* 0x000003c061a27810 */ /* 0x000fe20007ffe0ff */
[----:B------:R-:W-:Y:S06]  /*e8e0*/  @!P5 BRA `(.L_x_8430) ;  /* 0x000000000004d947 */ /* 0x000fec0003800000 */
[----:B----4-:R2:W-:Y:S02]  /*e8f0*/  REDG.E.ADD.F32.FTZ.RN.STRONG.GPU desc[UR20][R62.64+-0x1300], R61 ;  /* 0xffed003d3e0079a6 */ /* 0x0105e4000c10f394 */
.L_x_8430:
[----:B------:R-:W-:Y:S05]  /*e900*/  BSYNC B0 ;  /* 0x0000000000007941 */ /* 0x000fea0003800000 */
.L_x_8429:
        /* <DEDUP_REMOVED lines=17> */
.L_x_8432:
[----:B------:R-:W-:Y:S05]  /*ea20*/  BSYNC B0 ;  /* 0x0000000000007941 */ /* 0x000fea0003800000 */
.L_x_8431:
[----:B-12---:R1:W2:Y:S01]  /*ea30*/  LDS R61, [R162+0x3000] ;  /* 0x00300000a23d7984 */ /* 0x0062a20000000800 */
[----:B------:R-:W-:Y:S01]  /*ea40*/  BSSY B0, `(.L_x_8433) ;  /* 0x0000006000007945 */ /* 0x000fe20003800000 */
[----:B------:R-:W-:Y:S02]  /*ea50*/  IADD3 R160, R97, 0x480, RZ ;  /* 0x0000048061a07810 */ /* 0x000fe40007ffe0ff */
[----:B------:R-:W-:Y:S02]  /*ea60*/  LEA.HI.SX32 R168, R168, R97, 0x1b ;  /* 0x00000061a8a87211 */ /* 0x000fe400078fdaff */
[----:B------:R-:W-:Y:S01]  /*ea70*/  LEA R166, R166, R49, 0x2 ;  /* 0x00000031a6a67211 */ /* 0x000fe200078e10ff */
[----:B------:R-:W-:Y:S06]  /*ea80*/  @!P1 BRA `(.L_x_8434) ;  /* 0x0000000000049947 */ /* 0x000fec0003800000 */
[----:B--2---:R4:W-:Y:S02]  /*ea90*/  REDG.E.ADD.F32.FTZ.RN.STRONG.GPU desc[UR20][R62.64+-0x1100], R61 ;  /* 0xffef003d3e0079a6 */ /* 0x0049e4000c10f394 */
.L_x_8434:
[----:B------:R-:W-:Y:S05]  /*eaa0*/  BSYNC B0 ;  /* 0x0000000000007941 */ /* 0x000fea0003800000 */
.L_x_8433:
[----:B--2-4-:R2:W4:Y:S01]  /*eab0*/  LDS R61, [R166+0x3100] ;  /* 0x00310000a63d7984 */ /* 0x0145220000000800 */
[----:B------:R-:W-:Y:S01]  /*eac0*/  BSSY B0, `(.L_x_8435) ;  /* 0x0000006000007945 */ /* 0x000fe20003800000 */
[----:B-1----:R-:W-:Y:S02]  /*ead0*/  IADD3 R162, R97, 0x4c0, RZ ;  /* 0x000004c061a27810 */ /* 0x002fe40007ffe0ff */
[----:B------:R-:W-:Y:S02]  /*eae0*/  LEA.HI.SX32 R160, R160, R97, 0x1b ;  /* 0x00000061a0a07211 */ /* 0x000fe400078fdaff */
[----:B------:R-:W-:Y:S01]  /*eaf0*/  LEA R168, R168, R49, 0x2 ;  /* 0x00000031a8a87211 */ /* 0x000fe200078e10ff */
[----:B------:R-:W-:Y:S06]  /*eb00*/  @!P2 BRA `(.L_x_8436) ;  /* 0x000000000004a947 */ /* 0x000fec0003800000 */
[----:B----4-:R1:W-:Y:S02]  /*eb10*/  REDG.E.ADD.F32.FTZ.RN.STRONG.GPU desc[UR20][R62.64+-0x1000], R61 ;  /* 0xfff0003d3e0079a6 */ /* 0x0103e4000c10f394 */
.L_x_8436:
[----:B------:R-:W-:Y:S05]  /*eb20*/  BSYNC B0 ;  /* 0x0000000000007941 */ /* 0x000fea0003800000 */
.L_x_8435:
[----:B-1--4-:R1:W4:Y:S01]  /*eb30*/  LDS R61, [R168+0x3200] ;  /* 0x00320000a83d7984 */ /* 0x0123220000000800 */
[----:B------:R-:W-:Y:S01]  /*eb40*/  BSSY B0, `(.L_x_8437) ;  /* 0x0000005000007945 */ /* 0x000fe20003800000 */
[----:B------:R-:W-:Y:S02]  /*eb50*/  LEA.HI.SX32 R162, R162, R97, 0x1b ;  /* 0x00000061a2a27211 */ /* 0x000fe400078fdaff */
[----:B------:R-:W-:Y:S01]  /*eb60*/  LEA R160, R160, R49, 0x2 ;  /* 0x00000031a0a07211 */ /* 0x000fe200078e10ff */
[----:B------:R-:W-:Y:S06]  /*eb70*/  @!P3 BRA `(.L_x_8438) ;  /* 0x000000000004b947 */ /* 0x000fec0003800000 */
[----:B----4-:R4:W-:Y:S02]  /*eb80*/  REDG.E.ADD.F32.FTZ.RN.STRONG.GPU desc[UR20][R62.64+-0xf00], R61 ;  /* 0xfff1003d3e0079a6 */ /* 0x0109e4000c10f394 */
.L_x_8438:
[----:B------:R-:W-:Y:S05]  /*eb90*/  BSYNC B0 ;  /* 0x0000000000007941 */ /* 0x000fea0003800000 */
.L_x_8437:
[----:B----4-:R4:W1:Y:S01]  /*eba0*/  LDS R61, [R160+0x3300] ;  /* 0x00330000a03d7984 */ /* 0x0108620000000800 */
[----:B------:R-:W-:Y:S01]  /*ebb0*/  BSSY B0, `(.L_x_8439) ;  /* 0x0000004000007945 */ /* 0x000fe20003800000 */
[----:B0-----:R-:W-:-:S03]  /*ebc0*/  LEA R123, R162, R49, 0x2 ;  /* 0x00000031a27b7211 */ /* 0x001fc600078e10ff */
[----:B------:R-:W-:Y:S05]  /*ebd0*/  @!P4 BRA `(.L_x_8440) ;  /* 0x000000000004c947 */ /* 0x000fea0003800000 */
[----:B-1----:R0:W-:Y:S02]  /*ebe0*/  REDG.E.ADD.F32.FTZ.RN.STRONG.GPU desc[UR20][R62.64+-0xe00], R61 ;  /* 0xfff2003d3e0079a6 */ /* 0x0021e4000c10f394 */
.L_x_8440:
[----:B------:R-:W-:Y:S05]  /*ebf0*/  BSYNC B0 ;  /* 0x0000000000007941 */ /* 0x000fea0003800000 */
.L_x_8439:
[----:B01----:R0:W1:Y:S01]  /*ec00*/  LDS R61, [R123+0x3400] ;  /* 0x003400007b3d7984 */ /* 0x0030620000000800 */
[----:B------:R-:W-:Y:S01]  /*ec10*/  BSSY B0, `(.L_x_8441) ;  /* 0x0000005000007945 */ /* 0x000fe20003800000 */
[C---:B----4-:R-:W-:Y:S02]  /*ec20*/  IADD3 R160, R97.reuse, 0x500, RZ ;  /* 0x0000050061a07810 */ /* 0x050fe40007ffe0ff */
[----:B------:R-:W-:Y:S01]  /*ec30*/  IADD3 R162, R97, 0x540, RZ ;  /* 0x0000054061a27810 */ /* 0x000fe20007ffe0ff */
[----:B------:R-:W-:Y:S06]  /*ec40*/  @!P5 BRA `(.L_x_8442) ;  /* 0x000000000004d947 */ /* 0x000fec0003800000 */
[----:B-1----:R4:W-:Y:S02]  /*ec50*/  REDG.E.ADD.F32.FTZ.RN.STRONG.GPU desc[UR20][R62.64+-0xd00], R61 ;  /* 0xfff3003d3e0079a6 */ /* 0x0029e4000c10f394 */
.L_x_8442:
[----:B------:R-:W-:Y:S05]  /*ec60*/  BSYNC B0 ;  /* 0x0000000000007941 */ /* 0x000fea0003800000 */
.L_x_8441:
        /* <DEDUP_REMOVED lines=17> */
.L_x_8444:
[----:B------:R-:W-:Y:S05]  /*ed80*/  BSYNC B0 ;  /* 0x0000000000007941 */ /* 0x000fea0003800000 */
.L_x_8443:
[----:B-12---:R1:W2:Y:S01]  /*ed90*/  LDS R61, [R162+0x3600] ;  /* 0x00360000a23d7984 */ /* 0x0062a20000000800 */
[----:B------:R-:W-:Y:S01]  /*eda0*/  BSSY B0, `(.L_x_8445) ;  /* 0x0000006000007945 */ /* 0x000fe20003800000 */
[----:B------:R-:W-:Y:S02]  /*edb0*/  IADD3 R160, R97, 0x600, RZ ;  /* 0x0000060061a07810 */ /* 0x000fe40007ffe0ff */
[----:B------:R-:W-:Y:S02]  /*edc0*/  LEA.HI.SX32 R168, R168, R97, 0x1b ;  /* 0x00000061a8a87211 */ /* 0x000fe400078fdaff */
[----:B------:R-:W-:Y:S01]  /*edd0*/  LEA R166, R166, R49, 0x2 ;  /* 0x00000031a6a67211 */ /* 0x000fe200078e10ff */
[----:B------:R-:W-:Y:S06]  /*ede0*/  @!P1 BRA `(.L_x_8446) ;  /* 0x0000000000049947 */ /* 0x000fec0003800000 */
[----:B--2---:R4:W-:Y:S02]  /*edf0*/  REDG.E.ADD.F32.FTZ.RN.STRONG.GPU desc[UR20][R62.64+-0xb00], R61 ;  /* 0xfff5003d3e0079a6 */ /* 0x0049e4000c10f394 */
.L_x_8446:
[----:B------:R-:W-:Y:S05]  /*ee00*/  BSYNC B0 ;  /* 0x0000000000007941 */ /* 0x000fea0003800000 */
.L_x_8445:
[----:B--2-4-:R2:W4:Y:S01]  /*ee10*/  LDS R61, [R166+0x3700] ;  /* 0x00370000a63d7984 */ /* 0x0145220000000800 */
[----:B------:R-:W-:Y:S01]  /*ee20*/  BSSY B0, `(.L_x_8447) ;  /* 0x0000006000007945 */ /* 0x000fe20003800000 */
[----:B-1----:R-:W-:Y:S02]  /*ee30*/  IADD3 R162, R97, 0x640, RZ ;  /* 0x0000064061a27810 */ /* 0x002fe40007ffe0ff */
[----:B------:R-:W-:Y:S02]  /*ee40*/  LEA.HI.SX32 R160, R160, R97, 0x1b ;  /* 0x00000061a0a07211 */ /* 0x000fe400078fdaff */
[----:B------:R-:W-:Y:S01]  /*ee50*/  LEA R168, R168, R49, 0x2 ;  /* 0x00000031a8a87211 */ /* 0x000fe200078e10ff */
[----:B------:R-:W-:Y:S06]  /*ee60*/  @!P2 BRA `(.L_x_8448) ;  /* 0x000000000004a947 */ /* 0x000fec0003800000 */
[----:B----4-:R1:W-:Y:S02]  /*ee70*/  REDG.E.ADD.F32.FTZ.RN.STRONG.GPU desc[UR20][R62.64+-0xa00], R61 ;  /* 0xfff6003d3e0079a6 */ /* 0x0103e4000c10f394 */
.L_x_8448:
[----:B------:R-:W-:Y:S05]  /*ee80*/  BSYNC B0 ;  /* 0x0000000000007941 */ /* 0x000fea0003800000 */
.L_x_8447:
[----:B-1--4-:R1:W4:Y:S01]  /*ee90*/  LDS R61, [R168+0x3800] ;  /* 0x00380000a83d7984 */ /* 0x0123220000000800 */
[----:B------:R-:W-:Y:S01]  /*eea0*/  BSSY B0, `(.L_x_8449) ;  /* 0x0000005000007945 */ /* 0x000fe20003800000 */
[----:B------:R-:W-:Y:S02]  /*eeb0*/  LEA.HI.SX32 R162, R162, R97, 0x1b ;  /* 0x00000061a2a27211 */ /* 0x000fe400078fdaff */
[----:B------:R-:W-:Y:S01]  /*eec0*/  LEA R160, R160, R49, 0x2 ;  /* 0x00000031a0a07211 */ /* 0x000fe200078e10ff */
[----:B------:R-:W-:Y:S06]  /*eed0*/  @!P3 BRA `(.L_x_8450) ;  /* 0x000000000004b947 */ /* 0x000fec0003800000 */
[----:B----4-:R4:W-:Y:S02]  /*eee0*/  REDG.E.ADD.F32.FTZ.RN.STRONG.GPU desc[UR20][R62.64+-0x900], R61 ;  /* 0xfff7003d3e0079a6 */ /* 0x0109e4000c10f394 */
.L_x_8450:
[----:B------:R-:W-:Y:S05]  /*eef0*/  BSYNC B0 ;  /* 0x0000000000007941 */ /* 0x000fea0003800000 */
.L_x_8449:
[----:B----4-:R4:W1:Y:S01]  /*ef00*/  LDS R61, [R160+0x3900] ;  /* 0x00390000a03d7984 */ /* 0x0108620000000800 */
[----:B------:R-:W-:Y:S01]  /*ef10*/  BSSY B0, `(.L_x_8451) ;  /* 0x0000004000007945 */ /* 0x000fe20003800000 */
[----:B0-----:R-:W-:-:S03]  /*ef20*/  LEA R123, R162, R49, 0x2 ;  /* 0x00000031a27b7211 */ /* 0x001fc600078e10ff */
[----:B------:R-:W-:Y:S05]  /*ef30*/  @!P4 BRA `(.L_x_8452) ;  /* 0x000000000004c947 */ /* 0x000fea0003800000 */
[----:B-1----:R0:W-:Y:S02]  /*ef40*/  REDG.E.ADD.F32.FTZ.RN.STRONG.GPU desc[UR20][R62.64+-0x800], R61 ;  /* 0xfff8003d3e0079a6 */ /* 0x0021e4000c10f394 */
.L_x_8452:
[----:B------:R-:W-:Y:S05]  /*ef50*/  BSYNC B0 ;  /* 0x0000000000007941 */ /* 0x000fea0003800000 */
.L_x_8451:
[----:B01----:R0:W1:Y:S01]  /*ef60*/  LDS R61, [R123+0x3a00] ;  /* 0x003a00007b3d7984 */ /* 0x0030620000000800 */
[----:B------:R-:W-:Y:S01]  /*ef70*/  BSSY B0, `(.L_x_8453) ;  /* 0x0000005000007945 */ /* 0x000fe20003800000 */
[C---:B----4-:R-:W-:Y:S02]  /*ef80*/  IADD3 R160, R97.reuse, 0x680, RZ ;  /* 0x0000068061a07810 */ /* 0x050fe40007ffe0ff */
[----:B------:R-:W-:Y:S01]  /*ef90*/  IADD3 R162, R97, 0x6c0, RZ ;  /* 0x000006c061a27810 */ /* 0x000fe20007ffe0ff */
[----:B------:R-:W-:Y:S06]  /*efa0*/  @!P5 BRA `(.L_x_8454) ;  /* 0x000000000004d947 */ /* 0x000fec0003800000 */
[----:B-1----:R4:W-:Y:S02]  /*efb0*/  REDG.E.ADD.F32.FTZ.RN.STRONG.GPU desc[UR20][R62.64+-0x700], R61 ;  /* 0xfff9003d3e0079a6 */ /* 0x0029e4000c10f394 */
.L_x_8454:
[----:B------:R-:W-:Y:S05]  /*efc0*/  BSYNC B0 ;  /* 0x0000000000007941 */ /* 0x000fea0003800000 */
.L_x_8453:
        /* <DEDUP_REMOVED lines=17> */
.L_x_8456:
[----:B------:R-:W-:Y:S05]  /*f0e0*/  BSYNC B0 ;  /* 0x0000000000007941 */ /* 0x000fea0003800000 */
.L_x_8455:
[----:B-12---:R1:W2:Y:S01]  /*f0f0*/  LDS R61, [R162+0x3c00] ;  /* 0x003c0000a23d7984 */ /* 0x0062a20000000800 */
[----:B------:R-:W-:Y:S01]  /*f100*/  BSSY B0, `(.L_x_8457) ;  /* 0x0000006000007945 */ /* 0x000fe20003800000 */
[----:B------:R-:W-:Y:S02]  /*f110*/  IADD3 R158, R97, 0x780, RZ ;  /* 0x00000780619e7810 */ /* 0x000fe40007ffe0ff */
[----:B------:R-:W-:Y:S02]  /*f120*/  LEA.HI.SX32 R168, R168, R97, 0x1b ;  /* 0x00000061a8a87211 */ /* 0x000fe400078fdaff */
[----:B------:R-:W-:Y:S01]  /*f130*/  LEA R166, R166, R49, 0x2 ;  /* 0x00000031a6a67211 */ /* 0x000fe200078e10ff */
[----:B------:R-:W-:Y:S06]  /*f140*/  @!P1 BRA `(.L_x_8458) ;  /* 0x0000000000049947 */ /* 0x000fec0003800000 */
[----:B--2---:R4:W-:Y:S02]  /*f150*/  REDG.E.ADD.F32.FTZ.RN.STRONG.GPU desc[UR20][R62.64+-0x500], R61 ;  /* 0xfffb003d3e0079a6 */ /* 0x0049e4000c10f394 */
.L_x_8458:
[----:B------:R-:W-:Y:S05]  /*f160*/  BSYNC B0 ;  /* 0x0000000000007941 */ /* 0x000fea0003800000 */
.L_x_8457:
[----:B--2-4-:R2:W4:Y:S01]  /*f170*/  LDS R61, [R166+0x3d00] ;  /* 0x003d0000a63d7984 */ /* 0x0145220000000800 */
[----:B------:R-:W-:Y:S01]  /*f180*/  BSSY B0, `(.L_x_8459) ;  /* 0x0000006000007945 */ /* 0x000fe20003800000 */
[----:B------:R-:W-:Y:S02]  /*f190*/  IADD3 R160, R97, 0x7c0, RZ ;  /* 0x000007c061a07810 */ /* 0x000fe40007ffe0ff */
[----:B------:R-:W-:Y:S02]  /*f1a0*/  LEA.HI.SX32 R158, R158, R97, 0x1b ;  /* 0x000000619e9e7211 */ /* 0x000fe400078fdaff */
[----:B------:R-:W-:Y:S01]  /*f1b0*/  LEA R168, R168, R49, 0x2 ;  /* 0x00000031a8a87211 */ /* 0x000fe200078e10ff */
[----:B------:R-:W-:Y:S06]  /*f1c0*/  @!P2 BRA `(.L_x_8460) ;  /* 0x000000000004a947 */ /* 0x000fec0003800000 */
[----:B----4-:R4:W-:Y:S02]  /*f1d0*/  REDG.E.ADD.F32.FTZ.RN.STRONG.GPU desc[UR20][R62.64+-0x400], R61 ;  /* 0xfffc003d3e0079a6 */ /* 0x0109e4000c10f394 */
.L_x_8460:
[----:B------:R-:W-:Y:S05]  /*f1e0*/  BSYNC B0 ;  /* 0x0000000000007941 */ /* 0x000fea0003800000 */
.L_x_8459:
[----:B----4-:R4:W0:Y:S01]  /*f1f0*/  LDS R61, [R168+0x3e00] ;  /* 0x003e0000a83d7984 */ /* 0x0108220000000800 */
[----:B------:R-:W-:Y:S01]  /*f200*/  BSSY B0, `(.L_x_8461) ;  /* 0x0000005000007945 */ /* 0x000fe20003800000 */
[----:B------:R-:W-:Y:S02]  /*f210*/  LEA.HI.SX32 R160, R160, R97, 0x1b ;  /* 0x00000061a0a07211 */ /* 0x000fe400078fdaff */
[----:B------:R-:W-:Y:S01]  /*f220*/  LEA R158, R158, R49, 0x2 ;  /* 0x000000319e9e7211 */ /* 0x000fe200078e10ff */
[----:B------:R-:W-:Y:S06]  /*f230*/  @!P3 BRA `(.L_x_8462) ;  /* 0x000000000004b947 */ /* 0x000fec0003800000 */
[----:B0-----:R0:W-:Y:S02]  /*f240*/  REDG.E.ADD.F32.FTZ.RN.STRONG.GPU desc[UR20][R62.64+-0x300], R61 ;  /* 0xfffd003d3e0079a6 */ /* 0x0011e4000c10f394 */
.L_x_8462:
[----:B------:R-:W-:Y:S05]  /*f250*/  BSYNC B0 ;  /* 0x0000000000007941 */ /* 0x000fea0003800000 */
.L_x_8461:
[----:B0-----:R0:W0:Y:S01]  /*f260*/  LDS R61, [R158+0x3f00] ;  /* 0x003f00009e3d7984 */ /* 0x0010220000000800 */
[----:B------:R-:W-:Y:S01]  /*f270*/  BSSY B0, `(.L_x_8463) ;  /* 0x0000004000007945 */ /* 0x000fe20003800000 */
[----:B------:R-:W-:-:S03]  /*f280*/  LEA R160, R160, R49, 0x2 ;  /* 0x00000031a0a07211 */ /* 0x000fc600078e10ff */
[----:B------:R-:W-:Y:S05]  /*f290*/  @!P4 BRA `(.L_x_8464) ;  /* 0x000000000004c947 */ /* 0x000fea0003800000 */
[----:B0-----:R0:W-:Y:S02]  /*f2a0*/  REDG.E.ADD.F32.FTZ.RN.STRONG.GPU desc[UR20][R62.64+-0x200], R61 ;  /* 0xfffe003d3e0079a6 */ /* 0x0011e4000c10f394 */
.L_x_8464:
[----:B------:R-:W-:Y:S05]  /*f2b0*/  BSYNC B0 ;  /* 0x0000000000007941 */ /* 0x000fea0003800000 */
.L_x_8463:
[----:B0-----:R0:W0:Y:S01]  /*f2c0*/  LDS R61, [R160+0x4000] ;  /* 0x00400000a03d7984 */ /* 0x0010220000000800 */
[----:B------:R-:W-:Y:S01]  /*f2d0*/  BSSY B0, `(.L_x_8465) ;  /* 0x0000004000007945 */ /* 0x000fe20003800000 */
[----:B------:R-:W-:-:S03]  /*f2e0*/  FADD.FTZ R60, R133, R60 ;  /* 0x0000003c853c7221 */ /* 0x000fc60000010000 */
[----:B------:R-:W-:Y:S05]  /*f2f0*/  @!P5 BRA `(.L_x_8466) ;  /* 0x000000000004d947 */ /* 0x000fea0003800000 */
[----:B0-----:R0:W-:Y:S02]  /*f300*/  REDG.E.ADD.F32.FTZ.RN.STRONG.GPU desc[UR20][R62.64+-0x100], R61 ;  /* 0xffff003d3e0079a6 */ /* 0x0011e4000c10f394 */
.L_x_8466:
[----:B------:R-:W-:Y:S05]  /*f310*/  BSYNC B0 ;  /* 0x0000000000007941 */ /* 0x000fea0003800000 */
.L_x_8465:
        /* <DEDUP_REMOVED lines=10> */
[----:B------:R-:W-:Y:S01]  /*f3c0*/  FMUL.FTZ R101, R101, R190 ;  /* 0x000000be65657220 */ /* 0x000fe20000410000 */
[----:B------:R-:W-:Y:S01]  /*f3d0*/  FMUL.FTZ R179, R114, R179 ;  /* 0x000000b372b37220 */ /* 0x000fe20000410000 */
[----:B------:R-:W2:Y:S01]  /*f3e0*/  SHFL.DOWN PT, R123, R60, 0x1, 0x1f ;  /* 0x08201f003c7b7f89 */ /* 0x000ea200000e0000 */
[----:B------:R-:W-:Y:S01]  /*f3f0*/  FMUL.FTZ R71, R71, R152 ;  /* 0x0000009847477220 */ /* 0x000fe20000410000 */
[----:B------:R-:W-:Y:S01]  /*f400*/  FFMA.FTZ R102, R102, R147, R101 ;  /* 0x0000009366667223 */ /* 0x000fe20000010065 */
[----:B------:R-:W-:Y:S01]  /*f410*/  FFMA.FTZ R179, R216, R183, R179 ;  /* 0x000000b7d8b37223 */ /* 0x000fe200000100b3 */
[----:B------:R-:W-:Y:S01]  /*f420*/  FFMA.FTZ R141, R100, R175, R141 ;  /* 0x000000af648d7223 */ /* 0x000fe2000001008d */
[----:B------:R-:W-:Y:S01]  /*f430*/  FFMA.FTZ R214, R214, R185, R71 ;  /* 0x000000b9d6d67223 */ /* 0x000fe20000010047 */
[----:B------:R-:W-:Y:S01]  /*f440*/  FFMA.FTZ R39, R102, R56, R39 ;  /* 0x0000003866277223 */ /* 0x000fe20000010027 */
[----:B------:R-:W-:Y:S01]  /*f450*/  FFMA.FTZ R179, R84, R102, R179 ;  /* 0x0000006654b37223 */ /* 0x000fe200000100b3 */
[----:B------:R-:W-:Y:S01]  /*f460*/  FMUL.FTZ R69, R69, R154 ;  /* 0x0000009a45457220 */ /* 0x000fe20000410000 */
[----:B------:R-:W-:Y:S01]  /*f470*/  FMUL.FTZ R187, R70, R187 ;  /* 0x000000bb46bb7220 */ /* 0x000fe20000410000 */
[----:B------:R-:W-:Y:S01]  /*f480*/  FMUL.FTZ R193, R68, R193 ;  /* 0x000000c144c17220 */ /* 0x000fe20000410000 */
[----:B------:R-:W-:Y:S01]  /*f490*/  ISETP.NE.AND P2, PT, R96, RZ, PT ;  /* 0x000000ff6000720c */ /* 0x000fe20003f45270 */
[----:B-----5:R-:W-:Y:S01]  /*f4a0*/  @!P1 FADD.FTZ R61, R61, R158 ;  /* 0x0000009e3d3d9221 */ /* 0x020fe20000010000 */
[----:B------:R-:W-:Y:S01]  /*f4b0*/  FFMA.FTZ R210, R210, R191, R69 ;  /* 0x000000bfd2d27223 */ /* 0x000fe20000010045 */
[----:B------:R-:W-:Y:S01]  /*f4c0*/  ISETP.NE.AND P3, PT, R97, RZ, PT ;  /* 0x000000ff6100720c */ /* 0x000fe20003f65270 */
[----:B------:R-:W-:Y:S01]  /*f4d0*/  FMUL.FTZ R103, R103, R138 ;  /* 0x0000008a67677220 */ /* 0x000fe20000410000 */
[----:B0-----:R-:W-:Y:S01]  /*f4e0*/  @!P1 FADD.FTZ R62, R62, R133 ;  /* 0x000000853e3e9221 */ /* 0x001fe20000010000 */
[----:B------:R-:W0:Y:S01]  /*f4f0*/  SHFL.DOWN PT, R122, R61, 0x2, 0x1f ;  /* 0x08401f003d7a7f89 */ /* 0x000e2200000e0000 */
[----:B------:R-:W-:Y:S01]  /*f500*/  FMUL.FTZ R105, R105, R188 ;  /* 0x000000bc69697220 */ /* 0x000fe20000410000 */
[----:B------:R-:W-:Y:S01]  /*f510*/  FMUL.FTZ R107, R107, R146 ;  /* 0x000000926b6b7220 */ /* 0x000fe20000410000 */
[----:B-1----:R-:W-:Y:S01]  /*f520*/  @!P1 FADD.FTZ R63, R63, R160 ;  /* 0x000000a03f3f9221 */ /* 0x002fe20000010000 */
[----:B------:R-:W1:Y:S01]  /*f530*/  SHFL.DOWN PT, R133, R62, 0x2, 0x1f ;  /* 0x08401f003e857f89 */ /* 0x000e6200000e0000 */
[----:B------:R-:W-:Y:S01]  /*f540*/  FMUL.FTZ R109, R109, R186 ;  /* 0x000000ba6d6d7220 */ /* 0x000fe20000410000 */
        /* <DEDUP_REMOVED lines=61> */
[----:B------:R-:W-:Y:S01]  /*f920*/  BSSY B0, `(.L_x_8467) ;  /* 0x0000047000007945 */ /* 0x000fe20003800000 */
[----:B------:R-:W-:Y:S01]  /*f930*/  FFMA.FTZ R34, R131, R51, R34 ;  /* 0x0000003383227223 */ /* 0x000fe20000010022 */
[----:B-----5:R-:W-:Y:S01]  /*f940*/  @!P1 FADD.FTZ R60, R60, R115 ;  /* 0x000000733c3c9221 */ /* 0x020fe20000010000 */
[----:B------:R-:W2:Y:S01]  /*f950*/  SHFL.DOWN PT, R101, R62, 0x8, 0x1f ;  /* 0x09001f003e657f89 */ /* 0x000ea200000e0000 */
[----:B------:R-:W-:Y:S01]  /*f960*/  ISETP.GT.AND P1, PT, R96, 0x17, PT ;  /* 0x000000176000780c */ /* 0x000fe20003f24270 */
[----:B------:R-:W-:Y:S01]  /*f970*/  FFMA.FTZ R35, R136, R52, R35 ;  /* 0x0000003488237223 */ /* 0x000fe20000010023 */
[----:B------:R-:W-:Y:S01]  /*f980*/  FADD.FTZ R31, R134, R31 ;  /* 0x0000001f861f7221 */ /* 0x000fe20000010000 */
[----:B------:R-:W5:Y:S01]  /*f990*/  SHFL.DOWN PT, R71, R60, 0x8, 0x1f ;  /* 0x09001f003c477f89 */ /* 0x000f6200000e0000 */
[----:B------:R-:W-:Y:S01]  /*f9a0*/  FADD.FTZ R30, R135, R30 ;  /* 0x0000001e871e7221 */ /* 0x000fe20000010000 */
        /* <DEDUP_REMOVED lines=8> */
[----:B0-----:R-:W-:Y:S01]  /*fa30*/  @!P1 FADD.FTZ R61, R61, R100 ;  /* 0x000000643d3d9221 */ /* 0x001fe20000010000 */
[----:B------:R-:W-:Y:S01]  /*fa40*/  FADD.FTZ R25, R214, R25 ;  /* 0x00000019d6197221 */ /* 0x000fe20000010000 */
[----:B------:R-:W-:Y:S01]  /*fa50*/  FFMA.FTZ R41, R106, R58, R41 ;  /* 0x0000003a6a297223 */ /* 0x000fe20000010029 */
[----:B------:R-:W-:Y:S01]  /*fa60*/  FADD.FTZ R24, R187, R24 ;  /* 0x00000018bb187221 */ /* 0x000fe20000010000 */
[----:B------:R-:W-:Y:S01]  /*fa70*/  FFMA.FTZ R42, R107, R59, R42 ;  /* 0x0000003b6b2a7223 */ /* 0x000fe2000001002a */
[----:B------:R-:W0:Y:S01]  /*fa80*/  SHFL.DOWN PT, R68, R61, 0x10, 0x1f ;  /* 0x0a001f003d447f89 */ /* 0x000e2200000e0000 */
[----:B-1----:R-:W-:Y:S01]  /*fa90*/  @!P1 FADD.FTZ R63, R63, R102 ;  /* 0x000000663f3f9221 */ /* 0x002fe20000010000 */
[----:B------:R-:W-:Y:S01]  /*faa0*/  FADD.FTZ R23, R210, R23 ;  /* 0x00000017d2177221 */ /* 0x000fe20000010000 */
[----:B------:R-:W-:Y:S01]  /*fab0*/  FFMA.FTZ R43, R110, R72, R43 ;  /* 0x000000486e2b7223 */ /* 0x000fe2000001002b */
[----:B------:R-:W-:Y:S01]  /*fac0*/  FADD.FTZ R22, R193, R22 ;  /* 0x00000016c1167221 */ /* 0x000fe20000010000 */
[----:B--2---:R-:W-:Y:S01]  /*fad0*/  @!P1 FADD.FTZ R62, R62, R101 ;  /* 0x000000653e3e9221 */ /* 0x004fe20000010000 */
[----:B------:R-:W1:Y:S01]  /*fae0*/  SHFL.DOWN PT, R70, R63, 0x10, 0x1f ;  /* 0x0a001f003f467f89 */ /* 0x000e6200000e0000 */
[----:B------:R-:W-:Y:S01]  /*faf0*/  FFMA.FTZ R44, R111, R73, R44 ;  /* 0x000000496f2c7223 */ /* 0x000fe2000001002c */
[----:B------:R-:W-:Y:S01]  /*fb00*/  FFMA.FTZ R45, R116, R74, R45 ;  /* 0x0000004a742d7223 */ /* 0x000fe2000001002d */
[----:B-----5:R-:W-:Y:S01]  /*fb10*/  @!P1 FADD.FTZ R60, R60, R71 ;  /* 0x000000473c3c9221 */ /* 0x020fe20000010000 */
[----:B------:R-:W-:Y:S01]  /*fb20*/  ISETP.GT.AND P1, PT, R96, 0xf, PT ;  /* 0x0000000f6000780c */ /* 0x000fe20003f24270 */
[----:B------:R-:W2:Y:S01]  /*fb30*/  SHFL.DOWN PT, R71, R62, 0x10, 0x1f ;  /* 0x0a001f003e477f89 */ /* 0x000ea200000e0000 */
[----:B------:R-:W-:Y:S01]  /*fb40*/  FADD.FTZ R21, R206, R21 ;  /* 0x00000015ce157221 */ /* 0x000fe20000010000 */
[----:B------:R-:W-:Y:S01]  /*fb50*/  FADD.FTZ R20, R203, R20 ;  /* 0x00000014cb147221 */ /* 0x000fe20000010000 */
[----:B------:R-:W-:Y:S01]  /*fb60*/  FFMA.FTZ R46, R117, R75, R46 ;  /* 0x0000004b752e7223 */ /* 0x000fe2000001002e */
[----:B------:R-:W5:Y:S01]  /*fb70*/  SHFL.DOWN PT, R69, R60, 0x10, 0x1f ;  /* 0x0a001f003c457f89 */ /* 0x000f6200000e0000 */
[----:B------:R-:W-:Y:S01]  /*fb80*/  FFMA.FTZ R47, R120, R76, R47 ;  /* 0x0000004c782f7223 */ /* 0x000fe2000001002f */
[----:B------:R-:W-:Y:S01]  /*fb90*/  FADD.FTZ R19, R202, R19 ;  /* 0x00000013ca137221 */ /* 0x000fe20000010000 */
[----:B------:R-:W-:Y:S01]  /*fba0*/  FFMA.FTZ R48, R99, R77, R48 ;  /* 0x0000004d63307223 */ /* 0x000fe20000010030 */
[----:B------:R-:W-:Y:S01]  /*fbb0*/  FADD.FTZ R18, R127, R18 ;  /* 0x000000127f127221 */ /* 0x000fe20000010000 */
[----:B------:R-:W-:-:S03]  /*fbc0*/  FADD.FTZ R17, R64, R17 ;  /* 0x0000001140117221 */ /* 0x000fc60000010000 */
        /* <DEDUP_REMOVED lines=28> */
.L_x_8468:
[----:B------:R-:W-:Y:S05]  /*fd90*/  BSYNC B0 ;  /* 0x0000000000007941 */ /* 0x000fea0003800000 */
.L_x_8467:
[----:B------:R-:W-:Y:S02]  /*fda0*/  UIADD3 UR7, UR7, 0x1, URZ ;  /* 0x0000000107077890 */ /* 0x000fe4000fffe03f */
[----:B------:R-:W-:Y:S02]  /*fdb0*/  UIADD3 UR8, UP1, UR8, 0x1, URZ ;  /* 0x0000000108087890 */ /* 0x000fe4000ff3e03f */
[----:B------:R-:W-:Y:S02]  /*fdc0*/  UISETP.GE.AND UP0, UPT, UR7, UR53, UPT ;  /* 0x000000350700728c */ /* 0x000fe4000bf06270 */
[----:B------:R-:W-:-:S04]  /*fdd0*/  UIADD3.X UR9, URZ, UR9, URZ, UP1, !UPT ;  /* 0x000000093f097290 */ /* 0x000fc80008ffe43f */
[----:B------:R-:W-:-:S13]  /*fde0*/  PLOP3.LUT P1, PT, PT, PT, UP0, 0x80, 0x0 ;  /* 0x000000000000781c */ /* 0x000fda0003f2f008 */
[----:B------:R-:W-:Y:S05]  /*fdf0*/  @!P1 BRA `(.L_x_8469) ;  /* 0xffffff7000289947 */ /* 0x000fea000383ffff */
.L_x_8374:
[----:B------:R2:W5:Y:S01]  /*fe00*/  LDL.LU R67, [R1+0x1c] ;  /* 0x00001c0001437983 */ /* 0x0005620000300800 */
[----:B---3--:R-:W-:Y:S01]  /*fe10*/  SHF.L.U32 R0, R97, 0x4, RZ ;  /* 0x0000000461007819 */ /* 0x008fe200000006ff */
[----:B------:R-:W-:Y:S03]  /*fe20*/  BAR.SYNC.DEFER_BLOCKING 0x0 ;  /* 0x0000000000007b1d */ /* 0x000fe60000010000 */
[----:B------:R-:W-:-:S04]  /*fe30*/  LOP3.LUT R0, R0, 0xfffffe00, RZ, 0xc0, !PT ;  /* 0xfffffe0000007812 */ /* 0x000fc800078ec0ff */
[----:B------:R-:W-:Y:S02]  /*fe40*/  LOP3.LUT R52, R0, 0x1f, R97, 0xf8, !PT ;  /* 0x0000001f00347812 */ /* 0x000fe400078ef861 */
[----:B------:R-:W-:Y:S02]  /*fe50*/  CS2R R54, SRZ ;  /* 0x0000000000367805 */ /* 0x000fe4000001ff00 */
[----:B------:R-:W-:Y:S02]  /*fe60*/  MOV R53, RZ ;  /* 0x000000ff00357202 */ /* 0x000fe40000000f00 */
[----:B------:R-:W-:Y:S02]  /*fe70*/  CS2R R56, SRZ ;  /* 0x0000000000387805 */ /* 0x000fe4000001ff00 */
[----:B------:R-:W-:Y:S01]  /*fe80*/  ISETP.GE.AND P1, PT, R52, UR58, PT ;  /* 0x0000003a34007c0c */ /* 0x000fe2000bf26270 */
[----:B------:R-:W3:Y:S01]  /*fe90*/  LDL R104, [R1+0x18] ;  /* 0x0000180001687983 */ /* 0x000ee20000100800 */
[----:B------:R-:W-:-:S02]  /*fea0*/  SHF.R.S32.HI R51, RZ, 0x1f, R52 ;  /* 0x0000001fff337819 */ /* 0x000fc40000011434 */
[----:B------:R-:W-:Y:S02]  /*feb0*/  CS2R R58, SRZ ;  /* 0x00000000003a7805 */ /* 0x000fe4000001ff00 */
[C---:B------:R-:W-:Y:S01]  /*fec0*/  LEA R14, P0, R52.reuse, UR16, 0x2 ;  /* 0x00000010340e7c11 */ /* 0x040fe2000f8010ff */
[----:B------:R-:W4:Y:S01]  /*fed0*/  LDL R103, [R1+0x14] ;  /* 0x0000140001677983 */ /* 0x000f220000100800 */
[----:B01----:R-:W-:Y:S02]  /*fee0*/  CS2R R60, SRZ ;  /* 0x00000000003c7805 */ /* 0x003fe4000001ff00 */
[----:B------:R-:W-:Y:S02]  /*fef0*/  CS2R R64, SRZ ;  /* 0x0000000000407805 */ /* 0x000fe4000001ff00 */
[----:B------:R-:W-:Y:S01]  /*ff00*/  LEA.HI.X R15, R52, UR15, R51, 0x2, P0 ;  /* 0x0000000f340f7c11 */ /* 0x000fe200080f1433 */
[----:B------:R-:W2:Y:S01]  /*ff10*/  LDL R102, [R1+0x10] ;  /* 0x0000100001667983 */ /* 0x000ea20000100800 */
[----:B------:R-:W-:-:S02]  /*ff20*/  CS2R R62, SRZ ;  /* 0x00000000003e7805 */ /* 0x000fc4000001ff00 */
[----:B------:R-:W-:Y:S02]  /*ff30*/  MOV R66, RZ ;  /* 0x000000ff00427202 */ /* 0x000fe40000000f00 */
[----:B------:R-:W-:Y:S01]  /*ff40*/  MOV R68, RZ ;  /* 0x000000ff00447202 */ /* 0x000fe20000000f00 */
[----:B------:R-:W2:Y:S01]  /*ff50*/  LDL R101, [R1+0xc] ;  /* 0x00000c0001657983 */ /* 0x000ea20000100800 */
[----:B------:R-:W0:Y:S01]  /*ff60*/  S2UR UR8, SR_CgaCtaId ;  /* 0x00000000000879c3 */ /* 0x000e220000008800 */
[----:B------:R-:W-:Y:S01]  /*ff70*/  ISETP.NE.AND P6, PT, R97, RZ, PT ;  /* 0x000000ff6100720c */ /* 0x000fe20003fc5270 */
[----:B------:R-:W-:Y:S01]  /*ff80*/  UMOV UR7, 0x400 ;  /* 0x0000040000077882 */ /* 0x000fe20000000000 */
[----:B------:R-:W2:Y:S01]  /*ff90*/  LDL R100, [R1+0x8] ;  /* 0x0000080001647983 */ /* 0x000ea20000100800 */
[----:B------:R-:W-:Y:S02]  /*ffa0*/  ULEA UR9, UR10, 0xfffffc00, 0xa ;  /* 0xfffffc000a097891 */ /* 0x000fe4000f8e503f */
[----:B------:R-:W-:Y:S01]  /*ffb0*/  USHF.R.S32.HI UR31, URZ, 0x1f, UR48 ;  /* 0x0000001f3f1f7899 */ /* 0x000fe20008011430 */
[----:B------:R-:W2:Y:S01]  /*ffc0*/  LDL R99, [R1+0x4] ;  /* 0x0000040001637983 */ /* 0x000ea20000100800 */
[----:B------:R-:W-:Y:S01]  /*ffd0*/  ULDC.64 UR34, c[0x0][0x388] ;  /* 0x0000e20000227ab9 */ /* 0x000fe20000000a00 */
[----:B------:R-:W-:-:S02]  /*ffe0*/  ULDC.64 UR32, c[0x0][0x3a8] ;  /* 0x0000ea0000207ab9 */ /* 0x000fc40000000a00 */
[----:B------:R-:W2:Y:S01]  /*fff0*/  LDL R98, [R1] ;  /* 0x0000000001627983 */ /* 0x000ea20000100800 */
[C---:B------:R-:W-:Y:S02]  /*10000*/  LOP3.LUT R50, R52.reuse, 0x20, RZ, 0xfc, !PT ;  /* 0x0000002034327812 */ /* 0x040fe400078efcff */
[C---:B------:R-:W-:Y:S02]  /*10010*/  LOP3.LUT R16, R52.reuse, 0x40, RZ, 0xfc, !PT ;  /* 0x0000004034107812 */ /* 0x040fe400078efcff */
[----:B------:R-:W-:Y:S02]  /*10020*/  LOP3.LUT R13, R52, 0x60, RZ, 0xfc, !PT ;  /* 0x00000060340d7812 */ /* 0x000fe400078efcff */
[----:B------:R-:W-:Y:S02]  /*10030*/  ISETP.GE.AND P2, PT, R50, UR58, PT ;  /* 0x0000003a32007c0c */ /* 0x000fe4000bf46270 */
[----:B------:R-:W-:Y:S02]  /*10040*/  ISETP.GE.AND P3, PT, R16, UR58, PT ;  /* 0x0000003a10007c0c */ /* 0x000fe4000bf66270 */
[----:B------:R-:W-:-:S02]  /*10050*/  ISETP.GE.AND P4, PT, R13, UR58, PT ;  /* 0x0000003a0d007c0c */ /* 0x000fc4000bf86270 */
[C---:B------:R-:W-:Y:S02]  /*10060*/  LOP3.LUT R12, R52.reuse, 0x80, RZ, 0xfc, !PT ;  /* 0x00000080340c7812 */ /* 0x040fe400078efcff */
[C---:B------:R-:W-:Y:S02]  /*10070*/  LOP3.LUT R11, R52.reuse, 0xa0, RZ, 0xfc, !PT ;  /* 0x000000a0340b7812 */ /* 0x040fe400078efcff */
[C---:B------:R-:W-:Y:S02]  /*10080*/  LOP3.LUT R10, R52.reuse, 0xc0, RZ, 0xfc, !PT ;  /* 0x000000c0340a7812 */ /* 0x040fe400078efcff */
[C---:B------:R-:W-:Y:S01]  /*10090*/  LOP3.LUT R9, R52.reuse, 0xe0, RZ, 0xfc, !PT ;  /* 0x000000e034097812 */ /* 0x040fe200078efcff */
[----:B------:R-:W4:Y:S01]  /*100a0*/  @!P2 LDG.E R54, desc[UR20][R14.64+0x80] ;  /* 0x000080140e36a981 */ /* 0x000f22000c1e1900 */
[----:B------:R-:W-:Y:S02]  /*100b0*/  LOP3.LUT R8, R52, 0x100, RZ, 0xfc, !PT ;  /* 0x0000010034087812 */ /* 0x000fe400078efcff */
[----:B------:R-:W-:Y:S01]  /*100c0*/  ISETP.GE.AND P5, PT, R12, UR58, PT ;  /* 0x0000003a0c007c0c */ /* 0x000fe2000bfa6270 */
[----:B------:R-:W2:Y:S01]  /*100d0*/  @!P3 LDG.E R53, desc[UR20][R14.64+0x100] ;  /* 0x000100140e35b981 */ /* 0x000ea2000c1e1900 */
[----:B------:R-:W-:-:S02]  /*100e0*/  LOP3.LUT R7, R52, 0x120, RZ, 0xfc, !PT ;  /* 0x0000012034077812 */ /* 0x000fc400078efcff */
        /* <DEDUP_REMOVED lines=38> */
[----:B0-----:R-:W-:-:S02]  /*10350*/  ULEA UR7, UR8, UR7, 0x18 ;  /* 0x0000000708077291 */ /* 0x001fc4000f8ec03f */
        /* <DEDUP_REMOVED lines=23> */
[----:B------:R-:W-:Y:S02]  /*104d0*/  @!P0 FMUL.FTZ R58, R53, -1.4426950216293334961 ;  /* 0xbfb8aa3b353a8820 */ /* 0x000fe40000410000 */
[----:B------:R-:W0:Y:S01]  /*104e0*/  LDS R53, [R94+0x20] ;  /* 0x000020005e357984 */ /* 0x000e220000000800 */
[----:B------:R-:W-:Y:S01]  /*104f0*/  @!P5 FMUL.FTZ R57, R15, -1.4426950216293334961 ;  /* 0xbfb8aa3b0f39d820 */ /* 0x000fe20000410000 */
[----:B------:R-:W-:Y:S01]  /*10500*/  FSETP.GTU.FTZ.AND P4, PT, R14, 20, PT ;  /* 0x41a000000e00780b */ /* 0x000fe20003f9c000 */
[----:B----4-:R-:W-:Y:S01]  /*10510*/  FADD.FTZ R55, R55, UR5 ;  /* 0x0000000537377e21 */ /* 0x010fe20008010000 */
[----:B------:R-:W-:Y:S01]  /*10520*/  FSETP.GTU.FTZ.AND P1, PT, R54, 20, PT ;  /* 0x41a000003600780b */ /* 0x000fe20003f3c000 */
[----:B------:R-:W-:Y:S02]  /*10530*/  LDS R15, [R94+0x1c] ;  /* 0x00001c005e0f7984 */ /* 0x000fe40000000800 */
[----:B------:R-:W1:Y:S01]  /*10540*/  @!P5 MUFU.EX2 R57, R57 ;  /* 0x000000390039d308 */ /* 0x000e620000000800 */
[----:B------:R-:W-:-:S07]  /*10550*/  FSETP.GTU.FTZ.AND P2, PT, R55, 20, PT ;  /* 0x41a000003700780b */ /* 0x000fce0003f5c000 */
[----:B------:R-:W-:Y:S02]  /*10560*/  @!P4 FMUL.FTZ R56, R14, -1.4426950216293334961 ;  /* 0xbfb8aa3b0e38c820 */ /* 0x000fe40000410000 */
[----:B------:R-:W-:Y:S01]  /*10570*/  @!P1 FMUL.FTZ R59, R54, -1.4426950216293334961 ;  /* 0xbfb8aa3b363b9820 */ /* 0x000fe20000410000 */
[----:B------:R-:W2:Y:S04]  /*10580*/  LDS R14, [R94+0x18] ;  /* 0x000018005e0e7984 */ /* 0x000ea80000000800 */
[----:B------:R-:W3:Y:S01]  /*10590*/  LDS R54, [R94+0x24] ;  /* 0x000024005e367984 */ /* 0x000ee20000000800 */
[----:B------:R-:W4:Y:S01]  /*105a0*/  @!P4 MUFU.EX2 R56, R56 ;  /* 0x000000380038c308 */ /* 0x000f220000000800 */
[----:B-1----:R-:W-:Y:S01]  /*105b0*/  @!P5 FADD.FTZ R57, R57, 1 ;  /* 0x3f8000003939d421 */ /* 0x002fe20000010000 */
[----:B------:R-:W-:-:S02]  /*105c0*/  @!P2 FMUL.FTZ R60, R55, -1.4426950216293334961 ;  /* 0xbfb8aa3b373ca820 */ /* 0x000fc40000410000 */
[----:B------:R-:W1:Y:S04]  /*105d0*/  LDS R55, [R94+0x28] ;  /* 0x000028005e377984 */ /* 0x000e680000000800 */
[----:B------:R-:W5:Y:S08]  /*105e0*/  @!P0 MUFU.EX2 R58, R58 ;  /* 0x0000003a003a8308 */ /* 0x000f700000000800 */
[----:B------:R-:W2:Y:S01]  /*105f0*/  @!P5 MUFU.RCP R62, R57 ;  /* 0x00000039003ed308 */ /* 0x000ea20000001000 */
[----:B----4-:R-:W-:Y:S01]  /*10600*/  @!P4 FADD.FTZ R56, R56, 1 ;  /* 0x3f8000003838c421 */ /* 0x010fe20000010000 */
[----:B0-----:R-:W-:-:S06]  /*10610*/  FADD.FTZ R53, R53, UR5 ;  /* 0x0000000535357e21 */ /* 0x001fcc0008010000 */
[----:B------:R-:W0:Y:S01]  /*10620*/  @!P1 MUFU.EX2 R59, R59 ;  /* 0x0000003b003b9308 */ /* 0x000e220000000800 */
[----:B-----5:R-:W-:-:S07]  /*10630*/  @!P0 FADD.FTZ R58, R58, 1 ;  /* 0x3f8000003a3a8421 */ /* 0x020fce0000010000 */
[----:B------:R-:W4:Y:S01]  /*10640*/  @!P4 MUFU.RCP R61, R56 ;  /* 0x00000038003dc308 */ /* 0x000f220000001000 */
[----:B--2---:R-:W-:Y:S01]  /*10650*/  @!P5 FMUL.FTZ R19, R19, R62 ;  /* 0x0000003e1313d220 */ /* 0x004fe20000410000 */
[----:B------:R-:W-:-:S06]  /*10660*/  FSETP.GTU.FTZ.AND P5, PT, R53, 20, PT ;  /* 0x41a000003500780b */ /* 0x000fcc0003fbc000 */
[----:B------:R-:W2:Y:S01]  /*10670*/  @!P0 MUFU.RCP R63, R58 ;  /* 0x0000003a003f8308 */ /* 0x000ea20000001000 */
[----:B0-----:R-:W-:Y:S01]  /*10680*/  @!P1 FADD.FTZ R59, R59, 1 ;  /* 0x3f8000003b3b9421 */ /* 0x001fe20000010000 */
[----:B------:R-:W-:Y:S01]  /*10690*/  FADD.FTZ R14, R14, UR5 ;  /* 0x000000050e0e7e21 */ /* 0x000fe20008010000 */
[----:B------:R-:W-:Y:S01]  /*106a0*/  FADD.FTZ R15, R15, UR5 ;  /* 0x000000050f0f7e21 */ /* 0x000fe20008010000 */
[----:B---3--:R-:W-:-:S03]  /*106b0*/  FADD.FTZ R54, R54, UR5 ;  /* 0x0000000536367e21 */ /* 0x008fc60008010000 */
[----:B------:R-:W-:Y:S01]  /*106c0*/  @!P5 FMUL.FTZ R53, R53, -1.4426950216293334961 ;  /* 0xbfb8aa3b3535d820 */ /* 0x000fe20000410000 */
[----:B------:R-:W0:Y:S01]  /*106d0*/  @!P1 MUFU.RCP R56, R59 ;  /* 0x0000003b00389308 */ /* 0x000e220000001000 */
[----:B----4-:R-:W-:Y:S01]  /*106e0*/  @!P4 FMUL.FTZ R18, R18, R61 ;  /* 0x0000003d1212c220 */ /* 0x010fe20000410000 */
[----:B------:R-:W-:Y:S02]  /*106f0*/  FSETP.GTU.FTZ.AND P3, PT, R14, 20, PT ;  /* 0x41a000000e00780b */ /* 0x000fe40003f7c000 */
[----:B------:R-:W-:Y:S01]  /*10700*/  FSETP.GTU.FTZ.AND P4, PT, R15, 20, PT ;  /* 0x41a000000f00780b */ /* 0x000fe20003f9c000 */
[----:B--2---:R-:W-:Y:S01]  /*10710*/  @!P0 FMUL.FTZ R20, R20, R63 ;  /* 0x0000003f14148220 */ /* 0x004fe20000410000 */
[----:B------:R-:W-:Y:S02]  /*10720*/  FSETP.GTU.FTZ.AND P0, PT, R54, 20, PT ;  /* 0x41a000003600780b */ /* 0x000fe40003f1c000 */
[----:B------:R-:W2:Y:S01]  /*10730*/  @!P5 MUFU.EX2 R53, R53 ;  /* 0x000000350035d308 */ /* 0x000ea20000000800 */
[----:B-1----:R-:W-:-:S06]  /*10740*/  FADD.FTZ R55, R55, UR5 ;  /* 0x0000000537377e21 */ /* 0x002fcc0008010000 */
[----:B------:R-:W-:Y:S01]  /*10750*/  @!P3 FMUL.FTZ R14, R14, -1.4426950216293334961 ;  /* 0xbfb8aa3b0e0eb820 */ /* 0x000fe20000410000 */
[----:B0-----:R-:W-:Y:S01]  /*10760*/  @!P1 FMUL.FTZ R21, R21, R56 ;  /* 0x0000003815159220 */ /* 0x001fe20000410000 */
[----:B------:R-:W-:Y:S01]  /*10770*/  @!P4 FMUL.FTZ R15, R15, -1.4426950216293334961 ;  /* 0xbfb8aa3b0f0fc820 */ /* 0x000fe20000410000 */
[----:B------:R-:W-:Y:S01]  /*10780*/  FSETP.GTU.FTZ.AND P1, PT, R55, 20, PT ;  /* 0x41a000003700780b */ /* 0x000fe20003f3c000 */
[----:B------:R-:W0:Y:S01]  /*10790*/  @!P2 MUFU.EX2 R60, R60 ;  /* 0x0000003c003ca308 */ /* 0x000e220000000800 */
[----:B------:R-:W-:Y:S01]  /*107a0*/  @!P0 FMUL.FTZ R54, R54, -1.4426950216293334961 ;  /* 0xbfb8aa3b36368820 */ /* 0x000fe20000410000 */
[----:B------:R-:W-:-:S06]  /*107b0*/  SHF.L.U32 R56, R97, 0x4, RZ ;  /* 0x0000000461387819 */ /* 0x000fcc00000006ff */
[----:B------:R-:W1:Y:S01]  /*107c0*/  @!P3 MUFU.EX2 R14, R14 ;  /* 0x0000000e000eb308 */ /* 0x000e620000000800 */
[----:B--2---:R-:W-:Y:S01]  /*107d0*/  @!P5 FADD.FTZ R53, R53, 1 ;  /* 0x3f8000003535d421 */ /* 0x004fe20000010000 */
[----:B------:R-:W-:-:S06]  /*107e0*/  LOP3.LUT R57, R56, 0xfffffe00, RZ, 0xc0, !PT ;  /* 0xfffffe0038397812 */ /* 0x000fcc00078ec0ff */
[----:B------:R-:W2:Y:S01]  /*107f0*/  @!P4 MUFU.EX2 R15, R15 ;  /* 0x0000000f000fc308 */ /* 0x000ea20000000800 */
[----:B------:R-:W-:-:S07]  /*10800*/  @!P1 FMUL.FTZ R55, R55, -1.4426950216293334961 ;  /* 0xbfb8aa3b37379820 */ /* 0x000fce0000410000 */
[----:B------:R-:W3:Y:S01]  /*10810*/  @!P0 MUFU.EX2 R54, R54 ;  /* 0x0000003600368308 */ /* 0x000ee20000000800 */
[----:B------:R-:W-:-:S07]  /*10820*/  LEA R86, R96, R57, 0x4 ;  /* 0x0000003960567211 */ /* 0x000fce00078e20ff */
[----:B------:R4:W-:Y:S01]  /*10830*/  @!P5 MUFU.RCP R90, R53 ;  /* 0x00000035005ad308 */ /* 0x0009e20000001000 */
[----:B0-----:R-:W-:Y:S01]  /*10840*/  @!P2 FADD.FTZ R60, R60, 1 ;  /* 0x3f8000003c3ca421 */ /* 0x001fe20000010000 */
[C---:B------:R-:W-:Y:S01]  /*10850*/  IADD3 R57, R86.reuse, 0x1, RZ ;  /* 0x0000000156397810 */ /* 0x040fe20007ffe0ff */
[----:B----4-:R-:W0:Y:S05]  /*10860*/  LDS R53, [R94+0x34] ;  /* 0x000034005e357984 */ /* 0x010e2a0000000800 */
[----:B------:R4:W-:Y:S01]  /*10870*/  @!P1 MUFU.EX2 R56, R55 ;  /* 0x0000003700389308 */ /* 0x0009e20000000800 */
        /* <DEDUP_REMOVED lines=14> */
[----:B------:R4:W5:Y:S01]  /*10960*/  @!P2 MUFU.RCP R85, R60 ;  /* 0x0000003c0055a308 */ /* 0x0009620000001000 */
[-C--:B------:R-:W-:Y:S01]  /*10970*/  LEA.HI.SX32 R82, R55, R86.reuse, 0x1b ;  /* 0x0000005637527211 */ /* 0x080fe200078fdaff */
[----:B-1----:R-:W-:Y:S01]  /*10980*/  @!P3 FADD.FTZ R14, R14, 1 ;  /* 0x3f8000000e0eb421 */ /* 0x002fe20000010000 */
        /* <DEDUP_REMOVED lines=21> */
[----:B------:R2:W3:Y:S01]  /*10ae0*/  @!P4 MUFU.RCP R57, R15 ;  /* 0x0000000f0039c308 */ /* 0x0004e20000001000 */
[-C--:B------:R-:W-:Y:S01]  /*10af0*/  LEA R60, R60, R49.reuse, 0x2 ;  /* 0x000000313c3c7211 */ /* 0x080fe200078e10ff */
[----:B-1----:R-:W-:Y:S01]  /*10b00*/  LDS R14, [R94+0x2c] ;  /* 0x00002c005e0e7984 */ /* 0x002fe20000000800 */
[-C--:B------:R-:W-:Y:S02]  /*10b10*/  LEA R66, R66, R49.reuse, 0x2 ;  /* 0x0000003142427211 */ /* 0x080fe400078e10ff */
[-C--:B------:R-:W-:Y:S02]  /*10b20*/  LEA R68, R68, R49.reuse, 0x2 ;  /* 0x0000003144447211 */ /* 0x080fe400078e10ff */
[-C--:B------:R-:W-:Y:S01]  /*10b30*/  LEA R70, R70, R49.reuse, 0x2 ;  /* 0x0000003146467211 */ /* 0x080fe200078e10ff */
[----:B------:R1:W4:Y:S01]  /*10b40*/  @!P0 MUFU.RCP R59, R55 ;  /* 0x00000037003b8308 */ /* 0x0003220000001000 */
[-C--:B------:R-:W-:Y:S01]  /*10b50*/  LEA R72, R72, R49.reuse, 0x2 ;  /* 0x0000003148487211 */ /* 0x080fe200078e10ff */
[----:B--2---:R-:W-:Y:S01]  /*10b60*/  LDS R15, [R94+0x30] ;  /* 0x000030005e0f7984 */ /* 0x004fe20000000800 */
[----:B------:R-:W-:-:S02]  /*10b70*/  LEA R74, R74, R49, 0x2 ;  /* 0x000000314a4a7211 */ /* 0x000fc400078e10ff */
[-C--:B------:R-:W-:Y:S02]  /*10b80*/  LEA R76, R76, R49.reuse, 0x2 ;  /* 0x000000314c4c7211 */ /* 0x080fe400078e10ff */
[-C--:B------:R-:W-:Y:S02]  /*10b90*/  LEA R78, R78, R49.reuse, 0x2 ;  /* 0x000000314e4e7211 */ /* 0x080fe400078e10ff */
[-C--:B------:R-:W-:Y:S01]  /*10ba0*/  LEA R80, R80, R49.reuse, 0x2 ;  /* 0x0000003150507211 */ /* 0x080fe200078e10ff */
[----:B-1----:R-:W-:Y:S01]  /*10bb0*/  LDS R55, [R94] ;  /* 0x000000005e377984 */ /* 0x002fe20000000800 */
[-C--:B------:R-:W-:Y:S02]  /*10bc0*/  LEA R82, R82, R49.reuse, 0x2 ;  /* 0x0000003152527211 */ /* 0x080fe400078e10ff */
[-C--:B------:R-:W-:Y:S02]  /*10bd0*/  LEA R84, R84, R49.reuse, 0x2 ;  /* 0x0000003154547211 */ /* 0x080fe400078e10ff */
[----:B------:R-:W-:-:S02]  /*10be0*/  LEA R86, R86, R49, 0x2 ;  /* 0x0000003156567211 */ /* 0x000fc400078e10ff */
[----:B------:R-:W1:Y:S01]  /*10bf0*/  LDS R49, [R94+0x3c] ;  /* 0x00003c005e317984 */ /* 0x000e620000000800 */
[----:B------:R-:W-:Y:S01]  /*10c00*/  BAR.SYNC.DEFER_BLOCKING 0x0 ;  /* 0x0000000000007b1d */ /* 0x000fe20000010000 */
[----:B0-----:R-:W-:Y:S01]  /*10c10*/  FADD.FTZ R53, R53, UR5 ;  /* 0x0000000535357e21 */ /* 0x001fe20008010000 */
[----:B-----5:R-:W-:-:S04]  /*10c20*/  @!P2 FMUL.FTZ R22, R22, R85 ;  /* 0x000000551616a220 */ /* 0x020fc80000410000 */
[----:B------:R-:W-:Y:S01]  /*10c30*/  FSETP.GTU.FTZ.AND P2, PT, R53, 20, PT ;  /* 0x41a000003500780b */ /* 0x000fe20003f5c000 */
[----:B---3--:R-:W-:Y:S01]  /*10c40*/  @!P4 FMUL.FTZ R24, R24, R57 ;  /* 0x000000391818c220 */ /* 0x008fe20000410000 */
[----:B----4-:R-:W-:Y:S01]  /*10c50*/  @!P0 FMUL.FTZ R26, R26, R59 ;  /* 0x0000003b1a1a8220 */ /* 0x010fe20000410000 */
[----:B------:R-:W-:Y:S04]  /*10c60*/  STS [R94], R48 ;  /* 0x000000305e007388 */ /* 0x000fe80000000800 */
        /* <DEDUP_REMOVED lines=8> */
[----:B------:R-:W-:Y:S01]  /*10cf0*/  STS [R74+0x24], R39 ;  /* 0x000024274a007388 */ /* 0x000fe20000000800 */
[----:B0-----:R-:W-:-:S03]  /*10d00*/  MOV R42, UR58 ;  /* 0x0000003a002a7c02 */ /* 0x001fc60008000f00 */
[----:B------:R1:W-:Y:S04]  /*10d10*/  STS [R76+0x28], R38 ;  /* 0x000028264c007388 */ /* 0x0003e80000000800 */
[----:B------:R0:W-:Y:S04]  /*10d20*/  STS [R78+0x2c], R37 ;  /* 0x00002c254e007388 */ /* 0x0001e80000000800 */
[----:B------:R-:W-:Y:S04]  /*10d30*/  STS [R80+0x30], R36 ;  /* 0x0000302450007388 */ /* 0x000fe80000000800 */
[----:B------:R-:W-:Y:S01]  /*10d40*/  STS [R82+0x34], R35 ;  /* 0x0000342352007388 */ /* 0x000fe20000000800 */
[----:B-1----:R-:W-:Y:S01]  /*10d50*/  FADD.FTZ R38, R49, UR5 ;  /* 0x0000000531267e21 */ /* 0x002fe20008010000 */
[----:B0-----:R-:W-:-:S02]  /*10d60*/  FADD.FTZ R37, R55, UR5 ;  /* 0x0000000537257e21 */ /* 0x001fc40008010000 */
[----:B------:R-:W-:Y:S04]  /*10d70*/  STS [R84+0x38], R34 ;  /* 0x0000382254007388 */ /* 0x000fe80000000800 */
[----:B------:R0:W-:Y:S01]  /*10d80*/  STS [R86+0x3c], R33 ;  /* 0x00003c2156007388 */ /* 0x0001e20000000800 */
[----:B------:R-:W-:-:S03]  /*10d90*/  NOP ;  /* 0x0000000000007918 */ /* 0x000fc60000000000 */
[----:B------:R-:W-:Y:S01]  /*10da0*/  LDS R39, [R104] ;  /* 0x0000000068277984 */ /* 0x000fe20000000800 */
[----:B0-----:R-:W-:-:S03]  /*10db0*/  @!P2 FMUL.FTZ R33, R53, -1.4426950216293334961 ;  /* 0xbfb8aa3b3521a820 */ /* 0x001fc60000410000 */
        /* <DEDUP_REMOVED lines=16> */
[----:B------:R-:W-:Y:S01]  /*10ec0*/  @!P1 FADD.FTZ R56, R56, 1 ;  /* 0x3f80000038389421 */ /* 0x000fe20000010000 */
[----:B------:R-:W-:Y:S06]  /*10ed0*/  BAR.SYNC.DEFER_BLOCKING 0x0 ;  /* 0x0000000000007b1d */ /* 0x000fec0000010000 */
[----:B------:R-:W0:Y:S01]  /*10ee0*/  @!P1 MUFU.RCP R56, R56 ;  /* 0x0000003800389308 */ /* 0x000e220000001000 */
[----:B------:R-:W-:Y:S01]  /*10ef0*/  FADD.FTZ R14, R14, UR5 ;  /* 0x000000050e0e7e21 */ /* 0x000fe20008010000 */
[----:B------:R-:W-:Y:S01]  /*10f00*/  FADD.FTZ R15, R15, UR5 ;  /* 0x000000050f0f7e21 */ /* 0x000fe20008010000 */
[----:B------:R-:W-:Y:S01]  /*10f10*/  FADD.FTZ R54, R54, UR5 ;  /* 0x0000000536367e21 */ /* 0x000fe20008010000 */
[----:B------:R-:W-:-:S02]  /*10f20*/  @!P3 FMUL.FTZ R23, R23, R88 ;  /* 0x000000581717b220 */ /* 0x000fc40000410000 */
[----:B------:R-:W-:Y:S02]  /*10f30*/  FSETP.GTU.FTZ.AND P0, PT, R14, 20, PT ;  /* 0x41a000000e00780b */ /* 0x000fe40003f1c000 */
[----:B------:R-:W-:Y:S01]  /*10f40*/  FSETP.GTU.FTZ.AND P3, PT, R54, 20, PT ;  /* 0x41a000003600780b */ /* 0x000fe20003f7c000 */
[----:B------:R-:W1:Y:S01]  /*10f50*/  LDS R73, [UR7+0x1080] ;  /* 0x00108007ff497984 */ /* 0x000e620008000800 */
[----:B0-----:R-:W-:Y:S01]  /*10f60*/  @!P1 FMUL.FTZ R27, R27, R56 ;  /* 0x000000381b1b9220 */ /* 0x001fe20000410000 */
[----:B------:R-:W-:-:S08]  /*10f70*/  FSETP.GTU.FTZ.AND P1, PT, R15, 20, PT ;  /* 0x41a000000f00780b */ /* 0x000fd00003f3c000 */
[----:B------:R-:W-:Y:S02]  /*10f80*/  @!P0 FMUL.FTZ R40, R14, -1.4426950216293334961 ;  /* 0xbfb8aa3b0e288820 */ /* 0x000fe40000410000 */
[----:B------:R-:W-:Y:S01]  /*10f90*/  @!P3 FMUL.FTZ R36, R54, -1.4426950216293334961 ;  /* 0xbfb8aa3b3624b820 */ /* 0x000fe20000410000 */
[----:B------:R-:W-:Y:S01]  /*10fa0*/  IADD3 R14, P4, R52, UR9, RZ ;  /* 0x00000009340e7c10 */ /* 0x000fe2000ff9e0ff */
[----:B------:R0:W-:Y:S01]  /*10fb0*/  @!P2 MUFU.EX2 R35, R33 ;  /* 0x000000210023a308 */ /* 0x0001e20000000800 */
[----:B------:R-:W-:-:S07]  /*10fc0*/  @!P1 FMUL.FTZ R34, R15, -1.4426950216293334961 ;  /* 0xbfb8aa3b0f229820 */ /* 0x000fce0000410000 */
[----:B------:R-:W2:Y:S01]  /*10fd0*/  @!P0 MUFU.EX2 R40, R40 ;  /* 0x0000002800288308 */ /* 0x000ea20000000800 */
[----:B------:R-:W-:Y:S01]  /*10fe0*/  IADD3.X R15, R51, UR28, RZ, P4, !PT ;  /* 0x0000001c330f7c10 */ /* 0x000fe2000a7fe4ff */
[----:B------:R-:W-:Y:S01]  /*10ff0*/  @!P5 FMUL.FTZ R25, R25, R90 ;  /* 0x0000005a1919d220 */ /* 0x000fe20000410000 */
[----:B------:R-:W-:-:S05]  /*11000*/  FSETP.GTU.FTZ.AND P4, PT, R37, 20, PT ;  /* 0x41a000002500780b */ /* 0x000fca0003f9c000 */
[----:B------:R-:W3:Y:S01]  /*11010*/  @!P1 MUFU.EX2 R34, R34 ;  /* 0x0000002200229308 */ /* 0x000ee20000000800 */
[----:B------:R-:W-:-:S07]  /*11020*/  FSETP.GTU.FTZ.AND P5, PT, R38, 20, PT ;  /* 0x41a000002600780b */ /* 0x000fce0003fbc000 */
[----:B------:R-:W4:Y:S01]  /*11030*/  @!P3 MUFU.EX2 R36, R36 ;  /* 0x000000240024b308 */ /* 0x000f220000000800 */
[----:B0-----:R-:W-:Y:S01]  /*11040*/  @!P4 FMUL.FTZ R33, R37, -1.4426950216293334961 ;  /* 0xbfb8aa3b2521c820 */ /* 0x001fe20000410000 */
[----:B--2---:R-:W-:Y:S01]  /*11050*/  @!P0 FADD.FTZ R40, R40, 1 ;  /* 0x3f80000028288421 */ /* 0x004fe20000010000 */
[----:B------:R-:W-:-:S03]  /*11060*/  @!P2 FADD.FTZ R35, R35, 1 ;  /* 0x3f8000002323a421 */ /* 0x000fc60000010000 */
[----:B------:R-:W-:Y:S01]  /*11070*/  @!P5 FMUL.FTZ R37, R38, -1.4426950216293334961 ;  /* 0xbfb8aa3b2625d820 */ /* 0x000fe20000410000 */
[----:B-1----:R-:W-:Y:S01]  /*11080*/  ISETP.GE.AND P6, PT, R52, R73, PT ;  /* 0x000000493400720c */ /* 0x002fe20003fc6270 */
[----:B---3--:R-:W-:Y:S01]  /*11090*/  @!P1 FADD.FTZ R34, R34, 1 ;  /* 0x3f80000022229421 */ /* 0x008fe20000010000 */
[----:B------:R0:W1:Y:S01]  /*110a0*/  @!P0 MUFU.RCP R75, R40 ;  /* 0x00000028004b8308 */ /* 0x0000620000001000 */
[----:B------:R-:W-:Y:S01]  /*110b0*/  UIMAD UR29, UR31, UR34, URZ ;  /* 0x000000221f1d72a4 */ /* 0x000fe2000f8e023f */
[----:B----4-:R-:W-:-:S06]  /*110c0*/  @!P3 FADD.FTZ R36, R36, 1 ;  /* 0x3f8000002424b421 */ /* 0x010fcc0000010000 */
        /* <DEDUP_REMOVED lines=26> */
.L_x_8471:
[----:B------:R-:W-:Y:S05]  /*11270*/  BSYNC B0 ;  /* 0x0000000000007941 */ /* 0x000fea0003800000 */
.L_x_8470:
        /* <DEDUP_REMOVED lines=19> */
[----:B------:R3:W4:Y:S01]  /*113b0*/  @!P5 MUFU.RCP R37, R38 ;  /* 0x000000260025d308 */ /* 0x0007220000001000 */
[----:B------:R-:W-:Y:S01]  /*113c0*/  UIADD3.X UR8, UR35, UR30, UR9, UP0, !UPT ;  /* 0x0000001e23087290 */ /* 0x000fe200087fe409 */
[C---:B------:R-:W-:Y:S01]  /*113d0*/  LEA R34, P0, R52.reuse, UR36, 0x2 ;  /* 0x0000002434227c11 */ /* 0x040fe2000f8010ff */
[----:B------:R-:W-:Y:S01]  /*113e0*/  @!P3 FMUL.FTZ R31, R31, R40 ;  /* 0x000000281f1fb220 */ /* 0x000fe20000410000 */
[----:B------:R-:W-:Y:S01]  /*113f0*/  MOV R35, UR31 ;  /* 0x0000001f00237c02 */ /* 0x000fe20008000f00 */
[----:B------:R-:W-:Y:S01]  /*11400*/  BSSY B0, `(.L_x_8472) ;  /* 0x000006f000007945 */ /* 0x000fe20003800000 */
[----:B0-----:R-:W-:-:S02]  /*11410*/  LEA.HI.X R33, R52, UR37, R51, 0x2, P0 ;  /* 0x0000002534217c11 */ /* 0x001fc400080f1433 */
[----:B------:R-:W-:Y:S01]  /*11420*/  LEA R34, P1, R35, R34, 0x2 ;  /* 0x0000002223227211 */ /* 0x000fe200078210ff */
[----:B-1----:R-:W-:Y:S01]  /*11430*/  @!P4 FMUL.FTZ R17, R17, R36 ;  /* 0x000000241111c220 */ /* 0x002fe20000410000 */
[----:B---3--:R-:W-:Y:S01]  /*11440*/  MOV R38, UR8 ;  /* 0x0000000800267c02 */ /* 0x008fe20008000f00 */
[----:B------:R-:W-:Y:S01]  /*11450*/  UIMAD.WIDE.U32 UR8, UR48, UR32, URZ ;  /* 0x00000020300872a5 */ /* 0x000fe2000f8e003f */
[----:B------:R-:W-:Y:S02]  /*11460*/  ISETP.GE.AND P0, PT, R16, R73, PT ;  /* 0x000000491000720c */ /* 0x000fe40003f06270 */
[----:B------:R-:W-:Y:S01]  /*11470*/  LEA.HI.X R35, R35, R33, R38, 0x2, P1 ;  /* 0x0000002123237211 */ /* 0x000fe200008f1426 */
[----:B------:R-:W-:Y:S01]  /*11480*/  UIADD3 UR33, UR9, UR29, URZ ;  /* 0x0000001d09217290 */ /* 0x000fe2000fffe03f */
[----:B------:R-:W-:Y:S01]  /*11490*/  ISETP.GE.AND P1, PT, R13, R73, PT ;  /* 0x000000490d00720c */ /* 0x000fe20003f26270 */
[----:B----4-:R-:W-:Y:S01]  /*114a0*/  @!P5 FMUL.FTZ R32, R32, R37 ;  /* 0x000000252020d220 */ /* 0x010fe20000410000 */
        /* <DEDUP_REMOVED lines=100> */
.L_x_8473:
[----:B------:R-:W-:Y:S05]  /*11af0*/  BSYNC B0 ;  /* 0x0000000000007941 */ /* 0x000fea0003800000 */
.L_x_8472:
        /* <DEDUP_REMOVED lines=56> */
.L_x_8336:
        /* <DEDUP_REMOVED lines=38> */
.L_x_8476:
[----:B------:R-:W-:Y:S05]  /*120e0*/  BSYNC B0 ;  /* 0x0000000000007941 */ /* 0x000fea0003800000 */
.L_x_8475:
        /* <DEDUP_REMOVED lines=41> */
.L_x_8478:
[----:B------:R-:W2:Y:S02]  /*12380*/  S2R R11, SR_TID.X ;  /* 0x00000000000b7919 */ /* 0x000ea40000002100 */
.L_x_8479:
[----:B------:R-:W-:Y:S05]  /*12390*/  BSYNC B0 ;  /* 0x0000000000007941 */ /* 0x000fea0003800000 */
.L_x_8477:
        /* <DEDUP_REMOVED lines=23> */
.L_x_8481:
        /* <DEDUP_REMOVED lines=32> */
.L_x_8480:
[----:B------:R-:W-:Y:S05]  /*12710*/  EXIT ;  /* 0x000000000000794d */ /* 0x000fea0003800000 */
.L_x_8378:
[----:B------:R-:W-:Y:S01]  /*12720*/  HFMA2.MMA R69, -RZ, RZ, 0, 5.9604644775390625e-08 ;  /* 0x00000001ff457435 */ /* 0x000fe200000001ff */
[----:B------:R-:W-:Y:S02]  /*12730*/  MOV R246, R243 ;  /* 0x000000f300f67202 */ /* 0x000fe40000000f00 */
[----:B------:R-:W-:Y:S02]  /*12740*/  MOV R68, RZ ;  /* 0x000000ff00447202 */ /* 0x000fe40000000f00 */
[----:B------:R-:W-:-:S07]  /*12750*/  MOV R71, 0xffffffff ;  /* 0xffffffff00477802 */ /* 0x000fce0000000f00 */
[----:B------:R-:W-:Y:S05]  /*12760*/  WARPSYNC.COLLECTIVE R71, `(.L_x_8482) ;  /* 0x0000000047087348 */ /* 0x000fea0003c00000 */
[----:B------:R0:W1:Y:S02]  /*12770*/  SHFL.UP P1, R70, R246, R69, R68 ;  /* 0x04000045f6467389 */ /* 0x0000640000020044 */
[----:B01----:R-:W-:Y:S01]  /*12780*/  ENDCOLLECTIVE ;  /* 0x000000000000791b */ /* 0x003fe20003800000 */
.L_x_8482:
[----:B------:R-:W-:Y:S02]  /*12790*/  MOV R246, R240 ;  /* 0x000000f000f67202 */ /* 0x000fe40000000f00 */
[----:B------:R-:W-:-:S07]  /*127a0*/  MOV R244, R70 ;  /* 0x0000004600f47202 */ /* 0x000fce0000000f00 */
[----:B------:R-:W-:Y:S05]  /*127b0*/  WARPSYNC.COLLECTIVE R71, `(.L_x_8483) ;  /* 0x0000000047087348 */ /* 0x000fea0003c00000 */
[----:B------:R0:W1:Y:S02]  /*127c0*/  SHFL.UP P1, R70, R246, R69, R68 ;  /* 0x04000045f6467389 */ /* 0x0000640000020044 */
[----:B01----:R-:W-:Y:S01]  /*127d0*/  ENDCOLLECTIVE ;  /* 0x000000000000791b */ /* 0x003fe20003800000 */
.L_x_8483:
[----:B------:R-:W-:Y:S02]  /*127e0*/  MOV R246, R241 ;  /* 0x000000f100f67202 */ /* 0x000fe40000000f00 */
[----:B------:R-:W-:-:S07]  /*127f0*/  MOV R245, R70 ;  /* 0x0000004600f57202 */ /* 0x000fce0000000f00 */
[----:B------:R-:W-:Y:S05]  /*12800*/  WARPSYNC.COLLECTIVE R71, `(.L_x_8484) ;  /* 0x0000000047087348 */ /* 0x000fea0003c00000 */
[----:B------:R0:W1:Y:S02]  /*12810*/  SHFL.UP P1, R70, R246, R69, R68 ;  /* 0x04000045f6467389 */ /* 0x0000640000020044 */
[----:B01----:R-:W-:Y:S01]  /*12820*/  ENDCOLLECTIVE ;  /* 0x000000000000791b */ /* 0x003fe20003800000 */
.L_x_8484:
[----:B------:R-:W-:Y:S02]  /*12830*/  MOV R246, R242 ;  /* 0x000000f200f67202 */ /* 0x000fe40000000f00 */
[----:B------:R-:W-:-:S07]  /*12840*/  MOV R247, R70 ;  /* 0x0000004600f77202 */ /* 0x000fce0000000f00 */
[----:B------:R-:W-:Y:S05]  /*12850*/  WARPSYNC.COLLECTIVE R71, `(.L_x_8485) ;  /* 0x0000000047087348 */ /* 0x000fea0003c00000 */
[----:B------:R0:W1:Y:S02]  /*12860*/  SHFL.UP P1, R70, R246, R69, R68 ;  /* 0x04000045f6467389 */ /* 0x0000640000020044 */
[----:B01----:R-:W-:Y:S01]  /*12870*/  ENDCOLLECTIVE ;  /* 0x000000000000791b */ /* 0x003fe20003800000 */
.L_x_8485:
[----:B------:R-:W-:Y:S02]  /*12880*/  MOV R69, R70 ;  /* 0x0000004600457202 */ /* 0x000fe40000000f00 */
[----:B------:R-:W-:-:S03]  /*12890*/  ISETP.GE.AND P1, PT, R96, 0x1, PT ;  /* 0x000000016000780c */ /* 0x000fc60003f26270 */
[----:B------:R-:W-:-:S04]  /*128a0*/  FMUL.FTZ R68, R240, R69 ;  /* 0x00000045f0447220 */ /* 0x000fc80000410000 */
[-C--:B------:R-:W-:Y:S01]  /*128b0*/  FFMA.FTZ R70, R243, R247.reuse, -R68 ;  /* 0x000000f7f3467223 */ /* 0x080fe20000010844 */
[----:B------:R-:W-:Y:S01]  /*128c0*/  FMUL.FTZ R247, R240, R247 ;  /* 0x000000f7f0f77220 */ /* 0x000fe20000410000 */
[----:B------:R-:W-:-:S03]  /*128d0*/  MOV R68, RZ ;  /* 0x000000ff00447202 */ /* 0x000fc60000000f00 */
[----:B------:R-:W-:Y:S01]  /*128e0*/  FFMA.FTZ R247, R243, R69, R247 ;  /* 0x00000045f3f77223 */ /* 0x000fe200000100f7 */
[----:B------:R-:W-:Y:S01]  /*128f0*/  @P1 FADD.FTZ R241, R241, R70 ;  /* 0x00000046f1f11221 */ /* 0x000fe20000010000 */
[----:B------:R-:W-:Y:S01]  /*12900*/  FMUL.FTZ R70, R240, R244 ;  /* 0x000000f4f0467220 */ /* 0x000fe20000410000 */
[----:B------:R-:W-:Y:S01]  /*12910*/  HFMA2.MMA R69, -RZ, RZ, 0, 1.1920928955078125e-07 ;  /* 0x00000002ff457435 */ /* 0x000fe200000001ff */
[----:B------:R-:W-:Y:S02]  /*12920*/  @P1 FADD.FTZ R242, R242, R247 ;  /* 0x000000f7f2f21221 */ /* 0x000fe40000010000 */
        /* <DEDUP_REMOVED lines=8> */
.L_x_8486:
[----:B------:R-:W-:Y:S02]  /*129b0*/  MOV R246, R240 ;  /* 0x000000f000f67202 */ /* 0x000fe40000000f00 */
[----:B------:R-:W-:-:S07]  /*129c0*/  MOV R245, R70 ;  /* 0x0000004600f57202 */ /* 0x000fce0000000f00 */
[----:B------:R-:W-:Y:S05]  /*129d0*/  WARPSYNC.COLLECTIVE R71, `(.L_x_8487) ;  /* 0x0000000047087348 */ /* 0x000fea0003c00000 */
[----:B------:R0:W1:Y:S02]  /*129e0*/  SHFL.UP P1, R70, R246, R69, R68 ;  /* 0x04000045f6467389 */ /* 0x0000640000020044 */
[----:B01----:R-:W-:Y:S01]  /*129f0*/  ENDCOLLECTIVE ;  /* 0x000000000000791b */ /* 0x003fe20003800000 */
.L_x_8487:
[----:B------:R-:W-:Y:S02]  /*12a00*/  MOV R246, R241 ;  /* 0x000000f100f67202 */ /* 0x000fe40000000f00 */
[----:B------:R-:W-:-:S07]  /*12a10*/  MOV R247, R70 ;  /* 0x0000004600f77202 */ /* 0x000fce0000000f00 */
[----:B------:R-:W-:Y:S05]  /*12a20*/  WARPSYNC.COLLECTIVE R71, `(.L_x_8488) ;  /* 0x0000000047087348 */ /* 0x000fea0003c00000 */
[----:B------:R0:W1:Y:S02]  /*12a30*/  SHFL.UP P1, R70, R246, R69, R68 ;  /* 0x04000045f6467389 */ /* 0x0000640000020044 */
[----:B01----:R-:W-:Y:S01]  /*12a40*/  ENDCOLLECTIVE ;  /* 0x000000000000791b */ /* 0x003fe20003800000 */
.L_x_8488:
[----:B------:R-:W-:Y:S02]  /*12a50*/  MOV R246, R242 ;  /* 0x000000f200f67202 */ /* 0x000fe40000000f00 */
[----:B------:R-:W-:-:S07]  /*12a60*/  MOV R244, R70 ;  /* 0x0000004600f47202 */ /* 0x000fce0000000f00 */
[----:B------:R-:W-:Y:S05]  /*12a70*/  WARPSYNC.COLLECTIVE R71, `(.L_x_8489) ;  /* 0x0000000047087348 */ /* 0x000fea0003c00000 */
[----:B------:R0:W1:Y:S02]  /*12a80*/  SHFL.UP P1, R70, R246, R69, R68 ;  /* 0x04000045f6467389 */ /* 0x0000640000020044 */
[----:B01----:R-:W-:Y:S01]  /*12a90*/  ENDCOLLECTIVE ;  /* 0x000000000000791b */ /* 0x003fe20003800000 */
.L_x_8489:
[----:B------:R-:W-:Y:S01]  /*12aa0*/  MOV R68, R70 ;  /* 0x0000004600447202 */ /* 0x000fe20000000f00 */
[----:B------:R-:W-:Y:S01]  /*12ab0*/  FMUL.FTZ R70, R240, R245 ;  /* 0x000000f5f0467220 */ /* 0x000fe20000410000 */
[----:B------:R-:W-:-:S03]  /*12ac0*/  ISETP.GE.AND P1, PT, R96, 0x2, PT ;  /* 0x000000026000780c */ /* 0x000fc60003f26270 */
[----:B------:R-:W-:Y:S01]  /*12ad0*/  FMUL.FTZ R69, R240, R68 ;  /* 0x00000044f0457220 */ /* 0x000fe20000410000 */
[----:B------:R-:W-:-:S03]  /*12ae0*/  FFMA.FTZ R249, R243, R247, R70 ;  /* 0x000000f7f3f97223 */ /* 0x000fc60000010046 */
[-C--:B------:R-:W-:Y:S01]  /*12af0*/  FFMA.FTZ R69, R243, R244.reuse, -R69 ;  /* 0x000000f4f3457223 */ /* 0x080fe20000010845 */
[----:B------:R-:W-:-:S04]  /*12b00*/  FMUL.FTZ R244, R240, R244 ;  /* 0x000000f4f0f47220 */ /* 0x000fc80000410000 */
[----:B------:R-:W-:Y:S01]  /*12b10*/  FFMA.FTZ R244, R243, R68, R244 ;  /* 0x00000044f3f47223 */ /* 0x000fe200000100f4 */
[----:B------:R-:W-:Y:S01]  /*12b20*/  FMUL.FTZ R68, R240, R247 ;  /* 0x000000f7f0447220 */ /* 0x000fe20000410000 */
[----:B------:R-:W-:Y:S01]  /*12b30*/  @P1 FADD.FTZ R241, R241, R69 ;  /* 0x00000045f1f11221 */ /* 0x000fe20000010000 */
[----:B------:R-:W-:Y:S01]  /*12b40*/  HFMA2.MMA R69, -RZ, RZ, 0, 2.384185791015625e-07 ;  /* 0x00000004ff457435 */ /* 0x000fe200000001ff */
[----:B------:R-:W-:Y:S01]  /*12b50*/  @P1 FADD.FTZ R242, R242, R244 ;  /* 0x000000f4f2f21221 */ /* 0x000fe20000010000 */
[----:B------:R-:W-:Y:S01]  /*12b60*/  @P1 FFMA.FTZ R243, R243, R245, -R68 ;  /* 0x000000f5f3f31223 */ /* 0x000fe20000010844 */
[----:B------:R-:W-:Y:S02]  /*12b70*/  MOV R68, RZ ;  /* 0x000000ff00447202 */ /* 0x000fe40000000f00 */
[----:B------:R-:W-:Y:S02]  /*12b80*/  FSEL R240, R240, R249, !P1 ;  /* 0x000000f9f0f07208 */ /* 0x000fe40004800000 */
[----:B------:R-:W-:-:S07]  /*12b90*/  MOV R246, R243 ;  /* 0x000000f300f67202 */ /* 0x000fce0000000f00 */
[----:B------:R-:W-:Y:S05]  /*12ba0*/  WARPSYNC.COLLECTIVE R71, `(.L_x_8490) ;  /* 0x0000000047087348 */ /* 0x000fea0003c00000 */
[----:B------:R0:W1:Y:S02]  /*12bb0*/  SHFL.UP P1, R70, R246, R69, R68 ;  /* 0x04000045f6467389 */ /* 0x0000640000020044 */
[----:B01----:R-:W-:Y:S01]  /*12bc0*/  ENDCOLLECTIVE ;  /* 0x000000000000791b */ /* 0x003fe20003800000 */
.L_x_8490:
[----:B------:R-:W-:Y:S02]  /*12bd0*/  MOV R246, R240 ;  /* 0x000000f000f67202 */ /* 0x000fe40000000f00 */
[----:B------:R-:W-:-:S07]  /*12be0*/  MOV R245, R70 ;  /* 0x0000004600f57202 */ /* 0x000fce0000000f00 */
[----:B------:R-:W-:Y:S05]  /*12bf0*/  WARPSYNC.COLLECTIVE R71, `(.L_x_8491) ;  /* 0x0000000047087348 */ /* 0x000fea0003c00000 */
[----:B------:R0:W1:Y:S02]  /*12c00*/  SHFL.UP P1, R70, R246, R69, R68 ;  /* 0x04000045f6467389 */ /* 0x0000640000020044 */
[----:B01----:R-:W-:Y:S01]  /*12c10*/  ENDCOLLECTIVE ;  /* 0x000000000000791b */ /* 0x003fe20003800000 */
.L_x_8491:
[----:B------:R-:W-:Y:S02]  /*12c20*/  MOV R246, R241 ;  /* 0x000000f100f67202 */ /* 0x000fe40000000f00 */
[----:B------:R-:W-:-:S07]  /*12c30*/  MOV R247, R70 ;  /* 0x0000004600f77202 */ /* 0x000fce0000000f00 */
[----:B------:R-:W-:Y:S05]  /*12c40*/  WARPSYNC.COLLECTIVE R71, `(.L_x_8492) ;  /* 0x0000000047087348 */ /* 0x000fea0003c00000 */
[----:B------:R0:W1:Y:S02]  /*12c50*/  SHFL.UP P1, R70, R246, R69, R68 ;  /* 0x04000045f6467389 */ /* 0x0000640000020044 */
[----:B01----:R-:W-:Y:S01]  /*12c60*/  ENDCOLLECTIVE ;  /* 0x000000000000791b */ /* 0x003fe20003800000 */
.L_x_8492:
[----:B------:R-:W-:Y:S02]  /*12c70*/  MOV R246, R242 ;  /* 0x000000f200f67202 */ /* 0x000fe40000000f00 */
[----:B------:R-:W-:-:S07]  /*12c80*/  MOV R244, R70 ;  /* 0x0000004600f47202 */ /* 0x000fce0000000f00 */
[----:B------:R-:W-:Y:S05]  /*12c90*/  WARPSYNC.COLLECTIVE R71, `(.L_x_8493) ;  /* 0x0000000047087348 */ /* 0x000fea0003c00000 */
[----:B------:R0:W1:Y:S02]  /*12ca0*/  SHFL.UP P1, R70, R246, R69, R68 ;  /* 0x04000045f6467389 */ /* 0x0000640000020044 */
[----:B01----:R-:W-:Y:S01]  /*12cb0*/  ENDCOLLECTIVE ;  /* 0x000000000000791b */ /* 0x003fe20003800000 */
.L_x_8493:
        /* <DEDUP_REMOVED lines=10> */
[----:B------:R-:W-:Y:S01]  /*12d60*/  HFMA2.MMA R69, -RZ, RZ, 0, 4.76837158203125e-07 ;  /* 0x00000008ff457435 */ /* 0x000fe200000001ff */
        /* <DEDUP_REMOVED lines=8> */
.L_x_8494:
[----:B------:R-:W-:Y:S02]  /*12df0*/  MOV R246, R240 ;  /* 0x000000f000f67202 */ /* 0x000fe40000000f00 */
[----:B------:R-:W-:-:S07]  /*12e00*/  MOV R245, R70 ;  /* 0x0000004600f57202 */ /* 0x000fce0000000f00 */
[----:B------:R-:W-:Y:S05]  /*12e10*/  WARPSYNC.COLLECTIVE R71, `(.L_x_8495) ;  /* 0x0000000047087348 */ /* 0x000fea0003c00000 */
[----:B------:R0:W1:Y:S02]  /*12e20*/  SHFL.UP P1, R70, R246, R69, R68 ;  /* 0x04000045f6467389 */ /* 0x0000640000020044 */
[----:B01----:R-:W-:Y:S01]  /*12e30*/  ENDCOLLECTIVE ;  /* 0x000000000000791b */ /* 0x003fe20003800000 */
.L_x_8495:
[----:B------:R-:W-:Y:S02]  /*12e40*/  MOV R246, R241 ;  /* 0x000000f100f67202 */ /* 0x000fe40000000f00 */
[----:B------:R-:W-:-:S07]  /*12e50*/  MOV R247, R70 ;  /* 0x0000004600f77202 */ /* 0x000fce0000000f00 */
[----:B------:R-:W-:Y:S05]  /*12e60*/  WARPSYNC.COLLECTIVE R71, `(.L_x_8496) ;  /* 0x0000000047087348 */ /* 0x000fea0003c00000 */
[----:B------:R0:W1:Y:S02]  /*12e70*/  SHFL.UP P1, R70, R246, R69, R68 ;  /* 0x04000045f6467389 */ /* 0x0000640000020044 */
[----:B01----:R-:W-:Y:S01]  /*12e80*/  ENDCOLLECTIVE ;  /* 0x000000000000791b */ /* 0x003fe20003800000 */
.L_x_8496:
[----:B------:R-:W-:Y:S02]  /*12e90*/  MOV R246, R242 ;  /* 0x000000f200f67202 */ /* 0x000fe40000000f00 */
[----:B------:R-:W-:-:S07]  /*12ea0*/  MOV R244, R70 ;  /* 0x0000004600f47202 */ /* 0x000fce0000000f00 */
[----:B------:R-:W-:Y:S05]  /*12eb0*/  WARPSYNC.COLLECTIVE R71, `(.L_x_8497) ;  /* 0x0000000047087348 */ /* 0x000fea0003c00000 */
[----:B------:R0:W1:Y:S02]  /*12ec0*/  SHFL.UP P1, R70, R246, R69, R68 ;  /* 0x04000045f6467389 */ /* 0x0000640000020044 */
[----:B01----:R-:W-:Y:S01]  /*12ed0*/  ENDCOLLECTIVE ;  /* 0x000000000000791b */ /* 0x003fe20003800000 */
.L_x_8497:
        /* <DEDUP_REMOVED lines=10> */
[----:B------:R-:W-:Y:S01]  /*12f80*/  HFMA2.MMA R69, -RZ, RZ, 0, 9.5367431640625e-07 ;  /* 0x00000010ff457435 */ /* 0x000fe200000001ff */
        /* <DEDUP_REMOVED lines=8> */
.L_x_8498:
[----:B------:R-:W-:Y:S02]  /*13010*/  MOV R246, R240 ;  /* 0x000000f000f67202 */ /* 0x000fe40000000f00 */
[----:B------:R-:W-:-:S07]  /*13020*/  MOV R244, R70 ;  /* 0x0000004600f47202 */ /* 0x000fce0000000f00 */
[----:B------:R-:W-:Y:S05]  /*13030*/  WARPSYNC.COLLECTIVE R71, `(.L_x_8499) ;  /* 0x0000000047087348 */ /* 0x000fea0003c00000 */
[----:B------:R0:W1:Y:S02]  /*13040*/  SHFL.UP P1, R70, R246, R69, R68 ;  /* 0x04000045f6467389 */ /* 0x0000640000020044 */
[----:B01----:R-:W-:Y:S01]  /*13050*/  ENDCOLLECTIVE ;  /* 0x000000000000791b */ /* 0x003fe20003800000 */
.L_x_8499:
[----:B------:R-:W-:Y:S02]  /*13060*/  MOV R246, R241 ;  /* 0x000000f100f67202 */ /* 0x000fe40000000f00 */
[----:B------:R-:W-:-:S07]  /*13070*/  MOV R245, R70 ;  /* 0x0000004600f57202 */ /* 0x000fce0000000f00 */
[----:B------:R-:W-:Y:S05]  /*13080*/  WARPSYNC.COLLECTIVE R71, `(.L_x_8500) ;  /* 0x0000000047087348 */ /* 0x000fea0003c00000 */
[----:B------:R0:W1:Y:S02]  /*13090*/  SHFL.UP P1, R70, R246, R69, R68 ;  /* 0x04000045f6467389 */ /* 0x0000640000020044 */
[----:B01----:R-:W-:Y:S01]  /*130a0*/  ENDCOLLECTIVE ;  /* 0x000000000000791b */ /* 0x003fe20003800000 */
.L_x_8500:
[----:B------:R-:W-:Y:S02]  /*130b0*/  MOV R246, R242 ;  /* 0x000000f200f67202 */ /* 0x000fe40000000f00 */
[----:B------:R-:W-:-:S07]  /*130c0*/  MOV R247, R70 ;  /* 0x0000004600f77202 */ /* 0x000fce0000000f00 */
[----:B------:R-:W-:Y:S05]  /*130d0*/  WARPSYNC.COLLECTIVE R71, `(.L_x_8501) ;  /* 0x0000000047087348 */ /* 0x000fea0003c00000 */
[----:B------:R0:W1:Y:S02]  /*130e0*/  SHFL.UP P1, R70, R246, R69, R68 ;  /* 0x04000045f6467389 */ /* 0x0000640000020044 */
[----:B01----:R-:W-:Y:S01]  /*130f0*/  ENDCOLLECTIVE ;  /* 0x000000000000791b */ /* 0x003fe20003800000 */
.L_x_8501:
[----:B------:R-:W-:Y:S01]  /*13100*/  MOV R69, R70 ;  /* 0x0000004600457202 */ /* 0x000fe20000000f00 */
[----:B------:R-:W-:Y:S06]  /*13110*/  BRA `(.L_x_8502) ;  /* 0xffffff7000587947 */ /* 0x000fec000383ffff */
.L_x_8379:
        /* <DEDUP_REMOVED lines=8> */
.L_x_8504:
[----:B------:R-:W-:Y:S05]  /*131a0*/  BSYNC B0 ;  /* 0x0000000000007941 */ /* 0x000fea0003800000 */
.L_x_8503:
[----:B------:R-:W-:Y:S05]  /*131b0*/  BRA `(.L_x_8505) ;  /* 0xffffff7000687947 */ /* 0x000fea000383ffff */
.L_x_8380:
        /* <DEDUP_REMOVED lines=8> */
.L_x_8507:
[----:B------:R-:W-:Y:S05]  /*13240*/  BSYNC B0 ;  /* 0x0000000000007941 */ /* 0x000fea0003800000 */
.L_x_8506:
[----:B------:R-:W-:Y:S05]  /*13250*/  BRA `(.L_x_8508) ;  /* 0xffffff7000487947 */ /* 0x000fea000383ffff */
.L_x_8381:
        /* <DEDUP_REMOVED lines=8> */
.L_x_8510:
[----:B------:R-:W-:Y:S05]  /*132e0*/  BSYNC B0 ;  /* 0x0000000000007941 */ /* 0x000fea0003800000 */
.L_x_8509:
[----:B------:R-:W-:Y:S05]  /*132f0*/  BRA `(.L_x_8511) ;  /* 0xffffff7000287947 */ /* 0x000fea000383ffff */
.L_x_8382:
        /* <DEDUP_REMOVED lines=8> */
.L_x_8513:
[----:B------:R-:W-:Y:S05]  /*13380*/  BSYNC B0 ;  /* 0x0000000000007941 */ /* 0x000fea0003800000 */
.L_x_8512:
[----:B------:R-:W-:Y:S05]  /*13390*/  BRA `(.L_x_8514) ;  /* 0xffffff7000087947 */ /* 0x000fea000383ffff */
.L_x_8383:
        /* <DEDUP_REMOVED lines=8> */
.L_x_8516:
[----:B------:R-:W-:Y:S05]  /*13420*/  BSYNC B0 ;  /* 0x0000000000007941 */ /* 0x000fea0003800000 */
.L_x_8515:
        /* <DEDUP_REMOVED lines=8> */
.L_x_8517:
[----:B------:R-:W-:Y:S02]  /*134b0*/  MOV R246, R241 ;  /* 0x000000f100f67202 */ /* 0x000fe40000000f00 */
[----:B------:R-:W-:-:S07]  /*134c0*/  MOV R244, R70 ;  /* 0x0000004600f47202 */ /* 0x000fce0000000f00 */
[----:B------:R-:W-:Y:S05]  /*134d0*/  WARPSYNC.COLLECTIVE R71, `(.L_x_8518) ;  /* 0x0000000047087348 */ /* 0x000fea0003c00000 */
[----:B------:R0:W1:Y:S02]  /*134e0*/  SHFL.UP P1, R70, R246, R69, R68 ;  /* 0x04000045f6467389 */ /* 0x0000640000020044 */
[----:B01----:R-:W-:Y:S01]  /*134f0*/  ENDCOLLECTIVE ;  /* 0x000000000000791b */ /* 0x003fe20003800000 */
.L_x_8518:
[----:B------:R-:W-:Y:S02]  /*13500*/  MOV R246, R242 ;  /* 0x000000f200f67202 */ /* 0x000fe40000000f00 */
[----:B------:R-:W-:-:S07]  /*13510*/  MOV R241, R70 ;  /* 0x0000004600f17202 */ /* 0x000fce0000000f00 */
[----:B------:R-:W-:Y:S05]  /*13520*/  WARPSYNC.COLLECTIVE R71, `(.L_x_8519) ;  /* 0x0000000047087348 */ /* 0x000fea0003c00000 */
[----:B------:R0:W1:Y:S02]  /*13530*/  SHFL.UP P1, R70, R246, R69, R68 ;  /* 0x04000045f6467389 */ /* 0x0000640000020044 */
[----:B01----:R-:W-:Y:S01]  /*13540*/  ENDCOLLECTIVE ;  /* 0x000000000000791b */ /* 0x003fe20003800000 */
.L_x_8519:
[----:B------:R-:W-:Y:S01]  /*13550*/  HFMA2.MMA R69, -RZ, RZ, 0, 0 ;  /* 0x00000000ff457435 */ /* 0x000fe200000001ff */
[----:B------:R-:W-:Y:S02]  /*13560*/  MOV R68, 0x1f ;  /* 0x0000001f00447802 */ /* 0x000fe40000000f00 */
[----:B------:R-:W-:Y:S02]  /*13570*/  MOV R242, R70 ;  /* 0x0000004600f27202 */ /* 0x000fe40000000f00 */
[----:B------:R-:W-:-:S07]  /*13580*/  MOV R70, R60 ;  /* 0x0000003c00467202 */ /* 0x000fce0000000f00 */
[----:B------:R-:W-:Y:S05]  /*13590*/  WARPSYNC.COLLECTIVE R71, `(.L_x_8520) ;  /* 0x0000000047087348 */ /* 0x000fea0003c00000 */
[----:B------:R0:W1:Y:S02]  /*135a0*/  SHFL.IDX P1, R240, R70, R69, R68 ;  /* 0x0000004546f07389 */ /* 0x0000640000020044 */
[----:B01----:R-:W-:Y:S01]  /*135b0*/  ENDCOLLECTIVE ;  /* 0x000000000000791b */ /* 0x003fe20003800000 */
.L_x_8520:
[----:B------:R-:W-:Y:S02]  /*135c0*/  MOV R70, R61 ;  /* 0x0000003d00467202 */ /* 0x000fe40000000f00 */
[----:B------:R-:W-:-:S07]  /*135d0*/  MOV R60, R240 ;  /* 0x000000f0003c7202 */ /* 0x000fce0000000f00 */
[----:B------:R-:W-:Y:S05]  /*135e0*/  WARPSYNC.COLLECTIVE R71, `(.L_x_8521) ;  /* 0x0000000047087348 */ /* 0x000fea0003c00000 */
[----:B------:R0:W1:Y:S02]  /*135f0*/  SHFL.IDX P1, R240, R70, R69, R68 ;  /* 0x0000004546f07389 */ /* 0x0000640000020044 */
[----:B01----:R-:W-:Y:S01]  /*13600*/  ENDCOLLECTIVE ;  /* 0x000000000000791b */ /* 0x003fe20003800000 */
.L_x_8521:
[----:B------:R-:W-:Y:S02]  /*13610*/  MOV R70, R62 ;  /* 0x0000003e00467202 */ /* 0x000fe40000000f00 */
[----:B------:R-:W-:-:S07]  /*13620*/  MOV R61, R240 ;  /* 0x000000f0003d7202 */ /* 0x000fce0000000f00 */
[----:B------:R-:W-:Y:S05]  /*13630*/  WARPSYNC.COLLECTIVE R71, `(.L_x_8522) ;  /* 0x0000000047087348 */ /* 0x000fea0003c00000 */
[----:B------:R0:W1:Y:S02]  /*13640*/  SHFL.IDX P1, R240, R70, R69, R68 ;  /* 0x0000004546f07389 */ /* 0x0000640000020044 */
[----:B01----:R-:W-:Y:S01]  /*13650*/  ENDCOLLECTIVE ;  /* 0x000000000000791b */ /* 0x003fe20003800000 */
.L_x_8522:
[----:B------:R-:W-:Y:S02]  /*13660*/  MOV R70, R63 ;  /* 0x0000003f00467202 */ /* 0x000fe40000000f00 */
[----:B------:R-:W-:-:S07]  /*13670*/  MOV R62, R240 ;  /* 0x000000f0003e7202 */ /* 0x000fce0000000f00 */
[----:B------:R-:W-:Y:S05]  /*13680*/  WARPSYNC.COLLECTIVE R71, `(.L_x_8523) ;  /* 0x0000000047087348 */ /* 0x000fea0003c00000 */
[----:B------:R0:W1:Y:S02]  /*13690*/  SHFL.IDX P1, R240, R70, R69, R68 ;  /* 0x0000004546f07389 */ /* 0x0000640000020044 */
[----:B01----:R-:W-:Y:S01]  /*136a0*/  ENDCOLLECTIVE ;  /* 0x000000000000791b */ /* 0x003fe20003800000 */
.L_x_8523:
[----:B------:R-:W-:Y:S01]  /*136b0*/  MOV R63, R240 ;  /* 0x000000f0003f7202 */ /* 0x000fe20000000f00 */
[----:B------:R-:W-:Y:S06]  /*136c0*/  BRA `(.L_x_8524) ;  /* 0xffffff6c00647947 */ /* 0x000fec000383ffff */
.L_x_8385:
        /* <DEDUP_REMOVED lines=8> */
.L_x_8525:
[----:B------:R-:W-:Y:S02]  /*13750*/  MOV R244, R241 ;  /* 0x000000f100f47202 */ /* 0x000fe40000000f00 */
[----:B------:R-:W-:-:S07]  /*13760*/  MOV R68, R252 ;  /* 0x000000fc00447202 */ /* 0x000fce0000000f00 */
[----:B------:R-:W-:Y:S05]  /*13770*/  WARPSYNC.COLLECTIVE R71, `(.L_x_8526) ;  /* 0x0000000047087348 */ /* 0x000fea0003c00000 */
[----:B------:R0:W1:Y:S02]  /*13780*/  SHFL.DOWN P1, R252, R244, R245, R240 ;  /* 0x080000f5f4fc7389 */ /* 0x00006400000200f0 */
[----:B01----:R-:W-:Y:S01]  /*13790*/  ENDCOLLECTIVE ;  /* 0x000000000000791b */ /* 0x003fe20003800000 */
.L_x_8526:
[----:B------:R-:W-:Y:S02]  /*137a0*/  MOV R244, R70 ;  /* 0x0000004600f47202 */ /* 0x000fe40000000f00 */
[----:B------:R-:W-:-:S07]  /*137b0*/  MOV R69, R252 ;  /* 0x000000fc00457202 */ /* 0x000fce0000000f00 */
[----:B------:R-:W-:Y:S05]  /*137c0*/  WARPSYNC.COLLECTIVE R71, `(.L_x_8527) ;  /* 0x0000000047087348 */ /* 0x000fea0003c00000 */
[----:B------:R0:W1:Y:S02]  /*137d0*/  SHFL.DOWN P1, R252, R244, R245, R240 ;  /* 0x080000f5f4fc7389 */ /* 0x00006400000200f0 */
[----:B01----:R-:W-:Y:S01]  /*137e0*/  ENDCOLLECTIVE ;  /* 0x000000000000791b */ /* 0x003fe20003800000 */
.L_x_8527:
[----:B------:R-:W-:Y:S02]  /*137f0*/  MOV R244, R243 ;  /* 0x000000f300f47202 */ /* 0x000fe40000000f00 */
[----:B------:R-:W-:-:S07]  /*13800*/  MOV R246, R252 ;  /* 0x000000fc00f67202 */ /* 0x000fce0000000f00 */
[----:B------:R-:W-:Y:S05]  /*13810*/  WARPSYNC.COLLECTIVE R71, `(.L_x_8528) ;  /* 0x0000000047087348 */ /* 0x000fea0003c00000 */
[----:B------:R0:W1:Y:S02]  /*13820*/  SHFL.DOWN P1, R252, R244, R245, R240 ;  /* 0x080000f5f4fc7389 */ /* 0x00006400000200f0 */
[----:B01----:R-:W-:Y:S01]  /*13830*/  ENDCOLLECTIVE ;  /* 0x000000000000791b */ /* 0x003fe20003800000 */
.L_x_8528:
[----:B------:R-:W-:Y:S01]  /*13840*/  MOV R71, R252 ;  /* 0x000000fc00477202 */ /* 0x000fe20000000f00 */
[----:B------:R-:W-:Y:S06]  /*13850*/  BRA `(.L_x_8529) ;  /* 0xffffff7c00c07947 */ /* 0x000fec000383ffff */
.L_x_8388:
        /* <DEDUP_REMOVED lines=8> */
.L_x_8531:
[----:B------:R-:W-:Y:S05]  /*138e0*/  BSYNC B0 ;  /* 0x0000000000007941 */ /* 0x000fea0003800000 */
.L_x_8530:
        /* <DEDUP_REMOVED lines=8> */
.L_x_8532:
[----:B------:R-:W-:Y:S02]  /*13970*/  MOV R244, R242 ;  /* 0x000000f200f47202 */ /* 0x000fe40000000f00 */
[----:B------:R-:W-:-:S07]  /*13980*/  MOV R69, R252 ;  /* 0x000000fc00457202 */ /* 0x000fce0000000f00 */
[----:B------:R-:W-:Y:S05]  /*13990*/  WARPSYNC.COLLECTIVE R71, `(.L_x_8533) ;  /* 0x0000000047087348 */ /* 0x000fea0003c00000 */
[----:B------:R0:W1:Y:S02]  /*139a0*/  SHFL.DOWN P1, R252, R244, R245, R240 ;  /* 0x080000f5f4fc7389 */ /* 0x00006400000200f0 */
[----:B01----:R-:W-:Y:S01]  /*139b0*/  ENDCOLLECTIVE ;  /* 0x000000000000791b */ /* 0x003fe20003800000 */
.L_x_8533:
[----:B------:R-:W-:Y:S02]  /*139c0*/  MOV R244, R243 ;  /* 0x000000f300f47202 */ /* 0x000fe40000000f00 */
[----:B------:R-:W-:-:S07]  /*139d0*/  MOV R70, R252 ;  /* 0x000000fc00467202 */ /* 0x000fce0000000f00 */
[----:B------:R-:W-:Y:S05]  /*139e0*/  WARPSYNC.COLLECTIVE R71, `(.L_x_8534) ;  /* 0x0000000047087348 */ /* 0x000fea0003c00000 */
[----:B------:R0:W1:Y:S02]  /*139f0*/  SHFL.DOWN P1, R252, R244, R245, R240 ;  /* 0x080000f5f4fc7389 */ /* 0x00006400000200f0 */
[----:B01----:R-:W-:Y:S01]  /*13a00*/  ENDCOLLECTIVE ;  /* 0x000000000000791b */ /* 0x003fe20003800000 */
.L_x_8534:
[----:B------:R-:W-:Y:S01]  /*13a10*/  MOV R71, R252 ;  /* 0x000000fc00477202 */ /* 0x000fe20000000f00 */
[----:B------:R-:W-:Y:S06]  /*13a20*/  BRA `(.L_x_8535) ;  /* 0xffffff7c00a07947 */ /* 0x000fec000383ffff */
.L_x_8391:
        /* <DEDUP_REMOVED lines=8> */
.L_x_8537:
[----:B------:R-:W-:Y:S05]  /*13ab0*/  BSYNC B0 ;  /* 0x0000000000007941 */ /* 0x000fea0003800000 */
.L_x_8536:
        /* <DEDUP_REMOVED lines=8> */
.L_x_8538:
[----:B------:R-:W-:Y:S02]  /*13b40*/  MOV R244, R242 ;  /* 0x000000f200f47202 */ /* 0x000fe40000000f00 */
[----:B------:R-:W-:-:S07]  /*13b50*/  MOV R69, R252 ;  /* 0x000000fc00457202 */ /* 0x000fce0000000f00 */
[----:B------:R-:W-:Y:S05]  /*13b60*/  WARPSYNC.COLLECTIVE R71, `(.L_x_8539) ;  /* 0x0000000047087348 */ /* 0x000fea0003c00000 */
[----:B------:R0:W1:Y:S02]  /*13b70*/  SHFL.DOWN P1, R252, R244, R245, R240 ;  /* 0x080000f5f4fc7389 */ /* 0x00006400000200f0 */
[----:B01----:R-:W-:Y:S01]  /*13b80*/  ENDCOLLECTIVE ;  /* 0x000000000000791b */ /* 0x003fe20003800000 */
.L_x_8539:
[----:B------:R-:W-:Y:S02]  /*13b90*/  MOV R244, R243 ;  /* 0x000000f300f47202 */ /* 0x000fe40000000f00 */
[----:B------:R-:W-:-:S07]  /*13ba0*/  MOV R70, R252 ;  /* 0x000000fc00467202 */ /* 0x000fce0000000f00 */
[----:B------:R-:W-:Y:S05]  /*13bb0*/  WARPSYNC.COLLECTIVE R71, `(.L_x_8540) ;  /* 0x0000000047087348 */ /* 0x000fea0003c00000 */
[----:B------:R0:W1:Y:S02]  /*13bc0*/  SHFL.DOWN P1, R252, R244, R245, R240 ;  /* 0x080000f5f4fc7389 */ /* 0x00006400000200f0 */
[----:B01----:R-:W-:Y:S01]  /*13bd0*/  ENDCOLLECTIVE ;  /* 0x000000000000791b */ /* 0x003fe20003800000 */
.L_x_8540:
[----:B------:R-:W-:Y:S01]  /*13be0*/  MOV R71, R252 ;  /* 0x000000fc00477202 */ /* 0x000fe20000000f00 */
[----:B------:R-:W-:Y:S06]  /*13bf0*/  BRA `(.L_x_8541) ;  /* 0xffffff7c00807947 */ /* 0x000fec000383ffff */
.L_x_8394:
        /* <DEDUP_REMOVED lines=8> */
.L_x_8543:
[----:B------:R-:W-:Y:S05]  /*13c80*/  BSYNC B0 ;  /* 0x0000000000007941 */ /* 0x000fea0003800000 */
.L_x_8542:
        /* <DEDUP_REMOVED lines=8> */
.L_x_8544:
[----:B------:R-:W-:Y:S02]  /*13d10*/  MOV R244, R242 ;  /* 0x000000f200f47202 */ /* 0x000fe40000000f00 */
[----:B------:R-:W-:-:S07]  /*13d20*/  MOV R69, R252 ;  /* 0x000000fc00457202 */ /* 0x000fce0000000f00 */
[----:B------:R-:W-:Y:S05]  /*13d30*/  WARPSYNC.COLLECTIVE R71, `(.L_x_8545) ;  /* 0x0000000047087348 */ /* 0x000fea0003c00000 */
[----:B------:R0:W1:Y:S02]  /*13d40*/  SHFL.DOWN P1, R252, R244, R245, R240 ;  /* 0x080000f5f4fc7389 */ /* 0x00006400000200f0 */
[----:B01----:R-:W-:Y:S01]  /*13d50*/  ENDCOLLECTIVE ;  /* 0x000000000000791b */ /* 0x003fe20003800000 */
.L_x_8545:
[----:B------:R-:W-:Y:S02]  /*13d60*/  MOV R244, R243 ;  /* 0x000000f300f47202 */ /* 0x000fe40000000f00 */
[----:B------:R-:W-:-:S07]  /*13d70*/  MOV R70, R252 ;  /* 0x000000fc00467202 */ /* 0x000fce0000000f00 */
[----:B------:R-:W-:Y:S05]  /*13d80*/  WARPSYNC.COLLECTIVE R71, `(.L_x_8546) ;  /* 0x0000000047087348 */ /* 0x000fea0003c00000 */
[----:B------:R0:W1:Y:S02]  /*13d90*/  SHFL.DOWN P1, R252, R244, R245, R240 ;  /* 0x080000f5f4fc7389 */ /* 0x00006400000200f0 */
[----:B01----:R-:W-:Y:S01]  /*13da0*/  ENDCOLLECTIVE ;  /* 0x000000000000791b */ /* 0x003fe20003800000 */
.L_x_8546:
[----:B------:R-:W-:Y:S01]  /*13db0*/  MOV R71, R252 ;  /* 0x000000fc00477202 */ /* 0x000fe20000000f00 */
[----:B------:R-:W-:Y:S06]  /*13dc0*/  BRA `(.L_x_8547) ;  /* 0xffffff7c00607947 */ /* 0x000fec000383ffff */
.L_x_8397:
        /* <DEDUP_REMOVED lines=8> */
.L_x_8549:
[----:B------:R-:W-:Y:S05]  /*13e50*/  BSYNC B0 ;  /* 0x0000000000007941 */ /* 0x000fea0003800000 */
.L_x_8548:
        /* <DEDUP_REMOVED lines=8> */
.L_x_8550:
[----:B------:R-:W-:Y:S02]  /*13ee0*/  MOV R244, R242 ;  /* 0x000000f200f47202 */ /* 0x000fe40000000f00 */
[----:B------:R-:W-:-:S07]  /*13ef0*/  MOV R69, R252 ;  /* 0x000000fc00457202 */ /* 0x000fce0000000f00 */
[----:B------:R-:W-:Y:S05]  /*13f00*/  WARPSYNC.COLLECTIVE R71, `(.L_x_8551) ;  /* 0x0000000047087348 */ /* 0x000fea0003c00000 */
[----:B------:R0:W1:Y:S02]  /*13f10*/  SHFL.DOWN P1, R252, R244, R245, R240 ;  /* 0x080000f5f4fc7389 */ /* 0x00006400000200f0 */
[----:B01----:R-:W-:Y:S01]  /*13f20*/  ENDCOLLECTIVE ;  /* 0x000000000000791b */ /* 0x003fe20003800000 */
.L_x_8551:
[----:B------:R-:W-:Y:S02]  /*13f30*/  MOV R244, R243 ;  /* 0x000000f300f47202 */ /* 0x000fe40000000f00 */
[----:B------:R-:W-:-:S07]  /*13f40*/  MOV R70, R252 ;  /* 0x000000fc00467202 */ /* 0x000fce0000000f00 */
[----:B------:R-:W-:Y:S05]  /*13f50*/  WARPSYNC.COLLECTIVE R71, `(.L_x_8552) ;  /* 0x0000000047087348 */ /* 0x000fea0003c00000 */
[----:B------:R0:W1:Y:S02]  /*13f60*/  SHFL.DOWN P1, R252, R244, R245, R240 ;  /* 0x080000f5f4fc7389 */ /* 0x00006400000200f0 */
[----:B01----:R-:W-:Y:S01]  /*13f70*/  ENDCOLLECTIVE ;  /* 0x000000000000791b */ /* 0x003fe20003800000 */
.L_x_8552:
[----:B------:R-:W-:Y:S01]  /*13f80*/  MOV R71, R252 ;  /* 0x000000fc00477202 */ /* 0x000fe20000000f00 */
[----:B------:R-:W-:Y:S06]  /*13f90*/  BRA `(.L_x_8553) ;  /* 0xffffff7c00407947 */ /* 0x000fec000383ffff */
.L_x_8400:
        /* <DEDUP_REMOVED lines=8> */
.L_x_8555:
[----:B------:R-:W-:Y:S05]  /*14020*/  BSYNC B0 ;  /* 0x0000000000007941 */ /* 0x000fea0003800000 */
.L_x_8554:
        /* <DEDUP_REMOVED lines=9> */
.L_x_8556:
        /* <DEDUP_REMOVED lines=9> */
.L_x_8557:
[----:B------:R-:W-:Y:S01]  /*14150*/  HFMA2.MMA R245, -RZ, RZ, 0, 5.9604644775390625e-08 ;  /* 0x00000001fff57435 */ /* 0x000fe200000001ff */
[----:B------:R-:W-:Y:S02]  /*14160*/  MOV R70, R243 ;  /* 0x000000f300467202 */ /* 0x000fe40000000f00 */
[----:B------:R-:W-:-:S08]  /*14170*/  MOV R250, R240 ;  /* 0x000000f000fa7202 */ /* 0x000fd00000000f00 */
[----:B------:R-:W-:Y:S05]  /*14180*/  WARPSYNC.COLLECTIVE R71, `(.L_x_8558) ;  /* 0x0000000047087348 */ /* 0x000fea0003c00000 */
[----:B------:R0:W1:Y:S02]  /*14190*/  SHFL.IDX P1, R240, R70, R69, R68 ;  /* 0x0000004546f07389 */ /* 0x0000640000020044 */
[----:B01----:R-:W-:Y:S01]  /*141a0*/  ENDCOLLECTIVE ;  /* 0x000000000000791b */ /* 0x003fe20003800000 */
.L_x_8558:
[----:B------:R-:W-:Y:S02]  /*141b0*/  MOV R70, R64 ;  /* 0x0000004000467202 */ /* 0x000fe40000000f00 */
[----:B------:R-:W-:Y:S02]  /*141c0*/  MOV R251, R240 ;  /* 0x000000f000fb7202 */ /* 0x000fe40000000f00 */
[----:B------:R-:W-:-:S07]  /*141d0*/  MOV R240, 0x1f ;  /* 0x0000001f00f07802 */ /* 0x000fce0000000f00 */
[----:B------:R-:W-:Y:S05]  /*141e0*/  WARPSYNC.COLLECTIVE R71, `(.L_x_8559) ;  /* 0x0000000047087348 */ /* 0x000fea0003c00000 */
[----:B------:R0:W1:Y:S02]  /*141f0*/  SHFL.DOWN P1, R252, R244, R245, R240 ;  /* 0x080000f5f4fc7389 */ /* 0x00006400000200f0 */
[----:B01----:R-:W-:Y:S01]  /*14200*/  ENDCOLLECTIVE ;  /* 0x000000000000791b */ /* 0x003fe20003800000 */
.L_x_8559:
[----:B------:R-:W-:Y:S02]  /*14210*/  MOV R244, R241 ;  /* 0x000000f100f47202 */ /* 0x000fe40000000f00 */
[----:B------:R-:W-:-:S07]  /*14220*/  MOV R123, R252 ;  /* 0x000000fc007b7202 */ /* 0x000fce0000000f00 */
[----:B------:R-:W-:Y:S05]  /*14230*/  WARPSYNC.COLLECTIVE R71, `(.L_x_8560) ;  /* 0x0000000047087348 */ /* 0x000fea0003c00000 */
[----:B------:R0:W1:Y:S02]  /*14240*/  SHFL.DOWN P1, R252, R244, R245, R240 ;  /* 0x080000f5f4fc7389 */ /* 0x00006400000200f0 */
[----:B01----:R-:W-:Y:S01]  /*14250*/  ENDCOLLECTIVE ;  /* 0x000000000000791b */ /* 0x003fe20003800000 */
.L_x_8560:
[----:B------:R-:W-:Y:S02]  /*14260*/  MOV R244, R242 ;  /* 0x000000f200f47202 */ /* 0x000fe40000000f00 */
[----:B------:R-:W-:-:S07]  /*14270*/  MOV R241, R252 ;  /* 0x000000fc00f17202 */ /* 0x000fce0000000f00 */
[----:B------:R-:W-:Y:S05]  /*14280*/  WARPSYNC.COLLECTIVE R71, `(.L_x_8561) ;  /* 0x0000000047087348 */ /* 0x000fea0003c00000 */
[----:B------:R0:W1:Y:S02]  /*14290*/  SHFL.DOWN P1, R252, R244, R245, R240 ;  /* 0x080000f5f4fc7389 */ /* 0x00006400000200f0 */
[----:B01----:R-:W-:Y:S01]  /*142a0*/  ENDCOLLECTIVE ;  /* 0x000000000000791b */ /* 0x003fe20003800000 */
.L_x_8561:
[----:B------:R-:W-:Y:S02]  /*142b0*/  MOV R244, R243 ;  /* 0x000000f300f47202 */ /* 0x000fe40000000f00 */
[----:B------:R-:W-:-:S07]  /*142c0*/  MOV R242, R252 ;  /* 0x000000fc00f27202 */ /* 0x000fce0000000f00 */
[----:B------:R-:W-:Y:S05]  /*142d0*/  WARPSYNC.COLLECTIVE R71, `(.L_x_8562) ;  /* 0x0000000047087348 */ /* 0x000fea0003c00000 */
[----:B------:R0:W1:Y:S02]  /*142e0*/  SHFL.DOWN P1, R252, R244, R245, R240 ;  /* 0x080000f5f4fc7389 */ /* 0x00006400000200f0 */
[----:B01----:R-:W-:Y:S01]  /*142f0*/  ENDCOLLECTIVE ;  /* 0x000000000000791b */ /* 0x003fe20003800000 */
.L_x_8562:
[----:B------:R-:W-:Y:S05]  /*14300*/  WARPSYNC.COLLECTIVE R71, `(.L_x_8563) ;  /* 0x0000000047087348 */ /* 0x000fea0003c00000 */
[----:B------:R0:W1:Y:S02]  /*14310*/  SHFL.IDX P1, R240, R70, R69, R68 ;  /* 0x0000004546f07389 */ /* 0x0000640000020044 */
[----:B01----:R-:W-:Y:S01]  /*14320*/  ENDCOLLECTIVE ;  /* 0x000000000000791b */ /* 0x003fe20003800000 */
.L_x_8563:
[----:B------:R-:W-:Y:S02]  /*14330*/  MOV R70, R65 ;  /* 0x0000004100467202 */ /* 0x000fe40000000f00 */
[----:B------:R-:W-:Y:S02]  /*14340*/  MOV R243, R252 ;  /* 0x000000fc00f37202 */ /* 0x000fe40000000f00 */
[----:B------:R-:W-:-:S07]  /*14350*/  MOV R252, R240 ;  /* 0x000000f000fc7202 */ /* 0x000fce0000000f00 */
[----:B------:R-:W-:Y:S05]  /*14360*/  WARPSYNC.COLLECTIVE R71, `(.L_x_8564) ;  /* 0x0000000047087348 */ /* 0x000fea0003c00000 */
[----:B------:R0:W1:Y:S02]  /*14370*/  SHFL.IDX P1, R240, R70, R69, R68 ;  /* 0x0000004546f07389 */ /* 0x0000640000020044 */
[----:B01----:R-:W-:Y:S01]  /*14380*/  ENDCOLLECTIVE ;  /* 0x000000000000791b */ /* 0x003fe20003800000 */
.L_x_8564:
[----:B------:R-:W-:Y:S01]  /*14390*/  MOV R70, R66 ;  /* 0x0000004200467202 */ /* 0x000fe20000000f00 */
[-C--:B------:R-:W-:Y:S01]  /*143a0*/  FMUL.FTZ R66, R65, R247.reuse ;  /* 0x000000f741427220 */ /* 0x080fe20000410000 */
[----:B------:R-:W-:Y:S01]  /*143b0*/  FMUL.FTZ R247, R64, R247 ;  /* 0x000000f740f77220 */ /* 0x000fe20000410000 */
[----:B------:R-:W-:-:S07]  /*143c0*/  MOV R245, R240 ;  /* 0x000000f000f57202 */ /* 0x000fce0000000f00 */
[----:B------:R-:W-:Y:S05]  /*143d0*/  WARPSYNC.COLLECTIVE R71, `(.L_x_8565) ;  /* 0x0000000047087348 */ /* 0x000fea0003c00000 */
[----:B------:R0:W1:Y:S02]  /*143e0*/  SHFL.IDX P1, R240, R70, R69, R68 ;  /* 0x0000004546f07389 */ /* 0x0000640000020044 */
[----:B01----:R-:W-:Y:S01]  /*143f0*/  ENDCOLLECTIVE ;  /* 0x000000000000791b */ /* 0x003fe20003800000 */
.L_x_8565:
[----:B------:R-:W-:Y:S02]  /*14400*/  MOV R70, R67 ;  /* 0x0000004300467202 */ /* 0x000fe40000000f00 */
[----:B------:R-:W-:-:S07]  /*14410*/  MOV R244, R240 ;  /* 0x000000f000f47202 */ /* 0x000fce0000000f00 */
[----:B------:R-:W-:Y:S05]  /*14420*/  WARPSYNC.COLLECTIVE R71, `(.L_x_8566) ;  /* 0x0000000047087348 */ /* 0x000fea0003c00000 */
[----:B------:R0:W1:Y:S02]  /*14430*/  SHFL.IDX P1, R240, R70, R69, R68 ;  /* 0x0000004546f07389 */ /* 0x0000640000020044 */
[----:B01----:R-:W-:Y:S01]  /*14440*/  ENDCOLLECTIVE ;  /* 0x000000000000791b */ /* 0x003fe20003800000 */
.L_x_8566:
[----:B------:R-:W-:Y:S01]  /*14450*/  MOV R71, R240 ;  /* 0x000000f000477202 */ /* 0x000fe20000000f00 */
[----:B------:R-:W-:Y:S06]  /*14460*/  BRA `(.L_x_8567) ;  /* 0xffffff7800987947 */ /* 0x000fec000383ffff */
.L_x_8568:
        /* <DEDUP_REMOVED lines=9> */
.L_x_18944:


//--------------------- .text._Z25selective_scan_bwd_kernelI32Selective_Scan_bwd_kernel_traitsILi64ELi16ELb0ELb1ELb1ELb0ELb0EfN3c107complexIfEEEEv12SSMParamsBwd --------------------------
	.section	.text._Z25selective_scan_bwd_kernelI32Selective_Scan_bwd_kernel_traitsILi64ELi16ELb0ELb1ELb1ELb0ELb0EfN3c107complexIfEEEEv12SSMParamsBwd,"ax",@progbits
	.align	128
        .global         _Z25selective_scan_bwd_kernelI32Selective_Scan_bwd_kernel_traitsILi64ELi16ELb0ELb1ELb1ELb0ELb0EfN3c107complexIfEEEEv12SSMParamsBwd
        .type           _Z25selective_scan_bwd_kernelI32Selective_Scan_bwd_kernel_traitsILi64ELi16ELb0ELb1ELb1ELb0ELb0EfN3c107complexIfEEEEv12SSMParamsBwd,@function
        .size           _Z25selective_scan_bwd_kernelI32Selective_Scan_bwd_kernel_traitsILi64ELi16ELb0ELb1ELb1ELb0ELb0EfN3c107complexIfEEEEv12SSMParamsBwd,(.L_x_18945 - _Z25selective_scan_bwd_kernelI32Selective_Scan_bwd_kernel_traitsILi64ELi16ELb0ELb1ELb1ELb0ELb0EfN3c107complexIfEEEEv12SSMParamsBwd)
        .other          _Z25selective_scan_bwd_kernelI32Selective_Scan_bwd_kernel_traitsILi64ELi16ELb0ELb1ELb1ELb0ELb0EfN3c107complexIfEEEEv12SSMParamsBwd,@"STO_CUDA_ENTRY STV_DEFAULT"
_Z25selective_scan_bwd_kernelI32Selective_Scan_bwd_kernel_traitsILi64ELi16ELb0ELb1ELb1ELb0ELb0EfN3c107complexIfEEEEv12SSMParamsBwd:
.text._Z25selective_scan_bwd_kernelI32Selective_Scan_bwd_kernel_traitsILi64ELi16ELb0ELb1ELb1ELb0ELb0EfN3c107complexIfEEEEv12SSMParamsBwd:
        /* <DEDUP_REMOVED lines=185> */
.L_x_8670:
        /* <DEDUP_REMOVED lines=429> */
.L_x_8665:
[----:B--2---:R-:W2:Y:S01]  /*2660*/  LDL R17, [R1+0x14] ;  /* 0x0000140001117983 */ /* 0x004ea20000100800 */
        /* <DEDUP_REMOVED lines=11> */
[----:B-1----:R-:W-:Y:S02]  /*2720*/  CS2R R42, SRZ ;  /* 0x00000000002a7805 */ /* 0x002fe4000001ff00 */
[----:B------:R-:W-:Y:S01]  /*2730*/  MOV R70, RZ ;  /* 0x000000ff00467202 */ /* 0x000fe20000000f00 */
[----:B------:R-:W-:Y:S01]  /*2740*/  HFMA2.MMA R68, -RZ, RZ, 0, 0 ;  /* 0x00000000ff447435 */ /* 0x000fe200000001ff */
[----:B---3--:R-:W3:Y:S01]  /*2750*/  LDL R175, [R1+0xc] ;  /* 0x00000c0001af7983 */ /* 0x008ee20000100800 */
[----:B------:R-:W-:Y:S01]  /*2760*/  HFMA2.MMA R64, -RZ, RZ, 0, 0 ;  /* 0x00000000ff407435 */ /* 0x000fe200000001ff */
[----:B------:R-:W-:Y:S01]  /*2770*/  MOV R66, RZ ;  /* 0x000000ff00427202 */ /* 0x000fe20000000f00 */
[----:B------:R-:W-:Y:S01]  /*2780*/  HFMA2.MMA R52, -RZ, RZ, 0, 0 ;  /* 0x00000000ff347435 */ /* 0x000fe200000001ff */
[----:B------:R-:W-:Y:S01]  /*2790*/  MOV R60, RZ ;  /* 0x000000ff003c7202 */ /* 0x000fe20000000f00 */
[----:B----4-:R-:W4:Y:S01]  /*27a0*/  LDL R169, [R1] ;  /* 0x0000000001a97983 */ /* 0x010f220000100800 */
[----:B------:R-:W-:Y:S01]  /*27b0*/  MOV R62, RZ ;  /* 0x000000ff003e7202 */ /* 0x000fe20000000f00 */
[----:B------:R-:W-:-:S02]  /*27c0*/  HFMA2.MMA R58, -RZ, RZ, 0, 0 ;  /* 0x00000000ff3a7435 */ /* 0x000fc400000001ff */
[----:B------:R-:W-:Y:S01]  /*27d0*/  HFMA2.MMA R54, -RZ, RZ, 0, 0 ;  /* 0x00000000ff367435 */ /* 0x000fe200000001ff */
[----:B------:R-:W5:Y:S01]  /*27e0*/  LDL R173, [R1+0x8] ;  /* 0x0000080001ad7983 */ /* 0x000f620000100800 */
[----:B------:R-:W-:Y:S01]  /*27f0*/  HFMA2.MMA R78, -RZ, RZ, 0, 0 ;  /* 0x00000000ff4e7435 */ /* 0x000fe200000001ff */
[----:B------:R-:W-:Y:S02]  /*2800*/  MOV R56, RZ ;  /* 0x000000ff00387202 */ /* 0x000fe40000000f00 */
[----:B------:R-:W-:Y:S02]  /*2810*/  MOV R46, RZ ;  /* 0x000000ff002e7202 */ /* 0x000fe40000000f00 */
[----:B------:R-:W-:Y:S02]  /*2820*/  CS2R R40, SRZ ;  /* 0x0000000000287805 */ /* 0x000fe4000001ff00 */
[----:B------:R-:W-:Y:S02]  /*2830*/  SHF.L.U32 R29, R165, 0x5, RZ ;  /* 0x00000005a51d7819 */ /* 0x000fe400000006ff */
[----:B------:R-:W-:-:S02]  /*2840*/  CS2R R36, SRZ ;  /* 0x0000000000247805 */ /* 0x000fc4000001ff00 */
[----:B------:R-:W-:Y:S02]  /*2850*/  CS2R R38, SRZ ;  /* 0x0000000000267805 */ /* 0x000fe4000001ff00 */
[----:B------:R-:W-:Y:S02]  /*2860*/  MOV R31, RZ ;  /* 0x000000ff001f7202 */ /* 0x000fe40000000f00 */
[----:B------:R-:W-:Y:S02]  /*2870*/  CS2R R34, SRZ ;  /* 0x0000000000227805 */ /* 0x000fe4000001ff00 */
[----:B------:R-:W-:Y:S02]  /*2880*/  LOP3.LUT R29, R29, 0xffffffe0, R248, 0xe2, !PT ;  /* 0xffffffe01d1d7812 */ /* 0x000fe400078ee2f8 */
[----:B------:R-:W-:Y:S01]  /*2890*/  CS2R R32, SRZ ;  /* 0x0000000000207805 */ /* 0x000fe2000001ff00 */
[----:B------:R-:W-:Y:S01]  /*28a0*/  ULDC.64 UR20, c[0x0][0x238] ;  /* 0x00008e0000147ab9 */ /* 0x000fe20000000a00 */
[----:B------:R-:W-:Y:S01]  /*28b0*/  UMOV UR42, UR26 ;  /* 0x0000001a002a7c82 */ /* 0x000fe20008000000 */
[----:B------:R-:W-:Y:S01]  /*28c0*/  LOP3.LUT R29, R29, 0x3e0, RZ, 0xfc, !PT ;  /* 0x000003e01d1d7812 */ /* 0x000fe200078efcff */
[----:B------:R-:W-:Y:S01]  /*28d0*/  UMOV UR43, UR19 ;  /* 0x00000013002b7c82 */ /* 0x000fe20008000000 */
[----:B------:R-:W-:Y:S01]  /*28e0*/  SHF.L.U32 R49, R165, 0x5, RZ ;  /* 0x00000005a5317819 */ /* 0x000fe200000006ff */
[----:B------:R-:W5:Y:S01]  /*28f0*/  LDL R171, [R1+0x4] ;  /* 0x0000040001ab7983 */ /* 0x000f620000100800 */
[----:B------:R-:W-:Y:S01]  /*2900*/  HFMA2.MMA R214, -RZ, RZ, 0, 0 ;  /* 0x00000000ffd67435 */ /* 0x000fe200000001ff */
[----:B------:R-:W-:-:S02]  /*2910*/  CS2R R212, SRZ ;  /* 0x0000000000d47805 */ /* 0x000fc4000001ff00 */
[----:B------:R-:W-:Y:S02]  /*2920*/  CS2R R206, SRZ ;  /* 0x0000000000ce7805 */ /* 0x000fe4000001ff00 */
[----:B------:R-:W-:Y:S01]  /*2930*/  MOV R208, RZ ;  /* 0x000000ff00d07202 */ /* 0x000fe20000000f00 */
        /* <DEDUP_REMOVED lines=102> */
[----:B------:R-:W5:Y:S01]  /*2fa0*/  @!P5 LDG.E R33, desc[UR22][R18.64+0xf80] ;  /* 0x000f80161221d981 */ /* 0x000f62000c1e1900 */
[----:B------:R-:W-:-:S02]  /*2fb0*/  UIMAD UR17, UR44, UR20, URZ ;  /* 0x000000142c1172a4 */ /* 0x000fc4000f8e023f */
        /* <DEDUP_REMOVED lines=71> */
[----:B------:R-:W-:Y:S02]  /*3430*/  LEA R189, R104, R163, 0x2 ;  /* 0x000000a368bd7211 */ /* 0x000fe400078e10ff */
[C---:B------:R-:W-:Y:S02]  /*3440*/  IADD3 R178, R53.reuse, 0x2c0, RZ ;  /* 0x000002c035b27810 */ /* 0x040fe40007ffe0ff */
[----:B------:R-:W-:Y:S02]  /*3450*/  LEA.HI.SX32 R170, R170, R53, 0x1b ;  /* 0x00000035aaaa7211 */ /* 0x000fe400078fdaff */
[----:B------:R-:W-:Y:S02]  /*3460*/  LEA R187, R106, R163, 0x2 ;  /* 0x000000a36abb7211 */ /* 0x000fe400078e10ff */
[----:B------:R-:W-:Y:S02]  /*3470*/  IADD3 R180, R53, 0x2e0, RZ ;  /* 0x000002e035b47810 */ /* 0x000fe40007ffe0ff */
[----:B------:R-:W-:-:S02]  /*3480*/  LEA.HI.SX32 R172, R172, R53, 0x1b ;  /* 0x00000035acac7211 */ /* 0x000fc400078fdaff */
[----:B------:R-:W-:Y:S02]  /*3490*/  LEA R185, R114, R163, 0x2 ;  /* 0x000000a372b97211 */ /* 0x000fe400078e10ff */
        /* <DEDUP_REMOVED lines=12> */
[----:B------:R-:W-:Y:S01]  /*3560*/  STS [R199+0x400], R68 ;  /* 0x00040044c7007388 */ /* 0x000fe20000000800 */
[----:B------:R-:W-:-:S03]  /*3570*/  LEA.HI.SX32 R176, R176, R53, 0x1b ;  /* 0x00000035b0b07211 */ /* 0x000fc600078fdaff */
[----:B------:R-:W-:Y:S01]  /*3580*/  STS [R197+0x480], R66 ;  /* 0x00048042c5007388 */ /* 0x000fe20000000800 */
[----:B------:R-:W-:-:S03]  /*3590*/  LEA R181, R168, R163, 0x2 ;  /* 0x000000a3a8b57211 */ /* 0x000fc600078e10ff */
[----:B------:R-:W-:Y:S01]  /*35a0*/  STS [R195+0x500], R64 ;  /* 0x00050040c3007388 */ /* 0x000fe20000000800 */
[----:B------:R-:W-:-:S03]  /*35b0*/  IADD3 R186, R53, 0x340, RZ ;  /* 0x0000034035ba7810 */ /* 0x000fc60007ffe0ff */
[----:B------:R0:W-:Y:S01]  /*35c0*/  STS [R193+0x580], R60 ;  /* 0x0005803cc1007388 */ /* 0x0001e20000000800 */
[----:B------:R-:W-:Y:S01]  /*35d0*/  LEA.HI.SX32 R178, R178, R53, 0x1b ;  /* 0x00000035b2b27211 */ /* 0x000fe200078fdaff */
[----:B------:R-:W-:Y:S01]  /*35e0*/  UIMAD UR20, UR44, UR20, URZ ;  /* 0x000000142c1472a4 */ /* 0x000fe2000f8e023f */
[----:B------:R-:W-:Y:S01]  /*35f0*/  LEA R179, R170, R163, 0x2 ;  /* 0x000000a3aab37211 */ /* 0x000fe200078e10ff */
[----:B------:R-:W-:Y:S01]  /*3600*/  STS [R191+0x600], R52 ;  /* 0x00060034bf007388 */ /* 0x000fe20000000800 */
[C---:B------:R-:W-:Y:S02]  /*3610*/  IADD3 R188, R53.reuse, 0x360, RZ ;  /* 0x0000036035bc7810 */ /* 0x040fe40007ffe0ff */
[----:B------:R-:W-:Y:S01]  /*3620*/  LEA.HI.SX32 R180, R180, R53, 0x1b ;  /* 0x00000035b4b47211 */ /* 0x000fe200078fdaff */
[----:B------:R1:W-:Y:S01]  /*3630*/  STS [R189+0x680], R62 ;  /* 0x0006803ebd007388 */ /* 0x0003e20000000800 */
[----:B------:R-:W-:Y:S02]  /*3640*/  LEA R177, R172, R163, 0x2 ;  /* 0x000000a3acb17211 */ /* 0x000fe400078e10ff */
[----:B------:R-:W-:Y:S01]  /*3650*/  IADD3 R190, R53, 0x380, RZ ;  /* 0x0000038035be7810 */ /* 0x000fe20007ffe0ff */
[----:B------:R-:W-:Y:S01]  /*3660*/  STS [R187+0x700], R58 ;  /* 0x0007003abb007388 */ /* 0x000fe20000000800 */
[----:B------:R-:W-:-:S02]  /*3670*/  LEA.HI.SX32 R182, R182, R53, 0x1b ;  /* 0x00000035b6b67211 */ /* 0x000fc400078fdaff */
        /* <DEDUP_REMOVED lines=36> */
[----:B------:R-:W-:-:S02]  /*38c0*/  LEA R166, R196, R163, 0x2 ;  /* 0x000000a3c4a67211 */ /* 0x000fc400078e10ff */
[----:B------:R-:W-:Y:S01]  /*38d0*/  LEA.HI.X R21, R22, UR14, R21, 0x2, P2 ;  /* 0x0000000e16157c11 */ /* 0x000fe200090f1415 */
[----:B------:R0:W-:Y:S04]  /*38e0*/  STS [R70+0xd80], R31 ;  /* 0x000d801f46007388 */ /* 0x0001e80000000800 */
[----:B------:R-:W-:Y:S04]  /*38f0*/  STS [R71+0xe00], R34 ;  /* 0x000e002247007388 */ /* 0x000fe80000000800 */
[----:B------:R2:W-:Y:S04]  /*3900*/  STS [R114+0xe80], R35 ;  /* 0x000e802372007388 */ /* 0x0005e80000000800 */
[----:B------:R-:W-:Y:S04]  /*3910*/  STS [R115+0xf00], R32 ;  /* 0x000f002073007388 */ /* 0x000fe80000000800 */
[----:B------:R3:W-:Y:S01]  /*3920*/  STS [R166+0xf80], R33 ;  /* 0x000f8021a6007388 */ /* 0x0007e20000000800 */
[----:B------:R-:W-:-:S03]  /*3930*/  NOP ;  /* 0x0000000000007918 */ /* 0x000fc60000000000 */
[----:B------:R-:W4:Y:S01]  /*3940*/  @!P0 LDG.E R214, desc[UR22][R20.64] ;  /* 0x0000001614d68981 */ /* 0x000f22000c1e1900 */
[----:B------:R-:W-:-:S03]  /*3950*/  ISETP.GE.AND P0, PT, R167, UR43, PT ;  /* 0x0000002ba7007c0c */ /* 0x000fc6000bf06270 */
[----:B------:R-:W5:Y:S01]  /*3960*/  @!P1 LDG.E R212, desc[UR22][R20.64+0x80] ;  /* 0x0000801614d49981 */ /* 0x000f62000c1e1900 */
[----:B------:R-:W-:-:S09]  /*3970*/  ISETP.GE.AND P1, PT, R105, UR43, PT ;  /* 0x0000002b69007c0c */ /* 0x000fd2000bf26270 */
[----:B------:R-:W5:Y:S01]  /*3980*/  @!P0 LDG.E R207, desc[UR22][R20.64+0x100] ;  /* 0x0001001614cf8981 */ /* 0x000f62000c1e1900 */
[----:B------:R-:W-:-:S03]  /*3990*/  ISETP.GE.AND P0, PT, R103, UR43, PT ;  /* 0x0000002b67007c0c */ /* 0x000fc6000bf06270 */
[----:B------:R-:W5:Y:S01]  /*39a0*/  @!P1 LDG.E R213, desc[UR22][R20.64+0x180] ;  /* 0x0001801614d59981 */ /* 0x000f62000c1e1900 */
[----:B------:R-:W-:-:S09]  /*39b0*/  ISETP.GE.AND P1, PT, R101, UR43, PT ;  /* 0x0000002b65007c0c */ /* 0x000fd2000bf26270 */
[----:B------:R-:W5:Y:S04]  /*39c0*/  @!P0 LDG.E R208, desc[UR22][R20.64+0x200] ;  /* 0x0002001614d08981 */ /* 0x000f68000c1e1900 */
[----:B------:R-:W5:Y:S01]  /*39d0*/  @!P1 LDG.E R206, desc[UR22][R20.64+0x280] ;  /* 0x0002801614ce9981 */ /* 0x000f62000c1e1900 */
[----:B------:R-:W-:Y:S01]  /*39e0*/  ISETP.GE.AND P0, PT, R99, UR43, PT ;  /* 0x0000002b63007c0c */ /* 0x000fe2000bf06270 */
[----:B------:R-:W-:Y:S01]  /*39f0*/  HFMA2.MMA R204, -RZ, RZ, 0, 0 ;  /* 0x00000000ffcc7435 */ /* 0x000fe200000001ff */
[----:B------:R-:W-:Y:S02]  /*3a00*/  ISETP.GE.AND P2, PT, R95, UR43, PT ;  /* 0x0000002b5f007c0c */ /* 0x000fe4000bf46270 */
[----:B------:R-:W-:Y:S02]  /*3a10*/  ISETP.GE.AND P3, PT, R97, UR43, PT ;  /* 0x0000002b61007c0c */ /* 0x000fe4000bf66270 */
[----:B------:R-:W-:-:S02]  /*3a20*/  ISETP.GE.AND P4, PT, R91, UR43, PT ;  /* 0x0000002b5b007c0c */ /* 0x000fc4000bf86270 */
[----:B------:R-:W-:Y:S02]  /*3a30*/  CS2R R200, SRZ ;  /* 0x0000000000c87805 */ /* 0x000fe4000001ff00 */
[----:B------:R-:W-:-:S03]  /*3a40*/  MOV R202, RZ ;  /* 0x000000ff00ca7202 */ /* 0x000fc60000000f00 */
[----:B------:R-:W5:Y:S04]  /*3a50*/  @!P0 LDG.E R204, desc[UR22][R20.64+0x300] ;  /* 0x0003001614cc8981 */ /* 0x000f68000c1e1900 */
[----:B------:R-:W5:Y:S04]  /*3a60*/  @!P2 LDG.E R201, desc[UR22][R20.64+0x380] ;  /* 0x0003801614c9a981 */ /* 0x000f68000c1e1900 */
[----:B------:R-:W5:Y:S04]  /*3a70*/  @!P3 LDG.E R202, desc[UR22][R20.64+0x400] ;  /* 0x0004001614cab981 */ /* 0x000f68000c1e1900 */
[----:B------:R-:W5:Y:S01]  /*3a80*/  @!P4 LDG.E R200, desc[UR22][R20.64+0x480] ;  /* 0x0004801614c8c981 */ /* 0x000f62000c1e1900 */
[----:B------:R-:W-:Y:S01]  /*3a90*/  ISETP.GE.AND P1, PT, R93, UR43, PT ;  /* 0x0000002b5d007c0c */ /* 0x000fe2000bf26270 */
[----:B------:R-:W-:Y:S01]  /*3aa0*/  HFMA2.MMA R196, -RZ, RZ, 0, 0 ;  /* 0x00000000ffc47435 */ /* 0x000fe200000001ff */
[----:B------:R-:W-:Y:S01]  /*3ab0*/  ISETP.GE.AND P4, PT, R89, UR43, PT ;  /* 0x0000002b59007c0c */ /* 0x000fe2000bf86270 */
[----:B------:R-:W-:-:S10]  /*3ac0*/  HFMA2.MMA R194, -RZ, RZ, 0, 0 ;  /* 0x00000000ffc27435 */ /* 0x000fd400000001ff */
[----:B------:R-:W5:Y:S04]  /*3ad0*/  @!P1 LDG.E R196, desc[UR22][R20.64+0x500] ;  /* 0x0005001614c49981 */ /* 0x000f68000c1e1900 */
[----:B------:R-:W5:Y:S01]  /*3ae0*/  @!P4 LDG.E R194, desc[UR22][R20.64+0x580] ;  /* 0x0005801614c2c981 */ /* 0x000f62000c1e1900 */
[----:B------:R-:W-:Y:S02]  /*3af0*/  ISETP.GE.AND P3, PT, R87, UR43, PT ;  /* 0x0000002b57007c0c */ /* 0x000fe4000bf66270 */
[----:B------:R-:W-:Y:S02]  /*3b00*/  MOV R192, RZ ;  /* 0x000000ff00c07202 */ /* 0x000fe40000000f00 */
[----:B------:R-:W-:Y:S01]  /*3b10*/  ISETP.GE.AND P2, PT, R85, UR43, PT ;  /* 0x0000002b55007c0c */ /* 0x000fe2000bf46270 */
[----:B------:R-:W-:-:S08]  /*3b20*/  HFMA2.MMA R190, -RZ, RZ, 0, 0 ;  /* 0x00000000ffbe7435 */ /* 0x000fd000000001ff */
[----:B------:R-:W5:Y:S01]  /*3b30*/  @!P3 LDG.E R192, desc[UR22][R20.64+0x600] ;  /* 0x0006001614c0b981 */ /* 0x000f62000c1e1900 */
[----:B------:R-:W-:-:S03]  /*3b40*/  ISETP.GE.AND P5, PT, R81, UR43, PT ;  /* 0x0000002b51007c0c */ /* 0x000fc6000bfa6270 */
[----:B------:R-:W5:Y:S01]  /*3b50*/  @!P2 LDG.E R190, desc[UR22][R20.64+0x680] ;  /* 0x0006801614bea981 */ /* 0x000f62000c1e1900 */
[----:B------:R-:W-:Y:S02]  /*3b60*/  MOV R188, RZ ;  /* 0x000000ff00bc7202 */ /* 0x000fe40000000f00 */
[----:B------:R-:W-:-:S07]  /*3b70*/  ISETP.GE.AND P1, PT, R83, UR43, PT ;  /* 0x0000002b53007c0c */ /* 0x000fce000bf26270 */
[----:B------:R-:W5:Y:S01]  /*3b80*/  @!P5 LDG.E R188, desc[UR22][R20.64+0x700] ;  /* 0x0007001614bcd981 */ /* 0x000f62000c1e1900 */
[----:B------:R-:W-:Y:S01]  /*3b90*/  HFMA2.MMA R186, -RZ, RZ, 0, 0 ;  /* 0x00000000ffba7435 */ /* 0x000fe200000001ff */
[----:B------:R-:W-:Y:S02]  /*3ba0*/  ISETP.GE.AND P3, PT, R79, UR43, PT ;  /* 0x0000002b4f007c0c */ /* 0x000fe4000bf66270 */
[----:B------:R-:W-:-:S07]  /*3bb0*/  MOV R184, RZ ;  /* 0x000000ff00b87202 */ /* 0x000fce0000000f00 */
[----:B------:R-:W5:Y:S01]  /*3bc0*/  @!P1 LDG.E R186, desc[UR22][R20.64+0x780] ;  /* 0x0007801614ba9981 */ /* 0x000f62000c1e1900 */
[----:B------:R-:W-:Y:S01]  /*3bd0*/  ISETP.GE.AND P4, PT, R77, UR43, PT ;  /* 0x0000002b4d007c0c */ /* 0x000fe2000bf86270 */
[----:B------:R-:W-:Y:S02]  /*3be0*/  HFMA2.MMA R182, -RZ, RZ, 0, 0 ;  /* 0x00000000ffb67435 */ /* 0x000fe400000001ff */
[----:B------:R-:W5:Y:S10]  /*3bf0*/  @!P3 LDG.E R184, desc[UR22][R20.64+0x800] ;  /* 0x0008001614b8b981 */ /* 0x000f74000c1e1900 */
[----:B------:R-:W5:Y:S01]  /*3c00*/  @!P4 LDG.E R182, desc[UR22][R20.64+0x880] ;  /* 0x0008801614b6c981 */ /* 0x000f62000c1e1900 */
[----:B------:R-:W-:-:S02]  /*3c10*/  ISETP.GE.AND P5, PT, R75, UR43, PT ;  /* 0x0000002b4b007c0c */ /* 0x000fc4000bfa6270 */
[----:B------:R-:W-:Y:S02]  /*3c20*/  MOV R180, RZ ;  /* 0x000000ff00b47202 */ /* 0x000fe40000000f00 */
[----:B------:R-:W-:Y:S01]  /*3c30*/  ISETP.GE.AND P2, PT, R73, UR43, PT ;  /* 0x0000002b49007c0c */ /* 0x000fe2000bf46270 */
[----:B------:R-:W-:Y:S01]  /*3c40*/  HFMA2.MMA R178, -RZ, RZ, 0, 0 ;  /* 0x00000000ffb27435 */ /* 0x000fe200000001ff */
[----:B------:R-:W-:-:S07]  /*3c50*/  R2UR UR42, R19 ;  /* 0x00000000132a72ca */ /* 0x000fce00000e0000 */
[----:B------:R-:W5:Y:S01]  /*3c60*/  @!P5 LDG.E R180, desc[UR22][R20.64+0x900] ;  /* 0x0009001614b4d981 */ /* 0x000f62000c1e1900 */
[----:B------:R-:W-:Y:S02]  /*3c70*/  ISETP.GE.AND P3, PT, R63, UR43, PT ;  /* 0x0000002b3f007c0c */ /* 0x000fe4000bf66270 */
[----:B------:R-:W-:Y:S01]  /*3c80*/  ISETP.GE.AND P5, PT, R57, UR43, PT ;  /* 0x0000002b39007c0c */ /* 0x000fe2000bfa6270 */
[----:B------:R-:W5:Y:S01]  /*3c90*/  @!P2 LDG.E R178, desc[UR22][R20.64+0x980] ;  /* 0x0009801614b2a981 */ /* 0x000f62000c1e1900 */
[----:B------:R-:W-:Y:S01]  /*3ca0*/  MOV R63, RZ ;  /* 0x000000ff003f7202 */ /* 0x000fe20000000f00 */
[----:B------:R-:W-:Y:S01]  /*3cb0*/  FADD.FTZ R106, R175, UR4 ;  /* 0x00000004af6a7e21 */ /* 0x000fe20008010000 */
[----:B------:R-:W-:Y:S01]  /*3cc0*/  FADD.FTZ R103, R169, UR4 ;  /* 0x00000004a9677e21 */ /* 0x000fe20008010000 */
[----:B------:R-:W-:Y:S01]  /*3cd0*/  CS2R R168, SRZ ;  /* 0x0000000000a87805 */ /* 0x000fe2000001ff00 */
[----:B------:R-:W-:Y:S01]  /*3ce0*/  FADD.FTZ R105, R173, UR4 ;  /* 0x00000004ad697e21 */ /* 0x000fe20008010000 */
[----:B------:R-:W-:Y:S01]  /*3cf0*/  FMUL.FTZ R19, R106, UR42 ;  /* 0x0000002a6a137c20 */ /* 0x000fe20008410000 */
[----:B------:R-:W-:-:S03]  /*3d00*/  ISETP.GE.AND P1, PT, R59, UR43, PT ;  /* 0x0000002b3b007c0c */ /* 0x000fc6000bf26270 */
[----:B------:R-:W5:Y:S01]  /*3d10*/  @!P3 LDG.E R63, desc[UR22][R20.64+0xa00] ;  /* 0x000a0016143fb981 */ /* 0x000f62000c1e1900 */
[----:B------:R-:W-:Y:S01]  /*3d20*/  ISETP.GE.AND P3, PT, R48, UR43, PT ;  /* 0x0000002b30007c0c */ /* 0x000fe2000bf66270 */
[----:B------:R-:W-:Y:S01]  /*3d30*/  FMUL.RZ R22, R19, 0.15915493667125701904 ;  /* 0x3e22f98313167820 */ /* 0x000fe2000040c000 */
[----:B------:R-:W-:Y:S01]  /*3d40*/  ISETP.GE.AND P4, PT, R55, UR43, PT ;  /* 0x0000002b37007c0c */ /* 0x000fe2000bf86270 */
[----:B------:R-:W5:Y:S01]  /*3d50*/  @!P5 LDG.E R168, desc[UR22][R20.64+0xb00] ;  /* 0x000b001614a8d981 */ /* 0x000f62000c1e1900 */
[----:B------:R-:W-:Y:S01]  /*3d60*/  ISETP.GE.AND P5, PT, R28, UR43, PT ;  /* 0x0000002b1c007c0c */ /* 0x000fe2000bfa6270 */
[----:B------:R-:W-:Y:S01]  /*3d70*/  FMUL.FTZ R19, R105, UR42 ;  /* 0x0000002a69137c20 */ /* 0x000fe20008410000 */
[----:B------:R-:W-:Y:S01]  /*3d80*/  FADD.FTZ R104, R171, UR4 ;  /* 0x00000004ab687e21 */ /* 0x000fe20008010000 */
[----:B------:R-:W-:Y:S01]  /*3d90*/  HFMA2.MMA R167, -RZ, RZ, 0, 0 ;  /* 0x00000000ffa77435 */ /* 0x000fe200000001ff */
[----:B-1----:R-:W-:Y:S01]  /*3da0*/  MOV R62, RZ ;  /* 0x000000ff003e7202 */ /* 0x002fe20000000f00 */
[----:B------:R-:W-:Y:S01]  /*3db0*/  FMUL.RZ R23, R19, 0.15915493667125701904 ;  /* 0x3e22f98313177820 */ /* 0x000fe2000040c000 */
[----:B------:R-:W-:Y:S01]  /*3dc0*/  CS2R R170, SRZ ;  /* 0x0000000000aa7805 */ /* 0x000fe2000001ff00 */
[----:B------:R-:W-:Y:S01]  /*3dd0*/  FMUL.FTZ R19, R104, UR42 ;  /* 0x0000002a68137c20 */ /* 0x000fe20008410000 */
[----:B------:R-:W-:-:S02]  /*3de0*/  CS2R R172, SRZ ;  /* 0x0000000000ac7805 */ /* 0x000fc4000001ff00 */
[----:B------:R-:W-:Y:S01]  /*3df0*/  ISETP.GE.AND P2, PT, R30, UR43, PT ;  /* 0x0000002b1e007c0c */ /* 0x000fe2000bf46270 */
[----:B------:R-:W5:Y:S01]  /*3e00*/  @!P1 LDG.E R62, desc[UR22][R20.64+0xa80] ;  /* 0x000a8016143e9981 */ /* 0x000f62000c1e1900 */
[----:B0-----:R-:W-:Y:S01]  /*3e10*/  FMUL.RZ R31, R19, 0.15915493667125701904 ;  /* 0x3e22f983131f7820 */ /* 0x001fe2000040c000 */
[----:B------:R-:W-:Y:S01]  /*3e20*/  FMUL.FTZ R19, R103, UR42 ;  /* 0x0000002a67137c20 */ /* 0x000fe20008410000 */
[----:B------:R-:W-:Y:S01]  /*3e30*/  ISETP.GE.AND P1, PT, R27, UR43, PT ;  /* 0x0000002b1b007c0c */ /* 0x000fe2000bf26270 */
[----:B------:R-:W5:Y:S01]  /*3e40*/  @!P3 LDG.E R170, desc[UR22][R20.64+0xc00] ;  /* 0x000c001614aab981 */ /* 0x000f62000c1e1900 */
[----:B------:R-:W-:Y:S01]  /*3e50*/  FADD.FTZ R102, R238, UR4 ;  /* 0x00000004ee667e21 */ /* 0x000fe20008010000 */
[----:B------:R-:W-:Y:S02]  /*3e60*/  ISETP.GE.AND P3, PT, R26, UR43, PT ;  /* 0x0000002b1a007c0c */ /* 0x000fe4000bf66270 */
[----:B------:R-:W5:Y:S01]  /*3e70*/  @!P4 LDG.E R167, desc[UR22][R20.64+0xb80] ;  /* 0x000b801614a7c981 */ /* 0x000f62000c1e1900 */
[----:B------:R-:W-:Y:S01]  /*3e80*/  ISETP.GE.AND P4, PT, R25, UR43, PT ;  /* 0x0000002b19007c0c */ /* 0x000fe2000bf86270 */
[----:B------:R-:W-:Y:S02]  /*3e90*/  MUFU.SIN R45, R22 ;  /* 0x00000016002d7308 */ /* 0x000fe40000000400 */
[----:B------:R-:W5:Y:S01]  /*3ea0*/  @!P5 LDG.E R172, desc[UR22][R20.64+0xd00] ;  /* 0x000d001614acd981 */ /* 0x000f62000c1e1900 */
[----:B------:R-:W-:-:S02]  /*3eb0*/  ISETP.GE.AND P5, PT, R24, UR43, PT ;  /* 0x0000002b18007c0c */ /* 0x000fc4000bfa6270 */
[----:B------:R-:W-:Y:S01]  /*3ec0*/  ISETP.GE.AND P0, PT, R29, UR43, PT ;  /* 0x0000002b1d007c0c */ /* 0x000fe2000bf06270 */
[----:B------:R-:W-:Y:S01]  /*3ed0*/  FADD.FTZ R101, R237, UR4 ;  /* 0x00000004ed657e21 */ /* 0x000fe20008010000 */
[----:B------:R-:W-:Y:S01]  /*3ee0*/  CS2R R174, SRZ ;  /* 0x0000000000ae7805 */ /* 0x000fe2000001ff00 */
[----:B------:R0:W-:Y:S01]  /*3ef0*/  MUFU.COS R46, R22 ;  /* 0x00000016002e7308 */ /* 0x0001e20000000000 */
[----:B------:R-:W-:Y:S01]  /*3f00*/  MOV R176, RZ ;  /* 0x000000ff00b07202 */ /* 0x000fe20000000f00 */
[----:B------:R-:W-:Y:S01]  /*3f10*/  FADD.FTZ R100, R234, UR4 ;  /* 0x00000004ea647e21 */ /* 0x000fe20008010000 */
[----:B------:R-:W5:Y:S01]  /*3f20*/  @!P2 LDG.E R169, desc[UR22][R20.64+0xc80] ;  /* 0x000c801614a9a981 */ /* 0x000f62000c1e1900 */
[----:B------:R-:W-:-:S03]  /*3f30*/  FADD.FTZ R99, R233, UR4 ;  /* 0x00000004e9637e21 */ /* 0x000fc60008010000 */
[----:B------:R-:W5:Y:S01]  /*3f40*/  @!P1 LDG.E R171, desc[UR22][R20.64+0xd80] ;  /* 0x000d801614ab9981 */ /* 0x000f62000c1e1900 */
[----:B0-----:R-:W-:Y:S01]  /*3f50*/  FMUL.RZ R22, R19, 0.15915493667125701904 ;  /* 0x3e22f98313167820 */ /* 0x001fe2000040c000 */
[----:B------:R-:W-:Y:S01]  /*3f60*/  FMUL.FTZ R19, R102, UR42 ;  /* 0x0000002a66137c20 */ /* 0x000fe20008410000 */
[----:B------:R-:W-:Y:S01]  /*3f70*/  MUFU.SIN R43, R23 ;  /* 0x00000017002b7308 */ /* 0x000fe20000000400 */
[----:B------:R-:W5:Y:S04]  /*3f80*/  @!P3 LDG.E R174, desc[UR22][R20.64+0xe00] ;  /* 0x000e001614aeb981 */ /* 0x000f68000c1e1900 */
[----:B------:R-:W5:Y:S03]  /*3f90*/  @!P4 LDG.E R173, desc[UR22][R20.64+0xe80] ;  /* 0x000e801614adc981 */ /* 0x000f66000c1e1900 */
[----:B------:R0:W-:Y:S01]  /*3fa0*/  MUFU.COS R44, R23 ;  /* 0x00000017002c7308 */ /* 0x0001e20000000000 */
[----:B------:R-:W5:Y:S04]  /*3fb0*/  @!P5 LDG.E R176, desc[UR22][R20.64+0xf00] ;  /* 0x000f001614b0d981 */ /* 0x000f68000c1e1900 */
[----:B------:R1:W5:Y:S01]  /*3fc0*/  @!P0 LDG.E R175, desc[UR22][R20.64+0xf80] ;  /* 0x000f801614af8981 */ /* 0x000362000c1e1900 */
[----:B0-----:R-:W-:Y:S01]  /*3fd0*/  FMUL.RZ R23, R19, 0.15915493667125701904 ;  /* 0x3e22f98313177820 */ /* 0x001fe2000040c000 */
[----:B------:R-:W-:Y:S01]  /*3fe0*/  FMUL.FTZ R19, R101, UR42 ;  /* 0x0000002a65137c20 */ /* 0x000fe20008410000 */
[----:B------:R-:W-:Y:S08]  /*3ff0*/  MUFU.SIN R39, R22 ;  /* 0x0000001600277308 */ /* 0x000ff00000000400 */
[----:B------:R0:W-:Y:S01]  /*4000*/  MUFU.COS R40, R22 ;  /* 0x0000001600287308 */ /* 0x0001e20000000000 */
[----:B------:R-:W-:Y:S01]  /*4010*/  FADD.FTZ R98, R232, UR4 ;  /* 0x00000004e8627e21 */ /* 0x000fe20008010000 */
[----:B0-----:R-:W-:Y:S01]  /*4020*/  FMUL.RZ R22, R19, 0.15915493667125701904 ;  /* 0x3e22f98313167820 */ /* 0x001fe2000040c000 */
[----:B------:R-:W-:-:S05]  /*4030*/  FMUL.FTZ R19, R100, UR42 ;  /* 0x0000002a64137c20 */ /* 0x000fca0008410000 */
[----:B------:R-:W-:Y:S08]  /*4040*/  MUFU.SIN R37, R23 ;  /* 0x0000001700257308 */ /* 0x000ff00000000400 */
[----:B------:R0:W-:Y:S01]  /*4050*/  MUFU.COS R38, R23 ;  /* 0x0000001700267308 */ /* 0x0001e20000000000 */
[----:B------:R-:W-:Y:S01]  /*4060*/  FADD.FTZ R97, R231, UR4 ;  /* 0x00000004e7617e21 */ /* 0x000fe20008010000 */
[----:B0-----:R-:W-:Y:S01]  /*4070*/  FMUL.RZ R23, R19, 0.15915493667125701904 ;  /* 0x3e22f98313177820 */ /* 0x001fe2000040c000 */
[----:B------:R-:W-:-:S05]  /*4080*/  FMUL.FTZ R19, R99, UR42 ;  /* 0x0000002a63137c20 */ /* 0x000fca0008410000 */
[----:B--2---:R-:W-:Y:S08]  /*4090*/  MUFU.SIN R35, R22 ;  /* 0x0000001600237308 */ /* 0x004ff00000000400 */
[----:B------:R0:W-:Y:S01]  /*40a0*/  MUFU.COS R36, R22 ;  /* 0x0000001600247308 */ /* 0x0001e20000000000 */
[----:B------:R-:W-:Y:S01]  /*40b0*/  FADD.FTZ R96, R230, UR4 ;  /* 0x00000004e6607e21 */ /* 0x000fe20008010000 */
[----:B0-----:R-:W-:Y:S01]  /*40c0*/  FMUL.RZ R22, R19, 0.15915493667125701904 ;  /* 0x3e22f98313167820 */ /* 0x001fe2000040c000 */
[----:B------:R-:W-:-:S05]  /*40d0*/  FMUL.FTZ R19, R98, UR42 ;  /* 0x0000002a62137c20 */ /* 0x000fca0008410000 */
[----:B---3--:R-:W-:Y:S08]  /*40e0*/  MUFU.SIN R33, R23 ;  /* 0x0000001700217308 */ /* 0x008ff00000000400 */
[----:B------:R0:W-:Y:S01]  /*40f0*/  MUFU.COS R34, R23 ;  /* 0x0000001700227308 */ /* 0x0001e20000000000 */
[----:B------:R-:W-:Y:S01]  /*4100*/  FADD.FTZ R95, R229, UR4 ;  /* 0x00000004e55f7e21 */ /* 0x000fe20008010000 */
[----:B0-----:R-:W-:Y:S01]  /*4110*/  FMUL.RZ R23, R19, 0.15915493667125701904 ;  /* 0x3e22f98313177820 */ /* 0x001fe2000040c000 */
[----:B------:R-:W-:-:S05]  /*4120*/  FMUL.FTZ R19, R97, UR42 ;  /* 0x0000002a61137c20 */ /* 0x000fca0008410000 */
[----:B------:R-:W-:Y:S01]  /*4130*/  MUFU.SIN R41, R31 ;  /* 0x0000001f00297308 */ /* 0x000fe20000000400 */
[----:B------:R-:W-:-:S07]  /*4140*/  R2UR UR43, R18 ;  /* 0x00000000122b72ca */ /* 0x000fce00000e0000 */
[----:B------:R-:W-:Y:S08]  /*4150*/  MUFU.COS R42, R31 ;  /* 0x0000001f002a7308 */ /* 0x000ff00000000000 */
[----:B------:R-:W-:Y:S08]  /*4160*/  MUFU.SIN R31, R22 ;  /* 0x00000016001f7308 */ /* 0x000ff00000000400 */
        /* <DEDUP_REMOVED lines=18> */
[----:B------:R-:W2:Y:S03]  /*4290*/  LDS R92, [R64+0x4] ;  /* 0x00000400405c7984 */ /* 0x000ea60000000800 */
[----:B------:R-:W-:Y:S01]  /*42a0*/  MUFU.SIN R23, R48 ;  /* 0x0000003000177308 */ /* 0x000fe20000000400 */
[----:B------:R-:W-:Y:S04]  /*42b0*/  LDS R91, [R64+0x8] ;  /* 0x00000800405b7984 */ /* 0x000fe80000000800 */
[----:B------:R-:W3:Y:S03]  /*42c0*/  LDS R90, [R64+0xc] ;  /* 0x00000c00405a7984 */ /* 0x000ee60000000800 */
[----:B------:R4:W-:Y:S01]  /*42d0*/  MUFU.COS R24, R48 ;  /* 0x0000003000187308 */ /* 0x0009e20000000000 */
[----:B-1----:R-:W-:Y:S01]  /*42e0*/  FMUL.RZ R20, R19, 0.15915493667125701904 ;  /* 0x3e22f98313147820 */ /* 0x002fe2000040c000 */
[----:B------:R-:W1:Y:S04]  /*42f0*/  LDS R89, [R64+0x10] ;  /* 0x0000100040597984 */ /* 0x000e680000000800 */
[----:B------:R-:W1:Y:S01]  /*4300*/  LDS R88, [R64+0x14] ;  /* 0x0000140040587984 */ /* 0x000e620000000800 */
[----:B----4-:R-:W-:-:S03]  /*4310*/  FADD.FTZ R48, R143, UR4 ;  /* 0x000000048f307e21 */ /* 0x010fc60008010000 */
[----:B------:R-:W-:Y:S01]  /*4320*/  LDS R87, [R64+0x18] ;  /* 0x0000180040577984 */ /* 0x000fe20000000800 */
[----:B------:R-:W-:-:S03]  /*4330*/  FMUL.FTZ R18, R48, UR42 ;  /* 0x0000002a30127c20 */ /* 0x000fc60008410000 */
[----:B------:R-:W4:Y:S01]  /*4340*/  LDS R86, [R64+0x1c] ;  /* 0x00001c0040567984 */ /* 0x000f220000000800 */
[----:B------:R-:W-:Y:S01]  /*4350*/  MUFU.SIN R27, R22 ;  /* 0x00000016001b7308 */ /* 0x000fe20000000400 */
[----:B------:R-:W-:Y:S02]  /*4360*/  FMUL.RZ R18, R18, 0.15915493667125701904 ;  /* 0x3e22f98312127820 */ /* 0x000fe4000040c000 */
[----:B------:R-:W-:Y:S04]  /*4370*/  LDS R85, [R64+0x20] ;  /* 0x0000200040557984 */ /* 0x000fe80000000800 */
[----:B------:R-:W4:Y:S01]  /*4380*/  LDS R84, [R64+0x24] ;  /* 0x0000240040547984 */ /* 0x000f220000000800 */
[----:B------:R-:W-:Y:S03]  /*4390*/  MUFU.COS R28, R22 ;  /* 0x00000016001c7308 */ /* 0x000fe60000000000 */
[----:B------:R-:W-:Y:S04]  /*43a0*/  LDS R83, [R64+0x28] ;  /* 0x0000280040537984 */ /* 0x000fe80000000800 */
[----:B------:R-:W4:Y:S01]  /*43b0*/  LDS R82, [R64+0x2c] ;  /* 0x00002c0040527984 */ /* 0x000f220000000800 */
[----:B------:R-:W-:Y:S03]  /*43c0*/  MUFU.SIN R21, R20 ;  /* 0x0000001400157308 */ /* 0x000fe60000000400 */
[----:B------:R-:W4:Y:S04]  /*43d0*/  LDS R81, [R64+0x30] ;  /* 0x0000300040517984 */ /* 0x000f280000000800 */
[----:B------:R-:W4:Y:S01]  /*43e0*/  LDS R80, [R64+0x34] ;  /* 0x0000340040507984 */ /* 0x000f220000000800 */
[----:B------:R0:W-:Y:S03]  /*43f0*/  MUFU.COS R22, R20 ;  /* 0x0000001400167308 */ /* 0x0001e60000000000 */
[----:B------:R-:W-:Y:S04]  /*4400*/  LDS R79, [R64+0x38] ;  /* 0x00003800404f7984 */ /* 0x000fe80000000800 */
[----:B------:R-:W4:Y:S04]  /*4410*/  LDS R78, [R64+0x3c] ;  /* 0x00003c00404e7984 */ /* 0x000f280000000800 */
[----:B------:R-:W4:Y:S04]  /*4420*/  LDS R77, [R64+0x40] ;  /* 0x00004000404d7984 */ /* 0x000f280000000800 */
[----:B------:R-:W4:Y:S04]  /*4430*/  LDS R76, [R64+0x44] ;  /* 0x00004400404c7984 */ /* 0x000f280000000800 */
[----:B------:R-:W-:Y:S04]  /*4440*/  LDS R75, [R64+0x48] ;  /* 0x00004800404b7984 */ /* 0x000fe80000000800 */
[----:B------:R-:W4:Y:S04]  /*4450*/  LDS R74, [R64+0x4c] ;  /* 0x00004c00404a7984 */ /* 0x000f280000000800 */
[----:B------:R-:W-:Y:S04]  /*4460*/  LDS R73, [R64+0x50] ;  /* 0x0000500040497984 */ /* 0x000fe80000000800 */
[----:B------:R-:W4:Y:S04]  /*4470*/  LDS R72, [R64+0x54] ;  /* 0x0000540040487984 */ /* 0x000f280000000800 */
[----:B------:R-:W-:Y:S04]  /*4480*/  LDS R59, [R64+0x58] ;  /* 0x00005800403b7984 */ /* 0x000fe80000000800 */
[----:B------:R-:W4:Y:S04]  /*4490*/  LDS R58, [R64+0x5c] ;  /* 0x00005c00403a7984 */ /* 0x000f280000000800 */
[----:B------:R-:W4:Y:S04]  /*44a0*/  LDS R57, [R64+0x60] ;  /* 0x0000600040397984 */ /* 0x000f280000000800 */
[----:B------:R-:W4:Y:S04]  /*44b0*/  LDS R56, [R64+0x64] ;  /* 0x0000640040387984 */ /* 0x000f280000000800 */
[----:B------:R-:W-:Y:S04]  /*44c0*/  LDS R55, [R64+0x68] ;  /* 0x0000680040377984 */ /* 0x000fe80000000800 */
[----:B------:R-:W4:Y:S04]  /*44d0*/  LDS R54, [R64+0x6c] ;  /* 0x00006c0040367984 */ /* 0x000f280000000800 */
[----:B------:R-:W1:Y:S04]  /*44e0*/  LDS R53, [R64+0x70] ;  /* 0x0000700040357984 */ /* 0x000e680000000800 */
[----:B------:R-:W1:Y:S04]  /*44f0*/  LDS R52, [R64+0x74] ;  /* 0x0000740040347984 */ /* 0x000e680000000800 */
[----:B------:R-:W1:Y:S04]  /*4500*/  LDS R51, [R64+0x78] ;  /* 0x0000780040337984 */ /* 0x000e680000000800 */
[----:B------:R-:W1:Y:S01]  /*4510*/  LDS R50, [R64+0x7c] ;  /* 0x00007c0040327984 */ /* 0x000e620000000800 */
[----:B0-----:R-:W-:-:S03]  /*4520*/  FMUL.FTZ R20, R103, R211 ;  /* 0x000000d367147220 */ /* 0x001fc60000410000 */
[----:B------:R-:W-:Y:S04]  /*4530*/  STS [R47+0x2100], R214 ;  /* 0x002100d62f007388 */ /* 0x000fe80000000800 */
[----:B-----5:R0:W-:Y:S04]  /*4540*/  STS [R17+0x2180], R212 ;  /* 0x002180d411007388 */ /* 0x0201e80000000800 */
[----:B------:R5:W-:Y:S04]  /*4550*/  STS [R126+0x2200], R207 ;  /* 0x002200cf7e007388 */ /* 0x000be80000000800 */
[----:B------:R2:W-:Y:S01]  /*4560*/  STS [R210+0x2280], R213 ;  /* 0x002280d5d2007388 */ /* 0x0005e20000000800 */
[----:B0-----:R-:W-:Y:S03]  /*4570*/  MUFU.SIN R17, R18 ;  /* 0x0000001200117308 */ /* 0x001fe60000000400 */
[----:B------:R0:W-:Y:S05]  /*4580*/  STS [R205+0x2300], R208 ;  /* 0x002300d0cd007388 */ /* 0x0001ea0000000800 */
[----:B-----5:R5:W-:Y:S01]  /*4590*/  MUFU.COS R207, R18 ;  /* 0x0000001200cf7308 */ /* 0x020be20000000000 */
[-C--:B--2---:R-:W-:Y:S01]  /*45a0*/  FMUL.FTZ R210, R105, R211.reuse ;  /* 0x000000d369d27220 */ /* 0x084fe20000410000 */
[-C--:B------:R-:W-:Y:S01]  /*45b0*/  FMUL.FTZ R213, R101, R211.reuse ;  /* 0x000000d365d57220 */ /* 0x080fe20000410000 */
[-C--:B0-----:R-:W-:Y:S01]  /*45c0*/  FMUL.FTZ R208, R104, R211.reuse ;  /* 0x000000d368d07220 */ /* 0x081fe20000410000 */
[----:B-----5:R-:W-:-:S04]  /*45d0*/  FMUL.FTZ R18, R102, R211 ;  /* 0x000000d366127220 */ /* 0x020fc80000410000 */
[----:B------:R-:W0:Y:S01]  /*45e0*/  MUFU.EX2 R20, R20 ;  /* 0x0000001400147308 */ /* 0x000e220000000800 */
[----:B------:R2:W-:Y:S07]  /*45f0*/  STS [R127+0x2380], R206 ;  /* 0x002380ce7f007388 */ /* 0x0005ee0000000800 */
[----:B------:R-:W5:Y:S01]  /*4600*/  MUFU.EX2 R18, R18 ;  /* 0x0000001200127308 */ /* 0x000f620000000800 */
[-C--:B--2---:R-:W-:Y:S01]  /*4610*/  FMUL.FTZ R206, R100, R211.reuse ;  /* 0x000000d364ce7220 */ /* 0x084fe20000410000 */
[----:B------:R-:W-:-:S06]  /*4620*/  FMUL.FTZ R127, R99, R211 ;  /* 0x000000d3637f7220 */ /* 0x000fcc0000410000 */
[----:B------:R-:W2:Y:S01]  /*4630*/  MUFU.EX2 R210, R210 ;  /* 0x000000d200d27308 */ /* 0x000ea20000000800 */
[----:B------:R-:W-:-:S07]  /*4640*/  FMUL.FTZ R205, R97, R211 ;  /* 0x000000d361cd7220 */ /* 0x000fce0000410000 */
[----:B------:R-:W3:Y:S08]  /*4650*/  MUFU.EX2 R208, R208 ;  /* 0x000000d000d07308 */ /* 0x000ef00000000800 */
[----:B------:R-:W4:Y:S01]  /*4660*/  MUFU.EX2 R213, R213 ;  /* 0x000000d500d57308 */ /* 0x000f220000000800 */
[----:B------:R-:W-:-:S07]  /*4670*/  FADD.FTZ R49, R144, UR4 ;  /* 0x0000000490317e21 */ /* 0x000fce0008010000 */
[----:B------:R-:W1:Y:S01]  /*4680*/  MUFU.EX2 R206, R206 ;  /* 0x000000ce00ce7308 */ /* 0x000e620000000800 */
[----:B------:R-:W-:Y:S01]  /*4690*/  FMUL.FTZ R19, R49, UR42 ;  /* 0x0000002a31137c20 */ /* 0x000fe20008410000 */
[C---:B0-----:R-:W-:Y:S01]  /*46a0*/  FMUL.FTZ R40, R20.reuse, R40 ;  /* 0x0000002814287220 */ /* 0x041fe20000410000 */
[----:B------:R-:W-:-:S05]  /*46b0*/  FMUL.FTZ R39, R20, R39 ;  /* 0x0000002714277220 */ /* 0x000fca0000410000 */
[----:B------:R-:W0:Y:S01]  /*46c0*/  MUFU.EX2 R127, R127 ;  /* 0x0000007f007f7308 */ /* 0x000e220000000800 */
[----:B------:R-:W-:Y:S01]  /*46d0*/  FADD.FTZ R47, R216, UR4 ;  /* 0x00000004d82f7e21 */ /* 0x000fe20008010000 */
[----:B------:R-:W-:Y:S01]  /*46e0*/  FMUL.FTZ R20, R94, R211 ;  /* 0x000000d35e147220 */ /* 0x000fe20000410000 */
[C---:B-----5:R-:W-:Y:S01]  /*46f0*/  FMUL.FTZ R38, R18.reuse, R38 ;  /* 0x0000002612267220 */ /* 0x060fe20000410000 */
[----:B------:R-:W-:-:S04]  /*4700*/  FMUL.FTZ R37, R18, R37 ;  /* 0x0000002512257220 */ /* 0x000fc80000410000 */
[----:B------:R-:W5:Y:S01]  /*4710*/  MUFU.EX2 R205, R205 ;  /* 0x000000cd00cd7308 */ /* 0x000f620000000800 */
[----:B------:R-:W-:Y:S01]  /*4720*/  FMUL.FTZ R18, R49, R211 ;  /* 0x000000d331127220 */ /* 0x000fe20000410000 */
[----:B------:R-:W-:Y:S01]  /*4730*/  FMUL.RZ R215, R19, 0.15915493667125701904 ;  /* 0x3e22f98313d77820 */ /* 0x000fe2000040c000 */
[C---:B--2---:R-:W-:Y:S01]  /*4740*/  FMUL.FTZ R44, R210.reuse, R44 ;  /* 0x0000002cd22c7220 */ /* 0x044fe20000410000 */
[----:B------:R-:W-:Y:S01]  /*4750*/  FMUL.FTZ R43, R210, R43 ;  /* 0x0000002bd22b7220 */ /* 0x000fe20000410000 */
[C---:B---3--:R-:W-:Y:S01]  /*4760*/  FMUL.FTZ R42, R208.reuse, R42 ;  /* 0x0000002ad02a7220 */ /* 0x048fe20000410000 */
[----:B------:R-:W-:Y:S01]  /*4770*/  FMUL.FTZ R41, R208, R41 ;  /* 0x00000029d0297220 */ /* 0x000fe20000410000 */
[C---:B----4-:R-:W-:Y:S01]  /*4780*/  FMUL.FTZ R36, R213.reuse, R36 ;  /* 0x00000024d5247220 */ /* 0x050fe20000410000 */
[----:B------:R-:W-:Y:S01]  /*4790*/  FMUL.FTZ R35, R213, R35 ;  /* 0x00000023d5237220 */ /* 0x000fe20000410000 */
[-C--:B------:R-:W-:Y:S01]  /*47a0*/  FMUL.FTZ R126, R47, R211.reuse ;  /* 0x000000d32f7e7220 */ /* 0x080fe20000410000 */
[-C--:B------:R-:W-:Y:S01]  /*47b0*/  FMUL.FTZ R214, R106, R211.reuse ;  /* 0x000000d36ad67220 */ /* 0x080fe20000410000 */
[-C--:B------:R-:W-:Y:S01]  /*47c0*/  FMUL.FTZ R212, R98, R211.reuse ;  /* 0x000000d362d47220 */ /* 0x080fe20000410000 */
[-C--:B------:R-:W-:Y:S01]  /*47d0*/  FMUL.FTZ R210, R96, R211.reuse ;  /* 0x000000d360d27220 */ /* 0x080fe20000410000 */
[-C--:B------:R-:W-:Y:S01]  /*47e0*/  FMUL.FTZ R208, R95, R211.reuse ;  /* 0x000000d35fd07220 */ /* 0x080fe20000410000 */
[----:B------:R-:W-:Y:S01]  /*47f0*/  FMUL.FTZ R213, R48, R211 ;  /* 0x000000d330d57220 */ /* 0x000fe20000410000 */
[----:B------:R-:W-:Y:S01]  /*4800*/  FMUL.FTZ R211, R47, UR42 ;  /* 0x0000002a2fd37c20 */ /* 0x000fe20008410000 */
[----:B------:R-:W2:Y:S01]  /*4810*/  MUFU.EX2 R20, R20 ;  /* 0x0000001400147308 */ /* 0x000ea20000000800 */
[C---:B-1----:R-:W-:Y:S01]  /*4820*/  FMUL.FTZ R34, R206.reuse, R34 ;  /* 0x00000022ce227220 */ /* 0x042fe20000410000 */
[----:B------:R-:W-:Y:S01]  /*4830*/  FMUL.FTZ R33, R206, R33 ;  /* 0x00000021ce217220 */ /* 0x000fe20000410000 */
[----:B------:R-:W-:-:S05]  /*4840*/  FMUL.RZ R211, R211, 0.15915493667125701904 ;  /* 0x3e22f983d3d37820 */ /* 0x000fca000040c000 */
[----:B------:R-:W-:Y:S01]  /*4850*/  MUFU.SIN R19, R215 ;  /* 0x000000d700137308 */ /* 0x000fe20000000400 */
[C---:B0-----:R-:W-:Y:S01]  /*4860*/  FMUL.FTZ R32, R127.reuse, R32 ;  /* 0x000000207f207220 */ /* 0x041fe20000410000 */
[----:B------:R-:W-:-:S06]  /*4870*/  FMUL.FTZ R31, R127, R31 ;  /* 0x0000001f7f1f7220 */ /* 0x000fcc0000410000 */
[----:B------:R-:W-:Y:S01]  /*4880*/  MUFU.COS R209, R215 ;  /* 0x000000d700d17308 */ /* 0x000fe20000000000 */
[C---:B-----5:R-:W-:Y:S01]  /*4890*/  FMUL.FTZ R28, R205.reuse, R28 ;  /* 0x0000001ccd1c7220 */ /* 0x060fe20000410000 */
[----:B------:R-:W-:-:S06]  /*48a0*/  FMUL.FTZ R27, R205, R27 ;  /* 0x0000001bcd1b7220 */ /* 0x000fcc0000410000 */
[----:B------:R-:W0:Y:S08]  /*48b0*/  MUFU.EX2 R18, R18 ;  /* 0x0000001200127308 */ /* 0x000e300000000800 */
[----:B------:R-:W1:Y:S08]  /*48c0*/  MUFU.EX2 R206, R213 ;  /* 0x000000d500ce7308 */ /* 0x000e700000000800 */
[----:B------:R-:W-:Y:S08]  /*48d0*/  MUFU.EX2 R126, R126 ;  /* 0x0000007e007e7308 */ /* 0x000ff00000000800 */
[----:B------:R-:W3:Y:S08]  /*48e0*/  MUFU.EX2 R214, R214 ;  /* 0x000000d600d67308 */ /* 0x000ef00000000800 */
[----:B------:R-:W4:Y:S08]  /*48f0*/  MUFU.SIN R127, R211 ;  /* 0x000000d3007f7308 */ /* 0x000f300000000400 */
[----:B------:R-:W5:Y:S01]  /*4900*/  MUFU.COS R205, R211 ;  /* 0x000000d300cd7308 */ /* 0x000f620000000000 */
[C---:B--2---:R-:W-:Y:S01]  /*4910*/  FMUL.FTZ R22, R20.reuse, R22 ;  /* 0x0000001614167220 */ /* 0x044fe20000410000 */
[----:B------:R-:W-:-:S06]  /*4920*/  FMUL.FTZ R21, R20, R21 ;  /* 0x0000001514157220 */ /* 0x000fcc0000410000 */
[----:B------:R-:W2:Y:S01]  /*4930*/  MUFU.EX2 R208, R208 ;  /* 0x000000d000d07308 */ /* 0x000ea20000000800 */
[C---:B0-----:R-:W-:Y:S01]  /*4940*/  FMUL.FTZ R20, R18.reuse, R209 ;  /* 0x000000d112147220 */ /* 0x041fe20000410000 */
[----:B------:R-:W-:Y:S01]  /*4950*/  FMUL.FTZ R19, R18, R19 ;  /* 0x0000001312137220 */ /* 0x000fe20000410000 */
[C---:B-1----:R-:W-:Y:S01]  /*4960*/  FMUL.FTZ R18, R206.reuse, R207 ;  /* 0x000000cfce127220 */ /* 0x042fe20000410000 */
[----:B------:R-:W-:Y:S01]  /*4970*/  FMUL.FTZ R17, R206, R17 ;  /* 0x00000011ce117220 */ /* 0x000fe20000410000 */
[----:B------:R-:W-:Y:S01]  /*4980*/  FMUL.FTZ R206, R93, R47 ;  /* 0x0000002f5dce7220 */ /* 0x000fe20000410000 */
[----:B---3--:R-:W-:Y:S01]  /*4990*/  FMUL.FTZ R45, R214, R45 ;  /* 0x0000002dd62d7220 */ /* 0x008fe20000410000 */
[----:B----4-:R-:W-:Y:S01]  /*49a0*/  FMUL.FTZ R127, R126, R127 ;  /* 0x0000007f7e7f7220 */ /* 0x010fe20000410000 */
[----:B------:R-:W-:Y:S01]  /*49b0*/  FMUL.FTZ R236, R92, R47 ;  /* 0x0000002f5cec7220 */ /* 0x000fe20000410000 */
[C---:B------:R-:W-:Y:S01]  /*49c0*/  FMUL.FTZ R235, R161.reuse, R206 ;  /* 0x000000cea1eb7220 */ /* 0x040fe20000410000 */
[----:B-----5:R-:W-:Y:S01]  /*49d0*/  FMUL.FTZ R126, R126, R205 ;  /* 0x000000cd7e7e7220 */ /* 0x020fe20000410000 */
[----:B------:R0:W-:Y:S01]  /*49e0*/  STS [R203+0x2400], R204 ;  /* 0x002400cccb007388 */ /* 0x0001e20000000800 */
[----:B------:R-:W-:Y:S01]  /*49f0*/  FMUL.FTZ R46, R214, R46 ;  /* 0x0000002ed62e7220 */ /* 0x000fe20000410000 */
[----:B------:R-:W-:Y:S01]  /*4a00*/  FMUL.FTZ R236, R161, R236 ;  /* 0x000000eca1ec7220 */ /* 0x000fe20000410000 */
[----:B------:R-:W-:Y:S01]  /*4a10*/  FMUL.FTZ R207, R235, R45 ;  /* 0x0000002debcf7220 */ /* 0x000fe20000410000 */
[----:B------:R1:W-:Y:S01]  /*4a20*/  STS [R198+0x2480], R201 ;  /* 0x002480c9c6007388 */ /* 0x0003e20000000800 */
[C---:B--2---:R-:W-:Y:S01]  /*4a30*/  FMUL.FTZ R24, R208.reuse, R24 ;  /* 0x00000018d0187220 */ /* 0x044fe20000410000 */
[----:B------:R-:W-:Y:S01]  /*4a40*/  FMUL.FTZ R23, R208, R23 ;  /* 0x00000017d0177220 */ /* 0x000fe20000410000 */
[-C--:B------:R-:W-:Y:S01]  /*4a50*/  FMUL.FTZ R208, R126, R45.reuse ;  /* 0x0000002d7ed07220 */ /* 0x080fe20000410000 */
[-C--:B0-----:R-:W-:Y:S01]  /*4a60*/  FMUL.FTZ R203, R90, R106.reuse ;  /* 0x0000006a5acb7220 */ /* 0x081fe20000410000 */
[----:B------:R0:W-:Y:S01]  /*4a70*/  STS [R199+0x2500], R202 ;  /* 0x002500cac7007388 */ /* 0x0001e20000000800 */
[-C--:B------:R-:W-:Y:S01]  /*4a80*/  FMUL.FTZ R205, R127, R45.reuse ;  /* 0x0000002d7fcd7220 */ /* 0x080fe20000410000 */
[----:B-1----:R-:W-:Y:S01]  /*4a90*/  FMUL.FTZ R201, R91, R106 ;  /* 0x0000006a5bc97220 */ /* 0x002fe20000410000 */
[----:B------:R-:W-:Y:S01]  /*4aa0*/  FMUL.FTZ R198, R236, R45 ;  /* 0x0000002decc67220 */ /* 0x000fe20000410000 */
[-C--:B------:R-:W-:Y:S01]  /*4ab0*/  FFMA.FTZ R208, R127, R46.reuse, R208 ;  /* 0x0000002e7fd07223 */ /* 0x080fe200000100d0 */
[----:B------:R1:W-:Y:S01]  /*4ac0*/  STS [R197+0x2580], R200 ;  /* 0x002580c8c5007388 */ /* 0x0003e20000000800 */
[----:B0-----:R-:W-:Y:S01]  /*4ad0*/  FMUL.FTZ R199, R160, R203 ;  /* 0x000000cba0c77220 */ /* 0x001fe20000410000 */
[-C--:B------:R-:W-:Y:S01]  /*4ae0*/  FFMA.FTZ R202, R236, R46.reuse, R207 ;  /* 0x0000002eecca7223 */ /* 0x080fe200000100cf */
[----:B------:R-:W-:Y:S01]  /*4af0*/  FFMA.FTZ R205, R126, R46, -R205 ;  /* 0x0000002e7ecd7223 */ /* 0x000fe200000108cd */
[----:B------:R-:W-:Y:S01]  /*4b00*/  FMUL.FTZ R203, R43, R208 ;  /* 0x000000d02bcb7220 */ /* 0x000fe20000410000 */
[----:B-1----:R-:W-:Y:S01]  /*4b10*/  FMUL.FTZ R200, R160, R201 ;  /* 0x000000c9a0c87220 */ /* 0x002fe20000410000 */
[----:B------:R-:W-:Y:S01]  /*4b20*/  FFMA.FTZ R197, R235, R46, -R198 ;  /* 0x0000002eebc57223 */ /* 0x000fe200000108c6 */
[----:B------:R-:W-:Y:S01]  /*4b30*/  FADD.FTZ R201, R199, R202 ;  /* 0x000000cac7c97221 */ /* 0x000fe20000010000 */
[----:B------:R-:W-:-:S02]  /*4b40*/  FFMA.FTZ R203, R44, R205, -R203 ;  /* 0x000000cd2ccb7223 */ /* 0x000fc400000108cb */
[----:B------:R-:W-:Y:S01]  /*4b50*/  FADD.FTZ R197, R200, R197 ;  /* 0x000000c5c8c57221 */ /* 0x000fe20000010000 */
[C---:B------:R-:W-:Y:S01]  /*4b60*/  FMUL.FTZ R198, R43.reuse, R201 ;  /* 0x000000c92bc67220 */ /* 0x040fe20000410000 */
[----:B------:R-:W-:Y:S01]  /*4b70*/  FMUL.FTZ R205, R43, R205 ;  /* 0x000000cd2bcd7220 */ /* 0x000fe20000410000 */
[----:B------:R-:W-:Y:S02]  /*4b80*/  FMUL.FTZ R202, R89, R105 ;  /* 0x0000006959ca7220 */ /* 0x000fe40000410000 */
[CC--:B------:R-:W-:Y:S01]  /*4b90*/  FFMA.FTZ R207, R44.reuse, R197.reuse, -R198 ;  /* 0x000000c52ccf7223 */ /* 0x0c0fe200000108c6 */
[----:B------:R-:W-:Y:S01]  /*4ba0*/  FMUL.FTZ R197, R43, R197 ;  /* 0x000000c52bc57220 */ /* 0x000fe20000410000 */
[----:B------:R-:W-:Y:S01]  /*4bb0*/  FFMA.FTZ R205, R44, R208, R205 ;  /* 0x000000d02ccd7223 */ /* 0x000fe200000100cd */
        /* <DEDUP_REMOVED lines=10> */
[----:B------:R-:W-:Y:S01]  /*4c60*/  FMUL.FTZ R203, R86, R104 ;  /* 0x0000006856cb7220 */ /* 0x000fe20000410000 */
[----:B------:R0:W-:Y:S01]  /*4c70*/  STS [R195+0x2600], R196 ;  /* 0x002600c4c3007388 */ /* 0x0001e20000000800 */
[----:B------:R-:W-:Y:S01]  /*4c80*/  FFMA.FTZ R198, R42, R205, R198 ;  /* 0x000000cd2ac67223 */ /* 0x000fe200000100c6 */
[----:B------:R-:W-:Y:S01]  /*4c90*/  FMUL.FTZ R205, R41, R204 ;  /* 0x000000cc29cd7220 */ /* 0x000fe20000410000 */
[----:B------:R-:W-:-:S03]  /*4ca0*/  FMUL.FTZ R203, R158, R203 ;  /* 0x000000cb9ecb7220 */ /* 0x000fc60000410000 */
[C---:B------:R-:W-:Y:S01]  /*4cb0*/  FFMA.FTZ R205, R42.reuse, R207, -R205 ;  /* 0x000000cf2acd7223 */ /* 0x040fe200000108cd */
[----:B0-----:R-:W-:Y:S01]  /*4cc0*/  FMUL.FTZ R195, R87, R104 ;  /* 0x0000006857c37220 */ /* 0x001fe20000410000 */
[----:B------:R-:W-:-:S03]  /*4cd0*/  FFMA.FTZ R196, R42, R204, R209 ;  /* 0x000000cc2ac47223 */ /* 0x000fc600000100d1 */
[----:B------:R-:W-:Y:S01]  /*4ce0*/  FMUL.FTZ R204, R158, R195 ;  /* 0x000000c39ecc7220 */ /* 0x000fe20000410000 */
[----:B------:R-:W-:Y:S01]  /*4cf0*/  FADD.FTZ R196, R203, R196 ;  /* 0x000000c4cbc47221 */ /* 0x000fe20000010000 */
[----:B------:R0:W-:Y:S01]  /*4d00*/  STS [R193+0x2680], R194 ;  /* 0x002680c2c1007388 */ /* 0x0001e20000000800 */
[C---:B------:R-:W-:Y:S01]  /*4d10*/  FMUL.FTZ R195, R39.reuse, R198 ;  /* 0x000000c627c37220 */ /* 0x040fe20000410000 */
[----:B------:R-:W-:Y:S01]  /*4d20*/  FADD.FTZ R205, R204, R205 ;  /* 0x000000cdcccd7221 */ /* 0x000fe20000010000 */
[CC--:B------:R-:W-:Y:S02]  /*4d30*/  FMUL.FTZ R207, R39.reuse, R197.reuse ;  /* 0x000000c527cf7220 */ /* 0x0c0fe40000410000 */
[----:B------:R-:W-:Y:S01]  /*4d40*/  FFMA.FTZ R195, R40, R197, -R195 ;  /* 0x000000c528c37223 */ /* 0x000fe200000108c3 */
[C---:B0-----:R-:W-:Y:S01]  /*4d50*/  FMUL.FTZ R194, R39.reuse, R196 ;  /* 0x000000c427c27220 */ /* 0x041fe20000410000 */
[----:B------:R-:W-:-:S03]  /*4d60*/  FMUL.FTZ R197, R39, R205 ;  /* 0x000000cd27c57220 */ /* 0x000fc60000410000 */
[----:B------:R-:W-:Y:S01]  /*4d70*/  FFMA.FTZ R193, R40, R205, -R194 ;  /* 0x000000cd28c17223 */ /* 0x000fe200000108c2 */
[-C--:B------:R-:W-:Y:S01]  /*4d80*/  FMUL.FTZ R194, R84, R103.reuse ;  /* 0x0000006754c27220 */ /* 0x080fe20000410000 */
[C---:B------:R-:W-:Y:S01]  /*4d90*/  FFMA.FTZ R207, R40.reuse, R198, R207 ;  /* 0x000000c628cf7223 */ /* 0x040fe200000100cf */
[----:B------:R-:W-:Y:S01]  /*4da0*/  FFMA.FTZ R196, R40, R196, R197 ;  /* 0x000000c428c47223 */ /* 0x000fe200000100c5 */
[----:B------:R-:W-:Y:S01]  /*4db0*/  FMUL.FTZ R206, R85, R103 ;  /* 0x0000006755ce7220 */ /* 0x000fe20000410000 */
[----:B------:R-:W-:Y:S01]  /*4dc0*/  FMUL.FTZ R205, R157, R194 ;  /* 0x000000c29dcd7220 */ /* 0x000fe20000410000 */
[----:B------:R-:W-:Y:S02]  /*4dd0*/  FMUL.FTZ R197, R37, R207 ;  /* 0x000000cf25c57220 */ /* 0x000fe40000410000 */
[----:B------:R-:W-:Y:S01]  /*4de0*/  FMUL.FTZ R206, R157, R206 ;  /* 0x000000ce9dce7220 */ /* 0x000fe20000410000 */
[----:B------:R-:W-:Y:S01]  /*4df0*/  FADD.FTZ R196, R205, R196 ;  /* 0x000000c4cdc47221 */ /* 0x000fe20000010000 */
[----:B------:R-:W0:Y:S01]  /*4e00*/  MUFU.EX2 R210, R210 ;  /* 0x000000d200d27308 */ /* 0x000e220000000800 */
[-C--:B------:R-:W-:Y:S01]  /*4e10*/  FFMA.FTZ R197, R38, R195.reuse, -R197 ;  /* 0x000000c326c57223 */ /* 0x080fe200000108c5 */
[C---:B------:R-:W-:Y:S01]  /*4e20*/  FMUL.FTZ R195, R37.reuse, R195 ;  /* 0x000000c325c37220 */ /* 0x040fe20000410000 */
[----:B------:R-:W-:Y:S01]  /*4e30*/  FADD.FTZ R193, R206, R193 ;  /* 0x000000c1cec17221 */ /* 0x000fe20000010000 */
[----:B------:R-:W-:-:S02]  /*4e40*/  FMUL.FTZ R194, R37, R196 ;  /* 0x000000c425c27220 */ /* 0x000fc40000410000 */
[----:B------:R-:W-:Y:S01]  /*4e50*/  FFMA.FTZ R195, R38, R207, R195 ;  /* 0x000000cf26c37223 */ /* 0x000fe200000100c3 */
[----:B------:R-:W-:Y:S01]  /*4e60*/  FMUL.FTZ R207, R82, R102 ;  /* 0x0000006652cf7220 */ /* 0x000fe20000410000 */
[-C--:B------:R-:W-:Y:S01]  /*4e70*/  FFMA.FTZ R209, R38, R193.reuse, -R194 ;  /* 0x000000c126d17223 */ /* 0x080fe200000108c2 */
[----:B------:R-:W-:Y:S01]  /*4e80*/  FMUL.FTZ R193, R37, R193 ;  /* 0x000000c125c17220 */ /* 0x000fe20000410000 */
[----:B------:R1:W-:Y:S01]  /*4e90*/  STS [R191+0x2700], R192 ;  /* 0x002700c0bf007388 */ /* 0x0003e20000000800 */
[----:B------:R-:W-:Y:S02]  /*4ea0*/  FMUL.FTZ R207, R156, R207 ;  /* 0x000000cf9ccf7220 */ /* 0x000fe40000410000 */
[----:B------:R-:W-:Y:S01]  /*4eb0*/  FFMA.FTZ R196, R38, R196, R193 ;  /* 0x000000c426c47223 */ /* 0x000fe200000100c1 */
[----:B-1----:R-:W-:-:S03]  /*4ec0*/  FMUL.FTZ R191, R83, R102 ;  /* 0x0000006653bf7220 */ /* 0x002fc60000410000 */
[----:B------:R-:W-:Y:S01]  /*4ed0*/  FADD.FTZ R196, R207, R196 ;  /* 0x000000c4cfc47221 */ /* 0x000fe20000010000 */
[----:B------:R-:W-:Y:S01]  /*4ee0*/  FMUL.FTZ R208, R156, R191 ;  /* 0x000000bf9cd07220 */ /* 0x000fe20000410000 */
[----:B------:R-:W-:Y:S01]  /*4ef0*/  FMUL.FTZ R193, R35, R195 ;  /* 0x000000c323c17220 */ /* 0x000fe20000410000 */
[C---:B0-----:R-:W-:Y:S01]  /*4f00*/  FMUL.FTZ R26, R210.reuse, R26 ;  /* 0x0000001ad21a7220 */ /* 0x041fe20000410000 */
[----:B------:R-:W-:Y:S01]  /*4f10*/  FMUL.FTZ R25, R210, R25 ;  /* 0x00000019d2197220 */ /* 0x000fe20000410000 */
[----:B------:R0:W-:Y:S01]  /*4f20*/  STS [R189+0x2780], R190 ;  /* 0x002780bebd007388 */ /* 0x0001e20000000800 */
[----:B------:R-:W-:Y:S01]  /*4f30*/  FADD.FTZ R209, R208, R209 ;  /* 0x000000d1d0d17221 */ /* 0x000fe20000010000 */
[----:B------:R-:W-:Y:S01]  /*4f40*/  FMUL.FTZ R210, R81, R101 ;  /* 0x0000006551d27220 */ /* 0x000fe20000410000 */
[----:B------:R-:W-:Y:S01]  /*4f50*/  FFMA.FTZ R191, R36, R197, -R193 ;  /* 0x000000c524bf7223 */ /* 0x000fe200000108c1 */
[----:B------:R-:W1:Y:S01]  /*4f60*/  MUFU.EX2 R212, R212 ;  /* 0x000000d400d47308 */ /* 0x000e620000000800 */
[----:B------:R-:W-:Y:S01]  /*4f70*/  FMUL.FTZ R193, R35, R209 ;  /* 0x000000d123c17220 */ /* 0x000fe20000410000 */
[----:B------:R-:W-:Y:S01]  /*4f80*/  FMUL.FTZ R210, R155, R210 ;  /* 0x000000d29bd27220 */ /* 0x000fe20000410000 */
        /* <DEDUP_REMOVED lines=17> */
[----:B------:R-:W-:Y:S01]  /*50a0*/  FFMA.FTZ R196, R34, R196, R187 ;  /* 0x000000c422c47223 */ /* 0x000fe200000100bb */
[----:B------:R-:W-:Y:S01]  /*50b0*/  FMUL.FTZ R187, R79, R100 ;  /* 0x000000644fbb7220 */ /* 0x000fe20000410000 */
[C---:B-1----:R-:W-:Y:S01]  /*50c0*/  FMUL.FTZ R30, R212.reuse, R30 ;  /* 0x0000001ed41e7220 */ /* 0x042fe20000410000 */
        /* <DEDUP_REMOVED lines=115> */
[----:B------:R-:W-:Y:S01]  /*5800*/  STS [R69+0x2e00], R172 ;  /* 0x002e00ac45007388 */ /* 0x000fe20000000800 */
[----:B------:R-:W-:-:S03]  /*5810*/  LEA R66, R66, R163, 0x3 ;  /* 0x000000a342427211 */ /* 0x000fc600078e18ff */
[----:B------:R-:W-:Y:S04]  /*5820*/  STS [R70+0x2e80], R171 ;  /* 0x002e80ab46007388 */ /* 0x000fe80000000800 */
[----:B------:R-:W-:Y:S01]  /*5830*/  STS [R71+0x2f00], R174 ;  /* 0x002f00ae47007388 */ /* 0x000fe20000000800 */
        /* <DEDUP_REMOVED lines=57> */
.L_x_8572:
[----:B------:R-:W-:Y:S05]  /*5bd0*/  BSYNC B0 ;  /* 0x0000000000007941 */ /* 0x000fea0003800000 */
.L_x_8571:
[-C--:B------:R-:W-:Y:S01]  /*5be0*/  FMUL.FTZ R225, R52, R49.reuse ;  /* 0x0000003134e17220 */ /* 0x080fe20000410000 */
[----:B------:R-:W-:Y:S01]  /*5bf0*/  FMUL.FTZ R226, R53, R49 ;  /* 0x0000003135e27220 */ /* 0x000fe20000410000 */
[-C--:B------:R-:W-:Y:S01]  /*5c00*/  FMUL.FTZ R227, R51, R48.reuse ;  /* 0x0000003033e37220 */ /* 0x080fe20000410000 */
[----:B------:R-:W-:Y:S01]  /*5c10*/  FMUL.FTZ R228, R50, R48 ;  /* 0x0000003032e47220 */ /* 0x000fe20000410000 */
[C---:B------:R-:W-:Y:S01]  /*5c20*/  FMUL.FTZ R225, R147.reuse, R225 ;  /* 0x000000e193e17220 */ /* 0x040fe20000410000 */
[----:B------:R-:W-:Y:S01]  /*5c30*/  FMUL.FTZ R226, R147, R226 ;  /* 0x000000e293e27220 */ /* 0x000fe20000410000 */
[C---:B------:R-:W-:Y:S01]  /*5c40*/  FMUL.FTZ R227, R146.reuse, R227 ;  /* 0x000000e392e37220 */ /* 0x040fe20000410000 */
[----:B------:R-:W-:Y:S01]  /*5c50*/  FMUL.FTZ R228, R146, R228 ;  /* 0x000000e492e47220 */ /* 0x000fe20000410000 */
[----:B------:R-:W-:Y:S01]  /*5c60*/  FADD.FTZ R63, R225, R63 ;  /* 0x0000003fe13f7221 */ /* 0x000fe20000010000 */
[----:B------:R-:W-:Y:S01]  /*5c70*/  FADD.FTZ R62, R226, R62 ;  /* 0x0000003ee23e7221 */ /* 0x000fe20000010000 */
[----:B-1----:R-:W-:-:S02]  /*5c80*/  LEA R166, R165, R163, 0x4 ;  /* 0x000000a3a5a67211 */ /* 0x002fc400078e20ff */
[CC--:B------:R-:W-:Y:S01]  /*5c90*/  FMUL.FTZ R65, R17.reuse, R63.reuse ;  /* 0x0000003f11417220 */ /* 0x0c0fe20000410000 */
[-C--:B--2---:R-:W-:Y:S01]  /*5ca0*/  FMUL.FTZ R64, R17, R62.reuse ;  /* 0x0000003e11407220 */ /* 0x084fe20000410000 */
[----:B------:R-:W-:Y:S02]  /*5cb0*/  LOP3.LUT P0, RZ, R165, 0x1f, RZ, 0xc0, !PT ;  /* 0x0000001fa5ff7812 */ /* 0x000fe4000780c0ff */
        /* <DEDUP_REMOVED lines=56> */
[----:B------:R-:W-:Y:S01]  /*6040*/  LEA R240, R165, R163, 0x5 ;  /* 0x000000a3a5f07211 */ /* 0x000fe200078e28ff */
[----:B------:R-:W-:-:S04]  /*6050*/  UMOV UR20, 0xffffffff ;  /* 0xffffffff00147882 */ /* 0x000fc80000000000 */
[----:B------:R-:W-:Y:S04]  /*6060*/  LDS.128 R64, [R240+0x8450] ;  /* 0x00845000f0407984 */ /* 0x000fe80000000c00 */
[----:B------:R-:W1:Y:S02]  /*6070*/  LDS.128 R68, [R240+0x8460] ;  /* 0x00846000f0447984 */ /* 0x000e640000000c00 */
        /* <DEDUP_REMOVED lines=20> */
[-C--:B----4-:R-:W-:Y:S02]  /*61c0*/  FMUL.FTZ R69, R239, R244.reuse ;  /* 0x000000f4ef457220 */ /* 0x090fe40000410000 */
        /* <DEDUP_REMOVED lines=16> */
[----:B--2---:R-:W-:-:S03]  /*62d0*/  FMUL.FTZ R69, R239, R245 ;  /* 0x000000f5ef457220 */ /* 0x004fc60000410000 */
[----:B------:R-:W-:Y:S01]  /*62e0*/  @P3 FADD.FTZ R242, R242, R68 ;  /* 0x00000044f2f23221 */ /* 0x000fe20000010000 */
[-C--:B----4-:R-:W-:Y:S01]  /*62f0*/  FMUL.FTZ R68, R239, R247.reuse ;  /* 0x000000f7ef447220 */ /* 0x090fe20000410000 */
        /* <DEDUP_REMOVED lines=37> */
[----:B------:R0:W4:Y:S04]  /*6550*/  SHFL.UP PT, R244, R243, 0x10, RZ ;  /* 0x06000000f3f47989 */ /* 0x00012800000e00ff */
[----:B------:R0:W0:Y:S02]  /*6560*/  SHFL.UP PT, R245, R239, 0x10, RZ ;  /* 0x06000000eff57989 */ /* 0x00002400000e00ff */
.L_x_8697:
        /* <DEDUP_REMOVED lines=14> */
.L_x_8700:
[----:B------:R-:W-:-:S03]  /*6650*/  UMOV UR20, 0xffffffff ;  /* 0xffffffff00147882 */ /* 0x000fc60000000000 */
[----:B------:R-:W-:Y:S05]  /*6660*/  BRA.DIV UR20, `(.L_x_8576) ;  /* 0x0000008a14107947 */ /* 0x000fea000b800000 */
.L_x_8703:
[----:B------:R-:W-:-:S03]  /*6670*/  UMOV UR20, 0xffffffff ;  /* 0xffffffff00147882 */ /* 0x000fc60000000000 */
[----:B------:R-:W-:Y:S05]  /*6680*/  BRA.DIV UR20, `(.L_x_8577) ;  /* 0x0000008a14307947 */ /* 0x000fea000b800000 */
.L_x_8706:
[----:B------:R-:W-:-:S03]  /*6690*/  UMOV UR20, 0xffffffff ;  /* 0xffffffff00147882 */ /* 0x000fc60000000000 */
[----:B------:R-:W-:Y:S05]  /*66a0*/  BRA.DIV UR20, `(.L_x_8578) ;  /* 0x0000008a14507947 */ /* 0x000fea000b800000 */
.L_x_8709:
        /* <DEDUP_REMOVED lines=10> */
.L_x_8719:
[C---:B0-----:R-:W-:Y:S01]  /*6750*/  FMUL.FTZ R69, R244.reuse, R61 ;  /* 0x0000003df4457220 */ /* 0x041fe20000410000 */
[----:B------:R-:W-:-:S03]  /*6760*/  FMUL.FTZ R68, R244, R60 ;  /* 0x0000003cf4447220 */ /* 0x000fc60000410000 */
[C---:B------:R-:W-:Y:S01]  /*6770*/  @P1 FFMA.FTZ R60, R243.reuse, R60, -R69 ;  /* 0x0000003cf33c1223 */ /* 0x040fe20000010845 */
        /* <DEDUP_REMOVED lines=19> */
.L_x_8573:
[----:B------:R-:W-:Y:S05]  /*68b0*/  WARPSYNC.ALL ;  /* 0x0000000000007948 */ /* 0x000fea0003800000 */
[----:B------:R-:W-:Y:S01]  /*68c0*/  BAR.SYNC.DEFER_BLOCKING 0x0 ;  /* 0x0000000000007b1d */ /* 0x000fe20000010000 */
[----:B01-3--:R-:W-:Y:S01]  /*68d0*/  FMUL.FTZ R64, R17, R115 ;  /* 0x0000007311407220 */ /* 0x00bfe20000410000 */
[----:B------:R-:W-:-:S03]  /*68e0*/  CS2R R66, SRZ ;  /* 0x0000000000427805 */ /* 0x000fc6000001ff00 */
        /* <DEDUP_REMOVED lines=277> */
.L_x_8724:
        /* <DEDUP_REMOVED lines=13> */
.L_x_8583:
[----:B------:R-:W-:Y:S05]  /*7b10*/  BSYNC B0 ;  /* 0x0000000000007941 */ /* 0x000fea0003800000 */
.L_x_8582:
[----:B------:R-:W-:Y:S01]  /*7b20*/  UMOV UR20, 0xffffffff ;  /* 0xffffffff00147882 */ /* 0x000fe20000000000 */
[----:B------:R-:W-:Y:S02]  /*7b30*/  ISETP.GT.U32.AND P1, PT, R248, 0x1d, PT ;  /* 0x0000001df800780c */ /* 0x000fe40003f24070 */
[----:B------:R-:W-:Y:S11]  /*7b40*/  BRA.DIV UR20, `(.L_x_8584) ;  /* 0x0000007a14807947 */ /* 0x000ff6000b800000 */
[----:B-1----:R1:W1:Y:S04]  /*7b50*/  SHFL.DOWN PT, R68, R240, 0x2, 0x1f ;  /* 0x08401f00f0447f89 */ /* 0x00226800000e0000 */
[----:B--2---:R2:W1:Y:S04]  /*7b60*/  SHFL.DOWN PT, R69, R241, 0x2, 0x1f ;  /* 0x08401f00f1457f89 */ /* 0x00446800000e0000 */
[----:B0-----:R2:W0:Y:S04]  /*7b70*/  SHFL.DOWN PT, R70, R242, 0x2, 0x1f ;  /* 0x08401f00f2467f89 */ /* 0x00142800000e0000 */
[----:B----4-:R2:W4:Y:S02]  /*7b80*/  SHFL.DOWN PT, R71, R243, 0x2, 0x1f ;  /* 0x08401f00f3477f89 */ /* 0x01052400000e0000 */
.L_x_8730:
        /* <DEDUP_REMOVED lines=13> */
.L_x_8586:
[----:B------:R-:W-:Y:S05]  /*7c60*/  BSYNC B0 ;  /* 0x0000000000007941 */ /* 0x000fea0003800000 */
.L_x_8585:
[----:B------:R-:W-:Y:S01]  /*7c70*/  UMOV UR20, 0xffffffff ;  /* 0xffffffff00147882 */ /* 0x000fe20000000000 */
[----:B------:R-:W-:Y:S02]  /*7c80*/  ISETP.GT.U32.AND P1, PT, R248, 0x1b, PT ;  /* 0x0000001bf800780c */ /* 0x000fe40003f24070 */
[----:B------:R-:W-:Y:S11]  /*7c90*/  BRA.DIV UR20, `(.L_x_8587) ;  /* 0x0000007a14a07947 */ /* 0x000ff6000b800000 */
[----:B-1----:R1:W1:Y:S04]  /*7ca0*/  SHFL.DOWN PT, R68, R240, 0x4, 0x1f ;  /* 0x08801f00f0447f89 */ /* 0x00226800000e0000 */
[----:B------:R1:W1:Y:S04]  /*7cb0*/  SHFL.DOWN PT, R69, R241, 0x4, 0x1f ;  /* 0x08801f00f1457f89 */ /* 0x00026800000e0000 */
[----:B0-----:R0:W0:Y:S04]  /*7cc0*/  SHFL.DOWN PT, R70, R242, 0x4, 0x1f ;  /* 0x08801f00f2467f89 */ /* 0x00102800000e0000 */
[----:B----4-:R4:W0:Y:S02]  /*7cd0*/  SHFL.DOWN PT, R71, R243, 0x4, 0x1f ;  /* 0x08801f00f3477f89 */ /* 0x01082400000e0000 */
.L_x_8736:
        /* <DEDUP_REMOVED lines=13> */
.L_x_8589:
[----:B------:R-:W-:Y:S05]  /*7db0*/  BSYNC B0 ;  /* 0x0000000000007941 */ /* 0x000fea0003800000 */
.L_x_8588:
[----:B------:R-:W-:Y:S01]  /*7dc0*/  UMOV UR20, 0xffffffff ;  /* 0xffffffff00147882 */ /* 0x000fe20000000000 */
[----:B------:R-:W-:Y:S02]  /*7dd0*/  ISETP.GT.U32.AND P1, PT, R248, 0x17, PT ;  /* 0x00000017f800780c */ /* 0x000fe40003f24070 */
[----:B------:R-:W-:Y:S11]  /*7de0*/  BRA.DIV UR20, `(.L_x_8590) ;  /* 0x0000007a14c07947 */ /* 0x000ff6000b800000 */
[----:B-1----:R1:W1:Y:S04]  /*7df0*/  SHFL.DOWN PT, R68, R240, 0x8, 0x1f ;  /* 0x09001f00f0447f89 */ /* 0x00226800000e0000 */
[----:B------:R1:W1:Y:S04]  /*7e00*/  SHFL.DOWN PT, R69, R241, 0x8, 0x1f ;  /* 0x09001f00f1457f89 */ /* 0x00026800000e0000 */
[----:B0-----:R0:W0:Y:S04]  /*7e10*/  SHFL.DOWN PT, R70, R242, 0x8, 0x1f ;  /* 0x09001f00f2467f89 */ /* 0x00102800000e0000 */
[----:B------:R0:W0:Y:S02]  /*7e20*/  SHFL.DOWN PT, R71, R243, 0x8, 0x1f ;  /* 0x09001f00f3477f89 */ /* 0x00002400000e0000 */
.L_x_8742:
        /* <DEDUP_REMOVED lines=13> */
.L_x_8592:
[----:B------:R-:W-:Y:S05]  /*7f00*/  BSYNC B0 ;  /* 0x0000000000007941 */ /* 0x000fea0003800000 */
.L_x_8591:
[----:B------:R-:W-:Y:S01]  /*7f10*/  UMOV UR20, 0xffffffff ;  /* 0xffffffff00147882 */ /* 0x000fe20000000000 */
[----:B------:R-:W-:Y:S02]  /*7f20*/  ISETP.GT.U32.AND P1, PT, R248, 0xf, PT ;  /* 0x0000000ff800780c */ /* 0x000fe40003f24070 */
[----:B------:R-:W-:Y:S11]  /*7f30*/  BRA.DIV UR20, `(.L_x_8593) ;  /* 0x0000007a14e07947 */ /* 0x000ff6000b800000 */
[----:B-1----:R1:W1:Y:S04]  /*7f40*/  SHFL.DOWN PT, R68, R240, 0x10, 0x1f ;  /* 0x0a001f00f0447f89 */ /* 0x00226800000e0000 */
[----:B------:R1:W1:Y:S04]  /*7f50*/  SHFL.DOWN PT, R69, R241, 0x10, 0x1f ;  /* 0x0a001f00f1457f89 */ /* 0x00026800000e0000 */
[----:B0-----:R0:W0:Y:S04]  /*7f60*/  SHFL.DOWN PT, R70, R242, 0x10, 0x1f ;  /* 0x0a001f00f2467f89 */ /* 0x00102800000e0000 */
[----:B------:R0:W0:Y:S02]  /*7f70*/  SHFL.DOWN PT, R71, R243, 0x10, 0x1f ;  /* 0x0a001f00f3477f89 */ /* 0x00002400000e0000 */
.L_x_8748:
        /* <DEDUP_REMOVED lines=13> */
.L_x_8595:
[----:B------:R-:W-:Y:S05]  /*8050*/  BSYNC B0 ;  /* 0x0000000000007941 */ /* 0x000fea0003800000 */
.L_x_8594:
        /* <DEDUP_REMOVED lines=21> */
.L_x_8762:
        /* <DEDUP_REMOVED lines=19> */
.L_x_8598:
[----:B------:R-:W-:Y:S05]  /*82e0*/  BSYNC B0 ;  /* 0x0000000000007941 */ /* 0x000fea0003800000 */
.L_x_8597:
        /* <DEDUP_REMOVED lines=12> */
.L_x_8580:
[----:B------:R-:W-:Y:S05]  /*83b0*/  WARPSYNC.ALL ;  /* 0x0000000000007948 */ /* 0x000fea0003800000 */
[----:B------:R-:W-:Y:S01]  /*83c0*/  ISETP.NE.AND P0, PT, R165, RZ, PT ;  /* 0x000000ffa500720c */ /* 0x000fe20003f05270 */
[----:B------:R-:W-:Y:S01]  /*83d0*/  BAR.SYNC.DEFER_BLOCKING 0x0 ;  /* 0x0000000000007b1d */ /* 0x000fe20000010000 */
[----:B------:R-:W-:Y:S02]  /*83e0*/  USHF.R.S32.HI UR21, URZ, 0x1f, UR10 ;  /* 0x0000001f3f157899 */ /* 0x000fe4000801140a */
[----:B------:R-:W-:-:S03]  /*83f0*/  USHF.R.S32.HI UR20, URZ, 0x1f, UR9 ;  /* 0x0000001f3f147899 */ /* 0x000fc60008011409 */
[----:B------:R-:W-:Y:S01]  /*8400*/  BSSY B0, `(.L_x_8599) ;  /* 0x00002d3000007945 */ /* 0x000fe20003800000 */
[----:B0-----:R0:W1:Y:S05]  /*8410*/  LDS.64 R60, [R166+0x8868] ;  /* 0x00886800a63c7984 */ /* 0x00106a0000000a00 */
[----:B------:R2:W-:Y:S01]  /*8420*/  @!P0 STS.128 [R126+0x9e60], R64 ;  /* 0x009e60407e008388 */ /* 0x0005e20000000c00 */
[----:B0-----:R-:W-:-:S04]  /*8430*/  IADD3 R166, R165, 0x740, RZ ;  /* 0x00000740a5a67810 */ /* 0x001fc80007ffe0ff */
[----:B------:R-:W-:Y:S02]  /*8440*/  LEA.HI.SX32 R166, R166, R165, 0x1b ;  /* 0x000000a5a6a67211 */ /* 0x000fe400078fdaff */
[----:B--2---:R-:W-:-:S04]  /*8450*/  IADD3 R126, R165, 0x700, RZ ;  /* 0x00000700a57e7810 */ /* 0x004fc80007ffe0ff */
[----:B------:R-:W-:-:S04]  /*8460*/  LEA.HI.SX32 R126, R126, R165, 0x1b ;  /* 0x000000a57e7e7211 */ /* 0x000fc800078fdaff */
[----:B------:R-:W-:Y:S01]  /*8470*/  LEA R71, R126, R163, 0x2 ;  /* 0x000000a37e477211 */ /* 0x000fe200078e10ff */
[----:B-1----:R-:W-:-:S04]  /*8480*/  FMUL.FTZ R63, R61, -R115 ;  /* 0x800000733d3f7220 */ /* 0x002fc80000410000 */
[C---:B------:R-:W-:Y:S01]  /*8490*/  FFMA.FTZ R62, R60.reuse, R114, -R63 ;  /* 0x000000723c3e7223 */ /* 0x040fe2000001083f */
[----:B------:R-:W-:-:S03]  /*84a0*/  FMUL.FTZ R60, R60, -R115 ;  /* 0x800000733c3c7220 */ /* 0x000fc60000410000 */
[----:B------:R-:W-:Y:S01]  /*84b0*/  FADD.FTZ R62, R197, R62 ;  /* 0x0000003ec53e7221 */ /* 0x000fe20000010000 */
[----:B------:R-:W-:Y:S01]  /*84c0*/  FFMA.FTZ R61, R61, R114, R60 ;  /* 0x000000723d3d7223 */ /* 0x000fe2000001003c */
[----:B------:R-:W-:Y:S02]  /*84d0*/  IADD3 R114, R165, 0x6c0, RZ ;  /* 0x000006c0a5727810 */ /* 0x000fe40007ffe0ff */
[C---:B------:R-:W-:Y:S01]  /*84e0*/  FMUL.FTZ R68, R17.reuse, -R62 ;  /* 0x8000003e11447220 */ /* 0x040fe20000410000 */
[----:B------:R-:W-:Y:S01]  /*84f0*/  FADD.FTZ R61, -R198, R61 ;  /* 0x0000003dc63d7221 */ /* 0x000fe20000010100 */
[----:B------:R-:W-:Y:S01]  /*8500*/  FMUL.FTZ R64, R62, UR42 ;  /* 0x0000002a3e407c20 */ /* 0x000fe20008410000 */
[----:B------:R-:W-:Y:S02]  /*8510*/  LEA.HI.SX32 R114, R114, R165, 0x1b ;  /* 0x000000a572727211 */ /* 0x000fe400078fdaff */
[-C--:B------:R-:W-:Y:S01]  /*8520*/  FMUL.FTZ R63, R17, -R61.reuse ;  /* 0x8000003d113f7220 */ /* 0x080fe20000410000 */
[----:B------:R-:W-:Y:S01]  /*8530*/  FFMA.FTZ R17, R18, R61, R68 ;  /* 0x0000003d12117223 */ /* 0x000fe20000010044 */
[----:B------:R-:W-:-:S02]  /*8540*/  FFMA.FTZ R65, R61, UR43, -R64 ;  /* 0x0000002b3d417c23 */ /* 0x000fc40008010840 */
[----:B------:R-:W-:Y:S01]  /*8550*/  FFMA.FTZ R60, R18, R62, -R63 ;  /* 0x0000003e123c7223 */ /* 0x000fe2000001083f */
[----:B------:R-:W-:Y:S01]  /*8560*/  FMUL.FTZ R18, R146, R48 ;  /* 0x0000003092127220 */ /* 0x000fe20000410000 */
[----:B------:R-:W-:Y:S01]  /*8570*/  FMUL.FTZ R63, R50, R61 ;  /* 0x0000003d323f7220 */ /* 0x000fe20000410000 */
[----:B------:R-:W-:Y:S01]  /*8580*/  FADD.FTZ R196, -R196, R17 ;  /* 0x00000011c4c47221 */ /* 0x000fe20000010100 */
[----:B------:R-:W-:Y:S01]  /*8590*/  FADD.FTZ R60, R195, R60 ;  /* 0x0000003cc33c7221 */ /* 0x000fe20000010000 */
[-C--:B------:R-:W-:Y:S01]  /*85a0*/  FFMA.FTZ R50, R50, -R18.reuse, R228 ;  /* 0x8000001232327223 */ /* 0x080fe200000100e4 */
[C---:B------:R-:W-:Y:S01]  /*85b0*/  FFMA.FTZ R18, R51.reuse, -R18, R227 ;  /* 0x8000001233127223 */ /* 0x040fe200000100e3 */
[----:B------:R-:W-:Y:S01]  /*85c0*/  FFMA.FTZ R51, R51, R62, R63 ;  /* 0x0000003e33337223 */ /* 0x000fe2000001003f */
[----:B------:R-:W-:Y:S01]  /*85d0*/  FMUL.FTZ R63, R61, UR42 ;  /* 0x0000002a3d3f7c20 */ /* 0x000fe20008410000 */
[----:B------:R-:W-:Y:S01]  /*85e0*/  FMUL.FTZ R65, R50, R65 ;  /* 0x0000004132417220 */ /* 0x000fe20000410000 */
[C---:B------:R-:W-:Y:S01]  /*85f0*/  FMUL.FTZ R61, R48.reuse, R61 ;  /* 0x0000003d303d7220 */ /* 0x040fe20000410000 */
[----:B------:R-:W-:Y:S01]  /*8600*/  FFMA.FTZ R107, R48, R51, R107 ;  /* 0x00000033306b7223 */ /* 0x000fe2000001006b */
[----:B------:R-:W-:Y:S01]  /*8610*/  FFMA.FTZ R63, R62, UR43, R63 ;  /* 0x0000002b3e3f7c23 */ /* 0x000fe2000801003f */
[----:B------:R-:W-:Y:S01]  /*8620*/  FMUL.FTZ R64, R49, R60 ;  /* 0x0000003c31407220 */ /* 0x000fe20000410000 */
[-C--:B------:R-:W-:Y:S01]  /*8630*/  FMUL.FTZ R17, R50, R61.reuse ;  /* 0x0000003d32117220 */ /* 0x080fe20000410000 */
[----:B------:R-:W-:Y:S01]  /*8640*/  FMUL.FTZ R69, R146, R61 ;  /* 0x0000003d92457220 */ /* 0x000fe20000410000 */
[----:B------:R-:W-:Y:S01]  /*8650*/  FFMA.FTZ R63, R18, R63, R65 ;  /* 0x0000003f123f7223 */ /* 0x000fe20000010041 */
[----:B------:R-:W-:Y:S01]  /*8660*/  FMUL.FTZ R65, R48, R62 ;  /* 0x0000003e30417220 */ /* 0x000fe20000410000 */
[----:B------:R-:W-:Y:S01]  /*8670*/  SHF.L.U32 R62, R165, 0x5, RZ ;  /* 0x00000005a53e7819 */ /* 0x000fe200000006ff */
[----:B------:R-:W-:Y:S01]  /*8680*/  FMUL.FTZ R227, R0, R227 ;  /* 0x000000e300e37220 */ /* 0x000fe20000410000 */
[----:B------:R-:W-:Y:S01]  /*8690*/  FFMA.FTZ R63, R146, R51, R63 ;  /* 0x00000033923f7223 */ /* 0x000fe2000001003f */
[-C--:B------:R-:W-:Y:S01]  /*86a0*/  FMUL.FTZ R50, R50, R65.reuse ;  /* 0x0000004132327220 */ /* 0x080fe20000410000 */
[-C--:B------:R-:W-:Y:S01]  /*86b0*/  FFMA.FTZ R17, R18, R65.reuse, R17 ;  /* 0x0000004112117223 */ /* 0x080fe20000010011 */
[----:B------:R-:W-:Y:S01]  /*86c0*/  FMUL.FTZ R67, R146, R65 ;  /* 0x0000004192437220 */ /* 0x000fe20000410000 */
[-C--:B------:R-:W-:Y:S01]  /*86d0*/  FMUL.FTZ R65, R52, R196.reuse ;  /* 0x000000c434417220 */ /* 0x080fe20000410000 */
[----:B------:R-:W-:Y:S01]  /*86e0*/  FFMA.FTZ R18, R18, R61, -R50 ;  /* 0x0000003d12127223 */ /* 0x000fe20000010832 */
[C---:B------:R-:W-:Y:S01]  /*86f0*/  FMUL.FTZ R61, R19.reuse, -R196 ;  /* 0x800000c4133d7220 */ /* 0x040fe20000410000 */
[----:B------:R-:W-:Y:S01]  /*8700*/  FMUL.FTZ R19, R19, -R60 ;  /* 0x8000003c13137220 */ /* 0x000fe20000410000 */
[----:B------:R-:W-:Y:S01]  /*8710*/  FMUL.FTZ R51, R60, UR42 ;  /* 0x0000002a3c337c20 */ /* 0x000fe20008410000 */
[----:B------:R-:W-:Y:S01]  /*8720*/  LEA.HI.SX32 R62, R62, R62, 0x1b ;  /* 0x0000003e3e3e7211 */ /* 0x000fe200078fdaff */
[C---:B------:R-:W-:Y:S01]  /*8730*/  FFMA.FTZ R48, R20.reuse, R60, -R61 ;  /* 0x0000003c14307223 */ /* 0x040fe2000001083d */
[----:B------:R-:W-:Y:S01]  /*8740*/  FMUL.FTZ R61, R147, R49 ;  /* 0x00000031933d7220 */ /* 0x000fe20000410000 */
[----:B------:R-:W-:Y:S01]  /*8750*/  FFMA.FTZ R19, R20, R196, R19 ;  /* 0x000000c414137223 */ /* 0x000fe20000010013 */
[C---:B------:R-:W-:Y:S01]  /*8760*/  FFMA.FTZ R20, R53.reuse, R60, R65 ;  /* 0x0000003c35147223 */ /* 0x040fe20000010041 */
[----:B------:R-:W-:Y:S01]  /*8770*/  LEA R50, R62, R163, 0x2 ;  /* 0x000000a33e327211 */ /* 0x000fe200078e10ff */
[-C--:B------:R-:W-:Y:S01]  /*8780*/  FFMA.FTZ R52, R52, -R61.reuse, R225 ;  /* 0x8000003d34347223 */ /* 0x080fe200000100e1 */
[----:B------:R-:W-:Y:S01]  /*8790*/  FFMA.FTZ R61, R53, -R61, R226 ;  /* 0x8000003d353d7223 */ /* 0x000fe200000100e2 */
[C---:B------:R-:W-:Y:S01]  /*87a0*/  FFMA.FTZ R53, R196.reuse, UR43, -R51 ;  /* 0x0000002bc4357c23 */ /* 0x040fe20008010833 */
[----:B------:R-:W-:Y:S01]  /*87b0*/  FMUL.FTZ R51, R196, UR42 ;  /* 0x0000002ac4337c20 */ /* 0x000fe20008410000 */
[----:B------:R-:W-:Y:S01]  /*87c0*/  FADD.FTZ R193, R193, R48 ;  /* 0x00000030c1c17221 */ /* 0x000fe20000010000 */
[C---:B------:R-:W-:Y:S01]  /*87d0*/  FMUL.FTZ R196, R49.reuse, R196 ;  /* 0x000000c431c47220 */ /* 0x040fe20000410000 */
[----:B------:R-:W-:Y:S01]  /*87e0*/  FMUL.FTZ R62, R52, R53 ;  /* 0x00000035343e7220 */ /* 0x000fe20000410000 */
[----:B------:R-:W-:Y:S01]  /*87f0*/  FFMA.FTZ R48, R60, UR43, R51 ;  /* 0x0000002b3c307c23 */ /* 0x000fe20008010033 */
[----:B------:R-:W-:Y:S01]  /*8800*/  FMUL.FTZ R51, R52, R64 ;  /* 0x0000004034337220 */ /* 0x000fe20000410000 */
[----:B------:R-:W-:Y:S01]  /*8810*/  FADD.FTZ R19, -R194, R19 ;  /* 0x00000013c2137221 */ /* 0x000fe20000010100 */
[----:B------:R-:W-:Y:S01]  /*8820*/  FFMA.FTZ R108, R49, R20, R108 ;  /* 0x00000014316c7223 */ /* 0x000fe2000001006c */
[----:B------:R-:W-:Y:S01]  /*8830*/  FMUL.FTZ R49, R52, R196 ;  /* 0x000000c434317220 */ /* 0x000fe20000410000 */
[----:B------:R-:W-:Y:S01]  /*8840*/  FFMA.FTZ R60, R61, R48, R62 ;  /* 0x000000303d3c7223 */ /* 0x000fe2000001003e */
[----:B------:R-:W-:Y:S01]  /*8850*/  FMUL.FTZ R52, R21, -R193 ;  /* 0x800000c115347220 */ /* 0x000fe20000410000 */
[----:B------:R-:W-:Y:S01]  /*8860*/  FFMA.FTZ R48, R61, R196, -R51 ;  /* 0x000000c43d307223 */ /* 0x000fe20000010833 */
[-C--:B------:R-:W-:Y:S01]  /*8870*/  FMUL.FTZ R51, R21, -R19.reuse ;  /* 0x8000001315337220 */ /* 0x080fe20000410000 */
[----:B------:R-:W-:Y:S01]  /*8880*/  FMUL.FTZ R53, R147, R64 ;  /* 0x0000004093357220 */ /* 0x000fe20000410000 */
[----:B------:R-:W-:Y:S01]  /*8890*/  FFMA.FTZ R21, R22, R19, R52 ;  /* 0x0000001316157223 */ /* 0x000fe20000010034 */
[----:B------:R-:W-:Y:S01]  /*88a0*/  FMUL.FTZ R52, R148, R94 ;  /* 0x0000005e94347220 */ /* 0x000fe20000410000 */
[----:B------:R-:W-:Y:S01]  /*88b0*/  FFMA.FTZ R62, R22, R193, -R51 ;  /* 0x000000c1163e7223 */ /* 0x000fe20000010833 */
[C---:B------:R-:W-:Y:S01]  /*88c0*/  FMUL.FTZ R22, R54.reuse, R19 ;  /* 0x0000001336167220 */ /* 0x040fe20000410000 */
[----:B------:R0:W-:Y:S01]  /*88d0*/  STS [R50+0x4270], R53 ;  /* 0x0042703532007388 */ /* 0x0001e20000000800 */
[-C--:B------:R-:W-:Y:S01]  /*88e0*/  FFMA.FTZ R54, R54, -R52.reuse, R223 ;  /* 0x8000003436367223 */ /* 0x080fe200000100df */
[C---:B------:R-:W-:Y:S01]  /*88f0*/  FFMA.FTZ R52, R55.reuse, -R52, R224 ;  /* 0x8000003437347223 */ /* 0x040fe200000100e0 */
[----:B------:R-:W-:Y:S01]  /*8900*/  FFMA.FTZ R55, R55, R193, R22 ;  /* 0x000000c137377223 */ /* 0x000fe20000010016 */
[----:B------:R-:W-:Y:S01]  /*8910*/  FFMA.FTZ R22, R147, R20, R60 ;  /* 0x0000001493167223 */ /* 0x000fe2000001003c */
[----:B------:R-:W-:Y:S01]  /*8920*/  FMUL.FTZ R60, R193, UR42 ;  /* 0x0000002ac13c7c20 */ /* 0x000fe20008410000 */
[----:B------:R-:W-:Y:S01]  /*8930*/  FADD.FTZ R192, -R192, R21 ;  /* 0x00000015c0c07221 */ /* 0x000fe20000010100 */
[----:B------:R-:W-:Y:S01]  /*8940*/  FFMA.FTZ R49, R61, R64, R49 ;  /* 0x000000403d317223 */ /* 0x000fe20000010031 */
[----:B------:R-:W-:Y:S01]  /*8950*/  FMUL.FTZ R61, R147, R196 ;  /* 0x000000c4933d7220 */ /* 0x000fe20000410000 */
[C---:B------:R-:W-:Y:S01]  /*8960*/  FFMA.FTZ R51, R19.reuse, UR43, -R60 ;  /* 0x0000002b13337c23 */ /* 0x040fe2000801083c */
[----:B------:R-:W-:Y:S01]  /*8970*/  FMUL.FTZ R60, R19, UR42 ;  /* 0x0000002a133c7c20 */ /* 0x000fe20008410000 */
[----:B0-----:R-:W-:Y:S01]  /*8980*/  FMUL.FTZ R53, R94, R19 ;  /* 0x000000135e357220 */ /* 0x001fe20000410000 */
[----:B------:R-:W-:Y:S01]  /*8990*/  FADD.FTZ R20, R191, R62 ;  /* 0x0000003ebf147221 */ /* 0x000fe20000010000 */
[----:B------:R-:W-:Y:S01]  /*89a0*/  FMUL.FTZ R51, R54, R51 ;  /* 0x0000003336337220 */ /* 0x000fe20000410000 */
[----:B------:R-:W-:Y:S01]  /*89b0*/  FFMA.FTZ R21, R193, UR43, R60 ;  /* 0x0000002bc1157c23 */ /* 0x000fe2000801003c */
[----:B------:R-:W-:Y:S01]  /*89c0*/  FMUL.FTZ R193, R94, R193 ;  /* 0x000000c15ec17220 */ /* 0x000fe20000410000 */
[----:B------:R-:W-:Y:S01]  /*89d0*/  FMUL.FTZ R60, R54, R53 ;  /* 0x00000035363c7220 */ /* 0x000fe20000410000 */
[----:B------:R-:W-:Y:S01]  /*89e0*/  FADD.FTZ R142, R63, R142 ;  /* 0x0000008e3f8e7221 */ /* 0x000fe20000010000 */
[----:B------:R-:W-:Y:S01]  /*89f0*/  FFMA.FTZ R19, R52, R21, R51 ;  /* 0x0000001534137223 */ /* 0x000fe20000010033 */
[-C--:B------:R-:W-:Y:S01]  /*8a00*/  FMUL.FTZ R54, R54, R193.reuse ;  /* 0x000000c136367220 */ /* 0x080fe20000410000 */
[----:B------:R-:W-:Y:S01]  /*8a10*/  FFMA.FTZ R51, R52, R193, R60 ;  /* 0x000000c134337223 */ /* 0x000fe2000001003c */
[----:B------:R-:W-:Y:S01]  /*8a20*/  FADD.FTZ R141, R22, R141 ;  /* 0x0000008d168d7221 */ /* 0x000fe20000010000 */
[-C--:B------:R-:W-:Y:S01]  /*8a30*/  FMUL.FTZ R21, R23, -R192.reuse ;  /* 0x800000c017157220 */ /* 0x080fe20000410000 */
[----:B------:R0:W-:Y:S01]  /*8a40*/  STS [R50+0x4274], R61 ;  /* 0x0042743d32007388 */ /* 0x0001e20000000800 */
[-C--:B------:R-:W-:Y:S01]  /*8a50*/  FFMA.FTZ R52, R52, R53.reuse, -R54 ;  /* 0x0000003534347223 */ /* 0x080fe20000010836 */
[----:B------:R-:W-:Y:S01]  /*8a60*/  FMUL.FTZ R63, R148, R53 ;  /* 0x00000035943f7220 */ /* 0x000fe20000410000 */
[----:B------:R-:W-:Y:S01]  /*8a70*/  FMUL.FTZ R22, R149, R95 ;  /* 0x0000005f95167220 */ /* 0x000fe20000410000 */
[-C--:B------:R-:W-:Y:S01]  /*8a80*/  FFMA.FTZ R109, R94, R55.reuse, R109 ;  /* 0x000000375e6d7223 */ /* 0x080fe2000001006d */
[----:B------:R-:W-:Y:S01]  /*8a90*/  FMUL.FTZ R53, R56, R192 ;  /* 0x000000c038357220 */ /* 0x000fe20000410000 */
[-C--:B------:R-:W-:Y:S01]  /*8aa0*/  FMUL.FTZ R23, R23, -R20.reuse ;  /* 0x8000001417177220 */ /* 0x080fe20000410000 */
[----:B------:R-:W-:Y:S01]  /*8ab0*/  FFMA.FTZ R54, R24, R20, -R21 ;  /* 0x0000001418367223 */ /* 0x000fe20000010815 */
[-C--:B------:R-:W-:Y:S01]  /*8ac0*/  FFMA.FTZ R56, R56, -R22.reuse, R221 ;  /* 0x8000001638387223 */ /* 0x080fe200000100dd */
[C---:B------:R-:W-:Y:S01]  /*8ad0*/  FFMA.FTZ R21, R57.reuse, -R22, R222 ;  /* 0x8000001639157223 */ /* 0x040fe200000100de */
[----:B0-----:R-:W-:Y:S01]  /*8ae0*/  FFMA.FTZ R61, R148, R55, R19 ;  /* 0x00000037943d7223 */ /* 0x001fe20000010013 */
[----:B------:R-:W-:Y:S01]  /*8af0*/  FMUL.FTZ R55, R20, UR42 ;  /* 0x0000002a14377c20 */ /* 0x000fe20008410000 */
[----:B------:R-:W-:Y:S01]  /*8b00*/  FFMA.FTZ R22, R57, R20, R53 ;  /* 0x0000001439167223 */ /* 0x000fe20000010035 */
[-C--:B------:R-:W-:Y:S01]  /*8b10*/  FFMA.FTZ R23, R24, R192.reuse, R23 ;  /* 0x000000c018177223 */ /* 0x080fe20000010017 */
[C---:B------:R-:W-:Y:S01]  /*8b20*/  FMUL.FTZ R53, R192.reuse, UR42 ;  /* 0x0000002ac0357c20 */ /* 0x040fe20008410000 */
[----:B------:R-:W-:Y:S01]  /*8b30*/  FFMA.FTZ R55, R192, UR43, -R55 ;  /* 0x0000002bc0377c23 */ /* 0x000fe20008010837 */
[----:B------:R-:W-:Y:S01]  /*8b40*/  FADD.FTZ R189, R189, R54 ;  /* 0x00000036bdbd7221 */ /* 0x000fe20000010000 */
[C---:B------:R-:W-:Y:S01]  /*8b50*/  FMUL.FTZ R192, R95.reuse, R192 ;  /* 0x000000c05fc07220 */ /* 0x040fe20000410000 */
[----:B------:R-:W-:Y:S01]  /*8b60*/  FMUL.FTZ R54, R95, R20 ;  /* 0x000000145f367220 */ /* 0x000fe20000410000 */
[----:B------:R-:W-:Y:S01]  /*8b70*/  FADD.FTZ R19, -R190, R23 ;  /* 0x00000017be137221 */ /* 0x000fe20000010100 */
[----:B------:R-:W-:Y:S01]  /*8b80*/  FFMA.FTZ R24, R20, UR43, R53 ;  /* 0x0000002b14187c23 */ /* 0x000fe20008010035 */
[C---:B------:R-:W-:Y:S01]  /*8b90*/  FMUL.FTZ R60, R56.reuse, R192 ;  /* 0x000000c0383c7220 */ /* 0x040fe20000410000 */
[C---:B------:R-:W-:Y:S01]  /*8ba0*/  FMUL.FTZ R20, R56.reuse, R55 ;  /* 0x0000003738147220 */ /* 0x040fe20000410000 */
[-C--:B------:R-:W-:Y:S01]  /*8bb0*/  FMUL.FTZ R23, R56, R54.reuse ;  /* 0x0000003638177220 */ /* 0x080fe20000410000 */
[-C--:B------:R-:W-:Y:S01]  /*8bc0*/  FMUL.FTZ R55, R149, R54.reuse ;  /* 0x0000003695377220 */ /* 0x080fe20000410000 */
[C---:B------:R-:W-:Y:S01]  /*8bd0*/  FFMA.FTZ R53, R21.reuse, R54, R60 ;  /* 0x0000003615357223 */ /* 0x040fe2000001003c */
[C---:B------:R-:W-:Y:S01]  /*8be0*/  FFMA.FTZ R60, R21.reuse, R24, R20 ;  /* 0x00000018153c7223 */ /* 0x040fe20000010014 */
[----:B------:R-:W-:Y:S01]  /*8bf0*/  FFMA.FTZ R54, R21, R192, -R23 ;  /* 0x000000c015367223 */ /* 0x000fe20000010817 */
[C---:B------:R-:W-:Y:S01]  /*8c00*/  FMUL.FTZ R21, R25.reuse, -R19 ;  /* 0x8000001319157220 */ /* 0x040fe20000410000 */
[-C--:B------:R-:W-:Y:S01]  /*8c10*/  FMUL.FTZ R24, R25, -R189.reuse ;  /* 0x800000bd19187220 */ /* 0x080fe20000410000 */
[----:B------:R-:W-:Y:S01]  /*8c20*/  FMUL.FTZ R23, R150, R96 ;  /* 0x0000006096177220 */ /* 0x000fe20000410000 */
[-C--:B------:R-:W-:Y:S01]  /*8c30*/  FFMA.FTZ R110, R95, R22.reuse, R110 ;  /* 0x000000165f6e7223 */ /* 0x080fe2000001006e */
[C---:B------:R-:W-:Y:S01]  /*8c40*/  FFMA.FTZ R20, R26.reuse, R189, -R21 ;  /* 0x000000bd1a147223 */ /* 0x040fe20000010815 */
[-C--:B------:R-:W-:Y:S01]  /*8c50*/  FFMA.FTZ R21, R26, R19.reuse, R24 ;  /* 0x000000131a157223 */ /* 0x080fe20000010018 */
[----:B------:R-:W-:Y:S01]  /*8c60*/  FMUL.FTZ R24, R189, UR42 ;  /* 0x0000002abd187c20 */ /* 0x000fe20008410000 */
[----:B------:R-:W-:Y:S01]  /*8c70*/  FFMA.FTZ R60, R149, R22, R60 ;  /* 0x00000016953c7223 */ /* 0x000fe2000001003c */
[----:B------:R-:W-:Y:S01]  /*8c80*/  FMUL.FTZ R56, R58, R19 ;  /* 0x000000133a387220 */ /* 0x000fe20000410000 */
[----:B------:R-:W-:Y:S01]  /*8c90*/  FADD.FTZ R188, -R188, R21 ;  /* 0x00000015bcbc7221 */ /* 0x000fe20000010100 */
[C---:B------:R-:W-:Y:S01]  /*8ca0*/  FMUL.FTZ R22, R19.reuse, UR42 ;  /* 0x0000002a13167c20 */ /* 0x040fe20008410000 */
[----:B------:R-:W-:Y:S01]  /*8cb0*/  FFMA.FTZ R21, R19, UR43, -R24 ;  /* 0x0000002b13157c23 */ /* 0x000fe20008010818 */
[----:B------:R-:W-:Y:S01]  /*8cc0*/  FFMA.FTZ R58, R58, -R23, R219 ;  /* 0x800000173a3a7223 */ /* 0x000fe200000100db */
[C---:B------:R-:W-:Y:S01]  /*8cd0*/  FMUL.FTZ R19, R96.reuse, R19 ;  /* 0x0000001360137220 */ /* 0x040fe20000410000 */
[----:B------:R-:W-:Y:S01]  /*8ce0*/  FMUL.FTZ R57, R149, R192 ;  /* 0x000000c095397220 */ /* 0x000fe20000410000 */
[----:B------:R-:W-:Y:S01]  /*8cf0*/  FMUL.FTZ R25, R96, R189 ;  /* 0x000000bd60197220 */ /* 0x000fe20000410000 */
[----:B------:R-:W-:Y:S01]  /*8d00*/  FFMA.FTZ R23, R59, -R23, R220 ;  /* 0x800000173b177223 */ /* 0x000fe200000100dc */
[C---:B------:R-:W-:Y:S01]  /*8d10*/  FMUL.FTZ R26, R58.reuse, R19 ;  /* 0x000000133a1a7220 */ /* 0x040fe20000410000 */
[C---:B------:R-:W-:Y:S01]  /*8d20*/  FMUL.FTZ R24, R58.reuse, R21 ;  /* 0x000000153a187220 */ /* 0x040fe20000410000 */
[----:B------:R-:W-:Y:S01]  /*8d30*/  FFMA.FTZ R22, R189, UR43, R22 ;  /* 0x0000002bbd167c23 */ /* 0x000fe20008010016 */
[----:B------:R-:W-:Y:S01]  /*8d40*/  FMUL.FTZ R58, R58, R25 ;  /* 0x000000193a3a7220 */ /* 0x000fe20000410000 */
[----:B------:R0:W-:Y:S01]  /*8d50*/  STS [R50+0x4264], R57 ;  /* 0x0042643932007388 */ /* 0x0001e20000000800 */
[----:B------:R-:W-:Y:S01]  /*8d60*/  FADD.FTZ R20, R187, R20 ;  /* 0x00000014bb147221 */ /* 0x000fe20000010000 */
[----:B------:R-:W-:Y:S01]  /*8d70*/  FADD.FTZ R140, R61, R140 ;  /* 0x0000008c3d8c7221 */ /* 0x000fe20000010000 */
[----:B------:R-:W-:Y:S01]  /*8d80*/  FMUL.FTZ R61, R150, R19 ;  /* 0x00000013963d7220 */ /* 0x000fe20000410000 */
[----:B------:R1:W-:Y:S01]  /*8d90*/  STS [R50+0x4260], R55 ;  /* 0x0042603732007388 */ /* 0x0003e20000000800 */
[----:B------:R-:W-:Y:S01]  /*8da0*/  FMUL.FTZ R21, R151, R97 ;  /* 0x0000006197157220 */ /* 0x000fe20000410000 */
[----:B------:R-:W-:Y:S01]  /*8db0*/  FFMA.FTZ R59, R59, R189, R56 ;  /* 0x000000bd3b3b7223 */ /* 0x000fe20000010038 */
[----:B------:R-:W-:Y:S01]  /*8dc0*/  FMUL.FTZ R56, R97, R20 ;  /* 0x0000001461387220 */ /* 0x000fe20000410000 */
[----:B------:R-:W-:Y:S01]  /*8dd0*/  FADD.FTZ R139, R60, R139 ;  /* 0x0000008b3c8b7221 */ /* 0x000fe20000010000 */
[----:B------:R-:W-:Y:S01]  /*8de0*/  STS [R50+0x426c], R63 ;  /* 0x00426c3f32007388 */ /* 0x000fe20000000800 */
[-C--:B0-----:R-:W-:Y:S01]  /*8df0*/  FMUL.FTZ R57, R150, R25.reuse ;  /* 0x0000001996397220 */ /* 0x081fe20000410000 */
[C---:B------:R-:W-:Y:S01]  /*8e00*/  FFMA.FTZ R25, R23.reuse, R25, R26 ;  /* 0x0000001917197223 */ /* 0x040fe2000001001a */
[----:B------:R-:W-:Y:S01]  /*8e10*/  FFMA.FTZ R26, R23, R19, -R58 ;  /* 0x00000013171a7223 */ /* 0x000fe2000001083a */
[----:B------:R-:W-:Y:S01]  /*8e20*/  FMUL.FTZ R19, R27, -R188 ;  /* 0x800000bc1b137220 */ /* 0x000fe20000410000 */
[----:B-1----:R-:W-:Y:S01]  /*8e30*/  FFMA.FTZ R55, R23, R22, R24 ;  /* 0x0000001617377223 */ /* 0x002fe20000010018 */
[----:B------:R-:W-:Y:S01]  /*8e40*/  FMUL.FTZ R23, R72, R188 ;  /* 0x000000bc48177220 */ /* 0x000fe20000410000 */
[-C--:B------:R-:W-:Y:S01]  /*8e50*/  FMUL.FTZ R27, R27, -R20.reuse ;  /* 0x800000141b1b7220 */ /* 0x080fe20000410000 */
[-C--:B------:R-:W-:Y:S01]  /*8e60*/  FFMA.FTZ R22, R28, R20.reuse, -R19 ;  /* 0x000000141c167223 */ /* 0x080fe20000010813 */
[----:B------:R-:W-:Y:S01]  /*8e70*/  FMUL.FTZ R19, R188, UR42 ;  /* 0x0000002abc137c20 */ /* 0x000fe20008410000 */
[----:B------:R-:W-:Y:S01]  /*8e80*/  FFMA.FTZ R24, R73, R20, R23 ;  /* 0x0000001449187223 */ /* 0x000fe20000010017 */
[----:B------:R-:W-:Y:S01]  /*8e90*/  FMUL.FTZ R23, R20, UR42 ;  /* 0x0000002a14177c20 */ /* 0x000fe20008410000 */
[-C--:B------:R-:W-:Y:S01]  /*8ea0*/  FFMA.FTZ R27, R28, R188.reuse, R27 ;  /* 0x000000bc1c1b7223 */ /* 0x080fe2000001001b */
[-C--:B------:R-:W-:Y:S01]  /*8eb0*/  FFMA.FTZ R72, R72, -R21.reuse, R217 ;  /* 0x8000001548487223 */ /* 0x080fe200000100d9 */
[----:B------:R-:W-:Y:S01]  /*8ec0*/  FADD.FTZ R185, R185, R22 ;  /* 0x00000016b9b97221 */ /* 0x000fe20000010000 */
[----:B------:R-:W-:Y:S01]  /*8ed0*/  FFMA.FTZ R23, R188, UR43, -R23 ;  /* 0x0000002bbc177c23 */ /* 0x000fe20008010817 */
[----:B------:R-:W-:Y:S01]  /*8ee0*/  FMUL.FTZ R188, R97, R188 ;  /* 0x000000bc61bc7220 */ /* 0x000fe20000410000 */
[----:B------:R-:W-:Y:S01]  /*8ef0*/  FADD.FTZ R186, -R186, R27 ;  /* 0x0000001bbaba7221 */ /* 0x000fe20000010100 */
[----:B------:R-:W-:Y:S01]  /*8f00*/  FFMA.FTZ R21, R73, -R21, R218 ;  /* 0x8000001549157223 */ /* 0x000fe200000100da */
[----:B------:R-:W-:Y:S01]  /*8f10*/  FFMA.FTZ R22, R20, UR43, R19 ;  /* 0x0000002b14167c23 */ /* 0x000fe20008010013 */
[----:B------:R-:W-:Y:S01]  /*8f20*/  FMUL.FTZ R28, R72, R188 ;  /* 0x000000bc481c7220 */ /* 0x000fe20000410000 */
[----:B------:R-:W-:Y:S01]  /*8f30*/  FFMA.FTZ R111, R96, R59, R111 ;  /* 0x0000003b606f7223 */ /* 0x000fe2000001006f */
[----:B------:R-:W-:Y:S01]  /*8f40*/  FMUL.FTZ R20, R72, R23 ;  /* 0x0000001748147220 */ /* 0x000fe20000410000 */
[----:B------:R-:W-:Y:S01]  /*8f50*/  FFMA.FTZ R59, R150, R59, R55 ;  /* 0x0000003b963b7223 */ /* 0x000fe20000010037 */
[----:B------:R-:W-:Y:S01]  /*8f60*/  FMUL.FTZ R19, R29, -R186 ;  /* 0x800000ba1d137220 */ /* 0x000fe20000410000 */
[-C--:B------:R-:W-:Y:S01]  /*8f70*/  FMUL.FTZ R55, R72, R56.reuse ;  /* 0x0000003848377220 */ /* 0x080fe20000410000 */
[-C--:B------:R-:W-:Y:S01]  /*8f80*/  FMUL.FTZ R23, R151, R56.reuse ;  /* 0x0000003897177220 */ /* 0x080fe20000410000 */
[C---:B------:R-:W-:Y:S01]  /*8f90*/  FFMA.FTZ R56, R21.reuse, R56, R28 ;  /* 0x0000003815387223 */ /* 0x040fe2000001001c */
[----:B------:R-:W-:Y:S01]  /*8fa0*/  FFMA.FTZ R28, R21, R22, R20 ;  /* 0x00000016151c7223 */ /* 0x000fe20000010014 */
[-C--:B------:R-:W-:Y:S01]  /*8fb0*/  FMUL.FTZ R29, R29, -R185.reuse ;  /* 0x800000b91d1d7220 */ /* 0x080fe20000410000 */
[----:B------:R-:W-:Y:S01]  /*8fc0*/  FFMA.FTZ R20, R30, R185, -R19 ;  /* 0x000000b91e147223 */ /* 0x000fe20000010813 */
[----:B------:R-:W-:Y:S01]  /*8fd0*/  FFMA.FTZ R55, R21, R188, -R55 ;  /* 0x000000bc15377223 */ /* 0x000fe20000010837 */
[----:B------:R-:W-:Y:S01]  /*8fe0*/  FMUL.FTZ R21, R152, R98 ;  /* 0x0000006298157220 */ /* 0x000fe20000410000 */
[-C--:B------:R-:W-:Y:S01]  /*8ff0*/  FFMA.FTZ R29, R30, R186.reuse, R29 ;  /* 0x000000ba1e1d7223 */ /* 0x080fe2000001001d */
[----:B------:R-:W-:Y:S01]  /*9000*/  FADD.FTZ R58, R183, R20 ;  /* 0x00000014b73a7221 */ /* 0x000fe20000010000 */
[-C--:B------:R-:W-:Y:S01]  /*9010*/  FMUL.FTZ R22, R74, R186.reuse ;  /* 0x000000ba4a167220 */ /* 0x080fe20000410000 */
[----:B------:R-:W-:Y:S01]  /*9020*/  FMUL.FTZ R19, R185, UR42 ;  /* 0x0000002ab9137c20 */ /* 0x000fe20008410000 */
[----:B------:R-:W-:Y:S01]  /*9030*/  FMUL.FTZ R20, R186, UR42 ;  /* 0x0000002aba147c20 */ /* 0x000fe20008410000 */
[-C--:B------:R-:W-:Y:S01]  /*9040*/  FFMA.FTZ R74, R74, -R21.reuse, R215 ;  /* 0x800000154a4a7223 */ /* 0x080fe200000100d7 */
[C---:B------:R-:W-:Y:S01]  /*9050*/  FFMA.FTZ R21, R75.reuse, -R21, R216 ;  /* 0x800000154b157223 */ /* 0x040fe200000100d8 */
[----:B------:R-:W-:Y:S01]  /*9060*/  FADD.FTZ R184, -R184, R29 ;  /* 0x0000001db8b87221 */ /* 0x000fe20000010100 */
[-C--:B------:R-:W-:Y:S01]  /*9070*/  FFMA.FTZ R75, R75, R185.reuse, R22 ;  /* 0x000000b94b4b7223 */ /* 0x080fe20000010016 */
[----:B------:R-:W-:Y:S01]  /*9080*/  FFMA.FTZ R19, R186, UR43, -R19 ;  /* 0x0000002bba137c23 */ /* 0x000fe20008010813 */
[C---:B------:R-:W-:Y:S01]  /*9090*/  FMUL.FTZ R29, R98.reuse, R186 ;  /* 0x000000ba621d7220 */ /* 0x040fe20000410000 */
[----:B------:R-:W-:Y:S01]  /*90a0*/  FFMA.FTZ R20, R185, UR43, R20 ;  /* 0x0000002bb9147c23 */ /* 0x000fe20008010014 */
[----:B------:R-:W-:Y:S01]  /*90b0*/  FMUL.FTZ R185, R98, R185 ;  /* 0x000000b962b97220 */ /* 0x000fe20000410000 */
[C---:B------:R-:W-:Y:S01]  /*90c0*/  FMUL.FTZ R22, R74.reuse, R19 ;  /* 0x000000134a167220 */ /* 0x040fe20000410000 */
[C---:B------:R-:W-:Y:S01]  /*90d0*/  FMUL.FTZ R30, R74.reuse, R29 ;  /* 0x0000001d4a1e7220 */ /* 0x040fe20000410000 */
[----:B------:R0:W-:Y:S01]  /*90e0*/  STS [R50+0x4258], R57 ;  /* 0x0042583932007388 */ /* 0x0001e20000000800 */
[-C--:B------:R-:W-:Y:S01]  /*90f0*/  FMUL.FTZ R74, R74, R185.reuse ;  /* 0x000000b94a4a7220 */ /* 0x080fe20000410000 */
[----:B------:R-:W-:Y:S01]  /*9100*/  FMUL.FTZ R19, R31, -R184 ;  /* 0x800000b81f137220 */ /* 0x000fe20000410000 */
[----:B------:R-:W-:Y:S01]  /*9110*/  FFMA.FTZ R28, R151, R24, R28 ;  /* 0x00000018971c7223 */ /* 0x000fe2000001001c */
[----:B------:R1:W-:Y:S01]  /*9120*/  STS [R50+0x4250], R23 ;  /* 0x0042501732007388 */ /* 0x0003e20000000800 */
[----:B------:R-:W-:Y:S01]  /*9130*/  FFMA.FTZ R30, R21, R185, R30 ;  /* 0x000000b9151e7223 */ /* 0x000fe2000001001e */
[----:B------:R-:W-:Y:S01]  /*9140*/  FMUL.FTZ R31, R31, -R58 ;  /* 0x8000003a1f1f7220 */ /* 0x000fe20000410000 */
[----:B------:R-:W-:Y:S01]  /*9150*/  FFMA.FTZ R112, R97, R24, R112 ;  /* 0x0000001861707223 */ /* 0x000fe20000010070 */
[----:B------:R-:W-:Y:S01]  /*9160*/  FADD.FTZ R137, R28, R137 ;  /* 0x000000891c897221 */ /* 0x000fe20000010000 */
[----:B------:R-:W-:Y:S01]  /*9170*/  FMUL.FTZ R27, R151, R188 ;  /* 0x000000bc971b7220 */ /* 0x000fe20000410000 */
[-C--:B0-----:R-:W-:Y:S01]  /*9180*/  FMUL.FTZ R57, R152, R29.reuse ;  /* 0x0000001d98397220 */ /* 0x081fe20000410000 */
[----:B------:R-:W-:Y:S01]  /*9190*/  FFMA.FTZ R29, R21, R29, -R74 ;  /* 0x0000001d151d7223 */ /* 0x000fe2000001084a */
[----:B------:R-:W-:Y:S01]  /*91a0*/  FMUL.FTZ R28, R99, R58 ;  /* 0x0000003a631c7220 */ /* 0x000fe20000410000 */
[----:B------:R-:W-:Y:S01]  /*91b0*/  FFMA.FTZ R31, R32, R184, R31 ;  /* 0x000000b8201f7223 */ /* 0x000fe2000001001f */
[----:B-1----:R-:W-:Y:S01]  /*91c0*/  FFMA.FTZ R23, R21, R20, R22 ;  /* 0x0000001415177223 */ /* 0x002fe20000010016 */
[----:B------:R-:W-:Y:S01]  /*91d0*/  FMUL.FTZ R21, R153, R99 ;  /* 0x0000006399157220 */ /* 0x000fe20000410000 */
[----:B------:R-:W-:Y:S01]  /*91e0*/  FMUL.FTZ R22, R76, R184 ;  /* 0x000000b84c167220 */ /* 0x000fe20000410000 */
[-C--:B------:R-:W-:Y:S01]  /*91f0*/  FFMA.FTZ R20, R32, R58.reuse, -R19 ;  /* 0x0000003a20147223 */ /* 0x080fe20000010813 */
[----:B------:R-:W-:Y:S01]  /*9200*/  FMUL.FTZ R19, R184, UR42 ;  /* 0x0000002ab8137c20 */ /* 0x000fe20008410000 */
[----:B------:R-:W-:Y:S01]  /*9210*/  FFMA.FTZ R76, R76, -R21, R213 ;  /* 0x800000154c4c7223 */ /* 0x000fe200000100d5 */
[----:B------:R-:W-:Y:S01]  /*9220*/  FFMA.FTZ R24, R77, R58, R22 ;  /* 0x0000003a4d187223 */ /* 0x000fe20000010016 */
[----:B------:R-:W-:Y:S01]  /*9230*/  FMUL.FTZ R22, R58, UR42 ;  /* 0x0000002a3a167c20 */ /* 0x000fe20008410000 */
[----:B------:R-:W-:Y:S01]  /*9240*/  FADD.FTZ R60, R181, R20 ;  /* 0x00000014b53c7221 */ /* 0x000fe20000010000 */
[----:B------:R-:W-:Y:S01]  /*9250*/  FFMA.FTZ R113, R98, R75, R113 ;  /* 0x0000004b62717223 */ /* 0x000fe20000010071 */
[----:B------:R-:W-:Y:S01]  /*9260*/  FMUL.FTZ R32, R99, R184 ;  /* 0x000000b863207220 */ /* 0x000fe20000410000 */
[----:B------:R-:W-:Y:S01]  /*9270*/  FFMA.FTZ R20, R58, UR43, R19 ;  /* 0x0000002b3a147c23 */ /* 0x000fe20008010013 */
[----:B------:R-:W-:Y:S01]  /*9280*/  FADD.FTZ R138, R59, R138 ;  /* 0x0000008a3b8a7221 */ /* 0x000fe20000010000 */
[----:B------:R-:W-:Y:S01]  /*9290*/  FFMA.FTZ R21, R77, -R21, R214 ;  /* 0x800000154d157223 */ /* 0x000fe200000100d6 */
[----:B------:R-:W-:Y:S01]  /*92a0*/  FFMA.FTZ R75, R152, R75, R23 ;  /* 0x0000004b984b7223 */ /* 0x000fe20000010017 */
[----:B------:R-:W-:Y:S01]  /*92b0*/  FMUL.FTZ R19, R76, R28 ;  /* 0x0000001c4c137220 */ /* 0x000fe20000410000 */
[----:B------:R0:W-:Y:S01]  /*92c0*/  STS [R50+0x4254], R27 ;  /* 0x0042541b32007388 */ /* 0x0001e20000000800 */
[----:B------:R-:W-:Y:S01]  /*92d0*/  FADD.FTZ R59, -R182, R31 ;  /* 0x0000001fb63b7221 */ /* 0x000fe20000010100 */
[----:B------:R-:W-:Y:S01]  /*92e0*/  FFMA.FTZ R23, R184, UR43, -R22 ;  /* 0x0000002bb8177c23 */ /* 0x000fe20008010816 */
[C---:B------:R-:W-:Y:S01]  /*92f0*/  FMUL.FTZ R58, R76.reuse, R32 ;  /* 0x000000204c3a7220 */ /* 0x040fe20000410000 */
[----:B------:R1:W-:Y:S01]  /*9300*/  STS [R50+0x424c], R57 ;  /* 0x00424c3932007388 */ /* 0x0003e20000000800 */
[----:B------:R-:W-:Y:S01]  /*9310*/  FFMA.FTZ R116, R99, R24, R116 ;  /* 0x0000001863747223 */ /* 0x000fe20000010074 */
[----:B------:R-:W-:Y:S01]  /*9320*/  FMUL.FTZ R22, R76, R23 ;  /* 0x000000174c167220 */ /* 0x000fe20000410000 */
[----:B------:R-:W-:Y:S01]  /*9330*/  FFMA.FTZ R31, R21, R28, R58 ;  /* 0x0000001c151f7223 */ /* 0x000fe2000001003a */
[----:B------:R-:W-:Y:S01]  /*9340*/  STS [R50+0x425c], R61 ;  /* 0x00425c3d32007388 */ /* 0x000fe20000000800 */
[----:B------:R-:W-:Y:S01]  /*9350*/  FMUL.FTZ R193, R148, R193 ;  /* 0x000000c194c17220 */ /* 0x000fe20000410000 */
[----:B0-----:R-:W-:Y:S01]  /*9360*/  FMUL.FTZ R27, R152, R185 ;  /* 0x000000b9981b7220 */ /* 0x001fe20000410000 */
[C---:B------:R-:W-:Y:S01]  /*9370*/  IADD3 R94, R165.reuse, 0x580, RZ ;  /* 0x00000580a55e7810 */ /* 0x040fe20007ffe0ff */
[----:B------:R-:W-:Y:S01]  /*9380*/  STS [R50+0x4278], R67 ;  /* 0x0042784332007388 */ /* 0x000fe20000000800 */
[----:B------:R-:W-:Y:S01]  /*9390*/  IADD3 R96, R165, 0x5c0, RZ ;  /* 0x000005c0a5607810 */ /* 0x000fe20007ffe0ff */
[-C--:B-1----:R-:W-:Y:S01]  /*93a0*/  FMUL.FTZ R57, R153, R32.reuse ;  /* 0x0000002099397220 */ /* 0x082fe20000410000 */
[----:B------:R-:W-:Y:S01]  /*93b0*/  FFMA.FTZ R32, R21, R32, -R19 ;  /* 0x0000002015207223 */ /* 0x000fe20000010813 */
[CC--:B------:R-:W-:Y:S01]  /*93c0*/  FMUL.FTZ R19, R33.reuse, -R59.reuse ;  /* 0x8000003b21137220 */ /* 0x0c0fe20000410000 */
[----:B------:R-:W-:Y:S01]  /*93d0*/  FMUL.FTZ R33, R33, -R60 ;  /* 0x8000003c21217220 */ /* 0x000fe20000410000 */
[----:B------:R0:W-:Y:S01]  /*93e0*/  STS [R50+0x4248], R27 ;  /* 0x0042481b32007388 */ /* 0x0001e20000000800 */
[----:B------:R-:W-:Y:S01]  /*93f0*/  IADD3 R98, R165, 0x600, RZ ;  /* 0x00000600a5627810 */ /* 0x000fe20007ffe0ff */
[----:B------:R-:W-:Y:S01]  /*9400*/  FADD.FTZ R136, R75, R136 ;  /* 0x000000884b887221 */ /* 0x000fe20000010000 */
[----:B------:R-:W-:Y:S01]  /*9410*/  FFMA.FTZ R33, R34, R59, R33 ;  /* 0x0000003b22217223 */ /* 0x000fe20000010021 */
[----:B------:R1:W-:Y:S01]  /*9420*/  STS [R50+0x4244], R57 ;  /* 0x0042443932007388 */ /* 0x0003e20000000800 */
[----:B------:R-:W-:Y:S01]  /*9430*/  LEA.HI.SX32 R186, R165, R165, 0x1b ;  /* 0x000000a5a5ba7211 */ /* 0x000fe200078fdaff */
[----:B------:R-:W-:Y:S01]  /*9440*/  FMUL.FTZ R187, R12, R206 ;  /* 0x000000ce0cbb7220 */ /* 0x000fe20000410000 */
[----:B------:R-:W-:Y:S01]  /*9450*/  FADD.FTZ R180, -R180, R33 ;  /* 0x00000021b4b47221 */ /* 0x000fe20000010100 */
[----:B------:R-:W-:Y:S01]  /*9460*/  FMUL.FTZ R33, R100, R60 ;  /* 0x0000003c64217220 */ /* 0x000fe20000410000 */
[----:B------:R-:W-:Y:S01]  /*9470*/  STS [R50+0x427c], R69 ;  /* 0x00427c4532007388 */ /* 0x000fe20000000800 */
[----:B0-----:R-:W-:Y:S01]  /*9480*/  FMUL.FTZ R27, R153, R28 ;  /* 0x0000001c991b7220 */ /* 0x001fe20000410000 */
[----:B------:R-:W-:Y:S01]  /*9490*/  FFMA.FTZ R28, R21, R20, R22 ;  /* 0x00000014151c7223 */ /* 0x000fe20000010016 */
[----:B------:R-:W-:Y:S01]  /*94a0*/  FMUL.FTZ R21, R154, R100 ;  /* 0x000000649a157220 */ /* 0x000fe20000410000 */
[----:B------:R-:W-:Y:S01]  /*94b0*/  FMUL.FTZ R22, R78, R59 ;  /* 0x0000003b4e167220 */ /* 0x000fe20000410000 */
[-C--:B------:R-:W-:Y:S01]  /*94c0*/  FFMA.FTZ R20, R34, R60.reuse, -R19 ;  /* 0x0000003c22147223 */ /* 0x080fe20000010813 */
[----:B------:R-:W-:Y:S01]  /*94d0*/  FMUL.FTZ R19, R59, UR42 ;  /* 0x0000002a3b137c20 */ /* 0x000fe20008410000 */
[CC--:B------:R-:W-:Y:S01]  /*94e0*/  FFMA.FTZ R23, R79.reuse, -R21.reuse, R212 ;  /* 0x800000154f177223 */ /* 0x0c0fe200000100d4 */
[----:B------:R-:W-:Y:S01]  /*94f0*/  FFMA.FTZ R79, R79, R60, R22 ;  /* 0x0000003c4f4f7223 */ /* 0x000fe20000010016 */
[----:B------:R-:W-:Y:S01]  /*9500*/  FFMA.FTZ R22, R153, R24, R28 ;  /* 0x0000001899167223 */ /* 0x000fe2000001001c */
[----:B------:R-:W-:Y:S01]  /*9510*/  FADD.FTZ R58, R179, R20 ;  /* 0x00000014b33a7221 */ /* 0x000fe20000010000 */
[C---:B------:R-:W-:Y:S01]  /*9520*/  FMUL.FTZ R20, R60.reuse, UR42 ;  /* 0x0000002a3c147c20 */ /* 0x040fe20008410000 */
[----:B------:R-:W-:Y:S01]  /*9530*/  FFMA.FTZ R24, R60, UR43, R19 ;  /* 0x0000002b3c187c23 */ /* 0x000fe20008010013 */
[----:B------:R-:W-:Y:S01]  /*9540*/  FMUL.FTZ R19, R35, -R180 ;  /* 0x800000b423137220 */ /* 0x000fe20000410000 */
[----:B------:R-:W-:Y:S01]  /*9550*/  FFMA.FTZ R78, R78, -R21, R211 ;  /* 0x800000154e4e7223 */ /* 0x000fe200000100d3 */
[----:B------:R-:W-:Y:S01]  /*9560*/  FFMA.FTZ R21, R59, UR43, -R20 ;  /* 0x0000002b3b157c23 */ /* 0x000fe20008010814 */
[-C--:B------:R-:W-:Y:S01]  /*9570*/  FMUL.FTZ R35, R35, -R58.reuse ;  /* 0x8000003a23237220 */ /* 0x080fe20000410000 */
[----:B------:R-:W-:Y:S01]  /*9580*/  FFMA.FTZ R20, R36, R58, -R19 ;  /* 0x0000003a24147223 */ /* 0x000fe20000010813 */
[----:B------:R-:W-:Y:S01]  /*9590*/  FMUL.FTZ R19, R100, R59 ;  /* 0x0000003b64137220 */ /* 0x000fe20000410000 */
[----:B------:R0:W-:Y:S01]  /*95a0*/  STS [R50+0x4240], R27 ;  /* 0x0042401b32007388 */ /* 0x0001e20000000800 */
[C---:B------:R-:W-:Y:S01]  /*95b0*/  FMUL.FTZ R28, R78.reuse, R21 ;  /* 0x000000154e1c7220 */ /* 0x040fe20000410000 */
[----:B------:R-:W-:Y:S01]  /*95c0*/  FADD.FTZ R177, R177, R20 ;  /* 0x00000014b1b17221 */ /* 0x000fe20000010000 */
[C---:B------:R-:W-:Y:S01]  /*95d0*/  FMUL.FTZ R34, R78.reuse, R19 ;  /* 0x000000134e227220 */ /* 0x040fe20000410000 */
[----:B------:R-:W-:Y:S01]  /*95e0*/  FMUL.FTZ R78, R78, R33 ;  /* 0x000000214e4e7220 */ /* 0x000fe20000410000 */
[----:B-1----:R-:W-:Y:S01]  /*95f0*/  FMUL.FTZ R57, R154, R19 ;  /* 0x000000139a397220 */ /* 0x002fe20000410000 */
[----:B------:R-:W-:Y:S01]  /*9600*/  FADD.FTZ R135, R22, R135 ;  /* 0x0000008716877221 */ /* 0x000fe20000010000 */
[----:B------:R-:W-:Y:S01]  /*9610*/  FFMA.FTZ R34, R23, R33, R34 ;  /* 0x0000002117227223 */ /* 0x000fe20000010022 */
[----:B------:R-:W-:Y:S01]  /*9620*/  FMUL.FTZ R22, R37, -R177 ;  /* 0x800000b125167220 */ /* 0x000fe20000410000 */
[----:B------:R-:W-:Y:S01]  /*9630*/  FMUL.FTZ R21, R155, R101 ;  /* 0x000000659b157220 */ /* 0x000fe20000410000 */
[----:B0-----:R-:W-:Y:S01]  /*9640*/  FFMA.FTZ R27, R36, R180, R35 ;  /* 0x000000b4241b7223 */ /* 0x001fe20000010023 */
[----:B------:R-:W-:Y:S01]  /*9650*/  FMUL.FTZ R35, R154, R33 ;  /* 0x000000219a237220 */ /* 0x000fe20000410000 */
[C---:B------:R-:W-:Y:S01]  /*9660*/  FFMA.FTZ R33, R23.reuse, R19, -R78 ;  /* 0x0000001317217223 */ /* 0x040fe2000001084e */
[----:B------:R-:W-:Y:S01]  /*9670*/  FFMA.FTZ R23, R23, R24, R28 ;  /* 0x0000001817177223 */ /* 0x000fe2000001001c */
[----:B------:R-:W-:Y:S01]  /*9680*/  FADD.FTZ R27, -R178, R27 ;  /* 0x0000001bb21b7221 */ /* 0x000fe20000010100 */
[-C--:B------:R-:W-:Y:S01]  /*9690*/  FFMA.FTZ R117, R100, R79.reuse, R117 ;  /* 0x0000004f64757223 */ /* 0x080fe20000010075 */
[----:B------:R0:W-:Y:S01]  /*96a0*/  STS [R50+0x4238], R35 ;  /* 0x0042382332007388 */ /* 0x0001e20000000800 */
[----:B------:R-:W-:Y:S01]  /*96b0*/  FFMA.FTZ R79, R154, R79, R23 ;  /* 0x0000004f9a4f7223 */ /* 0x000fe20000010017 */
[-C--:B------:R-:W-:Y:S01]  /*96c0*/  FMUL.FTZ R19, R37, -R27.reuse ;  /* 0x8000001b25137220 */ /* 0x080fe20000410000 */
[----:B------:R-:W-:Y:S01]  /*96d0*/  FMUL.FTZ R23, R180, UR42 ;  /* 0x0000002ab4177c20 */ /* 0x000fe20008410000 */
[----:B------:R-:W-:Y:S01]  /*96e0*/  STS [R50+0x423c], R57 ;  /* 0x00423c3932007388 */ /* 0x000fe20000000800 */
[----:B------:R-:W-:Y:S01]  /*96f0*/  FMUL.FTZ R74, R102, R27 ;  /* 0x0000001b664a7220 */ /* 0x000fe20000410000 */
[C---:B------:R-:W-:Y:S01]  /*9700*/  FFMA.FTZ R20, R38.reuse, R177, -R19 ;  /* 0x000000b126147223 */ /* 0x040fe20000010813 */
[----:B------:R-:W-:Y:S01]  /*9710*/  FFMA.FTZ R19, R38, R27, R22 ;  /* 0x0000001b26137223 */ /* 0x000fe20000010016 */
[C---:B------:R-:W-:Y:S01]  /*9720*/  FFMA.FTZ R22, R80.reuse, -R21, R209 ;  /* 0x8000001550167223 */ /* 0x040fe200000100d1 */
[----:B------:R-:W-:Y:S01]  /*9730*/  FMUL.FTZ R80, R80, R180 ;  /* 0x000000b450507220 */ /* 0x000fe20000410000 */
[----:B------:R-:W-:Y:S01]  /*9740*/  FADD.FTZ R175, R175, R20 ;  /* 0x00000014afaf7221 */ /* 0x000fe20000010000 */
[----:B------:R-:W-:Y:S01]  /*9750*/  FADD.FTZ R28, -R176, R19 ;  /* 0x00000013b01c7221 */ /* 0x000fe20000010100 */
[----:B0-----:R-:W-:Y:S01]  /*9760*/  FMUL.FTZ R35, R58, UR42 ;  /* 0x0000002a3a237c20 */ /* 0x001fe20008410000 */
[----:B------:R-:W-:Y:S01]  /*9770*/  FMUL.FTZ R38, R101, R58 ;  /* 0x0000003a65267220 */ /* 0x000fe20000410000 */
[CC--:B------:R-:W-:Y:S01]  /*9780*/  FMUL.FTZ R19, R39.reuse, -R175.reuse ;  /* 0x800000af27137220 */ /* 0x0c0fe20000410000 */
[----:B------:R-:W-:Y:S01]  /*9790*/  FMUL.FTZ R20, R39, -R28 ;  /* 0x8000001c27147220 */ /* 0x000fe20000410000 */
[----:B------:R-:W-:Y:S01]  /*97a0*/  FFMA.FTZ R35, R180, UR43, -R35 ;  /* 0x0000002bb4237c23 */ /* 0x000fe20008010823 */
[----:B------:R-:W-:Y:S01]  /*97b0*/  FMUL.FTZ R180, R101, R180 ;  /* 0x000000b465b47220 */ /* 0x000fe20000410000 */
[C---:B------:R-:W-:Y:S01]  /*97c0*/  FFMA.FTZ R19, R40.reuse, R28, R19 ;  /* 0x0000001c28137223 */ /* 0x040fe20000010013 */
[----:B------:R-:W-:Y:S01]  /*97d0*/  FFMA.FTZ R20, R40, R175, -R20 ;  /* 0x000000af28147223 */ /* 0x000fe20000010814 */
[----:B------:R-:W-:Y:S01]  /*97e0*/  FFMA.FTZ R21, R81, -R21, R210 ;  /* 0x8000001551157223 */ /* 0x000fe200000100d2 */
[----:B------:R-:W-:Y:S01]  /*97f0*/  FMUL.FTZ R36, R22, R35 ;  /* 0x0000002316247220 */ /* 0x000fe20000410000 */
[----:B------:R-:W-:Y:S01]  /*9800*/  FADD.FTZ R174, -R174, R19 ;  /* 0x00000013aeae7221 */ /* 0x000fe20000010100 */
[----:B------:R-:W-:Y:S01]  /*9810*/  FADD.FTZ R173, R173, R20 ;  /* 0x00000014adad7221 */ /* 0x000fe20000010000 */
[----:B------:R-:W-:Y:S01]  /*9820*/  FFMA.FTZ R24, R58, UR43, R23 ;  /* 0x0000002b3a187c23 */ /* 0x000fe20008010017 */
[----:B------:R-:W-:Y:S01]  /*9830*/  FMUL.FTZ R23, R155, R38 ;  /* 0x000000269b177220 */ /* 0x000fe20000410000 */
[C---:B------:R-:W-:Y:S01]  /*9840*/  FMUL.FTZ R19, R41.reuse, -R174 ;  /* 0x800000ae29137220 */ /* 0x040fe20000410000 */
[-C--:B------:R-:W-:Y:S01]  /*9850*/  FMUL.FTZ R41, R41, -R173.reuse ;  /* 0x800000ad29297220 */ /* 0x080fe20000410000 */
[----:B------:R-:W-:Y:S01]  /*9860*/  FFMA.FTZ R24, R21, R24, R36 ;  /* 0x0000001815187223 */ /* 0x000fe20000010024 */
[----:B------:R-:W-:Y:S01]  /*9870*/  FFMA.FTZ R80, R81, R58, R80 ;  /* 0x0000003a51507223 */ /* 0x000fe20000010050 */
[C---:B------:R-:W-:Y:S01]  /*9880*/  FFMA.FTZ R20, R42.reuse, R173, -R19 ;  /* 0x000000ad2a147223 */ /* 0x040fe20000010813 */
[----:B------:R-:W-:Y:S01]  /*9890*/  FFMA.FTZ R41, R42, R174, R41 ;  /* 0x000000ae2a297223 */ /* 0x000fe20000010029 */
[C---:B------:R-:W-:Y:S01]  /*98a0*/  FMUL.FTZ R19, R22.reuse, R38 ;  /* 0x0000002616137220 */ /* 0x040fe20000410000 */
[----:B------:R0:W-:Y:S01]  /*98b0*/  STS [R50+0x4230], R23 ;  /* 0x0042301732007388 */ /* 0x0001e20000000800 */
[----:B------:R-:W-:Y:S01]  /*98c0*/  FADD.FTZ R171, R171, R20 ;  /* 0x00000014abab7221 */ /* 0x000fe20000010000 */
[-C--:B------:R-:W-:Y:S01]  /*98d0*/  FMUL.FTZ R20, R22, R180.reuse ;  /* 0x000000b416147220 */ /* 0x080fe20000410000 */
[----:B------:R-:W-:Y:S01]  /*98e0*/  FADD.FTZ R172, -R172, R41 ;  /* 0x00000029acac7221 */ /* 0x000fe20000010100 */
[----:B------:R-:W-:Y:S01]  /*98f0*/  FFMA.FTZ R42, R21, R180, -R19 ;  /* 0x000000b4152a7223 */ /* 0x000fe20000010813 */
[----:B------:R-:W-:Y:S01]  /*9900*/  FMUL.FTZ R19, R43, -R171 ;  /* 0x800000ab2b137220 */ /* 0x000fe20000410000 */
[----:B------:R-:W-:Y:S01]  /*9910*/  FFMA.FTZ R35, R21, R38, R20 ;  /* 0x0000002615237223 */ /* 0x000fe20000010014 */
[----:B------:R-:W-:Y:S01]  /*9920*/  FMUL.FTZ R20, R43, -R172 ;  /* 0x800000ac2b147220 */ /* 0x000fe20000410000 */
[----:B------:R-:W-:Y:S01]  /*9930*/  FFMA.FTZ R118, R101, R80, R118 ;  /* 0x0000005065767223 */ /* 0x000fe20000010076 */
[C---:B------:R-:W-:Y:S01]  /*9940*/  FFMA.FTZ R19, R44.reuse, R172, R19 ;  /* 0x000000ac2c137223 */ /* 0x040fe20000010013 */
[----:B0-----:R-:W-:Y:S01]  /*9950*/  FMUL.FTZ R23, R161, R47 ;  /* 0x0000002fa1177220 */ /* 0x001fe20000410000 */
[----:B------:R-:W-:Y:S01]  /*9960*/  FFMA.FTZ R20, R44, R171, -R20 ;  /* 0x000000ab2c147223 */ /* 0x000fe20000010814 */
[----:B------:R-:W-:Y:S01]  /*9970*/  FMUL.FTZ R37, R155, R180 ;  /* 0x000000b49b257220 */ /* 0x000fe20000410000 */
[----:B------:R-:W-:Y:S01]  /*9980*/  FADD.FTZ R170, -R170, R19 ;  /* 0x00000013aaaa7221 */ /* 0x000fe20000010100 */
[----:B------:R-:W-:Y:S01]  /*9990*/  FMUL.FTZ R22, R156, R102 ;  /* 0x000000669c167220 */ /* 0x000fe20000410000 */
[----:B------:R-:W-:Y:S01]  /*99a0*/  FADD.FTZ R169, R169, R20 ;  /* 0x00000014a9a97221 */ /* 0x000fe20000010000 */
[----:B------:R-:W-:Y:S01]  /*99b0*/  FFMA.FTZ R80, R155, R80, R24 ;  /* 0x000000509b507223 */ /* 0x000fe20000010018 */
[----:B------:R-:W-:Y:S01]  /*99c0*/  FMUL.FTZ R21, R45, -R170 ;  /* 0x800000aa2d157220 */ /* 0x000fe20000410000 */
[----:B------:R-:W-:Y:S01]  /*99d0*/  FFMA.FTZ R24, R93, -R23, R235 ;  /* 0x800000175d187223 */ /* 0x000fe200000100eb */
[----:B------:R-:W-:Y:S01]  /*99e0*/  FMUL.FTZ R45, R45, -R169 ;  /* 0x800000a92d2d7220 */ /* 0x000fe20000410000 */
[----:B------:R-:W-:Y:S01]  /*99f0*/  FFMA.FTZ R23, R92, -R23, R236 ;  /* 0x800000175c177223 */ /* 0x000fe200000100ec */
[----:B------:R-:W-:Y:S01]  /*9a00*/  FFMA.FTZ R20, R46, R169, -R21 ;  /* 0x000000a92e147223 */ /* 0x000fe20000010815 */
[----:B------:R-:W-:Y:S01]  /*9a10*/  FMUL.FTZ R21, R160, R106 ;  /* 0x0000006aa0157220 */ /* 0x000fe20000410000 */
[----:B------:R-:W-:Y:S01]  /*9a20*/  FFMA.FTZ R45, R46, R170, R45 ;  /* 0x000000aa2e2d7223 */ /* 0x000fe2000001002d */
[-C--:B------:R-:W-:Y:S01]  /*9a30*/  FFMA.FTZ R43, R82, -R22.reuse, R207 ;  /* 0x80000016522b7223 */ /* 0x080fe200000100cf */
[----:B------:R-:W-:Y:S01]  /*9a40*/  FADD.FTZ R167, R167, R20 ;  /* 0x00000014a7a77221 */ /* 0x000fe20000010000 */
[----:B------:R-:W-:Y:S01]  /*9a50*/  FFMA.FTZ R19, R83, -R22, R208 ;  /* 0x8000001653137223 */ /* 0x000fe200000100d0 */
[----:B------:R-:W-:Y:S01]  /*9a60*/  FADD.FTZ R168, -R168, R45 ;  /* 0x0000002da8a87221 */ /* 0x000fe20000010100 */
[----:B------:R0:W-:Y:S01]  /*9a70*/  STS [R50+0x4234], R37 ;  /* 0x0042342532007388 */ /* 0x0001e20000000800 */
[-C--:B------:R-:W-:Y:S01]  /*9a80*/  FFMA.FTZ R22, R91, -R21.reuse, R200 ;  /* 0x800000155b167223 */ /* 0x080fe200000100c8 */
[----:B------:R-:W-:Y:S01]  /*9a90*/  FFMA.FTZ R21, R90, -R21, R199 ;  /* 0x800000155a157223 */ /* 0x000fe200000100c7 */
[C---:B------:R-:W-:Y:S01]  /*9aa0*/  FMUL.FTZ R44, R47.reuse, R168 ;  /* 0x000000a82f2c7220 */ /* 0x040fe20000410000 */
[C---:B------:R-:W-:Y:S01]  /*9ab0*/  FMUL.FTZ R45, R106.reuse, R170 ;  /* 0x000000aa6a2d7220 */ /* 0x040fe20000410000 */
[----:B------:R-:W-:Y:S01]  /*9ac0*/  FMUL.FTZ R46, R47, R167 ;  /* 0x000000a72f2e7220 */ /* 0x000fe20000410000 */
[----:B------:R-:W-:Y:S01]  /*9ad0*/  FMUL.FTZ R36, R177, UR42 ;  /* 0x0000002ab1247c20 */ /* 0x000fe20008410000 */
[----:B------:R-:W-:Y:S01]  /*9ae0*/  FMUL.FTZ R40, R159, R105 ;  /* 0x000000699f287220 */ /* 0x000fe20000410000 */
[----:B------:R-:W-:Y:S01]  /*9af0*/  FMUL.FTZ R57, R106, R169 ;  /* 0x000000a96a397220 */ /* 0x000fe20000410000 */
[----:B------:R-:W-:Y:S01]  /*9b00*/  FMUL.FTZ R39, R21, R45 ;  /* 0x0000002d15277220 */ /* 0x000fe20000410000 */
[----:B0-----:R-:W-:Y:S01]  /*9b10*/  FMUL.FTZ R37, R23, R44 ;  /* 0x0000002c17257220 */ /* 0x001fe20000410000 */
[C---:B------:R-:W-:Y:S01]  /*9b20*/  FFMA.FTZ R70, R27.reuse, UR43, -R36 ;  /* 0x0000002b1b467c23 */ /* 0x040fe20008010824 */
[----:B------:R-:W-:Y:S01]  /*9b30*/  FMUL.FTZ R82, R82, R27 ;  /* 0x0000001b52527220 */ /* 0x000fe20000410000 */
[----:B------:R-:W-:Y:S01]  /*9b40*/  FMUL.FTZ R20, R27, UR42 ;  /* 0x0000002a1b147c20 */ /* 0x000fe20008410000 */
[----:B------:R-:W-:Y:S01]  /*9b50*/  FFMA.FTZ R37, R24, R46, R37 ;  /* 0x0000002e18257223 */ /* 0x000fe20000010025 */
[----:B------:R-:W-:Y:S01]  /*9b60*/  FFMA.FTZ R36, R22, R57, R39 ;  /* 0x0000003916247223 */ /* 0x000fe20000010027 */
[----:B------:R-:W-:Y:S01]  /*9b70*/  FMUL.FTZ R38, R158, R104 ;  /* 0x000000689e267220 */ /* 0x000fe20000410000 */
[-C--:B------:R-:W-:Y:S01]  /*9b80*/  FFMA.FTZ R41, R89, -R40.reuse, R202 ;  /* 0x8000002859297223 */ /* 0x080fe200000100ca */
[----:B------:R-:W-:Y:S01]  /*9b90*/  FADD.FTZ R37, RZ, R37 ;  /* 0x00000025ff257221 */ /* 0x000fe20000010000 */
[----:B------:R-:W-:Y:S01]  /*9ba0*/  FFMA.FTZ R40, R88, -R40, R201 ;  /* 0x8000002858287223 */ /* 0x000fe200000100c9 */
[----:B------:R-:W-:Y:S01]  /*9bb0*/  FMUL.FTZ R27, R23, R46 ;  /* 0x0000002e171b7220 */ /* 0x000fe20000410000 */
[----:B------:R-:W-:Y:S01]  /*9bc0*/  FMUL.FTZ R58, R105, R172 ;  /* 0x000000ac693a7220 */ /* 0x000fe20000410000 */
[----:B------:R-:W-:Y:S01]  /*9bd0*/  FADD.FTZ R59, R37, R36 ;  /* 0x00000024253b7221 */ /* 0x000fe20000010000 */
[-C--:B------:R-:W-:Y:S01]  /*9be0*/  FFMA.FTZ R39, R87, -R38.reuse, R204 ;  /* 0x8000002657277223 */ /* 0x080fe200000100cc */
[----:B------:R-:W-:Y:S01]  /*9bf0*/  FFMA.FTZ R38, R86, -R38, R203 ;  /* 0x8000002656267223 */ /* 0x000fe200000100cb */
[----:B------:R-:W-:Y:S01]  /*9c00*/  FMUL.FTZ R60, R105, R171 ;  /* 0x000000ab693c7220 */ /* 0x000fe20000410000 */
[----:B------:R-:W-:Y:S01]  /*9c10*/  FMUL.FTZ R37, R21, R57 ;  /* 0x0000003915257220 */ /* 0x000fe20000410000 */
[----:B------:R-:W-:Y:S01]  /*9c20*/  FFMA.FTZ R27, R24, R44, -R27 ;  /* 0x0000002c181b7223 */ /* 0x000fe2000001081b */
[----:B------:R-:W-:Y:S01]  /*9c30*/  FMUL.FTZ R62, R40, R58 ;  /* 0x0000003a283e7220 */ /* 0x000fe20000410000 */
[C---:B------:R-:W-:Y:S01]  /*9c40*/  FMUL.FTZ R63, R104.reuse, R174 ;  /* 0x000000ae683f7220 */ /* 0x040fe20000410000 */
[----:B------:R-:W-:Y:S01]  /*9c50*/  FMUL.FTZ R61, R104, R173 ;  /* 0x000000ad683d7220 */ /* 0x000fe20000410000 */
[----:B------:R-:W-:Y:S01]  /*9c60*/  FFMA.FTZ R36, R22, R45, -R37 ;  /* 0x0000002d16247223 */ /* 0x000fe20000010825 */
[----:B------:R-:W-:Y:S01]  /*9c70*/  FADD.FTZ R27, RZ, R27 ;  /* 0x0000001bff1b7221 */ /* 0x000fe20000010000 */
[-C--:B------:R-:W-:Y:S01]  /*9c80*/  FFMA.FTZ R62, R41, R60.reuse, R62 ;  /* 0x0000003c293e7223 */ /* 0x080fe2000001003e */
[----:B------:R-:W-:Y:S01]  /*9c90*/  FMUL.FTZ R66, R38, R63 ;  /* 0x0000003f26427220 */ /* 0x000fe20000410000 */
[----:B------:R-:W-:Y:S01]  /*9ca0*/  FMUL.FTZ R64, R40, R60 ;  /* 0x0000003c28407220 */ /* 0x000fe20000410000 */
[----:B------:R-:W-:Y:S01]  /*9cb0*/  FADD.FTZ R27, R27, R36 ;  /* 0x000000241b1b7221 */ /* 0x000fe20000010000 */
[----:B------:R-:W-:Y:S01]  /*9cc0*/  FADD.FTZ R59, R59, R62 ;  /* 0x0000003e3b3b7221 */ /* 0x000fe20000010000 */
[----:B------:R-:W-:Y:S01]  /*9cd0*/  FFMA.FTZ R66, R39, R61, R66 ;  /* 0x0000003d27427223 */ /* 0x000fe20000010042 */
[----:B------:R-:W-:Y:S01]  /*9ce0*/  FFMA.FTZ R64, R41, R58, -R64 ;  /* 0x0000003a29407223 */ /* 0x000fe20000010840 */
[----:B------:R-:W-:Y:S01]  /*9cf0*/  FMUL.FTZ R36, R157, R103 ;  /* 0x000000679d247220 */ /* 0x000fe20000410000 */
[----:B------:R-:W-:Y:S01]  /*9d00*/  FMUL.FTZ R62, R38, R61 ;  /* 0x0000003d263e7220 */ /* 0x000fe20000410000 */
[----:B------:R-:W-:Y:S01]  /*9d10*/  FADD.FTZ R59, R59, R66 ;  /* 0x000000423b3b7221 */ /* 0x000fe20000010000 */
[----:B------:R-:W-:Y:S01]  /*9d20*/  FADD.FTZ R27, R27, R64 ;  /* 0x000000401b1b7221 */ /* 0x000fe20000010000 */
[----:B------:R-:W-:Y:S01]  /*9d30*/  FFMA.FTZ R37, R84, -R36, R205 ;  /* 0x8000002454257223 */ /* 0x000fe200000100cd */
[C---:B------:R-:W-:Y:S01]  /*9d40*/  FMUL.FTZ R66, R103.reuse, R28 ;  /* 0x0000001c67427220 */ /* 0x040fe20000410000 */
[----:B------:R-:W-:Y:S01]  /*9d50*/  FMUL.FTZ R64, R103, R175 ;  /* 0x000000af67407220 */ /* 0x000fe20000410000 */
[----:B------:R-:W-:Y:S01]  /*9d60*/  FFMA.FTZ R62, R39, R63, -R62 ;  /* 0x0000003f273e7223 */ /* 0x000fe2000001083e */
[----:B------:R-:W-:Y:S01]  /*9d70*/  FFMA.FTZ R36, R85, -R36, R206 ;  /* 0x8000002455247223 */ /* 0x000fe200000100ce */
[C---:B------:R-:W-:Y:S01]  /*9d80*/  FMUL.FTZ R65, R37.reuse, R66 ;  /* 0x0000004225417220 */ /* 0x040fe20000410000 */
[----:B------:R-:W-:Y:S01]  /*9d90*/  FMUL.FTZ R72, R102, R177 ;  /* 0x000000b166487220 */ /* 0x000fe20000410000 */
[----:B------:R-:W-:Y:S01]  /*9da0*/  FMUL.FTZ R67, R37, R64 ;  /* 0x0000004025437220 */ /* 0x000fe20000410000 */
[----:B------:R-:W-:Y:S01]  /*9db0*/  FADD.FTZ R62, R27, R62 ;  /* 0x0000003e1b3e7221 */ /* 0x000fe20000010000 */
[C---:B------:R-:W-:Y:S01]  /*9dc0*/  FMUL.FTZ R76, R43.reuse, R74 ;  /* 0x0000004a2b4c7220 */ /* 0x040fe20000410000 */
[C---:B------:R-:W-:Y:S01]  /*9dd0*/  FFMA.FTZ R68, R36.reuse, R64, R65 ;  /* 0x0000004024447223 */ /* 0x040fe20000010041 */
[C---:B------:R-:W-:Y:S01]  /*9de0*/  FMUL.FTZ R27, R43.reuse, R70 ;  /* 0x000000462b1b7220 */ /* 0x040fe20000410000 */
[----:B------:R-:W-:Y:S01]  /*9df0*/  FFMA.FTZ R67, R36, R66, -R67 ;  /* 0x0000004224437223 */ /* 0x000fe20000010843 */
[-C--:B------:R-:W-:Y:S01]  /*9e00*/  FMUL.FTZ R43, R43, R72.reuse ;  /* 0x000000482b2b7220 */ /* 0x080fe20000410000 */
[----:B------:R-:W-:Y:S01]  /*9e10*/  FADD.FTZ R59, R59, R68 ;  /* 0x000000443b3b7221 */ /* 0x000fe20000010000 */
[C---:B------:R-:W-:Y:S01]  /*9e20*/  FFMA.FTZ R76, R19.reuse, R72, R76 ;  /* 0x00000048134c7223 */ /* 0x040fe2000001004c */
[----:B------:R-:W-:Y:S01]  /*9e30*/  FADD.FTZ R62, R62, R67 ;  /* 0x000000433e3e7221 */ /* 0x000fe20000010000 */
[----:B------:R-:W-:Y:S01]  /*9e40*/  FFMA.FTZ R43, R19, R74, -R43 ;  /* 0x0000004a132b7223 */ /* 0x000fe2000001082b */
[C---:B------:R-:W-:Y:S01]  /*9e50*/  FMUL.FTZ R65, R156.reuse, R72 ;  /* 0x000000489c417220 */ /* 0x040fe20000410000 */
[----:B------:R-:W-:Y:S01]  /*9e60*/  FADD.FTZ R76, R59, R76 ;  /* 0x0000004c3b4c7221 */ /* 0x000fe20000010000 */
[----:B------:R-:W-:Y:S01]  /*9e70*/  FMUL.FTZ R67, R156, R74 ;  /* 0x0000004a9c437220 */ /* 0x000fe20000410000 */
[----:B------:R-:W-:Y:S01]  /*9e80*/  FADD.FTZ R59, R62, R43 ;  /* 0x0000002b3e3b7221 */ /* 0x000fe20000010000 */
[----:B------:R-:W-:Y:S01]  /*9e90*/  FMUL.FTZ R43, R157, R64 ;  /* 0x000000409d2b7220 */ /* 0x000fe20000410000 */
[----:B------:R-:W-:Y:S01]  /*9ea0*/  FADD.FTZ R35, R76, R35 ;  /* 0x000000234c237221 */ /* 0x000fe20000010000 */
[C---:B------:R-:W-:Y:S01]  /*9eb0*/  FMUL.FTZ R61, R158.reuse, R61 ;  /* 0x0000003d9e3d7220 */ /* 0x040fe20000410000 */
[----:B------:R-:W-:Y:S01]  /*9ec0*/  FADD.FTZ R42, R59, R42 ;  /* 0x0000002a3b2a7221 */ /* 0x000fe20000010000 */
[----:B------:R-:W-:Y:S01]  /*9ed0*/  FMUL.FTZ R59, R157, R66 ;  /* 0x000000429d3b7220 */ /* 0x000fe20000410000 */
        /* <DEDUP_REMOVED lines=13> */
[----:B------:R-:W-:Y:S01]  /*9fb0*/  FMUL.FTZ R31, R161, R44 ;  /* 0x0000002ca11f7220 */ /* 0x000fe20000410000 */
[----:B------:R-:W-:Y:S01]  /*9fc0*/  FADD.FTZ R55, R32, R55 ;  /* 0x0000003720377221 */ /* 0x000fe20000010000 */
[----:B------:R-:W-:Y:S01]  /*9fd0*/  STS [R50+0x4268], R193 ;  /* 0x004268c132007388 */ /* 0x000fe20000000800 */
[----:B------:R-:W-:Y:S01]  /*9fe0*/  FADD.FTZ R56, R56, R25 ;  /* 0x0000001938387221 */ /* 0x000fe20000010000 */
[----:B------:R-:W-:Y:S01]  /*9ff0*/  FFMA.FTZ R83, R83, R177, R82 ;  /* 0x000000b153537223 */ /* 0x000fe20000010052 */
[----:B------:R-:W-:Y:S01]  /*a000*/  FADD.FTZ R55, R55, R26 ;  /* 0x0000001a37377221 */ /* 0x000fe20000010000 */
[----:B------:R-:W-:Y:S01]  /*a010*/  STS [R50+0x4228], R65 ;  /* 0x0042284132007388 */ /* 0x000fe20000000800 */
[----:B------:R-:W-:Y:S01]  /*a020*/  FADD.FTZ R56, R56, R53 ;  /* 0x0000003538387221 */ /* 0x000fe20000010000 */
[----:B------:R-:W-:Y:S01]  /*a030*/  IADD3 R42, R165, 0x100, RZ ;  /* 0x00000100a52a7810 */ /* 0x000fe20007ffe0ff */
[----:B------:R-:W-:Y:S01]  /*a040*/  FADD.FTZ R55, R55, R54 ;  /* 0x0000003637377221 */ /* 0x000fe20000010000 */
[----:B------:R-:W-:Y:S01]  /*a050*/  STS [R50+0x422c], R67 ;  /* 0x00422c4332007388 */ /* 0x000fe20000000800 */
[----:B------:R-:W-:Y:S01]  /*a060*/  IADD3 R44, R165, 0x140, RZ ;  /* 0x00000140a52c7810 */ /* 0x000fe20007ffe0ff */
[----:B------:R-:W-:Y:S01]  /*a070*/  FADD.FTZ R26, R56, R51 ;  /* 0x00000033381a7221 */ /* 0x000fe20000010000 */
[----:B------:R-:W-:Y:S01]  /*a080*/  FADD.FTZ R25, R55, R52 ;  /* 0x0000003437197221 */ /* 0x000fe20000010000 */
[----:B------:R-:W-:Y:S01]  /*a090*/  STS [R50+0x4220], R43 ;  /* 0x0042202b32007388 */ /* 0x000fe20000000800 */
[C---:B------:R-:W-:Y:S01]  /*a0a0*/  IADD3 R52, R165.reuse, 0x180, RZ ;  /* 0x00000180a5347810 */ /* 0x040fe20007ffe0ff */
[----:B------:R-:W-:Y:S01]  /*a0b0*/  FFMA.FTZ R119, R102, R83, R119 ;  /* 0x0000005366777223 */ /* 0x000fe20000010077 */
[C---:B------:R-:W-:Y:S01]  /*a0c0*/  IADD3 R54, R165.reuse, 0x1c0, RZ ;  /* 0x000001c0a5367810 */ /* 0x040fe20007ffe0ff */
[----:B------:R-:W-:Y:S01]  /*a0d0*/  STS [R50+0x4224], R59 ;  /* 0x0042243b32007388 */ /* 0x000fe20000000800 */
[C---:B------:R-:W-:Y:S01]  /*a0e0*/  IADD3 R56, R165.reuse, 0x200, RZ ;  /* 0x00000200a5387810 */ /* 0x040fe20007ffe0ff */
[----:B------:R-:W-:Y:S01]  /*a0f0*/  FADD.FTZ R133, R80, R133 ;  /* 0x0000008550857221 */ /* 0x000fe20000010000 */
[C---:B------:R-:W-:Y:S01]  /*a100*/  IADD3 R58, R165.reuse, 0x240, RZ ;  /* 0x00000240a53a7810 */ /* 0x040fe20007ffe0ff */
[----:B------:R-:W-:Y:S01]  /*a110*/  STS [R50+0x4218], R61 ;  /* 0x0042183d32007388 */ /* 0x000fe20000000800 */
[----:B------:R-:W-:Y:S01]  /*a120*/  IADD3 R60, R165, 0x280, RZ ;  /* 0x00000280a53c7810 */ /* 0x000fe20007ffe0ff */
[----:B------:R-:W-:Y:S01]  /*a130*/  FADD.FTZ R25, R25, R48 ;  /* 0x0000003019197221 */ /* 0x000fe20000010000 */
[C---:B------:R-:W-:Y:S01]  /*a140*/  IADD3 R62, R165.reuse, 0x2c0, RZ ;  /* 0x000002c0a53e7810 */ /* 0x040fe20007ffe0ff */
        /* <DEDUP_REMOVED lines=9> */
[----:B------:R-:W-:Y:S01]  /*a1e0*/  IADD3 R72, R165, 0x400, RZ ;  /* 0x00000400a5487810 */ /* 0x000fe20007ffe0ff */
[----:B------:R-:W-:Y:S01]  /*a1f0*/  FFMA.FTZ R20, R177, UR43, R20 ;  /* 0x0000002bb1147c23 */ /* 0x000fe20008010014 */
[C---:B------:R-:W-:Y:S01]  /*a200*/  IADD3 R74, R165.reuse, 0x440, RZ ;  /* 0x00000440a54a7810 */ /* 0x040fe20007ffe0ff */
[----:B------:R-:W-:Y:S01]  /*a210*/  STS [R50+0x4208], R57 ;  /* 0x0042083932007388 */ /* 0x000fe20000000800 */
[----:B------:R-:W-:Y:S01]  /*a220*/  LEA.HI.SX32 R46, R42, R165, 0x1b ;  /* 0x000000a52a2e7211 */ /* 0x000fe200078fdaff */
[----:B0-----:R-:W-:Y:S01]  /*a230*/  FMUL.FTZ R33, R14, R202 ;  /* 0x000000ca0e217220 */ /* 0x001fe20000410000 */
[C---:B------:R-:W-:Y:S01]  /*a240*/  IADD3 R30, R165.reuse, 0x40, RZ ;  /* 0x00000040a51e7810 */ /* 0x040fe20007ffe0ff */
[----:B------:R-:W-:Y:S01]  /*a250*/  STS [R50+0x420c], R45 ;  /* 0x00420c2d32007388 */ /* 0x000fe20000000800 */
[----:B------:R-:W-:Y:S01]  /*a260*/  IADD3 R32, R165, 0x80, RZ ;  /* 0x00000080a5207810 */ /* 0x000fe20007ffe0ff */
[----:B-1----:R-:W-:Y:S01]  /*a270*/  FMUL.FTZ R35, R13, R204 ;  /* 0x000000cc0d237220 */ /* 0x002fe20000410000 */
[C---:B------:R-:W-:Y:S01]  /*a280*/  IADD3 R34, R165.reuse, 0xc0, RZ ;  /* 0x000000c0a5227810 */ /* 0x040fe20007ffe0ff */
[----:B------:R0:W-:Y:S01]  /*a290*/  STS [R50+0x4200], R29 ;  /* 0x0042001d32007388 */ /* 0x0001e20000000800 */
[C---:B------:R-:W-:Y:S01]  /*a2a0*/  IADD3 R76, R165.reuse, 0x480, RZ ;  /* 0x00000480a54c7810 */ /* 0x040fe20007ffe0ff */
[----:B------:R-:W-:Y:S01]  /*a2b0*/  FMUL.FTZ R188, R84, R28 ;  /* 0x0000001c54bc7220 */ /* 0x000fe20000410000 */
[C---:B------:R-:W-:Y:S01]  /*a2c0*/  IADD3 R78, R165.reuse, 0x4c0, RZ ;  /* 0x000004c0a54e7810 */ /* 0x040fe20007ffe0ff */
[----:B------:R1:W-:Y:S01]  /*a2d0*/  STS [R50+0x4204], R31 ;  /* 0x0042041f32007388 */ /* 0x0003e20000000800 */
[C---:B------:R-:W-:Y:S01]  /*a2e0*/  IADD3 R80, R165.reuse, 0x500, RZ ;  /* 0x00000500a5507810 */ /* 0x040fe20007ffe0ff */
[C---:B------:R-:W-:Y:S01]  /*a2f0*/  FMUL.FTZ R235, R16.reuse, R235 ;  /* 0x000000eb10eb7220 */ /* 0x040fe20000410000 */
[C---:B------:R-:W-:Y:S01]  /*a300*/  IADD3 R82, R165.reuse, 0x540, RZ ;  /* 0x00000540a5527810 */ /* 0x040fe20007ffe0ff */
[----:B------:R-:W-:Y:S01]  /*a310*/  BAR.SYNC.DEFER_BLOCKING 0x0 ;  /* 0x0000000000007b1d */ /* 0x000fe20000010000 */
[C---:B------:R-:W-:Y:S01]  /*a320*/  IADD3 R100, R165.reuse, 0x640, RZ ;  /* 0x00000640a5647810 */ /* 0x040fe20007ffe0ff */
[----:B0-----:R-:W-:Y:S01]  /*a330*/  FFMA.FTZ R29, -R16, R236, -RZ ;  /* 0x000000ec101d7223 */ /* 0x001fe200000109ff */
[----:B------:R-:W-:Y:S01]  /*a340*/  IADD3 R102, R165, 0x680, RZ ;  /* 0x00000680a5667810 */ /* 0x000fe20007ffe0ff */
[----:B------:R-:W-:Y:S01]  /*a350*/  FFMA.FTZ R199, -R15, R199, -RZ ;  /* 0x000000c70fc77223 */ /* 0x000fe200000109ff */
[----:B------:R-:W-:Y:S01]  /*a360*/  IADD3 R176, R165, 0x780, RZ ;  /* 0x00000780a5b07810 */ /* 0x000fe20007ffe0ff */
[----:B-1----:R-:W-:Y:S01]  /*a370*/  FMUL.FTZ R31, R15, R200 ;  /* 0x000000c80f1f7220 */ /* 0x002fe20000410000 */
[----:B------:R-:W-:Y:S01]  /*a380*/  IADD3 R178, R165, 0x7c0, RZ ;  /* 0x000007c0a5b27810 */ /* 0x000fe20007ffe0ff */
        /* <DEDUP_REMOVED lines=16> */
[----:B------:R-:W0:Y:S01]  /*a490*/  LDS R181, [R71+0x5e00] ;  /* 0x005e000047b57984 */ /* 0x000e220000000800 */
        /* <DEDUP_REMOVED lines=10> */
[----:B------:R-:W-:Y:S01]  /*a540*/  LEA R45, R46, R163, 0x2 ;  /* 0x000000a32e2d7211 */ /* 0x000fe200078e10ff */
[----:B------:R-:W-:Y:S01]  /*a550*/  FFMA.FTZ R225, -R2, R225, -RZ ;  /* 0x000000e102e17223 */ /* 0x000fe200000109ff */
[-C--:B------:R-:W-:Y:S01]  /*a560*/  LEA.HI.SX32 R30, R30, R165.reuse, 0x1b ;  /* 0x000000a51e1e7211 */ /* 0x080fe200078fdaff */
[C---:B------:R-:W-:Y:S01]  /*a570*/  FMUL.FTZ R195, R173.reuse, UR42 ;  /* 0x0000002aadc37c20 */ /* 0x040fe20008410000 */
[-C--:B------:R-:W-:Y:S01]  /*a580*/  LEA.HI.SX32 R32, R32, R165.reuse, 0x1b ;  /* 0x000000a520207211 */ /* 0x080fe200078fdaff */
[----:B------:R-:W-:Y:S01]  /*a590*/  FMUL.FTZ R194, R174, UR42 ;  /* 0x0000002aaec27c20 */ /* 0x000fe20008410000 */
[-C--:B------:R-:W-:Y:S01]  /*a5a0*/  LEA.HI.SX32 R34, R34, R165.reuse, 0x1b ;  /* 0x000000a522227211 */ /* 0x080fe200078fdaff */
[----:B------:R-:W-:Y:S01]  /*a5b0*/  FFMA.FTZ R195, R174, UR43, -R195 ;  /* 0x0000002baec37c23 */ /* 0x000fe200080108c3 */
[-C--:B------:R-:W-:Y:S01]  /*a5c0*/  LEA.HI.SX32 R76, R76, R165.reuse, 0x1b ;  /* 0x000000a54c4c7211 */ /* 0x080fe200078fdaff */
[----:B------:R-:W-:Y:S01]  /*a5d0*/  FFMA.FTZ R194, R173, UR43, R194 ;  /* 0x0000002badc27c23 */ /* 0x000fe200080100c2 */
        /* <DEDUP_REMOVED lines=11> */
[-C--:B------:R-:W-:Y:S02]  /*a690*/  LEA R48, R52, R163.reuse, 0x2 ;  /* 0x000000a334307211 */ /* 0x080fe400078e10ff */
[-C--:B------:R-:W-:Y:S01]  /*a6a0*/  LEA R49, R54, R163.reuse, 0x2 ;  /* 0x000000a336317211 */ /* 0x080fe200078e10ff */
[----:B------:R-:W1:Y:S01]  /*a6b0*/  LDS R79, [R46+0x4700] ;  /* 0x004700002e4f7984 */ /* 0x000e620000000800 */
[----:B------:R-:W-:-:S02]  /*a6c0*/  LEA R51, R56, R163, 0x2 ;  /* 0x000000a338337211 */ /* 0x000fc400078e10ff */
[-C--:B------:R-:W-:Y:S01]  /*a6d0*/  LEA R52, R58, R163.reuse, 0x2 ;  /* 0x000000a33a347211 */ /* 0x080fe200078e10ff */
[----:B------:R-:W2:Y:S01]  /*a6e0*/  LDS R81, [R49+0x4900] ;  /* 0x0049000031517984 */ /* 0x000ea20000000800 */
[-C--:B------:R-:W-:Y:S02]  /*a6f0*/  LEA R53, R60, R163.reuse, 0x2 ;  /* 0x000000a33c357211 */ /* 0x080fe400078e10ff */
        /* <DEDUP_REMOVED lines=35> */
[----:B------:R-:W0:Y:S01]  /*a930*/  LDS R94, [R52+0x4b00] ;  /* 0x004b0000345e7984 */ /* 0x000e220000000800 */
[----:B------:R-:W-:-:S03]  /*a940*/  MOV R30, UR17 ;  /* 0x00000011001e7c02 */ /* 0x000fc60008000f00 */
        /* <DEDUP_REMOVED lines=18> */
[----:B------:R3:W-:Y:S04]  /*aa70*/  STS [R50+0x6320], R187 ;  /* 0x006320bb32007388 */ /* 0x0007e80000000800 */
[----:B------:R1:W-:Y:S01]  /*aa80*/  STS [R50+0x6308], R31 ;  /* 0x0063081f32007388 */ /* 0x0003e20000000800 */
[----:B-----5:R-:W-:-:S03]  /*aa90*/  FMUL.FTZ R29, R11, R208 ;  /* 0x000000d00b1d7220 */ /* 0x020fc60000410000 */
[----:B------:R5:W-:Y:S01]  /*aaa0*/  STS [R50+0x6310], R33 ;  /* 0x0063102132007388 */ /* 0x000be20000000800 */
[----:B---3--:R-:W-:-:S03]  /*aab0*/  FMUL.FTZ R187, R6, R218 ;  /* 0x000000da06bb7220 */ /* 0x008fc60000410000 */
[----:B------:R3:W-:Y:S01]  /*aac0*/  STS [R50+0x6328], R29 ;  /* 0x0063281d32007388 */ /* 0x0007e20000000800 */
[----:B-1----:R-:W-:-:S03]  /*aad0*/  FMUL.FTZ R31, R10, R210 ;  /* 0x000000d20a1f7220 */ /* 0x002fc60000410000 */
[----:B------:R1:W-:Y:S01]  /*aae0*/  STS [R50+0x6350], R187 ;  /* 0x006350bb32007388 */ /* 0x0003e20000000800 */
[----:B-----5:R-:W-:-:S03]  /*aaf0*/  FMUL.FTZ R33, R9, R212 ;  /* 0x000000d409217220 */ /* 0x020fc60000410000 */
[----:B------:R5:W-:Y:S01]  /*ab00*/  STS [R50+0x6318], R35 ;  /* 0x0063182332007388 */ /* 0x000be20000000800 */
[----:B---3--:R-:W-:-:S03]  /*ab10*/  FMUL.FTZ R29, R8, R214 ;  /* 0x000000d6081d7220 */ /* 0x008fc60000410000 */
[----:B------:R3:W-:Y:S01]  /*ab20*/  STS [R50+0x6330], R31 ;  /* 0x0063301f32007388 */ /* 0x0007e20000000800 */
[----:B-1----:R-:W-:Y:S01]  /*ab30*/  LEA R187, R30, -R165, 0x1 ;  /* 0x800000a51ebb7211 */ /* 0x002fe200078e08ff */
[----:B------:R-:W-:Y:S02]  /*ab40*/  FMUL.FTZ R30, R170, UR42 ;  /* 0x0000002aaa1e7c20 */ /* 0x000fe40008410000 */
[----:B------:R1:W-:Y:S01]  /*ab50*/  STS [R50+0x6340], R29 ;  /* 0x0063401d32007388 */ /* 0x0003e20000000800 */
[----:B-----5:R-:W-:Y:S01]  /*ab60*/  FMUL.FTZ R35, R7, R216 ;  /* 0x000000d807237220 */ /* 0x020fe20000410000 */
[----:B------:R-:W-:Y:S02]  /*ab70*/  ISETP.GE.AND P1, PT, R187, 0x1, PT ;  /* 0x00000001bb00780c */ /* 0x000fe40003f26270 */
[----:B------:R5:W-:Y:S01]  /*ab80*/  STS [R50+0x6338], R33 ;  /* 0x0063382132007388 */ /* 0x000be20000000800 */
[----:B------:R-:W-:Y:S01]  /*ab90*/  FFMA.FTZ R191, R169, UR43, R30 ;  /* 0x0000002ba9bf7c23 */ /* 0x000fe2000801001e */
[----:B---3--:R-:W-:-:S02]  /*aba0*/  FMUL.FTZ R31, R5, R220 ;  /* 0x000000dc051f7220 */ /* 0x008fc40000410000 */
[----:B------:R3:W-:Y:S01]  /*abb0*/  STS [R50+0x6348], R35 ;  /* 0x0063482332007388 */ /* 0x0007e20000000800 */
[----:B-1----:R-:W-:-:S03]  /*abc0*/  FMUL.FTZ R29, R175, UR42 ;  /* 0x0000002aaf1d7c20 */ /* 0x002fc60008410000 */
[----:B------:R1:W-:Y:S01]  /*abd0*/  STS [R50+0x6358], R31 ;  /* 0x0063581f32007388 */ /* 0x0003e20000000800 */
[C---:B------:R-:W-:Y:S01]  /*abe0*/  FFMA.FTZ R84, R28.reuse, UR43, -R29 ;  /* 0x0000002b1c547c23 */ /* 0x040fe2000801081d */
[----:B------:R-:W-:Y:S01]  /*abf0*/  FMUL.FTZ R28, R28, UR42 ;  /* 0x0000002a1c1c7c20 */ /* 0x000fe20008410000 */
[----:B-----5:R-:W-:Y:S01]  /*ac00*/  FMUL.FTZ R33, R4, R222 ;  /* 0x000000de04217220 */ /* 0x020fe20000410000 */
[----:B------:R-:W-:Y:S01]  /*ac10*/  STS [R50+0x6300], R235 ;  /* 0x006300eb32007388 */ /* 0x000fe20000000800 */
[----:B---3--:R-:W-:Y:S01]  /*ac20*/  FMUL.FTZ R35, R3, R224 ;  /* 0x000000e003237220 */ /* 0x008fe20000410000 */
[----:B------:R-:W-:Y:S01]  /*ac30*/  FFMA.FTZ R197, R175, UR43, R28 ;  /* 0x0000002bafc57c23 */ /* 0x000fe2000801001c */
[----:B------:R-:W-:Y:S01]  /*ac40*/  FMUL.FTZ R28, R172, UR42 ;  /* 0x0000002aac1c7c20 */ /* 0x000fe20008410000 */
[----:B------:R-:W-:Y:S01]  /*ac50*/  STS [R50+0x630c], R199 ;  /* 0x00630cc732007388 */ /* 0x000fe20000000800 */
[----:B-1----:R-:W-:Y:S01]  /*ac60*/  FFMA.FTZ R31, -R0, R228, -RZ ;  /* 0x000000e4001f7223 */ /* 0x002fe200000109ff */
[----:B------:R-:W-:-:S02]  /*ac70*/  FMUL.FTZ R29, R167, UR42 ;  /* 0x0000002aa71d7c20 */ /* 0x000fc40008410000 */
[----:B------:R-:W-:Y:S02]  /*ac80*/  STS [R50+0x6314], R201 ;  /* 0x006314c932007388 */ /* 0x000fe40000000800 */
[----:B------:R-:W-:Y:S02]  /*ac90*/  FFMA.FTZ R192, R168, UR43, -R29 ;  /* 0x0000002ba8c07c23 */ /* 0x000fe4000801081d */
        /* <DEDUP_REMOVED lines=18> */
[----:B------:R-:W-:Y:S01]  /*adc0*/  FFMA.FTZ R189, R172, UR43, -R189 ;  /* 0x0000002bacbd7c23 */ /* 0x000fe200080108bd */
[----:B-1----:R-:W-:Y:S01]  /*add0*/  FFMA.FTZ R50, R171, UR43, R28 ;  /* 0x0000002bab327c23 */ /* 0x002fe2000801001c */
[----:B------:R-:W-:Y:S01]  /*ade0*/  FMUL.FTZ R31, R169, UR42 ;  /* 0x0000002aa91f7c20 */ /* 0x000fe20008410000 */
[----:B------:R-:W-:-:S03]  /*adf0*/  FMUL.FTZ R28, R168, UR42 ;  /* 0x0000002aa81c7c20 */ /* 0x000fc60008410000 */
[----:B------:R-:W-:Y:S01]  /*ae00*/  FFMA.FTZ R190, R170, UR43, -R31 ;  /* 0x0000002baabe7c23 */ /* 0x000fe2000801081f */
[----:B------:R-:W-:Y:S01]  /*ae10*/  FFMA.FTZ R193, R167, UR43, R28 ;  /* 0x0000002ba7c17c23 */ /* 0x000fe2000801001c */
[----:B------:R-:W-:Y:S06]  /*ae20*/  BAR.SYNC.DEFER_BLOCKING 0x0 ;  /* 0x0000000000007b1d */ /* 0x000fec0000010000 */
[----:B0-2-4-:R-:W-:Y:S05]  /*ae30*/  @!P1 BRA `(.L_x_8600) ;  /* 0x0000000000bc9947 */ /* 0x015fea0003800000 */
[----:B------:R-:W-:Y:S01]  /*ae40*/  UIMAD UR44, UR21, UR40, URZ ;  /* 0x00000028152c72a4 */ /* 0x000fe2000f8e023f */
[----:B------:R-:W-:Y:S01]  /*ae50*/  MOV R29, UR28 ;  /* 0x0000001c001d7c02 */ /* 0x000fe20008000f00 */
        /* <DEDUP_REMOVED lines=45> */
.L_x_8600:
[----:B------:R-:W-:Y:S05]  /*b130*/  BSYNC B0 ;  /* 0x0000000000007941 */ /* 0x000fea0003800000 */
.L_x_8599:
[----:B------:R-:W-:Y:S01]  /*b140*/  USHF.R.U32.HI UR42, URZ, 0x1, UR39 ;  /* 0x000000013f2a7899 */ /* 0x000fe20008011627 */
[----:B------:R-:W-:Y:S01]  /*b150*/  FADD.FTZ R25, R25, R18 ;  /* 0x0000001219197221 */ /* 0x000fe20000010000 */
[----:B------:R-:W-:Y:S01]  /*b160*/  USHF.R.U64 UR44, UR38, 0x1, UR39 ;  /* 0x00000001262c7899 */ /* 0x000fe20008001227 */
[----:B------:R-:W-:Y:S01]  /*b170*/  FADD.FTZ R18, R26, R17 ;  /* 0x000000111a127221 */ /* 0x000fe20000010000 */
[----:B------:R-:W-:Y:S01]  /*b180*/  UIMAD UR45, UR42, UR9, URZ ;  /* 0x000000092a2d72a4 */ /* 0x000fe2000f8e023f */
[----:B------:R0:W2:Y:S01]  /*b190*/  LDS R17, [R42+0x6400] ;  /* 0x006400002a117984 */ /* 0x0000a20000000800 */
[----:B------:R-:W-:Y:S01]  /*b1a0*/  UIMAD.WIDE.U32 UR42, UR44, UR9, URZ ;  /* 0x000000092c2a72a5 */ /* 0x000fe2000f8e003f */
[----:B------:R-:W3:Y:S01]  /*b1b0*/  LDC.64 R30, c[0x0][0x360] ;  /* 0x0000d800ff1e7b82 */ /* 0x000ee20000000a00 */
[----:B------:R-:W-:Y:S01]  /*b1c0*/  UIMAD UR45, UR20, UR44, UR45 ;  /* 0x0000002c142d72a4 */ /* 0x000fe2000f8e022d */
[----:B-1----:R-:W-:Y:S01]  /*b1d0*/  SHF.L.U32 R32, R165, 0x2, RZ ;  /* 0x00000002a5207819 */ /* 0x002fe200000006ff */
[----:B------:R-:W-:Y:S01]  /*b1e0*/  UIMAD UR56, UR21, UR40, URZ ;  /* 0x00000028153872a4 */ /* 0x000fe2000f8e023f */
[----:B------:R-:W-:Y:S01]  /*b1f0*/  SHF.R.U32.HI R33, RZ, 0x1e, R165 ;  /* 0x0000001eff217819 */ /* 0x000fe200000116a5 */
[----:B------:R-:W-:Y:S01]  /*b200*/  UIADD3 UR43, UR45, UR43, URZ ;  /* 0x0000002b2d2b7290 */ /* 0x000fe2000fffe03f */
[----:B------:R-:W-:Y:S01]  /*b210*/  BSSY B0, `(.L_x_8601) ;  /* 0x000002b000007945 */ /* 0x000fe20003800000 */
[----:B------:R-:W-:Y:S01]  /*b220*/  UIMAD UR56, UR10, UR41, UR56 ;  /* 0x000000290a3872a4 */ /* 0x000fe2000f8e0238 */
[----:B------:R-:W1:Y:S01]  /*b230*/  LDC.64 R28, c[0x0][0x380] ;  /* 0x0000e000ff1c7b82 */ /* 0x000e620000000a00 */
        /* <DEDUP_REMOVED lines=26> */
[----:B---3--:R-:W-:Y:S01]  /*b3e0*/  IMAD R186, R30, UR21, RZ ;  /* 0x000000151eba7c24 */ /* 0x008fe2000f8e02ff */
        /* <DEDUP_REMOVED lines=10> */
[----:B0-2---:R-:W-:Y:S06]  /*b490*/  @!P1 BRA `(.L_x_8602) ;  /* 0x0000000000089947 */ /* 0x005fec0003800000 */
[----:B------:R0:W-:Y:S04]  /*b4a0*/  REDG.E.ADD.F32.FTZ.RN.STRONG.GPU desc[UR22][R34.64+-0x1f00], R75 ;  /* 0xffe1004b220079a6 */ /* 0x0001e8000c10f396 */
[----:B------:R0:W-:Y:S02]  /*b4b0*/  REDG.E.ADD.F32.FTZ.RN.STRONG.GPU desc[UR22][R32.64+-0x1f00], R17 ;  /* 0xffe10011200079a6 */ /* 0x0001e4000c10f396 */
.L_x_8602:
[----:B------:R-:W-:Y:S05]  /*b4c0*/  BSYNC B0 ;  /* 0x0000000000007941 */ /* 0x000fea0003800000 */
.L_x_8601:
[----:B------:R-:W1:Y:S01]  /*b4d0*/  LDS R43, [R43+0x6500] ;  /* 0x006500002b2b7984 */ /* 0x000e620000000800 */
        /* <DEDUP_REMOVED lines=9> */
[----:B-1----:R2:W-:Y:S02]  /*b570*/  REDG.E.ADD.F32.FTZ.RN.STRONG.GPU desc[UR22][R32.64+-0x1e00], R43 ;  /* 0xffe2002b200079a6 */ /* 0x0025e4000c10f396 */
.L_x_8604:
[----:B------:R-:W-:Y:S05]  /*b580*/  BSYNC B0 ;  /* 0x0000000000007941 */ /* 0x000fea0003800000 */
.L_x_8603:
[----:B0-----:R0:W3:Y:S01]  /*b590*/  LDS R17, [R44+0x6600] ;  /* 0x006600002c117984 */ /* 0x0010e20000000800 */
[----:B------:R-:W-:Y:S04]  /*b5a0*/  BSSY B0, `(.L_x_8605) ;  /* 0x0000004000007945 */ /* 0x000fe80003800000 */
[----:B------:R-:W-:Y:S05]  /*b5b0*/  @!P1 BRA `(.L_x_8606) ;  /* 0x0000000000089947 */ /* 0x000fea0003800000 */
[----:B------:R4:W-:Y:S04]  /*b5c0*/  REDG.E.ADD.F32.FTZ.RN.STRONG.GPU desc[UR22][R34.64+-0x1d00], R77 ;  /* 0xffe3004d220079a6 */ /* 0x0009e8000c10f396 */
[----:B---3--:R4:W-:Y:S02]  /*b5d0*/  REDG.E.ADD.F32.FTZ.RN.STRONG.GPU desc[UR22][R32.64+-0x1d00], R17 ;  /* 0xffe30011200079a6 */ /* 0x0089e4000c10f396 */
.L_x_8606:
[----:B------:R-:W-:Y:S05]  /*b5e0*/  BSYNC B0 ;  /* 0x0000000000007941 */ /* 0x000fea0003800000 */
.L_x_8605:
[----:B------:R-:W0:Y:S01]  /*b5f0*/  LDS R45, [R45+0x6700] ;  /* 0x006700002d2d7984 */ /* 0x000e220000000800 */
[----:B------:R-:W-:Y:S04]  /*b600*/  BSSY B0, `(.L_x_8607) ;  /* 0x0000004000007945 */ /* 0x000fe80003800000 */
[----:B------:R-:W-:Y:S05]  /*b610*/  @!P2 BRA `(.L_x_8608) ;  /* 0x000000000008a947 */ /* 0x000fea0003800000 */
[----:B------:R1:W-:Y:S04]  /*b620*/  REDG.E.ADD.F32.FTZ.RN.STRONG.GPU desc[UR22][R34.64+-0x1c00], R78 ;  /* 0xffe4004e220079a6 */ /* 0x0003e8000c10f396 */
[----:B0-----:R0:W-:Y:S02]  /*b630*/  REDG.E.ADD.F32.FTZ.RN.STRONG.GPU desc[UR22][R32.64+-0x1c00], R45 ;  /* 0xffe4002d200079a6 */ /* 0x0011e4000c10f396 */
.L_x_8608:
[----:B------:R-:W-:Y:S05]  /*b640*/  BSYNC B0 ;  /* 0x0000000000007941 */ /* 0x000fea0003800000 */
.L_x_8607:
[----:B---34-:R3:W4:Y:S01]  /*b650*/  LDS R17, [R46+0x6800] ;  /* 0x006800002e117984 */ /* 0x0187220000000800 */
[----:B------:R-:W-:Y:S04]  /*b660*/  BSSY B0, `(.L_x_8609) ;  /* 0x0000004000007945 */ /* 0x000fe80003800000 */
[----:B------:R-:W-:Y:S05]  /*b670*/  @!P3 BRA `(.L_x_8610) ;  /* 0x000000000008b947 */ /* 0x000fea0003800000 */
[----:B------:R0:W-:Y:S04]  /*b680*/  REDG.E.ADD.F32.FTZ.RN.STRONG.GPU desc[UR22][R34.64+-0x1b00], R79 ;  /* 0xffe5004f220079a6 */ /* 0x0001e8000c10f396 */
[----:B----4-:R4:W-:Y:S02]  /*b690*/  REDG.E.ADD.F32.FTZ.RN.STRONG.GPU desc[UR22][R32.64+-0x1b00], R17 ;  /* 0xffe50011200079a6 */ /* 0x0109e4000c10f396 */
.L_x_8610:
[----:B------:R-:W-:Y:S05]  /*b6a0*/  BSYNC B0 ;  /* 0x0000000000007941 */ /* 0x000fea0003800000 */
.L_x_8609:
[----:B----4-:R4:W0:Y:S01]  /*b6b0*/  LDS R17, [R48+0x6900] ;  /* 0x0069000030117984 */ /* 0x0108220000000800 */
[----:B------:R-:W-:Y:S04]  /*b6c0*/  BSSY B0, `(.L_x_8611) ;  /* 0x0000004000007945 */ /* 0x000fe80003800000 */
[----:B------:R-:W-:Y:S05]  /*b6d0*/  @!P4 BRA `(.L_x_8612) ;  /* 0x000000000008c947 */ /* 0x000fea0003800000 */
[----:B------:R1:W-:Y:S04]  /*b6e0*/  REDG.E.ADD.F32.FTZ.RN.STRONG.GPU desc[UR22][R34.64+-0x1a00], R80 ;  /* 0xffe60050220079a6 */ /* 0x0003e8000c10f396 */
[----:B0-----:R0:W-:Y:S02]  /*b6f0*/  REDG.E.ADD.F32.FTZ.RN.STRONG.GPU desc[UR22][R32.64+-0x1a00], R17 ;  /* 0xffe60011200079a6 */ /* 0x0011e4000c10f396 */
.L_x_8612:
[----:B------:R-:W-:Y:S05]  /*b700*/  BSYNC B0 ;  /* 0x0000000000007941 */ /* 0x000fea0003800000 */
.L_x_8611:
[----:B------:R-:W0:Y:S01]  /*b710*/  LDS R49, [R49+0x6a00] ;  /* 0x006a000031317984 */ /* 0x000e220000000800 */
[----:B------:R-:W-:Y:S04]  /*b720*/  BSSY B0, `(.L_x_8613) ;  /* 0x0000004000007945 */ /* 0x000fe80003800000 */
[----:B------:R-:W-:Y:S05]  /*b730*/  @!P5 BRA `(.L_x_8614) ;  /* 0x000000000008d947 */ /* 0x000fea0003800000 */
[----:B------:R1:W-:Y:S04]  /*b740*/  REDG.E.ADD.F32.FTZ.RN.STRONG.GPU desc[UR22][R34.64+-0x1900], R81 ;  /* 0xffe70051220079a6 */ /* 0x0003e8000c10f396 */
[----:B0-----:R0:W-:Y:S02]  /*b750*/  REDG.E.ADD.F32.FTZ.RN.STRONG.GPU desc[UR22][R32.64+-0x1900], R49 ;  /* 0xffe70031200079a6 */ /* 0x0011e4000c10f396 */
.L_x_8614:
[----:B------:R-:W-:Y:S05]  /*b760*/  BSYNC B0 ;  /* 0x0000000000007941 */ /* 0x000fea0003800000 */
.L_x_8613:
        /* <DEDUP_REMOVED lines=11> */
.L_x_8616:
[----:B------:R-:W-:Y:S05]  /*b820*/  BSYNC B0 ;  /* 0x0000000000007941 */ /* 0x000fea0003800000 */
.L_x_8615:
[----:B0-----:R0:W0:Y:S01]  /*b830*/  LDS R17, [R52+0x6c00] ;  /* 0x006c000034117984 */ /* 0x0010220000000800 */
[----:B------:R-:W-:Y:S04]  /*b840*/  BSSY B0, `(.L_x_8617) ;  /* 0x0000004000007945 */ /* 0x000fe80003800000 */
[----:B------:R-:W-:Y:S05]  /*b850*/  @!P1 BRA `(.L_x_8618) ;  /* 0x0000000000089947 */ /* 0x000fea0003800000 */
[----:B------:R1:W-:Y:S04]  /*b860*/  REDG.E.ADD.F32.FTZ.RN.STRONG.GPU desc[UR22][R34.64+-0x1700], R94 ;  /* 0xffe9005e220079a6 */ /* 0x0003e8000c10f396 */
[----:B0-----:R0:W-:Y:S02]  /*b870*/  REDG.E.ADD.F32.FTZ.RN.STRONG.GPU desc[UR22][R32.64+-0x1700], R17 ;  /* 0xffe90011200079a6 */ /* 0x0011e4000c10f396 */
.L_x_8618:
[----:B------:R-:W-:Y:S05]  /*b880*/  BSYNC B0 ;  /* 0x0000000000007941 */ /* 0x000fea0003800000 */
.L_x_8617:
[----:B------:R-:W0:Y:S01]  /*b890*/  LDS R53, [R53+0x6d00] ;  /* 0x006d000035357984 */ /* 0x000e220000000800 */
[----:B------:R-:W-:Y:S04]  /*b8a0*/  BSSY B0, `(.L_x_8619) ;  /* 0x0000004000007945 */ /* 0x000fe80003800000 */
[----:B------:R-:W-:Y:S05]  /*b8b0*/  @!P2 BRA `(.L_x_8620) ;  /* 0x000000000008a947 */ /* 0x000fea0003800000 */
[----:B------:R1:W-:Y:S04]  /*b8c0*/  REDG.E.ADD.F32.FTZ.RN.STRONG.GPU desc[UR22][R34.64+-0x1600], R95 ;  /* 0xffea005f220079a6 */ /* 0x0003e8000c10f396 */
[----:B0-----:R0:W-:Y:S02]  /*b8d0*/  REDG.E.ADD.F32.FTZ.RN.STRONG.GPU desc[UR22][R32.64+-0x1600], R53 ;  /* 0xffea0035200079a6 */ /* 0x0011e4000c10f396 */
.L_x_8620:
[----:B------:R-:W-:Y:S05]  /*b8e0*/  BSYNC B0 ;  /* 0x0000000000007941 */ /* 0x000fea0003800000 */
.L_x_8619:
[----:B0-----:R0:W0:Y:S01]  /*b8f0*/  LDS R17, [R54+0x6e00] ;  /* 0x006e000036117984 */ /* 0x0010220000000800 */
[----:B------:R-:W-:Y:S04]  /*b900*/  BSSY B0, `(.L_x_8621) ;  /* 0x0000004000007945 */ /* 0x000fe80003800000 */
[----:B------:R-:W-:Y:S05]  /*b910*/  @!P3 BRA `(.L_x_8622) ;  /* 0x000000000008b947 */ /* 0x000fea0003800000 */
[----:B------:R1:W-:Y:S04]  /*b920*/  REDG.E.ADD.F32.FTZ.RN.STRONG.GPU desc[UR22][R34.64+-0x1500], R96 ;  /* 0xffeb0060220079a6 */ /* 0x0003e8000c10f396 */
[----:B0-----:R0:W-:Y:S02]  /*b930*/  REDG.E.ADD.F32.FTZ.RN.STRONG.GPU desc[UR22][R32.64+-0x1500], R17 ;  /* 0xffeb0011200079a6 */ /* 0x0011e4000c10f396 */
.L_x_8622:
[----:B------:R-:W-:Y:S05]  /*b940*/  BSYNC B0 ;  /* 0x0000000000007941 */ /* 0x000fea0003800000 */
.L_x_8621:
[----:B------:R-:W0:Y:S01]  /*b950*/  LDS R55, [R55+0x6f00] ;  /* 0x006f000037377984 */ /* 0x000e220000000800 */
[----:B------:R-:W-:Y:S04]  /*b960*/  BSSY B0, `(.L_x_8623) ;  /* 0x0000004000007945 */ /* 0x000fe80003800000 */
[----:B------:R-:W-:Y:S05]  /*b970*/  @!P4 BRA `(.L_x_8624) ;  /* 0x000000000008c947 */ /* 0x000fea0003800000 */
[----:B------:R1:W-:Y:S04]  /*b980*/  REDG.E.ADD.F32.FTZ.RN.STRONG.GPU desc[UR22][R34.64+-0x1400], R97 ;  /* 0xffec0061220079a6 */ /* 0x0003e8000c10f396 */
[----:B0-----:R0:W-:Y:S02]  /*b990*/  REDG.E.ADD.F32.FTZ.RN.STRONG.GPU desc[UR22][R32.64+-0x1400], R55 ;  /* 0xffec0037200079a6 */ /* 0x0011e4000c10f396 */
.L_x_8624:
[----:B------:R-:W-:Y:S05]  /*b9a0*/  BSYNC B0 ;  /* 0x0000000000007941 */ /* 0x000fea0003800000 */
.L_x_8623:
[----:B0-----:R0:W0:Y:S01]  /*b9b0*/  LDS R17, [R56+0x7000] ;  /* 0x0070000038117984 */ /* 0x0010220000000800 */
[----:B------:R-:W-:Y:S04]  /*b9c0*/  BSSY B0, `(.L_x_8625) ;  /* 0x0000004000007945 */ /* 0x000fe80003800000 */
[----:B------:R-:W-:Y:S05]  /*b9d0*/  @!P5 BRA `(.L_x_8626) ;  /* 0x000000000008d947 */ /* 0x000fea0003800000 */
[----:B------:R1:W-:Y:S04]  /*b9e0*/  REDG.E.ADD.F32.FTZ.RN.STRONG.GPU desc[UR22][R34.64+-0x1300], R98 ;  /* 0xffed0062220079a6 */ /* 0x0003e8000c10f396 */
[----:B0-----:R0:W-:Y:S02]  /*b9f0*/  REDG.E.ADD.F32.FTZ.RN.STRONG.GPU desc[UR22][R32.64+-0x1300], R17 ;  /* 0xffed0011200079a6 */ /* 0x0011e4000c10f396 */
.L_x_8626:
[----:B------:R-:W-:Y:S05]  /*ba00*/  BSYNC B0 ;  /* 0x0000000000007941 */ /* 0x000fea0003800000 */
.L_x_8625:
        /* <DEDUP_REMOVED lines=11> */
.L_x_8628:
[----:B------:R-:W-:Y:S05]  /*bac0*/  BSYNC B0 ;  /* 0x0000000000007941 */ /* 0x000fea0003800000 */
.L_x_8627:
[----:B0-----:R0:W0:Y:S01]  /*bad0*/  LDS R17, [R58+0x7200] ;  /* 0x007200003a117984 */ /* 0x0010220000000800 */
[----:B------:R-:W-:Y:S04]  /*bae0*/  BSSY B0, `(.L_x_8629) ;  /* 0x0000004000007945 */ /* 0x000fe80003800000 */
[----:B------:R-:W-:Y:S05]  /*baf0*/  @!P1 BRA `(.L_x_8630) ;  /* 0x0000000000089947 */ /* 0x000fea0003800000 */
[----:B------:R1:W-:Y:S04]  /*bb00*/  REDG.E.ADD.F32.FTZ.RN.STRONG.GPU desc[UR22][R34.64+-0x1100], R100 ;  /* 0xffef0064220079a6 */ /* 0x0003e8000c10f396 */
[----:B0-----:R0:W-:Y:S02]  /*bb10*/  REDG.E.ADD.F32.FTZ.RN.STRONG.GPU desc[UR22][R32.64+-0x1100], R17 ;  /* 0xffef0011200079a6 */ /* 0x0011e4000c10f396 */
.L_x_8630:
[----:B------:R-:W-:Y:S05]  /*bb20*/  BSYNC B0 ;  /* 0x0000000000007941 */ /* 0x000fea0003800000 */
.L_x_8629:
[----:B------:R-:W0:Y:S01]  /*bb30*/  LDS R59, [R59+0x7300] ;  /* 0x007300003b3b7984 */ /* 0x000e220000000800 */
[----:B------:R-:W-:Y:S04]  /*bb40*/  BSSY B0, `(.L_x_8631) ;  /* 0x0000004000007945 */ /* 0x000fe80003800000 */
[----:B------:R-:W-:Y:S05]  /*bb50*/  @!P2 BRA `(.L_x_8632) ;  /* 0x000000000008a947 */ /* 0x000fea0003800000 */
[----:B------:R1:W-:Y:S04]  /*bb60*/  REDG.E.ADD.F32.FTZ.RN.STRONG.GPU desc[UR22][R34.64+-0x1000], R101 ;  /* 0xfff00065220079a6 */ /* 0x0003e8000c10f396 */
[----:B0-----:R0:W-:Y:S02]  /*bb70*/  REDG.E.ADD.F32.FTZ.RN.STRONG.GPU desc[UR22][R32.64+-0x1000], R59 ;  /* 0xfff0003b200079a6 */ /* 0x0011e4000c10f396 */
.L_x_8632:
[----:B------:R-:W-:Y:S05]  /*bb80*/  BSYNC B0 ;  /* 0x0000000000007941 */ /* 0x000fea0003800000 */
.L_x_8631:
[----:B0-----:R0:W0:Y:S01]  /*bb90*/  LDS R17, [R60+0x7400] ;  /* 0x007400003c117984 */ /* 0x0010220000000800 */
[----:B------:R-:W-:Y:S04]  /*bba0*/  BSSY B0, `(.L_x_8633) ;  /* 0x0000004000007945 */ /* 0x000fe80003800000 */
[----:B------:R-:W-:Y:S05]  /*bbb0*/  @!P3 BRA `(.L_x_8634) ;  /* 0x000000000008b947 */ /* 0x000fea0003800000 */
[----:B------:R1:W-:Y:S04]  /*bbc0*/  REDG.E.ADD.F32.FTZ.RN.STRONG.GPU desc[UR22][R34.64+-0xf00], R102 ;  /* 0xfff10066220079a6 */ /* 0x0003e8000c10f396 */
[----:B0-----:R0:W-:Y:S02]  /*bbd0*/  REDG.E.ADD.F32.FTZ.RN.STRONG.GPU desc[UR22][R32.64+-0xf00], R17 ;  /* 0xfff10011200079a6 */ /* 0x0011e4000c10f396 */
.L_x_8634:
[----:B------:R-:W-:Y:S05]  /*bbe0*/  BSYNC B0 ;  /* 0x0000000000007941 */ /* 0x000fea0003800000 */
.L_x_8633:
[----:B------:R-:W0:Y:S01]  /*bbf0*/  LDS R61, [R61+0x7500] ;  /* 0x007500003d3d7984 */ /* 0x000e220000000800 */
[----:B------:R-:W-:Y:S04]  /*bc00*/  BSSY B0, `(.L_x_8635) ;  /* 0x0000004000007945 */ /* 0x000fe80003800000 */
[----:B------:R-:W-:Y:S05]  /*bc10*/  @!P4 BRA `(.L_x_8636) ;  /* 0x000000000008c947 */ /* 0x000fea0003800000 */
[----:B------:R1:W-:Y:S04]  /*bc20*/  REDG.E.ADD.F32.FTZ.RN.STRONG.GPU desc[UR22][R34.64+-0xe00], R114 ;  /* 0xfff20072220079a6 */ /* 0x0003e8000c10f396 */
[----:B0-----:R0:W-:Y:S02]  /*bc30*/  REDG.E.ADD.F32.FTZ.RN.STRONG.GPU desc[UR22][R32.64+-0xe00], R61 ;  /* 0xfff2003d200079a6 */ /* 0x0011e4000c10f396 */
.L_x_8636:
[----:B------:R-:W-:Y:S05]  /*bc40*/  BSYNC B0 ;  /* 0x0000000000007941 */ /* 0x000fea0003800000 */
.L_x_8635:
[----:B0-----:R0:W0:Y:S01]  /*bc50*/  LDS R17, [R62+0x7600] ;  /* 0x007600003e117984 */ /* 0x0010220000000800 */
[----:B------:R-:W-:Y:S04]  /*bc60*/  BSSY B0, `(.L_x_8637) ;  /* 0x0000004000007945 */ /* 0x000fe80003800000 */
[----:B------:R-:W-:Y:S05]  /*bc70*/  @!P5 BRA `(.L_x_8638) ;  /* 0x000000000008d947 */ /* 0x000fea0003800000 */
[----:B------:R1:W-:Y:S04]  /*bc80*/  REDG.E.ADD.F32.FTZ.RN.STRONG.GPU desc[UR22][R34.64+-0xd00], R115 ;  /* 0xfff30073220079a6 */ /* 0x0003e8000c10f396 */
[----:B0-----:R0:W-:Y:S02]  /*bc90*/  REDG.E.ADD.F32.FTZ.RN.STRONG.GPU desc[UR22][R32.64+-0xd00], R17 ;  /* 0xfff30011200079a6 */ /* 0x0011e4000c10f396 */
.L_x_8638:
[----:B------:R-:W-:Y:S05]  /*bca0*/  BSYNC B0 ;  /* 0x0000000000007941 */ /* 0x000fea0003800000 */
.L_x_8637:
        /* <DEDUP_REMOVED lines=11> */
.L_x_8640:
[----:B------:R-:W-:Y:S05]  /*bd60*/  BSYNC B0 ;  /* 0x0000000000007941 */ /* 0x000fea0003800000 */
.L_x_8639:
[----:B0-----:R0:W0:Y:S01]  /*bd70*/  LDS R17, [R64+0x7800] ;  /* 0x0078000040117984 */ /* 0x0010220000000800 */
[----:B------:R-:W-:Y:S04]  /*bd80*/  BSSY B0, `(.L_x_8641) ;  /* 0x0000004000007945 */ /* 0x000fe80003800000 */
[----:B------:R-:W-:Y:S05]  /*bd90*/  @!P1 BRA `(.L_x_8642) ;  /* 0x0000000000089947 */ /* 0x000fea0003800000 */
[----:B------:R1:W-:Y:S04]  /*bda0*/  REDG.E.ADD.F32.FTZ.RN.STRONG.GPU desc[UR22][R34.64+-0xb00], R127 ;  /* 0xfff5007f220079a6 */ /* 0x0003e8000c10f396 */
[----:B0-----:R0:W-:Y:S02]  /*bdb0*/  REDG.E.ADD.F32.FTZ.RN.STRONG.GPU desc[UR22][R32.64+-0xb00], R17 ;  /* 0xfff50011200079a6 */ /* 0x0011e4000c10f396 */
.L_x_8642:
[----:B------:R-:W-:Y:S05]  /*bdc0*/  BSYNC B0 ;  /* 0x0000000000007941 */ /* 0x000fea0003800000 */
.L_x_8641:
[----:B------:R-:W0:Y:S01]  /*bdd0*/  LDS R65, [R65+0x7900] ;  /* 0x0079000041417984 */ /* 0x000e220000000800 */
[----:B------:R-:W-:Y:S04]  /*bde0*/  BSSY B0, `(.L_x_8643) ;  /* 0x0000004000007945 */ /* 0x000fe80003800000 */
[----:B------:R-:W-:Y:S05]  /*bdf0*/  @!P2 BRA `(.L_x_8644) ;  /* 0x000000000008a947 */ /* 0x000fea0003800000 */
[----:B------:R1:W-:Y:S04]  /*be00*/  REDG.E.ADD.F32.FTZ.RN.STRONG.GPU desc[UR22][R34.64+-0xa00], R166 ;  /* 0xfff600a6220079a6 */ /* 0x0003e8000c10f396 */
[----:B0-----:R0:W-:Y:S02]  /*be10*/  REDG.E.ADD.F32.FTZ.RN.STRONG.GPU desc[UR22][R32.64+-0xa00], R65 ;  /* 0xfff60041200079a6 */ /* 0x0011e4000c10f396 */
.L_x_8644:
[----:B------:R-:W-:Y:S05]  /*be20*/  BSYNC B0 ;  /* 0x0000000000007941 */ /* 0x000fea0003800000 */
.L_x_8643:
[----:B0-----:R0:W0:Y:S01]  /*be30*/  LDS R17, [R66+0x7a00] ;  /* 0x007a000042117984 */ /* 0x0010220000000800 */
[----:B------:R-:W-:Y:S04]  /*be40*/  BSSY B0, `(.L_x_8645) ;  /* 0x0000004000007945 */ /* 0x000fe80003800000 */
[----:B------:R-:W-:Y:S05]  /*be50*/  @!P3 BRA `(.L_x_8646) ;  /* 0x000000000008b947 */ /* 0x000fea0003800000 */
[----:B------:R1:W-:Y:S04]  /*be60*/  REDG.E.ADD.F32.FTZ.RN.STRONG.GPU desc[UR22][R34.64+-0x900], R176 ;  /* 0xfff700b0220079a6 */ /* 0x0003e8000c10f396 */
[----:B0-----:R0:W-:Y:S02]  /*be70*/  REDG.E.ADD.F32.FTZ.RN.STRONG.GPU desc[UR22][R32.64+-0x900], R17 ;  /* 0xfff70011200079a6 */ /* 0x0011e4000c10f396 */
.L_x_8646:
[----:B------:R-:W-:Y:S05]  /*be80*/  BSYNC B0 ;  /* 0x0000000000007941 */ /* 0x000fea0003800000 */
.L_x_8645:
[----:B------:R-:W0:Y:S01]  /*be90*/  LDS R67, [R67+0x7b00] ;  /* 0x007b000043437984 */ /* 0x000e220000000800 */
[----:B------:R-:W-:Y:S04]  /*bea0*/  BSSY B0, `(.L_x_8647) ;  /* 0x0000004000007945 */ /* 0x000fe80003800000 */
[----:B------:R-:W-:Y:S05]  /*beb0*/  @!P4 BRA `(.L_x_8648) ;  /* 0x000000000008c947 */ /* 0x000fea0003800000 */
[----:B------:R1:W-:Y:S04]  /*bec0*/  REDG.E.ADD.F32.FTZ.RN.STRONG.GPU desc[UR22][R34.64+-0x800], R177 ;  /* 0xfff800b1220079a6 */ /* 0x0003e8000c10f396 */
[----:B0-----:R0:W-:Y:S02]  /*bed0*/  REDG.E.ADD.F32.FTZ.RN.STRONG.GPU desc[UR22][R32.64+-0x800], R67 ;  /* 0xfff80043200079a6 */ /* 0x0011e4000c10f396 */
.L_x_8648:
[----:B------:R-:W-:Y:S05]  /*bee0*/  BSYNC B0 ;  /* 0x0000000000007941 */ /* 0x000fea0003800000 */
.L_x_8647:
[----:B0-----:R0:W0:Y:S01]  /*bef0*/  LDS R17, [R68+0x7c00] ;  /* 0x007c000044117984 */ /* 0x0010220000000800 */
[----:B------:R-:W-:Y:S04]  /*bf00*/  BSSY B0, `(.L_x_8649) ;  /* 0x0000004000007945 */ /* 0x000fe80003800000 */
[----:B------:R-:W-:Y:S05]  /*bf10*/  @!P5 BRA `(.L_x_8650) ;  /* 0x000000000008d947 */ /* 0x000fea0003800000 */
[----:B------:R1:W-:Y:S04]  /*bf20*/  REDG.E.ADD.F32.FTZ.RN.STRONG.GPU desc[UR22][R34.64+-0x700], R178 ;  /* 0xfff900b2220079a6 */ /* 0x0003e8000c10f396 */
[----:B0-----:R0:W-:Y:S02]  /*bf30*/  REDG.E.ADD.F32.FTZ.RN.STRONG.GPU desc[UR22][R32.64+-0x700], R17 ;  /* 0xfff90011200079a6 */ /* 0x0011e4000c10f396 */
.L_x_8650:
[----:B------:R-:W-:Y:S05]  /*bf40*/  BSYNC B0 ;  /* 0x0000000000007941 */ /* 0x000fea0003800000 */
.L_x_8649:
        /* <DEDUP_REMOVED lines=11> */
.L_x_8652:
[----:B------:R-:W-:Y:S05]  /*c000*/  BSYNC B0 ;  /* 0x0000000000007941 */ /* 0x000fea0003800000 */
.L_x_8651:
[----:B0-----:R0:W0:Y:S01]  /*c010*/  LDS R17, [R70+0x7e00] ;  /* 0x007e000046117984 */ /* 0x0010220000000800 */
[----:B------:R-:W-:Y:S04]  /*c020*/  BSSY B0, `(.L_x_8653) ;  /* 0x0000004000007945 */ /* 0x000fe80003800000 */
[----:B------:R-:W-:Y:S05]  /*c030*/  @!P1 BRA `(.L_x_8654) ;  /* 0x0000000000089947 */ /* 0x000fea0003800000 */
[----:B------:R1:W-:Y:S04]  /*c040*/  REDG.E.ADD.F32.FTZ.RN.STRONG.GPU desc[UR22][R34.64+-0x500], R180 ;  /* 0xfffb00b4220079a6 */ /* 0x0003e8000c10f396 */
[----:B0-----:R0:W-:Y:S02]  /*c050*/  REDG.E.ADD.F32.FTZ.RN.STRONG.GPU desc[UR22][R32.64+-0x500], R17 ;  /* 0xfffb0011200079a6 */ /* 0x0011e4000c10f396 */
.L_x_8654:
[----:B------:R-:W-:Y:S05]  /*c060*/  BSYNC B0 ;  /* 0x0000000000007941 */ /* 0x000fea0003800000 */
.L_x_8653:
[----:B------:R-:W0:Y:S01]  /*c070*/  LDS R71, [R71+0x7f00] ;  /* 0x007f000047477984 */ /* 0x000e220000000800 */
[----:B------:R-:W-:Y:S04]  /*c080*/  BSSY B0, `(.L_x_8655) ;  /* 0x0000004000007945 */ /* 0x000fe80003800000 */
[----:B------:R-:W-:Y:S05]  /*c090*/  @!P2 BRA `(.L_x_8656) ;  /* 0x000000000008a947 */ /* 0x000fea0003800000 */
[----:B------:R1:W-:Y:S04]  /*c0a0*/  REDG.E.ADD.F32.FTZ.RN.STRONG.GPU desc[UR22][R34.64+-0x400], R181 ;  /* 0xfffc00b5220079a6 */ /* 0x0003e8000c10f396 */
[----:B0-----:R0:W-:Y:S02]  /*c0b0*/  REDG.E.ADD.F32.FTZ.RN.STRONG.GPU desc[UR22][R32.64+-0x400], R71 ;  /* 0xfffc0047200079a6 */ /* 0x0011e4000c10f396 */
.L_x_8656:
[----:B------:R-:W-:Y:S05]  /*c0c0*/  BSYNC B0 ;  /* 0x0000000000007941 */ /* 0x000fea0003800000 */
.L_x_8655:
[----:B0-----:R0:W0:Y:S01]  /*c0d0*/  LDS R17, [R72+0x8000] ;  /* 0x0080000048117984 */ /* 0x0010220000000800 */
[----:B------:R-:W-:Y:S04]  /*c0e0*/  BSSY B0, `(.L_x_8657) ;  /* 0x0000004000007945 */ /* 0x000fe80003800000 */
[----:B------:R-:W-:Y:S05]  /*c0f0*/  @!P3 BRA `(.L_x_8658) ;  /* 0x000000000008b947 */ /* 0x000fea0003800000 */
[----:B------:R1:W-:Y:S04]  /*c100*/  REDG.E.ADD.F32.FTZ.RN.STRONG.GPU desc[UR22][R34.64+-0x300], R182 ;  /* 0xfffd00b6220079a6 */ /* 0x0003e8000c10f396 */
[----:B0-----:R0:W-:Y:S02]  /*c110*/  REDG.E.ADD.F32.FTZ.RN.STRONG.GPU desc[UR22][R32.64+-0x300], R17 ;  /* 0xfffd0011200079a6 */ /* 0x0011e4000c10f396 */
.L_x_8658:
[----:B------:R-:W-:Y:S05]  /*c120*/  BSYNC B0 ;  /* 0x0000000000007941 */ /* 0x000fea0003800000 */
.L_x_8657:
[----:B------:R-:W0:Y:S01]  /*c130*/  LDS R73, [R73+0x8100] ;  /* 0x0081000049497984 */ /* 0x000e220000000800 */
[----:B------:R-:W-:Y:S04]  /*c140*/  BSSY B0, `(.L_x_8659) ;  /* 0x0000004000007945 */ /* 0x000fe80003800000 */
[----:B------:R-:W-:Y:S05]  /*c150*/  @!P4 BRA `(.L_x_8660) ;  /* 0x000000000008c947 */ /* 0x000fea0003800000 */
[----:B------:R1:W-:Y:S04]  /*c160*/  REDG.E.ADD.F32.FTZ.RN.STRONG.GPU desc[UR22][R34.64+-0x200], R183 ;  /* 0xfffe00b7220079a6 */ /* 0x0003e8000c10f396 */
[----:B0-----:R0:W-:Y:S02]  /*c170*/  REDG.E.ADD.F32.FTZ.RN.STRONG.GPU desc[UR22][R32.64+-0x200], R73 ;  /* 0xfffe0049200079a6 */ /* 0x0011e4000c10f396 */
.L_x_8660:
[----:B------:R-:W-:Y:S05]  /*c180*/  BSYNC B0 ;  /* 0x0000000000007941 */ /* 0x000fea0003800000 */
.L_x_8659:
[----:B0-----:R0:W0:Y:S01]  /*c190*/  LDS R17, [R74+0x8200] ;  /* 0x008200004a117984 */ /* 0x0010220000000800 */
[----:B------:R-:W-:Y:S04]  /*c1a0*/  BSSY B0, `(.L_x_8661) ;  /* 0x0000004000007945 */ /* 0x000fe80003800000 */
[----:B------:R-:W-:Y:S05]  /*c1b0*/  @!P5 BRA `(.L_x_8662) ;  /* 0x000000000008d947 */ /* 0x000fea0003800000 */
[----:B------:R1:W-:Y:S04]  /*c1c0*/  REDG.E.ADD.F32.FTZ.RN.STRONG.GPU desc[UR22][R34.64+-0x100], R184 ;  /* 0xffff00b8220079a6 */ /* 0x0003e8000c10f396 */
[----:B0-----:R0:W-:Y:S02]  /*c1d0*/  REDG.E.ADD.F32.FTZ.RN.STRONG.GPU desc[UR22][R32.64+-0x100], R17 ;  /* 0xffff0011200079a6 */ /* 0x0011e4000c10f396 */
.L_x_8662:
[----:B------:R-:W-:Y:S05]  /*c1e0*/  BSYNC B0 ;  /* 0x0000000000007941 */ /* 0x000fea0003800000 */
.L_x_8661:
[----:B------:R-:W5:Y:S01]  /*c1f0*/  LDL R28, [R1+0x18] ;  /* 0x00001800011c7983 */ /* 0x000f620000100800 */
[C---:B------:R-:W-:Y:S01]  /*c200*/  ISETP.GT.AND P1, PT, R164.reuse, 0x1e, PT ;  /* 0x0000001ea400780c */ /* 0x040fe20003f24270 */
[----:B------:R-:W-:Y:S01]  /*c210*/  FMUL.FTZ R37, R37, R84 ;  /* 0x0000005425257220 */ /* 0x000fe20000410000 */
[----:B------:R-:W-:Y:S01]  /*c220*/  ISETP.NE.AND P2, PT, R164, RZ, PT ;  /* 0x000000ffa400720c */ /* 0x000fe20003f45270 */
[----:B------:R-:W2:Y:S01]  /*c230*/  SHFL.DOWN PT, R26, R25, 0x1, 0x1f ;  /* 0x08201f00191a7f89 */ /* 0x000ea200000e0000 */
[----:B------:R-:W-:Y:S01]  /*c240*/  FMUL.FTZ R86, R86, R174 ;  /* 0x000000ae56567220 */ /* 0x000fe20000410000 */
[----:B------:R-:W-:Y:S01]  /*c250*/  FMUL.FTZ R38, R38, R195 ;  /* 0x000000c326267220 */ /* 0x000fe20000410000 */
[----:B------:R-:W-:Y:S01]  /*c260*/  FMUL.FTZ R88, R88, R172 ;  /* 0x000000ac58587220 */ /* 0x000fe20000410000 */
[----:B0-----:R-:W0:Y:S01]  /*c270*/  SHFL.DOWN PT, R17, R18, 0x1, 0x1f ;  /* 0x08201f0012117f89 */ /* 0x001e2200000e0000 */
        /* <DEDUP_REMOVED lines=23> */
[----:B0-----:R-:W-:Y:S01]  /*c3f0*/  @!P1 FADD.FTZ R18, R18, R17 ;  /* 0x0000001112129221 */ /* 0x001fe20000010000 */
[----:B------:R-:W0:Y:S01]  /*c400*/  SHFL.DOWN PT, R26, R25, 0x2, 0x1f ;  /* 0x08401f00191a7f89 */ /* 0x000e2200000e0000 */
[----:B------:R-:W-:Y:S01]  /*c410*/  ISETP.GT.AND P1, PT, R164, 0x1d, PT ;  /* 0x0000001da400780c */ /* 0x000fe20003f24270 */
[----:B------:R-:W-:Y:S01]  /*c420*/  BSSY B0, `(.L_x_8663) ;  /* 0x0000031000007945 */ /* 0x000fe20003800000 */
        /* <DEDUP_REMOVED lines=29> */
[----:B------:R-:W-:-:S05]  /*c600*/  MOV R19, R25 ;  /* 0x0000001900137202 */ /* 0x000fca0000000f00 */
[----:B-----5:R0:W-:Y:S01]  /*c610*/  @!P2 STS.64 [R28+0x8408], R18 ;  /* 0x008408121c00a388 */ /* 0x0201e20000000a00 */
[----:B------:R-:W-:Y:S06]  /*c620*/  BAR.SYNC.DEFER_BLOCKING 0x0 ;  /* 0x0000000000007b1d */ /* 0x000fec0000010000 */
[----:B------:R-:W-:Y:S05]  /*c630*/  @P0 BRA `(.L_x_8664) ;  /* 0x00000000003c0947 */ /* 0x000fea0003800000 */
[----:B------:R-:W2:Y:S01]  /*c640*/  S2UR UR21, SR_CgaCtaId ;  /* 0x00000000001579c3 */ /* 0x000ea20000008800 */
[----:B------:R-:W-:Y:S01]  /*c650*/  UISETP.NE.AND UP0, UPT, UR16, UR15, UPT ;  /* 0x0000000f1000728c */ /* 0x000fe2000bf05270 */
[----:B------:R-:W-:Y:S01]  /*c660*/  MOV R20, UR6 ;  /* 0x0000000600147c02 */ /* 0x000fe20008000f00 */
[----:B------:R-:W-:-:S04]  /*c670*/  UMOV UR20, 0x400 ;  /* 0x0000040000147882 */ /* 0x000fc80000000000 */
[----:B------:R-:W-:Y:S01]  /*c680*/  PLOP3.LUT P0, PT, PT, PT, UP0, 0x80, 0x0 ;  /* 0x000000000000781c */ /* 0x000fe20003f0f008 */
[----:B--2---:R-:W-:-:S06]  /*c690*/  ULEA UR20, UR21, UR20, 0x18 ;  /* 0x0000001415147291 */ /* 0x004fcc000f8ec03f */
[----:B------:R-:W-:-:S04]  /*c6a0*/  MOV R163, UR20 ;  /* 0x0000001400a37c02 */ /* 0x000fc80008000f00 */
[----:B------:R-:W-:Y:S02]  /*c6b0*/  LEA R17, R20, R163, 0x3 ;  /* 0x000000a314117211 */ /* 0x000fe400078e18ff */
[----:B------:R-:W0:Y:S04]  /*c6c0*/  LDS.64 R20, [R163+0x8410] ;  /* 0x00841000a3147984 */ /* 0x000e280000000a00 */
[----:B------:R-:W2:Y:S01]  /*c6d0*/  @P0 LDS.64 R22, [R17+0xae60] ;  /* 0x00ae600011160984 */ /* 0x000ea20000000a00 */
[----:B0-----:R-:W-:Y:S01]  /*c6e0*/  FADD.FTZ R19, R19, R21 ;  /* 0x0000001513137221 */ /* 0x001fe20000010000 */
[----:B------:R-:W-:-:S03]  /*c6f0*/  FADD.FTZ R18, R18, R20 ;  /* 0x0000001412127221 */ /* 0x000fc60000010000 */
[----:B--2---:R-:W-:Y:S01]  /*c700*/  @P0 FADD.FTZ R19, R19, R23 ;  /* 0x0000001713130221 */ /* 0x004fe20000010000 */
[----:B------:R-:W-:-:S05]  /*c710*/  @P0 FADD.FTZ R18, R18, R22 ;  /* 0x0000001612120221 */ /* 0x000fca0000010000 */
[----:B------:R2:W-:Y:S02]  /*c720*/  STS.64 [R17+0xae60], R18 ;  /* 0x00ae601211007388 */ /* 0x0005e40000000a00 */
.L_x_8664:
[----:B------:R-:W-:Y:S05]  /*c730*/  BSYNC B0 ;  /* 0x0000000000007941 */ /* 0x000fea0003800000 */
.L_x_8663:
[----:B------:R-:W-:Y:S02]  /*c740*/  UIADD3 UR6, UR6, 0x1, URZ ;  /* 0x0000000106067890 */ /* 0x000fe4000fffe03f */
[----:B------:R-:W-:Y:S02]  /*c750*/  UIADD3 UR7, UP1, UR7, 0x1, URZ ;  /* 0x0000000107077890 */ /* 0x000fe4000ff3e03f */
[----:B------:R-:W-:Y:S02]  /*c760*/  UISETP.GE.AND UP0, UPT, UR6, UR54, UPT ;  /* 0x000000360600728c */ /* 0x000fe4000bf06270 */
[----:B------:R-:W-:-:S04]  /*c770*/  UIADD3.X UR8, URZ, UR8, URZ, UP1, !UPT ;  /* 0x000000083f087290 */ /* 0x000fc80008ffe43f */
[----:B------:R-:W-:-:S13]  /*c780*/  PLOP3.LUT P0, PT, PT, PT, UP0, 0x80, 0x0 ;  /* 0x000000000000781c */ /* 0x000fda0003f0f008 */
[----:B------:R-:W-:Y:S05]  /*c790*/  @!P0 BRA `(.L_x_8665) ;  /* 0xffffff5c00b08947 */ /* 0x000fea000383ffff */
.L_x_8570:
[----:B------:R-:W5:Y:S04]  /*c7a0*/  LDL R70, [R1+0x58] ;  /* 0x0000580001467983 */ /* 0x000f680000100800 */
[----:B------:R-:W2:Y:S04]  /*c7b0*/  LDL R68, [R1+0x54] ;  /* 0x0000540001447983 */ /* 0x000ea80000100800 */
[----:B------:R-:W2:Y:S04]  /*c7c0*/  LDL R66, [R1+0x50] ;  /* 0x0000500001427983 */ /* 0x000ea80000100800 */
[----:B------:R-:W2:Y:S04]  /*c7d0*/  LDL R64, [R1+0x4c] ;  /* 0x00004c0001407983 */ /* 0x000ea80000100800 */
[----:B------:R-:W2:Y:S04]  /*c7e0*/  LDL R62, [R1+0x48] ;  /* 0x00004800013e7983 */ /* 0x000ea80000100800 */
[----:B------:R-:W0:Y:S04]  /*c7f0*/  LDL R60, [R1+0x44] ;  /* 0x00004400013c7983 */ /* 0x000e280000100800 */
[----:B------:R-:W2:Y:S04]  /*c800*/  LDL R58, [R1+0x40] ;  /* 0x00004000013a7983 */ /* 0x000ea80000100800 */
[----:B------:R-:W2:Y:S04]  /*c810*/  LDL R56, [R1+0x3c] ;  /* 0x00003c0001387983 */ /* 0x000ea80000100800 */
[----:B------:R-:W2:Y:S04]  /*c820*/  LDL R54, [R1+0x38] ;  /* 0x0000380001367983 */ /* 0x000ea80000100800 */
[----:B------:R-:W2:Y:S04]  /*c830*/  LDL R52, [R1+0x34] ;  /* 0x0000340001347983 */ /* 0x000ea80000100800 */
[----:B------:R-:W2:Y:S04]  /*c840*/  LDL R50, [R1+0x30] ;  /* 0x0000300001327983 */ /* 0x000ea80000100800 */
[----:B----4-:R-:W4:Y:S04]  /*c850*/  LDL R48, [R1+0x2c] ;  /* 0x00002c0001307983 */ /* 0x010f280000100800 */
[----:B---3--:R-:W3:Y:S04]  /*c860*/  LDL R46, [R1+0x28] ;  /* 0x00002800012e7983 */ /* 0x008ee80000100800 */
[----:B------:R-:W1:Y:S04]  /*c870*/  LDL R44, [R1+0x24] ;  /* 0x00002400012c7983 */ /* 0x000e680000100800 */
[----:B------:R-:W3:Y:S04]  /*c880*/  LDL R42, [R1+0x20] ;  /* 0x00002000012a7983 */ /* 0x000ee80000100800 */
[----:B------:R-:W3:Y:S01]  /*c890*/  LDL R40, [R1+0x1c] ;  /* 0x00001c0001287983 */ /* 0x000ee20000100800 */
[----:B------:R-:W5:Y:S01]  /*c8a0*/  S2UR UR7, SR_CgaCtaId ;  /* 0x00000000000779c3 */ /* 0x000f620000008800 */
        /* <DEDUP_REMOVED lines=14> */
[----:B-----5:R-:W-:Y:S01]  /*c990*/  ULEA UR6, UR7, UR6, 0x18 ;  /* 0x0000000607067291 */ /* 0x020fe2000f8ec03f */
        /* <DEDUP_REMOVED lines=19> */
[----:B--2---:R-:W-:Y:S04]  /*cad0*/  LDS R11, [R68+0x80] ;  /* 0x00008000440b7984 */ /* 0x004fe80000000800 */
[----:B------:R-:W-:Y:S04]  /*cae0*/  LDS R13, [R66+0x100] ;  /* 0x00010000420d7984 */ /* 0x000fe80000000800 */
        /* <DEDUP_REMOVED lines=8> */
[----:B----4-:R-:W-:Y:S04]  /*cb70*/  LDS R31, [R48+0x580] ;  /* 0x00058000301f7984 */ /* 0x010fe80000000800 */
[----:B---3--:R-:W-:Y:S04]  /*cb80*/  LDS R33, [R46+0x600] ;  /* 0x000600002e217984 */ /* 0x008fe80000000800 */
[----:B-1----:R-:W-:Y:S04]  /*cb90*/  LDS R35, [R44+0x680] ;  /* 0x000680002c237984 */ /* 0x002fe80000000800 */
[----:B------:R-:W-:Y:S04]  /*cba0*/  LDS R37, [R42+0x700] ;  /* 0x000700002a257984 */ /* 0x000fe80000000800 */
[----:B------:R-:W-:Y:S04]  /*cbb0*/  LDS R39, [R40+0x780] ;  /* 0x0007800028277984 */ /* 0x000fe80000000800 */
        /* <DEDUP_REMOVED lines=27> */
.L_x_8667:
[----:B------:R-:W-:Y:S05]  /*cd70*/  BSYNC B0 ;  /* 0x0000000000007941 */ /* 0x000fea0003800000 */
.L_x_8666:
        /* <DEDUP_REMOVED lines=117> */
[----:B------:R-:W-:Y:S01]  /*d4d0*/  MOV R4, UR17 ;  /* 0x0000001100047c02 */ /* 0x000fe20008000f00 */
[----:B------:R-:W-:Y:S01]  /*d4e0*/  UIADD3 UR17, UR7, UR20, URZ ;  /* 0x0000001407117290 */ /* 0x000fe2000fffe03f */
        /* <DEDUP_REMOVED lines=67> */
.L_x_8669:
[----:B------:R-:W-:Y:S05]  /*d920*/  BSYNC B0 ;  /* 0x0000000000007941 */ /* 0x000fea0003800000 */
.L_x_8668:
        /* <DEDUP_REMOVED lines=58> */
.L_x_8569:
        /* <DEDUP_REMOVED lines=38> */
.L_x_8672:
[----:B------:R-:W-:Y:S05]  /*df30*/  BSYNC B0 ;  /* 0x0000000000007941 */ /* 0x000fea0003800000 */
.L_x_8671:
        /* <DEDUP_REMOVED lines=41> */
.L_x_8674:
[----:B------:R-:W2:Y:S02]  /*e1d0*/  S2R R7, SR_TID.X ;  /* 0x0000000000077919 */ /* 0x000ea40000002100 */
.L_x_8675:
[----:B------:R-:W-:Y:S05]  /*e1e0*/  BSYNC B0 ;  /* 0x0000000000007941 */ /* 0x000fea0003800000 */
.L_x_8673:
        /* <DEDUP_REMOVED lines=15> */
.L_x_8676:
[C---:B------:R-:W-:Y:S02]  /*e2e0*/  LEA R0, R7.reuse, UR7, 0x3 ;  /* 0x0000000707007c11 */ /* 0x040fe4000f8e18ff */
[----:B01----:R-:W-:Y:S02]  /*e2f0*/  SHF.R.S32.HI R4, RZ, 0x1f, R7 ;  /* 0x0000001fff047819 */ /* 0x003fe40000011407 */
[----:B--2---:R-:W-:Y:S01]  /*e300*/  MOV R2, UR4 ;  /* 0x0000000400027c02 */ /* 0x004fe20008000f00 */
        /* <DEDUP_REMOVED lines=16> */
.L_x_8574:
[----:B------:R-:W-:Y:S01]  /*e410*/  HFMA2.MMA R69, -RZ, RZ, 0, 5.9604644775390625e-08 ;  /* 0x00000001ff457435 */ /* 0x000fe200000001ff */
[----:B------:R-:W-:Y:S02]  /*e420*/  MOV R246, R243 ;  /* 0x000000f300f67202 */ /* 0x000fe40000000f00 */
[----:B------:R-:W-:Y:S02]  /*e430*/  MOV R68, RZ ;  /* 0x000000ff00447202 */ /* 0x000fe40000000f00 */
[----:B------:R-:W-:-:S07]  /*e440*/  MOV R71, 0xffffffff ;  /* 0xffffffff00477802 */ /* 0x000fce0000000f00 */
[----:B0--3-5:R-:W-:Y:S05]  /*e450*/  WARPSYNC.COLLECTIVE R71, `(.L_x_8677) ;  /* 0x0000000047087348 */ /* 0x029fea0003c00000 */
[----:B------:R1:W2:Y:S02]  /*e460*/  SHFL.UP P3, R70, R246, R69, R68 ;  /* 0x04000045f6467389 */ /* 0x0002a40000060044 */
[----:B0123-5:R-:W-:Y:S01]  /*e470*/  ENDCOLLECTIVE ;  /* 0x000000000000791b */ /* 0x02ffe20003800000 */
.L_x_8677:
[----:B------:R-:W-:Y:S02]  /*e480*/  MOV R246, R239 ;  /* 0x000000ef00f67202 */ /* 0x000fe40000000f00 */
[----:B------:R-:W-:-:S07]  /*e490*/  MOV R244, R70 ;  /* 0x0000004600f47202 */ /* 0x000fce0000000f00 */
[----:B------:R-:W-:Y:S05]  /*e4a0*/  WARPSYNC.COLLECTIVE R71, `(.L_x_8678) ;  /* 0x0000000047087348 */ /* 0x000fea0003c00000 */
[----:B------:R0:W1:Y:S02]  /*e4b0*/  SHFL.UP P3, R70, R246, R69, R68 ;  /* 0x04000045f6467389 */ /* 0x0000640000060044 */
[----:B01----:R-:W-:Y:S01]  /*e4c0*/  ENDCOLLECTIVE ;  /* 0x000000000000791b */ /* 0x003fe20003800000 */
.L_x_8678:
[----:B------:R-:W-:Y:S02]  /*e4d0*/  MOV R246, R241 ;  /* 0x000000f100f67202 */ /* 0x000fe40000000f00 */
[----:B------:R-:W-:-:S07]  /*e4e0*/  MOV R245, R70 ;  /* 0x0000004600f57202 */ /* 0x000fce0000000f00 */
[----:B------:R-:W-:Y:S05]  /*e4f0*/  WARPSYNC.COLLECTIVE R71, `(.L_x_8679) ;  /* 0x0000000047087348 */ /* 0x000fea0003c00000 */
[----:B------:R0:W1:Y:S02]  /*e500*/  SHFL.UP P3, R70, R246, R69, R68 ;  /* 0x04000045f6467389 */ /* 0x0000640000060044 */
[----:B01----:R-:W-:Y:S01]  /*e510*/  ENDCOLLECTIVE ;  /* 0x000000000000791b */ /* 0x003fe20003800000 */
.L_x_8679:
[----:B------:R-:W-:Y:S02]  /*e520*/  MOV R246, R242 ;  /* 0x000000f200f67202 */ /* 0x000fe40000000f00 */
[----:B------:R-:W-:-:S07]  /*e530*/  MOV R247, R70 ;  /* 0x0000004600f77202 */ /* 0x000fce0000000f00 */
[----:B------:R-:W-:Y:S05]  /*e540*/  WARPSYNC.COLLECTIVE R71, `(.L_x_8680) ;  /* 0x0000000047087348 */ /* 0x000fea0003c00000 */
[----:B------:R0:W1:Y:S02]  /*e550*/  SHFL.UP P3, R70, R246, R69, R68 ;  /* 0x04000045f6467389 */ /* 0x0000640000060044 */
[----:B01----:R-:W-:Y:S01]  /*e560*/  ENDCOLLECTIVE ;  /* 0x000000000000791b */ /* 0x003fe20003800000 */
.L_x_8680:
        /* <DEDUP_REMOVED lines=19> */
.L_x_8681:
[----:B------:R-:W-:Y:S02]  /*e6a0*/  MOV R246, R239 ;  /* 0x000000ef00f67202 */ /* 0x000fe40000000f00 */
[----:B------:R-:W-:-:S07]  /*e6b0*/  MOV R245, R70 ;  /* 0x0000004600f57202 */ /* 0x000fce0000000f00 */
[----:B------:R-:W-:Y:S05]  /*e6c0*/  WARPSYNC.COLLECTIVE R71, `(.L_x_8682) ;  /* 0x0000000047087348 */ /* 0x000fea0003c00000 */
[----:B------:R0:W1:Y:S02]  /*e6d0*/  SHFL.UP P3, R70, R246, R69, R68 ;  /* 0x04000045f6467389 */ /* 0x0000640000060044 */
[----:B01----:R-:W-:Y:S01]  /*e6e0*/  ENDCOLLECTIVE ;  /* 0x000000000000791b */ /* 0x003fe20003800000 */
.L_x_8682:
[----:B------:R-:W-:Y:S02]  /*e6f0*/  MOV R246, R241 ;  /* 0x000000f100f67202 */ /* 0x000fe40000000f00 */
[----:B------:R-:W-:-:S07]  /*e700*/  MOV R247, R70 ;  /* 0x0000004600f77202 */ /* 0x000fce0000000f00 */
[----:B------:R-:W-:Y:S05]  /*e710*/  WARPSYNC.COLLECTIVE R71, `(.L_x_8683) ;  /* 0x0000000047087348 */ /* 0x000fea0003c00000 */
[----:B------:R0:W1:Y:S02]  /*e720*/  SHFL.UP P3, R70, R246, R69, R68 ;  /* 0x04000045f6467389 */ /* 0x0000640000060044 */
[----:B01----:R-:W-:Y:S01]  /*e730*/  ENDCOLLECTIVE ;  /* 0x000000000000791b */ /* 0x003fe20003800000 */
.L_x_8683:
[----:B------:R-:W-:Y:S02]  /*e740*/  MOV R246, R242 ;  /* 0x000000f200f67202 */ /* 0x000fe40000000f00 */
[----:B------:R-:W-:-:S07]  /*e750*/  MOV R244, R70 ;  /* 0x0000004600f47202 */ /* 0x000fce0000000f00 */
[----:B------:R-:W-:Y:S05]  /*e760*/  WARPSYNC.COLLECTIVE R71, `(.L_x_8684) ;  /* 0x0000000047087348 */ /* 0x000fea0003c00000 */
[----:B------:R0:W1:Y:S02]  /*e770*/  SHFL.UP P3, R70, R246, R69, R68 ;  /* 0x04000045f6467389 */ /* 0x0000640000060044 */
[----:B01----:R-:W-:Y:S01]  /*e780*/  ENDCOLLECTIVE ;  /* 0x000000000000791b */ /* 0x003fe20003800000 */
.L_x_8684:
        /* <DEDUP_REMOVED lines=19> */
.L_x_8685:
[----:B------:R-:W-:Y:S02]  /*e8c0*/  MOV R246, R239 ;  /* 0x000000ef00f67202 */ /* 0x000fe40000000f00 */
[----:B------:R-:W-:-:S07]  /*e8d0*/  MOV R245, R70 ;  /* 0x0000004600f57202 */ /* 0x000fce0000000f00 */
[----:B------:R-:W-:Y:S05]  /*e8e0*/  WARPSYNC.COLLECTIVE R71, `(.L_x_8686) ;  /* 0x0000000047087348 */ /* 0x000fea0003c00000 */
[----:B------:R0:W1:Y:S02]  /*e8f0*/  SHFL.UP P3, R70, R246, R69, R68 ;  /* 0x04000045f6467389 */ /* 0x0000640000060044 */
[----:B01----:R-:W-:Y:S01]  /*e900*/  ENDCOLLECTIVE ;  /* 0x000000000000791b */ /* 0x003fe20003800000 */
.L_x_8686:
[----:B------:R-:W-:Y:S02]  /*e910*/  MOV R246, R241 ;  /* 0x000000f100f67202 */ /* 0x000fe40000000f00 */
[----:B------:R-:W-:-:S07]  /*e920*/  MOV R247, R70 ;  /* 0x0000004600f77202 */ /* 0x000fce0000000f00 */
[----:B------:R-:W-:Y:S05]  /*e930*/  WARPSYNC.COLLECTIVE R71, `(.L_x_8687) ;  /* 0x0000000047087348 */ /* 0x000fea0003c00000 */
[----:B------:R0:W1:Y:S02]  /*e940*/  SHFL.UP P3, R70, R246, R69, R68 ;  /* 0x04000045f6467389 */ /* 0x0000640000060044 */
[----:B01----:R-:W-:Y:S01]  /*e950*/  ENDCOLLECTIVE ;  /* 0x000000000000791b */ /* 0x003fe20003800000 */
.L_x_8687:
[----:B------:R-:W-:Y:S02]  /*e960*/  MOV R246, R242 ;  /* 0x000000f200f67202 */ /* 0x000fe40000000f00 */
[----:B------:R-:W-:-:S07]  /*e970*/  MOV R244, R70 ;  /* 0x0000004600f47202 */ /* 0x000fce0000000f00 */
[----:B------:R-:W-:Y:S05]  /*e980*/  WARPSYNC.COLLECTIVE R71, `(.L_x_8688) ;  /* 0x0000000047087348 */ /* 0x000fea0003c00000 */
[----:B------:R0:W1:Y:S02]  /*e990*/  SHFL.UP P3, R70, R246, R69, R68 ;  /* 0x04000045f6467389 */ /* 0x0000640000060044 */
[----:B01----:R-:W-:Y:S01]  /*e9a0*/  ENDCOLLECTIVE ;  /* 0x000000000000791b */ /* 0x003fe20003800000 */
.L_x_8688:
        /* <DEDUP_REMOVED lines=19> */
.L_x_8689:
[----:B------:R-:W-:Y:S02]  /*eae0*/  MOV R246, R239 ;  /* 0x000000ef00f67202 */ /* 0x000fe40000000f00 */
[----:B------:R-:W-:-:S07]  /*eaf0*/  MOV R245, R70 ;  /* 0x0000004600f57202 */ /* 0x000fce0000000f00 */
[----:B------:R-:W-:Y:S05]  /*eb00*/  WARPSYNC.COLLECTIVE R71, `(.L_x_8690) ;  /* 0x0000000047087348 */ /* 0x000fea0003c00000 */
[----:B------:R0:W1:Y:S02]  /*eb10*/  SHFL.UP P3, R70, R246, R69, R68 ;  /* 0x04000045f6467389 */ /* 0x0000640000060044 */
[----:B01----:R-:W-:Y:S01]  /*eb20*/  ENDCOLLECTIVE ;  /* 0x000000000000791b */ /* 0x003fe20003800000 */
.L_x_8690:
[----:B------:R-:W-:Y:S02]  /*eb30*/  MOV R246, R241 ;  /* 0x000000f100f67202 */ /* 0x000fe40000000f00 */
[----:B------:R-:W-:-:S07]  /*eb40*/  MOV R247, R70 ;  /* 0x0000004600f77202 */ /* 0x000fce0000000f00 */
[----:B------:R-:W-:Y:S05]  /*eb50*/  WARPSYNC.COLLECTIVE R71, `(.L_x_8691) ;  /* 0x0000000047087348 */ /* 0x000fea0003c00000 */
[----:B------:R0:W1:Y:S02]  /*eb60*/  SHFL.UP P3, R70, R246, R69, R68 ;  /* 0x04000045f6467389 */ /* 0x0000640000060044 */
[----:B01----:R-:W-:Y:S01]  /*eb70*/  ENDCOLLECTIVE ;  /* 0x000000000000791b */ /* 0x003fe20003800000 */
.L_x_8691:
[----:B------:R-:W-:Y:S02]  /*eb80*/  MOV R246, R242 ;  /* 0x000000f200f67202 */ /* 0x000fe40000000f00 */
[----:B------:R-:W-:-:S07]  /*eb90*/  MOV R244, R70 ;  /* 0x0000004600f47202 */ /* 0x000fce0000000f00 */
[----:B------:R-:W-:Y:S05]  /*eba0*/  WARPSYNC.COLLECTIVE R71, `(.L_x_8692) ;  /* 0x0000000047087348 */ /* 0x000fea0003c00000 */
[----:B------:R0:W1:Y:S02]  /*ebb0*/  SHFL.UP P3, R70, R246, R69, R68 ;  /* 0x04000045f6467389 */ /* 0x0000640000060044 */
[----:B01----:R-:W-:Y:S01]  /*ebc0*/  ENDCOLLECTIVE ;  /* 0x000000000000791b */ /* 0x003fe20003800000 */
.L_x_8692:
        /* <DEDUP_REMOVED lines=19> */
.L_x_8693:
[----:B------:R-:W-:Y:S02]  /*ed00*/  MOV R246, R239 ;  /* 0x000000ef00f67202 */ /* 0x000fe40000000f00 */
[----:B------:R-:W-:-:S07]  /*ed10*/  MOV R244, R70 ;  /* 0x0000004600f47202 */ /* 0x000fce0000000f00 */
[----:B------:R-:W-:Y:S05]  /*ed20*/  WARPSYNC.COLLECTIVE R71, `(.L_x_8694) ;  /* 0x0000000047087348 */ /* 0x000fea0003c00000 */
[----:B------:R0:W1:Y:S02]  /*ed30*/  SHFL.UP P3, R70, R246, R69, R68 ;  /* 0x04000045f6467389 */ /* 0x0000640000060044 */
[----:B01----:R-:W-:Y:S01]  /*ed40*/  ENDCOLLECTIVE ;  /* 0x000000000000791b */ /* 0x003fe20003800000 */
.L_x_8694:
[----:B------:R-:W-:Y:S02]  /*ed50*/  MOV R246, R241 ;  /* 0x000000f100f67202 */ /* 0x000fe40000000f00 */
[----:B------:R-:W-:-:S07]  /*ed60*/  MOV R245, R70 ;  /* 0x0000004600f57202 */ /* 0x000fce0000000f00 */
[----:B------:R-:W-:Y:S05]  /*ed70*/  WARPSYNC.COLLECTIVE R71, `(.L_x_8695) ;  /* 0x0000000047087348 */ /* 0x000fea0003c00000 */
[----:B------:R0:W1:Y:S02]  /*ed80*/  SHFL.UP P3, R70, R246, R69, R68 ;  /* 0x04000045f6467389 */ /* 0x0000640000060044 */
[----:B01----:R-:W-:Y:S01]  /*ed90*/  ENDCOLLECTIVE ;  /* 0x000000000000791b */ /* 0x003fe20003800000 */
.L_x_8695:
[----:B------:R-:W-:Y:S02]  /*eda0*/  MOV R246, R242 ;  /* 0x000000f200f67202 */ /* 0x000fe40000000f00 */
[----:B------:R-:W-:-:S07]  /*edb0*/  MOV R247, R70 ;  /* 0x0000004600f77202 */ /* 0x000fce0000000f00 */
[----:B------:R-:W-:Y:S05]  /*edc0*/  WARPSYNC.COLLECTIVE R71, `(.L_x_8696) ;  /* 0x0000000047087348 */ /* 0x000fea0003c00000 */
[----:B------:R0:W1:Y:S02]  /*edd0*/  SHFL.UP P3, R70, R246, R69, R68 ;  /* 0x04000045f6467389 */ /* 0x0000640000060044 */
[----:B01----:R-:W-:Y:S01]  /*ede0*/  ENDCOLLECTIVE ;  /* 0x000000000000791b */ /* 0x003fe20003800000 */
.L_x_8696:
[----:B------:R-:W-:Y:S01]  /*edf0*/  MOV R69, R70 ;  /* 0x0000004600457202 */ /* 0x000fe20000000f00 */
[----:B------:R-:W-:Y:S06]  /*ee00*/  BRA `(.L_x_8697) ;  /* 0xffffff7400d87947 */ /* 0x000fec000383ffff */
.L_x_8575:
        /* <DEDUP_REMOVED lines=8> */
.L_x_8699:
[----:B------:R-:W-:Y:S05]  /*ee90*/  BSYNC B0 ;  /* 0x0000000000007941 */ /* 0x000fea0003800000 */
.L_x_8698:
[----:B------:R-:W-:Y:S05]  /*eea0*/  BRA `(.L_x_8700) ;  /* 0xffffff7400e87947 */ /* 0x000fea000383ffff */
.L_x_8576:
        /* <DEDUP_REMOVED lines=8> */
.L_x_8702:
[----:B------:R-:W-:Y:S05]  /*ef30*/  BSYNC B0 ;  /* 0x0000000000007941 */ /* 0x000fea0003800000 */
.L_x_8701:
[----:B------:R-:W-:Y:S05]  /*ef40*/  BRA `(.L_x_8703) ;  /* 0xffffff7400c87947 */ /* 0x000fea000383ffff */
.L_x_8577:
        /* <DEDUP_REMOVED lines=8> */
.L_x_8705:
[----:B------:R-:W-:Y:S05]  /*efd0*/  BSYNC B0 ;  /* 0x0000000000007941 */ /* 0x000fea0003800000 */
.L_x_8704:
[----:B------:R-:W-:Y:S05]  /*efe0*/  BRA `(.L_x_8706) ;  /* 0xffffff7400a87947 */ /* 0x000fea000383ffff */
.L_x_8578:
        /* <DEDUP_REMOVED lines=8> */
.L_x_8708:
[----:B------:R-:W-:Y:S05]  /*f070*/  BSYNC B0 ;  /* 0x0000000000007941 */ /* 0x000fea0003800000 */
.L_x_8707:
[----:B------:R-:W-:Y:S05]  /*f080*/  BRA `(.L_x_8709) ;  /* 0xffffff7400887947 */ /* 0x000fea000383ffff */
.L_x_8579:
        /* <DEDUP_REMOVED lines=8> */
.L_x_8711:
[----:B------:R-:W-:Y:S05]  /*f110*/  BSYNC B0 ;  /* 0x0000000000007941 */ /* 0x000fea0003800000 */
.L_x_8710:
        /* <DEDUP_REMOVED lines=8> */
.L_x_8712:
[----:B------:R-:W-:Y:S02]  /*f1a0*/  MOV R246, R241 ;  /* 0x000000f100f67202 */ /* 0x000fe40000000f00 */
[----:B------:R-:W-:-:S07]  /*f1b0*/  MOV R244, R70 ;  /* 0x0000004600f47202 */ /* 0x000fce0000000f00 */
[----:B------:R-:W-:Y:S05]  /*f1c0*/  WARPSYNC.COLLECTIVE R71, `(.L_x_8713) ;  /* 0x0000000047087348 */ /* 0x000fea0003c00000 */
[----:B------:R0:W1:Y:S02]  /*f1d0*/  SHFL.UP P3, R70, R246, R69, R68 ;  /* 0x04000045f6467389 */ /* 0x0000640000060044 */
[----:B01----:R-:W-:Y:S01]  /*f1e0*/  ENDCOLLECTIVE ;  /* 0x000000000000791b */ /* 0x003fe20003800000 */
.L_x_8713:
[----:B------:R-:W-:Y:S02]  /*f1f0*/  MOV R246, R242 ;  /* 0x000000f200f67202 */ /* 0x000fe40000000f00 */
[----:B------:R-:W-:-:S07]  /*f200*/  MOV R241, R70 ;  /* 0x0000004600f17202 */ /* 0x000fce0000000f00 */
[----:B------:R-:W-:Y:S05]  /*f210*/  WARPSYNC.COLLECTIVE R71, `(.L_x_8714) ;  /* 0x0000000047087348 */ /* 0x000fea0003c00000 */
[----:B------:R0:W1:Y:S02]  /*f220*/  SHFL.UP P3, R70, R246, R69, R68 ;  /* 0x04000045f6467389 */ /* 0x0000640000060044 */
[----:B01----:R-:W-:Y:S01]  /*f230*/  ENDCOLLECTIVE ;  /* 0x000000000000791b */ /* 0x003fe20003800000 */
.L_x_8714:
[----:B------:R-:W-:Y:S01]  /*f240*/  HFMA2.MMA R69, -RZ, RZ, 0, 0 ;  /* 0x00000000ff457435 */ /* 0x000fe200000001ff */
[----:B------:R-:W-:Y:S02]  /*f250*/  MOV R68, 0x1f ;  /* 0x0000001f00447802 */ /* 0x000fe40000000f00 */
[----:B------:R-:W-:Y:S02]  /*f260*/  MOV R242, R70 ;  /* 0x0000004600f27202 */ /* 0x000fe40000000f00 */
[----:B------:R-:W-:-:S07]  /*f270*/  MOV R70, R60 ;  /* 0x0000003c00467202 */ /* 0x000fce0000000f00 */
[----:B------:R-:W-:Y:S05]  /*f280*/  WARPSYNC.COLLECTIVE R71, `(.L_x_8715) ;  /* 0x0000000047087348 */ /* 0x000fea0003c00000 */
[----:B------:R0:W1:Y:S02]  /*f290*/  SHFL.IDX P3, R239, R70, R69, R68 ;  /* 0x0000004546ef7389 */ /* 0x0000640000060044 */
[----:B01----:R-:W-:Y:S01]  /*f2a0*/  ENDCOLLECTIVE ;  /* 0x000000000000791b */ /* 0x003fe20003800000 */
.L_x_8715:
[----:B------:R-:W-:Y:S02]  /*f2b0*/  MOV R70, R61 ;  /* 0x0000003d00467202 */ /* 0x000fe40000000f00 */
[----:B------:R-:W-:-:S07]  /*f2c0*/  MOV R60, R239 ;  /* 0x000000ef003c7202 */ /* 0x000fce0000000f00 */
[----:B------:R-:W-:Y:S05]  /*f2d0*/  WARPSYNC.COLLECTIVE R71, `(.L_x_8716) ;  /* 0x0000000047087348 */ /* 0x000fea0003c00000 */
[----:B------:R0:W1:Y:S02]  /*f2e0*/  SHFL.IDX P3, R239, R70, R69, R68 ;  /* 0x0000004546ef7389 */ /* 0x0000640000060044 */
[----:B01----:R-:W-:Y:S01]  /*f2f0*/  ENDCOLLECTIVE ;  /* 0x000000000000791b */ /* 0x003fe20003800000 */
.L_x_8716:
[----:B------:R-:W-:Y:S02]  /*f300*/  MOV R70, R62 ;  /* 0x0000003e00467202 */ /* 0x000fe40000000f00 */
[----:B------:R-:W-:-:S07]  /*f310*/  MOV R61, R239 ;  /* 0x000000ef003d7202 */ /* 0x000fce0000000f00 */
[----:B------:R-:W-:Y:S05]  /*f320*/  WARPSYNC.COLLECTIVE R71, `(.L_x_8717) ;  /* 0x0000000047087348 */ /* 0x000fea0003c00000 */
[----:B------:R0:W1:Y:S02]  /*f330*/  SHFL.IDX P3, R239, R70, R69, R68 ;  /* 0x0000004546ef7389 */ /* 0x0000640000060044 */
[----:B01----:R-:W-:Y:S01]  /*f340*/  ENDCOLLECTIVE ;  /* 0x000000000000791b */ /* 0x003fe20003800000 */
.L_x_8717:
[----:B------:R-:W-:Y:S02]  /*f350*/  MOV R70, R63 ;  /* 0x0000003f00467202 */ /* 0x000fe40000000f00 */
[----:B------:R-:W-:-:S07]  /*f360*/  MOV R62, R239 ;  /* 0x000000ef003e7202 */ /* 0x000fce0000000f00 */
[----:B------:R-:W-:Y:S05]  /*f370*/  WARPSYNC.COLLECTIVE R71, `(.L_x_8718) ;  /* 0x0000000047087348 */ /* 0x000fea0003c00000 */
[----:B------:R0:W1:Y:S02]  /*f380*/  SHFL.IDX P3, R239, R70, R69, R68 ;  /* 0x0000004546ef7389 */ /* 0x0000640000060044 */
[----:B01----:R-:W-:Y:S01]  /*f390*/  ENDCOLLECTIVE ;  /* 0x000000000000791b */ /* 0x003fe20003800000 */
.L_x_8718:
[----:B------:R-:W-:Y:S01]  /*f3a0*/  MOV R63, R239 ;  /* 0x000000ef003f7202 */ /* 0x000fe20000000f00 */
[----:B------:R-:W-:Y:S06]  /*f3b0*/  BRA `(.L_x_8719) ;  /* 0xffffff7000e47947 */ /* 0x000fec000383ffff */
.L_x_8581:
        /* <DEDUP_REMOVED lines=8> */
.L_x_8720:
[----:B------:R-:W-:Y:S02]  /*f440*/  MOV R244, R241 ;  /* 0x000000f100f47202 */ /* 0x000fe40000000f00 */
[----:B------:R-:W-:-:S07]  /*f450*/  MOV R68, R239 ;  /* 0x000000ef00447202 */ /* 0x000fce0000000f00 */
[----:B------:R-:W-:Y:S05]  /*f460*/  WARPSYNC.COLLECTIVE R71, `(.L_x_8721) ;  /* 0x0000000047087348 */ /* 0x000fea0003c00000 */
[----:B------:R0:W1:Y:S02]  /*f470*/  SHFL.DOWN P0, R239, R244, R245, R252 ;  /* 0x080000f5f4ef7389 */ /* 0x00006400000000fc */
[----:B01----:R-:W-:Y:S01]  /*f480*/  ENDCOLLECTIVE ;  /* 0x000000000000791b */ /* 0x003fe20003800000 */
.L_x_8721:
[----:B------:R-:W-:Y:S02]  /*f490*/  MOV R244, R70 ;  /* 0x0000004600f47202 */ /* 0x000fe40000000f00 */
[----:B------:R-:W-:-:S07]  /*f4a0*/  MOV R69, R239 ;  /* 0x000000ef00457202 */ /* 0x000fce0000000f00 */
[----:B------:R-:W-:Y:S05]  /*f4b0*/  WARPSYNC.COLLECTIVE R71, `(.L_x_8722) ;  /* 0x0000000047087348 */ /* 0x000fea0003c00000 */
[----:B------:R0:W1:Y:S02]  /*f4c0*/  SHFL.DOWN P0, R239, R244, R245, R252 ;  /* 0x080000f5f4ef7389 */ /* 0x00006400000000fc */
[----:B01----:R-:W-:Y:S01]  /*f4d0*/  ENDCOLLECTIVE ;  /* 0x000000000000791b */ /* 0x003fe20003800000 */
.L_x_8722:
[----:B------:R-:W-:Y:S02]  /*f4e0*/  MOV R244, R243 ;  /* 0x000000f300f47202 */ /* 0x000fe40000000f00 */
[----:B------:R-:W-:-:S07]  /*f4f0*/  MOV R246, R239 ;  /* 0x000000ef00f67202 */ /* 0x000fce0000000f00 */
[----:B------:R-:W-:Y:S05]  /*f500*/  WARPSYNC.COLLECTIVE R71, `(.L_x_8723) ;  /* 0x0000000047087348 */ /* 0x000fea0003c00000 */
[----:B------:R0:W1:Y:S02]  /*f510*/  SHFL.DOWN P0, R239, R244, R245, R252 ;  /* 0x080000f5f4ef7389 */ /* 0x00006400000000fc */
[----:B01----:R-:W-:Y:S01]  /*f520*/  ENDCOLLECTIVE ;  /* 0x000000000000791b */ /* 0x003fe20003800000 */
.L_x_8723:
[----:B------:R-:W-:Y:S01]  /*f530*/  MOV R71, R239 ;  /* 0x000000ef00477202 */ /* 0x000fe20000000f00 */
[----:B------:R-:W-:Y:S06]  /*f540*/  BRA `(.L_x_8724) ;  /* 0xffffff84003c7947 */ /* 0x000fec000383ffff */
.L_x_8584:
        /* <DEDUP_REMOVED lines=8> */
.L_x_8726:
[----:B------:R-:W-:Y:S05]  /*f5d0*/  BSYNC B0 ;  /* 0x0000000000007941 */ /* 0x000fea0003800000 */
.L_x_8725:
        /* <DEDUP_REMOVED lines=8> */
.L_x_8727:
[----:B------:R-:W-:Y:S02]  /*f660*/  MOV R244, R242 ;  /* 0x000000f200f47202 */ /* 0x000fe40000000f00 */
[----:B------:R-:W-:-:S07]  /*f670*/  MOV R69, R239 ;  /* 0x000000ef00457202 */ /* 0x000fce0000000f00 */
[----:B------:R-:W-:Y:S05]  /*f680*/  WARPSYNC.COLLECTIVE R71, `(.L_x_8728) ;  /* 0x0000000047087348 */ /* 0x000fea0003c00000 */
[----:B------:R0:W1:Y:S02]  /*f690*/  SHFL.DOWN P0, R239, R244, R245, R252 ;  /* 0x080000f5f4ef7389 */ /* 0x00006400000000fc */
[----:B01----:R-:W-:Y:S01]  /*f6a0*/  ENDCOLLECTIVE ;  /* 0x000000000000791b */ /* 0x003fe20003800000 */
.L_x_8728:
[----:B------:R-:W-:Y:S02]  /*f6b0*/  MOV R244, R243 ;  /* 0x000000f300f47202 */ /* 0x000fe40000000f00 */
[----:B------:R-:W-:-:S07]  /*f6c0*/  MOV R70, R239 ;  /* 0x000000ef00467202 */ /* 0x000fce0000000f00 */
[----:B------:R-:W-:Y:S05]  /*f6d0*/  WARPSYNC.COLLECTIVE R71, `(.L_x_8729) ;  /* 0x0000000047087348 */ /* 0x000fea0003c00000 */
[----:B------:R0:W1:Y:S02]  /*f6e0*/  SHFL.DOWN P0, R239, R244, R245, R252 ;  /* 0x080000f5f4ef7389 */ /* 0x00006400000000fc */
[----:B01----:R-:W-:Y:S01]  /*f6f0*/  ENDCOLLECTIVE ;  /* 0x000000000000791b */ /* 0x003fe20003800000 */
.L_x_8729:
[----:B------:R-:W-:Y:S01]  /*f700*/  MOV R71, R239 ;  /* 0x000000ef00477202 */ /* 0x000fe20000000f00 */
[----:B------:R-:W-:Y:S06]  /*f710*/  BRA `(.L_x_8730) ;  /* 0xffffff84001c7947 */ /* 0x000fec000383ffff */
.L_x_8587:
        /* <DEDUP_REMOVED lines=8> */
.L_x_8732:
[----:B------:R-:W-:Y:S05]  /*f7a0*/  BSYNC B0 ;  /* 0x0000000000007941 */ /* 0x000fea0003800000 */
.L_x_8731:
        /* <DEDUP_REMOVED lines=8> */
.L_x_8733:
[----:B------:R-:W-:Y:S02]  /*f830*/  MOV R244, R242 ;  /* 0x000000f200f47202 */ /* 0x000fe40000000f00 */
[----:B------:R-:W-:-:S07]  /*f840*/  MOV R69, R239 ;  /* 0x000000ef00457202 */ /* 0x000fce0000000f00 */
[----:B------:R-:W-:Y:S05]  /*f850*/  WARPSYNC.COLLECTIVE R71, `(.L_x_8734) ;  /* 0x0000000047087348 */ /* 0x000fea0003c00000 */
[----:B------:R0:W1:Y:S02]  /*f860*/  SHFL.DOWN P0, R239, R244, R245, R252 ;  /* 0x080000f5f4ef7389 */ /* 0x00006400000000fc */
[----:B01----:R-:W-:Y:S01]  /*f870*/  ENDCOLLECTIVE ;  /* 0x000000000000791b */ /* 0x003fe20003800000 */
.L_x_8734:
[----:B------:R-:W-:Y:S02]  /*f880*/  MOV R244, R243 ;  /* 0x000000f300f47202 */ /* 0x000fe40000000f00 */
[----:B------:R-:W-:-:S07]  /*f890*/  MOV R70, R239 ;  /* 0x000000ef00467202 */ /* 0x000fce0000000f00 */
[----:B------:R-:W-:Y:S05]  /*f8a0*/  WARPSYNC.COLLECTIVE R71, `(.L_x_8735) ;  /* 0x0000000047087348 */ /* 0x000fea0003c00000 */
[----:B------:R0:W1:Y:S02]  /*f8b0*/  SHFL.DOWN P0, R239, R244, R245, R252 ;  /* 0x080000f5f4ef7389 */ /* 0x00006400000000fc */
[----:B01----:R-:W-:Y:S01]  /*f8c0*/  ENDCOLLECTIVE ;  /* 0x000000000000791b */ /* 0x003fe20003800000 */
.L_x_8735:
[----:B------:R-:W-:Y:S01]  /*f8d0*/  MOV R71, R239 ;  /* 0x000000ef00477202 */ /* 0x000fe20000000f00 */
[----:B------:R-:W-:Y:S06]  /*f8e0*/  BRA `(.L_x_8736) ;  /* 0xffffff8000fc7947 */ /* 0x000fec000383ffff */
.L_x_8590:
        /* <DEDUP_REMOVED lines=8> */
.L_x_8738:
[----:B------:R-:W-:Y:S05]  /*f970*/  BSYNC B0 ;  /* 0x0000000000007941 */ /* 0x000fea0003800000 */
.L_x_8737:
        /* <DEDUP_REMOVED lines=8> */
.L_x_8739:
[----:B------:R-:W-:Y:S02]  /*fa00*/  MOV R244, R242 ;  /* 0x000000f200f47202 */ /* 0x000fe40000000f00 */
[----:B------:R-:W-:-:S07]  /*fa10*/  MOV R69, R239 ;  /* 0x000000ef00457202 */ /* 0x000fce0000000f00 */
[----:B------:R-:W-:Y:S05]  /*fa20*/  WARPSYNC.COLLECTIVE R71, `(.L_x_8740) ;  /* 0x0000000047087348 */ /* 0x000fea0003c00000 */
[----:B------:R0:W1:Y:S02]  /*fa30*/  SHFL.DOWN P0, R239, R244, R245, R252 ;  /* 0x080000f5f4ef7389 */ /* 0x00006400000000fc */
[----:B01----:R-:W-:Y:S01]  /*fa40*/  ENDCOLLECTIVE ;  /* 0x000000000000791b */ /* 0x003fe20003800000 */
.L_x_8740:
[----:B------:R-:W-:Y:S02]  /*fa50*/  MOV R244, R243 ;  /* 0x000000f300f47202 */ /* 0x000fe40000000f00 */
[----:B------:R-:W-:-:S07]  /*fa60*/  MOV R70, R239 ;  /* 0x000000ef00467202 */ /* 0x000fce0000000f00 */
[----:B------:R-:W-:Y:S05]  /*fa70*/  WARPSYNC.COLLECTIVE R71, `(.L_x_8741) ;  /* 0x0000000047087348 */ /* 0x000fea0003c00000 */
[----:B------:R0:W1:Y:S02]  /*fa80*/  SHFL.DOWN P0, R239, R244, R245, R252 ;  /* 0x080000f5f4ef7389 */ /* 0x00006400000000fc */
[----:B01----:R-:W-:Y:S01]  /*fa90*/  ENDCOLLECTIVE ;  /* 0x000000000000791b */ /* 0x003fe20003800000 */
.L_x_8741:
[----:B------:R-:W-:Y:S01]  /*faa0*/  MOV R71, R239 ;  /* 0x000000ef00477202 */ /* 0x000fe20000000f00 */
[----:B------:R-:W-:Y:S06]  /*fab0*/  BRA `(.L_x_8742) ;  /* 0xffffff8000dc7947 */ /* 0x000fec000383ffff */
.L_x_8593:
        /* <DEDUP_REMOVED lines=8> */
.L_x_8744:
[----:B------:R-:W-:Y:S05]  /*fb40*/  BSYNC B0 ;  /* 0x0000000000007941 */ /* 0x000fea0003800000 */
.L_x_8743:
        /* <DEDUP_REMOVED lines=8> */
.L_x_8745:
[----:B------:R-:W-:Y:S02]  /*fbd0*/  MOV R244, R242 ;  /* 0x000000f200f47202 */ /* 0x000fe40000000f00 */
[----:B------:R-:W-:-:S07]  /*fbe0*/  MOV R69, R239 ;  /* 0x000000ef00457202 */ /* 0x000fce0000000f00 */
[----:B------:R-:W-:Y:S05]  /*fbf0*/  WARPSYNC.COLLECTIVE R71, `(.L_x_8746) ;  /* 0x0000000047087348 */ /* 0x000fea0003c00000 */
[----:B------:R0:W1:Y:S02]  /*fc00*/  SHFL.DOWN P0, R239, R244, R245, R252 ;  /* 0x080000f5f4ef7389 */ /* 0x00006400000000fc */
[----:B01----:R-:W-:Y:S01]  /*fc10*/  ENDCOLLECTIVE ;  /* 0x000000000000791b */ /* 0x003fe20003800000 */
.L_x_8746:
[----:B------:R-:W-:Y:S02]  /*fc20*/  MOV R244, R243 ;  /* 0x000000f300f47202 */ /* 0x000fe40000000f00 */
[----:B------:R-:W-:-:S07]  /*fc30*/  MOV R70, R239 ;  /* 0x000000ef00467202 */ /* 0x000fce0000000f00 */
[----:B------:R-:W-:Y:S05]  /*fc40*/  WARPSYNC.COLLECTIVE R71, `(.L_x_8747) ;  /* 0x0000000047087348 */ /* 0x000fea0003c00000 */
[----:B------:R0:W1:Y:S02]  /*fc50*/  SHFL.DOWN P0, R239, R244, R245, R252 ;  /* 0x080000f5f4ef7389 */ /* 0x00006400000000fc */
[----:B01----:R-:W-:Y:S01]  /*fc60*/  ENDCOLLECTIVE ;  /* 0x000000000000791b */ /* 0x003fe20003800000 */
.L_x_8747:
[----:B------:R-:W-:Y:S01]  /*fc70*/  MOV R71, R239 ;  /* 0x000000ef00477202 */ /* 0x000fe20000000f00 */
[----:B------:R-:W-:Y:S06]  /*fc80*/  BRA `(.L_x_8748) ;  /* 0xffffff8000bc7947 */ /* 0x000fec000383ffff */
.L_x_8596:
        /* <DEDUP_REMOVED lines=8> */
.L_x_8750:
[----:B------:R-:W-:Y:S05]  /*fd10*/  BSYNC B0 ;  /* 0x0000000000007941 */ /* 0x000fea0003800000 */
.L_x_8749:
        /* <DEDUP_REMOVED lines=10> */
.L_x_8751:
[----:B------:R-:W-:Y:S02]  /*fdc0*/  MOV R252, 0x1f ;  /* 0x0000001f00fc7802 */ /* 0x000fe40000000f00 */
[----:B------:R-:W-:Y:S02]  /*fdd0*/  MOV R70, R242 ;  /* 0x000000f200467202 */ /* 0x000fe40000000f00 */
[----:B------:R-:W-:-:S07]  /*fde0*/  MOV R247, R239 ;  /* 0x000000ef00f77202 */ /* 0x000fce0000000f00 */
[----:B------:R-:W-:Y:S05]  /*fdf0*/  WARPSYNC.COLLECTIVE R71, `(.L_x_8752) ;  /* 0x0000000047087348 */ /* 0x000fea0003c00000 */
[----:B------:R0:W1:Y:S02]  /*fe00*/  SHFL.IDX P3, R239, R70, R69, R68 ;  /* 0x0000004546ef7389 */ /* 0x0000640000060044 */
[----:B01----:R-:W-:Y:S01]  /*fe10*/  ENDCOLLECTIVE ;  /* 0x000000000000791b */ /* 0x003fe20003800000 */
.L_x_8752:
        /* <DEDUP_REMOVED lines=9> */
.L_x_8753:
[----:B------:R-:W-:Y:S02]  /*feb0*/  MOV R70, R64 ;  /* 0x0000004000467202 */ /* 0x000fe40000000f00 */
[----:B------:R-:W-:-:S07]  /*fec0*/  MOV R251, R239 ;  /* 0x000000ef00fb7202 */ /* 0x000fce0000000f00 */
[----:B------:R-:W-:Y:S05]  /*fed0*/  WARPSYNC.COLLECTIVE R71, `(.L_x_8754) ;  /* 0x0000000047087348 */ /* 0x000fea0003c00000 */
[----:B------:R0:W1:Y:S02]  /*fee0*/  SHFL.DOWN P0, R239, R244, R245, R252 ;  /* 0x080000f5f4ef7389 */ /* 0x00006400000000fc */
[----:B01----:R-:W-:Y:S01]  /*fef0*/  ENDCOLLECTIVE ;  /* 0x000000000000791b */ /* 0x003fe20003800000 */
.L_x_8754:
[----:B------:R-:W-:Y:S02]  /*ff00*/  MOV R244, R241 ;  /* 0x000000f100f47202 */ /* 0x000fe40000000f00 */
[----:B------:R-:W-:-:S07]  /*ff10*/  MOV R240, R239 ;  /* 0x000000ef00f07202 */ /* 0x000fce0000000f00 */
[----:B------:R-:W-:Y:S05]  /*ff20*/  WARPSYNC.COLLECTIVE R71, `(.L_x_8755) ;  /* 0x0000000047087348 */ /* 0x000fea0003c00000 */
[----:B------:R0:W1:Y:S02]  /*ff30*/  SHFL.DOWN P0, R239, R244, R245, R252 ;  /* 0x080000f5f4ef7389 */ /* 0x00006400000000fc */
[----:B01----:R-:W-:Y:S01]  /*ff40*/  ENDCOLLECTIVE ;  /* 0x000000000000791b */ /* 0x003fe20003800000 */
.L_x_8755:
[----:B------:R-:W-:Y:S02]  /*ff50*/  MOV R244, R242 ;  /* 0x000000f200f47202 */ /* 0x000fe40000000f00 */
[----:B------:R-:W-:-:S07]  /*ff60*/  MOV R241, R239 ;  /* 0x000000ef00f17202 */ /* 0x000fce0000000f00 */
[----:B------:R-:W-:Y:S05]  /*ff70*/  WARPSYNC.COLLECTIVE R71, `(.L_x_8756) ;  /* 0x0000000047087348 */ /* 0x000fea0003c00000 */
[----:B------:R0:W1:Y:S02]  /*ff80*/  SHFL.DOWN P0, R239, R244, R245, R252 ;  /* 0x080000f5f4ef7389 */ /* 0x00006400000000fc */
[----:B01----:R-:W-:Y:S01]  /*ff90*/  ENDCOLLECTIVE ;  /* 0x000000000000791b */ /* 0x003fe20003800000 */
.L_x_8756:
[----:B------:R-:W-:Y:S02]  /*ffa0*/  MOV R244, R243 ;  /* 0x000000f300f47202 */ /* 0x000fe40000000f00 */
[----:B------:R-:W-:-:S07]  /*ffb0*/  MOV R242, R239 ;  /* 0x000000ef00f27202 */ /* 0x000fce0000000f00 */
[----:B------:R-:W-:Y:S05]  /*ffc0*/  WARPSYNC.COLLECTIVE R71, `(.L_x_8757) ;  /* 0x0000000047087348 */ /* 0x000fea0003c00000 */
[----:B------:R0:W1:Y:S02]  /*ffd0*/  SHFL.DOWN P0, R239, R244, R245, R252 ;  /* 0x080000f5f4ef7389 */ /* 0x00006400000000fc */
[----:B01----:R-:W-:Y:S01]  /*ffe0*/  ENDCOLLECTIVE ;  /* 0x000000000000791b */ /* 0x003fe20003800000 */
.L_x_8757:
[----:B------:R-:W-:-:S07]  /*fff0*/  MOV R243, R239 ;  /* 0x000000ef00f37202 */ /* 0x000fce0000000f00 */
[----:B------:R-:W-:Y:S05]  /*10000*/  WARPSYNC.COLLECTIVE R71, `(.L_x_8758) ;  /* 0x0000000047087348 */ /* 0x000fea0003c00000 */
[----:B------:R0:W1:Y:S02]  /*10010*/  SHFL.IDX P3, R239, R70, R69, R68 ;  /* 0x0000004546ef7389 */ /* 0x0000640000060044 */
[----:B01----:R-:W-:Y:S01]  /*10020*/  ENDCOLLECTIVE ;  /* 0x000000000000791b */ /* 0x003fe20003800000 */
.L_x_8758:
[----:B------:R-:W-:Y:S02]  /*10030*/  MOV R70, R65 ;  /* 0x0000004100467202 */ /* 0x000fe40000000f00 */
[----:B------:R-:W-:-:S07]  /*10040*/  MOV R252, R239 ;  /* 0x000000ef00fc7202 */ /* 0x000fce0000000f00 */
[----:B------:R-:W-:Y:S05]  /*10050*/  WARPSYNC.COLLECTIVE R71, `(.L_x_8759) ;  /* 0x0000000047087348 */ /* 0x000fea0003c00000 */
[----:B------:R0:W1:Y:S02]  /*10060*/  SHFL.IDX P3, R239, R70, R69, R68 ;  /* 0x0000004546ef7389 */ /* 0x0000640000060044 */
[----:B01----:R-:W-:Y:S01]  /*10070*/  ENDCOLLECTIVE ;  /* 0x000000000000791b */ /* 0x003fe20003800000 */
.L_x_8759:
[----:B------:R-:W-:Y:S01]  /*10080*/  MOV R70, R66 ;  /* 0x0000004200467202 */ /* 0x000fe20000000f00 */
[-C--:B------:R-:W-:Y:S01]  /*10090*/  FMUL.FTZ R66, R65, R247.reuse ;  /* 0x000000f741427220 */ /* 0x080fe20000410000 */
[----:B------:R-:W-:Y:S01]  /*100a0*/  FMUL.FTZ R247, R64, R247 ;  /* 0x000000f740f77220 */ /* 0x000fe20000410000 */
[----:B------:R-:W-:-:S07]  /*100b0*/  MOV R245, R239 ;  /* 0x000000ef00f57202 */ /* 0x000fce0000000f00 */
[----:B------:R-:W-:Y:S05]  /*100c0*/  WARPSYNC.COLLECTIVE R71, `(.L_x_8760) ;  /* 0x0000000047087348 */ /* 0x000fea0003c00000 */
[----:B------:R0:W1:Y:S02]  /*100d0*/  SHFL.IDX P3, R239, R70, R69, R68 ;  /* 0x0000004546ef7389 */ /* 0x0000640000060044 */
[----:B01----:R-:W-:Y:S01]  /*100e0*/  ENDCOLLECTIVE ;  /* 0x000000000000791b */ /* 0x003fe20003800000 */
.L_x_8760:
[----:B------:R-:W-:Y:S02]  /*100f0*/  MOV R70, R67 ;  /* 0x0000004300467202 */ /* 0x000fe40000000f00 */
[----:B------:R-:W-:-:S07]  /*10100*/  MOV R244, R239 ;  /* 0x000000ef00f47202 */ /* 0x000fce0000000f00 */
[----:B------:R-:W-:Y:S05]  /*10110*/  WARPSYNC.COLLECTIVE R71, `(.L_x_8761) ;  /* 0x0000000047087348 */ /* 0x000fea0003c00000 */
[----:B------:R0:W1:Y:S02]  /*10120*/  SHFL.IDX P3, R239, R70, R69, R68 ;  /* 0x0000004546ef7389 */ /* 0x0000640000060044 */
[----:B01----:R-:W-:Y:S01]  /*10130*/  ENDCOLLECTIVE ;  /* 0x000000000000791b */ /* 0x003fe20003800000 */
.L_x_8761:
[----:B------:R-:W-:Y:S01]  /*10140*/  MOV R71, R239 ;  /* 0x000000ef00477202 */ /* 0x000fe20000000f00 */
[----:B------:R-:W-:Y:S06]  /*10150*/  BRA `(.L_x_8762) ;  /* 0xffffff8000147947 */ /* 0x000fec000383ffff */
.L_x_8763:
        /* <DEDUP_REMOVED lines=10> */
.L_x_18945:


//--------------------- .text._Z25selective_scan_bwd_kernelI32Selective_Scan_bwd_kernel_traitsILi64ELi16ELb0ELb1ELb1ELb0ELb1EfN3c107complexIfEEEEv12SSMParamsBwd --------------------------
	.section	.text._Z25selective_scan_bwd_kernelI32Selective_Scan_bwd_kernel_traitsILi64ELi16ELb0ELb1ELb1ELb0ELb1EfN3c107complexIfEEEEv12SSMParamsBwd,"ax",@progbits
	.align	128
        .global         _Z25selective_scan_bwd_kernelI32Selective_Scan_bwd_kernel_traitsILi64ELi16ELb0ELb1ELb1ELb0ELb1EfN3c107complexIfEEEEv12SSMParamsBwd
        .type           _Z25selective_scan_bwd_kernelI32Selective_Scan_bwd_kernel_traitsILi64ELi16ELb0ELb1ELb1ELb0ELb1EfN3c107complexIfEEEEv12SSMParamsBwd,@function
        .size           _Z25selective_scan_bwd_kernelI32Selective_Scan_bwd_kernel_traitsILi64ELi16ELb0ELb1ELb1ELb0ELb1EfN3c107complexIfEEEEv12SSMParamsBwd,(.L_x_18946 - _Z25selective_scan_bwd_kernelI32Selective_Scan_bwd_kernel_traitsILi64ELi16ELb0ELb1ELb1ELb0ELb1EfN3c107complexIfEEEEv12SSMParamsBwd)
        .other          _Z25selective_scan_bwd_kernelI32Selective_Scan_bwd_kernel_traitsILi64ELi16ELb0ELb1ELb1ELb0ELb1EfN3c107complexIfEEEEv12SSMParamsBwd,@"STO_CUDA_ENTRY STV_DEFAULT"
_Z25selective_scan_bwd_kernelI32Selective_Scan_bwd_kernel_traitsILi64ELi16ELb0ELb1ELb1ELb0ELb1EfN3c107complexIfEEEEv12SSMParamsBwd:
.text._Z25selective_scan_bwd_kernelI32Selective_Scan_bwd_kernel_traitsILi64ELi16ELb0ELb1ELb1ELb0ELb1EfN3c107complexIfEEEEv12SSMParamsBwd:
        /* <DEDUP_REMOVED lines=189> */
.L_x_8870:
        /* <DEDUP_REMOVED lines=296> */
[----:B--2---:R-:W-:Y:S01]  /*1e50*/  STL [R1+0x8], R6 ;  /* 0x0000080601007387 */ /* 0x004fe20000100800 */
[----:B------:R-:W-:Y:S02]  /*1e60*/  UIMAD UR7, UR30, UR8, URZ ;  /* 0x000000081e0772a4 */ /* 0x000fe4000f8e023f */
[----:B------:R-:W-:Y:S01]  /*1e70*/  MOV R7, UR8 ;  /* 0x0000000800077c02 */ /* 0x000fe20008000f00 */
[----:B0-----:R0:W-:Y:S04]  /*1e80*/  STL [R1+0x4], R3 ;  /* 0x0000040301007387 */ /* 0x0011e80000100800 */
[----:B-1----:R1:W-:Y:S01]  /*1e90*/  STL [R1], R2 ;  /* 0x0000000201007387 */ /* 0x0023e20000100800 */
[----:B------:R-:W-:Y:S02]  /*1ea0*/  UIMAD.WIDE.U32 UR32, UR11, UR8, URZ ;  /* 0x000000080b2072a5 */ /* 0x000fe4000f8e003f */
[----:B------:R-:W-:Y:S01]  /*1eb0*/  UIMAD UR26, UR11, UR9, UR7 ;  /* 0x000000090b1a72a4 */ /* 0x000fe2000f8e0207 */
[----:B0-----:R-:W-:-:S02]  /*1ec0*/  MOV R3, UR36 ;  /* 0x0000002400037c02 */ /* 0x001fc40008000f00 */
[----:B------:R-:W-:Y:S01]  /*1ed0*/  ULDC.64 UR8, c[0x0][0x2b0] ;  /* 0x0000ac0000087ab9 */ /* 0x000fe20000000a00 */
[----:B-1----:R-:W-:Y:S01]  /*1ee0*/  MOV R2, UR35 ;  /* 0x0000002300027c02 */ /* 0x002fe20008000f00 */
        /* <DEDUP_REMOVED lines=440> */
.L_x_8766:
[----:B------:R-:W-:Y:S05]  /*3a70*/  BSYNC B0 ;  /* 0x0000000000007941 */ /* 0x000fea0003800000 */
.L_x_8765:
        /* <DEDUP_REMOVED lines=154> */
.L_x_8769:
[----:B------:R-:W-:Y:S05]  /*4420*/  BSYNC B0 ;  /* 0x0000000000007941 */ /* 0x000fea0003800000 */
.L_x_8768:
        /* <DEDUP_REMOVED lines=43> */
.L_x_8767:
        /* <DEDUP_REMOVED lines=21> */
[----:B0-----:R-:W-:Y:S02]  /*4830*/  CS2R R118, SRZ ;  /* 0x0000000000767805 */ /* 0x001fe4000001ff00 */
        /* <DEDUP_REMOVED lines=66> */
.L_x_8865:
[C---:B--2---:R-:W-:Y:S01]  /*4c60*/  LOP3.LUT R17, R165.reuse, 0x7ffffe0, RZ, 0xc0, !PT ;  /* 0x07ffffe0a5117812 */ /* 0x044fe200078ec0ff */
[----:B------:R-:W2:Y:S01]  /*4c70*/  LDL R200, [R1+0x4] ;  /* 0x0000040001c87983 */ /* 0x000ea20000100800 */
[----:B------:R-:W-:Y:S01]  /*4c80*/  LOP3.LUT R248, R165, 0x1f, RZ, 0xc0, !PT ;  /* 0x0000001fa5f87812 */ /* 0x000fe200078ec0ff */
[----:B------:R-:W-:Y:S01]  /*4c90*/  USHF.R.S32.HI UR50, URZ, 0x1f, UR7 ;  /* 0x0000001f3f327899 */ /* 0x000fe20008011407 */
[----:B------:R-:W-:Y:S01]  /*4ca0*/  SHF.L.U32 R17, R17, 0x5, RZ ;  /* 0x0000000511117819 */ /* 0x000fe200000006ff */
[----:B------:R-:W-:Y:S01]  /*4cb0*/  ULDC.64 UR42, c[0x0][0x250] ;  /* 0x00009400002a7ab9 */ /* 0x000fe20000000a00 */
[----:B------:R-:W-:Y:S01]  /*4cc0*/  CS2R R60, SRZ ;  /* 0x00000000003c7805 */ /* 0x000fe2000001ff00 */
[----:B------:R-:W-:Y:S01]  /*4cd0*/  HFMA2.MMA R85, -RZ, RZ, 0, 0 ;  /* 0x00000000ff557435 */ /* 0x000fe200000001ff */
[----:B------:R-:W-:Y:S01]  /*4ce0*/  LOP3.LUT R22, R17, 0xffffffe0, R248, 0xe2, !PT ;  /* 0xffffffe011167812 */ /* 0x000fe200078ee2f8 */
[----:B------:R-:W-:Y:S02]  /*4cf0*/  UIMAD UR56, UR50, UR42, URZ ;  /* 0x0000002a323872a4 */ /* 0x000fe4000f8e023f */
[----:B------:R-:W-:Y:S01]  /*4d00*/  MOV R21, UR42 ;  /* 0x0000002a00157c02 */ /* 0x000fe20008000f00 */
[----:B------:R-:W-:Y:S01]  /*4d10*/  HFMA2.MMA R89, -RZ, RZ, 0, 0 ;  /* 0x00000000ff597435 */ /* 0x000fe200000001ff */
[----:B------:R-:W-:Y:S01]  /*4d20*/  SHF.R.S32.HI R23, RZ, 0x1f, R22 ;  /* 0x0000001fff177819 */ /* 0x000fe20000011416 */
[----:B---3--:R-:W3:Y:S01]  /*4d30*/  LDL R212, [R1+0xc] ;  /* 0x00000c0001d47983 */ /* 0x008ee20000100800 */
[----:B------:R-:W-:Y:S01]  /*4d40*/  LOP3.LUT R172, R22, 0x20, RZ, 0xfc, !PT ;  /* 0x0000002016ac7812 */ /* 0x000fe200078efcff */
[----:B------:R-:W-:-:S02]  /*4d50*/  UIMAD UR43, UR7, UR43, UR56 ;  /* 0x0000002b072b72a4 */ /* 0x000fc4000f8e0238 */
[----:B------:R-:W-:Y:S01]  /*4d60*/  IMAD.WIDE.U32 R20, R21, UR7, R22 ;  /* 0x0000000715147c25 */ /* 0x000fe2000f8e0016 */
[----:B------:R-:W-:Y:S01]  /*4d70*/  ISETP.GE.AND P3, PT, R172, UR46, PT ;  /* 0x0000002eac007c0c */ /* 0x000fe2000bf66270 */
[----:B----4-:R-:W4:Y:S01]  /*4d80*/  LDL R211, [R1+0x8] ;  /* 0x0000080001d37983 */ /* 0x010f220000100800 */
[----:B------:R-:W-:Y:S02]  /*4d90*/  LOP3.LUT R90, R22, 0x40, RZ, 0xfc, !PT ;  /* 0x00000040165a7812 */ /* 0x000fe400078efcff */
[----:B------:R-:W-:Y:S01]  /*4da0*/  IADD3 R17, R21, UR43, RZ ;  /* 0x0000002b15117c10 */ /* 0x000fe2000fffe0ff */
[----:B------:R-:W5:Y:S01]  /*4db0*/  LDL R174, [R1] ;  /* 0x0000000001ae7983 */ /* 0x000f620000100800 */
[----:B0-----:R-:W-:Y:S02]  /*4dc0*/  LEA R18, P1, R20, UR19, 0x2 ;  /* 0x0000001314127c11 */ /* 0x001fe4000f8210ff */
[----:B------:R-:W-:Y:S02]  /*4dd0*/  MOV R91, RZ ;  /* 0x000000ff005b7202 */ /* 0x000fe40000000f00 */
[----:B------:R-:W-:-:S02]  /*4de0*/  CS2R R58, SRZ ;  /* 0x00000000003a7805 */ /* 0x000fc4000001ff00 */
[----:B------:R-:W-:Y:S02]  /*4df0*/  LOP3.LUT R88, R22, 0x60, RZ, 0xfc, !PT ;  /* 0x0000006016587812 */ /* 0x000fe400078efcff */
[----:B------:R-:W-:Y:S01]  /*4e00*/  MOV R87, RZ ;  /* 0x000000ff00577202 */ /* 0x000fe20000000f00 */
[----:B------:R-:W-:Y:S01]  /*4e10*/  HFMA2.MMA R48, -RZ, RZ, 0, 0 ;  /* 0x00000000ff307435 */ /* 0x000fe200000001ff */
[----:B------:R-:W-:Y:S01]  /*4e20*/  LEA.HI.X R19, R20, UR20, R17, 0x2, P1 ;  /* 0x0000001414137c11 */ /* 0x000fe200088f1411 */
[----:B-1----:R-:W-:Y:S01]  /*4e30*/  HFMA2.MMA R81, -RZ, RZ, 0, 0 ;  /* 0x00000000ff517435 */ /* 0x002fe200000001ff */
[C---:B------:R-:W-:Y:S02]  /*4e40*/  LOP3.LUT R86, R22.reuse, 0x80, RZ, 0xfc, !PT ;  /* 0x0000008016567812 */ /* 0x040fe400078efcff */
[----:B------:R-:W-:Y:S01]  /*4e50*/  MOV R83, RZ ;  /* 0x000000ff00537202 */ /* 0x000fe20000000f00 */
[----:B------:R-:W2:Y:S01]  /*4e60*/  @!P3 LDG.E R60, desc[UR52][R18.64+0x80] ;  /* 0x00008034123cb981 */ /* 0x000ea2000c1e1900 */
[----:B------:R-:W-:-:S02]  /*4e70*/  LOP3.LUT R84, R22, 0xa0, RZ, 0xfc, !PT ;  /* 0x000000a016547812 */ /* 0x000fc400078efcff */
[----:B------:R-:W-:Y:S01]  /*4e80*/  MOV R79, RZ ;  /* 0x000000ff004f7202 */ /* 0x000fe20000000f00 */
[----:B------:R-:W-:Y:S01]  /*4e90*/  HFMA2.MMA R67, -RZ, RZ, 0, 0 ;  /* 0x00000000ff437435 */ /* 0x000fe200000001ff */
[----:B------:R-:W-:Y:S01]  /*4ea0*/  LOP3.LUT R82, R22, 0xc0, RZ, 0xfc, !PT ;  /* 0x000000c016527812 */ /* 0x000fe200078efcff */
[----:B------:R-:W-:Y:S01]  /*4eb0*/  HFMA2.MMA R75, -RZ, RZ, 0, 0 ;  /* 0x00000000ff4b7435 */ /* 0x000fe200000001ff */
[----:B------:R-:W-:Y:S01]  /*4ec0*/  ISETP.GE.AND P4, PT, R90, UR46, PT ;  /* 0x0000002e5a007c0c */ /* 0x000fe2000bf86270 */
[----:B------:R-:W-:Y:S01]  /*4ed0*/  HFMA2.MMA R71, -RZ, RZ, 0, 0 ;  /* 0x00000000ff477435 */ /* 0x000fe200000001ff */
[----:B------:R-:W-:Y:S02]  /*4ee0*/  ISETP.GE.AND P5, PT, R88, UR46, PT ;  /* 0x0000002e58007c0c */ /* 0x000fe4000bfa6270 */
[----:B------:R-:W-:Y:S02]  /*4ef0*/  MOV R77, RZ ;  /* 0x000000ff004d7202 */ /* 0x000fe40000000f00 */
[----:B------:R-:W-:Y:S01]  /*4f00*/  MOV R73, RZ ;  /* 0x000000ff00497202 */ /* 0x000fe20000000f00 */
[----:B------:R-:W-:Y:S01]  /*4f10*/  HFMA2.MMA R65, -RZ, RZ, 0, 0 ;  /* 0x00000000ff417435 */ /* 0x000fe200000001ff */
[----:B------:R-:W-:-:S02]  /*4f20*/  ISETP.GE.AND P1, PT, R86, UR46, PT ;  /* 0x0000002e56007c0c */ /* 0x000fc4000bf26270 */
[----:B------:R-:W-:Y:S02]  /*4f30*/  CS2R R62, SRZ ;  /* 0x00000000003e7805 */ /* 0x000fe4000001ff00 */
[----:B------:R-:W-:Y:S02]  /*4f40*/  ISETP.GE.AND P2, PT, R84, UR46, PT ;  /* 0x0000002e54007c0c */ /* 0x000fe4000bf46270 */
[----:B------:R-:W-:Y:S01]  /*4f50*/  MOV R69, RZ ;  /* 0x000000ff00457202 */ /* 0x000fe20000000f00 */
[----:B------:R-:W3:Y:S01]  /*4f60*/  @!P4 LDG.E R85, desc[UR52][R18.64+0x100] ;  /* 0x000100341255c981 */ /* 0x000ee2000c1e1900 */
[----:B------:R-:W-:Y:S02]  /*4f70*/  ISETP.GE.AND P3, PT, R82, UR46, PT ;  /* 0x0000002e52007c0c */ /* 0x000fe4000bf66270 */
[----:B------:R-:W-:Y:S01]  /*4f80*/  MOV R46, RZ ;  /* 0x000000ff002e7202 */ /* 0x000fe20000000f00 */
[----:B------:R-:W4:Y:S01]  /*4f90*/  @!P5 LDG.E R91, desc[UR52][R18.64+0x180] ;  /* 0x00018034125bd981 */ /* 0x000f22000c1e1900 */
[----:B------:R-:W-:-:S02]  /*4fa0*/  LOP3.LUT R80, R22, 0xe0, RZ, 0xfc, !PT ;  /* 0x000000e016507812 */ /* 0x000fc400078efcff */
[----:B------:R-:W-:Y:S02]  /*4fb0*/  CS2R R42, SRZ ;  /* 0x00000000002a7805 */ /* 0x000fe4000001ff00 */
[C---:B------:R-:W-:Y:S01]  /*4fc0*/  LOP3.LUT R76, R22.reuse, 0x100, RZ, 0xfc, !PT ;  /* 0x00000100164c7812 */ /* 0x040fe200078efcff */
[----:B------:R-:W5:Y:S01]  /*4fd0*/  @!P1 LDG.E R89, desc[UR52][R18.64+0x200] ;  /* 0x0002003412599981 */ /* 0x000f62000c1e1900 */
[C---:B------:R-:W-:Y:S02]  /*4fe0*/  LOP3.LUT R78, R22.reuse, 0x120, RZ, 0xfc, !PT ;  /* 0x00000120164e7812 */ /* 0x040fe400078efcff */
[----:B------:R-:W-:Y:S01]  /*4ff0*/  SHF.L.U32 R57, R165, 0x5, RZ ;  /* 0x00000005a5397819 */ /* 0x000fe200000006ff */
[----:B------:R-:W5:Y:S01]  /*5000*/  @!P2 LDG.E R58, desc[UR52][R18.64+0x280] ;  /* 0x00028034123aa981 */ /* 0x000f62000c1e1900 */
[----:B------:R-:W-:Y:S02]  /*5010*/  LOP3.LUT R74, R22, 0x140, RZ, 0xfc, !PT ;  /* 0x00000140164a7812 */ /* 0x000fe400078efcff */
[----:B------:R-:W-:-:S02]  /*5020*/  CS2R R44, SRZ ;  /* 0x00000000002c7805 */ /* 0x000fc4000001ff00 */
[----:B------:R-:W-:Y:S01]  /*5030*/  LOP3.LUT R72, R22, 0x160, RZ, 0xfc, !PT ;  /* 0x0000016016487812 */ /* 0x000fe200078efcff */
[----:B------:R-:W5:Y:S01]  /*5040*/  @!P3 LDG.E R87, desc[UR52][R18.64+0x300] ;  /* 0x000300341257b981 */ /* 0x000f62000c1e1900 */
[----:B------:R-:W-:Y:S02]  /*5050*/  ISETP.GE.AND P4, PT, R80, UR46, PT ;  /* 0x0000002e50007c0c */ /* 0x000fe4000bf86270 */
[----:B------:R-:W-:Y:S02]  /*5060*/  CS2R R40, SRZ ;  /* 0x0000000000287805 */ /* 0x000fe4000001ff00 */
[----:B------:R-:W-:Y:S01]  /*5070*/  ISETP.GE.AND P5, PT, R76, UR46, PT ;  /* 0x0000002e4c007c0c */ /* 0x000fe2000bfa6270 */
[----:B------:R-:W2:Y:S01]  /*5080*/  @!P0 LDG.E R62, desc[UR52][R18.64] ;  /* 0x00000034123e8981 */ /* 0x000ea2000c1e1900 */
[----:B------:R-:W-:Y:S01]  /*5090*/  ISETP.GE.AND P1, PT, R78, UR46, PT ;  /* 0x0000002e4e007c0c */ /* 0x000fe2000bf26270 */
[----:B------:R-:W-:Y:S01]  /*50a0*/  HFMA2.MMA R35, -RZ, RZ, 0, 0 ;  /* 0x00000000ff237435 */ /* 0x000fe200000001ff */
[----:B------:R-:W-:-:S02]  /*50b0*/  ISETP.GE.AND P2, PT, R74, UR46, PT ;  /* 0x0000002e4a007c0c */ /* 0x000fc4000bf46270 */
[----:B------:R-:W-:Y:S02]  /*50c0*/  CS2R R38, SRZ ;  /* 0x0000000000267805 */ /* 0x000fe4000001ff00 */
[----:B------:R-:W-:Y:S01]  /*50d0*/  ISETP.GE.AND P3, PT, R72, UR46, PT ;  /* 0x0000002e48007c0c */ /* 0x000fe2000bf66270 */
[----:B------:R-:W-:Y:S01]  /*50e0*/  ULDC.64 UR42, c[0x0][0x238] ;  /* 0x00008e00002a7ab9 */ /* 0x000fe20000000a00 */
[C---:B------:R-:W-:Y:S02]  /*50f0*/  LOP3.LUT R36, R22.reuse, 0x180, RZ, 0xfc, !PT ;  /* 0x0000018016247812 */ /* 0x040fe400078efcff */
[----:B------:R-:W-:Y:S01]  /*5100*/  MOV R37, RZ ;  /* 0x000000ff00257202 */ /* 0x000fe20000000f00 */
[----:B------:R-:W5:Y:S01]  /*5110*/  @!P4 LDG.E R48, desc[UR52][R18.64+0x380] ;  /* 0x000380341230c981 */ /* 0x000f62000c1e1900 */
[C---:B------:R-:W-:Y:S02]  /*5120*/  LOP3.LUT R33, R22.reuse, 0x1a0, RZ, 0xfc, !PT ;  /* 0x000001a016217812 */ /* 0x040fe400078efcff */
[C---:B------:R-:W-:Y:S01]  /*5130*/  LOP3.LUT R56, R22.reuse, 0x1c0, RZ, 0xfc, !PT ;  /* 0x000001c016387812 */ /* 0x040fe200078efcff */
        /* <DEDUP_REMOVED lines=24> */
[----:B------:R-:W-:-:S03]  /*52c0*/  ISETP.GE.AND P2, PT, R53, UR46, PT ;  /* 0x0000002e35007c0c */ /* 0x000fc6000bf46270 */
[----:B------:R-:W5:Y:S01]  /*52d0*/  @!P3 LDG.E R71, desc[UR52][R18.64+0x800] ;  /* 0x000800341247b981 */ /* 0x000f62000c1e1900 */
[----:B------:R-:W-:Y:S02]  /*52e0*/  ISETP.GE.AND P3, PT, R29, UR46, PT ;  /* 0x0000002e1d007c0c */ /* 0x000fe4000bf66270 */
[C---:B------:R-:W-:Y:S01]  /*52f0*/  LOP3.LUT R52, R22.reuse, 0x2c0, RZ, 0xfc, !PT ;  /* 0x000002c016347812 */ /* 0x040fe200078efcff */
[----:B------:R-:W5:Y:S01]  /*5300*/  @!P4 LDG.E R59, desc[UR52][R18.64+0x880] ;  /* 0x00088034123bc981 */ /* 0x000f62000c1e1900 */
[C---:B------:R-:W-:Y:S02]  /*5310*/  LOP3.LUT R30, R22.reuse, 0x2e0, RZ, 0xfc, !PT ;  /* 0x000002e0161e7812 */ /* 0x040fe400078efcff */
[C---:B------:R-:W-:Y:S01]  /*5320*/  LOP3.LUT R51, R22.reuse, 0x300, RZ, 0xfc, !PT ;  /* 0x0000030016337812 */ /* 0x040fe200078efcff */
[----:B------:R-:W5:Y:S01]  /*5330*/  @!P5 LDG.E R69, desc[UR52][R18.64+0x900] ;  /* 0x000900341245d981 */ /* 0x000f62000c1e1900 */
[C---:B------:R-:W-:Y:S02]  /*5340*/  LOP3.LUT R27, R22.reuse, 0x320, RZ, 0xfc, !PT ;  /* 0x00000320161b7812 */ /* 0x040fe400078efcff */
        /* <DEDUP_REMOVED lines=9> */
[----:B------:R-:W-:Y:S02]  /*53e0*/  LOP3.LUT R57, R57, 0xffffffe0, R248, 0xe2, !PT ;  /* 0xffffffe039397812 */ /* 0x000fe400078ee2f8 */
[----:B------:R-:W-:Y:S01]  /*53f0*/  SHF.L.U32 R49, R165, 0x5, RZ ;  /* 0x00000005a5317819 */ /* 0x000fe200000006ff */
[----:B------:R-:W5:Y:S01]  /*5400*/  @!P4 LDG.E R42, desc[UR52][R18.64+0xb00] ;  /* 0x000b0034122ac981 */ /* 0x000f62000c1e1900 */
[----:B------:R-:W-:-:S02]  /*5410*/  LOP3.LUT R28, R22, 0x360, RZ, 0xfc, !PT ;  /* 0x00000360161c7812 */ /* 0x000fc400078efcff */
[C---:B------:R-:W-:Y:S01]  /*5420*/  LOP3.LUT R26, R22.reuse, 0x380, RZ, 0xfc, !PT ;  /* 0x00000380161a7812 */ /* 0x040fe200078efcff */
[----:B------:R-:W5:Y:S01]  /*5430*/  @!P5 LDG.E R45, desc[UR52][R18.64+0xb80] ;  /* 0x000b8034122dd981 */ /* 0x000f62000c1e1900 */
[C---:B------:R-:W-:Y:S02]  /*5440*/  LOP3.LUT R24, R22.reuse, 0x3a0, RZ, 0xfc, !PT ;  /* 0x000003a016187812 */ /* 0x040fe400078efcff */
[----:B------:R-:W-:Y:S01]  /*5450*/  LOP3.LUT R25, R22, 0x3c0, RZ, 0xfc, !PT ;  /* 0x000003c016197812 */ /* 0x000fe200078efcff */
        /* <DEDUP_REMOVED lines=9> */
[----:B------:R-:W-:Y:S01]  /*54f0*/  HFMA2.MMA R209, -RZ, RZ, 0, 0 ;  /* 0x00000000ffd17435 */ /* 0x000fe200000001ff */
[----:B------:R-:W-:Y:S01]  /*5500*/  MOV R210, RZ ;  /* 0x000000ff00d27202 */ /* 0x000fe20000000f00 */
[----:B------:R-:W-:Y:S01]  /*5510*/  HFMA2.MMA R207, -RZ, RZ, 0, 0 ;  /* 0x00000000ffcf7435 */ /* 0x000fe200000001ff */
[----:B------:R-:W-:Y:S01]  /*5520*/  MOV R213, RZ ;  /* 0x000000ff00d57202 */ /* 0x000fe20000000f00 */
[----:B------:R-:W5:Y:S04]  /*5530*/  @!P4 LDG.E R35, desc[UR52][R18.64+0xd80] ;  /* 0x000d80341223c981 */ /* 0x000f68000c1e1900 */
[----:B------:R-:W5:Y:S04]  /*5540*/  @!P5 LDG.E R39, desc[UR52][R18.64+0xe00] ;  /* 0x000e00341227d981 */ /* 0x000f68000c1e1900 */
[----:B------:R-:W5:Y:S04]  /*5550*/  @!P1 LDG.E R40, desc[UR52][R18.64+0xe80] ;  /* 0x000e803412289981 */ /* 0x000f68000c1e1900 */
[----:B------:R-:W5:Y:S04]  /*5560*/  @!P2 LDG.E R37, desc[UR52][R18.64+0xf00] ;  /* 0x000f00341225a981 */ /* 0x000f68000c1e1900 */
[----:B------:R-:W5:Y:S01]  /*5570*/  @!P3 LDG.E R38, desc[UR52][R18.64+0xf80] ;  /* 0x000f80341226b981 */ /* 0x000f62000c1e1900 */
[----:B------:R-:W-:Y:S01]  /*5580*/  UIMAD UR58, UR50, UR42, URZ ;  /* 0x0000002a323a72a4 */ /* 0x000fe2000f8e023f */
[----:B------:R-:W-:-:S02]  /*5590*/  UMOV UR56, UR26 ;  /* 0x0000001a00387c82 */ /* 0x000fc40008000000 */
[----:B------:R-:W5:Y:S01]  /*55a0*/  LDL R215, [R1+0x10] ;  /* 0x0000100001d77983 */ /* 0x000f620000100800 */
        /* <DEDUP_REMOVED lines=13> */
[----:B------:R-:W-:-:S03]  /*5680*/  MOV R17, UR42 ;  /* 0x0000002a00117c02 */ /* 0x000fc60008000f00 */
[----:B------:R-:W-:Y:S01]  /*5690*/  USHF.L.U32 UR58, UR56, 0x1, URZ ;  /* 0x00000001383a7899 */ /* 0x000fe2000800063f */
[----:B------:R-:W-:-:S05]  /*56a0*/  IADD3 R64, R49, R164, RZ ;  /* 0x000000a431407210 */ /* 0x000fca0007ffe0ff */
[----:B------:R-:W-:Y:S01]  /*56b0*/  ISETP.GE.AND P1, PT, R22, UR58, PT ;  /* 0x0000003a16007c0c */ /* 0x000fe2000bf26270 */
[----:B------:R-:W-:Y:S01]  /*56c0*/  IMAD.WIDE.U32 R22, R17, UR7, R22 ;  /* 0x0000000711167c25 */ /* 0x000fe2000f8e0016 */
[C---:B------:R-:W-:Y:S02]  /*56d0*/  IADD3 R17, R64.reuse, 0x20, RZ ;  /* 0x0000002040117810 */ /* 0x040fe40007ffe0ff */
[C---:B0-----:R-:W-:Y:S02]  /*56e0*/  IADD3 R21, R64.reuse, 0x40, RZ ;  /* 0x0000004040157810 */ /* 0x041fe40007ffe0ff */
[C---:B------:R-:W-:Y:S02]  /*56f0*/  IADD3 R93, R64.reuse, 0x60, RZ ;  /* 0x00000060405d7810 */ /* 0x040fe40007ffe0ff */
[C---:B------:R-:W-:Y:S02]  /*5700*/  LEA.HI.SX32 R20, R64.reuse, R64, 0x1b ;  /* 0x0000004040147211 */ /* 0x040fe400078fdaff */
[----:B------:R-:W-:-:S02]  /*5710*/  IADD3 R95, R64, 0x80, RZ ;  /* 0x00000080405f7810 */ /* 0x000fc40007ffe0ff */
[C---:B------:R-:W-:Y:S02]  /*5720*/  IADD3 R97, R64.reuse, 0xa0, RZ ;  /* 0x000000a040617810 */ /* 0x040fe40007ffe0ff */
[-C--:B------:R-:W-:Y:S02]  /*5730*/  LEA.HI.SX32 R66, R17, R64.reuse, 0x1b ;  /* 0x0000004011427211 */ /* 0x080fe400078fdaff */
[C---:B------:R-:W-:Y:S02]  /*5740*/  IADD3 R99, R64.reuse, 0xc0, RZ ;  /* 0x000000c040637810 */ /* 0x040fe40007ffe0ff */
[-C--:B------:R-:W-:Y:S02]  /*5750*/  LEA.HI.SX32 R126, R21, R64.reuse, 0x1b ;  /* 0x00000040157e7211 */ /* 0x080fe400078fdaff */
[----:B------:R-:W-:Y:S02]  /*5760*/  IADD3 R101, R64, 0xe0, RZ ;  /* 0x000000e040657810 */ /* 0x000fe40007ffe0ff */
[----:B------:R-:W-:-:S02]  /*5770*/  LEA.HI.SX32 R208, R93, R64, 0x1b ;  /* 0x000000405dd07211 */ /* 0x000fc400078fdaff */
[C---:B------:R-:W-:Y:S02]  /*5780*/  IADD3 R103, R64.reuse, 0x100, RZ ;  /* 0x0000010040677810 */ /* 0x040fe40007ffe0ff */
[----:B------:R-:W-:Y:S02]  /*5790*/  IADD3 R127, R64, 0x160, RZ ;  /* 0x00000160407f7810 */ /* 0x000fe40007ffe0ff */
[----:B------:R-:W-:Y:S02]  /*57a0*/  LEA R47, R20, R143, 0x2 ;  /* 0x0000008f142f7211 */ /* 0x000fe400078e10ff */
[-C--:B------:R-:W-:Y:S02]  /*57b0*/  LEA.HI.SX32 R206, R95, R64.reuse, 0x1b ;  /* 0x000000405fce7211 */ /* 0x080fe400078fdaff */
[----:B------:R-:W-:Y:S02]  /*57c0*/  IADD3 R105, R64, 0x120, RZ ;  /* 0x0000012040697810 */ /* 0x000fe40007ffe0ff */
[----:B------:R-:W-:-:S02]  /*57d0*/  LEA.HI.SX32 R68, R97, R64, 0x1b ;  /* 0x0000004061447211 */ /* 0x000fc400078fdaff */
[-C--:B------:R-:W-:Y:S02]  /*57e0*/  LEA R17, R66, R143.reuse, 0x2 ;  /* 0x0000008f42117211 */ /* 0x080fe400078e10ff */
[C---:B------:R-:W-:Y:S02]  /*57f0*/  IADD3 R115, R64.reuse, 0x140, RZ ;  /* 0x0000014040737810 */ /* 0x040fe40007ffe0ff */
[----:B------:R-:W-:Y:S02]  /*5800*/  IADD3 R199, R64, 0x380, RZ ;  /* 0x0000038040c77810 */ /* 0x000fe40007ffe0ff */
[-C--:B------:R-:W-:Y:S02]  /*5810*/  LEA.HI.SX32 R202, R99, R64.reuse, 0x1b ;  /* 0x0000004063ca7211 */ /* 0x080fe400078fdaff */
[----:B------:R-:W-:Y:S02]  /*5820*/  LEA R126, R126, R143, 0x2 ;  /* 0x0000008f7e7e7211 */ /* 0x000fe400078e10ff */
[----:B------:R-:W-:-:S02]  /*5830*/  LEA.HI.SX32 R70, R101, R64, 0x1b ;  /* 0x0000004065467211 */ /* 0x000fc400078fdaff */
[-C--:B------:R-:W-:Y:S02]  /*5840*/  LEA R208, R208, R143.reuse, 0x2 ;  /* 0x0000008fd0d07211 */ /* 0x080fe400078e10ff */
[----:B------:R-:W-:Y:S02]  /*5850*/  IADD3 R167, R64, 0x180, RZ ;  /* 0x0000018040a77810 */ /* 0x000fe40007ffe0ff */
[-C--:B------:R-:W-:Y:S02]  /*5860*/  LEA.HI.SX32 R198, R103, R64.reuse, 0x1b ;  /* 0x0000004067c67211 */ /* 0x080fe400078fdaff */
[----:B------:R-:W-:Y:S02]  /*5870*/  LEA.HI.SX32 R192, R127, R64, 0x1b ;  /* 0x000000407fc07211 */ /* 0x000fe400078fdaff */
[----:B------:R-:W-:Y:S02]  /*5880*/  LEA R206, R206, R143, 0x2 ;  /* 0x0000008fcece7211 */ /* 0x000fe400078e10ff */
[----:B------:R-:W-:-:S02]  /*5890*/  IADD3 R169, R64, 0x1a0, RZ ;  /* 0x000001a040a97810 */ /* 0x000fc40007ffe0ff */
[-C--:B------:R-:W-:Y:S02]  /*58a0*/  LEA.HI.SX32 R196, R105, R64.reuse, 0x1b ;  /* 0x0000004069c47211 */ /* 0x080fe400078fdaff */
[-C--:B------:R-:W-:Y:S02]  /*58b0*/  LEA R127, R68, R143.reuse, 0x2 ;  /* 0x0000008f447f7211 */ /* 0x080fe400078e10ff */
[----:B------:R-:W-:Y:S02]  /*58c0*/  IADD3 R171, R64, 0x1c0, RZ ;  /* 0x000001c040ab7810 */ /* 0x000fe40007ffe0ff */
[-C--:B------:R-:W-:Y:S02]  /*58d0*/  LEA.HI.SX32 R194, R115, R64.reuse, 0x1b ;  /* 0x0000004073c27211 */ /* 0x080fe400078fdaff */
[----:B------:R-:W-:Y:S02]  /*58e0*/  LEA.HI.SX32 R114, R199, R64, 0x1b ;  /* 0x00000040c7727211 */ /* 0x000fe400078fdaff */
[----:B------:R-:W-:-:S02]  /*58f0*/  LEA R202, R202, R143, 0x2 ;  /* 0x0000008fcaca7211 */ /* 0x000fc400078e10ff */
[----:B------:R-:W-:Y:S02]  /*5900*/  IADD3 R173, R64, 0x1e0, RZ ;  /* 0x000001e040ad7810 */ /* 0x000fe40007ffe0ff */
        /* <DEDUP_REMOVED lines=29> */
[----:B------:R-:W-:Y:S02]  /*5ae0*/  LEA.HI.SX32 R94, R185, R64, 0x1b ;  /* 0x00000040b95e7211 */ /* 0x000fe400078fdaff */
[----:B------:R-:W-:Y:S01]  /*5af0*/  LEA R180, R180, R143, 0x2 ;  /* 0x0000008fb4b47211 */ /* 0x000fe200078e10ff */
[----:B--2---:R-:W-:Y:S04]  /*5b00*/  STS [R47], R62 ;  /* 0x0000003e2f007388 */ /* 0x004fe80000000800 */
[----:B------:R0:W-:Y:S04]  /*5b10*/  STS [R17+0x80], R60 ;  /* 0x0000803c11007388 */ /* 0x0001e80000000800 */
[----:B---3--:R-:W-:Y:S04]  /*5b20*/  STS [R126+0x100], R85 ;  /* 0x000100557e007388 */ /* 0x008fe80000000800 */
[----:B----4-:R-:W-:Y:S04]  /*5b30*/  STS [R208+0x180], R91 ;  /* 0x0001805bd0007388 */ /* 0x010fe80000000800 */
[----:B-----5:R-:W-:Y:S04]  /*5b40*/  STS [R206+0x200], R89 ;  /* 0x00020059ce007388 */ /* 0x020fe80000000800 */
[----:B------:R-:W-:Y:S04]  /*5b50*/  STS [R127+0x280], R58 ;  /* 0x0002803a7f007388 */ /* 0x000fe80000000800 */
[----:B------:R-:W-:Y:S04]  /*5b60*/  STS [R202+0x300], R87 ;  /* 0x00030057ca007388 */ /* 0x000fe80000000800 */
[----:B------:R-:W-:Y:S04]  /*5b70*/  STS [R199+0x380], R48 ;  /* 0x00038030c7007388 */ /* 0x000fe80000000800 */
[----:B------:R-:W-:Y:S04]  /*5b80*/  STS [R198+0x400], R83 ;  /* 0x00040053c6007388 */ /* 0x000fe80000000800 */
[----:B------:R-:W-:Y:S01]  /*5b90*/  STS [R196+0x480], R81 ;  /* 0x00048051c4007388 */ /* 0x000fe20000000800 */
[----:B------:R-:W-:-:S03]  /*5ba0*/  IADD3 R195, R64, 0x340, RZ ;  /* 0x0000034040c37810 */ /* 0x000fc60007ffe0ff */
[----:B------:R-:W-:Y:S01]  /*5bb0*/  STS [R194+0x500], R79 ;  /* 0x0005004fc2007388 */ /* 0x000fe20000000800 */
[----:B------:R-:W-:-:S03]  /*5bc0*/  LEA.HI.SX32 R96, R187, R64, 0x1b ;  /* 0x00000040bb607211 */ /* 0x000fc600078fdaff */
[----:B------:R1:W-:Y:S01]  /*5bd0*/  STS [R192+0x580], R61 ;  /* 0x0005803dc0007388 */ /* 0x0003e20000000800 */
[-C--:B------:R-:W-:Y:S01]  /*5be0*/  LEA R178, R178, R143.reuse, 0x2 ;  /* 0x0000008fb2b27211 */ /* 0x080fe200078e10ff */
[----:B------:R-:W-:Y:S02]  /*5bf0*/  UIMAD UR42, UR50, UR42, URZ ;  /* 0x0000002a322a72a4 */ /* 0x000fe4000f8e023f */
[----:B------:R2:W-:Y:S01]  /*5c00*/  STS [R190+0x600], R67 ;  /* 0x00060043be007388 */ /* 0x0005e20000000800 */
[----:B------:R-:W-:Y:S02]  /*5c10*/  IADD3 R197, R64, 0x360, RZ ;  /* 0x0000036040c57810 */ /* 0x000fe40007ffe0ff */
[----:B------:R-:W-:Y:S01]  /*5c20*/  LEA.HI.SX32 R166, R189, R64, 0x1b ;  /* 0x00000040bda67211 */ /* 0x000fe200078fdaff */
[----:B------:R-:W-:Y:S01]  /*5c30*/  STS [R188+0x680], R77 ;  /* 0x0006804dbc007388 */ /* 0x000fe20000000800 */
[----:B------:R-:W-:Y:S02]  /*5c40*/  LEA R176, R176, R143, 0x2 ;  /* 0x0000008fb0b07211 */ /* 0x000fe400078e10ff */
[C---:B------:R-:W-:Y:S01]  /*5c50*/  IADD3 R201, R64.reuse, 0x3a0, RZ ;  /* 0x000003a040c97810 */ /* 0x040fe20007ffe0ff */
[----:B------:R-:W-:Y:S01]  /*5c60*/  STS [R186+0x700], R75 ;  /* 0x0007004bba007388 */ /* 0x000fe20000000800 */
[----:B------:R-:W-:-:S02]  /*5c70*/  IADD3 R203, R64, 0x3c0, RZ ;  /* 0x000003c040cb7810 */ /* 0x000fc40007ffe0ff */
[----:B------:R-:W-:Y:S01]  /*5c80*/  IADD3 R205, R64, 0x3e0, RZ ;  /* 0x000003e040cd7810 */ /* 0x000fe20007ffe0ff */
[----:B------:R-:W-:Y:S01]  /*5c90*/  STS [R184+0x780], R73 ;  /* 0x00078049b8007388 */ /* 0x000fe20000000800 */
[-C--:B------:R-:W-:Y:S02]  /*5ca0*/  LEA.HI.SX32 R98, R191, R64.reuse, 0x1b ;  /* 0x00000040bf627211 */ /* 0x080fe400078fdaff */
[-C--:B0-----:R-:W-:Y:S01]  /*5cb0*/  LEA R60, R92, R143.reuse, 0x2 ;  /* 0x0000008f5c3c7211 */ /* 0x081fe200078e10ff */
[----:B------:R0:W-:Y:S01]  /*5cc0*/  STS [R182+0x800], R71 ;  /* 0x00080047b6007388 */ /* 0x0001e20000000800 */
[-C--:B------:R-:W-:Y:S02]  /*5cd0*/  LEA.HI.SX32 R100, R193, R64.reuse, 0x1b ;  /* 0x00000040c1647211 */ /* 0x080fe400078fdaff */
[-C--:B-1----:R-:W-:Y:S01]  /*5ce0*/  LEA R61, R94, R143.reuse, 0x2 ;  /* 0x0000008f5e3d7211 */ /* 0x082fe200078e10ff */
[----:B------:R-:W-:Y:S01]  /*5cf0*/  STS [R180+0x880], R59 ;  /* 0x0008803bb4007388 */ /* 0x000fe20000000800 */
[-C--:B------:R-:W-:Y:S01]  /*5d00*/  LEA.HI.SX32 R102, R195, R64.reuse, 0x1b ;  /* 0x00000040c3667211 */ /* 0x080fe200078fdaff */
[----:B------:R-:W-:Y:S01]  /*5d10*/  UIMAD UR42, UR7, UR43, UR42 ;  /* 0x0000002b072a72a4 */ /* 0x000fe2000f8e022a */
[----:B--2---:R-:W-:Y:S01]  /*5d20*/  LEA R67, R96, R143, 0x2 ;  /* 0x0000008f60437211 */ /* 0x004fe200078e10ff */
[----:B------:R1:W-:Y:S01]  /*5d30*/  STS [R178+0x900], R69 ;  /* 0x00090045b2007388 */ /* 0x0003e20000000800 */
[----:B------:R-:W-:-:S02]  /*5d40*/  LEA.HI.SX32 R104, R197, R64, 0x1b ;  /* 0x00000040c5687211 */ /* 0x000fc400078fdaff */
[-C--:B------:R-:W-:Y:S01]  /*5d50*/  LEA R166, R166, R143.reuse, 0x2 ;  /* 0x0000008fa6a67211 */ /* 0x080fe200078e10ff */
[----:B------:R2:W-:Y:S01]  /*5d60*/  STS [R176+0x980], R65 ;  /* 0x00098041b0007388 */ /* 0x0005e20000000800 */
[-C--:B------:R-:W-:Y:S02]  /*5d70*/  LEA.HI.SX32 R106, R201, R64.reuse, 0x1b ;  /* 0x00000040c96a7211 */ /* 0x080fe400078fdaff */
[-C--:B------:R-:W-:Y:S01]  /*5d80*/  LEA.HI.SX32 R168, R203, R64.reuse, 0x1b ;  /* 0x00000040cba87211 */ /* 0x080fe200078fdaff */
[----:B------:R-:W-:Y:S01]  /*5d90*/  STS [R60+0xa00], R63 ;  /* 0x000a003f3c007388 */ /* 0x000fe20000000800 */
[----:B------:R-:W-:Y:S02]  /*5da0*/  LEA.HI.SX32 R170, R205, R64, 0x1b ;  /* 0x00000040cdaa7211 */ /* 0x000fe400078fdaff */
[-C--:B------:R-:W-:Y:S01]  /*5db0*/  LEA R66, R98, R143.reuse, 0x2 ;  /* 0x0000008f62427211 */ /* 0x080fe200078e10ff */
[----:B------:R-:W-:Y:S01]  /*5dc0*/  STS [R61+0xa80], R46 ;  /* 0x000a802e3d007388 */ /* 0x000fe20000000800 */
[----:B------:R-:W-:-:S02]  /*5dd0*/  LEA R64, R100, R143, 0x2 ;  /* 0x0000008f64407211 */ /* 0x000fc400078e10ff */
[-C--:B------:R-:W-:Y:S01]  /*5de0*/  LEA R115, R102, R143.reuse, 0x2 ;  /* 0x0000008f66737211 */ /* 0x080fe200078e10ff */
[----:B------:R-:W-:Y:S01]  /*5df0*/  STS [R67+0xb00], R42 ;  /* 0x000b002a43007388 */ /* 0x000fe20000000800 */
[-C--:B------:R-:W-:Y:S01]  /*5e00*/  LEA R70, R104, R143.reuse, 0x2 ;  /* 0x0000008f68467211 */ /* 0x080fe200078e10ff */
[----:B------:R-:W-:Y:S01]  /*5e10*/  HFMA2.MMA R48, -RZ, RZ, 0, 0 ;  /* 0x00000000ff307435 */ /* 0x000fe200000001ff */
[-C--:B------:R-:W-:Y:S01]  /*5e20*/  LEA R114, R114, R143.reuse, 0x2 ;  /* 0x0000008f72727211 */ /* 0x080fe200078e10ff */
[----:B------:R-:W-:Y:S01]  /*5e30*/  STS [R166+0xb80], R45 ;  /* 0x000b802da6007388 */ /* 0x000fe20000000800 */
[----:B------:R-:W-:Y:S02]  /*5e40*/  IADD3 R21, R23, UR42, RZ ;  /* 0x0000002a17157c10 */ /* 0x000fe4000fffe0ff */
[----:B------:R-:W-:Y:S01]  /*5e50*/  LEA R20, P3, R22, UR21, 0x2 ;  /* 0x0000001516147c11 */ /* 0x000fe2000f8610ff */
[----:B------:R-:W-:Y:S01]  /*5e60*/  STS [R66+0xc00], R43 ;  /* 0x000c002b42007388 */ /* 0x000fe20000000800 */
[----:B0-----:R-:W-:-:S02]  /*5e70*/  LEA R71, R106, R143, 0x2 ;  /* 0x0000008f6a477211 */ /* 0x001fc400078e10ff */
[-C--:B------:R-:W-:Y:S01]  /*5e80*/  LEA R68, R168, R143.reuse, 0x2 ;  /* 0x0000008fa8447211 */ /* 0x080fe200078e10ff */
[----:B------:R-:W-:Y:S01]  /*5e90*/  STS [R64+0xc80], R41 ;  /* 0x000c802940007388 */ /* 0x000fe20000000800 */
[----:B-1----:R-:W-:-:S03]  /*5ea0*/  LEA R69, R170, R143, 0x2 ;  /* 0x0000008faa457211 */ /* 0x002fc600078e10ff */
[----:B------:R-:W-:Y:S01]  /*5eb0*/  STS [R115+0xd00], R44 ;  /* 0x000d002c73007388 */ /* 0x000fe20000000800 */
[----:B------:R-:W-:-:S03]  /*5ec0*/  LEA.HI.X R21, R22, UR44, R21, 0x2, P3 ;  /* 0x0000002c16157c11 */ /* 0x000fc600098f1415 */
[----:B------:R0:W-:Y:S01]  /*5ed0*/  STS [R70+0xd80], R35 ;  /* 0x000d802346007388 */ /* 0x0001e20000000800 */
[----:B------:R-:W-:-:S03]  /*5ee0*/  ISETP.GE.AND P2, PT, R172, UR58, PT ;  /* 0x0000003aac007c0c */ /* 0x000fc6000bf46270 */
[----:B------:R1:W-:Y:S04]  /*5ef0*/  STS [R114+0xe00], R39 ;  /* 0x000e002772007388 */ /* 0x0003e80000000800 */
[----:B------:R3:W-:Y:S04]  /*5f00*/  STS [R71+0xe80], R40 ;  /* 0x000e802847007388 */ /* 0x0007e80000000800 */
[----:B------:R4:W-:Y:S04]  /*5f10*/  STS [R68+0xf00], R37 ;  /* 0x000f002544007388 */ /* 0x0009e80000000800 */
[----:B------:R5:W-:Y:S01]  /*5f20*/  STS [R69+0xf80], R38 ;  /* 0x000f802645007388 */ /* 0x000be20000000800 */
[----:B------:R-:W-:-:S03]  /*5f30*/  NOP ;  /* 0x0000000000007918 */ /* 0x000fc60000000000 */
        /* <DEDUP_REMOVED lines=9> */
[----:B------:R-:W5:Y:S04]  /*5fd0*/  @!P1 LDG.E R207, desc[UR52][R20.64+0x200] ;  /* 0x0002003414cf9981 */ /* 0x000f68000c1e1900 */
[----:B------:R-:W5:Y:S01]  /*5fe0*/  @!P2 LDG.E R204, desc[UR52][R20.64+0x280] ;  /* 0x0002803414cca981 */ /* 0x000f62000c1e1900 */
[----:B------:R-:W-:Y:S02]  /*5ff0*/  ISETP.GE.AND P1, PT, R82, UR58, PT ;  /* 0x0000003a52007c0c */ /* 0x000fe4000bf26270 */
[----:B------:R-:W-:Y:S02]  /*6000*/  ISETP.GE.AND P3, PT, R80, UR58, PT ;  /* 0x0000003a50007c0c */ /* 0x000fe4000bf66270 */
[----:B------:R-:W-:Y:S01]  /*6010*/  ISETP.GE.AND P4, PT, R76, UR58, PT ;  /* 0x0000003a4c007c0c */ /* 0x000fe2000bf86270 */
[----:B------:R-:W-:Y:S01]  /*6020*/  FADD.FTZ R104, R200, UR5 ;  /* 0x00000005c8687e21 */ /* 0x000fe20008010000 */
        /* <DEDUP_REMOVED lines=20> */
[----:B------:R-:W-:-:S09]  /*6170*/  MOV R189, RZ ;  /* 0x000000ff00bd7202 */ /* 0x000fd20000000f00 */
[----:B------:R-:W5:Y:S01]  /*6180*/  @!P5 LDG.E R189, desc[UR52][R20.64+0x700] ;  /* 0x0007003414bdd981 */ /* 0x000f62000c1e1900 */
[----:B------:R-:W-:Y:S01]  /*6190*/  ISETP.GE.AND P4, PT, R34, UR58, PT ;  /* 0x0000003a22007c0c */ /* 0x000fe2000bf86270 */
[----:B------:R-:W-:Y:S01]  /*61a0*/  HFMA2.MMA R187, -RZ, RZ, 0, 0 ;  /* 0x00000000ffbb7435 */ /* 0x000fe200000001ff */
[----:B------:R-:W-:Y:S02]  /*61b0*/  ISETP.GE.AND P3, PT, R55, UR58, PT ;  /* 0x0000003a37007c0c */ /* 0x000fe4000bf66270 */
[----:B------:R-:W-:-:S09]  /*61c0*/  MOV R185, RZ ;  /* 0x000000ff00b97202 */ /* 0x000fd20000000f00 */
[----:B------:R-:W5:Y:S01]  /*61d0*/  @!P4 LDG.E R187, desc[UR52][R20.64+0x780] ;  /* 0x0007803414bbc981 */ /* 0x000f62000c1e1900 */
[----:B------:R-:W-:Y:S01]  /*61e0*/  ISETP.GE.AND P2, PT, R31, UR58, PT ;  /* 0x0000003a1f007c0c */ /* 0x000fe2000bf46270 */
[----:B------:R-:W-:Y:S02]  /*61f0*/  HFMA2.MMA R183, -RZ, RZ, 0, 0 ;  /* 0x00000000ffb77435 */ /* 0x000fe400000001ff */
[----:B------:R-:W5:Y:S01]  /*6200*/  @!P3 LDG.E R185, desc[UR52][R20.64+0x800] ;  /* 0x0008003414b9b981 */ /* 0x000f62000c1e1900 */
[----:B------:R-:W-:-:S09]  /*6210*/  ISETP.GE.AND P5, PT, R54, UR58, PT ;  /* 0x0000003a36007c0c */ /* 0x000fd2000bfa6270 */
[----:B------:R-:W5:Y:S01]  /*6220*/  @!P2 LDG.E R183, desc[UR52][R20.64+0x880] ;  /* 0x0008803414b7a981 */ /* 0x000f62000c1e1900 */
[----:B------:R-:W-:Y:S02]  /*6230*/  MOV R181, RZ ;  /* 0x000000ff00b57202 */ /* 0x000fe40000000f00 */
[----:B------:R-:W-:Y:S02]  /*6240*/  ISETP.GE.AND P3, PT, R53, UR58, PT ;  /* 0x0000003a35007c0c */ /* 0x000fe4000bf66270 */
[----:B------:R-:W-:Y:S02]  /*6250*/  ISETP.GE.AND P4, PT, R32, UR58, PT ;  /* 0x0000003a20007c0c */ /* 0x000fe4000bf86270 */
[----:B------:R-:W5:Y:S01]  /*6260*/  @!P5 LDG.E R181, desc[UR52][R20.64+0x900] ;  /* 0x0009003414b5d981 */ /* 0x000f62000c1e1900 */
[----:B------:R-:W-:Y:S01]  /*6270*/  ISETP.GE.AND P5, PT, R52, UR58, PT ;  /* 0x0000003a34007c0c */ /* 0x000fe2000bfa6270 */
[----:B------:R-:W-:Y:S01]  /*6280*/  HFMA2.MMA R179, -RZ, RZ, 0, 0 ;  /* 0x00000000ffb37435 */ /* 0x000fe200000001ff */
[----:B------:R-:W-:-:S02]  /*6290*/  R2UR UR57, R19 ;  /* 0x00000000133972ca */ /* 0x000fc400000e0000 */
[----:B------:R-:W-:Y:S02]  /*62a0*/  ISETP.GE.AND P2, PT, R29, UR58, PT ;  /* 0x0000003a1d007c0c */ /* 0x000fe4000bf46270 */
[----:B--2---:R-:W-:Y:S02]  /*62b0*/  MOV R65, RZ ;  /* 0x000000ff00417202 */ /* 0x004fe40000000f00 */
[----:B------:R-:W-:Y:S02]  /*62c0*/  CS2R R168, SRZ ;  /* 0x0000000000a87805 */ /* 0x000fe4000001ff00 */
[----:B------:R-:W-:Y:S01]  /*62d0*/  MOV R62, RZ ;  /* 0x000000ff003e7202 */ /* 0x000fe20000000f00 */
[----:B------:R-:W-:Y:S01]  /*62e0*/  FADD.FTZ R106, R212, UR5 ;  /* 0x00000005d46a7e21 */ /* 0x000fe20008010000 */
[----:B------:R-:W2:Y:S01]  /*62f0*/  @!P4 LDG.E R179, desc[UR52][R20.64+0x980] ;  /* 0x0009803414b3c981 */ /* 0x000ea2000c1e1900 */
[----:B------:R-:W-:-:S03]  /*6300*/  ISETP.GE.AND P4, PT, R30, UR58, PT ;  /* 0x0000003a1e007c0c */ /* 0x000fc6000bf86270 */
[----:B------:R-:W2:Y:S01]  /*6310*/  @!P3 LDG.E R65, desc[UR52][R20.64+0xa00] ;  /* 0x000a00341441b981 */ /* 0x000ea2000c1e1900 */
[----:B------:R-:W-:Y:S01]  /*6320*/  ISETP.GE.AND P3, PT, R51, UR58, PT ;  /* 0x0000003a33007c0c */ /* 0x000fe2000bf66270 */
[----:B------:R-:W-:Y:S02]  /*6330*/  FMUL.FTZ R19, R106, UR57 ;  /* 0x000000396a137c20 */ /* 0x000fe40008410000 */
[----:B------:R-:W2:Y:S01]  /*6340*/  @!P5 LDG.E R168, desc[UR52][R20.64+0xb00] ;  /* 0x000b003414a8d981 */ /* 0x000ea2000c1e1900 */
[----:B------:R-:W-:Y:S01]  /*6350*/  ISETP.GE.AND P5, PT, R50, UR58, PT ;  /* 0x0000003a32007c0c */ /* 0x000fe2000bfa6270 */
[----:B------:R-:W-:Y:S01]  /*6360*/  FADD.FTZ R105, R211, UR5 ;  /* 0x00000005d3697e21 */ /* 0x000fe20008010000 */
[----:B------:R-:W-:Y:S01]  /*6370*/  HFMA2.MMA R167, -RZ, RZ, 0, 0 ;  /* 0x00000000ffa77435 */ /* 0x000fe200000001ff */
[----:B------:R-:W2:Y:S01]  /*6380*/  @!P2 LDG.E R62, desc[UR52][R20.64+0xa80] ;  /* 0x000a8034143ea981 */ /* 0x000ea2000c1e1900 */
[----:B------:R-:W-:Y:S01]  /*6390*/  ISETP.GE.AND P2, PT, R27, UR58, PT ;  /* 0x0000003a1b007c0c */ /* 0x000fe2000bf46270 */
[----:B------:R-:W-:Y:S01]  /*63a0*/  FMUL.RZ R22, R19, 0.15915493667125701904 ;  /* 0x3e22f98313167820 */ /* 0x000fe2000040c000 */
[----:B------:R-:W-:Y:S01]  /*63b0*/  FMUL.FTZ R19, R105, UR57 ;  /* 0x0000003969137c20 */ /* 0x000fe20008410000 */
[----:B------:R-:W-:Y:S01]  /*63c0*/  CS2R R170, SRZ ;  /* 0x0000000000aa7805 */ /* 0x000fe2000001ff00 */
[----:B------:R-:W-:Y:S01]  /*63d0*/  FADD.FTZ R103, R174, UR5 ;  /* 0x00000005ae677e21 */ /* 0x000fe20008010000 */
[----:B------:R-:W2:Y:S01]  /*63e0*/  @!P4 LDG.E R169, desc[UR52][R20.64+0xb80] ;  /* 0x000b803414a9c981 */ /* 0x000ea2000c1e1900 */
[----:B------:R-:W-:Y:S01]  /*63f0*/  FMUL.RZ R23, R19, 0.15915493667125701904 ;  /* 0x3e22f98313177820 */ /* 0x000fe2000040c000 */
[----:B------:R-:W-:-:S02]  /*6400*/  FMUL.FTZ R19, R104, UR57 ;  /* 0x0000003968137c20 */ /* 0x000fc40008410000 */
[----:B------:R-:W2:Y:S01]  /*6410*/  @!P3 LDG.E R167, desc[UR52][R20.64+0xc00] ;  /* 0x000c003414a7b981 */ /* 0x000ea2000c1e1900 */
[----:B------:R-:W-:Y:S01]  /*6420*/  ISETP.GE.AND P3, PT, R28, UR58, PT ;  /* 0x0000003a1c007c0c */ /* 0x000fe2000bf66270 */
[----:B0-----:R-:W-:Y:S01]  /*6430*/  FMUL.RZ R35, R19, 0.15915493667125701904 ;  /* 0x3e22f98313237820 */ /* 0x001fe2000040c000 */
[----:B------:R-:W-:Y:S01]  /*6440*/  ISETP.GE.AND P4, PT, R26, UR58, PT ;  /* 0x0000003a1a007c0c */ /* 0x000fe2000bf86270 */
[----:B------:R-:W2:Y:S01]  /*6450*/  @!P5 LDG.E R170, desc[UR52][R20.64+0xd00] ;  /* 0x000d003414aad981 */ /* 0x000ea2000c1e1900 */
[----:B------:R-:W-:Y:S01]  /*6460*/  ISETP.GE.AND P5, PT, R24, UR58, PT ;  /* 0x0000003a18007c0c */ /* 0x000fe2000bfa6270 */
[----:B------:R-:W-:Y:S02]  /*6470*/  FMUL.FTZ R19, R103, UR57 ;  /* 0x0000003967137c20 */ /* 0x000fe40008410000 */
[----:B------:R-:W2:Y:S01]  /*6480*/  @!P2 LDG.E R171, desc[UR52][R20.64+0xc80] ;  /* 0x000c803414aba981 */ /* 0x000ea2000c1e1900 */
[----:B------:R-:W-:Y:S01]  /*6490*/  ISETP.GE.AND P2, PT, R25, UR58, PT ;  /* 0x0000003a19007c0c */ /* 0x000fe2000bf46270 */
[----:B------:R-:W-:Y:S01]  /*64a0*/  FADD.FTZ R102, R238, UR5 ;  /* 0x00000005ee667e21 */ /* 0x000fe20008010000 */
[----:B------:R-:W-:Y:S01]  /*64b0*/  ISETP.GE.AND P1, PT, R57, UR58, PT ;  /* 0x0000003a39007c0c */ /* 0x000fe2000bf26270 */
[----:B------:R-:W-:Y:S01]  /*64c0*/  MUFU.SIN R45, R22 ;  /* 0x00000016002d7308 */ /* 0x000fe20000000400 */
[----:B------:R-:W-:-:S02]  /*64d0*/  CS2R R174, SRZ ;  /* 0x0000000000ae7805 */ /* 0x000fc4000001ff00 */
[----:B------:R-:W-:Y:S01]  /*64e0*/  CS2R R172, SRZ ;  /* 0x0000000000ac7805 */ /* 0x000fe2000001ff00 */
[----:B------:R-:W-:Y:S01]  /*64f0*/  FADD.FTZ R101, R237, UR5 ;  /* 0x00000005ed657e21 */ /* 0x000fe20008010000 */
[----:B------:R-:W-:Y:S01]  /*6500*/  MOV R177, RZ ;  /* 0x000000ff00b17202 */ /* 0x000fe20000000f00 */
[----:B------:R-:W-:Y:S01]  /*6510*/  FADD.FTZ R100, R234, UR5 ;  /* 0x00000005ea647e21 */ /* 0x000fe20008010000 */
[----:B------:R-:W2:Y:S01]  /*6520*/  @!P3 LDG.E R175, desc[UR52][R20.64+0xd80] ;  /* 0x000d803414afb981 */ /* 0x000ea2000c1e1900 */
[----:B------:R0:W-:Y:S03]  /*6530*/  MUFU.COS R46, R22 ;  /* 0x00000016002e7308 */ /* 0x0001e60000000000 */
[----:B------:R-:W2:Y:S04]  /*6540*/  @!P4 LDG.E R173, desc[UR52][R20.64+0xe00] ;  /* 0x000e003414adc981 */ /* 0x000ea8000c1e1900 */
[----:B------:R-:W2:Y:S01]  /*6550*/  @!P5 LDG.E R172, desc[UR52][R20.64+0xe80] ;  /* 0x000e803414acd981 */ /* 0x000ea2000c1e1900 */
[----:B0-----:R-:W-:Y:S01]  /*6560*/  FMUL.RZ R22, R19, 0.15915493667125701904 ;  /* 0x3e22f98313167820 */ /* 0x001fe2000040c000 */
[----:B------:R-:W-:Y:S01]  /*6570*/  FMUL.FTZ R19, R102, UR57 ;  /* 0x0000003966137c20 */ /* 0x000fe20008410000 */
[----:B------:R-:W-:Y:S01]  /*6580*/  MUFU.SIN R43, R23 ;  /* 0x00000017002b7308 */ /* 0x000fe20000000400 */
[----:B------:R-:W2:Y:S01]  /*6590*/  @!P2 LDG.E R177, desc[UR52][R20.64+0xf00] ;  /* 0x000f003414b1a981 */ /* 0x000ea2000c1e1900 */
[----:B------:R-:W-:-:S03]  /*65a0*/  FADD.FTZ R99, R233, UR5 ;  /* 0x00000005e9637e21 */ /* 0x000fc60008010000 */
[----:B------:R0:W2:Y:S03]  /*65b0*/  @!P1 LDG.E R174, desc[UR52][R20.64+0xf80] ;  /* 0x000f803414ae9981 */ /* 0x0000a6000c1e1900 */
[----:B------:R1:W-:Y:S02]  /*65c0*/  MUFU.COS R44, R23 ;  /* 0x00000017002c7308 */ /* 0x0003e40000000000 */
[----:B-1----:R-:W-:Y:S01]  /*65d0*/  FMUL.RZ R23, R19, 0.15915493667125701904 ;  /* 0x3e22f98313177820 */ /* 0x002fe2000040c000 */
[----:B------:R-:W-:-:S05]  /*65e0*/  FMUL.FTZ R19, R101, UR57 ;  /* 0x0000003965137c20 */ /* 0x000fca0008410000 */
[----:B------:R-:W-:Y:S08]  /*65f0*/  MUFU.SIN R39, R22 ;  /* 0x0000001600277308 */ /* 0x000ff00000000400 */
[----:B---3--:R1:W-:Y:S01]  /*6600*/  MUFU.COS R40, R22 ;  /* 0x0000001600287308 */ /* 0x0083e20000000000 */
[----:B------:R-:W-:Y:S01]  /*6610*/  FADD.FTZ R98, R232, UR5 ;  /* 0x00000005e8627e21 */ /* 0x000fe20008010000 */
[----:B-1----:R-:W-:Y:S01]  /*6620*/  FMUL.RZ R22, R19, 0.15915493667125701904 ;  /* 0x3e22f98313167820 */ /* 0x002fe2000040c000 */
[----:B------:R-:W-:-:S05]  /*6630*/  FMUL.FTZ R19, R100, UR57 ;  /* 0x0000003964137c20 */ /* 0x000fca0008410000 */
[----:B----4-:R-:W-:Y:S08]  /*6640*/  MUFU.SIN R37, R23 ;  /* 0x0000001700257308 */ /* 0x010ff00000000400 */
[----:B-----5:R1:W-:Y:S01]  /*6650*/  MUFU.COS R38, R23 ;  /* 0x0000001700267308 */ /* 0x0203e20000000000 */
[----:B------:R-:W-:Y:S01]  /*6660*/  FADD.FTZ R97, R231, UR5 ;  /* 0x00000005e7617e21 */ /* 0x000fe20008010000 */
[----:B-1----:R-:W-:Y:S01]  /*6670*/  FMUL.RZ R23, R19, 0.15915493667125701904 ;  /* 0x3e22f98313177820 */ /* 0x002fe2000040c000 */
[----:B------:R-:W-:-:S05]  /*6680*/  FMUL.FTZ R19, R99, UR57 ;  /* 0x0000003963137c20 */ /* 0x000fca0008410000 */
[----:B------:R-:W-:Y:S08]  /*6690*/  MUFU.SIN R41, R35 ;  /* 0x0000002300297308 */ /* 0x000ff00000000400 */
[----:B------:R-:W-:Y:S08]  /*66a0*/  MUFU.COS R42, R35 ;  /* 0x00000023002a7308 */ /* 0x000ff00000000000 */
[----:B------:R-:W-:Y:S08]  /*66b0*/  MUFU.SIN R35, R22 ;  /* 0x0000001600237308 */ /* 0x000ff00000000400 */
[----:B------:R1:W-:Y:S02]  /*66c0*/  MUFU.COS R36, R22 ;  /* 0x0000001600247308 */ /* 0x0003e40000000000 */
[----:B-1----:R-:W-:Y:S01]  /*66d0*/  FMUL.RZ R22, R19, 0.15915493667125701904 ;  /* 0x3e22f98313167820 */ /* 0x002fe2000040c000 */
[----:B------:R-:W-:-:S05]  /*66e0*/  FMUL.FTZ R19, R98, UR57 ;  /* 0x0000003962137c20 */ /* 0x000fca0008410000 */
[----:B------:R-:W-:Y:S01]  /*66f0*/  MUFU.SIN R33, R23 ;  /* 0x0000001700217308 */ /* 0x000fe20000000400 */
[----:B------:R-:W-:-:S07]  /*6700*/  LEA R49, R164, R49, 0x5 ;  /* 0x00000031a4317211 */ /* 0x000fce00078e28ff */
[----:B------:R1:W-:Y:S02]  /*6710*/  MUFU.COS R34, R23 ;  /* 0x0000001700227308 */ /* 0x0003e40000000000 */
[----:B-1----:R-:W-:Y:S01]  /*6720*/  FMUL.RZ R23, R19, 0.15915493667125701904 ;  /* 0x3e22f98313177820 */ /* 0x002fe2000040c000 */
[----:B------:R-:W-:-:S05]  /*6730*/  FMUL.FTZ R19, R97, UR57 ;  /* 0x0000003961137c20 */ /* 0x000fca0008410000 */
[----:B------:R-:W-:Y:S01]  /*6740*/  MUFU.SIN R31, R22 ;  /* 0x00000016001f7308 */ /* 0x000fe20000000400 */
[----:B------:R-:W-:-:S07]  /*6750*/  FADD.FTZ R96, R230, UR5 ;  /* 0x00000005e6607e21 */ /* 0x000fce0008010000 */
[----:B------:R1:W-:Y:S01]  /*6760*/  MUFU.COS R32, R22 ;  /* 0x0000001600207308 */ /* 0x0003e20000000000 */
[----:B------:R-:W-:Y:S01]  /*6770*/  R2UR UR59, R18 ;  /* 0x00000000123b72ca */ /* 0x000fe200000e0000 */
[----:B-1----:R-:W-:-:S06]  /*6780*/  FMUL.RZ R22, R19, 0.15915493667125701904 ;  /* 0x3e22f98313167820 */ /* 0x002fcc000040c000 */
[----:B------:R-:W-:Y:S01]  /*6790*/  MUFU.SIN R27, R22 ;  /* 0x00000016001b7308 */ /* 0x000fe20000000400 */
[----:B------:R-:W-:-:S07]  /*67a0*/  FMUL.FTZ R19, R96, UR57 ;  /* 0x0000003960137c20 */ /* 0x000fce0008410000 */
[----:B------:R1:W-:Y:S01]  /*67b0*/  MUFU.COS R28, R22 ;  /* 0x00000016001c7308 */ /* 0x0003e20000000000 */
[----:B------:R-:W-:Y:S01]  /*67c0*/  FADD.FTZ R95, R229, UR5 ;  /* 0x00000005e55f7e21 */ /* 0x000fe20008010000 */
[----:B-1----:R-:W-:-:S04]  /*67d0*/  LEA.HI.SX32 R22, R49, R49, 0x1b ;  /* 0x0000003131167211 */ /* 0x002fc800078fdaff */
[----:B------:R-:W-:Y:S01]  /*67e0*/  LEA R63, R22, R143, 0x2 ;  /* 0x0000008f163f7211 */ /* 0x000fe200078e10ff */
[----:B------:R-:W-:Y:S01]  /*67f0*/  FMUL.RZ R24, R19, 0.15915493667125701904 ;  /* 0x3e22f98313187820 */ /* 0x000fe2000040c000 */
[----:B------:R-:W-:Y:S01]  /*6800*/  FMUL.FTZ R19, R95, UR57 ;  /* 0x000000395f137c20 */ /* 0x000fe20008410000 */
[----:B------:R-:W-:Y:S02]  /*6810*/  FADD.FTZ R94, R146, UR5 ;  /* 0x00000005925e7e21 */ /* 0x000fe40008010000 */
[----:B------:R-:W1:Y:S04]  /*6820*/  LDS R93, [R63] ;  /* 0x000000003f5d7984 */ /* 0x000e680000000800 */
[----:B------:R-:W3:Y:S04]  /*6830*/  LDS R92, [R63+0x4] ;  /* 0x000004003f5c7984 */ /* 0x000ee80000000800 */
[----:B------:R-:W-:Y:S04]  /*6840*/  LDS R91, [R63+0x8] ;  /* 0x000008003f5b7984 */ /* 0x000fe80000000800 */
[----:B------:R-:W4:Y:S04]  /*6850*/  LDS R90, [R63+0xc] ;  /* 0x00000c003f5a7984 */ /* 0x000f280000000800 */
[----:B------:R-:W-:Y:S04]  /*6860*/  LDS R89, [R63+0x10] ;  /* 0x000010003f597984 */ /* 0x000fe80000000800 */
[----:B------:R-:W5:Y:S04]  /*6870*/  LDS R88, [R63+0x14] ;  /* 0x000014003f587984 */ /* 0x000f680000000800 */
[----:B------:R-:W5:Y:S04]  /*6880*/  LDS R87, [R63+0x18] ;  /* 0x000018003f577984 */ /* 0x000f680000000800 */
[----:B------:R-:W5:Y:S04]  /*6890*/  LDS R86, [R63+0x1c] ;  /* 0x00001c003f567984 */ /* 0x000f680000000800 */
[----:B------:R-:W-:Y:S04]  /*68a0*/  LDS R85, [R63+0x20] ;  /* 0x000020003f557984 */ /* 0x000fe80000000800 */
[----:B------:R-:W5:Y:S04]  /*68b0*/  LDS R84, [R63+0x24] ;  /* 0x000024003f547984 */ /* 0x000f680000000800 */
[----:B------:R-:W2:Y:S04]  /*68c0*/  LDS R83, [R63+0x28] ;  /* 0x000028003f537984 */ /* 0x000ea80000000800 */
[----:B------:R-:W2:Y:S04]  /*68d0*/  LDS R82, [R63+0x2c] ;  /* 0x00002c003f527984 */ /* 0x000ea80000000800 */
[----:B------:R-:W-:Y:S04]  /*68e0*/  LDS R81, [R63+0x30] ;  /* 0x000030003f517984 */ /* 0x000fe80000000800 */
[----:B------:R-:W2:Y:S04]  /*68f0*/  LDS R80, [R63+0x34] ;  /* 0x000034003f507984 */ /* 0x000ea80000000800 */
[----:B------:R-:W-:Y:S04]  /*6900*/  LDS R79, [R63+0x38] ;  /* 0x000038003f4f7984 */ /* 0x000fe80000000800 */
[----:B------:R-:W2:Y:S04]  /*6910*/  LDS R78, [R63+0x3c] ;  /* 0x00003c003f4e7984 */ /* 0x000ea80000000800 */
[----:B------:R-:W-:Y:S04]  /*6920*/  LDS R77, [R63+0x40] ;  /* 0x000040003f4d7984 */ /* 0x000fe80000000800 */
[----:B------:R-:W2:Y:S04]  /*6930*/  LDS R76, [R63+0x44] ;  /* 0x000044003f4c7984 */ /* 0x000ea80000000800 */
[----:B------:R-:W2:Y:S04]  /*6940*/  LDS R75, [R63+0x48] ;  /* 0x000048003f4b7984 */ /* 0x000ea80000000800 */
        /* <DEDUP_REMOVED lines=9> */
[----:B------:R-:W1:Y:S04]  /*69e0*/  LDS R53, [R63+0x70] ;  /* 0x000070003f357984 */ /* 0x000e680000000800 */
[----:B------:R-:W1:Y:S04]  /*69f0*/  LDS R52, [R63+0x74] ;  /* 0x000074003f347984 */ /* 0x000e680000000800 */
[----:B------:R-:W1:Y:S04]  /*6a00*/  LDS R51, [R63+0x78] ;  /* 0x000078003f337984 */ /* 0x000e680000000800 */
[----:B------:R-:W1:Y:S04]  /*6a10*/  LDS R50, [R63+0x7c] ;  /* 0x00007c003f327984 */ /* 0x000e680000000800 */
[----:B------:R0:W-:Y:S01]  /*6a20*/  STS [R47+0x2100], R48 ;  /* 0x002100302f007388 */ /* 0x0001e20000000800 */
[----:B------:R-:W-:Y:S01]  /*6a30*/  FMUL.RZ R211, R19, 0.15915493667125701904 ;  /* 0x3e22f98313d37820 */ /* 0x000fe2000040c000 */
[----:B------:R-:W-:Y:S01]  /*6a40*/  FMUL.FTZ R19, R94, UR57 ;  /* 0x000000395e137c20 */ /* 0x000fe20008410000 */
[----:B------:R-:W-:Y:S01]  /*6a50*/  MOV R212, UR59 ;  /* 0x0000003b00d47c02 */ /* 0x000fe20008000f00 */
[----:B0-----:R-:W-:-:S04]  /*6a60*/  FADD.FTZ R48, R144, UR5 ;  /* 0x0000000590307e21 */ /* 0x001fc80008010000 */
[----:B------:R-:W-:Y:S01]  /*6a70*/  FMUL.FTZ R18, R48, UR57 ;  /* 0x0000003930127c20 */ /* 0x000fe20008410000 */
[----:B------:R-:W-:Y:S01]  /*6a80*/  FMUL.RZ R20, R19, 0.15915493667125701904 ;  /* 0x3e22f98313147820 */ /* 0x000fe2000040c000 */
[----:B------:R-:W-:Y:S01]  /*6a90*/  STS [R17+0x2180], R210 ;  /* 0x002180d211007388 */ /* 0x000fe20000000800 */
[----:B------:R-:W-:Y:S01]  /*6aa0*/  FMUL.FTZ R212, R212, 1.4426950216293334961 ;  /* 0x3fb8aa3bd4d47820 */ /* 0x000fe20000410000 */
[----:B------:R-:W-:Y:S02]  /*6ab0*/  FMUL.RZ R18, R18, 0.15915493667125701904 ;  /* 0x3e22f98312127820 */ /* 0x000fe4000040c000 */
[----:B------:R-:W-:Y:S01]  /*6ac0*/  STS [R126+0x2200], R209 ;  /* 0x002200d17e007388 */ /* 0x000fe20000000800 */
[----:B------:R-:W-:Y:S03]  /*6ad0*/  MUFU.SIN R21, R20 ;  /* 0x0000001400157308 */ /* 0x000fe60000000400 */
[----:B------:R0:W-:Y:S04]  /*6ae0*/  STS [R208+0x2280], R213 ;  /* 0x002280d5d0007388 */ /* 0x0001e80000000800 */
[----:B------:R3:W-:Y:S01]  /*6af0*/  STS [R206+0x2300], R207 ;  /* 0x002300cfce007388 */ /* 0x0007e20000000800 */
[----:B------:R4:W-:Y:S01]  /*6b00*/  MUFU.COS R22, R20 ;  /* 0x0000001400167308 */ /* 0x0009e20000000000 */
[-C--:B0-----:R-:W-:Y:S01]  /*6b10*/  FMUL.FTZ R208, R105, R212.reuse ;  /* 0x000000d469d07220 */ /* 0x081fe20000410000 */
[----:B------:R-:W-:-:S06]  /*6b20*/  FMUL.FTZ R213, R101, R212 ;  /* 0x000000d465d57220 */ /* 0x000fcc0000410000 */
[----:B------:R-:W-:Y:S01]  /*6b30*/  MUFU.SIN R17, R18 ;  /* 0x0000001200117308 */ /* 0x000fe20000000400 */
[-C--:B---3--:R-:W-:Y:S01]  /*6b40*/  FMUL.FTZ R206, R104, R212.reuse ;  /* 0x000000d468ce7220 */ /* 0x088fe20000410000 */
[----:B----4-:R-:W-:-:S06]  /*6b50*/  FMUL.FTZ R20, R103, R212 ;  /* 0x000000d467147220 */ /* 0x010fcc0000410000 */
[----:B------:R0:W-:Y:S01]  /*6b60*/  MUFU.COS R209, R18 ;  /* 0x0000001200d17308 */ /* 0x0001e20000000000 */
[----:B------:R3:W-:Y:S01]  /*6b70*/  STS [R127+0x2380], R204 ;  /* 0x002380cc7f007388 */ /* 0x0007e20000000800 */
[----:B0-----:R-:W-:-:S06]  /*6b80*/  FMUL.FTZ R18, R102, R212 ;  /* 0x000000d466127220 */ /* 0x001fcc0000410000 */
[----:B------:R-:W0:Y:S01]  /*6b90*/  MUFU.EX2 R208, R208 ;  /* 0x000000d000d07308 */ /* 0x000e220000000800 */
[----:B---3--:R-:W-:Y:S01]  /*6ba0*/  FMUL.FTZ R127, R99, R212 ;  /* 0x000000d4637f7220 */ /* 0x008fe20000410000 */
[----:B------:R-:W-:-:S06]  /*6bb0*/  FADD.FTZ R49, R145, UR5 ;  /* 0x0000000591317e21 */ /* 0x000fcc0008010000 */
[----:B------:R-:W3:Y:S01]  /*6bc0*/  MUFU.EX2 R206, R206 ;  /* 0x000000ce00ce7308 */ /* 0x000ee20000000800 */
[----:B------:R-:W-:-:S07]  /*6bd0*/  FMUL.FTZ R207, R97, R212 ;  /* 0x000000d461cf7220 */ /* 0x000fce0000410000 */
[----:B------:R-:W4:Y:S08]  /*6be0*/  MUFU.EX2 R20, R20 ;  /* 0x0000001400147308 */ /* 0x000f300000000800 */
[----:B------:R-:W5:Y:S08]  /*6bf0*/  MUFU.EX2 R18, R18 ;  /* 0x0000001200127308 */ /* 0x000f700000000800 */
[----:B------:R-:W2:Y:S01]  /*6c00*/  MUFU.EX2 R213, R213 ;  /* 0x000000d500d57308 */ /* 0x000ea20000000800 */
[----:B------:R-:W-:Y:S01]  /*6c10*/  FMUL.FTZ R19, R49, UR57 ;  /* 0x0000003931137c20 */ /* 0x000fe20008410000 */
[----:B------:R-:W-:Y:S01]  /*6c20*/  FMUL.FTZ R204, R100, R212 ;  /* 0x000000d464cc7220 */ /* 0x000fe20000410000 */
[----:B------:R-:W-:-:S05]  /*6c30*/  FADD.FTZ R47, R215, UR5 ;  /* 0x00000005d72f7e21 */ /* 0x000fca0008010000 */
[----:B------:R-:W1:Y:S01]  /*6c40*/  MUFU.EX2 R127, R127 ;  /* 0x0000007f007f7308 */ /* 0x000e620000000800 */
[----:B------:R-:W-:Y:S01]  /*6c50*/  FMUL.RZ R214, R19, 0.15915493667125701904 ;  /* 0x3e22f98313d67820 */ /* 0x000fe2000040c000 */
[C---:B0-----:R-:W-:Y:S01]  /*6c60*/  FMUL.FTZ R44, R208.reuse, R44 ;  /* 0x0000002cd02c7220 */ /* 0x041fe20000410000 */
[----:B------:R-:W-:-:S05]  /*6c70*/  FMUL.FTZ R43, R208, R43 ;  /* 0x0000002bd02b7220 */ /* 0x000fca0000410000 */
[----:B------:R-:W0:Y:S01]  /*6c80*/  MUFU.EX2 R207, R207 ;  /* 0x000000cf00cf7308 */ /* 0x000e220000000800 */
[C---:B---3--:R-:W-:Y:S01]  /*6c90*/  FMUL.FTZ R42, R206.reuse, R42 ;  /* 0x0000002ace2a7220 */ /* 0x048fe20000410000 */
[----:B------:R-:W-:Y:S01]  /*6ca0*/  FMUL.FTZ R41, R206, R41 ;  /* 0x00000029ce297220 */ /* 0x000fe20000410000 */
[C---:B----4-:R-:W-:Y:S01]  /*6cb0*/  FMUL.FTZ R40, R20.reuse, R40 ;  /* 0x0000002814287220 */ /* 0x050fe20000410000 */
[----:B------:R-:W-:Y:S01]  /*6cc0*/  FMUL.FTZ R39, R20, R39 ;  /* 0x0000002714277220 */ /* 0x000fe20000410000 */
[C---:B-----5:R-:W-:Y:S01]  /*6cd0*/  FMUL.FTZ R38, R18.reuse, R38 ;  /* 0x0000002612267220 */ /* 0x060fe20000410000 */
[----:B------:R-:W-:Y:S02]  /*6ce0*/  FMUL.FTZ R37, R18, R37 ;  /* 0x0000002512257220 */ /* 0x000fe40000410000 */
[----:B------:R-:W-:Y:S01]  /*6cf0*/  MUFU.SIN R29, R23 ;  /* 0x00000017001d7308 */ /* 0x000fe20000000400 */
[C---:B--2---:R-:W-:Y:S01]  /*6d00*/  FMUL.FTZ R36, R213.reuse, R36 ;  /* 0x00000024d5247220 */ /* 0x044fe20000410000 */
        /* <DEDUP_REMOVED lines=13> */
[----:B------:R-:W2:Y:S08]  /*6de0*/  MUFU.EX2 R204, R204 ;  /* 0x000000cc00cc7308 */ /* 0x000eb00000000800 */
[----:B------:R-:W-:Y:S08]  /*6df0*/  MUFU.SIN R19, R214 ;  /* 0x000000d600137308 */ /* 0x000ff00000000400 */
[----:B------:R3:W-:Y:S01]  /*6e00*/  MUFU.COS R211, R214 ;  /* 0x000000d600d37308 */ /* 0x0007e20000000000 */
[----:B-1----:R-:W-:Y:S01]  /*6e10*/  FMUL.FTZ R32, R127, R32 ;  /* 0x000000207f207220 */ /* 0x002fe20000410000 */
[----:B---3--:R-:W-:Y:S01]  /*6e20*/  FMUL.FTZ R214, R106, R212 ;  /* 0x000000d46ad67220 */ /* 0x008fe20000410000 */
[----:B------:R-:W-:Y:S01]  /*6e30*/  FMUL.FTZ R212, R47, UR57 ;  /* 0x000000392fd47c20 */ /* 0x000fe20008410000 */
[----:B------:R-:W-:-:S03]  /*6e40*/  FMUL.FTZ R31, R127, R31 ;  /* 0x0000001f7f1f7220 */ /* 0x000fc60000410000 */
[----:B------:R-:W-:Y:S01]  /*6e50*/  FMUL.RZ R212, R212, 0.15915493667125701904 ;  /* 0x3e22f983d4d47820 */ /* 0x000fe2000040c000 */
[----:B------:R-:W-:Y:S01]  /*6e60*/  MUFU.EX2 R126, R126 ;  /* 0x0000007e007e7308 */ /* 0x000fe20000000800 */
[C---:B0-----:R-:W-:Y:S01]  /*6e70*/  FMUL.FTZ R28, R207.reuse, R28 ;  /* 0x0000001ccf1c7220 */ /* 0x041fe20000410000 */
[----:B------:R-:W-:-:S06]  /*6e80*/  FMUL.FTZ R27, R207, R27 ;  /* 0x0000001bcf1b7220 */ /* 0x000fcc0000410000 */
[----:B------:R-:W0:Y:S01]  /*6e90*/  MUFU.EX2 R214, R214 ;  /* 0x000000d600d67308 */ /* 0x000e220000000800 */
[C---:B--2---:R-:W-:Y:S01]  /*6ea0*/  FMUL.FTZ R34, R204.reuse, R34 ;  /* 0x00000022cc227220 */ /* 0x044fe20000410000 */
[----:B------:R-:W-:-:S06]  /*6eb0*/  FMUL.FTZ R33, R204, R33 ;  /* 0x00000021cc217220 */ /* 0x000fcc0000410000 */
[----:B------:R-:W1:Y:S08]  /*6ec0*/  MUFU.SIN R127, R212 ;  /* 0x000000d4007f7308 */ /* 0x000e700000000400 */
[----:B------:R-:W2:Y:S08]  /*6ed0*/  MUFU.COS R207, R212 ;  /* 0x000000d400cf7308 */ /* 0x000eb00000000000 */
[----:B------:R-:W3:Y:S08]  /*6ee0*/  MUFU.EX2 R20, R20 ;  /* 0x0000001400147308 */ /* 0x000ef00000000800 */
[----:B------:R-:W4:Y:S08]  /*6ef0*/  MUFU.EX2 R18, R18 ;  /* 0x0000001200127308 */ /* 0x000f300000000800 */
[----:B------:R-:W5:Y:S01]  /*6f00*/  MUFU.EX2 R204, R213 ;  /* 0x000000d500cc7308 */ /* 0x000f620000000800 */
[----:B0-----:R-:W-:Y:S01]  /*6f10*/  FMUL.FTZ R45, R214, R45 ;  /* 0x0000002dd62d7220 */ /* 0x001fe20000410000 */
[----:B-1----:R-:W-:-:S06]  /*6f20*/  FMUL.FTZ R127, R126, R127 ;  /* 0x0000007f7e7f7220 */ /* 0x002fcc0000410000 */
[----:B------:R-:W0:Y:S01]  /*6f30*/  MUFU.EX2 R206, R206 ;  /* 0x000000ce00ce7308 */ /* 0x000e220000000800 */
[----:B--2---:R-:W-:Y:S01]  /*6f40*/  FMUL.FTZ R126, R126, R207 ;  /* 0x000000cf7e7e7220 */ /* 0x004fe20000410000 */
[----:B------:R-:W-:Y:S01]  /*6f50*/  FMUL.FTZ R46, R214, R46 ;  /* 0x0000002ed62e7220 */ /* 0x000fe20000410000 */
[----:B------:R-:W-:Y:S01]  /*6f60*/  FMUL.FTZ R207, R127, R45 ;  /* 0x0000002d7fcf7220 */ /* 0x000fe20000410000 */
[C---:B---3--:R-:W-:Y:S01]  /*6f70*/  FMUL.FTZ R22, R20.reuse, R22 ;  /* 0x0000001614167220 */ /* 0x048fe20000410000 */
[----:B------:R-:W-:Y:S01]  /*6f80*/  FMUL.FTZ R21, R20, R21 ;  /* 0x0000001514157220 */ /* 0x000fe20000410000 */
[----:B------:R-:W-:Y:S01]  /*6f90*/  FMUL.FTZ R235, R93, R47 ;  /* 0x0000002f5deb7220 */ /* 0x000fe20000410000 */
[C---:B----4-:R-:W-:Y:S01]  /*6fa0*/  FMUL.FTZ R20, R18.reuse, R211 ;  /* 0x000000d312147220 */ /* 0x050fe20000410000 */
[----:B------:R-:W-:Y:S01]  /*6fb0*/  FMUL.FTZ R19, R18, R19 ;  /* 0x0000001312137220 */ /* 0x000fe20000410000 */
[C---:B-----5:R-:W-:Y:S01]  /*6fc0*/  FMUL.FTZ R18, R204.reuse, R209 ;  /* 0x000000d1cc127220 */ /* 0x060fe20000410000 */
[----:B------:R-:W-:Y:S01]  /*6fd0*/  FMUL.FTZ R17, R204, R17 ;  /* 0x00000011cc117220 */ /* 0x000fe20000410000 */
[----:B------:R-:W-:Y:S01]  /*6fe0*/  FFMA.FTZ R204, R126, R46, -R207 ;  /* 0x0000002e7ecc7223 */ /* 0x000fe200000108cf */
[----:B------:R-:W-:Y:S01]  /*6ff0*/  FMUL.FTZ R207, R92, R47 ;  /* 0x0000002f5ccf7220 */ /* 0x000fe20000410000 */
[C---:B------:R-:W-:Y:S01]  /*7000*/  FMUL.FTZ R235, R162.reuse, R235 ;  /* 0x000000eba2eb7220 */ /* 0x040fe20000410000 */
[----:B------:R1:W-:Y:S02]  /*7010*/  STS [R202+0x2400], R205 ;  /* 0x002400cdca007388 */ /* 0x0003e40000000800 */
[----:B------:R-:W-:-:S02]  /*7020*/  FMUL.FTZ R236, R162, R207 ;  /* 0x000000cfa2ec7220 */ /* 0x000fc40000410000 */
[----:B------:R2:W-:Y:S01]  /*7030*/  STS [R199+0x2480], R200 ;  /* 0x002480c8c7007388 */ /* 0x0005e20000000800 */
[C---:B0-----:R-:W-:Y:S01]  /*7040*/  FMUL.FTZ R24, R206.reuse, R24 ;  /* 0x00000018ce187220 */ /* 0x041fe20000410000 */
[----:B------:R-:W-:Y:S02]  /*7050*/  FMUL.FTZ R23, R206, R23 ;  /* 0x00000017ce177220 */ /* 0x000fe40000410000 */
[----:B------:R0:W-:Y:S01]  /*7060*/  STS [R198+0x2500], R203 ;  /* 0x002500cbc6007388 */ /* 0x0001e20000000800 */
[-C--:B------:R-:W-:Y:S01]  /*7070*/  FMUL.FTZ R206, R126, R45.reuse ;  /* 0x0000002d7ece7220 */ /* 0x080fe20000410000 */
[----:B-1----:R-:W-:Y:S02]  /*7080*/  FMUL.FTZ R202, R90, R106 ;  /* 0x0000006a5aca7220 */ /* 0x002fe40000410000 */
[----:B------:R1:W-:Y:S01]  /*7090*/  STS [R196+0x2580], R201 ;  /* 0x002580c9c4007388 */ /* 0x0003e20000000800 */
[----:B------:R-:W-:Y:S01]  /*70a0*/  FFMA.FTZ R206, R127, R46, R206 ;  /* 0x0000002e7fce7223 */ /* 0x000fe200000100ce */
[----:B--2---:R-:W-:Y:S01]  /*70b0*/  FMUL.FTZ R200, R91, R106 ;  /* 0x0000006a5bc87220 */ /* 0x004fe20000410000 */
[-C--:B0-----:R-:W-:Y:S01]  /*70c0*/  FMUL.FTZ R203, R235, R45.reuse ;  /* 0x0000002debcb7220 */ /* 0x081fe20000410000 */
[----:B------:R-:W-:Y:S01]  /*70d0*/  FMUL.FTZ R199, R161, R202 ;  /* 0x000000caa1c77220 */ /* 0x000fe20000410000 */
[----:B-1----:R-:W-:-:S02]  /*70e0*/  FMUL.FTZ R196, R236, R45 ;  /* 0x0000002decc47220 */ /* 0x002fc40000410000 */
[----:B------:R-:W-:Y:S01]  /*70f0*/  FFMA.FTZ R198, R236, R46, R203 ;  /* 0x0000002eecc67223 */ /* 0x000fe200000100cb */
[----:B------:R-:W-:Y:S01]  /*7100*/  FMUL.FTZ R200, R161, R200 ;  /* 0x000000c8a1c87220 */ /* 0x000fe20000410000 */
[----:B------:R-:W-:Y:S01]  /*7110*/  FMUL.FTZ R203, R43, R206 ;  /* 0x000000ce2bcb7220 */ /* 0x000fe20000410000 */
[----:B------:R-:W-:Y:S01]  /*7120*/  FFMA.FTZ R201, R235, R46, -R196 ;  /* 0x0000002eebc97223 */ /* 0x000fe200000108c4 */
[----:B------:R-:W-:Y:S02]  /*7130*/  FADD.FTZ R198, R199, R198 ;  /* 0x000000c6c7c67221 */ /* 0x000fe40000010000 */
[----:B------:R-:W-:Y:S01]  /*7140*/  FFMA.FTZ R196, R44, R204, -R203 ;  /* 0x000000cc2cc47223 */ /* 0x000fe200000108cb */
[----:B------:R-:W-:Y:S01]  /*7150*/  FADD.FTZ R201, R200, R201 ;  /* 0x000000c9c8c97221 */ /* 0x000fe20000010000 */
[C---:B------:R-:W-:Y:S01]  /*7160*/  FMUL.FTZ R202, R43.reuse, R198 ;  /* 0x000000c62bca7220 */ /* 0x040fe20000410000 */
[C---:B------:R-:W-:Y:S02]  /*7170*/  FMUL.FTZ R203, R43.reuse, R204 ;  /* 0x000000cc2bcb7220 */ /* 0x040fe40000410000 */
[-C--:B------:R-:W-:Y:S01]  /*7180*/  FMUL.FTZ R207, R43, R201.reuse ;  /* 0x000000c92bcf7220 */ /* 0x080fe20000410000 */
[----:B------:R-:W-:Y:S01]  /*7190*/  FFMA.FTZ R205, R44, R201, -R202 ;  /* 0x000000c92ccd7223 */ /* 0x000fe200000108ca */
[-C--:B------:R-:W-:Y:S01]  /*71a0*/  FMUL.FTZ R201, R88, R105.reuse ;  /* 0x0000006958c97220 */ /* 0x080fe20000410000 */
[C---:B------:R-:W-:Y:S01]  /*71b0*/  FFMA.FTZ R206, R44.reuse, R206, R203 ;  /* 0x000000ce2cce7223 */ /* 0x040fe200000100cb */
[----:B------:R-:W-:Y:S01]  /*71c0*/  FMUL.FTZ R203, R89, R105 ;  /* 0x0000006959cb7220 */ /* 0x000fe20000410000 */
[----:B------:R-:W-:Y:S01]  /*71d0*/  FFMA.FTZ R198, R44, R198, R207 ;  /* 0x000000c62cc67223 */ /* 0x000fe200000100cf */
[----:B------:R-:W-:-:S02]  /*71e0*/  FMUL.FTZ R201, R160, R201 ;  /* 0x000000c9a0c97220 */ /* 0x000fc40000410000 */
[----:B------:R-:W-:Y:S01]  /*71f0*/  FMUL.FTZ R202, R160, R203 ;  /* 0x000000cba0ca7220 */ /* 0x000fe20000410000 */
[----:B------:R-:W-:Y:S01]  /*7200*/  FMUL.FTZ R203, R41, R196 ;  /* 0x000000c429cb7220 */ /* 0x000fe20000410000 */
[----:B------:R-:W-:Y:S01]  /*7210*/  FADD.FTZ R198, R201, R198 ;  /* 0x000000c6c9c67221 */ /* 0x000fe20000010000 */
[----:B------:R0:W-:Y:S01]  /*7220*/  STS [R194+0x2600], R197 ;  /* 0x002600c5c2007388 */ /* 0x0001e20000000800 */
[----:B------:R-:W-:Y:S01]  /*7230*/  FADD.FTZ R205, R202, R205 ;  /* 0x000000cdcacd7221 */ /* 0x000fe20000010000 */
[----:B------:R-:W-:Y:S01]  /*7240*/  FMUL.FTZ R207, R41, R206 ;  /* 0x000000ce29cf7220 */ /* 0x000fe20000410000 */
[----:B------:R-:W-:Y:S01]  /*7250*/  FMUL.FTZ R204, R87, R104 ;  /* 0x0000006857cc7220 */ /* 0x000fe20000410000 */
[----:B------:R-:W-:Y:S01]  /*7260*/  FFMA.FTZ R206, R42, R206, R203 ;  /* 0x000000ce2ace7223 */ /* 0x000fe200000100cb */
[C---:B------:R-:W-:Y:S01]  /*7270*/  FMUL.FTZ R203, R41.reuse, R205 ;  /* 0x000000cd29cb7220 */ /* 0x040fe20000410000 */
[----:B0-----:R-:W-:Y:S01]  /*7280*/  FMUL.FTZ R197, R41, R198 ;  /* 0x000000c629c57220 */ /* 0x001fe20000410000 */
[----:B------:R-:W-:Y:S01]  /*7290*/  FMUL.FTZ R194, R86, R104 ;  /* 0x0000006856c27220 */ /* 0x000fe20000410000 */
[----:B------:R-:W-:-:S02]  /*72a0*/  FMUL.FTZ R204, R159, R204 ;  /* 0x000000cc9fcc7220 */ /* 0x000fc40000410000 */
[C---:B------:R-:W-:Y:S01]  /*72b0*/  FFMA.FTZ R197, R42.reuse, R205, -R197 ;  /* 0x000000cd2ac57223 */ /* 0x040fe200000108c5 */
[C---:B------:R-:W-:Y:S01]  /*72c0*/  FFMA.FTZ R198, R42.reuse, R198, R203 ;  /* 0x000000c62ac67223 */ /* 0x040fe200000100cb */
[----:B------:R-:W-:Y:S01]  /*72d0*/  FFMA.FTZ R196, R42, R196, -R207 ;  /* 0x000000c42ac47223 */ /* 0x000fe200000108cf */
[----:B------:R-:W-:Y:S01]  /*72e0*/  FMUL.FTZ R203, R159, R194 ;  /* 0x000000c29fcb7220 */ /* 0x000fe20000410000 */
[C---:B------:R-:W-:Y:S01]  /*72f0*/  FMUL.FTZ R205, R39.reuse, R206 ;  /* 0x000000ce27cd7220 */ /* 0x040fe20000410000 */
[----:B------:R-:W-:Y:S01]  /*7300*/  FADD.FTZ R197, R204, R197 ;  /* 0x000000c5ccc57221 */ /* 0x000fe20000010000 */
[----:B------:R-:W0:Y:S01]  /*7310*/  MUFU.EX2 R208, R208 ;  /* 0x000000d000d07308 */ /* 0x000e220000000800 */
[----:B------:R1:W-:Y:S01]  /*7320*/  STS [R192+0x2680], R195 ;  /* 0x002680c3c0007388 */ /* 0x0003e20000000800 */
[-C--:B------:R-:W-:Y:S01]  /*7330*/  FMUL.FTZ R207, R39, R196.reuse ;  /* 0x000000c427cf7220 */ /* 0x080fe20000410000 */
[----:B------:R-:W-:Y:S01]  /*7340*/  FADD.FTZ R198, R203, R198 ;  /* 0x000000c6cbc67221 */ /* 0x000fe20000010000 */
[----:B------:R-:W-:Y:S01]  /*7350*/  FFMA.FTZ R196, R40, R196, -R205 ;  /* 0x000000c428c47223 */ /* 0x000fe200000108cd */
[----:B------:R-:W-:Y:S01]  /*7360*/  FMUL.FTZ R205, R84, R103 ;  /* 0x0000006754cd7220 */ /* 0x000fe20000410000 */
[C---:B-1----:R-:W-:Y:S01]  /*7370*/  FMUL.FTZ R195, R39.reuse, R197 ;  /* 0x000000c527c37220 */ /* 0x042fe20000410000 */
[----:B------:R-:W-:-:S02]  /*7380*/  FMUL.FTZ R192, R39, R198 ;  /* 0x000000c627c07220 */ /* 0x000fc40000410000 */
[----:B------:R-:W-:Y:S01]  /*7390*/  FMUL.FTZ R205, R158, R205 ;  /* 0x000000cd9ecd7220 */ /* 0x000fe20000410000 */
[C---:B------:R-:W-:Y:S01]  /*73a0*/  FFMA.FTZ R198, R40.reuse, R198, R195 ;  /* 0x000000c628c67223 */ /* 0x040fe200000100c3 */
[----:B------:R-:W-:Y:S01]  /*73b0*/  FMUL.FTZ R195, R85, R103 ;  /* 0x0000006755c37220 */ /* 0x000fe20000410000 */
[C---:B------:R-:W-:Y:S01]  /*73c0*/  FFMA.FTZ R207, R40.reuse, R206, R207 ;  /* 0x000000ce28cf7223 */ /* 0x040fe200000100cf */
[----:B------:R-:W-:Y:S01]  /*73d0*/  FFMA.FTZ R197, R40, R197, -R192 ;  /* 0x000000c528c57223 */ /* 0x000fe200000108c0 */
[----:B------:R-:W-:Y:S01]  /*73e0*/  FADD.FTZ R198, R205, R198 ;  /* 0x000000c6cdc67221 */ /* 0x000fe20000010000 */
[----:B------:R-:W-:Y:S01]  /*73f0*/  FMUL.FTZ R206, R158, R195 ;  /* 0x000000c39ece7220 */ /* 0x000fe20000410000 */
[----:B0-----:R-:W-:Y:S02]  /*7400*/  FMUL.FTZ R26, R208, R26 ;  /* 0x0000001ad01a7220 */ /* 0x001fe40000410000 */
[C---:B------:R-:W-:Y:S01]  /*7410*/  FMUL.FTZ R192, R37.reuse, R198 ;  /* 0x000000c625c07220 */ /* 0x040fe20000410000 */
[----:B------:R-:W-:Y:S01]  /*7420*/  FADD.FTZ R197, R206, R197 ;  /* 0x000000c5cec57221 */ /* 0x000fe20000010000 */
[----:B------:R-:W-:Y:S01]  /*7430*/  FMUL.FTZ R25, R208, R25 ;  /* 0x00000019d0197220 */ /* 0x000fe20000410000 */
[----:B------:R-:W-:Y:S01]  /*7440*/  FMUL.FTZ R195, R37, R196 ;  /* 0x000000c425c37220 */ /* 0x000fe20000410000 */
[----:B------:R0:W-:Y:S01]  /*7450*/  STS [R190+0x2700], R193 ;  /* 0x002700c1be007388 */ /* 0x0001e20000000800 */
[----:B------:R-:W-:Y:S01]  /*7460*/  FMUL.FTZ R208, R83, R102 ;  /* 0x0000006653d07220 */ /* 0x000fe20000410000 */
[----:B------:R-:W1:Y:S01]  /*7470*/  MUFU.EX2 R210, R210 ;  /* 0x000000d200d27308 */ /* 0x000e620000000800 */
[-C--:B------:R-:W-:Y:S01]  /*7480*/  FMUL.FTZ R209, R37, R207.reuse ;  /* 0x000000cf25d17220 */ /* 0x080fe20000410000 */
[C---:B------:R-:W-:Y:S01]  /*7490*/  FFMA.FTZ R195, R38.reuse, R207, R195 ;  /* 0x000000cf26c37223 */ /* 0x040fe200000100c3 */
[----:B------:R-:W-:Y:S01]  /*74a0*/  FMUL.FTZ R208, R157, R208 ;  /* 0x000000d09dd07220 */ /* 0x000fe20000410000 */
[-C--:B0-----:R-:W-:Y:S01]  /*74b0*/  FFMA.FTZ R193, R38, R197.reuse, -R192 ;  /* 0x000000c526c17223 */ /* 0x081fe200000108c0 */
[----:B------:R-:W-:Y:S01]  /*74c0*/  FMUL.FTZ R197, R37, R197 ;  /* 0x000000c525c57220 */ /* 0x000fe20000410000 */
[----:B------:R-:W-:Y:S01]  /*74d0*/  FMUL.FTZ R190, R82, R102 ;  /* 0x0000006652be7220 */ /* 0x000fe20000410000 */
[----:B------:R-:W-:-:S02]  /*74e0*/  FFMA.FTZ R209, R38, R196, -R209 ;  /* 0x000000c426d17223 */ /* 0x000fc400000108d1 */
        /* <DEDUP_REMOVED lines=10> */
[C---:B------:R-:W-:Y:S01]  /*7590*/  FFMA.FTZ R192, R36.reuse, R195, R192 ;  /* 0x000000c324c07223 */ /* 0x040fe200000100c0 */
[-C--:B------:R-:W-:Y:S01]  /*75a0*/  FMUL.FTZ R195, R35, R198.reuse ;  /* 0x000000c623c37220 */ /* 0x080fe20000410000 */
[----:B------:R-:W-:Y:S01]  /*75b0*/  FFMA.FTZ R198, R36, R198, R197 ;  /* 0x000000c624c67223 */ /* 0x000fe200000100c5 */
[----:B------:R-:W-:Y:S01]  /*75c0*/  FMUL.FTZ R209, R156, R209 ;  /* 0x000000d19cd17220 */ /* 0x000fe20000410000 */
[C---:B-1----:R-:W-:Y:S01]  /*75d0*/  FMUL.FTZ R30, R210.reuse, R30 ;  /* 0x0000001ed21e7220 */ /* 0x042fe20000410000 */
[----:B------:R-:W-:Y:S01]  /*75e0*/  FMUL.FTZ R29, R210, R29 ;  /* 0x0000001dd21d7220 */ /* 0x000fe20000410000 */
[----:B0-----:R-:W-:Y:S01]  /*75f0*/  FMUL.FTZ R191, R81, R101 ;  /* 0x0000006551bf7220 */ /* 0x001fe20000410000 */
[----:B------:R-:W-:Y:S01]  /*7600*/  FFMA.FTZ R195, R36, R193, -R195 ;  /* 0x000000c124c37223 */ /* 0x000fe200000108c3 */
[----:B------:R-:W-:-:S02]  /*7610*/  FADD.FTZ R198, R209, R198 ;  /* 0x000000c6d1c67221 */ /* 0x000fc40000010000 */
[----:B------:R-:W-:Y:S01]  /*7620*/  FMUL.FTZ R210, R156, R191 ;  /* 0x000000bf9cd27220 */ /* 0x000fe20000410000 */
[----:B------:R0:W-:Y:S03]  /*7630*/  STS [R186+0x2800], R189 ;  /* 0x002800bdba007388 */ /* 0x0001e60000000800 */
[----:B------:R-:W-:Y:S01]  /*7640*/  FADD.FTZ R195, R210, R195 ;  /* 0x000000c3d2c37221 */ /* 0x000fe20000010000 */
[C---:B------:R-:W-:Y:S01]  /*7650*/  FMUL.FTZ R193, R33.reuse, R190 ;  /* 0x000000be21c17220 */ /* 0x040fe20000410000 */
[C---:B0-----:R-:W-:Y:S02]  /*7660*/  FMUL.FTZ R186, R33.reuse, R198 ;  /* 0x000000c621ba7220 */ /* 0x041fe40000410000 */
[CC--:B------:R-:W-:Y:S02]  /*7670*/  FMUL.FTZ R189, R33.reuse, R195.reuse ;  /* 0x000000c321bd7220 */ /* 0x0c0fe40000410000 */
        /* <DEDUP_REMOVED lines=76> */
[-C--:B------:R-:W-:Y:S01]  /*7b40*/  FMUL.FTZ R183, R23, R198.reuse ;  /* 0x000000c617b77220 */ /* 0x080fe20000410000 */
[----:B------:R-:W-:Y:S01]  /*7b50*/  UIADD3 UR42, UR45, -0x1, URZ ;  /* 0xffffffff2d2a7890 */ /* 0x000fe2000fffe03f */
[----:B------:R-:W-:Y:S01]  /*7b60*/  FFMA.FTZ R198, R24, R198, R185 ;  /* 0x000000c618c67223 */ /* 0x000fe200000100b9 */
[----:B------:R-:W-:Y:S01]  /*7b70*/  FMUL.FTZ R221, R150, R221 ;  /* 0x000000dd96dd7220 */ /* 0x000fe20000410000 */
[----:B0-----:R-:W-:Y:S01]  /*7b80*/  FMUL.FTZ R179, R57, R95 ;  /* 0x0000005f39b37220 */ /* 0x001fe20000410000 */
[----:B------:R-:W-:Y:S01]  /*7b90*/  FFMA.FTZ R183, R24, R181, -R183 ;  /* 0x000000b518b77223 */ /* 0x000fe200000108b7 */
[----:B------:R-:W-:-:S02]  /*7ba0*/  FMUL.FTZ R180, R23, R191 ;  /* 0x000000bf17b47220 */ /* 0x000fc40000410000 */
[----:B------:R-:W-:Y:S01]  /*7bb0*/  FMUL.FTZ R222, R150, R179 ;  /* 0x000000b396de7220 */ /* 0x000fe20000410000 */
[----:B------:R-:W-:Y:S01]  /*7bc0*/  FADD.FTZ R198, R221, R198 ;  /* 0x000000c6ddc67221 */ /* 0x000fe20000010000 */
[----:B------:R-:W-:Y:S01]  /*7bd0*/  ULEA.HI UR43, UR42, UR42, URZ, 0x1 ;  /* 0x0000002a2a2b7291 */ /* 0x000fe2000f8f083f */
[----:B------:R-:W-:Y:S01]  /*7be0*/  FFMA.FTZ R180, R24, R187, R180 ;  /* 0x000000bb18b47223 */ /* 0x000fe200000100b4 */
[----:B------:R-:W-:Y:S01]  /*7bf0*/  FADD.FTZ R183, R222, R183 ;  /* 0x000000b7deb77221 */ /* 0x000fe20000010000 */
[C---:B------:R-:W-:Y:S01]  /*7c00*/  FMUL.FTZ R181, R21.reuse, R178 ;  /* 0x000000b215b57220 */ /* 0x040fe20000410000 */
[----:B------:R0:W-:Y:S01]  /*7c10*/  STS [R60+0x2b00], R65 ;  /* 0x002b00413c007388 */ /* 0x0001e20000000800 */
[----:B------:R-:W-:Y:S01]  /*7c20*/  ULOP3.LUT UR43, UR43, 0xfffffe, URZ, 0xc0, !UPT ;  /* 0x00fffffe2b2b7892 */ /* 0x000fe2000f8ec03f */
[-C--:B------:R-:W-:Y:S01]  /*7c30*/  FMUL.FTZ R179, R21, R180.reuse ;  /* 0x000000b415b37220 */ /* 0x080fe20000410000 */
[C---:B------:R-:W-:Y:S01]  /*7c40*/  FFMA.FTZ R181, R22.reuse, R180, R181 ;  /* 0x000000b416b57223 */ /* 0x040fe200000100b5 */
[----:B------:R-:W-:Y:S01]  /*7c50*/  FMUL.FTZ R224, R55, R94 ;  /* 0x0000005e37e07220 */ /* 0x000fe20000410000 */
[----:B------:R-:W-:Y:S01]  /*7c60*/  UIADD3 UR42, UR42, -UR43, URZ ;  /* 0x8000002b2a2a7290 */ /* 0x000fe2000fffe03f */
[C---:B0-----:R-:W-:Y:S01]  /*7c70*/  FMUL.FTZ R60, R21.reuse, R198 ;  /* 0x000000c6153c7220 */ /* 0x041fe20000410000 */
[----:B------:R-:W-:Y:S01]  /*7c80*/  FMUL.FTZ R65, R21, R183 ;  /* 0x000000b715417220 */ /* 0x000fe20000410000 */
[----:B------:R-:W-:-:S02]  /*7c90*/  FFMA.FTZ R179, R22, R178, -R179 ;  /* 0x000000b216b37223 */ /* 0x000fc400000108b3 */
[C---:B------:R-:W-:Y:S01]  /*7ca0*/  FFMA.FTZ R183, R22.reuse, R183, -R60 ;  /* 0x000000b716b77223 */ /* 0x040fe2000001083c */
[----:B------:R-:W-:Y:S01]  /*7cb0*/  FFMA.FTZ R198, R22, R198, R65 ;  /* 0x000000c616c67223 */ /* 0x000fe20000010041 */
[----:B------:R-:W-:Y:S01]  /*7cc0*/  FMUL.FTZ R60, R54, R94 ;  /* 0x0000005e363c7220 */ /* 0x000fe20000410000 */
[----:B------:R-:W-:Y:S01]  /*7cd0*/  FMUL.FTZ R65, R19, R181 ;  /* 0x000000b513417220 */ /* 0x000fe20000410000 */
[C---:B------:R-:W-:Y:S01]  /*7ce0*/  FMUL.FTZ R224, R149.reuse, R224 ;  /* 0x000000e095e07220 */ /* 0x040fe20000410000 */
[----:B------:R-:W-:Y:S01]  /*7cf0*/  ULEA UR42, UR42, UR7, 0x8 ;  /* 0x000000072a2a7291 */ /* 0x000fe2000f8e403f */
[----:B------:R-:W-:Y:S01]  /*7d00*/  FMUL.FTZ R223, R149, R60 ;  /* 0x0000003c95df7220 */ /* 0x000fe20000410000 */
[----:B------:R0:W-:Y:S01]  /*7d10*/  STS [R61+0x2b80], R62 ;  /* 0x002b803e3d007388 */ /* 0x0001e20000000800 */
[-C--:B------:R-:W-:Y:S01]  /*7d20*/  FFMA.FTZ R60, R20, R179.reuse, -R65 ;  /* 0x000000b3143c7223 */ /* 0x080fe20000010841 */
[----:B------:R-:W-:Y:S01]  /*7d30*/  ISETP.NE.AND P2, PT, R165, RZ, PT ;  /* 0x000000ffa500720c */ /* 0x000fe20003f45270 */
[----:B------:R-:W-:Y:S01]  /*7d40*/  FMUL.FTZ R179, R19, R179 ;  /* 0x000000b313b37220 */ /* 0x000fe20000410000 */
[----:B------:R-:W-:Y:S01]  /*7d50*/  IADD3 R176, R165, 0x200, RZ ;  /* 0x00000200a5b07810 */ /* 0x000fe20007ffe0ff */
[----:B------:R-:W-:Y:S01]  /*7d60*/  STS [R67+0x2c00], R168 ;  /* 0x002c00a843007388 */ /* 0x000fe20000000800 */
[----:B------:R-:W-:Y:S01]  /*7d70*/  FADD.FTZ R183, R224, R183 ;  /* 0x000000b7e0b77221 */ /* 0x000fe20000010000 */
[----:B------:R-:W-:-:S02]  /*7d80*/  FADD.FTZ R198, R223, R198 ;  /* 0x000000c6dfc67221 */ /* 0x000fc40000010000 */
[----:B------:R-:W-:Y:S01]  /*7d90*/  STS [R166+0x2c80], R169 ;  /* 0x002c80a9a6007388 */ /* 0x000fe20000000800 */
[----:B------:R-:W-:Y:S01]  /*7da0*/  SEL R176, R176, UR42, P2 ;  /* 0x0000002ab0b07c07 */ /* 0x000fe20009000000 */
[----:B0-----:R-:W-:Y:S02]  /*7db0*/  FFMA.FTZ R61, R20, R181, R179 ;  /* 0x000000b5143d7223 */ /* 0x001fe400000100b3 */
[----:B------:R-:W-:Y:S01]  /*7dc0*/  STS [R66+0x2d00], R167 ;  /* 0x002d00a742007388 */ /* 0x000fe20000000800 */
[----:B------:R-:W-:-:S03]  /*7dd0*/  FMUL.FTZ R179, R19, R183 ;  /* 0x000000b713b37220 */ /* 0x000fc60000410000 */
[----:B------:R0:W-:Y:S01]  /*7de0*/  STS [R64+0x2d80], R171 ;  /* 0x002d80ab40007388 */ /* 0x0001e20000000800 */
[----:B------:R-:W-:-:S03]  /*7df0*/  FMUL.FTZ R65, R19, R198 ;  /* 0x000000c613417220 */ /* 0x000fc60000410000 */
[----:B------:R-:W-:Y:S04]  /*7e00*/  STS [R115+0x2e00], R170 ;  /* 0x002e00aa73007388 */ /* 0x000fe80000000800 */
[----:B------:R-:W-:Y:S01]  /*7e10*/  STS [R70+0x2e80], R175 ;  /* 0x002e80af46007388 */ /* 0x000fe20000000800 */
[----:B0-----:R-:W-:-:S03]  /*7e20*/  LEA R64, R176, R143, 0x3 ;  /* 0x0000008fb0407211 */ /* 0x001fc600078e18ff */
[----:B------:R0:W-:Y:S01]  /*7e30*/  STS [R114+0x2f00], R173 ;  /* 0x002f00ad72007388 */ /* 0x0001e20000000800 */
[----:B------:R-:W-:-:S03]  /*7e40*/  FFMA.FTZ R65, R20, R183, -R65 ;  /* 0x000000b714417223 */ /* 0x000fc60000010841 */
        /* <DEDUP_REMOVED lines=56> */
.L_x_8772:
[----:B------:R-:W-:Y:S05]  /*81d0*/  BSYNC B0 ;  /* 0x0000000000007941 */ /* 0x000fea0003800000 */
.L_x_8771:
[-C--:B------:R-:W-:Y:S01]  /*81e0*/  FMUL.FTZ R225, R52, R49.reuse ;  /* 0x0000003134e17220 */ /* 0x080fe20000410000 */
[----:B-1----:R-:W-:Y:S01]  /*81f0*/  FMUL.FTZ R63, R53, R49 ;  /* 0x00000031353f7220 */ /* 0x002fe20000410000 */
        /* <DEDUP_REMOVED lines=11> */
[----:B--2---:R-:W-:Y:S01]  /*82b0*/  FMUL.FTZ R64, R17, R62 ;  /* 0x0000003e11407220 */ /* 0x004fe20000410000 */
[----:B------:R-:W-:-:S02]  /*82c0*/  ISETP.NE.OR P1, PT, R248, RZ, !P1 ;  /* 0x000000fff800720c */ /* 0x000fc40004f25670 */
        /* <DEDUP_REMOVED lines=8> */
[----:B------:R-:W-:Y:S01]  /*8350*/  LEA R166, R165, R143, 0x4 ;  /* 0x0000008fa5a67211 */ /* 0x000fe200078e20ff */
        /* <DEDUP_REMOVED lines=129> */
.L_x_8897:
        /* <DEDUP_REMOVED lines=14> */
.L_x_8900:
[----:B------:R-:W-:-:S03]  /*8c50*/  UMOV UR42, 0xffffffff ;  /* 0xffffffff002a7882 */ /* 0x000fc60000000000 */
[----:B------:R-:W-:Y:S05]  /*8c60*/  BRA.DIV UR42, `(.L_x_8776) ;  /* 0x0000008a2a207947 */ /* 0x000fea000b800000 */
.L_x_8903:
[----:B------:R-:W-:-:S03]  /*8c70*/  UMOV UR42, 0xffffffff ;  /* 0xffffffff002a7882 */ /* 0x000fc60000000000 */
[----:B------:R-:W-:Y:S05]  /*8c80*/  BRA.DIV UR42, `(.L_x_8777) ;  /* 0x0000008a2a407947 */ /* 0x000fea000b800000 */
.L_x_8906:
[----:B------:R-:W-:-:S03]  /*8c90*/  UMOV UR42, 0xffffffff ;  /* 0xffffffff002a7882 */ /* 0x000fc60000000000 */
[----:B------:R-:W-:Y:S05]  /*8ca0*/  BRA.DIV UR42, `(.L_x_8778) ;  /* 0x0000008a2a607947 */ /* 0x000fea000b800000 */
.L_x_8909:
        /* <DEDUP_REMOVED lines=10> */
.L_x_8919:
        /* <DEDUP_REMOVED lines=22> */
.L_x_8773:
[----:B------:R-:W-:Y:S05]  /*8eb0*/  WARPSYNC.ALL ;  /* 0x0000000000007948 */ /* 0x000fea0003800000 */
[----:B------:R-:W-:Y:S01]  /*8ec0*/  BAR.SYNC.DEFER_BLOCKING 0x0 ;  /* 0x0000000000007b1d */ /* 0x000fe20000010000 */
[----:B01-3--:R-:W-:Y:S01]  /*8ed0*/  FMUL.FTZ R64, R17, R115 ;  /* 0x0000007311407220 */ /* 0x00bfe20000410000 */
[----:B------:R-:W-:Y:S01]  /*8ee0*/  UISETP.GE.AND UP0, UPT, UR45, UR47, UPT ;  /* 0x0000002f2d00728c */ /* 0x000fe2000bf06270 */
[----:B------:R-:W-:Y:S02]  /*8ef0*/  CS2R R66, SRZ ;  /* 0x0000000000427805 */ /* 0x000fe4000001ff00 */
        /* <DEDUP_REMOVED lines=277> */
.L_x_8924:
        /* <DEDUP_REMOVED lines=13> */
.L_x_8783:
[----:B------:R-:W-:Y:S05]  /*a120*/  BSYNC B0 ;  /* 0x0000000000007941 */ /* 0x000fea0003800000 */
.L_x_8782:
[----:B------:R-:W-:Y:S01]  /*a130*/  UMOV UR42, 0xffffffff ;  /* 0xffffffff002a7882 */ /* 0x000fe20000000000 */
[----:B------:R-:W-:Y:S02]  /*a140*/  ISETP.GT.U32.AND P2, PT, R248, 0x1d, PT ;  /* 0x0000001df800780c */ /* 0x000fe40003f44070 */
[----:B------:R-:W-:Y:S11]  /*a150*/  BRA.DIV UR42, `(.L_x_8784) ;  /* 0x0000007a2a8c7947 */ /* 0x000ff6000b800000 */
[----:B-1----:R1:W1:Y:S04]  /*a160*/  SHFL.DOWN PT, R68, R240, 0x2, 0x1f ;  /* 0x08401f00f0447f89 */ /* 0x00226800000e0000 */
[----:B--2---:R2:W1:Y:S04]  /*a170*/  SHFL.DOWN PT, R69, R241, 0x2, 0x1f ;  /* 0x08401f00f1457f89 */ /* 0x00446800000e0000 */
[----:B0-----:R2:W0:Y:S04]  /*a180*/  SHFL.DOWN PT, R70, R242, 0x2, 0x1f ;  /* 0x08401f00f2467f89 */ /* 0x00142800000e0000 */
[----:B----4-:R2:W4:Y:S02]  /*a190*/  SHFL.DOWN PT, R71, R243, 0x2, 0x1f ;  /* 0x08401f00f3477f89 */ /* 0x01052400000e0000 */
.L_x_8930:
        /* <DEDUP_REMOVED lines=13> */
.L_x_8786:
[----:B------:R-:W-:Y:S05]  /*a270*/  BSYNC B0 ;  /* 0x0000000000007941 */ /* 0x000fea0003800000 */
.L_x_8785:
[----:B------:R-:W-:Y:S01]  /*a280*/  UMOV UR42, 0xffffffff ;  /* 0xffffffff002a7882 */ /* 0x000fe20000000000 */
[----:B------:R-:W-:Y:S02]  /*a290*/  ISETP.GT.U32.AND P2, PT, R248, 0x1b, PT ;  /* 0x0000001bf800780c */ /* 0x000fe40003f44070 */
[----:B------:R-:W-:Y:S11]  /*a2a0*/  BRA.DIV UR42, `(.L_x_8787) ;  /* 0x0000007a2aac7947 */ /* 0x000ff6000b800000 */
[----:B-1----:R1:W1:Y:S04]  /*a2b0*/  SHFL.DOWN PT, R68, R240, 0x4, 0x1f ;  /* 0x08801f00f0447f89 */ /* 0x00226800000e0000 */
[----:B------:R1:W1:Y:S04]  /*a2c0*/  SHFL.DOWN PT, R69, R241, 0x4, 0x1f ;  /* 0x08801f00f1457f89 */ /* 0x00026800000e0000 */
[----:B0-----:R0:W0:Y:S04]  /*a2d0*/  SHFL.DOWN PT, R70, R242, 0x4, 0x1f ;  /* 0x08801f00f2467f89 */ /* 0x00102800000e0000 */
[----:B----4-:R4:W0:Y:S02]  /*a2e0*/  SHFL.DOWN PT, R71, R243, 0x4, 0x1f ;  /* 0x08801f00f3477f89 */ /* 0x01082400000e0000 */
.L_x_8936:
        /* <DEDUP_REMOVED lines=13> */
.L_x_8789:
[----:B------:R-:W-:Y:S05]  /*a3c0*/  BSYNC B0 ;  /* 0x0000000000007941 */ /* 0x000fea0003800000 */
.L_x_8788:
[----:B------:R-:W-:Y:S01]  /*a3d0*/  UMOV UR42, 0xffffffff ;  /* 0xffffffff002a7882 */ /* 0x000fe20000000000 */
[----:B------:R-:W-:Y:S02]  /*a3e0*/  ISETP.GT.U32.AND P2, PT, R248, 0x17, PT ;  /* 0x00000017f800780c */ /* 0x000fe40003f44070 */
[----:B------:R-:W-:Y:S11]  /*a3f0*/  BRA.DIV UR42, `(.L_x_8790) ;  /* 0x0000007a2acc7947 */ /* 0x000ff6000b800000 */
[----:B-1----:R1:W1:Y:S04]  /*a400*/  SHFL.DOWN PT, R68, R240, 0x8, 0x1f ;  /* 0x09001f00f0447f89 */ /* 0x00226800000e0000 */
[----:B------:R1:W1:Y:S04]  /*a410*/  SHFL.DOWN PT, R69, R241, 0x8, 0x1f ;  /* 0x09001f00f1457f89 */ /* 0x00026800000e0000 */
[----:B0-----:R0:W0:Y:S04]  /*a420*/  SHFL.DOWN PT, R70, R242, 0x8, 0x1f ;  /* 0x09001f00f2467f89 */ /* 0x00102800000e0000 */
[----:B------:R0:W0:Y:S02]  /*a430*/  SHFL.DOWN PT, R71, R243, 0x8, 0x1f ;  /* 0x09001f00f3477f89 */ /* 0x00002400000e0000 */
.L_x_8942:
        /* <DEDUP_REMOVED lines=13> */
.L_x_8792:
[----:B------:R-:W-:Y:S05]  /*a510*/  BSYNC B0 ;  /* 0x0000000000007941 */ /* 0x000fea0003800000 */
.L_x_8791:
[----:B------:R-:W-:Y:S01]  /*a520*/  UMOV UR42, 0xffffffff ;  /* 0xffffffff002a7882 */ /* 0x000fe20000000000 */
[----:B------:R-:W-:Y:S02]  /*a530*/  ISETP.GT.U32.AND P2, PT, R248, 0xf, PT ;  /* 0x0000000ff800780c */ /* 0x000fe40003f44070 */
[----:B------:R-:W-:Y:S11]  /*a540*/  BRA.DIV UR42, `(.L_x_8793) ;  /* 0x0000007a2aec7947 */ /* 0x000ff6000b800000 */
[----:B-1----:R1:W1:Y:S04]  /*a550*/  SHFL.DOWN PT, R68, R240, 0x10, 0x1f ;  /* 0x0a001f00f0447f89 */ /* 0x00226800000e0000 */
[----:B------:R1:W1:Y:S04]  /*a560*/  SHFL.DOWN PT, R69, R241, 0x10, 0x1f ;  /* 0x0a001f00f1457f89 */ /* 0x00026800000e0000 */
[----:B0-----:R0:W0:Y:S04]  /*a570*/  SHFL.DOWN PT, R70, R242, 0x10, 0x1f ;  /* 0x0a001f00f2467f89 */ /* 0x00102800000e0000 */
[----:B------:R0:W0:Y:S02]  /*a580*/  SHFL.DOWN PT, R71, R243, 0x10, 0x1f ;  /* 0x0a001f00f3477f89 */ /* 0x00002400000e0000 */
.L_x_8948:
        /* <DEDUP_REMOVED lines=13> */
.L_x_8795:
[----:B------:R-:W-:Y:S05]  /*a660*/  BSYNC B0 ;  /* 0x0000000000007941 */ /* 0x000fea0003800000 */
.L_x_8794:
        /* <DEDUP_REMOVED lines=21> */
.L_x_8962:
        /* <DEDUP_REMOVED lines=19> */
.L_x_8798:
[----:B------:R-:W-:Y:S05]  /*a8f0*/  BSYNC B0 ;  /* 0x0000000000007941 */ /* 0x000fea0003800000 */
.L_x_8797:
        /* <DEDUP_REMOVED lines=12> */
.L_x_8780:
[----:B------:R-:W-:Y:S05]  /*a9c0*/  WARPSYNC.ALL ;  /* 0x0000000000007948 */ /* 0x000fea0003800000 */
[----:B------:R-:W-:Y:S01]  /*a9d0*/  BAR.SYNC.DEFER_BLOCKING 0x0 ;  /* 0x0000000000007b1d */ /* 0x000fe20000010000 */
[C---:B------:R-:W-:Y:S01]  /*a9e0*/  ISETP.NE.AND P1, PT, R165.reuse, RZ, PT ;  /* 0x000000ffa500720c */ /* 0x040fe20003f25270 */
[----:B------:R-:W-:Y:S02]  /*a9f0*/  USHF.R.S32.HI UR58, URZ, 0x1f, UR11 ;  /* 0x0000001f3f3a7899 */ /* 0x000fe4000801140b */
[----:B------:R-:W-:Y:S02]  /*aa00*/  USHF.R.S32.HI UR50, URZ, 0x1f, UR12 ;  /* 0x0000001f3f327899 */ /* 0x000fe4000801140c */
[----:B------:R-:W-:Y:S01]  /*aa10*/  BSSY B0, `(.L_x_8799) ;  /* 0x00002d4000007945 */ /* 0x000fe20003800000 */
[----:B0-----:R0:W1:Y:S07]  /*aa20*/  LDS.64 R60, [R166+0x8868] ;  /* 0x00886800a63c7984 */ /* 0x00106e0000000a00 */
[----:B------:R2:W-:Y:S01]  /*aa30*/  @!P1 STS.128 [R126+0x9e60], R64 ;  /* 0x009e60407e009388 */ /* 0x0005e20000000c00 */
[----:B0-----:R-:W-:-:S04]  /*aa40*/  IADD3 R166, R165, 0x740, RZ ;  /* 0x00000740a5a67810 */ /* 0x001fc80007ffe0ff */
[-C--:B------:R-:W-:Y:S02]  /*aa50*/  LEA.HI.SX32 R166, R166, R165.reuse, 0x1b ;  /* 0x000000a5a6a67211 */ /* 0x080fe400078fdaff */
[C---:B--2---:R-:W-:Y:S02]  /*aa60*/  SHF.L.U32 R66, R165.reuse, 0x5, RZ ;  /* 0x00000005a5427819 */ /* 0x044fe400000006ff */
[----:B------:R-:W-:Y:S02]  /*aa70*/  IADD3 R126, R165, 0x700, RZ ;  /* 0x00000700a57e7810 */ /* 0x000fe40007ffe0ff */
[----:B------:R-:W-:Y:S02]  /*aa80*/  LEA.HI.SX32 R66, R66, R66, 0x1b ;  /* 0x0000004242427211 */ /* 0x000fe400078fdaff */
[----:B------:R-:W-:Y:S01]  /*aa90*/  LEA.HI.SX32 R126, R126, R165, 0x1b ;  /* 0x000000a57e7e7211 */ /* 0x000fe200078fdaff */
[----:B-1----:R-:W-:-:S04]  /*aaa0*/  FMUL.FTZ R63, R61, -R115 ;  /* 0x800000733d3f7220 */ /* 0x002fc80000410000 */
[C---:B------:R-:W-:Y:S01]  /*aab0*/  FFMA.FTZ R62, R60.reuse, R114, -R63 ;  /* 0x000000723c3e7223 */ /* 0x040fe2000001083f */
[----:B------:R-:W-:-:S03]  /*aac0*/  FMUL.FTZ R60, R60, -R115 ;  /* 0x800000733c3c7220 */ /* 0x000fc60000410000 */
[----:B------:R-:W-:Y:S01]  /*aad0*/  FADD.FTZ R197, R197, R62 ;  /* 0x0000003ec5c57221 */ /* 0x000fe20000010000 */
[----:B------:R-:W-:Y:S01]  /*aae0*/  FFMA.FTZ R61, R61, R114, R60 ;  /* 0x000000723d3d7223 */ /* 0x000fe2000001003c */
[----:B------:R-:W-:Y:S02]  /*aaf0*/  IADD3 R114, R165, 0x6c0, RZ ;  /* 0x000006c0a5727810 */ /* 0x000fe40007ffe0ff */
[----:B------:R-:W-:Y:S01]  /*ab00*/  FMUL.FTZ R62, R17, -R197 ;  /* 0x800000c5113e7220 */ /* 0x000fe20000410000 */
[----:B------:R-:W-:Y:S01]  /*ab10*/  FADD.FTZ R61, -R198, R61 ;  /* 0x0000003dc63d7221 */ /* 0x000fe20000010100 */
[----:B------:R-:W-:Y:S01]  /*ab20*/  FMUL.FTZ R64, R197, UR57 ;  /* 0x00000039c5407c20 */ /* 0x000fe20008410000 */
[----:B------:R-:W-:Y:S02]  /*ab30*/  LEA.HI.SX32 R114, R114, R165, 0x1b ;  /* 0x000000a572727211 */ /* 0x000fe400078fdaff */
[-C--:B------:R-:W-:Y:S01]  /*ab40*/  FMUL.FTZ R63, R17, -R61.reuse ;  /* 0x8000003d113f7220 */ /* 0x080fe20000410000 */
[-C--:B------:R-:W-:Y:S01]  /*ab50*/  FFMA.FTZ R17, R18, R61.reuse, R62 ;  /* 0x0000003d12117223 */ /* 0x080fe2000001003e */
[----:B------:R-:W-:-:S02]  /*ab60*/  FMUL.FTZ R62, R50, R61 ;  /* 0x0000003d323e7220 */ /* 0x000fc40000410000 */
[-C--:B------:R-:W-:Y:S01]  /*ab70*/  FFMA.FTZ R60, R18, R197.reuse, -R63 ;  /* 0x000000c5123c7223 */ /* 0x080fe2000001083f */
[----:B------:R-:W-:Y:S01]  /*ab80*/  FMUL.FTZ R18, R147, R48 ;  /* 0x0000003093127220 */ /* 0x000fe20000410000 */
[C---:B------:R-:W-:Y:S01]  /*ab90*/  FFMA.FTZ R63, R61.reuse, UR59, -R64 ;  /* 0x0000003b3d3f7c23 */ /* 0x040fe20008010840 */
[----:B------:R-:W-:Y:S01]  /*aba0*/  FMUL.FTZ R64, R61, UR57 ;  /* 0x000000393d407c20 */ /* 0x000fe20008410000 */
[C---:B------:R-:W-:Y:S01]  /*abb0*/  FFMA.FTZ R62, R51.reuse, R197, R62 ;  /* 0x000000c5333e7223 */ /* 0x040fe2000001003e */
[-C--:B------:R-:W-:Y:S01]  /*abc0*/  FFMA.FTZ R50, R50, -R18.reuse, R228 ;  /* 0x8000001232327223 */ /* 0x080fe200000100e4 */
[----:B------:R-:W-:Y:S01]  /*abd0*/  FFMA.FTZ R18, R51, -R18, R227 ;  /* 0x8000001233127223 */ /* 0x000fe200000100e3 */
[----:B------:R-:W-:Y:S01]  /*abe0*/  FFMA.FTZ R51, R197, UR59, R64 ;  /* 0x0000003bc5337c23 */ /* 0x000fe20008010040 */
[C---:B------:R-:W-:Y:S01]  /*abf0*/  FMUL.FTZ R61, R48.reuse, R61 ;  /* 0x0000003d303d7220 */ /* 0x040fe20000410000 */
[----:B------:R-:W-:Y:S01]  /*ac00*/  FMUL.FTZ R197, R48, R197 ;  /* 0x000000c530c57220 */ /* 0x000fe20000410000 */
[----:B------:R-:W-:Y:S01]  /*ac10*/  FMUL.FTZ R63, R50, R63 ;  /* 0x0000003f323f7220 */ /* 0x000fe20000410000 */
[----:B------:R-:W-:Y:S01]  /*ac20*/  FADD.FTZ R196, -R196, R17 ;  /* 0x00000011c4c47221 */ /* 0x000fe20000010100 */
[C---:B------:R-:W-:Y:S01]  /*ac30*/  FMUL.FTZ R17, R50.reuse, R61 ;  /* 0x0000003d32117220 */ /* 0x040fe20000410000 */
[----:B------:R-:W-:Y:S01]  /*ac40*/  FMUL.FTZ R50, R50, R197 ;  /* 0x000000c532327220 */ /* 0x000fe20000410000 */
[----:B------:R-:W-:Y:S01]  /*ac50*/  FADD.FTZ R60, R195, R60 ;  /* 0x0000003cc33c7221 */ /* 0x000fe20000010000 */
[C---:B------:R-:W-:Y:S01]  /*ac60*/  FFMA.FTZ R64, R18.reuse, R51, R63 ;  /* 0x0000003312407223 */ /* 0x040fe2000001003f */
[C---:B------:R-:W-:Y:S01]  /*ac70*/  FMUL.FTZ R51, R19.reuse, -R196 ;  /* 0x800000c413337220 */ /* 0x040fe20000410000 */
[C---:B------:R-:W-:Y:S01]  /*ac80*/  FFMA.FTZ R17, R18.reuse, R197, R17 ;  /* 0x000000c512117223 */ /* 0x040fe20000010011 */
[----:B------:R-:W-:Y:S01]  /*ac90*/  FFMA.FTZ R18, R18, R61, -R50 ;  /* 0x0000003d12127223 */ /* 0x000fe20000010832 */
[----:B------:R-:W-:Y:S01]  /*aca0*/  FFMA.FTZ R125, R48, R62, R125 ;  /* 0x0000003e307d7223 */ /* 0x000fe2000001007d */
[----:B------:R-:W-:Y:S01]  /*acb0*/  LEA R50, R66, R143, 0x2 ;  /* 0x0000008f42327211 */ /* 0x000fe200078e10ff */
[-C--:B------:R-:W-:Y:S01]  /*acc0*/  FMUL.FTZ R19, R19, -R60.reuse ;  /* 0x8000003c13137220 */ /* 0x080fe20000410000 */
[----:B------:R-:W-:Y:S01]  /*acd0*/  FMUL.FTZ R48, R148, R49 ;  /* 0x0000003194307220 */ /* 0x000fe20000410000 */
[----:B------:R-:W-:Y:S01]  /*ace0*/  FFMA.FTZ R66, R20, R60, -R51 ;  /* 0x0000003c14427223 */ /* 0x000fe20000010833 */
[-C--:B------:R-:W-:Y:S01]  /*acf0*/  FMUL.FTZ R51, R52, R196.reuse ;  /* 0x000000c434337220 */ /* 0x080fe20000410000 */
[----:B------:R-:W-:Y:S01]  /*ad00*/  FMUL.FTZ R61, R147, R61 ;  /* 0x0000003d933d7220 */ /* 0x000fe20000410000 */
[----:B------:R-:W-:Y:S01]  /*ad10*/  FFMA.FTZ R19, R20, R196, R19 ;  /* 0x000000c414137223 */ /* 0x000fe20000010013 */
[-C--:B------:R-:W-:Y:S01]  /*ad20*/  FFMA.FTZ R52, R52, -R48.reuse, R225 ;  /* 0x8000003034347223 */ /* 0x080fe200000100e1 */
[C---:B------:R-:W-:Y:S01]  /*ad30*/  FFMA.FTZ R48, R53.reuse, -R48, R226 ;  /* 0x8000003035307223 */ /* 0x040fe200000100e2 */
[----:B------:R-:W-:Y:S01]  /*ad40*/  FFMA.FTZ R53, R53, R60, R51 ;  /* 0x0000003c35357223 */ /* 0x000fe20000010033 */
[----:B------:R-:W-:Y:S01]  /*ad50*/  FMUL.FTZ R67, R49, R196 ;  /* 0x000000c431437220 */ /* 0x000fe20000410000 */
[----:B------:R-:W-:Y:S01]  /*ad60*/  FFMA.FTZ R51, R147, R62, R64 ;  /* 0x0000003e93337223 */ /* 0x000fe20000010040 */
[----:B------:R-:W-:Y:S01]  /*ad70*/  FADD.FTZ R19, -R194, R19 ;  /* 0x00000013c2137221 */ /* 0x000fe20000010100 */
[----:B------:R0:W-:Y:S01]  /*ad80*/  STS [R50+0x427c], R61 ;  /* 0x00427c3d32007388 */ /* 0x0001e20000000800 */
[----:B------:R-:W-:Y:S01]  /*ad90*/  FMUL.FTZ R65, R49, R60 ;  /* 0x0000003c31417220 */ /* 0x000fe20000410000 */
[----:B------:R-:W-:Y:S01]  /*ada0*/  FMUL.FTZ R20, R52, R67 ;  /* 0x0000004334147220 */ /* 0x000fe20000410000 */
[----:B------:R-:W-:Y:S01]  /*adb0*/  FADD.FTZ R193, R193, R66 ;  /* 0x00000042c1c17221 */ /* 0x000fe20000010000 */
[----:B------:R-:W-:Y:S01]  /*adc0*/  FADD.FTZ R124, R51, R124 ;  /* 0x0000007c337c7221 */ /* 0x000fe20000010000 */
[----:B------:R-:W-:Y:S01]  /*add0*/  FMUL.FTZ R51, R21, -R19 ;  /* 0x8000001315337220 */ /* 0x000fe20000410000 */
[----:B------:R-:W-:Y:S01]  /*ade0*/  FFMA.FTZ R128, R49, R53, R128 ;  /* 0x0000003531807223 */ /* 0x000fe20000010080 */
[----:B------:R-:W-:Y:S01]  /*adf0*/  FFMA.FTZ R49, R48, R65, R20 ;  /* 0x0000004130317223 */ /* 0x000fe20000010014 */
[-C--:B------:R-:W-:Y:S01]  /*ae00*/  FMUL.FTZ R20, R21, -R193.reuse ;  /* 0x800000c115147220 */ /* 0x080fe20000410000 */
[----:B------:R-:W-:Y:S01]  /*ae10*/  FFMA.FTZ R62, R22, R193, -R51 ;  /* 0x000000c1163e7223 */ /* 0x000fe20000010833 */
[----:B0-----:R-:W-:Y:S01]  /*ae20*/  FMUL.FTZ R61, R60, UR57 ;  /* 0x000000393c3d7c20 */ /* 0x001fe20008410000 */
[----:B------:R-:W-:Y:S01]  /*ae30*/  FMUL.FTZ R197, R147, R197 ;  /* 0x000000c593c57220 */ /* 0x000fe20000410000 */
[-C--:B------:R-:W-:Y:S01]  /*ae40*/  FFMA.FTZ R21, R22, R19.reuse, R20 ;  /* 0x0000001316157223 */ /* 0x080fe20000010014 */
[----:B------:R-:W-:Y:S01]  /*ae50*/  FADD.FTZ R22, R191, R62 ;  /* 0x0000003ebf167221 */ /* 0x000fe20000010000 */
[C---:B------:R-:W-:Y:S01]  /*ae60*/  FFMA.FTZ R63, R196.reuse, UR59, -R61 ;  /* 0x0000003bc43f7c23 */ /* 0x040fe2000801083d */
[----:B------:R-:W-:Y:S01]  /*ae70*/  FMUL.FTZ R61, R196, UR57 ;  /* 0x00000039c43d7c20 */ /* 0x000fe20008410000 */
[----:B------:R-:W-:Y:S01]  /*ae80*/  FMUL.FTZ R62, R193, UR57 ;  /* 0x00000039c13e7c20 */ /* 0x000fe20008410000 */
[----:B------:R-:W-:Y:S01]  /*ae90*/  FMUL.FTZ R20, R54, R19 ;  /* 0x0000001336147220 */ /* 0x000fe20000410000 */
[----:B------:R-:W-:Y:S01]  /*aea0*/  FMUL.FTZ R63, R52, R63 ;  /* 0x0000003f343f7220 */ /* 0x000fe20000410000 */
[----:B------:R-:W-:Y:S01]  /*aeb0*/  FFMA.FTZ R61, R60, UR59, R61 ;  /* 0x0000003b3c3d7c23 */ /* 0x000fe2000801003d */
[----:B------:R-:W-:Y:S01]  /*aec0*/  FMUL.FTZ R52, R52, R65 ;  /* 0x0000004134347220 */ /* 0x000fe20000410000 */
[C---:B------:R-:W-:Y:S01]  /*aed0*/  FFMA.FTZ R51, R19.reuse, UR59, -R62 ;  /* 0x0000003b13337c23 */ /* 0x040fe2000801083e */
[----:B------:R-:W-:Y:S01]  /*aee0*/  FMUL.FTZ R62, R19, UR57 ;  /* 0x00000039133e7c20 */ /* 0x000fe20008410000 */
[C---:B------:R-:W-:Y:S01]  /*aef0*/  FFMA.FTZ R61, R48.reuse, R61, R63 ;  /* 0x0000003d303d7223 */ /* 0x040fe2000001003f */
[----:B------:R-:W-:Y:S01]  /*af00*/  FFMA.FTZ R48, R48, R67, -R52 ;  /* 0x0000004330307223 */ /* 0x000fe20000010834 */
[----:B------:R-:W-:Y:S01]  /*af10*/  FMUL.FTZ R52, R149, R94 ;  /* 0x0000005e95347220 */ /* 0x000fe20000410000 */
[----:B------:R-:W-:Y:S01]  /*af20*/  FADD.FTZ R192, -R192, R21 ;  /* 0x00000015c0c07221 */ /* 0x000fe20000010100 */
[----:B------:R-:W-:Y:S01]  /*af30*/  FFMA.FTZ R20, R55, R193, R20 ;  /* 0x000000c137147223 */ /* 0x000fe20000010014 */
[----:B------:R-:W-:Y:S01]  /*af40*/  FFMA.FTZ R21, R193, UR59, R62 ;  /* 0x0000003bc1157c23 */ /* 0x000fe2000801003e */
[-C--:B------:R-:W-:Y:S01]  /*af50*/  FFMA.FTZ R54, R54, -R52.reuse, R223 ;  /* 0x8000003436367223 */ /* 0x080fe200000100df */
[C---:B------:R-:W-:Y:S01]  /*af60*/  FMUL.FTZ R19, R94.reuse, R19 ;  /* 0x000000135e137220 */ /* 0x040fe20000410000 */
[----:B------:R-:W-:Y:S01]  /*af70*/  FMUL.FTZ R193, R94, R193 ;  /* 0x000000c15ec17220 */ /* 0x000fe20000410000 */
[----:B------:R-:W-:Y:S01]  /*af80*/  FFMA.FTZ R52, R55, -R52, R224 ;  /* 0x8000003437347223 */ /* 0x000fe200000100e0 */
[C---:B------:R-:W-:Y:S01]  /*af90*/  FMUL.FTZ R51, R54.reuse, R51 ;  /* 0x0000003336337220 */ /* 0x040fe20000410000 */
[C---:B------:R-:W-:Y:S01]  /*afa0*/  FMUL.FTZ R64, R54.reuse, R19 ;  /* 0x0000001336407220 */ /* 0x040fe20000410000 */
[----:B------:R-:W-:Y:S01]  /*afb0*/  FMUL.FTZ R54, R54, R193 ;  /* 0x000000c136367220 */ /* 0x000fe20000410000 */
[----:B------:R-:W-:Y:S01]  /*afc0*/  FMUL.FTZ R55, R149, R19 ;  /* 0x0000001395377220 */ /* 0x000fe20000410000 */
[C---:B------:R-:W-:Y:S01]  /*afd0*/  FFMA.FTZ R62, R52.reuse, R21, R51 ;  /* 0x00000015343e7223 */ /* 0x040fe20000010033 */
[C---:B------:R-:W-:Y:S01]  /*afe0*/  FFMA.FTZ R51, R52.reuse, R193, R64 ;  /* 0x000000c134337223 */ /* 0x040fe20000010040 */
[----:B------:R-:W-:Y:S01]  /*aff0*/  FFMA.FTZ R52, R52, R19, -R54 ;  /* 0x0000001334347223 */ /* 0x000fe20000010836 */
[C---:B------:R-:W-:Y:S01]  /*b000*/  FMUL.FTZ R19, R23.reuse, -R192 ;  /* 0x800000c017137220 */ /* 0x040fe20000410000 */
[-C--:B------:R-:W-:Y:S01]  /*b010*/  FMUL.FTZ R23, R23, -R22.reuse ;  /* 0x8000001617177220 */ /* 0x080fe20000410000 */
[----:B------:R-:W-:Y:S01]  /*b020*/  FMUL.FTZ R21, R150, R95 ;  /* 0x0000005f96157220 */ /* 0x000fe20000410000 */
[----:B------:R-:W-:Y:S01]  /*b030*/  FMUL.FTZ R65, R148, R65 ;  /* 0x0000004194417220 */ /* 0x000fe20000410000 */
[C---:B------:R-:W-:Y:S01]  /*b040*/  FFMA.FTZ R54, R24.reuse, R22, -R19 ;  /* 0x0000001618367223 */ /* 0x040fe20000010813 */
[-C--:B------:R-:W-:Y:S01]  /*b050*/  FFMA.FTZ R19, R24, R192.reuse, R23 ;  /* 0x000000c018137223 */ /* 0x080fe20000010017 */
[C---:B------:R-:W-:Y:S01]  /*b060*/  FMUL.FTZ R23, R56.reuse, R192 ;  /* 0x000000c038177220 */ /* 0x040fe20000410000 */
[-C--:B------:R-:W-:Y:S01]  /*b070*/  FFMA.FTZ R56, R56, -R21.reuse, R221 ;  /* 0x8000001538387223 */ /* 0x080fe200000100dd */
[C---:B------:R-:W-:Y:S01]  /*b080*/  FFMA.FTZ R21, R57.reuse, -R21, R222 ;  /* 0x8000001539157223 */ /* 0x040fe200000100de */
[----:B------:R-:W-:Y:S01]  /*b090*/  FFMA.FTZ R60, R148, R53, R61 ;  /* 0x00000035943c7223 */ /* 0x000fe2000001003d */
[----:B------:R-:W-:Y:S01]  /*b0a0*/  FFMA.FTZ R57, R57, R22, R23 ;  /* 0x0000001639397223 */ /* 0x000fe20000010017 */
[----:B------:R-:W-:Y:S01]  /*b0b0*/  FMUL.FTZ R23, R192, UR57 ;  /* 0x00000039c0177c20 */ /* 0x000fe20008410000 */
[----:B------:R0:W-:Y:S01]  /*b0c0*/  STS [R50+0x4270], R65 ;  /* 0x0042704132007388 */ /* 0x0001e20000000800 */
[----:B------:R-:W-:Y:S01]  /*b0d0*/  FMUL.FTZ R53, R22, UR57 ;  /* 0x0000003916357c20 */ /* 0x000fe20008410000 */
[-C--:B------:R-:W-:Y:S01]  /*b0e0*/  FFMA.FTZ R129, R94, R20.reuse, R129 ;  /* 0x000000145e817223 */ /* 0x080fe20000010081 */
[----:B------:R-:W-:Y:S01]  /*b0f0*/  FADD.FTZ R189, R189, R54 ;  /* 0x00000036bdbd7221 */ /* 0x000fe20000010000 */
[----:B------:R1:W-:Y:S01]  /*b100*/  STS [R50+0x426c], R55 ;  /* 0x00426c3732007388 */ /* 0x0003e20000000800 */
[----:B------:R-:W-:Y:S01]  /*b110*/  FFMA.FTZ R53, R192, UR59, -R53 ;  /* 0x0000003bc0357c23 */ /* 0x000fe20008010835 */
[----:B------:R-:W-:Y:S01]  /*b120*/  FADD.FTZ R19, -R190, R19 ;  /* 0x00000013be137221 */ /* 0x000fe20000010100 */
[----:B------:R-:W-:Y:S01]  /*b130*/  FADD.FTZ R123, R60, R123 ;  /* 0x0000007b3c7b7221 */ /* 0x000fe20000010000 */
[----:B------:R-:W-:Y:S01]  /*b140*/  FFMA.FTZ R130, R95, R57, R130 ;  /* 0x000000395f827223 */ /* 0x000fe20000010082 */
[----:B------:R-:W-:Y:S01]  /*b150*/  FMUL.FTZ R67, R148, R67 ;  /* 0x0000004394437220 */ /* 0x000fe20000410000 */
[----:B0-----:R-:W-:Y:S01]  /*b160*/  FFMA.FTZ R65, R149, R20, R62 ;  /* 0x0000001495417223 */ /* 0x001fe2000001003e */
[----:B------:R-:W-:Y:S01]  /*b170*/  FFMA.FTZ R20, R22, UR59, R23 ;  /* 0x0000003b16147c23 */ /* 0x000fe20008010017 */
[C---:B------:R-:W-:Y:S01]  /*b180*/  FMUL.FTZ R23, R95.reuse, R22 ;  /* 0x000000165f177220 */ /* 0x040fe20000410000 */
[----:B------:R-:W-:Y:S01]  /*b190*/  FMUL.FTZ R22, R56, R53 ;  /* 0x0000003538167220 */ /* 0x000fe20000410000 */
[----:B-1----:R-:W-:Y:S01]  /*b1a0*/  FMUL.FTZ R55, R95, R192 ;  /* 0x000000c05f377220 */ /* 0x002fe20000410000 */
[----:B------:R-:W-:Y:S01]  /*b1b0*/  FMUL.FTZ R60, R96, R19 ;  /* 0x00000013603c7220 */ /* 0x000fe20000410000 */
[-C--:B------:R-:W-:Y:S01]  /*b1c0*/  FMUL.FTZ R54, R56, R23.reuse ;  /* 0x0000001738367220 */ /* 0x080fe20000410000 */
[----:B------:R-:W-:Y:S01]  /*b1d0*/  FMUL.FTZ R61, R150, R23 ;  /* 0x00000017963d7220 */ /* 0x000fe20000410000 */
[-C--:B------:R-:W-:Y:S01]  /*b1e0*/  FMUL.FTZ R24, R56, R55.reuse ;  /* 0x0000003738187220 */ /* 0x080fe20000410000 */
[-C--:B------:R-:W-:Y:S01]  /*b1f0*/  FMUL.FTZ R63, R150, R55.reuse ;  /* 0x00000037963f7220 */ /* 0x080fe20000410000 */
[C---:B------:R-:W-:Y:S01]  /*b200*/  FFMA.FTZ R54, R21.reuse, R55, -R54 ;  /* 0x0000003715367223 */ /* 0x040fe20000010836 */
[C---:B------:R-:W-:Y:S01]  /*b210*/  FFMA.FTZ R55, R21.reuse, R20, R22 ;  /* 0x0000001415377223 */ /* 0x040fe20000010016 */
[----:B------:R-:W-:Y:S01]  /*b220*/  FFMA.FTZ R53, R21, R23, R24 ;  /* 0x0000001715357223 */ /* 0x000fe20000010018 */
[C---:B------:R-:W-:Y:S01]  /*b230*/  FMUL.FTZ R21, R25.reuse, -R19 ;  /* 0x8000001319157220 */ /* 0x040fe20000410000 */
[----:B------:R-:W-:Y:S01]  /*b240*/  FMUL.FTZ R22, R25, -R189 ;  /* 0x800000bd19167220 */ /* 0x000fe20000410000 */
[----:B------:R-:W-:Y:S01]  /*b250*/  FMUL.FTZ R23, R151, R96 ;  /* 0x0000006097177220 */ /* 0x000fe20000410000 */
[----:B------:R-:W-:Y:S01]  /*b260*/  FMUL.FTZ R24, R58, R19 ;  /* 0x000000133a187220 */ /* 0x000fe20000410000 */
[C---:B------:R-:W-:Y:S01]  /*b270*/  FFMA.FTZ R20, R26.reuse, R189, -R21 ;  /* 0x000000bd1a147223 */ /* 0x040fe20000010815 */
[----:B------:R-:W-:Y:S01]  /*b280*/  FFMA.FTZ R21, R26, R19, R22 ;  /* 0x000000131a157223 */ /* 0x000fe20000010016 */
[----:B------:R-:W-:Y:S01]  /*b290*/  FMUL.FTZ R26, R189, UR57 ;  /* 0x00000039bd1a7c20 */ /* 0x000fe20008410000 */
[----:B------:R-:W-:Y:S01]  /*b2a0*/  FFMA.FTZ R58, R58, -R23, R219 ;  /* 0x800000173a3a7223 */ /* 0x000fe200000100db */
[-C--:B------:R-:W-:Y:S01]  /*b2b0*/  FFMA.FTZ R22, R59, R189.reuse, R24 ;  /* 0x000000bd3b167223 */ /* 0x080fe20000010018 */
[----:B------:R-:W-:Y:S01]  /*b2c0*/  FADD.FTZ R188, -R188, R21 ;  /* 0x00000015bcbc7221 */ /* 0x000fe20000010100 */
[----:B------:R-:W-:Y:S01]  /*b2d0*/  FFMA.FTZ R21, R19, UR59, -R26 ;  /* 0x0000003b13157c23 */ /* 0x000fe2000801081a */
[----:B------:R-:W-:Y:S01]  /*b2e0*/  FMUL.FTZ R26, R96, R189 ;  /* 0x000000bd601a7220 */ /* 0x000fe20000410000 */
[----:B------:R-:W-:Y:S01]  /*b2f0*/  FFMA.FTZ R23, R59, -R23, R220 ;  /* 0x800000173b177223 */ /* 0x000fe200000100dc */
[----:B------:R-:W-:Y:S01]  /*b300*/  FMUL.FTZ R24, R19, UR57 ;  /* 0x0000003913187c20 */ /* 0x000fe20008410000 */
[C---:B------:R-:W-:Y:S01]  /*b310*/  FMUL.FTZ R62, R58.reuse, R60 ;  /* 0x0000003c3a3e7220 */ /* 0x040fe20000410000 */
[-C--:B------:R-:W-:Y:S01]  /*b320*/  FMUL.FTZ R19, R58, R26.reuse ;  /* 0x0000001a3a137220 */ /* 0x080fe20000410000 */
[----:B------:R-:W-:Y:S01]  /*b330*/  FFMA.FTZ R64, R150, R57, R55 ;  /* 0x0000003996407223 */ /* 0x000fe20000010037 */
[----:B------:R-:W-:Y:S01]  /*b340*/  FADD.FTZ R20, R187, R20 ;  /* 0x00000014bb147221 */ /* 0x000fe20000010000 */
[-C--:B------:R-:W-:Y:S01]  /*b350*/  FMUL.FTZ R55, R151, R26.reuse ;  /* 0x0000001a97377220 */ /* 0x080fe20000410000 */
[C---:B------:R-:W-:Y:S01]  /*b360*/  FFMA.FTZ R25, R23.reuse, R26, R62 ;  /* 0x0000001a17197223 */ /* 0x040fe2000001003e */
[----:B------:R-:W-:Y:S01]  /*b370*/  FFMA.FTZ R26, R23, R60, -R19 ;  /* 0x0000003c171a7223 */ /* 0x000fe20000010813 */
[C---:B------:R-:W-:Y:S01]  /*b380*/  FMUL.FTZ R19, R27.reuse, -R188 ;  /* 0x800000bc1b137220 */ /* 0x040fe20000410000 */
[----:B------:R-:W-:Y:S01]  /*b390*/  FMUL.FTZ R27, R27, -R20 ;  /* 0x800000141b1b7220 */ /* 0x000fe20000410000 */
[----:B------:R-:W-:Y:S01]  /*b3a0*/  FFMA.FTZ R24, R189, UR59, R24 ;  /* 0x0000003bbd187c23 */ /* 0x000fe20008010018 */
[----:B------:R-:W-:Y:S01]  /*b3b0*/  FMUL.FTZ R56, R58, R21 ;  /* 0x000000153a387220 */ /* 0x000fe20000410000 */
[----:B------:R-:W-:Y:S01]  /*b3c0*/  FMUL.FTZ R21, R152, R97 ;  /* 0x0000006198157220 */ /* 0x000fe20000410000 */
[C---:B------:R-:W-:Y:S01]  /*b3d0*/  FFMA.FTZ R27, R28.reuse, R188, R27 ;  /* 0x000000bc1c1b7223 */ /* 0x040fe2000001001b */
[----:B------:R0:W-:Y:S01]  /*b3e0*/  STS [R50+0x4258], R55 ;  /* 0x0042583732007388 */ /* 0x0001e20000000800 */
[----:B------:R-:W-:Y:S01]  /*b3f0*/  FFMA.FTZ R56, R23, R24, R56 ;  /* 0x0000001817387223 */ /* 0x000fe20000010038 */
[----:B------:R-:W-:Y:S01]  /*b400*/  FFMA.FTZ R24, R28, R20, -R19 ;  /* 0x000000141c187223 */ /* 0x000fe20000010813 */
[----:B------:R-:W-:Y:S01]  /*b410*/  FMUL.FTZ R19, R188, UR57 ;  /* 0x00000039bc137c20 */ /* 0x000fe20008410000 */
[-C--:B------:R-:W-:Y:S01]  /*b420*/  FMUL.FTZ R23, R72, R188.reuse ;  /* 0x000000bc48177220 */ /* 0x080fe20000410000 */
[----:B------:R-:W-:Y:S01]  /*b430*/  FADD.FTZ R28, -R186, R27 ;  /* 0x0000001bba1c7221 */ /* 0x000fe20000010100 */
[----:B------:R1:W-:Y:S01]  /*b440*/  STS [R50+0x4260], R61 ;  /* 0x0042603d32007388 */ /* 0x0003e20000000800 */
[-C--:B------:R-:W-:Y:S01]  /*b450*/  FFMA.FTZ R72, R72, -R21.reuse, R217 ;  /* 0x8000001548487223 */ /* 0x080fe200000100d9 */
[----:B------:R-:W-:Y:S01]  /*b460*/  FMUL.FTZ R27, R97, R188 ;  /* 0x000000bc611b7220 */ /* 0x000fe20000410000 */
[----:B------:R-:W-:Y:S01]  /*b470*/  FFMA.FTZ R131, R96, R22, R131 ;  /* 0x0000001660837223 */ /* 0x000fe20000010083 */
[----:B0-----:R-:W-:Y:S01]  /*b480*/  FMUL.FTZ R55, R20, UR57 ;  /* 0x0000003914377c20 */ /* 0x001fe20008410000 */
[----:B------:R-:W-:Y:S01]  /*b490*/  FMUL.FTZ R57, R151, R60 ;  /* 0x0000003c97397220 */ /* 0x000fe20000410000 */
[C---:B------:R-:W-:Y:S01]  /*b4a0*/  FFMA.FTZ R21, R73.reuse, -R21, R218 ;  /* 0x8000001549157223 */ /* 0x040fe200000100da */
[----:B------:R-:W-:Y:S01]  /*b4b0*/  FFMA.FTZ R23, R73, R20, R23 ;  /* 0x0000001449177223 */ /* 0x000fe20000010017 */
[----:B------:R-:W-:Y:S01]  /*b4c0*/  FFMA.FTZ R55, R188, UR59, -R55 ;  /* 0x0000003bbc377c23 */ /* 0x000fe20008010837 */
[----:B------:R-:W-:Y:S01]  /*b4d0*/  FADD.FTZ R185, R185, R24 ;  /* 0x00000018b9b97221 */ /* 0x000fe20000010000 */
[----:B-1----:R-:W-:Y:S01]  /*b4e0*/  FFMA.FTZ R61, R151, R22, R56 ;  /* 0x00000016973d7223 */ /* 0x002fe20000010038 */
[----:B------:R-:W-:Y:S01]  /*b4f0*/  FFMA.FTZ R22, R20, UR59, R19 ;  /* 0x0000003b14167c23 */ /* 0x000fe20008010013 */
[----:B------:R-:W-:Y:S01]  /*b500*/  FMUL.FTZ R19, R97, R20 ;  /* 0x0000001461137220 */ /* 0x000fe20000410000 */
[C---:B------:R-:W-:Y:S01]  /*b510*/  FMUL.FTZ R56, R72.reuse, R27 ;  /* 0x0000001b48387220 */ /* 0x040fe20000410000 */
[C---:B------:R-:W-:Y:S01]  /*b520*/  FMUL.FTZ R20, R72.reuse, R55 ;  /* 0x0000003748147220 */ /* 0x040fe20000410000 */
[----:B------:R0:W-:Y:S01]  /*b530*/  STS [R50+0x425c], R57 ;  /* 0x00425c3932007388 */ /* 0x0001e20000000800 */
[-C--:B------:R-:W-:Y:S01]  /*b540*/  FMUL.FTZ R72, R72, R19.reuse ;  /* 0x0000001348487220 */ /* 0x080fe20000410000 */
[----:B------:R-:W-:Y:S01]  /*b550*/  FFMA.FTZ R56, R21, R19, R56 ;  /* 0x0000001315387223 */ /* 0x000fe20000010038 */
[----:B------:R-:W-:Y:S01]  /*b560*/  FMUL.FTZ R59, R152, R27 ;  /* 0x0000001b983b7220 */ /* 0x000fe20000410000 */
[----:B------:R-:W-:Y:S01]  /*b570*/  FFMA.FTZ R132, R97, R23, R132 ;  /* 0x0000001761847223 */ /* 0x000fe20000010084 */
[C---:B------:R-:W-:Y:S01]  /*b580*/  FFMA.FTZ R55, R21.reuse, R27, -R72 ;  /* 0x0000001b15377223 */ /* 0x040fe20000010848 */
[----:B------:R-:W-:Y:S01]  /*b590*/  FFMA.FTZ R27, R21, R22, R20 ;  /* 0x00000016151b7223 */ /* 0x000fe20000010014 */
[----:B------:R-:W-:Y:S01]  /*b5a0*/  FMUL.FTZ R21, R153, R98 ;  /* 0x0000006299157220 */ /* 0x000fe20000410000 */
[-C--:B------:R-:W-:Y:S01]  /*b5b0*/  FMUL.FTZ R22, R74, R28.reuse ;  /* 0x0000001c4a167220 */ /* 0x080fe20000410000 */
[----:B------:R1:W-:Y:S01]  /*b5c0*/  STS [R50+0x4264], R63 ;  /* 0x0042643f32007388 */ /* 0x0003e20000000800 */
[----:B0-----:R-:W-:Y:S01]  /*b5d0*/  FMUL.FTZ R57, R152, R19 ;  /* 0x0000001398397220 */ /* 0x001fe20000410000 */
[CC--:B------:R-:W-:Y:S01]  /*b5e0*/  FMUL.FTZ R19, R29.reuse, -R28.reuse ;  /* 0x8000001c1d137220 */ /* 0x0c0fe20000410000 */
[----:B------:R-:W-:Y:S01]  /*b5f0*/  FMUL.FTZ R29, R29, -R185 ;  /* 0x800000b91d1d7220 */ /* 0x000fe20000410000 */
[-C--:B------:R-:W-:Y:S01]  /*b600*/  FFMA.FTZ R74, R74, -R21.reuse, R215 ;  /* 0x800000154a4a7223 */ /* 0x080fe200000100d7 */
[----:B------:R-:W-:Y:S01]  /*b610*/  FFMA.FTZ R21, R75, -R21, R216 ;  /* 0x800000154b157223 */ /* 0x000fe200000100d8 */
[CC--:B------:R-:W-:Y:S01]  /*b620*/  FFMA.FTZ R20, R30.reuse, R185.reuse, -R19 ;  /* 0x000000b91e147223 */ /* 0x0c0fe20000010813 */
[----:B------:R-:W-:Y:S01]  /*b630*/  FMUL.FTZ R19, R185, UR57 ;  /* 0x00000039b9137c20 */ /* 0x000fe20008410000 */
[-C--:B------:R-:W-:Y:S01]  /*b640*/  FFMA.FTZ R29, R30, R28.reuse, R29 ;  /* 0x0000001c1e1d7223 */ /* 0x080fe2000001001d */
[-C--:B------:R-:W-:Y:S01]  /*b650*/  FMUL.FTZ R30, R98, R185.reuse ;  /* 0x000000b9621e7220 */ /* 0x080fe20000410000 */
[----:B------:R-:W-:Y:S01]  /*b660*/  FADD.FTZ R62, R183, R20 ;  /* 0x00000014b73e7221 */ /* 0x000fe20000010000 */
[C---:B------:R-:W-:Y:S01]  /*b670*/  FMUL.FTZ R20, R28.reuse, UR57 ;  /* 0x000000391c147c20 */ /* 0x040fe20008410000 */
[----:B------:R-:W-:Y:S01]  /*b680*/  FFMA.FTZ R19, R28, UR59, -R19 ;  /* 0x0000003b1c137c23 */ /* 0x000fe20008010813 */
[----:B------:R-:W-:Y:S01]  /*b690*/  FMUL.FTZ R28, R98, R28 ;  /* 0x0000001c621c7220 */ /* 0x000fe20000410000 */
[----:B------:R-:W-:Y:S01]  /*b6a0*/  FADD.FTZ R184, -R184, R29 ;  /* 0x0000001db8b87221 */ /* 0x000fe20000010100 */
[----:B------:R-:W-:Y:S01]  /*b6b0*/  FFMA.FTZ R24, R75, R185, R22 ;  /* 0x000000b94b187223 */ /* 0x000fe20000010016 */
[C---:B------:R-:W-:Y:S01]  /*b6c0*/  FMUL.FTZ R29, R74.reuse, R30 ;  /* 0x0000001e4a1d7220 */ /* 0x040fe20000410000 */
[----:B------:R-:W-:Y:S01]  /*b6d0*/  FFMA.FTZ R20, R185, UR59, R20 ;  /* 0x0000003bb9147c23 */ /* 0x000fe20008010014 */
[C---:B------:R-:W-:Y:S01]  /*b6e0*/  FMUL.FTZ R58, R74.reuse, R28 ;  /* 0x0000001c4a3a7220 */ /* 0x040fe20000410000 */
[----:B------:R-:W-:Y:S01]  /*b6f0*/  FMUL.FTZ R22, R74, R19 ;  /* 0x000000134a167220 */ /* 0x000fe20000410000 */
[----:B------:R-:W-:Y:S01]  /*b700*/  FFMA.FTZ R60, R152, R23, R27 ;  /* 0x00000017983c7223 */ /* 0x000fe2000001001b */
[C---:B------:R-:W-:Y:S01]  /*b710*/  FMUL.FTZ R23, R153.reuse, R30 ;  /* 0x0000001e99177220 */ /* 0x040fe20000410000 */
[-C--:B------:R-:W-:Y:S01]  /*b720*/  FMUL.FTZ R27, R153, R28.reuse ;  /* 0x0000001c991b7220 */ /* 0x080fe20000410000 */
[C---:B------:R-:W-:Y:S01]  /*b730*/  FFMA.FTZ R29, R21.reuse, R28, -R29 ;  /* 0x0000001c151d7223 */ /* 0x040fe2000001081d */
[C---:B------:R-:W-:Y:S01]  /*b740*/  FFMA.FTZ R30, R21.reuse, R30, R58 ;  /* 0x0000001e151e7223 */ /* 0x040fe2000001003a */
[----:B------:R-:W-:Y:S01]  /*b750*/  FFMA.FTZ R28, R21, R20, R22 ;  /* 0x00000014151c7223 */ /* 0x000fe20000010016 */
[C---:B------:R-:W-:Y:S01]  /*b760*/  FMUL.FTZ R19, R31.reuse, -R184 ;  /* 0x800000b81f137220 */ /* 0x040fe20000410000 */
[----:B------:R-:W-:Y:S01]  /*b770*/  FMUL.FTZ R21, R154, R99 ;  /* 0x000000639a157220 */ /* 0x000fe20000410000 */
[----:B------:R-:W-:Y:S01]  /*b780*/  FMUL.FTZ R31, R31, -R62 ;  /* 0x8000003e1f1f7220 */ /* 0x000fe20000410000 */
[----:B------:R-:W-:Y:S01]  /*b790*/  FMUL.FTZ R22, R76, R184 ;  /* 0x000000b84c167220 */ /* 0x000fe20000410000 */
[----:B------:R-:W-:Y:S01]  /*b7a0*/  FFMA.FTZ R20, R32, R62, -R19 ;  /* 0x0000003e20147223 */ /* 0x000fe20000010813 */
[-C--:B------:R-:W-:Y:S01]  /*b7b0*/  FFMA.FTZ R76, R76, -R21.reuse, R213 ;  /* 0x800000154c4c7223 */ /* 0x080fe200000100d5 */
[----:B------:R-:W-:Y:S01]  /*b7c0*/  FFMA.FTZ R31, R32, R184, R31 ;  /* 0x000000b8201f7223 */ /* 0x000fe2000001001f */
[C---:B------:R-:W-:Y:S01]  /*b7d0*/  FFMA.FTZ R21, R77.reuse, -R21, R214 ;  /* 0x800000154d157223 */ /* 0x040fe200000100d6 */
[-C--:B------:R-:W-:Y:S01]  /*b7e0*/  FFMA.FTZ R77, R77, R62.reuse, R22 ;  /* 0x0000003e4d4d7223 */ /* 0x080fe20000010016 */
[----:B------:R-:W-:Y:S01]  /*b7f0*/  FMUL.FTZ R22, R62, UR57 ;  /* 0x000000393e167c20 */ /* 0x000fe20008410000 */
[----:B------:R-:W-:Y:S01]  /*b800*/  FMUL.FTZ R19, R184, UR57 ;  /* 0x00000039b8137c20 */ /* 0x000fe20008410000 */
[----:B-1----:R-:W-:Y:S01]  /*b810*/  FADD.FTZ R63, -R182, R31 ;  /* 0x0000001fb63f7221 */ /* 0x002fe20000010100 */
[----:B------:R0:W-:Y:S01]  /*b820*/  STS [R50+0x4248], R23 ;  /* 0x0042481732007388 */ /* 0x0001e20000000800 */
[----:B------:R-:W-:Y:S01]  /*b830*/  FMUL.FTZ R31, R99, R62 ;  /* 0x0000003e631f7220 */ /* 0x000fe20000410000 */
[----:B------:R-:W-:Y:S01]  /*b840*/  FADD.FTZ R58, R181, R20 ;  /* 0x00000014b53a7221 */ /* 0x000fe20000010000 */
[----:B------:R-:W-:Y:S01]  /*b850*/  FFMA.FTZ R20, R62, UR59, R19 ;  /* 0x0000003b3e147c23 */ /* 0x000fe20008010013 */
[----:B------:R1:W-:Y:S01]  /*b860*/  STS [R50+0x424c], R27 ;  /* 0x00424c1b32007388 */ /* 0x0003e20000000800 */
[----:B------:R-:W-:Y:S01]  /*b870*/  FMUL.FTZ R32, R76, R31 ;  /* 0x0000001f4c207220 */ /* 0x000fe20000410000 */
[CC--:B------:R-:W-:Y:S01]  /*b880*/  FMUL.FTZ R19, R33.reuse, -R63.reuse ;  /* 0x8000003f21137220 */ /* 0x0c0fe20000410000 */
[----:B------:R-:W-:Y:S01]  /*b890*/  FMUL.FTZ R33, R33, -R58 ;  /* 0x8000003a21217220 */ /* 0x000fe20000410000 */
[----:B------:R-:W-:Y:S01]  /*b8a0*/  FADD.FTZ R120, R61, R120 ;  /* 0x000000783d787221 */ /* 0x000fe20000010000 */
[----:B------:R2:W-:Y:S01]  /*b8b0*/  STS [R50+0x4254], R59 ;  /* 0x0042543b32007388 */ /* 0x0005e20000000800 */
[----:B0-----:R-:W-:Y:S01]  /*b8c0*/  FFMA.FTZ R23, R184, UR59, -R22 ;  /* 0x0000003bb8177c23 */ /* 0x001fe20008010816 */
[-C--:B------:R-:W-:Y:S01]  /*b8d0*/  FFMA.FTZ R133, R98, R24.reuse, R133 ;  /* 0x0000001862857223 */ /* 0x080fe20000010085 */
[----:B------:R-:W-:Y:S01]  /*b8e0*/  FFMA.FTZ R61, R153, R24, R28 ;  /* 0x00000018993d7223 */ /* 0x000fe2000001001c */
[----:B------:R-:W-:Y:S01]  /*b8f0*/  FFMA.FTZ R33, R34, R63, R33 ;  /* 0x0000003f22217223 */ /* 0x000fe20000010021 */
[----:B-1----:R-:W-:Y:S01]  /*b900*/  FMUL.FTZ R27, R99, R184 ;  /* 0x000000b8631b7220 */ /* 0x002fe20000410000 */
[----:B------:R-:W-:Y:S01]  /*b910*/  FMUL.FTZ R22, R76, R23 ;  /* 0x000000174c167220 */ /* 0x000fe20000410000 */
[----:B------:R0:W-:Y:S01]  /*b920*/  STS [R50+0x4250], R57 ;  /* 0x0042503932007388 */ /* 0x0001e20000000800 */
[----:B------:R-:W-:Y:S01]  /*b930*/  FADD.FTZ R180, -R180, R33 ;  /* 0x00000021b4b47221 */ /* 0x000fe20000010100 */
[-C--:B------:R-:W-:Y:S01]  /*b940*/  FMUL.FTZ R24, R76, R27.reuse ;  /* 0x0000001b4c187220 */ /* 0x080fe20000410000 */
[-C--:B--2---:R-:W-:Y:S01]  /*b950*/  FMUL.FTZ R59, R154, R27.reuse ;  /* 0x0000001b9a3b7220 */ /* 0x084fe20000410000 */
[C---:B------:R-:W-:Y:S01]  /*b960*/  FFMA.FTZ R32, R21.reuse, R27, -R32 ;  /* 0x0000001b15207223 */ /* 0x040fe20000010820 */
[----:B------:R-:W-:Y:S01]  /*b970*/  FFMA.FTZ R27, R21, R20, R22 ;  /* 0x00000014151b7223 */ /* 0x000fe20000010016 */
[----:B------:R-:W-:Y:S01]  /*b980*/  FFMA.FTZ R20, R34, R58, -R19 ;  /* 0x0000003a22147223 */ /* 0x000fe20000010813 */
[----:B------:R-:W-:Y:S01]  /*b990*/  FMUL.FTZ R19, R63, UR57 ;  /* 0x000000393f137c20 */ /* 0x000fe20008410000 */
[----:B------:R-:W-:Y:S01]  /*b9a0*/  FMUL.FTZ R22, R78, R63 ;  /* 0x0000003f4e167220 */ /* 0x000fe20000410000 */
[----:B------:R-:W-:Y:S01]  /*b9b0*/  FADD.FTZ R119, R60, R119 ;  /* 0x000000773c777221 */ /* 0x000fe20000010000 */
[----:B------:R-:W-:Y:S01]  /*b9c0*/  FADD.FTZ R62, R179, R20 ;  /* 0x00000014b33e7221 */ /* 0x000fe20000010000 */
[----:B------:R-:W-:Y:S01]  /*b9d0*/  FFMA.FTZ R28, R58, UR59, R19 ;  /* 0x0000003b3a1c7c23 */ /* 0x000fe20008010013 */
[-C--:B0-----:R-:W-:Y:S01]  /*b9e0*/  FMUL.FTZ R57, R154, R31.reuse ;  /* 0x0000001f9a397220 */ /* 0x081fe20000410000 */
[----:B------:R-:W-:Y:S01]  /*b9f0*/  FMUL.FTZ R19, R35, -R180 ;  /* 0x800000b423137220 */ /* 0x000fe20000410000 */
[----:B------:R-:W-:Y:S01]  /*ba00*/  FFMA.FTZ R31, R21, R31, R24 ;  /* 0x0000001f151f7223 */ /* 0x000fe20000010018 */
[----:B------:R-:W-:Y:S01]  /*ba10*/  FMUL.FTZ R35, R35, -R62 ;  /* 0x8000003e23237220 */ /* 0x000fe20000410000 */
[----:B------:R-:W-:Y:S01]  /*ba20*/  FMUL.FTZ R21, R155, R100 ;  /* 0x000000649b157220 */ /* 0x000fe20000410000 */
[----:B------:R-:W-:Y:S01]  /*ba30*/  FMUL.FTZ R20, R58, UR57 ;  /* 0x000000393a147c20 */ /* 0x000fe20008410000 */
[----:B------:R-:W-:Y:S01]  /*ba40*/  FFMA.FTZ R60, R154, R77, R27 ;  /* 0x0000004d9a3c7223 */ /* 0x000fe2000001001b */
[C---:B------:R-:W-:Y:S01]  /*ba50*/  FFMA.FTZ R24, R79.reuse, R58, R22 ;  /* 0x0000003a4f187223 */ /* 0x040fe20000010016 */
[----:B------:R-:W-:Y:S01]  /*ba60*/  FFMA.FTZ R27, R36, R180, R35 ;  /* 0x000000b4241b7223 */ /* 0x000fe20000010023 */
[-C--:B------:R-:W-:Y:S01]  /*ba70*/  FFMA.FTZ R78, R78, -R21.reuse, R211 ;  /* 0x800000154e4e7223 */ /* 0x080fe200000100d3 */
[----:B------:R-:W-:Y:S01]  /*ba80*/  FFMA.FTZ R23, R79, -R21, R212 ;  /* 0x800000154f177223 */ /* 0x000fe200000100d4 */
[C---:B------:R-:W-:Y:S01]  /*ba90*/  FMUL.FTZ R22, R100.reuse, R58 ;  /* 0x0000003a64167220 */ /* 0x040fe20000410000 */
[----:B------:R-:W-:Y:S01]  /*baa0*/  FFMA.FTZ R21, R63, UR59, -R20 ;  /* 0x0000003b3f157c23 */ /* 0x000fe20008010814 */
[----:B------:R-:W-:Y:S01]  /*bab0*/  FMUL.FTZ R58, R100, R63 ;  /* 0x0000003f643a7220 */ /* 0x000fe20000410000 */
[----:B------:R-:W-:Y:S01]  /*bac0*/  FFMA.FTZ R20, R36, R62, -R19 ;  /* 0x0000003e24147223 */ /* 0x000fe20000010813 */
[----:B------:R-:W-:Y:S01]  /*bad0*/  FADD.FTZ R27, -R178, R27 ;  /* 0x0000001bb21b7221 */ /* 0x000fe20000010100 */
[C---:B------:R-:W-:Y:S01]  /*bae0*/  FMUL.FTZ R33, R78.reuse, R22 ;  /* 0x000000164e217220 */ /* 0x040fe20000410000 */
[----:B------:R-:W-:Y:S01]  /*baf0*/  FMUL.FTZ R34, R78, R58 ;  /* 0x0000003a4e227220 */ /* 0x000fe20000410000 */
[----:B------:R-:W-:Y:S01]  /*bb00*/  FADD.FTZ R177, R177, R20 ;  /* 0x00000014b1b17221 */ /* 0x000fe20000010000 */
[----:B------:R-:W-:Y:S01]  /*bb10*/  FMUL.FTZ R19, R37, -R27 ;  /* 0x8000001b25137220 */ /* 0x000fe20000410000 */
[-C--:B------:R-:W-:Y:S01]  /*bb20*/  FMUL.FTZ R35, R155, R22.reuse ;  /* 0x000000169b237220 */ /* 0x080fe20000410000 */
[----:B------:R-:W-:Y:S01]  /*bb30*/  FFMA.FTZ R34, R23, R22, R34 ;  /* 0x0000001617227223 */ /* 0x000fe20000010022 */
[-C--:B------:R-:W-:Y:S01]  /*bb40*/  FMUL.FTZ R22, R37, -R177.reuse ;  /* 0x800000b125167220 */ /* 0x080fe20000410000 */
[----:B------:R-:W-:Y:S01]  /*bb50*/  FFMA.FTZ R20, R38, R177, -R19 ;  /* 0x000000b126147223 */ /* 0x000fe20000010813 */
[----:B------:R-:W-:Y:S01]  /*bb60*/  FMUL.FTZ R36, R78, R21 ;  /* 0x000000154e247220 */ /* 0x000fe20000410000 */
[----:B------:R0:W-:Y:S01]  /*bb70*/  STS [R50+0x4240], R57 ;  /* 0x0042403932007388 */ /* 0x0001e20000000800 */
[----:B------:R-:W-:Y:S01]  /*bb80*/  FFMA.FTZ R19, R38, R27, R22 ;  /* 0x0000001b26137223 */ /* 0x000fe20000010016 */
[----:B------:R-:W-:Y:S01]  /*bb90*/  FADD.FTZ R175, R175, R20 ;  /* 0x00000014afaf7221 */ /* 0x000fe20000010000 */
[C---:B------:R-:W-:Y:S01]  /*bba0*/  FFMA.FTZ R36, R23.reuse, R28, R36 ;  /* 0x0000001c17247223 */ /* 0x040fe20000010024 */
[----:B------:R-:W-:Y:S01]  /*bbb0*/  FFMA.FTZ R33, R23, R58, -R33 ;  /* 0x0000003a17217223 */ /* 0x000fe20000010821 */
[----:B------:R-:W-:Y:S01]  /*bbc0*/  FADD.FTZ R28, -R176, R19 ;  /* 0x00000013b01c7221 */ /* 0x000fe20000010100 */
[C---:B------:R-:W-:Y:S01]  /*bbd0*/  FMUL.FTZ R19, R39.reuse, -R175 ;  /* 0x800000af27137220 */ /* 0x040fe20000410000 */
[----:B------:R1:W-:Y:S01]  /*bbe0*/  STS [R50+0x4238], R35 ;  /* 0x0042382332007388 */ /* 0x0003e20000000800 */
[----:B------:R-:W-:Y:S01]  /*bbf0*/  FMUL.FTZ R21, R156, R101 ;  /* 0x000000659c157220 */ /* 0x000fe20000410000 */
[-C--:B------:R-:W-:Y:S01]  /*bc00*/  FMUL.FTZ R20, R39, -R28.reuse ;  /* 0x8000001c27147220 */ /* 0x080fe20000410000 */
[----:B------:R-:W-:Y:S01]  /*bc10*/  FFMA.FTZ R19, R40, R28, R19 ;  /* 0x0000001c28137223 */ /* 0x000fe20000010013 */
[----:B0-----:R-:W-:Y:S01]  /*bc20*/  FMUL.FTZ R57, R155, R58 ;  /* 0x0000003a9b397220 */ /* 0x001fe20000410000 */
[----:B------:R-:W-:Y:S01]  /*bc30*/  FMUL.FTZ R23, R180, UR57 ;  /* 0x00000039b4177c20 */ /* 0x000fe20008410000 */
[----:B------:R-:W-:Y:S01]  /*bc40*/  FFMA.FTZ R20, R40, R175, -R20 ;  /* 0x000000af28147223 */ /* 0x000fe20000010814 */
[----:B------:R-:W-:Y:S01]  /*bc50*/  FADD.FTZ R174, -R174, R19 ;  /* 0x00000013aeae7221 */ /* 0x000fe20000010100 */
[----:B------:R-:W-:Y:S01]  /*bc60*/  FFMA.FTZ R135, R100, R24, R135 ;  /* 0x0000001864877223 */ /* 0x000fe20000010087 */
[----:B------:R0:W-:Y:S01]  /*bc70*/  STS [R50+0x423c], R57 ;  /* 0x00423c3932007388 */ /* 0x0001e20000000800 */
[----:B------:R-:W-:Y:S01]  /*bc80*/  FADD.FTZ R173, R173, R20 ;  /* 0x00000014adad7221 */ /* 0x000fe20000010000 */
[C---:B------:R-:W-:Y:S01]  /*bc90*/  FMUL.FTZ R19, R41.reuse, -R174 ;  /* 0x800000ae29137220 */ /* 0x040fe20000410000 */
[----:B-1----:R-:W-:Y:S01]  /*bca0*/  FMUL.FTZ R35, R62, UR57 ;  /* 0x000000393e237c20 */ /* 0x002fe20008410000 */
[----:B------:R-:W-:Y:S01]  /*bcb0*/  FFMA.FTZ R22, R80, -R21, R209 ;  /* 0x8000001550167223 */ /* 0x000fe200000100d1 */
[-C--:B------:R-:W-:Y:S01]  /*bcc0*/  FMUL.FTZ R41, R41, -R173.reuse ;  /* 0x800000ad29297220 */ /* 0x080fe20000410000 */
[----:B------:R-:W-:Y:S01]  /*bcd0*/  FFMA.FTZ R20, R42, R173, -R19 ;  /* 0x000000ad2a147223 */ /* 0x000fe20000010813 */
[----:B------:R-:W-:Y:S01]  /*bce0*/  FFMA.FTZ R35, R180, UR59, -R35 ;  /* 0x0000003bb4237c23 */ /* 0x000fe20008010823 */
[----:B------:R-:W-:Y:S01]  /*bcf0*/  FMUL.FTZ R19, R101, R180 ;  /* 0x000000b465137220 */ /* 0x000fe20000410000 */
[----:B------:R-:W-:Y:S01]  /*bd00*/  FFMA.FTZ R41, R42, R174, R41 ;  /* 0x000000ae2a297223 */ /* 0x000fe20000010029 */
[----:B0-----:R-:W-:Y:S01]  /*bd10*/  FFMA.FTZ R57, R155, R24, R36 ;  /* 0x000000189b397223 */ /* 0x001fe20000010024 */
[----:B------:R-:W-:Y:S01]  /*bd20*/  FFMA.FTZ R24, R62, UR59, R23 ;  /* 0x0000003b3e187c23 */ /* 0x000fe20008010017 */
[----:B------:R-:W-:Y:S01]  /*bd30*/  FMUL.FTZ R23, R101, R62 ;  /* 0x0000003e65177220 */ /* 0x000fe20000410000 */
[C---:B------:R-:W-:Y:S01]  /*bd40*/  FMUL.FTZ R42, R22.reuse, R19 ;  /* 0x00000013162a7220 */ /* 0x040fe20000410000 */
[C---:B------:R-:W-:Y:S01]  /*bd50*/  FMUL.FTZ R36, R22.reuse, R35 ;  /* 0x0000002316247220 */ /* 0x040fe20000410000 */
[----:B------:R-:W-:Y:S01]  /*bd60*/  FFMA.FTZ R21, R81, -R21, R210 ;  /* 0x8000001551157223 */ /* 0x000fe200000100d2 */
[----:B------:R-:W-:Y:S01]  /*bd70*/  FMUL.FTZ R22, R22, R23 ;  /* 0x0000001716167220 */ /* 0x000fe20000410000 */
[----:B------:R-:W-:Y:S01]  /*bd80*/  FADD.FTZ R171, R171, R20 ;  /* 0x00000014abab7221 */ /* 0x000fe20000010000 */
[----:B------:R-:W-:Y:S01]  /*bd90*/  FADD.FTZ R172, -R172, R41 ;  /* 0x00000029acac7221 */ /* 0x000fe20000010100 */
[CC--:B------:R-:W-:Y:S01]  /*bda0*/  FMUL.FTZ R39, R156.reuse, R19.reuse ;  /* 0x000000139c277220 */ /* 0x0c0fe20000410000 */
[----:B------:R-:W-:Y:S01]  /*bdb0*/  FFMA.FTZ R35, R21, R19, -R22 ;  /* 0x0000001315237223 */ /* 0x000fe20000010816 */
[C---:B------:R-:W-:Y:S01]  /*bdc0*/  FMUL.FTZ R19, R43.reuse, -R171 ;  /* 0x800000ab2b137220 */ /* 0x040fe20000410000 */
[-C--:B------:R-:W-:Y:S01]  /*bdd0*/  FMUL.FTZ R20, R43, -R172.reuse ;  /* 0x800000ac2b147220 */ /* 0x080fe20000410000 */
[CC--:B------:R-:W-:Y:S01]  /*bde0*/  FFMA.FTZ R42, R21.reuse, R23.reuse, R42 ;  /* 0x00000017152a7223 */ /* 0x0c0fe2000001002a */
        /* <DEDUP_REMOVED lines=9> */
[CC--:B------:R-:W-:Y:S01]  /*be80*/  FMUL.FTZ R21, R45.reuse, -R170.reuse ;  /* 0x800000aa2d157220 */ /* 0x0c0fe20000410000 */
[----:B------:R-:W-:Y:S01]  /*be90*/  FMUL.FTZ R45, R45, -R169 ;  /* 0x800000a92d2d7220 */ /* 0x000fe20000410000 */
[----:B------:R-:W-:Y:S01]  /*bea0*/  FFMA.FTZ R74, R156, R81, R23 ;  /* 0x000000519c4a7223 */ /* 0x000fe20000010017 */
        /* <DEDUP_REMOVED lines=8> */
[-C--:B------:R-:W-:Y:S01]  /*bf30*/  FFMA.FTZ R43, R82, -R22.reuse, R207 ;  /* 0x80000016522b7223 */ /* 0x080fe200000100cf */
[----:B------:R-:W-:Y:S01]  /*bf40*/  FFMA.FTZ R19, R83, -R22, R208 ;  /* 0x8000001653137223 */ /* 0x000fe200000100d0 */
[----:B------:R-:W-:Y:S01]  /*bf50*/  FMUL.FTZ R45, R47, R168 ;  /* 0x000000a82f2d7220 */ /* 0x000fe20000410000 */
[----:B------:R-:W-:Y:S01]  /*bf60*/  FADD.FTZ R116, R57, R116 ;  /* 0x0000007439747221 */ /* 0x000fe20000010000 */
[----:B------:R0:W-:Y:S01]  /*bf70*/  STS [R50+0x4230], R37 ;  /* 0x0042302532007388 */ /* 0x0001e20000000800 */
[-C--:B------:R-:W-:Y:S01]  /*bf80*/  FFMA.FTZ R22, R91, -R21.reuse, R200 ;  /* 0x800000155b167223 */ /* 0x080fe200000100c8 */
[----:B------:R-:W-:Y:S01]  /*bf90*/  FFMA.FTZ R21, R90, -R21, R199 ;  /* 0x800000155a157223 */ /* 0x000fe200000100c7 */
[C---:B------:R-:W-:Y:S01]  /*bfa0*/  FMUL.FTZ R44, R106.reuse, R170 ;  /* 0x000000aa6a2c7220 */ /* 0x040fe20000410000 */
[----:B------:R-:W-:Y:S01]  /*bfb0*/  FMUL.FTZ R57, R47, R167 ;  /* 0x000000a72f397220 */ /* 0x000fe20000410000 */
[----:B------:R1:W-:Y:S01]  /*bfc0*/  STS [R50+0x4234], R39 ;  /* 0x0042342732007388 */ /* 0x0003e20000000800 */
[----:B------:R-:W-:Y:S01]  /*bfd0*/  FMUL.FTZ R36, R177, UR57 ;  /* 0x00000039b1247c20 */ /* 0x000fe20008410000 */
[----:B------:R-:W-:Y:S01]  /*bfe0*/  FMUL.FTZ R46, R106, R169 ;  /* 0x000000a96a2e7220 */ /* 0x000fe20000410000 */
[----:B------:R-:W-:Y:S01]  /*bff0*/  FMUL.FTZ R40, R160, R105 ;  /* 0x00000069a0287220 */ /* 0x000fe20000410000 */
[----:B------:R2:W-:Y:S01]  /*c000*/  STS [R50+0x4244], R59 ;  /* 0x0042443b32007388 */ /* 0x0005e20000000800 */
[----:B0-----:R-:W-:Y:S01]  /*c010*/  FMUL.FTZ R37, R23, R45 ;  /* 0x0000002d17257220 */ /* 0x001fe20000410000 */
[C---:B------:R-:W-:Y:S01]  /*c020*/  FFMA.FTZ R68, R27.reuse, UR59, -R36 ;  /* 0x0000003b1b447c23 */ /* 0x040fe20008010824 */
[----:B------:R-:W-:Y:S01]  /*c030*/  FMUL.FTZ R82, R82, R27 ;  /* 0x0000001b52527220 */ /* 0x000fe20000410000 */
[----:B------:R-:W-:Y:S01]  /*c040*/  FMUL.FTZ R20, R27, UR57 ;  /* 0x000000391b147c20 */ /* 0x000fe20008410000 */
[----:B------:R-:W-:Y:S01]  /*c050*/  FFMA.FTZ R37, R24, R57, R37 ;  /* 0x0000003918257223 */ /* 0x000fe20000010025 */
[----:B-1----:R-:W-:Y:S01]  /*c060*/  FMUL.FTZ R39, R21, R44 ;  /* 0x0000002c15277220 */ /* 0x002fe20000410000 */
[----:B------:R-:W-:Y:S01]  /*c070*/  FMUL.FTZ R72, R102, R27 ;  /* 0x0000001b66487220 */ /* 0x000fe20000410000 */
[----:B------:R-:W-:Y:S01]  /*c080*/  FMUL.FTZ R38, R159, R104 ;  /* 0x000000689f267220 */ /* 0x000fe20000410000 */
[----:B------:R-:W-:Y:S01]  /*c090*/  FADD.FTZ R37, RZ, R37 ;  /* 0x00000025ff257221 */ /* 0x000fe20000010000 */
[----:B------:R-:W-:Y:S01]  /*c0a0*/  FFMA.FTZ R36, R22, R46, R39 ;  /* 0x0000002e16247223 */ /* 0x000fe20000010027 */
[-C--:B------:R-:W-:Y:S01]  /*c0b0*/  FFMA.FTZ R41, R89, -R40.reuse, R202 ;  /* 0x8000002859297223 */ /* 0x080fe200000100ca */
[----:B------:R-:W-:Y:S01]  /*c0c0*/  FFMA.FTZ R40, R88, -R40, R201 ;  /* 0x8000002858287223 */ /* 0x000fe200000100c9 */
[----:B------:R-:W-:Y:S01]  /*c0d0*/  FMUL.FTZ R27, R23, R57 ;  /* 0x00000039171b7220 */ /* 0x000fe20000410000 */
[----:B--2---:R-:W-:Y:S01]  /*c0e0*/  FMUL.FTZ R59, R105, R172 ;  /* 0x000000ac693b7220 */ /* 0x004fe20000410000 */
[----:B------:R-:W-:Y:S01]  /*c0f0*/  FADD.FTZ R58, R37, R36 ;  /* 0x00000024253a7221 */ /* 0x000fe20000010000 */
[----:B------:R-:W-:Y:S01]  /*c100*/  FADD.FTZ R121, R64, R121 ;  /* 0x0000007940797221 */ /* 0x000fe20000010000 */
[----:B------:R-:W-:Y:S01]  /*c110*/  FADD.FTZ R118, R61, R118 ;  /* 0x000000763d767221 */ /* 0x000fe20000010000 */
[----:B------:R-:W-:Y:S01]  /*c120*/  FADD.FTZ R117, R60, R117 ;  /* 0x000000753c757221 */ /* 0x000fe20000010000 */
[----:B------:R-:W-:Y:S01]  /*c130*/  FFMA.FTZ R39, R87, -R38, R204 ;  /* 0x8000002657277223 */ /* 0x000fe200000100cc */
[----:B------:R-:W-:Y:S01]  /*c140*/  FMUL.FTZ R37, R21, R46 ;  /* 0x0000002e15257220 */ /* 0x000fe20000410000 */
[----:B------:R-:W-:Y:S01]  /*c150*/  FFMA.FTZ R38, R86, -R38, R203 ;  /* 0x8000002656267223 */ /* 0x000fe200000100cb */
[----:B------:R-:W-:Y:S01]  /*c160*/  FMUL.FTZ R61, R105, R171 ;  /* 0x000000ab693d7220 */ /* 0x000fe20000410000 */
[----:B------:R-:W-:Y:S01]  /*c170*/  FFMA.FTZ R27, R24, R45, -R27 ;  /* 0x0000002d181b7223 */ /* 0x000fe2000001081b */
[----:B------:R-:W-:Y:S01]  /*c180*/  FMUL.FTZ R60, R40, R59 ;  /* 0x0000003b283c7220 */ /* 0x000fe20000410000 */
[----:B------:R-:W-:Y:S01]  /*c190*/  FMUL.FTZ R64, R104, R174 ;  /* 0x000000ae68407220 */ /* 0x000fe20000410000 */
[----:B------:R-:W-:Y:S01]  /*c1a0*/  FFMA.FTZ R36, R22, R44, -R37 ;  /* 0x0000002c16247223 */ /* 0x000fe20000010825 */
[----:B------:R-:W-:Y:S01]  /*c1b0*/  FMUL.FTZ R62, R104, R173 ;  /* 0x000000ad683e7220 */ /* 0x000fe20000410000 */
[----:B------:R-:W-:Y:S01]  /*c1c0*/  FADD.FTZ R27, RZ, R27 ;  /* 0x0000001bff1b7221 */ /* 0x000fe20000010000 */
[-C--:B------:R-:W-:Y:S01]  /*c1d0*/  FFMA.FTZ R37, R41, R61.reuse, R60 ;  /* 0x0000003d29257223 */ /* 0x080fe2000001003c */
[----:B------:R-:W-:Y:S01]  /*c1e0*/  FMUL.FTZ R66, R38, R64 ;  /* 0x0000004026427220 */ /* 0x000fe20000410000 */
[----:B------:R-:W-:Y:S01]  /*c1f0*/  FMUL.FTZ R60, R40, R61 ;  /* 0x0000003d283c7220 */ /* 0x000fe20000410000 */
[----:B------:R-:W-:Y:S01]  /*c200*/  FADD.FTZ R27, R27, R36 ;  /* 0x000000241b1b7221 */ /* 0x000fe20000010000 */
[----:B------:R-:W-:Y:S01]  /*c210*/  FADD.FTZ R37, R58, R37 ;  /* 0x000000253a257221 */ /* 0x000fe20000010000 */
[----:B------:R-:W-:Y:S01]  /*c220*/  FFMA.FTZ R66, R39, R62, R66 ;  /* 0x0000003e27427223 */ /* 0x000fe20000010042 */
[----:B------:R-:W-:Y:S01]  /*c230*/  FMUL.FTZ R36, R158, R103 ;  /* 0x000000679e247220 */ /* 0x000fe20000410000 */
[----:B------:R-:W-:Y:S01]  /*c240*/  FADD.FTZ R122, R65, R122 ;  /* 0x0000007a417a7221 */ /* 0x000fe20000010000 */
[----:B------:R-:W-:Y:S01]  /*c250*/  FFMA.FTZ R60, R41, R59, -R60 ;  /* 0x0000003b293c7223 */ /* 0x000fe2000001083c */
[----:B------:R-:W-:Y:S01]  /*c260*/  FADD.FTZ R66, R37, R66 ;  /* 0x0000004225427221 */ /* 0x000fe20000010000 */
[----:B------:R-:W-:Y:S01]  /*c270*/  FFMA.FTZ R37, R84, -R36, R205 ;  /* 0x8000002454257223 */ /* 0x000fe200000100cd */
[C---:B------:R-:W-:Y:S01]  /*c280*/  FMUL.FTZ R65, R103.reuse, R28 ;  /* 0x0000001c67417220 */ /* 0x040fe20000410000 */
[----:B------:R-:W-:Y:S01]  /*c290*/  FMUL.FTZ R58, R38, R62 ;  /* 0x0000003e263a7220 */ /* 0x000fe20000410000 */
[----:B------:R-:W-:Y:S01]  /*c2a0*/  FMUL.FTZ R63, R103, R175 ;  /* 0x000000af673f7220 */ /* 0x000fe20000410000 */
[----:B------:R0:W-:Y:S01]  /*c2b0*/  STS [R50+0x4274], R67 ;  /* 0x0042744332007388 */ /* 0x0001e20000000800 */
[----:B------:R-:W-:Y:S01]  /*c2c0*/  FADD.FTZ R27, R27, R60 ;  /* 0x0000003c1b1b7221 */ /* 0x000fe20000010000 */
[----:B------:R-:W-:Y:S01]  /*c2d0*/  FFMA.FTZ R36, R85, -R36, R206 ;  /* 0x8000002455247223 */ /* 0x000fe200000100ce */
[----:B------:R-:W-:Y:S01]  /*c2e0*/  FMUL.FTZ R70, R102, R177 ;  /* 0x000000b166467220 */ /* 0x000fe20000410000 */
[----:B------:R-:W-:Y:S01]  /*c2f0*/  FFMA.FTZ R58, R39, R64, -R58 ;  /* 0x00000040273a7223 */ /* 0x000fe2000001083a */
[----:B------:R-:W-:Y:S01]  /*c300*/  FMUL.FTZ R60, R37, R63 ;  /* 0x0000003f253c7220 */ /* 0x000fe20000410000 */
[----:B------:R-:W-:Y:S01]  /*c310*/  FADD.FTZ R113, R74, R113 ;  /* 0x000000714a717221 */ /* 0x000fe20000010000 */
[----:B------:R-:W-:Y:S01]  /*c320*/  FMUL.FTZ R74, R43, R72 ;  /* 0x000000482b4a7220 */ /* 0x000fe20000410000 */
[----:B------:R-:W-:Y:S01]  /*c330*/  FADD.FTZ R58, R27, R58 ;  /* 0x0000003a1b3a7221 */ /* 0x000fe20000010000 */
[CC--:B------:R-:W-:Y:S01]  /*c340*/  FFMA.FTZ R69, R36.reuse, R65.reuse, -R60 ;  /* 0x0000004124457223 */ /* 0x0c0fe2000001083c */
[----:B0-----:R-:W-:Y:S01]  /*c350*/  FMUL.FTZ R67, R37, R65 ;  /* 0x0000004125437220 */ /* 0x001fe20000410000 */
[C---:B------:R-:W-:Y:S01]  /*c360*/  FMUL.FTZ R71, R43.reuse, R70 ;  /* 0x000000462b477220 */ /* 0x040fe20000410000 */
[----:B------:R-:W-:Y:S01]  /*c370*/  FMUL.FTZ R27, R43, R68 ;  /* 0x000000442b1b7220 */ /* 0x000fe20000410000 */
[C---:B------:R-:W-:Y:S01]  /*c380*/  FFMA.FTZ R43, R19.reuse, R70, R74 ;  /* 0x00000046132b7223 */ /* 0x040fe2000001004a */
[----:B------:R-:W-:Y:S01]  /*c390*/  FFMA.FTZ R67, R36, R63, R67 ;  /* 0x0000003f24437223 */ /* 0x000fe20000010043 */
[----:B------:R-:W-:Y:S01]  /*c3a0*/  FADD.FTZ R58, R58, R69 ;  /* 0x000000453a3a7221 */ /* 0x000fe20000010000 */
[----:B------:R-:W-:Y:S01]  /*c3b0*/  FFMA.FTZ R71, R19, R72, -R71 ;  /* 0x0000004813477223 */ /* 0x000fe20000010847 */
        /* <DEDUP_REMOVED lines=11> */
[C---:B------:R-:W-:Y:S01]  /*c470*/  FMUL.FTZ R61, R160.reuse, R61 ;  /* 0x0000003da03d7220 */ /* 0x040fe20000410000 */
        /* <DEDUP_REMOVED lines=19> */
[----:B------:R-:W-:Y:S01]  /*c5b0*/  FFMA.FTZ R83, R83, R177, R82 ;  /* 0x000000b153537223 */ /* 0x000fe20000010052 */
[----:B------:R-:W-:Y:S01]  /*c5c0*/  STS [R50+0x422c], R69 ;  /* 0x00422c4532007388 */ /* 0x000fe20000000800 */
[----:B------:R-:W-:Y:S01]  /*c5d0*/  FADD.FTZ R56, R56, R53 ;  /* 0x0000003538387221 */ /* 0x000fe20000010000 */
[----:B------:R-:W-:Y:S01]  /*c5e0*/  FADD.FTZ R55, R55, R54 ;  /* 0x0000003637377221 */ /* 0x000fe20000010000 */
[----:B------:R-:W-:Y:S01]  /*c5f0*/  IADD3 R46, R165, 0x100, RZ ;  /* 0x00000100a52e7810 */ /* 0x000fe20007ffe0ff */
        /* <DEDUP_REMOVED lines=8> */
[----:B------:R0:W-:Y:S01]  /*c680*/  STS [R50+0x4218], R33 ;  /* 0x0042182132007388 */ /* 0x0001e20000000800 */
[C---:B------:R-:W-:Y:S01]  /*c690*/  IADD3 R56, R165.reuse, 0x200, RZ ;  /* 0x00000200a5387810 */ /* 0x040fe20007ffe0ff */
[----:B------:R-:W-:Y:S01]  /*c6a0*/  FFMA.FTZ R137, R102, R83, R137 ;  /* 0x0000005366897223 */ /* 0x000fe20000010089 */
[C---:B------:R-:W-:Y:S01]  /*c6b0*/  IADD3 R58, R165.reuse, 0x240, RZ ;  /* 0x00000240a53a7810 */ /* 0x040fe20007ffe0ff */
[----:B------:R1:W-:Y:S01]  /*c6c0*/  STS [R50+0x421c], R35 ;  /* 0x00421c2332007388 */ /* 0x0003e20000000800 */
[C---:B------:R-:W-:Y:S01]  /*c6d0*/  IADD3 R60, R165.reuse, 0x280, RZ ;  /* 0x00000280a53c7810 */ /* 0x040fe20007ffe0ff */
[----:B------:R-:W-:Y:S01]  /*c6e0*/  FADD.FTZ R26, R26, R49 ;  /* 0x000000311a1a7221 */ /* 0x000fe20000010000 */
[C---:B------:R-:W-:Y:S01]  /*c6f0*/  IADD3 R62, R165.reuse, 0x2c0, RZ ;  /* 0x000002c0a53e7810 */ /* 0x040fe20007ffe0ff */
[----:B------:R-:W-:Y:S01]  /*c700*/  STS [R50+0x4210], R61 ;  /* 0x0042103d32007388 */ /* 0x000fe20000000800 */
[----:B------:R-:W-:Y:S01]  /*c710*/  IADD3 R64, R165, 0x300, RZ ;  /* 0x00000300a5407810 */ /* 0x000fe20007ffe0ff */
[----:B------:R-:W-:Y:S01]  /*c720*/  FFMA.FTZ R134, R99, R77, R134 ;  /* 0x0000004d63867223 */ /* 0x000fe20000010086 */
[C---:B------:R-:W-:Y:S01]  /*c730*/  IADD3 R66, R165.reuse, 0x340, RZ ;  /* 0x00000340a5427810 */ /* 0x040fe20007ffe0ff */
[----:B------:R-:W-:Y:S01]  /*c740*/  STS [R50+0x4214], R59 ;  /* 0x0042143b32007388 */ /* 0x000fe20000000800 */
[----:B------:R-:W-:Y:S01]  /*c750*/  IADD3 R68, R165, 0x380, RZ ;  /* 0x00000380a5447810 */ /* 0x000fe20007ffe0ff */
[----:B------:R-:W-:Y:S01]  /*c760*/  FFMA.FTZ R136, R101, R81, R136 ;  /* 0x0000005165887223 */ /* 0x000fe20000010088 */
[C---:B------:R-:W-:Y:S01]  /*c770*/  IADD3 R70, R165.reuse, 0x3c0, RZ ;  /* 0x000003c0a5467810 */ /* 0x040fe20007ffe0ff */
[----:B------:R-:W-:Y:S01]  /*c780*/  STS [R50+0x4208], R29 ;  /* 0x0042081d32007388 */ /* 0x000fe20000000800 */
[----:B------:R-:W-:Y:S01]  /*c790*/  IADD3 R72, R165, 0x400, RZ ;  /* 0x00000400a5487810 */ /* 0x000fe20007ffe0ff */
[----:B------:R-:W-:Y:S01]  /*c7a0*/  FFMA.FTZ R20, R177, UR59, R20 ;  /* 0x0000003bb1147c23 */ /* 0x000fe20008010014 */
[----:B------:R-:W-:Y:S01]  /*c7b0*/  IADD3 R74, R165, 0x440, RZ ;  /* 0x00000440a54a7810 */ /* 0x000fe20007ffe0ff */
[----:B------:R2:W-:Y:S01]  /*c7c0*/  STS [R50+0x420c], R31 ;  /* 0x00420c1f32007388 */ /* 0x0005e20000000800 */
[----:B------:R-:W-:Y:S01]  /*c7d0*/  LEA.HI.SX32 R46, R46, R165, 0x1b ;  /* 0x000000a52e2e7211 */ /* 0x000fe200078fdaff */
[----:B0-----:R-:W-:Y:S01]  /*c7e0*/  FMUL.FTZ R33, R15, R200 ;  /* 0x000000c80f217220 */ /* 0x001fe20000410000 */
[C---:B------:R-:W-:Y:S01]  /*c7f0*/  IADD3 R32, R165.reuse, 0x40, RZ ;  /* 0x00000040a5207810 */ /* 0x040fe20007ffe0ff */
[----:B------:R-:W-:Y:S01]  /*c800*/  STS [R50+0x4200], R57 ;  /* 0x0042003932007388 */ /* 0x000fe20000000800 */
[C---:B------:R-:W-:Y:S01]  /*c810*/  IADD3 R34, R165.reuse, 0x80, RZ ;  /* 0x00000080a5227810 */ /* 0x040fe20007ffe0ff */
[----:B-1----:R-:W-:Y:S01]  /*c820*/  FMUL.FTZ R35, R14, R202 ;  /* 0x000000ca0e237220 */ /* 0x002fe20000410000 */
[C---:B------:R-:W-:Y:S01]  /*c830*/  IADD3 R42, R165.reuse, 0xc0, RZ ;  /* 0x000000c0a52a7810 */ /* 0x040fe20007ffe0ff */
[----:B------:R0:W-:Y:S01]  /*c840*/  STS [R50+0x4204], R45 ;  /* 0x0042042d32007388 */ /* 0x0001e20000000800 */
[C---:B------:R-:W-:Y:S01]  /*c850*/  IADD3 R76, R165.reuse, 0x480, RZ ;  /* 0x00000480a54c7810 */ /* 0x040fe20007ffe0ff */
[----:B--2---:R-:W-:Y:S01]  /*c860*/  FFMA.FTZ R31, -R16, R236, -RZ ;  /* 0x000000ec101f7223 */ /* 0x004fe200000109ff */
[----:B------:R-:W-:Y:S01]  /*c870*/  IADD3 R78, R165, 0x4c0, RZ ;  /* 0x000004c0a54e7810 */ /* 0x000fe20007ffe0ff */
[----:B------:R-:W-:Y:S01]  /*c880*/  FMUL.FTZ R187, R13, R204 ;  /* 0x000000cc0dbb7220 */ /* 0x000fe20000410000 */
[C---:B------:R-:W-:Y:S01]  /*c890*/  IADD3 R80, R165.reuse, 0x500, RZ ;  /* 0x00000500a5507810 */ /* 0x040fe20007ffe0ff */
[----:B------:R-:W-:Y:S01]  /*c8a0*/  FMUL.FTZ R189, R12, R206 ;  /* 0x000000ce0cbd7220 */ /* 0x000fe20000410000 */
[C---:B------:R-:W-:Y:S01]  /*c8b0*/  IADD3 R82, R165.reuse, 0x540, RZ ;  /* 0x00000540a5527810 */ /* 0x040fe20007ffe0ff */
[----:B------:R-:W-:Y:S01]  /*c8c0*/  FMUL.FTZ R188, R84, R28 ;  /* 0x0000001c54bc7220 */ /* 0x000fe20000410000 */
[C---:B------:R-:W-:Y:S01]  /*c8d0*/  IADD3 R94, R165.reuse, 0x580, RZ ;  /* 0x00000580a55e7810 */ /* 0x040fe20007ffe0ff */
[----:B------:R-:W-:Y:S01]  /*c8e0*/  FMUL.FTZ R235, R16, R235 ;  /* 0x000000eb10eb7220 */ /* 0x000fe20000410000 */
[----:B------:R-:W-:Y:S01]  /*c8f0*/  IADD3 R96, R165, 0x5c0, RZ ;  /* 0x000005c0a5607810 */ /* 0x000fe20007ffe0ff */
[----:B------:R-:W-:Y:S01]  /*c900*/  FFMA.FTZ R199, -R15, R199, -RZ ;  /* 0x000000c70fc77223 */ /* 0x000fe200000109ff */
[C---:B------:R-:W-:Y:S01]  /*c910*/  IADD3 R98, R165.reuse, 0x600, RZ ;  /* 0x00000600a5627810 */ /* 0x040fe20007ffe0ff */
[----:B------:R-:W-:Y:S01]  /*c920*/  FFMA.FTZ R201, -R14, R201, -RZ ;  /* 0x000000c90ec97223 */ /* 0x000fe200000109ff */
[----:B------:R-:W-:Y:S01]  /*c930*/  IADD3 R100, R165, 0x640, RZ ;  /* 0x00000640a5647810 */ /* 0x000fe20007ffe0ff */
[----:B------:R-:W-:Y:S01]  /*c940*/  FFMA.FTZ R203, -R13, R203, -RZ ;  /* 0x000000cb0dcb7223 */ /* 0x000fe200000109ff */
[C---:B------:R-:W-:Y:S01]  /*c950*/  IADD3 R102, R165.reuse, 0x680, RZ ;  /* 0x00000680a5667810 */ /* 0x040fe20007ffe0ff */
[----:B------:R-:W-:Y:S01]  /*c960*/  FFMA.FTZ R205, -R12, R205, -RZ ;  /* 0x000000cd0ccd7223 */ /* 0x000fe200000109ff */
[----:B------:R-:W-:Y:S01]  /*c970*/  IADD3 R176, R165, 0x780, RZ ;  /* 0x00000780a5b07810 */ /* 0x000fe20007ffe0ff */
[----:B------:R-:W-:Y:S01]  /*c980*/  FFMA.FTZ R207, -R11, R207, -RZ ;  /* 0x000000cf0bcf7223 */ /* 0x000fe200000109ff */
        /* <DEDUP_REMOVED lines=21> */
[C---:B------:R-:W-:Y:S01]  /*cae0*/  FMUL.FTZ R193, R173.reuse, UR57 ;  /* 0x00000039adc17c20 */ /* 0x040fe20008410000 */
[-C--:B------:R-:W-:Y:S01]  /*caf0*/  LEA.HI.SX32 R70, R70, R165.reuse, 0x1b ;  /* 0x000000a546467211 */ /* 0x080fe200078fdaff */
[----:B------:R-:W-:Y:S01]  /*cb00*/  FMUL.FTZ R194, R174, UR57 ;  /* 0x00000039aec27c20 */ /* 0x000fe20008410000 */
[-C--:B------:R-:W-:Y:S01]  /*cb10*/  LEA.HI.SX32 R72, R72, R165.reuse, 0x1b ;  /* 0x000000a548487211 */ /* 0x080fe200078fdaff */
[----:B------:R-:W-:Y:S01]  /*cb20*/  FFMA.FTZ R193, R174, UR59, -R193 ;  /* 0x0000003baec17c23 */ /* 0x000fe200080108c1 */
[----:B------:R-:W-:Y:S01]  /*cb30*/  LEA.HI.SX32 R74, R74, R165, 0x1b ;  /* 0x000000a54a4a7211 */ /* 0x000fe200078fdaff */
[----:B------:R-:W-:Y:S01]  /*cb40*/  FFMA.FTZ R194, R173, UR59, R194 ;  /* 0x0000003badc27c23 */ /* 0x000fe200080100c2 */
[----:B0-----:R-:W-:-:S02]  /*cb50*/  LEA R45, R46, R143, 0x2 ;  /* 0x0000008f2e2d7211 */ /* 0x001fc400078e10ff */
        /* <DEDUP_REMOVED lines=30> */
[-C--:B------:R-:W-:Y:S01]  /*cd40*/  LEA R29, R30, R143.reuse, 0x2 ;  /* 0x0000008f1e1d7211 */ /* 0x080fe200078e10ff */
[----:B------:R-:W-:Y:S01]  /*cd50*/  FMUL.FTZ R30, R170, UR57 ;  /* 0x00000039aa1e7c20 */ /* 0x000fe20008410000 */
[-C--:B------:R-:W-:Y:S01]  /*cd60*/  LEA R42, R32, R143.reuse, 0x2 ;  /* 0x0000008f202a7211 */ /* 0x080fe200078e10ff */
[----:B------:R-:W1:Y:S01]  /*cd70*/  LDS R81, [R49+0x4900] ;  /* 0x0049000031517984 */ /* 0x000e620000000800 */
[----:B------:R-:W-:-:S02]  /*cd80*/  LEA R43, R34, R143, 0x2 ;  /* 0x0000008f222b7211 */ /* 0x000fc400078e10ff */
[-C--:B------:R-:W-:Y:S01]  /*cd90*/  LEA R44, R44, R143.reuse, 0x2 ;  /* 0x0000008f2c2c7211 */ /* 0x080fe200078e10ff */
[----:B------:R-:W2:Y:S01]  /*cda0*/  LDS R185, [R29+0x4200] ;  /* 0x004200001db97984 */ /* 0x000ea20000000800 */
        /* <DEDUP_REMOVED lines=20> */
[----:B------:R-:W0:Y:S01]  /*cef0*/  LDS R94, [R52+0x4b00] ;  /* 0x004b0000345e7984 */ /* 0x000e220000000800 */
[----:B------:R-:W-:-:S03]  /*cf00*/  MOV R186, UR56 ;  /* 0x0000003800ba7c02 */ /* 0x000fc60008000f00 */
[----:B------:R-:W0:Y:S01]  /*cf10*/  LDS R95, [R53+0x4c00] ;  /* 0x004c0000355f7984 */ /* 0x000e220000000800 */
[----:B------:R-:W-:-:S03]  /*cf20*/  LEA R186, R186, -R165, 0x1 ;  /* 0x800000a5baba7211 */ /* 0x000fc600078e08ff */
[----:B------:R-:W0:Y:S01]  /*cf30*/  LDS R96, [R54+0x4d00] ;  /* 0x004d000036607984 */ /* 0x000e220000000800 */
[----:B------:R-:W-:-:S03]  /*cf40*/  ISETP.GE.AND P1, PT, R186, 0x1, PT ;  /* 0x00000001ba00780c */ /* 0x000fc60003f26270 */
        /* <DEDUP_REMOVED lines=67> */
[----:B-1----:R-:W-:-:S03]  /*d380*/  FMUL.FTZ R187, R171, UR57 ;  /* 0x00000039abbb7c20 */ /* 0x002fc60008410000 */
[----:B------:R-:W-:Y:S01]  /*d390*/  STS [R50+0x6374], R225 ;  /* 0x006374e132007388 */ /* 0x000fe20000000800 */
[----:B------:R-:W-:-:S03]  /*d3a0*/  FFMA.FTZ R187, R172, UR59, -R187 ;  /* 0x0000003bacbb7c23 */ /* 0x000fc600080108bb */
[----:B------:R-:W-:Y:S01]  /*d3b0*/  STS [R50+0x6378], R227 ;  /* 0x006378e332007388 */ /* 0x000fe20000000800 */
[----:B---3--:R-:W-:-:S03]  /*d3c0*/  FFMA.FTZ R189, R169, UR59, R30 ;  /* 0x0000003ba9bd7c23 */ /* 0x008fc6000801001e */
[----:B------:R1:W-:Y:S02]  /*d3d0*/  STS [R50+0x637c], R33 ;  /* 0x00637c2132007388 */ /* 0x0003e40000000800 */
        /* <DEDUP_REMOVED lines=8> */
[----:B------:R0:W1:Y:S01]  /*d460*/  LDS R197, [R29+0x6300] ;  /* 0x006300001dc57984 */ /* 0x0000620000000800 */
[----:B------:R-:W-:Y:S01]  /*d470*/  USHF.R.U32.HI UR43, URZ, 0x1, UR39 ;  /* 0x000000013f2b7899 */ /* 0x000fe20008011627 */
[----:B------:R-:W-:Y:S01]  /*d480*/  MOV R33, UR28 ;  /* 0x0000001c00217c02 */ /* 0x000fe20008000f00 */
[----:B------:R-:W-:Y:S01]  /*d490*/  UIMAD.WIDE.U32 UR60, UR12, UR40, URZ ;  /* 0x000000280c3c72a5 */ /* 0x000fe2000f8e003f */
[----:B------:R-:W-:Y:S01]  /*d4a0*/  MOV R35, UR36 ;  /* 0x0000002400237c02 */ /* 0x000fe20008000f00 */
        /* <DEDUP_REMOVED lines=31> */
[----:B0-----:R-:W-:Y:S01]  /*d6a0*/  IMAD.WIDE.U32 R28, R33, UR7, R30 ;  /* 0x00000007211c7c25 */ /* 0x001fe2000f8e001e */
        /* <DEDUP_REMOVED lines=9> */
[----:B-1----:R0:W-:Y:S02]  /*d740*/  REDG.E.ADD.F32.FTZ.RN.STRONG.GPU desc[UR52][R34.64], R197 ;  /* 0x000000c5220079a6 */ /* 0x0021e4000c10f3b4 */
.L_x_8800:
[----:B------:R-:W-:Y:S05]  /*d750*/  BSYNC B0 ;  /* 0x0000000000007941 */ /* 0x000fea0003800000 */
.L_x_8799:
[----:B------:R-:W-:Y:S01]  /*d760*/  USHF.R.U32.HI UR57, URZ, 0x1, UR31 ;  /* 0x000000013f397899 */ /* 0x000fe2000801161f */
[----:B------:R-:W-:Y:S01]  /*d770*/  FADD.FTZ R25, R25, R18 ;  /* 0x0000001219197221 */ /* 0x000fe20000010000 */
[----:B------:R-:W-:Y:S01]  /*d780*/  USHF.R.U32.HI UR43, URZ, 0x1, UR39 ;  /* 0x000000013f2b7899 */ /* 0x000fe20008011627 */
[----:B------:R-:W-:Y:S01]  /*d790*/  FADD.FTZ R18, R26, R17 ;  /* 0x000000111a127221 */ /* 0x000fe20000010000 */
[----:B------:R-:W-:Y:S01]  /*d7a0*/  USHF.R.U64 UR59, UR30, 0x1, UR31 ;  /* 0x000000011e3b7899 */ /* 0x000fe2000800121f */
[----:B------:R1:W2:Y:S01]  /*d7b0*/  LDS R17, [R42+0x6400] ;  /* 0x006400002a117984 */ /* 0x0002a20000000800 */
[----:B------:R-:W-:Y:S01]  /*d7c0*/  UIMAD UR57, UR57, UR11, URZ ;  /* 0x0000000b393972a4 */ /* 0x000fe2000f8e023f */
[----:B------:R-:W3:Y:S01]  /*d7d0*/  LDC.64 R30, c[0x0][0x360] ;  /* 0x0000d800ff1e7b82 */ /* 0x000ee20000000a00 */
        /* <DEDUP_REMOVED lines=34> */
[----:B---3--:R-:W-:Y:S01]  /*da00*/  IMAD R196, R30, UR57, RZ ;  /* 0x000000391ec47c24 */ /* 0x008fe2000f8e02ff */
[----:B------:R-:W-:Y:S01]  /*da10*/  IADD3.X R33, R33, UR43, RZ, P2, !PT ;  /* 0x0000002b21217c10 */ /* 0x000fe200097fe4ff */
[----:B0-----:R-:W-:Y:S01]  /*da20*/  IMAD R198, R28, UR57, RZ ;  /* 0x000000391cc67c24 */ /* 0x001fe2000f8e02ff */
        /* <DEDUP_REMOVED lines=9> */
[----:B-12---:R-:W-:Y:S06]  /*dac0*/  @!P1 BRA `(.L_x_8802) ;  /* 0x0000000000089947 */ /* 0x006fec0003800000 */
[----:B------:R0:W-:Y:S04]  /*dad0*/  REDG.E.ADD.F32.FTZ.RN.STRONG.GPU desc[UR52][R34.64+-0x1f00], R75 ;  /* 0xffe1004b220079a6 */ /* 0x0001e8000c10f3b4 */
[----:B------:R0:W-:Y:S02]  /*dae0*/  REDG.E.ADD.F32.FTZ.RN.STRONG.GPU desc[UR52][R32.64+-0x1f00], R17 ;  /* 0xffe10011200079a6 */ /* 0x0001e4000c10f3b4 */
.L_x_8802:
[----:B------:R-:W-:Y:S05]  /*daf0*/  BSYNC B0 ;  /* 0x0000000000007941 */ /* 0x000fea0003800000 */
.L_x_8801:
        /* <DEDUP_REMOVED lines=11> */
.L_x_8804:
[----:B------:R-:W-:Y:S05]  /*dbb0*/  BSYNC B0 ;  /* 0x0000000000007941 */ /* 0x000fea0003800000 */
.L_x_8803:
[----:B0-----:R0:W3:Y:S01]  /*dbc0*/  LDS R17, [R44+0x6600] ;  /* 0x006600002c117984 */ /* 0x0010e20000000800 */
[----:B------:R-:W-:Y:S04]  /*dbd0*/  BSSY B0, `(.L_x_8805) ;  /* 0x0000004000007945 */ /* 0x000fe80003800000 */
[----:B------:R-:W-:Y:S05]  /*dbe0*/  @!P1 BRA `(.L_x_8806) ;  /* 0x0000000000089947 */ /* 0x000fea0003800000 */
[----:B------:R4:W-:Y:S04]  /*dbf0*/  REDG.E.ADD.F32.FTZ.RN.STRONG.GPU desc[UR52][R34.64+-0x1d00], R77 ;  /* 0xffe3004d220079a6 */ /* 0x0009e8000c10f3b4 */
[----:B---3--:R4:W-:Y:S02]  /*dc00*/  REDG.E.ADD.F32.FTZ.RN.STRONG.GPU desc[UR52][R32.64+-0x1d00], R17 ;  /* 0xffe30011200079a6 */ /* 0x0089e4000c10f3b4 */
.L_x_8806:
[----:B------:R-:W-:Y:S05]  /*dc10*/  BSYNC B0 ;  /* 0x0000000000007941 */ /* 0x000fea0003800000 */
.L_x_8805:
[----:B------:R-:W0:Y:S01]  /*dc20*/  LDS R45, [R45+0x6700] ;  /* 0x006700002d2d7984 */ /* 0x000e220000000800 */
[----:B------:R-:W-:Y:S04]  /*dc30*/  BSSY B0, `(.L_x_8807) ;  /* 0x0000004000007945 */ /* 0x000fe80003800000 */
[----:B------:R-:W-:Y:S05]  /*dc40*/  @!P2 BRA `(.L_x_8808) ;  /* 0x000000000008a947 */ /* 0x000fea0003800000 */
[----:B------:R1:W-:Y:S04]  /*dc50*/  REDG.E.ADD.F32.FTZ.RN.STRONG.GPU desc[UR52][R34.64+-0x1c00], R78 ;  /* 0xffe4004e220079a6 */ /* 0x0003e8000c10f3b4 */
[----:B0-----:R0:W-:Y:S02]  /*dc60*/  REDG.E.ADD.F32.FTZ.RN.STRONG.GPU desc[UR52][R32.64+-0x1c00], R45 ;  /* 0xffe4002d200079a6 */ /* 0x0011e4000c10f3b4 */
.L_x_8808:
[----:B------:R-:W-:Y:S05]  /*dc70*/  BSYNC B0 ;  /* 0x0000000000007941 */ /* 0x000fea0003800000 */
.L_x_8807:
[----:B---34-:R3:W4:Y:S01]  /*dc80*/  LDS R17, [R46+0x6800] ;  /* 0x006800002e117984 */ /* 0x0187220000000800 */
[----:B------:R-:W-:Y:S04]  /*dc90*/  BSSY B0, `(.L_x_8809) ;  /* 0x0000004000007945 */ /* 0x000fe80003800000 */
[----:B------:R-:W-:Y:S05]  /*dca0*/  @!P3 BRA `(.L_x_8810) ;  /* 0x000000000008b947 */ /* 0x000fea0003800000 */
[----:B------:R0:W-:Y:S04]  /*dcb0*/  REDG.E.ADD.F32.FTZ.RN.STRONG.GPU desc[UR52][R34.64+-0x1b00], R79 ;  /* 0xffe5004f220079a6 */ /* 0x0001e8000c10f3b4 */
[----:B----4-:R4:W-:Y:S02]  /*dcc0*/  REDG.E.ADD.F32.FTZ.RN.STRONG.GPU desc[UR52][R32.64+-0x1b00], R17 ;  /* 0xffe50011200079a6 */ /* 0x0109e4000c10f3b4 */
.L_x_8810:
[----:B------:R-:W-:Y:S05]  /*dcd0*/  BSYNC B0 ;  /* 0x0000000000007941 */ /* 0x000fea0003800000 */
.L_x_8809:
[----:B----4-:R4:W0:Y:S01]  /*dce0*/  LDS R17, [R48+0x6900] ;  /* 0x0069000030117984 */ /* 0x0108220000000800 */
[----:B------:R-:W-:Y:S04]  /*dcf0*/  BSSY B0, `(.L_x_8811) ;  /* 0x0000004000007945 */ /* 0x000fe80003800000 */
[----:B------:R-:W-:Y:S05]  /*dd00*/  @!P4 BRA `(.L_x_8812) ;  /* 0x000000000008c947 */ /* 0x000fea0003800000 */
[----:B------:R1:W-:Y:S04]  /*dd10*/  REDG.E.ADD.F32.FTZ.RN.STRONG.GPU desc[UR52][R34.64+-0x1a00], R80 ;  /* 0xffe60050220079a6 */ /* 0x0003e8000c10f3b4 */
[----:B0-----:R0:W-:Y:S02]  /*dd20*/  REDG.E.ADD.F32.FTZ.RN.STRONG.GPU desc[UR52][R32.64+-0x1a00], R17 ;  /* 0xffe60011200079a6 */ /* 0x0011e4000c10f3b4 */
.L_x_8812:
[----:B------:R-:W-:Y:S05]  /*dd30*/  BSYNC B0 ;  /* 0x0000000000007941 */ /* 0x000fea0003800000 */
.L_x_8811:
[----:B------:R-:W0:Y:S01]  /*dd40*/  LDS R49, [R49+0x6a00] ;  /* 0x006a000031317984 */ /* 0x000e220000000800 */
[----:B------:R-:W-:Y:S04]  /*dd50*/  BSSY B0, `(.L_x_8813) ;  /* 0x0000004000007945 */ /* 0x000fe80003800000 */
[----:B------:R-:W-:Y:S05]  /*dd60*/  @!P5 BRA `(.L_x_8814) ;  /* 0x000000000008d947 */ /* 0x000fea0003800000 */
[----:B------:R1:W-:Y:S04]  /*dd70*/  REDG.E.ADD.F32.FTZ.RN.STRONG.GPU desc[UR52][R34.64+-0x1900], R81 ;  /* 0xffe70051220079a6 */ /* 0x0003e8000c10f3b4 */
[----:B0-----:R0:W-:Y:S02]  /*dd80*/  REDG.E.ADD.F32.FTZ.RN.STRONG.GPU desc[UR52][R32.64+-0x1900], R49 ;  /* 0xffe70031200079a6 */ /* 0x0011e4000c10f3b4 */
.L_x_8814:
[----:B------:R-:W-:Y:S05]  /*dd90*/  BSYNC B0 ;  /* 0x0000000000007941 */ /* 0x000fea0003800000 */
.L_x_8813:
        /* <DEDUP_REMOVED lines=11> */
.L_x_8816:
[----:B------:R-:W-:Y:S05]  /*de50*/  BSYNC B0 ;  /* 0x0000000000007941 */ /* 0x000fea0003800000 */
.L_x_8815:
[----:B0-----:R0:W0:Y:S01]  /*de60*/  LDS R17, [R52+0x6c00] ;  /* 0x006c000034117984 */ /* 0x0010220000000800 */
[----:B------:R-:W-:Y:S04]  /*de70*/  BSSY B0, `(.L_x_8817) ;  /* 0x0000004000007945 */ /* 0x000fe80003800000 */
[----:B------:R-:W-:Y:S05]  /*de80*/  @!P1 BRA `(.L_x_8818) ;  /* 0x0000000000089947 */ /* 0x000fea0003800000 */
[----:B------:R1:W-:Y:S04]  /*de90*/  REDG.E.ADD.F32.FTZ.RN.STRONG.GPU desc[UR52][R34.64+-0x1700], R94 ;  /* 0xffe9005e220079a6 */ /* 0x0003e8000c10f3b4 */
[----:B0-----:R0:W-:Y:S02]  /*dea0*/  REDG.E.ADD.F32.FTZ.RN.STRONG.GPU desc[UR52][R32.64+-0x1700], R17 ;  /* 0xffe90011200079a6 */ /* 0x0011e4000c10f3b4 */
.L_x_8818:
[----:B------:R-:W-:Y:S05]  /*deb0*/  BSYNC B0 ;  /* 0x0000000000007941 */ /* 0x000fea0003800000 */
.L_x_8817:
[----:B------:R-:W0:Y:S01]  /*dec0*/  LDS R53, [R53+0x6d00] ;  /* 0x006d000035357984 */ /* 0x000e220000000800 */
[----:B------:R-:W-:Y:S04]  /*ded0*/  BSSY B0, `(.L_x_8819) ;  /* 0x0000004000007945 */ /* 0x000fe80003800000 */
[----:B------:R-:W-:Y:S05]  /*dee0*/  @!P2 BRA `(.L_x_8820) ;  /* 0x000000000008a947 */ /* 0x000fea0003800000 */
[----:B------:R1:W-:Y:S04]  /*def0*/  REDG.E.ADD.F32.FTZ.RN.STRONG.GPU desc[UR52][R34.64+-0x1600], R95 ;  /* 0xffea005f220079a6 */ /* 0x0003e8000c10f3b4 */
[----:B0-----:R0:W-:Y:S02]  /*df00*/  REDG.E.ADD.F32.FTZ.RN.STRONG.GPU desc[UR52][R32.64+-0x1600], R53 ;  /* 0xffea0035200079a6 */ /* 0x0011e4000c10f3b4 */
.L_x_8820:
[----:B------:R-:W-:Y:S05]  /*df10*/  BSYNC B0 ;  /* 0x0000000000007941 */ /* 0x000fea0003800000 */
.L_x_8819:
[----:B0-----:R0:W0:Y:S01]  /*df20*/  LDS R17, [R54+0x6e00] ;  /* 0x006e000036117984 */ /* 0x0010220000000800 */
[----:B------:R-:W-:Y:S04]  /*df30*/  BSSY B0, `(.L_x_8821) ;  /* 0x0000004000007945 */ /* 0x000fe80003800000 */
[----:B------:R-:W-:Y:S05]  /*df40*/  @!P3 BRA `(.L_x_8822) ;  /* 0x000000000008b947 */ /* 0x000fea0003800000 */
[----:B------:R1:W-:Y:S04]  /*df50*/  REDG.E.ADD.F32.FTZ.RN.STRONG.GPU desc[UR52][R34.64+-0x1500], R96 ;  /* 0xffeb0060220079a6 */ /* 0x0003e8000c10f3b4 */
[----:B0-----:R0:W-:Y:S02]  /*df60*/  REDG.E.ADD.F32.FTZ.RN.STRONG.GPU desc[UR52][R32.64+-0x1500], R17 ;  /* 0xffeb0011200079a6 */ /* 0x0011e4000c10f3b4 */
.L_x_8822:
[----:B------:R-:W-:Y:S05]  /*df70*/  BSYNC B0 ;  /* 0x0000000000007941 */ /* 0x000fea0003800000 */
.L_x_8821:
[----:B------:R-:W0:Y:S01]  /*df80*/  LDS R55, [R55+0x6f00] ;  /* 0x006f000037377984 */ /* 0x000e220000000800 */
[----:B------:R-:W-:Y:S04]  /*df90*/  BSSY B0, `(.L_x_8823) ;  /* 0x0000004000007945 */ /* 0x000fe80003800000 */
[----:B------:R-:W-:Y:S05]  /*dfa0*/  @!P4 BRA `(.L_x_8824) ;  /* 0x000000000008c947 */ /* 0x000fea0003800000 */
[----:B------:R1:W-:Y:S04]  /*dfb0*/  REDG.E.ADD.F32.FTZ.RN.STRONG.GPU desc[UR52][R34.64+-0x1400], R97 ;  /* 0xffec0061220079a6 */ /* 0x0003e8000c10f3b4 */
[----:B0-----:R0:W-:Y:S02]  /*dfc0*/  REDG.E.ADD.F32.FTZ.RN.STRONG.GPU desc[UR52][R32.64+-0x1400], R55 ;  /* 0xffec0037200079a6 */ /* 0x0011e4000c10f3b4 */
.L_x_8824:
[----:B------:R-:W-:Y:S05]  /*dfd0*/  BSYNC B0 ;  /* 0x0000000000007941 */ /* 0x000fea0003800000 */
.L_x_8823:
[----:B0-----:R0:W0:Y:S01]  /*dfe0*/  LDS R17, [R56+0x7000] ;  /* 0x0070000038117984 */ /* 0x0010220000000800 */
[----:B------:R-:W-:Y:S04]  /*dff0*/  BSSY B0, `(.L_x_8825) ;  /* 0x0000004000007945 */ /* 0x000fe80003800000 */
[----:B------:R-:W-:Y:S05]  /*e000*/  @!P5 BRA `(.L_x_8826) ;  /* 0x000000000008d947 */ /* 0x000fea0003800000 */
[----:B------:R1:W-:Y:S04]  /*e010*/  REDG.E.ADD.F32.FTZ.RN.STRONG.GPU desc[UR52][R34.64+-0x1300], R98 ;  /* 0xffed0062220079a6 */ /* 0x0003e8000c10f3b4 */
[----:B0-----:R0:W-:Y:S02]  /*e020*/  REDG.E.ADD.F32.FTZ.RN.STRONG.GPU desc[UR52][R32.64+-0x1300], R17 ;  /* 0xffed0011200079a6 */ /* 0x0011e4000c10f3b4 */
.L_x_8826:
[----:B------:R-:W-:Y:S05]  /*e030*/  BSYNC B0 ;  /* 0x0000000000007941 */ /* 0x000fea0003800000 */
.L_x_8825:
        /* <DEDUP_REMOVED lines=11> */
.L_x_8828:
[----:B------:R-:W-:Y:S05]  /*e0f0*/  BSYNC B0 ;  /* 0x0000000000007941 */ /* 0x000fea0003800000 */
.L_x_8827:
[----:B0-----:R0:W0:Y:S01]  /*e100*/  LDS R17, [R58+0x7200] ;  /* 0x007200003a117984 */ /* 0x0010220000000800 */
[----:B------:R-:W-:Y:S04]  /*e110*/  BSSY B0, `(.L_x_8829) ;  /* 0x0000004000007945 */ /* 0x000fe80003800000 */
[----:B------:R-:W-:Y:S05]  /*e120*/  @!P1 BRA `(.L_x_8830) ;  /* 0x0000000000089947 */ /* 0x000fea0003800000 */
[----:B------:R1:W-:Y:S04]  /*e130*/  REDG.E.ADD.F32.FTZ.RN.STRONG.GPU desc[UR52][R34.64+-0x1100], R100 ;  /* 0xffef0064220079a6 */ /* 0x0003e8000c10f3b4 */
[----:B0-----:R0:W-:Y:S02]  /*e140*/  REDG.E.ADD.F32.FTZ.RN.STRONG.GPU desc[UR52][R32.64+-0x1100], R17 ;  /* 0xffef0011200079a6 */ /* 0x0011e4000c10f3b4 */
.L_x_8830:
[----:B------:R-:W-:Y:S05]  /*e150*/  BSYNC B0 ;  /* 0x0000000000007941 */ /* 0x000fea0003800000 */
.L_x_8829:
[----:B------:R-:W0:Y:S01]  /*e160*/  LDS R59, [R59+0x7300] ;  /* 0x007300003b3b7984 */ /* 0x000e220000000800 */
[----:B------:R-:W-:Y:S04]  /*e170*/  BSSY B0, `(.L_x_8831) ;  /* 0x0000004000007945 */ /* 0x000fe80003800000 */
[----:B------:R-:W-:Y:S05]  /*e180*/  @!P2 BRA `(.L_x_8832) ;  /* 0x000000000008a947 */ /* 0x000fea0003800000 */
[----:B------:R1:W-:Y:S04]  /*e190*/  REDG.E.ADD.F32.FTZ.RN.STRONG.GPU desc[UR52][R34.64+-0x1000], R101 ;  /* 0xfff00065220079a6 */ /* 0x0003e8000c10f3b4 */
[----:B0-----:R0:W-:Y:S02]  /*e1a0*/  REDG.E.ADD.F32.FTZ.RN.STRONG.GPU desc[UR52][R32.64+-0x1000], R59 ;  /* 0xfff0003b200079a6 */ /* 0x0011e4000c10f3b4 */
.L_x_8832:
[----:B------:R-:W-:Y:S05]  /*e1b0*/  BSYNC B0 ;  /* 0x0000000000007941 */ /* 0x000fea0003800000 */
.L_x_8831:
[----:B0-----:R0:W0:Y:S01]  /*e1c0*/  LDS R17, [R60+0x7400] ;  /* 0x007400003c117984 */ /* 0x0010220000000800 */
[----:B------:R-:W-:Y:S04]  /*e1d0*/  BSSY B0, `(.L_x_8833) ;  /* 0x0000004000007945 */ /* 0x000fe80003800000 */
[----:B------:R-:W-:Y:S05]  /*e1e0*/  @!P3 BRA `(.L_x_8834) ;  /* 0x000000000008b947 */ /* 0x000fea0003800000 */
[----:B------:R1:W-:Y:S04]  /*e1f0*/  REDG.E.ADD.F32.FTZ.RN.STRONG.GPU desc[UR52][R34.64+-0xf00], R102 ;  /* 0xfff10066220079a6 */ /* 0x0003e8000c10f3b4 */
[----:B0-----:R0:W-:Y:S02]  /*e200*/  REDG.E.ADD.F32.FTZ.RN.STRONG.GPU desc[UR52][R32.64+-0xf00], R17 ;  /* 0xfff10011200079a6 */ /* 0x0011e4000c10f3b4 */
.L_x_8834:
[----:B------:R-:W-:Y:S05]  /*e210*/  BSYNC B0 ;  /* 0x0000000000007941 */ /* 0x000fea0003800000 */
.L_x_8833:
[----:B------:R-:W0:Y:S01]  /*e220*/  LDS R61, [R61+0x7500] ;  /* 0x007500003d3d7984 */ /* 0x000e220000000800 */
[----:B------:R-:W-:Y:S04]  /*e230*/  BSSY B0, `(.L_x_8835) ;  /* 0x0000004000007945 */ /* 0x000fe80003800000 */
[----:B------:R-:W-:Y:S05]  /*e240*/  @!P4 BRA `(.L_x_8836) ;  /* 0x000000000008c947 */ /* 0x000fea0003800000 */
[----:B------:R1:W-:Y:S04]  /*e250*/  REDG.E.ADD.F32.FTZ.RN.STRONG.GPU desc[UR52][R34.64+-0xe00], R114 ;  /* 0xfff20072220079a6 */ /* 0x0003e8000c10f3b4 */
[----:B0-----:R0:W-:Y:S02]  /*e260*/  REDG.E.ADD.F32.FTZ.RN.STRONG.GPU desc[UR52][R32.64+-0xe00], R61 ;  /* 0xfff2003d200079a6 */ /* 0x0011e4000c10f3b4 */
.L_x_8836:
[----:B------:R-:W-:Y:S05]  /*e270*/  BSYNC B0 ;  /* 0x0000000000007941 */ /* 0x000fea0003800000 */
.L_x_8835:
[----:B0-----:R0:W0:Y:S01]  /*e280*/  LDS R17, [R62+0x7600] ;  /* 0x007600003e117984 */ /* 0x0010220000000800 */
[----:B------:R-:W-:Y:S04]  /*e290*/  BSSY B0, `(.L_x_8837) ;  /* 0x0000004000007945 */ /* 0x000fe80003800000 */
[----:B------:R-:W-:Y:S05]  /*e2a0*/  @!P5 BRA `(.L_x_8838) ;  /* 0x000000000008d947 */ /* 0x000fea0003800000 */
[----:B------:R1:W-:Y:S04]  /*e2b0*/  REDG.E.ADD.F32.FTZ.RN.STRONG.GPU desc[UR52][R34.64+-0xd00], R115 ;  /* 0xfff30073220079a6 */ /* 0x0003e8000c10f3b4 */
[----:B0-----:R0:W-:Y:S02]  /*e2c0*/  REDG.E.ADD.F32.FTZ.RN.STRONG.GPU desc[UR52][R32.64+-0xd00], R17 ;  /* 0xfff30011200079a6 */ /* 0x0011e4000c10f3b4 */
.L_x_8838:
[----:B------:R-:W-:Y:S05]  /*e2d0*/  BSYNC B0 ;  /* 0x0000000000007941 */ /* 0x000fea0003800000 */
.L_x_8837:
        /* <DEDUP_REMOVED lines=11> */
.L_x_8840:
[----:B------:R-:W-:Y:S05]  /*e390*/  BSYNC B0 ;  /* 0x0000000000007941 */ /* 0x000fea0003800000 */
.L_x_8839:
[----:B0-----:R0:W0:Y:S01]  /*e3a0*/  LDS R17, [R64+0x7800] ;  /* 0x0078000040117984 */ /* 0x0010220000000800 */
[----:B------:R-:W-:Y:S04]  /*e3b0*/  BSSY B0, `(.L_x_8841) ;  /* 0x0000004000007945 */ /* 0x000fe80003800000 */
[----:B------:R-:W-:Y:S05]  /*e3c0*/  @!P1 BRA `(.L_x_8842) ;  /* 0x0000000000089947 */ /* 0x000fea0003800000 */
[----:B------:R1:W-:Y:S04]  /*e3d0*/  REDG.E.ADD.F32.FTZ.RN.STRONG.GPU desc[UR52][R34.64+-0xb00], R127 ;  /* 0xfff5007f220079a6 */ /* 0x0003e8000c10f3b4 */
[----:B0-----:R0:W-:Y:S02]  /*e3e0*/  REDG.E.ADD.F32.FTZ.RN.STRONG.GPU desc[UR52][R32.64+-0xb00], R17 ;  /* 0xfff50011200079a6 */ /* 0x0011e4000c10f3b4 */
.L_x_8842:
[----:B------:R-:W-:Y:S05]  /*e3f0*/  BSYNC B0 ;  /* 0x0000000000007941 */ /* 0x000fea0003800000 */
.L_x_8841:
[----:B------:R-:W0:Y:S01]  /*e400*/  LDS R65, [R65+0x7900] ;  /* 0x0079000041417984 */ /* 0x000e220000000800 */
[----:B------:R-:W-:Y:S04]  /*e410*/  BSSY B0, `(.L_x_8843) ;  /* 0x0000004000007945 */ /* 0x000fe80003800000 */
[----:B------:R-:W-:Y:S05]  /*e420*/  @!P2 BRA `(.L_x_8844) ;  /* 0x000000000008a947 */ /* 0x000fea0003800000 */
[----:B------:R1:W-:Y:S04]  /*e430*/  REDG.E.ADD.F32.FTZ.RN.STRONG.GPU desc[UR52][R34.64+-0xa00], R166 ;  /* 0xfff600a6220079a6 */ /* 0x0003e8000c10f3b4 */
[----:B0-----:R0:W-:Y:S02]  /*e440*/  REDG.E.ADD.F32.FTZ.RN.STRONG.GPU desc[UR52][R32.64+-0xa00], R65 ;  /* 0xfff60041200079a6 */ /* 0x0011e4000c10f3b4 */
.L_x_8844:
[----:B------:R-:W-:Y:S05]  /*e450*/  BSYNC B0 ;  /* 0x0000000000007941 */ /* 0x000fea0003800000 */
.L_x_8843:
[----:B0-----:R0:W0:Y:S01]  /*e460*/  LDS R17, [R66+0x7a00] ;  /* 0x007a000042117984 */ /* 0x0010220000000800 */
[----:B------:R-:W-:Y:S04]  /*e470*/  BSSY B0, `(.L_x_8845) ;  /* 0x0000004000007945 */ /* 0x000fe80003800000 */
[----:B------:R-:W-:Y:S05]  /*e480*/  @!P3 BRA `(.L_x_8846) ;  /* 0x000000000008b947 */ /* 0x000fea0003800000 */
[----:B------:R1:W-:Y:S04]  /*e490*/  REDG.E.ADD.F32.FTZ.RN.STRONG.GPU desc[UR52][R34.64+-0x900], R176 ;  /* 0xfff700b0220079a6 */ /* 0x0003e8000c10f3b4 */
[----:B0-----:R0:W-:Y:S02]  /*e4a0*/  REDG.E.ADD.F32.FTZ.RN.STRONG.GPU desc[UR52][R32.64+-0x900], R17 ;  /* 0xfff70011200079a6 */ /* 0x0011e4000c10f3b4 */
.L_x_8846:
[----:B------:R-:W-:Y:S05]  /*e4b0*/  BSYNC B0 ;  /* 0x0000000000007941 */ /* 0x000fea0003800000 */
.L_x_8845:
[----:B------:R-:W0:Y:S01]  /*e4c0*/  LDS R67, [R67+0x7b00] ;  /* 0x007b000043437984 */ /* 0x000e220000000800 */
[----:B------:R-:W-:Y:S04]  /*e4d0*/  BSSY B0, `(.L_x_8847) ;  /* 0x0000004000007945 */ /* 0x000fe80003800000 */
[----:B------:R-:W-:Y:S05]  /*e4e0*/  @!P4 BRA `(.L_x_8848) ;  /* 0x000000000008c947 */ /* 0x000fea0003800000 */
[----:B------:R1:W-:Y:S04]  /*e4f0*/  REDG.E.ADD.F32.FTZ.RN.STRONG.GPU desc[UR52][R34.64+-0x800], R177 ;  /* 0xfff800b1220079a6 */ /* 0x0003e8000c10f3b4 */
[----:B0-----:R0:W-:Y:S02]  /*e500*/  REDG.E.ADD.F32.FTZ.RN.STRONG.GPU desc[UR52][R32.64+-0x800], R67 ;  /* 0xfff80043200079a6 */ /* 0x0011e4000c10f3b4 */
.L_x_8848:
[----:B------:R-:W-:Y:S05]  /*e510*/  BSYNC B0 ;  /* 0x0000000000007941 */ /* 0x000fea0003800000 */
.L_x_8847:
[----:B0-----:R0:W0:Y:S01]  /*e520*/  LDS R17, [R68+0x7c00] ;  /* 0x007c000044117984 */ /* 0x0010220000000800 */
[----:B------:R-:W-:Y:S04]  /*e530*/  BSSY B0, `(.L_x_8849) ;  /* 0x0000004000007945 */ /* 0x000fe80003800000 */
[----:B------:R-:W-:Y:S05]  /*e540*/  @!P5 BRA `(.L_x_8850) ;  /* 0x000000000008d947 */ /* 0x000fea0003800000 */
[----:B------:R1:W-:Y:S04]  /*e550*/  REDG.E.ADD.F32.FTZ.RN.STRONG.GPU desc[UR52][R34.64+-0x700], R178 ;  /* 0xfff900b2220079a6 */ /* 0x0003e8000c10f3b4 */
[----:B0-----:R0:W-:Y:S02]  /*e560*/  REDG.E.ADD.F32.FTZ.RN.STRONG.GPU desc[UR52][R32.64+-0x700], R17 ;  /* 0xfff90011200079a6 */ /* 0x0011e4000c10f3b4 */
.L_x_8850:
[----:B------:R-:W-:Y:S05]  /*e570*/  BSYNC B0 ;  /* 0x0000000000007941 */ /* 0x000fea0003800000 */
.L_x_8849:
        /* <DEDUP_REMOVED lines=11> */
.L_x_8852:
[----:B------:R-:W-:Y:S05]  /*e630*/  BSYNC B0 ;  /* 0x0000000000007941 */ /* 0x000fea0003800000 */
.L_x_8851:
[----:B0-----:R0:W0:Y:S01]  /*e640*/  LDS R17, [R70+0x7e00] ;  /* 0x007e000046117984 */ /* 0x0010220000000800 */
[----:B------:R-:W-:Y:S04]  /*e650*/  BSSY B0, `(.L_x_8853) ;  /* 0x0000004000007945 */ /* 0x000fe80003800000 */
[----:B------:R-:W-:Y:S05]  /*e660*/  @!P1 BRA `(.L_x_8854) ;  /* 0x0000000000089947 */ /* 0x000fea0003800000 */
[----:B------:R1:W-:Y:S04]  /*e670*/  REDG.E.ADD.F32.FTZ.RN.STRONG.GPU desc[UR52][R34.64+-0x500], R180 ;  /* 0xfffb00b4220079a6 */ /* 0x0003e8000c10f3b4 */
[----:B0-----:R0:W-:Y:S02]  /*e680*/  REDG.E.ADD.F32.FTZ.RN.STRONG.GPU desc[UR52][R32.64+-0x500], R17 ;  /* 0xfffb0011200079a6 */ /* 0x0011e4000c10f3b4 */
.L_x_8854:
[----:B------:R-:W-:Y:S05]  /*e690*/  BSYNC B0 ;  /* 0x0000000000007941 */ /* 0x000fea0003800000 */
.L_x_8853:
[----:B------:R-:W0:Y:S01]  /*e6a0*/  LDS R71, [R71+0x7f00] ;  /* 0x007f000047477984 */ /* 0x000e220000000800 */
[----:B------:R-:W-:Y:S04]  /*e6b0*/  BSSY B0, `(.L_x_8855) ;  /* 0x0000004000007945 */ /* 0x000fe80003800000 */
[----:B------:R-:W-:Y:S05]  /*e6c0*/  @!P2 BRA `(.L_x_8856) ;  /* 0x000000000008a947 */ /* 0x000fea0003800000 */
[----:B------:R1:W-:Y:S04]  /*e6d0*/  REDG.E.ADD.F32.FTZ.RN.STRONG.GPU desc[UR52][R34.64+-0x400], R181 ;  /* 0xfffc00b5220079a6 */ /* 0x0003e8000c10f3b4 */
[----:B0-----:R0:W-:Y:S02]  /*e6e0*/  REDG.E.ADD.F32.FTZ.RN.STRONG.GPU desc[UR52][R32.64+-0x400], R71 ;  /* 0xfffc0047200079a6 */ /* 0x0011e4000c10f3b4 */
.L_x_8856:
[----:B------:R-:W-:Y:S05]  /*e6f0*/  BSYNC B0 ;  /* 0x0000000000007941 */ /* 0x000fea0003800000 */
.L_x_8855:
[----:B0-----:R0:W0:Y:S01]  /*e700*/  LDS R17, [R72+0x8000] ;  /* 0x0080000048117984 */ /* 0x0010220000000800 */
[----:B------:R-:W-:Y:S04]  /*e710*/  BSSY B0, `(.L_x_8857) ;  /* 0x0000004000007945 */ /* 0x000fe80003800000 */
[----:B------:R-:W-:Y:S05]  /*e720*/  @!P3 BRA `(.L_x_8858) ;  /* 0x000000000008b947 */ /* 0x000fea0003800000 */
[----:B------:R1:W-:Y:S04]  /*e730*/  REDG.E.ADD.F32.FTZ.RN.STRONG.GPU desc[UR52][R34.64+-0x300], R182 ;  /* 0xfffd00b6220079a6 */ /* 0x0003e8000c10f3b4 */
[----:B0-----:R0:W-:Y:S02]  /*e740*/  REDG.E.ADD.F32.FTZ.RN.STRONG.GPU desc[UR52][R32.64+-0x300], R17 ;  /* 0xfffd0011200079a6 */ /* 0x0011e4000c10f3b4 */
.L_x_8858:
[----:B------:R-:W-:Y:S05]  /*e750*/  BSYNC B0 ;  /* 0x0000000000007941 */ /* 0x000fea0003800000 */
.L_x_8857:
[----:B------:R-:W0:Y:S01]  /*e760*/  LDS R73, [R73+0x8100] ;  /* 0x0081000049497984 */ /* 0x000e220000000800 */
[----:B------:R-:W-:Y:S04]  /*e770*/  BSSY B0, `(.L_x_8859) ;  /* 0x0000004000007945 */ /* 0x000fe80003800000 */
[----:B------:R-:W-:Y:S05]  /*e780*/  @!P4 BRA `(.L_x_8860) ;  /* 0x000000000008c947 */ /* 0x000fea0003800000 */
[----:B------:R1:W-:Y:S04]  /*e790*/  REDG.E.ADD.F32.FTZ.RN.STRONG.GPU desc[UR52][R34.64+-0x200], R183 ;  /* 0xfffe00b7220079a6 */ /* 0x0003e8000c10f3b4 */
[----:B0-----:R0:W-:Y:S02]  /*e7a0*/  REDG.E.ADD.F32.FTZ.RN.STRONG.GPU desc[UR52][R32.64+-0x200], R73 ;  /* 0xfffe0049200079a6 */ /* 0x0011e4000c10f3b4 */
.L_x_8860:
[----:B------:R-:W-:Y:S05]  /*e7b0*/  BSYNC B0 ;  /* 0x0000000000007941 */ /* 0x000fea0003800000 */
.L_x_8859:
[----:B0-----:R0:W0:Y:S01]  /*e7c0*/  LDS R17, [R74+0x8200] ;  /* 0x008200004a117984 */ /* 0x0010220000000800 */
[----:B------:R-:W-:Y:S04]  /*e7d0*/  BSSY B0, `(.L_x_8861) ;  /* 0x0000004000007945 */ /* 0x000fe80003800000 */
[----:B------:R-:W-:Y:S05]  /*e7e0*/  @!P5 BRA `(.L_x_8862) ;  /* 0x000000000008d947 */ /* 0x000fea0003800000 */
[----:B------:R1:W-:Y:S04]  /*e7f0*/  REDG.E.ADD.F32.FTZ.RN.STRONG.GPU desc[UR52][R34.64+-0x100], R184 ;  /* 0xffff00b8220079a6 */ /* 0x0003e8000c10f3b4 */
[----:B0-----:R0:W-:Y:S02]  /*e800*/  REDG.E.ADD.F32.FTZ.RN.STRONG.GPU desc[UR52][R32.64+-0x100], R17 ;  /* 0xffff0011200079a6 */ /* 0x0011e4000c10f3b4 */
.L_x_8862:
[----:B------:R-:W-:Y:S05]  /*e810*/  BSYNC B0 ;  /* 0x0000000000007941 */ /* 0x000fea0003800000 */
.L_x_8861:
[----:B------:R-:W5:Y:S01]  /*e820*/  LDL R28, [R1+0x14] ;  /* 0x00001400011c7983 */ /* 0x000f620000100800 */
[----:B------:R-:W-:Y:S01]  /*e830*/  ISETP.GT.AND P1, PT, R164, 0x1e, PT ;  /* 0x0000001ea400780c */ /* 0x000fe20003f24270 */
[----:B------:R-:W-:Y:S01]  /*e840*/  FMUL.FTZ R37, R37, R84 ;  /* 0x0000005425257220 */ /* 0x000fe20000410000 */
[----:B------:R-:W-:Y:S01]  /*e850*/  FMUL.FTZ R86, R86, R174 ;  /* 0x000000ae56567220 */ /* 0x000fe20000410000 */
[----:B------:R-:W2:Y:S01]  /*e860*/  SHFL.DOWN PT, R26, R25, 0x1, 0x1f ;  /* 0x08201f00191a7f89 */ /* 0x000ea200000e0000 */
[----:B------:R-:W-:Y:S01]  /*e870*/  FMUL.FTZ R38, R38, R193 ;  /* 0x000000c126267220 */ /* 0x000fe20000410000 */
[----:B------:R-:W-:Y:S01]  /*e880*/  ISETP.NE.AND P2, PT, R164, RZ, PT ;  /* 0x000000ffa400720c */ /* 0x000fe20003f45270 */
[----:B------:R-:W-:Y:S01]  /*e890*/  FFMA.FTZ R20, R19, R20, R27 ;  /* 0x0000001413147223 */ /* 0x000fe2000001001b */
[----:B0-----:R-:W0:Y:S01]  /*e8a0*/  SHFL.DOWN PT, R17, R18, 0x1, 0x1f ;  /* 0x08201f0012117f89 */ /* 0x001e2200000e0000 */
[----:B------:R-:W-:Y:S01]  /*e8b0*/  ISETP.NE.AND P3, PT, R165, RZ, PT ;  /* 0x000000ffa500720c */ /* 0x000fe20003f65270 */
[----:B------:R-:W-:Y:S01]  /*e8c0*/  FFMA.FTZ R85, R85, R175, R188 ;  /* 0x000000af55557223 */ /* 0x000fe200000100bc */
        /* <DEDUP_REMOVED lines=18> */
[----:B------:R-:W-:Y:S01]  /*e9f0*/  FADD.FTZ R111, R20, R111 ;  /* 0x0000006f146f7221 */ /* 0x000fe20000010000 */
        /* <DEDUP_REMOVED lines=10> */
[----:B------:R-:W-:Y:S01]  /*eaa0*/  FFMA.FTZ R140, R105, R89, R140 ;  /* 0x00000059698c7223 */ /* 0x000fe2000001008c */
[----:B------:R-:W-:Y:S01]  /*eab0*/  FFMA.FTZ R141, R106, R90, R141 ;  /* 0x0000005a6a8d7223 */ /* 0x000fe2000001008d */
[----:B------:R-:W-:Y:S01]  /*eac0*/  FADD.FTZ R109, R24, R109 ;  /* 0x0000006d186d7221 */ /* 0x000fe20000010000 */
[----:B------:R-:W-:Y:S01]  /*ead0*/  FFMA.FTZ R142, R47, R93, R142 ;  /* 0x0000005d2f8e7223 */ /* 0x000fe2000001008e */
[----:B------:R-:W-:-:S03]  /*eae0*/  FADD.FTZ R107, R20, R107 ;  /* 0x0000006b146b7221 */ /* 0x000fc60000010000 */
        /* <DEDUP_REMOVED lines=17> */
[----:B------:R-:W-:-:S03]  /*ec00*/  FFMA.FTZ R17, R159, R86, R38 ;  /* 0x000000569f117223 */ /* 0x000fc60000010026 */
[----:B------:R-:W-:Y:S01]  /*ec10*/  MOV R19, R25 ;  /* 0x0000001900137202 */ /* 0x000fe20000000f00 */
[----:B------:R-:W-:Y:S01]  /*ec20*/  FADD.FTZ R110, R17, R110 ;  /* 0x0000006e116e7221 */ /* 0x000fe20000010000 */
[----:B------:R-:W-:-:S04]  /*ec30*/  FFMA.FTZ R17, R161, R90, R22 ;  /* 0x0000005aa1117223 */ /* 0x000fc80000010016 */
[----:B------:R-:W-:Y:S01]  /*ec40*/  FADD.FTZ R108, R17, R108 ;  /* 0x0000006c116c7221 */ /* 0x000fe20000010000 */
        /* <DEDUP_REMOVED lines=18> */
.L_x_8864:
[----:B------:R-:W-:Y:S05]  /*ed70*/  BSYNC B0 ;  /* 0x0000000000007941 */ /* 0x000fea0003800000 */
.L_x_8863:
[----:B------:R-:W-:Y:S02]  /*ed80*/  UIADD3 UR7, UR7, 0x1, URZ ;  /* 0x0000000107077890 */ /* 0x000fe4000fffe03f */
[----:B------:R-:W-:Y:S02]  /*ed90*/  UIADD3 UR8, UP1, UR8, 0x1, URZ ;  /* 0x0000000108087890 */ /* 0x000fe4000ff3e03f */
[----:B------:R-:W-:Y:S02]  /*eda0*/  UISETP.GE.AND UP0, UPT, UR7, UR48, UPT ;  /* 0x000000300700728c */ /* 0x000fe4000bf06270 */
[----:B------:R-:W-:-:S04]  /*edb0*/  UIADD3.X UR9, URZ, UR9, URZ, UP1, !UPT ;  /* 0x000000093f097290 */ /* 0x000fc80008ffe43f */
[----:B------:R-:W-:-:S13]  /*edc0*/  PLOP3.LUT P1, PT, PT, PT, UP0, 0x80, 0x0 ;  /* 0x000000000000781c */ /* 0x000fda0003f2f008 */
[----:B------:R-:W-:Y:S05]  /*edd0*/  @!P1 BRA `(.L_x_8865) ;  /* 0xffffff5c00a09947 */ /* 0x000fea000383ffff */
.L_x_8770:
[----:B------:R-:W5:Y:S04]  /*ede0*/  LDL R58, [R1+0x54] ;  /* 0x00005400013a7983 */ /* 0x000f680000100800 */
[----:B------:R-:W2:Y:S04]  /*edf0*/  LDL R56, [R1+0x50] ;  /* 0x0000500001387983 */ /* 0x000ea80000100800 */
[----:B------:R-:W2:Y:S04]  /*ee00*/  LDL R54, [R1+0x4c] ;  /* 0x00004c0001367983 */ /* 0x000ea80000100800 */
[----:B------:R-:W2:Y:S04]  /*ee10*/  LDL R52, [R1+0x48] ;  /* 0x0000480001347983 */ /* 0x000ea80000100800 */
[----:B------:R-:W2:Y:S04]  /*ee20*/  LDL R50, [R1+0x44] ;  /* 0x0000440001327983 */ /* 0x000ea80000100800 */
[----:B----4-:R-:W4:Y:S04]  /*ee30*/  LDL R48, [R1+0x40] ;  /* 0x0000400001307983 */ /* 0x010f280000100800 */
[----:B---3--:R-:W3:Y:S04]  /*ee40*/  LDL R46, [R1+0x3c] ;  /* 0x00003c00012e7983 */ /* 0x008ee80000100800 */
        /* <DEDUP_REMOVED lines=8> */
[----:B0-----:R-:W3:Y:S01]  /*eed0*/  LDL R28, [R1+0x18] ;  /* 0x00001800011c7983 */ /* 0x001ee20000100800 */
        /* <DEDUP_REMOVED lines=16> */
[----:B0-----:R-:W-:Y:S01]  /*efe0*/  ULEA UR7, UR8, UR7, 0x18 ;  /* 0x0000000708077291 */ /* 0x001fe2000f8ec03f */
        /* <DEDUP_REMOVED lines=24> */
[----:B-----5:R-:W-:Y:S04]  /*f170*/  LDS R9, [R58] ;  /* 0x000000003a097984 */ /* 0x020fe80000000800 */
[----:B--2---:R-:W-:Y:S04]  /*f180*/  LDS R11, [R56+0x80] ;  /* 0x00008000380b7984 */ /* 0x004fe80000000800 */
[----:B------:R-:W-:Y:S04]  /*f190*/  LDS R13, [R54+0x100] ;  /* 0x00010000360d7984 */ /* 0x000fe80000000800 */
[----:B------:R-:W-:Y:S04]  /*f1a0*/  LDS R15, [R52+0x180] ;  /* 0x00018000340f7984 */ /* 0x000fe80000000800 */
[----:B------:R-:W-:Y:S04]  /*f1b0*/  LDS R17, [R50+0x200] ;  /* 0x0002000032117984 */ /* 0x000fe80000000800 */
[----:B----4-:R-:W-:Y:S04]  /*f1c0*/  LDS R19, [R48+0x280] ;  /* 0x0002800030137984 */ /* 0x010fe80000000800 */
        /* <DEDUP_REMOVED lines=29> */
.L_x_8867:
[----:B------:R-:W-:Y:S05]  /*f3a0*/  BSYNC B0 ;  /* 0x0000000000007941 */ /* 0x000fea0003800000 */
.L_x_8866:
        /* <DEDUP_REMOVED lines=187> */
.L_x_8869:
[----:B------:R-:W-:Y:S05]  /*ff60*/  BSYNC B0 ;  /* 0x0000000000007941 */ /* 0x000fea0003800000 */
.L_x_8868:
        /* <DEDUP_REMOVED lines=58> */
.L_x_8764:
        /* <DEDUP_REMOVED lines=38> */
.L_x_8872:
[----:B------:R-:W-:Y:S05]  /*10570*/  BSYNC B0 ;  /* 0x0000000000007941 */ /* 0x000fea0003800000 */
.L_x_8871:
        /* <DEDUP_REMOVED lines=41> */
.L_x_8874:
[----:B------:R-:W2:Y:S02]  /*10810*/  S2R R7, SR_TID.X ;  /* 0x0000000000077919 */ /* 0x000ea40000002100 */
.L_x_8875:
[----:B------:R-:W-:Y:S05]  /*10820*/  BSYNC B0 ;  /* 0x0000000000007941 */ /* 0x000fea0003800000 */
.L_x_8873:
        /* <DEDUP_REMOVED lines=15> */
.L_x_8876:
        /* <DEDUP_REMOVED lines=19> */
.L_x_8774:
[----:B------:R-:W-:Y:S01]  /*10a50*/  HFMA2.MMA R69, -RZ, RZ, 0, 5.9604644775390625e-08 ;  /* 0x00000001ff457435 */ /* 0x000fe200000001ff */
[----:B------:R-:W-:Y:S02]  /*10a60*/  MOV R246, R243 ;  /* 0x000000f300f67202 */ /* 0x000fe40000000f00 */
[----:B------:R-:W-:Y:S02]  /*10a70*/  MOV R68, RZ ;  /* 0x000000ff00447202 */ /* 0x000fe40000000f00 */
[----:B------:R-:W-:-:S07]  /*10a80*/  MOV R71, 0xffffffff ;  /* 0xffffffff00477802 */ /* 0x000fce0000000f00 */
[----:B0--3-5:R-:W-:Y:S05]  /*10a90*/  WARPSYNC.COLLECTIVE R71, `(.L_x_8877) ;  /* 0x0000000047087348 */ /* 0x029fea0003c00000 */
[----:B------:R1:W2:Y:S02]  /*10aa0*/  SHFL.UP P1, R70, R246, R69, R68 ;  /* 0x04000045f6467389 */ /* 0x0002a40000020044 */
[----:B0123-5:R-:W-:Y:S01]  /*10ab0*/  ENDCOLLECTIVE ;  /* 0x000000000000791b */ /* 0x02ffe20003800000 */
.L_x_8877:
[----:B------:R-:W-:Y:S02]  /*10ac0*/  MOV R246, R239 ;  /* 0x000000ef00f67202 */ /* 0x000fe40000000f00 */
[----:B------:R-:W-:-:S07]  /*10ad0*/  MOV R244, R70 ;  /* 0x0000004600f47202 */ /* 0x000fce0000000f00 */
[----:B------:R-:W-:Y:S05]  /*10ae0*/  WARPSYNC.COLLECTIVE R71, `(.L_x_8878) ;  /* 0x0000000047087348 */ /* 0x000fea0003c00000 */
[----:B------:R0:W1:Y:S02]  /*10af0*/  SHFL.UP P1, R70, R246, R69, R68 ;  /* 0x04000045f6467389 */ /* 0x0000640000020044 */
[----:B01----:R-:W-:Y:S01]  /*10b00*/  ENDCOLLECTIVE ;  /* 0x000000000000791b */ /* 0x003fe20003800000 */
.L_x_8878:
[----:B------:R-:W-:Y:S02]  /*10b10*/  MOV R246, R241 ;  /* 0x000000f100f67202 */ /* 0x000fe40000000f00 */
[----:B------:R-:W-:-:S07]  /*10b20*/  MOV R245, R70 ;  /* 0x0000004600f57202 */ /* 0x000fce0000000f00 */
[----:B------:R-:W-:Y:S05]  /*10b30*/  WARPSYNC.COLLECTIVE R71, `(.L_x_8879) ;  /* 0x0000000047087348 */ /* 0x000fea0003c00000 */
[----:B------:R0:W1:Y:S02]  /*10b40*/  SHFL.UP P1, R70, R246, R69, R68 ;  /* 0x04000045f6467389 */ /* 0x0000640000020044 */
[----:B01----:R-:W-:Y:S01]  /*10b50*/  ENDCOLLECTIVE ;  /* 0x000000000000791b */ /* 0x003fe20003800000 */
.L_x_8879:
[----:B------:R-:W-:Y:S02]  /*10b60*/  MOV R246, R242 ;  /* 0x000000f200f67202 */ /* 0x000fe40000000f00 */
[----:B------:R-:W-:-:S07]  /*10b70*/  MOV R247, R70 ;  /* 0x0000004600f77202 */ /* 0x000fce0000000f00 */
[----:B------:R-:W-:Y:S05]  /*10b80*/  WARPSYNC.COLLECTIVE R71, `(.L_x_8880) ;  /* 0x0000000047087348 */ /* 0x000fea0003c00000 */
[----:B------:R0:W1:Y:S02]  /*10b90*/  SHFL.UP P1, R70, R246, R69, R68 ;  /* 0x04000045f6467389 */ /* 0x0000640000020044 */
[----:B01----:R-:W-:Y:S01]  /*10ba0*/  ENDCOLLECTIVE ;  /* 0x000000000000791b */ /* 0x003fe20003800000 */
.L_x_8880:
        /* <DEDUP_REMOVED lines=19> */
.L_x_8881:
[----:B------:R-:W-:Y:S02]  /*10ce0*/  MOV R246, R239 ;  /* 0x000000ef00f67202 */ /* 0x000fe40000000f00 */
[----:B------:R-:W-:-:S07]  /*10cf0*/  MOV R245, R70 ;  /* 0x0000004600f57202 */ /* 0x000fce0000000f00 */
[----:B------:R-:W-:Y:S05]  /*10d00*/  WARPSYNC.COLLECTIVE R71, `(.L_x_8882) ;  /* 0x0000000047087348 */ /* 0x000fea0003c00000 */
[----:B------:R0:W1:Y:S02]  /*10d10*/  SHFL.UP P1, R70, R246, R69, R68 ;  /* 0x04000045f6467389 */ /* 0x0000640000020044 */
[----:B01----:R-:W-:Y:S01]  /*10d20*/  ENDCOLLECTIVE ;  /* 0x000000000000791b */ /* 0x003fe20003800000 */
.L_x_8882:
[----:B------:R-:W-:Y:S02]  /*10d30*/  MOV R246, R241 ;  /* 0x000000f100f67202 */ /* 0x000fe40000000f00 */
[----:B------:R-:W-:-:S07]  /*10d40*/  MOV R247, R70 ;  /* 0x0000004600f77202 */ /* 0x000fce0000000f00 */
[----:B------:R-:W-:Y:S05]  /*10d50*/  WARPSYNC.COLLECTIVE R71, `(.L_x_8883) ;  /* 0x0000000047087348 */ /* 0x000fea0003c00000 */
[----:B------:R0:W1:Y:S02]  /*10d60*/  SHFL.UP P1, R70, R246, R69, R68 ;  /* 0x04000045f6467389 */ /* 0x0000640000020044 */
[----:B01----:R-:W-:Y:S01]  /*10d70*/  ENDCOLLECTIVE ;  /* 0x000000000000791b */ /* 0x003fe20003800000 */
.L_x_8883:
[----:B------:R-:W-:Y:S02]  /*10d80*/  MOV R246, R242 ;  /* 0x000000f200f67202 */ /* 0x000fe40000000f00 */
[----:B------:R-:W-:-:S07]  /*10d90*/  MOV R244, R70 ;  /* 0x0000004600f47202 */ /* 0x000fce0000000f00 */
[----:B------:R-:W-:Y:S05]  /*10da0*/  WARPSYNC.COLLECTIVE R71, `(.L_x_8884) ;  /* 0x0000000047087348 */ /* 0x000fea0003c00000 */
[----:B------:R0:W1:Y:S02]  /*10db0*/  SHFL.UP P1, R70, R246, R69, R68 ;  /* 0x04000045f6467389 */ /* 0x0000640000020044 */
[----:B01----:R-:W-:Y:S01]  /*10dc0*/  ENDCOLLECTIVE ;  /* 0x000000000000791b */ /* 0x003fe20003800000 */
.L_x_8884:
        /* <DEDUP_REMOVED lines=19> */
.L_x_8885:
[----:B------:R-:W-:Y:S02]  /*10f00*/  MOV R246, R239 ;  /* 0x000000ef00f67202 */ /* 0x000fe40000000f00 */
[----:B------:R-:W-:-:S07]  /*10f10*/  MOV R245, R70 ;  /* 0x0000004600f57202 */ /* 0x000fce0000000f00 */
[----:B------:R-:W-:Y:S05]  /*10f20*/  WARPSYNC.COLLECTIVE R71, `(.L_x_8886) ;  /* 0x0000000047087348 */ /* 0x000fea0003c00000 */
[----:B------:R0:W1:Y:S02]  /*10f30*/  SHFL.UP P1, R70, R246, R69, R68 ;  /* 0x04000045f6467389 */ /* 0x0000640000020044 */
[----:B01----:R-:W-:Y:S01]  /*10f40*/  ENDCOLLECTIVE ;  /* 0x000000000000791b */ /* 0x003fe20003800000 */
.L_x_8886:
[----:B------:R-:W-:Y:S02]  /*10f50*/  MOV R246, R241 ;  /* 0x000000f100f67202 */ /* 0x000fe40000000f00 */
[----:B------:R-:W-:-:S07]  /*10f60*/  MOV R247, R70 ;  /* 0x0000004600f77202 */ /* 0x000fce0000000f00 */
[----:B------:R-:W-:Y:S05]  /*10f70*/  WARPSYNC.COLLECTIVE R71, `(.L_x_8887) ;  /* 0x0000000047087348 */ /* 0x000fea0003c00000 */
[----:B------:R0:W1:Y:S02]  /*10f80*/  SHFL.UP P1, R70, R246, R69, R68 ;  /* 0x04000045f6467389 */ /* 0x0000640000020044 */
[----:B01----:R-:W-:Y:S01]  /*10f90*/  ENDCOLLECTIVE ;  /* 0x000000000000791b */ /* 0x003fe20003800000 */
.L_x_8887:
[----:B------:R-:W-:Y:S02]  /*10fa0*/  MOV R246, R242 ;  /* 0x000000f200f67202 */ /* 0x000fe40000000f00 */
[----:B------:R-:W-:-:S07]  /*10fb0*/  MOV R244, R70 ;  /* 0x0000004600f47202 */ /* 0x000fce0000000f00 */
[----:B------:R-:W-:Y:S05]  /*10fc0*/  WARPSYNC.COLLECTIVE R71, `(.L_x_8888) ;  /* 0x0000000047087348 */ /* 0x000fea0003c00000 */
[----:B------:R0:W1:Y:S02]  /*10fd0*/  SHFL.UP P1, R70, R246, R69, R68 ;  /* 0x04000045f6467389 */ /* 0x0000640000020044 */
[----:B01----:R-:W-:Y:S01]  /*10fe0*/  ENDCOLLECTIVE ;  /* 0x000000000000791b */ /* 0x003fe20003800000 */
.L_x_8888:
        /* <DEDUP_REMOVED lines=19> */
.L_x_8889:
[----:B------:R-:W-:Y:S02]  /*11120*/  MOV R246, R239 ;  /* 0x000000ef00f67202 */ /* 0x000fe40000000f00 */
[----:B------:R-:W-:-:S07]  /*11130*/  MOV R245, R70 ;  /* 0x0000004600f57202 */ /* 0x000fce0000000f00 */
[----:B------:R-:W-:Y:S05]  /*11140*/  WARPSYNC.COLLECTIVE R71, `(.L_x_8890) ;  /* 0x0000000047087348 */ /* 0x000fea0003c00000 */
[----:B------:R0:W1:Y:S02]  /*11150*/  SHFL.UP P1, R70, R246, R69, R68 ;  /* 0x04000045f6467389 */ /* 0x0000640000020044 */
[----:B01----:R-:W-:Y:S01]  /*11160*/  ENDCOLLECTIVE ;  /* 0x000000000000791b */ /* 0x003fe20003800000 */
.L_x_8890:
[----:B------:R-:W-:Y:S02]  /*11170*/  MOV R246, R241 ;  /* 0x000000f100f67202 */ /* 0x000fe40000000f00 */
[----:B------:R-:W-:-:S07]  /*11180*/  MOV R247, R70 ;  /* 0x0000004600f77202 */ /* 0x000fce0000000f00 */
[----:B------:R-:W-:Y:S05]  /*11190*/  WARPSYNC.COLLECTIVE R71, `(.L_x_8891) ;  /* 0x0000000047087348 */ /* 0x000fea0003c00000 */
[----:B------:R0:W1:Y:S02]  /*111a0*/  SHFL.UP P1, R70, R246, R69, R68 ;  /* 0x04000045f6467389 */ /* 0x0000640000020044 */
[----:B01----:R-:W-:Y:S01]  /*111b0*/  ENDCOLLECTIVE ;  /* 0x000000000000791b */ /* 0x003fe20003800000 */
.L_x_8891:
[----:B------:R-:W-:Y:S02]  /*111c0*/  MOV R246, R242 ;  /* 0x000000f200f67202 */ /* 0x000fe40000000f00 */
[----:B------:R-:W-:-:S07]  /*111d0*/  MOV R244, R70 ;  /* 0x0000004600f47202 */ /* 0x000fce0000000f00 */
[----:B------:R-:W-:Y:S05]  /*111e0*/  WARPSYNC.COLLECTIVE R71, `(.L_x_8892) ;  /* 0x0000000047087348 */ /* 0x000fea0003c00000 */
[----:B------:R0:W1:Y:S02]  /*111f0*/  SHFL.UP P1, R70, R246, R69, R68 ;  /* 0x04000045f6467389 */ /* 0x0000640000020044 */
[----:B01----:R-:W-:Y:S01]  /*11200*/  ENDCOLLECTIVE ;  /* 0x000000000000791b */ /* 0x003fe20003800000 */
.L_x_8892:
        /* <DEDUP_REMOVED lines=19> */
.L_x_8893:
[----:B------:R-:W-:Y:S02]  /*11340*/  MOV R246, R239 ;  /* 0x000000ef00f67202 */ /* 0x000fe40000000f00 */
[----:B------:R-:W-:-:S07]  /*11350*/  MOV R244, R70 ;  /* 0x0000004600f47202 */ /* 0x000fce0000000f00 */
[----:B------:R-:W-:Y:S05]  /*11360*/  WARPSYNC.COLLECTIVE R71, `(.L_x_8894) ;  /* 0x0000000047087348 */ /* 0x000fea0003c00000 */
[----:B------:R0:W1:Y:S02]  /*11370*/  SHFL.UP P1, R70, R246, R69, R68 ;  /* 0x04000045f6467389 */ /* 0x0000640000020044 */
[----:B01----:R-:W-:Y:S01]  /*11380*/  ENDCOLLECTIVE ;  /* 0x000000000000791b */ /* 0x003fe20003800000 */
.L_x_8894:
[----:B------:R-:W-:Y:S02]  /*11390*/  MOV R246, R241 ;  /* 0x000000f100f67202 */ /* 0x000fe40000000f00 */
[----:B------:R-:W-:-:S07]  /*113a0*/  MOV R245, R70 ;  /* 0x0000004600f57202 */ /* 0x000fce0000000f00 */
[----:B------:R-:W-:Y:S05]  /*113b0*/  WARPSYNC.COLLECTIVE R71, `(.L_x_8895) ;  /* 0x0000000047087348 */ /* 0x000fea0003c00000 */
[----:B------:R0:W1:Y:S02]  /*113c0*/  SHFL.UP P1, R70, R246, R69, R68 ;  /* 0x04000045f6467389 */ /* 0x0000640000020044 */
[----:B01----:R-:W-:Y:S01]  /*113d0*/  ENDCOLLECTIVE ;  /* 0x000000000000791b */ /* 0x003fe20003800000 */
.L_x_8895:
[----:B------:R-:W-:Y:S02]  /*113e0*/  MOV R246, R242 ;  /* 0x000000f200f67202 */ /* 0x000fe40000000f00 */
[----:B------:R-:W-:-:S07]  /*113f0*/  MOV R247, R70 ;  /* 0x0000004600f77202 */ /* 0x000fce0000000f00 */
[----:B------:R-:W-:Y:S05]  /*11400*/  WARPSYNC.COLLECTIVE R71, `(.L_x_8896) ;  /* 0x0000000047087348 */ /* 0x000fea0003c00000 */
[----:B------:R0:W1:Y:S02]  /*11410*/  SHFL.UP P1, R70, R246, R69, R68 ;  /* 0x04000045f6467389 */ /* 0x0000640000020044 */
[----:B01----:R-:W-:Y:S01]  /*11420*/  ENDCOLLECTIVE ;  /* 0x000000000000791b */ /* 0x003fe20003800000 */
.L_x_8896:
[----:B------:R-:W-:Y:S01]  /*11430*/  MOV R69, R70 ;  /* 0x0000004600457202 */ /* 0x000fe20000000f00 */
[----:B------:R-:W-:Y:S06]  /*11440*/  BRA `(.L_x_8897) ;  /* 0xffffff7400c87947 */ /* 0x000fec000383ffff */
.L_x_8775:
        /* <DEDUP_REMOVED lines=8> */
.L_x_8899:
[----:B------:R-:W-:Y:S05]  /*114d0*/  BSYNC B0 ;  /* 0x0000000000007941 */ /* 0x000fea0003800000 */
.L_x_8898:
[----:B------:R-:W-:Y:S05]  /*114e0*/  BRA `(.L_x_8900) ;  /* 0xffffff7400d87947 */ /* 0x000fea000383ffff */
.L_x_8776:
        /* <DEDUP_REMOVED lines=8> */
.L_x_8902:
[----:B------:R-:W-:Y:S05]  /*11570*/  BSYNC B0 ;  /* 0x0000000000007941 */ /* 0x000fea0003800000 */
.L_x_8901:
[----:B------:R-:W-:Y:S05]  /*11580*/  BRA `(.L_x_8903) ;  /* 0xffffff7400b87947 */ /* 0x000fea000383ffff */
.L_x_8777:
        /* <DEDUP_REMOVED lines=8> */
.L_x_8905:
[----:B------:R-:W-:Y:S05]  /*11610*/  BSYNC B0 ;  /* 0x0000000000007941 */ /* 0x000fea0003800000 */
.L_x_8904:
[----:B------:R-:W-:Y:S05]  /*11620*/  BRA `(.L_x_8906) ;  /* 0xffffff7400987947 */ /* 0x000fea000383ffff */
.L_x_8778:
        /* <DEDUP_REMOVED lines=8> */
.L_x_8908:
[----:B------:R-:W-:Y:S05]  /*116b0*/  BSYNC B0 ;  /* 0x0000000000007941 */ /* 0x000fea0003800000 */
.L_x_8907:
[----:B------:R-:W-:Y:S05]  /*116c0*/  BRA `(.L_x_8909) ;  /* 0xffffff7400787947 */ /* 0x000fea000383ffff */
.L_x_8779:
        /* <DEDUP_REMOVED lines=8> */
.L_x_8911:
[----:B------:R-:W-:Y:S05]  /*11750*/  BSYNC B0 ;  /* 0x0000000000007941 */ /* 0x000fea0003800000 */
.L_x_8910:
        /* <DEDUP_REMOVED lines=8> */
.L_x_8912:
[----:B------:R-:W-:Y:S02]  /*117e0*/  MOV R246, R241 ;  /* 0x000000f100f67202 */ /* 0x000fe40000000f00 */
[----:B------:R-:W-:-:S07]  /*117f0*/  MOV R244, R70 ;  /* 0x0000004600f47202 */ /* 0x000fce0000000f00 */
[----:B------:R-:W-:Y:S05]  /*11800*/  WARPSYNC.COLLECTIVE R71, `(.L_x_8913) ;  /* 0x0000000047087348 */ /* 0x000fea0003c00000 */
[----:B------:R0:W1:Y:S02]  /*11810*/  SHFL.UP P1, R70, R246, R69, R68 ;  /* 0x04000045f6467389 */ /* 0x0000640000020044 */
[----:B01----:R-:W-:Y:S01]  /*11820*/  ENDCOLLECTIVE ;  /* 0x000000000000791b */ /* 0x003fe20003800000 */
.L_x_8913:
[----:B------:R-:W-:Y:S02]  /*11830*/  MOV R246, R242 ;  /* 0x000000f200f67202 */ /* 0x000fe40000000f00 */
[----:B------:R-:W-:-:S07]  /*11840*/  MOV R241, R70 ;  /* 0x0000004600f17202 */ /* 0x000fce0000000f00 */
[----:B------:R-:W-:Y:S05]  /*11850*/  WARPSYNC.COLLECTIVE R71, `(.L_x_8914) ;  /* 0x0000000047087348 */ /* 0x000fea0003c00000 */
[----:B------:R0:W1:Y:S02]  /*11860*/  SHFL.UP P1, R70, R246, R69, R68 ;  /* 0x04000045f6467389 */ /* 0x0000640000020044 */
[----:B01----:R-:W-:Y:S01]  /*11870*/  ENDCOLLECTIVE ;  /* 0x000000000000791b */ /* 0x003fe20003800000 */
.L_x_8914:
[----:B------:R-:W-:Y:S01]  /*11880*/  HFMA2.MMA R69, -RZ, RZ, 0, 0 ;  /* 0x00000000ff457435 */ /* 0x000fe200000001ff */
[----:B------:R-:W-:Y:S02]  /*11890*/  MOV R68, 0x1f ;  /* 0x0000001f00447802 */ /* 0x000fe40000000f00 */
[----:B------:R-:W-:Y:S02]  /*118a0*/  MOV R242, R70 ;  /* 0x0000004600f27202 */ /* 0x000fe40000000f00 */
[----:B------:R-:W-:-:S07]  /*118b0*/  MOV R70, R60 ;  /* 0x0000003c00467202 */ /* 0x000fce0000000f00 */
[----:B------:R-:W-:Y:S05]  /*118c0*/  WARPSYNC.COLLECTIVE R71, `(.L_x_8915) ;  /* 0x0000000047087348 */ /* 0x000fea0003c00000 */
[----:B------:R0:W1:Y:S02]  /*118d0*/  SHFL.IDX P1, R239, R70, R69, R68 ;  /* 0x0000004546ef7389 */ /* 0x0000640000020044 */
[----:B01----:R-:W-:Y:S01]  /*118e0*/  ENDCOLLECTIVE ;  /* 0x000000000000791b */ /* 0x003fe20003800000 */
.L_x_8915:
[----:B------:R-:W-:Y:S02]  /*118f0*/  MOV R70, R61 ;  /* 0x0000003d00467202 */ /* 0x000fe40000000f00 */
[----:B------:R-:W-:-:S07]  /*11900*/  MOV R60, R239 ;  /* 0x000000ef003c7202 */ /* 0x000fce0000000f00 */
[----:B------:R-:W-:Y:S05]  /*11910*/  WARPSYNC.COLLECTIVE R71, `(.L_x_8916) ;  /* 0x0000000047087348 */ /* 0x000fea0003c00000 */
[----:B------:R0:W1:Y:S02]  /*11920*/  SHFL.IDX P1, R239, R70, R69, R68 ;  /* 0x0000004546ef7389 */ /* 0x0000640000020044 */
[----:B01----:R-:W-:Y:S01]  /*11930*/  ENDCOLLECTIVE ;  /* 0x000000000000791b */ /* 0x003fe20003800000 */
.L_x_8916:
[----:B------:R-:W-:Y:S02]  /*11940*/  MOV R70, R62 ;  /* 0x0000003e00467202 */ /* 0x000fe40000000f00 */
[----:B------:R-:W-:-:S07]  /*11950*/  MOV R61, R239 ;  /* 0x000000ef003d7202 */ /* 0x000fce0000000f00 */
[----:B------:R-:W-:Y:S05]  /*11960*/  WARPSYNC.COLLECTIVE R71, `(.L_x_8917) ;  /* 0x0000000047087348 */ /* 0x000fea0003c00000 */
[----:B------:R0:W1:Y:S02]  /*11970*/  SHFL.IDX P1, R239, R70, R69, R68 ;  /* 0x0000004546ef7389 */ /* 0x0000640000020044 */
[----:B01----:R-:W-:Y:S01]  /*11980*/  ENDCOLLECTIVE ;  /* 0x000000000000791b */ /* 0x003fe20003800000 */
.L_x_8917:
[----:B------:R-:W-:Y:S02]  /*11990*/  MOV R70, R63 ;  /* 0x0000003f00467202 */ /* 0x000fe40000000f00 */
[----:B------:R-:W-:-:S07]  /*119a0*/  MOV R62, R239 ;  /* 0x000000ef003e7202 */ /* 0x000fce0000000f00 */
[----:B------:R-:W-:Y:S05]  /*119b0*/  WARPSYNC.COLLECTIVE R71, `(.L_x_8918) ;  /* 0x0000000047087348 */ /* 0x000fea0003c00000 */
[----:B------:R0:W1:Y:S02]  /*119c0*/  SHFL.IDX P1, R239, R70, R69, R68 ;  /* 0x0000004546ef7389 */ /* 0x0000640000020044 */
[----:B01----:R-:W-:Y:S01]  /*119d0*/  ENDCOLLECTIVE ;  /* 0x000000000000791b */ /* 0x003fe20003800000 */
.L_x_8918:
[----:B------:R-:W-:Y:S01]  /*119e0*/  MOV R63, R239 ;  /* 0x000000ef003f7202 */ /* 0x000fe20000000f00 */
[----:B------:R-:W-:Y:S06]  /*119f0*/  BRA `(.L_x_8919) ;  /* 0xffffff7000d47947 */ /* 0x000fec000383ffff */
.L_x_8781:
        /* <DEDUP_REMOVED lines=8> */
.L_x_8920:
[----:B------:R-:W-:Y:S02]  /*11a80*/  MOV R244, R241 ;  /* 0x000000f100f47202 */ /* 0x000fe40000000f00 */
[----:B------:R-:W-:-:S07]  /*11a90*/  MOV R68, R239 ;  /* 0x000000ef00447202 */ /* 0x000fce0000000f00 */
[----:B------:R-:W-:Y:S05]  /*11aa0*/  WARPSYNC.COLLECTIVE R71, `(.L_x_8921) ;  /* 0x0000000047087348 */ /* 0x000fea0003c00000 */
[----:B------:R0:W1:Y:S02]  /*11ab0*/  SHFL.DOWN P1, R239, R244, R245, R252 ;  /* 0x080000f5f4ef7389 */ /* 0x00006400000200fc */
[----:B01----:R-:W-:Y:S01]  /*11ac0*/  ENDCOLLECTIVE ;  /* 0x000000000000791b */ /* 0x003fe20003800000 */
.L_x_8921:
[----:B------:R-:W-:Y:S02]  /*11ad0*/  MOV R244, R70 ;  /* 0x0000004600f47202 */ /* 0x000fe40000000f00 */
[----:B------:R-:W-:-:S07]  /*11ae0*/  MOV R69, R239 ;  /* 0x000000ef00457202 */ /* 0x000fce0000000f00 */
[----:B------:R-:W-:Y:S05]  /*11af0*/  WARPSYNC.COLLECTIVE R71, `(.L_x_8922) ;  /* 0x0000000047087348 */ /* 0x000fea0003c00000 */
[----:B------:R0:W1:Y:S02]  /*11b00*/  SHFL.DOWN P1, R239, R244, R245, R252 ;  /* 0x080000f5f4ef7389 */ /* 0x00006400000200fc */
[----:B01----:R-:W-:Y:S01]  /*11b10*/  ENDCOLLECTIVE ;  /* 0x000000000000791b */ /* 0x003fe20003800000 */
.L_x_8922:
[----:B------:R-:W-:Y:S02]  /*11b20*/  MOV R244, R243 ;  /* 0x000000f300f47202 */ /* 0x000fe40000000f00 */
[----:B------:R-:W-:-:S07]  /*11b30*/  MOV R246, R239 ;  /* 0x000000ef00f67202 */ /* 0x000fce0000000f00 */
[----:B------:R-:W-:Y:S05]  /*11b40*/  WARPSYNC.COLLECTIVE R71, `(.L_x_8923) ;  /* 0x0000000047087348 */ /* 0x000fea0003c00000 */
[----:B------:R0:W1:Y:S02]  /*11b50*/  SHFL.DOWN P1, R239, R244, R245, R252 ;  /* 0x080000f5f4ef7389 */ /* 0x00006400000200fc */
[----:B01----:R-:W-:Y:S01]  /*11b60*/  ENDCOLLECTIVE ;  /* 0x000000000000791b */ /* 0x003fe20003800000 */
.L_x_8923:
[----:B------:R-:W-:Y:S01]  /*11b70*/  MOV R71, R239 ;  /* 0x000000ef00477202 */ /* 0x000fe20000000f00 */
[----:B------:R-:W-:Y:S06]  /*11b80*/  BRA `(.L_x_8924) ;  /* 0xffffff8400307947 */ /* 0x000fec000383ffff */
.L_x_8784:
        /* <DEDUP_REMOVED lines=8> */
.L_x_8926:
[----:B------:R-:W-:Y:S05]  /*11c10*/  BSYNC B0 ;  /* 0x0000000000007941 */ /* 0x000fea0003800000 */
.L_x_8925:
        /* <DEDUP_REMOVED lines=8> */
.L_x_8927:
[----:B------:R-:W-:Y:S02]  /*11ca0*/  MOV R244, R242 ;  /* 0x000000f200f47202 */ /* 0x000fe40000000f00 */
[----:B------:R-:W-:-:S07]  /*11cb0*/  MOV R69, R239 ;  /* 0x000000ef00457202 */ /* 0x000fce0000000f00 */
[----:B------:R-:W-:Y:S05]  /*11cc0*/  WARPSYNC.COLLECTIVE R71, `(.L_x_8928) ;  /* 0x0000000047087348 */ /* 0x000fea0003c00000 */
[----:B------:R0:W1:Y:S02]  /*11cd0*/  SHFL.DOWN P1, R239, R244, R245, R252 ;  /* 0x080000f5f4ef7389 */ /* 0x00006400000200fc */
[----:B01----:R-:W-:Y:S01]  /*11ce0*/  ENDCOLLECTIVE ;  /* 0x000000000000791b */ /* 0x003fe20003800000 */
.L_x_8928:
[----:B------:R-:W-:Y:S02]  /*11cf0*/  MOV R244, R243 ;  /* 0x000000f300f47202 */ /* 0x000fe40000000f00 */
[----:B------:R-:W-:-:S07]  /*11d00*/  MOV R70, R239 ;  /* 0x000000ef00467202 */ /* 0x000fce0000000f00 */
[----:B------:R-:W-:Y:S05]  /*11d10*/  WARPSYNC.COLLECTIVE R71, `(.L_x_8929) ;  /* 0x0000000047087348 */ /* 0x000fea0003c00000 */
[----:B------:R0:W1:Y:S02]  /*11d20*/  SHFL.DOWN P1, R239, R244, R245, R252 ;  /* 0x080000f5f4ef7389 */ /* 0x00006400000200fc */
[----:B01----:R-:W-:Y:S01]  /*11d30*/  ENDCOLLECTIVE ;  /* 0x000000000000791b */ /* 0x003fe20003800000 */
.L_x_8929:
[----:B------:R-:W-:Y:S01]  /*11d40*/  MOV R71, R239 ;  /* 0x000000ef00477202 */ /* 0x000fe20000000f00 */
[----:B------:R-:W-:Y:S06]  /*11d50*/  BRA `(.L_x_8930) ;  /* 0xffffff8400107947 */ /* 0x000fec000383ffff */
.L_x_8787:
        /* <DEDUP_REMOVED lines=8> */
.L_x_8932:
[----:B------:R-:W-:Y:S05]  /*11de0*/  BSYNC B0 ;  /* 0x0000000000007941 */ /* 0x000fea0003800000 */
.L_x_8931:
        /* <DEDUP_REMOVED lines=8> */
.L_x_8933:
[----:B------:R-:W-:Y:S02]  /*11e70*/  MOV R244, R242 ;  /* 0x000000f200f47202 */ /* 0x000fe40000000f00 */
[----:B------:R-:W-:-:S07]  /*11e80*/  MOV R69, R239 ;  /* 0x000000ef00457202 */ /* 0x000fce0000000f00 */
[----:B------:R-:W-:Y:S05]  /*11e90*/  WARPSYNC.COLLECTIVE R71, `(.L_x_8934) ;  /* 0x0000000047087348 */ /* 0x000fea0003c00000 */
[----:B------:R0:W1:Y:S02]  /*11ea0*/  SHFL.DOWN P1, R239, R244, R245, R252 ;  /* 0x080000f5f4ef7389 */ /* 0x00006400000200fc */
[----:B01----:R-:W-:Y:S01]  /*11eb0*/  ENDCOLLECTIVE ;  /* 0x000000000000791b */ /* 0x003fe20003800000 */
.L_x_8934:
[----:B------:R-:W-:Y:S02]  /*11ec0*/  MOV R244, R243 ;  /* 0x000000f300f47202 */ /* 0x000fe40000000f00 */
[----:B------:R-:W-:-:S07]  /*11ed0*/  MOV R70, R239 ;  /* 0x000000ef00467202 */ /* 0x000fce0000000f00 */
[----:B------:R-:W-:Y:S05]  /*11ee0*/  WARPSYNC.COLLECTIVE R71, `(.L_x_8935) ;  /* 0x0000000047087348 */ /* 0x000fea0003c00000 */
[----:B------:R0:W1:Y:S02]  /*11ef0*/  SHFL.DOWN P1, R239, R244, R245, R252 ;  /* 0x080000f5f4ef7389 */ /* 0x00006400000200fc */
[----:B01----:R-:W-:Y:S01]  /*11f00*/  ENDCOLLECTIVE ;  /* 0x000000000000791b */ /* 0x003fe20003800000 */
.L_x_8935:
[----:B------:R-:W-:Y:S01]  /*11f10*/  MOV R71, R239 ;  /* 0x000000ef00477202 */ /* 0x000fe20000000f00 */
[----:B------:R-:W-:Y:S06]  /*11f20*/  BRA `(.L_x_8936) ;  /* 0xffffff8000f07947 */ /* 0x000fec000383ffff */
.L_x_8790:
        /* <DEDUP_REMOVED lines=8> */
.L_x_8938:
[----:B------:R-:W-:Y:S05]  /*11fb0*/  BSYNC B0 ;  /* 0x0000000000007941 */ /* 0x000fea0003800000 */
.L_x_8937:
        /* <DEDUP_REMOVED lines=8> */
.L_x_8939:
[----:B------:R-:W-:Y:S02]  /*12040*/  MOV R244, R242 ;  /* 0x000000f200f47202 */ /* 0x000fe40000000f00 */
[----:B------:R-:W-:-:S07]  /*12050*/  MOV R69, R239 ;  /* 0x000000ef00457202 */ /* 0x000fce0000000f00 */
[----:B------:R-:W-:Y:S05]  /*12060*/  WARPSYNC.COLLECTIVE R71, `(.L_x_8940) ;  /* 0x0000000047087348 */ /* 0x000fea0003c00000 */
[----:B------:R0:W1:Y:S02]  /*12070*/  SHFL.DOWN P1, R239, R244, R245, R252 ;  /* 0x080000f5f4ef7389 */ /* 0x00006400000200fc */
[----:B01----:R-:W-:Y:S01]  /*12080*/  ENDCOLLECTIVE ;  /* 0x000000000000791b */ /* 0x003fe20003800000 */
.L_x_8940:
[----:B------:R-:W-:Y:S02]  /*12090*/  MOV R244, R243 ;  /* 0x000000f300f47202 */ /* 0x000fe40000000f00 */
[----:B------:R-:W-:-:S07]  /*120a0*/  MOV R70, R239 ;  /* 0x000000ef00467202 */ /* 0x000fce0000000f00 */
[----:B------:R-:W-:Y:S05]  /*120b0*/  WARPSYNC.COLLECTIVE R71, `(.L_x_8941) ;  /* 0x0000000047087348 */ /* 0x000fea0003c00000 */
[----:B------:R0:W1:Y:S02]  /*120c0*/  SHFL.DOWN P1, R239, R244, R245, R252 ;  /* 0x080000f5f4ef7389 */ /* 0x00006400000200fc */
[----:B01----:R-:W-:Y:S01]  /*120d0*/  ENDCOLLECTIVE ;  /* 0x000000000000791b */ /* 0x003fe20003800000 */
.L_x_8941:
[----:B------:R-:W-:Y:S01]  /*120e0*/  MOV R71, R239 ;  /* 0x000000ef00477202 */ /* 0x000fe20000000f00 */
[----:B------:R-:W-:Y:S06]  /*120f0*/  BRA `(.L_x_8942) ;  /* 0xffffff8000d07947 */ /* 0x000fec000383ffff */
.L_x_8793:
        /* <DEDUP_REMOVED lines=8> */
.L_x_8944:
[----:B------:R-:W-:Y:S05]  /*12180*/  BSYNC B0 ;  /* 0x0000000000007941 */ /* 0x000fea0003800000 */
.L_x_8943:
        /* <DEDUP_REMOVED lines=8> */
.L_x_8945:
[----:B------:R-:W-:Y:S02]  /*12210*/  MOV R244, R242 ;  /* 0x000000f200f47202 */ /* 0x000fe40000000f00 */
[----:B------:R-:W-:-:S07]  /*12220*/  MOV R69, R239 ;  /* 0x000000ef00457202 */ /* 0x000fce0000000f00 */
[----:B------:R-:W-:Y:S05]  /*12230*/  WARPSYNC.COLLECTIVE R71, `(.L_x_8946) ;  /* 0x0000000047087348 */ /* 0x000fea0003c00000 */
[----:B------:R0:W1:Y:S02]  /*12240*/  SHFL.DOWN P1, R239, R244, R245, R252 ;  /* 0x080000f5f4ef7389 */ /* 0x00006400000200fc */
[----:B01----:R-:W-:Y:S01]  /*12250*/  ENDCOLLECTIVE ;  /* 0x000000000000791b */ /* 0x003fe20003800000 */
.L_x_8946:
[----:B------:R-:W-:Y:S02]  /*12260*/  MOV R244, R243 ;  /* 0x000000f300f47202 */ /* 0x000fe40000000f00 */
[----:B------:R-:W-:-:S07]  /*12270*/  MOV R70, R239 ;  /* 0x000000ef00467202 */ /* 0x000fce0000000f00 */
[----:B------:R-:W-:Y:S05]  /*12280*/  WARPSYNC.COLLECTIVE R71, `(.L_x_8947) ;  /* 0x0000000047087348 */ /* 0x000fea0003c00000 */
[----:B------:R0:W1:Y:S02]  /*12290*/  SHFL.DOWN P1, R239, R244, R245, R252 ;  /* 0x080000f5f4ef7389 */ /* 0x00006400000200fc */
[----:B01----:R-:W-:Y:S01]  /*122a0*/  ENDCOLLECTIVE ;  /* 0x000000000000791b */ /* 0x003fe20003800000 */
.L_x_8947:
[----:B------:R-:W-:Y:S01]  /*122b0*/  MOV R71, R239 ;  /* 0x000000ef00477202 */ /* 0x000fe20000000f00 */
[----:B------:R-:W-:Y:S06]  /*122c0*/  BRA `(.L_x_8948) ;  /* 0xffffff8000b07947 */ /* 0x000fec000383ffff */
.L_x_8796:
        /* <DEDUP_REMOVED lines=8> */
.L_x_8950:
[----:B------:R-:W-:Y:S05]  /*12350*/  BSYNC B0 ;  /* 0x0000000000007941 */ /* 0x000fea0003800000 */
.L_x_8949:
        /* <DEDUP_REMOVED lines=10> */
.L_x_8951:
[----:B------:R-:W-:Y:S02]  /*12400*/  MOV R252, 0x1f ;  /* 0x0000001f00fc7802 */ /* 0x000fe40000000f00 */
[----:B------:R-:W-:Y:S02]  /*12410*/  MOV R70, R242 ;  /* 0x000000f200467202 */ /* 0x000fe40000000f00 */
[----:B------:R-:W-:-:S07]  /*12420*/  MOV R247, R239 ;  /* 0x000000ef00f77202 */ /* 0x000fce0000000f00 */
[----:B------:R-:W-:Y:S05]  /*12430*/  WARPSYNC.COLLECTIVE R71, `(.L_x_8952) ;  /* 0x0000000047087348 */ /* 0x000fea0003c00000 */
[----:B------:R0:W1:Y:S02]  /*12440*/  SHFL.IDX P1, R239, R70, R69, R68 ;  /* 0x0000004546ef7389 */ /* 0x0000640000020044 */
[----:B01----:R-:W-:Y:S01]  /*12450*/  ENDCOLLECTIVE ;  /* 0x000000000000791b */ /* 0x003fe20003800000 */
.L_x_8952:
        /* <DEDUP_REMOVED lines=9> */
.L_x_8953:
[----:B------:R-:W-:Y:S02]  /*124f0*/  MOV R70, R64 ;  /* 0x0000004000467202 */ /* 0x000fe40000000f00 */
[----:B------:R-:W-:-:S07]  /*12500*/  MOV R251, R239 ;  /* 0x000000ef00fb7202 */ /* 0x000fce0000000f00 */
[----:B------:R-:W-:Y:S05]  /*12510*/  WARPSYNC.COLLECTIVE R71, `(.L_x_8954) ;  /* 0x0000000047087348 */ /* 0x000fea0003c00000 */
[----:B------:R0:W1:Y:S02]  /*12520*/  SHFL.DOWN P1, R239, R244, R245, R252 ;  /* 0x080000f5f4ef7389 */ /* 0x00006400000200fc */
[----:B01----:R-:W-:Y:S01]  /*12530*/  ENDCOLLECTIVE ;  /* 0x000000000000791b */ /* 0x003fe20003800000 */
.L_x_8954:
[----:B------:R-:W-:Y:S02]  /*12540*/  MOV R244, R241 ;  /* 0x000000f100f47202 */ /* 0x000fe40000000f00 */
[----:B------:R-:W-:-:S07]  /*12550*/  MOV R240, R239 ;  /* 0x000000ef00f07202 */ /* 0x000fce0000000f00 */
[----:B------:R-:W-:Y:S05]  /*12560*/  WARPSYNC.COLLECTIVE R71, `(.L_x_8955) ;  /* 0x0000000047087348 */ /* 0x000fea0003c00000 */
[----:B------:R0:W1:Y:S02]  /*12570*/  SHFL.DOWN P1, R239, R244, R245, R252 ;  /* 0x080000f5f4ef7389 */ /* 0x00006400000200fc */
[----:B01----:R-:W-:Y:S01]  /*12580*/  ENDCOLLECTIVE ;  /* 0x000000000000791b */ /* 0x003fe20003800000 */
.L_x_8955:
[----:B------:R-:W-:Y:S02]  /*12590*/  MOV R244, R242 ;  /* 0x000000f200f47202 */ /* 0x000fe40000000f00 */
[----:B------:R-:W-:-:S07]  /*125a0*/  MOV R241, R239 ;  /* 0x000000ef00f17202 */ /* 0x000fce0000000f00 */
[----:B------:R-:W-:Y:S05]  /*125b0*/  WARPSYNC.COLLECTIVE R71, `(.L_x_8956) ;  /* 0x0000000047087348 */ /* 0x000fea0003c00000 */
[----:B------:R0:W1:Y:S02]  /*125c0*/  SHFL.DOWN P1, R239, R244, R245, R252 ;  /* 0x080000f5f4ef7389 */ /* 0x00006400000200fc */
[----:B01----:R-:W-:Y:S01]  /*125d0*/  ENDCOLLECTIVE ;  /* 0x000000000000791b */ /* 0x003fe20003800000 */
.L_x_8956:
[----:B------:R-:W-:Y:S02]  /*125e0*/  MOV R244, R243 ;  /* 0x000000f300f47202 */ /* 0x000fe40000000f00 */
[----:B------:R-:W-:-:S07]  /*125f0*/  MOV R242, R239 ;  /* 0x000000ef00f27202 */ /* 0x000fce0000000f00 */
[----:B------:R-:W-:Y:S05]  /*12600*/  WARPSYNC.COLLECTIVE R71, `(.L_x_8957) ;  /* 0x0000000047087348 */ /* 0x000fea0003c00000 */
[----:B------:R0:W1:Y:S02]  /*12610*/  SHFL.DOWN P1, R239, R244, R245, R252 ;  /* 0x080000f5f4ef7389 */ /* 0x00006400000200fc */
[----:B01----:R-:W-:Y:S01]  /*12620*/  ENDCOLLECTIVE ;  /* 0x000000000000791b */ /* 0x003fe20003800000 */
.L_x_8957:
[----:B------:R-:W-:-:S07]  /*12630*/  MOV R243, R239 ;  /* 0x000000ef00f37202 */ /* 0x000fce0000000f00 */
[----:B------:R-:W-:Y:S05]  /*12640*/  WARPSYNC.COLLECTIVE R71, `(.L_x_8958) ;  /* 0x0000000047087348 */ /* 0x000fea0003c00000 */
[----:B------:R0:W1:Y:S02]  /*12650*/  SHFL.IDX P1, R239, R70, R69, R68 ;  /* 0x0000004546ef7389 */ /* 0x0000640000020044 */
[----:B01----:R-:W-:Y:S01]  /*12660*/  ENDCOLLECTIVE ;  /* 0x000000000000791b */ /* 0x003fe20003800000 */
.L_x_8958:
[----:B------:R-:W-:Y:S02]  /*12670*/  MOV R70, R65 ;  /* 0x0000004100467202 */ /* 0x000fe40000000f00 */
[----:B------:R-:W-:-:S07]  /*12680*/  MOV R252, R239 ;  /* 0x000000ef00fc7202 */ /* 0x000fce0000000f00 */
[----:B------:R-:W-:Y:S05]  /*12690*/  WARPSYNC.COLLECTIVE R71, `(.L_x_8959) ;  /* 0x0000000047087348 */ /* 0x000fea0003c00000 */
[----:B------:R0:W1:Y:S02]  /*126a0*/  SHFL.IDX P1, R239, R70, R69, R68 ;  /* 0x0000004546ef7389 */ /* 0x0000640000020044 */
[----:B01----:R-:W-:Y:S01]  /*126b0*/  ENDCOLLECTIVE ;  /* 0x000000000000791b */ /* 0x003fe20003800000 */
.L_x_8959:
[----:B------:R-:W-:Y:S01]  /*126c0*/  MOV R70, R66 ;  /* 0x0000004200467202 */ /* 0x000fe20000000f00 */
[-C--:B------:R-:W-:Y:S01]  /*126d0*/  FMUL.FTZ R66, R65, R247.reuse ;  /* 0x000000f741427220 */ /* 0x080fe20000410000 */
[----:B------:R-:W-:Y:S01]  /*126e0*/  FMUL.FTZ R247, R64, R247 ;  /* 0x000000f740f77220 */ /* 0x000fe20000410000 */
[----:B------:R-:W-:-:S07]  /*126f0*/  MOV R245, R239 ;  /* 0x000000ef00f57202 */ /* 0x000fce0000000f00 */
[----:B------:R-:W-:Y:S05]  /*12700*/  WARPSYNC.COLLECTIVE R71, `(.L_x_8960) ;  /* 0x0000000047087348 */ /* 0x000fea0003c00000 */
[----:B------:R0:W1:Y:S02]  /*12710*/  SHFL.IDX P1, R239, R70, R69, R68 ;  /* 0x0000004546ef7389 */ /* 0x0000640000020044 */
[----:B01----:R-:W-:Y:S01]  /*12720*/  ENDCOLLECTIVE ;  /* 0x000000000000791b */ /* 0x003fe20003800000 */
.L_x_8960:
[----:B------:R-:W-:Y:S02]  /*12730*/  MOV R70, R67 ;  /* 0x0000004300467202 */ /* 0x000fe40000000f00 */
[----:B------:R-:W-:-:S07]  /*12740*/  MOV R244, R239 ;  /* 0x000000ef00f47202 */ /* 0x000fce0000000f00 */
[----:B------:R-:W-:Y:S05]  /*12750*/  WARPSYNC.COLLECTIVE R71, `(.L_x_8961) ;  /* 0x0000000047087348 */ /* 0x000fea0003c00000 */
[----:B------:R0:W1:Y:S02]  /*12760*/  SHFL.IDX P1, R239, R70, R69, R68 ;  /* 0x0000004546ef7389 */ /* 0x0000640000020044 */
[----:B01----:R-:W-:Y:S01]  /*12770*/  ENDCOLLECTIVE ;  /* 0x000000000000791b */ /* 0x003fe20003800000 */
.L_x_8961:
[----:B------:R-:W-:Y:S01]  /*12780*/  MOV R71, R239 ;  /* 0x000000ef00477202 */ /* 0x000fe20000000f00 */
[----:B------:R-:W-:Y:S06]  /*12790*/  BRA `(.L_x_8962) ;  /* 0xffffff8000087947 */ /* 0x000fec000383ffff */
.L_x_8963:
        /* <DEDUP_REMOVED lines=14> */
.L_x_18946:


//--------------------- .text._Z25selective_scan_bwd_kernelI32Selective_Scan_bwd_kernel_traitsILi64ELi16ELb0ELb1ELb1ELb1ELb0EfN3c107complexIfEEEEv12SSMParamsBwd --------------------------
	.section	.text._Z25selective_scan_bwd_kernelI32Selective_Scan_bwd_kernel_traitsILi64ELi16ELb0ELb1ELb1ELb1ELb0EfN3c107complexIfEEEEv12SSMParamsBwd,"ax",@progbits
	.align	128
        .global         _Z25selective_scan_bwd_kernelI32Selective_Scan_bwd_kernel_traitsILi64ELi16ELb0ELb1ELb1ELb1ELb0EfN3c107complexIfEEEEv12SSMParamsBwd
        .type           _Z25selective_scan_bwd_kernelI32Selective_Scan_bwd_kernel_traitsILi64ELi16ELb0ELb1ELb1ELb1ELb0EfN3c107complexIfEEEEv12SSMParamsBwd,@function
        .size           _Z25selective_scan_bwd_kernelI32Selective_Scan_bwd_kernel_traitsILi64ELi16ELb0ELb1ELb1ELb1ELb0EfN3c107complexIfEEEEv12SSMParamsBwd,(.L_x_18947 - _Z25selective_scan_bwd_kernelI32Selective_Scan_bwd_kernel_traitsILi64ELi16ELb0ELb1ELb1ELb1ELb0EfN3c107complexIfEEEEv12SSMParamsBwd)
        .other          _Z25selective_scan_bwd_kernelI32Selective_Scan_bwd_kernel_traitsILi64ELi16ELb0ELb1ELb1ELb1ELb0EfN3c107complexIfEEEEv12SSMParamsBwd,@"STO_CUDA_ENTRY STV_DEFAULT"
_Z25selective_scan_bwd_kernelI32Selective_Scan_bwd_kernel_traitsILi64ELi16ELb0ELb1ELb1ELb1ELb0EfN3c107complexIfEEEEv12SSMParamsBwd:
.text._Z25selective_scan_bwd_kernelI32Selective_Scan_bwd_kernel_traitsILi64ELi16ELb0ELb1ELb1ELb1ELb0EfN3c107complexIfEEEEv12SSMParamsBwd:
        /* <DEDUP_REMOVED lines=192> */
.L_x_9097:
        /* <DEDUP_REMOVED lines=216> */
[----:B---3--:R-:W-:Y:S04]  /*1980*/  STS [R239+0x480], R16 ;  /* 0x00048010ef007388 */ /* 0x008fe80000000800 */
[----:B--2---:R2:W-:Y:S04]  /*1990*/  STS [R238+0x500], R17 ;  /* 0x00050011ee007388 */ /* 0x0045e80000000800 */
[----:B----4-:R-:W-:Y:S04]  /*19a0*/  STS [R235+0x580], R18 ;  /* 0x00058012eb007388 */ /* 0x010fe80000000800 */
[----:B------:R3:W-:Y:S04]  /*19b0*/  STS [R234+0x600], R19 ;  /* 0x00060013ea007388 */ /* 0x0007e80000000800 */
[----:B------:R-:W-:Y:S04]  /*19c0*/  STS [R233+0x680], R20 ;  /* 0x00068014e9007388 */ /* 0x000fe80000000800 */
[----:B------:R4:W-:Y:S04]  /*19d0*/  STS [R232+0x700], R21 ;  /* 0x00070015e8007388 */ /* 0x0009e80000000800 */
[----:B------:R4:W-:Y:S01]  /*19e0*/  STS [R231+0x780], R22 ;  /* 0x00078016e7007388 */ /* 0x0009e20000000800 */
[----:B------:R-:W-:-:S03]  /*19f0*/  NOP ;  /* 0x0000000000007918 */ /* 0x000fc60000000000 */
[----:B------:R-:W4:Y:S01]  /*1a00*/  LDS R126, [R143] ;  /* 0x000000008f7e7984 */ /* 0x000f220000000800 */
[----:B0-----:R-:W-:Y:S01]  /*1a10*/  HFMA2.MMA R0, -RZ, RZ, 0, 0 ;  /* 0x00000000ff007435 */ /* 0x001fe200000001ff */
[----:B-1----:R-:W-:Y:S02]  /*1a20*/  CS2R R8, SRZ ;  /* 0x0000000000087805 */ /* 0x002fe4000001ff00 */
[----:B-----5:R-:W-:Y:S01]  /*1a30*/  CS2R R10, SRZ ;  /* 0x00000000000a7805 */ /* 0x020fe2000001ff00 */
[----:B------:R-:W0:Y:S01]  /*1a40*/  LDS R125, [R143+0x4] ;  /* 0x000004008f7d7984 */ /* 0x000e220000000800 */
[----:B------:R-:W-:Y:S02]  /*1a50*/  MOV R12, RZ ;  /* 0x000000ff000c7202 */ /* 0x000fe40000000f00 */
[----:B--2---:R-:W-:Y:S02]  /*1a60*/  CS2R R16, SRZ ;  /* 0x0000000000107805 */ /* 0x004fe4000001ff00 */
[----:B---3--:R-:W-:Y:S01]  /*1a70*/  CS2R R18, SRZ ;  /* 0x0000000000127805 */ /* 0x008fe2000001ff00 */
[----:B------:R-:W1:Y:S01]  /*1a80*/  LDS R124, [R143+0x8] ;  /* 0x000008008f7c7984 */ /* 0x000e620000000800 */
[----:B----4-:R-:W-:Y:S01]  /*1a90*/  CS2R R20, SRZ ;  /* 0x0000000000147805 */ /* 0x010fe2000001ff00 */
[----:B------:R-:W2:Y:S02]  /*1aa0*/  LDC R22, c[0x0][0x21c] ;  /* 0x00008700ff167b82 */ /* 0x000ea40000000800 */
[----:B------:R-:W3:Y:S04]  /*1ab0*/  LDS R121, [R143+0xc] ;  /* 0x00000c008f797984 */ /* 0x000ee80000000800 */
[----:B------:R-:W4:Y:S04]  /*1ac0*/  LDS R120, [R143+0x10] ;  /* 0x000010008f787984 */ /* 0x000f280000000800 */
[----:B------:R-:W5:Y:S04]  /*1ad0*/  LDS R119, [R143+0x14] ;  /* 0x000014008f777984 */ /* 0x000f680000000800 */
[----:B------:R-:W2:Y:S04]  /*1ae0*/  LDS R118, [R143+0x18] ;  /* 0x000018008f767984 */ /* 0x000ea80000000800 */
        /* <DEDUP_REMOVED lines=9> */
[----:B------:R-:W-:Y:S06]  /*1b80*/  BAR.SYNC.DEFER_BLOCKING 0x0 ;  /* 0x0000000000007b1d */ /* 0x000fec0000010000 */
[----:B------:R-:W2:Y:S01]  /*1b90*/  @!P0 LDG.E R0, desc[UR52][R2.64] ;  /* 0x0000003402008981 */ /* 0x000ea2000c1e1900 */
        /* <DEDUP_REMOVED lines=21> */
[----:B------:R-:W-:-:S03]  /*1cf0*/  ISETP.NE.AND P0, PT, R24, RZ, PT ;  /* 0x000000ff1800720c */ /* 0x000fc60003f05270 */
[----:B------:R-:W2:Y:S10]  /*1d00*/  @!P1 LDG.E R17, desc[UR52][R2.64+0x500] ;  /* 0x0005003402119981 */ /* 0x000eb4000c1e1900 */
[----:B------:R-:W2:Y:S04]  /*1d10*/  @!P0 LDG.E R12, desc[UR52][R2.64+0x480] ;  /* 0x00048034020c8981 */ /* 0x000ea8000c1e1900 */
        /* <DEDUP_REMOVED lines=10> */
[----:B0-----:R-:W-:Y:S01]  /*1dc0*/  FADD.FTZ R125, R125, UR4 ;  /* 0x000000047d7d7e21 */ /* 0x001fe20008010000 */
[----:B-1----:R-:W-:Y:S01]  /*1dd0*/  FADD.FTZ R124, R124, UR4 ;  /* 0x000000047c7c7e21 */ /* 0x002fe20008010000 */
[----:B---3--:R-:W-:Y:S01]  /*1de0*/  FADD.FTZ R121, R121, UR4 ;  /* 0x0000000479797e21 */ /* 0x008fe20008010000 */
[----:B----4-:R-:W-:Y:S01]  /*1df0*/  FADD.FTZ R120, R120, UR4 ;  /* 0x0000000478787e21 */ /* 0x010fe20008010000 */
[----:B-----5:R-:W-:Y:S01]  /*1e00*/  FADD.FTZ R119, R119, UR4 ;  /* 0x0000000477777e21 */ /* 0x020fe20008010000 */
[----:B------:R-:W-:Y:S01]  /*1e10*/  BSSY B0, `(.L_x_8965) ;  /* 0x0000049000007945 */ /* 0x000fe20003800000 */
[----:B--2---:R-:W-:Y:S01]  /*1e20*/  ISETP.GE.AND P5, PT, R22, 0x1, PT ;  /* 0x000000011600780c */ /* 0x004fe20003fa6270 */
        /* <DEDUP_REMOVED lines=23> */
[----:B------:R0:W1:Y:S04]  /*1fa0*/  LDS R15, [R143] ;  /* 0x000000008f0f7984 */ /* 0x0000680000000800 */
        /* <DEDUP_REMOVED lines=15> */
[----:B-1234-:R-:W-:Y:S05]  /*20a0*/  @P4 BRA `(.L_x_8966) ;  /* 0x00000000007c4947 */ /* 0x01efea0003800000 */
        /* <DEDUP_REMOVED lines=31> */
.L_x_8966:
[----:B------:R-:W-:Y:S05]  /*22a0*/  BSYNC B0 ;  /* 0x0000000000007941 */ /* 0x000fea0003800000 */
.L_x_8965:
        /* <DEDUP_REMOVED lines=35> */
.L_x_8968:
[----:B------:R-:W-:Y:S05]  /*24e0*/  BSYNC B0 ;  /* 0x0000000000007941 */ /* 0x000fea0003800000 */
.L_x_8967:
        /* <DEDUP_REMOVED lines=35> */
.L_x_8970:
[----:B------:R-:W-:Y:S05]  /*2720*/  BSYNC B0 ;  /* 0x0000000000007941 */ /* 0x000fea0003800000 */
.L_x_8969:
        /* <DEDUP_REMOVED lines=35> */
.L_x_8972:
[----:B------:R-:W-:Y:S05]  /*2960*/  BSYNC B0 ;  /* 0x0000000000007941 */ /* 0x000fea0003800000 */
.L_x_8971:
[----:B------:R1:W-:Y:S01]  /*2970*/  STL [R1+0x20], RZ ;  /* 0x000020ff01007387 */ /* 0x0003e20000100800 */
[----:B------:R-:W-:Y:S01]  /*2980*/  BSSY B0, `(.L_x_8973) ;  /* 0x0000024000007945 */ /* 0x000fe20003800000 */
[----:B------:R-:W-:Y:S01]  /*2990*/  FSETP.GTU.FTZ.AND P1, PT, R113, 20, PT ;  /* 0x41a000007100780b */ /* 0x000fe20003f3c000 */
[----:B------:R-:W-:Y:S01]  /*29a0*/  FADD.FTZ R111, R111, UR4 ;  /* 0x000000046f6f7e21 */ /* 0x000fe20008010000 */
[----:B------:R-:W-:Y:S01]  /*29b0*/  LOP3.LUT R112, R147, 0x1f, RZ, 0xc0, !PT ;  /* 0x0000001f93707812 */ /* 0x000fe200078ec0ff */
        /* <DEDUP_REMOVED lines=32> */
.L_x_8974:
[----:B------:R-:W-:Y:S05]  /*2bc0*/  BSYNC B0 ;  /* 0x0000000000007941 */ /* 0x000fea0003800000 */
.L_x_8973:
[----:B0-----:R-:W2:Y:S01]  /*2bd0*/  LDL.LU R16, [R1+0x28] ;  /* 0x0000280001107983 */ /* 0x001ea20000300800 */
[----:B------:R-:W-:Y:S01]  /*2be0*/  BSSY B0, `(.L_x_8975) ;  /* 0x0000027000007945 */ /* 0x000fe20003800000 */
[----:B------:R-:W-:Y:S01]  /*2bf0*/  HFMA2.MMA R110, -RZ, RZ, 0, 0 ;  /* 0x00000000ff6e7435 */ /* 0x000fe200000001ff */
[----:B------:R-:W-:Y:S02]  /*2c00*/  FSETP.GTU.FTZ.AND P0, PT, R111, 20, PT ;  /* 0x41a000006f00780b */ /* 0x000fe40003f1c000 */
[----:B------:R-:W-:Y:S02]  /*2c10*/  CS2R R108, SRZ ;  /* 0x00000000006c7805 */ /* 0x000fe4000001ff00 */
[----:B------:R-:W-:Y:S01]  /*2c20*/  MOV R107, RZ ;  /* 0x000000ff006b7202 */ /* 0x000fe20000000f00 */
[----:B------:R-:W-:Y:S01]  /*2c30*/  FADD.FTZ R106, R106, UR4 ;  /* 0x000000046a6a7e21 */ /* 0x000fe20008010000 */
[----:B--2---:R-:W-:Y:S01]  /*2c40*/  FFMA.FTZ R20, R142, R15, R16 ;  /* 0x0000000f8e147223 */ /* 0x004fe20000010010 */
        /* <DEDUP_REMOVED lines=32> */
.L_x_8976:
[----:B------:R-:W-:Y:S05]  /*2e50*/  BSYNC B0 ;  /* 0x0000000000007941 */ /* 0x000fea0003800000 */
.L_x_8975:
        /* <DEDUP_REMOVED lines=39> */
.L_x_8978:
[----:B------:R-:W-:Y:S05]  /*30d0*/  BSYNC B0 ;  /* 0x0000000000007941 */ /* 0x000fea0003800000 */
.L_x_8977:
        /* <DEDUP_REMOVED lines=39> */
.L_x_8980:
[----:B------:R-:W-:Y:S05]  /*3350*/  BSYNC B0 ;  /* 0x0000000000007941 */ /* 0x000fea0003800000 */
.L_x_8979:
        /* <DEDUP_REMOVED lines=39> */
.L_x_8982:
[----:B------:R-:W-:Y:S05]  /*35d0*/  BSYNC B0 ;  /* 0x0000000000007941 */ /* 0x000fea0003800000 */
.L_x_8981:
        /* <DEDUP_REMOVED lines=39> */
.L_x_8984:
[----:B------:R-:W-:Y:S05]  /*3850*/  BSYNC B0 ;  /* 0x0000000000007941 */ /* 0x000fea0003800000 */
.L_x_8983:
        /* <DEDUP_REMOVED lines=40> */
.L_x_8986:
[----:B------:R-:W-:Y:S05]  /*3ae0*/  BSYNC B0 ;  /* 0x0000000000007941 */ /* 0x000fea0003800000 */
.L_x_8985:
        /* <DEDUP_REMOVED lines=33> */
.L_x_8988:
[----:B------:R-:W-:Y:S05]  /*3d00*/  BSYNC B0 ;  /* 0x0000000000007941 */ /* 0x000fea0003800000 */
.L_x_8987:
        /* <DEDUP_REMOVED lines=33> */
.L_x_8990:
[----:B------:R-:W-:Y:S05]  /*3f20*/  BSYNC B0 ;  /* 0x0000000000007941 */ /* 0x000fea0003800000 */
.L_x_8989:
        /* <DEDUP_REMOVED lines=33> */
.L_x_8992:
[----:B------:R-:W-:Y:S05]  /*4140*/  BSYNC B0 ;  /* 0x0000000000007941 */ /* 0x000fea0003800000 */
.L_x_8991:
        /* <DEDUP_REMOVED lines=33> */
.L_x_8994:
[----:B------:R-:W-:Y:S05]  /*4360*/  BSYNC B0 ;  /* 0x0000000000007941 */ /* 0x000fea0003800000 */
.L_x_8993:
        /* <DEDUP_REMOVED lines=33> */
.L_x_8996:
[----:B------:R-:W-:Y:S05]  /*4580*/  BSYNC B0 ;  /* 0x0000000000007941 */ /* 0x000fea0003800000 */
.L_x_8995:
        /* <DEDUP_REMOVED lines=46> */
[----:B------:R-:W-:Y:S01]  /*4870*/  UIMAD UR49, UR12, UR49, UR7 ;  /* 0x000000310c3172a4 */ /* 0x000fe2000f8e0207 */
[----:B------:R-:W-:Y:S01]  /*4880*/  FADD.FTZ R3, R2, R2 ;  /* 0x0000000202037221 */ /* 0x000fe20000010000 */
[----:B------:R-:W-:Y:S01]  /*4890*/  P2R R73, PR, RZ, 0x1 ;  /* 0x00000001ff497803 */ /* 0x000fe20000000000 */
        /* <DEDUP_REMOVED lines=22> */
.L_x_9092:
[----:B0-----:R-:W-:Y:S01]  /*4a00*/  LOP3.LUT R17, R147, 0x7ffffe0, RZ, 0xc0, !PT ;  /* 0x07ffffe093117812 */ /* 0x001fe200078ec0ff */
[----:B------:R-:W-:Y:S01]  /*4a10*/  USHF.R.S32.HI UR56, URZ, 0x1f, UR7 ;  /* 0x0000001f3f387899 */ /* 0x000fe20008011407 */
[----:B------:R-:W-:Y:S01]  /*4a20*/  CS2R R60, SRZ ;  /* 0x00000000003c7805 */ /* 0x000fe2000001ff00 */
[----:B------:R-:W-:Y:S01]  /*4a30*/  ULDC.64 UR40, c[0x0][0x250] ;  /* 0x0000940000287ab9 */ /* 0x000fe20000000a00 */
[----:B------:R-:W-:Y:S01]  /*4a40*/  SHF.L.U32 R17, R17, 0x5, RZ ;  /* 0x0000000511117819 */ /* 0x000fe200000006ff */
[----:B------:R-:W-:Y:S02]  /*4a50*/  UIMAD UR42, UR56, UR40, URZ ;  /* 0x00000028382a72a4 */ /* 0x000fe4000f8e023f */
[----:B------:R-:W-:Y:S02]  /*4a60*/  MOV R21, UR40 ;  /* 0x0000002800157c02 */ /* 0x000fe40008000f00 */
[----:B------:R-:W-:Y:S02]  /*4a70*/  CS2R R54, SRZ ;  /* 0x0000000000367805 */ /* 0x000fe4000001ff00 */
[----:B------:R-:W-:Y:S01]  /*4a80*/  LOP3.LUT R22, R17, 0xffffffe0, R112, 0xe2, !PT ;  /* 0xffffffe011167812 */ /* 0x000fe200078ee270 */
[----:B------:R-:W-:Y:S01]  /*4a90*/  UIMAD UR41, UR7, UR41, UR42 ;  /* 0x00000029072972a4 */ /* 0x000fe2000f8e022a */
[----:B------:R-:W-:-:S02]  /*4aa0*/  MOV R67, RZ ;  /* 0x000000ff00437202 */ /* 0x000fc40000000f00 */
[----:B---3--:R-:W-:Y:S02]  /*4ab0*/  CS2R R56, SRZ ;  /* 0x0000000000387805 */ /* 0x008fe4000001ff00 */
[--C-:B------:R-:W-:Y:S02]  /*4ac0*/  SHF.R.S32.HI R23, RZ, 0x1f, R22.reuse ;  /* 0x0000001fff177819 */ /* 0x100fe40000011416 */
[----:B----4-:R-:W-:Y:S02]  /*4ad0*/  CS2R R58, SRZ ;  /* 0x00000000003a7805 */ /* 0x010fe4000001ff00 */
[C---:B------:R-:W-:Y:S02]  /*4ae0*/  LOP3.LUT R62, R22.reuse, 0x80, RZ, 0xfc, !PT ;  /* 0x00000080163e7812 */ /* 0x040fe400078efcff */
[----:B-12---:R-:W-:Y:S02]  /*4af0*/  CS2R R52, SRZ ;  /* 0x0000000000347805 */ /* 0x006fe4000001ff00 */
[C---:B------:R-:W-:Y:S01]  /*4b00*/  LOP3.LUT R63, R22.reuse, 0xa0, RZ, 0xfc, !PT ;  /* 0x000000a0163f7812 */ /* 0x040fe200078efcff */
[----:B------:R-:W-:Y:S01]  /*4b10*/  IMAD.WIDE.U32 R20, R21, UR7, R22 ;  /* 0x0000000715147c25 */ /* 0x000fe2000f8e0016 */
[----:B------:R-:W-:-:S02]  /*4b20*/  LOP3.LUT R174, R22, 0xc0, RZ, 0xfc, !PT ;  /* 0x000000c016ae7812 */ /* 0x000fc400078efcff */
        /* <DEDUP_REMOVED lines=11> */
[----:B------:R-:W-:-:S02]  /*4be0*/  SHF.L.U32 R17, R147, 0x5, RZ ;  /* 0x0000000593117819 */ /* 0x000fc400000006ff */
[----:B------:R-:W-:Y:S02]  /*4bf0*/  CS2R R40, SRZ ;  /* 0x0000000000287805 */ /* 0x000fe4000001ff00 */
[----:B------:R-:W-:Y:S02]  /*4c00*/  LOP3.LUT R20, R22, 0x40, RZ, 0xfc, !PT ;  /* 0x0000004016147812 */ /* 0x000fe400078efcff */
[----:B------:R-:W-:Y:S02]  /*4c10*/  CS2R R38, SRZ ;  /* 0x0000000000267805 */ /* 0x000fe4000001ff00 */
[----:B------:R-:W-:Y:S02]  /*4c20*/  LOP3.LUT R24, R17, 0xffffffe0, R112, 0xe2, !PT ;  /* 0xffffffe011187812 */ /* 0x000fe400078ee270 */
[----:B------:R-:W-:Y:S02]  /*4c30*/  MOV R123, RZ ;  /* 0x000000ff007b7202 */ /* 0x000fe40000000f00 */
[----:B------:R-:W-:-:S02]  /*4c40*/  ISETP.NE.AND P6, PT, R73, RZ, PT ;  /* 0x000000ff4900720c */ /* 0x000fc40003fc5270 */
[----:B------:R-:W-:Y:S02]  /*4c50*/  CS2R R32, SRZ ;  /* 0x0000000000207805 */ /* 0x000fe4000001ff00 */
[----:B------:R-:W-:Y:S02]  /*4c60*/  LOP3.LUT R17, R22, 0x20, RZ, 0xfc, !PT ;  /* 0x0000002016117812 */ /* 0x000fe400078efcff */
[----:B------:R-:W-:Y:S02]  /*4c70*/  CS2R R34, SRZ ;  /* 0x0000000000227805 */ /* 0x000fe4000001ff00 */
[----:B------:R-:W-:Y:S01]  /*4c80*/  ISETP.GE.AND P4, PT, R20, UR44, PT ;  /* 0x0000002c14007c0c */ /* 0x000fe2000bf86270 */
[----:B------:R-:W-:Y:S01]  /*4c90*/  ULEA UR48, UR23, 0xfffffc00, 0xa ;  /* 0xfffffc0017307891 */ /* 0x000fe2000f8e503f */
[----:B------:R-:W-:Y:S01]  /*4ca0*/  ISETP.GE.AND P5, PT, R17, UR44, PT ;  /* 0x0000002c11007c0c */ /* 0x000fe2000bfa6270 */
[----:B------:R-:W-:Y:S01]  /*4cb0*/  ULDC.64 UR40, c[0x0][0x238] ;  /* 0x00008e0000287ab9 */ /* 0x000fe20000000a00 */
[----:B------:R-:W-:-:S02]  /*4cc0*/  ISETP.GE.AND P1, PT, R21, UR44, PT ;  /* 0x0000002c15007c0c */ /* 0x000fc4000bf26270 */
[----:B------:R-:W-:Y:S02]  /*4cd0*/  ISETP.GE.AND P0, PT, R62, UR44, PT ;  /* 0x0000002c3e007c0c */ /* 0x000fe4000bf06270 */
[----:B------:R-:W-:Y:S01]  /*4ce0*/  ISETP.GE.AND P3, PT, R63, UR44, PT ;  /* 0x0000002c3f007c0c */ /* 0x000fe2000bf66270 */
[----:B------:R-:W2:Y:S01]  /*4cf0*/  @!P6 LDG.E R60, desc[UR52][R18.64] ;  /* 0x00000034123ce981 */ /* 0x000ea2000c1e1900 */
[----:B------:R-:W-:Y:S02]  /*4d00*/  ISETP.GE.AND P2, PT, R174, UR44, PT ;  /* 0x0000002cae007c0c */ /* 0x000fe4000bf46270 */
[C---:B------:R-:W-:Y:S01]  /*4d10*/  LOP3.LUT R180, R22.reuse, 0x100, RZ, 0xfc, !PT ;  /* 0x0000010016b47812 */ /* 0x040fe200078efcff */
[----:B------:R-:W3:Y:S01]  /*4d20*/  @!P4 LDG.E R67, desc[UR52][R18.64+0x100] ;  /* 0x000100341243c981 */ /* 0x000ee2000c1e1900 */
[C---:B------:R-:W-:Y:S02]  /*4d30*/  LOP3.LUT R182, R22.reuse, 0x120, RZ, 0xfc, !PT ;  /* 0x0000012016b67812 */ /* 0x040fe400078efcff */
[----:B------:R-:W-:Y:S01]  /*4d40*/  LOP3.LUT R177, R22, 0x140, RZ, 0xfc, !PT ;  /* 0x0000014016b17812 */ /* 0x000fe200078efcff */
[----:B------:R-:W4:Y:S01]  /*4d50*/  @!P5 LDG.E R61, desc[UR52][R18.64+0x80] ;  /* 0x00008034123dd981 */ /* 0x000f22000c1e1900 */
[----:B------:R-:W-:-:S02]  /*4d60*/  ISETP.GE.AND P5, PT, R178, UR44, PT ;  /* 0x0000002cb2007c0c */ /* 0x000fc4000bfa6270 */
        /* <DEDUP_REMOVED lines=9> */
[----:B------:R-:W-:Y:S01]  /*4e00*/  ISETP.GE.AND P3, PT, R179, UR44, PT ;  /* 0x0000002cb3007c0c */ /* 0x000fe2000bf66270 */
[----:B------:R-:W3:Y:S01]  /*4e10*/  @!P2 LDG.E R58, desc[UR52][R18.64+0x300] ;  /* 0x00030034123aa981 */ /* 0x000ee2000c1e1900 */
[----:B------:R-:W-:Y:S02]  /*4e20*/  ISETP.GE.AND P2, PT, R184, UR44, PT ;  /* 0x0000002cb8007c0c */ /* 0x000fe4000bf46270 */
[C---:B------:R-:W-:Y:S01]  /*4e30*/  LOP3.LUT R181, R22.reuse, 0x1c0, RZ, 0xfc, !PT ;  /* 0x000001c016b57812 */ /* 0x040fe200078efcff */
[----:B------:R-:W3:Y:S01]  /*4e40*/  @!P5 LDG.E R55, desc[UR52][R18.64+0x380] ;  /* 0x000380341237d981 */ /* 0x000ee2000c1e1900 */
[----:B------:R-:W-:Y:S02]  /*4e50*/  ISETP.GE.AND P5, PT, R185, UR44, PT ;  /* 0x0000002cb9007c0c */ /* 0x000fe4000bfa6270 */
[C---:B------:R-:W-:Y:S01]  /*4e60*/  LOP3.LUT R183, R22.reuse, 0x1e0, RZ, 0xfc, !PT ;  /* 0x000001e016b77812 */ /* 0x040fe200078efcff */
[----:B------:R-:W3:Y:S01]  /*4e70*/  @!P4 LDG.E R52, desc[UR52][R18.64+0x400] ;  /* 0x000400341234c981 */ /* 0x000ee2000c1e1900 */
[----:B------:R-:W-:-:S02]  /*4e80*/  LOP3.LUT R186, R22, 0x200, RZ, 0xfc, !PT ;  /* 0x0000020016ba7812 */ /* 0x000fc400078efcff */
        /* <DEDUP_REMOVED lines=55> */
[----:B------:R0:W3:Y:S01]  /*5200*/  @!P5 LDG.E R35, desc[UR52][R18.64+0xf80] ;  /* 0x000f80341223d981 */ /* 0x0000e2000c1e1900 */
[----:B------:R-:W-:Y:S01]  /*5210*/  UIADD3 UR48, -UR48, UR47, URZ ;  /* 0x0000002f30307290 */ /* 0x000fe2000fffe13f */
[----:B------:R-:W-:Y:S01]  /*5220*/  UMOV UR42, UR26 ;  /* 0x0000001a002a7c82 */ /* 0x000fe20008000000 */
[----:B------:R-:W-:-:S02]  /*5230*/  UMOV UR43, UR49 ;  /* 0x00000031002b7c82 */ /* 0x000fc40008000000 */
[----:B------:R-:W-:Y:S02]  /*5240*/  USHF.L.U32 UR57, UR48, 0x1, URZ ;  /* 0x0000000130397899 */ /* 0x000fe4000800063f */
[----:B------:R-:W-:Y:S02]  /*5250*/  UIMAD.WIDE.U32 UR58, UR7, UR40, UR42 ;  /* 0x00000028073a72a5 */ /* 0x000fe4000f8e002a */
[----:B------:R-:W-:Y:S01]  /*5260*/  UIMAD UR60, UR56, UR40, URZ ;  /* 0x00000028383c72a4 */ /* 0x000fe2000f8e023f */
[----:B------:R-:W-:Y:S02]  /*5270*/  ULDC.64 UR42, c[0x0][0x270] ;  /* 0x00009c00002a7ab9 */ /* 0x000fe40000000a00 */
[----:B------:R-:W-:Y:S02]  /*5280*/  UIMAD UR56, UR56, UR42, URZ ;  /* 0x0000002a383872a4 */ /* 0x000fe4000f8e023f */
[----:B0-----:R-:W-:Y:S02]  /*5290*/  MOV R19, UR42 ;  /* 0x0000002a00137c02 */ /* 0x001fe40008000f00 */
[----:B------:R-:W-:Y:S01]  /*52a0*/  ISETP.GE.AND P0, PT, R17, UR57, PT ;  /* 0x0000003911007c0c */ /* 0x000fe2000bf06270 */
[----:B------:R-:W-:Y:S01]  /*52b0*/  UIMAD UR43, UR7, UR43, UR56 ;  /* 0x0000002b072b72a4 */ /* 0x000fe2000f8e0238 */
[----:B------:R-:W-:-:S02]  /*52c0*/  SHF.L.U32 R17, R147, 0x5, RZ ;  /* 0x0000000593117819 */ /* 0x000fc400000006ff */
[----:B------:R-:W-:Y:S01]  /*52d0*/  ISETP.GE.AND P5, PT, R22, UR57, PT ;  /* 0x0000003916007c0c */ /* 0x000fe2000bfa6270 */
[----:B------:R-:W-:Y:S01]  /*52e0*/  IMAD.WIDE.U32 R22, R19, UR7, R22 ;  /* 0x0000000713167c25 */ /* 0x000fe2000f8e0016 */
[----:B------:R-:W-:Y:S01]  /*52f0*/  LOP3.LUT R17, R17, 0xfffffc00, RZ, 0xc0, !PT ;  /* 0xfffffc0011117812 */ /* 0x000fe200078ec0ff */
[----:B------:R-:W-:-:S03]  /*5300*/  UIMAD UR60, UR7, UR41, UR60 ;  /* 0x00000029073c72a4 */ /* 0x000fc6000f8e023c */
[----:B------:R-:W-:Y:S01]  /*5310*/  IADD3 R19, R23, UR43, RZ ;  /* 0x0000002b17137c10 */ /* 0x000fe2000fffe0ff */
[----:B------:R-:W-:Y:S01]  /*5320*/  ULDC.64 UR40, c[0x0][0x2d0] ;  /* 0x0000b40000287ab9 */ /* 0x000fe20000000a00 */
[----:B------:R-:W-:Y:S02]  /*5330*/  IADD3 R23, R17, R146, RZ ;  /* 0x0000009211177210 */ /* 0x000fe40007ffe0ff */
[----:B------:R-:W-:Y:S02]  /*5340*/  LEA R18, P4, R22, UR21, 0x2 ;  /* 0x0000001516127c11 */ /* 0x000fe4000f8810ff */
[----:B------:R-:W-:Y:S01]  /*5350*/  ISETP.GE.AND P3, PT, R62, UR57, PT ;  /* 0x000000393e007c0c */ /* 0x000fe2000bf66270 */
[----:B------:R-:W-:Y:S01]  /*5360*/  ULEA UR40, UP0, UR58, UR40, 0x3 ;  /* 0x000000283a287291 */ /* 0x000fe2000f80183f */
[----:B------:R-:W-:Y:S01]  /*5370*/  IADD3 R62, R23, 0x20, RZ ;  /* 0x00000020173e7810 */ /* 0x000fe20007ffe0ff */
[----:B------:R-:W-:Y:S01]  /*5380*/  UIADD3 UR59, UR59, UR60, URZ ;  /* 0x0000003c3b3b7290 */ /* 0x000fe2000fffe03f */
[----:B------:R-:W-:-:S02]  /*5390*/  LEA.HI.X R19, R22, UR22, R19, 0x2, P4 ;  /* 0x0000001616137c11 */ /* 0x000fc4000a0f1413 */
[C---:B------:R-:W-:Y:S02]  /*53a0*/  IADD3 R64, R23.reuse, 0x40, RZ ;  /* 0x0000004017407810 */ /* 0x040fe40007ffe0ff */
[C---:B------:R-:W-:Y:S02]  /*53b0*/  LEA.HI.SX32 R22, R23.reuse, R23, 0x1b ;  /* 0x0000001717167211 */ /* 0x040fe400078fdaff */
[C---:B------:R-:W-:Y:S02]  /*53c0*/  IADD3 R66, R23.reuse, 0x60, RZ ;  /* 0x0000006017427810 */ /* 0x040fe40007ffe0ff */
[C---:B------:R-:W-:Y:S02]  /*53d0*/  IADD3 R68, R23.reuse, 0x80, RZ ;  /* 0x0000008017447810 */ /* 0x040fe40007ffe0ff */
[C---:B------:R-:W-:Y:S01]  /*53e0*/  IADD3 R70, R23.reuse, 0xa0, RZ ;  /* 0x000000a017467810 */ /* 0x040fe20007ffe0ff */
[----:B------:R-:W-:Y:S01]  /*53f0*/  ULEA.HI.X UR41, UR58, UR41, UR59, 0x3, UP0 ;  /* 0x000000293a297291 */ /* 0x000fe200080f1c3b */
[----:B------:R-:W-:-:S02]  /*5400*/  IADD3 R114, R23, 0xe0, RZ ;  /* 0x000000e017727810 */ /* 0x000fc40007ffe0ff */
[-C--:B------:R-:W-:Y:S02]  /*5410*/  LEA.HI.SX32 R62, R62, R23.reuse, 0x1b ;  /* 0x000000173e3e7211 */ /* 0x080fe400078fdaff */
[C---:B------:R-:W-:Y:S02]  /*5420*/  IADD3 R72, R23.reuse, 0xc0, RZ ;  /* 0x000000c017487810 */ /* 0x040fe40007ffe0ff */
[----:B------:R-:W-:Y:S02]  /*5430*/  LEA.HI.SX32 R64, R64, R23, 0x1b ;  /* 0x0000001740407211 */ /* 0x000fe400078fdaff */
[----:B------:R-:W-:Y:S02]  /*5440*/  LEA R115, R22, R145, 0x2 ;  /* 0x0000009116737211 */ /* 0x000fe400078e10ff */
[----:B------:R-:W-:Y:S02]  /*5450*/  LEA.HI.SX32 R66, R66, R23, 0x1b ;  /* 0x0000001742427211 */ /* 0x000fe400078fdaff */
[----:B------:R-:W-:-:S02]  /*5460*/  IADD3 R148, R23, 0x100, RZ ;  /* 0x0000010017947810 */ /* 0x000fc40007ffe0ff */
[-C--:B------:R-:W-:Y:S02]  /*5470*/  LEA.HI.SX32 R68, R68, R23.reuse, 0x1b ;  /* 0x0000001744447211 */ /* 0x080fe400078fdaff */
[-C--:B------:R-:W-:Y:S02]  /*5480*/  LEA.HI.SX32 R22, R70, R23.reuse, 0x1b ;  /* 0x0000001746167211 */ /* 0x080fe400078fdaff */
[C---:B------:R-:W-:Y:S02]  /*5490*/  IADD3 R150, R23.reuse, 0x120, RZ ;  /* 0x0000012017967810 */ /* 0x040fe40007ffe0ff */
[----:B------:R-:W-:Y:S02]  /*54a0*/  LEA.HI.SX32 R122, R114, R23, 0x1b ;  /* 0x00000017727a7211 */ /* 0x000fe400078fdaff */
[----:B------:R-:W-:Y:S02]  /*54b0*/  LEA R70, R62, R145, 0x2 ;  /* 0x000000913e467211 */ /* 0x000fe400078e10ff */
[----:B------:R-:W-:-:S02]  /*54c0*/  IADD3 R152, R23, 0x140, RZ ;  /* 0x0000014017987810 */ /* 0x000fc40007ffe0ff */
[----:B------:R-:W-:Y:S02]  /*54d0*/  LEA.HI.SX32 R72, R72, R23, 0x1b ;  /* 0x0000001748487211 */ /* 0x000fe400078fdaff */
[-C--:B------:R-:W-:Y:S02]  /*54e0*/  LEA R114, R64, R145.reuse, 0x2 ;  /* 0x0000009140727211 */ /* 0x080fe400078e10ff */
[----:B------:R-:W-:Y:S02]  /*54f0*/  ISETP.GE.AND P1, PT, R20, UR57, PT ;  /* 0x0000003914007c0c */ /* 0x000fe4000bf26270 */
[----:B------:R-:W-:Y:S02]  /*5500*/  ISETP.GE.AND P2, PT, R21, UR57, PT ;  /* 0x0000003915007c0c */ /* 0x000fe4000bf46270 */
[----:B------:R-:W-:Y:S02]  /*5510*/  IADD3 R154, R23, 0x160, RZ ;  /* 0x00000160179a7810 */ /* 0x000fe40007ffe0ff */
[----:B------:R-:W-:-:S02]  /*5520*/  LEA R71, R66, R145, 0x2 ;  /* 0x0000009142477211 */ /* 0x000fc400078e10ff */
[----:B------:R-:W-:Y:S02]  /*5530*/  MOV R20, UR40 ;  /* 0x0000002800147c02 */ /* 0x000fe40008000f00 */
[----:B------:R-:W-:Y:S02]  /*5540*/  MOV R21, UR41 ;  /* 0x0000002900157c02 */ /* 0x000fe40008000f00 */
[C---:B------:R-:W-:Y:S02]  /*5550*/  IADD3 R156, R23.reuse, 0x180, RZ ;  /* 0x00000180179c7810 */ /* 0x040fe40007ffe0ff */
[----:B------:R-:W-:Y:S02]  /*5560*/  LEA.HI.SX32 R148, R148, R23, 0x1b ;  /* 0x0000001794947211 */ /* 0x000fe400078fdaff */
[----:B------:R-:W-:Y:S01]  /*5570*/  LEA R69, R68, R145, 0x2 ;  /* 0x0000009144457211 */ /* 0x000fe200078e10ff */
[----:B------:R-:W3:Y:S01]  /*5580*/  LDG.E.64 R20, desc[UR52][R20.64] ;  /* 0x0000003414147981 */ /* 0x000ee2000c1e1b00 */
[----:B------:R-:W-:-:S02]  /*5590*/  IADD3 R158, R23, 0x1a0, RZ ;  /* 0x000001a0179e7810 */ /* 0x000fc40007ffe0ff */
[----:B------:R-:W-:Y:S02]  /*55a0*/  LEA.HI.SX32 R150, R150, R23, 0x1b ;  /* 0x0000001796967211 */ /* 0x000fe400078fdaff */
[----:B------:R-:W-:Y:S02]  /*55b0*/  LEA R68, R22, R145, 0x2 ;  /* 0x0000009116447211 */ /* 0x000fe400078e10ff */
[----:B------:R-:W-:Y:S02]  /*55c0*/  IADD3 R160, R23, 0x1c0, RZ ;  /* 0x000001c017a07810 */ /* 0x000fe40007ffe0ff */
[----:B------:R-:W-:Y:S02]  /*55d0*/  LEA.HI.SX32 R152, R152, R23, 0x1b ;  /* 0x0000001798987211 */ /* 0x000fe400078fdaff */
[----:B------:R-:W-:Y:S02]  /*55e0*/  LEA R65, R72, R145, 0x2 ;  /* 0x0000009148417211 */ /* 0x000fe400078e10ff */
        /* <DEDUP_REMOVED lines=10> */
[C---:B------:R-:W-:Y:S02]  /*5690*/  IADD3 R168, R23.reuse, 0x240, RZ ;  /* 0x0000024017a87810 */ /* 0x040fe40007ffe0ff */
[----:B------:R-:W-:Y:S02]  /*56a0*/  LEA.HI.SX32 R160, R160, R23, 0x1b ;  /* 0x00000017a0a07211 */ /* 0x000fe400078fdaff */
[----:B------:R-:W-:-:S02]  /*56b0*/  IADD3 R170, R23, 0x260, RZ ;  /* 0x0000026017aa7810 */ /* 0x000fc40007ffe0ff */
[-C--:B------:R-:W-:Y:S02]  /*56c0*/  LEA.HI.SX32 R162, R162, R23.reuse, 0x1b ;  /* 0x00000017a2a27211 */ /* 0x080fe400078fdaff */
[C---:B------:R-:W-:Y:S02]  /*56d0*/  IADD3 R172, R23.reuse, 0x280, RZ ;  /* 0x0000028017ac7810 */ /* 0x040fe40007ffe0ff */
[----:B------:R-:W-:Y:S02]  /*56e0*/  LEA.HI.SX32 R164, R164, R23, 0x1b ;  /* 0x00000017a4a47211 */ /* 0x000fe400078fdaff */
[----:B------:R-:W-:Y:S02]  /*56f0*/  LEA R148, R156, R145, 0x2 ;  /* 0x000000919c947211 */ /* 0x000fe400078e10ff */
[----:B------:R-:W-:Y:S02]  /*5700*/  IADD3 R176, R23, 0x2a0, RZ ;  /* 0x000002a017b07810 */ /* 0x000fe40007ffe0ff */
[----:B------:R-:W-:-:S02]  /*5710*/  LEA.HI.SX32 R166, R166, R23, 0x1b ;  /* 0x00000017a6a67211 */ /* 0x000fc400078fdaff */
[----:B------:R-:W-:Y:S02]  /*5720*/  LEA R149, R158, R145, 0x2 ;  /* 0x000000919e957211 */ /* 0x000fe400078e10ff */
[C---:B------:R-:W-:Y:S02]  /*5730*/  IADD3 R190, R23.reuse, 0x2c0, RZ ;  /* 0x000002c017be7810 */ /* 0x040fe40007ffe0ff */
[-C--:B------:R-:W-:Y:S02]  /*5740*/  LEA.HI.SX32 R168, R168, R23.reuse, 0x1b ;  /* 0x00000017a8a87211 */ /* 0x080fe400078fdaff */
[----:B------:R-:W-:Y:S02]  /*5750*/  IADD3 R192, R23, 0x2e0, RZ ;  /* 0x000002e017c07810 */ /* 0x000fe40007ffe0ff */
[----:B------:R-:W-:Y:S02]  /*5760*/  LEA.HI.SX32 R170, R170, R23, 0x1b ;  /* 0x00000017aaaa7211 */ /* 0x000fe400078fdaff */
[----:B------:R-:W-:-:S02]  /*5770*/  LEA R122, R162, R145, 0x2 ;  /* 0x00000091a27a7211 */ /* 0x000fc400078e10ff */
[C---:B------:R-:W-:Y:S02]  /*5780*/  IADD3 R194, R23.reuse, 0x300, RZ ;  /* 0x0000030017c27810 */ /* 0x040fe40007ffe0ff */
[----:B------:R-:W-:Y:S02]  /*5790*/  LEA.HI.SX32 R172, R172, R23, 0x1b ;  /* 0x00000017acac7211 */ /* 0x000fe400078fdaff */
[-C--:B------:R-:W-:Y:S02]  /*57a0*/  LEA R150, R164, R145.reuse, 0x2 ;  /* 0x00000091a4967211 */ /* 0x080fe400078e10ff */
[----:B------:R-:W-:Y:S01]  /*57b0*/  IADD3 R196, R23, 0x320, RZ ;  /* 0x0000032017c47810 */ /* 0x000fe20007ffe0ff */
[----:B--2---:R0:W-:Y:S04]  /*57c0*/  STS [R115], R60 ;  /* 0x0000003c73007388 */ /* 0x0041e80000000800 */
[----:B----4-:R2:W-:Y:S04]  /*57d0*/  STS [R70+0x80], R61 ;  /* 0x0000803d46007388 */ /* 0x0105e80000000800 */
[----:B---3--:R-:W-:Y:S01]  /*57e0*/  STS [R114+0x100], R67 ;  /* 0x0001004372007388 */ /* 0x008fe20000000800 */
[----:B0-----:R-:W-:-:S03]  /*57f0*/  LEA R60, R154, R145, 0x2 ;  /* 0x000000919a3c7211 */ /* 0x001fc600078e10ff */
[----:B------:R-:W-:Y:S01]  /*5800*/  STS [R71+0x180], R54 ;  /* 0x0001803647007388 */ /* 0x000fe20000000800 */
[----:B--2---:R-:W-:-:S03]  /*5810*/  LEA R61, R152, R145, 0x2 ;  /* 0x00000091983d7211 */ /* 0x004fc600078e10ff */
[----:B------:R-:W-:Y:S04]  /*5820*/  STS [R69+0x200], R56 ;  /* 0x0002003845007388 */ /* 0x000fe80000000800 */
[----:B------:R0:W-:Y:S04]  /*5830*/  STS [R68+0x280], R123 ;  /* 0x0002807b44007388 */ /* 0x0001e80000000800 */
[----:B------:R-:W-:Y:S04]  /*5840*/  STS [R65+0x300], R58 ;  /* 0x0003003a41007388 */ /* 0x000fe80000000800 */
[----:B------:R-:W-:Y:S01]  /*5850*/  STS [R64+0x380], R55 ;  /* 0x0003803740007388 */ /* 0x000fe20000000800 */
[----:B0-----:R-:W-:-:S03]  /*5860*/  LEA R123, R160, R145, 0x2 ;  /* 0x00000091a07b7211 */ /* 0x001fc600078e10ff */
        /* <DEDUP_REMOVED lines=8> */
[----:B------:R-:W-:Y:S01]  /*58f0*/  LEA R151, R168, R145, 0x2 ;  /* 0x00000091a8977211 */ /* 0x000fe200078e10ff */
[----:B------:R-:W-:Y:S01]  /*5900*/  STS [R148+0x600], R49 ;  /* 0x0006003194007388 */ /* 0x000fe20000000800 */
[C---:B------:R-:W-:Y:S02]  /*5910*/  IADD3 R200, R23.reuse, 0x360, RZ ;  /* 0x0000036017c87810 */ /* 0x040fe40007ffe0ff */
[----:B------:R-:W-:Y:S01]  /*5920*/  LEA.HI.SX32 R192, R192, R23, 0x1b ;  /* 0x00000017c0c07211 */ /* 0x000fe200078fdaff */
[----:B------:R-:W-:Y:S01]  /*5930*/  STS [R149+0x680], R48 ;  /* 0x0006803095007388 */ /* 0x000fe20000000800 */
[----:B------:R-:W-:Y:S02]  /*5940*/  LEA R152, R170, R145, 0x2 ;  /* 0x00000091aa987211 */ /* 0x000fe400078e10ff */
[----:B------:R-:W-:Y:S01]  /*5950*/  IADD3 R202, R23, 0x380, RZ ;  /* 0x0000038017ca7810 */ /* 0x000fe20007ffe0ff */
[----:B------:R-:W-:Y:S01]  /*5960*/  STS [R123+0x700], R46 ;  /* 0x0007002e7b007388 */ /* 0x000fe20000000800 */
[----:B------:R-:W-:-:S02]  /*5970*/  LEA.HI.SX32 R194, R194, R23, 0x1b ;  /* 0x00000017c2c27211 */ /* 0x000fc400078fdaff */
[----:B------:R-:W-:Y:S01]  /*5980*/  LEA R156, R172, R145, 0x2 ;  /* 0x00000091ac9c7211 */ /* 0x000fe200078e10ff */
[----:B------:R2:W-:Y:S01]  /*5990*/  STS [R122+0x780], R53 ;  /* 0x000780357a007388 */ /* 0x0005e20000000800 */
[C---:B------:R-:W-:Y:S02]  /*59a0*/  IADD3 R204, R23.reuse, 0x3a0, RZ ;  /* 0x000003a017cc7810 */ /* 0x040fe40007ffe0ff */
[----:B------:R-:W-:Y:S01]  /*59b0*/  LEA.HI.SX32 R196, R196, R23, 0x1b ;  /* 0x00000017c4c47211 */ /* 0x000fe200078fdaff */
[----:B------:R3:W-:Y:S01]  /*59c0*/  STS [R150+0x800], R51 ;  /* 0x0008003396007388 */ /* 0x0007e20000000800 */
[----:B------:R-:W-:Y:S02]  /*59d0*/  LEA R154, R176, R145, 0x2 ;  /* 0x00000091b09a7211 */ /* 0x000fe400078e10ff */
        /* <DEDUP_REMOVED lines=23> */
[-C--:B------:R-:W-:Y:S02]  /*5b50*/  LEA R170, R204, R145.reuse, 0x2 ;  /* 0x00000091ccaa7211 */ /* 0x080fe400078e10ff */
[-C--:B------:R-:W-:Y:S01]  /*5b60*/  LEA R171, R206, R145.reuse, 0x2 ;  /* 0x00000091ceab7211 */ /* 0x080fe200078e10ff */
[----:B------:R-:W-:Y:S01]  /*5b70*/  STS [R166+0xc80], R39 ;  /* 0x000c8027a6007388 */ /* 0x000fe20000000800 */
[----:B------:R-:W-:Y:S02]  /*5b80*/  LEA R172, R208, R145, 0x2 ;  /* 0x00000091d0ac7211 */ /* 0x000fe400078e10ff */
[----:B------:R-:W-:Y:S01]  /*5b90*/  MOV R176, RZ ;  /* 0x000000ff00b07202 */ /* 0x000fe20000000f00 */
[----:B------:R-:W-:Y:S04]  /*5ba0*/  STS [R167+0xd00], R38 ;  /* 0x000d0026a7007388 */ /* 0x000fe80000000800 */
[----:B------:R-:W-:Y:S04]  /*5bb0*/  STS [R168+0xd80], R33 ;  /* 0x000d8021a8007388 */ /* 0x000fe80000000800 */
[----:B------:R-:W-:Y:S04]  /*5bc0*/  STS [R169+0xe00], R34 ;  /* 0x000e0022a9007388 */ /* 0x000fe80000000800 */
[----:B------:R-:W-:Y:S01]  /*5bd0*/  STS [R170+0xe80], R37 ;  /* 0x000e8025aa007388 */ /* 0x000fe20000000800 */
[----:B------:R-:W-:-:S03]  /*5be0*/  MOV R173, RZ ;  /* 0x000000ff00ad7202 */ /* 0x000fc60000000f00 */
[----:B------:R-:W-:Y:S04]  /*5bf0*/  STS [R171+0xf00], R32 ;  /* 0x000f0020ab007388 */ /* 0x000fe80000000800 */
[----:B------:R-:W-:Y:S01]  /*5c00*/  STS [R172+0xf80], R35 ;  /* 0x000f8023ac007388 */ /* 0x000fe20000000800 */
[----:B------:R-:W-:-:S03]  /*5c10*/  NOP ;  /* 0x0000000000007918 */ /* 0x000fc60000000000 */
[----:B------:R-:W4:Y:S01]  /*5c20*/  @!P5 LDG.E R176, desc[UR52][R18.64] ;  /* 0x0000003412b0d981 */ /* 0x000f22000c1e1900 */
[----:B------:R-:W-:Y:S02]  /*5c30*/  ISETP.GE.AND P5, PT, R174, UR57, PT ;  /* 0x00000039ae007c0c */ /* 0x000fe4000bfa6270 */
[----:B------:R-:W-:Y:S01]  /*5c40*/  CS2R R174, SRZ ;  /* 0x0000000000ae7805 */ /* 0x000fe2000001ff00 */
[----:B------:R-:W4:Y:S01]  /*5c50*/  @!P1 LDG.E R173, desc[UR52][R18.64+0x100] ;  /* 0x0001003412ad9981 */ /* 0x000f22000c1e1900 */
[----:B------:R-:W-:Y:S02]  /*5c60*/  ISETP.GE.AND P1, PT, R178, UR57, PT ;  /* 0x00000039b2007c0c */ /* 0x000fe4000bf26270 */
[----:B------:R-:W-:Y:S02]  /*5c70*/  MOV R178, RZ ;  /* 0x000000ff00b27202 */ /* 0x000fe40000000f00 */
[----:B------:R-:W4:Y:S01]  /*5c80*/  @!P0 LDG.E R175, desc[UR52][R18.64+0x80] ;  /* 0x0000803412af8981 */ /* 0x000f22000c1e1900 */
[----:B------:R-:W-:-:S03]  /*5c90*/  ISETP.GE.AND P0, PT, R180, UR57, PT ;  /* 0x00000039b4007c0c */ /* 0x000fc6000bf06270 */
[----:B------:R-:W4:Y:S01]  /*5ca0*/  @!P3 LDG.E R174, desc[UR52][R18.64+0x200] ;  /* 0x0002003412aeb981 */ /* 0x000f22000c1e1900 */
[----:B------:R-:W-:-:S03]  /*5cb0*/  ISETP.GE.AND P3, PT, R182, UR57, PT ;  /* 0x00000039b6007c0c */ /* 0x000fc6000bf66270 */
[----:B------:R-:W4:Y:S01]  /*5cc0*/  @!P2 LDG.E R178, desc[UR52][R18.64+0x180] ;  /* 0x0001803412b2a981 */ /* 0x000f22000c1e1900 */
[----:B------:R-:W-:Y:S02]  /*5cd0*/  ISETP.GE.AND P2, PT, R177, UR57, PT ;  /* 0x00000039b1007c0c */ /* 0x000fe4000bf46270 */
[----:B------:R-:W-:Y:S02]  /*5ce0*/  MOV R177, RZ ;  /* 0x000000ff00b17202 */ /* 0x000fe40000000f00 */
[----:B------:R-:W-:Y:S02]  /*5cf0*/  MOV R182, RZ ;  /* 0x000000ff00b67202 */ /* 0x000fe40000000f00 */
[----:B------:R-:W-:Y:S02]  /*5d00*/  MOV R180, RZ ;  /* 0x000000ff00b47202 */ /* 0x000fe40000000f00 */
[----:B------:R-:W4:Y:S01]  /*5d10*/  @!P4 LDG.E R177, desc[UR52][R18.64+0x280] ;  /* 0x0002803412b1c981 */ /* 0x000f22000c1e1900 */
[----:B------:R-:W-:-:S03]  /*5d20*/  ISETP.GE.AND P4, PT, R184, UR57, PT ;  /* 0x00000039b8007c0c */ /* 0x000fc6000bf86270 */
[----:B------:R-:W4:Y:S01]  /*5d30*/  @!P0 LDG.E R182, desc[UR52][R18.64+0x400] ;  /* 0x0004003412b68981 */ /* 0x000f22000c1e1900 */
[----:B------:R-:W-:Y:S02]  /*5d40*/  ISETP.GE.AND P0, PT, R185, UR57, PT ;  /* 0x00000039b9007c0c */ /* 0x000fe4000bf06270 */
[----:B------:R-:W-:Y:S01]  /*5d50*/  CS2R R184, SRZ ;  /* 0x0000000000b87805 */ /* 0x000fe2000001ff00 */
[----:B------:R-:W4:Y:S01]  /*5d60*/  @!P5 LDG.E R180, desc[UR52][R18.64+0x300] ;  /* 0x0003003412b4d981 */ /* 0x000f22000c1e1900 */
[----:B------:R-:W-:Y:S02]  /*5d70*/  ISETP.GE.AND P5, PT, R179, UR57, PT ;  /* 0x00000039b3007c0c */ /* 0x000fe4000bfa6270 */
[----:B------:R-:W-:Y:S02]  /*5d80*/  MOV R179, RZ ;  /* 0x000000ff00b37202 */ /* 0x000fe40000000f00 */
[----:B------:R-:W4:Y:S01]  /*5d90*/  @!P2 LDG.E R184, desc[UR52][R18.64+0x500] ;  /* 0x0005003412b8a981 */ /* 0x000f22000c1e1900 */
[----:B------:R-:W-:-:S02]  /*5da0*/  ISETP.GE.AND P2, PT, R183, UR57, PT ;  /* 0x00000039b7007c0c */ /* 0x000fc4000bf46270 */
[----:B------:R-:W-:Y:S01]  /*5db0*/  MOV R183, RZ ;  /* 0x000000ff00b77202 */ /* 0x000fe20000000f00 */
[----:B------:R-:W4:Y:S04]  /*5dc0*/  @!P3 LDG.E R185, desc[UR52][R18.64+0x480] ;  /* 0x0004803412b9b981 */ /* 0x000f28000c1e1900 */
[----:B------:R-:W4:Y:S01]  /*5dd0*/  @!P1 LDG.E R179, desc[UR52][R18.64+0x380] ;  /* 0x0003803412b39981 */ /* 0x000f22000c1e1900 */
[----:B------:R-:W-:Y:S02]  /*5de0*/  ISETP.GE.AND P1, PT, R181, UR57, PT ;  /* 0x00000039b5007c0c */ /* 0x000fe4000bf26270 */
[----:B------:R-:W-:Y:S01]  /*5df0*/  MOV R181, RZ ;  /* 0x000000ff00b57202 */ /* 0x000fe20000000f00 */
[----:B------:R-:W4:Y:S01]  /*5e00*/  @!P5 LDG.E R183, desc[UR52][R18.64+0x580] ;  /* 0x0005803412b7d981 */ /* 0x000f22000c1e1900 */
[----:B------:R-:W-:-:S02]  /*5e10*/  ISETP.GE.AND P3, PT, R186, UR57, PT ;  /* 0x00000039ba007c0c */ /* 0x000fc4000bf66270 */
[----:B------:R-:W-:Y:S02]  /*5e20*/  ISETP.GE.AND P5, PT, R187, UR57, PT ;  /* 0x00000039bb007c0c */ /* 0x000fe4000bfa6270 */
[----:B------:R-:W-:Y:S01]  /*5e30*/  CS2R R186, SRZ ;  /* 0x0000000000ba7805 */ /* 0x000fe2000001ff00 */
[----:B------:R-:W4:Y:S01]  /*5e40*/  @!P4 LDG.E R181, desc[UR52][R18.64+0x600] ;  /* 0x0006003412b5c981 */ /* 0x000f22000c1e1900 */
[----:B------:R-:W-:-:S04]  /*5e50*/  ISETP.GE.AND P4, PT, R188, UR57, PT ;  /* 0x00000039bc007c0c */ /* 0x000fc8000bf86270 */
[----:B------:R-:W4:Y:S01]  /*5e60*/  @!P1 LDG.E R186, desc[UR52][R18.64+0x700] ;  /* 0x0007003412ba9981 */ /* 0x000f22000c1e1900 */
[----:B------:R-:W-:Y:S02]  /*5e70*/  ISETP.GE.AND P1, PT, R189, UR57, PT ;  /* 0x00000039bd007c0c */ /* 0x000fe4000bf26270 */
[----:B------:R-:W-:Y:S02]  /*5e80*/  CS2R R188, SRZ ;  /* 0x0000000000bc7805 */ /* 0x000fe4000001ff00 */
[----:B------:R-:W-:Y:S02]  /*5e90*/  CS2R R192, SRZ ;  /* 0x0000000000c07805 */ /* 0x000fe4000001ff00 */
[----:B------:R-:W-:Y:S01]  /*5ea0*/  CS2R R190, SRZ ;  /* 0x0000000000be7805 */ /* 0x000fe2000001ff00 */
[----:B------:R-:W4:Y:S04]  /*5eb0*/  @!P3 LDG.E R187, desc[UR52][R18.64+0x800] ;  /* 0x0008003412bbb981 */ /* 0x000f28000c1e1900 */
[----:B------:R-:W4:Y:S01]  /*5ec0*/  @!P0 LDG.E R188, desc[UR52][R18.64+0x680] ;  /* 0x0006803412bc8981 */ /* 0x000f22000c1e1900 */
[----:B------:R-:W-:-:S03]  /*5ed0*/  ISETP.GE.AND P0, PT, R159, UR57, PT ;  /* 0x000000399f007c0c */ /* 0x000fc6000bf06270 */
[----:B------:R-:W4:Y:S01]  /*5ee0*/  @!P2 LDG.E R189, desc[UR52][R18.64+0x780] ;  /* 0x0007803412bda981 */ /* 0x000f22000c1e1900 */
[----:B------:R-:W-:Y:S02]  /*5ef0*/  ISETP.GE.AND P2, PT, R157, UR57, PT ;  /* 0x000000399d007c0c */ /* 0x000fe4000bf46270 */
[----:B------:R-:W-:Y:S01]  /*5f00*/  ISETP.GE.AND P3, PT, R161, UR57, PT ;  /* 0x00000039a1007c0c */ /* 0x000fe2000bf66270 */
        /* <DEDUP_REMOVED lines=19> */
[----:B------:R-:W-:Y:S01]  /*6040*/  CS2R R200, SRZ ;  /* 0x0000000000c87805 */ /* 0x000fe2000001ff00 */
        /* <DEDUP_REMOVED lines=13> */
[----:B-1----:R-:W-:-:S03]  /*6120*/  FMUL.FTZ R18, R121, UR56 ;  /* 0x0000003879127c20 */ /* 0x002fc60008410000 */
[----:B------:R-:W-:Y:S01]  /*6130*/  FMUL.RZ R23, R21, 0.15915493667125701904 ;  /* 0x3e22f98315177820 */ /* 0x000fe2000040c000 */
[----:B------:R-:W-:Y:S01]  /*6140*/  FMUL.RZ R26, R18, 0.15915493667125701904 ;  /* 0x3e22f983121a7820 */ /* 0x000fe2000040c000 */
[----:B------:R-:W-:Y:S01]  /*6150*/  FMUL.FTZ R21, R125, UR56 ;  /* 0x000000387d157c20 */ /* 0x000fe20008410000 */
[----:B------:R-:W-:Y:S01]  /*6160*/  FMUL.FTZ R18, R120, UR56 ;  /* 0x0000003878127c20 */ /* 0x000fe20008410000 */
[----:B------:R-:W-:Y:S02]  /*6170*/  FMUL.FTZ R22, R124, UR56 ;  /* 0x000000387c167c20 */ /* 0x000fe40008410000 */
[----:B------:R-:W-:Y:S01]  /*6180*/  FMUL.RZ R24, R21, 0.15915493667125701904 ;  /* 0x3e22f98315187820 */ /* 0x000fe2000040c000 */
[----:B------:R-:W-:Y:S01]  /*6190*/  FMUL.RZ R28, R18, 0.15915493667125701904 ;  /* 0x3e22f983121c7820 */ /* 0x000fe2000040c000 */
[----:B------:R-:W-:Y:S01]  /*61a0*/  FMUL.FTZ R18, R119, UR56 ;  /* 0x0000003877127c20 */ /* 0x000fe20008410000 */
[----:B------:R-:W-:Y:S01]  /*61b0*/  FMUL.RZ R19, R22, 0.15915493667125701904 ;  /* 0x3e22f98316137820 */ /* 0x000fe2000040c000 */
[----:B0-----:R-:W-:Y:S08]  /*61c0*/  MUFU.SIN R59, R24 ;  /* 0x00000018003b7308 */ /* 0x001ff00000000400 */
[----:B------:R0:W-:Y:S01]  /*61d0*/  MUFU.COS R21, R24 ;  /* 0x0000001800157308 */ /* 0x0001e20000000000 */
[----:B------:R-:W-:Y:S01]  /*61e0*/  MOV R67, UR57 ;  /* 0x0000003900437c02 */ /* 0x000fe20008000f00 */
[----:B0-----:R-:W-:Y:S01]  /*61f0*/  FMUL.RZ R24, R18, 0.15915493667125701904 ;  /* 0x3e22f98312187820 */ /* 0x001fe2000040c000 */
[----:B------:R-:W-:-:S05]  /*6200*/  FMUL.FTZ R18, R118, UR56 ;  /* 0x0000003876127c20 */ /* 0x000fca0008410000 */
[----:B------:R-:W-:Y:S08]  /*6210*/  MUFU.SIN R22, R19 ;  /* 0x0000001300167308 */ /* 0x000ff00000000400 */
[----:B------:R0:W-:Y:S01]  /*6220*/  MUFU.COS R58, R19 ;  /* 0x00000013003a7308 */ /* 0x0001e20000000000 */
[----:B------:R-:W-:Y:S01]  /*6230*/  FMUL.FTZ R67, R67, 1.4426950216293334961 ;  /* 0x3fb8aa3b43437820 */ /* 0x000fe20000410000 */
[----:B0-----:R-:W-:Y:S01]  /*6240*/  FMUL.RZ R19, R18, 0.15915493667125701904 ;  /* 0x3e22f98312137820 */ /* 0x001fe2000040c000 */
[----:B------:R-:W-:-:S05]  /*6250*/  FMUL.FTZ R18, R117, UR56 ;  /* 0x0000003875127c20 */ /* 0x000fca0008410000 */
[----:B------:R-:W-:Y:S08]  /*6260*/  MUFU.SIN R204, R23 ;  /* 0x0000001700cc7308 */ /* 0x000ff00000000400 */
[----:B------:R-:W-:Y:S08]  /*6270*/  MUFU.COS R206, R23 ;  /* 0x0000001700ce7308 */ /* 0x000ff00000000000 */
[----:B------:R-:W-:Y:S08]  /*6280*/  MUFU.SIN R55, R26 ;  /* 0x0000001a00377308 */ /* 0x000ff00000000400 */
[----:B------:R0:W-:Y:S02]  /*6290*/  MUFU.COS R23, R26 ;  /* 0x0000001a00177308 */ /* 0x0001e40000000000 */
[----:B0-----:R-:W-:Y:S01]  /*62a0*/  FMUL.RZ R26, R18, 0.15915493667125701904 ;  /* 0x3e22f983121a7820 */ /* 0x001fe2000040c000 */
[----:B------:R-:W-:-:S04]  /*62b0*/  FMUL.FTZ R18, R116, UR56 ;  /* 0x0000003874127c20 */ /* 0x000fc80008410000 */
[----:B------:R-:W-:Y:S01]  /*62c0*/  FMUL.RZ R160, R18, 0.15915493667125701904 ;  /* 0x3e22f98312a07820 */ /* 0x000fe2000040c000 */
[C---:B------:R-:W-:Y:S01]  /*62d0*/  FMUL.FTZ R18, R67.reuse, R125 ;  /* 0x0000007d43127220 */ /* 0x040fe20000410000 */
[----:B--2---:R-:W-:Y:S01]  /*62e0*/  MUFU.SIN R53, R28 ;  /* 0x0000001c00357308 */ /* 0x004fe20000000400 */
[----:B------:R-:W-:-:S07]  /*62f0*/  FMUL.FTZ R20, R67, R121 ;  /* 0x0000007943147220 */ /* 0x000fce0000410000 */
[----:B------:R-:W0:Y:S08]  /*6300*/  MUFU.EX2 R18, R18 ;  /* 0x0000001200127308 */ /* 0x000e300000000800 */
[----:B------:R1:W-:Y:S08]  /*6310*/  MUFU.COS R25, R28 ;  /* 0x0000001c00197308 */ /* 0x0003f00000000000 */
[----:B---3--:R-:W-:Y:S01]  /*6320*/  MUFU.SIN R51, R24 ;  /* 0x0000001800337308 */ /* 0x008fe20000000400 */
[----:B-1----:R-:W-:-:S07]  /*6330*/  FMUL.FTZ R28, R67, R118 ;  /* 0x00000076431c7220 */ /* 0x002fce0000410000 */
[----:B------:R1:W-:Y:S08]  /*6340*/  MUFU.COS R27, R24 ;  /* 0x00000018001b7308 */ /* 0x0003f00000000000 */
[----:B------:R-:W-:Y:S01]  /*6350*/  MUFU.SIN R49, R19 ;  /* 0x0000001300317308 */ /* 0x000fe20000000400 */
[----:B-1----:R-:W-:-:S07]  /*6360*/  FMUL.FTZ R24, R67, R120 ;  /* 0x0000007843187220 */ /* 0x002fce0000410000 */
[----:B------:R1:W-:Y:S08]  /*6370*/  MUFU.COS R29, R19 ;  /* 0x00000013001d7308 */ /* 0x0003f00000000000 */
[----:B------:R-:W-:Y:S01]  /*6380*/  MUFU.SIN R161, R26 ;  /* 0x0000001a00a17308 */ /* 0x000fe20000000400 */
[----:B-1----:R-:W-:-:S07]  /*6390*/  FMUL.FTZ R19, R67, R124 ;  /* 0x0000007c43137220 */ /* 0x002fce0000410000 */
[----:B------:R1:W-:Y:S02]  /*63a0*/  MUFU.COS R162, R26 ;  /* 0x0000001a00a27308 */ /* 0x0003e40000000000 */
[----:B-1----:R-:W-:-:S06]  /*63b0*/  FMUL.FTZ R26, R67, R119 ;  /* 0x00000077431a7220 */ /* 0x002fcc0000410000 */
[----:B------:R-:W1:Y:S01]  /*63c0*/  MUFU.EX2 R19, R19 ;  /* 0x0000001300137308 */ /* 0x000e620000000800 */
[----:B------:R-:W-:-:S07]  /*63d0*/  LEA R17, R146, R17, 0x5 ;  /* 0x0000001192117211 */ /* 0x000fce00078e28ff */
[----:B------:R-:W2:Y:S01]  /*63e0*/  MUFU.EX2 R20, R20 ;  /* 0x0000001400147308 */ /* 0x000ea20000000800 */
[----:B0-----:R-:W-:-:S07]  /*63f0*/  FMUL.FTZ R72, R18, R21 ;  /* 0x0000001512487220 */ /* 0x001fce0000410000 */
[----:B------:R-:W0:Y:S01]  /*6400*/  MUFU.EX2 R24, R24 ;  /* 0x0000001800187308 */ /* 0x000e220000000800 */
[----:B------:R-:W-:-:S07]  /*6410*/  FMUL.FTZ R59, R18, R59 ;  /* 0x0000003b123b7220 */ /* 0x000fce0000410000 */
[----:B------:R-:W3:Y:S08]  /*6420*/  MUFU.EX2 R26, R26 ;  /* 0x0000001a001a7308 */ /* 0x000ef00000000800 */
[----:B------:R-:W3:Y:S01]  /*6430*/  MUFU.EX2 R28, R28 ;  /* 0x0000001c001c7308 */ /* 0x000ee20000000800 */
[----:B------:R-:W-:Y:S01]  /*6440*/  FMUL.FTZ R18, R113, UR56 ;  /* 0x0000003871127c20 */ /* 0x000fe20008410000 */
[----:B------:R-:W-:-:S02]  /*6450*/  LOP3.LUT P0, RZ, R147, 0x1f, RZ, 0xc0, !PT ;  /* 0x0000001f93ff7812 */ /* 0x000fc4000780c0ff */
[----:B------:R-:W-:Y:S02]  /*6460*/  MOV R30, UR23 ;  /* 0x00000017001e7c02 */ /* 0x000fe40008000f00 */
[----:B------:R-:W-:Y:S01]  /*6470*/  LEA.HI.SX32 R66, R17, R17, 0x1b ;  /* 0x0000001111427211 */ /* 0x000fe200078fdaff */
[----:B------:R-:W-:Y:S01]  /*6480*/  FMUL.RZ R18, R18, 0.15915493667125701904 ;  /* 0x3e22f98312127820 */ /* 0x000fe2000040c000 */
[----:B------:R-:W-:Y:S02]  /*6490*/  ISETP.LT.OR P2, PT, R30, 0x2, P0 ;  /* 0x000000021e00780c */ /* 0x000fe40000741670 */
[----:B------:R-:W-:Y:S01]  /*64a0*/  LEA R66, R66, R145, 0x2 ;  /* 0x0000009142427211 */ /* 0x000fe200078e10ff */
[C---:B-1----:R-:W-:Y:S01]  /*64b0*/  FMUL.FTZ R58, R19.reuse, R58 ;  /* 0x0000003a133a7220 */ /* 0x042fe20000410000 */
[----:B------:R-:W-:Y:S01]  /*64c0*/  FMUL.FTZ R57, R19, R22 ;  /* 0x0000001613397220 */ /* 0x000fe20000410000 */
[C---:B--2---:R-:W-:Y:S01]  /*64d0*/  FMUL.FTZ R56, R20.reuse, R23 ;  /* 0x0000001714387220 */ /* 0x044fe20000410000 */
[----:B------:R-:W-:Y:S01]  /*64e0*/  FMUL.FTZ R55, R20, R55 ;  /* 0x0000003714377220 */ /* 0x000fe20000410000 */
[----:B------:R-:W-:Y:S01]  /*64f0*/  MUFU.SIN R157, R18 ;  /* 0x00000012009d7308 */ /* 0x000fe20000000400 */
[C---:B0-----:R-:W-:Y:S01]  /*6500*/  FMUL.FTZ R54, R24.reuse, R25 ;  /* 0x0000001918367220 */ /* 0x041fe20000410000 */
[----:B------:R-:W-:Y:S01]  /*6510*/  FMUL.FTZ R53, R24, R53 ;  /* 0x0000003518357220 */ /* 0x000fe20000410000 */
[C---:B---3--:R-:W-:Y:S01]  /*6520*/  FMUL.FTZ R52, R26.reuse, R27 ;  /* 0x0000001b1a347220 */ /* 0x048fe20000410000 */
[----:B------:R-:W-:Y:S01]  /*6530*/  FMUL.FTZ R51, R26, R51 ;  /* 0x000000331a337220 */ /* 0x000fe20000410000 */
[C---:B------:R-:W-:Y:S01]  /*6540*/  FMUL.FTZ R50, R28.reuse, R29 ;  /* 0x0000001d1c327220 */ /* 0x040fe20000410000 */
[----:B------:R-:W-:Y:S01]  /*6550*/  FMUL.FTZ R49, R28, R49 ;  /* 0x000000311c317220 */ /* 0x000fe20000410000 */
[----:B------:R-:W-:Y:S01]  /*6560*/  LDS R48, [R66] ;  /* 0x0000000042307984 */ /* 0x000fe20000000800 */
[----:B------:R0:W-:Y:S03]  /*6570*/  MUFU.COS R158, R18 ;  /* 0x00000012009e7308 */ /* 0x0001e60000000000 */
[----:B------:R-:W1:Y:S04]  /*6580*/  LDS R47, [R66+0x4] ;  /* 0x00000400422f7984 */ /* 0x000e680000000800 */
[----:B------:R-:W-:Y:S04]  /*6590*/  LDS R46, [R66+0x8] ;  /* 0x00000800422e7984 */ /* 0x000fe80000000800 */
[----:B------:R-:W2:Y:S04]  /*65a0*/  LDS R45, [R66+0xc] ;  /* 0x00000c00422d7984 */ /* 0x000ea80000000800 */
        /* <DEDUP_REMOVED lines=26> */
[----:B0-----:R-:W0:Y:S04]  /*6750*/  LDS R18, [R66+0x78] ;  /* 0x0000780042127984 */ /* 0x001e280000000800 */
[----:B------:R-:W0:Y:S04]  /*6760*/  LDS R17, [R66+0x7c] ;  /* 0x00007c0042117984 */ /* 0x000e280000000800 */
[----:B----4-:R-:W-:Y:S04]  /*6770*/  STS [R115+0x2100], R176 ;  /* 0x002100b073007388 */ /* 0x010fe80000000800 */
[----:B------:R-:W-:Y:S04]  /*6780*/  STS [R70+0x2180], R175 ;  /* 0x002180af46007388 */ /* 0x000fe80000000800 */
[----:B------:R-:W-:Y:S04]  /*6790*/  STS [R114+0x2200], R173 ;  /* 0x002200ad72007388 */ /* 0x000fe80000000800 */
[----:B------:R-:W-:Y:S04]  /*67a0*/  STS [R71+0x2280], R178 ;  /* 0x002280b247007388 */ /* 0x000fe80000000800 */
[----:B------:R-:W-:Y:S04]  /*67b0*/  STS [R69+0x2300], R174 ;  /* 0x002300ae45007388 */ /* 0x000fe80000000800 */
[----:B------:R-:W-:Y:S04]  /*67c0*/  STS [R68+0x2380], R177 ;  /* 0x002380b144007388 */ /* 0x000fe80000000800 */
[----:B------:R4:W-:Y:S01]  /*67d0*/  STS [R65+0x2400], R180 ;  /* 0x002400b441007388 */ /* 0x0009e20000000800 */
[----:B------:R-:W-:-:S03]  /*67e0*/  UIADD3 UR40, UR23, -0x1, URZ ;  /* 0xffffffff17287890 */ /* 0x000fc6000fffe03f */
[----:B------:R-:W-:Y:S01]  /*67f0*/  STS [R64+0x2480], R179 ;  /* 0x002480b340007388 */ /* 0x000fe20000000800 */
[----:B----4-:R-:W4:Y:S03]  /*6800*/  @!P2 LDC R65, c[0x0][0x21c] ;  /* 0x00008700ff41ab82 */ /* 0x010f260000000800 */
[----:B------:R-:W-:Y:S01]  /*6810*/  STS [R63+0x2500], R182 ;  /* 0x002500b63f007388 */ /* 0x000fe20000000800 */
[----:B------:R-:W-:-:S03]  /*6820*/  ULEA.HI UR41, UR40, UR40, URZ, 0x1 ;  /* 0x0000002828297291 */ /* 0x000fc6000f8f083f */
[----:B------:R-:W-:Y:S04]  /*6830*/  STS [R62+0x2580], R185 ;  /* 0x002580b93e007388 */ /* 0x000fe80000000800 */
[----:B------:R1:W-:Y:S01]  /*6840*/  STS [R61+0x2600], R184 ;  /* 0x002600b83d007388 */ /* 0x0003e20000000800 */
[----:B------:R-:W-:-:S03]  /*6850*/  ULOP3.LUT UR41, UR41, 0xfffffe, URZ, 0xc0, !UPT ;  /* 0x00fffffe29297892 */ /* 0x000fc6000f8ec03f */
[----:B------:R-:W-:Y:S01]  /*6860*/  STS [R60+0x2680], R183 ;  /* 0x002680b73c007388 */ /* 0x000fe20000000800 */
[----:B-1----:R-:W-:-:S03]  /*6870*/  FMUL.FTZ R61, R67, R126 ;  /* 0x0000007e433d7220 */ /* 0x002fc60000410000 */
[----:B------:R1:W-:Y:S01]  /*6880*/  STS [R148+0x2700], R181 ;  /* 0x002700b594007388 */ /* 0x0003e20000000800 */
[----:B------:R-:W-:Y:S01]  /*6890*/  MOV R62, UR23 ;  /* 0x00000017003e7c02 */ /* 0x000fe20008000f00 */
[----:B------:R-:W-:Y:S02]  /*68a0*/  UIADD3 UR40, UR40, -UR41, URZ ;  /* 0x8000002928287290 */ /* 0x000fe4000fffe03f */
[----:B------:R-:W-:Y:S01]  /*68b0*/  STS [R149+0x2780], R188 ;  /* 0x002780bc95007388 */ /* 0x000fe20000000800 */
[----:B------:R-:W2:Y:S03]  /*68c0*/  MUFU.EX2 R61, R61 ;  /* 0x0000003d003d7308 */ /* 0x000ea60000000800 */
[----:B------:R-:W-:Y:S04]  /*68d0*/  STS [R123+0x2800], R186 ;  /* 0x002800ba7b007388 */ /* 0x000fe80000000800 */
[----:B------:R-:W-:Y:S01]  /*68e0*/  STS [R122+0x2880], R189 ;  /* 0x002880bd7a007388 */ /* 0x000fe20000000800 */
[----:B------:R-:W-:-:S03]  /*68f0*/  @!P2 IADD3 R62, R62, -0x2, RZ ;  /* 0xfffffffe3e3ea810 */ /* 0x000fc60007ffe0ff */
[----:B------:R3:W-:Y:S01]  /*6900*/  STS [R150+0x2900], R187 ;  /* 0x002900bb96007388 */ /* 0x0007e20000000800 */
[----:B------:R-:W-:-:S03]  /*6910*/  ULEA UR40, UR40, UR7, 0x8 ;  /* 0x0000000728287291 */ /* 0x000fc6000f8e403f */
[----:B------:R0:W-:Y:S01]  /*6920*/  STS [R153+0x2980], R192 ;  /* 0x002980c099007388 */ /* 0x0001e20000000800 */
[----:B------:R-:W-:-:S03]  /*6930*/  ISETP.NE.AND P1, PT, R147, RZ, PT ;  /* 0x000000ff9300720c */ /* 0x000fc60003f25270 */
[----:B------:R0:W-:Y:S01]  /*6940*/  STS [R151+0x2a00], R190 ;  /* 0x002a00be97007388 */ /* 0x0001e20000000800 */
[----:B------:R-:W-:-:S03]  /*6950*/  IADD3 R63, R147, 0x200, RZ ;  /* 0x00000200933f7810 */ /* 0x000fc60007ffe0ff */
[----:B------:R0:W-:Y:S01]  /*6960*/  STS [R152+0x2a80], R193 ;  /* 0x002a80c198007388 */ /* 0x0001e20000000800 */
[----:B------:R-:W-:-:S03]  /*6970*/  FMUL.FTZ R176, R106, UR56 ;  /* 0x000000386ab07c20 */ /* 0x000fc60008410000 */
[----:B------:R-:W-:Y:S01]  /*6980*/  STS [R156+0x2b00], R191 ;  /* 0x002b00bf9c007388 */ /* 0x000fe20000000800 */
[----:B------:R-:W-:Y:S01]  /*6990*/  FMUL.FTZ R64, R67, R116 ;  /* 0x0000007443407220 */ /* 0x000fe20000410000 */
[----:B-1----:R-:W-:Y:S02]  /*69a0*/  MOV R148, 0x10 ;  /* 0x0000001000947802 */ /* 0x002fe40000000f00 */
[----:B------:R-:W-:Y:S01]  /*69b0*/  STS [R154+0x2b80], R195 ;  /* 0x002b80c39a007388 */ /* 0x000fe20000000800 */
[----:B----4-:R-:W-:-:S03]  /*69c0*/  @!P2 IMAD R65, R62, R65, UR7 ;  /* 0x000000073e41ae24 */ /* 0x010fc6000f8e0241 */
[----:B------:R-:W-:Y:S01]  /*69d0*/  STS [R163+0x2c00], R194 ;  /* 0x002c00c2a3007388 */ /* 0x000fe20000000800 */
[----:B------:R-:W-:-:S03]  /*69e0*/  SEL R68, R63, UR40, P1 ;  /* 0x000000283f447c07 */ /* 0x000fc60008800000 */
[----:B------:R-:W-:Y:S01]  /*69f0*/  STS [R164+0x2c80], R197 ;  /* 0x002c80c5a4007388 */ /* 0x000fe20000000800 */
[----:B------:R-:W-:-:S03]  /*6a00*/  FMUL.RZ R176, R176, 0.15915493667125701904 ;  /* 0x3e22f983b0b07820 */ /* 0x000fc6000040c000 */
[----:B------:R-:W-:Y:S01]  /*6a10*/  STS [R165+0x2d00], R196 ;  /* 0x002d00c4a5007388 */ /* 0x000fe20000000800 */
[----:B---3--:R1:W-:Y:S01]  /*6a20*/  MUFU.EX2 R150, R64 ;  /* 0x0000004000967308 */ /* 0x0083e20000000800 */
[C---:B------:R-:W-:Y:S02]  /*6a30*/  FMUL.FTZ R69, R67.reuse, R113 ;  /* 0x0000007143457220 */ /* 0x040fe40000410000 */
[----:B------:R-:W-:Y:S01]  /*6a40*/  STS [R166+0x2d80], R201 ;  /* 0x002d80c9a6007388 */ /* 0x000fe20000000800 */
[----:B------:R-:W-:-:S03]  /*6a50*/  FMUL.FTZ R70, R67, R111 ;  /* 0x0000006f43467220 */ /* 0x000fc60000410000 */
[----:B------:R-:W-:Y:S01]  /*6a60*/  STS [R167+0x2e00], R198 ;  /* 0x002e00c6a7007388 */ /* 0x000fe20000000800 */
[----:B--2---:R-:W-:Y:S01]  /*6a70*/  FMUL.FTZ R122, R61, R206 ;  /* 0x000000ce3d7a7220 */ /* 0x004fe20000410000 */
[----:B-1----:R-:W-:Y:S02]  /*6a80*/  @!P2 IMAD.WIDE R64, R65, R148, UR54 ;  /* 0x000000364140ae25 */ /* 0x002fe4000f8e0294 */
[----:B------:R-:W-:Y:S02]  /*6a90*/  STS [R168+0x2e80], R199 ;  /* 0x002e80c7a8007388 */ /* 0x000fe40000000800 */
[----:B------:R-:W-:Y:S01]  /*6aa0*/  FMUL.FTZ R123, R61, R204 ;  /* 0x000000cc3d7b7220 */ /* 0x000fe20000410000 */
[----:B------:R-:W-:Y:S01]  /*6ab0*/  LEA R148, R68, R145, 0x3 ;  /* 0x0000009144947211 */ /* 0x000fe200078e18ff */
[----:B------:R-:W-:Y:S01]  /*6ac0*/  STS [R169+0x2f00], R202 ;  /* 0x002f00caa9007388 */ /* 0x000fe20000000800 */
[----:B------:R-:W-:-:S03]  /*6ad0*/  FMUL.FTZ R60, R67, R117 ;  /* 0x00000075433c7220 */ /* 0x000fc60000410000 */
[----:B------:R-:W-:Y:S01]  /*6ae0*/  STS [R170+0x2f80], R205 ;  /* 0x002f80cdaa007388 */ /* 0x000fe20000000800 */
[----:B------:R-:W-:Y:S03]  /*6af0*/  MUFU.SIN R114, R176 ;  /* 0x000000b000727308 */ /* 0x000fe60000000400 */
[----:B------:R-:W-:Y:S04]  /*6b00*/  STS [R171+0x3000], R200 ;  /* 0x003000c8ab007388 */ /* 0x000fe80000000800 */
[----:B------:R-:W-:Y:S01]  /*6b10*/  STS [R172+0x3080], R203 ;  /* 0x003080cbac007388 */ /* 0x000fe20000000800 */
[----:B0-----:R0:W-:Y:S01]  /*6b20*/  MUFU.COS R192, R176 ;  /* 0x000000b000c07308 */ /* 0x0011e20000000000 */
[----:B------:R-:W-:-:S02]  /*6b30*/  NOP ;  /* 0x0000000000007918 */ /* 0x000fc40000000000 */
[----:B------:R-:W1:Y:S05]  /*6b40*/  LDS R167, [R66+0x2100] ;  /* 0x0021000042a77984 */ /* 0x000e6a0000000800 */
[----:B------:R-:W-:Y:S01]  /*6b50*/  MUFU.EX2 R151, R69 ;  /* 0x0000004500977308 */ /* 0x000fe20000000800 */
[----:B------:R-:W2:Y:S04]  /*6b60*/  LDS R169, [R66+0x2104] ;  /* 0x0021040042a97984 */ /* 0x000ea80000000800 */
[----:B------:R-:W3:Y:S03]  /*6b70*/  LDS R172, [R66+0x2108] ;  /* 0x0021080042ac7984 */ /* 0x000ee60000000800 */
[----:B------:R4:W-:Y:S01]  /*6b80*/  MUFU.EX2 R152, R70 ;  /* 0x0000004600987308 */ /* 0x0009e20000000800 */
[----:B------:R-:W1:Y:S04]  /*6b90*/  LDS R170, [R66+0x210c] ;  /* 0x00210c0042aa7984 */ /* 0x000e680000000800 */
[----:B------:R-:W1:Y:S03]  /*6ba0*/  LDS R171, [R66+0x2110] ;  /* 0x0021100042ab7984 */ /* 0x000e660000000800 */
[----:B------:R-:W2:Y:S01]  /*6bb0*/  MUFU.EX2 R149, R60 ;  /* 0x0000003c00957308 */ /* 0x000ea20000000800 */
[----:B------:R-:W1:Y:S04]  /*6bc0*/  LDS R173, [R66+0x2114] ;  /* 0x0021140042ad7984 */ /* 0x000e680000000800 */
[----:B0-----:R-:W0:Y:S04]  /*6bd0*/  LDS R176, [R66+0x2118] ;  /* 0x0021180042b07984 */ /* 0x001e280000000800 */
        /* <DEDUP_REMOVED lines=15> */
[----:B----4-:R-:W4:Y:S04]  /*6cd0*/  LDS R70, [R66+0x2158] ;  /* 0x0021580042467984 */ /* 0x010f280000000800 */
        /* <DEDUP_REMOVED lines=10> */
[----:B------:R-:W4:Y:S01]  /*6d80*/  MUFU.SIN R159, R160 ;  /* 0x000000a0009f7308 */ /* 0x000f220000000400 */
[C---:B--2---:R-:W-:Y:S01]  /*6d90*/  FMUL.FTZ R162, R149.reuse, R162 ;  /* 0x000000a295a27220 */ /* 0x044fe20000410000 */
[----:B------:R-:W-:-:S06]  /*6da0*/  FMUL.FTZ R161, R149, R161 ;  /* 0x000000a195a17220 */ /* 0x000fcc0000410000 */
[----:B------:R-:W2:Y:S01]  /*6db0*/  MUFU.COS R160, R160 ;  /* 0x000000a000a07308 */ /* 0x000ea20000000000 */
[-C--:B------:R-:W-:Y:S01]  /*6dc0*/  FMUL.FTZ R149, R123, R59.reuse ;  /* 0x0000003b7b957220 */ /* 0x080fe20000410000 */
[----:B------:R-:W-:Y:S02]  /*6dd0*/  MOV R61, RZ ;  /* 0x000000ff003d7202 */ /* 0x000fe40000000f00 */
[----:B------:R-:W-:Y:S02]  /*6de0*/  CS2R R62, SRZ ;  /* 0x00000000003e7805 */ /* 0x000fe4000001ff00 */
[----:B------:R-:W-:Y:S01]  /*6df0*/  MOV R60, 0x3f800000 ;  /* 0x3f800000003c7802 */ /* 0x000fe20000000f00 */
[----:B------:R-:W-:Y:S01]  /*6e00*/  BAR.SYNC.DEFER_BLOCKING 0x0 ;  /* 0x0000000000007b1d */ /* 0x000fe20000010000 */
[C---:B---3--:R-:W-:Y:S01]  /*6e10*/  FMUL.FTZ R66, R122.reuse, R59 ;  /* 0x0000003b7a427220 */ /* 0x048fe20000410000 */
[----:B------:R-:W-:Y:S01]  /*6e20*/  FFMA.FTZ R149, R122, R72, -R149 ;  /* 0x000000487a957223 */ /* 0x000fe20000010895 */
[----:B------:R-:W-:-:S02]  /*6e30*/  FMUL.FTZ R153, R67, R106 ;  /* 0x0000006a43997220 */ /* 0x000fc40000410000 */
[----:B------:R-:W-:Y:S01]  /*6e40*/  FFMA.FTZ R66, R123, R72, R66 ;  /* 0x000000487b427223 */ /* 0x000fe20000010042 */
[C---:B----4-:R-:W-:Y:S01]  /*6e50*/  FMUL.FTZ R159, R150.reuse, R159 ;  /* 0x0000009f969f7220 */ /* 0x050fe20000410000 */
[----:B------:R-:W-:Y:S02]  /*6e60*/  FMUL.FTZ R155, R111, UR56 ;  /* 0x000000386f9b7c20 */ /* 0x000fe40008410000 */
[----:B------:R-:W3:Y:S01]  /*6e70*/  MUFU.EX2 R153, R153 ;  /* 0x0000009900997308 */ /* 0x000ee20000000800 */
[----:B--2---:R-:W-:Y:S01]  /*6e80*/  FMUL.FTZ R160, R150, R160 ;  /* 0x000000a096a07220 */ /* 0x004fe20000410000 */
[----:B------:R-:W-:Y:S01]  /*6e90*/  FMUL.FTZ R154, R102, UR56 ;  /* 0x00000038669a7c20 */ /* 0x000fe20008410000 */
[----:B------:R2:W5:Y:S02]  /*6ea0*/  @!P2 LDG.E.128 R60, desc[UR52][R64.64] ;  /* 0x00000034403ca981 */ /* 0x000564000c1e1d00 */
[----:B--2---:R-:W-:-:S04]  /*6eb0*/  FMUL.FTZ R65, R57, R149 ;  /* 0x0000009539417220 */ /* 0x004fc80000410000 */
[-C--:B------:R-:W-:Y:S01]  /*6ec0*/  FFMA.FTZ R150, R58, R66.reuse, R65 ;  /* 0x000000423a967223 */ /* 0x080fe20000010041 */
[----:B------:R-:W-:Y:S01]  /*6ed0*/  FMUL.FTZ R65, R57, R66 ;  /* 0x0000004239417220 */ /* 0x000fe20000410000 */
[----:B------:R-:W-:-:S03]  /*6ee0*/  FMUL.RZ R207, R155, 0.15915493667125701904 ;  /* 0x3e22f9839bcf7820 */ /* 0x000fc6000040c000 */
[----:B------:R-:W-:Y:S01]  /*6ef0*/  FFMA.FTZ R149, R58, R149, -R65 ;  /* 0x000000953a957223 */ /* 0x000fe20000010841 */
[----:B------:R-:W-:Y:S01]  /*6f00*/  FMUL.FTZ R65, R55, R150 ;  /* 0x0000009637417220 */ /* 0x000fe20000410000 */
[----:B------:R-:W-:Y:S01]  /*6f10*/  FMUL.FTZ R199, R47, R126 ;  /* 0x0000007e2fc77220 */ /* 0x000fe20000410000 */
[----:B------:R-:W-:Y:S01]  /*6f20*/  FMUL.RZ R164, R154, 0.15915493667125701904 ;  /* 0x3e22f9839aa47820 */ /* 0x000fe2000040c000 */
[----:B------:R-:W-:Y:S01]  /*6f30*/  FMUL.FTZ R64, R67, R102 ;  /* 0x0000006643407220 */ /* 0x000fe20000410000 */
[----:B------:R-:W2:Y:S01]  /*6f40*/  MUFU.COS R115, R207 ;  /* 0x000000cf00737308 */ /* 0x000ea20000000000 */
[----:B------:R-:W-:Y:S01]  /*6f50*/  FFMA.FTZ R163, R56, R149, -R65 ;  /* 0x0000009538a37223 */ /* 0x000fe20000010841 */
[----:B------:R-:W-:Y:S01]  /*6f60*/  FMUL.FTZ R65, R48, R126 ;  /* 0x0000007e30417220 */ /* 0x000fe20000410000 */
[C---:B------:R-:W-:Y:S01]  /*6f70*/  FMUL.FTZ R158, R151.reuse, R158 ;  /* 0x0000009e979e7220 */ /* 0x040fe20000410000 */
[----:B------:R-:W-:Y:S01]  /*6f80*/  FMUL.FTZ R157, R151, R157 ;  /* 0x0000009d979d7220 */ /* 0x000fe20000410000 */
[----:B------:R-:W-:-:S03]  /*6f90*/  FMUL.FTZ R199, R142, R199 ;  /* 0x000000c78ec77220 */ /* 0x000fc60000410000 */
[----:B------:R-:W4:Y:S01]  /*6fa0*/  MUFU.SIN R155, R207 ;  /* 0x000000cf009b7308 */ /* 0x000f220000000400 */
[----:B------:R-:W-:Y:S01]  /*6fb0*/  FMUL.FTZ R200, R142, R65 ;  /* 0x000000418ec87220 */ /* 0x000fe20000410000 */
[----:B------:R-:W-:Y:S01]  /*6fc0*/  FMUL.FTZ R65, R199, R59 ;  /* 0x0000003bc7417220 */ /* 0x000fe20000410000 */
[----:B---3--:R-:W-:-:S05]  /*6fd0*/  FMUL.FTZ R154, R153, R192 ;  /* 0x000000c0999a7220 */ /* 0x008fca0000410000 */
[----:B-1----:R-:W-:Y:S01]  /*6fe0*/  MUFU.COS R148, R164 ;  /* 0x000000a400947308 */ /* 0x002fe20000000000 */
[----:B------:R-:W-:-:S07]  /*6ff0*/  FMUL.FTZ R153, R153, R114 ;  /* 0x0000007299997220 */ /* 0x000fce0000410000 */
[----:B------:R1:W3:Y:S01]  /*7000*/  MUFU.EX2 R151, R64 ;  /* 0x0000004000977308 */ /* 0x0002e20000000800 */
[----:B------:R-:W-:Y:S01]  /*7010*/  FMUL.FTZ R202, R45, R125 ;  /* 0x0000007d2dca7220 */ /* 0x000fe20000410000 */
[----:B------:R-:W-:-:S06]  /*7020*/  FMUL.FTZ R114, R200, R59 ;  /* 0x0000003bc8727220 */ /* 0x000fcc0000410000 */
[----:B------:R-:W0:Y:S01]  /*7030*/  MUFU.SIN R66, R164 ;  /* 0x000000a400427308 */ /* 0x000e220000000400 */
[----:B-1----:R-:W-:-:S04]  /*7040*/  FMUL.FTZ R64, R46, R125 ;  /* 0x0000007d2e407220 */ /* 0x002fc80000410000 */
[----:B------:R-:W-:Y:S01]  /*7050*/  FMUL.FTZ R201, R141, R64 ;  /* 0x000000408dc97220 */ /* 0x000fe20000410000 */
[----:B------:R-:W-:Y:S01]  /*7060*/  FFMA.FTZ R64, R200, R72, -R65 ;  /* 0x00000048c8407223 */ /* 0x000fe20000010841 */
[----:B------:R-:W-:Y:S01]  /*7070*/  FMUL.FTZ R149, R55, R149 ;  /* 0x0000009537957220 */ /* 0x000fe20000410000 */
[----:B------:R-:W-:Y:S01]  /*7080*/  FMUL.FTZ R202, R141, R202 ;  /* 0x000000ca8dca7220 */ /* 0x000fe20000410000 */
[----:B------:R-:W-:Y:S01]  /*7090*/  FFMA.FTZ R65, R199, R72, R114 ;  /* 0x00000048c7417223 */ /* 0x000fe20000010072 */
[----:B------:R-:W-:Y:S01]  /*70a0*/  FADD.FTZ R64, R201, R64 ;  /* 0x00000040c9407221 */ /* 0x000fe20000010000 */
[----:B--2---:R-:W-:Y:S01]  /*70b0*/  FMUL.FTZ R156, R152, R115 ;  /* 0x00000073989c7220 */ /* 0x004fe20000410000 */
[----:B------:R-:W-:Y:S01]  /*70c0*/  FFMA.FTZ R149, R56, R150, R149 ;  /* 0x0000009638957223 */ /* 0x000fe20000010095 */
[----:B------:R-:W-:Y:S01]  /*70d0*/  FMUL.FTZ R165, R53, R163 ;  /* 0x000000a335a57220 */ /* 0x000fe20000410000 */
[----:B------:R-:W-:Y:S01]  /*70e0*/  FADD.FTZ R65, R202, R65 ;  /* 0x00000041ca417221 */ /* 0x000fe20000010000 */
[----:B------:R-:W-:Y:S01]  /*70f0*/  FMUL.FTZ R115, R57, R64 ;  /* 0x0000004039737220 */ /* 0x000fe20000410000 */
[----:B----4-:R-:W-:Y:S01]  /*7100*/  FMUL.FTZ R155, R152, R155 ;  /* 0x0000009b989b7220 */ /* 0x010fe20000410000 */
[C---:B---3--:R-:W-:Y:S01]  /*7110*/  FMUL.FTZ R152, R151.reuse, R148 ;  /* 0x0000009497987220 */ /* 0x048fe20000410000 */
[----:B0-----:R-:W-:Y:S01]  /*7120*/  FMUL.FTZ R151, R151, R66 ;  /* 0x0000004297977220 */ /* 0x001fe20000410000 */
[----:B------:R-:W-:Y:S01]  /*7130*/  FFMA.FTZ R165, R54, R149, R165 ;  /* 0x0000009536a57223 */ /* 0x000fe200000100a5 */
[-C--:B------:R-:W-:Y:S01]  /*7140*/  FFMA.FTZ R66, R58, R65.reuse, R115 ;  /* 0x000000413a427223 */ /* 0x080fe20000010073 */
[----:B------:R-:W-:Y:S01]  /*7150*/  FMUL.FTZ R115, R57, R65 ;  /* 0x0000004139737220 */ /* 0x000fe20000410000 */
[----:B------:R-:W-:Y:S01]  /*7160*/  FMUL.FTZ R149, R53, R149 ;  /* 0x0000009535957220 */ /* 0x000fe20000410000 */
[-C--:B------:R-:W-:Y:S01]  /*7170*/  FMUL.FTZ R65, R44, R124.reuse ;  /* 0x0000007c2c417220 */ /* 0x080fe20000410000 */
[----:B------:R-:W-:Y:S01]  /*7180*/  FMUL.FTZ R203, R43, R124 ;  /* 0x0000007c2bcb7220 */ /* 0x000fe20000410000 */
[----:B------:R-:W-:Y:S01]  /*7190*/  FFMA.FTZ R115, R58, R64, -R115 ;  /* 0x000000403a737223 */ /* 0x000fe20000010873 */
[----:B------:R-:W-:Y:S01]  /*71a0*/  FFMA.FTZ R149, R54, R163, -R149 ;  /* 0x000000a336957223 */ /* 0x000fe20000010895 */
        /* <DEDUP_REMOVED lines=9> */
[-C--:B------:R-:W-:Y:S01]  /*7240*/  FMUL.FTZ R64, R41, R121.reuse ;  /* 0x0000007929407220 */ /* 0x080fe20000410000 */
[-C--:B------:R-:W-:Y:S01]  /*7250*/  FMUL.FTZ R65, R55, R66.reuse ;  /* 0x0000004237417220 */ /* 0x080fe20000410000 */
[----:B------:R-:W-:Y:S01]  /*7260*/  FMUL.FTZ R206, R42, R121 ;  /* 0x000000792ace7220 */ /* 0x000fe20000410000 */
[C---:B------:R-:W-:Y:S01]  /*7270*/  FFMA.FTZ R66, R56.reuse, R66, R149 ;  /* 0x0000004238427223 */ /* 0x040fe20000010095 */
[C---:B------:R-:W-:Y:S01]  /*7280*/  FMUL.FTZ R205, R139.reuse, R64 ;  /* 0x000000408bcd7220 */ /* 0x040fe20000410000 */
[----:B------:R-:W-:Y:S01]  /*7290*/  FFMA.FTZ R115, R56, R115, -R65 ;  /* 0x0000007338737223 */ /* 0x000fe20000010841 */
[----:B------:R-:W-:Y:S01]  /*72a0*/  FMUL.FTZ R65, R98, UR56 ;  /* 0x0000003862417c20 */ /* 0x000fe20008410000 */
[----:B------:R-:W-:Y:S01]  /*72b0*/  FMUL.FTZ R206, R139, R206 ;  /* 0x000000ce8bce7220 */ /* 0x000fe20000410000 */
[----:B------:R-:W-:Y:S01]  /*72c0*/  FADD.FTZ R66, R205, R66 ;  /* 0x00000042cd427221 */ /* 0x000fe20000010000 */
[----:B------:R-:W-:Y:S01]  /*72d0*/  FMUL.FTZ R149, R49, R165 ;  /* 0x000000a531957220 */ /* 0x000fe20000410000 */
[----:B------:R-:W-:Y:S01]  /*72e0*/  FMUL.RZ R168, R65, 0.15915493667125701904 ;  /* 0x3e22f98341a87820 */ /* 0x000fe2000040c000 */
[----:B------:R-:W-:Y:S01]  /*72f0*/  FADD.FTZ R115, R206, R115 ;  /* 0x00000073ce737221 */ /* 0x000fe20000010000 */
[----:B------:R-:W-:Y:S01]  /*7300*/  FMUL.FTZ R65, R53, R66 ;  /* 0x0000004235417220 */ /* 0x000fe20000410000 */
[-C--:B------:R-:W-:Y:S01]  /*7310*/  FFMA.FTZ R148, R50, R163.reuse, -R149 ;  /* 0x000000a332947223 */ /* 0x080fe20000010895 */
[----:B------:R-:W-:Y:S01]  /*7320*/  FMUL.FTZ R163, R49, R163 ;  /* 0x000000a331a37220 */ /* 0x000fe20000410000 */
[-C--:B------:R-:W-:Y:S01]  /*7330*/  FMUL.FTZ R149, R53, R115.reuse ;  /* 0x0000007335957220 */ /* 0x080fe20000410000 */
[----:B------:R-:W-:Y:S01]  /*7340*/  FFMA.FTZ R115, R54, R115, -R65 ;  /* 0x0000007336737223 */ /* 0x000fe20000010841 */
[-C--:B------:R-:W-:Y:S01]  /*7350*/  FMUL.FTZ R65, R40, R120.reuse ;  /* 0x0000007828417220 */ /* 0x080fe20000410000 */
[----:B------:R-:W-:Y:S01]  /*7360*/  FFMA.FTZ R163, R50, R165, R163 ;  /* 0x000000a532a37223 */ /* 0x000fe200000100a3 */
[----:B------:R-:W-:-:S02]  /*7370*/  FMUL.FTZ R207, R39, R120 ;  /* 0x0000007827cf7220 */ /* 0x000fc40000410000 */
[----:B------:R-:W-:Y:S01]  /*7380*/  FMUL.FTZ R208, R138, R65 ;  /* 0x000000418ad07220 */ /* 0x000fe20000410000 */
[----:B------:R-:W-:Y:S01]  /*7390*/  FMUL.FTZ R64, R67, R98 ;  /* 0x0000006243407220 */ /* 0x000fe20000410000 */
[----:B------:R-:W-:Y:S01]  /*73a0*/  FFMA.FTZ R66, R54, R66, R149 ;  /* 0x0000004236427223 */ /* 0x000fe20000010095 */
[----:B------:R-:W-:Y:S01]  /*73b0*/  FMUL.FTZ R207, R138, R207 ;  /* 0x000000cf8acf7220 */ /* 0x000fe20000410000 */
[C---:B------:R-:W-:Y:S01]  /*73c0*/  FMUL.FTZ R165, R161.reuse, R163 ;  /* 0x000000a3a1a57220 */ /* 0x040fe20000410000 */
[----:B------:R-:W-:Y:S01]  /*73d0*/  FADD.FTZ R115, R208, R115 ;  /* 0x00000073d0737221 */ /* 0x000fe20000010000 */
[-C--:B------:R-:W-:Y:S01]  /*73e0*/  FMUL.FTZ R166, R161, R148.reuse ;  /* 0x00000094a1a67220 */ /* 0x080fe20000410000 */
[----:B------:R0:W-:Y:S01]  /*73f0*/  MUFU.EX2 R149, R64 ;  /* 0x0000004000957308 */ /* 0x0001e20000000800 */
[----:B------:R-:W-:Y:S01]  /*7400*/  FADD.FTZ R114, R207, R66 ;  /* 0x00000042cf727221 */ /* 0x000fe20000010000 */
[C---:B------:R-:W-:Y:S01]  /*7410*/  FFMA.FTZ R164, R162.reuse, R148, -R165 ;  /* 0x00000094a2a47223 */ /* 0x040fe200000108a5 */
[C---:B------:R-:W-:Y:S01]  /*7420*/  FMUL.FTZ R165, R51.reuse, R115 ;  /* 0x0000007333a57220 */ /* 0x040fe20000410000 */
[----:B------:R-:W-:Y:S01]  /*7430*/  FFMA.FTZ R166, R162, R163, R166 ;  /* 0x000000a3a2a67223 */ /* 0x000fe200000100a6 */
[----:B------:R-:W-:-:S03]  /*7440*/  FMUL.FTZ R163, R51, R114 ;  /* 0x0000007233a37220 */ /* 0x000fc60000410000 */
[----:B------:R-:W1:Y:S01]  /*7450*/  MUFU.COS R150, R168 ;  /* 0x000000a800967308 */ /* 0x000e620000000000 */
[-C--:B0-----:R-:W-:Y:S01]  /*7460*/  FMUL.FTZ R64, R37, R119.reuse ;  /* 0x0000007725407220 */ /* 0x081fe20000410000 */
[----:B------:R-:W-:Y:S01]  /*7470*/  FFMA.FTZ R114, R52, R114, R165 ;  /* 0x0000007234727223 */ /* 0x000fe200000100a5 */
[----:B------:R-:W-:Y:S02]  /*7480*/  FMUL.FTZ R210, R38, R119 ;  /* 0x0000007726d27220 */ /* 0x000fe40000410000 */
[----:B------:R-:W-:-:S03]  /*7490*/  FMUL.FTZ R209, R137, R64 ;  /* 0x0000004089d17220 */ /* 0x000fc60000410000 */
[----:B------:R0:W2:Y:S01]  /*74a0*/  MUFU.SIN R66, R168 ;  /* 0x000000a800427308 */ /* 0x0000a20000000400 */
[----:B------:R-:W-:Y:S01]  /*74b0*/  FMUL.FTZ R65, R94, UR56 ;  /* 0x000000385e417c20 */ /* 0x000fe20008410000 */
[----:B------:R-:W-:Y:S01]  /*74c0*/  FFMA.FTZ R163, R52, R115, -R163 ;  /* 0x0000007334a37223 */ /* 0x000fe200000108a3 */
[----:B------:R-:W-:Y:S01]  /*74d0*/  FMUL.FTZ R210, R137, R210 ;  /* 0x000000d289d27220 */ /* 0x000fe20000410000 */
[----:B------:R-:W-:Y:S01]  /*74e0*/  FADD.FTZ R114, R209, R114 ;  /* 0x00000072d1727221 */ /* 0x000fe20000010000 */
[----:B------:R-:W-:Y:S01]  /*74f0*/  FMUL.RZ R192, R65, 0.15915493667125701904 ;  /* 0x3e22f98341c07820 */ /* 0x000fe2000040c000 */
[----:B------:R-:W-:Y:S01]  /*7500*/  FMUL.FTZ R165, R159, R166 ;  /* 0x000000a69fa57220 */ /* 0x000fe20000410000 */
[----:B------:R-:W-:Y:S01]  /*7510*/  FADD.FTZ R65, R210, R163 ;  /* 0x000000a3d2417221 */ /* 0x000fe20000010000 */
[----:B------:R-:W-:Y:S01]  /*7520*/  FMUL.FTZ R115, R49, R114 ;  /* 0x0000007231737220 */ /* 0x000fe20000410000 */
[----:B------:R-:W-:Y:S01]  /*7530*/  FMUL.FTZ R64, R67, R94 ;  /* 0x0000005e43407220 */ /* 0x000fe20000410000 */
[----:B0-----:R-:W-:Y:S01]  /*7540*/  FFMA.FTZ R168, R160, R164, -R165 ;  /* 0x000000a4a0a87223 */ /* 0x001fe200000108a5 */
[-C--:B------:R-:W-:Y:S01]  /*7550*/  FMUL.FTZ R165, R49, R65.reuse ;  /* 0x0000004131a57220 */ /* 0x080fe20000410000 */
[----:B------:R-:W-:Y:S01]  /*7560*/  FFMA.FTZ R115, R50, R65, -R115 ;  /* 0x0000004132737223 */ /* 0x000fe20000010873 */
[----:B------:R-:W-:Y:S01]  /*7570*/  FMUL.FTZ R211, R35, R118 ;  /* 0x0000007623d37220 */ /* 0x000fe20000410000 */
[C---:B-1----:R-:W-:Y:S01]  /*7580*/  FMUL.FTZ R150, R149.reuse, R150 ;  /* 0x0000009695967220 */ /* 0x042fe20000410000 */
[----:B------:R-:W-:Y:S01]  /*7590*/  FMUL.FTZ R65, R36, R118 ;  /* 0x0000007624417220 */ /* 0x000fe20000410000 */
[----:B------:R-:W-:Y:S01]  /*75a0*/  MUFU.COS R148, R192 ;  /* 0x000000c000947308 */ /* 0x000fe20000000000 */
[----:B--2---:R-:W-:Y:S01]  /*75b0*/  FMUL.FTZ R149, R149, R66 ;  /* 0x0000004295957220 */ /* 0x004fe20000410000 */
[----:B------:R-:W-:Y:S01]  /*75c0*/  FMUL.FTZ R213, R159, R164 ;  /* 0x000000a49fd57220 */ /* 0x000fe20000410000 */
[----:B------:R-:W-:Y:S01]  /*75d0*/  FFMA.FTZ R114, R50, R114, R165 ;  /* 0x0000007232727223 */ /* 0x000fe200000100a5 */
[C---:B------:R-:W-:Y:S01]  /*75e0*/  FMUL.FTZ R211, R136.reuse, R211 ;  /* 0x000000d388d37220 */ /* 0x040fe20000410000 */
[----:B------:R-:W-:-:S03]  /*75f0*/  FMUL.FTZ R212, R136, R65 ;  /* 0x0000004188d47220 */ /* 0x000fc60000410000 */
[----:B------:R0:W1:Y:S01]  /*7600*/  MUFU.EX2 R163, R64 ;  /* 0x0000004000a37308 */ /* 0x0000620000000800 */
[----:B------:R-:W-:Y:S01]  /*7610*/  FFMA.FTZ R213, R160, R166, R213 ;  /* 0x000000a6a0d57223 */ /* 0x000fe200000100d5 */
[----:B------:R-:W-:-:S06]  /*7620*/  FADD.FTZ R114, R211, R114 ;  /* 0x00000072d3727221 */ /* 0x000fcc0000010000 */
[----:B------:R-:W2:Y:S01]  /*7630*/  MUFU.SIN R66, R192 ;  /* 0x000000c000427308 */ /* 0x000ea20000000400 */
[----:B0-----:R-:W-:Y:S01]  /*7640*/  FMUL.FTZ R64, R157, R168 ;  /* 0x000000a89d407220 */ /* 0x001fe20000410000 */
[----:B------:R-:W-:Y:S01]  /*7650*/  FADD.FTZ R115, R212, R115 ;  /* 0x00000073d4737221 */ /* 0x000fe20000010000 */
[----:B------:R-:W-:Y:S01]  /*7660*/  FMUL.FTZ R65, R161, R114 ;  /* 0x00000072a1417220 */ /* 0x000fe20000410000 */
[-C--:B------:R-:W-:Y:S01]  /*7670*/  FMUL.FTZ R215, R157, R213.reuse ;  /* 0x000000d59dd77220 */ /* 0x080fe20000410000 */
[----:B------:R-:W-:Y:S01]  /*7680*/  FFMA.FTZ R164, R158, R213, R64 ;  /* 0x000000d59ea47223 */ /* 0x000fe20000010040 */
[----:B------:R-:W-:Y:S01]  /*7690*/  FMUL.FTZ R165, R161, R115 ;  /* 0x00000073a1a57220 */ /* 0x000fe20000410000 */
[----:B------:R-:W-:Y:S01]  /*76a0*/  FMUL.FTZ R64, R33, R117 ;  /* 0x0000007521407220 */ /* 0x000fe20000410000 */
[----:B------:R-:W-:Y:S01]  /*76b0*/  FFMA.FTZ R65, R162, R115, -R65 ;  /* 0x00000073a2417223 */ /* 0x000fe20000010841 */
[----:B------:R-:W-:Y:S01]  /*76c0*/  FFMA.FTZ R215, R158, R168, -R215 ;  /* 0x000000a89ed77223 */ /* 0x000fe200000108d7 */
[----:B------:R-:W-:Y:S01]  /*76d0*/  FFMA.FTZ R114, R162, R114, R165 ;  /* 0x00000072a2727223 */ /* 0x000fe200000100a5 */
[----:B------:R-:W-:Y:S01]  /*76e0*/  FMUL.FTZ R214, R34, R117 ;  /* 0x0000007522d67220 */ /* 0x000fe20000410000 */
[----:B------:R-:W-:Y:S01]  /*76f0*/  FMUL.FTZ R115, R155, R164 ;  /* 0x000000a49b737220 */ /* 0x000fe20000410000 */
[----:B------:R-:W-:Y:S01]  /*7700*/  FMUL.FTZ R213, R135, R64 ;  /* 0x0000004087d57220 */ /* 0x000fe20000410000 */
[----:B-1----:R-:W-:Y:S01]  /*7710*/  FMUL.FTZ R148, R163, R148 ;  /* 0x00000094a3947220 */ /* 0x002fe20000410000 */
[----:B------:R-:W-:Y:S01]  /*7720*/  FMUL.FTZ R214, R135, R214 ;  /* 0x000000d687d67220 */ /* 0x000fe20000410000 */
[----:B--2---:R-:W-:Y:S01]  /*7730*/  FMUL.FTZ R163, R163, R66 ;  /* 0x00000042a3a37220 */ /* 0x004fe20000410000 */
[-C--:B------:R-:W-:Y:S01]  /*7740*/  FFMA.FTZ R66, R156, R215.reuse, -R115 ;  /* 0x000000d79c427223 */ /* 0x080fe20000010873 */
[----:B------:R-:W-:Y:S01]  /*7750*/  FADD.FTZ R114, R213, R114 ;  /* 0x00000072d5727221 */ /* 0x000fe20000010000 */
[----:B------:R-:W-:Y:S01]  /*7760*/  FMUL.FTZ R215, R155, R215 ;  /* 0x000000d79bd77220 */ /* 0x000fe20000410000 */
[----:B------:R-:W-:Y:S01]  /*7770*/  FMUL.FTZ R64, R90, UR56 ;  /* 0x000000385a407c20 */ /* 0x000fe20008410000 */
[----:B------:R-:W-:Y:S01]  /*7780*/  FADD.FTZ R65, R214, R65 ;  /* 0x00000041d6417221 */ /* 0x000fe20000010000 */
[C---:B------:R-:W-:Y:S01]  /*7790*/  FMUL.FTZ R115, R159.reuse, R114 ;  /* 0x000000729f737220 */ /* 0x040fe20000410000 */
[----:B------:R-:W-:Y:S01]  /*77a0*/  FFMA.FTZ R166, R156, R164, R215 ;  /* 0x000000a49ca67223 */ /* 0x000fe200000100d7 */
[-C--:B------:R-:W-:Y:S01]  /*77b0*/  FMUL.FTZ R215, R32, R116.reuse ;  /* 0x0000007420d77220 */ /* 0x080fe20000410000 */
[----:B------:R-:W-:Y:S01]  /*77c0*/  FMUL.RZ R192, R64, 0.15915493667125701904 ;  /* 0x3e22f98340c07820 */ /* 0x000fe2000040c000 */
[-C--:B------:R-:W-:Y:S01]  /*77d0*/  FMUL.FTZ R165, R159, R65.reuse ;  /* 0x000000419fa57220 */ /* 0x080fe20000410000 */
[----:B------:R-:W-:Y:S01]  /*77e0*/  FFMA.FTZ R64, R160, R65, -R115 ;  /* 0x00000041a0407223 */ /* 0x000fe20000010873 */
[----:B------:R-:W-:Y:S01]  /*77f0*/  FMUL.FTZ R65, R31, R116 ;  /* 0x000000741f417220 */ /* 0x000fe20000410000 */
[----:B------:R-:W-:Y:S01]  /*7800*/  FMUL.FTZ R215, R134, R215 ;  /* 0x000000d786d77220 */ /* 0x000fe20000410000 */
[----:B------:R-:W-:Y:S01]  /*7810*/  FMUL.FTZ R217, R153, R166 ;  /* 0x000000a699d97220 */ /* 0x000fe20000410000 */
[----:B------:R-:W-:Y:S01]  /*7820*/  FFMA.FTZ R115, R160, R114, R165 ;  /* 0x00000072a0737223 */ /* 0x000fe200000100a5 */
[----:B------:R-:W-:Y:S01]  /*7830*/  FMUL.FTZ R216, R134, R65 ;  /* 0x0000004186d87220 */ /* 0x000fe20000410000 */
[----:B------:R-:W-:Y:S01]  /*7840*/  FADD.FTZ R65, R215, R64 ;  /* 0x00000040d7417221 */ /* 0x000fe20000010000 */
[----:B------:R-:W-:Y:S01]  /*7850*/  FFMA.FTZ R168, R154, R66, -R217 ;  /* 0x000000429aa87223 */ /* 0x000fe200000108d9 */
[----:B------:R-:W-:Y:S01]  /*7860*/  FMUL.FTZ R165, R67, R90 ;  /* 0x0000005a43a57220 */ /* 0x000fe20000410000 */
[----:B------:R-:W-:Y:S01]  /*7870*/  FMUL.FTZ R217, R153, R66 ;  /* 0x0000004299d97220 */ /* 0x000fe20000410000 */
[----:B------:R-:W-:Y:S01]  /*7880*/  FADD.FTZ R115, R216, R115 ;  /* 0x00000073d8737221 */ /* 0x000fe20000010000 */
[----:B------:R-:W-:Y:S01]  /*7890*/  FMUL.FTZ R67, R157, R65 ;  /* 0x000000419d437220 */ /* 0x000fe20000410000 */
[----:B------:R-:W-:Y:S01]  /*78a0*/  FMUL.FTZ R64, R29, R113 ;  /* 0x000000711d407220 */ /* 0x000fe20000410000 */
[----:B------:R-:W-:Y:S01]  /*78b0*/  FFMA.FTZ R166, R154, R166, R217 ;  /* 0x000000a69aa67223 */ /* 0x000fe200000100d9 */
[----:B------:R-:W-:Y:S01]  /*78c0*/  FMUL.FTZ R66, R157, R115 ;  /* 0x000000739d427220 */ /* 0x000fe20000410000 */
[----:B------:R-:W-:Y:S01]  /*78d0*/  FMUL.FTZ R218, R30, R113 ;  /* 0x000000711eda7220 */ /* 0x000fe20000410000 */
[C---:B------:R-:W-:Y:S01]  /*78e0*/  FFMA.FTZ R114, R158.reuse, R115, R67 ;  /* 0x000000739e727223 */ /* 0x040fe20000010043 */
[C---:B------:R-:W-:Y:S01]  /*78f0*/  FMUL.FTZ R217, R133.reuse, R64 ;  /* 0x0000004085d97220 */ /* 0x040fe20000410000 */
[----:B------:R-:W-:Y:S01]  /*7900*/  FFMA.FTZ R65, R158, R65, -R66 ;  /* 0x000000419e417223 */ /* 0x000fe20000010842 */
[----:B------:R-:W-:-:S02]  /*7910*/  FMUL.FTZ R218, R133, R218 ;  /* 0x000000da85da7220 */ /* 0x000fc40000410000 */
[----:B------:R-:W-:Y:S01]  /*7920*/  FADD.FTZ R114, R217, R114 ;  /* 0x00000072d9727221 */ /* 0x000fe20000010000 */
[C---:B------:R-:W-:Y:S01]  /*7930*/  FMUL.FTZ R115, R151.reuse, R166 ;  /* 0x000000a697737220 */ /* 0x040fe20000410000 */
[----:B------:R-:W-:Y:S01]  /*7940*/  FMUL.FTZ R219, R151, R168 ;  /* 0x000000a897db7220 */ /* 0x000fe20000410000 */
[----:B------:R-:W-:Y:S01]  /*7950*/  MUFU.COS R164, R192 ;  /* 0x000000c000a47308 */ /* 0x000fe20000000000 */
[----:B------:R-:W-:Y:S01]  /*7960*/  FADD.FTZ R65, R218, R65 ;  /* 0x00000041da417221 */ /* 0x000fe20000010000 */
[----:B------:R-:W-:Y:S01]  /*7970*/  FMUL.FTZ R67, R155, R114 ;  /* 0x000000729b437220 */ /* 0x000fe20000410000 */
[C---:B------:R-:W-:Y:S01]  /*7980*/  FFMA.FTZ R168, R152.reuse, R168, -R115 ;  /* 0x000000a898a87223 */ /* 0x040fe20000010873 */
[----:B------:R-:W-:-:S04]  /*7990*/  FFMA.FTZ R166, R152, R166, R219 ;  /* 0x000000a698a67223 */ /* 0x000fc800000100db */
[----:B------:R-:W0:Y:S01]  /*79a0*/  MUFU.EX2 R165, R165 ;  /* 0x000000a500a57308 */ /* 0x000e220000000800 */
[----:B------:R-:W-:Y:S01]  /*79b0*/  FMUL.FTZ R115, R155, R65 ;  /* 0x000000419b737220 */ /* 0x000fe20000410000 */
[----:B------:R-:W-:Y:S01]  /*79c0*/  FMUL.FTZ R219, R27, R111 ;  /* 0x0000006f1bdb7220 */ /* 0x000fe20000410000 */
[----:B------:R-:W-:-:S05]  /*79d0*/  FFMA.FTZ R67, R156, R65, -R67 ;  /* 0x000000419c437223 */ /* 0x000fca0000010843 */
[----:B------:R-:W1:Y:S01]  /*79e0*/  MUFU.SIN R64, R192 ;  /* 0x000000c000407308 */ /* 0x000e620000000400 */
[----:B------:R-:W-:Y:S01]  /*79f0*/  FMUL.FTZ R65, R28, R111 ;  /* 0x0000006f1c417220 */ /* 0x000fe20000410000 */
[----:B------:R-:W-:Y:S01]  /*7a00*/  FFMA.FTZ R114, R156, R114, R115 ;  /* 0x000000729c727223 */ /* 0x000fe20000010073 */
[C---:B------:R-:W-:Y:S02]  /*7a10*/  FMUL.FTZ R219, R132.reuse, R219 ;  /* 0x000000db84db7220 */ /* 0x040fe40000410000 */
[----:B------:R-:W-:Y:S01]  /*7a20*/  FMUL.FTZ R220, R132, R65 ;  /* 0x0000004184dc7220 */ /* 0x000fe20000410000 */
[----:B------:R-:W-:Y:S01]  /*7a30*/  FMUL.FTZ R65, R149, R166 ;  /* 0x000000a695417220 */ /* 0x000fe20000410000 */
[----:B------:R-:W-:Y:S01]  /*7a40*/  FADD.FTZ R114, R219, R114 ;  /* 0x00000072db727221 */ /* 0x000fe20000010000 */
[-C--:B------:R-:W-:Y:S01]  /*7a50*/  FMUL.FTZ R221, R149, R168.reuse ;  /* 0x000000a895dd7220 */ /* 0x080fe20000410000 */
[----:B------:R-:W-:Y:S01]  /*7a60*/  FADD.FTZ R67, R220, R67 ;  /* 0x00000043dc437221 */ /* 0x000fe20000010000 */
[C---:B------:R-:W-:Y:S01]  /*7a70*/  FFMA.FTZ R66, R150.reuse, R168, -R65 ;  /* 0x000000a896427223 */ /* 0x040fe20000010841 */
[----:B------:R-:W-:Y:S01]  /*7a80*/  FMUL.FTZ R65, R153, R114 ;  /* 0x0000007299417220 */ /* 0x000fe20000410000 */
[----:B0-----:R-:W-:Y:S01]  /*7a90*/  FMUL.FTZ R164, R165, R164 ;  /* 0x000000a4a5a47220 */ /* 0x001fe20000410000 */
[----:B------:R-:W-:Y:S01]  /*7aa0*/  FFMA.FTZ R166, R150, R166, R221 ;  /* 0x000000a696a67223 */ /* 0x000fe200000100dd */
[-C--:B------:R-:W-:Y:S01]  /*7ab0*/  FMUL.FTZ R115, R153, R67.reuse ;  /* 0x0000004399737220 */ /* 0x080fe20000410000 */
[----:B------:R-:W-:Y:S01]  /*7ac0*/  FFMA.FTZ R65, R154, R67, -R65 ;  /* 0x000000439a417223 */ /* 0x000fe20000010841 */
[----:B-1----:R-:W-:Y:S01]  /*7ad0*/  FMUL.FTZ R165, R165, R64 ;  /* 0x00000040a5a57220 */ /* 0x002fe20000410000 */
[-C--:B------:R-:W-:Y:S01]  /*7ae0*/  FMUL.FTZ R64, R25, R106.reuse ;  /* 0x0000006a19407220 */ /* 0x080fe20000410000 */
[----:B------:R-:W-:Y:S01]  /*7af0*/  FMUL.FTZ R222, R26, R106 ;  /* 0x0000006a1ade7220 */ /* 0x000fe20000410000 */
[----:B------:R-:W-:Y:S01]  /*7b00*/  FMUL.FTZ R67, R163, R166 ;  /* 0x000000a6a3437220 */ /* 0x000fe20000410000 */
[----:B------:R-:W-:Y:S01]  /*7b10*/  FFMA.FTZ R114, R154, R114, R115 ;  /* 0x000000729a727223 */ /* 0x000fe20000010073 */
[C---:B------:R-:W-:Y:S01]  /*7b20*/  FMUL.FTZ R221, R131.reuse, R64 ;  /* 0x0000004083dd7220 */ /* 0x040fe20000410000 */
[----:B------:R-:W-:Y:S01]  /*7b30*/  FMUL.FTZ R222, R131, R222 ;  /* 0x000000de83de7220 */ /* 0x000fe20000410000 */
[-C--:B------:R-:W-:Y:S01]  /*7b40*/  FFMA.FTZ R64, R148, R66.reuse, -R67 ;  /* 0x0000004294407223 */ /* 0x080fe20000010843 */
[----:B------:R-:W-:Y:S01]  /*7b50*/  FMUL.FTZ R67, R163, R66 ;  /* 0x00000042a3437220 */ /* 0x000fe20000410000 */
[----:B------:R-:W-:Y:S01]  /*7b60*/  FADD.FTZ R114, R221, R114 ;  /* 0x00000072dd727221 */ /* 0x000fe20000010000 */
[----:B------:R-:W-:-:S02]  /*7b70*/  FADD.FTZ R66, R222, R65 ;  /* 0x00000041de427221 */ /* 0x000fc40000010000 */
[----:B------:R-:W-:Y:S01]  /*7b80*/  FFMA.FTZ R65, R148, R166, R67 ;  /* 0x000000a694417223 */ /* 0x000fe20000010043 */
[C---:B------:R-:W-:Y:S01]  /*7b90*/  FMUL.FTZ R67, R151.reuse, R114 ;  /* 0x0000007297437220 */ /* 0x040fe20000410000 */
[----:B------:R-:W-:-:S03]  /*7ba0*/  FMUL.FTZ R223, R151, R66 ;  /* 0x0000004297df7220 */ /* 0x000fc60000410000 */
[C---:B------:R-:W-:Y:S01]  /*7bb0*/  FFMA.FTZ R115, R152.reuse, R66, -R67 ;  /* 0x0000004298737223 */ /* 0x040fe20000010843 */
[----:B------:R-:W-:Y:S01]  /*7bc0*/  FFMA.FTZ R114, R152, R114, R223 ;  /* 0x0000007298727223 */ /* 0x000fe200000100df */
[-C--:B------:R-:W-:Y:S01]  /*7bd0*/  FMUL.FTZ R67, R24, R102.reuse ;  /* 0x0000006618437220 */ /* 0x080fe20000410000 */
[----:B------:R-:W-:-:S03]  /*7be0*/  FMUL.FTZ R223, R23, R102 ;  /* 0x0000006617df7220 */ /* 0x000fc60000410000 */
[C---:B------:R-:W-:Y:S01]  /*7bf0*/  FMUL.FTZ R224, R130.reuse, R67 ;  /* 0x0000004382e07220 */ /* 0x040fe20000410000 */
[----:B------:R-:W-:-:S03]  /*7c00*/  FMUL.FTZ R223, R130, R223 ;  /* 0x000000df82df7220 */ /* 0x000fc60000410000 */
[----:B------:R-:W-:Y:S01]  /*7c10*/  FADD.FTZ R115, R224, R115 ;  /* 0x00000073e0737221 */ /* 0x000fe20000010000 */
[----:B------:R-:W-:Y:S01]  /*7c20*/  FADD.FTZ R114, R223, R114 ;  /* 0x00000072df727221 */ /* 0x000fe20000010000 */
[-C--:B------:R-:W-:Y:S01]  /*7c30*/  FMUL.FTZ R66, R21, R98.reuse ;  /* 0x0000006215427220 */ /* 0x080fe20000410000 */
[----:B------:R-:W-:Y:S01]  /*7c40*/  FMUL.FTZ R226, R22, R98 ;  /* 0x0000006216e27220 */ /* 0x000fe20000410000 */
[CC--:B------:R-:W-:Y:S01]  /*7c50*/  FMUL.FTZ R225, R149.reuse, R115.reuse ;  /* 0x0000007395e17220 */ /* 0x0c0fe20000410000 */
[----:B------:R-:W-:Y:S02]  /*7c60*/  FMUL.FTZ R67, R149, R114 ;  /* 0x0000007295437220 */ /* 0x000fe40000410000 */
[C---:B------:R-:W-:Y:S01]  /*7c70*/  FMUL.FTZ R226, R129.reuse, R226 ;  /* 0x000000e281e27220 */ /* 0x040fe20000410000 */
[C---:B------:R-:W-:Y:S01]  /*7c80*/  FFMA.FTZ R114, R150.reuse, R114, R225 ;  /* 0x0000007296727223 */ /* 0x040fe200000100e1 */
[----:B------:R-:W-:Y:S01]  /*7c90*/  FFMA.FTZ R67, R150, R115, -R67 ;  /* 0x0000007396437223 */ /* 0x000fe20000010843 */
[----:B------:R-:W-:-:S03]  /*7ca0*/  FMUL.FTZ R225, R129, R66 ;  /* 0x0000004281e17220 */ /* 0x000fc60000410000 */
[----:B------:R-:W-:Y:S01]  /*7cb0*/  FADD.FTZ R67, R226, R67 ;  /* 0x00000043e2437221 */ /* 0x000fe20000010000 */
[----:B------:R-:W-:-:S03]  /*7cc0*/  FADD.FTZ R114, R225, R114 ;  /* 0x00000072e1727221 */ /* 0x000fc60000010000 */
[C---:B------:R-:W-:Y:S01]  /*7cd0*/  FMUL.FTZ R227, R163.reuse, R67 ;  /* 0x00000043a3e37220 */ /* 0x040fe20000410000 */
[----:B------:R-:W-:-:S03]  /*7ce0*/  FMUL.FTZ R115, R163, R114 ;  /* 0x00000072a3737220 */ /* 0x000fc60000410000 */
[C---:B------:R-:W-:Y:S01]  /*7cf0*/  FFMA.FTZ R114, R148.reuse, R114, R227 ;  /* 0x0000007294727223 */ /* 0x040fe200000100e3 */
[----:B------:R-:W-:Y:S01]  /*7d00*/  FFMA.FTZ R115, R148, R67, -R115 ;  /* 0x0000004394737223 */ /* 0x000fe20000010873 */
[-C--:B------:R-:W-:Y:S01]  /*7d10*/  FMUL.FTZ R227, R19, R94.reuse ;  /* 0x0000005e13e37220 */ /* 0x080fe20000410000 */
[----:B------:R-:W-:Y:S01]  /*7d20*/  FMUL.FTZ R67, R20, R94 ;  /* 0x0000005e14437220 */ /* 0x000fe20000410000 */
[----:B------:R-:W-:Y:S02]  /*7d30*/  ISETP.NE.AND P2, PT, R147, 0x3f, PT ;  /* 0x0000003f9300780c */ /* 0x000fe40003f45270 */
[C---:B------:R-:W-:Y:S01]  /*7d40*/  FMUL.FTZ R227, R128.reuse, R227 ;  /* 0x000000e380e37220 */ /* 0x040fe20000410000 */
[----:B------:R-:W-:-:S03]  /*7d50*/  FMUL.FTZ R228, R128, R67 ;  /* 0x0000004380e47220 */ /* 0x000fc60000410000 */
[----:B------:R-:W-:Y:S01]  /*7d60*/  FADD.FTZ R114, R227, R114 ;  /* 0x00000072e3727221 */ /* 0x000fe20000010000 */
[----:B------:R-:W-:-:S03]  /*7d70*/  FADD.FTZ R115, R228, R115 ;  /* 0x00000073e4737221 */ /* 0x000fc60000010000 */
[C---:B------:R-:W-:Y:S01]  /*7d80*/  FMUL.FTZ R67, R165.reuse, R114 ;  /* 0x00000072a5437220 */ /* 0x040fe20000410000 */
[----:B------:R-:W-:-:S03]  /*7d90*/  FMUL.FTZ R229, R165, R115 ;  /* 0x00000073a5e57220 */ /* 0x000fc60000410000 */
[C---:B------:R-:W-:Y:S01]  /*7da0*/  FFMA.FTZ R166, R164.reuse, R115, -R67 ;  /* 0x00000073a4a67223 */ /* 0x040fe20000010843 */
[C---:B------:R-:W-:Y:S01]  /*7db0*/  FFMA.FTZ R237, R164.reuse, R114, R229 ;  /* 0x00000072a4ed7223 */ /* 0x040fe200000100e5 */
[----:B------:R-:W-:Y:S01]  /*7dc0*/  FMUL.FTZ R115, R165, R64 ;  /* 0x00000040a5737220 */ /* 0x000fe20000410000 */
[----:B------:R-:W-:Y:S01]  /*7dd0*/  @P2 LEA R114, R147, R145, 0x3 ;  /* 0x0000009193722211 */ /* 0x000fe200078e18ff */
[-C--:B------:R-:W-:Y:S02]  /*7de0*/  FMUL.FTZ R67, R165, R65.reuse ;  /* 0x00000041a5437220 */ /* 0x080fe40000410000 */
[----:B------:R-:W-:-:S03]  /*7df0*/  FFMA.FTZ R65, R164, R65, R115 ;  /* 0x00000041a4417223 */ /* 0x000fc60000010073 */
[----:B------:R-:W0:Y:S01]  /*7e00*/  @P2 LDS.64 R114, [R114+0x9c68] ;  /* 0x009c680072722984 */ /* 0x000e220000000a00 */
[-C--:B------:R-:W-:Y:S01]  /*7e10*/  FMUL.FTZ R66, R18, R90.reuse ;  /* 0x0000005a12427220 */ /* 0x080fe20000410000 */
[----:B------:R-:W-:Y:S01]  /*7e20*/  FMUL.FTZ R230, R17, R90 ;  /* 0x0000005a11e67220 */ /* 0x000fe20000410000 */
[----:B------:R-:W-:Y:S02]  /*7e30*/  BSSY B0, `(.L_x_8998) ;  /* 0x0000014000007945 */ /* 0x000fe40003800000 */
[C---:B------:R-:W-:Y:S01]  /*7e40*/  FMUL.FTZ R229, R127.reuse, R66 ;  /* 0x000000427fe57220 */ /* 0x040fe20000410000 */
[----:B------:R-:W-:Y:S01]  /*7e50*/  FMUL.FTZ R230, R127, R230 ;  /* 0x000000e67fe67220 */ /* 0x000fe20000410000 */
[----:B------:R-:W-:Y:S02]  /*7e60*/  FFMA.FTZ R64, R164, R64, -R67 ;  /* 0x00000040a4407223 */ /* 0x000fe40000010843 */
[----:B------:R-:W-:Y:S01]  /*7e70*/  FADD.FTZ R66, R229, R166 ;  /* 0x000000a6e5427221 */ /* 0x000fe20000010000 */
[----:B------:R-:W-:Y:S01]  /*7e80*/  FADD.FTZ R67, R230, R237 ;  /* 0x000000ede6437221 */ /* 0x000fe20000010000 */
[----:B------:R-:W-:Y:S01]  /*7e90*/  LEA R166, R147, R145, 0x4 ;  /* 0x0000009193a67211 */ /* 0x000fe200078e20ff */
[----:B------:R-:W-:Y:S06]  /*7ea0*/  @P2 BRA `(.L_x_8999) ;  /* 0x0000000000302947 */ /* 0x000fec0003800000 */
[----:B------:R-:W1:Y:S01]  /*7eb0*/  LDC R168, c[0x0][0x224] ;  /* 0x00008900ffa87b82 */ /* 0x000e620000000800 */
[----:B0-----:R-:W-:Y:S01]  /*7ec0*/  HFMA2.MMA R115, -RZ, RZ, 0, 0 ;  /* 0x00000000ff737435 */ /* 0x001fe200000001ff */
        /* <DEDUP_REMOVED lines=10> */
.L_x_8999:
[----:B------:R-:W-:Y:S05]  /*7f70*/  BSYNC B0 ;  /* 0x0000000000007941 */ /* 0x000fea0003800000 */
.L_x_8998:
[----:B------:R-:W-:Y:S01]  /*7f80*/  ISETP.GT.U32.AND P2, PT, R147, 0x1f, PT ;  /* 0x0000001f9300780c */ /* 0x000fe20003f44070 */
[----:B------:R-:W-:Y:S01]  /*7f90*/  FMUL.FTZ R168, R16, R169 ;  /* 0x000000a910a87220 */ /* 0x000fe20000410000 */
[----:B------:R-:W-:Y:S01]  /*7fa0*/  FMUL.FTZ R169, R15, R172 ;  /* 0x000000ac0fa97220 */ /* 0x000fe20000410000 */
        /* <DEDUP_REMOVED lines=38> */
[----:B------:R-:W-:-:S03]  /*8210*/  FMUL.FTZ R243, R65, R69 ;  /* 0x0000004541f37220 */ /* 0x000fc60000410000 */
[-C--:B------:R-:W-:Y:S01]  /*8220*/  FFMA.FTZ R237, R66, R68.reuse, -R237 ;  /* 0x0000004442ed7223 */ /* 0x080fe200000108ed */
[----:B------:R-:W-:-:S03]  /*8230*/  FFMA.FTZ R243, R64, R68, -R243 ;  /* 0x0000004440f37223 */ /* 0x000fc600000108f3 */
[----:B------:R-:W-:Y:S01]  /*8240*/  FADD.FTZ R241, R70, R237 ;  /* 0x000000ed46f17221 */ /* 0x000fe20000010000 */
[----:B------:R-:W-:-:S04]  /*8250*/  FMUL.FTZ R70, R66, R69 ;  /* 0x0000004542467220 */ /* 0x000fc80000410000 */
[----:B------:R-:W-:-:S04]  /*8260*/  FFMA.FTZ R70, R67, R68, R70 ;  /* 0x0000004443467223 */ /* 0x000fc80000010046 */
[----:B------:R-:W-:Y:S01]  /*8270*/  FADD.FTZ R242, R71, R70 ;  /* 0x0000004647f27221 */ /* 0x000fe20000010000 */
[----:B------:R-:W-:-:S04]  /*8280*/  FMUL.FTZ R70, R64, R69 ;  /* 0x0000004540467220 */ /* 0x000fc80000410000 */
[----:B------:R-:W-:Y:S01]  /*8290*/  FFMA.FTZ R237, R65, R68, R70 ;  /* 0x0000004441ed7223 */ /* 0x000fe20000010046 */
        /* <DEDUP_REMOVED lines=43> */
[C---:B--2---:R-:W-:Y:S01]  /*8550*/  FMUL.FTZ R69, R237.reuse, R245 ;  /* 0x000000f5ed457220 */ /* 0x044fe20000410000 */
[-C--:B---3--:R-:W-:Y:S02]  /*8560*/  FMUL.FTZ R68, R237, R247.reuse ;  /* 0x000000f7ed447220 */ /* 0x088fe40000410000 */
[----:B------:R-:W-:Y:S01]  /*8570*/  @P3 FADD.FTZ R242, R242, R71 ;  /* 0x00000047f2f23221 */ /* 0x000fe20000010000 */
[C---:B------:R-:W-:Y:S01]  /*8580*/  FFMA.FTZ R247, R243.reuse, R247, R69 ;  /* 0x000000f7f3f77223 */ /* 0x040fe20000010045 */
[----:B------:R-:W-:Y:S01]  /*8590*/  @P3 FFMA.FTZ R243, R243, R245, -R68 ;  /* 0x000000f5f3f33223 */ /* 0x000fe20000010844 */
[----:B------:R-:W-:Y:S03]  /*85a0*/  SHFL.UP PT, R244, R241, 0x8, RZ ;  /* 0x05000000f1f47989 */ /* 0x000fe600000e00ff */
[----:B------:R-:W-:Y:S01]  /*85b0*/  FSEL R237, R237, R247, !P3 ;  /* 0x000000f7eded7208 */ /* 0x000fe20005800000 */
[----:B------:R-:W0:Y:S01]  /*85c0*/  SHFL.UP PT, R68, R242, 0x8, RZ ;  /* 0x05000000f2447989 */ /* 0x000e2200000e00ff */
[----:B------:R-:W-:-:S03]  /*85d0*/  ISETP.GE.AND P3, PT, R146, 0x8, PT ;  /* 0x000000089200780c */ /* 0x000fc60003f66270 */
[----:B------:R-:W2:Y:S04]  /*85e0*/  SHFL.UP PT, R245, R243, 0x8, RZ ;  /* 0x05000000f3f57989 */ /* 0x000ea800000e00ff */
[----:B------:R-:W3:Y:S01]  /*85f0*/  SHFL.UP PT, R247, R237, 0x8, RZ ;  /* 0x05000000edf77989 */ /* 0x000ee200000e00ff */
[----:B0-----:R-:W-:-:S04]  /*8600*/  FMUL.FTZ R69, R237, R68 ;  /* 0x00000044ed457220 */ /* 0x001fc80000410000 */
[-C--:B------:R-:W-:Y:S01]  /*8610*/  FFMA.FTZ R69, R243, R244.reuse, -R69 ;  /* 0x000000f4f3457223 */ /* 0x080fe20000010845 */
[----:B------:R-:W-:-:S03]  /*8620*/  FMUL.FTZ R244, R237, R244 ;  /* 0x000000f4edf47220 */ /* 0x000fc60000410000 */
[----:B------:R-:W-:Y:S01]  /*8630*/  @P3 FADD.FTZ R241, R241, R69 ;  /* 0x00000045f1f13221 */ /* 0x000fe20000010000 */
[----:B------:R-:W-:-:S04]  /*8640*/  FFMA.FTZ R68, R243, R68, R244 ;  /* 0x00000044f3447223 */ /* 0x000fc800000100f4 */
[----:B------:R-:W-:Y:S01]  /*8650*/  @P3 FADD.FTZ R242, R242, R68 ;  /* 0x00000044f2f23221 */ /* 0x000fe20000010000 */
[----:B--2---:R-:W-:-:S04]  /*8660*/  FMUL.FTZ R68, R237, R245 ;  /* 0x000000f5ed447220 */ /* 0x004fc80000410000 */
[-C--:B---3--:R-:W-:Y:S01]  /*8670*/  FFMA.FTZ R68, R243, R247.reuse, R68 ;  /* 0x000000f7f3447223 */ /* 0x088fe20000010044 */
[----:B------:R-:W-:Y:S01]  /*8680*/  FMUL.FTZ R247, R237, R247 ;  /* 0x000000f7edf77220 */ /* 0x000fe20000410000 */
[----:B------:R0:W2:Y:S03]  /*8690*/  SHFL.UP PT, R69, R242, 0x10, RZ ;  /* 0x06000000f2457989 */ /* 0x0000a600000e00ff */
[----:B------:R-:W-:Y:S01]  /*86a0*/  @P3 FFMA.FTZ R243, R243, R245, -R247 ;  /* 0x000000f5f3f33223 */ /* 0x000fe200000108f7 */
[----:B------:R-:W-:Y:S01]  /*86b0*/  FSEL R237, R237, R68, !P3 ;  /* 0x00000044eded7208 */ /* 0x000fe20005800000 */
[----:B------:R0:W3:Y:S04]  /*86c0*/  SHFL.UP PT, R247, R241, 0x10, RZ ;  /* 0x06000000f1f77989 */ /* 0x0000e800000e00ff */
[----:B------:R0:W4:Y:S04]  /*86d0*/  SHFL.UP PT, R244, R243, 0x10, RZ ;  /* 0x06000000f3f47989 */ /* 0x00012800000e00ff */
[----:B------:R0:W0:Y:S02]  /*86e0*/  SHFL.UP PT, R245, R237, 0x10, RZ ;  /* 0x06000000edf57989 */ /* 0x00002400000e00ff */
.L_x_9124:
        /* <DEDUP_REMOVED lines=14> */
.L_x_9127:
[----:B------:R-:W-:-:S03]  /*87d0*/  UMOV UR40, 0xffffffff ;  /* 0xffffffff00287882 */ /* 0x000fc60000000000 */
[----:B------:R-:W-:Y:S05]  /*87e0*/  BRA.DIV UR40, `(.L_x_9003) ;  /* 0x0000009628007947 */ /* 0x000fea000b800000 */
.L_x_9130:
[----:B------:R-:W-:-:S03]  /*87f0*/  UMOV UR40, 0xffffffff ;  /* 0xffffffff00287882 */ /* 0x000fc60000000000 */
[----:B------:R-:W-:Y:S05]  /*8800*/  BRA.DIV UR40, `(.L_x_9004) ;  /* 0x0000009628207947 */ /* 0x000fea000b800000 */
.L_x_9133:
[----:B------:R-:W-:-:S03]  /*8810*/  UMOV UR40, 0xffffffff ;  /* 0xffffffff00287882 */ /* 0x000fc60000000000 */
[----:B------:R-:W-:Y:S05]  /*8820*/  BRA.DIV UR40, `(.L_x_9005) ;  /* 0x0000009628407947 */ /* 0x000fea000b800000 */
.L_x_9136:
        /* <DEDUP_REMOVED lines=10> */
.L_x_9146:
        /* <DEDUP_REMOVED lines=22> */
.L_x_9000:
[----:B------:R-:W-:Y:S05]  /*8a30*/  WARPSYNC.ALL ;  /* 0x0000000000007948 */ /* 0x000fea0003800000 */
[CC--:B--2--5:R-:W-:Y:S01]  /*8a40*/  FMUL.FTZ R60, R164.reuse, R198.reuse ;  /* 0x000000c6a43c7220 */ /* 0x0e4fe20000410000 */
        /* <DEDUP_REMOVED lines=12> */
[CC--:B01----:R-:W-:Y:S01]  /*8b10*/  FMUL.FTZ R63, R165.reuse, -R114.reuse ;  /* 0x80000072a53f7220 */ /* 0x0c3fe20000410000 */
[-C--:B------:R-:W-:Y:S01]  /*8b20*/  FMUL.FTZ R61, R165, R115.reuse ;  /* 0x00000073a53d7220 */ /* 0x080fe20000410000 */
[----:B------:R-:W-:Y:S01]  /*8b30*/  FADD.FTZ R62, R193, R62 ;  /* 0x0000003ec13e7221 */ /* 0x000fe20000010000 */
[----:B------:R-:W-:Y:S01]  /*8b40*/  FADD.FTZ R67, -R194, R67 ;  /* 0x00000043c2437221 */ /* 0x000fe20000010100 */
[C---:B------:R-:W-:Y:S01]  /*8b50*/  FFMA.FTZ R63, R164.reuse, -R115, R63 ;  /* 0x80000073a43f7223 */ /* 0x040fe2000001003f */
[----:B------:R-:W-:Y:S01]  /*8b60*/  FFMA.FTZ R61, R164, R114, -R61 ;  /* 0x00000072a43d7223 */ /* 0x000fe2000001083d */
[----:B------:R-:W-:Y:S02]  /*8b70*/  FMUL.FTZ R66, R149, -R62 ;  /* 0x8000003e95427220 */ /* 0x000fe40000410000 */
[C---:B------:R-:W-:Y:S01]  /*8b80*/  FMUL.FTZ R65, R163.reuse, -R63 ;  /* 0x8000003fa3417220 */ /* 0x040fe20000410000 */
[-C--:B------:R-:W-:Y:S01]  /*8b90*/  FMUL.FTZ R60, R163, -R61.reuse ;  /* 0x8000003da33c7220 */ /* 0x080fe20000410000 */
[----:B------:R-:W0:Y:S02]  /*8ba0*/  LDS.64 R68, [R166+0x8458] ;  /* 0x00845800a6447984 */ /* 0x000e240000000a00 */
[----:B------:R-:W-:Y:S01]  /*8bb0*/  FFMA.FTZ R65, R148, R61, -R65 ;  /* 0x0000003d94417223 */ /* 0x000fe20000010841 */
[-C--:B------:R-:W-:Y:S01]  /*8bc0*/  FMUL.FTZ R61, R149, -R67.reuse ;  /* 0x80000043953d7220 */ /* 0x080fe20000410000 */
[----:B------:R-:W-:Y:S01]  /*8bd0*/  FFMA.FTZ R67, R150, R67, R66 ;  /* 0x0000004396437223 */ /* 0x000fe20000010042 */
[----:B------:R-:W-:-:S02]  /*8be0*/  FFMA.FTZ R60, R148, R63, R60 ;  /* 0x0000003f943c7223 */ /* 0x000fc4000001003c */
        /* <DEDUP_REMOVED lines=8> */
[CC--:B------:R-:W-:Y:S01]  /*8c70*/  FMUL.FTZ R60, R151.reuse, -R64.reuse ;  /* 0x80000040973c7220 */ /* 0x0c0fe20000410000 */
[----:B------:R-:W-:Y:S01]  /*8c80*/  HFMA2.MMA R65, -RZ, RZ, 0, 0 ;  /* 0x00000000ff417435 */ /* 0x000fe200000001ff */
[C---:B------:R-:W-:Y:S01]  /*8c90*/  FFMA.FTZ R64, R152.reuse, R64, -R63 ;  /* 0x0000004098407223 */ /* 0x040fe2000001083f */
[C---:B------:R-:W-:Y:S01]  /*8ca0*/  FMUL.FTZ R63, R151.reuse, -R61 ;  /* 0x8000003d973f7220 */ /* 0x040fe20000410000 */
[C---:B------:R-:W-:Y:S01]  /*8cb0*/  FFMA.FTZ R67, R152.reuse, R67, R60 ;  /* 0x0000004398437223 */ /* 0x040fe2000001003c */
[-C--:B------:R-:W-:Y:S01]  /*8cc0*/  FMUL.FTZ R60, R151, -R62.reuse ;  /* 0x8000003e973c7220 */ /* 0x080fe20000410000 */
[----:B------:R-:W-:Y:S01]  /*8cd0*/  FADD.FTZ R64, R189, R64 ;  /* 0x00000040bd407221 */ /* 0x000fe20000010000 */
[----:B------:R-:W-:Y:S01]  /*8ce0*/  FFMA.FTZ R63, R152, R62, -R63 ;  /* 0x0000003e983f7223 */ /* 0x000fe2000001083f */
[----:B------:R-:W-:Y:S01]  /*8cf0*/  FADD.FTZ R67, -R190, R67 ;  /* 0x00000043be437221 */ /* 0x000fe20000010100 */
[----:B------:R-:W-:Y:S01]  /*8d00*/  FFMA.FTZ R60, R152, R61, R60 ;  /* 0x0000003d983c7223 */ /* 0x000fe2000001003c */
[----:B------:R-:W-:-:S02]  /*8d10*/  FMUL.FTZ R62, R153, -R64 ;  /* 0x80000040993e7220 */ /* 0x000fc40000410000 */
[CC--:B------:R-:W-:Y:S02]  /*8d20*/  FMUL.FTZ R61, R153.reuse, -R67.reuse ;  /* 0x80000043993d7220 */ /* 0x0c0fe40000410000 */
        /* <DEDUP_REMOVED lines=8> */
[----:B------:R-:W-:-:S02]  /*8db0*/  FMUL.FTZ R63, R155, -R67 ;  /* 0x800000439b3f7220 */ /* 0x000fc40000410000 */
[----:B------:R-:W-:Y:S01]  /*8dc0*/  FMUL.FTZ R60, R155, -R64 ;  /* 0x800000409b3c7220 */ /* 0x000fe20000410000 */
[----:B0-----:R-:W-:Y:S01]  /*8dd0*/  FMUL.FTZ R71, R123, R68 ;  /* 0x000000447b477220 */ /* 0x001fe20000410000 */
        /* <DEDUP_REMOVED lines=8> */
[----:B------:R-:W-:Y:S01]  /*8e60*/  FMUL.FTZ R62, R157, -R64 ;  /* 0x800000409d3e7220 */ /* 0x000fe20000410000 */
[----:B------:R-:W-:Y:S01]  /*8e70*/  FMUL.FTZ R123, R123, R69 ;  /* 0x000000457b7b7220 */ /* 0x000fe20000410000 */
[C---:B------:R-:W-:Y:S01]  /*8e80*/  FMUL.FTZ R61, R157.reuse, -R67 ;  /* 0x800000439d3d7220 */ /* 0x040fe20000410000 */
[----:B------:R-:W-:Y:S01]  /*8e90*/  FFMA.FTZ R70, R122, R69, R71 ;  /* 0x000000457a467223 */ /* 0x000fe20000010047 */
        /* <DEDUP_REMOVED lines=9> */
[----:B------:R-:W-:Y:S01]  /*8f30*/  FFMA.FTZ R123, R122, R68, -R123 ;  /* 0x000000447a7b7223 */ /* 0x000fe2000001087b */
[-C--:B------:R-:W-:Y:S01]  /*8f40*/  FMUL.FTZ R60, R159, -R64.reuse ;  /* 0x800000409f3c7220 */ /* 0x080fe20000410000 */
[----:B------:R-:W-:Y:S01]  /*8f50*/  FADD.FTZ R199, R199, R70 ;  /* 0x00000046c7c77221 */ /* 0x000fe20000010000 */
        /* <DEDUP_REMOVED lines=8> */
[C---:B------:R-:W-:Y:S01]  /*8fe0*/  FMUL.FTZ R62, R161.reuse, -R64 ;  /* 0x80000040a13e7220 */ /* 0x040fe20000410000 */
[----:B------:R-:W-:Y:S01]  /*8ff0*/  FADD.FTZ R200, R200, R123 ;  /* 0x0000007bc8c87221 */ /* 0x000fe20000010000 */
[----:B------:R-:W-:Y:S01]  /*9000*/  FMUL.FTZ R61, R161, -R67 ;  /* 0x80000043a13d7220 */ /* 0x000fe20000410000 */
[----:B------:R-:W-:Y:S01]  /*9010*/  FMUL.FTZ R69, R59, R199 ;  /* 0x000000c73b457220 */ /* 0x000fe20000410000 */
        /* <DEDUP_REMOVED lines=10> */
[----:B------:R-:W-:-:S02]  /*90c0*/  FMUL.FTZ R60, R49, -R64 ;  /* 0x80000040313c7220 */ /* 0x000fc40000410000 */
        /* <DEDUP_REMOVED lines=9> */
[----:B------:R-:W-:Y:S01]  /*9160*/  FADD.FTZ R201, R201, R68 ;  /* 0x00000044c9c97221 */ /* 0x000fe20000010000 */
[-C--:B------:R-:W-:Y:S01]  /*9170*/  FMUL.FTZ R61, R51, -R67.reuse ;  /* 0x80000043333d7220 */ /* 0x080fe20000410000 */
        /* <DEDUP_REMOVED lines=10> */
[CC--:B------:R-:W-:Y:S02]  /*9220*/  FMUL.FTZ R60, R53.reuse, -R64.reuse ;  /* 0x80000040353c7220 */ /* 0x0c0fe40000410000 */
        /* <DEDUP_REMOVED lines=32> */
[C---:B------:R-:W-:Y:S01]  /*9430*/  FFMA.FTZ R62, R72.reuse, R66, -R63 ;  /* 0x00000042483e7223 */ /* 0x040fe2000001083f */
[-C--:B------:R-:W-:Y:S02]  /*9440*/  FMUL.FTZ R63, R59, -R61.reuse ;  /* 0x8000003d3b3f7220 */ /* 0x080fe40000410000 */
        /* <DEDUP_REMOVED lines=10> */
[----:B-1----:R-:W-:-:S04]  /*94f0*/  FFMA.FTZ R61, R72, R199, R68 ;  /* 0x000000c7483d7223 */ /* 0x002fc80000010044 */
[----:B------:R-:W-:Y:S01]  /*9500*/  FADD.FTZ R202, R202, R61 ;  /* 0x0000003dcaca7221 */ /* 0x000fe20000010000 */
[----:B------:R-:W-:-:S04]  /*9510*/  FMUL.FTZ R61, R57, R201 ;  /* 0x000000c9393d7220 */ /* 0x000fc80000410000 */
        /* <DEDUP_REMOVED lines=42> */
[----:B------:R-:W-:-:S04]  /*97c0*/  FFMA.FTZ R61, R158, R215, -R61 ;  /* 0x000000d79e3d7223 */ /* 0x000fc8000001083d */
[----:B------:R-:W-:Y:S01]  /*97d0*/  FADD.FTZ R218, R218, R61 ;  /* 0x0000003ddada7221 */ /* 0x000fe20000010000 */
[----:B------:R-:W-:-:S04]  /*97e0*/  FMUL.FTZ R61, R157, R215 ;  /* 0x000000d79d3d7220 */ /* 0x000fc80000410000 */
[----:B------:R-:W-:Y:S01]  /*97f0*/  FFMA.FTZ R60, R158, R216, R61 ;  /* 0x000000d89e3c7223 */ /* 0x000fe2000001003d */
[----:B------:R-:W-:-:S03]  /*9800*/  FMUL.FTZ R61, R155, R218 ;  /* 0x000000da9b3d7220 */ /* 0x000fc60000410000 */
[----:B------:R-:W-:-:S04]  /*9810*/  FADD.FTZ R217, R217, R60 ;  /* 0x0000003cd9d97221 */ /* 0x000fc80000010000 */
        /* <DEDUP_REMOVED lines=58> */
.L_x_9151:
        /* <DEDUP_REMOVED lines=13> */
.L_x_9010:
[----:B------:R-:W-:Y:S05]  /*9c90*/  BSYNC B0 ;  /* 0x0000000000007941 */ /* 0x000fea0003800000 */
.L_x_9009:
[----:B------:R-:W-:Y:S01]  /*9ca0*/  UMOV UR40, 0xffffffff ;  /* 0xffffffff00287882 */ /* 0x000fe20000000000 */
[----:B------:R-:W-:Y:S02]  /*9cb0*/  ISETP.GT.U32.AND P1, PT, R112, 0x1d, PT ;  /* 0x0000001d7000780c */ /* 0x000fe40003f24070 */
[----:B------:R-:W-:Y:S11]  /*9cc0*/  BRA.DIV UR40, `(.L_x_9011) ;  /* 0x0000008628707947 */ /* 0x000ff6000b800000 */
[----:B-1----:R1:W1:Y:S04]  /*9cd0*/  SHFL.DOWN PT, R68, R123, 0x2, 0x1f ;  /* 0x08401f007b447f89 */ /* 0x00226800000e0000 */
[----:B--2---:R2:W1:Y:S04]  /*9ce0*/  SHFL.DOWN PT, R69, R241, 0x2, 0x1f ;  /* 0x08401f00f1457f89 */ /* 0x00446800000e0000 */
[----:B0-----:R2:W0:Y:S04]  /*9cf0*/  SHFL.DOWN PT, R70, R242, 0x2, 0x1f ;  /* 0x08401f00f2467f89 */ /* 0x00142800000e0000 */
[----:B----4-:R2:W4:Y:S02]  /*9d00*/  SHFL.DOWN PT, R71, R243, 0x2, 0x1f ;  /* 0x08401f00f3477f89 */ /* 0x01052400000e0000 */
.L_x_9157:
        /* <DEDUP_REMOVED lines=13> */
.L_x_9013:
[----:B------:R-:W-:Y:S05]  /*9de0*/  BSYNC B0 ;  /* 0x0000000000007941 */ /* 0x000fea0003800000 */
.L_x_9012:
[----:B------:R-:W-:Y:S01]  /*9df0*/  UMOV UR40, 0xffffffff ;  /* 0xffffffff00287882 */ /* 0x000fe20000000000 */
[----:B------:R-:W-:Y:S02]  /*9e00*/  ISETP.GT.U32.AND P1, PT, R112, 0x1b, PT ;  /* 0x0000001b7000780c */ /* 0x000fe40003f24070 */
[----:B------:R-:W-:Y:S11]  /*9e10*/  BRA.DIV UR40, `(.L_x_9014) ;  /* 0x0000008628907947 */ /* 0x000ff6000b800000 */
[----:B-1----:R1:W1:Y:S04]  /*9e20*/  SHFL.DOWN PT, R68, R123, 0x4, 0x1f ;  /* 0x08801f007b447f89 */ /* 0x00226800000e0000 */
[----:B------:R1:W1:Y:S04]  /*9e30*/  SHFL.DOWN PT, R69, R241, 0x4, 0x1f ;  /* 0x08801f00f1457f89 */ /* 0x00026800000e0000 */
[----:B0-----:R0:W0:Y:S04]  /*9e40*/  SHFL.DOWN PT, R70, R242, 0x4, 0x1f ;  /* 0x08801f00f2467f89 */ /* 0x00102800000e0000 */
[----:B----4-:R4:W0:Y:S02]  /*9e50*/  SHFL.DOWN PT, R71, R243, 0x4, 0x1f ;  /* 0x08801f00f3477f89 */ /* 0x01082400000e0000 */
.L_x_9163:
        /* <DEDUP_REMOVED lines=13> */
.L_x_9016:
[----:B------:R-:W-:Y:S05]  /*9f30*/  BSYNC B0 ;  /* 0x0000000000007941 */ /* 0x000fea0003800000 */
.L_x_9015:
[----:B------:R-:W-:Y:S01]  /*9f40*/  UMOV UR40, 0xffffffff ;  /* 0xffffffff00287882 */ /* 0x000fe20000000000 */
[----:B------:R-:W-:Y:S02]  /*9f50*/  ISETP.GT.U32.AND P1, PT, R112, 0x17, PT ;  /* 0x000000177000780c */ /* 0x000fe40003f24070 */
[----:B------:R-:W-:Y:S11]  /*9f60*/  BRA.DIV UR40, `(.L_x_9017) ;  /* 0x0000008628b07947 */ /* 0x000ff6000b800000 */
[----:B-1----:R1:W1:Y:S04]  /*9f70*/  SHFL.DOWN PT, R68, R123, 0x8, 0x1f ;  /* 0x09001f007b447f89 */ /* 0x00226800000e0000 */
[----:B------:R1:W1:Y:S04]  /*9f80*/  SHFL.DOWN PT, R69, R241, 0x8, 0x1f ;  /* 0x09001f00f1457f89 */ /* 0x00026800000e0000 */
[----:B0-----:R0:W0:Y:S04]  /*9f90*/  SHFL.DOWN PT, R70, R242, 0x8, 0x1f ;  /* 0x09001f00f2467f89 */ /* 0x00102800000e0000 */
[----:B------:R0:W0:Y:S02]  /*9fa0*/  SHFL.DOWN PT, R71, R243, 0x8, 0x1f ;  /* 0x09001f00f3477f89 */ /* 0x00002400000e0000 */
.L_x_9169:
        /* <DEDUP_REMOVED lines=13> */
.L_x_9019:
[----:B------:R-:W-:Y:S05]  /*a080*/  BSYNC B0 ;  /* 0x0000000000007941 */ /* 0x000fea0003800000 */
.L_x_9018:
[----:B------:R-:W-:Y:S01]  /*a090*/  UMOV UR40, 0xffffffff ;  /* 0xffffffff00287882 */ /* 0x000fe20000000000 */
[----:B------:R-:W-:Y:S02]  /*a0a0*/  ISETP.GT.U32.AND P1, PT, R112, 0xf, PT ;  /* 0x0000000f7000780c */ /* 0x000fe40003f24070 */
[----:B------:R-:W-:Y:S11]  /*a0b0*/  BRA.DIV UR40, `(.L_x_9020) ;  /* 0x0000008628d07947 */ /* 0x000ff6000b800000 */
[----:B-1----:R1:W1:Y:S04]  /*a0c0*/  SHFL.DOWN PT, R68, R123, 0x10, 0x1f ;  /* 0x0a001f007b447f89 */ /* 0x00226800000e0000 */
[----:B------:R1:W1:Y:S04]  /*a0d0*/  SHFL.DOWN PT, R69, R241, 0x10, 0x1f ;  /* 0x0a001f00f1457f89 */ /* 0x00026800000e0000 */
[----:B0-----:R0:W0:Y:S04]  /*a0e0*/  SHFL.DOWN PT, R70, R242, 0x10, 0x1f ;  /* 0x0a001f00f2467f89 */ /* 0x00102800000e0000 */
[----:B------:R0:W0:Y:S02]  /*a0f0*/  SHFL.DOWN PT, R71, R243, 0x10, 0x1f ;  /* 0x0a001f00f3477f89 */ /* 0x00002400000e0000 */
.L_x_9175:
        /* <DEDUP_REMOVED lines=13> */
.L_x_9022:
[----:B------:R-:W-:Y:S05]  /*a1d0*/  BSYNC B0 ;  /* 0x0000000000007941 */ /* 0x000fea0003800000 */
.L_x_9021:
        /* <DEDUP_REMOVED lines=21> */
.L_x_9189:
        /* <DEDUP_REMOVED lines=19> */
.L_x_9025:
[----:B------:R-:W-:Y:S05]  /*a460*/  BSYNC B0 ;  /* 0x0000000000007941 */ /* 0x000fea0003800000 */
.L_x_9024:
        /* <DEDUP_REMOVED lines=12> */
.L_x_9007:
[----:B------:R-:W-:Y:S05]  /*a530*/  WARPSYNC.ALL ;  /* 0x0000000000007948 */ /* 0x000fea0003800000 */
[C---:B------:R-:W-:Y:S01]  /*a540*/  ISETP.NE.AND P0, PT, R147.reuse, RZ, PT ;  /* 0x000000ff9300720c */ /* 0x040fe20003f05270 */
[----:B------:R-:W-:Y:S01]  /*a550*/  BAR.SYNC.DEFER_BLOCKING 0x0 ;  /* 0x0000000000007b1d */ /* 0x000fe20000010000 */
[----:B0-----:R-:W-:Y:S01]  /*a560*/  SHF.L.U32 R63, R147, 0x5, RZ ;  /* 0x00000005933f7819 */ /* 0x001fe200000006ff */
[----:B------:R-:W-:Y:S02]  /*a570*/  USHF.R.S32.HI UR43, URZ, 0x1f, UR11 ;  /* 0x0000001f3f2b7899 */ /* 0x000fe4000801140b */
[----:B------:R-:W-:-:S02]  /*a580*/  USHF.R.S32.HI UR42, URZ, 0x1f, UR10 ;  /* 0x0000001f3f2a7899 */ /* 0x000fc4000801140a */
[----:B------:R-:W-:Y:S01]  /*a590*/  BSSY B0, `(.L_x_9026) ;  /* 0x00002d2000007945 */ /* 0x000fe20003800000 */
[----:B------:R0:W1:Y:S05]  /*a5a0*/  LDS.64 R60, [R166+0x8868] ;  /* 0x00886800a63c7984 */ /* 0x00006a0000000a00 */
[----:B------:R2:W-:Y:S01]  /*a5b0*/  @!P0 STS.128 [R236+0x9e60], R64 ;  /* 0x009e6040ec008388 */ /* 0x0005e20000000c00 */
[----:B0-----:R-:W-:-:S04]  /*a5c0*/  IADD3 R166, R147, 0x5c0, RZ ;  /* 0x000005c093a67810 */ /* 0x001fc80007ffe0ff */
[----:B------:R-:W-:Y:S01]  /*a5d0*/  LEA.HI.SX32 R166, R166, R147, 0x1b ;  /* 0x00000093a6a67211 */ /* 0x000fe200078fdaff */
[-C--:B-1----:R-:W-:Y:S01]  /*a5e0*/  FMUL.FTZ R62, R60, -R115.reuse ;  /* 0x800000733c3e7220 */ /* 0x082fe20000410000 */
[----:B------:R-:W-:-:S03]  /*a5f0*/  FMUL.FTZ R115, R61, -R115 ;  /* 0x800000733d737220 */ /* 0x000fc60000410000 */
[-C--:B------:R-:W-:Y:S01]  /*a600*/  FFMA.FTZ R61, R61, R114.reuse, R62 ;  /* 0x000000723d3d7223 */ /* 0x080fe2000001003e */
[----:B------:R-:W-:Y:S01]  /*a610*/  FFMA.FTZ R60, R60, R114, -R115 ;  /* 0x000000723c3c7223 */ /* 0x000fe20000010873 */
[----:B------:R-:W-:Y:S02]  /*a620*/  FMUL.FTZ R62, R127, R90 ;  /* 0x0000005a7f3e7220 */ /* 0x000fe40000410000 */
[----:B------:R-:W-:Y:S01]  /*a630*/  FADD.FTZ R68, -R198, R61 ;  /* 0x0000003dc6447221 */ /* 0x000fe20000010100 */
[----:B------:R-:W-:Y:S01]  /*a640*/  FADD.FTZ R197, R197, R60 ;  /* 0x0000003cc5c57221 */ /* 0x000fe20000010000 */
[----:B------:R-:W-:Y:S02]  /*a650*/  MOV R198, UR48 ;  /* 0x0000003000c67c02 */ /* 0x000fe40008000f00 */
[C---:B------:R-:W-:Y:S01]  /*a660*/  FMUL.FTZ R61, R165.reuse, -R68 ;  /* 0x80000044a53d7220 */ /* 0x040fe20000410000 */
[----:B------:R-:W-:Y:S01]  /*a670*/  FMUL.FTZ R165, R165, -R197 ;  /* 0x800000c5a5a57220 */ /* 0x000fe20000410000 */
[----:B--2---:R-:W-:Y:S01]  /*a680*/  FMUL.FTZ R66, R197, R90 ;  /* 0x0000005ac5427220 */ /* 0x004fe20000410000 */
[----:B------:R-:W-:Y:S01]  /*a690*/  LEA R198, R198, -R147, 0x1 ;  /* 0x80000093c6c67211 */ /* 0x000fe200078e08ff */
[-C--:B------:R-:W-:Y:S01]  /*a6a0*/  FFMA.FTZ R60, R164, R197.reuse, -R61 ;  /* 0x000000c5a43c7223 */ /* 0x080fe2000001083d */
[C---:B------:R-:W-:Y:S01]  /*a6b0*/  FMUL.FTZ R61, R17.reuse, R68 ;  /* 0x00000044113d7220 */ /* 0x040fe20000410000 */
[-C--:B------:R-:W-:Y:S01]  /*a6c0*/  FFMA.FTZ R17, R17, -R62.reuse, R230 ;  /* 0x8000003e11117223 */ /* 0x080fe200000100e6 */
[C---:B------:R-:W-:Y:S01]  /*a6d0*/  FFMA.FTZ R62, R18.reuse, -R62, R229 ;  /* 0x8000003e123e7223 */ /* 0x040fe200000100e5 */
[----:B------:R-:W-:Y:S01]  /*a6e0*/  FADD.FTZ R195, R195, R60 ;  /* 0x0000003cc3c37221 */ /* 0x000fe20000010000 */
[----:B------:R-:W-:Y:S01]  /*a6f0*/  FMUL.FTZ R60, R197, UR56 ;  /* 0x00000038c53c7c20 */ /* 0x000fe20008410000 */
[----:B------:R-:W-:Y:S01]  /*a700*/  FFMA.FTZ R61, R18, R197, R61 ;  /* 0x000000c5123d7223 */ /* 0x000fe2000001003d */
[----:B------:R-:W-:Y:S01]  /*a710*/  FFMA.FTZ R165, R164, R68, R165 ;  /* 0x00000044a4a57223 */ /* 0x000fe200000100a5 */
[C---:B------:R-:W-:Y:S01]  /*a720*/  FMUL.FTZ R18, R68.reuse, UR56 ;  /* 0x0000003844127c20 */ /* 0x040fe20008410000 */
[C---:B------:R-:W-:Y:S01]  /*a730*/  FFMA.FTZ R64, R68.reuse, UR57, -R60 ;  /* 0x0000003944407c23 */ /* 0x040fe2000801083c */
[----:B------:R-:W-:Y:S01]  /*a740*/  FMUL.FTZ R68, R68, R90 ;  /* 0x0000005a44447220 */ /* 0x000fe20000410000 */
[----:B------:R-:W-:Y:S01]  /*a750*/  LEA.HI.SX32 R60, R63, R63, 0x1b ;  /* 0x0000003f3f3c7211 */ /* 0x000fe200078fdaff */
[----:B------:R-:W-:Y:S01]  /*a760*/  FFMA.FTZ R63, R197, UR57, R18 ;  /* 0x00000039c53f7c23 */ /* 0x000fe20008010012 */
[C---:B------:R-:W-:Y:S01]  /*a770*/  FMUL.FTZ R64, R17.reuse, R64 ;  /* 0x0000004011407220 */ /* 0x040fe20000410000 */
[C---:B------:R-:W-:Y:S01]  /*a780*/  FMUL.FTZ R65, R17.reuse, R68 ;  /* 0x0000004411417220 */ /* 0x040fe20000410000 */
[----:B------:R-:W-:Y:S01]  /*a790*/  FMUL.FTZ R17, R17, R66 ;  /* 0x0000004211117220 */ /* 0x000fe20000410000 */
[----:B------:R-:W-:Y:S01]  /*a7a0*/  FADD.FTZ R196, -R196, R165 ;  /* 0x000000a5c4c47221 */ /* 0x000fe20000010100 */
[----:B------:R-:W-:Y:S01]  /*a7b0*/  FMUL.FTZ R67, R127, R68 ;  /* 0x000000447f437220 */ /* 0x000fe20000410000 */
[C---:B------:R-:W-:Y:S01]  /*a7c0*/  FFMA.FTZ R18, R62.reuse, R66, R65 ;  /* 0x000000423e127223 */ /* 0x040fe20000010041 */
[C---:B------:R-:W-:Y:S01]  /*a7d0*/  FFMA.FTZ R17, R62.reuse, R68, -R17 ;  /* 0x000000443e117223 */ /* 0x040fe20000010811 */
[----:B------:R-:W-:Y:S01]  /*a7e0*/  FFMA.FTZ R68, R62, R63, R64 ;  /* 0x0000003f3e447223 */ /* 0x000fe20000010040 */
[----:B------:R-:W-:Y:S01]  /*a7f0*/  FMUL.FTZ R63, R163, -R196 ;  /* 0x800000c4a33f7220 */ /* 0x000fe20000410000 */
[----:B------:R-:W-:Y:S01]  /*a800*/  FMUL.FTZ R64, R128, R94 ;  /* 0x0000005e80407220 */ /* 0x000fe20000410000 */
[----:B------:R-:W-:Y:S01]  /*a810*/  FMUL.FTZ R65, R127, R66 ;  /* 0x000000427f417220 */ /* 0x000fe20000410000 */
[C---:B------:R-:W-:Y:S01]  /*a820*/  FMUL.FTZ R66, R19.reuse, R196 ;  /* 0x000000c413427220 */ /* 0x040fe20000410000 */
[----:B------:R-:W-:Y:S01]  /*a830*/  FFMA.FTZ R62, R148, R195, -R63 ;  /* 0x000000c3943e7223 */ /* 0x000fe2000001083f */
[-C--:B------:R-:W-:Y:S01]  /*a840*/  FFMA.FTZ R19, R19, -R64.reuse, R227 ;  /* 0x8000004013137223 */ /* 0x080fe200000100e3 */
[----:B------:R-:W-:Y:S01]  /*a850*/  FFMA.FTZ R64, R20, -R64, R228 ;  /* 0x8000004014407223 */ /* 0x000fe200000100e4 */
[----:B------:R-:W-:Y:S01]  /*a860*/  FMUL.FTZ R63, R195, UR56 ;  /* 0x00000038c33f7c20 */ /* 0x000fe20008410000 */
[----:B------:R-:W-:Y:S01]  /*a870*/  LEA R60, R60, R145, 0x2 ;  /* 0x000000913c3c7211 */ /* 0x000fe200078e10ff */
[----:B------:R-:W-:Y:S01]  /*a880*/  FFMA.FTZ R20, R20, R195, R66 ;  /* 0x000000c314147223 */ /* 0x000fe20000010042 */
[----:B------:R-:W-:Y:S01]  /*a890*/  FFMA.FTZ R74, R61, R90, R74 ;  /* 0x0000005a3d4a7223 */ /* 0x000fe2000001004a */
[----:B------:R-:W-:Y:S01]  /*a8a0*/  FFMA.FTZ R115, R127, R61, R68 ;  /* 0x0000003d7f737223 */ /* 0x000fe20000010044 */
[C---:B------:R-:W-:Y:S01]  /*a8b0*/  FMUL.FTZ R66, R196.reuse, UR56 ;  /* 0x00000038c4427c20 */ /* 0x040fe20008410000 */
[----:B------:R-:W-:Y:S01]  /*a8c0*/  FMUL.FTZ R163, R163, -R195 ;  /* 0x800000c3a3a37220 */ /* 0x000fe20000410000 */
[----:B------:R-:W-:Y:S01]  /*a8d0*/  FADD.FTZ R193, R193, R62 ;  /* 0x0000003ec1c17221 */ /* 0x000fe20000010000 */
[C---:B------:R-:W-:Y:S01]  /*a8e0*/  FMUL.FTZ R61, R196.reuse, R94 ;  /* 0x0000005ec43d7220 */ /* 0x040fe20000410000 */
[----:B------:R-:W-:Y:S01]  /*a8f0*/  FFMA.FTZ R62, R196, UR57, -R63 ;  /* 0x00000039c43e7c23 */ /* 0x000fe2000801083f */
[----:B------:R0:W-:Y:S01]  /*a900*/  STS [R60+0x427c], R67 ;  /* 0x00427c433c007388 */ /* 0x0001e20000000800 */
[C---:B------:R-:W-:Y:S01]  /*a910*/  FFMA.FTZ R63, R195.reuse, UR57, R66 ;  /* 0x00000039c33f7c23 */ /* 0x040fe20008010042 */
[----:B------:R-:W-:Y:S01]  /*a920*/  FFMA.FTZ R163, R148, R196, R163 ;  /* 0x000000c494a37223 */ /* 0x000fe200000100a3 */
[-C--:B------:R-:W-:Y:S01]  /*a930*/  FMUL.FTZ R195, R195, R94.reuse ;  /* 0x0000005ec3c37220 */ /* 0x080fe20000410000 */
[----:B------:R1:W-:Y:S01]  /*a940*/  STS [R60+0x4278], R65 ;  /* 0x004278413c007388 */ /* 0x0003e20000000800 */
[----:B------:R-:W-:Y:S01]  /*a950*/  FMUL.FTZ R71, R128, R61 ;  /* 0x0000003d80477220 */ /* 0x000fe20000410000 */
[----:B------:R-:W-:Y:S01]  /*a960*/  FADD.FTZ R194, -R194, R163 ;  /* 0x000000a3c2c27221 */ /* 0x000fe20000010100 */
[CC--:B------:R-:W-:Y:S01]  /*a970*/  FMUL.FTZ R66, R19.reuse, R195.reuse ;  /* 0x000000c313427220 */ /* 0x0c0fe20000410000 */
[----:B------:R-:W-:Y:S01]  /*a980*/  FFMA.FTZ R75, R20, R94, R75 ;  /* 0x0000005e144b7223 */ /* 0x000fe2000001004b */
[----:B------:R-:W-:Y:S01]  /*a990*/  FMUL.FTZ R69, R128, R195 ;  /* 0x000000c380457220 */ /* 0x000fe20000410000 */
[-C--:B0-----:R-:W-:Y:S01]  /*a9a0*/  FMUL.FTZ R67, R19, R61.reuse ;  /* 0x0000003d13437220 */ /* 0x081fe20000410000 */
[C---:B------:R-:W-:Y:S01]  /*a9b0*/  FFMA.FTZ R61, R64.reuse, R61, -R66 ;  /* 0x0000003d403d7223 */ /* 0x040fe20000010842 */
[----:B------:R-:W-:Y:S01]  /*a9c0*/  FMUL.FTZ R66, R21, R194 ;  /* 0x000000c215427220 */ /* 0x000fe20000410000 */
[----:B------:R-:W-:Y:S01]  /*a9d0*/  STS [R60+0x4274], R71 ;  /* 0x004274473c007388 */ /* 0x000fe20000000800 */
[----:B-1----:R-:W-:Y:S01]  /*a9e0*/  FMUL.FTZ R65, R19, R62 ;  /* 0x0000003e13417220 */ /* 0x002fe20000410000 */
[C---:B------:R-:W-:Y:S01]  /*a9f0*/  FFMA.FTZ R62, R64.reuse, R195, R67 ;  /* 0x000000c3403e7223 */ /* 0x040fe20000010043 */
[C---:B------:R-:W-:Y:S01]  /*aa00*/  FMUL.FTZ R19, R149.reuse, -R194 ;  /* 0x800000c295137220 */ /* 0x040fe20000410000 */
[----:B------:R-:W-:Y:S01]  /*aa10*/  FMUL.FTZ R149, R149, -R193 ;  /* 0x800000c195957220 */ /* 0x000fe20000410000 */
[----:B------:R-:W-:Y:S01]  /*aa20*/  FFMA.FTZ R67, R64, R63, R65 ;  /* 0x0000003f40437223 */ /* 0x000fe20000010041 */
[----:B------:R-:W-:Y:S01]  /*aa30*/  FMUL.FTZ R63, R129, R98 ;  /* 0x00000062813f7220 */ /* 0x000fe20000410000 */
[-C--:B------:R-:W-:Y:S01]  /*aa40*/  FFMA.FTZ R64, R150, R193.reuse, -R19 ;  /* 0x000000c196407223 */ /* 0x080fe20000010813 */
[----:B------:R-:W-:Y:S01]  /*aa50*/  FFMA.FTZ R19, R22, R193, R66 ;  /* 0x000000c116137223 */ /* 0x000fe20000010042 */
[----:B------:R-:W-:Y:S01]  /*aa60*/  FFMA.FTZ R68, R128, R20, R67 ;  /* 0x0000001480447223 */ /* 0x000fe20000010043 */
[-C--:B------:R-:W-:Y:S01]  /*aa70*/  FFMA.FTZ R65, R21, -R63.reuse, R225 ;  /* 0x8000003f15417223 */ /* 0x080fe200000100e1 */
[----:B------:R-:W-:Y:S01]  /*aa80*/  FFMA.FTZ R21, R22, -R63, R226 ;  /* 0x8000003f16157223 */ /* 0x000fe200000100e2 */
[----:B------:R-:W-:Y:S01]  /*aa90*/  FMUL.FTZ R63, R193, UR56 ;  /* 0x00000038c13f7c20 */ /* 0x000fe20008410000 */
[----:B------:R-:W-:Y:S01]  /*aaa0*/  FFMA.FTZ R149, R150, R194, R149 ;  /* 0x000000c296957223 */ /* 0x000fe20000010095 */
[C---:B------:R-:W-:Y:S01]  /*aab0*/  FMUL.FTZ R20, R194.reuse, UR56 ;  /* 0x00000038c2147c20 */ /* 0x040fe20008410000 */
[----:B------:R-:W-:Y:S01]  /*aac0*/  FADD.FTZ R191, R191, R64 ;  /* 0x00000040bfbf7221 */ /* 0x000fe20000010000 */
[C---:B------:R-:W-:Y:S01]  /*aad0*/  FFMA.FTZ R22, R194.reuse, UR57, -R63 ;  /* 0x00000039c2167c23 */ /* 0x040fe2000801083f */
[-C--:B------:R-:W-:Y:S01]  /*aae0*/  FMUL.FTZ R194, R194, R98.reuse ;  /* 0x00000062c2c27220 */ /* 0x080fe20000410000 */
[C---:B------:R-:W-:Y:S01]  /*aaf0*/  FMUL.FTZ R64, R193.reuse, R98 ;  /* 0x00000062c1407220 */ /* 0x040fe20000410000 */
[----:B------:R-:W-:Y:S01]  /*ab00*/  FFMA.FTZ R20, R193, UR57, R20 ;  /* 0x00000039c1147c23 */ /* 0x000fe20008010014 */
[C---:B------:R-:W-:Y:S01]  /*ab10*/  FMUL.FTZ R22, R65.reuse, R22 ;  /* 0x0000001641167220 */ /* 0x040fe20000410000 */
[C---:B------:R-:W-:Y:S01]  /*ab20*/  FMUL.FTZ R66, R65.reuse, R194 ;  /* 0x000000c241427220 */ /* 0x040fe20000410000 */
[-C--:B------:R-:W-:Y:S01]  /*ab30*/  FMUL.FTZ R63, R65, R64.reuse ;  /* 0x00000040413f7220 */ /* 0x080fe20000410000 */
[----:B------:R-:W-:Y:S01]  /*ab40*/  FADD.FTZ R192, -R192, R149 ;  /* 0x00000095c0c07221 */ /* 0x000fe20000010100 */
[-C--:B------:R-:W-:Y:S01]  /*ab50*/  FMUL.FTZ R65, R129, R64.reuse ;  /* 0x0000004081417220 */ /* 0x080fe20000410000 */
[----:B------:R-:W-:Y:S01]  /*ab60*/  FADD.FTZ R109, R68, R109 ;  /* 0x0000006d446d7221 */ /* 0x000fe20000010000 */
[C---:B------:R-:W-:Y:S01]  /*ab70*/  FFMA.FTZ R64, R21.reuse, R64, R66 ;  /* 0x0000004015407223 */ /* 0x040fe20000010042 */
[C---:B------:R-:W-:Y:S01]  /*ab80*/  FFMA.FTZ R63, R21.reuse, R194, -R63 ;  /* 0x000000c2153f7223 */ /* 0x040fe2000001083f */
[----:B------:R-:W-:Y:S01]  /*ab90*/  FFMA.FTZ R68, R21, R20, R22 ;  /* 0x0000001415447223 */ /* 0x000fe20000010016 */
[----:B------:R-:W-:Y:S01]  /*aba0*/  FMUL.FTZ R21, R151, -R192 ;  /* 0x800000c097157220 */ /* 0x000fe20000410000 */
[----:B------:R-:W-:Y:S01]  /*abb0*/  FMUL.FTZ R22, R130, R102 ;  /* 0x0000006682167220 */ /* 0x000fe20000410000 */
[----:B------:R-:W-:Y:S01]  /*abc0*/  FMUL.FTZ R66, R23, R192 ;  /* 0x000000c017427220 */ /* 0x000fe20000410000 */
[----:B------:R-:W-:Y:S01]  /*abd0*/  FMUL.FTZ R67, R129, R194 ;  /* 0x000000c281437220 */ /* 0x000fe20000410000 */
[-C--:B------:R-:W-:Y:S01]  /*abe0*/  FFMA.FTZ R20, R152, R191.reuse, -R21 ;  /* 0x000000bf98147223 */ /* 0x080fe20000010815 */
[----:B------:R-:W-:Y:S01]  /*abf0*/  FMUL.FTZ R21, R191, UR56 ;  /* 0x00000038bf157c20 */ /* 0x000fe20008410000 */
[-C--:B------:R-:W-:Y:S01]  /*ac00*/  FMUL.FTZ R151, R151, -R191.reuse ;  /* 0x800000bf97977220 */ /* 0x080fe20000410000 */
[-C--:B------:R-:W-:Y:S01]  /*ac10*/  FFMA.FTZ R23, R23, -R22.reuse, R223 ;  /* 0x8000001617177223 */ /* 0x080fe200000100df */
[C---:B------:R-:W-:Y:S01]  /*ac20*/  FFMA.FTZ R22, R24.reuse, -R22, R224 ;  /* 0x8000001618167223 */ /* 0x040fe200000100e0 */
[----:B------:R-:W-:Y:S01]  /*ac30*/  FFMA.FTZ R24, R24, R191, R66 ;  /* 0x000000bf18187223 */ /* 0x000fe20000010042 */
[----:B------:R-:W-:Y:S01]  /*ac40*/  FADD.FTZ R189, R189, R20 ;  /* 0x00000014bdbd7221 */ /* 0x000fe20000010000 */
[C---:B------:R-:W-:Y:S01]  /*ac50*/  FMUL.FTZ R66, R192.reuse, UR56 ;  /* 0x00000038c0427c20 */ /* 0x040fe20008410000 */
[----:B------:R-:W-:Y:S01]  /*ac60*/  FFMA.FTZ R20, R192, UR57, -R21 ;  /* 0x00000039c0147c23 */ /* 0x000fe20008010815 */
[----:B------:R-:W-:Y:S01]  /*ac70*/  FFMA.FTZ R151, R152, R192, R151 ;  /* 0x000000c098977223 */ /* 0x000fe20000010097 */
[----:B------:R0:W-:Y:S01]  /*ac80*/  STS [R60+0x4268], R65 ;  /* 0x004268413c007388 */ /* 0x0001e20000000800 */
[----:B------:R-:W-:Y:S01]  /*ac90*/  FFMA.FTZ R76, R19, R98, R76 ;  /* 0x00000062134c7223 */ /* 0x000fe2000001004c */
[----:B------:R-:W-:Y:S01]  /*aca0*/  FFMA.FTZ R123, R129, R19, R68 ;  /* 0x00000013817b7223 */ /* 0x000fe20000010044 */
[----:B------:R-:W-:Y:S01]  /*acb0*/  FFMA.FTZ R19, R191, UR57, R66 ;  /* 0x00000039bf137c23 */ /* 0x000fe20008010042 */
[----:B------:R1:W-:Y:S01]  /*acc0*/  STS [R60+0x426c], R67 ;  /* 0x00426c433c007388 */ /* 0x0003e20000000800 */
[----:B------:R-:W-:Y:S01]  /*acd0*/  FMUL.FTZ R21, R23, R20 ;  /* 0x0000001417157220 */ /* 0x000fe20000410000 */
[----:B------:R-:W-:Y:S01]  /*ace0*/  FADD.FTZ R190, -R190, R151 ;  /* 0x00000097bebe7221 */ /* 0x000fe20000010100 */
[----:B------:R-:W-:Y:S01]  /*acf0*/  FADD.FTZ R110, R115, R110 ;  /* 0x0000006e736e7221 */ /* 0x000fe20000010000 */
[----:B------:R2:W-:Y:S01]  /*ad00*/  STS [R60+0x4270], R69 ;  /* 0x004270453c007388 */ /* 0x0005e20000000800 */
[-C--:B------:R-:W-:Y:S01]  /*ad10*/  FFMA.FTZ R77, R24, R102.reuse, R77 ;  /* 0x00000066184d7223 */ /* 0x080fe2000001004d */
[-C--:B0-----:R-:W-:Y:S01]  /*ad20*/  FMUL.FTZ R65, R191, R102.reuse ;  /* 0x00000066bf417220 */ /* 0x081fe20000410000 */
[----:B------:R-:W-:Y:S01]  /*ad30*/  FADD.FTZ R108, R123, R108 ;  /* 0x0000006c7b6c7221 */ /* 0x000fe20000010000 */
[----:B------:R-:W-:Y:S01]  /*ad40*/  IADD3 R164, R147, 0x580, RZ ;  /* 0x0000058093a47810 */ /* 0x000fe20007ffe0ff */
[----:B------:R-:W-:Y:S01]  /*ad50*/  FFMA.FTZ R223, -R4, R223, -RZ ;  /* 0x000000df04df7223 */ /* 0x000fe200000109ff */
[----:B-1----:R-:W-:Y:S01]  /*ad60*/  FMUL.FTZ R67, R192, R102 ;  /* 0x00000066c0437220 */ /* 0x002fe20000410000 */
[-C--:B------:R-:W-:Y:S01]  /*ad70*/  FMUL.FTZ R66, R23, R65.reuse ;  /* 0x0000004117427220 */ /* 0x080fe20000410000 */
[----:B------:R-:W-:Y:S01]  /*ad80*/  FMUL.FTZ R71, R130, R65 ;  /* 0x0000004182477220 */ /* 0x000fe20000410000 */
[----:B------:R-:W-:Y:S01]  /*ad90*/  IADD3 R192, R147, 0x7c0, RZ ;  /* 0x000007c093c07810 */ /* 0x000fe20007ffe0ff */
[----:B--2---:R-:W-:Y:S01]  /*ada0*/  FMUL.FTZ R69, R23, R67 ;  /* 0x0000004317457220 */ /* 0x004fe20000410000 */
[C---:B------:R-:W-:Y:S01]  /*adb0*/  FFMA.FTZ R23, R22.reuse, R19, R21 ;  /* 0x0000001316177223 */ /* 0x040fe20000010015 */
[C---:B------:R-:W-:Y:S01]  /*adc0*/  FMUL.FTZ R19, R153.reuse, -R190 ;  /* 0x800000be99137220 */ /* 0x040fe20000410000 */
[----:B------:R-:W-:Y:S01]  /*add0*/  FMUL.FTZ R153, R153, -R189 ;  /* 0x800000bd99997220 */ /* 0x000fe20000410000 */
[C---:B------:R-:W-:Y:S01]  /*ade0*/  FFMA.FTZ R65, R22.reuse, R65, R69 ;  /* 0x0000004116417223 */ /* 0x040fe20000010045 */
[----:B------:R-:W-:Y:S01]  /*adf0*/  FFMA.FTZ R66, R22, R67, -R66 ;  /* 0x0000004316427223 */ /* 0x000fe20000010842 */
[----:B------:R-:W-:Y:S01]  /*ae00*/  FMUL.FTZ R21, R131, R106 ;  /* 0x0000006a83157220 */ /* 0x000fe20000410000 */
[C---:B------:R-:W-:Y:S01]  /*ae10*/  FFMA.FTZ R20, R154.reuse, R189, -R19 ;  /* 0x000000bd9a147223 */ /* 0x040fe20000010813 */
[-C--:B------:R-:W-:Y:S01]  /*ae20*/  FMUL.FTZ R22, R25, R190.reuse ;  /* 0x000000be19167220 */ /* 0x080fe20000410000 */
[----:B------:R-:W-:Y:S01]  /*ae30*/  FMUL.FTZ R19, R189, UR56 ;  /* 0x00000038bd137c20 */ /* 0x000fe20008410000 */
[----:B------:R-:W-:Y:S01]  /*ae40*/  FFMA.FTZ R153, R154, R190, R153 ;  /* 0x000000be9a997223 */ /* 0x000fe20000010099 */
[C---:B------:R-:W-:Y:S01]  /*ae50*/  FMUL.FTZ R115, R130.reuse, R67 ;  /* 0x0000004382737220 */ /* 0x040fe20000410000 */
[-C--:B------:R-:W-:Y:S01]  /*ae60*/  FFMA.FTZ R25, R25, -R21.reuse, R221 ;  /* 0x8000001519197223 */ /* 0x080fe200000100dd */
[----:B------:R-:W-:Y:S01]  /*ae70*/  FFMA.FTZ R70, R130, R24, R23 ;  /* 0x0000001882467223 */ /* 0x000fe20000010017 */
[----:B------:R-:W-:Y:S01]  /*ae80*/  FADD.FTZ R122, R187, R20 ;  /* 0x00000014bb7a7221 */ /* 0x000fe20000010000 */
[C---:B------:R-:W-:Y:S01]  /*ae90*/  FFMA.FTZ R21, R26.reuse, -R21, R222 ;  /* 0x800000151a157223 */ /* 0x040fe200000100de */
[----:B------:R-:W-:Y:S01]  /*aea0*/  FFMA.FTZ R67, R26, R189, R22 ;  /* 0x000000bd1a437223 */ /* 0x000fe20000010016 */
[C---:B------:R-:W-:Y:S01]  /*aeb0*/  FFMA.FTZ R20, R190.reuse, UR57, -R19 ;  /* 0x00000039be147c23 */ /* 0x040fe20008010813 */
[-C--:B------:R-:W-:Y:S01]  /*aec0*/  FMUL.FTZ R24, R190, R106.reuse ;  /* 0x0000006abe187220 */ /* 0x080fe20000410000 */
[----:B------:R-:W-:Y:S01]  /*aed0*/  FMUL.FTZ R26, R189, R106 ;  /* 0x0000006abd1a7220 */ /* 0x000fe20000410000 */
[----:B------:R-:W-:Y:S01]  /*aee0*/  FADD.FTZ R188, -R188, R153 ;  /* 0x00000099bcbc7221 */ /* 0x000fe20000010100 */
[----:B------:R-:W-:Y:S01]  /*aef0*/  FMUL.FTZ R22, R190, UR56 ;  /* 0x00000038be167c20 */ /* 0x000fe20008410000 */
[C---:B------:R-:W-:Y:S01]  /*af00*/  FMUL.FTZ R68, R25.reuse, R24 ;  /* 0x0000001819447220 */ /* 0x040fe20000410000 */
[C---:B------:R-:W-:Y:S01]  /*af10*/  FMUL.FTZ R20, R25.reuse, R20 ;  /* 0x0000001419147220 */ /* 0x040fe20000410000 */
[----:B------:R-:W-:Y:S01]  /*af20*/  FMUL.FTZ R25, R25, R26 ;  /* 0x0000001a19197220 */ /* 0x000fe20000410000 */
[----:B------:R-:W-:Y:S01]  /*af30*/  FMUL.FTZ R19, R155, -R188 ;  /* 0x800000bc9b137220 */ /* 0x000fe20000410000 */
[----:B------:R-:W-:Y:S01]  /*af40*/  FFMA.FTZ R22, R189, UR57, R22 ;  /* 0x00000039bd167c23 */ /* 0x000fe20008010016 */
[----:B------:R-:W-:Y:S01]  /*af50*/  FMUL.FTZ R155, R155, -R122 ;  /* 0x8000007a9b9b7220 */ /* 0x000fe20000410000 */
[----:B------:R0:W-:Y:S01]  /*af60*/  STS [R60+0x4260], R71 ;  /* 0x004260473c007388 */ /* 0x0001e20000000800 */
[----:B------:R-:W-:Y:S01]  /*af70*/  FMUL.FTZ R23, R27, R188 ;  /* 0x000000bc1b177220 */ /* 0x000fe20000410000 */
[----:B------:R-:W-:Y:S01]  /*af80*/  FFMA.FTZ R25, R21, R24, -R25 ;  /* 0x0000001815197223 */ /* 0x000fe20000010819 */
[----:B------:R-:W-:Y:S01]  /*af90*/  FFMA.FTZ R155, R156, R188, R155 ;  /* 0x000000bc9c9b7223 */ /* 0x000fe2000001009b */
[-C--:B------:R-:W-:Y:S01]  /*afa0*/  FMUL.FTZ R69, R131, R26.reuse ;  /* 0x0000001a83457220 */ /* 0x080fe20000410000 */
[----:B------:R-:W-:Y:S01]  /*afb0*/  FFMA.FTZ R26, R21, R26, R68 ;  /* 0x0000001a151a7223 */ /* 0x000fe20000010044 */
[-C--:B------:R-:W-:Y:S01]  /*afc0*/  FMUL.FTZ R68, R188, R111.reuse ;  /* 0x0000006fbc447220 */ /* 0x080fe20000410000 */
[----:B------:R-:W-:Y:S01]  /*afd0*/  FADD.FTZ R186, -R186, R155 ;  /* 0x0000009bbaba7221 */ /* 0x000fe20000010100 */
[----:B------:R-:W-:Y:S01]  /*afe0*/  FADD.FTZ R107, R70, R107 ;  /* 0x0000006b466b7221 */ /* 0x000fe20000010000 */
[----:B------:R-:W-:Y:S01]  /*aff0*/  FFMA.FTZ R78, R67, R106, R78 ;  /* 0x0000006a434e7223 */ /* 0x000fe2000001004e */
[----:B0-----:R-:W-:Y:S01]  /*b000*/  FMUL.FTZ R71, R131, R24 ;  /* 0x0000001883477220 */ /* 0x001fe20000410000 */
[----:B------:R-:W-:Y:S01]  /*b010*/  FFMA.FTZ R24, R21, R22, R20 ;  /* 0x0000001615187223 */ /* 0x000fe20000010014 */
[-C--:B------:R-:W-:Y:S01]  /*b020*/  FFMA.FTZ R20, R156, R122.reuse, -R19 ;  /* 0x0000007a9c147223 */ /* 0x080fe20000010813 */
[----:B------:R-:W-:Y:S01]  /*b030*/  FFMA.FTZ R22, R28, R122, R23 ;  /* 0x0000007a1c167223 */ /* 0x000fe20000010017 */
[----:B------:R-:W-:Y:S01]  /*b040*/  FMUL.FTZ R21, R132, R111 ;  /* 0x0000006f84157220 */ /* 0x000fe20000410000 */
[----:B------:R-:W-:Y:S01]  /*b050*/  FMUL.FTZ R23, R122, UR56 ;  /* 0x000000387a177c20 */ /* 0x000fe20008410000 */
[C---:B------:R-:W-:Y:S01]  /*b060*/  FMUL.FTZ R19, R188.reuse, UR56 ;  /* 0x00000038bc137c20 */ /* 0x040fe20008410000 */
[----:B------:R-:W-:Y:S01]  /*b070*/  FADD.FTZ R148, R185, R20 ;  /* 0x00000014b9947221 */ /* 0x000fe20000010000 */
[----:B------:R-:W-:Y:S01]  /*b080*/  FFMA.FTZ R114, R131, R67, R24 ;  /* 0x0000004383727223 */ /* 0x000fe20000010018 */
[-C--:B------:R-:W-:Y:S01]  /*b090*/  FFMA.FTZ R27, R27, -R21.reuse, R219 ;  /* 0x800000151b1b7223 */ /* 0x080fe200000100db */
[----:B------:R-:W-:Y:S01]  /*b0a0*/  FFMA.FTZ R24, R188, UR57, -R23 ;  /* 0x00000039bc187c23 */ /* 0x000fe20008010817 */
[----:B------:R-:W-:Y:S01]  /*b0b0*/  FFMA.FTZ R20, R122, UR57, R19 ;  /* 0x000000397a147c23 */ /* 0x000fe20008010013 */
[C---:B------:R-:W-:Y:S01]  /*b0c0*/  FMUL.FTZ R19, R157.reuse, -R186 ;  /* 0x800000ba9d137220 */ /* 0x040fe20000410000 */
[----:B------:R-:W-:Y:S01]  /*b0d0*/  FMUL.FTZ R157, R157, -R148 ;  /* 0x800000949d9d7220 */ /* 0x000fe20000410000 */
[----:B------:R-:W-:Y:S01]  /*b0e0*/  FFMA.FTZ R21, R28, -R21, R220 ;  /* 0x800000151c157223 */ /* 0x000fe200000100dc */
[C---:B------:R-:W-:Y:S01]  /*b0f0*/  FMUL.FTZ R24, R27.reuse, R24 ;  /* 0x000000181b187220 */ /* 0x040fe20000410000 */
[----:B------:R-:W-:Y:S01]  /*b100*/  FMUL.FTZ R28, R122, R111 ;  /* 0x0000006f7a1c7220 */ /* 0x000fe20000410000 */
[C---:B------:R-:W-:Y:S01]  /*b110*/  FFMA.FTZ R157, R158.reuse, R186, R157 ;  /* 0x000000ba9e9d7223 */ /* 0x040fe2000001009d */
[----:B------:R-:W-:Y:S01]  /*b120*/  FMUL.FTZ R70, R27, R68 ;  /* 0x000000441b467220 */ /* 0x000fe20000410000 */
[----:B------:R-:W-:Y:S01]  /*b130*/  FFMA.FTZ R67, R21, R20, R24 ;  /* 0x0000001415437223 */ /* 0x000fe20000010018 */
[----:B------:R-:W-:Y:S01]  /*b140*/  FMUL.FTZ R27, R27, R28 ;  /* 0x0000001c1b1b7220 */ /* 0x000fe20000410000 */
[----:B------:R-:W-:Y:S01]  /*b150*/  FFMA.FTZ R20, R158, R148, -R19 ;  /* 0x000000949e147223 */ /* 0x000fe20000010813 */
[----:B------:R-:W-:Y:S01]  /*b160*/  FADD.FTZ R184, -R184, R157 ;  /* 0x0000009db8b87221 */ /* 0x000fe20000010100 */
[----:B------:R0:W-:Y:S01]  /*b170*/  STS [R60+0x4258], R69 ;  /* 0x004258453c007388 */ /* 0x0001e20000000800 */
[----:B------:R-:W-:Y:S01]  /*b180*/  FFMA.FTZ R27, R21, R68, -R27 ;  /* 0x00000044151b7223 */ /* 0x000fe2000001081b */
[----:B------:R-:W-:Y:S01]  /*b190*/  FADD.FTZ R183, R183, R20 ;  /* 0x00000014b7b77221 */ /* 0x000fe20000010000 */
[----:B------:R-:W-:Y:S01]  /*b1a0*/  FMUL.FTZ R19, R159, -R184 ;  /* 0x800000b89f137220 */ /* 0x000fe20000410000 */
[----:B------:R-:W-:Y:S01]  /*b1b0*/  FMUL.FTZ R23, R29, R186 ;  /* 0x000000ba1d177220 */ /* 0x000fe20000410000 */
[----:B------:R1:W-:Y:S01]  /*b1c0*/  STS [R60+0x425c], R71 ;  /* 0x00425c473c007388 */ /* 0x0003e20000000800 */
[-C--:B------:R-:W-:Y:S01]  /*b1d0*/  FMUL.FTZ R159, R159, -R183.reuse ;  /* 0x800000b79f9f7220 */ /* 0x080fe20000410000 */
[----:B------:R-:W-:Y:S01]  /*b1e0*/  FMUL.FTZ R24, R148, UR56 ;  /* 0x0000003894187c20 */ /* 0x000fe20008410000 */
[----:B------:R-:W-:Y:S01]  /*b1f0*/  FFMA.FTZ R20, R160, R183, -R19 ;  /* 0x000000b7a0147223 */ /* 0x000fe20000010813 */
[----:B------:R-:W-:Y:S01]  /*b200*/  FFMA.FTZ R23, R30, R148, R23 ;  /* 0x000000941e177223 */ /* 0x000fe20000010017 */
[-C--:B0-----:R-:W-:Y:S01]  /*b210*/  FMUL.FTZ R69, R132, R28.reuse ;  /* 0x0000001c84457220 */ /* 0x081fe20000410000 */
[----:B------:R-:W-:Y:S01]  /*b220*/  FFMA.FTZ R28, R21, R28, R70 ;  /* 0x0000001c151c7223 */ /* 0x000fe20000010046 */
[----:B------:R-:W-:Y:S01]  /*b230*/  FMUL.FTZ R21, R133, R113 ;  /* 0x0000007185157220 */ /* 0x000fe20000410000 */
[----:B------:R-:W-:Y:S01]  /*b240*/  FFMA.FTZ R159, R160, R184, R159 ;  /* 0x000000b8a09f7223 */ /* 0x000fe2000001009f */
[----:B------:R-:W-:Y:S01]  /*b250*/  FFMA.FTZ R24, R186, UR57, -R24 ;  /* 0x00000039ba187c23 */ /* 0x000fe20008010818 */
[----:B-1----:R-:W-:Y:S01]  /*b260*/  FMUL.FTZ R71, R132, R68 ;  /* 0x0000004484477220 */ /* 0x002fe20000410000 */
[-C--:B------:R-:W-:Y:S01]  /*b270*/  FFMA.FTZ R29, R29, -R21.reuse, R217 ;  /* 0x800000151d1d7223 */ /* 0x080fe200000100d9 */
[----:B------:R-:W-:Y:S01]  /*b280*/  FFMA.FTZ R21, R30, -R21, R218 ;  /* 0x800000151e157223 */ /* 0x000fe200000100da */
[-C--:B------:R-:W-:Y:S01]  /*b290*/  FMUL.FTZ R68, R186, R113.reuse ;  /* 0x00000071ba447220 */ /* 0x080fe20000410000 */
[----:B------:R-:W-:Y:S01]  /*b2a0*/  FMUL.FTZ R30, R148, R113 ;  /* 0x00000071941e7220 */ /* 0x000fe20000410000 */
[----:B------:R-:W-:Y:S01]  /*b2b0*/  FADD.FTZ R181, R181, R20 ;  /* 0x00000014b5b57221 */ /* 0x000fe20000010000 */
[----:B------:R0:W-:Y:S01]  /*b2c0*/  STS [R60+0x4254], R71 ;  /* 0x004254473c007388 */ /* 0x0001e20000000800 */
[C---:B------:R-:W-:Y:S01]  /*b2d0*/  FMUL.FTZ R20, R29.reuse, R68 ;  /* 0x000000441d147220 */ /* 0x040fe20000410000 */
[C---:B------:R-:W-:Y:S01]  /*b2e0*/  FMUL.FTZ R19, R29.reuse, R30 ;  /* 0x0000001e1d137220 */ /* 0x040fe20000410000 */
[----:B------:R-:W-:Y:S01]  /*b2f0*/  FADD.FTZ R182, -R182, R159 ;  /* 0x0000009fb6b67221 */ /* 0x000fe20000010100 */
[----:B------:R-:W-:Y:S01]  /*b300*/  FMUL.FTZ R24, R29, R24 ;  /* 0x000000181d187220 */ /* 0x000fe20000410000 */
[----:B------:R-:W-:Y:S01]  /*b310*/  FFMA.FTZ R29, R21, R30, R20 ;  /* 0x0000001e151d7223 */ /* 0x000fe20000010014 */
[----:B------:R-:W-:Y:S01]  /*b320*/  FFMA.FTZ R79, R22, R111, R79 ;  /* 0x0000006f164f7223 */ /* 0x000fe2000001004f */
[----:B------:R-:W-:Y:S01]  /*b330*/  FADD.FTZ R105, R114, R105 ;  /* 0x0000006972697221 */ /* 0x000fe20000010000 */
[----:B------:R1:W-:Y:S01]  /*b340*/  STS [R60+0x4250], R69 ;  /* 0x004250453c007388 */ /* 0x0003e20000000800 */
[----:B------:R-:W-:Y:S01]  /*b350*/  FFMA.FTZ R80, R23, R113, R80 ;  /* 0x0000007117507223 */ /* 0x000fe20000010050 */
[----:B0-----:R-:W-:Y:S01]  /*b360*/  FFMA.FTZ R71, R132, R22, R67 ;  /* 0x0000001684477223 */ /* 0x001fe20000010043 */
[----:B------:R-:W-:Y:S01]  /*b370*/  FMUL.FTZ R67, R133, R30 ;  /* 0x0000001e85437220 */ /* 0x000fe20000410000 */
[----:B------:R-:W-:Y:S01]  /*b380*/  FFMA.FTZ R30, R21, R68, -R19 ;  /* 0x00000044151e7223 */ /* 0x000fe20000010813 */
[CC--:B------:R-:W-:Y:S01]  /*b390*/  FMUL.FTZ R19, R161.reuse, -R182.reuse ;  /* 0x800000b6a1137220 */ /* 0x0c0fe20000410000 */
[-C--:B------:R-:W-:Y:S01]  /*b3a0*/  FMUL.FTZ R161, R161, -R181.reuse ;  /* 0x800000b5a1a17220 */ /* 0x080fe20000410000 */
[----:B------:R-:W-:Y:S01]  /*b3b0*/  FMUL.FTZ R22, R186, UR56 ;  /* 0x00000038ba167c20 */ /* 0x000fe20008410000 */
[----:B------:R-:W-:Y:S01]  /*b3c0*/  STS [R60+0x4248], R67 ;  /* 0x004248433c007388 */ /* 0x000fe20000000800 */
[C---:B------:R-:W-:Y:S01]  /*b3d0*/  FFMA.FTZ R20, R162.reuse, R181, -R19 ;  /* 0x000000b5a2147223 */ /* 0x040fe20000010813 */
[----:B------:R-:W-:Y:S01]  /*b3e0*/  FFMA.FTZ R161, R162, R182, R161 ;  /* 0x000000b6a2a17223 */ /* 0x000fe200000100a1 */
[----:B------:R-:W-:Y:S01]  /*b3f0*/  FFMA.FTZ R22, R148, UR57, R22 ;  /* 0x0000003994167c23 */ /* 0x000fe20008010016 */
[----:B------:R-:W-:Y:S01]  /*b400*/  FMUL.FTZ R19, R134, R116 ;  /* 0x0000007486137220 */ /* 0x000fe20000410000 */
[----:B------:R-:W-:Y:S01]  /*b410*/  FADD.FTZ R179, R179, R20 ;  /* 0x00000014b3b37221 */ /* 0x000fe20000010000 */
[----:B------:R-:W-:Y:S01]  /*b420*/  FADD.FTZ R180, -R180, R161 ;  /* 0x000000a1b4b47221 */ /* 0x000fe20000010100 */
[----:B------:R-:W-:Y:S01]  /*b430*/  FFMA.FTZ R22, R21, R22, R24 ;  /* 0x0000001615167223 */ /* 0x000fe20000010018 */
[C---:B------:R-:W-:Y:S01]  /*b440*/  FMUL.FTZ R20, R31.reuse, R184 ;  /* 0x000000b81f147220 */ /* 0x040fe20000410000 */
[-C--:B------:R-:W-:Y:S01]  /*b450*/  FFMA.FTZ R31, R31, -R19.reuse, R216 ;  /* 0x800000131f1f7223 */ /* 0x080fe200000100d8 */
[C---:B------:R-:W-:Y:S01]  /*b460*/  FFMA.FTZ R21, R32.reuse, -R19, R215 ;  /* 0x8000001320157223 */ /* 0x040fe200000100d7 */
[CC--:B------:R-:W-:Y:S01]  /*b470*/  FMUL.FTZ R19, R49.reuse, -R180.reuse ;  /* 0x800000b431137220 */ /* 0x0c0fe20000410000 */
[----:B------:R-:W-:Y:S01]  /*b480*/  FMUL.FTZ R49, R49, -R179 ;  /* 0x800000b331317220 */ /* 0x000fe20000410000 */
[----:B------:R-:W-:Y:S01]  /*b490*/  FFMA.FTZ R24, R32, R183, R20 ;  /* 0x000000b720187223 */ /* 0x000fe20000010014 */
[----:B------:R-:W-:Y:S01]  /*b4a0*/  FFMA.FTZ R114, R133, R23, R22 ;  /* 0x0000001785727223 */ /* 0x000fe20000010016 */
[C---:B------:R-:W-:Y:S01]  /*b4b0*/  FFMA.FTZ R20, R50.reuse, R179, -R19 ;  /* 0x000000b332147223 */ /* 0x040fe20000010813 */
[----:B------:R-:W-:Y:S01]  /*b4c0*/  FFMA.FTZ R49, R50, R180, R49 ;  /* 0x000000b432317223 */ /* 0x000fe20000010031 */
[----:B------:R-:W-:Y:S01]  /*b4d0*/  FMUL.FTZ R19, R183, UR56 ;  /* 0x00000038b7137c20 */ /* 0x000fe20008410000 */
[----:B------:R-:W-:Y:S01]  /*b4e0*/  FMUL.FTZ R22, R184, UR56 ;  /* 0x00000038b8167c20 */ /* 0x000fe20008410000 */
[----:B------:R-:W-:Y:S01]  /*b4f0*/  FADD.FTZ R177, R177, R20 ;  /* 0x00000014b1b17221 */ /* 0x000fe20000010000 */
[----:B------:R-:W-:Y:S01]  /*b500*/  FADD.FTZ R178, -R178, R49 ;  /* 0x00000031b2b27221 */ /* 0x000fe20000010100 */
[C---:B------:R-:W-:Y:S01]  /*b510*/  FFMA.FTZ R20, R184.reuse, UR57, -R19 ;  /* 0x00000039b8147c23 */ /* 0x040fe20008010813 */
[----:B------:R-:W-:Y:S01]  /*b520*/  FMUL.FTZ R184, R184, R116 ;  /* 0x00000074b8b87220 */ /* 0x000fe20000410000 */
[----:B------:R-:W-:Y:S01]  /*b530*/  FFMA.FTZ R22, R183, UR57, R22 ;  /* 0x00000039b7167c23 */ /* 0x000fe20008010016 */
[C---:B------:R-:W-:Y:S01]  /*b540*/  FMUL.FTZ R19, R51.reuse, -R178 ;  /* 0x800000b233137220 */ /* 0x040fe20000410000 */
[-C--:B------:R-:W-:Y:S01]  /*b550*/  FMUL.FTZ R51, R51, -R177.reuse ;  /* 0x800000b133337220 */ /* 0x080fe20000410000 */
[----:B------:R-:W-:Y:S01]  /*b560*/  FMUL.FTZ R50, R31, R20 ;  /* 0x000000141f327220 */ /* 0x000fe20000410000 */
[----:B------:R-:W-:Y:S01]  /*b570*/  FMUL.FTZ R32, R183, R116 ;  /* 0x00000074b7207220 */ /* 0x000fe20000410000 */
[C---:B------:R-:W-:Y:S01]  /*b580*/  FFMA.FTZ R20, R52.reuse, R177, -R19 ;  /* 0x000000b134147223 */ /* 0x040fe20000010813 */
[----:B------:R-:W-:Y:S01]  /*b590*/  FFMA.FTZ R51, R52, R178, R51 ;  /* 0x000000b234337223 */ /* 0x000fe20000010033 */
[----:B-1----:R-:W-:Y:S01]  /*b5a0*/  FMUL.FTZ R69, R133, R68 ;  /* 0x0000004485457220 */ /* 0x002fe20000410000 */
[----:B------:R-:W-:Y:S01]  /*b5b0*/  FMUL.FTZ R68, R31, R184 ;  /* 0x000000b81f447220 */ /* 0x000fe20000410000 */
[----:B------:R-:W-:Y:S01]  /*b5c0*/  FADD.FTZ R175, R175, R20 ;  /* 0x00000014afaf7221 */ /* 0x000fe20000010000 */
[----:B------:R-:W-:Y:S01]  /*b5d0*/  FADD.FTZ R176, -R176, R51 ;  /* 0x00000033b0b07221 */ /* 0x000fe20000010100 */
[----:B------:R-:W-:Y:S01]  /*b5e0*/  FMUL.FTZ R70, R31, R32 ;  /* 0x000000201f467220 */ /* 0x000fe20000410000 */
[----:B------:R-:W-:Y:S01]  /*b5f0*/  FFMA.FTZ R49, R21, R22, R50 ;  /* 0x0000001615317223 */ /* 0x000fe20000010032 */
[----:B------:R-:W-:Y:S01]  /*b600*/  FMUL.FTZ R23, R134, R32 ;  /* 0x0000002086177220 */ /* 0x000fe20000410000 */
[C---:B------:R-:W-:Y:S01]  /*b610*/  FMUL.FTZ R19, R53.reuse, -R176 ;  /* 0x800000b035137220 */ /* 0x040fe20000410000 */
[-C--:B------:R-:W-:Y:S01]  /*b620*/  FMUL.FTZ R53, R53, -R175.reuse ;  /* 0x800000af35357220 */ /* 0x080fe20000410000 */
[C---:B------:R-:W-:Y:S01]  /*b630*/  FFMA.FTZ R31, R21.reuse, R32, R68 ;  /* 0x00000020151f7223 */ /* 0x040fe20000010044 */
[----:B------:R-:W-:Y:S01]  /*b640*/  FFMA.FTZ R32, R21, R184, -R70 ;  /* 0x000000b815207223 */ /* 0x000fe20000010846 */
[C---:B------:R-:W-:Y:S01]  /*b650*/  FFMA.FTZ R20, R54.reuse, R175, -R19 ;  /* 0x000000af36147223 */ /* 0x040fe20000010813 */
[----:B------:R-:W-:Y:S01]  /*b660*/  FFMA.FTZ R53, R54, R176, R53 ;  /* 0x000000b036357223 */ /* 0x000fe20000010035 */
[----:B------:R-:W-:Y:S01]  /*b670*/  FMUL.FTZ R22, R33, R182 ;  /* 0x000000b621167220 */ /* 0x000fe20000410000 */
[----:B------:R-:W-:Y:S01]  /*b680*/  FFMA.FTZ R50, R134, R24, R49 ;  /* 0x0000001886327223 */ /* 0x000fe20000010031 */
[----:B------:R-:W-:Y:S01]  /*b690*/  FMUL.FTZ R21, R135, R117 ;  /* 0x0000007587157220 */ /* 0x000fe20000410000 */
[----:B------:R-:W-:Y:S01]  /*b6a0*/  FADD.FTZ R174, -R174, R53 ;  /* 0x00000035aeae7221 */ /* 0x000fe20000010100 */
[----:B------:R-:W-:Y:S01]  /*b6b0*/  FADD.FTZ R173, R173, R20 ;  /* 0x00000014adad7221 */ /* 0x000fe20000010000 */
[----:B------:R-:W-:Y:S01]  /*b6c0*/  FMUL.FTZ R49, R181, UR56 ;  /* 0x00000038b5317c20 */ /* 0x000fe20008410000 */
[----:B------:R0:W-:Y:S01]  /*b6d0*/  STS [R60+0x4240], R23 ;  /* 0x004240173c007388 */ /* 0x0001e20000000800 */
[----:B------:R-:W-:Y:S01]  /*b6e0*/  FMUL.FTZ R19, R55, -R174 ;  /* 0x800000ae37137220 */ /* 0x000fe20000410000 */
[----:B------:R-:W-:Y:S01]  /*b6f0*/  FFMA.FTZ R81, R24, R116, R81 ;  /* 0x0000007418517223 */ /* 0x000fe20000010051 */
[----:B------:R-:W-:Y:S01]  /*b700*/  FFMA.FTZ R33, R33, -R21, R213 ;  /* 0x8000001521217223 */ /* 0x000fe200000100d5 */
[----:B------:R-:W-:Y:S01]  /*b710*/  FFMA.FTZ R24, R182, UR57, -R49 ;  /* 0x00000039b6187c23 */ /* 0x000fe20008010831 */
[----:B------:R-:W-:Y:S01]  /*b720*/  FFMA.FTZ R20, R56, R173, -R19 ;  /* 0x000000ad38147223 */ /* 0x000fe20000010813 */
[C---:B------:R-:W-:Y:S01]  /*b730*/  FFMA.FTZ R21, R34.reuse, -R21, R214 ;  /* 0x8000001522157223 */ /* 0x040fe200000100d6 */
[----:B------:R-:W-:Y:S01]  /*b740*/  FMUL.FTZ R55, R55, -R173 ;  /* 0x800000ad37377220 */ /* 0x000fe20000410000 */
[----:B------:R-:W-:Y:S01]  /*b750*/  FMUL.FTZ R24, R33, R24 ;  /* 0x0000001821187220 */ /* 0x000fe20000410000 */
[----:B------:R-:W-:Y:S01]  /*b760*/  FADD.FTZ R171, R171, R20 ;  /* 0x00000014abab7221 */ /* 0x000fe20000010000 */
[----:B0-----:R-:W-:Y:S01]  /*b770*/  FFMA.FTZ R23, R34, R181, R22 ;  /* 0x000000b522177223 */ /* 0x001fe20000010016 */
[C---:B------:R-:W-:Y:S01]  /*b780*/  FMUL.FTZ R22, R182.reuse, UR56 ;  /* 0x00000038b6167c20 */ /* 0x040fe20008410000 */
[-C--:B------:R-:W-:Y:S01]  /*b790*/  FMUL.FTZ R182, R182, R117.reuse ;  /* 0x00000075b6b67220 */ /* 0x080fe20000410000 */
[C---:B------:R-:W-:Y:S01]  /*b7a0*/  FMUL.FTZ R34, R181.reuse, R117 ;  /* 0x00000075b5227220 */ /* 0x040fe20000410000 */
[----:B------:R-:W-:Y:S01]  /*b7b0*/  FFMA.FTZ R55, R56, R174, R55 ;  /* 0x000000ae38377223 */ /* 0x000fe20000010037 */
[----:B------:R-:W-:Y:S01]  /*b7c0*/  FFMA.FTZ R22, R181, UR57, R22 ;  /* 0x00000039b5167c23 */ /* 0x000fe20008010016 */
[C---:B------:R-:W-:Y:S01]  /*b7d0*/  FMUL.FTZ R20, R33.reuse, R182 ;  /* 0x000000b621147220 */ /* 0x040fe20000410000 */
[-C--:B------:R-:W-:Y:S01]  /*b7e0*/  FMUL.FTZ R19, R33, R34.reuse ;  /* 0x0000002221137220 */ /* 0x080fe20000410000 */
[-C--:B------:R-:W-:Y:S01]  /*b7f0*/  FMUL.FTZ R49, R135, R34.reuse ;  /* 0x0000002287317220 */ /* 0x080fe20000410000 */
[----:B------:R-:W-:Y:S01]  /*b800*/  FADD.FTZ R172, -R172, R55 ;  /* 0x00000037acac7221 */ /* 0x000fe20000010100 */
[C---:B------:R-:W-:Y:S01]  /*b810*/  FFMA.FTZ R33, R21.reuse, R34, R20 ;  /* 0x0000002215217223 */ /* 0x040fe20000010014 */
[----:B------:R-:W-:Y:S01]  /*b820*/  FFMA.FTZ R34, R21, R182, -R19 ;  /* 0x000000b615227223 */ /* 0x000fe20000010813 */
[C---:B------:R-:W-:Y:S01]  /*b830*/  FMUL.FTZ R19, R57.reuse, -R171 ;  /* 0x800000ab39137220 */ /* 0x040fe20000410000 */
[----:B------:R-:W-:Y:S01]  /*b840*/  FMUL.FTZ R20, R57, -R172 ;  /* 0x800000ac39147220 */ /* 0x000fe20000410000 */
[----:B------:R-:W-:Y:S01]  /*b850*/  FFMA.FTZ R22, R21, R22, R24 ;  /* 0x0000001615167223 */ /* 0x000fe20000010018 */
[----:B------:R-:W-:Y:S01]  /*b860*/  FFMA.FTZ R82, R23, R117, R82 ;  /* 0x0000007517527223 */ /* 0x000fe20000010052 */
[C---:B------:R-:W-:Y:S01]  /*b870*/  FFMA.FTZ R19, R58.reuse, R172, R19 ;  /* 0x000000ac3a137223 */ /* 0x040fe20000010013 */
[----:B------:R-:W-:Y:S01]  /*b880*/  FFMA.FTZ R20, R58, R171, -R20 ;  /* 0x000000ab3a147223 */ /* 0x000fe20000010814 */
[----:B------:R-:W-:Y:S01]  /*b890*/  FFMA.FTZ R23, R135, R23, R22 ;  /* 0x0000001787177223 */ /* 0x000fe20000010016 */
[----:B------:R-:W-:Y:S01]  /*b8a0*/  FMUL.FTZ R21, R136, R118 ;  /* 0x0000007688157220 */ /* 0x000fe20000410000 */
[----:B------:R-:W-:Y:S01]  /*b8b0*/  FADD.FTZ R170, -R170, R19 ;  /* 0x00000013aaaa7221 */ /* 0x000fe20000010100 */
[----:B------:R-:W-:Y:S01]  /*b8c0*/  FADD.FTZ R169, R169, R20 ;  /* 0x00000014a9a97221 */ /* 0x000fe20000010000 */
[----:B------:R-:W-:Y:S01]  /*b8d0*/  FMUL.FTZ R22, R35, R180 ;  /* 0x000000b423167220 */ /* 0x000fe20000410000 */
[----:B------:R-:W-:Y:S01]  /*b8e0*/  FADD.FTZ R100, R23, R100 ;  /* 0x0000006417647221 */ /* 0x000fe20000010000 */
[C---:B------:R-:W-:Y:S01]  /*b8f0*/  FMUL.FTZ R19, R59.reuse, -R170 ;  /* 0x800000aa3b137220 */ /* 0x040fe20000410000 */
[-C--:B------:R-:W-:Y:S01]  /*b900*/  FMUL.FTZ R59, R59, -R169.reuse ;  /* 0x800000a93b3b7220 */ /* 0x080fe20000410000 */
[----:B------:R-:W-:Y:S01]  /*b910*/  FMUL.FTZ R23, R142, R126 ;  /* 0x0000007e8e177220 */ /* 0x000fe20000410000 */
[----:B------:R-:W-:Y:S01]  /*b920*/  FADD.FTZ R101, R50, R101 ;  /* 0x0000006532657221 */ /* 0x000fe20000010000 */
[C---:B------:R-:W-:Y:S01]  /*b930*/  FFMA.FTZ R20, R72.reuse, R169, -R19 ;  /* 0x000000a948147223 */ /* 0x040fe20000010813 */
[----:B------:R-:W-:Y:S01]  /*b940*/  FFMA.FTZ R59, R72, R170, R59 ;  /* 0x000000aa483b7223 */ /* 0x000fe2000001003b */
[----:B------:R-:W-:Y:S01]  /*b950*/  FMUL.FTZ R19, R179, UR56 ;  /* 0x00000038b3137c20 */ /* 0x000fe20008410000 */
[----:B------:R0:W-:Y:S01]  /*b960*/  STS [R60+0x4238], R49 ;  /* 0x004238313c007388 */ /* 0x0001e20000000800 */
[----:B------:R-:W-:Y:S01]  /*b970*/  FADD.FTZ R167, R167, R20 ;  /* 0x00000014a7a77221 */ /* 0x000fe20000010000 */
[----:B------:R-:W-:Y:S01]  /*b980*/  FMUL.FTZ R20, R180, UR56 ;  /* 0x00000038b4147c20 */ /* 0x000fe20008410000 */
[----:B------:R-:W-:Y:S01]  /*b990*/  FADD.FTZ R168, -R168, R59 ;  /* 0x0000003ba8a87221 */ /* 0x000fe20000010100 */
[----:B------:R-:W-:Y:S01]  /*b9a0*/  FFMA.FTZ R50, R35, -R21, R211 ;  /* 0x8000001523327223 */ /* 0x000fe200000100d3 */
[C---:B------:R-:W-:Y:S01]  /*b9b0*/  FFMA.FTZ R19, R180.reuse, UR57, -R19 ;  /* 0x00000039b4137c23 */ /* 0x040fe20008010813 */
[-C--:B------:R-:W-:Y:S01]  /*b9c0*/  FMUL.FTZ R35, R180, R118.reuse ;  /* 0x00000076b4237220 */ /* 0x080fe20000410000 */
[----:B------:R-:W-:Y:S01]  /*b9d0*/  FFMA.FTZ R58, R179, UR57, R20 ;  /* 0x00000039b33a7c23 */ /* 0x000fe20008010014 */
[-C--:B------:R-:W-:Y:S01]  /*b9e0*/  FFMA.FTZ R24, R48, -R23.reuse, R200 ;  /* 0x8000001730187223 */ /* 0x080fe200000100c8 */
[----:B------:R-:W-:Y:S01]  /*b9f0*/  FFMA.FTZ R23, R47, -R23, R199 ;  /* 0x800000172f177223 */ /* 0x000fe200000100c7 */
[C---:B0-----:R-:W-:Y:S01]  /*ba00*/  FFMA.FTZ R49, R36.reuse, -R21, R212 ;  /* 0x8000001524317223 */ /* 0x041fe200000100d4 */
[----:B------:R-:W-:Y:S01]  /*ba10*/  FFMA.FTZ R36, R36, R179, R22 ;  /* 0x000000b324247223 */ /* 0x000fe20000010016 */
[----:B------:R-:W-:Y:S01]  /*ba20*/  FMUL.FTZ R21, R141, R125 ;  /* 0x0000007d8d157220 */ /* 0x000fe20000410000 */
[----:B------:R-:W-:Y:S01]  /*ba30*/  FMUL.FTZ R179, R179, R118 ;  /* 0x00000076b3b37220 */ /* 0x000fe20000410000 */
[----:B------:R-:W-:Y:S01]  /*ba40*/  FMUL.FTZ R53, R168, R126 ;  /* 0x0000007ea8357220 */ /* 0x000fe20000410000 */
[----:B------:R-:W-:Y:S01]  /*ba50*/  FMUL.FTZ R51, R135, R182 ;  /* 0x000000b687337220 */ /* 0x000fe20000410000 */
[C---:B------:R-:W-:Y:S01]  /*ba60*/  FMUL.FTZ R56, R50.reuse, R35 ;  /* 0x0000002332387220 */ /* 0x040fe20000410000 */
[----:B------:R-:W-:Y:S01]  /*ba70*/  FMUL.FTZ R68, R50, R19 ;  /* 0x0000001332447220 */ /* 0x000fe20000410000 */
[----:B------:R-:W-:Y:S01]  /*ba80*/  FFMA.FTZ R22, R46, -R21, R201 ;  /* 0x800000152e167223 */ /* 0x000fe200000100c9 */
[----:B------:R-:W-:Y:S01]  /*ba90*/  FMUL.FTZ R50, R50, R179 ;  /* 0x000000b332327220 */ /* 0x000fe20000410000 */
[----:B------:R-:W-:Y:S01]  /*baa0*/  FFMA.FTZ R21, R45, -R21, R202 ;  /* 0x800000152d157223 */ /* 0x000fe200000100ca */
[----:B------:R-:W-:Y:S01]  /*bab0*/  FMUL.FTZ R52, R170, R125 ;  /* 0x0000007daa347220 */ /* 0x000fe20000410000 */
[----:B------:R-:W-:Y:S01]  /*bac0*/  FMUL.FTZ R55, R167, R126 ;  /* 0x0000007ea7377220 */ /* 0x000fe20000410000 */
[----:B------:R-:W-:Y:S01]  /*bad0*/  FMUL.FTZ R19, R23, R53 ;  /* 0x0000003517137220 */ /* 0x000fe20000410000 */
[----:B------:R0:W-:Y:S01]  /*bae0*/  STS [R60+0x423c], R51 ;  /* 0x00423c333c007388 */ /* 0x0001e20000000800 */
[----:B------:R-:W-:Y:S01]  /*baf0*/  FFMA.FTZ R57, R49, R35, -R50 ;  /* 0x0000002331397223 */ /* 0x000fe20000010832 */
[----:B------:R-:W-:Y:S01]  /*bb00*/  FMUL.FTZ R54, R169, R125 ;  /* 0x0000007da9367220 */ /* 0x000fe20000410000 */
[----:B------:R-:W-:Y:S01]  /*bb10*/  FFMA.FTZ R19, R24, R55, R19 ;  /* 0x0000003718137223 */ /* 0x000fe20000010013 */
[C---:B------:R-:W-:Y:S01]  /*bb20*/  FFMA.FTZ R56, R49.reuse, R179, R56 ;  /* 0x000000b331387223 */ /* 0x040fe20000010038 */
[----:B------:R-:W-:Y:S01]  /*bb30*/  FFMA.FTZ R123, R49, R58, R68 ;  /* 0x0000003a317b7223 */ /* 0x000fe20000010044 */
[----:B------:R-:W-:Y:S01]  /*bb40*/  FMUL.FTZ R49, R137, R119 ;  /* 0x0000007789317220 */ /* 0x000fe20000410000 */
[----:B------:R-:W-:Y:S01]  /*bb50*/  FADD.FTZ R20, RZ, R19 ;  /* 0x00000013ff147221 */ /* 0x000fe20000010000 */
[----:B------:R-:W-:Y:S01]  /*bb60*/  FMUL.FTZ R19, R140, R124 ;  /* 0x0000007c8c137220 */ /* 0x000fe20000410000 */
[----:B------:R1:W-:Y:S01]  /*bb70*/  STS [R60+0x4264], R115 ;  /* 0x004264733c007388 */ /* 0x0003e20000000800 */
[----:B0-----:R-:W-:Y:S01]  /*bb80*/  FMUL.FTZ R51, R136, R35 ;  /* 0x0000002388337220 */ /* 0x001fe20000410000 */
[----:B------:R-:W-:Y:S01]  /*bb90*/  FMUL.FTZ R35, R21, R52 ;  /* 0x0000003415237220 */ /* 0x000fe20000410000 */
[----:B------:R-:W-:Y:S01]  /*bba0*/  FMUL.FTZ R67, R134, R184 ;  /* 0x000000b886437220 */ /* 0x000fe20000410000 */
[----:B------:R-:W-:Y:S01]  /*bbb0*/  FMUL.FTZ R59, R172, R124 ;  /* 0x0000007cac3b7220 */ /* 0x000fe20000410000 */
[----:B------:R0:W-:Y:S01]  /*bbc0*/  STS [R60+0x424c], R69 ;  /* 0x00424c453c007388 */ /* 0x0001e20000000800 */
[----:B------:R-:W-:Y:S01]  /*bbd0*/  FFMA.FTZ R35, R22, R54, R35 ;  /* 0x0000003616237223 */ /* 0x000fe20000010023 */
[----:B------:R-:W-:Y:S01]  /*bbe0*/  FADD.FTZ R104, R71, R104 ;  /* 0x0000006847687221 */ /* 0x000fe20000010000 */
[C---:B------:R-:W-:Y:S01]  /*bbf0*/  FMUL.FTZ R71, R37.reuse, R178 ;  /* 0x000000b225477220 */ /* 0x040fe20000410000 */
[----:B------:R2:W-:Y:S01]  /*bc00*/  STS [R60+0x4244], R67 ;  /* 0x004244433c007388 */ /* 0x0005e20000000800 */
[----:B------:R-:W-:Y:S01]  /*bc10*/  FADD.FTZ R58, R20, R35 ;  /* 0x00000023143a7221 */ /* 0x000fe20000010000 */
[----:B------:R-:W-:Y:S01]  /*bc20*/  FFMA.FTZ R20, R44, -R19, R204 ;  /* 0x800000132c147223 */ /* 0x000fe200000100cc */
[-C--:B------:R-:W-:Y:S01]  /*bc30*/  FFMA.FTZ R35, R38, -R49.reuse, R210 ;  /* 0x8000003126237223 */ /* 0x080fe200000100d2 */
[----:B-1----:R-:W-:Y:S01]  /*bc40*/  FFMA.FTZ R115, R37, -R49, R209 ;  /* 0x8000003125737223 */ /* 0x002fe200000100d1 */
[----:B------:R-:W-:Y:S01]  /*bc50*/  FFMA.FTZ R19, R43, -R19, R203 ;  /* 0x800000132b137223 */ /* 0x000fe200000100cb */
[----:B------:R-:W-:Y:S01]  /*bc60*/  FMUL.FTZ R49, R23, R55 ;  /* 0x0000003717317220 */ /* 0x000fe20000410000 */
[----:B------:R1:W-:Y:S01]  /*bc70*/  STS [R60+0x4234], R51 ;  /* 0x004234333c007388 */ /* 0x0003e20000000800 */
[----:B------:R-:W-:Y:S01]  /*bc80*/  FMUL.FTZ R70, R174, R121 ;  /* 0x00000079ae467220 */ /* 0x000fe20000410000 */
[----:B0-----:R-:W-:Y:S01]  /*bc90*/  FMUL.FTZ R69, R19, R59 ;  /* 0x0000003b13457220 */ /* 0x001fe20000410000 */
[----:B--2---:R-:W-:Y:S01]  /*bca0*/  FMUL.FTZ R67, R171, R124 ;  /* 0x0000007cab437220 */ /* 0x004fe20000410000 */
[----:B------:R-:W-:Y:S01]  /*bcb0*/  FFMA.FTZ R49, R24, R53, -R49 ;  /* 0x0000003518317223 */ /* 0x000fe20000010831 */
[----:B------:R-:W-:Y:S01]  /*bcc0*/  FMUL.FTZ R68, R173, R121 ;  /* 0x00000079ad447220 */ /* 0x000fe20000410000 */
[----:B------:R-:W-:Y:S01]  /*bcd0*/  FFMA.FTZ R83, R36, R118, R83 ;  /* 0x0000007624537223 */ /* 0x000fe20000010053 */
[----:B------:R-:W-:Y:S01]  /*bce0*/  FFMA.FTZ R69, R20, R67, R69 ;  /* 0x0000004314457223 */ /* 0x000fe20000010045 */
[----:B------:R-:W-:Y:S01]  /*bcf0*/  FADD.FTZ R37, RZ, R49 ;  /* 0x00000031ff257221 */ /* 0x000fe20000010000 */
[----:B------:R-:W-:Y:S01]  /*bd00*/  FMUL.FTZ R49, R139, R121 ;  /* 0x000000798b317220 */ /* 0x000fe20000410000 */
[----:B-1----:R-:W-:Y:S01]  /*bd10*/  FMUL.FTZ R51, R21, R54 ;  /* 0x0000003615337220 */ /* 0x002fe20000410000 */
[----:B------:R-:W-:Y:S01]  /*bd20*/  FADD.FTZ R58, R58, R69 ;  /* 0x000000453a3a7221 */ /* 0x000fe20000010000 */
[----:B------:R-:W-:Y:S01]  /*bd30*/  FMUL.FTZ R69, R19, R67 ;  /* 0x0000004313457220 */ /* 0x000fe20000410000 */
[----:B------:R-:W-:Y:S01]  /*bd40*/  FADD.FTZ R103, R114, R103 ;  /* 0x0000006772677221 */ /* 0x000fe20000010000 */
[----:B------:R-:W-:Y:S01]  /*bd50*/  FFMA.FTZ R50, R22, R52, -R51 ;  /* 0x0000003416327223 */ /* 0x000fe20000010833 */
[----:B------:R-:W-:Y:S01]  /*bd60*/  FFMA.FTZ R51, R38, R177, R71 ;  /* 0x000000b126337223 */ /* 0x000fe20000010047 */
[----:B------:R-:W-:Y:S01]  /*bd70*/  FFMA.FTZ R38, R20, R59, -R69 ;  /* 0x0000003b14267223 */ /* 0x000fe20000010845 */
[----:B------:R-:W-:Y:S01]  /*bd80*/  FMUL.FTZ R114, R178, UR56 ;  /* 0x00000038b2727c20 */ /* 0x000fe20008410000 */
[----:B------:R-:W-:Y:S01]  /*bd90*/  FADD.FTZ R37, R37, R50 ;  /* 0x0000003225257221 */ /* 0x000fe20000010000 */
[-C--:B------:R-:W-:Y:S01]  /*bda0*/  FFMA.FTZ R50, R41, -R49.reuse, R205 ;  /* 0x8000003129327223 */ /* 0x080fe200000100cd */
[----:B------:R-:W-:Y:S01]  /*bdb0*/  FFMA.FTZ R49, R42, -R49, R206 ;  /* 0x800000312a317223 */ /* 0x000fe200000100ce */
[----:B------:R-:W-:Y:S01]  /*bdc0*/  FFMA.FTZ R148, R177, UR57, R114 ;  /* 0x00000039b1947c23 */ /* 0x000fe20008010072 */
[----:B------:R-:W-:Y:S01]  /*bdd0*/  FADD.FTZ R37, R37, R38 ;  /* 0x0000002625257221 */ /* 0x000fe20000010000 */
[C---:B------:R-:W-:Y:S01]  /*bde0*/  FMUL.FTZ R72, R50.reuse, R70 ;  /* 0x0000004632487220 */ /* 0x040fe20000410000 */
[----:B------:R-:W-:Y:S01]  /*bdf0*/  FMUL.FTZ R71, R50, R68 ;  /* 0x0000004432477220 */ /* 0x000fe20000410000 */
[----:B------:R-:W-:Y:S01]  /*be00*/  FFMA.FTZ R38, R136, R36, R123 ;  /* 0x0000002488267223 */ /* 0x000fe2000001007b */
[----:B------:R-:W-:Y:S01]  /*be10*/  FMUL.FTZ R36, R138, R120 ;  /* 0x000000788a247220 */ /* 0x000fe20000410000 */
[C---:B------:R-:W-:Y:S01]  /*be20*/  FFMA.FTZ R69, R49.reuse, R68, R72 ;  /* 0x0000004431457223 */ /* 0x040fe20000010048 */
[----:B------:R-:W-:Y:S01]  /*be30*/  FFMA.FTZ R72, R49, R70, -R71 ;  /* 0x0000004631487223 */ /* 0x000fe20000010847 */
[----:B------:R-:W-:Y:S01]  /*be40*/  FMUL.FTZ R71, R176, R120 ;  /* 0x00000078b0477220 */ /* 0x000fe20000410000 */
[-C--:B------:R-:W-:Y:S01]  /*be50*/  FMUL.FTZ R152, R177, R119.reuse ;  /* 0x00000077b1987220 */ /* 0x080fe20000410000 */
[----:B------:R-:W-:Y:S01]  /*be60*/  FADD.FTZ R58, R58, R69 ;  /* 0x000000453a3a7221 */ /* 0x000fe20000010000 */
[----:B------:R-:W-:Y:S01]  /*be70*/  FADD.FTZ R72, R37, R72 ;  /* 0x0000004825487221 */ /* 0x000fe20000010000 */
[----:B------:R-:W-:Y:S01]  /*be80*/  FMUL.FTZ R69, R177, UR56 ;  /* 0x00000038b1457c20 */ /* 0x000fe20008410000 */
[-C--:B------:R-:W-:Y:S01]  /*be90*/  FFMA.FTZ R37, R40, -R36.reuse, R208 ;  /* 0x8000002428257223 */ /* 0x080fe200000100d0 */
[----:B------:R-:W-:Y:S01]  /*bea0*/  FFMA.FTZ R36, R39, -R36, R207 ;  /* 0x8000002427247223 */ /* 0x000fe200000100cf */
[----:B------:R-:W-:Y:S01]  /*beb0*/  FMUL.FTZ R156, R115, R152 ;  /* 0x00000098739c7220 */ /* 0x000fe20000410000 */
[C---:B------:R-:W-:Y:S01]  /*bec0*/  FFMA.FTZ R150, R178.reuse, UR57, -R69 ;  /* 0x00000039b2967c23 */ /* 0x040fe20008010845 */
[----:B------:R-:W-:Y:S01]  /*bed0*/  FMUL.FTZ R178, R178, R119 ;  /* 0x00000077b2b27220 */ /* 0x000fe20000410000 */
[----:B------:R-:W-:Y:S01]  /*bee0*/  FMUL.FTZ R69, R175, R120 ;  /* 0x00000078af457220 */ /* 0x000fe20000410000 */
[C---:B------:R-:W-:Y:S01]  /*bef0*/  FMUL.FTZ R114, R36.reuse, R71 ;  /* 0x0000004724727220 */ /* 0x040fe20000410000 */
[C---:B------:R-:W-:Y:S01]  /*bf00*/  FMUL.FTZ R150, R115.reuse, R150 ;  /* 0x0000009673967220 */ /* 0x040fe20000410000 */
[----:B------:R-:W-:Y:S01]  /*bf10*/  FMUL.FTZ R154, R115, R178 ;  /* 0x000000b2739a7220 */ /* 0x000fe20000410000 */
[-C--:B------:R-:W-:Y:S01]  /*bf20*/  FMUL.FTZ R122, R36, R69.reuse ;  /* 0x00000045247a7220 */ /* 0x080fe20000410000 */
[----:B------:R-:W-:Y:S01]  /*bf30*/  FFMA.FTZ R115, R37, R69, R114 ;  /* 0x0000004525737223 */ /* 0x000fe20000010072 */
[----:B------:R-:W-:Y:S01]  /*bf40*/  FMUL.FTZ R179, R136, R179 ;  /* 0x000000b388b37220 */ /* 0x000fe20000410000 */
[----:B------:R-:W-:Y:S01]  /*bf50*/  FFMA.FTZ R149, R35, R152, R154 ;  /* 0x0000009823957223 */ /* 0x000fe2000001009a */
[----:B------:R-:W-:Y:S01]  /*bf60*/  FFMA.FTZ R123, R37, R71, -R122 ;  /* 0x00000047257b7223 */ /* 0x000fe2000001087a */
[----:B------:R-:W-:Y:S01]  /*bf70*/  FADD.FTZ R58, R58, R115 ;  /* 0x000000733a3a7221 */ /* 0x000fe20000010000 */
[----:B------:R-:W-:Y:S01]  /*bf80*/  FFMA.FTZ R115, R35, R178, -R156 ;  /* 0x000000b223737223 */ /* 0x000fe2000001089c */
[C---:B------:R-:W-:Y:S01]  /*bf90*/  FMUL.FTZ R151, R137.reuse, R152 ;  /* 0x0000009889977220 */ /* 0x040fe20000410000 */
        /* <DEDUP_REMOVED lines=26> */
[C---:B------:R-:W-:Y:S01]  /*c140*/  FMUL.FTZ R27, R141.reuse, R54 ;  /* 0x000000368d1b7220 */ /* 0x040fe20000410000 */
[----:B------:R-:W-:Y:S01]  /*c150*/  FMUL.FTZ R29, R141, R52 ;  /* 0x000000348d1d7220 */ /* 0x000fe20000410000 */
[----:B------:R-:W-:Y:S01]  /*c160*/  FADD.FTZ R25, R30, R25 ;  /* 0x000000191e197221 */ /* 0x000fe20000010000 */
[----:B------:R-:W-:Y:S01]  /*c170*/  STS [R60+0x422c], R123 ;  /* 0x00422c7b3c007388 */ /* 0x000fe20000000800 */
[----:B------:R-:W-:Y:S01]  /*c180*/  FADD.FTZ R65, R26, R65 ;  /* 0x000000411a417221 */ /* 0x000fe20000010000 */
[----:B------:R-:W-:Y:S01]  /*c190*/  IADD3 R52, R147, 0x100, RZ ;  /* 0x0000010093347810 */ /* 0x000fe20007ffe0ff */
[----:B------:R-:W-:Y:S01]  /*c1a0*/  FADD.FTZ R66, R25, R66 ;  /* 0x0000004219427221 */ /* 0x000fe20000010000 */
[----:B------:R-:W-:Y:S01]  /*c1b0*/  STS [R60+0x4220], R69 ;  /* 0x004220453c007388 */ /* 0x000fe20000000800 */
[----:B------:R-:W-:Y:S01]  /*c1c0*/  FADD.FTZ R65, R65, R64 ;  /* 0x0000004041417221 */ /* 0x000fe20000010000 */
[----:B------:R-:W-:Y:S01]  /*c1d0*/  IADD3 R54, R147, 0x140, RZ ;  /* 0x0000014093367810 */ /* 0x000fe20007ffe0ff */
[----:B------:R-:W-:Y:S01]  /*c1e0*/  FADD.FTZ R66, R66, R63 ;  /* 0x0000003f42427221 */ /* 0x000fe20000010000 */
[----:B------:R-:W-:Y:S01]  /*c1f0*/  STS [R60+0x4224], R71 ;  /* 0x004224473c007388 */ /* 0x000fe20000000800 */
[----:B------:R-:W-:Y:S01]  /*c200*/  FADD.FTZ R34, R65, R62 ;  /* 0x0000003e41227221 */ /* 0x000fe20000010000 */
[C---:B------:R-:W-:Y:S01]  /*c210*/  IADD3 R62, R147.reuse, 0x180, RZ ;  /* 0x00000180933e7810 */ /* 0x040fe20007ffe0ff */
[----:B------:R-:W-:Y:S01]  /*c220*/  FADD.FTZ R25, R66, R61 ;  /* 0x0000003d42197221 */ /* 0x000fe20000010000 */
[----:B------:R0:W-:Y:S01]  /*c230*/  STS [R60+0x4218], R33 ;  /* 0x004218213c007388 */ /* 0x0001e20000000800 */
[C---:B------:R-:W-:Y:S01]  /*c240*/  IADD3 R64, R147.reuse, 0x1c0, RZ ;  /* 0x000001c093407810 */ /* 0x040fe20007ffe0ff */
[----:B------:R-:W-:Y:S01]  /*c250*/  FFMA.FTZ R199, -R16, R199, -RZ ;  /* 0x000000c710c77223 */ /* 0x000fe200000109ff */
[C---:B------:R-:W-:Y:S01]  /*c260*/  IADD3 R66, R147.reuse, 0x200, RZ ;  /* 0x0000020093427810 */ /* 0x040fe20007ffe0ff */
[----:B------:R-:W-:Y:S01]  /*c270*/  STS [R60+0x421c], R57 ;  /* 0x00421c393c007388 */ /* 0x000fe20000000800 */
[C---:B------:R-:W-:Y:S01]  /*c280*/  IADD3 R68, R147.reuse, 0x240, RZ ;  /* 0x0000024093447810 */ /* 0x040fe20007ffe0ff */
[C---:B------:R-:W-:Y:S01]  /*c290*/  FMUL.FTZ R31, R14.reuse, R204 ;  /* 0x000000cc0e1f7220 */ /* 0x040fe20000410000 */
[C---:B------:R-:W-:Y:S01]  /*c2a0*/  IADD3 R70, R147.reuse, 0x280, RZ ;  /* 0x0000028093467810 */ /* 0x040fe20007ffe0ff */
[----:B------:R-:W-:Y:S01]  /*c2b0*/  STS [R60+0x4210], R67 ;  /* 0x004210433c007388 */ /* 0x000fe20000000800 */
[----:B------:R-:W-:Y:S01]  /*c2c0*/  IADD3 R72, R147, 0x2c0, RZ ;  /* 0x000002c093487810 */ /* 0x000fe20007ffe0ff */
[----:B------:R-:W-:Y:S01]  /*c2d0*/  FMUL.FTZ R201, R15, R201 ;  /* 0x000000c90fc97220 */ /* 0x000fe20000410000 */
[C---:B------:R-:W-:Y:S01]  /*c2e0*/  IADD3 R114, R147.reuse, 0x300, RZ ;  /* 0x0000030093727810 */ /* 0x040fe20007ffe0ff */
[----:B------:R-:W-:Y:S01]  /*c2f0*/  STS [R60+0x4214], R59 ;  /* 0x0042143b3c007388 */ /* 0x000fe20000000800 */
[----:B------:R-:W-:Y:S01]  /*c300*/  IADD3 R122, R147, 0x340, RZ ;  /* 0x00000340937a7810 */ /* 0x000fe20007ffe0ff */
[----:B0-----:R-:W-:Y:S01]  /*c310*/  FMUL.FTZ R33, R13, R206 ;  /* 0x000000ce0d217220 */ /* 0x001fe20000410000 */
[C---:B------:R-:W-:Y:S01]  /*c320*/  IADD3 R148, R147.reuse, 0x380, RZ ;  /* 0x0000038093947810 */ /* 0x040fe20007ffe0ff */
[----:B------:R0:W-:Y:S01]  /*c330*/  STS [R60+0x4208], R27 ;  /* 0x0042081b3c007388 */ /* 0x0001e20000000800 */
[C---:B------:R-:W-:Y:S01]  /*c340*/  IADD3 R150, R147.reuse, 0x3c0, RZ ;  /* 0x000003c093967810 */ /* 0x040fe20007ffe0ff */
[----:B------:R-:W-:Y:S01]  /*c350*/  FFMA.FTZ R203, -R14, R203, -RZ ;  /* 0x000000cb0ecb7223 */ /* 0x000fe200000109ff */
[C---:B------:R-:W-:Y:S01]  /*c360*/  IADD3 R152, R147.reuse, 0x400, RZ ;  /* 0x0000040093987810 */ /* 0x040fe20007ffe0ff */
[----:B------:R1:W-:Y:S01]  /*c370*/  STS [R60+0x420c], R29 ;  /* 0x00420c1d3c007388 */ /* 0x0003e20000000800 */
[----:B------:R-:W-:Y:S01]  /*c380*/  IADD3 R154, R147, 0x440, RZ ;  /* 0x00000440939a7810 */ /* 0x000fe20007ffe0ff */
[----:B------:R-:W-:Y:S01]  /*c390*/  FFMA.FTZ R205, -R13, R205, -RZ ;  /* 0x000000cd0dcd7223 */ /* 0x000fe200000109ff */
[C---:B------:R-:W-:Y:S01]  /*c3a0*/  IADD3 R28, R147.reuse, 0x40, RZ ;  /* 0x00000040931c7810 */ /* 0x040fe20007ffe0ff */
[----:B------:R2:W-:Y:S01]  /*c3b0*/  STS [R60+0x4200], R55 ;  /* 0x004200373c007388 */ /* 0x0005e20000000800 */
[C---:B------:R-:W-:Y:S01]  /*c3c0*/  IADD3 R30, R147.reuse, 0x80, RZ ;  /* 0x00000080931e7810 */ /* 0x040fe20007ffe0ff */
[----:B0-----:R-:W-:Y:S01]  /*c3d0*/  FMUL.FTZ R27, R16, R200 ;  /* 0x000000c8101b7220 */ /* 0x001fe20000410000 */
[C---:B------:R-:W-:Y:S01]  /*c3e0*/  IADD3 R32, R147.reuse, 0xc0, RZ ;  /* 0x000000c093207810 */ /* 0x040fe20007ffe0ff */
[----:B------:R0:W-:Y:S01]  /*c3f0*/  STS [R60+0x4204], R53 ;  /* 0x004204353c007388 */ /* 0x0001e20000000800 */
[----:B------:R-:W-:Y:S01]  /*c400*/  IADD3 R156, R147, 0x480, RZ ;  /* 0x00000480939c7810 */ /* 0x000fe20007ffe0ff */
[----:B-1----:R-:W-:Y:S01]  /*c410*/  FFMA.FTZ R29, -R15, R202, -RZ ;  /* 0x000000ca0f1d7223 */ /* 0x002fe200000109ff */
        /* <DEDUP_REMOVED lines=18> */
[----:B------:R-:W-:Y:S01]  /*c540*/  IADD3 R190, R147, 0x780, RZ ;  /* 0x0000078093be7810 */ /* 0x000fe20007ffe0ff */
[----:B------:R-:W-:Y:S01]  /*c550*/  FFMA.FTZ R227, -R2, R227, -RZ ;  /* 0x000000e302e37223 */ /* 0x000fe200000109ff */
[----:B------:R-:W-:Y:S01]  /*c560*/  LEA.HI.SX32 R56, R52, R147, 0x1b ;  /* 0x0000009334387211 */ /* 0x000fe200078fdaff */
[----:B------:R-:W-:Y:S01]  /*c570*/  FMUL.FTZ R229, R0, R229 ;  /* 0x000000e500e57220 */ /* 0x000fe20000410000 */
[-C--:B------:R-:W-:Y:S01]  /*c580*/  LEA.HI.SX32 R58, R54, R147.reuse, 0x1b ;  /* 0x00000093363a7211 */ /* 0x080fe200078fdaff */
[----:B------:R-:W-:Y:S01]  /*c590*/  FMUL.FTZ R200, R176, UR56 ;  /* 0x00000038b0c87c20 */ /* 0x000fe20008410000 */
[-C--:B------:R-:W-:Y:S01]  /*c5a0*/  LEA.HI.SX32 R62, R62, R147.reuse, 0x1b ;  /* 0x000000933e3e7211 */ /* 0x080fe200078fdaff */
[----:B------:R-:W-:Y:S01]  /*c5b0*/  FMUL.FTZ R202, R174, UR56 ;  /* 0x00000038aeca7c20 */ /* 0x000fe20008410000 */
[-C--:B------:R-:W-:Y:S01]  /*c5c0*/  LEA.HI.SX32 R64, R64, R147.reuse, 0x1b ;  /* 0x0000009340407211 */ /* 0x080fe200078fdaff */
[----:B------:R-:W-:Y:S01]  /*c5d0*/  FFMA.FTZ R200, R175, UR57, R200 ;  /* 0x00000039afc87c23 */ /* 0x000fe200080100c8 */
        /* <DEDUP_REMOVED lines=28> */
[-C--:B--2---:R-:W-:Y:S02]  /*c7a0*/  LEA R55, R56, R145.reuse, 0x2 ;  /* 0x0000009138377211 */ /* 0x084fe400078e10ff */
        /* <DEDUP_REMOVED lines=14> */
[----:B------:R-:W1:Y:S01]  /*c890*/  LDS R159, [R56+0x4700] ;  /* 0x00470000389f7984 */ /* 0x000e620000000800 */
[-C--:B------:R-:W-:Y:S02]  /*c8a0*/  LEA R26, R26, R145.reuse, 0x2 ;  /* 0x000000911a1a7211 */ /* 0x080fe400078e10ff */
[-C--:B------:R-:W-:Y:S01]  /*c8b0*/  LEA R52, R28, R145.reuse, 0x2 ;  /* 0x000000911c347211 */ /* 0x080fe200078e10ff */
[----:B------:R-:W2:Y:S01]  /*c8c0*/  LDS R161, [R58+0x4900] ;  /* 0x004900003aa17984 */ /* 0x000ea20000000800 */
[-C--:B0-----:R-:W-:Y:S01]  /*c8d0*/  LEA R53, R30, R145.reuse, 0x2 ;  /* 0x000000911e357211 */ /* 0x081fe200078e10ff */
[----:B------:R-:W-:Y:S01]  /*c8e0*/  FMUL.FTZ R28, R172, UR56 ;  /* 0x00000038ac1c7c20 */ /* 0x000fe20008410000 */
[-C--:B------:R-:W-:Y:S01]  /*c8f0*/  LEA R54, R32, R145.reuse, 0x2 ;  /* 0x0000009120367211 */ /* 0x080fe200078e10ff */
[----:B------:R-:W0:Y:S01]  /*c900*/  LDS R197, [R26+0x4200] ;  /* 0x004200001ac57984 */ /* 0x000e220000000800 */
[-C--:B------:R-:W-:Y:S01]  /*c910*/  LEA R70, R156, R145.reuse, 0x2 ;  /* 0x000000919c467211 */ /* 0x080fe200078e10ff */
[----:B------:R-:W-:Y:S01]  /*c920*/  FMUL.FTZ R30, R170, UR56 ;  /* 0x00000038aa1e7c20 */ /* 0x000fe20008410000 */
        /* <DEDUP_REMOVED lines=18> */
[----:B------:R-:W-:Y:S01]  /*ca50*/  LEA R154, R192, R145, 0x2 ;  /* 0x00000091c09a7211 */ /* 0x000fe200078e10ff */
        /* <DEDUP_REMOVED lines=35> */
[----:B---3--:R-:W-:-:S03]  /*cc90*/  FFMA.FTZ R27, -R8, R216, -RZ ;  /* 0x000000d8081b7223 */ /* 0x008fc600000109ff */
[----:B------:R3:W-:Y:S01]  /*cca0*/  STS [R60+0x6318], R33 ;  /* 0x006318213c007388 */ /* 0x0007e20000000800 */
[----:B-1----:R-:W-:-:S03]  /*ccb0*/  FMUL.FTZ R29, R6, R220 ;  /* 0x000000dc061d7220 */ /* 0x002fc60000410000 */
[----:B------:R1:W-:Y:S01]  /*ccc0*/  STS [R60+0x6344], R27 ;  /* 0x0063441b3c007388 */ /* 0x0003e20000000800 */
[----:B-----5:R-:W-:-:S03]  /*ccd0*/  FMUL.FTZ R201, R3, R226 ;  /* 0x000000e203c97220 */ /* 0x020fc60000410000 */
[----:B------:R5:W-:Y:S01]  /*cce0*/  STS [R60+0x6350], R29 ;  /* 0x0063501d3c007388 */ /* 0x000be20000000800 */
[----:B---3--:R-:W-:-:S03]  /*ccf0*/  FMUL.FTZ R33, R7, R218 ;  /* 0x000000da07217220 */ /* 0x008fc60000410000 */
[----:B------:R3:W-:Y:S01]  /*cd00*/  STS [R60+0x6328], R199 ;  /* 0x006328c73c007388 */ /* 0x0007e20000000800 */
[----:B-1----:R-:W-:-:S03]  /*cd10*/  FFMA.FTZ R27, -R0, R230, -RZ ;  /* 0x000000e6001b7223 */ /* 0x002fc600000109ff */
[----:B------:R1:W-:Y:S01]  /*cd20*/  STS [R60+0x6338], R31 ;  /* 0x0063381f3c007388 */ /* 0x0003e20000000800 */
[----:B-----5:R-:W-:-:S03]  /*cd30*/  FMUL.FTZ R29, R2, R228 ;  /* 0x000000e4021d7220 */ /* 0x020fc60000410000 */
[----:B------:R5:W-:Y:S01]  /*cd40*/  STS [R60+0x637c], R27 ;  /* 0x00637c1b3c007388 */ /* 0x000be20000000800 */
[----:B---3--:R-:W-:-:S03]  /*cd50*/  FMUL.FTZ R199, R4, R224 ;  /* 0x000000e004c77220 */ /* 0x008fc60000410000 */
[----:B------:R3:W-:Y:S01]  /*cd60*/  STS [R60+0x6314], R203 ;  /* 0x006314cb3c007388 */ /* 0x0007e20000000800 */
[----:B-1----:R-:W-:-:S03]  /*cd70*/  FMUL.FTZ R31, R5, R222 ;  /* 0x000000de051f7220 */ /* 0x002fc60000410000 */
[----:B------:R1:W-:Y:S01]  /*cd80*/  STS [R60+0x631c], R205 ;  /* 0x00631ccd3c007388 */ /* 0x0003e20000000800 */
[----:B-----5:R-:W-:-:S03]  /*cd90*/  FMUL.FTZ R27, R171, UR56 ;  /* 0x00000038ab1b7c20 */ /* 0x020fc60008410000 */
[----:B------:R5:W-:Y:S01]  /*cda0*/  STS [R60+0x6324], R207 ;  /* 0x006324cf3c007388 */ /* 0x000be20000000800 */
[----:B------:R-:W-:Y:S01]  /*cdb0*/  FFMA.FTZ R204, R172, UR57, -R27 ;  /* 0x00000039accc7c23 */ /* 0x000fe2000801081b */
[----:B---3--:R-:W-:Y:S02]  /*cdc0*/  FFMA.FTZ R203, R171, UR57, R28 ;  /* 0x00000039abcb7c23 */ /* 0x008fe4000801001c */
[----:B------:R3:W-:Y:S01]  /*cdd0*/  STS [R60+0x6370], R29 ;  /* 0x0063701d3c007388 */ /* 0x0007e20000000800 */
[----:B------:R-:W-:Y:S01]  /*cde0*/  FMUL.FTZ R27, R167, UR56 ;  /* 0x00000038a71b7c20 */ /* 0x000fe20008410000 */
[----:B-1----:R-:W-:Y:S01]  /*cdf0*/  FMUL.FTZ R205, R175, UR56 ;  /* 0x00000038afcd7c20 */ /* 0x002fe20008410000 */
[----:B------:R-:W-:Y:S01]  /*ce00*/  FMUL.FTZ R28, R168, UR56 ;  /* 0x00000038a81c7c20 */ /* 0x000fe20008410000 */
[----:B------:R-:W-:Y:S01]  /*ce10*/  STS [R60+0x632c], R209 ;  /* 0x00632cd13c007388 */ /* 0x000fe20000000800 */
[----:B-----5:R-:W-:Y:S01]  /*ce20*/  FMUL.FTZ R207, R173, UR56 ;  /* 0x00000038adcf7c20 */ /* 0x020fe20008410000 */
[----:B------:R-:W-:-:S02]  /*ce30*/  FFMA.FTZ R205, R176, UR57, -R205 ;  /* 0x00000039b0cd7c23 */ /* 0x000fc400080108cd */
[----:B------:R-:W-:Y:S01]  /*ce40*/  STS [R60+0x6334], R211 ;  /* 0x006334d33c007388 */ /* 0x000fe20000000800 */
[----:B---3--:R-:W-:Y:S01]  /*ce50*/  FMUL.FTZ R29, R169, UR56 ;  /* 0x00000038a91d7c20 */ /* 0x008fe20008410000 */
        /* <DEDUP_REMOVED lines=12> */
[----:B-1----:R-:W-:-:S03]  /*cf20*/  FFMA.FTZ R199, R167, UR57, R28 ;  /* 0x00000039a7c77c23 */ /* 0x002fc6000801001c */
[----:B------:R-:W-:Y:S04]  /*cf30*/  STS [R60+0x636c], R225 ;  /* 0x00636ce13c007388 */ /* 0x000fe80000000800 */
[----:B------:R-:W-:Y:S01]  /*cf40*/  STS [R60+0x6374], R227 ;  /* 0x006374e33c007388 */ /* 0x000fe20000000800 */
[----:B---3--:R-:W-:-:S03]  /*cf50*/  FFMA.FTZ R201, R169, UR57, R30 ;  /* 0x00000039a9c97c23 */ /* 0x008fc6000801001e */
[----:B------:R1:W-:Y:S02]  /*cf60*/  STS [R60+0x6378], R229 ;  /* 0x006378e53c007388 */ /* 0x0003e40000000800 */
[----:B-1----:R-:W-:Y:S01]  /*cf70*/  FFMA.FTZ R60, R168, UR57, -R27 ;  /* 0x00000039a83c7c23 */ /* 0x002fe2000801081b */
[----:B------:R-:W-:Y:S06]  /*cf80*/  BAR.SYNC.DEFER_BLOCKING 0x0 ;  /* 0x0000000000007b1d */ /* 0x000fec0000010000 */
[----:B0-2-4-:R-:W-:Y:S05]  /*cf90*/  @!P1 BRA `(.L_x_9027) ;  /* 0x0000000000c49947 */ /* 0x015fea0003800000 */
[----:B------:R-:W-:Y:S01]  /*cfa0*/  ULDC.64 UR40, c[0x0][0x370] ;  /* 0x0000dc0000287ab9 */ /* 0x000fe20000000a00 */
[----:B------:R0:W1:Y:S01]  /*cfb0*/  LDS R209, [R26+0x6300] ;  /* 0x006300001ad17984 */ /* 0x0000620000000800 */
[----:B------:R-:W-:Y:S01]  /*cfc0*/  UIMAD UR58, UR42, UR40, URZ ;  /* 0x000000282a3a72a4 */ /* 0x000fe2000f8e023f */
[----:B------:R-:W-:Y:S01]  /*cfd0*/  MOV R31, UR36 ;  /* 0x00000024001f7c02 */ /* 0x000fe20008000f00 */
[----:B------:R-:W-:Y:S02]  /*cfe0*/  UIMAD.WIDE.U32 UR56, UR10, UR40, URZ ;  /* 0x000000280a3872a5 */ /* 0x000fe4000f8e003f */
        /* <DEDUP_REMOVED lines=28> */
[----:B------:R-:W-:Y:S01]  /*d1b0*/  ULEA.HI.X UR41, UR40, UR35, UR41, 0x3, UP0 ;  /* 0x0000002328297291 */ /* 0x000fe200080f1c29 */
[----:B------:R-:W-:Y:S01]  /*d1c0*/  MOV R27, UR28 ;  /* 0x0000001c001b7c02 */ /* 0x000fe20008000f00 */
        /* <DEDUP_REMOVED lines=14> */
.L_x_9027:
[----:B------:R-:W-:Y:S05]  /*d2b0*/  BSYNC B0 ;  /* 0x0000000000007941 */ /* 0x000fea0003800000 */
.L_x_9026:
[----:B------:R-:W-:Y:S01]  /*d2c0*/  USHF.R.U32.HI UR41, URZ, 0x1, UR31 ;  /* 0x000000013f297899 */ /* 0x000fe2000801161f */
[----:B------:R-:W-:Y:S01]  /*d2d0*/  FADD.FTZ R17, R25, R17 ;  /* 0x0000001119117221 */ /* 0x000fe20000010000 */
[----:B------:R-:W-:Y:S01]  /*d2e0*/  USHF.R.U64 UR40, UR30, 0x1, UR31 ;  /* 0x000000011e287899 */ /* 0x000fe2000800121f */
[----:B------:R1:W2:Y:S01]  /*d2f0*/  LDS R25, [R52+0x6400] ;  /* 0x0064000034197984 */ /* 0x0002a20000000800 */
[----:B------:R-:W-:Y:S01]  /*d300*/  UIMAD UR41, UR41, UR11, URZ ;  /* 0x0000000b292972a4 */ /* 0x000fe2000f8e023f */
[----:B------:R-:W3:Y:S01]  /*d310*/  LDC.64 R28, c[0x0][0x360] ;  /* 0x0000d800ff1c7b82 */ /* 0x000ee20000000a00 */
[----:B------:R-:W-:Y:S01]  /*d320*/  USHF.R.U32.HI UR59, URZ, 0x1, UR39 ;  /* 0x000000013f3b7899 */ /* 0x000fe20008011627 */
[----:B0-----:R-:W-:Y:S01]  /*d330*/  SHF.L.U32 R30, R147, 0x2, RZ ;  /* 0x00000002931e7819 */ /* 0x001fe200000006ff */
[----:B------:R-:W-:Y:S01]  /*d340*/  UIMAD.WIDE.U32 UR56, UR40, UR11, URZ ;  /* 0x0000000b283872a5 */ /* 0x000fe2000f8e003f */
[----:B------:R-:W-:Y:S01]  /*d350*/  SHF.R.U32.HI R31, RZ, 0x1e, R147 ;  /* 0x0000001eff1f7819 */ /* 0x000fe20000011693 */
[----:B------:R-:W-:Y:S01]  /*d360*/  UIMAD UR41, UR43, UR40, UR41 ;  /* 0x000000282b2972a4 */ /* 0x000fe2000f8e0229 */
[----:B------:R-:W-:Y:S01]  /*d370*/  BSSY B0, `(.L_x_9028) ;  /* 0x000002f000007945 */ /* 0x000fe20003800000 */
[----:B------:R-:W-:Y:S01]  /*d380*/  USHF.R.U64 UR58, UR38, 0x1, UR39 ;  /* 0x00000001263a7899 */ /* 0x000fe20008001227 */
[----:B------:R-:W0:Y:S01]  /*d390*/  LDC.64 R26, c[0x0][0x380] ;  /* 0x0000e000ff1a7b82 */ /* 0x000e220000000a00 */
[----:B------:R-:W-:Y:S01]  /*d3a0*/  UIMAD UR59, UR59, UR11, URZ ;  /* 0x0000000b3b3b72a4 */ /* 0x000fe2000f8e023f */
[----:B------:R-:W-:Y:S01]  /*d3b0*/  FADD.FTZ R18, R34, R18 ;  /* 0x0000001222127221 */ /* 0x000fe20000010000 */
[----:B------:R-:W-:-:S02]  /*d3c0*/  UIADD3 UR57, UR41, UR57, URZ ;  /* 0x0000003929397290 */ /* 0x000fc4000fffe03f */
[----:B------:R-:W-:Y:S02]  /*d3d0*/  UIMAD UR60, UR42, UR32, URZ ;  /* 0x000000202a3c72a4 */ /* 0x000fe4000f8e023f */
[----:B------:R-:W-:Y:S02]  /*d3e0*/  UIMAD UR43, UR43, UR58, UR59 ;  /* 0x0000003a2b2b72a4 */ /* 0x000fe4000f8e023b */
[----:B------:R-:W-:Y:S01]  /*d3f0*/  UIMAD.WIDE.U32 UR58, UR58, UR11, URZ ;  /* 0x0000000b3a3a72a5 */ /* 0x000fe2000f8e003f */
[----:B------:R-:W-:Y:S01]  /*d400*/  ULDC.64 UR40, c[0x0][0x370] ;  /* 0x0000dc0000287ab9 */ /* 0x000fe20000000a00 */
        /* <DEDUP_REMOVED lines=10> */
[----:B------:R-:W-:Y:S01]  /*d4b0*/  ULDC.64 UR40, c[0x0][0x3d0] ;  /* 0x0000f40000287ab9 */ /* 0x000fe20000000a00 */
[----:B------:R-:W-:-:S02]  /*d4c0*/  UIADD3 UR57, UR6, -UR45, URZ ;  /* 0x8000002d06397290 */ /* 0x000fc4000fffe03f */
[----:B------:R-:W-:Y:S01]  /*d4d0*/  UIADD3 UR42, UR42, UR59, URZ ;  /* 0x0000003b2a2a7290 */ /* 0x000fe2000fffe03f */
[----:B------:R-:W-:Y:S01]  /*d4e0*/  IADD3.X R33, R31, UR60, RZ, P1, !PT ;  /* 0x0000003c1f217c10 */ /* 0x000fe20008ffe4ff */
[----:B------:R-:W-:Y:S01]  /*d4f0*/  ULEA UR40, UP0, UR58, UR40, 0x3 ;  /* 0x000000283a287291 */ /* 0x000fe2000f80183f */
[----:B------:R-:W-:Y:S01]  /*d500*/  ISETP.GE.AND P1, PT, R198, 0x41, PT ;  /* 0x00000041c600780c */ /* 0x000fe20003f26270 */
[----:B------:R-:W-:Y:S02]  /*d510*/  UIMAD UR57, UR57, -0x800, URZ ;  /* 0xfffff800393978a4 */ /* 0x000fe4000f8e023f */
[----:B------:R-:W-:Y:S02]  /*d520*/  ULEA.HI.X UR41, UR58, UR41, UR42, 0x3, UP0 ;  /* 0x000000293a297291 */ /* 0x000fe400080f1c2a */
[----:B------:R-:W-:Y:S01]  /*d530*/  IADD3 R30, P2, R30, UR40, RZ ;  /* 0x000000281e1e7c10 */ /* 0x000fe2000ff5e0ff */
[----:B------:R-:W-:Y:S01]  /*d540*/  USHF.L.U64.HI UR42, UR8, 0x2, UR9 ;  /* 0x00000002082a7899 */ /* 0x000fe20008010209 */
[----:B------:R-:W-:Y:S01]  /*d550*/  MOV R197, UR57 ;  /* 0x0000003900c57c02 */ /* 0x000fe20008000f00 */
[----:B------:R-:W-:Y:S01]  /*d560*/  USHF.L.U32 UR40, UR8, 0x2, URZ ;  /* 0x0000000208287899 */ /* 0x000fe2000800063f */
[----:B------:R-:W-:-:S02]  /*d570*/  MOV R209, UR57 ;  /* 0x0000003900d17c02 */ /* 0x000fc40008000f00 */
[----:B------:R-:W-:Y:S01]  /*d580*/  IADD3.X R31, R31, UR41, RZ, P2, !PT ;  /* 0x000000291f1f7c10 */ /* 0x000fe200097fe4ff */
[----:B------:R-:W-:-:S04]  /*d590*/  IMAD.WIDE R32, R197, 0x4, R32 ;  /* 0x00000004c5207825 */ /* 0x000fc800078e0220 */
[----:B------:R-:W-:-:S04]  /*d5a0*/  IMAD.WIDE R30, R209, 0x4, R30 ;  /* 0x00000004d11e7825 */ /* 0x000fc800078e021e */
[----:B---3--:R-:W-:Y:S02]  /*d5b0*/  IMAD R206, R28, UR42, RZ ;  /* 0x0000002a1cce7c24 */ /* 0x008fe4000f8e02ff */
[----:B0-----:R-:W-:Y:S02]  /*d5c0*/  IMAD R208, R26, UR42, RZ ;  /* 0x0000002a1ad07c24 */ /* 0x001fe4000f8e02ff */
        /* <DEDUP_REMOVED lines=9> */
.L_x_9029:
[----:B------:R-:W-:Y:S05]  /*d660*/  BSYNC B0 ;  /* 0x0000000000007941 */ /* 0x000fea0003800000 */
.L_x_9028:
        /* <DEDUP_REMOVED lines=11> */
.L_x_9031:
[----:B------:R-:W-:Y:S05]  /*d720*/  BSYNC B0 ;  /* 0x0000000000007941 */ /* 0x000fea0003800000 */
.L_x_9030:
[----:B0-----:R0:W3:Y:S01]  /*d730*/  LDS R25, [R54+0x6600] ;  /* 0x0066000036197984 */ /* 0x0010e20000000800 */
[----:B------:R-:W-:Y:S04]  /*d740*/  BSSY B0, `(.L_x_9032) ;  /* 0x0000004000007945 */ /* 0x000fe80003800000 */
[----:B------:R-:W-:Y:S05]  /*d750*/  @!P1 BRA `(.L_x_9033) ;  /* 0x0000000000089947 */ /* 0x000fea0003800000 */
[----:B------:R4:W-:Y:S04]  /*d760*/  REDG.E.ADD.F32.FTZ.RN.STRONG.GPU desc[UR52][R32.64+-0x1d00], R157 ;  /* 0xffe3009d200079a6 */ /* 0x0009e8000c10f3b4 */
[----:B---3--:R4:W-:Y:S02]  /*d770*/  REDG.E.ADD.F32.FTZ.RN.STRONG.GPU desc[UR52][R30.64+-0x1d00], R25 ;  /* 0xffe300191e0079a6 */ /* 0x0089e4000c10f3b4 */
.L_x_9033:
[----:B------:R-:W-:Y:S05]  /*d780*/  BSYNC B0 ;  /* 0x0000000000007941 */ /* 0x000fea0003800000 */
.L_x_9032:
[----:B------:R-:W0:Y:S01]  /*d790*/  LDS R55, [R55+0x6700] ;  /* 0x0067000037377984 */ /* 0x000e220000000800 */
[----:B------:R-:W-:Y:S04]  /*d7a0*/  BSSY B0, `(.L_x_9034) ;  /* 0x0000004000007945 */ /* 0x000fe80003800000 */
[----:B------:R-:W-:Y:S05]  /*d7b0*/  @!P2 BRA `(.L_x_9035) ;  /* 0x000000000008a947 */ /* 0x000fea0003800000 */
[----:B------:R1:W-:Y:S04]  /*d7c0*/  REDG.E.ADD.F32.FTZ.RN.STRONG.GPU desc[UR52][R32.64+-0x1c00], R158 ;  /* 0xffe4009e200079a6 */ /* 0x0003e8000c10f3b4 */
[----:B0-----:R0:W-:Y:S02]  /*d7d0*/  REDG.E.ADD.F32.FTZ.RN.STRONG.GPU desc[UR52][R30.64+-0x1c00], R55 ;  /* 0xffe400371e0079a6 */ /* 0x0011e4000c10f3b4 */
.L_x_9035:
[----:B------:R-:W-:Y:S05]  /*d7e0*/  BSYNC B0 ;  /* 0x0000000000007941 */ /* 0x000fea0003800000 */
.L_x_9034:
[----:B---34-:R3:W4:Y:S01]  /*d7f0*/  LDS R25, [R56+0x6800] ;  /* 0x0068000038197984 */ /* 0x0187220000000800 */
[----:B------:R-:W-:Y:S04]  /*d800*/  BSSY B0, `(.L_x_9036) ;  /* 0x0000004000007945 */ /* 0x000fe80003800000 */
[----:B------:R-:W-:Y:S05]  /*d810*/  @!P3 BRA `(.L_x_9037) ;  /* 0x000000000008b947 */ /* 0x000fea0003800000 */
[----:B------:R0:W-:Y:S04]  /*d820*/  REDG.E.ADD.F32.FTZ.RN.STRONG.GPU desc[UR52][R32.64+-0x1b00], R159 ;  /* 0xffe5009f200079a6 */ /* 0x0001e8000c10f3b4 */
[----:B----4-:R4:W-:Y:S02]  /*d830*/  REDG.E.ADD.F32.FTZ.RN.STRONG.GPU desc[UR52][R30.64+-0x1b00], R25 ;  /* 0xffe500191e0079a6 */ /* 0x0109e4000c10f3b4 */
.L_x_9037:
[----:B------:R-:W-:Y:S05]  /*d840*/  BSYNC B0 ;  /* 0x0000000000007941 */ /* 0x000fea0003800000 */
.L_x_9036:
[----:B------:R-:W0:Y:S01]  /*d850*/  LDS R57, [R57+0x6900] ;  /* 0x0069000039397984 */ /* 0x000e220000000800 */
[----:B------:R-:W-:Y:S04]  /*d860*/  BSSY B0, `(.L_x_9038) ;  /* 0x0000004000007945 */ /* 0x000fe80003800000 */
[----:B------:R-:W-:Y:S05]  /*d870*/  @!P4 BRA `(.L_x_9039) ;  /* 0x000000000008c947 */ /* 0x000fea0003800000 */
[----:B------:R1:W-:Y:S04]  /*d880*/  REDG.E.ADD.F32.FTZ.RN.STRONG.GPU desc[UR52][R32.64+-0x1a00], R160 ;  /* 0xffe600a0200079a6 */ /* 0x0003e8000c10f3b4 */
[----:B0-----:R0:W-:Y:S02]  /*d890*/  REDG.E.ADD.F32.FTZ.RN.STRONG.GPU desc[UR52][R30.64+-0x1a00], R57 ;  /* 0xffe600391e0079a6 */ /* 0x0011e4000c10f3b4 */
.L_x_9039:
[----:B------:R-:W-:Y:S05]  /*d8a0*/  BSYNC B0 ;  /* 0x0000000000007941 */ /* 0x000fea0003800000 */
.L_x_9038:
[----:B----4-:R4:W0:Y:S01]  /*d8b0*/  LDS R25, [R58+0x6a00] ;  /* 0x006a00003a197984 */ /* 0x0108220000000800 */
[----:B------:R-:W-:Y:S04]  /*d8c0*/  BSSY B0, `(.L_x_9040) ;  /* 0x0000004000007945 */ /* 0x000fe80003800000 */
[----:B------:R-:W-:Y:S05]  /*d8d0*/  @!P5 BRA `(.L_x_9041) ;  /* 0x000000000008d947 */ /* 0x000fea0003800000 */
[----:B------:R1:W-:Y:S04]  /*d8e0*/  REDG.E.ADD.F32.FTZ.RN.STRONG.GPU desc[UR52][R32.64+-0x1900], R161 ;  /* 0xffe700a1200079a6 */ /* 0x0003e8000c10f3b4 */
[----:B0-----:R0:W-:Y:S02]  /*d8f0*/  REDG.E.ADD.F32.FTZ.RN.STRONG.GPU desc[UR52][R30.64+-0x1900], R25 ;  /* 0xffe700191e0079a6 */ /* 0x0011e4000c10f3b4 */
.L_x_9041:
[----:B------:R-:W-:Y:S05]  /*d900*/  BSYNC B0 ;  /* 0x0000000000007941 */ /* 0x000fea0003800000 */
.L_x_9040:
        /* <DEDUP_REMOVED lines=11> */
.L_x_9043:
[----:B------:R-:W-:Y:S05]  /*d9c0*/  BSYNC B0 ;  /* 0x0000000000007941 */ /* 0x000fea0003800000 */
.L_x_9042:
[----:B------:R-:W0:Y:S01]  /*d9d0*/  LDS R61, [R61+0x6c00] ;  /* 0x006c00003d3d7984 */ /* 0x000e220000000800 */
[----:B------:R-:W-:Y:S04]  /*d9e0*/  BSSY B0, `(.L_x_9044) ;  /* 0x0000004000007945 */ /* 0x000fe80003800000 */
[----:B------:R-:W-:Y:S05]  /*d9f0*/  @!P1 BRA `(.L_x_9045) ;  /* 0x0000000000089947 */ /* 0x000fea0003800000 */
[----:B------:R1:W-:Y:S04]  /*da00*/  REDG.E.ADD.F32.FTZ.RN.STRONG.GPU desc[UR52][R32.64+-0x1700], R163 ;  /* 0xffe900a3200079a6 */ /* 0x0003e8000c10f3b4 */
[----:B0-----:R0:W-:Y:S02]  /*da10*/  REDG.E.ADD.F32.FTZ.RN.STRONG.GPU desc[UR52][R30.64+-0x1700], R61 ;  /* 0xffe9003d1e0079a6 */ /* 0x0011e4000c10f3b4 */
.L_x_9045:
[----:B------:R-:W-:Y:S05]  /*da20*/  BSYNC B0 ;  /* 0x0000000000007941 */ /* 0x000fea0003800000 */
.L_x_9044:
[----:B0-----:R0:W0:Y:S01]  /*da30*/  LDS R25, [R62+0x6d00] ;  /* 0x006d00003e197984 */ /* 0x0010220000000800 */
[----:B------:R-:W-:Y:S04]  /*da40*/  BSSY B0, `(.L_x_9046) ;  /* 0x0000004000007945 */ /* 0x000fe80003800000 */
[----:B------:R-:W-:Y:S05]  /*da50*/  @!P2 BRA `(.L_x_9047) ;  /* 0x000000000008a947 */ /* 0x000fea0003800000 */
[----:B------:R1:W-:Y:S04]  /*da60*/  REDG.E.ADD.F32.FTZ.RN.STRONG.GPU desc[UR52][R32.64+-0x1600], R164 ;  /* 0xffea00a4200079a6 */ /* 0x0003e8000c10f3b4 */
[----:B0-----:R0:W-:Y:S02]  /*da70*/  REDG.E.ADD.F32.FTZ.RN.STRONG.GPU desc[UR52][R30.64+-0x1600], R25 ;  /* 0xffea00191e0079a6 */ /* 0x0011e4000c10f3b4 */
.L_x_9047:
[----:B------:R-:W-:Y:S05]  /*da80*/  BSYNC B0 ;  /* 0x0000000000007941 */ /* 0x000fea0003800000 */
.L_x_9046:
[----:B------:R-:W0:Y:S01]  /*da90*/  LDS R63, [R63+0x6e00] ;  /* 0x006e00003f3f7984 */ /* 0x000e220000000800 */
[----:B------:R-:W-:Y:S04]  /*daa0*/  BSSY B0, `(.L_x_9048) ;  /* 0x0000004000007945 */ /* 0x000fe80003800000 */
[----:B------:R-:W-:Y:S05]  /*dab0*/  @!P3 BRA `(.L_x_9049) ;  /* 0x000000000008b947 */ /* 0x000fea0003800000 */
[----:B------:R1:W-:Y:S04]  /*dac0*/  REDG.E.ADD.F32.FTZ.RN.STRONG.GPU desc[UR52][R32.64+-0x1500], R165 ;  /* 0xffeb00a5200079a6 */ /* 0x0003e8000c10f3b4 */
[----:B0-----:R0:W-:Y:S02]  /*dad0*/  REDG.E.ADD.F32.FTZ.RN.STRONG.GPU desc[UR52][R30.64+-0x1500], R63 ;  /* 0xffeb003f1e0079a6 */ /* 0x0011e4000c10f3b4 */
.L_x_9049:
[----:B------:R-:W-:Y:S05]  /*dae0*/  BSYNC B0 ;  /* 0x0000000000007941 */ /* 0x000fea0003800000 */
.L_x_9048:
[----:B0-----:R0:W0:Y:S01]  /*daf0*/  LDS R25, [R64+0x6f00] ;  /* 0x006f000040197984 */ /* 0x0010220000000800 */
[----:B------:R-:W-:Y:S04]  /*db00*/  BSSY B0, `(.L_x_9050) ;  /* 0x0000004000007945 */ /* 0x000fe80003800000 */
[----:B------:R-:W-:Y:S05]  /*db10*/  @!P4 BRA `(.L_x_9051) ;  /* 0x000000000008c947 */ /* 0x000fea0003800000 */
[----:B------:R1:W-:Y:S04]  /*db20*/  REDG.E.ADD.F32.FTZ.RN.STRONG.GPU desc[UR52][R32.64+-0x1400], R166 ;  /* 0xffec00a6200079a6 */ /* 0x0003e8000c10f3b4 */
[----:B0-----:R0:W-:Y:S02]  /*db30*/  REDG.E.ADD.F32.FTZ.RN.STRONG.GPU desc[UR52][R30.64+-0x1400], R25 ;  /* 0xffec00191e0079a6 */ /* 0x0011e4000c10f3b4 */
.L_x_9051:
[----:B------:R-:W-:Y:S05]  /*db40*/  BSYNC B0 ;  /* 0x0000000000007941 */ /* 0x000fea0003800000 */
.L_x_9050:
[----:B------:R-:W0:Y:S01]  /*db50*/  LDS R65, [R65+0x7000] ;  /* 0x0070000041417984 */ /* 0x000e220000000800 */
[----:B------:R-:W-:Y:S04]  /*db60*/  BSSY B0, `(.L_x_9052) ;  /* 0x0000004000007945 */ /* 0x000fe80003800000 */
[----:B------:R-:W-:Y:S05]  /*db70*/  @!P5 BRA `(.L_x_9053) ;  /* 0x000000000008d947 */ /* 0x000fea0003800000 */
[----:B------:R1:W-:Y:S04]  /*db80*/  REDG.E.ADD.F32.FTZ.RN.STRONG.GPU desc[UR52][R32.64+-0x1300], R177 ;  /* 0xffed00b1200079a6 */ /* 0x0003e8000c10f3b4 */
[----:B0-----:R0:W-:Y:S02]  /*db90*/  REDG.E.ADD.F32.FTZ.RN.STRONG.GPU desc[UR52][R30.64+-0x1300], R65 ;  /* 0xffed00411e0079a6 */ /* 0x0011e4000c10f3b4 */
.L_x_9053:
[----:B------:R-:W-:Y:S05]  /*dba0*/  BSYNC B0 ;  /* 0x0000000000007941 */ /* 0x000fea0003800000 */
.L_x_9052:
[----:B0-----:R0:W0:Y:S01]  /*dbb0*/  LDS R25, [R66+0x7100] ;  /* 0x0071000042197984 */ /* 0x0010220000000800 */
        /* <DEDUP_REMOVED lines=10> */
.L_x_9055:
[----:B------:R-:W-:Y:S05]  /*dc60*/  BSYNC B0 ;  /* 0x0000000000007941 */ /* 0x000fea0003800000 */
.L_x_9054:
[----:B------:R-:W0:Y:S01]  /*dc70*/  LDS R67, [R67+0x7200] ;  /* 0x0072000043437984 */ /* 0x000e220000000800 */
[----:B------:R-:W-:Y:S04]  /*dc80*/  BSSY B0, `(.L_x_9056) ;  /* 0x0000004000007945 */ /* 0x000fe80003800000 */
[----:B------:R-:W-:Y:S05]  /*dc90*/  @!P1 BRA `(.L_x_9057) ;  /* 0x0000000000089947 */ /* 0x000fea0003800000 */
[----:B------:R1:W-:Y:S04]  /*dca0*/  REDG.E.ADD.F32.FTZ.RN.STRONG.GPU desc[UR52][R32.64+-0x1100], R179 ;  /* 0xffef00b3200079a6 */ /* 0x0003e8000c10f3b4 */
[----:B0-----:R0:W-:Y:S02]  /*dcb0*/  REDG.E.ADD.F32.FTZ.RN.STRONG.GPU desc[UR52][R30.64+-0x1100], R67 ;  /* 0xffef00431e0079a6 */ /* 0x0011e4000c10f3b4 */
.L_x_9057:
[----:B------:R-:W-:Y:S05]  /*dcc0*/  BSYNC B0 ;  /* 0x0000000000007941 */ /* 0x000fea0003800000 */
.L_x_9056:
[----:B0-----:R0:W0:Y:S01]  /*dcd0*/  LDS R25, [R68+0x7300] ;  /* 0x0073000044197984 */ /* 0x0010220000000800 */
[----:B------:R-:W-:Y:S04]  /*dce0*/  BSSY B0, `(.L_x_9058) ;  /* 0x0000004000007945 */ /* 0x000fe80003800000 */
[----:B------:R-:W-:Y:S05]  /*dcf0*/  @!P2 BRA `(.L_x_9059) ;  /* 0x000000000008a947 */ /* 0x000fea0003800000 */
[----:B------:R1:W-:Y:S04]  /*dd00*/  REDG.E.ADD.F32.FTZ.RN.STRONG.GPU desc[UR52][R32.64+-0x1000], R180 ;  /* 0xfff000b4200079a6 */ /* 0x0003e8000c10f3b4 */
[----:B0-----:R0:W-:Y:S02]  /*dd10*/  REDG.E.ADD.F32.FTZ.RN.STRONG.GPU desc[UR52][R30.64+-0x1000], R25 ;  /* 0xfff000191e0079a6 */ /* 0x0011e4000c10f3b4 */
.L_x_9059:
[----:B------:R-:W-:Y:S05]  /*dd20*/  BSYNC B0 ;  /* 0x0000000000007941 */ /* 0x000fea0003800000 */
.L_x_9058:
[----:B------:R-:W0:Y:S01]  /*dd30*/  LDS R69, [R69+0x7400] ;  /* 0x0074000045457984 */ /* 0x000e220000000800 */
[----:B------:R-:W-:Y:S04]  /*dd40*/  BSSY B0, `(.L_x_9060) ;  /* 0x0000004000007945 */ /* 0x000fe80003800000 */
[----:B------:R-:W-:Y:S05]  /*dd50*/  @!P3 BRA `(.L_x_9061) ;  /* 0x000000000008b947 */ /* 0x000fea0003800000 */
[----:B------:R1:W-:Y:S04]  /*dd60*/  REDG.E.ADD.F32.FTZ.RN.STRONG.GPU desc[UR52][R32.64+-0xf00], R181 ;  /* 0xfff100b5200079a6 */ /* 0x0003e8000c10f3b4 */
[----:B0-----:R0:W-:Y:S02]  /*dd70*/  REDG.E.ADD.F32.FTZ.RN.STRONG.GPU desc[UR52][R30.64+-0xf00], R69 ;  /* 0xfff100451e0079a6 */ /* 0x0011e4000c10f3b4 */
.L_x_9061:
[----:B------:R-:W-:Y:S05]  /*dd80*/  BSYNC B0 ;  /* 0x0000000000007941 */ /* 0x000fea0003800000 */
.L_x_9060:
[----:B0-----:R0:W0:Y:S01]  /*dd90*/  LDS R25, [R70+0x7500] ;  /* 0x0075000046197984 */ /* 0x0010220000000800 */
[----:B------:R-:W-:Y:S04]  /*dda0*/  BSSY B0, `(.L_x_9062) ;  /* 0x0000004000007945 */ /* 0x000fe80003800000 */
[----:B------:R-:W-:Y:S05]  /*ddb0*/  @!P4 BRA `(.L_x_9063) ;  /* 0x000000000008c947 */ /* 0x000fea0003800000 */
[----:B------:R1:W-:Y:S04]  /*ddc0*/  REDG.E.ADD.F32.FTZ.RN.STRONG.GPU desc[UR52][R32.64+-0xe00], R182 ;  /* 0xfff200b6200079a6 */ /* 0x0003e8000c10f3b4 */
[----:B0-----:R0:W-:Y:S02]  /*ddd0*/  REDG.E.ADD.F32.FTZ.RN.STRONG.GPU desc[UR52][R30.64+-0xe00], R25 ;  /* 0xfff200191e0079a6 */ /* 0x0011e4000c10f3b4 */
.L_x_9063:
[----:B------:R-:W-:Y:S05]  /*dde0*/  BSYNC B0 ;  /* 0x0000000000007941 */ /* 0x000fea0003800000 */
.L_x_9062:
[----:B------:R-:W0:Y:S01]  /*ddf0*/  LDS R71, [R71+0x7600] ;  /* 0x0076000047477984 */ /* 0x000e220000000800 */
[----:B------:R-:W-:Y:S04]  /*de00*/  BSSY B0, `(.L_x_9064) ;  /* 0x0000004000007945 */ /* 0x000fe80003800000 */
[----:B------:R-:W-:Y:S05]  /*de10*/  @!P5 BRA `(.L_x_9065) ;  /* 0x000000000008d947 */ /* 0x000fea0003800000 */
[----:B------:R1:W-:Y:S04]  /*de20*/  REDG.E.ADD.F32.FTZ.RN.STRONG.GPU desc[UR52][R32.64+-0xd00], R183 ;  /* 0xfff300b7200079a6 */ /* 0x0003e8000c10f3b4 */
[----:B0-----:R0:W-:Y:S02]  /*de30*/  REDG.E.ADD.F32.FTZ.RN.STRONG.GPU desc[UR52][R30.64+-0xd00], R71 ;  /* 0xfff300471e0079a6 */ /* 0x0011e4000c10f3b4 */
.L_x_9065:
[----:B------:R-:W-:Y:S05]  /*de40*/  BSYNC B0 ;  /* 0x0000000000007941 */ /* 0x000fea0003800000 */
.L_x_9064:
        /* <DEDUP_REMOVED lines=11> */
.L_x_9067:
[----:B------:R-:W-:Y:S05]  /*df00*/  BSYNC B0 ;  /* 0x0000000000007941 */ /* 0x000fea0003800000 */
.L_x_9066:
[----:B0-----:R0:W0:Y:S01]  /*df10*/  LDS R25, [R114+0x7800] ;  /* 0x0078000072197984 */ /* 0x0010220000000800 */
[----:B------:R-:W-:Y:S04]  /*df20*/  BSSY B0, `(.L_x_9068) ;  /* 0x0000004000007945 */ /* 0x000fe80003800000 */
[----:B------:R-:W-:Y:S05]  /*df30*/  @!P1 BRA `(.L_x_9069) ;  /* 0x0000000000089947 */ /* 0x000fea0003800000 */
[----:B------:R1:W-:Y:S04]  /*df40*/  REDG.E.ADD.F32.FTZ.RN.STRONG.GPU desc[UR52][R32.64+-0xb00], R185 ;  /* 0xfff500b9200079a6 */ /* 0x0003e8000c10f3b4 */
[----:B0-----:R0:W-:Y:S02]  /*df50*/  REDG.E.ADD.F32.FTZ.RN.STRONG.GPU desc[UR52][R30.64+-0xb00], R25 ;  /* 0xfff500191e0079a6 */ /* 0x0011e4000c10f3b4 */
.L_x_9069:
[----:B------:R-:W-:Y:S05]  /*df60*/  BSYNC B0 ;  /* 0x0000000000007941 */ /* 0x000fea0003800000 */
.L_x_9068:
[----:B------:R-:W0:Y:S01]  /*df70*/  LDS R115, [R115+0x7900] ;  /* 0x0079000073737984 */ /* 0x000e220000000800 */
[----:B------:R-:W-:Y:S04]  /*df80*/  BSSY B0, `(.L_x_9070) ;  /* 0x0000004000007945 */ /* 0x000fe80003800000 */
[----:B------:R-:W-:Y:S05]  /*df90*/  @!P2 BRA `(.L_x_9071) ;  /* 0x000000000008a947 */ /* 0x000fea0003800000 */
[----:B------:R1:W-:Y:S04]  /*dfa0*/  REDG.E.ADD.F32.FTZ.RN.STRONG.GPU desc[UR52][R32.64+-0xa00], R186 ;  /* 0xfff600ba200079a6 */ /* 0x0003e8000c10f3b4 */
[----:B0-----:R0:W-:Y:S02]  /*dfb0*/  REDG.E.ADD.F32.FTZ.RN.STRONG.GPU desc[UR52][R30.64+-0xa00], R115 ;  /* 0xfff600731e0079a6 */ /* 0x0011e4000c10f3b4 */
.L_x_9071:
[----:B------:R-:W-:Y:S05]  /*dfc0*/  BSYNC B0 ;  /* 0x0000000000007941 */ /* 0x000fea0003800000 */
.L_x_9070:
[----:B0-----:R0:W0:Y:S01]  /*dfd0*/  LDS R25, [R122+0x7a00] ;  /* 0x007a00007a197984 */ /* 0x0010220000000800 */
[----:B------:R-:W-:Y:S04]  /*dfe0*/  BSSY B0, `(.L_x_9072) ;  /* 0x0000004000007945 */ /* 0x000fe80003800000 */
[----:B------:R-:W-:Y:S05]  /*dff0*/  @!P3 BRA `(.L_x_9073) ;  /* 0x000000000008b947 */ /* 0x000fea0003800000 */
[----:B------:R1:W-:Y:S04]  /*e000*/  REDG.E.ADD.F32.FTZ.RN.STRONG.GPU desc[UR52][R32.64+-0x900], R187 ;  /* 0xfff700bb200079a6 */ /* 0x0003e8000c10f3b4 */
[----:B0-----:R0:W-:Y:S02]  /*e010*/  REDG.E.ADD.F32.FTZ.RN.STRONG.GPU desc[UR52][R30.64+-0x900], R25 ;  /* 0xfff700191e0079a6 */ /* 0x0011e4000c10f3b4 */
.L_x_9073:
[----:B------:R-:W-:Y:S05]  /*e020*/  BSYNC B0 ;  /* 0x0000000000007941 */ /* 0x000fea0003800000 */
.L_x_9072:
[----:B------:R-:W0:Y:S01]  /*e030*/  LDS R123, [R123+0x7b00] ;  /* 0x007b00007b7b7984 */ /* 0x000e220000000800 */
[----:B------:R-:W-:Y:S04]  /*e040*/  BSSY B0, `(.L_x_9074) ;  /* 0x0000004000007945 */ /* 0x000fe80003800000 */
[----:B------:R-:W-:Y:S05]  /*e050*/  @!P4 BRA `(.L_x_9075) ;  /* 0x000000000008c947 */ /* 0x000fea0003800000 */
[----:B------:R1:W-:Y:S04]  /*e060*/  REDG.E.ADD.F32.FTZ.RN.STRONG.GPU desc[UR52][R32.64+-0x800], R188 ;  /* 0xfff800bc200079a6 */ /* 0x0003e8000c10f3b4 */
[----:B0-----:R0:W-:Y:S02]  /*e070*/  REDG.E.ADD.F32.FTZ.RN.STRONG.GPU desc[UR52][R30.64+-0x800], R123 ;  /* 0xfff8007b1e0079a6 */ /* 0x0011e4000c10f3b4 */
.L_x_9075:
[----:B------:R-:W-:Y:S05]  /*e080*/  BSYNC B0 ;  /* 0x0000000000007941 */ /* 0x000fea0003800000 */
.L_x_9074:
[----:B0-----:R0:W0:Y:S01]  /*e090*/  LDS R25, [R148+0x7c00] ;  /* 0x007c000094197984 */ /* 0x0010220000000800 */
[----:B------:R-:W-:Y:S04]  /*e0a0*/  BSSY B0, `(.L_x_9076) ;  /* 0x0000004000007945 */ /* 0x000fe80003800000 */
[----:B------:R-:W-:Y:S05]  /*e0b0*/  @!P5 BRA `(.L_x_9077) ;  /* 0x000000000008d947 */ /* 0x000fea0003800000 */
[----:B------:R1:W-:Y:S04]  /*e0c0*/  REDG.E.ADD.F32.FTZ.RN.STRONG.GPU desc[UR52][R32.64+-0x700], R189 ;  /* 0xfff900bd200079a6 */ /* 0x0003e8000c10f3b4 */
[----:B0-----:R0:W-:Y:S02]  /*e0d0*/  REDG.E.ADD.F32.FTZ.RN.STRONG.GPU desc[UR52][R30.64+-0x700], R25 ;  /* 0xfff900191e0079a6 */ /* 0x0011e4000c10f3b4 */
.L_x_9077:
[----:B------:R-:W-:Y:S05]  /*e0e0*/  BSYNC B0 ;  /* 0x0000000000007941 */ /* 0x000fea0003800000 */
.L_x_9076:
        /* <DEDUP_REMOVED lines=11> */
.L_x_9079:
[----:B------:R-:W-:Y:S05]  /*e1a0*/  BSYNC B0 ;  /* 0x0000000000007941 */ /* 0x000fea0003800000 */
.L_x_9078:
[----:B0-----:R0:W0:Y:S01]  /*e1b0*/  LDS R25, [R150+0x7e00] ;  /* 0x007e000096197984 */ /* 0x0010220000000800 */
[----:B------:R-:W-:Y:S04]  /*e1c0*/  BSSY B0, `(.L_x_9080) ;  /* 0x0000004000007945 */ /* 0x000fe80003800000 */
[----:B------:R-:W-:Y:S05]  /*e1d0*/  @!P1 BRA `(.L_x_9081) ;  /* 0x0000000000089947 */ /* 0x000fea0003800000 */
[----:B------:R1:W-:Y:S04]  /*e1e0*/  REDG.E.ADD.F32.FTZ.RN.STRONG.GPU desc[UR52][R32.64+-0x500], R191 ;  /* 0xfffb00bf200079a6 */ /* 0x0003e8000c10f3b4 */
[----:B0-----:R0:W-:Y:S02]  /*e1f0*/  REDG.E.ADD.F32.FTZ.RN.STRONG.GPU desc[UR52][R30.64+-0x500], R25 ;  /* 0xfffb00191e0079a6 */ /* 0x0011e4000c10f3b4 */
.L_x_9081:
[----:B------:R-:W-:Y:S05]  /*e200*/  BSYNC B0 ;  /* 0x0000000000007941 */ /* 0x000fea0003800000 */
.L_x_9080:
[----:B------:R-:W0:Y:S01]  /*e210*/  LDS R151, [R151+0x7f00] ;  /* 0x007f000097977984 */ /* 0x000e220000000800 */
[----:B------:R-:W-:Y:S04]  /*e220*/  BSSY B0, `(.L_x_9082) ;  /* 0x0000004000007945 */ /* 0x000fe80003800000 */
[----:B------:R-:W-:Y:S05]  /*e230*/  @!P2 BRA `(.L_x_9083) ;  /* 0x000000000008a947 */ /* 0x000fea0003800000 */
[----:B------:R1:W-:Y:S04]  /*e240*/  REDG.E.ADD.F32.FTZ.RN.STRONG.GPU desc[UR52][R32.64+-0x400], R192 ;  /* 0xfffc00c0200079a6 */ /* 0x0003e8000c10f3b4 */
[----:B0-----:R0:W-:Y:S02]  /*e250*/  REDG.E.ADD.F32.FTZ.RN.STRONG.GPU desc[UR52][R30.64+-0x400], R151 ;  /* 0xfffc00971e0079a6 */ /* 0x0011e4000c10f3b4 */
.L_x_9083:
[----:B------:R-:W-:Y:S05]  /*e260*/  BSYNC B0 ;  /* 0x0000000000007941 */ /* 0x000fea0003800000 */
.L_x_9082:
[----:B0-----:R0:W0:Y:S01]  /*e270*/  LDS R25, [R152+0x8000] ;  /* 0x0080000098197984 */ /* 0x0010220000000800 */
[----:B------:R-:W-:Y:S04]  /*e280*/  BSSY B0, `(.L_x_9084) ;  /* 0x0000004000007945 */ /* 0x000fe80003800000 */
[----:B------:R-:W-:Y:S05]  /*e290*/  @!P3 BRA `(.L_x_9085) ;  /* 0x000000000008b947 */ /* 0x000fea0003800000 */
[----:B------:R1:W-:Y:S04]  /*e2a0*/  REDG.E.ADD.F32.FTZ.RN.STRONG.GPU desc[UR52][R32.64+-0x300], R193 ;  /* 0xfffd00c1200079a6 */ /* 0x0003e8000c10f3b4 */
[----:B0-----:R0:W-:Y:S02]  /*e2b0*/  REDG.E.ADD.F32.FTZ.RN.STRONG.GPU desc[UR52][R30.64+-0x300], R25 ;  /* 0xfffd00191e0079a6 */ /* 0x0011e4000c10f3b4 */
.L_x_9085:
[----:B------:R-:W-:Y:S05]  /*e2c0*/  BSYNC B0 ;  /* 0x0000000000007941 */ /* 0x000fea0003800000 */
.L_x_9084:
[----:B------:R-:W0:Y:S01]  /*e2d0*/  LDS R153, [R153+0x8100] ;  /* 0x0081000099997984 */ /* 0x000e220000000800 */
[----:B------:R-:W-:Y:S04]  /*e2e0*/  BSSY B0, `(.L_x_9086) ;  /* 0x0000004000007945 */ /* 0x000fe80003800000 */
[----:B------:R-:W-:Y:S05]  /*e2f0*/  @!P4 BRA `(.L_x_9087) ;  /* 0x000000000008c947 */ /* 0x000fea0003800000 */
[----:B------:R1:W-:Y:S04]  /*e300*/  REDG.E.ADD.F32.FTZ.RN.STRONG.GPU desc[UR52][R32.64+-0x200], R194 ;  /* 0xfffe00c2200079a6 */ /* 0x0003e8000c10f3b4 */
[----:B0-----:R0:W-:Y:S02]  /*e310*/  REDG.E.ADD.F32.FTZ.RN.STRONG.GPU desc[UR52][R30.64+-0x200], R153 ;  /* 0xfffe00991e0079a6 */ /* 0x0011e4000c10f3b4 */
.L_x_9087:
[----:B------:R-:W-:Y:S05]  /*e320*/  BSYNC B0 ;  /* 0x0000000000007941 */ /* 0x000fea0003800000 */
.L_x_9086:
[----:B0-----:R0:W0:Y:S01]  /*e330*/  LDS R25, [R154+0x8200] ;  /* 0x008200009a197984 */ /* 0x0010220000000800 */
[----:B------:R-:W-:Y:S04]  /*e340*/  BSSY B0, `(.L_x_9088) ;  /* 0x0000004000007945 */ /* 0x000fe80003800000 */
[----:B------:R-:W-:Y:S05]  /*e350*/  @!P5 BRA `(.L_x_9089) ;  /* 0x000000000008d947 */ /* 0x000fea0003800000 */
[----:B------:R1:W-:Y:S04]  /*e360*/  REDG.E.ADD.F32.FTZ.RN.STRONG.GPU desc[UR52][R32.64+-0x100], R195 ;  /* 0xffff00c3200079a6 */ /* 0x0003e8000c10f3b4 */
[----:B0-----:R0:W-:Y:S02]  /*e370*/  REDG.E.ADD.F32.FTZ.RN.STRONG.GPU desc[UR52][R30.64+-0x100], R25 ;  /* 0xffff00191e0079a6 */ /* 0x0011e4000c10f3b4 */
.L_x_9089:
[----:B------:R-:W-:Y:S05]  /*e380*/  BSYNC B0 ;  /* 0x0000000000007941 */ /* 0x000fea0003800000 */
.L_x_9088:
[----:B------:R-:W5:Y:S01]  /*e390*/  SHFL.DOWN PT, R26, R17, 0x1, 0x1f ;  /* 0x08201f00111a7f89 */ /* 0x000f6200000e0000 */
[C---:B------:R-:W-:Y:S01]  /*e3a0*/  ISETP.GT.AND P1, PT, R146.reuse, 0x1e, PT ;  /* 0x0000001e9200780c */ /* 0x040fe20003f24270 */
[----:B------:R-:W-:Y:S01]  /*e3b0*/  FMUL.FTZ R43, R43, R172 ;  /* 0x000000ac2b2b7220 */ /* 0x000fe20000410000 */
[----:B------:R-:W-:Y:S01]  /*e3c0*/  ISETP.NE.AND P2, PT, R146, RZ, PT ;  /* 0x000000ff9200720c */ /* 0x000fe20003f45270 */
[----:B0-----:R-:W0:Y:S01]  /*e3d0*/  SHFL.DOWN PT, R25, R18, 0x1, 0x1f ;  /* 0x08201f0012197f89 */ /* 0x001e2200000e0000 */
        /* <DEDUP_REMOVED lines=28> */
[----:B------:R-:W5:Y:S01]  /*e5a0*/  SHFL.DOWN PT, R25, R18, 0x2, 0x1f ;  /* 0x08401f0012197f89 */ /* 0x000f6200000e0000 */
[----:B------:R-:W-:Y:S01]  /*e5b0*/  FFMA.FTZ R84, R51, R119, R84 ;  /* 0x0000007733547223 */ /* 0x000fe20000010054 */
[----:B------:R-:W-:Y:S01]  /*e5c0*/  FFMA.FTZ R85, R40, R120, R85 ;  /* 0x0000007828557223 */ /* 0x000fe20000010055 */
[----:B------:R-:W-:Y:S01]  /*e5d0*/  FFMA.FTZ R86, R41, R121, R86 ;  /* 0x0000007929567223 */ /* 0x000fe20000010056 */
[----:B------:R-:W-:Y:S01]  /*e5e0*/  FADD.FTZ R96, R37, R96 ;  /* 0x0000006025607221 */ /* 0x000fe20000010000 */
[----:B------:R-:W-:Y:S01]  /*e5f0*/  FADD.FTZ R95, R50, R95 ;  /* 0x0000005f325f7221 */ /* 0x000fe20000010000 */
[----:B------:R-:W-:Y:S01]  /*e600*/  FFMA.FTZ R89, R48, R126, R89 ;  /* 0x0000007e30597223 */ /* 0x000fe20000010059 */
[----:B------:R-:W-:-:S03]  /*e610*/  FADD.FTZ R92, R45, R92 ;  /* 0x0000005c2d5c7221 */ /* 0x000fc60000010000 */
        /* <DEDUP_REMOVED lines=11> */
[----:B------:R-:W-:Y:S01]  /*e6d0*/  FFMA.FTZ R26, R137, R51, R35 ;  /* 0x00000033891a7223 */ /* 0x000fe20000010023 */
[----:B-----5:R-:W-:-:S03]  /*e6e0*/  @!P1 FADD.FTZ R18, R18, R25 ;  /* 0x0000001912129221 */ /* 0x020fc60000010000 */
[----:B------:R-:W0:Y:S01]  /*e6f0*/  SHFL.DOWN PT, R28, R17, 0x10, 0x1f ;  /* 0x0a001f00111c7f89 */ /* 0x000e2200000e0000 */
[----:B------:R-:W-:Y:S01]  /*e700*/  ISETP.GT.AND P1, PT, R146, 0xf, PT ;  /* 0x0000000f9200780c */ /* 0x000fe20003f24270 */
[----:B------:R-:W-:Y:S02]  /*e710*/  FADD.FTZ R97, R26, R97 ;  /* 0x000000611a617221 */ /* 0x000fe40000010000 */
[----:B------:R-:W5:Y:S10]  /*e720*/  SHFL.DOWN PT, R25, R18, 0x10, 0x1f ;  /* 0x0a001f0012197f89 */ /* 0x000f7400000e0000 */
[----:B0-----:R-:W-:Y:S01]  /*e730*/  @!P1 FADD.FTZ R17, R17, R28 ;  /* 0x0000001c11119221 */ /* 0x001fe20000010000 */
[----:B-----5:R-:W-:Y:S01]  /*e740*/  @!P1 FADD.FTZ R18, R18, R25 ;  /* 0x0000001912129221 */ /* 0x020fe20000010000 */
[----:B------:R-:W-:-:S03]  /*e750*/  FMUL.FTZ R25, R19, R204 ;  /* 0x000000cc13197220 */ /* 0x000fc60000410000 */
[----:B------:R-:W-:Y:S01]  /*e760*/  MOV R19, R17 ;  /* 0x0000001100137202 */ /* 0x000fe20000000f00 */
[----:B------:R-:W-:Y:S01]  /*e770*/  FFMA.FTZ R25, R20, R203, R25 ;  /* 0x000000cb14197223 */ /* 0x000fe20000010019 */
[----:B------:R-:W-:-:S03]  /*e780*/  FFMA.FTZ R20, R142, R48, R23 ;  /* 0x000000308e147223 */ /* 0x000fc60000010017 */
[----:B------:R0:W-:Y:S01]  /*e790*/  @!P2 STS.64 [R144+0x8408], R18 ;  /* 0x008408129000a388 */ /* 0x0001e20000000a00 */
[----:B------:R-:W-:Y:S01]  /*e7a0*/  FFMA.FTZ R44, R140, R44, R25 ;  /* 0x0000002c8c2c7223 */ /* 0x000fe20000010019 */
[----:B------:R-:W-:-:S03]  /*e7b0*/  FADD.FTZ R91, R20, R91 ;  /* 0x0000005b145b7221 */ /* 0x000fc60000010000 */
[----:B------:R-:W-:Y:S01]  /*e7c0*/  FADD.FTZ R93, R44, R93 ;  /* 0x0000005d2c5d7221 */ /* 0x000fe20000010000 */
[----:B------:R-:W-:Y:S06]  /*e7d0*/  BAR.SYNC.DEFER_BLOCKING 0x0 ;  /* 0x0000000000007b1d */ /* 0x000fec0000010000 */
[----:B------:R-:W-:Y:S05]  /*e7e0*/  @P0 BRA `(.L_x_9091) ;  /* 0x00000000003c0947 */ /* 0x000fea0003800000 */
[----:B------:R-:W5:Y:S01]  /*e7f0*/  S2UR UR41, SR_CgaCtaId ;  /* 0x00000000002979c3 */ /* 0x000f620000008800 */
[----:B------:R-:W-:Y:S01]  /*e800*/  UISETP.NE.AND UP0, UPT, UR23, UR45, UPT ;  /* 0x0000002d1700728c */ /* 0x000fe2000bf05270 */
[----:B------:R-:W-:Y:S01]  /*e810*/  MOV R20, UR7 ;  /* 0x0000000700147c02 */ /* 0x000fe20008000f00 */
[----:B------:R-:W-:-:S04]  /*e820*/  UMOV UR40, 0x400 ;  /* 0x0000040000287882 */ /* 0x000fc80000000000 */
[----:B------:R-:W-:Y:S01]  /*e830*/  PLOP3.LUT P0, PT, PT, PT, UP0, 0x80, 0x0 ;  /* 0x000000000000781c */ /* 0x000fe20003f0f008 */
[----:B-----5:R-:W-:-:S06]  /*e840*/  ULEA UR40, UR41, UR40, 0x18 ;  /* 0x0000002829287291 */ /* 0x020fcc000f8ec03f */
[----:B------:R-:W-:-:S04]  /*e850*/  MOV R145, UR40 ;  /* 0x0000002800917c02 */ /* 0x000fc80008000f00 */
[----:B------:R-:W-:Y:S02]  /*e860*/  LEA R17, R20, R145, 0x3 ;  /* 0x0000009114117211 */ /* 0x000fe400078e18ff */
[----:B------:R-:W0:Y:S04]  /*e870*/  LDS.64 R20, [R145+0x8410] ;  /* 0x0084100091147984 */ /* 0x000e280000000a00 */
[----:B------:R-:W5:Y:S01]  /*e880*/  @P0 LDS.64 R22, [R17+0xae60] ;  /* 0x00ae600011160984 */ /* 0x000f620000000a00 */
[----:B0-----:R-:W-:Y:S01]  /*e890*/  FADD.FTZ R19, R19, R21 ;  /* 0x0000001513137221 */ /* 0x001fe20000010000 */
[----:B------:R-:W-:-:S03]  /*e8a0*/  FADD.FTZ R18, R18, R20 ;  /* 0x0000001412127221 */ /* 0x000fc60000010000 */
[----:B-----5:R-:W-:Y:S01]  /*e8b0*/  @P0 FADD.FTZ R19, R19, R23 ;  /* 0x0000001713130221 */ /* 0x020fe20000010000 */
[----:B------:R-:W-:-:S05]  /*e8c0*/  @P0 FADD.FTZ R18, R18, R22 ;  /* 0x0000001612120221 */ /* 0x000fca0000010000 */
[----:B------:R0:W-:Y:S02]  /*e8d0*/  STS.64 [R17+0xae60], R18 ;  /* 0x00ae601211007388 */ /* 0x0001e40000000a00 */
.L_x_9091:
[----:B------:R-:W-:Y:S05]  /*e8e0*/  BSYNC B0 ;  /* 0x0000000000007941 */ /* 0x000fea0003800000 */
.L_x_9090:
[----:B------:R-:W-:Y:S02]  /*e8f0*/  UIADD3 UR7, UR7, 0x1, URZ ;  /* 0x0000000107077890 */ /* 0x000fe4000fffe03f */
[----:B------:R-:W-:Y:S02]  /*e900*/  UIADD3 UR8, UP1, UR8, 0x1, URZ ;  /* 0x0000000108087890 */ /* 0x000fe4000ff3e03f */
[----:B------:R-:W-:Y:S02]  /*e910*/  UISETP.GE.AND UP0, UPT, UR7, UR46, UPT ;  /* 0x0000002e0700728c */ /* 0x000fe4000bf06270 */
[----:B------:R-:W-:-:S04]  /*e920*/  UIADD3.X UR9, URZ, UR9, URZ, UP1, !UPT ;  /* 0x000000093f097290 */ /* 0x000fc80008ffe43f */
[----:B------:R-:W-:-:S13]  /*e930*/  PLOP3.LUT P0, PT, PT, PT, UP0, 0x80, 0x0 ;  /* 0x000000000000781c */ /* 0x000fda0003f0f008 */
[----:B------:R-:W-:Y:S05]  /*e940*/  @!P0 BRA `(.L_x_9092) ;  /* 0xffffff60002c8947 */ /* 0x000fea000383ffff */
.L_x_8997:
[----:B-12---:R1:W2:Y:S01]  /*e950*/  LDL.LU R33, [R1+0x20] ;  /* 0x0000200001217983 */ /* 0x0062a20000300800 */
[----:B------:R-:W-:Y:S02]  /*e960*/  SHF.L.U32 R0, R147, 0x4, RZ ;  /* 0x0000000493007819 */ /* 0x000fe400000006ff */
[----:B------:R-:W-:Y:S02]  /*e970*/  MOV R2, UR15 ;  /* 0x0000000f00027c02 */ /* 0x000fe40008000f00 */
[----:B------:R-:W-:Y:S01]  /*e980*/  MOV R3, UR16 ;  /* 0x0000001000037c02 */ /* 0x000fe20008000f00 */
[----:B------:R-:W-:Y:S01]  /*e990*/  BAR.SYNC.DEFER_BLOCKING 0x0 ;  /* 0x0000000000007b1d */ /* 0x000fe20000010000 */
[----:B------:R-:W-:-:S04]  /*e9a0*/  LOP3.LUT R0, R0, 0xfffffe00, RZ, 0xc0, !PT ;  /* 0xfffffe0000007812 */ /* 0x000fc800078ec0ff */
[----:B0-----:R-:W-:Y:S02]  /*e9b0*/  LOP3.LUT R18, R0, 0x1f, R147, 0xf8, !PT ;  /* 0x0000001f00127812 */ /* 0x001fe400078ef893 */
[----:B------:R-:W-:Y:S01]  /*e9c0*/  CS2R R20, SRZ ;  /* 0x0000000000147805 */ /* 0x000fe2000001ff00 */
[----:B------:R-:W-:Y:S01]  /*e9d0*/  HFMA2.MMA R19, -RZ, RZ, 0, 0 ;  /* 0x00000000ff137435 */ /* 0x000fe200000001ff */
[----:B------:R-:W5:Y:S01]  /*e9e0*/  LDL R72, [R1+0x1c] ;  /* 0x00001c0001487983 */ /* 0x000f620000100800 */
[C---:B------:R-:W-:Y:S01]  /*e9f0*/  ISETP.GE.AND P2, PT, R18.reuse, UR48, PT ;  /* 0x0000003012007c0c */ /* 0x040fe2000bf46270 */
[----:B------:R-:W-:Y:S01]  /*ea00*/  IMAD.WIDE R2, R18, 0x4, R2 ;  /* 0x0000000412027825 */ /* 0x000fe200078e0202 */
[----:B------:R-:W-:Y:S01]  /*ea10*/  CS2R R22, SRZ ;  /* 0x0000000000167805 */ /* 0x000fe2000001ff00 */
[----:B------:R-:W3:Y:S01]  /*ea20*/  LDL R71, [R1+0x18] ;  /* 0x0000180001477983 */ /* 0x000ee20000100800 */
[----:B------:R-:W-:Y:S02]  /*ea30*/  CS2R R24, SRZ ;  /* 0x0000000000187805 */ /* 0x000fe4000001ff00 */
[----:B------:R-:W-:-:S02]  /*ea40*/  CS2R R26, SRZ ;  /* 0x00000000001a7805 */ /* 0x000fc4000001ff00 */
[----:B------:R-:W-:Y:S01]  /*ea50*/  CS2R R28, SRZ ;  /* 0x00000000001c7805 */ /* 0x000fe2000001ff00 */
        /* <DEDUP_REMOVED lines=11> */
[----:B------:R-:W4:Y:S04]  /*eb10*/  LDL R64, [R1+0x8] ;  /* 0x0000080001407983 */ /* 0x000f280000100800 */
[----:B------:R-:W4:Y:S04]  /*eb20*/  LDL R62, [R1+0x4] ;  /* 0x00000400013e7983 */ /* 0x000f280000100800 */
[----:B------:R-:W4:Y:S01]  /*eb30*/  LDL R60, [R1] ;  /* 0x00000000013c7983 */ /* 0x000f220000100800 */
[C---:B------:R-:W-:Y:S02]  /*eb40*/  LOP3.LUT R17, R18.reuse, 0x20, RZ, 0xfc, !PT ;  /* 0x0000002012117812 */ /* 0x040fe400078efcff */
[----:B------:R-:W-:-:S02]  /*eb50*/  LOP3.LUT R16, R18, 0x40, RZ, 0xfc, !PT ;  /* 0x0000004012107812 */ /* 0x000fc400078efcff */
[----:B------:R-:W-:Y:S02]  /*eb60*/  ISETP.GE.AND P1, PT, R17, UR48, PT ;  /* 0x0000003011007c0c */ /* 0x000fe4000bf26270 */
[C---:B------:R-:W-:Y:S02]  /*eb70*/  LOP3.LUT R15, R18.reuse, 0x60, RZ, 0xfc, !PT ;  /* 0x00000060120f7812 */ /* 0x040fe400078efcff */
[C---:B------:R-:W-:Y:S02]  /*eb80*/  LOP3.LUT R14, R18.reuse, 0x80, RZ, 0xfc, !PT ;  /* 0x00000080120e7812 */ /* 0x040fe400078efcff */
[C---:B------:R-:W-:Y:S02]  /*eb90*/  LOP3.LUT R13, R18.reuse, 0xa0, RZ, 0xfc, !PT ;  /* 0x000000a0120d7812 */ /* 0x040fe400078efcff */
[----:B------:R-:W-:Y:S02]  /*eba0*/  LOP3.LUT R12, R18, 0xc0, RZ, 0xfc, !PT ;  /* 0x000000c0120c7812 */ /* 0x000fe400078efcff */
[----:B------:R-:W-:-:S02]  /*ebb0*/  ISETP.GE.AND P0, PT, R16, UR48, PT ;  /* 0x0000003010007c0c */ /* 0x000fc4000bf06270 */
[C---:B------:R-:W-:Y:S01]  /*ebc0*/  LOP3.LUT R11, R18.reuse, 0xe0, RZ, 0xfc, !PT ;  /* 0x000000e0120b7812 */ /* 0x040fe200078efcff */
[----:B------:R-:W3:Y:S01]  /*ebd0*/  @!P1 LDG.E R20, desc[UR52][R2.64+0x80] ;  /* 0x0000803402149981 */ /* 0x000ee2000c1e1900 */
[----:B------:R-:W-:Y:S02]  /*ebe0*/  ISETP.GE.AND P4, PT, R15, UR48, PT ;  /* 0x000000300f007c0c */ /* 0x000fe4000bf86270 */
[----:B------:R-:W-:Y:S02]  /*ebf0*/  LOP3.LUT R10, R18, 0x100, RZ, 0xfc, !PT ;  /* 0x00000100120a7812 */ /* 0x000fe400078efcff */
[----:B------:R-:W-:Y:S02]  /*ec00*/  ISETP.GE.AND P6, PT, R14, UR48, PT ;  /* 0x000000300e007c0c */ /* 0x000fe4000bfc6270 */
[----:B------:R-:W-:Y:S02]  /*ec10*/  ISETP.GE.AND P5, PT, R13, UR48, PT ;  /* 0x000000300d007c0c */ /* 0x000fe4000bfa6270 */
[----:B------:R-:W-:Y:S01]  /*ec20*/  ISETP.GE.AND P3, PT, R12, UR48, PT ;  /* 0x000000300c007c0c */ /* 0x000fe2000bf66270 */
[----:B------:R-:W4:Y:S01]  /*ec30*/  @!P0 LDG.E R19, desc[UR52][R2.64+0x100] ;  /* 0x0001003402138981 */ /* 0x000f22000c1e1900 */
[----:B------:R-:W-:-:S02]  /*ec40*/  LOP3.LUT R9, R18, 0x120, RZ, 0xfc, !PT ;  /* 0x0000012012097812 */ /* 0x000fc400078efcff */
[C---:B------:R-:W-:Y:S01]  /*ec50*/  LOP3.LUT R8, R18.reuse, 0x140, RZ, 0xfc, !PT ;  /* 0x0000014012087812 */ /* 0x040fe200078efcff */
[----:B------:R-:W4:Y:S01]  /*ec60*/  @!P4 LDG.E R22, desc[UR52][R2.64+0x180] ;  /* 0x000180340216c981 */ /* 0x000f22000c1e1900 */
[C---:B------:R-:W-:Y:S02]  /*ec70*/  LOP3.LUT R7, R18.reuse, 0x160, RZ, 0xfc, !PT ;  /* 0x0000016012077812 */ /* 0x040fe400078efcff */
[C---:B------:R-:W-:Y:S01]  /*ec80*/  LOP3.LUT R6, R18.reuse, 0x180, RZ, 0xfc, !PT ;  /* 0x0000018012067812 */ /* 0x040fe200078efcff */
[----:B------:R-:W4:Y:S01]  /*ec90*/  @!P6 LDG.E R21, desc[UR52][R2.64+0x200] ;  /* 0x000200340215e981 */ /* 0x000f22000c1e1900 */
[C---:B------:R-:W-:Y:S02]  /*eca0*/  LOP3.LUT R5, R18.reuse, 0x1a0, RZ, 0xfc, !PT ;  /* 0x000001a012057812 */ /* 0x040fe400078efcff */
        /* <DEDUP_REMOVED lines=24> */
[----:B-----5:R-:W-:Y:S04]  /*ee30*/  STS [R72], R33 ;  /* 0x0000002148007388 */ /* 0x020fe80000000800 */
[----:B---3--:R-:W-:Y:S04]  /*ee40*/  STS [R71+0x80], R20 ;  /* 0x0000801447007388 */ /* 0x008fe80000000800 */
[----:B----4-:R-:W-:Y:S04]  /*ee50*/  STS [R70+0x100], R19 ;  /* 0x0001001346007388 */ /* 0x010fe80000000800 */
[----:B------:R-:W-:Y:S04]  /*ee60*/  STS [R68+0x180], R22 ;  /* 0x0001801644007388 */ /* 0x000fe80000000800 */
[----:B------:R-:W-:Y:S04]  /*ee70*/  STS [R66+0x200], R21 ;  /* 0x0002001542007388 */ /* 0x000fe80000000800 */
[----:B------:R-:W-:Y:S04]  /*ee80*/  STS [R64+0x280], R24 ;  /* 0x0002801840007388 */ /* 0x000fe80000000800 */
[----:B------:R-:W-:Y:S01]  /*ee90*/  STS [R62+0x300], R23 ;  /* 0x000300173e007388 */ /* 0x000fe20000000800 */
[----:B0-----:R-:W-:-:S03]  /*eea0*/  ULEA UR7, UR8, UR7, 0x18 ;  /* 0x0000000708077291 */ /* 0x001fc6000f8ec03f */
        /* <DEDUP_REMOVED lines=14> */
[----:B------:R-:W-:Y:S04]  /*ef90*/  LDS R21, [R143+0x24] ;  /* 0x000024008f157984 */ /* 0x000fe80000000800 */
[----:B------:R-:W-:Y:S01]  /*efa0*/  LDS R22, [R143+0x28] ;  /* 0x000028008f167984 */ /* 0x000fe20000000800 */
[----:B0-----:R-:W-:-:S03]  /*efb0*/  FADD.FTZ R23, R2, UR4 ;  /* 0x0000000402177e21 */ /* 0x001fc60008010000 */
[----:B------:R-:W-:Y:S02]  /*efc0*/  LDS R2, [R143+0x14] ;  /* 0x000014008f027984 */ /* 0x000fe40000000800 */
[----:B------:R-:W-:Y:S01]  /*efd0*/  FSETP.GTU.FTZ.AND P1, PT, R23, 20, PT ;  /* 0x41a000001700780b */ /* 0x000fe20003f3c000 */
[----:B--2---:R-:W-:Y:S01]  /*efe0*/  FADD.FTZ R24, R3, UR4 ;  /* 0x0000000403187e21 */ /* 0x004fe20008010000 */
[----:B---3--:R-:W-:Y:S01]  /*eff0*/  FADD.FTZ R25, R19, UR4 ;  /* 0x0000000413197e21 */ /* 0x008fe20008010000 */
[----:B------:R-:W-:Y:S01]  /*f000*/  LDS R3, [R143+0x18] ;  /* 0x000018008f037984 */ /* 0x000fe20000000800 */
[----:B----4-:R-:W-:Y:S02]  /*f010*/  FADD.FTZ R26, R20, UR4 ;  /* 0x00000004141a7e21 */ /* 0x010fe40008010000 */
[C---:B------:R-:W-:Y:S01]  /*f020*/  FSETP.GTU.FTZ.AND P6, PT, R24.reuse, 20, PT ;  /* 0x41a000001800780b */ /* 0x040fe20003fdc000 */
[----:B------:R-:W0:Y:S06]  /*f030*/  LDS R20, [R143+0x20] ;  /* 0x000020008f147984 */ /* 0x000e2c0000000800 */
[----:B------:R-:W-:Y:S01]  /*f040*/  @!P1 FMUL.FTZ R23, R23, -1.4426950216293334961 ;  /* 0xbfb8aa3b17179820 */ /* 0x000fe20000410000 */
[----:B------:R-:W-:Y:S01]  /*f050*/  FSETP.GTU.FTZ.AND P5, PT, R25, 20, PT ;  /* 0x41a000001900780b */ /* 0x000fe20003fbc000 */
[----:B------:R-:W2:Y:S04]  /*f060*/  LDS R19, [R143+0x1c] ;  /* 0x00001c008f137984 */ /* 0x000ea80000000800 */
[----:B------:R-:W3:Y:S01]  /*f070*/  @!P1 MUFU.EX2 R23, R23 ;  /* 0x0000001700179308 */ /* 0x000ee20000000800 */
[----:B------:R-:W-:-:S07]  /*f080*/  @!P6 FMUL.FTZ R24, R24, -1.4426950216293334961 ;  /* 0xbfb8aa3b1818e820 */ /* 0x000fce0000410000 */
[----:B------:R-:W-:Y:S01]  /*f090*/  @!P5 FMUL.FTZ R25, R25, -1.4426950216293334961 ;  /* 0xbfb8aa3b1919d820 */ /* 0x000fe20000410000 */
[----:B------:R-:W4:Y:S01]  /*f0a0*/  @!P6 MUFU.EX2 R24, R24 ;  /* 0x000000180018e308 */ /* 0x000f220000000800 */
[----:B---3--:R-:W-:-:S07]  /*f0b0*/  @!P1 FADD.FTZ R23, R23, 1 ;  /* 0x3f80000017179421 */ /* 0x008fce0000010000 */
[----:B------:R-:W3:Y:S08]  /*f0c0*/  @!P5 MUFU.EX2 R25, R25 ;  /* 0x000000190019d308 */ /* 0x000ef00000000800 */
[----:B------:R-:W5:Y:S01]  /*f0d0*/  @!P1 MUFU.RCP R23, R23 ;  /* 0x0000001700179308 */ /* 0x000f620000001000 */
[----:B----4-:R-:W-:Y:S01]  /*f0e0*/  @!P6 FADD.FTZ R24, R24, 1 ;  /* 0x3f8000001818e421 */ /* 0x010fe20000010000 */
[----:B0-----:R-:W-:Y:S01]  /*f0f0*/  FADD.FTZ R20, R20, UR4 ;  /* 0x0000000414147e21 */ /* 0x001fe20008010000 */
[----:B---3--:R-:W-:-:S05]  /*f100*/  @!P5 FADD.FTZ R25, R25, 1 ;  /* 0x3f8000001919d421 */ /* 0x008fca0000010000 */
[----:B------:R-:W0:Y:S01]  /*f110*/  @!P6 MUFU.RCP R24, R24 ;  /* 0x000000180018e308 */ /* 0x000e220000001000 */
[----:B-----5:R-:W-:-:S07]  /*f120*/  @!P1 FMUL.FTZ R92, R92, R23 ;  /* 0x000000175c5c9220 */ /* 0x020fce0000410000 */
[----:B------:R-:W3:Y:S01]  /*f130*/  @!P5 MUFU.RCP R28, R25 ;  /* 0x00000019001cd308 */ /* 0x000ee20000001000 */
[----:B------:R-:W-:Y:S01]  /*f140*/  FSETP.GTU.FTZ.AND P1, PT, R20, 20, PT ;  /* 0x41a000001400780b */ /* 0x000fe20003f3c000 */
[----:B------:R-:W-:Y:S01]  /*f150*/  FADD.FTZ R2, R2, UR4 ;  /* 0x0000000402027e21 */ /* 0x000fe20008010000 */
[----:B------:R-:W-:Y:S01]  /*f160*/  FADD.FTZ R3, R3, UR4 ;  /* 0x0000000403037e21 */ /* 0x000fe20008010000 */
[----:B--2---:R-:W-:Y:S01]  /*f170*/  FADD.FTZ R19, R19, UR4 ;  /* 0x0000000413137e21 */ /* 0x004fe20008010000 */
[----:B------:R-:W-:Y:S01]  /*f180*/  FADD.FTZ R21, R21, UR4 ;  /* 0x0000000415157e21 */ /* 0x000fe20008010000 */
[----:B------:R-:W-:Y:S01]  /*f190*/  FADD.FTZ R22, R22, UR4 ;  /* 0x0000000416167e21 */ /* 0x000fe20008010000 */
[----:B------:R-:W-:Y:S01]  /*f1a0*/  FSETP.GTU.FTZ.AND P0, PT, R26, 20, PT ;  /* 0x41a000001a00780b */ /* 0x000fe20003f1c000 */
[----:B0-----:R-:W-:Y:S01]  /*f1b0*/  @!P6 FMUL.FTZ R93, R93, R24 ;  /* 0x000000185d5de220 */ /* 0x001fe20000410000 */
[----:B------:R-:W-:-:S05]  /*f1c0*/  FSETP.GTU.FTZ.AND P4, PT, R2, 20, PT ;  /* 0x41a000000200780b */ /* 0x000fca0003f9c000 */
[----:B------:R-:W-:Y:S01]  /*f1d0*/  @!P1 FMUL.FTZ R20, R20, -1.4426950216293334961 ;  /* 0xbfb8aa3b14149820 */ /* 0x000fe20000410000 */
[----:B------:R-:W-:Y:S01]  /*f1e0*/  FSETP.GTU.FTZ.AND P3, PT, R3, 20, PT ;  /* 0x41a000000300780b */ /* 0x000fe20003f7c000 */
[----:B---3--:R-:W-:Y:S01]  /*f1f0*/  @!P5 FMUL.FTZ R95, R95, R28 ;  /* 0x0000001c5f5fd220 */ /* 0x008fe20000410000 */
[----:B------:R-:W-:Y:S02]  /*f200*/  FSETP.GTU.FTZ.AND P2, PT, R19, 20, PT ;  /* 0x41a000001300780b */ /* 0x000fe40003f5c000 */
[----:B------:R-:W-:Y:S02]  /*f210*/  FSETP.GTU.FTZ.AND P6, PT, R21, 20, PT ;  /* 0x41a000001500780b */ /* 0x000fe40003fdc000 */
[----:B------:R-:W-:Y:S01]  /*f220*/  FSETP.GTU.FTZ.AND P5, PT, R22, 20, PT ;  /* 0x41a000001600780b */ /* 0x000fe20003fbc000 */
[----:B------:R-:W0:Y:S01]  /*f230*/  @!P1 MUFU.EX2 R20, R20 ;  /* 0x0000001400149308 */ /* 0x000e220000000800 */
[----:B------:R-:W-:Y:S01]  /*f240*/  @!P0 FMUL.FTZ R26, R26, -1.4426950216293334961 ;  /* 0xbfb8aa3b1a1a8820 */ /* 0x000fe20000410000 */
[----:B------:R-:W-:-:S04]  /*f250*/  @!P4 FMUL.FTZ R2, R2, -1.4426950216293334961 ;  /* 0xbfb8aa3b0202c820 */ /* 0x000fc80000410000 */
[----:B------:R-:W-:Y:S02]  /*f260*/  @!P3 FMUL.FTZ R3, R3, -1.4426950216293334961 ;  /* 0xbfb8aa3b0303b820 */ /* 0x000fe40000410000 */
[----:B------:R-:W-:Y:S02]  /*f270*/  @!P2 FMUL.FTZ R19, R19, -1.4426950216293334961 ;  /* 0xbfb8aa3b1313a820 */ /* 0x000fe40000410000 */
[----:B------:R-:W-:Y:S02]  /*f280*/  @!P6 FMUL.FTZ R21, R21, -1.4426950216293334961 ;  /* 0xbfb8aa3b1515e820 */ /* 0x000fe40000410000 */
[----:B------:R-:W-:Y:S01]  /*f290*/  @!P5 FMUL.FTZ R22, R22, -1.4426950216293334961 ;  /* 0xbfb8aa3b1616d820 */ /* 0x000fe20000410000 */
[----:B------:R-:W2:Y:S01]  /*f2a0*/  @!P0 MUFU.EX2 R26, R26 ;  /* 0x0000001a001a8308 */ /* 0x000ea20000000800 */
[----:B------:R-:W-:Y:S01]  /*f2b0*/  SHF.L.U32 R23, R147, 0x4, RZ ;  /* 0x0000000493177819 */ /* 0x000fe200000006ff */
[----:B0-----:R-:W-:-:S06]  /*f2c0*/  @!P1 FADD.FTZ R20, R20, 1 ;  /* 0x3f80000014149421 */ /* 0x001fcc0000010000 */
[----:B------:R-:W0:Y:S01]  /*f2d0*/  @!P4 MUFU.EX2 R2, R2 ;  /* 0x000000020002c308 */ /* 0x000e220000000800 */
[----:B------:R-:W-:-:S07]  /*f2e0*/  LOP3.LUT R23, R23, 0xfffffe00, RZ, 0xc0, !PT ;  /* 0xfffffe0017177812 */ /* 0x000fce00078ec0ff */
[----:B------:R-:W3:Y:S08]  /*f2f0*/  @!P3 MUFU.EX2 R3, R3 ;  /* 0x000000030003b308 */ /* 0x000ef00000000800 */
[----:B------:R-:W4:Y:S08]  /*f300*/  @!P2 MUFU.EX2 R19, R19 ;  /* 0x000000130013a308 */ /* 0x000f300000000800 */
[----:B------:R-:W5:Y:S08]  /*f310*/  @!P6 MUFU.EX2 R21, R21 ;  /* 0x000000150015e308 */ /* 0x000f700000000800 */
[----:B------:R-:W1:Y:S01]  /*f320*/  @!P5 MUFU.EX2 R22, R22 ;  /* 0x000000160016d308 */ /* 0x000e620000000800 */
[----:B------:R-:W-:-:S07]  /*f330*/  LEA R52, R146, R23, 0x4 ;  /* 0x0000001792347211 */ /* 0x000fce00078e20ff */
[----:B------:R2:W-:Y:S01]  /*f340*/  @!P1 MUFU.RCP R58, R20 ;  /* 0x00000014003a9308 */ /* 0x0005e20000001000 */
[----:B------:R-:W-:Y:S01]  /*f350*/  IADD3 R23, R52, 0x1, RZ ;  /* 0x0000000134177810 */ /* 0x000fe20007ffe0ff */
[----:B--2---:R-:W2:Y:S01]  /*f360*/  LDS R20, [R143+0x38] ;  /* 0x000038008f147984 */ /* 0x004ea20000000800 */
[----:B------:R-:W-:Y:S01]  /*f370*/  @!P0 FADD.FTZ R26, R26, 1 ;  /* 0x3f8000001a1a8421 */ /* 0x000fe20000010000 */
[----:B------:R-:W-:Y:S01]  /*f380*/  IADD3 R25, R52, 0x2, RZ ;  /* 0x0000000234197810 */ /* 0x000fe20007ffe0ff */
[----:B0-----:R-:W-:Y:S01]  /*f390*/  @!P4 FADD.FTZ R2, R2, 1 ;  /* 0x3f8000000202c421 */ /* 0x001fe20000010000 */
[----:B------:R-:W-:Y:S01]  /*f3a0*/  IADD3 R33, R52, 0x6, RZ ;  /* 0x0000000634217810 */ /* 0x000fe20007ffe0ff */
[----:B---3--:R-:W-:Y:S01]  /*f3b0*/  @!P3 FADD.FTZ R3, R3, 1 ;  /* 0x3f8000000303b421 */ /* 0x008fe20000010000 */
[-C--:B------:R-:W-:Y:S01]  /*f3c0*/  LEA.HI.SX32 R24, R23, R52.reuse, 0x1b ;  /* 0x0000003417187211 */ /* 0x080fe200078fdaff */
[----:B----4-:R-:W-:Y:S01]  /*f3d0*/  @!P2 FADD.FTZ R19, R19, 1 ;  /* 0x3f8000001313a421 */ /* 0x010fe20000010000 */
[----:B-----5:R-:W-:Y:S01]  /*f3e0*/  @!P6 FADD.FTZ R21, R21, 1 ;  /* 0x3f8000001515e421 */ /* 0x020fe20000010000 */
[----:B-1----:R-:W-:Y:S01]  /*f3f0*/  @!P5 FADD.FTZ R22, R22, 1 ;  /* 0x3f8000001616d421 */ /* 0x002fe20000010000 */
[----:B------:R0:W-:Y:S01]  /*f400*/  @!P0 MUFU.RCP R53, R26 ;  /* 0x0000001a00358308 */ /* 0x0001e20000001000 */
[----:B------:R-:W-:-:S02]  /*f410*/  LEA.HI.SX32 R34, R33, R52, 0x1b ;  /* 0x0000003421227211 */ /* 0x000fc400078fdaff */
[----:B0-----:R-:W-:-:S05]  /*f420*/  LEA.HI.SX32 R26, R25, R52, 0x1b ;  /* 0x00000034191a7211 */ /* 0x001fca00078fdaff */
[----:B------:R0:W-:Y:S01]  /*f430*/  @!P4 MUFU.RCP R54, R2 ;  /* 0x000000020036c308 */ /* 0x0001e20000001000 */
[----:B------:R-:W-:-:S07]  /*f440*/  LEA R25, R24, R145, 0x2 ;  /* 0x0000009118197211 */ /* 0x000fce00078e10ff */
[----:B------:R1:W-:Y:S01]  /*f450*/  @!P3 MUFU.RCP R56, R3 ;  /* 0x000000030038b308 */ /* 0x0003e20000001000 */
[----:B0-----:R-:W-:Y:S07]  /*f460*/  LDS R2, [R143+0x2c] ;  /* 0x00002c008f027984 */ /* 0x001fee0000000800 */
[----:B------:R0:W-:Y:S01]  /*f470*/  @!P2 MUFU.RCP R23, R19 ;  /* 0x000000130017a308 */ /* 0x0001e20000001000 */
[----:B-1----:R-:W-:Y:S07]  /*f480*/  LDS R3, [R143+0x30] ;  /* 0x000030008f037984 */ /* 0x002fee0000000800 */
[----:B------:R1:W-:Y:S01]  /*f490*/  @!P6 MUFU.RCP R24, R21 ;  /* 0x000000150018e308 */ /* 0x0003e20000001000 */
[----:B0-----:R-:W-:Y:S07]  /*f4a0*/  LDS R19, [R143+0x34] ;  /* 0x000034008f137984 */ /* 0x001fee0000000800 */
[----:B------:R0:W3:Y:S01]  /*f4b0*/  @!P5 MUFU.RCP R33, R22 ;  /* 0x000000160021d308 */ /* 0x0000e20000001000 */
[----:B-1----:R-:W-:Y:S04]  /*f4c0*/  LDS R21, [R143+0x3c] ;  /* 0x00003c008f157984 */ /* 0x002fe80000000800 */
[----:B0-----:R-:W0:Y:S01]  /*f4d0*/  LDS R22, [R143] ;  /* 0x000000008f167984 */ /* 0x001e220000000800 */
[----:B------:R-:W-:Y:S01]  /*f4e0*/  BAR.SYNC.DEFER_BLOCKING 0x0 ;  /* 0x0000000000007b1d */ /* 0x000fe20000010000 */
[----:B------:R-:W-:-:S02]  /*f4f0*/  IADD3 R27, R52, 0x3, RZ ;  /* 0x00000003341b7810 */ /* 0x000fc40007ffe0ff */
[C---:B------:R-:W-:Y:S02]  /*f500*/  IADD3 R29, R52.reuse, 0x4, RZ ;  /* 0x00000004341d7810 */ /* 0x040fe40007ffe0ff */
[C---:B------:R-:W-:Y:S02]  /*f510*/  IADD3 R31, R52.reuse, 0x5, RZ ;  /* 0x00000005341f7810 */ /* 0x040fe40007ffe0ff */
[C---:B------:R-:W-:Y:S02]  /*f520*/  IADD3 R35, R52.reuse, 0x7, RZ ;  /* 0x0000000734237810 */ /* 0x040fe40007ffe0ff */
[-C--:B------:R-:W-:Y:S02]  /*f530*/  LEA.HI.SX32 R28, R27, R52.reuse, 0x1b ;  /* 0x000000341b1c7211 */ /* 0x080fe400078fdaff */
[----:B------:R-:W-:Y:S02]  /*f540*/  IADD3 R37, R52, 0x8, RZ ;  /* 0x0000000834257810 */ /* 0x000fe40007ffe0ff */
[----:B------:R-:W-:Y:S01]  /*f550*/  LEA.HI.SX32 R30, R29, R52, 0x1b ;  /* 0x000000341d1e7211 */ /* 0x000fe200078fdaff */
[----:B---3--:R-:W-:Y:S01]  /*f560*/  @!P5 FMUL.FTZ R104, R104, R33 ;  /* 0x000000216868d220 */ /* 0x008fe20000410000 */
[----:B------:R-:W-:-:S02]  /*f570*/  IADD3 R39, R52, 0x9, RZ ;  /* 0x0000000934277810 */ /* 0x000fc40007ffe0ff */
[-C--:B------:R-:W-:Y:S01]  /*f580*/  LEA.HI.SX32 R32, R31, R52.reuse, 0x1b ;  /* 0x000000341f207211 */ /* 0x080fe200078fdaff */
[----:B--2---:R-:W-:Y:S01]  /*f590*/  FADD.FTZ R33, R20, UR4 ;  /* 0x0000000414217e21 */ /* 0x004fe20008010000 */
[----:B------:R-:W-:Y:S02]  /*f5a0*/  IADD3 R41, R52, 0xa, RZ ;  /* 0x0000000a34297810 */ /* 0x000fe40007ffe0ff */
        /* <DEDUP_REMOVED lines=9> */
[----:B------:R-:W-:Y:S02]  /*f640*/  IADD3 R47, R52, 0xd, RZ ;  /* 0x0000000d342f7810 */ /* 0x000fe40007ffe0ff */
[----:B------:R-:W-:Y:S02]  /*f650*/  LEA.HI.SX32 R40, R39, R52, 0x1b ;  /* 0x0000003427287211 */ /* 0x000fe400078fdaff */
[----:B------:R-:W-:Y:S01]  /*f660*/  LEA R32, R32, R145, 0x2 ;  /* 0x0000009120207211 */ /* 0x000fe200078e10ff */
[----:B------:R-:W-:Y:S01]  /*f670*/  @!P3 FMUL.FTZ R99, R99, R56 ;  /* 0x000000386363b220 */ /* 0x000fe20000410000 */
[----:B------:R-:W-:Y:S01]  /*f680*/  IADD3 R49, R52, 0xe, RZ ;  /* 0x0000000e34317810 */ /* 0x000fe20007ffe0ff */
[----:B------:R-:W-:Y:S01]  /*f690*/  STS [R26+0x8], R87 ;  /* 0x000008571a007388 */ /* 0x000fe20000000800 */
[----:B------:R-:W-:-:S02]  /*f6a0*/  LEA.HI.SX32 R42, R41, R52, 0x1b ;  /* 0x00000034292a7211 */ /* 0x000fc400078fdaff */
[-C--:B------:R-:W-:Y:S01]  /*f6b0*/  LEA R34, R34, R145.reuse, 0x2 ;  /* 0x0000009122227211 */ /* 0x080fe200078e10ff */
[----:B------:R-:W-:Y:S01]  /*f6c0*/  STS [R28+0xc], R86 ;  /* 0x00000c561c007388 */ /* 0x000fe20000000800 */
[----:B------:R-:W-:Y:S02]  /*f6d0*/  IADD3 R51, R52, 0xf, RZ ;  /* 0x0000000f34337810 */ /* 0x000fe40007ffe0ff */
[----:B------:R-:W-:Y:S02]  /*f6e0*/  LEA.HI.SX32 R44, R43, R52, 0x1b ;  /* 0x000000342b2c7211 */ /* 0x000fe400078fdaff */
[-C--:B------:R-:W-:Y:S01]  /*f6f0*/  LEA R27, R36, R145.reuse, 0x2 ;  /* 0x00000091241b7211 */ /* 0x080fe200078e10ff */
[----:B------:R-:W-:Y:S01]  /*f700*/  @!P6 FMUL.FTZ R103, R103, R24 ;  /* 0x000000186767e220 */ /* 0x000fe20000410000 */
        /* <DEDUP_REMOVED lines=21> */
[----:B------:R-:W-:Y:S01]  /*f860*/  @!P4 FMUL.FTZ R97, R97, R54 ;  /* 0x000000366161c220 */ /* 0x000fe20000410000 */
[----:B------:R-:W-:-:S02]  /*f870*/  MOV R54, UR48 ;  /* 0x0000003000367c02 */ /* 0x000fc40008000f00 */
[----:B------:R-:W-:Y:S01]  /*f880*/  STS [R44+0x2c], R78 ;  /* 0x00002c4e2c007388 */ /* 0x000fe20000000800 */
[----:B0-----:R-:W-:-:S03]  /*f890*/  FADD.FTZ R36, R22, UR4 ;  /* 0x0000000416247e21 */ /* 0x001fc60008010000 */
[----:B------:R-:W-:Y:S01]  /*f8a0*/  STS [R46+0x30], R77 ;  /* 0x0000304d2e007388 */ /* 0x000fe20000000800 */
[----:B------:R-:W-:-:S03]  /*f8b0*/  @!P0 FMUL.FTZ R96, R96, R53 ;  /* 0x0000003560608220 */ /* 0x000fc60000410000 */
[----:B------:R-:W-:Y:S01]  /*f8c0*/  STS [R29+0x34], R76 ;  /* 0x0000344c1d007388 */ /* 0x000fe20000000800 */
[----:B------:R-:W-:-:S03]  /*f8d0*/  @!P3 FMUL.FTZ R22, R33, -1.4426950216293334961 ;  /* 0xbfb8aa3b2116b820 */ /* 0x000fc60000410000 */
        /* <DEDUP_REMOVED lines=23> */
[----:B------:R-:W-:-:S02]  /*fa50*/  FADD.FTZ R3, R3, UR4 ;  /* 0x0000000403037e21 */ /* 0x000fc40008010000 */
[----:B------:R-:W-:Y:S01]  /*fa60*/  FSETP.GTU.FTZ.AND P0, PT, R2, 20, PT ;  /* 0x41a000000200780b */ /* 0x000fe20003f1c000 */
[----:B------:R-:W-:Y:S01]  /*fa70*/  FADD.FTZ R24, R19, UR4 ;  /* 0x0000000413187e21 */ /* 0x000fe20008010000 */
[----:B------:R-:W-:Y:S01]  /*fa80*/  @!P1 FMUL.FTZ R101, R101, R58 ;  /* 0x0000003a65659220 */ /* 0x000fe20000410000 */
[----:B------:R-:W-:Y:S01]  /*fa90*/  @!P2 FMUL.FTZ R100, R100, R23 ;  /* 0x000000176464a220 */ /* 0x000fe20000410000 */
[----:B------:R-:W-:Y:S02]  /*faa0*/  FSETP.GTU.FTZ.AND P1, PT, R3, 20, PT ;  /* 0x41a000000300780b */ /* 0x000fe40003f3c000 */
[----:B------:R-:W-:Y:S01]  /*fab0*/  FSETP.GTU.FTZ.AND P2, PT, R24, 20, PT ;  /* 0x41a000001800780b */ /* 0x000fe20003f5c000 */
[----:B------:R-:W0:Y:S06]  /*fac0*/  LDS R65, [R145+0x1080] ;  /* 0x0010800091417984 */ /* 0x000e2c0000000800 */
[----:B------:R-:W-:-:S04]  /*fad0*/  @!P0 FMUL.FTZ R19, R2, -1.4426950216293334961 ;  /* 0xbfb8aa3b02138820 */ /* 0x000fc80000410000 */
[----:B------:R-:W-:Y:S01]  /*fae0*/  @!P1 FMUL.FTZ R23, R3, -1.4426950216293334961 ;  /* 0xbfb8aa3b03179820 */ /* 0x000fe20000410000 */
[----:B------:R-:W-:Y:S01]  /*faf0*/  MOV R52, UR9 ;  /* 0x0000000900347c02 */ /* 0x000fe20008000f00 */
[----:B------:R1:W2:Y:S01]  /*fb00*/  @!P0 MUFU.EX2 R20, R19 ;  /* 0x0000001300148308 */ /* 0x0002a20000000800 */
[----:B------:R-:W-:Y:S01]  /*fb10*/  SHF.R.S32.HI R69, RZ, 0x1f, R18 ;  /* 0x0000001fff457819 */ /* 0x000fe20000011412 */
[----:B------:R-:W-:Y:S01]  /*fb20*/  FADD.FTZ R48, R21, UR4 ;  /* 0x0000000415307e21 */ /* 0x000fe20008010000 */
[----:B------:R-:W-:Y:S01]  /*fb30*/  IADD3 R2, P4, R18, UR9, RZ ;  /* 0x0000000912027c10 */ /* 0x000fe2000ff9e0ff */
[----:B------:R-:W-:Y:S01]  /*fb40*/  ULDC.64 UR8, c[0x0][0x388] ;  /* 0x0000e20000087ab9 */ /* 0x000fe20000000a00 */
[----:B-1----:R-:W-:-:S03]  /*fb50*/  @!P2 FMUL.FTZ R19, R24, -1.4426950216293334961 ;  /* 0xbfb8aa3b1813a820 */ /* 0x002fc60000410000 */
        /* <DEDUP_REMOVED lines=41> */
.L_x_9094:
[----:B------:R-:W-:Y:S05]  /*fdf0*/  BSYNC B0 ;  /* 0x0000000000007941 */ /* 0x000fea0003800000 */
.L_x_9093:
[----:B-1----:R-:W3:Y:S01]  /*fe00*/  LDL.LU R33, [R1+0x24] ;  /* 0x0000240001217983 */ /* 0x002ee20000300800 */
[----:B------:R-:W-:Y:S01]  /*fe10*/  UIADD3 UR29, UR6, -UR45, URZ ;  /* 0x8000002d061d7290 */ /* 0x000fe2000fffe03f */
[----:B0-----:R-:W-:Y:S01]  /*fe20*/  @!P4 FADD.FTZ R24, R24, 1 ;  /* 0x3f8000001818c421 */ /* 0x001fe20000010000 */
[----:B------:R-:W-:Y:S01]  /*fe30*/  ULDC.64 UR8, c[0x0][0x390] ;  /* 0x0000e40000087ab9 */ /* 0x000fe20000000a00 */
[----:B------:R-:W-:Y:S01]  /*fe40*/  UMOV UR27, UR31 ;  /* 0x0000001f001b7c82 */ /* 0x000fe20008000000 */
[----:B------:R-:W-:Y:S01]  /*fe50*/  UIMAD UR29, UR29, -0x400, URZ ;  /* 0xfffffc001d1d78a4 */ /* 0x000fe2000f8e023f */
[----:B--2---:R0:W1:Y:S01]  /*fe60*/  @!P4 MUFU.RCP R23, R24 ;  /* 0x000000180017c308 */ /* 0x0040620000001000 */
        /* <DEDUP_REMOVED lines=21> */
[----:B--2---:R-:W-:Y:S01]  /*ffc0*/  MOV R19, UR26 ;  /* 0x0000001a00137c02 */ /* 0x004fe20008000f00 */
        /* <DEDUP_REMOVED lines=70> */
[----:B------:R0:W-:Y:S01]  /*10430*/  @!P6 STS [R145+0x1080], R20 ;  /* 0x001080149100e388 */ /* 0x0001e20000000800 */
[----:B------:R-:W-:Y:S01]  /*10440*/  FADD.FTZ R22, R22, R93 ;  /* 0x0000005d16167221 */ /* 0x000fe20000010000 */
[----:B------:R-:W-:Y:S03]  /*10450*/  BAR.SYNC.DEFER_BLOCKING 0x0 ;  /* 0x0000000000007b1d */ /* 0x000fe60000010000 */
[----:B------:R-:W-:-:S04]  /*10460*/  FADD.FTZ R19, R22, R95 ;  /* 0x0000005f16137221 */ /* 0x000fc80000010000 */
[----:B------:R-:W-:Y:S01]  /*10470*/  FADD.FTZ R22, R19, R96 ;  /* 0x0000006013167221 */ /* 0x000fe20000010000 */
[----:B0-----:R-:W-:-:S03]  /*10480*/  IADD3 R20, P1, R18, -0x3e0, RZ ;  /* 0xfffffc2012147810 */ /* 0x001fc60007f3e0ff */
[----:B------:R-:W-:Y:S01]  /*10490*/  FADD.FTZ R22, R22, R97 ;  /* 0x0000006116167221 */ /* 0x000fe20000010000 */
[----:B------:R-:W-:-:S03]  /*104a0*/  IADD3.X R69, R69, -0x1, RZ, P1, !PT ;  /* 0xffffffff45457810 */ /* 0x000fc60000ffe4ff */
[----:B------:R-:W-:-:S04]  /*104b0*/  FADD.FTZ R99, R22, R99 ;  /* 0x0000006316637221 */ /* 0x000fc80000010000 */
[----:B------:R-:W-:-:S04]  /*104c0*/  FADD.FTZ R100, R99, R100 ;  /* 0x0000006463647221 */ /* 0x000fc80000010000 */
[----:B------:R-:W-:Y:S01]  /*104d0*/  FADD.FTZ R100, R100, R101 ;  /* 0x0000006564647221 */ /* 0x000fe20000010000 */
[----:B------:R-:W0:Y:S03]  /*104e0*/  LDS R45, [R145+0x1080] ;  /* 0x00108000912d7984 */ /* 0x000e260000000800 */
[----:B------:R-:W-:-:S04]  /*104f0*/  FADD.FTZ R103, R100, R103 ;  /* 0x0000006764677221 */ /* 0x000fc80000010000 */
[----:B------:R-:W-:-:S04]  /*10500*/  FADD.FTZ R104, R103, R104 ;  /* 0x0000006867687221 */ /* 0x000fc80000010000 */
[----:B------:R-:W-:-:S04]  /*10510*/  FADD.FTZ R104, R104, R105 ;  /* 0x0000006968687221 */ /* 0x000fc80000010000 */
[----:B------:R-:W-:-:S04]  /*10520*/  FADD.FTZ R107, R104, R107 ;  /* 0x0000006b686b7221 */ /* 0x000fc80000010000 */
[----:B------:R-:W-:-:S04]  /*10530*/  FADD.FTZ R108, R107, R108 ;  /* 0x0000006c6b6c7221 */ /* 0x000fc80000010000 */
[----:B------:R-:W-:Y:S01]  /*10540*/  FADD.FTZ R109, R108, R109 ;  /* 0x0000006d6c6d7221 */ /* 0x000fe20000010000 */
[----:B0-----:R-:W-:-:S03]  /*10550*/  ISETP.GE.AND P0, PT, R18, R45, PT ;  /* 0x0000002d1200720c */ /* 0x001fc60003f06270 */
[----:B------:R-:W-:-:S05]  /*10560*/  FADD.FTZ R18, R109, R110 ;  /* 0x0000006e6d127221 */ /* 0x000fca0000010000 */
[----:B------:R0:W-:Y:S05]  /*10570*/  STL [R1+0x24], R18 ;  /* 0x0000241201007387 */ /* 0x0001ea0000100800 */
        /* <DEDUP_REMOVED lines=11> */
[----:B0-----:R-:W-:-:S04]  /*10630*/  LEA R18, P0, R2, UR32, 0x2 ;  /* 0x0000002002127c11 */ /* 0x001fc8000f8010ff */
[----:B------:R-:W-:-:S05]  /*10640*/  LEA.HI.X R19, R2, UR33, R3, 0x2, P0 ;  /* 0x0000002102137c11 */ /* 0x000fca00080f1403 */
[----:B------:R1:W-:Y:S04]  /*10650*/  STG.E desc[UR52][R18.64], R21 ;  /* 0x0000001512007986 */ /* 0x0003e8000c101934 */
.L_x_9096:
[----:B------:R-:W-:Y:S05]  /*10660*/  BSYNC B0 ;  /* 0x0000000000007941 */ /* 0x000fea0003800000 */
.L_x_9095:
        /* <DEDUP_REMOVED lines=15> */
[----:B01----:R-:W-:Y:S01]  /*10760*/  MOV R18, UR29 ;  /* 0x0000001d00127c02 */ /* 0x003fe20008000f00 */
        /* <DEDUP_REMOVED lines=42> */
.L_x_8964:
        /* <DEDUP_REMOVED lines=38> */
.L_x_9099:
[----:B------:R-:W-:Y:S05]  /*10c70*/  BSYNC B0 ;  /* 0x0000000000007941 */ /* 0x000fea0003800000 */
.L_x_9098:
        /* <DEDUP_REMOVED lines=41> */
.L_x_9101:
[----:B------:R-:W2:Y:S02]  /*10f10*/  S2R R7, SR_TID.X ;  /* 0x0000000000077919 */ /* 0x000ea40000002100 */
.L_x_9102:
[----:B------:R-:W-:Y:S05]  /*10f20*/  BSYNC B0 ;  /* 0x0000000000007941 */ /* 0x000fea0003800000 */
.L_x_9100:
        /* <DEDUP_REMOVED lines=15> */
.L_x_9103:
        /* <DEDUP_REMOVED lines=19> */
.L_x_9001:
[----:B------:R-:W-:Y:S01]  /*11150*/  HFMA2.MMA R69, -RZ, RZ, 0, 5.9604644775390625e-08 ;  /* 0x00000001ff457435 */ /* 0x000fe200000001ff */
[----:B------:R-:W-:Y:S02]  /*11160*/  MOV R246, R243 ;  /* 0x000000f300f67202 */ /* 0x000fe40000000f00 */
[----:B------:R-:W-:Y:S02]  /*11170*/  MOV R68, RZ ;  /* 0x000000ff00447202 */ /* 0x000fe40000000f00 */
[----:B------:R-:W-:-:S07]  /*11180*/  MOV R71, 0xffffffff ;  /* 0xffffffff00477802 */ /* 0x000fce0000000f00 */
[----:B01---5:R-:W-:Y:S05]  /*11190*/  WARPSYNC.COLLECTIVE R71, `(.L_x_9104) ;  /* 0x0000000047087348 */ /* 0x023fea0003c00000 */
[----:B------:R2:W3:Y:S02]  /*111a0*/  SHFL.UP P3, R70, R246, R69, R68 ;  /* 0x04000045f6467389 */ /* 0x0004e40000060044 */
[----:B0123-5:R-:W-:Y:S01]  /*111b0*/  ENDCOLLECTIVE ;  /* 0x000000000000791b */ /* 0x02ffe20003800000 */
.L_x_9104:
[----:B------:R-:W-:Y:S02]  /*111c0*/  MOV R246, R237 ;  /* 0x000000ed00f67202 */ /* 0x000fe40000000f00 */
[----:B------:R-:W-:-:S07]  /*111d0*/  MOV R244, R70 ;  /* 0x0000004600f47202 */ /* 0x000fce0000000f00 */
[----:B------:R-:W-:Y:S05]  /*111e0*/  WARPSYNC.COLLECTIVE R71, `(.L_x_9105) ;  /* 0x0000000047087348 */ /* 0x000fea0003c00000 */
[----:B------:R0:W1:Y:S02]  /*111f0*/  SHFL.UP P3, R70, R246, R69, R68 ;  /* 0x04000045f6467389 */ /* 0x0000640000060044 */
[----:B01----:R-:W-:Y:S01]  /*11200*/  ENDCOLLECTIVE ;  /* 0x000000000000791b */ /* 0x003fe20003800000 */
.L_x_9105:
[----:B------:R-:W-:Y:S02]  /*11210*/  MOV R246, R241 ;  /* 0x000000f100f67202 */ /* 0x000fe40000000f00 */
[----:B------:R-:W-:-:S07]  /*11220*/  MOV R245, R70 ;  /* 0x0000004600f57202 */ /* 0x000fce0000000f00 */
[----:B------:R-:W-:Y:S05]  /*11230*/  WARPSYNC.COLLECTIVE R71, `(.L_x_9106) ;  /* 0x0000000047087348 */ /* 0x000fea0003c00000 */
[----:B------:R0:W1:Y:S02]  /*11240*/  SHFL.UP P3, R70, R246, R69, R68 ;  /* 0x04000045f6467389 */ /* 0x0000640000060044 */
[----:B01----:R-:W-:Y:S01]  /*11250*/  ENDCOLLECTIVE ;  /* 0x000000000000791b */ /* 0x003fe20003800000 */
.L_x_9106:
[----:B------:R-:W-:Y:S02]  /*11260*/  MOV R246, R242 ;  /* 0x000000f200f67202 */ /* 0x000fe40000000f00 */
[----:B------:R-:W-:-:S07]  /*11270*/  MOV R247, R70 ;  /* 0x0000004600f77202 */ /* 0x000fce0000000f00 */
[----:B------:R-:W-:Y:S05]  /*11280*/  WARPSYNC.COLLECTIVE R71, `(.L_x_9107) ;  /* 0x0000000047087348 */ /* 0x000fea0003c00000 */
[----:B------:R0:W1:Y:S02]  /*11290*/  SHFL.UP P3, R70, R246, R69, R68 ;  /* 0x04000045f6467389 */ /* 0x0000640000060044 */
[----:B01----:R-:W-:Y:S01]  /*112a0*/  ENDCOLLECTIVE ;  /* 0x000000000000791b */ /* 0x003fe20003800000 */
.L_x_9107:
        /* <DEDUP_REMOVED lines=19> */
.L_x_9108:
[----:B------:R-:W-:Y:S02]  /*113e0*/  MOV R246, R237 ;  /* 0x000000ed00f67202 */ /* 0x000fe40000000f00 */
[----:B------:R-:W-:-:S07]  /*113f0*/  MOV R245, R70 ;  /* 0x0000004600f57202 */ /* 0x000fce0000000f00 */
[----:B------:R-:W-:Y:S05]  /*11400*/  WARPSYNC.COLLECTIVE R71, `(.L_x_9109) ;  /* 0x0000000047087348 */ /* 0x000fea0003c00000 */
[----:B------:R0:W1:Y:S02]  /*11410*/  SHFL.UP P3, R70, R246, R69, R68 ;  /* 0x04000045f6467389 */ /* 0x0000640000060044 */
[----:B01----:R-:W-:Y:S01]  /*11420*/  ENDCOLLECTIVE ;  /* 0x000000000000791b */ /* 0x003fe20003800000 */
.L_x_9109:
[----:B------:R-:W-:Y:S02]  /*11430*/  MOV R246, R241 ;  /* 0x000000f100f67202 */ /* 0x000fe40000000f00 */
[----:B------:R-:W-:-:S07]  /*11440*/  MOV R247, R70 ;  /* 0x0000004600f77202 */ /* 0x000fce0000000f00 */
[----:B------:R-:W-:Y:S05]  /*11450*/  WARPSYNC.COLLECTIVE R71, `(.L_x_9110) ;  /* 0x0000000047087348 */ /* 0x000fea0003c00000 */
[----:B------:R0:W1:Y:S02]  /*11460*/  SHFL.UP P3, R70, R246, R69, R68 ;  /* 0x04000045f6467389 */ /* 0x0000640000060044 */
[----:B01----:R-:W-:Y:S01]  /*11470*/  ENDCOLLECTIVE ;  /* 0x000000000000791b */ /* 0x003fe20003800000 */
.L_x_9110:
[----:B------:R-:W-:Y:S02]  /*11480*/  MOV R246, R242 ;  /* 0x000000f200f67202 */ /* 0x000fe40000000f00 */
[----:B------:R-:W-:-:S07]  /*11490*/  MOV R244, R70 ;  /* 0x0000004600f47202 */ /* 0x000fce0000000f00 */
[----:B------:R-:W-:Y:S05]  /*114a0*/  WARPSYNC.COLLECTIVE R71, `(.L_x_9111) ;  /* 0x0000000047087348 */ /* 0x000fea0003c00000 */
[----:B------:R0:W1:Y:S02]  /*114b0*/  SHFL.UP P3, R70, R246, R69, R68 ;  /* 0x04000045f6467389 */ /* 0x0000640000060044 */
[----:B01----:R-:W-:Y:S01]  /*114c0*/  ENDCOLLECTIVE ;  /* 0x000000000000791b */ /* 0x003fe20003800000 */
.L_x_9111:
        /* <DEDUP_REMOVED lines=19> */
.L_x_9112:
[----:B------:R-:W-:Y:S02]  /*11600*/  MOV R246, R237 ;  /* 0x000000ed00f67202 */ /* 0x000fe40000000f00 */
[----:B------:R-:W-:-:S07]  /*11610*/  MOV R245, R70 ;  /* 0x0000004600f57202 */ /* 0x000fce0000000f00 */
[----:B------:R-:W-:Y:S05]  /*11620*/  WARPSYNC.COLLECTIVE R71, `(.L_x_9113) ;  /* 0x0000000047087348 */ /* 0x000fea0003c00000 */
[----:B------:R0:W1:Y:S02]  /*11630*/  SHFL.UP P3, R70, R246, R69, R68 ;  /* 0x04000045f6467389 */ /* 0x0000640000060044 */
[----:B01----:R-:W-:Y:S01]  /*11640*/  ENDCOLLECTIVE ;  /* 0x000000000000791b */ /* 0x003fe20003800000 */
.L_x_9113:
[----:B------:R-:W-:Y:S02]  /*11650*/  MOV R246, R241 ;  /* 0x000000f100f67202 */ /* 0x000fe40000000f00 */
[----:B------:R-:W-:-:S07]  /*11660*/  MOV R247, R70 ;  /* 0x0000004600f77202 */ /* 0x000fce0000000f00 */
[----:B------:R-:W-:Y:S05]  /*11670*/  WARPSYNC.COLLECTIVE R71, `(.L_x_9114) ;  /* 0x0000000047087348 */ /* 0x000fea0003c00000 */
[----:B------:R0:W1:Y:S02]  /*11680*/  SHFL.UP P3, R70, R246, R69, R68 ;  /* 0x04000045f6467389 */ /* 0x0000640000060044 */
[----:B01----:R-:W-:Y:S01]  /*11690*/  ENDCOLLECTIVE ;  /* 0x000000000000791b */ /* 0x003fe20003800000 */
.L_x_9114:
[----:B------:R-:W-:Y:S02]  /*116a0*/  MOV R246, R242 ;  /* 0x000000f200f67202 */ /* 0x000fe40000000f00 */
[----:B------:R-:W-:-:S07]  /*116b0*/  MOV R244, R70 ;  /* 0x0000004600f47202 */ /* 0x000fce0000000f00 */
[----:B------:R-:W-:Y:S05]  /*116c0*/  WARPSYNC.COLLECTIVE R71, `(.L_x_9115) ;  /* 0x0000000047087348 */ /* 0x000fea0003c00000 */
[----:B------:R0:W1:Y:S02]  /*116d0*/  SHFL.UP P3, R70, R246, R69, R68 ;  /* 0x04000045f6467389 */ /* 0x0000640000060044 */
[----:B01----:R-:W-:Y:S01]  /*116e0*/  ENDCOLLECTIVE ;  /* 0x000000000000791b */ /* 0x003fe20003800000 */
.L_x_9115:
        /* <DEDUP_REMOVED lines=19> */
.L_x_9116:
[----:B------:R-:W-:Y:S02]  /*11820*/  MOV R246, R237 ;  /* 0x000000ed00f67202 */ /* 0x000fe40000000f00 */
[----:B------:R-:W-:-:S07]  /*11830*/  MOV R245, R70 ;  /* 0x0000004600f57202 */ /* 0x000fce0000000f00 */
[----:B------:R-:W-:Y:S05]  /*11840*/  WARPSYNC.COLLECTIVE R71, `(.L_x_9117) ;  /* 0x0000000047087348 */ /* 0x000fea0003c00000 */
[----:B------:R0:W1:Y:S02]  /*11850*/  SHFL.UP P3, R70, R246, R69, R68 ;  /* 0x04000045f6467389 */ /* 0x0000640000060044 */
[----:B01----:R-:W-:Y:S01]  /*11860*/  ENDCOLLECTIVE ;  /* 0x000000000000791b */ /* 0x003fe20003800000 */
.L_x_9117:
[----:B------:R-:W-:Y:S02]  /*11870*/  MOV R246, R241 ;  /* 0x000000f100f67202 */ /* 0x000fe40000000f00 */
[----:B------:R-:W-:-:S07]  /*11880*/  MOV R247, R70 ;  /* 0x0000004600f77202 */ /* 0x000fce0000000f00 */
[----:B------:R-:W-:Y:S05]  /*11890*/  WARPSYNC.COLLECTIVE R71, `(.L_x_9118) ;  /* 0x0000000047087348 */ /* 0x000fea0003c00000 */
[----:B------:R0:W1:Y:S02]  /*118a0*/  SHFL.UP P3, R70, R246, R69, R68 ;  /* 0x04000045f6467389 */ /* 0x0000640000060044 */
[----:B01----:R-:W-:Y:S01]  /*118b0*/  ENDCOLLECTIVE ;  /* 0x000000000000791b */ /* 0x003fe20003800000 */
.L_x_9118:
[----:B------:R-:W-:Y:S02]  /*118c0*/  MOV R246, R242 ;  /* 0x000000f200f67202 */ /* 0x000fe40000000f00 */
[----:B------:R-:W-:-:S07]  /*118d0*/  MOV R244, R70 ;  /* 0x0000004600f47202 */ /* 0x000fce0000000f00 */
[----:B------:R-:W-:Y:S05]  /*118e0*/  WARPSYNC.COLLECTIVE R71, `(.L_x_9119) ;  /* 0x0000000047087348 */ /* 0x000fea0003c00000 */
[----:B------:R0:W1:Y:S02]  /*118f0*/  SHFL.UP P3, R70, R246, R69, R68 ;  /* 0x04000045f6467389 */ /* 0x0000640000060044 */
[----:B01----:R-:W-:Y:S01]  /*11900*/  ENDCOLLECTIVE ;  /* 0x000000000000791b */ /* 0x003fe20003800000 */
.L_x_9119:
        /* <DEDUP_REMOVED lines=19> */
.L_x_9120:
[----:B------:R-:W-:Y:S02]  /*11a40*/  MOV R246, R237 ;  /* 0x000000ed00f67202 */ /* 0x000fe40000000f00 */
[----:B------:R-:W-:-:S07]  /*11a50*/  MOV R244, R70 ;  /* 0x0000004600f47202 */ /* 0x000fce0000000f00 */
[----:B------:R-:W-:Y:S05]  /*11a60*/  WARPSYNC.COLLECTIVE R71, `(.L_x_9121) ;  /* 0x0000000047087348 */ /* 0x000fea0003c00000 */
[----:B------:R0:W1:Y:S02]  /*11a70*/  SHFL.UP P3, R70, R246, R69, R68 ;  /* 0x04000045f6467389 */ /* 0x0000640000060044 */
[----:B01----:R-:W-:Y:S01]  /*11a80*/  ENDCOLLECTIVE ;  /* 0x000000000000791b */ /* 0x003fe20003800000 */
.L_x_9121:
[----:B------:R-:W-:Y:S02]  /*11a90*/  MOV R246, R241 ;  /* 0x000000f100f67202 */ /* 0x000fe40000000f00 */
[----:B------:R-:W-:-:S07]  /*11aa0*/  MOV R245, R70 ;  /* 0x0000004600f57202 */ /* 0x000fce0000000f00 */
[----:B------:R-:W-:Y:S05]  /*11ab0*/  WARPSYNC.COLLECTIVE R71, `(.L_x_9122) ;  /* 0x0000000047087348 */ /* 0x000fea0003c00000 */
[----:B------:R0:W1:Y:S02]  /*11ac0*/  SHFL.UP P3, R70, R246, R69, R68 ;  /* 0x04000045f6467389 */ /* 0x0000640000060044 */
[----:B01----:R-:W-:Y:S01]  /*11ad0*/  ENDCOLLECTIVE ;  /* 0x000000000000791b */ /* 0x003fe20003800000 */
.L_x_9122:
[----:B------:R-:W-:Y:S02]  /*11ae0*/  MOV R246, R242 ;  /* 0x000000f200f67202 */ /* 0x000fe40000000f00 */
[----:B------:R-:W-:-:S07]  /*11af0*/  MOV R247, R70 ;  /* 0x0000004600f77202 */ /* 0x000fce0000000f00 */
[----:B------:R-:W-:Y:S05]  /*11b00*/  WARPSYNC.COLLECTIVE R71, `(.L_x_9123) ;  /* 0x0000000047087348 */ /* 0x000fea0003c00000 */
[----:B------:R0:W1:Y:S02]  /*11b10*/  SHFL.UP P3, R70, R246, R69, R68 ;  /* 0x04000045f6467389 */ /* 0x0000640000060044 */
[----:B01----:R-:W-:Y:S01]  /*11b20*/  ENDCOLLECTIVE ;  /* 0x000000000000791b */ /* 0x003fe20003800000 */
.L_x_9123:
[----:B------:R-:W-:Y:S01]  /*11b30*/  MOV R69, R70 ;  /* 0x0000004600457202 */ /* 0x000fe20000000f00 */
[----:B------:R-:W-:Y:S06]  /*11b40*/  BRA `(.L_x_9124) ;  /* 0xffffff6800e87947 */ /* 0x000fec000383ffff */
.L_x_9002:
        /* <DEDUP_REMOVED lines=8> */
.L_x_9126:
[----:B------:R-:W-:Y:S05]  /*11bd0*/  BSYNC B0 ;  /* 0x0000000000007941 */ /* 0x000fea0003800000 */
.L_x_9125:
[----:B------:R-:W-:Y:S05]  /*11be0*/  BRA `(.L_x_9127) ;  /* 0xffffff6800f87947 */ /* 0x000fea000383ffff */
.L_x_9003:
        /* <DEDUP_REMOVED lines=8> */
.L_x_9129:
[----:B------:R-:W-:Y:S05]  /*11c70*/  BSYNC B0 ;  /* 0x0000000000007941 */ /* 0x000fea0003800000 */
.L_x_9128:
[----:B------:R-:W-:Y:S05]  /*11c80*/  BRA `(.L_x_9130) ;  /* 0xffffff6800d87947 */ /* 0x000fea000383ffff */
.L_x_9004:
        /* <DEDUP_REMOVED lines=8> */
.L_x_9132:
[----:B------:R-:W-:Y:S05]  /*11d10*/  BSYNC B0 ;  /* 0x0000000000007941 */ /* 0x000fea0003800000 */
.L_x_9131:
[----:B------:R-:W-:Y:S05]  /*11d20*/  BRA `(.L_x_9133) ;  /* 0xffffff6800b87947 */ /* 0x000fea000383ffff */
.L_x_9005:
        /* <DEDUP_REMOVED lines=8> */
.L_x_9135:
[----:B------:R-:W-:Y:S05]  /*11db0*/  BSYNC B0 ;  /* 0x0000000000007941 */ /* 0x000fea0003800000 */
.L_x_9134:
[----:B------:R-:W-:Y:S05]  /*11dc0*/  BRA `(.L_x_9136) ;  /* 0xffffff6800987947 */ /* 0x000fea000383ffff */
.L_x_9006:
        /* <DEDUP_REMOVED lines=8> */
.L_x_9138:
[----:B------:R-:W-:Y:S05]  /*11e50*/  BSYNC B0 ;  /* 0x0000000000007941 */ /* 0x000fea0003800000 */
.L_x_9137:
        /* <DEDUP_REMOVED lines=8> */
.L_x_9139:
[----:B------:R-:W-:Y:S02]  /*11ee0*/  MOV R246, R241 ;  /* 0x000000f100f67202 */ /* 0x000fe40000000f00 */
[----:B------:R-:W-:-:S07]  /*11ef0*/  MOV R244, R70 ;  /* 0x0000004600f47202 */ /* 0x000fce0000000f00 */
[----:B------:R-:W-:Y:S05]  /*11f00*/  WARPSYNC.COLLECTIVE R71, `(.L_x_9140) ;  /* 0x0000000047087348 */ /* 0x000fea0003c00000 */
[----:B------:R0:W1:Y:S02]  /*11f10*/  SHFL.UP P3, R70, R246, R69, R68 ;  /* 0x04000045f6467389 */ /* 0x0000640000060044 */
[----:B01----:R-:W-:Y:S01]  /*11f20*/  ENDCOLLECTIVE ;  /* 0x000000000000791b */ /* 0x003fe20003800000 */
.L_x_9140:
[----:B------:R-:W-:Y:S02]  /*11f30*/  MOV R246, R242 ;  /* 0x000000f200f67202 */ /* 0x000fe40000000f00 */
[----:B------:R-:W-:-:S07]  /*11f40*/  MOV R241, R70 ;  /* 0x0000004600f17202 */ /* 0x000fce0000000f00 */
[----:B------:R-:W-:Y:S05]  /*11f50*/  WARPSYNC.COLLECTIVE R71, `(.L_x_9141) ;  /* 0x0000000047087348 */ /* 0x000fea0003c00000 */
[----:B------:R0:W1:Y:S02]  /*11f60*/  SHFL.UP P3, R70, R246, R69, R68 ;  /* 0x04000045f6467389 */ /* 0x0000640000060044 */
[----:B01----:R-:W-:Y:S01]  /*11f70*/  ENDCOLLECTIVE ;  /* 0x000000000000791b */ /* 0x003fe20003800000 */
.L_x_9141:
[----:B------:R-:W-:Y:S01]  /*11f80*/  HFMA2.MMA R69, -RZ, RZ, 0, 0 ;  /* 0x00000000ff457435 */ /* 0x000fe200000001ff */
[----:B------:R-:W-:Y:S02]  /*11f90*/  MOV R68, 0x1f ;  /* 0x0000001f00447802 */ /* 0x000fe40000000f00 */
[----:B------:R-:W-:Y:S02]  /*11fa0*/  MOV R242, R70 ;  /* 0x0000004600f27202 */ /* 0x000fe40000000f00 */
[----:B------:R-:W-:-:S07]  /*11fb0*/  MOV R70, R60 ;  /* 0x0000003c00467202 */ /* 0x000fce0000000f00 */
[----:B------:R-:W-:Y:S05]  /*11fc0*/  WARPSYNC.COLLECTIVE R71, `(.L_x_9142) ;  /* 0x0000000047087348 */ /* 0x000fea0003c00000 */
[----:B------:R0:W1:Y:S02]  /*11fd0*/  SHFL.IDX P3, R237, R70, R69, R68 ;  /* 0x0000004546ed7389 */ /* 0x0000640000060044 */
[----:B01----:R-:W-:Y:S01]  /*11fe0*/  ENDCOLLECTIVE ;  /* 0x000000000000791b */ /* 0x003fe20003800000 */
.L_x_9142:
[----:B------:R-:W-:Y:S02]  /*11ff0*/  MOV R70, R61 ;  /* 0x0000003d00467202 */ /* 0x000fe40000000f00 */
[----:B------:R-:W-:-:S07]  /*12000*/  MOV R60, R237 ;  /* 0x000000ed003c7202 */ /* 0x000fce0000000f00 */
[----:B------:R-:W-:Y:S05]  /*12010*/  WARPSYNC.COLLECTIVE R71, `(.L_x_9143) ;  /* 0x0000000047087348 */ /* 0x000fea0003c00000 */
[----:B------:R0:W1:Y:S02]  /*12020*/  SHFL.IDX P3, R237, R70, R69, R68 ;  /* 0x0000004546ed7389 */ /* 0x0000640000060044 */
[----:B01----:R-:W-:Y:S01]  /*12030*/  ENDCOLLECTIVE ;  /* 0x000000000000791b */ /* 0x003fe20003800000 */
.L_x_9143:
[----:B------:R-:W-:Y:S02]  /*12040*/  MOV R70, R62 ;  /* 0x0000003e00467202 */ /* 0x000fe40000000f00 */
[----:B------:R-:W-:-:S07]  /*12050*/  MOV R61, R237 ;  /* 0x000000ed003d7202 */ /* 0x000fce0000000f00 */
[----:B------:R-:W-:Y:S05]  /*12060*/  WARPSYNC.COLLECTIVE R71, `(.L_x_9144) ;  /* 0x0000000047087348 */ /* 0x000fea0003c00000 */
[----:B------:R0:W1:Y:S02]  /*12070*/  SHFL.IDX P3, R237, R70, R69, R68 ;  /* 0x0000004546ed7389 */ /* 0x0000640000060044 */
[----:B01----:R-:W-:Y:S01]  /*12080*/  ENDCOLLECTIVE ;  /* 0x000000000000791b */ /* 0x003fe20003800000 */
.L_x_9144:
[----:B------:R-:W-:Y:S02]  /*12090*/  MOV R70, R63 ;  /* 0x0000003f00467202 */ /* 0x000fe40000000f00 */
[----:B------:R-:W-:-:S07]  /*120a0*/  MOV R62, R237 ;  /* 0x000000ed003e7202 */ /* 0x000fce0000000f00 */
[----:B------:R-:W-:Y:S05]  /*120b0*/  WARPSYNC.COLLECTIVE R71, `(.L_x_9145) ;  /* 0x0000000047087348 */ /* 0x000fea0003c00000 */
[----:B------:R0:W1:Y:S02]  /*120c0*/  SHFL.IDX P3, R237, R70, R69, R68 ;  /* 0x0000004546ed7389 */ /* 0x0000640000060044 */
[----:B01----:R-:W-:Y:S01]  /*120d0*/  ENDCOLLECTIVE ;  /* 0x000000000000791b */ /* 0x003fe20003800000 */
.L_x_9145:
[----:B------:R-:W-:Y:S01]  /*120e0*/  MOV R63, R237 ;  /* 0x000000ed003f7202 */ /* 0x000fe20000000f00 */
[----:B------:R-:W-:Y:S06]  /*120f0*/  BRA `(.L_x_9146) ;  /* 0xffffff6400f47947 */ /* 0x000fec000383ffff */
.L_x_9008:
        /* <DEDUP_REMOVED lines=8> */
.L_x_9147:
[----:B------:R-:W-:Y:S02]  /*12180*/  MOV R244, R241 ;  /* 0x000000f100f47202 */ /* 0x000fe40000000f00 */
[----:B------:R-:W-:-:S07]  /*12190*/  MOV R68, R237 ;  /* 0x000000ed00447202 */ /* 0x000fce0000000f00 */
[----:B------:R-:W-:Y:S05]  /*121a0*/  WARPSYNC.COLLECTIVE R71, `(.L_x_9148) ;  /* 0x0000000047087348 */ /* 0x000fea0003c00000 */
[----:B------:R0:W1:Y:S02]  /*121b0*/  SHFL.DOWN P0, R237, R244, R245, R252 ;  /* 0x080000f5f4ed7389 */ /* 0x00006400000000fc */
[----:B01----:R-:W-:Y:S01]  /*121c0*/  ENDCOLLECTIVE ;  /* 0x000000000000791b */ /* 0x003fe20003800000 */
.L_x_9148:
[----:B------:R-:W-:Y:S02]  /*121d0*/  MOV R244, R70 ;  /* 0x0000004600f47202 */ /* 0x000fe40000000f00 */
[----:B------:R-:W-:-:S07]  /*121e0*/  MOV R69, R237 ;  /* 0x000000ed00457202 */ /* 0x000fce0000000f00 */
[----:B------:R-:W-:Y:S05]  /*121f0*/  WARPSYNC.COLLECTIVE R71, `(.L_x_9149) ;  /* 0x0000000047087348 */ /* 0x000fea0003c00000 */
[----:B------:R0:W1:Y:S02]  /*12200*/  SHFL.DOWN P0, R237, R244, R245, R252 ;  /* 0x080000f5f4ed7389 */ /* 0x00006400000000fc */
[----:B01----:R-:W-:Y:S01]  /*12210*/  ENDCOLLECTIVE ;  /* 0x000000000000791b */ /* 0x003fe20003800000 */
.L_x_9149:
[----:B------:R-:W-:Y:S02]  /*12220*/  MOV R244, R243 ;  /* 0x000000f300f47202 */ /* 0x000fe40000000f00 */
[----:B------:R-:W-:-:S07]  /*12230*/  MOV R246, R237 ;  /* 0x000000ed00f67202 */ /* 0x000fce0000000f00 */
[----:B------:R-:W-:Y:S05]  /*12240*/  WARPSYNC.COLLECTIVE R71, `(.L_x_9150) ;  /* 0x0000000047087348 */ /* 0x000fea0003c00000 */
[----:B------:R0:W1:Y:S02]  /*12250*/  SHFL.DOWN P0, R237, R244, R245, R252 ;  /* 0x080000f5f4ed7389 */ /* 0x00006400000000fc */
[----:B01----:R-:W-:Y:S01]  /*12260*/  ENDCOLLECTIVE ;  /* 0x000000000000791b */ /* 0x003fe20003800000 */
.L_x_9150:
[----:B------:R-:W-:Y:S01]  /*12270*/  MOV R71, R237 ;  /* 0x000000ed00477202 */ /* 0x000fe20000000f00 */
[----:B------:R-:W-:Y:S06]  /*12280*/  BRA `(.L_x_9151) ;  /* 0xffffff78004c7947 */ /* 0x000fec000383ffff */
.L_x_9011:
        /* <DEDUP_REMOVED lines=8> */
.L_x_9153:
[----:B------:R-:W-:Y:S05]  /*12310*/  BSYNC B0 ;  /* 0x0000000000007941 */ /* 0x000fea0003800000 */
.L_x_9152:
        /* <DEDUP_REMOVED lines=8> */
.L_x_9154:
[----:B------:R-:W-:Y:S02]  /*123a0*/  MOV R244, R242 ;  /* 0x000000f200f47202 */ /* 0x000fe40000000f00 */
[----:B------:R-:W-:-:S07]  /*123b0*/  MOV R69, R237 ;  /* 0x000000ed00457202 */ /* 0x000fce0000000f00 */
[----:B------:R-:W-:Y:S05]  /*123c0*/  WARPSYNC.COLLECTIVE R71, `(.L_x_9155) ;  /* 0x0000000047087348 */ /* 0x000fea0003c00000 */
[----:B------:R0:W1:Y:S02]  /*123d0*/  SHFL.DOWN P0, R237, R244, R245, R252 ;  /* 0x080000f5f4ed7389 */ /* 0x00006400000000fc */
[----:B01----:R-:W-:Y:S01]  /*123e0*/  ENDCOLLECTIVE ;  /* 0x000000000000791b */ /* 0x003fe20003800000 */
.L_x_9155:
[----:B------:R-:W-:Y:S02]  /*123f0*/  MOV R244, R243 ;  /* 0x000000f300f47202 */ /* 0x000fe40000000f00 */
[----:B------:R-:W-:-:S07]  /*12400*/  MOV R70, R237 ;  /* 0x000000ed00467202 */ /* 0x000fce0000000f00 */
[----:B------:R-:W-:Y:S05]  /*12410*/  WARPSYNC.COLLECTIVE R71, `(.L_x_9156) ;  /* 0x0000000047087348 */ /* 0x000fea0003c00000 */
[----:B------:R0:W1:Y:S02]  /*12420*/  SHFL.DOWN P0, R237, R244, R245, R252 ;  /* 0x080000f5f4ed7389 */ /* 0x00006400000000fc */
[----:B01----:R-:W-:Y:S01]  /*12430*/  ENDCOLLECTIVE ;  /* 0x000000000000791b */ /* 0x003fe20003800000 */
.L_x_9156:
[----:B------:R-:W-:Y:S01]  /*12440*/  MOV R71, R237 ;  /* 0x000000ed00477202 */ /* 0x000fe20000000f00 */
[----:B------:R-:W-:Y:S06]  /*12450*/  BRA `(.L_x_9157) ;  /* 0xffffff78002c7947 */ /* 0x000fec000383ffff */
.L_x_9014:
        /* <DEDUP_REMOVED lines=8> */
.L_x_9159:
[----:B------:R-:W-:Y:S05]  /*124e0*/  BSYNC B0 ;  /* 0x0000000000007941 */ /* 0x000fea0003800000 */
.L_x_9158:
        /* <DEDUP_REMOVED lines=8> */
.L_x_9160:
[----:B------:R-:W-:Y:S02]  /*12570*/  MOV R244, R242 ;  /* 0x000000f200f47202 */ /* 0x000fe40000000f00 */
[----:B------:R-:W-:-:S07]  /*12580*/  MOV R69, R237 ;  /* 0x000000ed00457202 */ /* 0x000fce0000000f00 */
[----:B------:R-:W-:Y:S05]  /*12590*/  WARPSYNC.COLLECTIVE R71, `(.L_x_9161) ;  /* 0x0000000047087348 */ /* 0x000fea0003c00000 */
[----:B------:R0:W1:Y:S02]  /*125a0*/  SHFL.DOWN P0, R237, R244, R245, R252 ;  /* 0x080000f5f4ed7389 */ /* 0x00006400000000fc */
[----:B01----:R-:W-:Y:S01]  /*125b0*/  ENDCOLLECTIVE ;  /* 0x000000000000791b */ /* 0x003fe20003800000 */
.L_x_9161:
[----:B------:R-:W-:Y:S02]  /*125c0*/  MOV R244, R243 ;  /* 0x000000f300f47202 */ /* 0x000fe40000000f00 */
[----:B------:R-:W-:-:S07]  /*125d0*/  MOV R70, R237 ;  /* 0x000000ed00467202 */ /* 0x000fce0000000f00 */
[----:B------:R-:W-:Y:S05]  /*125e0*/  WARPSYNC.COLLECTIVE R71, `(.L_x_9162) ;  /* 0x0000000047087348 */ /* 0x000fea0003c00000 */
[----:B------:R0:W1:Y:S02]  /*125f0*/  SHFL.DOWN P0, R237, R244, R245, R252 ;  /* 0x080000f5f4ed7389 */ /* 0x00006400000000fc */
[----:B01----:R-:W-:Y:S01]  /*12600*/  ENDCOLLECTIVE ;  /* 0x000000000000791b */ /* 0x003fe20003800000 */
.L_x_9162:
[----:B------:R-:W-:Y:S01]  /*12610*/  MOV R71, R237 ;  /* 0x000000ed00477202 */ /* 0x000fe20000000f00 */
[----:B------:R-:W-:Y:S06]  /*12620*/  BRA `(.L_x_9163) ;  /* 0xffffff78000c7947 */ /* 0x000fec000383ffff */
.L_x_9017:
        /* <DEDUP_REMOVED lines=8> */
.L_x_9165:
[----:B------:R-:W-:Y:S05]  /*126b0*/  BSYNC B0 ;  /* 0x0000000000007941 */ /* 0x000fea0003800000 */
.L_x_9164:
        /* <DEDUP_REMOVED lines=8> */
.L_x_9166:
[----:B------:R-:W-:Y:S02]  /*12740*/  MOV R244, R242 ;  /* 0x000000f200f47202 */ /* 0x000fe40000000f00 */
[----:B------:R-:W-:-:S07]  /*12750*/  MOV R69, R237 ;  /* 0x000000ed00457202 */ /* 0x000fce0000000f00 */
[----:B------:R-:W-:Y:S05]  /*12760*/  WARPSYNC.COLLECTIVE R71, `(.L_x_9167) ;  /* 0x0000000047087348 */ /* 0x000fea0003c00000 */
[----:B------:R0:W1:Y:S02]  /*12770*/  SHFL.DOWN P0, R237, R244, R245, R252 ;  /* 0x080000f5f4ed7389 */ /* 0x00006400000000fc */
[----:B01----:R-:W-:Y:S01]  /*12780*/  ENDCOLLECTIVE ;  /* 0x000000000000791b */ /* 0x003fe20003800000 */
.L_x_9167:
[----:B------:R-:W-:Y:S02]  /*12790*/  MOV R244, R243 ;  /* 0x000000f300f47202 */ /* 0x000fe40000000f00 */
[----:B------:R-:W-:-:S07]  /*127a0*/  MOV R70, R237 ;  /* 0x000000ed00467202 */ /* 0x000fce0000000f00 */
[----:B------:R-:W-:Y:S05]  /*127b0*/  WARPSYNC.COLLECTIVE R71, `(.L_x_9168) ;  /* 0x0000000047087348 */ /* 0x000fea0003c00000 */
[----:B------:R0:W1:Y:S02]  /*127c0*/  SHFL.DOWN P0, R237, R244, R245, R252 ;  /* 0x080000f5f4ed7389 */ /* 0x00006400000000fc */
[----:B01----:R-:W-:Y:S01]  /*127d0*/  ENDCOLLECTIVE ;  /* 0x000000000000791b */ /* 0x003fe20003800000 */
.L_x_9168:
[----:B------:R-:W-:Y:S01]  /*127e0*/  MOV R71, R237 ;  /* 0x000000ed00477202 */ /* 0x000fe20000000f00 */
[----:B------:R-:W-:Y:S06]  /*127f0*/  BRA `(.L_x_9169) ;  /* 0xffffff7400ec7947 */ /* 0x000fec000383ffff */
.L_x_9020:
        /* <DEDUP_REMOVED lines=8> */
.L_x_9171:
[----:B------:R-:W-:Y:S05]  /*12880*/  BSYNC B0 ;  /* 0x0000000000007941 */ /* 0x000fea0003800000 */
.L_x_9170:
        /* <DEDUP_REMOVED lines=8> */
.L_x_9172:
[----:B------:R-:W-:Y:S02]  /*12910*/  MOV R244, R242 ;  /* 0x000000f200f47202 */ /* 0x000fe40000000f00 */
[----:B------:R-:W-:-:S07]  /*12920*/  MOV R69, R237 ;  /* 0x000000ed00457202 */ /* 0x000fce0000000f00 */
[----:B------:R-:W-:Y:S05]  /*12930*/  WARPSYNC.COLLECTIVE R71, `(.L_x_9173) ;  /* 0x0000000047087348 */ /* 0x000fea0003c00000 */
[----:B------:R0:W1:Y:S02]  /*12940*/  SHFL.DOWN P0, R237, R244, R245, R252 ;  /* 0x080000f5f4ed7389 */ /* 0x00006400000000fc */
[----:B01----:R-:W-:Y:S01]  /*12950*/  ENDCOLLECTIVE ;  /* 0x000000000000791b */ /* 0x003fe20003800000 */
.L_x_9173:
[----:B------:R-:W-:Y:S02]  /*12960*/  MOV R244, R243 ;  /* 0x000000f300f47202 */ /* 0x000fe40000000f00 */
[----:B------:R-:W-:-:S07]  /*12970*/  MOV R70, R237 ;  /* 0x000000ed00467202 */ /* 0x000fce0000000f00 */
[----:B------:R-:W-:Y:S05]  /*12980*/  WARPSYNC.COLLECTIVE R71, `(.L_x_9174) ;  /* 0x0000000047087348 */ /* 0x000fea0003c00000 */
[----:B------:R0:W1:Y:S02]  /*12990*/  SHFL.DOWN P0, R237, R244, R245, R252 ;  /* 0x080000f5f4ed7389 */ /* 0x00006400000000fc */
[----:B01----:R-:W-:Y:S01]  /*129a0*/  ENDCOLLECTIVE ;  /* 0x000000000000791b */ /* 0x003fe20003800000 */
.L_x_9174:
[----:B------:R-:W-:Y:S01]  /*129b0*/  MOV R71, R237 ;  /* 0x000000ed00477202 */ /* 0x000fe20000000f00 */
[----:B------:R-:W-:Y:S06]  /*129c0*/  BRA `(.L_x_9175) ;  /* 0xffffff7400cc7947 */ /* 0x000fec000383ffff */
.L_x_9023:
        /* <DEDUP_REMOVED lines=8> */
.L_x_9177:
[----:B------:R-:W-:Y:S05]  /*12a50*/  BSYNC B0 ;  /* 0x0000000000007941 */ /* 0x000fea0003800000 */
.L_x_9176:
        /* <DEDUP_REMOVED lines=10> */
.L_x_9178:
[----:B------:R-:W-:Y:S02]  /*12b00*/  MOV R252, 0x1f ;  /* 0x0000001f00fc7802 */ /* 0x000fe40000000f00 */
[----:B------:R-:W-:Y:S02]  /*12b10*/  MOV R70, R242 ;  /* 0x000000f200467202 */ /* 0x000fe40000000f00 */
[----:B------:R-:W-:-:S07]  /*12b20*/  MOV R247, R237 ;  /* 0x000000ed00f77202 */ /* 0x000fce0000000f00 */
[----:B------:R-:W-:Y:S05]  /*12b30*/  WARPSYNC.COLLECTIVE R71, `(.L_x_9179) ;  /* 0x0000000047087348 */ /* 0x000fea0003c00000 */
[----:B------:R0:W1:Y:S02]  /*12b40*/  SHFL.IDX P3, R237, R70, R69, R68 ;  /* 0x0000004546ed7389 */ /* 0x0000640000060044 */
[----:B01----:R-:W-:Y:S01]  /*12b50*/  ENDCOLLECTIVE ;  /* 0x000000000000791b */ /* 0x003fe20003800000 */
.L_x_9179:
        /* <DEDUP_REMOVED lines=9> */
.L_x_9180:
[----:B------:R-:W-:Y:S02]  /*12bf0*/  MOV R70, R64 ;  /* 0x0000004000467202 */ /* 0x000fe40000000f00 */
[----:B------:R-:W-:-:S07]  /*12c00*/  MOV R251, R237 ;  /* 0x000000ed00fb7202 */ /* 0x000fce0000000f00 */
[----:B------:R-:W-:Y:S05]  /*12c10*/  WARPSYNC.COLLECTIVE R71, `(.L_x_9181) ;  /* 0x0000000047087348 */ /* 0x000fea0003c00000 */
[----:B------:R0:W1:Y:S02]  /*12c20*/  SHFL.DOWN P0, R237, R244, R245, R252 ;  /* 0x080000f5f4ed7389 */ /* 0x00006400000000fc */
[----:B01----:R-:W-:Y:S01]  /*12c30*/  ENDCOLLECTIVE ;  /* 0x000000000000791b */ /* 0x003fe20003800000 */
.L_x_9181:
[----:B------:R-:W-:Y:S02]  /*12c40*/  MOV R244, R241 ;  /* 0x000000f100f47202 */ /* 0x000fe40000000f00 */
[----:B------:R-:W-:-:S07]  /*12c50*/  MOV R123, R237 ;  /* 0x000000ed007b7202 */ /* 0x000fce0000000f00 */
[----:B------:R-:W-:Y:S05]  /*12c60*/  WARPSYNC.COLLECTIVE R71, `(.L_x_9182) ;  /* 0x0000000047087348 */ /* 0x000fea0003c00000 */
[----:B------:R0:W1:Y:S02]  /*12c70*/  SHFL.DOWN P0, R237, R244, R245, R252 ;  /* 0x080000f5f4ed7389 */ /* 0x00006400000000fc */
[----:B01----:R-:W-:Y:S01]  /*12c80*/  ENDCOLLECTIVE ;  /* 0x000000000000791b */ /* 0x003fe20003800000 */
.L_x_9182:
[----:B------:R-:W-:Y:S02]  /*12c90*/  MOV R244, R242 ;  /* 0x000000f200f47202 */ /* 0x000fe40000000f00 */
[----:B------:R-:W-:-:S07]  /*12ca0*/  MOV R241, R237 ;  /* 0x000000ed00f17202 */ /* 0x000fce0000000f00 */
[----:B------:R-:W-:Y:S05]  /*12cb0*/  WARPSYNC.COLLECTIVE R71, `(.L_x_9183) ;  /* 0x0000000047087348 */ /* 0x000fea0003c00000 */
[----:B------:R0:W1:Y:S02]  /*12cc0*/  SHFL.DOWN P0, R237, R244, R245, R252 ;  /* 0x080000f5f4ed7389 */ /* 0x00006400000000fc */
[----:B01----:R-:W-:Y:S01]  /*12cd0*/  ENDCOLLECTIVE ;  /* 0x000000000000791b */ /* 0x003fe20003800000 */
.L_x_9183:
[----:B------:R-:W-:Y:S02]  /*12ce0*/  MOV R244, R243 ;  /* 0x000000f300f47202 */ /* 0x000fe40000000f00 */
[----:B------:R-:W-:-:S07]  /*12cf0*/  MOV R242, R237 ;  /* 0x000000ed00f27202 */ /* 0x000fce0000000f00 */
[----:B------:R-:W-:Y:S05]  /*12d00*/  WARPSYNC.COLLECTIVE R71, `(.L_x_9184) ;  /* 0x0000000047087348 */ /* 0x000fea0003c00000 */
[----:B------:R0:W1:Y:S02]  /*12d10*/  SHFL.DOWN P0, R237, R244, R245, R252 ;  /* 0x080000f5f4ed7389 */ /* 0x00006400000000fc */
[----:B01----:R-:W-:Y:S01]  /*12d20*/  ENDCOLLECTIVE ;  /* 0x000000000000791b */ /* 0x003fe20003800000 */
.L_x_9184:
[----:B------:R-:W-:-:S07]  /*12d30*/  MOV R243, R237 ;  /* 0x000000ed00f37202 */ /* 0x000fce0000000f00 */
[----:B------:R-:W-:Y:S05]  /*12d40*/  WARPSYNC.COLLECTIVE R71, `(.L_x_9185) ;  /* 0x0000000047087348 */ /* 0x000fea0003c00000 */
[----:B------:R0:W1:Y:S02]  /*12d50*/  SHFL.IDX P3, R237, R70, R69, R68 ;  /* 0x0000004546ed7389 */ /* 0x0000640000060044 */
[----:B01----:R-:W-:Y:S01]  /*12d60*/  ENDCOLLECTIVE ;  /* 0x000000000000791b */ /* 0x003fe20003800000 */
.L_x_9185:
[----:B------:R-:W-:Y:S02]  /*12d70*/  MOV R70, R65 ;  /* 0x0000004100467202 */ /* 0x000fe40000000f00 */
[----:B------:R-:W-:-:S07]  /*12d80*/  MOV R252, R237 ;  /* 0x000000ed00fc7202 */ /* 0x000fce0000000f00 */
[----:B------:R-:W-:Y:S05]  /*12d90*/  WARPSYNC.COLLECTIVE R71, `(.L_x_9186) ;  /* 0x0000000047087348 */ /* 0x000fea0003c00000 */
[----:B------:R0:W1:Y:S02]  /*12da0*/  SHFL.IDX P3, R237, R70, R69, R68 ;  /* 0x0000004546ed7389 */ /* 0x0000640000060044 */
[----:B01----:R-:W-:Y:S01]  /*12db0*/  ENDCOLLECTIVE ;  /* 0x000000000000791b */ /* 0x003fe20003800000 */
.L_x_9186:
[----:B------:R-:W-:Y:S01]  /*12dc0*/  MOV R70, R66 ;  /* 0x0000004200467202 */ /* 0x000fe20000000f00 */
[-C--:B------:R-:W-:Y:S01]  /*12dd0*/  FMUL.FTZ R66, R65, R247.reuse ;  /* 0x000000f741427220 */ /* 0x080fe20000410000 */
[----:B------:R-:W-:Y:S01]  /*12de0*/  FMUL.FTZ R247, R64, R247 ;  /* 0x000000f740f77220 */ /* 0x000fe20000410000 */
[----:B------:R-:W-:-:S07]  /*12df0*/  MOV R245, R237 ;  /* 0x000000ed00f57202 */ /* 0x000fce0000000f00 */
[----:B------:R-:W-:Y:S05]  /*12e00*/  WARPSYNC.COLLECTIVE R71, `(.L_x_9187) ;  /* 0x0000000047087348 */ /* 0x000fea0003c00000 */
[----:B------:R0:W1:Y:S02]  /*12e10*/  SHFL.IDX P3, R237, R70, R69, R68 ;  /* 0x0000004546ed7389 */ /* 0x0000640000060044 */
[----:B01----:R-:W-:Y:S01]  /*12e20*/  ENDCOLLECTIVE ;  /* 0x000000000000791b */ /* 0x003fe20003800000 */
.L_x_9187:
[----:B------:R-:W-:Y:S02]  /*12e30*/  MOV R70, R67 ;  /* 0x0000004300467202 */ /* 0x000fe40000000f00 */
[----:B------:R-:W-:-:S07]  /*12e40*/  MOV R244, R237 ;  /* 0x000000ed00f47202 */ /* 0x000fce0000000f00 */
[----:B------:R-:W-:Y:S05]  /*12e50*/  WARPSYNC.COLLECTIVE R71, `(.L_x_9188) ;  /* 0x0000000047087348 */ /* 0x000fea0003c00000 */
[----:B------:R0:W1:Y:S02]  /*12e60*/  SHFL.IDX P3, R237, R70, R69, R68 ;  /* 0x0000004546ed7389 */ /* 0x0000640000060044 */
[----:B01----:R-:W-:Y:S01]  /*12e70*/  ENDCOLLECTIVE ;  /* 0x000000000000791b */ /* 0x003fe20003800000 */
.L_x_9188:
[----:B------:R-:W-:Y:S01]  /*12e80*/  MOV R71, R237 ;  /* 0x000000ed00477202 */ /* 0x000fe20000000f00 */
[----:B------:R-:W-:Y:S06]  /*12e90*/  BRA `(.L_x_9189) ;  /* 0xffffff7400247947 */ /* 0x000fec000383ffff */
.L_x_9190:
        /* <DEDUP_REMOVED lines=14> */
.L_x_18947:


//--------------------- .text._Z25selective_scan_bwd_kernelI32Selective_Scan_bwd_kernel_traitsILi64ELi16ELb0ELb1ELb1ELb1ELb1EfN3c107complexIfEEEEv12SSMParamsBwd --------------------------
	.section	.text._Z25selective_scan_bwd_kernelI32Selective_Scan_bwd_kernel_traitsILi64ELi16ELb0ELb1ELb1ELb1ELb1EfN3c107complexIfEEEEv12SSMParamsBwd,"ax",@progbits
	.align	128
        .global         _Z25selective_scan_bwd_kernelI32Selective_Scan_bwd_kernel_traitsILi64ELi16ELb0ELb1ELb1ELb1ELb1EfN3c107complexIfEEEEv12SSMParamsBwd
        .type           _Z25selective_scan_bwd_kernelI32Selective_Scan_bwd_kernel_traitsILi64ELi16ELb0ELb1ELb1ELb1ELb1EfN3c107complexIfEEEEv12SSMParamsBwd,@function
        .size           _Z25selective_scan_bwd_kernelI32Selective_Scan_bwd_kernel_traitsILi64ELi16ELb0ELb1ELb1ELb1ELb1EfN3c107complexIfEEEEv12SSMParamsBwd,(.L_x_18948 - _Z25selective_scan_bwd_kernelI32Selective_Scan_bwd_kernel_traitsILi64ELi16ELb0ELb1ELb1ELb1ELb1EfN3c107complexIfEEEEv12SSMParamsBwd)
        .other          _Z25selective_scan_bwd_kernelI32Selective_Scan_bwd_kernel_traitsILi64ELi16ELb0ELb1ELb1ELb1ELb1EfN3c107complexIfEEEEv12SSMParamsBwd,@"STO_CUDA_ENTRY STV_DEFAULT"
_Z25selective_scan_bwd_kernelI32Selective_Scan_bwd_kernel_traitsILi64ELi16ELb0ELb1ELb1ELb1ELb1EfN3c107complexIfEEEEv12SSMParamsBwd:
.text._Z25selective_scan_bwd_kernelI32Selective_Scan_bwd_kernel_traitsILi64ELi16ELb0ELb1ELb1ELb1ELb1EfN3c107complexIfEEEEv12SSMParamsBwd:
        /* <DEDUP_REMOVED lines=188> */
.L_x_9329:
        /* <DEDUP_REMOVED lines=58> */
[----:B------:R-:W-:Y:S01]  /*0f60*/  HFMA2.MMA R34, -RZ, RZ, 0, 0 ;  /* 0x00000000ff227435 */ /* 0x000fe200000001ff */
        /* <DEDUP_REMOVED lines=110> */
[----:B----4-:R-:W-:-:S07]  /*1650*/  CS2R R30, SRZ ;  /* 0x00000000001e7805 */ /* 0x010fce000001ff00 */
[----:B------:R-:W2:Y:S01]  /*1660*/  @!P0 LDG.E R6, desc[UR20][R2.64] ;  /* 0x0000001402068981 */ /* 0x000ea2000c1e1900 */
[----:B------:R-:W-:Y:S02]  /*1670*/  ISETP.GE.AND P0, PT, R11, UR18, PT ;  /* 0x000000120b007c0c */ /* 0x000fe4000bf06270 */
[----:B------:R-:W-:Y:S02]  /*1680*/  CS2R R24, SRZ ;  /* 0x0000000000187805 */ /* 0x000fe4000001ff00 */
[----:B------:R-:W-:Y:S01]  /*1690*/  CS2R R26, SRZ ;  /* 0x00000000001a7805 */ /* 0x000fe2000001ff00 */
[----:B------:R-:W3:Y:S01]  /*16a0*/  @!P2 LDG.E R7, desc[UR20][R2.64+0x100] ;  /* 0x000100140207a981 */ /* 0x000ee2000c1e1900 */
[----:B-----5:R-:W-:-:S03]  /*16b0*/  CS2R R32, SRZ ;  /* 0x0000000000207805 */ /* 0x020fc6000001ff00 */
[----:B------:R-:W4:Y:S04]  /*16c0*/  @!P6 LDG.E R28, desc[UR20][R2.64+0x280] ;  /* 0x00028014021ce981 */ /* 0x000f28000c1e1900 */
[----:B------:R-:W5:Y:S01]  /*16d0*/  @!P0 LDG.E R29, desc[UR20][R2.64+0x380] ;  /* 0x00038014021d8981 */ /* 0x000f62000c1e1900 */
[----:B------:R-:W-:-:S03]  /*16e0*/  ISETP.GE.AND P0, PT, R12, UR18, PT ;  /* 0x000000120c007c0c */ /* 0x000fc6000bf06270 */
[----:B------:R-:W3:Y:S01]  /*16f0*/  @!P1 LDG.E R24, desc[UR20][R2.64+0x80] ;  /* 0x0000801402189981 */ /* 0x000ee2000c1e1900 */
[----:B------:R-:W-:Y:S02]  /*1700*/  ISETP.GE.AND P1, PT, R14, UR18, PT ;  /* 0x000000120e007c0c */ /* 0x000fe4000bf26270 */
[----:B------:R-:W-:Y:S01]  /*1710*/  ISETP.GE.AND P2, PT, R15, UR18, PT ;  /* 0x000000120f007c0c */ /* 0x000fe2000bf46270 */
[----:B------:R-:W4:Y:S01]  /*1720*/  @!P3 LDG.E R26, desc[UR20][R2.64+0x180] ;  /* 0x00018014021ab981 */ /* 0x000f22000c1e1900 */
[----:B------:R-:W-:-:S03]  /*1730*/  ISETP.GE.AND P3, PT, R16, UR18, PT ;  /* 0x0000001210007c0c */ /* 0x000fc6000bf66270 */
[----:B------:R-:W5:Y:S04]  /*1740*/  @!P4 LDG.E R27, desc[UR20][R2.64+0x300] ;  /* 0x00030014021bc981 */ /* 0x000f68000c1e1900 */
[----:B------:R-:W5:Y:S01]  /*1750*/  @!P0 LDG.E R30, desc[UR20][R2.64+0x400] ;  /* 0x00040014021e8981 */ /* 0x000f62000c1e1900 */
[----:B------:R-:W-:Y:S02]  /*1760*/  ISETP.GE.AND P0, PT, R13, UR18, PT ;  /* 0x000000120d007c0c */ /* 0x000fe4000bf06270 */
[----:B------:R-:W-:Y:S01]  /*1770*/  ISETP.GE.AND P4, PT, R17, UR18, PT ;  /* 0x0000001211007c0c */ /* 0x000fe2000bf86270 */
[----:B------:R-:W5:Y:S01]  /*1780*/  @!P5 LDG.E R25, desc[UR20][R2.64+0x200] ;  /* 0x000200140219d981 */ /* 0x000f62000c1e1900 */
[----:B------:R-:W-:Y:S02]  /*1790*/  ISETP.GE.AND P5, PT, R18, UR18, PT ;  /* 0x0000001212007c0c */ /* 0x000fe4000bfa6270 */
[----:B------:R-:W-:Y:S01]  /*17a0*/  ISETP.GE.AND P6, PT, R19, UR18, PT ;  /* 0x0000001213007c0c */ /* 0x000fe2000bfc6270 */
[----:B------:R-:W-:Y:S01]  /*17b0*/  HFMA2.MMA R36, -RZ, RZ, 0, 0 ;  /* 0x00000000ff247435 */ /* 0x000fe200000001ff */
        /* <DEDUP_REMOVED lines=17> */
[----:B-----5:R1:W-:Y:S04]  /*18d0*/  STS [R94+0x200], R25 ;  /* 0x000200195e007388 */ /* 0x0203e80000000800 */
[----:B------:R-:W-:Y:S04]  /*18e0*/  STS [R92+0x280], R28 ;  /* 0x0002801c5c007388 */ /* 0x000fe80000000800 */
[----:B------:R2:W-:Y:S04]  /*18f0*/  STS [R90+0x300], R27 ;  /* 0x0003001b5a007388 */ /* 0x0005e80000000800 */
[----:B------:R3:W-:Y:S04]  /*1900*/  STS [R240+0x380], R29 ;  /* 0x0003801df0007388 */ /* 0x0007e80000000800 */
[----:B------:R-:W-:Y:S04]  /*1910*/  STS [R239+0x400], R30 ;  /* 0x0004001eef007388 */ /* 0x000fe80000000800 */
[----:B------:R4:W-:Y:S04]  /*1920*/  STS [R238+0x480], R31 ;  /* 0x0004801fee007388 */ /* 0x0009e80000000800 */
[----:B------:R-:W-:Y:S04]  /*1930*/  STS [R235+0x500], R32 ;  /* 0x00050020eb007388 */ /* 0x000fe80000000800 */
        /* <DEDUP_REMOVED lines=37> */
[----:B------:R-:W-:-:S09]  /*1b90*/  ISETP.GE.AND P1, PT, R12, UR18, PT ;  /* 0x000000120c007c0c */ /* 0x000fd2000bf26270 */
[----:B------:R-:W2:Y:S01]  /*1ba0*/  @!P0 LDG.E R26, desc[UR20][R4.64+0x280] ;  /* 0x00028014041a8981 */ /* 0x000ea2000c1e1900 */
[----:B------:R-:W-:Y:S02]  /*1bb0*/  ISETP.GE.AND P0, PT, R11, UR18, PT ;  /* 0x000000120b007c0c */ /* 0x000fe4000bf06270 */
[----:B---3--:R-:W-:-:S06]  /*1bc0*/  CS2R R28, SRZ ;  /* 0x00000000001c7805 */ /* 0x008fcc000001ff00 */
[----:B------:R-:W3:Y:S01]  /*1bd0*/  @!P1 LDG.E R28, desc[UR20][R4.64+0x400] ;  /* 0x00040014041c9981 */ /* 0x000ee2000c1e1900 */
[----:B------:R-:W-:-:S04]  /*1be0*/  ISETP.NE.AND P1, PT, R37, RZ, PT ;  /* 0x000000ff2500720c */ /* 0x000fc80003f25270 */
[----:B------:R-:W3:Y:S01]  /*1bf0*/  @!P0 LDG.E R27, desc[UR20][R4.64+0x380] ;  /* 0x00038014041b8981 */ /* 0x000ee2000c1e1900 */
[----:B------:R-:W-:Y:S02]  /*1c00*/  ISETP.NE.AND P0, PT, R39, RZ, PT ;  /* 0x000000ff2700720c */ /* 0x000fe40003f05270 */
[----:B----4-:R-:W-:Y:S01]  /*1c10*/  CS2R R30, SRZ ;  /* 0x00000000001e7805 */ /* 0x010fe2000001ff00 */
[----:B-----5:R-:W-:Y:S01]  /*1c20*/  HFMA2.MMA R34, -RZ, RZ, 0, 0 ;  /* 0x00000000ff227435 */ /* 0x020fe200000001ff */
[----:B------:R-:W-:Y:S02]  /*1c30*/  CS2R R32, SRZ ;  /* 0x0000000000207805 */ /* 0x000fe4000001ff00 */
[----:B------:R-:W-:Y:S02]  /*1c40*/  MOV R36, RZ ;  /* 0x000000ff00247202 */ /* 0x000fe40000000f00 */
[----:B------:R-:W4:Y:S04]  /*1c50*/  @!P1 LDG.E R30, desc[UR20][R4.64+0x500] ;  /* 0x00050014041e9981 */ /* 0x000f28000c1e1900 */
[----:B------:R-:W5:Y:S04]  /*1c60*/  @!P2 LDG.E R31, desc[UR20][R4.64+0x580] ;  /* 0x00058014041fa981 */ /* 0x000f68000c1e1900 */
[----:B------:R-:W4:Y:S04]  /*1c70*/  @!P0 LDG.E R29, desc[UR20][R4.64+0x480] ;  /* 0x00048014041d8981 */ /* 0x000f28000c1e1900 */
[----:B------:R-:W5:Y:S04]  /*1c80*/  @!P3 LDG.E R32, desc[UR20][R4.64+0x600] ;  /* 0x000600140420b981 */ /* 0x000f68000c1e1900 */
[----:B------:R-:W5:Y:S04]  /*1c90*/  @!P4 LDG.E R33, desc[UR20][R4.64+0x680] ;  /* 0x000680140421c981 */ /* 0x000f68000c1e1900 */
[----:B------:R-:W5:Y:S04]  /*1ca0*/  @!P5 LDG.E R34, desc[UR20][R4.64+0x700] ;  /* 0x000700140422d981 */ /* 0x000f68000c1e1900 */
[----:B------:R-:W5:Y:S04]  /*1cb0*/  @!P6 LDG.E R36, desc[UR20][R4.64+0x780] ;  /* 0x000780140424e981 */ /* 0x000f68000c1e1900 */
        /* <DEDUP_REMOVED lines=27> */
[----:B------:R0:W-:Y:S04]  /*1e70*/  STS [R92+0x280], R26 ;  /* 0x0002801a5c007388 */ /* 0x0001e80000000800 */
        /* <DEDUP_REMOVED lines=43> */
.L_x_9193:
[----:B------:R-:W-:Y:S05]  /*2130*/  BSYNC B0 ;  /* 0x0000000000007941 */ /* 0x000fea0003800000 */
.L_x_9192:
        /* <DEDUP_REMOVED lines=35> */
.L_x_9195:
[----:B------:R-:W-:Y:S05]  /*2370*/  BSYNC B0 ;  /* 0x0000000000007941 */ /* 0x000fea0003800000 */
.L_x_9194:
        /* <DEDUP_REMOVED lines=35> */
.L_x_9197:
[----:B------:R-:W-:Y:S05]  /*25b0*/  BSYNC B0 ;  /* 0x0000000000007941 */ /* 0x000fea0003800000 */
.L_x_9196:
        /* <DEDUP_REMOVED lines=35> */
.L_x_9199:
[----:B------:R-:W-:Y:S05]  /*27f0*/  BSYNC B0 ;  /* 0x0000000000007941 */ /* 0x000fea0003800000 */
.L_x_9198:
        /* <DEDUP_REMOVED lines=35> */
.L_x_9201:
[----:B------:R-:W-:Y:S05]  /*2a30*/  BSYNC B0 ;  /* 0x0000000000007941 */ /* 0x000fea0003800000 */
.L_x_9200:
        /* <DEDUP_REMOVED lines=35> */
.L_x_9203:
[----:B------:R-:W-:Y:S05]  /*2c70*/  BSYNC B0 ;  /* 0x0000000000007941 */ /* 0x000fea0003800000 */
.L_x_9202:
        /* <DEDUP_REMOVED lines=35> */
.L_x_9205:
[----:B------:R-:W-:Y:S05]  /*2eb0*/  BSYNC B0 ;  /* 0x0000000000007941 */ /* 0x000fea0003800000 */
.L_x_9204:
        /* <DEDUP_REMOVED lines=35> */
.L_x_9207:
[----:B------:R-:W-:Y:S05]  /*30f0*/  BSYNC B0 ;  /* 0x0000000000007941 */ /* 0x000fea0003800000 */
.L_x_9206:
        /* <DEDUP_REMOVED lines=35> */
.L_x_9209:
[----:B------:R-:W-:Y:S05]  /*3330*/  BSYNC B0 ;  /* 0x0000000000007941 */ /* 0x000fea0003800000 */
.L_x_9208:
        /* <DEDUP_REMOVED lines=35> */
.L_x_9211:
[----:B------:R-:W-:Y:S05]  /*3570*/  BSYNC B0 ;  /* 0x0000000000007941 */ /* 0x000fea0003800000 */
.L_x_9210:
        /* <DEDUP_REMOVED lines=34> */
.L_x_9213:
[----:B------:R-:W-:Y:S05]  /*37a0*/  BSYNC B0 ;  /* 0x0000000000007941 */ /* 0x000fea0003800000 */
.L_x_9212:
        /* <DEDUP_REMOVED lines=33> */
.L_x_9215:
[----:B------:R-:W-:Y:S05]  /*39c0*/  BSYNC B0 ;  /* 0x0000000000007941 */ /* 0x000fea0003800000 */
.L_x_9214:
        /* <DEDUP_REMOVED lines=33> */
.L_x_9217:
[----:B------:R-:W-:Y:S05]  /*3be0*/  BSYNC B0 ;  /* 0x0000000000007941 */ /* 0x000fea0003800000 */
.L_x_9216:
        /* <DEDUP_REMOVED lines=33> */
.L_x_9219:
[----:B------:R-:W-:Y:S05]  /*3e00*/  BSYNC B0 ;  /* 0x0000000000007941 */ /* 0x000fea0003800000 */
.L_x_9218:
        /* <DEDUP_REMOVED lines=33> */
.L_x_9221:
[----:B------:R-:W-:Y:S05]  /*4020*/  BSYNC B0 ;  /* 0x0000000000007941 */ /* 0x000fea0003800000 */
.L_x_9220:
        /* <DEDUP_REMOVED lines=33> */
.L_x_9223:
[----:B------:R-:W-:Y:S05]  /*4240*/  BSYNC B0 ;  /* 0x0000000000007941 */ /* 0x000fea0003800000 */
.L_x_9222:
        /* <DEDUP_REMOVED lines=70> */
[----:B------:R-:W-:Y:S02]  /*46b0*/  @!P0 LEA R4, P3, R24, UR30, 0x2 ;  /* 0x0000001e18048c11 */ /* 0x000fe4000f8610ff */
[----:B------:R-:W-:Y:S02]  /*46c0*/  CS2R R48, SRZ ;  /* 0x0000000000307805 */ /* 0x000fe4000001ff00 */
[----:B------:R-:W-:Y:S02]  /*46d0*/  LEA.HI.X R41, R27, R7, R28, 0x2, P2 ;  /* 0x000000071b297211 */ /* 0x000fe400010f141c */
[----:B------:R-:W-:-:S02]  /*46e0*/  CS2R R50, SRZ ;  /* 0x0000000000327805 */ /* 0x000fc4000001ff00 */
[----:B------:R-:W-:Y:S01]  /*46f0*/  LEA.HI.X R3, R29, R3, R30, 0x2, P4 ;  /* 0x000000031d037211 */ /* 0x000fe200020f141e */
[----:B------:R-:W-:Y:S01]  /*4700*/  LDS R27, [R154+0x24] ;  /* 0x000024009a1b7984 */ /* 0x000fe20000000800 */
[----:B------:R-:W-:Y:S02]  /*4710*/  @!P0 LEA.HI.X R7, R25, UR9, R26, 0x2, P1 ;  /* 0x0000000919078c11 */ /* 0x000fe400088f141a */
[----:B------:R-:W-:Y:S01]  /*4720*/  ISETP.GE.AND P5, PT, R10, UR18, PT ;  /* 0x000000120a007c0c */ /* 0x000fe2000bfa6270 */
[----:B------:R-:W-:Y:S01]  /*4730*/  LDS R25, [R154+0x1c] ;  /* 0x00001c009a197984 */ /* 0x000fe20000000800 */
[----:B------:R-:W-:Y:S02]  /*4740*/  @!P0 LEA.HI.X R5, R24, UR31, R5, 0x2, P3 ;  /* 0x0000001f18058c11 */ /* 0x000fe400098f1405 */
[----:B------:R-:W-:Y:S01]  /*4750*/  ISETP.GE.AND P6, PT, R9, UR18, PT ;  /* 0x0000001209007c0c */ /* 0x000fe2000bfc6270 */
[----:B------:R-:W-:Y:S01]  /*4760*/  LDS R24, [R154+0x18] ;  /* 0x000018009a187984 */ /* 0x000fe20000000800 */
[----:B------:R-:W-:Y:S01]  /*4770*/  CS2R R46, SRZ ;  /* 0x00000000002e7805 */ /* 0x000fe2000001ff00 */
[----:B------:R-:W-:Y:S01]  /*4780*/  HFMA2.MMA R58, -RZ, RZ, 0, 0 ;  /* 0x00000000ff3a7435 */ /* 0x000fe200000001ff */
[----:B------:R-:W-:Y:S01]  /*4790*/  CS2R R56, SRZ ;  /* 0x0000000000387805 */ /* 0x000fe2000001ff00 */
[----:B------:R-:W-:Y:S01]  /*47a0*/  LDS R26, [R154+0x20] ;  /* 0x000020009a1a7984 */ /* 0x000fe20000000800 */
[----:B------:R-:W-:-:S02]  /*47b0*/  CS2R R60, SRZ ;  /* 0x00000000003c7805 */ /* 0x000fc4000001ff00 */
[----:B------:R-:W-:Y:S01]  /*47c0*/  CS2R R62, SRZ ;  /* 0x00000000003e7805 */ /* 0x000fe2000001ff00 */
[----:B------:R-:W-:Y:S01]  /*47d0*/  HFMA2.MMA R65, -RZ, RZ, 0, 0 ;  /* 0x00000000ff417435 */ /* 0x000fe200000001ff */
[----:B------:R-:W-:Y:S01]  /*47e0*/  LDS R28, [R154+0x28] ;  /* 0x000028009a1c7984 */ /* 0x000fe20000000800 */
[----:B------:R-:W-:Y:S01]  /*47f0*/  MOV R66, RZ ;  /* 0x000000ff00427202 */ /* 0x000fe20000000f00 */
[----:B------:R-:W-:Y:S01]  /*4800*/  HFMA2.MMA R76, -RZ, RZ, 0, 0 ;  /* 0x00000000ff4c7435 */ /* 0x000fe200000001ff */
        /* <DEDUP_REMOVED lines=63> */
[----:B------:R-:W5:Y:S04]  /*4c00*/  LDS R47, [R154+0x20] ;  /* 0x000020009a2f7984 */ /* 0x000f680000000800 */
[----:B------:R-:W-:Y:S04]  /*4c10*/  LDS R40, [R154+0x24] ;  /* 0x000024009a287984 */ /* 0x000fe80000000800 */
[----:B------:R-:W-:Y:S04]  /*4c20*/  LDS R41, [R154+0x28] ;  /* 0x000028009a297984 */ /* 0x000fe80000000800 */
[----:B------:R-:W-:Y:S04]  /*4c30*/  LDS R42, [R154+0x2c] ;  /* 0x00002c009a2a7984 */ /* 0x000fe80000000800 */
[----:B------:R-:W5:Y:S04]  /*4c40*/  LDS R43, [R154+0x30] ;  /* 0x000030009a2b7984 */ /* 0x000f680000000800 */
[----:B------:R-:W-:Y:S04]  /*4c50*/  LDS R44, [R154+0x34] ;  /* 0x000034009a2c7984 */ /* 0x000fe80000000800 */
[----:B------:R-:W5:Y:S04]  /*4c60*/  LDS R45, [R154+0x38] ;  /* 0x000038009a2d7984 */ /* 0x000f680000000800 */
[----:B------:R-:W5:Y:S01]  /*4c70*/  LDS R46, [R154+0x3c] ;  /* 0x00003c009a2e7984 */ /* 0x000f620000000800 */
[----:B------:R-:W-:Y:S01]  /*4c80*/  BAR.SYNC.DEFER_BLOCKING 0x0 ;  /* 0x0000000000007b1d */ /* 0x000fe20000010000 */
[----:B0-----:R-:W-:-:S02]  /*4c90*/  CS2R R6, SRZ ;  /* 0x0000000000067805 */ /* 0x001fc4000001ff00 */
[----:B-1----:R-:W-:-:S03]  /*4ca0*/  CS2R R56, SRZ ;  /* 0x0000000000387805 */ /* 0x002fc6000001ff00 */
[----:B------:R0:W5:Y:S01]  /*4cb0*/  @!P0 LDG.E R61, desc[UR20][R4.64] ;  /* 0x00000014043d8981 */ /* 0x000162000c1e1900 */
[----:B------:R-:W-:-:S03]  /*4cc0*/  ISETP.GE.AND P0, PT, R0, UR18, PT ;  /* 0x0000001200007c0c */ /* 0x000fc6000bf06270 */
[----:B------:R-:W5:Y:S01]  /*4cd0*/  @!P1 LDG.E R6, desc[UR20][R2.64+-0xf80] ;  /* 0xfff0801402069981 */ /* 0x000f62000c1e1900 */
[----:B------:R-:W-:Y:S02]  /*4ce0*/  ISETP.GE.AND P1, PT, R23, UR18, PT ;  /* 0x0000001217007c0c */ /* 0x000fe4000bf26270 */
[----:B--2---:R-:W-:Y:S01]  /*4cf0*/  MOV R60, RZ ;  /* 0x000000ff003c7202 */ /* 0x004fe20000000f00 */
        /* <DEDUP_REMOVED lines=24> */
[----:B------:R-:W0:Y:S01]  /*4e80*/  MUFU.EX2 R59, R59 ;  /* 0x0000003b003b7308 */ /* 0x000e220000000800 */
[----:B------:R-:W-:Y:S01]  /*4e90*/  FMUL.FTZ R67, R52, -1.4426950216293334961 ;  /* 0xbfb8aa3b34437820 */ /* 0x000fe20000410000 */
[----:B-----5:R-:W-:-:S06]  /*4ea0*/  FMUL.FTZ R3, R49, -1.4426950216293334961 ;  /* 0xbfb8aa3b31037820 */ /* 0x020fcc0000410000 */
[----:B------:R-:W1:Y:S01]  /*4eb0*/  MUFU.EX2 R68, R68 ;  /* 0x0000004400447308 */ /* 0x000e620000000800 */
[----:B------:R-:W-:Y:S01]  /*4ec0*/  FMUL.FTZ R58, R55, -1.4426950216293334961 ;  /* 0xbfb8aa3b373a7820 */ /* 0x000fe20000410000 */
[----:B------:R-:W-:-:S06]  /*4ed0*/  FMUL.FTZ R2, R50, -1.4426950216293334961 ;  /* 0xbfb8aa3b32027820 */ /* 0x000fcc0000410000 */
[----:B------:R-:W3:Y:S01]  /*4ee0*/  MUFU.EX2 R67, R67 ;  /* 0x0000004300437308 */ /* 0x000ee20000000800 */
[----:B0-----:R-:W-:Y:S01]  /*4ef0*/  FADD.FTZ R59, R59, 1 ;  /* 0x3f8000003b3b7421 */ /* 0x001fe20000010000 */
[----:B------:R-:W-:-:S06]  /*4f00*/  FMUL.FTZ R69, R48, -1.4426950216293334961 ;  /* 0xbfb8aa3b30457820 */ /* 0x000fcc0000410000 */
[----:B------:R-:W0:Y:S01]  /*4f10*/  MUFU.EX2 R3, R3 ;  /* 0x0000000300037308 */ /* 0x000e220000000800 */
[----:B------:R-:W-:Y:S01]  /*4f20*/  FMUL.FTZ R64, R53, -1.4426950216293334961 ;  /* 0xbfb8aa3b35407820 */ /* 0x000fe20000410000 */
[----:B-1----:R-:W-:Y:S01]  /*4f30*/  FADD.FTZ R68, R68, 1 ;  /* 0x3f80000044447421 */ /* 0x002fe20000010000 */
[----:B------:R-:W-:-:S05]  /*4f40*/  FMUL.FTZ R74, R47, -1.4426950216293334961 ;  /* 0xbfb8aa3b2f4a7820 */ /* 0x000fca0000410000 */
[----:B------:R-:W1:Y:S08]  /*4f50*/  MUFU.EX2 R58, R58 ;  /* 0x0000003a003a7308 */ /* 0x000e700000000800 */
[----:B------:R-:W-:Y:S01]  /*4f60*/  MUFU.RCP R59, R59 ;  /* 0x0000003b003b7308 */ /* 0x000fe20000001000 */
[----:B---3--:R-:W-:-:S07]  /*4f70*/  FADD.FTZ R67, R67, 1 ;  /* 0x3f80000043437421 */ /* 0x008fce0000010000 */
[----:B------:R-:W3:Y:S08]  /*4f80*/  MUFU.EX2 R2, R2 ;  /* 0x0000000200027308 */ /* 0x000ef00000000800 */
[----:B------:R-:W4:Y:S01]  /*4f90*/  MUFU.EX2 R73, R69 ;  /* 0x0000004500497308 */ /* 0x000f220000000800 */
[----:B------:R-:W-:Y:S01]  /*4fa0*/  FMUL.FTZ R81, R43, -1.4426950216293334961 ;  /* 0xbfb8aa3b2b517820 */ /* 0x000fe20000410000 */
[----:B------:R-:W-:Y:S01]  /*4fb0*/  FMUL.FTZ R75, R40, -1.4426950216293334961 ;  /* 0xbfb8aa3b284b7820 */ /* 0x000fe20000410000 */
[----:B0-----:R-:W-:-:S05]  /*4fc0*/  FADD.FTZ R3, R3, 1 ;  /* 0x3f80000003037421 */ /* 0x001fca0000010000 */
[----:B------:R-:W0:Y:S08]  /*4fd0*/  MUFU.EX2 R64, R64 ;  /* 0x0000004000407308 */ /* 0x000e300000000800 */
[----:B------:R5:W-:Y:S08]  /*4fe0*/  MUFU.EX2 R77, R74 ;  /* 0x0000004a004d7308 */ /* 0x000bf00000000800 */
[----:B------:R-:W-:Y:S01]  /*4ff0*/  MUFU.RCP R68, R68 ;  /* 0x0000004400447308 */ /* 0x000fe20000001000 */
[----:B-----5:R-:W-:Y:S01]  /*5000*/  FMUL.FTZ R74, R45, -1.4426950216293334961 ;  /* 0xbfb8aa3b2d4a7820 */ /* 0x020fe20000410000 */
[----:B------:R-:W-:Y:S01]  /*5010*/  FMUL.FTZ R69, R44, -1.4426950216293334961 ;  /* 0xbfb8aa3b2c457820 */ /* 0x000fe20000410000 */
[----:B-1----:R-:W-:-:S05]  /*5020*/  FADD.FTZ R58, R58, 1 ;  /* 0x3f8000003a3a7421 */ /* 0x002fca0000010000 */
[----:B------:R-:W1:Y:S01]  /*5030*/  MUFU.RCP R67, R67 ;  /* 0x0000004300437308 */ /* 0x000e620000001000 */
[----:B---3--:R-:W-:Y:S01]  /*5040*/  FADD.FTZ R2, R2, 1 ;  /* 0x3f80000002027421 */ /* 0x008fe20000010000 */
[----:B----4-:R-:W-:-:S06]  /*5050*/  FADD.FTZ R73, R73, 1 ;  /* 0x3f80000049497421 */ /* 0x010fcc0000010000 */
[----:B------:R-:W-:Y:S01]  /*5060*/  MUFU.EX2 R86, R74 ;  /* 0x0000004a00567308 */ /* 0x000fe20000000800 */
[----:B------:R-:W-:Y:S01]  /*5070*/  FMUL.FTZ R79, R41, -1.4426950216293334961 ;  /* 0xbfb8aa3b294f7820 */ /* 0x000fe20000410000 */
[----:B------:R-:W-:-:S06]  /*5080*/  FMUL.FTZ R80, R42, -1.4426950216293334961 ;  /* 0xbfb8aa3b2a507820 */ /* 0x000fcc0000410000 */
[----:B------:R3:W-:Y:S08]  /*5090*/  MUFU.EX2 R78, R75 ;  /* 0x0000004b004e7308 */ /* 0x0007f00000000800 */
[----:B------:R4:W-:Y:S01]  /*50a0*/  MUFU.RCP R74, R3 ;  /* 0x00000003004a7308 */ /* 0x0009e20000001000 */
[----:B---3--:R-:W-:-:S07]  /*50b0*/  FMUL.FTZ R75, R46, -1.4426950216293334961 ;  /* 0xbfb8aa3b2e4b7820 */ /* 0x008fce0000410000 */
[----:B------:R-:W3:Y:S01]  /*50c0*/  MUFU.EX2 R81, R81 ;  /* 0x0000005100517308 */ /* 0x000ee20000000800 */
[----:B----4-:R-:W-:Y:S01]  /*50d0*/  FADD.FTZ R3, -R59, 1 ;  /* 0x3f8000003b037421 */ /* 0x010fe20000010100 */
[----:B0-----:R-:W-:-:S06]  /*50e0*/  FADD.FTZ R64, R64, 1 ;  /* 0x3f80000040407421 */ /* 0x001fcc0000010000 */
[----:B------:R-:W-:Y:S08]  /*50f0*/  MUFU.EX2 R82, R69 ;  /* 0x0000004500527308 */ /* 0x000ff00000000800 */
[----:B------:R-:W-:Y:S08]  /*5100*/  MUFU.EX2 R88, R75 ;  /* 0x0000004b00587308 */ /* 0x000ff00000000800 */
[----:B------:R-:W0:Y:S08]  /*5110*/  MUFU.RCP R58, R58 ;  /* 0x0000003a003a7308 */ /* 0x000e300000001000 */
[----:B------:R-:W4:Y:S01]  /*5120*/  MUFU.RCP R69, R2 ;  /* 0x0000000200457308 */ /* 0x000f220000001000 */
[----:B------:R-:W-:Y:S04]  /*5130*/  STS [R102], R61 ;  /* 0x0000003d66007388 */ /* 0x000fe80000000800 */
[----:B------:R-:W-:Y:S04]  /*5140*/  STS [R100+0x80], R6 ;  /* 0x0000800664007388 */ /* 0x000fe80000000800 */
[----:B--2---:R-:W-:Y:S04]  /*5150*/  STS [R98+0x100], R56 ;  /* 0x0001003862007388 */ /* 0x004fe80000000800 */
        /* <DEDUP_REMOVED lines=16> */
[----:B------:R-:W0:Y:S04]  /*5260*/  LDS R62, [R154+0x10] ;  /* 0x000010009a3e7984 */ /* 0x000e280000000800 */
[----:B------:R-:W4:Y:S04]  /*5270*/  LDS R56, [R154] ;  /* 0x000000009a387984 */ /* 0x000f280000000800 */
[----:B------:R-:W4:Y:S01]  /*5280*/  LDS R60, [R154+0x8] ;  /* 0x000008009a3c7984 */ /* 0x000f220000000800 */
[----:B--2---:R-:W-:-:S03]  /*5290*/  FFMA.FTZ R5, R54, R3, 1 ;  /* 0x3f80000036057423 */ /* 0x004fc60000010003 */
[----:B------:R-:W2:Y:S01]  /*52a0*/  LDS R65, [R154+0x18] ;  /* 0x000018009a417984 */ /* 0x000ea20000000800 */
[----:B------:R5:W4:Y:S03]  /*52b0*/  MUFU.RCP R75, R73 ;  /* 0x00000049004b7308 */ /* 0x000b260000001000 */
[----:B------:R-:W2:Y:S01]  /*52c0*/  LDS R66, [R154+0x1c] ;  /* 0x00001c009a427984 */ /* 0x000ea20000000800 */
[----:B-1----:R-:W-:-:S03]  /*52d0*/  FADD.FTZ R7, -R67, 1 ;  /* 0x3f80000043077421 */ /* 0x002fc60000010100 */
[----:B------:R-:W1:Y:S01]  /*52e0*/  LDS R63, [R154+0x14] ;  /* 0x000014009a3f7984 */ /* 0x000e620000000800 */
[----:B------:R-:W4:Y:S01]  /*52f0*/  MUFU.EX2 R79, R79 ;  /* 0x0000004f004f7308 */ /* 0x000f220000000800 */
[----:B---3--:R-:W-:Y:S02]  /*5300*/  FADD.FTZ R84, R81, 1 ;  /* 0x3f80000051547421 */ /* 0x008fe40000010000 */
[----:B------:R-:W3:Y:S05]  /*5310*/  LDS R70, [R154+0x24] ;  /* 0x000024009a467984 */ /* 0x000eea0000000800 */
[----:B------:R-:W2:Y:S01]  /*5320*/  MUFU.EX2 R80, R80 ;  /* 0x0000005000507308 */ /* 0x000ea20000000800 */
[----:B------:R-:W-:Y:S01]  /*5330*/  LDS R71, [R154+0x20] ;  /* 0x000020009a477984 */ /* 0x000fe20000000800 */
[----:B-----5:R-:W-:-:S03]  /*5340*/  FMUL.FTZ R4, R38, R57 ;  /* 0x0000003926047220 */ /* 0x020fc60000410000 */
[----:B------:R-:W5:Y:S01]  /*5350*/  LDS R73, [R154+0x28] ;  /* 0x000028009a497984 */ /* 0x000f620000000800 */
[----:B------:R-:W-:Y:S02]  /*5360*/  FMUL.FTZ R4, R59, R4 ;  /* 0x000000043b047220 */ /* 0x000fe40000410000 */
[----:B------:R-:W1:Y:S01]  /*5370*/  MUFU.RCP R64, R64 ;  /* 0x0000004000407308 */ /* 0x000e620000001000 */
[----:B------:R-:W5:Y:S01]  /*5380*/  LDS R72, [R154+0x2c] ;  /* 0x00002c009a487984 */ /* 0x000f620000000800 */
[----:B------:R-:W-:Y:S01]  /*5390*/  FMUL.FTZ R5, R4, R5 ;  /* 0x0000000504057220 */ /* 0x000fe20000410000 */
[----:B------:R-:W-:Y:S01]  /*53a0*/  FADD.FTZ R4, -R68, 1 ;  /* 0x3f80000044047421 */ /* 0x000fe20000010100 */
[----:B0-----:R-:W-:-:S03]  /*53b0*/  FMUL.FTZ R83, R35, R62 ;  /* 0x0000003e23537220 */ /* 0x001fc60000410000 */
[----:B------:R-:W-:Y:S01]  /*53c0*/  FFMA.FTZ R6, R51, R4, 1 ;  /* 0x3f80000033067423 */ /* 0x000fe20000010004 */
[----:B------:R-:W-:Y:S01]  /*53d0*/  FMUL.FTZ R4, R36, R61 ;  /* 0x0000003d24047220 */ /* 0x000fe20000410000 */
[----:B------:R-:W-:Y:S01]  /*53e0*/  FFMA.FTZ R81, R52, R7, 1 ;  /* 0x3f80000034517423 */ /* 0x000fe20000010007 */
[----:B------:R-:W-:Y:S02]  /*53f0*/  FMUL.FTZ R83, R68, R83 ;  /* 0x0000005344537220 */ /* 0x000fe40000410000 */
[----:B------:R-:W-:Y:S01]  /*5400*/  FMUL.FTZ R4, R67, R4 ;  /* 0x0000000443047220 */ /* 0x000fe20000410000 */
[----:B------:R-:W-:Y:S01]  /*5410*/  FADD.FTZ R2, -R58, 1 ;  /* 0x3f8000003a027421 */ /* 0x000fe20000010100 */
[----:B------:R-:W-:Y:S01]  /*5420*/  FMUL.FTZ R89, R83, R6 ;  /* 0x0000000653597220 */ /* 0x000fe20000410000 */
[----:B----4-:R-:W-:Y:S01]  /*5430*/  FMUL.FTZ R3, R39, R56 ;  /* 0x0000003827037220 */ /* 0x010fe20000410000 */
[----:B------:R-:W-:Y:S01]  /*5440*/  FMUL.FTZ R87, R4, R81 ;  /* 0x0000005104577220 */ /* 0x000fe20000410000 */
[----:B------:R-:W-:Y:S01]  /*5450*/  FADD.FTZ R82, R82, 1 ;  /* 0x3f80000052527421 */ /* 0x000fe20000010000 */
[----:B------:R-:W-:Y:S01]  /*5460*/  FADD.FTZ R81, -R69, 1 ;  /* 0x3f80000045517421 */ /* 0x000fe20000010100 */
[----:B------:R-:W-:Y:S01]  /*5470*/  FADD.FTZ R83, -R75, 1 ;  /* 0x3f8000004b537421 */ /* 0x000fe20000010100 */
[----:B------:R-:W-:Y:S01]  /*5480*/  FADD.FTZ R76, R77, 1 ;  /* 0x3f8000004d4c7421 */ /* 0x000fe20000010000 */
[----:B------:R-:W-:Y:S01]  /*5490*/  FADD.FTZ R77, R78, 1 ;  /* 0x3f8000004e4d7421 */ /* 0x000fe20000010000 */
[----:B------:R-:W-:Y:S01]  /*54a0*/  FADD.FTZ R78, R79, 1 ;  /* 0x3f8000004f4e7421 */ /* 0x000fe20000010000 */
[----:B------:R-:W-:Y:S01]  /*54b0*/  FFMA.FTZ R2, R55, R2, 1 ;  /* 0x3f80000037027423 */ /* 0x000fe20000010002 */
[----:B------:R-:W-:Y:S01]  /*54c0*/  FMUL.FTZ R3, R58, R3 ;  /* 0x000000033a037220 */ /* 0x000fe20000410000 */
[----:B--2---:R-:W-:Y:S01]  /*54d0*/  FADD.FTZ R79, R80, 1 ;  /* 0x3f800000504f7421 */ /* 0x004fe20000010000 */
[----:B------:R0:W-:Y:S01]  /*54e0*/  MUFU.RCP R85, R82 ;  /* 0x0000005200557308 */ /* 0x0001e20000001000 */
[----:B------:R-:W-:Y:S01]  /*54f0*/  FFMA.FTZ R91, R50, R81, 1 ;  /* 0x3f800000325b7423 */ /* 0x000fe20000010051 */
[----:B------:R-:W-:Y:S01]  /*5500*/  FFMA.FTZ R95, R48, R83, 1 ;  /* 0x3f800000305f7423 */ /* 0x000fe20000010053 */
[----:B------:R-:W-:Y:S01]  /*5510*/  LDS R81, [R154+0x38] ;  /* 0x000038009a517984 */ /* 0x000fe20000000800 */
[----:B------:R-:W-:-:S03]  /*5520*/  FMUL.FTZ R3, R3, R2 ;  /* 0x0000000203037220 */ /* 0x000fc60000410000 */
[----:B------:R-:W2:Y:S01]  /*5530*/  LDS R83, [R154+0x30] ;  /* 0x000030009a537984 */ /* 0x000ea20000000800 */
[----:B-1----:R-:W-:-:S03]  /*5540*/  FADD.FTZ R2, -R64, 1 ;  /* 0x3f80000040027421 */ /* 0x002fc60000010100 */
[----:B0-----:R-:W0:Y:S01]  /*5550*/  LDS R82, [R154+0x34] ;  /* 0x000034009a527984 */ /* 0x001e220000000800 */
[----:B------:R-:W-:-:S03]  /*5560*/  FMUL.FTZ R7, R37, R60 ;  /* 0x0000003c25077220 */ /* 0x000fc60000410000 */
[----:B------:R-:W1:Y:S01]  /*5570*/  LDS R80, [R154+0x3c] ;  /* 0x00003c009a507984 */ /* 0x000e620000000800 */
[----:B------:R-:W4:Y:S01]  /*5580*/  MUFU.RCP R78, R78 ;  /* 0x0000004e004e7308 */ /* 0x000f220000001000 */
[----:B------:R-:W-:Y:S01]  /*5590*/  FFMA.FTZ R2, R53, R2, 1 ;  /* 0x3f80000035027423 */ /* 0x000fe20000010002 */
[----:B------:R-:W-:Y:S01]  /*55a0*/  FMUL.FTZ R7, R64, R7 ;  /* 0x0000000740077220 */ /* 0x000fe20000410000 */
[----:B------:R-:W-:Y:S01]  /*55b0*/  FADD.FTZ R86, R86, 1 ;  /* 0x3f80000056567421 */ /* 0x000fe20000010000 */
[----:B------:R-:W-:Y:S01]  /*55c0*/  FMUL.FTZ R93, R24, R65 ;  /* 0x00000041185d7220 */ /* 0x000fe20000410000 */
[----:B------:R-:W-:-:S03]  /*55d0*/  FADD.FTZ R88, R88, 1 ;  /* 0x3f80000058587421 */ /* 0x000fc60000010000 */
[----:B------:R-:W3:Y:S01]  /*55e0*/  MUFU.RCP R79, R79 ;  /* 0x0000004f004f7308 */ /* 0x000ee20000001000 */
[----:B------:R-:W-:Y:S01]  /*55f0*/  FMUL.FTZ R7, R7, R2 ;  /* 0x0000000207077220 */ /* 0x000fe20000410000 */
[----:B------:R-:W-:-:S06]  /*5600*/  FADD.FTZ R2, -R74, 1 ;  /* 0x3f8000004a027421 */ /* 0x000fcc0000010100 */
[----:B------:R-:W5:Y:S01]  /*5610*/  MUFU.RCP R77, R77 ;  /* 0x0000004d004d7308 */ /* 0x000f620000001000 */
[----:B------:R-:W-:Y:S01]  /*5620*/  FFMA.FTZ R4, R49, R2, 1 ;  /* 0x3f80000031047423 */ /* 0x000fe20000010002 */
[----:B------:R-:W-:Y:S01]  /*5630*/  FMUL.FTZ R6, R25, R66 ;  /* 0x0000004219067220 */ /* 0x000fe20000410000 */
[----:B------:R-:W-:-:S05]  /*5640*/  FMUL.FTZ R93, R74, R93 ;  /* 0x0000005d4a5d7220 */ /* 0x000fca0000410000 */
[----:B------:R-:W2:Y:S01]  /*5650*/  MUFU.RCP R76, R76 ;  /* 0x0000004c004c7308 */ /* 0x000ea20000001000 */
[----:B------:R-:W-:Y:S01]  /*5660*/  FMUL.FTZ R6, R75, R6 ;  /* 0x000000064b067220 */ /* 0x000fe20000410000 */
[----:B------:R-:W-:Y:S01]  /*5670*/  FMUL.FTZ R93, R93, R4 ;  /* 0x000000045d5d7220 */ /* 0x000fe20000410000 */
[----:B----4-:R-:W-:Y:S01]  /*5680*/  FADD.FTZ R4, -R78, 1 ;  /* 0x3f8000004e047421 */ /* 0x010fe20000010100 */
[----:B------:R-:W-:Y:S01]  /*5690*/  FMUL.FTZ R2, R34, R63 ;  /* 0x0000003f22027220 */ /* 0x000fe20000410000 */
[----:B------:R-:W4:Y:S08]  /*56a0*/  S2UR UR9, SR_CgaCtaId ;  /* 0x00000000000979c3 */ /* 0x000f300000008800 */
[----:B------:R-:W-:Y:S06]  /*56b0*/  BAR.SYNC.DEFER_BLOCKING 0x0 ;  /* 0x0000000000007b1d */ /* 0x000fec0000010000 */
[----:B------:R-:W0:Y:S01]  /*56c0*/  MUFU.RCP R86, R86 ;  /* 0x0000005600567308 */ /* 0x000e220000001000 */
[----:B------:R-:W-:-:S07]  /*56d0*/  FMUL.FTZ R95, R6, R95 ;  /* 0x0000005f065f7220 */ /* 0x000fce0000410000 */
[----:B------:R1:W4:Y:S01]  /*56e0*/  MUFU.RCP R111, R88 ;  /* 0x00000058006f7308 */ /* 0x0003220000001000 */
[----:B---3--:R-:W-:Y:S01]  /*56f0*/  FADD.FTZ R101, -R79, 1 ;  /* 0x3f8000004f657421 */ /* 0x008fe20000010100 */
[----:B------:R-:W-:Y:S01]  /*5700*/  FFMA.FTZ R6, R41, R4, 1 ;  /* 0x3f80000029067423 */ /* 0x000fe20000010004 */
[----:B------:R-:W-:Y:S01]  /*5710*/  FMUL.FTZ R2, R69, R2 ;  /* 0x0000000245027220 */ /* 0x000fe20000410000 */
[----:B-----5:R-:W-:Y:S01]  /*5720*/  FADD.FTZ R97, -R77, 1 ;  /* 0x3f8000004d617421 */ /* 0x020fe20000010100 */
[----:B------:R-:W-:-:S03]  /*5730*/  FMUL.FTZ R4, R27, R70 ;  /* 0x000000461b047220 */ /* 0x000fc60000410000 */
[----:B------:R-:W3:Y:S01]  /*5740*/  MUFU.RCP R84, R84 ;  /* 0x0000005400547308 */ /* 0x000ee20000001000 */
[----:B------:R-:W-:Y:S01]  /*5750*/  FFMA.FTZ R103, R42, R101, 1 ;  /* 0x3f8000002a677423 */ /* 0x000fe20000010065 */
[----:B------:R-:W-:Y:S01]  /*5760*/  FMUL.FTZ R91, R2, R91 ;  /* 0x0000005b025b7220 */ /* 0x000fe20000410000 */
[----:B------:R-:W-:Y:S01]  /*5770*/  FFMA.FTZ R99, R40, R97, 1 ;  /* 0x3f80000028637423 */ /* 0x000fe20000010061 */
[----:B------:R-:W-:Y:S01]  /*5780*/  FMUL.FTZ R101, R28, R73 ;  /* 0x000000491c657220 */ /* 0x000fe20000410000 */
[----:B------:R-:W-:Y:S01]  /*5790*/  FMUL.FTZ R4, R77, R4 ;  /* 0x000000044d047220 */ /* 0x000fe20000410000 */
[----:B--2---:R-:W-:Y:S01]  /*57a0*/  FADD.FTZ R2, -R76, 1 ;  /* 0x3f8000004c027421 */ /* 0x004fe20000010100 */
[----:B------:R-:W-:Y:S01]  /*57b0*/  FMUL.FTZ R97, R26, R71 ;  /* 0x000000471a617220 */ /* 0x000fe20000410000 */
[----:B-1----:R-:W-:Y:S01]  /*57c0*/  FMUL.FTZ R88, R29, R72 ;  /* 0x000000481d587220 */ /* 0x002fe20000410000 */
[----:B------:R-:W-:Y:S01]  /*57d0*/  FMUL.FTZ R101, R78, R101 ;  /* 0x000000654e657220 */ /* 0x000fe20000410000 */
[----:B------:R-:W-:Y:S01]  /*57e0*/  FMUL.FTZ R99, R4, R99 ;  /* 0x0000006304637220 */ /* 0x000fe20000410000 */
[----:B------:R-:W-:Y:S01]  /*57f0*/  FFMA.FTZ R2, R47, R2, 1 ;  /* 0x3f8000002f027423 */ /* 0x000fe20000010002 */
[----:B------:R-:W-:Y:S01]  /*5800*/  FMUL.FTZ R97, R76, R97 ;  /* 0x000000614c617220 */ /* 0x000fe20000410000 */
[----:B------:R-:W-:Y:S01]  /*5810*/  FMUL.FTZ R88, R79, R88 ;  /* 0x000000584f587220 */ /* 0x000fe20000410000 */
[----:B------:R-:W-:Y:S01]  /*5820*/  FADD.FTZ R105, -R85, 1 ;  /* 0x3f80000055697421 */ /* 0x000fe20000010100 */
[----:B0-----:R-:W-:Y:S01]  /*5830*/  FADD.FTZ R4, -R86, 1 ;  /* 0x3f80000056047421 */ /* 0x001fe20000010100 */
[----:B----4-:R-:W-:Y:S01]  /*5840*/  FADD.FTZ R109, -R111, 1 ;  /* 0x3f8000006f6d7421 */ /* 0x010fe20000010100 */
[----:B------:R-:W-:Y:S01]  /*5850*/  FMUL.FTZ R101, R101, R6 ;  /* 0x0000000665657220 */ /* 0x000fe20000410000 */
[----:B------:R-:W-:Y:S01]  /*5860*/  FMUL.FTZ R97, R97, R2 ;  /* 0x0000000261617220 */ /* 0x000fe20000410000 */
[----:B------:R-:W-:Y:S01]  /*5870*/  FMUL.FTZ R103, R88, R103 ;  /* 0x0000006758677220 */ /* 0x000fe20000410000 */
[----:B------:R-:W-:Y:S01]  /*5880*/  FFMA.FTZ R107, R44, R105, 1 ;  /* 0x3f8000002c6b7423 */ /* 0x000fe20000010069 */
[----:B------:R-:W-:Y:S01]  /*5890*/  FFMA.FTZ R6, R45, R4, 1 ;  /* 0x3f8000002d067423 */ /* 0x000fe20000010004 */
[----:B------:R-:W-:Y:S01]  /*58a0*/  FFMA.FTZ R113, R46, R109, 1 ;  /* 0x3f8000002e717423 */ /* 0x000fe2000001006d */
[----:B---3--:R-:W-:Y:S01]  /*58b0*/  FADD.FTZ R2, -R84, 1 ;  /* 0x3f80000054027421 */ /* 0x008fe20000010100 */
        /* <DEDUP_REMOVED lines=16> */
[----:B------:R-:W-:Y:S01]  /*59c0*/  MOV R4, UR18 ;  /* 0x0000001200047c02 */ /* 0x000fe20008000f00 */
[----:B------:R0:W-:Y:S04]  /*59d0*/  STS [R154], R3 ;  /* 0x000000039a007388 */ /* 0x0001e80000000800 */
        /* <DEDUP_REMOVED lines=35> */
[----:B------:R-:W1:Y:S01]  /*5c10*/  LDS R161, [R119+0x1080] ;  /* 0x0010800077a17984 */ /* 0x000e620000000800 */
[----:B------:R-:W-:Y:S01]  /*5c20*/  UIMAD UR26, UR19, UR24, URZ ;  /* 0x00000018131a72a4 */ /* 0x000fe2000f8e023f */
[----:B------:R-:W-:Y:S01]  /*5c30*/  IADD3 R2, P1, R20, UR32, RZ ;  /* 0x0000002014027c10 */ /* 0x000fe2000ff3e0ff */
[----:B------:R-:W-:-:S02]  /*5c40*/  UIMAD.WIDE.U32 UR8, UR11, UR24, URZ ;  /* 0x000000180b0872a5 */ /* 0x000fc4000f8e003f */
[----:B------:R-:W-:Y:S01]  /*5c50*/  UIMAD UR25, UR11, UR25, UR26 ;  /* 0x000000190b1972a4 */ /* 0x000fe2000f8e021a */
[----:B0-----:R-:W-:Y:S01]  /*5c60*/  IADD3.X R3, R21, UR33, RZ, P1, !PT ;  /* 0x0000002115037c10 */ /* 0x001fe20008ffe4ff */
[----:B------:R-:W-:Y:S02]  /*5c70*/  BSSY B0, `(.L_x_9224) ;  /* 0x0000011000007945 */ /* 0x000fe40003800000 */
[----:B------:R-:W-:Y:S01]  /*5c80*/  UIADD3 UR30, UR9, UR25, URZ ;  /* 0x00000019091e7290 */ /* 0x000fe2000fffe03f */
[----:B-1----:R-:W-:-:S13]  /*5c90*/  ISETP.GE.AND P0, PT, R20, R161, PT ;  /* 0x000000a11400720c */ /* 0x002fda0003f06270 */
        /* <DEDUP_REMOVED lines=14> */
.L_x_9225:
[----:B------:R-:W-:Y:S05]  /*5d80*/  BSYNC B0 ;  /* 0x0000000000007941 */ /* 0x000fea0003800000 */
.L_x_9224:
        /* <DEDUP_REMOVED lines=154> */
.L_x_9228:
[----:B------:R-:W-:Y:S05]  /*6730*/  BSYNC B0 ;  /* 0x0000000000007941 */ /* 0x000fea0003800000 */
.L_x_9227:
        /* <DEDUP_REMOVED lines=43> */
.L_x_9226:
[----:B------:R-:W2:Y:S01]  /*69f0*/  LDL.LU R0, [R1+0x24] ;  /* 0x0000240001007983 */ /* 0x000ea20000300800 */
[----:B-1----:R-:W1:Y:S01]  /*6a00*/  LDC R2, c[0x0][0x21c] ;  /* 0x00008700ff027b82 */ /* 0x002e620000000800 */
[----:B------:R-:W-:Y:S01]  /*6a10*/  HFMA2.MMA R100, -RZ, RZ, 0, 0 ;  /* 0x00000000ff647435 */ /* 0x000fe200000001ff */
[----:B------:R-:W-:Y:S01]  /*6a20*/  FMUL.FTZ R118, R6, UR4 ;  /* 0x0000000406767c20 */ /* 0x000fe20008410000 */
[----:B------:R3:W-:Y:S01]  /*6a30*/  STL [R1+0x1c], RZ ;  /* 0x00001cff01007387 */ /* 0x0007e20000100800 */
[----:B0-----:R-:W-:Y:S01]  /*6a40*/  FMUL.FTZ R117, R7, UR4 ;  /* 0x0000000407757c20 */ /* 0x001fe20008410000 */
        /* <DEDUP_REMOVED lines=90> */
.L_x_9324:
[----:B--2---:R-:W-:Y:S01]  /*6ff0*/  LOP3.LUT R17, R159, 0x7ffffe0, RZ, 0xc0, !PT ;  /* 0x07ffffe09f117812 */ /* 0x004fe200078ec0ff */
[----:B------:R-:W-:Y:S01]  /*7000*/  USHF.R.S32.HI UR46, URZ, 0x1f, UR7 ;  /* 0x0000001f3f2e7899 */ /* 0x000fe20008011407 */
[----:B-1----:R-:W-:Y:S01]  /*7010*/  CS2R R60, SRZ ;  /* 0x00000000003c7805 */ /* 0x002fe2000001ff00 */
[----:B------:R-:W-:Y:S01]  /*7020*/  ULDC.64 UR40, c[0x0][0x250] ;  /* 0x0000940000287ab9 */ /* 0x000fe20000000a00 */
        /* <DEDUP_REMOVED lines=8> */
[--C-:B------:R-:W-:Y:S02]  /*70b0*/  SHF.R.S32.HI R23, RZ, 0x1f, R22.reuse ;  /* 0x0000001fff177819 */ /* 0x100fe40000011416 */
[----:B------:R-:W-:Y:S02]  /*70c0*/  CS2R R68, SRZ ;  /* 0x0000000000447805 */ /* 0x000fe4000001ff00 */
[C---:B------:R-:W-:Y:S02]  /*70d0*/  LOP3.LUT R62, R22.reuse, 0x40, RZ, 0xfc, !PT ;  /* 0x00000040163e7812 */ /* 0x040fe400078efcff */
[----:B------:R-:W-:Y:S02]  /*70e0*/  CS2R R74, SRZ ;  /* 0x00000000004a7805 */ /* 0x000fe4000001ff00 */
        /* <DEDUP_REMOVED lines=16> */
[----:B------:R-:W-:Y:S01]  /*71f0*/  ISETP.GE.AND P4, PT, R62, UR19, PT ;  /* 0x000000133e007c0c */ /* 0x000fe2000bf86270 */
[----:B------:R-:W2:Y:S01]  /*7200*/  @!P0 LDG.E R61, desc[UR20][R18.64] ;  /* 0x00000014123d8981 */ /* 0x000ea2000c1e1900 */
[----:B------:R-:W-:Y:S02]  /*7210*/  ISETP.GE.AND P3, PT, R20, UR19, PT ;  /* 0x0000001314007c0c */ /* 0x000fe4000bf66270 */
[----:B------:R-:W-:Y:S02]  /*7220*/  CS2R R48, SRZ ;  /* 0x0000000000307805 */ /* 0x000fe4000001ff00 */
[----:B------:R-:W-:Y:S02]  /*7230*/  ISETP.GE.AND P5, PT, R78, UR19, PT ;  /* 0x000000134e007c0c */ /* 0x000fe4000bfa6270 */
[----:B------:R-:W-:-:S02]  /*7240*/  MOV R76, RZ ;  /* 0x000000ff004c7202 */ /* 0x000fc40000000f00 */
[----:B0-----:R-:W-:Y:S02]  /*7250*/  SHF.L.U32 R24, R159, 0x5, RZ ;  /* 0x000000059f187819 */ /* 0x001fe400000006ff */
[----:B------:R-:W-:Y:S02]  /*7260*/  CS2R R44, SRZ ;  /* 0x00000000002c7805 */ /* 0x000fe4000001ff00 */
[----:B------:R-:W-:Y:S02]  /*7270*/  ISETP.GE.AND P1, PT, R80, UR19, PT ;  /* 0x0000001350007c0c */ /* 0x000fe4000bf26270 */
[----:B------:R-:W-:Y:S02]  /*7280*/  CS2R R46, SRZ ;  /* 0x00000000002e7805 */ /* 0x000fe4000001ff00 */
[----:B------:R-:W-:Y:S01]  /*7290*/  ISETP.GE.AND P2, PT, R177, UR19, PT ;  /* 0x00000013b1007c0c */ /* 0x000fe2000bf46270 */
[----:B---3--:R-:W3:Y:S01]  /*72a0*/  @!P4 LDG.E R63, desc[UR20][R18.64+0x100] ;  /* 0x00010014123fc981 */ /* 0x008ee2000c1e1900 */
[C---:B------:R-:W-:Y:S01]  /*72b0*/  LOP3.LUT R83, R22.reuse, 0xe0, RZ, 0xfc, !PT ;  /* 0x000000e016537812 */ /* 0x040fe200078efcff */
[----:B------:R-:W-:Y:S01]  /*72c0*/  ULDC.64 UR42, c[0x0][0x238] ;  /* 0x00008e00002a7ab9 */ /* 0x000fe20000000a00 */
[----:B------:R-:W-:Y:S01]  /*72d0*/  LOP3.LUT R179, R22, 0x100, RZ, 0xfc, !PT ;  /* 0x0000010016b37812 */ /* 0x000fe200078efcff */
[----:B----4-:R-:W4:Y:S01]  /*72e0*/  @!P3 LDG.E R60, desc[UR20][R18.64+0x80] ;  /* 0x00008014123cb981 */ /* 0x010f22000c1e1900 */
[----:B------:R-:W-:-:S02]  /*72f0*/  ISETP.GE.AND P3, PT, R181, UR19, PT ;  /* 0x00000013b5007c0c */ /* 0x000fc4000bf66270 */
[C---:B------:R-:W-:Y:S01]  /*7300*/  LOP3.LUT R79, R22.reuse, 0x120, RZ, 0xfc, !PT ;  /* 0x00000120164f7812 */ /* 0x040fe200078efcff */
[----:B------:R-:W5:Y:S01]  /*7310*/  @!P5 LDG.E R67, desc[UR20][R18.64+0x180] ;  /* 0x000180141243d981 */ /* 0x000f62000c1e1900 */
[C---:B------:R-:W-:Y:S02]  /*7320*/  LOP3.LUT R81, R22.reuse, 0x140, RZ, 0xfc, !PT ;  /* 0x0000014016517812 */ /* 0x040fe400078efcff */
[----:B------:R-:W-:Y:S01]  /*7330*/  LOP3.LUT R77, R22, 0x160, RZ, 0xfc, !PT ;  /* 0x00000160164d7812 */ /* 0x000fe200078efcff */
[----:B------:R-:W5:Y:S01]  /*7340*/  @!P1 LDG.E R64, desc[UR20][R18.64+0x200] ;  /* 0x0002001412409981 */ /* 0x000f62000c1e1900 */
[----:B------:R-:W-:Y:S02]  /*7350*/  ISETP.GE.AND P4, PT, R83, UR19, PT ;  /* 0x0000001353007c0c */ /* 0x000fe4000bf86270 */
[----:B------:R-:W-:Y:S01]  /*7360*/  ISETP.GE.AND P5, PT, R179, UR19, PT ;  /* 0x00000013b3007c0c */ /* 0x000fe2000bfa6270 */
[----:B------:R-:W5:Y:S01]  /*7370*/  @!P2 LDG.E R65, desc[UR20][R18.64+0x280] ;  /* 0x000280141241a981 */ /* 0x000f62000c1e1900 */
[----:B------:R-:W-:-:S02]  /*7380*/  ISETP.GE.AND P1, PT, R79, UR19, PT ;  /* 0x000000134f007c0c */ /* 0x000fc4000bf26270 */
[----:B------:R-:W-:Y:S01]  /*7390*/  ISETP.GE.AND P2, PT, R81, UR19, PT ;  /* 0x0000001351007c0c */ /* 0x000fe2000bf46270 */
[----:B------:R-:W5:Y:S01]  /*73a0*/  @!P3 LDG.E R68, desc[UR20][R18.64+0x300] ;  /* 0x000300141244b981 */ /* 0x000f62000c1e1900 */
[----:B------:R-:W-:Y:S02]  /*73b0*/  ISETP.GE.AND P3, PT, R77, UR19, PT ;  /* 0x000000134d007c0c */ /* 0x000fe4000bf66270 */
[C---:B------:R-:W-:Y:S02]  /*73c0*/  LOP3.LUT R43, R22.reuse, 0x180, RZ, 0xfc, !PT ;  /* 0x00000180162b7812 */ /* 0x040fe400078efcff */
[C---:B------:R-:W-:Y:S01]  /*73d0*/  LOP3.LUT R40, R22.reuse, 0x1a0, RZ, 0xfc, !PT ;  /* 0x000001a016287812 */ /* 0x040fe200078efcff */
[----:B------:R-:W5:Y:S01]  /*73e0*/  @!P4 LDG.E R69, desc[UR20][R18.64+0x380] ;  /* 0x000380141245c981 */ /* 0x000f62000c1e1900 */
[C---:B------:R-:W-:Y:S02]  /*73f0*/  LOP3.LUT R42, R22.reuse, 0x1c0, RZ, 0xfc, !PT ;  /* 0x000001c0162a7812 */ /* 0x040fe400078efcff */
[C---:B------:R-:W-:Y:S01]  /*7400*/  LOP3.LUT R39, R22.reuse, 0x1e0, RZ, 0xfc, !PT ;  /* 0x000001e016277812 */ /* 0x040fe200078efcff */
[----:B------:R-:W5:Y:S01]  /*7410*/  @!P5 LDG.E R76, desc[UR20][R18.64+0x400] ;  /* 0x00040014124cd981 */ /* 0x000f62000c1e1900 */
[----:B------:R-:W-:-:S02]  /*7420*/  LOP3.LUT R41, R22, 0x200, RZ, 0xfc, !PT ;  /* 0x0000020016297812 */ /* 0x000fc400078efcff */
[----:B------:R-:W-:Y:S01]  /*7430*/  ISETP.GE.AND P4, PT, R43, UR19, PT ;  /* 0x000000132b007c0c */ /* 0x000fe2000bf86270 */
[----:B------:R-:W5:Y:S01]  /*7440*/  @!P1 LDG.E R75, desc[UR20][R18.64+0x480] ;  /* 0x00048014124b9981 */ /* 0x000f62000c1e1900 */
[----:B------:R-:W-:Y:S02]  /*7450*/  ISETP.GE.AND P5, PT, R40, UR19, PT ;  /* 0x0000001328007c0c */ /* 0x000fe4000bfa6270 */
[----:B------:R-:W-:Y:S01]  /*7460*/  ISETP.GE.AND P1, PT, R42, UR19, PT ;  /* 0x000000132a007c0c */ /* 0x000fe2000bf26270 */
[----:B------:R-:W5:Y:S01]  /*7470*/  @!P2 LDG.E R70, desc[UR20][R18.64+0x500] ;  /* 0x000500141246a981 */ /* 0x000f62000c1e1900 */
[----:B------:R-:W-:Y:S02]  /*7480*/  ISETP.GE.AND P2, PT, R39, UR19, PT ;  /* 0x0000001327007c0c */ /* 0x000fe4000bf46270 */
[----:B------:R-:W-:Y:S01]  /*7490*/  LOP3.LUT R36, R22, 0x220, RZ, 0xfc, !PT ;  /* 0x0000022016247812 */ /* 0x000fe200078efcff */
[----:B------:R-:W5:Y:S01]  /*74a0*/  @!P3 LDG.E R71, desc[UR20][R18.64+0x580] ;  /* 0x000580141247b981 */ /* 0x000f62000c1e1900 */
[----:B------:R-:W-:-:S02]  /*74b0*/  ISETP.GE.AND P3, PT, R41, UR19, PT ;  /* 0x0000001329007c0c */ /* 0x000fc4000bf66270 */
        /* <DEDUP_REMOVED lines=44> */
[----:B------:R-:W-:-:S05]  /*7780*/  ISETP.GE.AND P3, PT, R24, UR19, PT ;  /* 0x0000001318007c0c */ /* 0x000fca000bf66270 */
[----:B------:R-:W5:Y:S04]  /*7790*/  @!P4 LDG.E R45, desc[UR20][R18.64+0xd80] ;  /* 0x000d8014122dc981 */ /* 0x000f68000c1e1900 */
[----:B------:R-:W5:Y:S04]  /*77a0*/  @!P5 LDG.E R46, desc[UR20][R18.64+0xe00] ;  /* 0x000e0014122ed981 */ /* 0x000f68000c1e1900 */
[----:B------:R-:W5:Y:S04]  /*77b0*/  @!P1 LDG.E R44, desc[UR20][R18.64+0xe80] ;  /* 0x000e8014122c9981 */ /* 0x000f68000c1e1900 */
[----:B------:R-:W5:Y:S04]  /*77c0*/  @!P2 LDG.E R49, desc[UR20][R18.64+0xf00] ;  /* 0x000f00141231a981 */ /* 0x000f68000c1e1900 */
[----:B------:R0:W5:Y:S01]  /*77d0*/  @!P3 LDG.E R47, desc[UR20][R18.64+0xf80] ;  /* 0x000f8014122fb981 */ /* 0x000162000c1e1900 */
[----:B------:R-:W-:Y:S01]  /*77e0*/  UIMAD UR18, UR46, UR42, URZ ;  /* 0x0000002a2e1272a4 */ /* 0x000fe2000f8e023f */
[----:B------:R-:W-:Y:S01]  /*77f0*/  UMOV UR40, UR24 ;  /* 0x0000001800287c82 */ /* 0x000fe20008000000 */
[----:B------:R-:W-:-:S02]  /*7800*/  UMOV UR41, UR44 ;  /* 0x0000002c00297c82 */ /* 0x000fc40008000000 */
[----:B------:R-:W-:Y:S02]  /*7810*/  UIMAD UR18, UR7, UR43, UR18 ;  /* 0x0000002b071272a4 */ /* 0x000fe4000f8e0212 */
[----:B------:R-:W-:Y:S02]  /*7820*/  UIMAD.WIDE.U32 UR40, UR7, UR42, UR40 ;  /* 0x0000002a072872a5 */ /* 0x000fe4000f8e0028 */
[----:B------:R-:W-:Y:S01]  /*7830*/  ULEA UR45, UR17, 0xfffffc00, 0xa ;  /* 0xfffffc00112d7891 */ /* 0x000fe2000f8e503f */
[----:B------:R-:W-:Y:S01]  /*7840*/  ULDC.64 UR42, c[0x0][0x2d0] ;  /* 0x0000b400002a7ab9 */ /* 0x000fe20000000a00 */
[----:B------:R-:W-:Y:S02]  /*7850*/  UIADD3 UR41, UR41, UR18, URZ ;  /* 0x0000001229297290 */ /* 0x000fe4000fffe03f */
[----:B------:R-:W-:Y:S02]  /*7860*/  ULEA UR42, UP0, UR40, UR42, 0x3 ;  /* 0x0000002a282a7291 */ /* 0x000fe4000f80183f */
[----:B------:R-:W-:-:S02]  /*7870*/  UIADD3 UR18, -UR45, UR56, URZ ;  /* 0x000000382d127290 */ /* 0x000fc4000fffe13f */
[----:B------:R-:W-:Y:S02]  /*7880*/  ULEA.HI.X UR43, UR40, UR43, UR41, 0x3, UP0 ;  /* 0x0000002b282b7291 */ /* 0x000fe400080f1c29 */
[----:B------:R-:W-:Y:S01]  /*7890*/  USHF.L.U32 UR45, UR18, 0x1, URZ ;  /* 0x00000001122d7899 */ /* 0x000fe2000800063f */
[----:B------:R-:W-:Y:S02]  /*78a0*/  ULDC.64 UR40, c[0x0][0x270] ;  /* 0x00009c0000287ab9 */ /* 0x000fe40000000a00 */
[----:B------:R-:W-:Y:S01]  /*78b0*/  MOV R17, UR40 ;  /* 0x0000002800117c02 */ /* 0x000fe20008000f00 */
[----:B------:R-:W-:Y:S02]  /*78c0*/  UIMAD UR40, UR46, UR40, URZ ;  /* 0x000000282e2872a4 */ /* 0x000fe4000f8e023f */
[----:B------:R-:W-:Y:S02]  /*78d0*/  ISETP.GE.AND P3, PT, R22, UR45, PT ;  /* 0x0000002d16007c0c */ /* 0x000fe4000bf66270 */
[----:B------:R-:W-:Y:S01]  /*78e0*/  IMAD.WIDE.U32 R22, R17, UR7, R22 ;  /* 0x0000000711167c25 */ /* 0x000fe2000f8e0016 */
[----:B------:R-:W-:Y:S01]  /*78f0*/  SHF.L.U32 R17, R159, 0x5, RZ ;  /* 0x000000059f117819 */ /* 0x000fe200000006ff */
[----:B------:R-:W-:Y:S01]  /*7900*/  UIMAD UR40, UR7, UR41, UR40 ;  /* 0x00000029072872a4 */ /* 0x000fe2000f8e0228 */
[----:B------:R-:W-:-:S02]  /*7910*/  ISETP.GE.AND P5, PT, R20, UR45, PT ;  /* 0x0000002d14007c0c */ /* 0x000fc4000bfa6270 */
[----:B------:R-:W-:Y:S02]  /*7920*/  LOP3.LUT R17, R17, 0xfffffc00, RZ, 0xc0, !PT ;  /* 0xfffffc0011117812 */ /* 0x000fe400078ec0ff */
[C---:B------:R-:W-:Y:S02]  /*7930*/  LEA R20, P1, R22.reuse, UR15, 0x2 ;  /* 0x0000000f16147c11 */ /* 0x040fe4000f8210ff */
[----:B------:R-:W-:Y:S02]  /*7940*/  IADD3 R21, R23, UR40, RZ ;  /* 0x0000002817157c10 */ /* 0x000fe4000fffe0ff */
[----:B------:R-:W-:Y:S02]  /*7950*/  IADD3 R23, R17, R158, RZ ;  /* 0x0000009e11177210 */ /* 0x000fe40007ffe0ff */
[----:B------:R-:W-:Y:S02]  /*7960*/  LEA.HI.X R21, R22, UR16, R21, 0x2, P1 ;  /* 0x0000001016157c11 */ /* 0x000fe400088f1415 */
[----:B0-----:R-:W-:-:S02]  /*7970*/  MOV R18, UR42 ;  /* 0x0000002a00127c02 */ /* 0x001fc40008000f00 */
[----:B------:R-:W-:Y:S02]  /*7980*/  MOV R19, UR43 ;  /* 0x0000002b00137c02 */ /* 0x000fe40008000f00 */
[----:B------:R-:W-:Y:S02]  /*7990*/  ISETP.GE.AND P4, PT, R62, UR45, PT ;  /* 0x0000002d3e007c0c */ /* 0x000fe4000bf86270 */
[C---:B------:R-:W-:Y:S02]  /*79a0*/  IADD3 R22, R23.reuse, 0x20, RZ ;  /* 0x0000002017167810 */ /* 0x040fe40007ffe0ff */
[----:B------:R-:W-:Y:S01]  /*79b0*/  ISETP.GE.AND P2, PT, R78, UR45, PT ;  /* 0x0000002d4e007c0c */ /* 0x000fe2000bf46270 */
[----:B------:R-:W5:Y:S01]  /*79c0*/  LDG.E.64 R18, desc[UR20][R18.64] ;  /* 0x0000001412127981 */ /* 0x000f62000c1e1b00 */
[----:B------:R-:W-:Y:S02]  /*79d0*/  IADD3 R62, R23, 0x40, RZ ;  /* 0x00000040173e7810 */ /* 0x000fe40007ffe0ff */
[----:B------:R-:W-:-:S02]  /*79e0*/  ISETP.GE.AND P1, PT, R80, UR45, PT ;  /* 0x0000002d50007c0c */ /* 0x000fc4000bf26270 */
[C---:B------:R-:W-:Y:S02]  /*79f0*/  IADD3 R78, R23.reuse, 0x60, RZ ;  /* 0x00000060174e7810 */ /* 0x040fe40007ffe0ff */
[CC--:B------:R-:W-:Y:S02]  /*7a00*/  LEA.HI.SX32 R164, R23.reuse, R23.reuse, 0x1b ;  /* 0x0000001717a47211 */ /* 0x0c0fe400078fdaff */
[C---:B------:R-:W-:Y:S02]  /*7a10*/  IADD3 R80, R23.reuse, 0x80, RZ ;  /* 0x0000008017507810 */ /* 0x040fe40007ffe0ff */
[C---:B------:R-:W-:Y:S02]  /*7a20*/  IADD3 R82, R23.reuse, 0xa0, RZ ;  /* 0x000000a017527810 */ /* 0x040fe40007ffe0ff */
[----:B------:R-:W-:Y:S02]  /*7a30*/  IADD3 R166, R23, 0x160, RZ ;  /* 0x0000016017a67810 */ /* 0x000fe40007ffe0ff */
[----:B------:R-:W-:-:S02]  /*7a40*/  LEA.HI.SX32 R22, R22, R23, 0x1b ;  /* 0x0000001716167211 */ /* 0x000fc400078fdaff */
        /* <DEDUP_REMOVED lines=8> */
[-C--:B------:R-:W-:Y:S02]  /*7ad0*/  LEA.HI.SX32 R82, R82, R23.reuse, 0x1b ;  /* 0x0000001752527211 */ /* 0x080fe400078fdaff */
[----:B------:R-:W-:Y:S02]  /*7ae0*/  LEA.HI.SX32 R174, R166, R23, 0x1b ;  /* 0x00000017a6ae7211 */ /* 0x000fe400078fdaff */
[----:B------:R-:W-:Y:S02]  /*7af0*/  LEA R165, R22, R119, 0x2 ;  /* 0x0000007716a57211 */ /* 0x000fe400078e10ff */
[----:B------:R-:W-:-:S02]  /*7b00*/  IADD3 R162, R23, 0x140, RZ ;  /* 0x0000014017a27810 */ /* 0x000fc40007ffe0ff */
[-C--:B------:R-:W-:Y:S02]  /*7b10*/  LEA.HI.SX32 R84, R84, R23.reuse, 0x1b ;  /* 0x0000001754547211 */ /* 0x080fe400078fdaff */
[----:B------:R-:W-:Y:S02]  /*7b20*/  LEA.HI.SX32 R168, R122, R23, 0x1b ;  /* 0x000000177aa87211 */ /* 0x000fe400078fdaff */
[----:B------:R-:W-:Y:S02]  /*7b30*/  LEA R166, R62, R119, 0x2 ;  /* 0x000000773ea67211 */ /* 0x000fe400078e10ff */
        /* <DEDUP_REMOVED lines=9> */
[-C--:B------:R-:W-:Y:S02]  /*7bd0*/  LEA R161, R84, R119.reuse, 0x2 ;  /* 0x0000007754a17211 */ /* 0x080fe400078e10ff */
[C---:B------:R-:W-:Y:S02]  /*7be0*/  IADD3 R182, R23.reuse, 0x1e0, RZ ;  /* 0x000001e017b67810 */ /* 0x040fe40007ffe0ff */
[----:B------:R-:W-:Y:S02]  /*7bf0*/  LEA R162, R114, R119, 0x2 ;  /* 0x0000007772a27211 */ /* 0x000fe400078e10ff */
[----:B------:R-:W-:Y:S02]  /*7c00*/  IADD3 R184, R23, 0x200, RZ ;  /* 0x0000020017b87810 */ /* 0x000fe40007ffe0ff */
[----:B------:R-:W-:Y:S02]  /*7c10*/  LEA.HI.SX32 R176, R176, R23, 0x1b ;  /* 0x00000017b0b07211 */ /* 0x000fe400078fdaff */
[----:B------:R-:W-:-:S02]  /*7c20*/  LEA R163, R168, R119, 0x2 ;  /* 0x00000077a8a37211 */ /* 0x000fc400078e10ff */
[C---:B------:R-:W-:Y:S02]  /*7c30*/  IADD3 R186, R23.reuse, 0x220, RZ ;  /* 0x0000022017ba7810 */ /* 0x040fe40007ffe0ff */
[-C--:B------:R-:W-:Y:S02]  /*7c40*/  LEA.HI.SX32 R178, R178, R23.reuse, 0x1b ;  /* 0x00000017b2b27211 */ /* 0x080fe400078fdaff */
[C---:B------:R-:W-:Y:S02]  /*7c50*/  IADD3 R188, R23.reuse, 0x240, RZ ;  /* 0x0000024017bc7810 */ /* 0x040fe40007ffe0ff */
[-C--:B------:R-:W-:Y:S02]  /*7c60*/  LEA.HI.SX32 R180, R180, R23.reuse, 0x1b ;  /* 0x00000017b4b47211 */ /* 0x080fe400078fdaff */
[----:B------:R-:W-:Y:S02]  /*7c70*/  IADD3 R190, R23, 0x260, RZ ;  /* 0x0000026017be7810 */ /* 0x000fe40007ffe0ff */
[----:B------:R-:W-:-:S02]  /*7c80*/  LEA.HI.SX32 R182, R182, R23, 0x1b ;  /* 0x00000017b6b67211 */ /* 0x000fc400078fdaff */
[----:B------:R-:W-:Y:S02]  /*7c90*/  LEA R62, R174, R119, 0x2 ;  /* 0x00000077ae3e7211 */ /* 0x000fe400078e10ff */
[C---:B------:R-:W-:Y:S02]  /*7ca0*/  IADD3 R192, R23.reuse, 0x280, RZ ;  /* 0x0000028017c07810 */ /* 0x040fe40007ffe0ff */
[-C--:B------:R-:W-:Y:S02]  /*7cb0*/  LEA.HI.SX32 R184, R184, R23.reuse, 0x1b ;  /* 0x00000017b8b87211 */ /* 0x080fe400078fdaff */
[C---:B------:R-:W-:Y:S02]  /*7cc0*/  IADD3 R194, R23.reuse, 0x2a0, RZ ;  /* 0x000002a017c27810 */ /* 0x040fe40007ffe0ff */
[----:B------:R-:W-:Y:S02]  /*7cd0*/  LEA.HI.SX32 R186, R186, R23, 0x1b ;  /* 0x00000017baba7211 */ /* 0x000fe400078fdaff */
[----:B------:R-:W-:-:S02]  /*7ce0*/  IADD3 R196, R23, 0x2c0, RZ ;  /* 0x000002c017c47810 */ /* 0x000fc40007ffe0ff */
[-C--:B------:R-:W-:Y:S01]  /*7cf0*/  LEA.HI.SX32 R188, R188, R23.reuse, 0x1b ;  /* 0x00000017bcbc7211 */ /* 0x080fe200078fdaff */
[----:B--2---:R0:W-:Y:S01]  /*7d00*/  STS [R164], R61 ;  /* 0x0000003da4007388 */ /* 0x0041e20000000800 */
[----:B------:R-:W-:Y:S02]  /*7d10*/  IADD3 R198, R23, 0x2e0, RZ ;  /* 0x000002e017c67810 */ /* 0x000fe40007ffe0ff */
[----:B------:R-:W-:Y:S02]  /*7d20*/  LEA.HI.SX32 R190, R190, R23, 0x1b ;  /* 0x00000017bebe7211 */ /* 0x000fe400078fdaff */
[-C--:B0-----:R-:W-:Y:S01]  /*7d30*/  LEA R61, R172, R119.reuse, 0x2 ;  /* 0x00000077ac3d7211 */ /* 0x081fe200078e10ff */
[----:B----4-:R0:W-:Y:S04]  /*7d40*/  STS [R165+0x80], R60 ;  /* 0x0000803ca5007388 */ /* 0x0101e80000000800 */
[----:B---3--:R1:W-:Y:S04]  /*7d50*/  STS [R166+0x100], R63 ;  /* 0x0001003fa6007388 */ /* 0x0083e80000000800 */
[----:B-----5:R-:W-:Y:S01]  /*7d60*/  STS [R122+0x180], R67 ;  /* 0x000180437a007388 */ /* 0x020fe20000000800 */
[----:B0-----:R-:W-:-:S03]  /*7d70*/  LEA R60, R170, R119, 0x2 ;  /* 0x00000077aa3c7211 */ /* 0x001fc600078e10ff */
[----:B------:R0:W-:Y:S01]  /*7d80*/  STS [R123+0x200], R64 ;  /* 0x000200407b007388 */ /* 0x0001e20000000800 */
[----:B-1----:R-:W-:-:S03]  /*7d90*/  LEA R63, R176, R119, 0x2 ;  /* 0x00000077b03f7211 */ /* 0x002fc600078e10ff */
[----:B------:R1:W-:Y:S04]  /*7da0*/  STS [R160+0x280], R65 ;  /* 0x00028041a0007388 */ /* 0x0003e80000000800 */
[----:B------:R2:W-:Y:S01]  /*7db0*/  STS [R161+0x300], R68 ;  /* 0x00030044a1007388 */ /* 0x0005e20000000800 */
[----:B0-----:R-:W-:-:S03]  /*7dc0*/  LEA R64, R178, R119, 0x2 ;  /* 0x00000077b2407211 */ /* 0x001fc600078e10ff */
[----:B------:R0:W-:Y:S01]  /*7dd0*/  STS [R162+0x380], R69 ;  /* 0x00038045a2007388 */ /* 0x0001e20000000800 */
[-C--:B------:R-:W-:Y:S02]  /*7de0*/  LEA R67, R182, R119.reuse, 0x2 ;  /* 0x00000077b6437211 */ /* 0x080fe400078e10ff */
[----:B-1----:R-:W-:Y:S01]  /*7df0*/  LEA R65, R180, R119, 0x2 ;  /* 0x00000077b4417211 */ /* 0x002fe200078e10ff */
[----:B------:R-:W-:Y:S01]  /*7e00*/  STS [R163+0x400], R76 ;  /* 0x0004004ca3007388 */ /* 0x000fe20000000800 */
[----:B------:R-:W-:-:S03]  /*7e10*/  IADD3 R200, R23, 0x300, RZ ;  /* 0x0000030017c87810 */ /* 0x000fc60007ffe0ff */
[----:B------:R-:W-:Y:S01]  /*7e20*/  STS [R60+0x480], R75 ;  /* 0x0004804b3c007388 */ /* 0x000fe20000000800 */
[----:B------:R-:W-:Y:S02]  /*7e30*/  LEA.HI.SX32 R192, R192, R23, 0x1b ;  /* 0x00000017c0c07211 */ /* 0x000fe400078fdaff */
[----:B--2---:R-:W-:Y:S01]  /*7e40*/  LEA R68, R184, R119, 0x2 ;  /* 0x00000077b8447211 */ /* 0x004fe200078e10ff */
[----:B------:R1:W-:Y:S01]  /*7e50*/  STS [R61+0x500], R70 ;  /* 0x000500463d007388 */ /* 0x0003e20000000800 */
[C---:B------:R-:W-:Y:S02]  /*7e60*/  IADD3 R202, R23.reuse, 0x320, RZ ;  /* 0x0000032017ca7810 */ /* 0x040fe40007ffe0ff */
[----:B------:R-:W-:Y:S01]  /*7e70*/  LEA.HI.SX32 R194, R194, R23, 0x1b ;  /* 0x00000017c2c27211 */ /* 0x000fe200078fdaff */
[----:B------:R2:W-:Y:S01]  /*7e80*/  STS [R62+0x580], R71 ;  /* 0x000580473e007388 */ /* 0x0005e20000000800 */
[----:B0-----:R-:W-:Y:S02]  /*7e90*/  LEA R69, R186, R119, 0x2 ;  /* 0x00000077ba457211 */ /* 0x001fe400078e10ff */
[----:B------:R-:W-:Y:S01]  /*7ea0*/  IADD3 R204, R23, 0x340, RZ ;  /* 0x0000034017cc7810 */ /* 0x000fe20007ffe0ff */
[----:B------:R0:W-:Y:S01]  /*7eb0*/  STS [R63+0x600], R66 ;  /* 0x000600423f007388 */ /* 0x0001e20000000800 */
[----:B------:R-:W-:-:S02]  /*7ec0*/  LEA.HI.SX32 R196, R196, R23, 0x1b ;  /* 0x00000017c4c47211 */ /* 0x000fc400078fdaff */
[----:B-1----:R-:W-:Y:S01]  /*7ed0*/  LEA R70, R188, R119, 0x2 ;  /* 0x00000077bc467211 */ /* 0x002fe200078e10ff */
[----:B------:R-:W-:Y:S01]  /*7ee0*/  STS [R64+0x680], R73 ;  /* 0x0006804940007388 */ /* 0x000fe20000000800 */
[C---:B------:R-:W-:Y:S02]  /*7ef0*/  IADD3 R206, R23.reuse, 0x360, RZ ;  /* 0x0000036017ce7810 */ /* 0x040fe40007ffe0ff */
[----:B------:R-:W-:Y:S01]  /*7f00*/  LEA.HI.SX32 R198, R198, R23, 0x1b ;  /* 0x00000017c6c67211 */ /* 0x000fe200078fdaff */
[----:B------:R-:W-:Y:S01]  /*7f10*/  STS [R65+0x700], R74 ;  /* 0x0007004a41007388 */ /* 0x000fe20000000800 */
[----:B--2---:R-:W-:Y:S02]  /*7f20*/  LEA R71, R190, R119, 0x2 ;  /* 0x00000077be477211 */ /* 0x004fe400078e10ff */
[----:B------:R-:W-:Y:S01]  /*7f30*/  IADD3 R208, R23, 0x380, RZ ;  /* 0x0000038017d07810 */ /* 0x000fe20007ffe0ff */
[----:B------:R-:W-:Y:S01]  /*7f40*/  STS [R67+0x780], R72 ;  /* 0x0007804843007388 */ /* 0x000fe20000000800 */
[----:B------:R-:W-:-:S02]  /*7f50*/  LEA.HI.SX32 R200, R200, R23, 0x1b ;  /* 0x00000017c8c87211 */ /* 0x000fc400078fdaff */
        /* <DEDUP_REMOVED lines=10> */
[----:B------:R-:W-:Y:S01]  /*8000*/  STS [R71+0x980], R58 ;  /* 0x0009803a47007388 */ /* 0x000fe20000000800 */
[----:B------:R-:W-:Y:S02]  /*8010*/  IADD3 R214, R23, 0x3e0, RZ ;  /* 0x000003e017d67810 */ /* 0x000fe40007ffe0ff */
[----:B------:R-:W-:Y:S02]  /*8020*/  LEA.HI.SX32 R206, R206, R23, 0x1b ;  /* 0x00000017cece7211 */ /* 0x000fe400078fdaff */
[----:B------:R-:W-:Y:S01]  /*8030*/  LEA R168, R198, R119, 0x2 ;  /* 0x00000077c6a87211 */ /* 0x000fe200078e10ff */
[----:B------:R-:W-:Y:S01]  /*8040*/  STS [R114+0xa00], R55 ;  /* 0x000a003772007388 */ /* 0x000fe20000000800 */
[----:B------:R-:W-:Y:S02]  /*8050*/  LEA.HI.SX32 R208, R208, R23, 0x1b ;  /* 0x00000017d0d07211 */ /* 0x000fe400078fdaff */
[----:B------:R-:W-:Y:S01]  /*8060*/  LEA R169, R200, R119, 0x2 ;  /* 0x00000077c8a97211 */ /* 0x000fe200078e10ff */
[----:B------:R-:W-:Y:S01]  /*8070*/  STS [R115+0xa80], R56 ;  /* 0x000a803873007388 */ /* 0x000fe20000000800 */
[----:B------:R-:W-:-:S02]  /*8080*/  LEA.HI.SX32 R210, R210, R23, 0x1b ;  /* 0x00000017d2d27211 */ /* 0x000fc400078fdaff */
[----:B------:R-:W-:Y:S01]  /*8090*/  LEA R171, R202, R119, 0x2 ;  /* 0x00000077caab7211 */ /* 0x000fe200078e10ff */
[----:B------:R-:W-:Y:S01]  /*80a0*/  STS [R170+0xb00], R51 ;  /* 0x000b0033aa007388 */ /* 0x000fe20000000800 */
[----:B------:R-:W-:Y:S02]  /*80b0*/  LEA.HI.SX32 R212, R212, R23, 0x1b ;  /* 0x00000017d4d47211 */ /* 0x000fe400078fdaff */
[----:B------:R-:W-:Y:S01]  /*80c0*/  LEA R167, R204, R119, 0x2 ;  /* 0x00000077cca77211 */ /* 0x000fe200078e10ff */
        /* <DEDUP_REMOVED lines=8> */
[----:B------:R-:W-:Y:S02]  /*8150*/  CS2R R186, SRZ ;  /* 0x0000000000ba7805 */ /* 0x000fe4000001ff00 */
[----:B------:R-:W-:Y:S01]  /*8160*/  LEA R176, R214, R119, 0x2 ;  /* 0x00000077d6b07211 */ /* 0x000fe200078e10ff */
[----:B------:R-:W-:Y:S01]  /*8170*/  STS [R167+0xd00], R48 ;  /* 0x000d0030a7007388 */ /* 0x000fe20000000800 */
[----:B------:R-:W-:-:S03]  /*8180*/  CS2R R184, SRZ ;  /* 0x0000000000b87805 */ /* 0x000fc6000001ff00 */
[----:B------:R-:W-:Y:S04]  /*8190*/  STS [R172+0xd80], R45 ;  /* 0x000d802dac007388 */ /* 0x000fe80000000800 */
[----:B------:R-:W-:Y:S04]  /*81a0*/  STS [R173+0xe00], R46 ;  /* 0x000e002ead007388 */ /* 0x000fe80000000800 */
[----:B------:R-:W-:Y:S04]  /*81b0*/  STS [R175+0xe80], R44 ;  /* 0x000e802caf007388 */ /* 0x000fe80000000800 */
[----:B------:R-:W-:Y:S01]  /*81c0*/  STS [R174+0xf00], R49 ;  /* 0x000f0031ae007388 */ /* 0x000fe20000000800 */
[----:B------:R-:W-:-:S03]  /*81d0*/  CS2R R188, SRZ ;  /* 0x0000000000bc7805 */ /* 0x000fc6000001ff00 */
[----:B------:R-:W-:Y:S01]  /*81e0*/  STS [R176+0xf80], R47 ;  /* 0x000f802fb0007388 */ /* 0x000fe20000000800 */
[----:B------:R-:W-:-:S03]  /*81f0*/  NOP ;  /* 0x0000000000007918 */ /* 0x000fc60000000000 */
[----:B------:R-:W2:Y:S01]  /*8200*/  @!P3 LDG.E R187, desc[UR20][R20.64] ;  /* 0x0000001414bbb981 */ /* 0x000ea2000c1e1900 */
[----:B------:R-:W-:-:S03]  /*8210*/  ISETP.GE.AND P3, PT, R181, UR45, PT ;  /* 0x0000002db5007c0c */ /* 0x000fc6000bf66270 */
[----:B------:R-:W3:Y:S01]  /*8220*/  @!P4 LDG.E R185, desc[UR20][R20.64+0x100] ;  /* 0x0001001414b9c981 */ /* 0x000ee2000c1e1900 */
[----:B------:R-:W-:Y:S02]  /*8230*/  ISETP.GE.AND P4, PT, R177, UR45, PT ;  /* 0x0000002db1007c0c */ /* 0x000fe4000bf86270 */
[----:B------:R-:W-:Y:S02]  /*8240*/  CS2R R180, SRZ ;  /* 0x0000000000b47805 */ /* 0x000fe4000001ff00 */
[----:B------:R-:W-:Y:S01]  /*8250*/  CS2R R182, SRZ ;  /* 0x0000000000b67805 */ /* 0x000fe2000001ff00 */
[----:B------:R-:W4:Y:S01]  /*8260*/  @!P5 LDG.E R188, desc[UR20][R20.64+0x80] ;  /* 0x0000801414bcd981 */ /* 0x000f22000c1e1900 */
[----:B------:R-:W-:Y:S02]  /*8270*/  ISETP.GE.AND P5, PT, R179, UR45, PT ;  /* 0x0000002db3007c0c */ /* 0x000fe4000bfa6270 */
[----:B------:R-:W-:Y:S01]  /*8280*/  CS2R R178, SRZ ;  /* 0x0000000000b27805 */ /* 0x000fe2000001ff00 */
        /* <DEDUP_REMOVED lines=20> */
[----:B------:R-:W-:Y:S02]  /*83d0*/  MOV R193, RZ ;  /* 0x000000ff00c17202 */ /* 0x000fe40000000f00 */
        /* <DEDUP_REMOVED lines=11> */
[----:B------:R-:W-:Y:S02]  /*8490*/  ISETP.GE.AND P4, PT, R34, UR45, PT ;  /* 0x0000002d22007c0c */ /* 0x000fe4000bf86270 */
[----:B------:R-:W-:Y:S02]  /*84a0*/  CS2R R198, SRZ ;  /* 0x0000000000c67805 */ /* 0x000fe4000001ff00 */
        /* <DEDUP_REMOVED lines=12> */
[----:B------:R-:W-:Y:S02]  /*8570*/  CS2R R204, SRZ ;  /* 0x0000000000cc7805 */ /* 0x000fe4000001ff00 */
[----:B------:R-:W-:Y:S02]  /*8580*/  CS2R R206, SRZ ;  /* 0x0000000000ce7805 */ /* 0x000fe4000001ff00 */
[----:B------:R-:W-:Y:S01]  /*8590*/  MOV R208, RZ ;  /* 0x000000ff00d07202 */ /* 0x000fe20000000f00 */
        /* <DEDUP_REMOVED lines=16> */
[----:B------:R1:W5:Y:S01]  /*86a0*/  @!P4 LDG.E R203, desc[UR20][R20.64+0xf80] ;  /* 0x000f801414cbc981 */ /* 0x000362000c1e1900 */
        /* <DEDUP_REMOVED lines=10> */
[----:B------:R-:W-:Y:S01]  /*8750*/  MUFU.SIN R209, R22 ;  /* 0x0000001600d17308 */ /* 0x000fe20000000400 */
[----:B------:R-:W-:-:S07]  /*8760*/  R2UR UR43, R18 ;  /* 0x00000000122b72ca */ /* 0x000fce00000e0000 */
[----:B------:R1:W-:Y:S02]  /*8770*/  MUFU.COS R211, R22 ;  /* 0x0000001600d37308 */ /* 0x0003e40000000000 */
[----:B-1----:R-:W-:Y:S01]  /*8780*/  FMUL.RZ R22, R19, 0.15915493667125701904 ;  /* 0x3e22f98313167820 */ /* 0x002fe2000040c000 */
[----:B------:R-:W-:-:S05]  /*8790*/  FMUL.FTZ R19, R132, UR42 ;  /* 0x0000002a84137c20 */ /* 0x000fca0008410000 */
[----:B------:R-:W-:Y:S08]  /*87a0*/  MUFU.SIN R38, R23 ;  /* 0x0000001700267308 */ /* 0x000ff00000000400 */
[----:B------:R1:W-:Y:S02]  /*87b0*/  MUFU.COS R84, R23 ;  /* 0x0000001700547308 */ /* 0x0003e40000000000 */
[----:B-1----:R-:W-:Y:S01]  /*87c0*/  FMUL.RZ R23, R19, 0.15915493667125701904 ;  /* 0x3e22f98313177820 */ /* 0x002fe2000040c000 */
[----:B------:R-:W-:-:S05]  /*87d0*/  FMUL.FTZ R19, R131, UR42 ;  /* 0x0000002a83137c20 */ /* 0x000fca0008410000 */
[----:B------:R-:W-:Y:S01]  /*87e0*/  MUFU.SIN R40, R20 ;  /* 0x0000001400287308 */ /* 0x000fe20000000400 */
[----:B0-----:R-:W-:-:S07]  /*87f0*/  MOV R66, UR43 ;  /* 0x0000002b00427c02 */ /* 0x001fce0008000f00 */
[----:B------:R0:W-:Y:S02]  /*8800*/  MUFU.COS R82, R20 ;  /* 0x0000001400527308 */ /* 0x0001e40000000000 */
[----:B0-----:R-:W-:Y:S01]  /*8810*/  FMUL.RZ R20, R19, 0.15915493667125701904 ;  /* 0x3e22f98313147820 */ /* 0x001fe2000040c000 */
[----:B------:R-:W-:-:S05]  /*8820*/  FMUL.FTZ R19, R130, UR42 ;  /* 0x0000002a82137c20 */ /* 0x000fca0008410000 */
[----:B------:R-:W-:Y:S01]  /*8830*/  MUFU.SIN R35, R21 ;  /* 0x0000001500237308 */ /* 0x000fe20000000400 */
[----:B------:R-:W-:-:S07]  /*8840*/  FMUL.FTZ R66, R66, 1.4426950216293334961 ;  /* 0x3fb8aa3b42427820 */ /* 0x000fce0000410000 */
[----:B------:R0:W-:Y:S02]  /*8850*/  MUFU.COS R36, R21 ;  /* 0x0000001500247308 */ /* 0x0001e40000000000 */
[----:B0-----:R-:W-:Y:S01]  /*8860*/  FMUL.RZ R21, R19, 0.15915493667125701904 ;  /* 0x3e22f98313157820 */ /* 0x001fe2000040c000 */
[----:B------:R-:W-:-:S04]  /*8870*/  FMUL.FTZ R19, R129, UR42 ;  /* 0x0000002a81137c20 */ /* 0x000fc80008410000 */
[----:B------:R-:W-:Y:S01]  /*8880*/  FMUL.RZ R37, R19, 0.15915493667125701904 ;  /* 0x3e22f98313257820 */ /* 0x000fe2000040c000 */
[----:B------:R-:W-:-:S03]  /*8890*/  FMUL.FTZ R19, R128, UR42 ;  /* 0x0000002a80137c20 */ /* 0x000fc60008410000 */
[----:B------:R-:W-:Y:S01]  /*88a0*/  MUFU.SIN R25, R37 ;  /* 0x0000002500197308 */ /* 0x000fe20000000400 */
[----:B------:R-:W-:-:S07]  /*88b0*/  FMUL.RZ R39, R19, 0.15915493667125701904 ;  /* 0x3e22f98313277820 */ /* 0x000fce000040c000 */
[----:B------:R0:W-:Y:S01]  /*88c0*/  MUFU.COS R26, R37 ;  /* 0x00000025001a7308 */ /* 0x0001e20000000000 */
[----:B------:R-:W-:Y:S01]  /*88d0*/  FMUL.FTZ R18, R127, UR42 ;  /* 0x0000002a7f127c20 */ /* 0x000fe20008410000 */
[----:B0-----:R-:W-:-:S06]  /*88e0*/  FMUL.FTZ R37, R66, R136 ;  /* 0x0000008842257220 */ /* 0x001fcc0000410000 */
[----:B------:R-:W-:Y:S01]  /*88f0*/  MUFU.SIN R31, R23 ;  /* 0x00000017001f7308 */ /* 0x000fe20000000400 */
[----:B------:R-:W-:-:S07]  /*8900*/  FMUL.RZ R42, R18, 0.15915493667125701904 ;  /* 0x3e22f983122a7820 */ /* 0x000fce000040c000 */
[----:B------:R-:W-:Y:S01]  /*8910*/  MUFU.COS R32, R23 ;  /* 0x0000001700207308 */ /* 0x000fe20000000000 */
[----:B------:R-:W-:-:S07]  /*8920*/  FMUL.FTZ R18, R126, UR42 ;  /* 0x0000002a7e127c20 */ /* 0x000fce0008410000 */
[----:B------:R-:W-:Y:S08]  /*8930*/  MUFU.SIN R23, R39 ;  /* 0x0000002700177308 */ /* 0x000ff00000000400 */
[----:B------:R0:W-:Y:S08]  /*8940*/  MUFU.COS R24, R39 ;  /* 0x0000002700187308 */ /* 0x0001f00000000000 */
[----:B------:R-:W1:Y:S01]  /*8950*/  MUFU.EX2 R37, R37 ;  /* 0x0000002500257308 */ /* 0x000e620000000800 */
[----:B0-----:R-:W-:Y:S01]  /*8960*/  FMUL.FTZ R39, R66, R135 ;  /* 0x0000008742277220 */ /* 0x001fe20000410000 */
[----:B------:R-:W-:Y:S01]  /*8970*/  FMUL.RZ R43, R18, 0.15915493667125701904 ;  /* 0x3e22f983122b7820 */ /* 0x000fe2000040c000 */
[----:B------:R-:W-:-:S05]  /*8980*/  LEA R18, R158, R17, 0x5 ;  /* 0x000000119e127211 */ /* 0x000fca00078e28ff */
[----:B------:R-:W0:Y:S01]  /*8990*/  MUFU.EX2 R39, R39 ;  /* 0x0000002700277308 */ /* 0x000e220000000800 */
[----:B------:R-:W-:Y:S01]  /*89a0*/  LEA.HI.SX32 R192, R18, R18, 0x1b ;  /* 0x0000001212c07211 */ /* 0x000fe200078fdaff */
[----:B------:R-:W-:-:S03]  /*89b0*/  FMUL.FTZ R41, R125, UR42 ;  /* 0x0000002a7d297c20 */ /* 0x000fc60008410000 */
[----:B------:R-:W-:Y:S01]  /*89c0*/  LEA R192, R192, R119, 0x2 ;  /* 0x00000077c0c07211 */ /* 0x000fe200078e10ff */
[C---:B-1----:R-:W-:Y:S01]  /*89d0*/  FMUL.FTZ R84, R37.reuse, R84 ;  /* 0x0000005425547220 */ /* 0x042fe20000410000 */
[----:B------:R-:W-:Y:S01]  /*89e0*/  FMUL.FTZ R83, R37, R38 ;  /* 0x0000002625537220 */ /* 0x000fe20000410000 */
[----:B------:R-:W-:Y:S01]  /*89f0*/  FMUL.FTZ R37, R66, R137 ;  /* 0x0000008942257220 */ /* 0x000fe20000410000 */
[----:B------:R-:W-:Y:S01]  /*8a00*/  MUFU.SIN R33, R22 ;  /* 0x0000001600217308 */ /* 0x000fe20000000400 */
[----:B------:R-:W-:Y:S01]  /*8a10*/  FMUL.RZ R17, R41, 0.15915493667125701904 ;  /* 0x3e22f98329117820 */ /* 0x000fe2000040c000 */
[----:B------:R-:W1:Y:S01]  /*8a20*/  LDS R80, [R192] ;  /* 0x00000000c0507984 */ /* 0x000e620000000800 */
[C---:B0-----:R-:W-:Y:S01]  /*8a30*/  FMUL.FTZ R82, R39.reuse, R82 ;  /* 0x0000005227527220 */ /* 0x041fe20000410000 */
[----:B------:R-:W-:Y:S02]  /*8a40*/  FMUL.FTZ R81, R39, R40 ;  /* 0x0000002827517220 */ /* 0x000fe40000410000 */
[----:B------:R-:W0:Y:S02]  /*8a50*/  LDS R79, [R192+0x4] ;  /* 0x00000400c04f7984 */ /* 0x000e240000000800 */
[----:B------:R-:W-:Y:S02]  /*8a60*/  MUFU.COS R34, R22 ;  /* 0x0000001600227308 */ /* 0x000fe40000000000 */
[----:B------:R-:W0:Y:S04]  /*8a70*/  LDS R78, [R192+0x8] ;  /* 0x00000800c04e7984 */ /* 0x000e280000000800 */
[----:B------:R-:W0:Y:S02]  /*8a80*/  LDS R77, [R192+0xc] ;  /* 0x00000c00c04d7984 */ /* 0x000e240000000800 */
[----:B------:R-:W-:Y:S02]  /*8a90*/  MUFU.SIN R29, R20 ;  /* 0x00000014001d7308 */ /* 0x000fe40000000400 */
[----:B------:R-:W0:Y:S04]  /*8aa0*/  LDS R76, [R192+0x10] ;  /* 0x00001000c04c7984 */ /* 0x000e280000000800 */
        /* <DEDUP_REMOVED lines=19> */
[----:B------:R2:W-:Y:S02]  /*8be0*/  MUFU.COS R20, R43 ;  /* 0x0000002b00147308 */ /* 0x0005e40000000000 */
[----:B------:R-:W0:Y:S04]  /*8bf0*/  LDS R50, [R192+0x48] ;  /* 0x00004800c0327984 */ /* 0x000e280000000800 */
[----:B------:R-:W0:Y:S02]  /*8c00*/  LDS R49, [R192+0x4c] ;  /* 0x00004c00c0317984 */ /* 0x000e240000000800 */
[----:B------:R3:W1:Y:S02]  /*8c10*/  MUFU.EX2 R214, R37 ;  /* 0x0000002500d67308 */ /* 0x0006640000000800 */
[----:B------:R-:W0:Y:S04]  /*8c20*/  LDS R48, [R192+0x50] ;  /* 0x00005000c0307984 */ /* 0x000e280000000800 */
[----:B------:R-:W0:Y:S04]  /*8c30*/  LDS R47, [R192+0x54] ;  /* 0x00005400c02f7984 */ /* 0x000e280000000800 */
[----:B------:R-:W0:Y:S04]  /*8c40*/  LDS R46, [R192+0x58] ;  /* 0x00005800c02e7984 */ /* 0x000e280000000800 */
[----:B------:R-:W0:Y:S04]  /*8c50*/  LDS R45, [R192+0x5c] ;  /* 0x00005c00c02d7984 */ /* 0x000e280000000800 */
[----:B------:R-:W0:Y:S04]  /*8c60*/  LDS R44, [R192+0x60] ;  /* 0x00006000c02c7984 */ /* 0x000e280000000800 */
[----:B--2---:R-:W2:Y:S04]  /*8c70*/  LDS R43, [R192+0x64] ;  /* 0x00006400c02b7984 */ /* 0x004ea80000000800 */
[----:B------:R-:W0:Y:S04]  /*8c80*/  LDS R42, [R192+0x68] ;  /* 0x00006800c02a7984 */ /* 0x000e280000000800 */
[----:B------:R-:W0:Y:S04]  /*8c90*/  LDS R41, [R192+0x6c] ;  /* 0x00006c00c0297984 */ /* 0x000e280000000800 */
[----:B------:R-:W0:Y:S04]  /*8ca0*/  LDS R40, [R192+0x70] ;  /* 0x00007000c0287984 */ /* 0x000e280000000800 */
[----:B------:R-:W0:Y:S04]  /*8cb0*/  LDS R39, [R192+0x74] ;  /* 0x00007400c0277984 */ /* 0x000e280000000800 */
[----:B------:R-:W0:Y:S04]  /*8cc0*/  LDS R38, [R192+0x78] ;  /* 0x00007800c0267984 */ /* 0x000e280000000800 */
[----:B---3--:R-:W3:Y:S01]  /*8cd0*/  LDS R37, [R192+0x7c] ;  /* 0x00007c00c0257984 */ /* 0x008ee20000000800 */
[----:B------:R-:W-:-:S03]  /*8ce0*/  UIADD3 UR40, UR17, -0x1, URZ ;  /* 0xffffffff11287890 */ /* 0x000fc6000fffe03f */
[----:B------:R-:W-:Y:S04]  /*8cf0*/  STS [R164+0x2100], R187 ;  /* 0x002100bba4007388 */ /* 0x000fe80000000800 */
[----:B----4-:R-:W-:Y:S04]  /*8d00*/  STS [R165+0x2180], R188 ;  /* 0x002180bca5007388 */ /* 0x010fe80000000800 */
[----:B------:R-:W-:Y:S04]  /*8d10*/  STS [R166+0x2200], R185 ;  /* 0x002200b9a6007388 */ /* 0x000fe80000000800 */
[----:B-----5:R-:W-:Y:S01]  /*8d20*/  STS [R122+0x2280], R181 ;  /* 0x002280b57a007388 */ /* 0x020fe20000000800 */
[----:B------:R-:W-:-:S03]  /*8d30*/  ULEA.HI UR41, UR40, UR40, URZ, 0x1 ;  /* 0x0000002828297291 */ /* 0x000fc6000f8f083f */
[----:B------:R-:W-:Y:S04]  /*8d40*/  STS [R123+0x2300], R184 ;  /* 0x002300b87b007388 */ /* 0x000fe80000000800 */
[----:B------:R-:W-:Y:S04]  /*8d50*/  STS [R160+0x2380], R179 ;  /* 0x002380b3a0007388 */ /* 0x000fe80000000800 */
[----:B------:R-:W-:Y:S04]  /*8d60*/  STS [R161+0x2400], R182 ;  /* 0x002400b6a1007388 */ /* 0x000fe80000000800 */
[----:B------:R-:W-:Y:S01]  /*8d70*/  STS [R162+0x2480], R183 ;  /* 0x002480b7a2007388 */ /* 0x000fe20000000800 */
[----:B------:R-:W-:-:S03]  /*8d80*/  ULOP3.LUT UR41, UR41, 0xfffffe, URZ, 0xc0, !UPT ;  /* 0x00fffffe29297892 */ /* 0x000fc6000f8ec03f */
[----:B------:R-:W-:Y:S04]  /*8d90*/  STS [R163+0x2500], R180 ;  /* 0x002500b4a3007388 */ /* 0x000fe80000000800 */
[----:B------:R-:W-:Y:S04]  /*8da0*/  STS [R60+0x2580], R177 ;  /* 0x002580b13c007388 */ /* 0x000fe80000000800 */
[----:B------:R-:W-:Y:S04]  /*8db0*/  STS [R61+0x2600], R178 ;  /* 0x002600b23d007388 */ /* 0x000fe80000000800 */
[----:B------:R-:W-:Y:S01]  /*8dc0*/  STS [R62+0x2680], R189 ;  /* 0x002680bd3e007388 */ /* 0x000fe20000000800 */
[----:B------:R-:W-:-:S03]  /*8dd0*/  UIADD3 UR40, UR40, -UR41, URZ ;  /* 0x8000002928287290 */ /* 0x000fc6000fffe03f */
[----:B------:R-:W-:Y:S04]  /*8de0*/  STS [R63+0x2700], R186 ;  /* 0x002700ba3f007388 */ /* 0x000fe80000000800 */
[----:B------:R4:W-:Y:S04]  /*8df0*/  STS [R64+0x2780], R193 ;  /* 0x002780c140007388 */ /* 0x0009e80000000800 */
[----:B------:R-:W-:Y:S04]  /*8e00*/  STS [R65+0x2800], R190 ;  /* 0x002800be41007388 */ /* 0x000fe80000000800 */
[----:B------:R-:W-:Y:S01]  /*8e10*/  STS [R67+0x2880], R194 ;  /* 0x002880c243007388 */ /* 0x000fe20000000800 */
[----:B------:R-:W-:-:S03]  /*8e20*/  ULEA UR40, UR40, UR7, 0x8 ;  /* 0x0000000728287291 */ /* 0x000fc6000f8e403f */
[----:B------:R-:W-:Y:S04]  /*8e30*/  STS [R68+0x2900], R191 ;  /* 0x002900bf44007388 */ /* 0x000fe80000000800 */
[----:B------:R-:W-:Y:S01]  /*8e40*/  STS [R69+0x2980], R198 ;  /* 0x002980c645007388 */ /* 0x000fe20000000800 */
[----:B------:R-:W-:-:S03]  /*8e50*/  ISETP.NE.AND P2, PT, R159, RZ, PT ;  /* 0x000000ff9f00720c */ /* 0x000fc60003f45270 */
[----:B------:R-:W-:Y:S01]  /*8e60*/  STS [R70+0x2a00], R195 ;  /* 0x002a00c346007388 */ /* 0x000fe20000000800 */
[----:B----4-:R-:W-:-:S03]  /*8e70*/  IADD3 R64, R159, 0x200, RZ ;  /* 0x000002009f407810 */ /* 0x010fc60007ffe0ff */
[----:B------:R-:W-:Y:S04]  /*8e80*/  STS [R71+0x2a80], R202 ;  /* 0x002a80ca47007388 */ /* 0x000fe80000000800 */
[----:B------:R4:W-:Y:S01]  /*8e90*/  STS [R114+0x2b00], R197 ;  /* 0x002b00c572007388 */ /* 0x0009e20000000800 */
[----:B------:R-:W-:-:S03]  /*8ea0*/  FMUL.FTZ R122, R66, R132 ;  /* 0x00000084427a7220 */ /* 0x000fc60000410000 */
[----:B------:R0:W-:Y:S01]  /*8eb0*/  STS [R115+0x2b80], R200 ;  /* 0x002b80c873007388 */ /* 0x0001e20000000800 */
[----:B------:R-:W-:-:S03]  /*8ec0*/  SEL R64, R64, UR40, P2 ;  /* 0x0000002840407c07 */ /* 0x000fc60009000000 */
[----:B------:R0:W-:Y:S04]  /*8ed0*/  STS [R170+0x2c00], R199 ;  /* 0x002c00c7aa007388 */ /* 0x0001e80000000800 */
[----:B------:R0:W-:Y:S04]  /*8ee0*/  STS [R168+0x2c80], R201 ;  /* 0x002c80c9a8007388 */ /* 0x0001e80000000800 */
[----:B------:R0:W-:Y:S01]  /*8ef0*/  STS [R169+0x2d00], R204 ;  /* 0x002d00cca9007388 */ /* 0x0001e20000000800 */
[----:B------:R5:W0:Y:S03]  /*8f00*/  MUFU.EX2 R160, R122 ;  /* 0x0000007a00a07308 */ /* 0x000a260000000800 */
[----:B------:R0:W-:Y:S01]  /*8f10*/  STS [R171+0x2d80], R208 ;  /* 0x002d80d0ab007388 */ /* 0x0001e20000000800 */
[----:B-1----:R-:W-:-:S03]  /*8f20*/  FMUL.FTZ R123, R214, R209 ;  /* 0x000000d1d67b7220 */ /* 0x002fc60000410000 */
[----:B------:R1:W-:Y:S01]  /*8f30*/  STS [R167+0x2e00], R206 ;  /* 0x002e00cea7007388 */ /* 0x0003e20000000800 */
[----:B------:R-:W-:Y:S01]  /*8f40*/  LEA R64, R64, R119, 0x3 ;  /* 0x0000007740407211 */ /* 0x000fe200078e18ff */
[----:B-----5:R-:W-:Y:S02]  /*8f50*/  FMUL.FTZ R122, R214, R211 ;  /* 0x000000d3d67a7220 */ /* 0x020fe40000410000 */
[----:B------:R1:W-:Y:S04]  /*8f60*/  STS [R172+0x2e80], R205 ;  /* 0x002e80cdac007388 */ /* 0x0003e80000000800 */
[----:B------:R1:W-:Y:S04]  /*8f70*/  STS [R173+0x2f00], R210 ;  /* 0x002f00d2ad007388 */ /* 0x0003e80000000800 */
        /* <DEDUP_REMOVED lines=38> */
[----:B----4-:R-:W-:Y:S01]  /*91e0*/  @P1 LEA R114, R159, R119, 0x3 ;  /* 0x000000779f721211 */ /* 0x010fe200078e18ff */
[----:B------:R-:W-:Y:S01]  /*91f0*/  BAR.SYNC.DEFER_BLOCKING 0x0 ;  /* 0x0000000000007b1d */ /* 0x000fe20000010000 */
[C---:B------:R-:W-:Y:S01]  /*9200*/  FMUL.FTZ R196, R66.reuse, R134 ;  /* 0x0000008642c47220 */ /* 0x040fe20000410000 */
[C---:B------:R-:W-:Y:S01]  /*9210*/  FMUL.FTZ R60, R66.reuse, R131 ;  /* 0x00000083423c7220 */ /* 0x040fe20000410000 */
[C---:B------:R-:W-:Y:S01]  /*9220*/  FMUL.FTZ R61, R66.reuse, R130 ;  /* 0x00000082423d7220 */ /* 0x040fe20000410000 */
[C---:B------:R-:W-:Y:S01]  /*9230*/  FMUL.FTZ R63, R66.reuse, R129 ;  /* 0x00000081423f7220 */ /* 0x040fe20000410000 */
[C---:B------:R-:W-:Y:S01]  /*9240*/  FMUL.FTZ R62, R66.reuse, R128 ;  /* 0x00000080423e7220 */ /* 0x040fe20000410000 */
[C---:B------:R-:W-:Y:S01]  /*9250*/  FMUL.FTZ R65, R66.reuse, R127 ;  /* 0x0000007f42417220 */ /* 0x040fe20000410000 */
[----:B------:R-:W4:Y:S01]  /*9260*/  @P1 LDS.64 R114, [R114+0x9c68] ;  /* 0x009c680072721984 */ /* 0x000f220000000a00 */
[----:B------:R-:W-:Y:S01]  /*9270*/  FMUL.FTZ R213, R66, R133 ;  /* 0x0000008542d57220 */ /* 0x000fe20000410000 */
[----:B------:R1:W0:Y:S08]  /*9280*/  MUFU.COS R18, R17 ;  /* 0x0000001100127308 */ /* 0x0002300000000000 */
[----:B------:R-:W0:Y:S08]  /*9290*/  MUFU.EX2 R196, R196 ;  /* 0x000000c400c47308 */ /* 0x000e300000000800 */
        /* <DEDUP_REMOVED lines=20> */
.L_x_9231:
[----:B------:R-:W-:Y:S05]  /*93e0*/  BSYNC B0 ;  /* 0x0000000000007941 */ /* 0x000fea0003800000 */
.L_x_9230:
[----:B------:R-:W-:Y:S01]  /*93f0*/  UISETP.GE.AND UP0, UPT, UR17, 0x2, UPT ;  /* 0x000000021100788c */ /* 0x000fe2000bf06270 */
[C---:B------:R-:W-:Y:S01]  /*9400*/  FMUL.FTZ R67, R123.reuse, R83 ;  /* 0x000000537b437220 */ /* 0x040fe20000410000 */
[C---:B0-----:R-:W-:Y:S01]  /*9410*/  FMUL.FTZ R32, R160.reuse, R32 ;  /* 0x00000020a0207220 */ /* 0x041fe20000410000 */
[----:B------:R-:W-:Y:S01]  /*9420*/  FMUL.FTZ R31, R160, R31 ;  /* 0x0000001fa01f7220 */ /* 0x000fe20000410000 */
[----:B-1----:R-:W-:Y:S01]  /*9430*/  FMUL.FTZ R64, R66, R126 ;  /* 0x0000007e42407220 */ /* 0x002fe20000410000 */
[C---:B------:R-:W-:Y:S01]  /*9440*/  FMUL.FTZ R160, R122.reuse, R83 ;  /* 0x000000537aa07220 */ /* 0x040fe20000410000 */
[----:B------:R-:W-:Y:S01]  /*9450*/  PLOP3.LUT P1, PT, PT, PT, UP0, 0x80, 0x0 ;  /* 0x000000000000781c */ /* 0x000fe20003f2f008 */
[----:B------:R-:W-:Y:S01]  /*9460*/  FFMA.FTZ R67, R122, R84, -R67 ;  /* 0x000000547a437223 */ /* 0x000fe20000010843 */
[C---:B------:R-:W-:Y:S01]  /*9470*/  FMUL.FTZ R30, R60.reuse, R30 ;  /* 0x0000001e3c1e7220 */ /* 0x040fe20000410000 */
[----:B------:R-:W-:Y:S01]  /*9480*/  FFMA.FTZ R160, R123, R84, R160 ;  /* 0x000000547ba07223 */ /* 0x000fe200000100a0 */
[----:B------:R-:W-:Y:S01]  /*9490*/  ISETP.NE.OR P1, PT, R157, RZ, !P1 ;  /* 0x000000ff9d00720c */ /* 0x000fe20004f25670 */
[----:B------:R-:W-:Y:S01]  /*94a0*/  FMUL.FTZ R29, R60, R29 ;  /* 0x0000001d3c1d7220 */ /* 0x000fe20000410000 */
[----:B------:R-:W-:Y:S01]  /*94b0*/  FMUL.FTZ R161, R81, R67 ;  /* 0x0000004351a17220 */ /* 0x000fe20000410000 */
[----:B------:R-:W0:Y:S01]  /*94c0*/  MUFU.EX2 R64, R64 ;  /* 0x0000004000407308 */ /* 0x000e220000000800 */
[----:B------:R-:W-:Y:S01]  /*94d0*/  FMUL.FTZ R60, R66, R125 ;  /* 0x0000007d423c7220 */ /* 0x000fe20000410000 */
[C---:B------:R-:W-:Y:S01]  /*94e0*/  FMUL.FTZ R28, R61.reuse, R28 ;  /* 0x0000001c3d1c7220 */ /* 0x040fe20000410000 */
[----:B------:R-:W-:Y:S01]  /*94f0*/  FMUL.FTZ R27, R61, R27 ;  /* 0x0000001b3d1b7220 */ /* 0x000fe20000410000 */
[-C--:B------:R-:W-:Y:S01]  /*9500*/  FMUL.FTZ R162, R81, R160.reuse ;  /* 0x000000a051a27220 */ /* 0x080fe20000410000 */
[----:B------:R-:W-:Y:S01]  /*9510*/  FFMA.FTZ R161, R82, R160, R161 ;  /* 0x000000a052a17223 */ /* 0x000fe200000100a1 */
[C---:B------:R-:W-:Y:S01]  /*9520*/  FMUL.FTZ R35, R196.reuse, R35 ;  /* 0x00000023c4237220 */ /* 0x040fe20000410000 */
[C---:B------:R-:W-:Y:S01]  /*9530*/  FMUL.FTZ R26, R63.reuse, R26 ;  /* 0x0000001a3f1a7220 */ /* 0x040fe20000410000 */
[----:B------:R1:W-:Y:S01]  /*9540*/  MUFU.EX2 R61, R60 ;  /* 0x0000003c003d7308 */ /* 0x0003e20000000800 */
[----:B------:R-:W-:Y:S01]  /*9550*/  FMUL.FTZ R25, R63, R25 ;  /* 0x000000193f197220 */ /* 0x000fe20000410000 */
[----:B------:R-:W3:Y:S01]  /*9560*/  @!P1 LDC R165, c[0x0][0x21c] ;  /* 0x00008700ffa59b82 */ /* 0x000ee20000000800 */
[----:B------:R-:W-:Y:S01]  /*9570*/  FMUL.FTZ R36, R196, R36 ;  /* 0x00000024c4247220 */ /* 0x000fe20000410000 */
[----:B------:R-:W-:Y:S01]  /*9580*/  FFMA.FTZ R162, R82, R67, -R162 ;  /* 0x0000004352a27223 */ /* 0x000fe200000108a2 */
[C---:B------:R-:W-:Y:S01]  /*9590*/  FMUL.FTZ R63, R35.reuse, R161 ;  /* 0x000000a1233f7220 */ /* 0x040fe20000410000 */
[----:B------:R-:W-:Y:S01]  /*95a0*/  FMUL.FTZ R202, R80, R137 ;  /* 0x0000008950ca7220 */ /* 0x000fe20000410000 */
[----:B------:R-:W-:Y:S01]  /*95b0*/  FMUL.FTZ R33, R164, R33 ;  /* 0x00000021a4217220 */ /* 0x000fe20000410000 */
[----:B------:R-:W4:Y:S01]  /*95c0*/  MUFU.SIN R160, R17 ;  /* 0x0000001100a07308 */ /* 0x000f220000000400 */
[-C--:B-1----:R-:W-:Y:S01]  /*95d0*/  FMUL.FTZ R60, R35, R162.reuse ;  /* 0x000000a2233c7220 */ /* 0x082fe20000410000 */
[----:B------:R-:W-:Y:S01]  /*95e0*/  FFMA.FTZ R63, R36, R162, -R63 ;  /* 0x000000a2243f7223 */ /* 0x000fe2000001083f */
[C---:B0-----:R-:W-:Y:S01]  /*95f0*/  FMUL.FTZ R20, R64.reuse, R20 ;  /* 0x0000001440147220 */ /* 0x041fe20000410000 */
[----:B------:R-:W-:Y:S01]  /*9600*/  FMUL.FTZ R19, R64, R19 ;  /* 0x0000001340137220 */ /* 0x000fe20000410000 */
[----:B------:R-:W-:Y:S01]  /*9610*/  FMUL.FTZ R64, R79, R137 ;  /* 0x000000894f407220 */ /* 0x000fe20000410000 */
[----:B------:R-:W-:Y:S01]  /*9620*/  FMUL.FTZ R202, R153, R202 ;  /* 0x000000ca99ca7220 */ /* 0x000fe20000410000 */
[C---:B------:R-:W-:Y:S01]  /*9630*/  FMUL.FTZ R24, R62.reuse, R24 ;  /* 0x000000183e187220 */ /* 0x040fe20000410000 */
[----:B------:R-:W-:Y:S01]  /*9640*/  FMUL.FTZ R23, R62, R23 ;  /* 0x000000173e177220 */ /* 0x000fe20000410000 */
[----:B------:R-:W-:Y:S01]  /*9650*/  FMUL.FTZ R34, R164, R34 ;  /* 0x00000022a4227220 */ /* 0x000fe20000410000 */
[----:B------:R-:W-:Y:S01]  /*9660*/  FFMA.FTZ R161, R36, R161, R60 ;  /* 0x000000a124a17223 */ /* 0x000fe2000001003c */
[----:B------:R-:W-:Y:S01]  /*9670*/  FMUL.FTZ R62, R33, R63 ;  /* 0x0000003f213e7220 */ /* 0x000fe20000410000 */
[----:B------:R-:W-:Y:S01]  /*9680*/  FMUL.FTZ R67, R77, R136 ;  /* 0x000000884d437220 */ /* 0x000fe20000410000 */
[----:B------:R-:W-:Y:S01]  /*9690*/  FMUL.FTZ R201, R153, R64 ;  /* 0x0000004099c97220 */ /* 0x000fe20000410000 */
[----:B------:R-:W-:Y:S01]  /*96a0*/  MOV R60, UR17 ;  /* 0x00000011003c7c02 */ /* 0x000fe20008000f00 */
[C---:B------:R-:W-:Y:S01]  /*96b0*/  FMUL.FTZ R22, R65.reuse, R22 ;  /* 0x0000001641167220 */ /* 0x040fe20000410000 */
[----:B------:R-:W-:Y:S01]  /*96c0*/  FMUL.FTZ R21, R65, R21 ;  /* 0x0000001541157220 */ /* 0x000fe20000410000 */
[----:B----4-:R-:W-:Y:S01]  /*96d0*/  FMUL.FTZ R17, R61, R160 ;  /* 0x000000a03d117220 */ /* 0x010fe20000410000 */
[----:B------:R-:W-:Y:S01]  /*96e0*/  FMUL.FTZ R160, R202, R83 ;  /* 0x00000053caa07220 */ /* 0x000fe20000410000 */
[-C--:B------:R-:W-:Y:S01]  /*96f0*/  FMUL.FTZ R65, R33, R161.reuse ;  /* 0x000000a121417220 */ /* 0x080fe20000410000 */
[----:B------:R-:W-:Y:S01]  /*9700*/  FFMA.FTZ R163, R34, R161, R62 ;  /* 0x000000a122a37223 */ /* 0x000fe2000001003e */
[----:B------:R-:W-:Y:S01]  /*9710*/  FMUL.FTZ R200, R152, R67 ;  /* 0x0000004398c87220 */ /* 0x000fe20000410000 */
[----:B------:R-:W-:Y:S01]  /*9720*/  HFMA2.MMA R164, -RZ, RZ, 0, 9.5367431640625e-07 ;  /* 0x00000010ffa47435 */ /* 0x000fe200000001ff */
[----:B------:R-:W-:Y:S01]  /*9730*/  FMUL.FTZ R199, R78, R136 ;  /* 0x000000884ec77220 */ /* 0x000fe20000410000 */
[C---:B------:R-:W-:Y:S01]  /*9740*/  FMUL.FTZ R161, R201.reuse, R83 ;  /* 0x00000053c9a17220 */ /* 0x040fe20000410000 */
[-C--:B------:R-:W-:Y:S01]  /*9750*/  FFMA.FTZ R67, R201, R84.reuse, R160 ;  /* 0x00000054c9437223 */ /* 0x080fe200000100a0 */
[----:B------:R-:W-:Y:S01]  /*9760*/  @!P1 IADD3 R60, R60, -0x2, RZ ;  /* 0xfffffffe3c3c9810 */ /* 0x000fe20007ffe0ff */
[----:B------:R-:W-:Y:S01]  /*9770*/  FMUL.FTZ R199, R152, R199 ;  /* 0x000000c798c77220 */ /* 0x000fe20000410000 */
[----:B------:R-:W-:Y:S01]  /*9780*/  FFMA.FTZ R160, R202, R84, -R161 ;  /* 0x00000054caa07223 */ /* 0x000fe200000108a1 */
[----:B------:R-:W-:Y:S01]  /*9790*/  FADD.FTZ R67, R200, R67 ;  /* 0x00000043c8437221 */ /* 0x000fe20000010000 */
[----:B------:R-:W-:Y:S01]  /*97a0*/  FFMA.FTZ R162, R34, R63, -R65 ;  /* 0x0000003f22a27223 */ /* 0x000fe20000010841 */
[----:B---3--:R-:W-:-:S02]  /*97b0*/  @!P1 IMAD R65, R60, R165, UR7 ;  /* 0x000000073c419e24 */ /* 0x008fc4000f8e02a5 */
[----:B------:R-:W-:Y:S01]  /*97c0*/  FMUL.FTZ R165, R31, R163 ;  /* 0x000000a31fa57220 */ /* 0x000fe20000410000 */
[----:B------:R-:W-:Y:S01]  /*97d0*/  FADD.FTZ R160, R199, R160 ;  /* 0x000000a0c7a07221 */ /* 0x000fe20000010000 */
[----:B------:R-:W-:Y:S01]  /*97e0*/  FMUL.FTZ R161, R81, R67 ;  /* 0x0000004351a17220 */ /* 0x000fe20000410000 */
[----:B------:R-:W-:Y:S01]  /*97f0*/  HFMA2.MMA R60, -RZ, RZ, 1.875, 0 ;  /* 0x3f800000ff3c7435 */ /* 0x000fe200000001ff */
[----:B------:R-:W-:-:S04]  /*9800*/  @!P1 IMAD.WIDE R64, R65, R164, UR22 ;  /* 0x0000001641409e25 */ /* 0x000fc8000f8e02a4 */
[-C--:B------:R-:W-:Y:S01]  /*9810*/  FMUL.FTZ R164, R31, R162.reuse ;  /* 0x000000a21fa47220 */ /* 0x080fe20000410000 */
[----:B------:R-:W-:Y:S01]  /*9820*/  FFMA.FTZ R165, R32, R162, -R165 ;  /* 0x000000a220a57223 */ /* 0x000fe200000108a5 */
[----:B------:R-:W-:Y:S01]  /*9830*/  FMUL.FTZ R18, R61, R18 ;  /* 0x000000123d127220 */ /* 0x000fe20000410000 */
[-C--:B------:R-:W-:Y:S01]  /*9840*/  FMUL.FTZ R162, R81, R160.reuse ;  /* 0x000000a051a27220 */ /* 0x080fe20000410000 */
[----:B------:R-:W-:Y:S01]  /*9850*/  FFMA.FTZ R161, R82, R160, -R161 ;  /* 0x000000a052a17223 */ /* 0x000fe200000108a1 */
[----:B------:R-:W-:Y:S02]  /*9860*/  MOV R61, RZ ;  /* 0x000000ff003d7202 */ /* 0x000fe40000000f00 */
[----:B------:R-:W-:Y:S01]  /*9870*/  CS2R R62, SRZ ;  /* 0x00000000003e7805 */ /* 0x000fe2000001ff00 */
[----:B------:R-:W-:Y:S01]  /*9880*/  FMUL.FTZ R160, R75, R135 ;  /* 0x000000874ba07220 */ /* 0x000fe20000410000 */
[----:B------:R-:W-:Y:S01]  /*9890*/  FFMA.FTZ R164, R32, R163, R164 ;  /* 0x000000a320a47223 */ /* 0x000fe200000100a4 */
[----:B------:R-:W-:Y:S01]  /*98a0*/  FMUL.FTZ R204, R76, R135 ;  /* 0x000000874ccc7220 */ /* 0x000fe20000410000 */
[----:B------:R-:W-:Y:S01]  /*98b0*/  FFMA.FTZ R162, R82, R67, R162 ;  /* 0x0000004352a27223 */ /* 0x000fe200000100a2 */
[C---:B------:R-:W-:Y:S01]  /*98c0*/  FMUL.FTZ R203, R151.reuse, R160 ;  /* 0x000000a097cb7220 */ /* 0x040fe20000410000 */
[----:B------:R0:W5:Y:S01]  /*98d0*/  @!P1 LDG.E.128 R60, desc[UR20][R64.64] ;  /* 0x00000014403c9981 */ /* 0x000162000c1e1d00 */
[----:B------:R-:W-:Y:S01]  /*98e0*/  FMUL.FTZ R204, R151, R204 ;  /* 0x000000cc97cc7220 */ /* 0x000fe20000410000 */
        /* <DEDUP_REMOVED lines=8> */
[----:B0-----:R-:W-:Y:S01]  /*9970*/  FMUL.FTZ R65, R29, R164 ;  /* 0x000000a41d417220 */ /* 0x001fe20000410000 */
[----:B------:R-:W-:Y:S01]  /*9980*/  FMUL.FTZ R64, R124, UR42 ;  /* 0x0000002a7c407c20 */ /* 0x000fe20008410000 */
[----:B------:R-:W-:Y:S01]  /*9990*/  FMUL.FTZ R212, R147, R212 ;  /* 0x000000d493d47220 */ /* 0x000fe20000410000 */
[-C--:B------:R-:W-:Y:S01]  /*99a0*/  FFMA.FTZ R160, R36, R162.reuse, R67 ;  /* 0x000000a224a07223 */ /* 0x080fe20000010043 */
[-C--:B------:R-:W-:Y:S01]  /*99b0*/  FFMA.FTZ R166, R30, R165.reuse, -R65 ;  /* 0x000000a51ea67223 */ /* 0x080fe20000010841 */
[----:B------:R-:W-:Y:S01]  /*99c0*/  FMUL.FTZ R65, R35, R162 ;  /* 0x000000a223417220 */ /* 0x000fe20000410000 */
[----:B------:R-:W-:Y:S01]  /*99d0*/  FMUL.FTZ R165, R29, R165 ;  /* 0x000000a51da57220 */ /* 0x000fe20000410000 */
[----:B------:R-:W-:Y:S01]  /*99e0*/  FMUL.RZ R192, R64, 0.15915493667125701904 ;  /* 0x3e22f98340c07820 */ /* 0x000fe2000040c000 */
[----:B------:R-:W-:Y:S01]  /*99f0*/  FMUL.FTZ R64, R66, R124 ;  /* 0x0000007c42407220 */ /* 0x000fe20000410000 */
[----:B------:R-:W-:Y:S01]  /*9a00*/  FFMA.FTZ R161, R36, R161, -R65 ;  /* 0x000000a124a17223 */ /* 0x000fe20000010841 */
[----:B------:R-:W-:Y:S01]  /*9a10*/  FMUL.FTZ R65, R74, R134 ;  /* 0x000000864a417220 */ /* 0x000fe20000410000 */
[----:B------:R-:W-:Y:S01]  /*9a20*/  FFMA.FTZ R165, R30, R164, R165 ;  /* 0x000000a41ea57223 */ /* 0x000fe200000100a5 */
[CC--:B------:R-:W-:Y:S01]  /*9a30*/  FMUL.FTZ R164, R27.reuse, R166.reuse ;  /* 0x000000a61ba47220 */ /* 0x0c0fe20000410000 */
[----:B------:R-:W-:Y:S01]  /*9a40*/  MUFU.COS R163, R192 ;  /* 0x000000c000a37308 */ /* 0x000fe20000000000 */
[----:B------:R-:W-:Y:S01]  /*9a50*/  FMUL.FTZ R206, R150, R65 ;  /* 0x0000004196ce7220 */ /* 0x000fe20000410000 */
[-C--:B------:R-:W-:Y:S01]  /*9a60*/  FMUL.FTZ R67, R27, R165.reuse ;  /* 0x000000a51b437220 */ /* 0x080fe20000410000 */
[----:B------:R-:W-:Y:S01]  /*9a70*/  FADD.FTZ R160, R205, R160 ;  /* 0x000000a0cda07221 */ /* 0x000fe20000010000 */
[----:B------:R-:W-:Y:S01]  /*9a80*/  FFMA.FTZ R168, R28, R165, R164 ;  /* 0x000000a51ca87223 */ /* 0x000fe200000100a4 */
[----:B------:R-:W-:Y:S01]  /*9a90*/  FADD.FTZ R161, R206, R161 ;  /* 0x000000a1cea17221 */ /* 0x000fe20000010000 */
[----:B------:R-:W-:Y:S01]  /*9aa0*/  FFMA.FTZ R166, R28, R166, -R67 ;  /* 0x000000a61ca67223 */ /* 0x000fe20000010843 */
[C---:B------:R-:W-:Y:S01]  /*9ab0*/  FMUL.FTZ R165, R33.reuse, R160 ;  /* 0x000000a021a57220 */ /* 0x040fe20000410000 */
[----:B------:R0:W1:Y:S01]  /*9ac0*/  MUFU.EX2 R162, R64 ;  /* 0x0000004000a27308 */ /* 0x0000620000000800 */
[-C--:B------:R-:W-:Y:S01]  /*9ad0*/  FMUL.FTZ R207, R33, R161.reuse ;  /* 0x000000a121cf7220 */ /* 0x080fe20000410000 */
[----:B------:R-:W-:Y:S01]  /*9ae0*/  FMUL.FTZ R67, R121, UR42 ;  /* 0x0000002a79437c20 */ /* 0x000fe20008410000 */
[C---:B------:R-:W-:Y:S01]  /*9af0*/  FFMA.FTZ R165, R34.reuse, R161, -R165 ;  /* 0x000000a122a57223 */ /* 0x040fe200000108a5 */
[----:B------:R-:W-:Y:S01]  /*9b00*/  FMUL.FTZ R211, R25, R168 ;  /* 0x000000a819d37220 */ /* 0x000fe20000410000 */
[----:B------:R-:W-:Y:S01]  /*9b10*/  FFMA.FTZ R160, R34, R160, R207 ;  /* 0x000000a022a07223 */ /* 0x000fe200000100cf */
[----:B------:R-:W-:Y:S01]  /*9b20*/  FMUL.RZ R196, R67, 0.15915493667125701904 ;  /* 0x3e22f98343c47820 */ /* 0x000fe2000040c000 */
[----:B------:R-:W-:Y:S01]  /*9b30*/  FADD.FTZ R165, R208, R165 ;  /* 0x000000a5d0a57221 */ /* 0x000fe20000010000 */
[----:B------:R3:W4:Y:S01]  /*9b40*/  MUFU.SIN R65, R192 ;  /* 0x000000c000417308 */ /* 0x0007220000000400 */
[----:B0-----:R-:W-:Y:S01]  /*9b50*/  FMUL.FTZ R64, R59, R133 ;  /* 0x000000853b407220 */ /* 0x001fe20000410000 */
[----:B------:R-:W-:Y:S01]  /*9b60*/  FMUL.FTZ R213, R25, R166 ;  /* 0x000000a619d57220 */ /* 0x000fe20000410000 */
[----:B------:R-:W-:Y:S01]  /*9b70*/  FMUL.FTZ R216, R52, R129 ;  /* 0x0000008134d87220 */ /* 0x000fe20000410000 */
[----:B------:R-:W-:Y:S01]  /*9b80*/  FMUL.FTZ R220, R48, R127 ;  /* 0x0000007f30dc7220 */ /* 0x000fe20000410000 */
[----:B------:R-:W-:Y:S01]  /*9b90*/  FMUL.FTZ R207, R149, R64 ;  /* 0x0000004095cf7220 */ /* 0x000fe20000410000 */
[----:B------:R-:W-:Y:S01]  /*9ba0*/  FMUL.FTZ R64, R66, R121 ;  /* 0x0000007942407220 */ /* 0x000fe20000410000 */
[----:B------:R-:W-:Y:S01]  /*9bb0*/  FFMA.FTZ R213, R26, R168, R213 ;  /* 0x000000a81ad57223 */ /* 0x000fe200000100d5 */
[----:B------:R-:W-:Y:S01]  /*9bc0*/  MUFU.COS R161, R196 ;  /* 0x000000c400a17308 */ /* 0x000fe20000000000 */
[----:B------:R-:W-:Y:S01]  /*9bd0*/  FADD.FTZ R67, R207, R160 ;  /* 0x000000a0cf437221 */ /* 0x000fe20000010000 */
[----:B-1----:R-:W-:Y:S01]  /*9be0*/  FMUL.FTZ R163, R162, R163 ;  /* 0x000000a3a2a37220 */ /* 0x002fe20000410000 */
[----:B---3--:R-:W-:Y:S01]  /*9bf0*/  FFMA.FTZ R192, R26, R166, -R211 ;  /* 0x000000a61ac07223 */ /* 0x008fe200000108d3 */
[----:B------:R-:W-:Y:S01]  /*9c00*/  FMUL.FTZ R215, R23, R213 ;  /* 0x000000d517d77220 */ /* 0x000fe20000410000 */
[----:B------:R-:W-:Y:S01]  /*9c10*/  FMUL.FTZ R209, R31, R67 ;  /* 0x000000431fd17220 */ /* 0x000fe20000410000 */
[----:B------:R-:W-:Y:S01]  /*9c20*/  FMUL.FTZ R216, R145, R216 ;  /* 0x000000d891d87220 */ /* 0x000fe20000410000 */
[----:B------:R-:W-:Y:S01]  /*9c30*/  FMUL.FTZ R220, R143, R220 ;  /* 0x000000dc8fdc7220 */ /* 0x000fe20000410000 */
[----:B------:R0:W1:Y:S01]  /*9c40*/  MUFU.EX2 R160, R64 ;  /* 0x0000004000a07308 */ /* 0x0000620000000800 */
[----:B----4-:R-:W-:Y:S01]  /*9c50*/  FMUL.FTZ R162, R162, R65 ;  /* 0x00000041a2a27220 */ /* 0x010fe20000410000 */
[-C--:B------:R-:W-:Y:S01]  /*9c60*/  FFMA.FTZ R211, R32, R165.reuse, -R209 ;  /* 0x000000a520d37223 */ /* 0x080fe200000108d1 */
[----:B------:R-:W-:Y:S01]  /*9c70*/  FMUL.FTZ R165, R31, R165 ;  /* 0x000000a51fa57220 */ /* 0x000fe20000410000 */
[-C--:B------:R-:W-:Y:S01]  /*9c80*/  FMUL.FTZ R209, R57, R132.reuse ;  /* 0x0000008439d17220 */ /* 0x080fe20000410000 */
[----:B------:R-:W-:Y:S01]  /*9c90*/  FMUL.FTZ R65, R58, R132 ;  /* 0x000000843a417220 */ /* 0x000fe20000410000 */
[-C--:B------:R-:W-:Y:S01]  /*9ca0*/  FFMA.FTZ R215, R24, R192.reuse, -R215 ;  /* 0x000000c018d77223 */ /* 0x080fe200000108d7 */
[----:B------:R-:W-:Y:S01]  /*9cb0*/  FFMA.FTZ R164, R32, R67, R165 ;  /* 0x0000004320a47223 */ /* 0x000fe200000100a5 */
[C---:B------:R-:W-:Y:S01]  /*9cc0*/  FMUL.FTZ R209, R148.reuse, R209 ;  /* 0x000000d194d17220 */ /* 0x040fe20000410000 */
[----:B------:R-:W-:Y:S01]  /*9cd0*/  FMUL.FTZ R210, R148, R65 ;  /* 0x0000004194d27220 */ /* 0x000fe20000410000 */
[----:B0-----:R-:W-:Y:S01]  /*9ce0*/  FMUL.FTZ R64, R23, R192 ;  /* 0x000000c017407220 */ /* 0x001fe20000410000 */
[----:B------:R-:W0:Y:S01]  /*9cf0*/  MUFU.SIN R65, R196 ;  /* 0x000000c400417308 */ /* 0x000e220000000400 */
[----:B------:R-:W-:Y:S01]  /*9d00*/  FADD.FTZ R164, R209, R164 ;  /* 0x000000a4d1a47221 */ /* 0x000fe20000010000 */
[----:B------:R-:W-:Y:S01]  /*9d10*/  FADD.FTZ R211, R210, R211 ;  /* 0x000000d3d2d37221 */ /* 0x000fe20000010000 */
[----:B------:R-:W-:Y:S01]  /*9d20*/  FFMA.FTZ R213, R24, R213, R64 ;  /* 0x000000d518d57223 */ /* 0x000fe20000010040 */
[----:B------:R-:W-:Y:S01]  /*9d30*/  FMUL.FTZ R64, R55, R131 ;  /* 0x0000008337407220 */ /* 0x000fe20000410000 */
[CC--:B------:R-:W-:Y:S01]  /*9d40*/  FMUL.FTZ R67, R29.reuse, R164.reuse ;  /* 0x000000a41d437220 */ /* 0x0c0fe20000410000 */
[----:B------:R-:W-:Y:S01]  /*9d50*/  FMUL.FTZ R165, R29, R211 ;  /* 0x000000d31da57220 */ /* 0x000fe20000410000 */
[----:B-1----:R-:W-:Y:S01]  /*9d60*/  FMUL.FTZ R161, R160, R161 ;  /* 0x000000a1a0a17220 */ /* 0x002fe20000410000 */
[----:B------:R-:W-:Y:S01]  /*9d70*/  FMUL.FTZ R224, R44, R125 ;  /* 0x0000007d2ce07220 */ /* 0x000fe20000410000 */
[C---:B------:R-:W-:Y:S01]  /*9d80*/  FFMA.FTZ R67, R30.reuse, R211, -R67 ;  /* 0x000000d31e437223 */ /* 0x040fe20000010843 */
[----:B------:R-:W-:Y:S01]  /*9d90*/  FFMA.FTZ R164, R30, R164, R165 ;  /* 0x000000a41ea47223 */ /* 0x000fe200000100a5 */
[----:B------:R-:W-:Y:S01]  /*9da0*/  FMUL.FTZ R165, R21, R213 ;  /* 0x000000d515a57220 */ /* 0x000fe20000410000 */
[----:B------:R-:W-:Y:S01]  /*9db0*/  FMUL.FTZ R211, R147, R64 ;  /* 0x0000004093d37220 */ /* 0x000fe20000410000 */
[----:B------:R-:W-:Y:S01]  /*9dc0*/  FMUL.FTZ R64, R120, UR42 ;  /* 0x0000002a78407c20 */ /* 0x000fe20008410000 */
[----:B------:R-:W-:Y:S01]  /*9dd0*/  FADD.FTZ R67, R212, R67 ;  /* 0x00000043d4437221 */ /* 0x000fe20000010000 */
[-C--:B------:R-:W-:Y:S01]  /*9de0*/  FFMA.FTZ R166, R22, R215.reuse, -R165 ;  /* 0x000000d716a67223 */ /* 0x080fe200000108a5 */
[----:B------:R-:W-:Y:S01]  /*9df0*/  FADD.FTZ R164, R211, R164 ;  /* 0x000000a4d3a47221 */ /* 0x000fe20000010000 */
[----:B------:R-:W-:Y:S01]  /*9e00*/  FMUL.FTZ R215, R21, R215 ;  /* 0x000000d715d77220 */ /* 0x000fe20000410000 */
[----:B0-----:R-:W-:Y:S01]  /*9e10*/  FMUL.FTZ R160, R160, R65 ;  /* 0x00000041a0a07220 */ /* 0x001fe20000410000 */
[----:B------:R-:W-:Y:S01]  /*9e20*/  FMUL.RZ R196, R64, 0.15915493667125701904 ;  /* 0x3e22f98340c47820 */ /* 0x000fe2000040c000 */
[C---:B------:R-:W-:Y:S01]  /*9e30*/  FMUL.FTZ R65, R27.reuse, R164 ;  /* 0x000000a41b417220 */ /* 0x040fe20000410000 */
[----:B------:R-:W-:Y:S01]  /*9e40*/  FFMA.FTZ R168, R22, R213, R215 ;  /* 0x000000d516a87223 */ /* 0x000fe200000100d7 */
[-C--:B------:R-:W-:Y:S01]  /*9e50*/  FMUL.FTZ R213, R54, R130.reuse ;  /* 0x0000008236d57220 */ /* 0x080fe20000410000 */
        /* <DEDUP_REMOVED lines=8> */
[-C--:B------:R-:W-:Y:S01]  /*9ee0*/  FFMA.FTZ R192, R20, R166.reuse, -R215 ;  /* 0x000000a614c07223 */ /* 0x080fe200000108d7 */
[----:B------:R-:W-:Y:S01]  /*9ef0*/  FMUL.FTZ R64, R51, R129 ;  /* 0x0000008133407220 */ /* 0x000fe20000410000 */
[----:B------:R-:W-:Y:S01]  /*9f00*/  FADD.FTZ R67, R214, R67 ;  /* 0x00000043d6437221 */ /* 0x000fe20000010000 */
[----:B------:R-:W-:Y:S01]  /*9f10*/  FMUL.FTZ R215, R25, R65 ;  /* 0x0000004119d77220 */ /* 0x000fe20000410000 */
[----:B------:R-:W-:Y:S01]  /*9f20*/  FMUL.FTZ R217, R19, R166 ;  /* 0x000000a613d97220 */ /* 0x000fe20000410000 */
[----:B------:R-:W-:Y:S01]  /*9f30*/  FMUL.FTZ R165, R66, R120 ;  /* 0x0000007842a57220 */ /* 0x000fe20000410000 */
[-C--:B------:R-:W-:Y:S01]  /*9f40*/  FMUL.FTZ R66, R25, R67.reuse ;  /* 0x0000004319427220 */ /* 0x080fe20000410000 */
[----:B------:R-:W-:Y:S01]  /*9f50*/  FFMA.FTZ R166, R26, R67, R215 ;  /* 0x000000431aa67223 */ /* 0x000fe200000100d7 */
[----:B------:R-:W-:Y:S01]  /*9f60*/  FMUL.FTZ R215, R145, R64 ;  /* 0x0000004091d77220 */ /* 0x000fe20000410000 */
[----:B------:R-:W-:Y:S01]  /*9f70*/  FFMA.FTZ R217, R20, R168, R217 ;  /* 0x000000a814d97223 */ /* 0x000fe200000100d9 */
[----:B------:R-:W-:Y:S01]  /*9f80*/  FFMA.FTZ R65, R26, R65, -R66 ;  /* 0x000000411a417223 */ /* 0x000fe20000010842 */
[----:B------:R-:W-:Y:S01]  /*9f90*/  FMUL.FTZ R66, R17, R192 ;  /* 0x000000c011427220 */ /* 0x000fe20000410000 */
[----:B------:R-:W-:Y:S01]  /*9fa0*/  FADD.FTZ R166, R215, R166 ;  /* 0x000000a6d7a67221 */ /* 0x000fe20000010000 */
[----:B------:R-:W-:Y:S01]  /*9fb0*/  MUFU.COS R164, R196 ;  /* 0x000000c400a47308 */ /* 0x000fe20000000000 */
[-C--:B------:R-:W-:Y:S01]  /*9fc0*/  FMUL.FTZ R219, R17, R217.reuse ;  /* 0x000000d911db7220 */ /* 0x080fe20000410000 */
[----:B------:R-:W-:Y:S01]  /*9fd0*/  FADD.FTZ R65, R216, R65 ;  /* 0x00000041d8417221 */ /* 0x000fe20000010000 */
[C---:B------:R-:W-:Y:S01]  /*9fe0*/  FMUL.FTZ R67, R23.reuse, R166 ;  /* 0x000000a617437220 */ /* 0x040fe20000410000 */
[C---:B------:R-:W-:Y:S01]  /*9ff0*/  FFMA.FTZ R66, R18.reuse, R217, R66 ;  /* 0x000000d912427223 */ /* 0x040fe20000010042 */
[----:B------:R-:W-:Y:S01]  /*a000*/  FFMA.FTZ R192, R18, R192, -R219 ;  /* 0x000000c012c07223 */ /* 0x000fe200000108db */
[-C--:B------:R-:W-:Y:S01]  /*a010*/  FMUL.FTZ R219, R23, R65.reuse ;  /* 0x0000004117db7220 */ /* 0x080fe20000410000 */
[----:B------:R-:W-:Y:S01]  /*a020*/  FFMA.FTZ R67, R24, R65, -R67 ;  /* 0x0000004118437223 */ /* 0x000fe20000010843 */
[----:B------:R-:W0:Y:S01]  /*a030*/  MUFU.EX2 R165, R165 ;  /* 0x000000a500a57308 */ /* 0x000e220000000800 */
[-C--:B------:R-:W-:Y:S01]  /*a040*/  FMUL.FTZ R217, R49, R128.reuse ;  /* 0x0000008031d97220 */ /* 0x080fe20000410000 */
[----:B------:R-:W-:Y:S01]  /*a050*/  FMUL.FTZ R65, R50, R128 ;  /* 0x0000008032417220 */ /* 0x000fe20000410000 */
[----:B------:R-:W-:Y:S01]  /*a060*/  FMUL.FTZ R168, R162, R66 ;  /* 0x00000042a2a87220 */ /* 0x000fe20000410000 */
[----:B------:R-:W-:Y:S01]  /*a070*/  FFMA.FTZ R166, R24, R166, R219 ;  /* 0x000000a618a67223 */ /* 0x000fe200000100db */
[C---:B------:R-:W-:Y:S01]  /*a080*/  FMUL.FTZ R217, R144.reuse, R217 ;  /* 0x000000d990d97220 */ /* 0x040fe20000410000 */
[----:B------:R-:W-:Y:S01]  /*a090*/  FMUL.FTZ R218, R144, R65 ;  /* 0x0000004190da7220 */ /* 0x000fe20000410000 */
[-C--:B------:R-:W-:Y:S01]  /*a0a0*/  FFMA.FTZ R168, R163, R192.reuse, -R168 ;  /* 0x000000c0a3a87223 */ /* 0x080fe200000108a8 */
[----:B------:R-:W1:Y:S01]  /*a0b0*/  MUFU.SIN R64, R196 ;  /* 0x000000c400407308 */ /* 0x000e620000000400 */
[----:B------:R-:W-:Y:S01]  /*a0c0*/  FMUL.FTZ R192, R162, R192 ;  /* 0x000000c0a2c07220 */ /* 0x000fe20000410000 */
[----:B------:R-:W-:Y:S01]  /*a0d0*/  FADD.FTZ R166, R217, R166 ;  /* 0x000000a6d9a67221 */ /* 0x000fe20000010000 */
[----:B------:R-:W-:Y:S01]  /*a0e0*/  FADD.FTZ R67, R218, R67 ;  /* 0x00000043da437221 */ /* 0x000fe20000010000 */
[----:B------:R-:W-:Y:S01]  /*a0f0*/  FMUL.FTZ R224, R141, R224 ;  /* 0x000000e08de07220 */ /* 0x000fe20000410000 */
[----:B------:R-:W-:Y:S01]  /*a100*/  FFMA.FTZ R192, R163, R66, R192 ;  /* 0x00000042a3c07223 */ /* 0x000fe200000100c0 */
[C---:B------:R-:W-:Y:S01]  /*a110*/  FMUL.FTZ R65, R21.reuse, R166 ;  /* 0x000000a615417220 */ /* 0x040fe20000410000 */
[----:B------:R-:W-:Y:S01]  /*a120*/  FMUL.FTZ R219, R21, R67 ;  /* 0x0000004315db7220 */ /* 0x000fe20000410000 */
[----:B------:R-:W-:Y:S01]  /*a130*/  FMUL.FTZ R228, R40, R121 ;  /* 0x0000007928e47220 */ /* 0x000fe20000410000 */
[----:B0-----:R-:W-:Y:S01]  /*a140*/  FMUL.FTZ R164, R165, R164 ;  /* 0x000000a4a5a47220 */ /* 0x001fe20000410000 */
[----:B------:R-:W-:Y:S01]  /*a150*/  FMUL.FTZ R66, R160, R192 ;  /* 0x000000c0a0427220 */ /* 0x000fe20000410000 */
[C---:B------:R-:W-:Y:S01]  /*a160*/  FFMA.FTZ R65, R22.reuse, R67, -R65 ;  /* 0x0000004316417223 */ /* 0x040fe20000010841 */
[----:B------:R-:W-:Y:S01]  /*a170*/  FFMA.FTZ R166, R22, R166, R219 ;  /* 0x000000a616a67223 */ /* 0x000fe200000100db */
[----:B------:R-:W-:Y:S01]  /*a180*/  FMUL.FTZ R228, R139, R228 ;  /* 0x000000e48be47220 */ /* 0x000fe20000410000 */
[----:B------:R-:W-:Y:S01]  /*a190*/  ISETP.GT.U32.AND P3, PT, R159, 0x1f, PT ;  /* 0x0000001f9f00780c */ /* 0x000fe20003f64070 */
[----:B------:R-:W-:Y:S01]  /*a1a0*/  FMUL.FTZ R167, R16, R167 ;  /* 0x000000a710a77220 */ /* 0x000fe20000410000 */
[----:B------:R-:W-:Y:S01]  /*a1b0*/  FMUL.FTZ R170, R15, R170 ;  /* 0x000000aa0faa7220 */ /* 0x000fe20000410000 */
[----:B-1----:R-:W-:Y:S01]  /*a1c0*/  FMUL.FTZ R165, R165, R64 ;  /* 0x00000040a5a57220 */ /* 0x002fe20000410000 */
[----:B------:R-:W-:Y:S01]  /*a1d0*/  FMUL.FTZ R64, R47, R127 ;  /* 0x0000007f2f407220 */ /* 0x000fe20000410000 */
[----:B------:R-:W-:Y:S01]  /*a1e0*/  FMUL.FTZ R171, R14, R171 ;  /* 0x000000ab0eab7220 */ /* 0x000fe20000410000 */
[----:B------:R-:W-:Y:S01]  /*a1f0*/  FMUL.FTZ R174, R13, R174 ;  /* 0x000000ae0dae7220 */ /* 0x000fe20000410000 */
[----:B------:R-:W-:Y:S01]  /*a200*/  FMUL.FTZ R175, R12, R175 ;  /* 0x000000af0caf7220 */ /* 0x000fe20000410000 */
[----:B------:R-:W-:Y:S01]  /*a210*/  FMUL.FTZ R219, R143, R64 ;  /* 0x000000408fdb7220 */ /* 0x000fe20000410000 */
[-C--:B------:R-:W-:Y:S01]  /*a220*/  FFMA.FTZ R64, R161, R168.reuse, -R66 ;  /* 0x000000a8a1407223 */ /* 0x080fe20000010842 */
[----:B------:R-:W-:Y:S01]  /*a230*/  FADD.FTZ R66, R220, R65 ;  /* 0x00000041dc427221 */ /* 0x000fe20000010000 */
[----:B------:R-:W-:Y:S01]  /*a240*/  FMUL.FTZ R168, R160, R168 ;  /* 0x000000a8a0a87220 */ /* 0x000fe20000410000 */
[----:B------:R-:W-:Y:S01]  /*a250*/  FADD.FTZ R166, R219, R166 ;  /* 0x000000a6dba67221 */ /* 0x000fe20000010000 */
[----:B------:R-:W-:Y:S01]  /*a260*/  FMUL.FTZ R178, R11, R178 ;  /* 0x000000b20bb27220 */ /* 0x000fe20000410000 */
[----:B------:R-:W-:Y:S01]  /*a270*/  FMUL.FTZ R221, R19, R66 ;  /* 0x0000004213dd7220 */ /* 0x000fe20000410000 */
[----:B------:R-:W-:Y:S01]  /*a280*/  FFMA.FTZ R65, R161, R192, R168 ;  /* 0x000000c0a1417223 */ /* 0x000fe200000100a8 */
[-C--:B------:R-:W-:Y:S01]  /*a290*/  FMUL.FTZ R67, R19, R166.reuse ;  /* 0x000000a613437220 */ /* 0x080fe20000410000 */
[----:B------:R-:W-:Y:S01]  /*a2a0*/  FMUL.FTZ R168, R16, R169 ;  /* 0x000000a910a87220 */ /* 0x000fe20000410000 */
[C---:B------:R-:W-:Y:S01]  /*a2b0*/  FFMA.FTZ R166, R20.reuse, R166, R221 ;  /* 0x000000a614a67223 */ /* 0x040fe200000100dd */
[----:B------:R-:W-:Y:S01]  /*a2c0*/  FMUL.FTZ R221, R45, R126 ;  /* 0x0000007e2ddd7220 */ /* 0x000fe20000410000 */
[----:B------:R-:W-:Y:S01]  /*a2d0*/  FFMA.FTZ R223, R20, R66, -R67 ;  /* 0x0000004214df7223 */ /* 0x000fe20000010843 */
[----:B------:R-:W-:Y:S01]  /*a2e0*/  FMUL.FTZ R67, R46, R126 ;  /* 0x0000007e2e437220 */ /* 0x000fe20000410000 */
[----:B------:R-:W-:Y:S01]  /*a2f0*/  FMUL.FTZ R66, R43, R125 ;  /* 0x0000007d2b427220 */ /* 0x000fe20000410000 */
[C---:B------:R-:W-:Y:S01]  /*a300*/  FMUL.FTZ R221, R142.reuse, R221 ;  /* 0x000000dd8edd7220 */ /* 0x040fe20000410000 */
[----:B------:R-:W-:Y:S01]  /*a310*/  FMUL.FTZ R169, R15, R172 ;  /* 0x000000ac0fa97220 */ /* 0x000fe20000410000 */
        /* <DEDUP_REMOVED lines=19> */
[----:B------:R-:W-:Y:S01]  /*a450*/  FMUL.FTZ R188, R6, R189 ;  /* 0x000000bd06bc7220 */ /* 0x000fe20000410000 */
[-C--:B------:R-:W-:Y:S01]  /*a460*/  FMUL.FTZ R66, R162, R166.reuse ;  /* 0x000000a6a2427220 */ /* 0x080fe20000410000 */
[----:B------:R-:W-:Y:S01]  /*a470*/  FMUL.FTZ R192, R4, R193 ;  /* 0x000000c104c07220 */ /* 0x000fe20000410000 */
[----:B------:R-:W-:Y:S01]  /*a480*/  FFMA.FTZ R166, R163, R166, R225 ;  /* 0x000000a6a3a67223 */ /* 0x000fe200000100e1 */
[-C--:B------:R-:W-:Y:S01]  /*a490*/  FMUL.FTZ R225, R41, R124.reuse ;  /* 0x0000007c29e17220 */ /* 0x080fe20000410000 */
        /* <DEDUP_REMOVED lines=11> */
[C---:B------:R-:W-:Y:S01]  /*a550*/  FMUL.FTZ R66, R160.reuse, R166 ;  /* 0x000000a6a0427220 */ /* 0x040fe20000410000 */
[C---:B------:R-:W-:Y:S01]  /*a560*/  FMUL.FTZ R189, R5.reuse, R70 ;  /* 0x0000004605bd7220 */ /* 0x040fe20000410000 */
[-C--:B------:R-:W-:Y:S01]  /*a570*/  FMUL.FTZ R229, R160, R227.reuse ;  /* 0x000000e3a0e57220 */ /* 0x080fe20000410000 */
[----:B------:R-:W-:Y:S01]  /*a580*/  FMUL.FTZ R190, R5, R190 ;  /* 0x000000be05be7220 */ /* 0x000fe20000410000 */
[----:B------:R-:W-:Y:S01]  /*a590*/  FFMA.FTZ R67, R161, R227, -R66 ;  /* 0x000000e3a1437223 */ /* 0x000fe20000010842 */
[----:B------:R-:W-:Y:S01]  /*a5a0*/  FMUL.FTZ R66, R39, R121 ;  /* 0x0000007927427220 */ /* 0x000fe20000410000 */
[----:B------:R-:W-:Y:S01]  /*a5b0*/  FFMA.FTZ R166, R161, R166, R229 ;  /* 0x000000a6a1a67223 */ /* 0x000fe200000100e5 */
[----:B------:R-:W-:Y:S01]  /*a5c0*/  FMUL.FTZ R191, R4, R191 ;  /* 0x000000bf04bf7220 */ /* 0x000fe20000410000 */
        /* <DEDUP_REMOVED lines=10> */
[----:B------:R-:W-:Y:S01]  /*a670*/  FFMA.FTZ R237, R164, R166, R237 ;  /* 0x000000a6a4ed7223 */ /* 0x000fe200000100ed */
[C---:B------:R-:W-:Y:S01]  /*a680*/  FMUL.FTZ R166, R165.reuse, R64 ;  /* 0x00000040a5a67220 */ /* 0x040fe20000410000 */
[----:B------:R-:W-:Y:S01]  /*a690*/  FMUL.FTZ R198, R0, R69 ;  /* 0x0000004500c67220 */ /* 0x000fe20000410000 */
[----:B------:R-:W-:Y:S01]  /*a6a0*/  FFMA.FTZ R66, R164, R67, -R229 ;  /* 0x00000043a4427223 */ /* 0x000fe200000108e5 */
[-C--:B------:R-:W-:Y:S01]  /*a6b0*/  FMUL.FTZ R67, R165, R65.reuse ;  /* 0x00000041a5437220 */ /* 0x080fe20000410000 */
[----:B------:R-:W-:Y:S01]  /*a6c0*/  FMUL.FTZ R229, R38, R120 ;  /* 0x0000007826e57220 */ /* 0x000fe20000410000 */
[C---:B------:R-:W-:Y:S01]  /*a6d0*/  FFMA.FTZ R65, R164.reuse, R65, R166 ;  /* 0x00000041a4417223 */ /* 0x040fe200000100a6 */
[----:B------:R-:W-:Y:S01]  /*a6e0*/  LEA R166, R159, R119, 0x4 ;  /* 0x000000779fa67211 */ /* 0x000fe200078e20ff */
[----:B------:R-:W-:Y:S01]  /*a6f0*/  FFMA.FTZ R64, R164, R64, -R67 ;  /* 0x00000040a4407223 */ /* 0x000fe20000010843 */
[----:B------:R-:W-:Y:S01]  /*a700*/  FMUL.FTZ R67, R37, R120 ;  /* 0x0000007825437220 */ /* 0x000fe20000410000 */
[----:B------:R-:W-:-:S03]  /*a710*/  FMUL.FTZ R229, R138, R229 ;  /* 0x000000e58ae57220 */ /* 0x000fc60000410000 */
[----:B------:R-:W-:Y:S01]  /*a720*/  FMUL.FTZ R230, R138, R67 ;  /* 0x000000438ae67220 */ /* 0x000fe20000410000 */
[----:B------:R-:W-:-:S03]  /*a730*/  FADD.FTZ R66, R229, R66 ;  /* 0x00000042e5427221 */ /* 0x000fc60000010000 */
[----:B------:R-:W-:-:S05]  /*a740*/  FADD.FTZ R67, R230, R237 ;  /* 0x000000ede6437221 */ /* 0x000fca0000010000 */
[----:B------:R0:W-:Y:S01]  /*a750*/  STS.128 [R166+0x8450], R64 ;  /* 0x00845040a6007388 */ /* 0x0001e20000000c00 */
[----:B------:R-:W-:Y:S06]  /*a760*/  BAR.SYNC.DEFER_BLOCKING 0x0 ;  /* 0x0000000000007b1d */ /* 0x000fec0000010000 */
[----:B------:R-:W-:Y:S05]  /*a770*/  @P3 BRA `(.L_x_9232) ;  /* 0x00000008001c3947 */ /* 0x000fea0003800000 */
[----:B------:R-:W-:Y:S01]  /*a780*/  LEA R236, R159, R119, 0x5 ;  /* 0x000000779fec7211 */ /* 0x000fe200078e28ff */
[----:B------:R-:W-:-:S04]  /*a790*/  UMOV UR40, 0xffffffff ;  /* 0xffffffff00287882 */ /* 0x000fc80000000000 */
[----:B0-----:R-:W-:Y:S04]  /*a7a0*/  LDS.128 R64, [R236+0x8450] ;  /* 0x00845000ec407984 */ /* 0x001fe80000000c00 */
        /* <DEDUP_REMOVED lines=20> */
[----:B------:R-:W-:Y:S01]  /*a8f0*/  FFMA.FTZ R68, R243, R247, -R68 ;  /* 0x000000f7f3447223 */ /* 0x000fe20000010844 */
[-C--:B---3--:R-:W-:Y:S02]  /*a900*/  FMUL.FTZ R69, R237, R244.reuse ;  /* 0x000000f4ed457220 */ /* 0x088fe40000410000 */
        /* <DEDUP_REMOVED lines=9> */
[----:B------:R-:W3:Y:S04]  /*a9a0*/  SHFL.UP PT, R245, R243, 0x2, RZ ;  /* 0x04400000f3f57989 */ /* 0x000ee800000e00ff */
[----:B------:R-:W4:Y:S01]  /*a9b0*/  SHFL.UP PT, R247, R237, 0x2, RZ ;  /* 0x04400000edf77989 */ /* 0x000f2200000e00ff */
[----:B0-----:R-:W-:-:S04]  /*a9c0*/  FMUL.FTZ R69, R237, R68 ;  /* 0x00000044ed457220 */ /* 0x001fc80000410000 */
[-C--:B-1----:R-:W-:Y:S01]  /*a9d0*/  FFMA.FTZ R69, R243, R244.reuse, -R69 ;  /* 0x000000f4f3457223 */ /* 0x082fe20000010845 */
        /* <DEDUP_REMOVED lines=13> */
[----:B------:R-:W3:Y:S01]  /*aab0*/  SHFL.UP PT, R247, R237, 0x4, RZ ;  /* 0x04800000edf77989 */ /* 0x000ee200000e00ff */
[----:B0-----:R-:W-:-:S04]  /*aac0*/  FMUL.FTZ R69, R237, R68 ;  /* 0x00000044ed457220 */ /* 0x001fc80000410000 */
[-C--:B------:R-:W-:Y:S01]  /*aad0*/  FFMA.FTZ R69, R243, R244.reuse, -R69 ;  /* 0x000000f4f3457223 */ /* 0x080fe20000010845 */
[----:B------:R-:W-:-:S03]  /*aae0*/  FMUL.FTZ R244, R237, R244 ;  /* 0x000000f4edf47220 */ /* 0x000fc60000410000 */
[----:B------:R-:W-:Y:S01]  /*aaf0*/  @P1 FADD.FTZ R241, R241, R69 ;  /* 0x00000045f1f11221 */ /* 0x000fe20000010000 */
[----:B------:R-:W-:Y:S01]  /*ab00*/  FFMA.FTZ R244, R243, R68, R244 ;  /* 0x00000044f3f47223 */ /* 0x000fe200000100f4 */
[C---:B-1----:R-:W-:Y:S01]  /*ab10*/  FMUL.FTZ R69, R237.reuse, R245 ;  /* 0x000000f5ed457220 */ /* 0x042fe20000410000 */
        /* <DEDUP_REMOVED lines=9> */
[----:B------:R-:W3:Y:S01]  /*abb0*/  SHFL.UP PT, R247, R237, 0x8, RZ ;  /* 0x05000000edf77989 */ /* 0x000ee200000e00ff */
[----:B0-----:R-:W-:-:S04]  /*abc0*/  FMUL.FTZ R69, R237, R68 ;  /* 0x00000044ed457220 */ /* 0x001fc80000410000 */
[-C--:B------:R-:W-:Y:S01]  /*abd0*/  FFMA.FTZ R69, R243, R244.reuse, -R69 ;  /* 0x000000f4f3457223 */ /* 0x080fe20000010845 */
[----:B------:R-:W-:-:S03]  /*abe0*/  FMUL.FTZ R244, R237, R244 ;  /* 0x000000f4edf47220 */ /* 0x000fc60000410000 */
[----:B------:R-:W-:Y:S01]  /*abf0*/  @P1 FADD.FTZ R241, R241, R69 ;  /* 0x00000045f1f11221 */ /* 0x000fe20000010000 */
[----:B------:R-:W-:-:S04]  /*ac00*/  FFMA.FTZ R68, R243, R68, R244 ;  /* 0x00000044f3447223 */ /* 0x000fc800000100f4 */
[----:B------:R-:W-:Y:S01]  /*ac10*/  @P1 FADD.FTZ R242, R242, R68 ;  /* 0x00000044f2f21221 */ /* 0x000fe20000010000 */
[----:B-1----:R-:W-:-:S04]  /*ac20*/  FMUL.FTZ R68, R237, R245 ;  /* 0x000000f5ed447220 */ /* 0x002fc80000410000 */
[-C--:B---3--:R-:W-:Y:S01]  /*ac30*/  FFMA.FTZ R68, R243, R247.reuse, R68 ;  /* 0x000000f7f3447223 */ /* 0x088fe20000010044 */
[----:B------:R-:W-:Y:S01]  /*ac40*/  FMUL.FTZ R247, R237, R247 ;  /* 0x000000f7edf77220 */ /* 0x000fe20000410000 */
[----:B------:R0:W1:Y:S03]  /*ac50*/  SHFL.UP PT, R69, R242, 0x10, RZ ;  /* 0x06000000f2457989 */ /* 0x00006600000e00ff */
[----:B------:R-:W-:Y:S01]  /*ac60*/  @P1 FFMA.FTZ R243, R243, R245, -R247 ;  /* 0x000000f5f3f31223 */ /* 0x000fe200000108f7 */
[----:B------:R-:W-:Y:S01]  /*ac70*/  FSEL R237, R237, R68, !P1 ;  /* 0x00000044eded7208 */ /* 0x000fe20004800000 */
[----:B------:R0:W3:Y:S04]  /*ac80*/  SHFL.UP PT, R247, R241, 0x10, RZ ;  /* 0x06000000f1f77989 */ /* 0x0000e800000e00ff */
[----:B------:R0:W4:Y:S04]  /*ac90*/  SHFL.UP PT, R244, R243, 0x10, RZ ;  /* 0x06000000f3f47989 */ /* 0x00012800000e00ff */
[----:B------:R0:W0:Y:S02]  /*aca0*/  SHFL.UP PT, R245, R237, 0x10, RZ ;  /* 0x06000000edf57989 */ /* 0x00002400000e00ff */
.L_x_9356:
[----:B------:R-:W-:Y:S01]  /*acb0*/  ISETP.GE.AND P1, PT, R158, 0x10, PT ;  /* 0x000000109e00780c */ /* 0x000fe20003f26270 */
[C---:B-1----:R-:W-:Y:S01]  /*acc0*/  FMUL.FTZ R68, R237.reuse, R69 ;  /* 0x00000045ed447220 */ /* 0x042fe20000410000 */
        /* <DEDUP_REMOVED lines=12> */
.L_x_9359:
[----:B------:R-:W-:-:S03]  /*ad90*/  UMOV UR40, 0xffffffff ;  /* 0xffffffff00287882 */ /* 0x000fc60000000000 */
[----:B------:R-:W-:Y:S05]  /*ada0*/  BRA.DIV UR40, `(.L_x_9235) ;  /* 0x0000009228f47947 */ /* 0x000fea000b800000 */
.L_x_9362:
[----:B------:R-:W-:-:S03]  /*adb0*/  UMOV UR40, 0xffffffff ;  /* 0xffffffff00287882 */ /* 0x000fc60000000000 */
[----:B------:R-:W-:Y:S05]  /*adc0*/  BRA.DIV UR40, `(.L_x_9236) ;  /* 0x0000009628147947 */ /* 0x000fea000b800000 */
.L_x_9365:
[----:B------:R-:W-:-:S03]  /*add0*/  UMOV UR40, 0xffffffff ;  /* 0xffffffff00287882 */ /* 0x000fc60000000000 */
[----:B------:R-:W-:Y:S05]  /*ade0*/  BRA.DIV UR40, `(.L_x_9237) ;  /* 0x0000009628347947 */ /* 0x000fea000b800000 */
.L_x_9368:
        /* <DEDUP_REMOVED lines=10> */
.L_x_9378:
[C---:B0-----:R-:W-:Y:S01]  /*ae90*/  FMUL.FTZ R69, R244.reuse, R61 ;  /* 0x0000003df4457220 */ /* 0x041fe20000410000 */
[----:B------:R-:W-:-:S03]  /*aea0*/  FMUL.FTZ R68, R244, R60 ;  /* 0x0000003cf4447220 */ /* 0x000fc60000410000 */
[C---:B------:R-:W-:Y:S01]  /*aeb0*/  @P2 FFMA.FTZ R60, R243.reuse, R60, -R69 ;  /* 0x0000003cf33c2223 */ /* 0x040fe20000010845 */
[CC--:B---3--:R-:W-:Y:S01]  /*aec0*/  FMUL.FTZ R69, R244.reuse, R62.reuse ;  /* 0x0000003ef4457220 */ /* 0x0c8fe20000410000 */
[----:B----4-:R-:W-:Y:S01]  /*aed0*/  FMUL.FTZ R244, R244, R63 ;  /* 0x0000003ff4f47220 */ /* 0x010fe20000410000 */
[C---:B------:R-:W-:Y:S02]  /*aee0*/  @P2 FFMA.FTZ R61, R243.reuse, R61, R68 ;  /* 0x0000003df33d2223 */ /* 0x040fe40000010044 */
        /* <DEDUP_REMOVED lines=16> */
.L_x_9232:
[----:B------:R-:W-:Y:S05]  /*aff0*/  WARPSYNC.ALL ;  /* 0x0000000000007948 */ /* 0x000fea0003800000 */
[CC--:B-12--5:R-:W-:Y:S01]  /*b000*/  FMUL.FTZ R63, R165.reuse, -R114.reuse ;  /* 0x80000072a53f7220 */ /* 0x0e6fe20000410000 */
[-C--:B------:R-:W-:Y:S01]  /*b010*/  FMUL.FTZ R61, R165, R115.reuse ;  /* 0x00000073a53d7220 */ /* 0x080fe20000410000 */
[----:B------:R-:W-:Y:S01]  /*b020*/  BAR.SYNC.DEFER_BLOCKING 0x0 ;  /* 0x0000000000007b1d */ /* 0x000fe20000010000 */
[----:B------:R-:W-:Y:S01]  /*b030*/  UISETP.GE.AND UP0, UPT, UR17, UR48, UPT ;  /* 0x000000301100728c */ /* 0x000fe2000bf06270 */
[C---:B------:R-:W-:Y:S01]  /*b040*/  FFMA.FTZ R63, R164.reuse, -R115, R63 ;  /* 0x80000073a43f7223 */ /* 0x040fe2000001003f */
[----:B------:R-:W-:Y:S01]  /*b050*/  FFMA.FTZ R61, R164, R114, -R61 ;  /* 0x00000072a43d7223 */ /* 0x000fe2000001083d */
[----:B------:R-:W-:-:S02]  /*b060*/  MOV R236, UR7 ;  /* 0x0000000700ec7c02 */ /* 0x000fc40008000f00 */
[C---:B------:R-:W-:Y:S01]  /*b070*/  FMUL.FTZ R60, R160.reuse, -R63 ;  /* 0x8000003fa03c7220 */ /* 0x040fe20000410000 */
[-C--:B------:R-:W-:Y:S01]  /*b080*/  FMUL.FTZ R62, R160, -R61.reuse ;  /* 0x8000003da03e7220 */ /* 0x080fe20000410000 */
[----:B------:R-:W-:Y:S02]  /*b090*/  PLOP3.LUT P1, PT, PT, PT, UP0, 0x80, 0x0 ;  /* 0x000000000000781c */ /* 0x000fe40003f2f008 */
[C---:B------:R-:W-:Y:S01]  /*b0a0*/  FFMA.FTZ R60, R161.reuse, R61, -R60 ;  /* 0x0000003da13c7223 */ /* 0x040fe2000001083c */
[----:B------:R-:W-:Y:S01]  /*b0b0*/  FFMA.FTZ R61, R161, R63, R62 ;  /* 0x0000003fa13d7223 */ /* 0x000fe2000001003e */
[CC--:B------:R-:W-:Y:S01]  /*b0c0*/  FMUL.FTZ R62, R164.reuse, R198.reuse ;  /* 0x000000c6a43e7220 */ /* 0x0c0fe20000410000 */
[----:B------:R-:W-:Y:S01]  /*b0d0*/  FMUL.FTZ R63, R165, R198 ;  /* 0x000000c6a53f7220 */ /* 0x000fe20000410000 */
[----:B------:R-:W-:Y:S02]  /*b0e0*/  ISETP.NE.OR P1, PT, R157, RZ, P1 ;  /* 0x000000ff9d00720c */ /* 0x000fe40000f25670 */
[-C--:B0-----:R-:W-:Y:S01]  /*b0f0*/  FFMA.FTZ R65, -R165, R197.reuse, -R62 ;  /* 0x000000c5a5417223 */ /* 0x081fe2000001093e */
[----:B------:R-:W-:Y:S01]  /*b100*/  FFMA.FTZ R62, R164, R197, -R63 ;  /* 0x000000c5a43e7223 */ /* 0x000fe2000001083f */
[----:B------:R-:W-:-:S02]  /*b110*/  LEA R236, R236, R119, 0x4 ;  /* 0x00000077ecec7211 */ /* 0x000fc400078e20ff */
[----:B------:R-:W-:Y:S01]  /*b120*/  FADD.FTZ R65, -R196, R65 ;  /* 0x00000041c4417221 */ /* 0x000fe20000010100 */
[----:B------:R-:W-:-:S03]  /*b130*/  FADD.FTZ R62, R195, R62 ;  /* 0x0000003ec33e7221 */ /* 0x000fc60000010000 */
        /* <DEDUP_REMOVED lines=11> */
[-C--:B------:R-:W-:Y:S01]  /*b1f0*/  FMUL.FTZ R60, R162, -R65.reuse ;  /* 0x80000041a23c7220 */ /* 0x080fe20000410000 */
        /* <DEDUP_REMOVED lines=8> */
[----:B------:R-:W0:Y:S02]  /*b280*/  LDS.64 R68, [R166+0x8458] ;  /* 0x00845800a6447984 */ /* 0x000e240000000a00 */
[C---:B------:R-:W-:Y:S01]  /*b290*/  FMUL.FTZ R67, R17.reuse, -R65 ;  /* 0x8000004111437220 */ /* 0x040fe20000410000 */
[----:B------:R-:W-:-:S03]  /*b2a0*/  FMUL.FTZ R62, R17, -R60 ;  /* 0x8000003c113e7220 */ /* 0x000fc60000410000 */
        /* <DEDUP_REMOVED lines=27> */
[C---:B------:R-:W-:Y:S01]  /*b460*/  FFMA.FTZ R62, R24.reuse, R63, R62 ;  /* 0x0000003f183e7223 */ /* 0x040fe2000001003e */
[C---:B------:R-:W-:Y:S01]  /*b470*/  FMUL.FTZ R64, R23.reuse, -R60 ;  /* 0x8000003c17407220 */ /* 0x040fe20000410000 */
[----:B------:R-:W-:Y:S01]  /*b480*/  FMUL.FTZ R61, R23, -R65 ;  /* 0x80000041173d7220 */ /* 0x000fe20000410000 */
[----:B------:R-:W-:Y:S01]  /*b490*/  FMUL.FTZ R63, R25, -R67 ;  /* 0x80000043193f7220 */ /* 0x000fe20000410000 */
[----:B0-----:R-:W-:Y:S01]  /*b4a0*/  FMUL.FTZ R71, R123, R68 ;  /* 0x000000447b477220 */ /* 0x001fe20000410000 */
[C---:B------:R-:W-:Y:S01]  /*b4b0*/  FFMA.FTZ R65, R24.reuse, R65, R64 ;  /* 0x0000004118417223 */ /* 0x040fe20000010040 */
[----:B------:R-:W-:Y:S01]  /*b4c0*/  FFMA.FTZ R60, R24, R60, -R61 ;  /* 0x0000003c183c7223 */ /* 0x000fe2000001083d */
[-C--:B------:R-:W-:Y:S01]  /*b4d0*/  FMUL.FTZ R61, R25, -R62.reuse ;  /* 0x8000003e193d7220 */ /* 0x080fe20000410000 */
[----:B------:R-:W-:Y:S01]  /*b4e0*/  FFMA.FTZ R63, R26, R62, R63 ;  /* 0x0000003e1a3f7223 */ /* 0x000fe2000001003f */
[----:B------:R-:W-:Y:S01]  /*b4f0*/  FADD.FTZ R65, -R184, R65 ;  /* 0x00000041b8417221 */ /* 0x000fe20000010100 */
[----:B------:R-:W-:Y:S01]  /*b500*/  FADD.FTZ R60, R183, R60 ;  /* 0x0000003cb73c7221 */ /* 0x000fe20000010000 */
[----:B------:R-:W-:Y:S01]  /*b510*/  FFMA.FTZ R61, R26, R67, -R61 ;  /* 0x000000431a3d7223 */ /* 0x000fe2000001083d */
[----:B------:R-:W-:Y:S01]  /*b520*/  FMUL.FTZ R123, R123, R69 ;  /* 0x000000457b7b7220 */ /* 0x000fe20000410000 */
[C---:B------:R-:W-:Y:S01]  /*b530*/  FMUL.FTZ R67, R25.reuse, -R65 ;  /* 0x8000004119437220 */ /* 0x040fe20000410000 */
[----:B------:R-:W-:Y:S01]  /*b540*/  FMUL.FTZ R62, R25, -R60 ;  /* 0x8000003c193e7220 */ /* 0x000fe20000410000 */
        /* <DEDUP_REMOVED lines=10> */
[CC--:B------:R-:W-:Y:S01]  /*b5f0*/  FMUL.FTZ R64, R27.reuse, -R60.reuse ;  /* 0x8000003c1b407220 */ /* 0x0c0fe20000410000 */
[----:B------:R-:W-:Y:S01]  /*b600*/  FMUL.FTZ R61, R27, -R65 ;  /* 0x800000411b3d7220 */ /* 0x000fe20000410000 */
[----:B------:R-:W-:Y:S01]  /*b610*/  FMUL.FTZ R63, R29, -R67 ;  /* 0x800000431d3f7220 */ /* 0x000fe20000410000 */
[----:B------:R-:W-:Y:S01]  /*b620*/  FADD.FTZ R201, R201, R70 ;  /* 0x00000046c9c97221 */ /* 0x000fe20000010000 */
[C---:B------:R-:W-:Y:S01]  /*b630*/  FFMA.FTZ R65, R28.reuse, R65, R64 ;  /* 0x000000411c417223 */ /* 0x040fe20000010040 */
[----:B------:R-:W-:Y:S01]  /*b640*/  FFMA.FTZ R60, R28, R60, -R61 ;  /* 0x0000003c1c3c7223 */ /* 0x000fe2000001083d */
[-C--:B------:R-:W-:Y:S01]  /*b650*/  FMUL.FTZ R61, R29, -R62.reuse ;  /* 0x8000003e1d3d7220 */ /* 0x080fe20000410000 */
[----:B------:R-:W-:Y:S01]  /*b660*/  FFMA.FTZ R63, R30, R62, R63 ;  /* 0x0000003e1e3f7223 */ /* 0x000fe2000001003f */
[----:B------:R-:W-:Y:S01]  /*b670*/  FADD.FTZ R65, -R180, R65 ;  /* 0x00000041b4417221 */ /* 0x000fe20000010100 */
[----:B------:R-:W-:Y:S01]  /*b680*/  FADD.FTZ R60, R179, R60 ;  /* 0x0000003cb33c7221 */ /* 0x000fe20000010000 */
[----:B------:R-:W-:Y:S01]  /*b690*/  FFMA.FTZ R61, R30, R67, -R61 ;  /* 0x000000431e3d7223 */ /* 0x000fe2000001083d */
[----:B------:R-:W-:Y:S01]  /*b6a0*/  FADD.FTZ R202, R202, R123 ;  /* 0x0000007bcaca7221 */ /* 0x000fe20000010000 */
[C---:B------:R-:W-:Y:S01]  /*b6b0*/  FMUL.FTZ R67, R29.reuse, -R65 ;  /* 0x800000411d437220 */ /* 0x040fe20000410000 */
[----:B------:R-:W-:Y:S01]  /*b6c0*/  FMUL.FTZ R62, R29, -R60 ;  /* 0x8000003c1d3e7220 */ /* 0x000fe20000410000 */
[----:B------:R-:W-:-:S02]  /*b6d0*/  FMUL.FTZ R69, R83, R201 ;  /* 0x000000c953457220 */ /* 0x000fc40000410000 */
        /* <DEDUP_REMOVED lines=11> */
[----:B------:R-:W-:Y:S01]  /*b790*/  FFMA.FTZ R68, R84, R202, -R69 ;  /* 0x000000ca54447223 */ /* 0x000fe20000010845 */
        /* <DEDUP_REMOVED lines=24> */
[-C--:B------:R-:W-:Y:S02]  /*b920*/  FMUL.FTZ R61, R81, -R62.reuse ;  /* 0x8000003e513d7220 */ /* 0x080fe40000410000 */
[----:B------:R-:W-:Y:S01]  /*b930*/  FADD.FTZ R65, -R172, R65 ;  /* 0x00000041ac417221 */ /* 0x000fe20000010100 */
[----:B------:R-:W-:Y:S01]  /*b940*/  FADD.FTZ R64, R171, R64 ;  /* 0x00000040ab407221 */ /* 0x000fe20000010000 */
[C---:B------:R-:W-:Y:S01]  /*b950*/  FFMA.FTZ R60, R82.reuse, R67, -R61 ;  /* 0x00000043523c7223 */ /* 0x040fe2000001083d */
[----:B------:R-:W-:Y:S01]  /*b960*/  FFMA.FTZ R61, R82, R62, R63 ;  /* 0x0000003e523d7223 */ /* 0x000fe2000001003f */
        /* <DEDUP_REMOVED lines=9> */
[C---:B------:R-:W-:Y:S01]  /*ba00*/  FMUL.FTZ R65, R83.reuse, -R60 ;  /* 0x8000003c53417220 */ /* 0x040fe20000410000 */
[C---:B------:R-:W-:Y:S01]  /*ba10*/  FFMA.FTZ R62, R84.reuse, R64, -R63 ;  /* 0x00000040543e7223 */ /* 0x040fe2000001083f */
[-C--:B------:R-:W-:Y:S01]  /*ba20*/  FMUL.FTZ R63, R83, -R61.reuse ;  /* 0x8000003d533f7220 */ /* 0x080fe20000410000 */
[----:B------:R-:W-:Y:S01]  /*ba30*/  MOV R64, 0x3f800000 ;  /* 0x3f80000000407802 */ /* 0x000fe20000000f00 */
[C---:B------:R-:W-:Y:S01]  /*ba40*/  FFMA.FTZ R61, R84.reuse, R61, R65 ;  /* 0x0000003d543d7223 */ /* 0x040fe20000010041 */
[----:B------:R-:W-:Y:S01]  /*ba50*/  HFMA2.MMA R65, -RZ, RZ, 0, 0 ;  /* 0x00000000ff417435 */ /* 0x000fe200000001ff */
[----:B------:R-:W-:Y:S01]  /*ba60*/  FFMA.FTZ R60, R84, R60, -R63 ;  /* 0x0000003c543c7223 */ /* 0x000fe2000001083f */
[----:B------:R-:W-:Y:S01]  /*ba70*/  FADD.FTZ R63, -R168, R67 ;  /* 0x00000043a83f7221 */ /* 0x000fe20000010100 */
[----:B------:R-:W-:Y:S01]  /*ba80*/  CS2R R66, SRZ ;  /* 0x0000000000427805 */ /* 0x000fe2000001ff00 */
[----:B------:R-:W-:-:S06]  /*ba90*/  FADD.FTZ R62, R167, R62 ;  /* 0x0000003ea73e7221 */ /* 0x000fcc0000010000 */
        /* <DEDUP_REMOVED lines=68> */
[----:B------:R-:W-:-:S03]  /*bee0*/  FFMA.FTZ R61, R18, R222, -R61 ;  /* 0x000000de123d7223 */ /* 0x000fc6000001083d */
[----:B------:R-:W-:Y:S01]  /*bef0*/  FMUL.FTZ R60, R162, R223 ;  /* 0x000000dfa23c7220 */ /* 0x000fe20000410000 */
        /* <DEDUP_REMOVED lines=26> */
[----:B------:R-:W-:-:S03]  /*c0a0*/  FMUL.FTZ R241, R69, R60 ;  /* 0x0000003c45f17220 */ /* 0x000fc60000410000 */
[C---:B------:R-:W-:Y:S01]  /*c0b0*/  FFMA.FTZ R123, R68.reuse, R62, -R123 ;  /* 0x0000003e447b7223 */ /* 0x040fe2000001087b */
[----:B------:R-:W-:-:S03]  /*c0c0*/  FFMA.FTZ R241, R68, R61, R241 ;  /* 0x0000003d44f17223 */ /* 0x000fc600000100f1 */
[----:B------:R-:W-:Y:S01]  /*c0d0*/  FADD.FTZ R70, R70, R123 ;  /* 0x0000007b46467221 */ /* 0x000fe20000010000 */
[C---:B------:R-:W-:Y:S01]  /*c0e0*/  FMUL.FTZ R123, R69.reuse, R61 ;  /* 0x0000003d457b7220 */ /* 0x040fe20000410000 */
[----:B------:R-:W-:-:S03]  /*c0f0*/  FMUL.FTZ R69, R69, R62 ;  /* 0x0000003e45457220 */ /* 0x000fc60000410000 */
[C---:B------:R-:W-:Y:S01]  /*c100*/  FFMA.FTZ R123, R68.reuse, R60, -R123 ;  /* 0x0000003c447b7223 */ /* 0x040fe2000001087b */
[----:B------:R-:W-:-:S04]  /*c110*/  FFMA.FTZ R68, R68, R63, R69 ;  /* 0x0000003f44447223 */ /* 0x000fc80000010045 */
[----:B------:R-:W-:Y:S01]  /*c120*/  FADD.FTZ R243, R71, R68 ;  /* 0x0000004447f37221 */ /* 0x000fe20000010000 */
[----:B------:R-:W-:Y:S06]  /*c130*/  BRA.DIV UR40, `(.L_x_9240) ;  /* 0x0000008628547947 */ /* 0x000fec000b800000 */
[----:B------:R0:W1:Y:S01]  /*c140*/  SHFL.DOWN PT, R68, R123, 0x1, 0x1f ;  /* 0x08201f007b447f89 */ /* 0x00006200000e0000 */
[----:B------:R-:W-:-:S03]  /*c150*/  MOV R242, R70 ;  /* 0x0000004600f27202 */ /* 0x000fc60000000f00 */
[----:B------:R0:W2:Y:S04]  /*c160*/  SHFL.DOWN PT, R69, R241, 0x1, 0x1f ;  /* 0x08201f00f1457f89 */ /* 0x0000a800000e0000 */
[----:B------:R0:W3:Y:S04]  /*c170*/  SHFL.DOWN PT, R246, R70, 0x1, 0x1f ;  /* 0x08201f0046f67f89 */ /* 0x0000e800000e0000 */
[----:B------:R0:W4:Y:S02]  /*c180*/  SHFL.DOWN PT, R71, R243, 0x1, 0x1f ;  /* 0x08201f00f3477f89 */ /* 0x00012400000e0000 */
.L_x_9383:
        /* <DEDUP_REMOVED lines=13> */
.L_x_9242:
[----:B------:R-:W-:Y:S05]  /*c260*/  BSYNC B0 ;  /* 0x0000000000007941 */ /* 0x000fea0003800000 */
.L_x_9241:
[----:B------:R-:W-:Y:S01]  /*c270*/  UMOV UR40, 0xffffffff ;  /* 0xffffffff00287882 */ /* 0x000fe20000000000 */
[----:B------:R-:W-:Y:S02]  /*c280*/  ISETP.GT.U32.AND P2, PT, R157, 0x1d, PT ;  /* 0x0000001d9d00780c */ /* 0x000fe40003f44070 */
[----:B------:R-:W-:Y:S11]  /*c290*/  BRA.DIV UR40, `(.L_x_9243) ;  /* 0x0000008628607947 */ /* 0x000ff6000b800000 */
[----:B-1----:R1:W1:Y:S04]  /*c2a0*/  SHFL.DOWN PT, R68, R123, 0x2, 0x1f ;  /* 0x08401f007b447f89 */ /* 0x00226800000e0000 */
[----:B--2---:R2:W1:Y:S04]  /*c2b0*/  SHFL.DOWN PT, R69, R241, 0x2, 0x1f ;  /* 0x08401f00f1457f89 */ /* 0x00446800000e0000 */
[----:B0-----:R2:W0:Y:S04]  /*c2c0*/  SHFL.DOWN PT, R70, R242, 0x2, 0x1f ;  /* 0x08401f00f2467f89 */ /* 0x00142800000e0000 */
[----:B----4-:R2:W4:Y:S02]  /*c2d0*/  SHFL.DOWN PT, R71, R243, 0x2, 0x1f ;  /* 0x08401f00f3477f89 */ /* 0x01052400000e0000 */
.L_x_9389:
        /* <DEDUP_REMOVED lines=13> */
.L_x_9245:
[----:B------:R-:W-:Y:S05]  /*c3b0*/  BSYNC B0 ;  /* 0x0000000000007941 */ /* 0x000fea0003800000 */
.L_x_9244:
[----:B------:R-:W-:Y:S01]  /*c3c0*/  UMOV UR40, 0xffffffff ;  /* 0xffffffff00287882 */ /* 0x000fe20000000000 */
[----:B------:R-:W-:Y:S02]  /*c3d0*/  ISETP.GT.U32.AND P2, PT, R157, 0x1b, PT ;  /* 0x0000001b9d00780c */ /* 0x000fe40003f44070 */
[----:B------:R-:W-:Y:S11]  /*c3e0*/  BRA.DIV UR40, `(.L_x_9246) ;  /* 0x0000008628807947 */ /* 0x000ff6000b800000 */
[----:B-1----:R1:W1:Y:S04]  /*c3f0*/  SHFL.DOWN PT, R68, R123, 0x4, 0x1f ;  /* 0x08801f007b447f89 */ /* 0x00226800000e0000 */
[----:B------:R1:W1:Y:S04]  /*c400*/  SHFL.DOWN PT, R69, R241, 0x4, 0x1f ;  /* 0x08801f00f1457f89 */ /* 0x00026800000e0000 */
[----:B0-----:R0:W0:Y:S04]  /*c410*/  SHFL.DOWN PT, R70, R242, 0x4, 0x1f ;  /* 0x08801f00f2467f89 */ /* 0x00102800000e0000 */
[----:B----4-:R4:W0:Y:S02]  /*c420*/  SHFL.DOWN PT, R71, R243, 0x4, 0x1f ;  /* 0x08801f00f3477f89 */ /* 0x01082400000e0000 */
.L_x_9395:
        /* <DEDUP_REMOVED lines=13> */
.L_x_9248:
[----:B------:R-:W-:Y:S05]  /*c500*/  BSYNC B0 ;  /* 0x0000000000007941 */ /* 0x000fea0003800000 */
.L_x_9247:
[----:B------:R-:W-:Y:S01]  /*c510*/  UMOV UR40, 0xffffffff ;  /* 0xffffffff00287882 */ /* 0x000fe20000000000 */
[----:B------:R-:W-:Y:S02]  /*c520*/  ISETP.GT.U32.AND P2, PT, R157, 0x17, PT ;  /* 0x000000179d00780c */ /* 0x000fe40003f44070 */
[----:B------:R-:W-:Y:S11]  /*c530*/  BRA.DIV UR40, `(.L_x_9249) ;  /* 0x0000008628a07947 */ /* 0x000ff6000b800000 */
[----:B-1----:R1:W1:Y:S04]  /*c540*/  SHFL.DOWN PT, R68, R123, 0x8, 0x1f ;  /* 0x09001f007b447f89 */ /* 0x00226800000e0000 */
[----:B------:R1:W1:Y:S04]  /*c550*/  SHFL.DOWN PT, R69, R241, 0x8, 0x1f ;  /* 0x09001f00f1457f89 */ /* 0x00026800000e0000 */
[----:B0-----:R0:W0:Y:S04]  /*c560*/  SHFL.DOWN PT, R70, R242, 0x8, 0x1f ;  /* 0x09001f00f2467f89 */ /* 0x00102800000e0000 */
[----:B------:R0:W0:Y:S02]  /*c570*/  SHFL.DOWN PT, R71, R243, 0x8, 0x1f ;  /* 0x09001f00f3477f89 */ /* 0x00002400000e0000 */
.L_x_9401:
        /* <DEDUP_REMOVED lines=13> */
.L_x_9251:
[----:B------:R-:W-:Y:S05]  /*c650*/  BSYNC B0 ;  /* 0x0000000000007941 */ /* 0x000fea0003800000 */
.L_x_9250:
[----:B------:R-:W-:Y:S01]  /*c660*/  UMOV UR40, 0xffffffff ;  /* 0xffffffff00287882 */ /* 0x000fe20000000000 */
[----:B------:R-:W-:Y:S02]  /*c670*/  ISETP.GT.U32.AND P2, PT, R157, 0xf, PT ;  /* 0x0000000f9d00780c */ /* 0x000fe40003f44070 */
[----:B------:R-:W-:Y:S11]  /*c680*/  BRA.DIV UR40, `(.L_x_9252) ;  /* 0x0000008628c07947 */ /* 0x000ff6000b800000 */
[----:B-1----:R1:W1:Y:S04]  /*c690*/  SHFL.DOWN PT, R68, R123, 0x10, 0x1f ;  /* 0x0a001f007b447f89 */ /* 0x00226800000e0000 */
[----:B------:R1:W1:Y:S04]  /*c6a0*/  SHFL.DOWN PT, R69, R241, 0x10, 0x1f ;  /* 0x0a001f00f1457f89 */ /* 0x00026800000e0000 */
[----:B0-----:R0:W0:Y:S04]  /*c6b0*/  SHFL.DOWN PT, R70, R242, 0x10, 0x1f ;  /* 0x0a001f00f2467f89 */ /* 0x00102800000e0000 */
[----:B------:R0:W0:Y:S02]  /*c6c0*/  SHFL.DOWN PT, R71, R243, 0x10, 0x1f ;  /* 0x0a001f00f3477f89 */ /* 0x00002400000e0000 */
.L_x_9407:
        /* <DEDUP_REMOVED lines=13> */
.L_x_9254:
[----:B------:R-:W-:Y:S05]  /*c7a0*/  BSYNC B0 ;  /* 0x0000000000007941 */ /* 0x000fea0003800000 */
.L_x_9253:
        /* <DEDUP_REMOVED lines=21> */
.L_x_9421:
        /* <DEDUP_REMOVED lines=19> */
.L_x_9257:
[----:B------:R-:W-:Y:S05]  /*ca30*/  BSYNC B0 ;  /* 0x0000000000007941 */ /* 0x000fea0003800000 */
.L_x_9256:
[CC--:B------:R-:W-:Y:S01]  /*ca40*/  FMUL.FTZ R123, R61.reuse, R71.reuse ;  /* 0x000000473d7b7220 */ /* 0x0c0fe20000410000 */
[C---:B------:R-:W-:Y:S01]  /*ca50*/  FMUL.FTZ R242, R61.reuse, R70 ;  /* 0x000000463df27220 */ /* 0x040fe20000410000 */
[----:B------:R0:W-:Y:S01]  /*ca60*/  STS.128 [R122+0x8870], R68 ;  /* 0x008870447a007388 */ /* 0x0001e20000000c00 */
[----:B------:R-:W-:Y:S02]  /*ca70*/  FMUL.FTZ R244, R61, R68 ;  /* 0x000000443df47220 */ /* 0x000fe40000410000 */
[----:B------:R-:W-:-:S04]  /*ca80*/  FFMA.FTZ R242, R60, R71, R242 ;  /* 0x000000473cf27223 */ /* 0x000fc800000100f2 */
[----:B------:R-:W-:Y:S01]  /*ca90*/  FADD.FTZ R63, R63, R242 ;  /* 0x000000f23f3f7221 */ /* 0x000fe20000010000 */
[C---:B0-----:R-:W-:Y:S01]  /*caa0*/  FFMA.FTZ R70, R60.reuse, R70, -R123 ;  /* 0x000000463c467223 */ /* 0x041fe2000001087b */
[-C--:B------:R-:W-:Y:S01]  /*cab0*/  FMUL.FTZ R123, R61, R69.reuse ;  /* 0x000000453d7b7220 */ /* 0x080fe20000410000 */
[----:B------:R-:W-:Y:S02]  /*cac0*/  FFMA.FTZ R61, R60, R69, R244 ;  /* 0x000000453c3d7223 */ /* 0x000fe400000100f4 */
[----:B------:R-:W-:Y:S01]  /*cad0*/  FADD.FTZ R62, R62, R70 ;  /* 0x000000463e3e7221 */ /* 0x000fe20000010000 */
[----:B------:R-:W-:-:S05]  /*cae0*/  FFMA.FTZ R60, R60, R68, -R123 ;  /* 0x000000443c3c7223 */ /* 0x000fca000001087b */
[----:B------:R0:W-:Y:S02]  /*caf0*/  STS.128 [R122+0x8860], R60 ;  /* 0x0088603c7a007388 */ /* 0x0001e40000000c00 */
.L_x_9239:
        /* <DEDUP_REMOVED lines=18> */
[-C--:B------:R-:W-:Y:S01]  /*cc20*/  FMUL.FTZ R61, R165, -R70.reuse ;  /* 0x80000046a53d7220 */ /* 0x080fe20000410000 */
[C---:B------:R-:W-:Y:S01]  /*cc30*/  FMUL.FTZ R63, R37.reuse, R70 ;  /* 0x00000046253f7220 */ /* 0x040fe20000410000 */
[-C--:B------:R-:W-:Y:S01]  /*cc40*/  FFMA.FTZ R37, R37, -R62.reuse, R230 ;  /* 0x8000003e25257223 */ /* 0x080fe200000100e6 */
[-C--:B------:R-:W-:Y:S01]  /*cc50*/  FMUL.FTZ R165, R165, -R197.reuse ;  /* 0x800000c5a5a57220 */ /* 0x080fe20000410000 */
[-C--:B------:R-:W-:Y:S01]  /*cc60*/  FFMA.FTZ R60, R164, R197.reuse, -R61 ;  /* 0x000000c5a43c7223 */ /* 0x080fe2000001083d */
[C---:B------:R-:W-:Y:S01]  /*cc70*/  FFMA.FTZ R61, R38.reuse, -R62, R229 ;  /* 0x8000003e263d7223 */ /* 0x040fe200000100e5 */
[----:B------:R-:W-:Y:S01]  /*cc80*/  FFMA.FTZ R62, R38, R197, R63 ;  /* 0x000000c5263e7223 */ /* 0x000fe2000001003f */
[----:B------:R-:W-:Y:S01]  /*cc90*/  SHF.L.U32 R63, R159, 0x5, RZ ;  /* 0x000000059f3f7819 */ /* 0x000fe200000006ff */
[----:B------:R-:W-:Y:S01]  /*cca0*/  FADD.FTZ R195, R195, R60 ;  /* 0x0000003cc3c37221 */ /* 0x000fe20000010000 */
[C---:B------:R-:W-:Y:S01]  /*ccb0*/  FMUL.FTZ R60, R197.reuse, UR42 ;  /* 0x0000002ac53c7c20 */ /* 0x040fe20008410000 */
[----:B------:R-:W-:Y:S01]  /*ccc0*/  FFMA.FTZ R165, R164, R70, R165 ;  /* 0x00000046a4a57223 */ /* 0x000fe200000100a5 */
[C---:B------:R-:W-:Y:S01]  /*ccd0*/  FMUL.FTZ R38, R70.reuse, UR42 ;  /* 0x0000002a46267c20 */ /* 0x040fe20008410000 */
[-C--:B------:R-:W-:Y:S01]  /*cce0*/  FMUL.FTZ R68, R197, R120.reuse ;  /* 0x00000078c5447220 */ /* 0x080fe20000410000 */
[C---:B--2---:R-:W-:Y:S01]  /*ccf0*/  FFMA.FTZ R66, R70.reuse, UR43, -R60 ;  /* 0x0000002b46427c23 */ /* 0x044fe2000801083c */
[----:B------:R-:W-:Y:S01]  /*cd00*/  FMUL.FTZ R70, R70, R120 ;  /* 0x0000007846467220 */ /* 0x000fe20000410000 */
[----:B------:R-:W-:Y:S01]  /*cd10*/  LEA.HI.SX32 R60, R63, R63, 0x1b ;  /* 0x0000003f3f3c7211 */ /* 0x000fe200078fdaff */
[----:B------:R-:W-:Y:S01]  /*cd20*/  FFMA.FTZ R64, R197, UR43, R38 ;  /* 0x0000002bc5407c23 */ /* 0x000fe20008010026 */
[C---:B------:R-:W-:Y:S01]  /*cd30*/  FMUL.FTZ R63, R37.reuse, R66 ;  /* 0x00000042253f7220 */ /* 0x040fe20000410000 */
[C---:B------:R-:W-:Y:S01]  /*cd40*/  FMUL.FTZ R38, R37.reuse, R70 ;  /* 0x0000004625267220 */ /* 0x040fe20000410000 */
[----:B------:R-:W-:Y:S01]  /*cd50*/  LEA R60, R60, R119, 0x2 ;  /* 0x000000773c3c7211 */ /* 0x000fe200078e10ff */
[-C--:B------:R-:W-:Y:S01]  /*cd60*/  FMUL.FTZ R67, R138, R68.reuse ;  /* 0x000000448a437220 */ /* 0x080fe20000410000 */
[----:B------:R-:W-:Y:S01]  /*cd70*/  FADD.FTZ R196, -R196, R165 ;  /* 0x000000a5c4c47221 */ /* 0x000fe20000010100 */
[----:B------:R-:W-:Y:S01]  /*cd80*/  FMUL.FTZ R37, R37, R68 ;  /* 0x0000004425257220 */ /* 0x000fe20000410000 */
[----:B------:R-:W-:Y:S01]  /*cd90*/  FMUL.FTZ R71, R138, R70 ;  /* 0x000000468a477220 */ /* 0x000fe20000410000 */
[----:B------:R-:W-:Y:S01]  /*cda0*/  FFMA.FTZ R69, R61, R64, R63 ;  /* 0x000000403d457223 */ /* 0x000fe2000001003f */
[----:B------:R-:W-:Y:S01]  /*cdb0*/  FMUL.FTZ R63, R139, R121 ;  /* 0x000000798b3f7220 */ /* 0x000fe20000410000 */
[C---:B------:R-:W-:Y:S01]  /*cdc0*/  FFMA.FTZ R38, R61.reuse, R68, R38 ;  /* 0x000000443d267223 */ /* 0x040fe20000010026 */
[----:B------:R-:W-:Y:S01]  /*cdd0*/  FFMA.FTZ R37, R61, R70, -R37 ;  /* 0x000000463d257223 */ /* 0x000fe20000010825 */
[----:B------:R0:W-:Y:S01]  /*cde0*/  STS [R60+0x4278], R67 ;  /* 0x004278433c007388 */ /* 0x0001e20000000800 */
[CC--:B------:R-:W-:Y:S01]  /*cdf0*/  FMUL.FTZ R66, R39.reuse, R196.reuse ;  /* 0x000000c427427220 */ /* 0x0c0fe20000410000 */
[C---:B------:R-:W-:Y:S01]  /*ce00*/  FMUL.FTZ R61, R160.reuse, -R195 ;  /* 0x800000c3a03d7220 */ /* 0x040fe20000410000 */
[----:B------:R-:W-:Y:S01]  /*ce10*/  FMUL.FTZ R64, R160, -R196 ;  /* 0x800000c4a0407220 */ /* 0x000fe20000410000 */
[----:B------:R1:W-:Y:S01]  /*ce20*/  STS [R60+0x427c], R71 ;  /* 0x00427c473c007388 */ /* 0x0003e20000000800 */
[-C--:B------:R-:W-:Y:S01]  /*ce30*/  FFMA.FTZ R65, R39, -R63.reuse, R227 ;  /* 0x8000003f27417223 */ /* 0x080fe200000100e3 */
[C---:B------:R-:W-:Y:S01]  /*ce40*/  FFMA.FTZ R63, R40.reuse, -R63, R228 ;  /* 0x8000003f283f7223 */ /* 0x040fe200000100e4 */
[-C--:B------:R-:W-:Y:S01]  /*ce50*/  FFMA.FTZ R39, R40, R195.reuse, R66 ;  /* 0x000000c328277223 */ /* 0x080fe20000010042 */
[----:B------:R-:W-:Y:S01]  /*ce60*/  FFMA.FTZ R101, R62, R120, R101 ;  /* 0x000000783e657223 */ /* 0x000fe20000010065 */
[----:B------:R-:W-:Y:S01]  /*ce70*/  FFMA.FTZ R61, R161, R196, R61 ;  /* 0x000000c4a13d7223 */ /* 0x000fe2000001003d */
[----:B0-----:R-:W-:Y:S01]  /*ce80*/  FMUL.FTZ R67, R195, UR42 ;  /* 0x0000002ac3437c20 */ /* 0x001fe20008410000 */
[----:B------:R-:W-:Y:S01]  /*ce90*/  FMUL.FTZ R40, R196, UR42 ;  /* 0x0000002ac4287c20 */ /* 0x000fe20008410000 */
[----:B------:R-:W-:Y:S01]  /*cea0*/  FFMA.FTZ R64, R161, R195, -R64 ;  /* 0x000000c3a1407223 */ /* 0x000fe20000010840 */
[-C--:B------:R-:W-:Y:S01]  /*ceb0*/  FMUL.FTZ R66, R195, R121.reuse ;  /* 0x00000079c3427220 */ /* 0x080fe20000410000 */
[----:B-1----:R-:W-:Y:S01]  /*cec0*/  FFMA.FTZ R71, R138, R62, R69 ;  /* 0x0000003e8a477223 */ /* 0x002fe20000010045 */
[C---:B------:R-:W-:Y:S01]  /*ced0*/  FFMA.FTZ R62, R196.reuse, UR43, -R67 ;  /* 0x0000002bc43e7c23 */ /* 0x040fe20008010843 */
[----:B------:R-:W-:Y:S01]  /*cee0*/  FMUL.FTZ R196, R196, R121 ;  /* 0x00000079c4c47220 */ /* 0x000fe20000410000 */
[----:B------:R-:W-:Y:S01]  /*cef0*/  FADD.FTZ R193, R193, R64 ;  /* 0x00000040c1c17221 */ /* 0x000fe20000010000 */
[----:B------:R-:W-:Y:S01]  /*cf00*/  FFMA.FTZ R40, R195, UR43, R40 ;  /* 0x0000002bc3287c23 */ /* 0x000fe20008010028 */
[C---:B------:R-:W-:Y:S01]  /*cf10*/  FMUL.FTZ R64, R65.reuse, R62 ;  /* 0x0000003e41407220 */ /* 0x040fe20000410000 */
[C---:B------:R-:W-:Y:S01]  /*cf20*/  FMUL.FTZ R68, R65.reuse, R196 ;  /* 0x000000c441447220 */ /* 0x040fe20000410000 */
[----:B------:R-:W-:Y:S01]  /*cf30*/  FADD.FTZ R194, -R194, R61 ;  /* 0x0000003dc2c27221 */ /* 0x000fe20000010100 */
[-C--:B------:R-:W-:Y:S01]  /*cf40*/  FMUL.FTZ R61, R65, R66.reuse ;  /* 0x00000042413d7220 */ /* 0x080fe20000410000 */
[-C--:B------:R-:W-:Y:S01]  /*cf50*/  FMUL.FTZ R67, R139, R66.reuse ;  /* 0x000000428b437220 */ /* 0x080fe20000410000 */
[C---:B------:R-:W-:Y:S01]  /*cf60*/  FFMA.FTZ R62, R63.reuse, R66, R68 ;  /* 0x000000423f3e7223 */ /* 0x040fe20000010044 */
[----:B------:R-:W-:Y:S01]  /*cf70*/  FFMA.FTZ R68, R63, R40, R64 ;  /* 0x000000283f447223 */ /* 0x000fe20000010040 */
[----:B------:R-:W-:Y:S01]  /*cf80*/  FMUL.FTZ R40, R162, -R194 ;  /* 0x800000c2a2287220 */ /* 0x000fe20000410000 */
[----:B------:R-:W-:Y:S01]  /*cf90*/  FMUL.FTZ R65, R140, R124 ;  /* 0x0000007c8c417220 */ /* 0x000fe20000410000 */
[----:B------:R-:W-:Y:S01]  /*cfa0*/  FMUL.FTZ R66, R41, R194 ;  /* 0x000000c229427220 */ /* 0x000fe20000410000 */
[----:B------:R-:W-:Y:S01]  /*cfb0*/  FFMA.FTZ R61, R63, R196, -R61 ;  /* 0x000000c43f3d7223 */ /* 0x000fe2000001083d */
[----:B------:R0:W-:Y:S01]  /*cfc0*/  STS [R60+0x4270], R67 ;  /* 0x004270433c007388 */ /* 0x0001e20000000800 */
[----:B------:R-:W-:Y:S01]  /*cfd0*/  FFMA.FTZ R64, R163, R193, -R40 ;  /* 0x000000c1a3407223 */ /* 0x000fe20000010828 */
[----:B------:R-:W-:Y:S01]  /*cfe0*/  FFMA.FTZ R41, R41, -R65, R225 ;  /* 0x8000004129297223 */ /* 0x000fe200000100e1 */
[----:B------:R-:W-:Y:S01]  /*cff0*/  FMUL.FTZ R63, R162, -R193 ;  /* 0x800000c1a23f7220 */ /* 0x000fe20000410000 */
[C---:B------:R-:W-:Y:S01]  /*d000*/  FFMA.FTZ R65, R42.reuse, -R65, R226 ;  /* 0x800000412a417223 */ /* 0x040fe200000100e2 */
[----:B------:R-:W-:Y:S01]  /*d010*/  FFMA.FTZ R40, R42, R193, R66 ;  /* 0x000000c12a287223 */ /* 0x000fe20000010042 */
[----:B------:R-:W-:Y:S01]  /*d020*/  FMUL.FTZ R42, R194, UR42 ;  /* 0x0000002ac22a7c20 */ /* 0x000fe20008410000 */
[----:B------:R-:W-:Y:S01]  /*d030*/  FFMA.FTZ R63, R163, R194, R63 ;  /* 0x000000c2a33f7223 */ /* 0x000fe2000001003f */
[----:B------:R-:W-:Y:S01]  /*d040*/  FADD.FTZ R191, R191, R64 ;  /* 0x00000040bfbf7221 */ /* 0x000fe20000010000 */
[----:B------:R-:W-:Y:S01]  /*d050*/  FFMA.FTZ R70, R139, R39, R68 ;  /* 0x000000278b467223 */ /* 0x000fe20000010044 */
[C---:B0-----:R-:W-:Y:S01]  /*d060*/  FMUL.FTZ R67, R193.reuse, UR42 ;  /* 0x0000002ac1437c20 */ /* 0x041fe20008410000 */
[C---:B------:R-:W-:Y:S01]  /*d070*/  FFMA.FTZ R64, R193.reuse, UR43, R42 ;  /* 0x0000002bc1407c23 */ /* 0x040fe2000801002a */
[-C--:B------:R-:W-:Y:S01]  /*d080*/  FMUL.FTZ R42, R193, R124.reuse ;  /* 0x0000007cc12a7220 */ /* 0x080fe20000410000 */
[----:B------:R-:W-:Y:S01]  /*d090*/  FADD.FTZ R192, -R192, R63 ;  /* 0x0000003fc0c07221 */ /* 0x000fe20000010100 */
[C---:B------:R-:W-:Y:S01]  /*d0a0*/  FFMA.FTZ R66, R194.reuse, UR43, -R67 ;  /* 0x0000002bc2427c23 */ /* 0x040fe20008010843 */
[----:B------:R-:W-:Y:S01]  /*d0b0*/  FMUL.FTZ R194, R194, R124 ;  /* 0x0000007cc2c27220 */ /* 0x000fe20000410000 */
[----:B------:R-:W-:Y:S01]  /*d0c0*/  FFMA.FTZ R102, R39, R121, R102 ;  /* 0x0000007927667223 */ /* 0x000fe20000010066 */
[----:B------:R-:W-:Y:S01]  /*d0d0*/  FMUL.FTZ R67, R140, R42 ;  /* 0x0000002a8c437220 */ /* 0x000fe20000410000 */
[C---:B------:R-:W-:Y:S01]  /*d0e0*/  FMUL.FTZ R66, R41.reuse, R66 ;  /* 0x0000004229427220 */ /* 0x040fe20000410000 */
[C---:B------:R-:W-:Y:S01]  /*d0f0*/  FMUL.FTZ R68, R41.reuse, R194 ;  /* 0x000000c229447220 */ /* 0x040fe20000410000 */
[----:B------:R-:W-:Y:S01]  /*d100*/  FMUL.FTZ R41, R41, R42 ;  /* 0x0000002a29297220 */ /* 0x000fe20000410000 */
[C---:B------:R-:W-:Y:S01]  /*d110*/  FMUL.FTZ R39, R17.reuse, -R192 ;  /* 0x800000c011277220 */ /* 0x040fe20000410000 */
[----:B------:R-:W-:Y:S01]  /*d120*/  FMUL.FTZ R17, R17, -R191 ;  /* 0x800000bf11117220 */ /* 0x000fe20000410000 */
[C---:B------:R-:W-:Y:S01]  /*d130*/  FFMA.FTZ R42, R65.reuse, R42, R68 ;  /* 0x0000002a412a7223 */ /* 0x040fe20000010044 */
[C---:B------:R-:W-:Y:S01]  /*d140*/  FFMA.FTZ R41, R65.reuse, R194, -R41 ;  /* 0x000000c241297223 */ /* 0x040fe20000010829 */
[----:B------:R-:W-:Y:S01]  /*d150*/  FFMA.FTZ R65, R65, R64, R66 ;  /* 0x0000004041417223 */ /* 0x000fe20000010042 */
[----:B------:R-:W-:Y:S01]  /*d160*/  FMUL.FTZ R63, R141, R125 ;  /* 0x0000007d8d3f7220 */ /* 0x000fe20000410000 */
[----:B------:R-:W-:Y:S01]  /*d170*/  FMUL.FTZ R66, R43, R192 ;  /* 0x000000c02b427220 */ /* 0x000fe20000410000 */
[----:B------:R-:W-:Y:S01]  /*d180*/  FFMA.FTZ R64, R18, R191, -R39 ;  /* 0x000000bf12407223 */ /* 0x000fe20000010827 */
[----:B------:R-:W-:Y:S01]  /*d190*/  FFMA.FTZ R103, R40, R124, R103 ;  /* 0x0000007c28677223 */ /* 0x000fe20000010067 */
[----:B------:R-:W-:Y:S01]  /*d1a0*/  FMUL.FTZ R39, R191, UR42 ;  /* 0x0000002abf277c20 */ /* 0x000fe20008410000 */
[----:B------:R-:W-:Y:S01]  /*d1b0*/  FFMA.FTZ R115, R140, R40, R65 ;  /* 0x000000288c737223 */ /* 0x000fe20000010041 */
[----:B------:R-:W-:Y:S01]  /*d1c0*/  FFMA.FTZ R17, R18, R192, R17 ;  /* 0x000000c012117223 */ /* 0x000fe20000010011 */
[----:B------:R-:W-:Y:S01]  /*d1d0*/  FMUL.FTZ R40, R192, UR42 ;  /* 0x0000002ac0287c20 */ /* 0x000fe20008410000 */
[-C--:B------:R-:W-:Y:S01]  /*d1e0*/  FFMA.FTZ R43, R43, -R63.reuse, R223 ;  /* 0x8000003f2b2b7223 */ /* 0x080fe200000100df */
[C---:B------:R-:W-:Y:S01]  /*d1f0*/  FFMA.FTZ R18, R44.reuse, -R63, R224 ;  /* 0x8000003f2c127223 */ /* 0x040fe200000100e0 */
[----:B------:R-:W-:Y:S01]  /*d200*/  FFMA.FTZ R63, R44, R191, R66 ;  /* 0x000000bf2c3f7223 */ /* 0x000fe20000010042 */
[C---:B------:R-:W-:Y:S01]  /*d210*/  FFMA.FTZ R44, R192.reuse, UR43, -R39 ;  /* 0x0000002bc02c7c23 */ /* 0x040fe20008010827 */
[C---:B------:R-:W-:Y:S01]  /*d220*/  FFMA.FTZ R39, R191.reuse, UR43, R40 ;  /* 0x0000002bbf277c23 */ /* 0x040fe20008010028 */
[-C--:B------:R-:W-:Y:S01]  /*d230*/  FMUL.FTZ R40, R191, R125.reuse ;  /* 0x0000007dbf287220 */ /* 0x080fe20000410000 */
[----:B------:R0:W-:Y:S01]  /*d240*/  STS [R60+0x4268], R67 ;  /* 0x004268433c007388 */ /* 0x0001e20000000800 */
[----:B------:R-:W-:Y:S01]  /*d250*/  FADD.FTZ R189, R189, R64 ;  /* 0x00000040bdbd7221 */ /* 0x000fe20000010000 */
[-C--:B------:R-:W-:Y:S01]  /*d260*/  FMUL.FTZ R64, R192, R125.reuse ;  /* 0x0000007dc0407220 */ /* 0x080fe20000410000 */
[----:B------:R-:W-:Y:S01]  /*d270*/  FADD.FTZ R190, -R190, R17 ;  /* 0x00000011bebe7221 */ /* 0x000fe20000010100 */
[----:B------:R-:W-:Y:S01]  /*d280*/  FMUL.FTZ R69, R139, R196 ;  /* 0x000000c48b457220 */ /* 0x000fe20000410000 */
[----:B------:R-:W-:Y:S01]  /*d290*/  FMUL.FTZ R17, R43, R44 ;  /* 0x0000002c2b117220 */ /* 0x000fe20000410000 */
[----:B------:R-:W-:Y:S01]  /*d2a0*/  FADD.FTZ R100, R71, R100 ;  /* 0x0000006447647221 */ /* 0x000fe20000010000 */
[-C--:B------:R-:W-:Y:S01]  /*d2b0*/  FMUL.FTZ R65, R43, R64.reuse ;  /* 0x000000402b417220 */ /* 0x080fe20000410000 */
[----:B------:R-:W-:Y:S01]  /*d2c0*/  FMUL.FTZ R71, R141, R64 ;  /* 0x000000408d477220 */ /* 0x000fe20000410000 */
[----:B------:R1:W-:Y:S01]  /*d2d0*/  STS [R60+0x4274], R69 ;  /* 0x004274453c007388 */ /* 0x0003e20000000800 */
[-C--:B0-----:R-:W-:Y:S01]  /*d2e0*/  FMUL.FTZ R67, R43, R40.reuse ;  /* 0x000000282b437220 */ /* 0x081fe20000410000 */
[----:B------:R-:W-:Y:S01]  /*d2f0*/  FFMA.FTZ R43, R18, R40, R65 ;  /* 0x00000028122b7223 */ /* 0x000fe20000010041 */
[----:B------:R-:W-:Y:S01]  /*d300*/  FADD.FTZ R99, R70, R99 ;  /* 0x0000006346637221 */ /* 0x000fe20000010000 */
[----:B------:R-:W-:Y:S01]  /*d310*/  FFMA.FTZ R104, R63, R125, R104 ;  /* 0x0000007d3f687223 */ /* 0x000fe20000010068 */
[C---:B------:R-:W-:Y:S01]  /*d320*/  FFMA.FTZ R44, R18.reuse, R64, -R67 ;  /* 0x00000040122c7223 */ /* 0x040fe20000010843 */
[----:B------:R-:W-:Y:S01]  /*d330*/  FFMA.FTZ R64, R18, R39, R17 ;  /* 0x0000002712407223 */ /* 0x000fe20000010011 */
[C---:B------:R-:W-:Y:S01]  /*d340*/  FMUL.FTZ R17, R19.reuse, -R190 ;  /* 0x800000be13117220 */ /* 0x040fe20000410000 */
[-C--:B------:R-:W-:Y:S01]  /*d350*/  FMUL.FTZ R19, R19, -R189.reuse ;  /* 0x800000bd13137220 */ /* 0x080fe20000410000 */
[----:B------:R-:W-:Y:S01]  /*d360*/  FMUL.FTZ R39, R142, R126 ;  /* 0x0000007e8e277220 */ /* 0x000fe20000410000 */
[----:B-1----:R-:W-:Y:S01]  /*d370*/  FMUL.FTZ R69, R140, R194 ;  /* 0x000000c28c457220 */ /* 0x002fe20000410000 */
[C---:B------:R-:W-:Y:S01]  /*d380*/  FFMA.FTZ R18, R20.reuse, R189, -R17 ;  /* 0x000000bd14127223 */ /* 0x040fe20000010811 */
[----:B------:R-:W-:Y:S01]  /*d390*/  FFMA.FTZ R19, R20, R190, R19 ;  /* 0x000000be14137223 */ /* 0x000fe20000010013 */
[----:B------:R-:W-:Y:S01]  /*d3a0*/  FMUL.FTZ R17, R189, UR42 ;  /* 0x0000002abd117c20 */ /* 0x000fe20008410000 */
[----:B------:R-:W-:Y:S01]  /*d3b0*/  FMUL.FTZ R20, R190, UR42 ;  /* 0x0000002abe147c20 */ /* 0x000fe20008410000 */
[----:B------:R0:W-:Y:S01]  /*d3c0*/  STS [R60+0x426c], R69 ;  /* 0x00426c453c007388 */ /* 0x0001e20000000800 */
[----:B------:R-:W-:Y:S01]  /*d3d0*/  FADD.FTZ R70, R187, R18 ;  /* 0x00000012bb467221 */ /* 0x000fe20000010000 */
[----:B------:R-:W-:Y:S01]  /*d3e0*/  FADD.FTZ R188, -R188, R19 ;  /* 0x00000013bcbc7221 */ /* 0x000fe20000010100 */
[C---:B------:R-:W-:Y:S01]  /*d3f0*/  FFMA.FTZ R18, R190.reuse, UR43, -R17 ;  /* 0x0000002bbe127c23 */ /* 0x040fe20008010811 */
[----:B------:R-:W-:Y:S01]  /*d400*/  FFMA.FTZ R68, R141, R63, R64 ;  /* 0x0000003f8d447223 */ /* 0x000fe20000010040 */
[----:B------:R-:W-:Y:S01]  /*d410*/  FMUL.FTZ R64, R190, R126 ;  /* 0x0000007ebe407220 */ /* 0x000fe20000410000 */
[----:B------:R-:W-:Y:S01]  /*d420*/  FMUL.FTZ R17, R21, -R188 ;  /* 0x800000bc15117220 */ /* 0x000fe20000410000 */
[----:B------:R-:W-:Y:S01]  /*d430*/  FFMA.FTZ R20, R189, UR43, R20 ;  /* 0x0000002bbd147c23 */ /* 0x000fe20008010014 */
[----:B------:R-:W-:Y:S01]  /*d440*/  FMUL.FTZ R21, R21, -R70 ;  /* 0x8000004615157220 */ /* 0x000fe20000410000 */
[----:B------:R-:W-:Y:S01]  /*d450*/  FMUL.FTZ R19, R143, R127 ;  /* 0x0000007f8f137220 */ /* 0x000fe20000410000 */
[----:B0-----:R-:W-:Y:S01]  /*d460*/  FMUL.FTZ R69, R141, R40 ;  /* 0x000000288d457220 */ /* 0x001fe20000410000 */
[C---:B------:R-:W-:Y:S01]  /*d470*/  FMUL.FTZ R40, R45.reuse, R190 ;  /* 0x000000be2d287220 */ /* 0x040fe20000410000 */
[-C--:B------:R-:W-:Y:S01]  /*d480*/  FFMA.FTZ R45, R45, -R39.reuse, R221 ;  /* 0x800000272d2d7223 */ /* 0x080fe200000100dd */
[----:B------:R-:W-:Y:S01]  /*d490*/  FFMA.FTZ R39, R46, -R39, R222 ;  /* 0x800000272e277223 */ /* 0x000fe200000100de */
[----:B------:R-:W-:Y:S01]  /*d4a0*/  FFMA.FTZ R21, R22, R188, R21 ;  /* 0x000000bc16157223 */ /* 0x000fe20000010015 */
[----:B------:R-:W-:Y:S01]  /*d4b0*/  FFMA.FTZ R40, R46, R189, R40 ;  /* 0x000000bd2e287223 */ /* 0x000fe20000010028 */
[----:B------:R-:W-:Y:S01]  /*d4c0*/  FMUL.FTZ R46, R189, R126 ;  /* 0x0000007ebd2e7220 */ /* 0x000fe20000410000 */
[C---:B------:R-:W-:Y:S01]  /*d4d0*/  FMUL.FTZ R18, R45.reuse, R18 ;  /* 0x000000122d127220 */ /* 0x040fe20000410000 */
[C---:B------:R-:W-:Y:S01]  /*d4e0*/  FMUL.FTZ R66, R45.reuse, R64 ;  /* 0x000000402d427220 */ /* 0x040fe20000410000 */
[----:B------:R-:W-:Y:S01]  /*d4f0*/  FADD.FTZ R186, -R186, R21 ;  /* 0x00000015baba7221 */ /* 0x000fe20000010100 */
[----:B------:R-:W-:Y:S01]  /*d500*/  FMUL.FTZ R45, R45, R46 ;  /* 0x0000002e2d2d7220 */ /* 0x000fe20000410000 */
[C---:B------:R-:W-:Y:S01]  /*d510*/  FFMA.FTZ R63, R39.reuse, R20, R18 ;  /* 0x00000014273f7223 */ /* 0x040fe20000010012 */
[----:B------:R-:W-:Y:S01]  /*d520*/  FFMA.FTZ R18, R22, R70, -R17 ;  /* 0x0000004616127223 */ /* 0x000fe20000010811 */
[----:B------:R-:W-:Y:S01]  /*d530*/  FMUL.FTZ R20, R70, UR42 ;  /* 0x0000002a46147c20 */ /* 0x000fe20008410000 */
[-C--:B------:R-:W-:Y:S01]  /*d540*/  FMUL.FTZ R65, R142, R46.reuse ;  /* 0x0000002e8e417220 */ /* 0x080fe20000410000 */
[C---:B------:R-:W-:Y:S01]  /*d550*/  FFMA.FTZ R46, R39.reuse, R46, R66 ;  /* 0x0000002e272e7223 */ /* 0x040fe20000010042 */
[----:B------:R-:W-:Y:S01]  /*d560*/  FFMA.FTZ R45, R39, R64, -R45 ;  /* 0x00000040272d7223 */ /* 0x000fe2000001082d */
[C---:B------:R-:W-:Y:S01]  /*d570*/  FMUL.FTZ R17, R188.reuse, UR42 ;  /* 0x0000002abc117c20 */ /* 0x040fe20008410000 */
[C---:B------:R-:W-:Y:S01]  /*d580*/  FMUL.FTZ R39, R47.reuse, R188 ;  /* 0x000000bc2f277220 */ /* 0x040fe20000410000 */
[-C--:B------:R-:W-:Y:S01]  /*d590*/  FFMA.FTZ R47, R47, -R19.reuse, R219 ;  /* 0x800000132f2f7223 */ /* 0x080fe200000100db */
[----:B------:R-:W-:Y:S01]  /*d5a0*/  FADD.FTZ R185, R185, R18 ;  /* 0x00000012b9b97221 */ /* 0x000fe20000010000 */
[----:B------:R-:W-:Y:S01]  /*d5b0*/  FFMA.FTZ R20, R188, UR43, -R20 ;  /* 0x0000002bbc147c23 */ /* 0x000fe20008010814 */
[----:B------:R-:W-:Y:S01]  /*d5c0*/  FFMA.FTZ R18, R70, UR43, R17 ;  /* 0x0000002b46127c23 */ /* 0x000fe20008010011 */
[----:B------:R-:W-:Y:S01]  /*d5d0*/  FMUL.FTZ R17, R23, -R186 ;  /* 0x800000ba17117220 */ /* 0x000fe20000410000 */
[----:B------:R-:W-:Y:S01]  /*d5e0*/  FFMA.FTZ R19, R48, -R19, R220 ;  /* 0x8000001330137223 */ /* 0x000fe200000100dc */
[----:B------:R-:W-:Y:S01]  /*d5f0*/  FMUL.FTZ R20, R47, R20 ;  /* 0x000000142f147220 */ /* 0x000fe20000410000 */
[-C--:B------:R-:W-:Y:S01]  /*d600*/  FMUL.FTZ R23, R23, -R185.reuse ;  /* 0x800000b917177220 */ /* 0x080fe20000410000 */
[----:B------:R-:W-:Y:S01]  /*d610*/  FMUL.FTZ R67, R142, R64 ;  /* 0x000000408e437220 */ /* 0x000fe20000410000 */
[----:B------:R-:W-:Y:S01]  /*d620*/  FFMA.FTZ R39, R48, R70, R39 ;  /* 0x0000004630277223 */ /* 0x000fe20000010027 */
[----:B------:R-:W-:Y:S01]  /*d630*/  FFMA.FTZ R20, R19, R18, R20 ;  /* 0x0000001213147223 */ /* 0x000fe20000010014 */
[C---:B------:R-:W-:Y:S01]  /*d640*/  FFMA.FTZ R23, R24.reuse, R186, R23 ;  /* 0x000000ba18177223 */ /* 0x040fe20000010017 */
[----:B------:R-:W-:Y:S01]  /*d650*/  FFMA.FTZ R18, R24, R185, -R17 ;  /* 0x000000b918127223 */ /* 0x000fe20000010811 */
[-C--:B------:R-:W-:Y:S01]  /*d660*/  FMUL.FTZ R22, R188, R127.reuse ;  /* 0x0000007fbc167220 */ /* 0x080fe20000410000 */
[----:B------:R-:W-:Y:S01]  /*d670*/  FMUL.FTZ R48, R70, R127 ;  /* 0x0000007f46307220 */ /* 0x000fe20000410000 */
[----:B------:R0:W-:Y:S01]  /*d680*/  STS [R60+0x425c], R67 ;  /* 0x00425c433c007388 */ /* 0x0001e20000000800 */
[----:B------:R-:W-:Y:S01]  /*d690*/  FADD.FTZ R184, -R184, R23 ;  /* 0x00000017b8b87221 */ /* 0x000fe20000010100 */
[----:B------:R-:W-:Y:S01]  /*d6a0*/  FFMA.FTZ R105, R40, R126, R105 ;  /* 0x0000007e28697223 */ /* 0x000fe20000010069 */
[----:B------:R-:W-:Y:S01]  /*d6b0*/  FADD.FTZ R183, R183, R18 ;  /* 0x00000012b7b77221 */ /* 0x000fe20000010000 */
[----:B------:R-:W-:Y:S01]  /*d6c0*/  FMUL.FTZ R21, R49, R186 ;  /* 0x000000ba31157220 */ /* 0x000fe20000410000 */
[C---:B------:R-:W-:Y:S01]  /*d6d0*/  FMUL.FTZ R17, R25.reuse, -R184 ;  /* 0x800000b819117220 */ /* 0x040fe20000410000 */
[----:B------:R1:W-:Y:S01]  /*d6e0*/  STS [R60+0x4258], R65 ;  /* 0x004258413c007388 */ /* 0x0003e20000000800 */
[-C--:B------:R-:W-:Y:S01]  /*d6f0*/  FMUL.FTZ R25, R25, -R183.reuse ;  /* 0x800000b719197220 */ /* 0x080fe20000410000 */
[----:B------:R-:W-:Y:S01]  /*d700*/  FMUL.FTZ R24, R185, R128 ;  /* 0x00000080b9187220 */ /* 0x000fe20000410000 */
[----:B------:R-:W-:Y:S01]  /*d710*/  FFMA.FTZ R18, R26, R183, -R17 ;  /* 0x000000b71a127223 */ /* 0x000fe20000010811 */
[----:B0-----:R-:W-:Y:S01]  /*d720*/  FFMA.FTZ R67, R142, R40, R63 ;  /* 0x000000288e437223 */ /* 0x001fe2000001003f */
[C---:B------:R-:W-:Y:S01]  /*d730*/  FMUL.FTZ R40, R47.reuse, R22 ;  /* 0x000000162f287220 */ /* 0x040fe20000410000 */
[-C--:B------:R-:W-:Y:S01]  /*d740*/  FMUL.FTZ R47, R47, R48.reuse ;  /* 0x000000302f2f7220 */ /* 0x080fe20000410000 */
[----:B------:R-:W-:Y:S01]  /*d750*/  FMUL.FTZ R63, R143, R48 ;  /* 0x000000308f3f7220 */ /* 0x000fe20000410000 */
[----:B------:R-:W-:Y:S01]  /*d760*/  FFMA.FTZ R25, R26, R184, R25 ;  /* 0x000000b81a197223 */ /* 0x000fe20000010019 */
[C---:B------:R-:W-:Y:S01]  /*d770*/  FFMA.FTZ R48, R19.reuse, R48, R40 ;  /* 0x0000003013307223 */ /* 0x040fe20000010028 */
[----:B------:R-:W-:Y:S01]  /*d780*/  FFMA.FTZ R47, R19, R22, -R47 ;  /* 0x00000016132f7223 */ /* 0x000fe2000001082f */
[-C--:B------:R-:W-:Y:S01]  /*d790*/  FMUL.FTZ R19, R144, R128.reuse ;  /* 0x0000008090137220 */ /* 0x080fe20000410000 */
[----:B------:R-:W-:Y:S01]  /*d7a0*/  FADD.FTZ R182, -R182, R25 ;  /* 0x00000019b6b67221 */ /* 0x000fe20000010100 */
[----:B------:R-:W-:Y:S01]  /*d7b0*/  FMUL.FTZ R26, R186, R128 ;  /* 0x00000080ba1a7220 */ /* 0x000fe20000410000 */
[----:B------:R-:W-:Y:S01]  /*d7c0*/  FADD.FTZ R181, R181, R18 ;  /* 0x00000012b5b57221 */ /* 0x000fe20000010000 */
[-C--:B------:R-:W-:Y:S01]  /*d7d0*/  FFMA.FTZ R49, R49, -R19.reuse, R217 ;  /* 0x8000001331317223 */ /* 0x080fe200000100d9 */
[C---:B------:R-:W-:Y:S01]  /*d7e0*/  FFMA.FTZ R19, R50.reuse, -R19, R218 ;  /* 0x8000001332137223 */ /* 0x040fe200000100da */
[----:B------:R-:W-:Y:S01]  /*d7f0*/  FFMA.FTZ R50, R50, R185, R21 ;  /* 0x000000b932327223 */ /* 0x000fe20000010015 */
[----:B------:R-:W-:Y:S01]  /*d800*/  FMUL.FTZ R21, R185, UR42 ;  /* 0x0000002ab9157c20 */ /* 0x000fe20008410000 */
[----:B------:R-:W-:Y:S01]  /*d810*/  FMUL.FTZ R17, R27, -R182 ;  /* 0x800000b61b117220 */ /* 0x000fe20000410000 */
[----:B-1----:R-:W-:Y:S01]  /*d820*/  FMUL.FTZ R65, R143, R22 ;  /* 0x000000168f417220 */ /* 0x002fe20000410000 */
[----:B------:R-:W-:Y:S01]  /*d830*/  FMUL.FTZ R18, R49, R26 ;  /* 0x0000001a31127220 */ /* 0x000fe20000410000 */
[----:B------:R-:W-:Y:S01]  /*d840*/  FMUL.FTZ R27, R27, -R181 ;  /* 0x800000b51b1b7220 */ /* 0x000fe20000410000 */
[----:B------:R-:W-:Y:S01]  /*d850*/  FFMA.FTZ R40, R143, R39, R20 ;  /* 0x000000278f287223 */ /* 0x000fe20000010014 */
[C---:B------:R-:W-:Y:S01]  /*d860*/  FFMA.FTZ R22, R186.reuse, UR43, -R21 ;  /* 0x0000002bba167c23 */ /* 0x040fe20008010815 */
[----:B------:R-:W-:Y:S01]  /*d870*/  FMUL.FTZ R20, R186, UR42 ;  /* 0x0000002aba147c20 */ /* 0x000fe20008410000 */
[----:B------:R-:W-:Y:S01]  /*d880*/  FFMA.FTZ R23, R19, R24, R18 ;  /* 0x0000001813177223 */ /* 0x000fe20000010012 */
[C---:B------:R-:W-:Y:S01]  /*d890*/  FFMA.FTZ R27, R28.reuse, R182, R27 ;  /* 0x000000b61c1b7223 */ /* 0x040fe2000001001b */
[----:B------:R-:W-:Y:S01]  /*d8a0*/  FMUL.FTZ R22, R49, R22 ;  /* 0x0000001631167220 */ /* 0x000fe20000410000 */
[----:B------:R-:W-:Y:S01]  /*d8b0*/  FFMA.FTZ R18, R28, R181, -R17 ;  /* 0x000000b51c127223 */ /* 0x000fe20000010811 */
[----:B------:R-:W-:Y:S01]  /*d8c0*/  FFMA.FTZ R20, R185, UR43, R20 ;  /* 0x0000002bb9147c23 */ /* 0x000fe20008010014 */
[-C--:B------:R-:W-:Y:S01]  /*d8d0*/  FMUL.FTZ R49, R49, R24.reuse ;  /* 0x0000001831317220 */ /* 0x080fe20000410000 */
[----:B------:R-:W-:Y:S01]  /*d8e0*/  FMUL.FTZ R17, R145, R129 ;  /* 0x0000008191117220 */ /* 0x000fe20000410000 */
[----:B------:R-:W-:Y:S01]  /*d8f0*/  FADD.FTZ R180, -R180, R27 ;  /* 0x0000001bb4b47221 */ /* 0x000fe20000010100 */
[----:B------:R-:W-:Y:S01]  /*d900*/  FMUL.FTZ R21, R144, R24 ;  /* 0x0000001890157220 */ /* 0x000fe20000410000 */
[----:B------:R-:W-:Y:S01]  /*d910*/  FADD.FTZ R179, R179, R18 ;  /* 0x00000012b3b37221 */ /* 0x000fe20000010000 */
[C---:B------:R-:W-:Y:S01]  /*d920*/  FFMA.FTZ R24, R19.reuse, R26, -R49 ;  /* 0x0000001a13187223 */ /* 0x040fe20000010831 */
[----:B------:R-:W-:Y:S01]  /*d930*/  FFMA.FTZ R25, R19, R20, R22 ;  /* 0x0000001413197223 */ /* 0x000fe20000010016 */
[C---:B------:R-:W-:Y:S01]  /*d940*/  FMUL.FTZ R18, R51.reuse, R184 ;  /* 0x000000b833127220 */ /* 0x040fe20000410000 */
[-C--:B------:R-:W-:Y:S01]  /*d950*/  FFMA.FTZ R51, R51, -R17.reuse, R215 ;  /* 0x8000001133337223 */ /* 0x080fe200000100d7 */
[----:B------:R-:W-:Y:S01]  /*d960*/  FFMA.FTZ R19, R52, -R17, R216 ;  /* 0x8000001134137223 */ /* 0x000fe200000100d8 */
[CC--:B------:R-:W-:Y:S01]  /*d970*/  FMUL.FTZ R17, R29.reuse, -R180.reuse ;  /* 0x800000b41d117220 */ /* 0x0c0fe20000410000 */
[----:B------:R-:W-:Y:S01]  /*d980*/  FMUL.FTZ R29, R29, -R179 ;  /* 0x800000b31d1d7220 */ /* 0x000fe20000410000 */
[----:B------:R0:W-:Y:S01]  /*d990*/  STS [R60+0x4248], R21 ;  /* 0x004248153c007388 */ /* 0x0001e20000000800 */
[----:B------:R-:W-:Y:S01]  /*d9a0*/  FMUL.FTZ R20, R184, UR42 ;  /* 0x0000002ab8147c20 */ /* 0x000fe20008410000 */
[----:B------:R-:W-:Y:S01]  /*d9b0*/  FFMA.FTZ R106, R39, R127, R106 ;  /* 0x0000007f276a7223 */ /* 0x000fe2000001006a */
[----:B------:R-:W-:Y:S01]  /*d9c0*/  FFMA.FTZ R29, R30, R180, R29 ;  /* 0x000000b41e1d7223 */ /* 0x000fe2000001001d */
[----:B------:R-:W-:Y:S01]  /*d9d0*/  FMUL.FTZ R39, R144, R26 ;  /* 0x0000001a90277220 */ /* 0x000fe20000410000 */
[C---:B------:R-:W-:Y:S01]  /*d9e0*/  FFMA.FTZ R20, R183.reuse, UR43, R20 ;  /* 0x0000002bb7147c23 */ /* 0x040fe20008010014 */
[C---:B------:R-:W-:Y:S01]  /*d9f0*/  FMUL.FTZ R26, R183.reuse, R129 ;  /* 0x00000081b71a7220 */ /* 0x040fe20000410000 */
[----:B------:R-:W-:Y:S01]  /*da00*/  FADD.FTZ R178, -R178, R29 ;  /* 0x0000001db2b27221 */ /* 0x000fe20000010100 */
[----:B------:R-:W-:Y:S01]  /*da10*/  FFMA.FTZ R107, R50, R128, R107 ;  /* 0x00000080326b7223 */ /* 0x000fe2000001006b */
[----:B------:R1:W-:Y:S01]  /*da20*/  STS [R60+0x424c], R39 ;  /* 0x00424c273c007388 */ /* 0x0003e20000000800 */
[----:B0-----:R-:W-:Y:S01]  /*da30*/  FFMA.FTZ R21, R52, R183, R18 ;  /* 0x000000b734157223 */ /* 0x001fe20000010012 */
[----:B------:R-:W-:Y:S01]  /*da40*/  FFMA.FTZ R18, R30, R179, -R17 ;  /* 0x000000b31e127223 */ /* 0x000fe20000010811 */
[----:B------:R-:W-:Y:S01]  /*da50*/  FMUL.FTZ R17, R183, UR42 ;  /* 0x0000002ab7117c20 */ /* 0x000fe20008410000 */
[-C--:B------:R-:W-:Y:S01]  /*da60*/  FMUL.FTZ R30, R51, R26.reuse ;  /* 0x0000001a331e7220 */ /* 0x080fe20000410000 */
[----:B------:R-:W-:Y:S01]  /*da70*/  FMUL.FTZ R27, R145, R26 ;  /* 0x0000001a911b7220 */ /* 0x000fe20000410000 */
[----:B------:R-:W-:Y:S01]  /*da80*/  FADD.FTZ R177, R177, R18 ;  /* 0x00000012b1b17221 */ /* 0x000fe20000010000 */
[C---:B------:R-:W-:Y:S01]  /*da90*/  FFMA.FTZ R18, R184.reuse, UR43, -R17 ;  /* 0x0000002bb8127c23 */ /* 0x040fe20008010811 */
[C---:B------:R-:W-:Y:S01]  /*daa0*/  FMUL.FTZ R17, R31.reuse, -R178 ;  /* 0x800000b21f117220 */ /* 0x040fe20000410000 */
[----:B------:R-:W-:Y:S01]  /*dab0*/  FMUL.FTZ R184, R184, R129 ;  /* 0x00000081b8b87220 */ /* 0x000fe20000410000 */
[-C--:B------:R-:W-:Y:S01]  /*dac0*/  FMUL.FTZ R31, R31, -R177.reuse ;  /* 0x800000b11f1f7220 */ /* 0x080fe20000410000 */
[C---:B------:R-:W-:Y:S01]  /*dad0*/  FMUL.FTZ R22, R51.reuse, R18 ;  /* 0x0000001233167220 */ /* 0x040fe20000410000 */
[C---:B------:R-:W-:Y:S01]  /*dae0*/  FFMA.FTZ R18, R32.reuse, R177, -R17 ;  /* 0x000000b120127223 */ /* 0x040fe20000010811 */
[----:B------:R-:W-:Y:S01]  /*daf0*/  FMUL.FTZ R28, R51, R184 ;  /* 0x000000b8331c7220 */ /* 0x000fe20000410000 */
[----:B------:R-:W-:Y:S01]  /*db00*/  FFMA.FTZ R31, R32, R178, R31 ;  /* 0x000000b2201f7223 */ /* 0x000fe2000001001f */
[----:B------:R-:W-:Y:S01]  /*db10*/  FFMA.FTZ R22, R19, R20, R22 ;  /* 0x0000001413167223 */ /* 0x000fe20000010016 */
[----:B------:R-:W-:Y:S01]  /*db20*/  FADD.FTZ R175, R175, R18 ;  /* 0x00000012afaf7221 */ /* 0x000fe20000010000 */
[----:B-1----:R-:W-:Y:S01]  /*db30*/  FFMA.FTZ R39, R144, R50, R25 ;  /* 0x0000003290277223 */ /* 0x002fe20000010019 */
[----:B------:R-:W-:Y:S01]  /*db40*/  FADD.FTZ R176, -R176, R31 ;  /* 0x0000001fb0b07221 */ /* 0x000fe20000010100 */
[----:B------:R-:W-:Y:S01]  /*db50*/  FFMA.FTZ R25, R19, R26, R28 ;  /* 0x0000001a13197223 */ /* 0x000fe2000001001c */
[----:B------:R-:W-:Y:S01]  /*db60*/  FFMA.FTZ R108, R21, R129, R108 ;  /* 0x00000081156c7223 */ /* 0x000fe2000001006c */
[----:B------:R-:W-:Y:S01]  /*db70*/  FFMA.FTZ R26, R19, R184, -R30 ;  /* 0x000000b8131a7223 */ /* 0x000fe2000001081e */
[C---:B------:R-:W-:Y:S01]  /*db80*/  FMUL.FTZ R17, R33.reuse, -R176 ;  /* 0x800000b021117220 */ /* 0x040fe20000410000 */
[-C--:B------:R-:W-:Y:S01]  /*db90*/  FMUL.FTZ R33, R33, -R175.reuse ;  /* 0x800000af21217220 */ /* 0x080fe20000410000 */
[----:B------:R-:W-:Y:S01]  /*dba0*/  FMUL.FTZ R19, R146, R130 ;  /* 0x0000008292137220 */ /* 0x000fe20000410000 */
[----:B------:R-:W-:Y:S01]  /*dbb0*/  FMUL.FTZ R20, R53, R182 ;  /* 0x000000b635147220 */ /* 0x000fe20000410000 */
[C---:B------:R-:W-:Y:S01]  /*dbc0*/  FFMA.FTZ R18, R34.reuse, R175, -R17 ;  /* 0x000000af22127223 */ /* 0x040fe20000010811 */
[----:B------:R-:W-:Y:S01]  /*dbd0*/  FFMA.FTZ R33, R34, R176, R33 ;  /* 0x000000b022217223 */ /* 0x000fe20000010021 */
[----:B------:R-:W-:Y:S01]  /*dbe0*/  FFMA.FTZ R34, R145, R21, R22 ;  /* 0x0000001591227223 */ /* 0x000fe20000010016 */
[----:B------:R-:W-:Y:S01]  /*dbf0*/  FMUL.FTZ R21, R181, UR42 ;  /* 0x0000002ab5157c20 */ /* 0x000fe20008410000 */
[----:B------:R-:W-:Y:S01]  /*dc00*/  FADD.FTZ R173, R173, R18 ;  /* 0x00000012adad7221 */ /* 0x000fe20000010000 */
[----:B------:R-:W-:Y:S01]  /*dc10*/  FADD.FTZ R174, -R174, R33 ;  /* 0x00000021aeae7221 */ /* 0x000fe20000010100 */
[C---:B------:R-:W-:Y:S01]  /*dc20*/  FMUL.FTZ R22, R182.reuse, UR42 ;  /* 0x0000002ab6167c20 */ /* 0x040fe20008410000 */
[C---:B------:R-:W-:Y:S01]  /*dc30*/  FFMA.FTZ R28, R182.reuse, UR43, -R21 ;  /* 0x0000002bb61c7c23 */ /* 0x040fe20008010815 */
[----:B------:R-:W-:Y:S01]  /*dc40*/  FFMA.FTZ R53, R53, -R19, R214 ;  /* 0x8000001335357223 */ /* 0x000fe200000100d6 */
[C---:B------:R-:W-:Y:S01]  /*dc50*/  FMUL.FTZ R17, R35.reuse, -R174 ;  /* 0x800000ae23117220 */ /* 0x040fe20000410000 */
[----:B------:R-:W-:Y:S01]  /*dc60*/  FMUL.FTZ R35, R35, -R173 ;  /* 0x800000ad23237220 */ /* 0x000fe20000410000 */
[----:B------:R-:W-:Y:S01]  /*dc70*/  FMUL.FTZ R182, R182, R130 ;  /* 0x00000082b6b67220 */ /* 0x000fe20000410000 */
[----:B------:R-:W-:Y:S01]  /*dc80*/  FFMA.FTZ R19, R54, -R19, R213 ;  /* 0x8000001336137223 */ /* 0x000fe200000100d5 */
[C---:B------:R-:W-:Y:S01]  /*dc90*/  FFMA.FTZ R18, R36.reuse, R173, -R17 ;  /* 0x000000ad24127223 */ /* 0x040fe20000010811 */
[----:B------:R-:W-:Y:S01]  /*dca0*/  FFMA.FTZ R35, R36, R174, R35 ;  /* 0x000000ae24237223 */ /* 0x000fe20000010023 */
[----:B------:R-:W-:Y:S01]  /*dcb0*/  FMUL.FTZ R32, R181, R130 ;  /* 0x00000082b5207220 */ /* 0x000fe20000410000 */
[----:B------:R0:W-:Y:S01]  /*dcc0*/  STS [R60+0x4240], R27 ;  /* 0x0042401b3c007388 */ /* 0x0001e20000000800 */
[----:B------:R-:W-:Y:S01]  /*dcd0*/  FADD.FTZ R171, R171, R18 ;  /* 0x00000012abab7221 */ /* 0x000fe20000010000 */
[----:B------:R-:W-:Y:S01]  /*dce0*/  FMUL.FTZ R18, R53, R182 ;  /* 0x000000b635127220 */ /* 0x000fe20000410000 */
[----:B------:R-:W-:Y:S01]  /*dcf0*/  FADD.FTZ R172, -R172, R35 ;  /* 0x00000023acac7221 */ /* 0x000fe20000010100 */
[----:B------:R-:W-:Y:S01]  /*dd00*/  FMUL.FTZ R29, R145, R184 ;  /* 0x000000b8911d7220 */ /* 0x000fe20000410000 */
[----:B------:R-:W-:Y:S01]  /*dd10*/  FMUL.FTZ R17, R81, -R171 ;  /* 0x800000ab51117220 */ /* 0x000fe20000410000 */
[----:B------:R-:W-:Y:S01]  /*dd20*/  FFMA.FTZ R22, R181, UR43, R22 ;  /* 0x0000002bb5167c23 */ /* 0x000fe20008010016 */
[C---:B------:R-:W-:Y:S01]  /*dd30*/  FMUL.FTZ R30, R53.reuse, R28 ;  /* 0x0000001c351e7220 */ /* 0x040fe20000410000 */
[----:B------:R-:W-:Y:S01]  /*dd40*/  FMUL.FTZ R53, R53, R32 ;  /* 0x0000002035357220 */ /* 0x000fe20000410000 */
[----:B------:R-:W-:Y:S01]  /*dd50*/  FFMA.FTZ R17, R82, R172, R17 ;  /* 0x000000ac52117223 */ /* 0x000fe20000010011 */
[----:B0-----:R-:W-:Y:S01]  /*dd60*/  FFMA.FTZ R27, R19, R32, R18 ;  /* 0x00000020131b7223 */ /* 0x001fe20000010012 */
[----:B------:R-:W-:Y:S01]  /*dd70*/  FMUL.FTZ R18, R81, -R172 ;  /* 0x800000ac51127220 */ /* 0x000fe20000410000 */
[----:B------:R-:W-:Y:S01]  /*dd80*/  FFMA.FTZ R20, R54, R181, R20 ;  /* 0x000000b536147223 */ /* 0x000fe20000010014 */
[----:B------:R-:W-:Y:S01]  /*dd90*/  FADD.FTZ R170, -R170, R17 ;  /* 0x00000011aaaa7221 */ /* 0x000fe20000010100 */
[----:B------:R-:W-:Y:S01]  /*dda0*/  FFMA.FTZ R21, R19, R22, R30 ;  /* 0x0000001613157223 */ /* 0x000fe2000001001e */
[----:B------:R-:W-:Y:S01]  /*ddb0*/  FFMA.FTZ R18, R82, R171, -R18 ;  /* 0x000000ab52127223 */ /* 0x000fe20000010812 */
[----:B------:R0:W-:Y:S01]  /*ddc0*/  STS [R60+0x4244], R29 ;  /* 0x0042441d3c007388 */ /* 0x0001e20000000800 */
[----:B------:R-:W-:Y:S01]  /*ddd0*/  FMUL.FTZ R17, R83, -R170 ;  /* 0x800000aa53117220 */ /* 0x000fe20000410000 */
[----:B------:R-:W-:Y:S01]  /*dde0*/  FFMA.FTZ R28, R19, R182, -R53 ;  /* 0x000000b6131c7223 */ /* 0x000fe20000010835 */
[----:B------:R-:W-:Y:S01]  /*ddf0*/  FADD.FTZ R169, R169, R18 ;  /* 0x00000012a9a97221 */ /* 0x000fe20000010000 */
[----:B------:R-:W-:Y:S01]  /*de00*/  FMUL.FTZ R19, R147, R131 ;  /* 0x0000008393137220 */ /* 0x000fe20000410000 */
[----:B------:R-:W-:Y:S01]  /*de10*/  FFMA.FTZ R21, R146, R20, R21 ;  /* 0x0000001492157223 */ /* 0x000fe20000010015 */
[----:B------:R-:W-:Y:S01]  /*de20*/  FFMA.FTZ R109, R20, R130, R109 ;  /* 0x00000082146d7223 */ /* 0x000fe2000001006d */
[-C--:B------:R-:W-:Y:S01]  /*de30*/  FFMA.FTZ R18, R84, R169.reuse, -R17 ;  /* 0x000000a954127223 */ /* 0x080fe20000010811 */
[----:B------:R-:W-:Y:S01]  /*de40*/  FMUL.FTZ R83, R83, -R169 ;  /* 0x800000a953537220 */ /* 0x000fe20000410000 */
[----:B------:R-:W-:Y:S01]  /*de50*/  FMUL.FTZ R17, R179, UR42 ;  /* 0x0000002ab3117c20 */ /* 0x000fe20008410000 */
[----:B0-----:R-:W-:Y:S01]  /*de60*/  FMUL.FTZ R29, R146, R32 ;  /* 0x00000020921d7220 */ /* 0x001fe20000410000 */
[----:B------:R-:W-:Y:S01]  /*de70*/  FADD.FTZ R167, R167, R18 ;  /* 0x00000012a7a77221 */ /* 0x000fe20000010000 */
[----:B------:R-:W-:Y:S01]  /*de80*/  FMUL.FTZ R18, R180, UR42 ;  /* 0x0000002ab4127c20 */ /* 0x000fe20008410000 */
[----:B------:R-:W-:Y:S01]  /*de90*/  FFMA.FTZ R83, R84, R170, R83 ;  /* 0x000000aa54537223 */ /* 0x000fe20000010053 */
[----:B------:R-:W-:Y:S01]  /*dea0*/  FADD.FTZ R94, R39, R94 ;  /* 0x0000005e275e7221 */ /* 0x000fe20000010000 */
[----:B------:R0:W-:Y:S01]  /*deb0*/  STS [R60+0x4238], R29 ;  /* 0x0042381d3c007388 */ /* 0x0001e20000000800 */
[----:B------:R-:W-:Y:S01]  /*dec0*/  FMUL.FTZ R20, R55, R180 ;  /* 0x000000b437147220 */ /* 0x000fe20000410000 */
[C---:B------:R-:W-:Y:S01]  /*ded0*/  FFMA.FTZ R30, R180.reuse, UR43, -R17 ;  /* 0x0000002bb41e7c23 */ /* 0x040fe20008010811 */
[----:B------:R-:W-:Y:S01]  /*dee0*/  FADD.FTZ R92, R21, R92 ;  /* 0x0000005c155c7221 */ /* 0x000fe20000010000 */
[----:B------:R-:W-:Y:S01]  /*def0*/  FMUL.FTZ R180, R180, R131 ;  /* 0x00000083b4b47220 */ /* 0x000fe20000410000 */
[----:B------:R-:W-:Y:S01]  /*df00*/  FFMA.FTZ R39, R179, UR43, R18 ;  /* 0x0000002bb3277c23 */ /* 0x000fe20008010012 */
[----:B------:R-:W-:Y:S01]  /*df10*/  FMUL.FTZ R21, R153, R137 ;  /* 0x0000008999157220 */ /* 0x000fe20000410000 */
[----:B------:R-:W-:Y:S01]  /*df20*/  FMUL.FTZ R18, R179, R131 ;  /* 0x00000083b3127220 */ /* 0x000fe20000410000 */
[----:B------:R-:W-:Y:S01]  /*df30*/  FADD.FTZ R168, -R168, R83 ;  /* 0x00000053a8a87221 */ /* 0x000fe20000010100 */
[----:B------:R-:W-:Y:S01]  /*df40*/  FADD.FTZ R93, R34, R93 ;  /* 0x0000005d225d7221 */ /* 0x000fe20000010000 */
[-C--:B0-----:R-:W-:Y:S01]  /*df50*/  FFMA.FTZ R29, R55, -R19.reuse, R211 ;  /* 0x80000013371d7223 */ /* 0x081fe200000100d3 */
[----:B------:R-:W-:Y:S01]  /*df60*/  FFMA.FTZ R34, R56, -R19, R212 ;  /* 0x8000001338227223 */ /* 0x000fe200000100d4 */
[----:B------:R-:W-:Y:S01]  /*df70*/  FMUL.FTZ R19, R152, R136 ;  /* 0x0000008898137220 */ /* 0x000fe20000410000 */
[-C--:B------:R-:W-:Y:S01]  /*df80*/  FFMA.FTZ R22, R80, -R21.reuse, R202 ;  /* 0x8000001550167223 */ /* 0x080fe200000100ca */
[C---:B------:R-:W-:Y:S01]  /*df90*/  FMUL.FTZ R49, R29.reuse, R180 ;  /* 0x000000b41d317220 */ /* 0x040fe20000410000 */
[C---:B------:R-:W-:Y:S01]  /*dfa0*/  FMUL.FTZ R51, R29.reuse, R30 ;  /* 0x0000001e1d337220 */ /* 0x040fe20000410000 */
[----:B------:R-:W-:Y:S01]  /*dfb0*/  FMUL.FTZ R29, R29, R18 ;  /* 0x000000121d1d7220 */ /* 0x000fe20000410000 */
[----:B------:R-:W-:Y:S01]  /*dfc0*/  FFMA.FTZ R21, R79, -R21, R201 ;  /* 0x800000154f157223 */ /* 0x000fe200000100c9 */
[----:B------:R-:W-:Y:S01]  /*dfd0*/  FMUL.FTZ R30, R168, R137 ;  /* 0x00000089a81e7220 */ /* 0x000fe20000410000 */
[----:B------:R-:W-:Y:S01]  /*dfe0*/  FMUL.FTZ R31, R146, R182 ;  /* 0x000000b6921f7220 */ /* 0x000fe20000410000 */
[----:B------:R-:W-:Y:S01]  /*dff0*/  FFMA.FTZ R35, R56, R179, R20 ;  /* 0x000000b338237223 */ /* 0x000fe20000010014 */
[-C--:B------:R-:W-:Y:S01]  /*e000*/  FFMA.FTZ R20, R78, -R19.reuse, R199 ;  /* 0x800000134e147223 */ /* 0x080fe200000100c7 */
[----:B------:R-:W-:Y:S01]  /*e010*/  FFMA.FTZ R50, R34, R180, -R29 ;  /* 0x000000b422327223 */ /* 0x000fe2000001081d */
[----:B------:R-:W-:Y:S01]  /*e020*/  FFMA.FTZ R19, R77, -R19, R200 ;  /* 0x800000134d137223 */ /* 0x000fe200000100c8 */
[----:B------:R-:W-:Y:S01]  /*e030*/  FMUL.FTZ R29, R170, R136 ;  /* 0x00000088aa1d7220 */ /* 0x000fe20000410000 */
[----:B------:R-:W-:Y:S01]  /*e040*/  FMUL.FTZ R32, R167, R137 ;  /* 0x00000089a7207220 */ /* 0x000fe20000410000 */
[----:B------:R-:W-:Y:S01]  /*e050*/  FMUL.FTZ R17, R21, R30 ;  /* 0x0000001e15117220 */ /* 0x000fe20000410000 */
[----:B------:R0:W-:Y:S01]  /*e060*/  STS [R60+0x423c], R31 ;  /* 0x00423c1f3c007388 */ /* 0x0001e20000000800 */
[----:B------:R-:W-:Y:S01]  /*e070*/  FMUL.FTZ R33, R19, R29 ;  /* 0x0000001d13217220 */ /* 0x000fe20000410000 */
[----:B------:R-:W-:Y:S01]  /*e080*/  FFMA.FTZ R49, R34, R18, R49 ;  /* 0x0000001222317223 */ /* 0x000fe20000010031 */
[----:B------:R-:W-:Y:S01]  /*e090*/  FFMA.FTZ R17, R22, R32, R17 ;  /* 0x0000002016117223 */ /* 0x000fe20000010011 */
[----:B------:R-:W-:Y:S01]  /*e0a0*/  FMUL.FTZ R53, R147, R18 ;  /* 0x0000001293357220 */ /* 0x000fe20000410000 */
[----:B------:R-:W-:Y:S01]  /*e0b0*/  FFMA.FTZ R66, R34, R39, R51 ;  /* 0x0000002722427223 */ /* 0x000fe20000010033 */
[----:B------:R-:W-:Y:S01]  /*e0c0*/  FMUL.FTZ R39, R21, R32 ;  /* 0x0000002015277220 */ /* 0x000fe20000410000 */
[----:B------:R-:W-:Y:S01]  /*e0d0*/  FADD.FTZ R18, RZ, R17 ;  /* 0x00000011ff127221 */ /* 0x000fe20000010000 */
[-C--:B------:R-:W-:Y:S01]  /*e0e0*/  FMUL.FTZ R17, R151, R135.reuse ;  /* 0x0000008797117220 */ /* 0x080fe20000410000 */
[----:B------:R-:W-:Y:S01]  /*e0f0*/  FMUL.FTZ R34, R148, R132 ;  /* 0x0000008494227220 */ /* 0x000fe20000410000 */
[----:B0-----:R-:W-:Y:S01]  /*e100*/  FMUL.FTZ R31, R169, R136 ;  /* 0x00000088a91f7220 */ /* 0x001fe20000410000 */
[----:B------:R-:W-:Y:S01]  /*e110*/  FMUL.FTZ R52, R172, R135 ;  /* 0x00000087ac347220 */ /* 0x000fe20000410000 */
[----:B------:R-:W-:Y:S01]  /*e120*/  FFMA.FTZ R39, R22, R30, -R39 ;  /* 0x0000001e16277223 */ /* 0x000fe20000010827 */
[----:B------:R0:W-:Y:S01]  /*e130*/  STS [R60+0x4254], R65 ;  /* 0x004254413c007388 */ /* 0x0001e20000000800 */
[-C--:B------:R-:W-:Y:S01]  /*e140*/  FFMA.FTZ R33, R20, R31.reuse, R33 ;  /* 0x0000001f14217223 */ /* 0x080fe20000010021 */
[----:B------:R-:W-:Y:S01]  /*e150*/  FMUL.FTZ R51, R19, R31 ;  /* 0x0000001f13337220 */ /* 0x000fe20000410000 */
[----:B------:R-:W-:Y:S01]  /*e160*/  FMUL.FTZ R54, R171, R135 ;  /* 0x00000087ab367220 */ /* 0x000fe20000410000 */
[----:B------:R1:W-:Y:S01]  /*e170*/  STS [R60+0x4230], R53 ;  /* 0x004230353c007388 */ /* 0x0003e20000000800 */
[----:B------:R-:W-:Y:S01]  /*e180*/  FADD.FTZ R36, R18, R33 ;  /* 0x0000002112247221 */ /* 0x000fe20000010000 */
[-C--:B------:R-:W-:Y:S01]  /*e190*/  FFMA.FTZ R18, R76, -R17.reuse, R204 ;  /* 0x800000114c127223 */ /* 0x080fe200000100cc */
[----:B------:R-:W-:Y:S01]  /*e1a0*/  FFMA.FTZ R17, R75, -R17, R203 ;  /* 0x800000114b117223 */ /* 0x000fe200000100cb */
[----:B------:R-:W-:Y:S01]  /*e1b0*/  FFMA.FTZ R33, R58, -R34, R210 ;  /* 0x800000223a217223 */ /* 0x000fe200000100d2 */
[----:B------:R-:W-:Y:S01]  /*e1c0*/  FMUL.FTZ R55, R147, R180 ;  /* 0x000000b493377220 */ /* 0x000fe20000410000 */
[C---:B0-----:R-:W-:Y:S01]  /*e1d0*/  FFMA.FTZ R65, R57.reuse, -R34, R209 ;  /* 0x8000002239417223 */ /* 0x041fe200000100d1 */
[----:B------:R-:W-:Y:S01]  /*e1e0*/  FMUL.FTZ R57, R57, R178 ;  /* 0x000000b239397220 */ /* 0x000fe20000410000 */
[----:B------:R-:W-:Y:S01]  /*e1f0*/  FADD.FTZ R34, RZ, R39 ;  /* 0x00000027ff227221 */ /* 0x000fe20000010000 */
[----:B------:R-:W-:Y:S01]  /*e200*/  FMUL.FTZ R39, R150, R134 ;  /* 0x0000008696277220 */ /* 0x000fe20000410000 */
[----:B-1----:R-:W-:Y:S01]  /*e210*/  FMUL.FTZ R53, R17, R52 ;  /* 0x0000003411357220 */ /* 0x002fe20000410000 */
[----:B------:R-:W-:Y:S01]  /*e220*/  FFMA.FTZ R51, R20, R29, -R51 ;  /* 0x0000001d14337223 */ /* 0x000fe20000010833 */
[----:B------:R-:W-:Y:S01]  /*e230*/  FADD.FTZ R95, R40, R95 ;  /* 0x0000005f285f7221 */ /* 0x000fe20000010000 */
[----:B------:R-:W-:Y:S01]  /*e240*/  FFMA.FTZ R58, R58, R177, R57 ;  /* 0x000000b13a3a7223 */ /* 0x000fe20000010039 */
[----:B------:R-:W-:Y:S01]  /*e250*/  FFMA.FTZ R53, R18, R54, R53 ;  /* 0x0000003612357223 */ /* 0x000fe20000010035 */
[-C--:B------:R-:W-:Y:S01]  /*e260*/  FFMA.FTZ R40, R73, -R39.reuse, R205 ;  /* 0x8000002749287223 */ /* 0x080fe200000100cd */
[----:B------:R-:W-:Y:S01]  /*e270*/  FMUL.FTZ R57, R174, R134 ;  /* 0x00000086ae397220 */ /* 0x000fe20000410000 */
[----:B------:R-:W-:Y:S01]  /*e280*/  FADD.FTZ R34, R34, R51 ;  /* 0x0000003322227221 */ /* 0x000fe20000010000 */
[----:B------:R0:W-:Y:S01]  /*e290*/  STS [R60+0x4234], R55 ;  /* 0x004234373c007388 */ /* 0x0001e20000000800 */
[----:B------:R-:W-:Y:S01]  /*e2a0*/  FADD.FTZ R53, R36, R53 ;  /* 0x0000003524357221 */ /* 0x000fe20000010000 */
[----:B------:R-:W-:Y:S01]  /*e2b0*/  FMUL.FTZ R51, R17, R54 ;  /* 0x0000003611337220 */ /* 0x000fe20000410000 */
[----:B------:R-:W-:Y:S01]  /*e2c0*/  FFMA.FTZ R39, R74, -R39, R206 ;  /* 0x800000274a277223 */ /* 0x000fe200000100ce */
[----:B------:R-:W-:Y:S01]  /*e2d0*/  FMUL.FTZ R36, R40, R57 ;  /* 0x0000003928247220 */ /* 0x000fe20000410000 */
[----:B------:R1:W-:Y:S01]  /*e2e0*/  STS [R60+0x4250], R63 ;  /* 0x0042503f3c007388 */ /* 0x0003e20000000800 */
[----:B------:R-:W-:Y:S01]  /*e2f0*/  FFMA.FTZ R51, R18, R52, -R51 ;  /* 0x0000003412337223 */ /* 0x000fe20000010833 */
[----:B------:R-:W-:Y:S01]  /*e300*/  FFMA.FTZ R110, R35, R131, R110 ;  /* 0x00000083236e7223 */ /* 0x000fe2000001006e */
[----:B------:R-:W-:Y:S01]  /*e310*/  FADD.FTZ R97, R68, R97 ;  /* 0x0000006144617221 */ /* 0x000fe20000010000 */
[----:B------:R-:W-:Y:S01]  /*e320*/  FMUL.FTZ R84, R177, R132 ;  /* 0x00000084b1547220 */ /* 0x000fe20000410000 */
[----:B0-----:R-:W-:Y:S01]  /*e330*/  FMUL.FTZ R55, R173, R134 ;  /* 0x00000086ad377220 */ /* 0x001fe20000410000 */
[----:B------:R-:W-:Y:S01]  /*e340*/  FADD.FTZ R51, R34, R51 ;  /* 0x0000003322337221 */ /* 0x000fe20000010000 */
[----:B------:R-:W-:Y:S01]  /*e350*/  FMUL.FTZ R34, R149, R133 ;  /* 0x0000008595227220 */ /* 0x000fe20000410000 */
[----:B------:R-:W-:Y:S01]  /*e360*/  FMUL.FTZ R122, R65, R84 ;  /* 0x00000054417a7220 */ /* 0x000fe20000410000 */
[-C--:B------:R-:W-:Y:S01]  /*e370*/  FMUL.FTZ R64, R40, R55.reuse ;  /* 0x0000003728407220 */ /* 0x080fe20000410000 */
[----:B------:R-:W-:Y:S01]  /*e380*/  FFMA.FTZ R56, R39, R55, R36 ;  /* 0x0000003727387223 */ /* 0x000fe20000010024 */
[----:B------:R-:W-:Y:S01]  /*e390*/  FFMA.FTZ R36, R147, R35, R66 ;  /* 0x0000002393247223 */ /* 0x000fe20000010042 */
[----:B-1----:R-:W-:Y:S01]  /*e3a0*/  FMUL.FTZ R63, R177, UR42 ;  /* 0x0000002ab13f7c20 */ /* 0x002fe20008410000 */
[----:B------:R-:W-:Y:S01]  /*e3b0*/  FFMA.FTZ R64, R39, R57, -R64 ;  /* 0x0000003927407223 */ /* 0x000fe20000010840 */
[----:B------:R-:W-:Y:S01]  /*e3c0*/  FADD.FTZ R53, R53, R56 ;  /* 0x0000003835357221 */ /* 0x000fe20000010000 */
[----:B------:R-:W-:Y:S01]  /*e3d0*/  FMUL.FTZ R56, R178, UR42 ;  /* 0x0000002ab2387c20 */ /* 0x000fe20008410000 */
[-C--:B------:R-:W-:Y:S01]  /*e3e0*/  FFMA.FTZ R35, R72, -R34.reuse, R208 ;  /* 0x8000002248237223 */ /* 0x080fe200000100d0 */
[----:B------:R-:W-:Y:S01]  /*e3f0*/  FADD.FTZ R51, R51, R64 ;  /* 0x0000004033337221 */ /* 0x000fe20000010000 */
[----:B------:R-:W-:Y:S01]  /*e400*/  FFMA.FTZ R34, R59, -R34, R207 ;  /* 0x800000223b227223 */ /* 0x000fe200000100cf */
[----:B------:R-:W-:Y:S01]  /*e410*/  FFMA.FTZ R70, R177, UR43, R56 ;  /* 0x0000002bb1467c23 */ /* 0x000fe20008010038 */
[-C--:B------:R-:W-:Y:S01]  /*e420*/  FMUL.FTZ R64, R176, R133.reuse ;  /* 0x00000085b0407220 */ /* 0x080fe20000410000 */
[----:B------:R-:W-:Y:S01]  /*e430*/  FMUL.FTZ R56, R175, R133 ;  /* 0x00000085af387220 */ /* 0x000fe20000410000 */
[C---:B------:R-:W-:Y:S01]  /*e440*/  FFMA.FTZ R68, R178.reuse, UR43, -R63 ;  /* 0x0000002bb2447c23 */ /* 0x040fe2000801083f */
        /* <DEDUP_REMOVED lines=8> */
[-C--:B------:R-:W-:Y:S01]  /*e4d0*/  FFMA.FTZ R114, R33, R84.reuse, R114 ;  /* 0x0000005421727223 */ /* 0x080fe20000010072 */
[----:B------:R-:W-:Y:S01]  /*e4e0*/  FADD.FTZ R53, R53, R66 ;  /* 0x0000004235357221 */ /* 0x000fe20000010000 */
[----:B------:R-:W-:Y:S01]  /*e4f0*/  FADD.FTZ R51, R51, R68 ;  /* 0x0000004433337221 */ /* 0x000fe20000010000 */
        /* <DEDUP_REMOVED lines=24> */
[----:B------:R-:W-:Y:S01]  /*e680*/  IADD3 R48, R159, 0x180, RZ ;  /* 0x000001809f307810 */ /* 0x000fe20007ffe0ff */
[----:B------:R-:W-:Y:S01]  /*e690*/  STS [R60+0x422c], R65 ;  /* 0x00422c413c007388 */ /* 0x000fe20000000800 */
[----:B------:R-:W-:Y:S01]  /*e6a0*/  FADD.FTZ R46, R27, R46 ;  /* 0x0000002e1b2e7221 */ /* 0x000fe20000010000 */
[----:B------:R-:W-:Y:S01]  /*e6b0*/  FADD.FTZ R27, R24, R45 ;  /* 0x0000002d181b7221 */ /* 0x000fe20000010000 */
[----:B------:R-:W-:Y:S01]  /*e6c0*/  FMUL.FTZ R45, R152, R29 ;  /* 0x0000001d982d7220 */ /* 0x000fe20000410000 */
[----:B------:R-:W-:Y:S01]  /*e6d0*/  FMUL.FTZ R29, R153, R30 ;  /* 0x0000001e991d7220 */ /* 0x000fe20000410000 */
[----:B------:R-:W-:Y:S01]  /*e6e0*/  STS [R60+0x4220], R51 ;  /* 0x004220333c007388 */ /* 0x000fe20000000800 */
[----:B------:R-:W-:Y:S01]  /*e6f0*/  FADD.FTZ R44, R27, R44 ;  /* 0x0000002c1b2c7221 */ /* 0x000fe20000010000 */
[----:B------:R-:W-:Y:S01]  /*e700*/  FMUL.FTZ R27, R153, R32 ;  /* 0x00000020991b7220 */ /* 0x000fe20000410000 */
[----:B------:R-:W-:Y:S01]  /*e710*/  FADD.FTZ R43, R46, R43 ;  /* 0x0000002b2e2b7221 */ /* 0x000fe20000010000 */
[----:B------:R-:W-:Y:S01]  /*e720*/  STS [R60+0x4224], R49 ;  /* 0x004224313c007388 */ /* 0x000fe20000000800 */
[----:B------:R-:W-:Y:S01]  /*e730*/  IADD3 R46, R159, 0x140, RZ ;  /* 0x000001409f2e7810 */ /* 0x000fe20007ffe0ff */
[----:B------:R-:W-:Y:S01]  /*e740*/  FFMA.FTZ R33, R33, R70, R82 ;  /* 0x0000004621217223 */ /* 0x000fe20000010052 */
        /* <DEDUP_REMOVED lines=14> */
[C---:B------:R-:W-:Y:S01]  /*e830*/  IADD3 R64, R159.reuse, 0x300, RZ ;  /* 0x000003009f407810 */ /* 0x040fe20007ffe0ff */
[----:B------:R-:W-:Y:S01]  /*e840*/  FFMA.FTZ R201, -R16, R201, -RZ ;  /* 0x000000c910c97223 */ /* 0x000fe200000109ff */
[C---:B------:R-:W-:Y:S01]  /*e850*/  IADD3 R66, R159.reuse, 0x340, RZ ;  /* 0x000003409f427810 */ /* 0x040fe20007ffe0ff */
[----:B------:R2:W-:Y:S01]  /*e860*/  STS [R60+0x4208], R31 ;  /* 0x0042081f3c007388 */ /* 0x0005e20000000800 */
[C---:B------:R-:W-:Y:S01]  /*e870*/  IADD3 R68, R159.reuse, 0x380, RZ ;  /* 0x000003809f447810 */ /* 0x040fe20007ffe0ff */
[----:B0-----:R-:W-:Y:S01]  /*e880*/  FADD.FTZ R23, R44, R61 ;  /* 0x0000003d2c177221 */ /* 0x001fe20000010000 */
[C---:B------:R-:W-:Y:S01]  /*e890*/  IADD3 R70, R159.reuse, 0x3c0, RZ ;  /* 0x000003c09f467810 */ /* 0x040fe20007ffe0ff */
[----:B------:R-:W-:Y:S01]  /*e8a0*/  STS [R60+0x420c], R45 ;  /* 0x00420c2d3c007388 */ /* 0x000fe20000000800 */
[C---:B------:R-:W-:Y:S01]  /*e8b0*/  IADD3 R82, R159.reuse, 0x400, RZ ;  /* 0x000004009f527810 */ /* 0x040fe20007ffe0ff */
[----:B-1----:R-:W-:Y:S01]  /*e8c0*/  FMUL.FTZ R25, R16, R202 ;  /* 0x000000ca10197220 */ /* 0x002fe20000410000 */
[C---:B------:R-:W-:Y:S01]  /*e8d0*/  IADD3 R24, R159.reuse, 0x40, RZ ;  /* 0x000000409f187810 */ /* 0x040fe20007ffe0ff */
[----:B------:R0:W-:Y:S01]  /*e8e0*/  STS [R60+0x4200], R27 ;  /* 0x0042001b3c007388 */ /* 0x0001e20000000800 */
[----:B------:R-:W-:Y:S01]  /*e8f0*/  IADD3 R26, R159, 0x80, RZ ;  /* 0x000000809f1a7810 */ /* 0x000fe20007ffe0ff */
[----:B------:R-:W-:Y:S01]  /*e900*/  FMUL.FTZ R199, R15, R199 ;  /* 0x000000c70fc77220 */ /* 0x000fe20000410000 */
[C---:B------:R-:W-:Y:S01]  /*e910*/  IADD3 R30, R159.reuse, 0xc0, RZ ;  /* 0x000000c09f1e7810 */ /* 0x040fe20007ffe0ff */
[----:B------:R1:W-:Y:S01]  /*e920*/  STS [R60+0x4204], R29 ;  /* 0x0042041d3c007388 */ /* 0x0003e20000000800 */
[----:B------:R-:W-:Y:S01]  /*e930*/  IADD3 R42, R159, 0x100, RZ ;  /* 0x000001009f2a7810 */ /* 0x000fe20007ffe0ff */
[----:B--2---:R-:W-:Y:S01]  /*e940*/  FMUL.FTZ R31, R13, R206 ;  /* 0x000000ce0d1f7220 */ /* 0x004fe20000410000 */
[C---:B------:R-:W-:Y:S01]  /*e950*/  IADD3 R84, R159.reuse, 0x440, RZ ;  /* 0x000004409f547810 */ /* 0x040fe20007ffe0ff */
[C---:B------:R-:W-:Y:S01]  /*e960*/  FFMA.FTZ R203, -R14.reuse, R203, -RZ ;  /* 0x000000cb0ecb7223 */ /* 0x040fe200000109ff */
[----:B------:R-:W-:Y:S01]  /*e970*/  IADD3 R114, R159, 0x480, RZ ;  /* 0x000004809f727810 */ /* 0x000fe20007ffe0ff */
[----:B0-----:R-:W-:Y:S01]  /*e980*/  FFMA.FTZ R27, -R15, R200, -RZ ;  /* 0x000000c80f1b7223 */ /* 0x001fe200000109ff */
[----:B------:R-:W-:Y:S01]  /*e990*/  IADD3 R122, R159, 0x4c0, RZ ;  /* 0x000004c09f7a7810 */ /* 0x000fe20007ffe0ff */
[----:B------:R-:W-:Y:S01]  /*e9a0*/  FFMA.FTZ R205, -R13, R205, -RZ ;  /* 0x000000cd0dcd7223 */ /* 0x000fe200000109ff */
[C---:B------:R-:W-:Y:S01]  /*e9b0*/  IADD3 R160, R159.reuse, 0x500, RZ ;  /* 0x000005009fa07810 */ /* 0x040fe20007ffe0ff */
[----:B-1----:R-:W-:Y:S01]  /*e9c0*/  FMUL.FTZ R29, R14, R204 ;  /* 0x000000cc0e1d7220 */ /* 0x002fe20000410000 */
[C---:B------:R-:W-:Y:S01]  /*e9d0*/  IADD3 R162, R159.reuse, 0x540, RZ ;  /* 0x000005409fa27810 */ /* 0x040fe20007ffe0ff */
[----:B------:R-:W-:Y:S01]  /*e9e0*/  FFMA.FTZ R207, -R12, R207, -RZ ;  /* 0x000000cf0ccf7223 */ /* 0x000fe200000109ff */
[----:B------:R-:W-:Y:S01]  /*e9f0*/  IADD3 R164, R159, 0x580, RZ ;  /* 0x000005809fa47810 */ /* 0x000fe20007ffe0ff */
[----:B------:R-:W-:Y:S01]  /*ea00*/  FFMA.FTZ R209, -R11, R209, -RZ ;  /* 0x000000d10bd17223 */ /* 0x000fe200000109ff */
[C---:B------:R-:W-:Y:S01]  /*ea10*/  IADD3 R178, R159.reuse, 0x600, RZ ;  /* 0x000006009fb27810 */ /* 0x040fe20007ffe0ff */
[----:B------:R-:W-:Y:S01]  /*ea20*/  FFMA.FTZ R211, -R10, R211, -RZ ;  /* 0x000000d30ad37223 */ /* 0x000fe200000109ff */
[----:B------:R-:W-:Y:S01]  /*ea30*/  IADD3 R180, R159, 0x640, RZ ;  /* 0x000006409fb47810 */ /* 0x000fe20007ffe0ff */
[----:B------:R-:W-:Y:S01]  /*ea40*/  FMUL.FTZ R213, R9, R213 ;  /* 0x000000d509d57220 */ /* 0x000fe20000410000 */
        /* <DEDUP_REMOVED lines=64> */
[-C--:B------:R-:W-:Y:S01]  /*ee50*/  LEA R41, R24, R119.reuse, 0x2 ;  /* 0x0000007718297211 */ /* 0x080fe200078e10ff */
[----:B------:R-:W-:Y:S01]  /*ee60*/  FMUL.FTZ R24, R172, UR42 ;  /* 0x0000002aac187c20 */ /* 0x000fe20008410000 */
[-C--:B------:R-:W-:Y:S01]  /*ee70*/  LEA R42, R26, R119.reuse, 0x2 ;  /* 0x000000771a2a7211 */ /* 0x080fe200078e10ff */
[----:B------:R-:W1:Y:S01]  /*ee80*/  LDS R197, [R28+0x4200] ;  /* 0x004200001cc57984 */ /* 0x000e620000000800 */
[-C--:B------:R-:W-:Y:S01]  /*ee90*/  LEA R43, R30, R119.reuse, 0x2 ;  /* 0x000000771e2b7211 */ /* 0x080fe200078e10ff */
[----:B------:R-:W-:Y:S01]  /*eea0*/  FMUL.FTZ R26, R170, UR42 ;  /* 0x0000002aaa1a7c20 */ /* 0x000fe20008410000 */
[-C--:B------:R-:W-:Y:S01]  /*eeb0*/  LEA R44, R44, R119.reuse, 0x2 ;  /* 0x000000772c2c7211 */ /* 0x080fe200078e10ff */
[----:B------:R-:W2:Y:S01]  /*eec0*/  LDS R161, [R47+0x4900] ;  /* 0x004900002fa17984 */ /* 0x000ea20000000800 */
[----:B------:R-:W-:-:S02]  /*eed0*/  LEA R57, R84, R119, 0x2 ;  /* 0x0000007754397211 */ /* 0x000fc400078e10ff */
[-C--:B------:R-:W-:Y:S01]  /*eee0*/  LEA R61, R114, R119.reuse, 0x2 ;  /* 0x00000077723d7211 */ /* 0x080fe200078e10ff */
[----:B------:R-:W4:Y:S01]  /*eef0*/  LDS R84, [R41+0x4300] ;  /* 0x0043000029547984 */ /* 0x000f220000000800 */
        /* <DEDUP_REMOVED lines=18> */
[----:B------:R-:W-:Y:S02]  /*f020*/  LEA R83, R192, R119, 0x2 ;  /* 0x00000077c0537211 */ /* 0x000fe400078e10ff */
[----:B------:R-:W-:Y:S01]  /*f030*/  LEA R198, R198, -R159, 0x1 ;  /* 0x8000009fc6c67211 */ /* 0x000fe200078e08ff */
[----:B------:R-:W0:Y:S03]  /*f040*/  LDS R164, [R50+0x4c00] ;  /* 0x004c000032a47984 */ /* 0x000e260000000800 */
[----:B------:R-:W-:Y:S01]  /*f050*/  ISETP.GE.AND P1, PT, R198, 0x1, PT ;  /* 0x00000001c600780c */ /* 0x000fe20003f26270 */
        /* <DEDUP_REMOVED lines=36> */
[----:B-----5:R-:W-:-:S03]  /*f2a0*/  FFMA.FTZ R25, -R0, R230, -RZ ;  /* 0x000000e600197223 */ /* 0x020fc600000109ff */
        /* <DEDUP_REMOVED lines=31> */
[----:B------:R1:W-:Y:S04]  /*f4a0*/  STS [R60+0x6358], R199 ;  /* 0x006358c73c007388 */ /* 0x0003e80000000800 */
[----:B------:R-:W-:Y:S04]  /*f4b0*/  STS [R60+0x635c], R221 ;  /* 0x00635cdd3c007388 */ /* 0x000fe80000000800 */
[----:B------:R-:W-:Y:S01]  /*f4c0*/  STS [R60+0x6360], R29 ;  /* 0x0063601d3c007388 */ /* 0x000fe20000000800 */
[----:B-1----:R-:W-:-:S03]  /*f4d0*/  FFMA.FTZ R199, R167, UR43, R24 ;  /* 0x0000002ba7c77c23 */ /* 0x002fc60008010018 */
[----:B------:R-:W-:Y:S04]  /*f4e0*/  STS [R60+0x6364], R223 ;  /* 0x006364df3c007388 */ /* 0x000fe80000000800 */
[----:B------:R1:W-:Y:S04]  /*f4f0*/  STS [R60+0x6368], R201 ;  /* 0x006368c93c007388 */ /* 0x0003e80000000800 */
[----:B------:R-:W-:Y:S04]  /*f500*/  STS [R60+0x636c], R225 ;  /* 0x00636ce13c007388 */ /* 0x000fe80000000800 */
[----:B------:R-:W-:Y:S01]  /*f510*/  STS [R60+0x6374], R227 ;  /* 0x006374e33c007388 */ /* 0x000fe20000000800 */
[----:B-1----:R-:W-:-:S03]  /*f520*/  FFMA.FTZ R201, R169, UR43, R26 ;  /* 0x0000002ba9c97c23 */ /* 0x002fc6000801001a */
[----:B------:R1:W-:Y:S02]  /*f530*/  STS [R60+0x6378], R229 ;  /* 0x006378e53c007388 */ /* 0x0003e40000000800 */
[----:B-1----:R-:W-:Y:S01]  /*f540*/  FFMA.FTZ R60, R168, UR43, -R25 ;  /* 0x0000002ba83c7c23 */ /* 0x002fe20008010819 */
[----:B------:R-:W-:Y:S06]  /*f550*/  BAR.SYNC.DEFER_BLOCKING 0x0 ;  /* 0x0000000000007b1d */ /* 0x000fec0000010000 */
[----:B0-2-4-:R-:W-:Y:S05]  /*f560*/  @!P1 BRA `(.L_x_9259) ;  /* 0x0000000000b89947 */ /* 0x015fea0003800000 */
        /* <DEDUP_REMOVED lines=37> */
[C---:B0-----:R-:W-:Y:S01]  /*f7c0*/  LEA R28, P1, R24.reuse, UR41, 0x2 ;  /* 0x00000029181c7c11 */ /* 0x041fe2000f8210ff */
[----:B------:R-:W-:Y:S02]  /*f7d0*/  UIMAD UR40, UR7, UR35, UR40 ;  /* 0x00000023072872a4 */ /* 0x000fe4000f8e0228 */
[----:B------:R-:W-:Y:S01]  /*f7e0*/  IMAD.WIDE.U32 R26, R25, UR7, R26 ;  /* 0x00000007191a7c25 */ /* 0x000fe2000f8e001a */
[----:B------:R-:W-:-:S04]  /*f7f0*/  LEA.HI.X R29, R24, UR57, R29, 0x2, P1 ;  /* 0x00000039181d7c11 */ /* 0x000fc800088f141d */
[----:B------:R-:W-:Y:S01]  /*f800*/  IADD3 R25, R27, UR40, RZ ;  /* 0x000000281b197c10 */ /* 0x000fe2000fffe0ff */
[----:B------:R0:W-:Y:S01]  /*f810*/  REDG.E.ADD.F32.FTZ.RN.STRONG.GPU desc[UR20][R28.64], R197 ;  /* 0x000000c51c0079a6 */ /* 0x0001e2000c10f394 */
[----:B------:R-:W-:-:S04]  /*f820*/  LEA R30, P2, R26, UR42, 0x2 ;  /* 0x0000002a1a1e7c11 */ /* 0x000fc8000f8410ff */
[----:B------:R-:W-:-:S05]  /*f830*/  LEA.HI.X R31, R26, UR43, R25, 0x2, P2 ;  /* 0x0000002b1a1f7c11 */ /* 0x000fca00090f1419 */
[----:B-1----:R0:W-:Y:S04]  /*f840*/  REDG.E.ADD.F32.FTZ.RN.STRONG.GPU desc[UR20][R30.64], R209 ;  /* 0x000000d11e0079a6 */ /* 0x0021e8000c10f394 */
.L_x_9259:
[----:B------:R-:W-:Y:S05]  /*f850*/  BSYNC B0 ;  /* 0x0000000000007941 */ /* 0x000fea0003800000 */
.L_x_9258:
[----:B------:R-:W-:Y:S01]  /*f860*/  USHF.R.U32.HI UR40, URZ, 0x1, UR29 ;  /* 0x000000013f287899 */ /* 0x000fe2000801161d */
[----:B------:R-:W1:Y:S01]  /*f870*/  LDS R41, [R41+0x6400] ;  /* 0x0064000029297984 */ /* 0x000e620000000800 */
[----:B------:R-:W-:Y:S01]  /*f880*/  USHF.R.U64 UR42, UR28, 0x1, UR29 ;  /* 0x000000011c2a7899 */ /* 0x000fe2000800121d */
[----:B------:R-:W2:Y:S01]  /*f890*/  LDC.64 R24, c[0x0][0x380] ;  /* 0x0000e000ff187b82 */ /* 0x000ea20000000a00 */
[----:B------:R-:W-:Y:S01]  /*f8a0*/  UIMAD UR43, UR40, UR11, URZ ;  /* 0x0000000b282b72a4 */ /* 0x000fe2000f8e023f */
[----:B0-----:R-:W-:Y:S01]  /*f8b0*/  SHF.L.U32 R28, R159, 0x2, RZ ;  /* 0x000000029f1c7819 */ /* 0x001fe200000006ff */
[----:B------:R-:W-:Y:S01]  /*f8c0*/  USHF.R.U32.HI UR60, URZ, 0x1, UR37 ;  /* 0x000000013f3c7899 */ /* 0x000fe20008011625 */
[----:B------:R-:W-:Y:S01]  /*f8d0*/  SHF.R.U32.HI R29, RZ, 0x1e, R159 ;  /* 0x0000001eff1d7819 */ /* 0x000fe2000001169f */
[----:B------:R-:W-:Y:S01]  /*f8e0*/  UIMAD.WIDE.U32 UR40, UR42, UR11, URZ ;  /* 0x0000000b2a2872a5 */ /* 0x000fe2000f8e003f */
[----:B------:R-:W-:Y:S01]  /*f8f0*/  BSSY B0, `(.L_x_9260) ;  /* 0x0000030000007945 */ /* 0x000fe20003800000 */
[----:B------:R-:W-:Y:S01]  /*f900*/  UIMAD UR43, UR47, UR42, UR43 ;  /* 0x0000002a2f2b72a4 */ /* 0x000fe2000f8e022b */
[----:B------:R-:W0:Y:S01]  /*f910*/  LDC.64 R26, c[0x0][0x360] ;  /* 0x0000d800ff1a7b82 */ /* 0x000e220000000a00 */
[----:B------:R-:W-:-:S02]  /*f920*/  USHF.R.U64 UR42, UR36, 0x1, UR37 ;  /* 0x00000001242a7899 */ /* 0x000fc40008001225 */
[----:B------:R-:W-:Y:S02]  /*f930*/  UIMAD UR60, UR60, UR11, URZ ;  /* 0x0000000b3c3c72a4 */ /* 0x000fe4000f8e023f */
[----:B------:R-:W-:Y:S02]  /*f940*/  UIADD3 UR41, UR43, UR41, URZ ;  /* 0x000000292b297290 */ /* 0x000fe4000fffe03f */
[----:B------:R-:W-:Y:S02]  /*f950*/  UIMAD UR57, UR45, UR30, URZ ;  /* 0x0000001e2d3972a4 */ /* 0x000fe4000f8e023f */
[----:B------:R-:W-:Y:S02]  /*f960*/  UIMAD UR60, UR47, UR42, UR60 ;  /* 0x0000002a2f3c72a4 */ /* 0x000fe4000f8e023c */
[----:B------:R-:W-:Y:S02]  /*f970*/  UIMAD UR47, UR12, UR31, UR57 ;  /* 0x0000001f0c2f72a4 */ /* 0x000fe4000f8e0239 */
[----:B------:R-:W-:-:S02]  /*f980*/  UIMAD.WIDE.U32 UR40, UR12, UR30, UR40 ;  /* 0x0000001e0c2872a5 */ /* 0x000fc4000f8e0028 */
[----:B------:R-:W-:Y:S02]  /*f990*/  UIMAD.WIDE.U32 UR42, UR42, UR11, URZ ;  /* 0x0000000b2a2a72a5 */ /* 0x000fe4000f8e003f */
[----:B------:R-:W-:Y:S02]  /*f9a0*/  UIADD3 UR41, UR47, UR41, URZ ;  /* 0x000000292f297290 */ /* 0x000fe4000fffe03f */
[----:B------:R-:W-:Y:S02]  /*f9b0*/  UIMAD UR45, UR45, UR38, URZ ;  /* 0x000000262d2d72a4 */ /* 0x000fe4000f8e023f */
[----:B------:R-:W-:Y:S02]  /*f9c0*/  UIADD3 UR43, UR60, UR43, URZ ;  /* 0x0000002b3c2b7290 */ /* 0x000fe4000fffe03f */
[----:B------:R-:W-:Y:S02]  /*f9d0*/  ULEA UR47, UP0, UR40, UR32, 0x3 ;  /* 0x00000020282f7291 */ /* 0x000fe4000f80183f */
[----:B------:R-:W-:-:S02]  /*f9e0*/  UIMAD UR45, UR12, UR39, UR45 ;  /* 0x000000270c2d72a4 */ /* 0x000fc4000f8e022d */
[----:B------:R-:W-:Y:S02]  /*f9f0*/  UIMAD.WIDE.U32 UR42, UR12, UR38, UR42 ;  /* 0x000000260c2a72a5 */ /* 0x000fe4000f8e002a */
[----:B------:R-:W-:Y:S01]  /*fa00*/  ULEA.HI.X UR57, UR40, UR33, UR41, 0x3, UP0 ;  /* 0x0000002128397291 */ /* 0x000fe200080f1c29 */
[----:B------:R-:W-:Y:S01]  /*fa10*/  IADD3 R30, P1, R28, UR47, RZ ;  /* 0x0000002f1c1e7c10 */ /* 0x000fe2000ff3e0ff */
[----:B------:R-:W-:Y:S01]  /*fa20*/  UIADD3 UR46, UR6, -UR48, URZ ;  /* 0x80000030062e7290 */ /* 0x000fe2000fffe03f */
[----:B------:R-:W-:Y:S01]  /*fa30*/  ULDC.64 UR40, c[0x0][0x3d0] ;  /* 0x0000f40000287ab9 */ /* 0x000fe20000000a00 */
[----:B------:R-:W-:Y:S02]  /*fa40*/  UIADD3 UR45, UR45, UR43, URZ ;  /* 0x0000002b2d2d7290 */ /* 0x000fe4000fffe03f */
[----:B------:R-:W-:Y:S01]  /*fa50*/  IADD3.X R31, R29, UR57, RZ, P1, !PT ;  /* 0x000000391d1f7c10 */ /* 0x000fe20008ffe4ff */
[----:B------:R-:W-:Y:S01]  /*fa60*/  ULEA UR40, UP0, UR42, UR40, 0x3 ;  /* 0x000000282a287291 */ /* 0x000fe2000f80183f */
[----:B------:R-:W-:Y:S01]  /*fa70*/  ISETP.GE.AND P1, PT, R198, 0x41, PT ;  /* 0x00000041c600780c */ /* 0x000fe20003f26270 */
[----:B------:R-:W-:-:S02]  /*fa80*/  UIMAD UR46, UR46, -0x800, URZ ;  /* 0xfffff8002e2e78a4 */ /* 0x000fc4000f8e023f */
[----:B------:R-:W-:Y:S02]  /*fa90*/  ULEA.HI.X UR41, UR42, UR41, UR45, 0x3, UP0 ;  /* 0x000000292a297291 */ /* 0x000fe400080f1c2d */
[----:B------:R-:W-:Y:S01]  /*faa0*/  IADD3 R28, P2, R28, UR40, RZ ;  /* 0x000000281c1c7c10 */ /* 0x000fe2000ff5e0ff */
[----:B------:R-:W-:Y:S01]  /*fab0*/  USHF.L.U64.HI UR42, UR8, 0x2, UR9 ;  /* 0x00000002082a7899 */ /* 0x000fe20008010209 */
[----:B------:R-:W-:Y:S01]  /*fac0*/  MOV R209, UR46 ;  /* 0x0000002e00d17c02 */ /* 0x000fe20008000f00 */
[----:B------:R-:W-:Y:S01]  /*fad0*/  USHF.L.U32 UR40, UR8, 0x2, URZ ;  /* 0x0000000208287899 */ /* 0x000fe2000800063f */
[----:B------:R-:W-:Y:S02]  /*fae0*/  IADD3.X R29, R29, UR41, RZ, P2, !PT ;  /* 0x000000291d1d7c10 */ /* 0x000fe400097fe4ff */
[----:B------:R-:W-:Y:S01]  /*faf0*/  MOV R197, UR46 ;  /* 0x0000002e00c57c02 */ /* 0x000fe20008000f00 */
[----:B--2---:R-:W-:Y:S02]  /*fb00*/  IMAD R208, R24, UR42, RZ ;  /* 0x0000002a18d07c24 */ /* 0x004fe4000f8e02ff */
[----:B------:R-:W-:-:S04]  /*fb10*/  IMAD.WIDE R28, R209, 0x4, R28 ;  /* 0x00000004d11c7825 */ /* 0x000fc800078e021c */
[----:B------:R-:W-:-:S04]  /*fb20*/  IMAD.WIDE R30, R197, 0x4, R30 ;  /* 0x00000004c51e7825 */ /* 0x000fc800078e021e */
[----:B0-----:R-:W-:Y:S02]  /*fb30*/  IMAD R206, R26, UR42, RZ ;  /* 0x0000002a1ace7c24 */ /* 0x001fe4000f8e02ff */
[----:B------:R-:W-:Y:S02]  /*fb40*/  IMAD R25, R25, UR40, R208 ;  /* 0x0000002819197c24 */ /* 0x000fe4000f8e02d0 */
[----:B------:R-:W-:-:S04]  /*fb50*/  IMAD.WIDE.U32 R28, R24, UR40, R28 ;  /* 0x00000028181c7c25 */ /* 0x000fc8000f8e001c */
[----:B------:R-:W-:Y:S01]  /*fb60*/  FADD.FTZ R24, R32, R38 ;  /* 0x0000002620187221 */ /* 0x000fe20000010000 */
[----:B------:R-:W-:Y:S01]  /*fb70*/  IMAD R27, R27, UR40, R206 ;  /* 0x000000281b1b7c24 */ /* 0x000fe2000f8e02ce */
[----:B------:R-:W-:Y:S01]  /*fb80*/  IADD3 R29, R29, R25, RZ ;  /* 0x000000191d1d7210 */ /* 0x000fe20007ffe0ff */
[----:B------:R-:W-:-:S04]  /*fb90*/  IMAD.WIDE.U32 R30, R26, UR40, R30 ;  /* 0x000000281a1e7c25 */ /* 0x000fc8000f8e001e */
[----:B------:R-:W-:Y:S01]  /*fba0*/  FADD.FTZ R25, R23, R37 ;  /* 0x0000002517197221 */ /* 0x000fe20000010000 */
[----:B------:R-:W-:Y:S01]  /*fbb0*/  IADD3 R31, R31, R27, RZ ;  /* 0x0000001b1f1f7210 */ /* 0x000fe20007ffe0ff */
[----:B-1----:R-:W-:Y:S06]  /*fbc0*/  @!P1 BRA `(.L_x_9261) ;  /* 0x0000000000089947 */ /* 0x002fec0003800000 */
[----:B------:R0:W-:Y:S04]  /*fbd0*/  REDG.E.ADD.F32.FTZ.RN.STRONG.GPU desc[UR20][R30.64+-0x1f00], R84 ;  /* 0xffe100541e0079a6 */ /* 0x0001e8000c10f394 */
[----:B------:R0:W-:Y:S02]  /*fbe0*/  REDG.E.ADD.F32.FTZ.RN.STRONG.GPU desc[UR20][R28.64+-0x1f00], R41 ;  /* 0xffe100291c0079a6 */ /* 0x0001e4000c10f394 */
.L_x_9261:
[----:B------:R-:W-:Y:S05]  /*fbf0*/  BSYNC B0 ;  /* 0x0000000000007941 */ /* 0x000fea0003800000 */
.L_x_9260:
        /* <DEDUP_REMOVED lines=11> */
.L_x_9263:
[----:B------:R-:W-:Y:S05]  /*fcb0*/  BSYNC B0 ;  /* 0x0000000000007941 */ /* 0x000fea0003800000 */
.L_x_9262:
[----:B------:R-:W3:Y:S01]  /*fcc0*/  LDS R43, [R43+0x6600] ;  /* 0x006600002b2b7984 */ /* 0x000ee20000000800 */
[----:B------:R-:W-:Y:S04]  /*fcd0*/  BSSY B0, `(.L_x_9264) ;  /* 0x0000004000007945 */ /* 0x000fe80003800000 */
[----:B------:R-:W-:Y:S05]  /*fce0*/  @!P1 BRA `(.L_x_9265) ;  /* 0x0000000000089947 */ /* 0x000fea0003800000 */
[----:B------:R4:W-:Y:S04]  /*fcf0*/  REDG.E.ADD.F32.FTZ.RN.STRONG.GPU desc[UR20][R30.64+-0x1d00], R115 ;  /* 0xffe300731e0079a6 */ /* 0x0009e8000c10f394 */
[----:B---3--:R4:W-:Y:S02]  /*fd00*/  REDG.E.ADD.F32.FTZ.RN.STRONG.GPU desc[UR20][R28.64+-0x1d00], R43 ;  /* 0xffe3002b1c0079a6 */ /* 0x0089e4000c10f394 */
.L_x_9265:
[----:B------:R-:W-:Y:S05]  /*fd10*/  BSYNC B0 ;  /* 0x0000000000007941 */ /* 0x000fea0003800000 */
.L_x_9264:
[----:B-12---:R1:W2:Y:S01]  /*fd20*/  LDS R23, [R44+0x6700] ;  /* 0x006700002c177984 */ /* 0x0062a20000000800 */
[----:B------:R-:W-:Y:S04]  /*fd30*/  BSSY B0, `(.L_x_9266) ;  /* 0x0000004000007945 */ /* 0x000fe80003800000 */
[----:B------:R-:W-:Y:S05]  /*fd40*/  @!P2 BRA `(.L_x_9267) ;  /* 0x000000000008a947 */ /* 0x000fea0003800000 */
[----:B------:R0:W-:Y:S04]  /*fd50*/  REDG.E.ADD.F32.FTZ.RN.STRONG.GPU desc[UR20][R30.64+-0x1c00], R122 ;  /* 0xffe4007a1e0079a6 */ /* 0x0001e8000c10f394 */
[----:B--2---:R0:W-:Y:S02]  /*fd60*/  REDG.E.ADD.F32.FTZ.RN.STRONG.GPU desc[UR20][R28.64+-0x1c00], R23 ;  /* 0xffe400171c0079a6 */ /* 0x0041e4000c10f394 */
.L_x_9267:
[----:B------:R-:W-:Y:S05]  /*fd70*/  BSYNC B0 ;  /* 0x0000000000007941 */ /* 0x000fea0003800000 */
.L_x_9266:
[----:B------:R-:W0:Y:S01]  /*fd80*/  LDS R45, [R45+0x6800] ;  /* 0x006800002d2d7984 */ /* 0x000e220000000800 */
[----:B------:R-:W-:Y:S04]  /*fd90*/  BSSY B0, `(.L_x_9268) ;  /* 0x0000004000007945 */ /* 0x000fe80003800000 */
[----:B------:R-:W-:Y:S05]  /*fda0*/  @!P3 BRA `(.L_x_9269) ;  /* 0x000000000008b947 */ /* 0x000fea0003800000 */
[----:B------:R1:W-:Y:S04]  /*fdb0*/  REDG.E.ADD.F32.FTZ.RN.STRONG.GPU desc[UR20][R30.64+-0x1b00], R123 ;  /* 0xffe5007b1e0079a6 */ /* 0x0003e8000c10f394 */
[----:B0-----:R1:W-:Y:S02]  /*fdc0*/  REDG.E.ADD.F32.FTZ.RN.STRONG.GPU desc[UR20][R28.64+-0x1b00], R45 ;  /* 0xffe5002d1c0079a6 */ /* 0x0013e4000c10f394 */
.L_x_9269:
[----:B------:R-:W-:Y:S05]  /*fdd0*/  BSYNC B0 ;  /* 0x0000000000007941 */ /* 0x000fea0003800000 */
.L_x_9268:
[----:B0-2---:R0:W2:Y:S01]  /*fde0*/  LDS R23, [R46+0x6900] ;  /* 0x006900002e177984 */ /* 0x0050a20000000800 */
[----:B------:R-:W-:Y:S04]  /*fdf0*/  BSSY B0, `(.L_x_9270) ;  /* 0x0000004000007945 */ /* 0x000fe80003800000 */
[----:B------:R-:W-:Y:S05]  /*fe00*/  @!P4 BRA `(.L_x_9271) ;  /* 0x000000000008c947 */ /* 0x000fea0003800000 */
[----:B------:R0:W-:Y:S04]  /*fe10*/  REDG.E.ADD.F32.FTZ.RN.STRONG.GPU desc[UR20][R30.64+-0x1a00], R160 ;  /* 0xffe600a01e0079a6 */ /* 0x0001e8000c10f394 */
[----:B--2---:R0:W-:Y:S02]  /*fe20*/  REDG.E.ADD.F32.FTZ.RN.STRONG.GPU desc[UR20][R28.64+-0x1a00], R23 ;  /* 0xffe600171c0079a6 */ /* 0x0041e4000c10f394 */
.L_x_9271:
[----:B------:R-:W-:Y:S05]  /*fe30*/  BSYNC B0 ;  /* 0x0000000000007941 */ /* 0x000fea0003800000 */
.L_x_9270:
[----:B------:R-:W0:Y:S01]  /*fe40*/  LDS R47, [R47+0x6a00] ;  /* 0x006a00002f2f7984 */ /* 0x000e220000000800 */
[----:B------:R-:W-:Y:S04]  /*fe50*/  BSSY B0, `(.L_x_9272) ;  /* 0x0000004000007945 */ /* 0x000fe80003800000 */
[----:B------:R-:W-:Y:S05]  /*fe60*/  @!P5 BRA `(.L_x_9273) ;  /* 0x000000000008d947 */ /* 0x000fea0003800000 */
[----:B------:R1:W-:Y:S04]  /*fe70*/  REDG.E.ADD.F32.FTZ.RN.STRONG.GPU desc[UR20][R30.64+-0x1900], R161 ;  /* 0xffe700a11e0079a6 */ /* 0x0003e8000c10f394 */
[----:B0-----:R1:W-:Y:S02]  /*fe80*/  REDG.E.ADD.F32.FTZ.RN.STRONG.GPU desc[UR20][R28.64+-0x1900], R47 ;  /* 0xffe7002f1c0079a6 */ /* 0x0013e4000c10f394 */
.L_x_9273:
[----:B------:R-:W-:Y:S05]  /*fe90*/  BSYNC B0 ;  /* 0x0000000000007941 */ /* 0x000fea0003800000 */
.L_x_9272:
[----:B0-2---:R0:W2:Y:S01]  /*fea0*/  LDS R23, [R48+0x6b00] ;  /* 0x006b000030177984 */ /* 0x0050a20000000800 */
        /* <DEDUP_REMOVED lines=10> */
.L_x_9275:
[----:B------:R-:W-:Y:S05]  /*ff50*/  BSYNC B0 ;  /* 0x0000000000007941 */ /* 0x000fea0003800000 */
.L_x_9274:
[----:B------:R-:W0:Y:S01]  /*ff60*/  LDS R49, [R49+0x6c00] ;  /* 0x006c000031317984 */ /* 0x000e220000000800 */
[----:B------:R-:W-:Y:S04]  /*ff70*/  BSSY B0, `(.L_x_9276) ;  /* 0x0000004000007945 */ /* 0x000fe80003800000 */
[----:B------:R-:W-:Y:S05]  /*ff80*/  @!P1 BRA `(.L_x_9277) ;  /* 0x0000000000089947 */ /* 0x000fea0003800000 */
[----:B------:R1:W-:Y:S04]  /*ff90*/  REDG.E.ADD.F32.FTZ.RN.STRONG.GPU desc[UR20][R30.64+-0x1700], R163 ;  /* 0xffe900a31e0079a6 */ /* 0x0003e8000c10f394 */
[----:B0-----:R1:W-:Y:S02]  /*ffa0*/  REDG.E.ADD.F32.FTZ.RN.STRONG.GPU desc[UR20][R28.64+-0x1700], R49 ;  /* 0xffe900311c0079a6 */ /* 0x0013e4000c10f394 */
.L_x_9277:
[----:B------:R-:W-:Y:S05]  /*ffb0*/  BSYNC B0 ;  /* 0x0000000000007941 */ /* 0x000fea0003800000 */
.L_x_9276:
[----:B0-2---:R0:W2:Y:S01]  /*ffc0*/  LDS R23, [R50+0x6d00] ;  /* 0x006d000032177984 */ /* 0x0050a20000000800 */
[----:B------:R-:W-:Y:S04]  /*ffd0*/  BSSY B0, `(.L_x_9278) ;  /* 0x0000004000007945 */ /* 0x000fe80003800000 */
[----:B------:R-:W-:Y:S05]  /*ffe0*/  @!P2 BRA `(.L_x_9279) ;  /* 0x000000000008a947 */ /* 0x000fea0003800000 */
[----:B------:R0:W-:Y:S04]  /*fff0*/  REDG.E.ADD.F32.FTZ.RN.STRONG.GPU desc[UR20][R30.64+-0x1600], R164 ;  /* 0xffea00a41e0079a6 */ /* 0x0001e8000c10f394 */
[----:B--2---:R0:W-:Y:S02]  /*10000*/  REDG.E.ADD.F32.FTZ.RN.STRONG.GPU desc[UR20][R28.64+-0x1600], R23 ;  /* 0xffea00171c0079a6 */ /* 0x0041e4000c10f394 */
.L_x_9279:
[----:B------:R-:W-:Y:S05]  /*10010*/  BSYNC B0 ;  /* 0x0000000000007941 */ /* 0x000fea0003800000 */
.L_x_9278:
[----:B------:R-:W0:Y:S01]  /*10020*/  LDS R51, [R51+0x6e00] ;  /* 0x006e000033337984 */ /* 0x000e220000000800 */
[----:B------:R-:W-:Y:S04]  /*10030*/  BSSY B0, `(.L_x_9280) ;  /* 0x0000004000007945 */ /* 0x000fe80003800000 */
[----:B------:R-:W-:Y:S05]  /*10040*/  @!P3 BRA `(.L_x_9281) ;  /* 0x000000000008b947 */ /* 0x000fea0003800000 */
[----:B------:R1:W-:Y:S04]  /*10050*/  REDG.E.ADD.F32.FTZ.RN.STRONG.GPU desc[UR20][R30.64+-0x1500], R165 ;  /* 0xffeb00a51e0079a6 */ /* 0x0003e8000c10f394 */
[----:B0-----:R1:W-:Y:S02]  /*10060*/  REDG.E.ADD.F32.FTZ.RN.STRONG.GPU desc[UR20][R28.64+-0x1500], R51 ;  /* 0xffeb00331c0079a6 */ /* 0x0013e4000c10f394 */
.L_x_9281:
[----:B------:R-:W-:Y:S05]  /*10070*/  BSYNC B0 ;  /* 0x0000000000007941 */ /* 0x000fea0003800000 */
.L_x_9280:
[----:B0-2---:R0:W2:Y:S01]  /*10080*/  LDS R23, [R52+0x6f00] ;  /* 0x006f000034177984 */ /* 0x0050a20000000800 */
[----:B------:R-:W-:Y:S04]  /*10090*/  BSSY B0, `(.L_x_9282) ;  /* 0x0000004000007945 */ /* 0x000fe80003800000 */
[----:B------:R-:W-:Y:S05]  /*100a0*/  @!P4 BRA `(.L_x_9283) ;  /* 0x000000000008c947 */ /* 0x000fea0003800000 */
[----:B------:R0:W-:Y:S04]  /*100b0*/  REDG.E.ADD.F32.FTZ.RN.STRONG.GPU desc[UR20][R30.64+-0x1400], R166 ;  /* 0xffec00a61e0079a6 */ /* 0x0001e8000c10f394 */
[----:B--2---:R0:W-:Y:S02]  /*100c0*/  REDG.E.ADD.F32.FTZ.RN.STRONG.GPU desc[UR20][R28.64+-0x1400], R23 ;  /* 0xffec00171c0079a6 */ /* 0x0041e4000c10f394 */
.L_x_9283:
[----:B------:R-:W-:Y:S05]  /*100d0*/  BSYNC B0 ;  /* 0x0000000000007941 */ /* 0x000fea0003800000 */
.L_x_9282:
[----:B------:R-:W0:Y:S01]  /*100e0*/  LDS R53, [R53+0x7000] ;  /* 0x0070000035357984 */ /* 0x000e220000000800 */
[----:B------:R-:W-:Y:S04]  /*100f0*/  BSSY B0, `(.L_x_9284) ;  /* 0x0000004000007945 */ /* 0x000fe80003800000 */
[----:B------:R-:W-:Y:S05]  /*10100*/  @!P5 BRA `(.L_x_9285) ;  /* 0x000000000008d947 */ /* 0x000fea0003800000 */
[----:B------:R1:W-:Y:S04]  /*10110*/  REDG.E.ADD.F32.FTZ.RN.STRONG.GPU desc[UR20][R30.64+-0x1300], R177 ;  /* 0xffed00b11e0079a6 */ /* 0x0003e8000c10f394 */
[----:B0-----:R1:W-:Y:S02]  /*10120*/  REDG.E.ADD.F32.FTZ.RN.STRONG.GPU desc[UR20][R28.64+-0x1300], R53 ;  /* 0xffed00351c0079a6 */ /* 0x0013e4000c10f394 */
.L_x_9285:
[----:B------:R-:W-:Y:S05]  /*10130*/  BSYNC B0 ;  /* 0x0000000000007941 */ /* 0x000fea0003800000 */
.L_x_9284:
        /* <DEDUP_REMOVED lines=11> */
.L_x_9287:
[----:B------:R-:W-:Y:S05]  /*101f0*/  BSYNC B0 ;  /* 0x0000000000007941 */ /* 0x000fea0003800000 */
.L_x_9286:
[----:B------:R-:W0:Y:S01]  /*10200*/  LDS R55, [R55+0x7200] ;  /* 0x0072000037377984 */ /* 0x000e220000000800 */
[----:B------:R-:W-:Y:S04]  /*10210*/  BSSY B0, `(.L_x_9288) ;  /* 0x0000004000007945 */ /* 0x000fe80003800000 */
[----:B------:R-:W-:Y:S05]  /*10220*/  @!P1 BRA `(.L_x_9289) ;  /* 0x0000000000089947 */ /* 0x000fea0003800000 */
[----:B------:R1:W-:Y:S04]  /*10230*/  REDG.E.ADD.F32.FTZ.RN.STRONG.GPU desc[UR20][R30.64+-0x1100], R179 ;  /* 0xffef00b31e0079a6 */ /* 0x0003e8000c10f394 */
[----:B0-----:R1:W-:Y:S02]  /*10240*/  REDG.E.ADD.F32.FTZ.RN.STRONG.GPU desc[UR20][R28.64+-0x1100], R55 ;  /* 0xffef00371c0079a6 */ /* 0x0013e4000c10f394 */
.L_x_9289:
[----:B------:R-:W-:Y:S05]  /*10250*/  BSYNC B0 ;  /* 0x0000000000007941 */ /* 0x000fea0003800000 */
.L_x_9288:
[----:B0-2---:R0:W2:Y:S01]  /*10260*/  LDS R23, [R56+0x7300] ;  /* 0x0073000038177984 */ /* 0x0050a20000000800 */
[----:B------:R-:W-:Y:S04]  /*10270*/  BSSY B0, `(.L_x_9290) ;  /* 0x0000004000007945 */ /* 0x000fe80003800000 */
[----:B------:R-:W-:Y:S05]  /*10280*/  @!P2 BRA `(.L_x_9291) ;  /* 0x000000000008a947 */ /* 0x000fea0003800000 */
[----:B------:R0:W-:Y:S04]  /*10290*/  REDG.E.ADD.F32.FTZ.RN.STRONG.GPU desc[UR20][R30.64+-0x1000], R180 ;  /* 0xfff000b41e0079a6 */ /* 0x0001e8000c10f394 */
[----:B--2---:R0:W-:Y:S02]  /*102a0*/  REDG.E.ADD.F32.FTZ.RN.STRONG.GPU desc[UR20][R28.64+-0x1000], R23 ;  /* 0xfff000171c0079a6 */ /* 0x0041e4000c10f394 */
.L_x_9291:
[----:B------:R-:W-:Y:S05]  /*102b0*/  BSYNC B0 ;  /* 0x0000000000007941 */ /* 0x000fea0003800000 */
.L_x_9290:
[----:B------:R-:W0:Y:S01]  /*102c0*/  LDS R57, [R57+0x7400] ;  /* 0x0074000039397984 */ /* 0x000e220000000800 */
[----:B------:R-:W-:Y:S04]  /*102d0*/  BSSY B0, `(.L_x_9292) ;  /* 0x0000004000007945 */ /* 0x000fe80003800000 */
[----:B------:R-:W-:Y:S05]  /*102e0*/  @!P3 BRA `(.L_x_9293) ;  /* 0x000000000008b947 */ /* 0x000fea0003800000 */
[----:B------:R1:W-:Y:S04]  /*102f0*/  REDG.E.ADD.F32.FTZ.RN.STRONG.GPU desc[UR20][R30.64+-0xf00], R181 ;  /* 0xfff100b51e0079a6 */ /* 0x0003e8000c10f394 */
[----:B0-----:R1:W-:Y:S02]  /*10300*/  REDG.E.ADD.F32.FTZ.RN.STRONG.GPU desc[UR20][R28.64+-0xf00], R57 ;  /* 0xfff100391c0079a6 */ /* 0x0013e4000c10f394 */
.L_x_9293:
[----:B------:R-:W-:Y:S05]  /*10310*/  BSYNC B0 ;  /* 0x0000000000007941 */ /* 0x000fea0003800000 */
.L_x_9292:
[----:B------:R-:W0:Y:S01]  /*10320*/  LDS R61, [R61+0x7500] ;  /* 0x007500003d3d7984 */ /* 0x000e220000000800 */
[----:B------:R-:W-:Y:S04]  /*10330*/  BSSY B0, `(.L_x_9294) ;  /* 0x0000004000007945 */ /* 0x000fe80003800000 */
[----:B------:R-:W-:Y:S05]  /*10340*/  @!P4 BRA `(.L_x_9295) ;  /* 0x000000000008c947 */ /* 0x000fea0003800000 */
[----:B------:R1:W-:Y:S04]  /*10350*/  REDG.E.ADD.F32.FTZ.RN.STRONG.GPU desc[UR20][R30.64+-0xe00], R182 ;  /* 0xfff200b61e0079a6 */ /* 0x0003e8000c10f394 */
[----:B0-----:R1:W-:Y:S02]  /*10360*/  REDG.E.ADD.F32.FTZ.RN.STRONG.GPU desc[UR20][R28.64+-0xe00], R61 ;  /* 0xfff2003d1c0079a6 */ /* 0x0013e4000c10f394 */
.L_x_9295:
[----:B------:R-:W-:Y:S05]  /*10370*/  BSYNC B0 ;  /* 0x0000000000007941 */ /* 0x000fea0003800000 */
.L_x_9294:
[----:B0-2---:R0:W2:Y:S01]  /*10380*/  LDS R23, [R62+0x7600] ;  /* 0x007600003e177984 */ /* 0x0050a20000000800 */
[----:B------:R-:W-:Y:S04]  /*10390*/  BSSY B0, `(.L_x_9296) ;  /* 0x0000004000007945 */ /* 0x000fe80003800000 */
[----:B------:R-:W-:Y:S05]  /*103a0*/  @!P5 BRA `(.L_x_9297) ;  /* 0x000000000008d947 */ /* 0x000fea0003800000 */
[----:B------:R0:W-:Y:S04]  /*103b0*/  REDG.E.ADD.F32.FTZ.RN.STRONG.GPU desc[UR20][R30.64+-0xd00], R183 ;  /* 0xfff300b71e0079a6 */ /* 0x0001e8000c10f394 */
[----:B--2---:R0:W-:Y:S02]  /*103c0*/  REDG.E.ADD.F32.FTZ.RN.STRONG.GPU desc[UR20][R28.64+-0xd00], R23 ;  /* 0xfff300171c0079a6 */ /* 0x0041e4000c10f394 */
.L_x_9297:
[----:B------:R-:W-:Y:S05]  /*103d0*/  BSYNC B0 ;  /* 0x0000000000007941 */ /* 0x000fea0003800000 */
.L_x_9296:
        /* <DEDUP_REMOVED lines=11> */
.L_x_9299:
[----:B------:R-:W-:Y:S05]  /*10490*/  BSYNC B0 ;  /* 0x0000000000007941 */ /* 0x000fea0003800000 */
.L_x_9298:
[----:B0-2---:R0:W2:Y:S01]  /*104a0*/  LDS R23, [R64+0x7800] ;  /* 0x0078000040177984 */ /* 0x0050a20000000800 */
[----:B------:R-:W-:Y:S04]  /*104b0*/  BSSY B0, `(.L_x_9300) ;  /* 0x0000004000007945 */ /* 0x000fe80003800000 */
[----:B------:R-:W-:Y:S05]  /*104c0*/  @!P1 BRA `(.L_x_9301) ;  /* 0x0000000000089947 */ /* 0x000fea0003800000 */
[----:B------:R0:W-:Y:S04]  /*104d0*/  REDG.E.ADD.F32.FTZ.RN.STRONG.GPU desc[UR20][R30.64+-0xb00], R185 ;  /* 0xfff500b91e0079a6 */ /* 0x0001e8000c10f394 */
[----:B--2---:R0:W-:Y:S02]  /*104e0*/  REDG.E.ADD.F32.FTZ.RN.STRONG.GPU desc[UR20][R28.64+-0xb00], R23 ;  /* 0xfff500171c0079a6 */ /* 0x0041e4000c10f394 */
.L_x_9301:
[----:B------:R-:W-:Y:S05]  /*104f0*/  BSYNC B0 ;  /* 0x0000000000007941 */ /* 0x000fea0003800000 */
.L_x_9300:
[----:B------:R-:W0:Y:S01]  /*10500*/  LDS R65, [R65+0x7900] ;  /* 0x0079000041417984 */ /* 0x000e220000000800 */
[----:B------:R-:W-:Y:S04]  /*10510*/  BSSY B0, `(.L_x_9302) ;  /* 0x0000004000007945 */ /* 0x000fe80003800000 */
[----:B------:R-:W-:Y:S05]  /*10520*/  @!P2 BRA `(.L_x_9303) ;  /* 0x000000000008a947 */ /* 0x000fea0003800000 */
[----:B------:R1:W-:Y:S04]  /*10530*/  REDG.E.ADD.F32.FTZ.RN.STRONG.GPU desc[UR20][R30.64+-0xa00], R186 ;  /* 0xfff600ba1e0079a6 */ /* 0x0003e8000c10f394 */
[----:B0-----:R1:W-:Y:S02]  /*10540*/  REDG.E.ADD.F32.FTZ.RN.STRONG.GPU desc[UR20][R28.64+-0xa00], R65 ;  /* 0xfff600411c0079a6 */ /* 0x0013e4000c10f394 */
.L_x_9303:
[----:B------:R-:W-:Y:S05]  /*10550*/  BSYNC B0 ;  /* 0x0000000000007941 */ /* 0x000fea0003800000 */
.L_x_9302:
[----:B0-2---:R0:W2:Y:S01]  /*10560*/  LDS R23, [R66+0x7a00] ;  /* 0x007a000042177984 */ /* 0x0050a20000000800 */
[----:B------:R-:W-:Y:S04]  /*10570*/  BSSY B0, `(.L_x_9304) ;  /* 0x0000004000007945 */ /* 0x000fe80003800000 */
[----:B------:R-:W-:Y:S05]  /*10580*/  @!P3 BRA `(.L_x_9305) ;  /* 0x000000000008b947 */ /* 0x000fea0003800000 */
[----:B------:R0:W-:Y:S04]  /*10590*/  REDG.E.ADD.F32.FTZ.RN.STRONG.GPU desc[UR20][R30.64+-0x900], R187 ;  /* 0xfff700bb1e0079a6 */ /* 0x0001e8000c10f394 */
[----:B--2---:R0:W-:Y:S02]  /*105a0*/  REDG.E.ADD.F32.FTZ.RN.STRONG.GPU desc[UR20][R28.64+-0x900], R23 ;  /* 0xfff700171c0079a6 */ /* 0x0041e4000c10f394 */
.L_x_9305:
[----:B------:R-:W-:Y:S05]  /*105b0*/  BSYNC B0 ;  /* 0x0000000000007941 */ /* 0x000fea0003800000 */
.L_x_9304:
[----:B------:R-:W0:Y:S01]  /*105c0*/  LDS R67, [R67+0x7b00] ;  /* 0x007b000043437984 */ /* 0x000e220000000800 */
[----:B------:R-:W-:Y:S04]  /*105d0*/  BSSY B0, `(.L_x_9306) ;  /* 0x0000004000007945 */ /* 0x000fe80003800000 */
[----:B------:R-:W-:Y:S05]  /*105e0*/  @!P4 BRA `(.L_x_9307) ;  /* 0x000000000008c947 */ /* 0x000fea0003800000 */
[----:B------:R1:W-:Y:S04]  /*105f0*/  REDG.E.ADD.F32.FTZ.RN.STRONG.GPU desc[UR20][R30.64+-0x800], R188 ;  /* 0xfff800bc1e0079a6 */ /* 0x0003e8000c10f394 */
[----:B0-----:R1:W-:Y:S02]  /*10600*/  REDG.E.ADD.F32.FTZ.RN.STRONG.GPU desc[UR20][R28.64+-0x800], R67 ;  /* 0xfff800431c0079a6 */ /* 0x0013e4000c10f394 */
.L_x_9307:
[----:B------:R-:W-:Y:S05]  /*10610*/  BSYNC B0 ;  /* 0x0000000000007941 */ /* 0x000fea0003800000 */
.L_x_9306:
[----:B0-2---:R0:W2:Y:S01]  /*10620*/  LDS R23, [R68+0x7c00] ;  /* 0x007c000044177984 */ /* 0x0050a20000000800 */
[----:B------:R-:W-:Y:S04]  /*10630*/  BSSY B0, `(.L_x_9308) ;  /* 0x0000004000007945 */ /* 0x000fe80003800000 */
[----:B------:R-:W-:Y:S05]  /*10640*/  @!P5 BRA `(.L_x_9309) ;  /* 0x000000000008d947 */ /* 0x000fea0003800000 */
[----:B------:R0:W-:Y:S04]  /*10650*/  REDG.E.ADD.F32.FTZ.RN.STRONG.GPU desc[UR20][R30.64+-0x700], R189 ;  /* 0xfff900bd1e0079a6 */ /* 0x0001e8000c10f394 */
[----:B--2---:R0:W-:Y:S02]  /*10660*/  REDG.E.ADD.F32.FTZ.RN.STRONG.GPU desc[UR20][R28.64+-0x700], R23 ;  /* 0xfff900171c0079a6 */ /* 0x0041e4000c10f394 */
.L_x_9309:
[----:B------:R-:W-:Y:S05]  /*10670*/  BSYNC B0 ;  /* 0x0000000000007941 */ /* 0x000fea0003800000 */
.L_x_9308:
        /* <DEDUP_REMOVED lines=11> */
.L_x_9311:
[----:B------:R-:W-:Y:S05]  /*10730*/  BSYNC B0 ;  /* 0x0000000000007941 */ /* 0x000fea0003800000 */
.L_x_9310:
[----:B0-2---:R0:W2:Y:S01]  /*10740*/  LDS R23, [R70+0x7e00] ;  /* 0x007e000046177984 */ /* 0x0050a20000000800 */
[----:B------:R-:W-:Y:S04]  /*10750*/  BSSY B0, `(.L_x_9312) ;  /* 0x0000004000007945 */ /* 0x000fe80003800000 */
[----:B------:R-:W-:Y:S05]  /*10760*/  @!P1 BRA `(.L_x_9313) ;  /* 0x0000000000089947 */ /* 0x000fea0003800000 */
[----:B------:R0:W-:Y:S04]  /*10770*/  REDG.E.ADD.F32.FTZ.RN.STRONG.GPU desc[UR20][R30.64+-0x500], R191 ;  /* 0xfffb00bf1e0079a6 */ /* 0x0001e8000c10f394 */
[----:B--2---:R0:W-:Y:S02]  /*10780*/  REDG.E.ADD.F32.FTZ.RN.STRONG.GPU desc[UR20][R28.64+-0x500], R23 ;  /* 0xfffb00171c0079a6 */ /* 0x0041e4000c10f394 */
.L_x_9313:
[----:B------:R-:W-:Y:S05]  /*10790*/  BSYNC B0 ;  /* 0x0000000000007941 */ /* 0x000fea0003800000 */
.L_x_9312:
[----:B------:R-:W0:Y:S01]  /*107a0*/  LDS R71, [R71+0x7f00] ;  /* 0x007f000047477984 */ /* 0x000e220000000800 */
[----:B------:R-:W-:Y:S04]  /*107b0*/  BSSY B0, `(.L_x_9314) ;  /* 0x0000004000007945 */ /* 0x000fe80003800000 */
[----:B------:R-:W-:Y:S05]  /*107c0*/  @!P2 BRA `(.L_x_9315) ;  /* 0x000000000008a947 */ /* 0x000fea0003800000 */
[----:B------:R1:W-:Y:S04]  /*107d0*/  REDG.E.ADD.F32.FTZ.RN.STRONG.GPU desc[UR20][R30.64+-0x400], R192 ;  /* 0xfffc00c01e0079a6 */ /* 0x0003e8000c10f394 */
[----:B0-----:R1:W-:Y:S02]  /*107e0*/  REDG.E.ADD.F32.FTZ.RN.STRONG.GPU desc[UR20][R28.64+-0x400], R71 ;  /* 0xfffc00471c0079a6 */ /* 0x0013e4000c10f394 */
.L_x_9315:
[----:B------:R-:W-:Y:S05]  /*107f0*/  BSYNC B0 ;  /* 0x0000000000007941 */ /* 0x000fea0003800000 */
.L_x_9314:
[----:B------:R-:W0:Y:S01]  /*10800*/  LDS R81, [R81+0x8000] ;  /* 0x0080000051517984 */ /* 0x000e220000000800 */
[----:B------:R-:W-:Y:S04]  /*10810*/  BSSY B0, `(.L_x_9316) ;  /* 0x0000004000007945 */ /* 0x000fe80003800000 */
[----:B------:R-:W-:Y:S05]  /*10820*/  @!P3 BRA `(.L_x_9317) ;  /* 0x000000000008b947 */ /* 0x000fea0003800000 */
[----:B------:R1:W-:Y:S04]  /*10830*/  REDG.E.ADD.F32.FTZ.RN.STRONG.GPU desc[UR20][R30.64+-0x300], R193 ;  /* 0xfffd00c11e0079a6 */ /* 0x0003e8000c10f394 */
[----:B0-----:R1:W-:Y:S02]  /*10840*/  REDG.E.ADD.F32.FTZ.RN.STRONG.GPU desc[UR20][R28.64+-0x300], R81 ;  /* 0xfffd00511c0079a6 */ /* 0x0013e4000c10f394 */
.L_x_9317:
[----:B------:R-:W-:Y:S05]  /*10850*/  BSYNC B0 ;  /* 0x0000000000007941 */ /* 0x000fea0003800000 */
.L_x_9316:
[----:B0-2---:R0:W2:Y:S01]  /*10860*/  LDS R23, [R82+0x8100] ;  /* 0x0081000052177984 */ /* 0x0050a20000000800 */
[----:B------:R-:W-:Y:S04]  /*10870*/  BSSY B0, `(.L_x_9318) ;  /* 0x0000004000007945 */ /* 0x000fe80003800000 */
[----:B------:R-:W-:Y:S05]  /*10880*/  @!P4 BRA `(.L_x_9319) ;  /* 0x000000000008c947 */ /* 0x000fea0003800000 */
[----:B------:R0:W-:Y:S04]  /*10890*/  REDG.E.ADD.F32.FTZ.RN.STRONG.GPU desc[UR20][R30.64+-0x200], R194 ;  /* 0xfffe00c21e0079a6 */ /* 0x0001e8000c10f394 */
[----:B--2---:R0:W-:Y:S02]  /*108a0*/  REDG.E.ADD.F32.FTZ.RN.STRONG.GPU desc[UR20][R28.64+-0x200], R23 ;  /* 0xfffe00171c0079a6 */ /* 0x0041e4000c10f394 */
.L_x_9319:
[----:B------:R-:W-:Y:S05]  /*108b0*/  BSYNC B0 ;  /* 0x0000000000007941 */ /* 0x000fea0003800000 */
.L_x_9318:
[----:B------:R-:W0:Y:S01]  /*108c0*/  LDS R83, [R83+0x8200] ;  /* 0x0082000053537984 */ /* 0x000e220000000800 */
[----:B------:R-:W-:Y:S04]  /*108d0*/  BSSY B0, `(.L_x_9320) ;  /* 0x0000004000007945 */ /* 0x000fe80003800000 */
[----:B------:R-:W-:Y:S05]  /*108e0*/  @!P5 BRA `(.L_x_9321) ;  /* 0x000000000008d947 */ /* 0x000fea0003800000 */
[----:B------:R1:W-:Y:S04]  /*108f0*/  REDG.E.ADD.F32.FTZ.RN.STRONG.GPU desc[UR20][R30.64+-0x100], R195 ;  /* 0xffff00c31e0079a6 */ /* 0x0003e8000c10f394 */
[----:B0-----:R1:W-:Y:S02]  /*10900*/  REDG.E.ADD.F32.FTZ.RN.STRONG.GPU desc[UR20][R28.64+-0x100], R83 ;  /* 0xffff00531c0079a6 */ /* 0x0013e4000c10f394 */
.L_x_9321:
[----:B------:R-:W-:Y:S05]  /*10910*/  BSYNC B0 ;  /* 0x0000000000007941 */ /* 0x000fea0003800000 */
.L_x_9320:
[----:B0-2---:R-:W0:Y:S01]  /*10920*/  SHFL.DOWN PT, R23, R24, 0x1, 0x1f ;  /* 0x08201f0018177f89 */ /* 0x005e2200000e0000 */
[C---:B------:R-:W-:Y:S01]  /*10930*/  ISETP.GT.AND P1, PT, R158.reuse, 0x1e, PT ;  /* 0x0000001e9e00780c */ /* 0x040fe20003f24270 */
[----:B------:R-:W-:Y:S01]  /*10940*/  FMUL.FTZ R59, R59, R176 ;  /* 0x000000b03b3b7220 */ /* 0x000fe20000410000 */
[----:B------:R-:W-:Y:S01]  /*10950*/  ISETP.NE.AND P2, PT, R158, RZ, PT ;  /* 0x000000ff9e00720c */ /* 0x000fe20003f45270 */
[----:B------:R-:W2:Y:S01]  /*10960*/  SHFL.DOWN PT, R26, R25, 0x1, 0x1f ;  /* 0x08201f00191a7f89 */ /* 0x000ea200000e0000 */
        /* <DEDUP_REMOVED lines=37> */
[----:B------:R-:W-:Y:S01]  /*10bc0*/  FADD.FTZ R89, R34, R89 ;  /* 0x0000005922597221 */ /* 0x000fe20000010000 */
[----:B------:R-:W-:Y:S01]  /*10bd0*/  FADD.FTZ R88, R39, R88 ;  /* 0x0000005827587221 */ /* 0x000fe20000010000 */
[----:B------:R-:W-:Y:S01]  /*10be0*/  FFMA.FTZ R116, R75, R135, R116 ;  /* 0x000000874b747223 */ /* 0x000fe20000010074 */
        /* <DEDUP_REMOVED lines=21> */
[----:B--2---:R-:W-:-:S05]  /*10d40*/  @!P1 FADD.FTZ R25, R25, R26 ;  /* 0x0000001a19199221 */ /* 0x004fca0000010000 */
[----:B------:R0:W-:Y:S01]  /*10d50*/  @!P2 STS.64 [R156+0x8408], R24 ;  /* 0x008408189c00a388 */ /* 0x0001e20000000a00 */
        /* <DEDUP_REMOVED lines=17> */
.L_x_9323:
[----:B------:R-:W-:Y:S05]  /*10e70*/  BSYNC B0 ;  /* 0x0000000000007941 */ /* 0x000fea0003800000 */
.L_x_9322:
[----:B------:R-:W-:Y:S02]  /*10e80*/  UIADD3 UR7, UR7, 0x1, URZ ;  /* 0x0000000107077890 */ /* 0x000fe4000fffe03f */
[----:B------:R-:W-:Y:S02]  /*10e90*/  UIADD3 UR8, UP1, UR8, 0x1, URZ ;  /* 0x0000000108087890 */ /* 0x000fe4000ff3e03f */
[----:B------:R-:W-:Y:S02]  /*10ea0*/  UISETP.GE.AND UP0, UPT, UR7, UR55, UPT ;  /* 0x000000370700728c */ /* 0x000fe4000bf06270 */
[----:B------:R-:W-:-:S04]  /*10eb0*/  UIADD3.X UR9, URZ, UR9, URZ, UP1, !UPT ;  /* 0x000000093f097290 */ /* 0x000fc80008ffe43f */
[----:B------:R-:W-:-:S13]  /*10ec0*/  PLOP3.LUT P1, PT, PT, PT, UP0, 0x80, 0x0 ;  /* 0x000000000000781c */ /* 0x000fda0003f2f008 */
[----:B------:R-:W-:Y:S05]  /*10ed0*/  @!P1 BRA `(.L_x_9324) ;  /* 0xffffff6000449947 */ /* 0x000fea000383ffff */
.L_x_9229:
[----:B------:R0:W5:Y:S01]  /*10ee0*/  LDL.LU R35, [R1+0x1c] ;  /* 0x00001c0001237983 */ /* 0x0001620000300800 */
[----:B---3--:R-:W-:Y:S01]  /*10ef0*/  SHF.L.U32 R0, R159, 0x4, RZ ;  /* 0x000000049f007819 */ /* 0x008fe200000006ff */
[----:B------:R-:W-:Y:S03]  /*10f00*/  BAR.SYNC.DEFER_BLOCKING 0x0 ;  /* 0x0000000000007b1d */ /* 0x000fe60000010000 */
[----:B------:R-:W-:-:S04]  /*10f10*/  LOP3.LUT R0, R0, 0xfffffe00, RZ, 0xc0, !PT ;  /* 0xfffffe0000007812 */ /* 0x000fc800078ec0ff */
[----:B------:R-:W-:Y:S02]  /*10f20*/  LOP3.LUT R19, R0, 0x1f, R159, 0xf8, !PT ;  /* 0x0000001f00137812 */ /* 0x000fe400078ef89f */
[----:B------:R-:W-:Y:S02]  /*10f30*/  CS2R R20, SRZ ;  /* 0x0000000000147805 */ /* 0x000fe4000001ff00 */
[----:B------:R-:W-:Y:S01]  /*10f40*/  CS2R R22, SRZ ;  /* 0x0000000000167805 */ /* 0x000fe2000001ff00 */
[----:B-1----:R-:W3:Y:S01]  /*10f50*/  LDL R69, [R1+0x18] ;  /* 0x0000180001457983 */ /* 0x002ee20000100800 */
[C---:B------:R-:W-:Y:S02]  /*10f60*/  ISETP.GE.AND P1, PT, R19.reuse, UR18, PT ;  /* 0x0000001213007c0c */ /* 0x040fe4000bf26270 */
[----:B0-2---:R-:W-:Y:S02]  /*10f70*/  CS2R R24, SRZ ;  /* 0x0000000000187805 */ /* 0x005fe4000001ff00 */
[----:B------:R-:W-:Y:S01]  /*10f80*/  SHF.R.S32.HI R18, RZ, 0x1f, R19 ;  /* 0x0000001fff127819 */ /* 0x000fe20000011413 */
[----:B------:R-:W2:Y:S01]  /*10f90*/  LDL R68, [R1+0x14] ;  /* 0x0000140001447983 */ /* 0x000ea20000100800 */
[----:B------:R-:W-:-:S02]  /*10fa0*/  LEA R14, P0, R19, UR50, 0x2 ;  /* 0x00000032130e7c11 */ /* 0x000fc4000f8010ff */
[----:B------:R-:W-:Y:S02]  /*10fb0*/  CS2R R26, SRZ ;  /* 0x00000000001a7805 */ /* 0x000fe4000001ff00 */
[----:B----4-:R-:W-:Y:S01]  /*10fc0*/  CS2R R28, SRZ ;  /* 0x00000000001c7805 */ /* 0x010fe2000001ff00 */
[----:B------:R-:W4:Y:S01]  /*10fd0*/  LDL R67, [R1+0x10] ;  /* 0x0000100001437983 */ /* 0x000f220000100800 */
[----:B------:R-:W-:Y:S02]  /*10fe0*/  LEA.HI.X R15, R19, UR49, R18, 0x2, P0 ;  /* 0x00000031130f7c11 */ /* 0x000fe400080f1412 */
[----:B------:R-:W-:Y:S02]  /*10ff0*/  CS2R R30, SRZ ;  /* 0x00000000001e7805 */ /* 0x000fe4000001ff00 */
[----:B------:R-:W-:Y:S01]  /*11000*/  CS2R R32, SRZ ;  /* 0x0000000000207805 */ /* 0x000fe2000001ff00 */
[----:B------:R-:W4:Y:S01]  /*11010*/  LDL R66, [R1+0xc] ;  /* 0x00000c0001427983 */ /* 0x000f220000100800 */
[----:B------:R-:W-:Y:S01]  /*11020*/  MOV R34, RZ ;  /* 0x000000ff00227202 */ /* 0x000fe20000000f00 */
[----:B------:R-:W0:Y:S01]  /*11030*/  S2UR UR8, SR_CgaCtaId ;  /* 0x00000000000879c3 */ /* 0x000e220000008800 */
[----:B------:R-:W-:Y:S01]  /*11040*/  ISETP.NE.AND P6, PT, R159, RZ, PT ;  /* 0x000000ff9f00720c */ /* 0x000fe20003fc5270 */
[----:B------:R-:W4:Y:S01]  /*11050*/  LDL R65, [R1+0x8] ;  /* 0x0000080001417983 */ /* 0x000f220000100800 */
[----:B------:R-:W-:Y:S01]  /*11060*/  UMOV UR7, 0x400 ;  /* 0x0000040000077882 */ /* 0x000fe20000000000 */
[----:B------:R-:W-:Y:S01]  /*11070*/  MOV R60, UR18 ;  /* 0x00000012003c7c02 */ /* 0x000fe20008000f00 */
[----:B------:R-:W-:Y:S01]  /*11080*/  ULEA UR9, UR17, 0xfffffc00, 0xa ;  /* 0xfffffc0011097891 */ /* 0x000fe2000f8e503f */
[----:B------:R-:W4:Y:S01]  /*11090*/  LDL R64, [R1+0x4] ;  /* 0x0000040001407983 */ /* 0x000f220000100800 */
[----:B------:R-:W-:Y:S01]  /*110a0*/  USHF.R.S32.HI UR29, URZ, 0x1f, UR11 ;  /* 0x0000001f3f1d7899 */ /* 0x000fe2000801140b */
[----:B------:R-:W-:-:S02]  /*110b0*/  ULDC.64 UR26, c[0x0][0x3a8] ;  /* 0x0000ea00001a7ab9 */ /* 0x000fc40000000a00 */
[----:B------:R-:W4:Y:S01]  /*110c0*/  LDL R62, [R1] ;  /* 0x00000000013e7983 */ /* 0x000f220000100800 */
        /* <DEDUP_REMOVED lines=78> */
[----:B------:R-:W-:Y:S02]  /*115b0*/  @!P4 FMUL.FTZ R23, R14, -1.4426950216293334961 ;  /* 0xbfb8aa3b0e17c820 */ /* 0x000fe40000410000 */
[----:B------:R-:W0:Y:S01]  /*115c0*/  LDS R14, [R154+0x18] ;  /* 0x000018009a0e7984 */ /* 0x000e220000000800 */
[----:B------:R-:W-:Y:S01]  /*115d0*/  @!P5 FMUL.FTZ R24, R15, -1.4426950216293334961 ;  /* 0xbfb8aa3b0f18d820 */ /* 0x000fe20000410000 */
[----:B----4-:R-:W-:Y:S02]  /*115e0*/  FADD.FTZ R22, R22, UR5 ;  /* 0x0000000516167e21 */ /* 0x010fe40008010000 */
[----:B------:R-:W-:Y:S01]  /*115f0*/  LDS R15, [R154+0x1c] ;  /* 0x00001c009a0f7984 */ /* 0x000fe20000000800 */
[----:B------:R-:W-:-:S03]  /*11600*/  @!P0 FMUL.FTZ R25, R20, -1.4426950216293334961 ;  /* 0xbfb8aa3b14198820 */ /* 0x000fc60000410000 */
[----:B------:R-:W1:Y:S01]  /*11610*/  LDS R20, [R154+0x20] ;  /* 0x000020009a147984 */ /* 0x000e620000000800 */
[----:B------:R-:W2:Y:S01]  /*11620*/  @!P5 MUFU.EX2 R24, R24 ;  /* 0x000000180018d308 */ /* 0x000ea20000000800 */
[C---:B------:R-:W-:Y:S01]  /*11630*/  FSETP.GTU.FTZ.AND P2, PT, R22.reuse, 20, PT ;  /* 0x41a000001600780b */ /* 0x040fe20003f5c000 */
[----:B------:R-:W-:Y:S02]  /*11640*/  @!P1 FMUL.FTZ R26, R21, -1.4426950216293334961 ;  /* 0xbfb8aa3b151a9820 */ /* 0x000fe40000410000 */
[----:B------:R-:W3:Y:S04]  /*11650*/  LDS R21, [R154+0x24] ;  /* 0x000024009a157984 */ /* 0x000ee80000000800 */
[----:B------:R-:W4:Y:S06]  /*11660*/  @!P0 MUFU.EX2 R25, R25 ;  /* 0x0000001900198308 */ /* 0x000f2c0000000800 */
[----:B------:R-:W-:-:S02]  /*11670*/  @!P2 FMUL.FTZ R27, R22, -1.4426950216293334961 ;  /* 0xbfb8aa3b161ba820 */ /* 0x000fc40000410000 */
[----:B------:R-:W5:Y:S01]  /*11680*/  LDS R22, [R154+0x28] ;  /* 0x000028009a167984 */ /* 0x000f620000000800 */
[----:B--2---:R-:W-:Y:S01]  /*11690*/  @!P5 FADD.FTZ R24, R24, 1 ;  /* 0x3f8000001818d421 */ /* 0x004fe20000010000 */
[----:B------:R-:W2:Y:S08]  /*116a0*/  @!P4 MUFU.EX2 R23, R23 ;  /* 0x000000170017c308 */ /* 0x000eb00000000800 */
[----:B------:R-:W1:Y:S01]  /*116b0*/  @!P1 MUFU.EX2 R26, R26 ;  /* 0x0000001a001a9308 */ /* 0x000e620000000800 */
[----:B----4-:R-:W-:-:S07]  /*116c0*/  @!P0 FADD.FTZ R25, R25, 1 ;  /* 0x3f80000019198421 */ /* 0x010fce0000010000 */
[----:B------:R-:W4:Y:S01]  /*116d0*/  @!P5 MUFU.RCP R24, R24 ;  /* 0x000000180018d308 */ /* 0x000f220000001000 */
[----:B0-----:R-:W-:Y:S01]  /*116e0*/  FADD.FTZ R14, R14, UR5 ;  /* 0x000000050e0e7e21 */ /* 0x001fe20008010000 */
[----:B--2---:R-:W-:-:S06]  /*116f0*/  @!P4 FADD.FTZ R23, R23, 1 ;  /* 0x3f8000001717c421 */ /* 0x004fcc0000010000 */
[----:B------:R-:W0:Y:S01]  /*11700*/  @!P0 MUFU.RCP R25, R25 ;  /* 0x0000001900198308 */ /* 0x000e220000001000 */
[----:B------:R-:W-:Y:S01]  /*11710*/  FSETP.GTU.FTZ.AND P3, PT, R14, 20, PT ;  /* 0x41a000000e00780b */ /* 0x000fe20003f7c000 */
[----:B-1----:R-:W-:Y:S01]  /*11720*/  @!P1 FADD.FTZ R26, R26, 1 ;  /* 0x3f8000001a1a9421 */ /* 0x002fe20000010000 */
[----:B------:R-:W-:Y:S01]  /*11730*/  FADD.FTZ R20, R20, UR5 ;  /* 0x0000000514147e21 */ /* 0x000fe20008010000 */
[----:B---3--:R-:W-:-:S04]  /*11740*/  FADD.FTZ R21, R21, UR5 ;  /* 0x0000000515157e21 */ /* 0x008fc80008010000 */
[----:B------:R-:W1:Y:S01]  /*11750*/  @!P4 MUFU.RCP R23, R23 ;  /* 0x000000170017c308 */ /* 0x000e620000001000 */
[----:B----4-:R-:W-:Y:S01]  /*11760*/  @!P5 FMUL.FTZ R87, R87, R24 ;  /* 0x000000185757d220 */ /* 0x010fe20000410000 */
[----:B------:R-:W-:-:S06]  /*11770*/  FSETP.GTU.FTZ.AND P5, PT, R20, 20, PT ;  /* 0x41a000001400780b */ /* 0x000fcc0003fbc000 */
[----:B------:R-:W2:Y:S01]  /*11780*/  @!P1 MUFU.RCP R26, R26 ;  /* 0x0000001a001a9308 */ /* 0x000ea20000001000 */
[----:B0-----:R-:W-:Y:S01]  /*11790*/  @!P0 FMUL.FTZ R88, R88, R25 ;  /* 0x0000001958588220 */ /* 0x001fe20000410000 */
[----:B------:R-:W-:Y:S01]  /*117a0*/  FSETP.GTU.FTZ.AND P0, PT, R21, 20, PT ;  /* 0x41a000001500780b */ /* 0x000fe20003f1c000 */
[----:B------:R-:W-:Y:S01]  /*117b0*/  @!P3 FMUL.FTZ R14, R14, -1.4426950216293334961 ;  /* 0xbfb8aa3b0e0eb820 */ /* 0x000fe20000410000 */
[----:B------:R-:W-:Y:S01]  /*117c0*/  FADD.FTZ R15, R15, UR5 ;  /* 0x000000050f0f7e21 */ /* 0x000fe20008010000 */
[----:B-----5:R-:W-:Y:S02]  /*117d0*/  FADD.FTZ R22, R22, UR5 ;  /* 0x0000000516167e21 */ /* 0x020fe40008010000 */
[----:B------:R-:W-:Y:S02]  /*117e0*/  @!P5 FMUL.FTZ R20, R20, -1.4426950216293334961 ;  /* 0xbfb8aa3b1414d820 */ /* 0x000fe40000410000 */
[----:B------:R-:W0:Y:S01]  /*117f0*/  @!P3 MUFU.EX2 R14, R14 ;  /* 0x0000000e000eb308 */ /* 0x000e220000000800 */
[----:B-1----:R-:W-:Y:S01]  /*11800*/  @!P4 FMUL.FTZ R86, R86, R23 ;  /* 0x000000175656c220 */ /* 0x002fe20000410000 */
[----:B------:R-:W-:-:S04]  /*11810*/  FSETP.GTU.FTZ.AND P4, PT, R15, 20, PT ;  /* 0x41a000000f00780b */ /* 0x000fc80003f9c000 */
[----:B------:R-:W-:Y:S01]  /*11820*/  @!P0 FMUL.FTZ R21, R21, -1.4426950216293334961 ;  /* 0xbfb8aa3b15158820 */ /* 0x000fe20000410000 */
[----:B--2---:R-:W-:Y:S01]  /*11830*/  @!P1 FMUL.FTZ R89, R89, R26 ;  /* 0x0000001a59599220 */ /* 0x004fe20000410000 */
[----:B------:R-:W-:Y:S01]  /*11840*/  FSETP.GTU.FTZ.AND P1, PT, R22, 20, PT ;  /* 0x41a000001600780b */ /* 0x000fe20003f3c000 */
[----:B------:R-:W1:Y:S01]  /*11850*/  @!P5 MUFU.EX2 R20, R20 ;  /* 0x000000140014d308 */ /* 0x000e620000000800 */
[----:B------:R-:W-:-:S07]  /*11860*/  SHF.L.U32 R23, R159, 0x4, RZ ;  /* 0x000000049f177819 */ /* 0x000fce00000006ff */
[----:B------:R-:W2:Y:S01]  /*11870*/  @!P0 MUFU.EX2 R21, R21 ;  /* 0x0000001500158308 */ /* 0x000ea20000000800 */
[----:B------:R-:W-:Y:S01]  /*11880*/  LOP3.LUT R23, R23, 0xfffffe00, RZ, 0xc0, !PT ;  /* 0xfffffe0017177812 */ /* 0x000fe200078ec0ff */
[----:B------:R-:W-:Y:S01]  /*11890*/  @!P4 FMUL.FTZ R15, R15, -1.4426950216293334961 ;  /* 0xbfb8aa3b0f0fc820 */ /* 0x000fe20000410000 */
[----:B0-----:R-:W-:Y:S01]  /*118a0*/  @!P3 FADD.FTZ R14, R14, 1 ;  /* 0x3f8000000e0eb421 */ /* 0x001fe20000010000 */
[----:B------:R-:W-:Y:S01]  /*118b0*/  @!P1 FMUL.FTZ R22, R22, -1.4426950216293334961 ;  /* 0xbfb8aa3b16169820 */ /* 0x000fe20000410000 */
[----:B------:R-:W-:-:S03]  /*118c0*/  LEA R54, R158, R23, 0x4 ;  /* 0x000000179e367211 */ /* 0x000fc600078e20ff */
[----:B------:R-:W0:Y:S01]  /*118d0*/  @!P2 MUFU.EX2 R27, R27 ;  /* 0x0000001b001ba308 */ /* 0x000e220000000800 */
[----:B-1----:R-:W-:-:S07]  /*118e0*/  @!P5 FADD.FTZ R20, R20, 1 ;  /* 0x3f8000001414d421 */ /* 0x002fce0000010000 */
[----:B------:R1:W-:Y:S08]  /*118f0*/  @!P1 MUFU.EX2 R23, R22 ;  /* 0x0000001600179308 */ /* 0x0003f00000000800 */
[----:B------:R3:W-:Y:S01]  /*11900*/  @!P3 MUFU.RCP R56, R14 ;  /* 0x0000000e0038b308 */ /* 0x0007e20000001000 */
[----:B-1----:R-:W-:-:S07]  /*11910*/  IADD3 R22, R54, 0xd, RZ ;  /* 0x0000000d36167810 */ /* 0x002fce0007ffe0ff */
[----:B------:R-:W1:Y:S01]  /*11920*/  @!P4 MUFU.EX2 R15, R15 ;  /* 0x0000000f000fc308 */ /* 0x000e620000000800 */
[----:B---3--:R-:W3:Y:S01]  /*11930*/  LDS R14, [R154+0x2c] ;  /* 0x00002c009a0e7984 */ /* 0x008ee20000000800 */
[-C--:B------:R-:W-:Y:S01]  /*11940*/  LEA.HI.SX32 R50, R22, R54.reuse, 0x1b ;  /* 0x0000003616327211 */ /* 0x080fe200078fdaff */
[----:B--2---:R-:W-:Y:S02]  /*11950*/  @!P0 FADD.FTZ R22, R21, 1 ;  /* 0x3f80000015168421 */ /* 0x004fe40000010000 */
[----:B------:R-:W-:Y:S03]  /*11960*/  LDS R21, [R154+0x38] ;  /* 0x000038009a157984 */ /* 0x000fe60000000800 */
[----:B------:R2:W-:Y:S01]  /*11970*/  @!P5 MUFU.RCP R58, R20 ;  /* 0x00000014003ad308 */ /* 0x0005e20000001000 */
[C---:B------:R-:W-:Y:S01]  /*11980*/  IADD3 R24, R54.reuse, 0x1, RZ ;  /* 0x0000000136187810 */ /* 0x040fe20007ffe0ff */
[----:B--2---:R-:W2:Y:S01]  /*11990*/  LDS R20, [R154+0x34] ;  /* 0x000034009a147984 */ /* 0x004ea20000000800 */
[C---:B------:R-:W-:Y:S01]  /*119a0*/  IADD3 R25, R54.reuse, 0x2, RZ ;  /* 0x0000000236197810 */ /* 0x040fe20007ffe0ff */
[----:B0-----:R-:W-:Y:S01]  /*119b0*/  @!P2 FADD.FTZ R27, R27, 1 ;  /* 0x3f8000001b1ba421 */ /* 0x001fe20000010000 */
[----:B------:R-:W-:Y:S01]  /*119c0*/  IADD3 R29, R54, 0x4, RZ ;  /* 0x00000004361d7810 */ /* 0x000fe20007ffe0ff */
[----:B-1----:R-:W-:Y:S01]  /*119d0*/  @!P4 FADD.FTZ R15, R15, 1 ;  /* 0x3f8000000f0fc421 */ /* 0x002fe20000010000 */
[-C--:B------:R-:W-:Y:S01]  /*119e0*/  LEA.HI.SX32 R24, R24, R54.reuse, 0x1b ;  /* 0x0000003618187211 */ /* 0x080fe200078fdaff */
[----:B------:R-:W-:Y:S01]  /*119f0*/  @!P1 FADD.FTZ R23, R23, 1 ;  /* 0x3f80000017179421 */ /* 0x000fe20000010000 */
[----:B------:R0:W-:Y:S01]  /*11a00*/  @!P2 MUFU.RCP R51, R27 ;  /* 0x0000001b0033a308 */ /* 0x0001e20000001000 */
[----:B------:R-:W-:-:S02]  /*11a10*/  LEA.HI.SX32 R26, R25, R54, 0x1b ;  /* 0x00000036191a7211 */ /* 0x000fc400078fdaff */
[----:B------:R-:W-:-:S05]  /*11a20*/  LEA.HI.SX32 R32, R29, R54, 0x1b ;  /* 0x000000361d207211 */ /* 0x000fca00078fdaff */
[----:B------:R1:W4:Y:S01]  /*11a30*/  @!P4 MUFU.RCP R25, R15 ;  /* 0x0000000f0019c308 */ /* 0x0003220000001000 */
[----:B0-----:R-:W-:-:S07]  /*11a40*/  LEA R27, R24, R119, 0x2 ;  /* 0x00000077181b7211 */ /* 0x001fce00078e10ff */
[----:B------:R0:W5:Y:S01]  /*11a50*/  @!P0 MUFU.RCP R29, R22 ;  /* 0x00000016001d8308 */ /* 0x0001620000001000 */
[----:B-1----:R-:W1:Y:S07]  /*11a60*/  LDS R15, [R154+0x30] ;  /* 0x000030009a0f7984 */ /* 0x002e6e0000000800 */
[----:B------:R3:W1:Y:S01]  /*11a70*/  @!P1 MUFU.RCP R24, R23 ;  /* 0x0000001700189308 */ /* 0x0006620000001000 */
[----:B0-----:R-:W-:Y:S04]  /*11a80*/  LDS R22, [R154+0x3c] ;  /* 0x00003c009a167984 */ /* 0x001fe80000000800 */
[----:B---3--:R-:W0:Y:S01]  /*11a90*/  LDS R23, [R154] ;  /* 0x000000009a177984 */ /* 0x008e220000000800 */
[----:B------:R-:W-:Y:S01]  /*11aa0*/  BAR.SYNC.DEFER_BLOCKING 0x0 ;  /* 0x0000000000007b1d */ /* 0x000fe20000010000 */
[----:B------:R-:W-:Y:S01]  /*11ab0*/  IADD3 R28, R54, 0x3, RZ ;  /* 0x00000003361c7810 */ /* 0x000fe20007ffe0ff */
[----:B------:R-:W-:Y:S01]  /*11ac0*/  FADD.FTZ R14, R14, UR5 ;  /* 0x000000050e0e7e21 */ /* 0x000fe20008010000 */
[----:B------:R-:W-:-:S02]  /*11ad0*/  IADD3 R31, R54, 0x5, RZ ;  /* 0x00000005361f7810 */ /* 0x000fc40007ffe0ff */
[C---:B------:R-:W-:Y:S02]  /*11ae0*/  IADD3 R33, R54.reuse, 0x6, RZ ;  /* 0x0000000636217810 */ /* 0x040fe40007ffe0ff */
[----:B------:R-:W-:Y:S02]  /*11af0*/  IADD3 R35, R54, 0x7, RZ ;  /* 0x0000000736237810 */ /* 0x000fe40007ffe0ff */
[-C--:B------:R-:W-:Y:S01]  /*11b00*/  LEA.HI.SX32 R30, R28, R54.reuse, 0x1b ;  /* 0x000000361c1e7211 */ /* 0x080fe200078fdaff */
[----:B----4-:R-:W-:Y:S01]  /*11b10*/  @!P4 FMUL.FTZ R92, R92, R25 ;  /* 0x000000195c5cc220 */ /* 0x010fe20000410000 */
[----:B------:R-:W-:Y:S01]  /*11b20*/  IADD3 R37, R54, 0x8, RZ ;  /* 0x0000000836257810 */ /* 0x000fe20007ffe0ff */
[----:B-----5:R-:W-:Y:S01]  /*11b30*/  @!P0 FMUL.FTZ R94, R94, R29 ;  /* 0x0000001d5e5e8220 */ /* 0x020fe20000410000 */
[----:B------:R-:W-:Y:S01]  /*11b40*/  IADD3 R39, R54, 0x9, RZ ;  /* 0x0000000936277810 */ /* 0x000fe20007ffe0ff */
[----:B--2---:R-:W-:Y:S01]  /*11b50*/  FADD.FTZ R25, R20, UR5 ;  /* 0x0000000514197e21 */ /* 0x004fe20008010000 */
[----:B------:R-:W-:Y:S01]  /*11b60*/  LEA.HI.SX32 R34, R31, R54, 0x1b ;  /* 0x000000361f227211 */ /* 0x000fe200078fdaff */
[----:B------:R-:W-:Y:S01]  /*11b70*/  FADD.FTZ R29, R21, UR5 ;  /* 0x00000005151d7e21 */ /* 0x000fe20008010000 */
[----:B------:R-:W-:-:S02]  /*11b80*/  IADD3 R41, R54, 0xa, RZ ;  /* 0x0000000a36297810 */ /* 0x000fc40007ffe0ff */
[-C--:B------:R-:W-:Y:S02]  /*11b90*/  LEA.HI.SX32 R36, R33, R54.reuse, 0x1b ;  /* 0x0000003621247211 */ /* 0x080fe400078fdaff */
[-C--:B------:R-:W-:Y:S02]  /*11ba0*/  LEA R28, R26, R119.reuse, 0x2 ;  /* 0x000000771a1c7211 */ /* 0x080fe400078e10ff */
[----:B------:R-:W-:Y:S02]  /*11bb0*/  FSETP.GTU.FTZ.AND P0, PT, R14, 20, PT ;  /* 0x41a000000e00780b */ /* 0x000fe40003f1c000 */
[----:B------:R-:W-:Y:S02]  /*11bc0*/  IADD3 R43, R54, 0xb, RZ ;  /* 0x0000000b362b7810 */ /* 0x000fe40007ffe0ff */
[----:B------:R-:W-:Y:S02]  /*11bd0*/  LEA.HI.SX32 R38, R35, R54, 0x1b ;  /* 0x0000003623267211 */ /* 0x000fe400078fdaff */
[----:B------:R-:W-:Y:S01]  /*11be0*/  LEA R30, R30, R119, 0x2 ;  /* 0x000000771e1e7211 */ /* 0x000fe200078e10ff */
[----:B------:R-:W-:Y:S01]  /*11bf0*/  STS [R154], R118 ;  /* 0x000000769a007388 */ /* 0x000fe20000000800 */
[----:B------:R-:W-:-:S02]  /*11c00*/  IADD3 R45, R54, 0xc, RZ ;  /* 0x0000000c362d7810 */ /* 0x000fc40007ffe0ff */
[-C--:B------:R-:W-:Y:S02]  /*11c10*/  LEA.HI.SX32 R40, R37, R54.reuse, 0x1b ;  /* 0x0000003625287211 */ /* 0x080fe400078fdaff */
[----:B------:R-:W-:Y:S01]  /*11c20*/  LEA R32, R32, R119, 0x2 ;  /* 0x0000007720207211 */ /* 0x000fe200078e10ff */
[----:B------:R-:W-:Y:S01]  /*11c30*/  @!P2 FMUL.FTZ R90, R90, R51 ;  /* 0x000000335a5aa220 */ /* 0x000fe20000410000 */
[----:B------:R-:W-:Y:S01]  /*11c40*/  LEA.HI.SX32 R42, R39, R54, 0x1b ;  /* 0x00000036272a7211 */ /* 0x000fe200078fdaff */
[----:B------:R-:W-:Y:S01]  /*11c50*/  STS [R27+0x4], R117 ;  /* 0x000004751b007388 */ /* 0x000fe20000000800 */
        /* <DEDUP_REMOVED lines=8> */
[-C--:B------:R-:W-:Y:S02]  /*11ce0*/  LEA.HI.SX32 R46, R43, R54.reuse, 0x1b ;  /* 0x000000362b2e7211 */ /* 0x080fe400078fdaff */
[----:B------:R-:W-:Y:S02]  /*11cf0*/  LEA R38, R38, R119, 0x2 ;  /* 0x0000007726267211 */ /* 0x000fe400078e10ff */
[----:B------:R-:W-:Y:S01]  /*11d00*/  FSETP.GTU.FTZ.AND P2, PT, R25, 20, PT ;  /* 0x41a000001900780b */ /* 0x000fe20003f5c000 */
        /* <DEDUP_REMOVED lines=8> */
[-C--:B------:R-:W-:Y:S02]  /*11d90*/  LEA R44, R44, R119.reuse, 0x2 ;  /* 0x000000772c2c7211 */ /* 0x080fe400078e10ff */
[----:B------:R-:W-:Y:S01]  /*11da0*/  LEA.HI.SX32 R54, R49, R54, 0x1b ;  /* 0x0000003631367211 */ /* 0x000fe200078fdaff */
[----:B------:R-:W-:Y:S01]  /*11db0*/  STS [R38+0x1c], R109 ;  /* 0x00001c6d26007388 */ /* 0x000fe20000000800 */
[----:B------:R-:W-:-:S02]  /*11dc0*/  LEA R46, R46, R119, 0x2 ;  /* 0x000000772e2e7211 */ /* 0x000fc400078e10ff */
[-C--:B------:R-:W-:Y:S01]  /*11dd0*/  LEA R48, R48, R119.reuse, 0x2 ;  /* 0x0000007730307211 */ /* 0x080fe200078e10ff */
[----:B------:R-:W-:Y:S01]  /*11de0*/  STS [R40+0x20], R108 ;  /* 0x0000206c28007388 */ /* 0x000fe20000000800 */
[-C--:B------:R-:W-:Y:S01]  /*11df0*/  LEA R50, R50, R119.reuse, 0x2 ;  /* 0x0000007732327211 */ /* 0x080fe200078e10ff */
[----:B------:R-:W-:Y:S01]  /*11e00*/  @!P0 FMUL.FTZ R20, R14, -1.4426950216293334961 ;  /* 0xbfb8aa3b0e148820 */ /* 0x000fe20000410000 */
[-C--:B------:R-:W-:Y:S01]  /*11e10*/  LEA R52, R52, R119.reuse, 0x2 ;  /* 0x0000007734347211 */ /* 0x080fe200078e10ff */
[----:B------:R-:W-:Y:S01]  /*11e20*/  STS [R42+0x24], R107 ;  /* 0x0000246b2a007388 */ /* 0x000fe20000000800 */
[----:B------:R-:W-:-:S03]  /*11e30*/  LEA R54, R54, R119, 0x2 ;  /* 0x0000007736367211 */ /* 0x000fc600078e10ff */
[----:B------:R-:W-:Y:S01]  /*11e40*/  STS [R44+0x28], R106 ;  /* 0x0000286a2c007388 */ /* 0x000fe20000000800 */
[----:B------:R2:W3:Y:S03]  /*11e50*/  @!P0 MUFU.EX2 R21, R20 ;  /* 0x0000001400158308 */ /* 0x0004e60000000800 */
[----:B------:R-:W-:Y:S04]  /*11e60*/  STS [R46+0x2c], R105 ;  /* 0x00002c692e007388 */ /* 0x000fe80000000800 */
[----:B------:R-:W-:Y:S01]  /*11e70*/  STS [R48+0x30], R104 ;  /* 0x0000306830007388 */ /* 0x000fe20000000800 */
[----:B--2---:R-:W-:-:S03]  /*11e80*/  @!P2 FMUL.FTZ R20, R25, -1.4426950216293334961 ;  /* 0xbfb8aa3b1914a820 */ /* 0x004fc60000410000 */
        /* <DEDUP_REMOVED lines=23> */
[----:B-1----:R-:W-:Y:S01]  /*12000*/  FADD.FTZ R15, R15, UR5 ;  /* 0x000000050f0f7e21 */ /* 0x002fe20008010000 */
[----:B------:R-:W-:-:S04]  /*12010*/  @!P1 FMUL.FTZ R95, R95, R24 ;  /* 0x000000185f5f9220 */ /* 0x000fc80000410000 */
[----:B------:R-:W-:Y:S01]  /*12020*/  FSETP.GTU.FTZ.AND P1, PT, R15, 20, PT ;  /* 0x41a000000f00780b */ /* 0x000fe20003f3c000 */
[----:B------:R-:W-:Y:S01]  /*12030*/  USHF.R.S32.HI UR19, URZ, 0x1f, UR9 ;  /* 0x0000001f3f137899 */ /* 0x000fe20008011409 */
[----:B------:R-:W1:Y:S01]  /*12040*/  LDS R56, [UR7+0x1080] ;  /* 0x00108007ff387984 */ /* 0x000e620008000800 */
[----:B------:R-:W-:-:S10]  /*12050*/  @!P5 FMUL.FTZ R93, R93, R58 ;  /* 0x0000003a5d5dd220 */ /* 0x000fd40000410000 */
[----:B------:R-:W-:Y:S01]  /*12060*/  @!P1 FMUL.FTZ R24, R15, -1.4426950216293334961 ;  /* 0xbfb8aa3b0f189820 */ /* 0x000fe20000410000 */
[----:B------:R-:W-:Y:S01]  /*12070*/  IADD3 R14, P4, R19, UR9, RZ ;  /* 0x00000009130e7c10 */ /* 0x000fe2000ff9e0ff */
[----:B0-----:R-:W-:Y:S01]  /*12080*/  FADD.FTZ R26, R23, UR5 ;  /* 0x00000005171a7e21 */ /* 0x001fe20008010000 */
[----:B------:R-:W-:Y:S01]  /*12090*/  FADD.FTZ R58, R22, UR5 ;  /* 0x00000005163a7e21 */ /* 0x000fe20008010000 */
[----:B------:R-:W0:Y:S01]  /*120a0*/  @!P1 MUFU.EX2 R23, R24 ;  /* 0x0000001800179308 */ /* 0x000e220000000800 */
[----:B------:R-:W-:Y:S01]  /*120b0*/  IADD3.X R15, R18, UR19, RZ, P4, !PT ;  /* 0x00000013120f7c10 */ /* 0x000fe2000a7fe4ff */
[----:B---3--:R-:W-:Y:S01]  /*120c0*/  @!P0 FADD.FTZ R21, R21, 1 ;  /* 0x3f80000015158421 */ /* 0x008fe20000010000 */
[----:B------:R-:W-:Y:S01]  /*120d0*/  FSETP.GTU.FTZ.AND P4, PT, R26, 20, PT ;  /* 0x41a000001a00780b */ /* 0x000fe20003f9c000 */
[----:B------:R-:W-:Y:S01]  /*120e0*/  ULDC.64 UR8, c[0x0][0x388] ;  /* 0x0000e20000087ab9 */ /* 0x000fe20000000a00 */
[----:B------:R-:W-:-:S03]  /*120f0*/  FSETP.GTU.FTZ.AND P5, PT, R58, 20, PT ;  /* 0x41a000003a00780b */ /* 0x000fc60003fbc000 */
[----:B------:R2:W3:Y:S08]  /*12100*/  @!P2 MUFU.EX2 R22, R20 ;  /* 0x000000140016a308 */ /* 0x0004f00000000800 */
[----:B------:R-:W4:Y:S01]  /*12110*/  @!P3 MUFU.EX2 R25, R25 ;  /* 0x000000190019b308 */ /* 0x000f220000000800 */
[----:B--2---:R-:W-:Y:S01]  /*12120*/  @!P4 FMUL.FTZ R20, R26, -1.4426950216293334961 ;  /* 0xbfb8aa3b1a14c820 */ /* 0x004fe20000410000 */
[----:B------:R-:W-:Y:S01]  /*12130*/  @!P5 FMUL.FTZ R26, R58, -1.4426950216293334961 ;  /* 0xbfb8aa3b3a1ad820 */ /* 0x000fe20000410000 */
[----:B0-----:R-:W-:Y:S01]  /*12140*/  @!P1 FADD.FTZ R23, R23, 1 ;  /* 0x3f80000017179421 */ /* 0x001fe20000010000 */
[----:B------:R-:W-:Y:S01]  /*12150*/  UIMAD UR28, UR29, UR8, URZ ;  /* 0x000000081d1c72a4 */ /* 0x000fe2000f8e023f */
[----:B---3--:R-:W-:-:S03]  /*12160*/  @!P2 FADD.FTZ R22, R22, 1 ;  /* 0x3f8000001616a421 */ /* 0x008fc60000010000 */
[----:B------:R0:W2:Y:S01]  /*12170*/  @!P4 MUFU.EX2 R24, R20 ;  /* 0x000000140018c308 */ /* 0x0000a20000000800 */
[----:B----4-:R-:W-:Y:S01]  /*12180*/  @!P3 FADD.FTZ R25, R25, 1 ;  /* 0x3f8000001919b421 */ /* 0x010fe20000010000 */
[----:B-1----:R-:W-:-:S06]  /*12190*/  ISETP.GE.AND P6, PT, R19, R56, PT ;  /* 0x000000381300720c */ /* 0x002fcc0003fc6270 */
        /* <DEDUP_REMOVED lines=26> */
.L_x_9326:
[----:B------:R-:W-:Y:S05]  /*12340*/  BSYNC B0 ;  /* 0x0000000000007941 */ /* 0x000fea0003800000 */
.L_x_9325:
[----:B-1----:R-:W2:Y:S01]  /*12350*/  LDL.LU R29, [R1+0x20] ;  /* 0x00002000011d7983 */ /* 0x002ea20000300800 */
[----:B------:R-:W-:Y:S01]  /*12360*/  ULDC UR28, c[0x0][0x224] ;  /* 0x00008900001c7ab9 */ /* 0x000fe20000000800 */
[----:B------:R-:W-:Y:S01]  /*12370*/  ULDC.64 UR8, c[0x0][0x390] ;  /* 0x0000e40000087ab9 */ /* 0x000fe20000000a00 */
[----:B------:R-:W-:Y:S01]  /*12380*/  UIADD3 UR28, UR6, -UR28, URZ ;  /* 0x8000001c061c7290 */ /* 0x000fe2000fffe03f */
[----:B------:R-:W-:Y:S01]  /*12390*/  @!P4 FADD.FTZ R24, R24, 1 ;  /* 0x3f8000001818c421 */ /* 0x000fe20000010000 */
[----:B------:R-:W-:Y:S01]  /*123a0*/  UMOV UR25, UR30 ;  /* 0x0000001e00197c82 */ /* 0x000fe20008000000 */
[----:B------:R-:W-:Y:S01]  /*123b0*/  @!P0 FMUL.FTZ R96, R96, R61 ;  /* 0x0000003d60608220 */ /* 0x000fe20000410000 */
[----:B------:R-:W-:Y:S01]  /*123c0*/  UIMAD.WIDE.U32 UR24, UR10, UR8, UR24 ;  /* 0x000000080a1872a5 */ /* 0x000fe2000f8e0018 */
[----:B------:R-:W-:Y:S01]  /*123d0*/  @!P5 FADD.FTZ R26, R26, 1 ;  /* 0x3f8000001a1ad421 */ /* 0x000fe20000010000 */
[----:B------:R-:W-:Y:S01]  /*123e0*/  UIMAD UR8, UR19, UR8, URZ ;  /* 0x00000008130872a4 */ /* 0x000fe2000f8e023f */
[----:B------:R-:W-:Y:S01]  /*123f0*/  @!P1 FMUL.FTZ R97, R97, R58 ;  /* 0x0000003a61619220 */ /* 0x000fe20000410000 */
[----:B------:R-:W-:Y:S01]  /*12400*/  UIMAD UR30, UR28, -0x400, URZ ;  /* 0xfffffc001c1e78a4 */ /* 0x000fe2000f8e023f */
[----:B------:R-:W1:Y:S01]  /*12410*/  @!P4 MUFU.RCP R24, R24 ;  /* 0x000000180018c308 */ /* 0x000e620000001000 */
[----:B------:R-:W-:Y:S01]  /*12420*/  UIMAD UR29, UR10, UR9, UR8 ;  /* 0x000000090a1d72a4 */ /* 0x000fe2000f8e0208 */
[----:B0-----:R-:W-:Y:S01]  /*12430*/  @!P2 FMUL.FTZ R98, R98, R63 ;  /* 0x0000003f6262a220 */ /* 0x001fe20000410000 */
[----:B------:R-:W-:Y:S01]  /*12440*/  UIADD3 UR31, UP0, UR30, UR24, URZ ;  /* 0x000000181e1f7290 */ /* 0x000fe2000ff1e03f */
[----:B------:R-:W-:Y:S01]  /*12450*/  ISETP.GE.AND P2, PT, R17, R56, PT ;  /* 0x000000381100720c */ /* 0x000fe20003f46270 */
[----:B------:R-:W-:Y:S01]  /*12460*/  USHF.R.S32.HI UR28, URZ, 0x1f, UR30 ;  /* 0x0000001f3f1c7899 */ /* 0x000fe2000801141e */
[----:B------:R-:W-:Y:S01]  /*12470*/  @!P3 FMUL.FTZ R99, R99, R60 ;  /* 0x0000003c6363b220 */ /* 0x000fe20000410000 */
[----:B------:R-:W-:Y:S01]  /*12480*/  ULDC.64 UR8, c[0x0][0x3e0] ;  /* 0x0000f80000087ab9 */ /* 0x000fe20000000a00 */
[----:B------:R-:W0:Y:S01]  /*12490*/  @!P5 MUFU.RCP R23, R26 ;  /* 0x0000001a0017d308 */ /* 0x000e220000001000 */
[----:B------:R-:W-:Y:S01]  /*124a0*/  UIADD3.X UR24, UR28, UR29, UR25, UP0, !UPT ;  /* 0x0000001d1c187290 */ /* 0x000fe200087fe419 */
[----:B------:R-:W-:Y:S01]  /*124b0*/  LEA R20, P0, R19, UR8, 0x2 ;  /* 0x0000000813147c11 */ /* 0x000fe2000f8010ff */
[----:B------:R-:W-:Y:S01]  /*124c0*/  BSSY B0, `(.L_x_9327) ;  /* 0x0000070000007945 */ /* 0x000fe20003800000 */
[----:B------:R-:W-:-:S02]  /*124d0*/  MOV R22, UR31 ;  /* 0x0000001f00167c02 */ /* 0x000fc40008000f00 */
[----:B------:R-:W-:Y:S02]  /*124e0*/  LEA.HI.X R21, R19, UR9, R18, 0x2, P0 ;  /* 0x0000000913157c11 */ /* 0x000fe400080f1412 */
[----:B------:R-:W-:Y:S01]  /*124f0*/  LEA R20, P1, R22, R20, 0x2 ;  /* 0x0000001416147211 */ /* 0x000fe200078210ff */
[----:B-1----:R-:W-:Y:S01]  /*12500*/  @!P4 FMUL.FTZ R85, R85, R24 ;  /* 0x000000185555c220 */ /* 0x002fe20000410000 */
[----:B------:R-:W-:Y:S01]  /*12510*/  MOV R25, UR24 ;  /* 0x0000001800197c02 */ /* 0x000fe20008000f00 */
[----:B------:R-:W-:Y:S01]  /*12520*/  UIMAD.WIDE.U32 UR24, UR11, UR26, URZ ;  /* 0x0000001a0b1872a5 */ /* 0x000fe2000f8e003f */
[-C--:B------:R-:W-:Y:S02]  /*12530*/  ISETP.GE.AND P0, PT, R16, R56.reuse, PT ;  /* 0x000000381000720c */ /* 0x080fe40003f06270 */
[----:B------:R-:W-:Y:S02]  /*12540*/  LEA.HI.X R21, R22, R21, R25, 0x2, P1 ;  /* 0x0000001516157211 */ /* 0x000fe400008f1419 */
[-C--:B------:R-:W-:Y:S01]  /*12550*/  ISETP.GE.AND P1, PT, R13, R56.reuse, PT ;  /* 0x000000380d00720c */ /* 0x080fe20003f26270 */
[----:B0-----:R-:W-:Y:S01]  /*12560*/  @!P5 FMUL.FTZ R100, R100, R23 ;  /* 0x000000176464d220 */ /* 0x001fe20000410000 */
        /* <DEDUP_REMOVED lines=64> */
[----:B------:R-:W-:-:S04]  /*12970*/  FADD.FTZ R23, R22, R87 ;  /* 0x0000005716177221 */ /* 0x000fc80000010000 */
[----:B------:R-:W-:-:S04]  /*12980*/  FADD.FTZ R22, R23, R88 ;  /* 0x0000005817167221 */ /* 0x000fc80000010000 */
[----:B------:R-:W-:Y:S01]  /*12990*/  FADD.FTZ R23, R22, R89 ;  /* 0x0000005916177221 */ /* 0x000fe20000010000 */
[----:B------:R-:W-:Y:S01]  /*129a0*/  MOV R22, UR18 ;  /* 0x0000001200167c02 */ /* 0x000fe20008000f00 */
[----:B------:R-:W-:Y:S02]  /*129b0*/  UIADD3 UR18, UR25, UR27, URZ ;  /* 0x0000001b19127290 */ /* 0x000fe4000fffe03f */
[----:B0-----:R-:W-:Y:S02]  /*129c0*/  FADD.FTZ R90, R23, R90 ;  /* 0x0000005a175a7221 */ /* 0x001fe40000010000 */
[----:B------:R0:W-:Y:S02]  /*129d0*/  @!P6 STS [UR7+0x1080], R22 ;  /* 0x00108016ff00e988 */ /* 0x0001e40008000807 */
[----:B-1----:R-:W-:Y:S01]  /*129e0*/  FADD.FTZ R91, R90, R91 ;  /* 0x0000005b5a5b7221 */ /* 0x002fe20000010000 */
[----:B------:R-:W-:Y:S03]  /*129f0*/  BAR.SYNC.DEFER_BLOCKING 0x0 ;  /* 0x0000000000007b1d */ /* 0x000fe60000010000 */
[----:B---3--:R-:W-:Y:S01]  /*12a00*/  FADD.FTZ R92, R91, R92 ;  /* 0x0000005c5b5c7221 */ /* 0x008fe20000010000 */
[----:B0-----:R-:W-:-:S03]  /*12a10*/  IADD3 R22, P1, R19, -0x3e0, RZ ;  /* 0xfffffc2013167810 */ /* 0x001fc60007f3e0ff */
[----:B------:R-:W-:Y:S01]  /*12a20*/  FADD.FTZ R93, R92, R93 ;  /* 0x0000005d5c5d7221 */ /* 0x000fe20000010000 */
[----:B------:R-:W-:-:S03]  /*12a30*/  IADD3.X R23, R18, -0x1, RZ, P1, !PT ;  /* 0xffffffff12177810 */ /* 0x000fc60000ffe4ff */
[----:B------:R-:W-:-:S04]  /*12a40*/  FADD.FTZ R94, R93, R94 ;  /* 0x0000005e5d5e7221 */ /* 0x000fc80000010000 */
[----:B------:R-:W-:-:S04]  /*12a50*/  FADD.FTZ R95, R94, R95 ;  /* 0x0000005f5e5f7221 */ /* 0x000fc80000010000 */
[----:B------:R-:W-:-:S04]  /*12a60*/  FADD.FTZ R96, R95, R96 ;  /* 0x000000605f607221 */ /* 0x000fc80000010000 */
[----:B------:R-:W-:Y:S01]  /*12a70*/  FADD.FTZ R97, R96, R97 ;  /* 0x0000006160617221 */ /* 0x000fe20000010000 */
[----:B------:R-:W0:Y:S03]  /*12a80*/  LDS R20, [UR7+0x1080] ;  /* 0x00108007ff147984 */ /* 0x000e260008000800 */
[----:B------:R-:W-:-:S04]  /*12a90*/  FADD.FTZ R98, R97, R98 ;  /* 0x0000006261627221 */ /* 0x000fc80000010000 */
[----:B------:R-:W-:Y:S01]  /*12aa0*/  FADD.FTZ R99, R98, R99 ;  /* 0x0000006362637221 */ /* 0x000fe20000010000 */
[----:B0-----:R-:W-:-:S03]  /*12ab0*/  ISETP.GE.AND P0, PT, R19, R20, PT ;  /* 0x000000141300720c */ /* 0x001fc60003f06270 */
[----:B------:R-:W-:-:S05]  /*12ac0*/  FADD.FTZ R19, R99, R100 ;  /* 0x0000006463137221 */ /* 0x000fca0000010000 */
[----:B------:R0:W-:Y:S05]  /*12ad0*/  STL [R1+0x20], R19 ;  /* 0x0000201301007387 */ /* 0x0001ea0000100800 */
[----:B------:R-:W-:Y:S05]  /*12ae0*/  @P0 BRA `(.L_x_9328) ;  /* 0x0000000000340947 */ /* 0x000fea0003800000 */
[----:B0-----:R-:W-:Y:S01]  /*12af0*/  MOV R19, UR26 ;  /* 0x0000001a00137c02 */ /* 0x001fe20008000f00 */
        /* <DEDUP_REMOVED lines=12> */
.L_x_9328:
[----:B------:R-:W-:Y:S05]  /*12bc0*/  BSYNC B0 ;  /* 0x0000000000007941 */ /* 0x000fea0003800000 */
.L_x_9327:
        /* <DEDUP_REMOVED lines=15> */
[----:B-1----:R-:W-:Y:S01]  /*12cc0*/  MOV R18, UR8 ;  /* 0x0000000800127c02 */ /* 0x002fe20008000f00 */
        /* <DEDUP_REMOVED lines=42> */
.L_x_9191:
[----:B------:R-:W-:Y:S02]  /*12f70*/  ULDC.64 UR4, c[0x0][0x3d8] ;  /* 0x0000f60000047ab9 */ /* 0x000fe40000000a00 */
[----:B------:R-:W-:-:S04]  /*12f80*/  ISETP.NE.U32.AND P0, PT, RZ, UR4, PT ;  /* 0x00000004ff007c0c */ /* 0x000fc8000bf05070 */
[----:B------:R-:W-:-:S13]  /*12f90*/  ISETP.NE.AND.EX P0, PT, RZ, UR5, PT, P0 ;  /* 0x00000005ff007c0c */ /* 0x000fda000bf05300 */
[----:B------:R-:W-:Y:S05]  /*12fa0*/  @!P0 BRA `(.L_x_9330) ;  /* 0x0000000000988947 */ /* 0x000fea0003800000 */
[----:B0-----:R-:W2:Y:S01]  /*12fb0*/  LDL.LU R2, [R1+0x24] ;  /* 0x0000240001027983 */ /* 0x001ea20000300800 */
        /* <DEDUP_REMOVED lines=26> */
[----:B------:R-:W-:Y:S01]  /*13160*/  @!P0 MOV R0, 0x400 ;  /* 0x0000040000008802 */ /* 0x000fe20000000f00 */
[----:B0-----:R-:W0:Y:S03]  /*13170*/  @!P0 S2R R3, SR_CgaCtaId ;  /* 0x0000000000038919 */ /* 0x001e260000008800 */
[----:B0-----:R-:W-:-:S05]  /*13180*/  @!P0 LEA R0, R3, R0, 0x18 ;  /* 0x0000000003008211 */ /* 0x001fca00078ec0ff */
[----:B------:R-:W0:Y:S02]  /*13190*/  @!P0 LDS R5, [R0+0x8408] ;  /* 0x0084080000058984 */ /* 0x000e240000000800 */
[----:B0-----:R-:W-:Y:S01]  /*131a0*/  @!P0 FADD.FTZ R4, R4, R5 ;  /* 0x0000000504048221 */ /* 0x001fe20000010000 */
[----:B--2---:R-:W-:Y:S02]  /*131b0*/  R2UR UR4, R10 ;  /* 0x000000000a0472ca */ /* 0x004fe400000e0000 */
[----:B------:R-:W-:-:S11]  /*131c0*/  R2UR UR5, R11 ;  /* 0x000000000b0572ca */ /* 0x000fd600000e0000 */
[----:B------:R-:W-:Y:S02]  /*131d0*/  MOV R2, UR4 ;  /* 0x0000000400027c02 */ /* 0x000fe40008000f00 */
[----:B------:R-:W-:-:S05]  /*131e0*/  MOV R3, UR5 ;  /* 0x0000000500037c02 */ /* 0x000fca0008000f00 */
[----:B------:R1:W-:Y:S02]  /*131f0*/  REDG.E.ADD.F32.FTZ.RN.STRONG.GPU desc[UR20][R2.64], R4 ;  /* 0x00000004020079a6 */ /* 0x0003e4000c10f394 */
.L_x_9331:
[----:B------:R-:W-:Y:S05]  /*13200*/  BSYNC B0 ;  /* 0x0000000000007941 */ /* 0x000fea0003800000 */
.L_x_9330:
        /* <DEDUP_REMOVED lines=41> */
.L_x_9333:
[----:B------:R-:W2:Y:S02]  /*134a0*/  S2R R7, SR_TID.X ;  /* 0x0000000000077919 */ /* 0x000ea40000002100 */
.L_x_9334:
[----:B------:R-:W-:Y:S05]  /*134b0*/  BSYNC B0 ;  /* 0x0000000000007941 */ /* 0x000fea0003800000 */
.L_x_9332:
        /* <DEDUP_REMOVED lines=15> */
.L_x_9335:
        /* <DEDUP_REMOVED lines=19> */
.L_x_9233:
[----:B------:R-:W-:Y:S01]  /*136e0*/  HFMA2.MMA R69, -RZ, RZ, 0, 5.9604644775390625e-08 ;  /* 0x00000001ff457435 */ /* 0x000fe200000001ff */
[----:B------:R-:W-:Y:S02]  /*136f0*/  MOV R246, R243 ;  /* 0x000000f300f67202 */ /* 0x000fe40000000f00 */
[----:B------:R-:W-:Y:S02]  /*13700*/  MOV R68, RZ ;  /* 0x000000ff00447202 */ /* 0x000fe40000000f00 */
[----:B------:R-:W-:-:S07]  /*13710*/  MOV R71, 0xffffffff ;  /* 0xffffffff00477802 */ /* 0x000fce0000000f00 */
[----:B--2--5:R-:W-:Y:S05]  /*13720*/  WARPSYNC.COLLECTIVE R71, `(.L_x_9336) ;  /* 0x0000000047087348 */ /* 0x024fea0003c00000 */
[----:B------:R0:W1:Y:S02]  /*13730*/  SHFL.UP P1, R70, R246, R69, R68 ;  /* 0x04000045f6467389 */ /* 0x0000640000020044 */
[----:B012--5:R-:W-:Y:S01]  /*13740*/  ENDCOLLECTIVE ;  /* 0x000000000000791b */ /* 0x027fe20003800000 */
.L_x_9336:
[----:B------:R-:W-:Y:S02]  /*13750*/  MOV R246, R237 ;  /* 0x000000ed00f67202 */ /* 0x000fe40000000f00 */
[----:B------:R-:W-:-:S07]  /*13760*/  MOV R244, R70 ;  /* 0x0000004600f47202 */ /* 0x000fce0000000f00 */
[----:B------:R-:W-:Y:S05]  /*13770*/  WARPSYNC.COLLECTIVE R71, `(.L_x_9337) ;  /* 0x0000000047087348 */ /* 0x000fea0003c00000 */
[----:B------:R0:W1:Y:S02]  /*13780*/  SHFL.UP P1, R70, R246, R69, R68 ;  /* 0x04000045f6467389 */ /* 0x0000640000020044 */
[----:B01----:R-:W-:Y:S01]  /*13790*/  ENDCOLLECTIVE ;  /* 0x000000000000791b */ /* 0x003fe20003800000 */
.L_x_9337:
[----:B------:R-:W-:Y:S02]  /*137a0*/  MOV R246, R241 ;  /* 0x000000f100f67202 */ /* 0x000fe40000000f00 */
[----:B------:R-:W-:-:S07]  /*137b0*/  MOV R245, R70 ;  /* 0x0000004600f57202 */ /* 0x000fce0000000f00 */
[----:B------:R-:W-:Y:S05]  /*137c0*/  WARPSYNC.COLLECTIVE R71, `(.L_x_9338) ;  /* 0x0000000047087348 */ /* 0x000fea0003c00000 */
[----:B------:R0:W1:Y:S02]  /*137d0*/  SHFL.UP P1, R70, R246, R69, R68 ;  /* 0x04000045f6467389 */ /* 0x0000640000020044 */
[----:B01----:R-:W-:Y:S01]  /*137e0*/  ENDCOLLECTIVE ;  /* 0x000000000000791b */ /* 0x003fe20003800000 */
.L_x_9338:
[----:B------:R-:W-:Y:S02]  /*137f0*/  MOV R246, R242 ;  /* 0x000000f200f67202 */ /* 0x000fe40000000f00 */
[----:B------:R-:W-:-:S07]  /*13800*/  MOV R247, R70 ;  /* 0x0000004600f77202 */ /* 0x000fce0000000f00 */
[----:B------:R-:W-:Y:S05]  /*13810*/  WARPSYNC.COLLECTIVE R71, `(.L_x_9339) ;  /* 0x0000000047087348 */ /* 0x000fea0003c00000 */
[----:B------:R0:W1:Y:S02]  /*13820*/  SHFL.UP P1, R70, R246, R69, R68 ;  /* 0x04000045f6467389 */ /* 0x0000640000020044 */
[----:B01----:R-:W-:Y:S01]  /*13830*/  ENDCOLLECTIVE ;  /* 0x000000000000791b */ /* 0x003fe20003800000 */
.L_x_9339:
        /* <DEDUP_REMOVED lines=19> */
.L_x_9340:
[----:B------:R-:W-:Y:S02]  /*13970*/  MOV R246, R237 ;  /* 0x000000ed00f67202 */ /* 0x000fe40000000f00 */
[----:B------:R-:W-:-:S07]  /*13980*/  MOV R245, R70 ;  /* 0x0000004600f57202 */ /* 0x000fce0000000f00 */
[----:B------:R-:W-:Y:S05]  /*13990*/  WARPSYNC.COLLECTIVE R71, `(.L_x_9341) ;  /* 0x0000000047087348 */ /* 0x000fea0003c00000 */
[----:B------:R0:W1:Y:S02]  /*139a0*/  SHFL.UP P1, R70, R246, R69, R68 ;  /* 0x04000045f6467389 */ /* 0x0000640000020044 */
[----:B01----:R-:W-:Y:S01]  /*139b0*/  ENDCOLLECTIVE ;  /* 0x000000000000791b */ /* 0x003fe20003800000 */
.L_x_9341:
[----:B------:R-:W-:Y:S02]  /*139c0*/  MOV R246, R241 ;  /* 0x000000f100f67202 */ /* 0x000fe40000000f00 */
[----:B------:R-:W-:-:S07]  /*139d0*/  MOV R247, R70 ;  /* 0x0000004600f77202 */ /* 0x000fce0000000f00 */
[----:B------:R-:W-:Y:S05]  /*139e0*/  WARPSYNC.COLLECTIVE R71, `(.L_x_9342) ;  /* 0x0000000047087348 */ /* 0x000fea0003c00000 */
[----:B------:R0:W1:Y:S02]  /*139f0*/  SHFL.UP P1, R70, R246, R69, R68 ;  /* 0x04000045f6467389 */ /* 0x0000640000020044 */
[----:B01----:R-:W-:Y:S01]  /*13a00*/  ENDCOLLECTIVE ;  /* 0x000000000000791b */ /* 0x003fe20003800000 */
.L_x_9342:
[----:B------:R-:W-:Y:S02]  /*13a10*/  MOV R246, R242 ;  /* 0x000000f200f67202 */ /* 0x000fe40000000f00 */
[----:B------:R-:W-:-:S07]  /*13a20*/  MOV R244, R70 ;  /* 0x0000004600f47202 */ /* 0x000fce0000000f00 */
[----:B------:R-:W-:Y:S05]  /*13a30*/  WARPSYNC.COLLECTIVE R71, `(.L_x_9343) ;  /* 0x0000000047087348 */ /* 0x000fea0003c00000 */
[----:B------:R0:W1:Y:S02]  /*13a40*/  SHFL.UP P1, R70, R246, R69, R68 ;  /* 0x04000045f6467389 */ /* 0x0000640000020044 */
[----:B01----:R-:W-:Y:S01]  /*13a50*/  ENDCOLLECTIVE ;  /* 0x000000000000791b */ /* 0x003fe20003800000 */
.L_x_9343:
        /* <DEDUP_REMOVED lines=19> */
.L_x_9344:
[----:B------:R-:W-:Y:S02]  /*13b90*/  MOV R246, R237 ;  /* 0x000000ed00f67202 */ /* 0x000fe40000000f00 */
[----:B------:R-:W-:-:S07]  /*13ba0*/  MOV R245, R70 ;  /* 0x0000004600f57202 */ /* 0x000fce0000000f00 */
[----:B------:R-:W-:Y:S05]  /*13bb0*/  WARPSYNC.COLLECTIVE R71, `(.L_x_9345) ;  /* 0x0000000047087348 */ /* 0x000fea0003c00000 */
[----:B------:R0:W1:Y:S02]  /*13bc0*/  SHFL.UP P1, R70, R246, R69, R68 ;  /* 0x04000045f6467389 */ /* 0x0000640000020044 */
[----:B01----:R-:W-:Y:S01]  /*13bd0*/  ENDCOLLECTIVE ;  /* 0x000000000000791b */ /* 0x003fe20003800000 */
.L_x_9345:
[----:B------:R-:W-:Y:S02]  /*13be0*/  MOV R246, R241 ;  /* 0x000000f100f67202 */ /* 0x000fe40000000f00 */
[----:B------:R-:W-:-:S07]  /*13bf0*/  MOV R247, R70 ;  /* 0x0000004600f77202 */ /* 0x000fce0000000f00 */
[----:B------:R-:W-:Y:S05]  /*13c00*/  WARPSYNC.COLLECTIVE R71, `(.L_x_9346) ;  /* 0x0000000047087348 */ /* 0x000fea0003c00000 */
[----:B------:R0:W1:Y:S02]  /*13c10*/  SHFL.UP P1, R70, R246, R69, R68 ;  /* 0x04000045f6467389 */ /* 0x0000640000020044 */
[----:B01----:R-:W-:Y:S01]  /*13c20*/  ENDCOLLECTIVE ;  /* 0x000000000000791b */ /* 0x003fe20003800000 */
.L_x_9346:
[----:B------:R-:W-:Y:S02]  /*13c30*/  MOV R246, R242 ;  /* 0x000000f200f67202 */ /* 0x000fe40000000f00 */
[----:B------:R-:W-:-:S07]  /*13c40*/  MOV R244, R70 ;  /* 0x0000004600f47202 */ /* 0x000fce0000000f00 */
[----:B------:R-:W-:Y:S05]  /*13c50*/  WARPSYNC.COLLECTIVE R71, `(.L_x_9347) ;  /* 0x0000000047087348 */ /* 0x000fea0003c00000 */
[----:B------:R0:W1:Y:S02]  /*13c60*/  SHFL.UP P1, R70, R246, R69, R68 ;  /* 0x04000045f6467389 */ /* 0x0000640000020044 */
[----:B01----:R-:W-:Y:S01]  /*13c70*/  ENDCOLLECTIVE ;  /* 0x000000000000791b */ /* 0x003fe20003800000 */
.L_x_9347:
        /* <DEDUP_REMOVED lines=19> */
.L_x_9348:
[----:B------:R-:W-:Y:S02]  /*13db0*/  MOV R246, R237 ;  /* 0x000000ed00f67202 */ /* 0x000fe40000000f00 */
[----:B------:R-:W-:-:S07]  /*13dc0*/  MOV R245, R70 ;  /* 0x0000004600f57202 */ /* 0x000fce0000000f00 */
[----:B------:R-:W-:Y:S05]  /*13dd0*/  WARPSYNC.COLLECTIVE R71, `(.L_x_9349) ;  /* 0x0000000047087348 */ /* 0x000fea0003c00000 */
[----:B------:R0:W1:Y:S02]  /*13de0*/  SHFL.UP P1, R70, R246, R69, R68 ;  /* 0x04000045f6467389 */ /* 0x0000640000020044 */
[----:B01----:R-:W-:Y:S01]  /*13df0*/  ENDCOLLECTIVE ;  /* 0x000000000000791b */ /* 0x003fe20003800000 */
.L_x_9349:
[----:B------:R-:W-:Y:S02]  /*13e00*/  MOV R246, R241 ;  /* 0x000000f100f67202 */ /* 0x000fe40000000f00 */
[----:B------:R-:W-:-:S07]  /*13e10*/  MOV R247, R70 ;  /* 0x0000004600f77202 */ /* 0x000fce0000000f00 */
[----:B------:R-:W-:Y:S05]  /*13e20*/  WARPSYNC.COLLECTIVE R71, `(.L_x_9350) ;  /* 0x0000000047087348 */ /* 0x000fea0003c00000 */
[----:B------:R0:W1:Y:S02]  /*13e30*/  SHFL.UP P1, R70, R246, R69, R68 ;  /* 0x04000045f6467389 */ /* 0x0000640000020044 */
[----:B01----:R-:W-:Y:S01]  /*13e40*/  ENDCOLLECTIVE ;  /* 0x000000000000791b */ /* 0x003fe20003800000 */
.L_x_9350:
[----:B------:R-:W-:Y:S02]  /*13e50*/  MOV R246, R242 ;  /* 0x000000f200f67202 */ /* 0x000fe40000000f00 */
[----:B------:R-:W-:-:S07]  /*13e60*/  MOV R244, R70 ;  /* 0x0000004600f47202 */ /* 0x000fce0000000f00 */
[----:B------:R-:W-:Y:S05]  /*13e70*/  WARPSYNC.COLLECTIVE R71, `(.L_x_9351) ;  /* 0x0000000047087348 */ /* 0x000fea0003c00000 */
[----:B------:R0:W1:Y:S02]  /*13e80*/  SHFL.UP P1, R70, R246, R69, R68 ;  /* 0x04000045f6467389 */ /* 0x0000640000020044 */
[----:B01----:R-:W-:Y:S01]  /*13e90*/  ENDCOLLECTIVE ;  /* 0x000000000000791b */ /* 0x003fe20003800000 */
.L_x_9351:
        /* <DEDUP_REMOVED lines=19> */
.L_x_9352:
[----:B------:R-:W-:Y:S02]  /*13fd0*/  MOV R246, R237 ;  /* 0x000000ed00f67202 */ /* 0x000fe40000000f00 */
[----:B------:R-:W-:-:S07]  /*13fe0*/  MOV R244, R70 ;  /* 0x0000004600f47202 */ /* 0x000fce0000000f00 */
[----:B------:R-:W-:Y:S05]  /*13ff0*/  WARPSYNC.COLLECTIVE R71, `(.L_x_9353) ;  /* 0x0000000047087348 */ /* 0x000fea0003c00000 */
[----:B------:R0:W1:Y:S02]  /*14000*/  SHFL.UP P1, R70, R246, R69, R68 ;  /* 0x04000045f6467389 */ /* 0x0000640000020044 */
[----:B01----:R-:W-:Y:S01]  /*14010*/  ENDCOLLECTIVE ;  /* 0x000000000000791b */ /* 0x003fe20003800000 */
.L_x_9353:
[----:B------:R-:W-:Y:S02]  /*14020*/  MOV R246, R241 ;  /* 0x000000f100f67202 */ /* 0x000fe40000000f00 */
[----:B------:R-:W-:-:S07]  /*14030*/  MOV R245, R70 ;  /* 0x0000004600f57202 */ /* 0x000fce0000000f00 */
[----:B------:R-:W-:Y:S05]  /*14040*/  WARPSYNC.COLLECTIVE R71, `(.L_x_9354) ;  /* 0x0000000047087348 */ /* 0x000fea0003c00000 */
[----:B------:R0:W1:Y:S02]  /*14050*/  SHFL.UP P1, R70, R246, R69, R68 ;  /* 0x04000045f6467389 */ /* 0x0000640000020044 */
[----:B01----:R-:W-:Y:S01]  /*14060*/  ENDCOLLECTIVE ;  /* 0x000000000000791b */ /* 0x003fe20003800000 */
.L_x_9354:
[----:B------:R-:W-:Y:S02]  /*14070*/  MOV R246, R242 ;  /* 0x000000f200f67202 */ /* 0x000fe40000000f00 */
[----:B------:R-:W-:-:S07]  /*14080*/  MOV R247, R70 ;  /* 0x0000004600f77202 */ /* 0x000fce0000000f00 */
[----:B------:R-:W-:Y:S05]  /*14090*/  WARPSYNC.COLLECTIVE R71, `(.L_x_9355) ;  /* 0x0000000047087348 */ /* 0x000fea0003c00000 */
[----:B------:R0:W1:Y:S02]  /*140a0*/  SHFL.UP P1, R70, R246, R69, R68 ;  /* 0x04000045f6467389 */ /* 0x0000640000020044 */
[----:B01----:R-:W-:Y:S01]  /*140b0*/  ENDCOLLECTIVE ;  /* 0x000000000000791b */ /* 0x003fe20003800000 */
.L_x_9355:
[----:B------:R-:W-:Y:S01]  /*140c0*/  MOV R69, R70 ;  /* 0x0000004600457202 */ /* 0x000fe20000000f00 */
[----:B------:R-:W-:Y:S06]  /*140d0*/  BRA `(.L_x_9356) ;  /* 0xffffff6800f47947 */ /* 0x000fec000383ffff */
.L_x_9234:
        /* <DEDUP_REMOVED lines=8> */
.L_x_9358:
[----:B------:R-:W-:Y:S05]  /*14160*/  BSYNC B0 ;  /* 0x0000000000007941 */ /* 0x000fea0003800000 */
.L_x_9357:
[----:B------:R-:W-:Y:S05]  /*14170*/  BRA `(.L_x_9359) ;  /* 0xffffff6c00047947 */ /* 0x000fea000383ffff */
.L_x_9235:
        /* <DEDUP_REMOVED lines=8> */
.L_x_9361:
[----:B------:R-:W-:Y:S05]  /*14200*/  BSYNC B0 ;  /* 0x0000000000007941 */ /* 0x000fea0003800000 */
.L_x_9360:
[----:B------:R-:W-:Y:S05]  /*14210*/  BRA `(.L_x_9362) ;  /* 0xffffff6800e47947 */ /* 0x000fea000383ffff */
.L_x_9236:
        /* <DEDUP_REMOVED lines=8> */
.L_x_9364:
[----:B------:R-:W-:Y:S05]  /*142a0*/  BSYNC B0 ;  /* 0x0000000000007941 */ /* 0x000fea0003800000 */
.L_x_9363:
[----:B------:R-:W-:Y:S05]  /*142b0*/  BRA `(.L_x_9365) ;  /* 0xffffff6800c47947 */ /* 0x000fea000383ffff */
.L_x_9237:
        /* <DEDUP_REMOVED lines=8> */
.L_x_9367:
[----:B------:R-:W-:Y:S05]  /*14340*/  BSYNC B0 ;  /* 0x0000000000007941 */ /* 0x000fea0003800000 */
.L_x_9366:
[----:B------:R-:W-:Y:S05]  /*14350*/  BRA `(.L_x_9368) ;  /* 0xffffff6800a47947 */ /* 0x000fea000383ffff */
.L_x_9238:
        /* <DEDUP_REMOVED lines=8> */
.L_x_9370:
[----:B------:R-:W-:Y:S05]  /*143e0*/  BSYNC B0 ;  /* 0x0000000000007941 */ /* 0x000fea0003800000 */
.L_x_9369:
        /* <DEDUP_REMOVED lines=8> */
.L_x_9371:
[----:B------:R-:W-:Y:S02]  /*14470*/  MOV R246, R241 ;  /* 0x000000f100f67202 */ /* 0x000fe40000000f00 */
[----:B------:R-:W-:-:S07]  /*14480*/  MOV R244, R70 ;  /* 0x0000004600f47202 */ /* 0x000fce0000000f00 */
[----:B------:R-:W-:Y:S05]  /*14490*/  WARPSYNC.COLLECTIVE R71, `(.L_x_9372) ;  /* 0x0000000047087348 */ /* 0x000fea0003c00000 */
[----:B------:R0:W1:Y:S02]  /*144a0*/  SHFL.UP P1, R70, R246, R69, R68 ;  /* 0x04000045f6467389 */ /* 0x0000640000020044 */
[----:B01----:R-:W-:Y:S01]  /*144b0*/  ENDCOLLECTIVE ;  /* 0x000000000000791b */ /* 0x003fe20003800000 */
.L_x_9372:
[----:B------:R-:W-:Y:S02]  /*144c0*/  MOV R246, R242 ;  /* 0x000000f200f67202 */ /* 0x000fe40000000f00 */
[----:B------:R-:W-:-:S07]  /*144d0*/  MOV R241, R70 ;  /* 0x0000004600f17202 */ /* 0x000fce0000000f00 */
[----:B------:R-:W-:Y:S05]  /*144e0*/  WARPSYNC.COLLECTIVE R71, `(.L_x_9373) ;  /* 0x0000000047087348 */ /* 0x000fea0003c00000 */
[----:B------:R0:W1:Y:S02]  /*144f0*/  SHFL.UP P1, R70, R246, R69, R68 ;  /* 0x04000045f6467389 */ /* 0x0000640000020044 */
[----:B01----:R-:W-:Y:S01]  /*14500*/  ENDCOLLECTIVE ;  /* 0x000000000000791b */ /* 0x003fe20003800000 */
.L_x_9373:
[----:B------:R-:W-:Y:S01]  /*14510*/  HFMA2.MMA R69, -RZ, RZ, 0, 0 ;  /* 0x00000000ff457435 */ /* 0x000fe200000001ff */
[----:B------:R-:W-:Y:S02]  /*14520*/  MOV R68, 0x1f ;  /* 0x0000001f00447802 */ /* 0x000fe40000000f00 */
[----:B------:R-:W-:Y:S02]  /*14530*/  MOV R242, R70 ;  /* 0x0000004600f27202 */ /* 0x000fe40000000f00 */
[----:B------:R-:W-:-:S07]  /*14540*/  MOV R70, R60 ;  /* 0x0000003c00467202 */ /* 0x000fce0000000f00 */
[----:B------:R-:W-:Y:S05]  /*14550*/  WARPSYNC.COLLECTIVE R71, `(.L_x_9374) ;  /* 0x0000000047087348 */ /* 0x000fea0003c00000 */
[----:B------:R0:W1:Y:S02]  /*14560*/  SHFL.IDX P1, R237, R70, R69, R68 ;  /* 0x0000004546ed7389 */ /* 0x0000640000020044 */
[----:B01----:R-:W-:Y:S01]  /*14570*/  ENDCOLLECTIVE ;  /* 0x000000000000791b */ /* 0x003fe20003800000 */
.L_x_9374:
[----:B------:R-:W-:Y:S02]  /*14580*/  MOV R70, R61 ;  /* 0x0000003d00467202 */ /* 0x000fe40000000f00 */
[----:B------:R-:W-:-:S07]  /*14590*/  MOV R60, R237 ;  /* 0x000000ed003c7202 */ /* 0x000fce0000000f00 */
[----:B------:R-:W-:Y:S05]  /*145a0*/  WARPSYNC.COLLECTIVE R71, `(.L_x_9375) ;  /* 0x0000000047087348 */ /* 0x000fea0003c00000 */
[----:B------:R0:W1:Y:S02]  /*145b0*/  SHFL.IDX P1, R237, R70, R69, R68 ;  /* 0x0000004546ed7389 */ /* 0x0000640000020044 */
[----:B01----:R-:W-:Y:S01]  /*145c0*/  ENDCOLLECTIVE ;  /* 0x000000000000791b */ /* 0x003fe20003800000 */
.L_x_9375:
[----:B------:R-:W-:Y:S02]  /*145d0*/  MOV R70, R62 ;  /* 0x0000003e00467202 */ /* 0x000fe40000000f00 */
[----:B------:R-:W-:-:S07]  /*145e0*/  MOV R61, R237 ;  /* 0x000000ed003d7202 */ /* 0x000fce0000000f00 */
[----:B------:R-:W-:Y:S05]  /*145f0*/  WARPSYNC.COLLECTIVE R71, `(.L_x_9376) ;  /* 0x0000000047087348 */ /* 0x000fea0003c00000 */
[----:B------:R0:W1:Y:S02]  /*14600*/  SHFL.IDX P1, R237, R70, R69, R68 ;  /* 0x0000004546ed7389 */ /* 0x0000640000020044 */
[----:B01----:R-:W-:Y:S01]  /*14610*/  ENDCOLLECTIVE ;  /* 0x000000000000791b */ /* 0x003fe20003800000 */
.L_x_9376:
[----:B------:R-:W-:Y:S02]  /*14620*/  MOV R70, R63 ;  /* 0x0000003f00467202 */ /* 0x000fe40000000f00 */
[----:B------:R-:W-:-:S07]  /*14630*/  MOV R62, R237 ;  /* 0x000000ed003e7202 */ /* 0x000fce0000000f00 */
[----:B------:R-:W-:Y:S05]  /*14640*/  WARPSYNC.COLLECTIVE R71, `(.L_x_9377) ;  /* 0x0000000047087348 */ /* 0x000fea0003c00000 */
[----:B------:R0:W1:Y:S02]  /*14650*/  SHFL.IDX P1, R237, R70, R69, R68 ;  /* 0x0000004546ed7389 */ /* 0x0000640000020044 */
[----:B01----:R-:W-:Y:S01]  /*14660*/  ENDCOLLECTIVE ;  /* 0x000000000000791b */ /* 0x003fe20003800000 */
.L_x_9377:
[----:B------:R-:W-:Y:S01]  /*14670*/  MOV R63, R237 ;  /* 0x000000ed003f7202 */ /* 0x000fe20000000f00 */
[----:B------:R-:W-:Y:S06]  /*14680*/  BRA `(.L_x_9378) ;  /* 0xffffff6800007947 */ /* 0x000fec000383ffff */
.L_x_9240:
        /* <DEDUP_REMOVED lines=8> */
.L_x_9379:
[----:B------:R-:W-:Y:S02]  /*14710*/  MOV R244, R241 ;  /* 0x000000f100f47202 */ /* 0x000fe40000000f00 */
[----:B------:R-:W-:-:S07]  /*14720*/  MOV R68, R237 ;  /* 0x000000ed00447202 */ /* 0x000fce0000000f00 */
[----:B------:R-:W-:Y:S05]  /*14730*/  WARPSYNC.COLLECTIVE R71, `(.L_x_9380) ;  /* 0x0000000047087348 */ /* 0x000fea0003c00000 */
[----:B------:R0:W1:Y:S02]  /*14740*/  SHFL.DOWN P1, R237, R244, R245, R252 ;  /* 0x080000f5f4ed7389 */ /* 0x00006400000200fc */
[----:B01----:R-:W-:Y:S01]  /*14750*/  ENDCOLLECTIVE ;  /* 0x000000000000791b */ /* 0x003fe20003800000 */
.L_x_9380:
[----:B------:R-:W-:Y:S02]  /*14760*/  MOV R244, R70 ;  /* 0x0000004600f47202 */ /* 0x000fe40000000f00 */
[----:B------:R-:W-:-:S07]  /*14770*/  MOV R69, R237 ;  /* 0x000000ed00457202 */ /* 0x000fce0000000f00 */
[----:B------:R-:W-:Y:S05]  /*14780*/  WARPSYNC.COLLECTIVE R71, `(.L_x_9381) ;  /* 0x0000000047087348 */ /* 0x000fea0003c00000 */
[----:B------:R0:W1:Y:S02]  /*14790*/  SHFL.DOWN P1, R237, R244, R245, R252 ;  /* 0x080000f5f4ed7389 */ /* 0x00006400000200fc */
[----:B01----:R-:W-:Y:S01]  /*147a0*/  ENDCOLLECTIVE ;  /* 0x000000000000791b */ /* 0x003fe20003800000 */
.L_x_9381:
[----:B------:R-:W-:Y:S02]  /*147b0*/  MOV R244, R243 ;  /* 0x000000f300f47202 */ /* 0x000fe40000000f00 */
[----:B------:R-:W-:-:S07]  /*147c0*/  MOV R246, R237 ;  /* 0x000000ed00f67202 */ /* 0x000fce0000000f00 */
[----:B------:R-:W-:Y:S05]  /*147d0*/  WARPSYNC.COLLECTIVE R71, `(.L_x_9382) ;  /* 0x0000000047087348 */ /* 0x000fea0003c00000 */
[----:B------:R0:W1:Y:S02]  /*147e0*/  SHFL.DOWN P1, R237, R244, R245, R252 ;  /* 0x080000f5f4ed7389 */ /* 0x00006400000200fc */
[----:B01----:R-:W-:Y:S01]  /*147f0*/  ENDCOLLECTIVE ;  /* 0x000000000000791b */ /* 0x003fe20003800000 */
.L_x_9382:
[----:B------:R-:W-:Y:S01]  /*14800*/  MOV R71, R237 ;  /* 0x000000ed00477202 */ /* 0x000fe20000000f00 */
[----:B------:R-:W-:Y:S06]  /*14810*/  BRA `(.L_x_9383) ;  /* 0xffffff78005c7947 */ /* 0x000fec000383ffff */
.L_x_9243:
        /* <DEDUP_REMOVED lines=8> */
.L_x_9385:
[----:B------:R-:W-:Y:S05]  /*148a0*/  BSYNC B0 ;  /* 0x0000000000007941 */ /* 0x000fea0003800000 */
.L_x_9384:
        /* <DEDUP_REMOVED lines=8> */
.L_x_9386:
[----:B------:R-:W-:Y:S02]  /*14930*/  MOV R244, R242 ;  /* 0x000000f200f47202 */ /* 0x000fe40000000f00 */
[----:B------:R-:W-:-:S07]  /*14940*/  MOV R69, R237 ;  /* 0x000000ed00457202 */ /* 0x000fce0000000f00 */
[----:B------:R-:W-:Y:S05]  /*14950*/  WARPSYNC.COLLECTIVE R71, `(.L_x_9387) ;  /* 0x0000000047087348 */ /* 0x000fea0003c00000 */
[----:B------:R0:W1:Y:S02]  /*14960*/  SHFL.DOWN P1, R237, R244, R245, R252 ;  /* 0x080000f5f4ed7389 */ /* 0x00006400000200fc */
[----:B01----:R-:W-:Y:S01]  /*14970*/  ENDCOLLECTIVE ;  /* 0x000000000000791b */ /* 0x003fe20003800000 */
.L_x_9387:
[----:B------:R-:W-:Y:S02]  /*14980*/  MOV R244, R243 ;  /* 0x000000f300f47202 */ /* 0x000fe40000000f00 */
[----:B------:R-:W-:-:S07]  /*14990*/  MOV R70, R237 ;  /* 0x000000ed00467202 */ /* 0x000fce0000000f00 */
[----:B------:R-:W-:Y:S05]  /*149a0*/  WARPSYNC.COLLECTIVE R71, `(.L_x_9388) ;  /* 0x0000000047087348 */ /* 0x000fea0003c00000 */
[----:B------:R0:W1:Y:S02]  /*149b0*/  SHFL.DOWN P1, R237, R244, R245, R252 ;  /* 0x080000f5f4ed7389 */ /* 0x00006400000200fc */
[----:B01----:R-:W-:Y:S01]  /*149c0*/  ENDCOLLECTIVE ;  /* 0x000000000000791b */ /* 0x003fe20003800000 */
.L_x_9388:
[----:B------:R-:W-:Y:S01]  /*149d0*/  MOV R71, R237 ;  /* 0x000000ed00477202 */ /* 0x000fe20000000f00 */
[----:B------:R-:W-:Y:S06]  /*149e0*/  BRA `(.L_x_9389) ;  /* 0xffffff78003c7947 */ /* 0x000fec000383ffff */
.L_x_9246:
        /* <DEDUP_REMOVED lines=8> */
.L_x_9391:
[----:B------:R-:W-:Y:S05]  /*14a70*/  BSYNC B0 ;  /* 0x0000000000007941 */ /* 0x000fea0003800000 */
.L_x_9390:
        /* <DEDUP_REMOVED lines=8> */
.L_x_9392:
[----:B------:R-:W-:Y:S02]  /*14b00*/  MOV R244, R242 ;  /* 0x000000f200f47202 */ /* 0x000fe40000000f00 */
[----:B------:R-:W-:-:S07]  /*14b10*/  MOV R69, R237 ;  /* 0x000000ed00457202 */ /* 0x000fce0000000f00 */
[----:B------:R-:W-:Y:S05]  /*14b20*/  WARPSYNC.COLLECTIVE R71, `(.L_x_9393) ;  /* 0x0000000047087348 */ /* 0x000fea0003c00000 */
[----:B------:R0:W1:Y:S02]  /*14b30*/  SHFL.DOWN P1, R237, R244, R245, R252 ;  /* 0x080000f5f4ed7389 */ /* 0x00006400000200fc */
[----:B01----:R-:W-:Y:S01]  /*14b40*/  ENDCOLLECTIVE ;  /* 0x000000000000791b */ /* 0x003fe20003800000 */
.L_x_9393:
[----:B------:R-:W-:Y:S02]  /*14b50*/  MOV R244, R243 ;  /* 0x000000f300f47202 */ /* 0x000fe40000000f00 */
[----:B------:R-:W-:-:S07]  /*14b60*/  MOV R70, R237 ;  /* 0x000000ed00467202 */ /* 0x000fce0000000f00 */
[----:B------:R-:W-:Y:S05]  /*14b70*/  WARPSYNC.COLLECTIVE R71, `(.L_x_9394) ;  /* 0x0000000047087348 */ /* 0x000fea0003c00000 */
[----:B------:R0:W1:Y:S02]  /*14b80*/  SHFL.DOWN P1, R237, R244, R245, R252 ;  /* 0x080000f5f4ed7389 */ /* 0x00006400000200fc */
[----:B01----:R-:W-:Y:S01]  /*14b90*/  ENDCOLLECTIVE ;  /* 0x000000000000791b */ /* 0x003fe20003800000 */
.L_x_9394:
[----:B------:R-:W-:Y:S01]  /*14ba0*/  MOV R71, R237 ;  /* 0x000000ed00477202 */ /* 0x000fe20000000f00 */
[----:B------:R-:W-:Y:S06]  /*14bb0*/  BRA `(.L_x_9395) ;  /* 0xffffff78001c7947 */ /* 0x000fec000383ffff */
.L_x_9249:
        /* <DEDUP_REMOVED lines=8> */
.L_x_9397:
[----:B------:R-:W-:Y:S05]  /*14c40*/  BSYNC B0 ;  /* 0x0000000000007941 */ /* 0x000fea0003800000 */
.L_x_9396:
        /* <DEDUP_REMOVED lines=8> */
.L_x_9398:
[----:B------:R-:W-:Y:S02]  /*14cd0*/  MOV R244, R242 ;  /* 0x000000f200f47202 */ /* 0x000fe40000000f00 */
[----:B------:R-:W-:-:S07]  /*14ce0*/  MOV R69, R237 ;  /* 0x000000ed00457202 */ /* 0x000fce0000000f00 */
[----:B------:R-:W-:Y:S05]  /*14cf0*/  WARPSYNC.COLLECTIVE R71, `(.L_x_9399) ;  /* 0x0000000047087348 */ /* 0x000fea0003c00000 */
[----:B------:R0:W1:Y:S02]  /*14d00*/  SHFL.DOWN P1, R237, R244, R245, R252 ;  /* 0x080000f5f4ed7389 */ /* 0x00006400000200fc */
[----:B01----:R-:W-:Y:S01]  /*14d10*/  ENDCOLLECTIVE ;  /* 0x000000000000791b */ /* 0x003fe20003800000 */
.L_x_9399:
[----:B------:R-:W-:Y:S02]  /*14d20*/  MOV R244, R243 ;  /* 0x000000f300f47202 */ /* 0x000fe40000000f00 */
[----:B------:R-:W-:-:S07]  /*14d30*/  MOV R70, R237 ;  /* 0x000000ed00467202 */ /* 0x000fce0000000f00 */
[----:B------:R-:W-:Y:S05]  /*14d40*/  WARPSYNC.COLLECTIVE R71, `(.L_x_9400) ;  /* 0x0000000047087348 */ /* 0x000fea0003c00000 */
[----:B------:R0:W1:Y:S02]  /*14d50*/  SHFL.DOWN P1, R237, R244, R245, R252 ;  /* 0x080000f5f4ed7389 */ /* 0x00006400000200fc */
[----:B01----:R-:W-:Y:S01]  /*14d60*/  ENDCOLLECTIVE ;  /* 0x000000000000791b */ /* 0x003fe20003800000 */
.L_x_9400:
[----:B------:R-:W-:Y:S01]  /*14d70*/  MOV R71, R237 ;  /* 0x000000ed00477202 */ /* 0x000fe20000000f00 */
[----:B------:R-:W-:Y:S06]  /*14d80*/  BRA `(.L_x_9401) ;  /* 0xffffff7400fc7947 */ /* 0x000fec000383ffff */
.L_x_9252:
        /* <DEDUP_REMOVED lines=8> */
.L_x_9403:
[----:B------:R-:W-:Y:S05]  /*14e10*/  BSYNC B0 ;  /* 0x0000000000007941 */ /* 0x000fea0003800000 */
.L_x_9402:
        /* <DEDUP_REMOVED lines=8> */
.L_x_9404:
[----:B------:R-:W-:Y:S02]  /*14ea0*/  MOV R244, R242 ;  /* 0x000000f200f47202 */ /* 0x000fe40000000f00 */
[----:B------:R-:W-:-:S07]  /*14eb0*/  MOV R69, R237 ;  /* 0x000000ed00457202 */ /* 0x000fce0000000f00 */
[----:B------:R-:W-:Y:S05]  /*14ec0*/  WARPSYNC.COLLECTIVE R71, `(.L_x_9405) ;  /* 0x0000000047087348 */ /* 0x000fea0003c00000 */
[----:B------:R0:W1:Y:S02]  /*14ed0*/  SHFL.DOWN P1, R237, R244, R245, R252 ;  /* 0x080000f5f4ed7389 */ /* 0x00006400000200fc */
[----:B01----:R-:W-:Y:S01]  /*14ee0*/  ENDCOLLECTIVE ;  /* 0x000000000000791b */ /* 0x003fe20003800000 */
.L_x_9405:
[----:B------:R-:W-:Y:S02]  /*14ef0*/  MOV R244, R243 ;  /* 0x000000f300f47202 */ /* 0x000fe40000000f00 */
[----:B------:R-:W-:-:S07]  /*14f00*/  MOV R70, R237 ;  /* 0x000000ed00467202 */ /* 0x000fce0000000f00 */
[----:B------:R-:W-:Y:S05]  /*14f10*/  WARPSYNC.COLLECTIVE R71, `(.L_x_9406) ;  /* 0x0000000047087348 */ /* 0x000fea0003c00000 */
[----:B------:R0:W1:Y:S02]  /*14f20*/  SHFL.DOWN P1, R237, R244, R245, R252 ;  /* 0x080000f5f4ed7389 */ /* 0x00006400000200fc */
[----:B01----:R-:W-:Y:S01]  /*14f30*/  ENDCOLLECTIVE ;  /* 0x000000000000791b */ /* 0x003fe20003800000 */
.L_x_9406:
[----:B------:R-:W-:Y:S01]  /*14f40*/  MOV R71, R237 ;  /* 0x000000ed00477202 */ /* 0x000fe20000000f00 */
[----:B------:R-:W-:Y:S06]  /*14f50*/  BRA `(.L_x_9407) ;  /* 0xffffff7400dc7947 */ /* 0x000fec000383ffff */
.L_x_9255:
        /* <DEDUP_REMOVED lines=8> */
.L_x_9409:
[----:B------:R-:W-:Y:S05]  /*14fe0*/  BSYNC B0 ;  /* 0x0000000000007941 */ /* 0x000fea0003800000 */
.L_x_9408:
        /* <DEDUP_REMOVED lines=10> */
.L_x_9410:
[----:B------:R-:W-:Y:S02]  /*15090*/  MOV R252, 0x1f ;  /* 0x0000001f00fc7802 */ /* 0x000fe40000000f00 */
[----:B------:R-:W-:Y:S02]  /*150a0*/  MOV R70, R242 ;  /* 0x000000f200467202 */ /* 0x000fe40000000f00 */
[----:B------:R-:W-:-:S07]  /*150b0*/  MOV R247, R237 ;  /* 0x000000ed00f77202 */ /* 0x000fce0000000f00 */
[----:B------:R-:W-:Y:S05]  /*150c0*/  WARPSYNC.COLLECTIVE R71, `(.L_x_9411) ;  /* 0x0000000047087348 */ /* 0x000fea0003c00000 */
[----:B------:R0:W1:Y:S02]  /*150d0*/  SHFL.IDX P1, R237, R70, R69, R68 ;  /* 0x0000004546ed7389 */ /* 0x0000640000020044 */
[----:B01----:R-:W-:Y:S01]  /*150e0*/  ENDCOLLECTIVE ;  /* 0x000000000000791b */ /* 0x003fe20003800000 */
.L_x_9411:
        /* <DEDUP_REMOVED lines=9> */
.L_x_9412:
[----:B------:R-:W-:Y:S02]  /*15180*/  MOV R70, R64 ;  /* 0x0000004000467202 */ /* 0x000fe40000000f00 */
[----:B------:R-:W-:-:S07]  /*15190*/  MOV R251, R237 ;  /* 0x000000ed00fb7202 */ /* 0x000fce0000000f00 */
[----:B------:R-:W-:Y:S05]  /*151a0*/  WARPSYNC.COLLECTIVE R71, `(.L_x_9413) ;  /* 0x0000000047087348 */ /* 0x000fea0003c00000 */
[----:B------:R0:W1:Y:S02]  /*151b0*/  SHFL.DOWN P1, R237, R244, R245, R252 ;  /* 0x080000f5f4ed7389 */ /* 0x00006400000200fc */
[----:B01----:R-:W-:Y:S01]  /*151c0*/  ENDCOLLECTIVE ;  /* 0x000000000000791b */ /* 0x003fe20003800000 */
.L_x_9413:
[----:B------:R-:W-:Y:S02]  /*151d0*/  MOV R244, R241 ;  /* 0x000000f100f47202 */ /* 0x000fe40000000f00 */
[----:B------:R-:W-:-:S07]  /*151e0*/  MOV R123, R237 ;  /* 0x000000ed007b7202 */ /* 0x000fce0000000f00 */
[----:B------:R-:W-:Y:S05]  /*151f0*/  WARPSYNC.COLLECTIVE R71, `(.L_x_9414) ;  /* 0x0000000047087348 */ /* 0x000fea0003c00000 */
[----:B------:R0:W1:Y:S02]  /*15200*/  SHFL.DOWN P1, R237, R244, R245, R252 ;  /* 0x080000f5f4ed7389 */ /* 0x00006400000200fc */
[----:B01----:R-:W-:Y:S01]  /*15210*/  ENDCOLLECTIVE ;  /* 0x000000000000791b */ /* 0x003fe20003800000 */
.L_x_9414:
[----:B------:R-:W-:Y:S02]  /*15220*/  MOV R244, R242 ;  /* 0x000000f200f47202 */ /* 0x000fe40000000f00 */
[----:B------:R-:W-:-:S07]  /*15230*/  MOV R241, R237 ;  /* 0x000000ed00f17202 */ /* 0x000fce0000000f00 */
[----:B------:R-:W-:Y:S05]  /*15240*/  WARPSYNC.COLLECTIVE R71, `(.L_x_9415) ;  /* 0x0000000047087348 */ /* 0x000fea0003c00000 */
[----:B------:R0:W1:Y:S02]  /*15250*/  SHFL.DOWN P1, R237, R244, R245, R252 ;  /* 0x080000f5f4ed7389 */ /* 0x00006400000200fc */
[----:B01----:R-:W-:Y:S01]  /*15260*/  ENDCOLLECTIVE ;  /* 0x000000000000791b */ /* 0x003fe20003800000 */
.L_x_9415:
[----:B------:R-:W-:Y:S02]  /*15270*/  MOV R244, R243 ;  /* 0x000000f300f47202 */ /* 0x000fe40000000f00 */
[----:B------:R-:W-:-:S07]  /*15280*/  MOV R242, R237 ;  /* 0x000000ed00f27202 */ /* 0x000fce0000000f00 */
[----:B------:R-:W-:Y:S05]  /*15290*/  WARPSYNC.COLLECTIVE R71, `(.L_x_9416) ;  /* 0x0000000047087348 */ /* 0x000fea0003c00000 */
[----:B------:R0:W1:Y:S02]  /*152a0*/  SHFL.DOWN P1, R237, R244, R245, R252 ;  /* 0x080000f5f4ed7389 */ /* 0x00006400000200fc */
[----:B01----:R-:W-:Y:S01]  /*152b0*/  ENDCOLLECTIVE ;  /* 0x000000000000791b */ /* 0x003fe20003800000 */
.L_x_9416:
[----:B------:R-:W-:-:S07]  /*152c0*/  MOV R243, R237 ;  /* 0x000000ed00f37202 */ /* 0x000fce0000000f00 */
[----:B------:R-:W-:Y:S05]  /*152d0*/  WARPSYNC.COLLECTIVE R71, `(.L_x_9417) ;  /* 0x0000000047087348 */ /* 0x000fea0003c00000 */
[----:B------:R0:W1:Y:S02]  /*152e0*/  SHFL.IDX P1, R237, R70, R69, R68 ;  /* 0x0000004546ed7389 */ /* 0x0000640000020044 */
[----:B01----:R-:W-:Y:S01]  /*152f0*/  ENDCOLLECTIVE ;  /* 0x000000000000791b */ /* 0x003fe20003800000 */
.L_x_9417:
[----:B------:R-:W-:Y:S02]  /*15300*/  MOV R70, R65 ;  /* 0x0000004100467202 */ /* 0x000fe40000000f00 */
[----:B------:R-:W-:-:S07]  /*15310*/  MOV R252, R237 ;  /* 0x000000ed00fc7202 */ /* 0x000fce0000000f00 */
[----:B------:R-:W-:Y:S05]  /*15320*/  WARPSYNC.COLLECTIVE R71, `(.L_x_9418) ;  /* 0x0000000047087348 */ /* 0x000fea0003c00000 */
[----:B------:R0:W1:Y:S02]  /*15330*/  SHFL.IDX P1, R237, R70, R69, R68 ;  /* 0x0000004546ed7389 */ /* 0x0000640000020044 */
[----:B01----:R-:W-:Y:S01]  /*15340*/  ENDCOLLECTIVE ;  /* 0x000000000000791b */ /* 0x003fe20003800000 */
.L_x_9418:
[----:B------:R-:W-:Y:S01]  /*15350*/  MOV R70, R66 ;  /* 0x0000004200467202 */ /* 0x000fe20000000f00 */
[-C--:B------:R-:W-:Y:S01]  /*15360*/  FMUL.FTZ R66, R65, R247.reuse ;  /* 0x000000f741427220 */ /* 0x080fe20000410000 */
[----:B------:R-:W-:Y:S01]  /*15370*/  FMUL.FTZ R247, R64, R247 ;  /* 0x000000f740f77220 */ /* 0x000fe20000410000 */
[----:B------:R-:W-:-:S07]  /*15380*/  MOV R245, R237 ;  /* 0x000000ed00f57202 */ /* 0x000fce0000000f00 */
[----:B------:R-:W-:Y:S05]  /*15390*/  WARPSYNC.COLLECTIVE R71, `(.L_x_9419) ;  /* 0x0000000047087348 */ /* 0x000fea0003c00000 */
[----:B------:R0:W1:Y:S02]  /*153a0*/  SHFL.IDX P1, R237, R70, R69, R68 ;  /* 0x0000004546ed7389 */ /* 0x0000640000020044 */
[----:B01----:R-:W-:Y:S01]  /*153b0*/  ENDCOLLECTIVE ;  /* 0x000000000000791b */ /* 0x003fe20003800000 */
.L_x_9419:
[----:B------:R-:W-:Y:S02]  /*153c0*/  MOV R70, R67 ;  /* 0x0000004300467202 */ /* 0x000fe40000000f00 */
[----:B------:R-:W-:-:S07]  /*153d0*/  MOV R244, R237 ;  /* 0x000000ed00f47202 */ /* 0x000fce0000000f00 */
[----:B------:R-:W-:Y:S05]  /*153e0*/  WARPSYNC.COLLECTIVE R71, `(.L_x_9420) ;  /* 0x0000000047087348 */ /* 0x000fea0003c00000 */
[----:B------:R0:W1:Y:S02]  /*153f0*/  SHFL.IDX P1, R237, R70, R69, R68 ;  /* 0x0000004546ed7389 */ /* 0x0000640000020044 */
[----:B01----:R-:W-:Y:S01]  /*15400*/  ENDCOLLECTIVE ;  /* 0x000000000000791b */ /* 0x003fe20003800000 */
.L_x_9420:
[----:B------:R-:W-:Y:S01]  /*15410*/  MOV R71, R237 ;  /* 0x000000ed00477202 */ /* 0x000fe20000000f00 */
[----:B------:R-:W-:Y:S06]  /*15420*/  BRA `(.L_x_9421) ;  /* 0xffffff7400347947 */ /* 0x000fec000383ffff */
.L_x_9422:
        /* <DEDUP_REMOVED lines=13> */
.L_x_18948:


//--------------------- .text._Z25selective_scan_bwd_kernelI32Selective_Scan_bwd_kernel_traitsILi64ELi16ELb1ELb0ELb0ELb0ELb0EfN3c107complexIfEEEEv12SSMParamsBwd --------------------------
	.section	.text._Z25selective_scan_bwd_kernelI32Selective_Scan_bwd_kernel_traitsILi64ELi16ELb1ELb0ELb0ELb0ELb0EfN3c107complexIfEEEEv12SSMParamsBwd,"ax",@progbits
	.align	128
        .global         _Z25selective_scan_bwd_kernelI32Selective_Scan_bwd_kernel_traitsILi64ELi16ELb1ELb0ELb0ELb0ELb0EfN3c107complexIfEEEEv12SSMParamsBwd
        .type           _Z25selective_scan_bwd_kernelI32Selective_Scan_bwd_kernel_traitsILi64ELi16ELb1ELb0ELb0ELb0ELb0EfN3c107complexIfEEEEv12SSMParamsBwd,@function
        .size           _Z25selective_scan_bwd_kernelI32Selective_Scan_bwd_kernel_traitsILi64ELi16ELb1ELb0ELb0ELb0ELb0EfN3c107complexIfEEEEv12SSMParamsBwd,(.L_x_18949 - _Z25selective_scan_bwd_kernelI32Selective_Scan_bwd_kernel_traitsILi64ELi16ELb1ELb0ELb0ELb0ELb0EfN3c107complexIfEEEEv12SSMParamsBwd)
        .other          _Z25selective_scan_bwd_kernelI32Selective_Scan_bwd_kernel_traitsILi64ELi16ELb1ELb0ELb0ELb0ELb0EfN3c107complexIfEEEEv12SSMParamsBwd,@"STO_CUDA_ENTRY STV_DEFAULT"
_Z25selective_scan_bwd_kernelI32Selective_Scan_bwd_kernel_traitsILi64ELi16ELb1ELb0ELb0ELb0ELb0EfN3c107complexIfEEEEv12SSMParamsBwd:
.text._Z25selective_scan_bwd_kernelI32Selective_Scan_bwd_kernel_traitsILi64ELi16ELb1ELb0ELb0ELb0ELb0EfN3c107complexIfEEEEv12SSMParamsBwd:
        /* <DEDUP_REMOVED lines=121> */
.L_x_9456:
[----:B------:R-:W-:Y:S01]  /*0790*/  BAR.SYNC.DEFER_BLOCKING 0x0 ;  /* 0x0000000000007b1d */ /* 0x000fe20000010000 */
[----:B------:R-:W-:Y:S02]  /*07a0*/  SHF.L.U32 R0, R120, 0x2, RZ ;  /* 0x0000000278007819 */ /* 0x000fe400000006ff */
[----:B---3--:R-:W-:Y:S02]  /*07b0*/  MOV R2, UR20 ;  /* 0x0000001400027c02 */ /* 0x008fe40008000f00 */
        /* <DEDUP_REMOVED lines=39> */
[----:B------:R-:W-:Y:S01]  /*0a30*/  LDS.128 R40, [R0+0x20] ;  /* 0x0000200000287984 */ /* 0x000fe20000000c00 */
[----:B0-----:R-:W0:Y:S03]  /*0a40*/  LDC R21, c[0x0][0x21c] ;  /* 0x00008700ff157b82 */ /* 0x001e260000000800 */
[----:B------:R-:W-:Y:S05]  /*0a50*/  LDS.128 R36, [R0+0x30] ;  /* 0x0000300000247984 */ /* 0x000fea0000000c00 */
[----:B------:R-:W-:Y:S06]  /*0a60*/  BAR.SYNC.DEFER_BLOCKING 0x0 ;  /* 0x0000000000007b1d */ /* 0x000fec0000010000 */
[----:B------:R-:W2:Y:S04]  /*0a70*/  LDG.E.128 R4, desc[UR24][R2.64] ;  /* 0x0000001802047981 */ /* 0x000ea8000c1e1d00 */
[----:B------:R-:W3:Y:S04]  /*0a80*/  LDG.E.128 R8, desc[UR24][R2.64+0x200] ;  /* 0x0002001802087981 */ /* 0x000ee8000c1e1d00 */
[----:B------:R-:W4:Y:S04]  /*0a90*/  LDG.E.128 R12, desc[UR24][R2.64+0x400] ;  /* 0x00040018020c7981 */ /* 0x000f28000c1e1d00 */
[----:B------:R-:W5:Y:S01]  /*0aa0*/  LDG.E.128 R16, desc[UR24][R2.64+0x600] ;  /* 0x0006001802107981 */ /* 0x000f62000c1e1d00 */
[----:B0-----:R-:W-:-:S02]  /*0ab0*/  ISETP.GE.AND P0, PT, R21, 0x1, PT ;  /* 0x000000011500780c */ /* 0x001fc40003f06270 */
[----:B------:R-:W-:Y:S02]  /*0ac0*/  CS2R R34, SRZ ;  /* 0x0000000000227805 */ /* 0x000fe4000001ff00 */
[----:B------:R-:W-:Y:S02]  /*0ad0*/  CS2R R32, SRZ ;  /* 0x0000000000207805 */ /* 0x000fe4000001ff00 */
[----:B------:R-:W-:Y:S02]  /*0ae0*/  CS2R R30, SRZ ;  /* 0x00000000001e7805 */ /* 0x000fe4000001ff00 */
[----:B------:R-:W-:Y:S02]  /*0af0*/  CS2R R28, SRZ ;  /* 0x00000000001c7805 */ /* 0x000fe4000001ff00 */
[----:B------:R-:W-:Y:S02]  /*0b00*/  CS2R R26, SRZ ;  /* 0x00000000001a7805 */ /* 0x000fe4000001ff00 */
[----:B------:R-:W-:-:S02]  /*0b10*/  CS2R R24, SRZ ;  /* 0x0000000000187805 */ /* 0x000fc4000001ff00 */
[----:B------:R-:W-:Y:S01]  /*0b20*/  CS2R R22, SRZ ;  /* 0x0000000000167805 */ /* 0x000fe2000001ff00 */
[----:B--2---:R-:W-:Y:S04]  /*0b30*/  STS.128 [R115], R4 ;  /* 0x0000000473007388 */ /* 0x004fe80000000c00 */
[----:B---3--:R-:W-:Y:S04]  /*0b40*/  STS.128 [R115+0x200], R8 ;  /* 0x0002000873007388 */ /* 0x008fe80000000c00 */
[----:B----4-:R-:W-:Y:S04]  /*0b50*/  STS.128 [R115+0x400], R12 ;  /* 0x0004000c73007388 */ /* 0x010fe80000000c00 */
[----:B-----5:R-:W-:Y:S01]  /*0b60*/  STS.128 [R115+0x600], R16 ;  /* 0x0006001073007388 */ /* 0x020fe20000000c00 */
        /* <DEDUP_REMOVED lines=10> */
[----:B------:R-:W-:Y:S01]  /*0c10*/  CS2R R20, SRZ ;  /* 0x0000000000147805 */ /* 0x000fe2000001ff00 */
[----:B------:R-:W-:Y:S01]  /*0c20*/  FMUL.FTZ R19, R71, UR4 ;  /* 0x0000000447137c20 */ /* 0x000fe20008410000 */
[----:B-1----:R-:W-:Y:S01]  /*0c30*/  FMUL.FTZ R12, R72, UR4 ;  /* 0x00000004480c7c20 */ /* 0x002fe20008410000 */
[----:B------:R-:W-:Y:S01]  /*0c40*/  FFMA.FTZ R2, R66, R70, R3 ;  /* 0x0000004642027223 */ /* 0x000fe20000010003 */
[----:B------:R-:W-:Y:S01]  /*0c50*/  FMUL.FTZ R13, R73, UR4 ;  /* 0x00000004490d7c20 */ /* 0x000fe20008410000 */
[----:B------:R-:W-:Y:S01]  /*0c60*/  FMUL.FTZ R14, R74, UR4 ;  /* 0x000000044a0e7c20 */ /* 0x000fe20008410000 */
[----:B------:R-:W-:Y:S01]  /*0c70*/  FMUL.FTZ R15, R75, UR4 ;  /* 0x000000044b0f7c20 */ /* 0x000fe20008410000 */
[----:B------:R-:W-:Y:S01]  /*0c80*/  FFMA.FTZ R3, R67, R71, R2 ;  /* 0x0000004743037223 */ /* 0x000fe20000010002 */
[----:B--2---:R-:W-:Y:S01]  /*0c90*/  FMUL.FTZ R8, R76, UR4 ;  /* 0x000000044c087c20 */ /* 0x004fe20008410000 */
[----:B------:R-:W-:Y:S01]  /*0ca0*/  FMUL.FTZ R9, R77, UR4 ;  /* 0x000000044d097c20 */ /* 0x000fe20008410000 */
[----:B------:R-:W-:Y:S01]  /*0cb0*/  FMUL.FTZ R10, R78, UR4 ;  /* 0x000000044e0a7c20 */ /* 0x000fe20008410000 */
[----:B------:R-:W-:Y:S01]  /*0cc0*/  FFMA.FTZ R2, R60, R72, R3 ;  /* 0x000000483c027223 */ /* 0x000fe20000010003 */
[----:B------:R-:W-:Y:S01]  /*0cd0*/  FMUL.FTZ R11, R79, UR4 ;  /* 0x000000044f0b7c20 */ /* 0x000fe20008410000 */
[----:B---3--:R-:W-:Y:S01]  /*0ce0*/  FMUL.FTZ R4, R80, UR4 ;  /* 0x0000000450047c20 */ /* 0x008fe20008410000 */
[----:B------:R-:W-:Y:S01]  /*0cf0*/  FMUL.FTZ R5, R81, UR4 ;  /* 0x0000000451057c20 */ /* 0x000fe20008410000 */
[----:B------:R-:W-:Y:S01]  /*0d00*/  FFMA.FTZ R3, R61, R73, R2 ;  /* 0x000000493d037223 */ /* 0x000fe20000010002 */
[----:B------:R-:W-:Y:S01]  /*0d10*/  FMUL.FTZ R6, R82, UR4 ;  /* 0x0000000452067c20 */ /* 0x000fe20008410000 */
[----:B------:R-:W-:-:S02]  /*0d20*/  FMUL.FTZ R7, R83, UR4 ;  /* 0x0000000453077c20 */ /* 0x000fc40008410000 */
        /* <DEDUP_REMOVED lines=81> */
.L_x_9455:
        /* <DEDUP_REMOVED lines=23> */
[----:B------:R-:W-:Y:S01]  /*13b0*/  UIADD3 UR53, UR7, -0x1, URZ ;  /* 0xffffffff07357890 */ /* 0x000fe2000fffe03f */
[C---:B------:R-:W-:Y:S01]  /*13c0*/  ISETP.NE.AND P2, PT, R120.reuse, RZ, PT ;  /* 0x000000ff7800720c */ /* 0x040fe20003f45270 */
[----:B------:R-:W-:Y:S01]  /*13d0*/  UIMAD UR50, UR19, UR36, URZ ;  /* 0x00000024133272a4 */ /* 0x000fe2000f8e023f */
[----:B------:R-:W-:Y:S01]  /*13e0*/  ISETP.NE.AND P0, PT, R120, 0x3f, PT ;  /* 0x0000003f7800780c */ /* 0x000fe20003f05270 */
[----:B------:R-:W-:Y:S01]  /*13f0*/  UIMAD UR57, UR19, UR30, URZ ;  /* 0x0000001e133972a4 */ /* 0x000fe2000f8e023f */
[----:B------:R-:W-:Y:S01]  /*1400*/  FADD.FTZ R138, R41, UR5 ;  /* 0x00000005298a7e21 */ /* 0x000fe20008010000 */
[----:B------:R-:W-:Y:S01]  /*1410*/  UIMAD.WIDE.U32 UR16, UR18, UR36, URZ ;  /* 0x00000024121072a5 */ /* 0x000fe2000f8e003f */
[----:B------:R-:W-:Y:S01]  /*1420*/  FADD.FTZ R137, R42, UR5 ;  /* 0x000000052a897e21 */ /* 0x000fe20008010000 */
[----:B------:R-:W-:-:S02]  /*1430*/  UIMAD.WIDE.U32 UR14, UR18, UR30, URZ ;  /* 0x0000001e120e72a5 */ /* 0x000fc4000f8e003f */
[----:B------:R-:W-:Y:S02]  /*1440*/  ULEA.HI UR54, UR53, UR53, URZ, 0x1 ;  /* 0x0000003535367291 */ /* 0x000fe4000f8f083f */
[----:B------:R-:W-:Y:S02]  /*1450*/  UIMAD UR55, UR18, UR37, UR50 ;  /* 0x00000025123772a4 */ /* 0x000fe4000f8e0232 */
[----:B------:R-:W-:Y:S02]  /*1460*/  UIMAD UR57, UR18, UR31, UR57 ;  /* 0x0000001f123972a4 */ /* 0x000fe4000f8e0239 */
[----:B------:R-:W-:Y:S01]  /*1470*/  UIMAD UR56, UR49, UR34, URZ ;  /* 0x00000022313872a4 */ /* 0x000fe2000f8e023f */
[----:B------:R-:W-:Y:S01]  /*1480*/  @P0 LEA R80, R120, R117, 0x3 ;  /* 0x0000007578500211 */ /* 0x000fe200078e18ff */
[----:B------:R-:W-:Y:S02]  /*1490*/  UIMAD UR50, UR49, UR28, URZ ;  /* 0x0000001c313272a4 */ /* 0x000fe4000f8e023f */
[----:B------:R-:W-:-:S02]  /*14a0*/  ULOP3.LUT UR54, UR54, 0xfffffe, URZ, 0xc0, !UPT ;  /* 0x00fffffe36367892 */ /* 0x000fc4000f8ec03f */
[----:B------:R-:W-:Y:S02]  /*14b0*/  UIADD3 UR17, UR17, UR55, URZ ;  /* 0x0000003711117290 */ /* 0x000fe4000fffe03f */
[----:B------:R-:W-:Y:S02]  /*14c0*/  UIADD3 UR15, UR15, UR57, URZ ;  /* 0x000000390f0f7290 */ /* 0x000fe4000fffe03f */
[----:B------:R-:W-:Y:S02]  /*14d0*/  UIMAD UR49, UR6, UR35, UR56 ;  /* 0x00000023063172a4 */ /* 0x000fe4000f8e0238 */
[----:B------:R-:W-:Y:S02]  /*14e0*/  UIMAD UR50, UR6, UR29, UR50 ;  /* 0x0000001d063272a4 */ /* 0x000fe4000f8e0232 */
[----:B------:R-:W-:Y:S02]  /*14f0*/  UIADD3 UR54, UR53, -UR54, URZ ;  /* 0x8000003635367290 */ /* 0x000fe4000fffe03f */
        /* <DEDUP_REMOVED lines=8> */
[----:B0-----:R-:W-:Y:S02]  /*1580*/  MOV R78, UR17 ;  /* 0x00000011004e7c02 */ /* 0x001fe40008000f00 */
[----:B------:R-:W-:Y:S02]  /*1590*/  MOV R76, UR15 ;  /* 0x0000000f004c7c02 */ /* 0x000fe40008000f00 */
[----:B------:R-:W-:Y:S02]  /*15a0*/  MOV R79, UR16 ;  /* 0x00000010004f7c02 */ /* 0x000fe40008000f00 */
[----:B------:R-:W-:-:S04]  /*15b0*/  MOV R77, UR14 ;  /* 0x0000000e004d7c02 */ /* 0x000fc80008000f00 */
[----:B------:R-:W5:Y:S04]  /*15c0*/  LDG.E.64 R78, desc[UR24][R78.64] ;  /* 0x000000184e4e7981 */ /* 0x000f68000c1e1b00 */
[----:B------:R-:W5:Y:S01]  /*15d0*/  LDG.E.64 R76, desc[UR24][R76.64] ;  /* 0x000000184c4c7981 */ /* 0x000f62000c1e1b00 */
[----:B------:R-:W-:Y:S01]  /*15e0*/  BSSY B0, `(.L_x_9425) ;  /* 0x0000046000007945 */ /* 0x000fe20003800000 */
[----:B--2---:R-:W-:Y:S02]  /*15f0*/  R2UR UR52, R73 ;  /* 0x00000000493472ca */ /* 0x004fe400000e0000 */
[----:B------:R-:W-:Y:S01]  /*1600*/  R2UR UR51, R72 ;  /* 0x00000000483372ca */ /* 0x000fe200000e0000 */
[----:B------:R-:W-:-:S10]  /*1610*/  HFMA2.MMA R72, -RZ, RZ, 0, 1.52587890625e-05 ;  /* 0x00000100ff487435 */ /* 0x000fd400000001ff */
[----:B------:R-:W-:Y:S01]  /*1620*/  FMUL.FTZ R68, R147, UR52 ;  /* 0x0000003493447c20 */ /* 0x000fe20008410000 */
[----:B------:R-:W-:-:S03]  /*1630*/  FMUL.FTZ R2, R145, UR52 ;  /* 0x0000003491027c20 */ /* 0x000fc60008410000 */
[----:B------:R-:W-:Y:S01]  /*1640*/  FMUL.RZ R70, R68, 0.15915493667125701904 ;  /* 0x3e22f98344467820 */ /* 0x000fe2000040c000 */
[----:B------:R-:W-:Y:S01]  /*1650*/  FMUL.RZ R3, R2, 0.15915493667125701904 ;  /* 0x3e22f98302037820 */ /* 0x000fe2000040c000 */
[----:B------:R-:W-:Y:S01]  /*1660*/  FMUL.FTZ R68, R146, UR52 ;  /* 0x0000003492447c20 */ /* 0x000fe20008410000 */
[----:B------:R-:W-:Y:S01]  /*1670*/  FMUL.FTZ R2, R144, UR52 ;  /* 0x0000003490027c20 */ /* 0x000fe20008410000 */
[----:B------:R-:W-:Y:S02]  /*1680*/  MUFU.SIN R83, R70 ;  /* 0x0000004600537308 */ /* 0x000fe40000000400 */
        /* <DEDUP_REMOVED lines=33> */
[----:B--2---:R-:W-:Y:S01]  /*18a0*/  IADD3 R68, R120, 0x200, RZ ;  /* 0x0000020078447810 */ /* 0x004fe20007ffe0ff */
[----:B------:R-:W-:-:S05]  /*18b0*/  @!P2 IMAD R68, R71, R72, UR6 ;  /* 0x000000064744ae24 */ /* 0x000fca000f8e0248 */
[----:B------:R-:W-:Y:S01]  /*18c0*/  LEA R68, R68, R117, 0x3 ;  /* 0x0000007544447211 */ /* 0x000fe200078e18ff */
[----:B------:R2:W4:Y:S04]  /*18d0*/  MUFU.COS R167, R70 ;  /* 0x0000004600a77308 */ /* 0x0005280000000000 */
        /* <DEDUP_REMOVED lines=21> */
[----:B------:R1:W3:Y:S02]  /*1a30*/  @P0 LDS.64 R80, [R68+0x18f0] ;  /* 0x0018f00044500984 */ /* 0x0002e40000000a00 */
.L_x_9426:
[----:B------:R-:W-:Y:S05]  /*1a40*/  BSYNC B0 ;  /* 0x0000000000007941 */ /* 0x000fea0003800000 */
.L_x_9425:
[----:B------:R-:W-:Y:S01]  /*1a50*/  UISETP.GE.AND UP0, UPT, UR7, 0x2, UPT ;  /* 0x000000020700788c */ /* 0x000fe2000bf06270 */
[----:B------:R-:W-:Y:S01]  /*1a60*/  FADD.FTZ R136, R43, UR5 ;  /* 0x000000052b887e21 */ /* 0x000fe20008010000 */
[----:B01----:R-:W-:Y:S01]  /*1a70*/  FMUL.RZ R68, R2, 0.15915493667125701904 ;  /* 0x3e22f98302447820 */ /* 0x003fe2000040c000 */
[----:B------:R-:W-:Y:S01]  /*1a80*/  FADD.FTZ R135, R36, UR5 ;  /* 0x0000000524877e21 */ /* 0x000fe20008010000 */
[----:B------:R-:W-:Y:S01]  /*1a90*/  FADD.FTZ R134, R37, UR5 ;  /* 0x0000000525867e21 */ /* 0x000fe20008010000 */
[----:B------:R-:W-:Y:S01]  /*1aa0*/  FMUL.FTZ R2, R136, UR52 ;  /* 0x0000003488027c20 */ /* 0x000fe20008410000 */
[----:B------:R-:W-:Y:S01]  /*1ab0*/  PLOP3.LUT P0, PT, PT, PT, UP0, 0x80, 0x0 ;  /* 0x000000000000781c */ /* 0x000fe20003f0f008 */
[----:B------:R-:W-:Y:S01]  /*1ac0*/  MUFU.SIN R168, R68 ;  /* 0x0000004400a87308 */ /* 0x000fe20000000400 */
[----:B------:R-:W-:Y:S01]  /*1ad0*/  FADD.FTZ R133, R38, UR5 ;  /* 0x0000000526857e21 */ /* 0x000fe20008010000 */
[----:B------:R-:W-:Y:S01]  /*1ae0*/  FMUL.RZ R69, R2, 0.15915493667125701904 ;  /* 0x3e22f98302457820 */ /* 0x000fe2000040c000 */
[----:B------:R-:W-:Y:S01]  /*1af0*/  ISETP.NE.OR P0, PT, R203, RZ, !P0 ;  /* 0x000000ffcb00720c */ /* 0x000fe20004705670 */
[----:B------:R-:W-:-:S04]  /*1b00*/  FMUL.FTZ R2, R135, UR52 ;  /* 0x0000003487027c20 */ /* 0x000fc80008410000 */
[----:B------:R-:W-:Y:S01]  /*1b10*/  FMUL.RZ R71, R2, 0.15915493667125701904 ;  /* 0x3e22f98302477820 */ /* 0x000fe2000040c000 */
[----:B------:R0:W-:Y:S01]  /*1b20*/  MUFU.COS R170, R68 ;  /* 0x0000004400aa7308 */ /* 0x0001e20000000000 */
[----:B------:R-:W-:-:S04]  /*1b30*/  FMUL.FTZ R2, R134, UR52 ;  /* 0x0000003486027c20 */ /* 0x000fc80008410000 */
[----:B------:R-:W-:Y:S02]  /*1b40*/  FMUL.RZ R74, R2, 0.15915493667125701904 ;  /* 0x3e22f983024a7820 */ /* 0x000fe4000040c000 */
[----:B------:R-:W1:Y:S01]  /*1b50*/  @!P0 LDC R73, c[0x0][0x21c] ;  /* 0x00008700ff498b82 */ /* 0x000e620000000800 */
[----:B------:R-:W-:Y:S01]  /*1b60*/  FADD.FTZ R132, R39, UR5 ;  /* 0x0000000527847e21 */ /* 0x000fe20008010000 */
[----:B0-----:R-:W-:Y:S01]  /*1b70*/  MOV R68, UR7 ;  /* 0x0000000700447c02 */ /* 0x001fe20008000f00 */
[----:B------:R-:W-:Y:S03]  /*1b80*/  MUFU.SIN R169, R69 ;  /* 0x0000004500a97308 */ /* 0x000fe60000000400 */
[----:B------:R-:W-:Y:S02]  /*1b90*/  @!P0 IADD3 R2, R68, -0x2, RZ ;  /* 0xfffffffe44028810 */ /* 0x000fe40007ffe0ff */
[----:B------:R-:W-:-:S03]  /*1ba0*/  MOV R68, 0x3f800000 ;  /* 0x3f80000000447802 */ /* 0x000fc60000000f00 */
[----:B------:R0:W-:Y:S08]  /*1bb0*/  MUFU.COS R171, R69 ;  /* 0x0000004500ab7308 */ /* 0x0001f00000000000 */
[----:B------:R-:W-:Y:S01]  /*1bc0*/  MUFU.SIN R173, R71 ;  /* 0x0000004700ad7308 */ /* 0x000fe20000000400 */
[----:B0-----:R-:W-:Y:S01]  /*1bd0*/  HFMA2.MMA R69, -RZ, RZ, 0, 0 ;  /* 0x00000000ff457435 */ /* 0x001fe200000001ff */
[----:B-1----:R-:W-:-:S02]  /*1be0*/  @!P0 IMAD R72, R2, R73, UR6 ;  /* 0x0000000602488e24 */ /* 0x002fc4000f8e0249 */
[----:B------:R-:W-:Y:S01]  /*1bf0*/  FMUL.FTZ R2, R133, UR52 ;  /* 0x0000003485027c20 */ /* 0x000fe20008410000 */
[----:B------:R-:W-:-:S03]  /*1c00*/  MOV R73, 0x10 ;  /* 0x0000001000497802 */ /* 0x000fc60000000f00 */
[----:B------:R2:W-:Y:S01]  /*1c10*/  MUFU.COS R175, R71 ;  /* 0x0000004700af7308 */ /* 0x0005e20000000000 */
[----:B------:R-:W-:Y:S01]  /*1c20*/  FMUL.RZ R126, R2, 0.15915493667125701904 ;  /* 0x3e22f983027e7820 */ /* 0x000fe2000040c000 */
[----:B------:R-:W-:Y:S01]  /*1c30*/  FMUL.FTZ R2, R132, UR52 ;  /* 0x0000003484027c20 */ /* 0x000fe20008410000 */
[----:B------:R-:W-:-:S04]  /*1c40*/  @!P0 IMAD.WIDE R72, R72, R73, UR10 ;  /* 0x0000000a48488e25 */ /* 0x000fc8000f8e0249 */
[----:B------:R-:W-:Y:S01]  /*1c50*/  FMUL.RZ R128, R2, 0.15915493667125701904 ;  /* 0x3e22f98302807820 */ /* 0x000fe2000040c000 */
[-C--:B------:R-:W-:Y:S01]  /*1c60*/  FMUL.FTZ R2, R146, R3.reuse ;  /* 0x0000000392027220 */ /* 0x080fe20000410000 */
[----:B--2---:R-:W-:Y:S01]  /*1c70*/  CS2R R70, SRZ ;  /* 0x0000000000467805 */ /* 0x004fe2000001ff00 */
[----:B------:R-:W-:Y:S05]  /*1c80*/  MUFU.SIN R152, R74 ;  /* 0x0000004a00987308 */ /* 0x000fea0000000400 */
[----:B------:R0:W5:Y:S03]  /*1c90*/  @!P0 LDG.E.128 R68, desc[UR24][R72.64] ;  /* 0x0000001848448981 */ /* 0x000166000c1e1d00 */
[----:B------:R1:W-:Y:S02]  /*1ca0*/  MUFU.COS R172, R74 ;  /* 0x0000004a00ac7308 */ /* 0x0003e40000000000 */
[----:B-1----:R-:W-:-:S06]  /*1cb0*/  FMUL.FTZ R74, R145, R3 ;  /* 0x00000003914a7220 */ /* 0x002fcc0000410000 */
[----:B------:R-:W1:Y:S01]  /*1cc0*/  MUFU.EX2 R2, R2 ;  /* 0x0000000200027308 */ /* 0x000e620000000800 */
[-C--:B0-----:R-:W-:Y:S01]  /*1cd0*/  FMUL.FTZ R72, R144, R3.reuse ;  /* 0x0000000390487220 */ /* 0x081fe20000410000 */
[----:B------:R-:W-:-:S06]  /*1ce0*/  FMUL.FTZ R73, R143, R3 ;  /* 0x000000038f497220 */ /* 0x000fcc0000410000 */
[----:B------:R-:W-:Y:S08]  /*1cf0*/  MUFU.SIN R177, R126 ;  /* 0x0000007e00b17308 */ /* 0x000ff00000000400 */
[----:B------:R0:W-:Y:S08]  /*1d00*/  MUFU.COS R179, R126 ;  /* 0x0000007e00b37308 */ /* 0x0001f00000000000 */
[----:B------:R-:W2:Y:S01]  /*1d10*/  MUFU.EX2 R74, R74 ;  /* 0x0000004a004a7308 */ /* 0x000ea20000000800 */
[----:B0-----:R-:W-:-:S07]  /*1d20*/  FMUL.FTZ R126, R142, R3 ;  /* 0x000000038e7e7220 */ /* 0x001fce0000410000 */
[----:B------:R-:W0:Y:S08]  /*1d30*/  MUFU.EX2 R72, R72 ;  /* 0x0000004800487308 */ /* 0x000e300000000800 */
[----:B------:R-:W4:Y:S08]  /*1d40*/  MUFU.EX2 R73, R73 ;  /* 0x0000004900497308 */ /* 0x000f300000000800 */
[----:B------:R-:W3:Y:S01]  /*1d50*/  MUFU.EX2 R148, R126 ;  /* 0x0000007e00947308 */ /* 0x000ee20000000800 */
[----:B-1----:R-:W-:Y:S01]  /*1d60*/  FMUL.FTZ R130, R2, R75 ;  /* 0x0000004b02827220 */ /* 0x002fe20000410000 */
[----:B--2---:R-:W-:-:S06]  /*1d70*/  FMUL.FTZ R129, R74, R129 ;  /* 0x000000814a817220 */ /* 0x004fcc0000410000 */
[----:B------:R-:W-:Y:S01]  /*1d80*/  MUFU.SIN R174, R128 ;  /* 0x0000008000ae7308 */ /* 0x000fe20000000400 */
[----:B------:R-:W-:-:S07]  /*1d90*/  FMUL.FTZ R150, R140, R3 ;  /* 0x000000038c967220 */ /* 0x000fce0000410000 */
[----:B------:R1:W-:Y:S01]  /*1da0*/  MUFU.COS R176, R128 ;  /* 0x0000008000b07308 */ /* 0x0003e20000000000 */
[----:B------:R-:W-:Y:S01]  /*1db0*/  FMUL.FTZ R131, R2, R131 ;  /* 0x0000008302837220 */ /* 0x000fe20000410000 */
[-C--:B------:R-:W-:Y:S01]  /*1dc0*/  FMUL.FTZ R154, R139, R3.reuse ;  /* 0x000000038b9a7220 */ /* 0x080fe20000410000 */
[----:B-1----:R-:W-:Y:S01]  /*1dd0*/  FMUL.FTZ R128, R141, R3 ;  /* 0x000000038d807220 */ /* 0x002fe20000410000 */
[----:B------:R-:W-:-:S04]  /*1de0*/  FMUL.FTZ R2, R99, R130 ;  /* 0x0000008263027220 */ /* 0x000fc80000410000 */
[----:B------:R1:W-:Y:S01]  /*1df0*/  MUFU.EX2 R166, R128 ;  /* 0x0000008000a67308 */ /* 0x0003e20000000800 */
[----:B0-----:R-:W-:Y:S01]  /*1e00*/  FMUL.FTZ R126, R72, R125 ;  /* 0x0000007d487e7220 */ /* 0x001fe20000410000 */
[C---:B----4-:R-:W-:Y:S01]  /*1e10*/  FMUL.FTZ R125, R73.reuse, R122 ;  /* 0x0000007a497d7220 */ /* 0x050fe20000410000 */
[----:B------:R-:W-:Y:S01]  /*1e20*/  FMUL.FTZ R124, R73, R124 ;  /* 0x0000007c497c7220 */ /* 0x000fe20000410000 */
[----:B---3--:R-:W-:Y:S01]  /*1e30*/  FMUL.FTZ R122, R148, R149 ;  /* 0x00000095947a7220 */ /* 0x008fe20000410000 */
[----:B-1----:R-:W-:Y:S01]  /*1e40*/  FMUL.FTZ R128, R74, R123 ;  /* 0x0000007b4a807220 */ /* 0x002fe20000410000 */
[----:B------:R-:W-:Y:S01]  /*1e50*/  FMUL.FTZ R74, RZ, R130 ;  /* 0x00000082ff4a7220 */ /* 0x000fe20000410000 */
[----:B------:R-:W-:Y:S01]  /*1e60*/  FMUL.FTZ R123, R148, R151 ;  /* 0x00000097947b7220 */ /* 0x000fe20000410000 */
[-C--:B------:R-:W-:Y:S02]  /*1e70*/  FFMA.FTZ R148, RZ, R131.reuse, R2 ;  /* 0x00000083ff947223 */ /* 0x080fe40000010002 */
[----:B------:R-:W-:Y:S01]  /*1e80*/  FFMA.FTZ R73, R99, R131, -R74 ;  /* 0x0000008363497223 */ /* 0x000fe2000001084a */
[----:B------:R-:W0:Y:S01]  /*1e90*/  MUFU.EX2 R150, R150 ;  /* 0x0000009600967308 */ /* 0x000e220000000800 */
[----:B------:R-:W-:-:S02]  /*1ea0*/  FADD.FTZ R148, RZ, R148 ;  /* 0x00000094ff947221 */ /* 0x000fc40000010000 */
[----:B------:R-:W-:-:S05]  /*1eb0*/  FADD.FTZ R73, R98, R73 ;  /* 0x0000004962497221 */ /* 0x000fca0000010000 */
[----:B------:R-:W1:Y:S01]  /*1ec0*/  MUFU.EX2 R154, R154 ;  /* 0x0000009a009a7308 */ /* 0x000e620000000800 */
[C---:B------:R-:W-:Y:S01]  /*1ed0*/  FMUL.FTZ R149, R128.reuse, R73 ;  /* 0x0000004980957220 */ /* 0x040fe20000410000 */
[----:B------:R-:W-:-:S03]  /*1ee0*/  FMUL.FTZ R74, R128, R148 ;  /* 0x00000094804a7220 */ /* 0x000fc60000410000 */
[C---:B------:R-:W-:Y:S01]  /*1ef0*/  FFMA.FTZ R149, R129.reuse, R148, R149 ;  /* 0x0000009481957223 */ /* 0x040fe20000010095 */
[----:B------:R-:W-:Y:S01]  /*1f00*/  FFMA.FTZ R74, R129, R73, -R74 ;  /* 0x00000049814a7223 */ /* 0x000fe2000001084a */
[----:B------:R-:W-:Y:S02]  /*1f10*/  FMUL.FTZ R2, R135, R3 ;  /* 0x0000000387027220 */ /* 0x000fe40000410000 */
[----:B------:R-:W-:Y:S01]  /*1f20*/  FADD.FTZ R149, RZ, R149 ;  /* 0x00000095ff957221 */ /* 0x000fe20000010000 */
[----:B------:R-:W-:Y:S01]  /*1f30*/  FADD.FTZ R148, R97, R74 ;  /* 0x0000004a61947221 */ /* 0x000fe20000010000 */
[----:B------:R-:W-:Y:S01]  /*1f40*/  FMUL.FTZ R127, R72, R127 ;  /* 0x0000007f487f7220 */ /* 0x000fe20000410000 */
[C---:B0-----:R-:W-:Y:S01]  /*1f50*/  FMUL.FTZ R165, R150.reuse, R165 ;  /* 0x000000a596a57220 */ /* 0x041fe20000410000 */
[----:B------:R-:W-:Y:S01]  /*1f60*/  FMUL.FTZ R164, R150, R155 ;  /* 0x0000009b96a47220 */ /* 0x000fe20000410000 */
[----:B------:R-:W-:Y:S01]  /*1f70*/  FMUL.FTZ R72, R136, R3 ;  /* 0x0000000388487220 */ /* 0x000fe20000410000 */
[----:B------:R-:W-:Y:S01]  /*1f80*/  FMUL.FTZ R150, R126, R149 ;  /* 0x000000957e967220 */ /* 0x000fe20000410000 */
[----:B------:R-:W-:Y:S01]  /*1f90*/  FMUL.FTZ R75, R137, R3 ;  /* 0x00000003894b7220 */ /* 0x000fe20000410000 */
[C---:B-1----:R-:W-:Y:S01]  /*1fa0*/  FMUL.FTZ R163, R154.reuse, R163 ;  /* 0x000000a39aa37220 */ /* 0x042fe20000410000 */
[----:B------:R-:W-:Y:S01]  /*1fb0*/  FMUL.FTZ R162, R154, R157 ;  /* 0x0000009d9aa27220 */ /* 0x000fe20000410000 */
[-C--:B------:R-:W-:Y:S01]  /*1fc0*/  FMUL.FTZ R154, R126, R148.reuse ;  /* 0x000000947e9a7220 */ /* 0x080fe20000410000 */
[-C--:B------:R-:W-:Y:S01]  /*1fd0*/  FMUL.FTZ R156, R138, R3.reuse ;  /* 0x000000038a9c7220 */ /* 0x080fe20000410000 */
[----:B------:R-:W0:Y:S01]  /*1fe0*/  MUFU.EX2 R2, R2 ;  /* 0x0000000200027308 */ /* 0x000e220000000800 */
[----:B------:R-:W-:Y:S01]  /*1ff0*/  FMUL.FTZ R73, R134, R3 ;  /* 0x0000000386497220 */ /* 0x000fe20000410000 */
[C---:B------:R-:W-:Y:S01]  /*2000*/  FFMA.FTZ R151, R127.reuse, R148, -R150 ;  /* 0x000000947f977223 */ /* 0x040fe20000010896 */
[----:B------:R-:W-:-:S03]  /*2010*/  FFMA.FTZ R154, R127, R149, R154 ;  /* 0x000000957f9a7223 */ /* 0x000fc6000001009a */
[----:B------:R-:W-:Y:S02]  /*2020*/  FADD.FTZ R151, R96, R151 ;  /* 0x0000009760977221 */ /* 0x000fe40000010000 */
[----:B------:R-:W1:Y:S01]  /*2030*/  MUFU.EX2 R159, R156 ;  /* 0x0000009c009f7308 */ /* 0x000e620000000800 */
[----:B------:R-:W-:Y:S01]  /*2040*/  FADD.FTZ R154, RZ, R154 ;  /* 0x0000009aff9a7221 */ /* 0x000fe20000010000 */
[----:B------:R-:W-:-:S06]  /*2050*/  FMUL.FTZ R74, R133, R3 ;  /* 0x00000003854a7220 */ /* 0x000fcc0000410000 */
[----:B------:R-:W2:Y:S01]  /*2060*/  MUFU.EX2 R72, R72 ;  /* 0x0000004800487308 */ /* 0x000ea20000000800 */
[----:B------:R-:W-:Y:S01]  /*2070*/  FMUL.FTZ R150, R124, R151 ;  /* 0x000000977c967220 */ /* 0x000fe20000410000 */
[----:B------:R-:W-:-:S06]  /*2080*/  FMUL.FTZ R3, R132, R3 ;  /* 0x0000000384037220 */ /* 0x000fcc0000410000 */
[----:B------:R-:W3:Y:S01]  /*2090*/  MUFU.EX2 R75, R75 ;  /* 0x0000004b004b7308 */ /* 0x000ee20000000800 */
[-C--:B------:R-:W-:Y:S01]  /*20a0*/  FMUL.FTZ R148, R124, R154.reuse ;  /* 0x0000009a7c947220 */ /* 0x080fe20000410000 */
[----:B------:R-:W-:-:S06]  /*20b0*/  FFMA.FTZ R150, R125, R154, R150 ;  /* 0x0000009a7d967223 */ /* 0x000fcc0000010096 */
[----:B------:R-:W4:Y:S01]  /*20c0*/  MUFU.EX2 R73, R73 ;  /* 0x0000004900497308 */ /* 0x000f220000000800 */
[----:B------:R-:W-:Y:S01]  /*20d0*/  FFMA.FTZ R148, R125, R151, -R148 ;  /* 0x000000977d947223 */ /* 0x000fe20000010894 */
[C---:B0-----:R-:W-:Y:S01]  /*20e0*/  FMUL.FTZ R155, R2.reuse, R175 ;  /* 0x000000af029b7220 */ /* 0x041fe20000410000 */
[----:B------:R-:W-:Y:S01]  /*20f0*/  FMUL.FTZ R154, R2, R173 ;  /* 0x000000ad029a7220 */ /* 0x000fe20000410000 */
[----:B------:R-:W-:Y:S01]  /*2100*/  FADD.FTZ R2, RZ, R150 ;  /* 0x00000096ff027221 */ /* 0x000fe20000010000 */
[----:B------:R-:W-:-:S03]  /*2110*/  FADD.FTZ R148, R95, R148 ;  /* 0x000000945f947221 */ /* 0x000fc60000010000 */
[----:B------:R-:W0:Y:S01]  /*2120*/  MUFU.EX2 R74, R74 ;  /* 0x0000004a004a7308 */ /* 0x000e220000000800 */
[C---:B-1----:R-:W-:Y:S01]  /*2130*/  FMUL.FTZ R161, R159.reuse, R158 ;  /* 0x0000009e9fa17220 */ /* 0x042fe20000410000 */
[----:B------:R-:W-:Y:S01]  /*2140*/  FMUL.FTZ R160, R159, R160 ;  /* 0x000000a09fa07220 */ /* 0x000fe20000410000 */
[C---:B--2---:R-:W-:Y:S01]  /*2150*/  FMUL.FTZ R157, R72.reuse, R171 ;  /* 0x000000ab489d7220 */ /* 0x044fe20000410000 */
[----:B------:R-:W-:-:S04]  /*2160*/  FMUL.FTZ R156, R72, R169 ;  /* 0x000000a9489c7220 */ /* 0x000fc80000410000 */
[----:B------:R-:W1:Y:S01]  /*2170*/  MUFU.EX2 R3, R3 ;  /* 0x0000000300037308 */ /* 0x000e620000000800 */
[C---:B---3--:R-:W-:Y:S01]  /*2180*/  FMUL.FTZ R159, R75.reuse, R170 ;  /* 0x000000aa4b9f7220 */ /* 0x048fe20000410000 */
[----:B------:R-:W-:Y:S01]  /*2190*/  FMUL.FTZ R158, R75, R168 ;  /* 0x000000a84b9e7220 */ /* 0x000fe20000410000 */
[----:B------:R-:W-:Y:S01]  /*21a0*/  FMUL.FTZ R72, R122, R2 ;  /* 0x000000027a487220 */ /* 0x000fe20000410000 */
[----:B------:R-:W-:Y:S01]  /*21b0*/  FMUL.FTZ R167, R166, R167 ;  /* 0x000000a7a6a77220 */ /* 0x000fe20000410000 */
[----:B------:R-:W-:Y:S01]  /*21c0*/  FMUL.FTZ R75, R122, R148 ;  /* 0x000000947a4b7220 */ /* 0x000fe20000410000 */
[----:B------:R-:W-:Y:S01]  /*21d0*/  FMUL.FTZ R166, R166, R153 ;  /* 0x00000099a6a67220 */ /* 0x000fe20000410000 */
[C---:B----4-:R-:W-:Y:S01]  /*21e0*/  FMUL.FTZ R153, R73.reuse, R172 ;  /* 0x000000ac49997220 */ /* 0x050fe20000410000 */
[----:B------:R-:W-:Y:S01]  /*21f0*/  FMUL.FTZ R152, R73, R152 ;  /* 0x0000009849987220 */ /* 0x000fe20000410000 */
[C---:B------:R-:W-:Y:S01]  /*2200*/  FFMA.FTZ R73, R123.reuse, R148, -R72 ;  /* 0x000000947b497223 */ /* 0x040fe20000010848 */
[----:B------:R-:W-:-:S03]  /*2210*/  FFMA.FTZ R75, R123, R2, R75 ;  /* 0x000000027b4b7223 */ /* 0x000fc6000001004b */
[----:B------:R-:W-:Y:S01]  /*2220*/  FADD.FTZ R73, R94, R73 ;  /* 0x000000495e497221 */ /* 0x000fe20000010000 */
[----:B------:R-:W-:Y:S01]  /*2230*/  FADD.FTZ R75, RZ, R75 ;  /* 0x0000004bff4b7221 */ /* 0x000fe20000010000 */
[C---:B0-----:R-:W-:Y:S01]  /*2240*/  FMUL.FTZ R151, R74.reuse, R179 ;  /* 0x000000b34a977220 */ /* 0x041fe20000410000 */
[----:B------:R-:W-:Y:S01]  /*2250*/  FMUL.FTZ R150, R74, R177 ;  /* 0x000000b14a967220 */ /* 0x000fe20000410000 */
[C---:B-1----:R-:W-:Y:S01]  /*2260*/  FMUL.FTZ R149, R3.reuse, R176 ;  /* 0x000000b003957220 */ /* 0x042fe20000410000 */
[----:B------:R-:W-:Y:S01]  /*2270*/  FMUL.FTZ R148, R3, R174 ;  /* 0x000000ae03947220 */ /* 0x000fe20000410000 */
[----:B------:R-:W-:Y:S01]  /*2280*/  FMUL.FTZ R74, R166, R73 ;  /* 0x00000049a64a7220 */ /* 0x000fe20000410000 */
[-C--:B------:R-:W-:Y:S01]  /*2290*/  FMUL.FTZ R2, R82, R130.reuse ;  /* 0x0000008252027220 */ /* 0x080fe20000410000 */
[----:B------:R-:W-:Y:S01]  /*22a0*/  FMUL.FTZ R3, R83, R130 ;  /* 0x0000008253037220 */ /* 0x000fe20000410000 */
[-C--:B------:R-:W-:Y:S01]  /*22b0*/  FMUL.FTZ R72, R166, R75.reuse ;  /* 0x0000004ba6487220 */ /* 0x080fe20000410000 */
[----:B------:R-:W-:Y:S01]  /*22c0*/  FFMA.FTZ R75, R167, R75, R74 ;  /* 0x0000004ba74b7223 */ /* 0x000fe2000001004a */
[-C--:B------:R-:W-:Y:S01]  /*22d0*/  FFMA.FTZ R2, R83, R131.reuse, R2 ;  /* 0x0000008353027223 */ /* 0x080fe20000010002 */
[----:B------:R-:W-:Y:S01]  /*22e0*/  FFMA.FTZ R3, R82, R131, -R3 ;  /* 0x0000008352037223 */ /* 0x000fe20000010803 */
[----:B------:R-:W-:Y:S01]  /*22f0*/  FFMA.FTZ R74, R167, R73, -R72 ;  /* 0x00000049a74a7223 */ /* 0x000fe20000010848 */
[----:B------:R-:W-:Y:S01]  /*2300*/  FADD.FTZ R75, RZ, R75 ;  /* 0x0000004bff4b7221 */ /* 0x000fe20000010000 */
[CC--:B------:R-:W-:Y:S01]  /*2310*/  FMUL.FTZ R72, R128.reuse, R2.reuse ;  /* 0x0000000280487220 */ /* 0x0c0fe20000410000 */
[----:B------:R-:W-:Y:S01]  /*2320*/  FMUL.FTZ R73, R128, R3 ;  /* 0x0000000380497220 */ /* 0x000fe20000410000 */
[----:B------:R-:W-:Y:S01]  /*2330*/  FADD.FTZ R74, R93, R74 ;  /* 0x0000004a5d4a7221 */ /* 0x000fe20000010000 */
        /* <DEDUP_REMOVED lines=32> */
[----:B------:R-:W-:Y:S01]  /*2540*/  FADD.FTZ R75, R90, R75 ;  /* 0x0000004b5a4b7221 */ /* 0x000fe20000010000 */
[C---:B------:R-:W-:Y:S01]  /*2550*/  FFMA.FTZ R72, R167.reuse, R3, -R72 ;  /* 0x00000003a7487223 */ /* 0x040fe20000010848 */
[----:B------:R-:W-:Y:S01]  /*2560*/  FFMA.FTZ R73, R167, R2, R73 ;  /* 0x00000002a7497223 */ /* 0x000fe20000010049 */
[----:B------:R-:W-:Y:S01]  /*2570*/  FADD.FTZ R169, RZ, R169 ;  /* 0x000000a9ffa97221 */ /* 0x000fe20000010000 */
[----:B------:R-:W-:Y:S01]  /*2580*/  FMUL.FTZ R168, R158, R75 ;  /* 0x0000004b9ea87220 */ /* 0x000fe20000410000 */
[CC--:B------:R-:W-:Y:S01]  /*2590*/  FMUL.FTZ R2, R164.reuse, R72.reuse ;  /* 0x00000048a4027220 */ /* 0x0c0fe20000410000 */
[----:B------:R-:W-:Y:S01]  /*25a0*/  FMUL.FTZ R3, R164, R73 ;  /* 0x00000049a4037220 */ /* 0x000fe20000410000 */
[-C--:B------:R-:W-:Y:S01]  /*25b0*/  FMUL.FTZ R74, R158, R169.reuse ;  /* 0x000000a99e4a7220 */ /* 0x080fe20000410000 */
        /* <DEDUP_REMOVED lines=8> */
[C---:B------:R-:W-:Y:S01]  /*2640*/  FMUL.FTZ R170, R156.reuse, R168 ;  /* 0x000000a89caa7220 */ /* 0x040fe20000410000 */
[C---:B------:R-:W-:Y:S01]  /*2650*/  FFMA.FTZ R72, R163.reuse, R3, -R72 ;  /* 0x00000003a3487223 */ /* 0x040fe20000010848 */
[----:B------:R-:W-:Y:S01]  /*2660*/  FFMA.FTZ R73, R163, R2, R73 ;  /* 0x00000002a3497223 */ /* 0x000fe20000010049 */
[-C--:B------:R-:W-:Y:S01]  /*2670*/  FMUL.FTZ R169, R156, R74.reuse ;  /* 0x0000004a9ca97220 */ /* 0x080fe20000410000 */
[C---:B------:R-:W-:Y:S01]  /*2680*/  FFMA.FTZ R75, R157.reuse, R74, -R170 ;  /* 0x0000004a9d4b7223 */ /* 0x040fe200000108aa */
[C---:B------:R-:W-:Y:S01]  /*2690*/  FMUL.FTZ R2, R160.reuse, R72 ;  /* 0x00000048a0027220 */ /* 0x040fe20000410000 */
[-C--:B------:R-:W-:Y:S01]  /*26a0*/  FMUL.FTZ R3, R160, R73.reuse ;  /* 0x00000049a0037220 */ /* 0x080fe20000410000 */
[----:B------:R-:W-:Y:S01]  /*26b0*/  FFMA.FTZ R169, R157, R168, R169 ;  /* 0x000000a89da97223 */ /* 0x000fe200000100a9 */
[----:B------:R-:W-:Y:S01]  /*26c0*/  FADD.FTZ R75, R88, R75 ;  /* 0x0000004b584b7221 */ /* 0x000fe20000010000 */
[C---:B------:R-:W-:Y:S01]  /*26d0*/  FFMA.FTZ R2, R161.reuse, R73, R2 ;  /* 0x00000049a1027223 */ /* 0x040fe20000010002 */
[----:B------:R-:W-:Y:S01]  /*26e0*/  FFMA.FTZ R3, R161, R72, -R3 ;  /* 0x00000048a1037223 */ /* 0x000fe20000010803 */
[----:B------:R-:W-:Y:S01]  /*26f0*/  FADD.FTZ R169, RZ, R169 ;  /* 0x000000a9ffa97221 */ /* 0x000fe20000010000 */
        /* <DEDUP_REMOVED lines=40> */
[----:B------:R-:W-:Y:S01]  /*2980*/  ISETP.GT.U32.AND P1, PT, R120, 0x1f, PT ;  /* 0x0000001f7800780c */ /* 0x000fe20003f24070 */
[C---:B------:R-:W-:Y:S01]  /*2990*/  FFMA.FTZ R75, R149.reuse, R74, -R170 ;  /* 0x0000004a954b7223 */ /* 0x040fe200000108aa */
[C---:B------:R-:W-:Y:S01]  /*29a0*/  FMUL.FTZ R2, R148.reuse, R72 ;  /* 0x0000004894027220 */ /* 0x040fe20000410000 */
[-C--:B------:R-:W-:Y:S01]  /*29b0*/  FMUL.FTZ R3, R148, R73.reuse ;  /* 0x0000004994037220 */ /* 0x080fe20000410000 */
        /* <DEDUP_REMOVED lines=85> */
[----:B------:R-:W-:Y:S02]  /*2f10*/  FFMA.FTZ R78, R202, R209, R78 ;  /* 0x000000d1ca4e7223 */ /* 0x000fe4000001004e */
[----:B------:R-:W-:Y:S01]  /*2f20*/  @P0 FADD.FTZ R204, R204, R77 ;  /* 0x0000004dcccc0221 */ /* 0x000fe20000010000 */
[-C--:B---3--:R-:W-:Y:S01]  /*2f30*/  FFMA.FTZ R207, R202, R205.reuse, R76 ;  /* 0x000000cdcacf7223 */ /* 0x088fe2000001004c */
        /* <DEDUP_REMOVED lines=29> */
[C---:B------:R-:W-:Y:S02]  /*3110*/  FFMA.FTZ R207, R202.reuse, R207, -R78 ;  /* 0x000000cfcacf7223 */ /* 0x040fe4000001084e */
        /* <DEDUP_REMOVED lines=10> */
.L_x_9484:
[----:B------:R-:W-:Y:S01]  /*31c0*/  ISETP.GE.AND P0, PT, R118, 0x10, PT ;  /* 0x000000107600780c */ /* 0x000fe20003f06270 */
[C---:B---3--:R-:W-:Y:S01]  /*31d0*/  FMUL.FTZ R77, R3.reuse, R2 ;  /* 0x00000002034d7220 */ /* 0x048fe20000410000 */
[C---:B--2---:R-:W-:Y:S01]  /*31e0*/  FMUL.FTZ R206, R3.reuse, R78 ;  /* 0x0000004e03ce7220 */ /* 0x044fe20000410000 */
[CC--:B-1----:R-:W-:Y:S01]  /*31f0*/  FMUL.FTZ R207, R3.reuse, R205.reuse ;  /* 0x000000cd03cf7220 */ /* 0x0c2fe20000410000 */
        /* <DEDUP_REMOVED lines=10> */
.L_x_9487:
[----:B------:R-:W-:-:S03]  /*32a0*/  UMOV UR14, 0xffffffff ;  /* 0xffffffff000e7882 */ /* 0x000fc60000000000 */
[----:B------:R-:W-:Y:S05]  /*32b0*/  BRA.DIV UR14, `(.L_x_9430) ;  /* 0x0000005a0e407947 */ /* 0x000fea000b800000 */
.L_x_9490:
[----:B------:R-:W-:-:S03]  /*32c0*/  UMOV UR14, 0xffffffff ;  /* 0xffffffff000e7882 */ /* 0x000fc60000000000 */
[----:B------:R-:W-:Y:S05]  /*32d0*/  BRA.DIV UR14, `(.L_x_9431) ;  /* 0x0000005a0e607947 */ /* 0x000fea000b800000 */
.L_x_9493:
[----:B------:R-:W-:-:S03]  /*32e0*/  UMOV UR14, 0xffffffff ;  /* 0xffffffff000e7882 */ /* 0x000fc60000000000 */
[----:B------:R-:W-:Y:S05]  /*32f0*/  BRA.DIV UR14, `(.L_x_9432) ;  /* 0x0000005a0e807947 */ /* 0x000fea000b800000 */
.L_x_9496:
        /* <DEDUP_REMOVED lines=10> */
.L_x_9506:
        /* <DEDUP_REMOVED lines=22> */
.L_x_9427:
[----:B------:R-:W-:Y:S05]  /*3500*/  WARPSYNC.ALL ;  /* 0x0000000000007948 */ /* 0x000fea0003800000 */
[----:B------:R-:W-:Y:S01]  /*3510*/  LOP3.LUT P0, RZ, R120, 0x1f, RZ, 0xc0, !PT ;  /* 0x0000001f78ff7812 */ /* 0x000fe2000780c0ff */
[CC--:B------:R-:W-:Y:S01]  /*3520*/  FMUL.FTZ R2, R148.reuse, -R80.reuse ;  /* 0x8000005094027220 */ /* 0x0c0fe20000410000 */
[C---:B------:R-:W-:Y:S01]  /*3530*/  FMUL.FTZ R3, R148.reuse, R81 ;  /* 0x0000005194037220 */ /* 0x040fe20000410000 */
[CC--:B0-----:R-:W-:Y:S01]  /*3540*/  FMUL.FTZ R69, R149.reuse, R169.reuse ;  /* 0x000000a995457220 */ /* 0x0c1fe20000410000 */
[C---:B------:R-:W-:Y:S01]  /*3550*/  FMUL.FTZ R68, R148.reuse, R169 ;  /* 0x000000a994447220 */ /* 0x040fe20000410000 */
[C---:B------:R-:W-:Y:S01]  /*3560*/  FFMA.FTZ R2, R149.reuse, -R81, R2 ;  /* 0x8000005195027223 */ /* 0x040fe20000010002 */
[C---:B------:R-:W-:Y:S01]  /*3570*/  FFMA.FTZ R3, R149.reuse, R80, -R3 ;  /* 0x0000005095037223 */ /* 0x040fe20000010803 */
[----:B------:R-:W-:Y:S01]  /*3580*/  FFMA.FTZ R71, -R148, R185, -R69 ;  /* 0x000000b994477223 */ /* 0x000fe20000010945 */
[----:B------:R-:W-:Y:S01]  /*3590*/  BAR.SYNC.DEFER_BLOCKING 0x0 ;  /* 0x0000000000007b1d */ /* 0x000fe20000010000 */
[CC--:B------:R-:W-:Y:S01]  /*35a0*/  FMUL.FTZ R70, R150.reuse, -R2.reuse ;  /* 0x8000000296467220 */ /* 0x0c0fe20000410000 */
[----:B------:R-:W-:Y:S01]  /*35b0*/  FMUL.FTZ R73, R150, -R3 ;  /* 0x8000000396497220 */ /* 0x000fe20000410000 */
        /* <DEDUP_REMOVED lines=89> */
[-C--:B------:R-:W-:Y:S01]  /*3b50*/  FMUL.FTZ R73, R122, -R72.reuse ;  /* 0x800000487a497220 */ /* 0x080fe20000410000 */
[C---:B------:R-:W-:Y:S01]  /*3b60*/  FMUL.FTZ R68, R128.reuse, R229 ;  /* 0x000000e580447220 */ /* 0x040fe20000410000 */
[-C--:B------:R-:W-:Y:S01]  /*3b70*/  FMUL.FTZ R2, R128, R211.reuse ;  /* 0x000000d380027220 */ /* 0x080fe20000410000 */
[----:B------:R-:W-:Y:S01]  /*3b80*/  FFMA.FTZ R71, R123, R72, -R70 ;  /* 0x000000487b477223 */ /* 0x000fe20000010846 */
[----:B------:R-:W-:Y:S01]  /*3b90*/  FADD.FTZ R3, R192, R3 ;  /* 0x00000003c0037221 */ /* 0x000fe20000010000 */
[C---:B------:R-:W-:Y:S01]  /*3ba0*/  FFMA.FTZ R68, R129.reuse, R211, R68 ;  /* 0x000000d381447223 */ /* 0x040fe20000010044 */
[----:B------:R-:W-:Y:S01]  /*3bb0*/  FFMA.FTZ R2, R129, R229, -R2 ;  /* 0x000000e581027223 */ /* 0x000fe20000010802 */
[----:B------:R-:W-:Y:S01]  /*3bc0*/  FMUL.FTZ R70, R162, -R69 ;  /* 0x80000045a2467220 */ /* 0x000fe20000410000 */
[----:B------:R-:W-:Y:S01]  /*3bd0*/  FFMA.FTZ R73, R123, R74, R73 ;  /* 0x0000004a7b497223 */ /* 0x000fe20000010049 */
[----:B------:R-:W-:Y:S01]  /*3be0*/  FADD.FTZ R208, RZ, R68 ;  /* 0x00000044ffd07221 */ /* 0x000fe20000010000 */
[----:B------:R-:W-:Y:S01]  /*3bf0*/  FADD.FTZ R222, R97, R2 ;  /* 0x0000000261de7221 */ /* 0x000fe20000010000 */
[----:B------:R-:W-:Y:S01]  /*3c00*/  FMUL.FTZ R74, R124, -R71 ;  /* 0x800000477c4a7220 */ /* 0x000fe20000410000 */
[-C--:B------:R-:W-:Y:S01]  /*3c10*/  FMUL.FTZ R72, R162, -R3.reuse ;  /* 0x80000003a2487220 */ /* 0x080fe20000410000 */
[C---:B------:R-:W-:Y:S01]  /*3c20*/  FMUL.FTZ R2, R126.reuse, R208 ;  /* 0x000000d07e027220 */ /* 0x040fe20000410000 */
[----:B------:R-:W-:Y:S01]  /*3c30*/  FFMA.FTZ R70, R163, R3, -R70 ;  /* 0x00000003a3467223 */ /* 0x000fe20000010846 */
[-C--:B------:R-:W-:Y:S01]  /*3c40*/  FMUL.FTZ R3, R126, R222.reuse ;  /* 0x000000de7e037220 */ /* 0x080fe20000410000 */
[-C--:B------:R-:W-:Y:S01]  /*3c50*/  FMUL.FTZ R68, R124, -R73.reuse ;  /* 0x800000497c447220 */ /* 0x080fe20000410000 */
[----:B------:R-:W-:Y:S01]  /*3c60*/  FFMA.FTZ R74, R125, R73, R74 ;  /* 0x000000497d4a7223 */ /* 0x000fe2000001004a */
[C---:B------:R-:W-:Y:S01]  /*3c70*/  FFMA.FTZ R227, R127.reuse, R222, -R2 ;  /* 0x000000de7fe37223 */ /* 0x040fe20000010802 */
[----:B------:R-:W-:Y:S01]  /*3c80*/  FFMA.FTZ R3, R127, R208, R3 ;  /* 0x000000d07f037223 */ /* 0x000fe20000010003 */
[----:B------:R-:W-:Y:S01]  /*3c90*/  FFMA.FTZ R68, R125, R71, -R68 ;  /* 0x000000477d447223 */ /* 0x000fe20000010844 */
[----:B------:R-:W-:Y:S01]  /*3ca0*/  FMUL.FTZ R2, R126, -R74 ;  /* 0x8000004a7e027220 */ /* 0x000fe20000410000 */
[----:B------:R-:W-:Y:S01]  /*3cb0*/  FADD.FTZ R227, R96, R227 ;  /* 0x000000e360e37221 */ /* 0x000fe20000010000 */
[----:B------:R-:W-:Y:S01]  /*3cc0*/  FADD.FTZ R209, RZ, R3 ;  /* 0x00000003ffd17221 */ /* 0x000fe20000010000 */
[-C--:B------:R-:W-:Y:S01]  /*3cd0*/  FMUL.FTZ R3, R126, -R68.reuse ;  /* 0x800000447e037220 */ /* 0x080fe20000410000 */
[----:B------:R-:W-:Y:S01]  /*3ce0*/  FFMA.FTZ R73, R127, R68, -R2 ;  /* 0x000000447f497223 */ /* 0x000fe20000010802 */
[C---:B------:R-:W-:Y:S01]  /*3cf0*/  FMUL.FTZ R68, R124.reuse, R227 ;  /* 0x000000e37c447220 */ /* 0x040fe20000410000 */
[----:B------:R-:W-:Y:S01]  /*3d00*/  FMUL.FTZ R2, R124, R209 ;  /* 0x000000d17c027220 */ /* 0x000fe20000410000 */
[----:B------:R-:W-:Y:S01]  /*3d10*/  FFMA.FTZ R72, R163, R69, R72 ;  /* 0x00000045a3487223 */ /* 0x000fe20000010048 */
[----:B------:R-:W-:Y:S01]  /*3d20*/  FADD.FTZ R70, R193, R70 ;  /* 0x00000046c1467221 */ /* 0x000fe20000010000 */
[C---:B------:R-:W-:Y:S01]  /*3d30*/  FFMA.FTZ R68, R125.reuse, R209, R68 ;  /* 0x000000d17d447223 */ /* 0x040fe20000010044 */
[----:B------:R-:W-:Y:S01]  /*3d40*/  FFMA.FTZ R2, R125, R227, -R2 ;  /* 0x000000e37d027223 */ /* 0x000fe20000010802 */
[----:B------:R-:W-:Y:S01]  /*3d50*/  FFMA.FTZ R75, R127, R74, R3 ;  /* 0x0000004a7f4b7223 */ /* 0x000fe20000010003 */
[----:B------:R-:W-:Y:S01]  /*3d60*/  FADD.FTZ R72, -R177, R72 ;  /* 0x00000048b1487221 */ /* 0x000fe20000010100 */
[----:B------:R-:W-:Y:S01]  /*3d70*/  FADD.FTZ R206, RZ, R68 ;  /* 0x00000044ffce7221 */ /* 0x000fe20000010000 */
[----:B------:R-:W-:Y:S01]  /*3d80*/  FADD.FTZ R220, R95, R2 ;  /* 0x000000025fdc7221 */ /* 0x000fe20000010000 */
[C---:B------:R-:W-:Y:S01]  /*3d90*/  FMUL.FTZ R71, R164.reuse, -R70 ;  /* 0x80000046a4477220 */ /* 0x040fe20000410000 */
[----:B------:R-:W-:Y:S01]  /*3da0*/  FMUL.FTZ R74, R164, -R72 ;  /* 0x80000048a44a7220 */ /* 0x000fe20000410000 */
[C---:B------:R-:W-:Y:S01]  /*3db0*/  FMUL.FTZ R2, R122.reuse, R206 ;  /* 0x000000ce7a027220 */ /* 0x040fe20000410000 */
[----:B------:R-:W-:Y:S01]  /*3dc0*/  FMUL.FTZ R3, R122, R220 ;  /* 0x000000dc7a037220 */ /* 0x000fe20000410000 */
[----:B------:R-:W-:Y:S01]  /*3dd0*/  FFMA.FTZ R71, R165, R72, R71 ;  /* 0x00000048a5477223 */ /* 0x000fe20000010047 */
[C---:B------:R-:W-:Y:S01]  /*3de0*/  FMUL.FTZ R72, R128.reuse, -R75 ;  /* 0x8000004b80487220 */ /* 0x040fe20000410000 */
[C---:B------:R-:W-:Y:S01]  /*3df0*/  FFMA.FTZ R225, R123.reuse, R220, -R2 ;  /* 0x000000dc7be17223 */ /* 0x040fe20000010802 */
[----:B------:R-:W-:Y:S01]  /*3e00*/  FFMA.FTZ R3, R123, R206, R3 ;  /* 0x000000ce7b037223 */ /* 0x000fe20000010003 */
[-C--:B------:R-:W-:Y:S01]  /*3e10*/  FMUL.FTZ R2, R128, -R73.reuse ;  /* 0x8000004980027220 */ /* 0x080fe20000410000 */
[C---:B------:R-:W-:Y:S01]  /*3e20*/  FFMA.FTZ R72, R129.reuse, R73, -R72 ;  /* 0x0000004981487223 */ /* 0x040fe20000010848 */
[----:B------:R-:W-:Y:S01]  /*3e30*/  FADD.FTZ R225, R94, R225 ;  /* 0x000000e15ee17221 */ /* 0x000fe20000010000 */
[----:B------:R-:W-:Y:S01]  /*3e40*/  FADD.FTZ R207, RZ, R3 ;  /* 0x00000003ffcf7221 */ /* 0x000fe20000010000 */
[----:B------:R-:W-:Y:S01]  /*3e50*/  FFMA.FTZ R73, R129, R75, R2 ;  /* 0x0000004b81497223 */ /* 0x000fe20000010002 */
[----:B------:R-:W-:Y:S01]  /*3e60*/  FFMA.FTZ R69, R165, R70, -R74 ;  /* 0x00000046a5457223 */ /* 0x000fe2000001084a */
[C---:B------:R-:W-:Y:S01]  /*3e70*/  FMUL.FTZ R68, R166.reuse, R225 ;  /* 0x000000e1a6447220 */ /* 0x040fe20000410000 */
[-C--:B------:R-:W-:Y:S01]  /*3e80*/  FMUL.FTZ R2, R166, R207.reuse ;  /* 0x000000cfa6027220 */ /* 0x080fe20000410000 */
[----:B------:R-:W-:Y:S01]  /*3e90*/  FADD.FTZ R71, -R178, R71 ;  /* 0x00000047b2477221 */ /* 0x000fe20000010100 */
[----:B------:R-:W-:Y:S01]  /*3ea0*/  FADD.FTZ R69, R194, R69 ;  /* 0x00000045c2457221 */ /* 0x000fe20000010000 */
[C---:B------:R-:W-:Y:S01]  /*3eb0*/  FFMA.FTZ R68, R167.reuse, R207, R68 ;  /* 0x000000cfa7447223 */ /* 0x040fe20000010044 */
[----:B------:R-:W-:Y:S01]  /*3ec0*/  FFMA.FTZ R2, R167, R225, -R2 ;  /* 0x000000e1a7027223 */ /* 0x000fe20000010802 */
[C---:B------:R-:W-:Y:S01]  /*3ed0*/  FMUL.FTZ R70, R166.reuse, -R71 ;  /* 0x80000047a6467220 */ /* 0x040fe20000410000 */
[-C--:B------:R-:W-:Y:S01]  /*3ee0*/  FMUL.FTZ R74, R166, -R69.reuse ;  /* 0x80000045a64a7220 */ /* 0x080fe20000410000 */
[----:B------:R-:W-:Y:S01]  /*3ef0*/  FADD.FTZ R204, RZ, R68 ;  /* 0x00000044ffcc7221 */ /* 0x000fe20000010000 */
[----:B------:R-:W-:Y:S01]  /*3f00*/  FADD.FTZ R218, R93, R2 ;  /* 0x000000025dda7221 */ /* 0x000fe20000010000 */
[C---:B------:R-:W-:Y:S01]  /*3f10*/  FFMA.FTZ R70, R167.reuse, R69, -R70 ;  /* 0x00000045a7467223 */ /* 0x040fe20000010846 */
[----:B------:R-:W-:Y:S01]  /*3f20*/  FFMA.FTZ R74, R167, R71, R74 ;  /* 0x00000047a74a7223 */ /* 0x000fe2000001004a */
[C---:B------:R-:W-:Y:S01]  /*3f30*/  FMUL.FTZ R2, R164.reuse, R204 ;  /* 0x000000cca4027220 */ /* 0x040fe20000410000 */
[-C--:B------:R-:W-:Y:S01]  /*3f40*/  FMUL.FTZ R3, R164, R218.reuse ;  /* 0x000000daa4037220 */ /* 0x080fe20000410000 */
[----:B------:R-:W-:Y:S01]  /*3f50*/  FADD.FTZ R70, R195, R70 ;  /* 0x00000046c3467221 */ /* 0x000fe20000010000 */
[----:B------:R-:W-:Y:S01]  /*3f60*/  FADD.FTZ R74, -R179, R74 ;  /* 0x0000004ab34a7221 */ /* 0x000fe20000010100 */
[C---:B------:R-:W-:Y:S01]  /*3f70*/  FFMA.FTZ R223, R165.reuse, R218, -R2 ;  /* 0x000000daa5df7223 */ /* 0x040fe20000010802 */
[----:B------:R-:W-:Y:S01]  /*3f80*/  FFMA.FTZ R3, R165, R204, R3 ;  /* 0x000000cca5037223 */ /* 0x000fe20000010003 */
[C---:B------:R-:W-:Y:S01]  /*3f90*/  FMUL.FTZ R68, R122.reuse, -R70 ;  /* 0x800000467a447220 */ /* 0x040fe20000410000 */
[-C--:B------:R-:W-:Y:S01]  /*3fa0*/  FMUL.FTZ R69, R122, -R74.reuse ;  /* 0x8000004a7a457220 */ /* 0x080fe20000410000 */
[----:B------:R-:W-:Y:S01]  /*3fb0*/  FADD.FTZ R223, R92, R223 ;  /* 0x000000df5cdf7221 */ /* 0x000fe20000010000 */
[----:B------:R-:W-:Y:S01]  /*3fc0*/  FADD.FTZ R205, RZ, R3 ;  /* 0x00000003ffcd7221 */ /* 0x000fe20000010000 */
[C---:B------:R-:W-:Y:S01]  /*3fd0*/  FFMA.FTZ R71, R123.reuse, R74, R68 ;  /* 0x0000004a7b477223 */ /* 0x040fe20000010044 */
        /* <DEDUP_REMOVED lines=40> */
[----:B------:R-:W-:Y:S01]  /*4260*/  @!P0 LEA R75, R78, R117, 0x4 ;  /* 0x000000754e4b8211 */ /* 0x000fe200078e20ff */
[C---:B------:R-:W-:Y:S01]  /*4270*/  FFMA.FTZ R219, R157.reuse, R214, -R2 ;  /* 0x000000d69ddb7223 */ /* 0x040fe20000010802 */
[----:B------:R-:W-:Y:S01]  /*4280*/  FFMA.FTZ R3, R157, R82, R3 ;  /* 0x000000529d037223 */ /* 0x000fe20000010003 */
[-C--:B------:R-:W-:Y:S01]  /*4290*/  FMUL.FTZ R226, R130, -R76.reuse ;  /* 0x8000004c82e27220 */ /* 0x080fe20000410000 */
[----:B------:R-:W-:Y:S01]  /*42a0*/  HFMA2.MMA R69, -RZ, RZ, 0, 0 ;  /* 0x00000000ff457435 */ /* 0x000fe200000001ff */
[----:B------:R-:W-:Y:S01]  /*42b0*/  FADD.FTZ R219, R88, R219 ;  /* 0x000000db58db7221 */ /* 0x000fe20000010000 */
[----:B------:R-:W-:Y:S01]  /*42c0*/  FADD.FTZ R83, RZ, R3 ;  /* 0x00000003ff537221 */ /* 0x000fe20000010000 */
[----:B------:R-:W-:Y:S01]  /*42d0*/  FADD.FTZ R3, -R183, R74 ;  /* 0x0000004ab7037221 */ /* 0x000fe20000010100 */
[----:B------:R-:W-:Y:S01]  /*42e0*/  MOV R68, 0x3f800000 ;  /* 0x3f80000000447802 */ /* 0x000fe20000000f00 */
[C---:B------:R-:W-:Y:S01]  /*42f0*/  FMUL.FTZ R74, R154.reuse, R219 ;  /* 0x000000db9a4a7220 */ /* 0x040fe20000410000 */
[----:B------:R-:W-:Y:S01]  /*4300*/  FMUL.FTZ R2, R154, R83 ;  /* 0x000000539a027220 */ /* 0x000fe20000410000 */
[CC--:B------:R-:W-:Y:S01]  /*4310*/  FMUL.FTZ R78, R130.reuse, -R3.reuse ;  /* 0x80000003824e7220 */ /* 0x0c0fe20000410000 */
[----:B------:R-:W-:Y:S01]  /*4320*/  FFMA.FTZ R231, R131, R3, R226 ;  /* 0x0000000383e77223 */ /* 0x000fe200000100e2 */
[C---:B------:R-:W-:Y:S01]  /*4330*/  FFMA.FTZ R74, R155.reuse, R83, R74 ;  /* 0x000000539b4a7223 */ /* 0x040fe2000001004a */
[----:B------:R-:W-:Y:S01]  /*4340*/  FFMA.FTZ R2, R155, R219, -R2 ;  /* 0x000000db9b027223 */ /* 0x000fe20000010802 */
[----:B------:R-:W-:Y:S01]  /*4350*/  FFMA.FTZ R79, R131, R76, -R78 ;  /* 0x0000004c834f7223 */ /* 0x000fe2000001084e */
[----:B------:R-:W-:Y:S01]  /*4360*/  CS2R R70, SRZ ;  /* 0x0000000000467805 */ /* 0x000fe2000001ff00 */
[----:B------:R-:W-:Y:S01]  /*4370*/  FADD.FTZ R210, RZ, R74 ;  /* 0x0000004affd27221 */ /* 0x000fe20000010000 */
[----:B------:R-:W-:Y:S01]  /*4380*/  FADD.FTZ R212, R87, R2 ;  /* 0x0000000257d47221 */ /* 0x000fe20000010000 */
[C---:B------:R-:W-:Y:S01]  /*4390*/  FMUL.FTZ R74, R130.reuse, -R72 ;  /* 0x80000048824a7220 */ /* 0x040fe20000410000 */
[-C--:B------:R-:W-:Y:S01]  /*43a0*/  FMUL.FTZ R77, R130, -R73.reuse ;  /* 0x80000049824d7220 */ /* 0x080fe20000410000 */
[C---:B------:R-:W-:Y:S01]  /*43b0*/  FMUL.FTZ R2, R152.reuse, R210 ;  /* 0x000000d298027220 */ /* 0x040fe20000410000 */
[-C--:B------:R-:W-:Y:S01]  /*43c0*/  FMUL.FTZ R3, R152, R212.reuse ;  /* 0x000000d498037220 */ /* 0x080fe20000410000 */
[----:B------:R0:W1:Y:S01]  /*43d0*/  @!P0 LDS.128 R68, [R75+0x2af0] ;  /* 0x002af0004b448984 */ /* 0x0000620000000c00 */
[----:B------:R-:W-:Y:S01]  /*43e0*/  FFMA.FTZ R73, R131, R73, R74 ;  /* 0x0000004983497223 */ /* 0x000fe2000001004a */
[C---:B------:R-:W-:Y:S01]  /*43f0*/  FFMA.FTZ R217, R153.reuse, R212, -R2 ;  /* 0x000000d499d97223 */ /* 0x040fe20000010802 */
[----:B------:R-:W-:Y:S01]  /*4400*/  FFMA.FTZ R3, R153, R210, R3 ;  /* 0x000000d299037223 */ /* 0x000fe20000010003 */
[----:B------:R-:W-:Y:S01]  /*4410*/  FFMA.FTZ R72, R131, R72, -R77 ;  /* 0x0000004883487223 */ /* 0x000fe2000001084d */
[----:B------:R-:W-:Y:S01]  /*4420*/  FADD.FTZ R74, R200, R79 ;  /* 0x0000004fc84a7221 */ /* 0x000fe20000010000 */
[----:B------:R-:W-:Y:S01]  /*4430*/  FADD.FTZ R217, R86, R217 ;  /* 0x000000d956d97221 */ /* 0x000fe20000010000 */
[----:B------:R-:W-:Y:S01]  /*4440*/  FADD.FTZ R215, RZ, R3 ;  /* 0x00000003ffd77221 */ /* 0x000fe20000010000 */
[----:B0-----:R-:W-:-:S02]  /*4450*/  FADD.FTZ R75, -R184, R231 ;  /* 0x000000e7b84b7221 */ /* 0x001fc40000010100 */
        /* <DEDUP_REMOVED lines=32> */
.L_x_9511:
[----:B------:R-:W-:Y:S01]  /*4660*/  BSSY B0, `(.L_x_9436) ;  /* 0x000000e000007945 */ /* 0x000fe20003800000 */
[----:B------:R-:W-:-:S03]  /*4670*/  ISETP.GT.U32.AND P1, PT, R203, 0x1d, PT ;  /* 0x0000001dcb00780c */ /* 0x000fc60003f24070 */
[----:B------:R-:W-:Y:S10]  /*4680*/  @!P2 BRA `(.L_x_9437) ;  /* 0x00000000002ca947 */ /* 0x000ff40003800000 */
[C---:B----4-:R-:W-:Y:S01]  /*4690*/  FMUL.FTZ R77, R240.reuse, R76 ;  /* 0x0000004cf04d7220 */ /* 0x050fe20000410000 */
[----:B0-----:R-:W-:-:S03]  /*46a0*/  FMUL.FTZ R232, R240, R78 ;  /* 0x0000004ef0e87220 */ /* 0x001fc60000410000 */
[C---:B------:R-:W-:Y:S01]  /*46b0*/  FFMA.FTZ R78, R239.reuse, R78, R77 ;  /* 0x0000004eef4e7223 */ /* 0x040fe2000001004d */
[----:B---3--:R-:W-:Y:S01]  /*46c0*/  FMUL.FTZ R77, R240, R3 ;  /* 0x00000003f04d7220 */ /* 0x008fe20000410000 */
[C---:B--2---:R-:W-:Y:S01]  /*46d0*/  FMUL.FTZ R240, R2.reuse, R240 ;  /* 0x000000f002f07220 */ /* 0x044fe20000410000 */
[----:B------:R-:W-:Y:S01]  /*46e0*/  FFMA.FTZ R233, R239, R76, -R232 ;  /* 0x0000004cefe97223 */ /* 0x000fe200000108e8 */
[----:B------:R-:W-:Y:S01]  /*46f0*/  FADD.FTZ R79, R79, R78 ;  /* 0x0000004e4f4f7221 */ /* 0x000fe20000010000 */
[----:B------:R-:W-:Y:S01]  /*4700*/  FFMA.FTZ R77, R2, R239, -R77 ;  /* 0x000000ef024d7223 */ /* 0x000fe2000001084d */
[----:B------:R-:W-:Y:S01]  /*4710*/  FFMA.FTZ R240, R239, R3, R240 ;  /* 0x00000003eff07223 */ /* 0x000fe200000100f0 */
[----:B------:R-:W-:-:S03]  /*4720*/  FADD.FTZ R238, R238, R233 ;  /* 0x000000e9eeee7221 */ /* 0x000fc60000010000 */
[----:B------:R-:W-:-:S07]  /*4730*/  MOV R239, R77 ;  /* 0x0000004d00ef7202 */ /* 0x000fce0000000f00 */
.L_x_9437:
[----:B------:R-:W-:Y:S05]  /*4740*/  BSYNC B0 ;  /* 0x0000000000007941 */ /* 0x000fea0003800000 */
.L_x_9436:
[----:B------:R-:W-:-:S03]  /*4750*/  UMOV UR14, 0xffffffff ;  /* 0xffffffff000e7882 */ /* 0x000fc60000000000 */
[----:B------:R-:W-:Y:S05]  /*4760*/  BRA.DIV UR14, `(.L_x_9438) ;  /* 0x0000004a0eb47947 */ /* 0x000fea000b800000 */
[----:B--2---:R2:W1:Y:S04]  /*4770*/  SHFL.DOWN PT, R2, R239, 0x2, 0x1f ;  /* 0x08401f00ef027f89 */ /* 0x00446800000e0000 */
[----:B---3--:R2:W3:Y:S04]  /*4780*/  SHFL.DOWN PT, R3, R240, 0x2, 0x1f ;  /* 0x08401f00f0037f89 */ /* 0x0084e800000e0000 */
[----:B----4-:R2:W4:Y:S04]  /*4790*/  SHFL.DOWN PT, R76, R238, 0x2, 0x1f ;  /* 0x08401f00ee4c7f89 */ /* 0x01052800000e0000 */
[----:B0-----:R2:W0:Y:S02]  /*47a0*/  SHFL.DOWN PT, R78, R79, 0x2, 0x1f ;  /* 0x08401f004f4e7f89 */ /* 0x00142400000e0000 */
.L_x_9517:
[----:B------:R-:W-:Y:S01]  /*47b0*/  BSSY B0, `(.L_x_9439) ;  /* 0x000000e000007945 */ /* 0x000fe20003800000 */
[----:B------:R-:W-:-:S03]  /*47c0*/  ISETP.GT.U32.AND P2, PT, R203, 0x1b, PT ;  /* 0x0000001bcb00780c */ /* 0x000fc60003f44070 */
[----:B------:R-:W-:Y:S10]  /*47d0*/  @P1 BRA `(.L_x_9440) ;  /* 0x00000000002c1947 */ /* 0x000ff40003800000 */
[C---:B----4-:R-:W-:Y:S01]  /*47e0*/  FMUL.FTZ R77, R240.reuse, R76 ;  /* 0x0000004cf04d7220 */ /* 0x050fe20000410000 */
[----:B0-----:R-:W-:-:S03]  /*47f0*/  FMUL.FTZ R232, R240, R78 ;  /* 0x0000004ef0e87220 */ /* 0x001fc60000410000 */
[C---:B------:R-:W-:Y:S01]  /*4800*/  FFMA.FTZ R78, R239.reuse, R78, R77 ;  /* 0x0000004eef4e7223 */ /* 0x040fe2000001004d */
[CC--:B---3--:R-:W-:Y:S01]  /*4810*/  FMUL.FTZ R77, R240.reuse, R3.reuse ;  /* 0x00000003f04d7220 */ /* 0x0c8fe20000410000 */
[----:B-12---:R-:W-:Y:S01]  /*4820*/  FMUL.FTZ R240, R240, R2 ;  /* 0x00000002f0f07220 */ /* 0x006fe20000410000 */
[----:B------:R-:W-:Y:S01]  /*4830*/  FFMA.FTZ R233, R239, R76, -R232 ;  /* 0x0000004cefe97223 */ /* 0x000fe200000108e8 */
[----:B------:R-:W-:Y:S01]  /*4840*/  FADD.FTZ R79, R79, R78 ;  /* 0x0000004e4f4f7221 */ /* 0x000fe20000010000 */
[C---:B------:R-:W-:Y:S01]  /*4850*/  FFMA.FTZ R77, R239.reuse, R2, -R77 ;  /* 0x00000002ef4d7223 */ /* 0x040fe2000001084d */
[----:B------:R-:W-:Y:S01]  /*4860*/  FFMA.FTZ R240, R239, R3, R240 ;  /* 0x00000003eff07223 */ /* 0x000fe200000100f0 */
[----:B------:R-:W-:-:S03]  /*4870*/  FADD.FTZ R238, R238, R233 ;  /* 0x000000e9eeee7221 */ /* 0x000fc60000010000 */
[----:B------:R-:W-:-:S07]  /*4880*/  MOV R239, R77 ;  /* 0x0000004d00ef7202 */ /* 0x000fce0000000f00 */
.L_x_9440:
[----:B------:R-:W-:Y:S05]  /*4890*/  BSYNC B0 ;  /* 0x0000000000007941 */ /* 0x000fea0003800000 */
.L_x_9439:
[----:B------:R-:W-:-:S03]  /*48a0*/  UMOV UR14, 0xffffffff ;  /* 0xffffffff000e7882 */ /* 0x000fc60000000000 */
[----:B------:R-:W-:Y:S05]  /*48b0*/  BRA.DIV UR14, `(.L_x_9441) ;  /* 0x0000004a0ed07947 */ /* 0x000fea000b800000 */
[----:B-1----:R1:W1:Y:S04]  /*48c0*/  SHFL.DOWN PT, R2, R239, 0x4, 0x1f ;  /* 0x08801f00ef027f89 */ /* 0x00226800000e0000 */
[----:B---3--:R3:W1:Y:S04]  /*48d0*/  SHFL.DOWN PT, R3, R240, 0x4, 0x1f ;  /* 0x08801f00f0037f89 */ /* 0x00866800000e0000 */
[----:B----4-:R3:W4:Y:S04]  /*48e0*/  SHFL.DOWN PT, R76, R238, 0x4, 0x1f ;  /* 0x08801f00ee4c7f89 */ /* 0x01072800000e0000 */
[----:B0-----:R3:W0:Y:S02]  /*48f0*/  SHFL.DOWN PT, R78, R79, 0x4, 0x1f ;  /* 0x08801f004f4e7f89 */ /* 0x00162400000e0000 */
.L_x_9523:
[----:B------:R-:W-:Y:S01]  /*4900*/  BSSY B0, `(.L_x_9442) ;  /* 0x000000e000007945 */ /* 0x000fe20003800000 */
[----:B------:R-:W-:-:S03]  /*4910*/  ISETP.GT.U32.AND P1, PT, R203, 0x17, PT ;  /* 0x00000017cb00780c */ /* 0x000fc60003f24070 */
[----:B------:R-:W-:Y:S10]  /*4920*/  @P2 BRA `(.L_x_9443) ;  /* 0x00000000002c2947 */ /* 0x000ff40003800000 */
[C---:B----4-:R-:W-:Y:S01]  /*4930*/  FMUL.FTZ R77, R240.reuse, R76 ;  /* 0x0000004cf04d7220 */ /* 0x050fe20000410000 */
[----:B0-----:R-:W-:-:S03]  /*4940*/  FMUL.FTZ R232, R240, R78 ;  /* 0x0000004ef0e87220 */ /* 0x001fc60000410000 */
[C---:B------:R-:W-:Y:S01]  /*4950*/  FFMA.FTZ R78, R239.reuse, R78, R77 ;  /* 0x0000004eef4e7223 */ /* 0x040fe2000001004d */
[CC--:B-1----:R-:W-:Y:S01]  /*4960*/  FMUL.FTZ R77, R240.reuse, R3.reuse ;  /* 0x00000003f04d7220 */ /* 0x0c2fe20000410000 */
[----:B--23--:R-:W-:Y:S01]  /*4970*/  FMUL.FTZ R240, R240, R2 ;  /* 0x00000002f0f07220 */ /* 0x00cfe20000410000 */
[----:B------:R-:W-:Y:S01]  /*4980*/  FFMA.FTZ R233, R239, R76, -R232 ;  /* 0x0000004cefe97223 */ /* 0x000fe200000108e8 */
[----:B------:R-:W-:Y:S01]  /*4990*/  FADD.FTZ R79, R79, R78 ;  /* 0x0000004e4f4f7221 */ /* 0x000fe20000010000 */
[C---:B------:R-:W-:Y:S01]  /*49a0*/  FFMA.FTZ R77, R239.reuse, R2, -R77 ;  /* 0x00000002ef4d7223 */ /* 0x040fe2000001084d */
[----:B------:R-:W-:Y:S01]  /*49b0*/  FFMA.FTZ R240, R239, R3, R240 ;  /* 0x00000003eff07223 */ /* 0x000fe200000100f0 */
[----:B------:R-:W-:-:S03]  /*49c0*/  FADD.FTZ R238, R238, R233 ;  /* 0x000000e9eeee7221 */ /* 0x000fc60000010000 */
[----:B------:R-:W-:-:S07]  /*49d0*/  MOV R239, R77 ;  /* 0x0000004d00ef7202 */ /* 0x000fce0000000f00 */
.L_x_9443:
[----:B------:R-:W-:Y:S05]  /*49e0*/  BSYNC B0 ;  /* 0x0000000000007941 */ /* 0x000fea0003800000 */
.L_x_9442:
[----:B------:R-:W-:-:S03]  /*49f0*/  UMOV UR14, 0xffffffff ;  /* 0xffffffff000e7882 */ /* 0x000fc60000000000 */
[----:B------:R-:W-:Y:S05]  /*4a00*/  BRA.DIV UR14, `(.L_x_9444) ;  /* 0x0000004a0eec7947 */ /* 0x000fea000b800000 */
[----:B-1----:R1:W1:Y:S04]  /*4a10*/  SHFL.DOWN PT, R2, R239, 0x8, 0x1f ;  /* 0x09001f00ef027f89 */ /* 0x00226800000e0000 */
[----:B------:R0:W1:Y:S04]  /*4a20*/  SHFL.DOWN PT, R3, R240, 0x8, 0x1f ;  /* 0x09001f00f0037f89 */ /* 0x00006800000e0000 */
[----:B----4-:R4:W1:Y:S04]  /*4a30*/  SHFL.DOWN PT, R76, R238, 0x8, 0x1f ;  /* 0x09001f00ee4c7f89 */ /* 0x01086800000e0000 */
[----:B0-----:R4:W0:Y:S02]  /*4a40*/  SHFL.DOWN PT, R78, R79, 0x8, 0x1f ;  /* 0x09001f004f4e7f89 */ /* 0x00182400000e0000 */
.L_x_9529:
[----:B------:R-:W-:Y:S01]  /*4a50*/  BSSY B0, `(.L_x_9445) ;  /* 0x000000e000007945 */ /* 0x000fe20003800000 */
[----:B------:R-:W-:-:S03]  /*4a60*/  ISETP.GT.U32.AND P2, PT, R203, 0xf, PT ;  /* 0x0000000fcb00780c */ /* 0x000fc60003f44070 */
[----:B------:R-:W-:Y:S10]  /*4a70*/  @P1 BRA `(.L_x_9446) ;  /* 0x00000000002c1947 */ /* 0x000ff40003800000 */
[C---:B-1----:R-:W-:Y:S01]  /*4a80*/  FMUL.FTZ R77, R240.reuse, R76 ;  /* 0x0000004cf04d7220 */ /* 0x042fe20000410000 */
[----:B0-----:R-:W-:-:S03]  /*4a90*/  FMUL.FTZ R232, R240, R78 ;  /* 0x0000004ef0e87220 */ /* 0x001fc60000410000 */
[C---:B------:R-:W-:Y:S01]  /*4aa0*/  FFMA.FTZ R78, R239.reuse, R78, R77 ;  /* 0x0000004eef4e7223 */ /* 0x040fe2000001004d */
[CC--:B------:R-:W-:Y:S01]  /*4ab0*/  FMUL.FTZ R77, R240.reuse, R3.reuse ;  /* 0x00000003f04d7220 */ /* 0x0c0fe20000410000 */
[----:B--23--:R-:W-:Y:S01]  /*4ac0*/  FMUL.FTZ R240, R240, R2 ;  /* 0x00000002f0f07220 */ /* 0x00cfe20000410000 */
[----:B------:R-:W-:Y:S01]  /*4ad0*/  FFMA.FTZ R233, R239, R76, -R232 ;  /* 0x0000004cefe97223 */ /* 0x000fe200000108e8 */
[----:B----4-:R-:W-:Y:S01]  /*4ae0*/  FADD.FTZ R79, R79, R78 ;  /* 0x0000004e4f4f7221 */ /* 0x010fe20000010000 */
[C---:B------:R-:W-:Y:S01]  /*4af0*/  FFMA.FTZ R77, R239.reuse, R2, -R77 ;  /* 0x00000002ef4d7223 */ /* 0x040fe2000001084d */
[----:B------:R-:W-:Y:S01]  /*4b00*/  FFMA.FTZ R240, R239, R3, R240 ;  /* 0x00000003eff07223 */ /* 0x000fe200000100f0 */
[----:B------:R-:W-:-:S03]  /*4b10*/  FADD.FTZ R238, R238, R233 ;  /* 0x000000e9eeee7221 */ /* 0x000fc60000010000 */
[----:B------:R-:W-:-:S07]  /*4b20*/  MOV R239, R77 ;  /* 0x0000004d00ef7202 */ /* 0x000fce0000000f00 */
.L_x_9446:
[----:B------:R-:W-:Y:S05]  /*4b30*/  BSYNC B0 ;  /* 0x0000000000007941 */ /* 0x000fea0003800000 */
.L_x_9445:
[----:B------:R-:W-:-:S03]  /*4b40*/  UMOV UR14, 0xffffffff ;  /* 0xffffffff000e7882 */ /* 0x000fc60000000000 */
[----:B------:R-:W-:Y:S05]  /*4b50*/  BRA.DIV UR14, `(.L_x_9447) ;  /* 0x0000004e0e087947 */ /* 0x000fea000b800000 */
[----:B-1----:R1:W1:Y:S04]  /*4b60*/  SHFL.DOWN PT, R2, R239, 0x10, 0x1f ;  /* 0x0a001f00ef027f89 */ /* 0x00226800000e0000 */
[----:B------:R0:W1:Y:S04]  /*4b70*/  SHFL.DOWN PT, R3, R240, 0x10, 0x1f ;  /* 0x0a001f00f0037f89 */ /* 0x00006800000e0000 */
[----:B------:R1:W1:Y:S04]  /*4b80*/  SHFL.DOWN PT, R76, R238, 0x10, 0x1f ;  /* 0x0a001f00ee4c7f89 */ /* 0x00026800000e0000 */
[----:B0-----:R0:W0:Y:S02]  /*4b90*/  SHFL.DOWN PT, R78, R79, 0x10, 0x1f ;  /* 0x0a001f004f4e7f89 */ /* 0x00102400000e0000 */
.L_x_9535:
[----:B------:R-:W-:Y:S01]  /*4ba0*/  BSSY B0, `(.L_x_9448) ;  /* 0x000000e000007945 */ /* 0x000fe20003800000 */
[----:B------:R-:W-:-:S03]  /*4bb0*/  ISETP.NE.AND P1, PT, R120, 0x1f, PT ;  /* 0x0000001f7800780c */ /* 0x000fc60003f25270 */
        /* <DEDUP_REMOVED lines=12> */
.L_x_9449:
[----:B------:R-:W-:Y:S05]  /*4c80*/  BSYNC B0 ;  /* 0x0000000000007941 */ /* 0x000fea0003800000 */
.L_x_9448:
[----:B------:R-:W-:-:S03]  /*4c90*/  UMOV UR14, 0xffffffff ;  /* 0xffffffff000e7882 */ /* 0x000fc60000000000 */
[----:B------:R-:W-:Y:S05]  /*4ca0*/  BRA.DIV UR14, `(.L_x_9450) ;  /* 0x0000004e0e247947 */ /* 0x000fea000b800000 */
[----:B------:R-:W1:Y:S04]  /*4cb0*/  SHFL.IDX PT, R246, R240, RZ, 0x1f ;  /* 0x00001ffff0f67589 */ /* 0x000e6800000e0000 */
[----:B------:R-:W5:Y:S04]  /*4cc0*/  SHFL.IDX PT, R236, R239, RZ, 0x1f ;  /* 0x00001fffefec7589 */ /* 0x000f6800000e0000 */
[----:B------:R-:W0:Y:S04]  /*4cd0*/  SHFL.DOWN PT, R243, R240, 0x1, 0x1f ;  /* 0x08201f00f0f37f89 */ /* 0x000e2800000e0000 */
[----:B------:R-:W0:Y:S04]  /*4ce0*/  SHFL.IDX PT, R233, R238, RZ, 0x1f ;  /* 0x00001fffeee97589 */ /* 0x000e2800000e0000 */
[----:B------:R-:W0:Y:S04]  /*4cf0*/  SHFL.DOWN PT, R245, R238, 0x1, 0x1f ;  /* 0x08201f00eef57f89 */ /* 0x000e2800000e0000 */
[----:B------:R-:W0:Y:S04]  /*4d00*/  SHFL.IDX PT, R232, R79, RZ, 0x1f ;  /* 0x00001fff4fe87589 */ /* 0x000e2800000e0000 */
[----:B------:R-:W0:Y:S01]  /*4d10*/  SHFL.DOWN PT, R247, R79, 0x1, 0x1f ;  /* 0x08201f004ff77f89 */ /* 0x000e2200000e0000 */
[-C--:B-1----:R-:W-:Y:S01]  /*4d20*/  FMUL.FTZ R3, R71, R246.reuse ;  /* 0x000000f647037220 */ /* 0x082fe20000410000 */
[----:B------:R-:W-:-:S02]  /*4d30*/  FMUL.FTZ R2, R70, R246 ;  /* 0x000000f646027220 */ /* 0x000fc40000410000 */
[----:B------:R-:W1:Y:S01]  /*4d40*/  SHFL.IDX PT, R242, R70, RZ, 0x1f ;  /* 0x00001fff46f27589 */ /* 0x000e6200000e0000 */
[-C--:B-----5:R-:W-:Y:S01]  /*4d50*/  FFMA.FTZ R234, R70, R236.reuse, -R3 ;  /* 0x000000ec46ea7223 */ /* 0x0a0fe20000010803 */
[----:B------:R-:W-:Y:S02]  /*4d60*/  FFMA.FTZ R235, R71, R236, R2 ;  /* 0x000000ec47eb7223 */ /* 0x000fe40000010002 */
[----:B------:R-:W0:Y:S04]  /*4d70*/  SHFL.IDX PT, R244, R71, RZ, 0x1f ;  /* 0x00001fff47f47589 */ /* 0x000e2800000e0000 */
[----:B------:R-:W0:Y:S04]  /*4d80*/  SHFL.IDX PT, R248, R68, RZ, 0x1f ;  /* 0x00001fff44f87589 */ /* 0x000e2800000e0000 */
[----:B------:R-:W0:Y:S04]  /*4d90*/  SHFL.IDX PT, R241, R69, RZ, 0x1f ;  /* 0x00001fff45f17589 */ /* 0x000e2800000e0000 */
[----:B------:R2:W0:Y:S02]  /*4da0*/  SHFL.DOWN PT, R237, R239, 0x1, 0x1f ;  /* 0x08201f00efed7f89 */ /* 0x00042400000e0000 */
[-C--:B--2---:R-:W-:Y:S01]  /*4db0*/  FMUL.FTZ R239, R69, R246.reuse ;  /* 0x000000f645ef7220 */ /* 0x084fe20000410000 */
[----:B-1----:R-:W-:-:S07]  /*4dc0*/  FMUL.FTZ R246, R68, R246 ;  /* 0x000000f644f67220 */ /* 0x002fce0000410000 */
.L_x_9549:
[----:B------:R-:W-:Y:S01]  /*4dd0*/  BSSY B0, `(.L_x_9451) ;  /* 0x0000010000007945 */ /* 0x000fe20003800000 */
[----:B0-----:R-:W-:Y:S02]  /*4de0*/  MOV R76, R248 ;  /* 0x000000f8004c7202 */ /* 0x001fe40000000f00 */
[----:B------:R-:W-:Y:S02]  /*4df0*/  MOV R77, R241 ;  /* 0x000000f1004d7202 */ /* 0x000fe40000000f00 */
[----:B------:R-:W-:Y:S02]  /*4e00*/  MOV R78, R242 ;  /* 0x000000f2004e7202 */ /* 0x000fe40000000f00 */
[----:B---34-:R-:W-:Y:S01]  /*4e10*/  MOV R79, R244 ;  /* 0x000000f4004f7202 */ /* 0x018fe20000000f00 */
[----:B------:R-:W-:Y:S06]  /*4e20*/  @!P1 BRA `(.L_x_9452) ;  /* 0x0000000000289947 */ /* 0x000fec0003800000 */
[C---:B------:R-:W-:Y:S01]  /*4e30*/  FMUL.FTZ R2, R243.reuse, R79 ;  /* 0x0000004ff3027220 */ /* 0x040fe20000410000 */
[CC--:B------:R-:W-:Y:S01]  /*4e40*/  FMUL.FTZ R70, R243.reuse, R78.reuse ;  /* 0x0000004ef3467220 */ /* 0x0c0fe20000410000 */
[----:B------:R-:W-:Y:S02]  /*4e50*/  FMUL.FTZ R3, R243, R77 ;  /* 0x0000004df3037220 */ /* 0x000fe40000410000 */
[C---:B------:R-:W-:Y:S01]  /*4e60*/  FFMA.FTZ R78, R237.reuse, R78, -R2 ;  /* 0x0000004eed4e7223 */ /* 0x040fe20000010802 */
[----:B------:R-:W-:Y:S01]  /*4e70*/  FFMA.FTZ R70, R237, R79, R70 ;  /* 0x0000004fed467223 */ /* 0x000fe20000010046 */
[-C--:B------:R-:W-:Y:S01]  /*4e80*/  FMUL.FTZ R2, R243, R76.reuse ;  /* 0x0000004cf3027220 */ /* 0x080fe20000410000 */
[----:B------:R-:W-:Y:S01]  /*4e90*/  FFMA.FTZ R76, R237, R76, -R3 ;  /* 0x0000004ced4c7223 */ /* 0x000fe20000010803 */
[----:B------:R-:W-:Y:S01]  /*4ea0*/  FADD.FTZ R78, R245, R78 ;  /* 0x0000004ef54e7221 */ /* 0x000fe20000010000 */
[----:B------:R-:W-:Y:S01]  /*4eb0*/  FADD.FTZ R79, R247, R70 ;  /* 0x00000046f74f7221 */ /* 0x000fe20000010000 */
[----:B------:R-:W-:-:S07]  /*4ec0*/  FFMA.FTZ R77, R237, R77, R2 ;  /* 0x0000004ded4d7223 */ /* 0x000fce0000010002 */
.L_x_9452:
[----:B------:R-:W-:Y:S05]  /*4ed0*/  BSYNC B0 ;  /* 0x0000000000007941 */ /* 0x000fea0003800000 */
.L_x_9451:
        /* <DEDUP_REMOVED lines=16> */
.L_x_9434:
[----:B------:R-:W-:Y:S05]  /*4fe0*/  WARPSYNC.ALL ;  /* 0x0000000000007948 */ /* 0x000fea0003800000 */
[----:B------:R-:W-:Y:S01]  /*4ff0*/  BAR.SYNC.DEFER_BLOCKING 0x0 ;  /* 0x0000000000007b1d */ /* 0x000fe20000010000 */
[----:B------:R-:W-:Y:S02]  /*5000*/  ISETP.NE.AND P0, PT, R120, RZ, PT ;  /* 0x000000ff7800720c */ /* 0x000fe40003f05270 */
[C---:B------:R-:W-:Y:S02]  /*5010*/  ISETP.GT.AND P1, PT, R118.reuse, 0x1e, PT ;  /* 0x0000001e7600780c */ /* 0x040fe40003f24270 */
        /* <DEDUP_REMOVED lines=8> */
[----:B------:R-:W-:-:S03]  /*50a0*/  FADD.FTZ R185, R185, R2 ;  /* 0x00000002b9b97221 */ /* 0x000fc60000010000 */
[C---:B------:R-:W-:Y:S01]  /*50b0*/  FMUL.FTZ R2, R148.reuse, -R169 ;  /* 0x800000a994027220 */ /* 0x040fe20000410000 */
[CC--:B------:R-:W-:Y:S01]  /*50c0*/  FMUL.FTZ R72, R148.reuse, -R185.reuse ;  /* 0x800000b994487220 */ /* 0x0c0fe20000410000 */
[----:B------:R-:W-:Y:S02]  /*50d0*/  FMUL.FTZ R148, R148, R226 ;  /* 0x000000e294947220 */ /* 0x000fe40000410000 */
[C---:B------:R-:W-:Y:S01]  /*50e0*/  FFMA.FTZ R3, R149.reuse, R185, -R2 ;  /* 0x000000b995037223 */ /* 0x040fe20000010802 */
[C---:B------:R-:W-:Y:S01]  /*50f0*/  FFMA.FTZ R73, R149.reuse, R169, R72 ;  /* 0x000000a995497223 */ /* 0x040fe20000010048 */
[----:B------:R-:W-:Y:S02]  /*5100*/  FFMA.FTZ R149, R149, R228, R148 ;  /* 0x000000e495957223 */ /* 0x000fe40000010094 */
[----:B------:R-:W-:Y:S01]  /*5110*/  FADD.FTZ R186, R186, R3 ;  /* 0x00000003baba7221 */ /* 0x000fe20000010000 */
[----:B------:R-:W-:Y:S01]  /*5120*/  FADD.FTZ R170, -R170, R73 ;  /* 0x00000049aaaa7221 */ /* 0x000fe20000010100 */
[----:B------:R-:W-:Y:S01]  /*5130*/  FFMA.FTZ R73, R0, R224, RZ ;  /* 0x000000e000497223 */ /* 0x000fe200000100ff */
[----:B------:R-:W-:Y:S01]  /*5140*/  FADD.FTZ R224, -R99, R224 ;  /* 0x000000e063e07221 */ /* 0x000fe20000010100 */
[C---:B------:R-:W-:Y:S01]  /*5150*/  FMUL.FTZ R2, R150.reuse, -R186 ;  /* 0x800000ba96027220 */ /* 0x040fe20000410000 */
[-C--:B------:R-:W-:Y:S01]  /*5160*/  FMUL.FTZ R3, R150, -R170.reuse ;  /* 0x800000aa96037220 */ /* 0x080fe20000410000 */
[----:B------:R-:W-:Y:S01]  /*5170*/  FFMA.FTZ R76, R114, R229, R73 ;  /* 0x000000e5724c7223 */ /* 0x000fe20000010049 */
[----:B------:R-:W-:Y:S01]  /*5180*/  FADD.FTZ R229, -R98, R229 ;  /* 0x000000e562e57221 */ /* 0x000fe20000010100 */
[C---:B------:R-:W-:Y:S01]  /*5190*/  FFMA.FTZ R72, R151.reuse, R170, R2 ;  /* 0x000000aa97487223 */ /* 0x040fe20000010002 */
[----:B------:R-:W-:Y:S01]  /*51a0*/  FFMA.FTZ R2, R151, R186, -R3 ;  /* 0x000000ba97027223 */ /* 0x000fe20000010803 */
[----:B------:R-:W-:-:S02]  /*51b0*/  FADD.FTZ R149, RZ, R149 ;  /* 0x00000095ff957221 */ /* 0x000fc40000010000 */
        /* <DEDUP_REMOVED lines=70> */
[----:B------:R-:W-:Y:S02]  /*5620*/  MOV R128, UR6 ;  /* 0x0000000600807c02 */ /* 0x000fe40008000f00 */
[C---:B------:R-:W-:Y:S01]  /*5630*/  FFMA.FTZ R72, R129.reuse, R182, R2 ;  /* 0x000000b681487223 */ /* 0x040fe20000010002 */
[----:B------:R-:W-:-:S03]  /*5640*/  FFMA.FTZ R2, R129, R198, -R3 ;  /* 0x000000c681027223 */ /* 0x000fc60000010803 */
[----:B------:R-:W-:Y:S01]  /*5650*/  FADD.FTZ R183, -R183, R72 ;  /* 0x00000048b7b77221 */ /* 0x000fe20000010100 */
[----:B------:R-:W-:Y:S01]  /*5660*/  FADD.FTZ R199, R199, R2 ;  /* 0x00000002c7c77221 */ /* 0x000fe20000010000 */
[----:B------:R-:W-:Y:S02]  /*5670*/  FADD.FTZ R72, -R97, R222 ;  /* 0x000000de61487221 */ /* 0x000fe40000010100 */
[C---:B------:R-:W-:Y:S01]  /*5680*/  FMUL.FTZ R2, R130.reuse, -R183 ;  /* 0x800000b782027220 */ /* 0x040fe20000410000 */
[----:B------:R-:W-:-:S03]  /*5690*/  FMUL.FTZ R130, R130, -R199 ;  /* 0x800000c782827220 */ /* 0x000fc60000410000 */
[C---:B------:R-:W-:Y:S01]  /*56a0*/  FFMA.FTZ R3, R131.reuse, R199, -R2 ;  /* 0x000000c783037223 */ /* 0x040fe20000010802 */
[----:B------:R-:W-:Y:S01]  /*56b0*/  FFMA.FTZ R131, R131, R183, R130 ;  /* 0x000000b783837223 */ /* 0x000fe20000010082 */
[C---:B------:R-:W-:Y:S01]  /*56c0*/  FMUL.FTZ R2, R146.reuse, R199 ;  /* 0x000000c792027220 */ /* 0x040fe20000410000 */
[----:B------:R-:W-:Y:S01]  /*56d0*/  FMUL.FTZ R146, R146, R183 ;  /* 0x000000b792927220 */ /* 0x000fe20000410000 */
[----:B------:R-:W-:Y:S01]  /*56e0*/  FADD.FTZ R200, R200, R3 ;  /* 0x00000003c8c87221 */ /* 0x000fe20000010000 */
[----:B------:R-:W-:Y:S01]  /*56f0*/  FADD.FTZ R184, -R184, R131 ;  /* 0x00000083b8b87221 */ /* 0x000fe20000010100 */
[----:B------:R-:W-:Y:S01]  /*5700*/  FMUL.FTZ R3, R145, R198 ;  /* 0x000000c691037220 */ /* 0x000fe20000410000 */
[----:B------:R-:W-:Y:S01]  /*5710*/  FMUL.FTZ R77, R211, R146 ;  /* 0x00000092d34d7220 */ /* 0x000fe20000410000 */
[----:B------:R-:W-:Y:S01]  /*5720*/  FMUL.FTZ R145, R145, R182 ;  /* 0x000000b691917220 */ /* 0x000fe20000410000 */
[C---:B------:R-:W-:Y:S01]  /*5730*/  FMUL.FTZ R73, R147.reuse, R184 ;  /* 0x000000b893497220 */ /* 0x040fe20000410000 */
[----:B------:R-:W-:Y:S01]  /*5740*/  FMUL.FTZ R147, R147, R200 ;  /* 0x000000c893937220 */ /* 0x000fe20000410000 */
[----:B------:R-:W-:Y:S01]  /*5750*/  FMUL.FTZ R78, R211, R2 ;  /* 0x00000002d34e7220 */ /* 0x000fe20000410000 */
[----:B------:R-:W-:Y:S01]  /*5760*/  FFMA.FTZ R77, R2, R229, R77 ;  /* 0x000000e5024d7223 */ /* 0x000fe2000001004d */
[C---:B------:R-:W-:Y:S01]  /*5770*/  FMUL.FTZ R74, R213.reuse, R73 ;  /* 0x00000049d54a7220 */ /* 0x040fe20000410000 */
[----:B------:R-:W-:Y:S01]  /*5780*/  FMUL.FTZ R75, R213, R147 ;  /* 0x00000093d54b7220 */ /* 0x000fe20000410000 */
[----:B------:R-:W-:Y:S01]  /*5790*/  FMUL.FTZ R80, R208, R145 ;  /* 0x00000091d0507220 */ /* 0x000fe20000410000 */
[----:B------:R-:W-:Y:S01]  /*57a0*/  FFMA.FTZ R78, R229, R146, -R78 ;  /* 0x00000092e54e7223 */ /* 0x000fe2000001084e */
[----:B------:R-:W-:Y:S01]  /*57b0*/  FFMA.FTZ R74, R147, R224, R74 ;  /* 0x000000e0934a7223 */ /* 0x000fe2000001004a */
[----:B------:R-:W-:Y:S01]  /*57c0*/  FFMA.FTZ R75, R224, R73, -R75 ;  /* 0x00000049e04b7223 */ /* 0x000fe2000001084b */
[----:B------:R-:W-:Y:S01]  /*57d0*/  FMUL.FTZ R79, R208, R3 ;  /* 0x00000003d04f7220 */ /* 0x000fe20000410000 */
[----:B------:R-:W-:Y:S01]  /*57e0*/  FFMA.FTZ R73, R113, R222, R76 ;  /* 0x000000de71497223 */ /* 0x000fe2000001004c */
[----:B------:R-:W-:Y:S01]  /*57f0*/  FADD.FTZ R74, RZ, R74 ;  /* 0x0000004aff4a7221 */ /* 0x000fe20000010000 */
[----:B------:R-:W-:Y:S01]  /*5800*/  FADD.FTZ R75, RZ, R75 ;  /* 0x0000004bff4b7221 */ /* 0x000fe20000010000 */
[----:B------:R-:W-:Y:S01]  /*5810*/  FFMA.FTZ R122, R72, R145, -R79 ;  /* 0x00000091487a7223 */ /* 0x000fe2000001084f */
[----:B------:R-:W-:Y:S01]  /*5820*/  FFMA.FTZ R76, R112, R227, R73 ;  /* 0x000000e3704c7223 */ /* 0x000fe20000010049 */
[----:B------:R-:W-:Y:S01]  /*5830*/  FADD.FTZ R74, R74, R77 ;  /* 0x0000004d4a4a7221 */ /* 0x000fe20000010000 */
[----:B------:R-:W-:Y:S01]  /*5840*/  FFMA.FTZ R77, R3, R72, R80 ;  /* 0x00000048034d7223 */ /* 0x000fe20000010050 */
[----:B------:R-:W-:Y:S01]  /*5850*/  FADD.FTZ R75, R75, R78 ;  /* 0x0000004e4b4b7221 */ /* 0x000fe20000010000 */
[----:B------:R-:W-:Y:S01]  /*5860*/  FADD.FTZ R227, -R96, R227 ;  /* 0x000000e360e37221 */ /* 0x000fe20000010100 */
[C---:B------:R-:W-:Y:S01]  /*5870*/  FMUL.FTZ R73, R143.reuse, R196 ;  /* 0x000000c48f497220 */ /* 0x040fe20000410000 */
[----:B------:R-:W-:Y:S01]  /*5880*/  FADD.FTZ R78, R74, R77 ;  /* 0x0000004d4a4e7221 */ /* 0x000fe20000010000 */
[C---:B------:R-:W-:Y:S01]  /*5890*/  FMUL.FTZ R74, R144.reuse, R197 ;  /* 0x000000c5904a7220 */ /* 0x040fe20000410000 */
[----:B------:R-:W-:Y:S01]  /*58a0*/  FMUL.FTZ R144, R144, R181 ;  /* 0x000000b590907220 */ /* 0x000fe20000410000 */
[----:B------:R-:W-:Y:S01]  /*58b0*/  FMUL.FTZ R143, R143, R180 ;  /* 0x000000b48f8f7220 */ /* 0x000fe20000410000 */
[----:B------:R-:W-:Y:S01]  /*58c0*/  FADD.FTZ R75, R75, R122 ;  /* 0x0000007a4b4b7221 */ /* 0x000fe20000010000 */
[C---:B------:R-:W-:Y:S01]  /*58d0*/  FMUL.FTZ R80, R209.reuse, R74 ;  /* 0x0000004ad1507220 */ /* 0x040fe20000410000 */
[----:B------:R-:W-:Y:S01]  /*58e0*/  FMUL.FTZ R79, R209, R144 ;  /* 0x00000090d14f7220 */ /* 0x000fe20000410000 */
[----:B------:R-:W-:Y:S01]  /*58f0*/  FFMA.FTZ R81, R111, R220, R76 ;  /* 0x000000dc6f517223 */ /* 0x000fe2000001004c */
[----:B------:R-:W-:Y:S01]  /*5900*/  FADD.FTZ R220, -R95, R220 ;  /* 0x000000dc5fdc7221 */ /* 0x000fe20000010100 */
[----:B------:R-:W-:Y:S01]  /*5910*/  FFMA.FTZ R80, R227, R144, -R80 ;  /* 0x00000090e3507223 */ /* 0x000fe20000010850 */
[----:B------:R-:W-:Y:S01]  /*5920*/  FFMA.FTZ R79, R74, R227, R79 ;  /* 0x000000e34a4f7223 */ /* 0x000fe2000001004f */
[----:B------:R-:W-:Y:S01]  /*5930*/  FMUL.FTZ R122, R206, R143 ;  /* 0x0000008fce7a7220 */ /* 0x000fe20000410000 */
[----:B------:R-:W-:Y:S01]  /*5940*/  FMUL.FTZ R76, R142, R195 ;  /* 0x000000c38e4c7220 */ /* 0x000fe20000410000 */
[----:B------:R-:W-:Y:S01]  /*5950*/  FADD.FTZ R75, R75, R80 ;  /* 0x000000504b4b7221 */ /* 0x000fe20000010000 */
[----:B------:R-:W-:Y:S01]  /*5960*/  FADD.FTZ R78, R78, R79 ;  /* 0x0000004f4e4e7221 */ /* 0x000fe20000010000 */
[----:B------:R-:W-:Y:S01]  /*5970*/  FFMA.FTZ R79, R73, R220, R122 ;  /* 0x000000dc494f7223 */ /* 0x000fe2000001007a */
[----:B------:R-:W-:Y:S01]  /*5980*/  FFMA.FTZ R80, R110, R225, R81 ;  /* 0x000000e16e507223 */ /* 0x000fe20000010051 */
[----:B------:R-:W-:Y:S01]  /*5990*/  FMUL.FTZ R123, R206, R73 ;  /* 0x00000049ce7b7220 */ /* 0x000fe20000410000 */
[----:B------:R-:W-:Y:S01]  /*59a0*/  @!P0 LEA R122, R128, R117, 0x4 ;  /* 0x00000075807a8211 */ /* 0x000fe200078e20ff */
[----:B------:R-:W-:Y:S01]  /*59b0*/  FADD.FTZ R78, R78, R79 ;  /* 0x0000004f4e4e7221 */ /* 0x000fe20000010000 */
[----:B------:R-:W-:Y:S01]  /*59c0*/  FFMA.FTZ R79, R109, R218, R80 ;  /* 0x000000da6d4f7223 */ /* 0x000fe20000010050 */
[----:B------:R-:W-:Y:S01]  /*59d0*/  FADD.FTZ R77, -R94, R225 ;  /* 0x000000e15e4d7221 */ /* 0x000fe20000010100 */
[----:B------:R-:W-:Y:S01]  /*59e0*/  FMUL.FTZ R142, R142, R179 ;  /* 0x000000b38e8e7220 */ /* 0x000fe20000410000 */
[----:B------:R-:W-:Y:S01]  /*59f0*/  FMUL.FTZ R126, R207, R76 ;  /* 0x0000004ccf7e7220 */ /* 0x000fe20000410000 */
[----:B------:R-:W-:Y:S01]  /*5a00*/  FFMA.FTZ R80, R108, R223, R79 ;  /* 0x000000df6c507223 */ /* 0x000fe2000001004f */
[----:B------:R-:W-:Y:S01]  /*5a10*/  FFMA.FTZ R124, R220, R143, -R123 ;  /* 0x0000008fdc7c7223 */ /* 0x000fe2000001087b */
[----:B------:R-:W-:Y:S01]  /*5a20*/  FFMA.FTZ R79, R0, -R213, RZ ;  /* 0x800000d5004f7223 */ /* 0x000fe200000100ff */
[----:B-1----:R0:W-:Y:S01]  /*5a30*/  @!P0 STS.128 [R122+0x2af0], R68 ;  /* 0x002af0447a008388 */ /* 0x0021e20000000c00 */
[-C--:B------:R-:W-:Y:S01]  /*5a40*/  FFMA.FTZ R126, R77, R142.reuse, -R126 ;  /* 0x0000008e4d7e7223 */ /* 0x080fe2000001087e */
[----:B------:R-:W-:Y:S01]  /*5a50*/  FADD.FTZ R75, R75, R124 ;  /* 0x0000007c4b4b7221 */ /* 0x000fe20000010000 */
[----:B------:R-:W-:Y:S01]  /*5a60*/  FMUL.FTZ R123, R207, R142 ;  /* 0x0000008ecf7b7220 */ /* 0x000fe20000410000 */
[----:B------:R-:W-:Y:S01]  /*5a70*/  FADD.FTZ R218, -R93, R218 ;  /* 0x000000da5dda7221 */ /* 0x000fe20000010100 */
[----:B------:R-:W-:Y:S01]  /*5a80*/  FADD.FTZ R223, -R92, R223 ;  /* 0x000000df5cdf7221 */ /* 0x000fe20000010100 */
[----:B------:R-:W-:Y:S01]  /*5a90*/  FADD.FTZ R126, R75, R126 ;  /* 0x0000007e4b7e7221 */ /* 0x000fe20000010000 */
[C---:B------:R-:W-:Y:S01]  /*5aa0*/  FMUL.FTZ R75, R141.reuse, R194 ;  /* 0x000000c28d4b7220 */ /* 0x040fe20000410000 */
[----:B------:R-:W-:Y:S01]  /*5ab0*/  FMUL.FTZ R141, R141, R178 ;  /* 0x000000b28d8d7220 */ /* 0x000fe20000410000 */
[----:B------:R-:W-:Y:S01]  /*5ac0*/  FFMA.FTZ R123, R76, R77, R123 ;  /* 0x0000004d4c7b7223 */ /* 0x000fe2000001007b */
[----:B------:R-:W-:Y:S01]  /*5ad0*/  FMUL.FTZ R128, R134, R171 ;  /* 0x000000ab86807220 */ /* 0x000fe20000410000 */
[----:B------:R-:W-:Y:S01]  /*5ae0*/  FMUL.FTZ R81, R204, R75 ;  /* 0x0000004bcc517220 */ /* 0x000fe20000410000 */
[----:B------:R-:W-:Y:S01]  /*5af0*/  FMUL.FTZ R134, R134, R187 ;  /* 0x000000bb86867220 */ /* 0x000fe20000410000 */
[----:B------:R-:W-:Y:S01]  /*5b00*/  FADD.FTZ R78, R78, R123 ;  /* 0x0000007b4e4e7221 */ /* 0x000fe20000010000 */
[----:B------:R-:W-:Y:S01]  /*5b10*/  FADD.FTZ R14, R75, R14 ;  /* 0x0000000e4b0e7221 */ /* 0x000fe20000010000 */
[----:B------:R-:W-:Y:S01]  /*5b20*/  FFMA.FTZ R81, R218, R141, -R81 ;  /* 0x0000008dda517223 */ /* 0x000fe20000010851 */
[----:B0-----:R-:W-:Y:S01]  /*5b30*/  FFMA.FTZ R68, R114, -R211, R79 ;  /* 0x800000d372447223 */ /* 0x001fe2000001004f */
[----:B------:R-:W-:Y:S01]  /*5b40*/  FMUL.FTZ R70, R204, R141 ;  /* 0x0000008dcc467220 */ /* 0x000fe20000410000 */
[C---:B------:R-:W-:Y:S01]  /*5b50*/  FMUL.FTZ R122, R140.reuse, R177 ;  /* 0x000000b18c7a7220 */ /* 0x040fe20000410000 */
[----:B------:R-:W-:Y:S01]  /*5b60*/  FMUL.FTZ R140, R140, R193 ;  /* 0x000000c18c8c7220 */ /* 0x000fe20000410000 */
[----:B------:R-:W-:Y:S01]  /*5b70*/  FFMA.FTZ R69, R113, -R208, R68 ;  /* 0x800000d071457223 */ /* 0x000fe20000010044 */
[----:B------:R-:W-:Y:S01]  /*5b80*/  FFMA.FTZ R71, R75, R218, R70 ;  /* 0x000000da4b477223 */ /* 0x000fe20000010046 */
[C---:B------:R-:W-:Y:S01]  /*5b90*/  FMUL.FTZ R79, R205.reuse, R122 ;  /* 0x0000007acd4f7220 */ /* 0x040fe20000410000 */
[----:B------:R-:W-:Y:S01]  /*5ba0*/  FMUL.FTZ R124, R205, R140 ;  /* 0x0000008ccd7c7220 */ /* 0x000fe20000410000 */
[----:B------:R-:W-:Y:S01]  /*5bb0*/  FFMA.FTZ R68, R112, -R209, R69 ;  /* 0x800000d170447223 */ /* 0x000fe20000010045 */
[----:B------:R-:W-:Y:S01]  /*5bc0*/  FADD.FTZ R71, R78, R71 ;  /* 0x000000474e477221 */ /* 0x000fe20000010000 */
[----:B------:R-:W-:Y:S01]  /*5bd0*/  FFMA.FTZ R70, R140, R223, R79 ;  /* 0x000000df8c467223 */ /* 0x000fe2000001004f */
[----:B------:R-:W-:Y:S01]  /*5be0*/  FMUL.FTZ R79, R139, R192 ;  /* 0x000000c08b4f7220 */ /* 0x000fe20000410000 */
[----:B------:R-:W-:Y:S01]  /*5bf0*/  FFMA.FTZ R69, R111, -R206, R68 ;  /* 0x800000ce6f457223 */ /* 0x000fe20000010044 */
[----:B------:R-:W-:Y:S01]  /*5c00*/  FADD.FTZ R81, R126, R81 ;  /* 0x000000517e517221 */ /* 0x000fe20000010000 */
[----:B------:R-:W-:Y:S01]  /*5c10*/  FADD.FTZ R70, R71, R70 ;  /* 0x0000004647467221 */ /* 0x000fe20000010000 */
[----:B------:R-:W-:Y:S01]  /*5c20*/  FFMA.FTZ R71, R107, R216, R80 ;  /* 0x000000d86b477223 */ /* 0x000fe20000010050 */
[----:B------:R-:W-:Y:S01]  /*5c30*/  FFMA.FTZ R68, R110, -R207, R69 ;  /* 0x800000cf6e447223 */ /* 0x000fe20000010045 */
[----:B------:R-:W-:Y:S01]  /*5c40*/  FMUL.FTZ R139, R139, R176 ;  /* 0x000000b08b8b7220 */ /* 0x000fe20000410000 */
[----:B------:R-:W-:Y:S01]  /*5c50*/  FFMA.FTZ R124, R223, R122, -R124 ;  /* 0x0000007adf7c7223 */ /* 0x000fe2000001087c */
[----:B------:R-:W-:Y:S01]  /*5c60*/  FFMA.FTZ R78, R106, R221, R71 ;  /* 0x000000dd6a4e7223 */ /* 0x000fe20000010047 */
[----:B------:R-:W-:Y:S01]  /*5c70*/  FFMA.FTZ R69, R109, -R204, R68 ;  /* 0x800000cc6d457223 */ /* 0x000fe20000010044 */
[----:B------:R-:W-:Y:S01]  /*5c80*/  FADD.FTZ R216, -R91, R216 ;  /* 0x000000d85bd87221 */ /* 0x000fe20000010100 */
[----:B------:R-:W-:Y:S01]  /*5c90*/  FMUL.FTZ R71, R202, R79 ;  /* 0x0000004fca477220 */ /* 0x000fe20000410000 */
[----:B------:R-:W-:Y:S01]  /*5ca0*/  FFMA.FTZ R123, R105, R214, R78 ;  /* 0x000000d6697b7223 */ /* 0x000fe2000001004e */
[----:B------:R-:W-:Y:S01]  /*5cb0*/  FFMA.FTZ R68, R108, -R205, R69 ;  /* 0x800000cd6c447223 */ /* 0x000fe20000010045 */
[----:B------:R-:W-:Y:S01]  /*5cc0*/  FMUL.FTZ R78, R138, R191 ;  /* 0x000000bf8a4e7220 */ /* 0x000fe20000410000 */
[----:B------:R-:W-:Y:S01]  /*5cd0*/  FMUL.FTZ R80, R202, R139 ;  /* 0x0000008bca507220 */ /* 0x000fe20000410000 */
[----:B------:R-:W-:Y:S01]  /*5ce0*/  FFMA.FTZ R126, R104, R219, R123 ;  /* 0x000000db687e7223 */ /* 0x000fe2000001007b */
[----:B------:R-:W-:Y:S01]  /*5cf0*/  FFMA.FTZ R69, R107, -R202, R68 ;  /* 0x800000ca6b457223 */ /* 0x000fe20000010044 */
[----:B------:R-:W-:Y:S01]  /*5d00*/  FMUL.FTZ R138, R138, R175 ;  /* 0x000000af8a8a7220 */ /* 0x000fe20000410000 */
[----:B------:R-:W-:Y:S01]  /*5d10*/  FADD.FTZ R81, R81, R124 ;  /* 0x0000007c51517221 */ /* 0x000fe20000010000 */
[----:B------:R-:W-:Y:S01]  /*5d20*/  FFMA.FTZ R122, R216, R139, -R71 ;  /* 0x0000008bd87a7223 */ /* 0x000fe20000010847 */
[----:B------:R-:W-:Y:S01]  /*5d30*/  FFMA.FTZ R68, R106, -R201, R69 ;  /* 0x800000c96a447223 */ /* 0x000fe20000010045 */
[----:B------:R-:W-:Y:S01]  /*5d40*/  FFMA.FTZ R125, R103, R212, R126 ;  /* 0x000000d4677d7223 */ /* 0x000fe2000001007e */
[----:B------:R-:W-:Y:S01]  /*5d50*/  FADD.FTZ R221, -R90, R221 ;  /* 0x000000dd5add7221 */ /* 0x000fe20000010100 */
[----:B------:R-:W-:Y:S01]  /*5d60*/  FFMA.FTZ R71, R79, R216, R80 ;  /* 0x000000d84f477223 */ /* 0x000fe20000010050 */
[----:B------:R-:W-:Y:S01]  /*5d70*/  FFMA.FTZ R69, R105, -R82, R68 ;  /* 0x8000005269457223 */ /* 0x000fe20000010044 */
[----:B------:R-:W-:Y:S01]  /*5d80*/  FMUL.FTZ R123, R201, R138 ;  /* 0x0000008ac97b7220 */ /* 0x000fe20000410000 */
[----:B------:R-:W-:Y:S01]  /*5d90*/  FFMA.FTZ R80, R102, R217, R125 ;  /* 0x000000d966507223 */ /* 0x000fe2000001007d */
[----:B------:R-:W-:Y:S01]  /*5da0*/  FADD.FTZ R81, R81, R122 ;  /* 0x0000007a51517221 */ /* 0x000fe20000010000 */
[----:B------:R-:W-:Y:S01]  /*5db0*/  FFMA.FTZ R68, R104, -R83, R69 ;  /* 0x8000005368447223 */ /* 0x000fe20000010045 */
[----:B------:R-:W-:Y:S01]  /*5dc0*/  FMUL.FTZ R122, R185, UR52 ;  /* 0x00000034b97a7c20 */ /* 0x000fe20008410000 */
[----:B------:R-:W-:Y:S01]  /*5dd0*/  FADD.FTZ R70, R70, R71 ;  /* 0x0000004746467221 */ /* 0x000fe20000010000 */
[----:B------:R-:W-:Y:S01]  /*5de0*/  FFMA.FTZ R123, R78, R221, R123 ;  /* 0x000000dd4e7b7223 */ /* 0x000fe2000001007b */
[----:B------:R-:W-:Y:S01]  /*5df0*/  FFMA.FTZ R69, R103, -R210, R68 ;  /* 0x800000d267457223 */ /* 0x000fe20000010044 */
[----:B------:R-:W-:Y:S01]  /*5e00*/  FFMA.FTZ R71, R101, R226, R80 ;  /* 0x000000e265477223 */ /* 0x000fe20000010050 */
[----:B------:R-:W-:Y:S01]  /*5e10*/  FFMA.FTZ R122, R169, UR51, -R122 ;  /* 0x00000033a97a7c23 */ /* 0x000fe2000801087a */
[----:B------:R-:W-:Y:S01]  /*5e20*/  FMUL.FTZ R124, R201, R78 ;  /* 0x0000004ec97c7220 */ /* 0x000fe20000410000 */
[----:B------:R-:W-:Y:S01]  /*5e30*/  FFMA.FTZ R68, R102, -R215, R69 ;  /* 0x800000d766447223 */ /* 0x000fe20000010045 */
[----:B------:R-:W-:Y:S01]  /*5e40*/  FMUL.FTZ R80, R132, R185 ;  /* 0x000000b984507220 */ /* 0x000fe20000410000 */
[C---:B------:R-:W-:Y:S01]  /*5e50*/  FMUL.FTZ R69, R137.reuse, R174 ;  /* 0x000000ae89457220 */ /* 0x040fe20000410000 */
[----:B------:R-:W-:Y:S01]  /*5e60*/  FADD.FTZ R123, R70, R123 ;  /* 0x0000007b467b7221 */ /* 0x000fe20000010000 */
[----:B------:R-:W-:Y:S01]  /*5e70*/  FMUL.FTZ R137, R137, R190 ;  /* 0x000000be89897220 */ /* 0x000fe20000410000 */
[----:B------:R-:W-:Y:S01]  /*5e80*/  FFMA.FTZ R70, R100, R231, R71 ;  /* 0x000000e764467223 */ /* 0x000fe20000010047 */
[----:B------:R-:W-:Y:S01]  /*5e90*/  FFMA.FTZ R71, R101, -R228, R68 ;  /* 0x800000e465477223 */ /* 0x000fe20000010044 */
[----:B------:R-:W-:Y:S01]  /*5ea0*/  FMUL.FTZ R129, R149, R122 ;  /* 0x0000007a95817220 */ /* 0x000fe20000410000 */
[----:B------:R-:W-:Y:S01]  /*5eb0*/  FFMA.FTZ R124, R221, R138, -R124 ;  /* 0x0000008add7c7223 */ /* 0x000fe2000001087c */
        /* <DEDUP_REMOVED lines=12> */
[----:B------:R-:W-:Y:S01]  /*5f80*/  FADD.FTZ R219, -R88, R219 ;  /* 0x000000db58db7221 */ /* 0x000fe20000010100 */
[----:B------:R-:W-:Y:S01]  /*5f90*/  FMUL.FTZ R81, R135, R188 ;  /* 0x000000bc87517220 */ /* 0x000fe20000410000 */
[----:B------:R-:W-:Y:S01]  /*5fa0*/  FMUL.FTZ R126, R83, R136 ;  /* 0x00000088537e7220 */ /* 0x000fe20000410000 */
[----:B------:R-:W-:Y:S01]  /*5fb0*/  FADD.FTZ R68, R123, R68 ;  /* 0x000000447b447221 */ /* 0x000fe20000010000 */
[----:B------:R-:W-:Y:S01]  /*5fc0*/  FMUL.FTZ R69, R83, R122 ;  /* 0x0000007a53457220 */ /* 0x000fe20000410000 */
        /* <DEDUP_REMOVED lines=9> */
[----:B------:R-:W-:Y:S01]  /*6060*/  FADD.FTZ R68, R68, R69 ;  /* 0x0000004544447221 */ /* 0x000fe20000010000 */
[----:B------:R-:W-:Y:S01]  /*6070*/  FADD.FTZ R217, -R86, R217 ;  /* 0x000000d956d97221 */ /* 0x000fe20000010100 */
[----:B------:R-:W-:Y:S01]  /*6080*/  FFMA.FTZ R69, R81, R212, R122 ;  /* 0x000000d451457223 */ /* 0x000fe2000001007a */
[----:B------:R-:W-:Y:S01]  /*6090*/  FADD.FTZ R126, R123, R126 ;  /* 0x0000007e7b7e7221 */ /* 0x000fe20000010000 */
[----:B------:R-:W-:Y:S01]  /*60a0*/  FMUL.FTZ R122, R215, R134 ;  /* 0x00000086d77a7220 */ /* 0x000fe20000410000 */
[----:B------:R-:W-:Y:S01]  /*60b0*/  FMUL.FTZ R123, R133, R186 ;  /* 0x000000ba857b7220 */ /* 0x000fe20000410000 */
[----:B------:R-:W-:Y:S01]  /*60c0*/  FMUL.FTZ R125, R215, R128 ;  /* 0x00000080d77d7220 */ /* 0x000fe20000410000 */
[----:B------:R-:W-:Y:S01]  /*60d0*/  FMUL.FTZ R133, R133, R170 ;  /* 0x000000aa85857220 */ /* 0x000fe20000410000 */
[----:B------:R-:W-:Y:S01]  /*60e0*/  FADD.FTZ R68, R68, R69 ;  /* 0x0000004544447221 */ /* 0x000fe20000010000 */
[----:B------:R-:W-:Y:S01]  /*60f0*/  FFMA.FTZ R69, R217, R128, -R122 ;  /* 0x00000080d9457223 */ /* 0x000fe2000001087a */
[----:B------:R-:W-:Y:S01]  /*6100*/  FADD.FTZ R226, -R85, R226 ;  /* 0x000000e255e27221 */ /* 0x000fe20000010100 */
[----:B------:R-:W-:Y:S01]  /*6110*/  FMUL.FTZ R127, R228, R123 ;  /* 0x0000007be47f7220 */ /* 0x000fe20000410000 */
[----:B------:R-:W-:Y:S01]  /*6120*/  FFMA.FTZ R125, R134, R217, R125 ;  /* 0x000000d9867d7223 */ /* 0x000fe2000001007d */
[----:B------:R-:W-:Y:S01]  /*6130*/  FMUL.FTZ R122, R228, R133 ;  /* 0x00000085e47a7220 */ /* 0x000fe20000410000 */
[----:B------:R-:W-:Y:S01]  /*6140*/  FFMA.FTZ R71, R100, -R149, R71 ;  /* 0x8000009564477223 */ /* 0x000fe20000010047 */
[----:B------:R-:W-:Y:S01]  /*6150*/  FFMA.FTZ R124, R226, R133, -R127 ;  /* 0x00000085e27c7223 */ /* 0x000fe2000001087f */
[----:B------:R-:W-:Y:S01]  /*6160*/  FMUL.FTZ R149, R149, R132 ;  /* 0x0000008495957220 */ /* 0x000fe20000410000 */
[----:B------:R-:W-:Y:S01]  /*6170*/  FADD.FTZ R68, R68, R125 ;  /* 0x0000007d44447221 */ /* 0x000fe20000010000 */
        /* <DEDUP_REMOVED lines=21> */
[----:B------:R2:W3:Y:S01]  /*62d0*/  SHFL.DOWN PT, R128, R131, 0x1, 0x1f ;  /* 0x08201f0083807f89 */ /* 0x0004e200000e0000 */
[----:B------:R-:W-:Y:S01]  /*62e0*/  FMUL.FTZ R69, R188, UR52 ;  /* 0x00000034bc457c20 */ /* 0x000fe20008410000 */
[----:B------:R-:W-:Y:S01]  /*62f0*/  FMUL.FTZ R215, R215, R124 ;  /* 0x0000007cd7d77220 */ /* 0x000fe20000410000 */
[----:B------:R-:W-:Y:S01]  /*6300*/  FFMA.FTZ R122, R187, UR51, R122 ;  /* 0x00000033bb7a7c23 */ /* 0x000fe2000801007a */
[----:B------:R-:W4:Y:S01]  /*6310*/  SHFL.DOWN PT, R133, R68, 0x1, 0x1f ;  /* 0x08201f0044857f89 */ /* 0x000f2200000e0000 */
        /* <DEDUP_REMOVED lines=9> */
[----:B--2---:R-:W-:Y:S01]  /*63b0*/  FFMA.FTZ R131, R127, R212, R210 ;  /* 0x000000d47f837223 */ /* 0x004fe200000100d2 */
[----:B------:R-:W-:Y:S01]  /*63c0*/  FMUL.FTZ R127, R190, UR52 ;  /* 0x00000034be7f7c20 */ /* 0x000fe20008410000 */
[----:B0-----:R-:W-:Y:S01]  /*63d0*/  @!P1 FADD.FTZ R70, R70, R129 ;  /* 0x0000008146469221 */ /* 0x001fe20000010000 */
[----:B------:R-:W-:Y:S01]  /*63e0*/  FFMA.FTZ R126, R173, UR51, -R126 ;  /* 0x00000033ad7e7c23 */ /* 0x000fe2000801087e */
[----:B------:R-:W-:Y:S01]  /*63f0*/  FFMA.FTZ R124, R53, R187, R124 ;  /* 0x000000bb357c7223 */ /* 0x000fe2000001007c */
[----:B------:R-:W-:Y:S01]  /*6400*/  FFMA.FTZ R127, R174, UR51, -R127 ;  /* 0x00000033ae7f7c23 */ /* 0x000fe2000801087f */
[----:B-1----:R-:W-:Y:S01]  /*6410*/  @!P1 FADD.FTZ R71, R71, R130 ;  /* 0x0000008247479221 */ /* 0x002fe20000010000 */
[----:B------:R-:W0:Y:S01]  /*6420*/  SHFL.DOWN PT, R135, R70, 0x2, 0x1f ;  /* 0x08401f0046877f89 */ /* 0x000e2200000e0000 */
[----:B------:R-:W-:Y:S01]  /*6430*/  FMUL.FTZ R129, R83, R126 ;  /* 0x0000007e53817220 */ /* 0x000fe20000410000 */
[----:B------:R-:W-:Y:S01]  /*6440*/  FFMA.FTZ R83, R52, R188, R131 ;  /* 0x000000bc34537223 */ /* 0x000fe20000010083 */
[----:B---3--:R-:W-:Y:S01]  /*6450*/  @!P1 FADD.FTZ R69, R69, R128 ;  /* 0x0000008045459221 */ /* 0x008fe20000010000 */
[----:B------:R-:W1:Y:S01]  /*6460*/  SHFL.DOWN PT, R138, R71, 0x2, 0x1f ;  /* 0x08401f00478a7f89 */ /* 0x000e6200000e0000 */
[----:B------:R-:W-:Y:S01]  /*6470*/  FMUL.FTZ R126, R173, UR52 ;  /* 0x00000034ad7e7c20 */ /* 0x000fe20008410000 */
[----:B------:R-:W-:Y:S01]  /*6480*/  FMUL.FTZ R128, R191, UR52 ;  /* 0x00000034bf807c20 */ /* 0x000fe20008410000 */
[----:B----4-:R-:W-:Y:S01]  /*6490*/  @!P1 FADD.FTZ R68, R133, R68 ;  /* 0x0000004485449221 */ /* 0x010fe20000010000 */
[----:B------:R-:W2:Y:S01]  /*64a0*/  SHFL.DOWN PT, R132, R69, 0x2, 0x1f ;  /* 0x08401f0045847f89 */ /* 0x000ea200000e0000 */
[----:B------:R-:W-:Y:S01]  /*64b0*/  ISETP.GT.AND P1, PT, R118, 0x1d, PT ;  /* 0x0000001d7600780c */ /* 0x000fe20003f24270 */
[----:B------:R-:W-:Y:S01]  /*64c0*/  FFMA.FTZ R126, R189, UR51, R126 ;  /* 0x00000033bd7e7c23 */ /* 0x000fe2000801007e */
[----:B------:R-:W-:Y:S01]  /*64d0*/  FMUL.FTZ R130, R82, R127 ;  /* 0x0000007f52827220 */ /* 0x000fe20000410000 */
[----:B------:R-:W3:Y:S01]  /*64e0*/  SHFL.DOWN PT, R133, R68, 0x2, 0x1f ;  /* 0x08401f0044857f89 */ /* 0x000ee200000e0000 */
[C---:B------:R-:W-:Y:S01]  /*64f0*/  FFMA.FTZ R128, R175.reuse, UR51, -R128 ;  /* 0x00000033af807c23 */ /* 0x040fe20008010880 */
[----:B------:R-:W-:Y:S01]  /*6500*/  FFMA.FTZ R126, R126, R219, R129 ;  /* 0x000000db7e7e7223 */ /* 0x000fe20000010081 */
[----:B------:R-:W-:Y:S01]  /*6510*/  FMUL.FTZ R129, R174, UR52 ;  /* 0x00000034ae817c20 */ /* 0x000fe20008410000 */
[----:B------:R-:W-:Y:S01]  /*6520*/  FMUL.FTZ R82, R175, UR52 ;  /* 0x00000034af527c20 */ /* 0x000fe20008410000 */
[----:B------:R-:W-:Y:S01]  /*6530*/  FMUL.FTZ R201, R201, R128 ;  /* 0x00000080c9c97220 */ /* 0x000fe20000410000 */
[----:B------:R-:W-:Y:S01]  /*6540*/  FMUL.FTZ R127, R192, UR52 ;  /* 0x00000034c07f7c20 */ /* 0x000fe20008410000 */
[----:B------:R-:W-:Y:S01]  /*6550*/  FFMA.FTZ R129, R190, UR51, R129 ;  /* 0x00000033be817c23 */ /* 0x000fe20008010081 */
[----:B------:R-:W-:Y:S01]  /*6560*/  FFMA.FTZ R82, R191, UR51, R82 ;  /* 0x00000033bf527c23 */ /* 0x000fe20008010052 */
[----:B------:R-:W-:Y:S01]  /*6570*/  FFMA.FTZ R126, R59, R189, R126 ;  /* 0x000000bd3b7e7223 */ /* 0x000fe2000001007e */
[----:B------:R-:W-:Y:S01]  /*6580*/  FFMA.FTZ R127, R176, UR51, -R127 ;  /* 0x00000033b07f7c23 */ /* 0x000fe2000801087f */
[----:B------:R-:W-:Y:S01]  /*6590*/  FFMA.FTZ R129, R129, R214, R130 ;  /* 0x000000d681817223 */ /* 0x000fe20000010082 */
[----:B0-----:R-:W-:Y:S01]  /*65a0*/  @!P1 FADD.FTZ R70, R70, R135 ;  /* 0x0000008746469221 */ /* 0x001fe20000010000 */
[----:B------:R-:W-:Y:S01]  /*65b0*/  FFMA.FTZ R130, R82, R221, R201 ;  /* 0x000000dd52827223 */ /* 0x000fe200000100c9 */
[----:B------:R-:W-:Y:S01]  /*65c0*/  FMUL.FTZ R82, R193, UR52 ;  /* 0x00000034c1527c20 */ /* 0x000fe20008410000 */
[----:B------:R-:W-:Y:S01]  /*65d0*/  FMUL.FTZ R202, R202, R127 ;  /* 0x0000007fcaca7220 */ /* 0x000fe20000410000 */
[----:B-1----:R-:W-:Y:S01]  /*65e0*/  @!P1 FADD.FTZ R71, R71, R138 ;  /* 0x0000008a47479221 */ /* 0x002fe20000010000 */
[----:B------:R-:W0:Y:S01]  /*65f0*/  SHFL.DOWN PT, R139, R70, 0x4, 0x1f ;  /* 0x08801f00468b7f89 */ /* 0x000e2200000e0000 */
[----:B------:R-:W-:Y:S01]  /*6600*/  FFMA.FTZ R142, R57, R191, R130 ;  /* 0x000000bf398e7223 */ /* 0x000fe20000010082 */
[----:B------:R-:W-:Y:S01]  /*6610*/  FFMA.FTZ R128, R177, UR51, -R82 ;  /* 0x00000033b1807c23 */ /* 0x000fe20008010852 */
[----:B--2---:R-:W-:Y:S01]  /*6620*/  @!P1 FADD.FTZ R69, R69, R132 ;  /* 0x0000008445459221 */ /* 0x004fe20000010000 */
[----:B------:R-:W1:Y:S01]  /*6630*/  SHFL.DOWN PT, R144, R71, 0x4, 0x1f ;  /* 0x08801f0047907f89 */ /* 0x000e6200000e0000 */
[----:B------:R-:W-:Y:S01]  /*6640*/  FMUL.FTZ R127, R176, UR52 ;  /* 0x00000034b07f7c20 */ /* 0x000fe20008410000 */
[----:B------:R-:W-:Y:S01]  /*6650*/  FMUL.FTZ R82, R177, UR52 ;  /* 0x00000034b1527c20 */ /* 0x000fe20008410000 */
[----:B---3--:R-:W-:Y:S01]  /*6660*/  @!P1 FADD.FTZ R68, R68, R133 ;  /* 0x0000008544449221 */ /* 0x008fe20000010000 */
[----:B------:R-:W2:Y:S01]  /*6670*/  SHFL.DOWN PT, R132, R69, 0x4, 0x1f ;  /* 0x08801f0045847f89 */ /* 0x000ea200000e0000 */
[----:B------:R-:W-:Y:S01]  /*6680*/  ISETP.GT.AND P1, PT, R118, 0x1b, PT ;  /* 0x0000001b7600780c */ /* 0x000fe20003f24270 */
[----:B------:R-:W-:Y:S01]  /*6690*/  FFMA.FTZ R127, R192, UR51, R127 ;  /* 0x00000033c07f7c23 */ /* 0x000fe2000801007f */
[----:B------:R-:W-:Y:S01]  /*66a0*/  FMUL.FTZ R205, R205, R128 ;  /* 0x00000080cdcd7220 */ /* 0x000fe20000410000 */
[----:B------:R-:W3:Y:S01]  /*66b0*/  SHFL.DOWN PT, R131, R68, 0x4, 0x1f ;  /* 0x08801f0044837f89 */ /* 0x000ee200000e0000 */
[----:B------:R-:W-:Y:S01]  /*66c0*/  FFMA.FTZ R82, R193, UR51, R82 ;  /* 0x00000033c1527c23 */ /* 0x000fe20008010052 */
[----:B------:R-:W-:Y:S01]  /*66d0*/  FFMA.FTZ R127, R127, R216, R202 ;  /* 0x000000d87f7f7223 */ /* 0x000fe200000100ca */
[----:B------:R-:W-:Y:S01]  /*66e0*/  FFMA.FTZ R135, R58, R190, R129 ;  /* 0x000000be3a877223 */ /* 0x000fe20000010081 */
[----:B------:R-:W-:Y:S01]  /*66f0*/  FMUL.FTZ R129, R194, UR52 ;  /* 0x00000034c2817c20 */ /* 0x000fe20008410000 */
[----:B------:R-:W-:Y:S01]  /*6700*/  FFMA.FTZ R128, R82, R223, R205 ;  /* 0x000000df52807223 */ /* 0x000fe200000100cd */
[----:B------:R-:W-:Y:S01]  /*6710*/  FMUL.FTZ R82, R195, UR52 ;  /* 0x00000034c3527c20 */ /* 0x000fe20008410000 */
[----:B------:R-:W-:Y:S01]  /*6720*/  FFMA.FTZ R133, R56, R192, R127 ;  /* 0x000000c038857223 */ /* 0x000fe2000001007f */
[----:B------:R-:W-:Y:S01]  /*6730*/  FMUL.FTZ R127, R196, UR52 ;  /* 0x00000034c47f7c20 */ /* 0x000fe20008410000 */
[----:B------:R-:W-:Y:S01]  /*6740*/  FFMA.FTZ R129, R178, UR51, -R129 ;  /* 0x00000033b2817c23 */ /* 0x000fe20008010881 */
[----:B------:R-:W-:Y:S01]  /*6750*/  FFMA.FTZ R82, R179, UR51, -R82 ;  /* 0x00000033b3527c23 */ /* 0x000fe20008010852 */
[----:B------:R-:W-:Y:S01]  /*6760*/  FFMA.FTZ R138, R63, R193, R128 ;  /* 0x000000c13f8a7223 */ /* 0x000fe20000010080 */
[----:B0-----:R-:W-:Y:S01]  /*6770*/  @!P1 FADD.FTZ R70, R70, R139 ;  /* 0x0000008b46469221 */ /* 0x001fe20000010000 */
[----:B------:R-:W-:Y:S01]  /*6780*/  FFMA.FTZ R127, R180, UR51, -R127 ;  /* 0x00000033b47f7c23 */ /* 0x000fe2000801087f */
[----:B------:R-:W-:Y:S01]  /*6790*/  FMUL.FTZ R207, R207, R82 ;  /* 0x00000052cfcf7220 */ /* 0x000fe20000410000 */
[----:B------:R-:W-:Y:S01]  /*67a0*/  FMUL.FTZ R82, R179, UR52 ;  /* 0x00000034b3527c20 */ /* 0x000fe20008410000 */
[----:B-1----:R-:W-:Y:S01]  /*67b0*/  @!P1 FADD.FTZ R71, R71, R144 ;  /* 0x0000009047479221 */ /* 0x002fe20000010000 */
[----:B------:R-:W0:Y:S01]  /*67c0*/  SHFL.DOWN PT, R141, R70, 0x8, 0x1f ;  /* 0x09001f00468d7f89 */ /* 0x000e2200000e0000 */
[----:B------:R-:W-:Y:S01]  /*67d0*/  FMUL.FTZ R204, R204, R129 ;  /* 0x00000081cccc7220 */ /* 0x000fe20000410000 */
        /* <DEDUP_REMOVED lines=9> */
[----:B------:R-:W-:Y:S01]  /*6870*/  FMUL.FTZ R82, R197, UR52 ;  /* 0x00000034c5527c20 */ /* 0x000fe20008410000 */
[----:B------:R-:W3:Y:S01]  /*6880*/  SHFL.DOWN PT, R139, R68, 0x8, 0x1f ;  /* 0x09001f00448b7f89 */ /* 0x000ee200000e0000 */
[----:B------:R-:W-:Y:S01]  /*6890*/  FFMA.FTZ R129, R194, UR51, R129 ;  /* 0x00000033c2817c23 */ /* 0x000fe20008010081 */
[----:B------:R-:W-:Y:S01]  /*68a0*/  FFMA.FTZ R127, R196, UR51, R127 ;  /* 0x00000033c47f7c23 */ /* 0x000fe2000801007f */
[----:B------:R-:W-:Y:S01]  /*68b0*/  FFMA.FTZ R82, R181, UR51, -R82 ;  /* 0x00000033b5527c23 */ /* 0x000fe20008010852 */
[----:B------:R-:W-:Y:S01]  /*68c0*/  FFMA.FTZ R128, R128, R77, R207 ;  /* 0x0000004d80807223 */ /* 0x000fe200000100cf */
[----:B------:R-:W-:Y:S01]  /*68d0*/  FFMA.FTZ R129, R129, R218, R204 ;  /* 0x000000da81817223 */ /* 0x000fe200000100cc */
[----:B------:R-:W-:Y:S01]  /*68e0*/  FFMA.FTZ R127, R127, R220, R206 ;  /* 0x000000dc7f7f7223 */ /* 0x000fe200000100ce */
[----:B------:R-:W-:Y:S01]  /*68f0*/  FMUL.FTZ R77, R198, UR52 ;  /* 0x00000034c64d7c20 */ /* 0x000fe20008410000 */
[----:B------:R-:W-:Y:S01]  /*6900*/  FMUL.FTZ R209, R209, R82 ;  /* 0x00000052d1d17220 */ /* 0x000fe20000410000 */
[----:B------:R-:W-:Y:S01]  /*6910*/  FMUL.FTZ R82, R199, UR52 ;  /* 0x00000034c7527c20 */ /* 0x000fe20008410000 */
[----:B------:R-:W-:Y:S01]  /*6920*/  FFMA.FTZ R131, R62, R194, R129 ;  /* 0x000000c23e837223 */ /* 0x000fe20000010081 */
[----:B------:R-:W-:Y:S01]  /*6930*/  FFMA.FTZ R129, R60, R196, R127 ;  /* 0x000000c43c817223 */ /* 0x000fe2000001007f */
[----:B0-----:R-:W-:Y:S01]  /*6940*/  @!P1 FADD.FTZ R70, R70, R141 ;  /* 0x0000008d46469221 */ /* 0x001fe20000010000 */
[----:B------:R-:W-:Y:S01]  /*6950*/  FFMA.FTZ R132, R61, R195, R128 ;  /* 0x000000c33d847223 */ /* 0x000fe20000010080 */
[----:B------:R-:W-:Y:S01]  /*6960*/  FFMA.FTZ R127, R182, UR51, -R77 ;  /* 0x00000033b67f7c23 */ /* 0x000fe2000801084d */
[----:B------:R-:W-:Y:S01]  /*6970*/  FMUL.FTZ R77, R200, UR52 ;  /* 0x00000034c84d7c20 */ /* 0x000fe20008410000 */
[----:B-1----:R-:W-:Y:S01]  /*6980*/  @!P1 FADD.FTZ R71, R71, R144 ;  /* 0x0000009047479221 */ /* 0x002fe20000010000 */
[----:B------:R-:W0:Y:S01]  /*6990*/  SHFL.DOWN PT, R141, R70, 0x10, 0x1f ;  /* 0x0a001f00468d7f89 */ /* 0x000e2200000e0000 */
[----:B------:R-:W-:Y:S01]  /*69a0*/  FFMA.FTZ R128, R183, UR51, -R82 ;  /* 0x00000033b7807c23 */ /* 0x000fe20008010852 */
[----:B------:R-:W-:Y:S01]  /*69b0*/  FMUL.FTZ R208, R208, R127 ;  /* 0x0000007fd0d07220 */ /* 0x000fe20000410000 */
[----:B--2---:R-:W-:Y:S01]  /*69c0*/  @!P1 FADD.FTZ R69, R69, R130 ;  /* 0x0000008245459221 */ /* 0x004fe20000010000 */
[----:B------:R-:W1:Y:S01]  /*69d0*/  SHFL.DOWN PT, R146, R71, 0x10, 0x1f ;  /* 0x0a001f0047927f89 */ /* 0x000e6200000e0000 */
[----:B------:R-:W-:Y:S01]  /*69e0*/  FFMA.FTZ R82, R184, UR51, -R77 ;  /* 0x00000033b8527c23 */ /* 0x000fe2000801084d */
        /* <DEDUP_REMOVED lines=8> */
[----:B------:R-:W-:Y:S01]  /*6a70*/  FMUL.FTZ R77, R184, UR52 ;  /* 0x00000034b84d7c20 */ /* 0x000fe20008410000 */
[----:B------:R-:W-:Y:S01]  /*6a80*/  FMUL.FTZ R82, R213, R82 ;  /* 0x00000052d5527220 */ /* 0x000fe20000410000 */
        /* <DEDUP_REMOVED lines=71> */
.L_x_9454:
[----:B------:R-:W-:Y:S05]  /*6f00*/  BSYNC B0 ;  /* 0x0000000000007941 */ /* 0x000fea0003800000 */
.L_x_9453:
[----:B------:R-:W-:-:S04]  /*6f10*/  UIADD3 UR6, UR6, 0x1, URZ ;  /* 0x0000000106067890 */ /* 0x000fc8000fffe03f */
[----:B------:R-:W-:-:S06]  /*6f20*/  UISETP.GE.AND UP0, UPT, UR6, UR48, UPT ;  /* 0x000000300600728c */ /* 0x000fcc000bf06270 */
[----:B------:R-:W-:-:S13]  /*6f30*/  PLOP3.LUT P0, PT, PT, PT, UP0, 0x80, 0x0 ;  /* 0x000000000000781c */ /* 0x000fda0003f0f008 */
[----:B------:R-:W-:Y:S05]  /*6f40*/  @!P0 BRA `(.L_x_9455) ;  /* 0xffffffa000bc8947 */ /* 0x000fea000383ffff */
.L_x_9424:
[----:B------:R-:W-:Y:S01]  /*6f50*/  BAR.SYNC.DEFER_BLOCKING 0x0 ;  /* 0x0000000000007b1d */ /* 0x000fe20000010000 */
[----:B------:R-:W-:Y:S01]  /*6f60*/  SHF.L.U32 R0, R120, 0x2, RZ ;  /* 0x0000000278007819 */ /* 0x000fe200000006ff */
[----:B------:R-:W-:Y:S02]  /*6f70*/  UIADD3 UR6, UR7, -0x1, URZ ;  /* 0xffffffff07067890 */ /* 0x000fe4000fffe03f */
[----:B------:R-:W-:Y:S01]  /*6f80*/  USHF.R.S32.HI UR30, URZ, 0x1f, UR46 ;  /* 0x0000001f3f1e7899 */ /* 0x000fe2000801142e */
[----:B------:R-:W-:Y:S01]  /*6f90*/  LOP3.LUT R37, R0, 0xffffff80, RZ, 0xc0, !PT ;  /* 0xffffff8000257812 */ /* 0x000fe200078ec0ff */
        /* <DEDUP_REMOVED lines=23> */
[----:B------:R1:W-:Y:S01]  /*7110*/  STS.128 [R36+0x30], R4 ;  /* 0x0000300424007388 */ /* 0x0003e20000000c00 */
[----:B------:R-:W-:-:S03]  /*7120*/  NOP ;  /* 0x0000000000007918 */ /* 0x000fc60000000000 */
[----:B------:R-:W2:Y:S01]  /*7130*/  LDS.128 R40, [R115] ;  /* 0x0000000073287984 */ /* 0x000ea20000000c00 */
[----:B------:R-:W-:Y:S01]  /*7140*/  ULEA.HI.X UR16, UR16, UR29, UR26, 0x2, UP0 ;  /* 0x0000001d10107291 */ /* 0x000fe200080f141a */
[----:B------:R-:W-:Y:S01]  /*7150*/  MOV R2, UR17 ;  /* 0x0000001100027c02 */ /* 0x000fe20008000f00 */
[----:B------:R-:W-:Y:S01]  /*7160*/  UIADD3 UR20, UP3, UR20, -0x1000, URZ ;  /* 0xfffff00014147890 */ /* 0x000fe2000ff7e03f */
[----:B------:R-:W3:Y:S01]  /*7170*/  LDS.128 R44, [R115+0x200] ;  /* 0x00020000732c7984 */ /* 0x000ee20000000c00 */
[----:B------:R-:W-:Y:S01]  /*7180*/  ULDC.64 UR26, c[0x0][0x3a8] ;  /* 0x0000ea00001a7ab9 */ /* 0x000fe20000000a00 */
[----:B------:R-:W-:Y:S01]  /*7190*/  UIADD3.X UR45, UR45, -0x1, URZ, UP1, !UPT ;  /* 0xffffffff2d2d7890 */ /* 0x000fe20008ffe43f */
[----:B------:R-:W-:Y:S01]  /*71a0*/  MOV R3, UR16 ;  /* 0x0000001000037c02 */ /* 0x000fe20008000f00 */
[----:B------:R-:W4:Y:S01]  /*71b0*/  LDS.128 R16, [R115+0x400] ;  /* 0x0004000073107984 */ /* 0x000f220000000c00 */
[----:B-1----:R-:W-:Y:S01]  /*71c0*/  FADD.FTZ R5, R0, R21 ;  /* 0x0000001500057221 */ /* 0x002fe20000010000 */
[----:B------:R-:W-:-:S02]  /*71d0*/  UIMAD UR16, UR30, UR26, URZ ;  /* 0x0000001a1e1072a4 */ /* 0x000fc4000f8e023f */
[----:B------:R-:W1:Y:S01]  /*71e0*/  LDS.128 R12, [R115+0x600] ;  /* 0x00060000730c7984 */ /* 0x000e620000000c00 */
[----:B------:R-:W-:-:S04]  /*71f0*/  IMAD.WIDE R2, R37, 0x10, R2 ;  /* 0x0000001025027825 */ /* 0x000fc800078e0202 */
[----:B------:R-:W-:Y:S01]  /*7200*/  FADD.FTZ R0, R5, R22 ;  /* 0x0000001605007221 */ /* 0x000fe20000010000 */
[----:B------:R-:W-:Y:S02]  /*7210*/  UIMAD UR16, UR46, UR27, UR16 ;  /* 0x0000001b2e1072a4 */ /* 0x000fe4000f8e0210 */
[----:B------:R-:W-:Y:S02]  /*7220*/  UIMAD.WIDE.U32 UR14, UR46, UR26, UR14 ;  /* 0x0000001a2e0e72a5 */ /* 0x000fe4000f8e000e */
[----:B------:R-:W-:Y:S01]  /*7230*/  UIADD3.X UR23, UR23, -0x1, URZ, UP2, !UPT ;  /* 0xffffffff17177890 */ /* 0x000fe200097fe43f */
[----:B------:R-:W-:Y:S01]  /*7240*/  ULDC.64 UR26, c[0x0][0x3b0] ;  /* 0x0000ec00001a7ab9 */ /* 0x000fe20000000a00 */
[----:B------:R-:W-:Y:S02]  /*7250*/  UIADD3 UR15, UR15, UR16, URZ ;  /* 0x000000100f0f7290 */ /* 0x000fe4000fffe03f */
[----:B------:R-:W-:Y:S02]  /*7260*/  UIMAD UR16, UR19, UR26, URZ ;  /* 0x0000001a131072a4 */ /* 0x000fe4000f8e023f */
[----:B------:R-:W-:-:S02]  /*7270*/  UIMAD.WIDE.U32 UR14, UR18, UR26, UR14 ;  /* 0x0000001a120e72a5 */ /* 0x000fc4000f8e000e */
[----:B------:R-:W-:Y:S02]  /*7280*/  UIMAD UR16, UR18, UR27, UR16 ;  /* 0x0000001b121072a4 */ /* 0x000fe4000f8e0210 */
[----:B------:R-:W-:Y:S01]  /*7290*/  UIADD3.X UR21, UR21, -0x1, URZ, UP3, !UPT ;  /* 0xffffffff15157890 */ /* 0x000fe20009ffe43f */
[----:B------:R-:W-:Y:S01]  /*72a0*/  ULDC.64 UR26, c[0x0][0x3f0] ;  /* 0x0000fc00001a7ab9 */ /* 0x000fe20000000a00 */
[----:B------:R-:W-:Y:S02]  /*72b0*/  UIADD3 UR16, UR15, UR16, URZ ;  /* 0x000000100f107290 */ /* 0x000fe4000fffe03f */
[----:B------:R-:W-:-:S04]  /*72c0*/  ULEA UR15, UP0, UR14, UR26, 0x2 ;  /* 0x0000001a0e0f7291 */ /* 0x000fc8000f80103f */
[----:B------:R-:W-:Y:S01]  /*72d0*/  ULEA.HI.X UR14, UR14, UR27, UR16, 0x2, UP0 ;  /* 0x0000001b0e0e7291 */ /* 0x000fe200080f1410 */
[----:B--2---:R-:W-:Y:S01]  /*72e0*/  STG.E.128 desc[UR24][R2.64], R40 ;  /* 0x0000002802007986 */ /* 0x004fe2000c101d18 */
[----:B------:R-:W-:-:S03]  /*72f0*/  UISETP.GT.AND UP0, UPT, UR7, 0x1, UPT ;  /* 0x000000010700788c */ /* 0x000fc6000bf04270 */
[----:B---3--:R-:W-:Y:S01]  /*7300*/  STG.E.128 desc[UR24][R2.64+0x200], R44 ;  /* 0x0002002c02007986 */ /* 0x008fe2000c101d18 */
[----:B------:R-:W-:Y:S02]  /*7310*/  UMOV UR7, UR6 ;  /* 0x0000000600077c82 */ /* 0x000fe40008000000 */
[----:B------:R-:W-:Y:S01]  /*7320*/  PLOP3.LUT P0, PT, PT, PT, UP0, 0x80, 0x0 ;  /* 0x000000000000781c */ /* 0x000fe20003f0f008 */
[----:B----4-:R-:W-:Y:S04]  /*7330*/  STG.E.128 desc[UR24][R2.64+0x400], R16 ;  /* 0x0004001002007986 */ /* 0x010fe8000c101d18 */
[----:B-1----:R1:W-:Y:S01]  /*7340*/  STG.E.128 desc[UR24][R2.64+0x600], R12 ;  /* 0x0006000c02007986 */ /* 0x0023e2000c101d18 */
[----:B------:R-:W-:Y:S01]  /*7350*/  BAR.SYNC.DEFER_BLOCKING 0x0 ;  /* 0x0000000000007b1d */ /* 0x000fe20000010000 */
[----:B-1----:R-:W-:-:S02]  /*7360*/  MOV R2, UR15 ;  /* 0x0000000f00027c02 */ /* 0x002fc40008000f00 */
[----:B------:R-:W-:-:S03]  /*7370*/  MOV R3, UR14 ;  /* 0x0000000e00037c02 */ /* 0x000fc60008000f00 */
[----:B------:R-:W-:Y:S01]  /*7380*/  IMAD.WIDE R2, R37, 0x10, R2 ;  /* 0x0000001025027825 */ /* 0x000fe200078e0202 */
        /* <DEDUP_REMOVED lines=27> */
.L_x_9423:
[----:B------:R-:W-:Y:S02]  /*7540*/  ULDC.64 UR4, c[0x0][0x3d8] ;  /* 0x0000f60000047ab9 */ /* 0x000fe40000000a00 */
[----:B------:R-:W-:-:S04]  /*7550*/  ISETP.NE.U32.AND P0, PT, RZ, UR4, PT ;  /* 0x00000004ff007c0c */ /* 0x000fc8000bf05070 */
[----:B------:R-:W-:-:S13]  /*7560*/  ISETP.NE.AND.EX P0, PT, RZ, UR5, PT, P0 ;  /* 0x00000005ff007c0c */ /* 0x000fda000bf05300 */
[----:B------:R-:W-:Y:S05]  /*7570*/  @!P0 BRA `(.L_x_9457) ;  /* 0x0000000000888947 */ /* 0x000fea0003800000 */
[----:B------:R-:W0:Y:S01]  /*7580*/  SHFL.DOWN P0, R0, R121, 0x1, 0x1f ;  /* 0x08201f0079007f89 */ /* 0x000e220000000000 */
[----:B------:R-:W-:Y:S01]  /*7590*/  BSSY B0, `(.L_x_9457) ;  /* 0x0000020000007945 */ /* 0x000fe20003800000 */
[----:B---3--:R-:W1:Y:S01]  /*75a0*/  S2R R4, SR_LANEID ;  /* 0x0000000000047919 */ /* 0x008e620000000000 */
        /* <DEDUP_REMOVED lines=30> */
.L_x_9458:
[----:B------:R-:W-:Y:S05]  /*7790*/  BSYNC B0 ;  /* 0x0000000000007941 */ /* 0x000fea0003800000 */
.L_x_9457:
[----:B------:R-:W-:Y:S01]  /*77a0*/  ULDC.64 UR4, c[0x0][0x3f8] ;  /* 0x0000fe0000047ab9 */ /* 0x000fe20000000a00 */
[----:B------:R-:W-:Y:S01]  /*77b0*/  BSSY B0, `(.L_x_9459) ;  /* 0x0000028000007945 */ /* 0x000fe20003800000 */
[----:B------:R-:W-:-:S04]  /*77c0*/  ISETP.NE.U32.AND P0, PT, RZ, UR4, PT ;  /* 0x00000004ff007c0c */ /* 0x000fc8000bf05070 */
[----:B------:R-:W-:-:S13]  /*77d0*/  ISETP.NE.AND.EX P0, PT, RZ, UR5, PT, P0 ;  /* 0x00000005ff007c0c */ /* 0x000fda000bf05300 */
[----:B------:R-:W-:Y:S05]  /*77e0*/  @!P0 BRA `(.L_x_9460) ;  /* 0x00000000008c8947 */ /* 0x000fea0003800000 */
[----:B------:R-:W-:Y:S06]  /*77f0*/  BAR.SYNC.DEFER_BLOCKING 0x0 ;  /* 0x0000000000007b1d */ /* 0x000fec0000010000 */
[----:B------:R-:W2:Y:S01]  /*7800*/  SHFL.DOWN P0, R0, R119, 0x1, 0x1f ;  /* 0x08201f0077007f89 */ /* 0x000ea20000000000 */
[----:B01-3--:R-:W0:Y:S01]  /*7810*/  S2R R4, SR_LANEID ;  /* 0x0000000000047919 */ /* 0x00be220000000000 */
        /* <DEDUP_REMOVED lines=32> */
.L_x_9460:
[----:B---3--:R-:W2:Y:S02]  /*7a20*/  S2R R13, SR_TID.X ;  /* 0x00000000000d7919 */ /* 0x008ea40000002100 */
.L_x_9461:
[----:B------:R-:W-:Y:S05]  /*7a30*/  BSYNC B0 ;  /* 0x0000000000007941 */ /* 0x000fea0003800000 */
.L_x_9459:
        /* <DEDUP_REMOVED lines=43> */
.L_x_9463:
        /* <DEDUP_REMOVED lines=74> */
.L_x_9462:
[----:B------:R-:W-:Y:S05]  /*8190*/  EXIT ;  /* 0x000000000000794d */ /* 0x000fea0003800000 */
.L_x_9428:
[----:B------:R-:W-:Y:S01]  /*81a0*/  HFMA2.MMA R212, -RZ, RZ, 0, 5.9604644775390625e-08 ;  /* 0x00000001ffd47435 */ /* 0x000fe200000001ff */
[----:B------:R-:W-:Y:S02]  /*81b0*/  MOV R210, R202 ;  /* 0x000000ca00d27202 */ /* 0x000fe40000000f00 */
[----:B------:R-:W-:Y:S02]  /*81c0*/  MOV R213, RZ ;  /* 0x000000ff00d57202 */ /* 0x000fe40000000f00 */
[----:B------:R-:W-:-:S07]  /*81d0*/  MOV R77, 0xffffffff ;  /* 0xffffffff004d7802 */ /* 0x000fce0000000f00 */
[----:B------:R-:W-:Y:S05]  /*81e0*/  WARPSYNC.COLLECTIVE R77, `(.L_x_9464) ;  /* 0x000000004d087348 */ /* 0x000fea0003c00000 */
[----:B------:R0:W1:Y:S02]  /*81f0*/  SHFL.UP P0, R209, R210, R212, R213 ;  /* 0x040000d4d2d17389 */ /* 0x00006400000000d5 */
[----:B01----:R-:W-:Y:S01]  /*8200*/  ENDCOLLECTIVE ;  /* 0x000000000000791b */ /* 0x003fe20003800000 */
.L_x_9464:
[----:B------:R-:W-:Y:S02]  /*8210*/  MOV R210, R2 ;  /* 0x0000000200d27202 */ /* 0x000fe40000000f00 */
[----:B------:R-:W-:-:S07]  /*8220*/  MOV R3, R209 ;  /* 0x000000d100037202 */ /* 0x000fce0000000f00 */
[----:B------:R-:W-:Y:S05]  /*8230*/  WARPSYNC.COLLECTIVE R77, `(.L_x_9465) ;  /* 0x000000004d087348 */ /* 0x000fea0003c00000 */
[----:B------:R0:W1:Y:S02]  /*8240*/  SHFL.UP P0, R209, R210, R212, R213 ;  /* 0x040000d4d2d17389 */ /* 0x00006400000000d5 */
[----:B01----:R-:W-:Y:S01]  /*8250*/  ENDCOLLECTIVE ;  /* 0x000000000000791b */ /* 0x003fe20003800000 */
.L_x_9465:
[----:B------:R-:W-:Y:S01]  /*8260*/  FMUL.FTZ R211, R2, R3 ;  /* 0x0000000302d37220 */ /* 0x000fe20000410000 */
[----:B------:R-:W-:Y:S02]  /*8270*/  MOV R210, R204 ;  /* 0x000000cc00d27202 */ /* 0x000fe40000000f00 */
[----:B------:R-:W-:-:S07]  /*8280*/  MOV R205, R209 ;  /* 0x000000d100cd7202 */ /* 0x000fce0000000f00 */
[----:B------:R-:W-:Y:S05]  /*8290*/  WARPSYNC.COLLECTIVE R77, `(.L_x_9466) ;  /* 0x000000004d087348 */ /* 0x000fea0003c00000 */
[----:B------:R0:W1:Y:S02]  /*82a0*/  SHFL.UP P0, R209, R210, R212, R213 ;  /* 0x040000d4d2d17389 */ /* 0x00006400000000d5 */
[----:B01----:R-:W-:Y:S01]  /*82b0*/  ENDCOLLECTIVE ;  /* 0x000000000000791b */ /* 0x003fe20003800000 */
.L_x_9466:
[-C--:B------:R-:W-:Y:S01]  /*82c0*/  FFMA.FTZ R211, R202, R205.reuse, R211 ;  /* 0x000000cdcad37223 */ /* 0x080fe200000100d3 */
[----:B------:R-:W-:Y:S01]  /*82d0*/  FMUL.FTZ R76, R2, R205 ;  /* 0x000000cd024c7220 */ /* 0x000fe20000410000 */
[----:B------:R-:W-:Y:S02]  /*82e0*/  MOV R210, R79 ;  /* 0x0000004f00d27202 */ /* 0x000fe40000000f00 */
[----:B------:R-:W-:-:S07]  /*82f0*/  MOV R207, R209 ;  /* 0x000000d100cf7202 */ /* 0x000fce0000000f00 */
[----:B------:R-:W-:Y:S05]  /*8300*/  WARPSYNC.COLLECTIVE R77, `(.L_x_9467) ;  /* 0x000000004d087348 */ /* 0x000fea0003c00000 */
[----:B------:R0:W1:Y:S02]  /*8310*/  SHFL.UP P0, R209, R210, R212, R213 ;  /* 0x040000d4d2d17389 */ /* 0x00006400000000d5 */
[----:B01----:R-:W-:Y:S01]  /*8320*/  ENDCOLLECTIVE ;  /* 0x000000000000791b */ /* 0x003fe20003800000 */
.L_x_9467:
        /* <DEDUP_REMOVED lines=14> */
.L_x_9468:
[----:B------:R-:W-:Y:S02]  /*8410*/  MOV R210, R2 ;  /* 0x0000000200d27202 */ /* 0x000fe40000000f00 */
[----:B------:R-:W-:-:S07]  /*8420*/  MOV R3, R209 ;  /* 0x000000d100037202 */ /* 0x000fce0000000f00 */
[----:B------:R-:W-:Y:S05]  /*8430*/  WARPSYNC.COLLECTIVE R77, `(.L_x_9469) ;  /* 0x000000004d087348 */ /* 0x000fea0003c00000 */
[----:B------:R0:W1:Y:S02]  /*8440*/  SHFL.UP P0, R209, R210, R212, R213 ;  /* 0x040000d4d2d17389 */ /* 0x00006400000000d5 */
[----:B01----:R-:W-:Y:S01]  /*8450*/  ENDCOLLECTIVE ;  /* 0x000000000000791b */ /* 0x003fe20003800000 */
.L_x_9469:
[----:B------:R-:W-:Y:S01]  /*8460*/  FMUL.FTZ R211, R2, R3 ;  /* 0x0000000302d37220 */ /* 0x000fe20000410000 */
[----:B------:R-:W-:Y:S02]  /*8470*/  MOV R210, R204 ;  /* 0x000000cc00d27202 */ /* 0x000fe40000000f00 */
[----:B------:R-:W-:-:S07]  /*8480*/  MOV R205, R209 ;  /* 0x000000d100cd7202 */ /* 0x000fce0000000f00 */
[----:B------:R-:W-:Y:S05]  /*8490*/  WARPSYNC.COLLECTIVE R77, `(.L_x_9470) ;  /* 0x000000004d087348 */ /* 0x000fea0003c00000 */
[----:B------:R0:W1:Y:S02]  /*84a0*/  SHFL.UP P0, R209, R210, R212, R213 ;  /* 0x040000d4d2d17389 */ /* 0x00006400000000d5 */
[----:B01----:R-:W-:Y:S01]  /*84b0*/  ENDCOLLECTIVE ;  /* 0x000000000000791b */ /* 0x003fe20003800000 */
.L_x_9470:
[-C--:B------:R-:W-:Y:S01]  /*84c0*/  FFMA.FTZ R211, R202, R205.reuse, R211 ;  /* 0x000000cdcad37223 */ /* 0x080fe200000100d3 */
[----:B------:R-:W-:Y:S01]  /*84d0*/  FMUL.FTZ R76, R2, R205 ;  /* 0x000000cd024c7220 */ /* 0x000fe20000410000 */
[----:B------:R-:W-:Y:S02]  /*84e0*/  MOV R210, R79 ;  /* 0x0000004f00d27202 */ /* 0x000fe40000000f00 */
[----:B------:R-:W-:-:S07]  /*84f0*/  MOV R207, R209 ;  /* 0x000000d100cf7202 */ /* 0x000fce0000000f00 */
[----:B------:R-:W-:Y:S05]  /*8500*/  WARPSYNC.COLLECTIVE R77, `(.L_x_9471) ;  /* 0x000000004d087348 */ /* 0x000fea0003c00000 */
[----:B------:R0:W1:Y:S02]  /*8510*/  SHFL.UP P0, R209, R210, R212, R213 ;  /* 0x040000d4d2d17389 */ /* 0x00006400000000d5 */
[----:B01----:R-:W-:Y:S01]  /*8520*/  ENDCOLLECTIVE ;  /* 0x000000000000791b */ /* 0x003fe20003800000 */
.L_x_9471:
        /* <DEDUP_REMOVED lines=14> */
.L_x_9472:
[----:B------:R-:W-:Y:S02]  /*8610*/  MOV R210, R2 ;  /* 0x0000000200d27202 */ /* 0x000fe40000000f00 */
[----:B------:R-:W-:-:S07]  /*8620*/  MOV R3, R209 ;  /* 0x000000d100037202 */ /* 0x000fce0000000f00 */
[----:B------:R-:W-:Y:S05]  /*8630*/  WARPSYNC.COLLECTIVE R77, `(.L_x_9473) ;  /* 0x000000004d087348 */ /* 0x000fea0003c00000 */
[----:B------:R0:W1:Y:S02]  /*8640*/  SHFL.UP P0, R209, R210, R212, R213 ;  /* 0x040000d4d2d17389 */ /* 0x00006400000000d5 */
[----:B01----:R-:W-:Y:S01]  /*8650*/  ENDCOLLECTIVE ;  /* 0x000000000000791b */ /* 0x003fe20003800000 */
.L_x_9473:
[----:B------:R-:W-:Y:S01]  /*8660*/  FMUL.FTZ R211, R2, R3 ;  /* 0x0000000302d37220 */ /* 0x000fe20000410000 */
[----:B------:R-:W-:Y:S02]  /*8670*/  MOV R210, R204 ;  /* 0x000000cc00d27202 */ /* 0x000fe40000000f00 */
[----:B------:R-:W-:-:S07]  /*8680*/  MOV R205, R209 ;  /* 0x000000d100cd7202 */ /* 0x000fce0000000f00 */
[----:B------:R-:W-:Y:S05]  /*8690*/  WARPSYNC.COLLECTIVE R77, `(.L_x_9474) ;  /* 0x000000004d087348 */ /* 0x000fea0003c00000 */
[----:B------:R0:W1:Y:S02]  /*86a0*/  SHFL.UP P0, R209, R210, R212, R213 ;  /* 0x040000d4d2d17389 */ /* 0x00006400000000d5 */
[----:B01----:R-:W-:Y:S01]  /*86b0*/  ENDCOLLECTIVE ;  /* 0x000000000000791b */ /* 0x003fe20003800000 */
.L_x_9474:
[-C--:B------:R-:W-:Y:S01]  /*86c0*/  FFMA.FTZ R211, R202, R205.reuse, R211 ;  /* 0x000000cdcad37223 */ /* 0x080fe200000100d3 */
[----:B------:R-:W-:Y:S01]  /*86d0*/  FMUL.FTZ R76, R2, R205 ;  /* 0x000000cd024c7220 */ /* 0x000fe20000410000 */
[----:B------:R-:W-:Y:S02]  /*86e0*/  MOV R210, R79 ;  /* 0x0000004f00d27202 */ /* 0x000fe40000000f00 */
[----:B------:R-:W-:-:S07]  /*86f0*/  MOV R207, R209 ;  /* 0x000000d100cf7202 */ /* 0x000fce0000000f00 */
[----:B------:R-:W-:Y:S05]  /*8700*/  WARPSYNC.COLLECTIVE R77, `(.L_x_9475) ;  /* 0x000000004d087348 */ /* 0x000fea0003c00000 */
[----:B------:R0:W1:Y:S02]  /*8710*/  SHFL.UP P0, R209, R210, R212, R213 ;  /* 0x040000d4d2d17389 */ /* 0x00006400000000d5 */
[----:B01----:R-:W-:Y:S01]  /*8720*/  ENDCOLLECTIVE ;  /* 0x000000000000791b */ /* 0x003fe20003800000 */
.L_x_9475:
        /* <DEDUP_REMOVED lines=14> */
.L_x_9476:
[----:B------:R-:W-:Y:S02]  /*8810*/  MOV R210, R2 ;  /* 0x0000000200d27202 */ /* 0x000fe40000000f00 */
[----:B------:R-:W-:-:S07]  /*8820*/  MOV R3, R209 ;  /* 0x000000d100037202 */ /* 0x000fce0000000f00 */
[----:B------:R-:W-:Y:S05]  /*8830*/  WARPSYNC.COLLECTIVE R77, `(.L_x_9477) ;  /* 0x000000004d087348 */ /* 0x000fea0003c00000 */
[----:B------:R0:W1:Y:S02]  /*8840*/  SHFL.UP P0, R209, R210, R212, R213 ;  /* 0x040000d4d2d17389 */ /* 0x00006400000000d5 */
[----:B01----:R-:W-:Y:S01]  /*8850*/  ENDCOLLECTIVE ;  /* 0x000000000000791b */ /* 0x003fe20003800000 */
.L_x_9477:
[----:B------:R-:W-:Y:S01]  /*8860*/  FMUL.FTZ R211, R2, R3 ;  /* 0x0000000302d37220 */ /* 0x000fe20000410000 */
[----:B------:R-:W-:Y:S02]  /*8870*/  MOV R210, R204 ;  /* 0x000000cc00d27202 */ /* 0x000fe40000000f00 */
[----:B------:R-:W-:-:S07]  /*8880*/  MOV R205, R209 ;  /* 0x000000d100cd7202 */ /* 0x000fce0000000f00 */
[----:B------:R-:W-:Y:S05]  /*8890*/  WARPSYNC.COLLECTIVE R77, `(.L_x_9478) ;  /* 0x000000004d087348 */ /* 0x000fea0003c00000 */
[----:B------:R0:W1:Y:S02]  /*88a0*/  SHFL.UP P0, R209, R210, R212, R213 ;  /* 0x040000d4d2d17389 */ /* 0x00006400000000d5 */
[----:B01----:R-:W-:Y:S01]  /*88b0*/  ENDCOLLECTIVE ;  /* 0x000000000000791b */ /* 0x003fe20003800000 */
.L_x_9478:
[-C--:B------:R-:W-:Y:S01]  /*88c0*/  FFMA.FTZ R211, R202, R205.reuse, R211 ;  /* 0x000000cdcad37223 */ /* 0x080fe200000100d3 */
[----:B------:R-:W-:Y:S01]  /*88d0*/  FMUL.FTZ R76, R2, R205 ;  /* 0x000000cd024c7220 */ /* 0x000fe20000410000 */
[----:B------:R-:W-:Y:S02]  /*88e0*/  MOV R210, R79 ;  /* 0x0000004f00d27202 */ /* 0x000fe40000000f00 */
[----:B------:R-:W-:-:S07]  /*88f0*/  MOV R207, R209 ;  /* 0x000000d100cf7202 */ /* 0x000fce0000000f00 */
[----:B------:R-:W-:Y:S05]  /*8900*/  WARPSYNC.COLLECTIVE R77, `(.L_x_9479) ;  /* 0x000000004d087348 */ /* 0x000fea0003c00000 */
[----:B------:R0:W1:Y:S02]  /*8910*/  SHFL.UP P0, R209, R210, R212, R213 ;  /* 0x040000d4d2d17389 */ /* 0x00006400000000d5 */
[----:B01----:R-:W-:Y:S01]  /*8920*/  ENDCOLLECTIVE ;  /* 0x000000000000791b */ /* 0x003fe20003800000 */
.L_x_9479:
        /* <DEDUP_REMOVED lines=14> */
.L_x_9480:
[----:B------:R-:W-:Y:S02]  /*8a10*/  MOV R210, R3 ;  /* 0x0000000300d27202 */ /* 0x000fe40000000f00 */
[----:B------:R-:W-:-:S07]  /*8a20*/  MOV R2, R209 ;  /* 0x000000d100027202 */ /* 0x000fce0000000f00 */
[----:B------:R-:W-:Y:S05]  /*8a30*/  WARPSYNC.COLLECTIVE R77, `(.L_x_9481) ;  /* 0x000000004d087348 */ /* 0x000fea0003c00000 */
[----:B------:R0:W1:Y:S02]  /*8a40*/  SHFL.UP P0, R209, R210, R212, R213 ;  /* 0x040000d4d2d17389 */ /* 0x00006400000000d5 */
[----:B01----:R-:W-:Y:S01]  /*8a50*/  ENDCOLLECTIVE ;  /* 0x000000000000791b */ /* 0x003fe20003800000 */
.L_x_9481:
[----:B------:R-:W-:Y:S02]  /*8a60*/  MOV R210, R204 ;  /* 0x000000cc00d27202 */ /* 0x000fe40000000f00 */
[----:B------:R-:W-:-:S07]  /*8a70*/  MOV R76, R209 ;  /* 0x000000d1004c7202 */ /* 0x000fce0000000f00 */
[----:B------:R-:W-:Y:S05]  /*8a80*/  WARPSYNC.COLLECTIVE R77, `(.L_x_9482) ;  /* 0x000000004d087348 */ /* 0x000fea0003c00000 */
[----:B------:R0:W1:Y:S02]  /*8a90*/  SHFL.UP P0, R209, R210, R212, R213 ;  /* 0x040000d4d2d17389 */ /* 0x00006400000000d5 */
[----:B01----:R-:W-:Y:S01]  /*8aa0*/  ENDCOLLECTIVE ;  /* 0x000000000000791b */ /* 0x003fe20003800000 */
.L_x_9482:
[----:B------:R-:W-:Y:S02]  /*8ab0*/  MOV R210, R79 ;  /* 0x0000004f00d27202 */ /* 0x000fe40000000f00 */
[----:B------:R-:W-:-:S07]  /*8ac0*/  MOV R78, R209 ;  /* 0x000000d1004e7202 */ /* 0x000fce0000000f00 */
[----:B------:R-:W-:Y:S05]  /*8ad0*/  WARPSYNC.COLLECTIVE R77, `(.L_x_9483) ;  /* 0x000000004d087348 */ /* 0x000fea0003c00000 */
[----:B------:R0:W1:Y:S02]  /*8ae0*/  SHFL.UP P0, R209, R210, R212, R213 ;  /* 0x040000d4d2d17389 */ /* 0x00006400000000d5 */
[----:B01----:R-:W-:Y:S01]  /*8af0*/  ENDCOLLECTIVE ;  /* 0x000000000000791b */ /* 0x003fe20003800000 */
.L_x_9483:
[----:B------:R-:W-:Y:S01]  /*8b00*/  MOV R205, R209 ;  /* 0x000000d100cd7202 */ /* 0x000fe20000000f00 */
[----:B------:R-:W-:Y:S06]  /*8b10*/  BRA `(.L_x_9484) ;  /* 0xffffffa400a87947 */ /* 0x000fec000383ffff */
.L_x_9429:
        /* <DEDUP_REMOVED lines=8> */
.L_x_9486:
[----:B------:R-:W-:Y:S05]  /*8ba0*/  BSYNC B0 ;  /* 0x0000000000007941 */ /* 0x000fea0003800000 */
.L_x_9485:
[----:B------:R-:W-:Y:S05]  /*8bb0*/  BRA `(.L_x_9487) ;  /* 0xffffffa400b87947 */ /* 0x000fea000383ffff */
.L_x_9430:
        /* <DEDUP_REMOVED lines=8> */
.L_x_9489:
[----:B------:R-:W-:Y:S05]  /*8c40*/  BSYNC B0 ;  /* 0x0000000000007941 */ /* 0x000fea0003800000 */
.L_x_9488:
[----:B------:R-:W-:Y:S05]  /*8c50*/  BRA `(.L_x_9490) ;  /* 0xffffffa400987947 */ /* 0x000fea000383ffff */
.L_x_9431:
        /* <DEDUP_REMOVED lines=8> */
.L_x_9492:
[----:B------:R-:W-:Y:S05]  /*8ce0*/  BSYNC B0 ;  /* 0x0000000000007941 */ /* 0x000fea0003800000 */
.L_x_9491:
[----:B------:R-:W-:Y:S05]  /*8cf0*/  BRA `(.L_x_9493) ;  /* 0xffffffa400787947 */ /* 0x000fea000383ffff */
.L_x_9432:
        /* <DEDUP_REMOVED lines=8> */
.L_x_9495:
[----:B------:R-:W-:Y:S05]  /*8d80*/  BSYNC B0 ;  /* 0x0000000000007941 */ /* 0x000fea0003800000 */
.L_x_9494:
[----:B------:R-:W-:Y:S05]  /*8d90*/  BRA `(.L_x_9496) ;  /* 0xffffffa400587947 */ /* 0x000fea000383ffff */
.L_x_9433:
        /* <DEDUP_REMOVED lines=8> */
.L_x_9498:
[----:B------:R-:W-:Y:S05]  /*8e20*/  BSYNC B0 ;  /* 0x0000000000007941 */ /* 0x000fea0003800000 */
.L_x_9497:
        /* <DEDUP_REMOVED lines=10> */
.L_x_9499:
[----:B------:R-:W-:Y:S02]  /*8ed0*/  MOV R2, 0x1f ;  /* 0x0000001f00027802 */ /* 0x000fe40000000f00 */
[----:B------:R-:W-:Y:S02]  /*8ee0*/  MOV R210, R204 ;  /* 0x000000cc00d27202 */ /* 0x000fe40000000f00 */
[----:B------:R-:W-:-:S07]  /*8ef0*/  MOV R208, R209 ;  /* 0x000000d100d07202 */ /* 0x000fce0000000f00 */
[----:B------:R-:W-:Y:S05]  /*8f00*/  WARPSYNC.COLLECTIVE R77, `(.L_x_9500) ;  /* 0x000000004d087348 */ /* 0x000fea0003c00000 */
[----:B------:R0:W1:Y:S02]  /*8f10*/  SHFL.UP P0, R209, R210, R212, R213 ;  /* 0x040000d4d2d17389 */ /* 0x00006400000000d5 */
[----:B01----:R-:W-:Y:S01]  /*8f20*/  ENDCOLLECTIVE ;  /* 0x000000000000791b */ /* 0x003fe20003800000 */
.L_x_9500:
[----:B------:R-:W-:Y:S02]  /*8f30*/  MOV R210, R79 ;  /* 0x0000004f00d27202 */ /* 0x000fe40000000f00 */
[----:B------:R-:W-:-:S07]  /*8f40*/  MOV R204, R209 ;  /* 0x000000d100cc7202 */ /* 0x000fce0000000f00 */
[----:B------:R-:W-:Y:S05]  /*8f50*/  WARPSYNC.COLLECTIVE R77, `(.L_x_9501) ;  /* 0x000000004d087348 */ /* 0x000fea0003c00000 */
[----:B------:R0:W1:Y:S02]  /*8f60*/  SHFL.UP P0, R209, R210, R212, R213 ;  /* 0x040000d4d2d17389 */ /* 0x00006400000000d5 */
[----:B01----:R-:W-:Y:S01]  /*8f70*/  ENDCOLLECTIVE ;  /* 0x000000000000791b */ /* 0x003fe20003800000 */
.L_x_9501:
[----:B------:R-:W-:Y:S05]  /*8f80*/  WARPSYNC.COLLECTIVE R77, `(.L_x_9502) ;  /* 0x000000004d087348 */ /* 0x000fea0003c00000 */
[----:B------:R0:W1:Y:S02]  /*8f90*/  SHFL.IDX P0, R78, R76, R3, R2 ;  /* 0x000000034c4e7389 */ /* 0x0000640000000002 */
[----:B01----:R-:W-:Y:S01]  /*8fa0*/  ENDCOLLECTIVE ;  /* 0x000000000000791b */ /* 0x003fe20003800000 */
.L_x_9502:
[----:B------:R-:W-:Y:S02]  /*8fb0*/  MOV R76, R69 ;  /* 0x00000045004c7202 */ /* 0x000fe40000000f00 */
[----:B------:R-:W-:Y:S02]  /*8fc0*/  MOV R79, R209 ;  /* 0x000000d1004f7202 */ /* 0x000fe40000000f00 */
[----:B------:R-:W-:-:S07]  /*8fd0*/  MOV R68, R78 ;  /* 0x0000004e00447202 */ /* 0x000fce0000000f00 */
[----:B------:R-:W-:Y:S05]  /*8fe0*/  WARPSYNC.COLLECTIVE R77, `(.L_x_9503) ;  /* 0x000000004d087348 */ /* 0x000fea0003c00000 */
[----:B------:R0:W1:Y:S02]  /*8ff0*/  SHFL.IDX P0, R78, R76, R3, R2 ;  /* 0x000000034c4e7389 */ /* 0x0000640000000002 */
[----:B01----:R-:W-:Y:S01]  /*9000*/  ENDCOLLECTIVE ;  /* 0x000000000000791b */ /* 0x003fe20003800000 */
.L_x_9503:
[----:B------:R-:W-:Y:S02]  /*9010*/  MOV R76, R70 ;  /* 0x00000046004c7202 */ /* 0x000fe40000000f00 */
[----:B------:R-:W-:-:S07]  /*9020*/  MOV R69, R78 ;  /* 0x0000004e00457202 */ /* 0x000fce0000000f00 */
[----:B------:R-:W-:Y:S05]  /*9030*/  WARPSYNC.COLLECTIVE R77, `(.L_x_9504) ;  /* 0x000000004d087348 */ /* 0x000fea0003c00000 */
[----:B------:R0:W1:Y:S02]  /*9040*/  SHFL.IDX P0, R78, R76, R3, R2 ;  /* 0x000000034c4e7389 */ /* 0x0000640000000002 */
[----:B01----:R-:W-:Y:S01]  /*9050*/  ENDCOLLECTIVE ;  /* 0x000000000000791b */ /* 0x003fe20003800000 */
.L_x_9504:
[----:B------:R-:W-:Y:S02]  /*9060*/  MOV R76, R71 ;  /* 0x00000047004c7202 */ /* 0x000fe40000000f00 */
[----:B------:R-:W-:-:S07]  /*9070*/  MOV R70, R78 ;  /* 0x0000004e00467202 */ /* 0x000fce0000000f00 */
[----:B------:R-:W-:Y:S05]  /*9080*/  WARPSYNC.COLLECTIVE R77, `(.L_x_9505) ;  /* 0x000000004d087348 */ /* 0x000fea0003c00000 */
[----:B------:R0:W1:Y:S02]  /*9090*/  SHFL.IDX P0, R78, R76, R3, R2 ;  /* 0x000000034c4e7389 */ /* 0x0000640000000002 */
[----:B01----:R-:W-:Y:S01]  /*90a0*/  ENDCOLLECTIVE ;  /* 0x000000000000791b */ /* 0x003fe20003800000 */
.L_x_9505:
[----:B------:R-:W-:Y:S01]  /*90b0*/  MOV R71, R78 ;  /* 0x0000004e00477202 */ /* 0x000fe20000000f00 */
[----:B------:R-:W-:Y:S06]  /*90c0*/  BRA `(.L_x_9506) ;  /* 0xffffffa000b47947 */ /* 0x000fec000383ffff */
.L_x_9435:
[----:B------:R-:W-:Y:S01]  /*90d0*/  HFMA2.MMA R241, -RZ, RZ, 0, 5.9604644775390625e-08 ;  /* 0x00000001fff17435 */ /* 0x000fe200000001ff */
[----:B------:R-:W-:Y:S02]  /*90e0*/  MOV R244, R239 ;  /* 0x000000ef00f47202 */ /* 0x000fe40000000f00 */
[----:B------:R-:W-:Y:S02]  /*90f0*/  MOV R242, 0x1f ;  /* 0x0000001f00f27802 */ /* 0x000fe40000000f00 */
[----:B------:R-:W-:-:S07]  /*9100*/  MOV R77, 0xffffffff ;  /* 0xffffffff004d7802 */ /* 0x000fce0000000f00 */
[----:B-1----:R-:W-:Y:S05]  /*9110*/  WARPSYNC.COLLECTIVE R77, `(.L_x_9507) ;  /* 0x000000004d087348 */ /* 0x002fea0003c00000 */
[----:B------:R0:W2:Y:S02]  /*9120*/  SHFL.DOWN P0, R78, R244, R241, R242 ;  /* 0x080000f1f44e7389 */ /* 0x0000a400000000f2 */
[----:B012---:R-:W-:Y:S01]  /*9130*/  ENDCOLLECTIVE ;  /* 0x000000000000791b */ /* 0x007fe20003800000 */
.L_x_9507:
[----:B------:R-:W-:Y:S02]  /*9140*/  MOV R244, R240 ;  /* 0x000000f000f47202 */ /* 0x000fe40000000f00 */
[----:B------:R-:W-:-:S07]  /*9150*/  MOV R2, R78 ;  /* 0x0000004e00027202 */ /* 0x000fce0000000f00 */
[----:B------:R-:W-:Y:S05]  /*9160*/  WARPSYNC.COLLECTIVE R77, `(.L_x_9508) ;  /* 0x000000004d087348 */ /* 0x000fea0003c00000 */
[----:B------:R0:W1:Y:S02]  /*9170*/  SHFL.DOWN P0, R78, R244, R241, R242 ;  /* 0x080000f1f44e7389 */ /* 0x00006400000000f2 */
[----:B01----:R-:W-:Y:S01]  /*9180*/  ENDCOLLECTIVE ;  /* 0x000000000000791b */ /* 0x003fe20003800000 */
.L_x_9508:
[----:B------:R-:W-:Y:S02]  /*9190*/  MOV R244, R238 ;  /* 0x000000ee00f47202 */ /* 0x000fe40000000f00 */
[----:B------:R-:W-:-:S07]  /*91a0*/  MOV R3, R78 ;  /* 0x0000004e00037202 */ /* 0x000fce0000000f00 */
[----:B------:R-:W-:Y:S05]  /*91b0*/  WARPSYNC.COLLECTIVE R77, `(.L_x_9509) ;  /* 0x000000004d087348 */ /* 0x000fea0003c00000 */
[----:B------:R0:W1:Y:S02]  /*91c0*/  SHFL.DOWN P0, R78, R244, R241, R242 ;  /* 0x080000f1f44e7389 */ /* 0x00006400000000f2 */
[----:B01----:R-:W-:Y:S01]  /*91d0*/  ENDCOLLECTIVE ;  /* 0x000000000000791b */ /* 0x003fe20003800000 */
.L_x_9509:
[----:B------:R-:W-:Y:S02]  /*91e0*/  MOV R244, R79 ;  /* 0x0000004f00f47202 */ /* 0x000fe40000000f00 */
[----:B------:R-:W-:-:S07]  /*91f0*/  MOV R76, R78 ;  /* 0x0000004e004c7202 */ /* 0x000fce0000000f00 */
[----:B------:R-:W-:Y:S05]  /*9200*/  WARPSYNC.COLLECTIVE R77, `(.L_x_9510) ;  /* 0x000000004d087348 */ /* 0x000fea0003c00000 */
[----:B------:R0:W1:Y:S02]  /*9210*/  SHFL.DOWN P0, R78, R244, R241, R242 ;  /* 0x080000f1f44e7389 */ /* 0x00006400000000f2 */
[----:B01----:R-:W-:Y:S01]  /*9220*/  ENDCOLLECTIVE ;  /* 0x000000000000791b */ /* 0x003fe20003800000 */
.L_x_9510:
[----:B------:R-:W-:Y:S05]  /*9230*/  BRA `(.L_x_9511) ;  /* 0xffffffb400087947 */ /* 0x000fea000383ffff */
.L_x_9438:
        /* <DEDUP_REMOVED lines=8> */
.L_x_9513:
[----:B------:R-:W-:Y:S05]  /*92c0*/  BSYNC B0 ;  /* 0x0000000000007941 */ /* 0x000fea0003800000 */
.L_x_9512:
        /* <DEDUP_REMOVED lines=8> */
.L_x_9514:
[----:B------:R-:W-:Y:S02]  /*9350*/  MOV R244, R238 ;  /* 0x000000ee00f47202 */ /* 0x000fe40000000f00 */
[----:B------:R-:W-:-:S07]  /*9360*/  MOV R3, R78 ;  /* 0x0000004e00037202 */ /* 0x000fce0000000f00 */
[----:B------:R-:W-:Y:S05]  /*9370*/  WARPSYNC.COLLECTIVE R77, `(.L_x_9515) ;  /* 0x000000004d087348 */ /* 0x000fea0003c00000 */
[----:B------:R0:W1:Y:S02]  /*9380*/  SHFL.DOWN P0, R78, R244, R241, R242 ;  /* 0x080000f1f44e7389 */ /* 0x00006400000000f2 */
[----:B01----:R-:W-:Y:S01]  /*9390*/  ENDCOLLECTIVE ;  /* 0x000000000000791b */ /* 0x003fe20003800000 */
.L_x_9515:
[----:B------:R-:W-:Y:S02]  /*93a0*/  MOV R244, R79 ;  /* 0x0000004f00f47202 */ /* 0x000fe40000000f00 */
[----:B------:R-:W-:-:S07]  /*93b0*/  MOV R76, R78 ;  /* 0x0000004e004c7202 */ /* 0x000fce0000000f00 */
[----:B------:R-:W-:Y:S05]  /*93c0*/  WARPSYNC.COLLECTIVE R77, `(.L_x_9516) ;  /* 0x000000004d087348 */ /* 0x000fea0003c00000 */
[----:B------:R0:W1:Y:S02]  /*93d0*/  SHFL.DOWN P0, R78, R244, R241, R242 ;  /* 0x080000f1f44e7389 */ /* 0x00006400000000f2 */
[----:B01----:R-:W-:Y:S01]  /*93e0*/  ENDCOLLECTIVE ;  /* 0x000000000000791b */ /* 0x003fe20003800000 */
.L_x_9516:
[----:B------:R-:W-:Y:S05]  /*93f0*/  BRA `(.L_x_9517) ;  /* 0xffffffb000ec7947 */ /* 0x000fea000383ffff */
.L_x_9441:
        /* <DEDUP_REMOVED lines=8> */
.L_x_9519:
[----:B------:R-:W-:Y:S05]  /*9480*/  BSYNC B0 ;  /* 0x0000000000007941 */ /* 0x000fea0003800000 */
.L_x_9518:
        /* <DEDUP_REMOVED lines=8> */
.L_x_9520:
[----:B------:R-:W-:Y:S02]  /*9510*/  MOV R244, R238 ;  /* 0x000000ee00f47202 */ /* 0x000fe40000000f00 */
[----:B------:R-:W-:-:S07]  /*9520*/  MOV R3, R78 ;  /* 0x0000004e00037202 */ /* 0x000fce0000000f00 */
[----:B------:R-:W-:Y:S05]  /*9530*/  WARPSYNC.COLLECTIVE R77, `(.L_x_9521) ;  /* 0x000000004d087348 */ /* 0x000fea0003c00000 */
[----:B------:R0:W1:Y:S02]  /*9540*/  SHFL.DOWN P0, R78, R244, R241, R242 ;  /* 0x080000f1f44e7389 */ /* 0x00006400000000f2 */
[----:B01----:R-:W-:Y:S01]  /*9550*/  ENDCOLLECTIVE ;  /* 0x000000000000791b */ /* 0x003fe20003800000 */
.L_x_9521:
[----:B------:R-:W-:Y:S02]  /*9560*/  MOV R244, R79 ;  /* 0x0000004f00f47202 */ /* 0x000fe40000000f00 */
[----:B------:R-:W-:-:S07]  /*9570*/  MOV R76, R78 ;  /* 0x0000004e004c7202 */ /* 0x000fce0000000f00 */
[----:B------:R-:W-:Y:S05]  /*9580*/  WARPSYNC.COLLECTIVE R77, `(.L_x_9522) ;  /* 0x000000004d087348 */ /* 0x000fea0003c00000 */
[----:B------:R0:W1:Y:S02]  /*9590*/  SHFL.DOWN P0, R78, R244, R241, R242 ;  /* 0x080000f1f44e7389 */ /* 0x00006400000000f2 */
[----:B01----:R-:W-:Y:S01]  /*95a0*/  ENDCOLLECTIVE ;  /* 0x000000000000791b */ /* 0x003fe20003800000 */
.L_x_9522:
[----:B------:R-:W-:Y:S05]  /*95b0*/  BRA `(.L_x_9523) ;  /* 0xffffffb000d07947 */ /* 0x000fea000383ffff */
.L_x_9444:
        /* <DEDUP_REMOVED lines=8> */
.L_x_9525:
[----:B------:R-:W-:Y:S05]  /*9640*/  BSYNC B0 ;  /* 0x0000000000007941 */ /* 0x000fea0003800000 */
.L_x_9524:
        /* <DEDUP_REMOVED lines=8> */
.L_x_9526:
[----:B------:R-:W-:Y:S02]  /*96d0*/  MOV R244, R238 ;  /* 0x000000ee00f47202 */ /* 0x000fe40000000f00 */
[----:B------:R-:W-:-:S07]  /*96e0*/  MOV R3, R78 ;  /* 0x0000004e00037202 */ /* 0x000fce0000000f00 */
[----:B------:R-:W-:Y:S05]  /*96f0*/  WARPSYNC.COLLECTIVE R77, `(.L_x_9527) ;  /* 0x000000004d087348 */ /* 0x000fea0003c00000 */
[----:B------:R0:W1:Y:S02]  /*9700*/  SHFL.DOWN P0, R78, R244, R241, R242 ;  /* 0x080000f1f44e7389 */ /* 0x00006400000000f2 */
[----:B01----:R-:W-:Y:S01]  /*9710*/  ENDCOLLECTIVE ;  /* 0x000000000000791b */ /* 0x003fe20003800000 */
.L_x_9527:
[----:B------:R-:W-:Y:S02]  /*9720*/  MOV R244, R79 ;  /* 0x0000004f00f47202 */ /* 0x000fe40000000f00 */
[----:B------:R-:W-:-:S07]  /*9730*/  MOV R76, R78 ;  /* 0x0000004e004c7202 */ /* 0x000fce0000000f00 */
[----:B------:R-:W-:Y:S05]  /*9740*/  WARPSYNC.COLLECTIVE R77, `(.L_x_9528) ;  /* 0x000000004d087348 */ /* 0x000fea0003c00000 */
[----:B------:R0:W1:Y:S02]  /*9750*/  SHFL.DOWN P0, R78, R244, R241, R242 ;  /* 0x080000f1f44e7389 */ /* 0x00006400000000f2 */
[----:B01----:R-:W-:Y:S01]  /*9760*/  ENDCOLLECTIVE ;  /* 0x000000000000791b */ /* 0x003fe20003800000 */
.L_x_9528:
[----:B------:R-:W-:Y:S05]  /*9770*/  BRA `(.L_x_9529) ;  /* 0xffffffb000b47947 */ /* 0x000fea000383ffff */
.L_x_9447:
        /* <DEDUP_REMOVED lines=8> */
.L_x_9531:
[----:B------:R-:W-:Y:S05]  /*9800*/  BSYNC B0 ;  /* 0x0000000000007941 */ /* 0x000fea0003800000 */
.L_x_9530:
        /* <DEDUP_REMOVED lines=8> */
.L_x_9532:
[----:B------:R-:W-:Y:S02]  /*9890*/  MOV R244, R238 ;  /* 0x000000ee00f47202 */ /* 0x000fe40000000f00 */
[----:B------:R-:W-:-:S07]  /*98a0*/  MOV R3, R78 ;  /* 0x0000004e00037202 */ /* 0x000fce0000000f00 */
[----:B------:R-:W-:Y:S05]  /*98b0*/  WARPSYNC.COLLECTIVE R77, `(.L_x_9533) ;  /* 0x000000004d087348 */ /* 0x000fea0003c00000 */
[----:B------:R0:W1:Y:S02]  /*98c0*/  SHFL.DOWN P0, R78, R244, R241, R242 ;  /* 0x080000f1f44e7389 */ /* 0x00006400000000f2 */
[----:B01----:R-:W-:Y:S01]  /*98d0*/  ENDCOLLECTIVE ;  /* 0x000000000000791b */ /* 0x003fe20003800000 */
.L_x_9533:
[----:B------:R-:W-:Y:S02]  /*98e0*/  MOV R244, R79 ;  /* 0x0000004f00f47202 */ /* 0x000fe40000000f00 */
[----:B------:R-:W-:-:S07]  /*98f0*/  MOV R76, R78 ;  /* 0x0000004e004c7202 */ /* 0x000fce0000000f00 */
[----:B------:R-:W-:Y:S05]  /*9900*/  WARPSYNC.COLLECTIVE R77, `(.L_x_9534) ;  /* 0x000000004d087348 */ /* 0x000fea0003c00000 */
[----:B------:R0:W1:Y:S02]  /*9910*/  SHFL.DOWN P0, R78, R244, R241, R242 ;  /* 0x080000f1f44e7389 */ /* 0x00006400000000f2 */
[----:B01----:R-:W-:Y:S01]  /*9920*/  ENDCOLLECTIVE ;  /* 0x000000000000791b */ /* 0x003fe20003800000 */
.L_x_9534:
[----:B------:R-:W-:Y:S05]  /*9930*/  BRA `(.L_x_9535) ;  /* 0xffffffb000987947 */ /* 0x000fea000383ffff */
.L_x_9450:
        /* <DEDUP_REMOVED lines=8> */
.L_x_9537:
[----:B------:R-:W-:Y:S05]  /*99c0*/  BSYNC B0 ;  /* 0x0000000000007941 */ /* 0x000fea0003800000 */
.L_x_9536:
        /* <DEDUP_REMOVED lines=10> */
.L_x_9538:
[----:B------:R-:W-:Y:S02]  /*9a70*/  MOV R242, 0x1f ;  /* 0x0000001f00f27802 */ /* 0x000fe40000000f00 */
[----:B------:R-:W-:Y:S02]  /*9a80*/  MOV R76, R238 ;  /* 0x000000ee004c7202 */ /* 0x000fe40000000f00 */
[----:B------:R-:W-:-:S05]  /*9a90*/  MOV R246, R78 ;  /* 0x0000004e00f67202 */ /* 0x000fca0000000f00 */
[-C--:B------:R-:W-:Y:S01]  /*9aa0*/  FMUL.FTZ R78, R70, R246.reuse ;  /* 0x000000f6464e7220 */ /* 0x080fe20000410000 */
[-C--:B------:R-:W-:Y:S01]  /*9ab0*/  FMUL.FTZ R233, R71, R246.reuse ;  /* 0x000000f647e97220 */ /* 0x080fe20000410000 */
[-C--:B------:R-:W-:Y:S01]  /*9ac0*/  FMUL.FTZ R239, R69, R246.reuse ;  /* 0x000000f645ef7220 */ /* 0x080fe20000410000 */
[----:B------:R-:W-:Y:S01]  /*9ad0*/  FMUL.FTZ R246, R68, R246 ;  /* 0x000000f644f67220 */ /* 0x000fe20000410000 */
[-C--:B------:R-:W-:Y:S01]  /*9ae0*/  FFMA.FTZ R235, R71, R236.reuse, R78 ;  /* 0x000000ec47eb7223 */ /* 0x080fe2000001004e */
[----:B------:R-:W-:-:S07]  /*9af0*/  FFMA.FTZ R234, R70, R236, -R233 ;  /* 0x000000ec46ea7223 */ /* 0x000fce00000108e9 */
[----:B------:R-:W-:Y:S05]  /*9b00*/  WARPSYNC.COLLECTIVE R77, `(.L_x_9539) ;  /* 0x000000004d087348 */ /* 0x000fea0003c00000 */
[----:B------:R0:W1:Y:S02]  /*9b10*/  SHFL.IDX P0, R78, R76, R3, R2 ;  /* 0x000000034c4e7389 */ /* 0x0000640000000002 */
[----:B01----:R-:W-:Y:S01]  /*9b20*/  ENDCOLLECTIVE ;  /* 0x000000000000791b */ /* 0x003fe20003800000 */
.L_x_9539:
[----:B------:R-:W-:Y:S02]  /*9b30*/  MOV R76, R79 ;  /* 0x0000004f004c7202 */ /* 0x000fe40000000f00 */
[----:B------:R-:W-:-:S07]  /*9b40*/  MOV R233, R78 ;  /* 0x0000004e00e97202 */ /* 0x000fce0000000f00 */
[----:B------:R-:W-:Y:S05]  /*9b50*/  WARPSYNC.COLLECTIVE R77, `(.L_x_9540) ;  /* 0x000000004d087348 */ /* 0x000fea0003c00000 */
[----:B------:R0:W1:Y:S02]  /*9b60*/  SHFL.IDX P0, R78, R76, R3, R2 ;  /* 0x000000034c4e7389 */ /* 0x0000640000000002 */
[----:B01----:R-:W-:Y:S01]  /*9b70*/  ENDCOLLECTIVE ;  /* 0x000000000000791b */ /* 0x003fe20003800000 */
.L_x_9540:
[----:B------:R-:W-:Y:S02]  /*9b80*/  MOV R76, R68 ;  /* 0x00000044004c7202 */ /* 0x000fe40000000f00 */
[----:B------:R-:W-:-:S07]  /*9b90*/  MOV R232, R78 ;  /* 0x0000004e00e87202 */ /* 0x000fce0000000f00 */
[----:B------:R-:W-:Y:S05]  /*9ba0*/  WARPSYNC.COLLECTIVE R77, `(.L_x_9541) ;  /* 0x000000004d087348 */ /* 0x000fea0003c00000 */
[----:B------:R0:W1:Y:S02]  /*9bb0*/  SHFL.DOWN P0, R78, R244, R241, R242 ;  /* 0x080000f1f44e7389 */ /* 0x00006400000000f2 */
[----:B01----:R-:W-:Y:S01]  /*9bc0*/  ENDCOLLECTIVE ;  /* 0x000000000000791b */ /* 0x003fe20003800000 */
.L_x_9541:
[----:B------:R-:W-:Y:S02]  /*9bd0*/  MOV R244, R240 ;  /* 0x000000f000f47202 */ /* 0x000fe40000000f00 */
[----:B------:R-:W-:-:S07]  /*9be0*/  MOV R237, R78 ;  /* 0x0000004e00ed7202 */ /* 0x000fce0000000f00 */
[----:B------:R-:W-:Y:S05]  /*9bf0*/  WARPSYNC.COLLECTIVE R77, `(.L_x_9542) ;  /* 0x000000004d087348 */ /* 0x000fea0003c00000 */
[----:B------:R0:W1:Y:S02]  /*9c00*/  SHFL.DOWN P0, R78, R244, R241, R242 ;  /* 0x080000f1f44e7389 */ /* 0x00006400000000f2 */
[----:B01----:R-:W-:Y:S01]  /*9c10*/  ENDCOLLECTIVE ;  /* 0x000000000000791b */ /* 0x003fe20003800000 */
.L_x_9542:
[----:B------:R-:W-:Y:S02]  /*9c20*/  MOV R244, R238 ;  /* 0x000000ee00f47202 */ /* 0x000fe40000000f00 */
[----:B------:R-:W-:-:S07]  /*9c30*/  MOV R243, R78 ;  /* 0x0000004e00f37202 */ /* 0x000fce0000000f00 */
[----:B------:R-:W-:Y:S05]  /*9c40*/  WARPSYNC.COLLECTIVE R77, `(.L_x_9543) ;  /* 0x000000004d087348 */ /* 0x000fea0003c00000 */
[----:B------:R0:W1:Y:S02]  /*9c50*/  SHFL.DOWN P0, R78, R244, R241, R242 ;  /* 0x080000f1f44e7389 */ /* 0x00006400000000f2 */
[----:B01----:R-:W-:Y:S01]  /*9c60*/  ENDCOLLECTIVE ;  /* 0x000000000000791b */ /* 0x003fe20003800000 */
.L_x_9543:
[----:B------:R-:W-:Y:S02]  /*9c70*/  MOV R244, R79 ;  /* 0x0000004f00f47202 */ /* 0x000fe40000000f00 */
[----:B------:R-:W-:-:S07]  /*9c80*/  MOV R245, R78 ;  /* 0x0000004e00f57202 */ /* 0x000fce0000000f00 */
[----:B------:R-:W-:Y:S05]  /*9c90*/  WARPSYNC.COLLECTIVE R77, `(.L_x_9544) ;  /* 0x000000004d087348 */ /* 0x000fea0003c00000 */
[----:B------:R0:W1:Y:S02]  /*9ca0*/  SHFL.DOWN P0, R78, R244, R241, R242 ;  /* 0x080000f1f44e7389 */ /* 0x00006400000000f2 */
[----:B01----:R-:W-:Y:S01]  /*9cb0*/  ENDCOLLECTIVE ;  /* 0x000000000000791b */ /* 0x003fe20003800000 */
.L_x_9544:
[----:B------:R-:W-:-:S07]  /*9cc0*/  MOV R247, R78 ;  /* 0x0000004e00f77202 */ /* 0x000fce0000000f00 */
[----:B------:R-:W-:Y:S05]  /*9cd0*/  WARPSYNC.COLLECTIVE R77, `(.L_x_9545) ;  /* 0x000000004d087348 */ /* 0x000fea0003c00000 */
[----:B------:R0:W1:Y:S02]  /*9ce0*/  SHFL.IDX P0, R78, R76, R3, R2 ;  /* 0x000000034c4e7389 */ /* 0x0000640000000002 */
[----:B01----:R-:W-:Y:S01]  /*9cf0*/  ENDCOLLECTIVE ;  /* 0x000000000000791b */ /* 0x003fe20003800000 */
.L_x_9545:
[----:B------:R-:W-:Y:S02]  /*9d00*/  MOV R76, R69 ;  /* 0x00000045004c7202 */ /* 0x000fe40000000f00 */
[----:B------:R-:W-:-:S07]  /*9d10*/  MOV R248, R78 ;  /* 0x0000004e00f87202 */ /* 0x000fce0000000f00 */
[----:B------:R-:W-:Y:S05]  /*9d20*/  WARPSYNC.COLLECTIVE R77, `(.L_x_9546) ;  /* 0x000000004d087348 */ /* 0x000fea0003c00000 */
[----:B------:R0:W1:Y:S02]  /*9d30*/  SHFL.IDX P0, R78, R76, R3, R2 ;  /* 0x000000034c4e7389 */ /* 0x0000640000000002 */
[----:B01----:R-:W-:Y:S01]  /*9d40*/  ENDCOLLECTIVE ;  /* 0x000000000000791b */ /* 0x003fe20003800000 */
.L_x_9546:
[----:B------:R-:W-:Y:S02]  /*9d50*/  MOV R76, R70 ;  /* 0x00000046004c7202 */ /* 0x000fe40000000f00 */
[----:B------:R-:W-:-:S07]  /*9d60*/  MOV R241, R78 ;  /* 0x0000004e00f17202 */ /* 0x000fce0000000f00 */
[----:B------:R-:W-:Y:S05]  /*9d70*/  WARPSYNC.COLLECTIVE R77, `(.L_x_9547) ;  /* 0x000000004d087348 */ /* 0x000fea0003c00000 */
[----:B------:R0:W1:Y:S02]  /*9d80*/  SHFL.IDX P0, R78, R76, R3, R2 ;  /* 0x000000034c4e7389 */ /* 0x0000640000000002 */
[----:B01----:R-:W-:Y:S01]  /*9d90*/  ENDCOLLECTIVE ;  /* 0x000000000000791b */ /* 0x003fe20003800000 */
.L_x_9547:
[----:B------:R-:W-:Y:S02]  /*9da0*/  MOV R76, R71 ;  /* 0x00000047004c7202 */ /* 0x000fe40000000f00 */
[----:B------:R-:W-:-:S07]  /*9db0*/  MOV R242, R78 ;  /* 0x0000004e00f27202 */ /* 0x000fce0000000f00 */
[----:B------:R-:W-:Y:S05]  /*9dc0*/  WARPSYNC.COLLECTIVE R77, `(.L_x_9548) ;  /* 0x000000004d087348 */ /* 0x000fea0003c00000 */
[----:B------:R0:W1:Y:S02]  /*9dd0*/  SHFL.IDX P0, R78, R76, R3, R2 ;  /* 0x000000034c4e7389 */ /* 0x0000640000000002 */
[----:B01----:R-:W-:Y:S01]  /*9de0*/  ENDCOLLECTIVE ;  /* 0x000000000000791b */ /* 0x003fe20003800000 */
.L_x_9548:
[----:B------:R-:W-:Y:S01]  /*9df0*/  MOV R244, R78 ;  /* 0x0000004e00f47202 */ /* 0x000fe20000000f00 */
[----:B------:R-:W-:Y:S06]  /*9e00*/  BRA `(.L_x_9549) ;  /* 0xffffffac00f07947 */ /* 0x000fec000383ffff */
.L_x_9550:
        /* <DEDUP_REMOVED lines=15> */
.L_x_18949:


//--------------------- .text._Z25selective_scan_bwd_kernelI32Selective_Scan_bwd_kernel_traitsILi64ELi16ELb1ELb0ELb0ELb0ELb1EfN3c107complexIfEEEEv12SSMParamsBwd --------------------------
	.section	.text._Z25selective_scan_bwd_kernelI32Selective_Scan_bwd_kernel_traitsILi64ELi16ELb1ELb0ELb0ELb0ELb1EfN3c107complexIfEEEEv12SSMParamsBwd,"ax",@progbits
	.align	128
        .global         _Z25selective_scan_bwd_kernelI32Selective_Scan_bwd_kernel_traitsILi64ELi16ELb1ELb0ELb0ELb0ELb1EfN3c107complexIfEEEEv12SSMParamsBwd
        .type           _Z25selective_scan_bwd_kernelI32Selective_Scan_bwd_kernel_traitsILi64ELi16ELb1ELb0ELb0ELb0ELb1EfN3c107complexIfEEEEv12SSMParamsBwd,@function
        .size           _Z25selective_scan_bwd_kernelI32Selective_Scan_bwd_kernel_traitsILi64ELi16ELb1ELb0ELb0ELb0ELb1EfN3c107complexIfEEEEv12SSMParamsBwd,(.L_x_18950 - _Z25selective_scan_bwd_kernelI32Selective_Scan_bwd_kernel_traitsILi64ELi16ELb1ELb0ELb0ELb0ELb1EfN3c107complexIfEEEEv12SSMParamsBwd)
        .other          _Z25selective_scan_bwd_kernelI32Selective_Scan_bwd_kernel_traitsILi64ELi16ELb1ELb0ELb0ELb0ELb1EfN3c107complexIfEEEEv12SSMParamsBwd,@"STO_CUDA_ENTRY STV_DEFAULT"
_Z25selective_scan_bwd_kernelI32Selective_Scan_bwd_kernel_traitsILi64ELi16ELb1ELb0ELb0ELb0ELb1EfN3c107complexIfEEEEv12SSMParamsBwd:
.text._Z25selective_scan_bwd_kernelI32Selective_Scan_bwd_kernel_traitsILi64ELi16ELb1ELb0ELb0ELb0ELb1EfN3c107complexIfEEEEv12SSMParamsBwd:
        /* <DEDUP_REMOVED lines=116> */
.L_x_9585:
[----:B------:R-:W-:Y:S01]  /*0740*/  BAR.SYNC.DEFER_BLOCKING 0x0 ;  /* 0x0000000000007b1d */ /* 0x000fe20000010000 */
[----:B------:R-:W-:Y:S02]  /*0750*/  MOV R4, UR24 ;  /* 0x0000001800047c02 */ /* 0x000fe40008000f00 */
[----:B------:R-:W-:Y:S02]  /*0760*/  MOV R5, UR25 ;  /* 0x0000001900057c02 */ /* 0x000fe40008000f00 */
[C---:B------:R-:W-:Y:S01]  /*0770*/  LOP3.LUT R129, R131.reuse, 0x1f, R135, 0xf8, !PT ;  /* 0x0000001f83817812 */ /* 0x040fe200078ef887 */
[----:B------:R-:W-:Y:S01]  /*0780*/  ULDC.64 UR6, c[0x0][0x2a8] ;  /* 0x0000aa0000067ab9 */ /* 0x000fe20000000a00 */
[----:B--2---:R-:W-:Y:S01]  /*0790*/  IADD3 R3, R131, R134, RZ ;  /* 0x0000008683037210 */ /* 0x004fe20007ffe0ff */
[----:B------:R-:W0:Y:S02]  /*07a0*/  LDC.64 R126, c[0x0][0x3e8] ;  /* 0x0000fa00ff7e7b82 */ /* 0x000e240000000a00 */
[----:B------:R-:W-:-:S05]  /*07b0*/  IMAD.WIDE R4, R129, 0x10, R4 ;  /* 0x0000001081047825 */ /* 0x000fca00078e0204 */
[----:B------:R-:W2:Y:S04]  /*07c0*/  LDG.E.128 R8, desc[UR12][R4.64] ;  /* 0x0000000c04087981 */ /* 0x000ea8000c1e1d00 */
[----:B------:R-:W3:Y:S04]  /*07d0*/  LDG.E.128 R12, desc[UR12][R4.64+0x200] ;  /* 0x0002000c040c7981 */ /* 0x000ee8000c1e1d00 */
[----:B------:R-:W4:Y:S04]  /*07e0*/  LDG.E.128 R16, desc[UR12][R4.64+0x400] ;  /* 0x0004000c04107981 */ /* 0x000f28000c1e1d00 */
[----:B------:R1:W5:Y:S01]  /*07f0*/  LDG.E.128 R20, desc[UR12][R4.64+0x600] ;  /* 0x0006000c04147981 */ /* 0x000362000c1e1d00 */
[----:B------:R-:W-:Y:S01]  /*0800*/  LEA R0, R3, R132, 0x4 ;  /* 0x0000008403007211 */ /* 0x000fe200078e20ff */
[----:B------:R-:W-:Y:S01]  /*0810*/  IMAD R3, R134, 0x3, R3 ;  /* 0x0000000386037824 */ /* 0x000fe200078e0203 */
[----:B------:R-:W-:-:S02]  /*0820*/  MOV R6, UR26 ;  /* 0x0000001a00067c02 */ /* 0x000fc40008000f00 */
[----:B------:R-:W-:Y:S02]  /*0830*/  MOV R7, UR27 ;  /* 0x0000001b00077c02 */ /* 0x000fe40008000f00 */
[----:B------:R-:W-:Y:S01]  /*0840*/  LEA R2, R3, R132, 0x4 ;  /* 0x0000008403027211 */ /* 0x000fe200078e20ff */
[----:B-1----:R-:W-:Y:S01]  /*0850*/  IMAD.WIDE R4, R129, 0x10, R6 ;  /* 0x0000001081047825 */ /* 0x002fe200078e0206 */
        /* <DEDUP_REMOVED lines=18> */
[----:B--2---:R-:W-:Y:S04]  /*0980*/  STS.128 [R0+0x200], R12 ;  /* 0x0002000c00007388 */ /* 0x004fe80000000c00 */
[----:B---3--:R2:W-:Y:S04]  /*0990*/  STS.128 [R0+0x400], R16 ;  /* 0x0004001000007388 */ /* 0x0085e80000000c00 */
[----:B----4-:R3:W-:Y:S01]  /*09a0*/  STS.128 [R0+0x600], R20 ;  /* 0x0006001400007388 */ /* 0x0107e20000000c00 */
[----:B------:R-:W-:-:S03]  /*09b0*/  NOP ;  /* 0x0000000000007918 */ /* 0x000fc60000000000 */
[----:B------:R-:W-:Y:S01]  /*09c0*/  LDS.128 R72, [R2] ;  /* 0x0000000002487984 */ /* 0x000fe20000000c00 */
[----:B-1----:R-:W1:Y:S03]  /*09d0*/  LDC.64 R8, c[0x0][0x2a0] ;  /* 0x0000a800ff087b82 */ /* 0x002e660000000a00 */
[----:B------:R-:W-:Y:S04]  /*09e0*/  LDS.128 R60, [R2+0x10] ;  /* 0x00001000023c7984 */ /* 0x000fe80000000c00 */
[----:B------:R-:W-:Y:S01]  /*09f0*/  LDS.128 R56, [R2+0x20] ;  /* 0x0000200002387984 */ /* 0x000fe20000000c00 */
[----:B------:R-:W-:Y:S01]  /*0a00*/  LEA R70, R133, 0xfffffc00, 0xa ;  /* 0xfffffc0085467811 */ /* 0x000fe200078e50ff */
[----:B--2---:R-:W2:Y:S02]  /*0a10*/  LDC.64 R16, c[0x0][0x318] ;  /* 0x0000c600ff107b82 */ /* 0x004ea40000000a00 */
[----:B------:R-:W-:Y:S06]  /*0a20*/  LDS.128 R52, [R2+0x30] ;  /* 0x0000300002347984 */ /* 0x000fec0000000c00 */
[----:B------:R-:W-:Y:S06]  /*0a30*/  BAR.SYNC.DEFER_BLOCKING 0x0 ;  /* 0x0000000000007b1d */ /* 0x000fec0000010000 */
[----:B------:R-:W4:Y:S04]  /*0a40*/  LDG.E.128 R24, desc[UR12][R6.64] ;  /* 0x0000000c06187981 */ /* 0x000f28000c1e1d00 */
[----:B------:R-:W5:Y:S04]  /*0a50*/  LDG.E.128 R28, desc[UR12][R6.64+0x200] ;  /* 0x0002000c061c7981 */ /* 0x000f68000c1e1d00 */
[----:B------:R-:W5:Y:S04]  /*0a60*/  LDG.E.128 R32, desc[UR12][R6.64+0x400] ;  /* 0x0004000c06207981 */ /* 0x000f68000c1e1d00 */
[----:B---3--:R-:W3:Y:S01]  /*0a70*/  LDG.E.128 R20, desc[UR12][R6.64+0x600] ;  /* 0x0006000c06147981 */ /* 0x008ee2000c1e1d00 */
[----:B------:R-:W-:Y:S01]  /*0a80*/  SHF.R.S32.HI R71, RZ, 0x1f, R70 ;  /* 0x0000001fff477819 */ /* 0x000fe20000011446 */
[----:B-1----:R-:W-:-:S04]  /*0a90*/  IMAD R4, R8, UR15, RZ ;  /* 0x0000000f08047c24 */ /* 0x002fc8000f8e02ff */
[----:B------:R-:W-:Y:S02]  /*0aa0*/  IMAD R3, R9, UR14, R4 ;  /* 0x0000000e09037c24 */ /* 0x000fe4000f8e0204 */
[----:B------:R-:W-:-:S04]  /*0ab0*/  IMAD.WIDE.U32 R4, R8, UR14, R70 ;  /* 0x0000000e08047c25 */ /* 0x000fc8000f8e0046 */
[----:B------:R-:W-:Y:S01]  /*0ac0*/  IMAD R8, R136, UR6, RZ ;  /* 0x0000000688087c24 */ /* 0x000fe2000f8e02ff */
[----:B------:R-:W-:-:S03]  /*0ad0*/  IADD3 R5, R5, R3, RZ ;  /* 0x0000000305057210 */ /* 0x000fc60007ffe0ff */
[C---:B------:R-:W-:Y:S02]  /*0ae0*/  IMAD R3, R141.reuse, UR7, R8 ;  /* 0x000000078d037c24 */ /* 0x040fe4000f8e0208 */
[----:B------:R-:W-:Y:S01]  /*0af0*/  IMAD.WIDE.U32 R4, R141, UR6, R4 ;  /* 0x000000068d047c25 */ /* 0x000fe2000f8e0004 */
[----:B------:R-:W-:-:S04]  /*0b00*/  ULDC.64 UR6, c[0x0][0x2b8] ;  /* 0x0000ae0000067ab9 */ /* 0x000fc80000000a00 */
[----:B------:R-:W-:Y:S02]  /*0b10*/  IADD3 R3, R5, R3, RZ ;  /* 0x0000000305037210 */ /* 0x000fe40007ffe0ff */
[----:B--2---:R-:W-:-:S04]  /*0b20*/  LEA R16, P0, R4, R16, 0x2 ;  /* 0x0000001004107211 */ /* 0x004fc800078010ff */
[----:B------:R-:W-:-:S03]  /*0b30*/  LEA.HI.X R17, R4, R17, R3, 0x2, P0 ;  /* 0x0000001104117211 */ /* 0x000fc600000f1403 */
[----:B------:R-:W-:Y:S01]  /*0b40*/  IMAD.WIDE R16, R129, 0x10, R16 ;  /* 0x0000001081107825 */ /* 0x000fe200078e0210 */
[----:B----4-:R-:W-:Y:S04]  /*0b50*/  STS.128 [R0], R24 ;  /* 0x0000001800007388 */ /* 0x010fe80000000c00 */
[----:B-----5:R-:W-:Y:S04]  /*0b60*/  STS.128 [R0+0x200], R28 ;  /* 0x0002001c00007388 */ /* 0x020fe80000000c00 */
[----:B------:R1:W-:Y:S04]  /*0b70*/  STS.128 [R0+0x400], R32 ;  /* 0x0004002000007388 */ /* 0x0003e80000000c00 */
[----:B---3--:R2:W-:Y:S01]  /*0b80*/  STS.128 [R0+0x600], R20 ;  /* 0x0006001400007388 */ /* 0x0085e20000000c00 */
[----:B------:R-:W-:-:S03]  /*0b90*/  NOP ;  /* 0x0000000000007918 */ /* 0x000fc60000000000 */
[----:B------:R-:W-:Y:S04]  /*0ba0*/  LDS.128 R76, [R2] ;  /* 0x00000000024c7984 */ /* 0x000fe80000000c00 */
[----:B------:R-:W-:Y:S01]  /*0bb0*/  LDS.128 R4, [R2+0x10] ;  /* 0x0000100002047984 */ /* 0x000fe20000000c00 */
[----:B-1----:R-:W1:Y:S03]  /*0bc0*/  LDC.64 R32, c[0x0][0x308] ;  /* 0x0000c200ff207b82 */ /* 0x002e660000000a00 */
[----:B------:R-:W-:Y:S04]  /*0bd0*/  LDS.128 R8, [R2+0x20] ;  /* 0x0000200002087984 */ /* 0x000fe80000000c00 */
[----:B------:R-:W-:Y:S01]  /*0be0*/  LDS.128 R12, [R2+0x30] ;  /* 0x00003000020c7984 */ /* 0x000fe20000000c00 */
[----:B--2---:R-:W2:Y:S08]  /*0bf0*/  LDC.64 R20, c[0x0][0x2b0] ;  /* 0x0000ac00ff147b82 */ /* 0x004eb00000000a00 */
[----:B------:R-:W-:Y:S06]  /*0c00*/  BAR.SYNC.DEFER_BLOCKING 0x0 ;  /* 0x0000000000007b1d */ /* 0x000fec0000010000 */
[----:B------:R-:W3:Y:S04]  /*0c10*/  LDG.E.128 R24, desc[UR12][R16.64] ;  /* 0x0000000c10187981 */ /* 0x000ee8000c1e1d00 */
[----:B------:R-:W4:Y:S04]  /*0c20*/  LDG.E.128 R84, desc[UR12][R16.64+0x200] ;  /* 0x0002000c10547981 */ /* 0x000f28000c1e1d00 */
[----:B------:R-:W5:Y:S04]  /*0c30*/  LDG.E.128 R92, desc[UR12][R16.64+0x400] ;  /* 0x0004000c105c7981 */ /* 0x000f68000c1e1d00 */
[----:B------:R0:W5:Y:S01]  /*0c40*/  LDG.E.128 R96, desc[UR12][R16.64+0x600] ;  /* 0x0006000c10607981 */ /* 0x000162000c1e1d00 */
[----:B--2---:R-:W-:-:S04]  /*0c50*/  IMAD R18, R20, UR15, RZ ;  /* 0x0000000f14127c24 */ /* 0x004fc8000f8e02ff */
[----:B------:R-:W-:Y:S02]  /*0c60*/  IMAD R3, R21, UR14, R18 ;  /* 0x0000000e15037c24 */ /* 0x000fe4000f8e0212 */
[----:B------:R-:W-:-:S04]  /*0c70*/  IMAD.WIDE.U32 R18, R20, UR14, R70 ;  /* 0x0000000e14127c25 */ /* 0x000fc8000f8e0046 */
[----:B------:R-:W-:Y:S01]  /*0c80*/  IMAD R20, R136, UR6, RZ ;  /* 0x0000000688147c24 */ /* 0x000fe2000f8e02ff */
[----:B------:R-:W-:-:S03]  /*0c90*/  IADD3 R19, R19, R3, RZ ;  /* 0x0000000313137210 */ /* 0x000fc60007ffe0ff */
[C---:B------:R-:W-:Y:S02]  /*0ca0*/  IMAD R3, R141.reuse, UR7, R20 ;  /* 0x000000078d037c24 */ /* 0x040fe4000f8e0214 */
[----:B0-----:R-:W-:Y:S01]  /*0cb0*/  IMAD.WIDE.U32 R16, R141, UR6, R18 ;  /* 0x000000068d107c25 */ /* 0x001fe2000f8e0012 */
[----:B------:R-:W-:-:S04]  /*0cc0*/  ULDC.64 UR6, c[0x0][0x3a0] ;  /* 0x0000e80000067ab9 */ /* 0x000fc80000000a00 */
[----:B------:R-:W-:Y:S02]  /*0cd0*/  IADD3 R3, R17, R3, RZ ;  /* 0x0000000311037210 */ /* 0x000fe40007ffe0ff */
[----:B-1----:R-:W-:-:S04]  /*0ce0*/  LEA R32, P0, R16, R32, 0x2 ;  /* 0x0000002010207211 */ /* 0x002fc800078010ff */
[----:B------:R-:W-:-:S03]  /*0cf0*/  LEA.HI.X R33, R16, R33, R3, 0x2, P0 ;  /* 0x0000002110217211 */ /* 0x000fc600000f1403 */
[----:B------:R-:W-:Y:S01]  /*0d00*/  IMAD.WIDE R32, R129, 0x10, R32 ;  /* 0x0000001081207825 */ /* 0x000fe200078e0220 */
[----:B---3--:R0:W-:Y:S04]  /*0d10*/  STS.128 [R0], R24 ;  /* 0x0000001800007388 */ /* 0x0081e80000000c00 */
[----:B----4-:R1:W-:Y:S04]  /*0d20*/  STS.128 [R0+0x200], R84 ;  /* 0x0002005400007388 */ /* 0x0103e80000000c00 */
[----:B-----5:R2:W-:Y:S04]  /*0d30*/  STS.128 [R0+0x400], R92 ;  /* 0x0004005c00007388 */ /* 0x0205e80000000c00 */
[----:B------:R-:W-:Y:S01]  /*0d40*/  STS.128 [R0+0x600], R96 ;  /* 0x0006006000007388 */ /* 0x000fe20000000c00 */
        /* <DEDUP_REMOVED lines=24> */
[----:B------:R-:W0:Y:S08]  /*0ed0*/  MUFU.EX2 R3, R3 ;  /* 0x0000000300037308 */ /* 0x000e300000000800 */
[----:B------:R-:W-:Y:S01]  /*0ee0*/  MUFU.EX2 R35, R35 ;  /* 0x0000002300237308 */ /* 0x000fe20000000800 */
[----:B-1----:R-:W-:-:S07]  /*0ef0*/  FADD.FTZ R34, R34, 1 ;  /* 0x3f80000022227421 */ /* 0x002fce0000010000 */
[----:B------:R1:W3:Y:S01]  /*0f00*/  MUFU.EX2 R97, R96 ;  /* 0x0000006000617308 */ /* 0x0002e20000000800 */
[----:B0-----:R-:W-:-:S07]  /*0f10*/  FADD.FTZ R3, R3, 1 ;  /* 0x3f80000003037421 */ /* 0x001fce0000010000 */
[----:B------:R0:W4:Y:S01]  /*0f20*/  MUFU.EX2 R99, R32 ;  /* 0x0000002000637308 */ /* 0x0001220000000800 */
[----:B-1----:R-:W-:-:S07]  /*0f30*/  FMUL.FTZ R96, R17, -1.4426950216293334961 ;  /* 0xbfb8aa3b11607820 */ /* 0x002fce0000410000 */
[----:B------:R1:W5:Y:S01]  /*0f40*/  MUFU.EX2 R104, R33 ;  /* 0x0000002100687308 */ /* 0x0003620000000800 */
[----:B0-----:R-:W-:Y:S01]  /*0f50*/  FMUL.FTZ R32, R19, -1.4426950216293334961 ;  /* 0xbfb8aa3b13207820 */ /* 0x001fe20000410000 */
[----:B---3--:R-:W-:-:S06]  /*0f60*/  FADD.FTZ R97, R97, 1 ;  /* 0x3f80000061617421 */ /* 0x008fcc0000010000 */
[----:B------:R-:W0:Y:S01]  /*0f70*/  MUFU.EX2 R98, R98 ;  /* 0x0000006200627308 */ /* 0x000e220000000800 */
[----:B-1----:R-:W-:Y:S01]  /*0f80*/  FMUL.FTZ R33, R20, -1.4426950216293334961 ;  /* 0xbfb8aa3b14217820 */ /* 0x002fe20000410000 */
[----:B----4-:R-:W-:-:S06]  /*0f90*/  FADD.FTZ R99, R99, 1 ;  /* 0x3f80000063637421 */ /* 0x010fcc0000010000 */
[----:B------:R-:W1:Y:S01]  /*0fa0*/  MUFU.EX2 R105, R100 ;  /* 0x0000006400697308 */ /* 0x000e620000000800 */
[----:B-----5:R-:W-:-:S07]  /*0fb0*/  FADD.FTZ R104, R104, 1 ;  /* 0x3f80000068687421 */ /* 0x020fce0000010000 */
[----:B------:R-:W3:Y:S01]  /*0fc0*/  MUFU.EX2 R106, R101 ;  /* 0x00000065006a7308 */ /* 0x000ee20000000800 */
[----:B0-----:R-:W-:-:S07]  /*0fd0*/  FADD.FTZ R98, R98, 1 ;  /* 0x3f80000062627421 */ /* 0x001fce0000010000 */
[----:B------:R0:W4:Y:S01]  /*0fe0*/  MUFU.EX2 R107, R96 ;  /* 0x00000060006b7308 */ /* 0x0001220000000800 */
[----:B-1----:R-:W-:-:S07]  /*0ff0*/  FADD.FTZ R105, R105, 1 ;  /* 0x3f80000069697421 */ /* 0x002fce0000010000 */
[----:B------:R-:W1:Y:S01]  /*1000*/  MUFU.EX2 R115, R32 ;  /* 0x0000002000737308 */ /* 0x000e620000000800 */
[----:B0-----:R-:W-:Y:S01]  /*1010*/  FADD.FTZ R96, R35, 1 ;  /* 0x3f80000023607421 */ /* 0x001fe20000010000 */
[----:B---3--:R-:W-:-:S06]  /*1020*/  FADD.FTZ R106, R106, 1 ;  /* 0x3f8000006a6a7421 */ /* 0x008fcc0000010000 */
[----:B------:R-:W0:Y:S01]  /*1030*/  MUFU.EX2 R120, R33 ;  /* 0x0000002100787308 */ /* 0x000e220000000800 */
[----:B----4-:R-:W-:-:S07]  /*1040*/  FADD.FTZ R107, R107, 1 ;  /* 0x3f8000006b6b7421 */ /* 0x010fce0000010000 */
[----:B------:R-:W3:Y:S01]  /*1050*/  MUFU.RCP R101, R3 ;  /* 0x0000000300657308 */ /* 0x000ee20000001000 */
[----:B-1----:R-:W-:-:S07]  /*1060*/  FADD.FTZ R115, R115, 1 ;  /* 0x3f80000073737421 */ /* 0x002fce0000010000 */
[----:B------:R-:W1:Y:S01]  /*1070*/  MUFU.RCP R100, R34 ;  /* 0x0000002200647308 */ /* 0x000e620000001000 */
[----:B0-----:R-:W-:-:S07]  /*1080*/  FADD.FTZ R120, R120, 1 ;  /* 0x3f80000078787421 */ /* 0x001fce0000010000 */
[----:B------:R-:W-:Y:S01]  /*1090*/  MUFU.EX2 R110, R102 ;  /* 0x00000066006e7308 */ /* 0x000fe20000000800 */
[----:B---3--:R-:W-:-:S07]  /*10a0*/  FADD.FTZ R3, -R101, 1 ;  /* 0x3f80000065037421 */ /* 0x008fce0000010100 */
[----:B------:R0:W3:Y:S08]  /*10b0*/  MUFU.RCP R102, R97 ;  /* 0x0000006100667308 */ /* 0x0000f00000001000 */
[----:B------:R1:W-:Y:S01]  /*10c0*/  MUFU.RCP R103, R96 ;  /* 0x0000006000677308 */ /* 0x0003e20000001000 */
[----:B0-----:R-:W-:-:S07]  /*10d0*/  FMUL.FTZ R97, R28, R101 ;  /* 0x000000651c617220 */ /* 0x001fce0000410000 */
[----:B------:R-:W0:Y:S01]  /*10e0*/  MUFU.EX2 R123, R109 ;  /* 0x0000006d007b7308 */ /* 0x000e220000000800 */
[----:B-1----:R-:W-:-:S04]  /*10f0*/  FMUL.FTZ R96, R29, R100 ;  /* 0x000000641d607220 */ /* 0x002fc80000410000 */
[----:B------:R-:W-:-:S03]  /*1100*/  FMUL.FTZ R112, R77, R96 ;  /* 0x000000604d707220 */ /* 0x000fc60000410000 */
[----:B------:R3:W-:Y:S08]  /*1110*/  MUFU.RCP R109, R98 ;  /* 0x00000062006d7308 */ /* 0x0007f00000001000 */
[----:B------:R-:W1:Y:S01]  /*1120*/  MUFU.EX2 R122, R108 ;  /* 0x0000006c007a7308 */ /* 0x000e620000000800 */
[----:B---3--:R-:W-:Y:S01]  /*1130*/  FMUL.FTZ R98, R31, R102 ;  /* 0x000000661f627220 */ /* 0x008fe20000410000 */
[----:B0-----:R-:W-:-:S06]  /*1140*/  FADD.FTZ R123, R123, 1 ;  /* 0x3f8000007b7b7421 */ /* 0x001fcc0000010000 */
[----:B------:R0:W3:Y:S08]  /*1150*/  MUFU.RCP R108, R99 ;  /* 0x00000063006c7308 */ /* 0x0000f00000001000 */
[----:B------:R3:W-:Y:S01]  /*1160*/  MUFU.RCP R113, R104 ;  /* 0x0000006800717308 */ /* 0x0007e20000001000 */
[----:B0-----:R-:W-:Y:S01]  /*1170*/  FMUL.FTZ R99, R30, R103 ;  /* 0x000000671e637220 */ /* 0x001fe20000410000 */
[----:B-1----:R-:W-:-:S06]  /*1180*/  FADD.FTZ R122, R122, 1 ;  /* 0x3f8000007a7a7421 */ /* 0x002fcc0000010000 */
[----:B------:R0:W1:Y:S01]  /*1190*/  MUFU.RCP R114, R105 ;  /* 0x0000006900727308 */ /* 0x0000620000001000 */
[----:B---3--:R-:W-:-:S07]  /*11a0*/  FMUL.FTZ R104, R81, R108 ;  /* 0x0000006c51687220 */ /* 0x008fce0000410000 */
[----:B------:R3:W4:Y:S01]  /*11b0*/  MUFU.EX2 R124, R111 ;  /* 0x0000006f007c7308 */ /* 0x0007220000000800 */
[----:B0-----:R-:W-:-:S07]  /*11c0*/  FMUL.FTZ R105, R80, R109 ;  /* 0x0000006d50697220 */ /* 0x001fce0000410000 */
[----:B------:R1:W0:Y:S01]  /*11d0*/  MUFU.RCP R117, R106 ;  /* 0x0000006a00757308 */ /* 0x0002220000001000 */
[----:B---3--:R-:W-:-:S07]  /*11e0*/  FMUL.FTZ R111, R78, R99 ;  /* 0x000000634e6f7220 */ /* 0x008fce0000410000 */
[----:B------:R3:W-:Y:S01]  /*11f0*/  MUFU.RCP R116, R107 ;  /* 0x0000006b00747308 */ /* 0x0007e20000001000 */
[----:B-1----:R-:W-:Y:S01]  /*1200*/  FMUL.FTZ R106, R83, R114 ;  /* 0x00000072536a7220 */ /* 0x002fe20000410000 */
[----:B----4-:R-:W-:-:S06]  /*1210*/  FADD.FTZ R124, R124, 1 ;  /* 0x3f8000007c7c7421 */ /* 0x010fcc0000010000 */
[----:B------:R-:W-:Y:S01]  /*1220*/  MUFU.RCP R121, R120 ;  /* 0x0000007800797308 */ /* 0x000fe20000001000 */
[----:B---3--:R-:W-:-:S04]  /*1230*/  FMUL.FTZ R107, R82, R113 ;  /* 0x00000071526b7220 */ /* 0x008fc80000410000 */
[----:B------:R-:W-:-:S03]  /*1240*/  FMUL.FTZ R143, R6, R107 ;  /* 0x0000006b068f7220 */ /* 0x000fc60000410000 */
        /* <DEDUP_REMOVED lines=9> */
[----:B------:R-:W4:Y:S01]  /*12e0*/  LDS.128 R32, [R2] ;  /* 0x0000000002207984 */ /* 0x000f220000000c00 */
[----:B-1----:R-:W-:Y:S01]  /*12f0*/  FADD.FTZ R89, -R109, 1 ;  /* 0x3f8000006d597421 */ /* 0x002fe20000010100 */
[----:B------:R-:W-:Y:S01]  /*1300*/  FADD.FTZ R88, -R108, 1 ;  /* 0x3f8000006c587421 */ /* 0x000fe20000010100 */
[----:B------:R-:W-:Y:S01]  /*1310*/  FADD.FTZ R91, -R113, 1 ;  /* 0x3f800000715b7421 */ /* 0x000fe20000010100 */
[----:B------:R-:W1:Y:S01]  /*1320*/  LDS.128 R24, [R2+0x10] ;  /* 0x0000100002187984 */ /* 0x000e620000000c00 */
[----:B---3--:R-:W-:Y:S01]  /*1330*/  FFMA.FTZ R85, R28, R3, 1 ;  /* 0x3f8000001c557423 */ /* 0x008fe20000010003 */
[----:B------:R-:W-:Y:S01]  /*1340*/  FADD.FTZ R28, -R102, 1 ;  /* 0x3f800000661c7421 */ /* 0x000fe20000010100 */
[----:B------:R-:W-:Y:S01]  /*1350*/  FADD.FTZ R84, -R100, 1 ;  /* 0x3f80000064547421 */ /* 0x000fe20000010100 */
[----:B------:R-:W-:Y:S01]  /*1360*/  FADD.FTZ R3, -R103, 1 ;  /* 0x3f80000067037421 */ /* 0x000fe20000010100 */
[----:B--2---:R-:W-:Y:S01]  /*1370*/  FADD.FTZ R92, R110, 1 ;  /* 0x3f8000006e5c7421 */ /* 0x004fe20000010000 */
[----:B------:R-:W-:Y:S01]  /*1380*/  FFMA.FTZ R86, R31, R28, 1 ;  /* 0x3f8000001f567423 */ /* 0x000fe2000001001c */
[----:B------:R-:W-:Y:S01]  /*1390*/  FFMA.FTZ R84, R29, R84, 1 ;  /* 0x3f8000001d547423 */ /* 0x000fe20000010054 */
[----:B------:R-:W-:Y:S01]  /*13a0*/  FFMA.FTZ R87, R30, R3, 1 ;  /* 0x3f8000001e577423 */ /* 0x000fe20000010003 */
[----:B------:R-:W-:Y:S01]  /*13b0*/  FMUL.FTZ R3, R76, R97 ;  /* 0x000000614c037220 */ /* 0x000fe20000410000 */
[----:B------:R-:W2:Y:S01]  /*13c0*/  LDS.128 R28, [R2+0x20] ;  /* 0x00002000021c7984 */ /* 0x000ea20000000c00 */
[----:B------:R-:W-:Y:S01]  /*13d0*/  FMUL.FTZ R110, R79, R98 ;  /* 0x000000624f6e7220 */ /* 0x000fe20000410000 */
[----:B------:R-:W-:Y:S01]  /*13e0*/  FFMA.FTZ R89, R80, R89, 1 ;  /* 0x3f80000050597423 */ /* 0x000fe20000010059 */
[----:B------:R-:W-:Y:S01]  /*13f0*/  FADD.FTZ R80, -R114, 1 ;  /* 0x3f80000072507421 */ /* 0x000fe20000010100 */
[----:B------:R-:W-:Y:S01]  /*1400*/  FFMA.FTZ R90, R81, R88, 1 ;  /* 0x3f800000515a7423 */ /* 0x000fe20000010058 */
[----:B------:R-:W-:Y:S01]  /*1410*/  FFMA.FTZ R93, R82, R91, 1 ;  /* 0x3f800000525d7423 */ /* 0x000fe2000001005b */
[----:B------:R3:W5:Y:S01]  /*1420*/  MUFU.RCP R119, R92 ;  /* 0x0000005c00777308 */ /* 0x0007620000001000 */
[----:B------:R-:W-:Y:S01]  /*1430*/  FFMA.FTZ R94, R83, R80, 1 ;  /* 0x3f800000535e7423 */ /* 0x000fe20000010050 */
[----:B----4-:R-:W-:Y:S01]  /*1440*/  FMUL.FTZ R76, R76, R32 ;  /* 0x000000204c4c7220 */ /* 0x010fe20000410000 */
[----:B------:R-:W-:Y:S01]  /*1450*/  FMUL.FTZ R77, R77, R33 ;  /* 0x000000214d4d7220 */ /* 0x000fe20000410000 */
[----:B------:R-:W-:Y:S01]  /*1460*/  FMUL.FTZ R78, R78, R34 ;  /* 0x000000224e4e7220 */ /* 0x000fe20000410000 */
[----:B------:R-:W-:Y:S01]  /*1470*/  FMUL.FTZ R79, R79, R35 ;  /* 0x000000234f4f7220 */ /* 0x000fe20000410000 */
[----:B------:R-:W-:Y:S01]  /*1480*/  FMUL.FTZ R80, R101, R76 ;  /* 0x0000004c65507220 */ /* 0x000fe20000410000 */
[----:B------:R-:W-:Y:S01]  /*1490*/  FMUL.FTZ R81, R100, R77 ;  /* 0x0000004d64517220 */ /* 0x000fe20000410000 */
[----:B------:R-:W-:Y:S01]  /*14a0*/  FMUL.FTZ R82, R103, R78 ;  /* 0x0000004e67527220 */ /* 0x000fe20000410000 */
[----:B------:R-:W-:Y:S01]  /*14b0*/  FMUL.FTZ R83, R102, R79 ;  /* 0x0000004f66537220 */ /* 0x000fe20000410000 */
[----:B-1----:R-:W-:Y:S01]  /*14c0*/  FMUL.FTZ R88, R4, R24 ;  /* 0x0000001804587220 */ /* 0x002fe20000410000 */
[----:B------:R2:W1:Y:S01]  /*14d0*/  LDS.128 R76, [R2+0x30] ;  /* 0x00003000024c7984 */ /* 0x0004620000000c00 */
[----:B------:R-:W-:Y:S01]  /*14e0*/  FMUL.FTZ R91, R5, R25 ;  /* 0x00000019055b7220 */ /* 0x000fe20000410000 */
[----:B---3--:R-:W-:Y:S01]  /*14f0*/  FMUL.FTZ R92, R6, R26 ;  /* 0x0000001a065c7220 */ /* 0x008fe20000410000 */
[----:B------:R-:W-:Y:S01]  /*1500*/  FMUL.FTZ R80, R80, R85 ;  /* 0x0000005550507220 */ /* 0x000fe20000410000 */
[----:B0-----:R-:W-:Y:S01]  /*1510*/  FADD.FTZ R85, -R117, 1 ;  /* 0x3f80000075557421 */ /* 0x001fe20000010100 */
[----:B------:R-:W-:Y:S01]  /*1520*/  FMUL.FTZ R88, R109, R88 ;  /* 0x000000586d587220 */ /* 0x000fe20000410000 */
[----:B------:R-:W-:Y:S01]  /*1530*/  FMUL.FTZ R91, R108, R91 ;  /* 0x0000005b6c5b7220 */ /* 0x000fe20000410000 */
[----:B------:R-:W-:Y:S01]  /*1540*/  FMUL.FTZ R92, R113, R92 ;  /* 0x0000005c715c7220 */ /* 0x000fe20000410000 */
[----:B--2---:R-:W-:Y:S01]  /*1550*/  FMUL.FTZ R2, R8, R28 ;  /* 0x0000001c08027220 */ /* 0x004fe20000410000 */
        /* <DEDUP_REMOVED lines=8> */
[----:B-----5:R-:W-:Y:S01]  /*15e0*/  FADD.FTZ R85, -R119, 1 ;  /* 0x3f80000077557421 */ /* 0x020fe20000010100 */
[----:B------:R-:W-:Y:S01]  /*15f0*/  FMUL.FTZ R82, R82, R87 ;  /* 0x0000005752527220 */ /* 0x000fe20000410000 */
[----:B------:R-:W-:Y:S01]  /*1600*/  FADD.FTZ R93, -R121, 1 ;  /* 0x3f800000795d7421 */ /* 0x000fe20000010100 */
[----:B------:R-:W-:Y:S01]  /*1610*/  FADD.FTZ R84, -R118, 1 ;  /* 0x3f80000076547421 */ /* 0x000fe20000010100 */
[----:B------:R-:W-:Y:S01]  /*1620*/  FFMA.FTZ R87, R18, R85, 1 ;  /* 0x3f80000012577423 */ /* 0x000fe20000010055 */
[----:B------:R-:W-:Y:S01]  /*1630*/  FMUL.FTZ R95, R114, R95 ;  /* 0x0000005f725f7220 */ /* 0x000fe20000410000 */
[----:B------:R-:W-:Y:S01]  /*1640*/  FADD.FTZ R2, -R116, 1 ;  /* 0x3f80000074027421 */ /* 0x000fe20000010100 */
[----:B------:R-:W-:Y:S01]  /*1650*/  FMUL.FTZ R85, R9, R29 ;  /* 0x0000001d09557220 */ /* 0x000fe20000410000 */
[----:B------:R-:W-:Y:S01]  /*1660*/  FMUL.FTZ R83, R83, R86 ;  /* 0x0000005653537220 */ /* 0x000fe20000410000 */
        /* <DEDUP_REMOVED lines=8> */
[----:B------:R-:W0:Y:S01]  /*16f0*/  LDC.64 R114, c[0x0][0x398] ;  /* 0x0000e600ff727b82 */ /* 0x000e220000000a00 */
[----:B------:R-:W-:Y:S01]  /*1700*/  FMUL.FTZ R84, R119, R84 ;  /* 0x0000005477547220 */ /* 0x000fe20000410000 */
[----:B------:R-:W-:Y:S01]  /*1710*/  FMUL.FTZ R93, R85, R2 ;  /* 0x00000002555d7220 */ /* 0x000fe20000410000 */
[----:B------:R-:W-:Y:S01]  /*1720*/  FADD.FTZ R85, -R123, 1 ;  /* 0x3f8000007b557421 */ /* 0x000fe20000010100 */
[----:B------:R-:W-:Y:S01]  /*1730*/  FMUL.FTZ R95, R95, R86 ;  /* 0x000000565f5f7220 */ /* 0x000fe20000410000 */
[----:B------:R-:W-:Y:S01]  /*1740*/  FADD.FTZ R2, -R122, 1 ;  /* 0x3f8000007a027421 */ /* 0x000fe20000010100 */
[----:B-1----:R-:W-:Y:S01]  /*1750*/  FMUL.FTZ R94, R12, R76 ;  /* 0x0000004c0c5e7220 */ /* 0x002fe20000410000 */
[----:B------:R-:W-:Y:S01]  /*1760*/  FADD.FTZ R86, -R124, 1 ;  /* 0x3f8000007c567421 */ /* 0x000fe20000010100 */
[----:B------:R-:W-:Y:S01]  /*1770*/  LEA R109, R134, R131, 0x2 ;  /* 0x00000083866d7211 */ /* 0x000fe200078e10ff */
[----:B------:R-:W-:Y:S01]  /*1780*/  FFMA.FTZ R2, R21, R2, 1 ;  /* 0x3f80000015027423 */ /* 0x000fe20000010002 */
[----:B------:R-:W-:Y:S01]  /*1790*/  FMUL.FTZ R100, R121, R94 ;  /* 0x0000005e79647220 */ /* 0x000fe20000410000 */
[----:B------:R-:W-:Y:S01]  /*17a0*/  FMUL.FTZ R94, R84, R87 ;  /* 0x00000057545e7220 */ /* 0x000fe20000410000 */
[----:B------:R-:W-:Y:S01]  /*17b0*/  FFMA.FTZ R87, R22, R85, 1 ;  /* 0x3f80000016577423 */ /* 0x000fe20000010055 */
        /* <DEDUP_REMOVED lines=8> */
[----:B------:R-:W-:Y:S01]  /*1840*/  LEA R113, R109, R132, 0x4 ;  /* 0x000000846d717211 */ /* 0x000fe200078e20ff */
[----:B------:R-:W-:Y:S01]  /*1850*/  BAR.SYNC.DEFER_BLOCKING 0x0 ;  /* 0x0000000000007b1d */ /* 0x000fe20000010000 */
[----:B------:R-:W-:Y:S01]  /*1860*/  FMUL.FTZ R101, R85, R2 ;  /* 0x0000000255657220 */ /* 0x000fe20000410000 */
[----:B------:R-:W-:Y:S01]  /*1870*/  FMUL.FTZ R102, R84, R87 ;  /* 0x0000005754667220 */ /* 0x000fe20000410000 */
[----:B------:R-:W-:Y:S01]  /*1880*/  FMUL.FTZ R103, R103, R86 ;  /* 0x0000005667677220 */ /* 0x000fe20000410000 */
[----:B0-----:R-:W-:-:S02]  /*1890*/  IMAD R2, R114, UR15, RZ ;  /* 0x0000000f72027c24 */ /* 0x001fc4000f8e02ff */
[----:B------:R-:W-:Y:S01]  /*18a0*/  FMUL.FTZ R109, R4, R105 ;  /* 0x00000069046d7220 */ /* 0x000fe20000410000 */
[----:B------:R-:W-:Y:S02]  /*18b0*/  IMAD R4, R136, UR6, RZ ;  /* 0x0000000688047c24 */ /* 0x000fe4000f8e02ff */
[----:B------:R-:W-:Y:S01]  /*18c0*/  FMUL.FTZ R108, R5, R104 ;  /* 0x00000068056c7220 */ /* 0x000fe20000410000 */
[----:B------:R-:W-:Y:S02]  /*18d0*/  IMAD R125, R115, UR14, R2 ;  /* 0x0000000e737d7c24 */ /* 0x000fe4000f8e0202 */
[----:B------:R-:W-:Y:S01]  /*18e0*/  FMUL.FTZ R2, R7, R106 ;  /* 0x0000006a07027220 */ /* 0x000fe20000410000 */
[----:B------:R-:W-:-:S04]  /*18f0*/  IMAD.WIDE.U32 R114, R114, UR14, R70 ;  /* 0x0000000e72727c25 */ /* 0x000fc8000f8e0046 */
[----:B------:R-:W-:Y:S01]  /*1900*/  FMUL.FTZ R117, R16, R117 ;  /* 0x0000007510757220 */ /* 0x000fe20000410000 */
[----:B------:R-:W-:Y:S01]  /*1910*/  FMUL.FTZ R116, R17, R116 ;  /* 0x0000007411747220 */ /* 0x000fe20000410000 */
[----:B------:R-:W-:Y:S01]  /*1920*/  FMUL.FTZ R119, R18, R119 ;  /* 0x0000007712777220 */ /* 0x000fe20000410000 */
[----:B------:R-:W-:Y:S01]  /*1930*/  IMAD R7, R141, UR7, R4 ;  /* 0x000000078d077c24 */ /* 0x000fe2000f8e0204 */
[----:B------:R-:W-:Y:S01]  /*1940*/  IADD3 R115, R115, R125, RZ ;  /* 0x0000007d73737210 */ /* 0x000fe20007ffe0ff */
[----:B------:R-:W-:Y:S01]  /*1950*/  FMUL.FTZ R118, R19, R118 ;  /* 0x0000007613767220 */ /* 0x000fe20000410000 */
[----:B------:R-:W-:Y:S01]  /*1960*/  FMUL.FTZ R121, R20, R121 ;  /* 0x0000007914797220 */ /* 0x000fe20000410000 */
[----:B------:R-:W-:Y:S01]  /*1970*/  FMUL.FTZ R122, R21, R122 ;  /* 0x0000007a157a7220 */ /* 0x000fe20000410000 */
[----:B------:R-:W-:Y:S01]  /*1980*/  FMUL.FTZ R123, R22, R123 ;  /* 0x0000007b167b7220 */ /* 0x000fe20000410000 */
[----:B------:R-:W-:Y:S01]  /*1990*/  IMAD.WIDE.U32 R4, R141, UR6, R114 ;  /* 0x000000068d047c25 */ /* 0x000fe2000f8e0072 */
[----:B------:R-:W-:Y:S01]  /*19a0*/  ULDC.64 UR6, c[0x0][0x320] ;  /* 0x0000c80000067ab9 */ /* 0x000fe20000000a00 */
[----:B------:R-:W0:Y:S01]  /*19b0*/  LDC R114, c[0x0][0x21c] ;  /* 0x00008700ff727b82 */ /* 0x000e220000000800 */
[----:B------:R-:W-:Y:S01]  /*19c0*/  ISETP.NE.U32.AND P0, PT, RZ, UR6, PT ;  /* 0x00000006ff007c0c */ /* 0x000fe2000bf05070 */
[----:B------:R-:W-:Y:S01]  /*19d0*/  STS.128 [R113], R80 ;  /* 0x0000005071007388 */ /* 0x000fe20000000c00 */
[----:B------:R-:W-:Y:S01]  /*19e0*/  IADD3 R5, R5, R7, RZ ;  /* 0x0000000705057210 */ /* 0x000fe20007ffe0ff */
[----:B------:R-:W-:Y:S01]  /*19f0*/  FMUL.FTZ R124, R23, R124 ;  /* 0x0000007c177c7220 */ /* 0x000fe20000410000 */
[----:B------:R-:W-:Y:S01]  /*1a00*/  LEA R6, P1, R4, R126, 0x2 ;  /* 0x0000007e04067211 */ /* 0x000fe200078210ff */
[----:B------:R-:W-:Y:S01]  /*1a10*/  STS.128 [R113+0x10], R88 ;  /* 0x0000105871007388 */ /* 0x000fe20000000c00 */
[----:B------:R-:W-:Y:S01]  /*1a20*/  ISETP.NE.AND.EX P0, PT, RZ, UR7, PT, P0 ;  /* 0x00000007ff007c0c */ /* 0x000fe2000bf05300 */
[----:B------:R-:W-:Y:S01]  /*1a30*/  FMUL.FTZ R145, R12, R121 ;  /* 0x000000790c917220 */ /* 0x000fe20000410000 */
[----:B------:R-:W-:Y:S01]  /*1a40*/  LEA.HI.X R7, R4, R127, R5, 0x2, P1 ;  /* 0x0000007f04077211 */ /* 0x000fe200008f1405 */
[----:B------:R-:W-:Y:S01]  /*1a50*/  STS.128 [R113+0x20], R92 ;  /* 0x0000205c71007388 */ /* 0x000fe20000000c00 */
[----:B------:R-:W-:Y:S01]  /*1a60*/  FMUL.FTZ R138, R13, R122 ;  /* 0x0000007a0d8a7220 */ /* 0x000fe20000410000 */
[----:B------:R-:W-:Y:S01]  /*1a70*/  FMUL.FTZ R147, R14, R123 ;  /* 0x0000007b0e937220 */ /* 0x000fe20000410000 */
[----:B------:R-:W-:Y:S01]  /*1a80*/  FMUL.FTZ R140, R15, R124 ;  /* 0x0000007c0f8c7220 */ /* 0x000fe20000410000 */
[----:B------:R1:W-:Y:S01]  /*1a90*/  STS.128 [R113+0x30], R100 ;  /* 0x0000306471007388 */ /* 0x0003e20000000c00 */
[----:B------:R-:W-:-:S03]  /*1aa0*/  NOP ;  /* 0x0000000000007918 */ /* 0x000fc60000000000 */
[----:B------:R-:W2:Y:S01]  /*1ab0*/  LDS.128 R80, [R0] ;  /* 0x0000000000507984 */ /* 0x000ea20000000c00 */
[----:B------:R-:W-:-:S03]  /*1ac0*/  IMAD.WIDE R4, R129, 0x10, R6 ;  /* 0x0000001081047825 */ /* 0x000fc600078e0206 */
[----:B------:R-:W3:Y:S04]  /*1ad0*/  LDS.128 R84, [R0+0x200] ;  /* 0x0002000000547984 */ /* 0x000ee80000000c00 */
[----:B------:R-:W4:Y:S01]  /*1ae0*/  LDS.128 R88, [R0+0x400] ;  /* 0x0004000000587984 */ /* 0x000f220000000c00 */
[----:B-1----:R-:W-:Y:S01]  /*1af0*/  FMUL.FTZ R101, R8, R117 ;  /* 0x0000007508657220 */ /* 0x002fe20000410000 */
[----:B------:R-:W-:Y:S01]  /*1b00*/  FFMA.FTZ R8, R48, R3, R139 ;  /* 0x0000000330087223 */ /* 0x000fe2000001008b */
[----:B------:R-:W-:Y:S01]  /*1b10*/  FMUL.FTZ R100, R9, R116 ;  /* 0x0000007409647220 */ /* 0x000fe20000410000 */
[----:B------:R-:W1:Y:S01]  /*1b20*/  LDS.128 R92, [R0+0x600] ;  /* 0x00060000005c7984 */ /* 0x000e620000000c00 */
[----:B------:R-:W-:Y:S01]  /*1b30*/  FMUL.FTZ R103, R10, R119 ;  /* 0x000000770a677220 */ /* 0x000fe20000410000 */
[----:B------:R-:W-:Y:S01]  /*1b40*/  FFMA.FTZ R7, R49, R112, R8 ;  /* 0x0000007031077223 */ /* 0x000fe20000010008 */
[----:B------:R-:W-:-:S03]  /*1b50*/  FMUL.FTZ R102, R11, R118 ;  /* 0x000000760b667220 */ /* 0x000fc60000410000 */
[----:B------:R-:W-:-:S04]  /*1b60*/  FFMA.FTZ R6, R50, R111, R7 ;  /* 0x0000006f32067223 */ /* 0x000fc80000010007 */
[----:B------:R-:W-:Y:S01]  /*1b70*/  FFMA.FTZ R115, R51, R110, R6 ;  /* 0x0000006e33737223 */ /* 0x000fe20000010006 */
        /* <DEDUP_REMOVED lines=10> */
[----:B------:R-:W-:-:S03]  /*1c20*/  FMUL.FTZ R27, R27, R106 ;  /* 0x0000006a1b1b7220 */ /* 0x000fc60000410000 */
[----:B--2---:R-:W0:Y:S01]  /*1c30*/  LDC.64 R80, c[0x0][0x2c0] ;  /* 0x0000b000ff507b82 */ /* 0x004e220000000a00 */
        /* <DEDUP_REMOVED lines=12> */
[----:B------:R-:W-:Y:S04]  /*1d00*/  STS.128 [R113], R32 ;  /* 0x0000002071007388 */ /* 0x000fe80000000c00 */
[----:B------:R-:W-:Y:S01]  /*1d10*/  STS.128 [R113+0x10], R24 ;  /* 0x0000101871007388 */ /* 0x000fe20000000c00 */
[----:B0-----:R-:W-:-:S03]  /*1d20*/  IMAD R6, R80, UR15, RZ ;  /* 0x0000000f50067c24 */ /* 0x001fc6000f8e02ff */
[----:B------:R-:W-:Y:S01]  /*1d30*/  STS.128 [R113+0x20], R28 ;  /* 0x0000201c71007388 */ /* 0x000fe20000000c00 */
[----:B------:R-:W-:-:S03]  /*1d40*/  IMAD.WIDE.U32 R4, R80, UR14, R70 ;  /* 0x0000000e50047c25 */ /* 0x000fc6000f8e0046 */
[----:B------:R-:W-:Y:S01]  /*1d50*/  STS.128 [R113+0x30], R76 ;  /* 0x0000304c71007388 */ /* 0x000fe20000000c00 */
[----:B------:R-:W-:-:S03]  /*1d60*/  NOP ;  /* 0x0000000000007918 */ /* 0x000fc60000000000 */
[----:B------:R-:W0:Y:S01]  /*1d70*/  LDS.128 R8, [R0] ;  /* 0x0000000000087984 */ /* 0x000e220000000c00 */
[----:B------:R-:W-:Y:S02]  /*1d80*/  IMAD R7, R81, UR14, R6 ;  /* 0x0000000e51077c24 */ /* 0x000fe4000f8e0206 */
[----:B------:R-:W-:Y:S01]  /*1d90*/  IMAD R6, R136, UR8, RZ ;  /* 0x0000000888067c24 */ /* 0x000fe2000f8e02ff */
[----:B------:R-:W1:Y:S02]  /*1da0*/  LDS.128 R12, [R0+0x200] ;  /* 0x00020000000c7984 */ /* 0x000e640000000c00 */
[----:B------:R-:W-:Y:S01]  /*1db0*/  IADD3 R5, R5, R7, RZ ;  /* 0x0000000705057210 */ /* 0x000fe20007ffe0ff */
[C---:B------:R-:W-:Y:S01]  /*1dc0*/  IMAD R7, R141.reuse, UR9, R6 ;  /* 0x000000098d077c24 */ /* 0x040fe2000f8e0206 */
[----:B------:R-:W2:Y:S01]  /*1dd0*/  LDS.128 R16, [R0+0x400] ;  /* 0x0004000000107984 */ /* 0x000ea20000000c00 */
[----:B------:R-:W-:-:S03]  /*1de0*/  IMAD.WIDE.U32 R4, R141, UR8, R4 ;  /* 0x000000088d047c25 */ /* 0x000fc6000f8e0004 */
[----:B------:R-:W3:Y:S02]  /*1df0*/  LDS.128 R20, [R0+0x600] ;  /* 0x0006000000147984 */ /* 0x000ee40000000c00 */
[----:B------:R-:W-:Y:S02]  /*1e00*/  IADD3 R5, R5, R7, RZ ;  /* 0x0000000705057210 */ /* 0x000fe40007ffe0ff */
[----:B------:R-:W-:-:S04]  /*1e10*/  LEA R6, P0, R4, UR6, 0x2 ;  /* 0x0000000604067c11 */ /* 0x000fc8000f8010ff */
[----:B------:R-:W-:-:S03]  /*1e20*/  LEA.HI.X R7, R4, UR7, R5, 0x2, P0 ;  /* 0x0000000704077c11 */ /* 0x000fc600080f1405 */
[----:B------:R-:W-:-:S05]  /*1e30*/  IMAD.WIDE R4, R129, 0x10, R6 ;  /* 0x0000001081047825 */ /* 0x000fca00078e0206 */
[----:B0-----:R0:W-:Y:S04]  /*1e40*/  STG.E.128 desc[UR12][R4.64], R8 ;  /* 0x0000000804007986 */ /* 0x0011e8000c101d0c */
[----:B-1----:R0:W-:Y:S04]  /*1e50*/  STG.E.128 desc[UR12][R4.64+0x200], R12 ;  /* 0x0002000c04007986 */ /* 0x0021e8000c101d0c */
[----:B--2---:R0:W-:Y:S04]  /*1e60*/  STG.E.128 desc[UR12][R4.64+0x400], R16 ;  /* 0x0004001004007986 */ /* 0x0041e8000c101d0c */
[----:B---3--:R0:W-:Y:S02]  /*1e70*/  STG.E.128 desc[UR12][R4.64+0x600], R20 ;  /* 0x0006001404007986 */ /* 0x0081e4000c101d0c */
.L_x_9552:
[----:B------:R-:W-:Y:S01]  /*1e80*/  FFMA.FTZ R0, R44, R109, R115 ;  /* 0x0000006d2c007223 */ /* 0x000fe20000010073 */
[----:B------:R-:W-:Y:S01]  /*1e90*/  ISETP.GE.AND P0, PT, R114, 0x1, PT ;  /* 0x000000017200780c */ /* 0x000fe20003f06270 */
[----:B------:R-:W-:Y:S01]  /*1ea0*/  BAR.SYNC.DEFER_BLOCKING 0x0 ;  /* 0x0000000000007b1d */ /* 0x000fe20000010000 */
[----:B------:R-:W-:Y:S01]  /*1eb0*/  CS2R R34, SRZ ;  /* 0x0000000000227805 */ /* 0x000fe2000001ff00 */
[----:B0-2---:R-:W-:Y:S01]  /*1ec0*/  FFMA.FTZ R5, R45, R108, R0 ;  /* 0x0000006c2d057223 */ /* 0x005fe20000010000 */
        /* <DEDUP_REMOVED lines=28> */
[----:B------:R-:W-:-:S03]  /*2090*/  FMUL.FTZ R7, R140, UR4 ;  /* 0x000000048c077c20 */ /* 0x000fc60008410000 */
        /* <DEDUP_REMOVED lines=9> */
[----:B------:R-:W0:Y:S01]  /*2130*/  LDC R96, c[0x0][0x224] ;  /* 0x00008900ff607b82 */ /* 0x000e220000000800 */
[----:B------:R-:W-:Y:S01]  /*2140*/  FADD.FTZ R123, R60, UR5 ;  /* 0x000000053c7b7e21 */ /* 0x000fe20008010000 */
[----:B------:R-:W-:Y:S01]  /*2150*/  FADD.FTZ R124, R61, UR5 ;  /* 0x000000053d7c7e21 */ /* 0x000fe20008010000 */
[----:B------:R-:W-:Y:S01]  /*2160*/  FADD.FTZ R121, R62, UR5 ;  /* 0x000000053e797e21 */ /* 0x000fe20008010000 */
[----:B------:R-:W-:Y:S01]  /*2170*/  FADD.FTZ R122, R63, UR5 ;  /* 0x000000053f7a7e21 */ /* 0x000fe20008010000 */
[----:B------:R-:W-:Y:S01]  /*2180*/  FADD.FTZ R119, R56, UR5 ;  /* 0x0000000538777e21 */ /* 0x000fe20008010000 */
[----:B------:R-:W-:Y:S01]  /*2190*/  FADD.FTZ R120, R57, UR5 ;  /* 0x0000000539787e21 */ /* 0x000fe20008010000 */
[----:B------:R-:W-:Y:S01]  /*21a0*/  FADD.FTZ R117, R58, UR5 ;  /* 0x000000053a757e21 */ /* 0x000fe20008010000 */
[----:B------:R-:W1:Y:S01]  /*21b0*/  LDC.64 R72, c[0x0][0x2e0] ;  /* 0x0000b800ff487b82 */ /* 0x000e620000000a00 */
[----:B------:R-:W-:Y:S01]  /*21c0*/  FADD.FTZ R118, R59, UR5 ;  /* 0x000000053b767e21 */ /* 0x000fe20008010000 */
[----:B------:R-:W-:Y:S01]  /*21d0*/  FADD.FTZ R115, R52, UR5 ;  /* 0x0000000534737e21 */ /* 0x000fe20008010000 */
[----:B------:R-:W-:Y:S01]  /*21e0*/  FADD.FTZ R116, R53, UR5 ;  /* 0x0000000535747e21 */ /* 0x000fe20008010000 */
[----:B------:R-:W-:Y:S01]  /*21f0*/  FADD.FTZ R113, R54, UR5 ;  /* 0x0000000536717e21 */ /* 0x000fe20008010000 */
[----:B------:R-:W-:Y:S01]  /*2200*/  FADD.FTZ R114, R55, UR5 ;  /* 0x0000000537727e21 */ /* 0x000fe20008010000 */
[----:B------:R-:W-:Y:S01]  /*2210*/  HFMA2.MMA R97, -RZ, RZ, 0, 0 ;  /* 0x00000000ff617435 */ /* 0x000fe200000001ff */
[----:B------:R-:W-:Y:S01]  /*2220*/  FADD.FTZ R105, R101, R101 ;  /* 0x0000006565697221 */ /* 0x000fe20000010000 */
[----:B------:R-:W2:Y:S01]  /*2230*/  LDC.64 R74, c[0x0][0x2d8] ;  /* 0x0000b600ff4a7b82 */ /* 0x000ea20000000a00 */
[----:B------:R-:W-:Y:S01]  /*2240*/  FADD.FTZ R104, R100, R100 ;  /* 0x0000006464687221 */ /* 0x000fe20000010000 */
[----:B------:R-:W-:Y:S01]  /*2250*/  FADD.FTZ R0, R3, R3 ;  /* 0x0000000303007221 */ /* 0x000fe20000010000 */
[----:B------:R-:W-:Y:S01]  /*2260*/  FADD.FTZ R112, R112, R112 ;  /* 0x0000007070707221 */ /* 0x000fe20000010000 */
[----:B------:R-:W-:Y:S01]  /*2270*/  FADD.FTZ R111, R111, R111 ;  /* 0x0000006f6f6f7221 */ /* 0x000fe20000010000 */
[----:B------:R-:W-:Y:S01]  /*2280*/  FADD.FTZ R110, R110, R110 ;  /* 0x0000006e6e6e7221 */ /* 0x000fe20000010000 */
[----:B------:R-:W-:Y:S01]  /*2290*/  FADD.FTZ R109, R109, R109 ;  /* 0x0000006d6d6d7221 */ /* 0x000fe20000010000 */
[----:B------:R-:W-:Y:S01]  /*22a0*/  FADD.FTZ R108, R108, R108 ;  /* 0x0000006c6c6c7221 */ /* 0x000fe20000010000 */
[----:B------:R-:W3:Y:S01]  /*22b0*/  LDC.64 R76, c[0x0][0x2d0] ;  /* 0x0000b400ff4c7b82 */ /* 0x000ee20000000a00 */
        /* <DEDUP_REMOVED lines=25> */
[----:B------:R-:W-:Y:S01]  /*2450*/  ULDC UR32, c[0x0][0x224] ;  /* 0x0000890000207ab9 */ /* 0x000fe20000000800 */
[----:B------:R-:W-:Y:S01]  /*2460*/  ULDC UR33, c[0x0][0x21c] ;  /* 0x0000870000217ab9 */ /* 0x000fe20000000800 */
[----:B------:R-:W-:Y:S01]  /*2470*/  ULDC.64 UR8, c[0x0][0x270] ;  /* 0x00009c0000087ab9 */ /* 0x000fe20000000a00 */
[----:B------:R-:W-:Y:S01]  /*2480*/  ULDC.64 UR10, c[0x0][0x268] ;  /* 0x00009a00000a7ab9 */ /* 0x000fe20000000a00 */
[----:B------:R-:W-:Y:S01]  /*2490*/  ULDC.64 UR16, c[0x0][0x250] ;  /* 0x0000940000107ab9 */ /* 0x000fe20000000a00 */
[----:B------:R-:W-:Y:S01]  /*24a0*/  ULDC.64 UR18, c[0x0][0x248] ;  /* 0x0000920000127ab9 */ /* 0x000fe20000000a00 */
[----:B------:R-:W-:Y:S01]  /*24b0*/  ULDC.64 UR20, c[0x0][0x230] ;  /* 0x00008c0000147ab9 */ /* 0x000fe20000000a00 */
[----:B01----:R-:W-:-:S05]  /*24c0*/  ULDC.64 UR22, c[0x0][0x238] ;  /* 0x00008e0000167ab9 */ /* 0x003fca0000000a00 */
.L_x_9584:
[----:B01----:R-:W-:Y:S01]  /*24d0*/  IMAD R52, R136, UR20, RZ ;  /* 0x0000001488347c24 */ /* 0x003fe2000f8e02ff */
        /* <DEDUP_REMOVED lines=8> */
[----:B---3--:R-:W-:-:S04]  /*2560*/  LEA R52, P0, R2, R76, 0x3 ;  /* 0x0000004c02347211 */ /* 0x008fc800078018ff */
[----:B------:R-:W-:-:S05]  /*2570*/  LEA.HI.X R53, R2, R77, R3, 0x3, P0 ;  /* 0x0000004d02357211 */ /* 0x000fca00000f1c03 */
[----:B------:R-:W3:Y:S01]  /*2580*/  LDG.E.64 R2, desc[UR12][R52.64] ;  /* 0x0000000c34027981 */ /* 0x000ee2000c1e1b00 */
[C---:B------:R-:W-:Y:S01]  /*2590*/  IMAD R60, R136.reuse, UR18, RZ ;  /* 0x00000012883c7c24 */ /* 0x040fe2000f8e02ff */
[C---:B------:R-:W-:Y:S01]  /*25a0*/  LOP3.LUT P0, RZ, R135.reuse, 0x1f, RZ, 0xc0, !PT ;  /* 0x0000001f87ff7812 */ /* 0x040fe2000780c0ff */
[----:B------:R-:W-:Y:S01]  /*25b0*/  IMAD R62, R136, UR10, RZ ;  /* 0x0000000a883e7c24 */ /* 0x000fe2000f8e02ff */
[----:B------:R-:W-:Y:S01]  /*25c0*/  ISETP.NE.AND P1, PT, R135, RZ, PT ;  /* 0x000000ff8700720c */ /* 0x000fe20003f25270 */
[----:B------:R-:W-:Y:S01]  /*25d0*/  IMAD R63, R141, UR19, R60 ;  /* 0x000000138d3f7c24 */ /* 0x000fe2000f8e023c */
[----:B------:R-:W-:Y:S01]  /*25e0*/  ISETP.LT.OR P2, PT, R133, 0x2, P0 ;  /* 0x000000028500780c */ /* 0x000fe20000741670 */
[----:B------:R-:W-:Y:S02]  /*25f0*/  IMAD R147, R141, UR11, R62 ;  /* 0x0000000b8d937c24 */ /* 0x000fe4000f8e023e */
[----:B------:R-:W-:-:S10]  /*2600*/  IMAD R60, R56, UR8, RZ ;  /* 0x00000008383c7c24 */ /* 0x000fd4000f8e02ff */
[----:B------:R-:W0:Y:S01]  /*2610*/  @!P2 LDC R62, c[0x0][0x21c] ;  /* 0x00008700ff3eab82 */ /* 0x000e220000000800 */
[----:B---3--:R-:W-:Y:S02]  /*2620*/  R2UR UR31, R3 ;  /* 0x00000000031f72ca */ /* 0x008fe400000e0000 */
[----:B------:R-:W-:Y:S02]  /*2630*/  R2UR UR30, R2 ;  /* 0x00000000021e72ca */ /* 0x000fe400000e0000 */
[----:B------:R-:W-:-:S09]  /*2640*/  IADD3 R2, R133, -0x1, RZ ;  /* 0xffffffff85027810 */ /* 0x000fd20007ffe0ff */
[----:B------:R-:W-:Y:S02]  /*2650*/  FMUL.FTZ R3, R127, UR31 ;  /* 0x0000001f7f037c20 */ /* 0x000fe40008410000 */
[----:B------:R-:W-:Y:S02]  /*2660*/  MOV R78, UR30 ;  /* 0x0000001e004e7c02 */ /* 0x000fe40008000f00 */
[----:B------:R-:W-:Y:S01]  /*2670*/  FMUL.RZ R54, R3, 0.15915493667125701904 ;  /* 0x3e22f98303367820 */ /* 0x000fe2000040c000 */
[----:B------:R-:W-:-:S03]  /*2680*/  FMUL.FTZ R3, R128, UR31 ;  /* 0x0000001f80037c20 */ /* 0x000fc60008410000 */
[----:B------:R-:W-:Y:S01]  /*2690*/  MUFU.SIN R79, R54 ;  /* 0x00000036004f7308 */ /* 0x000fe20000000400 */
[----:B------:R-:W-:Y:S01]  /*26a0*/  FMUL.RZ R55, R3, 0.15915493667125701904 ;  /* 0x3e22f98303377820 */ /* 0x000fe2000040c000 */
[----:B------:R-:W-:-:S04]  /*26b0*/  FMUL.FTZ R3, R125, UR31 ;  /* 0x0000001f7d037c20 */ /* 0x000fc80008410000 */
[----:B------:R-:W-:Y:S01]  /*26c0*/  FMUL.RZ R52, R3, 0.15915493667125701904 ;  /* 0x3e22f98303347820 */ /* 0x000fe2000040c000 */
[----:B------:R-:W-:Y:S01]  /*26d0*/  FMUL.FTZ R3, R126, UR31 ;  /* 0x0000001f7e037c20 */ /* 0x000fe20008410000 */
[----:B------:R-:W-:Y:S03]  /*26e0*/  MUFU.COS R61, R54 ;  /* 0x00000036003d7308 */ /* 0x000fe60000000000 */
[----:B------:R-:W-:Y:S01]  /*26f0*/  FMUL.RZ R53, R3, 0.15915493667125701904 ;  /* 0x3e22f98303357820 */ /* 0x000fe2000040c000 */
[----:B------:R-:W-:-:S04]  /*2700*/  FMUL.FTZ R3, R123, UR31 ;  /* 0x0000001f7b037c20 */ /* 0x000fc80008410000 */
[----:B------:R-:W-:Y:S01]  /*2710*/  FMUL.RZ R57, R3, 0.15915493667125701904 ;  /* 0x3e22f98303397820 */ /* 0x000fe2000040c000 */
[----:B------:R-:W-:Y:S01]  /*2720*/  FMUL.FTZ R3, R124, UR31 ;  /* 0x0000001f7c037c20 */ /* 0x000fe20008410000 */
[----:B------:R-:W-:Y:S03]  /*2730*/  MUFU.SIN R142, R52 ;  /* 0x00000034008e7308 */ /* 0x000fe60000000400 */
[----:B------:R-:W-:Y:S01]  /*2740*/  FMUL.RZ R58, R3, 0.15915493667125701904 ;  /* 0x3e22f983033a7820 */ /* 0x000fe2000040c000 */
[----:B------:R-:W-:-:S04]  /*2750*/  FMUL.FTZ R3, R121, UR31 ;  /* 0x0000001f79037c20 */ /* 0x000fc80008410000 */
[----:B------:R-:W-:Y:S01]  /*2760*/  MUFU.COS R143, R52 ;  /* 0x00000034008f7308 */ /* 0x000fe20000000000 */
[----:B------:R-:W-:Y:S01]  /*2770*/  FMUL.RZ R59, R3, 0.15915493667125701904 ;  /* 0x3e22f983033b7820 */ /* 0x000fe2000040c000 */
[----:B------:R-:W-:-:S06]  /*2780*/  FMUL.FTZ R3, R122, UR31 ;  /* 0x0000001f7a037c20 */ /* 0x000fcc0008410000 */
[----:B------:R-:W-:Y:S08]  /*2790*/  MUFU.SIN R138, R53 ;  /* 0x00000035008a7308 */ /* 0x000ff00000000400 */
[----:B------:R1:W-:Y:S08]  /*27a0*/  MUFU.COS R140, R53 ;  /* 0x00000035008c7308 */ /* 0x0003f00000000000 */
[----:B------:R-:W-:Y:S01]  /*27b0*/  MUFU.SIN R144, R55 ;  /* 0x0000003700907308 */ /* 0x000fe20000000400 */
[----:B-1----:R-:W-:-:S05]  /*27c0*/  IMAD.WIDE.U32 R52, R141, UR18, RZ ;  /* 0x000000128d347c25 */ /* 0x002fca000f8e00ff */
[----:B------:R-:W-:Y:S01]  /*27d0*/  IADD3 R53, R53, R63, RZ ;  /* 0x0000003f35357210 */ /* 0x000fe20007ffe0ff */
[C---:B------:R-:W-:Y:S01]  /*27e0*/  IMAD R63, R97.reuse, UR9, R60 ;  /* 0x00000009613f7c24 */ /* 0x040fe2000f8e023c */
[----:B------:R1:W-:Y:S01]  /*27f0*/  MUFU.COS R145, R55 ;  /* 0x0000003700917308 */ /* 0x0003e20000000000 */
[----:B------:R-:W-:-:S07]  /*2800*/  IMAD.WIDE.U32 R52, R97, UR16, R52 ;  /* 0x0000001061347c25 */ /* 0x000fce000f8e0034 */
[----:B------:R-:W-:Y:S01]  /*2810*/  MUFU.SIN R166, R58 ;  /* 0x0000003a00a67308 */ /* 0x000fe20000000400 */
[----:B-1----:R-:W-:-:S05]  /*2820*/  IMAD.WIDE.U32 R54, R141, UR10, RZ ;  /* 0x0000000a8d367c25 */ /* 0x002fca000f8e00ff */
[----:B------:R-:W-:Y:S02]  /*2830*/  IADD3 R55, R55, R147, RZ ;  /* 0x0000009337377210 */ /* 0x000fe40007ffe0ff */
[----:B------:R1:W-:Y:S01]  /*2840*/  MUFU.COS R167, R58 ;  /* 0x0000003a00a77308 */ /* 0x0003e20000000000 */
[----:B------:R-:W-:-:S07]  /*2850*/  IMAD.WIDE.U32 R54, R97, UR8, R54 ;  /* 0x0000000861367c25 */ /* 0x000fce000f8e0036 */
[----:B------:R-:W-:Y:S01]  /*2860*/  MUFU.SIN R168, R57 ;  /* 0x0000003900a87308 */ /* 0x000fe20000000400 */
[----:B-1----:R-:W-:Y:S01]  /*2870*/  IMAD R58, R56, UR16, RZ ;  /* 0x00000010383a7c24 */ /* 0x002fe2000f8e02ff */
[----:B------:R-:W-:-:S06]  /*2880*/  LEA.HI R56, R2, R2, RZ, 0x1 ;  /* 0x0000000202387211 */ /* 0x000fcc00078f08ff */
[----:B------:R1:W-:Y:S08]  /*2890*/  MUFU.COS R169, R57 ;  /* 0x0000003900a97308 */ /* 0x0003f00000000000 */
[----:B------:R-:W-:Y:S01]  /*28a0*/  MUFU.SIN R164, R59 ;  /* 0x0000003b00a47308 */ /* 0x000fe20000000400 */
[----:B-1----:R-:W-:Y:S01]  /*28b0*/  FMUL.RZ R57, R3, 0.15915493667125701904 ;  /* 0x3e22f98303397820 */ /* 0x002fe2000040c000 */
[----:B------:R-:W-:-:S04]  /*28c0*/  FMUL.FTZ R3, R119, UR31 ;  /* 0x0000001f77037c20 */ /* 0x000fc80008410000 */
[----:B------:R-:W-:Y:S01]  /*28d0*/  FMUL.RZ R150, R3, 0.15915493667125701904 ;  /* 0x3e22f98303967820 */ /* 0x000fe2000040c000 */
[----:B------:R-:W-:Y:S01]  /*28e0*/  FMUL.FTZ R3, R78, 1.4426950216293334961 ;  /* 0x3fb8aa3b4e037820 */ /* 0x000fe20000410000 */
[----:B------:R1:W-:Y:S03]  /*28f0*/  MUFU.COS R165, R59 ;  /* 0x0000003b00a57308 */ /* 0x0003e60000000000 */
[----:B------:R-:W-:-:S05]  /*2900*/  FMUL.FTZ R60, R127, R3 ;  /* 0x000000037f3c7220 */ /* 0x000fca0000410000 */
[----:B------:R-:W-:Y:S01]  /*2910*/  MUFU.SIN R162, R57 ;  /* 0x0000003900a27308 */ /* 0x000fe20000000400 */
[----:B-1----:R-:W-:Y:S01]  /*2920*/  IMAD R59, R97, UR17, R58 ;  /* 0x00000011613b7c24 */ /* 0x002fe2000f8e023a */
[----:B------:R-:W-:-:S04]  /*2930*/  LEA R58, P4, R54, R72, 0x3 ;  /* 0x00000048363a7211 */ /* 0x000fc800078818ff */
[----:B------:R-:W-:Y:S02]  /*2940*/  IADD3 R59, R53, R59, RZ ;  /* 0x0000003b353b7210 */ /* 0x000fe40007ffe0ff */
[----:B------:R1:W-:Y:S01]  /*2950*/  MUFU.COS R163, R57 ;  /* 0x0000003900a37308 */ /* 0x0003e20000000000 */
[----:B------:R-:W-:Y:S02]  /*2960*/  IADD3 R53, R55, R63, RZ ;  /* 0x0000003f37357210 */ /* 0x000fe40007ffe0ff */
[----:B------:R-:W-:-:S05]  /*2970*/  IADD3 R55, R135, 0x200, RZ ;  /* 0x0000020087377810 */ /* 0x000fca0007ffe0ff */
[----:B------:R-:W3:Y:S01]  /*2980*/  MUFU.EX2 R60, R60 ;  /* 0x0000003c003c7308 */ /* 0x000ee20000000800 */
[----:B-1----:R-:W-:Y:S02]  /*2990*/  LOP3.LUT R57, R56, 0xfffffe, RZ, 0xc0, !PT ;  /* 0x00fffffe38397812 */ /* 0x002fe400078ec0ff */
[----:B--2---:R-:W-:Y:S02]  /*29a0*/  LEA R56, P3, R52, R74, 0x3 ;  /* 0x0000004a34387211 */ /* 0x004fe400078618ff */
[----:B------:R-:W-:Y:S02]  /*29b0*/  IADD3 R2, R2, -R57, RZ ;  /* 0x8000003902027210 */ /* 0x000fe40007ffe0ff */
[----:B------:R-:W-:Y:S01]  /*29c0*/  LEA.HI.X R57, R52, R75, R59, 0x3, P3 ;  /* 0x0000004b34397211 */ /* 0x000fe200018f1c3b */
[----:B------:R-:W-:Y:S01]  /*29d0*/  FMUL.FTZ R52, R120, UR31 ;  /* 0x0000001f78347c20 */ /* 0x000fe20008410000 */
[----:B------:R-:W-:Y:S01]  /*29e0*/  LEA.HI.X R59, R54, R73, R53, 0x3, P4 ;  /* 0x00000049363b7211 */ /* 0x000fe200020f1c35 */
[----:B------:R-:W-:Y:S01]  /*29f0*/  MUFU.SIN R160, R150 ;  /* 0x0000009600a07308 */ /* 0x000fe20000000400 */
[----:B------:R-:W-:Y:S01]  /*2a00*/  @!P1 LEA R55, R2, R97, 0x8 ;  /* 0x0000006102379211 */ /* 0x000fe200078e40ff */
[----:B------:R-:W-:Y:S01]  /*2a10*/  FMUL.RZ R146, R52, 0.15915493667125701904 ;  /* 0x3e22f98334927820 */ /* 0x000fe2000040c000 */
[----:B------:R-:W2:Y:S01]  /*2a20*/  LDG.E.64 R56, desc[UR12][R56.64] ;  /* 0x0000000c38387981 */ /* 0x000ea2000c1e1b00 */
[----:B------:R-:W-:-:S03]  /*2a30*/  @!P2 IADD3 R54, R133, -0x2, RZ ;  /* 0xfffffffe8536a810 */ /* 0x000fc60007ffe0ff */
[----:B------:R-:W2:Y:S01]  /*2a40*/  LDG.E.64 R58, desc[UR12][R58.64] ;  /* 0x0000000c3a3a7981 */ /* 0x000ea2000c1e1b00 */
[C---:B---3--:R-:W-:Y:S01]  /*2a50*/  FMUL.FTZ R78, R60.reuse, R61 ;  /* 0x0000003d3c4e7220 */ /* 0x048fe20000410000 */
[----:B------:R-:W-:Y:S01]  /*2a60*/  FMUL.FTZ R79, R60, R79 ;  /* 0x0000004f3c4f7220 */ /* 0x000fe20000410000 */
[----:B------:R-:W-:Y:S01]  /*2a70*/  LEA R2, R55, R132, 0x3 ;  /* 0x0000008437027211 */ /* 0x000fe200078e18ff */
[-C--:B------:R-:W-:Y:S01]  /*2a80*/  FMUL.FTZ R148, R119, R3.reuse ;  /* 0x0000000377947220 */ /* 0x080fe20000410000 */
[----:B------:R-:W-:Y:S01]  /*2a90*/  MOV R53, RZ ;  /* 0x000000ff00357202 */ /* 0x000fe20000000f00 */
[C---:B------:R-:W-:Y:S01]  /*2aa0*/  FMUL.FTZ R153, R117.reuse, R3 ;  /* 0x0000000375997220 */ /* 0x040fe20000410000 */
[----:B------:R-:W-:Y:S01]  /*2ab0*/  MUFU.COS R150, R150 ;  /* 0x0000009600967308 */ /* 0x000fe20000000000 */
[----:B------:R1:W-:Y:S01]  /*2ac0*/  STS.64 [R2+0x18f0], R78 ;  /* 0x0018f04e02007388 */ /* 0x0003e20000000a00 */
[----:B------:R-:W-:Y:S01]  /*2ad0*/  FMUL.FTZ R60, R117, UR31 ;  /* 0x0000001f753c7c20 */ /* 0x000fe20008410000 */
[----:B0-----:R-:W-:Y:S01]  /*2ae0*/  @!P2 IMAD R63, R54, R62, R97 ;  /* 0x0000003e363fa224 */ /* 0x001fe200078e0261 */
[----:B------:R-:W-:-:S02]  /*2af0*/  MOV R52, 0x3f800000 ;  /* 0x3f80000000347802 */ /* 0x000fc40000000f00 */
[----:B------:R-:W-:Y:S01]  /*2b00*/  CS2R R54, SRZ ;  /* 0x0000000000367805 */ /* 0x000fe2000001ff00 */
[----:B------:R-:W-:Y:S01]  /*2b10*/  FMUL.RZ R147, R60, 0.15915493667125701904 ;  /* 0x3e22f9833c937820 */ /* 0x000fe2000040c000 */
[----:B------:R-:W-:Y:S01]  /*2b20*/  @!P2 IMAD.WIDE R60, R63, 0x10, R64 ;  /* 0x000000103f3ca825 */ /* 0x000fe200078e0240 */
[----:B------:R-:W-:Y:S03]  /*2b30*/  BAR.SYNC.DEFER_BLOCKING 0x0 ;  /* 0x0000000000007b1d */ /* 0x000fe60000010000 */
[----:B-1----:R-:W-:-:S03]  /*2b40*/  FMUL.FTZ R2, R116, UR31 ;  /* 0x0000001f74027c20 */ /* 0x002fc60008410000 */
[----:B------:R-:W-:Y:S01]  /*2b50*/  MUFU.SIN R158, R146 ;  /* 0x00000092009e7308 */ /* 0x000fe20000000400 */
[----:B------:R-:W-:-:S07]  /*2b60*/  FMUL.FTZ R62, R118, UR31 ;  /* 0x0000001f763e7c20 */ /* 0x000fce0008410000 */
[----:B------:R0:W-:Y:S01]  /*2b70*/  MUFU.COS R152, R146 ;  /* 0x0000009200987308 */ /* 0x0001e20000000000 */
[----:B------:R1:W5:Y:S02]  /*2b80*/  @!P2 LDG.E.128 R52, desc[UR12][R60.64] ;  /* 0x0000000c3c34a981 */ /* 0x000364000c1e1d00 */
[----:B-1----:R-:W-:Y:S01]  /*2b90*/  FMUL.RZ R61, R2, 0.15915493667125701904 ;  /* 0x3e22f983023d7820 */ /* 0x002fe2000040c000 */
[----:B------:R-:W-:-:S04]  /*2ba0*/  FMUL.FTZ R2, R113, UR31 ;  /* 0x0000001f71027c20 */ /* 0x000fc80008410000 */
[----:B0-----:R-:W-:Y:S01]  /*2bb0*/  FMUL.RZ R146, R2, 0.15915493667125701904 ;  /* 0x3e22f98302927820 */ /* 0x001fe2000040c000 */
[----:B------:R-:W-:-:S04]  /*2bc0*/  FMUL.FTZ R2, R114, UR31 ;  /* 0x0000001f72027c20 */ /* 0x000fc80008410000 */
[----:B------:R-:W-:Y:S01]  /*2bd0*/  FMUL.RZ R178, R2, 0.15915493667125701904 ;  /* 0x3e22f98302b27820 */ /* 0x000fe2000040c000 */
[----:B------:R-:W-:Y:S01]  /*2be0*/  FMUL.FTZ R2, R128, R3 ;  /* 0x0000000380027220 */ /* 0x000fe20000410000 */
[----:B------:R-:W-:Y:S01]  /*2bf0*/  FMUL.RZ R63, R62, 0.15915493667125701904 ;  /* 0x3e22f9833e3f7820 */ /* 0x000fe2000040c000 */
[----:B------:R-:W-:-:S04]  /*2c00*/  FMUL.FTZ R62, R115, UR31 ;  /* 0x0000001f733e7c20 */ /* 0x000fc80008410000 */
[----:B------:R-:W0:Y:S01]  /*2c10*/  MUFU.EX2 R2, R2 ;  /* 0x0000000200027308 */ /* 0x000e220000000800 */
[----:B------:R-:W-:Y:S01]  /*2c20*/  FMUL.RZ R62, R62, 0.15915493667125701904 ;  /* 0x3e22f9833e3e7820 */ /* 0x000fe2000040c000 */
[----:B------:R-:W-:-:S06]  /*2c30*/  FMUL.FTZ R60, R125, R3 ;  /* 0x000000037d3c7220 */ /* 0x000fcc0000410000 */
[----:B------:R-:W-:Y:S08]  /*2c40*/  MUFU.SIN R170, R62 ;  /* 0x0000003e00aa7308 */ /* 0x000ff00000000400 */
[----:B------:R1:W-:Y:S02]  /*2c50*/  MUFU.COS R172, R62 ;  /* 0x0000003e00ac7308 */ /* 0x0003e40000000000 */
[----:B-1----:R-:W-:-:S06]  /*2c60*/  FMUL.FTZ R62, R123, R3 ;  /* 0x000000037b3e7220 */ /* 0x002fcc0000410000 */
[----:B------:R-:W1:Y:S01]  /*2c70*/  MUFU.EX2 R60, R60 ;  /* 0x0000003c003c7308 */ /* 0x000e620000000800 */
[----:B0-----:R-:W-:-:S07]  /*2c80*/  FMUL.FTZ R144, R2, R144 ;  /* 0x0000009002907220 */ /* 0x001fce0000410000 */
[----:B------:R-:W0:Y:S01]  /*2c90*/  MUFU.EX2 R62, R62 ;  /* 0x0000003e003e7308 */ /* 0x000e220000000800 */
[----:B------:R-:W-:-:S07]  /*2ca0*/  FMUL.FTZ R145, R2, R145 ;  /* 0x0000009102917220 */ /* 0x000fce0000410000 */
[----:B------:R-:W-:Y:S01]  /*2cb0*/  MUFU.SIN R173, R61 ;  /* 0x0000003d00ad7308 */ /* 0x000fe20000000400 */
[----:B------:R-:W-:-:S07]  /*2cc0*/  FMUL.FTZ R2, R95, R144 ;  /* 0x000000905f027220 */ /* 0x000fce0000410000 */
[----:B------:R3:W-:Y:S02]  /*2cd0*/  MUFU.COS R175, R61 ;  /* 0x0000003d00af7308 */ /* 0x0007e40000000000 */
[----:B---3--:R-:W-:-:S06]  /*2ce0*/  FMUL.FTZ R61, R126, R3 ;  /* 0x000000037e3d7220 */ /* 0x008fcc0000410000 */
[----:B------:R-:W-:Y:S08]  /*2cf0*/  MUFU.SIN R171, R63 ;  /* 0x0000003f00ab7308 */ /* 0x000ff00000000400 */
[----:B------:R3:W-:Y:S08]  /*2d00*/  MUFU.COS R155, R63 ;  /* 0x0000003f009b7308 */ /* 0x0007f00000000000 */
[----:B----4-:R4:W-:Y:S01]  /*2d10*/  MUFU.EX2 R149, R148 ;  /* 0x0000009400957308 */ /* 0x0109e20000000800 */
[----:B---3--:R-:W-:Y:S01]  /*2d20*/  FMUL.FTZ R63, R124, R3 ;  /* 0x000000037c3f7220 */ /* 0x008fe20000410000 */
[----:B------:R-:W-:Y:S01]  /*2d30*/  FFMA.FTZ R2, RZ, R145, R2 ;  /* 0x00000091ff027223 */ /* 0x000fe20000010002 */
[----:B----4-:R-:W-:-:S05]  /*2d40*/  FMUL.FTZ R148, RZ, R144 ;  /* 0x00000090ff947220 */ /* 0x010fca0000410000 */
[----:B------:R-:W3:Y:S01]  /*2d50*/  MUFU.EX2 R61, R61 ;  /* 0x0000003d003d7308 */ /* 0x000ee20000000800 */
[----:B------:R-:W-:Y:S01]  /*2d60*/  FFMA.FTZ R157, R95, R145, -R148 ;  /* 0x000000915f9d7223 */ /* 0x000fe20000010894 */
[----:B-1----:R-:W-:-:S06]  /*2d70*/  FMUL.FTZ R142, R60, R142 ;  /* 0x0000008e3c8e7220 */ /* 0x002fcc0000410000 */
[----:B------:R-:W1:Y:S01]  /*2d80*/  MUFU.EX2 R63, R63 ;  /* 0x0000003f003f7308 */ /* 0x000e620000000800 */
[----:B------:R-:W-:Y:S01]  /*2d90*/  FADD.FTZ R157, R94, R157 ;  /* 0x0000009d5e9d7221 */ /* 0x000fe20000010000 */
[C---:B0-----:R-:W-:Y:S01]  /*2da0*/  FMUL.FTZ R169, R62.reuse, R169 ;  /* 0x000000a93ea97220 */ /* 0x041fe20000410000 */
[----:B------:R-:W-:Y:S01]  /*2db0*/  FMUL.FTZ R168, R62, R168 ;  /* 0x000000a83ea87220 */ /* 0x000fe20000410000 */
[----:B------:R-:W-:Y:S01]  /*2dc0*/  FADD.FTZ R62, RZ, R2 ;  /* 0x00000002ff3e7221 */ /* 0x000fe20000010000 */
[----:B------:R-:W-:Y:S01]  /*2dd0*/  FMUL.FTZ R143, R60, R143 ;  /* 0x0000008f3c8f7220 */ /* 0x000fe20000410000 */
[C---:B------:R-:W-:Y:S02]  /*2de0*/  FMUL.FTZ R176, R142.reuse, R157 ;  /* 0x0000009d8eb07220 */ /* 0x040fe40000410000 */
[----:B------:R-:W-:Y:S01]  /*2df0*/  MUFU.SIN R156, R147 ;  /* 0x00000093009c7308 */ /* 0x000fe20000000400 */
[-C--:B------:R-:W-:Y:S01]  /*2e00*/  FMUL.FTZ R148, R142, R62.reuse ;  /* 0x0000003e8e947220 */ /* 0x080fe20000410000 */
[----:B------:R-:W-:-:S06]  /*2e10*/  FFMA.FTZ R176, R143, R62, R176 ;  /* 0x0000003e8fb07223 */ /* 0x000fcc00000100b0 */
[----:B------:R0:W-:Y:S01]  /*2e20*/  MUFU.COS R154, R147 ;  /* 0x00000093009a7308 */ /* 0x0001e20000000000 */
[----:B------:R-:W-:Y:S01]  /*2e30*/  FFMA.FTZ R148, R143, R157, -R148 ;  /* 0x0000009d8f947223 */ /* 0x000fe20000010894 */
[----:B0-----:R-:W-:-:S06]  /*2e40*/  FMUL.FTZ R147, R122, R3 ;  /* 0x000000037a937220 */ /* 0x001fcc0000410000 */
[----:B------:R-:W-:Y:S01]  /*2e50*/  MUFU.SIN R177, R146 ;  /* 0x0000009200b17308 */ /* 0x000fe20000000400 */
[----:B---3--:R-:W-:Y:S01]  /*2e60*/  FMUL.FTZ R138, R61, R138 ;  /* 0x0000008a3d8a7220 */ /* 0x008fe20000410000 */
[----:B------:R-:W-:-:S06]  /*2e70*/  FADD.FTZ R157, RZ, R176 ;  /* 0x000000b0ff9d7221 */ /* 0x000fcc0000010000 */
[----:B------:R0:W-:Y:S01]  /*2e80*/  MUFU.COS R179, R146 ;  /* 0x0000009200b37308 */ /* 0x0001e20000000000 */
[C---:B-1----:R-:W-:Y:S01]  /*2e90*/  FMUL.FTZ R167, R63.reuse, R167 ;  /* 0x000000a73fa77220 */ /* 0x042fe20000410000 */
[----:B------:R-:W-:Y:S01]  /*2ea0*/  FMUL.FTZ R166, R63, R166 ;  /* 0x000000a63fa67220 */ /* 0x000fe20000410000 */
[----:B0-----:R-:W-:-:S05]  /*2eb0*/  FMUL.FTZ R146, R121, R3 ;  /* 0x0000000379927220 */ /* 0x001fca0000410000 */
[----:B------:R-:W0:Y:S01]  /*2ec0*/  MUFU.EX2 R147, R147 ;  /* 0x0000009300937308 */ /* 0x000e220000000800 */
[----:B------:R-:W-:Y:S01]  /*2ed0*/  FMUL.FTZ R140, R61, R140 ;  /* 0x0000008c3d8c7220 */ /* 0x000fe20000410000 */
[----:B------:R-:W-:Y:S01]  /*2ee0*/  FADD.FTZ R63, R93, R148 ;  /* 0x000000945d3f7221 */ /* 0x000fe20000010000 */
[----:B------:R-:W-:Y:S01]  /*2ef0*/  FMUL.FTZ R159, R138, R157 ;  /* 0x0000009d8a9f7220 */ /* 0x000fe20000410000 */
[----:B------:R-:W-:-:S04]  /*2f00*/  FMUL.FTZ R60, R118, R3 ;  /* 0x00000003763c7220 */ /* 0x000fc80000410000 */
[----:B------:R-:W1:Y:S01]  /*2f10*/  MUFU.EX2 R146, R146 ;  /* 0x0000009200927308 */ /* 0x000e620000000800 */
[----:B------:R-:W-:Y:S01]  /*2f20*/  FMUL.FTZ R151, R120, R3 ;  /* 0x0000000378977220 */ /* 0x000fe20000410000 */
[----:B------:R-:W-:Y:S01]  /*2f30*/  FFMA.FTZ R159, R140, R63, -R159 ;  /* 0x0000003f8c9f7223 */ /* 0x000fe2000001089f */
[----:B------:R-:W-:Y:S01]  /*2f40*/  FMUL.FTZ R61, R115, R3 ;  /* 0x00000003733d7220 */ /* 0x000fe20000410000 */
[----:B------:R-:W-:-:S04]  /*2f50*/  FMUL.FTZ R63, R138, R63 ;  /* 0x0000003f8a3f7220 */ /* 0x000fc80000410000 */
[----:B------:R-:W3:Y:S01]  /*2f60*/  MUFU.EX2 R153, R153 ;  /* 0x0000009900997308 */ /* 0x000ee20000000800 */
[----:B------:R-:W-:Y:S01]  /*2f70*/  FFMA.FTZ R63, R140, R157, R63 ;  /* 0x0000009d8c3f7223 */ /* 0x000fe2000001003f */
[C---:B0-----:R-:W-:Y:S01]  /*2f80*/  FMUL.FTZ R163, R147.reuse, R163 ;  /* 0x000000a393a37220 */ /* 0x041fe20000410000 */
[----:B------:R-:W-:-:S05]  /*2f90*/  FMUL.FTZ R162, R147, R162 ;  /* 0x000000a293a27220 */ /* 0x000fca0000410000 */
[----:B------:R-:W0:Y:S01]  /*2fa0*/  MUFU.EX2 R60, R60 ;  /* 0x0000003c003c7308 */ /* 0x000e220000000800 */
[----:B------:R-:W-:Y:S01]  /*2fb0*/  FADD.FTZ R147, R92, R159 ;  /* 0x0000009f5c937221 */ /* 0x000fe20000010000 */
[----:B------:R-:W-:Y:S01]  /*2fc0*/  FADD.FTZ R63, RZ, R63 ;  /* 0x0000003fff3f7221 */ /* 0x000fe20000010000 */
[----:B------:R-:W-:-:S05]  /*2fd0*/  FMUL.FTZ R2, R116, R3 ;  /* 0x0000000374027220 */ /* 0x000fca0000410000 */
[----:B------:R-:W4:Y:S01]  /*2fe0*/  MUFU.EX2 R151, R151 ;  /* 0x0000009700977308 */ /* 0x000f220000000800 */
[C---:B-1----:R-:W-:Y:S01]  /*2ff0*/  FMUL.FTZ R165, R146.reuse, R165 ;  /* 0x000000a592a57220 */ /* 0x042fe20000410000 */
[----:B------:R-:W-:Y:S01]  /*3000*/  FMUL.FTZ R164, R146, R164 ;  /* 0x000000a492a47220 */ /* 0x000fe20000410000 */
[----:B------:R-:W-:-:S05]  /*3010*/  FMUL.FTZ R62, R113, R3 ;  /* 0x00000003713e7220 */ /* 0x000fca0000410000 */
[----:B------:R-:W1:Y:S01]  /*3020*/  MUFU.EX2 R61, R61 ;  /* 0x0000003d003d7308 */ /* 0x000e620000000800 */
[----:B------:R-:W-:Y:S01]  /*3030*/  FMUL.FTZ R3, R114, R3 ;  /* 0x0000000372037220 */ /* 0x000fe20000410000 */
[C---:B------:R-:W-:Y:S01]  /*3040*/  FMUL.FTZ R146, R168.reuse, R147 ;  /* 0x00000093a8927220 */ /* 0x040fe20000410000 */
[-C--:B------:R-:W-:Y:S01]  /*3050*/  FMUL.FTZ R148, R168, R63.reuse ;  /* 0x0000003fa8947220 */ /* 0x080fe20000410000 */
[C---:B------:R-:W-:Y:S01]  /*3060*/  FMUL.FTZ R161, R149.reuse, R150 ;  /* 0x0000009695a17220 */ /* 0x040fe20000410000 */
[----:B------:R-:W-:Y:S01]  /*3070*/  FMUL.FTZ R160, R149, R160 ;  /* 0x000000a095a07220 */ /* 0x000fe20000410000 */
[C---:B------:R-:W-:Y:S01]  /*3080*/  FFMA.FTZ R149, R169.reuse, R63, R146 ;  /* 0x0000003fa9957223 */ /* 0x040fe20000010092 */
[----:B------:R-:W-:Y:S01]  /*3090*/  FFMA.FTZ R148, R169, R147, -R148 ;  /* 0x00000093a9947223 */ /* 0x000fe20000010894 */
[----:B------:R-:W-:Y:S01]  /*30a0*/  MUFU.COS R174, R178 ;  /* 0x000000b200ae7308 */ /* 0x000fe20000000000 */
[----:B---3--:R-:W-:Y:S01]  /*30b0*/  FMUL.FTZ R157, R153, R154 ;  /* 0x0000009a999d7220 */ /* 0x008fe20000410000 */
[C---:B0-----:R-:W-:Y:S01]  /*30c0*/  FMUL.FTZ R155, R60.reuse, R155 ;  /* 0x0000009b3c9b7220 */ /* 0x041fe20000410000 */
[----:B------:R-:W-:Y:S01]  /*30d0*/  FMUL.FTZ R154, R60, R171 ;  /* 0x000000ab3c9a7220 */ /* 0x000fe20000410000 */
[----:B------:R-:W-:Y:S01]  /*30e0*/  FADD.FTZ R60, RZ, R149 ;  /* 0x00000095ff3c7221 */ /* 0x000fe20000010000 */
[----:B------:R-:W-:-:S03]  /*30f0*/  FADD.FTZ R148, R91, R148 ;  /* 0x000000945b947221 */ /* 0x000fc60000010000 */
[----:B------:R-:W0:Y:S01]  /*3100*/  MUFU.EX2 R2, R2 ;  /* 0x0000000200027308 */ /* 0x000e220000000800 */
[----:B----4-:R-:W-:Y:S01]  /*3110*/  FMUL.FTZ R159, R151, R152 ;  /* 0x00000098979f7220 */ /* 0x010fe20000410000 */
[----:B-1----:R-:W-:-:S06]  /*3120*/  FMUL.FTZ R152, R61, R170 ;  /* 0x000000aa3d987220 */ /* 0x002fcc0000410000 */
[----:B------:R-:W1:Y:S01]  /*3130*/  MUFU.EX2 R3, R3 ;  /* 0x0000000300037308 */ /* 0x000e620000000800 */
[----:B------:R-:W-:-:S07]  /*3140*/  FMUL.FTZ R170, R166, R60 ;  /* 0x0000003ca6aa7220 */ /* 0x000fce0000410000 */
[----:B------:R-:W3:Y:S01]  /*3150*/  MUFU.SIN R146, R178 ;  /* 0x000000b200927308 */ /* 0x000ee20000000400 */
[----:B------:R-:W-:-:S07]  /*3160*/  FMUL.FTZ R63, R166, R148 ;  /* 0x00000094a63f7220 */ /* 0x000fce0000410000 */
[----:B------:R-:W4:Y:S01]  /*3170*/  MUFU.EX2 R62, R62 ;  /* 0x0000003e003e7308 */ /* 0x000f220000000800 */
[----:B------:R-:W-:Y:S01]  /*3180*/  FMUL.FTZ R156, R153, R156 ;  /* 0x0000009c999c7220 */ /* 0x000fe20000410000 */
[----:B------:R-:W-:Y:S01]  /*3190*/  FMUL.FTZ R153, R61, R172 ;  /* 0x000000ac3d997220 */ /* 0x000fe20000410000 */
[C---:B------:R-:W-:Y:S01]  /*31a0*/  FFMA.FTZ R61, R167.reuse, R148, -R170 ;  /* 0x00000094a73d7223 */ /* 0x040fe200000108aa */
[----:B------:R-:W-:Y:S01]  /*31b0*/  FFMA.FTZ R63, R167, R60, R63 ;  /* 0x0000003ca73f7223 */ /* 0x000fe2000001003f */
[----:B------:R-:W-:Y:S02]  /*31c0*/  FMUL.FTZ R158, R151, R158 ;  /* 0x0000009e979e7220 */ /* 0x000fe40000410000 */
[----:B------:R-:W-:Y:S01]  /*31d0*/  FADD.FTZ R61, R90, R61 ;  /* 0x0000003d5a3d7221 */ /* 0x000fe20000010000 */
[----:B------:R-:W-:Y:S01]  /*31e0*/  FADD.FTZ R63, RZ, R63 ;  /* 0x0000003fff3f7221 */ /* 0x000fe20000010000 */
[C---:B0-----:R-:W-:Y:S01]  /*31f0*/  FMUL.FTZ R151, R2.reuse, R175 ;  /* 0x000000af02977220 */ /* 0x041fe20000410000 */
[----:B------:R-:W-:Y:S01]  /*3200*/  FMUL.FTZ R150, R2, R173 ;  /* 0x000000ad02967220 */ /* 0x000fe20000410000 */
[C---:B-1----:R-:W-:Y:S01]  /*3210*/  FMUL.FTZ R147, R3.reuse, R174 ;  /* 0x000000ae03937220 */ /* 0x042fe20000410000 */
[----:B---3--:R-:W-:Y:S01]  /*3220*/  FMUL.FTZ R146, R3, R146 ;  /* 0x0000009203927220 */ /* 0x008fe20000410000 */
[CC--:B------:R-:W-:Y:S01]  /*3230*/  FMUL.FTZ R3, R79.reuse, R144.reuse ;  /* 0x000000904f037220 */ /* 0x0c0fe20000410000 */
[----:B------:R-:W-:Y:S01]  /*3240*/  FMUL.FTZ R2, R78, R144 ;  /* 0x000000904e027220 */ /* 0x000fe20000410000 */
[----:B------:R-:W-:Y:S01]  /*3250*/  FMUL.FTZ R60, R164, R63 ;  /* 0x0000003fa43c7220 */ /* 0x000fe20000410000 */
[C---:B----4-:R-:W-:Y:S01]  /*3260*/  FMUL.FTZ R149, R62.reuse, R179 ;  /* 0x000000b33e957220 */ /* 0x050fe20000410000 */
[----:B------:R-:W-:Y:S01]  /*3270*/  FMUL.FTZ R148, R62, R177 ;  /* 0x000000b13e947220 */ /* 0x000fe20000410000 */
        /* <DEDUP_REMOVED lines=13> */
[----:B------:R-:W-:-:S02]  /*3350*/  FMUL.FTZ R63, R138, R61 ;  /* 0x0000003d8a3f7220 */ /* 0x000fc40000410000 */
[C---:B------:R-:W-:Y:S01]  /*3360*/  FFMA.FTZ R60, R163.reuse, R171, R60 ;  /* 0x000000aba33c7223 */ /* 0x040fe2000001003c */
[----:B------:R-:W-:Y:S01]  /*3370*/  FFMA.FTZ R173, R163, R170, -R2 ;  /* 0x000000aaa3ad7223 */ /* 0x000fe20000010802 */
[-C--:B------:R-:W-:Y:S01]  /*3380*/  FMUL.FTZ R2, R138, R3.reuse ;  /* 0x000000038a027220 */ /* 0x080fe20000410000 */
[C---:B------:R-:W-:Y:S01]  /*3390*/  FFMA.FTZ R63, R140.reuse, R3, -R63 ;  /* 0x000000038c3f7223 */ /* 0x040fe2000001083f */
[----:B------:R-:W-:Y:S02]  /*33a0*/  FADD.FTZ R3, RZ, R60 ;  /* 0x0000003cff037221 */ /* 0x000fe40000010000 */
[----:B------:R-:W-:Y:S01]  /*33b0*/  FFMA.FTZ R2, R140, R61, R2 ;  /* 0x0000003d8c027223 */ /* 0x000fe20000010002 */
[----:B------:R-:W-:Y:S01]  /*33c0*/  FADD.FTZ R173, R88, R173 ;  /* 0x000000ad58ad7221 */ /* 0x000fe20000010000 */
        /* <DEDUP_REMOVED lines=10> */
[----:B------:R-:W-:Y:S01]  /*3470*/  FMUL.FTZ R3, R166, R60 ;  /* 0x0000003ca6037220 */ /* 0x000fe20000410000 */
[----:B------:R-:W-:Y:S01]  /*3480*/  FADD.FTZ R172, RZ, R172 ;  /* 0x000000acffac7221 */ /* 0x000fe20000010000 */
[C---:B------:R-:W-:Y:S01]  /*3490*/  FMUL.FTZ R171, R158.reuse, R170 ;  /* 0x000000aa9eab7220 */ /* 0x040fe20000410000 */
[C---:B------:R-:W-:Y:S01]  /*34a0*/  FFMA.FTZ R2, R167.reuse, R60, -R2 ;  /* 0x0000003ca7027223 */ /* 0x040fe20000010802 */
[----:B------:R-:W-:Y:S01]  /*34b0*/  FFMA.FTZ R3, R167, R62, R3 ;  /* 0x0000003ea7037223 */ /* 0x000fe20000010003 */
[-C--:B------:R-:W-:Y:S01]  /*34c0*/  FMUL.FTZ R174, R158, R172.reuse ;  /* 0x000000ac9eae7220 */ /* 0x080fe20000410000 */
[C---:B------:R-:W-:Y:S01]  /*34d0*/  FFMA.FTZ R171, R159.reuse, R172, R171 ;  /* 0x000000ac9fab7223 */ /* 0x040fe200000100ab */
[C---:B------:R-:W-:Y:S01]  /*34e0*/  FMUL.FTZ R60, R164.reuse, R2 ;  /* 0x00000002a43c7220 */ /* 0x040fe20000410000 */
[-C--:B------:R-:W-:Y:S01]  /*34f0*/  FMUL.FTZ R61, R164, R3.reuse ;  /* 0x00000003a43d7220 */ /* 0x080fe20000410000 */
[----:B------:R-:W-:Y:S01]  /*3500*/  FFMA.FTZ R63, R159, R170, -R174 ;  /* 0x000000aa9f3f7223 */ /* 0x000fe200000108ae */
[----:B------:R-:W-:Y:S01]  /*3510*/  FADD.FTZ R171, RZ, R171 ;  /* 0x000000abffab7221 */ /* 0x000fe20000010000 */
[C---:B------:R-:W-:Y:S01]  /*3520*/  FFMA.FTZ R60, R165.reuse, R3, R60 ;  /* 0x00000003a53c7223 */ /* 0x040fe2000001003c */
[----:B------:R-:W-:Y:S01]  /*3530*/  FFMA.FTZ R61, R165, R2, -R61 ;  /* 0x00000002a53d7223 */ /* 0x000fe2000001083d */
[----:B------:R-:W-:Y:S01]  /*3540*/  FADD.FTZ R63, R86, R63 ;  /* 0x0000003f563f7221 */ /* 0x000fe20000010000 */
        /* <DEDUP_REMOVED lines=8> */
[----:B------:R-:W-:Y:S01]  /*35d0*/  FADD.FTZ R62, R85, R62 ;  /* 0x0000003e553e7221 */ /* 0x000fe20000010000 */
[C---:B------:R-:W-:Y:S01]  /*35e0*/  FMUL.FTZ R60, R160.reuse, R2 ;  /* 0x00000002a03c7220 */ /* 0x040fe20000410000 */
[-C--:B------:R-:W-:Y:S01]  /*35f0*/  FMUL.FTZ R61, R160, R3.reuse ;  /* 0x00000003a03d7220 */ /* 0x080fe20000410000 */
[----:B------:R-:W-:Y:S01]  /*3600*/  FADD.FTZ R170, RZ, R170 ;  /* 0x000000aaffaa7221 */ /* 0x000fe20000010000 */
[C---:B------:R-:W-:Y:S01]  /*3610*/  FMUL.FTZ R171, R154.reuse, R62 ;  /* 0x0000003e9aab7220 */ /* 0x040fe20000410000 */
[C---:B------:R-:W-:Y:S01]  /*3620*/  FFMA.FTZ R60, R161.reuse, R3, R60 ;  /* 0x00000003a13c7223 */ /* 0x040fe2000001003c */
[----:B------:R-:W-:Y:S01]  /*3630*/  FFMA.FTZ R61, R161, R2, -R61 ;  /* 0x00000002a13d7223 */ /* 0x000fe2000001083d */
[-C--:B------:R-:W-:Y:S01]  /*3640*/  FMUL.FTZ R172, R154, R170.reuse ;  /* 0x000000aa9aac7220 */ /* 0x080fe20000410000 */
[C---:B------:R-:W-:Y:S01]  /*3650*/  FFMA.FTZ R171, R155.reuse, R170, R171 ;  /* 0x000000aa9bab7223 */ /* 0x040fe200000100ab */
[C---:B------:R-:W-:Y:S01]  /*3660*/  FMUL.FTZ R2, R158.reuse, R60 ;  /* 0x0000003c9e027220 */ /* 0x040fe20000410000 */
[-C--:B------:R-:W-:Y:S01]  /*3670*/  FMUL.FTZ R3, R158, R61.reuse ;  /* 0x0000003d9e037220 */ /* 0x080fe20000410000 */
[----:B------:R-:W-:Y:S01]  /*3680*/  FFMA.FTZ R63, R155, R62, -R172 ;  /* 0x0000003e9b3f7223 */ /* 0x000fe200000108ac */
[----:B------:R-:W-:Y:S01]  /*3690*/  FADD.FTZ R171, RZ, R171 ;  /* 0x000000abffab7221 */ /* 0x000fe20000010000 */
[C---:B------:R-:W-:Y:S01]  /*36a0*/  FFMA.FTZ R2, R159.reuse, R61, -R2 ;  /* 0x0000003d9f027223 */ /* 0x040fe20000010802 */
[----:B------:R-:W-:Y:S01]  /*36b0*/  FFMA.FTZ R3, R159, R60, R3 ;  /* 0x0000003c9f037223 */ /* 0x000fe20000010003 */
[----:B------:R-:W-:Y:S01]  /*36c0*/  FADD.FTZ R63, R84, R63 ;  /* 0x0000003f543f7221 */ /* 0x000fe20000010000 */
[----:B------:R-:W-:Y:S01]  /*36d0*/  FMUL.FTZ R62, R152, R171 ;  /* 0x000000ab983e7220 */ /* 0x000fe20000410000 */
[CC--:B------:R-:W-:Y:S01]  /*36e0*/  FMUL.FTZ R60, R156.reuse, R2.reuse ;  /* 0x000000029c3c7220 */ /* 0x0c0fe20000410000 */
[----:B------:R-:W-:Y:S01]  /*36f0*/  FMUL.FTZ R61, R156, R3 ;  /* 0x000000039c3d7220 */ /* 0x000fe20000410000 */
[-C--:B------:R-:W-:Y:S01]  /*3700*/  FMUL.FTZ R170, R152, R63.reuse ;  /* 0x0000003f98aa7220 */ /* 0x080fe20000410000 */
[----:B------:R-:W-:Y:S01]  /*3710*/  FFMA.FTZ R62, R153, R63, -R62 ;  /* 0x0000003f993e7223 */ /* 0x000fe2000001083e */
[C---:B------:R-:W-:Y:S01]  /*3720*/  FFMA.FTZ R60, R157.reuse, R3, R60 ;  /* 0x000000039d3c7223 */ /* 0x040fe2000001003c */
[----:B------:R-:W-:Y:S01]  /*3730*/  FFMA.FTZ R61, R157, R2, -R61 ;  /* 0x000000029d3d7223 */ /* 0x000fe2000001083d */
[----:B------:R-:W-:Y:S01]  /*3740*/  FFMA.FTZ R170, R153, R171, R170 ;  /* 0x000000ab99aa7223 */ /* 0x000fe200000100aa */
[----:B------:R-:W-:Y:S01]  /*3750*/  FADD.FTZ R62, R83, R62 ;  /* 0x0000003e533e7221 */ /* 0x000fe20000010000 */
[C---:B------:R-:W-:Y:S01]  /*3760*/  FMUL.FTZ R2, R154.reuse, R60 ;  /* 0x0000003c9a027220 */ /* 0x040fe20000410000 */
[-C--:B------:R-:W-:Y:S01]  /*3770*/  FMUL.FTZ R3, R154, R61.reuse ;  /* 0x0000003d9a037220 */ /* 0x080fe20000410000 */
        /* <DEDUP_REMOVED lines=14> */
[C---:B------:R-:W-:Y:S01]  /*3860*/  FMUL.FTZ R2, R150.reuse, R60 ;  /* 0x0000003c96027220 */ /* 0x040fe20000410000 */
[----:B------:R-:W-:-:S02]  /*3870*/  FMUL.FTZ R3, R150, R61 ;  /* 0x0000003d96037220 */ /* 0x000fc40000410000 */
[----:B------:R-:W-:Y:S01]  /*3880*/  FFMA.FTZ R62, R149, R63, -R62 ;  /* 0x0000003f953e7223 */ /* 0x000fe2000001083e */
[C---:B------:R-:W-:Y:S01]  /*3890*/  FFMA.FTZ R2, R151.reuse, R61, -R2 ;  /* 0x0000003d97027223 */ /* 0x040fe20000010802 */
[----:B------:R-:W-:Y:S01]  /*38a0*/  FFMA.FTZ R3, R151, R60, R3 ;  /* 0x0000003c97037223 */ /* 0x000fe20000010003 */
[----:B------:R-:W-:Y:S01]  /*38b0*/  ISETP.NE.AND P2, PT, R135, 0x3f, PT ;  /* 0x0000003f8700780c */ /* 0x000fe20003f45270 */
[----:B------:R-:W-:Y:S01]  /*38c0*/  FADD.FTZ R61, R81, R62 ;  /* 0x0000003e513d7221 */ /* 0x000fe20000010000 */
[CC--:B------:R-:W-:Y:S01]  /*38d0*/  FMUL.FTZ R62, R148.reuse, R2.reuse ;  /* 0x00000002943e7220 */ /* 0x0c0fe20000410000 */
[C---:B------:R-:W-:Y:S01]  /*38e0*/  FMUL.FTZ R60, R148.reuse, R3 ;  /* 0x00000003943c7220 */ /* 0x040fe20000410000 */
[----:B------:R-:W-:Y:S02]  /*38f0*/  FMUL.FTZ R170, R148, R63 ;  /* 0x0000003f94aa7220 */ /* 0x000fe40000410000 */
[C---:B------:R-:W-:Y:S01]  /*3900*/  FFMA.FTZ R62, R149.reuse, R3, R62 ;  /* 0x00000003953e7223 */ /* 0x040fe2000001003e */
[----:B------:R-:W-:Y:S01]  /*3910*/  FFMA.FTZ R60, R149, R2, -R60 ;  /* 0x00000002953c7223 */ /* 0x000fe2000001083c */
[C---:B--2---:R-:W-:Y:S01]  /*3920*/  FMUL.FTZ R3, R57.reuse, R59 ;  /* 0x0000003b39037220 */ /* 0x044fe20000410000 */
[----:B------:R-:W-:Y:S01]  /*3930*/  FMUL.FTZ R2, R57, R58 ;  /* 0x0000003a39027220 */ /* 0x000fe20000410000 */
[----:B------:R-:W-:-:S02]  /*3940*/  FFMA.FTZ R170, R149, R171, R170 ;  /* 0x000000ab95aa7223 */ /* 0x000fc400000100aa */
[C---:B------:R-:W-:Y:S01]  /*3950*/  FFMA.FTZ R187, R56.reuse, R58, -R3 ;  /* 0x0000003a38bb7223 */ /* 0x040fe20000010803 */
[----:B------:R-:W-:Y:S01]  /*3960*/  FFMA.FTZ R171, R56, R59, R2 ;  /* 0x0000003b38ab7223 */ /* 0x000fe20000010002 */
[----:B------:R-:W-:Y:S01]  /*3970*/  FMUL.FTZ R3, R146, R62 ;  /* 0x0000003e92037220 */ /* 0x000fe20000410000 */
[----:B------:R-:W-:-:S03]  /*3980*/  @P2 LEA R2, R135, R132, 0x3 ;  /* 0x0000008487022211 */ /* 0x000fc600078e18ff */
[----:B------:R-:W-:-:S03]  /*3990*/  FFMA.FTZ R56, R147, R60, -R3 ;  /* 0x0000003c93387223 */ /* 0x000fc60000010803 */
[----:B------:R-:W0:Y:S01]  /*39a0*/  @P2 LDS.64 R2, [R2+0x28f8] ;  /* 0x0028f80002022984 */ /* 0x000e220000000a00 */
[----:B------:R-:W-:Y:S01]  /*39b0*/  FADD.FTZ R170, RZ, R170 ;  /* 0x000000aaffaa7221 */ /* 0x000fe20000010000 */
[----:B------:R-:W-:-:S03]  /*39c0*/  FMUL.FTZ R63, R146, R61 ;  /* 0x0000003d923f7220 */ /* 0x000fc60000410000 */
[CC--:B------:R-:W-:Y:S01]  /*39d0*/  FMUL.FTZ R172, R146.reuse, R170.reuse ;  /* 0x000000aa92ac7220 */ /* 0x0c0fe20000410000 */
[C---:B------:R-:W-:Y:S01]  /*39e0*/  FFMA.FTZ R63, R147.reuse, R170, R63 ;  /* 0x000000aa933f7223 */ /* 0x040fe2000001003f */
[----:B------:R-:W-:Y:S01]  /*39f0*/  FMUL.FTZ R170, R146, R60 ;  /* 0x0000003c92aa7220 */ /* 0x000fe20000410000 */
[----:B------:R-:W-:Y:S01]  /*3a00*/  BSSY B0, `(.L_x_9554) ;  /* 0x0000010000007945 */ /* 0x000fe20003800000 */
[C---:B------:R-:W-:Y:S01]  /*3a10*/  FFMA.FTZ R61, R147.reuse, R61, -R172 ;  /* 0x0000003d933d7223 */ /* 0x040fe200000108ac */
[----:B------:R-:W-:Y:S01]  /*3a20*/  FADD.FTZ R59, RZ, R63 ;  /* 0x0000003fff3b7221 */ /* 0x000fe20000010000 */
[----:B------:R-:W-:Y:S01]  /*3a30*/  FFMA.FTZ R57, R147, R62, R170 ;  /* 0x0000003e93397223 */ /* 0x000fe200000100aa */
[----:B------:R-:W-:Y:S01]  /*3a40*/  LEA R170, R135, R132, 0x4 ;  /* 0x0000008487aa7211 */ /* 0x000fe200078e20ff */
[----:B------:R-:W-:Y:S01]  /*3a50*/  FADD.FTZ R58, R80, R61 ;  /* 0x0000003d503a7221 */ /* 0x000fe20000010000 */
[----:B------:R-:W-:Y:S06]  /*3a60*/  @P2 BRA `(.L_x_9555) ;  /* 0x0000000000242947 */ /* 0x000fec0003800000 */
[----:B------:R-:W-:Y:S02]  /*3a70*/  ISETP.NE.AND P2, PT, R133, R96, PT ;  /* 0x000000608500720c */ /* 0x000fe40003f45270 */
[----:B0-----:R-:W-:-:S11]  /*3a80*/  MOV R3, RZ ;  /* 0x000000ff00037202 */ /* 0x001fd60000000f00 */
[----:B------:R-:W-:-:S04]  /*3a90*/  @P2 LEA.HI R2, R133, R133, RZ, 0x1 ;  /* 0x0000008585022211 */ /* 0x000fc800078f08ff */
[----:B------:R-:W-:-:S04]  /*3aa0*/  @P2 LOP3.LUT R2, R2, 0xfffffe, RZ, 0xc0, !PT ;  /* 0x00fffffe02022812 */ /* 0x000fc800078ec0ff */
[----:B------:R-:W-:-:S04]  /*3ab0*/  @P2 IADD3 R2, -R2, R133, RZ ;  /* 0x0000008502022210 */ /* 0x000fc80007ffe1ff */
[----:B------:R-:W-:Y:S01]  /*3ac0*/  @P2 LEA R61, R2, R97, 0x8 ;  /* 0x00000061023d2211 */ /* 0x000fe200078e40ff */
[----:B------:R-:W-:-:S03]  /*3ad0*/  HFMA2.MMA R2, -RZ, RZ, 1.875, 0 ;  /* 0x3f800000ff027435 */ /* 0x000fc600000001ff */
[----:B------:R-:W-:-:S07]  /*3ae0*/  @P2 LEA R61, R61, R132, 0x3 ;  /* 0x000000843d3d2211 */ /* 0x000fce00078e18ff */
[----:B------:R1:W2:Y:S02]  /*3af0*/  @P2 LDS.64 R2, [R61+0x18f0] ;  /* 0x0018f0003d022984 */ /* 0x0002a40000000a00 */
.L_x_9555:
[----:B------:R-:W-:Y:S05]  /*3b00*/  BSYNC B0 ;  /* 0x0000000000007941 */ /* 0x000fea0003800000 */
.L_x_9554:
        /* <DEDUP_REMOVED lines=119> */
.L_x_9613:
        /* <DEDUP_REMOVED lines=14> */
.L_x_9616:
[----:B------:R-:W-:-:S03]  /*4360*/  UMOV UR6, 0xffffffff ;  /* 0xffffffff00067882 */ /* 0x000fc60000000000 */
[----:B------:R-:W-:Y:S05]  /*4370*/  BRA.DIV UR6, `(.L_x_9559) ;  /* 0x0000005606c87947 */ /* 0x000fea000b800000 */
.L_x_9619:
[----:B------:R-:W-:-:S03]  /*4380*/  UMOV UR6, 0xffffffff ;  /* 0xffffffff00067882 */ /* 0x000fc60000000000 */
[----:B------:R-:W-:Y:S05]  /*4390*/  BRA.DIV UR6, `(.L_x_9560) ;  /* 0x0000005606e87947 */ /* 0x000fea000b800000 */
.L_x_9622:
[----:B------:R-:W-:-:S03]  /*43a0*/  UMOV UR6, 0xffffffff ;  /* 0xffffffff00067882 */ /* 0x000fc60000000000 */
[----:B------:R-:W-:Y:S05]  /*43b0*/  BRA.DIV UR6, `(.L_x_9561) ;  /* 0x0000005a06087947 */ /* 0x000fea000b800000 */
.L_x_9625:
        /* <DEDUP_REMOVED lines=10> */
.L_x_9635:
        /* <DEDUP_REMOVED lines=22> */
.L_x_9556:
[----:B------:R-:W-:Y:S05]  /*45c0*/  WARPSYNC.ALL ;  /* 0x0000000000007948 */ /* 0x000fea0003800000 */
[CC--:B0-23-5:R-:W-:Y:S01]  /*45d0*/  FMUL.FTZ R54, R146.reuse, -R2.reuse ;  /* 0x8000000292367220 */ /* 0x0edfe20000410000 */
[C---:B------:R-:W-:Y:S01]  /*45e0*/  FMUL.FTZ R52, R146.reuse, R3 ;  /* 0x0000000392347220 */ /* 0x040fe20000410000 */
[CC--:B------:R-:W-:Y:S01]  /*45f0*/  FMUL.FTZ R56, R146.reuse, R171.reuse ;  /* 0x000000ab92387220 */ /* 0x0c0fe20000410000 */
[C---:B------:R-:W-:Y:S01]  /*4600*/  FMUL.FTZ R55, R147.reuse, R171 ;  /* 0x000000ab93377220 */ /* 0x040fe20000410000 */
[C---:B------:R-:W-:Y:S01]  /*4610*/  FFMA.FTZ R54, R147.reuse, -R3, R54 ;  /* 0x8000000393367223 */ /* 0x040fe20000010036 */
[C---:B------:R-:W-:Y:S01]  /*4620*/  FFMA.FTZ R52, R147.reuse, R2, -R52 ;  /* 0x0000000293347223 */ /* 0x040fe20000010834 */
[-C--:B------:R-:W-:Y:S01]  /*4630*/  FFMA.FTZ R53, R147, R187.reuse, -R56 ;  /* 0x000000bb93357223 */ /* 0x080fe20000010838 */
[----:B------:R-:W-:Y:S01]  /*4640*/  FFMA.FTZ R55, -R146, R187, -R55 ;  /* 0x000000bb92377223 */ /* 0x000fe20000010937 */
[C---:B------:R-:W-:Y:S01]  /*4650*/  FMUL.FTZ R57, R148.reuse, -R54 ;  /* 0x8000003694397220 */ /* 0x040fe20000410000 */
[-C--:B------:R-:W-:Y:S01]  /*4660*/  FMUL.FTZ R58, R148, -R52.reuse ;  /* 0x80000034943a7220 */ /* 0x080fe20000410000 */
[----:B------:R-:W-:Y:S01]  /*4670*/  FADD.FTZ R53, R188, R53 ;  /* 0x00000035bc357221 */ /* 0x000fe20000010000 */
[----:B------:R-:W-:Y:S01]  /*4680*/  FADD.FTZ R55, -R172, R55 ;  /* 0x00000037ac377221 */ /* 0x000fe20000010100 */
[C---:B------:R-:W-:Y:S01]  /*4690*/  FFMA.FTZ R57, R149.reuse, R52, -R57 ;  /* 0x0000003495397223 */ /* 0x040fe20000010839 */
[C---:B------:R-:W-:Y:S01]  /*46a0*/  FFMA.FTZ R58, R149.reuse, R54, R58 ;  /* 0x00000036953a7223 */ /* 0x040fe2000001003a */
[----:B------:R-:W-:Y:S01]  /*46b0*/  FMUL.FTZ R54, R148, -R53 ;  /* 0x8000003594367220 */ /* 0x000fe20000410000 */
[----:B------:R-:W-:Y:S01]  /*46c0*/  BAR.SYNC.DEFER_BLOCKING 0x0 ;  /* 0x0000000000007b1d */ /* 0x000fe20000010000 */
        /* <DEDUP_REMOVED lines=8> */
[CC--:B------:R-:W-:Y:S01]  /*4750*/  FMUL.FTZ R53, R152.reuse, -R59.reuse ;  /* 0x8000003b98357220 */ /* 0x0c0fe20000410000 */
[-C--:B------:R-:W-:Y:S01]  /*4760*/  FMUL.FTZ R58, R152, -R56.reuse ;  /* 0x80000038983a7220 */ /* 0x080fe20000410000 */
[----:B------:R-:W-:Y:S01]  /*4770*/  FADD.FTZ R52, R189, R52 ;  /* 0x00000034bd347221 */ /* 0x000fe20000010000 */
[----:B------:R-:W-:Y:S01]  /*4780*/  ISETP.GE.OR P0, PT, R133, UR32, P0 ;  /* 0x0000002085007c0c */ /* 0x000fe20008706670 */
        /* <DEDUP_REMOVED lines=11> */
[----:B------:R-:W-:Y:S01]  /*4840*/  FADD.FTZ R55, -R174, R55 ;  /* 0x00000037ae377221 */ /* 0x000fe20000010100 */
[----:B------:R-:W-:Y:S01]  /*4850*/  FMUL.FTZ R58, R156, -R59 ;  /* 0x8000003b9c3a7220 */ /* 0x000fe20000410000 */
[----:B------:R-:W-:Y:S01]  /*4860*/  FMUL.FTZ R56, R152, -R54 ;  /* 0x8000003698387220 */ /* 0x000fe20000410000 */
[----:B------:R-:W0:Y:S01]  /*4870*/  LDS.64 R52, [R170+0x10e8] ;  /* 0x0010e800aa347984 */ /* 0x000e220000000a00 */
        /* <DEDUP_REMOVED lines=9> */
[----:B------:R-:W-:Y:S01]  /*4910*/  FFMA.FTZ R62, R159, R62, R58 ;  /* 0x0000003e9f3e7223 */ /* 0x000fe2000001003a */
        /* <DEDUP_REMOVED lines=10> */
[----:B------:R-:W-:Y:S01]  /*49c0*/  FFMA.FTZ R59, R161, R62, R59 ;  /* 0x0000003ea13b7223 */ /* 0x000fe2000001003b */
[-C--:B------:R-:W-:Y:S01]  /*49d0*/  FMUL.FTZ R54, R162, -R204.reuse ;  /* 0x800000cca2367220 */ /* 0x080fe20000410000 */
[----:B------:R-:W-:Y:S01]  /*49e0*/  FADD.FTZ R57, -R176, R57 ;  /* 0x00000039b0397221 */ /* 0x000fe20000010100 */
[----:B------:R-:W-:Y:S01]  /*49f0*/  FMUL.FTZ R56, R156, -R55 ;  /* 0x800000379c387220 */ /* 0x000fe20000410000 */
[-C--:B-1----:R-:W-:Y:S01]  /*4a00*/  FMUL.FTZ R61, R162, -R59.reuse ;  /* 0x8000003ba23d7220 */ /* 0x082fe20000410000 */
[----:B------:R-:W-:Y:S01]  /*4a10*/  FFMA.FTZ R59, R163, R59, R54 ;  /* 0x0000003ba33b7223 */ /* 0x000fe20000010036 */
[-C--:B------:R-:W-:Y:S01]  /*4a20*/  FMUL.FTZ R54, R156, -R57.reuse ;  /* 0x800000399c367220 */ /* 0x080fe20000410000 */
[----:B------:R-:W-:Y:S01]  /*4a30*/  FFMA.FTZ R56, R157, R57, R56 ;  /* 0x000000399d387223 */ /* 0x000fe20000010038 */
[----:B------:R-:W-:Y:S01]  /*4a40*/  FFMA.FTZ R61, R163, R204, -R61 ;  /* 0x000000cca33d7223 */ /* 0x000fe2000001083d */
[C---:B------:R-:W-:Y:S01]  /*4a50*/  FMUL.FTZ R58, R164.reuse, -R59 ;  /* 0x8000003ba43a7220 */ /* 0x040fe20000410000 */
[----:B------:R-:W-:Y:S01]  /*4a60*/  FFMA.FTZ R54, R157, R55, -R54 ;  /* 0x000000379d367223 */ /* 0x000fe20000010836 */
[----:B------:R-:W-:Y:S01]  /*4a70*/  FADD.FTZ R56, -R177, R56 ;  /* 0x00000038b1387221 */ /* 0x000fe20000010100 */
[-C--:B------:R-:W-:Y:S01]  /*4a80*/  FMUL.FTZ R60, R164, -R61.reuse ;  /* 0x8000003da43c7220 */ /* 0x080fe20000410000 */
[----:B------:R-:W-:Y:S01]  /*4a90*/  FFMA.FTZ R61, R165, R61, -R58 ;  /* 0x0000003da53d7223 */ /* 0x000fe2000001083a */
[----:B------:R-:W-:Y:S01]  /*4aa0*/  FADD.FTZ R54, R193, R54 ;  /* 0x00000036c1367221 */ /* 0x000fe20000010000 */
[----:B------:R-:W-:Y:S01]  /*4ab0*/  FMUL.FTZ R58, R158, -R56 ;  /* 0x800000389e3a7220 */ /* 0x000fe20000410000 */
[----:B------:R-:W-:-:S02]  /*4ac0*/  FFMA.FTZ R60, R165, R59, R60 ;  /* 0x0000003ba53c7223 */ /* 0x000fc4000001003c */
[-C--:B------:R-:W-:Y:S01]  /*4ad0*/  FMUL.FTZ R59, R158, -R54.reuse ;  /* 0x800000369e3b7220 */ /* 0x080fe20000410000 */
[----:B------:R-:W-:Y:S01]  /*4ae0*/  FFMA.FTZ R57, R159, R54, -R58 ;  /* 0x000000369f397223 */ /* 0x000fe2000001083a */
[CC--:B0-----:R-:W-:Y:S01]  /*4af0*/  FMUL.FTZ R55, R79.reuse, R53.reuse ;  /* 0x000000354f377220 */ /* 0x0c1fe20000410000 */
[----:B------:R-:W-:Y:S01]  /*4b00*/  FMUL.FTZ R54, R79, R52 ;  /* 0x000000344f367220 */ /* 0x000fe20000410000 */
[----:B------:R-:W-:Y:S01]  /*4b10*/  FFMA.FTZ R59, R159, R56, R59 ;  /* 0x000000389f3b7223 */ /* 0x000fe2000001003b */
[----:B------:R-:W-:Y:S01]  /*4b20*/  FADD.FTZ R57, R194, R57 ;  /* 0x00000039c2397221 */ /* 0x000fe20000010000 */
[C---:B------:R-:W-:Y:S01]  /*4b30*/  FFMA.FTZ R224, R78.reuse, R52, -R55 ;  /* 0x000000344ee07223 */ /* 0x040fe20000010837 */
[----:B------:R-:W-:Y:S01]  /*4b40*/  FFMA.FTZ R54, R78, R53, R54 ;  /* 0x000000354e367223 */ /* 0x000fe20000010036 */
[CC--:B------:R-:W-:Y:S01]  /*4b50*/  FMUL.FTZ R52, R166.reuse, -R60.reuse ;  /* 0x8000003ca6347220 */ /* 0x0c0fe20000410000 */
[-C--:B------:R-:W-:Y:S01]  /*4b60*/  FMUL.FTZ R53, R166, -R61.reuse ;  /* 0x8000003da6357220 */ /* 0x080fe20000410000 */
[----:B------:R-:W-:Y:S01]  /*4b70*/  FADD.FTZ R224, R95, R224 ;  /* 0x000000e05fe07221 */ /* 0x000fe20000010000 */
[----:B------:R-:W-:Y:S01]  /*4b80*/  FADD.FTZ R79, RZ, R54 ;  /* 0x00000036ff4f7221 */ /* 0x000fe20000010000 */
[C---:B------:R-:W-:Y:S01]  /*4b90*/  FFMA.FTZ R61, R167.reuse, R61, -R52 ;  /* 0x0000003da73d7223 */ /* 0x040fe20000010834 */
[----:B------:R-:W-:Y:S01]  /*4ba0*/  FFMA.FTZ R60, R167, R60, R53 ;  /* 0x0000003ca73c7223 */ /* 0x000fe20000010035 */
[CC--:B------:R-:W-:Y:S01]  /*4bb0*/  FMUL.FTZ R52, R144.reuse, R224.reuse ;  /* 0x000000e090347220 */ /* 0x0c0fe20000410000 */
[----:B------:R-:W-:Y:S01]  /*4bc0*/  FMUL.FTZ R53, R144, R79 ;  /* 0x0000004f90357220 */ /* 0x000fe20000410000 */
[----:B------:R-:W-:Y:S01]  /*4bd0*/  FADD.FTZ R59, -R178, R59 ;  /* 0x0000003bb23b7221 */ /* 0x000fe20000010100 */
[----:B------:R-:W-:Y:S01]  /*4be0*/  FMUL.FTZ R78, R168, -R61 ;  /* 0x8000003da84e7220 */ /* 0x000fe20000410000 */
[C---:B------:R-:W-:Y:S01]  /*4bf0*/  FFMA.FTZ R52, R145.reuse, R79, R52 ;  /* 0x0000004f91347223 */ /* 0x040fe20000010034 */
[----:B------:R-:W-:Y:S01]  /*4c00*/  FFMA.FTZ R53, R145, R224, -R53 ;  /* 0x000000e091357223 */ /* 0x000fe20000010835 */
[----:B------:R-:W-:Y:S01]  /*4c10*/  FMUL.FTZ R54, R160, -R59 ;  /* 0x8000003ba0367220 */ /* 0x000fe20000410000 */
[-C--:B------:R-:W-:Y:S01]  /*4c20*/  FMUL.FTZ R62, R168, -R60.reuse ;  /* 0x8000003ca83e7220 */ /* 0x080fe20000410000 */
[----:B------:R-:W-:Y:S01]  /*4c30*/  FADD.FTZ R203, RZ, R52 ;  /* 0x00000034ffcb7221 */ /* 0x000fe20000010000 */
[----:B------:R-:W-:Y:S01]  /*4c40*/  FADD.FTZ R227, R94, R53 ;  /* 0x000000355ee37221 */ /* 0x000fe20000010000 */
[----:B------:R-:W-:Y:S01]  /*4c50*/  FFMA.FTZ R56, R161, R57, -R54 ;  /* 0x00000039a1387223 */ /* 0x000fe20000010836 */
[C---:B------:R-:W-:Y:S01]  /*4c60*/  FFMA.FTZ R55, R169.reuse, R60, R78 ;  /* 0x0000003ca9377223 */ /* 0x040fe2000001004e */
[C---:B------:R-:W-:Y:S01]  /*4c70*/  FMUL.FTZ R52, R142.reuse, R203 ;  /* 0x000000cb8e347220 */ /* 0x040fe20000410000 */
[----:B------:R-:W-:Y:S01]  /*4c80*/  FMUL.FTZ R54, R142, R227 ;  /* 0x000000e38e367220 */ /* 0x000fe20000410000 */
[----:B------:R-:W-:Y:S01]  /*4c90*/  FFMA.FTZ R61, R169, R61, -R62 ;  /* 0x0000003da93d7223 */ /* 0x000fe2000001083e */
[----:B------:R-:W-:Y:S01]  /*4ca0*/  FMUL.FTZ R58, R160, -R57 ;  /* 0x80000039a03a7220 */ /* 0x000fe20000410000 */
        /* <DEDUP_REMOVED lines=8> */
[CC--:B------:R-:W-:Y:S01]  /*4d30*/  FMUL.FTZ R52, R138.reuse, R222.reuse ;  /* 0x000000de8a347220 */ /* 0x0c0fe20000410000 */
[----:B------:R-:W-:Y:S01]  /*4d40*/  FMUL.FTZ R53, R138, R205 ;  /* 0x000000cd8a357220 */ /* 0x000fe20000410000 */
[----:B------:R-:W-:Y:S01]  /*4d50*/  FADD.FTZ R58, -R179, R58 ;  /* 0x0000003ab33a7221 */ /* 0x000fe20000010100 */
[C---:B------:R-:W-:Y:S01]  /*4d60*/  FFMA.FTZ R57, R140.reuse, R55, R54 ;  /* 0x000000378c397223 */ /* 0x040fe20000010036 */
[C---:B------:R-:W-:Y:S01]  /*4d70*/  FFMA.FTZ R52, R140.reuse, R205, R52 ;  /* 0x000000cd8c347223 */ /* 0x040fe20000010034 */
[----:B------:R-:W-:Y:S01]  /*4d80*/  FFMA.FTZ R53, R140, R222, -R53 ;  /* 0x000000de8c357223 */ /* 0x000fe20000010835 */
[----:B------:R-:W-:Y:S01]  /*4d90*/  FADD.FTZ R56, R195, R56 ;  /* 0x00000038c3387221 */ /* 0x000fe20000010000 */
[----:B------:R-:W-:Y:S01]  /*4da0*/  FMUL.FTZ R54, R162, -R58 ;  /* 0x8000003aa2367220 */ /* 0x000fe20000410000 */
[----:B------:R-:W-:Y:S01]  /*4db0*/  FADD.FTZ R207, RZ, R52 ;  /* 0x00000034ffcf7221 */ /* 0x000fe20000010000 */
[----:B------:R-:W-:Y:S01]  /*4dc0*/  FADD.FTZ R225, R92, R53 ;  /* 0x000000355ce17221 */ /* 0x000fe20000010000 */
[-C--:B------:R-:W-:Y:S01]  /*4dd0*/  FMUL.FTZ R55, R162, -R56.reuse ;  /* 0x80000038a2377220 */ /* 0x080fe20000410000 */
[C---:B------:R-:W-:Y:S01]  /*4de0*/  FFMA.FTZ R53, R163.reuse, R56, -R54 ;  /* 0x00000038a3357223 */ /* 0x040fe20000010836 */
[C---:B------:R-:W-:Y:S01]  /*4df0*/  FMUL.FTZ R52, R168.reuse, R207 ;  /* 0x000000cfa8347220 */ /* 0x040fe20000410000 */
[----:B------:R-:W-:Y:S01]  /*4e00*/  FMUL.FTZ R54, R168, R225 ;  /* 0x000000e1a8367220 */ /* 0x000fe20000410000 */
[----:B------:R-:W-:Y:S01]  /*4e10*/  FFMA.FTZ R55, R163, R58, R55 ;  /* 0x0000003aa3377223 */ /* 0x000fe20000010037 */
[C---:B------:R-:W-:Y:S01]  /*4e20*/  FMUL.FTZ R58, R142.reuse, -R61 ;  /* 0x8000003d8e3a7220 */ /* 0x040fe20000410000 */
[C---:B------:R-:W-:Y:S01]  /*4e30*/  FFMA.FTZ R52, R169.reuse, R225, -R52 ;  /* 0x000000e1a9347223 */ /* 0x040fe20000010834 */
[----:B------:R-:W-:Y:S01]  /*4e40*/  FFMA.FTZ R54, R169, R207, R54 ;  /* 0x000000cfa9367223 */ /* 0x000fe20000010036 */
[-C--:B------:R-:W-:Y:S01]  /*4e50*/  FMUL.FTZ R56, R142, -R57.reuse ;  /* 0x800000398e387220 */ /* 0x080fe20000410000 */
[----:B------:R-:W-:Y:S01]  /*4e60*/  FFMA.FTZ R57, R143, R57, R58 ;  /* 0x000000398f397223 */ /* 0x000fe2000001003a */
[----:B------:R-:W-:Y:S01]  /*4e70*/  FADD.FTZ R220, R91, R52 ;  /* 0x000000345bdc7221 */ /* 0x000fe20000010000 */
[----:B------:R-:W-:Y:S01]  /*4e80*/  FADD.FTZ R78, RZ, R54 ;  /* 0x00000036ff4e7221 */ /* 0x000fe20000010000 */
[----:B------:R-:W-:Y:S01]  /*4e90*/  FADD.FTZ R54, R196, R53 ;  /* 0x00000035c4367221 */ /* 0x000fe20000010000 */
[----:B------:R-:W-:Y:S01]  /*4ea0*/  FADD.FTZ R55, -R180, R55 ;  /* 0x00000037b4377221 */ /* 0x000fe20000010100 */
[C---:B------:R-:W-:Y:S01]  /*4eb0*/  FMUL.FTZ R52, R166.reuse, R220 ;  /* 0x000000dca6347220 */ /* 0x040fe20000410000 */
[----:B------:R-:W-:Y:S01]  /*4ec0*/  FMUL.FTZ R53, R166, R78 ;  /* 0x0000004ea6357220 */ /* 0x000fe20000410000 */
[C---:B------:R-:W-:Y:S01]  /*4ed0*/  FMUL.FTZ R58, R164.reuse, -R54 ;  /* 0x80000036a43a7220 */ /* 0x040fe20000410000 */
[-C--:B------:R-:W-:Y:S01]  /*4ee0*/  FMUL.FTZ R59, R164, -R55.reuse ;  /* 0x80000037a43b7220 */ /* 0x080fe20000410000 */
[C---:B------:R-:W-:Y:S01]  /*4ef0*/  FFMA.FTZ R52, R167.reuse, R78, R52 ;  /* 0x0000004ea7347223 */ /* 0x040fe20000010034 */
[----:B------:R-:W-:Y:S01]  /*4f00*/  FFMA.FTZ R53, R167, R220, -R53 ;  /* 0x000000dca7357223 */ /* 0x000fe20000010835 */
[C---:B------:R-:W-:Y:S01]  /*4f10*/  FFMA.FTZ R60, R165.reuse, R55, R58 ;  /* 0x00000037a53c7223 */ /* 0x040fe2000001003a */
[----:B------:R-:W-:Y:S01]  /*4f20*/  FFMA.FTZ R58, R165, R54, -R59 ;  /* 0x00000036a53a7223 */ /* 0x000fe2000001083b */
[----:B------:R-:W-:Y:S01]  /*4f30*/  FADD.FTZ R209, RZ, R52 ;  /* 0x00000034ffd17221 */ /* 0x000fe20000010000 */
[----:B------:R-:W-:Y:S01]  /*4f40*/  FADD.FTZ R223, R90, R53 ;  /* 0x000000355adf7221 */ /* 0x000fe20000010000 */
[----:B------:R-:W-:Y:S01]  /*4f50*/  FADD.FTZ R60, -R181, R60 ;  /* 0x0000003cb53c7221 */ /* 0x000fe20000010100 */
[----:B------:R-:W-:Y:S01]  /*4f60*/  FADD.FTZ R58, R197, R58 ;  /* 0x0000003ac53a7221 */ /* 0x000fe20000010000 */
[C---:B------:R-:W-:Y:S01]  /*4f70*/  FMUL.FTZ R52, R164.reuse, R209 ;  /* 0x000000d1a4347220 */ /* 0x040fe20000410000 */
[-C--:B------:R-:W-:Y:S01]  /*4f80*/  FMUL.FTZ R54, R164, R223.reuse ;  /* 0x000000dfa4367220 */ /* 0x080fe20000410000 */
[C---:B------:R-:W-:Y:S01]  /*4f90*/  FMUL.FTZ R62, R166.reuse, -R60 ;  /* 0x8000003ca63e7220 */ /* 0x040fe20000410000 */
[-C--:B------:R-:W-:Y:S01]  /*4fa0*/  FMUL.FTZ R55, R166, -R58.reuse ;  /* 0x8000003aa6377220 */ /* 0x080fe20000410000 */
[C---:B------:R-:W-:Y:S01]  /*4fb0*/  FFMA.FTZ R52, R165.reuse, R223, -R52 ;  /* 0x000000dfa5347223 */ /* 0x040fe20000010834 */
[----:B------:R-:W-:Y:S01]  /*4fc0*/  FFMA.FTZ R54, R165, R209, R54 ;  /* 0x000000d1a5367223 */ /* 0x000fe20000010036 */
[C---:B------:R-:W-:Y:S01]  /*4fd0*/  FFMA.FTZ R53, R167.reuse, R58, -R62 ;  /* 0x0000003aa7357223 */ /* 0x040fe2000001083e */
        /* <DEDUP_REMOVED lines=30> */
[-C--:B------:R-:W-:Y:S01]  /*51c0*/  FMUL.FTZ R53, R158, R206.reuse ;  /* 0x000000ce9e357220 */ /* 0x080fe20000410000 */
        /* <DEDUP_REMOVED lines=16> */
[----:B------:R-:W-:Y:S01]  /*52d0*/  FFMA.FTZ R63, R145, R60, -R210 ;  /* 0x0000003c913f7223 */ /* 0x000fe200000108d2 */
[----:B------:R-:W-:Y:S01]  /*52e0*/  HFMA2.MMA R53, -RZ, RZ, 0, 0 ;  /* 0x00000000ff357435 */ /* 0x000fe200000001ff */
[----:B------:R-:W-:Y:S01]  /*52f0*/  FADD.FTZ R214, R85, R214 ;  /* 0x000000d655d67221 */ /* 0x000fe20000010000 */
[----:B------:R-:W-:Y:S01]  /*5300*/  FADD.FTZ R208, RZ, R208 ;  /* 0x000000d0ffd07221 */ /* 0x000fe20000010000 */
[----:B------:R-:W-:Y:S01]  /*5310*/  FFMA.FTZ R56, R143, R61, -R56 ;  /* 0x0000003d8f387223 */ /* 0x000fe20000010838 */
[----:B------:R-:W-:Y:S01]  /*5320*/  MOV R52, 0x3f800000 ;  /* 0x3f80000000347802 */ /* 0x000fe20000000f00 */
[C---:B------:R-:W-:Y:S01]  /*5330*/  FMUL.FTZ R58, R154.reuse, R214 ;  /* 0x000000d69a3a7220 */ /* 0x040fe20000410000 */
[----:B------:R-:W-:Y:S01]  /*5340*/  FMUL.FTZ R59, R154, R208 ;  /* 0x000000d09a3b7220 */ /* 0x000fe20000410000 */
[----:B------:R-:W-:-:S02]  /*5350*/  CS2R R54, SRZ ;  /* 0x0000000000367805 */ /* 0x000fc4000001ff00 */
[----:B------:R-:W-:Y:S01]  /*5360*/  @!P0 LEA R61, R97, R132, 0x4 ;  /* 0x00000084613d8211 */ /* 0x000fe200078e20ff */
[C---:B------:R-:W-:Y:S01]  /*5370*/  FFMA.FTZ R58, R155.reuse, R208, R58 ;  /* 0x000000d09b3a7223 */ /* 0x040fe2000001003a */
[----:B------:R-:W-:Y:S01]  /*5380*/  FFMA.FTZ R59, R155, R214, -R59 ;  /* 0x000000d69b3b7223 */ /* 0x000fe2000001083b */
[C---:B------:R-:W-:Y:S01]  /*5390*/  FFMA.FTZ R229, R145.reuse, R62, R229 ;  /* 0x0000003e91e57223 */ /* 0x040fe200000100e5 */
[-C--:B------:R-:W-:Y:S01]  /*53a0*/  FMUL.FTZ R62, R144, -R56.reuse ;  /* 0x80000038903e7220 */ /* 0x080fe20000410000 */
[----:B------:R-:W-:Y:S01]  /*53b0*/  FADD.FTZ R215, RZ, R58 ;  /* 0x0000003affd77221 */ /* 0x000fe20000010000 */
[----:B------:R-:W-:Y:S01]  /*53c0*/  FADD.FTZ R217, R84, R59 ;  /* 0x0000003b54d97221 */ /* 0x000fe20000010000 */
[----:B------:R0:W1:Y:S01]  /*53d0*/  @!P0 LDS.128 R52, [R61+0x2af0] ;  /* 0x002af0003d348984 */ /* 0x0000620000000c00 */
[----:B------:R-:W-:Y:S01]  /*53e0*/  FMUL.FTZ R59, R144, -R57 ;  /* 0x80000039903b7220 */ /* 0x000fe20000410000 */
[C---:B------:R-:W-:Y:S01]  /*53f0*/  FMUL.FTZ R58, R152.reuse, R215 ;  /* 0x000000d7983a7220 */ /* 0x040fe20000410000 */
[----:B------:R-:W-:Y:S01]  /*5400*/  FMUL.FTZ R60, R152, R217 ;  /* 0x000000d9983c7220 */ /* 0x000fe20000410000 */
[C---:B------:R-:W-:Y:S01]  /*5410*/  FFMA.FTZ R57, R145.reuse, R57, R62 ;  /* 0x0000003991397223 */ /* 0x040fe2000001003e */
[----:B------:R-:W-:Y:S01]  /*5420*/  FFMA.FTZ R56, R145, R56, -R59 ;  /* 0x0000003891387223 */ /* 0x000fe2000001083b */
[C---:B------:R-:W-:Y:S01]  /*5430*/  FFMA.FTZ R58, R153.reuse, R217, -R58 ;  /* 0x000000d9993a7223 */ /* 0x040fe2000001083a */
[----:B------:R-:W-:Y:S01]  /*5440*/  FFMA.FTZ R60, R153, R215, R60 ;  /* 0x000000d7993c7223 */ /* 0x000fe2000001003c */
[----:B------:R-:W-:-:S02]  /*5450*/  FADD.FTZ R59, -R186, R229 ;  /* 0x000000e5ba3b7221 */ /* 0x000fc40000010100 */
        /* <DEDUP_REMOVED lines=15> */
[----:B------:R-:W-:Y:S01]  /*5550*/  FADD.FTZ R226, RZ, R62 ;  /* 0x0000003effe27221 */ /* 0x000fe20000010000 */
[----:B------:R-:W-:Y:S06]  /*5560*/  BAR.SYNC.DEFER_BLOCKING 0x0 ;  /* 0x0000000000007b1d */ /* 0x000fec0000010000 */
[----:B01----:R-:W-:Y:S05]  /*5570*/  @P2 BRA `(.L_x_9563) ;  /* 0x0000000800b42947 */ /* 0x003fea0003800000 */
[C---:B------:R-:W-:Y:S01]  /*5580*/  LEA R232, R135.reuse, R132, 0x5 ;  /* 0x0000008487e87211 */ /* 0x040fe200078e28ff */
[----:B------:R-:W-:Y:S01]  /*5590*/  UMOV UR6, 0xffffffff ;  /* 0xffffffff00067882 */ /* 0x000fe20000000000 */
[----:B------:R-:W-:-:S03]  /*55a0*/  LOP3.LUT R230, R135, 0x1f, RZ, 0xc0, !PT ;  /* 0x0000001f87e67812 */ /* 0x000fc600078ec0ff */
[----:B------:R-:W-:Y:S01]  /*55b0*/  LDS.128 R60, [R232+0x14f0] ;  /* 0x0014f000e83c7984 */ /* 0x000fe20000000c00 */
[----:B------:R-:W-:-:S03]  /*55c0*/  ISETP.NE.AND P0, PT, R230, 0x1f, PT ;  /* 0x0000001fe600780c */ /* 0x000fc60003f05270 */
        /* <DEDUP_REMOVED lines=16> */
.L_x_9640:
        /* <DEDUP_REMOVED lines=13> */
.L_x_9566:
[----:B------:R-:W-:Y:S05]  /*57a0*/  BSYNC B0 ;  /* 0x0000000000007941 */ /* 0x000fea0003800000 */
.L_x_9565:
[----:B------:R-:W-:Y:S01]  /*57b0*/  UMOV UR6, 0xffffffff ;  /* 0xffffffff00067882 */ /* 0x000fe20000000000 */
[----:B------:R-:W-:Y:S02]  /*57c0*/  ISETP.GT.U32.AND P0, PT, R230, 0x1d, PT ;  /* 0x0000001de600780c */ /* 0x000fe40003f04070 */
[----:B------:R-:W-:Y:S11]  /*57d0*/  BRA.DIV UR6, `(.L_x_9567) ;  /* 0x0000004a06507947 */ /* 0x000ff6000b800000 */
[----:B-1----:R1:W0:Y:S04]  /*57e0*/  SHFL.DOWN PT, R61, R241, 0x2, 0x1f ;  /* 0x08401f00f13d7f89 */ /* 0x00222800000e0000 */
[----:B--2---:R1:W2:Y:S04]  /*57f0*/  SHFL.DOWN PT, R62, R242, 0x2, 0x1f ;  /* 0x08401f00f23e7f89 */ /* 0x0042a800000e0000 */
[----:B---3--:R1:W3:Y:S04]  /*5800*/  SHFL.DOWN PT, R63, R243, 0x2, 0x1f ;  /* 0x08401f00f33f7f89 */ /* 0x0082e800000e0000 */
[----:B----4-:R1:W4:Y:S02]  /*5810*/  SHFL.DOWN PT, R248, R244, 0x2, 0x1f ;  /* 0x08401f00f4f87f89 */ /* 0x01032400000e0000 */
.L_x_9646:
[----:B------:R-:W-:Y:S04]  /*5820*/  BSSY B0, `(.L_x_9568) ;  /* 0x000000d000007945 */ /* 0x000fe80003800000 */
[----:B------:R-:W-:Y:S05]  /*5830*/  @P0 BRA `(.L_x_9569) ;  /* 0x00000000002c0947 */ /* 0x000fea0003800000 */
[C---:B----4-:R-:W-:Y:S01]  /*5840*/  FMUL.FTZ R60, R242.reuse, R248 ;  /* 0x000000f8f23c7220 */ /* 0x050fe20000410000 */
[----:B---3--:R-:W-:-:S03]  /*5850*/  FMUL.FTZ R233, R242, R63 ;  /* 0x0000003ff2e97220 */ /* 0x008fc60000410000 */
[C---:B------:R-:W-:Y:S01]  /*5860*/  FFMA.FTZ R234, R241.reuse, R63, -R60 ;  /* 0x0000003ff1ea7223 */ /* 0x040fe2000001083c */
[C---:B--2---:R-:W-:Y:S01]  /*5870*/  FMUL.FTZ R60, R242.reuse, R62 ;  /* 0x0000003ef23c7220 */ /* 0x044fe20000410000 */
[-C--:B0-----:R-:W-:Y:S01]  /*5880*/  FMUL.FTZ R63, R242, R61.reuse ;  /* 0x0000003df23f7220 */ /* 0x081fe20000410000 */
[----:B------:R-:W-:Y:S01]  /*5890*/  FFMA.FTZ R233, R241, R248, R233 ;  /* 0x000000f8f1e97223 */ /* 0x000fe200000100e9 */
[----:B-1----:R-:W-:Y:S01]  /*58a0*/  FADD.FTZ R243, R243, R234 ;  /* 0x000000eaf3f37221 */ /* 0x002fe20000010000 */
[C---:B------:R-:W-:Y:S01]  /*58b0*/  FFMA.FTZ R60, R241.reuse, R61, -R60 ;  /* 0x0000003df13c7223 */ /* 0x040fe2000001083c */
[----:B------:R-:W-:Y:S01]  /*58c0*/  FFMA.FTZ R242, R241, R62, R63 ;  /* 0x0000003ef1f27223 */ /* 0x000fe2000001003f */
[----:B------:R-:W-:-:S03]  /*58d0*/  FADD.FTZ R244, R244, R233 ;  /* 0x000000e9f4f47221 */ /* 0x000fc60000010000 */
[----:B------:R-:W-:-:S07]  /*58e0*/  MOV R241, R60 ;  /* 0x0000003c00f17202 */ /* 0x000fce0000000f00 */
.L_x_9569:
[----:B------:R-:W-:Y:S05]  /*58f0*/  BSYNC B0 ;  /* 0x0000000000007941 */ /* 0x000fea0003800000 */
.L_x_9568:
[----:B------:R-:W-:Y:S01]  /*5900*/  UMOV UR6, 0xffffffff ;  /* 0xffffffff00067882 */ /* 0x000fe20000000000 */
[----:B------:R-:W-:Y:S02]  /*5910*/  ISETP.GT.U32.AND P0, PT, R230, 0x1b, PT ;  /* 0x0000001be600780c */ /* 0x000fe40003f04070 */
[----:B------:R-:W-:Y:S11]  /*5920*/  BRA.DIV UR6, `(.L_x_9570) ;  /* 0x0000004a066c7947 */ /* 0x000ff6000b800000 */
[----:B0-----:R0:W0:Y:S04]  /*5930*/  SHFL.DOWN PT, R61, R241, 0x4, 0x1f ;  /* 0x08801f00f13d7f89 */ /* 0x00102800000e0000 */
[----:B--2---:R2:W0:Y:S04]  /*5940*/  SHFL.DOWN PT, R62, R242, 0x4, 0x1f ;  /* 0x08801f00f23e7f89 */ /* 0x00442800000e0000 */
[----:B---3--:R2:W3:Y:S04]  /*5950*/  SHFL.DOWN PT, R63, R243, 0x4, 0x1f ;  /* 0x08801f00f33f7f89 */ /* 0x0084e800000e0000 */
[----:B----4-:R2:W4:Y:S02]  /*5960*/  SHFL.DOWN PT, R248, R244, 0x4, 0x1f ;  /* 0x08801f00f4f87f89 */ /* 0x01052400000e0000 */
.L_x_9652:
[----:B------:R-:W-:Y:S04]  /*5970*/  BSSY B0, `(.L_x_9571) ;  /* 0x000000d000007945 */ /* 0x000fe80003800000 */
[----:B------:R-:W-:Y:S05]  /*5980*/  @P0 BRA `(.L_x_9572) ;  /* 0x00000000002c0947 */ /* 0x000fea0003800000 */
[C---:B----4-:R-:W-:Y:S01]  /*5990*/  FMUL.FTZ R60, R242.reuse, R248 ;  /* 0x000000f8f23c7220 */ /* 0x050fe20000410000 */
[----:B---3--:R-:W-:-:S03]  /*59a0*/  FMUL.FTZ R233, R242, R63 ;  /* 0x0000003ff2e97220 */ /* 0x008fc60000410000 */
[C---:B------:R-:W-:Y:S01]  /*59b0*/  FFMA.FTZ R234, R241.reuse, R63, -R60 ;  /* 0x0000003ff1ea7223 */ /* 0x040fe2000001083c */
[C---:B0-----:R-:W-:Y:S01]  /*59c0*/  FMUL.FTZ R60, R242.reuse, R62 ;  /* 0x0000003ef23c7220 */ /* 0x041fe20000410000 */
[-C--:B------:R-:W-:Y:S01]  /*59d0*/  FMUL.FTZ R63, R242, R61.reuse ;  /* 0x0000003df23f7220 */ /* 0x080fe20000410000 */
[----:B------:R-:W-:Y:S01]  /*59e0*/  FFMA.FTZ R233, R241, R248, R233 ;  /* 0x000000f8f1e97223 */ /* 0x000fe200000100e9 */
[----:B-12---:R-:W-:Y:S01]  /*59f0*/  FADD.FTZ R243, R243, R234 ;  /* 0x000000eaf3f37221 */ /* 0x006fe20000010000 */
[C---:B------:R-:W-:Y:S01]  /*5a00*/  FFMA.FTZ R60, R241.reuse, R61, -R60 ;  /* 0x0000003df13c7223 */ /* 0x040fe2000001083c */
[----:B------:R-:W-:Y:S01]  /*5a10*/  FFMA.FTZ R242, R241, R62, R63 ;  /* 0x0000003ef1f27223 */ /* 0x000fe2000001003f */
[----:B------:R-:W-:-:S03]  /*5a20*/  FADD.FTZ R244, R244, R233 ;  /* 0x000000e9f4f47221 */ /* 0x000fc60000010000 */
[----:B------:R-:W-:-:S07]  /*5a30*/  MOV R241, R60 ;  /* 0x0000003c00f17202 */ /* 0x000fce0000000f00 */
.L_x_9572:
[----:B------:R-:W-:Y:S05]  /*5a40*/  BSYNC B0 ;  /* 0x0000000000007941 */ /* 0x000fea0003800000 */
.L_x_9571:
[----:B------:R-:W-:Y:S01]  /*5a50*/  UMOV UR6, 0xffffffff ;  /* 0xffffffff00067882 */ /* 0x000fe20000000000 */
[----:B------:R-:W-:Y:S02]  /*5a60*/  ISETP.GT.U32.AND P0, PT, R230, 0x17, PT ;  /* 0x00000017e600780c */ /* 0x000fe40003f04070 */
[----:B------:R-:W-:Y:S11]  /*5a70*/  BRA.DIV UR6, `(.L_x_9573) ;  /* 0x0000004a06887947 */ /* 0x000ff6000b800000 */
[----:B0-----:R0:W0:Y:S04]  /*5a80*/  SHFL.DOWN PT, R61, R241, 0x8, 0x1f ;  /* 0x09001f00f13d7f89 */ /* 0x00102800000e0000 */
[----:B------:R0:W0:Y:S04]  /*5a90*/  SHFL.DOWN PT, R62, R242, 0x8, 0x1f ;  /* 0x09001f00f23e7f89 */ /* 0x00002800000e0000 */
[----:B---3--:R3:W0:Y:S04]  /*5aa0*/  SHFL.DOWN PT, R63, R243, 0x8, 0x1f ;  /* 0x09001f00f33f7f89 */ /* 0x00862800000e0000 */
[----:B----4-:R3:W4:Y:S02]  /*5ab0*/  SHFL.DOWN PT, R248, R244, 0x8, 0x1f ;  /* 0x09001f00f4f87f89 */ /* 0x01072400000e0000 */
.L_x_9658:
[----:B------:R-:W-:Y:S01]  /*5ac0*/  BSSY B0, `(.L_x_9574) ;  /* 0x000000e000007945 */ /* 0x000fe20003800000 */
[----:B------:R-:W-:-:S03]  /*5ad0*/  ISETP.GT.U32.AND P1, PT, R230, 0xf, PT ;  /* 0x0000000fe600780c */ /* 0x000fc60003f24070 */
[----:B------:R-:W-:Y:S10]  /*5ae0*/  @P0 BRA `(.L_x_9575) ;  /* 0x00000000002c0947 */ /* 0x000ff40003800000 */
[C---:B----4-:R-:W-:Y:S01]  /*5af0*/  FMUL.FTZ R60, R242.reuse, R248 ;  /* 0x000000f8f23c7220 */ /* 0x050fe20000410000 */
[----:B0-----:R-:W-:-:S03]  /*5b00*/  FMUL.FTZ R233, R242, R63 ;  /* 0x0000003ff2e97220 */ /* 0x001fc60000410000 */
[C---:B------:R-:W-:Y:S01]  /*5b10*/  FFMA.FTZ R230, R241.reuse, R63, -R60 ;  /* 0x0000003ff1e67223 */ /* 0x040fe2000001083c */
[C---:B------:R-:W-:Y:S01]  /*5b20*/  FMUL.FTZ R60, R242.reuse, R62 ;  /* 0x0000003ef23c7220 */ /* 0x040fe20000410000 */
[-C--:B------:R-:W-:Y:S01]  /*5b30*/  FMUL.FTZ R63, R242, R61.reuse ;  /* 0x0000003df23f7220 */ /* 0x080fe20000410000 */
[----:B------:R-:W-:Y:S01]  /*5b40*/  FFMA.FTZ R233, R241, R248, R233 ;  /* 0x000000f8f1e97223 */ /* 0x000fe200000100e9 */
[----:B-123--:R-:W-:Y:S01]  /*5b50*/  FADD.FTZ R243, R243, R230 ;  /* 0x000000e6f3f37221 */ /* 0x00efe20000010000 */
[C---:B------:R-:W-:Y:S01]  /*5b60*/  FFMA.FTZ R60, R241.reuse, R61, -R60 ;  /* 0x0000003df13c7223 */ /* 0x040fe2000001083c */
[----:B------:R-:W-:Y:S01]  /*5b70*/  FFMA.FTZ R242, R241, R62, R63 ;  /* 0x0000003ef1f27223 */ /* 0x000fe2000001003f */
[----:B------:R-:W-:-:S03]  /*5b80*/  FADD.FTZ R244, R244, R233 ;  /* 0x000000e9f4f47221 */ /* 0x000fc60000010000 */
[----:B------:R-:W-:-:S07]  /*5b90*/  MOV R241, R60 ;  /* 0x0000003c00f17202 */ /* 0x000fce0000000f00 */
.L_x_9575:
[----:B------:R-:W-:Y:S05]  /*5ba0*/  BSYNC B0 ;  /* 0x0000000000007941 */ /* 0x000fea0003800000 */
.L_x_9574:
[----:B------:R-:W-:-:S03]  /*5bb0*/  UMOV UR6, 0xffffffff ;  /* 0xffffffff00067882 */ /* 0x000fc60000000000 */
[----:B------:R-:W-:Y:S05]  /*5bc0*/  BRA.DIV UR6, `(.L_x_9576) ;  /* 0x0000004a06a47947 */ /* 0x000fea000b800000 */
[----:B0-----:R0:W0:Y:S04]  /*5bd0*/  SHFL.DOWN PT, R61, R241, 0x10, 0x1f ;  /* 0x0a001f00f13d7f89 */ /* 0x00102800000e0000 */
[----:B------:R0:W0:Y:S04]  /*5be0*/  SHFL.DOWN PT, R62, R242, 0x10, 0x1f ;  /* 0x0a001f00f23e7f89 */ /* 0x00002800000e0000 */
[----:B------:R0:W0:Y:S04]  /*5bf0*/  SHFL.DOWN PT, R63, R243, 0x10, 0x1f ;  /* 0x0a001f00f33f7f89 */ /* 0x00002800000e0000 */
[----:B----4-:R4:W0:Y:S02]  /*5c00*/  SHFL.DOWN PT, R248, R244, 0x10, 0x1f ;  /* 0x0a001f00f4f87f89 */ /* 0x01082400000e0000 */
.L_x_9664:
[----:B------:R-:W-:Y:S01]  /*5c10*/  BSSY B0, `(.L_x_9577) ;  /* 0x000000e000007945 */ /* 0x000fe20003800000 */
[----:B------:R-:W-:-:S03]  /*5c20*/  ISETP.NE.AND P0, PT, R135, 0x1f, PT ;  /* 0x0000001f8700780c */ /* 0x000fc60003f05270 */
[----:B------:R-:W-:Y:S10]  /*5c30*/  @P1 BRA `(.L_x_9578) ;  /* 0x00000000002c1947 */ /* 0x000ff40003800000 */
[C---:B0-----:R-:W-:Y:S01]  /*5c40*/  FMUL.FTZ R60, R242.reuse, R248 ;  /* 0x000000f8f23c7220 */ /* 0x041fe20000410000 */
[----:B------:R-:W-:-:S03]  /*5c50*/  FMUL.FTZ R233, R242, R63 ;  /* 0x0000003ff2e97220 */ /* 0x000fc60000410000 */
[C---:B------:R-:W-:Y:S01]  /*5c60*/  FFMA.FTZ R230, R241.reuse, R63, -R60 ;  /* 0x0000003ff1e67223 */ /* 0x040fe2000001083c */
[C---:B------:R-:W-:Y:S01]  /*5c70*/  FMUL.FTZ R60, R242.reuse, R62 ;  /* 0x0000003ef23c7220 */ /* 0x040fe20000410000 */
[-C--:B------:R-:W-:Y:S01]  /*5c80*/  FMUL.FTZ R63, R242, R61.reuse ;  /* 0x0000003df23f7220 */ /* 0x080fe20000410000 */
[----:B------:R-:W-:Y:S01]  /*5c90*/  FFMA.FTZ R233, R241, R248, R233 ;  /* 0x000000f8f1e97223 */ /* 0x000fe200000100e9 */
[----:B-123--:R-:W-:Y:S01]  /*5ca0*/  FADD.FTZ R243, R243, R230 ;  /* 0x000000e6f3f37221 */ /* 0x00efe20000010000 */
[C---:B------:R-:W-:Y:S01]  /*5cb0*/  FFMA.FTZ R60, R241.reuse, R61, -R60 ;  /* 0x0000003df13c7223 */ /* 0x040fe2000001083c */
[----:B------:R-:W-:Y:S01]  /*5cc0*/  FFMA.FTZ R242, R241, R62, R63 ;  /* 0x0000003ef1f27223 */ /* 0x000fe2000001003f */
[----:B----4-:R-:W-:-:S03]  /*5cd0*/  FADD.FTZ R244, R244, R233 ;  /* 0x000000e9f4f47221 */ /* 0x010fc60000010000 */
[----:B------:R-:W-:-:S07]  /*5ce0*/  MOV R241, R60 ;  /* 0x0000003c00f17202 */ /* 0x000fce0000000f00 */
.L_x_9578:
[----:B------:R-:W-:Y:S05]  /*5cf0*/  BSYNC B0 ;  /* 0x0000000000007941 */ /* 0x000fea0003800000 */
.L_x_9577:
[----:B------:R-:W-:-:S03]  /*5d00*/  UMOV UR6, 0xffffffff ;  /* 0xffffffff00067882 */ /* 0x000fc60000000000 */
[----:B------:R-:W-:Y:S05]  /*5d10*/  BRA.DIV UR6, `(.L_x_9579) ;  /* 0x0000004a06c07947 */ /* 0x000fea000b800000 */
[----:B------:R-:W5:Y:S04]  /*5d20*/  SHFL.IDX PT, R249, R242, RZ, 0x1f ;  /* 0x00001ffff2f97589 */ /* 0x000f6800000e0000 */
[----:B------:R-:W1:Y:S04]  /*5d30*/  SHFL.IDX PT, R233, R241, RZ, 0x1f ;  /* 0x00001ffff1e97589 */ /* 0x000e6800000e0000 */
[----:B------:R-:W2:Y:S04]  /*5d40*/  SHFL.DOWN PT, R239, R242, 0x1, 0x1f ;  /* 0x08201f00f2ef7f89 */ /* 0x000ea800000e0000 */
[----:B------:R-:W2:Y:S04]  /*5d50*/  SHFL.IDX PT, R237, R243, RZ, 0x1f ;  /* 0x00001ffff3ed7589 */ /* 0x000ea800000e0000 */
[----:B------:R-:W2:Y:S04]  /*5d60*/  SHFL.DOWN PT, R240, R243, 0x1, 0x1f ;  /* 0x08201f00f3f07f89 */ /* 0x000ea800000e0000 */
[----:B------:R-:W2:Y:S04]  /*5d70*/  SHFL.IDX PT, R236, R244, RZ, 0x1f ;  /* 0x00001ffff4ec7589 */ /* 0x000ea800000e0000 */
[----:B0-----:R-:W0:Y:S01]  /*5d80*/  SHFL.DOWN PT, R248, R244, 0x1, 0x1f ;  /* 0x08201f00f4f87f89 */ /* 0x001e2200000e0000 */
[CC--:B-----5:R-:W-:Y:S01]  /*5d90*/  FMUL.FTZ R61, R55.reuse, R249.reuse ;  /* 0x000000f9373d7220 */ /* 0x0e0fe20000410000 */
[-C--:B------:R-:W-:Y:S01]  /*5da0*/  FMUL.FTZ R60, R54, R249.reuse ;  /* 0x000000f9363c7220 */ /* 0x080fe20000410000 */
[----:B------:R-:W-:Y:S01]  /*5db0*/  FMUL.FTZ R230, R52, R249 ;  /* 0x000000f934e67220 */ /* 0x000fe20000410000 */
[----:B------:R-:W0:Y:S01]  /*5dc0*/  SHFL.IDX PT, R246, R54, RZ, 0x1f ;  /* 0x00001fff36f67589 */ /* 0x000e2200000e0000 */
[-C--:B-1----:R-:W-:Y:S01]  /*5dd0*/  FFMA.FTZ R234, R54, R233.reuse, -R61 ;  /* 0x000000e936ea7223 */ /* 0x082fe2000001083d */
[----:B------:R-:W-:-:S02]  /*5de0*/  FFMA.FTZ R235, R55, R233, R60 ;  /* 0x000000e937eb7223 */ /* 0x000fc4000001003c */
[----:B------:R-:W1:Y:S04]  /*5df0*/  SHFL.IDX PT, R247, R55, RZ, 0x1f ;  /* 0x00001fff37f77589 */ /* 0x000e6800000e0000 */
[----:B------:R-:W0:Y:S04]  /*5e00*/  SHFL.IDX PT, R250, R52, RZ, 0x1f ;  /* 0x00001fff34fa7589 */ /* 0x000e2800000e0000 */
[----:B------:R-:W0:Y:S04]  /*5e10*/  SHFL.IDX PT, R245, R53, RZ, 0x1f ;  /* 0x00001fff35f57589 */ /* 0x000e2800000e0000 */
[----:B------:R5:W0:Y:S02]  /*5e20*/  SHFL.DOWN PT, R238, R241, 0x1, 0x1f ;  /* 0x08201f00f1ee7f89 */ /* 0x000a2400000e0000 */
[----:B--2--5:R-:W-:-:S07]  /*5e30*/  FMUL.FTZ R241, R53, R249 ;  /* 0x000000f935f17220 */ /* 0x024fce0000410000 */
.L_x_9678:
[----:B------:R-:W-:Y:S01]  /*5e40*/  BSSY B0, `(.L_x_9580) ;  /* 0x0000010000007945 */ /* 0x000fe20003800000 */
[----:B0-----:R-:W-:Y:S02]  /*5e50*/  MOV R60, R250 ;  /* 0x000000fa003c7202 */ /* 0x001fe40000000f00 */
[----:B------:R-:W-:Y:S02]  /*5e60*/  MOV R61, R245 ;  /* 0x000000f5003d7202 */ /* 0x000fe40000000f00 */
[----:B------:R-:W-:Y:S02]  /*5e70*/  MOV R62, R246 ;  /* 0x000000f6003e7202 */ /* 0x000fe40000000f00 */
[----:B-1----:R-:W-:Y:S01]  /*5e80*/  MOV R63, R247 ;  /* 0x000000f7003f7202 */ /* 0x002fe20000000f00 */
[----:B------:R-:W-:Y:S06]  /*5e90*/  @!P0 BRA `(.L_x_9581) ;  /* 0x0000000000288947 */ /* 0x000fec0003800000 */
[C---:B------:R-:W-:Y:S01]  /*5ea0*/  FMUL.FTZ R55, R239.reuse, R63 ;  /* 0x0000003fef377220 */ /* 0x040fe20000410000 */
[----:B------:R-:W-:-:S03]  /*5eb0*/  FMUL.FTZ R54, R239, R62 ;  /* 0x0000003eef367220 */ /* 0x000fc60000410000 */
[C---:B---3--:R-:W-:Y:S01]  /*5ec0*/  FFMA.FTZ R243, R238.reuse, R62, -R55 ;  /* 0x0000003eeef37223 */ /* 0x048fe20000010837 */
[----:B------:R-:W-:Y:S01]  /*5ed0*/  FFMA.FTZ R63, R238, R63, R54 ;  /* 0x0000003fee3f7223 */ /* 0x000fe20000010036 */
[CC--:B------:R-:W-:Y:S01]  /*5ee0*/  FMUL.FTZ R55, R239.reuse, R61.reuse ;  /* 0x0000003def377220 */ /* 0x0c0fe20000410000 */
[-C--:B------:R-:W-:Y:S01]  /*5ef0*/  FMUL.FTZ R54, R239, R60.reuse ;  /* 0x0000003cef367220 */ /* 0x080fe20000410000 */
[----:B------:R-:W-:Y:S01]  /*5f00*/  FADD.FTZ R62, R240, R243 ;  /* 0x000000f3f03e7221 */ /* 0x000fe20000010000 */
[----:B------:R-:W-:Y:S01]  /*5f10*/  FADD.FTZ R63, R248, R63 ;  /* 0x0000003ff83f7221 */ /* 0x000fe20000010000 */
[C---:B------:R-:W-:Y:S01]  /*5f20*/  FFMA.FTZ R60, R238.reuse, R60, -R55 ;  /* 0x0000003cee3c7223 */ /* 0x040fe20000010837 */
[----:B------:R-:W-:-:S07]  /*5f30*/  FFMA.FTZ R61, R238, R61, R54 ;  /* 0x0000003dee3d7223 */ /* 0x000fce0000010036 */
.L_x_9581:
[----:B------:R-:W-:Y:S05]  /*5f40*/  BSYNC B0 ;  /* 0x0000000000007941 */ /* 0x000fea0003800000 */
.L_x_9580:
[CC--:B------:R-:W-:Y:S01]  /*5f50*/  FMUL.FTZ R54, R57.reuse, R62.reuse ;  /* 0x0000003e39367220 */ /* 0x0c0fe20000410000 */
[C---:B------:R-:W-:Y:S01]  /*5f60*/  FMUL.FTZ R55, R57.reuse, R63 ;  /* 0x0000003f39377220 */ /* 0x040fe20000410000 */
        /* <DEDUP_REMOVED lines=14> */
.L_x_9563:
        /* <DEDUP_REMOVED lines=82> */
[-C--:B------:R-:W-:Y:S02]  /*6570*/  FMUL.FTZ R151, R123, R182.reuse ;  /* 0x000000b67b977220 */ /* 0x080fe40000410000 */
[C---:B------:R-:W-:Y:S01]  /*6580*/  FFMA.FTZ R56, R169.reuse, R182, R2 ;  /* 0x000000b6a9387223 */ /* 0x040fe20000010002 */
[----:B------:R-:W-:-:S03]  /*6590*/  FFMA.FTZ R2, R169, R198, -R3 ;  /* 0x000000c6a9027223 */ /* 0x000fc60000010803 */
[----:B------:R-:W-:Y:S01]  /*65a0*/  FADD.FTZ R183, -R183, R56 ;  /* 0x00000038b7b77221 */ /* 0x000fe20000010100 */
[----:B------:R-:W-:-:S03]  /*65b0*/  FADD.FTZ R199, R199, R2 ;  /* 0x00000002c7c77221 */ /* 0x000fc60000010000 */
[C---:B------:R-:W-:Y:S01]  /*65c0*/  FMUL.FTZ R3, R138.reuse, -R183 ;  /* 0x800000b78a037220 */ /* 0x040fe20000410000 */
[----:B------:R-:W-:-:S03]  /*65d0*/  FMUL.FTZ R138, R138, -R199 ;  /* 0x800000c78a8a7220 */ /* 0x000fc60000410000 */
[C---:B------:R-:W-:Y:S01]  /*65e0*/  FFMA.FTZ R3, R140.reuse, R199, -R3 ;  /* 0x000000c78c037223 */ /* 0x040fe20000010803 */
[-C--:B------:R-:W-:Y:S01]  /*65f0*/  FFMA.FTZ R57, R140, R183.reuse, R138 ;  /* 0x000000b78c397223 */ /* 0x080fe2000001008a */
[----:B------:R-:W-:Y:S02]  /*6600*/  FMUL.FTZ R140, R126, R183 ;  /* 0x000000b77e8c7220 */ /* 0x000fe40000410000 */
[----:B------:R-:W-:Y:S01]  /*6610*/  FADD.FTZ R200, R200, R3 ;  /* 0x00000003c8c87221 */ /* 0x000fe20000010000 */
[----:B------:R-:W-:Y:S01]  /*6620*/  FADD.FTZ R184, -R184, R57 ;  /* 0x00000039b8b87221 */ /* 0x000fe20000010100 */
[----:B------:R-:W-:Y:S02]  /*6630*/  FMUL.FTZ R57, R146, R226 ;  /* 0x000000e292397220 */ /* 0x000fe40000410000 */
[C---:B------:R-:W-:Y:S01]  /*6640*/  FMUL.FTZ R2, R142.reuse, -R200 ;  /* 0x800000c88e027220 */ /* 0x040fe20000410000 */
[----:B------:R-:W-:-:S03]  /*6650*/  FMUL.FTZ R3, R142, -R184 ;  /* 0x800000b88e037220 */ /* 0x000fc60000410000 */
[C---:B------:R-:W-:Y:S01]  /*6660*/  FFMA.FTZ R56, R143.reuse, R184, R2 ;  /* 0x000000b88f387223 */ /* 0x040fe20000010002 */
[----:B------:R-:W-:-:S03]  /*6670*/  FFMA.FTZ R2, R143, R200, -R3 ;  /* 0x000000c88f027223 */ /* 0x000fc60000010803 */
[----:B------:R-:W-:Y:S01]  /*6680*/  FADD.FTZ R185, -R185, R56 ;  /* 0x00000038b9b97221 */ /* 0x000fe20000010100 */
[----:B------:R-:W-:Y:S01]  /*6690*/  FADD.FTZ R201, R201, R2 ;  /* 0x00000002c9c97221 */ /* 0x000fe20000010000 */
[----:B------:R-:W-:Y:S01]  /*66a0*/  FMUL.FTZ R56, R146, R228 ;  /* 0x000000e492387220 */ /* 0x000fe20000410000 */
[----:B------:R-:W-:Y:S01]  /*66b0*/  FMUL.FTZ R146, R124, R181 ;  /* 0x000000b57c927220 */ /* 0x000fe20000410000 */
[C---:B------:R-:W-:Y:S01]  /*66c0*/  FMUL.FTZ R2, R144.reuse, -R185 ;  /* 0x800000b990027220 */ /* 0x040fe20000410000 */
[-C--:B------:R-:W-:Y:S01]  /*66d0*/  FMUL.FTZ R144, R144, -R201.reuse ;  /* 0x800000c990907220 */ /* 0x080fe20000410000 */
[C---:B------:R-:W-:Y:S01]  /*66e0*/  FFMA.FTZ R63, R147.reuse, R226, R56 ;  /* 0x000000e2933f7223 */ /* 0x040fe20000010038 */
[----:B------:R-:W-:Y:S01]  /*66f0*/  FFMA.FTZ R147, R147, R228, -R57 ;  /* 0x000000e493937223 */ /* 0x000fe20000010839 */
[C---:B------:R-:W-:Y:S01]  /*6700*/  FFMA.FTZ R3, R145.reuse, R201, -R2 ;  /* 0x000000c991037223 */ /* 0x040fe20000010802 */
[----:B------:R-:W-:Y:S01]  /*6710*/  FFMA.FTZ R145, R145, R185, R144 ;  /* 0x000000b991917223 */ /* 0x000fe20000010090 */
[----:B------:R-:W-:Y:S01]  /*6720*/  FFMA.FTZ R57, R0, R224, RZ ;  /* 0x000000e000397223 */ /* 0x000fe200000100ff */
[----:B------:R-:W-:Y:S01]  /*6730*/  FMUL.FTZ R56, R128, R201 ;  /* 0x000000c980387220 */ /* 0x000fe20000410000 */
[----:B------:R-:W-:Y:S01]  /*6740*/  FADD.FTZ R202, R202, R3 ;  /* 0x00000003caca7221 */ /* 0x000fe20000010000 */
[----:B------:R-:W-:Y:S01]  /*6750*/  FADD.FTZ R186, -R186, R145 ;  /* 0x00000091baba7221 */ /* 0x000fe20000010100 */
[----:B------:R-:W-:Y:S01]  /*6760*/  FFMA.FTZ R62, R112, R227, R57 ;  /* 0x000000e3703e7223 */ /* 0x000fe20000010039 */
[----:B------:R-:W-:Y:S01]  /*6770*/  FADD.FTZ R3, -R95, R224 ;  /* 0x000000e05f037221 */ /* 0x000fe20000010100 */
[C---:B------:R-:W-:Y:S01]  /*6780*/  FMUL.FTZ R2, R127.reuse, R202 ;  /* 0x000000ca7f027220 */ /* 0x040fe20000410000 */
[----:B------:R-:W-:Y:S01]  /*6790*/  FMUL.FTZ R58, R127, R186 ;  /* 0x000000ba7f3a7220 */ /* 0x000fe20000410000 */
[----:B------:R-:W-:Y:S01]  /*67a0*/  FFMA.FTZ R143, R111, R222, R62 ;  /* 0x000000de6f8f7223 */ /* 0x000fe2000001003e */
[----:B------:R-:W-:Y:S01]  /*67b0*/  FADD.FTZ R227, -R94, R227 ;  /* 0x000000e35ee37221 */ /* 0x000fe20000010100 */
[----:B------:R-:W-:Y:S01]  /*67c0*/  FMUL.FTZ R60, R79, R2 ;  /* 0x000000024f3c7220 */ /* 0x000fe20000410000 */
[----:B------:R-:W-:Y:S01]  /*67d0*/  FMUL.FTZ R62, R128, R185 ;  /* 0x000000b9803e7220 */ /* 0x000fe20000410000 */
        /* <DEDUP_REMOVED lines=8> */
[----:B------:R-:W-:Y:S01]  /*6860*/  FADD.FTZ R222, -R93, R222 ;  /* 0x000000de5dde7221 */ /* 0x000fe20000010100 */
[----:B------:R-:W-:Y:S01]  /*6870*/  FADD.FTZ R58, RZ, R58 ;  /* 0x0000003aff3a7221 */ /* 0x000fe20000010000 */
[----:B------:R-:W-:Y:S01]  /*6880*/  FMUL.FTZ R57, R125, R200 ;  /* 0x000000c87d397220 */ /* 0x000fe20000410000 */
[C---:B------:R-:W-:Y:S01]  /*6890*/  FMUL.FTZ R138, R205.reuse, R62 ;  /* 0x0000003ecd8a7220 */ /* 0x040fe20000410000 */
[----:B------:R-:W-:Y:S01]  /*68a0*/  FADD.FTZ R60, RZ, R60 ;  /* 0x0000003cff3c7221 */ /* 0x000fe20000010000 */
[----:B------:R-:W-:Y:S01]  /*68b0*/  FADD.FTZ R58, R58, R59 ;  /* 0x0000003b3a3a7221 */ /* 0x000fe20000010000 */
[----:B------:R-:W-:Y:S01]  /*68c0*/  FMUL.FTZ R145, R205, R57 ;  /* 0x00000039cd917220 */ /* 0x000fe20000410000 */
[----:B------:R-:W-:Y:S01]  /*68d0*/  FFMA.FTZ R59, R57, R222, R138 ;  /* 0x000000de393b7223 */ /* 0x000fe2000001008a */
[----:B------:R-:W-:Y:S01]  /*68e0*/  FADD.FTZ R61, R60, R61 ;  /* 0x0000003d3c3d7221 */ /* 0x000fe20000010000 */
[----:B------:R-:W-:Y:S01]  /*68f0*/  FFMA.FTZ R60, R110, R225, R143 ;  /* 0x000000e16e3c7223 */ /* 0x000fe2000001008f */
[----:B------:R-:W-:Y:S01]  /*6900*/  FADD.FTZ R225, -R92, R225 ;  /* 0x000000e15ce17221 */ /* 0x000fe20000010100 */
[----:B------:R-:W-:Y:S01]  /*6910*/  FADD.FTZ R138, R58, R59 ;  /* 0x0000003b3a8a7221 */ /* 0x000fe20000010000 */
[----:B------:R-:W-:Y:S01]  /*6920*/  FMUL.FTZ R58, R126, R199 ;  /* 0x000000c77e3a7220 */ /* 0x000fe20000410000 */
[----:B------:R-:W-:Y:S01]  /*6930*/  FMUL.FTZ R143, R207, R140 ;  /* 0x0000008ccf8f7220 */ /* 0x000fe20000410000 */
[----:B------:R-:W-:Y:S01]  /*6940*/  FFMA.FTZ R149, R109, R220, R60 ;  /* 0x000000dc6d957223 */ /* 0x000fe2000001003c */
[----:B------:R-:W-:Y:S01]  /*6950*/  FFMA.FTZ R62, R222, R62, -R145 ;  /* 0x0000003ede3e7223 */ /* 0x000fe20000010891 */
[----:B------:R-:W-:Y:S01]  /*6960*/  FMUL.FTZ R142, R207, R58 ;  /* 0x0000003acf8e7220 */ /* 0x000fe20000410000 */
[----:B------:R-:W-:Y:S01]  /*6970*/  FFMA.FTZ R143, R58, R225, R143 ;  /* 0x000000e13a8f7223 */ /* 0x000fe2000001008f */
[----:B------:R-:W-:Y:S01]  /*6980*/  FADD.FTZ R220, -R91, R220 ;  /* 0x000000dc5bdc7221 */ /* 0x000fe20000010100 */
[----:B------:R-:W-:Y:S01]  /*6990*/  FMUL.FTZ R59, R123, R198 ;  /* 0x000000c67b3b7220 */ /* 0x000fe20000410000 */
[----:B------:R-:W-:Y:S01]  /*69a0*/  FFMA.FTZ R142, R225, R140, -R142 ;  /* 0x0000008ce18e7223 */ /* 0x000fe2000001088e */
[----:B------:R-:W-:Y:S01]  /*69b0*/  FMUL.FTZ R140, R78, R151 ;  /* 0x000000974e8c7220 */ /* 0x000fe20000410000 */
[----:B------:R-:W-:Y:S01]  /*69c0*/  FADD.FTZ R138, R138, R143 ;  /* 0x0000008f8a8a7221 */ /* 0x000fe20000010000 */
[----:B------:R-:W-:Y:S01]  /*69d0*/  FADD.FTZ R61, R61, R62 ;  /* 0x0000003e3d3d7221 */ /* 0x000fe20000010000 */
[----:B------:R-:W-:Y:S01]  /*69e0*/  FMUL.FTZ R60, R124, R197 ;  /* 0x000000c57c3c7220 */ /* 0x000fe20000410000 */
[----:B------:R-:W-:Y:S01]  /*69f0*/  FFMA.FTZ R143, R59, R220, R140 ;  /* 0x000000dc3b8f7223 */ /* 0x000fe2000001008c */
[----:B------:R-:W-:Y:S01]  /*6a00*/  FMUL.FTZ R153, R78, R59 ;  /* 0x0000003b4e997220 */ /* 0x000fe20000410000 */
[----:B------:R-:W-:Y:S01]  /*6a10*/  FFMA.FTZ R62, R108, R223, R149 ;  /* 0x000000df6c3e7223 */ /* 0x000fe20000010095 */
[----:B------:R-:W-:Y:S01]  /*6a20*/  FADD.FTZ R145, -R90, R223 ;  /* 0x000000df5a917221 */ /* 0x000fe20000010100 */
[----:B------:R-:W-:Y:S01]  /*6a30*/  FADD.FTZ R138, R138, R143 ;  /* 0x0000008f8a8a7221 */ /* 0x000fe20000010000 */
[----:B------:R-:W-:Y:S01]  /*6a40*/  FMUL.FTZ R148, R209, R60 ;  /* 0x0000003cd1947220 */ /* 0x000fe20000410000 */
[----:B------:R-:W-:Y:S01]  /*6a50*/  FFMA.FTZ R144, R220, R151, -R153 ;  /* 0x00000097dc907223 */ /* 0x000fe20000010899 */
[----:B------:R-:W-:Y:S01]  /*6a60*/  FADD.FTZ R61, R61, R142 ;  /* 0x0000008e3d3d7221 */ /* 0x000fe20000010000 */
[----:B------:R-:W-:Y:S01]  /*6a70*/  FFMA.FTZ R143, R107, R218, R62 ;  /* 0x000000da6b8f7223 */ /* 0x000fe2000001003e */
[----:B------:R-:W-:Y:S01]  /*6a80*/  @!P0 LEA R142, R97, R132, 0x4 ;  /* 0x00000084618e8211 */ /* 0x000fe200078e20ff */
[-C--:B------:R-:W-:Y:S01]  /*6a90*/  FFMA.FTZ R148, R145, R146.reuse, -R148 ;  /* 0x0000009291947223 */ /* 0x080fe20000010894 */
[----:B------:R-:W-:Y:S01]  /*6aa0*/  FMUL.FTZ R151, R209, R146 ;  /* 0x00000092d1977220 */ /* 0x000fe20000410000 */
[----:B------:R-:W-:Y:S01]  /*6ab0*/  FADD.FTZ R61, R61, R144 ;  /* 0x000000903d3d7221 */ /* 0x000fe20000010000 */
[----:B------:R-:W-:Y:S01]  /*6ac0*/  FFMA.FTZ R140, R106, R221, R143 ;  /* 0x000000dd6a8c7223 */ /* 0x000fe2000001008f */
[----:B------:R-:W-:Y:S01]  /*6ad0*/  FMUL.FTZ R149, R121, R180 ;  /* 0x000000b479957220 */ /* 0x000fe20000410000 */
[----:B------:R-:W-:Y:S01]  /*6ae0*/  FFMA.FTZ R143, R0, -R79, RZ ;  /* 0x8000004f008f7223 */ /* 0x000fe200000100ff */
[----:B------:R-:W-:Y:S01]  /*6af0*/  FFMA.FTZ R151, R60, R145, R151 ;  /* 0x000000913c977223 */ /* 0x000fe20000010097 */
[----:B------:R0:W-:Y:S01]  /*6b00*/  @!P0 STS.128 [R142+0x2af0], R52 ;  /* 0x002af0348e008388 */ /* 0x0001e20000000c00 */
        /* <DEDUP_REMOVED lines=11> */
[----:B------:R-:W-:Y:S01]  /*6bc0*/  FADD.FTZ R15, R62, R15 ;  /* 0x0000000f3e0f7221 */ /* 0x000fe20000010000 */
[----:B------:R-:W-:Y:S01]  /*6bd0*/  FADD.FTZ R12, R59, R12 ;  /* 0x0000000c3b0c7221 */ /* 0x000fe20000010000 */
[----:B------:R-:W-:Y:S01]  /*6be0*/  FADD.FTZ R148, R148, R151 ;  /* 0x0000009794947221 */ /* 0x000fe20000010000 */
[----:B------:R-:W-:Y:S01]  /*6bf0*/  FADD.FTZ R19, R58, R19 ;  /* 0x000000133a137221 */ /* 0x000fe20000010000 */
[----:B0-----:R-:W-:Y:S01]  /*6c00*/  FMUL.FTZ R54, R204, R149 ;  /* 0x00000095cc367220 */ /* 0x001fe20000410000 */
[----:B------:R-:W-:Y:S01]  /*6c10*/  FMUL.FTZ R142, R122, R179 ;  /* 0x000000b37a8e7220 */ /* 0x000fe20000410000 */
[----:B------:R-:W-:Y:S01]  /*6c20*/  FFMA.FTZ R52, R112, -R203, R143 ;  /* 0x800000cb70347223 */ /* 0x000fe2000001008f */
[----:B------:R-:W-:Y:S01]  /*6c30*/  FADD.FTZ R18, R57, R18 ;  /* 0x0000001239127221 */ /* 0x000fe20000010000 */
[----:B------:R-:W-:Y:S01]  /*6c40*/  FFMA.FTZ R55, R61, R218, R54 ;  /* 0x000000da3d377223 */ /* 0x000fe20000010036 */
[-C--:B------:R-:W-:Y:S01]  /*6c50*/  FMUL.FTZ R143, R211, R142.reuse ;  /* 0x0000008ed38f7220 */ /* 0x080fe20000410000 */
        /* <DEDUP_REMOVED lines=35> */
[----:B------:R-:W-:Y:S01]  /*6e90*/  FADD.FTZ R148, R148, R149 ;  /* 0x0000009594947221 */ /* 0x000fe20000010000 */
[----:B------:R-:W-:Y:S01]  /*6ea0*/  FFMA.FTZ R52, R102, -R215, R55 ;  /* 0x800000d766347223 */ /* 0x000fe20000010037 */
[----:B------:R-:W-:Y:S01]  /*6eb0*/  FADD.FTZ R53, R80, R147 ;  /* 0x0000009350357221 */ /* 0x000fe20000010000 */
[----:B------:R-:W-:Y:S01]  /*6ec0*/  FFMA.FTZ R149, R99, R228, R140 ;  /* 0x000000e463957223 */ /* 0x000fe2000001008c */
[----:B------:R-:W-:Y:S01]  /*6ed0*/  FFMA.FTZ R153, R219, R142, -R144 ;  /* 0x0000008edb997223 */ /* 0x000fe20000010890 */
[----:B------:R-:W-:Y:S01]  /*6ee0*/  FFMA.FTZ R55, R101, -R210, R52 ;  /* 0x800000d265377223 */ /* 0x000fe20000010034 */
[----:B------:R-:W-:Y:S01]  /*6ef0*/  FADD.FTZ R151, R54, R151 ;  /* 0x0000009736977221 */ /* 0x000fe20000010000 */
[----:B------:R-:W-:Y:S01]  /*6f00*/  FFMA.FTZ R54, R98, R53, R149 ;  /* 0x0000003562367223 */ /* 0x000fe20000010095 */
[----:B------:R-:W-:Y:S01]  /*6f10*/  FMUL.FTZ R142, R187, UR31 ;  /* 0x0000001fbb8e7c20 */ /* 0x000fe20008410000 */
[----:B------:R-:W-:Y:S01]  /*6f20*/  FFMA.FTZ R52, R100, -R229, R55 ;  /* 0x800000e564347223 */ /* 0x000fe20000010037 */
[----:B------:R-:W-:Y:S01]  /*6f30*/  FMUL.FTZ R149, R117, R176 ;  /* 0x000000b075957220 */ /* 0x000fe20000410000 */
[----:B------:R-:W-:Y:S01]  /*6f40*/  FADD.FTZ R147, RZ, R63 ;  /* 0x0000003fff937221 */ /* 0x000fe20000010000 */
[----:B------:R-:W-:Y:S01]  /*6f50*/  FMUL.FTZ R140, R114, R187 ;  /* 0x000000bb728c7220 */ /* 0x000fe20000410000 */
[----:B------:R-:W-:Y:S01]  /*6f60*/  FFMA.FTZ R142, R171, UR30, -R142 ;  /* 0x0000001eab8e7c23 */ /* 0x000fe2000801088e */
[----:B------:R-:W-:Y:S01]  /*6f70*/  FFMA.FTZ R55, R99, -R226, R52 ;  /* 0x800000e263377223 */ /* 0x000fe20000010034 */
[----:B------:R-:W-:Y:S01]  /*6f80*/  FADD.FTZ R214, -R85, R214 ;  /* 0x000000d655d67221 */ /* 0x000fe20000010100 */
[----:B------:R-:W-:Y:S01]  /*6f90*/  FMUL.FTZ R63, R117, R192 ;  /* 0x000000c0753f7220 */ /* 0x000fe20000410000 */
[----:B------:R-:W-:Y:S01]  /*6fa0*/  FMUL.FTZ R52, R208, R149 ;  /* 0x00000095d0347220 */ /* 0x000fe20000410000 */
[----:B------:R-:W-:Y:S01]  /*6fb0*/  FADD.FTZ R53, -R80, R53 ;  /* 0x0000003550357221 */ /* 0x000fe20000010100 */
[----:B------:R-:W-:Y:S01]  /*6fc0*/  FMUL.FTZ R144, R114, R171 ;  /* 0x000000ab72907220 */ /* 0x000fe20000410000 */
[C---:B------:R-:W-:Y:S01]  /*6fd0*/  FMUL.FTZ R150, R147.reuse, R140 ;  /* 0x0000008c93967220 */ /* 0x040fe20000410000 */
[----:B------:R-:W-:Y:S01]  /*6fe0*/  FMUL.FTZ R146, R147, R142 ;  /* 0x0000008e93927220 */ /* 0x000fe20000410000 */
[----:B------:R-:W-:Y:S01]  /*6ff0*/  FFMA.FTZ R142, R63, R214, R52 ;  /* 0x000000d63f8e7223 */ /* 0x000fe20000010034 */
[----:B------:R-:W-:Y:S01]  /*7000*/  FMUL.FTZ R155, R208, R63 ;  /* 0x0000003fd09b7220 */ /* 0x000fe20000410000 */
[-C--:B------:R-:W-:Y:S01]  /*7010*/  FMUL.FTZ R159, R147, R144.reuse ;  /* 0x00000090939f7220 */ /* 0x080fe20000410000 */
[----:B------:R-:W-:Y:S01]  /*7020*/  FFMA.FTZ R52, R53, R144, -R150 ;  /* 0x0000009035347223 */ /* 0x000fe20000010896 */
[----:B------:R-:W-:Y:S01]  /*7030*/  FADD.FTZ R151, R151, R142 ;  /* 0x0000008e97977221 */ /* 0x000fe20000010000 */
[C---:B------:R-:W-:Y:S01]  /*7040*/  FMUL.FTZ R144, R118.reuse, R175 ;  /* 0x000000af76907220 */ /* 0x040fe20000410000 */
[----:B------:R-:W-:Y:S01]  /*7050*/  FMUL.FTZ R142, R118, R191 ;  /* 0x000000bf768e7220 */ /* 0x000fe20000410000 */
[----:B------:R-:W-:Y:S01]  /*7060*/  FFMA.FTZ R155, R214, R149, -R155 ;  /* 0x00000095d69b7223 */ /* 0x000fe2000001089b */
[----:B------:R-:W-:Y:S01]  /*7070*/  FFMA.FTZ R55, R98, -R147, R55 ;  /* 0x8000009362377223 */ /* 0x000fe20000010037 */
[----:B------:R-:W-:Y:S01]  /*7080*/  FADD.FTZ R217, -R84, R217 ;  /* 0x000000d954d97221 */ /* 0x000fe20000010100 */
[----:B------:R-:W-:Y:S01]  /*7090*/  FMUL.FTZ R149, R215, R144 ;  /* 0x00000090d7957220 */ /* 0x000fe20000410000 */
[----:B------:R-:W-:Y:S01]  /*70a0*/  FADD.FTZ R148, R148, R153 ;  /* 0x0000009994947221 */ /* 0x000fe20000010000 */
[----:B------:R-:W-:Y:S01]  /*70b0*/  FMUL.FTZ R147, R115, R190 ;  /* 0x000000be73937220 */ /* 0x000fe20000410000 */
[----:B------:R-:W-:Y:S01]  /*70c0*/  FMUL.FTZ R152, R215, R142 ;  /* 0x0000008ed7987220 */ /* 0x000fe20000410000 */
[----:B------:R-:W-:Y:S01]  /*70d0*/  FMUL.FTZ R153, R115, R174 ;  /* 0x000000ae73997220 */ /* 0x000fe20000410000 */
[----:B------:R-:W-:Y:S01]  /*70e0*/  FFMA.FTZ R150, R142, R217, R149 ;  /* 0x000000d98e967223 */ /* 0x000fe20000010095 */
[----:B------:R-:W-:Y:S01]  /*70f0*/  FADD.FTZ R212, -R83, R212 ;  /* 0x000000d453d47221 */ /* 0x000fe20000010100 */
[C---:B------:R-:W-:Y:S01]  /*7100*/  FMUL.FTZ R157, R210.reuse, R147 ;  /* 0x00000093d29d7220 */ /* 0x040fe20000410000 */
[----:B------:R-:W-:Y:S01]  /*7110*/  FFMA.FTZ R149, R217, R144, -R152 ;  /* 0x00000090d9957223 */ /* 0x000fe20000010898 */
[-C--:B------:R-:W-:Y:S01]  /*7120*/  FMUL.FTZ R152, R210, R153.reuse ;  /* 0x00000099d2987220 */ /* 0x080fe20000410000 */
[----:B------:R-:W-:Y:S01]  /*7130*/  FADD.FTZ R150, R151, R150 ;  /* 0x0000009697967221 */ /* 0x000fe20000010000 */
[----:B------:R-:W-:Y:S01]  /*7140*/  FFMA.FTZ R157, R212, R153, -R157 ;  /* 0x00000099d49d7223 */ /* 0x000fe2000001089d */
[----:B------:R-:W-:Y:S01]  /*7150*/  FMUL.FTZ R144, R116, R189 ;  /* 0x000000bd74907220 */ /* 0x000fe20000410000 */
[----:B------:R-:W-:Y:S01]  /*7160*/  FADD.FTZ R231, -R82, R231 ;  /* 0x000000e752e77221 */ /* 0x000fe20000010100 */
[----:B------:R-:W-:Y:S01]  /*7170*/  FFMA.FTZ R151, R147, R212, R152 ;  /* 0x000000d493977223 */ /* 0x000fe20000010098 */
[C---:B------:R-:W-:Y:S01]  /*7180*/  FMUL.FTZ R153, R229.reuse, R154 ;  /* 0x0000009ae5997220 */ /* 0x040fe20000410000 */
        /* <DEDUP_REMOVED lines=9> */
[----:B------:R-:W-:Y:S01]  /*7220*/  FADD.FTZ R148, R148, R157 ;  /* 0x0000009d94947221 */ /* 0x000fe20000010000 */
[----:B------:R-:W-:Y:S01]  /*7230*/  FADD.FTZ R228, -R81, R228 ;  /* 0x000000e451e47221 */ /* 0x000fe20000010100 */
[C---:B------:R-:W-:Y:S01]  /*7240*/  FMUL.FTZ R155, R226.reuse, R149 ;  /* 0x00000095e29b7220 */ /* 0x040fe20000410000 */
[-C--:B------:R-:W-:Y:S01]  /*7250*/  FMUL.FTZ R152, R226, R153.reuse ;  /* 0x00000099e2987220 */ /* 0x080fe20000410000 */
[----:B------:R-:W-:Y:S01]  /*7260*/  FADD.FTZ R148, R148, R151 ;  /* 0x0000009794947221 */ /* 0x000fe20000010000 */
[----:B------:R-:W-:Y:S01]  /*7270*/  FMUL.FTZ R154, R171, UR31 ;  /* 0x0000001fab9a7c20 */ /* 0x000fe20008410000 */
[----:B------:R-:W-:Y:S01]  /*7280*/  FFMA.FTZ R155, R228, R153, -R155 ;  /* 0x00000099e49b7223 */ /* 0x000fe2000001089b */
[-C--:B------:R-:W-:Y:S01]  /*7290*/  FFMA.FTZ R153, R149, R228.reuse, R152 ;  /* 0x000000e495997223 */ /* 0x080fe20000010098 */
[-C--:B------:R-:W-:Y:S01]  /*72a0*/  FFMA.FTZ R159, R140, R53.reuse, R159 ;  /* 0x000000358c9f7223 */ /* 0x080fe2000001009f */
[----:B------:R-:W-:Y:S01]  /*72b0*/  FFMA.FTZ R157, R187, UR30, R154 ;  /* 0x0000001ebb9d7c23 */ /* 0x000fe2000801009a */
[----:B------:R-:W-:Y:S01]  /*72c0*/  FADD.FTZ R155, R148, R155 ;  /* 0x0000009b949b7221 */ /* 0x000fe20000010000 */
[----:B------:R-:W-:Y:S01]  /*72d0*/  FADD.FTZ R150, R150, R153 ;  /* 0x0000009996967221 */ /* 0x000fe20000010000 */
[----:B------:R-:W-:Y:S01]  /*72e0*/  FMUL.FTZ R151, R188, UR31 ;  /* 0x0000001fbc977c20 */ /* 0x000fe20008410000 */
[----:B------:R-:W-:Y:S01]  /*72f0*/  FFMA.FTZ R152, R157, R53, R146 ;  /* 0x000000359d987223 */ /* 0x000fe20000010092 */
[----:B------:R-:W-:Y:S01]  /*7300*/  FADD.FTZ R155, R155, R52 ;  /* 0x000000349b9b7221 */ /* 0x000fe20000010000 */
[----:B------:R-:W-:Y:S01]  /*7310*/  FADD.FTZ R52, R150, R159 ;  /* 0x0000009f96347221 */ /* 0x000fe20000010000 */
        /* <DEDUP_REMOVED lines=10> */
[----:B------:R2:W5:Y:S01]  /*73c0*/  SHFL.DOWN PT, R154, R155, 0x1, 0x1f ;  /* 0x08201f009b9a7f89 */ /* 0x00056200000e0000 */
        /* <DEDUP_REMOVED lines=11> */
[----:B--2---:R-:W-:Y:S01]  /*7480*/  FMUL.FTZ R155, R192, UR31 ;  /* 0x0000001fc09b7c20 */ /* 0x004fe20008410000 */
[----:B------:R-:W-:Y:S01]  /*7490*/  FMUL.FTZ R152, R193, UR31 ;  /* 0x0000001fc1987c20 */ /* 0x000fe20008410000 */
[----:B------:R-:W-:Y:S01]  /*74a0*/  FMUL.FTZ R150, R191, UR31 ;  /* 0x0000001fbf967c20 */ /* 0x000fe20008410000 */
[----:B------:R-:W-:Y:S01]  /*74b0*/  FFMA.FTZ R153, R153, R212, R210 ;  /* 0x000000d499997223 */ /* 0x000fe200000100d2 */
[----:B0-----:R-:W-:Y:S01]  /*74c0*/  @!P1 FADD.FTZ R54, R54, R159 ;  /* 0x0000009f36369221 */ /* 0x001fe20000010000 */
[----:B------:R-:W-:Y:S01]  /*74d0*/  FFMA.FTZ R155, R176, UR30, -R155 ;  /* 0x0000001eb09b7c23 */ /* 0x000fe2000801089b */
[----:B------:R-:W-:Y:S01]  /*74e0*/  FFMA.FTZ R150, R175, UR30, -R150 ;  /* 0x0000001eaf967c23 */ /* 0x000fe20008010896 */
[----:B------:R-:W-:Y:S01]  /*74f0*/  FFMA.FTZ R151, R38, R188, R151 ;  /* 0x000000bc26977223 */ /* 0x000fe20000010097 */
[----:B-1----:R-:W-:Y:S01]  /*7500*/  @!P1 FADD.FTZ R55, R55, R156 ;  /* 0x0000009c37379221 */ /* 0x002fe20000010000 */
[----:B------:R-:W0:Y:S01]  /*7510*/  SHFL.DOWN PT, R161, R54, 0x2, 0x1f ;  /* 0x08401f0036a17f89 */ /* 0x000e2200000e0000 */
[----:B------:R-:W-:Y:S01]  /*7520*/  FMUL.FTZ R208, R208, R155 ;  /* 0x0000009bd0d07220 */ /* 0x000fe20000410000 */
[----:B------:R-:W-:Y:S01]  /*7530*/  FMUL.FTZ R155, R194, UR31 ;  /* 0x0000001fc29b7c20 */ /* 0x000fe20008410000 */
[----:B-----5:R-:W-:Y:S01]  /*7540*/  @!P1 FADD.FTZ R53, R53, R154 ;  /* 0x0000009a35359221 */ /* 0x020fe20000010000 */
[----:B------:R-:W1:Y:S01]  /*7550*/  SHFL.DOWN PT, R160, R55, 0x2, 0x1f ;  /* 0x08401f0037a07f89 */ /* 0x000e6200000e0000 */
[C---:B------:R-:W-:Y:S01]  /*7560*/  FFMA.FTZ R154, R177.reuse, UR30, -R152 ;  /* 0x0000001eb19a7c23 */ /* 0x040fe20008010898 */
[----:B------:R-:W-:Y:S01]  /*7570*/  FMUL.FTZ R152, R177, UR31 ;  /* 0x0000001fb1987c20 */ /* 0x000fe20008410000 */
[----:B---3--:R-:W-:Y:S01]  /*7580*/  @!P1 FADD.FTZ R52, R157, R52 ;  /* 0x000000349d349221 */ /* 0x008fe20000010000 */
[----:B------:R-:W2:Y:S01]  /*7590*/  SHFL.DOWN PT, R158, R53, 0x2, 0x1f ;  /* 0x08401f00359e7f89 */ /* 0x000ea200000e0000 */
[----:B------:R-:W-:Y:S01]  /*75a0*/  ISETP.GT.AND P1, PT, R134, 0x1d, PT ;  /* 0x0000001d8600780c */ /* 0x000fe20003f24270 */
[----:B------:R-:W-:Y:S01]  /*75b0*/  FMUL.FTZ R213, R213, R154 ;  /* 0x0000009ad5d57220 */ /* 0x000fe20000410000 */
[----:B------:R-:W-:Y:S01]  /*75c0*/  FFMA.FTZ R152, R193, UR30, R152 ;  /* 0x0000001ec1987c23 */ /* 0x000fe20008010098 */
[----:B------:R-:W3:Y:S01]  /*75d0*/  SHFL.DOWN PT, R159, R52, 0x2, 0x1f ;  /* 0x08401f00349f7f89 */ /* 0x000ee200000e0000 */
[----:B------:R-:W-:Y:S01]  /*75e0*/  FFMA.FTZ R155, R178, UR30, -R155 ;  /* 0x0000001eb29b7c23 */ /* 0x000fe2000801089b */
[----:B------:R-:W-:Y:S01]  /*75f0*/  FMUL.FTZ R157, R176, UR31 ;  /* 0x0000001fb09d7c20 */ /* 0x000fe20008410000 */
[----:B------:R-:W-:Y:S01]  /*7600*/  FFMA.FTZ R156, R152, R219, R213 ;  /* 0x000000db989c7223 */ /* 0x000fe200000100d5 */
[----:B------:R-:W-:Y:S01]  /*7610*/  FMUL.FTZ R152, R195, UR31 ;  /* 0x0000001fc3987c20 */ /* 0x000fe20008410000 */
[----:B------:R-:W-:Y:S01]  /*7620*/  FMUL.FTZ R206, R206, R155 ;  /* 0x0000009bcece7220 */ /* 0x000fe20000410000 */
[----:B------:R-:W-:Y:S01]  /*7630*/  FMUL.FTZ R155, R178, UR31 ;  /* 0x0000001fb29b7c20 */ /* 0x000fe20008410000 */
[----:B------:R-:W-:Y:S01]  /*7640*/  FFMA.FTZ R162, R41, R193, R156 ;  /* 0x000000c129a27223 */ /* 0x000fe2000001009c */
[C---:B------:R-:W-:Y:S01]  /*7650*/  FFMA.FTZ R154, R179.reuse, UR30, -R152 ;  /* 0x0000001eb39a7c23 */ /* 0x040fe20008010898 */
[----:B------:R-:W-:Y:S01]  /*7660*/  FMUL.FTZ R152, R179, UR31 ;  /* 0x0000001fb3987c20 */ /* 0x000fe20008410000 */
[----:B------:R-:W-:Y:S01]  /*7670*/  FFMA.FTZ R155, R194, UR30, R155 ;  /* 0x0000001ec29b7c23 */ /* 0x000fe2000801009b */
[----:B------:R-:W-:Y:S01]  /*7680*/  FFMA.FTZ R157, R192, UR30, R157 ;  /* 0x0000001ec09d7c23 */ /* 0x000fe2000801009d */
[----:B0-----:R-:W-:Y:S01]  /*7690*/  @!P1 FADD.FTZ R54, R54, R161 ;  /* 0x000000a136369221 */ /* 0x001fe20000010000 */
[----:B------:R-:W-:Y:S01]  /*76a0*/  FMUL.FTZ R211, R211, R154 ;  /* 0x0000009ad3d37220 */ /* 0x000fe20000410000 */
[----:B------:R-:W-:Y:S01]  /*76b0*/  FFMA.FTZ R152, R195, UR30, R152 ;  /* 0x0000001ec3987c23 */ /* 0x000fe20008010098 */
[----:B------:R-:W-:Y:S01]  /*76c0*/  FFMA.FTZ R155, R155, R216, R206 ;  /* 0x000000d89b9b7223 */ /* 0x000fe200000100ce */
[----:B-1----:R-:W-:Y:S01]  /*76d0*/  @!P1 FADD.FTZ R55, R55, R160 ;  /* 0x000000a037379221 */ /* 0x002fe20000010000 */
[----:B------:R-:W0:Y:S01]  /*76e0*/  SHFL.DOWN PT, R165, R54, 0x4, 0x1f ;  /* 0x08801f0036a57f89 */ /* 0x000e2200000e0000 */
[----:B------:R-:W-:Y:S01]  /*76f0*/  FFMA.FTZ R154, R152, R221, R211 ;  /* 0x000000dd989a7223 */ /* 0x000fe200000100d3 */
[----:B------:R-:W-:Y:S01]  /*7700*/  FFMA.FTZ R161, R40, R194, R155 ;  /* 0x000000c228a17223 */ /* 0x000fe2000001009b */
[----:B--2---:R-:W-:Y:S01]  /*7710*/  @!P1 FADD.FTZ R53, R53, R158 ;  /* 0x0000009e35359221 */ /* 0x004fe20000010000 */
[----:B------:R-:W1:Y:S01]  /*7720*/  SHFL.DOWN PT, R164, R55, 0x4, 0x1f ;  /* 0x08801f0037a47f89 */ /* 0x000e6200000e0000 */
[----:B------:R-:W-:Y:S01]  /*7730*/  FMUL.FTZ R152, R197, UR31 ;  /* 0x0000001fc5987c20 */ /* 0x000fe20008410000 */
[----:B------:R-:W-:Y:S01]  /*7740*/  FMUL.FTZ R155, R198, UR31 ;  /* 0x0000001fc69b7c20 */ /* 0x000fe20008410000 */
[----:B---3--:R-:W-:Y:S01]  /*7750*/  @!P1 FADD.FTZ R52, R52, R159 ;  /* 0x0000009f34349221 */ /* 0x008fe20000010000 */
[----:B------:R-:W2:Y:S01]  /*7760*/  SHFL.DOWN PT, R158, R53, 0x4, 0x1f ;  /* 0x08801f00359e7f89 */ /* 0x000ea200000e0000 */
[----:B------:R-:W-:Y:S01]  /*7770*/  ISETP.GT.AND P1, PT, R134, 0x1b, PT ;  /* 0x0000001b8600780c */ /* 0x000fe20003f24270 */
[----:B------:R-:W-:Y:S01]  /*7780*/  FFMA.FTZ R152, R181, UR30, -R152 ;  /* 0x0000001eb5987c23 */ /* 0x000fe20008010898 */
[----:B------:R-:W-:Y:S01]  /*7790*/  FFMA.FTZ R155, R182, UR30, -R155 ;  /* 0x0000001eb69b7c23 */ /* 0x000fe2000801089b */
[----:B------:R-:W3:Y:S01]  /*77a0*/  SHFL.DOWN PT, R159, R52, 0x4, 0x1f ;  /* 0x08801f00349f7f89 */ /* 0x000ee200000e0000 */
[----:B------:R-:W-:Y:S01]  /*77b0*/  FFMA.FTZ R160, R47, R195, R154 ;  /* 0x000000c32fa07223 */ /* 0x000fe2000001009a */
[----:B------:R-:W-:Y:S01]  /*77c0*/  FMUL.FTZ R209, R209, R152 ;  /* 0x00000098d1d17220 */ /* 0x000fe20000410000 */
[----:B------:R-:W-:Y:S01]  /*77d0*/  FMUL.FTZ R152, R78, R155 ;  /* 0x0000009b4e987220 */ /* 0x000fe20000410000 */
[----:B------:R-:W-:Y:S01]  /*77e0*/  FMUL.FTZ R78, R181, UR31 ;  /* 0x0000001fb54e7c20 */ /* 0x000fe20008410000 */
[----:B------:R-:W-:Y:S01]  /*77f0*/  FMUL.FTZ R155, R182, UR31 ;  /* 0x0000001fb69b7c20 */ /* 0x000fe20008410000 */
[----:B------:R-:W-:Y:S01]  /*7800*/  FFMA.FTZ R157, R157, R214, R208 ;  /* 0x000000d69d9d7223 */ /* 0x000fe200000100d0 */
[----:B------:R-:W-:Y:S01]  /*7810*/  FMUL.FTZ R215, R215, R150 ;  /* 0x00000096d7d77220 */ /* 0x000fe20000410000 */
[----:B------:R-:W-:Y:S01]  /*7820*/  FFMA.FTZ R154, R197, UR30, R78 ;  /* 0x0000001ec59a7c23 */ /* 0x000fe2000801004e */
[----:B------:R-:W-:Y:S01]  /*7830*/  FMUL.FTZ R78, R199, UR31 ;  /* 0x0000001fc74e7c20 */ /* 0x000fe20008410000 */
[----:B------:R-:W-:Y:S01]  /*7840*/  FFMA.FTZ R155, R198, UR30, R155 ;  /* 0x0000001ec69b7c23 */ /* 0x000fe2000801009b */
[----:B------:R-:W-:Y:S01]  /*7850*/  FFMA.FTZ R163, R42, R192, R157 ;  /* 0x000000c02aa37223 */ /* 0x000fe2000001009d */
[----:B0-----:R-:W-:Y:S01]  /*7860*/  @!P1 FADD.FTZ R54, R54, R165 ;  /* 0x000000a536369221 */ /* 0x001fe20000010000 */
[----:B------:R-:W-:Y:S01]  /*7870*/  FFMA.FTZ R154, R154, R145, R209 ;  /* 0x000000919a9a7223 */ /* 0x000fe200000100d1 */
[----:B------:R-:W-:Y:S01]  /*7880*/  FFMA.FTZ R78, R183, UR30, -R78 ;  /* 0x0000001eb74e7c23 */ /* 0x000fe2000801084e */
[----:B------:R-:W-:Y:S01]  /*7890*/  FMUL.FTZ R145, R200, UR31 ;  /* 0x0000001fc8917c20 */ /* 0x000fe20008410000 */
[----:B-1----:R-:W-:Y:S01]  /*78a0*/  @!P1 FADD.FTZ R55, R55, R164 ;  /* 0x000000a437379221 */ /* 0x002fe20000010000 */
[----:B------:R-:W0:Y:S01]  /*78b0*/  SHFL.DOWN PT, R167, R54, 0x8, 0x1f ;  /* 0x09001f0036a77f89 */ /* 0x000e2200000e0000 */
[----:B------:R-:W-:Y:S01]  /*78c0*/  FMUL.FTZ R207, R207, R78 ;  /* 0x0000004ecfcf7220 */ /* 0x000fe20000410000 */
        /* <DEDUP_REMOVED lines=8> */
[----:B------:R-:W-:Y:S01]  /*7950*/  FMUL.FTZ R145, R202, UR31 ;  /* 0x0000001fca917c20 */ /* 0x000fe20008410000 */
[----:B------:R-:W-:Y:S01]  /*7960*/  FFMA.FTZ R155, R155, R220, R152 ;  /* 0x000000dc9b9b7223 */ /* 0x000fe20000010098 */
[----:B------:R-:W3:Y:S01]  /*7970*/  SHFL.DOWN PT, R165, R52, 0x8, 0x1f ;  /* 0x09001f0034a57f89 */ /* 0x000ee200000e0000 */
[----:B------:R-:W-:Y:S01]  /*7980*/  FFMA.FTZ R152, R185, UR30, -R78 ;  /* 0x0000001eb9987c23 */ /* 0x000fe2000801084e */
[----:B------:R-:W-:Y:S01]  /*7990*/  FFMA.FTZ R78, R186, UR30, -R145 ;  /* 0x0000001eba4e7c23 */ /* 0x000fe20008010891 */
[----:B------:R-:W-:Y:S01]  /*79a0*/  FMUL.FTZ R157, R196, UR31 ;  /* 0x0000001fc49d7c20 */ /* 0x000fe20008410000 */
[----:B------:R-:W-:Y:S01]  /*79b0*/  FMUL.FTZ R150, R175, UR31 ;  /* 0x0000001faf967c20 */ /* 0x000fe20008410000 */
[----:B------:R-:W-:Y:S01]  /*79c0*/  FMUL.FTZ R203, R203, R152 ;  /* 0x00000098cbcb7220 */ /* 0x000fe20000410000 */
[----:B------:R-:W-:Y:S01]  /*79d0*/  FMUL.FTZ R145, R79, R78 ;  /* 0x0000004e4f917220 */ /* 0x000fe20000410000 */
[----:B------:R-:W-:Y:S01]  /*79e0*/  FMUL.FTZ R152, R183, UR31 ;  /* 0x0000001fb7987c20 */ /* 0x000fe20008410000 */
[----:B------:R-:W-:Y:S01]  /*79f0*/  FMUL.FTZ R78, R185, UR31 ;  /* 0x0000001fb94e7c20 */ /* 0x000fe20008410000 */
[----:B------:R-:W-:Y:S01]  /*7a00*/  FMUL.FTZ R79, R186, UR31 ;  /* 0x0000001fba4f7c20 */ /* 0x000fe20008410000 */
[----:B------:R-:W-:Y:S01]  /*7a10*/  FFMA.FTZ R157, R180, UR30, -R157 ;  /* 0x0000001eb49d7c23 */ /* 0x000fe2000801089d */
[----:B------:R-:W-:Y:S01]  /*7a20*/  FFMA.FTZ R150, R191, UR30, R150 ;  /* 0x0000001ebf967c23 */ /* 0x000fe20008010096 */
[----:B0-----:R-:W-:Y:S01]  /*7a30*/  @!P1 FADD.FTZ R54, R54, R167 ;  /* 0x000000a736369221 */ /* 0x001fe20000010000 */
[----:B------:R-:W-:Y:S01]  /*7a40*/  FMUL.FTZ R154, R205, R154 ;  /* 0x0000009acd9a7220 */ /* 0x000fe20000410000 */
[----:B------:R-:W-:Y:S01]  /*7a50*/  FMUL.FTZ R204, R204, R157 ;  /* 0x0000009dcccc7220 */ /* 0x000fe20000410000 */
[----:B------:R-:W-:Y:S01]  /*7a60*/  FMUL.FTZ R157, R180, UR31 ;  /* 0x0000001fb49d7c20 */ /* 0x000fe20008410000 */
[----:B-1----:R-:W-:Y:S01]  /*7a70*/  @!P1 FADD.FTZ R55, R55, R164 ;  /* 0x000000a437379221 */ /* 0x002fe20000010000 */
[----:B------:R-:W0:Y:S01]  /*7a80*/  SHFL.DOWN PT, R167, R54, 0x10, 0x1f ;  /* 0x0a001f0036a77f89 */ /* 0x000e2200000e0000 */
[----:B------:R-:W-:Y:S01]  /*7a90*/  FFMA.FTZ R150, R150, R217, R215 ;  /* 0x000000d996967223 */ /* 0x000fe200000100d7 */
[----:B------:R-:W-:Y:S01]  /*7aa0*/  FFMA.FTZ R157, R196, UR30, R157 ;  /* 0x0000001ec49d7c23 */ /* 0x000fe2000801009d */
[----:B--2---:R-:W-:Y:S01]  /*7ab0*/  @!P1 FADD.FTZ R53, R53, R156 ;  /* 0x0000009c35359221 */ /* 0x004fe20000010000 */
[----:B------:R-:W-:Y:S01]  /*7ac0*/  FFMA.FTZ R156, R199, UR30, R152 ;  /* 0x0000001ec79c7c23 */ /* 0x000fe20008010098 */
[----:B------:R-:W-:Y:S01]  /*7ad0*/  FFMA.FTZ R152, R201, UR30, R78 ;  /* 0x0000001ec9987c23 */ /* 0x000fe2000801004e */
[----:B------:R-:W-:Y:S01]  /*7ae0*/  FFMA.FTZ R78, R202, UR30, R79 ;  /* 0x0000001eca4e7c23 */ /* 0x000fe2000801004f */
[----:B---3--:R-:W-:Y:S01]  /*7af0*/  @!P1 FADD.FTZ R52, R52, R165 ;  /* 0x000000a534349221 */ /* 0x008fe20000010000 */
[----:B------:R-:W1:Y:S01]  /*7b00*/  SHFL.DOWN PT, R166, R55, 0x10, 0x1f ;  /* 0x0a001f0037a67f89 */ /* 0x000e6200000e0000 */
[----:B------:R-:W-:Y:S01]  /*7b10*/  FFMA.FTZ R157, R157, R218, R204 ;  /* 0x000000da9d9d7223 */ /* 0x000fe200000100cc */
[----:B------:R-:W-:Y:S01]  /*7b20*/  ISETP.GT.AND P1, PT, R134, 0xf, PT ;  /* 0x0000000f8600780c */ /* 0x000fe20003f24270 */
[----:B------:R-:W-:Y:S01]  /*7b30*/  FFMA.FTZ R156, R156, R225, R207 ;  /* 0x000000e19c9c7223 */ /* 0x000fe200000100cf */
[----:B------:R-:W2:Y:S01]  /*7b40*/  SHFL.DOWN PT, R164, R53, 0x10, 0x1f ;  /* 0x0a001f0035a47f89 */ /* 0x000ea200000e0000 */
[----:B------:R-:W-:Y:S01]  /*7b50*/  FFMA.FTZ R159, R46, R196, R157 ;  /* 0x000000c42e9f7223 */ /* 0x000fe2000001009d */
[----:B------:R-:W-:Y:S01]  /*7b60*/  FFMA.FTZ R157, R44, R198, R155 ;  /* 0x000000c62c9d7223 */ /* 0x000fe2000001009b */
[----:B------:R-:W-:Y:S01]  /*7b70*/  FMUL.FTZ R155, R184, UR31 ;  /* 0x0000001fb89b7c20 */ /* 0x000fe20008410000 */
[----:B------:R-:W3:Y:S01]  /*7b80*/  SHFL.DOWN PT, R79, R52, 0x10, 0x1f ;  /* 0x0a001f00344f7f89 */ /* 0x000ee200000e0000 */
[----:B------:R-:W-:Y:S01]  /*7b90*/  FFMA.FTZ R152, R152, R227, R203 ;  /* 0x000000e398987223 */ /* 0x000fe200000100cb */
[----:B------:R-:W-:Y:S01]  /*7ba0*/  FFMA.FTZ R145, R78, R3, R145 ;  /* 0x000000034e917223 */ /* 0x000fe20000010091 */
        /* <DEDUP_REMOVED lines=60> */
.L_x_9583:
[----:B------:R-:W-:Y:S05]  /*7f70*/  BSYNC B0 ;  /* 0x0000000000007941 */ /* 0x000fea0003800000 */
.L_x_9582:
[----:B------:R-:W-:-:S04]  /*7f80*/  IADD3 R97, R97, 0x1, RZ ;  /* 0x0000000161617810 */ /* 0x000fc80007ffe0ff */
[----:B------:R-:W-:-:S13]  /*7f90*/  ISETP.GE.AND P0, PT, R97, UR33, PT ;  /* 0x0000002161007c0c */ /* 0x000fda000bf06270 */
[----:B------:R-:W-:Y:S05]  /*7fa0*/  @!P0 BRA `(.L_x_9584) ;  /* 0xffffffa400488947 */ /* 0x000fea000383ffff */
.L_x_9553:
[----:B------:R-:W-:Y:S01]  /*7fb0*/  BAR.SYNC.DEFER_BLOCKING 0x0 ;  /* 0x0000000000007b1d */ /* 0x000fe20000010000 */
[----:B------:R-:W-:Y:S01]  /*7fc0*/  LEA R3, R134, R131, 0x2 ;  /* 0x0000008386037211 */ /* 0x000fe200078e10ff */
[----:B------:R-:W-:Y:S02]  /*7fd0*/  UIADD3 UR24, UP0, UR24, -0x1000, URZ ;  /* 0xfffff00018187890 */ /* 0x000fe4000ff1e03f */
[----:B------:R-:W-:Y:S01]  /*7fe0*/  UIADD3 UR26, UP1, UR26, -0x1000, URZ ;  /* 0xfffff0001a1a7890 */ /* 0x000fe2000ff3e03f */
[----:B------:R-:W-:-:S03]  /*7ff0*/  LEA R45, R3, R132, 0x4 ;  /* 0x00000084032d7211 */ /* 0x000fc600078e20ff */
[----:B------:R-:W2:Y:S01]  /*8000*/  LDC.64 R40, c[0x0][0x388] ;  /* 0x0000e200ff287b82 */ /* 0x000ea20000000a00 */
[----:B------:R-:W-:Y:S01]  /*8010*/  IADD3 R3, R131, R134, RZ ;  /* 0x0000008683037210 */ /* 0x000fe20007ffe0ff */
[----:B------:R-:W-:Y:S01]  /*8020*/  ULDC.64 UR6, c[0x0][0x390] ;  /* 0x0000e40000067ab9 */ /* 0x000fe20000000a00 */
[----:B------:R-:W-:Y:S02]  /*8030*/  UIADD3 UR28, UP2, UR28, -0x1000, URZ ;  /* 0xfffff0001c1c7890 */ /* 0x000fe4000ff5e03f */
[----:B------:R-:W-:Y:S01]  /*8040*/  LEA R44, R3, R132, 0x4 ;  /* 0x00000084032c7211 */ /* 0x000fe200078e20ff */
[----:B------:R-:W-:Y:S02]  /*8050*/  UIADD3.X UR25, UR25, -0x1, URZ, UP0, !UPT ;  /* 0xffffffff19197890 */ /* 0x000fe400087fe43f */
[----:B------:R-:W3:Y:S01]  /*8060*/  LDC.64 R42, c[0x0][0x3e0] ;  /* 0x0000f800ff2a7b82 */ /* 0x000ee20000000a00 */
[----:B------:R-:W-:Y:S02]  /*8070*/  UIADD3.X UR27, UR27, -0x1, URZ, UP1, !UPT ;  /* 0xffffffff1b1b7890 */ /* 0x000fe40008ffe43f */
[----:B------:R-:W-:Y:S01]  /*8080*/  UIADD3.X UR29, UR29, -0x1, URZ, UP2, !UPT ;  /* 0xffffffff1d1d7890 */ /* 0x000fe200097fe43f */
[----:B------:R-:W-:Y:S04]  /*8090*/  STS.128 [R45], R16 ;  /* 0x000000102d007388 */ /* 0x000fe80000000c00 */
[----:B------:R-:W-:Y:S01]  /*80a0*/  STS.128 [R45+0x10], R12 ;  /* 0x0000100c2d007388 */ /* 0x000fe20000000c00 */
[----:B--2---:R-:W-:-:S03]  /*80b0*/  IMAD R0, R40, UR15, RZ ;  /* 0x0000000f28007c24 */ /* 0x004fc6000f8e02ff */
[----:B------:R-:W-:Y:S01]  /*80c0*/  STS.128 [R45+0x20], R8 ;  /* 0x000020082d007388 */ /* 0x000fe20000000c00 */
[----:B------:R-:W-:-:S03]  /*80d0*/  IMAD.WIDE.U32 R2, R40, UR14, R70 ;  /* 0x0000000e28027c25 */ /* 0x000fc6000f8e0046 */
[----:B------:R2:W-:Y:S01]  /*80e0*/  STS.128 [R45+0x30], R4 ;  /* 0x000030042d007388 */ /* 0x0005e20000000c00 */
[----:B------:R-:W-:-:S03]  /*80f0*/  NOP ;  /* 0x0000000000007918 */ /* 0x000fc60000000000 */
[----:B------:R-:W5:Y:S01]  /*8100*/  LDS.128 R36, [R44] ;  /* 0x000000002c247984 */ /* 0x000f620000000c00 */
[----:B------:R-:W-:Y:S02]  /*8110*/  IMAD R41, R41, UR14, R0 ;  /* 0x0000000e29297c24 */ /* 0x000fe4000f8e0200 */
[----:B------:R-:W-:Y:S01]  /*8120*/  IMAD R0, R136, UR6, RZ ;  /* 0x0000000688007c24 */ /* 0x000fe2000f8e02ff */
[----:B------:R-:W0:Y:S02]  /*8130*/  LDS.128 R16, [R44+0x200] ;  /* 0x000200002c107984 */ /* 0x000e240000000c00 */
[----:B------:R-:W-:Y:S02]  /*8140*/  IADD3 R3, R3, R41, RZ ;  /* 0x0000002903037210 */ /* 0x000fe40007ffe0ff */
[----:B------:R-:W1:Y:S01]  /*8150*/  LDS.128 R12, [R44+0x400] ;  /* 0x000400002c0c7984 */ /* 0x000e620000000c00 */
[C---:B--2---:R-:W-:Y:S01]  /*8160*/  IMAD R5, R141.reuse, UR7, R0 ;  /* 0x000000078d057c24 */ /* 0x044fe2000f8e0200 */
[----:B------:R-:W2:Y:S01]  /*8170*/  LDC.64 R40, c[0x0][0x3a8] ;  /* 0x0000ea00ff287b82 */ /* 0x000ea20000000a00 */
[----:B------:R-:W-:Y:S01]  /*8180*/  IMAD.WIDE.U32 R2, R141, UR6, R2 ;  /* 0x000000068d027c25 */ /* 0x000fe2000f8e0002 */
[----:B------:R-:W4:Y:S01]  /*8190*/  LDS.128 R8, [R44+0x600] ;  /* 0x000600002c087984 */ /* 0x000f220000000c00 */
[----:B------:R-:W-:-:S03]  /*81a0*/  ULDC.64 UR6, c[0x0][0x3b0] ;  /* 0x0000ec0000067ab9 */ /* 0x000fc60000000a00 */
[----:B------:R-:W-:Y:S02]  /*81b0*/  IADD3 R0, R3, R5, RZ ;  /* 0x0000000503007210 */ /* 0x000fe40007ffe0ff */
[----:B---3--:R-:W-:-:S04]  /*81c0*/  LEA R4, P0, R2, R42, 0x2 ;  /* 0x0000002a02047211 */ /* 0x008fc800078010ff */
[----:B------:R-:W-:Y:S01]  /*81d0*/  LEA.HI.X R5, R2, R43, R0, 0x2, P0 ;  /* 0x0000002b02057211 */ /* 0x000fe200000f1400 */
[----:B------:R-:W-:Y:S01]  /*81e0*/  FADD.FTZ R0, R137, R20 ;  /* 0x0000001489007221 */ /* 0x000fe20000010000 */
[----:B------:R-:W3:Y:S01]  /*81f0*/  LDC.64 R42, c[0x0][0x3f0] ;  /* 0x0000fc00ff2a7b82 */ /* 0x000ee20000000a00 */
[----:B------:R-:W-:-:S04]  /*8200*/  IMAD.WIDE R2, R129, 0x10, R4 ;  /* 0x0000001081027825 */ /* 0x000fc800078e0204 */
[----:B------:R-:W-:-:S04]  /*8210*/  FADD.FTZ R7, R0, R21 ;  /* 0x0000001500077221 */ /* 0x000fc80000010000 */
[----:B------:R-:W-:Y:S01]  /*8220*/  FADD.FTZ R0, R7, R22 ;  /* 0x0000001607007221 */ /* 0x000fe20000010000 */
[----:B--2---:R-:W-:-:S03]  /*8230*/  IMAD R4, R40, UR15, RZ ;  /* 0x0000000f28047c24 */ /* 0x004fc6000f8e02ff */
[----:B------:R-:W-:Y:S01]  /*8240*/  FADD.FTZ R5, R0, R23 ;  /* 0x0000001700057221 */ /* 0x000fe20000010000 */
[----:B------:R-:W-:Y:S01]  /*8250*/  IMAD R7, R41, UR14, R4 ;  /* 0x0000000e29077c24 */ /* 0x000fe2000f8e0204 */
[----:B-----5:R-:W-:Y:S02]  /*8260*/  STG.E.128 desc[UR12][R2.64], R36 ;  /* 0x0000002402007986 */ /* 0x020fe4000c101d0c */
[----:B------:R-:W-:Y:S02]  /*8270*/  FADD.FTZ R0, R5, R24 ;  /* 0x0000001805007221 */ /* 0x000fe40000010000 */
[----:B0-----:R-:W-:Y:S02]  /*8280*/  STG.E.128 desc[UR12][R2.64+0x200], R16 ;  /* 0x0002001002007986 */ /* 0x001fe4000c101d0c */
[----:B------:R-:W-:Y:S01]  /*8290*/  FADD.FTZ R5, R0, R25 ;  /* 0x0000001900057221 */ /* 0x000fe20000010000 */
[----:B------:R-:W-:Y:S01]  /*82a0*/  IMAD R0, R136, UR6, RZ ;  /* 0x0000000688007c24 */ /* 0x000fe2000f8e02ff */
[----:B-1----:R-:W-:Y:S04]  /*82b0*/  STG.E.128 desc[UR12][R2.64+0x400], R12 ;  /* 0x0004000c02007986 */ /* 0x002fe8000c101d0c */
[----:B----4-:R0:W-:Y:S01]  /*82c0*/  STG.E.128 desc[UR12][R2.64+0x600], R8 ;  /* 0x0006000802007986 */ /* 0x0101e2000c101d0c */
[----:B------:R-:W-:Y:S01]  /*82d0*/  BAR.SYNC.DEFER_BLOCKING 0x0 ;  /* 0x0000000000007b1d */ /* 0x000fe20000010000 */
[----:B0-----:R-:W-:-:S05]  /*82e0*/  IMAD.WIDE.U32 R2, R40, UR14, R70 ;  /* 0x0000000e28027c25 */ /* 0x001fca000f8e0046 */
[----:B------:R-:W-:Y:S01]  /*82f0*/  IADD3 R3, R3, R7, RZ ;  /* 0x0000000703037210 */ /* 0x000fe20007ffe0ff */
[----:B------:R-:W-:Y:S02]  /*8300*/  STS.128 [R45], R20 ;  /* 0x000000142d007388 */ /* 0x000fe40000000c00 */
[----:B------:R-:W-:Y:S02]  /*8310*/  IMAD.WIDE.U32 R2, R141, UR6, R2 ;  /* 0x000000068d027c25 */ /* 0x000fe4000f8e0002 */
[----:B------:R0:W-:Y:S01]  /*8320*/  STS.128 [R45+0x10], R24 ;  /* 0x000010182d007388 */ /* 0x0001e20000000c00 */
[----:B---3--:R-:W-:-:S03]  /*8330*/  LEA R4, P0, R2, R42, 0x2 ;  /* 0x0000002a02047211 */ /* 0x008fc600078010ff */
[----:B------:R1:W-:Y:S04]  /*8340*/  STS.128 [R45+0x20], R28 ;  /* 0x0000201c2d007388 */ /* 0x0003e80000000c00 */
[----:B------:R2:W-:Y:S01]  /*8350*/  STS.128 [R45+0x30], R32 ;  /* 0x000030202d007388 */ /* 0x0005e20000000c00 */
[----:B------:R-:W-:-:S03]  /*8360*/  NOP ;  /* 0x0000000000007918 */ /* 0x000fc60000000000 */
[----:B------:R-:W3:Y:S01]  /*8370*/  LDS.128 R12, [R44] ;  /* 0x000000002c0c7984 */ /* 0x000ee20000000c00 */
[----:B0-----:R-:W-:Y:S01]  /*8380*/  FADD.FTZ R26, R5, R26 ;  /* 0x0000001a051a7221 */ /* 0x001fe20000010000 */
[----:B------:R-:W-:Y:S02]  /*8390*/  IMAD R5, R141, UR7, R0 ;  /* 0x000000078d057c24 */ /* 0x000fe4000f8e0200 */
[----:B------:R-:W0:Y:S01]  /*83a0*/  LDS.128 R8, [R44+0x200] ;  /* 0x000200002c087984 */ /* 0x000e220000000c00 */
[----:B------:R-:W-:Y:S02]  /*83b0*/  FADD.FTZ R27, R26, R27 ;  /* 0x0000001b1a1b7221 */ /* 0x000fe40000010000 */
[----:B------:R-:W-:Y:S01]  /*83c0*/  IADD3 R0, R3, R5, RZ ;  /* 0x0000000503007210 */ /* 0x000fe20007ffe0ff */
[----:B------:R-:W4:Y:S01]  /*83d0*/  LDS.128 R16, [R44+0x400] ;  /* 0x000400002c107984 */ /* 0x000f220000000c00 */
[----:B-1----:R-:W-:Y:S02]  /*83e0*/  FADD.FTZ R28, R27, R28 ;  /* 0x0000001c1b1c7221 */ /* 0x002fe40000010000 */
[----:B------:R-:W-:Y:S01]  /*83f0*/  LEA.HI.X R5, R2, R43, R0, 0x2, P0 ;  /* 0x0000002b02057211 */ /* 0x000fe200000f1400 */
[----:B------:R-:W1:Y:S01]  /*8400*/  LDS.128 R36, [R44+0x600] ;  /* 0x000600002c247984 */ /* 0x000e620000000c00 */
[----:B------:R-:W-:Y:S01]  /*8410*/  FADD.FTZ R29, R28, R29 ;  /* 0x0000001d1c1d7221 */ /* 0x000fe20000010000 */
[----:B------:R-:W-:Y:S01]  /*8420*/  ISETP.GT.AND P0, PT, R133, 0x1, PT ;  /* 0x000000018500780c */ /* 0x000fe20003f04270 */
[----:B------:R-:W-:-:S04]  /*8430*/  IMAD.WIDE R2, R129, 0x10, R4 ;  /* 0x0000001081027825 */ /* 0x000fc800078e0204 */
[----:B------:R-:W-:Y:S01]  /*8440*/  FADD.FTZ R30, R29, R30 ;  /* 0x0000001e1d1e7221 */ /* 0x000fe20000010000 */
[----:B------:R-:W-:-:S03]  /*8450*/  IADD3 R133, R133, -0x1, RZ ;  /* 0xffffffff85857810 */ /* 0x000fc60007ffe0ff */
[----:B------:R-:W-:-:S04]  /*8460*/  FADD.FTZ R31, R30, R31 ;  /* 0x0000001f1e1f7221 */ /* 0x000fc80000010000 */
[----:B--2---:R-:W-:-:S04]  /*8470*/  FADD.FTZ R32, R31, R32 ;  /* 0x000000201f207221 */ /* 0x004fc80000010000 */
[----:B------:R-:W-:-:S04]  /*8480*/  FADD.FTZ R33, R32, R33 ;  /* 0x0000002120217221 */ /* 0x000fc80000010000 */
[----:B------:R-:W-:-:S04]  /*8490*/  FADD.FTZ R34, R33, R34 ;  /* 0x0000002221227221 */ /* 0x000fc80000010000 */
[----:B------:R-:W-:Y:S01]  /*84a0*/  FADD.FTZ R137, R34, R35 ;  /* 0x0000002322897221 */ /* 0x000fe20000010000 */
[----:B---3--:R2:W-:Y:S04]  /*84b0*/  STG.E.128 desc[UR12][R2.64], R12 ;  /* 0x0000000c02007986 */ /* 0x0085e8000c101d0c */
[----:B0-----:R2:W-:Y:S04]  /*84c0*/  STG.E.128 desc[UR12][R2.64+0x200], R8 ;  /* 0x0002000802007986 */ /* 0x0015e8000c101d0c */
[----:B----4-:R2:W-:Y:S04]  /*84d0*/  STG.E.128 desc[UR12][R2.64+0x400], R16 ;  /* 0x0004001002007986 */ /* 0x0105e8000c101d0c */
[----:B-1----:R2:W-:Y:S01]  /*84e0*/  STG.E.128 desc[UR12][R2.64+0x600], R36 ;  /* 0x0006002402007986 */ /* 0x0025e2000c101d0c */
[----:B------:R-:W-:Y:S05]  /*84f0*/  @P0 BRA `(.L_x_9585) ;  /* 0xffffff8000900947 */ /* 0x000fea000383ffff */
.L_x_9551:
[----:B------:R-:W-:Y:S02]  /*8500*/  ULDC.64 UR4, c[0x0][0x3d8] ;  /* 0x0000f60000047ab9 */ /* 0x000fe40000000a00 */
[----:B------:R-:W-:-:S04]  /*8510*/  ISETP.NE.U32.AND P0, PT, RZ, UR4, PT ;  /* 0x00000004ff007c0c */ /* 0x000fc8000bf05070 */
[----:B------:R-:W-:-:S13]  /*8520*/  ISETP.NE.AND.EX P0, PT, RZ, UR5, PT, P0 ;  /* 0x00000005ff007c0c */ /* 0x000fda000bf05300 */
[----:B------:R-:W-:Y:S05]  /*8530*/  @!P0 BRA `(.L_x_9586) ;  /* 0x0000000000808947 */ /* 0x000fea0003800000 */
[----:B------:R-:W0:Y:S01]  /*8540*/  SHFL.DOWN P0, R0, R139, 0x1, 0x1f ;  /* 0x08201f008b007f89 */ /* 0x000e220000000000 */
[----:B------:R-:W-:Y:S01]  /*8550*/  BSSY B0, `(.L_x_9586) ;  /* 0x000001e000007945 */ /* 0x000fe20003800000 */
[----:B------:R-:W1:Y:S01]  /*8560*/  S2R R4, SR_LANEID ;  /* 0x0000000000047919 */ /* 0x000e620000000000 */
[----:B------:R-:W3:Y:S01]  /*8570*/  S2R R6, SR_TID.X ;  /* 0x0000000000067919 */ /* 0x000ee20000002100 */
[----:B0-----:R-:W-:-:S05]  /*8580*/  @P0 FADD R0, R0, R139 ;  /* 0x0000008b00000221 */ /* 0x001fca0000000000 */
[----:B--2---:R-:W0:Y:S01]  /*8590*/  SHFL.DOWN P0, R3, R0, 0x2, 0x1f ;  /* 0x08401f0000037f89 */ /* 0x004e220000000000 */
[----:B-1----:R-:W-:-:S13]  /*85a0*/  ISETP.NE.AND P1, PT, R4, RZ, PT ;  /* 0x000000ff0400720c */ /* 0x002fda0003f25270 */
[----:B------:R-:W1:Y:S01]  /*85b0*/  @!P1 S2R R9, SR_CgaCtaId ;  /* 0x0000000000099919 */ /* 0x000e620000008800 */
[----:B---3--:R-:W-:Y:S01]  /*85c0*/  @!P1 SHF.R.S32.HI R7, RZ, 0x1f, R6 ;  /* 0x0000001fff079819 */ /* 0x008fe20000011406 */
        /* <DEDUP_REMOVED lines=17> */
[----:B------:R-:W-:-:S04]  /*86e0*/  @!P0 MOV R0, 0x400 ;  /* 0x0000040000008802 */ /* 0x000fc80000000f00 */
[----:B0-----:R-:W-:-:S06]  /*86f0*/  @!P0 LEA R3, R3, R0, 0x18 ;  /* 0x0000000003038211 */ /* 0x001fcc00078ec0ff */
[----:B------:R-:W0:Y:S02]  /*8700*/  @!P0 LDS R3, [R3+0x1098] ;  /* 0x0010980003038984 */ /* 0x000e240000000800 */
[----:B0-----:R-:W-:-:S05]  /*8710*/  @!P0 FADD.FTZ R4, R4, R3 ;  /* 0x0000000304048221 */ /* 0x001fca0000010000 */
[----:B------:R1:W-:Y:S02]  /*8720*/  REDG.E.ADD.F32.FTZ.RN.STRONG.GPU desc[UR12][R66.64], R4 ;  /* 0x00000004420079a6 */ /* 0x0003e4000c10f38c */
.L_x_9587:
[----:B------:R-:W-:Y:S05]  /*8730*/  BSYNC B0 ;  /* 0x0000000000007941 */ /* 0x000fea0003800000 */
.L_x_9586:
[----:B------:R-:W-:Y:S01]  /*8740*/  ULDC.64 UR4, c[0x0][0x3f8] ;  /* 0x0000fe0000047ab9 */ /* 0x000fe20000000a00 */
[----:B------:R-:W-:Y:S01]  /*8750*/  BSSY B0, `(.L_x_9588) ;  /* 0x0000026000007945 */ /* 0x000fe20003800000 */
[----:B------:R-:W-:-:S04]  /*8760*/  ISETP.NE.U32.AND P0, PT, RZ, UR4, PT ;  /* 0x00000004ff007c0c */ /* 0x000fc8000bf05070 */
[----:B------:R-:W-:-:S13]  /*8770*/  ISETP.NE.AND.EX P0, PT, RZ, UR5, PT, P0 ;  /* 0x00000005ff007c0c */ /* 0x000fda000bf05300 */
[----:B------:R-:W-:Y:S05]  /*8780*/  @!P0 BRA `(.L_x_9589) ;  /* 0x0000000000848947 */ /* 0x000fea0003800000 */
[----:B------:R-:W-:Y:S06]  /*8790*/  BAR.SYNC.DEFER_BLOCKING 0x0 ;  /* 0x0000000000007b1d */ /* 0x000fec0000010000 */
[----:B------:R-:W3:Y:S01]  /*87a0*/  SHFL.DOWN P0, R0, R137, 0x1, 0x1f ;  /* 0x08201f0089007f89 */ /* 0x000ee20000000000 */
[----:B01----:R-:W0:Y:S01]  /*87b0*/  S2R R4, SR_LANEID ;  /* 0x0000000000047919 */ /* 0x003e220000000000 */
[----:B------:R-:W1:Y:S01]  /*87c0*/  S2R R21, SR_TID.X ;  /* 0x0000000000157919 */ /* 0x000e620000002100 */
[----:B---3--:R-:W-:-:S05]  /*87d0*/  @P0 FADD R0, R0, R137 ;  /* 0x0000008900000221 */ /* 0x008fca0000000000 */
[----:B--2---:R-:W2:Y:S01]  /*87e0*/  SHFL.DOWN P0, R3, R0, 0x2, 0x1f ;  /* 0x08401f0000037f89 */ /* 0x004ea20000000000 */
        /* <DEDUP_REMOVED lines=19> */
[----:B----4-:R-:W0:Y:S01]  /*8920*/  @!P0 S2R R3, SR_CgaCtaId ;  /* 0x0000000000038919 */ /* 0x010e220000008800 */
[----:B------:R-:W-:-:S04]  /*8930*/  @!P0 MOV R0, 0x400 ;  /* 0x0000040000008802 */ /* 0x000fc80000000f00 */
[----:B0-----:R-:W-:-:S06]  /*8940*/  @!P0 LEA R3, R3, R0, 0x18 ;  /* 0x0000000003038211 */ /* 0x001fcc00078ec0ff */
[----:B------:R-:W0:Y:S02]  /*8950*/  @!P0 LDS R3, [R3+0x1098] ;  /* 0x0010980003038984 */ /* 0x000e240000000800 */
[----:B0-----:R-:W-:-:S05]  /*8960*/  @!P0 FADD.FTZ R4, R4, R3 ;  /* 0x0000000304048221 */ /* 0x001fca0000010000 */
[----:B------:R0:W-:Y:S01]  /*8970*/  REDG.E.ADD.F32.FTZ.RN.STRONG.GPU desc[UR12][R68.64], R4 ;  /* 0x00000004440079a6 */ /* 0x0001e2000c10f38c */
[----:B------:R-:W-:Y:S01]  /*8980*/  HFMA2.MMA R21, -RZ, RZ, 0, 0 ;  /* 0x00000000ff157435 */ /* 0x000fe200000001ff */
[----:B------:R-:W-:Y:S10]  /*8990*/  BRA `(.L_x_9590) ;  /* 0x0000000000047947 */ /* 0x000ff40003800000 */
.L_x_9589:
[----:B------:R-:W3:Y:S02]  /*89a0*/  S2R R21, SR_TID.X ;  /* 0x0000000000157919 */ /* 0x000ee40000002100 */
.L_x_9590:
[----:B------:R-:W-:Y:S05]  /*89b0*/  BSYNC B0 ;  /* 0x0000000000007941 */ /* 0x000fea0003800000 */
.L_x_9588:
[----:B------:R-:W-:Y:S02]  /*89c0*/  ULDC UR22, c[0x0][0x21c] ;  /* 0x0000870000167ab9 */ /* 0x000fe40000000800 */
[----:B---3--:R-:W-:-:S13]  /*89d0*/  ISETP.GE.AND P0, PT, R21, UR22, PT ;  /* 0x0000001615007c0c */ /* 0x008fda000bf06270 */
[----:B------:R-:W-:Y:S05]  /*89e0*/  @P0 EXIT ;  /* 0x000000000000094d */ /* 0x000fea0003800000 */
[----:B------:R-:W-:Y:S01]  /*89f0*/  ULDC.64 UR6, c[0x0][0x338] ;  /* 0x0000ce0000067ab9 */ /* 0x000fe20000000a00 */
[----:B------:R-:W3:Y:S01]  /*8a00*/  S2UR UR5, SR_CgaCtaId ;  /* 0x00000000000579c3 */ /* 0x000ee20000008800 */
[C---:B------:R-:W-:Y:S01]  /*8a10*/  IMAD R0, R136.reuse, UR6, RZ ;  /* 0x0000000688007c24 */ /* 0x040fe2000f8e02ff */
[----:B------:R-:W-:Y:S01]  /*8a20*/  ULDC.64 UR8, c[0x0][0x358] ;  /* 0x0000d60000087ab9 */ /* 0x000fe20000000a00 */
[C---:B------:R-:W-:Y:S01]  /*8a30*/  IMAD.WIDE.U32 R6, R141.reuse, UR6, RZ ;  /* 0x000000068d067c25 */ /* 0x040fe2000f8e00ff */
[----:B------:R-:W-:Y:S01]  /*8a40*/  ULDC.64 UR10, c[0x0][0x268] ;  /* 0x00009a00000a7ab9 */ /* 0x000fe20000000a00 */
[----:B------:R-:W-:Y:S01]  /*8a50*/  ULDC.64 UR18, c[0x0][0x248] ;  /* 0x0000920000127ab9 */ /* 0x000fe20000000a00 */
[----:B------:R-:W-:Y:S01]  /*8a60*/  BSSY B0, `(.L_x_9591) ;  /* 0x0000060000007945 */ /* 0x000fe20003800000 */
[----:B------:R-:W-:Y:S01]  /*8a70*/  IMAD R33, R141, UR7, R0 ;  /* 0x000000078d217c24 */ /* 0x000fe2000f8e0200 */
[----:B------:R-:W-:Y:S01]  /*8a80*/  ULDC.64 UR6, c[0x0][0x378] ;  /* 0x0000de0000067ab9 */ /* 0x000fe20000000a00 */
[C---:B--2---:R-:W-:Y:S01]  /*8a90*/  IMAD R2, R136.reuse, UR8, RZ ;  /* 0x0000000888027c24 */ /* 0x044fe2000f8e02ff */
        /* <DEDUP_REMOVED lines=16> */
[----:B---3--:R-:W-:Y:S01]  /*8ba0*/  ULEA UR4, UR5, UR4, 0x18 ;  /* 0x0000000405047291 */ /* 0x008fe2000f8ec03f */
[C---:B------:R-:W-:Y:S01]  /*8bb0*/  IMAD R29, R141.reuse, UR9, R2 ;  /* 0x000000098d1d7c24 */ /* 0x040fe2000f8e0202 */
[----:B------:R-:W-:Y:S01]  /*8bc0*/  ULDC.64 UR8, c[0x0][0x340] ;  /* 0x0000d00000087ab9 */ /* 0x000fe20000000a00 */
[----:B------:R-:W-:Y:S01]  /*8bd0*/  IMAD.WIDE.U32 R16, R141, UR10, RZ ;  /* 0x0000000a8d107c25 */ /* 0x000fe2000f8e00ff */
[----:B------:R-:W-:-:S02]  /*8be0*/  ULDC.64 UR20, c[0x0][0x3d0] ;  /* 0x0000f40000147ab9 */ /* 0x000fc40000000a00 */
[----:B------:R-:W-:Y:S01]  /*8bf0*/  IADD3 R29, R11, R29, RZ ;  /* 0x0000001d0b1d7210 */ /* 0x000fe20007ffe0ff */
[C---:B0---4-:R-:W-:Y:S01]  /*8c00*/  IMAD R3, R141.reuse, UR11, R0 ;  /* 0x0000000b8d037c24 */ /* 0x051fe2000f8e0200 */
[----:B------:R-:W-:Y:S01]  /*8c10*/  ULDC.64 UR10, c[0x0][0x3c0] ;  /* 0x0000f000000a7ab9 */ /* 0x000fe20000000a00 */
[C---:B------:R-:W-:Y:S02]  /*8c20*/  IMAD R5, R141.reuse, UR19, R136 ;  /* 0x000000138d057c24 */ /* 0x040fe4000f8e0288 */
[----:B------:R-:W-:Y:S01]  /*8c30*/  IMAD.WIDE.U32 R18, R141, UR18, RZ ;  /* 0x000000128d127c25 */ /* 0x000fe2000f8e00ff */
[----:B------:R-:W-:Y:S01]  /*8c40*/  IADD3 R39, R17, R3, RZ ;  /* 0x0000000311277210 */ /* 0x000fe20007ffe0ff */
[----:B------:R-:W-:-:S03]  /*8c50*/  ULDC.64 UR18, c[0x0][0x380] ;  /* 0x0000e00000127ab9 */ /* 0x000fc60000000a00 */
[----:B------:R-:W-:-:S07]  /*8c60*/  IADD3 R41, R19, R5, RZ ;  /* 0x0000000513297210 */ /* 0x000fce0007ffe0ff */
.L_x_9592:
        /* <DEDUP_REMOVED lines=9> */
[----:B-1----:R-:W-:-:S04]  /*8d00*/  IMAD.WIDE.U32 R4, R21, UR8, R2 ;  /* 0x0000000815047c25 */ /* 0x002fc8000f8e0002 */
        /* <DEDUP_REMOVED lines=54> */
.L_x_9591:
[----:B------:R-:W-:Y:S05]  /*9070*/  EXIT ;  /* 0x000000000000794d */ /* 0x000fea0003800000 */
.L_x_9557:
[----:B------:R-:W-:Y:S01]  /*9080*/  HFMA2.MMA R214, -RZ, RZ, 0, 5.9604644775390625e-08 ;  /* 0x00000001ffd67435 */ /* 0x000fe200000001ff */
[----:B------:R-:W-:Y:S02]  /*9090*/  MOV R213, R204 ;  /* 0x000000cc00d57202 */ /* 0x000fe40000000f00 */
[----:B------:R-:W-:Y:S02]  /*90a0*/  MOV R215, RZ ;  /* 0x000000ff00d77202 */ /* 0x000fe40000000f00 */
[----:B------:R-:W-:-:S07]  /*90b0*/  MOV R60, 0xffffffff ;  /* 0xffffffff003c7802 */ /* 0x000fce0000000f00 */
[----:B0-2--5:R-:W-:Y:S05]  /*90c0*/  WARPSYNC.COLLECTIVE R60, `(.L_x_9593) ;  /* 0x000000003c087348 */ /* 0x025fea0003c00000 */
[----:B------:R1:W3:Y:S02]  /*90d0*/  SHFL.UP P3, R208, R213, R214, R215 ;  /* 0x040000d6d5d07389 */ /* 0x0002e400000600d7 */
[----:B0123-5:R-:W-:Y:S01]  /*90e0*/  ENDCOLLECTIVE ;  /* 0x000000000000791b */ /* 0x02ffe20003800000 */
.L_x_9593:
[----:B------:R-:W-:Y:S02]  /*90f0*/  MOV R213, R61 ;  /* 0x0000003d00d57202 */ /* 0x000fe40000000f00 */
[----:B------:R-:W-:-:S07]  /*9100*/  MOV R62, R208 ;  /* 0x000000d0003e7202 */ /* 0x000fce0000000f00 */
[----:B------:R-:W-:Y:S05]  /*9110*/  WARPSYNC.COLLECTIVE R60, `(.L_x_9594) ;  /* 0x000000003c087348 */ /* 0x000fea0003c00000 */
[----:B------:R0:W1:Y:S02]  /*9120*/  SHFL.UP P3, R208, R213, R214, R215 ;  /* 0x040000d6d5d07389 */ /* 0x00006400000600d7 */
[----:B01----:R-:W-:Y:S01]  /*9130*/  ENDCOLLECTIVE ;  /* 0x000000000000791b */ /* 0x003fe20003800000 */
.L_x_9594:
[----:B------:R-:W-:Y:S01]  /*9140*/  FMUL.FTZ R209, R61, R62 ;  /* 0x0000003e3dd17220 */ /* 0x000fe20000410000 */
[----:B------:R-:W-:Y:S02]  /*9150*/  MOV R213, R205 ;  /* 0x000000cd00d57202 */ /* 0x000fe40000000f00 */
[----:B------:R-:W-:-:S07]  /*9160*/  MOV R63, R208 ;  /* 0x000000d0003f7202 */ /* 0x000fce0000000f00 */
[----:B------:R-:W-:Y:S05]  /*9170*/  WARPSYNC.COLLECTIVE R60, `(.L_x_9595) ;  /* 0x000000003c087348 */ /* 0x000fea0003c00000 */
[----:B------:R0:W1:Y:S02]  /*9180*/  SHFL.UP P3, R208, R213, R214, R215 ;  /* 0x040000d6d5d07389 */ /* 0x00006400000600d7 */
[----:B01----:R-:W-:Y:S01]  /*9190*/  ENDCOLLECTIVE ;  /* 0x000000000000791b */ /* 0x003fe20003800000 */
.L_x_9595:
[-C--:B------:R-:W-:Y:S01]  /*91a0*/  FFMA.FTZ R212, R204, R63.reuse, R209 ;  /* 0x0000003fccd47223 */ /* 0x080fe200000100d1 */
[----:B------:R-:W-:Y:S01]  /*91b0*/  FMUL.FTZ R63, R61, R63 ;  /* 0x0000003f3d3f7220 */ /* 0x000fe20000410000 */
[----:B------:R-:W-:Y:S02]  /*91c0*/  MOV R213, R206 ;  /* 0x000000ce00d57202 */ /* 0x000fe40000000f00 */
[----:B------:R-:W-:-:S07]  /*91d0*/  MOV R207, R208 ;  /* 0x000000d000cf7202 */ /* 0x000fce0000000f00 */
[----:B------:R-:W-:Y:S05]  /*91e0*/  WARPSYNC.COLLECTIVE R60, `(.L_x_9596) ;  /* 0x000000003c087348 */ /* 0x000fea0003c00000 */
[----:B------:R0:W1:Y:S02]  /*91f0*/  SHFL.UP P3, R208, R213, R214, R215 ;  /* 0x040000d6d5d07389 */ /* 0x00006400000600d7 */
[----:B01----:R-:W-:Y:S01]  /*9200*/  ENDCOLLECTIVE ;  /* 0x000000000000791b */ /* 0x003fe20003800000 */
.L_x_9596:
        /* <DEDUP_REMOVED lines=14> */
.L_x_9597:
[----:B------:R-:W-:Y:S02]  /*92f0*/  MOV R213, R61 ;  /* 0x0000003d00d57202 */ /* 0x000fe40000000f00 */
[----:B------:R-:W-:-:S07]  /*9300*/  MOV R62, R208 ;  /* 0x000000d0003e7202 */ /* 0x000fce0000000f00 */
[----:B------:R-:W-:Y:S05]  /*9310*/  WARPSYNC.COLLECTIVE R60, `(.L_x_9598) ;  /* 0x000000003c087348 */ /* 0x000fea0003c00000 */
[----:B------:R0:W1:Y:S02]  /*9320*/  SHFL.UP P3, R208, R213, R214, R215 ;  /* 0x040000d6d5d07389 */ /* 0x00006400000600d7 */
[----:B01----:R-:W-:Y:S01]  /*9330*/  ENDCOLLECTIVE ;  /* 0x000000000000791b */ /* 0x003fe20003800000 */
.L_x_9598:
[----:B------:R-:W-:Y:S01]  /*9340*/  FMUL.FTZ R209, R61, R62 ;  /* 0x0000003e3dd17220 */ /* 0x000fe20000410000 */
[----:B------:R-:W-:Y:S02]  /*9350*/  MOV R213, R205 ;  /* 0x000000cd00d57202 */ /* 0x000fe40000000f00 */
[----:B------:R-:W-:-:S07]  /*9360*/  MOV R63, R208 ;  /* 0x000000d0003f7202 */ /* 0x000fce0000000f00 */
[----:B------:R-:W-:Y:S05]  /*9370*/  WARPSYNC.COLLECTIVE R60, `(.L_x_9599) ;  /* 0x000000003c087348 */ /* 0x000fea0003c00000 */
[----:B------:R0:W1:Y:S02]  /*9380*/  SHFL.UP P3, R208, R213, R214, R215 ;  /* 0x040000d6d5d07389 */ /* 0x00006400000600d7 */
[----:B01----:R-:W-:Y:S01]  /*9390*/  ENDCOLLECTIVE ;  /* 0x000000000000791b */ /* 0x003fe20003800000 */
.L_x_9599:
[-C--:B------:R-:W-:Y:S01]  /*93a0*/  FFMA.FTZ R212, R204, R63.reuse, R209 ;  /* 0x0000003fccd47223 */ /* 0x080fe200000100d1 */
[----:B------:R-:W-:Y:S01]  /*93b0*/  FMUL.FTZ R63, R61, R63 ;  /* 0x0000003f3d3f7220 */ /* 0x000fe20000410000 */
[----:B------:R-:W-:Y:S02]  /*93c0*/  MOV R213, R206 ;  /* 0x000000ce00d57202 */ /* 0x000fe40000000f00 */
[----:B------:R-:W-:-:S07]  /*93d0*/  MOV R207, R208 ;  /* 0x000000d000cf7202 */ /* 0x000fce0000000f00 */
[----:B------:R-:W-:Y:S05]  /*93e0*/  WARPSYNC.COLLECTIVE R60, `(.L_x_9600) ;  /* 0x000000003c087348 */ /* 0x000fea0003c00000 */
[----:B------:R0:W1:Y:S02]  /*93f0*/  SHFL.UP P3, R208, R213, R214, R215 ;  /* 0x040000d6d5d07389 */ /* 0x00006400000600d7 */
[----:B01----:R-:W-:Y:S01]  /*9400*/  ENDCOLLECTIVE ;  /* 0x000000000000791b */ /* 0x003fe20003800000 */
.L_x_9600:
        /* <DEDUP_REMOVED lines=14> */
.L_x_9601:
[----:B------:R-:W-:Y:S02]  /*94f0*/  MOV R213, R61 ;  /* 0x0000003d00d57202 */ /* 0x000fe40000000f00 */
[----:B------:R-:W-:-:S07]  /*9500*/  MOV R62, R208 ;  /* 0x000000d0003e7202 */ /* 0x000fce0000000f00 */
[----:B------:R-:W-:Y:S05]  /*9510*/  WARPSYNC.COLLECTIVE R60, `(.L_x_9602) ;  /* 0x000000003c087348 */ /* 0x000fea0003c00000 */
[----:B------:R0:W1:Y:S02]  /*9520*/  SHFL.UP P3, R208, R213, R214, R215 ;  /* 0x040000d6d5d07389 */ /* 0x00006400000600d7 */
[----:B01----:R-:W-:Y:S01]  /*9530*/  ENDCOLLECTIVE ;  /* 0x000000000000791b */ /* 0x003fe20003800000 */
.L_x_9602:
[----:B------:R-:W-:Y:S01]  /*9540*/  FMUL.FTZ R209, R61, R62 ;  /* 0x0000003e3dd17220 */ /* 0x000fe20000410000 */
[----:B------:R-:W-:Y:S02]  /*9550*/  MOV R213, R205 ;  /* 0x000000cd00d57202 */ /* 0x000fe40000000f00 */
[----:B------:R-:W-:-:S07]  /*9560*/  MOV R63, R208 ;  /* 0x000000d0003f7202 */ /* 0x000fce0000000f00 */
[----:B------:R-:W-:Y:S05]  /*9570*/  WARPSYNC.COLLECTIVE R60, `(.L_x_9603) ;  /* 0x000000003c087348 */ /* 0x000fea0003c00000 */
[----:B------:R0:W1:Y:S02]  /*9580*/  SHFL.UP P3, R208, R213, R214, R215 ;  /* 0x040000d6d5d07389 */ /* 0x00006400000600d7 */
[----:B01----:R-:W-:Y:S01]  /*9590*/  ENDCOLLECTIVE ;  /* 0x000000000000791b */ /* 0x003fe20003800000 */
.L_x_9603:
[-C--:B------:R-:W-:Y:S01]  /*95a0*/  FFMA.FTZ R212, R204, R63.reuse, R209 ;  /* 0x0000003fccd47223 */ /* 0x080fe200000100d1 */
[----:B------:R-:W-:Y:S01]  /*95b0*/  FMUL.FTZ R63, R61, R63 ;  /* 0x0000003f3d3f7220 */ /* 0x000fe20000410000 */
[----:B------:R-:W-:Y:S02]  /*95c0*/  MOV R213, R206 ;  /* 0x000000ce00d57202 */ /* 0x000fe40000000f00 */
[----:B------:R-:W-:-:S07]  /*95d0*/  MOV R207, R208 ;  /* 0x000000d000cf7202 */ /* 0x000fce0000000f00 */
[----:B------:R-:W-:Y:S05]  /*95e0*/  WARPSYNC.COLLECTIVE R60, `(.L_x_9604) ;  /* 0x000000003c087348 */ /* 0x000fea0003c00000 */
[----:B------:R0:W1:Y:S02]  /*95f0*/  SHFL.UP P3, R208, R213, R214, R215 ;  /* 0x040000d6d5d07389 */ /* 0x00006400000600d7 */
[----:B01----:R-:W-:Y:S01]  /*9600*/  ENDCOLLECTIVE ;  /* 0x000000000000791b */ /* 0x003fe20003800000 */
.L_x_9604:
        /* <DEDUP_REMOVED lines=14> */
.L_x_9605:
[----:B------:R-:W-:Y:S02]  /*96f0*/  MOV R213, R61 ;  /* 0x0000003d00d57202 */ /* 0x000fe40000000f00 */
[----:B------:R-:W-:-:S07]  /*9700*/  MOV R62, R208 ;  /* 0x000000d0003e7202 */ /* 0x000fce0000000f00 */
[----:B------:R-:W-:Y:S05]  /*9710*/  WARPSYNC.COLLECTIVE R60, `(.L_x_9606) ;  /* 0x000000003c087348 */ /* 0x000fea0003c00000 */
[----:B------:R0:W1:Y:S02]  /*9720*/  SHFL.UP P3, R208, R213, R214, R215 ;  /* 0x040000d6d5d07389 */ /* 0x00006400000600d7 */
[----:B01----:R-:W-:Y:S01]  /*9730*/  ENDCOLLECTIVE ;  /* 0x000000000000791b */ /* 0x003fe20003800000 */
.L_x_9606:
[----:B------:R-:W-:Y:S01]  /*9740*/  FMUL.FTZ R209, R61, R62 ;  /* 0x0000003e3dd17220 */ /* 0x000fe20000410000 */
[----:B------:R-:W-:Y:S02]  /*9750*/  MOV R213, R205 ;  /* 0x000000cd00d57202 */ /* 0x000fe40000000f00 */
[----:B------:R-:W-:-:S07]  /*9760*/  MOV R63, R208 ;  /* 0x000000d0003f7202 */ /* 0x000fce0000000f00 */
[----:B------:R-:W-:Y:S05]  /*9770*/  WARPSYNC.COLLECTIVE R60, `(.L_x_9607) ;  /* 0x000000003c087348 */ /* 0x000fea0003c00000 */
[----:B------:R0:W1:Y:S02]  /*9780*/  SHFL.UP P3, R208, R213, R214, R215 ;  /* 0x040000d6d5d07389 */ /* 0x00006400000600d7 */
[----:B01----:R-:W-:Y:S01]  /*9790*/  ENDCOLLECTIVE ;  /* 0x000000000000791b */ /* 0x003fe20003800000 */
.L_x_9607:
[-C--:B------:R-:W-:Y:S01]  /*97a0*/  FFMA.FTZ R210, R204, R63.reuse, R209 ;  /* 0x0000003fccd27223 */ /* 0x080fe200000100d1 */
[----:B------:R-:W-:Y:S01]  /*97b0*/  FMUL.FTZ R63, R61, R63 ;  /* 0x0000003f3d3f7220 */ /* 0x000fe20000410000 */
[----:B------:R-:W-:Y:S02]  /*97c0*/  MOV R213, R206 ;  /* 0x000000ce00d57202 */ /* 0x000fe40000000f00 */
[----:B------:R-:W-:-:S07]  /*97d0*/  MOV R207, R208 ;  /* 0x000000d000cf7202 */ /* 0x000fce0000000f00 */
[----:B------:R-:W-:Y:S05]  /*97e0*/  WARPSYNC.COLLECTIVE R60, `(.L_x_9608) ;  /* 0x000000003c087348 */ /* 0x000fea0003c00000 */
[----:B------:R0:W1:Y:S02]  /*97f0*/  SHFL.UP P3, R208, R213, R214, R215 ;  /* 0x040000d6d5d07389 */ /* 0x00006400000600d7 */
[----:B01----:R-:W-:Y:S01]  /*9800*/  ENDCOLLECTIVE ;  /* 0x000000000000791b */ /* 0x003fe20003800000 */
.L_x_9608:
        /* <DEDUP_REMOVED lines=14> */
.L_x_9609:
[----:B------:R-:W-:Y:S02]  /*98f0*/  MOV R213, R210 ;  /* 0x000000d200d57202 */ /* 0x000fe40000000f00 */
[----:B------:R-:W-:-:S07]  /*9900*/  MOV R61, R208 ;  /* 0x000000d0003d7202 */ /* 0x000fce0000000f00 */
[----:B------:R-:W-:Y:S05]  /*9910*/  WARPSYNC.COLLECTIVE R60, `(.L_x_9610) ;  /* 0x000000003c087348 */ /* 0x000fea0003c00000 */
[----:B------:R0:W1:Y:S02]  /*9920*/  SHFL.UP P3, R208, R213, R214, R215 ;  /* 0x040000d6d5d07389 */ /* 0x00006400000600d7 */
[----:B01----:R-:W-:Y:S01]  /*9930*/  ENDCOLLECTIVE ;  /* 0x000000000000791b */ /* 0x003fe20003800000 */
.L_x_9610:
[----:B------:R-:W-:Y:S02]  /*9940*/  MOV R213, R205 ;  /* 0x000000cd00d57202 */ /* 0x000fe40000000f00 */
[----:B------:R-:W-:-:S07]  /*9950*/  MOV R63, R208 ;  /* 0x000000d0003f7202 */ /* 0x000fce0000000f00 */
[----:B------:R-:W-:Y:S05]  /*9960*/  WARPSYNC.COLLECTIVE R60, `(.L_x_9611) ;  /* 0x000000003c087348 */ /* 0x000fea0003c00000 */
[----:B------:R0:W1:Y:S02]  /*9970*/  SHFL.UP P3, R208, R213, R214, R215 ;  /* 0x040000d6d5d07389 */ /* 0x00006400000600d7 */
[----:B01----:R-:W-:Y:S01]  /*9980*/  ENDCOLLECTIVE ;  /* 0x000000000000791b */ /* 0x003fe20003800000 */
.L_x_9611:
[----:B------:R-:W-:Y:S02]  /*9990*/  MOV R213, R206 ;  /* 0x000000ce00d57202 */ /* 0x000fe40000000f00 */
[----:B------:R-:W-:-:S07]  /*99a0*/  MOV R207, R208 ;  /* 0x000000d000cf7202 */ /* 0x000fce0000000f00 */
[----:B------:R-:W-:Y:S05]  /*99b0*/  WARPSYNC.COLLECTIVE R60, `(.L_x_9612) ;  /* 0x000000003c087348 */ /* 0x000fea0003c00000 */
[----:B------:R0:W1:Y:S02]  /*99c0*/  SHFL.UP P3, R208, R213, R214, R215 ;  /* 0x040000d6d5d07389 */ /* 0x00006400000600d7 */
[----:B01----:R-:W-:Y:S01]  /*99d0*/  ENDCOLLECTIVE ;  /* 0x000000000000791b */ /* 0x003fe20003800000 */
.L_x_9612:
[----:B------:R-:W-:Y:S01]  /*99e0*/  MOV R209, R208 ;  /* 0x000000d000d17202 */ /* 0x000fe20000000f00 */
[----:B------:R-:W-:Y:S06]  /*99f0*/  BRA `(.L_x_9613) ;  /* 0xffffffa800207947 */ /* 0x000fec000383ffff */
.L_x_9558:
        /* <DEDUP_REMOVED lines=8> */
.L_x_9615:
[----:B------:R-:W-:Y:S05]  /*9a80*/  BSYNC B0 ;  /* 0x0000000000007941 */ /* 0x000fea0003800000 */
.L_x_9614:
[----:B------:R-:W-:Y:S05]  /*9a90*/  BRA `(.L_x_9616) ;  /* 0xffffffa800307947 */ /* 0x000fea000383ffff */
.L_x_9559:
        /* <DEDUP_REMOVED lines=8> */
.L_x_9618:
[----:B------:R-:W-:Y:S05]  /*9b20*/  BSYNC B0 ;  /* 0x0000000000007941 */ /* 0x000fea0003800000 */
.L_x_9617:
[----:B------:R-:W-:Y:S05]  /*9b30*/  BRA `(.L_x_9619) ;  /* 0xffffffa800107947 */ /* 0x000fea000383ffff */
.L_x_9560:
        /* <DEDUP_REMOVED lines=8> */
.L_x_9621:
[----:B------:R-:W-:Y:S05]  /*9bc0*/  BSYNC B0 ;  /* 0x0000000000007941 */ /* 0x000fea0003800000 */
.L_x_9620:
[----:B------:R-:W-:Y:S05]  /*9bd0*/  BRA `(.L_x_9622) ;  /* 0xffffffa400f07947 */ /* 0x000fea000383ffff */
.L_x_9561:
        /* <DEDUP_REMOVED lines=8> */
.L_x_9624:
[----:B------:R-:W-:Y:S05]  /*9c60*/  BSYNC B0 ;  /* 0x0000000000007941 */ /* 0x000fea0003800000 */
.L_x_9623:
[----:B------:R-:W-:Y:S05]  /*9c70*/  BRA `(.L_x_9625) ;  /* 0xffffffa400d07947 */ /* 0x000fea000383ffff */
.L_x_9562:
        /* <DEDUP_REMOVED lines=8> */
.L_x_9627:
[----:B------:R-:W-:Y:S05]  /*9d00*/  BSYNC B0 ;  /* 0x0000000000007941 */ /* 0x000fea0003800000 */
.L_x_9626:
        /* <DEDUP_REMOVED lines=10> */
.L_x_9628:
[----:B------:R-:W-:Y:S02]  /*9db0*/  MOV R63, 0x1f ;  /* 0x0000001f003f7802 */ /* 0x000fe40000000f00 */
[----:B------:R-:W-:Y:S02]  /*9dc0*/  MOV R213, R205 ;  /* 0x000000cd00d57202 */ /* 0x000fe40000000f00 */
[----:B------:R-:W-:-:S07]  /*9dd0*/  MOV R211, R208 ;  /* 0x000000d000d37202 */ /* 0x000fce0000000f00 */
[----:B------:R-:W-:Y:S05]  /*9de0*/  WARPSYNC.COLLECTIVE R60, `(.L_x_9629) ;  /* 0x000000003c087348 */ /* 0x000fea0003c00000 */
[----:B------:R0:W1:Y:S02]  /*9df0*/  SHFL.UP P3, R208, R213, R214, R215 ;  /* 0x040000d6d5d07389 */ /* 0x00006400000600d7 */
[----:B01----:R-:W-:Y:S01]  /*9e00*/  ENDCOLLECTIVE ;  /* 0x000000000000791b */ /* 0x003fe20003800000 */
.L_x_9629:
[----:B------:R-:W-:Y:S02]  /*9e10*/  MOV R213, R206 ;  /* 0x000000ce00d57202 */ /* 0x000fe40000000f00 */
[----:B------:R-:W-:-:S07]  /*9e20*/  MOV R205, R208 ;  /* 0x000000d000cd7202 */ /* 0x000fce0000000f00 */
[----:B------:R-:W-:Y:S05]  /*9e30*/  WARPSYNC.COLLECTIVE R60, `(.L_x_9630) ;  /* 0x000000003c087348 */ /* 0x000fea0003c00000 */
[----:B------:R0:W1:Y:S02]  /*9e40*/  SHFL.UP P3, R208, R213, R214, R215 ;  /* 0x040000d6d5d07389 */ /* 0x00006400000600d7 */
[----:B01----:R-:W-:Y:S01]  /*9e50*/  ENDCOLLECTIVE ;  /* 0x000000000000791b */ /* 0x003fe20003800000 */
.L_x_9630:
[----:B------:R-:W-:Y:S05]  /*9e60*/  WARPSYNC.COLLECTIVE R60, `(.L_x_9631) ;  /* 0x000000003c087348 */ /* 0x000fea0003c00000 */
[----:B------:R0:W1:Y:S02]  /*9e70*/  SHFL.IDX P3, R230, R61, R62, R63 ;  /* 0x0000003e3de67389 */ /* 0x000064000006003f */
[----:B01----:R-:W-:Y:S01]  /*9e80*/  ENDCOLLECTIVE ;  /* 0x000000000000791b */ /* 0x003fe20003800000 */
.L_x_9631:
[----:B------:R-:W-:Y:S02]  /*9e90*/  MOV R61, R53 ;  /* 0x00000035003d7202 */ /* 0x000fe40000000f00 */
[----:B------:R-:W-:Y:S02]  /*9ea0*/  MOV R206, R208 ;  /* 0x000000d000ce7202 */ /* 0x000fe40000000f00 */
[----:B------:R-:W-:-:S07]  /*9eb0*/  MOV R52, R230 ;  /* 0x000000e600347202 */ /* 0x000fce0000000f00 */
[----:B------:R-:W-:Y:S05]  /*9ec0*/  WARPSYNC.COLLECTIVE R60, `(.L_x_9632) ;  /* 0x000000003c087348 */ /* 0x000fea0003c00000 */
[----:B------:R0:W1:Y:S02]  /*9ed0*/  SHFL.IDX P3, R230, R61, R62, R63 ;  /* 0x0000003e3de67389 */ /* 0x000064000006003f */
[----:B01----:R-:W-:Y:S01]  /*9ee0*/  ENDCOLLECTIVE ;  /* 0x000000000000791b */ /* 0x003fe20003800000 */
.L_x_9632:
[----:B------:R-:W-:Y:S02]  /*9ef0*/  MOV R61, R54 ;  /* 0x00000036003d7202 */ /* 0x000fe40000000f00 */
[----:B------:R-:W-:-:S07]  /*9f00*/  MOV R53, R230 ;  /* 0x000000e600357202 */ /* 0x000fce0000000f00 */
[----:B------:R-:W-:Y:S05]  /*9f10*/  WARPSYNC.COLLECTIVE R60, `(.L_x_9633) ;  /* 0x000000003c087348 */ /* 0x000fea0003c00000 */
[----:B------:R0:W1:Y:S02]  /*9f20*/  SHFL.IDX P3, R230, R61, R62, R63 ;  /* 0x0000003e3de67389 */ /* 0x000064000006003f */
[----:B01----:R-:W-:Y:S01]  /*9f30*/  ENDCOLLECTIVE ;  /* 0x000000000000791b */ /* 0x003fe20003800000 */
.L_x_9633:
[----:B------:R-:W-:Y:S02]  /*9f40*/  MOV R61, R55 ;  /* 0x00000037003d7202 */ /* 0x000fe40000000f00 */
[----:B------:R-:W-:-:S07]  /*9f50*/  MOV R54, R230 ;  /* 0x000000e600367202 */ /* 0x000fce0000000f00 */
[----:B------:R-:W-:Y:S05]  /*9f60*/  WARPSYNC.COLLECTIVE R60, `(.L_x_9634) ;  /* 0x000000003c087348 */ /* 0x000fea0003c00000 */
[----:B------:R0:W1:Y:S02]  /*9f70*/  SHFL.IDX P3, R230, R61, R62, R63 ;  /* 0x0000003e3de67389 */ /* 0x000064000006003f */
[----:B01----:R-:W-:Y:S01]  /*9f80*/  ENDCOLLECTIVE ;  /* 0x000000000000791b */ /* 0x003fe20003800000 */
.L_x_9634:
[----:B------:R-:W-:Y:S01]  /*9f90*/  MOV R55, R230 ;  /* 0x000000e600377202 */ /* 0x000fe20000000f00 */
[----:B------:R-:W-:Y:S06]  /*9fa0*/  BRA `(.L_x_9635) ;  /* 0xffffffa4002c7947 */ /* 0x000fec000383ffff */
.L_x_9564:
[----:B------:R-:W-:Y:S01]  /*9fb0*/  HFMA2.MMA R246, -RZ, RZ, 0, 5.9604644775390625e-08 ;  /* 0x00000001fff67435 */ /* 0x000fe200000001ff */
[----:B------:R-:W-:Y:S02]  /*9fc0*/  MOV R247, R241 ;  /* 0x000000f100f77202 */ /* 0x000fe40000000f00 */
[----:B------:R-:W-:Y:S02]  /*9fd0*/  MOV R245, 0x1f ;  /* 0x0000001f00f57802 */ /* 0x000fe40000000f00 */
[----:B------:R-:W-:-:S07]  /*9fe0*/  MOV R60, 0xffffffff ;  /* 0xffffffff003c7802 */ /* 0x000fce0000000f00 */
[----:B------:R-:W-:Y:S05]  /*9ff0*/  WARPSYNC.COLLECTIVE R60, `(.L_x_9636) ;  /* 0x000000003c087348 */ /* 0x000fea0003c00000 */
[----:B------:R0:W1:Y:S02]  /*a000*/  SHFL.DOWN P2, R248, R247, R246, R245 ;  /* 0x080000f6f7f87389 */ /* 0x00006400000400f5 */
[----:B01----:R-:W-:Y:S01]  /*a010*/  ENDCOLLECTIVE ;  /* 0x000000000000791b */ /* 0x003fe20003800000 */
.L_x_9636:
[----:B------:R-:W-:Y:S02]  /*a020*/  MOV R247, R242 ;  /* 0x000000f200f77202 */ /* 0x000fe40000000f00 */
[----:B------:R-:W-:-:S07]  /*a030*/  MOV R61, R248 ;  /* 0x000000f8003d7202 */ /* 0x000fce0000000f00 */
[----:B------:R-:W-:Y:S05]  /*a040*/  WARPSYNC.COLLECTIVE R60, `(.L_x_9637) ;  /* 0x000000003c087348 */ /* 0x000fea0003c00000 */
[----:B------:R0:W1:Y:S02]  /*a050*/  SHFL.DOWN P2, R248, R247, R246, R245 ;  /* 0x080000f6f7f87389 */ /* 0x00006400000400f5 */
[----:B01----:R-:W-:Y:S01]  /*a060*/  ENDCOLLECTIVE ;  /* 0x000000000000791b */ /* 0x003fe20003800000 */
.L_x_9637:
[----:B------:R-:W-:Y:S02]  /*a070*/  MOV R247, R243 ;  /* 0x000000f300f77202 */ /* 0x000fe40000000f00 */
[----:B------:R-:W-:-:S07]  /*a080*/  MOV R62, R248 ;  /* 0x000000f8003e7202 */ /* 0x000fce0000000f00 */
[----:B------:R-:W-:Y:S05]  /*a090*/  WARPSYNC.COLLECTIVE R60, `(.L_x_9638) ;  /* 0x000000003c087348 */ /* 0x000fea0003c00000 */
[----:B------:R0:W1:Y:S02]  /*a0a0*/  SHFL.DOWN P2, R248, R247, R246, R245 ;  /* 0x080000f6f7f87389 */ /* 0x00006400000400f5 */
[----:B01----:R-:W-:Y:S01]  /*a0b0*/  ENDCOLLECTIVE ;  /* 0x000000000000791b */ /* 0x003fe20003800000 */
.L_x_9638:
[----:B------:R-:W-:Y:S02]  /*a0c0*/  MOV R247, R244 ;  /* 0x000000f400f77202 */ /* 0x000fe40000000f00 */
[----:B------:R-:W-:-:S07]  /*a0d0*/  MOV R63, R248 ;  /* 0x000000f8003f7202 */ /* 0x000fce0000000f00 */
[----:B------:R-:W-:Y:S05]  /*a0e0*/  WARPSYNC.COLLECTIVE R60, `(.L_x_9639) ;  /* 0x000000003c087348 */ /* 0x000fea0003c00000 */
[----:B------:R0:W1:Y:S02]  /*a0f0*/  SHFL.DOWN P2, R248, R247, R246, R245 ;  /* 0x080000f6f7f87389 */ /* 0x00006400000400f5 */
[----:B01----:R-:W-:Y:S01]  /*a100*/  ENDCOLLECTIVE ;  /* 0x000000000000791b */ /* 0x003fe20003800000 */
.L_x_9639:
[----:B------:R-:W-:Y:S05]  /*a110*/  BRA `(.L_x_9640) ;  /* 0xffffffb4006c7947 */ /* 0x000fea000383ffff */
.L_x_9567:
        /* <DEDUP_REMOVED lines=8> */
.L_x_9642:
[----:B------:R-:W-:Y:S05]  /*a1a0*/  BSYNC B0 ;  /* 0x0000000000007941 */ /* 0x000fea0003800000 */
.L_x_9641:
        /* <DEDUP_REMOVED lines=8> */
.L_x_9643:
[----:B------:R-:W-:Y:S02]  /*a230*/  MOV R247, R243 ;  /* 0x000000f300f77202 */ /* 0x000fe40000000f00 */
[----:B------:R-:W-:-:S07]  /*a240*/  MOV R62, R248 ;  /* 0x000000f8003e7202 */ /* 0x000fce0000000f00 */
[----:B------:R-:W-:Y:S05]  /*a250*/  WARPSYNC.COLLECTIVE R60, `(.L_x_9644) ;  /* 0x000000003c087348 */ /* 0x000fea0003c00000 */
[----:B------:R0:W1:Y:S02]  /*a260*/  SHFL.DOWN P2, R248, R247, R246, R245 ;  /* 0x080000f6f7f87389 */ /* 0x00006400000400f5 */
[----:B01----:R-:W-:Y:S01]  /*a270*/  ENDCOLLECTIVE ;  /* 0x000000000000791b */ /* 0x003fe20003800000 */
.L_x_9644:
[----:B------:R-:W-:Y:S02]  /*a280*/  MOV R247, R244 ;  /* 0x000000f400f77202 */ /* 0x000fe40000000f00 */
[----:B------:R-:W-:-:S07]  /*a290*/  MOV R63, R248 ;  /* 0x000000f8003f7202 */ /* 0x000fce0000000f00 */
[----:B------:R-:W-:Y:S05]  /*a2a0*/  WARPSYNC.COLLECTIVE R60, `(.L_x_9645) ;  /* 0x000000003c087348 */ /* 0x000fea0003c00000 */
[----:B------:R0:W1:Y:S02]  /*a2b0*/  SHFL.DOWN P2, R248, R247, R246, R245 ;  /* 0x080000f6f7f87389 */ /* 0x00006400000400f5 */
[----:B01----:R-:W-:Y:S01]  /*a2c0*/  ENDCOLLECTIVE ;  /* 0x000000000000791b */ /* 0x003fe20003800000 */
.L_x_9645:
[----:B------:R-:W-:Y:S05]  /*a2d0*/  BRA `(.L_x_9646) ;  /* 0xffffffb400507947 */ /* 0x000fea000383ffff */
.L_x_9570:
        /* <DEDUP_REMOVED lines=8> */
.L_x_9648:
[----:B------:R-:W-:Y:S05]  /*a360*/  BSYNC B0 ;  /* 0x0000000000007941 */ /* 0x000fea0003800000 */
.L_x_9647:
        /* <DEDUP_REMOVED lines=8> */
.L_x_9649:
[----:B------:R-:W-:Y:S02]  /*a3f0*/  MOV R247, R243 ;  /* 0x000000f300f77202 */ /* 0x000fe40000000f00 */
[----:B------:R-:W-:-:S07]  /*a400*/  MOV R62, R248 ;  /* 0x000000f8003e7202 */ /* 0x000fce0000000f00 */
[----:B------:R-:W-:Y:S05]  /*a410*/  WARPSYNC.COLLECTIVE R60, `(.L_x_9650) ;  /* 0x000000003c087348 */ /* 0x000fea0003c00000 */
[----:B------:R0:W1:Y:S02]  /*a420*/  SHFL.DOWN P2, R248, R247, R246, R245 ;  /* 0x080000f6f7f87389 */ /* 0x00006400000400f5 */
[----:B01----:R-:W-:Y:S01]  /*a430*/  ENDCOLLECTIVE ;  /* 0x000000000000791b */ /* 0x003fe20003800000 */
.L_x_9650:
[----:B------:R-:W-:Y:S02]  /*a440*/  MOV R247, R244 ;  /* 0x000000f400f77202 */ /* 0x000fe40000000f00 */
[----:B------:R-:W-:-:S07]  /*a450*/  MOV R63, R248 ;  /* 0x000000f8003f7202 */ /* 0x000fce0000000f00 */
[----:B------:R-:W-:Y:S05]  /*a460*/  WARPSYNC.COLLECTIVE R60, `(.L_x_9651) ;  /* 0x000000003c087348 */ /* 0x000fea0003c00000 */
[----:B------:R0:W1:Y:S02]  /*a470*/  SHFL.DOWN P2, R248, R247, R246, R245 ;  /* 0x080000f6f7f87389 */ /* 0x00006400000400f5 */
[----:B01----:R-:W-:Y:S01]  /*a480*/  ENDCOLLECTIVE ;  /* 0x000000000000791b */ /* 0x003fe20003800000 */
.L_x_9651:
[----:B------:R-:W-:Y:S05]  /*a490*/  BRA `(.L_x_9652) ;  /* 0xffffffb400347947 */ /* 0x000fea000383ffff */
.L_x_9573:
        /* <DEDUP_REMOVED lines=8> */
.L_x_9654:
[----:B------:R-:W-:Y:S05]  /*a520*/  BSYNC B0 ;  /* 0x0000000000007941 */ /* 0x000fea0003800000 */
.L_x_9653:
        /* <DEDUP_REMOVED lines=8> */
.L_x_9655:
[----:B------:R-:W-:Y:S02]  /*a5b0*/  MOV R247, R243 ;  /* 0x000000f300f77202 */ /* 0x000fe40000000f00 */
[----:B------:R-:W-:-:S07]  /*a5c0*/  MOV R62, R248 ;  /* 0x000000f8003e7202 */ /* 0x000fce0000000f00 */
[----:B------:R-:W-:Y:S05]  /*a5d0*/  WARPSYNC.COLLECTIVE R60, `(.L_x_9656) ;  /* 0x000000003c087348 */ /* 0x000fea0003c00000 */
[----:B------:R0:W1:Y:S02]  /*a5e0*/  SHFL.DOWN P2, R248, R247, R246, R245 ;  /* 0x080000f6f7f87389 */ /* 0x00006400000400f5 */
[----:B01----:R-:W-:Y:S01]  /*a5f0*/  ENDCOLLECTIVE ;  /* 0x000000000000791b */ /* 0x003fe20003800000 */
.L_x_9656:
[----:B------:R-:W-:Y:S02]  /*a600*/  MOV R247, R244 ;  /* 0x000000f400f77202 */ /* 0x000fe40000000f00 */
[----:B------:R-:W-:-:S07]  /*a610*/  MOV R63, R248 ;  /* 0x000000f8003f7202 */ /* 0x000fce0000000f00 */
[----:B------:R-:W-:Y:S05]  /*a620*/  WARPSYNC.COLLECTIVE R60, `(.L_x_9657) ;  /* 0x000000003c087348 */ /* 0x000fea0003c00000 */
[----:B------:R0:W1:Y:S02]  /*a630*/  SHFL.DOWN P2, R248, R247, R246, R245 ;  /* 0x080000f6f7f87389 */ /* 0x00006400000400f5 */
[----:B01----:R-:W-:Y:S01]  /*a640*/  ENDCOLLECTIVE ;  /* 0x000000000000791b */ /* 0x003fe20003800000 */
.L_x_9657:
[----:B------:R-:W-:Y:S05]  /*a650*/  BRA `(.L_x_9658) ;  /* 0xffffffb400187947 */ /* 0x000fea000383ffff */
.L_x_9576:
        /* <DEDUP_REMOVED lines=8> */
.L_x_9660:
[----:B------:R-:W-:Y:S05]  /*a6e0*/  BSYNC B0 ;  /* 0x0000000000007941 */ /* 0x000fea0003800000 */
.L_x_9659:
        /* <DEDUP_REMOVED lines=8> */
.L_x_9661:
[----:B------:R-:W-:Y:S02]  /*a770*/  MOV R247, R243 ;  /* 0x000000f300f77202 */ /* 0x000fe40000000f00 */
[----:B------:R-:W-:-:S07]  /*a780*/  MOV R62, R248 ;  /* 0x000000f8003e7202 */ /* 0x000fce0000000f00 */
[----:B------:R-:W-:Y:S05]  /*a790*/  WARPSYNC.COLLECTIVE R60, `(.L_x_9662) ;  /* 0x000000003c087348 */ /* 0x000fea0003c00000 */
[----:B------:R0:W1:Y:S02]  /*a7a0*/  SHFL.DOWN P2, R248, R247, R246, R245 ;  /* 0x080000f6f7f87389 */ /* 0x00006400000400f5 */
[----:B01----:R-:W-:Y:S01]  /*a7b0*/  ENDCOLLECTIVE ;  /* 0x000000000000791b */ /* 0x003fe20003800000 */
.L_x_9662:
[----:B------:R-:W-:Y:S02]  /*a7c0*/  MOV R247, R244 ;  /* 0x000000f400f77202 */ /* 0x000fe40000000f00 */
[----:B------:R-:W-:-:S07]  /*a7d0*/  MOV R63, R248 ;  /* 0x000000f8003f7202 */ /* 0x000fce0000000f00 */
[----:B------:R-:W-:Y:S05]  /*a7e0*/  WARPSYNC.COLLECTIVE R60, `(.L_x_9663) ;  /* 0x000000003c087348 */ /* 0x000fea0003c00000 */
[----:B------:R0:W1:Y:S02]  /*a7f0*/  SHFL.DOWN P2, R248, R247, R246, R245 ;  /* 0x080000f6f7f87389 */ /* 0x00006400000400f5 */
[----:B01----:R-:W-:Y:S01]  /*a800*/  ENDCOLLECTIVE ;  /* 0x000000000000791b */ /* 0x003fe20003800000 */
.L_x_9663:
[----:B------:R-:W-:Y:S05]  /*a810*/  BRA `(.L_x_9664) ;  /* 0xffffffb000fc7947 */ /* 0x000fea000383ffff */
.L_x_9579:
        /* <DEDUP_REMOVED lines=8> */
.L_x_9666:
[----:B------:R-:W-:Y:S05]  /*a8a0*/  BSYNC B0 ;  /* 0x0000000000007941 */ /* 0x000fea0003800000 */
.L_x_9665:
        /* <DEDUP_REMOVED lines=10> */
.L_x_9667:
[----:B------:R-:W-:Y:S02]  /*a950*/  MOV R245, 0x1f ;  /* 0x0000001f00f57802 */ /* 0x000fe40000000f00 */
[----:B------:R-:W-:Y:S02]  /*a960*/  MOV R61, R243 ;  /* 0x000000f3003d7202 */ /* 0x000fe40000000f00 */
[----:B------:R-:W-:-:S05]  /*a970*/  MOV R249, R230 ;  /* 0x000000e600f97202 */ /* 0x000fca0000000f00 */
[-C--:B------:R-:W-:Y:S01]  /*a980*/  FMUL.FTZ R235, R55, R249.reuse ;  /* 0x000000f937eb7220 */ /* 0x080fe20000410000 */
[CC--:B------:R-:W-:Y:S01]  /*a990*/  FMUL.FTZ R230, R54.reuse, R249.reuse ;  /* 0x000000f936e67220 */ /* 0x0c0fe20000410000 */
[----:B------:R-:W-:Y:S02]  /*a9a0*/  FMUL.FTZ R241, R53, R249 ;  /* 0x000000f935f17220 */ /* 0x000fe40000410000 */
[-C--:B------:R-:W-:Y:S01]  /*a9b0*/  FFMA.FTZ R234, R54, R233.reuse, -R235 ;  /* 0x000000e936ea7223 */ /* 0x080fe200000108eb */
[----:B------:R-:W-:-:S07]  /*a9c0*/  FFMA.FTZ R235, R55, R233, R230 ;  /* 0x000000e937eb7223 */ /* 0x000fce00000100e6 */
[----:B------:R-:W-:Y:S05]  /*a9d0*/  WARPSYNC.COLLECTIVE R60, `(.L_x_9668) ;  /* 0x000000003c087348 */ /* 0x000fea0003c00000 */
[----:B------:R0:W1:Y:S02]  /*a9e0*/  SHFL.IDX P3, R230, R61, R62, R63 ;  /* 0x0000003e3de67389 */ /* 0x000064000006003f */
[----:B01----:R-:W-:Y:S01]  /*a9f0*/  ENDCOLLECTIVE ;  /* 0x000000000000791b */ /* 0x003fe20003800000 */
.L_x_9668:
[----:B------:R-:W-:Y:S02]  /*aa00*/  MOV R61, R244 ;  /* 0x000000f4003d7202 */ /* 0x000fe40000000f00 */
[----:B------:R-:W-:-:S07]  /*aa10*/  MOV R237, R230 ;  /* 0x000000e600ed7202 */ /* 0x000fce0000000f00 */
[----:B------:R-:W-:Y:S05]  /*aa20*/  WARPSYNC.COLLECTIVE R60, `(.L_x_9669) ;  /* 0x000000003c087348 */ /* 0x000fea0003c00000 */
[----:B------:R0:W1:Y:S02]  /*aa30*/  SHFL.IDX P3, R230, R61, R62, R63 ;  /* 0x0000003e3de67389 */ /* 0x000064000006003f */
[----:B01----:R-:W-:Y:S01]  /*aa40*/  ENDCOLLECTIVE ;  /* 0x000000000000791b */ /* 0x003fe20003800000 */
.L_x_9669:
[----:B------:R-:W-:Y:S05]  /*aa50*/  WARPSYNC.COLLECTIVE R60, `(.L_x_9670) ;  /* 0x000000003c087348 */ /* 0x000fea0003c00000 */
[----:B------:R0:W1:Y:S02]  /*aa60*/  SHFL.DOWN P2, R248, R247, R246, R245 ;  /* 0x080000f6f7f87389 */ /* 0x00006400000400f5 */
[----:B01----:R-:W-:Y:S01]  /*aa70*/  ENDCOLLECTIVE ;  /* 0x000000000000791b */ /* 0x003fe20003800000 */
.L_x_9670:
[----:B------:R-:W-:Y:S02]  /*aa80*/  MOV R61, R52 ;  /* 0x00000034003d7202 */ /* 0x000fe40000000f00 */
[----:B------:R-:W-:Y:S02]  /*aa90*/  MOV R247, R242 ;  /* 0x000000f200f77202 */ /* 0x000fe40000000f00 */
[----:B------:R-:W-:Y:S02]  /*aaa0*/  MOV R236, R230 ;  /* 0x000000e600ec7202 */ /* 0x000fe40000000f00 */
[----:B------:R-:W-:-:S07]  /*aab0*/  MOV R238, R248 ;  /* 0x000000f800ee7202 */ /* 0x000fce0000000f00 */
[----:B------:R-:W-:Y:S05]  /*aac0*/  WARPSYNC.COLLECTIVE R60, `(.L_x_9671) ;  /* 0x000000003c087348 */ /* 0x000fea0003c00000 */
[----:B------:R0:W1:Y:S02]  /*aad0*/  SHFL.DOWN P2, R248, R247, R246, R245 ;  /* 0x080000f6f7f87389 */ /* 0x00006400000400f5 */
[----:B01----:R-:W-:Y:S01]  /*aae0*/  ENDCOLLECTIVE ;  /* 0x000000000000791b */ /* 0x003fe20003800000 */
.L_x_9671:
[----:B------:R-:W-:Y:S02]  /*aaf0*/  MOV R247, R243 ;  /* 0x000000f300f77202 */ /* 0x000fe40000000f00 */
[----:B------:R-:W-:-:S07]  /*ab00*/  MOV R239, R248 ;  /* 0x000000f800ef7202 */ /* 0x000fce0000000f00 */
[----:B------:R-:W-:Y:S05]  /*ab10*/  WARPSYNC.COLLECTIVE R60, `(.L_x_9672) ;  /* 0x000000003c087348 */ /* 0x000fea0003c00000 */
[----:B------:R0:W1:Y:S02]  /*ab20*/  SHFL.DOWN P2, R248, R247, R246, R245 ;  /* 0x080000f6f7f87389 */ /* 0x00006400000400f5 */
[----:B01----:R-:W-:Y:S01]  /*ab30*/  ENDCOLLECTIVE ;  /* 0x000000000000791b */ /* 0x003fe20003800000 */
.L_x_9672:
[----:B------:R-:W-:Y:S02]  /*ab40*/  MOV R247, R244 ;  /* 0x000000f400f77202 */ /* 0x000fe40000000f00 */
[----:B------:R-:W-:-:S07]  /*ab50*/  MOV R240, R248 ;  /* 0x000000f800f07202 */ /* 0x000fce0000000f00 */
[----:B------:R-:W-:Y:S05]  /*ab60*/  WARPSYNC.COLLECTIVE R60, `(.L_x_9673) ;  /* 0x000000003c087348 */ /* 0x000fea0003c00000 */
[----:B------:R0:W1:Y:S02]  /*ab70*/  SHFL.DOWN P2, R248, R247, R246, R245 ;  /* 0x080000f6f7f87389 */ /* 0x00006400000400f5 */
[----:B01----:R-:W-:Y:S01]  /*ab80*/  ENDCOLLECTIVE ;  /* 0x000000000000791b */ /* 0x003fe20003800000 */
.L_x_9673:
[----:B------:R-:W-:Y:S05]  /*ab90*/  WARPSYNC.COLLECTIVE R60, `(.L_x_9674) ;  /* 0x000000003c087348 */ /* 0x000fea0003c00000 */
[----:B------:R0:W1:Y:S02]  /*aba0*/  SHFL.IDX P3, R230, R61, R62, R63 ;  /* 0x0000003e3de67389 */ /* 0x000064000006003f */
[----:B01----:R-:W-:Y:S01]  /*abb0*/  ENDCOLLECTIVE ;  /* 0x000000000000791b */ /* 0x003fe20003800000 */
.L_x_9674:
[----:B------:R-:W-:Y:S02]  /*abc0*/  MOV R61, R53 ;  /* 0x00000035003d7202 */ /* 0x000fe40000000f00 */
[----:B------:R-:W-:-:S07]  /*abd0*/  MOV R250, R230 ;  /* 0x000000e600fa7202 */ /* 0x000fce0000000f00 */
[----:B------:R-:W-:Y:S05]  /*abe0*/  WARPSYNC.COLLECTIVE R60, `(.L_x_9675) ;  /* 0x000000003c087348 */ /* 0x000fea0003c00000 */
[----:B------:R0:W1:Y:S02]  /*abf0*/  SHFL.IDX P3, R230, R61, R62, R63 ;  /* 0x0000003e3de67389 */ /* 0x000064000006003f */
[----:B01----:R-:W-:Y:S01]  /*ac00*/  ENDCOLLECTIVE ;  /* 0x000000000000791b */ /* 0x003fe20003800000 */
.L_x_9675:
[----:B------:R-:W-:Y:S02]  /*ac10*/  MOV R61, R54 ;  /* 0x00000036003d7202 */ /* 0x000fe40000000f00 */
[----:B------:R-:W-:-:S07]  /*ac20*/  MOV R245, R230 ;  /* 0x000000e600f57202 */ /* 0x000fce0000000f00 */
[----:B------:R-:W-:Y:S05]  /*ac30*/  WARPSYNC.COLLECTIVE R60, `(.L_x_9676) ;  /* 0x000000003c087348 */ /* 0x000fea0003c00000 */
[----:B------:R0:W1:Y:S02]  /*ac40*/  SHFL.IDX P3, R230, R61, R62, R63 ;  /* 0x0000003e3de67389 */ /* 0x000064000006003f */
[----:B01----:R-:W-:Y:S01]  /*ac50*/  ENDCOLLECTIVE ;  /* 0x000000000000791b */ /* 0x003fe20003800000 */
.L_x_9676:
[----:B------:R-:W-:Y:S02]  /*ac60*/  MOV R61, R55 ;  /* 0x00000037003d7202 */ /* 0x000fe40000000f00 */
[----:B------:R-:W-:-:S07]  /*ac70*/  MOV R246, R230 ;  /* 0x000000e600f67202 */ /* 0x000fce0000000f00 */
[----:B------:R-:W-:Y:S05]  /*ac80*/  WARPSYNC.COLLECTIVE R60, `(.L_x_9677) ;  /* 0x000000003c087348 */ /* 0x000fea0003c00000 */
[----:B------:R0:W1:Y:S02]  /*ac90*/  SHFL.IDX P3, R230, R61, R62, R63 ;  /* 0x0000003e3de67389 */ /* 0x000064000006003f */
[----:B01----:R-:W-:Y:S01]  /*aca0*/  ENDCOLLECTIVE ;  /* 0x000000000000791b */ /* 0x003fe20003800000 */
.L_x_9677:
[----:B------:R-:W-:Y:S01]  /*acb0*/  MOV R247, R230 ;  /* 0x000000e600f77202 */ /* 0x000fe20000000f00 */
[----:B------:R-:W-:Y:S01]  /*acc0*/  FMUL.FTZ R230, R52, R249 ;  /* 0x000000f934e67220 */ /* 0x000fe20000410000 */
[----:B------:R-:W-:Y:S06]  /*acd0*/  BRA `(.L_x_9678) ;  /* 0xffffffb000587947 */ /* 0x000fec000383ffff */
.L_x_9679:
        /* <DEDUP_REMOVED lines=10> */
.L_x_18950:


//--------------------- .text._Z25selective_scan_bwd_kernelI32Selective_Scan_bwd_kernel_traitsILi64ELi16ELb1ELb0ELb0ELb1ELb0EfN3c107complexIfEEEEv12SSMParamsBwd --------------------------
	.section	.text._Z25selective_scan_bwd_kernelI32Selective_Scan_bwd_kernel_traitsILi64ELi16ELb1ELb0ELb0ELb1ELb0EfN3c107complexIfEEEEv12SSMParamsBwd,"ax",@progbits
	.align	128
        .global         _Z25selective_scan_bwd_kernelI32Selective_Scan_bwd_kernel_traitsILi64ELi16ELb1ELb0ELb0ELb1ELb0EfN3c107complexIfEEEEv12SSMParamsBwd
        .type           _Z25selective_scan_bwd_kernelI32Selective_Scan_bwd_kernel_traitsILi64ELi16ELb1ELb0ELb0ELb1ELb0EfN3c107complexIfEEEEv12SSMParamsBwd,@function
        .size           _Z25selective_scan_bwd_kernelI32Selective_Scan_bwd_kernel_traitsILi64ELi16ELb1ELb0ELb0ELb1ELb0EfN3c107complexIfEEEEv12SSMParamsBwd,(.L_x_18951 - _Z25selective_scan_bwd_kernelI32Selective_Scan_bwd_kernel_traitsILi64ELi16ELb1ELb0ELb0ELb1ELb0EfN3c107complexIfEEEEv12SSMParamsBwd)
        .other          _Z25selective_scan_bwd_kernelI32Selective_Scan_bwd_kernel_traitsILi64ELi16ELb1ELb0ELb0ELb1ELb0EfN3c107complexIfEEEEv12SSMParamsBwd,@"STO_CUDA_ENTRY STV_DEFAULT"
_Z25selective_scan_bwd_kernelI32Selective_Scan_bwd_kernel_traitsILi64ELi16ELb1ELb0ELb0ELb1ELb0EfN3c107complexIfEEEEv12SSMParamsBwd:
.text._Z25selective_scan_bwd_kernelI32Selective_Scan_bwd_kernel_traitsILi64ELi16ELb1ELb0ELb0ELb1ELb0EfN3c107complexIfEEEEv12SSMParamsBwd:
        /* <DEDUP_REMOVED lines=116> */
.L_x_9745:
[----:B------:R-:W-:Y:S01]  /*0740*/  BAR.SYNC.DEFER_BLOCKING 0x0 ;  /* 0x0000000000007b1d */ /* 0x000fe20000010000 */
[----:B-1----:R-:W-:Y:S02]  /*0750*/  MOV R2, UR28 ;  /* 0x0000001c00027c02 */ /* 0x002fe40008000f00 */
        /* <DEDUP_REMOVED lines=16> */
[----:B--2---:R-:W-:Y:S04]  /*0860*/  STS.128 [R24], R8 ;  /* 0x0000000818007388 */ /* 0x004fe80000000c00 */
[----:B---3--:R-:W-:Y:S04]  /*0870*/  STS.128 [R24+0x200], R12 ;  /* 0x0002000c18007388 */ /* 0x008fe80000000c00 */
        /* <DEDUP_REMOVED lines=8> */
[----:B-1----:R-:W3:Y:S04]  /*0900*/  LDG.E.128 R16, desc[UR12][R4.64] ;  /* 0x0000000c04107981 */ /* 0x002ee8000c1e1d00 */
[----:B--2---:R-:W2:Y:S04]  /*0910*/  LDG.E.128 R20, desc[UR12][R4.64+0x200] ;  /* 0x0002000c04147981 */ /* 0x004ea8000c1e1d00 */
[----:B------:R-:W4:Y:S04]  /*0920*/  LDG.E.128 R28, desc[UR12][R4.64+0x400] ;  /* 0x0004000c041c7981 */ /* 0x000f28000c1e1d00 */
[----:B------:R-:W5:Y:S01]  /*0930*/  LDG.E.128 R32, desc[UR12][R4.64+0x600] ;  /* 0x0006000c04207981 */ /* 0x000f62000c1e1d00 */
[----:B------:R-:W-:-:S02]  /*0940*/  MOV R2, UR26 ;  /* 0x0000001a00027c02 */ /* 0x000fc40008000f00 */
[----:B------:R-:W-:-:S03]  /*0950*/  MOV R3, UR27 ;  /* 0x0000001b00037c02 */ /* 0x000fc60008000f00 */
[----:B------:R-:W-:Y:S01]  /*0960*/  IMAD.WIDE R2, R7, 0x10, R2 ;  /* 0x0000001007027825 */ /* 0x000fe200078e0202 */
[----:B---3--:R1:W-:Y:S04]  /*0970*/  STS.128 [R24], R16 ;  /* 0x0000001018007388 */ /* 0x0083e80000000c00 */
[----:B--2---:R2:W-:Y:S04]  /*0980*/  STS.128 [R24+0x200], R20 ;  /* 0x0002001418007388 */ /* 0x0045e80000000c00 */
[----:B----4-:R3:W-:Y:S04]  /*0990*/  STS.128 [R24+0x400], R28 ;  /* 0x0004001c18007388 */ /* 0x0107e80000000c00 */
[----:B-----5:R-:W-:Y:S01]  /*09a0*/  STS.128 [R24+0x600], R32 ;  /* 0x0006002018007388 */ /* 0x020fe20000000c00 */
[----:B------:R-:W-:-:S03]  /*09b0*/  NOP ;  /* 0x0000000000007918 */ /* 0x000fc60000000000 */
[----:B------:R-:W-:Y:S04]  /*09c0*/  LDS.128 R76, [R0+0x10] ;  /* 0x00001000004c7984 */ /* 0x000fe80000000c00 */
[----:B------:R-:W-:Y:S04]  /*09d0*/  LDS.128 R8, [R0+0x20] ;  /* 0x0000200000087984 */ /* 0x000fe80000000c00 */
[----:B------:R-:W-:Y:S04]  /*09e0*/  LDS.128 R4, [R0+0x30] ;  /* 0x0000300000047984 */ /* 0x000fe80000000c00 */
[----:B------:R-:W4:Y:S01]  /*09f0*/  LDS.128 R12, [R0] ;  /* 0x00000000000c7984 */ /* 0x000f220000000c00 */
[----:B------:R-:W-:Y:S06]  /*0a00*/  BAR.SYNC.DEFER_BLOCKING 0x0 ;  /* 0x0000000000007b1d */ /* 0x000fec0000010000 */
[----:B------:R-:W5:Y:S04]  /*0a10*/  LDG.E.128 R80, desc[UR12][R2.64] ;  /* 0x0000000c02507981 */ /* 0x000f68000c1e1d00 */
        /* <DEDUP_REMOVED lines=59> */
.L_x_9682:
[----:B------:R-:W-:Y:S05]  /*0dd0*/  BSYNC B0 ;  /* 0x0000000000007941 */ /* 0x000fea0003800000 */
.L_x_9681:
        /* <DEDUP_REMOVED lines=35> */
.L_x_9684:
[----:B------:R-:W-:Y:S05]  /*1010*/  BSYNC B0 ;  /* 0x0000000000007941 */ /* 0x000fea0003800000 */
.L_x_9683:
        /* <DEDUP_REMOVED lines=35> */
.L_x_9686:
[----:B------:R-:W-:Y:S05]  /*1250*/  BSYNC B0 ;  /* 0x0000000000007941 */ /* 0x000fea0003800000 */
.L_x_9685:
        /* <DEDUP_REMOVED lines=35> */
.L_x_9688:
[----:B------:R-:W-:Y:S05]  /*1490*/  BSYNC B0 ;  /* 0x0000000000007941 */ /* 0x000fea0003800000 */
.L_x_9687:
[----:B------:R-:W-:Y:S01]  /*14a0*/  BSSY B0, `(.L_x_9689) ;  /* 0x0000024000007945 */ /* 0x000fe20003800000 */
[----:B------:R-:W-:Y:S01]  /*14b0*/  FSETP.GTU.FTZ.AND P1, PT, R118, 20, PT ;  /* 0x41a000007600780b */ /* 0x000fe20003f3c000 */
[----:B------:R-:W-:Y:S01]  /*14c0*/  FADD.FTZ R115, R10, UR5 ;  /* 0x000000050a737e21 */ /* 0x000fe20008010000 */
[----:B------:R-:W-:Y:S01]  /*14d0*/  FADD.FTZ R116, R11, UR5 ;  /* 0x000000050b747e21 */ /* 0x000fe20008010000 */
        /* <DEDUP_REMOVED lines=32> */
.L_x_9690:
[----:B------:R-:W-:Y:S05]  /*16e0*/  BSYNC B0 ;  /* 0x0000000000007941 */ /* 0x000fea0003800000 */
.L_x_9689:
[----:B------:R-:W-:Y:S01]  /*16f0*/  BSSY B0, `(.L_x_9691) ;  /* 0x0000028000007945 */ /* 0x000fe20003800000 */
[----:B------:R-:W-:Y:S01]  /*1700*/  FADD.FTZ R113, R4, UR5 ;  /* 0x0000000504717e21 */ /* 0x000fe20008010000 */
[----:B------:R-:W-:Y:S01]  /*1710*/  FSETP.GTU.FTZ.AND P0, PT, R115, 20, PT ;  /* 0x41a000007300780b */ /* 0x000fe20003f1c000 */
[----:B------:R-:W-:Y:S01]  /*1720*/  FADD.FTZ R114, R5, UR5 ;  /* 0x0000000505727e21 */ /* 0x000fe20008010000 */
[----:B------:R-:W-:Y:S01]  /*1730*/  FADD.FTZ R111, R6, UR5 ;  /* 0x00000005066f7e21 */ /* 0x000fe20008010000 */
[----:B------:R-:W-:Y:S01]  /*1740*/  FADD.FTZ R112, R7, UR5 ;  /* 0x0000000507707e21 */ /* 0x000fe20008010000 */
[----:B------:R-:W-:Y:S01]  /*1750*/  LOP3.LUT R199, R130, 0x1f, RZ, 0xc0, !PT ;  /* 0x0000001f82c77812 */ /* 0x000fe200078ec0ff */
        /* <DEDUP_REMOVED lines=33> */
.L_x_9692:
[----:B------:R-:W-:Y:S05]  /*1970*/  BSYNC B0 ;  /* 0x0000000000007941 */ /* 0x000fea0003800000 */
.L_x_9691:
        /* <DEDUP_REMOVED lines=38> */
.L_x_9694:
[----:B------:R-:W-:Y:S05]  /*1be0*/  BSYNC B0 ;  /* 0x0000000000007941 */ /* 0x000fea0003800000 */
.L_x_9693:
[----:B------:R-:W-:Y:S01]  /*1bf0*/  FFMA.FTZ R3, R51, R67, R4 ;  /* 0x0000004333037223 */ /* 0x000fe20000010004 */
[----:B------:R-:W-:Y:S01]  /*1c00*/  BSSY B0, `(.L_x_9695) ;  /* 0x0000025000007945 */ /* 0x000fe20003800000 */
[----:B------:R-:W-:Y:S02]  /*1c10*/  FSETP.GTU.FTZ.AND P4, PT, R113, 20, PT ;  /* 0x41a000007100780b */ /* 0x000fe40003f9c000 */
[----:B0-----:R-:W-:Y:S02]  /*1c20*/  CS2R R30, SRZ ;  /* 0x00000000001e7805 */ /* 0x001fe4000001ff00 */
        /* <DEDUP_REMOVED lines=34> */
.L_x_9696:
[----:B------:R-:W-:Y:S05]  /*1e50*/  BSYNC B0 ;  /* 0x0000000000007941 */ /* 0x000fea0003800000 */
.L_x_9695:
        /* <DEDUP_REMOVED lines=38> */
.L_x_9698:
[----:B------:R-:W-:Y:S05]  /*20c0*/  BSYNC B0 ;  /* 0x0000000000007941 */ /* 0x000fea0003800000 */
.L_x_9697:
        /* <DEDUP_REMOVED lines=38> */
.L_x_9700:
[----:B------:R-:W-:Y:S05]  /*2330*/  BSYNC B0 ;  /* 0x0000000000007941 */ /* 0x000fea0003800000 */
.L_x_9699:
        /* <DEDUP_REMOVED lines=40> */
.L_x_9702:
[----:B------:R-:W-:Y:S05]  /*25c0*/  BSYNC B0 ;  /* 0x0000000000007941 */ /* 0x000fea0003800000 */
.L_x_9701:
        /* <DEDUP_REMOVED lines=33> */
.L_x_9704:
[----:B------:R-:W-:Y:S05]  /*27e0*/  BSYNC B0 ;  /* 0x0000000000007941 */ /* 0x000fea0003800000 */
.L_x_9703:
        /* <DEDUP_REMOVED lines=33> */
.L_x_9706:
[----:B------:R-:W-:Y:S05]  /*2a00*/  BSYNC B0 ;  /* 0x0000000000007941 */ /* 0x000fea0003800000 */
.L_x_9705:
        /* <DEDUP_REMOVED lines=33> */
.L_x_9708:
[----:B------:R-:W-:Y:S05]  /*2c20*/  BSYNC B0 ;  /* 0x0000000000007941 */ /* 0x000fea0003800000 */
.L_x_9707:
        /* <DEDUP_REMOVED lines=33> */
.L_x_9710:
[----:B------:R-:W-:Y:S05]  /*2e40*/  BSYNC B0 ;  /* 0x0000000000007941 */ /* 0x000fea0003800000 */
.L_x_9709:
        /* <DEDUP_REMOVED lines=33> */
.L_x_9712:
[----:B------:R-:W-:Y:S05]  /*3060*/  BSYNC B0 ;  /* 0x0000000000007941 */ /* 0x000fea0003800000 */
.L_x_9711:
        /* <DEDUP_REMOVED lines=20> */
[----:B------:R-:W-:Y:S01]  /*31b0*/  FADD.FTZ R110, R65, R65 ;  /* 0x00000041416e7221 */ /* 0x000fe20000010000 */
[----:B------:R-:W-:Y:S01]  /*31c0*/  FADD.FTZ R109, R66, R66 ;  /* 0x00000042426d7221 */ /* 0x000fe20000010000 */
[----:B------:R-:W-:Y:S01]  /*31d0*/  FADD.FTZ R108, R67, R67 ;  /* 0x00000043436c7221 */ /* 0x000fe20000010000 */
[----:B------:R-:W0:Y:S01]  /*31e0*/  LDC R90, c[0x0][0x224] ;  /* 0x00008900ff5a7b82 */ /* 0x000e220000000800 */
[----:B------:R-:W-:Y:S01]  /*31f0*/  HFMA2.MMA R78, -RZ, RZ, 0, 0 ;  /* 0x00000000ff4e7435 */ /* 0x000fe200000001ff */
[----:B------:R-:W-:Y:S01]  /*3200*/  FADD.FTZ R107, R60, R60 ;  /* 0x0000003c3c6b7221 */ /* 0x000fe20000010000 */
[----:B------:R-:W-:Y:S01]  /*3210*/  FADD.FTZ R106, R61, R61 ;  /* 0x0000003d3d6a7221 */ /* 0x000fe20000010000 */
[----:B------:R-:W-:Y:S01]  /*3220*/  FADD.FTZ R105, R62, R62 ;  /* 0x0000003e3e697221 */ /* 0x000fe20000010000 */
[----:B------:R-:W-:Y:S01]  /*3230*/  FADD.FTZ R104, R63, R63 ;  /* 0x0000003f3f687221 */ /* 0x000fe20000010000 */
[----:B------:R-:W-:Y:S01]  /*3240*/  FADD.FTZ R103, R56, R56 ;  /* 0x0000003838677221 */ /* 0x000fe20000010000 */
[----:B------:R-:W-:Y:S01]  /*3250*/  FADD.FTZ R102, R57, R57 ;  /* 0x0000003939667221 */ /* 0x000fe20000010000 */
[----:B------:R-:W1:Y:S01]  /*3260*/  LDC.64 R68, c[0x0][0x2e0] ;  /* 0x0000b800ff447b82 */ /* 0x000e620000000a00 */
[----:B------:R-:W-:Y:S01]  /*3270*/  FADD.FTZ R101, R58, R58 ;  /* 0x0000003a3a657221 */ /* 0x000fe20000010000 */
[----:B------:R-:W-:Y:S01]  /*3280*/  FADD.FTZ R100, R59, R59 ;  /* 0x0000003b3b647221 */ /* 0x000fe20000010000 */
[----:B------:R-:W-:Y:S01]  /*3290*/  FADD.FTZ R99, R52, R52 ;  /* 0x0000003434637221 */ /* 0x000fe20000010000 */
[----:B------:R-:W-:Y:S01]  /*32a0*/  FADD.FTZ R98, R53, R53 ;  /* 0x0000003535627221 */ /* 0x000fe20000010000 */
[----:B------:R-:W-:Y:S01]  /*32b0*/  FADD.FTZ R97, R54, R54 ;  /* 0x0000003636617221 */ /* 0x000fe20000010000 */
[----:B------:R-:W-:Y:S01]  /*32c0*/  FADD.FTZ R96, R55, R55 ;  /* 0x0000003737607221 */ /* 0x000fe20000010000 */
[----:B------:R-:W-:Y:S01]  /*32d0*/  FMUL.FTZ R95, R48, R121 ;  /* 0x00000079305f7220 */ /* 0x000fe20000410000 */
[----:B------:R-:W2:Y:S01]  /*32e0*/  LDC.64 R66, c[0x0][0x2d8] ;  /* 0x0000b600ff427b82 */ /* 0x000ea20000000a00 */
[----:B------:R-:W-:Y:S01]  /*32f0*/  FMUL.FTZ R94, R49, R122 ;  /* 0x0000007a315e7220 */ /* 0x000fe20000410000 */
[----:B------:R-:W-:Y:S01]  /*3300*/  FMUL.FTZ R93, R50, R119 ;  /* 0x00000077325d7220 */ /* 0x000fe20000410000 */
[----:B------:R-:W-:Y:S01]  /*3310*/  FMUL.FTZ R92, R51, R120 ;  /* 0x00000078335c7220 */ /* 0x000fe20000410000 */
[----:B------:R-:W-:Y:S01]  /*3320*/  FMUL.FTZ R91, R44, R125 ;  /* 0x0000007d2c5b7220 */ /* 0x000fe20000410000 */
[----:B------:R-:W-:Y:S01]  /*3330*/  FMUL.FTZ R89, R45, R126 ;  /* 0x0000007e2d597220 */ /* 0x000fe20000410000 */
[----:B------:R-:W-:Y:S01]  /*3340*/  FMUL.FTZ R88, R46, R123 ;  /* 0x0000007b2e587220 */ /* 0x000fe20000410000 */
[----:B------:R-:W-:Y:S01]  /*3350*/  FMUL.FTZ R87, R47, R124 ;  /* 0x0000007c2f577220 */ /* 0x000fe20000410000 */
[----:B------:R-:W3:Y:S01]  /*3360*/  LDC.64 R64, c[0x0][0x2d0] ;  /* 0x0000b400ff407b82 */ /* 0x000ee20000000a00 */
        /* <DEDUP_REMOVED lines=17> */
.L_x_9744:
        /* <DEDUP_REMOVED lines=13> */
[----:B------:R-:W-:Y:S01]  /*3550*/  ISETP.GE.AND P0, PT, R129, 0x2, PT ;  /* 0x000000028100780c */ /* 0x000fe20003f06270 */
[----:B------:R-:W-:Y:S01]  /*3560*/  IMAD R76, R132, UR16, RZ ;  /* 0x00000010844c7c24 */ /* 0x000fe2000f8e02ff */
[----:B------:R-:W-:Y:S01]  /*3570*/  ISETP.NE.AND P1, PT, R130, RZ, PT ;  /* 0x000000ff8200720c */ /* 0x000fe20003f25270 */
[----:B------:R-:W-:Y:S01]  /*3580*/  IMAD R63, R139, UR21, R60 ;  /* 0x000000158b3f7c24 */ /* 0x000fe2000f8e023c */
[----:B------:R-:W-:Y:S01]  /*3590*/  ISETP.NE.OR P0, PT, R199, RZ, !P0 ;  /* 0x000000ffc700720c */ /* 0x000fe20004705670 */
[----:B------:R-:W-:-:S12]  /*35a0*/  IMAD R141, R139, UR17, R76 ;  /* 0x000000118b8d7c24 */ /* 0x000fd8000f8e024c */
[----:B------:R-:W4:Y:S01]  /*35b0*/  @!P0 LDC R76, c[0x0][0x21c] ;  /* 0x00008700ff4c8b82 */ /* 0x000f220000000800 */
[----:B---3--:R-:W-:Y:S02]  /*35c0*/  R2UR UR31, R3 ;  /* 0x00000000031f72ca */ /* 0x008fe400000e0000 */
[----:B------:R-:W-:Y:S02]  /*35d0*/  R2UR UR30, R2 ;  /* 0x00000000021e72ca */ /* 0x000fe400000e0000 */
[----:B------:R-:W-:-:S09]  /*35e0*/  IADD3 R2, R129, -0x1, RZ ;  /* 0xffffffff81027810 */ /* 0x000fd20007ffe0ff */
        /* <DEDUP_REMOVED lines=22> */
[----:B---3--:R-:W-:-:S05]  /*3750*/  IMAD.WIDE.U32 R52, R139, UR20, RZ ;  /* 0x000000148b347c25 */ /* 0x008fca000f8e00ff */
[----:B------:R-:W-:Y:S01]  /*3760*/  IADD3 R53, R53, R63, RZ ;  /* 0x0000003f35357210 */ /* 0x000fe20007ffe0ff */
[----:B------:R-:W-:Y:S01]  /*3770*/  IMAD R63, R56, UR10, RZ ;  /* 0x0000000a383f7c24 */ /* 0x000fe2000f8e02ff */
[----:B------:R3:W-:Y:S01]  /*3780*/  MUFU.COS R62, R55 ;  /* 0x00000037003e7308 */ /* 0x0007e20000000000 */
[----:B------:R-:W-:-:S04]  /*3790*/  IMAD.WIDE.U32 R52, R78, UR18, R52 ;  /* 0x000000124e347c25 */ /* 0x000fc8000f8e0034 */
[----:B------:R-:W-:-:S03]  /*37a0*/  IMAD R63, R78, UR11, R63 ;  /* 0x0000000b4e3f7c24 */ /* 0x000fc6000f8e023f */
[----:B------:R-:W-:Y:S01]  /*37b0*/  MUFU.SIN R161, R59 ;  /* 0x0000003b00a17308 */ /* 0x000fe20000000400 */
[----:B---3--:R-:W-:-:S05]  /*37c0*/  IMAD.WIDE.U32 R54, R139, UR16, RZ ;  /* 0x000000108b367c25 */ /* 0x008fca000f8e00ff */
[----:B------:R-:W-:Y:S02]  /*37d0*/  IADD3 R55, R55, R141, RZ ;  /* 0x0000008d37377210 */ /* 0x000fe40007ffe0ff */
[----:B------:R3:W-:Y:S01]  /*37e0*/  MUFU.COS R162, R59 ;  /* 0x0000003b00a27308 */ /* 0x0007e20000000000 */
[----:B------:R-:W-:-:S07]  /*37f0*/  IMAD.WIDE.U32 R54, R78, UR10, R54 ;  /* 0x0000000a4e367c25 */ /* 0x000fce000f8e0036 */
[----:B------:R-:W-:Y:S01]  /*3800*/  MUFU.SIN R165, R57 ;  /* 0x0000003900a57308 */ /* 0x000fe20000000400 */
[----:B---3--:R-:W-:Y:S01]  /*3810*/  IMAD R59, R56, UR18, RZ ;  /* 0x00000012383b7c24 */ /* 0x008fe2000f8e02ff */
[----:B------:R-:W-:Y:S02]  /*3820*/  LEA.HI R56, R2, R2, RZ, 0x1 ;  /* 0x0000000202387211 */ /* 0x000fe400078f08ff */
[----:B------:R-:W-:Y:S01]  /*3830*/  IADD3 R55, R55, R63, RZ ;  /* 0x0000003f37377210 */ /* 0x000fe20007ffe0ff */
[----:B------:R-:W-:-:S03]  /*3840*/  IMAD R59, R78, UR19, R59 ;  /* 0x000000134e3b7c24 */ /* 0x000fc6000f8e023b */
[----:B------:R3:W-:Y:S02]  /*3850*/  MUFU.COS R166, R57 ;  /* 0x0000003900a67308 */ /* 0x0007e40000000000 */
[----:B------:R-:W-:-:S06]  /*3860*/  IADD3 R59, R53, R59, RZ ;  /* 0x0000003b353b7210 */ /* 0x000fcc0007ffe0ff */
[----:B------:R-:W-:Y:S01]  /*3870*/  MUFU.SIN R163, R58 ;  /* 0x0000003a00a37308 */ /* 0x000fe20000000400 */
[----:B---3--:R-:W-:Y:S01]  /*3880*/  FMUL.RZ R57, R3, 0.15915493667125701904 ;  /* 0x3e22f98303397820 */ /* 0x008fe2000040c000 */
[----:B------:R-:W-:-:S04]  /*3890*/  FMUL.FTZ R3, R117, UR31 ;  /* 0x0000001f75037c20 */ /* 0x000fc80008410000 */
[----:B------:R-:W-:Y:S02]  /*38a0*/  FMUL.RZ R149, R3, 0.15915493667125701904 ;  /* 0x3e22f98303957820 */ /* 0x000fe4000040c000 */
[----:B------:R3:W-:Y:S08]  /*38b0*/  MUFU.COS R164, R58 ;  /* 0x0000003a00a47308 */ /* 0x0007f00000000000 */
[----:B------:R-:W-:Y:S01]  /*38c0*/  MUFU.SIN R159, R57 ;  /* 0x00000039009f7308 */ /* 0x000fe20000000400 */
[----:B---3--:R-:W-:-:S05]  /*38d0*/  MOV R58, UR30 ;  /* 0x0000001e003a7c02 */ /* 0x008fca0008000f00 */
[----:B------:R-:W-:Y:S01]  /*38e0*/  FMUL.FTZ R3, R58, 1.4426950216293334961 ;  /* 0x3fb8aa3b3a037820 */ /* 0x000fe20000410000 */
[----:B-1----:R-:W-:Y:S01]  /*38f0*/  LEA R58, P3, R54, R68, 0x3 ;  /* 0x00000044363a7211 */ /* 0x002fe200078618ff */
[----:B------:R1:W-:Y:S02]  /*3900*/  MUFU.COS R160, R57 ;  /* 0x0000003900a07308 */ /* 0x0003e40000000000 */
[----:B------:R-:W-:-:S06]  /*3910*/  FMUL.FTZ R60, R3, R121 ;  /* 0x00000079033c7220 */ /* 0x000fcc0000410000 */
        /* <DEDUP_REMOVED lines=8> */
[----:B------:R-:W-:Y:S01]  /*39a0*/  @!P0 IADD3 R55, R129, -0x2, RZ ;  /* 0xfffffffe81378810 */ /* 0x000fe20007ffe0ff */
[----:B------:R-:W-:Y:S01]  /*39b0*/  FMUL.RZ R141, R52, 0.15915493667125701904 ;  /* 0x3e22f983348d7820 */ /* 0x000fe2000040c000 */
[----:B------:R-:W2:Y:S01]  /*39c0*/  LDG.E.64 R56, desc[UR12][R56.64] ;  /* 0x0000000c38387981 */ /* 0x000ea2000c1e1b00 */
[----:B------:R-:W-:-:S03]  /*39d0*/  IADD3 R2, R130, 0x200, RZ ;  /* 0x0000020082027810 */ /* 0x000fc60007ffe0ff */
[----:B------:R-:W2:Y:S01]  /*39e0*/  LDG.E.64 R58, desc[UR12][R58.64] ;  /* 0x0000000c3a3a7981 */ /* 0x000ea2000c1e1b00 */
[----:B------:R-:W-:Y:S01]  /*39f0*/  @!P1 LEA R2, R53, R78, 0x8 ;  /* 0x0000004e35029211 */ /* 0x000fe200078e40ff */
[----:B----4-:R-:W-:Y:S02]  /*3a00*/  @!P0 IMAD R63, R55, R76, R78 ;  /* 0x0000004c373f8224 */ /* 0x010fe400078e024e */
[C---:B---3--:R-:W-:Y:S01]  /*3a10*/  FMUL.FTZ R76, R60.reuse, R61 ;  /* 0x0000003d3c4c7220 */ /* 0x048fe20000410000 */
[----:B------:R-:W-:Y:S01]  /*3a20*/  FMUL.FTZ R77, R60, R77 ;  /* 0x0000004d3c4d7220 */ /* 0x000fe20000410000 */
[----:B------:R-:W-:Y:S01]  /*3a30*/  LEA R2, R2, R131, 0x3 ;  /* 0x0000008302027211 */ /* 0x000fe200078e18ff */
[C---:B------:R-:W-:Y:S01]  /*3a40*/  FMUL.FTZ R148, R3.reuse, R118 ;  /* 0x0000007603947220 */ /* 0x040fe20000410000 */
[----:B------:R-:W-:Y:S01]  /*3a50*/  FMUL.FTZ R150, R3, R115 ;  /* 0x0000007303967220 */ /* 0x000fe20000410000 */
[----:B------:R-:W-:Y:S02]  /*3a60*/  MUFU.COS R149, R149 ;  /* 0x0000009500957308 */ /* 0x000fe40000000000 */
[----:B------:R1:W-:Y:S01]  /*3a70*/  STS.64 [R2+0x18f0], R76 ;  /* 0x0018f04c02007388 */ /* 0x0003e20000000a00 */
[----:B------:R-:W-:Y:S01]  /*3a80*/  FMUL.FTZ R60, R115, UR31 ;  /* 0x0000001f733c7c20 */ /* 0x000fe20008410000 */
[----:B-1----:R-:W-:-:S04]  /*3a90*/  FMUL.FTZ R2, R114, UR31 ;  /* 0x0000001f72027c20 */ /* 0x002fc80008410000 */
[----:B------:R-:W-:Y:S01]  /*3aa0*/  FMUL.RZ R144, R2, 0.15915493667125701904 ;  /* 0x3e22f98302907820 */ /* 0x000fe2000040c000 */
[----:B------:R-:W-:Y:S01]  /*3ab0*/  FMUL.FTZ R2, R111, UR31 ;  /* 0x0000001f6f027c20 */ /* 0x000fe20008410000 */
[----:B------:R-:W-:Y:S01]  /*3ac0*/  FMUL.RZ R143, R60, 0.15915493667125701904 ;  /* 0x3e22f9833c8f7820 */ /* 0x000fe2000040c000 */
[----:B------:R-:W-:-:S04]  /*3ad0*/  @!P0 IMAD.WIDE R60, R63, 0x10, R74 ;  /* 0x000000103f3c8825 */ /* 0x000fc800078e024a */
[----:B------:R-:W-:Y:S01]  /*3ae0*/  FMUL.RZ R145, R2, 0.15915493667125701904 ;  /* 0x3e22f98302917820 */ /* 0x000fe2000040c000 */
[----:B------:R-:W-:Y:S01]  /*3af0*/  FMUL.FTZ R2, R112, UR31 ;  /* 0x0000001f70027c20 */ /* 0x000fe20008410000 */
[----:B------:R-:W-:Y:S01]  /*3b00*/  FMUL.FTZ R63, R116, UR31 ;  /* 0x0000001f743f7c20 */ /* 0x000fe20008410000 */
[----:B------:R-:W-:Y:S02]  /*3b10*/  MOV R53, RZ ;  /* 0x000000ff00357202 */ /* 0x000fe40000000f00 */
[----:B------:R-:W-:Y:S02]  /*3b20*/  CS2R R54, SRZ ;  /* 0x0000000000367805 */ /* 0x000fe4000001ff00 */
[----:B------:R-:W-:Y:S01]  /*3b30*/  MOV R52, 0x3f800000 ;  /* 0x3f80000000347802 */ /* 0x000fe20000000f00 */
[----:B------:R-:W-:Y:S01]  /*3b40*/  BAR.SYNC.DEFER_BLOCKING 0x0 ;  /* 0x0000000000007b1d */ /* 0x000fe20000010000 */
[----:B------:R-:W-:Y:S01]  /*3b50*/  FMUL.RZ R176, R2, 0.15915493667125701904 ;  /* 0x3e22f98302b07820 */ /* 0x000fe2000040c000 */
[----:B------:R-:W-:-:S04]  /*3b60*/  FMUL.FTZ R2, R3, R122 ;  /* 0x0000007a03027220 */ /* 0x000fc80000410000 */
[----:B------:R-:W-:Y:S08]  /*3b70*/  MUFU.SIN R155, R141 ;  /* 0x0000008d009b7308 */ /* 0x000ff00000000400 */
[----:B------:R1:W-:Y:S02]  /*3b80*/  MUFU.COS R151, R141 ;  /* 0x0000008d00977308 */ /* 0x0003e40000000000 */
[----:B-1----:R-:W-:Y:S01]  /*3b90*/  FMUL.RZ R141, R63, 0.15915493667125701904 ;  /* 0x3e22f9833f8d7820 */ /* 0x002fe2000040c000 */
[----:B------:R-:W-:Y:S01]  /*3ba0*/  FMUL.FTZ R63, R113, UR31 ;  /* 0x0000001f713f7c20 */ /* 0x000fe20008410000 */
[----:B------:R1:W5:Y:S03]  /*3bb0*/  @!P0 LDG.E.128 R52, desc[UR12][R60.64] ;  /* 0x0000000c3c348981 */ /* 0x000366000c1e1d00 */
[----:B------:R-:W-:Y:S01]  /*3bc0*/  FMUL.RZ R63, R63, 0.15915493667125701904 ;  /* 0x3e22f9833f3f7820 */ /* 0x000fe2000040c000 */
[----:B-1----:R-:W1:Y:S01]  /*3bd0*/  MUFU.EX2 R61, R2 ;  /* 0x00000002003d7308 */ /* 0x002e620000000800 */
[----:B------:R-:W-:-:S07]  /*3be0*/  FMUL.FTZ R60, R3, R119 ;  /* 0x00000077033c7220 */ /* 0x000fce0000410000 */
[----:B------:R-:W-:Y:S08]  /*3bf0*/  MUFU.SIN R169, R63 ;  /* 0x0000003f00a97308 */ /* 0x000ff00000000400 */
[----:B------:R-:W-:Y:S08]  /*3c00*/  MUFU.COS R171, R63 ;  /* 0x0000003f00ab7308 */ /* 0x000ff00000000000 */
[----:B------:R-:W3:Y:S01]  /*3c10*/  MUFU.EX2 R63, R60 ;  /* 0x0000003c003f7308 */ /* 0x000ee20000000800 */
[----:B-1----:R-:W-:-:S07]  /*3c20*/  FMUL.FTZ R142, R61, R142 ;  /* 0x0000008e3d8e7220 */ /* 0x002fce0000410000 */
[----:B------:R-:W-:Y:S08]  /*3c30*/  MUFU.SIN R168, R141 ;  /* 0x0000008d00a87308 */ /* 0x000ff00000000400 */
[----:B------:R1:W-:Y:S08]  /*3c40*/  MUFU.COS R152, R141 ;  /* 0x0000008d00987308 */ /* 0x0003f00000000000 */
[----:B------:R-:W-:Y:S01]  /*3c50*/  MUFU.SIN R173, R144 ;  /* 0x0000009000ad7308 */ /* 0x000fe20000000400 */
[----:B-1----:R-:W-:-:S07]  /*3c60*/  FMUL.FTZ R141, R3, R120 ;  /* 0x00000078038d7220 */ /* 0x002fce0000410000 */
[----:B------:R1:W-:Y:S01]  /*3c70*/  MUFU.COS R175, R144 ;  /* 0x0000009000af7308 */ /* 0x0003e20000000000 */
[----:B------:R-:W-:-:S07]  /*3c80*/  FMUL.FTZ R2, R3, R124 ;  /* 0x0000007c03027220 */ /* 0x000fce0000410000 */
[----:B------:R-:W-:Y:S01]  /*3c90*/  MUFU.SIN R153, R143 ;  /* 0x0000008f00997308 */ /* 0x000fe20000000400 */
[----:B-1----:R-:W-:-:S07]  /*3ca0*/  FMUL.FTZ R144, R3, R125 ;  /* 0x0000007d03907220 */ /* 0x002fce0000410000 */
[----:B------:R-:W-:Y:S01]  /*3cb0*/  MUFU.COS R167, R143 ;  /* 0x0000008f00a77308 */ /* 0x000fe20000000000 */
[----:B------:R-:W-:-:S07]  /*3cc0*/  FMUL.FTZ R154, RZ, R142 ;  /* 0x0000008eff9a7220 */ /* 0x000fce0000410000 */
[----:B------:R1:W4:Y:S01]  /*3cd0*/  MUFU.EX2 R143, R141 ;  /* 0x0000008d008f7308 */ /* 0x0003220000000800 */
[C---:B---3--:R-:W-:Y:S01]  /*3ce0*/  FMUL.FTZ R140, R63.reuse, R140 ;  /* 0x0000008c3f8c7220 */ /* 0x048fe20000410000 */
[----:B------:R-:W-:-:S06]  /*3cf0*/  FMUL.FTZ R138, R63, R138 ;  /* 0x0000008a3f8a7220 */ /* 0x000fcc0000410000 */
[----:B------:R-:W3:Y:S01]  /*3d00*/  MUFU.EX2 R144, R144 ;  /* 0x0000009000907308 */ /* 0x000ee20000000800 */
[----:B-1----:R-:W-:-:S07]  /*3d10*/  FMUL.FTZ R141, R61, R62 ;  /* 0x0000003e3d8d7220 */ /* 0x002fce0000410000 */
[----:B------:R-:W-:Y:S01]  /*3d20*/  MUFU.SIN R170, R145 ;  /* 0x0000009100aa7308 */ /* 0x000fe20000000400 */
[----:B------:R-:W-:-:S07]  /*3d30*/  FFMA.FTZ R63, R95, R141, -R154 ;  /* 0x0000008d5f3f7223 */ /* 0x000fce000001089a */
[----:B------:R1:W-:Y:S01]  /*3d40*/  MUFU.COS R172, R145 ;  /* 0x0000009100ac7308 */ /* 0x0003e20000000000 */
[----:B------:R-:W-:Y:S01]  /*3d50*/  FADD.FTZ R63, R94, R63 ;  /* 0x0000003f5e3f7221 */ /* 0x000fe20000010000 */
[----:B-1----:R-:W-:-:S06]  /*3d60*/  FMUL.FTZ R145, R3, R126 ;  /* 0x0000007e03917220 */ /* 0x002fcc0000410000 */
[----:B------:R1:W-:Y:S01]  /*3d70*/  MUFU.EX2 R147, R2 ;  /* 0x0000000200937308 */ /* 0x0003e20000000800 */
[C---:B----4-:R-:W-:Y:S01]  /*3d80*/  FMUL.FTZ R136, R143.reuse, R136 ;  /* 0x000000888f887220 */ /* 0x050fe20000410000 */
[----:B------:R-:W-:Y:S01]  /*3d90*/  FMUL.FTZ R134, R143, R134 ;  /* 0x000000868f867220 */ /* 0x000fe20000410000 */
[----:B-1----:R-:W-:-:S05]  /*3da0*/  FMUL.FTZ R2, R95, R142 ;  /* 0x0000008e5f027220 */ /* 0x002fca0000410000 */
[----:B------:R-:W1:Y:S01]  /*3db0*/  MUFU.EX2 R145, R145 ;  /* 0x0000009100917308 */ /* 0x000e620000000800 */
[----:B------:R-:W-:Y:S01]  /*3dc0*/  FFMA.FTZ R2, RZ, R141, R2 ;  /* 0x0000008dff027223 */ /* 0x000fe20000010002 */
[----:B------:R-:W-:-:S03]  /*3dd0*/  FMUL.FTZ R177, R138, R63 ;  /* 0x0000003f8ab17220 */ /* 0x000fc60000410000 */
[----:B------:R-:W-:Y:S01]  /*3de0*/  FADD.FTZ R143, RZ, R2 ;  /* 0x00000002ff8f7221 */ /* 0x000fe20000010000 */
[C---:B---3--:R-:W-:Y:S01]  /*3df0*/  FMUL.FTZ R166, R144.reuse, R166 ;  /* 0x000000a690a67220 */ /* 0x048fe20000410000 */
[----:B------:R-:W-:Y:S02]  /*3e00*/  FMUL.FTZ R165, R144, R165 ;  /* 0x000000a590a57220 */ /* 0x000fe40000410000 */
[-C--:B------:R-:W-:Y:S01]  /*3e10*/  FMUL.FTZ R144, R138, R143.reuse ;  /* 0x0000008f8a907220 */ /* 0x080fe20000410000 */
[----:B------:R-:W-:-:S03]  /*3e20*/  FFMA.FTZ R177, R140, R143, R177 ;  /* 0x0000008f8cb17223 */ /* 0x000fc600000100b1 */
[----:B------:R-:W-:Y:S01]  /*3e30*/  FFMA.FTZ R144, R140, R63, -R144 ;  /* 0x0000003f8c907223 */ /* 0x000fe20000010890 */
[----:B------:R-:W-:Y:S01]  /*3e40*/  FADD.FTZ R177, RZ, R177 ;  /* 0x000000b1ffb17221 */ /* 0x000fe20000010000 */
[C---:B-1----:R-:W-:Y:S01]  /*3e50*/  FMUL.FTZ R164, R145.reuse, R164 ;  /* 0x000000a491a47220 */ /* 0x042fe20000410000 */
[----:B------:R-:W-:Y:S01]  /*3e60*/  FMUL.FTZ R163, R145, R163 ;  /* 0x000000a391a37220 */ /* 0x000fe20000410000 */
[----:B------:R-:W-:Y:S01]  /*3e70*/  FMUL.FTZ R60, R3, R117 ;  /* 0x00000075033c7220 */ /* 0x000fe20000410000 */
[----:B------:R-:W-:Y:S01]  /*3e80*/  FADD.FTZ R143, R93, R144 ;  /* 0x000000905d8f7221 */ /* 0x000fe20000010000 */
[----:B------:R-:W-:Y:S01]  /*3e90*/  FMUL.FTZ R145, R134, R177 ;  /* 0x000000b186917220 */ /* 0x000fe20000410000 */
[C---:B------:R-:W-:Y:S01]  /*3ea0*/  FMUL.FTZ R61, R3.reuse, R116 ;  /* 0x00000074033d7220 */ /* 0x040fe20000410000 */
[----:B------:R-:W-:Y:S02]  /*3eb0*/  MUFU.EX2 R148, R148 ;  /* 0x0000009400947308 */ /* 0x000fe40000000800 */
[-C--:B------:R-:W-:Y:S01]  /*3ec0*/  FFMA.FTZ R145, R136, R143.reuse, -R145 ;  /* 0x0000008f88917223 */ /* 0x080fe20000010891 */
[----:B------:R-:W-:Y:S01]  /*3ed0*/  FMUL.FTZ R143, R134, R143 ;  /* 0x0000008f868f7220 */ /* 0x000fe20000410000 */
[C---:B------:R-:W-:Y:S01]  /*3ee0*/  FMUL.FTZ R62, R3.reuse, R113 ;  /* 0x00000071033e7220 */ /* 0x040fe20000410000 */
[----:B------:R-:W-:-:S03]  /*3ef0*/  FMUL.FTZ R2, R3, R114 ;  /* 0x0000007203027220 */ /* 0x000fc60000410000 */
[----:B------:R-:W1:Y:S01]  /*3f00*/  MUFU.EX2 R60, R60 ;  /* 0x0000003c003c7308 */ /* 0x000e620000000800 */
[----:B------:R-:W-:Y:S01]  /*3f10*/  FFMA.FTZ R143, R136, R177, R143 ;  /* 0x000000b1888f7223 */ /* 0x000fe2000001008f */
[----:B------:R-:W-:Y:S01]  /*3f20*/  FADD.FTZ R145, R92, R145 ;  /* 0x000000915c917221 */ /* 0x000fe20000010000 */
[----:B------:R-:W-:-:S05]  /*3f30*/  FMUL.FTZ R146, R3, R123 ;  /* 0x0000007b03927220 */ /* 0x000fca0000410000 */
[----:B------:R-:W3:Y:S01]  /*3f40*/  MUFU.EX2 R61, R61 ;  /* 0x0000003d003d7308 */ /* 0x000ee20000000800 */
[C---:B------:R-:W-:Y:S01]  /*3f50*/  FMUL.FTZ R160, R147.reuse, R160 ;  /* 0x000000a093a07220 */ /* 0x040fe20000410000 */
[----:B------:R-:W-:Y:S01]  /*3f60*/  FMUL.FTZ R159, R147, R159 ;  /* 0x0000009f939f7220 */ /* 0x000fe20000410000 */
[----:B------:R-:W-:Y:S01]  /*3f70*/  FMUL.FTZ R63, R3, R111 ;  /* 0x0000006f033f7220 */ /* 0x000fe20000410000 */
[----:B------:R-:W-:Y:S01]  /*3f80*/  FADD.FTZ R143, RZ, R143 ;  /* 0x0000008fff8f7221 */ /* 0x000fe20000010000 */
[----:B------:R-:W-:-:S03]  /*3f90*/  FMUL.FTZ R147, R165, R145 ;  /* 0x00000091a5937220 */ /* 0x000fc60000410000 */
[----:B------:R-:W4:Y:S01]  /*3fa0*/  MUFU.EX2 R150, R150 ;  /* 0x0000009600967308 */ /* 0x000f220000000800 */
[----:B------:R-:W-:Y:S01]  /*3fb0*/  FFMA.FTZ R147, R166, R143, R147 ;  /* 0x0000008fa6937223 */ /* 0x000fe20000010093 */
[----:B------:R-:W-:-:S06]  /*3fc0*/  FMUL.FTZ R3, R3, R112 ;  /* 0x0000007003037220 */ /* 0x000fcc0000410000 */
[----:B------:R-:W0:Y:S01]  /*3fd0*/  MUFU.EX2 R62, R62 ;  /* 0x0000003e003e7308 */ /* 0x000e220000000800 */
[----:B------:R-:W-:-:S07]  /*3fe0*/  FMUL.FTZ R143, R165, R143 ;  /* 0x0000008fa58f7220 */ /* 0x000fce0000410000 */
[----:B------:R-:W2:Y:S01]  /*3ff0*/  MUFU.EX2 R2, R2 ;  /* 0x0000000200027308 */ /* 0x000ea20000000800 */
[----:B------:R-:W-:Y:S01]  /*4000*/  FFMA.FTZ R144, R166, R145, -R143 ;  /* 0x00000091a6907223 */ /* 0x000fe2000001088f */
[C---:B-1----:R-:W-:Y:S01]  /*4010*/  FMUL.FTZ R158, R60.reuse, R149 ;  /* 0x000000953c9e7220 */ /* 0x042fe20000410000 */
[----:B------:R-:W-:-:S05]  /*4020*/  FMUL.FTZ R157, R60, R157 ;  /* 0x0000009d3c9d7220 */ /* 0x000fca0000410000 */
[----:B------:R-:W1:Y:S01]  /*4030*/  MUFU.EX2 R146, R146 ;  /* 0x0000009200927308 */ /* 0x000e620000000800 */
[----:B------:R-:W-:Y:S01]  /*4040*/  FMUL.FTZ R156, R148, R151 ;  /* 0x00000097949c7220 */ /* 0x000fe20000410000 */
[C---:B---3--:R-:W-:Y:S01]  /*4050*/  FMUL.FTZ R152, R61.reuse, R152 ;  /* 0x000000983d987220 */ /* 0x048fe20000410000 */
[----:B------:R-:W-:-:S05]  /*4060*/  FMUL.FTZ R151, R61, R168 ;  /* 0x000000a83d977220 */ /* 0x000fca0000410000 */
[----:B------:R-:W3:Y:S01]  /*4070*/  MUFU.EX2 R63, R63 ;  /* 0x0000003f003f7308 */ /* 0x000ee20000000800 */
[----:B------:R-:W-:Y:S01]  /*4080*/  FADD.FTZ R61, RZ, R147 ;  /* 0x00000093ff3d7221 */ /* 0x000fe20000010000 */
[----:B------:R-:W-:Y:S01]  /*4090*/  FADD.FTZ R144, R91, R144 ;  /* 0x000000905b907221 */ /* 0x000fe20000010000 */
[C---:B----4-:R-:W-:Y:S01]  /*40a0*/  FMUL.FTZ R154, R150.reuse, R167 ;  /* 0x000000a7969a7220 */ /* 0x050fe20000410000 */
[----:B------:R-:W-:-:S04]  /*40b0*/  FMUL.FTZ R153, R150, R153 ;  /* 0x0000009996997220 */ /* 0x000fc80000410000 */
[----:B------:R-:W-:Y:S01]  /*40c0*/  MUFU.EX2 R3, R3 ;  /* 0x0000000300037308 */ /* 0x000fe20000000800 */
[C---:B0-----:R-:W-:Y:S01]  /*40d0*/  FMUL.FTZ R150, R62.reuse, R171 ;  /* 0x000000ab3e967220 */ /* 0x041fe20000410000 */
[----:B------:R-:W-:Y:S01]  /*40e0*/  FMUL.FTZ R149, R62, R169 ;  /* 0x000000a93e957220 */ /* 0x000fe20000410000 */
[----:B------:R-:W-:-:S05]  /*40f0*/  FMUL.FTZ R143, R163, R61 ;  /* 0x0000003da38f7220 */ /* 0x000fca0000410000 */
[----:B------:R-:W0:Y:S01]  /*4100*/  MUFU.SIN R60, R176 ;  /* 0x000000b0003c7308 */ /* 0x000e220000000400 */
[----:B------:R-:W-:Y:S01]  /*4110*/  FMUL.FTZ R62, R163, R144 ;  /* 0x00000090a33e7220 */ /* 0x000fe20000410000 */
[----:B------:R-:W-:-:S06]  /*4120*/  FMUL.FTZ R155, R148, R155 ;  /* 0x0000009b949b7220 */ /* 0x000fcc0000410000 */
[----:B------:R-:W4:Y:S01]  /*4130*/  MUFU.COS R174, R176 ;  /* 0x000000b000ae7308 */ /* 0x000f220000000000 */
[C---:B--2---:R-:W-:Y:S01]  /*4140*/  FMUL.FTZ R148, R2.reuse, R175 ;  /* 0x000000af02947220 */ /* 0x044fe20000410000 */
[----:B------:R-:W-:Y:S01]  /*4150*/  FMUL.FTZ R147, R2, R173 ;  /* 0x000000ad02937220 */ /* 0x000fe20000410000 */
[C---:B------:R-:W-:Y:S01]  /*4160*/  FFMA.FTZ R2, R164.reuse, R144, -R143 ;  /* 0x00000090a4027223 */ /* 0x040fe2000001088f */
[----:B------:R-:W-:Y:S01]  /*4170*/  FFMA.FTZ R62, R164, R61, R62 ;  /* 0x0000003da43e7223 */ /* 0x000fe2000001003e */
[C---:B-1----:R-:W-:Y:S01]  /*4180*/  FMUL.FTZ R162, R146.reuse, R162 ;  /* 0x000000a292a27220 */ /* 0x042fe20000410000 */
[----:B------:R-:W-:Y:S01]  /*4190*/  FMUL.FTZ R161, R146, R161 ;  /* 0x000000a192a17220 */ /* 0x000fe20000410000 */
[C---:B---3--:R-:W-:Y:S01]  /*41a0*/  FMUL.FTZ R146, R63.reuse, R172 ;  /* 0x000000ac3f927220 */ /* 0x048fe20000410000 */
[----:B------:R-:W-:Y:S01]  /*41b0*/  FMUL.FTZ R145, R63, R170 ;  /* 0x000000aa3f917220 */ /* 0x000fe20000410000 */
[----:B------:R-:W-:Y:S01]  /*41c0*/  FADD.FTZ R63, R89, R2 ;  /* 0x00000002593f7221 */ /* 0x000fe20000010000 */
[----:B------:R-:W-:Y:S01]  /*41d0*/  FADD.FTZ R62, RZ, R62 ;  /* 0x0000003eff3e7221 */ /* 0x000fe20000010000 */
[----:B0-----:R-:W-:Y:S01]  /*41e0*/  FMUL.FTZ R143, R3, R60 ;  /* 0x0000003c038f7220 */ /* 0x001fe20000410000 */
[----:B------:R-:W-:Y:S01]  /*41f0*/  FMUL.FTZ R2, R76, R142 ;  /* 0x0000008e4c027220 */ /* 0x000fe20000410000 */
[C---:B------:R-:W-:Y:S01]  /*4200*/  FMUL.FTZ R61, R161.reuse, R63 ;  /* 0x0000003fa13d7220 */ /* 0x040fe20000410000 */
[----:B------:R-:W-:Y:S01]  /*4210*/  FMUL.FTZ R60, R161, R62 ;  /* 0x0000003ea13c7220 */ /* 0x000fe20000410000 */
[----:B----4-:R-:W-:Y:S01]  /*4220*/  FMUL.FTZ R144, R3, R174 ;  /* 0x000000ae03907220 */ /* 0x010fe20000410000 */
[C---:B------:R-:W-:Y:S01]  /*4230*/  FMUL.FTZ R3, R77.reuse, R142 ;  /* 0x0000008e4d037220 */ /* 0x040fe20000410000 */
[C---:B------:R-:W-:Y:S01]  /*4240*/  FFMA.FTZ R62, R162.reuse, R62, R61 ;  /* 0x0000003ea23e7223 */ /* 0x040fe2000001003d */
[----:B------:R-:W-:Y:S01]  /*4250*/  FFMA.FTZ R61, R77, R141, R2 ;  /* 0x0000008d4d3d7223 */ /* 0x000fe20000010002 */
[----:B------:R-:W-:Y:S01]  /*4260*/  FFMA.FTZ R167, R162, R63, -R60 ;  /* 0x0000003fa2a77223 */ /* 0x000fe2000001083c */
[----:B------:R-:W-:Y:S01]  /*4270*/  FFMA.FTZ R3, R76, R141, -R3 ;  /* 0x0000008d4c037223 */ /* 0x000fe20000010803 */
[----:B------:R-:W-:Y:S01]  /*4280*/  FADD.FTZ R62, RZ, R62 ;  /* 0x0000003eff3e7221 */ /* 0x000fe20000010000 */
[----:B------:R-:W-:Y:S01]  /*4290*/  FMUL.FTZ R2, R138, R61 ;  /* 0x0000003d8a027220 */ /* 0x000fe20000410000 */
[----:B------:R-:W-:Y:S01]  /*42a0*/  FADD.FTZ R167, R88, R167 ;  /* 0x000000a758a77221 */ /* 0x000fe20000010000 */
[-C--:B------:R-:W-:Y:S01]  /*42b0*/  FMUL.FTZ R63, R138, R3.reuse ;  /* 0x000000038a3f7220 */ /* 0x080fe20000410000 */
[CC--:B------:R-:W-:Y:S01]  /*42c0*/  FMUL.FTZ R169, R159.reuse, R62.reuse ;  /* 0x0000003e9fa97220 */ /* 0x0c0fe20000410000 */
[C---:B------:R-:W-:Y:S01]  /*42d0*/  FFMA.FTZ R3, R140.reuse, R3, -R2 ;  /* 0x000000038c037223 */ /* 0x040fe20000010802 */
[----:B------:R-:W-:Y:S01]  /*42e0*/  FMUL.FTZ R171, R159, R167 ;  /* 0x000000a79fab7220 */ /* 0x000fe20000410000 */
[----:B------:R-:W-:Y:S01]  /*42f0*/  FFMA.FTZ R63, R140, R61, R63 ;  /* 0x0000003d8c3f7223 */ /* 0x000fe2000001003f */
[----:B------:R-:W-:Y:S01]  /*4300*/  FFMA.FTZ R60, R160, R167, -R169 ;  /* 0x000000a7a03c7223 */ /* 0x000fe200000108a9 */
[----:B------:R-:W-:Y:S01]  /*4310*/  FMUL.FTZ R2, R134, R3 ;  /* 0x0000000386027220 */ /* 0x000fe20000410000 */
[----:B------:R-:W-:Y:S01]  /*4320*/  FFMA.FTZ R171, R160, R62, R171 ;  /* 0x0000003ea0ab7223 */ /* 0x000fe200000100ab */
[-C--:B------:R-:W-:Y:S01]  /*4330*/  FMUL.FTZ R61, R134, R63.reuse ;  /* 0x0000003f863d7220 */ /* 0x080fe20000410000 */
[----:B------:R-:W-:Y:S01]  /*4340*/  FADD.FTZ R62, R87, R60 ;  /* 0x0000003c573e7221 */ /* 0x000fe20000010000 */
[C---:B------:R-:W-:Y:S01]  /*4350*/  FFMA.FTZ R2, R136.reuse, R63, R2 ;  /* 0x0000003f88027223 */ /* 0x040fe20000010002 */
[----:B------:R-:W-:Y:S01]  /*4360*/  FADD.FTZ R171, RZ, R171 ;  /* 0x000000abffab7221 */ /* 0x000fe20000010000 */
[----:B------:R-:W-:Y:S01]  /*4370*/  FFMA.FTZ R61, R136, R3, -R61 ;  /* 0x00000003883d7223 */ /* 0x000fe2000001083d */
[----:B------:R-:W-:Y:S01]  /*4380*/  FMUL.FTZ R167, R157, R62 ;  /* 0x0000003e9da77220 */ /* 0x000fe20000410000 */
[----:B------:R-:W-:Y:S01]  /*4390*/  FMUL.FTZ R60, R165, R2 ;  /* 0x00000002a53c7220 */ /* 0x000fe20000410000 */
[----:B------:R-:W-:Y:S01]  /*43a0*/  FMUL.FTZ R63, R157, R171 ;  /* 0x000000ab9d3f7220 */ /* 0x000fe20000410000 */
[----:B------:R-:W-:Y:S01]  /*43b0*/  FMUL.FTZ R3, R165, R61 ;  /* 0x0000003da5037220 */ /* 0x000fe20000410000 */
[----:B------:R-:W-:Y:S01]  /*43c0*/  FFMA.FTZ R167, R158, R171, R167 ;  /* 0x000000ab9ea77223 */ /* 0x000fe200000100a7 */
[----:B------:R-:W-:Y:S01]  /*43d0*/  FFMA.FTZ R60, R166, R61, -R60 ;  /* 0x0000003da63c7223 */ /* 0x000fe2000001083c */
[----:B------:R-:W-:Y:S01]  /*43e0*/  FFMA.FTZ R63, R158, R62, -R63 ;  /* 0x0000003e9e3f7223 */ /* 0x000fe2000001083f */
[----:B------:R-:W-:Y:S01]  /*43f0*/  FFMA.FTZ R3, R166, R2, R3 ;  /* 0x00000002a6037223 */ /* 0x000fe20000010003 */
[----:B------:R-:W-:Y:S01]  /*4400*/  FADD.FTZ R167, RZ, R167 ;  /* 0x000000a7ffa77221 */ /* 0x000fe20000010000 */
[CC--:B------:R-:W-:Y:S01]  /*4410*/  FMUL.FTZ R2, R163.reuse, R60.reuse ;  /* 0x0000003ca3027220 */ /* 0x0c0fe20000410000 */
[----:B------:R-:W-:Y:S01]  /*4420*/  FADD.FTZ R63, R86, R63 ;  /* 0x0000003f563f7221 */ /* 0x000fe20000010000 */
[----:B------:R-:W-:Y:S01]  /*4430*/  FMUL.FTZ R61, R163, R3 ;  /* 0x00000003a33d7220 */ /* 0x000fe20000410000 */
[C---:B------:R-:W-:Y:S01]  /*4440*/  FMUL.FTZ R169, R155.reuse, R167 ;  /* 0x000000a79ba97220 */ /* 0x040fe20000410000 */
[C---:B------:R-:W-:Y:S01]  /*4450*/  FFMA.FTZ R2, R164.reuse, R3, R2 ;  /* 0x00000003a4027223 */ /* 0x040fe20000010002 */
[-C--:B------:R-:W-:Y:S01]  /*4460*/  FMUL.FTZ R168, R155, R63.reuse ;  /* 0x0000003f9ba87220 */ /* 0x080fe20000410000 */
[----:B------:R-:W-:Y:S01]  /*4470*/  FFMA.FTZ R61, R164, R60, -R61 ;  /* 0x0000003ca43d7223 */ /* 0x000fe2000001083d */
[C---:B------:R-:W-:Y:S01]  /*4480*/  FFMA.FTZ R62, R156.reuse, R63, -R169 ;  /* 0x0000003f9c3e7223 */ /* 0x040fe200000108a9 */
[CC--:B------:R-:W-:Y:S01]  /*4490*/  FMUL.FTZ R60, R161.reuse, R2.reuse ;  /* 0x00000002a13c7220 */ /* 0x0c0fe20000410000 */
[----:B------:R-:W-:Y:S01]  /*44a0*/  FFMA.FTZ R168, R156, R167, R168 ;  /* 0x000000a79ca87223 */ /* 0x000fe200000100a8 */
[-C--:B------:R-:W-:Y:S01]  /*44b0*/  FMUL.FTZ R3, R161, R61.reuse ;  /* 0x0000003da1037220 */ /* 0x080fe20000410000 */
[----:B------:R-:W-:Y:S01]  /*44c0*/  FADD.FTZ R62, R85, R62 ;  /* 0x0000003e553e7221 */ /* 0x000fe20000010000 */
[C---:B------:R-:W-:Y:S01]  /*44d0*/  FFMA.FTZ R60, R162.reuse, R61, -R60 ;  /* 0x0000003da23c7223 */ /* 0x040fe2000001083c */
[----:B------:R-:W-:Y:S01]  /*44e0*/  FADD.FTZ R168, RZ, R168 ;  /* 0x000000a8ffa87221 */ /* 0x000fe20000010000 */
[----:B------:R-:W-:Y:S01]  /*44f0*/  FFMA.FTZ R3, R162, R2, R3 ;  /* 0x00000002a2037223 */ /* 0x000fe20000010003 */
[----:B------:R-:W-:Y:S01]  /*4500*/  FMUL.FTZ R167, R153, R62 ;  /* 0x0000003e99a77220 */ /* 0x000fe20000410000 */
[----:B------:R-:W-:Y:S01]  /*4510*/  FMUL.FTZ R2, R159, R60 ;  /* 0x0000003c9f027220 */ /* 0x000fe20000410000 */
[-C--:B------:R-:W-:Y:S01]  /*4520*/  FMUL.FTZ R63, R153, R168.reuse ;  /* 0x000000a8993f7220 */ /* 0x080fe20000410000 */
[-C--:B------:R-:W-:Y:S01]  /*4530*/  FMUL.FTZ R61, R159, R3.reuse ;  /* 0x000000039f3d7220 */ /* 0x080fe20000410000 */
[----:B------:R-:W-:Y:S01]  /*4540*/  FFMA.FTZ R167, R154, R168, R167 ;  /* 0x000000a89aa77223 */ /* 0x000fe200000100a7 */
[----:B------:R-:W-:Y:S01]  /*4550*/  FFMA.FTZ R2, R160, R3, R2 ;  /* 0x00000003a0027223 */ /* 0x000fe20000010002 */
[----:B------:R-:W-:Y:S01]  /*4560*/  FFMA.FTZ R63, R154, R62, -R63 ;  /* 0x0000003e9a3f7223 */ /* 0x000fe2000001083f */
[----:B------:R-:W-:Y:S01]  /*4570*/  FFMA.FTZ R61, R160, R60, -R61 ;  /* 0x0000003ca03d7223 */ /* 0x000fe2000001083d */
[----:B------:R-:W-:Y:S01]  /*4580*/  FADD.FTZ R167, RZ, R167 ;  /* 0x000000a7ffa77221 */ /* 0x000fe20000010000 */
[CC--:B------:R-:W-:Y:S01]  /*4590*/  FMUL.FTZ R60, R157.reuse, R2.reuse ;  /* 0x000000029d3c7220 */ /* 0x0c0fe20000410000 */
[----:B------:R-:W-:Y:S01]  /*45a0*/  FADD.FTZ R63, R84, R63 ;  /* 0x0000003f543f7221 */ /* 0x000fe20000010000 */
[----:B------:R-:W-:Y:S01]  /*45b0*/  FMUL.FTZ R3, R157, R61 ;  /* 0x0000003d9d037220 */ /* 0x000fe20000410000 */
[C---:B------:R-:W-:Y:S01]  /*45c0*/  FMUL.FTZ R169, R151.reuse, R167 ;  /* 0x000000a797a97220 */ /* 0x040fe20000410000 */
[C---:B------:R-:W-:Y:S01]  /*45d0*/  FFMA.FTZ R60, R158.reuse, R61, -R60 ;  /* 0x0000003d9e3c7223 */ /* 0x040fe2000001083c */
[-C--:B------:R-:W-:Y:S01]  /*45e0*/  FMUL.FTZ R168, R151, R63.reuse ;  /* 0x0000003f97a87220 */ /* 0x080fe20000410000 */
[----:B------:R-:W-:Y:S01]  /*45f0*/  FFMA.FTZ R3, R158, R2, R3 ;  /* 0x000000029e037223 */ /* 0x000fe20000010003 */
[C---:B------:R-:W-:Y:S01]  /*4600*/  FFMA.FTZ R62, R152.reuse, R63, -R169 ;  /* 0x0000003f983e7223 */ /* 0x040fe200000108a9 */
[CC--:B------:R-:W-:Y:S01]  /*4610*/  FMUL.FTZ R2, R155.reuse, R60.reuse ;  /* 0x0000003c9b027220 */ /* 0x0c0fe20000410000 */
        /* <DEDUP_REMOVED lines=8> */
[-C--:B------:R-:W-:Y:S01]  /*46a0*/  FMUL.FTZ R63, R149, R168.reuse ;  /* 0x000000a8953f7220 */ /* 0x080fe20000410000 */
[-C--:B------:R-:W-:Y:S01]  /*46b0*/  FMUL.FTZ R3, R153, R61.reuse ;  /* 0x0000003d99037220 */ /* 0x080fe20000410000 */
        /* <DEDUP_REMOVED lines=28> */
[----:B------:R-:W-:Y:S01]  /*4880*/  ISETP.NE.AND P0, PT, R130, 0x3f, PT ;  /* 0x0000003f8200780c */ /* 0x000fe20003f05270 */
[----:B------:R-:W-:Y:S01]  /*4890*/  FADD.FTZ R168, RZ, R167 ;  /* 0x000000a7ffa87221 */ /* 0x000fe20000010000 */
[C---:B------:R-:W-:Y:S01]  /*48a0*/  FMUL.FTZ R3, R145.reuse, R2 ;  /* 0x0000000291037220 */ /* 0x040fe20000410000 */
[----:B------:R-:W-:Y:S01]  /*48b0*/  FADD.FTZ R167, R80, R63 ;  /* 0x0000003f50a77221 */ /* 0x000fe20000010000 */
[----:B------:R-:W-:-:S02]  /*48c0*/  FMUL.FTZ R63, R145, R61 ;  /* 0x0000003d913f7220 */ /* 0x000fc40000410000 */
[C---:B------:R-:W-:Y:S01]  /*48d0*/  FFMA.FTZ R60, R146.reuse, R61, -R3 ;  /* 0x0000003d923c7223 */ /* 0x040fe20000010803 */
[----:B------:R-:W-:Y:S01]  /*48e0*/  FMUL.FTZ R61, R143, R167 ;  /* 0x000000a78f3d7220 */ /* 0x000fe20000410000 */
[----:B------:R-:W-:Y:S01]  /*48f0*/  FFMA.FTZ R62, R146, R2, R63 ;  /* 0x00000002923e7223 */ /* 0x000fe2000001003f */
[CC--:B------:R-:W-:Y:S01]  /*4900*/  FMUL.FTZ R3, R57.reuse, R59.reuse ;  /* 0x0000003b39037220 */ /* 0x0c0fe20000410000 */
[----:B------:R-:W-:Y:S01]  /*4910*/  FMUL.FTZ R2, R57, R58 ;  /* 0x0000003a39027220 */ /* 0x000fe20000410000 */
[CC--:B------:R-:W-:Y:S01]  /*4920*/  FMUL.FTZ R169, R143.reuse, R168.reuse ;  /* 0x000000a88fa97220 */ /* 0x0c0fe20000410000 */
[----:B------:R-:W-:Y:S01]  /*4930*/  FFMA.FTZ R168, R144, R168, R61 ;  /* 0x000000a890a87223 */ /* 0x000fe2000001003d */
[C---:B------:R-:W-:Y:S01]  /*4940*/  FFMA.FTZ R61, R56.reuse, R58, -R3 ;  /* 0x0000003a383d7223 */ /* 0x040fe20000010803 */
[----:B------:R-:W-:Y:S01]  /*4950*/  FFMA.FTZ R63, R56, R59, R2 ;  /* 0x0000003b383f7223 */ /* 0x000fe20000010002 */
[----:B------:R-:W-:Y:S01]  /*4960*/  FMUL.FTZ R3, R143, R62 ;  /* 0x0000003e8f037220 */ /* 0x000fe20000410000 */
[----:B------:R-:W-:-:S03]  /*4970*/  @P0 LEA R2, R130, R131, 0x3 ;  /* 0x0000008382020211 */ /* 0x000fc600078e18ff */
[----:B------:R-:W-:-:S03]  /*4980*/  FFMA.FTZ R56, R144, R60, -R3 ;  /* 0x0000003c90387223 */ /* 0x000fc60000010803 */
[----:B------:R-:W0:Y:S01]  /*4990*/  @P0 LDS.64 R2, [R2+0x28f8] ;  /* 0x0028f80002020984 */ /* 0x000e220000000a00 */
[----:B------:R-:W-:Y:S01]  /*49a0*/  FFMA.FTZ R170, R144, R167, -R169 ;  /* 0x000000a790aa7223 */ /* 0x000fe200000108a9 */
[----:B------:R-:W-:Y:S01]  /*49b0*/  FMUL.FTZ R57, R143, R60 ;  /* 0x0000003c8f397220 */ /* 0x000fe20000410000 */
[----:B------:R-:W-:Y:S01]  /*49c0*/  BSSY B0, `(.L_x_9714) ;  /* 0x000000f000007945 */ /* 0x000fe20003800000 */
[----:B------:R-:W-:Y:S01]  /*49d0*/  LEA R167, R130, R131, 0x4 ;  /* 0x0000008382a77211 */ /* 0x000fe200078e20ff */
[----:B------:R-:W-:Y:S01]  /*49e0*/  FADD.FTZ R58, R79, R170 ;  /* 0x000000aa4f3a7221 */ /* 0x000fe20000010000 */
[----:B------:R-:W-:Y:S01]  /*49f0*/  FFMA.FTZ R57, R144, R62, R57 ;  /* 0x0000003e90397223 */ /* 0x000fe20000010039 */
[----:B------:R-:W-:Y:S01]  /*4a00*/  FADD.FTZ R59, RZ, R168 ;  /* 0x000000a8ff3b7221 */ /* 0x000fe20000010000 */
[----:B------:R-:W-:Y:S06]  /*4a10*/  @P0 BRA `(.L_x_9715) ;  /* 0x0000000000240947 */ /* 0x000fec0003800000 */
[----:B------:R-:W-:-:S13]  /*4a20*/  ISETP.NE.AND P0, PT, R129, R90, PT ;  /* 0x0000005a8100720c */ /* 0x000fda0003f05270 */
[----:B0-----:R-:W-:-:S04]  /*4a30*/  @P0 LEA.HI R2, R129, R129, RZ, 0x1 ;  /* 0x0000008181020211 */ /* 0x001fc800078f08ff */
[----:B------:R-:W-:-:S04]  /*4a40*/  @P0 LOP3.LUT R2, R2, 0xfffffe, RZ, 0xc0, !PT ;  /* 0x00fffffe02020812 */ /* 0x000fc800078ec0ff */
[----:B------:R-:W-:Y:S01]  /*4a50*/  @P0 IADD3 R3, -R2, R129, RZ ;  /* 0x0000008102030210 */ /* 0x000fe20007ffe1ff */
[----:B------:R-:W-:-:S03]  /*4a60*/  HFMA2.MMA R2, -RZ, RZ, 1.875, 0 ;  /* 0x3f800000ff027435 */ /* 0x000fc600000001ff */
[----:B------:R-:W-:Y:S02]  /*4a70*/  @P0 LEA R60, R3, R78, 0x8 ;  /* 0x0000004e033c0211 */ /* 0x000fe400078e40ff */
[----:B------:R-:W-:Y:S02]  /*4a80*/  MOV R3, RZ ;  /* 0x000000ff00037202 */ /* 0x000fe40000000f00 */
[----:B------:R-:W-:-:S05]  /*4a90*/  @P0 LEA R60, R60, R131, 0x3 ;  /* 0x000000833c3c0211 */ /* 0x000fca00078e18ff */
[----:B------:R1:W2:Y:S02]  /*4aa0*/  @P0 LDS.64 R2, [R60+0x18f0] ;  /* 0x0018f0003c020984 */ /* 0x0002a40000000a00 */
.L_x_9715:
[----:B------:R-:W-:Y:S05]  /*4ab0*/  BSYNC B0 ;  /* 0x0000000000007941 */ /* 0x000fea0003800000 */
.L_x_9714:
        /* <DEDUP_REMOVED lines=119> */
.L_x_9773:
        /* <DEDUP_REMOVED lines=14> */
.L_x_9776:
[----:B------:R-:W-:-:S03]  /*5310*/  UMOV UR8, 0xffffffff ;  /* 0xffffffff00087882 */ /* 0x000fc60000000000 */
[----:B------:R-:W-:Y:S05]  /*5320*/  BRA.DIV UR8, `(.L_x_9719) ;  /* 0x0000005e08e07947 */ /* 0x000fea000b800000 */
.L_x_9779:
[----:B------:R-:W-:-:S03]  /*5330*/  UMOV UR8, 0xffffffff ;  /* 0xffffffff00087882 */ /* 0x000fc60000000000 */
[----:B------:R-:W-:Y:S05]  /*5340*/  BRA.DIV UR8, `(.L_x_9720) ;  /* 0x0000006208007947 */ /* 0x000fea000b800000 */
.L_x_9782:
[----:B------:R-:W-:-:S03]  /*5350*/  UMOV UR8, 0xffffffff ;  /* 0xffffffff00087882 */ /* 0x000fc60000000000 */
[----:B------:R-:W-:Y:S05]  /*5360*/  BRA.DIV UR8, `(.L_x_9721) ;  /* 0x0000006208207947 */ /* 0x000fea000b800000 */
.L_x_9785:
        /* <DEDUP_REMOVED lines=10> */
.L_x_9795:
        /* <DEDUP_REMOVED lines=22> */
.L_x_9716:
[----:B------:R-:W-:Y:S05]  /*5570*/  WARPSYNC.ALL ;  /* 0x0000000000007948 */ /* 0x000fea0003800000 */
[----:B------:R-:W-:Y:S01]  /*5580*/  LOP3.LUT P0, RZ, R130, 0x1f, RZ, 0xc0, !PT ;  /* 0x0000001f82ff7812 */ /* 0x000fe2000780c0ff */
[C---:B0-23-5:R-:W-:Y:S01]  /*5590*/  FMUL.FTZ R55, R143.reuse, -R2 ;  /* 0x800000028f377220 */ /* 0x06dfe20000410000 */
        /* <DEDUP_REMOVED lines=17> */
[----:B------:R-:W-:Y:S01]  /*56b0*/  ISETP.GE.OR P0, PT, R129, UR32, P0 ;  /* 0x0000002081007c0c */ /* 0x000fe20008706670 */
[----:B------:R-:W-:Y:S01]  /*56c0*/  FFMA.FTZ R53, R146, R52, -R53 ;  /* 0x0000003492357223 */ /* 0x000fe20000010835 */
[C---:B------:R-:W-:Y:S01]  /*56d0*/  FFMA.FTZ R56, R148.reuse, R56, R55 ;  /* 0x0000003894387223 */ /* 0x040fe20000010037 */
[----:B------:R-:W-:Y:S01]  /*56e0*/  FMUL.FTZ R55, R145, -R52 ;  /* 0x8000003491377220 */ /* 0x000fe20000410000 */
[----:B------:R-:W-:-:S02]  /*56f0*/  FFMA.FTZ R58, R148, R59, -R58 ;  /* 0x0000003b943a7223 */ /* 0x000fc4000001083a */
        /* <DEDUP_REMOVED lines=8> */
[----:B------:R-:W-:Y:S02]  /*5780*/  FMUL.FTZ R61, R151, -R57 ;  /* 0x80000039973d7220 */ /* 0x000fe40000410000 */
        /* <DEDUP_REMOVED lines=34> */
[-C--:B-1----:R-:W-:Y:S01]  /*59b0*/  FMUL.FTZ R60, R159, -R58.reuse ;  /* 0x8000003a9f3c7220 */ /* 0x082fe20000410000 */
[C---:B------:R-:W-:Y:S01]  /*59c0*/  FFMA.FTZ R58, R160.reuse, R58, R55 ;  /* 0x0000003aa03a7223 */ /* 0x040fe20000010037 */
[C---:B------:R-:W-:Y:S01]  /*59d0*/  FMUL.FTZ R55, R153.reuse, -R56 ;  /* 0x8000003899377220 */ /* 0x040fe20000410000 */
[----:B------:R-:W-:Y:S01]  /*59e0*/  FMUL.FTZ R59, R153, -R54 ;  /* 0x80000036993b7220 */ /* 0x000fe20000410000 */
[----:B------:R-:W-:Y:S01]  /*59f0*/  FFMA.FTZ R60, R160, R63, -R60 ;  /* 0x0000003fa03c7223 */ /* 0x000fe2000001083c */
[----:B------:R-:W-:Y:S01]  /*5a00*/  FMUL.FTZ R61, R161, -R58 ;  /* 0x8000003aa13d7220 */ /* 0x000fe20000410000 */
[C---:B------:R-:W-:Y:S01]  /*5a10*/  FFMA.FTZ R57, R154.reuse, R54, -R55 ;  /* 0x000000369a397223 */ /* 0x040fe20000010837 */
[C---:B0-----:R-:W-:Y:S01]  /*5a20*/  FMUL.FTZ R55, R77.reuse, R52 ;  /* 0x000000344d377220 */ /* 0x041fe20000410000 */
[-C--:B------:R-:W-:Y:S01]  /*5a30*/  FMUL.FTZ R77, R77, R53.reuse ;  /* 0x000000354d4d7220 */ /* 0x080fe20000410000 */
        /* <DEDUP_REMOVED lines=14> */
[C---:B------:R-:W-:Y:S01]  /*5b20*/  FFMA.FTZ R225, R141.reuse, R226, -R52 ;  /* 0x000000e28de17223 */ /* 0x040fe20000010834 */
[----:B------:R-:W-:Y:S01]  /*5b30*/  FFMA.FTZ R54, R141, R213, R54 ;  /* 0x000000d58d367223 */ /* 0x000fe20000010036 */
[C---:B------:R-:W-:Y:S01]  /*5b40*/  FMUL.FTZ R53, R163.reuse, -R63 ;  /* 0x8000003fa3357220 */ /* 0x040fe20000410000 */
[-C--:B------:R-:W-:Y:S01]  /*5b50*/  FMUL.FTZ R52, R163, -R61.reuse ;  /* 0x8000003da3347220 */ /* 0x080fe20000410000 */
[----:B------:R-:W-:Y:S01]  /*5b60*/  FADD.FTZ R225, R94, R225 ;  /* 0x000000e15ee17221 */ /* 0x000fe20000010000 */
[----:B------:R-:W-:Y:S01]  /*5b70*/  FADD.FTZ R211, RZ, R54 ;  /* 0x00000036ffd37221 */ /* 0x000fe20000010000 */
[C---:B------:R-:W-:Y:S01]  /*5b80*/  FFMA.FTZ R61, R164.reuse, R61, -R53 ;  /* 0x0000003da43d7223 */ /* 0x040fe20000010835 */
[----:B------:R-:W-:Y:S01]  /*5b90*/  FFMA.FTZ R63, R164, R63, R52 ;  /* 0x0000003fa43f7223 */ /* 0x000fe20000010034 */
[C---:B------:R-:W-:Y:S01]  /*5ba0*/  FMUL.FTZ R53, R138.reuse, R225 ;  /* 0x000000e18a357220 */ /* 0x040fe20000410000 */
[----:B------:R-:W-:Y:S01]  /*5bb0*/  FMUL.FTZ R52, R138, R211 ;  /* 0x000000d38a347220 */ /* 0x000fe20000410000 */
[----:B------:R-:W-:Y:S01]  /*5bc0*/  FMUL.FTZ R58, R155, -R57 ;  /* 0x800000399b3a7220 */ /* 0x000fe20000410000 */
[----:B------:R-:W-:Y:S01]  /*5bd0*/  FADD.FTZ R56, R191, R56 ;  /* 0x00000038bf387221 */ /* 0x000fe20000010000 */
[C---:B------:R-:W-:Y:S01]  /*5be0*/  FFMA.FTZ R53, R140.reuse, R211, R53 ;  /* 0x000000d38c357223 */ /* 0x040fe20000010035 */
[----:B------:R-:W-:Y:S01]  /*5bf0*/  FFMA.FTZ R52, R140, R225, -R52 ;  /* 0x000000e18c347223 */ /* 0x000fe20000010834 */
[----:B------:R-:W-:Y:S01]  /*5c00*/  FFMA.FTZ R58, R156, R59, R58 ;  /* 0x0000003b9c3a7223 */ /* 0x000fe2000001003a */
[----:B------:R-:W-:Y:S01]  /*5c10*/  FMUL.FTZ R59, R165, -R61 ;  /* 0x8000003da53b7220 */ /* 0x000fe20000410000 */
[----:B------:R-:W-:Y:S01]  /*5c20*/  FADD.FTZ R209, RZ, R53 ;  /* 0x00000035ffd17221 */ /* 0x000fe20000010000 */
[----:B------:R-:W-:Y:S01]  /*5c30*/  FADD.FTZ R224, R93, R52 ;  /* 0x000000345de07221 */ /* 0x000fe20000010000 */
[----:B------:R-:W-:Y:S01]  /*5c40*/  FADD.FTZ R58, -R175, R58 ;  /* 0x0000003aaf3a7221 */ /* 0x000fe20000010100 */
[----:B------:R-:W-:Y:S01]  /*5c50*/  FMUL.FTZ R54, R165, -R63 ;  /* 0x8000003fa5367220 */ /* 0x000fe20000410000 */
[CC--:B------:R-:W-:Y:S01]  /*5c60*/  FMUL.FTZ R53, R134.reuse, R209.reuse ;  /* 0x000000d186357220 */ /* 0x0c0fe20000410000 */
        /* <DEDUP_REMOVED lines=9> */
[C---:B------:R-:W-:Y:S01]  /*5d00*/  FFMA.FTZ R57, R158.reuse, R58, R57 ;  /* 0x0000003a9e397223 */ /* 0x040fe20000010039 */
[----:B------:R-:W-:Y:S01]  /*5d10*/  FFMA.FTZ R55, R158, R56, -R55 ;  /* 0x000000389e377223 */ /* 0x000fe20000010837 */
[C---:B------:R-:W-:Y:S01]  /*5d20*/  FMUL.FTZ R53, R165.reuse, R223 ;  /* 0x000000dfa5357220 */ /* 0x040fe20000410000 */
[----:B------:R-:W-:Y:S01]  /*5d30*/  FMUL.FTZ R52, R165, R207 ;  /* 0x000000cfa5347220 */ /* 0x000fe20000410000 */
[C---:B------:R-:W-:Y:S01]  /*5d40*/  FMUL.FTZ R63, R134.reuse, -R59 ;  /* 0x8000003b863f7220 */ /* 0x040fe20000410000 */
[----:B------:R-:W-:Y:S01]  /*5d50*/  FMUL.FTZ R54, R134, -R61 ;  /* 0x8000003d86367220 */ /* 0x000fe20000410000 */
[----:B------:R-:W-:Y:S01]  /*5d60*/  FFMA.FTZ R53, R166, R207, R53 ;  /* 0x000000cfa6357223 */ /* 0x000fe20000010035 */
[----:B------:R-:W-:Y:S01]  /*5d70*/  FADD.FTZ R57, -R176, R57 ;  /* 0x00000039b0397221 */ /* 0x000fe20000010100 */
[----:B------:R-:W-:Y:S01]  /*5d80*/  FFMA.FTZ R52, R166, R223, -R52 ;  /* 0x000000dfa6347223 */ /* 0x000fe20000010834 */
[----:B------:R-:W-:Y:S01]  /*5d90*/  FADD.FTZ R55, R192, R55 ;  /* 0x00000037c0377221 */ /* 0x000fe20000010000 */
[C---:B------:R-:W-:Y:S01]  /*5da0*/  FFMA.FTZ R63, R136.reuse, R61, -R63 ;  /* 0x0000003d883f7223 */ /* 0x040fe2000001083f */
[----:B------:R-:W-:Y:S01]  /*5db0*/  FADD.FTZ R206, RZ, R53 ;  /* 0x00000035ffce7221 */ /* 0x000fe20000010000 */
[----:B------:R-:W-:Y:S01]  /*5dc0*/  FFMA.FTZ R61, R136, R59, R54 ;  /* 0x0000003b883d7223 */ /* 0x000fe20000010036 */
[----:B------:R-:W-:Y:S01]  /*5dd0*/  FMUL.FTZ R59, R159, -R57 ;  /* 0x800000399f3b7220 */ /* 0x000fe20000410000 */
[----:B------:R-:W-:Y:S01]  /*5de0*/  FADD.FTZ R222, R91, R52 ;  /* 0x000000345bde7221 */ /* 0x000fe20000010000 */
[-C--:B------:R-:W-:Y:S01]  /*5df0*/  FMUL.FTZ R52, R159, -R55.reuse ;  /* 0x800000379f347220 */ /* 0x080fe20000410000 */
[C---:B------:R-:W-:Y:S01]  /*5e00*/  FMUL.FTZ R53, R163.reuse, R206 ;  /* 0x000000cea3357220 */ /* 0x040fe20000410000 */
[C---:B------:R-:W-:Y:S01]  /*5e10*/  FFMA.FTZ R54, R160.reuse, R55, -R59 ;  /* 0x00000037a0367223 */ /* 0x040fe2000001083b */
[-C--:B------:R-:W-:Y:S01]  /*5e20*/  FMUL.FTZ R55, R163, R222.reuse ;  /* 0x000000dea3377220 */ /* 0x080fe20000410000 */
[----:B------:R-:W-:Y:S01]  /*5e30*/  FFMA.FTZ R58, R160, R57, R52 ;  /* 0x00000039a03a7223 */ /* 0x000fe20000010034 */
[C---:B------:R-:W-:Y:S01]  /*5e40*/  FFMA.FTZ R52, R164.reuse, R222, -R53 ;  /* 0x000000dea4347223 */ /* 0x040fe20000010835 */
[----:B------:R-:W-:Y:S01]  /*5e50*/  FADD.FTZ R54, R193, R54 ;  /* 0x00000036c1367221 */ /* 0x000fe20000010000 */
[----:B------:R-:W-:Y:S01]  /*5e60*/  FFMA.FTZ R55, R164, R206, R55 ;  /* 0x000000cea4377223 */ /* 0x000fe20000010037 */
[----:B------:R-:W-:Y:S01]  /*5e70*/  FADD.FTZ R58, -R177, R58 ;  /* 0x0000003ab13a7221 */ /* 0x000fe20000010100 */
[----:B------:R-:W-:Y:S01]  /*5e80*/  FADD.FTZ R221, R89, R52 ;  /* 0x0000003459dd7221 */ /* 0x000fe20000010000 */
[C---:B------:R-:W-:Y:S01]  /*5e90*/  FMUL.FTZ R57, R138.reuse, -R61 ;  /* 0x8000003d8a397220 */ /* 0x040fe20000410000 */
[----:B------:R-:W-:Y:S01]  /*5ea0*/  FADD.FTZ R205, RZ, R55 ;  /* 0x00000037ffcd7221 */ /* 0x000fe20000010000 */
[----:B------:R-:W-:Y:S01]  /*5eb0*/  FMUL.FTZ R60, R138, -R63 ;  /* 0x8000003f8a3c7220 */ /* 0x000fe20000410000 */
[C---:B------:R-:W-:Y:S01]  /*5ec0*/  FMUL.FTZ R53, R161.reuse, R221 ;  /* 0x000000dda1357220 */ /* 0x040fe20000410000 */
[C---:B------:R-:W-:Y:S01]  /*5ed0*/  FMUL.FTZ R59, R161.reuse, -R54 ;  /* 0x80000036a13b7220 */ /* 0x040fe20000410000 */
[CC--:B------:R-:W-:Y:S01]  /*5ee0*/  FMUL.FTZ R52, R161.reuse, R205.reuse ;  /* 0x000000cda1347220 */ /* 0x0c0fe20000410000 */
[-C--:B------:R-:W-:Y:S01]  /*5ef0*/  FMUL.FTZ R55, R161, -R58.reuse ;  /* 0x8000003aa1377220 */ /* 0x080fe20000410000 */
[----:B------:R-:W-:Y:S01]  /*5f00*/  FFMA.FTZ R204, R162, R205, R53 ;  /* 0x000000cda2cc7223 */ /* 0x000fe20000010035 */
[----:B------:R-:W-:Y:S01]  /*5f10*/  FFMA.FTZ R56, R140, R63, -R57 ;  /* 0x0000003f8c387223 */ /* 0x000fe20000010839 */
[----:B------:R-:W-:Y:S01]  /*5f20*/  FFMA.FTZ R53, R162, R221, -R52 ;  /* 0x000000dda2357223 */ /* 0x000fe20000010834 */
[----:B------:R-:W-:Y:S01]  /*5f30*/  FFMA.FTZ R57, R140, R61, R60 ;  /* 0x0000003d8c397223 */ /* 0x000fe2000001003c */
        /* <DEDUP_REMOVED lines=32> */
[----:B------:R-:W-:Y:S01]  /*6140*/  FFMA.FTZ R52, R156, R218, -R53 ;  /* 0x000000da9c347223 */ /* 0x000fe20000010835 */
[----:B------:R-:W-:Y:S01]  /*6150*/  FMUL.FTZ R63, R134, -R61 ;  /* 0x8000003d863f7220 */ /* 0x000fe20000410000 */
        /* <DEDUP_REMOVED lines=10> */
[----:B------:R-:W-:Y:S01]  /*6200*/  FFMA.FTZ R76, R154, R201, R53 ;  /* 0x000000c99a4c7223 */ /* 0x000fe20000010035 */
[----:B------:R-:W-:Y:S01]  /*6210*/  @!P0 LEA R58, R78, R131, 0x4 ;  /* 0x000000834e3a8211 */ /* 0x000fe200078e20ff */
        /* <DEDUP_REMOVED lines=9> */
[----:B------:R-:W-:Y:S01]  /*62b0*/  FADD.FTZ R63, R198, R63 ;  /* 0x0000003fc63f7221 */ /* 0x000fe20000010000 */
[----:B------:R-:W-:Y:S01]  /*62c0*/  FFMA.FTZ R214, R152, R216, -R55 ;  /* 0x000000d898d67223 */ /* 0x000fe20000010837 */
[----:B------:R-:W-:Y:S01]  /*62d0*/  FADD.FTZ R60, -R182, R61 ;  /* 0x0000003db63c7221 */ /* 0x000fe20000010100 */
[----:B------:R-:W-:Y:S01]  /*62e0*/  FFMA.FTZ R59, R152, R76, R59 ;  /* 0x0000004c983b7223 */ /* 0x000fe2000001003b */
[CC--:B------:R-:W-:Y:S01]  /*62f0*/  FMUL.FTZ R215, R142.reuse, -R63.reuse ;  /* 0x8000003f8ed77220 */ /* 0x0c0fe20000410000 */
[----:B------:R-:W-:Y:S01]  /*6300*/  FADD.FTZ R214, R83, R214 ;  /* 0x000000d653d67221 */ /* 0x000fe20000010000 */
[C---:B------:R-:W-:Y:S01]  /*6310*/  FMUL.FTZ R62, R142.reuse, -R60 ;  /* 0x8000003c8e3e7220 */ /* 0x040fe20000410000 */
[----:B------:R-:W-:Y:S01]  /*6320*/  FADD.FTZ R77, RZ, R59 ;  /* 0x0000003bff4d7221 */ /* 0x000fe20000010000 */
[----:B------:R-:W-:Y:S01]  /*6330*/  HFMA2.MMA R53, -RZ, RZ, 0, 0 ;  /* 0x00000000ff357435 */ /* 0x000fe200000001ff */
[----:B------:R-:W-:Y:S01]  /*6340*/  FMUL.FTZ R61, R149, R214 ;  /* 0x000000d6953d7220 */ /* 0x000fe20000410000 */
[----:B------:R-:W-:Y:S01]  /*6350*/  FFMA.FTZ R227, R141, R63, -R62 ;  /* 0x0000003f8de37223 */ /* 0x000fe2000001083e */
[----:B------:R-:W-:Y:S01]  /*6360*/  FMUL.FTZ R59, R149, R77 ;  /* 0x0000004d953b7220 */ /* 0x000fe20000410000 */
[----:B------:R-:W-:Y:S01]  /*6370*/  FMUL.FTZ R63, R142, -R57 ;  /* 0x800000398e3f7220 */ /* 0x000fe20000410000 */
[C---:B------:R-:W-:Y:S01]  /*6380*/  FFMA.FTZ R61, R150.reuse, R77, R61 ;  /* 0x0000004d963d7223 */ /* 0x040fe2000001003d */
[C---:B------:R-:W-:Y:S01]  /*6390*/  FFMA.FTZ R62, R141.reuse, R60, R215 ;  /* 0x0000003c8d3e7223 */ /* 0x040fe200000100d7 */
[----:B------:R-:W-:Y:S01]  /*63a0*/  FFMA.FTZ R59, R150, R214, -R59 ;  /* 0x000000d6963b7223 */ /* 0x000fe2000001083b */
[-C--:B------:R-:W-:Y:S01]  /*63b0*/  FMUL.FTZ R60, R142, -R56.reuse ;  /* 0x800000388e3c7220 */ /* 0x080fe20000410000 */
[----:B------:R-:W-:Y:S01]  /*63c0*/  FADD.FTZ R208, RZ, R61 ;  /* 0x0000003dffd07221 */ /* 0x000fe20000010000 */
[----:B------:R-:W-:Y:S01]  /*63d0*/  FFMA.FTZ R56, R141, R56, -R63 ;  /* 0x000000388d387223 */ /* 0x000fe2000001083f */
[----:B------:R-:W-:Y:S01]  /*63e0*/  FADD.FTZ R212, R82, R59 ;  /* 0x0000003b52d47221 */ /* 0x000fe20000010000 */
[----:B------:R-:W-:Y:S01]  /*63f0*/  MOV R52, 0x3f800000 ;  /* 0x3f80000000347802 */ /* 0x000fe20000000f00 */
[C---:B------:R-:W-:Y:S01]  /*6400*/  FMUL.FTZ R59, R147.reuse, R208 ;  /* 0x000000d0933b7220 */ /* 0x040fe20000410000 */
[----:B------:R-:W-:Y:S01]  /*6410*/  CS2R R54, SRZ ;  /* 0x0000000000367805 */ /* 0x000fe2000001ff00 */
[-C--:B------:R-:W-:Y:S01]  /*6420*/  FMUL.FTZ R61, R147, R212.reuse ;  /* 0x000000d4933d7220 */ /* 0x080fe20000410000 */
[----:B------:R-:W-:Y:S01]  /*6430*/  FFMA.FTZ R57, R141, R57, R60 ;  /* 0x000000398d397223 */ /* 0x000fe2000001003c */
[C---:B------:R-:W-:Y:S01]  /*6440*/  FFMA.FTZ R210, R148.reuse, R212, -R59 ;  /* 0x000000d494d27223 */ /* 0x040fe2000001083b */
[----:B------:R-:W-:Y:S01]  /*6450*/  FADD.FTZ R59, -R183, R62 ;  /* 0x0000003eb73b7221 */ /* 0x000fe20000010100 */
[----:B------:R-:W-:Y:S01]  /*6460*/  FFMA.FTZ R61, R148, R208, R61 ;  /* 0x000000d0943d7223 */ /* 0x000fe2000001003d */
[----:B------:R0:W1:Y:S01]  /*6470*/  @!P0 LDS.128 R52, [R58+0x2af0] ;  /* 0x002af0003a348984 */ /* 0x0000620000000c00 */
[----:B------:R-:W-:-:S02]  /*6480*/  FADD.FTZ R210, R81, R210 ;  /* 0x000000d251d27221 */ /* 0x000fc40000010000 */
[----:B------:R-:W-:Y:S02]  /*6490*/  FADD.FTZ R215, RZ, R61 ;  /* 0x0000003dffd77221 */ /* 0x000fe40000010000 */
[CC--:B------:R-:W-:Y:S02]  /*64a0*/  FMUL.FTZ R63, R145.reuse, R210.reuse ;  /* 0x000000d2913f7220 */ /* 0x0c0fe40000410000 */
[-C--:B------:R-:W-:Y:S01]  /*64b0*/  FMUL.FTZ R61, R145, R215.reuse ;  /* 0x000000d7913d7220 */ /* 0x080fe20000410000 */
[----:B0-----:R-:W-:Y:S01]  /*64c0*/  FADD.FTZ R58, R200, R227 ;  /* 0x000000e3c83a7221 */ /* 0x001fe20000010000 */
[C---:B------:R-:W-:Y:S02]  /*64d0*/  FFMA.FTZ R63, R146.reuse, R215, R63 ;  /* 0x000000d7923f7223 */ /* 0x040fe4000001003f */
[----:B------:R-:W-:Y:S02]  /*64e0*/  FFMA.FTZ R61, R146, R210, -R61 ;  /* 0x000000d2923d7223 */ /* 0x000fe4000001083d */
[----:B------:R-:W-:Y:S01]  /*64f0*/  FADD.FTZ R228, RZ, R63 ;  /* 0x0000003fffe47221 */ /* 0x000fe20000010000 */
[----:B------:R0:W-:Y:S01]  /*6500*/  STS.128 [R167+0x14f0], R56 ;  /* 0x0014f038a7007388 */ /* 0x0001e20000000c00 */
[----:B------:R-:W-:-:S02]  /*6510*/  FADD.FTZ R229, R80, R61 ;  /* 0x0000003d50e57221 */ /* 0x000fc40000010000 */
        /* <DEDUP_REMOVED lines=25> */
.L_x_9800:
[----:B------:R-:W-:Y:S01]  /*66b0*/  BSSY B0, `(.L_x_9725) ;  /* 0x000000e000007945 */ /* 0x000fe20003800000 */
[----:B------:R-:W-:-:S03]  /*66c0*/  ISETP.GT.U32.AND P1, PT, R199, 0x1d, PT ;  /* 0x0000001dc700780c */ /* 0x000fc60003f24070 */
[----:B------:R-:W-:Y:S10]  /*66d0*/  @!P0 BRA `(.L_x_9726) ;  /* 0x00000000002c8947 */ /* 0x000ff40003800000 */
        /* <DEDUP_REMOVED lines=11> */
.L_x_9726:
[----:B------:R-:W-:Y:S05]  /*6790*/  BSYNC B0 ;  /* 0x0000000000007941 */ /* 0x000fea0003800000 */
.L_x_9725:
[----:B------:R-:W-:-:S03]  /*67a0*/  UMOV UR8, 0xffffffff ;  /* 0xffffffff00087882 */ /* 0x000fc60000000000 */
[----:B------:R-:W-:Y:S05]  /*67b0*/  BRA.DIV UR8, `(.L_x_9727) ;  /* 0x00000052085c7947 */ /* 0x000fea000b800000 */
[----:B--2---:R2:W1:Y:S04]  /*67c0*/  SHFL.DOWN PT, R61, R241, 0x2, 0x1f ;  /* 0x08401f00f13d7f89 */ /* 0x00446800000e0000 */
[----:B---3--:R2:W3:Y:S04]  /*67d0*/  SHFL.DOWN PT, R62, R242, 0x2, 0x1f ;  /* 0x08401f00f23e7f89 */ /* 0x0084e800000e0000 */
[----:B----4-:R2:W4:Y:S04]  /*67e0*/  SHFL.DOWN PT, R63, R240, 0x2, 0x1f ;  /* 0x08401f00f03f7f89 */ /* 0x01052800000e0000 */
[----:B0-----:R2:W0:Y:S02]  /*67f0*/  SHFL.DOWN PT, R230, R239, 0x2, 0x1f ;  /* 0x08401f00efe67f89 */ /* 0x00142400000e0000 */
.L_x_9806:
[----:B------:R-:W-:Y:S01]  /*6800*/  BSSY B0, `(.L_x_9728) ;  /* 0x000000e000007945 */ /* 0x000fe20003800000 */
[----:B------:R-:W-:-:S03]  /*6810*/  ISETP.GT.U32.AND P0, PT, R199, 0x1b, PT ;  /* 0x0000001bc700780c */ /* 0x000fc60003f04070 */
[----:B------:R-:W-:Y:S10]  /*6820*/  @P1 BRA `(.L_x_9729) ;  /* 0x00000000002c1947 */ /* 0x000ff40003800000 */
[C---:B0-----:R-:W-:Y:S01]  /*6830*/  FMUL.FTZ R60, R242.reuse, R230 ;  /* 0x000000e6f23c7220 */ /* 0x041fe20000410000 */
[----:B----4-:R-:W-:-:S03]  /*6840*/  FMUL.FTZ R235, R242, R63 ;  /* 0x0000003ff2eb7220 */ /* 0x010fc60000410000 */
[C---:B------:R-:W-:Y:S01]  /*6850*/  FFMA.FTZ R233, R241.reuse, R63, -R60 ;  /* 0x0000003ff1e97223 */ /* 0x040fe2000001083c */
[C---:B---3--:R-:W-:Y:S01]  /*6860*/  FMUL.FTZ R60, R242.reuse, R62 ;  /* 0x0000003ef23c7220 */ /* 0x048fe20000410000 */
[-C--:B-1----:R-:W-:Y:S01]  /*6870*/  FMUL.FTZ R63, R242, R61.reuse ;  /* 0x0000003df23f7220 */ /* 0x082fe20000410000 */
[C---:B------:R-:W-:Y:S01]  /*6880*/  FFMA.FTZ R230, R241.reuse, R230, R235 ;  /* 0x000000e6f1e67223 */ /* 0x040fe200000100eb */
[----:B--2---:R-:W-:Y:S01]  /*6890*/  FADD.FTZ R240, R240, R233 ;  /* 0x000000e9f0f07221 */ /* 0x004fe20000010000 */
[C---:B------:R-:W-:Y:S01]  /*68a0*/  FFMA.FTZ R60, R241.reuse, R61, -R60 ;  /* 0x0000003df13c7223 */ /* 0x040fe2000001083c */
[----:B------:R-:W-:Y:S01]  /*68b0*/  FFMA.FTZ R242, R241, R62, R63 ;  /* 0x0000003ef1f27223 */ /* 0x000fe2000001003f */
[----:B------:R-:W-:-:S03]  /*68c0*/  FADD.FTZ R239, R239, R230 ;  /* 0x000000e6efef7221 */ /* 0x000fc60000010000 */
[----:B------:R-:W-:-:S07]  /*68d0*/  MOV R241, R60 ;  /* 0x0000003c00f17202 */ /* 0x000fce0000000f00 */
.L_x_9729:
[----:B------:R-:W-:Y:S05]  /*68e0*/  BSYNC B0 ;  /* 0x0000000000007941 */ /* 0x000fea0003800000 */
.L_x_9728:
[----:B------:R-:W-:-:S03]  /*68f0*/  UMOV UR8, 0xffffffff ;  /* 0xffffffff00087882 */ /* 0x000fc60000000000 */
[----:B------:R-:W-:Y:S05]  /*6900*/  BRA.DIV UR8, `(.L_x_9730) ;  /* 0x0000005208787947 */ /* 0x000fea000b800000 */
[----:B-1----:R1:W1:Y:S04]  /*6910*/  SHFL.DOWN PT, R61, R241, 0x4, 0x1f ;  /* 0x08801f00f13d7f89 */ /* 0x00226800000e0000 */
[----:B---3--:R3:W1:Y:S04]  /*6920*/  SHFL.DOWN PT, R62, R242, 0x4, 0x1f ;  /* 0x08801f00f23e7f89 */ /* 0x00866800000e0000 */
[----:B----4-:R3:W4:Y:S04]  /*6930*/  SHFL.DOWN PT, R63, R240, 0x4, 0x1f ;  /* 0x08801f00f03f7f89 */ /* 0x01072800000e0000 */
[----:B0-----:R3:W0:Y:S02]  /*6940*/  SHFL.DOWN PT, R230, R239, 0x4, 0x1f ;  /* 0x08801f00efe67f89 */ /* 0x00162400000e0000 */
.L_x_9812:
[----:B------:R-:W-:Y:S01]  /*6950*/  BSSY B0, `(.L_x_9731) ;  /* 0x000000e000007945 */ /* 0x000fe20003800000 */
[----:B------:R-:W-:-:S03]  /*6960*/  ISETP.GT.U32.AND P1, PT, R199, 0x17, PT ;  /* 0x00000017c700780c */ /* 0x000fc60003f24070 */
[----:B------:R-:W-:Y:S10]  /*6970*/  @P0 BRA `(.L_x_9732) ;  /* 0x00000000002c0947 */ /* 0x000ff40003800000 */
[C---:B0-----:R-:W-:Y:S01]  /*6980*/  FMUL.FTZ R60, R242.reuse, R230 ;  /* 0x000000e6f23c7220 */ /* 0x041fe20000410000 */
[----:B----4-:R-:W-:-:S03]  /*6990*/  FMUL.FTZ R235, R242, R63 ;  /* 0x0000003ff2eb7220 */ /* 0x010fc60000410000 */
[C---:B------:R-:W-:Y:S01]  /*69a0*/  FFMA.FTZ R233, R241.reuse, R63, -R60 ;  /* 0x0000003ff1e97223 */ /* 0x040fe2000001083c */
[C---:B-1----:R-:W-:Y:S01]  /*69b0*/  FMUL.FTZ R60, R242.reuse, R62 ;  /* 0x0000003ef23c7220 */ /* 0x042fe20000410000 */
[-C--:B------:R-:W-:Y:S01]  /*69c0*/  FMUL.FTZ R63, R242, R61.reuse ;  /* 0x0000003df23f7220 */ /* 0x080fe20000410000 */
[C---:B------:R-:W-:Y:S01]  /*69d0*/  FFMA.FTZ R230, R241.reuse, R230, R235 ;  /* 0x000000e6f1e67223 */ /* 0x040fe200000100eb */
[----:B--23--:R-:W-:Y:S01]  /*69e0*/  FADD.FTZ R240, R240, R233 ;  /* 0x000000e9f0f07221 */ /* 0x00cfe20000010000 */
[C---:B------:R-:W-:Y:S01]  /*69f0*/  FFMA.FTZ R60, R241.reuse, R61, -R60 ;  /* 0x0000003df13c7223 */ /* 0x040fe2000001083c */
[----:B------:R-:W-:Y:S01]  /*6a00*/  FFMA.FTZ R242, R241, R62, R63 ;  /* 0x0000003ef1f27223 */ /* 0x000fe2000001003f */
[----:B------:R-:W-:-:S03]  /*6a10*/  FADD.FTZ R239, R239, R230 ;  /* 0x000000e6efef7221 */ /* 0x000fc60000010000 */
[----:B------:R-:W-:-:S07]  /*6a20*/  MOV R241, R60 ;  /* 0x0000003c00f17202 */ /* 0x000fce0000000f00 */
.L_x_9732:
[----:B------:R-:W-:Y:S05]  /*6a30*/  BSYNC B0 ;  /* 0x0000000000007941 */ /* 0x000fea0003800000 */
.L_x_9731:
[----:B------:R-:W-:-:S03]  /*6a40*/  UMOV UR8, 0xffffffff ;  /* 0xffffffff00087882 */ /* 0x000fc60000000000 */
[----:B------:R-:W-:Y:S05]  /*6a50*/  BRA.DIV UR8, `(.L_x_9733) ;  /* 0x0000005208947947 */ /* 0x000fea000b800000 */
[----:B-1----:R1:W1:Y:S04]  /*6a60*/  SHFL.DOWN PT, R61, R241, 0x8, 0x1f ;  /* 0x09001f00f13d7f89 */ /* 0x00226800000e0000 */
[----:B------:R0:W1:Y:S04]  /*6a70*/  SHFL.DOWN PT, R62, R242, 0x8, 0x1f ;  /* 0x09001f00f23e7f89 */ /* 0x00006800000e0000 */
[----:B----4-:R4:W1:Y:S04]  /*6a80*/  SHFL.DOWN PT, R63, R240, 0x8, 0x1f ;  /* 0x09001f00f03f7f89 */ /* 0x01086800000e0000 */
[----:B0-----:R4:W0:Y:S02]  /*6a90*/  SHFL.DOWN PT, R230, R239, 0x8, 0x1f ;  /* 0x09001f00efe67f89 */ /* 0x00182400000e0000 */
.L_x_9818:
[----:B------:R-:W-:Y:S01]  /*6aa0*/  BSSY B0, `(.L_x_9734) ;  /* 0x000000e000007945 */ /* 0x000fe20003800000 */
[----:B------:R-:W-:-:S03]  /*6ab0*/  ISETP.GT.U32.AND P0, PT, R199, 0xf, PT ;  /* 0x0000000fc700780c */ /* 0x000fc60003f04070 */
[----:B------:R-:W-:Y:S10]  /*6ac0*/  @P1 BRA `(.L_x_9735) ;  /* 0x00000000002c1947 */ /* 0x000ff40003800000 */
        /* <DEDUP_REMOVED lines=11> */
.L_x_9735:
[----:B------:R-:W-:Y:S05]  /*6b80*/  BSYNC B0 ;  /* 0x0000000000007941 */ /* 0x000fea0003800000 */
.L_x_9734:
[----:B------:R-:W-:-:S03]  /*6b90*/  UMOV UR8, 0xffffffff ;  /* 0xffffffff00087882 */ /* 0x000fc60000000000 */
[----:B------:R-:W-:Y:S05]  /*6ba0*/  BRA.DIV UR8, `(.L_x_9736) ;  /* 0x0000005208b07947 */ /* 0x000fea000b800000 */
[----:B-1----:R1:W1:Y:S04]  /*6bb0*/  SHFL.DOWN PT, R61, R241, 0x10, 0x1f ;  /* 0x0a001f00f13d7f89 */ /* 0x00226800000e0000 */
[----:B------:R0:W1:Y:S04]  /*6bc0*/  SHFL.DOWN PT, R62, R242, 0x10, 0x1f ;  /* 0x0a001f00f23e7f89 */ /* 0x00006800000e0000 */
[----:B------:R1:W1:Y:S04]  /*6bd0*/  SHFL.DOWN PT, R63, R240, 0x10, 0x1f ;  /* 0x0a001f00f03f7f89 */ /* 0x00026800000e0000 */
[----:B0-----:R0:W0:Y:S02]  /*6be0*/  SHFL.DOWN PT, R230, R239, 0x10, 0x1f ;  /* 0x0a001f00efe67f89 */ /* 0x00102400000e0000 */
.L_x_9824:
[----:B------:R-:W-:Y:S01]  /*6bf0*/  BSSY B0, `(.L_x_9737) ;  /* 0x000000e000007945 */ /* 0x000fe20003800000 */
[----:B------:R-:W-:-:S03]  /*6c00*/  ISETP.NE.AND P1, PT, R130, 0x1f, PT ;  /* 0x0000001f8200780c */ /* 0x000fc60003f25270 */
        /* <DEDUP_REMOVED lines=12> */
.L_x_9738:
[----:B------:R-:W-:Y:S05]  /*6cd0*/  BSYNC B0 ;  /* 0x0000000000007941 */ /* 0x000fea0003800000 */
.L_x_9737:
        /* <DEDUP_REMOVED lines=8> */
[----:B------:R-:W2:Y:S01]  /*6d60*/  SHFL.DOWN PT, R248, R239, 0x1, 0x1f ;  /* 0x08201f00eff87f89 */ /* 0x000ea200000e0000 */
[CC--:B-----5:R-:W-:Y:S01]  /*6d70*/  FMUL.FTZ R233, R55.reuse, R247.reuse ;  /* 0x000000f737e97220 */ /* 0x0e0fe20000410000 */
[-C--:B------:R-:W-:Y:S01]  /*6d80*/  FMUL.FTZ R234, R54, R247.reuse ;  /* 0x000000f736ea7220 */ /* 0x080fe20000410000 */
[----:B0-----:R-:W-:Y:S01]  /*6d90*/  FMUL.FTZ R230, R52, R247 ;  /* 0x000000f734e67220 */ /* 0x001fe20000410000 */
[----:B------:R-:W0:Y:S01]  /*6da0*/  SHFL.IDX PT, R244, R54, RZ, 0x1f ;  /* 0x00001fff36f47589 */ /* 0x000e2200000e0000 */
[-C--:B-1----:R-:W-:Y:S01]  /*6db0*/  FFMA.FTZ R233, R54, R232.reuse, -R233 ;  /* 0x000000e836e97223 */ /* 0x082fe200000108e9 */
[----:B------:R-:W-:-:S02]  /*6dc0*/  FFMA.FTZ R234, R55, R232, R234 ;  /* 0x000000e837ea7223 */ /* 0x000fc400000100ea */
[----:B------:R-:W1:Y:S04]  /*6dd0*/  SHFL.IDX PT, R245, R55, RZ, 0x1f ;  /* 0x00001fff37f57589 */ /* 0x000e6800000e0000 */
[----:B------:R-:W0:Y:S04]  /*6de0*/  SHFL.IDX PT, R249, R52, RZ, 0x1f ;  /* 0x00001fff34f97589 */ /* 0x000e2800000e0000 */
[----:B------:R-:W0:Y:S04]  /*6df0*/  SHFL.IDX PT, R243, R53, RZ, 0x1f ;  /* 0x00001fff35f37589 */ /* 0x000e2800000e0000 */
[----:B------:R2:W0:Y:S02]  /*6e00*/  SHFL.DOWN PT, R237, R241, 0x1, 0x1f ;  /* 0x08201f00f1ed7f89 */ /* 0x00042400000e0000 */
[----:B--2---:R-:W-:-:S07]  /*6e10*/  FMUL.FTZ R241, R53, R247 ;  /* 0x000000f735f17220 */ /* 0x004fce0000410000 */
.L_x_9838:
[----:B------:R-:W-:Y:S01]  /*6e20*/  BSSY B0, `(.L_x_9740) ;  /* 0x0000010000007945 */ /* 0x000fe20003800000 */
[----:B0-----:R-:W-:Y:S02]  /*6e30*/  MOV R60, R249 ;  /* 0x000000f9003c7202 */ /* 0x001fe40000000f00 */
[----:B------:R-:W-:Y:S02]  /*6e40*/  MOV R61, R243 ;  /* 0x000000f3003d7202 */ /* 0x000fe40000000f00 */
[----:B------:R-:W-:Y:S02]  /*6e50*/  MOV R62, R244 ;  /* 0x000000f4003e7202 */ /* 0x000fe40000000f00 */
[----:B-1----:R-:W-:Y:S01]  /*6e60*/  MOV R63, R245 ;  /* 0x000000f5003f7202 */ /* 0x002fe20000000f00 */
[----:B------:R-:W-:Y:S06]  /*6e70*/  @!P1 BRA `(.L_x_9741) ;  /* 0x0000000000289947 */ /* 0x000fec0003800000 */
[C---:B------:R-:W-:Y:S01]  /*6e80*/  FMUL.FTZ R54, R238.reuse, R63 ;  /* 0x0000003fee367220 */ /* 0x040fe20000410000 */
[C---:B---34-:R-:W-:Y:S01]  /*6e90*/  FMUL.FTZ R240, R238.reuse, R62 ;  /* 0x0000003eeef07220 */ /* 0x058fe20000410000 */
        /* <DEDUP_REMOVED lines=8> */
.L_x_9741:
[----:B------:R-:W-:Y:S05]  /*6f20*/  BSYNC B0 ;  /* 0x0000000000007941 */ /* 0x000fea0003800000 */
.L_x_9740:
[C---:B---34-:R-:W-:Y:S01]  /*6f30*/  FMUL.FTZ R239, R57.reuse, R62 ;  /* 0x0000003e39ef7220 */ /* 0x058fe20000410000 */
        /* <DEDUP_REMOVED lines=15> */
.L_x_9723:
        /* <DEDUP_REMOVED lines=100> */
[----:B------:R-:W-:Y:S02]  /*7670*/  FMUL.FTZ R153, R143, R229 ;  /* 0x000000e58f997220 */ /* 0x000fe40000410000 */
[CC--:B------:R-:W-:Y:S01]  /*7680*/  FMUL.FTZ R134, R142.reuse, -R151.reuse ;  /* 0x800000978e867220 */ /* 0x0c0fe20000410000 */
[----:B------:R-:W-:Y:S01]  /*7690*/  FMUL.FTZ R142, R142, -R198 ;  /* 0x800000c68e8e7220 */ /* 0x000fe20000410000 */
[----:B------:R-:W-:Y:S01]  /*76a0*/  FFMA.FTZ R148, R144, R228, R153 ;  /* 0x000000e490947223 */ /* 0x000fe20000010099 */
[----:B------:R-:W-:Y:S01]  /*76b0*/  FFMA.FTZ R153, R0, R226, RZ ;  /* 0x000000e200997223 */ /* 0x000fe200000100ff */
[C---:B------:R-:W-:Y:S01]  /*76c0*/  FFMA.FTZ R143, R141.reuse, R198, -R134 ;  /* 0x000000c68d8f7223 */ /* 0x040fe20000010886 */
[----:B------:R-:W-:Y:S01]  /*76d0*/  FFMA.FTZ R138, R141, R151, R142 ;  /* 0x000000978d8a7223 */ /* 0x000fe2000001008e */
[----:B------:R-:W-:Y:S01]  /*76e0*/  FADD.FTZ R141, -R95, R226 ;  /* 0x000000e25f8d7221 */ /* 0x000fe20000010100 */
[----:B------:R-:W-:Y:S01]  /*76f0*/  FFMA.FTZ R144, R110, R225, R153 ;  /* 0x000000e16e907223 */ /* 0x000fe20000010099 */
[----:B------:R-:W-:Y:S01]  /*7700*/  FADD.FTZ R200, R200, R143 ;  /* 0x0000008fc8c87221 */ /* 0x000fe20000010000 */
[----:B------:R-:W-:Y:S01]  /*7710*/  FADD.FTZ R138, -R183, R138 ;  /* 0x0000008ab78a7221 */ /* 0x000fe20000010100 */
[----:B------:R-:W-:Y:S01]  /*7720*/  FMUL.FTZ R136, R198, R122 ;  /* 0x0000007ac6887220 */ /* 0x000fe20000410000 */
[----:B------:R-:W-:Y:S01]  /*7730*/  FFMA.FTZ R159, R109, R224, R144 ;  /* 0x000000e06d9f7223 */ /* 0x000fe20000010090 */
[-C--:B------:R-:W-:Y:S01]  /*7740*/  FMUL.FTZ R134, R200, R121.reuse ;  /* 0x00000079c8867220 */ /* 0x080fe20000410000 */
[----:B------:R-:W-:Y:S01]  /*7750*/  FMUL.FTZ R140, R138, R121 ;  /* 0x000000798a8c7220 */ /* 0x000fe20000410000 */
[----:B------:R-:W-:Y:S01]  /*7760*/  FADD.FTZ R225, -R94, R225 ;  /* 0x000000e15ee17221 */ /* 0x000fe20000010100 */
[----:B------:R-:W-:Y:S01]  /*7770*/  FMUL.FTZ R144, R151, R122 ;  /* 0x0000007a97907220 */ /* 0x000fe20000410000 */
[----:B------:R-:W-:Y:S01]  /*7780*/  FMUL.FTZ R142, R213, R134 ;  /* 0x00000086d58e7220 */ /* 0x000fe20000410000 */
[----:B------:R-:W-:Y:S01]  /*7790*/  FMUL.FTZ R150, R211, R136 ;  /* 0x00000088d3967220 */ /* 0x000fe20000410000 */
[----:B------:R-:W-:Y:S01]  /*77a0*/  FMUL.FTZ R153, R213, R140 ;  /* 0x0000008cd5997220 */ /* 0x000fe20000410000 */
[----:B------:R-:W-:Y:S01]  /*77b0*/  FMUL.FTZ R155, R211, R144 ;  /* 0x00000090d39b7220 */ /* 0x000fe20000410000 */
[----:B------:R-:W-:Y:S01]  /*77c0*/  FFMA.FTZ R142, R141, R140, -R142 ;  /* 0x0000008c8d8e7223 */ /* 0x000fe2000001088e */
[----:B------:R-:W-:Y:S01]  /*77d0*/  FFMA.FTZ R157, R225, R144, -R150 ;  /* 0x00000090e19d7223 */ /* 0x000fe20000010896 */
[-C--:B------:R-:W-:Y:S01]  /*77e0*/  FMUL.FTZ R140, R197, R119.reuse ;  /* 0x00000077c58c7220 */ /* 0x080fe20000410000 */
[----:B------:R-:W-:Y:S01]  /*77f0*/  FADD.FTZ R143, -R93, R224 ;  /* 0x000000e05d8f7221 */ /* 0x000fe20000010100 */
[----:B------:R-:W-:Y:S01]  /*7800*/  FADD.FTZ R142, RZ, R142 ;  /* 0x0000008eff8e7221 */ /* 0x000fe20000010000 */
[----:B------:R-:W-:Y:S01]  /*7810*/  FMUL.FTZ R150, R181, R119 ;  /* 0x00000077b5967220 */ /* 0x000fe20000410000 */
[C---:B------:R-:W-:Y:S01]  /*7820*/  FMUL.FTZ R152, R209.reuse, R140 ;  /* 0x0000008cd1987220 */ /* 0x040fe20000410000 */
[----:B------:R-:W-:Y:S01]  /*7830*/  FFMA.FTZ R153, R134, R141, R153 ;  /* 0x0000008d86997223 */ /* 0x000fe20000010099 */
[----:B------:R-:W-:Y:S01]  /*7840*/  FADD.FTZ R157, R142, R157 ;  /* 0x0000009d8e9d7221 */ /* 0x000fe20000010000 */
[----:B------:R-:W-:Y:S01]  /*7850*/  FFMA.FTZ R142, R108, R223, R159 ;  /* 0x000000df6c8e7223 */ /* 0x000fe2000001009f */
[----:B------:R-:W-:Y:S01]  /*7860*/  FFMA.FTZ R144, R136, R225, R155 ;  /* 0x000000e188907223 */ /* 0x000fe2000001009b */
[-C--:B------:R-:W-:Y:S01]  /*7870*/  FMUL.FTZ R155, R209, R150.reuse ;  /* 0x00000096d19b7220 */ /* 0x080fe20000410000 */
[----:B------:R-:W-:Y:S01]  /*7880*/  FFMA.FTZ R152, R143, R150, -R152 ;  /* 0x000000968f987223 */ /* 0x000fe20000010898 */
[----:B------:R-:W-:Y:S01]  /*7890*/  FFMA.FTZ R165, R107, R222, R142 ;  /* 0x000000de6ba57223 */ /* 0x000fe2000001008e */
[-C--:B------:R-:W-:Y:S01]  /*78a0*/  FMUL.FTZ R142, R149, R120.reuse ;  /* 0x00000078958e7220 */ /* 0x080fe20000410000 */
[----:B------:R-:W-:Y:S01]  /*78b0*/  FADD.FTZ R153, RZ, R153 ;  /* 0x00000099ff997221 */ /* 0x000fe20000010000 */
[----:B------:R-:W-:Y:S01]  /*78c0*/  FMUL.FTZ R150, R147, R120 ;  /* 0x0000007893967220 */ /* 0x000fe20000410000 */
[----:B------:R-:W-:Y:S01]  /*78d0*/  FADD.FTZ R223, -R92, R223 ;  /* 0x000000df5cdf7221 */ /* 0x000fe20000010100 */
[----:B------:R-:W-:Y:S01]  /*78e0*/  FMUL.FTZ R154, R207, R142 ;  /* 0x0000008ecf9a7220 */ /* 0x000fe20000410000 */
[----:B------:R-:W-:Y:S01]  /*78f0*/  FADD.FTZ R144, R153, R144 ;  /* 0x0000009099907221 */ /* 0x000fe20000010000 */
[----:B------:R-:W-:Y:S01]  /*7900*/  FFMA.FTZ R155, R140, R143, R155 ;  /* 0x0000008f8c9b7223 */ /* 0x000fe2000001009b */
[-C--:B------:R-:W-:Y:S01]  /*7910*/  FMUL.FTZ R161, R207, R150.reuse ;  /* 0x00000096cfa17220 */ /* 0x080fe20000410000 */
[----:B------:R-:W-:Y:S01]  /*7920*/  FFMA.FTZ R163, R223, R150, -R154 ;  /* 0x00000096dfa37223 */ /* 0x000fe2000001089a */
[----:B------:R-:W-:Y:S01]  /*7930*/  FADD.FTZ R222, -R91, R222 ;  /* 0x000000de5bde7221 */ /* 0x000fe20000010100 */
[----:B------:R-:W-:Y:S01]  /*7940*/  FADD.FTZ R155, R144, R155 ;  /* 0x0000009b909b7221 */ /* 0x000fe20000010000 */
[----:B------:R-:W-:Y:S01]  /*7950*/  FFMA.FTZ R150, R142, R223, R161 ;  /* 0x000000df8e967223 */ /* 0x000fe200000100a1 */
[----:B------:R-:W-:Y:S01]  /*7960*/  FMUL.FTZ R153, R195, R125 ;  /* 0x0000007dc3997220 */ /* 0x000fe20000410000 */
[----:B------:R-:W-:Y:S01]  /*7970*/  FMUL.FTZ R154, R206, R167 ;  /* 0x000000a7ce9a7220 */ /* 0x000fe20000410000 */
[----:B------:R-:W-:Y:S01]  /*7980*/  FMUL.FTZ R144, R194, R126 ;  /* 0x0000007ec2907220 */ /* 0x000fe20000410000 */
[----:B------:R-:W-:Y:S01]  /*7990*/  FADD.FTZ R152, R157, R152 ;  /* 0x000000989d987221 */ /* 0x000fe20000010000 */
[----:B------:R-:W-:Y:S01]  /*79a0*/  FADD.FTZ R150, R155, R150 ;  /* 0x000000969b967221 */ /* 0x000fe20000010000 */
[----:B------:R-:W-:Y:S01]  /*79b0*/  FADD.FTZ R159, -R89, R221 ;  /* 0x000000dd599f7221 */ /* 0x000fe20000010100 */
[----:B------:R-:W-:Y:S01]  /*79c0*/  FFMA.FTZ R155, R153, R222, R154 ;  /* 0x000000de999b7223 */ /* 0x000fe2000001009a */
[C---:B------:R-:W-:Y:S01]  /*79d0*/  FMUL.FTZ R157, R205.reuse, R156 ;  /* 0x0000009ccd9d7220 */ /* 0x040fe20000410000 */
[----:B------:R-:W-:Y:S01]  /*79e0*/  FMUL.FTZ R158, R205, R144 ;  /* 0x00000090cd9e7220 */ /* 0x000fe20000410000 */
[----:B------:R-:W-:Y:S01]  /*79f0*/  FFMA.FTZ R154, R106, R221, R165 ;  /* 0x000000dd6a9a7223 */ /* 0x000fe200000100a5 */
        /* <DEDUP_REMOVED lines=8> */
[----:B------:R-:W-:Y:S01]  /*7a80*/  @!P0 LEA R158, R78, R131, 0x4 ;  /* 0x000000834e9e8211 */ /* 0x000fe200078e20ff */
[----:B------:R-:W-:Y:S01]  /*7a90*/  FMUL.FTZ R155, R193, R123 ;  /* 0x0000007bc19b7220 */ /* 0x000fe20000410000 */
[----:B------:R-:W-:Y:S01]  /*7aa0*/  FFMA.FTZ R154, R104, R219, R157 ;  /* 0x000000db689a7223 */ /* 0x000fe2000001009d */
[----:B------:R-:W-:Y:S01]  /*7ab0*/  FADD.FTZ R152, R152, R169 ;  /* 0x000000a998987221 */ /* 0x000fe20000010000 */
[----:B------:R-:W-:Y:S01]  /*7ac0*/  FFMA.FTZ R157, R0, -R213, RZ ;  /* 0x800000d5009d7223 */ /* 0x000fe200000100ff */
[----:B-1----:R0:W-:Y:S01]  /*7ad0*/  @!P0 STS.128 [R158+0x2af0], R52 ;  /* 0x002af0349e008388 */ /* 0x0021e20000000c00 */
[----:B------:R-:W-:Y:S01]  /*7ae0*/  FADD.FTZ R220, -R88, R220 ;  /* 0x000000dc58dc7221 */ /* 0x000fe20000010100 */
[----:B------:R-:W-:Y:S01]  /*7af0*/  FADD.FTZ R152, R152, R161 ;  /* 0x000000a198987221 */ /* 0x000fe20000010000 */
[----:B------:R-:W-:Y:S01]  /*7b00*/  FMUL.FTZ R161, R62, R123 ;  /* 0x0000007b3ea17220 */ /* 0x000fe20000410000 */
[----:B------:R-:W-:Y:S01]  /*7b10*/  FMUL.FTZ R163, R204, R155 ;  /* 0x0000009bcca37220 */ /* 0x000fe20000410000 */
[----:B------:R-:W-:Y:S01]  /*7b20*/  FMUL.FTZ R150, R192, R124 ;  /* 0x0000007cc0967220 */ /* 0x000fe20000410000 */
[----:B------:R-:W-:Y:S01]  /*7b30*/  FADD.FTZ R219, -R87, R219 ;  /* 0x000000db57db7221 */ /* 0x000fe20000010100 */
[----:B------:R-:W-:Y:S01]  /*7b40*/  FADD.FTZ R18, R155, R18 ;  /* 0x000000129b127221 */ /* 0x000fe20000010000 */
[----:B------:R-:W-:Y:S01]  /*7b50*/  FFMA.FTZ R163, R220, R161, -R163 ;  /* 0x000000a1dca37223 */ /* 0x000fe200000108a3 */
[----:B------:R-:W-:Y:S01]  /*7b60*/  FMUL.FTZ R160, R203, R150 ;  /* 0x00000096cba07220 */ /* 0x000fe20000410000 */
[----:B------:R-:W-:Y:S01]  /*7b70*/  FADD.FTZ R19, R150, R19 ;  /* 0x0000001396137221 */ /* 0x000fe20000010000 */
[----:B------:R-:W-:Y:S01]  /*7b80*/  FADD.FTZ R17, R144, R17 ;  /* 0x0000001190117221 */ /* 0x000fe20000010000 */
[----:B------:R-:W-:Y:S01]  /*7b90*/  FADD.FTZ R152, R152, R163 ;  /* 0x000000a398987221 */ /* 0x000fe20000010000 */
[----:B------:R-:W-:Y:S01]  /*7ba0*/  FADD.FTZ R16, R153, R16 ;  /* 0x0000001099107221 */ /* 0x000fe20000010000 */
[----:B------:R-:W-:Y:S01]  /*7bb0*/  FADD.FTZ R7, R142, R7 ;  /* 0x000000078e077221 */ /* 0x000fe20000010000 */
[----:B------:R-:W-:Y:S01]  /*7bc0*/  FADD.FTZ R6, R140, R6 ;  /* 0x000000068c067221 */ /* 0x000fe20000010000 */
[----:B0-----:R-:W-:Y:S01]  /*7bd0*/  FFMA.FTZ R52, R110, -R211, R157 ;  /* 0x800000d36e347223 */ /* 0x001fe2000001009d */
[----:B------:R-:W-:Y:S01]  /*7be0*/  FMUL.FTZ R54, R204, R161 ;  /* 0x000000a1cc367220 */ /* 0x000fe20000410000 */
[----:B------:R-:W-:Y:S01]  /*7bf0*/  FMUL.FTZ R158, R63, R124 ;  /* 0x0000007c3f9e7220 */ /* 0x000fe20000410000 */
[----:B------:R-:W-:Y:S01]  /*7c00*/  FFMA.FTZ R161, R103, R218, R154 ;  /* 0x000000da67a17223 */ /* 0x000fe2000001009a */
[----:B------:R-:W-:Y:S01]  /*7c10*/  FFMA.FTZ R53, R109, -R209, R52 ;  /* 0x800000d16d357223 */ /* 0x000fe20000010034 */
[----:B------:R-:W-:Y:S01]  /*7c20*/  FFMA.FTZ R55, R155, R220, R54 ;  /* 0x000000dc9b377223 */ /* 0x000fe20000010036 */
[-C--:B------:R-:W-:Y:S01]  /*7c30*/  FMUL.FTZ R157, R203, R158.reuse ;  /* 0x0000009ecb9d7220 */ /* 0x080fe20000410000 */
[----:B------:R-:W-:Y:S01]  /*7c40*/  FADD.FTZ R218, -R86, R218 ;  /* 0x000000da56da7221 */ /* 0x000fe20000010100 */
[----:B------:R-:W-:Y:S01]  /*7c50*/  FFMA.FTZ R52, R108, -R207, R53 ;  /* 0x800000cf6c347223 */ /* 0x000fe20000010035 */
[----:B------:R-:W-:Y:S01]  /*7c60*/  FADD.FTZ R55, R156, R55 ;  /* 0x000000379c377221 */ /* 0x000fe20000010000 */
[----:B------:R-:W-:Y:S01]  /*7c70*/  FFMA.FTZ R54, R150, R219, R157 ;  /* 0x000000db96367223 */ /* 0x000fe2000001009d */
[----:B------:R-:W-:Y:S01]  /*7c80*/  FFMA.FTZ R157, R219, R158, -R160 ;  /* 0x0000009edb9d7223 */ /* 0x000fe200000108a0 */
[----:B------:R-:W-:Y:S01]  /*7c90*/  FFMA.FTZ R53, R107, -R206, R52 ;  /* 0x800000ce6b357223 */ /* 0x000fe20000010034 */
[----:B------:R-:W-:Y:S01]  /*7ca0*/  FMUL.FTZ R158, R61, R118 ;  /* 0x000000763d9e7220 */ /* 0x000fe20000410000 */
[----:B------:R-:W-:Y:S01]  /*7cb0*/  FADD.FTZ R54, R55, R54 ;  /* 0x0000003637367221 */ /* 0x000fe20000010000 */
[----:B------:R-:W-:Y:S01]  /*7cc0*/  FADD.FTZ R55, R152, R157 ;  /* 0x0000009d98377221 */ /* 0x000fe20000010000 */
[----:B------:R-:W-:Y:S01]  /*7cd0*/  FFMA.FTZ R52, R106, -R205, R53 ;  /* 0x800000cd6a347223 */ /* 0x000fe20000010035 */
[----:B------:R-:W-:Y:S01]  /*7ce0*/  FFMA.FTZ R152, R102, R217, R161 ;  /* 0x000000d966987223 */ /* 0x000fe200000100a1 */
[-C--:B------:R-:W-:Y:S01]  /*7cf0*/  FMUL.FTZ R157, R191, R117.reuse ;  /* 0x00000075bf9d7220 */ /* 0x080fe20000410000 */
[----:B------:R-:W-:Y:S01]  /*7d00*/  FMUL.FTZ R161, R60, R117 ;  /* 0x000000753ca17220 */ /* 0x000fe20000410000 */
[----:B------:R-:W-:Y:S01]  /*7d10*/  FFMA.FTZ R53, R105, -R204, R52 ;  /* 0x800000cc69357223 */ /* 0x000fe20000010034 */
[----:B------:R-:W-:Y:S01]  /*7d20*/  FFMA.FTZ R165, R101, R216, R152 ;  /* 0x000000d865a57223 */ /* 0x000fe20000010098 */
[C---:B------:R-:W-:Y:S01]  /*7d30*/  FMUL.FTZ R163, R202.reuse, R157 ;  /* 0x0000009dcaa37220 */ /* 0x040fe20000410000 */
[----:B------:R-:W-:Y:S01]  /*7d40*/  FMUL.FTZ R154, R202, R161 ;  /* 0x000000a1ca9a7220 */ /* 0x000fe20000410000 */
[----:B------:R-:W-:Y:S01]  /*7d50*/  FFMA.FTZ R52, R104, -R203, R53 ;  /* 0x800000cb68347223 */ /* 0x000fe20000010035 */
[----:B------:R-:W-:Y:S01]  /*7d60*/  FFMA.FTZ R162, R100, R214, R165 ;  /* 0x000000d664a27223 */ /* 0x000fe200000100a5 */
[----:B------:R-:W-:Y:S01]  /*7d70*/  FFMA.FTZ R156, R218, R161, -R163 ;  /* 0x000000a1da9c7223 */ /* 0x000fe200000108a3 */
[----:B------:R-:W-:Y:S01]  /*7d80*/  FADD.FTZ R217, -R85, R217 ;  /* 0x000000d955d97221 */ /* 0x000fe20000010100 */
[----:B------:R-:W-:Y:S01]  /*7d90*/  FFMA.FTZ R53, R103, -R202, R52 ;  /* 0x800000ca67357223 */ /* 0x000fe20000010034 */
[----:B------:R-:W-:Y:S01]  /*7da0*/  FFMA.FTZ R167, R99, R212, R162 ;  /* 0x000000d463a77223 */ /* 0x000fe200000100a2 */
[----:B------:R-:W-:Y:S01]  /*7db0*/  FMUL.FTZ R152, R190, R118 ;  /* 0x00000076be987220 */ /* 0x000fe20000410000 */
[----:B------:R-:W-:Y:S01]  /*7dc0*/  FFMA.FTZ R161, R157, R218, R154 ;  /* 0x000000da9da17223 */ /* 0x000fe2000001009a */
[----:B------:R-:W-:Y:S01]  /*7dd0*/  FFMA.FTZ R52, R102, -R201, R53 ;  /* 0x800000c966347223 */ /* 0x000fe20000010035 */
[----:B------:R-:W-:Y:S01]  /*7de0*/  FMUL.FTZ R163, R201, R158 ;  /* 0x0000009ec9a37220 */ /* 0x000fe20000410000 */
[----:B------:R-:W-:Y:S01]  /*7df0*/  FFMA.FTZ R154, R98, R210, R167 ;  /* 0x000000d2629a7223 */ /* 0x000fe200000100a7 */
[----:B------:R-:W-:Y:S01]  /*7e00*/  FADD.FTZ R54, R54, R161 ;  /* 0x000000a136367221 */ /* 0x000fe20000010000 */
[----:B------:R-:W-:Y:S01]  /*7e10*/  FFMA.FTZ R53, R101, -R76, R52 ;  /* 0x8000004c65357223 */ /* 0x000fe20000010034 */
[----:B------:R-:W-:Y:S01]  /*7e20*/  FFMA.FTZ R163, R152, R217, R163 ;  /* 0x000000d998a37223 */ /* 0x000fe200000100a3 */
[----:B------:R-:W-:Y:S01]  /*7e30*/  FADD.FTZ R156, R55, R156 ;  /* 0x0000009c379c7221 */ /* 0x000fe20000010000 */
[----:B------:R-:W-:Y:S01]  /*7e40*/  FFMA.FTZ R55, R97, R229, R154 ;  /* 0x000000e561377223 */ /* 0x000fe2000001009a */
[----:B------:R-:W-:Y:S01]  /*7e50*/  FFMA.FTZ R52, R100, -R77, R53 ;  /* 0x8000004d64347223 */ /* 0x000fe20000010035 */
[----:B------:R-:W-:Y:S01]  /*7e60*/  FADD.FTZ R163, R54, R163 ;  /* 0x000000a336a37221 */ /* 0x000fe20000010000 */
[----:B------:R-:W-:Y:S01]  /*7e70*/  FMUL.FTZ R154, R184, UR31 ;  /* 0x0000001fb89a7c20 */ /* 0x000fe20008410000 */
[----:B------:R-:W-:Y:S01]  /*7e80*/  FFMA.FTZ R54, R96, R227, R55 ;  /* 0x000000e360367223 */ /* 0x000fe20000010037 */
[----:B------:R-:W-:Y:S01]  /*7e90*/  FFMA.FTZ R55, R99, -R208, R52 ;  /* 0x800000d063377223 */ /* 0x000fe20000010034 */
[----:B------:R-:W-:Y:S01]  /*7ea0*/  FMUL.FTZ R160, R201, R152 ;  /* 0x00000098c9a07220 */ /* 0x000fe20000410000 */
[----:B------:R-:W-:Y:S01]  /*7eb0*/  FADD.FTZ R53, RZ, R148 ;  /* 0x00000094ff357221 */ /* 0x000fe20000010000 */
[----:B------:R-:W-:Y:S01]  /*7ec0*/  FMUL.FTZ R167, R58, R115 ;  /* 0x000000733aa77220 */ /* 0x000fe20000410000 */
[----:B------:R-:W-:Y:S01]  /*7ed0*/  FFMA.FTZ R52, R98, -R215, R55 ;  /* 0x800000d762347223 */ /* 0x000fe20000010037 */
[----:B------:R-:W-:Y:S01]  /*7ee0*/  FMUL.FTZ R148, R184, R112 ;  /* 0x00000070b8947220 */ /* 0x000fe20000410000 */
[----:B------:R-:W-:Y:S01]  /*7ef0*/  FFMA.FTZ R154, R3, UR30, -R154 ;  /* 0x0000001e039a7c23 */ /* 0x000fe2000801089a */
[----:B------:R-:W-:Y:S01]  /*7f00*/  FFMA.FTZ R165, R217, R158, -R160 ;  /* 0x0000009ed9a57223 */ /* 0x000fe200000108a0 */
[----:B------:R-:W-:Y:S01]  /*7f10*/  FFMA.FTZ R55, R97, -R228, R52 ;  /* 0x800000e461377223 */ /* 0x000fe20000010034 */
[----:B------:R-:W-:Y:S01]  /*7f20*/  FADD.FTZ R216, -R84, R216 ;  /* 0x000000d854d87221 */ /* 0x000fe20000010100 */
[----:B------:R-:W-:Y:S01]  /*7f30*/  FMUL.FTZ R161, R189, R115 ;  /* 0x00000073bda17220 */ /* 0x000fe20000410000 */
[C---:B------:R-:W-:Y:S01]  /*7f40*/  FMUL.FTZ R52, R76.reuse, R167 ;  /* 0x000000a74c347220 */ /* 0x040fe20000410000 */
        /* <DEDUP_REMOVED lines=9> */
[----:B------:R-:W-:Y:S01]  /*7fe0*/  FFMA.FTZ R55, R96, -R53, R55 ;  /* 0x8000003560377223 */ /* 0x000fe20000010037 */
[----:B------:R-:W-:Y:S01]  /*7ff0*/  FADD.FTZ R53, R163, R154 ;  /* 0x0000009aa3357221 */ /* 0x000fe20000010000 */
[----:B------:R-:W-:Y:S01]  /*8000*/  FFMA.FTZ R169, R216, R167, -R169 ;  /* 0x000000a7d8a97223 */ /* 0x000fe200000108a9 */
[----:B------:R-:W-:Y:S01]  /*8010*/  FADD.FTZ R156, R156, R165 ;  /* 0x000000a59c9c7221 */ /* 0x000fe20000010000 */
[----:B------:R-:W-:Y:S01]  /*8020*/  FMUL.FTZ R154, R188, R116 ;  /* 0x00000074bc9a7220 */ /* 0x000fe20000410000 */
[----:B------:R-:W-:Y:S01]  /*8030*/  FADD.FTZ R167, -R83, R214 ;  /* 0x000000d653a77221 */ /* 0x000fe20000010100 */
        /* <DEDUP_REMOVED lines=10> */
[----:B------:R-:W-:Y:S01]  /*80e0*/  FMUL.FTZ R162, R57, R114 ;  /* 0x0000007239a27220 */ /* 0x000fe20000410000 */
[----:B------:R-:W-:Y:S01]  /*80f0*/  FFMA.FTZ R165, R212, R171, -R165 ;  /* 0x000000abd4a57223 */ /* 0x000fe200000108a5 */
[----:B------:R-:W-:Y:S01]  /*8100*/  FFMA.FTZ R160, R163, R212, R160 ;  /* 0x000000d4a3a07223 */ /* 0x000fe200000100a0 */
[----:B------:R-:W-:Y:S01]  /*8110*/  FMUL.FTZ R156, R186, R114 ;  /* 0x00000072ba9c7220 */ /* 0x000fe20000410000 */
[----:B------:R-:W-:Y:S01]  /*8120*/  FADD.FTZ R210, -R81, R210 ;  /* 0x000000d251d27221 */ /* 0x000fe20000010100 */
[----:B------:R-:W-:Y:S01]  /*8130*/  FMUL.FTZ R171, R215, R162 ;  /* 0x000000a2d7ab7220 */ /* 0x000fe20000410000 */
[----:B------:R-:W-:Y:S01]  /*8140*/  FADD.FTZ R164, R169, R164 ;  /* 0x000000a4a9a47221 */ /* 0x000fe20000010000 */
[----:B------:R-:W-:Y:S01]  /*8150*/  FADD.FTZ R53, R53, R160 ;  /* 0x000000a035357221 */ /* 0x000fe20000010000 */
[----:B------:R-:W-:Y:S01]  /*8160*/  FMUL.FTZ R173, R215, R156 ;  /* 0x0000009cd7ad7220 */ /* 0x000fe20000410000 */
[----:B------:R-:W-:Y:S01]  /*8170*/  FFMA.FTZ R160, R156, R210, R171 ;  /* 0x000000d29ca07223 */ /* 0x000fe200000100ab */
[----:B------:R-:W-:Y:S01]  /*8180*/  FADD.FTZ R164, R164, R165 ;  /* 0x000000a5a4a47221 */ /* 0x000fe20000010000 */
[-C--:B------:R-:W-:Y:S01]  /*8190*/  FMUL.FTZ R165, R185, R111.reuse ;  /* 0x0000006fb9a57220 */ /* 0x080fe20000410000 */
[----:B------:R-:W-:Y:S01]  /*81a0*/  FFMA.FTZ R173, R210, R162, -R173 ;  /* 0x000000a2d2ad7223 */ /* 0x000fe200000108ad */
[----:B------:R-:W-:Y:S01]  /*81b0*/  FADD.FTZ R53, R53, R160 ;  /* 0x000000a035357221 */ /* 0x000fe20000010000 */
[----:B------:R-:W-:Y:S01]  /*81c0*/  FADD.FTZ R229, -R80, R229 ;  /* 0x000000e550e57221 */ /* 0x000fe20000010100 */
[----:B------:R-:W-:Y:S01]  /*81d0*/  FMUL.FTZ R160, R2, R111 ;  /* 0x0000006f02a07220 */ /* 0x000fe20000410000 */
[----:B------:R-:W-:Y:S01]  /*81e0*/  FMUL.FTZ R162, R228, R165 ;  /* 0x000000a5e4a27220 */ /* 0x000fe20000410000 */
[----:B------:R-:W-:Y:S01]  /*81f0*/  FADD.FTZ R164, R164, R173 ;  /* 0x000000ada4a47221 */ /* 0x000fe20000010000 */
[----:B------:R-:W-:Y:S01]  /*8200*/  FMUL.FTZ R171, R3, UR31 ;  /* 0x0000001f03ab7c20 */ /* 0x000fe20008410000 */
[----:B------:R-:W-:Y:S01]  /*8210*/  FFMA.FTZ R166, R148, R227, R175 ;  /* 0x000000e394a67223 */ /* 0x000fe200000100af */
[-C--:B------:R-:W-:Y:S01]  /*8220*/  FFMA.FTZ R169, R229, R160.reuse, -R162 ;  /* 0x000000a0e5a97223 */ /* 0x080fe200000108a2 */
[----:B------:R-:W-:Y:S01]  /*8230*/  FMUL.FTZ R160, R228, R160 ;  /* 0x000000a0e4a07220 */ /* 0x000fe20000410000 */
[----:B------:R-:W-:Y:S01]  /*8240*/  FFMA.FTZ R171, R184, UR30, R171 ;  /* 0x0000001eb8ab7c23 */ /* 0x000fe200080100ab */
[----:B------:R-:W-:Y:S01]  /*8250*/  FMUL.FTZ R3, R185, UR31 ;  /* 0x0000001fb9037c20 */ /* 0x000fe20008410000 */
[----:B------:R-:W-:Y:S01]  /*8260*/  FADD.FTZ R169, R164, R169 ;  /* 0x000000a9a4a97221 */ /* 0x000fe20000010000 */
[----:B------:R-:W-:Y:S01]  /*8270*/  FFMA.FTZ R160, R165, R229, R160 ;  /* 0x000000e5a5a07223 */ /* 0x000fe200000100a0 */
[----:B------:R-:W-:Y:S01]  /*8280*/  FFMA.FTZ R162, R171, R227, R158 ;  /* 0x000000e3aba27223 */ /* 0x000fe2000001009e */
[C---:B------:R-:W-:Y:S01]  /*8290*/  FFMA.FTZ R3, R2.reuse, UR30, -R3 ;  /* 0x0000001e02037c23 */ /* 0x040fe20008010803 */
[----:B------:R-:W-:Y:S01]  /*82a0*/  FADD.FTZ R169, R169, R52 ;  /* 0x00000034a9a97221 */ /* 0x000fe20000010000 */
[----:B------:R-:W-:Y:S01]  /*82b0*/  FADD.FTZ R53, R53, R160 ;  /* 0x000000a035357221 */ /* 0x000fe20000010000 */
[----:B------:R-:W-:Y:S01]  /*82c0*/  FMUL.FTZ R158, R2, UR31 ;  /* 0x0000001f029e7c20 */ /* 0x000fe20008410000 */
[C---:B------:R-:W-:Y:S01]  /*82d0*/  FMUL.FTZ R2, R186.reuse, UR31 ;  /* 0x0000001fba027c20 */ /* 0x040fe20008410000 */
[----:B------:R-:W0:Y:S01]  /*82e0*/  SHFL.DOWN PT, R173, R54, 0x1, 0x1f ;  /* 0x08201f0036ad7f89 */ /* 0x000e2200000e0000 */
[----:B------:R-:W-:Y:S01]  /*82f0*/  FADD.FTZ R52, R53, R166 ;  /* 0x000000a635347221 */ /* 0x000fe20000010000 */
[----:B------:R-:W-:Y:S01]  /*8300*/  MOV R53, R169 ;  /* 0x000000a900357202 */ /* 0x000fe20000000f00 */
[C---:B------:R-:W-:Y:S01]  /*8310*/  FFMA.FTZ R2, R57.reuse, UR30, -R2 ;  /* 0x0000001e39027c23 */ /* 0x040fe20008010802 */
[----:B------:R-:W1:Y:S01]  /*8320*/  SHFL.DOWN PT, R164, R55, 0x1, 0x1f ;  /* 0x08201f0037a47f89 */ /* 0x000e6200000e0000 */
[----:B------:R-:W-:Y:S01]  /*8330*/  FMUL.FTZ R57, R57, UR31 ;  /* 0x0000001f39397c20 */ /* 0x000fe20008410000 */
[----:B------:R-:W-:Y:S01]  /*8340*/  FFMA.FTZ R158, R185, UR30, R158 ;  /* 0x0000001eb99e7c23 */ /* 0x000fe2000801009e */
[----:B------:R-:W-:Y:S01]  /*8350*/  FMUL.FTZ R2, R215, R2 ;  /* 0x00000002d7027220 */ /* 0x000fe20000410000 */
[----:B------:R-:W2:Y:S01]  /*8360*/  SHFL.DOWN PT, R160, R169, 0x1, 0x1f ;  /* 0x08201f00a9a07f89 */ /* 0x000ea200000e0000 */
[----:B------:R-:W-:Y:S01]  /*8370*/  FFMA.FTZ R57, R186, UR30, R57 ;  /* 0x0000001eba397c23 */ /* 0x000fe20008010039 */
[----:B------:R-:W-:Y:S01]  /*8380*/  FMUL.FTZ R3, R228, R3 ;  /* 0x00000003e4037220 */ /* 0x000fe20000410000 */
[----:B------:R-:W-:Y:S01]  /*8390*/  FFMA.FTZ R184, R39, R184, R162 ;  /* 0x000000b827b87223 */ /* 0x000fe200000100a2 */
[----:B------:R-:W3:Y:S01]  /*83a0*/  SHFL.DOWN PT, R171, R52, 0x1, 0x1f ;  /* 0x08201f0034ab7f89 */ /* 0x000ee200000e0000 */
[----:B------:R-:W-:Y:S01]  /*83b0*/  FFMA.FTZ R2, R57, R210, R2 ;  /* 0x000000d239027223 */ /* 0x000fe20000010002 */
[----:B------:R-:W-:Y:S01]  /*83c0*/  FFMA.FTZ R229, R158, R229, R3 ;  /* 0x000000e59ee57223 */ /* 0x000fe20000010003 */
[----:B------:R-:W-:Y:S01]  /*83d0*/  FMUL.FTZ R3, R187, UR31 ;  /* 0x0000001fbb037c20 */ /* 0x000fe20008410000 */
[----:B------:R-:W-:Y:S01]  /*83e0*/  FADD.FTZ R11, R148, R11 ;  /* 0x0000000b940b7221 */ /* 0x000fe20000010000 */
[----:B------:R-:W-:Y:S01]  /*83f0*/  FFMA.FTZ R186, R37, R186, R2 ;  /* 0x000000ba25ba7223 */ /* 0x000fe20000010002 */
[----:B------:R-:W-:Y:S01]  /*8400*/  FMUL.FTZ R2, R188, UR31 ;  /* 0x0000001fbc027c20 */ /* 0x000fe20008410000 */
[C---:B------:R-:W-:Y:S01]  /*8410*/  FFMA.FTZ R3, R56.reuse, UR30, -R3 ;  /* 0x0000001e38037c23 */ /* 0x040fe20008010803 */
[----:B------:R-:W-:Y:S01]  /*8420*/  FMUL.FTZ R56, R56, UR31 ;  /* 0x0000001f38387c20 */ /* 0x000fe20008410000 */
[----:B------:R-:W-:Y:S01]  /*8430*/  FFMA.FTZ R185, R38, R185, R229 ;  /* 0x000000b926b97223 */ /* 0x000fe200000100e5 */
[C---:B------:R-:W-:Y:S01]  /*8440*/  FFMA.FTZ R2, R59.reuse, UR30, -R2 ;  /* 0x0000001e3b027c23 */ /* 0x040fe20008010802 */
[----:B------:R-:W-:Y:S01]  /*8450*/  FMUL.FTZ R59, R59, UR31 ;  /* 0x0000001f3b3b7c20 */ /* 0x000fe20008410000 */
[----:B0-----:R-:W-:Y:S01]  /*8460*/  @!P1 FADD.FTZ R54, R54, R173 ;  /* 0x000000ad36369221 */ /* 0x001fe20000010000 */
[----:B------:R-:W-:Y:S01]  /*8470*/  FMUL.FTZ R208, R208, R3 ;  /* 0x00000003d0d07220 */ /* 0x000fe20000410000 */
[----:B------:R-:W-:Y:S01]  /*8480*/  FMUL.FTZ R77, R77, R2 ;  /* 0x000000024d4d7220 */ /* 0x000fe20000410000 */
[----:B------:R-:W-:Y:S01]  /*8490*/  FFMA.FTZ R2, R188, UR30, R59 ;  /* 0x0000001ebc027c23 */ /* 0x000fe2000801003b */
[----:B-1----:R-:W-:Y:S01]  /*84a0*/  @!P1 FADD.FTZ R55, R55, R164 ;  /* 0x000000a437379221 */ /* 0x002fe20000010000 */
[----:B------:R-:W0:Y:S01]  /*84b0*/  SHFL.DOWN PT, R169, R54, 0x2, 0x1f ;  /* 0x08401f0036a97f89 */ /* 0x000e2200000e0000 */
[----:B------:R-:W-:Y:S01]  /*84c0*/  FFMA.FTZ R3, R187, UR30, R56 ;  /* 0x0000001ebb037c23 */ /* 0x000fe20008010038 */
[----:B------:R-:W-:Y:S01]  /*84d0*/  FFMA.FTZ R56, R2, R167, R77 ;  /* 0x000000a702387223 */ /* 0x000fe2000001004d */
[----:B--2---:R-:W-:Y:S01]  /*84e0*/  @!P1 FADD.FTZ R53, R53, R160 ;  /* 0x000000a035359221 */ /* 0x004fe20000010000 */
[----:B------:R-:W-:Y:S01]  /*84f0*/  FMUL.FTZ R2, R190, UR31 ;  /* 0x0000001fbe027c20 */ /* 0x000fe20008410000 */
[----:B------:R-:W1:Y:S01]  /*8500*/  SHFL.DOWN PT, R160, R55, 0x2, 0x1f ;  /* 0x08401f0037a07f89 */ /* 0x000e6200000e0000 */
[----:B------:R-:W-:Y:S01]  /*8510*/  FFMA.FTZ R57, R3, R212, R208 ;  /* 0x000000d403397223 */ /* 0x000fe200000100d0 */
[----:B---3--:R-:W-:Y:S01]  /*8520*/  @!P1 FADD.FTZ R52, R171, R52 ;  /* 0x00000034ab349221 */ /* 0x008fe20000010000 */
[----:B------:R-:W-:Y:S01]  /*8530*/  ISETP.GT.AND P1, PT, R133, 0x1d, PT ;  /* 0x0000001d8500780c */ /* 0x000fe20003f24270 */
[----:B------:R-:W2:Y:S01]  /*8540*/  SHFL.DOWN PT, R158, R53, 0x2, 0x1f ;  /* 0x08401f00359e7f89 */ /* 0x000ea200000e0000 */
[----:B------:R-:W-:Y:S01]  /*8550*/  FMUL.FTZ R3, R189, UR31 ;  /* 0x0000001fbd037c20 */ /* 0x000fe20008410000 */
[C---:B------:R-:W-:Y:S01]  /*8560*/  FFMA.FTZ R2, R61.reuse, UR30, -R2 ;  /* 0x0000001e3d027c23 */ /* 0x040fe20008010802 */
[----:B------:R-:W-:Y:S01]  /*8570*/  FFMA.FTZ R187, R36, R187, R57 ;  /* 0x000000bb24bb7223 */ /* 0x000fe20000010039 */
[----:B------:R-:W3:Y:S01]  /*8580*/  SHFL.DOWN PT, R59, R52, 0x2, 0x1f ;  /* 0x08401f00343b7f89 */ /* 0x000ee200000e0000 */
[C---:B------:R-:W-:Y:S01]  /*8590*/  FFMA.FTZ R3, R58.reuse, UR30, -R3 ;  /* 0x0000001e3a037c23 */ /* 0x040fe20008010803 */
[----:B------:R-:W-:Y:S01]  /*85a0*/  FMUL.FTZ R58, R58, UR31 ;  /* 0x0000001f3a3a7c20 */ /* 0x000fe20008410000 */
[----:B------:R-:W-:Y:S01]  /*85b0*/  FMUL.FTZ R61, R61, UR31 ;  /* 0x0000001f3d3d7c20 */ /* 0x000fe20008410000 */
[----:B------:R-:W-:Y:S01]  /*85c0*/  FMUL.FTZ R201, R201, R2 ;  /* 0x00000002c9c97220 */ /* 0x000fe20000410000 */
[----:B------:R-:W-:Y:S01]  /*85d0*/  FMUL.FTZ R76, R76, R3 ;  /* 0x000000034c4c7220 */ /* 0x000fe20000410000 */
[----:B------:R-:W-:Y:S01]  /*85e0*/  FFMA.FTZ R57, R189, UR30, R58 ;  /* 0x0000001ebd397c23 */ /* 0x000fe2000801003a */
[----:B------:R-:W-:Y:S01]  /*85f0*/  FFMA.FTZ R2, R190, UR30, R61 ;  /* 0x0000001ebe027c23 */ /* 0x000fe2000801003d */
[----:B------:R-:W-:Y:S01]  /*8600*/  FFMA.FTZ R188, R43, R188, R56 ;  /* 0x000000bc2bbc7223 */ /* 0x000fe20000010038 */
[----:B------:R-:W-:Y:S01]  /*8610*/  FMUL.FTZ R3, R191, UR31 ;  /* 0x0000001fbf037c20 */ /* 0x000fe20008410000 */
[----:B------:R-:W-:Y:S01]  /*8620*/  FFMA.FTZ R57, R57, R216, R76 ;  /* 0x000000d839397223 */ /* 0x000fe2000001004c */
[----:B0-----:R-:W-:Y:S01]  /*8630*/  @!P1 FADD.FTZ R54, R54, R169 ;  /* 0x000000a936369221 */ /* 0x001fe20000010000 */
[----:B------:R-:W-:Y:S01]  /*8640*/  FFMA.FTZ R56, R2, R217, R201 ;  /* 0x000000d902387223 */ /* 0x000fe200000100c9 */
[----:B------:R-:W-:Y:S01]  /*8650*/  FMUL.FTZ R2, R192, UR31 ;  /* 0x0000001fc0027c20 */ /* 0x000fe20008410000 */
[C---:B------:R-:W-:Y:S01]  /*8660*/  FFMA.FTZ R3, R60.reuse, UR30, -R3 ;  /* 0x0000001e3c037c23 */ /* 0x040fe20008010803 */
[----:B------:R-:W-:Y:S01]  /*8670*/  FMUL.FTZ R60, R60, UR31 ;  /* 0x0000001f3c3c7c20 */ /* 0x000fe20008410000 */
        /* <DEDUP_REMOVED lines=11> */
[----:B------:R-:W-:Y:S01]  /*8730*/  FMUL.FTZ R203, R203, R2 ;  /* 0x00000002cbcb7220 */ /* 0x000fe20000410000 */
[----:B------:R-:W-:Y:S01]  /*8740*/  FFMA.FTZ R2, R192, UR30, R63 ;  /* 0x0000001ec0027c23 */ /* 0x000fe2000801003f */
[----:B------:R-:W3:Y:S01]  /*8750*/  SHFL.DOWN PT, R59, R52, 0x4, 0x1f ;  /* 0x08801f00343b7f89 */ /* 0x000ee200000e0000 */
[----:B------:R-:W-:Y:S01]  /*8760*/  FFMA.FTZ R3, R3, R218, R202 ;  /* 0x000000da03037223 */ /* 0x000fe200000100ca */
[----:B------:R-:W-:Y:S01]  /*8770*/  FFMA.FTZ R190, R41, R190, R56 ;  /* 0x000000be29be7223 */ /* 0x000fe20000010038 */
[----:B------:R-:W-:Y:S01]  /*8780*/  FFMA.FTZ R56, R2, R219, R203 ;  /* 0x000000db02387223 */ /* 0x000fe200000100cb */
[----:B------:R-:W-:Y:S01]  /*8790*/  FMUL.FTZ R2, R194, UR31 ;  /* 0x0000001fc2027c20 */ /* 0x000fe20008410000 */
[----:B------:R-:W-:Y:S01]  /*87a0*/  FFMA.FTZ R191, R40, R191, R3 ;  /* 0x000000bf28bf7223 */ /* 0x000fe20000010003 */
[----:B------:R-:W-:Y:S01]  /*87b0*/  FMUL.FTZ R3, R195, UR31 ;  /* 0x0000001fc3037c20 */ /* 0x000fe20008410000 */
[----:B------:R-:W-:Y:S01]  /*87c0*/  FFMA.FTZ R192, R47, R192, R56 ;  /* 0x000000c02fc07223 */ /* 0x000fe20000010038 */
[C---:B------:R-:W-:Y:S01]  /*87d0*/  FFMA.FTZ R2, R145.reuse, UR30, -R2 ;  /* 0x0000001e91027c23 */ /* 0x040fe20008010802 */
[----:B------:R-:W-:Y:S01]  /*87e0*/  FMUL.FTZ R145, R145, UR31 ;  /* 0x0000001f91917c20 */ /* 0x000fe20008410000 */
[C---:B------:R-:W-:Y:S01]  /*87f0*/  FFMA.FTZ R3, R146.reuse, UR30, -R3 ;  /* 0x0000001e92037c23 */ /* 0x040fe20008010803 */
[----:B------:R-:W-:Y:S01]  /*8800*/  FMUL.FTZ R146, R146, UR31 ;  /* 0x0000001f92927c20 */ /* 0x000fe20008410000 */
[----:B0-----:R-:W-:Y:S01]  /*8810*/  @!P1 FADD.FTZ R54, R54, R61 ;  /* 0x0000003d36369221 */ /* 0x001fe20000010000 */
[----:B------:R-:W-:Y:S01]  /*8820*/  FMUL.FTZ R205, R205, R2 ;  /* 0x00000002cdcd7220 */ /* 0x000fe20000410000 */
[----:B------:R-:W-:Y:S01]  /*8830*/  FFMA.FTZ R56, R194, UR30, R145 ;  /* 0x0000001ec2387c23 */ /* 0x000fe20008010091 */
[----:B------:R-:W-:Y:S01]  /*8840*/  FMUL.FTZ R206, R206, R3 ;  /* 0x00000003cece7220 */ /* 0x000fe20000410000 */
[----:B-1----:R-:W-:Y:S01]  /*8850*/  @!P1 FADD.FTZ R55, R55, R76 ;  /* 0x0000004c37379221 */ /* 0x002fe20000010000 */
[----:B------:R-:W0:Y:S01]  /*8860*/  SHFL.DOWN PT, R61, R54, 0x8, 0x1f ;  /* 0x09001f00363d7f89 */ /* 0x000e2200000e0000 */
[----:B------:R-:W-:Y:S01]  /*8870*/  FMUL.FTZ R2, R149, UR31 ;  /* 0x0000001f95027c20 */ /* 0x000fe20008410000 */
[----:B------:R-:W-:Y:S01]  /*8880*/  FFMA.FTZ R3, R195, UR30, R146 ;  /* 0x0000001ec3037c23 */ /* 0x000fe20008010092 */
[----:B--2---:R-:W-:Y:S01]  /*8890*/  @!P1 FADD.FTZ R53, R53, R58 ;  /* 0x0000003a35359221 */ /* 0x004fe20000010000 */
[----:B------:R-:W1:Y:S01]  /*88a0*/  SHFL.DOWN PT, R76, R55, 0x8, 0x1f ;  /* 0x09001f00374c7f89 */ /* 0x000e6200000e0000 */
[----:B------:R-:W-:Y:S01]  /*88b0*/  FFMA.FTZ R56, R56, R159, R205 ;  /* 0x0000009f38387223 */ /* 0x000fe200000100cd */
[----:B------:R-:W-:Y:S01]  /*88c0*/  FFMA.FTZ R2, R147, UR30, -R2 ;  /* 0x0000001e93027c23 */ /* 0x000fe20008010802 */
[----:B---3--:R-:W-:Y:S01]  /*88d0*/  @!P1 FADD.FTZ R52, R52, R59 ;  /* 0x0000003b34349221 */ /* 0x008fe20000010000 */
[----:B------:R-:W2:Y:S01]  /*88e0*/  SHFL.DOWN PT, R60, R53, 0x8, 0x1f ;  /* 0x09001f00353c7f89 */ /* 0x000ea200000e0000 */
[----:B------:R-:W-:Y:S01]  /*88f0*/  FFMA.FTZ R3, R3, R222, R206 ;  /* 0x000000de03037223 */ /* 0x000fe200000100ce */
[----:B------:R-:W-:Y:S01]  /*8900*/  ISETP.GT.AND P1, PT, R133, 0x17, PT ;  /* 0x000000178500780c */ /* 0x000fe20003f24270 */
[----:B------:R-:W-:Y:S01]  /*8910*/  FFMA.FTZ R194, R45, R194, R56 ;  /* 0x000000c22dc27223 */ /* 0x000fe20000010038 */
[----:B------:R-:W3:Y:S01]  /*8920*/  SHFL.DOWN PT, R59, R52, 0x8, 0x1f ;  /* 0x09001f00343b7f89 */ /* 0x000ee200000e0000 */
[----:B------:R-:W-:Y:S01]  /*8930*/  FMUL.FTZ R56, R197, UR31 ;  /* 0x0000001fc5387c20 */ /* 0x000fe20008410000 */
[----:B------:R-:W-:Y:S01]  /*8940*/  FMUL.FTZ R207, R207, R2 ;  /* 0x00000002cfcf7220 */ /* 0x000fe20000410000 */
[----:B------:R-:W-:Y:S01]  /*8950*/  FFMA.FTZ R195, R44, R195, R3 ;  /* 0x000000c32cc37223 */ /* 0x000fe20000010003 */
[----:B------:R-:W-:Y:S01]  /*8960*/  FMUL.FTZ R2, R198, UR31 ;  /* 0x0000001fc6027c20 */ /* 0x000fe20008410000 */
[----:B------:R-:W-:Y:S01]  /*8970*/  FMUL.FTZ R3, R200, UR31 ;  /* 0x0000001fc8037c20 */ /* 0x000fe20008410000 */
[----:B------:R-:W-:Y:S01]  /*8980*/  FFMA.FTZ R58, R181, UR30, -R56 ;  /* 0x0000001eb53a7c23 */ /* 0x000fe20008010838 */
[----:B------:R-:W-:Y:S01]  /*8990*/  FFMA.FTZ R189, R42, R189, R57 ;  /* 0x000000bd2abd7223 */ /* 0x000fe20000010039 */
[----:B------:R-:W-:Y:S01]  /*89a0*/  FFMA.FTZ R56, R151, UR30, -R2 ;  /* 0x0000001e97387c23 */ /* 0x000fe20008010802 */
[----:B------:R-:W-:Y:S01]  /*89b0*/  FMUL.FTZ R57, R193, UR31 ;  /* 0x0000001fc1397c20 */ /* 0x000fe20008410000 */
[C---:B------:R-:W-:Y:S01]  /*89c0*/  FFMA.FTZ R2, R138.reuse, UR30, -R3 ;  /* 0x0000001e8a027c23 */ /* 0x040fe20008010803 */
[----:B------:R-:W-:Y:S01]  /*89d0*/  FMUL.FTZ R3, R138, UR31 ;  /* 0x0000001f8a037c20 */ /* 0x000fe20008410000 */
[----:B0-----:R-:W-:Y:S01]  /*89e0*/  @!P1 FADD.FTZ R54, R54, R61 ;  /* 0x0000003d36369221 */ /* 0x001fe20000010000 */
[C---:B------:R-:W-:Y:S01]  /*89f0*/  FFMA.FTZ R57, R62.reuse, UR30, -R57 ;  /* 0x0000001e3e397c23 */ /* 0x040fe20008010839 */
[----:B------:R-:W-:Y:S01]  /*8a00*/  FMUL.FTZ R213, R213, R2 ;  /* 0x00000002d5d57220 */ /* 0x000fe20000410000 */
[----:B------:R-:W-:Y:S01]  /*8a10*/  FMUL.FTZ R62, R62, UR31 ;  /* 0x0000001f3e3e7c20 */ /* 0x000fe20008410000 */
[----:B------:R-:W-:Y:S01]  /*8a20*/  FMUL.FTZ R2, R181, UR31 ;  /* 0x0000001fb5027c20 */ /* 0x000fe20008410000 */
[----:B-1----:R-:W-:Y:S01]  /*8a30*/  @!P1 FADD.FTZ R55, R55, R76 ;  /* 0x0000004c37379221 */ /* 0x002fe20000010000 */
[----:B------:R-:W-:Y:S01]  /*8a40*/  FMUL.FTZ R209, R209, R58 ;  /* 0x0000003ad1d17220 */ /* 0x000fe20000410000 */
[----:B------:R-:W-:Y:S01]  /*8a50*/  FMUL.FTZ R204, R204, R57 ;  /* 0x00000039cccc7220 */ /* 0x000fe20000410000 */
        /* <DEDUP_REMOVED lines=10> */
[----:B------:R-:W-:Y:S01]  /*8b00*/  FMUL.FTZ R151, R151, UR31 ;  /* 0x0000001f97977c20 */ /* 0x000fe20008410000 */
[----:B------:R-:W-:Y:S01]  /*8b10*/  FFMA.FTZ R57, R57, R220, R204 ;  /* 0x000000dc39397223 */ /* 0x000fe200000100cc */
[----:B------:R-:W-:Y:S01]  /*8b20*/  FFMA.FTZ R60, R149, UR30, R56 ;  /* 0x0000001e953c7c23 */ /* 0x000fe20008010038 */
[----:B------:R-:W2:Y:S01]  /*8b30*/  SHFL.DOWN PT, R62, R53, 0x10, 0x1f ;  /* 0x0a001f00353e7f89 */ /* 0x000ea200000e0000 */
[----:B------:R-:W-:Y:S01]  /*8b40*/  FFMA.FTZ R56, R198, UR30, R151 ;  /* 0x0000001ec6387c23 */ /* 0x000fe20008010097 */
        /* <DEDUP_REMOVED lines=61> */
.L_x_9743:
[----:B------:R-:W-:Y:S05]  /*8f20*/  BSYNC B0 ;  /* 0x0000000000007941 */ /* 0x000fea0003800000 */
.L_x_9742:
[----:B------:R-:W-:-:S04]  /*8f30*/  IADD3 R78, R78, 0x1, RZ ;  /* 0x000000014e4e7810 */ /* 0x000fc80007ffe0ff */
[----:B------:R-:W-:-:S13]  /*8f40*/  ISETP.GE.AND P0, PT, R78, UR33, PT ;  /* 0x000000214e007c0c */ /* 0x000fda000bf06270 */
[----:B------:R-:W-:Y:S05]  /*8f50*/  @!P0 BRA `(.L_x_9744) ;  /* 0xffffffa400488947 */ /* 0x000fea000383ffff */
.L_x_9713:
[----:B------:R-:W-:Y:S01]  /*8f60*/  BAR.SYNC.DEFER_BLOCKING 0x0 ;  /* 0x0000000000007b1d */ /* 0x000fe20000010000 */
[----:B------:R-:W-:Y:S01]  /*8f70*/  HFMA2.MMA R2, -RZ, RZ, 0, 9.5367431640625e-07 ;  /* 0x00000010ff027435 */ /* 0x000fe200000001ff */
[C---:B------:R-:W-:Y:S02]  /*8f80*/  LOP3.LUT R69, R128.reuse, 0x1f, R130, 0xf8, !PT ;  /* 0x0000001f80457812 */ /* 0x040fe400078ef882 */
[----:B------:R-:W-:Y:S02]  /*8f90*/  IADD3 R0, R128, R133, RZ ;  /* 0x0000008580007210 */ /* 0x000fe40007ffe0ff */
[----:B------:R-:W-:Y:S01]  /*8fa0*/  IADD3 R76, R129, -0x1, RZ ;  /* 0xffffffff814c7810 */ /* 0x000fe20007ffe0ff */
[----:B------:R-:W-:-:S04]  /*8fb0*/  ULDC.64 UR8, c[0x0][0x390] ;  /* 0x0000e40000087ab9 */ /* 0x000fc80000000a00 */
[----:B------:R-:W-:-:S05]  /*8fc0*/  IMAD.WIDE R2, R69, R2, UR6 ;  /* 0x0000000645027e25 */ /* 0x000fca000f8e0202 */
[----:B------:R-:W2:Y:S04]  /*8fd0*/  LDG.E.128 R36, desc[UR12][R2.64] ;  /* 0x0000000c02247981 */ /* 0x000ea8000c1e1d00 */
[----:B------:R-:W3:Y:S04]  /*8fe0*/  LDG.E.128 R40, desc[UR12][R2.64+0x200] ;  /* 0x0002000c02287981 */ /* 0x000ee8000c1e1d00 */
[----:B------:R-:W4:Y:S04]  /*8ff0*/  LDG.E.128 R44, desc[UR12][R2.64+0x400] ;  /* 0x0004000c022c7981 */ /* 0x000f28000c1e1d00 */
[----:B------:R-:W5:Y:S01]  /*9000*/  LDG.E.128 R48, desc[UR12][R2.64+0x600] ;  /* 0x0006000c02307981 */ /* 0x000f62000c1e1d00 */
        /* <DEDUP_REMOVED lines=9> */
[----:B----4-:R-:W-:Y:S04]  /*90a0*/  STS.128 [R68+0x400], R44 ;  /* 0x0004002c44007388 */ /* 0x010fe80000000c00 */
[----:B-----5:R-:W-:Y:S01]  /*90b0*/  STS.128 [R68+0x600], R48 ;  /* 0x0006003044007388 */ /* 0x020fe20000000c00 */
[----:B------:R-:W-:-:S03]  /*90c0*/  NOP ;  /* 0x0000000000007918 */ /* 0x000fc60000000000 */
[----:B01----:R-:W0:Y:S04]  /*90d0*/  LDS.128 R52, [R60+0x10] ;  /* 0x000010003c347984 */ /* 0x003e280000000c00 */
[----:B------:R-:W1:Y:S04]  /*90e0*/  LDS.128 R56, [R60+0x20] ;  /* 0x000020003c387984 */ /* 0x000e680000000c00 */
[----:B------:R-:W2:Y:S01]  /*90f0*/  LDS.128 R36, [R60] ;  /* 0x000000003c247984 */ /* 0x000ea20000000c00 */
        /* <DEDUP_REMOVED lines=21> */
[----:B------:R-:W-:Y:S01]  /*9250*/  @!P2 FMUL.FTZ R40, R55, -1.4426950216293334961 ;  /* 0xbfb8aa3b3728a820 */ /* 0x000fe20000410000 */
[----:B------:R-:W-:Y:S01]  /*9260*/  @!P6 FMUL.FTZ R41, R56, -1.4426950216293334961 ;  /* 0xbfb8aa3b3829e820 */ /* 0x000fe20000410000 */
[----:B------:R-:W1:Y:S03]  /*9270*/  LDC.64 R52, c[0x0][0x388] ;  /* 0x0000e200ff347b82 */ /* 0x000e660000000a00 */
[----:B------:R-:W-:-:S02]  /*9280*/  @!P5 FMUL.FTZ R46, R57, -1.4426950216293334961 ;  /* 0xbfb8aa3b392ed820 */ /* 0x000fc40000410000 */
[----:B------:R-:W2:Y:S08]  /*9290*/  @!P3 MUFU.EX2 R3, R3 ;  /* 0x000000030003b308 */ /* 0x000eb00000000800 */
[----:B------:R-:W3:Y:S01]  /*92a0*/  @!P0 MUFU.EX2 R2, R2 ;  /* 0x0000000200028308 */ /* 0x000ee20000000800 */
[----:B0-----:R-:W-:-:S07]  /*92b0*/  @!P1 FADD.FTZ R0, R0, 1 ;  /* 0x3f80000000009421 */ /* 0x001fce0000010000 */
[----:B------:R0:W4:Y:S01]  /*92c0*/  @!P1 MUFU.RCP R43, R0 ;  /* 0x00000000002b9308 */ /* 0x0001220000001000 */
[----:B--2---:R-:W-:-:S07]  /*92d0*/  @!P3 FADD.FTZ R3, R3, 1 ;  /* 0x3f8000000303b421 */ /* 0x004fce0000010000 */
[----:B------:R-:W-:Y:S01]  /*92e0*/  @!P2 MUFU.EX2 R44, R40 ;  /* 0x00000028002ca308 */ /* 0x000fe20000000800 */
[----:B---3--:R-:W-:Y:S01]  /*92f0*/  @!P0 FADD.FTZ R2, R2, 1 ;  /* 0x3f80000002028421 */ /* 0x008fe20000010000 */
[----:B0-----:R-:W-:-:S06]  /*9300*/  @!P4 FMUL.FTZ R0, R58, -1.4426950216293334961 ;  /* 0xbfb8aa3b3a00c820 */ /* 0x001fcc0000410000 */
[----:B------:R0:W2:Y:S01]  /*9310*/  @!P6 MUFU.EX2 R45, R41 ;  /* 0x00000029002de308 */ /* 0x0000a20000000800 */
[----:B----4-:R-:W-:Y:S01]  /*9320*/  @!P1 FMUL.FTZ R24, R24, R43 ;  /* 0x0000002b18189220 */ /* 0x010fe20000410000 */
[----:B------:R-:W-:-:S06]  /*9330*/  FSETP.GTU.FTZ.AND P1, PT, R59, 20, PT ;  /* 0x41a000003b00780b */ /* 0x000fcc0003f3c000 */
[----:B------:R-:W3:Y:S01]  /*9340*/  @!P3 MUFU.RCP R3, R3 ;  /* 0x000000030003b308 */ /* 0x000ee20000001000 */
[----:B0-----:R-:W0:Y:S01]  /*9350*/  LDS.128 R40, [R60+0x30] ;  /* 0x000030003c287984 */ /* 0x001e220000000c00 */
[----:B------:R-:W-:Y:S05]  /*9360*/  BAR.SYNC.DEFER_BLOCKING 0x0 ;  /* 0x0000000000007b1d */ /* 0x000fea0000010000 */
[----:B------:R-:W-:Y:S01]  /*9370*/  @!P1 FMUL.FTZ R36, R59, -1.4426950216293334961 ;  /* 0xbfb8aa3b3b249820 */ /* 0x000fe20000410000 */
[----:B--2---:R-:W-:Y:S01]  /*9380*/  @!P6 FADD.FTZ R45, R45, 1 ;  /* 0x3f8000002d2de421 */ /* 0x004fe20000010000 */
[----:B------:R-:W2:Y:S01]  /*9390*/  @!P0 MUFU.RCP R2, R2 ;  /* 0x0000000200028308 */ /* 0x000ea20000001000 */
[----:B---3--:R-:W-:Y:S01]  /*93a0*/  @!P3 FMUL.FTZ R26, R26, R3 ;  /* 0x000000031a1ab220 */ /* 0x008fe20000410000 */
[----:B------:R-:W-:-:S06]  /*93b0*/  FSETP.GTU.FTZ.AND P3, PT, R37, 20, PT ;  /* 0x41a000002500780b */ /* 0x000fcc0003f7c000 */
[----:B------:R-:W3:Y:S01]  /*93c0*/  @!P4 MUFU.EX2 R47, R0 ;  /* 0x00000000002fc308 */ /* 0x000ee20000000800 */
[----:B------:R-:W-:-:S07]  /*93d0*/  @!P2 FADD.FTZ R3, R44, 1 ;  /* 0x3f8000002c03a421 */ /* 0x000fce0000010000 */
[----:B------:R-:W4:Y:S01]  /*93e0*/  @!P2 MUFU.RCP R50, R3 ;  /* 0x000000030032a308 */ /* 0x000f220000001000 */
[----:B--2---:R-:W-:Y:S01]  /*93f0*/  @!P0 FMUL.FTZ R25, R25, R2 ;  /* 0x0000000219198220 */ /* 0x004fe20000410000 */
[----:B------:R-:W-:Y:S01]  /*9400*/  FSETP.GTU.FTZ.AND P0, PT, R49, 20, PT ;  /* 0x41a000003100780b */ /* 0x000fe20003f1c000 */
[----:B------:R-:W-:-:S05]  /*9410*/  @!P3 FMUL.FTZ R2, R37, -1.4426950216293334961 ;  /* 0xbfb8aa3b2502b820 */ /* 0x000fca0000410000 */
[----:B------:R2:W5:Y:S01]  /*9420*/  @!P1 MUFU.EX2 R48, R36 ;  /* 0x0000002400309308 */ /* 0x0005620000000800 */
[----:B---3--:R-:W-:Y:S01]  /*9430*/  @!P4 FADD.FTZ R47, R47, 1 ;  /* 0x3f8000002f2fc421 */ /* 0x008fe20000010000 */
[----:B0-----:R-:W-:-:S05]  /*9440*/  FADD.FTZ R51, R40, UR5 ;  /* 0x0000000528337e21 */ /* 0x001fca0008010000 */
[----:B------:R-:W-:Y:S01]  /*9450*/  @!P0 FMUL.FTZ R0, R49, -1.4426950216293334961 ;  /* 0xbfb8aa3b31008820 */ /* 0x000fe20000410000 */
[----:B------:R0:W3:Y:S01]  /*9460*/  @!P3 MUFU.EX2 R44, R2 ;  /* 0x00000002002cb308 */ /* 0x0000e20000000800 */
[----:B--2---:R-:W-:Y:S01]  /*9470*/  SHF.L.U32 R36, R76, 0xa, RZ ;  /* 0x0000000a4c247819 */ /* 0x004fe200000006ff */
[----:B-1----:R-:W-:Y:S02]  /*9480*/  IMAD R40, R52, UR15, RZ ;  /* 0x0000000f34287c24 */ /* 0x002fe4000f8e02ff */
[----:B----4-:R-:W-:Y:S01]  /*9490*/  @!P2 FMUL.FTZ R27, R27, R50 ;  /* 0x000000321b1ba220 */ /* 0x010fe20000410000 */
[----:B------:R-:W-:Y:S01]  /*94a0*/  FSETP.GTU.FTZ.AND P2, PT, R51, 20, PT ;  /* 0x41a000003300780b */ /* 0x000fe20003f5c000 */
[----:B------:R-:W-:Y:S01]  /*94b0*/  IMAD R50, R132, UR8, RZ ;  /* 0x0000000884327c24 */ /* 0x000fe2000f8e02ff */
[----:B------:R-:W-:Y:S01]  /*94c0*/  SHF.R.S32.HI R37, RZ, 0x1f, R36 ;  /* 0x0000001fff257819 */ /* 0x000fe20000011424 */
[----:B------:R-:W-:Y:S01]  /*94d0*/  IMAD R49, R53, UR14, R40 ;  /* 0x0000000e35317c24 */ /* 0x000fe2000f8e0228 */
[----:B------:R-:W1:Y:S01]  /*94e0*/  @!P5 MUFU.EX2 R46, R46 ;  /* 0x0000002e002ed308 */ /* 0x000e620000000800 */
[----:B------:R-:W-:Y:S01]  /*94f0*/  FADD.FTZ R54, R43, UR5 ;  /* 0x000000052b367e21 */ /* 0x000fe20008010000 */
[----:B-----5:R-:W-:Y:S01]  /*9500*/  @!P1 FADD.FTZ R48, R48, 1 ;  /* 0x3f80000030309421 */ /* 0x020fe20000010000 */
[----:B0-----:R-:W-:-:S02]  /*9510*/  IMAD.WIDE.U32 R2, R52, UR14, R36 ;  /* 0x0000000e34027c25 */ /* 0x001fc4000f8e0024 */
[----:B------:R-:W0:Y:S03]  /*9520*/  LDC.64 R52, c[0x0][0x3e0] ;  /* 0x0000f800ff347b82 */ /* 0x000e260000000a00 */
[----:B------:R-:W2:Y:S01]  /*9530*/  @!P0 MUFU.EX2 R0, R0 ;  /* 0x0000000000008308 */ /* 0x000ea20000000800 */
[----:B---3--:R-:W-:Y:S01]  /*9540*/  @!P3 FADD.FTZ R44, R44, 1 ;  /* 0x3f8000002c2cb421 */ /* 0x008fe20000010000 */
[----:B------:R-:W-:Y:S01]  /*9550*/  IADD3 R3, R3, R49, RZ ;  /* 0x0000003103037210 */ /* 0x000fe20007ffe0ff */
[----:B------:R-:W-:Y:S01]  /*9560*/  FADD.FTZ R49, R41, UR5 ;  /* 0x0000000529317e21 */ /* 0x000fe20008010000 */
[----:B------:R-:W-:Y:S01]  /*9570*/  @!P2 FMUL.FTZ R40, R51, -1.4426950216293334961 ;  /* 0xbfb8aa3b3328a820 */ /* 0x000fe20000410000 */
[C---:B------:R-:W-:Y:S02]  /*9580*/  IMAD R41, R139.reuse, UR9, R50 ;  /* 0x000000098b297c24 */ /* 0x040fe4000f8e0232 */
[----:B------:R-:W-:Y:S01]  /*9590*/  FADD.FTZ R51, R42, UR5 ;  /* 0x000000052a337e21 */ /* 0x000fe20008010000 */
[----:B------:R-:W-:Y:S01]  /*95a0*/  IMAD.WIDE.U32 R2, R139, UR8, R2 ;  /* 0x000000088b027c25 */ /* 0x000fe2000f8e0002 */
[----:B------:R-:W3:Y:S03]  /*95b0*/  @!P4 MUFU.RCP R47, R47 ;  /* 0x0000002f002fc308 */ /* 0x000ee60000001000 */
[----:B-1----:R-:W-:Y:S01]  /*95c0*/  @!P5 FADD.FTZ R46, R46, 1 ;  /* 0x3f8000002e2ed421 */ /* 0x002fe20000010000 */
[----:B------:R-:W-:Y:S01]  /*95d0*/  ULDC.64 UR8, c[0x0][0x3b0] ;  /* 0x0000ec0000087ab9 */ /* 0x000fe20000000a00 */
[----:B------:R-:W-:-:S03]  /*95e0*/  IADD3 R41, R3, R41, RZ ;  /* 0x0000002903297210 */ /* 0x000fc60007ffe0ff */
[----:B------:R-:W1:Y:S01]  /*95f0*/  @!P3 MUFU.RCP R44, R44 ;  /* 0x0000002c002cb308 */ /* 0x000e620000001000 */
[----:B--2---:R-:W-:-:S07]  /*9600*/  @!P0 FADD.FTZ R0, R0, 1 ;  /* 0x3f80000000008421 */ /* 0x004fce0000010000 */
[----:B------:R-:W2:Y:S01]  /*9610*/  @!P5 MUFU.RCP R46, R46 ;  /* 0x0000002e002ed308 */ /* 0x000ea20000001000 */
[----:B---3--:R-:W-:-:S07]  /*9620*/  @!P4 FMUL.FTZ R30, R30, R47 ;  /* 0x0000002f1e1ec220 */ /* 0x008fce0000410000 */
[----:B------:R3:W4:Y:S01]  /*9630*/  @!P0 MUFU.RCP R43, R0 ;  /* 0x00000000002b8308 */ /* 0x0007220000001000 */
[----:B-1----:R-:W-:Y:S01]  /*9640*/  @!P3 FMUL.FTZ R21, R21, R44 ;  /* 0x0000002c1515b220 */ /* 0x002fe20000410000 */
[----:B------:R-:W-:-:S04]  /*9650*/  LEA R44, R133, R128, 0x2 ;  /* 0x00000080852c7211 */ /* 0x000fc800078e10ff */
[----:B------:R-:W-:Y:S02]  /*9660*/  LEA R44, R44, R131, 0x4 ;  /* 0x000000832c2c7211 */ /* 0x000fe400078e20ff */
[----:B------:R-:W1:Y:S01]  /*9670*/  @!P6 MUFU.RCP R45, R45 ;  /* 0x0000002d002de308 */ /* 0x000e620000001000 */
[----:B--2---:R-:W-:Y:S01]  /*9680*/  @!P5 FMUL.FTZ R29, R29, R46 ;  /* 0x0000002e1d1dd220 */ /* 0x004fe20000410000 */
[----:B------:R-:W-:Y:S01]  /*9690*/  FSETP.GTU.FTZ.AND P5, PT, R51, 20, PT ;  /* 0x41a000003300780b */ /* 0x000fe20003fbc000 */
[----:B---3--:R-:W-:Y:S01]  /*96a0*/  FADD.FTZ R0, R38, UR5 ;  /* 0x0000000526007e21 */ /* 0x008fe20008010000 */
[----:B------:R2:W-:Y:S04]  /*96b0*/  STS.128 [R44], R4 ;  /* 0x000000042c007388 */ /* 0x0005e80000000c00 */
[----:B------:R0:W3:Y:S01]  /*96c0*/  @!P2 MUFU.EX2 R42, R40 ;  /* 0x00000028002aa308 */ /* 0x0000e20000000800 */
[----:B----4-:R-:W-:Y:S01]  /*96d0*/  @!P0 FMUL.FTZ R20, R20, R43 ;  /* 0x0000002b14148220 */ /* 0x010fe20000410000 */
[----:B------:R-:W-:Y:S01]  /*96e0*/  FADD.FTZ R43, R39, UR5 ;  /* 0x00000005272b7e21 */ /* 0x000fe20008010000 */
[----:B------:R-:W-:Y:S01]  /*96f0*/  STS.128 [R44+0x10], R16 ;  /* 0x000010102c007388 */ /* 0x000fe20000000c00 */
[----:B------:R-:W-:-:S03]  /*9700*/  FSETP.GTU.FTZ.AND P0, PT, R0, 20, PT ;  /* 0x41a000000000780b */ /* 0x000fc60003f1c000 */
[----:B------:R-:W-:Y:S01]  /*9710*/  FSETP.GTU.FTZ.AND P3, PT, R43, 20, PT ;  /* 0x41a000002b00780b */ /* 0x000fe20003f7c000 */
[----:B------:R-:W-:Y:S01]  /*9720*/  STS.128 [R44+0x20], R12 ;  /* 0x0000200c2c007388 */ /* 0x000fe20000000c00 */
[----:B0-----:R-:W-:Y:S01]  /*9730*/  LEA R40, P4, R2, R52, 0x2 ;  /* 0x0000003402287211 */ /* 0x001fe200078810ff */
[----:B-1----:R-:W-:Y:S01]  /*9740*/  @!P6 FMUL.FTZ R28, R28, R45 ;  /* 0x0000002d1c1ce220 */ /* 0x002fe20000410000 */
[----:B------:R-:W-:Y:S01]  /*9750*/  FSETP.GTU.FTZ.AND P6, PT, R49, 20, PT ;  /* 0x41a000003100780b */ /* 0x000fe20003fdc000 */
[----:B------:R-:W-:Y:S01]  /*9760*/  STS.128 [R44+0x30], R8 ;  /* 0x000030082c007388 */ /* 0x000fe20000000c00 */
[----:B------:R-:W-:Y:S01]  /*9770*/  LEA.HI.X R41, R2, R53, R41, 0x2, P4 ;  /* 0x0000003502297211 */ /* 0x000fe200020f1429 */
[----:B------:R-:W-:Y:S01]  /*9780*/  NOP ;  /* 0x0000000000007918 */ /* 0x000fe20000000000 */
[----:B------:R-:W-:Y:S01]  /*9790*/  FSETP.GTU.FTZ.AND P4, PT, R54, 20, PT ;  /* 0x41a000003600780b */ /* 0x000fe20003f9c000 */
[----:B------:R-:W0:Y:S01]  /*97a0*/  LDS.128 R56, [R68+0x200] ;  /* 0x0002000044387984 */ /* 0x000e220000000c00 */
[----:B------:R-:W-:Y:S01]  /*97b0*/  @!P5 FMUL.FTZ R2, R51, -1.4426950216293334961 ;  /* 0xbfb8aa3b3302d820 */ /* 0x000fe20000410000 */
[----:B------:R-:W-:-:S06]  /*97c0*/  @!P0 FMUL.FTZ R0, R0, -1.4426950216293334961 ;  /* 0xbfb8aa3b00008820 */ /* 0x000fcc0000410000 */
[----:B------:R-:W-:Y:S01]  /*97d0*/  @!P6 FMUL.FTZ R3, R49, -1.4426950216293334961 ;  /* 0xbfb8aa3b3103e820 */ /* 0x000fe20000410000 */
[----:B------:R-:W1:Y:S01]  /*97e0*/  LDS.128 R60, [R68+0x400] ;  /* 0x00040000443c7984 */ /* 0x000e620000000c00 */
[----:B------:R4:W5:Y:S01]  /*97f0*/  @!P5 MUFU.EX2 R38, R2 ;  /* 0x000000020026d308 */ /* 0x0009620000000800 */
[----:B---3--:R-:W-:Y:S01]  /*9800*/  @!P2 FADD.FTZ R42, R42, 1 ;  /* 0x3f8000002a2aa421 */ /* 0x008fe20000010000 */
[----:B--2---:R-:W-:Y:S01]  /*9810*/  FADD.FTZ R6, R20, R135 ;  /* 0x0000008714067221 */ /* 0x004fe20000010000 */
[----:B------:R-:W2:Y:S01]  /*9820*/  LDS.128 R64, [R68+0x600] ;  /* 0x0006000044407984 */ /* 0x000ea20000000c00 */
[----:B------:R-:W-:-:S04]  /*9830*/  @!P4 FMUL.FTZ R39, R54, -1.4426950216293334961 ;  /* 0xbfb8aa3b3627c820 */ /* 0x000fc80000410000 */
[----:B------:R-:W3:Y:S01]  /*9840*/  @!P6 MUFU.EX2 R3, R3 ;  /* 0x000000030003e308 */ /* 0x000ee20000000800 */
[----:B------:R-:W2:Y:S01]  /*9850*/  LDS.128 R52, [R68] ;  /* 0x0000000044347984 */ /* 0x000ea20000000c00 */
[----:B----4-:R-:W-:-:S06]  /*9860*/  @!P3 FMUL.FTZ R2, R43, -1.4426950216293334961 ;  /* 0xbfb8aa3b2b02b820 */ /* 0x010fcc0000410000 */
[----:B------:R-:W4:Y:S01]  /*9870*/  @!P3 MUFU.EX2 R2, R2 ;  /* 0x000000020002b308 */ /* 0x000f220000000800 */
[----:B-----5:R-:W-:-:S07]  /*9880*/  @!P5 FADD.FTZ R38, R38, 1 ;  /* 0x3f8000002626d421 */ /* 0x020fce0000010000 */
[----:B------:R-:W5:Y:S01]  /*9890*/  @!P0 MUFU.EX2 R0, R0 ;  /* 0x0000000000008308 */ /* 0x000f620000000800 */
[----:B---3--:R-:W-:-:S07]  /*98a0*/  @!P6 FADD.FTZ R5, R3, 1 ;  /* 0x3f8000000305e421 */ /* 0x008fce0000010000 */
[----:B------:R-:W3:Y:S01]  /*98b0*/  @!P4 MUFU.EX2 R39, R39 ;  /* 0x000000270027c308 */ /* 0x000ee20000000800 */
[----:B----4-:R-:W-:Y:S01]  /*98c0*/  @!P3 FADD.FTZ R4, R2, 1 ;  /* 0x3f8000000204b421 */ /* 0x010fe20000010000 */
[----:B------:R-:W-:Y:S02]  /*98d0*/  IMAD.WIDE R2, R69, 0x10, R40 ;  /* 0x0000001045027825 */ /* 0x000fe400078e0228 */
[----:B------:R-:W4:Y:S03]  /*98e0*/  LDC.64 R40, c[0x0][0x3a8] ;  /* 0x0000ea00ff287b82 */ /* 0x000f260000000a00 */
[----:B0-----:R-:W-:Y:S01]  /*98f0*/  STG.E.128 desc[UR12][R2.64+0x200], R56 ;  /* 0x0002003802007986 */ /* 0x001fe2000c101d0c */
[----:B------:R-:W0:Y:S01]  /*9900*/  @!P1 MUFU.RCP R48, R48 ;  /* 0x0000003000309308 */ /* 0x000e220000001000 */
[----:B-----5:R-:W-:Y:S02]  /*9910*/  @!P0 FADD.FTZ R0, R0, 1 ;  /* 0x3f80000000008421 */ /* 0x020fe40000010000 */
[----:B-1----:R-:W-:Y:S04]  /*9920*/  STG.E.128 desc[UR12][R2.64+0x400], R60 ;  /* 0x0004003c02007986 */ /* 0x002fe8000c101d0c */
[----:B--2---:R-:W-:Y:S01]  /*9930*/  STG.E.128 desc[UR12][R2.64+0x600], R64 ;  /* 0x0006004002007986 */ /* 0x004fe2000c101d0c */
[----:B------:R-:W1:Y:S01]  /*9940*/  @!P0 MUFU.RCP R7, R0 ;  /* 0x0000000000078308 */ /* 0x000e620000001000 */
[----:B---3--:R-:W-:-:S02]  /*9950*/  @!P4 FADD.FTZ R39, R39, 1 ;  /* 0x3f8000002727c421 */ /* 0x008fc40000010000 */
[----:B------:R2:W-:Y:S01]  /*9960*/  STG.E.128 desc[UR12][R2.64], R52 ;  /* 0x0000003402007986 */ /* 0x0005e2000c101d0c */
[----:B------:R-:W-:Y:S01]  /*9970*/  BAR.SYNC.DEFER_BLOCKING 0x0 ;  /* 0x0000000000007b1d */ /* 0x000fe20000010000 */
[----:B0-----:R-:W-:Y:S01]  /*9980*/  @!P1 FMUL.FTZ R31, R31, R48 ;  /* 0x000000301f1f9220 */ /* 0x001fe20000410000 */
[----:B----4-:R-:W-:-:S04]  /*9990*/  IMAD.WIDE.U32 R36, R40, UR14, R36 ;  /* 0x0000000e28247c25 */ /* 0x010fc8000f8e0024 */
[----:B------:R-:W0:Y:S01]  /*99a0*/  @!P2 MUFU.RCP R13, R42 ;  /* 0x0000002a000da308 */ /* 0x000e220000001000 */
[----:B-1----:R-:W-:-:S07]  /*99b0*/  @!P0 FMUL.FTZ R22, R22, R7 ;  /* 0x0000000716168220 */ /* 0x002fce0000410000 */
[----:B------:R1:W3:Y:S01]  /*99c0*/  @!P6 MUFU.RCP R8, R5 ;  /* 0x000000050008e308 */ /* 0x0002e20000001000 */
[----:B--2---:R-:W-:-:S07]  /*99d0*/  IMAD R2, R40, UR15, RZ ;  /* 0x0000000f28027c24 */ /* 0x004fce000f8e02ff */
[----:B------:R-:W2:Y:S01]  /*99e0*/  @!P5 MUFU.RCP R9, R38 ;  /* 0x000000260009d308 */ /* 0x000ea20000001000 */
[----:B-1----:R-:W-:Y:S01]  /*99f0*/  FADD.FTZ R5, R6, R21 ;  /* 0x0000001506057221 */ /* 0x002fe20000010000 */
[----:B0-----:R-:W-:Y:S01]  /*9a00*/  @!P2 FMUL.FTZ R32, R32, R13 ;  /* 0x0000000d2020a220 */ /* 0x001fe20000410000 */
[----:B------:R0:W-:Y:S01]  /*9a10*/  STS.128 [R44+0x10], R24 ;  /* 0x000010182c007388 */ /* 0x0001e20000000c00 */
[----:B------:R-:W1:Y:S01]  /*9a20*/  LDC.64 R6, c[0x0][0x3f0] ;  /* 0x0000fc00ff067b82 */ /* 0x000e620000000a00 */
[----:B------:R-:W-:Y:S02]  /*9a30*/  FADD.FTZ R0, R5, R22 ;  /* 0x0000001605007221 */ /* 0x000fe40000010000 */
[----:B------:R4:W-:Y:S01]  /*9a40*/  STS.128 [R44+0x20], R28 ;  /* 0x0000201c2c007388 */ /* 0x0009e20000000c00 */
[----:B------:R-:W5:Y:S01]  /*9a50*/  @!P3 MUFU.RCP R4, R4 ;  /* 0x000000040004b308 */ /* 0x000f620000001000 */
[----:B---3--:R-:W-:-:S07]  /*9a60*/  @!P6 FMUL.FTZ R33, R33, R8 ;  /* 0x000000082121e220 */ /* 0x008fce0000410000 */
[----:B------:R-:W3:Y:S01]  /*9a70*/  @!P4 MUFU.RCP R10, R39 ;  /* 0x00000027000ac308 */ /* 0x000ee20000001000 */
[----:B--2---:R-:W-:Y:S01]  /*9a80*/  @!P5 FMUL.FTZ R34, R34, R9 ;  /* 0x000000092222d220 */ /* 0x004fe20000410000 */
[----:B-----5:R-:W-:-:S04]  /*9a90*/  @!P3 FMUL.FTZ R23, R23, R4 ;  /* 0x000000041717b220 */ /* 0x020fc80000410000 */
[----:B------:R-:W-:Y:S01]  /*9aa0*/  FADD.FTZ R5, R0, R23 ;  /* 0x0000001700057221 */ /* 0x000fe20000010000 */
[----:B------:R-:W-:Y:S01]  /*9ab0*/  STS.128 [R44], R20 ;  /* 0x000000142c007388 */ /* 0x000fe20000000c00 */
[----:B---3--:R-:W-:Y:S02]  /*9ac0*/  @!P4 FMUL.FTZ R35, R35, R10 ;  /* 0x0000000a2323c220 */ /* 0x008fe40000410000 */
[----:B------:R-:W-:Y:S01]  /*9ad0*/  FADD.FTZ R0, R5, R24 ;  /* 0x0000001805007221 */ /* 0x000fe20000010000 */
[----:B------:R-:W-:Y:S02]  /*9ae0*/  IMAD R5, R41, UR14, R2 ;  /* 0x0000000e29057c24 */ /* 0x000fe4000f8e0202 */
[----:B------:R2:W-:Y:S01]  /*9af0*/  STS.128 [R44+0x30], R32 ;  /* 0x000030202c007388 */ /* 0x0005e20000000c00 */
[----:B------:R-:W-:-:S03]  /*9b00*/  NOP ;  /* 0x0000000000007918 */ /* 0x000fc60000000000 */
[----:B------:R-:W3:Y:S01]  /*9b10*/  LDS.128 R8, [R68] ;  /* 0x0000000044087984 */ /* 0x000ee20000000c00 */
[----:B------:R-:W-:Y:S01]  /*9b20*/  FADD.FTZ R3, R0, R25 ;  /* 0x0000001900037221 */ /* 0x000fe20000010000 */
[----:B------:R-:W-:Y:S01]  /*9b30*/  IADD3 R37, R37, R5, RZ ;  /* 0x0000000525257210 */ /* 0x000fe20007ffe0ff */
[----:B------:R-:W-:Y:S01]  /*9b40*/  IMAD R0, R132, UR8, RZ ;  /* 0x0000000884007c24 */ /* 0x000fe2000f8e02ff */
[----:B------:R-:W5:Y:S01]  /*9b50*/  LDS.128 R12, [R68+0x200] ;  /* 0x00020000440c7984 */ /* 0x000f620000000c00 */
[----:B0-----:R-:W-:Y:S02]  /*9b60*/  FADD.FTZ R26, R3, R26 ;  /* 0x0000001a031a7221 */ /* 0x001fe40000010000 */
[C---:B------:R-:W-:Y:S01]  /*9b70*/  IMAD R5, R139.reuse, UR9, R0 ;  /* 0x000000098b057c24 */ /* 0x040fe2000f8e0200 */
[----:B------:R-:W0:Y:S01]  /*9b80*/  LDS.128 R16, [R68+0x400] ;  /* 0x0004000044107984 */ /* 0x000e220000000c00 */
[----:B------:R-:W-:-:S04]  /*9b90*/  IMAD.WIDE.U32 R2, R139, UR8, R36 ;  /* 0x000000088b027c25 */ /* 0x000fc8000f8e0024 */
[----:B------:R-:W-:Y:S01]  /*9ba0*/  FADD.FTZ R27, R26, R27 ;  /* 0x0000001b1a1b7221 */ /* 0x000fe20000010000 */
[----:B------:R-:W-:Y:S01]  /*9bb0*/  UIADD3 UR8, UP0, UR6, -0x1000, URZ ;  /* 0xfffff00006087890 */ /* 0x000fe2000ff1e03f */
[----:B------:R-:W0:Y:S01]  /*9bc0*/  LDS.128 R20, [R68+0x600] ;  /* 0x0006000044147984 */ /* 0x000e220000000c00 */
[----:B------:R-:W-:Y:S01]  /*9bd0*/  IADD3 R0, R3, R5, RZ ;  /* 0x0000000503007210 */ /* 0x000fe20007ffe0ff */
[----:B----4-:R-:W-:Y:S01]  /*9be0*/  FADD.FTZ R28, R27, R28 ;  /* 0x0000001c1b1c7221 */ /* 0x010fe20000010000 */
[----:B-1----:R-:W-:Y:S01]  /*9bf0*/  LEA R4, P0, R2, R6, 0x2 ;  /* 0x0000000602047211 */ /* 0x002fe200078010ff */
        /* <DEDUP_REMOVED lines=11> */
[----:B---3--:R1:W-:Y:S03]  /*9cb0*/  STG.E.128 desc[UR12][R2.64], R8 ;  /* 0x0000000802007986 */ /* 0x0083e6000c101d0c */
[----:B------:R-:W-:Y:S01]  /*9cc0*/  FADD.FTZ R135, R34, R35 ;  /* 0x0000002322877221 */ /* 0x000fe20000010000 */
[----:B-----5:R1:W-:Y:S04]  /*9cd0*/  STG.E.128 desc[UR12][R2.64+0x200], R12 ;  /* 0x0002000c02007986 */ /* 0x0203e8000c101d0c */
[----:B0-----:R1:W-:Y:S04]  /*9ce0*/  STG.E.128 desc[UR12][R2.64+0x400], R16 ;  /* 0x0004001002007986 */ /* 0x0013e8000c101d0c */
[----:B------:R1:W-:Y:S01]  /*9cf0*/  STG.E.128 desc[UR12][R2.64+0x600], R20 ;  /* 0x0006001402007986 */ /* 0x0003e2000c101d0c */
[----:B------:R-:W-:Y:S05]  /*9d00*/  @P0 BRA `(.L_x_9745) ;  /* 0xffffff68008c0947 */ /* 0x000fea000383ffff */
.L_x_9680:
[----:B------:R-:W-:Y:S02]  /*9d10*/  ULDC.64 UR4, c[0x0][0x3d8] ;  /* 0x0000f60000047ab9 */ /* 0x000fe40000000a00 */
[----:B------:R-:W-:-:S04]  /*9d20*/  ISETP.NE.U32.AND P0, PT, RZ, UR4, PT ;  /* 0x00000004ff007c0c */ /* 0x000fc8000bf05070 */
[----:B------:R-:W-:-:S13]  /*9d30*/  ISETP.NE.AND.EX P0, PT, RZ, UR5, PT, P0 ;  /* 0x00000005ff007c0c */ /* 0x000fda000bf05300 */
[----:B------:R-:W-:Y:S05]  /*9d40*/  @!P0 BRA `(.L_x_9746) ;  /* 0x0000000000808947 */ /* 0x000fea0003800000 */
[----:B------:R-:W0:Y:S01]  /*9d50*/  SHFL.DOWN P0, R0, R137, 0x1, 0x1f ;  /* 0x08201f0089007f89 */ /* 0x000e220000000000 */
[----:B------:R-:W-:Y:S01]  /*9d60*/  BSSY B0, `(.L_x_9746) ;  /* 0x000001e000007945 */ /* 0x000fe20003800000 */
[----:B------:R-:W2:Y:S01]  /*9d70*/  S2R R4, SR_LANEID ;  /* 0x0000000000047919 */ /* 0x000ea20000000000 */
[----:B------:R-:W3:Y:S01]  /*9d80*/  S2R R6, SR_TID.X ;  /* 0x0000000000067919 */ /* 0x000ee20000002100 */
[----:B0-----:R-:W-:-:S05]  /*9d90*/  @P0 FADD R0, R0, R137 ;  /* 0x0000008900000221 */ /* 0x001fca0000000000 */
[----:B-1----:R-:W0:Y:S01]  /*9da0*/  SHFL.DOWN P0, R3, R0, 0x2, 0x1f ;  /* 0x08401f0000037f89 */ /* 0x002e220000000000 */
[----:B--2---:R-:W-:-:S13]  /*9db0*/  ISETP.NE.AND P1, PT, R4, RZ, PT ;  /* 0x000000ff0400720c */ /* 0x004fda0003f25270 */
        /* <DEDUP_REMOVED lines=24> */
.L_x_9747:
[----:B------:R-:W-:Y:S05]  /*9f40*/  BSYNC B0 ;  /* 0x0000000000007941 */ /* 0x000fea0003800000 */
.L_x_9746:
        /* <DEDUP_REMOVED lines=35> */
[----:B------:R1:W-:Y:S01]  /*a180*/  REDG.E.ADD.F32.FTZ.RN.STRONG.GPU desc[UR12][R70.64], R4 ;  /* 0x00000004460079a6 */ /* 0x0003e2000c10f38c */
[----:B------:R-:W-:Y:S01]  /*a190*/  HFMA2.MMA R21, -RZ, RZ, 0, 0 ;  /* 0x00000000ff157435 */ /* 0x000fe200000001ff */
[----:B------:R-:W-:Y:S10]  /*a1a0*/  BRA `(.L_x_9750) ;  /* 0x0000000000047947 */ /* 0x000ff40003800000 */
.L_x_9749:
[----:B-1----:R-:W2:Y:S02]  /*a1b0*/  S2R R21, SR_TID.X ;  /* 0x0000000000157919 */ /* 0x002ea40000002100 */
.L_x_9750:
[----:B------:R-:W-:Y:S05]  /*a1c0*/  BSYNC B0 ;  /* 0x0000000000007941 */ /* 0x000fea0003800000 */
.L_x_9748:
[----:B------:R-:W-:Y:S02]  /*a1d0*/  ULDC UR22, c[0x0][0x21c] ;  /* 0x0000870000167ab9 */ /* 0x000fe40000000800 */
[----:B--2---:R-:W-:-:S13]  /*a1e0*/  ISETP.GE.AND P0, PT, R21, UR22, PT ;  /* 0x0000001615007c0c */ /* 0x004fda000bf06270 */
[----:B------:R-:W-:Y:S05]  /*a1f0*/  @P0 EXIT ;  /* 0x000000000000094d */ /* 0x000fea0003800000 */
[----:B------:R-:W-:Y:S01]  /*a200*/  ULDC.64 UR6, c[0x0][0x338] ;  /* 0x0000ce0000067ab9 */ /* 0x000fe20000000a00 */
[----:B------:R-:W2:Y:S01]  /*a210*/  S2UR UR5, SR_CgaCtaId ;  /* 0x00000000000579c3 */ /* 0x000ea20000008800 */
        /* <DEDUP_REMOVED lines=31> */
[C---:B0-----:R-:W-:Y:S01]  /*a410*/  IMAD R3, R139.reuse, UR11, R0 ;  /* 0x0000000b8b037c24 */ /* 0x041fe2000f8e0200 */
[----:B------:R-:W-:Y:S01]  /*a420*/  ULDC.64 UR10, c[0x0][0x3c0] ;  /* 0x0000f000000a7ab9 */ /* 0x000fe20000000a00 */
[C---:B------:R-:W-:Y:S02]  /*a430*/  IMAD R5, R139.reuse, UR19, R132 ;  /* 0x000000138b057c24 */ /* 0x040fe4000f8e0284 */
[----:B------:R-:W-:Y:S01]  /*a440*/  IMAD.WIDE.U32 R18, R139, UR18, RZ ;  /* 0x000000128b127c25 */ /* 0x000fe2000f8e00ff */
[----:B------:R-:W-:Y:S01]  /*a450*/  IADD3 R39, R17, R3, RZ ;  /* 0x0000000311277210 */ /* 0x000fe20007ffe0ff */
[----:B------:R-:W-:-:S03]  /*a460*/  ULDC.64 UR18, c[0x0][0x380] ;  /* 0x0000e00000127ab9 */ /* 0x000fc60000000a00 */
[----:B------:R-:W-:-:S07]  /*a470*/  IADD3 R41, R19, R5, RZ ;  /* 0x0000000513297210 */ /* 0x000fce0007ffe0ff */
.L_x_9752:
        /* <DEDUP_REMOVED lines=64> */
.L_x_9751:
[----:B------:R-:W-:Y:S05]  /*a880*/  EXIT ;  /* 0x000000000000794d */ /* 0x000fea0003800000 */
.L_x_9717:
[----:B------:R-:W-:Y:S01]  /*a890*/  HFMA2.MMA R212, -RZ, RZ, 0, 5.9604644775390625e-08 ;  /* 0x00000001ffd47435 */ /* 0x000fe200000001ff */
[----:B------:R-:W-:Y:S02]  /*a8a0*/  MOV R211, R202 ;  /* 0x000000ca00d37202 */ /* 0x000fe40000000f00 */
[----:B------:R-:W-:Y:S02]  /*a8b0*/  MOV R213, RZ ;  /* 0x000000ff00d57202 */ /* 0x000fe40000000f00 */
[----:B------:R-:W-:-:S07]  /*a8c0*/  MOV R60, 0xffffffff ;  /* 0xffffffff003c7802 */ /* 0x000fce0000000f00 */
[----:B0-2--5:R-:W-:Y:S05]  /*a8d0*/  WARPSYNC.COLLECTIVE R60, `(.L_x_9753) ;  /* 0x000000003c087348 */ /* 0x025fea0003c00000 */
[----:B------:R1:W3:Y:S02]  /*a8e0*/  SHFL.UP P0, R206, R211, R212, R213 ;  /* 0x040000d4d3ce7389 */ /* 0x0002e400000000d5 */
[----:B0123-5:R-:W-:Y:S01]  /*a8f0*/  ENDCOLLECTIVE ;  /* 0x000000000000791b */ /* 0x02ffe20003800000 */
.L_x_9753:
[----:B------:R-:W-:Y:S02]  /*a900*/  MOV R211, R61 ;  /* 0x0000003d00d37202 */ /* 0x000fe40000000f00 */
[----:B------:R-:W-:-:S07]  /*a910*/  MOV R62, R206 ;  /* 0x000000ce003e7202 */ /* 0x000fce0000000f00 */
[----:B------:R-:W-:Y:S05]  /*a920*/  WARPSYNC.COLLECTIVE R60, `(.L_x_9754) ;  /* 0x000000003c087348 */ /* 0x000fea0003c00000 */
[----:B------:R0:W1:Y:S02]  /*a930*/  SHFL.UP P0, R206, R211, R212, R213 ;  /* 0x040000d4d3ce7389 */ /* 0x00006400000000d5 */
[----:B01----:R-:W-:Y:S01]  /*a940*/  ENDCOLLECTIVE ;  /* 0x000000000000791b */ /* 0x003fe20003800000 */
.L_x_9754:
[----:B------:R-:W-:Y:S01]  /*a950*/  FMUL.FTZ R207, R61, R62 ;  /* 0x0000003e3dcf7220 */ /* 0x000fe20000410000 */
[----:B------:R-:W-:Y:S02]  /*a960*/  MOV R211, R203 ;  /* 0x000000cb00d37202 */ /* 0x000fe40000000f00 */
[----:B------:R-:W-:-:S07]  /*a970*/  MOV R63, R206 ;  /* 0x000000ce003f7202 */ /* 0x000fce0000000f00 */
[----:B------:R-:W-:Y:S05]  /*a980*/  WARPSYNC.COLLECTIVE R60, `(.L_x_9755) ;  /* 0x000000003c087348 */ /* 0x000fea0003c00000 */
[----:B------:R0:W1:Y:S02]  /*a990*/  SHFL.UP P0, R206, R211, R212, R213 ;  /* 0x040000d4d3ce7389 */ /* 0x00006400000000d5 */
[----:B01----:R-:W-:Y:S01]  /*a9a0*/  ENDCOLLECTIVE ;  /* 0x000000000000791b */ /* 0x003fe20003800000 */
.L_x_9755:
[-C--:B------:R-:W-:Y:S01]  /*a9b0*/  FFMA.FTZ R210, R202, R63.reuse, R207 ;  /* 0x0000003fcad27223 */ /* 0x080fe200000100cf */
[----:B------:R-:W-:Y:S01]  /*a9c0*/  FMUL.FTZ R63, R61, R63 ;  /* 0x0000003f3d3f7220 */ /* 0x000fe20000410000 */
[----:B------:R-:W-:Y:S02]  /*a9d0*/  MOV R211, R204 ;  /* 0x000000cc00d37202 */ /* 0x000fe40000000f00 */
[----:B------:R-:W-:-:S07]  /*a9e0*/  MOV R205, R206 ;  /* 0x000000ce00cd7202 */ /* 0x000fce0000000f00 */
[----:B------:R-:W-:Y:S05]  /*a9f0*/  WARPSYNC.COLLECTIVE R60, `(.L_x_9756) ;  /* 0x000000003c087348 */ /* 0x000fea0003c00000 */
[----:B------:R0:W1:Y:S02]  /*aa00*/  SHFL.UP P0, R206, R211, R212, R213 ;  /* 0x040000d4d3ce7389 */ /* 0x00006400000000d5 */
[----:B01----:R-:W-:Y:S01]  /*aa10*/  ENDCOLLECTIVE ;  /* 0x000000000000791b */ /* 0x003fe20003800000 */
.L_x_9756:
        /* <DEDUP_REMOVED lines=14> */
.L_x_9757:
[----:B------:R-:W-:Y:S02]  /*ab00*/  MOV R211, R61 ;  /* 0x0000003d00d37202 */ /* 0x000fe40000000f00 */
[----:B------:R-:W-:-:S07]  /*ab10*/  MOV R62, R206 ;  /* 0x000000ce003e7202 */ /* 0x000fce0000000f00 */
[----:B------:R-:W-:Y:S05]  /*ab20*/  WARPSYNC.COLLECTIVE R60, `(.L_x_9758) ;  /* 0x000000003c087348 */ /* 0x000fea0003c00000 */
[----:B------:R0:W1:Y:S02]  /*ab30*/  SHFL.UP P0, R206, R211, R212, R213 ;  /* 0x040000d4d3ce7389 */ /* 0x00006400000000d5 */
[----:B01----:R-:W-:Y:S01]  /*ab40*/  ENDCOLLECTIVE ;  /* 0x000000000000791b */ /* 0x003fe20003800000 */
.L_x_9758:
[----:B------:R-:W-:Y:S01]  /*ab50*/  FMUL.FTZ R207, R61, R62 ;  /* 0x0000003e3dcf7220 */ /* 0x000fe20000410000 */
[----:B------:R-:W-:Y:S02]  /*ab60*/  MOV R211, R203 ;  /* 0x000000cb00d37202 */ /* 0x000fe40000000f00 */
[----:B------:R-:W-:-:S07]  /*ab70*/  MOV R63, R206 ;  /* 0x000000ce003f7202 */ /* 0x000fce0000000f00 */
[----:B------:R-:W-:Y:S05]  /*ab80*/  WARPSYNC.COLLECTIVE R60, `(.L_x_9759) ;  /* 0x000000003c087348 */ /* 0x000fea0003c00000 */
[----:B------:R0:W1:Y:S02]  /*ab90*/  SHFL.UP P0, R206, R211, R212, R213 ;  /* 0x040000d4d3ce7389 */ /* 0x00006400000000d5 */
[----:B01----:R-:W-:Y:S01]  /*aba0*/  ENDCOLLECTIVE ;  /* 0x000000000000791b */ /* 0x003fe20003800000 */
.L_x_9759:
[-C--:B------:R-:W-:Y:S01]  /*abb0*/  FFMA.FTZ R210, R202, R63.reuse, R207 ;  /* 0x0000003fcad27223 */ /* 0x080fe200000100cf */
[----:B------:R-:W-:Y:S01]  /*abc0*/  FMUL.FTZ R63, R61, R63 ;  /* 0x0000003f3d3f7220 */ /* 0x000fe20000410000 */
[----:B------:R-:W-:Y:S02]  /*abd0*/  MOV R211, R204 ;  /* 0x000000cc00d37202 */ /* 0x000fe40000000f00 */
[----:B------:R-:W-:-:S07]  /*abe0*/  MOV R205, R206 ;  /* 0x000000ce00cd7202 */ /* 0x000fce0000000f00 */
[----:B------:R-:W-:Y:S05]  /*abf0*/  WARPSYNC.COLLECTIVE R60, `(.L_x_9760) ;  /* 0x000000003c087348 */ /* 0x000fea0003c00000 */
[----:B------:R0:W1:Y:S02]  /*ac00*/  SHFL.UP P0, R206, R211, R212, R213 ;  /* 0x040000d4d3ce7389 */ /* 0x00006400000000d5 */
[----:B01----:R-:W-:Y:S01]  /*ac10*/  ENDCOLLECTIVE ;  /* 0x000000000000791b */ /* 0x003fe20003800000 */
.L_x_9760:
        /* <DEDUP_REMOVED lines=14> */
.L_x_9761:
[----:B------:R-:W-:Y:S02]  /*ad00*/  MOV R211, R61 ;  /* 0x0000003d00d37202 */ /* 0x000fe40000000f00 */
[----:B------:R-:W-:-:S07]  /*ad10*/  MOV R62, R206 ;  /* 0x000000ce003e7202 */ /* 0x000fce0000000f00 */
[----:B------:R-:W-:Y:S05]  /*ad20*/  WARPSYNC.COLLECTIVE R60, `(.L_x_9762) ;  /* 0x000000003c087348 */ /* 0x000fea0003c00000 */
[----:B------:R0:W1:Y:S02]  /*ad30*/  SHFL.UP P0, R206, R211, R212, R213 ;  /* 0x040000d4d3ce7389 */ /* 0x00006400000000d5 */
[----:B01----:R-:W-:Y:S01]  /*ad40*/  ENDCOLLECTIVE ;  /* 0x000000000000791b */ /* 0x003fe20003800000 */
.L_x_9762:
[----:B------:R-:W-:Y:S01]  /*ad50*/  FMUL.FTZ R207, R61, R62 ;  /* 0x0000003e3dcf7220 */ /* 0x000fe20000410000 */
[----:B------:R-:W-:Y:S02]  /*ad60*/  MOV R211, R203 ;  /* 0x000000cb00d37202 */ /* 0x000fe40000000f00 */
[----:B------:R-:W-:-:S07]  /*ad70*/  MOV R63, R206 ;  /* 0x000000ce003f7202 */ /* 0x000fce0000000f00 */
[----:B------:R-:W-:Y:S05]  /*ad80*/  WARPSYNC.COLLECTIVE R60, `(.L_x_9763) ;  /* 0x000000003c087348 */ /* 0x000fea0003c00000 */
[----:B------:R0:W1:Y:S02]  /*ad90*/  SHFL.UP P0, R206, R211, R212, R213 ;  /* 0x040000d4d3ce7389 */ /* 0x00006400000000d5 */
[----:B01----:R-:W-:Y:S01]  /*ada0*/  ENDCOLLECTIVE ;  /* 0x000000000000791b */ /* 0x003fe20003800000 */
.L_x_9763:
[-C--:B------:R-:W-:Y:S01]  /*adb0*/  FFMA.FTZ R210, R202, R63.reuse, R207 ;  /* 0x0000003fcad27223 */ /* 0x080fe200000100cf */
[----:B------:R-:W-:Y:S01]  /*adc0*/  FMUL.FTZ R63, R61, R63 ;  /* 0x0000003f3d3f7220 */ /* 0x000fe20000410000 */
[----:B------:R-:W-:Y:S02]  /*add0*/  MOV R211, R204 ;  /* 0x000000cc00d37202 */ /* 0x000fe40000000f00 */
[----:B------:R-:W-:-:S07]  /*ade0*/  MOV R205, R206 ;  /* 0x000000ce00cd7202 */ /* 0x000fce0000000f00 */
[----:B------:R-:W-:Y:S05]  /*adf0*/  WARPSYNC.COLLECTIVE R60, `(.L_x_9764) ;  /* 0x000000003c087348 */ /* 0x000fea0003c00000 */
[----:B------:R0:W1:Y:S02]  /*ae00*/  SHFL.UP P0, R206, R211, R212, R213 ;  /* 0x040000d4d3ce7389 */ /* 0x00006400000000d5 */
[----:B01----:R-:W-:Y:S01]  /*ae10*/  ENDCOLLECTIVE ;  /* 0x000000000000791b */ /* 0x003fe20003800000 */
.L_x_9764:
        /* <DEDUP_REMOVED lines=14> */
.L_x_9765:
[----:B------:R-:W-:Y:S02]  /*af00*/  MOV R211, R61 ;  /* 0x0000003d00d37202 */ /* 0x000fe40000000f00 */
[----:B------:R-:W-:-:S07]  /*af10*/  MOV R62, R206 ;  /* 0x000000ce003e7202 */ /* 0x000fce0000000f00 */
[----:B------:R-:W-:Y:S05]  /*af20*/  WARPSYNC.COLLECTIVE R60, `(.L_x_9766) ;  /* 0x000000003c087348 */ /* 0x000fea0003c00000 */
[----:B------:R0:W1:Y:S02]  /*af30*/  SHFL.UP P0, R206, R211, R212, R213 ;  /* 0x040000d4d3ce7389 */ /* 0x00006400000000d5 */
[----:B01----:R-:W-:Y:S01]  /*af40*/  ENDCOLLECTIVE ;  /* 0x000000000000791b */ /* 0x003fe20003800000 */
.L_x_9766:
[----:B------:R-:W-:Y:S01]  /*af50*/  FMUL.FTZ R207, R61, R62 ;  /* 0x0000003e3dcf7220 */ /* 0x000fe20000410000 */
[----:B------:R-:W-:Y:S02]  /*af60*/  MOV R211, R203 ;  /* 0x000000cb00d37202 */ /* 0x000fe40000000f00 */
[----:B------:R-:W-:-:S07]  /*af70*/  MOV R63, R206 ;  /* 0x000000ce003f7202 */ /* 0x000fce0000000f00 */
[----:B------:R-:W-:Y:S05]  /*af80*/  WARPSYNC.COLLECTIVE R60, `(.L_x_9767) ;  /* 0x000000003c087348 */ /* 0x000fea0003c00000 */
[----:B------:R0:W1:Y:S02]  /*af90*/  SHFL.UP P0, R206, R211, R212, R213 ;  /* 0x040000d4d3ce7389 */ /* 0x00006400000000d5 */
[----:B01----:R-:W-:Y:S01]  /*afa0*/  ENDCOLLECTIVE ;  /* 0x000000000000791b */ /* 0x003fe20003800000 */
.L_x_9767:
[-C--:B------:R-:W-:Y:S01]  /*afb0*/  FFMA.FTZ R208, R202, R63.reuse, R207 ;  /* 0x0000003fcad07223 */ /* 0x080fe200000100cf */
[----:B------:R-:W-:Y:S01]  /*afc0*/  FMUL.FTZ R63, R61, R63 ;  /* 0x0000003f3d3f7220 */ /* 0x000fe20000410000 */
[----:B------:R-:W-:Y:S02]  /*afd0*/  MOV R211, R204 ;  /* 0x000000cc00d37202 */ /* 0x000fe40000000f00 */
[----:B------:R-:W-:-:S07]  /*afe0*/  MOV R205, R206 ;  /* 0x000000ce00cd7202 */ /* 0x000fce0000000f00 */
[----:B------:R-:W-:Y:S05]  /*aff0*/  WARPSYNC.COLLECTIVE R60, `(.L_x_9768) ;  /* 0x000000003c087348 */ /* 0x000fea0003c00000 */
[----:B------:R0:W1:Y:S02]  /*b000*/  SHFL.UP P0, R206, R211, R212, R213 ;  /* 0x040000d4d3ce7389 */ /* 0x00006400000000d5 */
[----:B01----:R-:W-:Y:S01]  /*b010*/  ENDCOLLECTIVE ;  /* 0x000000000000791b */ /* 0x003fe20003800000 */
.L_x_9768:
        /* <DEDUP_REMOVED lines=14> */
.L_x_9769:
[----:B------:R-:W-:Y:S02]  /*b100*/  MOV R211, R208 ;  /* 0x000000d000d37202 */ /* 0x000fe40000000f00 */
[----:B------:R-:W-:-:S07]  /*b110*/  MOV R61, R206 ;  /* 0x000000ce003d7202 */ /* 0x000fce0000000f00 */
[----:B------:R-:W-:Y:S05]  /*b120*/  WARPSYNC.COLLECTIVE R60, `(.L_x_9770) ;  /* 0x000000003c087348 */ /* 0x000fea0003c00000 */
[----:B------:R0:W1:Y:S02]  /*b130*/  SHFL.UP P0, R206, R211, R212, R213 ;  /* 0x040000d4d3ce7389 */ /* 0x00006400000000d5 */
[----:B01----:R-:W-:Y:S01]  /*b140*/  ENDCOLLECTIVE ;  /* 0x000000000000791b */ /* 0x003fe20003800000 */
.L_x_9770:
[----:B------:R-:W-:Y:S02]  /*b150*/  MOV R211, R203 ;  /* 0x000000cb00d37202 */ /* 0x000fe40000000f00 */
[----:B------:R-:W-:-:S07]  /*b160*/  MOV R63, R206 ;  /* 0x000000ce003f7202 */ /* 0x000fce0000000f00 */
[----:B------:R-:W-:Y:S05]  /*b170*/  WARPSYNC.COLLECTIVE R60, `(.L_x_9771) ;  /* 0x000000003c087348 */ /* 0x000fea0003c00000 */
[----:B------:R0:W1:Y:S02]  /*b180*/  SHFL.UP P0, R206, R211, R212, R213 ;  /* 0x040000d4d3ce7389 */ /* 0x00006400000000d5 */
[----:B01----:R-:W-:Y:S01]  /*b190*/  ENDCOLLECTIVE ;  /* 0x000000000000791b */ /* 0x003fe20003800000 */
.L_x_9771:
[----:B------:R-:W-:Y:S02]  /*b1a0*/  MOV R211, R204 ;  /* 0x000000cc00d37202 */ /* 0x000fe40000000f00 */
[----:B------:R-:W-:-:S07]  /*b1b0*/  MOV R205, R206 ;  /* 0x000000ce00cd7202 */ /* 0x000fce0000000f00 */
[----:B------:R-:W-:Y:S05]  /*b1c0*/  WARPSYNC.COLLECTIVE R60, `(.L_x_9772) ;  /* 0x000000003c087348 */ /* 0x000fea0003c00000 */
[----:B------:R0:W1:Y:S02]  /*b1d0*/  SHFL.UP P0, R206, R211, R212, R213 ;  /* 0x040000d4d3ce7389 */ /* 0x00006400000000d5 */
[----:B01----:R-:W-:Y:S01]  /*b1e0*/  ENDCOLLECTIVE ;  /* 0x000000000000791b */ /* 0x003fe20003800000 */
.L_x_9772:
[----:B------:R-:W-:Y:S01]  /*b1f0*/  MOV R207, R206 ;  /* 0x000000ce00cf7202 */ /* 0x000fe20000000f00 */
[----:B------:R-:W-:Y:S06]  /*b200*/  BRA `(.L_x_9773) ;  /* 0xffffffa000087947 */ /* 0x000fec000383ffff */
.L_x_9718:
        /* <DEDUP_REMOVED lines=8> */
.L_x_9775:
[----:B------:R-:W-:Y:S05]  /*b290*/  BSYNC B0 ;  /* 0x0000000000007941 */ /* 0x000fea0003800000 */
.L_x_9774:
[----:B------:R-:W-:Y:S05]  /*b2a0*/  BRA `(.L_x_9776) ;  /* 0xffffffa000187947 */ /* 0x000fea000383ffff */
.L_x_9719:
        /* <DEDUP_REMOVED lines=8> */
.L_x_9778:
[----:B------:R-:W-:Y:S05]  /*b330*/  BSYNC B0 ;  /* 0x0000000000007941 */ /* 0x000fea0003800000 */
.L_x_9777:
[----:B------:R-:W-:Y:S05]  /*b340*/  BRA `(.L_x_9779) ;  /* 0xffffff9c00f87947 */ /* 0x000fea000383ffff */
.L_x_9720:
        /* <DEDUP_REMOVED lines=8> */
.L_x_9781:
[----:B------:R-:W-:Y:S05]  /*b3d0*/  BSYNC B0 ;  /* 0x0000000000007941 */ /* 0x000fea0003800000 */
.L_x_9780:
[----:B------:R-:W-:Y:S05]  /*b3e0*/  BRA `(.L_x_9782) ;  /* 0xffffff9c00d87947 */ /* 0x000fea000383ffff */
.L_x_9721:
        /* <DEDUP_REMOVED lines=8> */
.L_x_9784:
[----:B------:R-:W-:Y:S05]  /*b470*/  BSYNC B0 ;  /* 0x0000000000007941 */ /* 0x000fea0003800000 */
.L_x_9783:
[----:B------:R-:W-:Y:S05]  /*b480*/  BRA `(.L_x_9785) ;  /* 0xffffff9c00b87947 */ /* 0x000fea000383ffff */
.L_x_9722:
        /* <DEDUP_REMOVED lines=8> */
.L_x_9787:
[----:B------:R-:W-:Y:S05]  /*b510*/  BSYNC B0 ;  /* 0x0000000000007941 */ /* 0x000fea0003800000 */
.L_x_9786:
        /* <DEDUP_REMOVED lines=10> */
.L_x_9788:
[----:B------:R-:W-:Y:S02]  /*b5c0*/  MOV R63, 0x1f ;  /* 0x0000001f003f7802 */ /* 0x000fe40000000f00 */
[----:B------:R-:W-:Y:S02]  /*b5d0*/  MOV R211, R203 ;  /* 0x000000cb00d37202 */ /* 0x000fe40000000f00 */
[----:B------:R-:W-:-:S07]  /*b5e0*/  MOV R209, R206 ;  /* 0x000000ce00d17202 */ /* 0x000fce0000000f00 */
[----:B------:R-:W-:Y:S05]  /*b5f0*/  WARPSYNC.COLLECTIVE R60, `(.L_x_9789) ;  /* 0x000000003c087348 */ /* 0x000fea0003c00000 */
[----:B------:R0:W1:Y:S02]  /*b600*/  SHFL.UP P0, R206, R211, R212, R213 ;  /* 0x040000d4d3ce7389 */ /* 0x00006400000000d5 */
[----:B01----:R-:W-:Y:S01]  /*b610*/  ENDCOLLECTIVE ;  /* 0x000000000000791b */ /* 0x003fe20003800000 */
.L_x_9789:
[----:B------:R-:W-:Y:S02]  /*b620*/  MOV R211, R204 ;  /* 0x000000cc00d37202 */ /* 0x000fe40000000f00 */
[----:B------:R-:W-:-:S07]  /*b630*/  MOV R203, R206 ;  /* 0x000000ce00cb7202 */ /* 0x000fce0000000f00 */
[----:B------:R-:W-:Y:S05]  /*b640*/  WARPSYNC.COLLECTIVE R60, `(.L_x_9790) ;  /* 0x000000003c087348 */ /* 0x000fea0003c00000 */
[----:B------:R0:W1:Y:S02]  /*b650*/  SHFL.UP P0, R206, R211, R212, R213 ;  /* 0x040000d4d3ce7389 */ /* 0x00006400000000d5 */
[----:B01----:R-:W-:Y:S01]  /*b660*/  ENDCOLLECTIVE ;  /* 0x000000000000791b */ /* 0x003fe20003800000 */
.L_x_9790:
[----:B------:R-:W-:Y:S05]  /*b670*/  WARPSYNC.COLLECTIVE R60, `(.L_x_9791) ;  /* 0x000000003c087348 */ /* 0x000fea0003c00000 */
[----:B------:R0:W1:Y:S02]  /*b680*/  SHFL.IDX P0, R230, R61, R62, R63 ;  /* 0x0000003e3de67389 */ /* 0x000064000000003f */
[----:B01----:R-:W-:Y:S01]  /*b690*/  ENDCOLLECTIVE ;  /* 0x000000000000791b */ /* 0x003fe20003800000 */
.L_x_9791:
[----:B------:R-:W-:Y:S02]  /*b6a0*/  MOV R61, R53 ;  /* 0x00000035003d7202 */ /* 0x000fe40000000f00 */
[----:B------:R-:W-:Y:S02]  /*b6b0*/  MOV R204, R206 ;  /* 0x000000ce00cc7202 */ /* 0x000fe40000000f00 */
[----:B------:R-:W-:-:S07]  /*b6c0*/  MOV R52, R230 ;  /* 0x000000e600347202 */ /* 0x000fce0000000f00 */
[----:B------:R-:W-:Y:S05]  /*b6d0*/  WARPSYNC.COLLECTIVE R60, `(.L_x_9792) ;  /* 0x000000003c087348 */ /* 0x000fea0003c00000 */
[----:B------:R0:W1:Y:S02]  /*b6e0*/  SHFL.IDX P0, R230, R61, R62, R63 ;  /* 0x0000003e3de67389 */ /* 0x000064000000003f */
[----:B01----:R-:W-:Y:S01]  /*b6f0*/  ENDCOLLECTIVE ;  /* 0x000000000000791b */ /* 0x003fe20003800000 */
.L_x_9792:
[----:B------:R-:W-:Y:S02]  /*b700*/  MOV R61, R54 ;  /* 0x00000036003d7202 */ /* 0x000fe40000000f00 */
[----:B------:R-:W-:-:S07]  /*b710*/  MOV R53, R230 ;  /* 0x000000e600357202 */ /* 0x000fce0000000f00 */
[----:B------:R-:W-:Y:S05]  /*b720*/  WARPSYNC.COLLECTIVE R60, `(.L_x_9793) ;  /* 0x000000003c087348 */ /* 0x000fea0003c00000 */
[----:B------:R0:W1:Y:S02]  /*b730*/  SHFL.IDX P0, R230, R61, R62, R63 ;  /* 0x0000003e3de67389 */ /* 0x000064000000003f */
[----:B01----:R-:W-:Y:S01]  /*b740*/  ENDCOLLECTIVE ;  /* 0x000000000000791b */ /* 0x003fe20003800000 */
.L_x_9793:
[----:B------:R-:W-:Y:S02]  /*b750*/  MOV R61, R55 ;  /* 0x00000037003d7202 */ /* 0x000fe40000000f00 */
[----:B------:R-:W-:-:S07]  /*b760*/  MOV R54, R230 ;  /* 0x000000e600367202 */ /* 0x000fce0000000f00 */
[----:B------:R-:W-:Y:S05]  /*b770*/  WARPSYNC.COLLECTIVE R60, `(.L_x_9794) ;  /* 0x000000003c087348 */ /* 0x000fea0003c00000 */
[----:B------:R0:W1:Y:S02]  /*b780*/  SHFL.IDX P0, R230, R61, R62, R63 ;  /* 0x0000003e3de67389 */ /* 0x000064000000003f */
[----:B01----:R-:W-:Y:S01]  /*b790*/  ENDCOLLECTIVE ;  /* 0x000000000000791b */ /* 0x003fe20003800000 */
.L_x_9794:
[----:B------:R-:W-:Y:S01]  /*b7a0*/  MOV R55, R230 ;  /* 0x000000e600377202 */ /* 0x000fe20000000f00 */
[----:B------:R-:W-:Y:S06]  /*b7b0*/  BRA `(.L_x_9795) ;  /* 0xffffff9c00147947 */ /* 0x000fec000383ffff */
.L_x_9724:
[----:B------:R-:W-:Y:S01]  /*b7c0*/  HFMA2.MMA R244, -RZ, RZ, 0, 5.9604644775390625e-08 ;  /* 0x00000001fff47435 */ /* 0x000fe200000001ff */
[----:B------:R-:W-:Y:S02]  /*b7d0*/  MOV R245, R241 ;  /* 0x000000f100f57202 */ /* 0x000fe40000000f00 */
[----:B------:R-:W-:Y:S02]  /*b7e0*/  MOV R243, 0x1f ;  /* 0x0000001f00f37802 */ /* 0x000fe40000000f00 */
[----:B------:R-:W-:-:S07]  /*b7f0*/  MOV R60, 0xffffffff ;  /* 0xffffffff003c7802 */ /* 0x000fce0000000f00 */
[----:B-1----:R-:W-:Y:S05]  /*b800*/  WARPSYNC.COLLECTIVE R60, `(.L_x_9796) ;  /* 0x000000003c087348 */ /* 0x002fea0003c00000 */
[----:B------:R0:W2:Y:S02]  /*b810*/  SHFL.DOWN P2, R230, R245, R244, R243 ;  /* 0x080000f4f5e67389 */ /* 0x0000a400000400f3 */
[----:B012---:R-:W-:Y:S01]  /*b820*/  ENDCOLLECTIVE ;  /* 0x000000000000791b */ /* 0x007fe20003800000 */
.L_x_9796:
[----:B------:R-:W-:Y:S02]  /*b830*/  MOV R245, R242 ;  /* 0x000000f200f57202 */ /* 0x000fe40000000f00 */
[----:B------:R-:W-:-:S07]  /*b840*/  MOV R61, R230 ;  /* 0x000000e6003d7202 */ /* 0x000fce0000000f00 */
[----:B------:R-:W-:Y:S05]  /*b850*/  WARPSYNC.COLLECTIVE R60, `(.L_x_9797) ;  /* 0x000000003c087348 */ /* 0x000fea0003c00000 */
[----:B------:R0:W1:Y:S02]  /*b860*/  SHFL.DOWN P2, R230, R245, R244, R243 ;  /* 0x080000f4f5e67389 */ /* 0x00006400000400f3 */
[----:B01----:R-:W-:Y:S01]  /*b870*/  ENDCOLLECTIVE ;  /* 0x000000000000791b */ /* 0x003fe20003800000 */
.L_x_9797:
[----:B------:R-:W-:Y:S02]  /*b880*/  MOV R245, R240 ;  /* 0x000000f000f57202 */ /* 0x000fe40000000f00 */
[----:B------:R-:W-:-:S07]  /*b890*/  MOV R62, R230 ;  /* 0x000000e6003e7202 */ /* 0x000fce0000000f00 */
[----:B------:R-:W-:Y:S05]  /*b8a0*/  WARPSYNC.COLLECTIVE R60, `(.L_x_9798) ;  /* 0x000000003c087348 */ /* 0x000fea0003c00000 */
[----:B------:R0:W1:Y:S02]  /*b8b0*/  SHFL.DOWN P2, R230, R245, R244, R243 ;  /* 0x080000f4f5e67389 */ /* 0x00006400000400f3 */
[----:B01----:R-:W-:Y:S01]  /*b8c0*/  ENDCOLLECTIVE ;  /* 0x000000000000791b */ /* 0x003fe20003800000 */
.L_x_9798:
[----:B------:R-:W-:Y:S02]  /*b8d0*/  MOV R245, R239 ;  /* 0x000000ef00f57202 */ /* 0x000fe40000000f00 */
[----:B------:R-:W-:-:S07]  /*b8e0*/  MOV R63, R230 ;  /* 0x000000e6003f7202 */ /* 0x000fce0000000f00 */
[----:B------:R-:W-:Y:S05]  /*b8f0*/  WARPSYNC.COLLECTIVE R60, `(.L_x_9799) ;  /* 0x000000003c087348 */ /* 0x000fea0003c00000 */
[----:B------:R0:W1:Y:S02]  /*b900*/  SHFL.DOWN P2, R230, R245, R244, R243 ;  /* 0x080000f4f5e67389 */ /* 0x00006400000400f3 */
[----:B01----:R-:W-:Y:S01]  /*b910*/  ENDCOLLECTIVE ;  /* 0x000000000000791b */ /* 0x003fe20003800000 */
.L_x_9799:
[----:B------:R-:W-:Y:S05]  /*b920*/  BRA `(.L_x_9800) ;  /* 0xffffffac00607947 */ /* 0x000fea000383ffff */
.L_x_9727:
        /* <DEDUP_REMOVED lines=8> */
.L_x_9802:
[----:B------:R-:W-:Y:S05]  /*b9b0*/  BSYNC B0 ;  /* 0x0000000000007941 */ /* 0x000fea0003800000 */
.L_x_9801:
        /* <DEDUP_REMOVED lines=8> */
.L_x_9803:
[----:B------:R-:W-:Y:S02]  /*ba40*/  MOV R245, R240 ;  /* 0x000000f000f57202 */ /* 0x000fe40000000f00 */
[----:B------:R-:W-:-:S07]  /*ba50*/  MOV R62, R230 ;  /* 0x000000e6003e7202 */ /* 0x000fce0000000f00 */
[----:B------:R-:W-:Y:S05]  /*ba60*/  WARPSYNC.COLLECTIVE R60, `(.L_x_9804) ;  /* 0x000000003c087348 */ /* 0x000fea0003c00000 */
[----:B------:R0:W1:Y:S02]  /*ba70*/  SHFL.DOWN P2, R230, R245, R244, R243 ;  /* 0x080000f4f5e67389 */ /* 0x00006400000400f3 */
[----:B01----:R-:W-:Y:S01]  /*ba80*/  ENDCOLLECTIVE ;  /* 0x000000000000791b */ /* 0x003fe20003800000 */
.L_x_9804:
[----:B------:R-:W-:Y:S02]  /*ba90*/  MOV R245, R239 ;  /* 0x000000ef00f57202 */ /* 0x000fe40000000f00 */
[----:B------:R-:W-:-:S07]  /*baa0*/  MOV R63, R230 ;  /* 0x000000e6003f7202 */ /* 0x000fce0000000f00 */
[----:B------:R-:W-:Y:S05]  /*bab0*/  WARPSYNC.COLLECTIVE R60, `(.L_x_9805) ;  /* 0x000000003c087348 */ /* 0x000fea0003c00000 */
[----:B------:R0:W1:Y:S02]  /*bac0*/  SHFL.DOWN P2, R230, R245, R244, R243 ;  /* 0x080000f4f5e67389 */ /* 0x00006400000400f3 */
[----:B01----:R-:W-:Y:S01]  /*bad0*/  ENDCOLLECTIVE ;  /* 0x000000000000791b */ /* 0x003fe20003800000 */
.L_x_9805:
[----:B------:R-:W-:Y:S05]  /*bae0*/  BRA `(.L_x_9806) ;  /* 0xffffffac00447947 */ /* 0x000fea000383ffff */
.L_x_9730:
        /* <DEDUP_REMOVED lines=8> */
.L_x_9808:
[----:B------:R-:W-:Y:S05]  /*bb70*/  BSYNC B0 ;  /* 0x0000000000007941 */ /* 0x000fea0003800000 */
.L_x_9807:
        /* <DEDUP_REMOVED lines=8> */
.L_x_9809:
[----:B------:R-:W-:Y:S02]  /*bc00*/  MOV R245, R240 ;  /* 0x000000f000f57202 */ /* 0x000fe40000000f00 */
[----:B------:R-:W-:-:S07]  /*bc10*/  MOV R62, R230 ;  /* 0x000000e6003e7202 */ /* 0x000fce0000000f00 */
[----:B------:R-:W-:Y:S05]  /*bc20*/  WARPSYNC.COLLECTIVE R60, `(.L_x_9810) ;  /* 0x000000003c087348 */ /* 0x000fea0003c00000 */
[----:B------:R0:W1:Y:S02]  /*bc30*/  SHFL.DOWN P2, R230, R245, R244, R243 ;  /* 0x080000f4f5e67389 */ /* 0x00006400000400f3 */
[----:B01----:R-:W-:Y:S01]  /*bc40*/  ENDCOLLECTIVE ;  /* 0x000000000000791b */ /* 0x003fe20003800000 */
.L_x_9810:
[----:B------:R-:W-:Y:S02]  /*bc50*/  MOV R245, R239 ;  /* 0x000000ef00f57202 */ /* 0x000fe40000000f00 */
[----:B------:R-:W-:-:S07]  /*bc60*/  MOV R63, R230 ;  /* 0x000000e6003f7202 */ /* 0x000fce0000000f00 */
[----:B------:R-:W-:Y:S05]  /*bc70*/  WARPSYNC.COLLECTIVE R60, `(.L_x_9811) ;  /* 0x000000003c087348 */ /* 0x000fea0003c00000 */
[----:B------:R0:W1:Y:S02]  /*bc80*/  SHFL.DOWN P2, R230, R245, R244, R243 ;  /* 0x080000f4f5e67389 */ /* 0x00006400000400f3 */
[----:B01----:R-:W-:Y:S01]  /*bc90*/  ENDCOLLECTIVE ;  /* 0x000000000000791b */ /* 0x003fe20003800000 */
.L_x_9811:
[----:B------:R-:W-:Y:S05]  /*bca0*/  BRA `(.L_x_9812) ;  /* 0xffffffac00287947 */ /* 0x000fea000383ffff */
.L_x_9733:
        /* <DEDUP_REMOVED lines=8> */
.L_x_9814:
[----:B------:R-:W-:Y:S05]  /*bd30*/  BSYNC B0 ;  /* 0x0000000000007941 */ /* 0x000fea0003800000 */
.L_x_9813:
        /* <DEDUP_REMOVED lines=8> */
.L_x_9815:
[----:B------:R-:W-:Y:S02]  /*bdc0*/  MOV R245, R240 ;  /* 0x000000f000f57202 */ /* 0x000fe40000000f00 */
[----:B------:R-:W-:-:S07]  /*bdd0*/  MOV R62, R230 ;  /* 0x000000e6003e7202 */ /* 0x000fce0000000f00 */
[----:B------:R-:W-:Y:S05]  /*bde0*/  WARPSYNC.COLLECTIVE R60, `(.L_x_9816) ;  /* 0x000000003c087348 */ /* 0x000fea0003c00000 */
[----:B------:R0:W1:Y:S02]  /*bdf0*/  SHFL.DOWN P2, R230, R245, R244, R243 ;  /* 0x080000f4f5e67389 */ /* 0x00006400000400f3 */
[----:B01----:R-:W-:Y:S01]  /*be00*/  ENDCOLLECTIVE ;  /* 0x000000000000791b */ /* 0x003fe20003800000 */
.L_x_9816:
[----:B------:R-:W-:Y:S02]  /*be10*/  MOV R245, R239 ;  /* 0x000000ef00f57202 */ /* 0x000fe40000000f00 */
[----:B------:R-:W-:-:S07]  /*be20*/  MOV R63, R230 ;  /* 0x000000e6003f7202 */ /* 0x000fce0000000f00 */
[----:B------:R-:W-:Y:S05]  /*be30*/  WARPSYNC.COLLECTIVE R60, `(.L_x_9817) ;  /* 0x000000003c087348 */ /* 0x000fea0003c00000 */
[----:B------:R0:W1:Y:S02]  /*be40*/  SHFL.DOWN P2, R230, R245, R244, R243 ;  /* 0x080000f4f5e67389 */ /* 0x00006400000400f3 */
[----:B01----:R-:W-:Y:S01]  /*be50*/  ENDCOLLECTIVE ;  /* 0x000000000000791b */ /* 0x003fe20003800000 */
.L_x_9817:
[----:B------:R-:W-:Y:S05]  /*be60*/  BRA `(.L_x_9818) ;  /* 0xffffffac000c7947 */ /* 0x000fea000383ffff */
.L_x_9736:
        /* <DEDUP_REMOVED lines=8> */
.L_x_9820:
[----:B------:R-:W-:Y:S05]  /*bef0*/  BSYNC B0 ;  /* 0x0000000000007941 */ /* 0x000fea0003800000 */
.L_x_9819:
        /* <DEDUP_REMOVED lines=8> */
.L_x_9821:
[----:B------:R-:W-:Y:S02]  /*bf80*/  MOV R245, R240 ;  /* 0x000000f000f57202 */ /* 0x000fe40000000f00 */
[----:B------:R-:W-:-:S07]  /*bf90*/  MOV R62, R230 ;  /* 0x000000e6003e7202 */ /* 0x000fce0000000f00 */
[----:B------:R-:W-:Y:S05]  /*bfa0*/  WARPSYNC.COLLECTIVE R60, `(.L_x_9822) ;  /* 0x000000003c087348 */ /* 0x000fea0003c00000 */
[----:B------:R0:W1:Y:S02]  /*bfb0*/  SHFL.DOWN P2, R230, R245, R244, R243 ;  /* 0x080000f4f5e67389 */ /* 0x00006400000400f3 */
[----:B01----:R-:W-:Y:S01]  /*bfc0*/  ENDCOLLECTIVE ;  /* 0x000000000000791b */ /* 0x003fe20003800000 */
.L_x_9822:
[----:B------:R-:W-:Y:S02]  /*bfd0*/  MOV R245, R239 ;  /* 0x000000ef00f57202 */ /* 0x000fe40000000f00 */
[----:B------:R-:W-:-:S07]  /*bfe0*/  MOV R63, R230 ;  /* 0x000000e6003f7202 */ /* 0x000fce0000000f00 */
[----:B------:R-:W-:Y:S05]  /*bff0*/  WARPSYNC.COLLECTIVE R60, `(.L_x_9823) ;  /* 0x000000003c087348 */ /* 0x000fea0003c00000 */
[----:B------:R0:W1:Y:S02]  /*c000*/  SHFL.DOWN P2, R230, R245, R244, R243 ;  /* 0x080000f4f5e67389 */ /* 0x00006400000400f3 */
[----:B01----:R-:W-:Y:S01]  /*c010*/  ENDCOLLECTIVE ;  /* 0x000000000000791b */ /* 0x003fe20003800000 */
.L_x_9823:
[----:B------:R-:W-:Y:S05]  /*c020*/  BRA `(.L_x_9824) ;  /* 0xffffffa800f07947 */ /* 0x000fea000383ffff */
.L_x_9739:
        /* <DEDUP_REMOVED lines=8> */
.L_x_9826:
[----:B------:R-:W-:Y:S05]  /*c0b0*/  BSYNC B0 ;  /* 0x0000000000007941 */ /* 0x000fea0003800000 */
.L_x_9825:
        /* <DEDUP_REMOVED lines=10> */
.L_x_9827:
[----:B------:R-:W-:Y:S02]  /*c160*/  MOV R243, 0x1f ;  /* 0x0000001f00f37802 */ /* 0x000fe40000000f00 */
[----:B------:R-:W-:Y:S02]  /*c170*/  MOV R61, R240 ;  /* 0x000000f0003d7202 */ /* 0x000fe40000000f00 */
[----:B------:R-:W-:-:S07]  /*c180*/  MOV R247, R230 ;  /* 0x000000e600f77202 */ /* 0x000fce0000000f00 */
[----:B------:R-:W-:Y:S05]  /*c190*/  WARPSYNC.COLLECTIVE R60, `(.L_x_9828) ;  /* 0x000000003c087348 */ /* 0x000fea0003c00000 */
[----:B------:R0:W1:Y:S02]  /*c1a0*/  SHFL.IDX P0, R230, R61, R62, R63 ;  /* 0x0000003e3de67389 */ /* 0x000064000000003f */
[----:B01----:R-:W-:Y:S01]  /*c1b0*/  ENDCOLLECTIVE ;  /* 0x000000000000791b */ /* 0x003fe20003800000 */
.L_x_9828:
        /* <DEDUP_REMOVED lines=10> */
.L_x_9829:
[----:B------:R-:W-:Y:S02]  /*c260*/  MOV R61, R52 ;  /* 0x00000034003d7202 */ /* 0x000fe40000000f00 */
[----:B------:R-:W-:-:S07]  /*c270*/  MOV R235, R230 ;  /* 0x000000e600eb7202 */ /* 0x000fce0000000f00 */
[----:B------:R-:W-:Y:S05]  /*c280*/  WARPSYNC.COLLECTIVE R60, `(.L_x_9830) ;  /* 0x000000003c087348 */ /* 0x000fea0003c00000 */
[----:B------:R0:W1:Y:S02]  /*c290*/  SHFL.DOWN P2, R230, R245, R244, R243 ;  /* 0x080000f4f5e67389 */ /* 0x00006400000400f3 */
[----:B01----:R-:W-:Y:S01]  /*c2a0*/  ENDCOLLECTIVE ;  /* 0x000000000000791b */ /* 0x003fe20003800000 */
.L_x_9830:
[----:B------:R-:W-:Y:S02]  /*c2b0*/  MOV R245, R242 ;  /* 0x000000f200f57202 */ /* 0x000fe40000000f00 */
[----:B------:R-:W-:-:S07]  /*c2c0*/  MOV R237, R230 ;  /* 0x000000e600ed7202 */ /* 0x000fce0000000f00 */
[----:B------:R-:W-:Y:S05]  /*c2d0*/  WARPSYNC.COLLECTIVE R60, `(.L_x_9831) ;  /* 0x000000003c087348 */ /* 0x000fea0003c00000 */
[----:B------:R0:W1:Y:S02]  /*c2e0*/  SHFL.DOWN P2, R230, R245, R244, R243 ;  /* 0x080000f4f5e67389 */ /* 0x00006400000400f3 */
[----:B01----:R-:W-:Y:S01]  /*c2f0*/  ENDCOLLECTIVE ;  /* 0x000000000000791b */ /* 0x003fe20003800000 */
.L_x_9831:
[----:B------:R-:W-:Y:S02]  /*c300*/  MOV R245, R240 ;  /* 0x000000f000f57202 */ /* 0x000fe40000000f00 */
[----:B------:R-:W-:-:S07]  /*c310*/  MOV R238, R230 ;  /* 0x000000e600ee7202 */ /* 0x000fce0000000f00 */
[----:B------:R-:W-:Y:S05]  /*c320*/  WARPSYNC.COLLECTIVE R60, `(.L_x_9832) ;  /* 0x000000003c087348 */ /* 0x000fea0003c00000 */
[----:B------:R0:W1:Y:S02]  /*c330*/  SHFL.DOWN P2, R230, R245, R244, R243 ;  /* 0x080000f4f5e67389 */ /* 0x00006400000400f3 */
[----:B01----:R-:W-:Y:S01]  /*c340*/  ENDCOLLECTIVE ;  /* 0x000000000000791b */ /* 0x003fe20003800000 */
.L_x_9832:
[----:B------:R-:W-:Y:S02]  /*c350*/  MOV R245, R239 ;  /* 0x000000ef00f57202 */ /* 0x000fe40000000f00 */
[----:B------:R-:W-:-:S07]  /*c360*/  MOV R246, R230 ;  /* 0x000000e600f67202 */ /* 0x000fce0000000f00 */
[----:B------:R-:W-:Y:S05]  /*c370*/  WARPSYNC.COLLECTIVE R60, `(.L_x_9833) ;  /* 0x000000003c087348 */ /* 0x000fea0003c00000 */
[----:B------:R0:W1:Y:S02]  /*c380*/  SHFL.DOWN P2, R230, R245, R244, R243 ;  /* 0x080000f4f5e67389 */ /* 0x00006400000400f3 */
[----:B01----:R-:W-:Y:S01]  /*c390*/  ENDCOLLECTIVE ;  /* 0x000000000000791b */ /* 0x003fe20003800000 */
.L_x_9833:
[----:B------:R-:W-:-:S07]  /*c3a0*/  MOV R248, R230 ;  /* 0x000000e600f87202 */ /* 0x000fce0000000f00 */
[----:B------:R-:W-:Y:S05]  /*c3b0*/  WARPSYNC.COLLECTIVE R60, `(.L_x_9834) ;  /* 0x000000003c087348 */ /* 0x000fea0003c00000 */
[----:B------:R0:W1:Y:S02]  /*c3c0*/  SHFL.IDX P0, R230, R61, R62, R63 ;  /* 0x0000003e3de67389 */ /* 0x000064000000003f */
[----:B01----:R-:W-:Y:S01]  /*c3d0*/  ENDCOLLECTIVE ;  /* 0x000000000000791b */ /* 0x003fe20003800000 */
.L_x_9834:
[----:B------:R-:W-:Y:S02]  /*c3e0*/  MOV R61, R53 ;  /* 0x00000035003d7202 */ /* 0x000fe40000000f00 */
[----:B------:R-:W-:-:S07]  /*c3f0*/  MOV R249, R230 ;  /* 0x000000e600f97202 */ /* 0x000fce0000000f00 */
[----:B------:R-:W-:Y:S05]  /*c400*/  WARPSYNC.COLLECTIVE R60, `(.L_x_9835) ;  /* 0x000000003c087348 */ /* 0x000fea0003c00000 */
[----:B------:R0:W1:Y:S02]  /*c410*/  SHFL.IDX P0, R230, R61, R62, R63 ;  /* 0x0000003e3de67389 */ /* 0x000064000000003f */
[----:B01----:R-:W-:Y:S01]  /*c420*/  ENDCOLLECTIVE ;  /* 0x000000000000791b */ /* 0x003fe20003800000 */
.L_x_9835:
[----:B------:R-:W-:Y:S02]  /*c430*/  MOV R61, R54 ;  /* 0x00000036003d7202 */ /* 0x000fe40000000f00 */
[----:B------:R-:W-:-:S07]  /*c440*/  MOV R243, R230 ;  /* 0x000000e600f37202 */ /* 0x000fce0000000f00 */
[----:B------:R-:W-:Y:S05]  /*c450*/  WARPSYNC.COLLECTIVE R60, `(.L_x_9836) ;  /* 0x000000003c087348 */ /* 0x000fea0003c00000 */
[----:B------:R0:W1:Y:S02]  /*c460*/  SHFL.IDX P0, R230, R61, R62, R63 ;  /* 0x0000003e3de67389 */ /* 0x000064000000003f */
[----:B01----:R-:W-:Y:S01]  /*c470*/  ENDCOLLECTIVE ;  /* 0x000000000000791b */ /* 0x003fe20003800000 */
.L_x_9836:
[----:B------:R-:W-:Y:S02]  /*c480*/  MOV R61, R55 ;  /* 0x00000037003d7202 */ /* 0x000fe40000000f00 */
[----:B------:R-:W-:-:S07]  /*c490*/  MOV R244, R230 ;  /* 0x000000e600f47202 */ /* 0x000fce0000000f00 */
[----:B------:R-:W-:Y:S05]  /*c4a0*/  WARPSYNC.COLLECTIVE R60, `(.L_x_9837) ;  /* 0x000000003c087348 */ /* 0x000fea0003c00000 */
[----:B------:R0:W1:Y:S02]  /*c4b0*/  SHFL.IDX P0, R230, R61, R62, R63 ;  /* 0x0000003e3de67389 */ /* 0x000064000000003f */
[----:B01----:R-:W-:Y:S01]  /*c4c0*/  ENDCOLLECTIVE ;  /* 0x000000000000791b */ /* 0x003fe20003800000 */
.L_x_9837:
[----:B------:R-:W-:Y:S01]  /*c4d0*/  MOV R245, R230 ;  /* 0x000000e600f57202 */ /* 0x000fe20000000f00 */
[----:B------:R-:W-:Y:S01]  /*c4e0*/  FMUL.FTZ R230, R52, R247 ;  /* 0x000000f734e67220 */ /* 0x000fe20000410000 */
[----:B------:R-:W-:Y:S06]  /*c4f0*/  BRA `(.L_x_9838) ;  /* 0xffffffa800487947 */ /* 0x000fec000383ffff */
.L_x_9839:
        /* <DEDUP_REMOVED lines=16> */
.L_x_18951:


//--------------------- .text._Z25selective_scan_bwd_kernelI32Selective_Scan_bwd_kernel_traitsILi64ELi16ELb1ELb0ELb0ELb1ELb1EfN3c107complexIfEEEEv12SSMParamsBwd --------------------------
	.section	.text._Z25selective_scan_bwd_kernelI32Selective_Scan_bwd_kernel_traitsILi64ELi16ELb1ELb0ELb0ELb1ELb1EfN3c107complexIfEEEEv12SSMParamsBwd,"ax",@progbits
	.align	128
        .global         _Z25selective_scan_bwd_kernelI32Selective_Scan_bwd_kernel_traitsILi64ELi16ELb1ELb0ELb0ELb1ELb1EfN3c107complexIfEEEEv12SSMParamsBwd
        .type           _Z25selective_scan_bwd_kernelI32Selective_Scan_bwd_kernel_traitsILi64ELi16ELb1ELb0ELb0ELb1ELb1EfN3c107complexIfEEEEv12SSMParamsBwd,@function
        .size           _Z25selective_scan_bwd_kernelI32Selective_Scan_bwd_kernel_traitsILi64ELi16ELb1ELb0ELb0ELb1ELb1EfN3c107complexIfEEEEv12SSMParamsBwd,(.L_x_18952 - _Z25selective_scan_bwd_kernelI32Selective_Scan_bwd_kernel_traitsILi64ELi16ELb1ELb0ELb0ELb1ELb1EfN3c107complexIfEEEEv12SSMParamsBwd)
        .other          _Z25selective_scan_bwd_kernelI32Selective_Scan_bwd_kernel_traitsILi64ELi16ELb1ELb0ELb0ELb1ELb1EfN3c107complexIfEEEEv12SSMParamsBwd,@"STO_CUDA_ENTRY STV_DEFAULT"
_Z25selective_scan_bwd_kernelI32Selective_Scan_bwd_kernel_traitsILi64ELi16ELb1ELb0ELb0ELb1ELb1EfN3c107complexIfEEEEv12SSMParamsBwd:
.text._Z25selective_scan_bwd_kernelI32Selective_Scan_bwd_kernel_traitsILi64ELi16ELb1ELb0ELb0ELb1ELb1EfN3c107complexIfEEEEv12SSMParamsBwd:
        /* <DEDUP_REMOVED lines=116> */
.L_x_9906:
[----:B------:R-:W-:Y:S01]  /*0740*/  BAR.SYNC.DEFER_BLOCKING 0x0 ;  /* 0x0000000000007b1d */ /* 0x000fe20000010000 */
[----:B0-----:R-:W-:Y:S02]  /*0750*/  MOV R2, UR26 ;  /* 0x0000001a00027c02 */ /* 0x001fe40008000f00 */
        /* <DEDUP_REMOVED lines=8> */
[----:B------:R-:W-:Y:S01]  /*07e0*/  HFMA2.MMA R5, -RZ, RZ, 0, 9.5367431640625e-07 ;  /* 0x00000010ff057435 */ /* 0x000fe200000001ff */
[----:B------:R-:W-:Y:S01]  /*07f0*/  UMOV UR6, UR8 ;  /* 0x0000000800067c82 */ /* 0x000fe20008000000 */
[----:B------:R-:W-:Y:S01]  /*0800*/  UMOV UR7, UR9 ;  /* 0x0000000900077c82 */ /* 0x000fe20008000000 */
[----:B------:R-:W-:Y:S01]  /*0810*/  LEA R126, R4, R131, 0x4 ;  /* 0x00000083047e7211 */ /* 0x000fe200078e20ff */
[----:B------:R-:W-:-:S05]  /*0820*/  IMAD R6, R133, 0x3, R4 ;  /* 0x0000000385067824 */ /* 0x000fca00078e0204 */
[----:B------:R-:W-:Y:S01]  /*0830*/  LEA R125, R6, R131, 0x4 ;  /* 0x00000083067d7211 */ /* 0x000fe200078e20ff */
[----:B------:R-:W-:Y:S01]  /*0840*/  IMAD.WIDE R4, R0, R5, UR6 ;  /* 0x0000000600047e25 */ /* 0x000fe2000f8e0205 */
        /* <DEDUP_REMOVED lines=22> */
[----:B------:R-:W-:Y:S01]  /*09b0*/  LDS.128 R32, [R125+0x10] ;  /* 0x000010007d207984 */ /* 0x000fe20000000c00 */
[----:B0-----:R-:W0:Y:S03]  /*09c0*/  LDC.64 R14, c[0x0][0x2a0] ;  /* 0x0000a800ff0e7b82 */ /* 0x001e260000000a00 */
[----:B------:R-:W-:Y:S04]  /*09d0*/  LDS.128 R8, [R125+0x20] ;  /* 0x000020007d087984 */ /* 0x000fe80000000c00 */
[----:B------:R-:W-:Y:S01]  /*09e0*/  LDS.128 R4, [R125+0x30] ;  /* 0x000030007d047984 */ /* 0x000fe20000000c00 */
[----:B------:R-:W4:Y:S03]  /*09f0*/  LDC.64 R12, c[0x0][0x318] ;  /* 0x0000c600ff0c7b82 */ /* 0x000f260000000a00 */
[----:B------:R-:W5:Y:S05]  /*0a00*/  LDS.128 R16, [R125] ;  /* 0x000000007d107984 */ /* 0x000f6a0000000c00 */
[----:B------:R-:W-:Y:S06]  /*0a10*/  BAR.SYNC.DEFER_BLOCKING 0x0 ;  /* 0x0000000000007b1d */ /* 0x000fec0000010000 */
[----:B------:R-:W4:Y:S04]  /*0a20*/  LDG.E.128 R52, desc[UR12][R2.64] ;  /* 0x0000000c02347981 */ /* 0x000f28000c1e1d00 */
[----:B-1----:R-:W4:Y:S04]  /*0a30*/  LDG.E.128 R20, desc[UR12][R2.64+0x200] ;  /* 0x0002000c02147981 */ /* 0x002f28000c1e1d00 */
[----:B--2---:R-:W2:Y:S04]  /*0a40*/  LDG.E.128 R24, desc[UR12][R2.64+0x400] ;  /* 0x0004000c02187981 */ /* 0x004ea8000c1e1d00 */
[----:B---3--:R-:W3:Y:S01]  /*0a50*/  LDG.E.128 R28, desc[UR12][R2.64+0x600] ;  /* 0x0006000c021c7981 */ /* 0x008ee2000c1e1d00 */
[----:B-----5:R-:W-:Y:S01]  /*0a60*/  FADD.FTZ R117, R16, UR5 ;  /* 0x0000000510757e21 */ /* 0x020fe20008010000 */
        /* <DEDUP_REMOVED lines=15> */
[----:B----4-:R1:W-:Y:S04]  /*0b60*/  STS.128 [R126], R52 ;  /* 0x000000347e007388 */ /* 0x0103e80000000c00 */
[----:B------:R1:W-:Y:S04]  /*0b70*/  STS.128 [R126+0x200], R20 ;  /* 0x000200147e007388 */ /* 0x0003e80000000c00 */
[----:B--2---:R1:W-:Y:S04]  /*0b80*/  STS.128 [R126+0x400], R24 ;  /* 0x000400187e007388 */ /* 0x0043e80000000c00 */
[----:B---3--:R1:W-:Y:S01]  /*0b90*/  STS.128 [R126+0x600], R28 ;  /* 0x0006001c7e007388 */ /* 0x0083e20000000c00 */
[----:B------:R-:W-:Y:S01]  /*0ba0*/  NOP ;  /* 0x0000000000007918 */ /* 0x000fe20000000000 */
[----:B0-----:R-:W-:Y:S05]  /*0bb0*/  @P4 BRA `(.L_x_9842) ;  /* 0x00000000007c4947 */ /* 0x001fea0003800000 */
[----:B------:R-:W-:Y:S01]  /*0bc0*/  FMUL.FTZ R117, R117, 1.4426950216293334961 ;  /* 0x3fb8aa3b75757820 */ /* 0x000fe20000410000 */
[----:B------:R-:W-:Y:S02]  /*0bd0*/  MOV R17, 0x3e800000 ;  /* 0x3e80000000117802 */ /* 0x000fe40000000f00 */
[----:B------:R-:W-:Y:S01]  /*0be0*/  MOV R16, 0x3d39bf78 ;  /* 0x3d39bf7800107802 */ /* 0x000fe20000000f00 */
[----:B-1----:R-:W0:Y:S02]  /*0bf0*/  MUFU.EX2 R21, R117 ;  /* 0x0000007500157308 */ /* 0x002e240000000800 */
        /* <DEDUP_REMOVED lines=27> */
.L_x_9842:
[----:B------:R-:W-:Y:S05]  /*0db0*/  BSYNC B0 ;  /* 0x0000000000007941 */ /* 0x000fea0003800000 */
.L_x_9841:
        /* <DEDUP_REMOVED lines=35> */
.L_x_9844:
[----:B------:R-:W-:Y:S05]  /*0ff0*/  BSYNC B0 ;  /* 0x0000000000007941 */ /* 0x000fea0003800000 */
.L_x_9843:
        /* <DEDUP_REMOVED lines=35> */
.L_x_9846:
[----:B------:R-:W-:Y:S05]  /*1230*/  BSYNC B0 ;  /* 0x0000000000007941 */ /* 0x000fea0003800000 */
.L_x_9845:
        /* <DEDUP_REMOVED lines=35> */
.L_x_9848:
[----:B------:R-:W-:Y:S05]  /*1470*/  BSYNC B0 ;  /* 0x0000000000007941 */ /* 0x000fea0003800000 */
.L_x_9847:
        /* <DEDUP_REMOVED lines=35> */
.L_x_9850:
[----:B------:R-:W-:Y:S05]  /*16b0*/  BSYNC B0 ;  /* 0x0000000000007941 */ /* 0x000fea0003800000 */
.L_x_9849:
        /* <DEDUP_REMOVED lines=35> */
.L_x_9852:
[----:B------:R-:W-:Y:S05]  /*18f0*/  BSYNC B0 ;  /* 0x0000000000007941 */ /* 0x000fea0003800000 */
.L_x_9851:
        /* <DEDUP_REMOVED lines=35> */
.L_x_9854:
[----:B------:R-:W-:Y:S05]  /*1b30*/  BSYNC B0 ;  /* 0x0000000000007941 */ /* 0x000fea0003800000 */
.L_x_9853:
[----:B------:R-:W-:Y:S01]  /*1b40*/  BSSY B0, `(.L_x_9855) ;  /* 0x0000024000007945 */ /* 0x000fe20003800000 */
[----:B------:R-:W-:Y:S01]  /*1b50*/  FSETP.GTU.FTZ.AND P1, PT, R112, 20, PT ;  /* 0x41a000007000780b */ /* 0x000fe20003f3c000 */
[----:B------:R-:W-:Y:S01]  /*1b60*/  FADD.FTZ R109, R6, UR5 ;  /* 0x00000005066d7e21 */ /* 0x000fe20008010000 */
[----:B------:R-:W-:Y:S01]  /*1b70*/  LEA R2, R129, 0xfffffc00, 0xa ;  /* 0xfffffc0081027811 */ /* 0x000fe200078e50ff */
        /* <DEDUP_REMOVED lines=32> */
.L_x_9856:
[----:B------:R-:W-:Y:S05]  /*1d80*/  BSYNC B0 ;  /* 0x0000000000007941 */ /* 0x000fea0003800000 */
.L_x_9855:
[----:B------:R-:W-:Y:S01]  /*1d90*/  IMAD R4, R14, UR15, RZ ;  /* 0x0000000f0e047c24 */ /* 0x000fe2000f8e02ff */
[----:B------:R-:W-:Y:S01]  /*1da0*/  BSSY B0, `(.L_x_9857) ;  /* 0x0000025000007945 */ /* 0x000fe20003800000 */
[----:B------:R-:W-:Y:S01]  /*1db0*/  FADD.FTZ R110, R7, UR5 ;  /* 0x00000005076e7e21 */ /* 0x000fe20008010000 */
[----:B------:R-:W-:Y:S01]  /*1dc0*/  FSETP.GTU.FTZ.AND P2, PT, R109, 20, PT ;  /* 0x41a000006d00780b */ /* 0x000fe20003f5c000 */
[----:B------:R-:W-:Y:S01]  /*1dd0*/  IMAD R7, R15, UR14, R4 ;  /* 0x0000000e0f077c24 */ /* 0x000fe2000f8e0204 */
[----:B------:R-:W-:Y:S01]  /*1de0*/  SHF.R.S32.HI R3, RZ, 0x1f, R2 ;  /* 0x0000001fff037819 */ /* 0x000fe20000011402 */
        /* <DEDUP_REMOVED lines=32> */
.L_x_9858:
[----:B------:R-:W-:Y:S05]  /*1ff0*/  BSYNC B0 ;  /* 0x0000000000007941 */ /* 0x000fea0003800000 */
.L_x_9857:
[----:B------:R-:W-:Y:S01]  /*2000*/  IMAD.WIDE.U32 R14, R14, UR14, R2 ;  /* 0x0000000e0e0e7c25 */ /* 0x000fe2000f8e0002 */
[----:B------:R-:W-:Y:S01]  /*2010*/  BSSY B0, `(.L_x_9859) ;  /* 0x0000023000007945 */ /* 0x000fe20003800000 */
[----:B------:R-:W-:-:S03]  /*2020*/  FSETP.GTU.FTZ.AND P3, PT, R110, 20, PT ;  /* 0x41a000006e00780b */ /* 0x000fc60003f7c000 */
[----:B------:R-:W-:Y:S01]  /*2030*/  IADD3 R7, R15, R7, RZ ;  /* 0x000000070f077210 */ /* 0x000fe20007ffe0ff */
        /* <DEDUP_REMOVED lines=32> */
.L_x_9860:
[----:B------:R-:W-:Y:S05]  /*2240*/  BSYNC B0 ;  /* 0x0000000000007941 */ /* 0x000fea0003800000 */
.L_x_9859:
        /* <DEDUP_REMOVED lines=33> */
.L_x_9862:
[----:B------:R-:W-:Y:S05]  /*2460*/  BSYNC B0 ;  /* 0x0000000000007941 */ /* 0x000fea0003800000 */
.L_x_9861:
        /* <DEDUP_REMOVED lines=33> */
.L_x_9864:
[----:B------:R-:W-:Y:S05]  /*2680*/  BSYNC B0 ;  /* 0x0000000000007941 */ /* 0x000fea0003800000 */
.L_x_9863:
        /* <DEDUP_REMOVED lines=33> */
.L_x_9866:
[----:B------:R-:W-:Y:S05]  /*28a0*/  BSYNC B0 ;  /* 0x0000000000007941 */ /* 0x000fea0003800000 */
.L_x_9865:
        /* <DEDUP_REMOVED lines=33> */
.L_x_9868:
[----:B------:R-:W-:Y:S05]  /*2ac0*/  BSYNC B0 ;  /* 0x0000000000007941 */ /* 0x000fea0003800000 */
.L_x_9867:
        /* <DEDUP_REMOVED lines=33> */
.L_x_9870:
[----:B------:R-:W-:Y:S05]  /*2ce0*/  BSYNC B0 ;  /* 0x0000000000007941 */ /* 0x000fea0003800000 */
.L_x_9869:
        /* <DEDUP_REMOVED lines=33> */
.L_x_9872:
[----:B------:R-:W-:Y:S05]  /*2f00*/  BSYNC B0 ;  /* 0x0000000000007941 */ /* 0x000fea0003800000 */
.L_x_9871:
[----:B------:R-:W-:Y:S01]  /*2f10*/  ULDC.64 UR8, c[0x0][0x2a8] ;  /* 0x0000aa0000087ab9 */ /* 0x000fe20000000a00 */
[----:B------:R-:W-:Y:S01]  /*2f20*/  MOV R4, R14 ;  /* 0x0000000e00047202 */ /* 0x000fe20000000f00 */
[----:B------:R-:W-:Y:S01]  /*2f30*/  IMAD R6, R132, UR8, RZ ;  /* 0x0000000884067c24 */ /* 0x000fe2000f8e02ff */
[----:B------:R-:W-:Y:S01]  /*2f40*/  MOV R5, R7 ;  /* 0x0000000700057202 */ /* 0x000fe20000000f00 */
[----:B-1----:R-:W-:Y:S01]  /*2f50*/  LDS.128 R52, [R125+0x10] ;  /* 0x000010007d347984 */ /* 0x002fe20000000c00 */
[----:B------:R-:W0:Y:S01]  /*2f60*/  LDC.64 R20, c[0x0][0x2b0] ;  /* 0x0000ac00ff147b82 */ /* 0x000e220000000a00 */
[C---:B------:R-:W-:Y:S02]  /*2f70*/  IMAD R7, R139.reuse, UR9, R6 ;  /* 0x000000098b077c24 */ /* 0x040fe4000f8e0206 */
[----:B------:R-:W-:Y:S01]  /*2f80*/  IMAD.WIDE.U32 R4, R139, UR8, R4 ;  /* 0x000000088b047c25 */ /* 0x000fe2000f8e0004 */
[----:B------:R-:W-:Y:S01]  /*2f90*/  LDS.128 R8, [R125+0x30] ;  /* 0x000030007d087984 */ /* 0x000fe20000000c00 */
[----:B------:R-:W-:-:S03]  /*2fa0*/  ULDC.64 UR8, c[0x0][0x2b8] ;  /* 0x0000ae0000087ab9 */ /* 0x000fc60000000a00 */
[----:B------:R-:W-:Y:S01]  /*2fb0*/  IADD3 R5, R5, R7, RZ ;  /* 0x0000000705057210 */ /* 0x000fe20007ffe0ff */
[----:B------:R-:W1:Y:S01]  /*2fc0*/  LDC.64 R32, c[0x0][0x308] ;  /* 0x0000c200ff207b82 */ /* 0x000e620000000a00 */
[----:B------:R-:W-:-:S04]  /*2fd0*/  LEA R16, P0, R4, R12, 0x2 ;  /* 0x0000000c04107211 */ /* 0x000fc800078010ff */
[----:B------:R-:W-:Y:S02]  /*2fe0*/  LEA.HI.X R17, R4, R13, R5, 0x2, P0 ;  /* 0x0000000d04117211 */ /* 0x000fe400000f1405 */
[----:B------:R-:W-:Y:S01]  /*2ff0*/  LDS.128 R4, [R125+0x20] ;  /* 0x000020007d047984 */ /* 0x000fe20000000c00 */
[----:B------:R-:W2:Y:S01]  /*3000*/  LDC.64 R144, c[0x0][0x3e8] ;  /* 0x0000fa00ff907b82 */ /* 0x000ea20000000a00 */
[----:B------:R-:W-:Y:S02]  /*3010*/  IMAD.WIDE R16, R0, 0x10, R16 ;  /* 0x0000001000107825 */ /* 0x000fe400078e0210 */
[----:B------:R-:W-:Y:S05]  /*3020*/  LDS.128 R12, [R125] ;  /* 0x000000007d0c7984 */ /* 0x000fea0000000c00 */
[----:B------:R-:W-:Y:S06]  /*3030*/  BAR.SYNC.DEFER_BLOCKING 0x0 ;  /* 0x0000000000007b1d */ /* 0x000fec0000010000 */
[----:B------:R-:W3:Y:S04]  /*3040*/  LDG.E.128 R24, desc[UR12][R16.64] ;  /* 0x0000000c10187981 */ /* 0x000ee8000c1e1d00 */
[----:B------:R-:W4:Y:S04]  /*3050*/  LDG.E.128 R60, desc[UR12][R16.64+0x200] ;  /* 0x0002000c103c7981 */ /* 0x000f28000c1e1d00 */
[----:B------:R-:W5:Y:S04]  /*3060*/  LDG.E.128 R76, desc[UR12][R16.64+0x400] ;  /* 0x0004000c104c7981 */ /* 0x000f68000c1e1d00 */
[----:B------:R1:W2:Y:S01]  /*3070*/  LDG.E.128 R80, desc[UR12][R16.64+0x600] ;  /* 0x0006000c10507981 */ /* 0x0002a2000c1e1d00 */
[----:B0-----:R-:W-:-:S04]  /*3080*/  IMAD R18, R20, UR15, RZ ;  /* 0x0000000f14127c24 */ /* 0x001fc8000f8e02ff */
[----:B------:R-:W-:Y:S02]  /*3090*/  IMAD R21, R21, UR14, R18 ;  /* 0x0000000e15157c24 */ /* 0x000fe4000f8e0212 */
[----:B------:R-:W-:-:S04]  /*30a0*/  IMAD.WIDE.U32 R18, R20, UR14, R2 ;  /* 0x0000000e14127c25 */ /* 0x000fc8000f8e0002 */
[----:B------:R-:W-:Y:S01]  /*30b0*/  IMAD R20, R132, UR8, RZ ;  /* 0x0000000884147c24 */ /* 0x000fe2000f8e02ff */
[----:B------:R-:W-:-:S03]  /*30c0*/  IADD3 R19, R19, R21, RZ ;  /* 0x0000001513137210 */ /* 0x000fc60007ffe0ff */
[C---:B-1----:R-:W-:Y:S02]  /*30d0*/  IMAD R17, R139.reuse, UR9, R20 ;  /* 0x000000098b117c24 */ /* 0x042fe4000f8e0214 */
[----:B------:R-:W-:Y:S01]  /*30e0*/  IMAD.WIDE.U32 R18, R139, UR8, R18 ;  /* 0x000000088b127c25 */ /* 0x000fe2000f8e0012 */
[----:B------:R-:W-:-:S04]  /*30f0*/  ULDC.64 UR8, c[0x0][0x3a0] ;  /* 0x0000e80000087ab9 */ /* 0x000fc80000000a00 */
[----:B------:R-:W-:Y:S02]  /*3100*/  IADD3 R16, R19, R17, RZ ;  /* 0x0000001113107210 */ /* 0x000fe40007ffe0ff */
[----:B------:R-:W-:-:S04]  /*3110*/  LEA R32, P0, R18, R32, 0x2 ;  /* 0x0000002012207211 */ /* 0x000fc800078010ff */
[----:B------:R-:W-:-:S03]  /*3120*/  LEA.HI.X R33, R18, R33, R16, 0x2, P0 ;  /* 0x0000002112217211 */ /* 0x000fc600000f1410 */
[----:B------:R-:W-:Y:S01]  /*3130*/  IMAD.WIDE R32, R0, 0x10, R32 ;  /* 0x0000001000207825 */ /* 0x000fe200078e0220 */
[----:B---3--:R0:W-:Y:S04]  /*3140*/  STS.128 [R126], R24 ;  /* 0x000000187e007388 */ /* 0x0081e80000000c00 */
[----:B----4-:R1:W-:Y:S04]  /*3150*/  STS.128 [R126+0x200], R60 ;  /* 0x0002003c7e007388 */ /* 0x0103e80000000c00 */
[----:B-----5:R3:W-:Y:S04]  /*3160*/  STS.128 [R126+0x400], R76 ;  /* 0x0004004c7e007388 */ /* 0x0207e80000000c00 */
[----:B--2---:R-:W-:Y:S01]  /*3170*/  STS.128 [R126+0x600], R80 ;  /* 0x000600507e007388 */ /* 0x004fe20000000c00 */
[----:B------:R-:W-:-:S03]  /*3180*/  NOP ;  /* 0x0000000000007918 */ /* 0x000fc60000000000 */
[----:B------:R-:W2:Y:S04]  /*3190*/  LDS.128 R28, [R125] ;  /* 0x000000007d1c7984 */ /* 0x000ea80000000c00 */
[----:B------:R-:W4:Y:S04]  /*31a0*/  LDS.128 R56, [R125+0x10] ;  /* 0x000010007d387984 */ /* 0x000f280000000c00 */
[----:B------:R-:W5:Y:S04]  /*31b0*/  LDS.128 R16, [R125+0x20] ;  /* 0x000020007d107984 */ /* 0x000f680000000c00 */
[----:B------:R-:W5:Y:S01]  /*31c0*/  LDS.128 R20, [R125+0x30] ;  /* 0x000030007d147984 */ /* 0x000f620000000c00 */
[----:B------:R-:W-:Y:S06]  /*31d0*/  BAR.SYNC.DEFER_BLOCKING 0x0 ;  /* 0x0000000000007b1d */ /* 0x000fec0000010000 */
[----:B0-----:R-:W5:Y:S04]  /*31e0*/  LDG.E.128 R24, desc[UR12][R32.64] ;  /* 0x0000000c20187981 */ /* 0x001f68000c1e1d00 */
[----:B------:R-:W5:Y:S04]  /*31f0*/  LDG.E.128 R72, desc[UR12][R32.64+0x200] ;  /* 0x0002000c20487981 */ /* 0x000f68000c1e1d00 */
[----:B-1----:R-:W5:Y:S04]  /*3200*/  LDG.E.128 R60, desc[UR12][R32.64+0x400] ;  /* 0x0004000c203c7981 */ /* 0x002f68000c1e1d00 */
[----:B---3--:R0:W3:Y:S01]  /*3210*/  LDG.E.128 R76, desc[UR12][R32.64+0x600] ;  /* 0x0006000c204c7981 */ /* 0x0080e2000c1e1d00 */
[----:B--2---:R-:W-:Y:S01]  /*3220*/  FMUL.FTZ R34, R28, -1.4426950216293334961 ;  /* 0xbfb8aa3b1c227820 */ /* 0x004fe20000410000 */
        /* <DEDUP_REMOVED lines=14> */
[----:B------:R-:W2:Y:S01]  /*3310*/  MUFU.EX2 R71, R71 ;  /* 0x0000004700477308 */ /* 0x000ea20000000800 */
[----:B-1----:R-:W-:-:S07]  /*3320*/  FADD.FTZ R34, R34, 1 ;  /* 0x3f80000022227421 */ /* 0x002fce0000010000 */
[----:B------:R1:W4:Y:S01]  /*3330*/  MUFU.EX2 R86, R32 ;  /* 0x0000002000567308 */ /* 0x0003220000000800 */
[----:B0-----:R-:W-:-:S07]  /*3340*/  FADD.FTZ R35, R35, 1 ;  /* 0x3f80000023237421 */ /* 0x001fce0000010000 */
[----:B------:R0:W5:Y:S01]  /*3350*/  MUFU.EX2 R84, R80 ;  /* 0x0000005000547308 */ /* 0x0001620000000800 */
[----:B-1----:R-:W-:Y:S01]  /*3360*/  FMUL.FTZ R32, R19, -1.4426950216293334961 ;  /* 0xbfb8aa3b13207820 */ /* 0x002fe20000410000 */
[----:B--2---:R-:W-:-:S06]  /*3370*/  FADD.FTZ R71, R71, 1 ;  /* 0x3f80000047477421 */ /* 0x004fcc0000010000 */
[----:B------:R-:W1:Y:S01]  /*3380*/  MUFU.EX2 R70, R70 ;  /* 0x0000004600467308 */ /* 0x000e620000000800 */
[----:B0-----:R-:W-:Y:S01]  /*3390*/  FMUL.FTZ R80, R18, -1.4426950216293334961 ;  /* 0xbfb8aa3b12507820 */ /* 0x001fe20000410000 */
[----:B----4-:R-:W-:-:S06]  /*33a0*/  FADD.FTZ R86, R86, 1 ;  /* 0x3f80000056567421 */ /* 0x010fcc0000010000 */
[----:B------:R0:W2:Y:S01]  /*33b0*/  MUFU.EX2 R87, R33 ;  /* 0x0000002100577308 */ /* 0x0000a20000000800 */
[----:B-----5:R-:W-:-:S07]  /*33c0*/  FADD.FTZ R84, R84, 1 ;  /* 0x3f80000054547421 */ /* 0x020fce0000010000 */
[----:B------:R-:W4:Y:S01]  /*33d0*/  MUFU.EX2 R88, R81 ;  /* 0x0000005100587308 */ /* 0x000f220000000800 */
[----:B0-----:R-:W-:Y:S01]  /*33e0*/  FMUL.FTZ R33, R20, -1.4426950216293334961 ;  /* 0xbfb8aa3b14217820 */ /* 0x001fe20000410000 */
[----:B-1----:R-:W-:-:S06]  /*33f0*/  FADD.FTZ R70, R70, 1 ;  /* 0x3f80000046467421 */ /* 0x002fcc0000010000 */
[----:B------:R-:W0:Y:S01]  /*3400*/  MUFU.EX2 R91, R80 ;  /* 0x00000050005b7308 */ /* 0x000e220000000800 */
[----:B--2---:R-:W-:-:S07]  /*3410*/  FADD.FTZ R87, R87, 1 ;  /* 0x3f80000057577421 */ /* 0x004fce0000010000 */
[----:B------:R-:W-:Y:S01]  /*3420*/  MUFU.RCP R81, R34 ;  /* 0x0000002200517308 */ /* 0x000fe20000001000 */
[----:B----4-:R-:W-:-:S07]  /*3430*/  FADD.FTZ R88, R88, 1 ;  /* 0x3f80000058587421 */ /* 0x010fce0000010000 */
[----:B------:R-:W1:Y:S01]  /*3440*/  MUFU.EX2 R98, R32 ;  /* 0x0000002000627308 */ /* 0x000e620000000800 */
[----:B0-----:R-:W-:-:S07]  /*3450*/  FADD.FTZ R91, R91, 1 ;  /* 0x3f8000005b5b7421 */ /* 0x001fce0000010000 */
[----:B------:R-:W0:Y:S08]  /*3460*/  MUFU.EX2 R99, R33 ;  /* 0x0000002100637308 */ /* 0x000e300000000800 */
[----:B------:R-:W-:Y:S01]  /*3470*/  MUFU.RCP R80, R35 ;  /* 0x0000002300507308 */ /* 0x000fe20000001000 */
[----:B-1----:R-:W-:-:S07]  /*3480*/  FADD.FTZ R98, R98, 1 ;  /* 0x3f80000062627421 */ /* 0x002fce0000010000 */
[----:B------:R-:W1:Y:S01]  /*3490*/  MUFU.EX2 R89, R82 ;  /* 0x0000005200597308 */ /* 0x000e620000000800 */
[----:B0-----:R-:W-:-:S07]  /*34a0*/  FADD.FTZ R99, R99, 1 ;  /* 0x3f80000063637421 */ /* 0x001fce0000010000 */
[----:B------:R0:W2:Y:S08]  /*34b0*/  MUFU.RCP R82, R71 ;  /* 0x0000004700527308 */ /* 0x0000b00000001000 */
[----:B------:R-:W4:Y:S01]  /*34c0*/  MUFU.EX2 R108, R85 ;  /* 0x00000055006c7308 */ /* 0x000f220000000800 */
[----:B0-----:R-:W-:Y:S01]  /*34d0*/  FMUL.FTZ R71, R28, R81 ;  /* 0x000000511c477220 */ /* 0x001fe20000410000 */
[----:B-1----:R-:W-:-:S06]  /*34e0*/  FADD.FTZ R89, R89, 1 ;  /* 0x3f80000059597421 */ /* 0x002fcc0000010000 */
[----:B------:R-:W0:Y:S01]  /*34f0*/  MUFU.EX2 R90, R83 ;  /* 0x00000053005a7308 */ /* 0x000e220000000800 */
[----:B--2---:R-:W-:-:S07]  /*3500*/  FMUL.FTZ R94, R31, R82 ;  /* 0x000000521f5e7220 */ /* 0x004fce0000410000 */
[----:B------:R-:W1:Y:S01]  /*3510*/  MUFU.RCP R85, R84 ;  /* 0x0000005400557308 */ /* 0x000e620000001000 */
[----:B----4-:R-:W-:-:S07]  /*3520*/  FADD.FTZ R108, R108, 1 ;  /* 0x3f8000006c6c7421 */ /* 0x010fce0000010000 */
[----:B------:R-:W-:Y:S01]  /*3530*/  MUFU.RCP R86, R86 ;  /* 0x0000005600567308 */ /* 0x000fe20000001000 */
[----:B0-----:R-:W-:-:S07]  /*3540*/  FADD.FTZ R90, R90, 1 ;  /* 0x3f8000005a5a7421 */ /* 0x001fce0000010000 */
[----:B------:R0:W-:Y:S01]  /*3550*/  MUFU.RCP R83, R70 ;  /* 0x0000004600537308 */ /* 0x0001e20000001000 */
[----:B-1----:R-:W-:-:S04]  /*3560*/  FMUL.FTZ R95, R56, R85 ;  /* 0x00000055385f7220 */ /* 0x002fc80000410000 */
[----:B------:R-:W-:-:S03]  /*3570*/  FMUL.FTZ R105, R52, R95 ;  /* 0x0000005f34697220 */ /* 0x000fc60000410000 */
[----:B------:R-:W1:Y:S01]  /*3580*/  MUFU.RCP R87, R87 ;  /* 0x0000005700577308 */ /* 0x000e620000001000 */
[----:B0-----:R-:W-:-:S07]  /*3590*/  FMUL.FTZ R70, R29, R80 ;  /* 0x000000501d467220 */ /* 0x001fce0000410000 */
[----:B------:R-:W0:Y:S08]  /*35a0*/  MUFU.RCP R88, R88 ;  /* 0x0000005800587308 */ /* 0x000e300000001000 */
[----:B------:R2:W4:Y:S01]  /*35b0*/  MUFU.EX2 R136, R93 ;  /* 0x0000005d00887308 */ /* 0x0005220000000800 */
[----:B-1----:R-:W-:-:S04]  /*35c0*/  FMUL.FTZ R97, R58, R87 ;  /* 0x000000573a617220 */ /* 0x002fc80000410000 */
[----:B------:R-:W-:-:S03]  /*35d0*/  FMUL.FTZ R103, R54, R97 ;  /* 0x0000006136677220 */ /* 0x000fc60000410000 */
[----:B------:R1:W5:Y:S01]  /*35e0*/  MUFU.EX2 R134, R92 ;  /* 0x0000005c00867308 */ /* 0x0003620000000800 */
[----:B--2---:R-:W-:Y:S01]  /*35f0*/  FMUL.FTZ R93, R30, R83 ;  /* 0x000000531e5d7220 */ /* 0x004fe20000410000 */
[----:B0-----:R-:W-:-:S04]  /*3600*/  FMUL.FTZ R96, R59, R88 ;  /* 0x000000583b607220 */ /* 0x001fc80000410000 */
[----:B------:R-:W-:Y:S02]  /*3610*/  FMUL.FTZ R102, R55, R96 ;  /* 0x0000006037667220 */ /* 0x000fe40000410000 */
[----:B------:R-:W0:Y:S01]  /*3620*/  MUFU.RCP R89, R89 ;  /* 0x0000005900597308 */ /* 0x000e220000001000 */
[----:B-1----:R-:W-:Y:S01]  /*3630*/  FMUL.FTZ R92, R57, R86 ;  /* 0x00000056395c7220 */ /* 0x002fe20000410000 */
[----:B----4-:R-:W-:-:S03]  /*3640*/  FADD.FTZ R136, R136, 1 ;  /* 0x3f80000088887421 */ /* 0x010fc60000010000 */
[----:B------:R-:W-:-:S03]  /*3650*/  FMUL.FTZ R104, R53, R92 ;  /* 0x0000005c35687220 */ /* 0x000fc60000410000 */
[----:B------:R-:W1:Y:S01]  /*3660*/  MUFU.RCP R100, R90 ;  /* 0x0000005a00647308 */ /* 0x000e620000001000 */
[----:B-----5:R-:W-:-:S07]  /*3670*/  FADD.FTZ R134, R134, 1 ;  /* 0x3f80000086867421 */ /* 0x020fce0000010000 */
[----:B------:R-:W2:Y:S01]  /*3680*/  MUFU.RCP R101, R91 ;  /* 0x0000005b00657308 */ /* 0x000ea20000001000 */
[----:B0-----:R-:W-:-:S07]  /*3690*/  FMUL.FTZ R141, R16, R89 ;  /* 0x00000059108d7220 */ /* 0x001fce0000410000 */
[----:B------:R-:W-:Y:S08]  /*36a0*/  MUFU.RCP R106, R98 ;  /* 0x00000062006a7308 */ /* 0x000ff00000001000 */
[----:B------:R0:W4:Y:S08]  /*36b0*/  MUFU.RCP R107, R99 ;  /* 0x00000063006b7308 */ /* 0x0001300000001000 */
[----:B------:R-:W5:Y:S01]  /*36c0*/  MUFU.RCP R143, R134 ;  /* 0x00000086008f7308 */ /* 0x000f620000001000 */
[----:B0-----:R-:W0:Y:S07]  /*36d0*/  LDC.64 R98, c[0x0][0x398] ;  /* 0x0000e600ff627b82 */ /* 0x001e2e0000000a00 */
[----:B------:R-:W5:Y:S08]  /*36e0*/  MUFU.RCP R108, R108 ;  /* 0x0000006c006c7308 */ /* 0x000f700000001000 */
[----:B------:R-:W5:Y:S01]  /*36f0*/  MUFU.RCP R136, R136 ;  /* 0x0000008800887308 */ /* 0x000f620000001000 */
[----:B------:R-:W-:Y:S04]  /*3700*/  STS.128 [R126], R24 ;  /* 0x000000187e007388 */ /* 0x000fe80000000c00 */
[----:B------:R1:W-:Y:S04]  /*3710*/  STS.128 [R126+0x200], R72 ;  /* 0x000200487e007388 */ /* 0x0003e80000000c00 */
[----:B------:R2:W-:Y:S04]  /*3720*/  STS.128 [R126+0x400], R60 ;  /* 0x0004003c7e007388 */ /* 0x0005e80000000c00 */
[----:B---3--:R-:W-:Y:S01]  /*3730*/  STS.128 [R126+0x600], R76 ;  /* 0x0006004c7e007388 */ /* 0x008fe20000000c00 */
[----:B------:R-:W-:-:S03]  /*3740*/  NOP ;  /* 0x0000000000007918 */ /* 0x000fc60000000000 */
[----:B------:R-:W3:Y:S01]  /*3750*/  LDS.128 R32, [R125] ;  /* 0x000000007d207984 */ /* 0x000ee20000000c00 */
[----:B-1----:R-:W-:Y:S01]  /*3760*/  FADD.FTZ R75, -R87, 1 ;  /* 0x3f800000574b7421 */ /* 0x002fe20000010100 */
[----:B------:R-:W-:Y:S02]  /*3770*/  FADD.FTZ R74, -R88, 1 ;  /* 0x3f800000584a7421 */ /* 0x000fe40000010100 */
[----:B------:R-:W1:Y:S01]  /*3780*/  LDS.128 R24, [R125+0x10] ;  /* 0x000010007d187984 */ /* 0x000e620000000c00 */
[----:B--2---:R-:W-:Y:S01]  /*3790*/  FADD.FTZ R61, -R81, 1 ;  /* 0x3f800000513d7421 */ /* 0x004fe20000010100 */
[----:B------:R-:W-:Y:S01]  /*37a0*/  FADD.FTZ R60, -R80, 1 ;  /* 0x3f800000503c7421 */ /* 0x000fe20000010100 */
[----:B------:R-:W-:Y:S01]  /*37b0*/  FADD.FTZ R63, -R83, 1 ;  /* 0x3f800000533f7421 */ /* 0x000fe20000010100 */
[----:B------:R-:W-:Y:S01]  /*37c0*/  FFMA.FTZ R75, R58, R75, 1 ;  /* 0x3f8000003a4b7423 */ /* 0x000fe2000001004b */
[----:B------:R-:W-:Y:S01]  /*37d0*/  FFMA.FTZ R61, R28, R61, 1 ;  /* 0x3f8000001c3d7423 */ /* 0x000fe2000001003d */
[----:B------:R-:W-:Y:S01]  /*37e0*/  FADD.FTZ R28, -R82, 1 ;  /* 0x3f800000521c7421 */ /* 0x000fe20000010100 */
[----:B------:R-:W-:Y:S01]  /*37f0*/  FFMA.FTZ R60, R29, R60, 1 ;  /* 0x3f8000001d3c7423 */ /* 0x000fe2000001003c */
[----:B------:R-:W-:Y:S01]  /*3800*/  FADD.FTZ R29, -R85, 1 ;  /* 0x3f800000551d7421 */ /* 0x000fe20000010100 */
[----:B------:R-:W-:Y:S01]  /*3810*/  FFMA.FTZ R63, R30, R63, 1 ;  /* 0x3f8000001e3f7423 */ /* 0x000fe2000001003f */
[----:B------:R-:W-:Y:S01]  /*3820*/  FFMA.FTZ R62, R31, R28, 1 ;  /* 0x3f8000001f3e7423 */ /* 0x000fe2000001001c */
[----:B------:R-:W-:Y:S01]  /*3830*/  FADD.FTZ R28, -R86, 1 ;  /* 0x3f800000561c7421 */ /* 0x000fe20000010100 */
[----:B------:R-:W-:Y:S01]  /*3840*/  FFMA.FTZ R73, R56, R29, 1 ;  /* 0x3f80000038497423 */ /* 0x000fe2000001001d */
[----:B------:R-:W-:-:S02]  /*3850*/  FFMA.FTZ R74, R59, R74, 1 ;  /* 0x3f8000003b4a7423 */ /* 0x000fc4000001004a */
[----:B------:R-:W-:Y:S02]  /*3860*/  FFMA.FTZ R72, R57, R28, 1 ;  /* 0x3f80000039487423 */ /* 0x000fe4000001001c */
[----:B------:R-:W2:Y:S01]  /*3870*/  LDS.128 R28, [R125+0x20] ;  /* 0x000020007d1c7984 */ /* 0x000ea20000000c00 */
[----:B---3--:R-:W-:Y:S01]  /*3880*/  FMUL.FTZ R56, R12, R32 ;  /* 0x000000200c387220 */ /* 0x008fe20000410000 */
[----:B------:R-:W-:Y:S01]  /*3890*/  FMUL.FTZ R57, R13, R33 ;  /* 0x000000210d397220 */ /* 0x000fe20000410000 */
        /* <DEDUP_REMOVED lines=15> */
[----:B------:R-:W1:Y:S01]  /*3990*/  LDS.128 R52, [R125+0x30] ;  /* 0x000030007d347984 */ /* 0x000e620000000c00 */
[----:B------:R-:W-:Y:S01]  /*39a0*/  FADD.FTZ R61, -R89, 1 ;  /* 0x3f800000593d7421 */ /* 0x000fe20000010100 */
[----:B------:R-:W-:Y:S01]  /*39b0*/  FMUL.FTZ R57, R57, R60 ;  /* 0x0000003c39397220 */ /* 0x000fe20000410000 */
[----:B------:R-:W-:Y:S01]  /*39c0*/  FMUL.FTZ R58, R58, R63 ;  /* 0x0000003f3a3a7220 */ /* 0x000fe20000410000 */
[----:B------:R-:W-:Y:S01]  /*39d0*/  LEA R60, R133, R128, 0x2 ;  /* 0x00000080853c7211 */ /* 0x000fe200078e10ff */
[----:B------:R-:W-:Y:S01]  /*39e0*/  FFMA.FTZ R61, R16, R61, 1 ;  /* 0x3f800000103d7423 */ /* 0x000fe2000001003d */
[----:B------:R-:W-:Y:S01]  /*39f0*/  FADD.FTZ R16, -R100, 1 ;  /* 0x3f80000064107421 */ /* 0x000fe20000010100 */
[----:B--2---:R-:W-:Y:S01]  /*3a00*/  FMUL.FTZ R63, R5, R29 ;  /* 0x0000001d053f7220 */ /* 0x004fe20000410000 */
        /* <DEDUP_REMOVED lines=16> */
[----:B0-----:R-:W-:-:S03]  /*3b10*/  IMAD R60, R98, UR15, RZ ;  /* 0x0000000f623c7c24 */ /* 0x001fc6000f8e02ff */
[----:B------:R-:W-:Y:S01]  /*3b20*/  FFMA.FTZ R61, R20, R61, 1 ;  /* 0x3f800000143d7423 */ /* 0x000fe2000001003d */
[----:B------:R0:W-:Y:S04]  /*3b30*/  STS.128 [R138], R56 ;  /* 0x000000388a007388 */ /* 0x0001e80000000c00 */
[----:B------:R2:W-:Y:S01]  /*3b40*/  STS.128 [R138+0x10], R80 ;  /* 0x000010508a007388 */ /* 0x0005e20000000c00 */
[----:B0-----:R-:W-:Y:S01]  /*3b50*/  FADD.FTZ R57, -R101, 1 ;  /* 0x3f80000065397421 */ /* 0x001fe20000010100 */
[----:B------:R-:W-:Y:S01]  /*3b60*/  FADD.FTZ R56, -R106, 1 ;  /* 0x3f8000006a387421 */ /* 0x000fe20000010100 */
[----:B------:R-:W-:Y:S01]  /*3b70*/  FMUL.FTZ R59, R7, R31 ;  /* 0x0000001f073b7220 */ /* 0x000fe20000410000 */
[----:B-1----:R-:W-:Y:S01]  /*3b80*/  FMUL.FTZ R58, R8, R52 ;  /* 0x00000034083a7220 */ /* 0x002fe20000410000 */
[----:B------:R-:W-:Y:S01]  /*3b90*/  FFMA.FTZ R57, R18, R57, 1 ;  /* 0x3f80000012397423 */ /* 0x000fe20000010039 */
[----:B------:R-:W-:Y:S01]  /*3ba0*/  FFMA.FTZ R56, R19, R56, 1 ;  /* 0x3f80000013387423 */ /* 0x000fe20000010038 */
[----:B------:R-:W-:Y:S01]  /*3bb0*/  FMUL.FTZ R59, R106, R59 ;  /* 0x0000003b6a3b7220 */ /* 0x000fe20000410000 */
[----:B------:R-:W-:Y:S01]  /*3bc0*/  FMUL.FTZ R58, R107, R58 ;  /* 0x0000003a6b3a7220 */ /* 0x000fe20000410000 */
[----:B------:R-:W-:Y:S01]  /*3bd0*/  FMUL.FTZ R86, R16, R57 ;  /* 0x0000003910567220 */ /* 0x000fe20000410000 */
[----:B-----5:R-:W-:Y:S01]  /*3be0*/  FADD.FTZ R57, -R143, 1 ;  /* 0x3f8000008f397421 */ /* 0x020fe20000010100 */
[----:B------:R-:W-:Y:S01]  /*3bf0*/  FMUL.FTZ R87, R59, R56 ;  /* 0x000000383b577220 */ /* 0x000fe20000410000 */
[----:B------:R-:W-:Y:S01]  /*3c00*/  FADD.FTZ R16, -R108, 1 ;  /* 0x3f8000006c107421 */ /* 0x000fe20000010100 */
[----:B------:R-:W-:Y:S01]  /*3c10*/  FMUL.FTZ R88, R58, R61 ;  /* 0x0000003d3a587220 */ /* 0x000fe20000410000 */
[----:B------:R-:W-:Y:S01]  /*3c20*/  FFMA.FTZ R59, R22, R57, 1 ;  /* 0x3f800000163b7423 */ /* 0x000fe20000010039 */
        /* <DEDUP_REMOVED lines=10> */
[----:B------:R-:W-:-:S02]  /*3cd0*/  IMAD R57, R99, UR14, R60 ;  /* 0x0000000e63397c24 */ /* 0x000fc4000f8e023c */
[----:B------:R-:W-:Y:S01]  /*3ce0*/  FMUL.FTZ R90, R56, R59 ;  /* 0x0000003b385a7220 */ /* 0x000fe20000410000 */
[----:B------:R-:W-:Y:S01]  /*3cf0*/  FMUL.FTZ R91, R61, R58 ;  /* 0x0000003a3d5b7220 */ /* 0x000fe20000410000 */
[----:B------:R-:W-:Y:S01]  /*3d00*/  IMAD.WIDE.U32 R98, R98, UR14, R2 ;  /* 0x0000000e62627c25 */ /* 0x000fe2000f8e0002 */
[----:B------:R0:W-:Y:S03]  /*3d10*/  STS.128 [R138+0x20], R84 ;  /* 0x000020548a007388 */ /* 0x0001e60000000c00 */
[----:B--2---:R-:W-:Y:S01]  /*3d20*/  FMUL.FTZ R81, R18, R101 ;  /* 0x0000006512517220 */ /* 0x004fe20000410000 */
[----:B------:R-:W-:Y:S01]  /*3d30*/  FMUL.FTZ R18, R19, R106 ;  /* 0x0000006a13127220 */ /* 0x000fe20000410000 */
[----:B------:R-:W-:Y:S01]  /*3d40*/  IMAD R16, R132, UR8, RZ ;  /* 0x0000000884107c24 */ /* 0x000fe2000f8e02ff */
[----:B------:R-:W-:Y:S01]  /*3d50*/  STS.128 [R138+0x30], R88 ;  /* 0x000030588a007388 */ /* 0x000fe20000000c00 */
[----:B------:R-:W-:Y:S01]  /*3d60*/  IADD3 R99, R99, R57, RZ ;  /* 0x0000003963637210 */ /* 0x000fe20007ffe0ff */
[----:B------:R-:W-:-:S02]  /*3d70*/  NOP ;  /* 0x0000000000007918 */ /* 0x000fc40000000000 */
[----:B------:R-:W1:Y:S01]  /*3d80*/  LDS.128 R56, [R126] ;  /* 0x000000007e387984 */ /* 0x000e620000000c00 */
[----:B------:R-:W-:Y:S01]  /*3d90*/  FMUL.FTZ R82, R17, R100 ;  /* 0x0000006411527220 */ /* 0x000fe20000410000 */
[C---:B------:R-:W-:Y:S02]  /*3da0*/  IMAD R19, R139.reuse, UR9, R16 ;  /* 0x000000098b137c24 */ /* 0x040fe4000f8e0210 */
[----:B------:R-:W-:Y:S01]  /*3db0*/  FMUL.FTZ R101, R4, R141 ;  /* 0x0000008d04657220 */ /* 0x000fe20000410000 */
[----:B------:R-:W2:Y:S01]  /*3dc0*/  LDS.128 R60, [R126+0x200] ;  /* 0x000200007e3c7984 */ /* 0x000ea20000000c00 */
[----:B------:R-:W-:-:S04]  /*3dd0*/  IMAD.WIDE.U32 R16, R139, UR8, R98 ;  /* 0x000000088b107c25 */ /* 0x000fc8000f8e0062 */
[----:B------:R-:W-:Y:S01]  /*3de0*/  FMUL.FTZ R100, R5, R82 ;  /* 0x0000005205647220 */ /* 0x000fe20000410000 */
[----:B------:R-:W-:Y:S01]  /*3df0*/  ULDC.64 UR8, c[0x0][0x320] ;  /* 0x0000c80000087ab9 */ /* 0x000fe20000000a00 */
[----:B------:R-:W3:Y:S01]  /*3e00*/  LDS.128 R72, [R126+0x400] ;  /* 0x000400007e487984 */ /* 0x000ee20000000c00 */
[----:B------:R-:W-:Y:S01]  /*3e10*/  FMUL.FTZ R143, R22, R143 ;  /* 0x0000008f168f7220 */ /* 0x000fe20000410000 */
[----:B------:R-:W-:Y:S01]  /*3e20*/  LEA R4, P1, R16, R144, 0x2 ;  /* 0x0000009010047211 */ /* 0x000fe200078210ff */
[----:B------:R-:W4:Y:S01]  /*3e30*/  LDC R22, c[0x0][0x21c] ;  /* 0x00008700ff167b82 */ /* 0x000f220000000800 */
[----:B------:R-:W5:Y:S01]  /*3e40*/  LDS.128 R76, [R126+0x600] ;  /* 0x000600007e4c7984 */ /* 0x000f620000000c00 */
[----:B------:R-:W-:Y:S01]  /*3e50*/  IADD3 R5, R17, R19, RZ ;  /* 0x0000001311057210 */ /* 0x000fe20007ffe0ff */
[----:B------:R-:W-:Y:S01]  /*3e60*/  FMUL.FTZ R80, R12, R71 ;  /* 0x000000470c507220 */ /* 0x000fe20000410000 */
[----:B------:R-:W-:Y:S01]  /*3e70*/  ISETP.NE.U32.AND P0, PT, RZ, UR8, PT ;  /* 0x00000008ff007c0c */ /* 0x000fe2000bf05070 */
[----:B------:R-:W-:Y:S01]  /*3e80*/  FMUL.FTZ R99, R6, R81 ;  /* 0x0000005106637220 */ /* 0x000fe20000410000 */
[----:B------:R-:W-:Y:S01]  /*3e90*/  LEA.HI.X R5, R16, R145, R5, 0x2, P1 ;  /* 0x0000009110057211 */ /* 0x000fe200008f1405 */
[----:B------:R-:W-:Y:S01]  /*3ea0*/  FMUL.FTZ R6, R21, R108 ;  /* 0x0000006c15067220 */ /* 0x000fe20000410000 */
[----:B------:R-:W-:Y:S01]  /*3eb0*/  ISETP.NE.AND.EX P0, PT, RZ, UR9, PT, P0 ;  /* 0x00000009ff007c0c */ /* 0x000fe2000bf05300 */
[----:B------:R-:W-:Y:S01]  /*3ec0*/  FMUL.FTZ R108, R13, R70 ;  /* 0x000000460d6c7220 */ /* 0x000fe20000410000 */
[----:B------:R-:W-:Y:S01]  /*3ed0*/  FFMA.FTZ R12, R48, R80, R137 ;  /* 0x00000050300c7223 */ /* 0x000fe20000010089 */
[----:B------:R-:W-:-:S04]  /*3ee0*/  IMAD.WIDE R4, R0, 0x10, R4 ;  /* 0x0000001000047825 */ /* 0x000fc800078e0204 */
[----:B------:R-:W-:Y:S01]  /*3ef0*/  FMUL.FTZ R98, R7, R18 ;  /* 0x0000001207627220 */ /* 0x000fe20000410000 */
[----:B------:R-:W-:Y:S01]  /*3f00*/  FMUL.FTZ R7, R20, R107 ;  /* 0x0000006b14077220 */ /* 0x000fe20000410000 */
[----:B0-----:R-:W-:Y:S01]  /*3f10*/  FMUL.FTZ R84, R9, R6 ;  /* 0x0000000609547220 */ /* 0x001fe20000410000 */
[----:B------:R-:W-:Y:S01]  /*3f20*/  FMUL.FTZ R107, R14, R93 ;  /* 0x0000005d0e6b7220 */ /* 0x000fe20000410000 */
[----:B------:R-:W-:Y:S01]  /*3f30*/  FFMA.FTZ R9, R49, R108, R12 ;  /* 0x0000006c31097223 */ /* 0x000fe2000001000c */
[----:B------:R-:W-:Y:S01]  /*3f40*/  FMUL.FTZ R83, R8, R7 ;  /* 0x0000000708537220 */ /* 0x000fe20000410000 */
[----:B------:R-:W-:Y:S01]  /*3f50*/  FMUL.FTZ R136, R23, R136 ;  /* 0x0000008817887220 */ /* 0x000fe20000410000 */
[----:B------:R-:W-:Y:S01]  /*3f60*/  FMUL.FTZ R106, R15, R94 ;  /* 0x0000005e0f6a7220 */ /* 0x000fe20000410000 */
[----:B------:R-:W-:Y:S01]  /*3f70*/  FFMA.FTZ R8, R50, R107, R9 ;  /* 0x0000006b32087223 */ /* 0x000fe20000010009 */
[----:B------:R-:W-:Y:S01]  /*3f80*/  FMUL.FTZ R85, R10, R143 ;  /* 0x0000008f0a557220 */ /* 0x000fe20000410000 */
[----:B------:R-:W-:-:S02]  /*3f90*/  FMUL.FTZ R86, R11, R136 ;  /* 0x000000880b567220 */ /* 0x000fc40000410000 */
[----:B------:R-:W-:Y:S01]  /*3fa0*/  FFMA.FTZ R23, R51, R106, R8 ;  /* 0x0000006a33177223 */ /* 0x000fe20000010008 */
[----:B-1----:R0:W-:Y:S04]  /*3fb0*/  STG.E.128 desc[UR12][R4.64], R56 ;  /* 0x0000003804007986 */ /* 0x0021e8000c101d0c */
[----:B--2---:R0:W-:Y:S04]  /*3fc0*/  STG.E.128 desc[UR12][R4.64+0x200], R60 ;  /* 0x0002003c04007986 */ /* 0x0041e8000c101d0c */
[----:B---3--:R0:W-:Y:S04]  /*3fd0*/  STG.E.128 desc[UR12][R4.64+0x400], R72 ;  /* 0x0004004804007986 */ /* 0x0081e8000c101d0c */
[----:B-----5:R0:W-:Y:S01]  /*3fe0*/  STG.E.128 desc[UR12][R4.64+0x600], R76 ;  /* 0x0006004c04007986 */ /* 0x0201e2000c101d0c */
[----:B------:R-:W-:Y:S05]  /*3ff0*/  @!P0 BRA `(.L_x_9873) ;  /* 0x0000000000ac8947 */ /* 0x000fea0003800000 */
[----:B------:R-:W-:Y:S01]  /*4000*/  BAR.SYNC.DEFER_BLOCKING 0x0 ;  /* 0x0000000000007b1d */ /* 0x000fe20000010000 */
[----:B------:R-:W-:Y:S01]  /*4010*/  FMUL.FTZ R35, R35, R94 ;  /* 0x0000005e23237220 */ /* 0x000fe20000410000 */
[----:B------:R-:W-:Y:S01]  /*4020*/  FMUL.FTZ R34, R34, R93 ;  /* 0x0000005d22227220 */ /* 0x000fe20000410000 */
[----:B------:R-:W-:Y:S01]  /*4030*/  FMUL.FTZ R33, R33, R70 ;  /* 0x0000004621217220 */ /* 0x000fe20000410000 */
[----:B------:R-:W-:Y:S01]  /*4040*/  FMUL.FTZ R32, R71, R32 ;  /* 0x0000002047207220 */ /* 0x000fe20000410000 */
[----:B------:R-:W-:-:S03]  /*4050*/  FMUL.FTZ R27, R27, R96 ;  /* 0x000000601b1b7220 */ /* 0x000fc60000410000 */
[----:B0-----:R-:W0:Y:S01]  /*4060*/  LDC.64 R56, c[0x0][0x2c0] ;  /* 0x0000b000ff387b82 */ /* 0x001e220000000a00 */
        /* <DEDUP_REMOVED lines=36> */
.L_x_9873:
[----:B------:R-:W-:Y:S01]  /*42b0*/  FFMA.FTZ R0, R44, R105, R23 ;  /* 0x000000692c007223 */ /* 0x000fe20000010017 */
[----:B----4-:R-:W-:Y:S01]  /*42c0*/  ISETP.GE.AND P0, PT, R22, 0x1, PT ;  /* 0x000000011600780c */ /* 0x010fe20003f06270 */
[----:B------:R-:W-:Y:S01]  /*42d0*/  BAR.SYNC.DEFER_BLOCKING 0x0 ;  /* 0x0000000000007b1d */ /* 0x000fe20000010000 */
[----:B------:R-:W-:Y:S01]  /*42e0*/  LOP3.LUT R199, R130, 0x1f, RZ, 0xc0, !PT ;  /* 0x0000001f82c77812 */ /* 0x000fe200078ec0ff */
        /* <DEDUP_REMOVED lines=32> */
[----:B------:R-:W-:-:S04]  /*44f0*/  FFMA.FTZ R3, R37, R84, R0 ;  /* 0x0000005425037223 */ /* 0x000fc80000010000 */
[----:B------:R-:W-:-:S04]  /*4500*/  FFMA.FTZ R0, R38, R85, R3 ;  /* 0x0000005526007223 */ /* 0x000fc80000010003 */
[----:B------:R-:W-:Y:S01]  /*4510*/  FFMA.FTZ R137, R39, R86, R0 ;  /* 0x0000005627897223 */ /* 0x000fe20000010000 */
[----:B------:R-:W-:Y:S06]  /*4520*/  @!P0 BRA `(.L_x_9874) ;  /* 0x0000005c00708947 */ /* 0x000fec0003800000 */
        /* <DEDUP_REMOVED lines=15> */
[----:B------:R-:W-:Y:S01]  /*4620*/  FADD.FTZ R101, R101, R101 ;  /* 0x0000006565657221 */ /* 0x000fe20000010000 */
[----:B------:R-:W2:Y:S01]  /*4630*/  LDC.64 R72, c[0x0][0x2d8] ;  /* 0x0000b600ff487b82 */ /* 0x000ea20000000a00 */
        /* <DEDUP_REMOVED lines=28> */
.L_x_9905:
[----:B------:R-:W3:Y:S01]  /*4800*/  LDC.64 R58, c[0x0][0x2d0] ;  /* 0x0000b400ff3a7b82 */ /* 0x000ee20000000a00 */
        /* <DEDUP_REMOVED lines=355> */
.L_x_9876:
[----:B------:R-:W-:Y:S05]  /*5e40*/  BSYNC B0 ;  /* 0x0000000000007941 */ /* 0x000fea0003800000 */
.L_x_9875:
        /* <DEDUP_REMOVED lines=119> */
.L_x_9934:
        /* <DEDUP_REMOVED lines=14> */
.L_x_9937:
[----:B------:R-:W-:-:S03]  /*66a0*/  UMOV UR8, 0xffffffff ;  /* 0xffffffff00087882 */ /* 0x000fc60000000000 */
[----:B------:R-:W-:Y:S05]  /*66b0*/  BRA.DIV UR8, `(.L_x_9880) ;  /* 0x0000005e08d07947 */ /* 0x000fea000b800000 */
.L_x_9940:
[----:B------:R-:W-:-:S03]  /*66c0*/  UMOV UR8, 0xffffffff ;  /* 0xffffffff00087882 */ /* 0x000fc60000000000 */
[----:B------:R-:W-:Y:S05]  /*66d0*/  BRA.DIV UR8, `(.L_x_9881) ;  /* 0x0000005e08f07947 */ /* 0x000fea000b800000 */
.L_x_9943:
[----:B------:R-:W-:-:S03]  /*66e0*/  UMOV UR8, 0xffffffff ;  /* 0xffffffff00087882 */ /* 0x000fc60000000000 */
[----:B------:R-:W-:Y:S05]  /*66f0*/  BRA.DIV UR8, `(.L_x_9882) ;  /* 0x0000006208107947 */ /* 0x000fea000b800000 */
.L_x_9946:
        /* <DEDUP_REMOVED lines=10> */
.L_x_9956:
        /* <DEDUP_REMOVED lines=22> */
.L_x_9877:
        /* <DEDUP_REMOVED lines=276> */
.L_x_9961:
        /* <DEDUP_REMOVED lines=14> */
.L_x_9887:
[----:B------:R-:W-:Y:S05]  /*7b20*/  BSYNC B0 ;  /* 0x0000000000007941 */ /* 0x000fea0003800000 */
.L_x_9886:
[----:B------:R-:W-:-:S03]  /*7b30*/  UMOV UR8, 0xffffffff ;  /* 0xffffffff00087882 */ /* 0x000fc60000000000 */
[----:B------:R-:W-:Y:S05]  /*7b40*/  BRA.DIV UR8, `(.L_x_9888) ;  /* 0x00000052084c7947 */ /* 0x000fea000b800000 */
[----:B--2---:R2:W1:Y:S04]  /*7b50*/  SHFL.DOWN PT, R61, R241, 0x2, 0x1f ;  /* 0x08401f00f13d7f89 */ /* 0x00446800000e0000 */
[----:B---3--:R2:W3:Y:S04]  /*7b60*/  SHFL.DOWN PT, R62, R242, 0x2, 0x1f ;  /* 0x08401f00f23e7f89 */ /* 0x0084e800000e0000 */
[----:B----4-:R2:W4:Y:S04]  /*7b70*/  SHFL.DOWN PT, R63, R240, 0x2, 0x1f ;  /* 0x08401f00f03f7f89 */ /* 0x01052800000e0000 */
[----:B0-----:R2:W0:Y:S02]  /*7b80*/  SHFL.DOWN PT, R230, R239, 0x2, 0x1f ;  /* 0x08401f00efe67f89 */ /* 0x00142400000e0000 */
.L_x_9967:
        /* <DEDUP_REMOVED lines=14> */
.L_x_9890:
[----:B------:R-:W-:Y:S05]  /*7c70*/  BSYNC B0 ;  /* 0x0000000000007941 */ /* 0x000fea0003800000 */
.L_x_9889:
[----:B------:R-:W-:-:S03]  /*7c80*/  UMOV UR8, 0xffffffff ;  /* 0xffffffff00087882 */ /* 0x000fc60000000000 */
[----:B------:R-:W-:Y:S05]  /*7c90*/  BRA.DIV UR8, `(.L_x_9891) ;  /* 0x0000005208687947 */ /* 0x000fea000b800000 */
[----:B-1----:R1:W1:Y:S04]  /*7ca0*/  SHFL.DOWN PT, R61, R241, 0x4, 0x1f ;  /* 0x08801f00f13d7f89 */ /* 0x00226800000e0000 */
[----:B---3--:R3:W1:Y:S04]  /*7cb0*/  SHFL.DOWN PT, R62, R242, 0x4, 0x1f ;  /* 0x08801f00f23e7f89 */ /* 0x00866800000e0000 */
[----:B----4-:R3:W4:Y:S04]  /*7cc0*/  SHFL.DOWN PT, R63, R240, 0x4, 0x1f ;  /* 0x08801f00f03f7f89 */ /* 0x01072800000e0000 */
[----:B0-----:R3:W0:Y:S02]  /*7cd0*/  SHFL.DOWN PT, R230, R239, 0x4, 0x1f ;  /* 0x08801f00efe67f89 */ /* 0x00162400000e0000 */
.L_x_9973:
        /* <DEDUP_REMOVED lines=14> */
.L_x_9893:
[----:B------:R-:W-:Y:S05]  /*7dc0*/  BSYNC B0 ;  /* 0x0000000000007941 */ /* 0x000fea0003800000 */
.L_x_9892:
[----:B------:R-:W-:-:S03]  /*7dd0*/  UMOV UR8, 0xffffffff ;  /* 0xffffffff00087882 */ /* 0x000fc60000000000 */
[----:B------:R-:W-:Y:S05]  /*7de0*/  BRA.DIV UR8, `(.L_x_9894) ;  /* 0x0000005208847947 */ /* 0x000fea000b800000 */
[----:B-1----:R1:W1:Y:S04]  /*7df0*/  SHFL.DOWN PT, R61, R241, 0x8, 0x1f ;  /* 0x09001f00f13d7f89 */ /* 0x00226800000e0000 */
[----:B------:R0:W1:Y:S04]  /*7e00*/  SHFL.DOWN PT, R62, R242, 0x8, 0x1f ;  /* 0x09001f00f23e7f89 */ /* 0x00006800000e0000 */
[----:B----4-:R4:W1:Y:S04]  /*7e10*/  SHFL.DOWN PT, R63, R240, 0x8, 0x1f ;  /* 0x09001f00f03f7f89 */ /* 0x01086800000e0000 */
[----:B0-----:R4:W0:Y:S02]  /*7e20*/  SHFL.DOWN PT, R230, R239, 0x8, 0x1f ;  /* 0x09001f00efe67f89 */ /* 0x00182400000e0000 */
.L_x_9979:
        /* <DEDUP_REMOVED lines=14> */
.L_x_9896:
[----:B------:R-:W-:Y:S05]  /*7f10*/  BSYNC B0 ;  /* 0x0000000000007941 */ /* 0x000fea0003800000 */
.L_x_9895:
[----:B------:R-:W-:-:S03]  /*7f20*/  UMOV UR8, 0xffffffff ;  /* 0xffffffff00087882 */ /* 0x000fc60000000000 */
[----:B------:R-:W-:Y:S05]  /*7f30*/  BRA.DIV UR8, `(.L_x_9897) ;  /* 0x0000005208a07947 */ /* 0x000fea000b800000 */
[----:B-1----:R1:W1:Y:S04]  /*7f40*/  SHFL.DOWN PT, R61, R241, 0x10, 0x1f ;  /* 0x0a001f00f13d7f89 */ /* 0x00226800000e0000 */
[----:B------:R0:W1:Y:S04]  /*7f50*/  SHFL.DOWN PT, R62, R242, 0x10, 0x1f ;  /* 0x0a001f00f23e7f89 */ /* 0x00006800000e0000 */
[----:B------:R1:W1:Y:S04]  /*7f60*/  SHFL.DOWN PT, R63, R240, 0x10, 0x1f ;  /* 0x0a001f00f03f7f89 */ /* 0x00026800000e0000 */
[----:B0-----:R0:W0:Y:S02]  /*7f70*/  SHFL.DOWN PT, R230, R239, 0x10, 0x1f ;  /* 0x0a001f00efe67f89 */ /* 0x00102400000e0000 */
.L_x_9985:
        /* <DEDUP_REMOVED lines=14> */
.L_x_9899:
[----:B------:R-:W-:Y:S05]  /*8060*/  BSYNC B0 ;  /* 0x0000000000007941 */ /* 0x000fea0003800000 */
.L_x_9898:
        /* <DEDUP_REMOVED lines=20> */
.L_x_9999:
        /* <DEDUP_REMOVED lines=16> */
.L_x_9902:
[----:B------:R-:W-:Y:S05]  /*82b0*/  BSYNC B0 ;  /* 0x0000000000007941 */ /* 0x000fea0003800000 */
.L_x_9901:
        /* <DEDUP_REMOVED lines=16> */
.L_x_9884:
        /* <DEDUP_REMOVED lines=495> */
.L_x_9904:
[----:B------:R-:W-:Y:S05]  /*a2b0*/  BSYNC B0 ;  /* 0x0000000000007941 */ /* 0x000fea0003800000 */
.L_x_9903:
[----:B------:R-:W-:-:S04]  /*a2c0*/  IADD3 R76, R76, 0x1, RZ ;  /* 0x000000014c4c7810 */ /* 0x000fc80007ffe0ff */
[----:B------:R-:W-:-:S13]  /*a2d0*/  ISETP.GE.AND P0, PT, R76, UR33, PT ;  /* 0x000000214c007c0c */ /* 0x000fda000bf06270 */
[----:B------:R-:W-:Y:S05]  /*a2e0*/  @!P0 BRA `(.L_x_9905) ;  /* 0xffffffa400448947 */ /* 0x000fea000383ffff */
.L_x_9874:
[----:B------:R-:W-:Y:S01]  /*a2f0*/  BAR.SYNC.DEFER_BLOCKING 0x0 ;  /* 0x0000000000007b1d */ /* 0x000fe20000010000 */
[----:B------:R-:W-:Y:S01]  /*a300*/  HFMA2.MMA R2, -RZ, RZ, 0, 9.5367431640625e-07 ;  /* 0x00000010ff027435 */ /* 0x000fe200000001ff */
[----:B------:R-:W-:Y:S02]  /*a310*/  LOP3.LUT R61, R128, 0x1f, R130, 0xf8, !PT ;  /* 0x0000001f803d7812 */ /* 0x000fe400078ef882 */
[----:B------:R-:W-:Y:S02]  /*a320*/  IADD3 R60, R129, -0x1, RZ ;  /* 0xffffffff813c7810 */ /* 0x000fe40007ffe0ff */
[----:B------:R-:W-:-:S05]  /*a330*/  ULDC.64 UR8, c[0x0][0x390] ;  /* 0x0000e40000087ab9 */ /* 0x000fca0000000a00 */
[----:B------:R-:W-:-:S05]  /*a340*/  IMAD.WIDE R2, R61, R2, UR6 ;  /* 0x000000063d027e25 */ /* 0x000fca000f8e0202 */
[----:B------:R-:W2:Y:S04]  /*a350*/  LDG.E.128 R36, desc[UR12][R2.64] ;  /* 0x0000000c02247981 */ /* 0x000ea8000c1e1d00 */
[----:B------:R-:W3:Y:S04]  /*a360*/  LDG.E.128 R40, desc[UR12][R2.64+0x200] ;  /* 0x0002000c02287981 */ /* 0x000ee8000c1e1d00 */
[----:B------:R-:W4:Y:S04]  /*a370*/  LDG.E.128 R44, desc[UR12][R2.64+0x400] ;  /* 0x0004000c022c7981 */ /* 0x000f28000c1e1d00 */
[----:B------:R-:W5:Y:S01]  /*a380*/  LDG.E.128 R48, desc[UR12][R2.64+0x600] ;  /* 0x0006000c02307981 */ /* 0x000f62000c1e1d00 */
[----:B------:R-:W-:-:S02]  /*a390*/  UIADD3 UR28, UP1, UR28, -0x1000, URZ ;  /* 0xfffff0001c1c7890 */ /* 0x000fc4000ff3e03f */
[----:B------:R-:W-:Y:S02]  /*a3a0*/  UIADD3 UR26, UP2, UR26, -0x1000, URZ ;  /* 0xfffff0001a1a7890 */ /* 0x000fe4000ff5e03f */
        /* <DEDUP_REMOVED lines=47> */
[----:B0-----:R-:W0:Y:S06]  /*a6a0*/  LDS.128 R40, [R125+0x30] ;  /* 0x000030007d287984 */ /* 0x001e2c0000000c00 */
[----:B------:R-:W-:Y:S01]  /*a6b0*/  @!P1 FMUL.FTZ R36, R59, -1.4426950216293334961 ;  /* 0xbfb8aa3b3b249820 */ /* 0x000fe20000410000 */
[----:B------:R-:W4:Y:S01]  /*a6c0*/  @!P0 MUFU.RCP R2, R2 ;  /* 0x0000000200028308 */ /* 0x000f220000001000 */
[----:B--2---:R-:W-:Y:S01]  /*a6d0*/  @!P6 FADD.FTZ R45, R45, 1 ;  /* 0x3f8000002d2de421 */ /* 0x004fe20000010000 */
[----:B------:R-:W-:Y:S06]  /*a6e0*/  BAR.SYNC.DEFER_BLOCKING 0x0 ;  /* 0x0000000000007b1d */ /* 0x000fec0000010000 */
[----:B------:R-:W2:Y:S01]  /*a6f0*/  @!P4 MUFU.EX2 R47, R0 ;  /* 0x00000000002fc308 */ /* 0x000ea20000000800 */
[----:B---3--:R-:W-:Y:S01]  /*a700*/  @!P3 FMUL.FTZ R26, R26, R3 ;  /* 0x000000031a1ab220 */ /* 0x008fe20000410000 */
[----:B------:R-:W-:Y:S01]  /*a710*/  FSETP.GTU.FTZ.AND P3, PT, R37, 20, PT ;  /* 0x41a000002500780b */ /* 0x000fe20003f7c000 */
[----:B------:R-:W-:-:S05]  /*a720*/  @!P2 FADD.FTZ R3, R44, 1 ;  /* 0x3f8000002c03a421 */ /* 0x000fca0000010000 */
[----:B------:R-:W3:Y:S01]  /*a730*/  @!P2 MUFU.RCP R50, R3 ;  /* 0x000000030032a308 */ /* 0x000ee20000001000 */
[----:B----4-:R-:W-:Y:S01]  /*a740*/  @!P0 FMUL.FTZ R25, R25, R2 ;  /* 0x0000000219198220 */ /* 0x010fe20000410000 */
[----:B------:R-:W-:-:S05]  /*a750*/  FSETP.GTU.FTZ.AND P0, PT, R49, 20, PT ;  /* 0x41a000003100780b */ /* 0x000fca0003f1c000 */
[----:B------:R-:W-:Y:S01]  /*a760*/  @!P3 FMUL.FTZ R2, R37, -1.4426950216293334961 ;  /* 0xbfb8aa3b2502b820 */ /* 0x000fe20000410000 */
[----:B------:R4:W5:Y:S01]  /*a770*/  @!P1 MUFU.EX2 R48, R36 ;  /* 0x0000002400309308 */ /* 0x0009620000000800 */
[----:B--2---:R-:W-:-:S06]  /*a780*/  @!P4 FADD.FTZ R47, R47, 1 ;  /* 0x3f8000002f2fc421 */ /* 0x004fcc0000010000 */
[----:B------:R-:W-:Y:S01]  /*a790*/  @!P0 FMUL.FTZ R0, R49, -1.4426950216293334961 ;  /* 0xbfb8aa3b31008820 */ /* 0x000fe20000410000 */
[----:B------:R2:W5:Y:S01]  /*a7a0*/  @!P3 MUFU.EX2 R44, R2 ;  /* 0x00000002002cb308 */ /* 0x0005620000000800 */
[----:B----4-:R-:W-:Y:S01]  /*a7b0*/  SHF.L.U32 R36, R60, 0xa, RZ ;  /* 0x0000000a3c247819 */ /* 0x010fe200000006ff */
[----:B0-----:R-:W-:Y:S01]  /*a7c0*/  FADD.FTZ R51, R40, UR5 ;  /* 0x0000000528337e21 */ /* 0x001fe20008010000 */
[----:B-1----:R-:W-:Y:S02]  /*a7d0*/  IMAD R40, R52, UR15, RZ ;  /* 0x0000000f34287c24 */ /* 0x002fe4000f8e02ff */
[----:B---3--:R-:W-:Y:S01]  /*a7e0*/  @!P2 FMUL.FTZ R27, R27, R50 ;  /* 0x000000321b1ba220 */ /* 0x008fe20000410000 */
[----:B------:R-:W-:Y:S01]  /*a7f0*/  SHF.R.S32.HI R37, RZ, 0x1f, R36 ;  /* 0x0000001fff257819 */ /* 0x000fe20000011424 */
[----:B------:R-:W-:Y:S01]  /*a800*/  IMAD R50, R132, UR8, RZ ;  /* 0x0000000884327c24 */ /* 0x000fe2000f8e02ff */
[----:B------:R-:W-:Y:S01]  /*a810*/  FSETP.GTU.FTZ.AND P2, PT, R51, 20, PT ;  /* 0x41a000003300780b */ /* 0x000fe20003f5c000 */
[----:B------:R-:W0:Y:S01]  /*a820*/  @!P5 MUFU.EX2 R46, R46 ;  /* 0x0000002e002ed308 */ /* 0x000e220000000800 */
[----:B------:R-:W-:-:S02]  /*a830*/  IMAD R49, R53, UR14, R40 ;  /* 0x0000000e35317c24 */ /* 0x000fc4000f8e0228 */
[----:B------:R-:W-:Y:S01]  /*a840*/  FADD.FTZ R54, R43, UR5 ;  /* 0x000000052b367e21 */ /* 0x000fe20008010000 */
[----:B--2---:R-:W-:-:S04]  /*a850*/  IMAD.WIDE.U32 R2, R52, UR14, R36 ;  /* 0x0000000e34027c25 */ /* 0x004fc8000f8e0024 */
[----:B-----5:R-:W-:Y:S01]  /*a860*/  @!P1 FADD.FTZ R48, R48, 1 ;  /* 0x3f80000030309421 */ /* 0x020fe20000010000 */
[----:B------:R-:W1:Y:S01]  /*a870*/  LDC.64 R52, c[0x0][0x3e0] ;  /* 0x0000f800ff347b82 */ /* 0x000e620000000a00 */
[----:B------:R-:W2:Y:S01]  /*a880*/  @!P0 MUFU.EX2 R0, R0 ;  /* 0x0000000000008308 */ /* 0x000ea20000000800 */
[----:B------:R-:W-:Y:S01]  /*a890*/  @!P3 FADD.FTZ R44, R44, 1 ;  /* 0x3f8000002c2cb421 */ /* 0x000fe20000010000 */
[----:B------:R-:W-:Y:S01]  /*a8a0*/  IADD3 R3, R3, R49, RZ ;  /* 0x0000003103037210 */ /* 0x000fe20007ffe0ff */
[----:B------:R-:W-:Y:S01]  /*a8b0*/  FADD.FTZ R49, R41, UR5 ;  /* 0x0000000529317e21 */ /* 0x000fe20008010000 */
[----:B------:R-:W-:Y:S01]  /*a8c0*/  @!P2 FMUL.FTZ R40, R51, -1.4426950216293334961 ;  /* 0xbfb8aa3b3328a820 */ /* 0x000fe20000410000 */
[C---:B------:R-:W-:Y:S02]  /*a8d0*/  IMAD R41, R139.reuse, UR9, R50 ;  /* 0x000000098b297c24 */ /* 0x040fe4000f8e0232 */
[----:B------:R-:W-:Y:S01]  /*a8e0*/  FADD.FTZ R51, R42, UR5 ;  /* 0x000000052a337e21 */ /* 0x000fe20008010000 */
[----:B------:R-:W-:Y:S01]  /*a8f0*/  IMAD.WIDE.U32 R2, R139, UR8, R2 ;  /* 0x000000088b027c25 */ /* 0x000fe2000f8e0002 */
[----:B------:R-:W3:Y:S03]  /*a900*/  @!P6 MUFU.RCP R45, R45 ;  /* 0x0000002d002de308 */ /* 0x000ee60000001000 */
[----:B0-----:R-:W-:Y:S01]  /*a910*/  @!P5 FADD.FTZ R46, R46, 1 ;  /* 0x3f8000002e2ed421 */ /* 0x001fe20000010000 */
[----:B------:R-:W-:Y:S01]  /*a920*/  ULDC.64 UR8, c[0x0][0x3b0] ;  /* 0x0000ec0000087ab9 */ /* 0x000fe20000000a00 */
[----:B------:R-:W-:-:S03]  /*a930*/  IADD3 R41, R3, R41, RZ ;  /* 0x0000002903297210 */ /* 0x000fc60007ffe0ff */
[----:B------:R-:W0:Y:S01]  /*a940*/  @!P4 MUFU.RCP R47, R47 ;  /* 0x0000002f002fc308 */ /* 0x000e220000001000 */
[----:B--2---:R-:W-:-:S07]  /*a950*/  @!P0 FADD.FTZ R0, R0, 1 ;  /* 0x3f80000000008421 */ /* 0x004fce0000010000 */
[----:B------:R-:W2:Y:S01]  /*a960*/  @!P3 MUFU.RCP R44, R44 ;  /* 0x0000002c002cb308 */ /* 0x000ea20000001000 */
[----:B---3--:R-:W-:Y:S01]  /*a970*/  @!P6 FMUL.FTZ R28, R28, R45 ;  /* 0x0000002d1c1ce220 */ /* 0x008fe20000410000 */
[----:B------:R-:W-:-:S06]  /*a980*/  FSETP.GTU.FTZ.AND P6, PT, R49, 20, PT ;  /* 0x41a000003100780b */ /* 0x000fcc0003fdc000 */
[----:B------:R-:W3:Y:S01]  /*a990*/  @!P5 MUFU.RCP R46, R46 ;  /* 0x0000002e002ed308 */ /* 0x000ee20000001000 */
[----:B0-----:R-:W-:-:S06]  /*a9a0*/  @!P4 FMUL.FTZ R30, R30, R47 ;  /* 0x0000002f1e1ec220 */ /* 0x001fcc0000410000 */
[----:B------:R-:W-:Y:S01]  /*a9b0*/  @!P6 FMUL.FTZ R3, R49, -1.4426950216293334961 ;  /* 0xbfb8aa3b3103e820 */ /* 0x000fe20000410000 */
[----:B------:R0:W4:Y:S01]  /*a9c0*/  @!P0 MUFU.RCP R43, R0 ;  /* 0x00000000002b8308 */ /* 0x0001220000001000 */
[----:B--2---:R-:W-:Y:S01]  /*a9d0*/  @!P3 FMUL.FTZ R21, R21, R44 ;  /* 0x0000002c1515b220 */ /* 0x004fe20000410000 */
[----:B------:R-:W-:-:S04]  /*a9e0*/  LEA R44, R133, R128, 0x2 ;  /* 0x00000080852c7211 */ /* 0x000fc800078e10ff */
[----:B------:R-:W-:Y:S02]  /*a9f0*/  LEA R49, R44, R131, 0x4 ;  /* 0x000000832c317211 */ /* 0x000fe400078e20ff */
[----:B------:R1:W2:Y:S01]  /*aa00*/  @!P2 MUFU.EX2 R42, R40 ;  /* 0x00000028002aa308 */ /* 0x0002a20000000800 */
[----:B---3--:R-:W-:Y:S01]  /*aa10*/  @!P5 FMUL.FTZ R29, R29, R46 ;  /* 0x0000002e1d1dd220 */ /* 0x008fe20000410000 */
[----:B------:R-:W-:Y:S01]  /*aa20*/  FSETP.GTU.FTZ.AND P5, PT, R51, 20, PT ;  /* 0x41a000003300780b */ /* 0x000fe20003fbc000 */
[----:B0-----:R-:W-:Y:S01]  /*aa30*/  FADD.FTZ R0, R38, UR5 ;  /* 0x0000000526007e21 */ /* 0x001fe20008010000 */
[----:B------:R-:W-:Y:S04]  /*aa40*/  STS.128 [R49], R16 ;  /* 0x0000001031007388 */ /* 0x000fe80000000c00 */
[----:B------:R-:W-:Y:S01]  /*aa50*/  STS.128 [R49+0x10], R12 ;  /* 0x0000100c31007388 */ /* 0x000fe20000000c00 */
[----:B-1----:R-:W-:Y:S01]  /*aa60*/  LEA R40, P4, R2, R52, 0x2 ;  /* 0x0000003402287211 */ /* 0x002fe200078810ff */
[----:B----4-:R-:W-:Y:S01]  /*aa70*/  @!P0 FMUL.FTZ R20, R20, R43 ;  /* 0x0000002b14148220 */ /* 0x010fe20000410000 */
[----:B------:R-:W-:Y:S01]  /*aa80*/  FADD.FTZ R43, R39, UR5 ;  /* 0x00000005272b7e21 */ /* 0x000fe20008010000 */
[----:B------:R-:W-:Y:S01]  /*aa90*/  STS.128 [R49+0x20], R8 ;  /* 0x0000200831007388 */ /* 0x000fe20000000c00 */
[----:B------:R-:W-:Y:S01]  /*aaa0*/  LEA.HI.X R41, R2, R53, R41, 0x2, P4 ;  /* 0x0000003502297211 */ /* 0x000fe200020f1429 */
[----:B------:R-:W0:Y:S01]  /*aab0*/  @!P6 MUFU.EX2 R3, R3 ;  /* 0x000000030003e308 */ /* 0x000e220000000800 */
[----:B------:R-:W-:Y:S01]  /*aac0*/  FSETP.GTU.FTZ.AND P4, PT, R54, 20, PT ;  /* 0x41a000003600780b */ /* 0x000fe20003f9c000 */
[----:B------:R0:W-:Y:S01]  /*aad0*/  STS.128 [R49+0x30], R4 ;  /* 0x0000300431007388 */ /* 0x0001e20000000c00 */
[----:B------:R-:W-:Y:S01]  /*aae0*/  FSETP.GTU.FTZ.AND P3, PT, R43, 20, PT ;  /* 0x41a000002b00780b */ /* 0x000fe20003f7c000 */
[----:B------:R-:W-:-:S02]  /*aaf0*/  NOP ;  /* 0x0000000000007918 */ /* 0x000fc40000000000 */
[----:B------:R-:W1:Y:S01]  /*ab00*/  LDS.128 R44, [R126] ;  /* 0x000000007e2c7984 */ /* 0x000e620000000c00 */
[----:B------:R-:W-:Y:S01]  /*ab10*/  FSETP.GTU.FTZ.AND P0, PT, R0, 20, PT ;  /* 0x41a000000000780b */ /* 0x000fe20003f1c000 */
[----:B------:R-:W-:Y:S01]  /*ab20*/  @!P5 FMUL.FTZ R2, R51, -1.4426950216293334961 ;  /* 0xbfb8aa3b3302d820 */ /* 0x000fe20000410000 */
[----:B--2---:R-:W-:-:S05]  /*ab30*/  @!P2 FADD.FTZ R42, R42, 1 ;  /* 0x3f8000002a2aa421 */ /* 0x004fca0000010000 */
[----:B------:R-:W-:Y:S01]  /*ab40*/  @!P4 FMUL.FTZ R39, R54, -1.4426950216293334961 ;  /* 0xbfb8aa3b3627c820 */ /* 0x000fe20000410000 */
[----:B------:R-:W-:Y:S01]  /*ab50*/  LDS.128 R56, [R126+0x400] ;  /* 0x000400007e387984 */ /* 0x000fe20000000c00 */
[----:B------:R2:W3:Y:S01]  /*ab60*/  @!P5 MUFU.EX2 R38, R2 ;  /* 0x000000020026d308 */ /* 0x0004e20000000800 */
[----:B0-----:R-:W-:Y:S02]  /*ab70*/  @!P6 FADD.FTZ R5, R3, 1 ;  /* 0x3f8000000305e421 */ /* 0x001fe40000010000 */
[----:B------:R-:W0:Y:S01]  /*ab80*/  LDS.128 R52, [R126+0x200] ;  /* 0x000200007e347984 */ /* 0x000e220000000c00 */
[----:B------:R-:W-:-:S03]  /*ab90*/  FADD.FTZ R6, R20, R135 ;  /* 0x0000008714067221 */ /* 0x000fc60000010000 */
[----:B------:R-:W4:Y:S01]  /*aba0*/  LDS.128 R16, [R126+0x600] ;  /* 0x000600007e107984 */ /* 0x000f220000000c00 */
[----:B------:R-:W-:Y:S01]  /*abb0*/  @!P0 FMUL.FTZ R0, R0, -1.4426950216293334961 ;  /* 0xbfb8aa3b00008820 */ /* 0x000fe20000410000 */
[----:B--2---:R-:W-:Y:S01]  /*abc0*/  @!P3 FMUL.FTZ R2, R43, -1.4426950216293334961 ;  /* 0xbfb8aa3b2b02b820 */ /* 0x004fe20000410000 */
[----:B------:R-:W2:Y:S01]  /*abd0*/  @!P4 MUFU.EX2 R39, R39 ;  /* 0x000000270027c308 */ /* 0x000ea20000000800 */
[----:B---3--:R-:W-:-:S07]  /*abe0*/  @!P5 FADD.FTZ R38, R38, 1 ;  /* 0x3f8000002626d421 */ /* 0x008fce0000010000 */
[----:B------:R-:W3:Y:S08]  /*abf0*/  @!P3 MUFU.EX2 R2, R2 ;  /* 0x000000020002b308 */ /* 0x000ef00000000800 */
[----:B------:R-:W5:Y:S01]  /*ac00*/  @!P0 MUFU.EX2 R0, R0 ;  /* 0x0000000000008308 */ /* 0x000f620000000800 */
[----:B--2---:R-:W-:-:S07]  /*ac10*/  @!P4 FADD.FTZ R39, R39, 1 ;  /* 0x3f8000002727c421 */ /* 0x004fce0000010000 */
[----:B------:R-:W2:Y:S01]  /*ac20*/  @!P1 MUFU.RCP R48, R48 ;  /* 0x0000003000309308 */ /* 0x000ea20000001000 */
[----:B---3--:R-:W-:Y:S01]  /*ac30*/  @!P3 FADD.FTZ R4, R2, 1 ;  /* 0x3f8000000204b421 */ /* 0x008fe20000010000 */
[----:B------:R-:W-:Y:S02]  /*ac40*/  IMAD.WIDE R2, R61, 0x10, R40 ;  /* 0x000000103d027825 */ /* 0x000fe400078e0228 */
[----:B------:R-:W3:Y:S03]  /*ac50*/  LDC.64 R40, c[0x0][0x3a8] ;  /* 0x0000ea00ff287b82 */ /* 0x000ee60000000a00 */
[----:B-1----:R-:W-:Y:S01]  /*ac60*/  STG.E.128 desc[UR12][R2.64], R44 ;  /* 0x0000002c02007986 */ /* 0x002fe2000c101d0c */
[----:B------:R-:W1:Y:S01]  /*ac70*/  @!P2 MUFU.RCP R9, R42 ;  /* 0x0000002a0009a308 */ /* 0x000e620000001000 */
[----:B-----5:R-:W-:Y:S02]  /*ac80*/  @!P0 FADD.FTZ R0, R0, 1 ;  /* 0x3f80000000008421 */ /* 0x020fe40000010000 */
[----:B0-----:R-:W-:Y:S04]  /*ac90*/  STG.E.128 desc[UR12][R2.64+0x200], R52 ;  /* 0x0002003402007986 */ /* 0x001fe8000c101d0c */
[----:B------:R-:W-:Y:S01]  /*aca0*/  STG.E.128 desc[UR12][R2.64+0x400], R56 ;  /* 0x0004003802007986 */ /* 0x000fe2000c101d0c */
[----:B------:R-:W0:Y:S01]  /*acb0*/  @!P0 MUFU.RCP R7, R0 ;  /* 0x0000000000078308 */ /* 0x000e220000001000 */
[----:B--2---:R-:W-:-:S02]  /*acc0*/  @!P1 FMUL.FTZ R31, R31, R48 ;  /* 0x000000301f1f9220 */ /* 0x004fc40000410000 */
[----:B----4-:R2:W-:Y:S01]  /*acd0*/  STG.E.128 desc[UR12][R2.64+0x600], R16 ;  /* 0x0006001002007986 */ /* 0x0105e2000c101d0c */
[----:B------:R-:W-:Y:S01]  /*ace0*/  BAR.SYNC.DEFER_BLOCKING 0x0 ;  /* 0x0000000000007b1d */ /* 0x000fe20000010000 */
[----:B-1----:R-:W-:Y:S01]  /*acf0*/  @!P2 FMUL.FTZ R32, R32, R9 ;  /* 0x000000092020a220 */ /* 0x002fe20000410000 */
[----:B---3--:R-:W-:-:S04]  /*ad00*/  IMAD.WIDE.U32 R36, R40, UR14, R36 ;  /* 0x0000000e28247c25 */ /* 0x008fc8000f8e0024 */
[----:B------:R1:W3:Y:S01]  /*ad10*/  @!P6 MUFU.RCP R8, R5 ;  /* 0x000000050008e308 */ /* 0x0002e20000001000 */
[----:B0-----:R-:W-:-:S07]  /*ad20*/  @!P0 FMUL.FTZ R22, R22, R7 ;  /* 0x0000000716168220 */ /* 0x001fce0000410000 */
[----:B------:R-:W0:Y:S01]  /*ad30*/  @!P5 MUFU.RCP R11, R38 ;  /* 0x00000026000bd308 */ /* 0x000e220000001000 */
[----:B-1----:R-:W-:Y:S01]  /*ad40*/  FADD.FTZ R5, R6, R21 ;  /* 0x0000001506057221 */ /* 0x002fe20000010000 */
[----:B--2---:R-:W-:Y:S01]  /*ad50*/  IMAD R2, R40, UR15, RZ ;  /* 0x0000000f28027c24 */ /* 0x004fe2000f8e02ff */
[----:B------:R-:W1:Y:S02]  /*ad60*/  LDC.64 R6, c[0x0][0x3f0] ;  /* 0x0000fc00ff067b82 */ /* 0x000e640000000a00 */
[----:B------:R-:W-:-:S03]  /*ad70*/  FADD.FTZ R0, R5, R22 ;  /* 0x0000001605007221 */ /* 0x000fc60000010000 */
[----:B------:R-:W2:Y:S01]  /*ad80*/  @!P3 MUFU.RCP R4, R4 ;  /* 0x000000040004b308 */ /* 0x000ea20000001000 */
[----:B---3--:R-:W-:Y:S01]  /*ad90*/  @!P6 FMUL.FTZ R33, R33, R8 ;  /* 0x000000082121e220 */ /* 0x008fe20000410000 */
[----:B------:R3:W-:Y:S04]  /*ada0*/  STS.128 [R49+0x10], R24 ;  /* 0x0000101831007388 */ /* 0x0007e80000000c00 */
[----:B------:R4:W-:Y:S02]  /*adb0*/  STS.128 [R49+0x20], R28 ;  /* 0x0000201c31007388 */ /* 0x0009e40000000c00 */
[----:B------:R-:W5:Y:S01]  /*adc0*/  @!P4 MUFU.RCP R10, R39 ;  /* 0x00000027000ac308 */ /* 0x000f620000001000 */
[----:B0-----:R-:W-:Y:S01]  /*add0*/  @!P5 FMUL.FTZ R34, R34, R11 ;  /* 0x0000000b2222d220 */ /* 0x001fe20000410000 */
[----:B--2---:R-:W-:-:S04]  /*ade0*/  @!P3 FMUL.FTZ R23, R23, R4 ;  /* 0x000000041717b220 */ /* 0x004fc80000410000 */
[----:B------:R-:W-:Y:S01]  /*adf0*/  FADD.FTZ R5, R0, R23 ;  /* 0x0000001700057221 */ /* 0x000fe20000010000 */
[----:B------:R-:W-:Y:S01]  /*ae00*/  STS.128 [R49], R20 ;  /* 0x0000001431007388 */ /* 0x000fe20000000c00 */
[----:B-----5:R-:W-:Y:S02]  /*ae10*/  @!P4 FMUL.FTZ R35, R35, R10 ;  /* 0x0000000a2323c220 */ /* 0x020fe40000410000 */
[----:B------:R-:W-:Y:S01]  /*ae20*/  FADD.FTZ R0, R5, R24 ;  /* 0x0000001805007221 */ /* 0x000fe20000010000 */
[----:B------:R-:W-:Y:S02]  /*ae30*/  IMAD R5, R41, UR14, R2 ;  /* 0x0000000e29057c24 */ /* 0x000fe4000f8e0202 */
[----:B------:R0:W-:Y:S01]  /*ae40*/  STS.128 [R49+0x30], R32 ;  /* 0x0000302031007388 */ /* 0x0001e20000000c00 */
[----:B------:R-:W-:-:S03]  /*ae50*/  NOP ;  /* 0x0000000000007918 */ /* 0x000fc60000000000 */
[----:B------:R-:W2:Y:S01]  /*ae60*/  LDS.128 R8, [R126] ;  /* 0x000000007e087984 */ /* 0x000ea20000000c00 */
[----:B------:R-:W-:Y:S01]  /*ae70*/  FADD.FTZ R3, R0, R25 ;  /* 0x0000001900037221 */ /* 0x000fe20000010000 */
[----:B------:R-:W-:Y:S01]  /*ae80*/  IADD3 R37, R37, R5, RZ ;  /* 0x0000000525257210 */ /* 0x000fe20007ffe0ff */
[----:B------:R-:W-:Y:S01]  /*ae90*/  IMAD R0, R132, UR8, RZ ;  /* 0x0000000884007c24 */ /* 0x000fe2000f8e02ff */
[----:B------:R-:W5:Y:S01]  /*aea0*/  LDS.128 R12, [R126+0x200] ;  /* 0x000200007e0c7984 */ /* 0x000f620000000c00 */
[----:B---3--:R-:W-:Y:S02]  /*aeb0*/  FADD.FTZ R26, R3, R26 ;  /* 0x0000001a031a7221 */ /* 0x008fe40000010000 */
[C---:B------:R-:W-:Y:S01]  /*aec0*/  IMAD R5, R139.reuse, UR9, R0 ;  /* 0x000000098b057c24 */ /* 0x040fe2000f8e0200 */
[----:B------:R-:W3:Y:S01]  /*aed0*/  LDS.128 R16, [R126+0x400] ;  /* 0x000400007e107984 */ /* 0x000ee20000000c00 */
[----:B------:R-:W-:-:S04]  /*aee0*/  IMAD.WIDE.U32 R2, R139, UR8, R36 ;  /* 0x000000088b027c25 */ /* 0x000fc8000f8e0024 */
[----:B------:R-:W-:Y:S01]  /*aef0*/  FADD.FTZ R27, R26, R27 ;  /* 0x0000001b1a1b7221 */ /* 0x000fe20000010000 */
[----:B------:R-:W-:Y:S01]  /*af00*/  UIADD3 UR8, UP0, UR6, -0x1000, URZ ;  /* 0xfffff00006087890 */ /* 0x000fe2000ff1e03f */
[----:B------:R-:W3:Y:S01]  /*af10*/  LDS.128 R20, [R126+0x600] ;  /* 0x000600007e147984 */ /* 0x000ee20000000c00 */
        /* <DEDUP_REMOVED lines=11> */
[----:B0-----:R-:W-:-:S04]  /*afd0*/  FADD.FTZ R32, R31, R32 ;  /* 0x000000201f207221 */ /* 0x001fc80000010000 */
[----:B------:R-:W-:-:S04]  /*afe0*/  FADD.FTZ R33, R32, R33 ;  /* 0x0000002120217221 */ /* 0x000fc80000010000 */
[----:B------:R-:W-:Y:S01]  /*aff0*/  FADD.FTZ R34, R33, R34 ;  /* 0x0000002221227221 */ /* 0x000fe20000010000 */
[----:B--2---:R0:W-:Y:S03]  /*b000*/  STG.E.128 desc[UR12][R2.64], R8 ;  /* 0x0000000802007986 */ /* 0x0041e6000c101d0c */
[----:B------:R-:W-:Y:S01]  /*b010*/  FADD.FTZ R135, R34, R35 ;  /* 0x0000002322877221 */ /* 0x000fe20000010000 */
[----:B-----5:R0:W-:Y:S04]  /*b020*/  STG.E.128 desc[UR12][R2.64+0x200], R12 ;  /* 0x0002000c02007986 */ /* 0x0201e8000c101d0c */
[----:B---3--:R0:W-:Y:S04]  /*b030*/  STG.E.128 desc[UR12][R2.64+0x400], R16 ;  /* 0x0004001002007986 */ /* 0x0081e8000c101d0c */
[----:B------:R0:W-:Y:S01]  /*b040*/  STG.E.128 desc[UR12][R2.64+0x600], R20 ;  /* 0x0006001402007986 */ /* 0x0001e2000c101d0c */
[----:B------:R-:W-:Y:S05]  /*b050*/  @P0 BRA `(.L_x_9906) ;  /* 0xffffff5400b80947 */ /* 0x000fea000383ffff */
.L_x_9840:
[----:B------:R-:W-:Y:S02]  /*b060*/  ULDC.64 UR4, c[0x0][0x3d8] ;  /* 0x0000f60000047ab9 */ /* 0x000fe40000000a00 */
[----:B------:R-:W-:-:S04]  /*b070*/  ISETP.NE.U32.AND P0, PT, RZ, UR4, PT ;  /* 0x00000004ff007c0c */ /* 0x000fc8000bf05070 */
[----:B------:R-:W-:-:S13]  /*b080*/  ISETP.NE.AND.EX P0, PT, RZ, UR5, PT, P0 ;  /* 0x00000005ff007c0c */ /* 0x000fda000bf05300 */
[----:B------:R-:W-:Y:S05]  /*b090*/  @!P0 BRA `(.L_x_9907) ;  /* 0x0000000000808947 */ /* 0x000fea0003800000 */
[----:B------:R-:W1:Y:S01]  /*b0a0*/  SHFL.DOWN P0, R0, R137, 0x1, 0x1f ;  /* 0x08201f0089007f89 */ /* 0x000e620000000000 */
[----:B------:R-:W-:Y:S01]  /*b0b0*/  BSSY B0, `(.L_x_9907) ;  /* 0x000001e000007945 */ /* 0x000fe20003800000 */
[----:B------:R-:W2:Y:S01]  /*b0c0*/  S2R R4, SR_LANEID ;  /* 0x0000000000047919 */ /* 0x000ea20000000000 */
[----:B------:R-:W3:Y:S01]  /*b0d0*/  S2R R6, SR_TID.X ;  /* 0x0000000000067919 */ /* 0x000ee20000002100 */
[----:B-1----:R-:W-:-:S05]  /*b0e0*/  @P0 FADD R0, R0, R137 ;  /* 0x0000008900000221 */ /* 0x002fca0000000000 */
[----:B0-----:R-:W0:Y:S01]  /*b0f0*/  SHFL.DOWN P0, R3, R0, 0x2, 0x1f ;  /* 0x08401f0000037f89 */ /* 0x001e220000000000 */
        /* <DEDUP_REMOVED lines=25> */
.L_x_9908:
[----:B------:R-:W-:Y:S05]  /*b290*/  BSYNC B0 ;  /* 0x0000000000007941 */ /* 0x000fea0003800000 */
.L_x_9907:
        /* <DEDUP_REMOVED lines=30> */
[----:B--2---:R-:W0:Y:S01]  /*b480*/  @!P0 S2R R3, SR_CgaCtaId ;  /* 0x0000000000038919 */ /* 0x004e220000008800 */
[----:B------:R-:W-:-:S04]  /*b490*/  @!P0 MOV R0, 0x400 ;  /* 0x0000040000008802 */ /* 0x000fc80000000f00 */
[----:B0-----:R-:W-:-:S06]  /*b4a0*/  @!P0 LEA R3, R3, R0, 0x18 ;  /* 0x0000000003038211 */ /* 0x001fcc00078ec0ff */
[----:B------:R-:W0:Y:S02]  /*b4b0*/  @!P0 LDS R3, [R3+0x1098] ;  /* 0x0010980003038984 */ /* 0x000e240000000800 */
[----:B0-----:R-:W-:-:S05]  /*b4c0*/  @!P0 FADD.FTZ R4, R4, R3 ;  /* 0x0000000304048221 */ /* 0x001fca0000010000 */
[----:B------:R3:W-:Y:S01]  /*b4d0*/  REDG.E.ADD.F32.FTZ.RN.STRONG.GPU desc[UR12][R68.64], R4 ;  /* 0x00000004440079a6 */ /* 0x0007e2000c10f38c */
[----:B------:R-:W-:Y:S01]  /*b4e0*/  HFMA2.MMA R21, -RZ, RZ, 0, 0 ;  /* 0x00000000ff157435 */ /* 0x000fe200000001ff */
[----:B------:R-:W-:Y:S10]  /*b4f0*/  BRA `(.L_x_9911) ;  /* 0x0000000000047947 */ /* 0x000ff40003800000 */
.L_x_9910:
[----:B0-----:R-:W0:Y:S02]  /*b500*/  S2R R21, SR_TID.X ;  /* 0x0000000000157919 */ /* 0x001e240000002100 */
.L_x_9911:
[----:B------:R-:W-:Y:S05]  /*b510*/  BSYNC B0 ;  /* 0x0000000000007941 */ /* 0x000fea0003800000 */
.L_x_9909:
[----:B------:R-:W-:Y:S02]  /*b520*/  ULDC UR22, c[0x0][0x21c] ;  /* 0x0000870000167ab9 */ /* 0x000fe40000000800 */
[----:B0-----:R-:W-:-:S13]  /*b530*/  ISETP.GE.AND P0, PT, R21, UR22, PT ;  /* 0x0000001615007c0c */ /* 0x001fda000bf06270 */
[----:B------:R-:W-:Y:S05]  /*b540*/  @P0 EXIT ;  /* 0x000000000000094d */ /* 0x000fea0003800000 */
[----:B------:R-:W-:Y:S01]  /*b550*/  ULDC.64 UR6, c[0x0][0x338] ;  /* 0x0000ce0000067ab9 */ /* 0x000fe20000000a00 */
[----:B------:R-:W0:Y:S01]  /*b560*/  S2UR UR5, SR_CgaCtaId ;  /* 0x00000000000579c3 */ /* 0x000e220000008800 */
        /* <DEDUP_REMOVED lines=25> */
[----:B0-----:R-:W-:Y:S01]  /*b700*/  ULEA UR4, UR5, UR4, 0x18 ;  /* 0x0000000405047291 */ /* 0x001fe2000f8ec03f */
[C---:B------:R-:W-:Y:S01]  /*b710*/  IMAD R29, R139.reuse, UR9, R2 ;  /* 0x000000098b1d7c24 */ /* 0x040fe2000f8e0202 */
[----:B------:R-:W-:Y:S01]  /*b720*/  ULDC.64 UR8, c[0x0][0x340] ;  /* 0x0000d00000087ab9 */ /* 0x000fe20000000a00 */
[----:B------:R-:W-:Y:S01]  /*b730*/  IMAD.WIDE.U32 R16, R139, UR10, RZ ;  /* 0x0000000a8b107c25 */ /* 0x000fe2000f8e00ff */
[----:B------:R-:W-:-:S02]  /*b740*/  ULDC.64 UR20, c[0x0][0x3d0] ;  /* 0x0000f40000147ab9 */ /* 0x000fc40000000a00 */
[----:B------:R-:W-:Y:S01]  /*b750*/  IADD3 R29, R11, R29, RZ ;  /* 0x0000001d0b1d7210 */ /* 0x000fe20007ffe0ff */
[C---:B--2---:R-:W-:Y:S01]  /*b760*/  IMAD R3, R139.reuse, UR11, R0 ;  /* 0x0000000b8b037c24 */ /* 0x044fe2000f8e0200 */
[----:B------:R-:W-:Y:S01]  /*b770*/  ULDC.64 UR10, c[0x0][0x3c0] ;  /* 0x0000f000000a7ab9 */ /* 0x000fe20000000a00 */
[C---:B------:R-:W-:Y:S02]  /*b780*/  IMAD R5, R139.reuse, UR19, R132 ;  /* 0x000000138b057c24 */ /* 0x040fe4000f8e0284 */
[----:B------:R-:W-:Y:S01]  /*b790*/  IMAD.WIDE.U32 R18, R139, UR18, RZ ;  /* 0x000000128b127c25 */ /* 0x000fe2000f8e00ff */
[----:B------:R-:W-:Y:S01]  /*b7a0*/  IADD3 R39, R17, R3, RZ ;  /* 0x0000000311277210 */ /* 0x000fe20007ffe0ff */
[----:B------:R-:W-:-:S03]  /*b7b0*/  ULDC.64 UR18, c[0x0][0x380] ;  /* 0x0000e00000127ab9 */ /* 0x000fc60000000a00 */
[----:B------:R-:W-:-:S07]  /*b7c0*/  IADD3 R41, R19, R5, RZ ;  /* 0x0000000513297210 */ /* 0x000fce0007ffe0ff */
.L_x_9913:
        /* <DEDUP_REMOVED lines=9> */
[----:B-1-3--:R-:W-:-:S04]  /*b860*/  IMAD.WIDE.U32 R4, R21, UR8, R2 ;  /* 0x0000000815047c25 */ /* 0x00afc8000f8e0002 */
        /* <DEDUP_REMOVED lines=54> */
.L_x_9912:
[----:B------:R-:W-:Y:S05]  /*bbd0*/  EXIT ;  /* 0x000000000000794d */ /* 0x000fea0003800000 */
.L_x_9878:
[----:B------:R-:W-:Y:S01]  /*bbe0*/  HFMA2.MMA R212, -RZ, RZ, 0, 5.9604644775390625e-08 ;  /* 0x00000001ffd47435 */ /* 0x000fe200000001ff */
[----:B------:R-:W-:Y:S02]  /*bbf0*/  MOV R211, R202 ;  /* 0x000000ca00d37202 */ /* 0x000fe40000000f00 */
[----:B------:R-:W-:Y:S02]  /*bc00*/  MOV R213, RZ ;  /* 0x000000ff00d57202 */ /* 0x000fe40000000f00 */
[----:B------:R-:W-:-:S07]  /*bc10*/  MOV R60, 0xffffffff ;  /* 0xffffffff003c7802 */ /* 0x000fce0000000f00 */
[----:B0-2--5:R-:W-:Y:S05]  /*bc20*/  WARPSYNC.COLLECTIVE R60, `(.L_x_9914) ;  /* 0x000000003c087348 */ /* 0x025fea0003c00000 */
[----:B------:R1:W3:Y:S02]  /*bc30*/  SHFL.UP P0, R206, R211, R212, R213 ;  /* 0x040000d4d3ce7389 */ /* 0x0002e400000000d5 */
[----:B0123-5:R-:W-:Y:S01]  /*bc40*/  ENDCOLLECTIVE ;  /* 0x000000000000791b */ /* 0x02ffe20003800000 */
.L_x_9914:
[----:B------:R-:W-:Y:S02]  /*bc50*/  MOV R211, R61 ;  /* 0x0000003d00d37202 */ /* 0x000fe40000000f00 */
[----:B------:R-:W-:-:S07]  /*bc60*/  MOV R62, R206 ;  /* 0x000000ce003e7202 */ /* 0x000fce0000000f00 */
[----:B------:R-:W-:Y:S05]  /*bc70*/  WARPSYNC.COLLECTIVE R60, `(.L_x_9915) ;  /* 0x000000003c087348 */ /* 0x000fea0003c00000 */
[----:B------:R0:W1:Y:S02]  /*bc80*/  SHFL.UP P0, R206, R211, R212, R213 ;  /* 0x040000d4d3ce7389 */ /* 0x00006400000000d5 */
[----:B01----:R-:W-:Y:S01]  /*bc90*/  ENDCOLLECTIVE ;  /* 0x000000000000791b */ /* 0x003fe20003800000 */
.L_x_9915:
[----:B------:R-:W-:Y:S01]  /*bca0*/  FMUL.FTZ R207, R61, R62 ;  /* 0x0000003e3dcf7220 */ /* 0x000fe20000410000 */
[----:B------:R-:W-:Y:S02]  /*bcb0*/  MOV R211, R203 ;  /* 0x000000cb00d37202 */ /* 0x000fe40000000f00 */
[----:B------:R-:W-:-:S07]  /*bcc0*/  MOV R63, R206 ;  /* 0x000000ce003f7202 */ /* 0x000fce0000000f00 */
[----:B------:R-:W-:Y:S05]  /*bcd0*/  WARPSYNC.COLLECTIVE R60, `(.L_x_9916) ;  /* 0x000000003c087348 */ /* 0x000fea0003c00000 */
[----:B------:R0:W1:Y:S02]  /*bce0*/  SHFL.UP P0, R206, R211, R212, R213 ;  /* 0x040000d4d3ce7389 */ /* 0x00006400000000d5 */
[----:B01----:R-:W-:Y:S01]  /*bcf0*/  ENDCOLLECTIVE ;  /* 0x000000000000791b */ /* 0x003fe20003800000 */
.L_x_9916:
[-C--:B------:R-:W-:Y:S01]  /*bd00*/  FFMA.FTZ R210, R202, R63.reuse, R207 ;  /* 0x0000003fcad27223 */ /* 0x080fe200000100cf */
[----:B------:R-:W-:Y:S01]  /*bd10*/  FMUL.FTZ R63, R61, R63 ;  /* 0x0000003f3d3f7220 */ /* 0x000fe20000410000 */
[----:B------:R-:W-:Y:S02]  /*bd20*/  MOV R211, R204 ;  /* 0x000000cc00d37202 */ /* 0x000fe40000000f00 */
[----:B------:R-:W-:-:S07]  /*bd30*/  MOV R205, R206 ;  /* 0x000000ce00cd7202 */ /* 0x000fce0000000f00 */
[----:B------:R-:W-:Y:S05]  /*bd40*/  WARPSYNC.COLLECTIVE R60, `(.L_x_9917) ;  /* 0x000000003c087348 */ /* 0x000fea0003c00000 */
[----:B------:R0:W1:Y:S02]  /*bd50*/  SHFL.UP P0, R206, R211, R212, R213 ;  /* 0x040000d4d3ce7389 */ /* 0x00006400000000d5 */
[----:B01----:R-:W-:Y:S01]  /*bd60*/  ENDCOLLECTIVE ;  /* 0x000000000000791b */ /* 0x003fe20003800000 */
.L_x_9917:
        /* <DEDUP_REMOVED lines=14> */
.L_x_9918:
[----:B------:R-:W-:Y:S02]  /*be50*/  MOV R211, R61 ;  /* 0x0000003d00d37202 */ /* 0x000fe40000000f00 */
[----:B------:R-:W-:-:S07]  /*be60*/  MOV R62, R206 ;  /* 0x000000ce003e7202 */ /* 0x000fce0000000f00 */
[----:B------:R-:W-:Y:S05]  /*be70*/  WARPSYNC.COLLECTIVE R60, `(.L_x_9919) ;  /* 0x000000003c087348 */ /* 0x000fea0003c00000 */
[----:B------:R0:W1:Y:S02]  /*be80*/  SHFL.UP P0, R206, R211, R212, R213 ;  /* 0x040000d4d3ce7389 */ /* 0x00006400000000d5 */
[----:B01----:R-:W-:Y:S01]  /*be90*/  ENDCOLLECTIVE ;  /* 0x000000000000791b */ /* 0x003fe20003800000 */
.L_x_9919:
[----:B------:R-:W-:Y:S01]  /*bea0*/  FMUL.FTZ R207, R61, R62 ;  /* 0x0000003e3dcf7220 */ /* 0x000fe20000410000 */
[----:B------:R-:W-:Y:S02]  /*beb0*/  MOV R211, R203 ;  /* 0x000000cb00d37202 */ /* 0x000fe40000000f00 */
[----:B------:R-:W-:-:S07]  /*bec0*/  MOV R63, R206 ;  /* 0x000000ce003f7202 */ /* 0x000fce0000000f00 */
[----:B------:R-:W-:Y:S05]  /*bed0*/  WARPSYNC.COLLECTIVE R60, `(.L_x_9920) ;  /* 0x000000003c087348 */ /* 0x000fea0003c00000 */
[----:B------:R0:W1:Y:S02]  /*bee0*/  SHFL.UP P0, R206, R211, R212, R213 ;  /* 0x040000d4d3ce7389 */ /* 0x00006400000000d5 */
[----:B01----:R-:W-:Y:S01]  /*bef0*/  ENDCOLLECTIVE ;  /* 0x000000000000791b */ /* 0x003fe20003800000 */
.L_x_9920:
[-C--:B------:R-:W-:Y:S01]  /*bf00*/  FFMA.FTZ R210, R202, R63.reuse, R207 ;  /* 0x0000003fcad27223 */ /* 0x080fe200000100cf */
[----:B------:R-:W-:Y:S01]  /*bf10*/  FMUL.FTZ R63, R61, R63 ;  /* 0x0000003f3d3f7220 */ /* 0x000fe20000410000 */
[----:B------:R-:W-:Y:S02]  /*bf20*/  MOV R211, R204 ;  /* 0x000000cc00d37202 */ /* 0x000fe40000000f00 */
[----:B------:R-:W-:-:S07]  /*bf30*/  MOV R205, R206 ;  /* 0x000000ce00cd7202 */ /* 0x000fce0000000f00 */
[----:B------:R-:W-:Y:S05]  /*bf40*/  WARPSYNC.COLLECTIVE R60, `(.L_x_9921) ;  /* 0x000000003c087348 */ /* 0x000fea0003c00000 */
[----:B------:R0:W1:Y:S02]  /*bf50*/  SHFL.UP P0, R206, R211, R212, R213 ;  /* 0x040000d4d3ce7389 */ /* 0x00006400000000d5 */
[----:B01----:R-:W-:Y:S01]  /*bf60*/  ENDCOLLECTIVE ;  /* 0x000000000000791b */ /* 0x003fe20003800000 */
.L_x_9921:
        /* <DEDUP_REMOVED lines=14> */
.L_x_9922:
[----:B------:R-:W-:Y:S02]  /*c050*/  MOV R211, R61 ;  /* 0x0000003d00d37202 */ /* 0x000fe40000000f00 */
[----:B------:R-:W-:-:S07]  /*c060*/  MOV R62, R206 ;  /* 0x000000ce003e7202 */ /* 0x000fce0000000f00 */
[----:B------:R-:W-:Y:S05]  /*c070*/  WARPSYNC.COLLECTIVE R60, `(.L_x_9923) ;  /* 0x000000003c087348 */ /* 0x000fea0003c00000 */
[----:B------:R0:W1:Y:S02]  /*c080*/  SHFL.UP P0, R206, R211, R212, R213 ;  /* 0x040000d4d3ce7389 */ /* 0x00006400000000d5 */
[----:B01----:R-:W-:Y:S01]  /*c090*/  ENDCOLLECTIVE ;  /* 0x000000000000791b */ /* 0x003fe20003800000 */
.L_x_9923:
[----:B------:R-:W-:Y:S01]  /*c0a0*/  FMUL.FTZ R207, R61, R62 ;  /* 0x0000003e3dcf7220 */ /* 0x000fe20000410000 */
[----:B------:R-:W-:Y:S02]  /*c0b0*/  MOV R211, R203 ;  /* 0x000000cb00d37202 */ /* 0x000fe40000000f00 */
[----:B------:R-:W-:-:S07]  /*c0c0*/  MOV R63, R206 ;  /* 0x000000ce003f7202 */ /* 0x000fce0000000f00 */
[----:B------:R-:W-:Y:S05]  /*c0d0*/  WARPSYNC.COLLECTIVE R60, `(.L_x_9924) ;  /* 0x000000003c087348 */ /* 0x000fea0003c00000 */
[----:B------:R0:W1:Y:S02]  /*c0e0*/  SHFL.UP P0, R206, R211, R212, R213 ;  /* 0x040000d4d3ce7389 */ /* 0x00006400000000d5 */
[----:B01----:R-:W-:Y:S01]  /*c0f0*/  ENDCOLLECTIVE ;  /* 0x000000000000791b */ /* 0x003fe20003800000 */
.L_x_9924:
[-C--:B------:R-:W-:Y:S01]  /*c100*/  FFMA.FTZ R210, R202, R63.reuse, R207 ;  /* 0x0000003fcad27223 */ /* 0x080fe200000100cf */
[----:B------:R-:W-:Y:S01]  /*c110*/  FMUL.FTZ R63, R61, R63 ;  /* 0x0000003f3d3f7220 */ /* 0x000fe20000410000 */
[----:B------:R-:W-:Y:S02]  /*c120*/  MOV R211, R204 ;  /* 0x000000cc00d37202 */ /* 0x000fe40000000f00 */
[----:B------:R-:W-:-:S07]  /*c130*/  MOV R205, R206 ;  /* 0x000000ce00cd7202 */ /* 0x000fce0000000f00 */
[----:B------:R-:W-:Y:S05]  /*c140*/  WARPSYNC.COLLECTIVE R60, `(.L_x_9925) ;  /* 0x000000003c087348 */ /* 0x000fea0003c00000 */
[----:B------:R0:W1:Y:S02]  /*c150*/  SHFL.UP P0, R206, R211, R212, R213 ;  /* 0x040000d4d3ce7389 */ /* 0x00006400000000d5 */
[----:B01----:R-:W-:Y:S01]  /*c160*/  ENDCOLLECTIVE ;  /* 0x000000000000791b */ /* 0x003fe20003800000 */
.L_x_9925:
        /* <DEDUP_REMOVED lines=14> */
.L_x_9926:
[----:B------:R-:W-:Y:S02]  /*c250*/  MOV R211, R61 ;  /* 0x0000003d00d37202 */ /* 0x000fe40000000f00 */
[----:B------:R-:W-:-:S07]  /*c260*/  MOV R62, R206 ;  /* 0x000000ce003e7202 */ /* 0x000fce0000000f00 */
[----:B------:R-:W-:Y:S05]  /*c270*/  WARPSYNC.COLLECTIVE R60, `(.L_x_9927) ;  /* 0x000000003c087348 */ /* 0x000fea0003c00000 */
[----:B------:R0:W1:Y:S02]  /*c280*/  SHFL.UP P0, R206, R211, R212, R213 ;  /* 0x040000d4d3ce7389 */ /* 0x00006400000000d5 */
[----:B01----:R-:W-:Y:S01]  /*c290*/  ENDCOLLECTIVE ;  /* 0x000000000000791b */ /* 0x003fe20003800000 */
.L_x_9927:
[----:B------:R-:W-:Y:S01]  /*c2a0*/  FMUL.FTZ R207, R61, R62 ;  /* 0x0000003e3dcf7220 */ /* 0x000fe20000410000 */
[----:B------:R-:W-:Y:S02]  /*c2b0*/  MOV R211, R203 ;  /* 0x000000cb00d37202 */ /* 0x000fe40000000f00 */
[----:B------:R-:W-:-:S07]  /*c2c0*/  MOV R63, R206 ;  /* 0x000000ce003f7202 */ /* 0x000fce0000000f00 */
[----:B------:R-:W-:Y:S05]  /*c2d0*/  WARPSYNC.COLLECTIVE R60, `(.L_x_9928) ;  /* 0x000000003c087348 */ /* 0x000fea0003c00000 */
[----:B------:R0:W1:Y:S02]  /*c2e0*/  SHFL.UP P0, R206, R211, R212, R213 ;  /* 0x040000d4d3ce7389 */ /* 0x00006400000000d5 */
[----:B01----:R-:W-:Y:S01]  /*c2f0*/  ENDCOLLECTIVE ;  /* 0x000000000000791b */ /* 0x003fe20003800000 */
.L_x_9928:
[-C--:B------:R-:W-:Y:S01]  /*c300*/  FFMA.FTZ R208, R202, R63.reuse, R207 ;  /* 0x0000003fcad07223 */ /* 0x080fe200000100cf */
[----:B------:R-:W-:Y:S01]  /*c310*/  FMUL.FTZ R63, R61, R63 ;  /* 0x0000003f3d3f7220 */ /* 0x000fe20000410000 */
[----:B------:R-:W-:Y:S02]  /*c320*/  MOV R211, R204 ;  /* 0x000000cc00d37202 */ /* 0x000fe40000000f00 */
[----:B------:R-:W-:-:S07]  /*c330*/  MOV R205, R206 ;  /* 0x000000ce00cd7202 */ /* 0x000fce0000000f00 */
[----:B------:R-:W-:Y:S05]  /*c340*/  WARPSYNC.COLLECTIVE R60, `(.L_x_9929) ;  /* 0x000000003c087348 */ /* 0x000fea0003c00000 */
[----:B------:R0:W1:Y:S02]  /*c350*/  SHFL.UP P0, R206, R211, R212, R213 ;  /* 0x040000d4d3ce7389 */ /* 0x00006400000000d5 */
[----:B01----:R-:W-:Y:S01]  /*c360*/  ENDCOLLECTIVE ;  /* 0x000000000000791b */ /* 0x003fe20003800000 */
.L_x_9929:
        /* <DEDUP_REMOVED lines=14> */
.L_x_9930:
[----:B------:R-:W-:Y:S02]  /*c450*/  MOV R211, R208 ;  /* 0x000000d000d37202 */ /* 0x000fe40000000f00 */
[----:B------:R-:W-:-:S07]  /*c460*/  MOV R61, R206 ;  /* 0x000000ce003d7202 */ /* 0x000fce0000000f00 */
[----:B------:R-:W-:Y:S05]  /*c470*/  WARPSYNC.COLLECTIVE R60, `(.L_x_9931) ;  /* 0x000000003c087348 */ /* 0x000fea0003c00000 */
[----:B------:R0:W1:Y:S02]  /*c480*/  SHFL.UP P0, R206, R211, R212, R213 ;  /* 0x040000d4d3ce7389 */ /* 0x00006400000000d5 */
[----:B01----:R-:W-:Y:S01]  /*c490*/  ENDCOLLECTIVE ;  /* 0x000000000000791b */ /* 0x003fe20003800000 */
.L_x_9931:
[----:B------:R-:W-:Y:S02]  /*c4a0*/  MOV R211, R203 ;  /* 0x000000cb00d37202 */ /* 0x000fe40000000f00 */
[----:B------:R-:W-:-:S07]  /*c4b0*/  MOV R63, R206 ;  /* 0x000000ce003f7202 */ /* 0x000fce0000000f00 */
[----:B------:R-:W-:Y:S05]  /*c4c0*/  WARPSYNC.COLLECTIVE R60, `(.L_x_9932) ;  /* 0x000000003c087348 */ /* 0x000fea0003c00000 */
[----:B------:R0:W1:Y:S02]  /*c4d0*/  SHFL.UP P0, R206, R211, R212, R213 ;  /* 0x040000d4d3ce7389 */ /* 0x00006400000000d5 */
[----:B01----:R-:W-:Y:S01]  /*c4e0*/  ENDCOLLECTIVE ;  /* 0x000000000000791b */ /* 0x003fe20003800000 */
.L_x_9932:
[----:B------:R-:W-:Y:S02]  /*c4f0*/  MOV R211, R204 ;  /* 0x000000cc00d37202 */ /* 0x000fe40000000f00 */
[----:B------:R-:W-:-:S07]  /*c500*/  MOV R205, R206 ;  /* 0x000000ce00cd7202 */ /* 0x000fce0000000f00 */
[----:B------:R-:W-:Y:S05]  /*c510*/  WARPSYNC.COLLECTIVE R60, `(.L_x_9933) ;  /* 0x000000003c087348 */ /* 0x000fea0003c00000 */
[----:B------:R0:W1:Y:S02]  /*c520*/  SHFL.UP P0, R206, R211, R212, R213 ;  /* 0x040000d4d3ce7389 */ /* 0x00006400000000d5 */
[----:B01----:R-:W-:Y:S01]  /*c530*/  ENDCOLLECTIVE ;  /* 0x000000000000791b */ /* 0x003fe20003800000 */
.L_x_9933:
[----:B------:R-:W-:Y:S01]  /*c540*/  MOV R207, R206 ;  /* 0x000000ce00cf7202 */ /* 0x000fe20000000f00 */
[----:B------:R-:W-:Y:S06]  /*c550*/  BRA `(.L_x_9934) ;  /* 0xffffffa000187947 */ /* 0x000fec000383ffff */
.L_x_9879:
        /* <DEDUP_REMOVED lines=8> */
.L_x_9936:
[----:B------:R-:W-:Y:S05]  /*c5e0*/  BSYNC B0 ;  /* 0x0000000000007941 */ /* 0x000fea0003800000 */
.L_x_9935:
[----:B------:R-:W-:Y:S05]  /*c5f0*/  BRA `(.L_x_9937) ;  /* 0xffffffa000287947 */ /* 0x000fea000383ffff */
.L_x_9880:
        /* <DEDUP_REMOVED lines=8> */
.L_x_9939:
[----:B------:R-:W-:Y:S05]  /*c680*/  BSYNC B0 ;  /* 0x0000000000007941 */ /* 0x000fea0003800000 */
.L_x_9938:
[----:B------:R-:W-:Y:S05]  /*c690*/  BRA `(.L_x_9940) ;  /* 0xffffffa000087947 */ /* 0x000fea000383ffff */
.L_x_9881:
        /* <DEDUP_REMOVED lines=8> */
.L_x_9942:
[----:B------:R-:W-:Y:S05]  /*c720*/  BSYNC B0 ;  /* 0x0000000000007941 */ /* 0x000fea0003800000 */
.L_x_9941:
[----:B------:R-:W-:Y:S05]  /*c730*/  BRA `(.L_x_9943) ;  /* 0xffffff9c00e87947 */ /* 0x000fea000383ffff */
.L_x_9882:
        /* <DEDUP_REMOVED lines=8> */
.L_x_9945:
[----:B------:R-:W-:Y:S05]  /*c7c0*/  BSYNC B0 ;  /* 0x0000000000007941 */ /* 0x000fea0003800000 */
.L_x_9944:
[----:B------:R-:W-:Y:S05]  /*c7d0*/  BRA `(.L_x_9946) ;  /* 0xffffff9c00c87947 */ /* 0x000fea000383ffff */
.L_x_9883:
        /* <DEDUP_REMOVED lines=8> */
.L_x_9948:
[----:B------:R-:W-:Y:S05]  /*c860*/  BSYNC B0 ;  /* 0x0000000000007941 */ /* 0x000fea0003800000 */
.L_x_9947:
        /* <DEDUP_REMOVED lines=10> */
.L_x_9949:
[----:B------:R-:W-:Y:S02]  /*c910*/  MOV R63, 0x1f ;  /* 0x0000001f003f7802 */ /* 0x000fe40000000f00 */
[----:B------:R-:W-:Y:S02]  /*c920*/  MOV R211, R203 ;  /* 0x000000cb00d37202 */ /* 0x000fe40000000f00 */
[----:B------:R-:W-:-:S07]  /*c930*/  MOV R209, R206 ;  /* 0x000000ce00d17202 */ /* 0x000fce0000000f00 */
[----:B------:R-:W-:Y:S05]  /*c940*/  WARPSYNC.COLLECTIVE R60, `(.L_x_9950) ;  /* 0x000000003c087348 */ /* 0x000fea0003c00000 */
[----:B------:R0:W1:Y:S02]  /*c950*/  SHFL.UP P0, R206, R211, R212, R213 ;  /* 0x040000d4d3ce7389 */ /* 0x00006400000000d5 */
[----:B01----:R-:W-:Y:S01]  /*c960*/  ENDCOLLECTIVE ;  /* 0x000000000000791b */ /* 0x003fe20003800000 */
.L_x_9950:
[----:B------:R-:W-:Y:S02]  /*c970*/  MOV R211, R204 ;  /* 0x000000cc00d37202 */ /* 0x000fe40000000f00 */
[----:B------:R-:W-:-:S07]  /*c980*/  MOV R203, R206 ;  /* 0x000000ce00cb7202 */ /* 0x000fce0000000f00 */
[----:B------:R-:W-:Y:S05]  /*c990*/  WARPSYNC.COLLECTIVE R60, `(.L_x_9951) ;  /* 0x000000003c087348 */ /* 0x000fea0003c00000 */
[----:B------:R0:W1:Y:S02]  /*c9a0*/  SHFL.UP P0, R206, R211, R212, R213 ;  /* 0x040000d4d3ce7389 */ /* 0x00006400000000d5 */
[----:B01----:R-:W-:Y:S01]  /*c9b0*/  ENDCOLLECTIVE ;  /* 0x000000000000791b */ /* 0x003fe20003800000 */
.L_x_9951:
[----:B------:R-:W-:Y:S05]  /*c9c0*/  WARPSYNC.COLLECTIVE R60, `(.L_x_9952) ;  /* 0x000000003c087348 */ /* 0x000fea0003c00000 */
[----:B------:R0:W1:Y:S02]  /*c9d0*/  SHFL.IDX P0, R230, R61, R62, R63 ;  /* 0x0000003e3de67389 */ /* 0x000064000000003f */
[----:B01----:R-:W-:Y:S01]  /*c9e0*/  ENDCOLLECTIVE ;  /* 0x000000000000791b */ /* 0x003fe20003800000 */
.L_x_9952:
[----:B------:R-:W-:Y:S02]  /*c9f0*/  MOV R61, R53 ;  /* 0x00000035003d7202 */ /* 0x000fe40000000f00 */
[----:B------:R-:W-:Y:S02]  /*ca00*/  MOV R204, R206 ;  /* 0x000000ce00cc7202 */ /* 0x000fe40000000f00 */
[----:B------:R-:W-:-:S07]  /*ca10*/  MOV R52, R230 ;  /* 0x000000e600347202 */ /* 0x000fce0000000f00 */
[----:B------:R-:W-:Y:S05]  /*ca20*/  WARPSYNC.COLLECTIVE R60, `(.L_x_9953) ;  /* 0x000000003c087348 */ /* 0x000fea0003c00000 */
[----:B------:R0:W1:Y:S02]  /*ca30*/  SHFL.IDX P0, R230, R61, R62, R63 ;  /* 0x0000003e3de67389 */ /* 0x000064000000003f */
[----:B01----:R-:W-:Y:S01]  /*ca40*/  ENDCOLLECTIVE ;  /* 0x000000000000791b */ /* 0x003fe20003800000 */
.L_x_9953:
[----:B------:R-:W-:Y:S02]  /*ca50*/  MOV R61, R54 ;  /* 0x00000036003d7202 */ /* 0x000fe40000000f00 */
[----:B------:R-:W-:-:S07]  /*ca60*/  MOV R53, R230 ;  /* 0x000000e600357202 */ /* 0x000fce0000000f00 */
[----:B------:R-:W-:Y:S05]  /*ca70*/  WARPSYNC.COLLECTIVE R60, `(.L_x_9954) ;  /* 0x000000003c087348 */ /* 0x000fea0003c00000 */
[----:B------:R0:W1:Y:S02]  /*ca80*/  SHFL.IDX P0, R230, R61, R62, R63 ;  /* 0x0000003e3de67389 */ /* 0x000064000000003f */
[----:B01----:R-:W-:Y:S01]  /*ca90*/  ENDCOLLECTIVE ;  /* 0x000000000000791b */ /* 0x003fe20003800000 */
.L_x_9954:
[----:B------:R-:W-:Y:S02]  /*caa0*/  MOV R61, R55 ;  /* 0x00000037003d7202 */ /* 0x000fe40000000f00 */
[----:B------:R-:W-:-:S07]  /*cab0*/  MOV R54, R230 ;  /* 0x000000e600367202 */ /* 0x000fce0000000f00 */
[----:B------:R-:W-:Y:S05]  /*cac0*/  WARPSYNC.COLLECTIVE R60, `(.L_x_9955) ;  /* 0x000000003c087348 */ /* 0x000fea0003c00000 */
[----:B------:R0:W1:Y:S02]  /*cad0*/  SHFL.IDX P0, R230, R61, R62, R63 ;  /* 0x0000003e3de67389 */ /* 0x000064000000003f */
[----:B01----:R-:W-:Y:S01]  /*cae0*/  ENDCOLLECTIVE ;  /* 0x000000000000791b */ /* 0x003fe20003800000 */
.L_x_9955:
[----:B------:R-:W-:Y:S01]  /*caf0*/  MOV R55, R230 ;  /* 0x000000e600377202 */ /* 0x000fe20000000f00 */
[----:B------:R-:W-:Y:S06]  /*cb00*/  BRA `(.L_x_9956) ;  /* 0xffffff9c00247947 */ /* 0x000fec000383ffff */
.L_x_9885:
[----:B------:R-:W-:Y:S01]  /*cb10*/  HFMA2.MMA R244, -RZ, RZ, 0, 5.9604644775390625e-08 ;  /* 0x00000001fff47435 */ /* 0x000fe200000001ff */
[----:B------:R-:W-:Y:S02]  /*cb20*/  MOV R245, R241 ;  /* 0x000000f100f57202 */ /* 0x000fe40000000f00 */
[----:B------:R-:W-:Y:S02]  /*cb30*/  MOV R243, 0x1f ;  /* 0x0000001f00f37802 */ /* 0x000fe40000000f00 */
[----:B------:R-:W-:-:S07]  /*cb40*/  MOV R60, 0xffffffff ;  /* 0xffffffff003c7802 */ /* 0x000fce0000000f00 */
[----:B-1----:R-:W-:Y:S05]  /*cb50*/  WARPSYNC.COLLECTIVE R60, `(.L_x_9957) ;  /* 0x000000003c087348 */ /* 0x002fea0003c00000 */
[----:B------:R0:W2:Y:S02]  /*cb60*/  SHFL.DOWN P2, R230, R245, R244, R243 ;  /* 0x080000f4f5e67389 */ /* 0x0000a400000400f3 */
[----:B012---:R-:W-:Y:S01]  /*cb70*/  ENDCOLLECTIVE ;  /* 0x000000000000791b */ /* 0x007fe20003800000 */
.L_x_9957:
[----:B------:R-:W-:Y:S02]  /*cb80*/  MOV R245, R242 ;  /* 0x000000f200f57202 */ /* 0x000fe40000000f00 */
[----:B------:R-:W-:-:S07]  /*cb90*/  MOV R61, R230 ;  /* 0x000000e6003d7202 */ /* 0x000fce0000000f00 */
[----:B------:R-:W-:Y:S05]  /*cba0*/  WARPSYNC.COLLECTIVE R60, `(.L_x_9958) ;  /* 0x000000003c087348 */ /* 0x000fea0003c00000 */
[----:B------:R0:W1:Y:S02]  /*cbb0*/  SHFL.DOWN P2, R230, R245, R244, R243 ;  /* 0x080000f4f5e67389 */ /* 0x00006400000400f3 */
[----:B01----:R-:W-:Y:S01]  /*cbc0*/  ENDCOLLECTIVE ;  /* 0x000000000000791b */ /* 0x003fe20003800000 */
.L_x_9958:
[----:B------:R-:W-:Y:S02]  /*cbd0*/  MOV R245, R240 ;  /* 0x000000f000f57202 */ /* 0x000fe40000000f00 */
[----:B------:R-:W-:-:S07]  /*cbe0*/  MOV R62, R230 ;  /* 0x000000e6003e7202 */ /* 0x000fce0000000f00 */
[----:B------:R-:W-:Y:S05]  /*cbf0*/  WARPSYNC.COLLECTIVE R60, `(.L_x_9959) ;  /* 0x000000003c087348 */ /* 0x000fea0003c00000 */
[----:B------:R0:W1:Y:S02]  /*cc00*/  SHFL.DOWN P2, R230, R245, R244, R243 ;  /* 0x080000f4f5e67389 */ /* 0x00006400000400f3 */
[----:B01----:R-:W-:Y:S01]  /*cc10*/  ENDCOLLECTIVE ;  /* 0x000000000000791b */ /* 0x003fe20003800000 */
.L_x_9959:
[----:B------:R-:W-:Y:S02]  /*cc20*/  MOV R245, R239 ;  /* 0x000000ef00f57202 */ /* 0x000fe40000000f00 */
[----:B------:R-:W-:-:S07]  /*cc30*/  MOV R63, R230 ;  /* 0x000000e6003f7202 */ /* 0x000fce0000000f00 */
[----:B------:R-:W-:Y:S05]  /*cc40*/  WARPSYNC.COLLECTIVE R60, `(.L_x_9960) ;  /* 0x000000003c087348 */ /* 0x000fea0003c00000 */
[----:B------:R0:W1:Y:S02]  /*cc50*/  SHFL.DOWN P2, R230, R245, R244, R243 ;  /* 0x080000f4f5e67389 */ /* 0x00006400000400f3 */
[----:B01----:R-:W-:Y:S01]  /*cc60*/  ENDCOLLECTIVE ;  /* 0x000000000000791b */ /* 0x003fe20003800000 */
.L_x_9960:
[----:B------:R-:W-:Y:S05]  /*cc70*/  BRA `(.L_x_9961) ;  /* 0xffffffac00707947 */ /* 0x000fea000383ffff */
.L_x_9888:
        /* <DEDUP_REMOVED lines=8> */
.L_x_9963:
[----:B------:R-:W-:Y:S05]  /*cd00*/  BSYNC B0 ;  /* 0x0000000000007941 */ /* 0x000fea0003800000 */
.L_x_9962:
        /* <DEDUP_REMOVED lines=8> */
.L_x_9964:
[----:B------:R-:W-:Y:S02]  /*cd90*/  MOV R245, R240 ;  /* 0x000000f000f57202 */ /* 0x000fe40000000f00 */
[----:B------:R-:W-:-:S07]  /*cda0*/  MOV R62, R230 ;  /* 0x000000e6003e7202 */ /* 0x000fce0000000f00 */
[----:B------:R-:W-:Y:S05]  /*cdb0*/  WARPSYNC.COLLECTIVE R60, `(.L_x_9965) ;  /* 0x000000003c087348 */ /* 0x000fea0003c00000 */
[----:B------:R0:W1:Y:S02]  /*cdc0*/  SHFL.DOWN P2, R230, R245, R244, R243 ;  /* 0x080000f4f5e67389 */ /* 0x00006400000400f3 */
[----:B01----:R-:W-:Y:S01]  /*cdd0*/  ENDCOLLECTIVE ;  /* 0x000000000000791b */ /* 0x003fe20003800000 */
.L_x_9965:
[----:B------:R-:W-:Y:S02]  /*cde0*/  MOV R245, R239 ;  /* 0x000000ef00f57202 */ /* 0x000fe40000000f00 */
[----:B------:R-:W-:-:S07]  /*cdf0*/  MOV R63, R230 ;  /* 0x000000e6003f7202 */ /* 0x000fce0000000f00 */
[----:B------:R-:W-:Y:S05]  /*ce00*/  WARPSYNC.COLLECTIVE R60, `(.L_x_9966) ;  /* 0x000000003c087348 */ /* 0x000fea0003c00000 */
[----:B------:R0:W1:Y:S02]  /*ce10*/  SHFL.DOWN P2, R230, R245, R244, R243 ;  /* 0x080000f4f5e67389 */ /* 0x00006400000400f3 */
[----:B01----:R-:W-:Y:S01]  /*ce20*/  ENDCOLLECTIVE ;  /* 0x000000000000791b */ /* 0x003fe20003800000 */
.L_x_9966:
[----:B------:R-:W-:Y:S05]  /*ce30*/  BRA `(.L_x_9967) ;  /* 0xffffffac00547947 */ /* 0x000fea000383ffff */
.L_x_9891:
        /* <DEDUP_REMOVED lines=8> */
.L_x_9969:
[----:B------:R-:W-:Y:S05]  /*cec0*/  BSYNC B0 ;  /* 0x0000000000007941 */ /* 0x000fea0003800000 */
.L_x_9968:
        /* <DEDUP_REMOVED lines=8> */
.L_x_9970:
[----:B------:R-:W-:Y:S02]  /*cf50*/  MOV R245, R240 ;  /* 0x000000f000f57202 */ /* 0x000fe40000000f00 */
[----:B------:R-:W-:-:S07]  /*cf60*/  MOV R62, R230 ;  /* 0x000000e6003e7202 */ /* 0x000fce0000000f00 */
[----:B------:R-:W-:Y:S05]  /*cf70*/  WARPSYNC.COLLECTIVE R60, `(.L_x_9971) ;  /* 0x000000003c087348 */ /* 0x000fea0003c00000 */
[----:B------:R0:W1:Y:S02]  /*cf80*/  SHFL.DOWN P2, R230, R245, R244, R243 ;  /* 0x080000f4f5e67389 */ /* 0x00006400000400f3 */
[----:B01----:R-:W-:Y:S01]  /*cf90*/  ENDCOLLECTIVE ;  /* 0x000000000000791b */ /* 0x003fe20003800000 */
.L_x_9971:
[----:B------:R-:W-:Y:S02]  /*cfa0*/  MOV R245, R239 ;  /* 0x000000ef00f57202 */ /* 0x000fe40000000f00 */
[----:B------:R-:W-:-:S07]  /*cfb0*/  MOV R63, R230 ;  /* 0x000000e6003f7202 */ /* 0x000fce0000000f00 */
[----:B------:R-:W-:Y:S05]  /*cfc0*/  WARPSYNC.COLLECTIVE R60, `(.L_x_9972) ;  /* 0x000000003c087348 */ /* 0x000fea0003c00000 */
[----:B------:R0:W1:Y:S02]  /*cfd0*/  SHFL.DOWN P2, R230, R245, R244, R243 ;  /* 0x080000f4f5e67389 */ /* 0x00006400000400f3 */
[----:B01----:R-:W-:Y:S01]  /*cfe0*/  ENDCOLLECTIVE ;  /* 0x000000000000791b */ /* 0x003fe20003800000 */
.L_x_9972:
[----:B------:R-:W-:Y:S05]  /*cff0*/  BRA `(.L_x_9973) ;  /* 0xffffffac00387947 */ /* 0x000fea000383ffff */
.L_x_9894:
        /* <DEDUP_REMOVED lines=8> */
.L_x_9975:
[----:B------:R-:W-:Y:S05]  /*d080*/  BSYNC B0 ;  /* 0x0000000000007941 */ /* 0x000fea0003800000 */
.L_x_9974:
        /* <DEDUP_REMOVED lines=8> */
.L_x_9976:
[----:B------:R-:W-:Y:S02]  /*d110*/  MOV R245, R240 ;  /* 0x000000f000f57202 */ /* 0x000fe40000000f00 */
[----:B------:R-:W-:-:S07]  /*d120*/  MOV R62, R230 ;  /* 0x000000e6003e7202 */ /* 0x000fce0000000f00 */
[----:B------:R-:W-:Y:S05]  /*d130*/  WARPSYNC.COLLECTIVE R60, `(.L_x_9977) ;  /* 0x000000003c087348 */ /* 0x000fea0003c00000 */
[----:B------:R0:W1:Y:S02]  /*d140*/  SHFL.DOWN P2, R230, R245, R244, R243 ;  /* 0x080000f4f5e67389 */ /* 0x00006400000400f3 */
[----:B01----:R-:W-:Y:S01]  /*d150*/  ENDCOLLECTIVE ;  /* 0x000000000000791b */ /* 0x003fe20003800000 */
.L_x_9977:
[----:B------:R-:W-:Y:S02]  /*d160*/  MOV R245, R239 ;  /* 0x000000ef00f57202 */ /* 0x000fe40000000f00 */
[----:B------:R-:W-:-:S07]  /*d170*/  MOV R63, R230 ;  /* 0x000000e6003f7202 */ /* 0x000fce0000000f00 */
[----:B------:R-:W-:Y:S05]  /*d180*/  WARPSYNC.COLLECTIVE R60, `(.L_x_9978) ;  /* 0x000000003c087348 */ /* 0x000fea0003c00000 */
[----:B------:R0:W1:Y:S02]  /*d190*/  SHFL.DOWN P2, R230, R245, R244, R243 ;  /* 0x080000f4f5e67389 */ /* 0x00006400000400f3 */
[----:B01----:R-:W-:Y:S01]  /*d1a0*/  ENDCOLLECTIVE ;  /* 0x000000000000791b */ /* 0x003fe20003800000 */
.L_x_9978:
[----:B------:R-:W-:Y:S05]  /*d1b0*/  BRA `(.L_x_9979) ;  /* 0xffffffac001c7947 */ /* 0x000fea000383ffff */
.L_x_9897:
        /* <DEDUP_REMOVED lines=8> */
.L_x_9981:
[----:B------:R-:W-:Y:S05]  /*d240*/  BSYNC B0 ;  /* 0x0000000000007941 */ /* 0x000fea0003800000 */
.L_x_9980:
        /* <DEDUP_REMOVED lines=8> */
.L_x_9982:
[----:B------:R-:W-:Y:S02]  /*d2d0*/  MOV R245, R240 ;  /* 0x000000f000f57202 */ /* 0x000fe40000000f00 */
[----:B------:R-:W-:-:S07]  /*d2e0*/  MOV R62, R230 ;  /* 0x000000e6003e7202 */ /* 0x000fce0000000f00 */
[----:B------:R-:W-:Y:S05]  /*d2f0*/  WARPSYNC.COLLECTIVE R60, `(.L_x_9983) ;  /* 0x000000003c087348 */ /* 0x000fea0003c00000 */
[----:B------:R0:W1:Y:S02]  /*d300*/  SHFL.DOWN P2, R230, R245, R244, R243 ;  /* 0x080000f4f5e67389 */ /* 0x00006400000400f3 */
[----:B01----:R-:W-:Y:S01]  /*d310*/  ENDCOLLECTIVE ;  /* 0x000000000000791b */ /* 0x003fe20003800000 */
.L_x_9983:
[----:B------:R-:W-:Y:S02]  /*d320*/  MOV R245, R239 ;  /* 0x000000ef00f57202 */ /* 0x000fe40000000f00 */
[----:B------:R-:W-:-:S07]  /*d330*/  MOV R63, R230 ;  /* 0x000000e6003f7202 */ /* 0x000fce0000000f00 */
[----:B------:R-:W-:Y:S05]  /*d340*/  WARPSYNC.COLLECTIVE R60, `(.L_x_9984) ;  /* 0x000000003c087348 */ /* 0x000fea0003c00000 */
[----:B------:R0:W1:Y:S02]  /*d350*/  SHFL.DOWN P2, R230, R245, R244, R243 ;  /* 0x080000f4f5e67389 */ /* 0x00006400000400f3 */
[----:B01----:R-:W-:Y:S01]  /*d360*/  ENDCOLLECTIVE ;  /* 0x000000000000791b */ /* 0x003fe20003800000 */
.L_x_9984:
[----:B------:R-:W-:Y:S05]  /*d370*/  BRA `(.L_x_9985) ;  /* 0xffffffac00007947 */ /* 0x000fea000383ffff */
.L_x_9900:
        /* <DEDUP_REMOVED lines=8> */
.L_x_9987:
[----:B------:R-:W-:Y:S05]  /*d400*/  BSYNC B0 ;  /* 0x0000000000007941 */ /* 0x000fea0003800000 */
.L_x_9986:
        /* <DEDUP_REMOVED lines=10> */
.L_x_9988:
[----:B------:R-:W-:Y:S02]  /*d4b0*/  MOV R243, 0x1f ;  /* 0x0000001f00f37802 */ /* 0x000fe40000000f00 */
[----:B------:R-:W-:Y:S02]  /*d4c0*/  MOV R61, R240 ;  /* 0x000000f0003d7202 */ /* 0x000fe40000000f00 */
[----:B------:R-:W-:-:S07]  /*d4d0*/  MOV R247, R230 ;  /* 0x000000e600f77202 */ /* 0x000fce0000000f00 */
[----:B------:R-:W-:Y:S05]  /*d4e0*/  WARPSYNC.COLLECTIVE R60, `(.L_x_9989) ;  /* 0x000000003c087348 */ /* 0x000fea0003c00000 */
[----:B------:R0:W1:Y:S02]  /*d4f0*/  SHFL.IDX P0, R230, R61, R62, R63 ;  /* 0x0000003e3de67389 */ /* 0x000064000000003f */
[----:B01----:R-:W-:Y:S01]  /*d500*/  ENDCOLLECTIVE ;  /* 0x000000000000791b */ /* 0x003fe20003800000 */
.L_x_9989:
        /* <DEDUP_REMOVED lines=10> */
.L_x_9990:
[----:B------:R-:W-:Y:S02]  /*d5b0*/  MOV R61, R52 ;  /* 0x00000034003d7202 */ /* 0x000fe40000000f00 */
[----:B------:R-:W-:-:S07]  /*d5c0*/  MOV R235, R230 ;  /* 0x000000e600eb7202 */ /* 0x000fce0000000f00 */
[----:B------:R-:W-:Y:S05]  /*d5d0*/  WARPSYNC.COLLECTIVE R60, `(.L_x_9991) ;  /* 0x000000003c087348 */ /* 0x000fea0003c00000 */
[----:B------:R0:W1:Y:S02]  /*d5e0*/  SHFL.DOWN P2, R230, R245, R244, R243 ;  /* 0x080000f4f5e67389 */ /* 0x00006400000400f3 */
[----:B01----:R-:W-:Y:S01]  /*d5f0*/  ENDCOLLECTIVE ;  /* 0x000000000000791b */ /* 0x003fe20003800000 */
.L_x_9991:
[----:B------:R-:W-:Y:S02]  /*d600*/  MOV R245, R242 ;  /* 0x000000f200f57202 */ /* 0x000fe40000000f00 */
[----:B------:R-:W-:-:S07]  /*d610*/  MOV R237, R230 ;  /* 0x000000e600ed7202 */ /* 0x000fce0000000f00 */
[----:B------:R-:W-:Y:S05]  /*d620*/  WARPSYNC.COLLECTIVE R60, `(.L_x_9992) ;  /* 0x000000003c087348 */ /* 0x000fea0003c00000 */
[----:B------:R0:W1:Y:S02]  /*d630*/  SHFL.DOWN P2, R230, R245, R244, R243 ;  /* 0x080000f4f5e67389 */ /* 0x00006400000400f3 */
[----:B01----:R-:W-:Y:S01]  /*d640*/  ENDCOLLECTIVE ;  /* 0x000000000000791b */ /* 0x003fe20003800000 */
.L_x_9992:
[----:B------:R-:W-:Y:S02]  /*d650*/  MOV R245, R240 ;  /* 0x000000f000f57202 */ /* 0x000fe40000000f00 */
[----:B------:R-:W-:-:S07]  /*d660*/  MOV R238, R230 ;  /* 0x000000e600ee7202 */ /* 0x000fce0000000f00 */
[----:B------:R-:W-:Y:S05]  /*d670*/  WARPSYNC.COLLECTIVE R60, `(.L_x_9993) ;  /* 0x000000003c087348 */ /* 0x000fea0003c00000 */
[----:B------:R0:W1:Y:S02]  /*d680*/  SHFL.DOWN P2, R230, R245, R244, R243 ;  /* 0x080000f4f5e67389 */ /* 0x00006400000400f3 */
[----:B01----:R-:W-:Y:S01]  /*d690*/  ENDCOLLECTIVE ;  /* 0x000000000000791b */ /* 0x003fe20003800000 */
.L_x_9993:
[----:B------:R-:W-:Y:S02]  /*d6a0*/  MOV R245, R239 ;  /* 0x000000ef00f57202 */ /* 0x000fe40000000f00 */
[----:B------:R-:W-:-:S07]  /*d6b0*/  MOV R246, R230 ;  /* 0x000000e600f67202 */ /* 0x000fce0000000f00 */
[----:B------:R-:W-:Y:S05]  /*d6c0*/  WARPSYNC.COLLECTIVE R60, `(.L_x_9994) ;  /* 0x000000003c087348 */ /* 0x000fea0003c00000 */
[----:B------:R0:W1:Y:S02]  /*d6d0*/  SHFL.DOWN P2, R230, R245, R244, R243 ;  /* 0x080000f4f5e67389 */ /* 0x00006400000400f3 */
[----:B01----:R-:W-:Y:S01]  /*d6e0*/  ENDCOLLECTIVE ;  /* 0x000000000000791b */ /* 0x003fe20003800000 */
.L_x_9994:
[----:B------:R-:W-:-:S07]  /*d6f0*/  MOV R248, R230 ;  /* 0x000000e600f87202 */ /* 0x000fce0000000f00 */
[----:B------:R-:W-:Y:S05]  /*d700*/  WARPSYNC.COLLECTIVE R60, `(.L_x_9995) ;  /* 0x000000003c087348 */ /* 0x000fea0003c00000 */
[----:B------:R0:W1:Y:S02]  /*d710*/  SHFL.IDX P0, R230, R61, R62, R63 ;  /* 0x0000003e3de67389 */ /* 0x000064000000003f */
[----:B01----:R-:W-:Y:S01]  /*d720*/  ENDCOLLECTIVE ;  /* 0x000000000000791b */ /* 0x003fe20003800000 */
.L_x_9995:
[----:B------:R-:W-:Y:S02]  /*d730*/  MOV R61, R53 ;  /* 0x00000035003d7202 */ /* 0x000fe40000000f00 */
[----:B------:R-:W-:-:S07]  /*d740*/  MOV R249, R230 ;  /* 0x000000e600f97202 */ /* 0x000fce0000000f00 */
[----:B------:R-:W-:Y:S05]  /*d750*/  WARPSYNC.COLLECTIVE R60, `(.L_x_9996) ;  /* 0x000000003c087348 */ /* 0x000fea0003c00000 */
[----:B------:R0:W1:Y:S02]  /*d760*/  SHFL.IDX P0, R230, R61, R62, R63 ;  /* 0x0000003e3de67389 */ /* 0x000064000000003f */
[----:B01----:R-:W-:Y:S01]  /*d770*/  ENDCOLLECTIVE ;  /* 0x000000000000791b */ /* 0x003fe20003800000 */
.L_x_9996:
[----:B------:R-:W-:Y:S02]  /*d780*/  MOV R61, R54 ;  /* 0x00000036003d7202 */ /* 0x000fe40000000f00 */
[----:B------:R-:W-:-:S07]  /*d790*/  MOV R243, R230 ;  /* 0x000000e600f37202 */ /* 0x000fce0000000f00 */
[----:B------:R-:W-:Y:S05]  /*d7a0*/  WARPSYNC.COLLECTIVE R60, `(.L_x_9997) ;  /* 0x000000003c087348 */ /* 0x000fea0003c00000 */
[----:B------:R0:W1:Y:S02]  /*d7b0*/  SHFL.IDX P0, R230, R61, R62, R63 ;  /* 0x0000003e3de67389 */ /* 0x000064000000003f */
[----:B01----:R-:W-:Y:S01]  /*d7c0*/  ENDCOLLECTIVE ;  /* 0x000000000000791b */ /* 0x003fe20003800000 */
.L_x_9997:
[----:B------:R-:W-:Y:S02]  /*d7d0*/  MOV R61, R55 ;  /* 0x00000037003d7202 */ /* 0x000fe40000000f00 */
[----:B------:R-:W-:-:S07]  /*d7e0*/  MOV R244, R230 ;  /* 0x000000e600f47202 */ /* 0x000fce0000000f00 */
[----:B------:R-:W-:Y:S05]  /*d7f0*/  WARPSYNC.COLLECTIVE R60, `(.L_x_9998) ;  /* 0x000000003c087348 */ /* 0x000fea0003c00000 */
[----:B------:R0:W1:Y:S02]  /*d800*/  SHFL.IDX P0, R230, R61, R62, R63 ;  /* 0x0000003e3de67389 */ /* 0x000064000000003f */
[----:B01----:R-:W-:Y:S01]  /*d810*/  ENDCOLLECTIVE ;  /* 0x000000000000791b */ /* 0x003fe20003800000 */
.L_x_9998:
[----:B------:R-:W-:Y:S01]  /*d820*/  MOV R245, R230 ;  /* 0x000000e600f57202 */ /* 0x000fe20000000f00 */
[----:B------:R-:W-:Y:S01]  /*d830*/  FMUL.FTZ R230, R52, R247 ;  /* 0x000000f734e67220 */ /* 0x000fe20000410000 */
[----:B------:R-:W-:Y:S06]  /*d840*/  BRA `(.L_x_9999) ;  /* 0xffffffa800587947 */ /* 0x000fec000383ffff */
.L_x_10000:
        /* <DEDUP_REMOVED lines=11> */
.L_x_18952:


//--------------------- .text._Z25selective_scan_bwd_kernelI32Selective_Scan_bwd_kernel_traitsILi64ELi16ELb1ELb0ELb1ELb0ELb0EfN3c107complexIfEEEEv12SSMParamsBwd --------------------------
	.section	.text._Z25selective_scan_bwd_kernelI32Selective_Scan_bwd_kernel_traitsILi64ELi16ELb1ELb0ELb1ELb0ELb0EfN3c107complexIfEEEEv12SSMParamsBwd,"ax",@progbits
	.align	128
        .global         _Z25selective_scan_bwd_kernelI32Selective_Scan_bwd_kernel_traitsILi64ELi16ELb1ELb0ELb1ELb0ELb0EfN3c107complexIfEEEEv12SSMParamsBwd
        .type           _Z25selective_scan_bwd_kernelI32Selective_Scan_bwd_kernel_traitsILi64ELi16ELb1ELb0ELb1ELb0ELb0EfN3c107complexIfEEEEv12SSMParamsBwd,@function
        .size           _Z25selective_scan_bwd_kernelI32Selective_Scan_bwd_kernel_traitsILi64ELi16ELb1ELb0ELb1ELb0ELb0EfN3c107complexIfEEEEv12SSMParamsBwd,(.L_x_18953 - _Z25selective_scan_bwd_kernelI32Selective_Scan_bwd_kernel_traitsILi64ELi16ELb1ELb0ELb1ELb0ELb0EfN3c107complexIfEEEEv12SSMParamsBwd)
        .other          _Z25selective_scan_bwd_kernelI32Selective_Scan_bwd_kernel_traitsILi64ELi16ELb1ELb0ELb1ELb0ELb0EfN3c107complexIfEEEEv12SSMParamsBwd,@"STO_CUDA_ENTRY STV_DEFAULT"
_Z25selective_scan_bwd_kernelI32Selective_Scan_bwd_kernel_traitsILi64ELi16ELb1ELb0ELb1ELb0ELb0EfN3c107complexIfEEEEv12SSMParamsBwd:
.text._Z25selective_scan_bwd_kernelI32Selective_Scan_bwd_kernel_traitsILi64ELi16ELb1ELb0ELb1ELb0ELb0EfN3c107complexIfEEEEv12SSMParamsBwd:
        /* <DEDUP_REMOVED lines=166> */
.L_x_10099:
[----:B------:R-:W-:Y:S01]  /*0a60*/  BAR.SYNC.DEFER_BLOCKING 0x0 ;  /* 0x0000000000007b1d */ /* 0x000fe20000010000 */
[----:B------:R-:W-:Y:S02]  /*0a70*/  SHF.L.U32 R191, R193, 0x2, RZ ;  /* 0x00000002c1bf7819 */ /* 0x000fe400000006ff */
[----:B0-----:R-:W-:Y:S02]  /*0a80*/  MOV R2, UR14 ;  /* 0x0000000e00027c02 */ /* 0x001fe40008000f00 */
[----:B------:R-:W-:Y:S01]  /*0a90*/  LOP3.LUT R191, R191, 0xffffff80, RZ, 0xc0, !PT ;  /* 0xffffff80bfbf7812 */ /* 0x000fe200078ec0ff */
[----:B------:R-:W-:Y:S01]  /*0aa0*/  ULDC UR7, c[0x0][0x21c] ;  /* 0x0000870000077ab9 */ /* 0x000fe20000000800 */
[----:B------:R-:W-:Y:S02]  /*0ab0*/  MOV R3, UR15 ;  /* 0x0000000f00037c02 */ /* 0x000fe40008000f00 */
[----:B------:R-:W-:-:S05]  /*0ac0*/  LOP3.LUT R24, R191, 0x1f, R193, 0xf8, !PT ;  /* 0x0000001fbf187812 */ /* 0x000fca00078ef8c1 */
[----:B------:R-:W-:Y:S01]  /*0ad0*/  IMAD.WIDE R2, R24, 0x10, R2 ;  /* 0x0000001018027825 */ /* 0x000fe200078e0202 */
[----:B------:R-:W0:Y:S01]  /*0ae0*/  S2R R6, SR_LANEID ;  /* 0x0000000000067919 */ /* 0x000e220000000000 */
[----:B------:R-:W-:Y:S02]  /*0af0*/  MOV R4, UR16 ;  /* 0x0000001000047c02 */ /* 0x000fe40008000f00 */
[----:B------:R-:W-:Y:S01]  /*0b00*/  MOV R5, UR17 ;  /* 0x0000001100057c02 */ /* 0x000fe20008000f00 */
[----:B------:R-:W-:Y:S04]  /*0b10*/  STL [R1+0x3c], R24 ;  /* 0x00003c1801007387 */ /* 0x000fe80000100800 */
[----:B------:R-:W3:Y:S04]  /*0b20*/  LDG.E.128 R8, desc[UR18][R2.64] ;  /* 0x0000001202087981 */ /* 0x000ee8000c1e1d00 */
[----:B------:R-:W4:Y:S04]  /*0b30*/  LDG.E.128 R12, desc[UR18][R2.64+0x200] ;  /* 0x00020012020c7981 */ /* 0x000f28000c1e1d00 */
[----:B------:R-:W5:Y:S04]  /*0b40*/  LDG.E.128 R16, desc[UR18][R2.64+0x400] ;  /* 0x0004001202107981 */ /* 0x000f68000c1e1d00 */
[----:B------:R1:W5:Y:S01]  /*0b50*/  LDG.E.128 R20, desc[UR18][R2.64+0x600] ;  /* 0x0006001202147981 */ /* 0x000362000c1e1d00 */
[----:B0-----:R-:W-:-:S04]  /*0b60*/  IADD3 R7, R191, R6, RZ ;  /* 0x00000006bf077210 */ /* 0x001fc80007ffe0ff */
[-C--:B--2---:R-:W-:Y:S01]  /*0b70*/  LEA R0, R7, R192.reuse, 0x4 ;  /* 0x000000c007007211 */ /* 0x084fe200078e20ff */
[----:B------:R-:W-:Y:S02]  /*0b80*/  IMAD R7, R6, 0x3, R7 ;  /* 0x0000000306077824 */ /* 0x000fe400078e0207 */
[----:B------:R-:W-:Y:S01]  /*0b90*/  IMAD.WIDE R4, R24, 0x10, R4 ;  /* 0x0000001018047825 */ /* 0x000fe200078e0204 */
[----:B-1----:R-:W-:Y:S01]  /*0ba0*/  MOV R2, UR48 ;  /* 0x0000003000027c02 */ /* 0x002fe20008000f00 */
        /* <DEDUP_REMOVED lines=52> */
[----:B------:R-:W-:-:S04]  /*0ef0*/  FFMA.FTZ R0, R134, R102, R3 ;  /* 0x0000006686007223 */ /* 0x000fc80000010003 */
[----:B------:R-:W-:-:S04]  /*0f00*/  FFMA.FTZ R3, R135, R103, R0 ;  /* 0x0000006787037223 */ /* 0x000fc80000010000 */
[----:B---3--:R-:W-:-:S04]  /*0f10*/  FFMA.FTZ R0, R128, R96, R3 ;  /* 0x0000006080007223 */ /* 0x008fc80000010003 */
        /* <DEDUP_REMOVED lines=31> */
.L_x_10002:
        /* <DEDUP_REMOVED lines=56> */
.L_x_10098:
        /* <DEDUP_REMOVED lines=26> */
[----:B------:R-:W-:Y:S01]  /*1630*/  FADD.FTZ R172, R124, UR5 ;  /* 0x000000057cac7e21 */ /* 0x000fe20008010000 */
[----:B0-----:R-:W-:Y:S01]  /*1640*/  IADD3 R5, R191, R0, RZ ;  /* 0x00000000bf057210 */ /* 0x001fe20007ffe0ff */
[----:B------:R0:W-:Y:S02]  /*1650*/  STL [R1+0x3c], R0 ;  /* 0x00003c0001007387 */ /* 0x0001e40000100800 */
[----:B------:R-:W-:-:S03]  /*1660*/  MOV R37, UR46 ;  /* 0x0000002e00257c02 */ /* 0x000fc60008000f00 */
[----:B------:R-:W-:-:S05]  /*1670*/  IMAD.WIDE R36, R5, 0x10, R36 ;  /* 0x0000001005247825 */ /* 0x000fca00078e0224 */
[----:B------:R-:W3:Y:S04]  /*1680*/  LDG.E.128 R20, desc[UR18][R36.64] ;  /* 0x0000001224147981 */ /* 0x000ee8000c1e1d00 */
[----:B------:R-:W4:Y:S04]  /*1690*/  LDG.E.128 R24, desc[UR18][R36.64+0x200] ;  /* 0x0002001224187981 */ /* 0x000f28000c1e1d00 */
        /* <DEDUP_REMOVED lines=14> */
[----:B------:R-:W-:Y:S01]  /*1780*/  FADD.FTZ R215, R116, UR5 ;  /* 0x0000000574d77e21 */ /* 0x000fe20008010000 */
[----:B------:R-:W-:Y:S01]  /*1790*/  FADD.FTZ R147, R118, UR5 ;  /* 0x0000000576937e21 */ /* 0x000fe20008010000 */
[----:B------:R-:W-:Y:S01]  /*17a0*/  UIADD3 UR56, UR13, -0x1, URZ ;  /* 0xffffffff0d387890 */ /* 0x000fe2000fffe03f */
[----:B------:R-:W-:Y:S01]  /*17b0*/  FADD.FTZ R167, R113, UR5 ;  /* 0x0000000571a77e21 */ /* 0x000fe20008010000 */
[----:B------:R-:W-:Y:S01]  /*17c0*/  UIMAD UR55, UR55, UR40, URZ ;  /* 0x00000028373772a4 */ /* 0x000fe2000f8e023f */
[----:B------:R-:W-:Y:S01]  /*17d0*/  FADD.FTZ R145, R117, UR5 ;  /* 0x0000000575917e21 */ /* 0x000fe20008010000 */
[----:B------:R-:W-:Y:S01]  /*17e0*/  ULEA.HI UR60, UR56, UR56, URZ, 0x1 ;  /* 0x00000038383c7291 */ /* 0x000fe2000f8f083f */
[----:B------:R-:W-:Y:S01]  /*17f0*/  FADD.FTZ R203, R119, UR5 ;  /* 0x0000000577cb7e21 */ /* 0x000fe20008010000 */
[----:B------:R-:W-:Y:S01]  /*1800*/  UIMAD UR61, UR59, UR38, URZ ;  /* 0x000000263b3d72a4 */ /* 0x000fe2000f8e023f */
[----:B------:R-:W-:Y:S01]  /*1810*/  FADD.FTZ R201, R112, UR5 ;  /* 0x0000000570c97e21 */ /* 0x000fe20008010000 */
[----:B------:R-:W-:Y:S01]  /*1820*/  ULOP3.LUT UR59, UR60, 0xfffffe, URZ, 0xc0, !UPT ;  /* 0x00fffffe3c3b7892 */ /* 0x000fe2000f8ec03f */
[----:B------:R-:W-:Y:S01]  /*1830*/  ISETP.NE.AND P1, PT, R193, RZ, PT ;  /* 0x000000ffc100720c */ /* 0x000fe20003f25270 */
[----:B------:R-:W-:-:S02]  /*1840*/  UIMAD.WIDE.U32 UR46, UR10, UR40, URZ ;  /* 0x000000280a2e72a5 */ /* 0x000fc4000f8e003f */
[----:B------:R-:W-:Y:S02]  /*1850*/  UIMAD UR60, UR10, UR41, UR55 ;  /* 0x000000290a3c72a4 */ /* 0x000fe4000f8e0237 */
[----:B------:R-:W-:Y:S02]  /*1860*/  UIADD3 UR56, UR56, -UR59, URZ ;  /* 0x8000003b38387290 */ /* 0x000fe4000fffe03f */
[----:B------:R-:W-:Y:S02]  /*1870*/  UIADD3 UR47, UR47, UR60, URZ ;  /* 0x0000003c2f2f7290 */ /* 0x000fe4000fffe03f */
[----:B------:R-:W-:Y:S02]  /*1880*/  UIMAD UR55, UR7, UR39, UR61 ;  /* 0x00000027073772a4 */ /* 0x000fe4000f8e023d */
[----:B------:R-:W-:Y:S02]  /*1890*/  UIMAD.WIDE.U32 UR46, UR7, UR38, UR46 ;  /* 0x00000026072e72a5 */ /* 0x000fe4000f8e002e */
[----:B------:R-:W-:-:S02]  /*18a0*/  ULEA UR56, UR56, UR7, 0x8 ;  /* 0x0000000738387291 */ /* 0x000fc4000f8e403f */
[----:B------:R-:W-:Y:S02]  /*18b0*/  UIADD3 UR55, UR47, UR55, URZ ;  /* 0x000000372f377290 */ /* 0x000fe4000fffe03f */
[----:B------:R-:W-:Y:S01]  /*18c0*/  ULEA UR47, UP0, UR46, UR36, 0x3 ;  /* 0x000000242e2f7291 */ /* 0x000fe2000f80183f */
[----:B------:R-:W-:Y:S01]  /*18d0*/  FADD.FTZ R166, R114, UR5 ;  /* 0x0000000572a67e21 */ /* 0x000fe20008010000 */
[----:B------:R-:W-:Y:S02]  /*18e0*/  MOV R219, UR56 ;  /* 0x0000003800db7c02 */ /* 0x000fe40008000f00 */
[----:B------:R-:W-:Y:S01]  /*18f0*/  ULEA.HI.X UR46, UR46, UR37, UR55, 0x3, UP0 ;  /* 0x000000252e2e7291 */ /* 0x000fe200080f1c37 */
[----:B------:R-:W-:Y:S01]  /*1900*/  ISETP.NE.AND P0, PT, R193, 0x3f, PT ;  /* 0x0000003fc100780c */ /* 0x000fe20003f05270 */
[----:B------:R-:W-:Y:S01]  /*1910*/  BSSY B0, `(.L_x_10004) ;  /* 0x00000a2000007945 */ /* 0x000fe20003800000 */
[----:B--2---:R-:W-:Y:S02]  /*1920*/  R2UR UR57, R3 ;  /* 0x00000000033972ca */ /* 0x004fe400000e0000 */
[----:B------:R-:W-:-:S11]  /*1930*/  R2UR UR58, R2 ;  /* 0x00000000023a72ca */ /* 0x000fd600000e0000 */
[----:B0-----:R-:W-:Y:S01]  /*1940*/  FMUL.FTZ R0, R172, UR57 ;  /* 0x00000039ac007c20 */ /* 0x001fe20008410000 */
        /* <DEDUP_REMOVED lines=8> */
[----:B-1----:R-:W-:Y:S01]  /*19d0*/  FMUL.RZ R36, R0, 0.15915493667125701904 ;  /* 0x3e22f98300247820 */ /* 0x002fe2000040c000 */
[----:B------:R-:W-:Y:S01]  /*19e0*/  FMUL.FTZ R0, R205, UR57 ;  /* 0x00000039cd007c20 */ /* 0x000fe20008410000 */
[----:B------:R0:W-:Y:S08]  /*19f0*/  MUFU.COS R182, R3 ;  /* 0x0000000300b67308 */ /* 0x0001f00000000000 */
[----:B------:R-:W-:Y:S01]  /*1a00*/  MUFU.SIN R162, R36 ;  /* 0x0000002400a27308 */ /* 0x000fe20000000400 */
[----:B0-----:R-:W-:Y:S01]  /*1a10*/  FMUL.RZ R3, R0, 0.15915493667125701904 ;  /* 0x3e22f98300037820 */ /* 0x001fe2000040c000 */
[----:B------:R-:W-:-:S04]  /*1a20*/  FMUL.FTZ R0, R207, UR57 ;  /* 0x00000039cf007c20 */ /* 0x000fc80008410000 */
[----:B------:R-:W-:Y:S01]  /*1a30*/  FMUL.RZ R37, R0, 0.15915493667125701904 ;  /* 0x3e22f98300257820 */ /* 0x000fe2000040c000 */
[----:B------:R-:W-:Y:S01]  /*1a40*/  FMUL.FTZ R0, R209, UR57 ;  /* 0x00000039d1007c20 */ /* 0x000fe20008410000 */
[----:B------:R-:W-:Y:S08]  /*1a50*/  MUFU.SIN R160, R3 ;  /* 0x0000000300a07308 */ /* 0x000ff00000000400 */
[----:B------:R0:W-:Y:S08]  /*1a60*/  MUFU.COS R161, R3 ;  /* 0x0000000300a17308 */ /* 0x0001f00000000000 */
[----:B------:R-:W-:Y:S01]  /*1a70*/  MUFU.SIN R158, R37 ;  /* 0x00000025009e7308 */ /* 0x000fe20000000400 */
[----:B0-----:R-:W-:-:S04]  /*1a80*/  FMUL.FTZ R3, R213, UR57 ;  /* 0x00000039d5037c20 */ /* 0x001fc80008410000 */
[----:B------:R-:W-:-:S03]  /*1a90*/  FMUL.RZ R42, R3, 0.15915493667125701904 ;  /* 0x3e22f983032a7820 */ /* 0x000fc6000040c000 */
[----:B------:R0:W-:Y:S08]  /*1aa0*/  MUFU.COS R159, R37 ;  /* 0x00000025009f7308 */ /* 0x0001f00000000000 */
[----:B------:R1:W-:Y:S01]  /*1ab0*/  MUFU.COS R163, R36 ;  /* 0x0000002400a37308 */ /* 0x0003e20000000000 */
[----:B0-----:R-:W-:-:S04]  /*1ac0*/  SHF.L.U32 R37, R193, 0x3, RZ ;  /* 0x00000003c1257819 */ /* 0x001fc800000006ff */
[----:B------:R-:W-:-:S03]  /*1ad0*/  LOP3.LUT R3, R37, 0xffffff00, RZ, 0xc0, !PT ;  /* 0xffffff0025037812 */ /* 0x000fc600078ec0ff */
[----:B------:R-:W-:Y:S01]  /*1ae0*/  MUFU.SIN R164, R38 ;  /* 0x0000002600a47308 */ /* 0x000fe20000000400 */
[----:B-1----:R-:W-:Y:S01]  /*1af0*/  FMUL.RZ R36, R0, 0.15915493667125701904 ;  /* 0x3e22f98300247820 */ /* 0x002fe2000040c000 */
[----:B------:R-:W-:-:S04]  /*1b00*/  FMUL.FTZ R0, R211, UR57 ;  /* 0x00000039d3007c20 */ /* 0x000fc80008410000 */
[----:B------:R-:W-:Y:S02]  /*1b10*/  FMUL.RZ R40, R0, 0.15915493667125701904 ;  /* 0x3e22f98300287820 */ /* 0x000fe4000040c000 */
[----:B------:R-:W-:Y:S08]  /*1b20*/  MUFU.SIN R156, R36 ;  /* 0x00000024009c7308 */ /* 0x000ff00000000400 */
[----:B------:R0:W-:Y:S08]  /*1b30*/  MUFU.COS R157, R36 ;  /* 0x00000024009d7308 */ /* 0x0001f00000000000 */
[----:B------:R1:W-:Y:S01]  /*1b40*/  MUFU.COS R165, R38 ;  /* 0x0000002600a57308 */ /* 0x0003e20000000000 */
[----:B0-----:R-:W-:-:S02]  /*1b50*/  IADD3 R36, R3, R235, RZ ;  /* 0x000000eb03247210 */ /* 0x001fc40007ffe0ff */
[----:B------:R-:W-:Y:S02]  /*1b60*/  MOV R148, UR58 ;  /* 0x0000003a00947c02 */ /* 0x000fe40008000f00 */
[C---:B------:R-:W-:Y:S02]  /*1b70*/  IADD3 R51, R36.reuse, 0xc0, RZ ;  /* 0x000000c024337810 */ /* 0x040fe40007ffe0ff */
[----:B------:R-:W-:Y:S01]  /*1b80*/  IADD3 R53, R36, 0xe0, RZ ;  /* 0x000000e024357810 */ /* 0x000fe20007ffe0ff */
[----:B------:R-:W-:Y:S01]  /*1b90*/  MUFU.SIN R0, R40 ;  /* 0x0000002800007308 */ /* 0x000fe20000000400 */
[----:B-1----:R-:W-:-:S07]  /*1ba0*/  IMAD R38, R235, 0x7, R36 ;  /* 0x00000007eb267824 */ /* 0x002fce00078e0224 */
[----:B------:R0:W-:Y:S01]  /*1bb0*/  MUFU.COS R200, R40 ;  /* 0x0000002800c87308 */ /* 0x0001e20000000000 */
[C---:B------:R-:W-:Y:S02]  /*1bc0*/  IADD3 R39, R38.reuse, 0x2, RZ ;  /* 0x0000000226277810 */ /* 0x040fe40007ffe0ff */
[C---:B------:R-:W-:Y:S02]  /*1bd0*/  IADD3 R43, R38.reuse, 0x4, RZ ;  /* 0x00000004262b7810 */ /* 0x040fe40007ffe0ff */
[C---:B------:R-:W-:Y:S02]  /*1be0*/  IADD3 R41, R38.reuse, 0x3, RZ ;  /* 0x0000000326297810 */ /* 0x040fe40007ffe0ff */
[C---:B------:R-:W-:Y:S01]  /*1bf0*/  IADD3 R45, R38.reuse, 0x5, RZ ;  /* 0x00000005262d7810 */ /* 0x040fe20007ffe0ff */
[----:B------:R-:W-:Y:S01]  /*1c00*/  MUFU.SIN R197, R42 ;  /* 0x0000002a00c57308 */ /* 0x000fe20000000400 */
[----:B0-----:R-:W-:Y:S02]  /*1c10*/  LEA R40, R235, R3, 0x3 ;  /* 0x00000003eb287211 */ /* 0x001fe400078e18ff */
[----:B------:R-:W-:-:S02]  /*1c20*/  IADD3 R3, R38, 0x1, RZ ;  /* 0x0000000126037810 */ /* 0x000fc40007ffe0ff */
[-C--:B------:R-:W-:Y:S02]  /*1c30*/  LEA.HI.SX32 R57, R39, R40.reuse, 0x1b ;  /* 0x0000002827397211 */ /* 0x080fe400078fdaff */
[----:B------:R-:W-:Y:S01]  /*1c40*/  IADD3 R39, R36, 0x40, RZ ;  /* 0x0000004024277810 */ /* 0x000fe20007ffe0ff */
[----:B------:R0:W-:Y:S01]  /*1c50*/  MUFU.COS R199, R42 ;  /* 0x0000002a00c77308 */ /* 0x0001e20000000000 */
[C---:B------:R-:W-:Y:S02]  /*1c60*/  IADD3 R47, R38.reuse, 0x6, RZ ;  /* 0x00000006262f7810 */ /* 0x040fe40007ffe0ff */
[----:B------:R-:W-:Y:S02]  /*1c70*/  IADD3 R49, R38, 0x7, RZ ;  /* 0x0000000726317810 */ /* 0x000fe40007ffe0ff */
[-C--:B------:R-:W-:Y:S02]  /*1c80*/  LEA.HI.SX32 R61, R43, R40.reuse, 0x1b ;  /* 0x000000282b3d7211 */ /* 0x080fe400078fdaff */
[----:B------:R-:W-:Y:S01]  /*1c90*/  LEA.HI.SX32 R59, R41, R40, 0x1b ;  /* 0x00000028293b7211 */ /* 0x000fe200078fdaff */
[----:B------:R-:W-:Y:S01]  /*1ca0*/  FMUL.RZ R41, R2, 0.15915493667125701904 ;  /* 0x3e22f98302297820 */ /* 0x000fe2000040c000 */
[----:B------:R-:W-:Y:S01]  /*1cb0*/  LEA.HI.SX32 R43, R39, R36, 0x1b ;  /* 0x00000024272b7211 */ /* 0x000fe200078fdaff */
[----:B------:R-:W-:Y:S01]  /*1cc0*/  FMUL.FTZ R39, R167, UR57 ;  /* 0x00000039a7277c20 */ /* 0x000fe20008410000 */
[-C--:B------:R-:W-:Y:S01]  /*1cd0*/  LEA.HI.SX32 R55, R3, R40.reuse, 0x1b ;  /* 0x0000002803377211 */ /* 0x080fe200078fdaff */
[----:B------:R-:W-:Y:S01]  /*1ce0*/  FMUL.FTZ R148, R148, 1.4426950216293334961 ;  /* 0x3fb8aa3b94947820 */ /* 0x000fe20000410000 */
[-C--:B------:R-:W-:Y:S01]  /*1cf0*/  LEA.HI.SX32 R63, R45, R40.reuse, 0x1b ;  /* 0x000000282d3f7211 */ /* 0x080fe200078fdaff */
[----:B------:R-:W-:Y:S01]  /*1d00*/  MUFU.SIN R154, R41 ;  /* 0x00000029009a7308 */ /* 0x000fe20000000400 */
[-C--:B------:R-:W-:Y:S01]  /*1d10*/  LEA.HI.SX32 R171, R47, R40.reuse, 0x1b ;  /* 0x000000282fab7211 */ /* 0x080fe200078fdaff */
[----:B0-----:R-:W-:Y:S01]  /*1d20*/  FMUL.FTZ R42, R145, UR57 ;  /* 0x00000039912a7c20 */ /* 0x001fe20008410000 */
[----:B------:R-:W-:Y:S01]  /*1d30*/  LEA.HI.SX32 R217, R49, R40, 0x1b ;  /* 0x0000002831d97211 */ /* 0x000fe200078fdaff */
[----:B------:R-:W-:Y:S01]  /*1d40*/  FMUL.FTZ R2, R203, UR57 ;  /* 0x00000039cb027c20 */ /* 0x000fe20008410000 */
[C---:B------:R-:W-:Y:S01]  /*1d50*/  IADD3 R3, R36.reuse, 0x20, RZ ;  /* 0x0000002024037810 */ /* 0x040fe20007ffe0ff */
[----:B------:R-:W-:Y:S01]  /*1d60*/  FMUL.RZ R202, R39, 0.15915493667125701904 ;  /* 0x3e22f98327ca7820 */ /* 0x000fe2000040c000 */
[C---:B------:R-:W-:Y:S01]  /*1d70*/  IADD3 R45, R36.reuse, 0x60, RZ ;  /* 0x00000060242d7810 */ /* 0x040fe20007ffe0ff */
[----:B------:R0:W-:Y:S01]  /*1d80*/  MUFU.COS R194, R41 ;  /* 0x0000002900c27308 */ /* 0x0001e20000000000 */
[----:B------:R-:W-:Y:S01]  /*1d90*/  IADD3 R47, R36, 0x80, RZ ;  /* 0x00000080242f7810 */ /* 0x000fe20007ffe0ff */
[----:B------:R-:W-:Y:S01]  /*1da0*/  FMUL.RZ R42, R42, 0.15915493667125701904 ;  /* 0x3e22f9832a2a7820 */ /* 0x000fe2000040c000 */
[----:B------:R-:W-:-:S02]  /*1db0*/  IADD3 R49, R36, 0xa0, RZ ;  /* 0x000000a024317810 */ /* 0x000fc40007ffe0ff */
[-C--:B------:R-:W-:Y:S02]  /*1dc0*/  LEA.HI.SX32 R45, R45, R36.reuse, 0x1b ;  /* 0x000000242d2d7211 */ /* 0x080fe400078fdaff */
[-C--:B------:R-:W-:Y:S01]  /*1dd0*/  LEA.HI.SX32 R47, R47, R36.reuse, 0x1b ;  /* 0x000000242f2f7211 */ /* 0x080fe200078fdaff */
[----:B------:R-:W-:Y:S01]  /*1de0*/  MUFU.SIN R155, R42 ;  /* 0x0000002a009b7308 */ /* 0x000fe20000000400 */
[-C--:B0-----:R-:W-:Y:S02]  /*1df0*/  LEA.HI.SX32 R41, R3, R36.reuse, 0x1b ;  /* 0x0000002403297211 */ /* 0x081fe400078fdaff */
[-C--:B------:R-:W-:Y:S02]  /*1e00*/  LEA.HI.SX32 R49, R49, R36.reuse, 0x1b ;  /* 0x0000002431317211 */ /* 0x080fe400078fdaff */
[-C--:B------:R-:W-:Y:S02]  /*1e10*/  LEA.HI.SX32 R51, R51, R36.reuse, 0x1b ;  /* 0x0000002433337211 */ /* 0x080fe400078fdaff */
[-C--:B------:R-:W-:Y:S01]  /*1e20*/  LEA.HI.SX32 R53, R53, R36.reuse, 0x1b ;  /* 0x0000002435357211 */ /* 0x080fe200078fdaff */
[----:B------:R0:W-:Y:S01]  /*1e30*/  MUFU.COS R196, R42 ;  /* 0x0000002a00c47308 */ /* 0x0001e20000000000 */
[----:B------:R-:W-:Y:S01]  /*1e40*/  LEA.HI.SX32 R39, R36, R36, 0x1b ;  /* 0x0000002424277211 */ /* 0x000fe200078fdaff */
[----:B------:R-:W-:Y:S01]  /*1e50*/  FMUL.FTZ R36, R172, R148 ;  /* 0x00000094ac247220 */ /* 0x000fe20000410000 */
[----:B------:R-:W-:-:S02]  /*1e60*/  IADD3 R40, R193, 0x200, RZ ;  /* 0x00000200c1287810 */ /* 0x000fc40007ffe0ff */
[-C--:B------:R-:W-:Y:S02]  /*1e70*/  LEA R43, R43, R192.reuse, 0x4 ;  /* 0x000000c02b2b7211 */ /* 0x080fe400078e20ff */
[-C--:B------:R-:W-:Y:S01]  /*1e80*/  LEA R45, R45, R192.reuse, 0x4 ;  /* 0x000000c02d2d7211 */ /* 0x080fe200078e20ff */
[----:B------:R-:W1:Y:S01]  /*1e90*/  MUFU.EX2 R36, R36 ;  /* 0x0000002400247308 */ /* 0x000e620000000800 */
[----:B0-----:R-:W-:Y:S01]  /*1ea0*/  FMUL.RZ R42, R2, 0.15915493667125701904 ;  /* 0x3e22f983022a7820 */ /* 0x001fe2000040c000 */
[----:B------:R-:W-:Y:S01]  /*1eb0*/  FMUL.FTZ R2, R201, UR57 ;  /* 0x00000039c9027c20 */ /* 0x000fe20008410000 */
[-C--:B------:R-:W-:Y:S02]  /*1ec0*/  LEA R39, R39, R192.reuse, 0x4 ;  /* 0x000000c027277211 */ /* 0x080fe400078e20ff */
[----:B------:R-:W-:Y:S02]  /*1ed0*/  LEA R41, R41, R192, 0x4 ;  /* 0x000000c029297211 */ /* 0x000fe400078e20ff */
[----:B------:R-:W-:Y:S01]  /*1ee0*/  SEL R219, R219, R40, !P1 ;  /* 0x00000028dbdb7207 */ /* 0x000fe20004800000 */
[----:B------:R-:W0:Y:S01]  /*1ef0*/  MUFU.SIN R195, R44 ;  /* 0x0000002c00c37308 */ /* 0x000e220000000400 */
[----:B------:R-:W-:Y:S01]  /*1f00*/  FMUL.FTZ R40, R166, UR57 ;  /* 0x00000039a6287c20 */ /* 0x000fe20008410000 */
[----:B---3--:R2:W-:Y:S01]  /*1f10*/  STS.128 [R39], R20 ;  /* 0x0000001427007388 */ /* 0x0085e20000000c00 */
[----:B------:R-:W-:-:S02]  /*1f20*/  LEA R47, R47, R192, 0x4 ;  /* 0x000000c02f2f7211 */ /* 0x000fc400078e20ff */
[----:B------:R-:W-:-:S03]  /*1f30*/  LEA R49, R49, R192, 0x4 ;  /* 0x000000c031317211 */ /* 0x000fc600078e20ff */
[----:B------:R3:W0:Y:S01]  /*1f40*/  MUFU.COS R198, R44 ;  /* 0x0000002c00c67308 */ /* 0x0006220000000000 */
[----:B----4-:R-:W-:Y:S01]  /*1f50*/  STS.128 [R41+0x200], R24 ;  /* 0x0002001829007388 */ /* 0x010fe20000000c00 */
[----:B------:R-:W-:Y:S01]  /*1f60*/  MOV R3, UR46 ;  /* 0x0000002e00037c02 */ /* 0x000fe20008000f00 */
[C---:B-1----:R-:W-:Y:S01]  /*1f70*/  FMUL.FTZ R182, R36.reuse, R182 ;  /* 0x000000b624b67220 */ /* 0x042fe20000410000 */
[-C--:B------:R-:W-:Y:S01]  /*1f80*/  LEA R51, R51, R192.reuse, 0x4 ;  /* 0x000000c033337211 */ /* 0x080fe200078e20ff */
[----:B------:R-:W-:Y:S01]  /*1f90*/  STS.128 [R43+0x400], R28 ;  /* 0x0004001c2b007388 */ /* 0x000fe20000000c00 */
[-C--:B------:R-:W-:Y:S01]  /*1fa0*/  LEA R53, R53, R192.reuse, 0x4 ;  /* 0x000000c035357211 */ /* 0x080fe200078e20ff */
[----:B------:R-:W-:Y:S01]  /*1fb0*/  FMUL.FTZ R183, R36, R183 ;  /* 0x000000b724b77220 */ /* 0x000fe20000410000 */
[----:B------:R-:W-:Y:S01]  /*1fc0*/  LEA R56, R55, R192, 0x4 ;  /* 0x000000c037387211 */ /* 0x000fe200078e20ff */
[----:B---3--:R-:W-:Y:S01]  /*1fd0*/  FMUL.RZ R44, R2, 0.15915493667125701904 ;  /* 0x3e22f983022c7820 */ /* 0x008fe2000040c000 */
[----:B--2---:R-:W-:Y:S01]  /*1fe0*/  LEA.HI.SX32 R21, R38, R38, 0x1b ;  /* 0x0000002626157211 */ /* 0x004fe200078fdaff */
[----:B------:R1:W-:Y:S01]  /*1ff0*/  STS.128 [R45+0x600], R32 ;  /* 0x000600202d007388 */ /* 0x0003e20000000c00 */
[----:B------:R-:W-:Y:S01]  /*2000*/  MOV R2, UR47 ;  /* 0x0000002f00027c02 */ /* 0x000fe20008000f00 */
[----:B------:R-:W2:Y:S01]  /*2010*/  MUFU.SIN R150, R44 ;  /* 0x0000002c00967308 */ /* 0x000ea20000000400 */
[----:B------:R-:W-:Y:S01]  /*2020*/  FMUL.RZ R20, R40, 0.15915493667125701904 ;  /* 0x3e22f98328147820 */ /* 0x000fe2000040c000 */
[-C--:B------:R-:W-:Y:S01]  /*2030*/  LEA R52, R57, R192.reuse, 0x4 ;  /* 0x000000c039347211 */ /* 0x080fe200078e20ff */
[----:B------:R3:W-:Y:S01]  /*2040*/  STS.128 [R47+0x800], R4 ;  /* 0x000800042f007388 */ /* 0x0007e20000000c00 */
[----:B------:R-:W-:-:S02]  /*2050*/  LEA R48, R59, R192, 0x4 ;  /* 0x000000c03b307211 */ /* 0x000fc400078e20ff */
[-C--:B------:R-:W-:Y:S02]  /*2060*/  LEA R40, R63, R192.reuse, 0x4 ;  /* 0x000000c03f287211 */ /* 0x080fe400078e20ff */
[----:B------:R4:W0:Y:S01]  /*2070*/  MUFU.COS R153, R44 ;  /* 0x0000002c00997308 */ /* 0x0008220000000000 */
[-C--:B------:R-:W-:Y:S01]  /*2080*/  LEA R36, R171, R192.reuse, 0x4 ;  /* 0x000000c0ab247211 */ /* 0x080fe200078e20ff */
[----:B------:R0:W-:Y:S01]  /*2090*/  STS.128 [R49+0xa00], R8 ;  /* 0x000a000831007388 */ /* 0x0001e20000000c00 */
[-C--:B------:R-:W-:Y:S02]  /*20a0*/  LEA R21, R21, R192.reuse, 0x4 ;  /* 0x000000c015157211 */ /* 0x080fe400078e20ff */
[-C--:B-1----:R-:W-:Y:S01]  /*20b0*/  LEA R32, R217, R192.reuse, 0x4 ;  /* 0x000000c0d9207211 */ /* 0x082fe200078e20ff */
[----:B------:R-:W5:Y:S02]  /*20c0*/  LDG.E.64 R2, desc[UR18][R2.64] ;  /* 0x0000001202027981 */ /* 0x000f64000c1e1b00 */
[----:B------:R-:W1:Y:S01]  /*20d0*/  MUFU.SIN R151, R42 ;  /* 0x0000002a00977308 */ /* 0x000e620000000400 */
[----:B----4-:R-:W-:-:S02]  /*20e0*/  LEA R44, R61, R192, 0x4 ;  /* 0x000000c03d2c7211 */ /* 0x010fc400078e20ff */
[----:B------:R-:W-:Y:S01]  /*20f0*/  LEA R219, R219, R192, 0x3 ;  /* 0x000000c0dbdb7211 */ /* 0x000fe200078e18ff */
[----:B------:R4:W-:Y:S01]  /*2100*/  STS.128 [R51+0xc00], R12 ;  /* 0x000c000c33007388 */ /* 0x0009e20000000c00 */
[----:B------:R-:W-:-:S03]  /*2110*/  @P0 IADD3 R170, R192, R37, RZ ;  /* 0x00000025c0aa0210 */ /* 0x000fc60007ffe0ff */
[----:B------:R4:W-:Y:S01]  /*2120*/  STS.128 [R53+0xe00], R16 ;  /* 0x000e001035007388 */ /* 0x0009e20000000c00 */
[----:B------:R2:W0:Y:S01]  /*2130*/  MUFU.COS R152, R42 ;  /* 0x0000002a00987308 */ /* 0x0004220000000000 */
[----:B------:R-:W-:Y:S02]  /*2140*/  NOP ;  /* 0x0000000000007918 */ /* 0x000fe40000000000 */
[----:B------:R4:W0:Y:S04]  /*2150*/  LDS.128 R60, [R21] ;  /* 0x00000000153c7984 */ /* 0x0008280000000c00 */
[----:B------:R-:W0:Y:S04]  /*2160*/  LDS.128 R56, [R56+0x10] ;  /* 0x0000100038387984 */ /* 0x000e280000000c00 */
[----:B------:R-:W0:Y:S04]  /*2170*/  LDS.128 R52, [R52+0x20] ;  /* 0x0000200034347984 */ /* 0x000e280000000c00 */
[----:B------:R-:W0:Y:S04]  /*2180*/  LDS.128 R48, [R48+0x30] ;  /* 0x0000300030307984 */ /* 0x000e280000000c00 */
[----:B------:R-:W0:Y:S04]  /*2190*/  LDS.128 R44, [R44+0x40] ;  /* 0x000040002c2c7984 */ /* 0x000e280000000c00 */
[----:B--2---:R-:W2:Y:S04]  /*21a0*/  LDS.128 R40, [R40+0x50] ;  /* 0x0000500028287984 */ /* 0x004ea80000000c00 */
[----:B------:R-:W0:Y:S04]  /*21b0*/  LDS.128 R36, [R36+0x60] ;  /* 0x0000600024247984 */ /* 0x000e280000000c00 */
[----:B------:R-:W0:Y:S04]  /*21c0*/  LDS.128 R32, [R32+0x70] ;  /* 0x0000700020207984 */ /* 0x000e280000000c00 */
[----:B------:R4:W-:Y:S01]  /*21d0*/  STS.64 [R219+0x4a60], R182 ;  /* 0x004a60b6db007388 */ /* 0x0009e20000000a00 */
[----:B------:R-:W-:Y:S01]  /*21e0*/  BAR.SYNC.DEFER_BLOCKING 0x0 ;  /* 0x0000000000007b1d */ /* 0x000fe20000010000 */
[----:B---3--:R-:W-:-:S05]  /*21f0*/  FMUL.FTZ R4, R169, R148 ;  /* 0x00000094a9047220 */ /* 0x008fca0000410000 */
[----:B------:R-:W3:Y:S01]  /*2200*/  @P0 LDS.64 R170, [R170+0x5a68] ;  /* 0x005a6800aaaa0984 */ /* 0x000ee20000000a00 */
[----:B------:R4:W0:Y:S08]  /*2210*/  MUFU.SIN R149, R202 ;  /* 0x000000ca00957308 */ /* 0x0008300000000400 */
[----:B------:R-:W0:Y:S08]  /*2220*/  MUFU.COS R202, R202 ;  /* 0x000000ca00ca7308 */ /* 0x000e300000000000 */
[----:B------:R4:W0:Y:S08]  /*2230*/  MUFU.SIN R204, R20 ;  /* 0x0000001400cc7308 */ /* 0x0008300000000400 */
[----:B------:R4:W0:Y:S08]  /*2240*/  MUFU.COS R6, R20 ;  /* 0x0000001400067308 */ /* 0x0008300000000000 */
[----:B------:R-:W0:Y:S01]  /*2250*/  MUFU.EX2 R4, R4 ;  /* 0x0000000400047308 */ /* 0x000e220000000800 */
[----:B------:R-:W-:Y:S01]  /*2260*/  FMUL.FTZ R5, R168, R148 ;  /* 0x00000094a8057220 */ /* 0x000fe20000410000 */
[----:B-12-4-:R-:W-:Y:S06]  /*2270*/  @P0 BRA `(.L_x_10005) ;  /* 0x00000000002c0947 */ /* 0x016fec0003800000 */
[----:B------:R-:W-:Y:S01]  /*2280*/  UISETP.NE.AND UP0, UPT, UR13, UR52, UPT ;  /* 0x000000340d00728c */ /* 0x000fe2000bf05270 */
[----:B---3--:R-:W-:Y:S01]  /*2290*/  HFMA2.MMA R170, -RZ, RZ, 1.875, 0 ;  /* 0x3f800000ffaa7435 */ /* 0x008fe200000001ff */
        /* <DEDUP_REMOVED lines=9> */
.L_x_10005:
[----:B------:R-:W-:Y:S05]  /*2330*/  BSYNC B0 ;  /* 0x0000000000007941 */ /* 0x000fea0003800000 */
.L_x_10004:
[----:B------:R-:W-:Y:S01]  /*2340*/  UISETP.GE.AND UP0, UPT, UR13, 0x2, UPT ;  /* 0x000000020d00788c */ /* 0x000fe2000bf06270 */
[----:B------:R-:W-:Y:S01]  /*2350*/  LOP3.LUT R247, R193, 0x1f, RZ, 0xc0, !PT ;  /* 0x0000001fc1f77812 */ /* 0x000fe200078ec0ff */
[----:B------:R-:W4:Y:S01]  /*2360*/  MUFU.EX2 R5, R5 ;  /* 0x0000000500057308 */ /* 0x000f220000000800 */
[----:B------:R-:W-:Y:S01]  /*2370*/  FMUL.FTZ R211, R211, R148 ;  /* 0x00000094d3d37220 */ /* 0x000fe20000410000 */
[C---:B0-----:R-:W-:Y:S01]  /*2380*/  FMUL.FTZ R165, R4.reuse, R165 ;  /* 0x000000a504a57220 */ /* 0x041fe20000410000 */
[----:B------:R-:W-:Y:S01]  /*2390*/  FMUL.FTZ R164, R4, R164 ;  /* 0x000000a404a47220 */ /* 0x000fe20000410000 */
[----:B------:R-:W-:Y:S01]  /*23a0*/  PLOP3.LUT P0, PT, PT, PT, UP0, 0x80, 0x0 ;  /* 0x000000000000781c */ /* 0x000fe20003f0f008 */
[-C--:B------:R-:W-:Y:S01]  /*23b0*/  FMUL.FTZ R205, R205, R148.reuse ;  /* 0x00000094cdcd7220 */ /* 0x080fe20000410000 */
[----:B------:R-:W-:Y:S01]  /*23c0*/  MOV R4, UR13 ;  /* 0x0000000d00047c02 */ /* 0x000fe20008000f00 */
[----:B------:R-:W-:Y:S01]  /*23d0*/  HFMA2.MMA R144, -RZ, RZ, 1.875, 0 ;  /* 0x3f800000ff907435 */ /* 0x000fe200000001ff */
[----:B------:R-:W-:Y:S01]  /*23e0*/  ISETP.NE.OR P0, PT, R247, RZ, !P0 ;  /* 0x000000fff700720c */ /* 0x000fe20004705670 */
[----:B------:R-:W0:Y:S01]  /*23f0*/  MUFU.EX2 R211, R211 ;  /* 0x000000d300d37308 */ /* 0x000e220000000800 */
[-C--:B------:R-:W-:Y:S01]  /*2400*/  FMUL.FTZ R8, R147, R148.reuse ;  /* 0x0000009493087220 */ /* 0x080fe20000410000 */
[-C--:B-1----:R-:W-:Y:S01]  /*2410*/  FMUL.FTZ R7, R145, R148.reuse ;  /* 0x0000009491077220 */ /* 0x082fe20000410000 */
[-C--:B------:R-:W-:Y:S01]  /*2420*/  FMUL.FTZ R207, R207, R148.reuse ;  /* 0x00000094cfcf7220 */ /* 0x080fe20000410000 */
[-C--:B------:R-:W-:Y:S01]  /*2430*/  FMUL.FTZ R209, R209, R148.reuse ;  /* 0x00000094d1d17220 */ /* 0x080fe20000410000 */
[-C--:B------:R-:W-:Y:S01]  /*2440*/  FMUL.FTZ R213, R213, R148.reuse ;  /* 0x00000094d5d57220 */ /* 0x080fe20000410000 */
[-C--:B------:R-:W-:Y:S01]  /*2450*/  FMUL.FTZ R215, R215, R148.reuse ;  /* 0x00000094d7d77220 */ /* 0x080fe20000410000 */
[----:B------:R-:W-:Y:S01]  /*2460*/  FMUL.FTZ R203, R203, R148 ;  /* 0x00000094cbcb7220 */ /* 0x000fe20000410000 */
[C---:B----4-:R-:W-:Y:S01]  /*2470*/  FMUL.FTZ R163, R5.reuse, R163 ;  /* 0x000000a305a37220 */ /* 0x050fe20000410000 */
[----:B------:R-:W-:Y:S01]  /*2480*/  FMUL.FTZ R162, R5, R162 ;  /* 0x000000a205a27220 */ /* 0x000fe20000410000 */
[----:B------:R-:W-:Y:S01]  /*2490*/  HFMA2.MMA R5, -RZ, RZ, 0, 9.5367431640625e-07 ;  /* 0x00000010ff057435 */ /* 0x000fe200000001ff */
[----:B------:R-:W-:Y:S01]  /*24a0*/  FMUL.FTZ R11, RZ, R164 ;  /* 0x000000a4ff0b7220 */ /* 0x000fe20000410000 */
[----:B------:R-:W1:Y:S01]  /*24b0*/  @!P0 LDC R9, c[0x0][0x21c] ;  /* 0x00008700ff098b82 */ /* 0x000e620000000800 */
[----:B------:R-:W-:-:S02]  /*24c0*/  @!P0 IADD3 R4, R4, -0x2, RZ ;  /* 0xfffffffe04048810 */ /* 0x000fc40007ffe0ff */
[----:B------:R-:W-:Y:S02]  /*24d0*/  CS2R R146, SRZ ;  /* 0x0000000000927805 */ /* 0x000fe4000001ff00 */
[----:B------:R-:W-:Y:S01]  /*24e0*/  MOV R145, RZ ;  /* 0x000000ff00917202 */ /* 0x000fe20000000f00 */
[----:B------:R-:W4:Y:S01]  /*24f0*/  MUFU.EX2 R205, R205 ;  /* 0x000000cd00cd7308 */ /* 0x000f220000000800 */
[C---:B0-----:R-:W-:Y:S01]  /*2500*/  FMUL.FTZ R30, R211.reuse, R0 ;  /* 0x00000000d31e7220 */ /* 0x041fe20000410000 */
[----:B------:R-:W-:Y:S01]  /*2510*/  FMUL.FTZ R0, R190, R164 ;  /* 0x000000a4be007220 */ /* 0x000fe20000410000 */
[----:B------:R-:W-:-:S05]  /*2520*/  FMUL.FTZ R31, R211, R200 ;  /* 0x000000c8d31f7220 */ /* 0x000fca0000410000 */
[----:B------:R-:W0:Y:S08]  /*2530*/  MUFU.EX2 R7, R7 ;  /* 0x0000000700077308 */ /* 0x000e300000000800 */
[----:B------:R-:W3:Y:S01]  /*2540*/  MUFU.EX2 R207, R207 ;  /* 0x000000cf00cf7308 */ /* 0x000ee20000000800 */
[C---:B----4-:R-:W-:Y:S01]  /*2550*/  FMUL.FTZ R160, R205.reuse, R160 ;  /* 0x000000a0cda07220 */ /* 0x050fe20000410000 */
[----:B------:R-:W-:Y:S01]  /*2560*/  FMUL.FTZ R161, R205, R161 ;  /* 0x000000a1cda17220 */ /* 0x000fe20000410000 */
[----:B-1----:R-:W-:-:S05]  /*2570*/  @!P0 IMAD R4, R4, R9, UR7 ;  /* 0x0000000704048e24 */ /* 0x002fca000f8e0209 */
[----:B------:R1:W4:Y:S01]  /*2580*/  MUFU.EX2 R9, R8 ;  /* 0x0000000800097308 */ /* 0x0003220000000800 */
[----:B------:R-:W-:-:S05]  /*2590*/  @!P0 IMAD.WIDE R4, R4, R5, UR20 ;  /* 0x0000001404048e25 */ /* 0x000fca000f8e0205 */
[----:B------:R2:W5:Y:S02]  /*25a0*/  @!P0 LDG.E.128 R144, desc[UR18][R4.64] ;  /* 0x0000001204908981 */ /* 0x000564000c1e1d00 */
[----:B------:R-:W4:Y:S01]  /*25b0*/  MUFU.EX2 R209, R209 ;  /* 0x000000d100d17308 */ /* 0x000f220000000800 */
[-C--:B-1----:R-:W-:Y:S01]  /*25c0*/  FFMA.FTZ R8, RZ, R165.reuse, R0 ;  /* 0x000000a5ff087223 */ /* 0x082fe20000010000 */
[----:B------:R-:W-:Y:S01]  /*25d0*/  FFMA.FTZ R0, R190, R165, -R11 ;  /* 0x000000a5be007223 */ /* 0x000fe2000001080b */
[C---:B0-----:R-:W-:Y:S01]  /*25e0*/  FMUL.FTZ R25, R7.reuse, R196 ;  /* 0x000000c407197220 */ /* 0x041fe20000410000 */
[----:B------:R-:W-:Y:S01]  /*25f0*/  FMUL.FTZ R24, R7, R155 ;  /* 0x0000009b07187220 */ /* 0x000fe20000410000 */
[----:B------:R-:W-:Y:S01]  /*2600*/  FADD.FTZ R8, RZ, R8 ;  /* 0x00000008ff087221 */ /* 0x000fe20000010000 */
[C---:B---3--:R-:W-:Y:S01]  /*2610*/  FMUL.FTZ R158, R207.reuse, R158 ;  /* 0x0000009ecf9e7220 */ /* 0x048fe20000410000 */
[----:B------:R-:W-:Y:S01]  /*2620*/  FMUL.FTZ R159, R207, R159 ;  /* 0x0000009fcf9f7220 */ /* 0x000fe20000410000 */
[----:B--2---:R-:W-:Y:S01]  /*2630*/  FADD.FTZ R4, R189, R0 ;  /* 0x00000000bd047221 */ /* 0x004fe20000010000 */
[C---:B------:R-:W-:Y:S01]  /*2640*/  FMUL.FTZ R10, R162.reuse, R8 ;  /* 0x00000008a20a7220 */ /* 0x040fe20000410000 */
[----:B------:R-:W-:Y:S02]  /*2650*/  MUFU.EX2 R28, R213 ;  /* 0x000000d5001c7308 */ /* 0x000fe40000000800 */
[-C--:B------:R-:W-:Y:S01]  /*2660*/  FMUL.FTZ R11, R162, R4.reuse ;  /* 0x00000004a20b7220 */ /* 0x080fe20000410000 */
[----:B------:R-:W-:-:S03]  /*2670*/  FFMA.FTZ R5, R163, R4, -R10 ;  /* 0x00000004a3057223 */ /* 0x000fc6000001080a */
[----:B------:R-:W-:Y:S01]  /*2680*/  FFMA.FTZ R11, R163, R8, R11 ;  /* 0x00000008a30b7223 */ /* 0x000fe2000001000b */
[----:B------:R-:W-:Y:S01]  /*2690*/  FADD.FTZ R8, R188, R5 ;  /* 0x00000005bc087221 */ /* 0x000fe20000010000 */
[C---:B----4-:R-:W-:Y:S01]  /*26a0*/  FMUL.FTZ R23, R9.reuse, R194 ;  /* 0x000000c209177220 */ /* 0x050fe20000410000 */
[----:B------:R-:W-:Y:S01]  /*26b0*/  FMUL.FTZ R22, R9, R154 ;  /* 0x0000009a09167220 */ /* 0x000fe20000410000 */
[----:B------:R-:W-:Y:S01]  /*26c0*/  FADD.FTZ R11, RZ, R11 ;  /* 0x0000000bff0b7221 */ /* 0x000fe20000010000 */
[----:B------:R-:W-:Y:S01]  /*26d0*/  FMUL.FTZ R10, R160, R8 ;  /* 0x00000008a00a7220 */ /* 0x000fe20000410000 */
[----:B------:R-:W-:Y:S01]  /*26e0*/  FMUL.FTZ R4, R166, R148 ;  /* 0x00000094a6047220 */ /* 0x000fe20000410000 */
[----:B------:R-:W-:Y:S01]  /*26f0*/  FMUL.FTZ R156, R209, R156 ;  /* 0x0000009cd19c7220 */ /* 0x000fe20000410000 */
[-C--:B------:R-:W-:Y:S01]  /*2700*/  FMUL.FTZ R7, R160, R11.reuse ;  /* 0x0000000ba0077220 */ /* 0x080fe20000410000 */
[----:B------:R-:W-:Y:S01]  /*2710*/  FMUL.FTZ R0, R167, R148 ;  /* 0x00000094a7007220 */ /* 0x000fe20000410000 */
[C---:B------:R-:W-:Y:S01]  /*2720*/  FFMA.FTZ R10, R161.reuse, R11, R10 ;  /* 0x0000000ba10a7223 */ /* 0x040fe2000001000a */
[----:B------:R0:W1:Y:S01]  /*2730*/  MUFU.EX2 R5, R4 ;  /* 0x0000000400057308 */ /* 0x0000620000000800 */
[----:B------:R-:W-:Y:S01]  /*2740*/  FFMA.FTZ R8, R161, R8, -R7 ;  /* 0x00000008a1087223 */ /* 0x000fe20000010807 */
[----:B------:R-:W-:Y:S01]  /*2750*/  FMUL.FTZ R157, R209, R157 ;  /* 0x0000009dd19d7220 */ /* 0x000fe20000410000 */
[----:B------:R-:W-:-:S02]  /*2760*/  FADD.FTZ R10, RZ, R10 ;  /* 0x0000000aff0a7221 */ /* 0x000fc40000010000 */
[----:B------:R-:W-:-:S03]  /*2770*/  FADD.FTZ R8, R187, R8 ;  /* 0x00000008bb087221 */ /* 0x000fc60000010000 */
[----:B------:R-:W2:Y:S01]  /*2780*/  MUFU.EX2 R0, R0 ;  /* 0x0000000000007308 */ /* 0x000ea20000000800 */
[C---:B0-----:R-:W-:Y:S01]  /*2790*/  FMUL.FTZ R4, R158.reuse, R10 ;  /* 0x0000000a9e047220 */ /* 0x041fe20000410000 */
[----:B------:R-:W-:-:S03]  /*27a0*/  FMUL.FTZ R9, R158, R8 ;  /* 0x000000089e097220 */ /* 0x000fc60000410000 */
[C---:B------:R-:W-:Y:S01]  /*27b0*/  FFMA.FTZ R7, R159.reuse, R8, -R4 ;  /* 0x000000089f077223 */ /* 0x040fe20000010804 */
[----:B------:R-:W-:Y:S02]  /*27c0*/  FFMA.FTZ R9, R159, R10, R9 ;  /* 0x0000000a9f097223 */ /* 0x000fe40000010009 */
[----:B------:R-:W0:Y:S01]  /*27d0*/  MUFU.EX2 R215, R215 ;  /* 0x000000d700d77308 */ /* 0x000e220000000800 */
[----:B------:R-:W-:Y:S01]  /*27e0*/  FADD.FTZ R7, R186, R7 ;  /* 0x00000007ba077221 */ /* 0x000fe20000010000 */
[----:B------:R-:W-:Y:S01]  /*27f0*/  FADD.FTZ R9, RZ, R9 ;  /* 0x00000009ff097221 */ /* 0x000fe20000010000 */
[C---:B-1----:R-:W-:Y:S02]  /*2800*/  FMUL.FTZ R15, R5.reuse, R6 ;  /* 0x00000006050f7220 */ /* 0x042fe40000410000 */
[C---:B------:R-:W-:Y:S01]  /*2810*/  FMUL.FTZ R6, R156.reuse, R7 ;  /* 0x000000079c067220 */ /* 0x040fe20000410000 */
[----:B------:R-:W-:Y:S01]  /*2820*/  FMUL.FTZ R4, R156, R9 ;  /* 0x000000099c047220 */ /* 0x000fe20000410000 */
[----:B------:R-:W-:Y:S01]  /*2830*/  FMUL.FTZ R14, R5, R204 ;  /* 0x000000cc050e7220 */ /* 0x000fe20000410000 */
[C---:B--2---:R-:W-:Y:S01]  /*2840*/  FMUL.FTZ R17, R0.reuse, R202 ;  /* 0x000000ca00117220 */ /* 0x044fe20000410000 */
[----:B------:R-:W-:Y:S01]  /*2850*/  FMUL.FTZ R16, R0, R149 ;  /* 0x0000009500107220 */ /* 0x000fe20000410000 */
[CC--:B------:R-:W-:Y:S01]  /*2860*/  FMUL.FTZ R0, R182.reuse, R164.reuse ;  /* 0x000000a4b6007220 */ /* 0x0c0fe20000410000 */
[C---:B------:R-:W-:Y:S01]  /*2870*/  FFMA.FTZ R9, R157.reuse, R9, R6 ;  /* 0x000000099d097223 */ /* 0x040fe20000010006 */
[----:B------:R-:W-:Y:S01]  /*2880*/  FFMA.FTZ R6, R157, R7, -R4 ;  /* 0x000000079d067223 */ /* 0x000fe20000010804 */
[C---:B------:R-:W-:Y:S01]  /*2890*/  FMUL.FTZ R5, R183.reuse, R164 ;  /* 0x000000a4b7057220 */ /* 0x040fe20000410000 */
[-C--:B------:R-:W-:Y:S01]  /*28a0*/  FFMA.FTZ R0, R183, R165.reuse, R0 ;  /* 0x000000a5b7007223 */ /* 0x080fe20000010000 */
        /* <DEDUP_REMOVED lines=11> */
[C---:B------:R-:W-:Y:S01]  /*2960*/  FMUL.FTZ R29, R28.reuse, R199 ;  /* 0x000000c71c1d7220 */ /* 0x040fe20000410000 */
[----:B------:R-:W-:Y:S01]  /*2970*/  FMUL.FTZ R28, R28, R197 ;  /* 0x000000c51c1c7220 */ /* 0x000fe20000410000 */
[----:B------:R-:W-:Y:S01]  /*2980*/  FMUL.FTZ R0, R160, R4 ;  /* 0x00000004a0007220 */ /* 0x000fe20000410000 */
[----:B------:R-:W-:Y:S01]  /*2990*/  FADD.FTZ R11, R184, R11 ;  /* 0x0000000bb80b7221 */ /* 0x000fe20000010000 */
[----:B------:R-:W-:Y:S01]  /*29a0*/  FADD.FTZ R10, RZ, R10 ;  /* 0x0000000aff0a7221 */ /* 0x000fe20000010000 */
[-C--:B------:R-:W-:Y:S01]  /*29b0*/  FMUL.FTZ R5, R160, R7.reuse ;  /* 0x00000007a0057220 */ /* 0x080fe20000410000 */
[C---:B------:R-:W-:Y:S01]  /*29c0*/  FFMA.FTZ R0, R161.reuse, R7, R0 ;  /* 0x00000007a1007223 */ /* 0x040fe20000010000 */
[CC--:B------:R-:W-:Y:S01]  /*29d0*/  FMUL.FTZ R8, R28.reuse, R11.reuse ;  /* 0x0000000b1c087220 */ /* 0x0c0fe20000410000 */
[----:B------:R-:W-:Y:S01]  /*29e0*/  FMUL.FTZ R6, R28, R10 ;  /* 0x0000000a1c067220 */ /* 0x000fe20000410000 */
[----:B------:R-:W-:Y:S01]  /*29f0*/  FFMA.FTZ R5, R161, R4, -R5 ;  /* 0x00000004a1057223 */ /* 0x000fe20000010805 */
[C---:B------:R-:W-:Y:S01]  /*2a00*/  FMUL.FTZ R4, R158.reuse, R0 ;  /* 0x000000009e047220 */ /* 0x040fe20000410000 */
[C---:B------:R-:W-:Y:S01]  /*2a10*/  FFMA.FTZ R8, R29.reuse, R10, R8 ;  /* 0x0000000a1d087223 */ /* 0x040fe20000010008 */
[----:B------:R-:W-:Y:S01]  /*2a20*/  FFMA.FTZ R6, R29, R11, -R6 ;  /* 0x0000000b1d067223 */ /* 0x000fe20000010806 */
[----:B------:R-:W-:Y:S01]  /*2a30*/  FMUL.FTZ R7, R158, R5 ;  /* 0x000000059e077220 */ /* 0x000fe20000410000 */
[----:B0-----:R-:W-:Y:S01]  /*2a40*/  FMUL.FTZ R26, R215, R195 ;  /* 0x000000c3d71a7220 */ /* 0x001fe20000410000 */
[----:B------:R-:W-:Y:S01]  /*2a50*/  FFMA.FTZ R4, R159, R5, -R4 ;  /* 0x000000059f047223 */ /* 0x000fe20000010804 */
        /* <DEDUP_REMOVED lines=12> */
[-C--:B------:R-:W-:Y:S01]  /*2b20*/  FMUL.FTZ R4, R30, R0.reuse ;  /* 0x000000001e047220 */ /* 0x080fe20000410000 */
[----:B------:R-:W-:Y:S01]  /*2b30*/  FADD.FTZ R9, R180, R9 ;  /* 0x00000009b4097221 */ /* 0x000fe20000010000 */
[----:B------:R-:W-:Y:S01]  /*2b40*/  FADD.FTZ R11, RZ, R11 ;  /* 0x0000000bff0b7221 */ /* 0x000fe20000010000 */
[-C--:B------:R-:W-:Y:S01]  /*2b50*/  FMUL.FTZ R7, R30, R5.reuse ;  /* 0x000000051e077220 */ /* 0x080fe20000410000 */
[C---:B------:R-:W-:Y:S01]  /*2b60*/  FFMA.FTZ R4, R31.reuse, R5, -R4 ;  /* 0x000000051f047223 */ /* 0x040fe20000010804 */
[C---:B------:R-:W-:Y:S01]  /*2b70*/  FMUL.FTZ R8, R24.reuse, R9 ;  /* 0x0000000918087220 */ /* 0x040fe20000410000 */
[-C--:B------:R-:W-:Y:S01]  /*2b80*/  FMUL.FTZ R6, R24, R11.reuse ;  /* 0x0000000b18067220 */ /* 0x080fe20000410000 */
[----:B------:R-:W-:Y:S01]  /*2b90*/  FFMA.FTZ R7, R31, R0, R7 ;  /* 0x000000001f077223 */ /* 0x000fe20000010007 */
[----:B------:R-:W0:Y:S01]  /*2ba0*/  MUFU.EX2 R203, R203 ;  /* 0x000000cb00cb7308 */ /* 0x000e220000000800 */
[C---:B------:R-:W-:Y:S01]  /*2bb0*/  FMUL.FTZ R0, R28.reuse, R4 ;  /* 0x000000041c007220 */ /* 0x040fe20000410000 */
[C---:B------:R-:W-:Y:S01]  /*2bc0*/  FFMA.FTZ R8, R25.reuse, R11, R8 ;  /* 0x0000000b19087223 */ /* 0x040fe20000010008 */
[----:B------:R-:W-:Y:S01]  /*2bd0*/  FFMA.FTZ R6, R25, R9, -R6 ;  /* 0x0000000919067223 */ /* 0x000fe20000010806 */
[-C--:B------:R-:W-:Y:S01]  /*2be0*/  FMUL.FTZ R5, R28, R7.reuse ;  /* 0x000000071c057220 */ /* 0x080fe20000410000 */
[----:B------:R-:W-:Y:S01]  /*2bf0*/  FFMA.FTZ R7, R29, R7, R0 ;  /* 0x000000071d077223 */ /* 0x000fe20000010000 */
[----:B------:R-:W-:Y:S01]  /*2c00*/  FADD.FTZ R9, RZ, R8 ;  /* 0x00000008ff097221 */ /* 0x000fe20000010000 */
[----:B------:R-:W-:Y:S01]  /*2c10*/  FADD.FTZ R8, R179, R6 ;  /* 0x00000006b3087221 */ /* 0x000fe20000010000 */
[----:B------:R-:W-:Y:S01]  /*2c20*/  FMUL.FTZ R201, R201, R148 ;  /* 0x00000094c9c97220 */ /* 0x000fe20000410000 */
[----:B------:R-:W-:Y:S01]  /*2c30*/  FFMA.FTZ R5, R29, R4, -R5 ;  /* 0x000000041d057223 */ /* 0x000fe20000010805 */
[----:B------:R-:W-:Y:S01]  /*2c40*/  FMUL.FTZ R0, R26, R7 ;  /* 0x000000071a007220 */ /* 0x000fe20000410000 */
[----:B------:R-:W-:Y:S01]  /*2c50*/  FADD.FTZ R13, R115, UR5 ;  /* 0x00000005730d7e21 */ /* 0x000fe20008010000 */
[-C--:B------:R-:W-:Y:S01]  /*2c60*/  FMUL.FTZ R12, R22, R8.reuse ;  /* 0x00000008160c7220 */ /* 0x080fe20000410000 */
[-C--:B------:R-:W-:Y:S01]  /*2c70*/  FMUL.FTZ R6, R26, R5.reuse ;  /* 0x000000051a067220 */ /* 0x080fe20000410000 */
[----:B------:R-:W1:Y:S01]  /*2c80*/  MUFU.EX2 R201, R201 ;  /* 0x000000c900c97308 */ /* 0x000e620000000800 */
[----:B------:R-:W-:Y:S01]  /*2c90*/  FFMA.FTZ R4, R27, R5, -R0 ;  /* 0x000000051b047223 */ /* 0x000fe20000010800 */
[-C--:B------:R-:W-:Y:S01]  /*2ca0*/  FMUL.FTZ R10, R22, R9.reuse ;  /* 0x00000009160a7220 */ /* 0x080fe20000410000 */
[----:B------:R-:W-:Y:S01]  /*2cb0*/  FMUL.FTZ R0, R13, UR57 ;  /* 0x000000390d007c20 */ /* 0x000fe20008410000 */
[----:B------:R-:W-:Y:S01]  /*2cc0*/  FFMA.FTZ R12, R23, R9, R12 ;  /* 0x00000009170c7223 */ /* 0x000fe2000001000c */
[----:B------:R-:W-:Y:S01]  /*2cd0*/  FFMA.FTZ R6, R27, R7, R6 ;  /* 0x000000071b067223 */ /* 0x000fe20000010006 */
[----:B------:R-:W-:Y:S01]  /*2ce0*/  FFMA.FTZ R5, R23, R8, -R10 ;  /* 0x0000000817057223 */ /* 0x000fe2000001080a */
[C---:B0-----:R-:W-:Y:S01]  /*2cf0*/  FMUL.FTZ R20, R203.reuse, R151 ;  /* 0x00000097cb147220 */ /* 0x041fe20000410000 */
[----:B------:R-:W-:Y:S01]  /*2d00*/  FMUL.RZ R11, R0, 0.15915493667125701904 ;  /* 0x3e22f983000b7820 */ /* 0x000fe2000040c000 */
[----:B------:R-:W-:Y:S01]  /*2d10*/  FADD.FTZ R12, RZ, R12 ;  /* 0x0000000cff0c7221 */ /* 0x000fe20000010000 */
[----:B------:R-:W-:Y:S01]  /*2d20*/  FMUL.FTZ R0, R24, R6 ;  /* 0x0000000618007220 */ /* 0x000fe20000410000 */
[----:B------:R-:W-:Y:S01]  /*2d30*/  FADD.FTZ R7, R178, R5 ;  /* 0x00000005b2077221 */ /* 0x000fe20000010000 */
[----:B------:R-:W-:Y:S01]  /*2d40*/  FMUL.FTZ R21, R203, R152 ;  /* 0x00000098cb157220 */ /* 0x000fe20000410000 */
[----:B------:R-:W-:Y:S01]  /*2d50*/  FMUL.FTZ R8, R20, R12 ;  /* 0x0000000c14087220 */ /* 0x000fe20000410000 */
[-C--:B------:R-:W-:Y:S01]  /*2d60*/  FFMA.FTZ R0, R25, R4.reuse, -R0 ;  /* 0x0000000419007223 */ /* 0x080fe20000010800 */
[----:B------:R-:W-:Y:S01]  /*2d70*/  FMUL.FTZ R4, R24, R4 ;  /* 0x0000000418047220 */ /* 0x000fe20000410000 */
[-C--:B------:R-:W-:Y:S01]  /*2d80*/  FMUL.FTZ R10, R20, R7.reuse ;  /* 0x00000007140a7220 */ /* 0x080fe20000410000 */
[----:B------:R-:W-:-:S02]  /*2d90*/  FFMA.FTZ R8, R21, R7, -R8 ;  /* 0x0000000715087223 */ /* 0x000fc40000010808 */
[----:B------:R-:W-:Y:S01]  /*2da0*/  FFMA.FTZ R4, R25, R6, R4 ;  /* 0x0000000619047223 */ /* 0x000fe20000010004 */
[----:B------:R-:W-:Y:S01]  /*2db0*/  FFMA.FTZ R10, R21, R12, R10 ;  /* 0x0000000c150a7223 */ /* 0x000fe2000001000a */
[----:B-1----:R-:W-:Y:S01]  /*2dc0*/  FMUL.FTZ R18, R201, R150 ;  /* 0x00000096c9127220 */ /* 0x002fe20000410000 */
[----:B------:R-:W-:Y:S01]  /*2dd0*/  FADD.FTZ R8, R177, R8 ;  /* 0x00000008b1087221 */ /* 0x000fe20000010000 */
[C---:B------:R-:W-:Y:S01]  /*2de0*/  FMUL.FTZ R6, R22.reuse, R4 ;  /* 0x0000000416067220 */ /* 0x040fe20000410000 */
[----:B------:R-:W-:Y:S01]  /*2df0*/  FADD.FTZ R10, RZ, R10 ;  /* 0x0000000aff0a7221 */ /* 0x000fe20000010000 */
[----:B------:R-:W-:Y:S01]  /*2e00*/  FMUL.FTZ R7, R22, R0 ;  /* 0x0000000016077220 */ /* 0x000fe20000410000 */
[----:B------:R-:W-:Y:S01]  /*2e10*/  FMUL.FTZ R19, R201, R153 ;  /* 0x00000099c9137220 */ /* 0x000fe20000410000 */
[C---:B------:R-:W-:Y:S01]  /*2e20*/  FMUL.FTZ R9, R18.reuse, R8 ;  /* 0x0000000812097220 */ /* 0x040fe20000410000 */
[----:B------:R-:W-:Y:S01]  /*2e30*/  FMUL.FTZ R148, R13, R148 ;  /* 0x000000940d947220 */ /* 0x000fe20000410000 */
[C---:B------:R-:W-:Y:S01]  /*2e40*/  FFMA.FTZ R6, R23.reuse, R0, -R6 ;  /* 0x0000000017067223 */ /* 0x040fe20000010806 */
[----:B------:R-:W-:Y:S01]  /*2e50*/  FMUL.FTZ R12, R18, R10 ;  /* 0x0000000a120c7220 */ /* 0x000fe20000410000 */
[----:B------:R-:W-:Y:S01]  /*2e60*/  FFMA.FTZ R7, R23, R4, R7 ;  /* 0x0000000417077223 */ /* 0x000fe20000010007 */
[C---:B------:R-:W-:Y:S01]  /*2e70*/  FFMA.FTZ R10, R19.reuse, R10, R9 ;  /* 0x0000000a130a7223 */ /* 0x040fe20000010009 */
[C---:B------:R-:W-:Y:S01]  /*2e80*/  FMUL.FTZ R0, R20.reuse, R6 ;  /* 0x0000000614007220 */ /* 0x040fe20000410000 */
[----:B------:R-:W-:Y:S01]  /*2e90*/  MUFU.COS R5, R11 ;  /* 0x0000000b00057308 */ /* 0x000fe20000000000 */
[-C--:B------:R-:W-:Y:S01]  /*2ea0*/  FMUL.FTZ R9, R20, R7.reuse ;  /* 0x0000000714097220 */ /* 0x080fe20000410000 */
[----:B------:R-:W-:Y:S01]  /*2eb0*/  FFMA.FTZ R149, R19, R8, -R12 ;  /* 0x0000000813957223 */ /* 0x000fe2000001080c */
[----:B------:R-:W-:Y:S01]  /*2ec0*/  FADD.FTZ R10, RZ, R10 ;  /* 0x0000000aff0a7221 */ /* 0x000fe20000010000 */
[C---:B------:R-:W-:Y:S01]  /*2ed0*/  FFMA.FTZ R0, R21.reuse, R7, R0 ;  /* 0x0000000715007223 */ /* 0x040fe20000010000 */
[----:B------:R-:W-:-:S03]  /*2ee0*/  FFMA.FTZ R9, R21, R6, -R9 ;  /* 0x0000000615097223 */ /* 0x000fc60000010809 */
[----:B------:R-:W0:Y:S01]  /*2ef0*/  MUFU.EX2 R148, R148 ;  /* 0x0000009400947308 */ /* 0x000e220000000800 */
[----:B------:R-:W-:Y:S01]  /*2f00*/  FADD.FTZ R149, R176, R149 ;  /* 0x00000095b0957221 */ /* 0x000fe20000010000 */
[----:B------:R-:W-:Y:S01]  /*2f10*/  FMUL.FTZ R6, R16, R10 ;  /* 0x0000000a10067220 */ /* 0x000fe20000410000 */
[C---:B------:R-:W-:Y:S01]  /*2f20*/  FMUL.FTZ R4, R18.reuse, R0 ;  /* 0x0000000012047220 */ /* 0x040fe20000410000 */
[----:B------:R-:W-:Y:S01]  /*2f30*/  FMUL.FTZ R7, R18, R9 ;  /* 0x0000000912077220 */ /* 0x000fe20000410000 */
[CC--:B------:R-:W-:Y:S01]  /*2f40*/  FMUL.FTZ R151, R16.reuse, R149.reuse ;  /* 0x0000009510977220 */ /* 0x0c0fe20000410000 */
[----:B------:R-:W-:Y:S02]  /*2f50*/  FFMA.FTZ R6, R17, R149, -R6 ;  /* 0x0000009511067223 */ /* 0x000fe40000010806 */
[----:B------:R-:W1:Y:S01]  /*2f60*/  MUFU.SIN R11, R11 ;  /* 0x0000000b000b7308 */ /* 0x000e620000000400 */
[----:B------:R-:W-:Y:S01]  /*2f70*/  FFMA.FTZ R4, R19, R9, -R4 ;  /* 0x0000000913047223 */ /* 0x000fe20000010804 */
[----:B------:R-:W-:Y:S01]  /*2f80*/  FFMA.FTZ R151, R17, R10, R151 ;  /* 0x0000000a11977223 */ /* 0x000fe20000010097 */
[----:B------:R-:W-:Y:S01]  /*2f90*/  FADD.FTZ R6, R175, R6 ;  /* 0x00000006af067221 */ /* 0x000fe20000010000 */
[----:B------:R-:W-:Y:S01]  /*2fa0*/  FFMA.FTZ R7, R19, R0, R7 ;  /* 0x0000000013077223 */ /* 0x000fe20000010007 */
[----:B------:R-:W-:Y:S01]  /*2fb0*/  FMUL.FTZ R0, R16, R4 ;  /* 0x0000000410007220 */ /* 0x000fe20000410000 */
[----:B------:R-:W-:Y:S01]  /*2fc0*/  FADD.FTZ R151, RZ, R151 ;  /* 0x00000097ff977221 */ /* 0x000fe20000010000 */
[----:B------:R-:W-:Y:S01]  /*2fd0*/  FMUL.FTZ R8, R14, R6 ;  /* 0x000000060e087220 */ /* 0x000fe20000410000 */
[----:B0-----:R-:W-:Y:S01]  /*2fe0*/  FMUL.FTZ R12, R148, R5 ;  /* 0x00000005940c7220 */ /* 0x001fe20000410000 */
[-C--:B------:R-:W-:Y:S01]  /*2ff0*/  FFMA.FTZ R5, R17, R7.reuse, R0 ;  /* 0x0000000711057223 */ /* 0x080fe20000010000 */
[----:B------:R-:W-:Y:S01]  /*3000*/  FMUL.FTZ R0, R16, R7 ;  /* 0x0000000710007220 */ /* 0x000fe20000410000 */
[-C--:B------:R-:W-:Y:S01]  /*3010*/  FFMA.FTZ R7, R15, R151.reuse, R8 ;  /* 0x000000970f077223 */ /* 0x080fe20000010008 */
[----:B------:R-:W-:Y:S01]  /*3020*/  FMUL.FTZ R8, R14, R151 ;  /* 0x000000970e087220 */ /* 0x000fe20000410000 */
[----:B-----5:R-:W-:-:S02]  /*3030*/  R2UR UR46, R3 ;  /* 0x00000000032e72ca */ /* 0x020fc400000e0000 */
[----:B------:R-:W-:Y:S01]  /*3040*/  R2UR UR47, R2 ;  /* 0x00000000022f72ca */ /* 0x000fe200000e0000 */
[----:B-1----:R-:W-:Y:S01]  /*3050*/  FMUL.FTZ R11, R148, R11 ;  /* 0x0000000b940b7220 */ /* 0x002fe20000410000 */
        /* <DEDUP_REMOVED lines=10> */
[C---:B------:R-:W-:Y:S01]  /*3100*/  FFMA.FTZ R6, R12.reuse, R3, -R9 ;  /* 0x000000030c067223 */ /* 0x040fe20000010809 */
[C---:B------:R-:W-:Y:S01]  /*3110*/  FMUL.FTZ R3, R59.reuse, UR46 ;  /* 0x0000002e3b037c20 */ /* 0x040fe20008410000 */
[----:B------:R-:W-:Y:S01]  /*3120*/  FMUL.FTZ R5, R59, UR47 ;  /* 0x0000002f3b057c20 */ /* 0x000fe20008410000 */
[----:B------:R-:W-:Y:S01]  /*3130*/  FFMA.FTZ R148, R12, R7, R0 ;  /* 0x000000070c947223 */ /* 0x000fe20000010000 */
        /* <DEDUP_REMOVED lines=38> */
[----:B------:R-:W-:-:S02]  /*33a0*/  FMUL.FTZ R3, R47, UR46 ;  /* 0x0000002e2f037c20 */ /* 0x000fc40008410000 */
[C---:B------:R-:W-:Y:S01]  /*33b0*/  FMUL.FTZ R230, R0.reuse, R7 ;  /* 0x0000000700e67220 */ /* 0x040fe20000410000 */
[----:B------:R-:W-:Y:S01]  /*33c0*/  FMUL.FTZ R231, R0, R9 ;  /* 0x0000000900e77220 */ /* 0x000fe20000410000 */
[----:B------:R-:W-:Y:S01]  /*33d0*/  FADD.FTZ R0, R101, R101 ;  /* 0x0000006565007221 */ /* 0x000fe20000010000 */
[----:B------:R-:W-:Y:S01]  /*33e0*/  FFMA.FTZ R3, R46, UR47, -R3 ;  /* 0x0000002f2e037c23 */ /* 0x000fe20008010803 */
[----:B------:R-:W-:Y:S01]  /*33f0*/  STL [R1+0x38], R221 ;  /* 0x000038dd01007387 */ /* 0x000fe20000100800 */
[----:B------:R-:W-:Y:S02]  /*3400*/  FMUL.FTZ R5, R47, UR47 ;  /* 0x0000002f2f057c20 */ /* 0x000fe40008410000 */
[----:B------:R-:W-:Y:S01]  /*3410*/  FMUL.FTZ R233, R0, R3 ;  /* 0x0000000300e97220 */ /* 0x000fe20000410000 */
[----:B------:R-:W-:Y:S01]  /*3420*/  STL [R1+0x34], R220 ;  /* 0x000034dc01007387 */ /* 0x000fe20000100800 */
[----:B------:R-:W-:Y:S01]  /*3430*/  FMUL.FTZ R3, R41, UR46 ;  /* 0x0000002e29037c20 */ /* 0x000fe20008410000 */
[----:B------:R-:W-:-:S02]  /*3440*/  FFMA.FTZ R5, R46, UR46, R5 ;  /* 0x0000002e2e057c23 */ /* 0x000fc40008010005 */
[----:B------:R-:W-:Y:S01]  /*3450*/  STL [R1+0x30], R222 ;  /* 0x000030de01007387 */ /* 0x000fe20000100800 */
[----:B------:R-:W-:Y:S01]  /*3460*/  FADD.FTZ R10, R102, R102 ;  /* 0x00000066660a7221 */ /* 0x000fe20000010000 */
[----:B------:R-:W-:Y:S02]  /*3470*/  FFMA.FTZ R3, R40, UR47, -R3 ;  /* 0x0000002f28037c23 */ /* 0x000fe40008010803 */
[----:B------:R-:W-:Y:S04]  /*3480*/  STL [R1+0x2c], R223 ;  /* 0x00002cdf01007387 */ /* 0x000fe80000100800 */
[----:B------:R-:W-:Y:S01]  /*3490*/  STL [R1+0x28], R225 ;  /* 0x000028e101007387 */ /* 0x000fe20000100800 */
[----:B------:R-:W-:-:S03]  /*34a0*/  FMUL.FTZ R9, R11, R2 ;  /* 0x000000020b097220 */ /* 0x000fc60000410000 */
[----:B------:R-:W-:Y:S01]  /*34b0*/  STL [R1+0x24], R224 ;  /* 0x000024e001007387 */ /* 0x000fe20000100800 */
[----:B------:R-:W-:-:S03]  /*34c0*/  FMUL.FTZ R232, R0, R5 ;  /* 0x0000000500e87220 */ /* 0x000fc60000410000 */
[----:B------:R-:W-:Y:S01]  /*34d0*/  STL [R1+0x20], R226 ;  /* 0x000020e201007387 */ /* 0x000fe20000100800 */
[-C--:B------:R-:W-:Y:S01]  /*34e0*/  FMUL.FTZ R7, R11, R4.reuse ;  /* 0x000000040b077220 */ /* 0x080fe20000410000 */
[----:B------:R-:W-:Y:S02]  /*34f0*/  FMUL.FTZ R234, R10, R3 ;  /* 0x000000030aea7220 */ /* 0x000fe40000410000 */
[----:B------:R-:W-:Y:S04]  /*3500*/  STL [R1+0x1c], R227 ;  /* 0x00001ce301007387 */ /* 0x000fe80000100800 */
[----:B------:R-:W-:Y:S01]  /*3510*/  STL [R1+0x18], R229 ;  /* 0x000018e501007387 */ /* 0x000fe20000100800 */
[----:B------:R-:W-:-:S03]  /*3520*/  FFMA.FTZ R5, R12, R4, R9 ;  /* 0x000000040c057223 */ /* 0x000fc60000010009 */
[----:B------:R-:W-:Y:S01]  /*3530*/  STL [R1+0x14], R228 ;  /* 0x000014e401007387 */ /* 0x000fe20000100800 */
[----:B------:R-:W-:-:S03]  /*3540*/  FFMA.FTZ R4, R12, R2, -R7 ;  /* 0x000000020c047223 */ /* 0x000fc60000010807 */
[----:B------:R-:W-:Y:S01]  /*3550*/  STL [R1+0x10], R230 ;  /* 0x000010e601007387 */ /* 0x000fe20000100800 */
[----:B------:R-:W-:-:S03]  /*3560*/  FMUL.FTZ R7, R41, UR47 ;  /* 0x0000002f29077c20 */ /* 0x000fc60008410000 */
[----:B------:R-:W-:Y:S01]  /*3570*/  STL [R1+0xc], R231 ;  /* 0x00000ce701007387 */ /* 0x000fe20000100800 */
[----:B------:R-:W-:-:S03]  /*3580*/  FMUL.FTZ R149, R43, UR46 ;  /* 0x0000002e2b957c20 */ /* 0x000fc60008410000 */
[----:B------:R-:W-:Y:S01]  /*3590*/  STL [R1+0x8], R233 ;  /* 0x000008e901007387 */ /* 0x000fe20000100800 */
[----:B------:R-:W-:-:S03]  /*35a0*/  FMUL.FTZ R151, R43, UR47 ;  /* 0x0000002f2b977c20 */ /* 0x000fc60008410000 */
[----:B------:R-:W-:Y:S04]  /*35b0*/  STL [R1+0x4], R232 ;  /* 0x000004e801007387 */ /* 0x000fe80000100800 */
[----:B------:R-:W-:Y:S01]  /*35c0*/  STL [R1], R234 ;  /* 0x000000ea01007387 */ /* 0x000fe20000100800 */
[----:B------:R-:W-:Y:S01]  /*35d0*/  FFMA.FTZ R9, R40, UR46, R7 ;  /* 0x0000002e28097c23 */ /* 0x000fe20008010007 */
[----:B------:R-:W-:Y:S01]  /*35e0*/  FADD.FTZ R8, R103, R103 ;  /* 0x0000006767087221 */ /* 0x000fe20000010000 */
[C---:B------:R-:W-:Y:S01]  /*35f0*/  FFMA.FTZ R149, R42.reuse, UR47, -R149 ;  /* 0x0000002f2a957c23 */ /* 0x040fe20008010895 */
[C---:B------:R-:W-:Y:S01]  /*3600*/  ISETP.GT.U32.AND P2, PT, R193.reuse, 0x1f, PT ;  /* 0x0000001fc100780c */ /* 0x040fe20003f44070 */
[----:B------:R-:W-:Y:S01]  /*3610*/  FFMA.FTZ R151, R42, UR46, R151 ;  /* 0x0000002e2a977c23 */ /* 0x000fe20008010097 */
[----:B------:R-:W-:Y:S01]  /*3620*/  FMUL.FTZ R10, R10, R9 ;  /* 0x000000090a0a7220 */ /* 0x000fe20000410000 */
[----:B------:R-:W-:Y:S01]  /*3630*/  LEA R194, R193, R192, 0x4 ;  /* 0x000000c0c1c27211 */ /* 0x000fe200078e20ff */
[----:B------:R-:W-:Y:S01]  /*3640*/  FADD.FTZ R6, R173, R6 ;  /* 0x00000006ad067221 */ /* 0x000fe20000010000 */
[----:B------:R-:W-:Y:S01]  /*3650*/  FADD.FTZ R7, RZ, R148 ;  /* 0x00000094ff077221 */ /* 0x000fe20000010000 */
[C---:B------:R-:W-:Y:S01]  /*3660*/  FMUL.FTZ R9, R8.reuse, R149 ;  /* 0x0000009508097220 */ /* 0x040fe20000410000 */
[----:B------:R-:W-:Y:S01]  /*3670*/  FMUL.FTZ R8, R8, R151 ;  /* 0x0000009708087220 */ /* 0x000fe20000410000 */
[C---:B------:R-:W-:Y:S01]  /*3680*/  FMUL.FTZ R149, R61.reuse, UR46 ;  /* 0x0000002e3d957c20 */ /* 0x040fe20008410000 */
[----:B------:R-:W-:Y:S01]  /*3690*/  FMUL.FTZ R151, R61, UR47 ;  /* 0x0000002f3d977c20 */ /* 0x000fe20008410000 */
        /* <DEDUP_REMOVED lines=12> */
[----:B------:R0:W-:Y:S01]  /*3760*/  STS.128 [R194+0x4250], R4 ;  /* 0x00425004c2007388 */ /* 0x0001e20000000c00 */
[C---:B------:R-:W-:Y:S01]  /*3770*/  FFMA.FTZ R148, R60.reuse, UR47, -R149 ;  /* 0x0000002f3c947c23 */ /* 0x040fe20008010895 */
[----:B------:R-:W-:Y:S01]  /*3780*/  FFMA.FTZ R208, R60, UR46, R151 ;  /* 0x0000002e3cd07c23 */ /* 0x000fe20008010097 */
[----:B------:R-:W-:Y:S01]  /*3790*/  FFMA.FTZ R204, R56, UR46, R197 ;  /* 0x0000002e38cc7c23 */ /* 0x000fe200080100c5 */
[C---:B------:R-:W-:Y:S01]  /*37a0*/  FFMA.FTZ R199, R36.reuse, UR47, -R199 ;  /* 0x0000002f24c77c23 */ /* 0x040fe200080108c7 */
[----:B------:R-:W-:Y:S01]  /*37b0*/  FFMA.FTZ R201, R36, UR46, R201 ;  /* 0x0000002e24c97c23 */ /* 0x000fe200080100c9 */
[----:B------:R-:W-:Y:S01]  /*37c0*/  FADD.FTZ R3, R97, R97 ;  /* 0x0000006161037221 */ /* 0x000fe20000010000 */
[----:B------:R-:W-:Y:S01]  /*37d0*/  FADD.FTZ R2, R98, R98 ;  /* 0x0000006262027221 */ /* 0x000fe20000010000 */
[----:B------:R-:W-:Y:S01]  /*37e0*/  FADD.FTZ R0, R99, R99 ;  /* 0x0000006363007221 */ /* 0x000fe20000010000 */
[C---:B------:R-:W-:Y:S01]  /*37f0*/  FFMA.FTZ R153, R62.reuse, UR47, -R153 ;  /* 0x0000002f3e997c23 */ /* 0x040fe20008010899 */
[----:B------:R-:W-:Y:S01]  /*3800*/  FFMA.FTZ R155, R62, UR46, R155 ;  /* 0x0000002e3e9b7c23 */ /* 0x000fe2000801009b */
[----:B------:R-:W-:Y:S01]  /*3810*/  FFMA.FTZ R150, R56, UR47, -R195 ;  /* 0x0000002f38967c23 */ /* 0x000fe200080108c3 */
        /* <DEDUP_REMOVED lines=46> */
[----:B0-----:R-:W-:-:S04]  /*3b00*/  FMUL.FTZ R155, R153, R217 ;  /* 0x000000d9999b7220 */ /* 0x001fc80000410000 */
[-C--:B-1----:R-:W-:Y:S01]  /*3b10*/  FFMA.FTZ R155, R210, R152.reuse, R155 ;  /* 0x00000098d29b7223 */ /* 0x082fe2000001009b */
[----:B------:R-:W-:-:S03]  /*3b20*/  FMUL.FTZ R152, R153, R152 ;  /* 0x0000009899987220 */ /* 0x000fc60000410000 */
[----:B------:R-:W-:Y:S01]  /*3b30*/  @P0 FADD.FTZ R212, R212, R155 ;  /* 0x0000009bd4d40221 */ /* 0x000fe20000010000 */
[----:B------:R-:W-:Y:S01]  /*3b40*/  FFMA.FTZ R152, R210, R217, -R152 ;  /* 0x000000d9d2987223 */ /* 0x000fe20000010898 */
[----:B--2---:R-:W-:-:S03]  /*3b50*/  FMUL.FTZ R155, R153, R154 ;  /* 0x0000009a999b7220 */ /* 0x004fc60000410000 */
[----:B------:R-:W-:Y:S01]  /*3b60*/  @P0 FADD.FTZ R211, R211, R152 ;  /* 0x00000098d3d30221 */ /* 0x000fe20000010000 */
[CC--:B---3--:R-:W-:Y:S01]  /*3b70*/  FFMA.FTZ R152, R210.reuse, R215.reuse, R155 ;  /* 0x000000d7d2987223 */ /* 0x0c8fe2000001009b */
[C---:B------:R-:W-:Y:S01]  /*3b80*/  FMUL.FTZ R215, R153.reuse, R215 ;  /* 0x000000d799d77220 */ /* 0x040fe20000410000 */
[----:B------:R-:W0:Y:S03]  /*3b90*/  SHFL.UP PT, R218, R212, 0x2, RZ ;  /* 0x04400000d4da7989 */ /* 0x000e2600000e00ff */
[----:B------:R-:W-:Y:S01]  /*3ba0*/  @P0 FFMA.FTZ R210, R210, R154, -R215 ;  /* 0x0000009ad2d20223 */ /* 0x000fe200000108d7 */
[----:B------:R-:W1:Y:S01]  /*3bb0*/  SHFL.UP PT, R217, R211, 0x2, RZ ;  /* 0x04400000d3d97989 */ /* 0x000e6200000e00ff */
[----:B------:R-:W-:Y:S02]  /*3bc0*/  FSEL R153, R153, R152, !P0 ;  /* 0x0000009899997208 */ /* 0x000fe40004000000 */
[----:B------:R-:W-:Y:S01]  /*3bd0*/  ISETP.GE.AND P0, PT, R235, 0x2, PT ;  /* 0x00000002eb00780c */ /* 0x000fe20003f06270 */
[----:B------:R-:W2:Y:S04]  /*3be0*/  SHFL.UP PT, R154, R210, 0x2, RZ ;  /* 0x04400000d29a7989 */ /* 0x000ea800000e00ff */
[----:B------:R-:W3:Y:S01]  /*3bf0*/  SHFL.UP PT, R215, R153, 0x2, RZ ;  /* 0x0440000099d77989 */ /* 0x000ee200000e00ff */
[C---:B0-----:R-:W-:Y:S01]  /*3c00*/  FMUL.FTZ R155, R153.reuse, R218 ;  /* 0x000000da999b7220 */ /* 0x041fe20000410000 */
[----:B-1----:R-:W-:-:S03]  /*3c10*/  FMUL.FTZ R213, R153, R217 ;  /* 0x000000d999d57220 */ /* 0x002fc60000410000 */
[C---:B------:R-:W-:Y:S01]  /*3c20*/  FFMA.FTZ R152, R210.reuse, R217, -R155 ;  /* 0x000000d9d2987223 */ /* 0x040fe2000001089b */
[----:B------:R-:W-:-:S03]  /*3c30*/  FFMA.FTZ R213, R210, R218, R213 ;  /* 0x000000dad2d57223 */ /* 0x000fc600000100d5 */
[----:B------:R-:W-:Y:S01]  /*3c40*/  @P0 FADD.FTZ R211, R211, R152 ;  /* 0x00000098d3d30221 */ /* 0x000fe20000010000 */
[----:B------:R-:W-:Y:S01]  /*3c50*/  @P0 FADD.FTZ R212, R212, R213 ;  /* 0x000000d5d4d40221 */ /* 0x000fe20000010000 */
[CC--:B--2---:R-:W-:Y:S01]  /*3c60*/  FMUL.FTZ R213, R153.reuse, R154.reuse ;  /* 0x0000009a99d57220 */ /* 0x0c4fe20000410000 */
[CC--:B---3--:R-:W-:Y:S02]  /*3c70*/  FMUL.FTZ R155, R153.reuse, R215.reuse ;  /* 0x000000d7999b7220 */ /* 0x0c8fe40000410000 */
[----:B------:R-:W0:Y:S01]  /*3c80*/  SHFL.UP PT, R217, R211, 0x4, RZ ;  /* 0x04800000d3d97989 */ /* 0x000e2200000e00ff */
[C---:B------:R-:W-:Y:S01]  /*3c90*/  FFMA.FTZ R152, R210.reuse, R215, R213 ;  /* 0x000000d7d2987223 */ /* 0x040fe200000100d5 */
[----:B------:R-:W-:Y:S02]  /*3ca0*/  @P0 FFMA.FTZ R210, R210, R154, -R155 ;  /* 0x0000009ad2d20223 */ /* 0x000fe4000001089b */
[----:B------:R-:W1:Y:S02]  /*3cb0*/  SHFL.UP PT, R218, R212, 0x4, RZ ;  /* 0x04800000d4da7989 */ /* 0x000e6400000e00ff */
[----:B------:R-:W-:-:S02]  /*3cc0*/  FSEL R153, R153, R152, !P0 ;  /* 0x0000009899997208 */ /* 0x000fc40004000000 */
[----:B------:R-:W2:Y:S01]  /*3cd0*/  SHFL.UP PT, R154, R210, 0x4, RZ ;  /* 0x04800000d29a7989 */ /* 0x000ea200000e00ff */
[----:B------:R-:W-:-:S03]  /*3ce0*/  ISETP.GE.AND P0, PT, R235, 0x4, PT ;  /* 0x00000004eb00780c */ /* 0x000fc60003f06270 */
[----:B------:R-:W3:Y:S01]  /*3cf0*/  SHFL.UP PT, R215, R153, 0x4, RZ ;  /* 0x0480000099d77989 */ /* 0x000ee200000e00ff */
[C---:B0-----:R-:W-:Y:S01]  /*3d00*/  FMUL.FTZ R213, R153.reuse, R217 ;  /* 0x000000d999d57220 */ /* 0x041fe20000410000 */
[----:B-1----:R-:W-:-:S03]  /*3d10*/  FMUL.FTZ R155, R153, R218 ;  /* 0x000000da999b7220 */ /* 0x002fc60000410000 */
[C---:B------:R-:W-:Y:S01]  /*3d20*/  FFMA.FTZ R213, R210.reuse, R218, R213 ;  /* 0x000000dad2d57223 */ /* 0x040fe200000100d5 */
[----:B------:R-:W-:Y:S01]  /*3d30*/  FFMA.FTZ R214, R210, R217, -R155 ;  /* 0x000000d9d2d67223 */ /* 0x000fe2000001089b */
[----:B--2---:R-:W-:-:S03]  /*3d40*/  FMUL.FTZ R152, R153, R154 ;  /* 0x0000009a99987220 */ /* 0x004fc60000410000 */
[----:B------:R-:W-:Y:S01]  /*3d50*/  @P0 FADD.FTZ R212, R212, R213 ;  /* 0x000000d5d4d40221 */ /* 0x000fe20000010000 */
[-C--:B---3--:R-:W-:Y:S01]  /*3d60*/  FMUL.FTZ R155, R153, R215.reuse ;  /* 0x000000d7999b7220 */ /* 0x088fe20000410000 */
[C---:B------:R-:W-:Y:S01]  /*3d70*/  FFMA.FTZ R152, R210.reuse, R215, R152 ;  /* 0x000000d7d2987223 */ /* 0x040fe20000010098 */
[----:B------:R-:W-:Y:S02]  /*3d80*/  @P0 FADD.FTZ R211, R211, R214 ;  /* 0x000000d6d3d30221 */ /* 0x000fe40000010000 */
[----:B------:R-:W-:Y:S02]  /*3d90*/  @P0 FFMA.FTZ R210, R210, R154, -R155 ;  /* 0x0000009ad2d20223 */ /* 0x000fe4000001089b */
[----:B------:R-:W-:Y:S01]  /*3da0*/  FSEL R154, R153, R152, !P0 ;  /* 0x00000098999a7208 */ /* 0x000fe20004000000 */
[----:B------:R-:W0:Y:S01]  /*3db0*/  SHFL.UP PT, R217, R211, 0x8, RZ ;  /* 0x05000000d3d97989 */ /* 0x000e2200000e00ff */
[----:B------:R-:W-:-:S03]  /*3dc0*/  ISETP.GE.AND P0, PT, R235, 0x8, PT ;  /* 0x00000008eb00780c */ /* 0x000fc60003f06270 */
[----:B------:R-:W1:Y:S04]  /*3dd0*/  SHFL.UP PT, R153, R210, 0x8, RZ ;  /* 0x05000000d2997989 */ /* 0x000e6800000e00ff */
[----:B------:R-:W2:Y:S04]  /*3de0*/  SHFL.UP PT, R215, R154, 0x8, RZ ;  /* 0x050000009ad77989 */ /* 0x000ea800000e00ff */
[----:B------:R-:W3:Y:S01]  /*3df0*/  SHFL.UP PT, R152, R212, 0x8, RZ ;  /* 0x05000000d4987989 */ /* 0x000ee200000e00ff */
[C---:B0-----:R-:W-:Y:S01]  /*3e00*/  FMUL.FTZ R213, R154.reuse, R217 ;  /* 0x000000d99ad57220 */ /* 0x041fe20000410000 */
[----:B-1----:R-:W-:-:S04]  /*3e10*/  FMUL.FTZ R155, R154, R153 ;  /* 0x000000999a9b7220 */ /* 0x002fc80000410000 */
[-C--:B--2---:R-:W-:Y:S01]  /*3e20*/  FFMA.FTZ R219, R210, R215.reuse, R155 ;  /* 0x000000d7d2db7223 */ /* 0x084fe2000001009b */
[C---:B------:R-:W-:Y:S01]  /*3e30*/  FMUL.FTZ R214, R154.reuse, R215 ;  /* 0x000000d79ad67220 */ /* 0x040fe20000410000 */
[-C--:B---3--:R-:W-:Y:S01]  /*3e40*/  FMUL.FTZ R155, R154, R152.reuse ;  /* 0x000000989a9b7220 */ /* 0x088fe20000410000 */
[----:B------:R-:W-:Y:S02]  /*3e50*/  FFMA.FTZ R213, R210, R152, R213 ;  /* 0x00000098d2d57223 */ /* 0x000fe400000100d5 */
[----:B------:R-:W-:Y:S01]  /*3e60*/  FSEL R154, R154, R219, !P0 ;  /* 0x000000db9a9a7208 */ /* 0x000fe20004000000 */
[C---:B------:R-:W-:Y:S01]  /*3e70*/  FFMA.FTZ R216, R210.reuse, R217, -R155 ;  /* 0x000000d9d2d87223 */ /* 0x040fe2000001089b */
[----:B------:R-:W-:Y:S01]  /*3e80*/  @P0 FFMA.FTZ R210, R210, R153, -R214 ;  /* 0x00000099d2d20223 */ /* 0x000fe200000108d6 */
[----:B------:R-:W-:Y:S02]  /*3e90*/  @P0 FADD.FTZ R212, R212, R213 ;  /* 0x000000d5d4d40221 */ /* 0x000fe40000010000 */
[----:B------:R0:W1:Y:S01]  /*3ea0*/  SHFL.UP PT, R215, R154, 0x10, RZ ;  /* 0x060000009ad77989 */ /* 0x00006200000e00ff */
[----:B------:R-:W-:-:S03]  /*3eb0*/  @P0 FADD.FTZ R211, R211, R216 ;  /* 0x000000d8d3d30221 */ /* 0x000fc60000010000 */
[----:B------:R0:W2:Y:S04]  /*3ec0*/  SHFL.UP PT, R153, R210, 0x10, RZ ;  /* 0x06000000d2997989 */ /* 0x0000a800000e00ff */
[----:B------:R0:W3:Y:S04]  /*3ed0*/  SHFL.UP PT, R217, R211, 0x10, RZ ;  /* 0x06000000d3d97989 */ /* 0x0000e800000e00ff */
[----:B------:R0:W4:Y:S02]  /*3ee0*/  SHFL.UP PT, R152, R212, 0x10, RZ ;  /* 0x06000000d4987989 */ /* 0x00012400000e00ff */
.L_x_10127:
[----:B------:R-:W-:Y:S01]  /*3ef0*/  ISETP.GE.AND P0, PT, R235, 0x10, PT ;  /* 0x00000010eb00780c */ /* 0x000fe20003f06270 */
[C---:B---3--:R-:W-:Y:S01]  /*3f00*/  FMUL.FTZ R213, R154.reuse, R217 ;  /* 0x000000d99ad57220 */ /* 0x048fe20000410000 */
[C---:B--2---:R-:W-:Y:S01]  /*3f10*/  FMUL.FTZ R214, R154.reuse, R153 ;  /* 0x000000999ad67220 */ /* 0x044fe20000410000 */
[-C--:B----4-:R-:W-:Y:S01]  /*3f20*/  FMUL.FTZ R155, R154, R152.reuse ;  /* 0x000000989a9b7220 */ /* 0x090fe20000410000 */
[----:B------:R-:W-:Y:S01]  /*3f30*/  UMOV UR55, 0xffffffff ;  /* 0xffffffff00377882 */ /* 0x000fe20000000000 */
[----:B------:R-:W-:Y:S01]  /*3f40*/  FFMA.FTZ R213, R210, R152, R213 ;  /* 0x00000098d2d57223 */ /* 0x000fe200000100d5 */
[-C--:B-1----:R-:W-:Y:S01]  /*3f50*/  FMUL.FTZ R152, R154, R215.reuse ;  /* 0x000000d79a987220 */ /* 0x082fe20000410000 */
[C---:B------:R-:W-:Y:S01]  /*3f60*/  FFMA.FTZ R215, R210.reuse, R215, R214 ;  /* 0x000000d7d2d77223 */ /* 0x040fe200000100d6 */
[----:B------:R-:W-:-:S04]  /*3f70*/  FFMA.FTZ R216, R210, R217, -R155 ;  /* 0x000000d9d2d87223 */ /* 0x000fc8000001089b */
[----:B------:R-:W-:Y:S01]  /*3f80*/  FSEL R215, R154, R215, !P0 ;  /* 0x000000d79ad77208 */ /* 0x000fe20004000000 */
[----:B0-----:R-:W-:Y:S01]  /*3f90*/  @P0 FFMA.FTZ R210, R210, R153, -R152 ;  /* 0x00000099d2d20223 */ /* 0x001fe20000010898 */
[----:B------:R-:W-:Y:S01]  /*3fa0*/  @P0 FADD.FTZ R212, R212, R213 ;  /* 0x000000d5d4d40221 */ /* 0x000fe20000010000 */
[----:B------:R-:W-:Y:S01]  /*3fb0*/  @P0 FADD.FTZ R211, R211, R216 ;  /* 0x000000d8d3d30221 */ /* 0x000fe20000010000 */
[----:B------:R-:W-:Y:S06]  /*3fc0*/  BRA.DIV UR55, `(.L_x_10008) ;  /* 0x0000007a37707947 */ /* 0x000fec000b800000 */
.L_x_10130:
[----:B------:R-:W-:-:S03]  /*3fd0*/  UMOV UR55, 0xffffffff ;  /* 0xffffffff00377882 */ /* 0x000fc60000000000 */
[----:B------:R-:W-:Y:S05]  /*3fe0*/  BRA.DIV UR55, `(.L_x_10009) ;  /* 0x0000007a37907947 */ /* 0x000fea000b800000 */
.L_x_10133:
[----:B------:R-:W-:-:S03]  /*3ff0*/  UMOV UR55, 0xffffffff ;  /* 0xffffffff00377882 */ /* 0x000fc60000000000 */
[----:B------:R-:W-:Y:S05]  /*4000*/  BRA.DIV UR55, `(.L_x_10010) ;  /* 0x0000007a37b07947 */ /* 0x000fea000b800000 */
.L_x_10136:
[----:B------:R-:W-:-:S03]  /*4010*/  UMOV UR55, 0xffffffff ;  /* 0xffffffff00377882 */ /* 0x000fc60000000000 */
[----:B------:R-:W-:Y:S05]  /*4020*/  BRA.DIV UR55, `(.L_x_10011) ;  /* 0x0000007a37d07947 */ /* 0x000fea000b800000 */
.L_x_10139:
        /* <DEDUP_REMOVED lines=10> */
.L_x_10149:
        /* <DEDUP_REMOVED lines=22> */
.L_x_10006:
[----:B------:R-:W-:Y:S05]  /*4230*/  WARPSYNC.ALL ;  /* 0x0000000000007948 */ /* 0x000fea0003800000 */
[----:B------:R-:W-:Y:S01]  /*4240*/  LOP3.LUT P0, RZ, R193, 0x1f, RZ, 0xc0, !PT ;  /* 0x0000001fc1ff7812 */ /* 0x000fe2000780c0ff */
[CC--:B0-----:R-:W-:Y:S01]  /*4250*/  FMUL.FTZ R144, R12.reuse, R196.reuse ;  /* 0x000000c40c907220 */ /* 0x0c1fe20000410000 */
[C---:B------:R-:W-:Y:S01]  /*4260*/  FMUL.FTZ R145, R11.reuse, R196 ;  /* 0x000000c40b917220 */ /* 0x040fe20000410000 */
[----:B------:R-:W-:Y:S01]  /*4270*/  BAR.SYNC.DEFER_BLOCKING 0x0 ;  /* 0x0000000000007b1d */ /* 0x000fe20000010000 */
[----:B------:R-:W-:Y:S01]  /*4280*/  MOV R155, UR7 ;  /* 0x00000007009b7c02 */ /* 0x000fe20008000f00 */
[CC--:B------:R-:W-:Y:S01]  /*4290*/  FFMA.FTZ R147, -R11.reuse, R197.reuse, -R144 ;  /* 0x000000c50b937223 */ /* 0x0c0fe20000010990 */
[----:B------:R-:W-:Y:S01]  /*42a0*/  FFMA.FTZ R144, R12, R197, -R145 ;  /* 0x000000c50c907223 */ /* 0x000fe20000010891 */
[----:B------:R-:W-:-:S02]  /*42b0*/  FMUL.FTZ R145, R11, R171 ;  /* 0x000000ab0b917220 */ /* 0x000fc40000410000 */
[----:B------:R-:W-:Y:S01]  /*42c0*/  FADD.FTZ R147, -R198, R147 ;  /* 0x00000093c6937221 */ /* 0x000fe20000010100 */
[----:B------:R-:W-:Y:S01]  /*42d0*/  FADD.FTZ R144, R199, R144 ;  /* 0x00000090c7907221 */ /* 0x000fe20000010000 */
[----:B------:R-:W-:Y:S02]  /*42e0*/  FFMA.FTZ R145, R12, R170, -R145 ;  /* 0x000000aa0c917223 */ /* 0x000fe40000010891 */
[C---:B------:R-:W-:Y:S01]  /*42f0*/  FMUL.FTZ R146, R14.reuse, -R147 ;  /* 0x800000930e927220 */ /* 0x040fe20000410000 */
[----:B------:R-:W-:-:S03]  /*4300*/  FMUL.FTZ R148, R14, -R144 ;  /* 0x800000900e947220 */ /* 0x000fc60000410000 */
[C---:B------:R-:W-:Y:S01]  /*4310*/  FFMA.FTZ R146, R15.reuse, R144, -R146 ;  /* 0x000000900f927223 */ /* 0x040fe20000010892 */
[----:B------:R-:W-:-:S03]  /*4320*/  FFMA.FTZ R147, R15, R147, R148 ;  /* 0x000000930f937223 */ /* 0x000fc60000010094 */
[----:B------:R-:W-:Y:S01]  /*4330*/  FADD.FTZ R146, R201, R146 ;  /* 0x00000092c9927221 */ /* 0x000fe20000010000 */
[----:B------:R-:W-:Y:S01]  /*4340*/  FADD.FTZ R144, -R200, R147 ;  /* 0x00000093c8907221 */ /* 0x000fe20000010100 */
[----:B------:R-:W-:Y:S02]  /*4350*/  FMUL.FTZ R147, R11, -R170 ;  /* 0x800000aa0b937220 */ /* 0x000fe40000410000 */
[C---:B------:R-:W-:Y:S01]  /*4360*/  FMUL.FTZ R148, R16.reuse, -R146 ;  /* 0x8000009210947220 */ /* 0x040fe20000410000 */
[-C--:B------:R-:W-:Y:S01]  /*4370*/  FMUL.FTZ R149, R16, -R144.reuse ;  /* 0x8000009010957220 */ /* 0x080fe20000410000 */
[----:B------:R-:W-:Y:S02]  /*4380*/  FFMA.FTZ R147, R12, -R171, R147 ;  /* 0x800000ab0c937223 */ /* 0x000fe40000010093 */
[C---:B------:R-:W-:Y:S01]  /*4390*/  FFMA.FTZ R151, R17.reuse, R144, R148 ;  /* 0x0000009011977223 */ /* 0x040fe20000010094 */
[----:B------:R-:W-:Y:S01]  /*43a0*/  FFMA.FTZ R146, R17, R146, -R149 ;  /* 0x0000009211927223 */ /* 0x000fe20000010895 */
[----:B------:R-:W-:-:S02]  /*43b0*/  FMUL.FTZ R144, R14, -R147 ;  /* 0x800000930e907220 */ /* 0x000fc40000410000 */
[----:B------:R-:W-:Y:S01]  /*43c0*/  FADD.FTZ R151, -R202, R151 ;  /* 0x00000097ca977221 */ /* 0x000fe20000010100 */
[----:B------:R-:W-:Y:S01]  /*43d0*/  FADD.FTZ R148, R203, R146 ;  /* 0x00000092cb947221 */ /* 0x000fe20000010000 */
[-C--:B------:R-:W-:Y:S01]  /*43e0*/  FMUL.FTZ R146, R14, -R145.reuse ;  /* 0x800000910e927220 */ /* 0x080fe20000410000 */
[C---:B------:R-:W-:Y:S01]  /*43f0*/  FFMA.FTZ R144, R15.reuse, R145, -R144 ;  /* 0x000000910f907223 */ /* 0x040fe20000010890 */
[C---:B------:R-:W-:Y:S01]  /*4400*/  FMUL.FTZ R150, R18.reuse, -R151 ;  /* 0x8000009712967220 */ /* 0x040fe20000410000 */
[-C--:B------:R-:W-:Y:S01]  /*4410*/  FMUL.FTZ R152, R18, -R148.reuse ;  /* 0x8000009412987220 */ /* 0x080fe20000410000 */
[----:B------:R-:W-:Y:S02]  /*4420*/  FFMA.FTZ R146, R15, R147, R146 ;  /* 0x000000930f927223 */ /* 0x000fe40000010092 */
        /* <DEDUP_REMOVED lines=18> */
[CC--:B------:R-:W-:Y:S01]  /*4550*/  FMUL.FTZ R146, R20.reuse, -R144.reuse ;  /* 0x8000009014927220 */ /* 0x0c0fe20000410000 */
[----:B------:R-:W-:Y:S01]  /*4560*/  FMUL.FTZ R145, R20, -R147 ;  /* 0x8000009314917220 */ /* 0x000fe20000410000 */
[C---:B------:R-:W-:Y:S01]  /*4570*/  FMUL.FTZ R148, R22.reuse, -R151 ;  /* 0x8000009716947220 */ /* 0x040fe20000410000 */
[C---:B------:R-:W-:Y:S01]  /*4580*/  FMUL.FTZ R150, R22.reuse, -R149 ;  /* 0x8000009516967220 */ /* 0x040fe20000410000 */
        /* <DEDUP_REMOVED lines=11> */
[C---:B------:R-:W-:Y:S01]  /*4640*/  FMUL.FTZ R149, R24.reuse, -R150 ;  /* 0x8000009618957220 */ /* 0x040fe20000410000 */
[C---:B------:R-:W-:Y:S01]  /*4650*/  FMUL.FTZ R146, R24.reuse, -R144 ;  /* 0x8000009018927220 */ /* 0x040fe20000410000 */
[-C--:B------:R-:W-:Y:S01]  /*4660*/  FMUL.FTZ R145, R24, -R147.reuse ;  /* 0x8000009318917220 */ /* 0x080fe20000410000 */
[C---:B------:R-:W-:Y:S01]  /*4670*/  FFMA.FTZ R152, R25.reuse, R150, R152 ;  /* 0x0000009619987223 */ /* 0x040fe20000010098 */
[C---:B------:R-:W-:Y:S01]  /*4680*/  FFMA.FTZ R149, R25.reuse, R148, -R149 ;  /* 0x0000009419957223 */ /* 0x040fe20000010895 */
[C---:B------:R-:W-:Y:S01]  /*4690*/  FFMA.FTZ R146, R25.reuse, R147, R146 ;  /* 0x0000009319927223 */ /* 0x040fe20000010092 */
[----:B------:R-:W-:Y:S01]  /*46a0*/  FFMA.FTZ R145, R25, R144, -R145 ;  /* 0x0000009019917223 */ /* 0x000fe20000010891 */
[----:B------:R-:W-:Y:S01]  /*46b0*/  FADD.FTZ R152, -R231, R152 ;  /* 0x00000098e7987221 */ /* 0x000fe20000010100 */
[----:B------:R-:W-:Y:S01]  /*46c0*/  FADD.FTZ R149, R230, R149 ;  /* 0x00000095e6957221 */ /* 0x000fe20000010000 */
[C---:B------:R-:W-:Y:S01]  /*46d0*/  FMUL.FTZ R144, R26.reuse, -R146 ;  /* 0x800000921a907220 */ /* 0x040fe20000410000 */
[C---:B------:R-:W-:Y:S01]  /*46e0*/  FMUL.FTZ R147, R26.reuse, -R145 ;  /* 0x800000911a937220 */ /* 0x040fe20000410000 */
[C---:B------:R-:W-:Y:S01]  /*46f0*/  FMUL.FTZ R148, R26.reuse, -R152 ;  /* 0x800000981a947220 */ /* 0x040fe20000410000 */
[----:B------:R-:W-:Y:S01]  /*4700*/  FMUL.FTZ R151, R26, -R149 ;  /* 0x800000951a977220 */ /* 0x000fe20000410000 */
[C---:B------:R-:W-:Y:S01]  /*4710*/  FFMA.FTZ R144, R27.reuse, R145, -R144 ;  /* 0x000000911b907223 */ /* 0x040fe20000010890 */
[C---:B------:R-:W-:Y:S01]  /*4720*/  FFMA.FTZ R147, R27.reuse, R146, R147 ;  /* 0x000000921b937223 */ /* 0x040fe20000010093 */
[C---:B------:R-:W-:Y:S01]  /*4730*/  FFMA.FTZ R148, R27.reuse, R149, -R148 ;  /* 0x000000951b947223 */ /* 0x040fe20000010894 */
[----:B------:R-:W-:Y:S01]  /*4740*/  FFMA.FTZ R151, R27, R152, R151 ;  /* 0x000000981b977223 */ /* 0x000fe20000010097 */
[----:B------:R-:W-:Y:S01]  /*4750*/  FMUL.FTZ R150, R28, -R144 ;  /* 0x800000901c967220 */ /* 0x000fe20000410000 */
[----:B------:R-:W-:Y:S01]  /*4760*/  MOV R145, UR13 ;  /* 0x0000000d00917c02 */ /* 0x000fe20008000f00 */
[----:B------:R-:W-:Y:S01]  /*4770*/  FADD.FTZ R148, R229, R148 ;  /* 0x00000094e5947221 */ /* 0x000fe20000010000 */
[----:B------:R-:W-:Y:S01]  /*4780*/  FADD.FTZ R151, -R228, R151 ;  /* 0x00000097e4977221 */ /* 0x000fe20000010100 */
[CC--:B------:R-:W-:Y:S01]  /*4790*/  FMUL.FTZ R146, R28.reuse, -R147.reuse ;  /* 0x800000931c927220 */ /* 0x0c0fe20000410000 */
[----:B------:R-:W-:Y:S01]  /*47a0*/  FFMA.FTZ R150, R29, R147, R150 ;  /* 0x000000931d967223 */ /* 0x000fe20000010096 */
[----:B------:R-:W-:Y:S01]  /*47b0*/  FMUL.FTZ R152, R28, -R148 ;  /* 0x800000941c987220 */ /* 0x000fe20000410000 */
[----:B------:R-:W-:Y:S01]  /*47c0*/  ISETP.GE.OR P0, PT, R145, UR52, P0 ;  /* 0x0000003491007c0c */ /* 0x000fe20008706670 */
[C---:B------:R-:W-:Y:S01]  /*47d0*/  FFMA.FTZ R146, R29.reuse, R144, -R146 ;  /* 0x000000901d927223 */ /* 0x040fe20000010892 */
[----:B------:R-:W-:Y:S01]  /*47e0*/  FMUL.FTZ R154, R30, -R150 ;  /* 0x800000961e9a7220 */ /* 0x000fe20000410000 */
[-C--:B------:R-:W-:Y:S01]  /*47f0*/  FFMA.FTZ R147, R29, R151.reuse, R152 ;  /* 0x000000971d937223 */ /* 0x080fe20000010098 */
[----:B------:R-:W-:Y:S01]  /*4800*/  FMUL.FTZ R152, R28, -R151 ;  /* 0x800000971c987220 */ /* 0x000fe20000410000 */
[----:B------:R-:W0:Y:S01]  /*4810*/  LDS.64 R144, [R194+0x4258] ;  /* 0x00425800c2907984 */ /* 0x000e220000000a00 */
[-C--:B------:R-:W-:Y:S01]  /*4820*/  FMUL.FTZ R149, R30, -R146.reuse ;  /* 0x800000921e957220 */ /* 0x080fe20000410000 */
[----:B------:R-:W-:Y:S01]  /*4830*/  FFMA.FTZ R154, R31, R146, -R154 ;  /* 0x000000921f9a7223 */ /* 0x000fe2000001089a */
[----:B------:R-:W-:Y:S01]  /*4840*/  FFMA.FTZ R152, R29, R148, -R152 ;  /* 0x000000941d987223 */ /* 0x000fe20000010898 */
[----:B------:R-:W-:Y:S01]  /*4850*/  FADD.FTZ R147, -R227, R147 ;  /* 0x00000093e3937221 */ /* 0x000fe20000010100 */
[----:B------:R-:W-:Y:S01]  /*4860*/  FFMA.FTZ R149, R31, R150, R149 ;  /* 0x000000961f957223 */ /* 0x000fe20000010095 */
[----:B------:R-:W-:Y:S01]  /*4870*/  FMUL.FTZ R148, R156, -R154 ;  /* 0x8000009a9c947220 */ /* 0x000fe20000410000 */
[----:B------:R-:W-:Y:S01]  /*4880*/  FADD.FTZ R152, R226, R152 ;  /* 0x00000098e2987221 */ /* 0x000fe20000010000 */
[----:B------:R-:W-:Y:S01]  /*4890*/  FMUL.FTZ R151, R30, -R147 ;  /* 0x800000931e977220 */ /* 0x000fe20000410000 */
[-C--:B------:R-:W-:Y:S01]  /*48a0*/  FMUL.FTZ R153, R156, -R149.reuse ;  /* 0x800000959c997220 */ /* 0x080fe20000410000 */
[----:B------:R-:W-:Y:S01]  /*48b0*/  FFMA.FTZ R148, R157, R149, R148 ;  /* 0x000000959d947223 */ /* 0x000fe20000010094 */
[-C--:B------:R-:W-:Y:S01]  /*48c0*/  FMUL.FTZ R146, R30, -R152.reuse ;  /* 0x800000981e927220 */ /* 0x080fe20000410000 */
[----:B------:R-:W-:Y:S01]  /*48d0*/  FFMA.FTZ R151, R31, R152, -R151 ;  /* 0x000000981f977223 */ /* 0x000fe20000010897 */
[----:B------:R-:W-:Y:S01]  /*48e0*/  FFMA.FTZ R153, R157, R154, -R153 ;  /* 0x0000009a9d997223 */ /* 0x000fe20000010899 */
[CC--:B------:R-:W-:Y:S01]  /*48f0*/  FMUL.FTZ R150, R158.reuse, -R148.reuse ;  /* 0x800000949e967220 */ /* 0x0c0fe20000410000 */
[----:B------:R-:W-:Y:S01]  /*4900*/  FFMA.FTZ R146, R31, R147, R146 ;  /* 0x000000931f927223 */ /* 0x000fe20000010092 */
[----:B------:R-:W-:Y:S01]  /*4910*/  FADD.FTZ R151, R225, R151 ;  /* 0x00000097e1977221 */ /* 0x000fe20000010000 */
[-C--:B------:R-:W-:Y:S01]  /*4920*/  FMUL.FTZ R147, R158, -R153.reuse ;  /* 0x800000999e937220 */ /* 0x080fe20000410000 */
[C---:B------:R-:W-:Y:S01]  /*4930*/  FFMA.FTZ R153, R159.reuse, R153, -R150 ;  /* 0x000000999f997223 */ /* 0x040fe20000010896 */
[----:B------:R-:W-:Y:S01]  /*4940*/  FADD.FTZ R146, -R224, R146 ;  /* 0x00000092e0927221 */ /* 0x000fe20000010100 */
[----:B------:R-:W-:Y:S01]  /*4950*/  FMUL.FTZ R152, R156, -R151 ;  /* 0x800000979c987220 */ /* 0x000fe20000410000 */
[----:B------:R-:W-:-:S02]  /*4960*/  FFMA.FTZ R147, R159, R148, R147 ;  /* 0x000000949f937223 */ /* 0x000fc40000010093 */
[-C--:B------:R-:W-:Y:S01]  /*4970*/  FMUL.FTZ R150, R156, -R146.reuse ;  /* 0x800000929c967220 */ /* 0x080fe20000410000 */
[C---:B------:R-:W-:Y:S01]  /*4980*/  FFMA.FTZ R152, R157.reuse, R146, R152 ;  /* 0x000000929d987223 */ /* 0x040fe20000010098 */
[C---:B------:R-:W-:Y:S01]  /*4990*/  FMUL.FTZ R148, R160.reuse, -R147 ;  /* 0x80000093a0947220 */ /* 0x040fe20000410000 */
        /* <DEDUP_REMOVED lines=9> */
[-C--:B------:R-:W-:Y:S01]  /*4a30*/  FMUL.FTZ R147, R158, -R150.reuse ;  /* 0x800000969e937220 */ /* 0x080fe20000410000 */
[----:B------:R-:W-:-:S02]  /*4a40*/  FFMA.FTZ R150, R159, R150, -R146 ;  /* 0x000000969f967223 */ /* 0x000fc40000010892 */
[----:B------:R-:W-:Y:S01]  /*4a50*/  FFMA.FTZ R146, R163, R148, -R154 ;  /* 0x00000094a3927223 */ /* 0x000fe2000001089a */
[----:B------:R-:W-:Y:S01]  /*4a60*/  FFMA.FTZ R152, R159, R152, R147 ;  /* 0x000000989f987223 */ /* 0x000fe20000010093 */
[----:B------:R-:W-:Y:S01]  /*4a70*/  FFMA.FTZ R147, R163, R149, R210 ;  /* 0x00000095a3937223 */ /* 0x000fe200000100d2 */
[CC--:B0-----:R-:W-:Y:S01]  /*4a80*/  FMUL.FTZ R149, R183.reuse, R144.reuse ;  /* 0x00000090b7957220 */ /* 0x0c1fe20000410000 */
        /* <DEDUP_REMOVED lines=11> */
[CC--:B------:R-:W-:Y:S01]  /*4b40*/  FMUL.FTZ R144, R164.reuse, R182.reuse ;  /* 0x000000b6a4907220 */ /* 0x0c0fe20000410000 */
[-C--:B------:R-:W-:Y:S01]  /*4b50*/  FMUL.FTZ R145, R164, R183.reuse ;  /* 0x000000b7a4917220 */ /* 0x080fe20000410000 */
[----:B------:R-:W-:Y:S01]  /*4b60*/  FADD.FTZ R150, R205, R150 ;  /* 0x00000096cd967221 */ /* 0x000fe20000010000 */
[----:B------:R-:W-:Y:S01]  /*4b70*/  FADD.FTZ R151, -R204, R151 ;  /* 0x00000097cc977221 */ /* 0x000fe20000010100 */
[C---:B------:R-:W-:Y:S01]  /*4b80*/  FFMA.FTZ R144, R165.reuse, R183, -R144 ;  /* 0x000000b7a5907223 */ /* 0x040fe20000010890 */
[----:B------:R-:W-:Y:S01]  /*4b90*/  FFMA.FTZ R145, R165, R182, R145 ;  /* 0x000000b6a5917223 */ /* 0x000fe20000010091 */
[CC--:B------:R-:W-:Y:S01]  /*4ba0*/  FMUL.FTZ R154, R162.reuse, -R150.reuse ;  /* 0x80000096a29a7220 */ /* 0x0c0fe20000410000 */
[CC--:B------:R-:W-:Y:S01]  /*4bb0*/  FMUL.FTZ R148, R162.reuse, -R151.reuse ;  /* 0x80000097a2947220 */ /* 0x0c0fe20000410000 */
[----:B------:R-:W-:Y:S01]  /*4bc0*/  FADD.FTZ R210, R189, R144 ;  /* 0x00000090bdd27221 */ /* 0x000fe20000010000 */
[----:B------:R-:W-:Y:S01]  /*4bd0*/  FADD.FTZ R211, RZ, R145 ;  /* 0x00000091ffd37221 */ /* 0x000fe20000010000 */
        /* <DEDUP_REMOVED lines=9> */
[----:B------:R-:W-:Y:S01]  /*4c70*/  HFMA2.MMA R149, -RZ, RZ, 0, 0 ;  /* 0x00000000ff957435 */ /* 0x000fe200000001ff */
[----:B------:R-:W-:Y:S01]  /*4c80*/  FADD.FTZ R212, RZ, R144 ;  /* 0x00000090ffd47221 */ /* 0x000fe20000010000 */
[----:B------:R-:W-:Y:S01]  /*4c90*/  FADD.FTZ R213, R188, R145 ;  /* 0x00000091bcd57221 */ /* 0x000fe20000010000 */
[CC--:B------:R-:W-:Y:S01]  /*4ca0*/  FFMA.FTZ R218, R165.reuse, R152.reuse, -R154 ;  /* 0x00000098a5da7223 */ /* 0x0c0fe2000001089a */
[----:B------:R-:W-:Y:S01]  /*4cb0*/  FMUL.FTZ R154, R164, -R152 ;  /* 0x80000098a49a7220 */ /* 0x000fe20000410000 */
[CC--:B------:R-:W-:Y:S01]  /*4cc0*/  FMUL.FTZ R144, R160.reuse, R212.reuse ;  /* 0x000000d4a0907220 */ /* 0x0c0fe20000410000 */
[----:B------:R-:W-:Y:S01]  /*4cd0*/  FMUL.FTZ R145, R160, R213 ;  /* 0x000000d5a0917220 */ /* 0x000fe20000410000 */
[----:B------:R-:W-:Y:S01]  /*4ce0*/  MOV R148, 0x3f800000 ;  /* 0x3f80000000947802 */ /* 0x000fe20000000f00 */
[----:B------:R-:W-:Y:S01]  /*4cf0*/  FFMA.FTZ R153, R165, R153, R154 ;  /* 0x00000099a5997223 */ /* 0x000fe2000001009a */
[C---:B------:R-:W-:Y:S01]  /*4d00*/  FFMA.FTZ R144, R161.reuse, R213, -R144 ;  /* 0x000000d5a1907223 */ /* 0x040fe20000010890 */
[----:B------:R-:W-:Y:S01]  /*4d10*/  FFMA.FTZ R145, R161, R212, R145 ;  /* 0x000000d4a1917223 */ /* 0x000fe20000010091 */
[C---:B------:R-:W-:Y:S01]  /*4d20*/  FMUL.FTZ R154, R164.reuse, -R146 ;  /* 0x80000092a49a7220 */ /* 0x040fe20000410000 */
[----:B------:R-:W-:Y:S01]  /*4d30*/  CS2R R150, SRZ ;  /* 0x0000000000967805 */ /* 0x000fe2000001ff00 */
[----:B------:R-:W-:Y:S01]  /*4d40*/  FADD.FTZ R214, R187, R144 ;  /* 0x00000090bbd67221 */ /* 0x000fe20000010000 */
[----:B------:R-:W-:Y:S01]  /*4d50*/  FADD.FTZ R215, RZ, R145 ;  /* 0x00000091ffd77221 */ /* 0x000fe20000010000 */
[-C--:B------:R-:W-:Y:S01]  /*4d60*/  FFMA.FTZ R145, R165, R147.reuse, R154 ;  /* 0x00000093a5917223 */ /* 0x080fe2000001009a */
[----:B------:R-:W-:Y:S01]  /*4d70*/  FMUL.FTZ R154, R164, -R147 ;  /* 0x80000093a49a7220 */ /* 0x000fe20000410000 */
[C---:B------:R-:W-:Y:S01]  /*4d80*/  FMUL.FTZ R144, R158.reuse, R214 ;  /* 0x000000d69e907220 */ /* 0x040fe20000410000 */
[----:B------:R-:W-:Y:S01]  /*4d90*/  FMUL.FTZ R147, R158, R215 ;  /* 0x000000d79e937220 */ /* 0x000fe20000410000 */
[----:B------:R-:W-:-:S02]  /*4da0*/  @!P0 LEA R152, R155, R192, 0x4 ;  /* 0x000000c09b988211 */ /* 0x000fc400078e20ff */
[C---:B------:R-:W-:Y:S01]  /*4db0*/  FFMA.FTZ R216, R159.reuse, R215, R144 ;  /* 0x000000d79fd87223 */ /* 0x040fe20000010090 */
[----:B------:R-:W-:Y:S01]  /*4dc0*/  FFMA.FTZ R217, R159, R214, -R147 ;  /* 0x000000d69fd97223 */ /* 0x000fe20000010893 */
[----:B------:R-:W-:Y:S01]  /*4dd0*/  FADD.FTZ R147, -R208, R153 ;  /* 0x00000099d0937221 */ /* 0x000fe20000010100 */
[----:B------:R0:W1:Y:S01]  /*4de0*/  @!P0 LDS.128 R148, [R152+0x5c60] ;  /* 0x005c600098948984 */ /* 0x0000620000000c00 */
[----:B------:R-:W-:Y:S01]  /*4df0*/  FADD.FTZ R216, RZ, R216 ;  /* 0x000000d8ffd87221 */ /* 0x000fe20000010000 */
[----:B------:R-:W-:Y:S01]  /*4e00*/  FADD.FTZ R217, R186, R217 ;  /* 0x000000d9bad97221 */ /* 0x000fe20000010000 */
[----:B------:R-:W-:Y:S01]  /*4e10*/  FFMA.FTZ R144, R165, R146, -R154 ;  /* 0x00000092a5907223 */ /* 0x000fe2000001089a */
[----:B------:R-:W-:Y:S02]  /*4e20*/  FADD.FTZ R146, R209, R218 ;  /* 0x000000dad1927221 */ /* 0x000fe40000010000 */
[C---:B------:R-:W-:Y:S01]  /*4e30*/  FMUL.FTZ R153, R156.reuse, R217 ;  /* 0x000000d99c997220 */ /* 0x040fe20000410000 */
[----:B0-----:R-:W-:-:S02]  /*4e40*/  FMUL.FTZ R152, R156, R216 ;  /* 0x000000d89c987220 */ /* 0x001fc40000410000 */
        /* <DEDUP_REMOVED lines=11> */
[C---:B0-----:R-:W-:Y:S01]  /*4f00*/  FMUL.FTZ R145, R28.reuse, R221 ;  /* 0x000000dd1c917220 */ /* 0x041fe20000410000 */
        /* <DEDUP_REMOVED lines=46> */
[----:B------:R-:W-:-:S04]  /*51f0*/  FADD.FTZ R236, RZ, R144 ;  /* 0x00000090ffec7221 */ /* 0x000fc80000010000 */
        /* <DEDUP_REMOVED lines=8> */
[----:B------:R-:W-:Y:S01]  /*5280*/  LEA R195, R193, R192, 0x5 ;  /* 0x000000c0c1c37211 */ /* 0x000fe200078e28ff */
[----:B------:R-:W-:Y:S01]  /*5290*/  UMOV UR55, 0xffffffff ;  /* 0xffffffff00377882 */ /* 0x000fe20000000000 */
[----:B------:R-:W-:-:S03]  /*52a0*/  ISETP.NE.AND P0, PT, R247, 0x1f, PT ;  /* 0x0000001ff700780c */ /* 0x000fc60003f05270 */
[----:B------:R-:W-:Y:S04]  /*52b0*/  LDS.128 R152, [R195+0x4660] ;  /* 0x00466000c3987984 */ /* 0x000fe80000000c00 */
[----:B0-----:R-:W0:Y:S02]  /*52c0*/  LDS.128 R144, [R195+0x4670] ;  /* 0x00467000c3907984 */ /* 0x001e240000000c00 */
        /* <DEDUP_REMOVED lines=16> */
.L_x_10154:
        /* <DEDUP_REMOVED lines=13> */
.L_x_10016:
[----:B------:R-:W-:Y:S05]  /*54a0*/  BSYNC B0 ;  /* 0x0000000000007941 */ /* 0x000fea0003800000 */
.L_x_10015:
[----:B------:R-:W-:Y:S01]  /*54b0*/  UMOV UR55, 0xffffffff ;  /* 0xffffffff00377882 */ /* 0x000fe20000000000 */
[----:B------:R-:W-:Y:S02]  /*54c0*/  ISETP.GT.U32.AND P0, PT, R247, 0x1d, PT ;  /* 0x0000001df700780c */ /* 0x000fe40003f04070 */
[----:B------:R-:W-:Y:S11]  /*54d0*/  BRA.DIV UR55, `(.L_x_10017) ;  /* 0x0000006a37fc7947 */ /* 0x000ff6000b800000 */
[----:B-1----:R1:W1:Y:S04]  /*54e0*/  SHFL.DOWN PT, R152, R240, 0x2, 0x1f ;  /* 0x08401f00f0987f89 */ /* 0x00226800000e0000 */
[----:B--2---:R2:W1:Y:S04]  /*54f0*/  SHFL.DOWN PT, R153, R241, 0x2, 0x1f ;  /* 0x08401f00f1997f89 */ /* 0x00446800000e0000 */
[----:B0-----:R2:W0:Y:S04]  /*5500*/  SHFL.DOWN PT, R154, R242, 0x2, 0x1f ;  /* 0x08401f00f29a7f89 */ /* 0x00142800000e0000 */
[----:B----4-:R2:W4:Y:S02]  /*5510*/  SHFL.DOWN PT, R155, R243, 0x2, 0x1f ;  /* 0x08401f00f39b7f89 */ /* 0x01052400000e0000 */
.L_x_10160:
        /* <DEDUP_REMOVED lines=13> */
.L_x_10019:
[----:B------:R-:W-:Y:S05]  /*55f0*/  BSYNC B0 ;  /* 0x0000000000007941 */ /* 0x000fea0003800000 */
.L_x_10018:
[----:B------:R-:W-:Y:S01]  /*5600*/  UMOV UR55, 0xffffffff ;  /* 0xffffffff00377882 */ /* 0x000fe20000000000 */
[----:B------:R-:W-:Y:S02]  /*5610*/  ISETP.GT.U32.AND P0, PT, R247, 0x1b, PT ;  /* 0x0000001bf700780c */ /* 0x000fe40003f04070 */
[----:B------:R-:W-:Y:S11]  /*5620*/  BRA.DIV UR55, `(.L_x_10020) ;  /* 0x0000006e371c7947 */ /* 0x000ff6000b800000 */
[----:B-1----:R1:W1:Y:S04]  /*5630*/  SHFL.DOWN PT, R152, R240, 0x4, 0x1f ;  /* 0x08801f00f0987f89 */ /* 0x00226800000e0000 */
[----:B------:R1:W1:Y:S04]  /*5640*/  SHFL.DOWN PT, R153, R241, 0x4, 0x1f ;  /* 0x08801f00f1997f89 */ /* 0x00026800000e0000 */
[----:B0-----:R0:W0:Y:S04]  /*5650*/  SHFL.DOWN PT, R154, R242, 0x4, 0x1f ;  /* 0x08801f00f29a7f89 */ /* 0x00102800000e0000 */
[----:B----4-:R4:W0:Y:S02]  /*5660*/  SHFL.DOWN PT, R155, R243, 0x4, 0x1f ;  /* 0x08801f00f39b7f89 */ /* 0x01082400000e0000 */
.L_x_10166:
        /* <DEDUP_REMOVED lines=13> */
.L_x_10022:
[----:B------:R-:W-:Y:S05]  /*5740*/  BSYNC B0 ;  /* 0x0000000000007941 */ /* 0x000fea0003800000 */
.L_x_10021:
[----:B------:R-:W-:Y:S01]  /*5750*/  UMOV UR55, 0xffffffff ;  /* 0xffffffff00377882 */ /* 0x000fe20000000000 */
[----:B------:R-:W-:Y:S02]  /*5760*/  ISETP.GT.U32.AND P0, PT, R247, 0x17, PT ;  /* 0x00000017f700780c */ /* 0x000fe40003f04070 */
[----:B------:R-:W-:Y:S11]  /*5770*/  BRA.DIV UR55, `(.L_x_10023) ;  /* 0x0000006e373c7947 */ /* 0x000ff6000b800000 */
[----:B-1----:R1:W1:Y:S04]  /*5780*/  SHFL.DOWN PT, R152, R240, 0x8, 0x1f ;  /* 0x09001f00f0987f89 */ /* 0x00226800000e0000 */
[----:B------:R1:W1:Y:S04]  /*5790*/  SHFL.DOWN PT, R153, R241, 0x8, 0x1f ;  /* 0x09001f00f1997f89 */ /* 0x00026800000e0000 */
[----:B0-----:R0:W0:Y:S04]  /*57a0*/  SHFL.DOWN PT, R154, R242, 0x8, 0x1f ;  /* 0x09001f00f29a7f89 */ /* 0x00102800000e0000 */
[----:B------:R0:W0:Y:S02]  /*57b0*/  SHFL.DOWN PT, R155, R243, 0x8, 0x1f ;  /* 0x09001f00f39b7f89 */ /* 0x00002400000e0000 */
.L_x_10172:
        /* <DEDUP_REMOVED lines=13> */
.L_x_10025:
[----:B------:R-:W-:Y:S05]  /*5890*/  BSYNC B0 ;  /* 0x0000000000007941 */ /* 0x000fea0003800000 */
.L_x_10024:
[----:B------:R-:W-:Y:S01]  /*58a0*/  UMOV UR55, 0xffffffff ;  /* 0xffffffff00377882 */ /* 0x000fe20000000000 */
[----:B------:R-:W-:Y:S02]  /*58b0*/  ISETP.GT.U32.AND P0, PT, R247, 0xf, PT ;  /* 0x0000000ff700780c */ /* 0x000fe40003f04070 */
[----:B------:R-:W-:Y:S11]  /*58c0*/  BRA.DIV UR55, `(.L_x_10026) ;  /* 0x0000006e375c7947 */ /* 0x000ff6000b800000 */
[----:B-1----:R1:W1:Y:S04]  /*58d0*/  SHFL.DOWN PT, R152, R240, 0x10, 0x1f ;  /* 0x0a001f00f0987f89 */ /* 0x00226800000e0000 */
[----:B------:R1:W1:Y:S04]  /*58e0*/  SHFL.DOWN PT, R153, R241, 0x10, 0x1f ;  /* 0x0a001f00f1997f89 */ /* 0x00026800000e0000 */
[----:B0-----:R0:W0:Y:S04]  /*58f0*/  SHFL.DOWN PT, R154, R242, 0x10, 0x1f ;  /* 0x0a001f00f29a7f89 */ /* 0x00102800000e0000 */
[----:B------:R0:W0:Y:S02]  /*5900*/  SHFL.DOWN PT, R155, R243, 0x10, 0x1f ;  /* 0x0a001f00f39b7f89 */ /* 0x00002400000e0000 */
.L_x_10178:
        /* <DEDUP_REMOVED lines=13> */
.L_x_10028:
[----:B------:R-:W-:Y:S05]  /*59e0*/  BSYNC B0 ;  /* 0x0000000000007941 */ /* 0x000fea0003800000 */
.L_x_10027:
        /* <DEDUP_REMOVED lines=21> */
.L_x_10192:
        /* <DEDUP_REMOVED lines=19> */
.L_x_10031:
[----:B------:R-:W-:Y:S05]  /*5c70*/  BSYNC B0 ;  /* 0x0000000000007941 */ /* 0x000fea0003800000 */
.L_x_10030:
        /* <DEDUP_REMOVED lines=12> */
.L_x_10013:
[----:B01----:R-:W2:Y:S01]  /*5d40*/  LDL.LU R144, [R1+0x40] ;  /* 0x0000400001907983 */ /* 0x003ea20000300800 */
[----:B------:R-:W-:Y:S05]  /*5d50*/  WARPSYNC.ALL ;  /* 0x0000000000007948 */ /* 0x000fea0003800000 */
[----:B------:R-:W-:Y:S01]  /*5d60*/  ISETP.NE.AND P0, PT, R193, RZ, PT ;  /* 0x000000ffc100720c */ /* 0x000fe20003f05270 */
[----:B--2---:R-:W-:Y:S01]  /*5d70*/  FADD.FTZ R144, RZ, R144 ;  /* 0x00000090ff907221 */ /* 0x004fe20000010000 */
[----:B------:R-:W-:Y:S06]  /*5d80*/  BAR.SYNC.DEFER_BLOCKING 0x0 ;  /* 0x0000000000007b1d */ /* 0x000fec0000010000 */
[----:B------:R-:W2:Y:S04]  /*5d90*/  LDL.LU R239, [R1+0x4] ;  /* 0x0000040001ef7983 */ /* 0x000ea80000300800 */
[----:B------:R-:W4:Y:S04]  /*5da0*/  LDL.LU R241, [R1] ;  /* 0x0000000001f17983 */ /* 0x000f280000300800 */
[----:B---3--:R-:W3:Y:S04]  /*5db0*/  LDL.LU R243, [R1+0x8] ;  /* 0x0000080001f37983 */ /* 0x008ee80000300800 */
[----:B------:R-:W5:Y:S04]  /*5dc0*/  LDL.LU R155, [R1+0x10] ;  /* 0x00001000019b7983 */ /* 0x000f680000300800 */
[----:B------:R-:W0:Y:S04]  /*5dd0*/  LDS.64 R194, [R194+0x4668] ;  /* 0x00466800c2c27984 */ /* 0x000e280000000a00 */
[----:B------:R-:W5:Y:S01]  /*5de0*/  LDL.LU R153, [R1+0xc] ;  /* 0x00000c0001997983 */ /* 0x000f620000300800 */
[----:B------:R-:W-:Y:S01]  /*5df0*/  FMUL.FTZ R154, R182, UR47 ;  /* 0x0000002fb69a7c20 */ /* 0x000fe20008410000 */
[----:B------:R-:W-:Y:S01]  /*5e00*/  FMUL.FTZ R147, R63, R211 ;  /* 0x000000d33f937220 */ /* 0x000fe20000410000 */
[----:B------:R-:W-:-:S02]  /*5e10*/  FMUL.FTZ R242, R55, R218 ;  /* 0x000000da37f27220 */ /* 0x000fc40000410000 */
[----:B------:R-:W-:Y:S01]  /*5e20*/  FFMA.FTZ R154, R183, UR46, R154 ;  /* 0x0000002eb79a7c23 */ /* 0x000fe2000801009a */
[-C--:B0-----:R-:W-:Y:S01]  /*5e30*/  FMUL.FTZ R152, R194, -R171.reuse ;  /* 0x800000abc2987220 */ /* 0x081fe20000410000 */
[----:B------:R-:W-:-:S03]  /*5e40*/  FMUL.FTZ R145, R195, -R171 ;  /* 0x800000abc3917220 */ /* 0x000fc60000410000 */
[-C--:B------:R-:W-:Y:S01]  /*5e50*/  FFMA.FTZ R195, R195, R170.reuse, R152 ;  /* 0x000000aac3c37223 */ /* 0x080fe20000010098 */
[----:B------:R-:W-:Y:S01]  /*5e60*/  FFMA.FTZ R146, R194, R170, -R145 ;  /* 0x000000aac2927223 */ /* 0x000fe20000010891 */
[CC--:B------:R-:W-:Y:S01]  /*5e70*/  FMUL.FTZ R145, R61.reuse, R182.reuse ;  /* 0x000000b63d917220 */ /* 0x0c0fe20000410000 */
[-C--:B------:R-:W-:Y:S01]  /*5e80*/  FMUL.FTZ R61, R61, R183.reuse ;  /* 0x000000b73d3d7220 */ /* 0x080fe20000410000 */
[----:B------:R-:W-:Y:S01]  /*5e90*/  FADD.FTZ R196, -R196, R195 ;  /* 0x000000c3c4c47221 */ /* 0x000fe20000010100 */
[----:B------:R-:W-:Y:S01]  /*5ea0*/  FADD.FTZ R146, R197, R146 ;  /* 0x00000092c5927221 */ /* 0x000fe20000010000 */
[C---:B------:R-:W-:Y:S01]  /*5eb0*/  FFMA.FTZ R170, R60.reuse, R183, -R145 ;  /* 0x000000b73caa7223 */ /* 0x040fe20000010891 */
[----:B------:R-:W-:Y:S01]  /*5ec0*/  FFMA.FTZ R60, R60, R182, R61 ;  /* 0x000000b63c3c7223 */ /* 0x000fe2000001003d */
[C---:B------:R-:W-:Y:S01]  /*5ed0*/  FMUL.FTZ R61, R11.reuse, -R196 ;  /* 0x800000c40b3d7220 */ /* 0x040fe20000410000 */
[----:B------:R-:W-:Y:S01]  /*5ee0*/  FMUL.FTZ R11, R11, -R146 ;  /* 0x800000920b0b7220 */ /* 0x000fe20000410000 */
[----:B------:R-:W-:Y:S01]  /*5ef0*/  FMUL.FTZ R194, R59, R214 ;  /* 0x000000d63bc27220 */ /* 0x000fe20000410000 */
[C---:B------:R-:W-:Y:S01]  /*5f00*/  FFMA.FTZ R145, -R7.reuse, R60, RZ ;  /* 0x0000003c07917223 */ /* 0x040fe200000101ff */
[C---:B------:R-:W-:Y:S01]  /*5f10*/  FFMA.FTZ R152, R12.reuse, R146, -R61 ;  /* 0x000000920c987223 */ /* 0x040fe2000001083d */
[----:B------:R-:W-:Y:S01]  /*5f20*/  FFMA.FTZ R11, R12, R196, R11 ;  /* 0x000000c40c0b7223 */ /* 0x000fe2000001000b */
[----:B------:R-:W-:Y:S01]  /*5f30*/  FMUL.FTZ R12, R182, UR46 ;  /* 0x0000002eb60c7c20 */ /* 0x000fe20008410000 */
[----:B------:R-:W-:Y:S01]  /*5f40*/  FFMA.FTZ R61, R7, R170, RZ ;  /* 0x000000aa073d7223 */ /* 0x000fe200000100ff */
[----:B------:R-:W-:Y:S01]  /*5f50*/  FFMA.FTZ R60, R62, R210, -R147 ;  /* 0x000000d23e3c7223 */ /* 0x000fe20000010893 */
[----:B------:R-:W-:Y:S01]  /*5f60*/  FFMA.FTZ R194, R58, R215, R194 ;  /* 0x000000d73ac27223 */ /* 0x000fe200000100c2 */
[----:B------:R-:W-:Y:S01]  /*5f70*/  FFMA.FTZ R12, R183, UR47, -R12 ;  /* 0x0000002fb70c7c23 */ /* 0x000fe2000801080c */
[----:B------:R-:W-:Y:S01]  /*5f80*/  FMUL.FTZ R147, R219, UR47 ;  /* 0x0000002fdb937c20 */ /* 0x000fe20008410000 */
[----:B------:R-:W-:Y:S01]  /*5f90*/  FFMA.FTZ R60, R6, R60, R61 ;  /* 0x0000003c063c7223 */ /* 0x000fe2000001003d */
[----:B------:R-:W-:Y:S01]  /*5fa0*/  FMUL.FTZ R61, R215, UR46 ;  /* 0x0000002ed73d7c20 */ /* 0x000fe20008410000 */
[C---:B------:R-:W-:Y:S01]  /*5fb0*/  FMUL.FTZ R12, R7.reuse, R12 ;  /* 0x0000000c070c7220 */ /* 0x040fe20000410000 */
[----:B------:R-:W-:Y:S01]  /*5fc0*/  FFMA.FTZ R7, -R7, R154, -RZ ;  /* 0x0000009a07077223 */ /* 0x000fe200000109ff */
[----:B------:R-:W-:Y:S01]  /*5fd0*/  FMUL.FTZ R154, R63, R210 ;  /* 0x000000d23f9a7220 */ /* 0x000fe20000410000 */
[CC--:B------:R-:W-:Y:S01]  /*5fe0*/  FMUL.FTZ R63, R57.reuse, R212.reuse ;  /* 0x000000d4393f7220 */ /* 0x0c0fe20000410000 */
[----:B------:R-:W-:Y:S01]  /*5ff0*/  FMUL.FTZ R57, R57, R213 ;  /* 0x000000d539397220 */ /* 0x000fe20000410000 */
[----:B------:R-:W-:Y:S01]  /*6000*/  FADD.FTZ R199, R199, R152 ;  /* 0x00000098c7c77221 */ /* 0x000fe20000010000 */
[----:B------:R-:W-:Y:S01]  /*6010*/  FFMA.FTZ R62, R62, R211, R154 ;  /* 0x000000d33e3e7223 */ /* 0x000fe2000001009a */
[C---:B------:R-:W-:Y:S01]  /*6020*/  FFMA.FTZ R154, R56.reuse, R213, -R63 ;  /* 0x000000d5389a7223 */ /* 0x040fe2000001083f */
[----:B------:R-:W-:Y:S01]  /*6030*/  FFMA.FTZ R170, R56, R212, R57 ;  /* 0x000000d438aa7223 */ /* 0x000fe20000010039 */
[----:B------:R-:W-:Y:S01]  /*6040*/  FMUL.FTZ R57, R59, R215 ;  /* 0x000000d73b397220 */ /* 0x000fe20000410000 */
[----:B------:R-:W-:Y:S01]  /*6050*/  FFMA.FTZ R145, -R6, R62, R145 ;  /* 0x0000003e06917223 */ /* 0x000fe20000010191 */
[----:B------:R-:W-:Y:S01]  /*6060*/  FMUL.FTZ R59, R211, UR47 ;  /* 0x0000002fd33b7c20 */ /* 0x000fe20008410000 */
[----:B------:R-:W-:Y:S01]  /*6070*/  FMUL.FTZ R62, R212, UR47 ;  /* 0x0000002fd43e7c20 */ /* 0x000fe20008410000 */
[----:B------:R-:W-:Y:S01]  /*6080*/  FFMA.FTZ R56, R58, R214, -R57 ;  /* 0x000000d63a387223 */ /* 0x000fe20000010839 */
[CC--:B------:R-:W-:Y:S01]  /*6090*/  FMUL.FTZ R57, R53.reuse, R216.reuse ;  /* 0x000000d835397220 */ /* 0x0c0fe20000410000 */
[-C--:B------:R-:W-:Y:S01]  /*60a0*/  FMUL.FTZ R53, R53, R217.reuse ;  /* 0x000000d935357220 */ /* 0x080fe20000410000 */
[----:B------:R-:W-:Y:S01]  /*60b0*/  FFMA.FTZ R59, R210, UR46, R59 ;  /* 0x0000002ed23b7c23 */ /* 0x000fe2000801003b */
[----:B------:R-:W-:Y:S01]  /*60c0*/  FFMA.FTZ R62, R213, UR46, R62 ;  /* 0x0000002ed53e7c23 */ /* 0x000fe2000801003e */
[C---:B------:R-:W-:Y:S01]  /*60d0*/  FFMA.FTZ R58, R52.reuse, R217, -R57 ;  /* 0x000000d9343a7223 */ /* 0x040fe20000010839 */
[----:B------:R-:W-:Y:S01]  /*60e0*/  FFMA.FTZ R240, R52, R216, R53 ;  /* 0x000000d834f07223 */ /* 0x000fe20000010035 */
[----:B------:R-:W-:Y:S01]  /*60f0*/  FMUL.FTZ R53, R55, R219 ;  /* 0x000000db37357220 */ /* 0x000fe20000410000 */
[----:B------:R-:W-:Y:S01]  /*6100*/  FMUL.FTZ R55, R49, R221 ;  /* 0x000000dd31377220 */ /* 0x000fe20000410000 */
[----:B------:R-:W-:Y:S01]  /*6110*/  FMUL.FTZ R57, R35, R238 ;  /* 0x000000ee23397220 */ /* 0x000fe20000410000 */
[----:B------:R-:W-:Y:S01]  /*6120*/  FFMA.FTZ R60, R5, R154, R60 ;  /* 0x0000009a053c7223 */ /* 0x000fe2000001003c */
        /* <DEDUP_REMOVED lines=8> */
[----:B------:R-:W-:Y:S01]  /*61b0*/  FMUL.FTZ R55, R45, R225 ;  /* 0x000000e12d377220 */ /* 0x000fe20000410000 */
[----:B------:R-:W-:Y:S01]  /*61c0*/  FMUL.FTZ R63, R215, UR47 ;  /* 0x0000002fd73f7c20 */ /* 0x000fe20008410000 */
[C---:B------:R-:W-:Y:S01]  /*61d0*/  FFMA.FTZ R51, R50.reuse, R222, -R53 ;  /* 0x000000de32337223 */ /* 0x040fe20000010835 */
[----:B------:R-:W-:Y:S01]  /*61e0*/  FMUL.FTZ R53, R45, R224 ;  /* 0x000000e02d357220 */ /* 0x000fe20000410000 */
[----:B------:R-:W-:Y:S01]  /*61f0*/  FFMA.FTZ R50, R50, R223, R242 ;  /* 0x000000df32327223 */ /* 0x000fe200000100f2 */
[C---:B------:R-:W-:Y:S01]  /*6200*/  FMUL.FTZ R242, R47.reuse, R226 ;  /* 0x000000e22ff27220 */ /* 0x040fe20000410000 */
[----:B------:R-:W-:Y:S01]  /*6210*/  FADD.FTZ R11, -R198, R11 ;  /* 0x0000000bc60b7221 */ /* 0x000fe20000010100 */
        /* <DEDUP_REMOVED lines=20> */
[----:B------:R-:W-:Y:S01]  /*6360*/  FFMA.FTZ R36, R38, R234, -R55 ;  /* 0x000000ea26247223 */ /* 0x000fe20000010837 */
[-C--:B------:R-:W-:Y:S01]  /*6370*/  FMUL.FTZ R55, R33, R237.reuse ;  /* 0x000000ed21377220 */ /* 0x080fe20000410000 */
[----:B------:R-:W-:Y:S01]  /*6380*/  FFMA.FTZ R33, R32, R237, -R39 ;  /* 0x000000ed20217223 */ /* 0x000fe20000010827 */
[----:B------:R-:W-:Y:S02]  /*6390*/  FFMA.FTZ R38, R38, R235, R242 ;  /* 0x000000eb26267223 */ /* 0x000fe400000100f2 */
[----:B------:R-:W-:Y:S01]  /*63a0*/  FFMA.FTZ R39, R32, R236, R55 ;  /* 0x000000ec20277223 */ /* 0x000fe20000010037 */
[----:B------:R-:W-:-:S04]  /*63b0*/  FMUL.FTZ R55, R35, R144 ;  /* 0x0000009023377220 */ /* 0x000fc80000410000 */
[C---:B------:R-:W-:Y:S01]  /*63c0*/  FFMA.FTZ R35, R34.reuse, R238, -R55 ;  /* 0x000000ee22237223 */ /* 0x040fe20000010837 */
[----:B------:R-:W-:Y:S01]  /*63d0*/  FFMA.FTZ R55, R34, R144, R57 ;  /* 0x0000009022377223 */ /* 0x000fe20000010039 */
[----:B------:R-:W-:Y:S01]  /*63e0*/  FMUL.FTZ R57, R211, UR46 ;  /* 0x0000002ed3397c20 */ /* 0x000fe20008410000 */
[----:B------:R-:W-:-:S03]  /*63f0*/  FMUL.FTZ R34, R212, UR46 ;  /* 0x0000002ed4227c20 */ /* 0x000fc60008410000 */
[----:B------:R-:W-:Y:S01]  /*6400*/  FFMA.FTZ R57, R210, UR47, -R57 ;  /* 0x0000002fd2397c23 */ /* 0x000fe20008010839 */
[----:B------:R-:W-:-:S03]  /*6410*/  FFMA.FTZ R34, R213, UR47, -R34 ;  /* 0x0000002fd5227c23 */ /* 0x000fc60008010822 */
[C---:B------:R-:W-:Y:S01]  /*6420*/  FMUL.FTZ R32, R6.reuse, R57 ;  /* 0x0000003906207220 */ /* 0x040fe20000410000 */
[----:B------:R-:W-:Y:S01]  /*6430*/  FFMA.FTZ R6, -R6, R59, -RZ ;  /* 0x0000003b06067223 */ /* 0x000fe200000109ff */
[C---:B------:R-:W-:Y:S01]  /*6440*/  FMUL.FTZ R57, R5.reuse, R34 ;  /* 0x0000002205397220 */ /* 0x040fe20000410000 */
[----:B------:R-:W-:Y:S01]  /*6450*/  FFMA.FTZ R59, -R5, R62, -RZ ;  /* 0x0000003e053b7223 */ /* 0x000fe200000109ff */
[----:B------:R-:W-:Y:S01]  /*6460*/  FADD.FTZ R5, R111, R111 ;  /* 0x0000006f6f057221 */ /* 0x000fe20000010000 */
[----:B------:R-:W-:-:S03]  /*6470*/  FMUL.FTZ R62, R216, UR47 ;  /* 0x0000002fd83e7c20 */ /* 0x000fc60008410000 */
[C---:B------:R-:W-:Y:S01]  /*6480*/  FFMA.FTZ R34, R5.reuse, R56, R60 ;  /* 0x0000003805227223 */ /* 0x040fe2000001003c */
[C---:B------:R-:W-:Y:S01]  /*6490*/  FFMA.FTZ R56, R214.reuse, UR47, -R61 ;  /* 0x0000002fd6387c23 */ /* 0x040fe2000801083d */
[----:B------:R-:W-:Y:S01]  /*64a0*/  FFMA.FTZ R60, R214, UR46, R63 ;  /* 0x0000002ed63c7c23 */ /* 0x000fe2000801003f */
[----:B------:R-:W-:Y:S01]  /*64b0*/  FFMA.FTZ R145, -R5, R194, R145 ;  /* 0x000000c205917223 */ /* 0x000fe20000010191 */
[----:B------:R-:W-:Y:S01]  /*64c0*/  FFMA.FTZ R62, R217, UR46, R62 ;  /* 0x0000002ed93e7c23 */ /* 0x000fe2000801003e */
[C---:B------:R-:W-:Y:S01]  /*64d0*/  FMUL.FTZ R56, R5.reuse, R56 ;  /* 0x0000003805387220 */ /* 0x040fe20000410000 */
[----:B------:R-:W-:Y:S01]  /*64e0*/  FFMA.FTZ R60, -R5, R60, -RZ ;  /* 0x0000003c053c7223 */ /* 0x000fe200000109ff */
[----:B------:R-:W-:Y:S01]  /*64f0*/  FADD.FTZ R5, R104, R104 ;  /* 0x0000006868057221 */ /* 0x000fe20000010000 */
[----:B------:R-:W-:-:S03]  /*6500*/  FMUL.FTZ R63, R219, UR46 ;  /* 0x0000002edb3f7c20 */ /* 0x000fc60008410000 */
[C---:B------:R-:W-:Y:S01]  /*6510*/  FFMA.FTZ R34, R5.reuse, R58, R34 ;  /* 0x0000003a05227223 */ /* 0x040fe20000010022 */
[----:B------:R-:W-:Y:S01]  /*6520*/  FMUL.FTZ R58, R216, UR46 ;  /* 0x0000002ed83a7c20 */ /* 0x000fe20008410000 */
[C---:B------:R-:W-:Y:S01]  /*6530*/  FFMA.FTZ R145, -R5.reuse, R240, R145 ;  /* 0x000000f005917223 */ /* 0x040fe20000010191 */
[----:B------:R-:W-:Y:S01]  /*6540*/  FFMA.FTZ R61, -R5, R62, -RZ ;  /* 0x0000003e053d7223 */ /* 0x000fe200000109ff */
[----:B------:R-:W-:Y:S01]  /*6550*/  FMUL.FTZ R62, R220, UR47 ;  /* 0x0000002fdc3e7c20 */ /* 0x000fe20008410000 */
[----:B------:R-:W-:-:S03]  /*6560*/  FFMA.FTZ R58, R217, UR47, -R58 ;  /* 0x0000002fd93a7c23 */ /* 0x000fc6000801083a */
[----:B------:R-:W-:Y:S01]  /*6570*/  FFMA.FTZ R62, R221, UR46, R62 ;  /* 0x0000002edd3e7c23 */ /* 0x000fe2000801003e */
[----:B------:R-:W-:Y:S01]  /*6580*/  FMUL.FTZ R58, R5, R58 ;  /* 0x0000003a053a7220 */ /* 0x000fe20000410000 */
[----:B------:R-:W-:-:S04]  /*6590*/  FADD.FTZ R5, R105, R105 ;  /* 0x0000006969057221 */ /* 0x000fc80000010000 */
[C---:B------:R-:W-:Y:S01]  /*65a0*/  FFMA.FTZ R34, R5.reuse, R52, R34 ;  /* 0x0000003405227223 */ /* 0x040fe20000010022 */
[----:B------:R-:W-:Y:S01]  /*65b0*/  FFMA.FTZ R145, -R5, R54, R145 ;  /* 0x0000003605917223 */ /* 0x000fe20000010191 */
[C---:B------:R-:W-:Y:S01]  /*65c0*/  FFMA.FTZ R52, R218.reuse, UR47, -R63 ;  /* 0x0000002fda347c23 */ /* 0x040fe2000801083f */
[----:B------:R-:W-:Y:S01]  /*65d0*/  FFMA.FTZ R54, R218, UR46, R147 ;  /* 0x0000002eda367c23 */ /* 0x000fe20008010093 */
[----:B------:R-:W-:Y:S02]  /*65e0*/  FMUL.FTZ R63, R223, UR47 ;  /* 0x0000002fdf3f7c20 */ /* 0x000fe40008410000 */
[C---:B------:R-:W-:Y:S01]  /*65f0*/  FMUL.FTZ R52, R5.reuse, R52 ;  /* 0x0000003405347220 */ /* 0x040fe20000410000 */
[----:B------:R-:W-:Y:S01]  /*6600*/  FFMA.FTZ R54, -R5, R54, -RZ ;  /* 0x0000003605367223 */ /* 0x000fe200000109ff */
[----:B------:R-:W-:-:S04]  /*6610*/  FADD.FTZ R5, R106, R106 ;  /* 0x0000006a6a057221 */ /* 0x000fc80000010000 */
[C---:B------:R-:W-:Y:S01]  /*6620*/  FFMA.FTZ R145, -R5.reuse, R48, R145 ;  /* 0x0000003005917223 */ /* 0x040fe20000010191 */
[----:B------:R-:W-:Y:S01]  /*6630*/  FMUL.FTZ R48, R220, UR46 ;  /* 0x0000002edc307c20 */ /* 0x000fe20008410000 */
[C---:B------:R-:W-:Y:S01]  /*6640*/  FFMA.FTZ R34, R5.reuse, R49, R34 ;  /* 0x0000003105227223 */ /* 0x040fe20000010022 */
[----:B------:R-:W-:Y:S01]  /*6650*/  FFMA.FTZ R49, -R5, R62, -RZ ;  /* 0x0000003e05317223 */ /* 0x000fe200000109ff */
[----:B------:R-:W-:Y:S01]  /*6660*/  FFMA.FTZ R62, R222, UR46, R63 ;  /* 0x0000002ede3e7c23 */ /* 0x000fe2000801003f */
[----:B------:R-:W-:-:S04]  /*6670*/  FFMA.FTZ R48, R221, UR47, -R48 ;  /* 0x0000002fdd307c23 */ /* 0x000fc80008010830 */
[----:B------:R-:W-:Y:S01]  /*6680*/  FMUL.FTZ R48, R5, R48 ;  /* 0x0000003005307220 */ /* 0x000fe20000410000 */
[----:B------:R-:W-:-:S04]  /*6690*/  FADD.FTZ R5, R107, R107 ;  /* 0x0000006b6b057221 */ /* 0x000fc80000010000 */
[----:B------:R-:W-:Y:S01]  /*66a0*/  FFMA.FTZ R34, R5, R51, R34 ;  /* 0x0000003305227223 */ /* 0x000fe20000010022 */
[----:B------:R-:W-:Y:S01]  /*66b0*/  FMUL.FTZ R51, R223, UR46 ;  /* 0x0000002edf337c20 */ /* 0x000fe20008410000 */
[----:B------:R-:W-:-:S03]  /*66c0*/  FFMA.FTZ R145, -R5, R50, R145 ;  /* 0x0000003205917223 */ /* 0x000fc60000010191 */
[----:B------:R-:W-:Y:S01]  /*66d0*/  FFMA.FTZ R50, R222, UR47, -R51 ;  /* 0x0000002fde327c23 */ /* 0x000fe20008010833 */
[----:B------:R-:W-:-:S03]  /*66e0*/  FFMA.FTZ R51, -R5, R62, -RZ ;  /* 0x0000003e05337223 */ /* 0x000fc600000109ff */
[----:B------:R-:W-:Y:S01]  /*66f0*/  FMUL.FTZ R50, R5, R50 ;  /* 0x0000003205327220 */ /* 0x000fe20000410000 */
[----:B------:R-:W-:-:S04]  /*6700*/  FADD.FTZ R5, R100, R100 ;  /* 0x0000006464057221 */ /* 0x000fc80000010000 */
[C---:B------:R-:W-:Y:S01]  /*6710*/  FFMA.FTZ R63, R5.reuse, R45, R34 ;  /* 0x0000002d053f7223 */ /* 0x040fe20000010022 */
[C---:B------:R-:W-:Y:S01]  /*6720*/  FMUL.FTZ R34, R224.reuse, UR46 ;  /* 0x0000002ee0227c20 */ /* 0x040fe20008410000 */
[----:B------:R-:W-:Y:S01]  /*6730*/  FFMA.FTZ R62, -R5, R44, R145 ;  /* 0x0000002c053e7223 */ /* 0x000fe20000010191 */
[----:B------:R-:W-:Y:S02]  /*6740*/  FMUL.FTZ R44, R224, UR47 ;  /* 0x0000002fe02c7c20 */ /* 0x000fe40008410000 */
[C---:B------:R-:W-:Y:S02]  /*6750*/  FFMA.FTZ R34, R225.reuse, UR47, -R34 ;  /* 0x0000002fe1227c23 */ /* 0x040fe40008010822 */
[----:B------:R-:W-:Y:S02]  /*6760*/  FFMA.FTZ R154, R225, UR46, R44 ;  /* 0x0000002ee19a7c23 */ /* 0x000fe4000801002c */
[----:B------:R-:W-:Y:S01]  /*6770*/  FMUL.FTZ R44, R5, R34 ;  /* 0x00000022052c7220 */ /* 0x000fe20000410000 */
[----:B------:R-:W-:Y:S01]  /*6780*/  FADD.FTZ R34, R101, R101 ;  /* 0x0000006565227221 */ /* 0x000fe20000010000 */
[----:B------:R-:W-:Y:S01]  /*6790*/  FFMA.FTZ R45, -R5, R154, -RZ ;  /* 0x0000009a052d7223 */ /* 0x000fe200000109ff */
[----:B------:R-:W-:-:S02]  /*67a0*/  FMUL.FTZ R5, R227, UR46 ;  /* 0x0000002ee3057c20 */ /* 0x000fc40008410000 */
[----:B------:R-:W-:Y:S01]  /*67b0*/  FFMA.FTZ R154, R34, R47, R63 ;  /* 0x0000002f229a7223 */ /* 0x000fe2000001003f */
[----:B------:R-:W-:Y:S01]  /*67c0*/  FMUL.FTZ R47, R227, UR47 ;  /* 0x0000002fe32f7c20 */ /* 0x000fe20008410000 */
[----:B------:R-:W-:Y:S01]  /*67d0*/  FFMA.FTZ R5, R226, UR47, -R5 ;  /* 0x0000002fe2057c23 */ /* 0x000fe20008010805 */
[----:B------:R-:W-:Y:S01]  /*67e0*/  FFMA.FTZ R53, -R34, R53, R62 ;  /* 0x0000003522357223 */ /* 0x000fe2000001013e */
[----:B------:R-:W-:Y:S01]  /*67f0*/  FMUL.FTZ R62, R228, UR47 ;  /* 0x0000002fe43e7c20 */ /* 0x000fe20008410000 */
[----:B------:R-:W-:Y:S01]  /*6800*/  FFMA.FTZ R63, R226, UR46, R47 ;  /* 0x0000002ee23f7c23 */ /* 0x000fe2000801002f */
[----:B------:R-:W-:Y:S01]  /*6810*/  FMUL.FTZ R47, R34, R5 ;  /* 0x00000005222f7220 */ /* 0x000fe20000410000 */
[----:B------:R-:W-:Y:S01]  /*6820*/  FADD.FTZ R5, R102, R102 ;  /* 0x0000006666057221 */ /* 0x000fe20000010000 */
[----:B------:R-:W-:Y:S01]  /*6830*/  FFMA.FTZ R62, R229, UR46, R62 ;  /* 0x0000002ee53e7c23 */ /* 0x000fe2000801003e */
[----:B------:R-:W-:Y:S02]  /*6840*/  FFMA.FTZ R34, -R34, R63, -RZ ;  /* 0x0000003f22227223 */ /* 0x000fe400000109ff */
[C---:B------:R-:W-:Y:S01]  /*6850*/  FFMA.FTZ R53, -R5.reuse, R40, R53 ;  /* 0x0000002805357223 */ /* 0x040fe20000010135 */
[C---:B------:R-:W-:Y:S01]  /*6860*/  FMUL.FTZ R40, R14.reuse, -R199 ;  /* 0x800000c70e287220 */ /* 0x040fe20000410000 */
[----:B------:R-:W-:Y:S01]  /*6870*/  FMUL.FTZ R14, R14, -R11 ;  /* 0x8000000b0e0e7220 */ /* 0x000fe20000410000 */
[----:B------:R-:W-:-:S02]  /*6880*/  FFMA.FTZ R46, R5, R46, R154 ;  /* 0x0000002e052e7223 */ /* 0x000fc4000001009a */
[C---:B------:R-:W-:Y:S01]  /*6890*/  FFMA.FTZ R63, R15.reuse, R11, R40 ;  /* 0x0000000b0f3f7223 */ /* 0x040fe20000010028 */
[----:B------:R-:W-:Y:S01]  /*68a0*/  FMUL.FTZ R40, R228, UR46 ;  /* 0x0000002ee4287c20 */ /* 0x000fe20008410000 */
[----:B------:R-:W-:Y:S02]  /*68b0*/  FFMA.FTZ R14, R15, R199, -R14 ;  /* 0x000000c70f0e7223 */ /* 0x000fe4000001080e */
[----:B------:R-:W-:Y:S01]  /*68c0*/  FADD.FTZ R200, -R200, R63 ;  /* 0x0000003fc8c87221 */ /* 0x000fe20000010100 */
[----:B------:R-:W-:Y:S01]  /*68d0*/  FFMA.FTZ R40, R229, UR47, -R40 ;  /* 0x0000002fe5287c23 */ /* 0x000fe20008010828 */
[----:B------:R-:W-:-:S03]  /*68e0*/  FADD.FTZ R14, R201, R14 ;  /* 0x0000000ec90e7221 */ /* 0x000fc60000010000 */
[C---:B------:R-:W-:Y:S01]  /*68f0*/  FMUL.FTZ R15, R5.reuse, R40 ;  /* 0x00000028050f7220 */ /* 0x040fe20000410000 */
[----:B------:R-:W-:Y:S01]  /*6900*/  FFMA.FTZ R40, -R5, R62, -RZ ;  /* 0x0000003e05287223 */ /* 0x000fe200000109ff */
[C---:B------:R-:W-:Y:S01]  /*6910*/  FMUL.FTZ R62, R16.reuse, -R200 ;  /* 0x800000c8103e7220 */ /* 0x040fe20000410000 */
[----:B------:R-:W-:-:S03]  /*6920*/  FMUL.FTZ R5, R16, -R14 ;  /* 0x8000000e10057220 */ /* 0x000fc60000410000 */
[C---:B------:R-:W-:Y:S01]  /*6930*/  FFMA.FTZ R62, R17.reuse, R14, -R62 ;  /* 0x0000000e113e7223 */ /* 0x040fe2000001083e */
[----:B------:R-:W-:Y:S01]  /*6940*/  FFMA.FTZ R17, R17, R200, R5 ;  /* 0x000000c811117223 */ /* 0x000fe20000010005 */
[----:B------:R-:W-:Y:S02]  /*6950*/  FADD.FTZ R5, R103, R103 ;  /* 0x0000006767057221 */ /* 0x000fe40000010000 */
[----:B------:R-:W-:Y:S01]  /*6960*/  FADD.FTZ R203, R203, R62 ;  /* 0x0000003ecbcb7221 */ /* 0x000fe20000010000 */
[----:B------:R-:W-:Y:S01]  /*6970*/  FADD.FTZ R202, -R202, R17 ;  /* 0x00000011caca7221 */ /* 0x000fe20000010100 */
[C---:B------:R-:W-:Y:S01]  /*6980*/  FFMA.FTZ R41, R5.reuse, R41, R46 ;  /* 0x0000002905297223 */ /* 0x040fe2000001002e */
[----:B------:R-:W-:Y:S01]  /*6990*/  FFMA.FTZ R42, -R5, R42, R53 ;  /* 0x0000002a052a7223 */ /* 0x000fe20000010135 */
[C---:B------:R-:W-:Y:S01]  /*69a0*/  FMUL.FTZ R16, R18.reuse, -R203 ;  /* 0x800000cb12107220 */ /* 0x040fe20000410000 */
[-C--:B------:R-:W-:Y:S02]  /*69b0*/  FMUL.FTZ R18, R18, -R202.reuse ;  /* 0x800000ca12127220 */ /* 0x080fe40000410000 */
[----:B------:R-:W-:Y:S01]  /*69c0*/  FFMA.FTZ R43, -R4, R43, R42 ;  /* 0x0000002b042b7223 */ /* 0x000fe2000001012a */
[C---:B------:R-:W-:Y:S01]  /*69d0*/  FFMA.FTZ R17, R19.reuse, R202, R16 ;  /* 0x000000ca13117223 */ /* 0x040fe20000010010 */
[----:B------:R-:W-:Y:S01]  /*69e0*/  FFMA.FTZ R18, R19, R203, -R18 ;  /* 0x000000cb13127223 */ /* 0x000fe20000010812 */
[----:B------:R-:W-:-:S02]  /*69f0*/  FMUL.FTZ R19, R231, UR47 ;  /* 0x0000002fe7137c20 */ /* 0x000fc40008410000 */
[----:B------:R-:W-:Y:S01]  /*6a00*/  FADD.FTZ R16, -R8, R17 ;  /* 0x0000001108107221 */ /* 0x000fe20000010100 */
[----:B------:R-:W-:Y:S01]  /*6a10*/  FMUL.FTZ R17, R231, UR46 ;  /* 0x0000002ee7117c20 */ /* 0x000fe20008410000 */
[----:B------:R-:W-:-:S03]  /*6a20*/  FFMA.FTZ R46, R230, UR46, R19 ;  /* 0x0000002ee62e7c23 */ /* 0x000fc60008010013 */
[----:B------:R-:W-:-:S04]  /*6a30*/  FFMA.FTZ R8, R230, UR47, -R17 ;  /* 0x0000002fe6087c23 */ /* 0x000fc80008010811 */
[----:B------:R-:W-:Y:S01]  /*6a40*/  FMUL.FTZ R17, R5, R8 ;  /* 0x0000000805117220 */ /* 0x000fe20000410000 */
[----:B------:R-:W-:Y:S01]  /*6a50*/  FADD.FTZ R8, R9, R18 ;  /* 0x0000001209087221 */ /* 0x000fe20000010000 */
[----:B------:R-:W-:Y:S01]  /*6a60*/  FMUL.FTZ R18, R20, -R16 ;  /* 0x8000001014127220 */ /* 0x000fe20000410000 */
[----:B------:R-:W-:Y:S01]  /*6a70*/  FMUL.FTZ R42, R232, UR47 ;  /* 0x0000002fe82a7c20 */ /* 0x000fe20008410000 */
[----:B------:R-:W-:Y:S01]  /*6a80*/  FFMA.FTZ R5, -R5, R46, -RZ ;  /* 0x0000002e05057223 */ /* 0x000fe200000109ff */
[-C--:B------:R-:W-:Y:S01]  /*6a90*/  FMUL.FTZ R19, R20, -R8.reuse ;  /* 0x8000000814137220 */ /* 0x080fe20000410000 */
[C---:B------:R-:W-:Y:S01]  /*6aa0*/  FFMA.FTZ R9, R21.reuse, R8, -R18 ;  /* 0x0000000815097223 */ /* 0x040fe20000010812 */
[----:B------:R-:W-:Y:S02]  /*6ab0*/  FFMA.FTZ R46, R4, R37, R41 ;  /* 0x00000025042e7223 */ /* 0x000fe40000010029 */
[----:B------:R-:W-:Y:S01]  /*6ac0*/  FFMA.FTZ R19, R21, R16, R19 ;  /* 0x0000001015137223 */ /* 0x000fe20000010013 */
[----:B----4-:R-:W-:-:S02]  /*6ad0*/  FADD.FTZ R9, R241, R9 ;  /* 0x00000009f1097221 */ /* 0x010fc40000010000 */
[----:B------:R-:W4:Y:S01]  /*6ae0*/  LDL.LU R241, [R1+0x18] ;  /* 0x0000180001f17983 */ /* 0x000f220000300800 */
[----:B------:R-:W-:Y:S01]  /*6af0*/  FADD.FTZ R18, -R10, R19 ;  /* 0x000000130a127221 */ /* 0x000fe20000010100 */
[----:B------:R-:W-:-:S03]  /*6b00*/  FMUL.FTZ R10, R22, -R9 ;  /* 0x80000009160a7220 */ /* 0x000fc60000410000 */
[-C--:B------:R-:W-:Y:S01]  /*6b10*/  FMUL.FTZ R22, R22, -R18.reuse ;  /* 0x8000001216167220 */ /* 0x080fe20000410000 */
[----:B------:R-:W-:-:S03]  /*6b20*/  FFMA.FTZ R20, R23, R18, R10 ;  /* 0x0000001217147223 */ /* 0x000fc6000001000a */
[----:B------:R-:W-:Y:S01]  /*6b30*/  FFMA.FTZ R10, R23, R9, -R22 ;  /* 0x00000009170a7223 */ /* 0x000fe20000010816 */
[----:B------:R-:W-:Y:S01]  /*6b40*/  FMUL.FTZ R22, R232, UR46 ;  /* 0x0000002ee8167c20 */ /* 0x000fe20008410000 */
[----:B--2---:R-:W-:Y:S02]  /*6b50*/  FADD.FTZ R20, -R239, R20 ;  /* 0x00000014ef147221 */ /* 0x004fe40000010100 */
[----:B------:R-:W2:Y:S01]  /*6b60*/  LDL.LU R239, [R1+0x14] ;  /* 0x0000140001ef7983 */ /* 0x000ea20000300800 */
[----:B------:R-:W-:Y:S01]  /*6b70*/  FFMA.FTZ R21, R233, UR47, -R22 ;  /* 0x0000002fe9157c23 */ /* 0x000fe20008010816 */
[----:B---3--:R-:W-:Y:S01]  /*6b80*/  FADD.FTZ R10, R243, R10 ;  /* 0x0000000af30a7221 */ /* 0x008fe20000010000 */
[----:B------:R-:W-:Y:S01]  /*6b90*/  FFMA.FTZ R19, R233, UR46, R42 ;  /* 0x0000002ee9137c23 */ /* 0x000fe2000801002a */
[----:B------:R-:W-:Y:S01]  /*6ba0*/  FMUL.FTZ R22, R24, -R20 ;  /* 0x8000001418167220 */ /* 0x000fe20000410000 */
[----:B------:R-:W-:Y:S01]  /*6bb0*/  FMUL.FTZ R21, R4, R21 ;  /* 0x0000001504157220 */ /* 0x000fe20000410000 */
[-C--:B------:R-:W-:Y:S01]  /*6bc0*/  FMUL.FTZ R23, R24, -R10.reuse ;  /* 0x8000000a18177220 */ /* 0x080fe20000410000 */
[----:B------:R-:W-:Y:S01]  /*6bd0*/  FFMA.FTZ R4, -R4, R19, -RZ ;  /* 0x0000001304047223 */ /* 0x000fe200000109ff */
[----:B------:R-:W-:-:S02]  /*6be0*/  FFMA.FTZ R19, R25, R10, -R22 ;  /* 0x0000000a19137223 */ /* 0x000fc40000010816 */
[----:B------:R-:W-:Y:S02]  /*6bf0*/  FFMA.FTZ R22, R25, R20, R23 ;  /* 0x0000001419167223 */ /* 0x000fe40000010017 */
[----:B-----5:R-:W-:Y:S02]  /*6c00*/  FADD.FTZ R19, R155, R19 ;  /* 0x000000139b137221 */ /* 0x020fe40000010000 */
[----:B------:R-:W3:Y:S01]  /*6c10*/  LDL.LU R155, [R1+0x20] ;  /* 0x00002000019b7983 */ /* 0x000ee20000300800 */
[----:B------:R-:W-:-:S03]  /*6c20*/  FADD.FTZ R22, -R153, R22 ;  /* 0x0000001699167221 */ /* 0x000fc60000010100 */
[----:B------:R-:W5:Y:S01]  /*6c30*/  LDL.LU R153, [R1+0x1c] ;  /* 0x00001c0001997983 */ /* 0x000f620000300800 */
[C---:B------:R-:W-:Y:S01]  /*6c40*/  FMUL.FTZ R23, R144.reuse, UR46 ;  /* 0x0000002e90177c20 */ /* 0x040fe20008410000 */
[----:B------:R-:W-:Y:S01]  /*6c50*/  FMUL.FTZ R37, R144, UR47 ;  /* 0x0000002f90257c20 */ /* 0x000fe20008410000 */
[----:B------:R-:W-:Y:S01]  /*6c60*/  FMUL.FTZ R55, R0, R55 ;  /* 0x0000003700377220 */ /* 0x000fe20000410000 */
[----:B------:R-:W5:Y:S01]  /*6c70*/  LDL.LU R244, [R1+0x24] ;  /* 0x0000240001f47983 */ /* 0x000f620000300800 */
[C---:B------:R-:W-:Y:S01]  /*6c80*/  FFMA.FTZ R25, R238.reuse, UR47, -R23 ;  /* 0x0000002fee197c23 */ /* 0x040fe20008010817 */
[----:B------:R-:W-:Y:S01]  /*6c90*/  FFMA.FTZ R37, R238, UR46, R37 ;  /* 0x0000002eee257c23 */ /* 0x000fe20008010025 */
[C---:B------:R-:W-:Y:S01]  /*6ca0*/  FMUL.FTZ R23, R0.reuse, R35 ;  /* 0x0000002300177220 */ /* 0x040fe20000410000 */
[----:B------:R-:W5:Y:S01]  /*6cb0*/  LDL.LU R243, [R1+0x28] ;  /* 0x0000280001f37983 */ /* 0x000f620000300800 */
[C---:B------:R-:W-:Y:S01]  /*6cc0*/  FMUL.FTZ R24, R0.reuse, R25 ;  /* 0x0000001900187220 */ /* 0x040fe20000410000 */
[----:B------:R-:W-:Y:S01]  /*6cd0*/  FFMA.FTZ R25, -R0, R37, -RZ ;  /* 0x0000002500197223 */ /* 0x000fe200000109ff */
[C---:B------:R-:W-:Y:S01]  /*6ce0*/  FMUL.FTZ R0, R26.reuse, -R22 ;  /* 0x800000161a007220 */ /* 0x040fe20000410000 */
[----:B------:R-:W-:-:S03]  /*6cf0*/  FMUL.FTZ R35, R26, -R19 ;  /* 0x800000131a237220 */ /* 0x000fc60000410000 */
[C---:B------:R-:W-:Y:S01]  /*6d00*/  FFMA.FTZ R0, R27.reuse, R19, -R0 ;  /* 0x000000131b007223 */ /* 0x040fe20000010800 */
[----:B------:R-:W-:Y:S01]  /*6d10*/  FFMA.FTZ R27, R27, R22, R35 ;  /* 0x000000161b1b7223 */ /* 0x000fe20000010023 */
        /* <DEDUP_REMOVED lines=8> */
[----:B----4-:R-:W-:-:S02]  /*6da0*/  FADD.FTZ R0, R241, R0 ;  /* 0x00000000f1007221 */ /* 0x010fc40000010000 */
[----:B------:R-:W4:Y:S01]  /*6db0*/  LDL.LU R241, [R1+0x30] ;  /* 0x0000300001f17983 */ /* 0x000f220000300800 */
[----:B--2---:R-:W-:-:S03]  /*6dc0*/  FADD.FTZ R27, -R239, R27 ;  /* 0x0000001bef1b7221 */ /* 0x004fc60000010100 */
[----:B------:R-:W2:Y:S01]  /*6dd0*/  LDL.LU R239, [R1+0x2c] ;  /* 0x00002c0001ef7983 */ /* 0x000ea20000300800 */
[C---:B------:R-:W-:Y:S01]  /*6de0*/  FMUL.FTZ R26, R28.reuse, -R27 ;  /* 0x8000001b1c1a7220 */ /* 0x040fe20000410000 */
[----:B------:R-:W-:-:S03]  /*6df0*/  FMUL.FTZ R28, R28, -R0 ;  /* 0x800000001c1c7220 */ /* 0x000fc60000410000 */
[C---:B------:R-:W-:Y:S01]  /*6e00*/  FFMA.FTZ R3, R29.reuse, R0, -R26 ;  /* 0x000000001d037223 */ /* 0x040fe2000001081a */
[----:B------:R-:W-:-:S03]  /*6e10*/  FFMA.FTZ R28, R29, R27, R28 ;  /* 0x0000001b1d1c7223 */ /* 0x000fc6000001001c */
[----:B---3--:R-:W-:Y:S02]  /*6e20*/  FADD.FTZ R3, R155, R3 ;  /* 0x000000039b037221 */ /* 0x008fe40000010000 */
[----:B------:R-:W3:Y:S01]  /*6e30*/  LDL.LU R155, [R1+0x34] ;  /* 0x00003400019b7983 */ /* 0x000ee20000300800 */
[----:B-----5:R-:W-:-:S03]  /*6e40*/  FADD.FTZ R28, -R153, R28 ;  /* 0x0000001c991c7221 */ /* 0x020fc60000010100 */
[----:B------:R-:W5:Y:S01]  /*6e50*/  LDL.LU R153, [R1+0x38] ;  /* 0x0000380001997983 */ /* 0x000f620000300800 */
[C---:B------:R-:W-:Y:S01]  /*6e60*/  FMUL.FTZ R36, R236.reuse, UR46 ;  /* 0x0000002eec247c20 */ /* 0x040fe20008410000 */
[----:B------:R-:W-:Y:S01]  /*6e70*/  FMUL.FTZ R62, R236, UR47 ;  /* 0x0000002fec3e7c20 */ /* 0x000fe20008410000 */
[C---:B------:R-:W-:Y:S02]  /*6e80*/  FFMA.FTZ R152, R2.reuse, R33, R37 ;  /* 0x0000002102987223 */ /* 0x040fe40000010025 */
[C---:B------:R-:W-:Y:S01]  /*6e90*/  FFMA.FTZ R29, R237.reuse, UR47, -R36 ;  /* 0x0000002fed1d7c23 */ /* 0x040fe20008010824 */
[----:B------:R-:W-:Y:S01]  /*6ea0*/  FFMA.FTZ R33, R237, UR46, R62 ;  /* 0x0000002eed217c23 */ /* 0x000fe2000801003e */
[C---:B------:R-:W-:Y:S02]  /*6eb0*/  FFMA.FTZ R26, -R2.reuse, R39, R38 ;  /* 0x00000027021a7223 */ /* 0x040fe40000010126 */
[----:B------:R-:W-:Y:S01]  /*6ec0*/  FMUL.FTZ R62, R2, R29 ;  /* 0x0000001d023e7220 */ /* 0x000fe20000410000 */
[----:B------:R-:W-:Y:S01]  /*6ed0*/  FMUL.FTZ R29, R30, -R3 ;  /* 0x800000031e1d7220 */ /* 0x000fe20000410000 */
[----:B------:R-:W-:Y:S01]  /*6ee0*/  FFMA.FTZ R36, -R2, R33, -RZ ;  /* 0x0000002102247223 */ /* 0x000fe200000109ff */
[----:B------:R-:W-:-:S02]  /*6ef0*/  FMUL.FTZ R2, R30, -R28 ;  /* 0x8000001c1e027220 */ /* 0x000fc40000410000 */
[C---:B------:R-:W-:Y:S02]  /*6f00*/  FFMA.FTZ R29, R31.reuse, R28, R29 ;  /* 0x0000001c1f1d7223 */ /* 0x040fe4000001001d */
[----:B------:R-:W-:Y:S02]  /*6f10*/  FFMA.FTZ R2, R31, R3, -R2 ;  /* 0x000000031f027223 */ /* 0x000fe40000010802 */
[----:B------:R-:W-:Y:S01]  /*6f20*/  FADD.FTZ R30, -R244, R29 ;  /* 0x0000001df41e7221 */ /* 0x000fe20000010100 */
[----:B------:R-:W-:Y:S01]  /*6f30*/  SHF.L.U32 R33, R193, 0x5, RZ ;  /* 0x00000005c1217819 */ /* 0x000fe200000006ff */
[----:B------:R-:W-:Y:S01]  /*6f40*/  FADD.FTZ R2, R243, R2 ;  /* 0x00000002f3027221 */ /* 0x000fe20000010000 */
[----:B------:R-:W-:Y:S01]  /*6f50*/  MOV R35, UR7 ;  /* 0x0000000700237c02 */ /* 0x000fe20008000f00 */
[C---:B------:R-:W-:Y:S01]  /*6f60*/  FMUL.FTZ R38, R156.reuse, -R30 ;  /* 0x8000001e9c267220 */ /* 0x040fe20000410000 */
[----:B------:R-:W-:Y:S01]  /*6f70*/  LEA.HI.SX32 R33, R33, R33, 0x1b ;  /* 0x0000002121217211 */ /* 0x000fe200078fdaff */
[----:B------:R-:W-:Y:S01]  /*6f80*/  FMUL.FTZ R31, R156, -R2 ;  /* 0x800000029c1f7220 */ /* 0x000fe20000410000 */
[----:B------:R-:W-:Y:S01]  /*6f90*/  @!P0 LEA R35, R35, R192, 0x4 ;  /* 0x000000c023238211 */ /* 0x000fe200078e20ff */
[----:B------:R-:W-:Y:S01]  /*6fa0*/  FFMA.FTZ R29, R157, R2, -R38 ;  /* 0x000000029d1d7223 */ /* 0x000fe20000010826 */
[----:B------:R-:W-:Y:S01]  /*6fb0*/  LEA R33, R33, R192, 0x2 ;  /* 0x000000c021217211 */ /* 0x000fe200078e10ff */
[----:B------:R-:W-:-:S02]  /*6fc0*/  FFMA.FTZ R31, R157, R30, R31 ;  /* 0x0000001e9d1f7223 */ /* 0x000fc4000001001f */
[----:B------:R-:W-:Y:S04]  /*6fd0*/  @!P0 STS.128 [R35+0x5c60], R148 ;  /* 0x005c609423008388 */ /* 0x000fe80000000c00 */
        /* <DEDUP_REMOVED lines=12> */
[----:B------:R-:W-:-:S03]  /*70a0*/  FADD.FTZ R43, R127, UR5 ;  /* 0x000000057f2b7e21 */ /* 0x000fc60008010000 */
[----:B------:R-:W-:Y:S01]  /*70b0*/  STS [R33+0x2168], R46 ;  /* 0x0021682e21007388 */ /* 0x000fe20000000800 */
[----:B0-----:R-:W-:-:S03]  /*70c0*/  FADD.FTZ R15, -R189, R210 ;  /* 0x000000d2bd0f7221 */ /* 0x001fc60000010100 */
[----:B------:R-:W-:Y:S04]  /*70d0*/  STS [R33+0x2130], R48 ;  /* 0x0021303021007388 */ /* 0x000fe80000000800 */
[----:B------:R-:W-:Y:S04]  /*70e0*/  STS [R33+0x216c], R42 ;  /* 0x00216c2a21007388 */ /* 0x000fe80000000800 */
[----:B------:R0:W-:Y:S04]  /*70f0*/  STS [R33+0x2128], R52 ;  /* 0x0021283421007388 */ /* 0x0001e80000000800 */
[----:B------:R-:W-:Y:S01]  /*7100*/  STS [R33+0x2138], R50 ;  /* 0x0021383221007388 */ /* 0x000fe20000000800 */
[----:B0-----:R-:W-:-:S03]  /*7110*/  FADD.FTZ R52, R120, UR5 ;  /* 0x0000000578347e21 */ /* 0x001fc60008010000 */
[----:B------:R-:W-:Y:S04]  /*7120*/  STS [R33+0x2144], R45 ;  /* 0x0021442d21007388 */ /* 0x000fe80000000800 */
[----:B------:R0:W-:Y:S04]  /*7130*/  STS [R33+0x2134], R49 ;  /* 0x0021343121007388 */ /* 0x0001e80000000800 */
[----:B------:R-:W-:Y:S01]  /*7140*/  STS [R33+0x2148], R47 ;  /* 0x0021482f21007388 */ /* 0x000fe20000000800 */
[----:B0-----:R-:W-:-:S03]  /*7150*/  FADD.FTZ R49, R121, UR5 ;  /* 0x0000000579317e21 */ /* 0x001fc60008010000 */
[----:B------:R-:W-:Y:S01]  /*7160*/  STS [R33+0x212c], R54 ;  /* 0x00212c3621007388 */ /* 0x000fe20000000800 */
[----:B------:R-:W-:Y:S01]  /*7170*/  FADD.FTZ R53, R116, UR5 ;  /* 0x0000000574357e21 */ /* 0x000fe20008010000 */
[----:B------:R-:W-:Y:S02]  /*7180*/  FADD.FTZ R222, -R181, R222 ;  /* 0x000000deb5de7221 */ /* 0x000fe40000010100 */
[----:B------:R-:W-:Y:S01]  /*7190*/  STS [R33+0x213c], R51 ;  /* 0x00213c3321007388 */ /* 0x000fe20000000800 */
[----:B------:R-:W-:-:S03]  /*71a0*/  FADD.FTZ R225, -R180, R225 ;  /* 0x000000e1b4e17221 */ /* 0x000fc60000010100 */
[----:B------:R0:W-:Y:S04]  /*71b0*/  STS [R33+0x2110], R57 ;  /* 0x0021103921007388 */ /* 0x0001e80000000800 */
[----:B------:R-:W-:Y:S01]  /*71c0*/  STS [R33+0x2118], R56 ;  /* 0x0021183821007388 */ /* 0x000fe20000000800 */
[----:B0-----:R-:W-:-:S03]  /*71d0*/  FADD.FTZ R57, R117, UR5 ;  /* 0x0000000575397e21 */ /* 0x001fc60008010000 */
[----:B------:R0:W-:Y:S04]  /*71e0*/  STS [R33+0x2120], R58 ;  /* 0x0021203a21007388 */ /* 0x0001e80000000800 */
[----:B------:R1:W-:Y:S01]  /*71f0*/  STS [R33+0x2174], R36 ;  /* 0x0021742421007388 */ /* 0x0003e20000000800 */
[----:B0-----:R-:W-:Y:S01]  /*7200*/  FMUL.FTZ R58, R57, R20 ;  /* 0x00000014393a7220 */ /* 0x001fe20000410000 */
[----:B----4-:R-:W-:-:S04]  /*7210*/  FADD.FTZ R29, R241, R29 ;  /* 0x0000001df11d7221 */ /* 0x010fc80000010000 */
[----:B------:R-:W-:Y:S01]  /*7220*/  FMUL.FTZ R12, R158, -R29 ;  /* 0x8000001d9e0c7220 */ /* 0x000fe20000410000 */
[----:B--2---:R-:W-:-:S04]  /*7230*/  FADD.FTZ R31, -R239, R31 ;  /* 0x0000001fef1f7221 */ /* 0x004fc80000010100 */
[-C--:B------:R-:W-:Y:S01]  /*7240*/  FMUL.FTZ R158, R158, -R31.reuse ;  /* 0x8000001f9e9e7220 */ /* 0x080fe20000410000 */
[----:B------:R-:W-:-:S03]  /*7250*/  FFMA.FTZ R7, R159, R31, R12 ;  /* 0x0000001f9f077223 */ /* 0x000fc6000001000c */
[----:B------:R-:W-:Y:S01]  /*7260*/  FFMA.FTZ R12, R159, R29, -R158 ;  /* 0x0000001d9f0c7223 */ /* 0x000fe2000001089e */
[----:B---3--:R-:W-:-:S03]  /*7270*/  FADD.FTZ R6, -R155, R7 ;  /* 0x000000079b067221 */ /* 0x008fc60000010100 */
[----:B-----5:R-:W-:Y:S01]  /*7280*/  FADD.FTZ R12, R153, R12 ;  /* 0x0000000c990c7221 */ /* 0x020fe20000010000 */
[----:B------:R-:W-:-:S03]  /*7290*/  FMUL.FTZ R32, R160, -R6 ;  /* 0x80000006a0207220 */ /* 0x000fc60000410000 */
[-C--:B------:R-:W-:Y:S01]  /*72a0*/  FMUL.FTZ R7, R160, -R12.reuse ;  /* 0x8000000ca0077220 */ /* 0x080fe20000410000 */
[----:B------:R-:W-:-:S03]  /*72b0*/  FFMA.FTZ R32, R161, R12, -R32 ;  /* 0x0000000ca1207223 */ /* 0x000fc60000010820 */
[----:B------:R-:W-:Y:S01]  /*72c0*/  FFMA.FTZ R7, R161, R6, R7 ;  /* 0x00000006a1077223 */ /* 0x000fe20000010007 */
[----:B------:R-:W-:-:S03]  /*72d0*/  FADD.FTZ R205, R205, R32 ;  /* 0x00000020cdcd7221 */ /* 0x000fc60000010000 */
[----:B------:R-:W-:Y:S01]  /*72e0*/  FADD.FTZ R7, -R204, R7 ;  /* 0x00000007cc077221 */ /* 0x000fe20000010100 */
[----:B------:R-:W-:-:S03]  /*72f0*/  FMUL.FTZ R32, R162, -R205 ;  /* 0x800000cda2207220 */ /* 0x000fc60000410000 */
[-C--:B------:R-:W-:Y:S01]  /*7300*/  FMUL.FTZ R162, R162, -R7.reuse ;  /* 0x80000007a2a27220 */ /* 0x080fe20000410000 */
[----:B------:R-:W-:-:S03]  /*7310*/  FFMA.FTZ R35, R163, R7, R32 ;  /* 0x00000007a3237223 */ /* 0x000fc60000010020 */
[----:B------:R-:W-:Y:S01]  /*7320*/  FFMA.FTZ R32, R163, R205, -R162 ;  /* 0x000000cda3207223 */ /* 0x000fe200000108a2 */
[----:B------:R-:W-:-:S03]  /*7330*/  FADD.FTZ R206, -R206, R35 ;  /* 0x00000023cece7221 */ /* 0x000fc60000010100 */
[----:B------:R-:W-:Y:S01]  /*7340*/  FADD.FTZ R32, R207, R32 ;  /* 0x00000020cf207221 */ /* 0x000fe20000010000 */
[----:B------:R-:W-:-:S03]  /*7350*/  FMUL.FTZ R38, R164, -R206 ;  /* 0x800000cea4267220 */ /* 0x000fc60000410000 */
[-C--:B------:R-:W-:Y:S01]  /*7360*/  FMUL.FTZ R35, R164, -R32.reuse ;  /* 0x80000020a4237220 */ /* 0x080fe20000410000 */
[----:B------:R-:W-:-:S03]  /*7370*/  FFMA.FTZ R38, R165, R32, -R38 ;  /* 0x00000020a5267223 */ /* 0x000fc60000010826 */
[----:B------:R-:W-:Y:S01]  /*7380*/  FFMA.FTZ R35, R165, R206, R35 ;  /* 0x000000cea5237223 */ /* 0x000fe20000010023 */
[----:B------:R-:W-:-:S03]  /*7390*/  FADD.FTZ R209, R209, R38 ;  /* 0x00000026d1d17221 */ /* 0x000fc60000010000 */
[----:B------:R-:W-:Y:S01]  /*73a0*/  FADD.FTZ R5, -R208, R35 ;  /* 0x00000023d0057221 */ /* 0x000fe20000010100 */
[C---:B------:R-:W-:Y:S01]  /*73b0*/  FMUL.FTZ R17, R172.reuse, R209 ;  /* 0x000000d1ac117220 */ /* 0x040fe20000410000 */
[C---:B------:R-:W-:Y:S02]  /*73c0*/  FMUL.FTZ R34, R169.reuse, R32 ;  /* 0x00000020a9227220 */ /* 0x040fe40000410000 */
[----:B------:R-:W-:Y:S01]  /*73d0*/  FMUL.FTZ R21, R172, R5 ;  /* 0x00000005ac157220 */ /* 0x000fe20000410000 */
[----:B------:R-:W-:Y:S01]  /*73e0*/  FADD.FTZ R38, -R190, R183 ;  /* 0x000000b7be267221 */ /* 0x000fe20000010100 */
[C---:B------:R-:W-:Y:S01]  /*73f0*/  FMUL.FTZ R35, R182.reuse, R17 ;  /* 0x00000011b6237220 */ /* 0x040fe20000410000 */
[----:B------:R-:W-:Y:S01]  /*7400*/  FMUL.FTZ R40, R169, R206 ;  /* 0x000000cea9287220 */ /* 0x000fe20000410000 */
[-C--:B------:R-:W-:Y:S01]  /*7410*/  FMUL.FTZ R4, R182, R21.reuse ;  /* 0x00000015b6047220 */ /* 0x080fe20000410000 */
[C---:B------:R-:W-:Y:S01]  /*7420*/  FMUL.FTZ R44, R211.reuse, R34 ;  /* 0x00000022d32c7220 */ /* 0x040fe20000410000 */
[----:B------:R-:W-:Y:S01]  /*7430*/  FFMA.FTZ R35, R38, R21, -R35 ;  /* 0x0000001526237223 */ /* 0x000fe20000010823 */
[C---:B------:R-:W-:Y:S01]  /*7440*/  FMUL.FTZ R21, R168.reuse, R205 ;  /* 0x000000cda8157220 */ /* 0x040fe20000410000 */
[----:B------:R-:W-:Y:S01]  /*7450*/  FMUL.FTZ R37, R211, R40 ;  /* 0x00000028d3257220 */ /* 0x000fe20000410000 */
[----:B------:R-:W-:Y:S01]  /*7460*/  FFMA.FTZ R4, R17, R38, R4 ;  /* 0x0000002611047223 */ /* 0x000fe20000010004 */
[----:B------:R-:W-:Y:S01]  /*7470*/  FMUL.FTZ R39, R168, R7 ;  /* 0x00000007a8277220 */ /* 0x000fe20000410000 */
[----:B------:R-:W-:Y:S01]  /*7480*/  FFMA.FTZ R44, R15, R40, -R44 ;  /* 0x000000280f2c7223 */ /* 0x000fe2000001082c */
[----:B------:R-:W-:Y:S01]  /*7490*/  FADD.FTZ R40, -R188, R213 ;  /* 0x000000d5bc287221 */ /* 0x000fe20000010100 */
[----:B------:R-:W-:Y:S01]  /*74a0*/  FMUL.FTZ R41, R212, R21 ;  /* 0x00000015d4297220 */ /* 0x000fe20000410000 */
[----:B------:R-:W-:Y:S01]  /*74b0*/  FFMA.FTZ R37, R34, R15, R37 ;  /* 0x0000000f22257223 */ /* 0x000fe20000010025 */
[----:B------:R-:W-:Y:S01]  /*74c0*/  FADD.FTZ R4, RZ, R4 ;  /* 0x00000004ff047221 */ /* 0x000fe20000010000 */
[-C--:B------:R-:W-:Y:S01]  /*74d0*/  FMUL.FTZ R46, R212, R39.reuse ;  /* 0x00000027d42e7220 */ /* 0x080fe20000410000 */
[----:B------:R-:W-:Y:S01]  /*74e0*/  FFMA.FTZ R41, R40, R39, -R41 ;  /* 0x0000002728297223 */ /* 0x000fe20000010829 */
[----:B------:R-:W-:Y:S01]  /*74f0*/  FMUL.FTZ R48, R43, R6 ;  /* 0x000000062b307220 */ /* 0x000fe20000410000 */
[----:B------:R-:W-:Y:S01]  /*7500*/  FADD.FTZ R4, R4, R37 ;  /* 0x0000002504047221 */ /* 0x000fe20000010000 */
[----:B------:R-:W-:Y:S01]  /*7510*/  FFMA.FTZ R39, R21, R40, R46 ;  /* 0x0000002815277223 */ /* 0x000fe2000001002e */
[----:B------:R-:W-:Y:S01]  /*7520*/  FMUL.FTZ R42, R43, R12 ;  /* 0x0000000c2b2a7220 */ /* 0x000fe20000410000 */
[----:B------:R-:W-:Y:S01]  /*7530*/  FADD.FTZ R35, RZ, R35 ;  /* 0x00000023ff237221 */ /* 0x000fe20000010000 */
[----:B------:R-:W-:Y:S01]  /*7540*/  FADD.FTZ R37, -R187, R214 ;  /* 0x000000d6bb257221 */ /* 0x000fe20000010100 */
[----:B------:R-:W-:Y:S01]  /*7550*/  FADD.FTZ R4, R4, R39 ;  /* 0x0000002704047221 */ /* 0x000fe20000010000 */
[C---:B------:R-:W-:Y:S01]  /*7560*/  FMUL.FTZ R39, R215.reuse, R48 ;  /* 0x00000030d7277220 */ /* 0x040fe20000410000 */
[----:B------:R-:W-:Y:S01]  /*7570*/  FMUL.FTZ R46, R215, R42 ;  /* 0x0000002ad72e7220 */ /* 0x000fe20000410000 */
[----:B------:R-:W-:Y:S01]  /*7580*/  FADD.FTZ R44, R35, R44 ;  /* 0x0000002c232c7221 */ /* 0x000fe20000010000 */
[----:B------:R-:W-:Y:S01]  /*7590*/  FMUL.FTZ R35, R52, R29 ;  /* 0x0000001d34237220 */ /* 0x000fe20000410000 */
[----:B------:R-:W-:Y:S01]  /*75a0*/  FFMA.FTZ R43, R42, R37, R39 ;  /* 0x000000252a2b7223 */ /* 0x000fe20000010027 */
[----:B------:R-:W-:Y:S01]  /*75b0*/  FFMA.FTZ R50, R37, R48, -R46 ;  /* 0x0000003025327223 */ /* 0x000fe2000001082e */
[----:B------:R-:W-:Y:S01]  /*75c0*/  FMUL.FTZ R45, R52, R31 ;  /* 0x0000001f342d7220 */ /* 0x000fe20000410000 */
[----:B------:R-:W-:Y:S01]  /*75d0*/  FADD.FTZ R39, R44, R41 ;  /* 0x000000292c277221 */ /* 0x000fe20000010000 */
[----:B------:R-:W-:Y:S01]  /*75e0*/  FADD.FTZ R46, -R186, R217 ;  /* 0x000000d9ba2e7221 */ /* 0x000fe20000010100 */
[C---:B------:R-:W-:Y:S01]  /*75f0*/  FMUL.FTZ R47, R216.reuse, R35 ;  /* 0x00000023d82f7220 */ /* 0x040fe20000410000 */
[-C--:B------:R-:W-:Y:S01]  /*7600*/  FMUL.FTZ R48, R216, R45.reuse ;  /* 0x0000002dd8307220 */ /* 0x080fe20000410000 */
[----:B------:R-:W-:Y:S01]  /*7610*/  FADD.FTZ R50, R39, R50 ;  /* 0x0000003227327221 */ /* 0x000fe20000010000 */
[----:B------:R-:W-:Y:S01]  /*7620*/  FMUL.FTZ R44, R49, R2 ;  /* 0x00000002312c7220 */ /* 0x000fe20000410000 */
[----:B------:R-:W-:Y:S01]  /*7630*/  FADD.FTZ R39, R122, UR5 ;  /* 0x000000057a277e21 */ /* 0x000fe20008010000 */
[----:B------:R-:W-:Y:S01]  /*7640*/  FADD.FTZ R4, R4, R43 ;  /* 0x0000002b04047221 */ /* 0x000fe20000010000 */
[----:B------:R-:W-:Y:S01]  /*7650*/  FFMA.FTZ R47, R46, R45, -R47 ;  /* 0x0000002d2e2f7223 */ /* 0x000fe2000001082f */
[----:B------:R-:W-:Y:S01]  /*7660*/  FFMA.FTZ R43, R35, R46, R48 ;  /* 0x0000002e232b7223 */ /* 0x000fe20000010030 */
[----:B------:R-:W-:Y:S01]  /*7670*/  FADD.FTZ R41, -R185, R218 ;  /* 0x000000dab9297221 */ /* 0x000fe20000010100 */
[----:B------:R-:W-:Y:S01]  /*7680*/  FMUL.FTZ R52, R49, R30 ;  /* 0x0000001e31347220 */ /* 0x000fe20000410000 */
[----:B------:R-:W-:Y:S01]  /*7690*/  FMUL.FTZ R48, R219, R44 ;  /* 0x0000002cdb307220 */ /* 0x000fe20000410000 */
[C---:B------:R-:W-:Y:S01]  /*76a0*/  FMUL.FTZ R45, R39.reuse, R28 ;  /* 0x0000001c272d7220 */ /* 0x040fe20000410000 */
[----:B------:R-:W-:Y:S01]  /*76b0*/  FMUL.FTZ R39, R39, R3 ;  /* 0x0000000327277220 */ /* 0x000fe20000410000 */
[----:B------:R-:W-:Y:S01]  /*76c0*/  FADD.FTZ R4, R4, R43 ;  /* 0x0000002b04047221 */ /* 0x000fe20000010000 */
[-C--:B------:R-:W-:Y:S01]  /*76d0*/  FFMA.FTZ R54, R41, R52.reuse, -R48 ;  /* 0x0000003429367223 */ /* 0x080fe20000010830 */
        /* <DEDUP_REMOVED lines=8> */
[----:B------:R-:W-:Y:S01]  /*7760*/  FADD.FTZ R49, R123, UR5 ;  /* 0x000000057b317e21 */ /* 0x000fe20008010000 */
[----:B------:R-:W-:Y:S01]  /*7770*/  FADD.FTZ R4, R4, R43 ;  /* 0x0000002b04047221 */ /* 0x000fe20000010000 */
[----:B------:R-:W-:Y:S01]  /*7780*/  FFMA.FTZ R43, R39, R48, R52 ;  /* 0x00000030272b7223 */ /* 0x000fe20000010034 */
[----:B------:R-:W-:Y:S01]  /*7790*/  FADD.FTZ R47, R47, R50 ;  /* 0x000000322f2f7221 */ /* 0x000fe20000010000 */
[C---:B------:R-:W-:Y:S01]  /*77a0*/  FMUL.FTZ R50, R49.reuse, R0 ;  /* 0x0000000031327220 */ /* 0x040fe20000410000 */
[----:B------:R-:W-:Y:S01]  /*77b0*/  FMUL.FTZ R49, R49, R27 ;  /* 0x0000001b31317220 */ /* 0x000fe20000410000 */
[----:B------:R-:W-:Y:S01]  /*77c0*/  FADD.FTZ R4, R4, R43 ;  /* 0x0000002b04047221 */ /* 0x000fe20000010000 */
[----:B------:R-:W-:Y:S01]  /*77d0*/  FMUL.FTZ R43, R53, R19 ;  /* 0x00000013352b7220 */ /* 0x000fe20000410000 */
[----:B------:R-:W-:Y:S01]  /*77e0*/  FMUL.FTZ R51, R223, R50 ;  /* 0x00000032df337220 */ /* 0x000fe20000410000 */
[----:B------:R-:W-:-:S02]  /*77f0*/  FMUL.FTZ R53, R53, R22 ;  /* 0x0000001635357220 */ /* 0x000fc40000410000 */
[----:B------:R-:W-:Y:S01]  /*7800*/  FMUL.FTZ R54, R224, R43 ;  /* 0x0000002be0367220 */ /* 0x000fe20000410000 */
[-C--:B------:R-:W-:Y:S01]  /*7810*/  FFMA.FTZ R52, R222, R49.reuse, -R51 ;  /* 0x00000031de347223 */ /* 0x080fe20000010833 */
[----:B------:R-:W-:Y:S02]  /*7820*/  FMUL.FTZ R49, R223, R49 ;  /* 0x00000031df317220 */ /* 0x000fe40000410000 */
[-C--:B------:R-:W-:Y:S01]  /*7830*/  FFMA.FTZ R56, R225, R53.reuse, -R54 ;  /* 0x00000035e1387223 */ /* 0x080fe20000010836 */
[----:B------:R-:W-:Y:S01]  /*7840*/  FMUL.FTZ R54, R224, R53 ;  /* 0x00000035e0367220 */ /* 0x000fe20000410000 */
[----:B------:R-:W-:Y:S01]  /*7850*/  FFMA.FTZ R49, R50, R222, R49 ;  /* 0x000000de32317223 */ /* 0x000fe20000010031 */
[----:B------:R-:W-:Y:S01]  /*7860*/  FADD.FTZ R45, -R179, R226 ;  /* 0x000000e2b32d7221 */ /* 0x000fe20000010100 */
[----:B-1----:R-:W-:Y:S01]  /*7870*/  FMUL.FTZ R36, R57, R10 ;  /* 0x0000000a39247220 */ /* 0x002fe20000410000 */
[----:B------:R-:W-:Y:S01]  /*7880*/  FMUL.FTZ R51, R227, R58 ;  /* 0x0000003ae3337220 */ /* 0x000fe20000410000 */
[----:B------:R-:W-:Y:S01]  /*7890*/  FADD.FTZ R4, R4, R49 ;  /* 0x0000003104047221 */ /* 0x000fe20000010000 */
[----:B------:R-:W-:Y:S01]  /*78a0*/  FFMA.FTZ R49, R43, R225, R54 ;  /* 0x000000e12b317223 */ /* 0x000fe20000010036 */
[----:B------:R0:W-:Y:S01]  /*78b0*/  STS [R33+0x211c], R60 ;  /* 0x00211c3c21007388 */ /* 0x0001e20000000800 */
[----:B------:R-:W-:Y:S01]  /*78c0*/  FADD.FTZ R47, R47, R52 ;  /* 0x000000342f2f7221 */ /* 0x000fe20000010000 */
[----:B------:R-:W-:Y:S01]  /*78d0*/  FFMA.FTZ R51, R36, R45, R51 ;  /* 0x0000002d24337223 */ /* 0x000fe20000010033 */
[----:B------:R-:W-:Y:S01]  /*78e0*/  FADD.FTZ R4, R4, R49 ;  /* 0x0000003104047221 */ /* 0x000fe20000010000 */
[----:B------:R1:W-:Y:S01]  /*78f0*/  STS [R33+0x2114], R59 ;  /* 0x0021143b21007388 */ /* 0x0003e20000000800 */
[----:B------:R-:W-:Y:S01]  /*7900*/  FADD.FTZ R47, R47, R56 ;  /* 0x000000382f2f7221 */ /* 0x000fe20000010000 */
[----:B0-----:R-:W-:Y:S01]  /*7910*/  FMUL.FTZ R60, R227, R36 ;  /* 0x00000024e33c7220 */ /* 0x001fe20000410000 */
[----:B------:R-:W-:Y:S01]  /*7920*/  FADD.FTZ R154, R4, R51 ;  /* 0x00000033049a7221 */ /* 0x000fe20000010000 */
[----:B------:R-:W-:-:S02]  /*7930*/  FMUL.FTZ R4, R11, UR57 ;  /* 0x000000390b047c20 */ /* 0x000fc40008410000 */
[----:B------:R-:W-:Y:S01]  /*7940*/  FFMA.FTZ R60, R45, R58, -R60 ;  /* 0x0000003a2d3c7223 */ /* 0x000fe2000001083c */
[----:B-1----:R-:W-:Y:S01]  /*7950*/  FADD.FTZ R59, R119, UR5 ;  /* 0x00000005773b7e21 */ /* 0x002fe20008010000 */
[----:B------:R0:W-:Y:S01]  /*7960*/  STS [R33+0x2178], R24 ;  /* 0x0021781821007388 */ /* 0x0001e20000000800 */
[----:B------:R-:W-:Y:S01]  /*7970*/  FADD.FTZ R56, R118, UR5 ;  /* 0x0000000576387e21 */ /* 0x000fe20008010000 */
[----:B------:R-:W-:Y:S01]  /*7980*/  FADD.FTZ R156, R47, R60 ;  /* 0x0000003c2f9c7221 */ /* 0x000fe20000010000 */
[----:B------:R-:W-:Y:S01]  /*7990*/  FFMA.FTZ R47, R199, UR58, R4 ;  /* 0x0000003ac72f7c23 */ /* 0x000fe20008010004 */
[----:B------:R-:W-:Y:S01]  /*79a0*/  FMUL.FTZ R57, R8, UR57 ;  /* 0x0000003908397c20 */ /* 0x000fe20008410000 */
[----:B------:R-:W-:Y:S01]  /*79b0*/  FMUL.FTZ R4, R202, UR57 ;  /* 0x00000039ca047c20 */ /* 0x000fe20008410000 */
[C---:B------:R-:W-:Y:S01]  /*79c0*/  FMUL.FTZ R161, R59.reuse, R16 ;  /* 0x000000103ba17220 */ /* 0x040fe20000410000 */
[----:B------:R-:W-:Y:S01]  /*79d0*/  FMUL.FTZ R54, R59, R8 ;  /* 0x000000083b367220 */ /* 0x000fe20000410000 */
[----:B0-----:R-:W-:Y:S01]  /*79e0*/  FMUL.FTZ R24, R199, UR57 ;  /* 0x00000039c7187c20 */ /* 0x001fe20008410000 */
[----:B------:R-:W-:Y:S01]  /*79f0*/  FMUL.FTZ R59, R56, R9 ;  /* 0x00000009383b7220 */ /* 0x000fe20000410000 */
[----:B------:R0:W-:Y:S02]  /*7a00*/  STS [R33+0x2124], R61 ;  /* 0x0021243d21007388 */ /* 0x0001e40000000800 */
[----:B------:R-:W-:Y:S01]  /*7a10*/  FFMA.FTZ R49, R11, UR58, -R24 ;  /* 0x0000003a0b317c23 */ /* 0x000fe20008010818 */
[----:B------:R-:W-:Y:S01]  /*7a20*/  FFMA.FTZ R24, R16, UR58, -R57 ;  /* 0x0000003a10187c23 */ /* 0x000fe20008010839 */
[----:B------:R-:W-:Y:S01]  /*7a30*/  FADD.FTZ R229, -R178, R229 ;  /* 0x000000e5b2e57221 */ /* 0x000fe20000010100 */
[----:B------:R-:W-:Y:S01]  /*7a40*/  FMUL.FTZ R60, R228, R59 ;  /* 0x0000003be43c7220 */ /* 0x000fe20000410000 */
[----:B0-----:R-:W-:Y:S01]  /*7a50*/  FMUL.FTZ R61, R16, UR57 ;  /* 0x00000039103d7c20 */ /* 0x001fe20008410000 */
[----:B------:R-:W-:Y:S01]  /*7a60*/  FFMA.FTZ R16, R203, UR58, R4 ;  /* 0x0000003acb107c23 */ /* 0x000fe20008010004 */
[----:B------:R-:W-:-:S04]  /*7a70*/  FMUL.FTZ R4, R56, R18 ;  /* 0x0000001238047220 */ /* 0x000fc80000410000 */
[-C--:B------:R-:W-:Y:S01]  /*7a80*/  FFMA.FTZ R159, R229, R4.reuse, -R60 ;  /* 0x00000004e59f7223 */ /* 0x080fe2000001083c */
[----:B------:R-:W-:Y:S01]  /*7a90*/  FMUL.FTZ R4, R228, R4 ;  /* 0x00000004e4047220 */ /* 0x000fe20000410000 */
[----:B------:R-:W-:Y:S01]  /*7aa0*/  ULEA UR46, UR13, 0xfffffc00, 0xa ;  /* 0xfffffc000d2e7891 */ /* 0x000fe2000f8e503f */
[----:B------:R-:W-:Y:S01]  /*7ab0*/  FMUL.FTZ R57, R9, UR57 ;  /* 0x0000003909397c20 */ /* 0x000fe20008410000 */
[----:B------:R-:W-:Y:S01]  /*7ac0*/  FMUL.FTZ R145, R10, UR57 ;  /* 0x000000390a917c20 */ /* 0x000fe20008410000 */
[----:B------:R-:W-:Y:S01]  /*7ad0*/  FFMA.FTZ R163, R59, R229, R4 ;  /* 0x000000e53ba37223 */ /* 0x000fe20000010004 */
[----:B------:R-:W-:Y:S01]  /*7ae0*/  FMUL.FTZ R4, R0, UR57 ;  /* 0x0000003900047c20 */ /* 0x000fe20008410000 */
[----:B------:R-:W-:Y:S01]  /*7af0*/  FMUL.FTZ R147, R20, UR57 ;  /* 0x0000003914937c20 */ /* 0x000fe20008410000 */
[----:B------:R-:W-:Y:S01]  /*7b00*/  UIADD3 UR46, -UR46, UR54, URZ ;  /* 0x000000362e2e7290 */ /* 0x000fe2000fffe13f */
[C---:B------:R-:W-:Y:S01]  /*7b10*/  FFMA.FTZ R57, R18.reuse, UR58, -R57 ;  /* 0x0000003a12397c23 */ /* 0x040fe20008010839 */
[----:B------:R-:W-:Y:S01]  /*7b20*/  FMUL.FTZ R56, R18, UR57 ;  /* 0x0000003912387c20 */ /* 0x000fe20008410000 */
[----:B------:R-:W-:Y:S01]  /*7b30*/  FFMA.FTZ R18, R20, UR58, -R145 ;  /* 0x0000003a14127c23 */ /* 0x000fe20008010891 */
[C---:B------:R-:W-:Y:S01]  /*7b40*/  FFMA.FTZ R20, R27.reuse, UR58, -R4 ;  /* 0x0000003a1b147c23 */ /* 0x040fe20008010804 */
[----:B------:R-:W-:Y:S01]  /*7b50*/  FMUL.FTZ R145, R27, UR57 ;  /* 0x000000391b917c20 */ /* 0x000fe20008410000 */
[----:B------:R-:W-:Y:S01]  /*7b60*/  FFMA.FTZ R60, R10, UR58, R147 ;  /* 0x0000003a0a3c7c23 */ /* 0x000fe20008010093 */
[----:B------:R-:W-:Y:S01]  /*7b70*/  FMUL.FTZ R27, R3, UR57 ;  /* 0x00000039031b7c20 */ /* 0x000fe20008410000 */
[----:B------:R-:W-:Y:S01]  /*7b80*/  FMUL.FTZ R147, R2, UR57 ;  /* 0x0000003902937c20 */ /* 0x000fe20008410000 */
[----:B------:R-:W-:Y:S01]  /*7b90*/  FMUL.FTZ R4, R29, UR57 ;  /* 0x000000391d047c20 */ /* 0x000fe20008410000 */
[----:B------:R0:W-:Y:S01]  /*7ba0*/  STS [R33+0x2170], R62 ;  /* 0x0021703e21007388 */ /* 0x0001e20000000800 */
[----:B------:R-:W-:Y:S01]  /*7bb0*/  MOV R58, UR46 ;  /* 0x0000002e003a7c02 */ /* 0x000fe20008000f00 */
[----:B------:R-:W-:Y:S01]  /*7bc0*/  FFMA.FTZ R27, R28, UR58, -R27 ;  /* 0x0000003a1c1b7c23 */ /* 0x000fe2000801081b */
[----:B------:R-:W-:-:S02]  /*7bd0*/  FMUL.FTZ R149, R30, UR57 ;  /* 0x000000391e957c20 */ /* 0x000fc40008410000 */
[----:B------:R-:W-:Y:S01]  /*7be0*/  LEA R58, R58, -R193, 0x1 ;  /* 0x800000c13a3a7211 */ /* 0x000fe200078e08ff */
[----:B0-----:R-:W-:Y:S01]  /*7bf0*/  FMUL.FTZ R62, R28, UR57 ;  /* 0x000000391c3e7c20 */ /* 0x001fe20008410000 */
[----:B------:R-:W-:Y:S01]  /*7c00*/  FFMA.FTZ R28, R30, UR58, -R147 ;  /* 0x0000003a1e1c7c23 */ /* 0x000fe20008010893 */
[C---:B------:R-:W-:Y:S01]  /*7c10*/  FFMA.FTZ R147, R31.reuse, UR58, -R4 ;  /* 0x0000003a1f937c23 */ /* 0x040fe20008010804 */
[----:B------:R-:W-:Y:S01]  /*7c20*/  FMUL.FTZ R4, R31, UR57 ;  /* 0x000000391f047c20 */ /* 0x000fe20008410000 */
[----:B------:R-:W-:Y:S01]  /*7c30*/  FFMA.FTZ R30, R2, UR58, R149 ;  /* 0x0000003a021e7c23 */ /* 0x000fe20008010095 */
[----:B------:R-:W-:Y:S01]  /*7c40*/  ISETP.GE.AND P0, PT, R58, 0x1, PT ;  /* 0x000000013a00780c */ /* 0x000fe20003f06270 */
[----:B------:R-:W-:Y:S01]  /*7c50*/  FMUL.FTZ R151, R12, UR57 ;  /* 0x000000390c977c20 */ /* 0x000fe20008410000 */
[----:B------:R-:W-:Y:S01]  /*7c60*/  FFMA.FTZ R149, R29, UR58, R4 ;  /* 0x0000003a1d957c23 */ /* 0x000fe20008010004 */
[----:B------:R-:W-:Y:S01]  /*7c70*/  FADD.FTZ R230, -R177, R230 ;  /* 0x000000e6b1e67221 */ /* 0x000fe20000010100 */
[----:B------:R-:W-:Y:S01]  /*7c80*/  FMUL.FTZ R63, R231, R54 ;  /* 0x00000036e73f7220 */ /* 0x000fe20000410000 */
[----:B------:R-:W-:Y:S01]  /*7c90*/  FMUL.FTZ R4, R205, UR57 ;  /* 0x00000039cd047c20 */ /* 0x000fe20008410000 */
[----:B------:R-:W-:Y:S01]  /*7ca0*/  FFMA.FTZ R31, R3, UR58, R62 ;  /* 0x0000003a031f7c23 */ /* 0x000fe2000801003e */
[----:B------:R-:W-:Y:S01]  /*7cb0*/  FFMA.FTZ R62, R6, UR58, -R151 ;  /* 0x0000003a063e7c23 */ /* 0x000fe20008010897 */
[----:B------:R0:W-:Y:S01]  /*7cc0*/  STS [R33+0x217c], R25 ;  /* 0x00217c1921007388 */ /* 0x0001e20000000800 */
[-C--:B------:R-:W-:Y:S01]  /*7cd0*/  FFMA.FTZ R158, R230, R161.reuse, -R63 ;  /* 0x000000a1e69e7223 */ /* 0x080fe2000001083f */
[----:B------:R-:W-:Y:S01]  /*7ce0*/  FMUL.FTZ R153, R32, UR57 ;  /* 0x0000003920997c20 */ /* 0x000fe20008410000 */
[----:B------:R-:W-:Y:S01]  /*7cf0*/  FFMA.FTZ R151, R7, UR58, -R4 ;  /* 0x0000003a07977c23 */ /* 0x000fe20008010804 */
[----:B------:R-:W-:Y:S01]  /*7d00*/  FMUL.FTZ R63, R19, UR57 ;  /* 0x00000039133f7c20 */ /* 0x000fe20008410000 */
[----:B------:R-:W-:Y:S01]  /*7d10*/  FMUL.FTZ R4, R209, UR57 ;  /* 0x00000039d1047c20 */ /* 0x000fe20008410000 */
[----:B------:R-:W-:Y:S01]  /*7d20*/  FMUL.FTZ R155, R6, UR57 ;  /* 0x00000039069b7c20 */ /* 0x000fe20008410000 */
[----:B------:R-:W-:Y:S01]  /*7d30*/  FFMA.FTZ R148, R206, UR58, -R153 ;  /* 0x0000003ace947c23 */ /* 0x000fe20008010899 */
[----:B0-----:R-:W-:Y:S01]  /*7d40*/  FMUL.FTZ R25, R14, UR57 ;  /* 0x000000390e197c20 */ /* 0x001fe20008410000 */
        /* <DEDUP_REMOVED lines=14> */
[----:B------:R-:W-:Y:S01]  /*7e30*/  FADD.FTZ R23, R152, R23 ;  /* 0x0000001798177221 */ /* 0x000fe20000010000 */
[----:B------:R-:W-:Y:S01]  /*7e40*/  FFMA.FTZ R152, R12, UR58, R155 ;  /* 0x0000003a0c987c23 */ /* 0x000fe2000801009b */
[----:B------:R-:W-:Y:S01]  /*7e50*/  FFMA.FTZ R53, R196, UR58, -R53 ;  /* 0x0000003ac4357c23 */ /* 0x000fe20008010835 */
[----:B------:R-:W-:Y:S01]  /*7e60*/  FFMA.FTZ R51, R146, UR58, R51 ;  /* 0x0000003a92337c23 */ /* 0x000fe20008010033 */
[----:B------:R-:W-:Y:S01]  /*7e70*/  FFMA.FTZ R33, R14, UR58, R33 ;  /* 0x0000003a0e217c23 */ /* 0x000fe20008010021 */
[----:B------:R-:W-:Y:S01]  /*7e80*/  FFMA.FTZ R25, R202, UR58, -R25 ;  /* 0x0000003aca197c23 */ /* 0x000fe20008010819 */
[----:B------:R-:W-:Y:S01]  /*7e90*/  FFMA.FTZ R61, R8, UR58, R61 ;  /* 0x0000003a083d7c23 */ /* 0x000fe2000801003d */
[----:B------:R-:W-:Y:S01]  /*7ea0*/  FMUL.FTZ R161, R231, R161 ;  /* 0x000000a1e7a17220 */ /* 0x000fe20000410000 */
        /* <DEDUP_REMOVED lines=37> */
.L_x_10033:
[----:B------:R-:W-:Y:S05]  /*8100*/  BSYNC B0 ;  /* 0x0000000000007941 */ /* 0x000fea0003800000 */
.L_x_10032:
[----:B------:R-:W-:Y:S01]  /*8110*/  USHF.R.U32.HI UR46, URZ, 0x1, UR29 ;  /* 0x000000013f2e7899 */ /* 0x000fe2000801161d */
[----:B------:R-:W-:Y:S01]  /*8120*/  FADD.FTZ R159, R156, R159 ;  /* 0x0000009f9c9f7221 */ /* 0x000fe20000010000 */
[----:B------:R-:W-:Y:S01]  /*8130*/  USHF.R.U64 UR57, UR28, 0x1, UR29 ;  /* 0x000000011c397899 */ /* 0x000fe2000800121d */
[----:B------:R-:W-:Y:S01]  /*8140*/  FADD.FTZ R154, R154, R163 ;  /* 0x000000a39a9a7221 */ /* 0x000fe20000010000 */
[----:B------:R-:W-:Y:S01]  /*8150*/  UIMAD UR58, UR46, UR11, URZ ;  /* 0x0000000b2e3a72a4 */ /* 0x000fe2000f8e023f */
[----:B------:R-:W-:Y:S01]  /*8160*/  FADD.FTZ R158, R159, R158 ;  /* 0x0000009e9f9e7221 */ /* 0x000fe20000010000 */
[----:B------:R-:W-:Y:S01]  /*8170*/  FADD.FTZ R159, R112, UR5 ;  /* 0x00000005709f7e21 */ /* 0x000fe20008010000 */
[----:B------:R-:W-:Y:S01]  /*8180*/  UIMAD.WIDE.U32 UR46, UR57, UR11, URZ ;  /* 0x0000000b392e72a5 */ /* 0x000fe2000f8e003f */
[----:B------:R-:W-:Y:S01]  /*8190*/  FFMA.FTZ R161, R54, R230, R161 ;  /* 0x000000e636a17223 */ /* 0x000fe200000100a1 */
[----:B------:R-:W-:Y:S01]  /*81a0*/  UIMAD UR58, UR55, UR57, UR58 ;  /* 0x00000039373a72a4 */ /* 0x000fe2000f8e023a */
[----:B------:R-:W1:Y:S01]  /*81b0*/  LDC.64 R4, c[0x0][0x380] ;  /* 0x0000e000ff047b82 */ /* 0x000e620000000a00 */
[C---:B------:R-:W-:Y:S01]  /*81c0*/  FMUL.FTZ R202, R159.reuse, R202 ;  /* 0x000000ca9fca7220 */ /* 0x040fe20000410000 */
[----:B------:R-:W-:Y:S01]  /*81d0*/  UIMAD UR56, UR56, UR30, URZ ;  /* 0x0000001e383872a4 */ /* 0x000fe2000f8e023f */
[----:B------:R-:W-:Y:S01]  /*81e0*/  FMUL.FTZ R159, R159, R203 ;  /* 0x000000cb9f9f7220 */ /* 0x000fe20000410000 */
[----:B------:R-:W-:Y:S01]  /*81f0*/  UIADD3 UR47, UR58, UR47, URZ ;  /* 0x0000002f3a2f7290 */ /* 0x000fe2000fffe03f */
[----:B------:R-:W-:Y:S01]  /*8200*/  FADD.FTZ R161, R154, R161 ;  /* 0x000000a19aa17221 */ /* 0x000fe20000010000 */
[----:B------:R-:W-:Y:S01]  /*8210*/  FADD.FTZ R233, -R176, R233 ;  /* 0x000000e9b0e97221 */ /* 0x000fe20000010100 */
[----:B------:R-:W-:Y:S01]  /*8220*/  UIMAD UR55, UR12, UR31, UR56 ;  /* 0x0000001f0c3772a4 */ /* 0x000fe2000f8e0238 */
[----:B------:R-:W-:Y:S01]  /*8230*/  FMUL.FTZ R154, R167, R14 ;  /* 0x0000000ea79a7220 */ /* 0x000fe20000410000 */
[----:B------:R-:W-:Y:S01]  /*8240*/  UIMAD.WIDE.U32 UR46, UR12, UR30, UR46 ;  /* 0x0000001e0c2e72a5 */ /* 0x000fe2000f8e002e */
[C---:B------:R-:W-:Y:S01]  /*8250*/  FMUL.FTZ R160, R232.reuse, R159 ;  /* 0x0000009fe8a07220 */ /* 0x040fe20000410000 */
[----:B------:R-:W-:Y:S01]  /*8260*/  FADD.FTZ R234, -R175, R234 ;  /* 0x000000eaafea7221 */ /* 0x000fe20000010100 */
[----:B------:R-:W-:Y:S01]  /*8270*/  FMUL.FTZ R200, R167, R200 ;  /* 0x000000c8a7c87220 */ /* 0x000fe20000410000 */
[----:B------:R-:W-:Y:S01]  /*8280*/  UIADD3 UR55, UR55, UR47, URZ ;  /* 0x0000002f37377290 */ /* 0x000fe2000fffe03f */
[----:B0-----:R-:W-:Y:S01]  /*8290*/  FMUL.FTZ R165, R235, R154 ;  /* 0x0000009aeba57220 */ /* 0x001fe20000410000 */
[----:B------:R-:W-:Y:S01]  /*82a0*/  ULEA UR56, UP0, UR46, UR32, 0x3 ;  /* 0x000000202e387291 */ /* 0x000fe2000f80183f */
[-C--:B------:R-:W-:Y:S01]  /*82b0*/  FFMA.FTZ R163, R233, R202.reuse, -R160 ;  /* 0x000000cae9a37223 */ /* 0x080fe200000108a0 */
[----:B------:R-:W-:Y:S01]  /*82c0*/  UIADD3 UR47, UR6, -UR52, URZ ;  /* 0x80000034062f7290 */ /* 0x000fe2000fffe03f */
[----:B------:R-:W-:Y:S01]  /*82d0*/  FMUL.FTZ R202, R232, R202 ;  /* 0x000000cae8ca7220 */ /* 0x000fe20000410000 */
[----:B------:R-:W-:Y:S01]  /*82e0*/  ULEA.HI.X UR55, UR46, UR33, UR55, 0x3, UP0 ;  /* 0x000000212e377291 */ /* 0x000fe200080f1c37 */
[-C--:B------:R-:W-:Y:S01]  /*82f0*/  FFMA.FTZ R167, R234, R200.reuse, -R165 ;  /* 0x000000c8eaa77223 */ /* 0x080fe200000108a5 */
[----:B------:R-:W-:Y:S01]  /*8300*/  UIMAD UR46, UR47, -0x800, URZ ;  /* 0xfffff8002f2e78a4 */ /* 0x000fe2000f8e023f */
[----:B------:R-:W-:Y:S01]  /*8310*/  FFMA.FTZ R202, R159, R233, R202 ;  /* 0x000000e99fca7223 */ /* 0x000fe200000100ca */
[----:B------:R-:W-:Y:S01]  /*8320*/  FMUL.FTZ R165, R235, R200 ;  /* 0x000000c8eba57220 */ /* 0x000fe20000410000 */
[----:B------:R-:W-:Y:S01]  /*8330*/  FMUL.FTZ R169, R166, R11 ;  /* 0x0000000ba6a97220 */ /* 0x000fe20000410000 */
[----:B------:R-:W-:Y:S01]  /*8340*/  LEA R6, P0, R193, UR56, 0x2 ;  /* 0x00000038c1067c11 */ /* 0x000fe2000f8010ff */
[----:B------:R-:W-:Y:S01]  /*8350*/  FADD.FTZ R161, R161, R202 ;  /* 0x000000caa1a17221 */ /* 0x000fe20000010000 */
[----:B------:R-:W-:Y:S01]  /*8360*/  FFMA.FTZ R160, R154, R234, R165 ;  /* 0x000000ea9aa07223 */ /* 0x000fe200000100a5 */
[----:B------:R-:W-:Y:S01]  /*8370*/  USHF.L.U64.HI UR47, UR8, 0x2, UR9 ;  /* 0x00000002082f7899 */ /* 0x000fe20008010209 */
[----:B------:R-:W-:Y:S01]  /*8380*/  FADD.FTZ R156, -R174, R237 ;  /* 0x000000edae9c7221 */ /* 0x000fe20000010100 */
[----:B------:R-:W-:Y:S01]  /*8390*/  FMUL.FTZ R11, R166, R199 ;  /* 0x000000c7a60b7220 */ /* 0x000fe20000410000 */
[----:B------:R-:W-:Y:S01]  /*83a0*/  FMUL.FTZ R162, R236, R169 ;  /* 0x000000a9eca27220 */ /* 0x000fe20000410000 */
[----:B------:R-:W-:Y:S01]  /*83b0*/  LEA.HI.X R7, R193, UR55, RZ, 0x2, P0 ;  /* 0x00000037c1077c11 */ /* 0x000fe200080f14ff */
[----:B------:R-:W-:Y:S01]  /*83c0*/  FADD.FTZ R160, R161, R160 ;  /* 0x000000a0a1a07221 */ /* 0x000fe20000010000 */
[----:B------:R-:W-:Y:S01]  /*83d0*/  MOV R183, UR46 ;  /* 0x0000002e00b77c02 */ /* 0x000fe20008000f00 */
[----:B------:R-:W-:Y:S01]  /*83e0*/  USHF.L.U32 UR46, UR8, 0x2, URZ ;  /* 0x00000002082e7899 */ /* 0x000fe2000800063f */
[----:B------:R-:W-:Y:S01]  /*83f0*/  FFMA.FTZ R161, R11, R156, R162 ;  /* 0x0000009c0ba17223 */ /* 0x000fe200000100a2 */
[----:B-1----:R-:W-:-:S02]  /*8400*/  IMAD R162, R4, UR47, RZ ;  /* 0x0000002f04a27c24 */ /* 0x002fc4000f8e02ff */
[----:B------:R-:W-:Y:S01]  /*8410*/  FMUL.FTZ R171, R236, R11 ;  /* 0x0000000becab7220 */ /* 0x000fe20000410000 */
[----:B------:R-:W-:-:S04]  /*8420*/  IMAD.WIDE R6, R183, 0x4, R6 ;  /* 0x00000004b7067825 */ /* 0x000fc800078e0206 */
[----:B------:R-:W-:Y:S01]  /*8430*/  FADD.FTZ R158, R158, R163 ;  /* 0x000000a39e9e7221 */ /* 0x000fe20000010000 */
[----:B------:R-:W-:Y:S01]  /*8440*/  FADD.FTZ R26, R26, -R55 ;  /* 0x800000371a1a7221 */ /* 0x000fe20000010000 */
[----:B------:R-:W-:Y:S01]  /*8450*/  FFMA.FTZ R171, R156, R169, -R171 ;  /* 0x000000a99cab7223 */ /* 0x000fe200000108ab */
[----:B------:R-:W-:Y:S02]  /*8460*/  IMAD R165, R5, UR46, R162 ;  /* 0x0000002e05a57c24 */ /* 0x000fe4000f8e02a2 */
[C---:B------:R-:W-:Y:S01]  /*8470*/  FMUL.FTZ R5, R13.reuse, R196 ;  /* 0x000000c40d057220 */ /* 0x040fe20000410000 */
[----:B------:R-:W-:Y:S01]  /*8480*/  FADD.FTZ R158, R158, R167 ;  /* 0x000000a79e9e7221 */ /* 0x000fe20000010000 */
[----:B------:R-:W-:Y:S01]  /*8490*/  FMUL.FTZ R13, R13, R146 ;  /* 0x000000920d0d7220 */ /* 0x000fe20000410000 */
[----:B------:R-:W-:Y:S01]  /*84a0*/  IMAD.WIDE.U32 R6, R4, UR46, R6 ;  /* 0x0000002e04067c25 */ /* 0x000fe2000f8e0006 */
[----:B------:R-:W-:-:S03]  /*84b0*/  IADD3 R4, R193, 0x40, RZ ;  /* 0x00000040c1047810 */ /* 0x000fc60007ffe0ff */
[----:B------:R-:W-:Y:S01]  /*84c0*/  FADD.FTZ R55, R160, R161 ;  /* 0x000000a1a0377221 */ /* 0x000fe20000010000 */
[----:B------:R-:W-:Y:S01]  /*84d0*/  FADD.FTZ R171, R158, R171 ;  /* 0x000000ab9eab7221 */ /* 0x000fe20000010000 */
[----:B------:R-:W-:Y:S01]  /*84e0*/  FADD.FTZ R238, -R173, R238 ;  /* 0x000000eeadee7221 */ /* 0x000fe20000010100 */
[----:B------:R-:W-:Y:S01]  /*84f0*/  FMUL.FTZ R161, R144, R13 ;  /* 0x0000000d90a17220 */ /* 0x000fe20000410000 */
[C---:B------:R-:W-:Y:S01]  /*8500*/  IADD3 R158, R193.reuse, 0x80, RZ ;  /* 0x00000080c19e7810 */ /* 0x040fe20007ffe0ff */
[----:B------:R-:W-:Y:S01]  /*8510*/  BSSY B0, `(.L_x_10034) ;  /* 0x0000010000007945 */ /* 0x000fe20003800000 */
[----:B------:R-:W-:Y:S01]  /*8520*/  LEA.HI.SX32 R163, R4, R193, 0x1b ;  /* 0x000000c104a37211 */ /* 0x000fe200078fdaff */
[----:B------:R-:W-:Y:S01]  /*8530*/  FFMA.FTZ R162, R238, R5, -R161 ;  /* 0x00000005eea27223 */ /* 0x000fe200000108a1 */
[----:B------:R-:W-:Y:S02]  /*8540*/  IADD3 R160, R193, 0xc0, RZ ;  /* 0x000000c0c1a07810 */ /* 0x000fe40007ffe0ff */
[----:B------:R-:W-:Y:S01]  /*8550*/  LEA.HI.SX32 R161, R158, R193, 0x1b ;  /* 0x000000c19ea17211 */ /* 0x000fe200078fdaff */
[----:B------:R-:W-:Y:S01]  /*8560*/  FADD.FTZ R158, R171, R162 ;  /* 0x000000a2ab9e7221 */ /* 0x000fe20000010000 */
[----:B------:R-:W-:-:S02]  /*8570*/  LEA R4, R163, R192, 0x2 ;  /* 0x000000c0a3047211 */ /* 0x000fc400078e10ff */
[----:B------:R-:W-:Y:S02]  /*8580*/  LEA.HI.SX32 R163, R160, R193, 0x1b ;  /* 0x000000c1a0a37211 */ /* 0x000fe400078fdaff */
[----:B------:R-:W-:Y:S02]  /*8590*/  LEA R160, R161, R192, 0x2 ;  /* 0x000000c0a1a07211 */ /* 0x000fe400078e10ff */
[----:B------:R0:W1:Y:S01]  /*85a0*/  LDS R161, [R4+0x2200] ;  /* 0x0022000004a17984 */ /* 0x0000620000000800 */
[C---:B------:R-:W-:Y:S02]  /*85b0*/  ISETP.GE.AND P0, PT, R58.reuse, 0x41, PT ;  /* 0x000000413a00780c */ /* 0x040fe40003f06270 */
[C---:B------:R-:W-:Y:S02]  /*85c0*/  ISETP.GE.AND P1, PT, R58.reuse, 0x81, PT ;  /* 0x000000813a00780c */ /* 0x040fe40003f26270 */
[----:B------:R-:W-:Y:S02]  /*85d0*/  IADD3 R7, R7, R165, RZ ;  /* 0x000000a507077210 */ /* 0x000fe40007ffe0ff */
[----:B------:R-:W-:-:S07]  /*85e0*/  ISETP.GE.AND P2, PT, R58, 0xc1, PT ;  /* 0x000000c13a00780c */ /* 0x000fce0003f46270 */
[----:B0-----:R-:W-:Y:S06]  /*85f0*/  @!P0 BRA `(.L_x_10035) ;  /* 0x0000000000048947 */ /* 0x001fec0003800000 */
[----:B-1----:R0:W-:Y:S02]  /*8600*/  REDG.E.ADD.F32.FTZ.RN.STRONG.GPU desc[UR18][R6.64+-0x1f00], R161 ;  /* 0xffe100a1060079a6 */ /* 0x0021e4000c10f392 */
.L_x_10035:
[----:B------:R-:W-:Y:S05]  /*8610*/  BSYNC B0 ;  /* 0x0000000000007941 */ /* 0x000fea0003800000 */
.L_x_10034:
[----:B01----:R0:W1:Y:S01]  /*8620*/  LDS R161, [R160+0x2300] ;  /* 0x00230000a0a17984 */ /* 0x0030620000000800 */
[----:B------:R-:W-:Y:S01]  /*8630*/  BSSY B0, `(.L_x_10036) ;  /* 0x0000004000007945 */ /* 0x000fe20003800000 */
[----:B------:R-:W-:-:S03]  /*8640*/  LEA R163, R163, R192, 0x2 ;  /* 0x000000c0a3a37211 */ /* 0x000fc600078e10ff */
[----:B------:R-:W-:Y:S05]  /*8650*/  @!P1 BRA `(.L_x_10037) ;  /* 0x0000000000049947 */ /* 0x000fea0003800000 */
[----:B-1----:R2:W-:Y:S02]  /*8660*/  REDG.E.ADD.F32.FTZ.RN.STRONG.GPU desc[UR18][R6.64+-0x1e00], R161 ;  /* 0xffe200a1060079a6 */ /* 0x0025e4000c10f392 */
.L_x_10037:
[----:B------:R-:W-:Y:S05]  /*8670*/  BSYNC B0 ;  /* 0x0000000000007941 */ /* 0x000fea0003800000 */
.L_x_10036:
[----:B-12---:R1:W2:Y:S01]  /*8680*/  LDS R161, [R163+0x2400] ;  /* 0x00240000a3a17984 */ /* 0x0062a20000000800 */
[----:B------:R-:W-:Y:S01]  /*8690*/  BSSY B0, `(.L_x_10038) ;  /* 0x0000005000007945 */ /* 0x000fe20003800000 */
[C---:B------:R-:W-:Y:S02]  /*86a0*/  IADD3 R4, R193.reuse, 0x100, RZ ;  /* 0x00000100c1047810 */ /* 0x040fe40007ffe0ff */
[----:B0-----:R-:W-:Y:S01]  /*86b0*/  IADD3 R160, R193, 0x140, RZ ;  /* 0x00000140c1a07810 */ /* 0x001fe20007ffe0ff */
[----:B------:R-:W-:Y:S06]  /*86c0*/  @!P2 BRA `(.L_x_10039) ;  /* 0x000000000004a947 */ /* 0x000fec0003800000 */
[----:B--2---:R0:W-:Y:S02]  /*86d0*/  REDG.E.ADD.F32.FTZ.RN.STRONG.GPU desc[UR18][R6.64+-0x1d00], R161 ;  /* 0xffe300a1060079a6 */ /* 0x0041e4000c10f392 */
.L_x_10039:
[----:B------:R-:W-:Y:S05]  /*86e0*/  BSYNC B0 ;  /* 0x0000000000007941 */ /* 0x000fea0003800000 */
.L_x_10038:
[-C--:B0-2---:R-:W-:Y:S01]  /*86f0*/  LEA.HI.SX32 R161, R4, R193.reuse, 0x1b ;  /* 0x000000c104a17211 */ /* 0x085fe200078fdaff */
[----:B------:R-:W-:Y:S01]  /*8700*/  BSSY B0, `(.L_x_10040) ;  /* 0x0000011000007945 */ /* 0x000fe20003800000 */
[----:B------:R-:W-:Y:S02]  /*8710*/  ISETP.GE.AND P6, PT, R58, 0x101, PT ;  /* 0x000001013a00780c */ /* 0x000fe40003fc6270 */
[----:B------:R-:W-:Y:S02]  /*8720*/  LEA R161, R161, R192, 0x2 ;  /* 0x000000c0a1a17211 */ /* 0x000fe400078e10ff */
[C---:B------:R-:W-:Y:S02]  /*8730*/  IADD3 R162, R193.reuse, 0x180, RZ ;  /* 0x00000180c1a27810 */ /* 0x040fe40007ffe0ff */
[----:B-1----:R-:W-:Y:S02]  /*8740*/  LEA.HI.SX32 R163, R160, R193, 0x1b ;  /* 0x000000c1a0a37211 */ /* 0x002fe400078fdaff */
        /* <DEDUP_REMOVED lines=12> */
.L_x_10041:
[----:B------:R-:W-:Y:S05]  /*8810*/  BSYNC B0 ;  /* 0x0000000000007941 */ /* 0x000fea0003800000 */
.L_x_10040:
[----:B01----:R0:W1:Y:S01]  /*8820*/  LDS R161, [R160+0x2600] ;  /* 0x00260000a0a17984 */ /* 0x0030620000000800 */
[----:B------:R-:W-:Y:S01]  /*8830*/  BSSY B0, `(.L_x_10042) ;  /* 0x0000006000007945 */ /* 0x000fe20003800000 */
[----:B------:R-:W-:Y:S02]  /*8840*/  IADD3 R164, R193, 0x200, RZ ;  /* 0x00000200c1a47810 */ /* 0x000fe40007ffe0ff */
[----:B------:R-:W-:Y:S02]  /*8850*/  LEA.HI.SX32 R163, R4, R193, 0x1b ;  /* 0x000000c104a37211 */ /* 0x000fe400078fdaff */
[----:B------:R-:W-:Y:S01]  /*8860*/  LEA R162, R165, R192, 0x2 ;  /* 0x000000c0a5a27211 */ /* 0x000fe200078e10ff */
[----:B------:R-:W-:Y:S06]  /*8870*/  @!P0 BRA `(.L_x_10043) ;  /* 0x0000000000048947 */ /* 0x000fec0003800000 */
[----:B-1----:R2:W-:Y:S02]  /*8880*/  REDG.E.ADD.F32.FTZ.RN.STRONG.GPU desc[UR18][R6.64+-0x1b00], R161 ;  /* 0xffe500a1060079a6 */ /* 0x0025e4000c10f392 */
.L_x_10043:
[----:B------:R-:W-:Y:S05]  /*8890*/  BSYNC B0 ;  /* 0x0000000000007941 */ /* 0x000fea0003800000 */
.L_x_10042:
[----:B-12---:R1:W2:Y:S01]  /*88a0*/  LDS R161, [R162+0x2700] ;  /* 0x00270000a2a17984 */ /* 0x0062a20000000800 */
[----:B------:R-:W-:Y:S01]  /*88b0*/  BSSY B0, `(.L_x_10044) ;  /* 0x0000006000007945 */ /* 0x000fe20003800000 */
[----:B------:R-:W-:Y:S02]  /*88c0*/  LEA.HI.SX32 R165, R164, R193, 0x1b ;  /* 0x000000c1a4a57211 */ /* 0x000fe400078fdaff */
[----:B------:R-:W-:Y:S02]  /*88d0*/  IADD3 R4, R193, 0x240, RZ ;  /* 0x00000240c1047810 */ /* 0x000fe40007ffe0ff */
[----:B------:R-:W-:Y:S01]  /*88e0*/  LEA R164, R163, R192, 0x2 ;  /* 0x000000c0a3a47211 */ /* 0x000fe200078e10ff */
[----:B------:R-:W-:Y:S06]  /*88f0*/  @!P1 BRA `(.L_x_10045) ;  /* 0x0000000000049947 */ /* 0x000fec0003800000 */
[----:B--2---:R3:W-:Y:S02]  /*8900*/  REDG.E.ADD.F32.FTZ.RN.STRONG.GPU desc[UR18][R6.64+-0x1a00], R161 ;  /* 0xffe600a1060079a6 */ /* 0x0047e4000c10f392 */
.L_x_10045:
[----:B------:R-:W-:Y:S05]  /*8910*/  BSYNC B0 ;  /* 0x0000000000007941 */ /* 0x000fea0003800000 */
.L_x_10044:
[----:B--23--:R2:W3:Y:S01]  /*8920*/  LDS R161, [R164+0x2800] ;  /* 0x00280000a4a17984 */ /* 0x00c4e20000000800 */
[----:B------:R-:W-:Y:S01]  /*8930*/  BSSY B0, `(.L_x_10046) ;  /* 0x0000006000007945 */ /* 0x000fe20003800000 */
[----:B------:R-:W-:Y:S02]  /*8940*/  LEA.HI.SX32 R163, R4, R193, 0x1b ;  /* 0x000000c104a37211 */ /* 0x000fe400078fdaff */
[----:B0-----:R-:W-:Y:S02]  /*8950*/  IADD3 R160, R193, 0x280, RZ ;  /* 0x00000280c1a07810 */ /* 0x001fe40007ffe0ff */
[----:B------:R-:W-:Y:S01]  /*8960*/  LEA R4, R165, R192, 0x2 ;  /* 0x000000c0a5047211 */ /* 0x000fe200078e10ff */
[----:B------:R-:W-:Y:S06]  /*8970*/  @!P2 BRA `(.L_x_10047) ;  /* 0x000000000004a947 */ /* 0x000fec0003800000 */
[----:B---3--:R0:W-:Y:S02]  /*8980*/  REDG.E.ADD.F32.FTZ.RN.STRONG.GPU desc[UR18][R6.64+-0x1900], R161 ;  /* 0xffe700a1060079a6 */ /* 0x0081e4000c10f392 */
.L_x_10047:
[----:B------:R-:W-:Y:S05]  /*8990*/  BSYNC B0 ;  /* 0x0000000000007941 */ /* 0x000fea0003800000 */
.L_x_10046:
[----:B0--3--:R0:W3:Y:S01]  /*89a0*/  LDS R161, [R4+0x2900] ;  /* 0x0029000004a17984 */ /* 0x0090e20000000800 */
[----:B------:R-:W-:Y:S01]  /*89b0*/  BSSY B0, `(.L_x_10048) ;  /* 0x0000005000007945 */ /* 0x000fe20003800000 */
[----:B------:R-:W-:Y:S02]  /*89c0*/  LEA.HI.SX32 R165, R160, R193, 0x1b ;  /* 0x000000c1a0a57211 */ /* 0x000fe400078fdaff */
[----:B------:R-:W-:Y:S01]  /*89d0*/  LEA R163, R163, R192, 0x2 ;  /* 0x000000c0a3a37211 */ /* 0x000fe200078e10ff */
[----:B------:R-:W-:Y:S06]  /*89e0*/  @!P3 BRA `(.L_x_10049) ;  /* 0x000000000004b947 */ /* 0x000fec0003800000 */
[----:B---3--:R4:W-:Y:S02]  /*89f0*/  REDG.E.ADD.F32.FTZ.RN.STRONG.GPU desc[UR18][R6.64+-0x1800], R161 ;  /* 0xffe800a1060079a6 */ /* 0x0089e4000c10f392 */
.L_x_10049:
[----:B------:R-:W-:Y:S05]  /*8a00*/  BSYNC B0 ;  /* 0x0000000000007941 */ /* 0x000fea0003800000 */
.L_x_10048:
[----:B---34-:R3:W4:Y:S01]  /*8a10*/  LDS R161, [R163+0x2a00] ;  /* 0x002a0000a3a17984 */ /* 0x0187220000000800 */
[----:B------:R-:W-:Y:S01]  /*8a20*/  BSSY B0, `(.L_x_10050) ;  /* 0x0000004000007945 */ /* 0x000fe20003800000 */
[----:B------:R-:W-:-:S03]  /*8a30*/  LEA R165, R165, R192, 0x2 ;  /* 0x000000c0a5a57211 */ /* 0x000fc600078e10ff */
[----:B------:R-:W-:Y:S05]  /*8a40*/  @!P4 BRA `(.L_x_10051) ;  /* 0x000000000004c947 */ /* 0x000fea0003800000 */
[----:B----4-:R4:W-:Y:S02]  /*8a50*/  REDG.E.ADD.F32.FTZ.RN.STRONG.GPU desc[UR18][R6.64+-0x1700], R161 ;  /* 0xffe900a1060079a6 */ /* 0x0109e4000c10f392 */
.L_x_10051:
[----:B------:R-:W-:Y:S05]  /*8a60*/  BSYNC B0 ;  /* 0x0000000000007941 */ /* 0x000fea0003800000 */
.L_x_10050:
[----:B----4-:R4:W1:Y:S01]  /*8a70*/  LDS R161, [R165+0x2b00] ;  /* 0x002b0000a5a17984 */ /* 0x0108620000000800 */
[----:B------:R-:W-:Y:S01]  /*8a80*/  BSSY B0, `(.L_x_10052) ;  /* 0x0000005000007945 */ /* 0x000fe20003800000 */
[C---:B0-----:R-:W-:Y:S02]  /*8a90*/  IADD3 R4, R193.reuse, 0x2c0, RZ ;  /* 0x000002c0c1047810 */ /* 0x041fe40007ffe0ff */
[----:B------:R-:W-:Y:S01]  /*8aa0*/  IADD3 R160, R193, 0x300, RZ ;  /* 0x00000300c1a07810 */ /* 0x000fe20007ffe0ff */
[----:B------:R-:W-:Y:S06]  /*8ab0*/  @!P5 BRA `(.L_x_10053) ;  /* 0x000000000004d947 */ /* 0x000fec0003800000 */
[----:B-1----:R0:W-:Y:S02]  /*8ac0*/  REDG.E.ADD.F32.FTZ.RN.STRONG.GPU desc[UR18][R6.64+-0x1600], R161 ;  /* 0xffea00a1060079a6 */ /* 0x0021e4000c10f392 */
.L_x_10053:
[----:B------:R-:W-:Y:S05]  /*8ad0*/  BSYNC B0 ;  /* 0x0000000000007941 */ /* 0x000fea0003800000 */
.L_x_10052:
[-C--:B01----:R-:W-:Y:S01]  /*8ae0*/  LEA.HI.SX32 R161, R4, R193.reuse, 0x1b ;  /* 0x000000c104a17211 */ /* 0x083fe200078fdaff */
[----:B------:R-:W-:Y:S01]  /*8af0*/  BSSY B0, `(.L_x_10054) ;  /* 0x0000011000007945 */ /* 0x000fe20003800000 */
[----:B------:R-:W-:Y:S02]  /*8b00*/  ISETP.GE.AND P6, PT, R58, 0x2c1, PT ;  /* 0x000002c13a00780c */ /* 0x000fe40003fc6270 */
[----:B------:R-:W-:Y:S02]  /*8b10*/  LEA R161, R161, R192, 0x2 ;  /* 0x000000c0a1a17211 */ /* 0x000fe400078e10ff */
[----:B------:R-:W-:Y:S02]  /*8b20*/  IADD3 R162, R193, 0x340, RZ ;  /* 0x00000340c1a27810 */ /* 0x000fe40007ffe0ff */
[-C--:B---3--:R-:W-:Y:S02]  /*8b30*/  LEA.HI.SX32 R163, R160, R193.reuse, 0x1b ;  /* 0x000000c1a0a37211 */ /* 0x088fe400078fdaff */
[----:B------:R-:W0:Y:S01]  /*8b40*/  LDS R161, [R161+0x2c00] ;  /* 0x002c0000a1a17984 */ /* 0x000e220000000800 */
        /* <DEDUP_REMOVED lines=11> */
.L_x_10055:
[----:B------:R-:W-:Y:S05]  /*8c00*/  BSYNC B0 ;  /* 0x0000000000007941 */ /* 0x000fea0003800000 */
.L_x_10054:
[----:B01----:R0:W1:Y:S01]  /*8c10*/  LDS R161, [R162+0x2d00] ;  /* 0x002d0000a2a17984 */ /* 0x0030620000000800 */
[----:B------:R-:W-:Y:S01]  /*8c20*/  BSSY B0, `(.L_x_10056) ;  /* 0x0000006000007945 */ /* 0x000fe20003800000 */
[----:B------:R-:W-:Y:S02]  /*8c30*/  IADD3 R160, R193, 0x3c0, RZ ;  /* 0x000003c0c1a07810 */ /* 0x000fe40007ffe0ff */
[----:B------:R-:W-:Y:S02]  /*8c40*/  LEA.HI.SX32 R163, R4, R193, 0x1b ;  /* 0x000000c104a37211 */ /* 0x000fe400078fdaff */
[----:B--2---:R-:W-:Y:S01]  /*8c50*/  LEA R164, R165, R192, 0x2 ;  /* 0x000000c0a5a47211 */ /* 0x004fe200078e10ff */
[----:B------:R-:W-:Y:S06]  /*8c60*/  @!P0 BRA `(.L_x_10057) ;  /* 0x0000000000048947 */ /* 0x000fec0003800000 */
[----:B-1----:R2:W-:Y:S02]  /*8c70*/  REDG.E.ADD.F32.FTZ.RN.STRONG.GPU desc[UR18][R6.64+-0x1400], R161 ;  /* 0xffec00a1060079a6 */ /* 0x0025e4000c10f392 */
.L_x_10057:
[----:B------:R-:W-:Y:S05]  /*8c80*/  BSYNC B0 ;  /* 0x0000000000007941 */ /* 0x000fea0003800000 */
.L_x_10056:
[----:B-12---:R1:W2:Y:S01]  /*8c90*/  LDS R161, [R164+0x2e00] ;  /* 0x002e0000a4a17984 */ /* 0x0062a20000000800 */
[----:B------:R-:W-:Y:S01]  /*8ca0*/  BSSY B0, `(.L_x_10058) ;  /* 0x0000006000007945 */ /* 0x000fe20003800000 */
[----:B------:R-:W-:Y:S02]  /*8cb0*/  IADD3 R4, R193, 0x400, RZ ;  /* 0x00000400c1047810 */ /* 0x000fe40007ffe0ff */
[----:B------:R-:W-:Y:S02]  /*8cc0*/  LEA.HI.SX32 R165, R160, R193, 0x1b ;  /* 0x000000c1a0a57211 */ /* 0x000fe400078fdaff */
[----:B0-----:R-:W-:Y:S01]  /*8cd0*/  LEA R162, R163, R192, 0x2 ;  /* 0x000000c0a3a27211 */ /* 0x001fe200078e10ff */
[----:B------:R-:W-:Y:S06]  /*8ce0*/  @!P1 BRA `(.L_x_10059) ;  /* 0x0000000000049947 */ /* 0x000fec0003800000 */
[----:B--2---:R0:W-:Y:S02]  /*8cf0*/  REDG.E.ADD.F32.FTZ.RN.STRONG.GPU desc[UR18][R6.64+-0x1300], R161 ;  /* 0xffed00a1060079a6 */ /* 0x0041e4000c10f392 */
.L_x_10059:
[----:B------:R-:W-:Y:S05]  /*8d00*/  BSYNC B0 ;  /* 0x0000000000007941 */ /* 0x000fea0003800000 */
.L_x_10058:
[----:B0-2---:R0:W2:Y:S01]  /*8d10*/  LDS R161, [R162+0x2f00] ;  /* 0x002f0000a2a17984 */ /* 0x0050a20000000800 */
[----:B------:R-:W-:Y:S01]  /*8d20*/  BSSY B0, `(.L_x_10060) ;  /* 0x0000006000007945 */ /* 0x000fe20003800000 */
[----:B------:R-:W-:Y:S02]  /*8d30*/  LEA.HI.SX32 R163, R4, R193, 0x1b ;  /* 0x000000c104a37211 */ /* 0x000fe400078fdaff */
[----:B------:R-:W-:Y:S02]  /*8d40*/  IADD3 R160, R193, 0x440, RZ ;  /* 0x00000440c1a07810 */ /* 0x000fe40007ffe0ff */
[----:B------:R-:W-:Y:S01]  /*8d50*/  LEA R4, R165, R192, 0x2 ;  /* 0x000000c0a5047211 */ /* 0x000fe200078e10ff */
[----:B------:R-:W-:Y:S06]  /*8d60*/  @!P2 BRA `(.L_x_10061) ;  /* 0x000000000004a947 */ /* 0x000fec0003800000 */
[----:B--2---:R3:W-:Y:S02]  /*8d70*/  REDG.E.ADD.F32.FTZ.RN.STRONG.GPU desc[UR18][R6.64+-0x1200], R161 ;  /* 0xffee00a1060079a6 */ /* 0x0047e4000c10f392 */
.L_x_10061:
[----:B------:R-:W-:Y:S05]  /*8d80*/  BSYNC B0 ;  /* 0x0000000000007941 */ /* 0x000fea0003800000 */
.L_x_10060:
[----:B--23--:R2:W3:Y:S01]  /*8d90*/  LDS R161, [R4+0x3000] ;  /* 0x0030000004a17984 */ /* 0x00c4e20000000800 */
[----:B------:R-:W-:Y:S01]  /*8da0*/  BSSY B0, `(.L_x_10062) ;  /* 0x0000005000007945 */ /* 0x000fe20003800000 */
[----:B------:R-:W-:Y:S02]  /*8db0*/  LEA.HI.SX32 R165, R160, R193, 0x1b ;  /* 0x000000c1a0a57211 */ /* 0x000fe400078fdaff */
[----:B------:R-:W-:Y:S01]  /*8dc0*/  LEA R163, R163, R192, 0x2 ;  /* 0x000000c0a3a37211 */ /* 0x000fe200078e10ff */
[----:B------:R-:W-:Y:S06]  /*8dd0*/  @!P3 BRA `(.L_x_10063) ;  /* 0x000000000004b947 */ /* 0x000fec0003800000 */
[----:B---3--:R4:W-:Y:S02]  /*8de0*/  REDG.E.ADD.F32.FTZ.RN.STRONG.GPU desc[UR18][R6.64+-0x1100], R161 ;  /* 0xffef00a1060079a6 */ /* 0x0089e4000c10f392 */
.L_x_10063:
[----:B------:R-:W-:Y:S05]  /*8df0*/  BSYNC B0 ;  /* 0x0000000000007941 */ /* 0x000fea0003800000 */
.L_x_10062:
[----:B---34-:R3:W4:Y:S01]  /*8e00*/  LDS R161, [R163+0x3100] ;  /* 0x00310000a3a17984 */ /* 0x0187220000000800 */
[----:B------:R-:W-:Y:S01]  /*8e10*/  BSSY B0, `(.L_x_10064) ;  /* 0x0000004000007945 */ /* 0x000fe20003800000 */
[----:B------:R-:W-:-:S03]  /*8e20*/  LEA R165, R165, R192, 0x2 ;  /* 0x000000c0a5a57211 */ /* 0x000fc600078e10ff */
[----:B------:R-:W-:Y:S05]  /*8e30*/  @!P4 BRA `(.L_x_10065) ;  /* 0x000000000004c947 */ /* 0x000fea0003800000 */
[----:B----4-:R4:W-:Y:S02]  /*8e40*/  REDG.E.ADD.F32.FTZ.RN.STRONG.GPU desc[UR18][R6.64+-0x1000], R161 ;  /* 0xfff000a1060079a6 */ /* 0x0109e4000c10f392 */
.L_x_10065:
[----:B------:R-:W-:Y:S05]  /*8e50*/  BSYNC B0 ;  /* 0x0000000000007941 */ /* 0x000fea0003800000 */
.L_x_10064:
[----:B----4-:R4:W0:Y:S01]  /*8e60*/  LDS R161, [R165+0x3200] ;  /* 0x00320000a5a17984 */ /* 0x0108220000000800 */
[----:B------:R-:W-:Y:S01]  /*8e70*/  BSSY B0, `(.L_x_10066) ;  /* 0x0000005000007945 */ /* 0x000fe20003800000 */
[C---:B--2---:R-:W-:Y:S02]  /*8e80*/  IADD3 R4, R193.reuse, 0x480, RZ ;  /* 0x00000480c1047810 */ /* 0x044fe40007ffe0ff */
[----:B------:R-:W-:Y:S01]  /*8e90*/  IADD3 R160, R193, 0x4c0, RZ ;  /* 0x000004c0c1a07810 */ /* 0x000fe20007ffe0ff */
[----:B------:R-:W-:Y:S06]  /*8ea0*/  @!P5 BRA `(.L_x_10067) ;  /* 0x000000000004d947 */ /* 0x000fec0003800000 */
[----:B0-----:R2:W-:Y:S02]  /*8eb0*/  REDG.E.ADD.F32.FTZ.RN.STRONG.GPU desc[UR18][R6.64+-0xf00], R161 ;  /* 0xfff100a1060079a6 */ /* 0x0015e4000c10f392 */
.L_x_10067:
[----:B------:R-:W-:Y:S05]  /*8ec0*/  BSYNC B0 ;  /* 0x0000000000007941 */ /* 0x000fea0003800000 */
.L_x_10066:
[-C--:B0-2---:R-:W-:Y:S01]  /*8ed0*/  LEA.HI.SX32 R161, R4, R193.reuse, 0x1b ;  /* 0x000000c104a17211 */ /* 0x085fe200078fdaff */
        /* <DEDUP_REMOVED lines=17> */
.L_x_10069:
[----:B------:R-:W-:Y:S05]  /*8ff0*/  BSYNC B0 ;  /* 0x0000000000007941 */ /* 0x000fea0003800000 */
.L_x_10068:
[----:B0-2---:R0:W2:Y:S01]  /*9000*/  LDS R161, [R162+0x3400] ;  /* 0x00340000a2a17984 */ /* 0x0050a20000000800 */
[----:B------:R-:W-:Y:S01]  /*9010*/  BSSY B0, `(.L_x_10070) ;  /* 0x0000006000007945 */ /* 0x000fe20003800000 */
[----:B------:R-:W-:Y:S02]  /*9020*/  IADD3 R160, R193, 0x580, RZ ;  /* 0x00000580c1a07810 */ /* 0x000fe40007ffe0ff */
[----:B------:R-:W-:Y:S02]  /*9030*/  LEA.HI.SX32 R163, R4, R193, 0x1b ;  /* 0x000000c104a37211 */ /* 0x000fe400078fdaff */
[----:B-1----:R-:W-:Y:S01]  /*9040*/  LEA R164, R165, R192, 0x2 ;  /* 0x000000c0a5a47211 */ /* 0x002fe200078e10ff */
[----:B------:R-:W-:Y:S06]  /*9050*/  @!P0 BRA `(.L_x_10071) ;  /* 0x0000000000048947 */ /* 0x000fec0003800000 */
[----:B--2---:R1:W-:Y:S02]  /*9060*/  REDG.E.ADD.F32.FTZ.RN.STRONG.GPU desc[UR18][R6.64+-0xd00], R161 ;  /* 0xfff300a1060079a6 */ /* 0x0043e4000c10f392 */
.L_x_10071:
[----:B------:R-:W-:Y:S05]  /*9070*/  BSYNC B0 ;  /* 0x0000000000007941 */ /* 0x000fea0003800000 */
.L_x_10070:
[----:B-12---:R1:W2:Y:S01]  /*9080*/  LDS R161, [R164+0x3500] ;  /* 0x00350000a4a17984 */ /* 0x0062a20000000800 */
[----:B------:R-:W-:Y:S01]  /*9090*/  BSSY B0, `(.L_x_10072) ;  /* 0x0000006000007945 */ /* 0x000fe20003800000 */
[----:B------:R-:W-:Y:S02]  /*90a0*/  IADD3 R4, R193, 0x5c0, RZ ;  /* 0x000005c0c1047810 */ /* 0x000fe40007ffe0ff */
[----:B------:R-:W-:Y:S02]  /*90b0*/  LEA.HI.SX32 R165, R160, R193, 0x1b ;  /* 0x000000c1a0a57211 */ /* 0x000fe400078fdaff */
[----:B0-----:R-:W-:Y:S01]  /*90c0*/  LEA R162, R163, R192, 0x2 ;  /* 0x000000c0a3a27211 */ /* 0x001fe200078e10ff */
[----:B------:R-:W-:Y:S06]  /*90d0*/  @!P1 BRA `(.L_x_10073) ;  /* 0x0000000000049947 */ /* 0x000fec0003800000 */
[----:B--2---:R0:W-:Y:S02]  /*90e0*/  REDG.E.ADD.F32.FTZ.RN.STRONG.GPU desc[UR18][R6.64+-0xc00], R161 ;  /* 0xfff400a1060079a6 */ /* 0x0041e4000c10f392 */
.L_x_10073:
[----:B------:R-:W-:Y:S05]  /*90f0*/  BSYNC B0 ;  /* 0x0000000000007941 */ /* 0x000fea0003800000 */
.L_x_10072:
[----:B0-2---:R0:W2:Y:S01]  /*9100*/  LDS R161, [R162+0x3600] ;  /* 0x00360000a2a17984 */ /* 0x0050a20000000800 */
[----:B------:R-:W-:Y:S01]  /*9110*/  BSSY B0, `(.L_x_10074) ;  /* 0x0000006000007945 */ /* 0x000fe20003800000 */
[----:B------:R-:W-:Y:S02]  /*9120*/  LEA.HI.SX32 R163, R4, R193, 0x1b ;  /* 0x000000c104a37211 */ /* 0x000fe400078fdaff */
[----:B------:R-:W-:Y:S02]  /*9130*/  IADD3 R160, R193, 0x600, RZ ;  /* 0x00000600c1a07810 */ /* 0x000fe40007ffe0ff */
[----:B------:R-:W-:Y:S01]  /*9140*/  LEA R4, R165, R192, 0x2 ;  /* 0x000000c0a5047211 */ /* 0x000fe200078e10ff */
[----:B------:R-:W-:Y:S06]  /*9150*/  @!P2 BRA `(.L_x_10075) ;  /* 0x000000000004a947 */ /* 0x000fec0003800000 */
[----:B--2---:R3:W-:Y:S02]  /*9160*/  REDG.E.ADD.F32.FTZ.RN.STRONG.GPU desc[UR18][R6.64+-0xb00], R161 ;  /* 0xfff500a1060079a6 */ /* 0x0047e4000c10f392 */
.L_x_10075:
[----:B------:R-:W-:Y:S05]  /*9170*/  BSYNC B0 ;  /* 0x0000000000007941 */ /* 0x000fea0003800000 */
.L_x_10074:
[----:B--23--:R2:W3:Y:S01]  /*9180*/  LDS R161, [R4+0x3700] ;  /* 0x0037000004a17984 */ /* 0x00c4e20000000800 */
[----:B------:R-:W-:Y:S01]  /*9190*/  BSSY B0, `(.L_x_10076) ;  /* 0x0000005000007945 */ /* 0x000fe20003800000 */
[----:B------:R-:W-:Y:S02]  /*91a0*/  LEA.HI.SX32 R165, R160, R193, 0x1b ;  /* 0x000000c1a0a57211 */ /* 0x000fe400078fdaff */
[----:B------:R-:W-:Y:S01]  /*91b0*/  LEA R163, R163, R192, 0x2 ;  /* 0x000000c0a3a37211 */ /* 0x000fe200078e10ff */
[----:B------:R-:W-:Y:S06]  /*91c0*/  @!P3 BRA `(.L_x_10077) ;  /* 0x000000000004b947 */ /* 0x000fec0003800000 */
[----:B---3--:R4:W-:Y:S02]  /*91d0*/  REDG.E.ADD.F32.FTZ.RN.STRONG.GPU desc[UR18][R6.64+-0xa00], R161 ;  /* 0xfff600a1060079a6 */ /* 0x0089e4000c10f392 */
.L_x_10077:
[----:B------:R-:W-:Y:S05]  /*91e0*/  BSYNC B0 ;  /* 0x0000000000007941 */ /* 0x000fea0003800000 */
.L_x_10076:
[----:B---34-:R3:W4:Y:S01]  /*91f0*/  LDS R161, [R163+0x3800] ;  /* 0x00380000a3a17984 */ /* 0x0187220000000800 */
[----:B------:R-:W-:Y:S01]  /*9200*/  BSSY B0, `(.L_x_10078) ;  /* 0x0000004000007945 */ /* 0x000fe20003800000 */
[----:B------:R-:W-:-:S03]  /*9210*/  LEA R165, R165, R192, 0x2 ;  /* 0x000000c0a5a57211 */ /* 0x000fc600078e10ff */
[----:B------:R-:W-:Y:S05]  /*9220*/  @!P4 BRA `(.L_x_10079) ;  /* 0x000000000004c947 */ /* 0x000fea0003800000 */
[----:B----4-:R4:W-:Y:S02]  /*9230*/  REDG.E.ADD.F32.FTZ.RN.STRONG.GPU desc[UR18][R6.64+-0x900], R161 ;  /* 0xfff700a1060079a6 */ /* 0x0109e4000c10f392 */
.L_x_10079:
[----:B------:R-:W-:Y:S05]  /*9240*/  BSYNC B0 ;  /* 0x0000000000007941 */ /* 0x000fea0003800000 */
.L_x_10078:
[----:B----4-:R4:W0:Y:S01]  /*9250*/  LDS R161, [R165+0x3900] ;  /* 0x00390000a5a17984 */ /* 0x0108220000000800 */
[----:B------:R-:W-:Y:S01]  /*9260*/  BSSY B0, `(.L_x_10080) ;  /* 0x0000005000007945 */ /* 0x000fe20003800000 */
[C---:B--2---:R-:W-:Y:S02]  /*9270*/  IADD3 R4, R193.reuse, 0x640, RZ ;  /* 0x00000640c1047810 */ /* 0x044fe40007ffe0ff */
[----:B------:R-:W-:Y:S01]  /*9280*/  IADD3 R160, R193, 0x680, RZ ;  /* 0x00000680c1a07810 */ /* 0x000fe20007ffe0ff */
[----:B------:R-:W-:Y:S06]  /*9290*/  @!P5 BRA `(.L_x_10081) ;  /* 0x000000000004d947 */ /* 0x000fec0003800000 */
[----:B0-----:R2:W-:Y:S02]  /*92a0*/  REDG.E.ADD.F32.FTZ.RN.STRONG.GPU desc[UR18][R6.64+-0x800], R161 ;  /* 0xfff800a1060079a6 */ /* 0x0015e4000c10f392 */
.L_x_10081:
[----:B------:R-:W-:Y:S05]  /*92b0*/  BSYNC B0 ;  /* 0x0000000000007941 */ /* 0x000fea0003800000 */
.L_x_10080:
[-C--:B0-2---:R-:W-:Y:S01]  /*92c0*/  LEA.HI.SX32 R161, R4, R193.reuse, 0x1b ;  /* 0x000000c104a17211 */ /* 0x085fe200078fdaff */
[----:B------:R-:W-:Y:S01]  /*92d0*/  BSSY B0, `(.L_x_10082) ;  /* 0x0000011000007945 */ /* 0x000fe20003800000 */
[----:B------:R-:W-:Y:S02]  /*92e0*/  ISETP.GE.AND P6, PT, R58, 0x641, PT ;  /* 0x000006413a00780c */ /* 0x000fe40003fc6270 */
[----:B------:R-:W-:Y:S02]  /*92f0*/  LEA R161, R161, R192, 0x2 ;  /* 0x000000c0a1a17211 */ /* 0x000fe400078e10ff */
[C---:B------:R-:W-:Y:S02]  /*9300*/  IADD3 R162, R193.reuse, 0x6c0, RZ ;  /* 0x000006c0c1a27810 */ /* 0x040fe40007ffe0ff */
[----:B---3--:R-:W-:Y:S02]  /*9310*/  LEA.HI.SX32 R163, R160, R193, 0x1b ;  /* 0x000000c1a0a37211 */ /* 0x008fe400078fdaff */
[----:B------:R-:W0:Y:S01]  /*9320*/  LDS R161, [R161+0x3a00] ;  /* 0x003a0000a1a17984 */ /* 0x000e220000000800 */
[----:B------:R-:W-:-:S02]  /*9330*/  IADD3 R4, R193, 0x700, RZ ;  /* 0x00000700c1047810 */ /* 0x000fc40007ffe0ff */
[----:B----4-:R-:W-:Y:S02]  /*9340*/  LEA.HI.SX32 R165, R162, R193, 0x1b ;  /* 0x000000c1a2a57211 */ /* 0x010fe400078fdaff */
        /* <DEDUP_REMOVED lines=9> */
.L_x_10083:
[----:B------:R-:W-:Y:S05]  /*93e0*/  BSYNC B0 ;  /* 0x0000000000007941 */ /* 0x000fea0003800000 */
.L_x_10082:
[----:B0-2---:R0:W2:Y:S01]  /*93f0*/  LDS R161, [R160+0x3b00] ;  /* 0x003b0000a0a17984 */ /* 0x0050a20000000800 */
[----:B------:R-:W-:Y:S01]  /*9400*/  BSSY B0, `(.L_x_10084) ;  /* 0x0000006000007945 */ /* 0x000fe20003800000 */
[----:B------:R-:W-:Y:S02]  /*9410*/  IADD3 R58, R193, 0x740, RZ ;  /* 0x00000740c13a7810 */ /* 0x000fe40007ffe0ff */
[----:B------:R-:W-:Y:S02]  /*9420*/  LEA.HI.SX32 R163, R4, R193, 0x1b ;  /* 0x000000c104a37211 */ /* 0x000fe400078fdaff */
[----:B------:R-:W-:Y:S01]  /*9430*/  LEA R162, R165, R192, 0x2 ;  /* 0x000000c0a5a27211 */ /* 0x000fe200078e10ff */
[----:B------:R-:W-:Y:S06]  /*9440*/  @!P0 BRA `(.L_x_10085) ;  /* 0x0000000000048947 */ /* 0x000fec0003800000 */
[----:B--2---:R3:W-:Y:S02]  /*9450*/  REDG.E.ADD.F32.FTZ.RN.STRONG.GPU desc[UR18][R6.64+-0x600], R161 ;  /* 0xfffa00a1060079a6 */ /* 0x0047e4000c10f392 */
.L_x_10085:
[----:B------:R-:W-:Y:S05]  /*9460*/  BSYNC B0 ;  /* 0x0000000000007941 */ /* 0x000fea0003800000 */
.L_x_10084:
[----:B--23--:R2:W3:Y:S01]  /*9470*/  LDS R161, [R162+0x3c00] ;  /* 0x003c0000a2a17984 */ /* 0x00c4e20000000800 */
[----:B------:R-:W-:Y:S01]  /*9480*/  BSSY B0, `(.L_x_10086) ;  /* 0x0000006000007945 */ /* 0x000fe20003800000 */
[----:B------:R-:W-:Y:S02]  /*9490*/  IADD3 R4, R193, 0x780, RZ ;  /* 0x00000780c1047810 */ /* 0x000fe40007ffe0ff */
[----:B------:R-:W-:Y:S02]  /*94a0*/  LEA.HI.SX32 R165, R58, R193, 0x1b ;  /* 0x000000c13aa57211 */ /* 0x000fe400078fdaff */
[----:B0-----:R-:W-:Y:S01]  /*94b0*/  LEA R160, R163, R192, 0x2 ;  /* 0x000000c0a3a07211 */ /* 0x001fe200078e10ff */
[----:B------:R-:W-:Y:S06]  /*94c0*/  @!P1 BRA `(.L_x_10087) ;  /* 0x0000000000049947 */ /* 0x000fec0003800000 */
[----:B---3--:R0:W-:Y:S02]  /*94d0*/  REDG.E.ADD.F32.FTZ.RN.STRONG.GPU desc[UR18][R6.64+-0x500], R161 ;  /* 0xfffb00a1060079a6 */ /* 0x0081e4000c10f392 */
.L_x_10087:
[----:B------:R-:W-:Y:S05]  /*94e0*/  BSYNC B0 ;  /* 0x0000000000007941 */ /* 0x000fea0003800000 */
.L_x_10086:
[----:B0--3--:R0:W3:Y:S01]  /*94f0*/  LDS R161, [R160+0x3d00] ;  /* 0x003d0000a0a17984 */ /* 0x0090e20000000800 */
[----:B------:R-:W-:Y:S01]  /*9500*/  BSSY B0, `(.L_x_10088) ;  /* 0x0000006000007945 */ /* 0x000fe20003800000 */
[----:B------:R-:W-:Y:S02]  /*9510*/  IADD3 R58, R193, 0x7c0, RZ ;  /* 0x000007c0c13a7810 */ /* 0x000fe40007ffe0ff */
[----:B------:R-:W-:Y:S02]  /*9520*/  LEA.HI.SX32 R163, R4, R193, 0x1b ;  /* 0x000000c104a37211 */ /* 0x000fe400078fdaff */
[----:B------:R-:W-:Y:S01]  /*9530*/  LEA R165, R165, R192, 0x2 ;  /* 0x000000c0a5a57211 */ /* 0x000fe200078e10ff */
[----:B------:R-:W-:Y:S06]  /*9540*/  @!P2 BRA `(.L_x_10089) ;  /* 0x000000000004a947 */ /* 0x000fec0003800000 */
[----:B---3--:R4:W-:Y:S02]  /*9550*/  REDG.E.ADD.F32.FTZ.RN.STRONG.GPU desc[UR18][R6.64+-0x400], R161 ;  /* 0xfffc00a1060079a6 */ /* 0x0089e4000c10f392 */
.L_x_10089:
[----:B------:R-:W-:Y:S05]  /*9560*/  BSYNC B0 ;  /* 0x0000000000007941 */ /* 0x000fea0003800000 */
.L_x_10088:
[----:B------:R-:W-:Y:S01]  /*9570*/  FMUL.FTZ R4, R144, R5 ;  /* 0x0000000590047220 */ /* 0x000fe20000410000 */
[----:B------:R-:W-:Y:S01]  /*9580*/  BSSY B0, `(.L_x_10090) ;  /* 0x0000006000007945 */ /* 0x000fe20003800000 */
[----:B------:R0:W0:Y:S01]  /*9590*/  LDS R5, [R165+0x3e00] ;  /* 0x003e0000a5057984 */ /* 0x0000220000000800 */
[----:B---34-:R-:W-:Y:S02]  /*95a0*/  LEA.HI.SX32 R161, R58, R193, 0x1b ;  /* 0x000000c13aa17211 */ /* 0x018fe400078fdaff */
[----:B------:R-:W-:Y:S01]  /*95b0*/  LEA R163, R163, R192, 0x2 ;  /* 0x000000c0a3a37211 */ /* 0x000fe200078e10ff */
[----:B------:R-:W-:Y:S06]  /*95c0*/  @!P3 BRA `(.L_x_10091) ;  /* 0x000000000004b947 */ /* 0x000fec0003800000 */
[----:B0-----:R3:W-:Y:S02]  /*95d0*/  REDG.E.ADD.F32.FTZ.RN.STRONG.GPU desc[UR18][R6.64+-0x300], R5 ;  /* 0xfffd0005060079a6 */ /* 0x0017e4000c10f392 */
.L_x_10091:
[----:B------:R-:W-:Y:S05]  /*95e0*/  BSYNC B0 ;  /* 0x0000000000007941 */ /* 0x000fea0003800000 */
.L_x_10090:
[----:B0--3--:R0:W3:Y:S01]  /*95f0*/  LDS R5, [R163+0x3f00] ;  /* 0x003f0000a3057984 */ /* 0x0090e20000000800 */
[----:B------:R-:W-:Y:S01]  /*9600*/  BSSY B0, `(.L_x_10092) ;  /* 0x0000005000007945 */ /* 0x000fe20003800000 */
[----:B------:R-:W-:Y:S01]  /*9610*/  LEA R161, R161, R192, 0x2 ;  /* 0x000000c0a1a17211 */ /* 0x000fe200078e10ff */
[----:B------:R-:W-:Y:S02]  /*9620*/  FFMA.FTZ R4, R13, R238, R4 ;  /* 0x000000ee0d047223 */ /* 0x000fe40000010004 */
[----:B------:R-:W-:Y:S05]  /*9630*/  @!P4 BRA `(.L_x_10093) ;  /* 0x000000000004c947 */ /* 0x000fea0003800000 */
[----:B---3--:R4:W-:Y:S02]  /*9640*/  REDG.E.ADD.F32.FTZ.RN.STRONG.GPU desc[UR18][R6.64+-0x200], R5 ;  /* 0xfffe0005060079a6 */ /* 0x0089e4000c10f392 */
.L_x_10093:
[----:B------:R-:W-:Y:S05]  /*9650*/  BSYNC B0 ;  /* 0x0000000000007941 */ /* 0x000fea0003800000 */
.L_x_10092:
[----:B---34-:R3:W4:Y:S01]  /*9660*/  LDS R5, [R161+0x4000] ;  /* 0x00400000a1057984 */ /* 0x0187220000000800 */
[----:B------:R-:W-:Y:S01]  /*9670*/  BSSY B0, `(.L_x_10094) ;  /* 0x0000004000007945 */ /* 0x000fe20003800000 */
[----:B------:R-:W-:-:S03]  /*9680*/  FADD.FTZ R4, R55, R4 ;  /* 0x0000000437047221 */ /* 0x000fc60000010000 */
[----:B------:R-:W-:Y:S05]  /*9690*/  @!P5 BRA `(.L_x_10095) ;  /* 0x000000000004d947 */ /* 0x000fea0003800000 */
[----:B----4-:R4:W-:Y:S02]  /*96a0*/  REDG.E.ADD.F32.FTZ.RN.STRONG.GPU desc[UR18][R6.64+-0x100], R5 ;  /* 0xffff0005060079a6 */ /* 0x0109e4000c10f392 */
.L_x_10095:
[----:B------:R-:W-:Y:S05]  /*96b0*/  BSYNC B0 ;  /* 0x0000000000007941 */ /* 0x000fea0003800000 */
.L_x_10094:
[----:B--2---:R-:W2:Y:S01]  /*96c0*/  LDL R162, [R1+0x44] ;  /* 0x0000440001a27983 */ /* 0x004ea20000100800 */
[----:B----4-:R-:W-:Y:S01]  /*96d0*/  MOV R5, R158 ;  /* 0x0000009e00057202 */ /* 0x010fe20000000f00 */
[----:B------:R-:W-:Y:S01]  /*96e0*/  FMUL.FTZ R144, R144, R53 ;  /* 0x0000003590907220 */ /* 0x000fe20000410000 */
[----:B------:R-:W-:Y:S01]  /*96f0*/  MOV R6, R23 ;  /* 0x0000001700067202 */ /* 0x000fe20000000f00 */
[----:B0-----:R-:W0:Y:S01]  /*9700*/  S2R R163, SR_LANEID ;  /* 0x0000000000a37919 */ /* 0x001e220000000000 */
[----:B------:R-:W-:Y:S01]  /*9710*/  MOV R7, R26 ;  /* 0x0000001a00077202 */ /* 0x000fe20000000f00 */
[----:B------:R-:W-:Y:S01]  /*9720*/  FFMA.FTZ R144, R51, R238, R144 ;  /* 0x000000ee33907223 */ /* 0x000fe20000010090 */
[----:B------:R-:W-:Y:S01]  /*9730*/  FMUL.FTZ R52, R235, R52 ;  /* 0x00000034eb347220 */ /* 0x000fe20000410000 */
[----:B------:R-:W4:Y:S01]  /*9740*/  SHFL.DOWN PT, R58, R158, 0x1, 0x1f ;  /* 0x08201f009e3a7f89 */ /* 0x000f2200000e0000 */
[----:B------:R-:W-:Y:S01]  /*9750*/  FMUL.FTZ R24, R231, R24 ;  /* 0x00000018e7187220 */ /* 0x000fe20000410000 */
[----:B------:R-:W-:Y:S01]  /*9760*/  FMUL.FTZ R57, R228, R57 ;  /* 0x00000039e4397220 */ /* 0x000fe20000410000 */
[----:B------:R-:W-:Y:S01]  /*9770*/  FFMA.FTZ R52, R33, R234, R52 ;  /* 0x000000ea21347223 */ /* 0x000fe20000010034 */
[----:B---3--:R-:W3:Y:S01]  /*9780*/  SHFL.DOWN PT, R161, R23, 0x1, 0x1f ;  /* 0x08201f0017a17f89 */ /* 0x008ee200000e0000 */
[----:B------:R-:W-:Y:S01]  /*9790*/  FFMA.FTZ R24, R61, R230, R24 ;  /* 0x000000e63d187223 */ /* 0x000fe20000010018 */
[----:B------:R-:W-:Y:S01]  /*97a0*/  FMUL.FTZ R20, R223, R20 ;  /* 0x00000014df147220 */ /* 0x000fe20000410000 */
[----:B------:R-:W-:Y:S01]  /*97b0*/  FFMA.FTZ R52, R129, R14, R52 ;  /* 0x0000000e81347223 */ /* 0x000fe20000010034 */
[----:B------:R-:W5:Y:S01]  /*97c0*/  SHFL.DOWN PT, R160, R26, 0x1, 0x1f ;  /* 0x08201f001aa07f89 */ /* 0x000f6200000e0000 */
[----:B------:R-:W-:Y:S01]  /*97d0*/  FFMA.FTZ R24, R135, R8, R24 ;  /* 0x0000000887187223 */ /* 0x000fe20000010018 */
[----:B------:R-:W-:Y:S01]  /*97e0*/  FMUL.FTZ R220, R220, R27 ;  /* 0x0000001bdcdc7220 */ /* 0x000fe20000410000 */
[----:B------:R-:W-:Y:S01]  /*97f0*/  FMUL.FTZ R219, R219, R28 ;  /* 0x0000001cdbdb7220 */ /* 0x000fe20000410000 */
        /* <DEDUP_REMOVED lines=16> */
[C---:B0-----:R-:W-:Y:S01]  /*9900*/  ISETP.GT.AND P0, PT, R163.reuse, 0x1e, PT ;  /* 0x0000001ea300780c */ /* 0x041fe20003f04270 */
[----:B------:R-:W-:Y:S01]  /*9910*/  FMUL.FTZ R212, R212, R151 ;  /* 0x00000097d4d47220 */ /* 0x000fe20000410000 */
[----:B------:R-:W-:Y:S01]  /*9920*/  ISETP.NE.AND P1, PT, R163, RZ, PT ;  /* 0x000000ffa300720c */ /* 0x000fe20003f25270 */
        /* <DEDUP_REMOVED lines=11> */
[----:B---3--:R-:W-:Y:S01]  /*99e0*/  @!P0 FADD.FTZ R6, R6, R161 ;  /* 0x000000a106068221 */ /* 0x008fe20000010000 */
[----:B-----5:R-:W-:Y:S01]  /*99f0*/  @!P0 FADD.FTZ R7, R7, R160 ;  /* 0x000000a007078221 */ /* 0x020fe20000010000 */
[----:B-1----:R-:W-:Y:S01]  /*9a00*/  @!P0 FADD.FTZ R4, R55, R4 ;  /* 0x0000000437048221 */ /* 0x002fe20000010000 */
        /* <DEDUP_REMOVED lines=9> */
[----:B------:R-:W3:Y:S01]  /*9aa0*/  SHFL.DOWN PT, R26, R7, 0x2, 0x1f ;  /* 0x08401f00071a7f89 */ /* 0x000ee200000e0000 */
[----:B------:R-:W-:Y:S01]  /*9ab0*/  FFMA.FTZ R149, R136, R29, R149 ;  /* 0x0000001d88957223 */ /* 0x000fe20000010095 */
        /* <DEDUP_REMOVED lines=27> */
[----:B------:R-:W1:Y:S01]  /*9c70*/  SHFL.DOWN PT, R26, R5, 0x4, 0x1f ;  /* 0x08801f00051a7f89 */ /* 0x000e6200000e0000 */
[----:B------:R-:W-:Y:S01]  /*9c80*/  ISETP.GT.AND P0, PT, R163, 0x1b, PT ;  /* 0x0000001ba300780c */ /* 0x000fe20003f04270 */
[----:B------:R-:W-:Y:S01]  /*9c90*/  FADD.FTZ R72, R63, R72 ;  /* 0x000000483f487221 */ /* 0x000fe20000010000 */
[----:B------:R-:W-:Y:S01]  /*9ca0*/  FADD.FTZ R90, R39, R90 ;  /* 0x0000005a275a7221 */ /* 0x000fe20000010000 */
[----:B------:R-:W3:Y:S01]  /*9cb0*/  SHFL.DOWN PT, R58, R7, 0x4, 0x1f ;  /* 0x08801f00073a7f89 */ /* 0x000ee200000e0000 */
[----:B------:R-:W-:Y:S01]  /*9cc0*/  FADD.FTZ R71, R20, R71 ;  /* 0x0000004714477221 */ /* 0x000fe20000010000 */
        /* <DEDUP_REMOVED lines=15> */
[----:B-1----:R-:W-:-:S04]  /*9dc0*/  @!P0 FADD.FTZ R5, R5, R26 ;  /* 0x0000001a05058221 */ /* 0x002fc80000010000 */
        /* <DEDUP_REMOVED lines=20> */
[----:B--2---:R0:W-:Y:S01]  /*9f10*/  @!P1 STS.128 [R162+0x4210], R4 ;  /* 0x00421004a2009388 */ /* 0x0041e20000000c00 */
        /* <DEDUP_REMOVED lines=23> */
.L_x_10097:
[----:B------:R-:W-:Y:S05]  /*a090*/  BSYNC B0 ;  /* 0x0000000000007941 */ /* 0x000fea0003800000 */
.L_x_10096:
[----:B------:R-:W-:Y:S02]  /*a0a0*/  UIADD3 UR7, UR7, 0x1, URZ ;  /* 0x0000000107077890 */ /* 0x000fe4000fffe03f */
[----:B------:R-:W-:Y:S02]  /*a0b0*/  UIADD3 UR8, UP1, UR8, 0x1, URZ ;  /* 0x0000000108087890 */ /* 0x000fe4000ff3e03f */
[----:B------:R-:W-:Y:S02]  /*a0c0*/  UISETP.GE.AND UP0, UPT, UR7, UR53, UPT ;  /* 0x000000350700728c */ /* 0x000fe4000bf06270 */
[----:B------:R-:W-:-:S04]  /*a0d0*/  UIADD3.X UR9, URZ, UR9, URZ, UP1, !UPT ;  /* 0x000000093f097290 */ /* 0x000fc80008ffe43f */
[----:B------:R-:W-:-:S13]  /*a0e0*/  PLOP3.LUT P0, PT, PT, PT, UP0, 0x80, 0x0 ;  /* 0x000000000000781c */ /* 0x000fda0003f0f008 */
[----:B------:R-:W-:Y:S05]  /*a0f0*/  @!P0 BRA `(.L_x_10098) ;  /* 0xffffff7000e48947 */ /* 0x000fea000383ffff */
.L_x_10003:
[----:B-1----:R-:W2:Y:S01]  /*a100*/  LDL.LU R0, [R1+0x48] ;  /* 0x0000480001007983 */ /* 0x002ea20000300800 */
[----:B------:R-:W1:Y:S01]  /*a110*/  S2R R2, SR_LANEID ;  /* 0x0000000000027919 */ /* 0x000e620000000000 */
[----:B------:R-:W-:Y:S02]  /*a120*/  UIADD3 UR7, UR13, -0x1, URZ ;  /* 0xffffffff0d077890 */ /* 0x000fe4000fffe03f */
[----:B------:R-:W-:Y:S01]  /*a130*/  USHF.R.S32.HI UR33, URZ, 0x1f, UR11 ;  /* 0x0000001f3f217899 */ /* 0x000fe2000801140b */
[----:B0-----:R-:W3:Y:S01]  /*a140*/  LDL.LU R6, [R1+0x3c] ;  /* 0x00003c0001067983 */ /* 0x001ee20000300800 */
        /* <DEDUP_REMOVED lines=8> */
[----:B-1----:R-:W-:Y:S02]  /*a1d0*/  LEA R3, R2, R191, 0x2 ;  /* 0x000000bf02037211 */ /* 0x002fe400078e10ff */
        /* <DEDUP_REMOVED lines=14> */
[----:B------:R-:W4:Y:S04]  /*a2c0*/  LDS.128 R16, [R191+0x400] ;  /* 0x00040000bf107984 */ /* 0x000f280000000c00 */
        /* <DEDUP_REMOVED lines=27> */
[----:B------:R-:W-:Y:S02]  /*a480*/  UIADD3 UR6, UR6, 0x1, URZ ;  /* 0x0000000106067890 */ /* 0x000fe4000fffe03f */
[----:B------:R-:W-:-:S02]  /*a490*/  UIADD3.X UR51, UR51, -0x1, URZ, UP1, !UPT ;  /* 0xffffffff33337890 */ /* 0x000fc40008ffe43f */
[----:B------:R-:W-:Y:S02]  /*a4a0*/  UIADD3.X UR49, UR49, -0x1, URZ, UP2, !UPT ;  /* 0xffffffff31317890 */ /* 0x000fe400097fe43f */
[----:B------:R-:W-:Y:S02]  /*a4b0*/  UIADD3.X UR17, UR17, -0x1, URZ, UP3, !UPT ;  /* 0xffffffff11117890 */ /* 0x000fe40009ffe43f */
[----:B------:R-:W-:Y:S01]  /*a4c0*/  UIADD3.X UR15, UR15, -0x1, URZ, UP4, !UPT ;  /* 0xffffffff0f0f7890 */ /* 0x000fe2000a7fe43f */
[----:B------:R-:W-:Y:S01]  /*a4d0*/  UMOV UR13, UR7 ;  /* 0x00000007000d7c82 */ /* 0x000fe20008000000 */
[----:B---3--:R-:W-:-:S05]  /*a4e0*/  IMAD.WIDE R2, R6, 0x10, R2 ;  /* 0x0000001006027825 */ /* 0x008fca00078e0202 */
[----:B0-----:R-:W-:Y:S04]  /*a4f0*/  STG.E.128 desc[UR18][R2.64], R8 ;  /* 0x0000000802007986 */ /* 0x001fe8000c101d12 */
[----:B-1----:R-:W-:Y:S04]  /*a500*/  STG.E.128 desc[UR18][R2.64+0x200], R12 ;  /* 0x0002000c02007986 */ /* 0x002fe8000c101d12 */
[----:B----4-:R-:W-:Y:S04]  /*a510*/  STG.E.128 desc[UR18][R2.64+0x400], R16 ;  /* 0x0004001002007986 */ /* 0x010fe8000c101d12 */
[----:B-----5:R-:W-:Y:S01]  /*a520*/  STG.E.128 desc[UR18][R2.64+0x600], R20 ;  /* 0x0006001402007986 */ /* 0x020fe2000c101d12 */
[----:B------:R-:W-:Y:S01]  /*a530*/  BAR.SYNC.DEFER_BLOCKING 0x0 ;  /* 0x0000000000007b1d */ /* 0x000fe20000010000 */
[----:B--2---:R-:W-:-:S04]  /*a540*/  FADD.FTZ R0, R0, R64 ;  /* 0x0000004000007221 */ /* 0x004fc80000010000 */
[----:B------:R-:W-:-:S04]  /*a550*/  FADD.FTZ R5, R0, R65 ;  /* 0x0000004100057221 */ /* 0x000fc80000010000 */
[----:B------:R-:W-:Y:S01]  /*a560*/  FADD.FTZ R0, R5, R66 ;  /* 0x0000004205007221 */ /* 0x000fe20000010000 */
[----:B------:R0:W-:Y:S04]  /*a570*/  STS.128 [R4], R64 ;  /* 0x0000004004007388 */ /* 0x0001e80000000c00 */
[----:B------:R1:W-:Y:S01]  /*a580*/  STS.128 [R4+0x10], R68 ;  /* 0x0000104404007388 */ /* 0x0003e20000000c00 */
[----:B0-----:R-:W-:-:S04]  /*a590*/  FADD.FTZ R67, R0, R67 ;  /* 0x0000004300437221 */ /* 0x001fc80000010000 */
[----:B-1----:R-:W-:Y:S01]  /*a5a0*/  FADD.FTZ R68, R67, R68 ;  /* 0x0000004443447221 */ /* 0x002fe20000010000 */
[----:B------:R0:W-:Y:S03]  /*a5b0*/  STS.128 [R4+0x20], R72 ;  /* 0x0000204804007388 */ /* 0x0001e60000000c00 */
[----:B------:R-:W-:Y:S01]  /*a5c0*/  FADD.FTZ R69, R68, R69 ;  /* 0x0000004544457221 */ /* 0x000fe20000010000 */
[----:B------:R1:W-:Y:S01]  /*a5d0*/  STS.128 [R4+0x30], R76 ;  /* 0x0000304c04007388 */ /* 0x0003e20000000c00 */
[----:B------:R-:W-:Y:S02]  /*a5e0*/  NOP ;  /* 0x0000000000007918 */ /* 0x000fe40000000000 */
[----:B------:R-:W-:Y:S01]  /*a5f0*/  FADD.FTZ R70, R69, R70 ;  /* 0x0000004645467221 */ /* 0x000fe20000010000 */
[----:B------:R-:W2:Y:S04]  /*a600*/  LDS.128 R8, [R191] ;  /* 0x00000000bf087984 */ /* 0x000ea80000000c00 */
[----:B------:R-:W3:Y:S01]  /*a610*/  LDS.128 R12, [R191+0x200] ;  /* 0x00020000bf0c7984 */ /* 0x000ee20000000c00 */
[----:B------:R-:W-:-:S03]  /*a620*/  FADD.FTZ R71, R70, R71 ;  /* 0x0000004746477221 */ /* 0x000fc60000010000 */
[----:B------:R-:W4:Y:S04]  /*a630*/  LDS.128 R16, [R191+0x400] ;  /* 0x00040000bf107984 */ /* 0x000f280000000c00 */
[----:B------:R-:W5:Y:S01]  /*a640*/  LDS.128 R20, [R191+0x600] ;  /* 0x00060000bf147984 */ /* 0x000f620000000c00 */
[----:B0-----:R-:W-:-:S04]  /*a650*/  FADD.FTZ R72, R71, R72 ;  /* 0x0000004847487221 */ /* 0x001fc80000010000 */
[----:B------:R-:W-:-:S04]  /*a660*/  FADD.FTZ R73, R72, R73 ;  /* 0x0000004948497221 */ /* 0x000fc80000010000 */
[----:B------:R-:W-:-:S04]  /*a670*/  FADD.FTZ R74, R73, R74 ;  /* 0x0000004a494a7221 */ /* 0x000fc80000010000 */
[----:B------:R-:W-:-:S04]  /*a680*/  FADD.FTZ R75, R74, R75 ;  /* 0x0000004b4a4b7221 */ /* 0x000fc80000010000 */
[----:B-1----:R-:W-:Y:S01]  /*a690*/  FADD.FTZ R76, R75, R76 ;  /* 0x0000004c4b4c7221 */ /* 0x002fe20000010000 */
        /* <DEDUP_REMOVED lines=12> */
.L_x_10001:
        /* <DEDUP_REMOVED lines=38> */
.L_x_10101:
[----:B------:R-:W-:Y:S05]  /*a9c0*/  BSYNC B0 ;  /* 0x0000000000007941 */ /* 0x000fea0003800000 */
.L_x_10100:
        /* <DEDUP_REMOVED lines=41> */
.L_x_10103:
[----:B0-----:R-:W0:Y:S02]  /*ac60*/  S2R R11, SR_TID.X ;  /* 0x00000000000b7919 */ /* 0x001e240000002100 */
.L_x_10104:
[----:B------:R-:W-:Y:S05]  /*ac70*/  BSYNC B0 ;  /* 0x0000000000007941 */ /* 0x000fea0003800000 */
.L_x_10102:
        /* <DEDUP_REMOVED lines=23> */
.L_x_10106:
[----:B------:R-:W-:Y:S02]  /*adf0*/  LEA R0, R11, UR8, 0x3 ;  /* 0x000000080b007c11 */ /* 0x000fe4000f8e18ff */
[----:B0123--:R-:W-:Y:S02]  /*ae00*/  MOV R3, UR5 ;  /* 0x0000000500037c02 */ /* 0x00ffe40008000f00 */
        /* <DEDUP_REMOVED lines=30> */
.L_x_10105:
[----:B------:R-:W-:Y:S05]  /*aff0*/  EXIT ;  /* 0x000000000000794d */ /* 0x000fea0003800000 */
.L_x_10007:
[----:B------:R-:W-:Y:S01]  /*b000*/  HFMA2.MMA R213, -RZ, RZ, 0, 5.9604644775390625e-08 ;  /* 0x00000001ffd57435 */ /* 0x000fe200000001ff */
[----:B------:R-:W-:Y:S02]  /*b010*/  MOV R216, R210 ;  /* 0x000000d200d87202 */ /* 0x000fe40000000f00 */
[----:B------:R-:W-:Y:S02]  /*b020*/  MOV R214, RZ ;  /* 0x000000ff00d67202 */ /* 0x000fe40000000f00 */
[----:B------:R-:W-:-:S07]  /*b030*/  MOV R155, 0xffffffff ;  /* 0xffffffff009b7802 */ /* 0x000fce0000000f00 */
[----:B------:R-:W-:Y:S05]  /*b040*/  WARPSYNC.COLLECTIVE R155, `(.L_x_10107) ;  /* 0x000000009b087348 */ /* 0x000fea0003c00000 */
[----:B------:R0:W1:Y:S02]  /*b050*/  SHFL.UP P0, R152, R216, R213, R214 ;  /* 0x040000d5d8987389 */ /* 0x00006400000000d6 */
[----:B01----:R-:W-:Y:S01]  /*b060*/  ENDCOLLECTIVE ;  /* 0x000000000000791b */ /* 0x003fe20003800000 */
.L_x_10107:
[----:B------:R-:W-:Y:S02]  /*b070*/  MOV R216, R153 ;  /* 0x0000009900d87202 */ /* 0x000fe40000000f00 */
[----:B------:R-:W-:-:S07]  /*b080*/  MOV R154, R152 ;  /* 0x00000098009a7202 */ /* 0x000fce0000000f00 */
[----:B------:R-:W-:Y:S05]  /*b090*/  WARPSYNC.COLLECTIVE R155, `(.L_x_10108) ;  /* 0x000000009b087348 */ /* 0x000fea0003c00000 */
[----:B------:R0:W1:Y:S02]  /*b0a0*/  SHFL.UP P0, R152, R216, R213, R214 ;  /* 0x040000d5d8987389 */ /* 0x00006400000000d6 */
[----:B01----:R-:W-:Y:S01]  /*b0b0*/  ENDCOLLECTIVE ;  /* 0x000000000000791b */ /* 0x003fe20003800000 */
.L_x_10108:
[----:B------:R-:W-:Y:S02]  /*b0c0*/  MOV R216, R211 ;  /* 0x000000d300d87202 */ /* 0x000fe40000000f00 */
[----:B------:R-:W-:-:S07]  /*b0d0*/  MOV R215, R152 ;  /* 0x0000009800d77202 */ /* 0x000fce0000000f00 */
[----:B------:R-:W-:Y:S05]  /*b0e0*/  WARPSYNC.COLLECTIVE R155, `(.L_x_10109) ;  /* 0x000000009b087348 */ /* 0x000fea0003c00000 */
[----:B------:R0:W1:Y:S02]  /*b0f0*/  SHFL.UP P0, R152, R216, R213, R214 ;  /* 0x040000d5d8987389 */ /* 0x00006400000000d6 */
[----:B01----:R-:W-:Y:S01]  /*b100*/  ENDCOLLECTIVE ;  /* 0x000000000000791b */ /* 0x003fe20003800000 */
.L_x_10109:
[----:B------:R-:W-:Y:S02]  /*b110*/  MOV R216, R212 ;  /* 0x000000d400d87202 */ /* 0x000fe40000000f00 */
[----:B------:R-:W-:-:S07]  /*b120*/  MOV R217, R152 ;  /* 0x0000009800d97202 */ /* 0x000fce0000000f00 */
[----:B------:R-:W-:Y:S05]  /*b130*/  WARPSYNC.COLLECTIVE R155, `(.L_x_10110) ;  /* 0x000000009b087348 */ /* 0x000fea0003c00000 */
[----:B------:R0:W1:Y:S02]  /*b140*/  SHFL.UP P0, R152, R216, R213, R214 ;  /* 0x040000d5d8987389 */ /* 0x00006400000000d6 */
[----:B01----:R-:W-:Y:S01]  /*b150*/  ENDCOLLECTIVE ;  /* 0x000000000000791b */ /* 0x003fe20003800000 */
.L_x_10110:
        /* <DEDUP_REMOVED lines=17> */
.L_x_10111:
[----:B------:R-:W-:Y:S02]  /*b270*/  MOV R216, R153 ;  /* 0x0000009900d87202 */ /* 0x000fe40000000f00 */
[----:B------:R-:W-:-:S07]  /*b280*/  MOV R154, R152 ;  /* 0x00000098009a7202 */ /* 0x000fce0000000f00 */
[----:B------:R-:W-:Y:S05]  /*b290*/  WARPSYNC.COLLECTIVE R155, `(.L_x_10112) ;  /* 0x000000009b087348 */ /* 0x000fea0003c00000 */
[----:B------:R0:W1:Y:S02]  /*b2a0*/  SHFL.UP P0, R152, R216, R213, R214 ;  /* 0x040000d5d8987389 */ /* 0x00006400000000d6 */
[----:B01----:R-:W-:Y:S01]  /*b2b0*/  ENDCOLLECTIVE ;  /* 0x000000000000791b */ /* 0x003fe20003800000 */
.L_x_10112:
[----:B------:R-:W-:Y:S02]  /*b2c0*/  MOV R216, R211 ;  /* 0x000000d300d87202 */ /* 0x000fe40000000f00 */
[----:B------:R-:W-:-:S07]  /*b2d0*/  MOV R215, R152 ;  /* 0x0000009800d77202 */ /* 0x000fce0000000f00 */
[----:B------:R-:W-:Y:S05]  /*b2e0*/  WARPSYNC.COLLECTIVE R155, `(.L_x_10113) ;  /* 0x000000009b087348 */ /* 0x000fea0003c00000 */
[----:B------:R0:W1:Y:S02]  /*b2f0*/  SHFL.UP P0, R152, R216, R213, R214 ;  /* 0x040000d5d8987389 */ /* 0x00006400000000d6 */
[----:B01----:R-:W-:Y:S01]  /*b300*/  ENDCOLLECTIVE ;  /* 0x000000000000791b */ /* 0x003fe20003800000 */
.L_x_10113:
[----:B------:R-:W-:Y:S02]  /*b310*/  MOV R216, R212 ;  /* 0x000000d400d87202 */ /* 0x000fe40000000f00 */
[----:B------:R-:W-:-:S07]  /*b320*/  MOV R217, R152 ;  /* 0x0000009800d97202 */ /* 0x000fce0000000f00 */
[----:B------:R-:W-:Y:S05]  /*b330*/  WARPSYNC.COLLECTIVE R155, `(.L_x_10114) ;  /* 0x000000009b087348 */ /* 0x000fea0003c00000 */
[----:B------:R0:W1:Y:S02]  /*b340*/  SHFL.UP P0, R152, R216, R213, R214 ;  /* 0x040000d5d8987389 */ /* 0x00006400000000d6 */
[----:B01----:R-:W-:Y:S01]  /*b350*/  ENDCOLLECTIVE ;  /* 0x000000000000791b */ /* 0x003fe20003800000 */
.L_x_10114:
[----:B------:R-:W-:Y:S01]  /*b360*/  HFMA2.MMA R213, -RZ, RZ, 0, 2.384185791015625e-07 ;  /* 0x00000004ffd57435 */ /* 0x000fe200000001ff */
        /* <DEDUP_REMOVED lines=17> */
.L_x_10115:
[----:B------:R-:W-:Y:S02]  /*b480*/  MOV R216, R153 ;  /* 0x0000009900d87202 */ /* 0x000fe40000000f00 */
[----:B------:R-:W-:-:S07]  /*b490*/  MOV R154, R152 ;  /* 0x00000098009a7202 */ /* 0x000fce0000000f00 */
[----:B------:R-:W-:Y:S05]  /*b4a0*/  WARPSYNC.COLLECTIVE R155, `(.L_x_10116) ;  /* 0x000000009b087348 */ /* 0x000fea0003c00000 */
[----:B------:R0:W1:Y:S02]  /*b4b0*/  SHFL.UP P0, R152, R216, R213, R214 ;  /* 0x040000d5d8987389 */ /* 0x00006400000000d6 */
[----:B01----:R-:W-:Y:S01]  /*b4c0*/  ENDCOLLECTIVE ;  /* 0x000000000000791b */ /* 0x003fe20003800000 */
.L_x_10116:
[----:B------:R-:W-:Y:S02]  /*b4d0*/  MOV R216, R211 ;  /* 0x000000d300d87202 */ /* 0x000fe40000000f00 */
[----:B------:R-:W-:-:S07]  /*b4e0*/  MOV R215, R152 ;  /* 0x0000009800d77202 */ /* 0x000fce0000000f00 */
[----:B------:R-:W-:Y:S05]  /*b4f0*/  WARPSYNC.COLLECTIVE R155, `(.L_x_10117) ;  /* 0x000000009b087348 */ /* 0x000fea0003c00000 */
[----:B------:R0:W1:Y:S02]  /*b500*/  SHFL.UP P0, R152, R216, R213, R214 ;  /* 0x040000d5d8987389 */ /* 0x00006400000000d6 */
[----:B01----:R-:W-:Y:S01]  /*b510*/  ENDCOLLECTIVE ;  /* 0x000000000000791b */ /* 0x003fe20003800000 */
.L_x_10117:
[----:B------:R-:W-:Y:S02]  /*b520*/  MOV R216, R212 ;  /* 0x000000d400d87202 */ /* 0x000fe40000000f00 */
[----:B------:R-:W-:-:S07]  /*b530*/  MOV R217, R152 ;  /* 0x0000009800d97202 */ /* 0x000fce0000000f00 */
[----:B------:R-:W-:Y:S05]  /*b540*/  WARPSYNC.COLLECTIVE R155, `(.L_x_10118) ;  /* 0x000000009b087348 */ /* 0x000fea0003c00000 */
[----:B------:R0:W1:Y:S02]  /*b550*/  SHFL.UP P0, R152, R216, R213, R214 ;  /* 0x040000d5d8987389 */ /* 0x00006400000000d6 */
[----:B01----:R-:W-:Y:S01]  /*b560*/  ENDCOLLECTIVE ;  /* 0x000000000000791b */ /* 0x003fe20003800000 */
.L_x_10118:
[----:B------:R-:W-:Y:S01]  /*b570*/  HFMA2.MMA R213, -RZ, RZ, 0, 4.76837158203125e-07 ;  /* 0x00000008ffd57435 */ /* 0x000fe200000001ff */
        /* <DEDUP_REMOVED lines=17> */
.L_x_10119:
[----:B------:R-:W-:Y:S02]  /*b690*/  MOV R216, R154 ;  /* 0x0000009a00d87202 */ /* 0x000fe40000000f00 */
[----:B------:R-:W-:-:S07]  /*b6a0*/  MOV R153, R152 ;  /* 0x0000009800997202 */ /* 0x000fce0000000f00 */
[----:B------:R-:W-:Y:S05]  /*b6b0*/  WARPSYNC.COLLECTIVE R155, `(.L_x_10120) ;  /* 0x000000009b087348 */ /* 0x000fea0003c00000 */
[----:B------:R0:W1:Y:S02]  /*b6c0*/  SHFL.UP P0, R152, R216, R213, R214 ;  /* 0x040000d5d8987389 */ /* 0x00006400000000d6 */
[----:B01----:R-:W-:Y:S01]  /*b6d0*/  ENDCOLLECTIVE ;  /* 0x000000000000791b */ /* 0x003fe20003800000 */
.L_x_10120:
[----:B------:R-:W-:Y:S02]  /*b6e0*/  MOV R216, R211 ;  /* 0x000000d300d87202 */ /* 0x000fe40000000f00 */
[----:B------:R-:W-:-:S07]  /*b6f0*/  MOV R215, R152 ;  /* 0x0000009800d77202 */ /* 0x000fce0000000f00 */
[----:B------:R-:W-:Y:S05]  /*b700*/  WARPSYNC.COLLECTIVE R155, `(.L_x_10121) ;  /* 0x000000009b087348 */ /* 0x000fea0003c00000 */
[----:B------:R0:W1:Y:S02]  /*b710*/  SHFL.UP P0, R152, R216, R213, R214 ;  /* 0x040000d5d8987389 */ /* 0x00006400000000d6 */
[----:B01----:R-:W-:Y:S01]  /*b720*/  ENDCOLLECTIVE ;  /* 0x000000000000791b */ /* 0x003fe20003800000 */
.L_x_10121:
[----:B------:R-:W-:Y:S02]  /*b730*/  MOV R216, R212 ;  /* 0x000000d400d87202 */ /* 0x000fe40000000f00 */
[----:B------:R-:W-:-:S07]  /*b740*/  MOV R217, R152 ;  /* 0x0000009800d97202 */ /* 0x000fce0000000f00 */
[----:B------:R-:W-:Y:S05]  /*b750*/  WARPSYNC.COLLECTIVE R155, `(.L_x_10122) ;  /* 0x000000009b087348 */ /* 0x000fea0003c00000 */
[----:B------:R0:W1:Y:S02]  /*b760*/  SHFL.UP P0, R152, R216, R213, R214 ;  /* 0x040000d5d8987389 */ /* 0x00006400000000d6 */
[----:B01----:R-:W-:Y:S01]  /*b770*/  ENDCOLLECTIVE ;  /* 0x000000000000791b */ /* 0x003fe20003800000 */
.L_x_10122:
        /* <DEDUP_REMOVED lines=17> */
.L_x_10123:
[----:B------:R-:W-:Y:S02]  /*b890*/  MOV R216, R154 ;  /* 0x0000009a00d87202 */ /* 0x000fe40000000f00 */
[----:B------:R-:W-:-:S07]  /*b8a0*/  MOV R153, R152 ;  /* 0x0000009800997202 */ /* 0x000fce0000000f00 */
[----:B------:R-:W-:Y:S05]  /*b8b0*/  WARPSYNC.COLLECTIVE R155, `(.L_x_10124) ;  /* 0x000000009b087348 */ /* 0x000fea0003c00000 */
[----:B------:R0:W1:Y:S02]  /*b8c0*/  SHFL.UP P0, R152, R216, R213, R214 ;  /* 0x040000d5d8987389 */ /* 0x00006400000000d6 */
[----:B01----:R-:W-:Y:S01]  /*b8d0*/  ENDCOLLECTIVE ;  /* 0x000000000000791b */ /* 0x003fe20003800000 */
.L_x_10124:
[----:B------:R-:W-:Y:S02]  /*b8e0*/  MOV R216, R211 ;  /* 0x000000d300d87202 */ /* 0x000fe40000000f00 */
[----:B------:R-:W-:-:S07]  /*b8f0*/  MOV R215, R152 ;  /* 0x0000009800d77202 */ /* 0x000fce0000000f00 */
[----:B------:R-:W-:Y:S05]  /*b900*/  WARPSYNC.COLLECTIVE R155, `(.L_x_10125) ;  /* 0x000000009b087348 */ /* 0x000fea0003c00000 */
[----:B------:R0:W1:Y:S02]  /*b910*/  SHFL.UP P0, R152, R216, R213, R214 ;  /* 0x040000d5d8987389 */ /* 0x00006400000000d6 */
[----:B01----:R-:W-:Y:S01]  /*b920*/  ENDCOLLECTIVE ;  /* 0x000000000000791b */ /* 0x003fe20003800000 */
.L_x_10125:
[----:B------:R-:W-:Y:S02]  /*b930*/  MOV R216, R212 ;  /* 0x000000d400d87202 */ /* 0x000fe40000000f00 */
[----:B------:R-:W-:-:S07]  /*b940*/  MOV R217, R152 ;  /* 0x0000009800d97202 */ /* 0x000fce0000000f00 */
[----:B------:R-:W-:Y:S05]  /*b950*/  WARPSYNC.COLLECTIVE R155, `(.L_x_10126) ;  /* 0x000000009b087348 */ /* 0x000fea0003c00000 */
[----:B------:R0:W1:Y:S02]  /*b960*/  SHFL.UP P0, R152, R216, R213, R214 ;  /* 0x040000d5d8987389 */ /* 0x00006400000000d6 */
[----:B01----:R-:W-:Y:S01]  /*b970*/  ENDCOLLECTIVE ;  /* 0x000000000000791b */ /* 0x003fe20003800000 */
.L_x_10126:
[----:B------:R-:W-:Y:S05]  /*b980*/  BRA `(.L_x_10127) ;  /* 0xffffff8400587947 */ /* 0x000fea000383ffff */
.L_x_10008:
        /* <DEDUP_REMOVED lines=8> */
.L_x_10129:
[----:B------:R-:W-:Y:S05]  /*ba10*/  BSYNC B0 ;  /* 0x0000000000007941 */ /* 0x000fea0003800000 */
.L_x_10128:
[----:B------:R-:W-:Y:S05]  /*ba20*/  BRA `(.L_x_10130) ;  /* 0xffffff8400687947 */ /* 0x000fea000383ffff */
.L_x_10009:
        /* <DEDUP_REMOVED lines=8> */
.L_x_10132:
[----:B------:R-:W-:Y:S05]  /*bab0*/  BSYNC B0 ;  /* 0x0000000000007941 */ /* 0x000fea0003800000 */
.L_x_10131:
[----:B------:R-:W-:Y:S05]  /*bac0*/  BRA `(.L_x_10133) ;  /* 0xffffff8400487947 */ /* 0x000fea000383ffff */
.L_x_10010:
        /* <DEDUP_REMOVED lines=8> */
.L_x_10135:
[----:B------:R-:W-:Y:S05]  /*bb50*/  BSYNC B0 ;  /* 0x0000000000007941 */ /* 0x000fea0003800000 */
.L_x_10134:
[----:B------:R-:W-:Y:S05]  /*bb60*/  BRA `(.L_x_10136) ;  /* 0xffffff8400287947 */ /* 0x000fea000383ffff */
.L_x_10011:
        /* <DEDUP_REMOVED lines=8> */
.L_x_10138:
[----:B------:R-:W-:Y:S05]  /*bbf0*/  BSYNC B0 ;  /* 0x0000000000007941 */ /* 0x000fea0003800000 */
.L_x_10137:
[----:B------:R-:W-:Y:S05]  /*bc00*/  BRA `(.L_x_10139) ;  /* 0xffffff8400087947 */ /* 0x000fea000383ffff */
.L_x_10012:
        /* <DEDUP_REMOVED lines=8> */
.L_x_10141:
[----:B------:R-:W-:Y:S05]  /*bc90*/  BSYNC B0 ;  /* 0x0000000000007941 */ /* 0x000fea0003800000 */
.L_x_10140:
        /* <DEDUP_REMOVED lines=10> */
.L_x_10142:
[----:B------:R-:W-:Y:S02]  /*bd40*/  MOV R216, R211 ;  /* 0x000000d300d87202 */ /* 0x000fe40000000f00 */
[----:B------:R-:W-:-:S07]  /*bd50*/  MOV R215, R152 ;  /* 0x0000009800d77202 */ /* 0x000fce0000000f00 */
[----:B------:R-:W-:Y:S05]  /*bd60*/  WARPSYNC.COLLECTIVE R155, `(.L_x_10143) ;  /* 0x000000009b087348 */ /* 0x000fea0003c00000 */
[----:B------:R0:W1:Y:S02]  /*bd70*/  SHFL.UP P0, R152, R216, R213, R214 ;  /* 0x040000d5d8987389 */ /* 0x00006400000000d6 */
[----:B01----:R-:W-:Y:S01]  /*bd80*/  ENDCOLLECTIVE ;  /* 0x000000000000791b */ /* 0x003fe20003800000 */
.L_x_10143:
[----:B------:R-:W-:Y:S02]  /*bd90*/  MOV R216, R212 ;  /* 0x000000d400d87202 */ /* 0x000fe40000000f00 */
[----:B------:R-:W-:-:S07]  /*bda0*/  MOV R211, R152 ;  /* 0x0000009800d37202 */ /* 0x000fce0000000f00 */
[----:B------:R-:W-:Y:S05]  /*bdb0*/  WARPSYNC.COLLECTIVE R155, `(.L_x_10144) ;  /* 0x000000009b087348 */ /* 0x000fea0003c00000 */
[----:B------:R0:W1:Y:S02]  /*bdc0*/  SHFL.UP P0, R152, R216, R213, R214 ;  /* 0x040000d5d8987389 */ /* 0x00006400000000d6 */
[----:B01----:R-:W-:Y:S01]  /*bdd0*/  ENDCOLLECTIVE ;  /* 0x000000000000791b */ /* 0x003fe20003800000 */
.L_x_10144:
[----:B------:R-:W-:Y:S02]  /*bde0*/  MOV R212, R152 ;  /* 0x0000009800d47202 */ /* 0x000fe40000000f00 */
[----:B------:R-:W-:-:S07]  /*bdf0*/  MOV R152, 0x1f ;  /* 0x0000001f00987802 */ /* 0x000fce0000000f00 */
[----:B------:R-:W-:Y:S05]  /*be00*/  WARPSYNC.COLLECTIVE R155, `(.L_x_10145) ;  /* 0x000000009b087348 */ /* 0x000fea0003c00000 */
[----:B------:R0:W1:Y:S02]  /*be10*/  SHFL.IDX P3, R239, R154, R153, R152 ;  /* 0x000000999aef7389 */ /* 0x0000640000060098 */
[----:B01----:R-:W-:Y:S01]  /*be20*/  ENDCOLLECTIVE ;  /* 0x000000000000791b */ /* 0x003fe20003800000 */
.L_x_10145:
[----:B------:R-:W-:Y:S02]  /*be30*/  MOV R154, R145 ;  /* 0x00000091009a7202 */ /* 0x000fe40000000f00 */
[----:B------:R-:W-:-:S07]  /*be40*/  MOV R144, R239 ;  /* 0x000000ef00907202 */ /* 0x000fce0000000f00 */
[----:B------:R-:W-:Y:S05]  /*be50*/  WARPSYNC.COLLECTIVE R155, `(.L_x_10146) ;  /* 0x000000009b087348 */ /* 0x000fea0003c00000 */
[----:B------:R0:W1:Y:S02]  /*be60*/  SHFL.IDX P3, R239, R154, R153, R152 ;  /* 0x000000999aef7389 */ /* 0x0000640000060098 */
[----:B01----:R-:W-:Y:S01]  /*be70*/  ENDCOLLECTIVE ;  /* 0x000000000000791b */ /* 0x003fe20003800000 */
.L_x_10146:
[----:B------:R-:W-:Y:S02]  /*be80*/  MOV R154, R146 ;  /* 0x00000092009a7202 */ /* 0x000fe40000000f00 */
[----:B------:R-:W-:-:S07]  /*be90*/  MOV R145, R239 ;  /* 0x000000ef00917202 */ /* 0x000fce0000000f00 */
[----:B------:R-:W-:Y:S05]  /*bea0*/  WARPSYNC.COLLECTIVE R155, `(.L_x_10147) ;  /* 0x000000009b087348 */ /* 0x000fea0003c00000 */
[----:B------:R0:W1:Y:S02]  /*beb0*/  SHFL.IDX P3, R239, R154, R153, R152 ;  /* 0x000000999aef7389 */ /* 0x0000640000060098 */
[----:B01----:R-:W-:Y:S01]  /*bec0*/  ENDCOLLECTIVE ;  /* 0x000000000000791b */ /* 0x003fe20003800000 */
.L_x_10147:
[----:B------:R-:W-:Y:S02]  /*bed0*/  MOV R154, R147 ;  /* 0x00000093009a7202 */ /* 0x000fe40000000f00 */
[----:B------:R-:W-:-:S07]  /*bee0*/  MOV R146, R239 ;  /* 0x000000ef00927202 */ /* 0x000fce0000000f00 */
[----:B------:R-:W-:Y:S05]  /*bef0*/  WARPSYNC.COLLECTIVE R155, `(.L_x_10148) ;  /* 0x000000009b087348 */ /* 0x000fea0003c00000 */
[----:B------:R0:W1:Y:S02]  /*bf00*/  SHFL.IDX P3, R239, R154, R153, R152 ;  /* 0x000000999aef7389 */ /* 0x0000640000060098 */
[----:B01----:R-:W-:Y:S01]  /*bf10*/  ENDCOLLECTIVE ;  /* 0x000000000000791b */ /* 0x003fe20003800000 */
.L_x_10148:
[----:B------:R-:W-:Y:S01]  /*bf20*/  MOV R147, R239 ;  /* 0x000000ef00937202 */ /* 0x000fe20000000f00 */
[----:B------:R-:W-:Y:S06]  /*bf30*/  BRA `(.L_x_10149) ;  /* 0xffffff8000647947 */ /* 0x000fec000383ffff */
.L_x_10014:
        /* <DEDUP_REMOVED lines=8> */
.L_x_10150:
[----:B------:R-:W-:Y:S02]  /*bfc0*/  MOV R244, R241 ;  /* 0x000000f100f47202 */ /* 0x000fe40000000f00 */
[----:B------:R-:W-:-:S07]  /*bfd0*/  MOV R152, R239 ;  /* 0x000000ef00987202 */ /* 0x000fce0000000f00 */
[----:B------:R-:W-:Y:S05]  /*bfe0*/  WARPSYNC.COLLECTIVE R155, `(.L_x_10151) ;  /* 0x000000009b087348 */ /* 0x000fea0003c00000 */
[----:B------:R0:W1:Y:S02]  /*bff0*/  SHFL.DOWN P1, R239, R244, R245, R252 ;  /* 0x080000f5f4ef7389 */ /* 0x00006400000200fc */
[----:B01----:R-:W-:Y:S01]  /*c000*/  ENDCOLLECTIVE ;  /* 0x000000000000791b */ /* 0x003fe20003800000 */
.L_x_10151:
[----:B------:R-:W-:Y:S02]  /*c010*/  MOV R244, R154 ;  /* 0x0000009a00f47202 */ /* 0x000fe40000000f00 */
[----:B------:R-:W-:-:S07]  /*c020*/  MOV R153, R239 ;  /* 0x000000ef00997202 */ /* 0x000fce0000000f00 */
[----:B------:R-:W-:Y:S05]  /*c030*/  WARPSYNC.COLLECTIVE R155, `(.L_x_10152) ;  /* 0x000000009b087348 */ /* 0x000fea0003c00000 */
[----:B------:R0:W1:Y:S02]  /*c040*/  SHFL.DOWN P1, R239, R244, R245, R252 ;  /* 0x080000f5f4ef7389 */ /* 0x00006400000200fc */
[----:B01----:R-:W-:Y:S01]  /*c050*/  ENDCOLLECTIVE ;  /* 0x000000000000791b */ /* 0x003fe20003800000 */
.L_x_10152:
[----:B------:R-:W-:Y:S02]  /*c060*/  MOV R244, R243 ;  /* 0x000000f300f47202 */ /* 0x000fe40000000f00 */
[----:B------:R-:W-:-:S07]  /*c070*/  MOV R246, R239 ;  /* 0x000000ef00f67202 */ /* 0x000fce0000000f00 */
[----:B------:R-:W-:Y:S05]  /*c080*/  WARPSYNC.COLLECTIVE R155, `(.L_x_10153) ;  /* 0x000000009b087348 */ /* 0x000fea0003c00000 */
[----:B------:R0:W1:Y:S02]  /*c090*/  SHFL.DOWN P1, R239, R244, R245, R252 ;  /* 0x080000f5f4ef7389 */ /* 0x00006400000200fc */
[----:B01----:R-:W-:Y:S01]  /*c0a0*/  ENDCOLLECTIVE ;  /* 0x000000000000791b */ /* 0x003fe20003800000 */
.L_x_10153:
[----:B------:R-:W-:Y:S01]  /*c0b0*/  MOV R155, R239 ;  /* 0x000000ef009b7202 */ /* 0x000fe20000000f00 */
[----:B------:R-:W-:Y:S06]  /*c0c0*/  BRA `(.L_x_10154) ;  /* 0xffffff9000c07947 */ /* 0x000fec000383ffff */
.L_x_10017:
        /* <DEDUP_REMOVED lines=8> */
.L_x_10156:
[----:B------:R-:W-:Y:S05]  /*c150*/  BSYNC B0 ;  /* 0x0000000000007941 */ /* 0x000fea0003800000 */
.L_x_10155:
        /* <DEDUP_REMOVED lines=8> */
.L_x_10157:
[----:B------:R-:W-:Y:S02]  /*c1e0*/  MOV R244, R242 ;  /* 0x000000f200f47202 */ /* 0x000fe40000000f00 */
[----:B------:R-:W-:-:S07]  /*c1f0*/  MOV R153, R239 ;  /* 0x000000ef00997202 */ /* 0x000fce0000000f00 */
[----:B------:R-:W-:Y:S05]  /*c200*/  WARPSYNC.COLLECTIVE R155, `(.L_x_10158) ;  /* 0x000000009b087348 */ /* 0x000fea0003c00000 */
[----:B------:R0:W1:Y:S02]  /*c210*/  SHFL.DOWN P1, R239, R244, R245, R252 ;  /* 0x080000f5f4ef7389 */ /* 0x00006400000200fc */
[----:B01----:R-:W-:Y:S01]  /*c220*/  ENDCOLLECTIVE ;  /* 0x000000000000791b */ /* 0x003fe20003800000 */
.L_x_10158:
[----:B------:R-:W-:Y:S02]  /*c230*/  MOV R244, R243 ;  /* 0x000000f300f47202 */ /* 0x000fe40000000f00 */
[----:B------:R-:W-:-:S07]  /*c240*/  MOV R154, R239 ;  /* 0x000000ef009a7202 */ /* 0x000fce0000000f00 */
[----:B------:R-:W-:Y:S05]  /*c250*/  WARPSYNC.COLLECTIVE R155, `(.L_x_10159) ;  /* 0x000000009b087348 */ /* 0x000fea0003c00000 */
[----:B------:R0:W1:Y:S02]  /*c260*/  SHFL.DOWN P1, R239, R244, R245, R252 ;  /* 0x080000f5f4ef7389 */ /* 0x00006400000200fc */
[----:B01----:R-:W-:Y:S01]  /*c270*/  ENDCOLLECTIVE ;  /* 0x000000000000791b */ /* 0x003fe20003800000 */
.L_x_10159:
[----:B------:R-:W-:Y:S01]  /*c280*/  MOV R155, R239 ;  /* 0x000000ef009b7202 */ /* 0x000fe20000000f00 */
[----:B------:R-:W-:Y:S06]  /*c290*/  BRA `(.L_x_10160) ;  /* 0xffffff9000a07947 */ /* 0x000fec000383ffff */
.L_x_10020:
        /* <DEDUP_REMOVED lines=8> */
.L_x_10162:
[----:B------:R-:W-:Y:S05]  /*c320*/  BSYNC B0 ;  /* 0x0000000000007941 */ /* 0x000fea0003800000 */
.L_x_10161:
        /* <DEDUP_REMOVED lines=8> */
.L_x_10163:
[----:B------:R-:W-:Y:S02]  /*c3b0*/  MOV R244, R242 ;  /* 0x000000f200f47202 */ /* 0x000fe40000000f00 */
[----:B------:R-:W-:-:S07]  /*c3c0*/  MOV R153, R239 ;  /* 0x000000ef00997202 */ /* 0x000fce0000000f00 */
[----:B------:R-:W-:Y:S05]  /*c3d0*/  WARPSYNC.COLLECTIVE R155, `(.L_x_10164) ;  /* 0x000000009b087348 */ /* 0x000fea0003c00000 */
[----:B------:R0:W1:Y:S02]  /*c3e0*/  SHFL.DOWN P1, R239, R244, R245, R252 ;  /* 0x080000f5f4ef7389 */ /* 0x00006400000200fc */
[----:B01----:R-:W-:Y:S01]  /*c3f0*/  ENDCOLLECTIVE ;  /* 0x000000000000791b */ /* 0x003fe20003800000 */
.L_x_10164:
[----:B------:R-:W-:Y:S02]  /*c400*/  MOV R244, R243 ;  /* 0x000000f300f47202 */ /* 0x000fe40000000f00 */
[----:B------:R-:W-:-:S07]  /*c410*/  MOV R154, R239 ;  /* 0x000000ef009a7202 */ /* 0x000fce0000000f00 */
[----:B------:R-:W-:Y:S05]  /*c420*/  WARPSYNC.COLLECTIVE R155, `(.L_x_10165) ;  /* 0x000000009b087348 */ /* 0x000fea0003c00000 */
[----:B------:R0:W1:Y:S02]  /*c430*/  SHFL.DOWN P1, R239, R244, R245, R252 ;  /* 0x080000f5f4ef7389 */ /* 0x00006400000200fc */
[----:B01----:R-:W-:Y:S01]  /*c440*/  ENDCOLLECTIVE ;  /* 0x000000000000791b */ /* 0x003fe20003800000 */
.L_x_10165:
[----:B------:R-:W-:Y:S01]  /*c450*/  MOV R155, R239 ;  /* 0x000000ef009b7202 */ /* 0x000fe20000000f00 */
[----:B------:R-:W-:Y:S06]  /*c460*/  BRA `(.L_x_10166) ;  /* 0xffffff9000807947 */ /* 0x000fec000383ffff */
.L_x_10023:
        /* <DEDUP_REMOVED lines=8> */
.L_x_10168:
[----:B------:R-:W-:Y:S05]  /*c4f0*/  BSYNC B0 ;  /* 0x0000000000007941 */ /* 0x000fea0003800000 */
.L_x_10167:
        /* <DEDUP_REMOVED lines=8> */
.L_x_10169:
[----:B------:R-:W-:Y:S02]  /*c580*/  MOV R244, R242 ;  /* 0x000000f200f47202 */ /* 0x000fe40000000f00 */
[----:B------:R-:W-:-:S07]  /*c590*/  MOV R153, R239 ;  /* 0x000000ef00997202 */ /* 0x000fce0000000f00 */
[----:B------:R-:W-:Y:S05]  /*c5a0*/  WARPSYNC.COLLECTIVE R155, `(.L_x_10170) ;  /* 0x000000009b087348 */ /* 0x000fea0003c00000 */
[----:B------:R0:W1:Y:S02]  /*c5b0*/  SHFL.DOWN P1, R239, R244, R245, R252 ;  /* 0x080000f5f4ef7389 */ /* 0x00006400000200fc */
[----:B01----:R-:W-:Y:S01]  /*c5c0*/  ENDCOLLECTIVE ;  /* 0x000000000000791b */ /* 0x003fe20003800000 */
.L_x_10170:
[----:B------:R-:W-:Y:S02]  /*c5d0*/  MOV R244, R243 ;  /* 0x000000f300f47202 */ /* 0x000fe40000000f00 */
[----:B------:R-:W-:-:S07]  /*c5e0*/  MOV R154, R239 ;  /* 0x000000ef009a7202 */ /* 0x000fce0000000f00 */
[----:B------:R-:W-:Y:S05]  /*c5f0*/  WARPSYNC.COLLECTIVE R155, `(.L_x_10171) ;  /* 0x000000009b087348 */ /* 0x000fea0003c00000 */
[----:B------:R0:W1:Y:S02]  /*c600*/  SHFL.DOWN P1, R239, R244, R245, R252 ;  /* 0x080000f5f4ef7389 */ /* 0x00006400000200fc */
[----:B01----:R-:W-:Y:S01]  /*c610*/  ENDCOLLECTIVE ;  /* 0x000000000000791b */ /* 0x003fe20003800000 */
.L_x_10171:
[----:B------:R-:W-:Y:S01]  /*c620*/  MOV R155, R239 ;  /* 0x000000ef009b7202 */ /* 0x000fe20000000f00 */
[----:B------:R-:W-:Y:S06]  /*c630*/  BRA `(.L_x_10172) ;  /* 0xffffff9000607947 */ /* 0x000fec000383ffff */
.L_x_10026:
        /* <DEDUP_REMOVED lines=8> */
.L_x_10174:
[----:B------:R-:W-:Y:S05]  /*c6c0*/  BSYNC B0 ;  /* 0x0000000000007941 */ /* 0x000fea0003800000 */
.L_x_10173:
        /* <DEDUP_REMOVED lines=8> */
.L_x_10175:
[----:B------:R-:W-:Y:S02]  /*c750*/  MOV R244, R242 ;  /* 0x000000f200f47202 */ /* 0x000fe40000000f00 */
[----:B------:R-:W-:-:S07]  /*c760*/  MOV R153, R239 ;  /* 0x000000ef00997202 */ /* 0x000fce0000000f00 */
[----:B------:R-:W-:Y:S05]  /*c770*/  WARPSYNC.COLLECTIVE R155, `(.L_x_10176) ;  /* 0x000000009b087348 */ /* 0x000fea0003c00000 */
[----:B------:R0:W1:Y:S02]  /*c780*/  SHFL.DOWN P1, R239, R244, R245, R252 ;  /* 0x080000f5f4ef7389 */ /* 0x00006400000200fc */
[----:B01----:R-:W-:Y:S01]  /*c790*/  ENDCOLLECTIVE ;  /* 0x000000000000791b */ /* 0x003fe20003800000 */
.L_x_10176:
[----:B------:R-:W-:Y:S02]  /*c7a0*/  MOV R244, R243 ;  /* 0x000000f300f47202 */ /* 0x000fe40000000f00 */
[----:B------:R-:W-:-:S07]  /*c7b0*/  MOV R154, R239 ;  /* 0x000000ef009a7202 */ /* 0x000fce0000000f00 */
[----:B------:R-:W-:Y:S05]  /*c7c0*/  WARPSYNC.COLLECTIVE R155, `(.L_x_10177) ;  /* 0x000000009b087348 */ /* 0x000fea0003c00000 */
[----:B------:R0:W1:Y:S02]  /*c7d0*/  SHFL.DOWN P1, R239, R244, R245, R252 ;  /* 0x080000f5f4ef7389 */ /* 0x00006400000200fc */
[----:B01----:R-:W-:Y:S01]  /*c7e0*/  ENDCOLLECTIVE ;  /* 0x000000000000791b */ /* 0x003fe20003800000 */
.L_x_10177:
[----:B------:R-:W-:Y:S01]  /*c7f0*/  MOV R155, R239 ;  /* 0x000000ef009b7202 */ /* 0x000fe20000000f00 */
[----:B------:R-:W-:Y:S06]  /*c800*/  BRA `(.L_x_10178) ;  /* 0xffffff9000407947 */ /* 0x000fec000383ffff */
.L_x_10029:
        /* <DEDUP_REMOVED lines=8> */
.L_x_10180:
[----:B------:R-:W-:Y:S05]  /*c890*/  BSYNC B0 ;  /* 0x0000000000007941 */ /* 0x000fea0003800000 */
.L_x_10179:
        /* <DEDUP_REMOVED lines=10> */
.L_x_10181:
[----:B------:R-:W-:Y:S02]  /*c940*/  MOV R252, 0x1f ;  /* 0x0000001f00fc7802 */ /* 0x000fe40000000f00 */
[----:B------:R-:W-:Y:S02]  /*c950*/  MOV R154, R242 ;  /* 0x000000f2009a7202 */ /* 0x000fe40000000f00 */
[----:B------:R-:W-:-:S07]  /*c960*/  MOV R247, R239 ;  /* 0x000000ef00f77202 */ /* 0x000fce0000000f00 */
[----:B------:R-:W-:Y:S05]  /*c970*/  WARPSYNC.COLLECTIVE R155, `(.L_x_10182) ;  /* 0x000000009b087348 */ /* 0x000fea0003c00000 */
[----:B------:R0:W1:Y:S02]  /*c980*/  SHFL.IDX P3, R239, R154, R153, R152 ;  /* 0x000000999aef7389 */ /* 0x0000640000060098 */
[----:B01----:R-:W-:Y:S01]  /*c990*/  ENDCOLLECTIVE ;  /* 0x000000000000791b */ /* 0x003fe20003800000 */
.L_x_10182:
        /* <DEDUP_REMOVED lines=9> */
.L_x_10183:
[----:B------:R-:W-:Y:S02]  /*ca30*/  MOV R154, R148 ;  /* 0x00000094009a7202 */ /* 0x000fe40000000f00 */
[----:B------:R-:W-:-:S07]  /*ca40*/  MOV R251, R239 ;  /* 0x000000ef00fb7202 */ /* 0x000fce0000000f00 */
[----:B------:R-:W-:Y:S05]  /*ca50*/  WARPSYNC.COLLECTIVE R155, `(.L_x_10184) ;  /* 0x000000009b087348 */ /* 0x000fea0003c00000 */
[----:B------:R0:W1:Y:S02]  /*ca60*/  SHFL.DOWN P1, R239, R244, R245, R252 ;  /* 0x080000f5f4ef7389 */ /* 0x00006400000200fc */
[----:B01----:R-:W-:Y:S01]  /*ca70*/  ENDCOLLECTIVE ;  /* 0x000000000000791b */ /* 0x003fe20003800000 */
.L_x_10184:
[----:B------:R-:W-:Y:S02]  /*ca80*/  MOV R244, R241 ;  /* 0x000000f100f47202 */ /* 0x000fe40000000f00 */
[----:B------:R-:W-:-:S07]  /*ca90*/  MOV R240, R239 ;  /* 0x000000ef00f07202 */ /* 0x000fce0000000f00 */
[----:B------:R-:W-:Y:S05]  /*caa0*/  WARPSYNC.COLLECTIVE R155, `(.L_x_10185) ;  /* 0x000000009b087348 */ /* 0x000fea0003c00000 */
[----:B------:R0:W1:Y:S02]  /*cab0*/  SHFL.DOWN P1, R239, R244, R245, R252 ;  /* 0x080000f5f4ef7389 */ /* 0x00006400000200fc */
[----:B01----:R-:W-:Y:S01]  /*cac0*/  ENDCOLLECTIVE ;  /* 0x000000000000791b */ /* 0x003fe20003800000 */
.L_x_10185:
[----:B------:R-:W-:Y:S02]  /*cad0*/  MOV R244, R242 ;  /* 0x000000f200f47202 */ /* 0x000fe40000000f00 */
[----:B------:R-:W-:-:S07]  /*cae0*/  MOV R241, R239 ;  /* 0x000000ef00f17202 */ /* 0x000fce0000000f00 */
[----:B------:R-:W-:Y:S05]  /*caf0*/  WARPSYNC.COLLECTIVE R155, `(.L_x_10186) ;  /* 0x000000009b087348 */ /* 0x000fea0003c00000 */
[----:B------:R0:W1:Y:S02]  /*cb00*/  SHFL.DOWN P1, R239, R244, R245, R252 ;  /* 0x080000f5f4ef7389 */ /* 0x00006400000200fc */
[----:B01----:R-:W-:Y:S01]  /*cb10*/  ENDCOLLECTIVE ;  /* 0x000000000000791b */ /* 0x003fe20003800000 */
.L_x_10186:
[----:B------:R-:W-:Y:S02]  /*cb20*/  MOV R244, R243 ;  /* 0x000000f300f47202 */ /* 0x000fe40000000f00 */
[----:B------:R-:W-:-:S07]  /*cb30*/  MOV R242, R239 ;  /* 0x000000ef00f27202 */ /* 0x000fce0000000f00 */
[----:B------:R-:W-:Y:S05]  /*cb40*/  WARPSYNC.COLLECTIVE R155, `(.L_x_10187) ;  /* 0x000000009b087348 */ /* 0x000fea0003c00000 */
[----:B------:R0:W1:Y:S02]  /*cb50*/  SHFL.DOWN P1, R239, R244, R245, R252 ;  /* 0x080000f5f4ef7389 */ /* 0x00006400000200fc */
[----:B01----:R-:W-:Y:S01]  /*cb60*/  ENDCOLLECTIVE ;  /* 0x000000000000791b */ /* 0x003fe20003800000 */
.L_x_10187:
[----:B------:R-:W-:-:S07]  /*cb70*/  MOV R243, R239 ;  /* 0x000000ef00f37202 */ /* 0x000fce0000000f00 */
[----:B------:R-:W-:Y:S05]  /*cb80*/  WARPSYNC.COLLECTIVE R155, `(.L_x_10188) ;  /* 0x000000009b087348 */ /* 0x000fea0003c00000 */
[----:B------:R0:W1:Y:S02]  /*cb90*/  SHFL.IDX P3, R239, R154, R153, R152 ;  /* 0x000000999aef7389 */ /* 0x0000640000060098 */
[----:B01----:R-:W-:Y:S01]  /*cba0*/  ENDCOLLECTIVE ;  /* 0x000000000000791b */ /* 0x003fe20003800000 */
.L_x_10188:
[----:B------:R-:W-:Y:S02]  /*cbb0*/  MOV R154, R149 ;  /* 0x00000095009a7202 */ /* 0x000fe40000000f00 */
[----:B------:R-:W-:-:S07]  /*cbc0*/  MOV R252, R239 ;  /* 0x000000ef00fc7202 */ /* 0x000fce0000000f00 */
[----:B------:R-:W-:Y:S05]  /*cbd0*/  WARPSYNC.COLLECTIVE R155, `(.L_x_10189) ;  /* 0x000000009b087348 */ /* 0x000fea0003c00000 */
[----:B------:R0:W1:Y:S02]  /*cbe0*/  SHFL.IDX P3, R239, R154, R153, R152 ;  /* 0x000000999aef7389 */ /* 0x0000640000060098 */
[----:B01----:R-:W-:Y:S01]  /*cbf0*/  ENDCOLLECTIVE ;  /* 0x000000000000791b */ /* 0x003fe20003800000 */
.L_x_10189:
[----:B------:R-:W-:Y:S01]  /*cc00*/  MOV R154, R150 ;  /* 0x00000096009a7202 */ /* 0x000fe20000000f00 */
[-C--:B------:R-:W-:Y:S01]  /*cc10*/  FMUL.FTZ R150, R149, R247.reuse ;  /* 0x000000f795967220 */ /* 0x080fe20000410000 */
[----:B------:R-:W-:Y:S01]  /*cc20*/  FMUL.FTZ R247, R148, R247 ;  /* 0x000000f794f77220 */ /* 0x000fe20000410000 */
[----:B------:R-:W-:-:S07]  /*cc30*/  MOV R245, R239 ;  /* 0x000000ef00f57202 */ /* 0x000fce0000000f00 */
[----:B------:R-:W-:Y:S05]  /*cc40*/  WARPSYNC.COLLECTIVE R155, `(.L_x_10190) ;  /* 0x000000009b087348 */ /* 0x000fea0003c00000 */
[----:B------:R0:W1:Y:S02]  /*cc50*/  SHFL.IDX P3, R239, R154, R153, R152 ;  /* 0x000000999aef7389 */ /* 0x0000640000060098 */
[----:B01----:R-:W-:Y:S01]  /*cc60*/  ENDCOLLECTIVE ;  /* 0x000000000000791b */ /* 0x003fe20003800000 */
.L_x_10190:
[----:B------:R-:W-:Y:S02]  /*cc70*/  MOV R154, R151 ;  /* 0x00000097009a7202 */ /* 0x000fe40000000f00 */
[----:B------:R-:W-:-:S07]  /*cc80*/  MOV R244, R239 ;  /* 0x000000ef00f47202 */ /* 0x000fce0000000f00 */
[----:B------:R-:W-:Y:S05]  /*cc90*/  WARPSYNC.COLLECTIVE R155, `(.L_x_10191) ;  /* 0x000000009b087348 */ /* 0x000fea0003c00000 */
[----:B------:R0:W1:Y:S02]  /*cca0*/  SHFL.IDX P3, R239, R154, R153, R152 ;  /* 0x000000999aef7389 */ /* 0x0000640000060098 */
[----:B01----:R-:W-:Y:S01]  /*ccb0*/  ENDCOLLECTIVE ;  /* 0x000000000000791b */ /* 0x003fe20003800000 */
.L_x_10191:
[----:B------:R-:W-:Y:S01]  /*ccc0*/  MOV R155, R239 ;  /* 0x000000ef009b7202 */ /* 0x000fe20000000f00 */
[----:B------:R-:W-:Y:S06]  /*ccd0*/  BRA `(.L_x_10192) ;  /* 0xffffff8c00987947 */ /* 0x000fec000383ffff */
.L_x_10193:
        /* <DEDUP_REMOVED lines=10> */
.L_x_18953:


//--------------------- .text._Z25selective_scan_bwd_kernelI32Selective_Scan_bwd_kernel_traitsILi64ELi16ELb1ELb0ELb1ELb0ELb1EfN3c107complexIfEEEEv12SSMParamsBwd --------------------------
	.section	.text._Z25selective_scan_bwd_kernelI32Selective_Scan_bwd_kernel_traitsILi64ELi16ELb1ELb0ELb1ELb0ELb1EfN3c107complexIfEEEEv12SSMParamsBwd,"ax",@progbits
	.align	128
        .global         _Z25selective_scan_bwd_kernelI32Selective_Scan_bwd_kernel_traitsILi64ELi16ELb1ELb0ELb1ELb0ELb1EfN3c107complexIfEEEEv12SSMParamsBwd
        .type           _Z25selective_scan_bwd_kernelI32Selective_Scan_bwd_kernel_traitsILi64ELi16ELb1ELb0ELb1ELb0ELb1EfN3c107complexIfEEEEv12SSMParamsBwd,@function
        .size           _Z25selective_scan_bwd_kernelI32Selective_Scan_bwd_kernel_traitsILi64ELi16ELb1ELb0ELb1ELb0ELb1EfN3c107complexIfEEEEv12SSMParamsBwd,(.L_x_18954 - _Z25selective_scan_bwd_kernelI32Selective_Scan_bwd_kernel_traitsILi64ELi16ELb1ELb0ELb1ELb0ELb1EfN3c107complexIfEEEEv12SSMParamsBwd)
        .other          _Z25selective_scan_bwd_kernelI32Selective_Scan_bwd_kernel_traitsILi64ELi16ELb1ELb0ELb1ELb0ELb1EfN3c107complexIfEEEEv12SSMParamsBwd,@"STO_CUDA_ENTRY STV_DEFAULT"
_Z25selective_scan_bwd_kernelI32Selective_Scan_bwd_kernel_traitsILi64ELi16ELb1ELb0ELb1ELb0ELb1EfN3c107complexIfEEEEv12SSMParamsBwd:
.text._Z25selective_scan_bwd_kernelI32Selective_Scan_bwd_kernel_traitsILi64ELi16ELb1ELb0ELb1ELb0ELb1EfN3c107complexIfEEEEv12SSMParamsBwd:
        /* <DEDUP_REMOVED lines=66> */
[----:B------:R-:W-:Y:S01]  /*0420*/  UIMAD UR30, UR15, UR20, URZ ;  /* 0x000000140f1e72a4 */ /* 0x000fe2000f8e023f */
[----:B------:R-:W-:Y:S01]  /*0430*/  UMOV UR58, URZ ;  /* 0x0000003f003a7c82 */ /* 0x000fe20008000000 */
[----:B------:R-:W1:Y:S01]  /*0440*/  F2I.FTZ.U32.TRUNC.NTZ R2, R2 ;  /* 0x0000000200027305 */ /* 0x000e62000021f000 */
[----:B------:R-:W-:Y:S01]  /*0450*/  R2UR UR32, R0 ;  /* 0x00000000002072ca */ /* 0x000fe200000e0000 */
[----:B------:R-:W-:Y:S02]  /*0460*/  @UP1 ULEA UR58, UP2, UR10, UR34, 0x2 ;  /* 0x000000220a3a1291 */ /* 0x000fe4000f84103f */
[----:B------:R-:W-:Y:S01]  /*0470*/  UIMAD UR30, UR10, UR21, UR30 ;  /* 0x000000150a1e72a4 */ /* 0x000fe2000f8e021e */
[----:B------:R-:W-:Y:S01]  /*0480*/  UMOV UR59, URZ ;  /* 0x0000003f003b7c82 */ /* 0x000fe20008000000 */
[----:B------:R-:W-:-:S02]  /*0490*/  @UP1 ULEA.HI.X UR59, UR10, UR35, UR15, 0x2, UP2 ;  /* 0x000000230a3b1291 */ /* 0x000fc400090f140f */
[----:B------:R-:W-:Y:S02]  /*04a0*/  UIADD3 UR17, UR17, UR24, URZ ;  /* 0x0000001811117290 */ /* 0x000fe4000fffe03f */
[----:B------:R-:W-:Y:S02]  /*04b0*/  UIADD3 UR13, UR13, UR25, URZ ;  /* 0x000000190d0d7290 */ /* 0x000fe4000fffe03f */
[----:B------:R-:W-:Y:S01]  /*04c0*/  UISETP.NE.AND UP1, UPT, UR28, URZ, UPT ;  /* 0x0000003f1c00728c */ /* 0x000fe2000bf25270 */
[----:B-1----:R-:W-:Y:S01]  /*04d0*/  R2UR UR5, R2 ;  /* 0x00000000020572ca */ /* 0x002fe200000e0000 */
[----:B------:R-:W-:Y:S01]  /*04e0*/  UIADD3 UR9, UR9, UR14, URZ ;  /* 0x0000000e09097290 */ /* 0x000fe2000fffe03f */
[----:B------:R-:W-:-:S11]  /*04f0*/  MOV R2, UR6 ;  /* 0x0000000600027c02 */ /* 0x000fd60008000f00 */
        /* <DEDUP_REMOVED lines=25> */
[----:B------:R-:W-:-:S02]  /*0690*/  UIADD3 UR15, UP5, UR21, UR4, URZ ;  /* 0x00000004150f7290 */ /* 0x000fc4000ffbe03f */
[----:B------:R-:W-:Y:S01]  /*06a0*/  UISETP.GE.AND UP2, UPT, UR12, URZ, UPT ;  /* 0x0000003f0c00728c */ /* 0x000fe2000bf46270 */
[----:B------:R-:W-:Y:S02]  /*06b0*/  ULDC.64 UR32, c[0x0][0x2f0] ;  /* 0x0000bc0000207ab9 */ /* 0x000fe40000000a00 */
[----:B------:R-:W-:Y:S02]  /*06c0*/  @UP3 UIADD3 UR27, UR27, 0x1, URZ ;  /* 0x000000011b1b3890 */ /* 0x000fe4000fffe03f */
[----:B------:R-:W-:Y:S02]  /*06d0*/  UIADD3.X UR4, UR24, UR5, UR30, UP5, !UPT ;  /* 0x0000000518047290 */ /* 0x000fe4000affe41e */
[----:B------:R-:W-:Y:S02]  /*06e0*/  ULEA UR13, UP4, UR15, UR32, 0x2 ;  /* 0x000000200f0d7291 */ /* 0x000fe4000f88103f */
[----:B------:R-:W-:Y:S02]  /*06f0*/  UIADD3 UR48, UP3, UR21, UR18, URZ ;  /* 0x0000001215307290 */ /* 0x000fe4000ff7e03f */
[----:B------:R-:W-:Y:S01]  /*0700*/  ULEA.HI.X UR15, UR15, UR33, UR4, 0x2, UP4 ;  /* 0x000000210f0f7291 */ /* 0x000fe2000a0f1404 */
[----:B------:R-:W-:-:S02]  /*0710*/  UMOV UR12, UR27 ;  /* 0x0000001b000c7c82 */ /* 0x000fc40008000000 */
[----:B------:R-:W-:Y:S01]  /*0720*/  ULDC.64 UR4, c[0x0][0x2f8] ;  /* 0x0000be0000047ab9 */ /* 0x000fe20000000a00 */
[----:B------:R-:W-:Y:S02]  /*0730*/  UIADD3.X UR18, UR24, UR19, UR26, UP3, !UPT ;  /* 0x0000001318127290 */ /* 0x000fe40009ffe41a */
[----:B------:R-:W-:Y:S02]  /*0740*/  @!UP2 UIADD3 UR12, -UR12, URZ, URZ ;  /* 0x0000003f0c0ca290 */ /* 0x000fe4000fffe13f */
[----:B------:R-:W-:Y:S02]  /*0750*/  ULEA UR49, UP3, UR48, UR4, 0x2 ;  /* 0x0000000430317291 */ /* 0x000fe4000f86103f */
        /* <DEDUP_REMOVED lines=9> */
[----:B------:R-:W-:Y:S01]  /*07f0*/  UIMAD UR19, UR12, UR19, UR4 ;  /* 0x000000130c1372a4 */ /* 0x000fe2000f8e0204 */
[----:B------:R-:W-:-:S02]  /*0800*/  @UP0 ULDC UR14, c[0x0][0x214] ;  /* 0x00008500000e0ab9 */ /* 0x000fc40000000800 */
[----:B------:R-:W-:Y:S01]  /*0810*/  UMOV UR4, URZ ;  /* 0x0000003f00047c82 */ /* 0x000fe20008000000 */
[----:B------:R-:W-:Y:S02]  /*0820*/  ULEA.HI.X UR50, UR21, UR5, UR50, 0x2, UP1 ;  /* 0x0000000515327291 */ /* 0x000fe400088f1432 */
[----:B------:R-:W-:Y:S02]  /*0830*/  @UP0 UIMAD UR14, UR11, UR14, UR10 ;  /* 0x0000000e0b0e02a4 */ /* 0x000fe4000f8e020a */
[----:B------:R-:W-:Y:S02]  /*0840*/  UISETP.GE.AND UP1, UPT, UR20, 0x1, UPT ;  /* 0x000000011400788c */ /* 0x000fe4000bf26270 */
[----:B------:R-:W-:Y:S02]  /*0850*/  @UP0 UIMAD UR14, UR14, UR20, URZ ;  /* 0x000000140e0e02a4 */ /* 0x000fe4000f8e023f */
[----:B------:R-:W-:Y:S01]  /*0860*/  UIMAD.WIDE.U32 UR16, UR12, UR18, UR8 ;  /* 0x000000120c1072a5 */ /* 0x000fe2000f8e0008 */
[----:B------:R-:W-:Y:S01]  /*0870*/  @UP0 ULDC UR21, c[0x0][0x21c] ;  /* 0x0000870000150ab9 */ /* 0x000fe20000000800 */
[----:B------:R-:W-:-:S02]  /*0880*/  ULEA UR18, UR20, 0xfffff800, 0xb ;  /* 0xfffff80014127891 */ /* 0x000fc4000f8e583f */
[----:B------:R-:W-:Y:S02]  /*0890*/  @UP0 UIMAD UR14, UR14, UR21, URZ ;  /* 0x000000150e0e02a4 */ /* 0x000fe4000f8e023f */
[----:B------:R-:W-:Y:S01]  /*08a0*/  UIADD3 UR16, UP2, UR18, UR16, URZ ;  /* 0x0000001012107290 */ /* 0x000fe2000ff5e03f */
[----:B------:R-:W-:Y:S01]  /*08b0*/  @UP0 ULDC.64 UR20, c[0x0][0x310] ;  /* 0x0000c40000140ab9 */ /* 0x000fe20000000a00 */
[----:B------:R-:W-:Y:S02]  /*08c0*/  UIADD3 UR19, UR17, UR19, URZ ;  /* 0x0000001311137290 */ /* 0x000fe4000fffe03f */
[----:B------:R-:W-:Y:S01]  /*08d0*/  @UP0 UIMAD.WIDE UR20, UR14, 0x10, UR20 ;  /* 0x000000100e1408a5 */ /* 0x000fe2000f8e0214 */
[----:B------:R-:W-:Y:S01]  /*08e0*/  ULDC.64 UR8, c[0x0][0x2e0] ;  /* 0x0000b80000087ab9 */ /* 0x000fe20000000a00 */
[----:B------:R-:W-:Y:S02]  /*08f0*/  ULEA.HI.X.SX32 UR18, UR18, UR19, 0x1, UP2 ;  /* 0x0000001312127291 */ /* 0x000fe400090f0e3f */
[----:B------:R-:W-:Y:S01]  /*0900*/  ULEA UR8, UP3, UR16, UR8, 0x2 ;  /* 0x0000000810087291 */ /* 0x000fe2000f86103f */
[----:B------:R-:W-:-:S02]  /*0910*/  UMOV UR5, URZ ;  /* 0x0000003f00057c82 */ /* 0x000fc40008000000 */
[----:B------:R-:W-:Y:S01]  /*0920*/  @!UP0 UMOV UR20, URZ ;  /* 0x0000003f00148c82 */ /* 0x000fe20008000000 */
[----:B------:R-:W-:Y:S01]  /*0930*/  ULEA.HI.X UR16, UR16, UR9, UR18, 0x2, UP3 ;  /* 0x0000000910107291 */ /* 0x000fe200098f1412 */
        /* <DEDUP_REMOVED lines=12> */
[----:B------:R-:W-:-:S03]  /*0a00*/  UMOV UR15, UR8 ;  /* 0x00000008000f7c82 */ /* 0x000fc60008000000 */
        /* <DEDUP_REMOVED lines=9> */
.L_x_10292:
[----:B------:R-:W-:Y:S01]  /*0aa0*/  BAR.SYNC.DEFER_BLOCKING 0x0 ;  /* 0x0000000000007b1d */ /* 0x000fe20000010000 */
[----:B---3--:R-:W-:Y:S02]  /*0ab0*/  SHF.L.U32 R3, R142, 0x2, RZ ;  /* 0x000000028e037819 */ /* 0x008fe400000006ff */
[----:B------:R-:W-:Y:S02]  /*0ac0*/  MOV R4, UR13 ;  /* 0x0000000d00047c02 */ /* 0x000fe40008000f00 */
[----:B------:R-:W-:Y:S01]  /*0ad0*/  LOP3.LUT R3, R3, 0xffffff80, RZ, 0xc0, !PT ;  /* 0xffffff8003037812 */ /* 0x000fe200078ec0ff */
[----:B------:R-:W-:Y:S01]  /*0ae0*/  ULDC UR17, c[0x0][0x224] ;  /* 0x0000890000117ab9 */ /* 0x000fe20000000800 */
[----:B------:R-:W-:Y:S01]  /*0af0*/  MOV R5, UR14 ;  /* 0x0000000e00057c02 */ /* 0x000fe20008000f00 */
[----:B------:R-:W2:Y:S01]  /*0b00*/  S2R R95, SR_LANEID ;  /* 0x00000000005f7919 */ /* 0x000ea20000000000 */
[----:B------:R-:W-:Y:S02]  /*0b10*/  LOP3.LUT R140, R3, 0x1f, R142, 0xf8, !PT ;  /* 0x0000001f038c7812 */ /* 0x000fe400078ef88e */
[----:B------:R-:W-:-:S02]  /*0b20*/  MOV R6, UR49 ;  /* 0x0000003100067c02 */ /* 0x000fc40008000f00 */
[----:B------:R-:W-:Y:S01]  /*0b30*/  MOV R7, UR48 ;  /* 0x0000003000077c02 */ /* 0x000fe20008000f00 */
[C---:B------:R-:W-:Y:S01]  /*0b40*/  IMAD.WIDE R4, R140.reuse, 0x10, R4 ;  /* 0x000000108c047825 */ /* 0x040fe200078e0204 */
[----:B------:R-:W-:Y:S01]  /*0b50*/  USHF.R.S32.HI UR7, URZ, 0x1f, UR11 ;  /* 0x0000001f3f077899 */ /* 0x000fe2000801140b */
[----:B------:R-:W-:Y:S01]  /*0b60*/  ULDC.64 UR24, c[0x0][0x2a0] ;  /* 0x0000a80000187ab9 */ /* 0x000fe20000000a00 */
[----:B------:R-:W-:Y:S01]  /*0b70*/  ULDC.64 UR26, c[0x0][0x2a8] ;  /* 0x0000aa00001a7ab9 */ /* 0x000fe20000000a00 */
[----:B------:R-:W-:Y:S01]  /*0b80*/  ULDC.64 UR28, c[0x0][0x3a0] ;  /* 0x0000e800001c7ab9 */ /* 0x000fe20000000a00 */
[----:B------:R-:W3:Y:S04]  /*0b90*/  LDG.E.128 R8, desc[UR22][R4.64] ;  /* 0x0000001604087981 */ /* 0x000ee8000c1e1d00 */
[----:B------:R-:W4:Y:S04]  /*0ba0*/  LDG.E.128 R12, desc[UR22][R4.64+0x200] ;  /* 0x00020016040c7981 */ /* 0x000f28000c1e1d00 */
[----:B------:R-:W5:Y:S04]  /*0bb0*/  LDG.E.128 R16, desc[UR22][R4.64+0x400] ;  /* 0x0004001604107981 */ /* 0x000f68000c1e1d00 */
[----:B------:R-:W5:Y:S01]  /*0bc0*/  LDG.E.128 R20, desc[UR22][R4.64+0x600] ;  /* 0x0006001604147981 */ /* 0x000f62000c1e1d00 */
[----:B------:R-:W-:Y:S01]  /*0bd0*/  IMAD.WIDE R6, R140, 0x10, R6 ;  /* 0x000000108c067825 */ /* 0x000fe200078e0206 */
[----:B--2---:R-:W-:-:S04]  /*0be0*/  IADD3 R0, R3, R95, RZ ;  /* 0x0000005f03007210 */ /* 0x004fc80007ffe0ff */
[-C--:B------:R-:W-:Y:S01]  /*0bf0*/  LEA R94, R0, R141.reuse, 0x4 ;  /* 0x0000008d005e7211 */ /* 0x080fe200078e20ff */
[----:B------:R-:W-:Y:S01]  /*0c00*/  IMAD R0, R95, 0x3, R0 ;  /* 0x000000035f007824 */ /* 0x000fe200078e0200 */
[----:B------:R-:W-:Y:S02]  /*0c10*/  UIADD3 UR17, -UR6, UR17, URZ ;  /* 0x0000001106117290 */ /* 0x000fe4000fffe13f */
[----:B------:R-:W-:Y:S01]  /*0c20*/  UIMAD UR18, UR7, UR24, URZ ;  /* 0x00000018071272a4 */ /* 0x000fe2000f8e023f */
[----:B------:R-:W-:Y:S01]  /*0c30*/  STL [R1], R94 ;  /* 0x0000005e01007387 */ /* 0x000fe20000100800 */
[----:B------:R-:W-:-:S03]  /*0c40*/  LEA R0, R0, R141, 0x4 ;  /* 0x0000008d00007211 */ /* 0x000fc600078e20ff */
[----:B---3--:R-:W-:Y:S04]  /*0c50*/  STS.128 [R94], R8 ;  /* 0x000000085e007388 */ /* 0x008fe80000000c00 */
[----:B----4-:R-:W-:Y:S04]  /*0c60*/  STS.128 [R94+0x200], R12 ;  /* 0x0002000c5e007388 */ /* 0x010fe80000000c00 */
[----:B-----5:R-:W-:Y:S04]  /*0c70*/  STS.128 [R94+0x400], R16 ;  /* 0x000400105e007388 */ /* 0x020fe80000000c00 */
[----:B------:R0:W-:Y:S01]  /*0c80*/  STS.128 [R94+0x600], R20 ;  /* 0x000600145e007388 */ /* 0x0001e20000000c00 */
[----:B------:R-:W-:-:S03]  /*0c90*/  NOP ;  /* 0x0000000000007918 */ /* 0x000fc60000000000 */
[----:B------:R-:W-:Y:S04]  /*0ca0*/  LDS.128 R116, [R0] ;  /* 0x0000000000747984 */ /* 0x000fe80000000c00 */
[----:B------:R-:W-:Y:S04]  /*0cb0*/  LDS.128 R112, [R0+0x10] ;  /* 0x0000100000707984 */ /* 0x000fe80000000c00 */
[----:B------:R-:W-:Y:S04]  /*0cc0*/  LDS.128 R108, [R0+0x20] ;  /* 0x00002000006c7984 */ /* 0x000fe80000000c00 */
[----:B------:R-:W-:Y:S01]  /*0cd0*/  LDS.128 R104, [R0+0x30] ;  /* 0x0000300000687984 */ /* 0x000fe20000000c00 */
[----:B------:R-:W-:Y:S01]  /*0ce0*/  BAR.SYNC.DEFER_BLOCKING 0x0 ;  /* 0x0000000000007b1d */ /* 0x000fe20000010000 */
[----:B------:R-:W-:-:S02]  /*0cf0*/  ULEA UR8, UR17, 0xfffffc00, 0xa ;  /* 0xfffffc0011087891 */ /* 0x000fc4000f8e503f */
[----:B------:R-:W-:-:S03]  /*0d00*/  UIMAD UR19, UR11, UR25, UR18 ;  /* 0x000000190b1372a4 */ /* 0x000fc6000f8e0212 */
[----:B------:R-:W2:Y:S04]  /*0d10*/  LDL.LU R96, [R1+0x14] ;  /* 0x0000140001607983 */ /* 0x000ea80000300800 */
[----:B------:R-:W3:Y:S04]  /*0d20*/  LDG.E.128 R24, desc[UR22][R6.64] ;  /* 0x0000001606187981 */ /* 0x000ee8000c1e1d00 */
[----:B------:R-:W4:Y:S04]  /*0d30*/  LDG.E.128 R28, desc[UR22][R6.64+0x200] ;  /* 0x00020016061c7981 */ /* 0x000f28000c1e1d00 */
[----:B------:R-:W5:Y:S04]  /*0d40*/  LDG.E.128 R32, desc[UR22][R6.64+0x400] ;  /* 0x0004001606207981 */ /* 0x000f68000c1e1d00 */
[----:B------:R-:W2:Y:S01]  /*0d50*/  LDG.E.128 R36, desc[UR22][R6.64+0x600] ;  /* 0x0006001606247981 */ /* 0x000ea2000c1e1d00 */
[----:B0-----:R-:W-:-:S02]  /*0d60*/  MOV R20, UR51 ;  /* 0x0000003300147c02 */ /* 0x001fc40008000f00 */
[----:B------:R-:W-:-:S03]  /*0d70*/  MOV R21, UR50 ;  /* 0x0000003200157c02 */ /* 0x000fc60008000f00 */
[----:B------:R-:W-:Y:S01]  /*0d80*/  IMAD.WIDE R20, R140, 0x10, R20 ;  /* 0x000000108c147825 */ /* 0x000fe200078e0214 */
        /* <DEDUP_REMOVED lines=14> */
[----:B------:R-:W-:-:S02]  /*0e70*/  USHF.R.S32.HI UR9, URZ, 0x1f, UR8 ;  /* 0x0000001f3f097899 */ /* 0x000fc40008011408 */
[----:B------:R-:W-:Y:S02]  /*0e80*/  USHF.R.S32.HI UR18, URZ, 0x1f, UR10 ;  /* 0x0000001f3f127899 */ /* 0x000fe4000801140a */
        /* <DEDUP_REMOVED lines=63> */
[----:B------:R-:W-:Y:S01]  /*1280*/  MUFU.EX2 R42, R42 ;  /* 0x0000002a002a7308 */ /* 0x000fe20000000800 */
[----:B------:R-:W-:Y:S01]  /*1290*/  FMUL.FTZ R74, R55, -1.4426950216293334961 ;  /* 0xbfb8aa3b374a7820 */ /* 0x000fe20000410000 */
[----:B------:R-:W-:Y:S01]  /*12a0*/  FMUL.FTZ R81, R33, -1.4426950216293334961 ;  /* 0xbfb8aa3b21517820 */ /* 0x000fe20000410000 */
[----:B0-----:R-:W-:Y:S01]  /*12b0*/  FMUL.FTZ R40, R53, -1.4426950216293334961 ;  /* 0xbfb8aa3b35287820 */ /* 0x001fe20000410000 */
[----:B------:R-:W-:Y:S01]  /*12c0*/  FMUL.FTZ R41, R54, -1.4426950216293334961 ;  /* 0xbfb8aa3b36297820 */ /* 0x000fe20000410000 */
[----:B------:R-:W-:-:S03]  /*12d0*/  FMUL.FTZ R87, R35, -1.4426950216293334961 ;  /* 0xbfb8aa3b23577820 */ /* 0x000fc60000410000 */
[----:B------:R-:W-:Y:S08]  /*12e0*/  MUFU.EX2 R43, R43 ;  /* 0x0000002b002b7308 */ /* 0x000ff00000000800 */
[----:B------:R-:W0:Y:S08]  /*12f0*/  MUFU.EX2 R2, R2 ;  /* 0x0000000200027308 */ /* 0x000e300000000800 */
[----:B------:R1:W3:Y:S08]  /*1300*/  MUFU.EX2 R75, R72 ;  /* 0x00000048004b7308 */ /* 0x0002f00000000800 */
[----:B------:R4:W5:Y:S01]  /*1310*/  MUFU.EX2 R78, R73 ;  /* 0x00000049004e7308 */ /* 0x0009620000000800 */
[----:B-1----:R-:W-:Y:S01]  /*1320*/  FMUL.FTZ R72, R37, -1.4426950216293334961 ;  /* 0xbfb8aa3b25487820 */ /* 0x002fe20000410000 */
[----:B0-----:R-:W-:-:S06]  /*1330*/  FADD.FTZ R2, R2, 1 ;  /* 0x3f80000002027421 */ /* 0x001fcc0000010000 */
[----:B------:R0:W1:Y:S01]  /*1340*/  MUFU.EX2 R80, R40 ;  /* 0x0000002800507308 */ /* 0x0000620000000800 */
[----:B----4-:R-:W-:Y:S01]  /*1350*/  FMUL.FTZ R73, R38, -1.4426950216293334961 ;  /* 0xbfb8aa3b26497820 */ /* 0x010fe20000410000 */
[----:B---3--:R-:W-:-:S06]  /*1360*/  FADD.FTZ R75, R75, 1 ;  /* 0x3f8000004b4b7421 */ /* 0x008fcc0000010000 */
        /* <DEDUP_REMOVED lines=13> */
[----:B------:R3:W4:Y:S01]  /*1440*/  MUFU.EX2 R84, R76 ;  /* 0x0000004c00547308 */ /* 0x0007220000000800 */
[----:B0-----:R-:W-:-:S07]  /*1450*/  FADD.FTZ R89, R89, 1 ;  /* 0x3f80000059597421 */ /* 0x001fce0000010000 */
[----:B------:R-:W0:Y:S01]  /*1460*/  MUFU.EX2 R83, R74 ;  /* 0x0000004a00537308 */ /* 0x000e220000000800 */
[----:B---3--:R-:W-:Y:S01]  /*1470*/  FMUL.FTZ R76, R34, -1.4426950216293334961 ;  /* 0xbfb8aa3b224c7820 */ /* 0x008fe20000410000 */
[----:B-1----:R-:W-:-:S06]  /*1480*/  FADD.FTZ R90, R90, 1 ;  /* 0x3f8000005a5a7421 */ /* 0x002fcc0000010000 */
[----:B------:R-:W-:Y:S01]  /*1490*/  MUFU.RCP R77, R2 ;  /* 0x00000002004d7308 */ /* 0x000fe20000001000 */
[----:B----4-:R-:W-:-:S07]  /*14a0*/  FADD.FTZ R84, R84, 1 ;  /* 0x3f80000054547421 */ /* 0x010fce0000010000 */
[----:B------:R-:W1:Y:S01]  /*14b0*/  MUFU.RCP R74, R72 ;  /* 0x00000048004a7308 */ /* 0x000e620000001000 */
[----:B0-----:R-:W-:-:S07]  /*14c0*/  FADD.FTZ R83, R83, 1 ;  /* 0x3f80000053537421 */ /* 0x001fce0000010000 */
[----:B------:R-:W-:Y:S08]  /*14d0*/  MUFU.EX2 R92, R76 ;  /* 0x0000004c005c7308 */ /* 0x000ff00000000800 */
[----:B------:R0:W3:Y:S01]  /*14e0*/  MUFU.RCP R79, R73 ;  /* 0x00000049004f7308 */ /* 0x0000e20000001000 */
[----:B-1----:R-:W-:-:S07]  /*14f0*/  FADD.FTZ R2, -R74, 1 ;  /* 0x3f8000004a027421 */ /* 0x002fce0000010100 */
[----:B------:R3:W1:Y:S01]  /*1500*/  MUFU.RCP R76, R75 ;  /* 0x0000004b004c7308 */ /* 0x0006620000001000 */
[----:B0-----:R-:W-:-:S04]  /*1510*/  FMUL.FTZ R73, R56, R77 ;  /* 0x0000004d38497220 */ /* 0x001fc80000410000 */
[----:B------:R-:W-:-:S03]  /*1520*/  FMUL.FTZ R139, R48, R73 ;  /* 0x00000049308b7220 */ /* 0x000fc60000410000 */
[----:B------:R-:W0:Y:S01]  /*1530*/  MUFU.EX2 R91, R81 ;  /* 0x00000051005b7308 */ /* 0x000e220000000800 */
[----:B---3--:R-:W-:-:S04]  /*1540*/  FMUL.FTZ R75, R58, R79 ;  /* 0x0000004f3a4b7220 */ /* 0x008fc80000410000 */
[----:B------:R-:W-:-:S03]  /*1550*/  FMUL.FTZ R137, R50, R75 ;  /* 0x0000004b32897220 */ /* 0x000fc60000410000 */
[----:B------:R-:W-:Y:S01]  /*1560*/  MUFU.RCP R81, R78 ;  /* 0x0000004e00517308 */ /* 0x000fe20000001000 */
[----:B-1----:R-:W-:-:S04]  /*1570*/  FMUL.FTZ R72, R59, R76 ;  /* 0x0000004c3b487220 */ /* 0x002fc80000410000 */
[----:B------:R-:W-:-:S03]  /*1580*/  FMUL.FTZ R136, R51, R72 ;  /* 0x0000004833887220 */ /* 0x000fc60000410000 */
[----:B------:R-:W1:Y:S01]  /*1590*/  MUFU.RCP R80, R80 ;  /* 0x0000005000507308 */ /* 0x000e620000001000 */
[----:B0-----:R-:W-:-:S07]  /*15a0*/  FADD.FTZ R91, R91, 1 ;  /* 0x3f8000005b5b7421 */ /* 0x001fce0000010000 */
[----:B------:R-:W0:Y:S08]  /*15b0*/  MUFU.EX2 R93, R87 ;  /* 0x00000057005d7308 */ /* 0x000e300000000800 */
[----:B------:R-:W-:Y:S01]  /*15c0*/  MUFU.RCP R87, R84 ;  /* 0x0000005400577308 */ /* 0x000fe20000001000 */
[----:B-1----:R-:W-:Y:S01]  /*15d0*/  FMUL.FTZ R78, R53, R80 ;  /* 0x00000050354e7220 */ /* 0x002fe20000410000 */
[----:B------:R-:W-:Y:S01]  /*15e0*/  FADD.FTZ R92, R92, 1 ;  /* 0x3f8000005c5c7421 */ /* 0x000fe20000010000 */
[----:B0-----:R-:W-:Y:S01]  /*15f0*/  FADD.FTZ R93, R93, 1 ;  /* 0x3f8000005d5d7421 */ /* 0x001fe20000010000 */
[----:B------:R-:W-:Y:S04]  /*1600*/  STS.128 [R94], R64 ;  /* 0x000000405e007388 */ /* 0x000fe80000000c00 */
[----:B------:R0:W-:Y:S04]  /*1610*/  STS.128 [R94+0x200], R60 ;  /* 0x0002003c5e007388 */ /* 0x0001e80000000c00 */
[----:B------:R-:W-:Y:S04]  /*1620*/  STS.128 [R94+0x400], R44 ;  /* 0x0004002c5e007388 */ /* 0x000fe80000000c00 */
[----:B--2---:R1:W-:Y:S01]  /*1630*/  STS.128 [R94+0x600], R68 ;  /* 0x000600445e007388 */ /* 0x0043e20000000c00 */
[----:B------:R-:W-:-:S03]  /*1640*/  NOP ;  /* 0x0000000000007918 */ /* 0x000fc60000000000 */
[----:B------:R-:W2:Y:S01]  /*1650*/  LDS.128 R40, [R0] ;  /* 0x0000000000287984 */ /* 0x000ea20000000c00 */
[----:B0-----:R-:W-:Y:S01]  /*1660*/  FADD.FTZ R61, -R77, 1 ;  /* 0x3f8000004d3d7421 */ /* 0x001fe20000010100 */
[----:B------:R-:W0:Y:S01]  /*1670*/  MUFU.RCP R67, R82 ;  /* 0x0000005200437308 */ /* 0x000e220000001000 */
[----:B------:R-:W-:Y:S01]  /*1680*/  FADD.FTZ R63, -R79, 1 ;  /* 0x3f8000004f3f7421 */ /* 0x000fe20000010100 */
[----:B------:R-:W3:Y:S01]  /*1690*/  LDS.128 R44, [R0+0x10] ;  /* 0x00001000002c7984 */ /* 0x000ee20000000c00 */
[----:B------:R-:W-:Y:S01]  /*16a0*/  FFMA.FTZ R61, R56, R61, 1 ;  /* 0x3f800000383d7423 */ /* 0x000fe2000001003d */
[----:B------:R-:W-:Y:S01]  /*16b0*/  FADD.FTZ R56, -R76, 1 ;  /* 0x3f8000004c387421 */ /* 0x000fe20000010100 */
[C---:B------:R-:W-:Y:S01]  /*16c0*/  FFMA.FTZ R60, R57.reuse, R2, 1 ;  /* 0x3f800000393c7423 */ /* 0x040fe20000010002 */
[----:B------:R-:W-:Y:S01]  /*16d0*/  FMUL.FTZ R2, R57, R74 ;  /* 0x0000004a39027220 */ /* 0x000fe20000410000 */
[----:B------:R-:W-:Y:S01]  /*16e0*/  FFMA.FTZ R63, R58, R63, 1 ;  /* 0x3f8000003a3f7423 */ /* 0x000fe2000001003f */
[----:B-1----:R1:W4:Y:S01]  /*16f0*/  MUFU.RCP R70, R83 ;  /* 0x0000005300467308 */ /* 0x0023220000001000 */
[----:B------:R-:W-:Y:S01]  /*1700*/  FFMA.FTZ R62, R59, R56, 1 ;  /* 0x3f8000003b3e7423 */ /* 0x000fe20000010038 */
[----:B------:R-:W-:Y:S01]  /*1710*/  FADD.FTZ R65, -R81, 1 ;  /* 0x3f80000051417421 */ /* 0x000fe20000010100 */
[----:B------:R-:W-:Y:S01]  /*1720*/  FMUL.FTZ R138, R49, R2 ;  /* 0x00000002318a7220 */ /* 0x000fe20000410000 */
[----:B------:R-:W-:-:S02]  /*1730*/  FADD.FTZ R71, R85, 1 ;  /* 0x3f80000055477421 */ /* 0x000fc40000010000 */
[C---:B------:R-:W-:Y:S02]  /*1740*/  FFMA.FTZ R64, R52.reuse, R65, 1 ;  /* 0x3f80000034407423 */ /* 0x040fe40000010041 */
[----:B------:R5:W-:Y:S01]  /*1750*/  MUFU.RCP R86, R71 ;  /* 0x0000004700567308 */ /* 0x000be20000001000 */
[----:B-1----:R-:W-:Y:S01]  /*1760*/  FMUL.FTZ R83, R52, R81 ;  /* 0x0000005134537220 */ /* 0x002fe20000410000 */
[----:B------:R-:W-:Y:S01]  /*1770*/  FADD.FTZ R52, -R80, 1 ;  /* 0x3f80000050347421 */ /* 0x000fe20000010100 */
[----:B0-----:R-:W-:Y:S01]  /*1780*/  FADD.FTZ R65, -R67, 1 ;  /* 0x3f80000043417421 */ /* 0x001fe20000010100 */
[C---:B------:R-:W-:Y:S02]  /*1790*/  FMUL.FTZ R85, R54.reuse, R67 ;  /* 0x0000004336557220 */ /* 0x040fe40000410000 */
[----:B------:R-:W-:Y:S01]  /*17a0*/  FFMA.FTZ R66, R53, R52, 1 ;  /* 0x3f80000035427423 */ /* 0x000fe20000010034 */
[----:B------:R-:W-:Y:S01]  /*17b0*/  FFMA.FTZ R69, R54, R65, 1 ;  /* 0x3f80000036457423 */ /* 0x000fe20000010041 */
[----:B----4-:R-:W-:Y:S01]  /*17c0*/  FADD.FTZ R68, -R70, 1 ;  /* 0x3f80000046447421 */ /* 0x010fe20000010100 */
[----:B------:R-:W-:-:S03]  /*17d0*/  FMUL.FTZ R82, R55, R70 ;  /* 0x0000004637527220 */ /* 0x000fc60000410000 */
[----:B------:R-:W-:Y:S01]  /*17e0*/  FFMA.FTZ R84, R55, R68, 1 ;  /* 0x3f80000037547423 */ /* 0x000fe20000010044 */
[----:B--2---:R-:W-:Y:S01]  /*17f0*/  FMUL.FTZ R56, R48, R40 ;  /* 0x0000002830387220 */ /* 0x004fe20000410000 */
[----:B------:R-:W-:Y:S01]  /*1800*/  FMUL.FTZ R57, R49, R41 ;  /* 0x0000002931397220 */ /* 0x000fe20000410000 */
[----:B------:R-:W-:Y:S01]  /*1810*/  FMUL.FTZ R58, R50, R42 ;  /* 0x0000002a323a7220 */ /* 0x000fe20000410000 */
[----:B------:R-:W-:Y:S01]  /*1820*/  FMUL.FTZ R59, R51, R43 ;  /* 0x0000002b333b7220 */ /* 0x000fe20000410000 */
[----:B---3--:R-:W-:Y:S01]  /*1830*/  FMUL.FTZ R52, R28, R44 ;  /* 0x0000002c1c347220 */ /* 0x008fe20000410000 */
[----:B------:R-:W0:Y:S01]  /*1840*/  LDS.128 R48, [R0+0x20] ;  /* 0x0000200000307984 */ /* 0x000e220000000c00 */
[----:B------:R-:W-:Y:S01]  /*1850*/  FMUL.FTZ R56, R77, R56 ;  /* 0x000000384d387220 */ /* 0x000fe20000410000 */
[----:B------:R-:W-:Y:S01]  /*1860*/  FMUL.FTZ R57, R74, R57 ;  /* 0x000000394a397220 */ /* 0x000fe20000410000 */
[----:B------:R-:W-:Y:S01]  /*1870*/  FMUL.FTZ R81, R81, R52 ;  /* 0x0000003451517220 */ /* 0x000fe20000410000 */
[----:B------:R-:W1:Y:S01]  /*1880*/  MUFU.RCP R77, R88 ;  /* 0x00000058004d7308 */ /* 0x000e620000001000 */
[----:B------:R2:W3:Y:S01]  /*1890*/  LDS.128 R52, [R0+0x30] ;  /* 0x0000300000347984 */ /* 0x0004e20000000c00 */
[----:B------:R-:W-:Y:S01]  /*18a0*/  FMUL.FTZ R58, R79, R58 ;  /* 0x0000003a4f3a7220 */ /* 0x000fe20000410000 */
[----:B------:R-:W-:Y:S01]  /*18b0*/  FMUL.FTZ R68, R30, R46 ;  /* 0x0000002e1e447220 */ /* 0x000fe20000410000 */
[----:B------:R-:W-:Y:S01]  /*18c0*/  FMUL.FTZ R65, R29, R45 ;  /* 0x0000002d1d417220 */ /* 0x000fe20000410000 */
[----:B------:R-:W-:Y:S01]  /*18d0*/  FMUL.FTZ R59, R76, R59 ;  /* 0x0000003b4c3b7220 */ /* 0x000fe20000410000 */
[----:B------:R-:W-:Y:S01]  /*18e0*/  FMUL.FTZ R57, R57, R60 ;  /* 0x0000003c39397220 */ /* 0x000fe20000410000 */
[----:B------:R-:W-:Y:S01]  /*18f0*/  FMUL.FTZ R68, R67, R68 ;  /* 0x0000004443447220 */ /* 0x000fe20000410000 */
[----:B------:R-:W4:Y:S01]  /*1900*/  MUFU.RCP R74, R89 ;  /* 0x00000059004a7308 */ /* 0x000f220000001000 */
[----:B--2---:R-:W-:Y:S01]  /*1910*/  LEA R0, R95, R3, 0x2 ;  /* 0x000000035f007211 */ /* 0x004fe200078e10ff */
[----:B------:R-:W-:Y:S01]  /*1920*/  FADD.FTZ R3, -R87, 1 ;  /* 0x3f80000057037421 */ /* 0x000fe20000010100 */
[----:B------:R-:W-:Y:S01]  /*1930*/  FMUL.FTZ R65, R80, R65 ;  /* 0x0000004150417220 */ /* 0x000fe20000410000 */
[----:B------:R-:W-:Y:S01]  /*1940*/  FMUL.FTZ R60, R81, R64 ;  /* 0x00000040513c7220 */ /* 0x000fe20000410000 */
[----:B------:R-:W-:Y:S01]  /*1950*/  LEA R95, R0, R141, 0x4 ;  /* 0x0000008d005f7211 */ /* 0x000fe200078e20ff */
[----:B------:R-:W-:Y:S01]  /*1960*/  FMUL.FTZ R56, R56, R61 ;  /* 0x0000003d38387220 */ /* 0x000fe20000410000 */
[----:B-----5:R-:W-:Y:S01]  /*1970*/  FMUL.FTZ R71, R31, R47 ;  /* 0x0000002f1f477220 */ /* 0x020fe20000410000 */
[----:B------:R-:W2:Y:S01]  /*1980*/  MUFU.RCP R79, R90 ;  /* 0x0000005a004f7308 */ /* 0x000ea20000001000 */
[----:B------:R-:W-:Y:S01]  /*1990*/  FFMA.FTZ R3, R36, R3, 1 ;  /* 0x3f80000024037423 */ /* 0x000fe20000010003 */
[----:B------:R-:W-:Y:S01]  /*19a0*/  FMUL.FTZ R59, R59, R62 ;  /* 0x0000003e3b3b7220 */ /* 0x000fe20000410000 */
[----:B------:R-:W-:Y:S01]  /*19b0*/  FMUL.FTZ R62, R68, R69 ;  /* 0x00000045443e7220 */ /* 0x000fe20000410000 */
[----:B------:R-:W-:Y:S01]  /*19c0*/  FMUL.FTZ R58, R58, R63 ;  /* 0x0000003f3a3a7220 */ /* 0x000fe20000410000 */
[----:B------:R-:W-:Y:S01]  /*19d0*/  BAR.SYNC.DEFER_BLOCKING 0x0 ;  /* 0x0000000000007b1d */ /* 0x000fe20000010000 */
[----:B------:R-:W-:Y:S01]  /*19e0*/  FMUL.FTZ R61, R65, R66 ;  /* 0x00000042413d7220 */ /* 0x000fe20000410000 */
[----:B------:R-:W-:-:S04]  /*19f0*/  FMUL.FTZ R71, R70, R71 ;  /* 0x0000004746477220 */ /* 0x000fc80000410000 */
[----:B------:R-:W5:Y:S01]  /*1a00*/  MUFU.RCP R76, R91 ;  /* 0x0000005b004c7308 */ /* 0x000f620000001000 */
[----:B0-----:R-:W-:-:S07]  /*1a10*/  FMUL.FTZ R0, R24, R48 ;  /* 0x0000003018007220 */ /* 0x001fce0000410000 */
[----:B------:R-:W0:Y:S01]  /*1a20*/  MUFU.RCP R81, R92 ;  /* 0x0000005c00517308 */ /* 0x000e220000001000 */
[----:B------:R-:W-:-:S07]  /*1a30*/  FMUL.FTZ R0, R87, R0 ;  /* 0x0000000057007220 */ /* 0x000fce0000410000 */
[----:B------:R-:W0:Y:S01]  /*1a40*/  MUFU.RCP R80, R93 ;  /* 0x0000005d00507308 */ /* 0x000e220000001000 */
[----:B------:R-:W-:Y:S01]  /*1a50*/  FMUL.FTZ R68, R0, R3 ;  /* 0x0000000300447220 */ /* 0x000fe20000410000 */
[----:B-1----:R-:W-:Y:S01]  /*1a60*/  FADD.FTZ R3, -R77, 1 ;  /* 0x3f8000004d037421 */ /* 0x002fe20000010100 */
[----:B------:R1:W-:Y:S01]  /*1a70*/  STS.128 [R95], R56 ;  /* 0x000000385f007388 */ /* 0x0003e20000000c00 */
[----:B------:R-:W-:Y:S01]  /*1a80*/  FADD.FTZ R0, -R86, 1 ;  /* 0x3f80000056007421 */ /* 0x000fe20000010100 */
[----:B----4-:R-:W-:Y:S01]  /*1a90*/  FADD.FTZ R64, -R74, 1 ;  /* 0x3f8000004a407421 */ /* 0x010fe20000010100 */
[----:B------:R-:W-:Y:S01]  /*1aa0*/  FFMA.FTZ R65, R38, R3, 1 ;  /* 0x3f80000026417423 */ /* 0x000fe20000010003 */
[----:B--2---:R-:W-:Y:S01]  /*1ab0*/  FADD.FTZ R67, -R79, 1 ;  /* 0x3f8000004f437421 */ /* 0x004fe20000010100 */
[----:B------:R-:W-:Y:S01]  /*1ac0*/  FMUL.FTZ R3, R25, R49 ;  /* 0x0000003119037220 */ /* 0x000fe20000410000 */
[----:B------:R-:W-:Y:S01]  /*1ad0*/  FFMA.FTZ R0, R37, R0, 1 ;  /* 0x3f80000025007423 */ /* 0x000fe20000010000 */
[----:B------:R-:W-:Y:S01]  /*1ae0*/  FFMA.FTZ R64, R39, R64, 1 ;  /* 0x3f80000027407423 */ /* 0x000fe20000010040 */
[----:B------:R-:W-:Y:S01]  /*1af0*/  FFMA.FTZ R67, R32, R67, 1 ;  /* 0x3f80000020437423 */ /* 0x000fe20000010043 */
[----:B------:R-:W-:Y:S01]  /*1b00*/  FMUL.FTZ R3, R86, R3 ;  /* 0x0000000356037220 */ /* 0x000fe20000410000 */
[----:B-1----:R-:W-:Y:S01]  /*1b10*/  FMUL.FTZ R56, R26, R50 ;  /* 0x000000321a387220 */ /* 0x002fe20000410000 */
[----:B------:R-:W-:Y:S01]  /*1b20*/  FMUL.FTZ R57, R27, R51 ;  /* 0x000000331b397220 */ /* 0x000fe20000410000 */
[----:B---3--:R-:W-:-:S02]  /*1b30*/  FMUL.FTZ R58, R20, R52 ;  /* 0x00000034143a7220 */ /* 0x008fc40000410000 */
        /* <DEDUP_REMOVED lines=9> */
[----:B0-----:R-:W-:Y:S01]  /*1bd0*/  FADD.FTZ R57, -R81, 1 ;  /* 0x3f80000051397421 */ /* 0x001fe20000010100 */
[----:B------:R-:W-:Y:S01]  /*1be0*/  FADD.FTZ R58, -R80, 1 ;  /* 0x3f800000503a7421 */ /* 0x000fe20000010100 */
[----:B------:R-:W-:Y:S01]  /*1bf0*/  FMUL.FTZ R3, R21, R53 ;  /* 0x0000003515037220 */ /* 0x000fe20000410000 */
        /* <DEDUP_REMOVED lines=10> */
[----:B------:R-:W-:Y:S01]  /*1ca0*/  UIMAD UR19, UR7, UR24, URZ ;  /* 0x00000018071372a4 */ /* 0x000fe2000f8e023f */
[----:B------:R-:W-:Y:S01]  /*1cb0*/  FMUL.FTZ R91, R59, R58 ;  /* 0x0000003a3b5b7220 */ /* 0x000fe20000410000 */
[----:B------:R-:W-:Y:S01]  /*1cc0*/  STS.128 [R95+0x10], R60 ;  /* 0x0000103c5f007388 */ /* 0x000fe20000000c00 */
[----:B------:R-:W-:Y:S01]  /*1cd0*/  UIMAD UR26, UR18, UR28, URZ ;  /* 0x0000001c121a72a4 */ /* 0x000fe2000f8e023f */
[----:B------:R-:W-:Y:S01]  /*1ce0*/  FMUL.FTZ R87, R36, R87 ;  /* 0x0000005724577220 */ /* 0x000fe20000410000 */
[----:B------:R-:W-:Y:S01]  /*1cf0*/  FMUL.FTZ R86, R37, R86 ;  /* 0x0000005625567220 */ /* 0x000fe20000410000 */
[----:B------:R-:W-:Y:S01]  /*1d00*/  STS.128 [R95+0x20], R68 ;  /* 0x000020445f007388 */ /* 0x000fe20000000c00 */
[----:B------:R-:W-:Y:S01]  /*1d10*/  FMUL.FTZ R77, R38, R77 ;  /* 0x0000004d264d7220 */ /* 0x000fe20000410000 */
[----:B------:R-:W-:Y:S01]  /*1d20*/  FMUL.FTZ R74, R39, R74 ;  /* 0x0000004a274a7220 */ /* 0x000fe20000410000 */
[----:B------:R-:W0:Y:S01]  /*1d30*/  LDC R84, c[0x0][0x21c] ;  /* 0x00008700ff547b82 */ /* 0x000e220000000800 */
[----:B------:R-:W-:Y:S01]  /*1d40*/  STS.128 [R95+0x30], R88 ;  /* 0x000030585f007388 */ /* 0x000fe20000000c00 */
[----:B------:R-:W-:-:S03]  /*1d50*/  NOP ;  /* 0x0000000000007918 */ /* 0x000fc60000000000 */
[----:B------:R-:W1:Y:S04]  /*1d60*/  LDS.128 R56, [R94] ;  /* 0x000000005e387984 */ /* 0x000e680000000c00 */
[----:B------:R-:W2:Y:S04]  /*1d70*/  LDS.128 R60, [R94+0x200] ;  /* 0x000200005e3c7984 */ /* 0x000ea80000000c00 */
[----:B------:R-:W3:Y:S04]  /*1d80*/  LDS.128 R64, [R94+0x400] ;  /* 0x000400005e407984 */ /* 0x000ee80000000c00 */
[----:B------:R-:W4:Y:S01]  /*1d90*/  LDS.128 R68, [R94+0x600] ;  /* 0x000600005e447984 */ /* 0x000f220000000c00 */
[----:B------:R-:W-:-:S02]  /*1da0*/  UIMAD UR19, UR11, UR25, UR19 ;  /* 0x000000190b1372a4 */ /* 0x000fc4000f8e0213 */
[----:B------:R-:W-:-:S04]  /*1db0*/  UIMAD.WIDE.U32 UR24, UR11, UR24, UR8 ;  /* 0x000000180b1872a5 */ /* 0x000fc8000f8e0008 */
[----:B------:R-:W-:Y:S02]  /*1dc0*/  UIADD3 UR25, UR25, UR19, URZ ;  /* 0x0000001319197290 */ /* 0x000fe4000fffe03f */
[----:B------:R-:W-:Y:S02]  /*1dd0*/  UIMAD UR26, UR10, UR29, UR26 ;  /* 0x0000001d0a1a72a4 */ /* 0x000fe4000f8e021a */
[----:B------:R-:W-:-:S03]  /*1de0*/  UIMAD.WIDE.U32 UR24, UR10, UR28, UR24 ;  /* 0x0000001c0a1872a5 */ /* 0x000fc6000f8e0018 */
[----:B------:R-:W-:Y:S01]  /*1df0*/  ULDC.64 UR28, c[0x0][0x3e8] ;  /* 0x0000fa00001c7ab9 */ /* 0x000fe20000000a00 */
[----:B------:R-:W-:Y:S02]  /*1e00*/  UIADD3 UR26, UR25, UR26, URZ ;  /* 0x0000001a191a7290 */ /* 0x000fe4000fffe03f */
[----:B------:R-:W-:-:S04]  /*1e10*/  ULEA UR19, UP0, UR24, UR28, 0x2 ;  /* 0x0000001c18137291 */ /* 0x000fc8000f80103f */
[----:B------:R-:W-:Y:S01]  /*1e20*/  ULEA.HI.X UR26, UR24, UR29, UR26, 0x2, UP0 ;  /* 0x0000001d181a7291 */ /* 0x000fe200080f141a */
[----:B------:R-:W-:Y:S01]  /*1e30*/  FMUL.FTZ R39, R24, R87 ;  /* 0x0000005718277220 */ /* 0x000fe20000410000 */
[----:B------:R-:W-:Y:S01]  /*1e40*/  FMUL.FTZ R38, R25, R86 ;  /* 0x0000005619267220 */ /* 0x000fe20000410000 */
[----:B------:R-:W-:Y:S01]  /*1e50*/  MOV R24, UR19 ;  /* 0x0000001300187c02 */ /* 0x000fe20008000f00 */
[----:B------:R-:W-:Y:S02]  /*1e60*/  ULDC.64 UR24, c[0x0][0x320] ;  /* 0x0000c80000187ab9 */ /* 0x000fe40000000a00 */
[----:B------:R-:W-:-:S03]  /*1e70*/  MOV R25, UR26 ;  /* 0x0000001a00197c02 */ /* 0x000fc60008000f00 */
[----:B------:R-:W-:Y:S01]  /*1e80*/  IMAD.WIDE R24, R140, 0x10, R24 ;  /* 0x000000108c187825 */ /* 0x000fe200078e0218 */
[----:B------:R0:W-:Y:S01]  /*1e90*/  STL [R1+0x4], R95 ;  /* 0x0000045f01007387 */ /* 0x0001e20000100800 */
[----:B------:R-:W-:-:S03]  /*1ea0*/  ISETP.NE.U32.AND P0, PT, RZ, UR24, PT ;  /* 0x00000018ff007c0c */ /* 0x000fc6000bf05070 */
[----:B-1----:R1:W-:Y:S04]  /*1eb0*/  STG.E.128 desc[UR22][R24.64], R56 ;  /* 0x0000003818007986 */ /* 0x0023e8000c101d16 */
[----:B--2---:R1:W-:Y:S04]  /*1ec0*/  STG.E.128 desc[UR22][R24.64+0x200], R60 ;  /* 0x0002003c18007986 */ /* 0x0043e8000c101d16 */
[----:B---3--:R1:W-:Y:S04]  /*1ed0*/  STG.E.128 desc[UR22][R24.64+0x400], R64 ;  /* 0x0004004018007986 */ /* 0x0083e8000c101d16 */
[----:B----4-:R1:W-:Y:S01]  /*1ee0*/  STG.E.128 desc[UR22][R24.64+0x600], R68 ;  /* 0x0006004418007986 */ /* 0x0103e2000c101d16 */
[----:B------:R-:W-:Y:S01]  /*1ef0*/  ISETP.NE.AND.EX P0, PT, RZ, UR25, PT, P0 ;  /* 0x00000019ff007c0c */ /* 0x000fe2000bf05300 */
[----:B------:R-:W-:-:S04]  /*1f00*/  FFMA.FTZ R0, R116, R139, R96 ;  /* 0x0000008b74007223 */ /* 0x000fc80000010060 */
        /* <DEDUP_REMOVED lines=17> */
[----:B01----:R-:W-:Y:S06]  /*2020*/  @!P0 BRA `(.L_x_10195) ;  /* 0x0000000000b48947 */ /* 0x003fec0003800000 */
        /* <DEDUP_REMOVED lines=45> */
.L_x_10195:
        /* <DEDUP_REMOVED lines=88> */
.L_x_10291:
        /* <DEDUP_REMOVED lines=36> */
[----:B------:R-:W-:Y:S01]  /*2ac0*/  UIMAD UR60, UR18, UR38, URZ ;  /* 0x00000026123c72a4 */ /* 0x000fe2000f8e023f */
[C---:B------:R-:W-:Y:S01]  /*2ad0*/  ISETP.NE.AND P1, PT, R142.reuse, RZ, PT ;  /* 0x000000ff8e00720c */ /* 0x040fe20003f25270 */
[----:B------:R-:W-:Y:S01]  /*2ae0*/  UIADD3 UR47, UR17, -0x1, URZ ;  /* 0xffffffff112f7890 */ /* 0x000fe2000fffe03f */
[----:B------:R-:W1:Y:S01]  /*2af0*/  S2R R221, SR_LANEID ;  /* 0x0000000000dd7919 */ /* 0x000e620000000000 */
[----:B------:R-:W-:Y:S01]  /*2b00*/  UIMAD.WIDE.U32 UR44, UR10, UR38, URZ ;  /* 0x000000260a2c72a5 */ /* 0x000fe2000f8e003f */
[----:B------:R-:W-:Y:S01]  /*2b10*/  IADD3 R179, R142, 0x200, RZ ;  /* 0x000002008eb37810 */ /* 0x000fe20007ffe0ff */
[----:B------:R-:W-:-:S02]  /*2b20*/  UIMAD UR60, UR10, UR39, UR60 ;  /* 0x000000270a3c72a4 */ /* 0x000fc4000f8e023c */
[----:B------:R-:W-:Y:S02]  /*2b30*/  ULEA.HI UR46, UR47, UR47, URZ, 0x1 ;  /* 0x0000002f2f2e7291 */ /* 0x000fe4000f8f083f */
[----:B------:R-:W-:Y:S02]  /*2b40*/  UIMAD UR54, UR54, UR36, URZ ;  /* 0x00000024363672a4 */ /* 0x000fe4000f8e023f */
[----:B------:R-:W-:Y:S02]  /*2b50*/  UIADD3 UR45, UR45, UR60, URZ ;  /* 0x0000003c2d2d7290 */ /* 0x000fe4000fffe03f */
[----:B------:R-:W-:Y:S02]  /*2b60*/  ULOP3.LUT UR57, UR46, 0xfffffe, URZ, 0xc0, !UPT ;  /* 0x00fffffe2e397892 */ /* 0x000fe4000f8ec03f */
[----:B------:R-:W-:Y:S02]  /*2b70*/  UIMAD UR46, UR7, UR37, UR54 ;  /* 0x00000025072e72a4 */ /* 0x000fe4000f8e0236 */
[----:B------:R-:W-:Y:S01]  /*2b80*/  UIMAD.WIDE.U32 UR44, UR7, UR36, UR44 ;  /* 0x00000024072c72a5 */ /* 0x000fe2000f8e002c */
[----:B------:R-:W-:Y:S01]  /*2b90*/  ISETP.NE.AND P0, PT, R142, 0x3f, PT ;  /* 0x0000003f8e00780c */ /* 0x000fe20003f05270 */
[----:B------:R-:W-:-:S02]  /*2ba0*/  UIADD3 UR57, UR47, -UR57, URZ ;  /* 0x800000392f397290 */ /* 0x000fc4000fffe03f */
[----:B------:R-:W-:Y:S02]  /*2bb0*/  UIADD3 UR46, UR45, UR46, URZ ;  /* 0x0000002e2d2e7290 */ /* 0x000fe4000fffe03f */
[----:B------:R-:W-:Y:S02]  /*2bc0*/  ULEA UR45, UP0, UR44, UR34, 0x3 ;  /* 0x000000222c2d7291 */ /* 0x000fe4000f80183f */
[----:B------:R-:W-:Y:S02]  /*2bd0*/  ULEA UR57, UR57, UR7, 0x8 ;  /* 0x0000000739397291 */ /* 0x000fe4000f8e403f */
[----:B------:R-:W-:-:S04]  /*2be0*/  ULEA.HI.X UR44, UR44, UR35, UR46, 0x3, UP0 ;  /* 0x000000232c2c7291 */ /* 0x000fc800080f1c2e */
[----:B------:R-:W-:-:S04]  /*2bf0*/  MOV R198, UR57 ;  /* 0x0000003900c67c02 */ /* 0x000fc80008000f00 */
[----:B------:R-:W-:-:S04]  /*2c00*/  SEL R198, R198, R179, !P1 ;  /* 0x000000b3c6c67207 */ /* 0x000fc80004800000 */
[----:B------:R-:W-:Y:S01]  /*2c10*/  LEA R198, R198, R141, 0x3 ;  /* 0x0000008dc6c67211 */ /* 0x000fe200078e18ff */
[----:B------:R-:W-:Y:S01]  /*2c20*/  BSSY B0, `(.L_x_10197) ;  /* 0x00000a7000007945 */ /* 0x000fe20003800000 */
[----:B--2---:R-:W-:Y:S02]  /*2c30*/  R2UR UR55, R121 ;  /* 0x00000000793772ca */ /* 0x004fe400000e0000 */
[----:B------:R-:W-:Y:S02]  /*2c40*/  R2UR UR56, R120 ;  /* 0x00000000783872ca */ /* 0x000fe400000e0000 */
[----:B------:R-:W-:-:S09]  /*2c50*/  SHF.L.U32 R120, R142, 0x3, RZ ;  /* 0x000000038e787819 */ /* 0x000fd200000006ff */
[----:B------:R-:W-:-:S04]  /*2c60*/  FMUL.FTZ R121, R31, UR55 ;  /* 0x000000371f797c20 */ /* 0x000fc80008410000 */
        /* <DEDUP_REMOVED lines=38> */
[----:B0-----:R-:W-:-:S04]  /*2ed0*/  IADD3 R122, R121, R221, RZ ;  /* 0x000000dd797a7210 */ /* 0x001fc80007ffe0ff */
[C---:B------:R-:W-:Y:S02]  /*2ee0*/  IADD3 R121, R122.reuse, 0x20, RZ ;  /* 0x000000207a797810 */ /* 0x040fe40007ffe0ff */
[C---:B------:R-:W-:Y:S01]  /*2ef0*/  IADD3 R129, R122.reuse, 0xa0, RZ ;  /* 0x000000a07a817810 */ /* 0x040fe20007ffe0ff */
[----:B------:R0:W-:Y:S01]  /*2f00*/  MUFU.COS R162, R123 ;  /* 0x0000007b00a27308 */ /* 0x0001e20000000000 */
[C---:B------:R-:W-:Y:S02]  /*2f10*/  IADD3 R131, R122.reuse, 0xc0, RZ ;  /* 0x000000c07a837810 */ /* 0x040fe40007ffe0ff */
[----:B------:R-:W-:Y:S02]  /*2f20*/  IADD3 R143, R122, 0xe0, RZ ;  /* 0x000000e07a8f7810 */ /* 0x000fe40007ffe0ff */
[-C--:B------:R-:W-:Y:S01]  /*2f30*/  LEA.HI.SX32 R128, R121, R122.reuse, 0x1b ;  /* 0x0000007a79807211 */ /* 0x080fe200078fdaff */
[----:B------:R-:W-:Y:S01]  /*2f40*/  FMUL.FTZ R121, R18, UR55 ;  /* 0x0000003712797c20 */ /* 0x000fe20008410000 */
[-C--:B------:R-:W-:Y:S01]  /*2f50*/  LEA.HI.SX32 R126, R122, R122.reuse, 0x1b ;  /* 0x0000007a7a7e7211 */ /* 0x080fe200078fdaff */
[----:B------:R-:W-:Y:S01]  /*2f60*/  MUFU.SIN R153, R127 ;  /* 0x0000007f00997308 */ /* 0x000fe20000000400 */
[----:B0-----:R-:W-:Y:S01]  /*2f70*/  FMUL.FTZ R123, R20, UR55 ;  /* 0x00000037147b7c20 */ /* 0x001fe20008410000 */
[-C--:B------:R-:W-:Y:S01]  /*2f80*/  LEA.HI.SX32 R178, R129, R122.reuse, 0x1b ;  /* 0x0000007a81b27211 */ /* 0x080fe200078fdaff */
[----:B------:R-:W-:Y:S01]  /*2f90*/  FMUL.RZ R181, R121, 0.15915493667125701904 ;  /* 0x3e22f98379b57820 */ /* 0x000fe2000040c000 */
[----:B------:R-:W-:Y:S01]  /*2fa0*/  LEA.HI.SX32 R180, R131, R122, 0x1b ;  /* 0x0000007a83b47211 */ /* 0x000fe200078fdaff */
[----:B------:R-:W-:Y:S01]  /*2fb0*/  FMUL.RZ R145, R123, 0.15915493667125701904 ;  /* 0x3e22f9837b917820 */ /* 0x000fe2000040c000 */
[----:B------:R-:W-:-:S02]  /*2fc0*/  IADD3 R123, R122, 0x40, RZ ;  /* 0x000000407a7b7810 */ /* 0x000fc40007ffe0ff */
[----:B------:R0:W-:Y:S01]  /*2fd0*/  MUFU.COS R156, R127 ;  /* 0x0000007f009c7308 */ /* 0x0001e20000000000 */
[-C--:B------:R-:W-:Y:S02]  /*2fe0*/  LEA.HI.SX32 R182, R143, R122.reuse, 0x1b ;  /* 0x0000007a8fb67211 */ /* 0x080fe400078fdaff */
[----:B------:R-:W-:-:S05]  /*2ff0*/  LEA.HI.SX32 R130, R123, R122, 0x1b ;  /* 0x0000007a7b827211 */ /* 0x000fca00078fdaff */
[----:B------:R-:W-:Y:S01]  /*3000*/  MUFU.SIN R157, R125 ;  /* 0x0000007d009d7308 */ /* 0x000fe20000000400 */
[----:B0-----:R-:W-:-:S04]  /*3010*/  IADD3 R127, R122, 0x80, RZ ;  /* 0x000000807a7f7810 */ /* 0x001fc80007ffe0ff */
[----:B------:R-:W-:Y:S01]  /*3020*/  LEA.HI.SX32 R154, R127, R122, 0x1b ;  /* 0x0000007a7f9a7211 */ /* 0x000fe200078fdaff */
[----:B------:R-:W-:Y:S02]  /*3030*/  IMAD R127, R221, 0x7, R122 ;  /* 0x00000007dd7f7824 */ /* 0x000fe400078e027a */
[----:B------:R0:W-:Y:S03]  /*3040*/  MUFU.COS R158, R125 ;  /* 0x0000007d009e7308 */ /* 0x0001e60000000000 */
[C---:B------:R-:W-:Y:S02]  /*3050*/  IADD3 R121, R127.reuse, 0x1, RZ ;  /* 0x000000017f797810 */ /* 0x040fe40007ffe0ff */
[C---:B------:R-:W-:Y:S02]  /*3060*/  IADD3 R129, R127.reuse, 0x3, RZ ;  /* 0x000000037f817810 */ /* 0x040fe40007ffe0ff */
[----:B------:R-:W-:Y:S01]  /*3070*/  IADD3 R123, R127, 0x2, RZ ;  /* 0x000000027f7b7810 */ /* 0x000fe20007ffe0ff */
[----:B------:R-:W-:Y:S01]  /*3080*/  MUFU.SIN R159, R124 ;  /* 0x0000007c009f7308 */ /* 0x000fe20000000400 */
[----:B0-----:R-:W-:-:S04]  /*3090*/  IADD3 R125, R122, 0x60, RZ ;  /* 0x000000607a7d7810 */ /* 0x001fc80007ffe0ff */
[----:B------:R-:W-:Y:S01]  /*30a0*/  LEA.HI.SX32 R144, R125, R122, 0x1b ;  /* 0x0000007a7d907211 */ /* 0x000fe200078fdaff */
[----:B------:R-:W-:Y:S01]  /*30b0*/  FMUL.FTZ R122, R17, UR55 ;  /* 0x00000037117a7c20 */ /* 0x000fe20008410000 */
[-C--:B------:R-:W-:Y:S01]  /*30c0*/  LEA.HI.SX32 R184, R121, R146.reuse, 0x1b ;  /* 0x0000009279b87211 */ /* 0x080fe200078fdaff */
[----:B------:R0:W-:Y:S01]  /*30d0*/  MUFU.COS R160, R124 ;  /* 0x0000007c00a07308 */ /* 0x0001e20000000000 */
[-C--:B------:R-:W-:Y:S01]  /*30e0*/  LEA.HI.SX32 R188, R129, R146.reuse, 0x1b ;  /* 0x0000009281bc7211 */ /* 0x080fe200078fdaff */
[----:B------:R-:W-:Y:S01]  /*30f0*/  FMUL.RZ R183, R122, 0.15915493667125701904 ;  /* 0x3e22f9837ab77820 */ /* 0x000fe2000040c000 */
[----:B------:R-:W-:Y:S02]  /*3100*/  MOV R122, UR56 ;  /* 0x00000038007a7c02 */ /* 0x000fe40008000f00 */
[-C--:B------:R-:W-:Y:S02]  /*3110*/  LEA R121, R126, R141.reuse, 0x4 ;  /* 0x0000008d7e797211 */ /* 0x080fe400078e20ff */
[-C--:B------:R-:W-:Y:S01]  /*3120*/  LEA R128, R128, R141.reuse, 0x4 ;  /* 0x0000008d80807211 */ /* 0x080fe200078e20ff */
[----:B------:R-:W-:Y:S01]  /*3130*/  FMUL.FTZ R126, R122, 1.4426950216293334961 ;  /* 0x3fb8aa3b7a7e7820 */ /* 0x000fe20000410000 */
[----:B------:R-:W-:Y:S01]  /*3140*/  LEA.HI.SX32 R186, R123, R146, 0x1b ;  /* 0x000000927bba7211 */ /* 0x000fe200078fdaff */
[----:B0-----:R-:W-:Y:S01]  /*3150*/  FMUL.FTZ R124, R19, UR55 ;  /* 0x00000037137c7c20 */ /* 0x001fe20008410000 */
[----:B------:R-:W-:Y:S01]  /*3160*/  IADD3 R131, R127, 0x4, RZ ;  /* 0x000000047f837810 */ /* 0x000fe20007ffe0ff */
[----:B------:R-:W-:Y:S01]  /*3170*/  FMUL.FTZ R129, R31, R126 ;  /* 0x0000007e1f817220 */ /* 0x000fe20000410000 */
[----:B------:R-:W-:Y:S01]  /*3180*/  LEA R122, R130, R141, 0x4 ;  /* 0x0000008d827a7211 */ /* 0x000fe200078e20ff */
[----:B------:R-:W-:Y:S01]  /*3190*/  MUFU.SIN R151, R145 ;  /* 0x0000009100977308 */ /* 0x000fe20000000400 */
[----:B------:R-:W-:-:S02]  /*31a0*/  IADD3 R143, R127, 0x5, RZ ;  /* 0x000000057f8f7810 */ /* 0x000fc40007ffe0ff */
[C---:B------:R-:W-:Y:S02]  /*31b0*/  IADD3 R155, R127.reuse, 0x6, RZ ;  /* 0x000000067f9b7810 */ /* 0x040fe40007ffe0ff */
[----:B------:R-:W-:Y:S01]  /*31c0*/  IADD3 R177, R127, 0x7, RZ ;  /* 0x000000077fb17810 */ /* 0x000fe20007ffe0ff */
[----:B---3--:R0:W-:Y:S01]  /*31d0*/  STS.128 [R121], R40 ;  /* 0x0000002879007388 */ /* 0x0081e20000000c00 */
[-C--:B------:R-:W-:Y:S01]  /*31e0*/  LEA R123, R144, R141.reuse, 0x4 ;  /* 0x0000008d907b7211 */ /* 0x080fe200078e20ff */
[----:B------:R-:W1:Y:S01]  /*31f0*/  MUFU.EX2 R129, R129 ;  /* 0x0000008100817308 */ /* 0x000e620000000800 */
[-C--:B------:R-:W-:Y:S01]  /*3200*/  LEA R154, R154, R141.reuse, 0x4 ;  /* 0x0000008d9a9a7211 */ /* 0x080fe200078e20ff */
[----:B----4-:R-:W-:Y:S01]  /*3210*/  STS.128 [R128+0x200], R44 ;  /* 0x0002002c80007388 */ /* 0x010fe20000000c00 */
[----:B------:R-:W-:Y:S01]  /*3220*/  LEA R178, R178, R141, 0x4 ;  /* 0x0000008db2b27211 */ /* 0x000fe200078e20ff */
[----:B------:R-:W-:Y:S01]  /*3230*/  FMUL.RZ R148, R124, 0.15915493667125701904 ;  /* 0x3e22f9837c947820 */ /* 0x000fe2000040c000 */
[-C--:B------:R-:W-:Y:S01]  /*3240*/  LEA.HI.SX32 R190, R131, R146.reuse, 0x1b ;  /* 0x0000009283be7211 */ /* 0x080fe200078fdaff */
[----:B------:R-:W-:Y:S01]  /*3250*/  STS.128 [R122+0x400], R48 ;  /* 0x000400307a007388 */ /* 0x000fe20000000c00 */
[-C--:B------:R-:W-:Y:S01]  /*3260*/  LEA.HI.SX32 R192, R143, R146.reuse, 0x1b ;  /* 0x000000928fc07211 */ /* 0x080fe200078fdaff */
[----:B------:R-:W2:Y:S01]  /*3270*/  MUFU.COS R152, R145 ;  /* 0x0000009100987308 */ /* 0x000ea20000000000 */
[-C--:B------:R-:W-:Y:S01]  /*3280*/  LEA.HI.SX32 R194, R155, R146.reuse, 0x1b ;  /* 0x000000929bc27211 */ /* 0x080fe200078fdaff */
[----:B------:R3:W-:Y:S01]  /*3290*/  STS.128 [R123+0x600], R52 ;  /* 0x000600347b007388 */ /* 0x0007e20000000c00 */
[----:B------:R-:W-:-:S02]  /*32a0*/  LEA.HI.SX32 R196, R177, R146, 0x1b ;  /* 0x00000092b1c47211 */ /* 0x000fc400078fdaff */
[----:B------:R-:W-:Y:S02]  /*32b0*/  MOV R124, UR45 ;  /* 0x0000002d007c7c02 */ /* 0x000fe40008000f00 */
[----:B0-----:R-:W-:Y:S01]  /*32c0*/  LEA.HI.SX32 R40, R127, R127, 0x1b ;  /* 0x0000007f7f287211 */ /* 0x001fe200078fdaff */
[----:B------:R0:W-:Y:S01]  /*32d0*/  STS.128 [R154+0x800], R56 ;  /* 0x000800389a007388 */ /* 0x0001e20000000c00 */
[----:B------:R-:W-:Y:S01]  /*32e0*/  MOV R125, UR44 ;  /* 0x0000002c007d7c02 */ /* 0x000fe20008000f00 */
[----:B------:R-:W4:Y:S01]  /*32f0*/  MUFU.SIN R147, R181 ;  /* 0x000000b500937308 */ /* 0x000f220000000400 */
[-C--:B------:R-:W-:Y:S01]  /*3300*/  LEA R180, R180, R141.reuse, 0x4 ;  /* 0x0000008db4b47211 */ /* 0x080fe200078e20ff */
[----:B------:R2:W-:Y:S01]  /*3310*/  STS.128 [R178+0xa00], R60 ;  /* 0x000a003cb2007388 */ /* 0x0005e20000000c00 */
[----:B------:R-:W-:Y:S01]  /*3320*/  @P0 IADD3 R155, R141, R120, RZ ;  /* 0x000000788d9b0210 */ /* 0x000fe20007ffe0ff */
[-C--:B------:R-:W-:Y:S01]  /*3330*/  FMUL.FTZ R41, R30, R126.reuse ;  /* 0x0000007e1e297220 */ /* 0x080fe20000410000 */
[-C--:B------:R-:W-:Y:S01]  /*3340*/  LEA R182, R182, R141.reuse, 0x4 ;  /* 0x0000008db6b67211 */ /* 0x080fe200078e20ff */
[----:B------:R-:W-:Y:S01]  /*3350*/  FMUL.FTZ R42, R29, R126 ;  /* 0x0000007e1d2a7220 */ /* 0x000fe20000410000 */
[-C--:B------:R-:W-:Y:S01]  /*3360*/  LEA R120, R40, R141.reuse, 0x4 ;  /* 0x0000008d28787211 */ /* 0x080fe200078e20ff */
[C---:B-1----:R-:W-:Y:S01]  /*3370*/  FMUL.FTZ R166, R129.reuse, R166 ;  /* 0x000000a681a67220 */ /* 0x042fe20000410000 */
[----:B---3--:R-:W-:Y:S01]  /*3380*/  LEA R52, R190, R141, 0x4 ;  /* 0x0000008dbe347211 */ /* 0x008fe200078e20ff */
[----:B------:R-:W-:Y:S01]  /*3390*/  FMUL.FTZ R167, R129, R167 ;  /* 0x000000a781a77220 */ /* 0x000fe20000410000 */
[-C--:B------:R-:W-:Y:S01]  /*33a0*/  LEA R48, R192, R141.reuse, 0x4 ;  /* 0x0000008dc0307211 */ /* 0x080fe200078e20ff */
[----:B------:R-:W5:Y:S01]  /*33b0*/  LDG.E.64 R124, desc[UR22][R124.64] ;  /* 0x000000167c7c7981 */ /* 0x000f62000c1e1b00 */
[----:B------:R-:W-:-:S02]  /*33c0*/  LEA R44, R194, R141, 0x4 ;  /* 0x0000008dc22c7211 */ /* 0x000fc400078e20ff */
[-C--:B------:R-:W-:Y:S01]  /*33d0*/  LEA R184, R184, R141.reuse, 0x4 ;  /* 0x0000008db8b87211 */ /* 0x080fe200078e20ff */
[----:B------:R-:W-:Y:S01]  /*33e0*/  FMUL.FTZ R130, R16, UR55 ;  /* 0x0000003710827c20 */ /* 0x000fe20008410000 */
[-C--:B0-----:R-:W-:Y:S01]  /*33f0*/  LEA R56, R188, R141.reuse, 0x4 ;  /* 0x0000008dbc387211 */ /* 0x081fe200078e20ff */
[----:B------:R-:W0:Y:S01]  /*3400*/  MUFU.SIN R149, R148 ;  /* 0x0000009400957308 */ /* 0x000e220000000400 */
[-C--:B--2---:R-:W-:Y:S02]  /*3410*/  LEA R60, R186, R141.reuse, 0x4 ;  /* 0x0000008dba3c7211 */ /* 0x084fe400078e20ff */
[----:B------:R-:W-:Y:S01]  /*3420*/  LEA R40, R196, R141, 0x4 ;  /* 0x0000008dc4287211 */ /* 0x000fe200078e20ff */
[----:B------:R1:W-:Y:S04]  /*3430*/  STS.128 [R180+0xc00], R64 ;  /* 0x000c0040b4007388 */ /* 0x0003e80000000c00 */
[----:B------:R1:W-:Y:S01]  /*3440*/  STS.128 [R182+0xe00], R68 ;  /* 0x000e0044b6007388 */ /* 0x0003e20000000c00 */
[----:B------:R-:W2:Y:S01]  /*3450*/  MUFU.EX2 R121, R41 ;  /* 0x0000002900797308 */ /* 0x000ea20000000800 */
[----:B------:R-:W-:-:S02]  /*3460*/  NOP ;  /* 0x0000000000007918 */ /* 0x000fc40000000000 */
[----:B------:R1:W3:Y:S05]  /*3470*/  LDS.128 R68, [R120] ;  /* 0x0000000078447984 */ /* 0x0002ea0000000c00 */
[----:B------:R4:W0:Y:S01]  /*3480*/  MUFU.EX2 R122, R42 ;  /* 0x0000002a007a7308 */ /* 0x0008220000000800 */
[----:B------:R1:W0:Y:S04]  /*3490*/  LDS.128 R64, [R184+0x10] ;  /* 0x00001000b8407984 */ /* 0x0002280000000c00 */
[----:B------:R-:W0:Y:S03]  /*34a0*/  LDS.128 R60, [R60+0x20] ;  /* 0x000020003c3c7984 */ /* 0x000e260000000c00 */
[----:B------:R1:W0:Y:S01]  /*34b0*/  MUFU.COS R150, R148 ;  /* 0x0000009400967308 */ /* 0x0002220000000000 */
[----:B------:R-:W0:Y:S04]  /*34c0*/  LDS.128 R56, [R56+0x30] ;  /* 0x0000300038387984 */ /* 0x000e280000000c00 */
[----:B------:R-:W0:Y:S04]  /*34d0*/  LDS.128 R52, [R52+0x40] ;  /* 0x0000400034347984 */ /* 0x000e280000000c00 */
[----:B------:R-:W0:Y:S04]  /*34e0*/  LDS.128 R48, [R48+0x50] ;  /* 0x0000500030307984 */ /* 0x000e280000000c00 */
[----:B------:R-:W0:Y:S04]  /*34f0*/  LDS.128 R44, [R44+0x60] ;  /* 0x000060002c2c7984 */ /* 0x000e280000000c00 */
[----:B----4-:R-:W4:Y:S04]  /*3500*/  LDS.128 R40, [R40+0x70] ;  /* 0x0000700028287984 */ /* 0x010f280000000c00 */
[----:B------:R1:W-:Y:S01]  /*3510*/  STS.64 [R198+0x4a60], R166 ;  /* 0x004a60a6c6007388 */ /* 0x0003e20000000a00 */
[----:B------:R-:W-:Y:S01]  /*3520*/  BAR.SYNC.DEFER_BLOCKING 0x0 ;  /* 0x0000000000007b1d */ /* 0x000fe20000010000 */
[----:B------:R-:W-:Y:S01]  /*3530*/  FMUL.FTZ R123, R28, R126 ;  /* 0x0000007e1c7b7220 */ /* 0x000fe20000410000 */
[----:B------:R-:W-:-:S04]  /*3540*/  FMUL.RZ R130, R130, 0.15915493667125701904 ;  /* 0x3e22f98382827820 */ /* 0x000fc8000040c000 */
[----:B------:R-:W0:Y:S01]  /*3550*/  @P0 LDS.64 R154, [R155+0x5a68] ;  /* 0x005a68009b9a0984 */ /* 0x000e220000000a00 */
[----:B------:R1:W0:Y:S08]  /*3560*/  MUFU.COS R148, R181 ;  /* 0x000000b500947308 */ /* 0x0002300000000000 */
[----:B------:R1:W0:Y:S08]  /*3570*/  MUFU.SIN R145, R183 ;  /* 0x000000b700917308 */ /* 0x0002300000000400 */
[----:B------:R1:W0:Y:S08]  /*3580*/  MUFU.COS R146, R183 ;  /* 0x000000b700927308 */ /* 0x0002300000000000 */
[----:B------:R1:W0:Y:S08]  /*3590*/  MUFU.COS R144, R130 ;  /* 0x0000008200907308 */ /* 0x0002300000000000 */
[----:B------:R-:W0:Y:S01]  /*35a0*/  MUFU.EX2 R123, R123 ;  /* 0x0000007b007b7308 */ /* 0x000e220000000800 */
[----:B------:R-:W-:Y:S01]  /*35b0*/  FMUL.FTZ R127, R27, R126 ;  /* 0x0000007e1b7f7220 */ /* 0x000fe20000410000 */
[----:B-1234-:R-:W-:Y:S06]  /*35c0*/  @P0 BRA `(.L_x_10198) ;  /* 0x0000000000300947 */ /* 0x01efec0003800000 */
        /* <DEDUP_REMOVED lines=12> */
.L_x_10198:
[----:B------:R-:W-:Y:S05]  /*3690*/  BSYNC B0 ;  /* 0x0000000000007941 */ /* 0x000fea0003800000 */
.L_x_10197:
[----:B------:R-:W-:Y:S01]  /*36a0*/  UISETP.GE.AND UP0, UPT, UR17, 0x2, UPT ;  /* 0x000000021100788c */ /* 0x000fe2000bf06270 */
[----:B------:R-:W-:Y:S01]  /*36b0*/  LOP3.LUT R246, R142, 0x1f, RZ, 0xc0, !PT ;  /* 0x0000001f8ef67812 */ /* 0x000fe200078ec0ff */
[----:B------:R-:W3:Y:S01]  /*36c0*/  MUFU.EX2 R127, R127 ;  /* 0x0000007f007f7308 */ /* 0x000ee20000000800 */
[C---:B------:R-:W-:Y:S01]  /*36d0*/  FMUL.FTZ R176, R121.reuse, R176 ;  /* 0x000000b079b07220 */ /* 0x040fe20000410000 */
[----:B------:R-:W-:Y:S01]  /*36e0*/  FMUL.FTZ R175, R121, R175 ;  /* 0x000000af79af7220 */ /* 0x000fe20000410000 */
[----:B------:R-:W-:Y:S01]  /*36f0*/  MOV R121, UR17 ;  /* 0x0000001100797c02 */ /* 0x000fe20008000f00 */
[-C--:B-1----:R-:W-:Y:S01]  /*3700*/  FMUL.FTZ R120, R26, R126.reuse ;  /* 0x0000007e1a787220 */ /* 0x082fe20000410000 */
[----:B------:R-:W-:Y:S01]  /*3710*/  PLOP3.LUT P0, PT, PT, PT, UP0, 0x80, 0x0 ;  /* 0x000000000000781c */ /* 0x000fe20003f0f008 */
[-C--:B------:R-:W-:Y:S01]  /*3720*/  FMUL.FTZ R128, R25, R126.reuse ;  /* 0x0000007e19807220 */ /* 0x080fe20000410000 */
[----:B------:R-:W-:Y:S01]  /*3730*/  FMUL.FTZ R129, R24, R126 ;  /* 0x0000007e18817220 */ /* 0x000fe20000410000 */
[----:B------:R-:W-:Y:S01]  /*3740*/  FMUL.FTZ R184, RZ, R175 ;  /* 0x000000afffb87220 */ /* 0x000fe20000410000 */
[----:B------:R-:W-:Y:S01]  /*3750*/  ISETP.NE.OR P0, PT, R246, RZ, !P0 ;  /* 0x000000fff600720c */ /* 0x000fe20004705670 */
[----:B------:R1:W4:Y:S01]  /*3760*/  MUFU.EX2 R131, R120 ;  /* 0x0000007800837308 */ /* 0x0003220000000800 */
[C---:B0-----:R-:W-:Y:S01]  /*3770*/  FMUL.FTZ R174, R122.reuse, R174 ;  /* 0x000000ae7aae7220 */ /* 0x041fe20000410000 */
[----:B------:R-:W-:Y:S01]  /*3780*/  FFMA.FTZ R183, R15, R176, -R184 ;  /* 0x000000b00fb77223 */ /* 0x000fe200000108b8 */
[----:B------:R-:W-:Y:S01]  /*3790*/  FMUL.FTZ R173, R122, R173 ;  /* 0x000000ad7aad7220 */ /* 0x000fe20000410000 */
[C---:B------:R-:W-:Y:S01]  /*37a0*/  FMUL.FTZ R172, R123.reuse, R172 ;  /* 0x000000ac7bac7220 */ /* 0x040fe20000410000 */
[----:B------:R-:W-:Y:S01]  /*37b0*/  FMUL.FTZ R171, R123, R171 ;  /* 0x000000ab7bab7220 */ /* 0x000fe20000410000 */
[----:B------:R-:W-:Y:S01]  /*37c0*/  CS2R R122, SRZ ;  /* 0x00000000007a7805 */ /* 0x000fe2000001ff00 */
[C---:B---3--:R-:W-:Y:S01]  /*37d0*/  FMUL.FTZ R170, R127.reuse, R170 ;  /* 0x000000aa7faa7220 */ /* 0x048fe20000410000 */
[----:B------:R-:W-:Y:S01]  /*37e0*/  MUFU.EX2 R143, R128 ;  /* 0x00000080008f7308 */ /* 0x000fe20000000800 */
[----:B------:R-:W-:Y:S01]  /*37f0*/  FMUL.FTZ R169, R127, R169 ;  /* 0x000000a97fa97220 */ /* 0x000fe20000410000 */
[-C--:B-1----:R-:W-:Y:S01]  /*3800*/  FMUL.FTZ R120, R21, R126.reuse ;  /* 0x0000007e15787220 */ /* 0x082fe20000410000 */
[----:B------:R-:W-:Y:S01]  /*3810*/  FMUL.FTZ R127, R15, R175 ;  /* 0x000000af0f7f7220 */ /* 0x000fe20000410000 */
[----:B------:R-:W0:Y:S01]  /*3820*/  @!P0 LDC R182, c[0x0][0x21c] ;  /* 0x00008700ffb68b82 */ /* 0x000e220000000800 */
[----:B------:R-:W-:Y:S01]  /*3830*/  @!P0 IADD3 R121, R121, -0x2, RZ ;  /* 0xfffffffe79798810 */ /* 0x000fe20007ffe0ff */
[-C--:B------:R-:W-:Y:S01]  /*3840*/  FMUL.FTZ R179, R22, R126.reuse ;  /* 0x0000007e16b37220 */ /* 0x080fe20000410000 */
[----:B------:R-:W-:Y:S01]  /*3850*/  FMUL.FTZ R178, R23, R126 ;  /* 0x0000007e17b27220 */ /* 0x000fe20000410000 */
[----:B------:R1:W3:Y:S01]  /*3860*/  MUFU.EX2 R177, R129 ;  /* 0x0000008100b17308 */ /* 0x0002e20000000800 */
[----:B------:R-:W-:Y:S01]  /*3870*/  FFMA.FTZ R185, RZ, R176, R127 ;  /* 0x000000b0ffb97223 */ /* 0x000fe2000001007f */
[----:B------:R-:W-:Y:S01]  /*3880*/  FADD.FTZ R183, R14, R183 ;  /* 0x000000b70eb77221 */ /* 0x000fe20000010000 */
[C---:B----4-:R-:W-:Y:S01]  /*3890*/  FMUL.FTZ R168, R131.reuse, R168 ;  /* 0x000000a883a87220 */ /* 0x050fe20000410000 */
[----:B------:R-:W-:Y:S01]  /*38a0*/  FMUL.FTZ R165, R131, R165 ;  /* 0x000000a583a57220 */ /* 0x000fe20000410000 */
[----:B------:R-:W-:-:S03]  /*38b0*/  FMUL.FTZ R181, R20, R126 ;  /* 0x0000007e14b57220 */ /* 0x000fc60000410000 */
[----:B------:R4:W-:Y:S01]  /*38c0*/  MUFU.EX2 R180, R120 ;  /* 0x0000007800b47308 */ /* 0x0009e20000000800 */
[----:B-1----:R-:W-:Y:S01]  /*38d0*/  MOV R129, 0x10 ;  /* 0x0000001000817802 */ /* 0x002fe20000000f00 */
[----:B------:R-:W-:Y:S01]  /*38e0*/  FADD.FTZ R185, RZ, R185 ;  /* 0x000000b9ffb97221 */ /* 0x000fe20000010000 */
[----:B------:R-:W-:Y:S01]  /*38f0*/  FMUL.FTZ R184, R173, R183 ;  /* 0x000000b7adb87220 */ /* 0x000fe20000410000 */
[----:B------:R-:W-:-:S04]  /*3900*/  FMUL.FTZ R131, R18, R126 ;  /* 0x0000007e12837220 */ /* 0x000fc80000410000 */
[----:B------:R-:W1:Y:S01]  /*3910*/  MUFU.EX2 R179, R179 ;  /* 0x000000b300b37308 */ /* 0x000e620000000800 */
[----:B----4-:R-:W-:Y:S01]  /*3920*/  MOV R120, 0x3f800000 ;  /* 0x3f80000000787802 */ /* 0x010fe20000000f00 */
[----:B0-----:R-:W-:Y:S01]  /*3930*/  @!P0 IMAD R128, R121, R182, UR7 ;  /* 0x0000000779808e24 */ /* 0x001fe2000f8e02b6 */
[----:B------:R-:W-:Y:S01]  /*3940*/  HFMA2.MMA R121, -RZ, RZ, 0, 0 ;  /* 0x00000000ff797435 */ /* 0x000fe200000001ff */
[----:B------:R-:W-:Y:S01]  /*3950*/  FFMA.FTZ R184, R174, R185, R184 ;  /* 0x000000b9aeb87223 */ /* 0x000fe200000100b8 */
[----:B---3--:R-:W-:Y:S01]  /*3960*/  FMUL.FTZ R162, R177, R162 ;  /* 0x000000a2b1a27220 */ /* 0x008fe20000410000 */
[----:B------:R-:W-:-:S04]  /*3970*/  @!P0 IMAD.WIDE R128, R128, R129, UR20 ;  /* 0x0000001480808e25 */ /* 0x000fc8000f8e0281 */
[----:B------:R-:W-:Y:S01]  /*3980*/  FMUL.FTZ R161, R177, R161 ;  /* 0x000000a1b1a17220 */ /* 0x000fe20000410000 */
[-C--:B------:R-:W-:Y:S01]  /*3990*/  FMUL.FTZ R127, R17, R126.reuse ;  /* 0x0000007e117f7220 */ /* 0x080fe20000410000 */
[----:B------:R-:W-:Y:S01]  /*39a0*/  FMUL.FTZ R182, R19, R126 ;  /* 0x0000007e13b67220 */ /* 0x000fe20000410000 */
[C---:B------:R-:W-:Y:S01]  /*39b0*/  FMUL.FTZ R164, R143.reuse, R164 ;  /* 0x000000a48fa47220 */ /* 0x040fe20000410000 */
[----:B------:R-:W-:Y:S01]  /*39c0*/  FMUL.FTZ R163, R143, R163 ;  /* 0x000000a38fa37220 */ /* 0x000fe20000410000 */
[----:B------:R-:W-:Y:S01]  /*39d0*/  MUFU.SIN R130, R130 ;  /* 0x0000008200827308 */ /* 0x000fe20000000400 */
[----:B------:R0:W5:Y:S01]  /*39e0*/  @!P0 LDG.E.128 R120, desc[UR22][R128.64] ;  /* 0x0000001680788981 */ /* 0x000162000c1e1d00 */
[----:B------:R-:W-:Y:S01]  /*39f0*/  FADD.FTZ R184, RZ, R184 ;  /* 0x000000b8ffb87221 */ /* 0x000fe20000010000 */
[----:B------:R-:W-:-:S05]  /*3a00*/  FMUL.FTZ R126, R16, R126 ;  /* 0x0000007e107e7220 */ /* 0x000fca0000410000 */
[----:B------:R-:W3:Y:S01]  /*3a10*/  MUFU.EX2 R131, R131 ;  /* 0x0000008300837308 */ /* 0x000ee20000000800 */
[----:B0-----:R-:W-:-:S04]  /*3a20*/  FMUL.FTZ R129, R173, R185 ;  /* 0x000000b9ad817220 */ /* 0x001fc80000410000 */
[----:B------:R-:W-:Y:S01]  /*3a30*/  FFMA.FTZ R128, R174, R183, -R129 ;  /* 0x000000b7ae807223 */ /* 0x000fe20000010881 */
[----:B------:R-:W-:Y:S02]  /*3a40*/  FMUL.FTZ R129, R171, R184 ;  /* 0x000000b8ab817220 */ /* 0x000fe40000410000 */
[----:B------:R-:W0:Y:S01]  /*3a50*/  MUFU.EX2 R127, R127 ;  /* 0x0000007f007f7308 */ /* 0x000e220000000800 */
[----:B------:R-:W-:-:S04]  /*3a60*/  FADD.FTZ R128, R13, R128 ;  /* 0x000000800d807221 */ /* 0x000fc80000010000 */
[-C--:B------:R-:W-:Y:S01]  /*3a70*/  FMUL.FTZ R177, R171, R128.reuse ;  /* 0x00000080abb17220 */ /* 0x080fe20000410000 */
[C---:B------:R-:W-:Y:S02]  /*3a80*/  FFMA.FTZ R129, R172.reuse, R128, -R129 ;  /* 0x00000080ac817223 */ /* 0x040fe40000010881 */
[----:B------:R4:W2:Y:S01]  /*3a90*/  MUFU.EX2 R143, R126 ;  /* 0x0000007e008f7308 */ /* 0x0008a20000000800 */
[----:B------:R-:W-:Y:S01]  /*3aa0*/  FFMA.FTZ R177, R172, R184, R177 ;  /* 0x000000b8acb17223 */ /* 0x000fe200000100b1 */
[----:B------:R-:W-:-:S03]  /*3ab0*/  FADD.FTZ R129, R12, R129 ;  /* 0x000000810c817221 */ /* 0x000fc60000010000 */
[----:B------:R-:W-:Y:S01]  /*3ac0*/  FADD.FTZ R177, RZ, R177 ;  /* 0x000000b1ffb17221 */ /* 0x000fe20000010000 */
[----:B------:R-:W-:Y:S01]  /*3ad0*/  FMUL.FTZ R128, R169, R129 ;  /* 0x00000081a9807220 */ /* 0x000fe20000410000 */
[C---:B-1----:R-:W-:Y:S01]  /*3ae0*/  FMUL.FTZ R158, R179.reuse, R158 ;  /* 0x0000009eb39e7220 */ /* 0x042fe20000410000 */
[----:B------:R-:W-:Y:S01]  /*3af0*/  FMUL.FTZ R157, R179, R157 ;  /* 0x0000009db39d7220 */ /* 0x000fe20000410000 */
[-C--:B------:R-:W-:Y:S01]  /*3b00*/  FMUL.FTZ R179, R169, R177.reuse ;  /* 0x000000b1a9b37220 */ /* 0x080fe20000410000 */
[C---:B------:R-:W-:Y:S01]  /*3b10*/  FFMA.FTZ R128, R170.reuse, R177, R128 ;  /* 0x000000b1aa807223 */ /* 0x040fe20000010080 */
[----:B------:R-:W1:Y:S02]  /*3b20*/  MUFU.EX2 R178, R178 ;  /* 0x000000b200b27308 */ /* 0x000e640000000800 */
[----:B----4-:R-:W-:Y:S01]  /*3b30*/  FFMA.FTZ R126, R170, R129, -R179 ;  /* 0x00000081aa7e7223 */ /* 0x010fe200000108b3 */
[----:B------:R-:W-:Y:S01]  /*3b40*/  FADD.FTZ R129, RZ, R128 ;  /* 0x00000080ff817221 */ /* 0x000fe20000010000 */
[C---:B---3--:R-:W-:Y:S01]  /*3b50*/  FMUL.FTZ R148, R131.reuse, R148 ;  /* 0x0000009483947220 */ /* 0x048fe20000410000 */
[----:B------:R-:W-:Y:S01]  /*3b60*/  FMUL.FTZ R147, R131, R147 ;  /* 0x0000009383937220 */ /* 0x000fe20000410000 */
[----:B------:R-:W-:Y:S01]  /*3b70*/  FADD.FTZ R128, R11, R126 ;  /* 0x0000007e0b807221 */ /* 0x000fe20000010000 */
[----:B------:R-:W-:Y:S01]  /*3b80*/  FMUL.FTZ R131, R165, R129 ;  /* 0x00000081a5837220 */ /* 0x000fe20000410000 */
[C---:B0-----:R-:W-:Y:S01]  /*3b90*/  FMUL.FTZ R146, R127.reuse, R146 ;  /* 0x000000927f927220 */ /* 0x041fe20000410000 */
[----:B------:R-:W-:Y:S01]  /*3ba0*/  FMUL.FTZ R145, R127, R145 ;  /* 0x000000917f917220 */ /* 0x000fe20000410000 */
[C---:B--2---:R-:W-:Y:S01]  /*3bb0*/  FMUL.FTZ R144, R143.reuse, R144 ;  /* 0x000000908f907220 */ /* 0x044fe20000410000 */
[----:B------:R-:W-:Y:S01]  /*3bc0*/  FMUL.FTZ R143, R143, R130 ;  /* 0x000000828f8f7220 */ /* 0x000fe20000410000 */
[-C--:B------:R-:W-:Y:S01]  /*3bd0*/  FMUL.FTZ R127, R167, R175.reuse ;  /* 0x000000afa77f7220 */ /* 0x080fe20000410000 */
[-C--:B------:R-:W-:Y:S01]  /*3be0*/  FMUL.FTZ R130, R165, R128.reuse ;  /* 0x00000080a5827220 */ /* 0x080fe20000410000 */
[----:B------:R-:W-:Y:S01]  /*3bf0*/  FFMA.FTZ R131, R168, R128, -R131 ;  /* 0x00000080a8837223 */ /* 0x000fe20000010883 */
[C---:B------:R-:W-:Y:S01]  /*3c00*/  FMUL.FTZ R126, R166.reuse, R175 ;  /* 0x000000afa67e7220 */ /* 0x040fe20000410000 */
[-C--:B------:R-:W-:Y:S01]  /*3c10*/  FFMA.FTZ R127, R166, R176.reuse, -R127 ;  /* 0x000000b0a67f7223 */ /* 0x080fe2000001087f */
[----:B------:R-:W-:Y:S01]  /*3c20*/  FFMA.FTZ R130, R168, R129, R130 ;  /* 0x00000081a8827223 */ /* 0x000fe20000010082 */
[----:B------:R-:W-:Y:S01]  /*3c30*/  FADD.FTZ R131, R10, R131 ;  /* 0x000000830a837221 */ /* 0x000fe20000010000 */
        /* <DEDUP_REMOVED lines=14> */
[----:B------:R-:W-:Y:S01]  /*3d20*/  FADD.FTZ R130, R9, R130 ;  /* 0x0000008209827221 */ /* 0x000fe20000010000 */
[----:B------:R-:W-:Y:S01]  /*3d30*/  FMUL.FTZ R131, R161, R177 ;  /* 0x000000b1a1837220 */ /* 0x000fe20000410000 */
[----:B------:R-:W-:Y:S01]  /*3d40*/  FFMA.FTZ R126, R172, R129, R126 ;  /* 0x00000081ac7e7223 */ /* 0x000fe2000001007e */
[C---:B-1----:R-:W-:Y:S01]  /*3d50*/  FMUL.FTZ R160, R178.reuse, R160 ;  /* 0x000000a0b2a07220 */ /* 0x042fe20000410000 */
[----:B------:R-:W-:Y:S01]  /*3d60*/  FMUL.FTZ R159, R178, R159 ;  /* 0x0000009fb29f7220 */ /* 0x000fe20000410000 */
[----:B------:R-:W-:Y:S01]  /*3d70*/  FMUL.FTZ R129, R169, R127 ;  /* 0x0000007fa9817220 */ /* 0x000fe20000410000 */
[-C--:B------:R-:W-:Y:S01]  /*3d80*/  FMUL.FTZ R178, R161, R130.reuse ;  /* 0x00000082a1b27220 */ /* 0x080fe20000410000 */
[----:B------:R-:W-:Y:S01]  /*3d90*/  FFMA.FTZ R131, R162, R130, -R131 ;  /* 0x00000082a2837223 */ /* 0x000fe20000010883 */
[-C--:B------:R-:W-:Y:S01]  /*3da0*/  FMUL.FTZ R128, R169, R126.reuse ;  /* 0x0000007ea9807220 */ /* 0x080fe20000410000 */
[----:B------:R-:W-:Y:S01]  /*3db0*/  FFMA.FTZ R129, R170, R126, R129 ;  /* 0x0000007eaa817223 */ /* 0x000fe20000010081 */
[----:B------:R-:W-:Y:S01]  /*3dc0*/  FFMA.FTZ R178, R162, R177, R178 ;  /* 0x000000b1a2b27223 */ /* 0x000fe200000100b2 */
[----:B------:R-:W-:Y:S01]  /*3dd0*/  FADD.FTZ R131, R8, R131 ;  /* 0x0000008308837221 */ /* 0x000fe20000010000 */
        /* <DEDUP_REMOVED lines=9> */
[C---:B------:R-:W-:Y:S01]  /*3e70*/  FMUL.FTZ R129, R163.reuse, R127 ;  /* 0x0000007fa3817220 */ /* 0x040fe20000410000 */
[----:B------:R-:W-:Y:S01]  /*3e80*/  FFMA.FTZ R130, R160, R131, -R128 ;  /* 0x00000083a0827223 */ /* 0x000fe20000010880 */
[----:B------:R-:W-:Y:S01]  /*3e90*/  FADD.FTZ R177, RZ, R177 ;  /* 0x000000b1ffb17221 */ /* 0x000fe20000010000 */
[-C--:B------:R-:W-:Y:S01]  /*3ea0*/  FMUL.FTZ R128, R163, R126.reuse ;  /* 0x0000007ea3807220 */ /* 0x080fe20000410000 */
[C---:B------:R-:W-:Y:S01]  /*3eb0*/  FFMA.FTZ R129, R164.reuse, R126, R129 ;  /* 0x0000007ea4817223 */ /* 0x040fe20000010081 */
[----:B------:R-:W-:Y:S01]  /*3ec0*/  FADD.FTZ R130, R7, R130 ;  /* 0x0000008207827221 */ /* 0x000fe20000010000 */
[----:B------:R-:W-:Y:S01]  /*3ed0*/  FMUL.FTZ R131, R157, R177 ;  /* 0x000000b19d837220 */ /* 0x000fe20000410000 */
[----:B------:R-:W-:Y:S01]  /*3ee0*/  FFMA.FTZ R128, R164, R127, -R128 ;  /* 0x0000007fa4807223 */ /* 0x000fe20000010880 */
[----:B------:R-:W0:Y:S01]  /*3ef0*/  MUFU.EX2 R181, R181 ;  /* 0x000000b500b57308 */ /* 0x000e220000000800 */
[----:B------:R-:W-:Y:S01]  /*3f00*/  FMUL.FTZ R127, R161, R129 ;  /* 0x00000081a17f7220 */ /* 0x000fe20000410000 */
[-C--:B------:R-:W-:Y:S01]  /*3f10*/  FMUL.FTZ R178, R157, R130.reuse ;  /* 0x000000829db27220 */ /* 0x080fe20000410000 */
[----:B------:R-:W-:Y:S01]  /*3f20*/  FFMA.FTZ R131, R158, R130, -R131 ;  /* 0x000000829e837223 */ /* 0x000fe20000010883 */
[-C--:B------:R-:W-:Y:S01]  /*3f30*/  FMUL.FTZ R126, R161, R128.reuse ;  /* 0x00000080a17e7220 */ /* 0x080fe20000410000 */
[----:B------:R-:W-:Y:S01]  /*3f40*/  FFMA.FTZ R127, R162, R128, -R127 ;  /* 0x00000080a27f7223 */ /* 0x000fe2000001087f */
[----:B------:R-:W-:Y:S01]  /*3f50*/  FMUL.FTZ R153, R180, R153 ;  /* 0x00000099b4997220 */ /* 0x000fe20000410000 */
[----:B------:R-:W-:Y:S01]  /*3f60*/  FFMA.FTZ R178, R158, R177, R178 ;  /* 0x000000b19eb27223 */ /* 0x000fe200000100b2 */
[----:B------:R-:W-:Y:S01]  /*3f70*/  FADD.FTZ R131, R6, R131 ;  /* 0x0000008306837221 */ /* 0x000fe20000010000 */
[----:B------:R-:W-:Y:S01]  /*3f80*/  FFMA.FTZ R126, R162, R129, R126 ;  /* 0x00000081a27e7223 */ /* 0x000fe2000001007e */
[----:B------:R-:W-:Y:S01]  /*3f90*/  FMUL.FTZ R129, R159, R127 ;  /* 0x0000007f9f817220 */ /* 0x000fe20000410000 */
[----:B------:R-:W-:Y:S01]  /*3fa0*/  FMUL.FTZ R156, R180, R156 ;  /* 0x0000009cb49c7220 */ /* 0x000fe20000410000 */
[----:B------:R-:W-:Y:S01]  /*3fb0*/  FADD.FTZ R178, RZ, R178 ;  /* 0x000000b2ffb27221 */ /* 0x000fe20000010000 */
[----:B------:R-:W-:Y:S01]  /*3fc0*/  FMUL.FTZ R177, R153, R131 ;  /* 0x0000008399b17220 */ /* 0x000fe20000410000 */
[-C--:B------:R-:W-:Y:S01]  /*3fd0*/  FMUL.FTZ R128, R159, R126.reuse ;  /* 0x0000007e9f807220 */ /* 0x080fe20000410000 */
[----:B------:R-:W1:Y:S01]  /*3fe0*/  MUFU.EX2 R182, R182 ;  /* 0x000000b600b67308 */ /* 0x000e620000000800 */
[----:B------:R-:W-:Y:S01]  /*3ff0*/  FFMA.FTZ R129, R160, R126, R129 ;  /* 0x0000007ea0817223 */ /* 0x000fe20000010081 */
[-C--:B------:R-:W-:Y:S01]  /*4000*/  FMUL.FTZ R126, R153, R178.reuse ;  /* 0x000000b2997e7220 */ /* 0x080fe20000410000 */
[----:B------:R-:W-:Y:S01]  /*4010*/  FFMA.FTZ R177, R156, R178, R177 ;  /* 0x000000b29cb17223 */ /* 0x000fe200000100b1 */
[----:B------:R-:W-:Y:S01]  /*4020*/  FFMA.FTZ R128, R160, R127, -R128 ;  /* 0x0000007fa0807223 */ /* 0x000fe20000010880 */
[----:B------:R-:W-:Y:S01]  /*4030*/  FMUL.FTZ R127, R157, R129 ;  /* 0x000000819d7f7220 */ /* 0x000fe20000410000 */
[----:B0-----:R-:W-:Y:S01]  /*4040*/  FMUL.FTZ R151, R181, R151 ;  /* 0x00000097b5977220 */ /* 0x001fe20000410000 */
[----:B------:R-:W-:Y:S01]  /*4050*/  FFMA.FTZ R130, R156, R131, -R126 ;  /* 0x000000839c827223 */ /* 0x000fe2000001087e */
[----:B------:R-:W-:Y:S01]  /*4060*/  FADD.FTZ R177, RZ, R177 ;  /* 0x000000b1ffb17221 */ /* 0x000fe20000010000 */
[-C--:B------:R-:W-:Y:S01]  /*4070*/  FMUL.FTZ R126, R157, R128.reuse ;  /* 0x000000809d7e7220 */ /* 0x080fe20000410000 */
[C---:B------:R-:W-:Y:S01]  /*4080*/  FFMA.FTZ R127, R158.reuse, R128, -R127 ;  /* 0x000000809e7f7223 */ /* 0x040fe2000001087f */
[----:B------:R-:W-:Y:S01]  /*4090*/  FMUL.FTZ R152, R181, R152 ;  /* 0x00000098b5987220 */ /* 0x000fe20000410000 */
[----:B------:R-:W-:Y:S01]  /*40a0*/  FADD.FTZ R130, R5, R130 ;  /* 0x0000008205827221 */ /* 0x000fe20000010000 */
[----:B------:R-:W-:Y:S01]  /*40b0*/  FMUL.FTZ R131, R151, R177 ;  /* 0x000000b197837220 */ /* 0x000fe20000410000 */
[----:B------:R-:W-:Y:S01]  /*40c0*/  FFMA.FTZ R126, R158, R129, R126 ;  /* 0x000000819e7e7223 */ /* 0x000fe2000001007e */
[----:B------:R-:W-:Y:S01]  /*40d0*/  FMUL.FTZ R129, R153, R127 ;  /* 0x0000007f99817220 */ /* 0x000fe20000410000 */
[-C--:B------:R-:W-:Y:S01]  /*40e0*/  FMUL.FTZ R178, R151, R130.reuse ;  /* 0x0000008297b27220 */ /* 0x080fe20000410000 */
[----:B------:R-:W-:Y:S01]  /*40f0*/  FFMA.FTZ R131, R152, R130, -R131 ;  /* 0x0000008298837223 */ /* 0x000fe20000010883 */
[-C--:B------:R-:W-:Y:S01]  /*4100*/  FMUL.FTZ R128, R153, R126.reuse ;  /* 0x0000007e99807220 */ /* 0x080fe20000410000 */
[----:B------:R-:W-:Y:S01]  /*4110*/  FFMA.FTZ R129, R156, R126, R129 ;  /* 0x0000007e9c817223 */ /* 0x000fe20000010081 */
[----:B-1----:R-:W-:Y:S01]  /*4120*/  FMUL.FTZ R149, R182, R149 ;  /* 0x00000095b6957220 */ /* 0x002fe20000410000 */
[----:B------:R-:W-:Y:S01]  /*4130*/  FFMA.FTZ R178, R152, R177, R178 ;  /* 0x000000b198b27223 */ /* 0x000fe200000100b2 */
[----:B------:R-:W-:Y:S01]  /*4140*/  FADD.FTZ R131, R4, R131 ;  /* 0x0000008304837221 */ /* 0x000fe20000010000 */
[----:B------:R-:W-:Y:S01]  /*4150*/  FFMA.FTZ R128, R156, R127, -R128 ;  /* 0x0000007f9c807223 */ /* 0x000fe20000010880 */
        /* <DEDUP_REMOVED lines=8> */
[----:B------:R-:W-:-:S02]  /*41e0*/  FFMA.FTZ R126, R152, R129, R126 ;  /* 0x00000081987e7223 */ /* 0x000fc4000001007e */
[C---:B------:R-:W-:Y:S01]  /*41f0*/  FFMA.FTZ R130, R150.reuse, R131, -R128 ;  /* 0x0000008396827223 */ /* 0x040fe20000010880 */
[----:B------:R-:W-:Y:S01]  /*4200*/  FADD.FTZ R177, RZ, R177 ;  /* 0x000000b1ffb17221 */ /* 0x000fe20000010000 */
[----:B------:R-:W-:Y:S02]  /*4210*/  FMUL.FTZ R128, R149, R126 ;  /* 0x0000007e95807220 */ /* 0x000fe40000410000 */
[----:B------:R-:W-:Y:S01]  /*4220*/  FADD.FTZ R130, R3, R130 ;  /* 0x0000008203827221 */ /* 0x000fe20000010000 */
[----:B------:R-:W-:Y:S01]  /*4230*/  FMUL.FTZ R131, R147, R177 ;  /* 0x000000b193837220 */ /* 0x000fe20000410000 */
[-C--:B------:R-:W-:Y:S01]  /*4240*/  FMUL.FTZ R129, R149, R127.reuse ;  /* 0x0000007f95817220 */ /* 0x080fe20000410000 */
[----:B------:R-:W-:Y:S01]  /*4250*/  FFMA.FTZ R128, R150, R127, -R128 ;  /* 0x0000007f96807223 */ /* 0x000fe20000010880 */
[CC--:B------:R-:W-:Y:S01]  /*4260*/  FMUL.FTZ R178, R147.reuse, R130.reuse ;  /* 0x0000008293b27220 */ /* 0x0c0fe20000410000 */
[----:B------:R-:W-:Y:S01]  /*4270*/  FFMA.FTZ R131, R148, R130, -R131 ;  /* 0x0000008294837223 */ /* 0x000fe20000010883 */
[----:B------:R-:W-:Y:S01]  /*4280*/  FFMA.FTZ R129, R150, R126, R129 ;  /* 0x0000007e96817223 */ /* 0x000fe20000010081 */
[C---:B------:R-:W-:Y:S01]  /*4290*/  FMUL.FTZ R126, R147.reuse, R128 ;  /* 0x00000080937e7220 */ /* 0x040fe20000410000 */
[----:B------:R-:W-:Y:S01]  /*42a0*/  FFMA.FTZ R178, R148, R177, R178 ;  /* 0x000000b194b27223 */ /* 0x000fe200000100b2 */
[----:B------:R-:W-:Y:S01]  /*42b0*/  FADD.FTZ R131, R2, R131 ;  /* 0x0000008302837221 */ /* 0x000fe20000010000 */
[----:B------:R-:W-:Y:S01]  /*42c0*/  FMUL.FTZ R127, R147, R129 ;  /* 0x00000081937f7220 */ /* 0x000fe20000410000 */
[----:B-----5:R-:W-:-:S02]  /*42d0*/  R2UR UR44, R125 ;  /* 0x000000007d2c72ca */ /* 0x020fc400000e0000 */
[----:B------:R-:W-:Y:S01]  /*42e0*/  R2UR UR45, R124 ;  /* 0x000000007c2d72ca */ /* 0x000fe200000e0000 */
[----:B------:R-:W-:Y:S01]  /*42f0*/  FADD.FTZ R178, RZ, R178 ;  /* 0x000000b2ffb27221 */ /* 0x000fe20000010000 */
[C---:B------:R-:W-:Y:S01]  /*4300*/  FMUL.FTZ R177, R145.reuse, R131 ;  /* 0x0000008391b17220 */ /* 0x040fe20000410000 */
[C---:B------:R-:W-:Y:S01]  /*4310*/  FFMA.FTZ R126, R148.reuse, R129, R126 ;  /* 0x00000081947e7223 */ /* 0x040fe2000001007e */
[----:B------:R-:W-:Y:S01]  /*4320*/  FFMA.FTZ R127, R148, R128, -R127 ;  /* 0x00000080947f7223 */ /* 0x000fe2000001087f */
[CC--:B------:R-:W-:Y:S01]  /*4330*/  FMUL.FTZ R128, R145.reuse, R178.reuse ;  /* 0x000000b291807220 */ /* 0x0c0fe20000410000 */
[C---:B------:R-:W-:Y:S01]  /*4340*/  FFMA.FTZ R177, R146.reuse, R178, R177 ;  /* 0x000000b292b17223 */ /* 0x040fe200000100b1 */
[CC--:B------:R-:W-:Y:S01]  /*4350*/  FMUL.FTZ R125, R145.reuse, R126.reuse ;  /* 0x0000007e917d7220 */ /* 0x0c0fe20000410000 */
[----:B------:R-:W-:Y:S01]  /*4360*/  FMUL.FTZ R129, R145, R127 ;  /* 0x0000007f91817220 */ /* 0x000fe20000410000 */
[C---:B------:R-:W-:Y:S01]  /*4370*/  FFMA.FTZ R131, R146.reuse, R131, -R128 ;  /* 0x0000008392837223 */ /* 0x040fe20000010880 */
[----:B------:R-:W-:Y:S01]  /*4380*/  FADD.FTZ R177, RZ, R177 ;  /* 0x000000b1ffb17221 */ /* 0x000fe20000010000 */
[C---:B------:R-:W-:Y:S01]  /*4390*/  FFMA.FTZ R124, R146.reuse, R127, -R125 ;  /* 0x0000007f927c7223 */ /* 0x040fe2000001087d */
[----:B------:R-:W-:Y:S01]  /*43a0*/  FFMA.FTZ R125, R146, R126, R129 ;  /* 0x0000007e927d7223 */ /* 0x000fe20000010081 */
[C---:B------:R-:W-:Y:S01]  /*43b0*/  FMUL.FTZ R127, R69.reuse, UR44 ;  /* 0x0000002c457f7c20 */ /* 0x040fe20008410000 */
[----:B------:R-:W-:Y:S01]  /*43c0*/  FMUL.FTZ R129, R69, UR45 ;  /* 0x0000002d45817c20 */ /* 0x000fe20008410000 */
[----:B------:R-:W-:Y:S01]  /*43d0*/  FADD.FTZ R131, R0, R131 ;  /* 0x0000008300837221 */ /* 0x000fe20000010000 */
[----:B------:R-:W-:Y:S01]  /*43e0*/  FMUL.FTZ R179, R143, R177 ;  /* 0x000000b18fb37220 */ /* 0x000fe20000410000 */
[----:B------:R-:W-:Y:S01]  /*43f0*/  FADD.FTZ R201, R139, R139 ;  /* 0x0000008b8bc97221 */ /* 0x000fe20000010000 */
[C---:B------:R-:W-:Y:S01]  /*4400*/  FFMA.FTZ R202, R68.reuse, UR45, -R127 ;  /* 0x0000002d44ca7c23 */ /* 0x040fe2000801087f */
[----:B------:R-:W-:Y:S01]  /*4410*/  FFMA.FTZ R128, R68, UR44, R129 ;  /* 0x0000002c44807c23 */ /* 0x000fe20008010081 */
[-C--:B------:R-:W-:Y:S01]  /*4420*/  FMUL.FTZ R130, R143, R131.reuse ;  /* 0x000000838f827220 */ /* 0x080fe20000410000 */
[----:B------:R-:W-:Y:S01]  /*4430*/  FFMA.FTZ R126, R144, R131, -R179 ;  /* 0x00000083907e7223 */ /* 0x000fe200000108b3 */
        /* <DEDUP_REMOVED lines=9> */
[----:B------:R-:W-:Y:S01]  /*44d0*/  FFMA.FTZ R127, R144, R177, R130 ;  /* 0x000000b1907f7223 */ /* 0x000fe20000010082 */
[----:B------:R-:W-:Y:S01]  /*44e0*/  FMUL.FTZ R177, R65, UR44 ;  /* 0x0000002c41b17c20 */ /* 0x000fe20008410000 */
[----:B------:R-:W-:Y:S01]  /*44f0*/  FMUL.FTZ R200, R199, R200 ;  /* 0x000000c8c7c87220 */ /* 0x000fe20000410000 */
[----:B------:R-:W-:Y:S01]  /*4500*/  FMUL.FTZ R179, R65, UR45 ;  /* 0x0000002d41b37c20 */ /* 0x000fe20008410000 */
[----:B------:R-:W-:Y:S01]  /*4510*/  FMUL.FTZ R199, R199, R128 ;  /* 0x00000080c7c77220 */ /* 0x000fe20000410000 */
[----:B------:R-:W-:Y:S01]  /*4520*/  FADD.FTZ R195, R136, R136 ;  /* 0x0000008888c37221 */ /* 0x000fe20000010000 */
[C---:B------:R-:W-:Y:S01]  /*4530*/  FFMA.FTZ R196, R66.reuse, UR45, -R129 ;  /* 0x0000002d42c47c23 */ /* 0x040fe20008010881 */
[----:B------:R-:W-:Y:S01]  /*4540*/  FFMA.FTZ R128, R66, UR44, R131 ;  /* 0x0000002c42807c23 */ /* 0x000fe20008010083 */
[C---:B------:R-:W-:Y:S01]  /*4550*/  FMUL.FTZ R129, R63.reuse, UR44 ;  /* 0x0000002c3f817c20 */ /* 0x040fe20008410000 */
[----:B------:R-:W-:Y:S01]  /*4560*/  FMUL.FTZ R131, R63, UR45 ;  /* 0x0000002d3f837c20 */ /* 0x000fe20008410000 */
[----:B------:R-:W-:Y:S01]  /*4570*/  FADD.FTZ R197, R137, R137 ;  /* 0x0000008989c57221 */ /* 0x000fe20000010000 */
[C---:B------:R-:W-:Y:S01]  /*4580*/  FFMA.FTZ R198, R64.reuse, UR45, -R177 ;  /* 0x0000002d40c67c23 */ /* 0x040fe200080108b1 */
[----:B------:R-:W-:Y:S01]  /*4590*/  FFMA.FTZ R130, R64, UR44, R179 ;  /* 0x0000002c40827c23 */ /* 0x000fe200080100b3 */
[----:B------:R-:W-:Y:S01]  /*45a0*/  FMUL.FTZ R177, R61, UR44 ;  /* 0x0000002c3db17c20 */ /* 0x000fe20008410000 */
[----:B------:R-:W-:Y:S01]  /*45b0*/  FMUL.FTZ R196, R195, R196 ;  /* 0x000000c4c3c47220 */ /* 0x000fe20000410000 */
[----:B------:R-:W-:Y:S01]  /*45c0*/  FMUL.FTZ R179, R61, UR45 ;  /* 0x0000002d3db37c20 */ /* 0x000fe20008410000 */
[----:B------:R-:W-:Y:S01]  /*45d0*/  FMUL.FTZ R195, R195, R128 ;  /* 0x00000080c3c37220 */ /* 0x000fe20000410000 */
        /* <DEDUP_REMOVED lines=38> */
[----:B------:R-:W-:Y:S01]  /*4840*/  FMUL.FTZ R184, R183, R184 ;  /* 0x000000b8b7b87220 */ /* 0x000fe20000410000 */
[----:B------:R-:W-:Y:S01]  /*4850*/  FMUL.FTZ R179, R49, UR45 ;  /* 0x0000002d31b37c20 */ /* 0x000fe20008410000 */
[----:B------:R-:W-:Y:S01]  /*4860*/  FMUL.FTZ R183, R183, R128 ;  /* 0x00000080b7b77220 */ /* 0x000fe20000410000 */
[C---:B------:R-:W-:Y:S01]  /*4870*/  FFMA.FTZ R180, R50.reuse, UR45, -R129 ;  /* 0x0000002d32b47c23 */ /* 0x040fe20008010881 */
[----:B------:R-:W-:Y:S01]  /*4880*/  FFMA.FTZ R128, R50, UR44, R131 ;  /* 0x0000002c32807c23 */ /* 0x000fe20008010083 */
[-C--:B------:R-:W-:Y:S01]  /*4890*/  FMUL.FTZ R129, R143, R125.reuse ;  /* 0x0000007d8f817220 */ /* 0x080fe20000410000 */
[----:B------:R-:W-:Y:S01]  /*48a0*/  FMUL.FTZ R186, R185, R186 ;  /* 0x000000bab9ba7220 */ /* 0x000fe20000410000 */
[----:B------:R-:W-:Y:S01]  /*48b0*/  FMUL.FTZ R131, R143, R124 ;  /* 0x0000007c8f837220 */ /* 0x000fe20000410000 */
[----:B------:R-:W-:Y:S01]  /*48c0*/  FMUL.FTZ R185, R185, R130 ;  /* 0x00000082b9b97220 */ /* 0x000fe20000410000 */
[----:B------:R-:W-:Y:S01]  /*48d0*/  FFMA.FTZ R130, R48, UR44, R179 ;  /* 0x0000002c30827c23 */ /* 0x000fe200080100b3 */
[----:B------:R-:W-:Y:S01]  /*48e0*/  FADD.FTZ R179, R36, R36 ;  /* 0x0000002424b37221 */ /* 0x000fe20000010000 */
[C---:B------:R-:W-:Y:S01]  /*48f0*/  FFMA.FTZ R124, R144.reuse, R124, -R129 ;  /* 0x0000007c907c7223 */ /* 0x040fe20000010881 */
[----:B------:R-:W-:Y:S01]  /*4900*/  FFMA.FTZ R125, R144, R125, R131 ;  /* 0x0000007d907d7223 */ /* 0x000fe20000010083 */
[C---:B------:R-:W-:Y:S01]  /*4910*/  FMUL.FTZ R129, R45.reuse, UR44 ;  /* 0x0000002c2d817c20 */ /* 0x040fe20008410000 */
[----:B------:R-:W-:Y:S01]  /*4920*/  FMUL.FTZ R131, R45, UR45 ;  /* 0x0000002d2d837c20 */ /* 0x000fe20008410000 */
[----:B------:R-:W-:Y:S01]  /*4930*/  FMUL.FTZ R180, R179, R180 ;  /* 0x000000b4b3b47220 */ /* 0x000fe20000410000 */
[----:B------:R-:W-:Y:S01]  /*4940*/  FMUL.FTZ R177, R49, UR44 ;  /* 0x0000002c31b17c20 */ /* 0x000fe20008410000 */
[----:B------:R-:W-:Y:S01]  /*4950*/  FMUL.FTZ R179, R179, R128 ;  /* 0x00000080b3b37220 */ /* 0x000fe20000410000 */
[C---:B------:R-:W-:Y:S01]  /*4960*/  FFMA.FTZ R178, R44.reuse, UR45, -R129 ;  /* 0x0000002d2cb27c23 */ /* 0x040fe20008010881 */
[C---:B------:R-:W-:Y:S01]  /*4970*/  FMUL.FTZ R129, R47.reuse, UR44 ;  /* 0x0000002c2f817c20 */ /* 0x040fe20008410000 */
[----:B------:R-:W-:Y:S01]  /*4980*/  FFMA.FTZ R128, R44, UR44, R131 ;  /* 0x0000002c2c807c23 */ /* 0x000fe20008010083 */
[----:B------:R-:W-:Y:S01]  /*4990*/  FMUL.FTZ R131, R47, UR45 ;  /* 0x0000002d2f837c20 */ /* 0x000fe20008410000 */
[----:B------:R-:W-:Y:S01]  /*49a0*/  FFMA.FTZ R182, R48, UR45, -R177 ;  /* 0x0000002d30b67c23 */ /* 0x000fe200080108b1 */
[----:B------:R-:W-:Y:S01]  /*49b0*/  ISETP.GT.U32.AND P2, PT, R142, 0x1f, PT ;  /* 0x0000001f8e00780c */ /* 0x000fe20003f44070 */
[----:B------:R-:W-:Y:S01]  /*49c0*/  FMUL.FTZ R177, R107, R16 ;  /* 0x000000106bb17220 */ /* 0x000fe20000410000 */
[----:B------:R-:W-:Y:S01]  /*49d0*/  FADD.FTZ R208, R34, R34 ;  /* 0x0000002222d07221 */ /* 0x000fe20000010000 */
[C---:B------:R-:W-:Y:S01]  /*49e0*/  FFMA.FTZ R129, R46.reuse, UR45, -R129 ;  /* 0x0000002d2e817c23 */ /* 0x040fe20008010881 */
[----:B------:R-:W-:Y:S01]  /*49f0*/  FFMA.FTZ R131, R46, UR44, R131 ;  /* 0x0000002c2e837c23 */ /* 0x000fe20008010083 */
[----:B------:R-:W-:Y:S01]  /*4a00*/  FADD.FTZ R126, R177, R126 ;  /* 0x0000007eb17e7221 */ /* 0x000fe20000010000 */
[----:B------:R-:W-:Y:S01]  /*4a10*/  LEA R203, R142, R141, 0x4 ;  /* 0x0000008d8ecb7211 */ /* 0x000fe200078e20ff */
[----:B------:R-:W-:Y:S01]  /*4a20*/  FADD.FTZ R127, RZ, R127 ;  /* 0x0000007fff7f7221 */ /* 0x000fe20000010000 */
[C---:B------:R-:W-:Y:S01]  /*4a30*/  FMUL.FTZ R209, R208.reuse, R129 ;  /* 0x00000081d0d17220 */ /* 0x040fe20000410000 */
[----:B------:R-:W-:Y:S01]  /*4a40*/  FMUL.FTZ R208, R208, R131 ;  /* 0x00000083d0d07220 */ /* 0x000fe20000410000 */
[----:B------:R-:W-:Y:S01]  /*4a50*/  FMUL.FTZ R129, R41, UR44 ;  /* 0x0000002c29817c20 */ /* 0x000fe20008410000 */
[----:B------:R-:W-:Y:S01]  /*4a60*/  FMUL.FTZ R205, R43, UR44 ;  /* 0x0000002c2bcd7c20 */ /* 0x000fe20008410000 */
[----:B------:R-:W-:Y:S01]  /*4a70*/  FMUL.FTZ R131, R41, UR45 ;  /* 0x0000002d29837c20 */ /* 0x000fe20008410000 */
[----:B------:R-:W-:Y:S01]  /*4a80*/  FMUL.FTZ R207, R43, UR45 ;  /* 0x0000002d2bcf7c20 */ /* 0x000fe20008410000 */
[----:B------:R-:W-:Y:S01]  /*4a90*/  FADD.FTZ R181, R37, R37 ;  /* 0x0000002525b57221 */ /* 0x000fe20000010000 */
[----:B------:R-:W-:Y:S01]  /*4aa0*/  FADD.FTZ R177, R35, R35 ;  /* 0x0000002323b17221 */ /* 0x000fe20000010000 */
[----:B------:R0:W-:Y:S01]  /*4ab0*/  STS.128 [R203+0x4250], R124 ;  /* 0x0042507ccb007388 */ /* 0x0001e20000000c00 */
[----:B------:R-:W-:Y:S01]  /*4ac0*/  FADD.FTZ R206, R33, R33 ;  /* 0x0000002121ce7221 */ /* 0x000fe20000010000 */
[----:B------:R-:W-:Y:S01]  /*4ad0*/  FADD.FTZ R204, R32, R32 ;  /* 0x0000002020cc7221 */ /* 0x000fe20000010000 */
[----:B------:R-:W-:Y:S01]  /*4ae0*/  FFMA.FTZ R129, R40, UR45, -R129 ;  /* 0x0000002d28817c23 */ /* 0x000fe20008010881 */
[----:B------:R-:W-:Y:S01]  /*4af0*/  FFMA.FTZ R205, R42, UR45, -R205 ;  /* 0x0000002d2acd7c23 */ /* 0x000fe200080108cd */
[----:B------:R-:W-:Y:S01]  /*4b00*/  FFMA.FTZ R131, R40, UR44, R131 ;  /* 0x0000002c28837c23 */ /* 0x000fe20008010083 */
[----:B------:R-:W-:Y:S01]  /*4b10*/  FMUL.FTZ R182, R181, R182 ;  /* 0x000000b6b5b67220 */ /* 0x000fe20000410000 */
[----:B------:R-:W-:Y:S01]  /*4b20*/  FMUL.FTZ R178, R177, R178 ;  /* 0x000000b2b1b27220 */ /* 0x000fe20000410000 */
[----:B------:R-:W-:Y:S01]  /*4b30*/  FMUL.FTZ R205, R204, R205 ;  /* 0x000000cdcccd7220 */ /* 0x000fe20000410000 */
[----:B------:R-:W-:Y:S01]  /*4b40*/  FMUL.FTZ R181, R181, R130 ;  /* 0x00000082b5b57220 */ /* 0x000fe20000410000 */
[----:B------:R-:W-:Y:S01]  /*4b50*/  FMUL.FTZ R177, R177, R128 ;  /* 0x00000080b1b17220 */ /* 0x000fe20000410000 */
[----:B0-----:R-:W-:Y:S01]  /*4b60*/  FFMA.FTZ R125, R42, UR44, R207 ;  /* 0x0000002c2a7d7c23 */ /* 0x001fe200080100cf */
[C---:B------:R-:W-:Y:S01]  /*4b70*/  FMUL.FTZ R207, R206.reuse, R129 ;  /* 0x00000081cecf7220 */ /* 0x040fe20000410000 */
[----:B------:R-:W-:-:S02]  /*4b80*/  FMUL.FTZ R206, R206, R131 ;  /* 0x00000083cece7220 */ /* 0x000fc40000410000 */
        /* <DEDUP_REMOVED lines=42> */
[----:B--2---:R-:W-:Y:S01]  /*4e30*/  FMUL.FTZ R131, R128, R129 ;  /* 0x0000008180837220 */ /* 0x004fe20000410000 */
        /* <DEDUP_REMOVED lines=43> */
.L_x_10320:
[----:B------:R-:W-:Y:S01]  /*50f0*/  ISETP.GE.AND P0, PT, R221, 0x10, PT ;  /* 0x00000010dd00780c */ /* 0x000fe20003f06270 */
[C---:B---3--:R-:W-:Y:S01]  /*5100*/  FMUL.FTZ R218, R217.reuse, R128 ;  /* 0x00000080d9da7220 */ /* 0x048fe20000410000 */
[C---:B-1----:R-:W-:Y:S01]  /*5110*/  FMUL.FTZ R215, R217.reuse, R214 ;  /* 0x000000d6d9d77220 */ /* 0x042fe20000410000 */
[----:B--2---:R-:W-:Y:S01]  /*5120*/  FMUL.FTZ R131, R217, R216 ;  /* 0x000000d8d9837220 */ /* 0x004fe20000410000 */
[----:B------:R-:W-:Y:S01]  /*5130*/  UMOV UR46, 0xffffffff ;  /* 0xffffffff002e7882 */ /* 0x000fe20000000000 */
[-C--:B----4-:R-:W-:Y:S01]  /*5140*/  FFMA.FTZ R218, R211, R130.reuse, R218 ;  /* 0x00000082d3da7223 */ /* 0x090fe200000100da */
[----:B------:R-:W-:Y:S01]  /*5150*/  FMUL.FTZ R129, R217, R130 ;  /* 0x00000082d9817220 */ /* 0x000fe20000410000 */
[C---:B------:R-:W-:Y:S01]  /*5160*/  FFMA.FTZ R216, R211.reuse, R216, R215 ;  /* 0x000000d8d3d87223 */ /* 0x040fe200000100d7 */
[----:B------:R-:W-:Y:S02]  /*5170*/  FFMA.FTZ R131, R211, R214, -R131 ;  /* 0x000000d6d3837223 */ /* 0x000fe40000010883 */
[----:B------:R-:W-:-:S03]  /*5180*/  FSEL R218, R217, R218, !P0 ;  /* 0x000000dad9da7208 */ /* 0x000fc60004000000 */
[----:B0-----:R-:W-:Y:S01]  /*5190*/  @P0 FFMA.FTZ R211, R211, R128, -R129 ;  /* 0x00000080d3d30223 */ /* 0x001fe20000010881 */
[----:B------:R-:W-:Y:S01]  /*51a0*/  @P0 FADD.FTZ R213, R213, R216 ;  /* 0x000000d8d5d50221 */ /* 0x000fe20000010000 */
[----:B------:R-:W-:Y:S01]  /*51b0*/  @P0 FADD.FTZ R212, R212, R131 ;  /* 0x00000083d4d40221 */ /* 0x000fe20000010000 */
[----:B------:R-:W-:Y:S06]  /*51c0*/  BRA.DIV UR46, `(.L_x_10201) ;  /* 0x0000007a2e0c7947 */ /* 0x000fec000b800000 */
.L_x_10323:
[----:B------:R-:W-:-:S03]  /*51d0*/  UMOV UR46, 0xffffffff ;  /* 0xffffffff002e7882 */ /* 0x000fc60000000000 */
[----:B------:R-:W-:Y:S05]  /*51e0*/  BRA.DIV UR46, `(.L_x_10202) ;  /* 0x0000007a2e2c7947 */ /* 0x000fea000b800000 */
.L_x_10326:
[----:B------:R-:W-:-:S03]  /*51f0*/  UMOV UR46, 0xffffffff ;  /* 0xffffffff002e7882 */ /* 0x000fc60000000000 */
[----:B------:R-:W-:Y:S05]  /*5200*/  BRA.DIV UR46, `(.L_x_10203) ;  /* 0x0000007a2e4c7947 */ /* 0x000fea000b800000 */
.L_x_10329:
[----:B------:R-:W-:-:S03]  /*5210*/  UMOV UR46, 0xffffffff ;  /* 0xffffffff002e7882 */ /* 0x000fc60000000000 */
[----:B------:R-:W-:Y:S05]  /*5220*/  BRA.DIV UR46, `(.L_x_10204) ;  /* 0x0000007a2e6c7947 */ /* 0x000fea000b800000 */
.L_x_10332:
        /* <DEDUP_REMOVED lines=10> */
.L_x_10342:
        /* <DEDUP_REMOVED lines=22> */
.L_x_10199:
[----:B------:R-:W-:Y:S05]  /*5430*/  WARPSYNC.ALL ;  /* 0x0000000000007948 */ /* 0x000fea0003800000 */
[----:B------:R-:W-:Y:S02]  /*5440*/  LOP3.LUT P0, RZ, R142, 0x1f, RZ, 0xc0, !PT ;  /* 0x0000001f8eff7812 */ /* 0x000fe4000780c0ff */
[----:B0-----:R-:W-:Y:S01]  /*5450*/  MOV R120, UR17 ;  /* 0x0000001100787c02 */ /* 0x001fe20008000f00 */
[CC--:B------:R-:W-:Y:S01]  /*5460*/  FMUL.FTZ R121, R143.reuse, R155.reuse ;  /* 0x0000009b8f797220 */ /* 0x0c0fe20000410000 */
[C---:B------:R-:W-:Y:S01]  /*5470*/  FMUL.FTZ R123, R143.reuse, -R154 ;  /* 0x8000009a8f7b7220 */ /* 0x040fe20000410000 */
[-C--:B------:R-:W-:Y:S01]  /*5480*/  FMUL.FTZ R122, R144, R204.reuse ;  /* 0x000000cc907a7220 */ /* 0x080fe20000410000 */
[----:B------:R-:W-:Y:S01]  /*5490*/  BAR.SYNC.DEFER_BLOCKING 0x0 ;  /* 0x0000000000007b1d */ /* 0x000fe20000010000 */
[----:B------:R-:W-:Y:S01]  /*54a0*/  ISETP.GE.OR P0, PT, R120, UR19, P0 ;  /* 0x0000001378007c0c */ /* 0x000fe20008706670 */
        /* <DEDUP_REMOVED lines=36> */
[-C--:B------:R-:W-:Y:S01]  /*56f0*/  FMUL.FTZ R125, R149, -R121.reuse ;  /* 0x80000079957d7220 */ /* 0x080fe20000410000 */
        /* <DEDUP_REMOVED lines=54> */
[-C--:B------:R-:W-:Y:S01]  /*5a60*/  FMUL.FTZ R127, R169, -R131.reuse ;  /* 0x80000083a97f7220 */ /* 0x080fe20000410000 */
[----:B------:R-:W-:Y:S01]  /*5a70*/  FFMA.FTZ R120, R166, R120, -R123 ;  /* 0x00000078a6787223 */ /* 0x000fe2000001087b */
[----:B------:R-:W-:Y:S01]  /*5a80*/  FFMA.FTZ R126, R170, R131, -R126 ;  /* 0x00000083aa7e7223 */ /* 0x000fe2000001087e */
[----:B------:R-:W-:Y:S01]  /*5a90*/  FFMA.FTZ R122, R166, R121, R122 ;  /* 0x00000079a67a7223 */ /* 0x000fe2000001007a */
[----:B------:R-:W-:Y:S01]  /*5aa0*/  FFMA.FTZ R127, R170, R129, R127 ;  /* 0x00000081aa7f7223 */ /* 0x000fe2000001007f */
[----:B------:R-:W-:Y:S01]  /*5ab0*/  FADD.FTZ R219, R15, R120 ;  /* 0x000000780fdb7221 */ /* 0x000fe20000010000 */
[C---:B------:R-:W-:Y:S01]  /*5ac0*/  FMUL.FTZ R120, R171.reuse, -R126 ;  /* 0x8000007eab787220 */ /* 0x040fe20000410000 */
[----:B------:R-:W-:Y:S01]  /*5ad0*/  FADD.FTZ R218, RZ, R122 ;  /* 0x0000007affda7221 */ /* 0x000fe20000010000 */
[----:B------:R-:W-:Y:S01]  /*5ae0*/  FMUL.FTZ R123, R171, -R127 ;  /* 0x8000007fab7b7220 */ /* 0x000fe20000410000 */
[C---:B------:R-:W-:Y:S01]  /*5af0*/  FMUL.FTZ R121, R175.reuse, R219 ;  /* 0x000000dbaf797220 */ /* 0x040fe20000410000 */
[----:B------:R-:W-:Y:S01]  /*5b00*/  FFMA.FTZ R128, R172, R127, R120 ;  /* 0x0000007fac807223 */ /* 0x000fe20000010078 */
[-C--:B------:R-:W-:Y:S01]  /*5b10*/  FMUL.FTZ R120, R175, R218.reuse ;  /* 0x000000daaf787220 */ /* 0x080fe20000410000 */
[----:B------:R-:W-:Y:S01]  /*5b20*/  FADD.FTZ R124, -R187, R124 ;  /* 0x0000007cbb7c7221 */ /* 0x000fe20000010100 */
[----:B------:R-:W-:Y:S01]  /*5b30*/  FFMA.FTZ R217, R176, R218, R121 ;  /* 0x000000dab0d97223 */ /* 0x000fe20000010079 */
[----:B------:R-:W-:Y:S01]  /*5b40*/  FFMA.FTZ R126, R172, R126, -R123 ;  /* 0x0000007eac7e7223 */ /* 0x000fe2000001087b */
[----:B------:R-:W-:Y:S01]  /*5b50*/  FFMA.FTZ R121, R176, R219, -R120 ;  /* 0x000000dbb0797223 */ /* 0x000fe20000010878 */
[----:B------:R-:W-:Y:S01]  /*5b60*/  FADD.FTZ R125, R188, R125 ;  /* 0x0000007dbc7d7221 */ /* 0x000fe20000010000 */
[----:B------:R-:W-:Y:S01]  /*5b70*/  FADD.FTZ R217, RZ, R217 ;  /* 0x000000d9ffd97221 */ /* 0x000fe20000010000 */
[C---:B------:R-:W-:Y:S01]  /*5b80*/  FMUL.FTZ R123, R161.reuse, -R124 ;  /* 0x8000007ca17b7220 */ /* 0x040fe20000410000 */
[----:B------:R-:W-:Y:S01]  /*5b90*/  FADD.FTZ R220, R14, R121 ;  /* 0x000000790edc7221 */ /* 0x000fe20000010000 */
[----:B------:R-:W-:Y:S01]  /*5ba0*/  FMUL.FTZ R127, R161, -R125 ;  /* 0x8000007da17f7220 */ /* 0x000fe20000410000 */
[C---:B------:R-:W-:Y:S01]  /*5bb0*/  FMUL.FTZ R121, R173.reuse, R217 ;  /* 0x000000d9ad797220 */ /* 0x040fe20000410000 */
[----:B------:R-:W-:Y:S01]  /*5bc0*/  FFMA.FTZ R125, R162, R125, -R123 ;  /* 0x0000007da27d7223 */ /* 0x000fe2000001087b */
[C---:B------:R-:W-:Y:S01]  /*5bd0*/  FMUL.FTZ R122, R173.reuse, R220 ;  /* 0x000000dcad7a7220 */ /* 0x040fe20000410000 */
[C---:B------:R-:W-:Y:S01]  /*5be0*/  FMUL.FTZ R123, R173.reuse, -R126 ;  /* 0x8000007ead7b7220 */ /* 0x040fe20000410000 */
[C---:B------:R-:W-:Y:S01]  /*5bf0*/  FFMA.FTZ R120, R174.reuse, R220, -R121 ;  /* 0x000000dcae787223 */ /* 0x040fe20000010879 */
[----:B------:R-:W-:Y:S01]  /*5c00*/  FMUL.FTZ R121, R173, -R128 ;  /* 0x80000080ad797220 */ /* 0x000fe20000410000 */
[----:B------:R-:W-:Y:S01]  /*5c10*/  FFMA.FTZ R122, R174, R217, R122 ;  /* 0x000000d9ae7a7223 */ /* 0x000fe2000001007a */
[----:B------:R-:W-:Y:S01]  /*5c20*/  FFMA.FTZ R124, R162, R124, R127 ;  /* 0x0000007ca27c7223 */ /* 0x000fe2000001007f */
[----:B------:R-:W-:Y:S01]  /*5c30*/  FADD.FTZ R221, R13, R120 ;  /* 0x000000780ddd7221 */ /* 0x000fe20000010000 */
[C---:B------:R-:W-:Y:S01]  /*5c40*/  FFMA.FTZ R120, R174.reuse, R126, -R121 ;  /* 0x0000007eae787223 */ /* 0x040fe20000010879 */
[----:B------:R-:W-:Y:S01]  /*5c50*/  FADD.FTZ R216, RZ, R122 ;  /* 0x0000007affd87221 */ /* 0x000fe20000010000 */
[----:B------:R-:W-:Y:S01]  /*5c60*/  FFMA.FTZ R121, R174, R128, R123 ;  /* 0x00000080ae797223 */ /* 0x000fe2000001007b */
[C---:B------:R-:W-:Y:S01]  /*5c70*/  FMUL.FTZ R123, R171.reuse, R221 ;  /* 0x000000ddab7b7220 */ /* 0x040fe20000410000 */
        /* <DEDUP_REMOVED lines=11> */
[-C--:B------:R-:W-:Y:S01]  /*5d30*/  FMUL.FTZ R123, R169, R215.reuse ;  /* 0x000000d7a97b7220 */ /* 0x080fe20000410000 */
[----:B------:R-:W-:Y:S01]  /*5d40*/  FADD.FTZ R126, -R191, R124 ;  /* 0x0000007cbf7e7221 */ /* 0x000fe20000010100 */
[-C--:B------:R-:W-:Y:S01]  /*5d50*/  FMUL.FTZ R124, R169, R222.reuse ;  /* 0x000000dea97c7220 */ /* 0x080fe20000410000 */
[----:B------:R-:W-:Y:S01]  /*5d60*/  FADD.FTZ R125, R192, R125 ;  /* 0x0000007dc07d7221 */ /* 0x000fe20000010000 */
[C---:B------:R-:W-:Y:S01]  /*5d70*/  FFMA.FTZ R122, R170.reuse, R222, -R123 ;  /* 0x000000deaa7a7223 */ /* 0x040fe2000001087b */
[CC--:B------:R-:W-:Y:S01]  /*5d80*/  FMUL.FTZ R123, R165.reuse, -R126.reuse ;  /* 0x8000007ea57b7220 */ /* 0x0c0fe20000410000 */
[----:B------:R-:W-:Y:S01]  /*5d90*/  FFMA.FTZ R124, R170, R215, R124 ;  /* 0x000000d7aa7c7223 */ /* 0x000fe2000001007c */
[-C--:B------:R-:W-:Y:S01]  /*5da0*/  FMUL.FTZ R127, R165, -R125.reuse ;  /* 0x8000007da57f7220 */ /* 0x080fe20000410000 */
        /* <DEDUP_REMOVED lines=52> */
[----:B------:R-:W-:Y:S01]  /*60f0*/  FMUL.FTZ R123, R157, R227 ;  /* 0x000000e39d7b7220 */ /* 0x000fe20000410000 */
[----:B------:R-:W-:Y:S01]  /*6100*/  FMUL.FTZ R125, R175, -R121 ;  /* 0x80000079af7d7220 */ /* 0x000fe20000410000 */
[----:B------:R-:W-:Y:S01]  /*6110*/  FMUL.FTZ R122, R157, R210 ;  /* 0x000000d29d7a7220 */ /* 0x000fe20000410000 */
[----:B------:R-:W-:Y:S01]  /*6120*/  FMUL.FTZ R127, R175, -R120 ;  /* 0x80000078af7f7220 */ /* 0x000fe20000410000 */
[----:B------:R-:W-:Y:S01]  /*6130*/  FFMA.FTZ R167, R158, R210, R123 ;  /* 0x000000d29ea77223 */ /* 0x000fe2000001007b */
[----:B------:R-:W-:Y:S01]  /*6140*/  FFMA.FTZ R120, R176, R120, -R125 ;  /* 0x00000078b0787223 */ /* 0x000fe2000001087d */
[----:B------:R-:W-:Y:S01]  /*6150*/  FFMA.FTZ R123, R158, R227, -R122 ;  /* 0x000000e39e7b7223 */ /* 0x000fe2000001087a */
[----:B------:R-:W-:Y:S01]  /*6160*/  HFMA2.MMA R125, -RZ, RZ, 0, 0 ;  /* 0x00000000ff7d7435 */ /* 0x000fe200000001ff */
[----:B------:R-:W-:Y:S01]  /*6170*/  FADD.FTZ R167, RZ, R167 ;  /* 0x000000a7ffa77221 */ /* 0x000fe20000010000 */
[----:B------:R-:W-:Y:S01]  /*6180*/  MOV R130, UR7 ;  /* 0x0000000700827c02 */ /* 0x000fe20008000f00 */
[----:B------:R-:W-:Y:S01]  /*6190*/  FADD.FTZ R228, R6, R123 ;  /* 0x0000007b06e47221 */ /* 0x000fe20000010000 */
[----:B------:R-:W-:Y:S01]  /*61a0*/  FFMA.FTZ R121, R176, R121, R127 ;  /* 0x00000079b0797223 */ /* 0x000fe2000001007f */
[CC--:B------:R-:W-:Y:S01]  /*61b0*/  FMUL.FTZ R123, R153.reuse, R167.reuse ;  /* 0x000000a7997b7220 */ /* 0x0c0fe20000410000 */
[----:B------:R-:W-:Y:S01]  /*61c0*/  MOV R124, 0x3f800000 ;  /* 0x3f800000007c7802 */ /* 0x000fe20000000f00 */
[-C--:B------:R-:W-:Y:S01]  /*61d0*/  FMUL.FTZ R128, R153, R228.reuse ;  /* 0x000000e499807220 */ /* 0x080fe20000410000 */
[----:B------:R-:W-:Y:S01]  /*61e0*/  CS2R R126, SRZ ;  /* 0x00000000007e7805 */ /* 0x000fe2000001ff00 */
[C---:B------:R-:W-:Y:S01]  /*61f0*/  FFMA.FTZ R122, R156.reuse, R228, -R123 ;  /* 0x000000e49c7a7223 */ /* 0x040fe2000001087b */
[----:B------:R-:W-:Y:S01]  /*6200*/  FADD.FTZ R123, -R201, R166 ;  /* 0x000000a6c97b7221 */ /* 0x000fe20000010100 */
[----:B------:R-:W-:Y:S01]  /*6210*/  FFMA.FTZ R128, R156, R167, R128 ;  /* 0x000000a79c807223 */ /* 0x000fe20000010080 */
[----:B------:R-:W-:Y:S01]  /*6220*/  @!P0 LEA R130, R130, R141, 0x4 ;  /* 0x0000008d82828211 */ /* 0x000fe200078e20ff */
[----:B------:R-:W-:Y:S01]  /*6230*/  FADD.FTZ R229, R5, R122 ;  /* 0x0000007a05e57221 */ /* 0x000fe20000010000 */
[----:B------:R-:W-:Y:S01]  /*6240*/  FADD.FTZ R122, R202, R129 ;  /* 0x00000081ca7a7221 */ /* 0x000fe20000010000 */
[----:B------:R-:W-:-:S02]  /*6250*/  FADD.FTZ R166, RZ, R128 ;  /* 0x00000080ffa67221 */ /* 0x000fc40000010000 */
[CC--:B------:R-:W-:Y:S01]  /*6260*/  FMUL.FTZ R129, R151.reuse, R229.reuse ;  /* 0x000000e597817220 */ /* 0x0c0fe20000410000 */
[----:B------:R-:W0:Y:S01]  /*6270*/  @!P0 LDS.128 R124, [R130+0x5c60] ;  /* 0x005c6000827c8984 */ /* 0x000e220000000c00 */
[-C--:B------:R-:W-:Y:S02]  /*6280*/  FMUL.FTZ R128, R151, R166.reuse ;  /* 0x000000a697807220 */ /* 0x080fe40000410000 */
[C---:B------:R-:W-:Y:S01]  /*6290*/  FFMA.FTZ R230, R152.reuse, R166, R129 ;  /* 0x000000a698e67223 */ /* 0x040fe20000010081 */
[----:B------:R1:W-:Y:S01]  /*62a0*/  STS.128 [R203+0x4660], R120 ;  /* 0x00466078cb007388 */ /* 0x0003e20000000c00 */
[----:B------:R-:W-:Y:S02]  /*62b0*/  FFMA.FTZ R129, R152, R229, -R128 ;  /* 0x000000e598817223 */ /* 0x000fe40000010880 */
[----:B------:R-:W-:Y:S02]  /*62c0*/  FADD.FTZ R230, RZ, R230 ;  /* 0x000000e6ffe67221 */ /* 0x000fe40000010000 */
[----:B------:R-:W-:-:S02]  /*62d0*/  FADD.FTZ R234, R4, R129 ;  /* 0x0000008104ea7221 */ /* 0x000fc40000010000 */
[C---:B------:R-:W-:Y:S02]  /*62e0*/  FMUL.FTZ R129, R149.reuse, R230 ;  /* 0x000000e695817220 */ /* 0x040fe40000410000 */
[-C--:B------:R-:W-:Y:S02]  /*62f0*/  FMUL.FTZ R131, R149, R234.reuse ;  /* 0x000000ea95837220 */ /* 0x080fe40000410000 */
[C---:B------:R-:W-:Y:S02]  /*6300*/  FFMA.FTZ R128, R150.reuse, R234, -R129 ;  /* 0x000000ea96807223 */ /* 0x040fe40000010881 */
[----:B------:R-:W-:Y:S02]  /*6310*/  FFMA.FTZ R131, R150, R230, R131 ;  /* 0x000000e696837223 */ /* 0x000fe40000010083 */
[----:B------:R-:W-:Y:S02]  /*6320*/  FADD.FTZ R235, R3, R128 ;  /* 0x0000008003eb7221 */ /* 0x000fe40000010000 */
[----:B------:R-:W-:-:S02]  /*6330*/  FADD.FTZ R231, RZ, R131 ;  /* 0x00000083ffe77221 */ /* 0x000fc40000010000 */
[C---:B-1----:R-:W-:Y:S02]  /*6340*/  FMUL.FTZ R121, R147.reuse, R235 ;  /* 0x000000eb93797220 */ /* 0x042fe40000410000 */
[-C--:B------:R-:W-:Y:S02]  /*6350*/  FMUL.FTZ R120, R147, R231.reuse ;  /* 0x000000e793787220 */ /* 0x080fe40000410000 */
[C---:B------:R-:W-:Y:S02]  /*6360*/  FFMA.FTZ R232, R148.reuse, R231, R121 ;  /* 0x000000e794e87223 */ /* 0x040fe40000010079 */
        /* <DEDUP_REMOVED lines=8> */
[----:B------:R-:W-:Y:S01]  /*63f0*/  FADD.FTZ R233, RZ, R123 ;  /* 0x0000007bffe97221 */ /* 0x000fe20000010000 */
        /* <DEDUP_REMOVED lines=22> */
.L_x_10347:
        /* <DEDUP_REMOVED lines=13> */
.L_x_10209:
[----:B------:R-:W-:Y:S05]  /*6630*/  BSYNC B0 ;  /* 0x0000000000007941 */ /* 0x000fea0003800000 */
.L_x_10208:
[----:B------:R-:W-:Y:S01]  /*6640*/  UMOV UR46, 0xffffffff ;  /* 0xffffffff002e7882 */ /* 0x000fe20000000000 */
[----:B------:R-:W-:Y:S02]  /*6650*/  ISETP.GT.U32.AND P0, PT, R246, 0x1d, PT ;  /* 0x0000001df600780c */ /* 0x000fe40003f04070 */
[----:B------:R-:W-:Y:S11]  /*6660*/  BRA.DIV UR46, `(.L_x_10210) ;  /* 0x0000006a2eb07947 */ /* 0x000ff6000b800000 */
[----:B-1----:R1:W0:Y:S04]  /*6670*/  SHFL.DOWN PT, R128, R240, 0x2, 0x1f ;  /* 0x08401f00f0807f89 */ /* 0x00222800000e0000 */
[----:B--2---:R1:W2:Y:S04]  /*6680*/  SHFL.DOWN PT, R129, R241, 0x2, 0x1f ;  /* 0x08401f00f1817f89 */ /* 0x0042a800000e0000 */
[----:B---3--:R1:W3:Y:S04]  /*6690*/  SHFL.DOWN PT, R130, R242, 0x2, 0x1f ;  /* 0x08401f00f2827f89 */ /* 0x0082e800000e0000 */
[----:B------:R1:W0:Y:S02]  /*66a0*/  SHFL.DOWN PT, R239, R243, 0x2, 0x1f ;  /* 0x08401f00f3ef7f89 */ /* 0x00022400000e0000 */
.L_x_10353:
[----:B------:R-:W-:Y:S04]  /*66b0*/  BSSY B0, `(.L_x_10211) ;  /* 0x000000d000007945 */ /* 0x000fe80003800000 */
[----:B------:R-:W-:Y:S05]  /*66c0*/  @P0 BRA `(.L_x_10212) ;  /* 0x00000000002c0947 */ /* 0x000fea0003800000 */
[C---:B0---4-:R-:W-:Y:S01]  /*66d0*/  FMUL.FTZ R131, R241.reuse, R239 ;  /* 0x000000eff1837220 */ /* 0x051fe20000410000 */
[----:B------:R-:W-:-:S03]  /*66e0*/  FMUL.FTZ R244, R241, R128 ;  /* 0x00000080f1f47220 */ /* 0x000fc60000410000 */
[-C--:B---3--:R-:W-:Y:S01]  /*66f0*/  FFMA.FTZ R131, R240, R130.reuse, -R131 ;  /* 0x00000082f0837223 */ /* 0x088fe20000010883 */
[----:B------:R-:W-:-:S03]  /*6700*/  FMUL.FTZ R130, R241, R130 ;  /* 0x00000082f1827220 */ /* 0x000fc60000410000 */
[----:B-1----:R-:W-:Y:S01]  /*6710*/  FADD.FTZ R242, R242, R131 ;  /* 0x00000083f2f27221 */ /* 0x002fe20000010000 */
[----:B--2---:R-:W-:Y:S01]  /*6720*/  FMUL.FTZ R131, R241, R129 ;  /* 0x00000081f1837220 */ /* 0x004fe20000410000 */
[C---:B------:R-:W-:Y:S01]  /*6730*/  FFMA.FTZ R130, R240.reuse, R239, R130 ;  /* 0x000000eff0827223 */ /* 0x040fe20000010082 */
[C---:B------:R-:W-:Y:S02]  /*6740*/  FFMA.FTZ R241, R240.reuse, R129, R244 ;  /* 0x00000081f0f17223 */ /* 0x040fe400000100f4 */
[----:B------:R-:W-:Y:S01]  /*6750*/  FFMA.FTZ R131, R240, R128, -R131 ;  /* 0x00000080f0837223 */ /* 0x000fe20000010883 */
[----:B------:R-:W-:-:S04]  /*6760*/  FADD.FTZ R243, R243, R130 ;  /* 0x00000082f3f37221 */ /* 0x000fc80000010000 */
[----:B------:R-:W-:-:S07]  /*6770*/  MOV R240, R131 ;  /* 0x0000008300f07202 */ /* 0x000fce0000000f00 */
.L_x_10212:
[----:B------:R-:W-:Y:S05]  /*6780*/  BSYNC B0 ;  /* 0x0000000000007941 */ /* 0x000fea0003800000 */
.L_x_10211:
[----:B------:R-:W-:Y:S01]  /*6790*/  UMOV UR46, 0xffffffff ;  /* 0xffffffff002e7882 */ /* 0x000fe20000000000 */
[----:B------:R-:W-:Y:S02]  /*67a0*/  ISETP.GT.U32.AND P0, PT, R246, 0x1b, PT ;  /* 0x0000001bf600780c */ /* 0x000fe40003f04070 */
[----:B------:R-:W-:Y:S11]  /*67b0*/  BRA.DIV UR46, `(.L_x_10213) ;  /* 0x0000006a2ecc7947 */ /* 0x000ff6000b800000 */
[----:B0-----:R0:W0:Y:S04]  /*67c0*/  SHFL.DOWN PT, R128, R240, 0x4, 0x1f ;  /* 0x08801f00f0807f89 */ /* 0x00102800000e0000 */
[----:B--2---:R2:W0:Y:S04]  /*67d0*/  SHFL.DOWN PT, R129, R241, 0x4, 0x1f ;  /* 0x08801f00f1817f89 */ /* 0x00442800000e0000 */
[----:B---3--:R2:W3:Y:S04]  /*67e0*/  SHFL.DOWN PT, R130, R242, 0x4, 0x1f ;  /* 0x08801f00f2827f89 */ /* 0x0084e800000e0000 */
[----:B------:R2:W0:Y:S02]  /*67f0*/  SHFL.DOWN PT, R239, R243, 0x4, 0x1f ;  /* 0x08801f00f3ef7f89 */ /* 0x00042400000e0000 */
.L_x_10359:
[----:B------:R-:W-:Y:S04]  /*6800*/  BSSY B0, `(.L_x_10214) ;  /* 0x000000d000007945 */ /* 0x000fe80003800000 */
[----:B------:R-:W-:Y:S05]  /*6810*/  @P0 BRA `(.L_x_10215) ;  /* 0x00000000002c0947 */ /* 0x000fea0003800000 */
[C---:B0---4-:R-:W-:Y:S01]  /*6820*/  FMUL.FTZ R131, R241.reuse, R239 ;  /* 0x000000eff1837220 */ /* 0x051fe20000410000 */
[----:B------:R-:W-:-:S03]  /*6830*/  FMUL.FTZ R244, R241, R128 ;  /* 0x00000080f1f47220 */ /* 0x000fc60000410000 */
[-C--:B---3--:R-:W-:Y:S01]  /*6840*/  FFMA.FTZ R131, R240, R130.reuse, -R131 ;  /* 0x00000082f0837223 */ /* 0x088fe20000010883 */
[----:B------:R-:W-:-:S03]  /*6850*/  FMUL.FTZ R130, R241, R130 ;  /* 0x00000082f1827220 */ /* 0x000fc60000410000 */
[----:B-12---:R-:W-:Y:S01]  /*6860*/  FADD.FTZ R242, R242, R131 ;  /* 0x00000083f2f27221 */ /* 0x006fe20000010000 */
[----:B------:R-:W-:Y:S01]  /*6870*/  FMUL.FTZ R131, R241, R129 ;  /* 0x00000081f1837220 */ /* 0x000fe20000410000 */
[C---:B------:R-:W-:Y:S01]  /*6880*/  FFMA.FTZ R130, R240.reuse, R239, R130 ;  /* 0x000000eff0827223 */ /* 0x040fe20000010082 */
[C---:B------:R-:W-:Y:S02]  /*6890*/  FFMA.FTZ R241, R240.reuse, R129, R244 ;  /* 0x00000081f0f17223 */ /* 0x040fe400000100f4 */
[----:B------:R-:W-:Y:S01]  /*68a0*/  FFMA.FTZ R131, R240, R128, -R131 ;  /* 0x00000080f0837223 */ /* 0x000fe20000010883 */
[----:B------:R-:W-:-:S04]  /*68b0*/  FADD.FTZ R243, R243, R130 ;  /* 0x00000082f3f37221 */ /* 0x000fc80000010000 */
[----:B------:R-:W-:-:S07]  /*68c0*/  MOV R240, R131 ;  /* 0x0000008300f07202 */ /* 0x000fce0000000f00 */
.L_x_10215:
[----:B------:R-:W-:Y:S05]  /*68d0*/  BSYNC B0 ;  /* 0x0000000000007941 */ /* 0x000fea0003800000 */
.L_x_10214:
[----:B------:R-:W-:Y:S01]  /*68e0*/  UMOV UR46, 0xffffffff ;  /* 0xffffffff002e7882 */ /* 0x000fe20000000000 */
[----:B------:R-:W-:Y:S02]  /*68f0*/  ISETP.GT.U32.AND P0, PT, R246, 0x17, PT ;  /* 0x00000017f600780c */ /* 0x000fe40003f04070 */
[----:B------:R-:W-:Y:S11]  /*6900*/  BRA.DIV UR46, `(.L_x_10216) ;  /* 0x0000006a2ee87947 */ /* 0x000ff6000b800000 */
[----:B0-----:R0:W0:Y:S04]  /*6910*/  SHFL.DOWN PT, R128, R240, 0x8, 0x1f ;  /* 0x09001f00f0807f89 */ /* 0x00102800000e0000 */
[----:B------:R0:W0:Y:S04]  /*6920*/  SHFL.DOWN PT, R129, R241, 0x8, 0x1f ;  /* 0x09001f00f1817f89 */ /* 0x00002800000e0000 */
[----:B---3--:R3:W0:Y:S04]  /*6930*/  SHFL.DOWN PT, R130, R242, 0x8, 0x1f ;  /* 0x09001f00f2827f89 */ /* 0x00862800000e0000 */
[----:B------:R3:W0:Y:S02]  /*6940*/  SHFL.DOWN PT, R239, R243, 0x8, 0x1f ;  /* 0x09001f00f3ef7f89 */ /* 0x00062400000e0000 */
.L_x_10365:
[----:B------:R-:W-:Y:S04]  /*6950*/  BSSY B0, `(.L_x_10217) ;  /* 0x000000d000007945 */ /* 0x000fe80003800000 */
[----:B------:R-:W-:Y:S05]  /*6960*/  @P0 BRA `(.L_x_10218) ;  /* 0x00000000002c0947 */ /* 0x000fea0003800000 */
[C---:B0---4-:R-:W-:Y:S01]  /*6970*/  FMUL.FTZ R131, R241.reuse, R239 ;  /* 0x000000eff1837220 */ /* 0x051fe20000410000 */
[----:B------:R-:W-:-:S03]  /*6980*/  FMUL.FTZ R244, R241, R128 ;  /* 0x00000080f1f47220 */ /* 0x000fc60000410000 */
[-C--:B------:R-:W-:Y:S01]  /*6990*/  FFMA.FTZ R131, R240, R130.reuse, -R131 ;  /* 0x00000082f0837223 */ /* 0x080fe20000010883 */
[----:B------:R-:W-:-:S03]  /*69a0*/  FMUL.FTZ R130, R241, R130 ;  /* 0x00000082f1827220 */ /* 0x000fc60000410000 */
[----:B-123--:R-:W-:Y:S01]  /*69b0*/  FADD.FTZ R242, R242, R131 ;  /* 0x00000083f2f27221 */ /* 0x00efe20000010000 */
[----:B------:R-:W-:Y:S01]  /*69c0*/  FMUL.FTZ R131, R241, R129 ;  /* 0x00000081f1837220 */ /* 0x000fe20000410000 */
[C---:B------:R-:W-:Y:S01]  /*69d0*/  FFMA.FTZ R130, R240.reuse, R239, R130 ;  /* 0x000000eff0827223 */ /* 0x040fe20000010082 */
[C---:B------:R-:W-:Y:S02]  /*69e0*/  FFMA.FTZ R241, R240.reuse, R129, R244 ;  /* 0x00000081f0f17223 */ /* 0x040fe400000100f4 */
[----:B------:R-:W-:Y:S01]  /*69f0*/  FFMA.FTZ R131, R240, R128, -R131 ;  /* 0x00000080f0837223 */ /* 0x000fe20000010883 */
[----:B------:R-:W-:-:S04]  /*6a00*/  FADD.FTZ R243, R243, R130 ;  /* 0x00000082f3f37221 */ /* 0x000fc80000010000 */
[----:B------:R-:W-:-:S07]  /*6a10*/  MOV R240, R131 ;  /* 0x0000008300f07202 */ /* 0x000fce0000000f00 */
.L_x_10218:
[----:B------:R-:W-:Y:S05]  /*6a20*/  BSYNC B0 ;  /* 0x0000000000007941 */ /* 0x000fea0003800000 */
.L_x_10217:
[----:B------:R-:W-:Y:S01]  /*6a30*/  UMOV UR46, 0xffffffff ;  /* 0xffffffff002e7882 */ /* 0x000fe20000000000 */
[----:B------:R-:W-:Y:S02]  /*6a40*/  ISETP.GT.U32.AND P0, PT, R246, 0xf, PT ;  /* 0x0000000ff600780c */ /* 0x000fe40003f04070 */
[----:B------:R-:W-:Y:S11]  /*6a50*/  BRA.DIV UR46, `(.L_x_10219) ;  /* 0x0000006e2e047947 */ /* 0x000ff6000b800000 */
[----:B0-----:R0:W0:Y:S04]  /*6a60*/  SHFL.DOWN PT, R128, R240, 0x10, 0x1f ;  /* 0x0a001f00f0807f89 */ /* 0x00102800000e0000 */
[----:B------:R0:W0:Y:S04]  /*6a70*/  SHFL.DOWN PT, R129, R241, 0x10, 0x1f ;  /* 0x0a001f00f1817f89 */ /* 0x00002800000e0000 */
[----:B------:R0:W0:Y:S04]  /*6a80*/  SHFL.DOWN PT, R130, R242, 0x10, 0x1f ;  /* 0x0a001f00f2827f89 */ /* 0x00002800000e0000 */
[----:B------:R0:W0:Y:S02]  /*6a90*/  SHFL.DOWN PT, R239, R243, 0x10, 0x1f ;  /* 0x0a001f00f3ef7f89 */ /* 0x00002400000e0000 */
.L_x_10371:
[----:B------:R-:W-:Y:S04]  /*6aa0*/  BSSY B0, `(.L_x_10220) ;  /* 0x000000d000007945 */ /* 0x000fe80003800000 */
[----:B------:R-:W-:Y:S05]  /*6ab0*/  @P0 BRA `(.L_x_10221) ;  /* 0x00000000002c0947 */ /* 0x000fea0003800000 */
[C---:B0---4-:R-:W-:Y:S01]  /*6ac0*/  FMUL.FTZ R131, R241.reuse, R239 ;  /* 0x000000eff1837220 */ /* 0x051fe20000410000 */
[----:B------:R-:W-:-:S03]  /*6ad0*/  FMUL.FTZ R244, R241, R128 ;  /* 0x00000080f1f47220 */ /* 0x000fc60000410000 */
[-C--:B------:R-:W-:Y:S01]  /*6ae0*/  FFMA.FTZ R131, R240, R130.reuse, -R131 ;  /* 0x00000082f0837223 */ /* 0x080fe20000010883 */
[----:B------:R-:W-:-:S03]  /*6af0*/  FMUL.FTZ R130, R241, R130 ;  /* 0x00000082f1827220 */ /* 0x000fc60000410000 */
[----:B-123--:R-:W-:Y:S01]  /*6b00*/  FADD.FTZ R242, R242, R131 ;  /* 0x00000083f2f27221 */ /* 0x00efe20000010000 */
[C---:B------:R-:W-:Y:S01]  /*6b10*/  FFMA.FTZ R130, R240.reuse, R239, R130 ;  /* 0x000000eff0827223 */ /* 0x040fe20000010082 */
[-C--:B------:R-:W-:Y:S01]  /*6b20*/  FMUL.FTZ R239, R241, R129.reuse ;  /* 0x00000081f1ef7220 */ /* 0x080fe20000410000 */
[C---:B------:R-:W-:Y:S02]  /*6b30*/  FFMA.FTZ R241, R240.reuse, R129, R244 ;  /* 0x00000081f0f17223 */ /* 0x040fe400000100f4 */
[----:B------:R-:W-:Y:S01]  /*6b40*/  FADD.FTZ R243, R243, R130 ;  /* 0x00000082f3f37221 */ /* 0x000fe20000010000 */
[----:B------:R-:W-:-:S05]  /*6b50*/  FFMA.FTZ R239, R240, R128, -R239 ;  /* 0x00000080f0ef7223 */ /* 0x000fca00000108ef */
[----:B------:R-:W-:-:S07]  /*6b60*/  MOV R240, R239 ;  /* 0x000000ef00f07202 */ /* 0x000fce0000000f00 */
.L_x_10221:
[----:B------:R-:W-:Y:S05]  /*6b70*/  BSYNC B0 ;  /* 0x0000000000007941 */ /* 0x000fea0003800000 */
.L_x_10220:
[----:B------:R-:W-:Y:S01]  /*6b80*/  UMOV UR46, 0xffffffff ;  /* 0xffffffff002e7882 */ /* 0x000fe20000000000 */
[----:B------:R-:W-:Y:S02]  /*6b90*/  ISETP.NE.AND P0, PT, R142, 0x1f, PT ;  /* 0x0000001f8e00780c */ /* 0x000fe40003f05270 */
[----:B------:R-:W-:Y:S11]  /*6ba0*/  BRA.DIV UR46, `(.L_x_10222) ;  /* 0x0000006e2e207947 */ /* 0x000ff6000b800000 */
[----:B------:R-:W5:Y:S04]  /*6bb0*/  SHFL.IDX PT, R247, R241, RZ, 0x1f ;  /* 0x00001ffff1f77589 */ /* 0x000f6800000e0000 */
[----:B------:R-:W3:Y:S04]  /*6bc0*/  SHFL.IDX PT, R246, R240, RZ, 0x1f ;  /* 0x00001ffff0f67589 */ /* 0x000ee800000e0000 */
[----:B------:R-:W3:Y:S04]  /*6bd0*/  SHFL.IDX PT, R250, R242, RZ, 0x1f ;  /* 0x00001ffff2fa7589 */ /* 0x000ee800000e0000 */
[----:B------:R-:W3:Y:S04]  /*6be0*/  SHFL.IDX PT, R251, R243, RZ, 0x1f ;  /* 0x00001ffff3fb7589 */ /* 0x000ee800000e0000 */
[----:B----4-:R-:W4:Y:S04]  /*6bf0*/  SHFL.IDX PT, R131, R127, RZ, 0x1f ;  /* 0x00001fff7f837589 */ /* 0x010f2800000e0000 */
[----:B01----:R-:W0:Y:S04]  /*6c00*/  SHFL.DOWN PT, R240, R240, 0x1, 0x1f ;  /* 0x08201f00f0f07f89 */ /* 0x003e2800000e0000 */
[----:B--2---:R-:W1:Y:S01]  /*6c10*/  SHFL.DOWN PT, R241, R241, 0x1, 0x1f ;  /* 0x08201f00f1f17f89 */ /* 0x004e6200000e0000 */
[-C--:B-----5:R-:W-:Y:S01]  /*6c20*/  FMUL.FTZ R129, R127, R247.reuse ;  /* 0x000000f77f817220 */ /* 0x0a0fe20000410000 */
[----:B------:R-:W-:-:S02]  /*6c30*/  FMUL.FTZ R128, R126, R247 ;  /* 0x000000f77e807220 */ /* 0x000fc40000410000 */
[----:B---3--:R-:W2:Y:S01]  /*6c40*/  SHFL.DOWN PT, R242, R242, 0x1, 0x1f ;  /* 0x08201f00f2f27f89 */ /* 0x008ea200000e0000 */
[-C--:B------:R-:W-:Y:S01]  /*6c50*/  FFMA.FTZ R248, R126, R246.reuse, -R129 ;  /* 0x000000f67ef87223 */ /* 0x080fe20000010881 */
[----:B------:R-:W-:Y:S02]  /*6c60*/  FFMA.FTZ R249, R127, R246, R128 ;  /* 0x000000f67ff97223 */ /* 0x000fe40000010080 */
[----:B------:R-:W3:Y:S04]  /*6c70*/  SHFL.DOWN PT, R243, R243, 0x1, 0x1f ;  /* 0x08201f00f3f37f89 */ /* 0x000ee800000e0000 */
[----:B------:R-:W0:Y:S04]  /*6c80*/  SHFL.IDX PT, R252, R124, RZ, 0x1f ;  /* 0x00001fff7cfc7589 */ /* 0x000e2800000e0000 */
[----:B------:R-:W0:Y:S04]  /*6c90*/  SHFL.IDX PT, R245, R125, RZ, 0x1f ;  /* 0x00001fff7df57589 */ /* 0x000e2800000e0000 */
[----:B------:R5:W0:Y:S02]  /*6ca0*/  SHFL.IDX PT, R244, R126, RZ, 0x1f ;  /* 0x00001fff7ef47589 */ /* 0x000a2400000e0000 */
[-C--:B-----5:R-:W-:Y:S01]  /*6cb0*/  FMUL.FTZ R126, R125, R247.reuse ;  /* 0x000000f77d7e7220 */ /* 0x0a0fe20000410000 */
[----:B-12-4-:R-:W-:-:S07]  /*6cc0*/  FMUL.FTZ R247, R124, R247 ;  /* 0x000000f77cf77220 */ /* 0x016fce0000410000 */
.L_x_10385:
        /* <DEDUP_REMOVED lines=18> */
[----:B---3--:R-:W-:-:S07]  /*6df0*/  FADD.FTZ R131, R243, R244 ;  /* 0x000000f4f3837221 */ /* 0x008fce0000010000 */
.L_x_10224:
[----:B------:R-:W-:Y:S05]  /*6e00*/  BSYNC B0 ;  /* 0x0000000000007941 */ /* 0x000fea0003800000 */
.L_x_10223:
        /* <DEDUP_REMOVED lines=12> */
.L_x_10206:
[----:B0-----:R-:W-:Y:S01]  /*6ed0*/  FMUL.FTZ R121, R143, R237 ;  /* 0x000000ed8f797220 */ /* 0x001fe20000410000 */
[----:B------:R-:W-:Y:S05]  /*6ee0*/  WARPSYNC.ALL ;  /* 0x0000000000007948 */ /* 0x000fea0003800000 */
[----:B------:R-:W-:Y:S01]  /*6ef0*/  FFMA.FTZ R121, R144, R233, R121 ;  /* 0x000000e990797223 */ /* 0x000fe20000010079 */
[----:B------:R-:W-:-:S03]  /*6f00*/  ISETP.NE.AND P0, PT, R142, RZ, PT ;  /* 0x000000ff8e00720c */ /* 0x000fc60003f05270 */
[----:B------:R-:W-:Y:S01]  /*6f10*/  FADD.FTZ R122, RZ, R121 ;  /* 0x00000079ff7a7221 */ /* 0x000fe20000010000 */
[----:B------:R-:W-:Y:S01]  /*6f20*/  BAR.SYNC.DEFER_BLOCKING 0x0 ;  /* 0x0000000000007b1d */ /* 0x000fe20000010000 */
[----:B------:R-:W-:Y:S01]  /*6f30*/  FMUL.FTZ R241, R53, R227 ;  /* 0x000000e335f17220 */ /* 0x000fe20000410000 */
[C---:B---3--:R-:W-:Y:S01]  /*6f40*/  FMUL.FTZ R243, R49.reuse, R166 ;  /* 0x000000a631f37220 */ /* 0x048fe20000410000 */
[----:B------:R-:W-:Y:S01]  /*6f50*/  FMUL.FTZ R49, R49, R229 ;  /* 0x000000e531317220 */ /* 0x000fe20000410000 */
[----:B------:R-:W-:Y:S01]  /*6f60*/  FMUL.FTZ R129, R65, R221 ;  /* 0x000000dd41817220 */ /* 0x000fe20000410000 */
[----:B------:R-:W-:Y:S01]  /*6f70*/  FFMA.FTZ R241, R52, R210, R241 ;  /* 0x000000d234f17223 */ /* 0x000fe200000100f1 */
[----:B------:R-:W-:Y:S01]  /*6f80*/  FMUL.FTZ R131, R61, R223 ;  /* 0x000000df3d837220 */ /* 0x000fe20000410000 */
[----:B------:R-:W-:Y:S01]  /*6f90*/  FMUL.FTZ R130, R71, R220 ;  /* 0x000000dc47827220 */ /* 0x000fe20000410000 */
[----:B------:R-:W-:Y:S01]  /*6fa0*/  USHF.R.S32.HI UR46, URZ, 0x1f, UR12 ;  /* 0x0000001f3f2e7899 */ /* 0x000fe2000801140c */
[----:B------:R-:W-:Y:S01]  /*6fb0*/  BSSY B0, `(.L_x_10225) ;  /* 0x0000221000007945 */ /* 0x000fe20003800000 */
[----:B------:R-:W-:Y:S01]  /*6fc0*/  USHF.R.S32.HI UR47, URZ, 0x1f, UR11 ;  /* 0x0000001f3f2f7899 */ /* 0x000fe2000801140b */
[----:B------:R0:W1:Y:S02]  /*6fd0*/  LDS.64 R120, [R203+0x4668] ;  /* 0x00466800cb787984 */ /* 0x0000640000000a00 */
[----:B0-----:R-:W-:Y:S01]  /*6fe0*/  FMUL.FTZ R203, R57, R225 ;  /* 0x000000e139cb7220 */ /* 0x001fe20000410000 */
[-C--:B-1----:R-:W-:Y:S01]  /*6ff0*/  FMUL.FTZ R123, R121, -R155.reuse ;  /* 0x8000009b797b7220 */ /* 0x082fe20000410000 */
[----:B------:R-:W-:Y:S01]  /*7000*/  FMUL.FTZ R128, R120, -R155 ;  /* 0x8000009b78807220 */ /* 0x000fe20000410000 */
[----:B------:R-:W-:-:S02]  /*7010*/  FMUL.FTZ R155, R57, R212 ;  /* 0x000000d4399b7220 */ /* 0x000fc40000410000 */
[----:B------:R-:W-:Y:S01]  /*7020*/  FFMA.FTZ R120, R120, R154, -R123 ;  /* 0x0000009a78787223 */ /* 0x000fe2000001087b */
        /* <DEDUP_REMOVED lines=8> */
[----:B------:R-:W-:Y:S01]  /*70b0*/  FMUL.FTZ R203, R53, R210 ;  /* 0x000000d235cb7220 */ /* 0x000fe20000410000 */
[----:B------:R-:W-:Y:S01]  /*70c0*/  FFMA.FTZ R239, R58, R211, R56 ;  /* 0x000000d33aef7223 */ /* 0x000fe20000010038 */
[----:B------:R-:W-:Y:S01]  /*70d0*/  FMUL.FTZ R56, R218, UR45 ;  /* 0x0000002dda387c20 */ /* 0x000fe20008410000 */
[----:B------:R-:W-:Y:S01]  /*70e0*/  FFMA.FTZ R128, R68, R219, -R123 ;  /* 0x000000db44807223 */ /* 0x000fe2000001087b */
[----:B------:R-:W-:Y:S01]  /*70f0*/  FFMA.FTZ R53, R52, R227, -R203 ;  /* 0x000000e334357223 */ /* 0x000fe200000108cb */
        /* <DEDUP_REMOVED lines=11> */
[----:B------:R-:W-:Y:S01]  /*71b0*/  FMUL.FTZ R54, R41, R237 ;  /* 0x000000ed29367220 */ /* 0x000fe20000410000 */
[C---:B------:R-:W-:Y:S01]  /*71c0*/  FFMA.FTZ R49, R50.reuse, R234, -R49 ;  /* 0x000000ea32317223 */ /* 0x040fe20000010831 */
[----:B------:R-:W-:Y:S01]  /*71d0*/  FFMA.FTZ R51, R50, R230, R51 ;  /* 0x000000e632337223 */ /* 0x000fe20000010033 */
[-C--:B------:R-:W-:Y:S01]  /*71e0*/  FMUL.FTZ R50, R45, R235.reuse ;  /* 0x000000eb2d327220 */ /* 0x080fe20000410000 */
[C---:B------:R-:W-:Y:S01]  /*71f0*/  FFMA.FTZ R45, R44.reuse, R235, -R243 ;  /* 0x000000eb2c2d7223 */ /* 0x040fe200000108f3 */
[C---:B------:R-:W-:Y:S01]  /*7200*/  FMUL.FTZ R243, R47.reuse, R232 ;  /* 0x000000e82ff37220 */ /* 0x040fe20000410000 */
[-C--:B------:R-:W-:Y:S01]  /*7210*/  FMUL.FTZ R47, R47, R236.reuse ;  /* 0x000000ec2f2f7220 */ /* 0x080fe20000410000 */
[----:B------:R-:W-:Y:S01]  /*7220*/  FFMA.FTZ R44, R44, R231, R50 ;  /* 0x000000e72c2c7223 */ /* 0x000fe20000010032 */
[----:B------:R-:W-:Y:S01]  /*7230*/  FMUL.FTZ R69, R71, R217 ;  /* 0x000000d947457220 */ /* 0x000fe20000410000 */
[C---:B------:R-:W-:Y:S01]  /*7240*/  FFMA.FTZ R50, R46.reuse, R236, -R243 ;  /* 0x000000ec2e327223 */ /* 0x040fe200000108f3 */
[----:B------:R-:W-:Y:S01]  /*7250*/  FFMA.FTZ R46, R46, R232, R47 ;  /* 0x000000e82e2e7223 */ /* 0x000fe2000001002f */
[-C--:B------:R-:W-:Y:S01]  /*7260*/  FMUL.FTZ R47, R41, R233.reuse ;  /* 0x000000e9292f7220 */ /* 0x080fe20000410000 */
[----:B------:R-:W-:Y:S01]  /*7270*/  FFMA.FTZ R243, R40, R233, R54 ;  /* 0x000000e928f37223 */ /* 0x000fe20000010036 */
[----:B------:R-:W-:Y:S01]  /*7280*/  FADD.FTZ R41, R139, R139 ;  /* 0x0000008b8b297221 */ /* 0x000fe20000010000 */
[----:B------:R-:W-:Y:S01]  /*7290*/  FFMA.FTZ R65, R64, R221, -R123 ;  /* 0x000000dd40417223 */ /* 0x000fe2000001087b */
[----:B------:R-:W-:Y:S01]  /*72a0*/  FFMA.FTZ R47, R40, R237, -R47 ;  /* 0x000000ed282f7223 */ /* 0x000fe2000001082f */
[----:B------:R-:W-:Y:S01]  /*72b0*/  FMUL.FTZ R40, R218, UR44 ;  /* 0x0000002cda287c20 */ /* 0x000fe20008410000 */
[----:B------:R-:W-:Y:S01]  /*72c0*/  FFMA.FTZ R69, R70, R220, -R69 ;  /* 0x000000dc46457223 */ /* 0x000fe20000010845 */
[----:B------:R-:W-:Y:S01]  /*72d0*/  FFMA.FTZ R64, R64, R216, R129 ;  /* 0x000000d840407223 */ /* 0x000fe20000010081 */
[----:B------:R-:W-:Y:S01]  /*72e0*/  FFMA.FTZ R245, R41, R128, RZ ;  /* 0x0000008029f57223 */ /* 0x000fe200000100ff */
[C---:B------:R-:W-:Y:S01]  /*72f0*/  FFMA.FTZ R54, R219.reuse, UR45, -R40 ;  /* 0x0000002ddb367c23 */ /* 0x040fe20008010828 */
[----:B------:R-:W-:Y:S01]  /*7300*/  FFMA.FTZ R40, R219, UR44, R56 ;  /* 0x0000002cdb287c23 */ /* 0x000fe20008010038 */
[----:B------:R-:W-:Y:S01]  /*7310*/  FMUL.FTZ R129, R61, R214 ;  /* 0x000000d63d817220 */ /* 0x000fe20000410000 */
[C---:B------:R-:W-:Y:S01]  /*7320*/  FFMA.FTZ R68, -R41.reuse, R68, RZ ;  /* 0x0000004429447223 */ /* 0x040fe200000101ff */
[C---:B------:R-:W-:Y:S01]  /*7330*/  FMUL.FTZ R54, R41.reuse, R54 ;  /* 0x0000003629367220 */ /* 0x040fe20000410000 */
[----:B------:R-:W-:Y:S01]  /*7340*/  FFMA.FTZ R56, -R41, R40, -RZ ;  /* 0x0000002829387223 */ /* 0x000fe200000109ff */
[----:B------:R-:W-:Y:S01]  /*7350*/  FADD.FTZ R40, R138, R138 ;  /* 0x0000008a8a287221 */ /* 0x000fe20000010000 */
[C---:B------:R-:W-:Y:S01]  /*7360*/  FFMA.FTZ R61, R60.reuse, R223, -R129 ;  /* 0x000000df3c3d7223 */ /* 0x040fe20000010881 */
[C---:B------:R-:W-:Y:S01]  /*7370*/  FMUL.FTZ R41, R217.reuse, UR44 ;  /* 0x0000002cd9297c20 */ /* 0x040fe20008410000 */
[----:B------:R-:W-:Y:S01]  /*7380*/  FFMA.FTZ R129, R60, R214, R131 ;  /* 0x000000d63c817223 */ /* 0x000fe20000010083 */
[----:B------:R-:W-:Y:S01]  /*7390*/  FFMA.FTZ R69, R40, R69, R245 ;  /* 0x0000004528457223 */ /* 0x000fe200000100f5 */
[----:B------:R-:W-:Y:S01]  /*73a0*/  FMUL.FTZ R245, R217, UR45 ;  /* 0x0000002dd9f57c20 */ /* 0x000fe20008410000 */
[C---:B------:R-:W-:Y:S01]  /*73b0*/  FMUL.FTZ R131, R63.reuse, R213 ;  /* 0x000000d53f837220 */ /* 0x040fe20000410000 */
[-C--:B------:R-:W-:Y:S01]  /*73c0*/  FMUL.FTZ R60, R63, R224.reuse ;  /* 0x000000e03f3c7220 */ /* 0x080fe20000410000 */
[----:B------:R-:W-:Y:S01]  /*73d0*/  FFMA.FTZ R71, R70, R217, R130 ;  /* 0x000000d946477223 */ /* 0x000fe20000010082 */
[C---:B------:R-:W-:Y:S01]  /*73e0*/  FFMA.FTZ R41, R220.reuse, UR45, -R41 ;  /* 0x0000002ddc297c23 */ /* 0x040fe20008010829 */
[----:B------:R-:W-:Y:S01]  /*73f0*/  FFMA.FTZ R245, R220, UR44, R245 ;  /* 0x0000002cdcf57c23 */ /* 0x000fe200080100f5 */
[C---:B------:R-:W-:Y:S01]  /*7400*/  FFMA.FTZ R63, R62.reuse, R224, -R131 ;  /* 0x000000e03e3f7223 */ /* 0x040fe20000010883 */
[C---:B------:R-:W-:Y:S01]  /*7410*/  FMUL.FTZ R123, R67.reuse, R215 ;  /* 0x000000d7437b7220 */ /* 0x040fe20000410000 */
[----:B------:R-:W-:Y:S01]  /*7420*/  FFMA.FTZ R131, R62, R213, R60 ;  /* 0x000000d53e837223 */ /* 0x000fe2000001003c */
[-C--:B------:R-:W-:Y:S01]  /*7430*/  FMUL.FTZ R70, R67, R222.reuse ;  /* 0x000000de43467220 */ /* 0x080fe20000410000 */
[C---:B------:R-:W-:Y:S01]  /*7440*/  FFMA.FTZ R71, -R40.reuse, R71, R68 ;  /* 0x0000004728477223 */ /* 0x040fe20000010144 */
[C---:B------:R-:W-:Y:S01]  /*7450*/  FMUL.FTZ R58, R40.reuse, R41 ;  /* 0x00000029283a7220 */ /* 0x040fe20000410000 */
[----:B------:R-:W-:Y:S01]  /*7460*/  FFMA.FTZ R60, -R40, R245, -RZ ;  /* 0x000000f5283c7223 */ /* 0x000fe200000109ff */
[----:B------:R-:W-:Y:S01]  /*7470*/  FADD.FTZ R40, R137, R137 ;  /* 0x0000008989287221 */ /* 0x000fe20000010000 */
[C---:B------:R-:W-:Y:S01]  /*7480*/  FFMA.FTZ R67, R66.reuse, R222, -R123 ;  /* 0x000000de42437223 */ /* 0x040fe2000001087b */
[----:B------:R-:W-:Y:S01]  /*7490*/  FFMA.FTZ R123, R66, R215, R70 ;  /* 0x000000d7427b7223 */ /* 0x000fe20000010046 */
[----:B------:R-:W-:Y:S01]  /*74a0*/  FMUL.FTZ R62, R216, UR44 ;  /* 0x0000002cd83e7c20 */ /* 0x000fe20008410000 */
[----:B------:R-:W-:Y:S01]  /*74b0*/  FFMA.FTZ R66, -R40, R64, R71 ;  /* 0x0000004028427223 */ /* 0x000fe20000010147 */
[----:B------:R-:W-:Y:S01]  /*74c0*/  FMUL.FTZ R64, R216, UR45 ;  /* 0x0000002dd8407c20 */ /* 0x000fe20008410000 */
[----:B------:R-:W-:Y:S01]  /*74d0*/  FFMA.FTZ R65, R40, R65, R69 ;  /* 0x0000004128417223 */ /* 0x000fe20000010045 */
[C---:B------:R-:W-:Y:S01]  /*74e0*/  FFMA.FTZ R41, R221.reuse, UR45, -R62 ;  /* 0x0000002ddd297c23 */ /* 0x040fe2000801083e */
[C---:B------:R-:W-:Y:S01]  /*74f0*/  FMUL.FTZ R70, R214.reuse, UR44 ;  /* 0x0000002cd6467c20 */ /* 0x040fe20008410000 */
[----:B------:R-:W-:Y:S01]  /*7500*/  FFMA.FTZ R69, R221, UR44, R64 ;  /* 0x0000002cdd457c23 */ /* 0x000fe20008010040 */
[----:B------:R-:W-:Y:S01]  /*7510*/  FMUL.FTZ R128, R214, UR45 ;  /* 0x0000002dd6807c20 */ /* 0x000fe20008410000 */
[C---:B------:R-:W-:Y:S01]  /*7520*/  FMUL.FTZ R62, R40.reuse, R41 ;  /* 0x00000029283e7220 */ /* 0x040fe20000410000 */
[----:B------:R-:W-:Y:S01]  /*7530*/  FMUL.FTZ R41, R215, UR44 ;  /* 0x0000002cd7297c20 */ /* 0x000fe20008410000 */
[----:B------:R-:W-:Y:S01]  /*7540*/  FFMA.FTZ R64, -R40, R69, -RZ ;  /* 0x0000004528407223 */ /* 0x000fe200000109ff */
[----:B------:R-:W-:Y:S01]  /*7550*/  FADD.FTZ R40, R136, R136 ;  /* 0x0000008888287221 */ /* 0x000fe20000010000 */
[----:B------:R-:W-:Y:S01]  /*7560*/  FADD.FTZ R120, R205, R120 ;  /* 0x00000078cd787221 */ /* 0x000fe20000010000 */
[----:B------:R-:W-:Y:S01]  /*7570*/  FFMA.FTZ R41, R222, UR45, -R41 ;  /* 0x0000002dde297c23 */ /* 0x000fe20008010829 */
[----:B------:R-:W-:Y:S01]  /*7580*/  FADD.FTZ R121, -R204, R121 ;  /* 0x00000079cc797221 */ /* 0x000fe20000010100 */
[C---:B------:R-:W-:Y:S01]  /*7590*/  FFMA.FTZ R67, R40.reuse, R67, R65 ;  /* 0x0000004328437223 */ /* 0x040fe20000010041 */
[----:B------:R-:W-:Y:S01]  /*75a0*/  FMUL.FTZ R65, R215, UR45 ;  /* 0x0000002dd7417c20 */ /* 0x000fe20008410000 */
[----:B------:R-:W-:Y:S01]  /*75b0*/  FFMA.FTZ R68, -R40, R123, R66 ;  /* 0x0000007b28447223 */ /* 0x000fe20000010142 */
[----:B------:R-:W-:Y:S01]  /*75c0*/  FMUL.FTZ R154, R122, UR45 ;  /* 0x0000002d7a9a7c20 */ /* 0x000fe20008410000 */
[----:B------:R-:W-:Y:S01]  /*75d0*/  FADD.FTZ R219, -R15, R219 ;  /* 0x000000db0fdb7221 */ /* 0x000fe20000010100 */
[----:B------:R-:W-:Y:S01]  /*75e0*/  FFMA.FTZ R69, R222, UR44, R65 ;  /* 0x0000002cde457c23 */ /* 0x000fe20008010041 */
[----:B------:R-:W-:Y:S01]  /*75f0*/  FMUL.FTZ R65, R40, R41 ;  /* 0x0000002928417220 */ /* 0x000fe20000410000 */
[----:B------:R-:W-:Y:S01]  /*7600*/  FADD.FTZ R220, -R14, R220 ;  /* 0x000000dc0edc7221 */ /* 0x000fe20000010100 */
[----:B------:R-:W-:Y:S01]  /*7610*/  FADD.FTZ R221, -R13, R221 ;  /* 0x000000dd0ddd7221 */ /* 0x000fe20000010100 */
        /* <DEDUP_REMOVED lines=11> */
[----:B------:R-:W-:-:S03]  /*76d0*/  FMUL.FTZ R128, R143, -R120 ;  /* 0x800000788f807220 */ /* 0x000fc60000410000 */
[C---:B------:R-:W-:Y:S01]  /*76e0*/  FFMA.FTZ R41, R40.reuse, R63, R41 ;  /* 0x0000003f28297223 */ /* 0x040fe20000010029 */
[----:B------:R-:W-:Y:S01]  /*76f0*/  FMUL.FTZ R63, R213, UR44 ;  /* 0x0000002cd53f7c20 */ /* 0x000fe20008410000 */
[C---:B------:R-:W-:Y:S01]  /*7700*/  FFMA.FTZ R70, -R40.reuse, R131, R68 ;  /* 0x0000008328467223 */ /* 0x040fe20000010144 */
[----:B------:R-:W-:Y:S01]  /*7710*/  FFMA.FTZ R68, -R40, R69, -RZ ;  /* 0x0000004528447223 */ /* 0x000fe200000109ff */
[----:B------:R-:W-:Y:S01]  /*7720*/  FFMA.FTZ R123, R144, R121, R128 ;  /* 0x00000079907b7223 */ /* 0x000fe20000010080 */
[----:B------:R-:W-:Y:S01]  /*7730*/  FFMA.FTZ R63, R224, UR45, -R63 ;  /* 0x0000002de03f7c23 */ /* 0x000fe2000801083f */
[----:B------:R-:W-:Y:S01]  /*7740*/  FMUL.FTZ R128, R212, UR44 ;  /* 0x0000002cd4807c20 */ /* 0x000fe20008410000 */
[----:B------:R-:W-:Y:S01]  /*7750*/  FMUL.FTZ R131, R43, R122 ;  /* 0x0000007a2b837220 */ /* 0x000fe20000410000 */
[----:B------:R-:W-:Y:S01]  /*7760*/  FADD.FTZ R206, -R206, R123 ;  /* 0x0000007bcece7221 */ /* 0x000fe20000010100 */
[----:B------:R-:W-:Y:S01]  /*7770*/  FMUL.FTZ R63, R40, R63 ;  /* 0x0000003f283f7220 */ /* 0x000fe20000410000 */
[----:B------:R-:W-:Y:S01]  /*7780*/  FADD.FTZ R40, R133, R133 ;  /* 0x0000008585287221 */ /* 0x000fe20000010000 */
[----:B------:R-:W-:-:S03]  /*7790*/  FMUL.FTZ R123, R211, UR45 ;  /* 0x0000002dd37b7c20 */ /* 0x000fc60008410000 */
[C---:B------:R-:W-:Y:S01]  /*77a0*/  FFMA.FTZ R71, R40.reuse, R57, R41 ;  /* 0x0000003928477223 */ /* 0x040fe20000010029 */
[C---:B------:R-:W-:Y:S01]  /*77b0*/  FMUL.FTZ R41, R143.reuse, R233 ;  /* 0x000000e98f297220 */ /* 0x040fe20000410000 */
[----:B------:R-:W-:Y:S01]  /*77c0*/  FMUL.FTZ R57, R143, -R121 ;  /* 0x800000798f397220 */ /* 0x000fe20000410000 */
[----:B------:R-:W-:Y:S01]  /*77d0*/  FFMA.FTZ R130, -R40, R155, R70 ;  /* 0x0000009b28827223 */ /* 0x000fe20000010146 */
[----:B------:R-:W-:Y:S01]  /*77e0*/  FFMA.FTZ R123, R226, UR44, R123 ;  /* 0x0000002ce27b7c23 */ /* 0x000fe2000801007b */
[C---:B------:R-:W-:Y:S01]  /*77f0*/  FFMA.FTZ R41, R144.reuse, R237, -R41 ;  /* 0x000000ed90297223 */ /* 0x040fe20000010829 */
[----:B------:R-:W-:Y:S01]  /*7800*/  FFMA.FTZ R70, R144, R120, -R57 ;  /* 0x0000007890467223 */ /* 0x000fe20000010839 */
[----:B------:R-:W-:Y:S01]  /*7810*/  FMUL.FTZ R144, R212, UR45 ;  /* 0x0000002dd4907c20 */ /* 0x000fe20008410000 */
[----:B------:R-:W-:Y:S02]  /*7820*/  FFMA.FTZ R57, R225, UR45, -R128 ;  /* 0x0000002de1397c23 */ /* 0x000fe40008010880 */
[----:B------:R-:W-:Y:S01]  /*7830*/  FADD.FTZ R207, R207, R70 ;  /* 0x00000046cfcf7221 */ /* 0x000fe20000010000 */
[----:B------:R-:W-:Y:S01]  /*7840*/  FFMA.FTZ R69, R225, UR44, R144 ;  /* 0x0000002ce1457c23 */ /* 0x000fe20008010090 */
[----:B------:R-:W-:Y:S01]  /*7850*/  FMUL.FTZ R57, R40, R57 ;  /* 0x0000003928397220 */ /* 0x000fe20000410000 */
[----:B------:R-:W-:-:S02]  /*7860*/  FMUL.FTZ R144, R210, UR45 ;  /* 0x0000002dd2907c20 */ /* 0x000fc40008410000 */
[----:B------:R-:W-:Y:S01]  /*7870*/  FFMA.FTZ R69, -R40, R69, -RZ ;  /* 0x0000004528457223 */ /* 0x000fe200000109ff */
[----:B------:R-:W-:-:S04]  /*7880*/  FADD.FTZ R40, R132, R132 ;  /* 0x0000008484287221 */ /* 0x000fc80000010000 */
[C---:B------:R-:W-:Y:S01]  /*7890*/  FFMA.FTZ R129, R40.reuse, R59, R71 ;  /* 0x0000003b28817223 */ /* 0x040fe20000010047 */
[CC--:B------:R-:W-:Y:S01]  /*78a0*/  FMUL.FTZ R59, R145.reuse, -R206.reuse ;  /* 0x800000ce913b7220 */ /* 0x0c0fe20000410000 */
[----:B------:R-:W-:Y:S01]  /*78b0*/  FMUL.FTZ R145, R145, -R207 ;  /* 0x800000cf91917220 */ /* 0x000fe20000410000 */
[C---:B------:R-:W-:Y:S01]  /*78c0*/  FFMA.FTZ R130, -R40.reuse, R239, R130 ;  /* 0x000000ef28827223 */ /* 0x040fe20000010182 */
[----:B------:R-:W-:Y:S01]  /*78d0*/  FFMA.FTZ R70, -R40, R123, -RZ ;  /* 0x0000007b28467223 */ /* 0x000fe200000109ff */
[C---:B------:R-:W-:Y:S01]  /*78e0*/  FFMA.FTZ R128, R146.reuse, R207, -R59 ;  /* 0x000000cf92807223 */ /* 0x040fe2000001083b */
[----:B------:R-:W-:Y:S01]  /*78f0*/  FMUL.FTZ R59, R211, UR44 ;  /* 0x0000002cd33b7c20 */ /* 0x000fe20008410000 */
[----:B------:R-:W-:Y:S02]  /*7900*/  FFMA.FTZ R71, R146, R206, R145 ;  /* 0x000000ce92477223 */ /* 0x000fe40000010091 */
[----:B------:R-:W-:Y:S01]  /*7910*/  FADD.FTZ R209, R209, R128 ;  /* 0x00000080d1d17221 */ /* 0x000fe20000010000 */
[----:B------:R-:W-:Y:S01]  /*7920*/  FFMA.FTZ R59, R226, UR45, -R59 ;  /* 0x0000002de23b7c23 */ /* 0x000fe2000801083b */
[----:B------:R-:W-:-:S02]  /*7930*/  FADD.FTZ R71, -R208, R71 ;  /* 0x00000047d0477221 */ /* 0x000fc40000010100 */
[----:B------:R-:W-:Y:S01]  /*7940*/  FMUL.FTZ R128, R147, -R209 ;  /* 0x800000d193807220 */ /* 0x000fe20000410000 */
[----:B------:R-:W-:Y:S01]  /*7950*/  FMUL.FTZ R59, R40, R59 ;  /* 0x0000003b283b7220 */ /* 0x000fe20000410000 */
[----:B------:R-:W-:Y:S01]  /*7960*/  FADD.FTZ R40, R39, R39 ;  /* 0x0000002727287221 */ /* 0x000fe20000010000 */
[-C--:B------:R-:W-:Y:S01]  /*7970*/  FMUL.FTZ R123, R147, -R71.reuse ;  /* 0x80000047937b7220 */ /* 0x080fe20000410000 */
[----:B------:R-:W-:Y:S02]  /*7980*/  FFMA.FTZ R128, R148, R71, R128 ;  /* 0x0000004794807223 */ /* 0x000fe40000010080 */
[----:B------:R-:W-:Y:S01]  /*7990*/  FFMA.FTZ R146, -R40, R241, R130 ;  /* 0x000000f128927223 */ /* 0x000fe20000010182 */
[----:B------:R-:W-:Y:S01]  /*79a0*/  FFMA.FTZ R123, R148, R209, -R123 ;  /* 0x000000d1947b7223 */ /* 0x000fe2000001087b */
[----:B------:R-:W-:Y:S01]  /*79b0*/  FMUL.FTZ R130, R210, UR44 ;  /* 0x0000002cd2827c20 */ /* 0x000fe20008410000 */
[----:B------:R-:W-:Y:S01]  /*79c0*/  FMUL.FTZ R148, R107, R16 ;  /* 0x000000106b947220 */ /* 0x000fe20000410000 */
[----:B------:R-:W-:Y:S01]  /*79d0*/  FFMA.FTZ R145, R40, R53, R129 ;  /* 0x0000003528917223 */ /* 0x000fe20000010081 */
[----:B------:R-:W-:Y:S01]  /*79e0*/  FADD.FTZ R178, R178, R123 ;  /* 0x0000007bb2b27221 */ /* 0x000fe20000010000 */
[----:B------:R-:W-:Y:S01]  /*79f0*/  FADD.FTZ R128, -R177, R128 ;  /* 0x00000080b1807221 */ /* 0x000fe20000010100 */
[C---:B------:R-:W-:Y:S01]  /*7a00*/  FFMA.FTZ R123, R227.reuse, UR45, -R130 ;  /* 0x0000002de37b7c23 */ /* 0x040fe20008010882 */
[----:B------:R-:W-:Y:S01]  /*7a10*/  FFMA.FTZ R129, R227, UR44, R144 ;  /* 0x0000002ce3817c23 */ /* 0x000fe20008010090 */
[----:B------:R-:W-:Y:S01]  /*7a20*/  FADD.FTZ R41, R148, R41 ;  /* 0x0000002994297221 */ /* 0x000fe20000010000 */
[C---:B------:R-:W-:Y:S01]  /*7a30*/  FMUL.FTZ R53, R149.reuse, -R128 ;  /* 0x8000008095357220 */ /* 0x040fe20000410000 */
[C---:B------:R-:W-:Y:S01]  /*7a40*/  FMUL.FTZ R123, R40.reuse, R123 ;  /* 0x0000007b287b7220 */ /* 0x040fe20000410000 */
[-C--:B------:R-:W-:Y:S01]  /*7a50*/  FMUL.FTZ R149, R149, -R178.reuse ;  /* 0x800000b295957220 */ /* 0x080fe20000410000 */
[----:B------:R-:W-:Y:S01]  /*7a60*/  FFMA.FTZ R130, -R40, R129, -RZ ;  /* 0x0000008128827223 */ /* 0x000fe200000109ff */
[----:B------:R-:W-:Y:S01]  /*7a70*/  FMUL.FTZ R40, R122, UR44 ;  /* 0x0000002c7a287c20 */ /* 0x000fe20008410000 */
[-C--:B------:R-:W-:Y:S01]  /*7a80*/  FMUL.FTZ R43, R43, R41.reuse ;  /* 0x000000292b2b7220 */ /* 0x080fe20000410000 */
[C---:B------:R-:W-:Y:S01]  /*7a90*/  FFMA.FTZ R129, R150.reuse, R178, -R53 ;  /* 0x000000b296817223 */ /* 0x040fe20000010835 */
[----:B------:R-:W-:Y:S01]  /*7aa0*/  FFMA.FTZ R150, R150, R128, R149 ;  /* 0x0000008096967223 */ /* 0x000fe20000010095 */
[----:B------:R-:W-:Y:S01]  /*7ab0*/  FADD.FTZ R53, -R148, R41 ;  /* 0x0000002994357221 */ /* 0x000fe20000010100 */
[C---:B------:R-:W-:Y:S01]  /*7ac0*/  FFMA.FTZ R144, R42.reuse, R41, -R131 ;  /* 0x000000292a907223 */ /* 0x040fe20000010883 */
[C---:B------:R-:W-:Y:S01]  /*7ad0*/  FFMA.FTZ R148, R41.reuse, UR45, -R40 ;  /* 0x0000002d29947c23 */ /* 0x040fe20008010828 */
[----:B------:R-:W-:Y:S01]  /*7ae0*/  FFMA.FTZ R154, R41, UR44, R154 ;  /* 0x0000002c299a7c23 */ /* 0x000fe2000801009a */
[----:B------:R-:W-:Y:S01]  /*7af0*/  FFMA.FTZ R42, R42, R122, R43 ;  /* 0x0000007a2a2a7223 */ /* 0x000fe2000001002b */
[----:B------:R-:W-:Y:S01]  /*7b00*/  FADD.FTZ R41, R32, R32 ;  /* 0x0000002020297221 */ /* 0x000fe20000010000 */
[----:B------:R-:W-:Y:S01]  /*7b10*/  FADD.FTZ R180, R180, R129 ;  /* 0x00000081b4b47221 */ /* 0x000fe20000010000 */
[----:B------:R-:W-:Y:S01]  /*7b20*/  FADD.FTZ R179, -R179, R150 ;  /* 0x00000096b3b37221 */ /* 0x000fe20000010100 */
[----:B------:R-:W-:Y:S01]  /*7b30*/  FADD.FTZ R40, R38, R38 ;  /* 0x0000002626287221 */ /* 0x000fe20000010000 */
[----:B------:R-:W-:Y:S01]  /*7b40*/  FMUL.FTZ R43, R41, R42 ;  /* 0x0000002a292b7220 */ /* 0x000fe20000410000 */
[C---:B------:R-:W-:Y:S01]  /*7b50*/  FMUL.FTZ R42, R151.reuse, -R180 ;  /* 0x800000b4972a7220 */ /* 0x040fe20000410000 */
[-C--:B------:R-:W-:Y:S01]  /*7b60*/  FMUL.FTZ R147, R151, -R179.reuse ;  /* 0x800000b397937220 */ /* 0x080fe20000410000 */
[C---:B------:R-:W-:Y:S01]  /*7b70*/  FMUL.FTZ R129, R41.reuse, R144 ;  /* 0x0000009029817220 */ /* 0x040fe20000410000 */
[C---:B------:R-:W-:Y:S01]  /*7b80*/  FMUL.FTZ R131, R41.reuse, R148 ;  /* 0x0000009429837220 */ /* 0x040fe20000410000 */
[C---:B------:R-:W-:Y:S01]  /*7b90*/  FFMA.FTZ R42, R152.reuse, R179, R42 ;  /* 0x000000b3982a7223 */ /* 0x040fe2000001002a */
[----:B------:R-:W-:Y:S01]  /*7ba0*/  FFMA.FTZ R147, R152, R180, -R147 ;  /* 0x000000b498937223 */ /* 0x000fe20000010893 */
[----:B------:R-:W-:Y:S01]  /*7bb0*/  FFMA.FTZ R143, -R41, R154, -RZ ;  /* 0x0000009a298f7223 */ /* 0x000fe200000109ff */
[----:B------:R-:W-:Y:S01]  /*7bc0*/  FFMA.FTZ R148, R40, R55, R145 ;  /* 0x0000003728947223 */ /* 0x000fe20000010091 */
        /* <DEDUP_REMOVED lines=8> */
[----:B------:R-:W-:Y:S01]  /*7c50*/  FMUL.FTZ R42, R166, UR45 ;  /* 0x0000002da62a7c20 */ /* 0x000fe20008410000 */
[----:B------:R-:W-:Y:S01]  /*7c60*/  FFMA.FTZ R147, R156, R182, -R147 ;  /* 0x000000b69c937223 */ /* 0x000fe20000010893 */
[----:B------:R-:W-:Y:S01]  /*7c70*/  FADD.FTZ R41, R37, R37 ;  /* 0x0000002525297221 */ /* 0x000fe20000010000 */
[C---:B------:R-:W-:Y:S01]  /*7c80*/  FMUL.FTZ R55, R40.reuse, R55 ;  /* 0x0000003728377220 */ /* 0x040fe20000410000 */
[C---:B------:R-:W-:Y:S01]  /*7c90*/  FFMA.FTZ R145, -R40.reuse, R145, -RZ ;  /* 0x0000009128917223 */ /* 0x040fe200000109ff */
[----:B------:R-:W-:Y:S01]  /*7ca0*/  FFMA.FTZ R203, -R40, R203, R146 ;  /* 0x000000cb28cb7223 */ /* 0x000fe20000010192 */
[----:B------:R-:W-:Y:S01]  /*7cb0*/  FFMA.FTZ R156, R156, R144, R153 ;  /* 0x000000909c9c7223 */ /* 0x000fe20000010099 */
[----:B------:R-:W-:Y:S01]  /*7cc0*/  FMUL.FTZ R40, R166, UR44 ;  /* 0x0000002ca6287c20 */ /* 0x000fe20008410000 */
[----:B------:R-:W-:Y:S01]  /*7cd0*/  FFMA.FTZ R42, R229, UR44, R42 ;  /* 0x0000002ce52a7c23 */ /* 0x000fe2000801002a */
[----:B------:R-:W-:Y:S01]  /*7ce0*/  FADD.FTZ R184, R184, R147 ;  /* 0x00000093b8b87221 */ /* 0x000fe20000010000 */
[----:B------:R-:W-:Y:S01]  /*7cf0*/  FFMA.FTZ R149, R41, R52, R148 ;  /* 0x0000003429957223 */ /* 0x000fe20000010094 */
[----:B------:R-:W-:Y:S01]  /*7d00*/  FADD.FTZ R183, -R183, R156 ;  /* 0x0000009cb7b77221 */ /* 0x000fe20000010100 */
[----:B------:R-:W-:Y:S01]  /*7d10*/  FFMA.FTZ R52, R229, UR45, -R40 ;  /* 0x0000002de5347c23 */ /* 0x000fe20008010828 */
[----:B------:R-:W-:Y:S01]  /*7d20*/  FFMA.FTZ R146, -R41, R42, -RZ ;  /* 0x0000002a29927223 */ /* 0x000fe200000109ff */
[C---:B------:R-:W-:Y:S01]  /*7d30*/  FMUL.FTZ R42, R157.reuse, -R184 ;  /* 0x800000b89d2a7220 */ /* 0x040fe20000410000 */
[----:B------:R-:W-:Y:S01]  /*7d40*/  FADD.FTZ R40, R36, R36 ;  /* 0x0000002424287221 */ /* 0x000fe20000010000 */
[-C--:B------:R-:W-:Y:S01]  /*7d50*/  FMUL.FTZ R147, R157, -R183.reuse ;  /* 0x800000b79d937220 */ /* 0x080fe20000410000 */
[C---:B------:R-:W-:Y:S01]  /*7d60*/  FMUL.FTZ R52, R41.reuse, R52 ;  /* 0x0000003429347220 */ /* 0x040fe20000410000 */
[----:B------:R-:W-:Y:S01]  /*7d70*/  FFMA.FTZ R148, -R41, R48, R203 ;  /* 0x0000003029947223 */ /* 0x000fe200000101cb */
[----:B------:R-:W-:Y:S01]  /*7d80*/  FMUL.FTZ R41, R230, UR44 ;  /* 0x0000002ce6297c20 */ /* 0x000fe20008410000 */
[----:B------:R-:W-:Y:S01]  /*7d90*/  FFMA.FTZ R42, R158, R183, R42 ;  /* 0x000000b79e2a7223 */ /* 0x000fe2000001002a */
[----:B------:R-:W-:Y:S01]  /*7da0*/  FFMA.FTZ R149, R40, R49, R149 ;  /* 0x0000003128957223 */ /* 0x000fe20000010095 */
[----:B------:R-:W-:Y:S01]  /*7db0*/  FFMA.FTZ R147, R158, R184, -R147 ;  /* 0x000000b89e937223 */ /* 0x000fe20000010893 */
[----:B------:R-:W-:Y:S01]  /*7dc0*/  FMUL.FTZ R49, R230, UR45 ;  /* 0x0000002de6317c20 */ /* 0x000fe20008410000 */
[----:B------:R-:W-:Y:S01]  /*7dd0*/  FFMA.FTZ R41, R234, UR45, -R41 ;  /* 0x0000002dea297c23 */ /* 0x000fe20008010829 */
[----:B------:R-:W-:Y:S01]  /*7de0*/  FADD.FTZ R48, -R185, R42 ;  /* 0x0000002ab9307221 */ /* 0x000fe20000010100 */
[----:B------:R-:W-:Y:S01]  /*7df0*/  FADD.FTZ R186, R186, R147 ;  /* 0x00000093baba7221 */ /* 0x000fe20000010000 */
[----:B------:R-:W-:Y:S01]  /*7e00*/  FFMA.FTZ R147, R234, UR44, R49 ;  /* 0x0000002cea937c23 */ /* 0x000fe20008010031 */
[C---:B------:R-:W-:Y:S01]  /*7e10*/  FMUL.FTZ R49, R40.reuse, R41 ;  /* 0x0000002928317220 */ /* 0x040fe20000410000 */
[C---:B------:R-:W-:Y:S01]  /*7e20*/  FMUL.FTZ R41, R159.reuse, -R48 ;  /* 0x800000309f297220 */ /* 0x040fe20000410000 */
[-C--:B------:R-:W-:Y:S01]  /*7e30*/  FMUL.FTZ R159, R159, -R186.reuse ;  /* 0x800000ba9f9f7220 */ /* 0x080fe20000410000 */
[----:B------:R-:W-:Y:S01]  /*7e40*/  FADD.FTZ R42, R35, R35 ;  /* 0x00000023232a7221 */ /* 0x000fe20000010000 */
[----:B------:R-:W-:Y:S01]  /*7e50*/  FFMA.FTZ R147, -R40, R147, -RZ ;  /* 0x0000009328937223 */ /* 0x000fe200000109ff */
[C---:B------:R-:W-:Y:S01]  /*7e60*/  FFMA.FTZ R41, R160.reuse, R186, -R41 ;  /* 0x000000baa0297223 */ /* 0x040fe20000010829 */
[----:B------:R-:W-:Y:S01]  /*7e70*/  FFMA.FTZ R160, R160, R48, R159 ;  /* 0x00000030a0a07223 */ /* 0x000fe2000001009f */
[----:B------:R-:W-:Y:S01]  /*7e80*/  FFMA.FTZ R151, -R40, R51, R148 ;  /* 0x0000003328977223 */ /* 0x000fe20000010194 */
[----:B------:R-:W-:Y:S01]  /*7e90*/  FFMA.FTZ R40, R42, R45, R149 ;  /* 0x0000002d2a287223 */ /* 0x000fe20000010095 */
[----:B------:R-:W-:Y:S01]  /*7ea0*/  FADD.FTZ R188, R188, R41 ;  /* 0x00000029bcbc7221 */ /* 0x000fe20000010000 */
[----:B------:R-:W-:Y:S01]  /*7eb0*/  FADD.FTZ R41, R34, R34 ;  /* 0x0000002222297221 */ /* 0x000fe20000010000 */
[----:B------:R-:W-:Y:S01]  /*7ec0*/  FADD.FTZ R187, -R187, R160 ;  /* 0x000000a0bbbb7221 */ /* 0x000fe20000010100 */
[----:B------:R-:W-:Y:S01]  /*7ed0*/  FFMA.FTZ R155, -R42, R44, R151 ;  /* 0x0000002c2a9b7223 */ /* 0x000fe20000010197 */
[----:B------:R-:W-:Y:S01]  /*7ee0*/  FMUL.FTZ R153, R232, UR45 ;  /* 0x0000002de8997c20 */ /* 0x000fe20008410000 */
[----:B------:R-:W-:Y:S01]  /*7ef0*/  FFMA.FTZ R157, R41, R50, R40 ;  /* 0x00000032299d7223 */ /* 0x000fe20000010028 */
[CC--:B------:R-:W-:Y:S01]  /*7f00*/  FMUL.FTZ R40, R161.reuse, -R188.reuse ;  /* 0x800000bca1287220 */ /* 0x0c0fe20000410000 */
[-C--:B------:R-:W-:Y:S01]  /*7f10*/  FMUL.FTZ R149, R161, -R187.reuse ;  /* 0x800000bba1957220 */ /* 0x080fe20000410000 */
[C---:B------:R-:W-:Y:S01]  /*7f20*/  FMUL.FTZ R148, R231.reuse, UR44 ;  /* 0x0000002ce7947c20 */ /* 0x040fe20008410000 */
[----:B------:R-:W-:Y:S01]  /*7f30*/  FMUL.FTZ R150, R231, UR45 ;  /* 0x0000002de7967c20 */ /* 0x000fe20008410000 */
[C---:B------:R-:W-:Y:S01]  /*7f40*/  FFMA.FTZ R40, R162.reuse, R187, R40 ;  /* 0x000000bba2287223 */ /* 0x040fe20000010028 */
[----:B------:R-:W-:Y:S01]  /*7f50*/  FFMA.FTZ R149, R162, R188, -R149 ;  /* 0x000000bca2957223 */ /* 0x000fe20000010895 */
[----:B------:R-:W-:Y:S01]  /*7f60*/  FFMA.FTZ R50, R236, UR44, R153 ;  /* 0x0000002cec327c23 */ /* 0x000fe20008010099 */
[----:B------:R-:W-:Y:S01]  /*7f70*/  FFMA.FTZ R45, R235, UR45, -R148 ;  /* 0x0000002deb2d7c23 */ /* 0x000fe20008010894 */
[----:B------:R-:W-:Y:S01]  /*7f80*/  FADD.FTZ R44, -R189, R40 ;  /* 0x00000028bd2c7221 */ /* 0x000fe20000010100 */
[----:B------:R-:W-:Y:S01]  /*7f90*/  FADD.FTZ R190, R190, R149 ;  /* 0x00000095bebe7221 */ /* 0x000fe20000010000 */
[----:B------:R-:W-:Y:S01]  /*7fa0*/  FFMA.FTZ R51, R235, UR44, R150 ;  /* 0x0000002ceb337c23 */ /* 0x000fe20008010096 */
[----:B------:R-:W-:Y:S01]  /*7fb0*/  FMUL.FTZ R151, R232, UR44 ;  /* 0x0000002ce8977c20 */ /* 0x000fe20008410000 */
[C---:B------:R-:W-:Y:S01]  /*7fc0*/  FMUL.FTZ R153, R163.reuse, -R44 ;  /* 0x8000002ca3997220 */ /* 0x040fe20000410000 */
[-C--:B------:R-:W-:Y:S01]  /*7fd0*/  FMUL.FTZ R163, R163, -R190.reuse ;  /* 0x800000bea3a37220 */ /* 0x080fe20000410000 */
[C---:B------:R-:W-:Y:S01]  /*7fe0*/  FMUL.FTZ R45, R42.reuse, R45 ;  /* 0x0000002d2a2d7220 */ /* 0x040fe20000410000 */
[----:B------:R-:W-:Y:S01]  /*7ff0*/  FFMA.FTZ R51, -R42, R51, -RZ ;  /* 0x000000332a337223 */ /* 0x000fe200000109ff */
[----:B------:R-:W-:Y:S01]  /*8000*/  FFMA.FTZ R153, R164, R190, -R153 ;  /* 0x000000bea4997223 */ /* 0x000fe20000010899 */
[----:B------:R-:W-:Y:S01]  /*8010*/  FFMA.FTZ R42, R236, UR45, -R151 ;  /* 0x0000002dec2a7c23 */ /* 0x000fe20008010897 */
[----:B------:R-:W-:Y:S01]  /*8020*/  FFMA.FTZ R164, R164, R44, R163 ;  /* 0x0000002ca4a47223 */ /* 0x000fe200000100a3 */
[----:B------:R-:W-:Y:S01]  /*8030*/  FADD.FTZ R40, R33, R33 ;  /* 0x0000002121287221 */ /* 0x000fe20000010000 */
[----:B------:R-:W-:Y:S01]  /*8040*/  FFMA.FTZ R151, -R41, R50, -RZ ;  /* 0x0000003229977223 */ /* 0x000fe200000109ff */
[C---:B------:R-:W-:Y:S01]  /*8050*/  FMUL.FTZ R50, R233.reuse, UR44 ;  /* 0x0000002ce9327c20 */ /* 0x040fe20008410000 */
[----:B------:R-:W-:Y:S01]  /*8060*/  FMUL.FTZ R148, R233, UR45 ;  /* 0x0000002de9947c20 */ /* 0x000fe20008410000 */
[----:B------:R-:W-:Y:S01]  /*8070*/  FMUL.FTZ R149, R41, R42 ;  /* 0x0000002a29957220 */ /* 0x000fe20000410000 */
[----:B------:R-:W-:Y:S01]  /*8080*/  FADD.FTZ R191, -R191, R164 ;  /* 0x000000a4bfbf7221 */ /* 0x000fe20000010100 */
[----:B------:R-:W-:Y:S01]  /*8090*/  FFMA.FTZ R42, -R41, R46, R155 ;  /* 0x0000002e292a7223 */ /* 0x000fe2000001019b */
[----:B------:R-:W-:Y:S01]  /*80a0*/  FFMA.FTZ R46, R40, R47, R157 ;  /* 0x0000002f282e7223 */ /* 0x000fe2000001009d */
[C---:B------:R-:W-:Y:S01]  /*80b0*/  FFMA.FTZ R41, R237.reuse, UR45, -R50 ;  /* 0x0000002ded297c23 */ /* 0x040fe20008010832 */
[----:B------:R-:W-:Y:S01]  /*80c0*/  FFMA.FTZ R47, R237, UR44, R148 ;  /* 0x0000002ced2f7c23 */ /* 0x000fe20008010094 */
[----:B------:R-:W-:Y:S01]  /*80d0*/  FADD.FTZ R192, R192, R153 ;  /* 0x00000099c0c07221 */ /* 0x000fe20000010000 */
[C---:B------:R-:W-:Y:S01]  /*80e0*/  FMUL.FTZ R153, R165.reuse, -R191 ;  /* 0x800000bfa5997220 */ /* 0x040fe20000410000 */
[----:B------:R-:W-:Y:S01]  /*80f0*/  MOV R152, UR7 ;  /* 0x0000000700987c02 */ /* 0x000fe20008000f00 */
[C---:B------:R-:W-:Y:S01]  /*8100*/  FMUL.FTZ R41, R40.reuse, R41 ;  /* 0x0000002928297220 */ /* 0x040fe20000410000 */
[C---:B------:R-:W-:Y:S01]  /*8110*/  FFMA.FTZ R47, -R40.reuse, R47, -RZ ;  /* 0x0000002f282f7223 */ /* 0x040fe200000109ff */
[----:B------:R-:W-:Y:S01]  /*8120*/  FFMA.FTZ R42, -R40, R243, R42 ;  /* 0x000000f3282a7223 */ /* 0x000fe2000001012a */
[-C--:B------:R-:W-:Y:S01]  /*8130*/  FMUL.FTZ R40, R165, -R192.reuse ;  /* 0x800000c0a5287220 */ /* 0x080fe20000410000 */
[----:B------:R-:W-:Y:S01]  /*8140*/  FFMA.FTZ R153, R168, R192, -R153 ;  /* 0x000000c0a8997223 */ /* 0x000fe20000010899 */
[----:B------:R-:W-:Y:S01]  /*8150*/  @!P0 LEA R50, R152, R141, 0x4 ;  /* 0x0000008d98328211 */ /* 0x000fe200078e20ff */
[----:B------:R-:W-:Y:S01]  /*8160*/  ULEA UR44, UR17, 0xfffffc00, 0xa ;  /* 0xfffffc00112c7891 */ /* 0x000fe2000f8e503f */
[----:B------:R-:W-:Y:S01]  /*8170*/  FFMA.FTZ R40, R168, R191, R40 ;  /* 0x000000bfa8287223 */ /* 0x000fe20000010028 */
[----:B------:R-:W-:Y:S01]  /*8180*/  FADD.FTZ R194, R194, R153 ;  /* 0x00000099c2c27221 */ /* 0x000fe20000010000 */
[----:B------:R-:W-:Y:S01]  /*8190*/  SHF.L.U32 R150, R142, 0x5, RZ ;  /* 0x000000058e967819 */ /* 0x000fe200000006ff */
[----:B------:R0:W-:Y:S01]  /*81a0*/  @!P0 STS.128 [R50+0x5c60], R124 ;  /* 0x005c607c32008388 */ /* 0x0001e20000000c00 */
[----:B------:R-:W-:Y:S01]  /*81b0*/  FADD.FTZ R40, -R193, R40 ;  /* 0x00000028c1287221 */ /* 0x000fe20000010100 */
[----:B------:R-:W-:Y:S01]  /*81c0*/  UIADD3 UR44, -UR44, UR53, URZ ;  /* 0x000000352c2c7290 */ /* 0x000fe2000fffe13f */
[----:B------:R-:W-:Y:S01]  /*81d0*/  LEA.HI.SX32 R148, R150, R150, 0x1b ;  /* 0x0000009696947211 */ /* 0x000fe200078fdaff */
[----:B------:R-:W-:Y:S01]  /*81e0*/  FMUL.FTZ R152, R188, UR55 ;  /* 0x00000037bc987c20 */ /* 0x000fe20008410000 */
[----:B------:R-:W-:Y:S01]  /*81f0*/  FMUL.FTZ R156, R192, UR55 ;  /* 0x00000037c09c7c20 */ /* 0x000fe20008410000 */
[----:B------:R-:W-:Y:S01]  /*8200*/  FMUL.FTZ R155, R194, UR55 ;  /* 0x00000037c29b7c20 */ /* 0x000fe20008410000 */
[----:B------:R-:W-:Y:S01]  /*8210*/  LEA R148, R148, R141, 0x2 ;  /* 0x0000008d94947211 */ /* 0x000fe200078e10ff */
[C---:B------:R-:W-:Y:S01]  /*8220*/  FMUL.FTZ R159, R40.reuse, UR55 ;  /* 0x00000037289f7c20 */ /* 0x040fe20008410000 */
[----:B------:R-:W-:Y:S01]  /*8230*/  FFMA.FTZ R156, R191, UR56, -R156 ;  /* 0x00000038bf9c7c23 */ /* 0x000fe2000801089c */
[----:B------:R-:W-:Y:S01]  /*8240*/  FFMA.FTZ R155, R40, UR56, -R155 ;  /* 0x00000038289b7c23 */ /* 0x000fe2000801089b */
[----:B------:R-:W-:Y:S01]  /*8250*/  FMUL.FTZ R153, R190, UR55 ;  /* 0x00000037be997c20 */ /* 0x000fe20008410000 */
[----:B------:R1:W-:Y:S01]  /*8260*/  STS [R148+0x2118], R65 ;  /* 0x0021184194007388 */ /* 0x0003e20000000800 */
[----:B------:R-:W-:Y:S01]  /*8270*/  FMUL.FTZ R157, R44, UR55 ;  /* 0x000000372c9d7c20 */ /* 0x000fe20008410000 */
[----:B------:R-:W-:Y:S01]  /*8280*/  FFMA.FTZ R159, R194, UR56, R159 ;  /* 0x00000038c29f7c23 */ /* 0x000fe2000801009f */
[----:B------:R-:W-:Y:S01]  /*8290*/  FFMA.FTZ R153, R44, UR56, -R153 ;  /* 0x000000382c997c23 */ /* 0x000fe20008010899 */
[C---:B0-----:R-:W-:Y:S01]  /*82a0*/  FMUL.FTZ R125, R169.reuse, -R194 ;  /* 0x800000c2a97d7220 */ /* 0x041fe20000410000 */
[-C--:B------:R-:W-:Y:S01]  /*82b0*/  FMUL.FTZ R169, R169, -R40.reuse ;  /* 0x80000028a9a97220 */ /* 0x080fe20000410000 */
[----:B------:R0:W-:Y:S01]  /*82c0*/  STS [R148+0x2110], R62 ;  /* 0x0021103e94007388 */ /* 0x0001e20000000800 */
[----:B------:R-:W-:Y:S01]  /*82d0*/  FFMA.FTZ R157, R190, UR56, R157 ;  /* 0x00000038be9d7c23 */ /* 0x000fe2000801009d */
[C---:B------:R-:W-:Y:S01]  /*82e0*/  FFMA.FTZ R50, R170.reuse, R40, R125 ;  /* 0x00000028aa327223 */ /* 0x040fe2000001007d */
[----:B------:R-:W-:Y:S01]  /*82f0*/  FFMA.FTZ R169, R170, R194, -R169 ;  /* 0x000000c2aaa97223 */ /* 0x000fe200000108a9 */
[----:B------:R2:W-:Y:S02]  /*8300*/  STS [R148+0x2130], R57 ;  /* 0x0021303994007388 */ /* 0x0005e40000000800 */
[----:B------:R-:W-:Y:S01]  /*8310*/  FADD.FTZ R195, -R195, R50 ;  /* 0x00000032c3c37221 */ /* 0x000fe20000010100 */
[----:B------:R-:W-:Y:S01]  /*8320*/  FADD.FTZ R196, R196, R169 ;  /* 0x000000a9c4c47221 */ /* 0x000fe20000010000 */
[----:B------:R3:W-:Y:S01]  /*8330*/  STS [R148+0x2148], R55 ;  /* 0x0021483794007388 */ /* 0x0007e20000000800 */
[----:B------:R-:W-:Y:S01]  /*8340*/  FMUL.FTZ R169, R21, R144 ;  /* 0x0000009015a97220 */ /* 0x000fe20000410000 */
[CC--:B-1----:R-:W-:Y:S01]  /*8350*/  FMUL.FTZ R65, R171.reuse, -R195.reuse ;  /* 0x800000c3ab417220 */ /* 0x0c2fe20000410000 */
[-C--:B------:R-:W-:Y:S01]  /*8360*/  FMUL.FTZ R50, R171, -R196.reuse ;  /* 0x800000c4ab327220 */ /* 0x080fe20000410000 */
[----:B------:R-:W-:Y:S01]  /*8370*/  STS [R148+0x2164], R51 ;  /* 0x0021643394007388 */ /* 0x000fe20000000800 */
[----:B------:R-:W-:Y:S01]  /*8380*/  FMUL.FTZ R160, R196, UR55 ;  /* 0x00000037c4a07c20 */ /* 0x000fe20008410000 */
[C---:B------:R-:W-:Y:S01]  /*8390*/  FFMA.FTZ R65, R172.reuse, R196, -R65 ;  /* 0x000000c4ac417223 */ /* 0x040fe20000010841 */
[----:B------:R-:W-:Y:S01]  /*83a0*/  FFMA.FTZ R50, R172, R195, R50 ;  /* 0x000000c3ac327223 */ /* 0x000fe20000010032 */
[----:B------:R-:W-:Y:S01]  /*83b0*/  STS [R148+0x2100], R54 ;  /* 0x0021003694007388 */ /* 0x000fe20000000800 */
[----:B------:R-:W-:Y:S01]  /*83c0*/  FFMA.FTZ R160, R195, UR56, -R160 ;  /* 0x00000038c3a07c23 */ /* 0x000fe200080108a0 */
[----:B------:R-:W-:Y:S01]  /*83d0*/  FADD.FTZ R198, R198, R65 ;  /* 0x00000041c6c67221 */ /* 0x000fe20000010000 */
[----:B0-----:R-:W-:Y:S01]  /*83e0*/  FADD.FTZ R62, -R197, R50 ;  /* 0x00000032c53e7221 */ /* 0x001fe20000010100 */
[----:B------:R-:W-:Y:S02]  /*83f0*/  STS [R148+0x2170], R41 ;  /* 0x0021702994007388 */ /* 0x000fe40000000800 */
[C---:B--2---:R-:W-:Y:S01]  /*8400*/  FMUL.FTZ R57, R173.reuse, -R198 ;  /* 0x800000c6ad397220 */ /* 0x044fe20000410000 */
[-C--:B------:R-:W-:Y:S01]  /*8410*/  FMUL.FTZ R173, R173, -R62.reuse ;  /* 0x8000003eadad7220 */ /* 0x080fe20000410000 */
[----:B------:R0:W-:Y:S01]  /*8420*/  STS [R148+0x2158], R49 ;  /* 0x0021583194007388 */ /* 0x0001e20000000800 */
[----:B------:R-:W-:Y:S01]  /*8430*/  FMUL.FTZ R161, R198, UR55 ;  /* 0x00000037c6a17c20 */ /* 0x000fe20008410000 */
[C---:B------:R-:W-:Y:S01]  /*8440*/  FFMA.FTZ R50, R174.reuse, R62, R57 ;  /* 0x0000003eae327223 */ /* 0x040fe20000010039 */
[----:B------:R-:W-:Y:S01]  /*8450*/  FFMA.FTZ R173, R174, R198, -R173 ;  /* 0x000000c6aead7223 */ /* 0x000fe200000108ad */
[----:B------:R-:W-:Y:S01]  /*8460*/  STS [R148+0x2160], R45 ;  /* 0x0021602d94007388 */ /* 0x000fe20000000800 */
[----:B------:R-:W-:Y:S01]  /*8470*/  FFMA.FTZ R161, R62, UR56, -R161 ;  /* 0x000000383ea17c23 */ /* 0x000fe200080108a1 */
[----:B------:R-:W-:Y:S01]  /*8480*/  FADD.FTZ R199, -R199, R50 ;  /* 0x00000032c7c77221 */ /* 0x000fe20000010100 */
[----:B------:R-:W-:Y:S01]  /*8490*/  FADD.FTZ R200, R200, R173 ;  /* 0x000000adc8c87221 */ /* 0x000fe20000010000 */
[----:B------:R1:W-:Y:S02]  /*84a0*/  STS [R148+0x2174], R47 ;  /* 0x0021742f94007388 */ /* 0x0003e40000000800 */
[CC--:B---3--:R-:W-:Y:S01]  /*84b0*/  FMUL.FTZ R55, R175.reuse, -R199.reuse ;  /* 0x800000c7af377220 */ /* 0x0c8fe20000410000 */
[----:B------:R-:W-:Y:S01]  /*84c0*/  FMUL.FTZ R50, R175, -R200 ;  /* 0x800000c8af327220 */ /* 0x000fe20000410000 */
[----:B0-----:R-:W-:Y:S01]  /*84d0*/  FMUL.FTZ R49, R29, R198 ;  /* 0x000000c61d317220 */ /* 0x001fe20000410000 */
[----:B------:R-:W-:Y:S01]  /*84e0*/  STS [R148+0x2104], R56 ;  /* 0x0021043894007388 */ /* 0x000fe20000000800 */
[CC--:B------:R-:W-:Y:S01]  /*84f0*/  FFMA.FTZ R55, R176.reuse, R200.reuse, -R55 ;  /* 0x000000c8b0377223 */ /* 0x0c0fe20000010837 */
[-C--:B------:R-:W-:Y:S01]  /*8500*/  FFMA.FTZ R50, R176, R199.reuse, R50 ;  /* 0x000000c7b0327223 */ /* 0x080fe20000010032 */
[----:B------:R-:W-:Y:S01]  /*8510*/  FMUL.FTZ R165, R199, UR55 ;  /* 0x00000037c7a57c20 */ /* 0x000fe20008410000 */
[----:B------:R0:W-:Y:S01]  /*8520*/  STS [R148+0x2108], R58 ;  /* 0x0021083a94007388 */ /* 0x0001e20000000800 */
[----:B------:R-:W-:Y:S01]  /*8530*/  FADD.FTZ R202, R202, R55 ;  /* 0x00000037caca7221 */ /* 0x000fe20000010000 */
[----:B------:R-:W-:Y:S01]  /*8540*/  FADD.FTZ R162, -R201, R50 ;  /* 0x00000032c9a27221 */ /* 0x000fe20000010100 */
[C---:B------:R-:W-:Y:S01]  /*8550*/  FMUL.FTZ R50, R30.reuse, R200 ;  /* 0x000000c81e327220 */ /* 0x040fe20000410000 */
[----:B-1----:R-:W-:Y:S01]  /*8560*/  FMUL.FTZ R47, R30, R199 ;  /* 0x000000c71e2f7220 */ /* 0x002fe20000410000 */
[C---:B------:R-:W-:Y:S01]  /*8570*/  FMUL.FTZ R51, R31.reuse, R202 ;  /* 0x000000ca1f337220 */ /* 0x040fe20000410000 */
[----:B------:R-:W-:Y:S01]  /*8580*/  FMUL.FTZ R41, R31, R162 ;  /* 0x000000a21f297220 */ /* 0x000fe20000410000 */
[----:B------:R-:W-:Y:S01]  /*8590*/  FMUL.FTZ R57, R217, R50 ;  /* 0x00000032d9397220 */ /* 0x000fe20000410000 */
[----:B------:R1:W-:Y:S01]  /*85a0*/  STS [R148+0x210c], R60 ;  /* 0x00210c3c94007388 */ /* 0x0003e20000000800 */
[----:B------:R-:W-:Y:S01]  /*85b0*/  FMUL.FTZ R54, R218, R51 ;  /* 0x00000033da367220 */ /* 0x000fe20000410000 */
[----:B0-----:R-:W-:Y:S01]  /*85c0*/  FMUL.FTZ R58, R29, R62 ;  /* 0x0000003e1d3a7220 */ /* 0x001fe20000410000 */
[-C--:B------:R-:W-:Y:S01]  /*85d0*/  FFMA.FTZ R56, R220, R47.reuse, -R57 ;  /* 0x0000002fdc387223 */ /* 0x080fe20000010839 */
[----:B------:R-:W-:Y:S01]  /*85e0*/  FMUL.FTZ R47, R217, R47 ;  /* 0x0000002fd92f7220 */ /* 0x000fe20000410000 */
[-C--:B------:R-:W-:Y:S01]  /*85f0*/  FFMA.FTZ R45, R219, R41.reuse, -R54 ;  /* 0x00000029db2d7223 */ /* 0x080fe20000010836 */
[----:B------:R-:W-:Y:S01]  /*8600*/  FMUL.FTZ R54, R218, R41 ;  /* 0x00000029da367220 */ /* 0x000fe20000410000 */
[----:B------:R0:W-:Y:S01]  /*8610*/  STS [R148+0x2114], R64 ;  /* 0x0021144094007388 */ /* 0x0001e20000000800 */
[----:B------:R-:W-:Y:S01]  /*8620*/  FFMA.FTZ R47, R50, R220, R47 ;  /* 0x000000dc322f7223 */ /* 0x000fe2000001002f */
[----:B------:R-:W-:Y:S01]  /*8630*/  FADD.FTZ R55, -R12, R222 ;  /* 0x000000de0c377221 */ /* 0x000fe20000010100 */
[C---:B-1----:R-:W-:Y:S01]  /*8640*/  FMUL.FTZ R60, R216.reuse, R49 ;  /* 0x00000031d83c7220 */ /* 0x042fe20000410000 */
[----:B------:R-:W-:Y:S01]  /*8650*/  FFMA.FTZ R54, R51, R219, R54 ;  /* 0x000000db33367223 */ /* 0x000fe20000010036 */
[----:B------:R1:W-:Y:S01]  /*8660*/  STS [R148+0x2150], R52 ;  /* 0x0021503494007388 */ /* 0x0003e20000000800 */
[----:B------:R-:W-:Y:S01]  /*8670*/  FADD.FTZ R45, RZ, R45 ;  /* 0x0000002dff2d7221 */ /* 0x000fe20000010000 */
[-C--:B------:R-:W-:Y:S01]  /*8680*/  FFMA.FTZ R60, R221, R58.reuse, -R60 ;  /* 0x0000003add3c7223 */ /* 0x080fe2000001083c */
[----:B------:R-:W-:Y:S01]  /*8690*/  FADD.FTZ R54, RZ, R54 ;  /* 0x00000036ff367221 */ /* 0x000fe20000010000 */
[----:B------:R-:W-:Y:S01]  /*86a0*/  FMUL.FTZ R58, R216, R58 ;  /* 0x0000003ad83a7220 */ /* 0x000fe20000410000 */
[----:B0-----:R-:W-:Y:S01]  /*86b0*/  FMUL.FTZ R64, R28, R195 ;  /* 0x000000c31c407220 */ /* 0x001fe20000410000 */
[----:B------:R0:W-:Y:S01]  /*86c0*/  STS [R148+0x211c], R66 ;  /* 0x00211c4294007388 */ /* 0x0001e20000000800 */
[----:B------:R-:W-:Y:S01]  /*86d0*/  FADD.FTZ R47, R54, R47 ;  /* 0x0000002f362f7221 */ /* 0x000fe20000010000 */
[----:B------:R-:W-:Y:S01]  /*86e0*/  FFMA.FTZ R58, R49, R221, R58 ;  /* 0x000000dd313a7223 */ /* 0x000fe2000001003a */
[----:B------:R-:W-:Y:S01]  /*86f0*/  FMUL.FTZ R41, R215, R64 ;  /* 0x00000040d7297220 */ /* 0x000fe20000410000 */
[----:B-1----:R-:W-:Y:S01]  /*8700*/  FMUL.FTZ R52, R28, R196 ;  /* 0x000000c41c347220 */ /* 0x002fe20000410000 */
[----:B------:R-:W-:Y:S01]  /*8710*/  FMUL.FTZ R57, R27, R40 ;  /* 0x000000281b397220 */ /* 0x000fe20000410000 */
[----:B------:R-:W-:Y:S01]  /*8720*/  FADD.FTZ R58, R47, R58 ;  /* 0x0000003a2f3a7221 */ /* 0x000fe20000010000 */
[----:B------:R-:W-:Y:S01]  /*8730*/  FMUL.FTZ R47, R27, R194 ;  /* 0x000000c21b2f7220 */ /* 0x000fe20000410000 */
[----:B------:R-:W-:Y:S01]  /*8740*/  FFMA.FTZ R41, R52, R55, R41 ;  /* 0x0000003734297223 */ /* 0x000fe20000010029 */
[----:B------:R1:W-:Y:S01]  /*8750*/  STS [R148+0x2138], R59 ;  /* 0x0021383b94007388 */ /* 0x0003e20000000800 */
[----:B0-----:R-:W-:Y:S01]  /*8760*/  FMUL.FTZ R66, R215, R52 ;  /* 0x00000034d7427220 */ /* 0x001fe20000410000 */
[----:B------:R-:W-:Y:S01]  /*8770*/  FADD.FTZ R45, R45, R56 ;  /* 0x000000382d2d7221 */ /* 0x000fe20000010000 */
[----:B------:R-:W-:Y:S01]  /*8780*/  FADD.FTZ R41, R58, R41 ;  /* 0x000000293a297221 */ /* 0x000fe20000010000 */
[----:B------:R-:W-:Y:S01]  /*8790*/  FADD.FTZ R56, -R11, R223 ;  /* 0x000000df0b387221 */ /* 0x000fe20000010100 */
[----:B------:R-:W-:Y:S01]  /*87a0*/  FFMA.FTZ R66, R55, R64, -R66 ;  /* 0x0000004037427223 */ /* 0x000fe20000010842 */
[----:B------:R-:W-:Y:S01]  /*87b0*/  FMUL.FTZ R58, R214, R57 ;  /* 0x00000039d63a7220 */ /* 0x000fe20000410000 */
[C---:B------:R-:W-:Y:S01]  /*87c0*/  FMUL.FTZ R64, R26.reuse, R191 ;  /* 0x000000bf1a407220 */ /* 0x040fe20000410000 */
[----:B------:R-:W-:Y:S01]  /*87d0*/  FADD.FTZ R45, R45, R60 ;  /* 0x0000003c2d2d7221 */ /* 0x000fe20000010000 */
[----:B------:R-:W-:Y:S01]  /*87e0*/  FMUL.FTZ R54, R26, R192 ;  /* 0x000000c01a367220 */ /* 0x000fe20000410000 */
[----:B-1----:R-:W-:Y:S01]  /*87f0*/  FMUL.FTZ R59, R214, R47 ;  /* 0x0000002fd63b7220 */ /* 0x002fe20000410000 */
[----:B------:R-:W-:Y:S01]  /*8800*/  FFMA.FTZ R58, R47, R56, R58 ;  /* 0x000000382f3a7223 */ /* 0x000fe2000001003a */
[----:B------:R0:W-:Y:S01]  /*8810*/  STS [R148+0x212c], R68 ;  /* 0x00212c4494007388 */ /* 0x0001e20000000800 */
[----:B------:R-:W-:Y:S01]  /*8820*/  FADD.FTZ R45, R45, R66 ;  /* 0x000000422d2d7221 */ /* 0x000fe20000010000 */
[----:B------:R-:W-:Y:S01]  /*8830*/  FFMA.FTZ R60, R56, R57, -R59 ;  /* 0x00000039383c7223 */ /* 0x000fe2000001083b */
[----:B------:R-:W-:Y:S01]  /*8840*/  FADD.FTZ R57, -R10, R224 ;  /* 0x000000e00a397221 */ /* 0x000fe20000010100 */
[----:B------:R-:W-:Y:S01]  /*8850*/  FMUL.FTZ R59, R213, R64 ;  /* 0x00000040d53b7220 */ /* 0x000fe20000410000 */
[----:B------:R-:W-:Y:S01]  /*8860*/  FADD.FTZ R41, R41, R58 ;  /* 0x0000003a29297221 */ /* 0x000fe20000010000 */
[----:B------:R1:W-:Y:S01]  /*8870*/  STS [R148+0x2128], R63 ;  /* 0x0021283f94007388 */ /* 0x0003e20000000800 */
[----:B------:R-:W-:Y:S01]  /*8880*/  FADD.FTZ R45, R45, R60 ;  /* 0x0000003c2d2d7221 */ /* 0x000fe20000010000 */
[----:B------:R-:W-:Y:S01]  /*8890*/  FFMA.FTZ R58, R54, R57, R59 ;  /* 0x00000039363a7223 */ /* 0x000fe2000001003b */
[----:B------:R-:W-:Y:S01]  /*88a0*/  FMUL.FTZ R59, R25, R190 ;  /* 0x000000be193b7220 */ /* 0x000fe20000410000 */
[----:B0-----:R-:W-:Y:S01]  /*88b0*/  FMUL.FTZ R68, R213, R54 ;  /* 0x00000036d5447220 */ /* 0x001fe20000410000 */
[----:B------:R0:W-:Y:S01]  /*88c0*/  STS [R148+0x213c], R70 ;  /* 0x00213c4694007388 */ /* 0x0001e20000000800 */
[----:B------:R-:W-:Y:S01]  /*88d0*/  FADD.FTZ R60, -R9, R225 ;  /* 0x000000e1093c7221 */ /* 0x000fe20000010100 */
[----:B------:R-:W-:Y:S01]  /*88e0*/  FMUL.FTZ R65, R212, R59 ;  /* 0x0000003bd4417220 */ /* 0x000fe20000410000 */
[----:B------:R-:W-:Y:S01]  /*88f0*/  FFMA.FTZ R68, R57, R64, -R68 ;  /* 0x0000004039447223 */ /* 0x000fe20000010844 */
[----:B------:R-:W-:Y:S01]  /*8900*/  FADD.FTZ R41, R41, R58 ;  /* 0x0000003a29297221 */ /* 0x000fe20000010000 */
[----:B-1----:R-:W-:Y:S01]  /*8910*/  FMUL.FTZ R63, R25, R44 ;  /* 0x0000002c193f7220 */ /* 0x002fe20000410000 */
[----:B------:R-:W-:Y:S01]  /*8920*/  FMUL.FTZ R58, R24, R188 ;  /* 0x000000bc183a7220 */ /* 0x000fe20000410000 */
[----:B------:R-:W-:Y:S01]  /*8930*/  FADD.FTZ R45, R45, R68 ;  /* 0x000000442d2d7221 */ /* 0x000fe20000010000 */
[----:B------:R1:W-:Y:S01]  /*8940*/  STS [R148+0x2120], R61 ;  /* 0x0021203d94007388 */ /* 0x0003e20000000800 */
[----:B------:R-:W-:Y:S01]  /*8950*/  FMUL.FTZ R64, R212, R63 ;  /* 0x0000003fd4407220 */ /* 0x000fe20000410000 */
[----:B0-----:R-:W-:Y:S01]  /*8960*/  FMUL.FTZ R70, R24, R187 ;  /* 0x000000bb18467220 */ /* 0x001fe20000410000 */
[----:B------:R-:W-:Y:S01]  /*8970*/  FFMA.FTZ R68, R60, R63, -R65 ;  /* 0x0000003f3c447223 */ /* 0x000fe20000010841 */
[----:B------:R-:W-:Y:S01]  /*8980*/  FMUL.FTZ R124, R211, R58 ;  /* 0x0000003ad37c7220 */ /* 0x000fe20000410000 */
[----:B------:R-:W-:Y:S01]  /*8990*/  FFMA.FTZ R64, R59, R60, R64 ;  /* 0x0000003c3b407223 */ /* 0x000fe20000010040 */
[----:B------:R-:W-:Y:S01]  /*89a0*/  FMUL.FTZ R65, R211, R70 ;  /* 0x00000046d3417220 */ /* 0x000fe20000410000 */
[----:B------:R0:W-:Y:S01]  /*89b0*/  STS [R148+0x2124], R67 ;  /* 0x0021244394007388 */ /* 0x0001e20000000800 */
[----:B------:R-:W-:Y:S01]  /*89c0*/  FMUL.FTZ R63, R23, R186 ;  /* 0x000000ba173f7220 */ /* 0x000fe20000410000 */
[----:B------:R-:W-:Y:S01]  /*89d0*/  FADD.FTZ R41, R41, R64 ;  /* 0x0000004029297221 */ /* 0x000fe20000010000 */
[----:B-1----:R-:W-:Y:S01]  /*89e0*/  FADD.FTZ R61, -R8, R226 ;  /* 0x000000e2083d7221 */ /* 0x002fe20000010100 */
[----:B------:R-:W-:Y:S01]  /*89f0*/  FADD.FTZ R45, R45, R68 ;  /* 0x000000442d2d7221 */ /* 0x000fe20000010000 */
[----:B------:R1:W-:Y:S01]  /*8a00*/  STS [R148+0x2134], R69 ;  /* 0x0021344594007388 */ /* 0x0003e20000000800 */
[----:B------:R-:W-:Y:S01]  /*8a10*/  FADD.FTZ R66, -R7, R227 ;  /* 0x000000e307427221 */ /* 0x000fe20000010100 */
[----:B------:R-:W-:Y:S01]  /*8a20*/  FFMA.FTZ R64, R58, R61, R65 ;  /* 0x0000003d3a407223 */ /* 0x000fe20000010041 */
[----:B------:R-:W-:Y:S01]  /*8a30*/  FFMA.FTZ R124, R61, R70, -R124 ;  /* 0x000000463d7c7223 */ /* 0x000fe2000001087c */
[----:B------:R-:W-:Y:S01]  /*8a40*/  FADD.FTZ R65, -R6, R228 ;  /* 0x000000e406417221 */ /* 0x000fe20000010100 */
[----:B0-----:R-:W-:Y:S01]  /*8a50*/  FMUL.FTZ R67, R23, R48 ;  /* 0x0000003017437220 */ /* 0x001fe20000410000 */
[----:B------:R-:W-:Y:S01]  /*8a60*/  FADD.FTZ R41, R41, R64 ;  /* 0x0000004029297221 */ /* 0x000fe20000010000 */
[----:B------:R-:W-:Y:S01]  /*8a70*/  FADD.FTZ R45, R45, R124 ;  /* 0x0000007c2d2d7221 */ /* 0x000fe20000010000 */
[----:B------:R-:W-:Y:S01]  /*8a80*/  FMUL.FTZ R64, R22, R184 ;  /* 0x000000b816407220 */ /* 0x000fe20000410000 */
[C---:B------:R-:W-:Y:S01]  /*8a90*/  FMUL.FTZ R68, R210.reuse, R67 ;  /* 0x00000043d2447220 */ /* 0x040fe20000410000 */
[----:B-1----:R-:W-:Y:S01]  /*8aa0*/  FMUL.FTZ R69, R210, R63 ;  /* 0x0000003fd2457220 */ /* 0x002fe20000410000 */
[----:B------:R-:W-:Y:S01]  /*8ab0*/  FMUL.FTZ R124, R22, R183 ;  /* 0x000000b7167c7220 */ /* 0x000fe20000410000 */
[----:B------:R-:W-:Y:S01]  /*8ac0*/  FMUL.FTZ R126, R167, R64 ;  /* 0x00000040a77e7220 */ /* 0x000fe20000410000 */
[----:B------:R-:W-:Y:S01]  /*8ad0*/  FFMA.FTZ R68, R63, R66, R68 ;  /* 0x000000423f447223 */ /* 0x000fe20000010044 */
[----:B------:R-:W-:Y:S01]  /*8ae0*/  FFMA.FTZ R70, R66, R67, -R69 ;  /* 0x0000004342467223 */ /* 0x000fe20000010845 */
[----:B------:R-:W-:Y:S01]  /*8af0*/  FMUL.FTZ R69, R167, R124 ;  /* 0x0000007ca7457220 */ /* 0x000fe20000410000 */
[----:B------:R-:W-:Y:S01]  /*8b00*/  FMUL.FTZ R67, R21, R182 ;  /* 0x000000b615437220 */ /* 0x000fe20000410000 */
[----:B------:R-:W-:Y:S01]  /*8b10*/  FFMA.FTZ R126, R65, R124, -R126 ;  /* 0x0000007c417e7223 */ /* 0x000fe2000001087e */
[----:B------:R0:W-:Y:S01]  /*8b20*/  STS [R148+0x2144], R130 ;  /* 0x0021448294007388 */ /* 0x0001e20000000800 */
[----:B------:R-:W-:Y:S01]  /*8b30*/  FADD.FTZ R41, R41, R68 ;  /* 0x0000004429297221 */ /* 0x000fe20000010000 */
[----:B------:R-:W-:Y:S01]  /*8b40*/  FFMA.FTZ R124, R64, R65, R69 ;  /* 0x00000041407c7223 */ /* 0x000fe20000010045 */
[----:B------:R-:W-:Y:S01]  /*8b50*/  FADD.FTZ R68, -R5, R229 ;  /* 0x000000e505447221 */ /* 0x000fe20000010100 */
[----:B------:R-:W-:Y:S01]  /*8b60*/  FMUL.FTZ R69, R166, R67 ;  /* 0x00000043a6457220 */ /* 0x000fe20000410000 */
[----:B------:R-:W-:Y:S01]  /*8b70*/  FADD.FTZ R45, R45, R70 ;  /* 0x000000462d2d7221 */ /* 0x000fe20000010000 */
[----:B------:R-:W-:Y:S01]  /*8b80*/  FADD.FTZ R41, R41, R124 ;  /* 0x0000007c29297221 */ /* 0x000fe20000010000 */
[----:B------:R-:W-:Y:S01]  /*8b90*/  FMUL.FTZ R70, R120, UR55 ;  /* 0x0000003778467c20 */ /* 0x000fe20008410000 */
[----:B------:R1:W-:Y:S01]  /*8ba0*/  STS [R148+0x214c], R145 ;  /* 0x00214c9194007388 */ /* 0x0003e20000000800 */
[----:B------:R-:W-:Y:S01]  /*8bb0*/  FMUL.FTZ R124, R209, UR55 ;  /* 0x00000037d17c7c20 */ /* 0x000fe20008410000 */
[-C--:B0-----:R-:W-:Y:S01]  /*8bc0*/  FMUL.FTZ R130, R166, R169.reuse ;  /* 0x000000a9a6827220 */ /* 0x081fe20000410000 */
[----:B------:R-:W-:Y:S01]  /*8bd0*/  FFMA.FTZ R169, R68, R169, -R69 ;  /* 0x000000a944a97223 */ /* 0x000fe20000010845 */
[----:B------:R-:W-:Y:S01]  /*8be0*/  MOV R69, UR44 ;  /* 0x0000002c00457c02 */ /* 0x000fe20008000f00 */
[----:B------:R0:W-:Y:S01]  /*8bf0*/  STS [R148+0x2178], R131 ;  /* 0x0021788394007388 */ /* 0x0001e20000000800 */
[----:B------:R-:W-:Y:S01]  /*8c00*/  FFMA.FTZ R130, R67, R68, R130 ;  /* 0x0000004443827223 */ /* 0x000fe20000010082 */
[----:B------:R-:W-:Y:S01]  /*8c10*/  FFMA.FTZ R127, R71, UR56, -R124 ;  /* 0x00000038477f7c23 */ /* 0x000fe2000801087c */
[----:B------:R-:W-:Y:S01]  /*8c20*/  LEA R150, R69, -R142, 0x1 ;  /* 0x8000008e45967211 */ /* 0x000fe200078e08ff */
[----:B------:R-:W-:Y:S01]  /*8c30*/  STS [R148+0x2140], R123 ;  /* 0x0021407b94007388 */ /* 0x000fe20000000800 */
[----:B------:R-:W-:Y:S01]  /*8c40*/  FADD.FTZ R171, R41, R130 ;  /* 0x0000008229ab7221 */ /* 0x000fe20000010000 */
[----:B------:R-:W-:Y:S01]  /*8c50*/  FMUL.FTZ R41, R207, UR55 ;  /* 0x00000037cf297c20 */ /* 0x000fe20008410000 */
[----:B------:R-:W-:Y:S01]  /*8c60*/  ISETP.GE.AND P0, PT, R150, 0x1, PT ;  /* 0x000000019600780c */ /* 0x000fe20003f06270 */
[----:B-1----:R-:W-:Y:S01]  /*8c70*/  FMUL.FTZ R145, R182, UR55 ;  /* 0x00000037b6917c20 */ /* 0x002fe20008410000 */
[----:B------:R-:W-:Y:S01]  /*8c80*/  STS [R148+0x2154], R146 ;  /* 0x0021549294007388 */ /* 0x000fe20000000800 */
[----:B------:R-:W-:Y:S01]  /*8c90*/  FFMA.FTZ R130, R206, UR56, -R41 ;  /* 0x00000038ce827c23 */ /* 0x000fe20008010829 */
[----:B0-----:R-:W-:Y:S01]  /*8ca0*/  FFMA.FTZ R131, R121, UR56, -R70 ;  /* 0x0000003879837c23 */ /* 0x001fe20008010846 */
[----:B------:R-:W-:Y:S01]  /*8cb0*/  FMUL.FTZ R41, R178, UR55 ;  /* 0x00000037b2297c20 */ /* 0x000fe20008410000 */
[----:B------:R-:W-:Y:S01]  /*8cc0*/  FMUL.FTZ R70, R71, UR55 ;  /* 0x0000003747467c20 */ /* 0x000fe20008410000 */
[----:B------:R0:W-:Y:S01]  /*8cd0*/  STS [R148+0x215c], R147 ;  /* 0x00215c9394007388 */ /* 0x0001e20000000800 */
[----:B------:R-:W-:Y:S01]  /*8ce0*/  FADD.FTZ R170, R45, R126 ;  /* 0x0000007e2daa7221 */ /* 0x000fe20000010000 */
[----:B------:R-:W-:Y:S01]  /*8cf0*/  FFMA.FTZ R124, R128, UR56, -R41 ;  /* 0x00000038807c7c23 */ /* 0x000fe20008010829 */
[----:B------:R-:W-:Y:S01]  /*8d00*/  FFMA.FTZ R145, R144, UR56, -R145 ;  /* 0x0000003890917c23 */ /* 0x000fe20008010891 */
[----:B------:R1:W-:Y:S01]  /*8d10*/  STS [R148+0x2168], R149 ;  /* 0x0021689594007388 */ /* 0x0003e20000000800 */
[----:B------:R-:W-:Y:S01]  /*8d20*/  FMUL.FTZ R45, R121, UR55 ;  /* 0x00000037792d7c20 */ /* 0x000fe20008410000 */
[----:B------:R-:W-:Y:S01]  /*8d30*/  FFMA.FTZ R125, R209, UR56, R70 ;  /* 0x00000038d17d7c23 */ /* 0x000fe20008010046 */
[----:B------:R-:W-:Y:S01]  /*8d40*/  FMUL.FTZ R41, R179, UR55 ;  /* 0x00000037b3297c20 */ /* 0x000fe20008410000 */
[----:B------:R2:W-:Y:S01]  /*8d50*/  STS [R148+0x216c], R151 ;  /* 0x00216c9794007388 */ /* 0x0005e20000000800 */
[----:B------:R-:W-:Y:S01]  /*8d60*/  FMUL.FTZ R70, R20, R180 ;  /* 0x000000b414467220 */ /* 0x000fe20000410000 */
[----:B0-----:R-:W-:Y:S01]  /*8d70*/  FMUL.FTZ R147, R144, UR55 ;  /* 0x0000003790937c20 */ /* 0x001fe20008410000 */
[----:B------:R-:W-:Y:S01]  /*8d80*/  FMUL.FTZ R144, R184, UR55 ;  /* 0x00000037b8907c20 */ /* 0x000fe20008410000 */
[----:B------:R0:W-:Y:S01]  /*8d90*/  STS [R148+0x217c], R143 ;  /* 0x00217c8f94007388 */ /* 0x0001e20000000800 */
[----:B------:R-:W-:Y:S01]  /*8da0*/  FFMA.FTZ R146, R120, UR56, R45 ;  /* 0x0000003878927c23 */ /* 0x000fe2000801002d */
[----:B-1----:R-:W-:Y:S01]  /*8db0*/  FMUL.FTZ R149, R186, UR55 ;  /* 0x00000037ba957c20 */ /* 0x002fe20008410000 */
[----:B------:R-:W-:Y:S01]  /*8dc0*/  FFMA.FTZ R144, R183, UR56, -R144 ;  /* 0x00000038b7907c23 */ /* 0x000fe20008010890 */
[----:B------:R-:W-:Y:S01]  /*8dd0*/  FMUL.FTZ R163, R202, UR55 ;  /* 0x00000037caa37c20 */ /* 0x000fe20008410000 */
[----:B------:R-:W-:Y:S01]  /*8de0*/  FMUL.FTZ R126, R206, UR55 ;  /* 0x00000037ce7e7c20 */ /* 0x000fe20008410000 */
[C---:B------:R-:W-:Y:S01]  /*8df0*/  FFMA.FTZ R149, R48.reuse, UR56, -R149 ;  /* 0x0000003830957c23 */ /* 0x040fe20008010895 */
[----:B--2---:R-:W-:Y:S01]  /*8e00*/  FMUL.FTZ R151, R48, UR55 ;  /* 0x0000003730977c20 */ /* 0x004fe20008410000 */
[----:B------:R-:W-:Y:S01]  /*8e10*/  FFMA.FTZ R48, R187, UR56, -R152 ;  /* 0x00000038bb307c23 */ /* 0x000fe20008010898 */
[----:B------:R-:W-:Y:S01]  /*8e20*/  FMUL.FTZ R123, R128, UR55 ;  /* 0x00000037807b7c20 */ /* 0x000fe20008410000 */
[----:B0-----:R-:W-:Y:S01]  /*8e30*/  FMUL.FTZ R148, R180, UR55 ;  /* 0x00000037b4947c20 */ /* 0x001fe20008410000 */
[----:B------:R-:W-:Y:S01]  /*8e40*/  FADD.FTZ R143, -R4, R234 ;  /* 0x000000ea048f7221 */ /* 0x000fe20000010100 */
[----:B------:R-:W-:Y:S01]  /*8e50*/  FMUL.FTZ R172, R230, R70 ;  /* 0x00000046e6ac7220 */ /* 0x000fe20000410000 */
[----:B------:R-:W-:Y:S01]  /*8e60*/  FMUL.FTZ R183, R183, UR55 ;  /* 0x00000037b7b77c20 */ /* 0x000fe20008410000 */
[----:B------:R-:W-:Y:S01]  /*8e70*/  FFMA.FTZ R69, R179, UR56, -R148 ;  /* 0x00000038b3457c23 */ /* 0x000fe20008010894 */
[----:B------:R-:W-:Y:S01]  /*8e80*/  FFMA.FTZ R148, R180, UR56, R41 ;  /* 0x00000038b4947c23 */ /* 0x000fe20008010029 */
[----:B------:R-:W-:Y:S01]  /*8e90*/  FMUL.FTZ R179, R20, R179 ;  /* 0x000000b314b37220 */ /* 0x000fe20000410000 */
[----:B------:R-:W-:Y:S01]  /*8ea0*/  FMUL.FTZ R187, R187, UR55 ;  /* 0x00000037bbbb7c20 */ /* 0x000fe20008410000 */
[----:B------:R-:W-:Y:S01]  /*8eb0*/  FMUL.FTZ R191, R191, UR55 ;  /* 0x00000037bfbf7c20 */ /* 0x000fe20008410000 */
[----:B------:R-:W-:Y:S01]  /*8ec0*/  FMUL.FTZ R195, R195, UR55 ;  /* 0x00000037c3c37c20 */ /* 0x000fe20008410000 */
[----:B------:R-:W-:Y:S01]  /*8ed0*/  FMUL.FTZ R40, R200, UR55 ;  /* 0x00000037c8287c20 */ /* 0x000fe20008410000 */
[----:B------:R-:W-:Y:S01]  /*8ee0*/  FMUL.FTZ R45, R62, UR55 ;  /* 0x000000373e2d7c20 */ /* 0x000fe20008410000 */
[C---:B------:R-:W-:Y:S01]  /*8ef0*/  FMUL.FTZ R41, R162.reuse, UR55 ;  /* 0x00000037a2297c20 */ /* 0x040fe20008410000 */
[----:B------:R-:W-:Y:S01]  /*8f00*/  FFMA.FTZ R163, R162, UR56, -R163 ;  /* 0x00000038a2a37c23 */ /* 0x000fe200080108a3 */
[----:B------:R-:W-:Y:S01]  /*8f10*/  FFMA.FTZ R126, R207, UR56, R126 ;  /* 0x00000038cf7e7c23 */ /* 0x000fe2000801007e */
[----:B------:R-:W-:Y:S01]  /*8f20*/  FFMA.FTZ R123, R178, UR56, R123 ;  /* 0x00000038b27b7c23 */ /* 0x000fe2000801007b */
[----:B------:R-:W-:Y:S01]  /*8f30*/  FFMA.FTZ R172, R143, R179, -R172 ;  /* 0x000000b38fac7223 */ /* 0x000fe200000108ac */
[----:B------:R-:W-:Y:S01]  /*8f40*/  FFMA.FTZ R147, R182, UR56, R147 ;  /* 0x00000038b6937c23 */ /* 0x000fe20008010093 */
[----:B------:R-:W-:Y:S01]  /*8f50*/  FFMA.FTZ R152, R184, UR56, R183 ;  /* 0x00000038b8987c23 */ /* 0x000fe200080100b7 */
[----:B------:R-:W-:Y:S01]  /*8f60*/  FFMA.FTZ R151, R186, UR56, R151 ;  /* 0x00000038ba977c23 */ /* 0x000fe20008010097 */
[----:B------:R-:W-:Y:S01]  /*8f70*/  FFMA.FTZ R154, R188, UR56, R187 ;  /* 0x00000038bc9a7c23 */ /* 0x000fe200080100bb */
        /* <DEDUP_REMOVED lines=36> */
.L_x_10226:
[----:B------:R-:W-:Y:S05]  /*91c0*/  BSYNC B0 ;  /* 0x0000000000007941 */ /* 0x000fea0003800000 */
.L_x_10225:
        /* <DEDUP_REMOVED lines=13> */
[----:B------:R-:W-:Y:S01]  /*92a0*/  FMUL.FTZ R175, R18, R71 ;  /* 0x0000004712af7220 */ /* 0x000fe20000410000 */
[----:B------:R-:W-:Y:S01]  /*92b0*/  UIMAD UR46, UR12, UR29, UR46 ;  /* 0x0000001d0c2e72a4 */ /* 0x000fe2000f8e022e */
[----:B------:R-:W-:Y:S01]  /*92c0*/  FMUL.FTZ R71, R19, R178 ;  /* 0x000000b213477220 */ /* 0x000fe20000410000 */
[----:B------:R-:W-:Y:S01]  /*92d0*/  UIMAD.WIDE.U32 UR44, UR12, UR28, UR44 ;  /* 0x0000001c0c2c72a5 */ /* 0x000fe2000f8e002c */
[----:B------:R-:W-:Y:S01]  /*92e0*/  FADD.FTZ R170, -R3, R235 ;  /* 0x000000eb03aa7221 */ /* 0x000fe20000010100 */
[----:B------:R-:W-:Y:S01]  /*92f0*/  FMUL.FTZ R128, R19, R128 ;  /* 0x0000008013807220 */ /* 0x000fe20000410000 */
[----:B0-----:R-:W-:Y:S01]  /*9300*/  FMUL.FTZ R45, R231, R71 ;  /* 0x00000047e72d7220 */ /* 0x001fe20000410000 */
[----:B------:R-:W-:Y:S01]  /*9310*/  UIADD3 UR46, UR46, UR45, URZ ;  /* 0x0000002d2e2e7290 */ /* 0x000fe2000fffe03f */
[----:B------:R-:W-:Y:S01]  /*9320*/  FADD.FTZ R169, R46, R129 ;  /* 0x000000812ea97221 */ /* 0x000fe20000010000 */
[----:B------:R-:W-:Y:S01]  /*9330*/  ULEA UR47, UP0, UR44, UR30, 0x3 ;  /* 0x0000001e2c2f7291 */ /* 0x000fe2000f80183f */
[----:B------:R-:W-:Y:S01]  /*9340*/  FMUL.FTZ R129, R18, R209 ;  /* 0x000000d112817220 */ /* 0x000fe20000410000 */
[----:B------:R-:W-:Y:S01]  /*9350*/  UIADD3 UR45, UR6, -UR19, URZ ;  /* 0x80000013062d7290 */ /* 0x000fe2000fffe03f */
[----:B------:R-:W-:Y:S01]  /*9360*/  FMUL.FTZ R46, R17, R207 ;  /* 0x000000cf112e7220 */ /* 0x000fe20000410000 */
[----:B------:R-:W-:Y:S01]  /*9370*/  ULEA.HI.X UR46, UR44, UR31, UR46, 0x3, UP0 ;  /* 0x0000001f2c2e7291 */ /* 0x000fe200080f1c2e */
[-C--:B------:R-:W-:Y:S01]  /*9380*/  FFMA.FTZ R173, R170, R128.reuse, -R45 ;  /* 0x00000080aaad7223 */ /* 0x080fe2000001082d */
[----:B------:R-:W-:Y:S01]  /*9390*/  UIMAD UR44, UR45, -0x800, URZ ;  /* 0xfffff8002d2c78a4 */ /* 0x000fe2000f8e023f */
[----:B------:R-:W-:Y:S01]  /*93a0*/  LEA R44, P0, R142, UR47, 0x2 ;  /* 0x0000002f8e2c7c11 */ /* 0x000fe2000f8010ff */
[----:B------:R-:W-:Y:S01]  /*93b0*/  FMUL.FTZ R128, R231, R128 ;  /* 0x00000080e7807220 */ /* 0x000fe20000410000 */
[----:B------:R-:W-:Y:S01]  /*93c0*/  FADD.FTZ R236, -R2, R236 ;  /* 0x000000ec02ec7221 */ /* 0x000fe20000010100 */
[----:B------:R-:W-:Y:S01]  /*93d0*/  FMUL.FTZ R177, R232, R129 ;  /* 0x00000081e8b17220 */ /* 0x000fe20000410000 */
[----:B------:R-:W-:Y:S01]  /*93e0*/  LEA.HI.X R45, R142, UR46, RZ, 0x2, P0 ;  /* 0x0000002e8e2d7c11 */ /* 0x000fe200080f14ff */
[----:B------:R-:W-:Y:S01]  /*93f0*/  USHF.L.U64.HI UR45, UR8, 0x2, UR9 ;  /* 0x00000002082d7899 */ /* 0x000fe20008010209 */
[----:B------:R-:W-:Y:S01]  /*9400*/  MOV R179, UR44 ;  /* 0x0000002c00b37c02 */ /* 0x000fe20008000f00 */
[----:B------:R-:W-:Y:S01]  /*9410*/  FADD.FTZ R237, -R0, R237 ;  /* 0x000000ed00ed7221 */ /* 0x000fe20000010100 */
[----:B------:R-:W-:Y:S01]  /*9420*/  FMUL.FTZ R206, R17, R206 ;  /* 0x000000ce11ce7220 */ /* 0x000fe20000410000 */
[----:B------:R-:W-:Y:S01]  /*9430*/  FMUL.FTZ R176, R233, R46 ;  /* 0x0000002ee9b07220 */ /* 0x000fe20000410000 */
[----:B------:R-:W-:Y:S01]  /*9440*/  FFMA.FTZ R128, R71, R170, R128 ;  /* 0x000000aa47807223 */ /* 0x000fe20000010080 */
[-C--:B------:R-:W-:Y:S01]  /*9450*/  FFMA.FTZ R177, R236, R175.reuse, -R177 ;  /* 0x000000afecb17223 */ /* 0x080fe200000108b1 */
[----:B------:R-:W-:Y:S01]  /*9460*/  FMUL.FTZ R174, R232, R175 ;  /* 0x000000afe8ae7220 */ /* 0x000fe20000410000 */
[----:B------:R-:W-:Y:S01]  /*9470*/  IMAD.WIDE R44, R179, 0x4, R44 ;  /* 0x00000004b32c7825 */ /* 0x000fe200078e022c */
[----:B------:R-:W-:-:S03]  /*9480*/  USHF.L.U32 UR44, UR8, 0x2, URZ ;  /* 0x00000002082c7899 */ /* 0x000fc6000800063f */
[-C--:B------:R-:W-:Y:S01]  /*9490*/  FFMA.FTZ R179, R237, R206.reuse, -R176 ;  /* 0x000000ceedb37223 */ /* 0x080fe200000108b0 */
[----:B------:R-:W-:Y:S01]  /*94a0*/  FMUL.FTZ R175, R233, R206 ;  /* 0x000000cee9af7220 */ /* 0x000fe20000410000 */
[----:B------:R-:W-:Y:S01]  /*94b0*/  FADD.FTZ R172, R172, R173 ;  /* 0x000000adacac7221 */ /* 0x000fe20000010000 */
[----:B-1----:R-:W-:Y:S02]  /*94c0*/  IMAD R176, R40, UR45, RZ ;  /* 0x0000002d28b07c24 */ /* 0x002fe4000f8e02ff */
[----:B------:R-:W-:Y:S01]  /*94d0*/  FADD.FTZ R128, R171, R128 ;  /* 0x00000080ab807221 */ /* 0x000fe20000010000 */
[----:B------:R-:W-:Y:S01]  /*94e0*/  FFMA.FTZ R171, R129, R236, R174 ;  /* 0x000000ec81ab7223 */ /* 0x000fe200000100ae */
[----:B------:R-:W-:Y:S01]  /*94f0*/  FFMA.FTZ R174, R46, R237, R175 ;  /* 0x000000ed2eae7223 */ /* 0x000fe200000100af */
[----:B------:R-:W-:Y:S01]  /*9500*/  FADD.FTZ R172, R172, R177 ;  /* 0x000000b1acac7221 */ /* 0x000fe20000010000 */
[----:B------:R-:W-:Y:S01]  /*9510*/  IMAD R175, R41, UR44, R176 ;  /* 0x0000002c29af7c24 */ /* 0x000fe2000f8e02b0 */
[----:B------:R-:W-:Y:S01]  /*9520*/  IADD3 R41, R142, 0x40, RZ ;  /* 0x000000408e297810 */ /* 0x000fe20007ffe0ff */
[----:B------:R-:W-:Y:S01]  /*9530*/  FADD.FTZ R171, R128, R171 ;  /* 0x000000ab80ab7221 */ /* 0x000fe20000010000 */
[----:B------:R-:W-:Y:S01]  /*9540*/  FADD.FTZ R179, R172, R179 ;  /* 0x000000b3acb37221 */ /* 0x000fe20000010000 */
[----:B------:R-:W-:Y:S01]  /*9550*/  FADD.FTZ R128, R42, -R43 ;  /* 0x8000002b2a807221 */ /* 0x000fe20000010000 */
[----:B------:R-:W-:Y:S01]  /*9560*/  LEA.HI.SX32 R172, R41, R142, 0x1b ;  /* 0x0000008e29ac7211 */ /* 0x000fe200078fdaff */
[----:B------:R-:W-:Y:S01]  /*9570*/  IMAD.WIDE.U32 R42, R40, UR44, R44 ;  /* 0x0000002c282a7c25 */ /* 0x000fe2000f8e002c */
[----:B------:R-:W-:-:S03]  /*9580*/  ISETP.GE.AND P0, PT, R150, 0x41, PT ;  /* 0x000000419600780c */ /* 0x000fc60003f06270 */
[----:B------:R-:W-:Y:S01]  /*9590*/  FMUL.FTZ R44, R16, R120 ;  /* 0x00000078102c7220 */ /* 0x000fe20000410000 */
[----:B------:R-:W-:Y:S01]  /*95a0*/  LEA R41, R172, R141, 0x2 ;  /* 0x0000008dac297211 */ /* 0x000fe200078e10ff */
[----:B------:R-:W-:Y:S01]  /*95b0*/  FMUL.FTZ R121, R16, R121 ;  /* 0x0000007910797220 */ /* 0x000fe20000410000 */
[----:B------:R-:W-:Y:S01]  /*95c0*/  IADD3 R45, R142, 0x80, RZ ;  /* 0x000000808e2d7810 */ /* 0x000fe20007ffe0ff */
[----:B------:R-:W-:Y:S01]  /*95d0*/  FMUL.FTZ R40, R122, R44 ;  /* 0x0000002c7a287220 */ /* 0x000fe20000410000 */
[----:B------:R-:W-:Y:S01]  /*95e0*/  FADD.FTZ R171, R171, R174 ;  /* 0x000000aeabab7221 */ /* 0x000fe20000010000 */
[----:B------:R-:W-:Y:S01]  /*95f0*/  IADD3 R173, R142, 0xc0, RZ ;  /* 0x000000c08ead7810 */ /* 0x000fe20007ffe0ff */
[----:B------:R-:W0:Y:S01]  /*9600*/  LDS R41, [R41+0x2200] ;  /* 0x0022000029297984 */ /* 0x000e220000000800 */
[----:B------:R-:W-:Y:S01]  /*9610*/  FFMA.FTZ R174, R53, R121, -R40 ;  /* 0x0000007935ae7223 */ /* 0x000fe20000010828 */
[----:B------:R-:W-:Y:S01]  /*9620*/  LEA.HI.SX32 R40, R45, R142, 0x1b ;  /* 0x0000008e2d287211 */ /* 0x000fe200078fdaff */
[----:B------:R-:W-:Y:S01]  /*9630*/  BSSY B0, `(.L_x_10227) ;  /* 0x0000009000007945 */ /* 0x000fe20003800000 */
[----:B------:R-:W-:Y:S01]  /*9640*/  ISETP.GE.AND P1, PT, R150, 0x81, PT ;  /* 0x000000819600780c */ /* 0x000fe20003f26270 */
[----:B------:R-:W-:Y:S01]  /*9650*/  FADD.FTZ R45, R179, R174 ;  /* 0x000000aeb32d7221 */ /* 0x000fe20000010000 */
[----:B------:R-:W-:-:S02]  /*9660*/  IADD3 R43, R43, R175, RZ ;  /* 0x000000af2b2b7210 */ /* 0x000fc40007ffe0ff */
[----:B------:R-:W-:Y:S02]  /*9670*/  ISETP.GE.AND P2, PT, R150, 0xc1, PT ;  /* 0x000000c19600780c */ /* 0x000fe40003f46270 */
[----:B------:R-:W-:Y:S02]  /*9680*/  LEA.HI.SX32 R172, R173, R142, 0x1b ;  /* 0x0000008eadac7211 */ /* 0x000fe400078fdaff */
[----:B------:R-:W-:Y:S01]  /*9690*/  LEA R40, R40, R141, 0x2 ;  /* 0x0000008d28287211 */ /* 0x000fe200078e10ff */
[----:B------:R-:W-:Y:S08]  /*96a0*/  @!P0 BRA `(.L_x_10228) ;  /* 0x0000000000048947 */ /* 0x000ff00003800000 */
[----:B0-----:R1:W-:Y:S02]  /*96b0*/  REDG.E.ADD.F32.FTZ.RN.STRONG.GPU desc[UR22][R42.64+-0x1f00], R41 ;  /* 0xffe100292a0079a6 */ /* 0x0013e4000c10f396 */
.L_x_10228:
[----:B------:R-:W-:Y:S05]  /*96c0*/  BSYNC B0 ;  /* 0x0000000000007941 */ /* 0x000fea0003800000 */
.L_x_10227:
[----:B01----:R0:W1:Y:S01]  /*96d0*/  LDS R41, [R40+0x2300] ;  /* 0x0023000028297984 */ /* 0x0030620000000800 */
[----:B------:R-:W-:Y:S01]  /*96e0*/  BSSY B0, `(.L_x_10229) ;  /* 0x0000004000007945 */ /* 0x000fe20003800000 */
[----:B------:R-:W-:-:S03]  /*96f0*/  LEA R172, R172, R141, 0x2 ;  /* 0x0000008dacac7211 */ /* 0x000fc600078e10ff */
[----:B------:R-:W-:Y:S05]  /*9700*/  @!P1 BRA `(.L_x_10230) ;  /* 0x0000000000049947 */ /* 0x000fea0003800000 */
[----:B-1----:R2:W-:Y:S02]  /*9710*/  REDG.E.ADD.F32.FTZ.RN.STRONG.GPU desc[UR22][R42.64+-0x1e00], R41 ;  /* 0xffe200292a0079a6 */ /* 0x0025e4000c10f396 */
.L_x_10230:
[----:B------:R-:W-:Y:S05]  /*9720*/  BSYNC B0 ;  /* 0x0000000000007941 */ /* 0x000fea0003800000 */
.L_x_10229:
[----:B-12---:R1:W2:Y:S01]  /*9730*/  LDS R41, [R172+0x2400] ;  /* 0x00240000ac297984 */ /* 0x0062a20000000800 */
[----:B------:R-:W-:Y:S01]  /*9740*/  BSSY B0, `(.L_x_10231) ;  /* 0x0000005000007945 */ /* 0x000fe20003800000 */
[C---:B------:R-:W-:Y:S02]  /*9750*/  IADD3 R173, R142.reuse, 0x100, RZ ;  /* 0x000001008ead7810 */ /* 0x040fe40007ffe0ff */
[----:B------:R-:W-:Y:S01]  /*9760*/  IADD3 R175, R142, 0x140, RZ ;  /* 0x000001408eaf7810 */ /* 0x000fe20007ffe0ff */
[----:B------:R-:W-:Y:S06]  /*9770*/  @!P2 BRA `(.L_x_10232) ;  /* 0x000000000004a947 */ /* 0x000fec0003800000 */
[----:B--2---:R3:W-:Y:S02]  /*9780*/  REDG.E.ADD.F32.FTZ.RN.STRONG.GPU desc[UR22][R42.64+-0x1d00], R41 ;  /* 0xffe300292a0079a6 */ /* 0x0047e4000c10f396 */
.L_x_10232:
[----:B------:R-:W-:Y:S05]  /*9790*/  BSYNC B0 ;  /* 0x0000000000007941 */ /* 0x000fea0003800000 */
.L_x_10231:
[-C--:B0-----:R-:W-:Y:S01]  /*97a0*/  LEA.HI.SX32 R40, R173, R142.reuse, 0x1b ;  /* 0x0000008ead287211 */ /* 0x081fe200078fdaff */
[----:B------:R-:W-:Y:S01]  /*97b0*/  BSSY B0, `(.L_x_10233) ;  /* 0x0000011000007945 */ /* 0x000fe20003800000 */
[----:B--23--:R-:W-:Y:S02]  /*97c0*/  IADD3 R41, R142, 0x180, RZ ;  /* 0x000001808e297810 */ /* 0x00cfe40007ffe0ff */
[----:B------:R-:W-:Y:S02]  /*97d0*/  LEA R40, R40, R141, 0x2 ;  /* 0x0000008d28287211 */ /* 0x000fe400078e10ff */
[-C--:B------:R-:W-:Y:S02]  /*97e0*/  LEA.HI.SX32 R174, R41, R142.reuse, 0x1b ;  /* 0x0000008e29ae7211 */ /* 0x080fe400078fdaff */
[----:B------:R-:W-:Y:S01]  /*97f0*/  ISETP.GE.AND P6, PT, R150, 0x101, PT ;  /* 0x000001019600780c */ /* 0x000fe20003fc6270 */
[----:B------:R0:W2:Y:S01]  /*9800*/  LDS R41, [R40+0x2500] ;  /* 0x0025000028297984 */ /* 0x0000a20000000800 */
[----:B-1----:R-:W-:-:S02]  /*9810*/  LEA.HI.SX32 R172, R175, R142, 0x1b ;  /* 0x0000008eafac7211 */ /* 0x002fc400078fdaff */
        /* <DEDUP_REMOVED lines=9> */
[----:B--2---:R0:W-:Y:S02]  /*98b0*/  REDG.E.ADD.F32.FTZ.RN.STRONG.GPU desc[UR22][R42.64+-0x1c00], R41 ;  /* 0xffe400292a0079a6 */ /* 0x0041e4000c10f396 */
.L_x_10234:
[----:B------:R-:W-:Y:S05]  /*98c0*/  BSYNC B0 ;  /* 0x0000000000007941 */ /* 0x000fea0003800000 */
.L_x_10233:
[----:B0-2---:R0:W1:Y:S01]  /*98d0*/  LDS R41, [R172+0x2600] ;  /* 0x00260000ac297984 */ /* 0x0050620000000800 */
[----:B------:R-:W-:Y:S01]  /*98e0*/  BSSY B0, `(.L_x_10235) ;  /* 0x0000006000007945 */ /* 0x000fe20003800000 */
[----:B------:R-:W-:Y:S02]  /*98f0*/  IADD3 R175, R142, 0x200, RZ ;  /* 0x000002008eaf7810 */ /* 0x000fe40007ffe0ff */
[----:B------:R-:W-:Y:S02]  /*9900*/  LEA.HI.SX32 R40, R173, R142, 0x1b ;  /* 0x0000008ead287211 */ /* 0x000fe400078fdaff */
[----:B------:R-:W-:Y:S01]  /*9910*/  LEA R174, R174, R141, 0x2 ;  /* 0x0000008daeae7211 */ /* 0x000fe200078e10ff */
[----:B------:R-:W-:Y:S06]  /*9920*/  @!P0 BRA `(.L_x_10236) ;  /* 0x0000000000048947 */ /* 0x000fec0003800000 */
[----:B-1----:R2:W-:Y:S02]  /*9930*/  REDG.E.ADD.F32.FTZ.RN.STRONG.GPU desc[UR22][R42.64+-0x1b00], R41 ;  /* 0xffe500292a0079a6 */ /* 0x0025e4000c10f396 */
.L_x_10236:
[----:B------:R-:W-:Y:S05]  /*9940*/  BSYNC B0 ;  /* 0x0000000000007941 */ /* 0x000fea0003800000 */
.L_x_10235:
[----:B-12---:R1:W2:Y:S01]  /*9950*/  LDS R41, [R174+0x2700] ;  /* 0x00270000ae297984 */ /* 0x0062a20000000800 */
[----:B------:R-:W-:Y:S01]  /*9960*/  BSSY B0, `(.L_x_10237) ;  /* 0x0000006000007945 */ /* 0x000fe20003800000 */
[----:B------:R-:W-:Y:S02]  /*9970*/  IADD3 R173, R142, 0x240, RZ ;  /* 0x000002408ead7810 */ /* 0x000fe40007ffe0ff */
[----:B0-----:R-:W-:Y:S02]  /*9980*/  LEA.HI.SX32 R172, R175, R142, 0x1b ;  /* 0x0000008eafac7211 */ /* 0x001fe400078fdaff */
[----:B------:R-:W-:Y:S01]  /*9990*/  LEA R176, R40, R141, 0x2 ;  /* 0x0000008d28b07211 */ /* 0x000fe200078e10ff */
[----:B------:R-:W-:Y:S06]  /*99a0*/  @!P1 BRA `(.L_x_10238) ;  /* 0x0000000000049947 */ /* 0x000fec0003800000 */
[----:B--2---:R0:W-:Y:S02]  /*99b0*/  REDG.E.ADD.F32.FTZ.RN.STRONG.GPU desc[UR22][R42.64+-0x1a00], R41 ;  /* 0xffe600292a0079a6 */ /* 0x0041e4000c10f396 */
.L_x_10238:
[----:B------:R-:W-:Y:S05]  /*99c0*/  BSYNC B0 ;  /* 0x0000000000007941 */ /* 0x000fea0003800000 */
.L_x_10237:
[----:B0-2---:R0:W2:Y:S01]  /*99d0*/  LDS R41, [R176+0x2800] ;  /* 0x00280000b0297984 */ /* 0x0050a20000000800 */
[----:B------:R-:W-:Y:S01]  /*99e0*/  BSSY B0, `(.L_x_10239) ;  /* 0x0000006000007945 */ /* 0x000fe20003800000 */
[----:B------:R-:W-:Y:S02]  /*99f0*/  LEA.HI.SX32 R40, R173, R142, 0x1b ;  /* 0x0000008ead287211 */ /* 0x000fe400078fdaff */
[----:B------:R-:W-:Y:S02]  /*9a00*/  IADD3 R175, R142, 0x280, RZ ;  /* 0x000002808eaf7810 */ /* 0x000fe40007ffe0ff */
[----:B------:R-:W-:Y:S01]  /*9a10*/  LEA R173, R172, R141, 0x2 ;  /* 0x0000008dacad7211 */ /* 0x000fe200078e10ff */
[----:B------:R-:W-:Y:S06]  /*9a20*/  @!P2 BRA `(.L_x_10240) ;  /* 0x000000000004a947 */ /* 0x000fec0003800000 */
[----:B--2---:R3:W-:Y:S02]  /*9a30*/  REDG.E.ADD.F32.FTZ.RN.STRONG.GPU desc[UR22][R42.64+-0x1900], R41 ;  /* 0xffe700292a0079a6 */ /* 0x0047e4000c10f396 */
.L_x_10240:
[----:B------:R-:W-:Y:S05]  /*9a40*/  BSYNC B0 ;  /* 0x0000000000007941 */ /* 0x000fea0003800000 */
.L_x_10239:
[----:B--23--:R2:W3:Y:S01]  /*9a50*/  LDS R41, [R173+0x2900] ;  /* 0x00290000ad297984 */ /* 0x00c4e20000000800 */
[----:B------:R-:W-:Y:S01]  /*9a60*/  BSSY B0, `(.L_x_10241) ;  /* 0x0000005000007945 */ /* 0x000fe20003800000 */
[----:B------:R-:W-:Y:S02]  /*9a70*/  LEA.HI.SX32 R172, R175, R142, 0x1b ;  /* 0x0000008eafac7211 */ /* 0x000fe400078fdaff */
[----:B------:R-:W-:Y:S01]  /*9a80*/  LEA R40, R40, R141, 0x2 ;  /* 0x0000008d28287211 */ /* 0x000fe200078e10ff */
[----:B------:R-:W-:Y:S06]  /*9a90*/  @!P3 BRA `(.L_x_10242) ;  /* 0x000000000004b947 */ /* 0x000fec0003800000 */
[----:B---3--:R4:W-:Y:S02]  /*9aa0*/  REDG.E.ADD.F32.FTZ.RN.STRONG.GPU desc[UR22][R42.64+-0x1800], R41 ;  /* 0xffe800292a0079a6 */ /* 0x0089e4000c10f396 */
.L_x_10242:
[----:B------:R-:W-:Y:S05]  /*9ab0*/  BSYNC B0 ;  /* 0x0000000000007941 */ /* 0x000fea0003800000 */
.L_x_10241:
[----:B---34-:R3:W4:Y:S01]  /*9ac0*/  LDS R41, [R40+0x2a00] ;  /* 0x002a000028297984 */ /* 0x0187220000000800 */
[----:B------:R-:W-:Y:S01]  /*9ad0*/  BSSY B0, `(.L_x_10243) ;  /* 0x0000004000007945 */ /* 0x000fe20003800000 */
[----:B------:R-:W-:-:S03]  /*9ae0*/  LEA R172, R172, R141, 0x2 ;  /* 0x0000008dacac7211 */ /* 0x000fc600078e10ff */
[----:B------:R-:W-:Y:S05]  /*9af0*/  @!P4 BRA `(.L_x_10244) ;  /* 0x000000000004c947 */ /* 0x000fea0003800000 */
[----:B----4-:R4:W-:Y:S02]  /*9b00*/  REDG.E.ADD.F32.FTZ.RN.STRONG.GPU desc[UR22][R42.64+-0x1700], R41 ;  /* 0xffe900292a0079a6 */ /* 0x0109e4000c10f396 */
.L_x_10244:
[----:B------:R-:W-:Y:S05]  /*9b10*/  BSYNC B0 ;  /* 0x0000000000007941 */ /* 0x000fea0003800000 */
.L_x_10243:
[----:B----4-:R4:W0:Y:S01]  /*9b20*/  LDS R41, [R172+0x2b00] ;  /* 0x002b0000ac297984 */ /* 0x0108220000000800 */
[----:B------:R-:W-:Y:S01]  /*9b30*/  BSSY B0, `(.L_x_10245) ;  /* 0x0000005000007945 */ /* 0x000fe20003800000 */
[C---:B--2---:R-:W-:Y:S02]  /*9b40*/  IADD3 R173, R142.reuse, 0x2c0, RZ ;  /* 0x000002c08ead7810 */ /* 0x044fe40007ffe0ff */
[----:B------:R-:W-:Y:S01]  /*9b50*/  IADD3 R175, R142, 0x300, RZ ;  /* 0x000003008eaf7810 */ /* 0x000fe20007ffe0ff */
[----:B------:R-:W-:Y:S06]  /*9b60*/  @!P5 BRA `(.L_x_10246) ;  /* 0x000000000004d947 */ /* 0x000fec0003800000 */
[----:B0-----:R2:W-:Y:S02]  /*9b70*/  REDG.E.ADD.F32.FTZ.RN.STRONG.GPU desc[UR22][R42.64+-0x1600], R41 ;  /* 0xffea00292a0079a6 */ /* 0x0015e4000c10f396 */
.L_x_10246:
[----:B------:R-:W-:Y:S05]  /*9b80*/  BSYNC B0 ;  /* 0x0000000000007941 */ /* 0x000fea0003800000 */
.L_x_10245:
[-C--:B---3--:R-:W-:Y:S01]  /*9b90*/  LEA.HI.SX32 R40, R173, R142.reuse, 0x1b ;  /* 0x0000008ead287211 */ /* 0x088fe200078fdaff */
[----:B------:R-:W-:Y:S01]  /*9ba0*/  BSSY B0, `(.L_x_10247) ;  /* 0x0000011000007945 */ /* 0x000fe20003800000 */
[----:B0-2---:R-:W-:Y:S02]  /*9bb0*/  IADD3 R41, R142, 0x340, RZ ;  /* 0x000003408e297810 */ /* 0x005fe40007ffe0ff */
        /* <DEDUP_REMOVED lines=15> */
.L_x_10248:
[----:B------:R-:W-:Y:S05]  /*9cb0*/  BSYNC B0 ;  /* 0x0000000000007941 */ /* 0x000fea0003800000 */
.L_x_10247:
[----:B01----:R0:W1:Y:S01]  /*9cc0*/  LDS R41, [R172+0x2d00] ;  /* 0x002d0000ac297984 */ /* 0x0030620000000800 */
[----:B------:R-:W-:Y:S01]  /*9cd0*/  BSSY B0, `(.L_x_10249) ;  /* 0x0000006000007945 */ /* 0x000fe20003800000 */
[----:B------:R-:W-:Y:S02]  /*9ce0*/  IADD3 R175, R142, 0x3c0, RZ ;  /* 0x000003c08eaf7810 */ /* 0x000fe40007ffe0ff */
[----:B------:R-:W-:Y:S02]  /*9cf0*/  LEA.HI.SX32 R40, R173, R142, 0x1b ;  /* 0x0000008ead287211 */ /* 0x000fe400078fdaff */
[----:B------:R-:W-:Y:S01]  /*9d00*/  LEA R174, R174, R141, 0x2 ;  /* 0x0000008daeae7211 */ /* 0x000fe200078e10ff */
[----:B------:R-:W-:Y:S06]  /*9d10*/  @!P0 BRA `(.L_x_10250) ;  /* 0x0000000000048947 */ /* 0x000fec0003800000 */
[----:B-1----:R2:W-:Y:S02]  /*9d20*/  REDG.E.ADD.F32.FTZ.RN.STRONG.GPU desc[UR22][R42.64+-0x1400], R41 ;  /* 0xffec00292a0079a6 */ /* 0x0025e4000c10f396 */
.L_x_10250:
[----:B------:R-:W-:Y:S05]  /*9d30*/  BSYNC B0 ;  /* 0x0000000000007941 */ /* 0x000fea0003800000 */
.L_x_10249:
[----:B-12---:R1:W2:Y:S01]  /*9d40*/  LDS R41, [R174+0x2e00] ;  /* 0x002e0000ae297984 */ /* 0x0062a20000000800 */
[----:B------:R-:W-:Y:S01]  /*9d50*/  BSSY B0, `(.L_x_10251) ;  /* 0x0000006000007945 */ /* 0x000fe20003800000 */
[----:B------:R-:W-:Y:S02]  /*9d60*/  IADD3 R173, R142, 0x400, RZ ;  /* 0x000004008ead7810 */ /* 0x000fe40007ffe0ff */
[----:B0-----:R-:W-:Y:S02]  /*9d70*/  LEA.HI.SX32 R172, R175, R142, 0x1b ;  /* 0x0000008eafac7211 */ /* 0x001fe400078fdaff */
[----:B------:R-:W-:Y:S01]  /*9d80*/  LEA R176, R40, R141, 0x2 ;  /* 0x0000008d28b07211 */ /* 0x000fe200078e10ff */
[----:B------:R-:W-:Y:S06]  /*9d90*/  @!P1 BRA `(.L_x_10252) ;  /* 0x0000000000049947 */ /* 0x000fec0003800000 */
[----:B--2---:R0:W-:Y:S02]  /*9da0*/  REDG.E.ADD.F32.FTZ.RN.STRONG.GPU desc[UR22][R42.64+-0x1300], R41 ;  /* 0xffed00292a0079a6 */ /* 0x0041e4000c10f396 */
.L_x_10252:
[----:B------:R-:W-:Y:S05]  /*9db0*/  BSYNC B0 ;  /* 0x0000000000007941 */ /* 0x000fea0003800000 */
.L_x_10251:
[----:B0-2---:R0:W2:Y:S01]  /*9dc0*/  LDS R41, [R176+0x2f00] ;  /* 0x002f0000b0297984 */ /* 0x0050a20000000800 */
[----:B------:R-:W-:Y:S01]  /*9dd0*/  BSSY B0, `(.L_x_10253) ;  /* 0x0000006000007945 */ /* 0x000fe20003800000 */
[----:B------:R-:W-:Y:S02]  /*9de0*/  LEA.HI.SX32 R40, R173, R142, 0x1b ;  /* 0x0000008ead287211 */ /* 0x000fe400078fdaff */
[----:B------:R-:W-:Y:S02]  /*9df0*/  IADD3 R175, R142, 0x440, RZ ;  /* 0x000004408eaf7810 */ /* 0x000fe40007ffe0ff */
[----:B------:R-:W-:Y:S01]  /*9e00*/  LEA R173, R172, R141, 0x2 ;  /* 0x0000008dacad7211 */ /* 0x000fe200078e10ff */
[----:B------:R-:W-:Y:S06]  /*9e10*/  @!P2 BRA `(.L_x_10254) ;  /* 0x000000000004a947 */ /* 0x000fec0003800000 */
[----:B--2---:R3:W-:Y:S02]  /*9e20*/  REDG.E.ADD.F32.FTZ.RN.STRONG.GPU desc[UR22][R42.64+-0x1200], R41 ;  /* 0xffee00292a0079a6 */ /* 0x0047e4000c10f396 */
.L_x_10254:
[----:B------:R-:W-:Y:S05]  /*9e30*/  BSYNC B0 ;  /* 0x0000000000007941 */ /* 0x000fea0003800000 */
.L_x_10253:
[----:B--23--:R2:W3:Y:S01]  /*9e40*/  LDS R41, [R173+0x3000] ;  /* 0x00300000ad297984 */ /* 0x00c4e20000000800 */
[----:B------:R-:W-:Y:S01]  /*9e50*/  BSSY B0, `(.L_x_10255) ;  /* 0x0000005000007945 */ /* 0x000fe20003800000 */
[----:B------:R-:W-:Y:S02]  /*9e60*/  LEA.HI.SX32 R172, R175, R142, 0x1b ;  /* 0x0000008eafac7211 */ /* 0x000fe400078fdaff */
[----:B------:R-:W-:Y:S01]  /*9e70*/  LEA R40, R40, R141, 0x2 ;  /* 0x0000008d28287211 */ /* 0x000fe200078e10ff */
[----:B------:R-:W-:Y:S06]  /*9e80*/  @!P3 BRA `(.L_x_10256) ;  /* 0x000000000004b947 */ /* 0x000fec0003800000 */
[----:B---3--:R4:W-:Y:S02]  /*9e90*/  REDG.E.ADD.F32.FTZ.RN.STRONG.GPU desc[UR22][R42.64+-0x1100], R41 ;  /* 0xffef00292a0079a6 */ /* 0x0089e4000c10f396 */
.L_x_10256:
[----:B------:R-:W-:Y:S05]  /*9ea0*/  BSYNC B0 ;  /* 0x0000000000007941 */ /* 0x000fea0003800000 */
.L_x_10255:
[----:B---34-:R3:W4:Y:S01]  /*9eb0*/  LDS R41, [R40+0x3100] ;  /* 0x0031000028297984 */ /* 0x0187220000000800 */
[----:B------:R-:W-:Y:S01]  /*9ec0*/  BSSY B0, `(.L_x_10257) ;  /* 0x0000004000007945 */ /* 0x000fe20003800000 */
[----:B------:R-:W-:-:S03]  /*9ed0*/  LEA R172, R172, R141, 0x2 ;  /* 0x0000008dacac7211 */ /* 0x000fc600078e10ff */
[----:B------:R-:W-:Y:S05]  /*9ee0*/  @!P4 BRA `(.L_x_10258) ;  /* 0x000000000004c947 */ /* 0x000fea0003800000 */
[----:B----4-:R4:W-:Y:S02]  /*9ef0*/  REDG.E.ADD.F32.FTZ.RN.STRONG.GPU desc[UR22][R42.64+-0x1000], R41 ;  /* 0xfff000292a0079a6 */ /* 0x0109e4000c10f396 */
.L_x_10258:
[----:B------:R-:W-:Y:S05]  /*9f00*/  BSYNC B0 ;  /* 0x0000000000007941 */ /* 0x000fea0003800000 */
.L_x_10257:
[----:B----4-:R4:W0:Y:S01]  /*9f10*/  LDS R41, [R172+0x3200] ;  /* 0x00320000ac297984 */ /* 0x0108220000000800 */
[----:B------:R-:W-:Y:S01]  /*9f20*/  BSSY B0, `(.L_x_10259) ;  /* 0x0000005000007945 */ /* 0x000fe20003800000 */
[C---:B--2---:R-:W-:Y:S02]  /*9f30*/  IADD3 R173, R142.reuse, 0x480, RZ ;  /* 0x000004808ead7810 */ /* 0x044fe40007ffe0ff */
[----:B------:R-:W-:Y:S01]  /*9f40*/  IADD3 R175, R142, 0x4c0, RZ ;  /* 0x000004c08eaf7810 */ /* 0x000fe20007ffe0ff */
[----:B------:R-:W-:Y:S06]  /*9f50*/  @!P5 BRA `(.L_x_10260) ;  /* 0x000000000004d947 */ /* 0x000fec0003800000 */
[----:B0-----:R2:W-:Y:S02]  /*9f60*/  REDG.E.ADD.F32.FTZ.RN.STRONG.GPU desc[UR22][R42.64+-0xf00], R41 ;  /* 0xfff100292a0079a6 */ /* 0x0015e4000c10f396 */
.L_x_10260:
[----:B------:R-:W-:Y:S05]  /*9f70*/  BSYNC B0 ;  /* 0x0000000000007941 */ /* 0x000fea0003800000 */
.L_x_10259:
        /* <DEDUP_REMOVED lines=18> */
.L_x_10262:
[----:B------:R-:W-:Y:S05]  /*a0a0*/  BSYNC B0 ;  /* 0x0000000000007941 */ /* 0x000fea0003800000 */
.L_x_10261:
[----:B01----:R0:W1:Y:S01]  /*a0b0*/  LDS R41, [R172+0x3400] ;  /* 0x00340000ac297984 */ /* 0x0030620000000800 */
[----:B------:R-:W-:Y:S01]  /*a0c0*/  BSSY B0, `(.L_x_10263) ;  /* 0x0000006000007945 */ /* 0x000fe20003800000 */
[----:B------:R-:W-:Y:S02]  /*a0d0*/  IADD3 R175, R142, 0x580, RZ ;  /* 0x000005808eaf7810 */ /* 0x000fe40007ffe0ff */
[----:B------:R-:W-:Y:S02]  /*a0e0*/  LEA.HI.SX32 R40, R173, R142, 0x1b ;  /* 0x0000008ead287211 */ /* 0x000fe400078fdaff */
[----:B------:R-:W-:Y:S01]  /*a0f0*/  LEA R174, R174, R141, 0x2 ;  /* 0x0000008daeae7211 */ /* 0x000fe200078e10ff */
[----:B------:R-:W-:Y:S06]  /*a100*/  @!P0 BRA `(.L_x_10264) ;  /* 0x0000000000048947 */ /* 0x000fec0003800000 */
[----:B-1----:R2:W-:Y:S02]  /*a110*/  REDG.E.ADD.F32.FTZ.RN.STRONG.GPU desc[UR22][R42.64+-0xd00], R41 ;  /* 0xfff300292a0079a6 */ /* 0x0025e4000c10f396 */
.L_x_10264:
[----:B------:R-:W-:Y:S05]  /*a120*/  BSYNC B0 ;  /* 0x0000000000007941 */ /* 0x000fea0003800000 */
.L_x_10263:
[----:B-12---:R1:W2:Y:S01]  /*a130*/  LDS R41, [R174+0x3500] ;  /* 0x00350000ae297984 */ /* 0x0062a20000000800 */
[----:B------:R-:W-:Y:S01]  /*a140*/  BSSY B0, `(.L_x_10265) ;  /* 0x0000006000007945 */ /* 0x000fe20003800000 */
[----:B------:R-:W-:Y:S02]  /*a150*/  IADD3 R173, R142, 0x5c0, RZ ;  /* 0x000005c08ead7810 */ /* 0x000fe40007ffe0ff */
[----:B0-----:R-:W-:Y:S02]  /*a160*/  LEA.HI.SX32 R172, R175, R142, 0x1b ;  /* 0x0000008eafac7211 */ /* 0x001fe400078fdaff */
[----:B------:R-:W-:Y:S01]  /*a170*/  LEA R176, R40, R141, 0x2 ;  /* 0x0000008d28b07211 */ /* 0x000fe200078e10ff */
[----:B------:R-:W-:Y:S06]  /*a180*/  @!P1 BRA `(.L_x_10266) ;  /* 0x0000000000049947 */ /* 0x000fec0003800000 */
[----:B--2---:R0:W-:Y:S02]  /*a190*/  REDG.E.ADD.F32.FTZ.RN.STRONG.GPU desc[UR22][R42.64+-0xc00], R41 ;  /* 0xfff400292a0079a6 */ /* 0x0041e4000c10f396 */
.L_x_10266:
[----:B------:R-:W-:Y:S05]  /*a1a0*/  BSYNC B0 ;  /* 0x0000000000007941 */ /* 0x000fea0003800000 */
.L_x_10265:
[----:B0-2---:R0:W2:Y:S01]  /*a1b0*/  LDS R41, [R176+0x3600] ;  /* 0x00360000b0297984 */ /* 0x0050a20000000800 */
[----:B------:R-:W-:Y:S01]  /*a1c0*/  BSSY B0, `(.L_x_10267) ;  /* 0x0000006000007945 */ /* 0x000fe20003800000 */
[----:B------:R-:W-:Y:S02]  /*a1d0*/  LEA.HI.SX32 R40, R173, R142, 0x1b ;  /* 0x0000008ead287211 */ /* 0x000fe400078fdaff */
[----:B------:R-:W-:Y:S02]  /*a1e0*/  IADD3 R175, R142, 0x600, RZ ;  /* 0x000006008eaf7810 */ /* 0x000fe40007ffe0ff */
[----:B------:R-:W-:Y:S01]  /*a1f0*/  LEA R173, R172, R141, 0x2 ;  /* 0x0000008dacad7211 */ /* 0x000fe200078e10ff */
[----:B------:R-:W-:Y:S06]  /*a200*/  @!P2 BRA `(.L_x_10268) ;  /* 0x000000000004a947 */ /* 0x000fec0003800000 */
[----:B--2---:R3:W-:Y:S02]  /*a210*/  REDG.E.ADD.F32.FTZ.RN.STRONG.GPU desc[UR22][R42.64+-0xb00], R41 ;  /* 0xfff500292a0079a6 */ /* 0x0047e4000c10f396 */
.L_x_10268:
[----:B------:R-:W-:Y:S05]  /*a220*/  BSYNC B0 ;  /* 0x0000000000007941 */ /* 0x000fea0003800000 */
.L_x_10267:
[----:B--23--:R2:W3:Y:S01]  /*a230*/  LDS R41, [R173+0x3700] ;  /* 0x00370000ad297984 */ /* 0x00c4e20000000800 */
[----:B------:R-:W-:Y:S01]  /*a240*/  BSSY B0, `(.L_x_10269) ;  /* 0x0000005000007945 */ /* 0x000fe20003800000 */
[----:B------:R-:W-:Y:S02]  /*a250*/  LEA.HI.SX32 R172, R175, R142, 0x1b ;  /* 0x0000008eafac7211 */ /* 0x000fe400078fdaff */
[----:B------:R-:W-:Y:S01]  /*a260*/  LEA R40, R40, R141, 0x2 ;  /* 0x0000008d28287211 */ /* 0x000fe200078e10ff */
[----:B------:R-:W-:Y:S06]  /*a270*/  @!P3 BRA `(.L_x_10270) ;  /* 0x000000000004b947 */ /* 0x000fec0003800000 */
[----:B---3--:R4:W-:Y:S02]  /*a280*/  REDG.E.ADD.F32.FTZ.RN.STRONG.GPU desc[UR22][R42.64+-0xa00], R41 ;  /* 0xfff600292a0079a6 */ /* 0x0089e4000c10f396 */
.L_x_10270:
[----:B------:R-:W-:Y:S05]  /*a290*/  BSYNC B0 ;  /* 0x0000000000007941 */ /* 0x000fea0003800000 */
.L_x_10269:
[----:B---34-:R3:W4:Y:S01]  /*a2a0*/  LDS R41, [R40+0x3800] ;  /* 0x0038000028297984 */ /* 0x0187220000000800 */
[----:B------:R-:W-:Y:S01]  /*a2b0*/  BSSY B0, `(.L_x_10271) ;  /* 0x0000004000007945 */ /* 0x000fe20003800000 */
[----:B------:R-:W-:-:S03]  /*a2c0*/  LEA R172, R172, R141, 0x2 ;  /* 0x0000008dacac7211 */ /* 0x000fc600078e10ff */
[----:B------:R-:W-:Y:S05]  /*a2d0*/  @!P4 BRA `(.L_x_10272) ;  /* 0x000000000004c947 */ /* 0x000fea0003800000 */
[----:B----4-:R4:W-:Y:S02]  /*a2e0*/  REDG.E.ADD.F32.FTZ.RN.STRONG.GPU desc[UR22][R42.64+-0x900], R41 ;  /* 0xfff700292a0079a6 */ /* 0x0109e4000c10f396 */
.L_x_10272:
[----:B------:R-:W-:Y:S05]  /*a2f0*/  BSYNC B0 ;  /* 0x0000000000007941 */ /* 0x000fea0003800000 */
.L_x_10271:
[----:B----4-:R4:W0:Y:S01]  /*a300*/  LDS R41, [R172+0x3900] ;  /* 0x00390000ac297984 */ /* 0x0108220000000800 */
[----:B------:R-:W-:Y:S01]  /*a310*/  BSSY B0, `(.L_x_10273) ;  /* 0x0000005000007945 */ /* 0x000fe20003800000 */
[C---:B--2---:R-:W-:Y:S02]  /*a320*/  IADD3 R173, R142.reuse, 0x640, RZ ;  /* 0x000006408ead7810 */ /* 0x044fe40007ffe0ff */
[----:B------:R-:W-:Y:S01]  /*a330*/  IADD3 R175, R142, 0x680, RZ ;  /* 0x000006808eaf7810 */ /* 0x000fe20007ffe0ff */
[----:B------:R-:W-:Y:S06]  /*a340*/  @!P5 BRA `(.L_x_10274) ;  /* 0x000000000004d947 */ /* 0x000fec0003800000 */
[----:B0-----:R2:W-:Y:S02]  /*a350*/  REDG.E.ADD.F32.FTZ.RN.STRONG.GPU desc[UR22][R42.64+-0x800], R41 ;  /* 0xfff800292a0079a6 */ /* 0x0015e4000c10f396 */
.L_x_10274:
[----:B------:R-:W-:Y:S05]  /*a360*/  BSYNC B0 ;  /* 0x0000000000007941 */ /* 0x000fea0003800000 */
.L_x_10273:
        /* <DEDUP_REMOVED lines=18> */
.L_x_10276:
[----:B------:R-:W-:Y:S05]  /*a490*/  BSYNC B0 ;  /* 0x0000000000007941 */ /* 0x000fea0003800000 */
.L_x_10275:
[----:B01----:R0:W1:Y:S01]  /*a4a0*/  LDS R41, [R172+0x3b00] ;  /* 0x003b0000ac297984 */ /* 0x0030620000000800 */
[----:B------:R-:W-:Y:S01]  /*a4b0*/  BSSY B0, `(.L_x_10277) ;  /* 0x0000006000007945 */ /* 0x000fe20003800000 */
[----:B------:R-:W-:Y:S02]  /*a4c0*/  IADD3 R175, R142, 0x740, RZ ;  /* 0x000007408eaf7810 */ /* 0x000fe40007ffe0ff */
[----:B------:R-:W-:Y:S02]  /*a4d0*/  LEA.HI.SX32 R40, R173, R142, 0x1b ;  /* 0x0000008ead287211 */ /* 0x000fe400078fdaff */
[----:B------:R-:W-:Y:S01]  /*a4e0*/  LEA R174, R174, R141, 0x2 ;  /* 0x0000008daeae7211 */ /* 0x000fe200078e10ff */
[----:B------:R-:W-:Y:S06]  /*a4f0*/  @!P0 BRA `(.L_x_10278) ;  /* 0x0000000000048947 */ /* 0x000fec0003800000 */
[----:B-1----:R2:W-:Y:S02]  /*a500*/  REDG.E.ADD.F32.FTZ.RN.STRONG.GPU desc[UR22][R42.64+-0x600], R41 ;  /* 0xfffa00292a0079a6 */ /* 0x0025e4000c10f396 */
.L_x_10278:
[----:B------:R-:W-:Y:S05]  /*a510*/  BSYNC B0 ;  /* 0x0000000000007941 */ /* 0x000fea0003800000 */
.L_x_10277:
[----:B-12---:R1:W2:Y:S01]  /*a520*/  LDS R41, [R174+0x3c00] ;  /* 0x003c0000ae297984 */ /* 0x0062a20000000800 */
[----:B------:R-:W-:Y:S01]  /*a530*/  BSSY B0, `(.L_x_10279) ;  /* 0x0000006000007945 */ /* 0x000fe20003800000 */
[----:B------:R-:W-:Y:S02]  /*a540*/  IADD3 R173, R142, 0x780, RZ ;  /* 0x000007808ead7810 */ /* 0x000fe40007ffe0ff */
[----:B------:R-:W-:Y:S02]  /*a550*/  LEA.HI.SX32 R150, R175, R142, 0x1b ;  /* 0x0000008eaf967211 */ /* 0x000fe400078fdaff */
[----:B0-----:R-:W-:Y:S01]  /*a560*/  LEA R172, R40, R141, 0x2 ;  /* 0x0000008d28ac7211 */ /* 0x001fe200078e10ff */
[----:B------:R-:W-:Y:S06]  /*a570*/  @!P1 BRA `(.L_x_10280) ;  /* 0x0000000000049947 */ /* 0x000fec0003800000 */
[----:B--2---:R0:W-:Y:S02]  /*a580*/  REDG.E.ADD.F32.FTZ.RN.STRONG.GPU desc[UR22][R42.64+-0x500], R41 ;  /* 0xfffb00292a0079a6 */ /* 0x0041e4000c10f396 */
.L_x_10280:
[----:B------:R-:W-:Y:S05]  /*a590*/  BSYNC B0 ;  /* 0x0000000000007941 */ /* 0x000fea0003800000 */
.L_x_10279:
[----:B0-2---:R0:W2:Y:S01]  /*a5a0*/  LDS R41, [R172+0x3d00] ;  /* 0x003d0000ac297984 */ /* 0x0050a20000000800 */
[----:B------:R-:W-:Y:S01]  /*a5b0*/  BSSY B0, `(.L_x_10281) ;  /* 0x0000006000007945 */ /* 0x000fe20003800000 */
[----:B------:R-:W-:Y:S02]  /*a5c0*/  LEA.HI.SX32 R40, R173, R142, 0x1b ;  /* 0x0000008ead287211 */ /* 0x000fe400078fdaff */
[----:B------:R-:W-:Y:S02]  /*a5d0*/  IADD3 R175, R142, 0x7c0, RZ ;  /* 0x000007c08eaf7810 */ /* 0x000fe40007ffe0ff */
[----:B------:R-:W-:Y:S01]  /*a5e0*/  LEA R173, R150, R141, 0x2 ;  /* 0x0000008d96ad7211 */ /* 0x000fe200078e10ff */
[----:B------:R-:W-:Y:S06]  /*a5f0*/  @!P2 BRA `(.L_x_10282) ;  /* 0x000000000004a947 */ /* 0x000fec0003800000 */
[----:B--2---:R3:W-:Y:S02]  /*a600*/  REDG.E.ADD.F32.FTZ.RN.STRONG.GPU desc[UR22][R42.64+-0x400], R41 ;  /* 0xfffc00292a0079a6 */ /* 0x0047e4000c10f396 */
.L_x_10282:
[----:B------:R-:W-:Y:S05]  /*a610*/  BSYNC B0 ;  /* 0x0000000000007941 */ /* 0x000fea0003800000 */
.L_x_10281:
[----:B--23--:R2:W3:Y:S01]  /*a620*/  LDS R41, [R173+0x3e00] ;  /* 0x003e0000ad297984 */ /* 0x00c4e20000000800 */
[----:B------:R-:W-:Y:S01]  /*a630*/  BSSY B0, `(.L_x_10283) ;  /* 0x0000006000007945 */ /* 0x000fe20003800000 */
[----:B------:R-:W-:Y:S01]  /*a640*/  LEA.HI.SX32 R150, R175, R142, 0x1b ;  /* 0x0000008eaf967211 */ /* 0x000fe200078fdaff */
[----:B------:R-:W-:Y:S01]  /*a650*/  FMUL.FTZ R121, R122, R121 ;  /* 0x000000797a797220 */ /* 0x000fe20000410000 */
[----:B------:R-:W-:Y:S01]  /*a660*/  LEA R40, R40, R141, 0x2 ;  /* 0x0000008d28287211 */ /* 0x000fe200078e10ff */
[----:B------:R-:W-:Y:S06]  /*a670*/  @!P3 BRA `(.L_x_10284) ;  /* 0x000000000004b947 */ /* 0x000fec0003800000 */
[----:B---3--:R4:W-:Y:S02]  /*a680*/  REDG.E.ADD.F32.FTZ.RN.STRONG.GPU desc[UR22][R42.64+-0x300], R41 ;  /* 0xfffd00292a0079a6 */ /* 0x0089e4000c10f396 */
.L_x_10284:
[----:B------:R-:W-:Y:S05]  /*a690*/  BSYNC B0 ;  /* 0x0000000000007941 */ /* 0x000fea0003800000 */
.L_x_10283:
[----:B---34-:R3:W4:Y:S01]  /*a6a0*/  LDS R41, [R40+0x3f00] ;  /* 0x003f000028297984 */ /* 0x0187220000000800 */
[----:B------:R-:W-:Y:S01]  /*a6b0*/  BSSY B0, `(.L_x_10285) ;  /* 0x0000005000007945 */ /* 0x000fe20003800000 */
[----:B------:R-:W-:Y:S01]  /*a6c0*/  LEA R150, R150, R141, 0x2 ;  /* 0x0000008d96967211 */ /* 0x000fe200078e10ff */
[----:B0-----:R-:W-:Y:S02]  /*a6d0*/  FFMA.FTZ R172, R44, R53, R121 ;  /* 0x000000352cac7223 */ /* 0x001fe40000010079 */
[----:B------:R-:W-:Y:S05]  /*a6e0*/  @!P4 BRA `(.L_x_10286) ;  /* 0x000000000004c947 */ /* 0x000fea0003800000 */
[----:B----4-:R0:W-:Y:S02]  /*a6f0*/  REDG.E.ADD.F32.FTZ.RN.STRONG.GPU desc[UR22][R42.64+-0x200], R41 ;  /* 0xfffe00292a0079a6 */ /* 0x0101e4000c10f396 */
.L_x_10286:
[----:B------:R-:W-:Y:S05]  /*a700*/  BSYNC B0 ;  /* 0x0000000000007941 */ /* 0x000fea0003800000 */
.L_x_10285:
[----:B0---4-:R0:W4:Y:S01]  /*a710*/  LDS R41, [R150+0x4000] ;  /* 0x0040000096297984 */ /* 0x0111220000000800 */
[----:B------:R-:W-:Y:S01]  /*a720*/  BSSY B0, `(.L_x_10287) ;  /* 0x0000004000007945 */ /* 0x000fe20003800000 */
[----:B---3--:R-:W-:-:S03]  /*a730*/  FADD.FTZ R40, R171, R172 ;  /* 0x000000acab287221 */ /* 0x008fc60000010000 */
[----:B------:R-:W-:Y:S05]  /*a740*/  @!P5 BRA `(.L_x_10288) ;  /* 0x000000000004d947 */ /* 0x000fea0003800000 */
[----:B----4-:R3:W-:Y:S02]  /*a750*/  REDG.E.ADD.F32.FTZ.RN.STRONG.GPU desc[UR22][R42.64+-0x100], R41 ;  /* 0xffff00292a0079a6 */ /* 0x0107e4000c10f396 */
.L_x_10288:
[----:B------:R-:W-:Y:S05]  /*a760*/  BSYNC B0 ;  /* 0x0000000000007941 */ /* 0x000fea0003800000 */
.L_x_10287:
[----:B--2---:R-:W2:Y:S01]  /*a770*/  LDL R173, [R1+0x8] ;  /* 0x0000080001ad7983 */ /* 0x004ea20000100800 */
[----:B---34-:R-:W-:Y:S01]  /*a780*/  MOV R41, R45 ;  /* 0x0000002d00297202 */ /* 0x018fe20000000f00 */
[----:B------:R-:W-:Y:S01]  /*a790*/  FMUL.FTZ R131, R122, R131 ;  /* 0x000000837a837220 */ /* 0x000fe20000410000 */
[----:B------:R-:W-:Y:S01]  /*a7a0*/  MOV R42, R169 ;  /* 0x000000a9002a7202 */ /* 0x000fe20000000f00 */
[----:B-1----:R-:W1:Y:S01]  /*a7b0*/  S2R R174, SR_LANEID ;  /* 0x0000000000ae7919 */ /* 0x002e620000000000 */
[----:B------:R-:W-:Y:S01]  /*a7c0*/  MOV R43, R128 ;  /* 0x00000080002b7202 */ /* 0x000fe20000000f00 */
[----:B------:R-:W-:Y:S01]  /*a7d0*/  FFMA.FTZ R146, R146, R53, R131 ;  /* 0x0000003592927223 */ /* 0x000fe20000010083 */
[----:B------:R-:W-:Y:S01]  /*a7e0*/  FMUL.FTZ R166, R166, R145 ;  /* 0x00000091a6a67220 */ /* 0x000fe20000410000 */
[----:B0-----:R-:W0:Y:S01]  /*a7f0*/  SHFL.DOWN PT, R150, R45, 0x1, 0x1f ;  /* 0x08201f002d967f89 */ /* 0x001e2200000e0000 */
[----:B------:R-:W-:Y:S01]  /*a800*/  FMUL.FTZ R210, R210, R149 ;  /* 0x00000095d2d27220 */ /* 0x000fe20000410000 */
[----:B------:R-:W-:Y:S01]  /*a810*/  FMUL.FTZ R214, R214, R155 ;  /* 0x0000009bd6d67220 */ /* 0x000fe20000410000 */
[----:B------:R-:W-:Y:S01]  /*a820*/  FFMA.FTZ R147, R147, R68, R166 ;  /* 0x0000004493937223 */ /* 0x000fe200000100a6 */
[----:B------:R-:W3:Y:S01]  /*a830*/  SHFL.DOWN PT, R171, R169, 0x1, 0x1f ;  /* 0x08201f00a9ab7f89 */ /* 0x000ee200000e0000 */
[----:B------:R-:W-:Y:S01]  /*a840*/  FFMA.FTZ R151, R151, R66, R210 ;  /* 0x0000004297977223 */ /* 0x000fe200000100d2 */
[----:B------:R-:W-:Y:S01]  /*a850*/  FMUL.FTZ R211, R211, R48 ;  /* 0x00000030d3d37220 */ /* 0x000fe20000410000 */
[----:B------:R-:W-:Y:S01]  /*a860*/  FFMA.FTZ R159, R159, R56, R214 ;  /* 0x000000389f9f7223 */ /* 0x000fe200000100d6 */
[----:B------:R-:W4:Y:S01]  /*a870*/  SHFL.DOWN PT, R172, R128, 0x1, 0x1f ;  /* 0x08201f0080ac7f89 */ /* 0x000f2200000e0000 */
[----:B------:R-:W-:Y:S01]  /*a880*/  ISETP.NE.AND P2, PT, R142, RZ, PT ;  /* 0x000000ff8e00720c */ /* 0x000fe20003f45270 */
        /* <DEDUP_REMOVED lines=18> */
[C---:B-1----:R-:W-:Y:S01]  /*a9b0*/  ISETP.GT.AND P0, PT, R174.reuse, 0x1e, PT ;  /* 0x0000001eae00780c */ /* 0x042fe20003f04270 */
[----:B------:R-:W-:Y:S01]  /*a9c0*/  FFMA.FTZ R157, R157, R60, R212 ;  /* 0x0000003c9d9d7223 */ /* 0x000fe200000100d4 */
        /* <DEDUP_REMOVED lines=13> */
[----:B----4-:R-:W-:Y:S01]  /*aaa0*/  @!P0 FADD.FTZ R43, R43, R172 ;  /* 0x000000ac2b2b8221 */ /* 0x010fe20000010000 */
[----:B-----5:R-:W-:Y:S01]  /*aab0*/  @!P0 FADD.FTZ R40, R121, R40 ;  /* 0x0000002879288221 */ /* 0x020fe20000010000 */
        /* <DEDUP_REMOVED lines=104> */
.L_x_10290:
[----:B------:R-:W-:Y:S05]  /*b140*/  BSYNC B0 ;  /* 0x0000000000007941 */ /* 0x000fea0003800000 */
.L_x_10289:
[----:B------:R-:W-:Y:S02]  /*b150*/  UIADD3 UR7, UR7, 0x1, URZ ;  /* 0x0000000107077890 */ /* 0x000fe4000fffe03f */
[----:B------:R-:W-:Y:S02]  /*b160*/  UIADD3 UR8, UP1, UR8, 0x1, URZ ;  /* 0x0000000108087890 */ /* 0x000fe4000ff3e03f */
[----:B------:R-:W-:Y:S02]  /*b170*/  UISETP.GE.AND UP0, UPT, UR7, UR52, UPT ;  /* 0x000000340700728c */ /* 0x000fe4000bf06270 */
[----:B------:R-:W-:-:S04]  /*b180*/  UIADD3.X UR9, URZ, UR9, URZ, UP1, !UPT ;  /* 0x000000093f097290 */ /* 0x000fc80008ffe43f */
[----:B------:R-:W-:-:S13]  /*b190*/  PLOP3.LUT P0, PT, PT, PT, UP0, 0x80, 0x0 ;  /* 0x000000000000781c */ /* 0x000fda0003f0f008 */
[----:B------:R-:W-:Y:S05]  /*b1a0*/  @!P0 BRA `(.L_x_10291) ;  /* 0xffffff7400b48947 */ /* 0x000fea000383ffff */
.L_x_10196:
[----:B01----:R-:W2:Y:S01]  /*b1b0*/  LDL.LU R42, [R1+0x10] ;  /* 0x00001000012a7983 */ /* 0x003ea20000300800 */
[----:B------:R-:W-:Y:S02]  /*b1c0*/  USHF.R.S32.HI UR27, URZ, 0x1f, UR11 ;  /* 0x0000001f3f1b7899 */ /* 0x000fe4000801140b */
[----:B------:R-:W-:Y:S01]  /*b1d0*/  ULEA UR8, UR17, 0xfffffc00, 0xa ;  /* 0xfffffc0011087891 */ /* 0x000fe2000f8e503f */
[----:B------:R-:W3:Y:S01]  /*b1e0*/  LDL.LU R41, [R1+0x4] ;  /* 0x0000040001297983 */ /* 0x000ee20000300800 */
[----:B------:R-:W-:Y:S01]  /*b1f0*/  ULDC.64 UR18, c[0x0][0x388] ;  /* 0x0000e20000127ab9 */ /* 0x000fe20000000a00 */
[----:B------:R-:W-:Y:S01]  /*b200*/  BAR.SYNC.DEFER_BLOCKING 0x0 ;  /* 0x0000000000007b1d */ /* 0x000fe20000010000 */
[----:B------:R-:W-:-:S05]  /*b210*/  USHF.R.S32.HI UR26, URZ, 0x1f, UR10 ;  /* 0x0000001f3f1a7899 */ /* 0x000fca000801140a */
[----:B------:R-:W-:Y:S01]  /*b220*/  ULDC.64 UR24, c[0x0][0x390] ;  /* 0x0000e40000187ab9 */ /* 0x000fe20000000a00 */
[----:B------:R-:W4:Y:S01]  /*b230*/  LDL.LU R40, [R1] ;  /* 0x0000000001287983 */ /* 0x000f220000300800 */
[----:B------:R-:W-:Y:S02]  /*b240*/  UIMAD UR7, UR27, UR18, URZ ;  /* 0x000000121b0772a4 */ /* 0x000fe4000f8e023f */
[----:B------:R-:W-:Y:S02]  /*b250*/  USHF.R.S32.HI UR9, URZ, 0x1f, UR8 ;  /* 0x0000001f3f097899 */ /* 0x000fe40008011408 */
[----:B------:R-:W-:Y:S02]  /*b260*/  UIMAD UR7, UR11, UR19, UR7 ;  /* 0x000000130b0772a4 */ /* 0x000fe4000f8e0207 */
[----:B------:R-:W-:Y:S02]  /*b270*/  UIMAD.WIDE.U32 UR18, UR11, UR18, UR8 ;  /* 0x000000120b1272a5 */ /* 0x000fe4000f8e0008 */
[----:B------:R-:W-:-:S02]  /*b280*/  UIADD3 UR15, UP1, UR15, -0x2000, URZ ;  /* 0xffffe0000f0f7890 */ /* 0x000fc4000ff3e03f */
[----:B------:R-:W-:Y:S02]  /*b290*/  UIADD3 UR19, UR19, UR7, URZ ;  /* 0x0000000713137290 */ /* 0x000fe4000fffe03f */
[----:B------:R-:W-:Y:S02]  /*b2a0*/  UIMAD UR7, UR26, UR24, URZ ;  /* 0x000000181a0772a4 */ /* 0x000fe4000f8e023f */
[----:B------:R-:W-:Y:S02]  /*b2b0*/  UIMAD.WIDE.U32 UR18, UR10, UR24, UR18 ;  /* 0x000000180a1272a5 */ /* 0x000fe4000f8e0012 */
[----:B------:R-:W-:Y:S02]  /*b2c0*/  UIMAD UR7, UR10, UR25, UR7 ;  /* 0x000000190a0772a4 */ /* 0x000fe4000f8e0207 */
[----:B------:R-:W-:Y:S01]  /*b2d0*/  UIADD3 UR13, UP2, UR13, -0x1000, URZ ;  /* 0xfffff0000d0d7890 */ /* 0x000fe2000ff5e03f */
[----:B------:R-:W-:Y:S01]  /*b2e0*/  ULDC.64 UR24, c[0x0][0x3e0] ;  /* 0x0000f80000187ab9 */ /* 0x000fe20000000a00 */
[----:B------:R-:W-:-:S02]  /*b2f0*/  UIADD3 UR19, UR19, UR7, URZ ;  /* 0x0000000713137290 */ /* 0x000fc4000fffe03f */
[----:B------:R-:W-:Y:S02]  /*b300*/  ULEA UR7, UP0, UR18, UR24, 0x2 ;  /* 0x0000001812077291 */ /* 0x000fe4000f80103f */
[----:B------:R-:W-:Y:S02]  /*b310*/  UIADD3 UR49, UP3, UR49, -0x1000, URZ ;  /* 0xfffff00031317890 */ /* 0x000fe4000ff7e03f */
[----:B------:R-:W-:Y:S02]  /*b320*/  ULEA.HI.X UR18, UR18, UR25, UR19, 0x2, UP0 ;  /* 0x0000001912127291 */ /* 0x000fe400080f1413 */
[----:B------:R-:W-:Y:S01]  /*b330*/  MOV R2, UR7 ;  /* 0x0000000700027c02 */ /* 0x000fe20008000f00 */
[----:B------:R-:W-:Y:S02]  /*b340*/  UIADD3 UR51, UP4, UR51, -0x1000, URZ ;  /* 0xfffff00033337890 */ /* 0x000fe4000ff9e03f */
[----:B------:R-:W-:Y:S01]  /*b350*/  UIADD3 UR6, UR6, 0x1, URZ ;  /* 0x0000000106067890 */ /* 0x000fe2000fffe03f */
[----:B------:R-:W-:Y:S01]  /*b360*/  MOV R3, UR18 ;  /* 0x0000001200037c02 */ /* 0x000fe20008000f00 */
[----:B------:R-:W-:Y:S01]  /*b370*/  ULDC.64 UR18, c[0x0][0x3a8] ;  /* 0x0000ea0000127ab9 */ /* 0x000fe20000000a00 */
[----:B------:R-:W-:-:S02]  /*b380*/  UIADD3.X UR16, UR16, -0x1, URZ, UP1, !UPT ;  /* 0xffffffff10107890 */ /* 0x000fc40008ffe43f */
[----:B------:R-:W-:Y:S01]  /*b390*/  UIMAD UR7, UR27, UR18, URZ ;  /* 0x000000121b0772a4 */ /* 0x000fe2000f8e023f */
[----:B------:R-:W-:Y:S01]  /*b3a0*/  IMAD.WIDE R2, R140, 0x10, R2 ;  /* 0x000000108c027825 */ /* 0x000fe200078e0202 */
[----:B------:R-:W-:Y:S02]  /*b3b0*/  UIMAD.WIDE.U32 UR8, UR11, UR18, UR8 ;  /* 0x000000120b0872a5 */ /* 0x000fe4000f8e0008 */
[----:B------:R-:W-:Y:S02]  /*b3c0*/  UIMAD UR7, UR11, UR19, UR7 ;  /* 0x000000130b0772a4 */ /* 0x000fe4000f8e0207 */
[----:B------:R-:W-:Y:S01]  /*b3d0*/  UIADD3.X UR14, UR14, -0x1, URZ, UP2, !UPT ;  /* 0xffffffff0e0e7890 */ /* 0x000fe200097fe43f */
[----:B------:R-:W-:Y:S01]  /*b3e0*/  ULDC.64 UR18, c[0x0][0x3b0] ;  /* 0x0000ec0000127ab9 */ /* 0x000fe20000000a00 */
[----:B------:R-:W-:Y:S02]  /*b3f0*/  UIADD3 UR9, UR9, UR7, URZ ;  /* 0x0000000709097290 */ /* 0x000fe4000fffe03f */
[----:B------:R-:W-:-:S02]  /*b400*/  UIMAD UR7, UR26, UR18, URZ ;  /* 0x000000121a0772a4 */ /* 0x000fc4000f8e023f */
[----:B------:R-:W-:Y:S02]  /*b410*/  UIMAD.WIDE.U32 UR8, UR10, UR18, UR8 ;  /* 0x000000120a0872a5 */ /* 0x000fe4000f8e0008 */
[----:B------:R-:W-:Y:S02]  /*b420*/  UIMAD UR7, UR10, UR19, UR7 ;  /* 0x000000130a0772a4 */ /* 0x000fe4000f8e0207 */
[----:B------:R-:W-:Y:S01]  /*b430*/  UIADD3.X UR48, UR48, -0x1, URZ, UP3, !UPT ;  /* 0xffffffff30307890 */ /* 0x000fe20009ffe43f */
[----:B------:R-:W-:Y:S01]  /*b440*/  ULDC.64 UR18, c[0x0][0x3f0] ;  /* 0x0000fc0000127ab9 */ /* 0x000fe20000000a00 */
[----:B------:R-:W-:Y:S02]  /*b450*/  UIADD3 UR9, UR9, UR7, URZ ;  /* 0x0000000709097290 */ /* 0x000fe4000fffe03f */
[----:B------:R-:W-:Y:S02]  /*b460*/  ULEA UR7, UP0, UR8, UR18, 0x2 ;  /* 0x0000001208077291 */ /* 0x000fe4000f80103f */
[----:B------:R-:W-:-:S02]  /*b470*/  UIADD3.X UR50, UR50, -0x1, URZ, UP4, !UPT ;  /* 0xffffffff32327890 */ /* 0x000fc4000a7fe43f */
[----:B------:R-:W-:Y:S02]  /*b480*/  ULEA.HI.X UR8, UR8, UR19, UR9, 0x2, UP0 ;  /* 0x0000001308087291 */ /* 0x000fe400080f1409 */
[----:B------:R-:W-:-:S06]  /*b490*/  UISETP.GT.AND UP0, UPT, UR17, 0x1, UPT ;  /* 0x000000011100788c */ /* 0x000fcc000bf04270 */
[----:B------:R-:W-:Y:S01]  /*b4a0*/  PLOP3.LUT P0, PT, PT, PT, UP0, 0x80, 0x0 ;  /* 0x000000000000781c */ /* 0x000fe20003f0f008 */
[----:B--2---:R-:W-:Y:S01]  /*b4b0*/  FADD.FTZ R0, R42, R100 ;  /* 0x000000642a007221 */ /* 0x004fe20000010000 */
[----:B---3--:R-:W-:Y:S03]  /*b4c0*/  STS.128 [R41], R84 ;  /* 0x0000005429007388 */ /* 0x008fe60000000c00 */
[----:B------:R-:W-:Y:S01]  /*b4d0*/  FADD.FTZ R5, R0, R101 ;  /* 0x0000006500057221 */ /* 0x000fe20000010000 */
[----:B------:R-:W-:Y:S03]  /*b4e0*/  STS.128 [R41+0x10], R80 ;  /* 0x0000105029007388 */ /* 0x000fe60000000c00 */
[----:B------:R-:W-:Y:S01]  /*b4f0*/  FADD.FTZ R0, R5, R102 ;  /* 0x0000006605007221 */ /* 0x000fe20000010000 */
[----:B------:R-:W-:Y:S04]  /*b500*/  STS.128 [R41+0x20], R76 ;  /* 0x0000204c29007388 */ /* 0x000fe80000000c00 */
[----:B------:R-:W-:Y:S01]  /*b510*/  STS.128 [R41+0x30], R72 ;  /* 0x0000304829007388 */ /* 0x000fe20000000c00 */
[----:B------:R-:W-:-:S03]  /*b520*/  NOP ;  /* 0x0000000000007918 */ /* 0x000fc60000000000 */
[----:B----4-:R-:W0:Y:S04]  /*b530*/  LDS.128 R8, [R40] ;  /* 0x0000000028087984 */ /* 0x010e280000000c00 */
        /* <DEDUP_REMOVED lines=39> */
.L_x_10194:
[----:B------:R-:W-:Y:S02]  /*b7b0*/  ULDC.64 UR4, c[0x0][0x3d8] ;  /* 0x0000f60000047ab9 */ /* 0x000fe40000000a00 */
[----:B------:R-:W-:-:S04]  /*b7c0*/  ISETP.NE.U32.AND P0, PT, RZ, UR4, PT ;  /* 0x00000004ff007c0c */ /* 0x000fc8000bf05070 */
[----:B------:R-:W-:-:S13]  /*b7d0*/  ISETP.NE.AND.EX P0, PT, RZ, UR5, PT, P0 ;  /* 0x00000005ff007c0c */ /* 0x000fda000bf05300 */
[----:B------:R-:W-:Y:S05]  /*b7e0*/  @!P0 BRA `(.L_x_10293) ;  /* 0x0000000000988947 */ /* 0x000fea0003800000 */
[----:B0--3--:R-:W2:Y:S01]  /*b7f0*/  LDL.LU R2, [R1+0x14] ;  /* 0x0000140001027983 */ /* 0x009ea20000300800 */
        /* <DEDUP_REMOVED lines=36> */
.L_x_10294:
[----:B------:R-:W-:Y:S05]  /*ba40*/  BSYNC B0 ;  /* 0x0000000000007941 */ /* 0x000fea0003800000 */
.L_x_10293:
[----:B------:R-:W-:Y:S01]  /*ba50*/  ULDC.64 UR4, c[0x0][0x3f8] ;  /* 0x0000fe0000047ab9 */ /* 0x000fe20000000a00 */
[----:B------:R-:W-:Y:S01]  /*ba60*/  BSSY B0, `(.L_x_10295) ;  /* 0x0000029000007945 */ /* 0x000fe20003800000 */
[----:B------:R-:W-:-:S04]  /*ba70*/  ISETP.NE.U32.AND P0, PT, RZ, UR4, PT ;  /* 0x00000004ff007c0c */ /* 0x000fc8000bf05070 */
[----:B------:R-:W-:-:S13]  /*ba80*/  ISETP.NE.AND.EX P0, PT, RZ, UR5, PT, P0 ;  /* 0x00000005ff007c0c */ /* 0x000fda000bf05300 */
[----:B------:R-:W-:Y:S05]  /*ba90*/  @!P0 BRA `(.L_x_10296) ;  /* 0x0000000000908947 */ /* 0x000fea0003800000 */
[----:B01-3--:R-:W2:Y:S01]  /*baa0*/  LDL.LU R2, [R1+0x10] ;  /* 0x0000100001027983 */ /* 0x00bea20000300800 */
        /* <DEDUP_REMOVED lines=35> */
.L_x_10296:
[----:B---3--:R-:W2:Y:S02]  /*bce0*/  S2R R11, SR_TID.X ;  /* 0x00000000000b7919 */ /* 0x008ea40000002100 */
.L_x_10297:
[----:B------:R-:W-:Y:S05]  /*bcf0*/  BSYNC B0 ;  /* 0x0000000000007941 */ /* 0x000fea0003800000 */
.L_x_10295:
        /* <DEDUP_REMOVED lines=23> */
.L_x_10299:
[----:B------:R-:W-:Y:S02]  /*be70*/  LEA R0, R11, UR8, 0x3 ;  /* 0x000000080b007c11 */ /* 0x000fe4000f8e18ff */
[----:B01234-:R-:W-:Y:S02]  /*be80*/  MOV R3, UR5 ;  /* 0x0000000500037c02 */ /* 0x01ffe40008000f00 */
        /* <DEDUP_REMOVED lines=30> */
.L_x_10298:
[----:B------:R-:W-:Y:S05]  /*c070*/  EXIT ;  /* 0x000000000000794d */ /* 0x000fea0003800000 */
.L_x_10200:
[----:B------:R-:W-:Y:S01]  /*c080*/  HFMA2.MMA R219, -RZ, RZ, 0, 5.9604644775390625e-08 ;  /* 0x00000001ffdb7435 */ /* 0x000fe200000001ff */
[----:B------:R-:W-:Y:S02]  /*c090*/  MOV R220, R211 ;  /* 0x000000d300dc7202 */ /* 0x000fe40000000f00 */
[----:B------:R-:W-:Y:S02]  /*c0a0*/  MOV R222, RZ ;  /* 0x000000ff00de7202 */ /* 0x000fe40000000f00 */
[----:B------:R-:W-:-:S07]  /*c0b0*/  MOV R131, 0xffffffff ;  /* 0xffffffff00837802 */ /* 0x000fce0000000f00 */
[----:B------:R-:W-:Y:S05]  /*c0c0*/  WARPSYNC.COLLECTIVE R131, `(.L_x_10300) ;  /* 0x0000000083087348 */ /* 0x000fea0003c00000 */
[----:B------:R0:W1:Y:S02]  /*c0d0*/  SHFL.UP P0, R215, R220, R219, R222 ;  /* 0x040000dbdcd77389 */ /* 0x00006400000000de */
[----:B01----:R-:W-:Y:S01]  /*c0e0*/  ENDCOLLECTIVE ;  /* 0x000000000000791b */ /* 0x003fe20003800000 */
.L_x_10300:
[----:B------:R-:W-:Y:S02]  /*c0f0*/  MOV R220, R128 ;  /* 0x0000008000dc7202 */ /* 0x000fe40000000f00 */
[----:B------:R-:W-:-:S07]  /*c100*/  MOV R129, R215 ;  /* 0x000000d700817202 */ /* 0x000fce0000000f00 */
[----:B------:R-:W-:Y:S05]  /*c110*/  WARPSYNC.COLLECTIVE R131, `(.L_x_10301) ;  /* 0x0000000083087348 */ /* 0x000fea0003c00000 */
[----:B------:R0:W1:Y:S02]  /*c120*/  SHFL.UP P0, R215, R220, R219, R222 ;  /* 0x040000dbdcd77389 */ /* 0x00006400000000de */
[----:B01----:R-:W-:Y:S01]  /*c130*/  ENDCOLLECTIVE ;  /* 0x000000000000791b */ /* 0x003fe20003800000 */
.L_x_10301:
[----:B------:R-:W-:Y:S02]  /*c140*/  MOV R220, R212 ;  /* 0x000000d400dc7202 */ /* 0x000fe40000000f00 */
[----:B------:R-:W-:-:S07]  /*c150*/  MOV R130, R215 ;  /* 0x000000d700827202 */ /* 0x000fce0000000f00 */
[----:B------:R-:W-:Y:S05]  /*c160*/  WARPSYNC.COLLECTIVE R131, `(.L_x_10302) ;  /* 0x0000000083087348 */ /* 0x000fea0003c00000 */
[----:B------:R0:W1:Y:S02]  /*c170*/  SHFL.UP P0, R215, R220, R219, R222 ;  /* 0x040000dbdcd77389 */ /* 0x00006400000000de */
[----:B01----:R-:W-:Y:S01]  /*c180*/  ENDCOLLECTIVE ;  /* 0x000000000000791b */ /* 0x003fe20003800000 */
.L_x_10302:
[----:B------:R-:W-:Y:S02]  /*c190*/  MOV R220, R213 ;  /* 0x000000d500dc7202 */ /* 0x000fe40000000f00 */
[----:B------:R-:W-:-:S07]  /*c1a0*/  MOV R214, R215 ;  /* 0x000000d700d67202 */ /* 0x000fce0000000f00 */
[----:B------:R-:W-:Y:S05]  /*c1b0*/  WARPSYNC.COLLECTIVE R131, `(.L_x_10303) ;  /* 0x0000000083087348 */ /* 0x000fea0003c00000 */
[----:B------:R0:W1:Y:S02]  /*c1c0*/  SHFL.UP P0, R215, R220, R219, R222 ;  /* 0x040000dbdcd77389 */ /* 0x00006400000000de */
[----:B01----:R-:W-:Y:S01]  /*c1d0*/  ENDCOLLECTIVE ;  /* 0x000000000000791b */ /* 0x003fe20003800000 */
.L_x_10303:
        /* <DEDUP_REMOVED lines=17> */
.L_x_10304:
[----:B------:R-:W-:Y:S02]  /*c2f0*/  MOV R220, R128 ;  /* 0x0000008000dc7202 */ /* 0x000fe40000000f00 */
[----:B------:R-:W-:-:S07]  /*c300*/  MOV R129, R215 ;  /* 0x000000d700817202 */ /* 0x000fce0000000f00 */
[----:B------:R-:W-:Y:S05]  /*c310*/  WARPSYNC.COLLECTIVE R131, `(.L_x_10305) ;  /* 0x0000000083087348 */ /* 0x000fea0003c00000 */
[----:B------:R0:W1:Y:S02]  /*c320*/  SHFL.UP P0, R215, R220, R219, R222 ;  /* 0x040000dbdcd77389 */ /* 0x00006400000000de */
[----:B01----:R-:W-:Y:S01]  /*c330*/  ENDCOLLECTIVE ;  /* 0x000000000000791b */ /* 0x003fe20003800000 */
.L_x_10305:
[----:B------:R-:W-:Y:S02]  /*c340*/  MOV R220, R212 ;  /* 0x000000d400dc7202 */ /* 0x000fe40000000f00 */
[----:B------:R-:W-:-:S07]  /*c350*/  MOV R130, R215 ;  /* 0x000000d700827202 */ /* 0x000fce0000000f00 */
[----:B------:R-:W-:Y:S05]  /*c360*/  WARPSYNC.COLLECTIVE R131, `(.L_x_10306) ;  /* 0x0000000083087348 */ /* 0x000fea0003c00000 */
[----:B------:R0:W1:Y:S02]  /*c370*/  SHFL.UP P0, R215, R220, R219, R222 ;  /* 0x040000dbdcd77389 */ /* 0x00006400000000de */
[----:B01----:R-:W-:Y:S01]  /*c380*/  ENDCOLLECTIVE ;  /* 0x000000000000791b */ /* 0x003fe20003800000 */
.L_x_10306:
[----:B------:R-:W-:Y:S02]  /*c390*/  MOV R220, R213 ;  /* 0x000000d500dc7202 */ /* 0x000fe40000000f00 */
[----:B------:R-:W-:-:S07]  /*c3a0*/  MOV R214, R215 ;  /* 0x000000d700d67202 */ /* 0x000fce0000000f00 */
[----:B------:R-:W-:Y:S05]  /*c3b0*/  WARPSYNC.COLLECTIVE R131, `(.L_x_10307) ;  /* 0x0000000083087348 */ /* 0x000fea0003c00000 */
[----:B------:R0:W1:Y:S02]  /*c3c0*/  SHFL.UP P0, R215, R220, R219, R222 ;  /* 0x040000dbdcd77389 */ /* 0x00006400000000de */
[----:B01----:R-:W-:Y:S01]  /*c3d0*/  ENDCOLLECTIVE ;  /* 0x000000000000791b */ /* 0x003fe20003800000 */
.L_x_10307:
        /* <DEDUP_REMOVED lines=17> */
.L_x_10308:
[----:B------:R-:W-:Y:S02]  /*c4f0*/  MOV R220, R128 ;  /* 0x0000008000dc7202 */ /* 0x000fe40000000f00 */
[----:B------:R-:W-:-:S07]  /*c500*/  MOV R129, R215 ;  /* 0x000000d700817202 */ /* 0x000fce0000000f00 */
[----:B------:R-:W-:Y:S05]  /*c510*/  WARPSYNC.COLLECTIVE R131, `(.L_x_10309) ;  /* 0x0000000083087348 */ /* 0x000fea0003c00000 */
[----:B------:R0:W1:Y:S02]  /*c520*/  SHFL.UP P0, R215, R220, R219, R222 ;  /* 0x040000dbdcd77389 */ /* 0x00006400000000de */
[----:B01----:R-:W-:Y:S01]  /*c530*/  ENDCOLLECTIVE ;  /* 0x000000000000791b */ /* 0x003fe20003800000 */
.L_x_10309:
[----:B------:R-:W-:Y:S02]  /*c540*/  MOV R220, R212 ;  /* 0x000000d400dc7202 */ /* 0x000fe40000000f00 */
[----:B------:R-:W-:-:S07]  /*c550*/  MOV R130, R215 ;  /* 0x000000d700827202 */ /* 0x000fce0000000f00 */
[----:B------:R-:W-:Y:S05]  /*c560*/  WARPSYNC.COLLECTIVE R131, `(.L_x_10310) ;  /* 0x0000000083087348 */ /* 0x000fea0003c00000 */
[----:B------:R0:W1:Y:S02]  /*c570*/  SHFL.UP P0, R215, R220, R219, R222 ;  /* 0x040000dbdcd77389 */ /* 0x00006400000000de */
[----:B01----:R-:W-:Y:S01]  /*c580*/  ENDCOLLECTIVE ;  /* 0x000000000000791b */ /* 0x003fe20003800000 */
.L_x_10310:
[----:B------:R-:W-:Y:S02]  /*c590*/  MOV R220, R213 ;  /* 0x000000d500dc7202 */ /* 0x000fe40000000f00 */
[----:B------:R-:W-:-:S07]  /*c5a0*/  MOV R214, R215 ;  /* 0x000000d700d67202 */ /* 0x000fce0000000f00 */
[----:B------:R-:W-:Y:S05]  /*c5b0*/  WARPSYNC.COLLECTIVE R131, `(.L_x_10311) ;  /* 0x0000000083087348 */ /* 0x000fea0003c00000 */
[----:B------:R0:W1:Y:S02]  /*c5c0*/  SHFL.UP P0, R215, R220, R219, R222 ;  /* 0x040000dbdcd77389 */ /* 0x00006400000000de */
[----:B01----:R-:W-:Y:S01]  /*c5d0*/  ENDCOLLECTIVE ;  /* 0x000000000000791b */ /* 0x003fe20003800000 */
.L_x_10311:
        /* <DEDUP_REMOVED lines=17> */
.L_x_10312:
[----:B------:R-:W-:Y:S02]  /*c6f0*/  MOV R220, R128 ;  /* 0x0000008000dc7202 */ /* 0x000fe40000000f00 */
[----:B------:R-:W-:-:S07]  /*c700*/  MOV R129, R215 ;  /* 0x000000d700817202 */ /* 0x000fce0000000f00 */
[----:B------:R-:W-:Y:S05]  /*c710*/  WARPSYNC.COLLECTIVE R131, `(.L_x_10313) ;  /* 0x0000000083087348 */ /* 0x000fea0003c00000 */
[----:B------:R0:W1:Y:S02]  /*c720*/  SHFL.UP P0, R215, R220, R219, R222 ;  /* 0x040000dbdcd77389 */ /* 0x00006400000000de */
[----:B01----:R-:W-:Y:S01]  /*c730*/  ENDCOLLECTIVE ;  /* 0x000000000000791b */ /* 0x003fe20003800000 */
.L_x_10313:
[----:B------:R-:W-:Y:S02]  /*c740*/  MOV R220, R212 ;  /* 0x000000d400dc7202 */ /* 0x000fe40000000f00 */
[----:B------:R-:W-:-:S07]  /*c750*/  MOV R130, R215 ;  /* 0x000000d700827202 */ /* 0x000fce0000000f00 */
[----:B------:R-:W-:Y:S05]  /*c760*/  WARPSYNC.COLLECTIVE R131, `(.L_x_10314) ;  /* 0x0000000083087348 */ /* 0x000fea0003c00000 */
[----:B------:R0:W1:Y:S02]  /*c770*/  SHFL.UP P0, R215, R220, R219, R222 ;  /* 0x040000dbdcd77389 */ /* 0x00006400000000de */
[----:B01----:R-:W-:Y:S01]  /*c780*/  ENDCOLLECTIVE ;  /* 0x000000000000791b */ /* 0x003fe20003800000 */
.L_x_10314:
[----:B------:R-:W-:Y:S02]  /*c790*/  MOV R220, R213 ;  /* 0x000000d500dc7202 */ /* 0x000fe40000000f00 */
[----:B------:R-:W-:-:S07]  /*c7a0*/  MOV R214, R215 ;  /* 0x000000d700d67202 */ /* 0x000fce0000000f00 */
[----:B------:R-:W-:Y:S05]  /*c7b0*/  WARPSYNC.COLLECTIVE R131, `(.L_x_10315) ;  /* 0x0000000083087348 */ /* 0x000fea0003c00000 */
[----:B------:R0:W1:Y:S02]  /*c7c0*/  SHFL.UP P0, R215, R220, R219, R222 ;  /* 0x040000dbdcd77389 */ /* 0x00006400000000de */
[----:B01----:R-:W-:Y:S01]  /*c7d0*/  ENDCOLLECTIVE ;  /* 0x000000000000791b */ /* 0x003fe20003800000 */
.L_x_10315:
        /* <DEDUP_REMOVED lines=17> */
.L_x_10316:
[----:B------:R-:W-:Y:S02]  /*c8f0*/  MOV R220, R217 ;  /* 0x000000d900dc7202 */ /* 0x000fe40000000f00 */
[----:B------:R-:W-:-:S07]  /*c900*/  MOV R128, R215 ;  /* 0x000000d700807202 */ /* 0x000fce0000000f00 */
[----:B------:R-:W-:Y:S05]  /*c910*/  WARPSYNC.COLLECTIVE R131, `(.L_x_10317) ;  /* 0x0000000083087348 */ /* 0x000fea0003c00000 */
[----:B------:R0:W1:Y:S02]  /*c920*/  SHFL.UP P0, R215, R220, R219, R222 ;  /* 0x040000dbdcd77389 */ /* 0x00006400000000de */
[----:B01----:R-:W-:Y:S01]  /*c930*/  ENDCOLLECTIVE ;  /* 0x000000000000791b */ /* 0x003fe20003800000 */
.L_x_10317:
[----:B------:R-:W-:Y:S02]  /*c940*/  MOV R220, R212 ;  /* 0x000000d400dc7202 */ /* 0x000fe40000000f00 */
[----:B------:R-:W-:-:S07]  /*c950*/  MOV R130, R215 ;  /* 0x000000d700827202 */ /* 0x000fce0000000f00 */
[----:B------:R-:W-:Y:S05]  /*c960*/  WARPSYNC.COLLECTIVE R131, `(.L_x_10318) ;  /* 0x0000000083087348 */ /* 0x000fea0003c00000 */
[----:B------:R0:W1:Y:S02]  /*c970*/  SHFL.UP P0, R215, R220, R219, R222 ;  /* 0x040000dbdcd77389 */ /* 0x00006400000000de */
[----:B01----:R-:W-:Y:S01]  /*c980*/  ENDCOLLECTIVE ;  /* 0x000000000000791b */ /* 0x003fe20003800000 */
.L_x_10318:
[----:B------:R-:W-:Y:S02]  /*c990*/  MOV R220, R213 ;  /* 0x000000d500dc7202 */ /* 0x000fe40000000f00 */
[----:B------:R-:W-:-:S07]  /*c9a0*/  MOV R214, R215 ;  /* 0x000000d700d67202 */ /* 0x000fce0000000f00 */
[----:B------:R-:W-:Y:S05]  /*c9b0*/  WARPSYNC.COLLECTIVE R131, `(.L_x_10319) ;  /* 0x0000000083087348 */ /* 0x000fea0003c00000 */
[----:B------:R0:W1:Y:S02]  /*c9c0*/  SHFL.UP P0, R215, R220, R219, R222 ;  /* 0x040000dbdcd77389 */ /* 0x00006400000000de */
[----:B01----:R-:W-:Y:S01]  /*c9d0*/  ENDCOLLECTIVE ;  /* 0x000000000000791b */ /* 0x003fe20003800000 */
.L_x_10319:
[----:B------:R-:W-:Y:S01]  /*c9e0*/  MOV R216, R215 ;  /* 0x000000d700d87202 */ /* 0x000fe20000000f00 */
[----:B------:R-:W-:Y:S06]  /*c9f0*/  BRA `(.L_x_10320) ;  /* 0xffffff8400bc7947 */ /* 0x000fec000383ffff */
.L_x_10201:
        /* <DEDUP_REMOVED lines=8> */
.L_x_10322:
[----:B------:R-:W-:Y:S05]  /*ca80*/  BSYNC B0 ;  /* 0x0000000000007941 */ /* 0x000fea0003800000 */
.L_x_10321:
[----:B------:R-:W-:Y:S05]  /*ca90*/  BRA `(.L_x_10323) ;  /* 0xffffff8400cc7947 */ /* 0x000fea000383ffff */
.L_x_10202:
        /* <DEDUP_REMOVED lines=8> */
.L_x_10325:
[----:B------:R-:W-:Y:S05]  /*cb20*/  BSYNC B0 ;  /* 0x0000000000007941 */ /* 0x000fea0003800000 */
.L_x_10324:
[----:B------:R-:W-:Y:S05]  /*cb30*/  BRA `(.L_x_10326) ;  /* 0xffffff8400ac7947 */ /* 0x000fea000383ffff */
.L_x_10203:
        /* <DEDUP_REMOVED lines=8> */
.L_x_10328:
[----:B------:R-:W-:Y:S05]  /*cbc0*/  BSYNC B0 ;  /* 0x0000000000007941 */ /* 0x000fea0003800000 */
.L_x_10327:
[----:B------:R-:W-:Y:S05]  /*cbd0*/  BRA `(.L_x_10329) ;  /* 0xffffff84008c7947 */ /* 0x000fea000383ffff */
.L_x_10204:
        /* <DEDUP_REMOVED lines=8> */
.L_x_10331:
[----:B------:R-:W-:Y:S05]  /*cc60*/  BSYNC B0 ;  /* 0x0000000000007941 */ /* 0x000fea0003800000 */
.L_x_10330:
[----:B------:R-:W-:Y:S05]  /*cc70*/  BRA `(.L_x_10332) ;  /* 0xffffff84006c7947 */ /* 0x000fea000383ffff */
.L_x_10205:
        /* <DEDUP_REMOVED lines=8> */
.L_x_10334:
[----:B------:R-:W-:Y:S05]  /*cd00*/  BSYNC B0 ;  /* 0x0000000000007941 */ /* 0x000fea0003800000 */
.L_x_10333:
        /* <DEDUP_REMOVED lines=10> */
.L_x_10335:
[----:B------:R-:W-:Y:S02]  /*cdb0*/  MOV R128, 0x1f ;  /* 0x0000001f00807802 */ /* 0x000fe40000000f00 */
[----:B------:R-:W-:Y:S02]  /*cdc0*/  MOV R220, R212 ;  /* 0x000000d400dc7202 */ /* 0x000fe40000000f00 */
[----:B------:R-:W-:-:S07]  /*cdd0*/  MOV R218, R215 ;  /* 0x000000d700da7202 */ /* 0x000fce0000000f00 */
[----:B------:R-:W-:Y:S05]  /*cde0*/  WARPSYNC.COLLECTIVE R131, `(.L_x_10336) ;  /* 0x0000000083087348 */ /* 0x000fea0003c00000 */
[----:B------:R0:W1:Y:S02]  /*cdf0*/  SHFL.UP P0, R215, R220, R219, R222 ;  /* 0x040000dbdcd77389 */ /* 0x00006400000000de */
[----:B01----:R-:W-:Y:S01]  /*ce00*/  ENDCOLLECTIVE ;  /* 0x000000000000791b */ /* 0x003fe20003800000 */
.L_x_10336:
[----:B------:R-:W-:Y:S02]  /*ce10*/  MOV R220, R213 ;  /* 0x000000d500dc7202 */ /* 0x000fe40000000f00 */
[----:B------:R-:W-:-:S07]  /*ce20*/  MOV R212, R215 ;  /* 0x000000d700d47202 */ /* 0x000fce0000000f00 */
[----:B------:R-:W-:Y:S05]  /*ce30*/  WARPSYNC.COLLECTIVE R131, `(.L_x_10337) ;  /* 0x0000000083087348 */ /* 0x000fea0003c00000 */
[----:B------:R0:W1:Y:S02]  /*ce40*/  SHFL.UP P0, R215, R220, R219, R222 ;  /* 0x040000dbdcd77389 */ /* 0x00006400000000de */
[----:B01----:R-:W-:Y:S01]  /*ce50*/  ENDCOLLECTIVE ;  /* 0x000000000000791b */ /* 0x003fe20003800000 */
.L_x_10337:
[----:B------:R-:W-:Y:S05]  /*ce60*/  WARPSYNC.COLLECTIVE R131, `(.L_x_10338) ;  /* 0x0000000083087348 */ /* 0x000fea0003c00000 */
[----:B------:R0:W1:Y:S02]  /*ce70*/  SHFL.IDX P3, R239, R130, R129, R128 ;  /* 0x0000008182ef7389 */ /* 0x0000640000060080 */
[----:B01----:R-:W-:Y:S01]  /*ce80*/  ENDCOLLECTIVE ;  /* 0x000000000000791b */ /* 0x003fe20003800000 */
.L_x_10338:
[----:B------:R-:W-:Y:S02]  /*ce90*/  MOV R130, R121 ;  /* 0x0000007900827202 */ /* 0x000fe40000000f00 */
[----:B------:R-:W-:Y:S02]  /*cea0*/  MOV R213, R215 ;  /* 0x000000d700d57202 */ /* 0x000fe40000000f00 */
[----:B------:R-:W-:-:S07]  /*ceb0*/  MOV R120, R239 ;  /* 0x000000ef00787202 */ /* 0x000fce0000000f00 */
[----:B------:R-:W-:Y:S05]  /*cec0*/  WARPSYNC.COLLECTIVE R131, `(.L_x_10339) ;  /* 0x0000000083087348 */ /* 0x000fea0003c00000 */
[----:B------:R0:W1:Y:S02]  /*ced0*/  SHFL.IDX P3, R239, R130, R129, R128 ;  /* 0x0000008182ef7389 */ /* 0x0000640000060080 */
[----:B01----:R-:W-:Y:S01]  /*cee0*/  ENDCOLLECTIVE ;  /* 0x000000000000791b */ /* 0x003fe20003800000 */
.L_x_10339:
[----:B------:R-:W-:Y:S02]  /*cef0*/  MOV R130, R122 ;  /* 0x0000007a00827202 */ /* 0x000fe40000000f00 */
[----:B------:R-:W-:-:S07]  /*cf00*/  MOV R121, R239 ;  /* 0x000000ef00797202 */ /* 0x000fce0000000f00 */
[----:B------:R-:W-:Y:S05]  /*cf10*/  WARPSYNC.COLLECTIVE R131, `(.L_x_10340) ;  /* 0x0000000083087348 */ /* 0x000fea0003c00000 */
[----:B------:R0:W1:Y:S02]  /*cf20*/  SHFL.IDX P3, R239, R130, R129, R128 ;  /* 0x0000008182ef7389 */ /* 0x0000640000060080 */
[----:B01----:R-:W-:Y:S01]  /*cf30*/  ENDCOLLECTIVE ;  /* 0x000000000000791b */ /* 0x003fe20003800000 */
.L_x_10340:
[----:B------:R-:W-:Y:S02]  /*cf40*/  MOV R130, R123 ;  /* 0x0000007b00827202 */ /* 0x000fe40000000f00 */
[----:B------:R-:W-:-:S07]  /*cf50*/  MOV R122, R239 ;  /* 0x000000ef007a7202 */ /* 0x000fce0000000f00 */
[----:B------:R-:W-:Y:S05]  /*cf60*/  WARPSYNC.COLLECTIVE R131, `(.L_x_10341) ;  /* 0x0000000083087348 */ /* 0x000fea0003c00000 */
[----:B------:R0:W1:Y:S02]  /*cf70*/  SHFL.IDX P3, R239, R130, R129, R128 ;  /* 0x0000008182ef7389 */ /* 0x0000640000060080 */
[----:B01----:R-:W-:Y:S01]  /*cf80*/  ENDCOLLECTIVE ;  /* 0x000000000000791b */ /* 0x003fe20003800000 */
.L_x_10341:
[----:B------:R-:W-:Y:S01]  /*cf90*/  MOV R123, R239 ;  /* 0x000000ef007b7202 */ /* 0x000fe20000000f00 */
[----:B------:R-:W-:Y:S06]  /*cfa0*/  BRA `(.L_x_10342) ;  /* 0xffffff8000c87947 */ /* 0x000fec000383ffff */
.L_x_10207:
[----:B------:R-:W-:Y:S01]  /*cfb0*/  HFMA2.MMA R245, -RZ, RZ, 0, 5.9604644775390625e-08 ;  /* 0x00000001fff57435 */ /* 0x000fe200000001ff */
[----:B------:R-:W-:Y:S02]  /*cfc0*/  MOV R244, R240 ;  /* 0x000000f000f47202 */ /* 0x000fe40000000f00 */
[----:B------:R-:W-:Y:S02]  /*cfd0*/  MOV R252, 0x1f ;  /* 0x0000001f00fc7802 */ /* 0x000fe40000000f00 */
[----:B------:R-:W-:-:S07]  /*cfe0*/  MOV R131, 0xffffffff ;  /* 0xffffffff00837802 */ /* 0x000fce0000000f00 */
[----:B------:R-:W-:Y:S05]  /*cff0*/  WARPSYNC.COLLECTIVE R131, `(.L_x_10343) ;  /* 0x0000000083087348 */ /* 0x000fea0003c00000 */
[----:B------:R0:W1:Y:S02]  /*d000*/  SHFL.DOWN P1, R239, R244, R245, R252 ;  /* 0x080000f5f4ef7389 */ /* 0x00006400000200fc */
[----:B01----:R-:W-:Y:S01]  /*d010*/  ENDCOLLECTIVE ;  /* 0x000000000000791b */ /* 0x003fe20003800000 */
.L_x_10343:
[----:B------:R-:W-:Y:S02]  /*d020*/  MOV R244, R241 ;  /* 0x000000f100f47202 */ /* 0x000fe40000000f00 */
[----:B------:R-:W-:-:S07]  /*d030*/  MOV R128, R239 ;  /* 0x000000ef00807202 */ /* 0x000fce0000000f00 */
[----:B------:R-:W-:Y:S05]  /*d040*/  WARPSYNC.COLLECTIVE R131, `(.L_x_10344) ;  /* 0x0000000083087348 */ /* 0x000fea0003c00000 */
[----:B------:R0:W1:Y:S02]  /*d050*/  SHFL.DOWN P1, R239, R244, R245, R252 ;  /* 0x080000f5f4ef7389 */ /* 0x00006400000200fc */
[----:B01----:R-:W-:Y:S01]  /*d060*/  ENDCOLLECTIVE ;  /* 0x000000000000791b */ /* 0x003fe20003800000 */
.L_x_10344:
[----:B------:R-:W-:Y:S02]  /*d070*/  MOV R244, R242 ;  /* 0x000000f200f47202 */ /* 0x000fe40000000f00 */
[----:B------:R-:W-:-:S07]  /*d080*/  MOV R129, R239 ;  /* 0x000000ef00817202 */ /* 0x000fce0000000f00 */
[----:B------:R-:W-:Y:S05]  /*d090*/  WARPSYNC.COLLECTIVE R131, `(.L_x_10345) ;  /* 0x0000000083087348 */ /* 0x000fea0003c00000 */
[----:B------:R0:W1:Y:S02]  /*d0a0*/  SHFL.DOWN P1, R239, R244, R245, R252 ;  /* 0x080000f5f4ef7389 */ /* 0x00006400000200fc */
[----:B01----:R-:W-:Y:S01]  /*d0b0*/  ENDCOLLECTIVE ;  /* 0x000000000000791b */ /* 0x003fe20003800000 */
.L_x_10345:
[----:B------:R-:W-:Y:S02]  /*d0c0*/  MOV R244, R243 ;  /* 0x000000f300f47202 */ /* 0x000fe40000000f00 */
[----:B------:R-:W-:-:S07]  /*d0d0*/  MOV R130, R239 ;  /* 0x000000ef00827202 */ /* 0x000fce0000000f00 */
[----:B------:R-:W-:Y:S05]  /*d0e0*/  WARPSYNC.COLLECTIVE R131, `(.L_x_10346) ;  /* 0x0000000083087348 */ /* 0x000fea0003c00000 */
[----:B------:R0:W1:Y:S02]  /*d0f0*/  SHFL.DOWN P1, R239, R244, R245, R252 ;  /* 0x080000f5f4ef7389 */ /* 0x00006400000200fc */
[----:B01----:R-:W-:Y:S01]  /*d100*/  ENDCOLLECTIVE ;  /* 0x000000000000791b */ /* 0x003fe20003800000 */
.L_x_10346:
[----:B------:R-:W-:Y:S01]  /*d110*/  MOV R131, R239 ;  /* 0x000000ef00837202 */ /* 0x000fe20000000f00 */
[----:B------:R-:W-:Y:S06]  /*d120*/  BRA `(.L_x_10347) ;  /* 0xffffff94000c7947 */ /* 0x000fec000383ffff */
.L_x_10210:
        /* <DEDUP_REMOVED lines=8> */
.L_x_10349:
[----:B------:R-:W-:Y:S05]  /*d1b0*/  BSYNC B0 ;  /* 0x0000000000007941 */ /* 0x000fea0003800000 */
.L_x_10348:
        /* <DEDUP_REMOVED lines=8> */
.L_x_10350:
[----:B------:R-:W-:Y:S02]  /*d240*/  MOV R244, R242 ;  /* 0x000000f200f47202 */ /* 0x000fe40000000f00 */
[----:B------:R-:W-:-:S07]  /*d250*/  MOV R129, R239 ;  /* 0x000000ef00817202 */ /* 0x000fce0000000f00 */
[----:B------:R-:W-:Y:S05]  /*d260*/  WARPSYNC.COLLECTIVE R131, `(.L_x_10351) ;  /* 0x0000000083087348 */ /* 0x000fea0003c00000 */
[----:B------:R0:W1:Y:S02]  /*d270*/  SHFL.DOWN P1, R239, R244, R245, R252 ;  /* 0x080000f5f4ef7389 */ /* 0x00006400000200fc */
[----:B01----:R-:W-:Y:S01]  /*d280*/  ENDCOLLECTIVE ;  /* 0x000000000000791b */ /* 0x003fe20003800000 */
.L_x_10351:
[----:B------:R-:W-:Y:S02]  /*d290*/  MOV R244, R243 ;  /* 0x000000f300f47202 */ /* 0x000fe40000000f00 */
[----:B------:R-:W-:-:S07]  /*d2a0*/  MOV R130, R239 ;  /* 0x000000ef00827202 */ /* 0x000fce0000000f00 */
[----:B------:R-:W-:Y:S05]  /*d2b0*/  WARPSYNC.COLLECTIVE R131, `(.L_x_10352) ;  /* 0x0000000083087348 */ /* 0x000fea0003c00000 */
[----:B------:R0:W1:Y:S02]  /*d2c0*/  SHFL.DOWN P1, R239, R244, R245, R252 ;  /* 0x080000f5f4ef7389 */ /* 0x00006400000200fc */
[----:B01----:R-:W-:Y:S01]  /*d2d0*/  ENDCOLLECTIVE ;  /* 0x000000000000791b */ /* 0x003fe20003800000 */
.L_x_10352:
[----:B------:R-:W-:Y:S05]  /*d2e0*/  BRA `(.L_x_10353) ;  /* 0xffffff9000f07947 */ /* 0x000fea000383ffff */
.L_x_10213:
[----:B------:R-:W-:Y:S01]  /*d2f0*/  HFMA2.MMA R245, -RZ, RZ, 0, 2.384185791015625e-07 ;  /* 0x00000004fff57435 */ /* 0x000fe200000001ff */
[----:B------:R-:W-:Y:S01]  /*d300*/  BSSY B0, `(.L_x_10354) ;  /* 0x0000007000007945 */ /* 0x000fe20003800000 */
[----:B------:R-:W-:Y:S02]  /*d310*/  MOV R244, R240 ;  /* 0x000000f000f47202 */ /* 0x000fe40000000f00 */
[----:B------:R-:W-:Y:S02]  /*d320*/  MOV R252, 0x1f ;  /* 0x0000001f00fc7802 */ /* 0x000fe40000000f00 */
[----:B----4-:R-:W-:-:S07]  /*d330*/  MOV R131, 0xffffffff ;  /* 0xffffffff00837802 */ /* 0x010fce0000000f00 */
[----:B0123--:R-:W-:Y:S05]  /*d340*/  WARPSYNC.COLLECTIVE R131, `(.L_x_10355) ;  /* 0x0000000083087348 */ /* 0x00ffea0003c00000 */
[----:B0-----:R0:W4:Y:S02]  /*d350*/  SHFL.DOWN P1, R239, R244, R245, R252 ;  /* 0x080000f5f4ef7389 */ /* 0x00112400000200fc */
[----:B01234-:R-:W-:Y:S01]  /*d360*/  ENDCOLLECTIVE ;  /* 0x000000000000791b */ /* 0x01ffe20003800000 */
.L_x_10355:
[----:B------:R-:W-:Y:S05]  /*d370*/  BSYNC B0 ;  /* 0x0000000000007941 */ /* 0x000fea0003800000 */
.L_x_10354:
        /* <DEDUP_REMOVED lines=8> */
.L_x_10356:
[----:B------:R-:W-:Y:S02]  /*d400*/  MOV R244, R242 ;  /* 0x000000f200f47202 */ /* 0x000fe40000000f00 */
[----:B------:R-:W-:-:S07]  /*d410*/  MOV R129, R239 ;  /* 0x000000ef00817202 */ /* 0x000fce0000000f00 */
[----:B------:R-:W-:Y:S05]  /*d420*/  WARPSYNC.COLLECTIVE R131, `(.L_x_10357) ;  /* 0x0000000083087348 */ /* 0x000fea0003c00000 */
[----:B------:R0:W1:Y:S02]  /*d430*/  SHFL.DOWN P1, R239, R244, R245, R252 ;  /* 0x080000f5f4ef7389 */ /* 0x00006400000200fc */
[----:B01----:R-:W-:Y:S01]  /*d440*/  ENDCOLLECTIVE ;  /* 0x000000000000791b */ /* 0x003fe20003800000 */
.L_x_10357:
[----:B------:R-:W-:Y:S02]  /*d450*/  MOV R244, R243 ;  /* 0x000000f300f47202 */ /* 0x000fe40000000f00 */
[----:B------:R-:W-:-:S07]  /*d460*/  MOV R130, R239 ;  /* 0x000000ef00827202 */ /* 0x000fce0000000f00 */
[----:B------:R-:W-:Y:S05]  /*d470*/  WARPSYNC.COLLECTIVE R131, `(.L_x_10358) ;  /* 0x0000000083087348 */ /* 0x000fea0003c00000 */
[----:B------:R0:W1:Y:S02]  /*d480*/  SHFL.DOWN P1, R239, R244, R245, R252 ;  /* 0x080000f5f4ef7389 */ /* 0x00006400000200fc */
[----:B01----:R-:W-:Y:S01]  /*d490*/  ENDCOLLECTIVE ;  /* 0x000000000000791b */ /* 0x003fe20003800000 */
.L_x_10358:
[----:B------:R-:W-:Y:S05]  /*d4a0*/  BRA `(.L_x_10359) ;  /* 0xffffff9000d47947 */ /* 0x000fea000383ffff */
.L_x_10216:
[----:B------:R-:W-:Y:S01]  /*d4b0*/  HFMA2.MMA R245, -RZ, RZ, 0, 4.76837158203125e-07 ;  /* 0x00000008fff57435 */ /* 0x000fe200000001ff */
[----:B------:R-:W-:Y:S01]  /*d4c0*/  BSSY B0, `(.L_x_10360) ;  /* 0x0000007000007945 */ /* 0x000fe20003800000 */
[----:B------:R-:W-:Y:S02]  /*d4d0*/  MOV R244, R240 ;  /* 0x000000f000f47202 */ /* 0x000fe40000000f00 */
[----:B------:R-:W-:Y:S02]  /*d4e0*/  MOV R252, 0x1f ;  /* 0x0000001f00fc7802 */ /* 0x000fe40000000f00 */
[----:B----4-:R-:W-:-:S07]  /*d4f0*/  MOV R131, 0xffffffff ;  /* 0xffffffff00837802 */ /* 0x010fce0000000f00 */
[----:B0123--:R-:W-:Y:S05]  /*d500*/  WARPSYNC.COLLECTIVE R131, `(.L_x_10361) ;  /* 0x0000000083087348 */ /* 0x00ffea0003c00000 */
[----:B0-----:R0:W4:Y:S02]  /*d510*/  SHFL.DOWN P1, R239, R244, R245, R252 ;  /* 0x080000f5f4ef7389 */ /* 0x00112400000200fc */
[----:B01234-:R-:W-:Y:S01]  /*d520*/  ENDCOLLECTIVE ;  /* 0x000000000000791b */ /* 0x01ffe20003800000 */
.L_x_10361:
[----:B------:R-:W-:Y:S05]  /*d530*/  BSYNC B0 ;  /* 0x0000000000007941 */ /* 0x000fea0003800000 */
.L_x_10360:
        /* <DEDUP_REMOVED lines=8> */
.L_x_10362:
[----:B------:R-:W-:Y:S02]  /*d5c0*/  MOV R244, R242 ;  /* 0x000000f200f47202 */ /* 0x000fe40000000f00 */
[----:B------:R-:W-:-:S07]  /*d5d0*/  MOV R129, R239 ;  /* 0x000000ef00817202 */ /* 0x000fce0000000f00 */
[----:B------:R-:W-:Y:S05]  /*d5e0*/  WARPSYNC.COLLECTIVE R131, `(.L_x_10363) ;  /* 0x0000000083087348 */ /* 0x000fea0003c00000 */
[----:B------:R0:W1:Y:S02]  /*d5f0*/  SHFL.DOWN P1, R239, R244, R245, R252 ;  /* 0x080000f5f4ef7389 */ /* 0x00006400000200fc */
[----:B01----:R-:W-:Y:S01]  /*d600*/  ENDCOLLECTIVE ;  /* 0x000000000000791b */ /* 0x003fe20003800000 */
.L_x_10363:
[----:B------:R-:W-:Y:S02]  /*d610*/  MOV R244, R243 ;  /* 0x000000f300f47202 */ /* 0x000fe40000000f00 */
[----:B------:R-:W-:-:S07]  /*d620*/  MOV R130, R239 ;  /* 0x000000ef00827202 */ /* 0x000fce0000000f00 */
[----:B------:R-:W-:Y:S05]  /*d630*/  WARPSYNC.COLLECTIVE R131, `(.L_x_10364) ;  /* 0x0000000083087348 */ /* 0x000fea0003c00000 */
[----:B------:R0:W1:Y:S02]  /*d640*/  SHFL.DOWN P1, R239, R244, R245, R252 ;  /* 0x080000f5f4ef7389 */ /* 0x00006400000200fc */
[----:B01----:R-:W-:Y:S01]  /*d650*/  ENDCOLLECTIVE ;  /* 0x000000000000791b */ /* 0x003fe20003800000 */
.L_x_10364:
[----:B------:R-:W-:Y:S05]  /*d660*/  BRA `(.L_x_10365) ;  /* 0xffffff9000b87947 */ /* 0x000fea000383ffff */
.L_x_10219:
[----:B------:R-:W-:Y:S01]  /*d670*/  HFMA2.MMA R245, -RZ, RZ, 0, 9.5367431640625e-07 ;  /* 0x00000010fff57435 */ /* 0x000fe200000001ff */
[----:B------:R-:W-:Y:S01]  /*d680*/  BSSY B0, `(.L_x_10366) ;  /* 0x0000007000007945 */ /* 0x000fe20003800000 */
[----:B------:R-:W-:Y:S02]  /*d690*/  MOV R244, R240 ;  /* 0x000000f000f47202 */ /* 0x000fe40000000f00 */
[----:B------:R-:W-:Y:S02]  /*d6a0*/  MOV R252, 0x1f ;  /* 0x0000001f00fc7802 */ /* 0x000fe40000000f00 */
[----:B----4-:R-:W-:-:S07]  /*d6b0*/  MOV R131, 0xffffffff ;  /* 0xffffffff00837802 */ /* 0x010fce0000000f00 */
[----:B0123--:R-:W-:Y:S05]  /*d6c0*/  WARPSYNC.COLLECTIVE R131, `(.L_x_10367) ;  /* 0x0000000083087348 */ /* 0x00ffea0003c00000 */
[----:B0-----:R0:W4:Y:S02]  /*d6d0*/  SHFL.DOWN P1, R239, R244, R245, R252 ;  /* 0x080000f5f4ef7389 */ /* 0x00112400000200fc */
[----:B01234-:R-:W-:Y:S01]  /*d6e0*/  ENDCOLLECTIVE ;  /* 0x000000000000791b */ /* 0x01ffe20003800000 */
.L_x_10367:
[----:B------:R-:W-:Y:S05]  /*d6f0*/  BSYNC B0 ;  /* 0x0000000000007941 */ /* 0x000fea0003800000 */
.L_x_10366:
        /* <DEDUP_REMOVED lines=8> */
.L_x_10368:
[----:B------:R-:W-:Y:S02]  /*d780*/  MOV R244, R242 ;  /* 0x000000f200f47202 */ /* 0x000fe40000000f00 */
[----:B------:R-:W-:-:S07]  /*d790*/  MOV R129, R239 ;  /* 0x000000ef00817202 */ /* 0x000fce0000000f00 */
[----:B------:R-:W-:Y:S05]  /*d7a0*/  WARPSYNC.COLLECTIVE R131, `(.L_x_10369) ;  /* 0x0000000083087348 */ /* 0x000fea0003c00000 */
[----:B------:R0:W1:Y:S02]  /*d7b0*/  SHFL.DOWN P1, R239, R244, R245, R252 ;  /* 0x080000f5f4ef7389 */ /* 0x00006400000200fc */
[----:B01----:R-:W-:Y:S01]  /*d7c0*/  ENDCOLLECTIVE ;  /* 0x000000000000791b */ /* 0x003fe20003800000 */
.L_x_10369:
[----:B------:R-:W-:Y:S02]  /*d7d0*/  MOV R244, R243 ;  /* 0x000000f300f47202 */ /* 0x000fe40000000f00 */
[----:B------:R-:W-:-:S07]  /*d7e0*/  MOV R130, R239 ;  /* 0x000000ef00827202 */ /* 0x000fce0000000f00 */
[----:B------:R-:W-:Y:S05]  /*d7f0*/  WARPSYNC.COLLECTIVE R131, `(.L_x_10370) ;  /* 0x0000000083087348 */ /* 0x000fea0003c00000 */
[----:B------:R0:W1:Y:S02]  /*d800*/  SHFL.DOWN P1, R239, R244, R245, R252 ;  /* 0x080000f5f4ef7389 */ /* 0x00006400000200fc */
[----:B01----:R-:W-:Y:S01]  /*d810*/  ENDCOLLECTIVE ;  /* 0x000000000000791b */ /* 0x003fe20003800000 */
.L_x_10370:
[----:B------:R-:W-:Y:S05]  /*d820*/  BRA `(.L_x_10371) ;  /* 0xffffff90009c7947 */ /* 0x000fea000383ffff */
.L_x_10222:
[----:B0-----:R-:W-:Y:S01]  /*d830*/  HFMA2.MMA R129, -RZ, RZ, 0, 0 ;  /* 0x00000000ff817435 */ /* 0x001fe200000001ff */
[----:B------:R-:W-:Y:S01]  /*d840*/  BSSY B0, `(.L_x_10372) ;  /* 0x0000007000007945 */ /* 0x000fe20003800000 */
[----:B------:R-:W-:Y:S02]  /*d850*/  MOV R130, R240 ;  /* 0x000000f000827202 */ /* 0x000fe40000000f00 */
[----:B------:R-:W-:Y:S02]  /*d860*/  MOV R128, 0x1f ;  /* 0x0000001f00807802 */ /* 0x000fe40000000f00 */
[----:B----4-:R-:W-:-:S07]  /*d870*/  MOV R131, 0xffffffff ;  /* 0xffffffff00837802 */ /* 0x010fce0000000f00 */
[----:B-123--:R-:W-:Y:S05]  /*d880*/  WARPSYNC.COLLECTIVE R131, `(.L_x_10373) ;  /* 0x0000000083087348 */ /* 0x00efea0003c00000 */
[----:B------:R0:W4:Y:S02]  /*d890*/  SHFL.IDX P3, R239, R130, R129, R128 ;  /* 0x0000008182ef7389 */ /* 0x0001240000060080 */
[----:B01234-:R-:W-:Y:S01]  /*d8a0*/  ENDCOLLECTIVE ;  /* 0x000000000000791b */ /* 0x01ffe20003800000 */
.L_x_10373:
[----:B------:R-:W-:Y:S05]  /*d8b0*/  BSYNC B0 ;  /* 0x0000000000007941 */ /* 0x000fea0003800000 */
.L_x_10372:
        /* <DEDUP_REMOVED lines=10> */
.L_x_10374:
        /* <DEDUP_REMOVED lines=9> */
.L_x_10375:
[----:B------:R-:W-:Y:S02]  /*d9f0*/  MOV R244, R240 ;  /* 0x000000f000f47202 */ /* 0x000fe40000000f00 */
[----:B------:R-:W-:Y:S02]  /*da00*/  MOV R130, R243 ;  /* 0x000000f300827202 */ /* 0x000fe40000000f00 */
[----:B------:R-:W-:-:S07]  /*da10*/  MOV R250, R239 ;  /* 0x000000ef00fa7202 */ /* 0x000fce0000000f00 */
[----:B------:R-:W-:Y:S05]  /*da20*/  WARPSYNC.COLLECTIVE R131, `(.L_x_10376) ;  /* 0x0000000083087348 */ /* 0x000fea0003c00000 */
[----:B------:R0:W1:Y:S02]  /*da30*/  SHFL.IDX P3, R239, R130, R129, R128 ;  /* 0x0000008182ef7389 */ /* 0x0000640000060080 */
[----:B01----:R-:W-:Y:S01]  /*da40*/  ENDCOLLECTIVE ;  /* 0x000000000000791b */ /* 0x003fe20003800000 */
.L_x_10376:
[----:B------:R-:W-:Y:S02]  /*da50*/  MOV R130, R124 ;  /* 0x0000007c00827202 */ /* 0x000fe40000000f00 */
[----:B------:R-:W-:-:S07]  /*da60*/  MOV R251, R239 ;  /* 0x000000ef00fb7202 */ /* 0x000fce0000000f00 */
[----:B------:R-:W-:Y:S05]  /*da70*/  WARPSYNC.COLLECTIVE R131, `(.L_x_10377) ;  /* 0x0000000083087348 */ /* 0x000fea0003c00000 */
[----:B------:R0:W1:Y:S02]  /*da80*/  SHFL.DOWN P1, R239, R244, R245, R252 ;  /* 0x080000f5f4ef7389 */ /* 0x00006400000200fc */
[----:B01----:R-:W-:Y:S01]  /*da90*/  ENDCOLLECTIVE ;  /* 0x000000000000791b */ /* 0x003fe20003800000 */
.L_x_10377:
[----:B------:R-:W-:Y:S02]  /*daa0*/  MOV R244, R241 ;  /* 0x000000f100f47202 */ /* 0x000fe40000000f00 */
[----:B------:R-:W-:-:S07]  /*dab0*/  MOV R240, R239 ;  /* 0x000000ef00f07202 */ /* 0x000fce0000000f00 */
[----:B------:R-:W-:Y:S05]  /*dac0*/  WARPSYNC.COLLECTIVE R131, `(.L_x_10378) ;  /* 0x0000000083087348 */ /* 0x000fea0003c00000 */
[----:B------:R0:W1:Y:S02]  /*dad0*/  SHFL.DOWN P1, R239, R244, R245, R252 ;  /* 0x080000f5f4ef7389 */ /* 0x00006400000200fc */
[----:B01----:R-:W-:Y:S01]  /*dae0*/  ENDCOLLECTIVE ;  /* 0x000000000000791b */ /* 0x003fe20003800000 */
.L_x_10378:
[----:B------:R-:W-:Y:S02]  /*daf0*/  MOV R244, R242 ;  /* 0x000000f200f47202 */ /* 0x000fe40000000f00 */
[----:B------:R-:W-:-:S07]  /*db00*/  MOV R241, R239 ;  /* 0x000000ef00f17202 */ /* 0x000fce0000000f00 */
[----:B------:R-:W-:Y:S05]  /*db10*/  WARPSYNC.COLLECTIVE R131, `(.L_x_10379) ;  /* 0x0000000083087348 */ /* 0x000fea0003c00000 */
[----:B------:R0:W1:Y:S02]  /*db20*/  SHFL.DOWN P1, R239, R244, R245, R252 ;  /* 0x080000f5f4ef7389 */ /* 0x00006400000200fc */
[----:B01----:R-:W-:Y:S01]  /*db30*/  ENDCOLLECTIVE ;  /* 0x000000000000791b */ /* 0x003fe20003800000 */
.L_x_10379:
[----:B------:R-:W-:Y:S02]  /*db40*/  MOV R244, R243 ;  /* 0x000000f300f47202 */ /* 0x000fe40000000f00 */
[----:B------:R-:W-:-:S07]  /*db50*/  MOV R242, R239 ;  /* 0x000000ef00f27202 */ /* 0x000fce0000000f00 */
[----:B------:R-:W-:Y:S05]  /*db60*/  WARPSYNC.COLLECTIVE R131, `(.L_x_10380) ;  /* 0x0000000083087348 */ /* 0x000fea0003c00000 */
[----:B------:R0:W1:Y:S02]  /*db70*/  SHFL.DOWN P1, R239, R244, R245, R252 ;  /* 0x080000f5f4ef7389 */ /* 0x00006400000200fc */
[----:B01----:R-:W-:Y:S01]  /*db80*/  ENDCOLLECTIVE ;  /* 0x000000000000791b */ /* 0x003fe20003800000 */
.L_x_10380:
[----:B------:R-:W-:-:S07]  /*db90*/  MOV R243, R239 ;  /* 0x000000ef00f37202 */ /* 0x000fce0000000f00 */
[----:B------:R-:W-:Y:S05]  /*dba0*/  WARPSYNC.COLLECTIVE R131, `(.L_x_10381) ;  /* 0x0000000083087348 */ /* 0x000fea0003c00000 */
[----:B------:R0:W1:Y:S02]  /*dbb0*/  SHFL.IDX P3, R239, R130, R129, R128 ;  /* 0x0000008182ef7389 */ /* 0x0000640000060080 */
[----:B01----:R-:W-:Y:S01]  /*dbc0*/  ENDCOLLECTIVE ;  /* 0x000000000000791b */ /* 0x003fe20003800000 */
.L_x_10381:
[----:B------:R-:W-:Y:S02]  /*dbd0*/  MOV R130, R125 ;  /* 0x0000007d00827202 */ /* 0x000fe40000000f00 */
[----:B------:R-:W-:-:S07]  /*dbe0*/  MOV R252, R239 ;  /* 0x000000ef00fc7202 */ /* 0x000fce0000000f00 */
[----:B------:R-:W-:Y:S05]  /*dbf0*/  WARPSYNC.COLLECTIVE R131, `(.L_x_10382) ;  /* 0x0000000083087348 */ /* 0x000fea0003c00000 */
[----:B------:R0:W1:Y:S02]  /*dc00*/  SHFL.IDX P3, R239, R130, R129, R128 ;  /* 0x0000008182ef7389 */ /* 0x0000640000060080 */
[----:B01----:R-:W-:Y:S01]  /*dc10*/  ENDCOLLECTIVE ;  /* 0x000000000000791b */ /* 0x003fe20003800000 */
.L_x_10382:
[----:B------:R-:W-:Y:S01]  /*dc20*/  MOV R130, R126 ;  /* 0x0000007e00827202 */ /* 0x000fe20000000f00 */
[-C--:B------:R-:W-:Y:S01]  /*dc30*/  FMUL.FTZ R126, R125, R247.reuse ;  /* 0x000000f77d7e7220 */ /* 0x080fe20000410000 */
[----:B------:R-:W-:Y:S01]  /*dc40*/  FMUL.FTZ R247, R124, R247 ;  /* 0x000000f77cf77220 */ /* 0x000fe20000410000 */
[----:B------:R-:W-:-:S07]  /*dc50*/  MOV R245, R239 ;  /* 0x000000ef00f57202 */ /* 0x000fce0000000f00 */
[----:B------:R-:W-:Y:S05]  /*dc60*/  WARPSYNC.COLLECTIVE R131, `(.L_x_10383) ;  /* 0x0000000083087348 */ /* 0x000fea0003c00000 */
[----:B------:R0:W1:Y:S02]  /*dc70*/  SHFL.IDX P3, R239, R130, R129, R128 ;  /* 0x0000008182ef7389 */ /* 0x0000640000060080 */
[----:B01----:R-:W-:Y:S01]  /*dc80*/  ENDCOLLECTIVE ;  /* 0x000000000000791b */ /* 0x003fe20003800000 */
.L_x_10383:
[----:B------:R-:W-:Y:S02]  /*dc90*/  MOV R130, R127 ;  /* 0x0000007f00827202 */ /* 0x000fe40000000f00 */
[----:B------:R-:W-:-:S07]  /*dca0*/  MOV R244, R239 ;  /* 0x000000ef00f47202 */ /* 0x000fce0000000f00 */
[----:B------:R-:W-:Y:S05]  /*dcb0*/  WARPSYNC.COLLECTIVE R131, `(.L_x_10384) ;  /* 0x0000000083087348 */ /* 0x000fea0003c00000 */
[----:B------:R0:W1:Y:S02]  /*dcc0*/  SHFL.IDX P3, R239, R130, R129, R128 ;  /* 0x0000008182ef7389 */ /* 0x0000640000060080 */
[----:B01----:R-:W-:Y:S01]  /*dcd0*/  ENDCOLLECTIVE ;  /* 0x000000000000791b */ /* 0x003fe20003800000 */
.L_x_10384:
[----:B------:R-:W-:Y:S01]  /*dce0*/  MOV R131, R239 ;  /* 0x000000ef00837202 */ /* 0x000fe20000000f00 */
[----:B------:R-:W-:Y:S06]  /*dcf0*/  BRA `(.L_x_10385) ;  /* 0xffffff8c00f47947 */ /* 0x000fec000383ffff */
.L_x_10386:
        /* <DEDUP_REMOVED lines=16> */
.L_x_18954:


//--------------------- .text._Z25selective_scan_bwd_kernelI32Selective_Scan_bwd_kernel_traitsILi64ELi16ELb1ELb0ELb1ELb1ELb0EfN3c107complexIfEEEEv12SSMParamsBwd --------------------------
	.section	.text._Z25selective_scan_bwd_kernelI32Selective_Scan_bwd_kernel_traitsILi64ELi16ELb1ELb0ELb1ELb1ELb0EfN3c107complexIfEEEEv12SSMParamsBwd,"ax",@progbits
	.align	128
        .global         _Z25selective_scan_bwd_kernelI32Selective_Scan_bwd_kernel_traitsILi64ELi16ELb1ELb0ELb1ELb1ELb0EfN3c107complexIfEEEEv12SSMParamsBwd
        .type           _Z25selective_scan_bwd_kernelI32Selective_Scan_bwd_kernel_traitsILi64ELi16ELb1ELb0ELb1ELb1ELb0EfN3c107complexIfEEEEv12SSMParamsBwd,@function
        .size           _Z25selective_scan_bwd_kernelI32Selective_Scan_bwd_kernel_traitsILi64ELi16ELb1ELb0ELb1ELb1ELb0EfN3c107complexIfEEEEv12SSMParamsBwd,(.L_x_18955 - _Z25selective_scan_bwd_kernelI32Selective_Scan_bwd_kernel_traitsILi64ELi16ELb1ELb0ELb1ELb1ELb0EfN3c107complexIfEEEEv12SSMParamsBwd)
        .other          _Z25selective_scan_bwd_kernelI32Selective_Scan_bwd_kernel_traitsILi64ELi16ELb1ELb0ELb1ELb1ELb0EfN3c107complexIfEEEEv12SSMParamsBwd,@"STO_CUDA_ENTRY STV_DEFAULT"
_Z25selective_scan_bwd_kernelI32Selective_Scan_bwd_kernel_traitsILi64ELi16ELb1ELb0ELb1ELb1ELb0EfN3c107complexIfEEEEv12SSMParamsBwd:
.text._Z25selective_scan_bwd_kernelI32Selective_Scan_bwd_kernel_traitsILi64ELi16ELb1ELb0ELb1ELb1ELb0EfN3c107complexIfEEEEv12SSMParamsBwd:
        /* <DEDUP_REMOVED lines=166> */
.L_x_10516:
[----:B------:R-:W-:Y:S01]  /*0a60*/  BAR.SYNC.DEFER_BLOCKING 0x0 ;  /* 0x0000000000007b1d */ /* 0x000fe20000010000 */
[----:B------:R-:W-:Y:S02]  /*0a70*/  SHF.L.U32 R199, R201, 0x2, RZ ;  /* 0x00000002c9c77819 */ /* 0x000fe400000006ff */
[----:B------:R-:W-:Y:S02]  /*0a80*/  MOV R2, UR14 ;  /* 0x0000000e00027c02 */ /* 0x000fe40008000f00 */
[----:B------:R-:W-:Y:S02]  /*0a90*/  LOP3.LUT R199, R199, 0xffffff80, RZ, 0xc0, !PT ;  /* 0xffffff80c7c77812 */ /* 0x000fe400078ec0ff */
[----:B------:R-:W-:Y:S02]  /*0aa0*/  MOV R3, UR15 ;  /* 0x0000000f00037c02 */ /* 0x000fe40008000f00 */
[----:B------:R-:W-:-:S05]  /*0ab0*/  LOP3.LUT R6, R199, 0x1f, R201, 0xf8, !PT ;  /* 0x0000001fc7067812 */ /* 0x000fca00078ef8c9 */
[----:B------:R-:W-:Y:S01]  /*0ac0*/  IMAD.WIDE R2, R6, 0x10, R2 ;  /* 0x0000001006027825 */ /* 0x000fe200078e0202 */
[----:B------:R-:W0:Y:S01]  /*0ad0*/  S2R R7, SR_LANEID ;  /* 0x0000000000077919 */ /* 0x000e220000000000 */
[----:B------:R-:W-:Y:S01]  /*0ae0*/  HFMA2.MMA R4, -RZ, RZ, 0, 9.5367431640625e-07 ;  /* 0x00000010ff047435 */ /* 0x000fe200000001ff */
[----:B------:R-:W-:Y:S04]  /*0af0*/  STL [R1+0x8], R6 ;  /* 0x0000080601007387 */ /* 0x000fe80000100800 */
[----:B------:R-:W3:Y:S04]  /*0b00*/  LDG.E.128 R8, desc[UR22][R2.64] ;  /* 0x0000001602087981 */ /* 0x000ee8000c1e1d00 */
[----:B------:R-:W4:Y:S04]  /*0b10*/  LDG.E.128 R12, desc[UR22][R2.64+0x200] ;  /* 0x00020016020c7981 */ /* 0x000f28000c1e1d00 */
[----:B------:R-:W5:Y:S04]  /*0b20*/  LDG.E.128 R16, desc[UR22][R2.64+0x400] ;  /* 0x0004001602107981 */ /* 0x000f68000c1e1d00 */
[----:B------:R1:W5:Y:S01]  /*0b30*/  LDG.E.128 R20, desc[UR22][R2.64+0x600] ;  /* 0x0006001602147981 */ /* 0x000362000c1e1d00 */
[----:B0-----:R-:W-:-:S04]  /*0b40*/  IADD3 R5, R199, R7, RZ ;  /* 0x00000007c7057210 */ /* 0x001fc80007ffe0ff */
[----:B--2---:R-:W-:Y:S01]  /*0b50*/  LEA R0, R5, R200, 0x4 ;  /* 0x000000c805007211 */ /* 0x004fe200078e20ff */
[----:B------:R-:W-:Y:S02]  /*0b60*/  IMAD R7, R7, 0x3, R5 ;  /* 0x0000000307077824 */ /* 0x000fe400078e0205 */
[----:B------:R-:W-:Y:S01]  /*0b70*/  IMAD.WIDE R4, R6, R4, UR24 ;  /* 0x0000001806047e25 */ /* 0x000fe2000f8e0204 */
[----:B-1----:R-:W-:Y:S01]  /*0b80*/  MOV R2, UR50 ;  /* 0x0000003200027c02 */ /* 0x002fe20008000f00 */
[----:B------:R-:W-:Y:S01]  /*0b90*/  STL [R1+0x10], R0 ;  /* 0x0000100001007387 */ /* 0x000fe20000100800 */
        /* <DEDUP_REMOVED lines=15> */
[----:B------:R-:W-:-:S03]  /*0c90*/  MOV R3, UR51 ;  /* 0x0000003300037c02 */ /* 0x000fc60008000f00 */
[----:B------:R-:W-:Y:S01]  /*0ca0*/  IMAD.WIDE R2, R6, 0x10, R2 ;  /* 0x0000001006027825 */ /* 0x000fe200078e0202 */
[----:B----4-:R0:W-:Y:S04]  /*0cb0*/  STS.128 [R0], R8 ;  /* 0x0000000800007388 */ /* 0x0101e80000000c00 */
[----:B-----5:R1:W-:Y:S04]  /*0cc0*/  STS.128 [R0+0x200], R12 ;  /* 0x0002000c00007388 */ /* 0x0203e80000000c00 */
[----:B--2---:R2:W-:Y:S04]  /*0cd0*/  STS.128 [R0+0x400], R16 ;  /* 0x0004001000007388 */ /* 0x0045e80000000c00 */
[----:B---3--:R3:W-:Y:S01]  /*0ce0*/  STS.128 [R0+0x600], R20 ;  /* 0x0006001400007388 */ /* 0x0087e20000000c00 */
        /* <DEDUP_REMOVED lines=17> */
[----:B------:R-:W-:Y:S01]  /*0e00*/  BSSY B0, `(.L_x_10388) ;  /* 0x0000032000007945 */ /* 0x000fe20003800000 */
[----:B------:R-:W-:Y:S01]  /*0e10*/  FSETP.GTU.FTZ.AND P0, PT, R198, 20, PT ;  /* 0x41a00000c600780b */ /* 0x000fe20003f1c000 */
[----:B------:R-:W-:Y:S01]  /*0e20*/  FADD.FTZ R192, R190, UR5 ;  /* 0x00000005bec07e21 */ /* 0x000fe20008010000 */
[----:B------:R-:W-:-:S02]  /*0e30*/  FSETP.GTU.FTZ.AND P6, PT, R197, 20, PT ;  /* 0x41a00000c500780b */ /* 0x000fc40003fdc000 */
[----:B------:R-:W-:Y:S02]  /*0e40*/  FSETP.GTU.FTZ.AND P4, PT, R196, 20, PT ;  /* 0x41a00000c400780b */ /* 0x000fe40003f9c000 */
[----:B------:R-:W-:Y:S02]  /*0e50*/  FSETP.GTU.FTZ.AND P3, PT, R195, 20, PT ;  /* 0x41a00000c300780b */ /* 0x000fe40003f7c000 */
[----:B------:R-:W-:Y:S01]  /*0e60*/  FSETP.GTU.FTZ.AND P1, PT, R193, 20, PT ;  /* 0x41a00000c100780b */ /* 0x000fe20003f3c000 */
[----:B------:R-:W-:Y:S04]  /*0e70*/  STS.128 [R0], R8 ;  /* 0x0000000800007388 */ /* 0x000fe80000000c00 */
[----:B------:R-:W-:Y:S04]  /*0e80*/  STS.128 [R0+0x200], R12 ;  /* 0x0002000c00007388 */ /* 0x000fe80000000c00 */
[----:B--2---:R-:W-:Y:S04]  /*0e90*/  STS.128 [R0+0x400], R16 ;  /* 0x0004001000007388 */ /* 0x004fe80000000c00 */
[----:B---3--:R0:W-:Y:S01]  /*0ea0*/  STS.128 [R0+0x600], R20 ;  /* 0x0006001400007388 */ /* 0x0081e20000000c00 */
[----:B------:R-:W-:-:S03]  /*0eb0*/  NOP ;  /* 0x0000000000007918 */ /* 0x000fc60000000000 */
[----:B------:R1:W2:Y:S04]  /*0ec0*/  LDS.128 R112, [R7+0x10] ;  /* 0x0000100007707984 */ /* 0x0002a80000000c00 */
[----:B------:R1:W3:Y:S04]  /*0ed0*/  LDS.128 R108, [R7+0x20] ;  /* 0x00002000076c7984 */ /* 0x0002e80000000c00 */
[----:B------:R1:W4:Y:S01]  /*0ee0*/  LDS.128 R104, [R7+0x30] ;  /* 0x0000300007687984 */ /* 0x0003220000000c00 */
[----:B0-----:R-:W0:Y:S03]  /*0ef0*/  LDC R0, c[0x0][0x21c] ;  /* 0x00008700ff007b82 */ /* 0x001e260000000800 */
[----:B------:R1:W0:Y:S02]  /*0f00*/  LDS.128 R100, [R7] ;  /* 0x0000000007647984 */ /* 0x0002240000000c00 */
[----:B0-----:R-:W-:Y:S01]  /*0f10*/  ISETP.GE.AND P5, PT, R0, 0x1, PT ;  /* 0x000000010000780c */ /* 0x001fe20003fa6270 */
[----:B-1234-:R-:W-:-:S12]  /*0f20*/  @P2 BRA `(.L_x_10389) ;  /* 0x00000000007c2947 */ /* 0x01efd80003800000 */
        /* <DEDUP_REMOVED lines=31> */
.L_x_10389:
[----:B------:R-:W-:Y:S05]  /*1120*/  BSYNC B0 ;  /* 0x0000000000007941 */ /* 0x000fea0003800000 */
.L_x_10388:
        /* <DEDUP_REMOVED lines=35> */
.L_x_10391:
[----:B------:R-:W-:Y:S05]  /*1360*/  BSYNC B0 ;  /* 0x0000000000007941 */ /* 0x000fea0003800000 */
.L_x_10390:
        /* <DEDUP_REMOVED lines=35> */
.L_x_10393:
[----:B------:R-:W-:Y:S05]  /*15a0*/  BSYNC B0 ;  /* 0x0000000000007941 */ /* 0x000fea0003800000 */
.L_x_10392:
        /* <DEDUP_REMOVED lines=35> */
.L_x_10395:
[----:B------:R-:W-:Y:S05]  /*17e0*/  BSYNC B0 ;  /* 0x0000000000007941 */ /* 0x000fea0003800000 */
.L_x_10394:
        /* <DEDUP_REMOVED lines=35> */
.L_x_10397:
[----:B------:R-:W-:Y:S05]  /*1a20*/  BSYNC B0 ;  /* 0x0000000000007941 */ /* 0x000fea0003800000 */
.L_x_10396:
[----:B------:R-:W2:Y:S01]  /*1a30*/  LDL.LU R0, [R1+0x1c] ;  /* 0x00001c0001007983 */ /* 0x000ea20000300800 */
[----:B------:R-:W-:Y:S01]  /*1a40*/  BSSY B0, `(.L_x_10398) ;  /* 0x0000028000007945 */ /* 0x000fe20003800000 */
[----:B------:R-:W-:Y:S01]  /*1a50*/  FSETP.GTU.FTZ.AND P0, PT, R188, 20, PT ;  /* 0x41a00000bc00780b */ /* 0x000fe20003f1c000 */
[----:B------:R-:W-:Y:S01]  /*1a60*/  FADD.FTZ R187, R187, UR5 ;  /* 0x00000005bbbb7e21 */ /* 0x000fe20008010000 */
[----:B------:R-:W-:Y:S01]  /*1a70*/  FADD.FTZ R186, R180, UR5 ;  /* 0x00000005b4ba7e21 */ /* 0x000fe20008010000 */
[----:B------:R-:W-:Y:S01]  /*1a80*/  FADD.FTZ R185, R181, UR5 ;  /* 0x00000005b5b97e21 */ /* 0x000fe20008010000 */
[----:B------:R-:W-:Y:S01]  /*1a90*/  FADD.FTZ R184, R182, UR5 ;  /* 0x00000005b6b87e21 */ /* 0x000fe20008010000 */
[----:B------:R-:W-:Y:S01]  /*1aa0*/  FADD.FTZ R183, R183, UR5 ;  /* 0x00000005b7b77e21 */ /* 0x000fe20008010000 */
[----:B--2---:R-:W-:Y:S01]  /*1ab0*/  FFMA.FTZ R4, R128, R100, R0 ;  /* 0x0000006480047223 */ /* 0x004fe20000010000 */
        /* <DEDUP_REMOVED lines=32> */
.L_x_10399:
[----:B------:R-:W-:Y:S05]  /*1cc0*/  BSYNC B0 ;  /* 0x0000000000007941 */ /* 0x000fea0003800000 */
.L_x_10398:
        /* <DEDUP_REMOVED lines=38> */
.L_x_10401:
[----:B------:R-:W-:Y:S05]  /*1f30*/  BSYNC B0 ;  /* 0x0000000000007941 */ /* 0x000fea0003800000 */
.L_x_10400:
        /* <DEDUP_REMOVED lines=38> */
.L_x_10403:
[----:B------:R-:W-:Y:S05]  /*21a0*/  BSYNC B0 ;  /* 0x0000000000007941 */ /* 0x000fea0003800000 */
.L_x_10402:
        /* <DEDUP_REMOVED lines=38> */
.L_x_10405:
[----:B------:R-:W-:Y:S05]  /*2410*/  BSYNC B0 ;  /* 0x0000000000007941 */ /* 0x000fea0003800000 */
.L_x_10404:
        /* <DEDUP_REMOVED lines=38> */
.L_x_10407:
[----:B------:R-:W-:Y:S05]  /*2680*/  BSYNC B0 ;  /* 0x0000000000007941 */ /* 0x000fea0003800000 */
.L_x_10406:
        /* <DEDUP_REMOVED lines=40> */
.L_x_10409:
[----:B------:R-:W-:Y:S05]  /*2910*/  BSYNC B0 ;  /* 0x0000000000007941 */ /* 0x000fea0003800000 */
.L_x_10408:
        /* <DEDUP_REMOVED lines=33> */
.L_x_10411:
[----:B------:R-:W-:Y:S05]  /*2b30*/  BSYNC B0 ;  /* 0x0000000000007941 */ /* 0x000fea0003800000 */
.L_x_10410:
        /* <DEDUP_REMOVED lines=33> */
.L_x_10413:
[----:B------:R-:W-:Y:S05]  /*2d50*/  BSYNC B0 ;  /* 0x0000000000007941 */ /* 0x000fea0003800000 */
.L_x_10412:
        /* <DEDUP_REMOVED lines=33> */
.L_x_10415:
[----:B------:R-:W-:Y:S05]  /*2f70*/  BSYNC B0 ;  /* 0x0000000000007941 */ /* 0x000fea0003800000 */
.L_x_10414:
        /* <DEDUP_REMOVED lines=33> */
.L_x_10417:
[----:B------:R-:W-:Y:S05]  /*3190*/  BSYNC B0 ;  /* 0x0000000000007941 */ /* 0x000fea0003800000 */
.L_x_10416:
        /* <DEDUP_REMOVED lines=33> */
.L_x_10419:
[----:B------:R-:W-:Y:S05]  /*33b0*/  BSYNC B0 ;  /* 0x0000000000007941 */ /* 0x000fea0003800000 */
.L_x_10418:
        /* <DEDUP_REMOVED lines=54> */
.L_x_10515:
        /* <DEDUP_REMOVED lines=22> */
[----:B01----:R-:W-:-:S03]  /*3880*/  LOP3.LUT R0, R199, 0x1f, R201, 0xf8, !PT ;  /* 0x0000001fc7007812 */ /* 0x003fc600078ef8c9 */
[----:B------:R-:W-:Y:S01]  /*3890*/  ULEA.HI.X UR48, UR48, UR53, UR49, 0x2, UP0 ;  /* 0x0000003530307291 */ /* 0x000fe200080f1431 */
[----:B------:R-:W-:Y:S01]  /*38a0*/  MOV R36, UR59 ;  /* 0x0000003b00247c02 */ /* 0x000fe20008000f00 */
[----:B------:R0:W-:Y:S01]  /*38b0*/  STL [R1+0x8], R0 ;  /* 0x0000080001007387 */ /* 0x0001e20000100800 */
        /* <DEDUP_REMOVED lines=12> */
[----:B------:R-:W-:Y:S01]  /*3980*/  ISETP.NE.AND P1, PT, R201, RZ, PT ;  /* 0x000000ffc900720c */ /* 0x000fe20003f25270 */
[----:B------:R-:W-:Y:S01]  /*3990*/  UIMAD.WIDE.U32 UR48, UR10, UR40, URZ ;  /* 0x000000280a3072a5 */ /* 0x000fe2000f8e003f */
[----:B------:R-:W1:Y:S01]  /*39a0*/  S2R R222, SR_LANEID ;  /* 0x0000000000de7919 */ /* 0x000e620000000000 */
[----:B------:R-:W-:-:S02]  /*39b0*/  UIMAD UR59, UR10, UR41, UR58 ;  /* 0x000000290a3b72a4 */ /* 0x000fc4000f8e023a */
[----:B------:R-:W-:Y:S02]  /*39c0*/  UIADD3 UR58, UR13, -0x1, URZ ;  /* 0xffffffff0d3a7890 */ /* 0x000fe4000fffe03f */
[----:B------:R-:W-:Y:S02]  /*39d0*/  UIADD3 UR49, UR49, UR59, URZ ;  /* 0x0000003b31317290 */ /* 0x000fe4000fffe03f */
[----:B------:R-:W-:Y:S02]  /*39e0*/  ULEA.HI UR61, UR58, UR58, URZ, 0x1 ;  /* 0x0000003a3a3d7291 */ /* 0x000fe4000f8f083f */
[----:B------:R-:W-:Y:S02]  /*39f0*/  UIMAD UR57, UR57, UR38, URZ ;  /* 0x00000026393972a4 */ /* 0x000fe4000f8e023f */
[----:B------:R-:W-:Y:S02]  /*3a00*/  ULOP3.LUT UR61, UR61, 0xfffffe, URZ, 0xc0, !UPT ;  /* 0x00fffffe3d3d7892 */ /* 0x000fe4000f8ec03f */
[----:B------:R-:W-:-:S02]  /*3a10*/  UIMAD UR57, UR7, UR39, UR57 ;  /* 0x00000027073972a4 */ /* 0x000fc4000f8e0239 */
[----:B------:R-:W-:Y:S02]  /*3a20*/  UIMAD.WIDE.U32 UR48, UR7, UR38, UR48 ;  /* 0x00000026073072a5 */ /* 0x000fe4000f8e0030 */
[----:B------:R-:W-:Y:S02]  /*3a30*/  UIADD3 UR61, UR58, -UR61, URZ ;  /* 0x8000003d3a3d7290 */ /* 0x000fe4000fffe03f */
[----:B------:R-:W-:Y:S02]  /*3a40*/  UIADD3 UR57, UR49, UR57, URZ ;  /* 0x0000003931397290 */ /* 0x000fe4000fffe03f */
[----:B------:R-:W-:Y:S02]  /*3a50*/  ULEA UR49, UP0, UR48, UR36, 0x3 ;  /* 0x0000002430317291 */ /* 0x000fe4000f80183f */
[----:B------:R-:W-:Y:S01]  /*3a60*/  ULEA UR61, UR61, UR7, 0x8 ;  /* 0x000000073d3d7291 */ /* 0x000fe2000f8e403f */
[----:B------:R-:W-:Y:S01]  /*3a70*/  ISETP.NE.AND P0, PT, R201, 0x3f, PT ;  /* 0x0000003fc900780c */ /* 0x000fe20003f05270 */
[----:B------:R-:W-:-:S04]  /*3a80*/  ULEA.HI.X UR48, UR48, UR37, UR57, 0x3, UP0 ;  /* 0x0000002530307291 */ /* 0x000fc800080f1c39 */
[----:B------:R-:W-:Y:S01]  /*3a90*/  MOV R135, UR61 ;  /* 0x0000003d00877c02 */ /* 0x000fe20008000f00 */
[----:B------:R-:W-:Y:S01]  /*3aa0*/  BSSY B0, `(.L_x_10421) ;  /* 0x00000a2000007945 */ /* 0x000fe20003800000 */
[----:B--2---:R-:W-:Y:S02]  /*3ab0*/  R2UR UR60, R3 ;  /* 0x00000000033c72ca */ /* 0x004fe400000e0000 */
[----:B------:R-:W-:Y:S02]  /*3ac0*/  R2UR UR59, R2 ;  /* 0x00000000023b72ca */ /* 0x000fe400000e0000 */
[----:B------:R-:W-:-:S09]  /*3ad0*/  MOV R2, UR49 ;  /* 0x0000003100027c02 */ /* 0x000fd20008000f00 */
[----:B0-----:R-:W-:Y:S01]  /*3ae0*/  FMUL.FTZ R0, R194, UR60 ;  /* 0x0000003cc2007c20 */ /* 0x001fe20008410000 */
[----:B------:R-:W-:-:S03]  /*3af0*/  FMUL.FTZ R39, R189, UR60 ;  /* 0x0000003cbd277c20 */ /* 0x000fc60008410000 */
        /* <DEDUP_REMOVED lines=27> */
[----:B0-----:R-:W-:-:S04]  /*3cb0*/  SHF.L.U32 R37, R201, 0x3, RZ ;  /* 0x00000003c9257819 */ /* 0x001fc800000006ff */
[----:B------:R-:W-:-:S03]  /*3cc0*/  LOP3.LUT R0, R37, 0xffffff00, RZ, 0xc0, !PT ;  /* 0xffffff0025007812 */ /* 0x000fc600078ec0ff */
[----:B------:R0:W-:Y:S08]  /*3cd0*/  MUFU.COS R152, R36 ;  /* 0x0000002400987308 */ /* 0x0001f00000000000 */
[----:B------:R-:W-:Y:S01]  /*3ce0*/  MUFU.SIN R153, R38 ;  /* 0x0000002600997308 */ /* 0x000fe20000000400 */
[----:B0-----:R-:W-:Y:S02]  /*3cf0*/  IADD3 R36, R0, R222, RZ ;  /* 0x000000de00247210 */ /* 0x001fe40007ffe0ff */
[----:B------:R-:W-:-:S02]  /*3d00*/  MOV R139, UR59 ;  /* 0x0000003b008b7c02 */ /* 0x000fc40008000f00 */
[C---:B------:R-:W-:Y:S02]  /*3d10*/  IADD3 R45, R36.reuse, 0x60, RZ ;  /* 0x00000060242d7810 */ /* 0x040fe40007ffe0ff */
[C---:B------:R-:W-:Y:S01]  /*3d20*/  IADD3 R47, R36.reuse, 0x80, RZ ;  /* 0x00000080242f7810 */ /* 0x040fe20007ffe0ff */
[----:B------:R0:W-:Y:S01]  /*3d30*/  MUFU.COS R154, R38 ;  /* 0x00000026009a7308 */ /* 0x0001e20000000000 */
[----:B------:R-:W-:-:S07]  /*3d40*/  IADD3 R49, R36, 0xa0, RZ ;  /* 0x000000a024317810 */ /* 0x000fce0007ffe0ff */
[----:B------:R-:W-:Y:S01]  /*3d50*/  MUFU.SIN R155, R3 ;  /* 0x00000003009b7308 */ /* 0x000fe20000000400 */
[----:B0-----:R-:W-:Y:S01]  /*3d60*/  IMAD R38, R222, 0x7, R36 ;  /* 0x00000007de267824 */ /* 0x001fe200078e0224 */
[----:B------:R-:W-:-:S06]  /*3d70*/  IADD3 R51, R36, 0xc0, RZ ;  /* 0x000000c024337810 */ /* 0x000fcc0007ffe0ff */
[----:B------:R0:W-:Y:S01]  /*3d80*/  MUFU.COS R156, R3 ;  /* 0x00000003009c7308 */ /* 0x0001e20000000000 */
[C---:B------:R-:W-:Y:S02]  /*3d90*/  IADD3 R42, R38.reuse, 0x3, RZ ;  /* 0x00000003262a7810 */ /* 0x040fe40007ffe0ff */
[C---:B------:R-:W-:Y:S02]  /*3da0*/  IADD3 R44, R38.reuse, 0x4, RZ ;  /* 0x00000004262c7810 */ /* 0x040fe40007ffe0ff */
[C---:B------:R-:W-:Y:S02]  /*3db0*/  IADD3 R46, R38.reuse, 0x5, RZ ;  /* 0x00000005262e7810 */ /* 0x040fe40007ffe0ff */
[----:B------:R-:W-:Y:S01]  /*3dc0*/  IADD3 R48, R38, 0x6, RZ ;  /* 0x0000000626307810 */ /* 0x000fe20007ffe0ff */
[----:B------:R-:W-:Y:S01]  /*3dd0*/  MUFU.SIN R145, R39 ;  /* 0x0000002700917308 */ /* 0x000fe20000000400 */
[----:B0-----:R-:W-:Y:S02]  /*3de0*/  LEA R3, R222, R0, 0x3 ;  /* 0x00000000de037211 */ /* 0x001fe400078e18ff */
[----:B------:R-:W-:-:S02]  /*3df0*/  IADD3 R0, R38, 0x1, RZ ;  /* 0x0000000126007810 */ /* 0x000fc40007ffe0ff */
[----:B------:R-:W-:Y:S02]  /*3e00*/  IADD3 R50, R38, 0x7, RZ ;  /* 0x0000000726327810 */ /* 0x000fe40007ffe0ff */
[-C--:B------:R-:W-:Y:S01]  /*3e10*/  LEA.HI.SX32 R55, R0, R3.reuse, 0x1b ;  /* 0x0000000300377211 */ /* 0x080fe200078fdaff */
[----:B------:R0:W-:Y:S01]  /*3e20*/  MUFU.COS R146, R39 ;  /* 0x0000002700927308 */ /* 0x0001e20000000000 */
[----:B------:R-:W-:Y:S01]  /*3e30*/  FMUL.FTZ R0, R188, UR60 ;  /* 0x0000003cbc007c20 */ /* 0x000fe20008410000 */
[-C--:B------:R-:W-:Y:S02]  /*3e40*/  LEA.HI.SX32 R59, R42, R3.reuse, 0x1b ;  /* 0x000000032a3b7211 */ /* 0x080fe400078fdaff */
[-C--:B------:R-:W-:Y:S02]  /*3e50*/  LEA.HI.SX32 R61, R44, R3.reuse, 0x1b ;  /* 0x000000032c3d7211 */ /* 0x080fe400078fdaff */
[----:B------:R-:W-:Y:S02]  /*3e60*/  LEA.HI.SX32 R63, R46, R3, 0x1b ;  /* 0x000000032e3f7211 */ /* 0x000fe400078fdaff */
[----:B------:R-:W-:Y:S01]  /*3e70*/  MUFU.SIN R149, R40 ;  /* 0x0000002800957308 */ /* 0x000fe20000000400 */
[----:B0-----:R-:W-:-:S02]  /*3e80*/  IADD3 R39, R36, 0x40, RZ ;  /* 0x0000004024277810 */ /* 0x001fc40007ffe0ff */
[----:B------:R-:W-:Y:S02]  /*3e90*/  LEA.HI.SX32 R65, R48, R3, 0x1b ;  /* 0x0000000330417211 */ /* 0x000fe400078fdaff */
[----:B------:R-:W-:-:S03]  /*3ea0*/  LEA.HI.SX32 R43, R39, R36, 0x1b ;  /* 0x00000024272b7211 */ /* 0x000fc600078fdaff */
[----:B------:R0:W-:Y:S01]  /*3eb0*/  MUFU.COS R150, R40 ;  /* 0x0000002800967308 */ /* 0x0001e20000000000 */
[----:B------:R-:W-:Y:S01]  /*3ec0*/  LEA.HI.SX32 R67, R50, R3, 0x1b ;  /* 0x0000000332437211 */ /* 0x000fe200078fdaff */
[----:B------:R-:W-:Y:S01]  /*3ed0*/  FMUL.FTZ R39, R185, UR60 ;  /* 0x0000003cb9277c20 */ /* 0x000fe20008410000 */
[----:B------:R-:W-:Y:S01]  /*3ee0*/  IADD3 R53, R36, 0xe0, RZ ;  /* 0x000000e024357810 */ /* 0x000fe20007ffe0ff */
[----:B------:R-:W-:Y:S01]  /*3ef0*/  FMUL.FTZ R139, R139, 1.4426950216293334961 ;  /* 0x3fb8aa3b8b8b7820 */ /* 0x000fe20000410000 */
[-C--:B------:R-:W-:Y:S02]  /*3f00*/  LEA.HI.SX32 R45, R45, R36.reuse, 0x1b ;  /* 0x000000242d2d7211 */ /* 0x080fe400078fdaff */
[----:B------:R-:W-:Y:S01]  /*3f10*/  LEA.HI.SX32 R47, R47, R36, 0x1b ;  /* 0x000000242f2f7211 */ /* 0x000fe200078fdaff */
[----:B------:R-:W-:Y:S01]  /*3f20*/  MUFU.SIN R147, R41 ;  /* 0x0000002900937308 */ /* 0x000fe20000000400 */
[----:B0-----:R-:W-:-:S04]  /*3f30*/  IADD3 R40, R38, 0x2, RZ ;  /* 0x0000000226287810 */ /* 0x001fc80007ffe0ff */
[----:B------:R-:W-:Y:S02]  /*3f40*/  LEA.HI.SX32 R57, R40, R3, 0x1b ;  /* 0x0000000328397211 */ /* 0x000fe400078fdaff */
[----:B------:R-:W-:Y:S01]  /*3f50*/  IADD3 R3, R36, 0x20, RZ ;  /* 0x0000002024037810 */ /* 0x000fe20007ffe0ff */
[----:B------:R0:W-:Y:S01]  /*3f60*/  MUFU.COS R148, R41 ;  /* 0x0000002900947308 */ /* 0x0001e20000000000 */
[----:B------:R-:W-:Y:S01]  /*3f70*/  FMUL.RZ R142, R39, 0.15915493667125701904 ;  /* 0x3e22f983278e7820 */ /* 0x000fe2000040c000 */
[-C--:B------:R-:W-:Y:S02]  /*3f80*/  LEA.HI.SX32 R49, R49, R36.reuse, 0x1b ;  /* 0x0000002431317211 */ /* 0x080fe400078fdaff */
[-C--:B------:R-:W-:Y:S02]  /*3f90*/  LEA.HI.SX32 R51, R51, R36.reuse, 0x1b ;  /* 0x0000002433337211 */ /* 0x080fe400078fdaff */
[-C--:B------:R-:W-:Y:S02]  /*3fa0*/  LEA.HI.SX32 R53, R53, R36.reuse, 0x1b ;  /* 0x0000002435357211 */ /* 0x080fe400078fdaff */
[----:B------:R-:W-:Y:S01]  /*3fb0*/  IADD3 R40, R201, 0x200, RZ ;  /* 0x00000200c9287810 */ /* 0x000fe20007ffe0ff */
[----:B0-----:R-:W-:Y:S01]  /*3fc0*/  FMUL.RZ R41, R0, 0.15915493667125701904 ;  /* 0x3e22f98300297820 */ /* 0x001fe2000040c000 */
[----:B------:R-:W-:Y:S01]  /*3fd0*/  LEA.HI.SX32 R39, R36, R36, 0x1b ;  /* 0x0000002424277211 */ /* 0x000fe200078fdaff */
[----:B------:R-:W-:-:S02]  /*3fe0*/  FMUL.FTZ R0, R187, UR60 ;  /* 0x0000003cbb007c20 */ /* 0x000fc40008410000 */
[----:B------:R-:W-:Y:S08]  /*3ff0*/  MUFU.SIN R137, R41 ;  /* 0x0000002900897308 */ /* 0x000ff00000000400 */
[----:B------:R0:W-:Y:S01]  /*4000*/  MUFU.COS R144, R41 ;  /* 0x0000002900907308 */ /* 0x0001e20000000000 */
[----:B------:R-:W-:Y:S01]  /*4010*/  FMUL.RZ R42, R0, 0.15915493667125701904 ;  /* 0x3e22f983002a7820 */ /* 0x000fe2000040c000 */
[----:B------:R-:W-:Y:S01]  /*4020*/  FMUL.FTZ R0, R186, UR60 ;  /* 0x0000003cba007c20 */ /* 0x000fe20008410000 */
[----:B------:R-:W-:-:S02]  /*4030*/  LEA R39, R39, R200, 0x4 ;  /* 0x000000c827277211 */ /* 0x000fc400078e20ff */
[----:B------:R-:W-:Y:S01]  /*4040*/  LEA R43, R43, R200, 0x4 ;  /* 0x000000c82b2b7211 */ /* 0x000fe200078e20ff */
[----:B------:R-:W-:Y:S01]  /*4050*/  FMUL.RZ R44, R0, 0.15915493667125701904 ;  /* 0x3e22f983002c7820 */ /* 0x000fe2000040c000 */
[----:B0-----:R-:W-:Y:S01]  /*4060*/  LEA.HI.SX32 R41, R3, R36, 0x1b ;  /* 0x0000002403297211 */ /* 0x001fe200078fdaff */
[----:B------:R-:W-:Y:S01]  /*4070*/  FMUL.FTZ R36, R139, R194 ;  /* 0x000000c28b247220 */ /* 0x000fe20000410000 */
[-C--:B------:R-:W-:Y:S01]  /*4080*/  LEA R45, R45, R200.reuse, 0x4 ;  /* 0x000000c82d2d7211 */ /* 0x080fe200078e20ff */
[----:B---3--:R0:W-:Y:S01]  /*4090*/  STS.128 [R39], R4 ;  /* 0x0000000427007388 */ /* 0x0081e20000000c00 */
[-C--:B------:R-:W-:Y:S01]  /*40a0*/  LEA R47, R47, R200.reuse, 0x4 ;  /* 0x000000c82f2f7211 */ /* 0x080fe200078e20ff */
[----:B------:R-:W-:Y:S01]  /*40b0*/  MUFU.SIN R0, R44 ;  /* 0x0000002c00007308 */ /* 0x000fe20000000400 */
[----:B------:R-:W-:Y:S02]  /*40c0*/  LEA R49, R49, R200, 0x4 ;  /* 0x000000c831317211 */ /* 0x000fe400078e20ff */
[----:B------:R-:W-:-:S05]  /*40d0*/  MOV R3, UR48 ;  /* 0x0000003000037c02 */ /* 0x000fca0008000f00 */
[----:B------:R-:W1:Y:S01]  /*40e0*/  MUFU.EX2 R36, R36 ;  /* 0x0000002400247308 */ /* 0x000e620000000800 */
[----:B------:R-:W-:Y:S01]  /*40f0*/  LEA R41, R41, R200, 0x4 ;  /* 0x000000c829297211 */ /* 0x000fe200078e20ff */
[----:B------:R-:W5:Y:S01]  /*4100*/  LDG.E.64 R2, desc[UR22][R2.64] ;  /* 0x0000001602027981 */ /* 0x000f62000c1e1b00 */
[----:B------:R-:W-:Y:S02]  /*4110*/  SEL R135, R135, R40, !P1 ;  /* 0x0000002887877207 */ /* 0x000fe40004800000 */
[----:B------:R-:W-:Y:S01]  /*4120*/  LEA R51, R51, R200, 0x4 ;  /* 0x000000c833337211 */ /* 0x000fe200078e20ff */
[----:B----4-:R2:W-:Y:S01]  /*4130*/  STS.128 [R41+0x200], R8 ;  /* 0x0002000829007388 */ /* 0x0105e20000000c00 */
[----:B0-----:R-:W-:Y:S01]  /*4140*/  LEA.HI.SX32 R5, R38, R38, 0x1b ;  /* 0x0000002626057211 */ /* 0x001fe200078fdaff */
[----:B------:R0:W3:Y:S01]  /*4150*/  MUFU.COS R141, R44 ;  /* 0x0000002c008d7308 */ /* 0x0000e20000000000 */
[-C--:B------:R-:W-:Y:S01]  /*4160*/  LEA R53, R53, R200.reuse, 0x4 ;  /* 0x000000c835357211 */ /* 0x080fe200078e20ff */
[----:B------:R4:W-:Y:S01]  /*4170*/  STS.128 [R43+0x400], R12 ;  /* 0x0004000c2b007388 */ /* 0x0009e20000000c00 */
[----:B------:R-:W-:-:S02]  /*4180*/  LEA R60, R55, R200, 0x4 ;  /* 0x000000c8373c7211 */ /* 0x000fc400078e20ff */
[-C--:B------:R-:W-:Y:S01]  /*4190*/  LEA R57, R57, R200.reuse, 0x4 ;  /* 0x000000c839397211 */ /* 0x080fe200078e20ff */
[----:B------:R4:W-:Y:S01]  /*41a0*/  STS.128 [R45+0x600], R16 ;  /* 0x000600102d007388 */ /* 0x0009e20000000c00 */
[-C--:B------:R-:W-:Y:S01]  /*41b0*/  LEA R52, R59, R200.reuse, 0x4 ;  /* 0x000000c83b347211 */ /* 0x080fe200078e20ff */
[----:B------:R-:W2:Y:S01]  /*41c0*/  MUFU.SIN R136, R42 ;  /* 0x0000002a00887308 */ /* 0x000ea20000000400 */
[C---:B-1----:R-:W-:Y:S01]  /*41d0*/  FMUL.FTZ R174, R36.reuse, R133 ;  /* 0x0000008524ae7220 */ /* 0x042fe20000410000 */
[----:B------:R-:W-:Y:S01]  /*41e0*/  FMUL.FTZ R175, R36, R175 ;  /* 0x000000af24af7220 */ /* 0x000fe20000410000 */
[-C--:B------:R-:W-:Y:S01]  /*41f0*/  LEA R48, R61, R200.reuse, 0x4 ;  /* 0x000000c83d307211 */ /* 0x080fe200078e20ff */
[----:B------:R4:W-:Y:S01]  /*4200*/  STS.128 [R47+0x800], R20 ;  /* 0x000800142f007388 */ /* 0x0009e20000000c00 */
[-C--:B0-----:R-:W-:Y:S02]  /*4210*/  LEA R44, R63, R200.reuse, 0x4 ;  /* 0x000000c83f2c7211 */ /* 0x081fe400078e20ff */
[-C--:B------:R-:W-:Y:S01]  /*4220*/  LEA R40, R65, R200.reuse, 0x4 ;  /* 0x000000c841287211 */ /* 0x080fe200078e20ff */
[----:B------:R0:W1:Y:S01]  /*4230*/  MUFU.COS R138, R42 ;  /* 0x0000002a008a7308 */ /* 0x0000620000000000 */
[-C--:B------:R-:W-:Y:S01]  /*4240*/  LEA R36, R67, R200.reuse, 0x4 ;  /* 0x000000c843247211 */ /* 0x080fe200078e20ff */
[----:B------:R4:W-:Y:S01]  /*4250*/  STS.128 [R49+0xa00], R24 ;  /* 0x000a001831007388 */ /* 0x0009e20000000c00 */
[----:B------:R-:W-:-:S02]  /*4260*/  LEA R5, R5, R200, 0x4 ;  /* 0x000000c805057211 */ /* 0x000fc400078e20ff */
[----:B------:R-:W-:Y:S01]  /*4270*/  LEA R135, R135, R200, 0x3 ;  /* 0x000000c887877211 */ /* 0x000fe200078e18ff */
[----:B------:R4:W-:Y:S01]  /*4280*/  STS.128 [R51+0xc00], R28 ;  /* 0x000c001c33007388 */ /* 0x0009e20000000c00 */
[----:B------:R-:W-:-:S03]  /*4290*/  @P0 IADD3 R162, R200, R37, RZ ;  /* 0x00000025c8a20210 */ /* 0x000fc60007ffe0ff */
[----:B------:R4:W-:Y:S01]  /*42a0*/  STS.128 [R53+0xe00], R32 ;  /* 0x000e002035007388 */ /* 0x0009e20000000c00 */
[----:B------:R-:W-:-:S03]  /*42b0*/  NOP ;  /* 0x0000000000007918 */ /* 0x000fc60000000000 */
[----:B------:R4:W1:Y:S04]  /*42c0*/  LDS.128 R64, [R5] ;  /* 0x0000000005407984 */ /* 0x0008680000000c00 */
[----:B------:R-:W1:Y:S04]  /*42d0*/  LDS.128 R60, [R60+0x10] ;  /* 0x000010003c3c7984 */ /* 0x000e680000000c00 */
[----:B------:R-:W1:Y:S04]  /*42e0*/  LDS.128 R56, [R57+0x20] ;  /* 0x0000200039387984 */ /* 0x000e680000000c00 */
[----:B------:R-:W1:Y:S04]  /*42f0*/  LDS.128 R52, [R52+0x30] ;  /* 0x0000300034347984 */ /* 0x000e680000000c00 */
[----:B------:R-:W1:Y:S04]  /*4300*/  LDS.128 R48, [R48+0x40] ;  /* 0x0000400030307984 */ /* 0x000e680000000c00 */
[----:B------:R-:W1:Y:S04]  /*4310*/  LDS.128 R44, [R44+0x50] ;  /* 0x000050002c2c7984 */ /* 0x000e680000000c00 */
[----:B0-----:R-:W0:Y:S04]  /*4320*/  LDS.128 R40, [R40+0x60] ;  /* 0x0000600028287984 */ /* 0x001e280000000c00 */
[----:B------:R-:W0:Y:S04]  /*4330*/  LDS.128 R36, [R36+0x70] ;  /* 0x0000700024247984 */ /* 0x000e280000000c00 */
[----:B------:R4:W-:Y:S01]  /*4340*/  STS.64 [R135+0x4a60], R174 ;  /* 0x004a60ae87007388 */ /* 0x0009e20000000a00 */
[----:B------:R-:W-:Y:S01]  /*4350*/  BAR.SYNC.DEFER_BLOCKING 0x0 ;  /* 0x0000000000007b1d */ /* 0x000fe20000010000 */
[C---:B------:R-:W-:Y:S01]  /*4360*/  FMUL.FTZ R4, R139.reuse, R193 ;  /* 0x000000c18b047220 */ /* 0x040fe20000410000 */
[C---:B------:R-:W-:Y:S01]  /*4370*/  FMUL.FTZ R6, R139.reuse, R192 ;  /* 0x000000c08b067220 */ /* 0x040fe20000410000 */
[----:B------:R-:W-:-:S03]  /*4380*/  FMUL.FTZ R7, R139, R191 ;  /* 0x000000bf8b077220 */ /* 0x000fc60000410000 */
[----:B------:R-:W0:Y:S01]  /*4390*/  @P0 LDS.64 R162, [R162+0x5a68] ;  /* 0x005a6800a2a20984 */ /* 0x000e220000000a00 */
[----:B------:R4:W0:Y:S08]  /*43a0*/  MUFU.SIN R140, R142 ;  /* 0x0000008e008c7308 */ /* 0x0008300000000400 */
[----:B------:R-:W0:Y:S08]  /*43b0*/  MUFU.COS R142, R142 ;  /* 0x0000008e008e7308 */ /* 0x000e300000000000 */
[----:B------:R-:W0:Y:S08]  /*43c0*/  MUFU.EX2 R4, R4 ;  /* 0x0000000400047308 */ /* 0x000e300000000800 */
[----:B------:R-:W0:Y:S08]  /*43d0*/  MUFU.EX2 R6, R6 ;  /* 0x0000000600067308 */ /* 0x000e300000000800 */
[----:B------:R-:W0:Y:S01]  /*43e0*/  MUFU.EX2 R7, R7 ;  /* 0x0000000700077308 */ /* 0x000e220000000800 */
[----:B--2---:R-:W-:Y:S01]  /*43f0*/  FMUL.FTZ R8, R139, R198 ;  /* 0x000000c68b087220 */ /* 0x004fe20000410000 */
[----:B-1-34-:R-:W-:Y:S06]  /*4400*/  @P0 BRA `(.L_x_10422) ;  /* 0x00000000002c0947 */ /* 0x01afec0003800000 */
        /* <DEDUP_REMOVED lines=11> */
.L_x_10422:
[----:B------:R-:W-:Y:S05]  /*44c0*/  BSYNC B0 ;  /* 0x0000000000007941 */ /* 0x000fea0003800000 */
.L_x_10421:
[----:B------:R-:W-:Y:S01]  /*44d0*/  UISETP.GE.AND UP0, UPT, UR13, 0x2, UPT ;  /* 0x000000020d00788c */ /* 0x000fe2000bf06270 */
[----:B------:R-:W-:Y:S01]  /*44e0*/  LOP3.LUT R247, R201, 0x1f, RZ, 0xc0, !PT ;  /* 0x0000001fc9f77812 */ /* 0x000fe200078ec0ff */
[C---:B------:R-:W-:Y:S01]  /*44f0*/  FMUL.FTZ R9, R139.reuse, R196 ;  /* 0x000000c48b097220 */ /* 0x040fe20000410000 */
[C---:B-1----:R-:W-:Y:S01]  /*4500*/  FMUL.FTZ R5, R139.reuse, R197 ;  /* 0x000000c58b057220 */ /* 0x042fe20000410000 */
[----:B------:R-:W-:Y:S01]  /*4510*/  FMUL.FTZ R10, R139, R195 ;  /* 0x000000c38b0a7220 */ /* 0x000fe20000410000 */
[C---:B0-----:R-:W-:Y:S01]  /*4520*/  FMUL.FTZ R158, R7.reuse, R158 ;  /* 0x0000009e079e7220 */ /* 0x041fe20000410000 */
[----:B------:R-:W-:Y:S01]  /*4530*/  PLOP3.LUT P0, PT, PT, PT, UP0, 0x80, 0x0 ;  /* 0x000000000000781c */ /* 0x000fe20003f0f008 */
[----:B------:R-:W-:Y:S01]  /*4540*/  FMUL.FTZ R157, R7, R157 ;  /* 0x0000009d079d7220 */ /* 0x000fe20000410000 */
[----:B------:R-:W0:Y:S01]  /*4550*/  MUFU.EX2 R9, R9 ;  /* 0x0000000900097308 */ /* 0x000e220000000800 */
[----:B------:R-:W-:Y:S01]  /*4560*/  MOV R7, UR13 ;  /* 0x0000000d00077c02 */ /* 0x000fe20008000f00 */
[----:B------:R-:W-:Y:S01]  /*4570*/  FMUL.FTZ R161, R4, R161 ;  /* 0x000000a104a17220 */ /* 0x000fe20000410000 */
[----:B------:R-:W-:Y:S01]  /*4580*/  ISETP.NE.OR P0, PT, R247, RZ, !P0 ;  /* 0x000000fff700720c */ /* 0x000fe20004705670 */
[C---:B------:R-:W-:Y:S01]  /*4590*/  FMUL.FTZ R160, R6.reuse, R160 ;  /* 0x000000a006a07220 */ /* 0x040fe20000410000 */
[----:B------:R-:W-:Y:S01]  /*45a0*/  FMUL.FTZ R159, R6, R159 ;  /* 0x0000009f069f7220 */ /* 0x000fe20000410000 */
[----:B------:R-:W-:Y:S01]  /*45b0*/  FMUL.FTZ R164, R4, R164 ;  /* 0x000000a404a47220 */ /* 0x000fe20000410000 */
[C---:B------:R-:W-:Y:S01]  /*45c0*/  FMUL.FTZ R6, R139.reuse, R188 ;  /* 0x000000bc8b067220 */ /* 0x040fe20000410000 */
[----:B------:R-:W1:Y:S01]  /*45d0*/  MUFU.EX2 R5, R5 ;  /* 0x0000000500057308 */ /* 0x000e620000000800 */
[----:B------:R-:W-:Y:S01]  /*45e0*/  FMUL.FTZ R4, R139, R189 ;  /* 0x000000bd8b047220 */ /* 0x000fe20000410000 */
[----:B------:R-:W-:Y:S01]  /*45f0*/  HFMA2.MMA R133, -RZ, RZ, 0, 0 ;  /* 0x00000000ff857435 */ /* 0x000fe200000001ff */
[----:B------:R-:W-:-:S02]  /*4600*/  MOV R132, 0x3f800000 ;  /* 0x3f80000000847802 */ /* 0x000fc40000000f00 */
[----:B------:R-:W-:Y:S01]  /*4610*/  CS2R R134, SRZ ;  /* 0x0000000000867805 */ /* 0x000fe2000001ff00 */
[----:B------:R-:W-:Y:S02]  /*4620*/  FMUL.FTZ R11, R139, R190 ;  /* 0x000000be8b0b7220 */ /* 0x000fe40000410000 */
[----:B------:R-:W3:Y:S01]  /*4630*/  @!P0 LDC R12, c[0x0][0x21c] ;  /* 0x00008700ff0c8b82 */ /* 0x000ee20000000800 */
[----:B------:R-:W4:Y:S01]  /*4640*/  MUFU.EX2 R10, R10 ;  /* 0x0000000a000a7308 */ /* 0x000f220000000800 */
[----:B------:R-:W-:Y:S01]  /*4650*/  @!P0 IADD3 R7, R7, -0x2, RZ ;  /* 0xfffffffe07078810 */ /* 0x000fe20007ffe0ff */
[C---:B0-----:R-:W-:Y:S01]  /*4660*/  FMUL.FTZ R152, R9.reuse, R152 ;  /* 0x0000009809987220 */ /* 0x041fe20000410000 */
[----:B------:R-:W-:Y:S01]  /*4670*/  FMUL.FTZ R151, R9, R151 ;  /* 0x0000009709977220 */ /* 0x000fe20000410000 */
[----:B------:R-:W-:Y:S01]  /*4680*/  FMUL.FTZ R9, RZ, R161 ;  /* 0x000000a1ff097220 */ /* 0x000fe20000410000 */
[C---:B-1----:R-:W-:Y:S01]  /*4690*/  FMUL.FTZ R154, R5.reuse, R154 ;  /* 0x0000009a059a7220 */ /* 0x042fe20000410000 */
[----:B------:R-:W-:Y:S01]  /*46a0*/  FMUL.FTZ R153, R5, R153 ;  /* 0x0000009905997220 */ /* 0x000fe20000410000 */
[----:B------:R-:W-:Y:S01]  /*46b0*/  FMUL.FTZ R5, R182, R161 ;  /* 0x000000a1b6057220 */ /* 0x000fe20000410000 */
[----:B------:R0:W-:Y:S01]  /*46c0*/  MUFU.EX2 R35, R6 ;  /* 0x0000000600237308 */ /* 0x0001e20000000800 */
[C---:B----4-:R-:W-:Y:S01]  /*46d0*/  FMUL.FTZ R150, R10.reuse, R150 ;  /* 0x000000960a967220 */ /* 0x050fe20000410000 */
[----:B------:R-:W-:Y:S01]  /*46e0*/  FMUL.FTZ R149, R10, R149 ;  /* 0x000000950a957220 */ /* 0x000fe20000410000 */
[----:B------:R-:W-:-:S05]  /*46f0*/  FFMA.FTZ R10, R182, R164, -R9 ;  /* 0x000000a4b60a7223 */ /* 0x000fca0000010809 */
[----:B------:R-:W1:Y:S01]  /*4700*/  MUFU.EX2 R4, R4 ;  /* 0x0000000400047308 */ /* 0x000e620000000800 */
[----:B---3--:R-:W-:Y:S01]  /*4710*/  @!P0 IMAD R7, R7, R12, UR7 ;  /* 0x0000000707078e24 */ /* 0x008fe2000f8e020c */
[----:B------:R-:W-:Y:S01]  /*4720*/  MOV R12, 0x10 ;  /* 0x00000010000c7802 */ /* 0x000fe20000000f00 */
[----:B------:R-:W-:-:S05]  /*4730*/  FADD.FTZ R10, R181, R10 ;  /* 0x0000000ab50a7221 */ /* 0x000fca0000010000 */
[----:B------:R-:W3:Y:S01]  /*4740*/  MUFU.EX2 R8, R8 ;  /* 0x0000000800087308 */ /* 0x000ee20000000800 */
[----:B0-----:R-:W-:-:S04]  /*4750*/  @!P0 IMAD.WIDE R6, R7, R12, UR20 ;  /* 0x0000001407068e25 */ /* 0x001fc8000f8e020c */
[----:B------:R-:W-:Y:S01]  /*4760*/  FFMA.FTZ R12, RZ, R164, R5 ;  /* 0x000000a4ff0c7223 */ /* 0x000fe20000010005 */
[----:B------:R-:W-:Y:S01]  /*4770*/  FMUL.FTZ R13, R159, R10 ;  /* 0x0000000a9f0d7220 */ /* 0x000fe20000410000 */
[----:B------:R-:W-:Y:S02]  /*4780*/  FMUL.FTZ R5, R139, R186 ;  /* 0x000000ba8b057220 */ /* 0x000fe40000410000 */
[----:B------:R-:W-:Y:S01]  /*4790*/  FADD.FTZ R12, RZ, R12 ;  /* 0x0000000cff0c7221 */ /* 0x000fe20000010000 */
[----:B------:R0:W5:Y:S01]  /*47a0*/  @!P0 LDG.E.128 R132, desc[UR22][R6.64] ;  /* 0x0000001606848981 */ /* 0x000162000c1e1d00 */
[----:B------:R-:W-:Y:S02]  /*47b0*/  MUFU.EX2 R11, R11 ;  /* 0x0000000b000b7308 */ /* 0x000fe40000000800 */
[-C--:B------:R-:W-:Y:S01]  /*47c0*/  FMUL.FTZ R9, R159, R12.reuse ;  /* 0x0000000c9f097220 */ /* 0x080fe20000410000 */
[----:B------:R-:W-:-:S03]  /*47d0*/  FFMA.FTZ R13, R160, R12, R13 ;  /* 0x0000000ca00d7223 */ /* 0x000fc6000001000d */
[----:B------:R-:W-:Y:S01]  /*47e0*/  FFMA.FTZ R9, R160, R10, -R9 ;  /* 0x0000000aa0097223 */ /* 0x000fe20000010809 */
[----:B------:R-:W-:Y:S01]  /*47f0*/  FADD.FTZ R13, RZ, R13 ;  /* 0x0000000dff0d7221 */ /* 0x000fe20000010000 */
[C---:B-1----:R-:W-:Y:S01]  /*4800*/  FMUL.FTZ R146, R4.reuse, R146 ;  /* 0x0000009204927220 */ /* 0x042fe20000410000 */
[----:B------:R-:W-:Y:S01]  /*4810*/  FMUL.FTZ R145, R4, R145 ;  /* 0x0000009104917220 */ /* 0x000fe20000410000 */
[----:B------:R-:W-:Y:S01]  /*4820*/  FADD.FTZ R9, R180, R9 ;  /* 0x00000009b4097221 */ /* 0x000fe20000010000 */
[C---:B0-----:R-:W-:Y:S01]  /*4830*/  FMUL.FTZ R7, R157.reuse, R13 ;  /* 0x0000000d9d077220 */ /* 0x041fe20000410000 */
[----:B------:R-:W0:Y:S01]  /*4840*/  MUFU.EX2 R5, R5 ;  /* 0x0000000500057308 */ /* 0x000e220000000800 */
[----:B---3--:R-:W-:Y:S01]  /*4850*/  FMUL.FTZ R155, R8, R155 ;  /* 0x0000009b089b7220 */ /* 0x008fe20000410000 */
[-C--:B------:R-:W-:Y:S01]  /*4860*/  FMUL.FTZ R6, R157, R9.reuse ;  /* 0x000000099d067220 */ /* 0x080fe20000410000 */
[----:B------:R-:W-:Y:S01]  /*4870*/  FFMA.FTZ R4, R158, R9, -R7 ;  /* 0x000000099e047223 */ /* 0x000fe20000010807 */
[----:B------:R-:W-:Y:S01]  /*4880*/  FMUL.FTZ R156, R8, R156 ;  /* 0x0000009c089c7220 */ /* 0x000fe20000410000 */
[----:B------:R-:W-:Y:S01]  /*4890*/  FMUL.FTZ R8, R139, R187 ;  /* 0x000000bb8b087220 */ /* 0x000fe20000410000 */
[----:B------:R-:W-:Y:S01]  /*48a0*/  FFMA.FTZ R6, R158, R13, R6 ;  /* 0x0000000d9e067223 */ /* 0x000fe20000010006 */
[----:B------:R-:W-:-:S02]  /*48b0*/  FADD.FTZ R4, R179, R4 ;  /* 0x00000004b3047221 */ /* 0x000fc40000010000 */
[----:B------:R1:W-:Y:S01]  /*48c0*/  MUFU.EX2 R33, R8 ;  /* 0x0000000800217308 */ /* 0x0003e20000000800 */
[----:B------:R-:W-:Y:S01]  /*48d0*/  FADD.FTZ R6, RZ, R6 ;  /* 0x00000006ff067221 */ /* 0x000fe20000010000 */
[----:B------:R-:W-:-:S03]  /*48e0*/  FMUL.FTZ R9, R155, R4 ;  /* 0x000000049b097220 */ /* 0x000fc60000410000 */
[-C--:B------:R-:W-:Y:S01]  /*48f0*/  FMUL.FTZ R7, R155, R6.reuse ;  /* 0x000000069b077220 */ /* 0x080fe20000410000 */
[C---:B------:R-:W-:Y:S01]  /*4900*/  FFMA.FTZ R9, R156.reuse, R6, R9 ;  /* 0x000000069c097223 */ /* 0x040fe20000010009 */
[C---:B0-----:R-:W-:Y:S02]  /*4910*/  FMUL.FTZ R32, R5.reuse, R141 ;  /* 0x0000008d05207220 */ /* 0x041fe40000410000 */
[----:B------:R-:W-:Y:S01]  /*4920*/  FFMA.FTZ R7, R156, R4, -R7 ;  /* 0x000000049c077223 */ /* 0x000fe20000010807 */
[----:B------:R-:W-:Y:S01]  /*4930*/  FMUL.FTZ R31, R5, R0 ;  /* 0x00000000051f7220 */ /* 0x000fe20000410000 */
[----:B------:R-:W-:Y:S01]  /*4940*/  FMUL.FTZ R5, R175, R161 ;  /* 0x000000a1af057220 */ /* 0x000fe20000410000 */
[----:B------:R-:W-:Y:S01]  /*4950*/  FADD.FTZ R9, RZ, R9 ;  /* 0x00000009ff097221 */ /* 0x000fe20000010000 */
[----:B-1----:R-:W-:Y:S01]  /*4960*/  FMUL.FTZ R8, R139, R185 ;  /* 0x000000b98b087220 */ /* 0x002fe20000410000 */
[----:B------:R-:W-:Y:S01]  /*4970*/  FADD.FTZ R6, R178, R7 ;  /* 0x00000007b2067221 */ /* 0x000fe20000010000 */
[C---:B------:R-:W-:Y:S01]  /*4980*/  FMUL.FTZ R148, R11.reuse, R148 ;  /* 0x000000940b947220 */ /* 0x040fe20000410000 */
[----:B------:R-:W-:Y:S01]  /*4990*/  FMUL.FTZ R147, R11, R147 ;  /* 0x000000930b937220 */ /* 0x000fe20000410000 */
[C---:B------:R-:W-:Y:S01]  /*49a0*/  FMUL.FTZ R0, R174.reuse, R161 ;  /* 0x000000a1ae007220 */ /* 0x040fe20000410000 */
[-C--:B------:R-:W-:Y:S01]  /*49b0*/  FFMA.FTZ R5, R174, R164.reuse, -R5 ;  /* 0x000000a4ae057223 */ /* 0x080fe20000010805 */
[----:B------:R-:W-:Y:S01]  /*49c0*/  FMUL.FTZ R11, R153, R9 ;  /* 0x00000009990b7220 */ /* 0x000fe20000410000 */
[----:B------:R0:W-:Y:S01]  /*49d0*/  MUFU.EX2 R29, R8 ;  /* 0x00000008001d7308 */ /* 0x0001e20000000800 */
[----:B------:R-:W-:Y:S01]  /*49e0*/  FFMA.FTZ R0, R175, R164, R0 ;  /* 0x000000a4af007223 */ /* 0x000fe20000010000 */
[----:B------:R-:W-:Y:S01]  /*49f0*/  FMUL.FTZ R7, R159, R5 ;  /* 0x000000059f077220 */ /* 0x000fe20000410000 */
[-C--:B0-----:R-:W-:Y:S01]  /*4a00*/  FMUL.FTZ R8, R153, R6.reuse ;  /* 0x0000000699087220 */ /* 0x081fe20000410000 */
[----:B------:R-:W-:Y:S01]  /*4a10*/  FFMA.FTZ R6, R154, R6, -R11 ;  /* 0x000000069a067223 */ /* 0x000fe2000001080b */
[----:B------:R-:W-:-:S02]  /*4a20*/  FMUL.FTZ R4, R159, R0 ;  /* 0x000000009f047220 */ /* 0x000fc40000410000 */
[----:B------:R-:W-:Y:S01]  /*4a30*/  FFMA.FTZ R8, R154, R9, R8 ;  /* 0x000000099a087223 */ /* 0x000fe20000010008 */
[C---:B------:R-:W-:Y:S01]  /*4a40*/  FFMA.FTZ R7, R160.reuse, R0, R7 ;  /* 0x00000000a0077223 */ /* 0x040fe20000010007 */
[----:B------:R-:W-:Y:S01]  /*4a50*/  FADD.FTZ R6, R177, R6 ;  /* 0x00000006b1067221 */ /* 0x000fe20000010000 */
[----:B------:R-:W-:Y:S01]  /*4a60*/  FFMA.FTZ R4, R160, R5, -R4 ;  /* 0x00000005a0047223 */ /* 0x000fe20000010804 */
[----:B------:R-:W-:Y:S01]  /*4a70*/  FADD.FTZ R8, RZ, R8 ;  /* 0x00000008ff087221 */ /* 0x000fe20000010000 */
[-C--:B------:R-:W-:Y:S01]  /*4a80*/  FMUL.FTZ R5, R157, R7.reuse ;  /* 0x000000079d057220 */ /* 0x080fe20000410000 */
[----:B------:R-:W-:Y:S01]  /*4a90*/  FMUL.FTZ R13, R151, R6 ;  /* 0x00000006970d7220 */ /* 0x000fe20000410000 */
[----:B------:R-:W-:Y:S01]  /*4aa0*/  FMUL.FTZ R9, R157, R4 ;  /* 0x000000049d097220 */ /* 0x000fe20000410000 */
[----:B------:R-:W-:Y:S01]  /*4ab0*/  FMUL.FTZ R11, R151, R8 ;  /* 0x00000008970b7220 */ /* 0x000fe20000410000 */
[----:B------:R-:W-:Y:S01]  /*4ac0*/  FFMA.FTZ R5, R158, R4, -R5 ;  /* 0x000000049e057223 */ /* 0x000fe20000010805 */
[----:B------:R-:W-:Y:S01]  /*4ad0*/  FFMA.FTZ R13, R152, R8, R13 ;  /* 0x00000008980d7223 */ /* 0x000fe2000001000d */
[----:B------:R-:W-:Y:S01]  /*4ae0*/  FMUL.FTZ R0, R184, UR60 ;  /* 0x0000003cb8007c20 */ /* 0x000fe20008410000 */
[----:B------:R-:W-:Y:S01]  /*4af0*/  FFMA.FTZ R11, R152, R6, -R11 ;  /* 0x00000006980b7223 */ /* 0x000fe2000001080b */
[----:B------:R-:W-:Y:S01]  /*4b00*/  FFMA.FTZ R9, R158, R7, R9 ;  /* 0x000000079e097223 */ /* 0x000fe20000010009 */
[C---:B------:R-:W-:Y:S01]  /*4b10*/  FMUL.FTZ R7, R155.reuse, R5 ;  /* 0x000000059b077220 */ /* 0x040fe20000410000 */
[----:B------:R-:W-:Y:S01]  /*4b20*/  FADD.FTZ R13, RZ, R13 ;  /* 0x0000000dff0d7221 */ /* 0x000fe20000010000 */
[----:B------:R-:W-:Y:S01]  /*4b30*/  FADD.FTZ R11, R176, R11 ;  /* 0x0000000bb00b7221 */ /* 0x000fe20000010000 */
[----:B------:R-:W-:Y:S01]  /*4b40*/  FMUL.RZ R10, R0, 0.15915493667125701904 ;  /* 0x3e22f983000a7820 */ /* 0x000fe2000040c000 */
[-C--:B------:R-:W-:Y:S01]  /*4b50*/  FMUL.FTZ R0, R155, R9.reuse ;  /* 0x000000099b007220 */ /* 0x080fe20000410000 */
[C---:B------:R-:W-:Y:S01]  /*4b60*/  FFMA.FTZ R7, R156.reuse, R9, R7 ;  /* 0x000000099c077223 */ /* 0x040fe20000010007 */
[C---:B------:R-:W-:Y:S01]  /*4b70*/  FMUL.FTZ R15, R149.reuse, R13 ;  /* 0x0000000d950f7220 */ /* 0x040fe20000410000 */
[----:B------:R-:W-:Y:S01]  /*4b80*/  FMUL.FTZ R6, R149, R11 ;  /* 0x0000000b95067220 */ /* 0x000fe20000410000 */
[----:B------:R-:W-:Y:S01]  /*4b90*/  FFMA.FTZ R0, R156, R5, -R0 ;  /* 0x000000059c007223 */ /* 0x000fe20000010800 */
[C---:B------:R-:W-:Y:S01]  /*4ba0*/  FMUL.FTZ R9, R153.reuse, R7 ;  /* 0x0000000799097220 */ /* 0x040fe20000410000 */
[C---:B------:R-:W-:Y:S01]  /*4bb0*/  FFMA.FTZ R4, R150.reuse, R11, -R15 ;  /* 0x0000000b96047223 */ /* 0x040fe2000001080f */
[----:B------:R-:W-:Y:S01]  /*4bc0*/  FFMA.FTZ R6, R150, R13, R6 ;  /* 0x0000000d96067223 */ /* 0x000fe20000010006 */
[-C--:B------:R-:W-:Y:S01]  /*4bd0*/  FMUL.FTZ R11, R153, R0.reuse ;  /* 0x00000000990b7220 */ /* 0x080fe20000410000 */
[C---:B------:R-:W-:Y:S01]  /*4be0*/  FFMA.FTZ R9, R154.reuse, R0, -R9 ;  /* 0x000000009a097223 */ /* 0x040fe20000010809 */
[----:B------:R-:W-:Y:S01]  /*4bf0*/  FADD.FTZ R8, R173, R4 ;  /* 0x00000004ad087221 */ /* 0x000fe20000010000 */
[----:B------:R-:W-:Y:S01]  /*4c00*/  FMUL.FTZ R0, R139, R184 ;  /* 0x000000b88b007220 */ /* 0x000fe20000410000 */
[----:B------:R-:W-:Y:S01]  /*4c10*/  FADD.FTZ R6, RZ, R6 ;  /* 0x00000006ff067221 */ /* 0x000fe20000010000 */
[----:B------:R-:W-:Y:S01]  /*4c20*/  FFMA.FTZ R11, R154, R7, R11 ;  /* 0x000000079a0b7223 */ /* 0x000fe2000001000b */
[C---:B------:R-:W-:Y:S01]  /*4c30*/  FMUL.FTZ R15, R147.reuse, R8 ;  /* 0x00000008930f7220 */ /* 0x040fe20000410000 */
[----:B------:R-:W-:Y:S01]  /*4c40*/  MUFU.COS R5, R10 ;  /* 0x0000000a00057308 */ /* 0x000fe20000000000 */
[-C--:B------:R-:W-:Y:S01]  /*4c50*/  FMUL.FTZ R13, R147, R6.reuse ;  /* 0x00000006930d7220 */ /* 0x080fe20000410000 */
[C---:B------:R-:W-:Y:S01]  /*4c60*/  FMUL.FTZ R7, R151.reuse, R9 ;  /* 0x0000000997077220 */ /* 0x040fe20000410000 */
[C---:B------:R-:W-:Y:S01]  /*4c70*/  FFMA.FTZ R15, R148.reuse, R6, R15 ;  /* 0x00000006940f7223 */ /* 0x040fe2000001000f */
[----:B------:R-:W-:Y:S01]  /*4c80*/  FMUL.FTZ R4, R151, R11 ;  /* 0x0000000b97047220 */ /* 0x000fe20000410000 */
[----:B------:R-:W-:-:S03]  /*4c90*/  FFMA.FTZ R13, R148, R8, -R13 ;  /* 0x00000008940d7223 */ /* 0x000fc6000001080d */
[----:B------:R-:W0:Y:S01]  /*4ca0*/  MUFU.EX2 R0, R0 ;  /* 0x0000000000007308 */ /* 0x000e220000000800 */
[C---:B------:R-:W-:Y:S01]  /*4cb0*/  FFMA.FTZ R7, R152.reuse, R11, R7 ;  /* 0x0000000b98077223 */ /* 0x040fe20000010007 */
[----:B------:R-:W-:Y:S01]  /*4cc0*/  FADD.FTZ R15, RZ, R15 ;  /* 0x0000000fff0f7221 */ /* 0x000fe20000010000 */
[----:B------:R-:W-:Y:S01]  /*4cd0*/  FFMA.FTZ R4, R152, R9, -R4 ;  /* 0x0000000998047223 */ /* 0x000fe20000010804 */
[----:B------:R-:W-:Y:S01]  /*4ce0*/  FADD.FTZ R13, R172, R13 ;  /* 0x0000000dac0d7221 */ /* 0x000fe20000010000 */
[----:B------:R-:W-:Y:S01]  /*4cf0*/  FMUL.FTZ R9, R149, R7 ;  /* 0x0000000795097220 */ /* 0x000fe20000410000 */
[----:B------:R-:W-:Y:S01]  /*4d00*/  FMUL.FTZ R11, R145, R15 ;  /* 0x0000000f910b7220 */ /* 0x000fe20000410000 */
[-C--:B------:R-:W-:Y:S01]  /*4d10*/  FMUL.FTZ R6, R149, R4.reuse ;  /* 0x0000000495067220 */ /* 0x080fe20000410000 */
[----:B------:R-:W1:Y:S01]  /*4d20*/  MUFU.SIN R27, R10 ;  /* 0x0000000a001b7308 */ /* 0x000e620000000400 */
[-C--:B------:R-:W-:Y:S01]  /*4d30*/  FMUL.FTZ R8, R145, R13.reuse ;  /* 0x0000000d91087220 */ /* 0x080fe20000410000 */
[----:B------:R-:W-:Y:S01]  /*4d40*/  FFMA.FTZ R9, R150, R4, -R9 ;  /* 0x0000000496097223 */ /* 0x000fe20000010809 */
[----:B------:R-:W-:Y:S01]  /*4d50*/  FFMA.FTZ R4, R146, R13, -R11 ;  /* 0x0000000d92047223 */ /* 0x000fe2000001080b */
[----:B------:R-:W-:Y:S01]  /*4d60*/  FFMA.FTZ R6, R150, R7, R6 ;  /* 0x0000000796067223 */ /* 0x000fe20000010006 */
[----:B------:R-:W-:Y:S01]  /*4d70*/  FFMA.FTZ R8, R146, R15, R8 ;  /* 0x0000000f92087223 */ /* 0x000fe20000010008 */
[C---:B------:R-:W-:Y:S01]  /*4d80*/  FMUL.FTZ R144, R35.reuse, R144 ;  /* 0x0000009023907220 */ /* 0x040fe20000410000 */
[----:B------:R-:W-:Y:S01]  /*4d90*/  FMUL.FTZ R35, R35, R137 ;  /* 0x0000008923237220 */ /* 0x000fe20000410000 */
[----:B------:R-:W-:Y:S01]  /*4da0*/  FADD.FTZ R4, R171, R4 ;  /* 0x00000004ab047221 */ /* 0x000fe20000010000 */
[----:B0-----:R-:W-:Y:S01]  /*4db0*/  FMUL.FTZ R28, R0, R5 ;  /* 0x00000005001c7220 */ /* 0x001fe20000410000 */
[----:B------:R-:W-:Y:S01]  /*4dc0*/  FMUL.FTZ R5, R147, R6 ;  /* 0x0000000693057220 */ /* 0x000fe20000410000 */
[----:B------:R-:W-:Y:S01]  /*4dd0*/  FADD.FTZ R8, RZ, R8 ;  /* 0x00000008ff087221 */ /* 0x000fe20000010000 */
[----:B------:R-:W-:-:S02]  /*4de0*/  FMUL.FTZ R13, R35, R4 ;  /* 0x00000004230d7220 */ /* 0x000fc40000410000 */
[-C--:B------:R-:W-:Y:S01]  /*4df0*/  FFMA.FTZ R5, R148, R9.reuse, -R5 ;  /* 0x0000000994057223 */ /* 0x080fe20000010805 */
[----:B------:R-:W-:Y:S01]  /*4e00*/  FMUL.FTZ R9, R147, R9 ;  /* 0x0000000993097220 */ /* 0x000fe20000410000 */
[-C--:B------:R-:W-:Y:S01]  /*4e10*/  FMUL.FTZ R7, R35, R8.reuse ;  /* 0x0000000823077220 */ /* 0x080fe20000410000 */
[----:B------:R-:W-:Y:S01]  /*4e20*/  FFMA.FTZ R13, R144, R8, R13 ;  /* 0x00000008900d7223 */ /* 0x000fe2000001000d */
[----:B-1----:R-:W-:Y:S01]  /*4e30*/  FMUL.FTZ R27, R0, R27 ;  /* 0x0000001b001b7220 */ /* 0x002fe20000410000 */
[----:B------:R-:W-:Y:S01]  /*4e40*/  FFMA.FTZ R9, R148, R6, R9 ;  /* 0x0000000694097223 */ /* 0x000fe20000010009 */
[----:B------:R-:W-:Y:S01]  /*4e50*/  FFMA.FTZ R11, R144, R4, -R7 ;  /* 0x00000004900b7223 */ /* 0x000fe20000010807 */
[----:B------:R-:W-:Y:S01]  /*4e60*/  FMUL.FTZ R34, R33, R138 ;  /* 0x0000008a21227220 */ /* 0x000fe20000410000 */
[----:B------:R-:W-:Y:S01]  /*4e70*/  FMUL.FTZ R0, R183, UR60 ;  /* 0x0000003cb7007c20 */ /* 0x000fe20008410000 */
[----:B------:R-:W-:Y:S01]  /*4e80*/  FMUL.FTZ R33, R33, R136 ;  /* 0x0000008821217220 */ /* 0x000fe20000410000 */
[----:B------:R-:W-:Y:S01]  /*4e90*/  FADD.FTZ R13, RZ, R13 ;  /* 0x0000000dff0d7221 */ /* 0x000fe20000010000 */
[----:B------:R-:W-:Y:S01]  /*4ea0*/  FMUL.FTZ R7, R145, R9 ;  /* 0x0000000991077220 */ /* 0x000fe20000410000 */
[----:B------:R-:W-:Y:S01]  /*4eb0*/  FADD.FTZ R11, R170, R11 ;  /* 0x0000000baa0b7221 */ /* 0x000fe20000010000 */
[----:B------:R-:W-:Y:S01]  /*4ec0*/  FMUL.RZ R12, R0, 0.15915493667125701904 ;  /* 0x3e22f983000c7820 */ /* 0x000fe2000040c000 */
[C---:B------:R-:W-:Y:S01]  /*4ed0*/  FMUL.FTZ R0, R33.reuse, R13 ;  /* 0x0000000d21007220 */ /* 0x040fe20000410000 */
[----:B------:R-:W-:Y:S01]  /*4ee0*/  FFMA.FTZ R7, R146, R5, -R7 ;  /* 0x0000000592077223 */ /* 0x000fe20000010807 */
[----:B------:R-:W-:Y:S01]  /*4ef0*/  FMUL.FTZ R15, R33, R11 ;  /* 0x0000000b210f7220 */ /* 0x000fe20000410000 */
[----:B------:R-:W-:Y:S01]  /*4f00*/  FMUL.FTZ R5, R145, R5 ;  /* 0x0000000591057220 */ /* 0x000fe20000410000 */
[----:B------:R-:W-:-:S02]  /*4f10*/  FFMA.FTZ R0, R34, R11, -R0 ;  /* 0x0000000b22007223 */ /* 0x000fc40000010800 */
[----:B------:R-:W-:Y:S01]  /*4f20*/  FFMA.FTZ R15, R34, R13, R15 ;  /* 0x0000000d220f7223 */ /* 0x000fe2000001000f */
[----:B------:R-:W-:Y:S01]  /*4f30*/  FFMA.FTZ R5, R146, R9, R5 ;  /* 0x0000000992057223 */ /* 0x000fe20000010005 */
[----:B------:R-:W-:Y:S01]  /*4f40*/  FADD.FTZ R4, R169, R0 ;  /* 0x00000000a9047221 */ /* 0x000fe20000010000 */
[C---:B------:R-:W-:Y:S01]  /*4f50*/  FMUL.FTZ R0, R35.reuse, R7 ;  /* 0x0000000723007220 */ /* 0x040fe20000410000 */
[----:B------:R-:W-:Y:S01]  /*4f60*/  FADD.FTZ R15, RZ, R15 ;  /* 0x0000000fff0f7221 */ /* 0x000fe20000010000 */
[-C--:B------:R-:W-:Y:S01]  /*4f70*/  FMUL.FTZ R9, R35, R5.reuse ;  /* 0x0000000523097220 */ /* 0x080fe20000410000 */
[C---:B------:R-:W-:Y:S01]  /*4f80*/  FMUL.FTZ R6, R31.reuse, R4 ;  /* 0x000000041f067220 */ /* 0x040fe20000410000 */
[C---:B------:R-:W-:Y:S01]  /*4f90*/  FFMA.FTZ R5, R144.reuse, R5, R0 ;  /* 0x0000000590057223 */ /* 0x040fe20000010000 */
[----:B------:R-:W-:Y:S01]  /*4fa0*/  FMUL.FTZ R11, R31, R15 ;  /* 0x0000000f1f0b7220 */ /* 0x000fe20000410000 */
[----:B------:R-:W-:Y:S01]  /*4fb0*/  FFMA.FTZ R9, R144, R7, -R9 ;  /* 0x0000000790097223 */ /* 0x000fe20000010809 */
[C---:B------:R-:W-:Y:S01]  /*4fc0*/  FFMA.FTZ R6, R32.reuse, R15, R6 ;  /* 0x0000000f20067223 */ /* 0x040fe20000010006 */
[----:B------:R-:W-:Y:S01]  /*4fd0*/  FMUL.FTZ R30, R29, R142 ;  /* 0x0000008e1d1e7220 */ /* 0x000fe20000410000 */
[----:B------:R-:W-:Y:S01]  /*4fe0*/  FFMA.FTZ R11, R32, R4, -R11 ;  /* 0x00000004200b7223 */ /* 0x000fe2000001080b */
[C---:B------:R-:W-:Y:S01]  /*4ff0*/  FMUL.FTZ R7, R33.reuse, R9 ;  /* 0x0000000921077220 */ /* 0x040fe20000410000 */
[----:B------:R-:W-:Y:S01]  /*5000*/  FMUL.FTZ R4, R33, R5 ;  /* 0x0000000521047220 */ /* 0x000fe20000410000 */
[----:B------:R-:W-:Y:S01]  /*5010*/  FMUL.FTZ R29, R29, R140 ;  /* 0x0000008c1d1d7220 */ /* 0x000fe20000410000 */
[----:B------:R-:W-:Y:S01]  /*5020*/  FADD.FTZ R8, RZ, R6 ;  /* 0x00000006ff087221 */ /* 0x000fe20000010000 */
[----:B------:R-:W-:Y:S01]  /*5030*/  FMUL.FTZ R139, R139, R183 ;  /* 0x000000b78b8b7220 */ /* 0x000fe20000410000 */
[C---:B------:R-:W-:Y:S01]  /*5040*/  FFMA.FTZ R7, R34.reuse, R5, R7 ;  /* 0x0000000522077223 */ /* 0x040fe20000010007 */
[----:B------:R-:W-:Y:S01]  /*5050*/  FFMA.FTZ R4, R34, R9, -R4 ;  /* 0x0000000922047223 */ /* 0x000fe20000010804 */
[----:B------:R-:W-:Y:S01]  /*5060*/  FADD.FTZ R11, R168, R11 ;  /* 0x0000000ba80b7221 */ /* 0x000fe20000010000 */
[----:B------:R-:W-:Y:S01]  /*5070*/  FMUL.FTZ R9, R29, R8 ;  /* 0x000000081d097220 */ /* 0x000fe20000410000 */
[----:B------:R-:W-:Y:S01]  /*5080*/  FMUL.FTZ R5, R31, R7 ;  /* 0x000000071f057220 */ /* 0x000fe20000410000 */
[----:B------:R-:W-:Y:S01]  /*5090*/  MUFU.EX2 R139, R139 ;  /* 0x0000008b008b7308 */ /* 0x000fe20000000800 */
[-C--:B------:R-:W-:Y:S01]  /*50a0*/  FMUL.FTZ R13, R29, R11.reuse ;  /* 0x0000000b1d0d7220 */ /* 0x080fe20000410000 */
[----:B------:R-:W-:Y:S01]  /*50b0*/  FFMA.FTZ R10, R30, R11, -R9 ;  /* 0x0000000b1e0a7223 */ /* 0x000fe20000010809 */
[-C--:B------:R-:W-:Y:S01]  /*50c0*/  FMUL.FTZ R6, R31, R4.reuse ;  /* 0x000000041f067220 */ /* 0x080fe20000410000 */
[----:B------:R-:W-:-:S04]  /*50d0*/  FFMA.FTZ R5, R32, R4, -R5 ;  /* 0x0000000420057223 */ /* 0x000fc80000010805 */
[----:B------:R-:W0:Y:S01]  /*50e0*/  MUFU.SIN R0, R12 ;  /* 0x0000000c00007308 */ /* 0x000e220000000400 */
[----:B------:R-:W-:Y:S01]  /*50f0*/  FFMA.FTZ R13, R30, R8, R13 ;  /* 0x000000081e0d7223 */ /* 0x000fe2000001000d */
[----:B------:R-:W-:Y:S01]  /*5100*/  FADD.FTZ R10, R167, R10 ;  /* 0x0000000aa70a7221 */ /* 0x000fe20000010000 */
[----:B------:R-:W-:Y:S01]  /*5110*/  FFMA.FTZ R6, R32, R7, R6 ;  /* 0x0000000720067223 */ /* 0x000fe20000010006 */
[----:B------:R-:W-:-:S04]  /*5120*/  FMUL.FTZ R7, R29, R5 ;  /* 0x000000051d077220 */ /* 0x000fc80000410000 */
[----:B------:R-:W1:Y:S01]  /*5130*/  MUFU.COS R26, R12 ;  /* 0x0000000c001a7308 */ /* 0x000e620000000000 */
[----:B------:R-:W-:Y:S01]  /*5140*/  FADD.FTZ R13, RZ, R13 ;  /* 0x0000000dff0d7221 */ /* 0x000fe20000010000 */
[----:B------:R-:W-:Y:S01]  /*5150*/  FMUL.FTZ R9, R27, R10 ;  /* 0x0000000a1b097220 */ /* 0x000fe20000410000 */
[-C--:B------:R-:W-:Y:S01]  /*5160*/  FFMA.FTZ R137, R30, R6.reuse, R7 ;  /* 0x000000061e897223 */ /* 0x080fe20000010007 */
[----:B------:R-:W-:Y:S01]  /*5170*/  FMUL.FTZ R7, R29, R6 ;  /* 0x000000061d077220 */ /* 0x000fe20000410000 */
[----:B-----5:R-:W-:Y:S01]  /*5180*/  R2UR UR48, R3 ;  /* 0x00000000033072ca */ /* 0x020fe200000e0000 */
[-C--:B------:R-:W-:Y:S01]  /*5190*/  FFMA.FTZ R9, R28, R13.reuse, R9 ;  /* 0x0000000d1c097223 */ /* 0x080fe20000010009 */
[----:B------:R-:W-:Y:S01]  /*51a0*/  FMUL.FTZ R13, R27, R13 ;  /* 0x0000000d1b0d7220 */ /* 0x000fe20000410000 */
[----:B------:R-:W-:Y:S01]  /*51b0*/  R2UR UR49, R2 ;  /* 0x00000000023172ca */ /* 0x000fe200000e0000 */
[----:B------:R-:W-:Y:S01]  /*51c0*/  FFMA.FTZ R7, R30, R5, -R7 ;  /* 0x000000051e077223 */ /* 0x000fe20000010807 */
[----:B0-----:R-:W-:Y:S01]  /*51d0*/  FMUL.FTZ R25, R139, R0 ;  /* 0x000000008b197220 */ /* 0x001fe20000410000 */
[----:B------:R-:W-:Y:S01]  /*51e0*/  FFMA.FTZ R13, R28, R10, -R13 ;  /* 0x0000000a1c0d7223 */ /* 0x000fe2000001080d */
[----:B------:R-:W-:Y:S01]  /*51f0*/  FADD.FTZ R9, RZ, R9 ;  /* 0x00000009ff097221 */ /* 0x000fe20000010000 */
[C---:B------:R-:W-:Y:S01]  /*5200*/  FMUL.FTZ R0, R27.reuse, R7 ;  /* 0x000000071b007220 */ /* 0x040fe20000410000 */
[----:B------:R-:W-:Y:S01]  /*5210*/  FMUL.FTZ R3, R27, R137 ;  /* 0x000000891b037220 */ /* 0x000fe20000410000 */
[----:B------:R-:W-:Y:S01]  /*5220*/  FADD.FTZ R13, R166, R13 ;  /* 0x0000000da60d7221 */ /* 0x000fe20000010000 */
[----:B------:R-:W-:Y:S01]  /*5230*/  FMUL.FTZ R5, R25, R9 ;  /* 0x0000000919057220 */ /* 0x000fe20000410000 */
[----:B-1----:R-:W-:Y:S01]  /*5240*/  FMUL.FTZ R26, R139, R26 ;  /* 0x0000001a8b1a7220 */ /* 0x002fe20000410000 */
[C---:B------:R-:W-:Y:S01]  /*5250*/  FFMA.FTZ R137, R28.reuse, R137, R0 ;  /* 0x000000891c897223 */ /* 0x040fe20000010000 */
[----:B------:R-:W-:Y:S01]  /*5260*/  FFMA.FTZ R136, R28, R7, -R3 ;  /* 0x000000071c887223 */ /* 0x000fe20000010803 */
        /* <DEDUP_REMOVED lines=82> */
[C---:B------:R-:W-:Y:S01]  /*5790*/  FFMA.FTZ R4, R46.reuse, UR49, -R141 ;  /* 0x000000312e047c23 */ /* 0x040fe2000801088d */
[----:B------:R-:W-:Y:S01]  /*57a0*/  FFMA.FTZ R0, R46, UR48, R143 ;  /* 0x000000302e007c23 */ /* 0x000fe2000801008f */
[C---:B------:R-:W-:Y:S01]  /*57b0*/  FMUL.FTZ R141, R25.reuse, R137 ;  /* 0x00000089198d7220 */ /* 0x040fe20000410000 */
[-C--:B------:R-:W-:Y:S01]  /*57c0*/  FMUL.FTZ R143, R25, R136.reuse ;  /* 0x00000088198f7220 */ /* 0x080fe20000410000 */
[----:B------:R-:W-:Y:S01]  /*57d0*/  STL [R1+0x4], R230 ;  /* 0x000004e601007387 */ /* 0x000fe20000100800 */
[----:B------:R-:W-:Y:S01]  /*57e0*/  FADD.FTZ R3, R111, R111 ;  /* 0x0000006f6f037221 */ /* 0x000fe20000010000 */
[----:B------:R-:W-:-:S02]  /*57f0*/  FFMA.FTZ R136, R26, R136, -R141 ;  /* 0x000000881a887223 */ /* 0x000fc4000001088d */
[----:B------:R-:W-:Y:S01]  /*5800*/  STL [R1], R231 ;  /* 0x000000e701007387 */ /* 0x000fe20000100800 */
[----:B------:R-:W-:Y:S01]  /*5810*/  FFMA.FTZ R137, R26, R137, R143 ;  /* 0x000000891a897223 */ /* 0x000fe2000001008f */
[C---:B------:R-:W-:Y:S01]  /*5820*/  FMUL.FTZ R141, R41.reuse, UR48 ;  /* 0x00000030298d7c20 */ /* 0x040fe20008410000 */
[----:B------:R-:W-:Y:S01]  /*5830*/  FMUL.FTZ R143, R41, UR49 ;  /* 0x00000031298f7c20 */ /* 0x000fe20008410000 */
[C---:B------:R-:W-:Y:S01]  /*5840*/  FMUL.FTZ R4, R3.reuse, R4 ;  /* 0x0000000403047220 */ /* 0x040fe20000410000 */
[----:B------:R-:W-:Y:S01]  /*5850*/  FMUL.FTZ R3, R3, R0 ;  /* 0x0000000003037220 */ /* 0x000fe20000410000 */
[C---:B------:R-:W-:Y:S01]  /*5860*/  ISETP.GT.U32.AND P2, PT, R201.reuse, 0x1f, PT ;  /* 0x0000001fc900780c */ /* 0x040fe20003f44070 */
[----:B------:R-:W-:Y:S01]  /*5870*/  FADD.FTZ R0, R104, R104 ;  /* 0x0000006868007221 */ /* 0x000fe20000010000 */
[C---:B------:R-:W-:Y:S01]  /*5880*/  FFMA.FTZ R141, R40.reuse, UR49, -R141 ;  /* 0x00000031288d7c23 */ /* 0x040fe2000801088d */
[----:B------:R-:W-:Y:S01]  /*5890*/  FFMA.FTZ R143, R40, UR48, R143 ;  /* 0x00000030288f7c23 */ /* 0x000fe2000801008f */
[----:B------:R-:W-:Y:S01]  /*58a0*/  LEA R202, R201, R200, 0x4 ;  /* 0x000000c8c9ca7211 */ /* 0x000fe200078e20ff */
[C---:B------:R-:W-:Y:S01]  /*58b0*/  FMUL.FTZ R203, R43.reuse, UR48 ;  /* 0x000000302bcb7c20 */ /* 0x040fe20008410000 */
[----:B------:R-:W-:Y:S01]  /*58c0*/  FMUL.FTZ R205, R43, UR49 ;  /* 0x000000312bcd7c20 */ /* 0x000fe20008410000 */
[C---:B------:R-:W-:Y:S01]  /*58d0*/  FMUL.FTZ R2, R0.reuse, R141 ;  /* 0x0000008d00027220 */ /* 0x040fe20000410000 */
[----:B------:R-:W-:Y:S01]  /*58e0*/  FADD.FTZ R138, R165, R138 ;  /* 0x0000008aa58a7221 */ /* 0x000fe20000010000 */
[----:B------:R-:W-:Y:S01]  /*58f0*/  FADD.FTZ R139, RZ, R139 ;  /* 0x0000008bff8b7221 */ /* 0x000fe20000010000 */
[----:B------:R-:W-:Y:S01]  /*5900*/  FMUL.FTZ R0, R0, R143 ;  /* 0x0000008f00007220 */ /* 0x000fe20000410000 */
[----:B------:R-:W-:Y:S01]  /*5910*/  FMUL.FTZ R141, R37, UR48 ;  /* 0x00000030258d7c20 */ /* 0x000fe20008410000 */
[----:B------:R-:W-:Y:S01]  /*5920*/  FMUL.FTZ R209, R39, UR48 ;  /* 0x0000003027d17c20 */ /* 0x000fe20008410000 */
[----:B------:R-:W-:Y:S01]  /*5930*/  FMUL.FTZ R143, R37, UR49 ;  /* 0x00000031258f7c20 */ /* 0x000fe20008410000 */
[----:B------:R-:W-:Y:S01]  /*5940*/  FMUL.FTZ R211, R39, UR49 ;  /* 0x0000003127d37c20 */ /* 0x000fe20008410000 */
[C---:B------:R-:W-:Y:S01]  /*5950*/  FFMA.FTZ R208, R42.reuse, UR49, -R203 ;  /* 0x000000312ad07c23 */ /* 0x040fe200080108cb */
[----:B------:R-:W-:Y:S01]  /*5960*/  FFMA.FTZ R140, R42, UR48, R205 ;  /* 0x000000302a8c7c23 */ /* 0x000fe200080100cd */
[----:B------:R-:W-:Y:S01]  /*5970*/  FADD.FTZ R207, R105, R105 ;  /* 0x0000006969cf7221 */ /* 0x000fe20000010000 */
        /* <DEDUP_REMOVED lines=9> */
[----:B0-----:R-:W-:Y:S01]  /*5a10*/  FFMA.FTZ R136, R36, UR48, R143 ;  /* 0x0000003024887c23 */ /* 0x001fe2000801008f */
[----:B------:R-:W-:-:S03]  /*5a20*/  FFMA.FTZ R138, R38, UR48, R211 ;  /* 0x00000030268a7c23 */ /* 0x000fc600080100d3 */
        /* <DEDUP_REMOVED lines=87> */
.L_x_10544:
[----:B------:R-:W-:Y:S01]  /*5fa0*/  ISETP.GE.AND P0, PT, R222, 0x10, PT ;  /* 0x00000010de00780c */ /* 0x000fe20003f06270 */
[C---:B----4-:R-:W-:Y:S01]  /*5fb0*/  FMUL.FTZ R143, R141.reuse, R140 ;  /* 0x0000008c8d8f7220 */ /* 0x050fe20000410000 */
[CC--:B-1----:R-:W-:Y:S01]  /*5fc0*/  FMUL.FTZ R215, R141.reuse, R213.reuse ;  /* 0x000000d58dd77220 */ /* 0x0c2fe20000410000 */
[C---:B---3--:R-:W-:Y:S01]  /*5fd0*/  FMUL.FTZ R216, R141.reuse, R214 ;  /* 0x000000d68dd87220 */ /* 0x048fe20000410000 */
        /* <DEDUP_REMOVED lines=10> */
.L_x_10547:
[----:B------:R-:W-:-:S03]  /*6080*/  UMOV UR57, 0xffffffff ;  /* 0xffffffff00397882 */ /* 0x000fc60000000000 */
[----:B------:R-:W-:Y:S05]  /*6090*/  BRA.DIV UR57, `(.L_x_10426) ;  /* 0x0000008239507947 */ /* 0x000fea000b800000 */
.L_x_10550:
[----:B------:R-:W-:-:S03]  /*60a0*/  UMOV UR57, 0xffffffff ;  /* 0xffffffff00397882 */ /* 0x000fc60000000000 */
[----:B------:R-:W-:Y:S05]  /*60b0*/  BRA.DIV UR57, `(.L_x_10427) ;  /* 0x0000008239707947 */ /* 0x000fea000b800000 */
.L_x_10553:
[----:B------:R-:W-:-:S03]  /*60c0*/  UMOV UR57, 0xffffffff ;  /* 0xffffffff00397882 */ /* 0x000fc60000000000 */
[----:B------:R-:W-:Y:S05]  /*60d0*/  BRA.DIV UR57, `(.L_x_10428) ;  /* 0x0000008239907947 */ /* 0x000fea000b800000 */
.L_x_10556:
        /* <DEDUP_REMOVED lines=10> */
.L_x_10566:
        /* <DEDUP_REMOVED lines=22> */
.L_x_10423:
[----:B------:R-:W-:Y:S05]  /*62e0*/  WARPSYNC.ALL ;  /* 0x0000000000007948 */ /* 0x000fea0003800000 */
[----:B------:R-:W-:Y:S02]  /*62f0*/  LOP3.LUT P0, RZ, R201, 0x1f, RZ, 0xc0, !PT ;  /* 0x0000001fc9ff7812 */ /* 0x000fe4000780c0ff */
[----:B0-----:R-:W-:Y:S01]  /*6300*/  MOV R132, UR13 ;  /* 0x0000000d00847c02 */ /* 0x001fe20008000f00 */
[C---:B--2---:R-:W-:Y:S01]  /*6310*/  FMUL.FTZ R133, R25.reuse, R163 ;  /* 0x000000a319857220 */ /* 0x044fe20000410000 */
[CC--:B------:R-:W-:Y:S01]  /*6320*/  FMUL.FTZ R135, R25.reuse, -R162.reuse ;  /* 0x800000a219877220 */ /* 0x0c0fe20000410000 */
[CC--:B------:R-:W-:Y:S01]  /*6330*/  FMUL.FTZ R137, R25.reuse, R203.reuse ;  /* 0x000000cb19897220 */ /* 0x0c0fe20000410000 */
[----:B------:R-:W-:Y:S01]  /*6340*/  BAR.SYNC.DEFER_BLOCKING 0x0 ;  /* 0x0000000000007b1d */ /* 0x000fe20000010000 */
[----:B------:R-:W-:Y:S01]  /*6350*/  ISETP.GE.OR P0, PT, R132, UR54, P0 ;  /* 0x0000003684007c0c */ /* 0x000fe20008706670 */
        /* <DEDUP_REMOVED lines=45> */
[----:B------:R-:W0:Y:S01]  /*6630*/  LDS.64 R132, [R202+0x4258] ;  /* 0x00425800ca847984 */ /* 0x000e220000000a00 */
        /* <DEDUP_REMOVED lines=8> */
[----:B------:R-:W-:Y:S01]  /*66c0*/  FMUL.FTZ R139, R147, -R143 ;  /* 0x8000008f938b7220 */ /* 0x000fe20000410000 */
        /* <DEDUP_REMOVED lines=8> */
[----:B------:R-:W-:Y:S01]  /*6750*/  FFMA.FTZ R135, R144, R137, -R135 ;  /* 0x0000008990877223 */ /* 0x000fe20000010887 */
[C---:B------:R-:W-:Y:S01]  /*6760*/  FMUL.FTZ R137, R149.reuse, -R138 ;  /* 0x8000008a95897220 */ /* 0x040fe20000410000 */
        /* <DEDUP_REMOVED lines=16> */
[----:B------:R-:W-:-:S02]  /*6870*/  FMUL.FTZ R136, R153, -R138 ;  /* 0x8000008a99887220 */ /* 0x000fc40000410000 */
[C---:B------:R-:W-:Y:S01]  /*6880*/  FMUL.FTZ R137, R147.reuse, -R134 ;  /* 0x8000008693897220 */ /* 0x040fe20000410000 */
[C---:B------:R-:W-:Y:S01]  /*6890*/  FFMA.FTZ R138, R154.reuse, R138, -R139 ;  /* 0x0000008a9a8a7223 */ /* 0x040fe2000001088b */
[----:B------:R-:W-:Y:S01]  /*68a0*/  FMUL.FTZ R139, R147, -R135 ;  /* 0x80000087938b7220 */ /* 0x000fe20000410000 */
[----:B------:R-:W-:Y:S01]  /*68b0*/  FFMA.FTZ R136, R154, R143, R136 ;  /* 0x0000008f9a887223 */ /* 0x000fe20000010088 */
[C---:B------:R-:W-:Y:S01]  /*68c0*/  FFMA.FTZ R137, R148.reuse, R135, -R137 ;  /* 0x0000008794897223 */ /* 0x040fe20000010889 */
[----:B------:R-:W-:Y:S01]  /*68d0*/  FMUL.FTZ R141, R155, -R138 ;  /* 0x8000008a9b8d7220 */ /* 0x000fe20000410000 */
[----:B0-----:R-:W-:Y:S01]  /*68e0*/  FMUL.FTZ R135, R175, R132 ;  /* 0x00000084af877220 */ /* 0x001fe20000410000 */
[----:B------:R-:W-:Y:S01]  /*68f0*/  FFMA.FTZ R134, R148, R134, R139 ;  /* 0x0000008694867223 */ /* 0x000fe2000001008b */
[-C--:B------:R-:W-:Y:S01]  /*6900*/  FMUL.FTZ R139, R155, -R136.reuse ;  /* 0x800000889b8b7220 */ /* 0x080fe20000410000 */
[----:B------:R-:W-:Y:S01]  /*6910*/  FFMA.FTZ R141, R156, R136, R141 ;  /* 0x000000889c8d7223 */ /* 0x000fe2000001008d */
[-C--:B------:R-:W-:Y:S01]  /*6920*/  FMUL.FTZ R175, R175, R133.reuse ;  /* 0x00000085afaf7220 */ /* 0x080fe20000410000 */
[----:B------:R-:W-:Y:S01]  /*6930*/  FFMA.FTZ R135, R174, R133, R135 ;  /* 0x00000085ae877223 */ /* 0x000fe20000010087 */
[----:B------:R-:W-:Y:S01]  /*6940*/  FFMA.FTZ R139, R156, R138, -R139 ;  /* 0x0000008a9c8b7223 */ /* 0x000fe2000001088b */
[C---:B------:R-:W-:Y:S01]  /*6950*/  FMUL.FTZ R133, R157.reuse, -R141 ;  /* 0x8000008d9d857220 */ /* 0x040fe20000410000 */
[----:B------:R-:W-:Y:S01]  /*6960*/  FFMA.FTZ R175, R174, R132, -R175 ;  /* 0x00000084aeaf7223 */ /* 0x000fe200000108af */
[----:B------:R-:W-:Y:S01]  /*6970*/  FADD.FTZ R217, RZ, R135 ;  /* 0x00000087ffd97221 */ /* 0x000fe20000010000 */
[-C--:B------:R-:W-:Y:S01]  /*6980*/  FMUL.FTZ R132, R157, -R139.reuse ;  /* 0x8000008b9d847220 */ /* 0x080fe20000410000 */
[----:B------:R-:W-:Y:S01]  /*6990*/  FFMA.FTZ R139, R158, R139, -R133 ;  /* 0x0000008b9e8b7223 */ /* 0x000fe20000010885 */
[----:B------:R-:W-:Y:S01]  /*69a0*/  FADD.FTZ R218, R182, R175 ;  /* 0x000000afb6da7221 */ /* 0x000fe20000010000 */
[----:B------:R-:W-:Y:S01]  /*69b0*/  FMUL.FTZ R133, R161, R217 ;  /* 0x000000d9a1857220 */ /* 0x000fe20000410000 */
[----:B------:R-:W-:Y:S01]  /*69c0*/  FADD.FTZ R135, -R11, R134 ;  /* 0x000000860b877221 */ /* 0x000fe20000010100 */
[----:B------:R-:W-:Y:S01]  /*69d0*/  FFMA.FTZ R141, R158, R141, R132 ;  /* 0x0000008d9e8d7223 */ /* 0x000fe20000010084 */
        /* <DEDUP_REMOVED lines=10> */
[C---:B------:R-:W-:Y:S01]  /*6a80*/  FMUL.FTZ R138, R159.reuse, -R139 ;  /* 0x8000008b9f8a7220 */ /* 0x040fe20000410000 */
[----:B------:R-:W-:Y:S01]  /*6a90*/  FFMA.FTZ R136, R150, R135, R132 ;  /* 0x0000008796887223 */ /* 0x000fe20000010084 */
[-C--:B------:R-:W-:Y:S01]  /*6aa0*/  FMUL.FTZ R134, R159, R216.reuse ;  /* 0x000000d89f867220 */ /* 0x080fe20000410000 */
[----:B------:R-:W-:Y:S01]  /*6ab0*/  FFMA.FTZ R215, R160, R216, R133 ;  /* 0x000000d8a0d77223 */ /* 0x000fe20000010085 */
[----:B------:R-:W-:Y:S01]  /*6ac0*/  FADD.FTZ R137, R14, R137 ;  /* 0x000000890e897221 */ /* 0x000fe20000010000 */
[----:B------:R-:W-:Y:S01]  /*6ad0*/  FADD.FTZ R135, -R13, R136 ;  /* 0x000000880d877221 */ /* 0x000fe20000010100 */
[C---:B------:R-:W-:Y:S01]  /*6ae0*/  FFMA.FTZ R133, R160.reuse, R219, -R134 ;  /* 0x000000dba0857223 */ /* 0x040fe20000010886 */
[----:B------:R-:W-:Y:S01]  /*6af0*/  FADD.FTZ R215, RZ, R215 ;  /* 0x000000d7ffd77221 */ /* 0x000fe20000010000 */
[-C--:B------:R-:W-:Y:S01]  /*6b00*/  FFMA.FTZ R134, R160, R141.reuse, R138 ;  /* 0x0000008da0867223 */ /* 0x080fe2000001008a */
[----:B------:R-:W-:Y:S01]  /*6b10*/  FMUL.FTZ R132, R159, -R141 ;  /* 0x8000008d9f847220 */ /* 0x000fe20000410000 */
[----:B------:R-:W-:Y:S01]  /*6b20*/  FADD.FTZ R220, R180, R133 ;  /* 0x00000085b4dc7221 */ /* 0x000fe20000010000 */
[----:B------:R-:W-:Y:S01]  /*6b30*/  FMUL.FTZ R133, R157, R215 ;  /* 0x000000d79d857220 */ /* 0x000fe20000410000 */
[----:B------:R-:W-:Y:S01]  /*6b40*/  FMUL.FTZ R140, R151, -R137 ;  /* 0x80000089978c7220 */ /* 0x000fe20000410000 */
[----:B------:R-:W-:Y:S01]  /*6b50*/  FFMA.FTZ R132, R160, R139, -R132 ;  /* 0x0000008ba0847223 */ /* 0x000fe20000010884 */
        /* <DEDUP_REMOVED lines=9> */
[----:B------:R-:W-:Y:S01]  /*6bf0*/  FMUL.FTZ R133, R155, R221 ;  /* 0x000000dd9b857220 */ /* 0x000fe20000410000 */
[----:B------:R-:W-:Y:S01]  /*6c00*/  FADD.FTZ R139, R16, R139 ;  /* 0x0000008b108b7221 */ /* 0x000fe20000010000 */
[----:B------:R-:W-:Y:S01]  /*6c10*/  FMUL.FTZ R138, R153, -R140 ;  /* 0x8000008c998a7220 */ /* 0x000fe20000410000 */
[-C--:B------:R-:W-:Y:S01]  /*6c20*/  FMUL.FTZ R136, R155, R214.reuse ;  /* 0x000000d69b887220 */ /* 0x080fe20000410000 */
[----:B------:R-:W-:Y:S01]  /*6c30*/  FFMA.FTZ R213, R156, R214, R133 ;  /* 0x000000d69cd57223 */ /* 0x000fe20000010085 */
[CC--:B------:R-:W-:Y:S01]  /*6c40*/  FMUL.FTZ R135, R153.reuse, -R139.reuse ;  /* 0x8000008b99877220 */ /* 0x0c0fe20000410000 */
[----:B------:R-:W-:Y:S01]  /*6c50*/  FFMA.FTZ R139, R154, R139, -R138 ;  /* 0x0000008b9a8b7223 */ /* 0x000fe2000001088a */
[----:B------:R-:W-:Y:S01]  /*6c60*/  FFMA.FTZ R133, R156, R221, -R136 ;  /* 0x000000dd9c857223 */ /* 0x000fe20000010888 */
[----:B------:R-:W-:Y:S01]  /*6c70*/  FADD.FTZ R213, RZ, R213 ;  /* 0x000000d5ffd57221 */ /* 0x000fe20000010000 */
[----:B------:R-:W-:Y:S01]  /*6c80*/  FFMA.FTZ R140, R154, R140, R135 ;  /* 0x0000008c9a8c7223 */ /* 0x000fe20000010087 */
[----:B------:R-:W-:Y:S01]  /*6c90*/  FADD.FTZ R139, R18, R139 ;  /* 0x0000008b128b7221 */ /* 0x000fe20000010000 */
[----:B------:R-:W-:Y:S01]  /*6ca0*/  FADD.FTZ R222, R178, R133 ;  /* 0x00000085b2de7221 */ /* 0x000fe20000010000 */
[----:B------:R-:W-:Y:S01]  /*6cb0*/  FMUL.FTZ R133, R153, R213 ;  /* 0x000000d599857220 */ /* 0x000fe20000410000 */
[----:B------:R-:W-:Y:S01]  /*6cc0*/  FADD.FTZ R140, -R17, R140 ;  /* 0x0000008c118c7221 */ /* 0x000fe20000010100 */
[----:B------:R-:W-:Y:S01]  /*6cd0*/  MOV R175, UR7 ;  /* 0x0000000700af7c02 */ /* 0x000fe20008000f00 */
        /* <DEDUP_REMOVED lines=14> */
[CC--:B------:R-:W-:Y:S01]  /*6dc0*/  FMUL.FTZ R138, R157.reuse, -R140.reuse ;  /* 0x8000008c9d8a7220 */ /* 0x0c0fe20000410000 */
[----:B------:R-:W-:Y:S01]  /*6dd0*/  FMUL.FTZ R137, R157, -R135 ;  /* 0x800000879d897220 */ /* 0x000fe20000410000 */
[----:B------:R-:W-:Y:S01]  /*6de0*/  FFMA.FTZ R133, R152, R223, -R136 ;  /* 0x000000df98857223 */ /* 0x000fe20000010888 */
[----:B------:R-:W-:Y:S01]  /*6df0*/  FADD.FTZ R211, RZ, R211 ;  /* 0x000000d3ffd37221 */ /* 0x000fe20000010000 */
[C---:B------:R-:W-:Y:S01]  /*6e00*/  FFMA.FTZ R135, R158.reuse, R135, -R138 ;  /* 0x000000879e877223 */ /* 0x040fe2000001088a */
[----:B------:R-:W-:Y:S01]  /*6e10*/  FFMA.FTZ R140, R158, R140, R137 ;  /* 0x0000008c9e8c7223 */ /* 0x000fe20000010089 */
[----:B------:R-:W-:Y:S01]  /*6e20*/  FADD.FTZ R224, R176, R133 ;  /* 0x00000085b0e07221 */ /* 0x000fe20000010000 */
[----:B------:R-:W-:Y:S01]  /*6e30*/  FMUL.FTZ R133, R149, R211 ;  /* 0x000000d395857220 */ /* 0x000fe20000410000 */
[----:B------:R-:W-:Y:S01]  /*6e40*/  FADD.FTZ R135, R22, R135 ;  /* 0x0000008716877221 */ /* 0x000fe20000010000 */
[----:B------:R-:W-:Y:S01]  /*6e50*/  FADD.FTZ R140, -R21, R140 ;  /* 0x0000008c158c7221 */ /* 0x000fe20000010100 */
        /* <DEDUP_REMOVED lines=15> */
[----:B------:R-:W-:Y:S01]  /*6f50*/  HFMA2.MMA R137, -RZ, RZ, 0, 0 ;  /* 0x00000000ff897435 */ /* 0x000fe200000001ff */
        /* <DEDUP_REMOVED lines=18> */
[----:B------:R-:W-:-:S02]  /*7080*/  MOV R136, 0x3f800000 ;  /* 0x3f80000000887802 */ /* 0x000fc40000000f00 */
[----:B------:R-:W-:Y:S01]  /*7090*/  CS2R R138, SRZ ;  /* 0x00000000008a7805 */ /* 0x000fe2000001ff00 */
[-C--:B------:R-:W-:Y:S01]  /*70a0*/  FMUL.FTZ R134, R35, R175.reuse ;  /* 0x000000af23867220 */ /* 0x080fe20000410000 */
[----:B------:R-:W-:-:S03]  /*70b0*/  FFMA.FTZ R135, R144, R175, R135 ;  /* 0x000000af90877223 */ /* 0x000fc60000010087 */
[----:B------:R-:W-:Y:S01]  /*70c0*/  FFMA.FTZ R141, R144, R227, -R134 ;  /* 0x000000e3908d7223 */ /* 0x000fe20000010886 */
[----:B------:R-:W-:Y:S01]  /*70d0*/  FADD.FTZ R174, RZ, R135 ;  /* 0x00000087ffae7221 */ /* 0x000fe20000010000 */
[----:B------:R-:W-:Y:S01]  /*70e0*/  FADD.FTZ R134, R230, R228 ;  /* 0x000000e4e6867221 */ /* 0x000fe20000010000 */
[----:B------:R0:W1:Y:S01]  /*70f0*/  @!P0 LDS.128 R136, [R143+0x5c60] ;  /* 0x005c60008f888984 */ /* 0x0000620000000c00 */
[----:B------:R-:W-:Y:S01]  /*7100*/  FADD.FTZ R228, R170, R141 ;  /* 0x0000008daae47221 */ /* 0x000fe20000010000 */
[----:B------:R-:W-:Y:S01]  /*7110*/  FMUL.FTZ R141, R33, R174 ;  /* 0x000000ae218d7220 */ /* 0x000fe20000410000 */
[----:B------:R-:W-:-:S03]  /*7120*/  FADD.FTZ R135, -R231, R229 ;  /* 0x000000e5e7877221 */ /* 0x000fc60000010100 */
        /* <DEDUP_REMOVED lines=53> */
.L_x_10571:
        /* <DEDUP_REMOVED lines=13> */
.L_x_10433:
[----:B------:R-:W-:Y:S05]  /*7550*/  BSYNC B0 ;  /* 0x0000000000007941 */ /* 0x000fea0003800000 */
.L_x_10432:
[----:B------:R-:W-:Y:S01]  /*7560*/  UMOV UR57, 0xffffffff ;  /* 0xffffffff00397882 */ /* 0x000fe20000000000 */
[----:B------:R-:W-:Y:S02]  /*7570*/  ISETP.GT.U32.AND P0, PT, R247, 0x1d, PT ;  /* 0x0000001df700780c */ /* 0x000fe40003f04070 */
[----:B------:R-:W-:Y:S11]  /*7580*/  BRA.DIV UR57, `(.L_x_10434) ;  /* 0x0000007239bc7947 */ /* 0x000ff6000b800000 */
[----:B-1----:R1:W1:Y:S04]  /*7590*/  SHFL.DOWN PT, R140, R240, 0x2, 0x1f ;  /* 0x08401f00f08c7f89 */ /* 0x00226800000e0000 */
[----:B--2---:R2:W1:Y:S04]  /*75a0*/  SHFL.DOWN PT, R141, R241, 0x2, 0x1f ;  /* 0x08401f00f18d7f89 */ /* 0x00446800000e0000 */
[----:B0-----:R2:W0:Y:S04]  /*75b0*/  SHFL.DOWN PT, R142, R242, 0x2, 0x1f ;  /* 0x08401f00f28e7f89 */ /* 0x00142800000e0000 */
[----:B------:R2:W0:Y:S02]  /*75c0*/  SHFL.DOWN PT, R239, R243, 0x2, 0x1f ;  /* 0x08401f00f3ef7f89 */ /* 0x00042400000e0000 */
.L_x_10577:
[----:B------:R-:W-:Y:S04]  /*75d0*/  BSSY B0, `(.L_x_10435) ;  /* 0x000000d000007945 */ /* 0x000fe80003800000 */
[----:B------:R-:W-:Y:S05]  /*75e0*/  @P0 BRA `(.L_x_10436) ;  /* 0x00000000002c0947 */ /* 0x000fea0003800000 */
[C---:B0---4-:R-:W-:Y:S01]  /*75f0*/  FMUL.FTZ R143, R241.reuse, R239 ;  /* 0x000000eff18f7220 */ /* 0x051fe20000410000 */
        /* <DEDUP_REMOVED lines=10> */
.L_x_10436:
[----:B------:R-:W-:Y:S05]  /*76a0*/  BSYNC B0 ;  /* 0x0000000000007941 */ /* 0x000fea0003800000 */
.L_x_10435:
[----:B------:R-:W-:Y:S01]  /*76b0*/  UMOV UR57, 0xffffffff ;  /* 0xffffffff00397882 */ /* 0x000fe20000000000 */
[----:B------:R-:W-:Y:S02]  /*76c0*/  ISETP.GT.U32.AND P0, PT, R247, 0x1b, PT ;  /* 0x0000001bf700780c */ /* 0x000fe40003f04070 */
[----:B------:R-:W-:Y:S11]  /*76d0*/  BRA.DIV UR57, `(.L_x_10437) ;  /* 0x0000007239d87947 */ /* 0x000ff6000b800000 */
[----:B-1----:R1:W1:Y:S04]  /*76e0*/  SHFL.DOWN PT, R140, R240, 0x4, 0x1f ;  /* 0x08801f00f08c7f89 */ /* 0x00226800000e0000 */
[----:B------:R1:W1:Y:S04]  /*76f0*/  SHFL.DOWN PT, R141, R241, 0x4, 0x1f ;  /* 0x08801f00f18d7f89 */ /* 0x00026800000e0000 */
[----:B0-----:R0:W0:Y:S04]  /*7700*/  SHFL.DOWN PT, R142, R242, 0x4, 0x1f ;  /* 0x08801f00f28e7f89 */ /* 0x00102800000e0000 */
[----:B------:R0:W0:Y:S02]  /*7710*/  SHFL.DOWN PT, R239, R243, 0x4, 0x1f ;  /* 0x08801f00f3ef7f89 */ /* 0x00002400000e0000 */
.L_x_10583:
        /* <DEDUP_REMOVED lines=13> */
.L_x_10439:
[----:B------:R-:W-:Y:S05]  /*77f0*/  BSYNC B0 ;  /* 0x0000000000007941 */ /* 0x000fea0003800000 */
.L_x_10438:
[----:B------:R-:W-:Y:S01]  /*7800*/  UMOV UR57, 0xffffffff ;  /* 0xffffffff00397882 */ /* 0x000fe20000000000 */
[----:B------:R-:W-:Y:S02]  /*7810*/  ISETP.GT.U32.AND P0, PT, R247, 0x17, PT ;  /* 0x00000017f700780c */ /* 0x000fe40003f04070 */
[----:B------:R-:W-:Y:S11]  /*7820*/  BRA.DIV UR57, `(.L_x_10440) ;  /* 0x0000007239f47947 */ /* 0x000ff6000b800000 */
[----:B-1----:R1:W1:Y:S04]  /*7830*/  SHFL.DOWN PT, R140, R240, 0x8, 0x1f ;  /* 0x09001f00f08c7f89 */ /* 0x00226800000e0000 */
[----:B------:R1:W1:Y:S04]  /*7840*/  SHFL.DOWN PT, R141, R241, 0x8, 0x1f ;  /* 0x09001f00f18d7f89 */ /* 0x00026800000e0000 */
[----:B0-----:R0:W0:Y:S04]  /*7850*/  SHFL.DOWN PT, R142, R242, 0x8, 0x1f ;  /* 0x09001f00f28e7f89 */ /* 0x00102800000e0000 */
[----:B------:R0:W0:Y:S02]  /*7860*/  SHFL.DOWN PT, R239, R243, 0x8, 0x1f ;  /* 0x09001f00f3ef7f89 */ /* 0x00002400000e0000 */
.L_x_10589:
        /* <DEDUP_REMOVED lines=13> */
.L_x_10442:
[----:B------:R-:W-:Y:S05]  /*7940*/  BSYNC B0 ;  /* 0x0000000000007941 */ /* 0x000fea0003800000 */
.L_x_10441:
[----:B------:R-:W-:Y:S01]  /*7950*/  UMOV UR57, 0xffffffff ;  /* 0xffffffff00397882 */ /* 0x000fe20000000000 */
[----:B------:R-:W-:Y:S02]  /*7960*/  ISETP.GT.U32.AND P0, PT, R247, 0xf, PT ;  /* 0x0000000ff700780c */ /* 0x000fe40003f04070 */
[----:B------:R-:W-:Y:S11]  /*7970*/  BRA.DIV UR57, `(.L_x_10443) ;  /* 0x0000007639107947 */ /* 0x000ff6000b800000 */
[----:B-1----:R1:W1:Y:S04]  /*7980*/  SHFL.DOWN PT, R140, R240, 0x10, 0x1f ;  /* 0x0a001f00f08c7f89 */ /* 0x00226800000e0000 */
[----:B------:R1:W1:Y:S04]  /*7990*/  SHFL.DOWN PT, R141, R241, 0x10, 0x1f ;  /* 0x0a001f00f18d7f89 */ /* 0x00026800000e0000 */
[----:B0-----:R0:W0:Y:S04]  /*79a0*/  SHFL.DOWN PT, R142, R242, 0x10, 0x1f ;  /* 0x0a001f00f28e7f89 */ /* 0x00102800000e0000 */
[----:B------:R0:W0:Y:S02]  /*79b0*/  SHFL.DOWN PT, R239, R243, 0x10, 0x1f ;  /* 0x0a001f00f3ef7f89 */ /* 0x00002400000e0000 */
.L_x_10595:
        /* <DEDUP_REMOVED lines=13> */
.L_x_10445:
[----:B------:R-:W-:Y:S05]  /*7a90*/  BSYNC B0 ;  /* 0x0000000000007941 */ /* 0x000fea0003800000 */
.L_x_10444:
[----:B------:R-:W-:Y:S01]  /*7aa0*/  UMOV UR57, 0xffffffff ;  /* 0xffffffff00397882 */ /* 0x000fe20000000000 */
[----:B------:R-:W-:Y:S02]  /*7ab0*/  ISETP.NE.AND P0, PT, R201, 0x1f, PT ;  /* 0x0000001fc900780c */ /* 0x000fe40003f05270 */
[----:B------:R-:W-:Y:S11]  /*7ac0*/  BRA.DIV UR57, `(.L_x_10446) ;  /* 0x00000076392c7947 */ /* 0x000ff6000b800000 */
[----:B------:R-:W5:Y:S04]  /*7ad0*/  SHFL.IDX PT, R247, R241, RZ, 0x1f ;  /* 0x00001ffff1f77589 */ /* 0x000f6800000e0000 */
[----:B---3--:R-:W3:Y:S04]  /*7ae0*/  SHFL.IDX PT, R246, R240, RZ, 0x1f ;  /* 0x00001ffff0f67589 */ /* 0x008ee800000e0000 */
[----:B------:R-:W3:Y:S04]  /*7af0*/  SHFL.IDX PT, R250, R242, RZ, 0x1f ;  /* 0x00001ffff2fa7589 */ /* 0x000ee800000e0000 */
[----:B------:R-:W3:Y:S04]  /*7b00*/  SHFL.IDX PT, R251, R243, RZ, 0x1f ;  /* 0x00001ffff3fb7589 */ /* 0x000ee800000e0000 */
[----:B----4-:R-:W4:Y:S04]  /*7b10*/  SHFL.IDX PT, R143, R139, RZ, 0x1f ;  /* 0x00001fff8b8f7589 */ /* 0x010f2800000e0000 */
[----:B-1----:R-:W1:Y:S04]  /*7b20*/  SHFL.DOWN PT, R240, R240, 0x1, 0x1f ;  /* 0x08201f00f0f07f89 */ /* 0x002e6800000e0000 */
[----:B--2---:R-:W2:Y:S01]  /*7b30*/  SHFL.DOWN PT, R241, R241, 0x1, 0x1f ;  /* 0x08201f00f1f17f89 */ /* 0x004ea200000e0000 */
[-C--:B-----5:R-:W-:Y:S01]  /*7b40*/  FMUL.FTZ R141, R139, R247.reuse ;  /* 0x000000f78b8d7220 */ /* 0x0a0fe20000410000 */
[----:B------:R-:W-:-:S02]  /*7b50*/  FMUL.FTZ R140, R138, R247 ;  /* 0x000000f78a8c7220 */ /* 0x000fc40000410000 */
[----:B0-----:R-:W0:Y:S01]  /*7b60*/  SHFL.DOWN PT, R242, R242, 0x1, 0x1f ;  /* 0x08201f00f2f27f89 */ /* 0x001e2200000e0000 */
[-C--:B---3--:R-:W-:Y:S01]  /*7b70*/  FFMA.FTZ R248, R138, R246.reuse, -R141 ;  /* 0x000000f68af87223 */ /* 0x088fe2000001088d */
[----:B------:R-:W-:Y:S02]  /*7b80*/  FFMA.FTZ R249, R139, R246, R140 ;  /* 0x000000f68bf97223 */ /* 0x000fe4000001008c */
[----:B------:R-:W3:Y:S04]  /*7b90*/  SHFL.DOWN PT, R243, R243, 0x1, 0x1f ;  /* 0x08201f00f3f37f89 */ /* 0x000ee800000e0000 */
[----:B------:R-:W0:Y:S04]  /*7ba0*/  SHFL.IDX PT, R252, R136, RZ, 0x1f ;  /* 0x00001fff88fc7589 */ /* 0x000e2800000e0000 */
[----:B------:R-:W0:Y:S04]  /*7bb0*/  SHFL.IDX PT, R245, R137, RZ, 0x1f ;  /* 0x00001fff89f57589 */ /* 0x000e2800000e0000 */
[----:B------:R5:W0:Y:S02]  /*7bc0*/  SHFL.IDX PT, R244, R138, RZ, 0x1f ;  /* 0x00001fff8af47589 */ /* 0x000a2400000e0000 */
[-C--:B-----5:R-:W-:Y:S01]  /*7bd0*/  FMUL.FTZ R138, R137, R247.reuse ;  /* 0x000000f7898a7220 */ /* 0x0a0fe20000410000 */
[----:B-12-4-:R-:W-:-:S07]  /*7be0*/  FMUL.FTZ R247, R136, R247 ;  /* 0x000000f788f77220 */ /* 0x016fce0000410000 */
.L_x_10609:
        /* <DEDUP_REMOVED lines=19> */
.L_x_10448:
[----:B------:R-:W-:Y:S05]  /*7d20*/  BSYNC B0 ;  /* 0x0000000000007941 */ /* 0x000fea0003800000 */
.L_x_10447:
        /* <DEDUP_REMOVED lines=12> */
.L_x_10430:
[----:B-1----:R-:W2:Y:S01]  /*7df0*/  LDL.LU R132, [R1+0xc] ;  /* 0x00000c0001847983 */ /* 0x002ea20000300800 */
[----:B------:R-:W-:Y:S05]  /*7e00*/  WARPSYNC.ALL ;  /* 0x0000000000007948 */ /* 0x000fea0003800000 */
[----:B------:R-:W-:Y:S01]  /*7e10*/  ISETP.NE.AND P0, PT, R201, RZ, PT ;  /* 0x000000ffc900720c */ /* 0x000fe20003f05270 */
[----:B--2---:R-:W-:Y:S01]  /*7e20*/  FADD.FTZ R134, RZ, R132 ;  /* 0x00000084ff867221 */ /* 0x004fe20000010000 */
[----:B------:R-:W-:Y:S06]  /*7e30*/  BAR.SYNC.DEFER_BLOCKING 0x0 ;  /* 0x0000000000007b1d */ /* 0x000fec0000010000 */
[----:B------:R-:W2:Y:S01]  /*7e40*/  LDL.LU R238, [R1] ;  /* 0x0000000001ee7983 */ /* 0x000ea20000300800 */
[----:B------:R-:W-:Y:S01]  /*7e50*/  FMUL.FTZ R141, R67, R219 ;  /* 0x000000db438d7220 */ /* 0x000fe20000410000 */
[----:B------:R-:W-:-:S02]  /*7e60*/  FMUL.FTZ R143, R63, R214 ;  /* 0x000000d63f8f7220 */ /* 0x000fc40000410000 */
[----:B------:R-:W4:Y:S01]  /*7e70*/  LDL.LU R240, [R1+0x4] ;  /* 0x0000040001f07983 */ /* 0x000f220000300800 */
[----:B------:R-:W-:Y:S01]  /*7e80*/  FMUL.FTZ R239, R59, R223 ;  /* 0x000000df3bef7220 */ /* 0x000fe20000410000 */
[C---:B---3--:R-:W-:Y:S01]  /*7e90*/  FMUL.FTZ R243, R37.reuse, R232 ;  /* 0x000000e825f37220 */ /* 0x048fe20000410000 */
[----:B------:R-:W-:Y:S01]  /*7ea0*/  FMUL.FTZ R245, R37, R236 ;  /* 0x000000ec25f57220 */ /* 0x000fe20000410000 */
[-C--:B------:R-:W-:Y:S01]  /*7eb0*/  FMUL.FTZ R247, R39, R237.reuse ;  /* 0x000000ed27f77220 */ /* 0x080fe20000410000 */
[----:B------:R-:W-:Y:S01]  /*7ec0*/  FMUL.FTZ R241, R41, R234 ;  /* 0x000000ea29f17220 */ /* 0x000fe20000410000 */
[C---:B------:R-:W-:Y:S01]  /*7ed0*/  FFMA.FTZ R37, R36.reuse, R236, -R243 ;  /* 0x000000ec24257223 */ /* 0x040fe200000108f3 */
[----:B------:R-:W-:Y:S01]  /*7ee0*/  FFMA.FTZ R243, R36, R232, R245 ;  /* 0x000000e824f37223 */ /* 0x000fe200000100f5 */
[-C--:B------:R-:W-:Y:S01]  /*7ef0*/  FMUL.FTZ R245, R39, R134.reuse ;  /* 0x0000008627f57220 */ /* 0x080fe20000410000 */
[C---:B------:R-:W-:Y:S01]  /*7f00*/  FMUL.FTZ R249, R217.reuse, UR48 ;  /* 0x00000030d9f97c20 */ /* 0x040fe20008410000 */
[----:B------:R-:W-:Y:S01]  /*7f10*/  FMUL.FTZ R251, R217, UR49 ;  /* 0x00000031d9fb7c20 */ /* 0x000fe20008410000 */
[C---:B------:R-:W-:Y:S01]  /*7f20*/  FFMA.FTZ R247, R38.reuse, R134, R247 ;  /* 0x0000008626f77223 */ /* 0x040fe200000100f7 */
[----:B0-----:R-:W0:Y:S01]  /*7f30*/  LDS.64 R132, [R202+0x4668] ;  /* 0x00466800ca847984 */ /* 0x001e220000000a00 */
[----:B------:R-:W-:Y:S01]  /*7f40*/  FFMA.FTZ R245, R38, R237, -R245 ;  /* 0x000000ed26f57223 */ /* 0x000fe200000108f5 */
[----:B------:R-:W-:Y:S01]  /*7f50*/  FADD.FTZ R39, R100, R100 ;  /* 0x0000006464277221 */ /* 0x000fe20000010000 */
[C---:B------:R-:W-:Y:S01]  /*7f60*/  FFMA.FTZ R38, R218.reuse, UR49, -R249 ;  /* 0x00000031da267c23 */ /* 0x040fe200080108f9 */
[----:B------:R-:W-:Y:S01]  /*7f70*/  FFMA.FTZ R36, R218, UR48, R251 ;  /* 0x00000030da247c23 */ /* 0x000fe200080100fb */
[----:B------:R-:W-:Y:S01]  /*7f80*/  USHF.R.S32.HI UR57, URZ, 0x1f, UR11 ;  /* 0x0000001f3f397899 */ /* 0x000fe2000801140b */
[----:B------:R-:W-:Y:S01]  /*7f90*/  BSSY B0, `(.L_x_10449) ;  /* 0x0000211000007945 */ /* 0x000fe20003800000 */
[----:B------:R-:W-:Y:S01]  /*7fa0*/  FMUL.FTZ R38, R39, R38 ;  /* 0x0000002627267220 */ /* 0x000fe20000410000 */
[----:B------:R-:W-:Y:S01]  /*7fb0*/  USHF.R.S32.HI UR58, URZ, 0x1f, UR12 ;  /* 0x0000001f3f3a7899 */ /* 0x000fe2000801140c */
[-C--:B0-----:R-:W-:Y:S01]  /*7fc0*/  FMUL.FTZ R135, R133, -R163.reuse ;  /* 0x800000a385877220 */ /* 0x081fe20000410000 */
[----:B------:R-:W-:Y:S01]  /*7fd0*/  FMUL.FTZ R140, R132, -R163 ;  /* 0x800000a3848c7220 */ /* 0x000fe20000410000 */
[-C--:B------:R-:W-:Y:S01]  /*7fe0*/  FMUL.FTZ R163, R63, R221.reuse ;  /* 0x000000dd3fa37220 */ /* 0x080fe20000410000 */
[----:B------:R-:W-:Y:S01]  /*7ff0*/  FFMA.FTZ R63, R62, R221, -R143 ;  /* 0x000000dd3e3f7223 */ /* 0x000fe2000001088f */
[-C--:B------:R-:W-:Y:S01]  /*8000*/  FFMA.FTZ R135, R132, R162.reuse, -R135 ;  /* 0x000000a284877223 */ /* 0x080fe20000010887 */
[----:B------:R-:W-:Y:S01]  /*8010*/  FFMA.FTZ R162, R133, R162, R140 ;  /* 0x000000a285a27223 */ /* 0x000fe2000001008c */
[C---:B------:R-:W-:Y:S01]  /*8020*/  FMUL.FTZ R133, R65.reuse, R217 ;  /* 0x000000d941857220 */ /* 0x040fe20000410000 */
[----:B------:R-:W-:Y:S01]  /*8030*/  FMUL.FTZ R132, R65, R218 ;  /* 0x000000da41847220 */ /* 0x000fe20000410000 */
[----:B------:R-:W-:Y:S01]  /*8040*/  FFMA.FTZ R143, R62, R214, R163 ;  /* 0x000000d63e8f7223 */ /* 0x000fe200000100a3 */
[----:B------:R-:W-:Y:S01]  /*8050*/  FMUL.FTZ R163, R57, R213 ;  /* 0x000000d539a37220 */ /* 0x000fe20000410000 */
[C---:B------:R-:W-:Y:S01]  /*8060*/  FFMA.FTZ R65, R64.reuse, R218, -R133 ;  /* 0x000000da40417223 */ /* 0x040fe20000010885 */
[----:B------:R-:W-:Y:S01]  /*8070*/  FMUL.FTZ R133, R67, R216 ;  /* 0x000000d843857220 */ /* 0x000fe20000410000 */
[----:B------:R-:W-:Y:S01]  /*8080*/  FMUL.FTZ R62, R49, R226 ;  /* 0x000000e2313e7220 */ /* 0x000fe20000410000 */
[----:B------:R-:W-:Y:S01]  /*8090*/  FFMA.FTZ R64, R64, R217, R132 ;  /* 0x000000d940407223 */ /* 0x000fe20000010084 */
[----:B------:R-:W-:Y:S01]  /*80a0*/  FFMA.FTZ R65, R39, R65, RZ ;  /* 0x0000004127417223 */ /* 0x000fe200000100ff */
[C---:B------:R-:W-:Y:S01]  /*80b0*/  FFMA.FTZ R67, R66.reuse, R219, -R133 ;  /* 0x000000db42437223 */ /* 0x040fe20000010885 */
[----:B------:R-:W-:Y:S01]  /*80c0*/  FFMA.FTZ R133, R66, R216, R141 ;  /* 0x000000d842857223 */ /* 0x000fe2000001008d */
[CC--:B------:R-:W-:Y:S01]  /*80d0*/  FMUL.FTZ R141, R61.reuse, R215.reuse ;  /* 0x000000d73d8d7220 */ /* 0x0c0fe20000410000 */
[----:B------:R-:W-:Y:S01]  /*80e0*/  FMUL.FTZ R66, R61, R220 ;  /* 0x000000dc3d427220 */ /* 0x000fe20000410000 */
[C---:B------:R-:W-:Y:S01]  /*80f0*/  FFMA.FTZ R64, -R39.reuse, R64, RZ ;  /* 0x0000004027407223 */ /* 0x040fe200000101ff */
[----:B------:R-:W-:Y:S01]  /*8100*/  FFMA.FTZ R39, -R39, R36, -RZ ;  /* 0x0000002427277223 */ /* 0x000fe200000109ff */
[C---:B------:R-:W-:Y:S01]  /*8110*/  FFMA.FTZ R61, R60.reuse, R220, -R141 ;  /* 0x000000dc3c3d7223 */ /* 0x040fe2000001088d */
[----:B------:R-:W-:Y:S01]  /*8120*/  FFMA.FTZ R141, R60, R215, R66 ;  /* 0x000000d73c8d7223 */ /* 0x000fe20000010042 */
[-C--:B------:R-:W-:Y:S01]  /*8130*/  FMUL.FTZ R60, R57, R222.reuse ;  /* 0x000000de393c7220 */ /* 0x080fe20000410000 */
[C---:B------:R-:W-:Y:S01]  /*8140*/  FFMA.FTZ R57, R56.reuse, R222, -R163 ;  /* 0x000000de38397223 */ /* 0x040fe200000108a3 */
[----:B------:R-:W-:Y:S01]  /*8150*/  FMUL.FTZ R163, R59, R212 ;  /* 0x000000d43ba37220 */ /* 0x000fe20000410000 */
[----:B------:R-:W-:Y:S01]  /*8160*/  FADD.FTZ R36, R101, R101 ;  /* 0x0000006565247221 */ /* 0x000fe20000010000 */
[----:B------:R-:W-:Y:S01]  /*8170*/  FFMA.FTZ R56, R56, R213, R60 ;  /* 0x000000d538387223 */ /* 0x000fe2000001003c */
[C---:B------:R-:W-:Y:S01]  /*8180*/  FMUL.FTZ R60, R53.reuse, R224 ;  /* 0x000000e0353c7220 */ /* 0x040fe20000410000 */
[C---:B------:R-:W-:Y:S01]  /*8190*/  FFMA.FTZ R59, R58.reuse, R223, -R163 ;  /* 0x000000df3a3b7223 */ /* 0x040fe200000108a3 */
[----:B------:R-:W-:Y:S01]  /*81a0*/  FFMA.FTZ R163, R58, R212, R239 ;  /* 0x000000d43aa37223 */ /* 0x000fe200000100ef */
[-C--:B------:R-:W-:Y:S01]  /*81b0*/  FMUL.FTZ R239, R53, R211.reuse ;  /* 0x000000d335ef7220 */ /* 0x080fe20000410000 */
[C---:B------:R-:W-:Y:S01]  /*81c0*/  FMUL.FTZ R53, R55.reuse, R210 ;  /* 0x000000d237357220 */ /* 0x040fe20000410000 */
[C---:B------:R-:W-:Y:S01]  /*81d0*/  FFMA.FTZ R60, R52.reuse, R211, R60 ;  /* 0x000000d3343c7223 */ /* 0x040fe2000001003c */
[-C--:B------:R-:W-:Y:S01]  /*81e0*/  FMUL.FTZ R55, R55, R225.reuse ;  /* 0x000000e137377220 */ /* 0x080fe20000410000 */
[----:B------:R-:W-:Y:S01]  /*81f0*/  FFMA.FTZ R58, R52, R224, -R239 ;  /* 0x000000e0343a7223 */ /* 0x000fe200000108ef */
[C---:B------:R-:W-:Y:S01]  /*8200*/  FFMA.FTZ R52, R54.reuse, R225, -R53 ;  /* 0x000000e136347223 */ /* 0x040fe20000010835 */
[-C--:B------:R-:W-:Y:S01]  /*8210*/  FMUL.FTZ R53, R49, R209.reuse ;  /* 0x000000d131357220 */ /* 0x080fe20000410000 */
[----:B------:R-:W-:Y:S01]  /*8220*/  FFMA.FTZ R54, R54, R210, R55 ;  /* 0x000000d236367223 */ /* 0x000fe20000010037 */
[C---:B------:R-:W-:Y:S01]  /*8230*/  FFMA.FTZ R55, R48.reuse, R209, R62 ;  /* 0x000000d130377223 */ /* 0x040fe2000001003e */
[----:B------:R-:W-:Y:S01]  /*8240*/  FMUL.FTZ R239, R45, R174 ;  /* 0x000000ae2def7220 */ /* 0x000fe20000410000 */
[----:B------:R-:W-:Y:S01]  /*8250*/  FFMA.FTZ R53, R48, R226, -R53 ;  /* 0x000000e230357223 */ /* 0x000fe20000010835 */
[C---:B------:R-:W-:Y:S01]  /*8260*/  FMUL.FTZ R48, R51.reuse, R227 ;  /* 0x000000e333307220 */ /* 0x040fe20000410000 */
[----:B------:R-:W-:Y:S01]  /*8270*/  FMUL.FTZ R49, R51, R175 ;  /* 0x000000af33317220 */ /* 0x000fe20000410000 */
[C---:B------:R-:W-:Y:S01]  /*8280*/  FFMA.FTZ R65, R36.reuse, R67, R65 ;  /* 0x0000004324417223 */ /* 0x040fe20000010041 */
[----:B------:R-:W-:Y:S01]  /*8290*/  FFMA.FTZ R64, -R36, R133, R64 ;  /* 0x0000008524407223 */ /* 0x000fe20000010140 */
[----:B------:R-:W-:Y:S01]  /*82a0*/  FFMA.FTZ R51, R50, R175, R48 ;  /* 0x000000af32337223 */ /* 0x000fe20000010030 */
[----:B------:R-:W-:Y:S01]  /*82b0*/  FFMA.FTZ R48, R44, R228, -R239 ;  /* 0x000000e42c307223 */ /* 0x000fe200000108ef */
[----:B------:R-:W-:Y:S01]  /*82c0*/  FMUL.FTZ R239, R41, R230 ;  /* 0x000000e629ef7220 */ /* 0x000fe20000410000 */
[----:B------:R-:W-:Y:S01]  /*82d0*/  FMUL.FTZ R45, R45, R228 ;  /* 0x000000e42d2d7220 */ /* 0x000fe20000410000 */
[----:B------:R-:W-:Y:S01]  /*82e0*/  FFMA.FTZ R49, R50, R227, -R49 ;  /* 0x000000e332317223 */ /* 0x000fe20000010831 */
[----:B------:R-:W-:Y:S01]  /*82f0*/  FMUL.FTZ R50, R47, R233 ;  /* 0x000000e92f327220 */ /* 0x000fe20000410000 */
[C---:B------:R-:W-:Y:S01]  /*8300*/  FFMA.FTZ R41, R40.reuse, R234, -R239 ;  /* 0x000000ea28297223 */ /* 0x040fe200000108ef */
[----:B------:R-:W-:Y:S01]  /*8310*/  FFMA.FTZ R239, R40, R230, R241 ;  /* 0x000000e628ef7223 */ /* 0x000fe200000100f1 */
[C---:B------:R-:W-:Y:S01]  /*8320*/  FMUL.FTZ R241, R43.reuse, R231 ;  /* 0x000000e72bf17220 */ /* 0x040fe20000410000 */
[----:B------:R-:W-:Y:S01]  /*8330*/  FMUL.FTZ R40, R43, R235 ;  /* 0x000000eb2b287220 */ /* 0x000fe20000410000 */
[----:B------:R-:W-:Y:S01]  /*8340*/  FFMA.FTZ R44, R44, R174, R45 ;  /* 0x000000ae2c2c7223 */ /* 0x000fe2000001002d */
[----:B------:R-:W-:Y:S01]  /*8350*/  FMUL.FTZ R45, R47, R229 ;  /* 0x000000e52f2d7220 */ /* 0x000fe20000410000 */
[C---:B------:R-:W-:Y:S01]  /*8360*/  FFMA.FTZ R43, R42.reuse, R235, -R241 ;  /* 0x000000eb2a2b7223 */ /* 0x040fe200000108f1 */
[----:B------:R-:W-:Y:S01]  /*8370*/  FFMA.FTZ R241, R42, R231, R40 ;  /* 0x000000e72af17223 */ /* 0x000fe20000010028 */
[C---:B------:R-:W-:Y:S01]  /*8380*/  FMUL.FTZ R40, R216.reuse, UR48 ;  /* 0x00000030d8287c20 */ /* 0x040fe20008410000 */
[----:B------:R-:W-:Y:S01]  /*8390*/  FMUL.FTZ R42, R216, UR49 ;  /* 0x00000031d82a7c20 */ /* 0x000fe20008410000 */
[C---:B------:R-:W-:Y:S01]  /*83a0*/  FFMA.FTZ R45, R46.reuse, R233, -R45 ;  /* 0x000000e92e2d7223 */ /* 0x040fe2000001082d */
[----:B------:R-:W-:Y:S01]  /*83b0*/  FFMA.FTZ R47, R46, R229, R50 ;  /* 0x000000e52e2f7223 */ /* 0x000fe20000010032 */
[C---:B------:R-:W-:Y:S01]  /*83c0*/  FFMA.FTZ R67, R219.reuse, UR49, -R40 ;  /* 0x00000031db437c23 */ /* 0x040fe20008010828 */
[----:B------:R-:W-:Y:S01]  /*83d0*/  FFMA.FTZ R133, R219, UR48, R42 ;  /* 0x00000030db857c23 */ /* 0x000fe2000801002a */
[----:B------:R-:W-:Y:S01]  /*83e0*/  FMUL.FTZ R62, R214, UR48 ;  /* 0x00000030d63e7c20 */ /* 0x000fe20008410000 */
[----:B------:R-:W-:Y:S01]  /*83f0*/  FADD.FTZ R162, -R203, R162 ;  /* 0x000000a2cba27221 */ /* 0x000fe20000010100 */
[C---:B------:R-:W-:Y:S01]  /*8400*/  FMUL.FTZ R40, R36.reuse, R67 ;  /* 0x0000004324287220 */ /* 0x040fe20000410000 */
[----:B------:R-:W-:Y:S01]  /*8410*/  FFMA.FTZ R42, -R36, R133, -RZ ;  /* 0x00000085242a7223 */ /* 0x000fe200000109ff */
[----:B------:R-:W-:Y:S01]  /*8420*/  FADD.FTZ R36, R102, R102 ;  /* 0x0000006666247221 */ /* 0x000fe20000010000 */
[C---:B------:R-:W-:Y:S01]  /*8430*/  FMUL.FTZ R67, R215.reuse, UR49 ;  /* 0x00000031d7437c20 */ /* 0x040fe20008410000 */
[----:B------:R-:W-:Y:S01]  /*8440*/  FADD.FTZ R204, R204, R135 ;  /* 0x00000087cccc7221 */ /* 0x000fe20000010000 */
[----:B------:R-:W-:Y:S01]  /*8450*/  FMUL.FTZ R132, R212, UR49 ;  /* 0x00000031d4847c20 */ /* 0x000fe20008410000 */
[----:B------:R-:W-:Y:S01]  /*8460*/  FFMA.FTZ R61, R36, R61, R65 ;  /* 0x0000003d243d7223 */ /* 0x000fe20000010041 */
[----:B------:R-:W-:Y:S01]  /*8470*/  FMUL.FTZ R65, R215, UR48 ;  /* 0x00000030d7417c20 */ /* 0x000fe20008410000 */
[----:B------:R-:W-:Y:S01]  /*8480*/  FFMA.FTZ R67, R220, UR48, R67 ;  /* 0x00000030dc437c23 */ /* 0x000fe20008010043 */
[----:B------:R-:W-:Y:S01]  /*8490*/  FFMA.FTZ R64, -R36, R141, R64 ;  /* 0x0000008d24407223 */ /* 0x000fe20000010140 */
[----:B------:R-:W-:Y:S01]  /*84a0*/  FADD.FTZ R218, -R182, R218 ;  /* 0x000000dab6da7221 */ /* 0x000fe20000010100 */
[----:B------:R-:W-:Y:S01]  /*84b0*/  FFMA.FTZ R65, R220, UR49, -R65 ;  /* 0x00000031dc417c23 */ /* 0x000fe20008010841 */
[----:B------:R-:W-:Y:S01]  /*84c0*/  FFMA.FTZ R50, -R36, R67, -RZ ;  /* 0x0000004324327223 */ /* 0x000fe200000109ff */
[----:B------:R-:W-:Y:S01]  /*84d0*/  FADD.FTZ R219, -R181, R219 ;  /* 0x000000dbb5db7221 */ /* 0x000fe20000010100 */
[----:B------:R-:W-:Y:S01]  /*84e0*/  FADD.FTZ R220, -R180, R220 ;  /* 0x000000dcb4dc7221 */ /* 0x000fe20000010100 */
[----:B------:R-:W-:Y:S01]  /*84f0*/  FMUL.FTZ R46, R36, R65 ;  /* 0x00000041242e7220 */ /* 0x000fe20000410000 */
[----:B------:R-:W-:-:S04]  /*8500*/  FADD.FTZ R36, R103, R103 ;  /* 0x0000006767247221 */ /* 0x000fc80000010000 */
[----:B------:R-:W-:Y:S01]  /*8510*/  FFMA.FTZ R143, -R36, R143, R64 ;  /* 0x0000008f248f7223 */ /* 0x000fe20000010140 */
[----:B------:R-:W-:Y:S01]  /*8520*/  FMUL.FTZ R64, R214, UR49 ;  /* 0x00000031d6407c20 */ /* 0x000fe20008410000 */
[C---:B------:R-:W-:Y:S01]  /*8530*/  FFMA.FTZ R63, R36.reuse, R63, R61 ;  /* 0x0000003f243f7223 */ /* 0x040fe2000001003d */
[C---:B------:R-:W-:Y:S02]  /*8540*/  FFMA.FTZ R61, R221.reuse, UR49, -R62 ;  /* 0x00000031dd3d7c23 */ /* 0x040fe4000801083e */
[----:B------:R-:W-:Y:S02]  /*8550*/  FFMA.FTZ R65, R221, UR48, R64 ;  /* 0x00000030dd417c23 */ /* 0x000fe40008010040 */
[C---:B------:R-:W-:Y:S02]  /*8560*/  FMUL.FTZ R61, R36.reuse, R61 ;  /* 0x0000003d243d7220 */ /* 0x040fe40000410000 */
[----:B------:R-:W-:Y:S01]  /*8570*/  FFMA.FTZ R62, -R36, R65, -RZ ;  /* 0x00000041243e7223 */ /* 0x000fe200000109ff */
[----:B------:R-:W-:Y:S01]  /*8580*/  FADD.FTZ R36, R112, R112 ;  /* 0x0000007070247221 */ /* 0x000fe20000010000 */
[----:B------:R-:W-:-:S03]  /*8590*/  FMUL.FTZ R65, R213, UR49 ;  /* 0x00000031d5417c20 */ /* 0x000fc60008410000 */
[----:B------:R-:W-:Y:S01]  /*85a0*/  FFMA.FTZ R63, R36, R57, R63 ;  /* 0x00000039243f7223 */ /* 0x000fe2000001003f */
[----:B------:R-:W-:Y:S01]  /*85b0*/  FMUL.FTZ R57, R213, UR48 ;  /* 0x00000030d5397c20 */ /* 0x000fe20008410000 */
[----:B------:R-:W-:Y:S01]  /*85c0*/  FFMA.FTZ R65, R222, UR48, R65 ;  /* 0x00000030de417c23 */ /* 0x000fe20008010041 */
[----:B------:R-:W-:Y:S02]  /*85d0*/  FFMA.FTZ R64, -R36, R56, R143 ;  /* 0x0000003824407223 */ /* 0x000fe4000001018f */
[----:B------:R-:W-:-:S04]  /*85e0*/  FFMA.FTZ R57, R222, UR49, -R57 ;  /* 0x00000031de397c23 */ /* 0x000fc80008010839 */
[C---:B------:R-:W-:Y:S01]  /*85f0*/  FMUL.FTZ R56, R36.reuse, R57 ;  /* 0x0000003924387220 */ /* 0x040fe20000410000 */
[----:B------:R-:W-:Y:S01]  /*8600*/  FFMA.FTZ R57, -R36, R65, -RZ ;  /* 0x0000004124397223 */ /* 0x000fe200000109ff */
[----:B------:R-:W-:Y:S01]  /*8610*/  FADD.FTZ R36, R113, R113 ;  /* 0x0000007171247221 */ /* 0x000fe20000010000 */
[----:B------:R-:W-:-:S03]  /*8620*/  FMUL.FTZ R65, R211, UR49 ;  /* 0x00000031d3417c20 */ /* 0x000fc60008410000 */
[C---:B------:R-:W-:Y:S01]  /*8630*/  FFMA.FTZ R66, R36.reuse, R59, R63 ;  /* 0x0000003b24427223 */ /* 0x040fe2000001003f */
[C---:B------:R-:W-:Y:S01]  /*8640*/  FMUL.FTZ R59, R25.reuse, -R162 ;  /* 0x800000a2193b7220 */ /* 0x040fe20000410000 */
[-C--:B------:R-:W-:Y:S01]  /*8650*/  FMUL.FTZ R25, R25, -R204.reuse ;  /* 0x800000cc19197220 */ /* 0x080fe20000410000 */
        /* <DEDUP_REMOVED lines=8> */
[----:B------:R-:W-:-:S03]  /*86e0*/  FMUL.FTZ R64, R134, UR49 ;  /* 0x0000003186407c20 */ /* 0x000fc60008410000 */
[----:B------:R-:W-:Y:S01]  /*86f0*/  FMUL.FTZ R26, R36, R25 ;  /* 0x00000019241a7220 */ /* 0x000fe20000410000 */
[----:B------:R-:W-:Y:S01]  /*8700*/  FADD.FTZ R25, R114, R114 ;  /* 0x0000007272197221 */ /* 0x000fe20000010000 */
[----:B------:R-:W-:Y:S01]  /*8710*/  FFMA.FTZ R36, -R36, R63, -RZ ;  /* 0x0000003f24247223 */ /* 0x000fe200000109ff */
[----:B------:R-:W-:Y:S02]  /*8720*/  FMUL.FTZ R63, R27, -R205 ;  /* 0x800000cd1b3f7220 */ /* 0x000fe40000410000 */
[----:B------:R-:W-:Y:S01]  /*8730*/  FFMA.FTZ R66, R25, R58, R66 ;  /* 0x0000003a19427223 */ /* 0x000fe20000010042 */
[-C--:B------:R-:W-:Y:S01]  /*8740*/  FMUL.FTZ R58, R27, -R59.reuse ;  /* 0x8000003b1b3a7220 */ /* 0x080fe20000410000 */
[C---:B------:R-:W-:Y:S01]  /*8750*/  FFMA.FTZ R63, R28.reuse, R59, -R63 ;  /* 0x0000003b1c3f7223 */ /* 0x040fe2000001083f */
[----:B------:R-:W-:Y:S01]  /*8760*/  FMUL.FTZ R27, R211, UR48 ;  /* 0x00000030d31b7c20 */ /* 0x000fe20008410000 */
[----:B------:R-:W-:Y:S01]  /*8770*/  FFMA.FTZ R163, -R25, R60, R163 ;  /* 0x0000003c19a37223 */ /* 0x000fe200000101a3 */
[----:B------:R-:W-:Y:S01]  /*8780*/  FFMA.FTZ R58, R28, R205, R58 ;  /* 0x000000cd1c3a7223 */ /* 0x000fe2000001003a */
[----:B------:R-:W-:Y:S01]  /*8790*/  FADD.FTZ R208, R208, R63 ;  /* 0x0000003fd0d07221 */ /* 0x000fe20000010000 */
[C---:B------:R-:W-:Y:S01]  /*87a0*/  FFMA.FTZ R28, R224.reuse, UR49, -R27 ;  /* 0x00000031e01c7c23 */ /* 0x040fe2000801081b */
[----:B------:R-:W-:Y:S01]  /*87b0*/  FFMA.FTZ R60, R224, UR48, R65 ;  /* 0x00000030e03c7c23 */ /* 0x000fe20008010041 */
[----:B------:R-:W-:Y:S01]  /*87c0*/  FADD.FTZ R58, -R207, R58 ;  /* 0x0000003acf3a7221 */ /* 0x000fe20000010100 */
[----:B------:R-:W-:Y:S01]  /*87d0*/  FMUL.FTZ R65, R29, -R208 ;  /* 0x800000d01d417220 */ /* 0x000fe20000410000 */
[C---:B------:R-:W-:Y:S01]  /*87e0*/  FMUL.FTZ R27, R25.reuse, R28 ;  /* 0x0000001c191b7220 */ /* 0x040fe20000410000 */
[----:B------:R-:W-:Y:S01]  /*87f0*/  FFMA.FTZ R28, -R25, R60, -RZ ;  /* 0x0000003c191c7223 */ /* 0x000fe200000109ff */
[----:B------:R-:W-:Y:S01]  /*8800*/  FMUL.FTZ R63, R29, -R58 ;  /* 0x8000003a1d3f7220 */ /* 0x000fe20000410000 */
[----:B------:R-:W-:-:S03]  /*8810*/  FADD.FTZ R25, R115, R115 ;  /* 0x0000007373197221 */ /* 0x000fc60000010000 */
[C---:B------:R-:W-:Y:S01]  /*8820*/  FFMA.FTZ R29, R30.reuse, R208, -R63 ;  /* 0x000000d01e1d7223 */ /* 0x040fe2000001083f */
[----:B------:R-:W-:Y:S01]  /*8830*/  FFMA.FTZ R63, R30, R58, R65 ;  /* 0x0000003a1e3f7223 */ /* 0x000fe20000010041 */
[----:B------:R-:W-:Y:S01]  /*8840*/  FFMA.FTZ R67, R25, R52, R66 ;  /* 0x0000003419437223 */ /* 0x000fe20000010042 */
[C---:B------:R-:W-:Y:S01]  /*8850*/  FMUL.FTZ R30, R210.reuse, UR48 ;  /* 0x00000030d21e7c20 */ /* 0x040fe20008410000 */
[----:B------:R-:W-:Y:S01]  /*8860*/  FMUL.FTZ R52, R210, UR49 ;  /* 0x00000031d2347c20 */ /* 0x000fe20008410000 */
[----:B------:R-:W-:Y:S01]  /*8870*/  FADD.FTZ R29, R2, R29 ;  /* 0x0000001d021d7221 */ /* 0x000fe20000010000 */
[----:B------:R-:W-:Y:S01]  /*8880*/  FADD.FTZ R63, -R0, R63 ;  /* 0x0000003f003f7221 */ /* 0x000fe20000010100 */
[C---:B------:R-:W-:Y:S01]  /*8890*/  FFMA.FTZ R30, R225.reuse, UR49, -R30 ;  /* 0x00000031e11e7c23 */ /* 0x040fe2000801081e */
[----:B------:R-:W-:Y:S01]  /*88a0*/  FFMA.FTZ R52, R225, UR48, R52 ;  /* 0x00000030e1347c23 */ /* 0x000fe20008010034 */
[----:B------:R-:W-:Y:S01]  /*88b0*/  FADD.FTZ R0, R108, R108 ;  /* 0x0000006c6c007221 */ /* 0x000fe20000010000 */
[C---:B------:R-:W-:Y:S01]  /*88c0*/  FMUL.FTZ R65, R31.reuse, -R29 ;  /* 0x8000001d1f417220 */ /* 0x040fe20000410000 */
[----:B------:R-:W-:Y:S01]  /*88d0*/  FMUL.FTZ R2, R31, -R63 ;  /* 0x8000003f1f027220 */ /* 0x000fe20000410000 */
[C---:B------:R-:W-:Y:S01]  /*88e0*/  FFMA.FTZ R54, -R25.reuse, R54, R163 ;  /* 0x0000003619367223 */ /* 0x040fe200000101a3 */
[C---:B------:R-:W-:Y:S01]  /*88f0*/  FMUL.FTZ R30, R25.reuse, R30 ;  /* 0x0000001e191e7220 */ /* 0x040fe20000410000 */
[----:B------:R-:W-:Y:S01]  /*8900*/  FFMA.FTZ R25, -R25, R52, -RZ ;  /* 0x0000003419197223 */ /* 0x000fe200000109ff */
[----:B------:R-:W-:Y:S01]  /*8910*/  FFMA.FTZ R31, R0, R53, R67 ;  /* 0x00000035001f7223 */ /* 0x000fe20000010043 */
[C---:B------:R-:W-:Y:S01]  /*8920*/  FFMA.FTZ R52, R32.reuse, R63, R65 ;  /* 0x0000003f20347223 */ /* 0x040fe20000010041 */
[----:B------:R-:W-:Y:S01]  /*8930*/  FFMA.FTZ R53, R32, R29, -R2 ;  /* 0x0000001d20357223 */ /* 0x000fe20000010802 */
[C---:B------:R-:W-:Y:S01]  /*8940*/  FMUL.FTZ R67, R209.reuse, UR48 ;  /* 0x00000030d1437c20 */ /* 0x040fe20008410000 */
        /* <DEDUP_REMOVED lines=8> */
[----:B------:R-:W-:Y:S01]  /*89d0*/  FFMA.FTZ R33, -R0, R65, -RZ ;  /* 0x0000004100217223 */ /* 0x000fe200000109ff */
[C---:B------:R-:W-:Y:S01]  /*89e0*/  FFMA.FTZ R3, R34.reuse, R32, -R3 ;  /* 0x0000002022037223 */ /* 0x040fe20000010803 */
[----:B------:R-:W-:Y:S01]  /*89f0*/  FFMA.FTZ R60, R34, R52, R53 ;  /* 0x00000034223c7223 */ /* 0x000fe20000010035 */
[----:B------:R-:W-:Y:S01]  /*8a00*/  FFMA.FTZ R54, -R0, R55, R54 ;  /* 0x0000003700367223 */ /* 0x000fe20000010136 */
[----:B------:R-:W-:Y:S01]  /*8a10*/  FMUL.FTZ R34, R134, UR48 ;  /* 0x0000003086227c20 */ /* 0x000fe20008410000 */
[----:B------:R-:W-:Y:S01]  /*8a20*/  FADD.FTZ R0, R109, R109 ;  /* 0x0000006d6d007221 */ /* 0x000fe20000010000 */
[----:B------:R-:W-:Y:S01]  /*8a30*/  FADD.FTZ R2, R107, R107 ;  /* 0x0000006b6b027221 */ /* 0x000fe20000010000 */
[C---:B------:R-:W-:Y:S01]  /*8a40*/  FFMA.FTZ R55, R237.reuse, UR48, R64 ;  /* 0x00000030ed377c23 */ /* 0x040fe20008010040 */
[----:B------:R-:W-:Y:S01]  /*8a50*/  FFMA.FTZ R53, R237, UR49, -R34 ;  /* 0x00000031ed357c23 */ /* 0x000fe20008010822 */
[----:B------:R-:W-:Y:S01]  /*8a60*/  FFMA.FTZ R64, R0, R49, R31 ;  /* 0x0000003100407223 */ /* 0x000fe2000001001f */
[----:B------:R-:W-:Y:S01]  /*8a70*/  FADD.FTZ R31, R6, R3 ;  /* 0x00000003061f7221 */ /* 0x000fe20000010000 */
[----:B------:R-:W-:Y:S01]  /*8a80*/  FADD.FTZ R5, -R5, R60 ;  /* 0x0000003c05057221 */ /* 0x000fe20000010100 */
[C---:B------:R-:W-:Y:S01]  /*8a90*/  FMUL.FTZ R34, R2.reuse, R53 ;  /* 0x0000003502227220 */ /* 0x040fe20000410000 */
[C---:B------:R-:W-:Y:S01]  /*8aa0*/  FMUL.FTZ R245, R2.reuse, R245 ;  /* 0x000000f502f57220 */ /* 0x040fe20000410000 */
[C---:B------:R-:W-:Y:S01]  /*8ab0*/  FMUL.FTZ R247, R2.reuse, R247 ;  /* 0x000000f702f77220 */ /* 0x040fe20000410000 */
[----:B------:R-:W-:Y:S01]  /*8ac0*/  FFMA.FTZ R53, -R2, R55, -RZ ;  /* 0x0000003702357223 */ /* 0x000fe200000109ff */
        /* <DEDUP_REMOVED lines=10> */
[----:B------:R-:W-:Y:S01]  /*8b70*/  FADD.FTZ R3, R110, R110 ;  /* 0x0000006e6e037221 */ /* 0x000fe20000010000 */
[----:B------:R-:W-:Y:S01]  /*8b80*/  FFMA.FTZ R65, -R0, R51, R54 ;  /* 0x0000003300417223 */ /* 0x000fe20000010136 */
[C---:B------:R-:W-:Y:S01]  /*8b90*/  FMUL.FTZ R51, R174.reuse, UR48 ;  /* 0x00000030ae337c20 */ /* 0x040fe20008410000 */
[----:B------:R-:W-:Y:S01]  /*8ba0*/  FMUL.FTZ R55, R174, UR49 ;  /* 0x00000031ae377c20 */ /* 0x000fe20008410000 */
[C---:B------:R-:W-:Y:S01]  /*8bb0*/  FMUL.FTZ R7, R145.reuse, -R6 ;  /* 0x8000000691077220 */ /* 0x040fe20000410000 */
[----:B------:R-:W-:Y:S01]  /*8bc0*/  FMUL.FTZ R145, R145, -R8 ;  /* 0x8000000891917220 */ /* 0x000fe20000410000 */
[C---:B------:R-:W-:Y:S01]  /*8bd0*/  FMUL.FTZ R49, R0.reuse, R49 ;  /* 0x0000003100317220 */ /* 0x040fe20000410000 */
[----:B------:R-:W-:Y:S01]  /*8be0*/  FFMA.FTZ R35, -R0, R35, -RZ ;  /* 0x0000002300237223 */ /* 0x000fe200000109ff */
[C---:B------:R-:W-:Y:S01]  /*8bf0*/  FFMA.FTZ R67, R3.reuse, R48, R64 ;  /* 0x0000003003437223 */ /* 0x040fe20000010040 */
[C---:B------:R-:W-:Y:S01]  /*8c00*/  FFMA.FTZ R0, R228.reuse, UR49, -R51 ;  /* 0x00000031e4007c23 */ /* 0x040fe20008010833 */
[----:B------:R-:W-:Y:S01]  /*8c10*/  FFMA.FTZ R48, R228, UR48, R55 ;  /* 0x00000030e4307c23 */ /* 0x000fe20008010037 */
[C---:B------:R-:W-:Y:S01]  /*8c20*/  FFMA.FTZ R55, R146.reuse, R8, -R7 ;  /* 0x0000000892377223 */ /* 0x040fe20000010807 */
[----:B------:R-:W-:Y:S01]  /*8c30*/  FFMA.FTZ R146, R146, R6, R145 ;  /* 0x0000000692927223 */ /* 0x000fe20000010091 */
[C---:B------:R-:W-:Y:S01]  /*8c40*/  FMUL.FTZ R51, R3.reuse, R0 ;  /* 0x0000000003337220 */ /* 0x040fe20000410000 */
[C---:B------:R-:W-:Y:S01]  /*8c50*/  FFMA.FTZ R48, -R3.reuse, R48, -RZ ;  /* 0x0000003003307223 */ /* 0x040fe200000109ff */
[----:B------:R-:W-:Y:S01]  /*8c60*/  FFMA.FTZ R54, -R3, R44, R65 ;  /* 0x0000002c03367223 */ /* 0x000fe20000010141 */
[----:B------:R-:W-:Y:S01]  /*8c70*/  FADD.FTZ R3, R10, R55 ;  /* 0x000000370a037221 */ /* 0x000fe20000010000 */
[----:B------:R-:W-:Y:S01]  /*8c80*/  FADD.FTZ R7, -R9, R146 ;  /* 0x0000009209077221 */ /* 0x000fe20000010100 */
[----:B------:R-:W-:Y:S01]  /*8c90*/  FADD.FTZ R2, R111, R111 ;  /* 0x0000006f6f027221 */ /* 0x000fe20000010000 */
[----:B------:R-:W-:Y:S01]  /*8ca0*/  FMUL.FTZ R10, R229, UR48 ;  /* 0x00000030e50a7c20 */ /* 0x000fe20008410000 */
[C---:B------:R-:W-:Y:S01]  /*8cb0*/  FMUL.FTZ R0, R147.reuse, -R3 ;  /* 0x8000000393007220 */ /* 0x040fe20000410000 */
[----:B------:R-:W-:Y:S01]  /*8cc0*/  FMUL.FTZ R9, R147, -R7 ;  /* 0x8000000793097220 */ /* 0x000fe20000410000 */
[----:B------:R-:W-:Y:S01]  /*8cd0*/  FFMA.FTZ R67, R2, R45, R67 ;  /* 0x0000002d02437223 */ /* 0x000fe20000010043 */
[----:B------:R-:W-:Y:S01]  /*8ce0*/  FFMA.FTZ R45, R233, UR49, -R10 ;  /* 0x00000031e92d7c23 */ /* 0x000fe2000801080a */
[C---:B------:R-:W-:Y:S01]  /*8cf0*/  FFMA.FTZ R10, R148.reuse, R7, R0 ;  /* 0x00000007940a7223 */ /* 0x040fe20000010000 */
[----:B------:R-:W-:Y:S01]  /*8d00*/  FFMA.FTZ R9, R148, R3, -R9 ;  /* 0x0000000394097223 */ /* 0x000fe20000010809 */
[----:B------:R-:W-:Y:S01]  /*8d10*/  FMUL.FTZ R44, R229, UR49 ;  /* 0x00000031e52c7c20 */ /* 0x000fe20008410000 */
[----:B------:R-:W-:Y:S01]  /*8d20*/  FADD.FTZ R0, R104, R104 ;  /* 0x0000006868007221 */ /* 0x000fe20000010000 */
[----:B------:R-:W-:Y:S01]  /*8d30*/  FADD.FTZ R10, -R11, R10 ;  /* 0x0000000a0b0a7221 */ /* 0x000fe20000010100 */
[----:B------:R-:W-:Y:S01]  /*8d40*/  FADD.FTZ R12, R12, R9 ;  /* 0x000000090c0c7221 */ /* 0x000fe20000010000 */
[----:B------:R-:W-:Y:S01]  /*8d50*/  FMUL.FTZ R11, R230, UR48 ;  /* 0x00000030e60b7c20 */ /* 0x000fe20008410000 */
[----:B------:R-:W-:Y:S01]  /*8d60*/  FFMA.FTZ R64, -R2, R47, R54 ;  /* 0x0000002f02407223 */ /* 0x000fe20000010136 */
[C---:B------:R-:W-:Y:S01]  /*8d70*/  FMUL.FTZ R9, R149.reuse, -R10 ;  /* 0x8000000a95097220 */ /* 0x040fe20000410000 */
[-C--:B------:R-:W-:Y:S01]  /*8d80*/  FMUL.FTZ R149, R149, -R12.reuse ;  /* 0x8000000c95957220 */ /* 0x080fe20000410000 */
[----:B------:R-:W-:Y:S01]  /*8d90*/  FFMA.FTZ R11, R234, UR49, -R11 ;  /* 0x00000031ea0b7c23 */ /* 0x000fe2000801080b */
[----:B------:R-:W-:Y:S01]  /*8da0*/  FMUL.FTZ R47, R230, UR49 ;  /* 0x00000031e62f7c20 */ /* 0x000fe20008410000 */
[C---:B------:R-:W-:Y:S01]  /*8db0*/  FFMA.FTZ R9, R150.reuse, R12, -R9 ;  /* 0x0000000c96097223 */ /* 0x040fe20000010809 */
[----:B------:R-:W-:Y:S01]  /*8dc0*/  FFMA.FTZ R150, R150, R10, R149 ;  /* 0x0000000a96967223 */ /* 0x000fe20000010095 */
[----:B------:R-:W-:Y:S01]  /*8dd0*/  FFMA.FTZ R55, R233, UR48, R44 ;  /* 0x00000030e9377c23 */ /* 0x000fe2000801002c */
[----:B------:R-:W-:Y:S01]  /*8de0*/  FMUL.FTZ R60, R0, R11 ;  /* 0x0000000b003c7220 */ /* 0x000fe20000410000 */
[----:B------:R-:W-:Y:S01]  /*8df0*/  FADD.FTZ R9, R14, R9 ;  /* 0x000000090e097221 */ /* 0x000fe20000010000 */
[----:B------:R-:W-:Y:S01]  /*8e00*/  FADD.FTZ R13, -R13, R150 ;  /* 0x000000960d0d7221 */ /* 0x000fe20000010100 */
[----:B------:R-:W-:Y:S01]  /*8e10*/  FFMA.FTZ R47, R234, UR48, R47 ;  /* 0x00000030ea2f7c23 */ /* 0x000fe2000801002f */
[C---:B------:R-:W-:Y:S01]  /*8e20*/  FMUL.FTZ R44, R2.reuse, R45 ;  /* 0x0000002d022c7220 */ /* 0x040fe20000410000 */
[----:B------:R-:W-:Y:S01]  /*8e30*/  FFMA.FTZ R45, -R2, R55, -RZ ;  /* 0x00000037022d7223 */ /* 0x000fe200000109ff */
[----:B------:R-:W-:Y:S01]  /*8e40*/  FMUL.FTZ R11, R151, -R13 ;  /* 0x8000000d970b7220 */ /* 0x000fe20000410000 */
[C---:B------:R-:W-:Y:S01]  /*8e50*/  FFMA.FTZ R41, R0.reuse, R41, R67 ;  /* 0x0000002900297223 */ /* 0x040fe20000010043 */
[----:B------:R-:W-:Y:S01]  /*8e60*/  FADD.FTZ R2, R105, R105 ;  /* 0x0000006969027221 */ /* 0x000fe20000010000 */
[----:B------:R-:W-:Y:S01]  /*8e70*/  FFMA.FTZ R54, -R0, R47, -RZ ;  /* 0x0000002f00367223 */ /* 0x000fe200000109ff */
[----:B------:R-:W-:Y:S01]  /*8e80*/  FFMA.FTZ R11, R152, R9, -R11 ;  /* 0x00000009980b7223 */ /* 0x000fe2000001080b */
[----:B------:R-:W-:Y:S01]  /*8e90*/  FFMA.FTZ R66, -R0, R239, R64 ;  /* 0x000000ef00427223 */ /* 0x000fe20000010140 */
[----:B------:R-:W-:Y:S01]  /*8ea0*/  FMUL.FTZ R14, R231, UR48 ;  /* 0x00000030e70e7c20 */ /* 0x000fe20008410000 */
[----:B------:R-:W-:Y:S01]  /*8eb0*/  FMUL.FTZ R0, R151, -R9 ;  /* 0x8000000997007220 */ /* 0x000fe20000410000 */
[----:B------:R-:W-:Y:S01]  /*8ec0*/  FFMA.FTZ R41, R2, R43, R41 ;  /* 0x0000002b02297223 */ /* 0x000fe20000010029 */
[----:B------:R-:W-:Y:S01]  /*8ed0*/  FADD.FTZ R16, R16, R11 ;  /* 0x0000000b10107221 */ /* 0x000fe20000010000 */
[----:B------:R-:W-:Y:S01]  /*8ee0*/  FFMA.FTZ R43, R235, UR49, -R14 ;  /* 0x00000031eb2b7c23 */ /* 0x000fe2000801080e */
[----:B------:R-:W-:Y:S01]  /*8ef0*/  FMUL.FTZ R11, R232, UR48 ;  /* 0x00000030e80b7c20 */ /* 0x000fe20008410000 */
[----:B------:R-:W-:Y:S01]  /*8f00*/  FMUL.FTZ R64, R231, UR49 ;  /* 0x00000031e7407c20 */ /* 0x000fe20008410000 */
[----:B------:R-:W-:Y:S01]  /*8f10*/  FFMA.FTZ R14, R152, R13, R0 ;  /* 0x0000000d980e7223 */ /* 0x000fe20000010000 */
[----:B------:R-:W-:Y:S01]  /*8f20*/  FADD.FTZ R0, R106, R106 ;  /* 0x0000006a6a007221 */ /* 0x000fe20000010000 */
[----:B------:R-:W-:Y:S01]  /*8f30*/  FFMA.FTZ R11, R236, UR49, -R11 ;  /* 0x00000031ec0b7c23 */ /* 0x000fe2000801080b */
[----:B------:R-:W-:Y:S01]  /*8f40*/  FFMA.FTZ R47, R235, UR48, R64 ;  /* 0x00000030eb2f7c23 */ /* 0x000fe20008010040 */
[----:B------:R-:W-:Y:S01]  /*8f50*/  FADD.FTZ R14, -R15, R14 ;  /* 0x0000000e0f0e7221 */ /* 0x000fe20000010100 */
[----:B------:R-:W-:Y:S01]  /*8f60*/  FFMA.FTZ R142, -R2, R241, R66 ;  /* 0x000000f1028e7223 */ /* 0x000fe20000010142 */
[----:B------:R-:W-:Y:S01]  /*8f70*/  FMUL.FTZ R66, R0, R11 ;  /* 0x0000000b00427220 */ /* 0x000fe20000410000 */
[C---:B------:R-:W-:Y:S01]  /*8f80*/  FMUL.FTZ R140, R2.reuse, R43 ;  /* 0x0000002b028c7220 */ /* 0x040fe20000410000 */
[----:B------:R-:W-:Y:S01]  /*8f90*/  FFMA.FTZ R64, -R2, R47, -RZ ;  /* 0x0000002f02407223 */ /* 0x000fe200000109ff */
[----:B------:R-:W-:Y:S01]  /*8fa0*/  FMUL.FTZ R11, R153, -R14 ;  /* 0x8000000e990b7220 */ /* 0x000fe20000410000 */
[----:B------:R-:W-:Y:S01]  /*8fb0*/  FFMA.FTZ R2, R0, R37, R41 ;  /* 0x0000002500027223 */ /* 0x000fe20000010029 */
[----:B------:R-:W-:Y:S01]  /*8fc0*/  SHF.L.U32 R37, R201, 0x5, RZ ;  /* 0x00000005c9257819 */ /* 0x000fe200000006ff */
[----:B------:R-:W-:Y:S01]  /*8fd0*/  FMUL.FTZ R15, R232, UR49 ;  /* 0x00000031e80f7c20 */ /* 0x000fe20008410000 */
[-C--:B------:R-:W-:Y:S01]  /*8fe0*/  FMUL.FTZ R153, R153, -R16.reuse ;  /* 0x8000001099997220 */ /* 0x080fe20000410000 */
[----:B------:R-:W-:Y:S01]  /*8ff0*/  FFMA.FTZ R11, R154, R16, -R11 ;  /* 0x000000109a0b7223 */ /* 0x000fe2000001080b */
[----:B------:R-:W-:Y:S01]  /*9000*/  MOV R41, UR7 ;  /* 0x0000000700297c02 */ /* 0x000fe20008000f00 */
[----:B------:R-:W-:Y:S01]  /*9010*/  FFMA.FTZ R15, R236, UR48, R15 ;  /* 0x00000030ec0f7c23 */ /* 0x000fe2000801000f */
[----:B------:R-:W-:Y:S01]  /*9020*/  LEA.HI.SX32 R43, R37, R37, 0x1b ;  /* 0x00000025252b7211 */ /* 0x000fe200078fdaff */
[----:B------:R-:W-:Y:S01]  /*9030*/  FFMA.FTZ R154, R154, R14, R153 ;  /* 0x0000000e9a9a7223 */ /* 0x000fe20000010099 */
[----:B------:R-:W-:Y:S01]  /*9040*/  FADD.FTZ R11, R18, R11 ;  /* 0x0000000b120b7221 */ /* 0x000fe20000010000 */
[-C--:B------:R-:W-:Y:S01]  /*9050*/  @!P0 LEA R37, R41, R200.reuse, 0x4 ;  /* 0x000000c829258211 */ /* 0x080fe200078e20ff */
[----:B------:R-:W-:Y:S01]  /*9060*/  FFMA.FTZ R132, -R0, R15, -RZ ;  /* 0x0000000f00847223 */ /* 0x000fe200000109ff */
[----:B------:R-:W-:Y:S01]  /*9070*/  LEA R43, R43, R200, 0x2 ;  /* 0x000000c82b2b7211 */ /* 0x000fe200078e10ff */
[----:B------:R-:W-:Y:S01]  /*9080*/  FADD.FTZ R17, -R17, R154 ;  /* 0x0000009a11117221 */ /* 0x000fe20000010100 */
[----:B------:R-:W-:Y:S01]  /*9090*/  FMUL.FTZ R15, R155, -R11 ;  /* 0x8000000b9b0f7220 */ /* 0x000fe20000410000 */
[----:B------:R-:W-:Y:S01]  /*90a0*/  @!P0 STS.128 [R37+0x5c60], R136 ;  /* 0x005c608825008388 */ /* 0x000fe20000000c00 */
[----:B------:R-:W-:Y:S01]  /*90b0*/  FADD.FTZ R227, -R171, R227 ;  /* 0x000000e3abe37221 */ /* 0x000fe20000010100 */
[----:B------:R-:W-:Y:S01]  /*90c0*/  FMUL.FTZ R18, R155, -R17 ;  /* 0x800000119b127220 */ /* 0x000fe20000410000 */
[----:B------:R-:W-:Y:S01]  /*90d0*/  FADD.FTZ R228, -R170, R228 ;  /* 0x000000e4aae47221 */ /* 0x000fe20000010100 */
[----:B------:R0:W-:Y:S01]  /*90e0*/  STS [R43+0x2100], R38 ;  /* 0x002100262b007388 */ /* 0x0001e20000000800 */
[----:B------:R-:W-:Y:S01]  /*90f0*/  FMUL.FTZ R55, R32, UR60 ;  /* 0x0000003c20377c20 */ /* 0x000fe20008410000 */
[----:B------:R-:W-:Y:S01]  /*9100*/  ULEA UR48, UR13, 0xfffffc00, 0xa ;  /* 0xfffffc000d307891 */ /* 0x000fe2000f8e503f */
[----:B------:R-:W-:Y:S01]  /*9110*/  FMUL.FTZ R144, R52, R187 ;  /* 0x000000bb34907220 */ /* 0x000fe20000410000 */
[----:B------:R1:W-:Y:S01]  /*9120*/  STS [R43+0x2104], R39 ;  /* 0x002104272b007388 */ /* 0x0003e20000000800 */
[----:B------:R-:W-:Y:S01]  /*9130*/  FMUL.FTZ R65, R10, UR60 ;  /* 0x0000003c0a417c20 */ /* 0x000fe20008410000 */
[----:B------:R-:W-:Y:S01]  /*9140*/  UIADD3 UR48, -UR48, UR56, URZ ;  /* 0x0000003830307290 */ /* 0x000fe2000fffe13f */
[----:B------:R-:W-:Y:S01]  /*9150*/  FFMA.FTZ R0, -R0, R243, R142 ;  /* 0x000000f300007223 */ /* 0x000fe2000001018e */
[----:B------:R-:W-:Y:S01]  /*9160*/  STS [R43+0x2140], R4 ;  /* 0x002140042b007388 */ /* 0x000fe20000000800 */
[----:B------:R-:W-:Y:S01]  /*9170*/  FADD.FTZ R233, -R169, R233 ;  /* 0x000000e9a9e97221 */ /* 0x000fe20000010100 */
[C---:B0-----:R-:W-:Y:S01]  /*9180*/  FFMA.FTZ R38, R156.reuse, R17, R15 ;  /* 0x000000119c267223 */ /* 0x041fe2000001000f */
[----:B------:R-:W-:Y:S01]  /*9190*/  FFMA.FTZ R15, R156, R11, -R18 ;  /* 0x0000000b9c0f7223 */ /* 0x000fe20000010812 */
[----:B------:R-:W-:Y:S01]  /*91a0*/  STS [R43+0x213c], R25 ;  /* 0x00213c192b007388 */ /* 0x000fe20000000800 */
[----:B------:R-:W-:Y:S01]  /*91b0*/  FFMA.FTZ R65, R12, UR59, R65 ;  /* 0x0000003b0c417c23 */ /* 0x000fe20008010041 */
[----:B------:R-:W-:Y:S01]  /*91c0*/  FADD.FTZ R18, -R19, R38 ;  /* 0x0000002613127221 */ /* 0x000fe20000010100 */
[----:B------:R-:W-:Y:S01]  /*91d0*/  FADD.FTZ R20, R20, R15 ;  /* 0x0000000f14147221 */ /* 0x000fe20000010000 */
[----:B------:R0:W-:Y:S02]  /*91e0*/  STS [R43+0x2128], R26 ;  /* 0x0021281a2b007388 */ /* 0x0001e40000000800 */
[C---:B------:R-:W-:Y:S01]  /*91f0*/  FMUL.FTZ R15, R157.reuse, -R18 ;  /* 0x800000129d0f7220 */ /* 0x040fe20000410000 */
[-C--:B------:R-:W-:Y:S01]  /*9200*/  FMUL.FTZ R157, R157, -R20.reuse ;  /* 0x800000149d9d7220 */ /* 0x080fe20000410000 */
[----:B------:R3:W-:Y:S01]  /*9210*/  STS [R43+0x2134], R28 ;  /* 0x0021341c2b007388 */ /* 0x0007e20000000800 */
[----:B------:R-:W-:Y:S01]  /*9220*/  FMUL.FTZ R67, R20, UR60 ;  /* 0x0000003c14437c20 */ /* 0x000fe20008410000 */
[C---:B------:R-:W-:Y:S01]  /*9230*/  FFMA.FTZ R15, R158.reuse, R20, -R15 ;  /* 0x000000149e0f7223 */ /* 0x040fe2000001080f */
[----:B------:R-:W-:Y:S01]  /*9240*/  FFMA.FTZ R158, R158, R18, R157 ;  /* 0x000000129e9e7223 */ /* 0x000fe2000001009d */
[----:B------:R5:W-:Y:S01]  /*9250*/  STS [R43+0x2130], R27 ;  /* 0x0021301b2b007388 */ /* 0x000be20000000800 */
[----:B------:R-:W-:Y:S01]  /*9260*/  FFMA.FTZ R67, R18, UR59, -R67 ;  /* 0x0000003b12437c23 */ /* 0x000fe20008010843 */
[----:B------:R-:W-:Y:S01]  /*9270*/  FADD.FTZ R15, R22, R15 ;  /* 0x0000000f160f7221 */ /* 0x000fe20000010000 */
[----:B-1----:R-:W-:Y:S01]  /*9280*/  FADD.FTZ R39, -R21, R158 ;  /* 0x0000009e15277221 */ /* 0x002fe20000010100 */
[----:B------:R-:W-:Y:S01]  /*9290*/  STS [R43+0x2144], R33 ;  /* 0x002144212b007388 */ /* 0x000fe20000000800 */
[----:B------:R-:W-:Y:S01]  /*92a0*/  FMUL.FTZ R137, R18, UR60 ;  /* 0x0000003c12897c20 */ /* 0x000fe20008410000 */
[C---:B------:R-:W-:Y:S01]  /*92b0*/  FMUL.FTZ R19, R159.reuse, -R15 ;  /* 0x8000000f9f137220 */ /* 0x040fe20000410000 */
[-C--:B------:R-:W-:Y:S01]  /*92c0*/  FMUL.FTZ R22, R159, -R39.reuse ;  /* 0x800000279f167220 */ /* 0x080fe20000410000 */
[----:B------:R1:W-:Y:S01]  /*92d0*/  STS [R43+0x2138], R30 ;  /* 0x0021381e2b007388 */ /* 0x0003e20000000800 */
[----:B------:R-:W-:Y:S01]  /*92e0*/  FFMA.FTZ R137, R20, UR59, R137 ;  /* 0x0000003b14897c23 */ /* 0x000fe20008010089 */
[C---:B------:R-:W-:Y:S01]  /*92f0*/  FFMA.FTZ R136, R160.reuse, R39, R19 ;  /* 0x00000027a0887223 */ /* 0x040fe20000010013 */
[----:B------:R-:W-:Y:S01]  /*9300*/  FFMA.FTZ R19, R160, R15, -R22 ;  /* 0x0000000fa0137223 */ /* 0x000fe20000010816 */
[----:B------:R-:W-:Y:S02]  /*9310*/  STS [R43+0x214c], R35 ;  /* 0x00214c232b007388 */ /* 0x000fe40000000800 */
[----:B------:R-:W-:Y:S01]  /*9320*/  FADD.FTZ R136, -R23, R136 ;  /* 0x0000008817887221 */ /* 0x000fe20000010100 */
[----:B------:R-:W-:Y:S01]  /*9330*/  FADD.FTZ R24, R24, R19 ;  /* 0x0000001318187221 */ /* 0x000fe20000010000 */
[----:B------:R1:W-:Y:S02]  /*9340*/  STS [R43+0x2108], R40 ;  /* 0x002108282b007388 */ /* 0x0003e40000000800 */
[C---:B------:R-:W-:Y:S01]  /*9350*/  FMUL.FTZ R19, R161.reuse, -R136 ;  /* 0x80000088a1137220 */ /* 0x040fe20000410000 */
[-C--:B------:R-:W-:Y:S01]  /*9360*/  FMUL.FTZ R161, R161, -R24.reuse ;  /* 0x80000018a1a17220 */ /* 0x080fe20000410000 */
[-C--:B------:R-:W-:Y:S01]  /*9370*/  FMUL.FTZ R22, R24, R193.reuse ;  /* 0x000000c118167220 */ /* 0x080fe20000410000 */
[----:B0-----:R-:W-:Y:S01]  /*9380*/  FMUL.FTZ R26, R136, R193 ;  /* 0x000000c1881a7220 */ /* 0x001fe20000410000 */
[C---:B------:R-:W-:Y:S01]  /*9390*/  FFMA.FTZ R19, R164.reuse, R24, -R19 ;  /* 0x00000018a4137223 */ /* 0x040fe20000010813 */
[----:B------:R-:W-:Y:S01]  /*93a0*/  FFMA.FTZ R133, R164, R136, R161 ;  /* 0x00000088a4857223 */ /* 0x000fe200000100a1 */
[C---:B---3--:R-:W-:Y:S01]  /*93b0*/  FMUL.FTZ R28, R216.reuse, R22 ;  /* 0x00000016d81c7220 */ /* 0x048fe20000410000 */
[-C--:B-----5:R-:W-:Y:S01]  /*93c0*/  FMUL.FTZ R27, R216, R26.reuse ;  /* 0x0000001ad81b7220 */ /* 0x0a0fe20000410000 */
[----:B----4-:R-:W-:Y:S01]  /*93d0*/  FADD.FTZ R19, R240, R19 ;  /* 0x00000013f0137221 */ /* 0x010fe20000010000 */
[----:B--2---:R-:W-:Y:S01]  /*93e0*/  FADD.FTZ R133, -R238, R133 ;  /* 0x00000085ee857221 */ /* 0x004fe20000010100 */
[----:B------:R-:W-:Y:S01]  /*93f0*/  FFMA.FTZ R28, R219, R26, -R28 ;  /* 0x0000001adb1c7223 */ /* 0x000fe2000001081c */
[----:B------:R-:W-:Y:S01]  /*9400*/  FMUL.FTZ R26, R39, R192 ;  /* 0x000000c0271a7220 */ /* 0x000fe20000410000 */
[-C--:B------:R-:W-:Y:S01]  /*9410*/  FMUL.FTZ R21, R19, R194.reuse ;  /* 0x000000c213157220 */ /* 0x080fe20000410000 */
[----:B------:R-:W-:Y:S01]  /*9420*/  FMUL.FTZ R4, R133, R194 ;  /* 0x000000c285047220 */ /* 0x000fe20000410000 */
[----:B------:R-:W-:Y:S01]  /*9430*/  FFMA.FTZ R27, R22, R219, R27 ;  /* 0x000000db161b7223 */ /* 0x000fe2000001001b */
[----:B-1----:R-:W-:Y:S01]  /*9440*/  FMUL.FTZ R30, R215, R26 ;  /* 0x0000001ad71e7220 */ /* 0x002fe20000410000 */
[----:B------:R-:W-:Y:S01]  /*9450*/  FMUL.FTZ R23, R217, R21 ;  /* 0x00000015d9177220 */ /* 0x000fe20000410000 */
[----:B------:R-:W-:Y:S01]  /*9460*/  FMUL.FTZ R40, R17, R198 ;  /* 0x000000c611287220 */ /* 0x000fe20000410000 */
[----:B------:R0:W-:Y:S02]  /*9470*/  STS [R43+0x215c], R45 ;  /* 0x00215c2d2b007388 */ /* 0x0001e40000000800 */
[-C--:B------:R-:W-:Y:S01]  /*9480*/  FFMA.FTZ R25, R218, R4.reuse, -R23 ;  /* 0x00000004da197223 */ /* 0x080fe20000010817 */
[----:B------:R-:W-:Y:S01]  /*9490*/  FMUL.FTZ R4, R217, R4 ;  /* 0x00000004d9047220 */ /* 0x000fe20000410000 */
[----:B------:R-:W-:Y:S01]  /*94a0*/  FMUL.FTZ R23, R15, R192 ;  /* 0x000000c00f177220 */ /* 0x000fe20000410000 */
[----:B------:R-:W-:Y:S01]  /*94b0*/  FMUL.FTZ R41, R213, R40 ;  /* 0x00000028d5297220 */ /* 0x000fe20000410000 */
[----:B------:R-:W-:Y:S01]  /*94c0*/  FADD.FTZ R25, RZ, R25 ;  /* 0x00000019ff197221 */ /* 0x000fe20000010000 */
[----:B------:R-:W-:Y:S01]  /*94d0*/  FFMA.FTZ R4, R21, R218, R4 ;  /* 0x000000da15047223 */ /* 0x000fe20000010004 */
[----:B------:R-:W-:Y:S01]  /*94e0*/  FMUL.FTZ R33, R215, R23 ;  /* 0x00000017d7217220 */ /* 0x000fe20000410000 */
[----:B------:R1:W-:Y:S01]  /*94f0*/  STS [R43+0x212c], R36 ;  /* 0x00212c242b007388 */ /* 0x0003e20000000800 */
[----:B------:R-:W-:Y:S01]  /*9500*/  FADD.FTZ R25, R25, R28 ;  /* 0x0000001c19197221 */ /* 0x000fe20000010000 */
[----:B------:R-:W-:Y:S01]  /*9510*/  FADD.FTZ R4, RZ, R4 ;  /* 0x00000004ff047221 */ /* 0x000fe20000010000 */
[----:B------:R-:W-:Y:S01]  /*9520*/  FFMA.FTZ R26, R220, R26, -R33 ;  /* 0x0000001adc1a7223 */ /* 0x000fe20000010821 */
[-C--:B------:R-:W-:Y:S01]  /*9530*/  FMUL.FTZ R33, R18, R191.reuse ;  /* 0x000000bf12217220 */ /* 0x080fe20000410000 */
[----:B------:R-:W-:Y:S01]  /*9540*/  FADD.FTZ R28, -R179, R221 ;  /* 0x000000ddb31c7221 */ /* 0x000fe20000010100 */
[----:B------:R-:W-:Y:S01]  /*9550*/  FADD.FTZ R4, R4, R27 ;  /* 0x0000001b04047221 */ /* 0x000fe20000010000 */
[----:B------:R-:W-:Y:S01]  /*9560*/  FFMA.FTZ R27, R23, R220, R30 ;  /* 0x000000dc171b7223 */ /* 0x000fe2000001001e */
[----:B------:R-:W-:Y:S01]  /*9570*/  FADD.FTZ R30, R25, R26 ;  /* 0x0000001a191e7221 */ /* 0x000fe20000010000 */
[----:B------:R-:W-:Y:S01]  /*9580*/  FMUL.FTZ R25, R20, R191 ;  /* 0x000000bf14197220 */ /* 0x000fe20000410000 */
[----:B------:R-:W-:Y:S01]  /*9590*/  FMUL.FTZ R38, R214, R33 ;  /* 0x00000021d6267220 */ /* 0x000fe20000410000 */
[----:B------:R-:W-:Y:S01]  /*95a0*/  FADD.FTZ R4, R4, R27 ;  /* 0x0000001b04047221 */ /* 0x000fe20000010000 */
[----:B------:R-:W-:Y:S01]  /*95b0*/  FMUL.FTZ R26, R11, R198 ;  /* 0x000000c60b1a7220 */ /* 0x000fe20000410000 */
[----:B------:R-:W-:Y:S01]  /*95c0*/  FMUL.FTZ R35, R214, R25 ;  /* 0x00000019d6237220 */ /* 0x000fe20000410000 */
[----:B------:R-:W-:Y:S01]  /*95d0*/  FADD.FTZ R27, -R178, R222 ;  /* 0x000000deb21b7221 */ /* 0x000fe20000010100 */
[----:B0-----:R-:W-:Y:S01]  /*95e0*/  FMUL.FTZ R45, R14, R197 ;  /* 0x000000c50e2d7220 */ /* 0x001fe20000410000 */
[----:B-1----:R-:W-:Y:S01]  /*95f0*/  FADD.FTZ R36, -R177, R223 ;  /* 0x000000dfb1247221 */ /* 0x002fe20000010100 */
[----:B------:R-:W-:Y:S01]  /*9600*/  FFMA.FTZ R37, R28, R33, -R35 ;  /* 0x000000211c257223 */ /* 0x000fe20000010823 */
[----:B------:R-:W-:Y:S01]  /*9610*/  FFMA.FTZ R35, R25, R28, R38 ;  /* 0x0000001c19237223 */ /* 0x000fe20000010026 */
[----:B------:R-:W-:Y:S01]  /*9620*/  FFMA.FTZ R41, R26, R27, R41 ;  /* 0x0000001b1a297223 */ /* 0x000fe20000010029 */
[----:B------:R-:W-:Y:S01]  /*9630*/  FMUL.FTZ R33, R16, R197 ;  /* 0x000000c510217220 */ /* 0x000fe20000410000 */
[----:B------:R-:W-:Y:S01]  /*9640*/  FMUL.FTZ R38, R212, R45 ;  /* 0x0000002dd4267220 */ /* 0x000fe20000410000 */
[----:B------:R-:W-:Y:S01]  /*9650*/  FADD.FTZ R4, R4, R35 ;  /* 0x0000002304047221 */ /* 0x000fe20000010000 */
[----:B------:R0:W-:Y:S01]  /*9660*/  STS [R43+0x210c], R42 ;  /* 0x00210c2a2b007388 */ /* 0x0001e20000000800 */
[----:B------:R-:W-:Y:S01]  /*9670*/  FADD.FTZ R35, R30, R37 ;  /* 0x000000251e237221 */ /* 0x000fe20000010000 */
[----:B------:R-:W-:Y:S01]  /*9680*/  FMUL.FTZ R30, R9, R196 ;  /* 0x000000c4091e7220 */ /* 0x000fe20000410000 */
[----:B------:R-:W-:Y:S01]  /*9690*/  FADD.FTZ R4, R4, R41 ;  /* 0x0000002904047221 */ /* 0x000fe20000010000 */
[----:B------:R-:W-:Y:S01]  /*96a0*/  FFMA.FTZ R41, R33, R36, R38 ;  /* 0x0000002421297223 */ /* 0x000fe20000010026 */
[----:B------:R-:W-:Y:S01]  /*96b0*/  FMUL.FTZ R38, R13, R196 ;  /* 0x000000c40d267220 */ /* 0x000fe20000410000 */
[----:B------:R-:W-:Y:S01]  /*96c0*/  FMUL.FTZ R47, R212, R33 ;  /* 0x00000021d42f7220 */ /* 0x000fe20000410000 */
[----:B------:R1:W-:Y:S01]  /*96d0*/  STS [R43+0x2148], R49 ;  /* 0x002148312b007388 */ /* 0x0003e20000000800 */
[----:B------:R-:W-:Y:S01]  /*96e0*/  FADD.FTZ R4, R4, R41 ;  /* 0x0000002904047221 */ /* 0x000fe20000010000 */
[----:B------:R-:W-:Y:S01]  /*96f0*/  FADD.FTZ R37, -R176, R224 ;  /* 0x000000e0b0257221 */ /* 0x000fe20000010100 */
[----:B0-----:R-:W-:Y:S01]  /*9700*/  FMUL.FTZ R42, R213, R26 ;  /* 0x0000001ad52a7220 */ /* 0x001fe20000410000 */
[----:B------:R-:W-:Y:S01]  /*9710*/  FMUL.FTZ R41, R211, R38 ;  /* 0x00000026d3297220 */ /* 0x000fe20000410000 */
[----:B------:R-:W-:Y:S01]  /*9720*/  FFMA.FTZ R47, R36, R45, -R47 ;  /* 0x0000002d242f7223 */ /* 0x000fe2000001082f */
[----:B------:R0:W-:Y:S01]  /*9730*/  STS [R43+0x2158], R44 ;  /* 0x0021582c2b007388 */ /* 0x0001e20000000800 */
[----:B------:R-:W-:Y:S01]  /*9740*/  FFMA.FTZ R42, R27, R40, -R42 ;  /* 0x000000281b2a7223 */ /* 0x000fe2000001082a */
[----:B------:R-:W-:Y:S01]  /*9750*/  FMUL.FTZ R40, R211, R30 ;  /* 0x0000001ed3287220 */ /* 0x000fe20000410000 */
[----:B------:R-:W-:Y:S01]  /*9760*/  FFMA.FTZ R41, R30, R37, R41 ;  /* 0x000000251e297223 */ /* 0x000fe20000010029 */
[-C--:B-1----:R-:W-:Y:S01]  /*9770*/  FMUL.FTZ R49, R10, R195.reuse ;  /* 0x000000c30a317220 */ /* 0x082fe20000410000 */
[----:B------:R-:W-:Y:S01]  /*9780*/  FADD.FTZ R42, R35, R42 ;  /* 0x0000002a232a7221 */ /* 0x000fe20000010000 */
[----:B------:R-:W-:Y:S01]  /*9790*/  FFMA.FTZ R45, R37, R38, -R40 ;  /* 0x00000026252d7223 */ /* 0x000fe20000010828 */
[----:B------:R-:W-:Y:S01]  /*97a0*/  FMUL.FTZ R35, R12, R195 ;  /* 0x000000c30c237220 */ /* 0x000fe20000410000 */
[----:B------:R-:W-:Y:S01]  /*97b0*/  FADD.FTZ R38, -R173, R225 ;  /* 0x000000e1ad267221 */ /* 0x000fe20000010100 */
[----:B------:R-:W-:Y:S01]  /*97c0*/  FMUL.FTZ R40, R210, R49 ;  /* 0x00000031d2287220 */ /* 0x000fe20000410000 */
[----:B------:R-:W-:Y:S01]  /*97d0*/  FADD.FTZ R4, R4, R41 ;  /* 0x0000002904047221 */ /* 0x000fe20000010000 */
[----:B------:R-:W-:Y:S01]  /*97e0*/  FADD.FTZ R42, R42, R47 ;  /* 0x0000002f2a2a7221 */ /* 0x000fe20000010000 */
[----:B0-----:R-:W-:Y:S01]  /*97f0*/  FMUL.FTZ R44, R7, R190 ;  /* 0x000000be072c7220 */ /* 0x001fe20000410000 */
[----:B------:R-:W-:Y:S01]  /*9800*/  FFMA.FTZ R41, R35, R38, R40 ;  /* 0x0000002623297223 */ /* 0x000fe20000010028 */
[----:B------:R-:W-:Y:S01]  /*9810*/  FMUL.FTZ R40, R3, R190 ;  /* 0x000000be03287220 */ /* 0x000fe20000410000 */
[----:B------:R0:W-:Y:S01]  /*9820*/  STS [R43+0x2110], R46 ;  /* 0x0021102e2b007388 */ /* 0x0001e20000000800 */
[----:B------:R-:W-:Y:S01]  /*9830*/  FADD.FTZ R42, R42, R45 ;  /* 0x0000002d2a2a7221 */ /* 0x000fe20000010000 */
[----:B------:R-:W-:Y:S01]  /*9840*/  FADD.FTZ R4, R4, R41 ;  /* 0x0000002904047221 */ /* 0x000fe20000010000 */
[----:B------:R-:W-:Y:S01]  /*9850*/  FADD.FTZ R41, -R172, R226 ;  /* 0x000000e2ac297221 */ /* 0x000fe20000010100 */
[----:B------:R1:W-:Y:S01]  /*9860*/  STS [R43+0x2150], R51 ;  /* 0x002150332b007388 */ /* 0x0003e20000000800 */
[----:B------:R-:W-:-:S03]  /*9870*/  FMUL.FTZ R45, R209, R44 ;  /* 0x0000002cd12d7220 */ /* 0x000fc60000410000 */
[----:B------:R2:W-:Y:S01]  /*9880*/  STS [R43+0x2178], R34 ;  /* 0x002178222b007388 */ /* 0x0005e20000000800 */
[----:B------:R-:W-:Y:S01]  /*9890*/  FFMA.FTZ R45, R40, R41, R45 ;  /* 0x00000029282d7223 */ /* 0x000fe2000001002d */
[----:B0-----:R-:W-:Y:S02]  /*98a0*/  FMUL.FTZ R46, R209, R40 ;  /* 0x00000028d12e7220 */ /* 0x001fe40000410000 */
[----:B------:R0:W-:Y:S01]  /*98b0*/  STS [R43+0x2154], R48 ;  /* 0x002154302b007388 */ /* 0x0001e20000000800 */
[----:B------:R-:W-:Y:S01]  /*98c0*/  FADD.FTZ R4, R4, R45 ;  /* 0x0000002d04047221 */ /* 0x000fe20000010000 */
[----:B-1----:R-:W-:Y:S01]  /*98d0*/  FMUL.FTZ R51, R210, R35 ;  /* 0x00000023d2337220 */ /* 0x002fe20000410000 */
[----:B------:R-:W-:Y:S01]  /*98e0*/  FFMA.FTZ R47, R41, R44, -R46 ;  /* 0x0000002c292f7223 */ /* 0x000fe2000001082e */
[----:B------:R1:W-:Y:S01]  /*98f0*/  STS [R43+0x217c], R53 ;  /* 0x00217c352b007388 */ /* 0x0003e20000000800 */
[----:B------:R-:W-:Y:S01]  /*9900*/  FMUL.FTZ R45, R162, UR60 ;  /* 0x0000003ca22d7c20 */ /* 0x000fe20008410000 */
[----:B--2---:R-:W-:Y:S01]  /*9910*/  FMUL.FTZ R34, R8, R189 ;  /* 0x000000bd08227220 */ /* 0x004fe20000410000 */
[----:B------:R-:W-:Y:S01]  /*9920*/  FFMA.FTZ R51, R38, R49, -R51 ;  /* 0x0000003126337223 */ /* 0x000fe20000010833 */
[----:B------:R2:W-:Y:S01]  /*9930*/  STS [R43+0x2114], R50 ;  /* 0x002114322b007388 */ /* 0x0005e20000000800 */
[----:B0-----:R-:W-:Y:S01]  /*9940*/  FMUL.FTZ R48, R6, R189 ;  /* 0x000000bd06307220 */ /* 0x001fe20000410000 */
[----:B------:R-:W-:Y:S01]  /*9950*/  FMUL.FTZ R44, R175, R34 ;  /* 0x00000022af2c7220 */ /* 0x000fe20000410000 */
[----:B------:R-:W-:Y:S01]  /*9960*/  FADD.FTZ R42, R42, R51 ;  /* 0x000000332a2a7221 */ /* 0x000fe20000010000 */
[----:B------:R0:W-:Y:S01]  /*9970*/  STS [R43+0x2118], R61 ;  /* 0x0021183d2b007388 */ /* 0x0001e20000000800 */
[----:B-1----:R-:W-:Y:S01]  /*9980*/  FMUL.FTZ R53, R5, R188 ;  /* 0x000000bc05357220 */ /* 0x002fe20000410000 */
[-C--:B------:R-:W-:Y:S01]  /*9990*/  FMUL.FTZ R49, R175, R48.reuse ;  /* 0x00000030af317220 */ /* 0x080fe20000410000 */
[----:B------:R-:W-:Y:S01]  /*99a0*/  FFMA.FTZ R51, R227, R48, -R44 ;  /* 0x00000030e3337223 */ /* 0x000fe2000001082c */
[----:B------:R-:W-:Y:S01]  /*99b0*/  STS [R43+0x211c], R62 ;  /* 0x00211c3e2b007388 */ /* 0x000fe20000000800 */
[----:B------:R-:W-:Y:S01]  /*99c0*/  FMUL.FTZ R44, R174, R53 ;  /* 0x00000035ae2c7220 */ /* 0x000fe20000410000 */
[----:B------:R-:W-:Y:S01]  /*99d0*/  FFMA.FTZ R49, R34, R227, R49 ;  /* 0x000000e322317223 */ /* 0x000fe20000010031 */
[----:B------:R-:W-:Y:S01]  /*99e0*/  FADD.FTZ R42, R42, R47 ;  /* 0x0000002f2a2a7221 */ /* 0x000fe20000010000 */
[----:B------:R1:W-:Y:S01]  /*99f0*/  STS [R43+0x2120], R56 ;  /* 0x002120382b007388 */ /* 0x0003e20000000800 */
[----:B--2---:R-:W-:Y:S01]  /*9a00*/  FFMA.FTZ R50, R204, UR59, R45 ;  /* 0x0000003bcc327c23 */ /* 0x004fe2000801002d */
[----:B------:R-:W-:Y:S01]  /*9a10*/  FADD.FTZ R4, R4, R49 ;  /* 0x0000003104047221 */ /* 0x000fe20000010000 */
[----:B------:R-:W-:Y:S01]  /*9a20*/  FMUL.FTZ R45, R58, UR60 ;  /* 0x0000003c3a2d7c20 */ /* 0x000fe20008410000 */
[----:B------:R2:W-:Y:S01]  /*9a30*/  STS [R43+0x2124], R57 ;  /* 0x002124392b007388 */ /* 0x0005e20000000800 */
[----:B------:R-:W-:Y:S01]  /*9a40*/  FMUL.FTZ R47, R208, UR60 ;  /* 0x0000003cd02f7c20 */ /* 0x000fe20008410000 */
[----:B0-----:R-:W-:Y:S01]  /*9a50*/  FMUL.FTZ R61, R12, UR60 ;  /* 0x0000003c0c3d7c20 */ /* 0x001fe20008410000 */
[----:B------:R-:W-:Y:S01]  /*9a60*/  FFMA.FTZ R46, R208, UR59, R45 ;  /* 0x0000003bd02e7c23 */ /* 0x000fe2000801002d */
[----:B------:R0:W-:Y:S01]  /*9a70*/  STS [R43+0x2160], R60 ;  /* 0x0021603c2b007388 */ /* 0x0001e20000000800 */
[----:B------:R-:W-:Y:S01]  /*9a80*/  FFMA.FTZ R48, R58, UR59, -R47 ;  /* 0x0000003b3a307c23 */ /* 0x000fe2000801082f */
[----:B-1----:R-:W-:Y:S01]  /*9a90*/  MOV R56, UR48 ;  /* 0x0000003000387c02 */ /* 0x002fe20008000f00 */
[----:B------:R-:W-:Y:S01]  /*9aa0*/  FFMA.FTZ R61, R10, UR59, -R61 ;  /* 0x0000003b0a3d7c23 */ /* 0x000fe2000801083d */
[----:B------:R1:W-:Y:S01]  /*9ab0*/  STS [R43+0x2164], R54 ;  /* 0x002164362b007388 */ /* 0x0003e20000000800 */
[----:B------:R-:W-:Y:S01]  /*9ac0*/  FMUL.FTZ R62, R7, UR60 ;  /* 0x0000003c073e7c20 */ /* 0x000fe20008410000 */
[----:B--2---:R-:W-:Y:S01]  /*9ad0*/  FMUL.FTZ R57, R52, UR60 ;  /* 0x0000003c34397c20 */ /* 0x004fe20008410000 */
[----:B------:R-:W-:Y:S01]  /*9ae0*/  LEA R56, R56, -R201, 0x1 ;  /* 0x800000c938387211 */ /* 0x000fe200078e08ff */
[----:B------:R2:W-:Y:S01]  /*9af0*/  STS [R43+0x2168], R140 ;  /* 0x0021688c2b007388 */ /* 0x0005e20000000800 */
[C---:B------:R-:W-:Y:S01]  /*9b00*/  FFMA.FTZ R62, R3.reuse, UR59, R62 ;  /* 0x0000003b033e7c23 */ /* 0x040fe2000801003e */
[----:B0-----:R-:W-:Y:S01]  /*9b10*/  FMUL.FTZ R60, R3, UR60 ;  /* 0x0000003c033c7c20 */ /* 0x001fe20008410000 */
[----:B------:R-:W-:Y:S01]  /*9b20*/  ISETP.GE.AND P0, PT, R56, 0x1, PT ;  /* 0x000000013800780c */ /* 0x000fe20003f06270 */
[----:B------:R0:W-:Y:S01]  /*9b30*/  STS [R43+0x216c], R64 ;  /* 0x00216c402b007388 */ /* 0x0001e20000000800 */
[----:B-1----:R-:W-:Y:S01]  /*9b40*/  FFMA.FTZ R54, R32, UR59, R57 ;  /* 0x0000003b20367c23 */ /* 0x002fe20008010039 */
[----:B------:R-:W-:-:S02]  /*9b50*/  FFMA.FTZ R60, R7, UR59, -R60 ;  /* 0x0000003b073c7c23 */ /* 0x000fc4000801083c */
[----:B------:R1:W-:Y:S01]  /*9b60*/  STS [R43+0x2170], R66 ;  /* 0x002170422b007388 */ /* 0x0003e20000000800 */
[----:B--2---:R-:W-:Y:S01]  /*9b70*/  FADD.FTZ R140, R42, R51 ;  /* 0x000000332a8c7221 */ /* 0x004fe20000010000 */
[----:B------:R-:W-:Y:S02]  /*9b80*/  FMUL.FTZ R42, R59, UR60 ;  /* 0x0000003c3b2a7c20 */ /* 0x000fe40008410000 */
[----:B------:R2:W-:Y:S01]  /*9b90*/  STS [R43+0x2174], R132 ;  /* 0x002174842b007388 */ /* 0x0005e20000000800 */
[----:B0-----:R-:W-:Y:S01]  /*9ba0*/  FMUL.FTZ R64, R9, UR60 ;  /* 0x0000003c09407c20 */ /* 0x001fe20008410000 */
[----:B------:R-:W-:Y:S01]  /*9bb0*/  FFMA.FTZ R51, R205, UR59, -R42 ;  /* 0x0000003bcd337c23 */ /* 0x000fe2000801082a */
[----:B------:R-:W-:Y:S02]  /*9bc0*/  FMUL.FTZ R42, R29, UR60 ;  /* 0x0000003c1d2a7c20 */ /* 0x000fe40008410000 */
[C---:B------:R-:W-:Y:S01]  /*9bd0*/  FFMA.FTZ R64, R13.reuse, UR59, -R64 ;  /* 0x0000003b0d407c23 */ /* 0x040fe20008010840 */
[----:B-1----:R-:W-:Y:S01]  /*9be0*/  FMUL.FTZ R66, R13, UR60 ;  /* 0x0000003c0d427c20 */ /* 0x002fe20008410000 */
[----:B------:R-:W-:Y:S01]  /*9bf0*/  FFMA.FTZ R47, R63, UR59, -R42 ;  /* 0x0000003b3f2f7c23 */ /* 0x000fe2000801082a */
[----:B------:R-:W-:Y:S01]  /*9c00*/  FFMA.FTZ R42, R52, UR59, -R55 ;  /* 0x0000003b342a7c23 */ /* 0x000fe20008010837 */
[----:B--2---:R-:W-:Y:S01]  /*9c10*/  FMUL.FTZ R43, R31, R188 ;  /* 0x000000bc1f2b7220 */ /* 0x004fe20000410000 */
[----:B------:R-:W-:Y:S01]  /*9c20*/  FMUL.FTZ R132, R17, UR60 ;  /* 0x0000003c11847c20 */ /* 0x000fe20008410000 */
[----:B------:R-:W-:-:S02]  /*9c30*/  FFMA.FTZ R66, R9, UR59, R66 ;  /* 0x0000003b09427c23 */ /* 0x000fc40008010042 */
[----:B------:R-:W-:Y:S01]  /*9c40*/  FFMA.FTZ R141, R43, R228, R44 ;  /* 0x000000e42b8d7223 */ /* 0x000fe2000001002c */
[----:B------:R-:W-:Y:S01]  /*9c50*/  FMUL.FTZ R139, R174, R43 ;  /* 0x0000002bae8b7220 */ /* 0x000fe20000410000 */
[----:B------:R-:W-:Y:S01]  /*9c60*/  FMUL.FTZ R44, R32, R187 ;  /* 0x000000bb202c7220 */ /* 0x000fe20000410000 */
[----:B------:R-:W-:Y:S01]  /*9c70*/  FFMA.FTZ R132, R11, UR59, R132 ;  /* 0x0000003b0b847c23 */ /* 0x000fe20008010084 */
[----:B------:R-:W-:Y:S01]  /*9c80*/  FADD.FTZ R141, R4, R141 ;  /* 0x0000008d048d7221 */ /* 0x000fe20000010000 */
[----:B------:R-:W-:Y:S01]  /*9c90*/  FMUL.FTZ R4, R205, UR60 ;  /* 0x0000003ccd047c20 */ /* 0x000fe20008410000 */
[----:B------:R-:W-:Y:S01]  /*9ca0*/  FFMA.FTZ R139, R228, R53, -R139 ;  /* 0x00000035e48b7223 */ /* 0x000fe2000001088b */
[----:B------:R-:W-:Y:S01]  /*9cb0*/  FMUL.FTZ R53, R204, UR60 ;  /* 0x0000003ccc357c20 */ /* 0x000fe20008410000 */
[----:B------:R-:W-:Y:S01]  /*9cc0*/  FMUL.FTZ R142, R229, R44 ;  /* 0x0000002ce58e7220 */ /* 0x000fe20000410000 */
[----:B------:R-:W-:Y:S01]  /*9cd0*/  FFMA.FTZ R49, R59, UR59, R4 ;  /* 0x0000003b3b317c23 */ /* 0x000fe20008010004 */
[----:B------:R-:W-:Y:S01]  /*9ce0*/  FMUL.FTZ R4, R63, UR60 ;  /* 0x0000003c3f047c20 */ /* 0x000fe20008410000 */
[----:B------:R-:W-:Y:S01]  /*9cf0*/  FFMA.FTZ R53, R162, UR59, -R53 ;  /* 0x0000003ba2357c23 */ /* 0x000fe20008010835 */
[----:B------:R-:W-:-:S02]  /*9d00*/  FFMA.FTZ R142, R233, R144, -R142 ;  /* 0x00000090e98e7223 */ /* 0x000fc4000001088e */
[----:B------:R-:W-:Y:S01]  /*9d10*/  FFMA.FTZ R45, R29, UR59, R4 ;  /* 0x0000003b1d2d7c23 */ /* 0x000fe20008010004 */
[----:B------:R-:W-:-:S04]  /*9d20*/  FMUL.FTZ R4, R31, UR60 ;  /* 0x0000003c1f047c20 */ /* 0x000fc80008410000 */
[C---:B------:R-:W-:Y:S01]  /*9d30*/  FFMA.FTZ R55, R5.reuse, UR59, -R4 ;  /* 0x0000003b05377c23 */ /* 0x040fe20008010804 */
[----:B------:R-:W-:Y:S01]  /*9d40*/  FMUL.FTZ R4, R5, UR60 ;  /* 0x0000003c05047c20 */ /* 0x000fe20008410000 */
[----:B------:R-:W-:-:S03]  /*9d50*/  FMUL.FTZ R5, R8, UR60 ;  /* 0x0000003c08057c20 */ /* 0x000fc60008410000 */
[----:B------:R-:W-:Y:S01]  /*9d60*/  FFMA.FTZ R57, R31, UR59, R4 ;  /* 0x0000003b1f397c23 */ /* 0x000fe20008010004 */
[C---:B------:R-:W-:Y:S01]  /*9d70*/  FFMA.FTZ R52, R6.reuse, UR59, -R5 ;  /* 0x0000003b06347c23 */ /* 0x040fe20008010805 */
[----:B------:R-:W-:Y:S01]  /*9d80*/  FMUL.FTZ R5, R6, UR60 ;  /* 0x0000003c06057c20 */ /* 0x000fe20008410000 */
[----:B------:R-:W-:Y:S01]  /*9d90*/  FMUL.FTZ R4, R11, UR60 ;  /* 0x0000003c0b047c20 */ /* 0x000fe20008410000 */
[----:B------:R-:W-:Y:S02]  /*9da0*/  FMUL.FTZ R6, R39, UR60 ;  /* 0x0000003c27067c20 */ /* 0x000fe40008410000 */
[----:B------:R-:W-:Y:S01]  /*9db0*/  FFMA.FTZ R10, R8, UR59, R5 ;  /* 0x0000003b080a7c23 */ /* 0x000fe20008010005 */
[----:B------:R-:W-:-:S04]  /*9dc0*/  FMUL.FTZ R5, R16, UR60 ;  /* 0x0000003c10057c20 */ /* 0x000fc80008410000 */
[C---:B------:R-:W-:Y:S01]  /*9dd0*/  FFMA.FTZ R13, R14.reuse, UR59, -R5 ;  /* 0x0000003b0e0d7c23 */ /* 0x040fe20008010805 */
[----:B------:R-:W-:Y:S01]  /*9de0*/  FMUL.FTZ R5, R14, UR60 ;  /* 0x0000003c0e057c20 */ /* 0x000fe20008410000 */
[----:B------:R-:W-:Y:S01]  /*9df0*/  FFMA.FTZ R14, R17, UR59, -R4 ;  /* 0x0000003b110e7c23 */ /* 0x000fe20008010804 */
[----:B------:R-:W-:Y:S02]  /*9e00*/  FMUL.FTZ R4, R15, UR60 ;  /* 0x0000003c0f047c20 */ /* 0x000fe40008410000 */
[----:B------:R-:W-:Y:S01]  /*9e10*/  FFMA.FTZ R17, R16, UR59, R5 ;  /* 0x0000003b10117c23 */ /* 0x000fe20008010005 */
[----:B------:R-:W-:Y:S01]  /*9e20*/  FMUL.FTZ R5, R24, UR60 ;  /* 0x0000003c18057c20 */ /* 0x000fe20008410000 */
[----:B------:R-:W-:Y:S01]  /*9e30*/  FFMA.FTZ R18, R39, UR59, -R4 ;  /* 0x0000003b27127c23 */ /* 0x000fe20008010804 */
[----:B------:R-:W-:Y:S02]  /*9e40*/  FMUL.FTZ R4, R19, UR60 ;  /* 0x0000003c13047c20 */ /* 0x000fe40008410000 */
[C---:B------:R-:W-:Y:S01]  /*9e50*/  FFMA.FTZ R39, R136.reuse, UR59, -R5 ;  /* 0x0000003b88277c23 */ /* 0x040fe20008010805 */
[----:B------:R-:W-:Y:S01]  /*9e60*/  FMUL.FTZ R5, R136, UR60 ;  /* 0x0000003c88057c20 */ /* 0x000fe20008410000 */
[C---:B------:R-:W-:Y:S01]  /*9e70*/  FFMA.FTZ R136, R133.reuse, UR59, -R4 ;  /* 0x0000003b85887c23 */ /* 0x040fe20008010804 */
[----:B------:R-:W-:Y:S01]  /*9e80*/  FMUL.FTZ R4, R133, UR60 ;  /* 0x0000003c85047c20 */ /* 0x000fe20008410000 */
[----:B------:R-:W-:Y:S01]  /*9e90*/  FFMA.FTZ R133, R15, UR59, R6 ;  /* 0x0000003b0f857c23 */ /* 0x000fe20008010006 */
[----:B------:R-:W-:-:S02]  /*9ea0*/  FFMA.FTZ R138, R24, UR59, R5 ;  /* 0x0000003b188a7c23 */ /* 0x000fc40008010005 */
        /* <DEDUP_REMOVED lines=31> */
.L_x_10450:
[----:B------:R-:W-:Y:S05]  /*a0a0*/  BSYNC B0 ;  /* 0x0000000000007941 */ /* 0x000fea0003800000 */
.L_x_10449:
[----:B------:R-:W-:Y:S01]  /*a0b0*/  USHF.R.U32.HI UR48, URZ, 0x1, UR29 ;  /* 0x000000013f307899 */ /* 0x000fe2000801161d */
[----:B------:R-:W-:Y:S01]  /*a0c0*/  FMUL.FTZ R5, R229, R144 ;  /* 0x00000090e5057220 */ /* 0x000fe20000410000 */
[----:B------:R-:W-:Y:S01]  /*a0d0*/  USHF.R.U64 UR59, UR28, 0x1, UR29 ;  /* 0x000000011c3b7899 */ /* 0x000fe2000800121d */
[----:B------:R-:W-:Y:S01]  /*a0e0*/  FADD.FTZ R139, R140, R139 ;  /* 0x0000008b8c8b7221 */ /* 0x000fe20000010000 */
        /* <DEDUP_REMOVED lines=11> */
[----:B------:R-:W-:Y:S01]  /*a1a0*/  FADD.FTZ R234, -R168, R234 ;  /* 0x000000eaa8ea7221 */ /* 0x000fe20000010100 */
[----:B------:R-:W-:Y:S01]  /*a1b0*/  UIMAD.WIDE.U32 UR48, UR12, UR30, UR48 ;  /* 0x0000001e0c3072a5 */ /* 0x000fe2000f8e0030 */
[----:B------:R-:W-:Y:S01]  /*a1c0*/  FMUL.FTZ R144, R58, R185 ;  /* 0x000000b93a907220 */ /* 0x000fe20000410000 */
[C---:B0-----:R-:W-:Y:S01]  /*a1d0*/  FMUL.FTZ R7, R230.reuse, R141 ;  /* 0x0000008de6077220 */ /* 0x041fe20000410000 */
[-C--:B------:R-:W-:Y:S01]  /*a1e0*/  FMUL.FTZ R58, R230, R63.reuse ;  /* 0x0000003fe63a7220 */ /* 0x080fe20000410000 */
[----:B------:R-:W-:Y:S01]  /*a1f0*/  UIADD3 UR57, UR57, UR49, URZ ;  /* 0x0000003139397290 */ /* 0x000fe2000fffe03f */
[----:B------:R-:W-:Y:S01]  /*a200*/  FADD.FTZ R245, R2, R245 ;  /* 0x000000f502f57221 */ /* 0x000fe20000010000 */
[----:B------:R-:W-:Y:S01]  /*a210*/  ULEA UR58, UP0, UR48, UR32, 0x3 ;  /* 0x00000020303a7291 */ /* 0x000fe2000f80183f */
[----:B------:R-:W-:Y:S01]  /*a220*/  FFMA.FTZ R143, R234, R63, -R7 ;  /* 0x0000003fea8f7223 */ /* 0x000fe20000010807 */
[----:B------:R-:W-:Y:S01]  /*a230*/  UIADD3 UR49, UR6, -UR54, URZ ;  /* 0x8000003606317290 */ /* 0x000fe2000fffe03f */
[----:B------:R-:W-:Y:S01]  /*a240*/  FADD.FTZ R235, -R167, R235 ;  /* 0x000000eba7eb7221 */ /* 0x000fe20000010100 */
[----:B------:R-:W-:Y:S01]  /*a250*/  FMUL.FTZ R2, R208, R185 ;  /* 0x000000b9d0027220 */ /* 0x000fe20000410000 */
[----:B------:R-:W-:Y:S01]  /*a260*/  ULEA.HI.X UR57, UR48, UR33, UR57, 0x3, UP0 ;  /* 0x0000002130397291 */ /* 0x000fe200080f1c39 */
[----:B------:R-:W-:Y:S01]  /*a270*/  FFMA.FTZ R63, R141, R234, R58 ;  /* 0x000000ea8d3f7223 */ /* 0x000fe2000001003a */
[----:B------:R-:W-:Y:S01]  /*a280*/  FMUL.FTZ R145, R231, R144 ;  /* 0x00000090e7917220 */ /* 0x000fe20000410000 */
[-C--:B------:R-:W-:Y:S01]  /*a290*/  FMUL.FTZ R205, R205, R184.reuse ;  /* 0x000000b8cdcd7220 */ /* 0x080fe20000410000 */
[----:B------:R-:W-:Y:S01]  /*a2a0*/  UIMAD UR48, UR49, -0x800, URZ ;  /* 0xfffff800313078a4 */ /* 0x000fe2000f8e023f */
[----:B------:R-:W-:Y:S01]  /*a2b0*/  FADD.FTZ R142, R139, R142 ;  /* 0x0000008e8b8e7221 */ /* 0x000fe20000010000 */
[----:B------:R-:W-:Y:S01]  /*a2c0*/  FADD.FTZ R63, R140, R63 ;  /* 0x0000003f8c3f7221 */ /* 0x000fe20000010000 */
[----:B------:R-:W-:Y:S01]  /*a2d0*/  FFMA.FTZ R58, R2, R235, R145 ;  /* 0x000000eb023a7223 */ /* 0x000fe20000010091 */
[----:B------:R-:W-:Y:S01]  /*a2e0*/  USHF.L.U64.HI UR49, UR8, 0x2, UR9 ;  /* 0x0000000208317899 */ /* 0x000fe20008010209 */
[----:B------:R-:W-:Y:S01]  /*a2f0*/  FADD.FTZ R236, -R166, R236 ;  /* 0x000000eca6ec7221 */ /* 0x000fe20000010100 */
[----:B------:R-:W-:Y:S01]  /*a300*/  FMUL.FTZ R139, R59, R184 ;  /* 0x000000b83b8b7220 */ /* 0x000fe20000410000 */
[----:B------:R-:W-:Y:S01]  /*a310*/  FMUL.FTZ R140, R232, R205 ;  /* 0x000000cde88c7220 */ /* 0x000fe20000410000 */
[----:B------:R-:W-:Y:S01]  /*a320*/  MOV R151, UR48 ;  /* 0x0000003000977c02 */ /* 0x000fe20008000f00 */
[----:B------:R-:W-:Y:S01]  /*a330*/  FADD.FTZ R58, R63, R58 ;  /* 0x0000003a3f3a7221 */ /* 0x000fe20000010000 */
[----:B------:R-:W-:Y:S01]  /*a340*/  USHF.L.U32 UR48, UR8, 0x2, URZ ;  /* 0x0000000208307899 */ /* 0x000fe2000800063f */
[----:B------:R-:W-:Y:S01]  /*a350*/  FFMA.FTZ R63, R139, R236, R140 ;  /* 0x000000ec8b3f7223 */ /* 0x000fe2000001008c */
[----:B-1----:R-:W-:Y:S01]  /*a360*/  IMAD R140, R4, UR49, RZ ;  /* 0x00000031048c7c24 */ /* 0x002fe2000f8e02ff */
[----:B------:R-:W-:Y:S01]  /*a370*/  LEA R6, P0, R201, UR58, 0x2 ;  /* 0x0000003ac9067c11 */ /* 0x000fe2000f8010ff */
[----:B------:R-:W-:Y:S01]  /*a380*/  FMUL.FTZ R146, R231, R2 ;  /* 0x00000002e7927220 */ /* 0x000fe20000410000 */
[----:B------:R-:W-:Y:S01]  /*a390*/  FADD.FTZ R58, R58, R63 ;  /* 0x0000003f3a3a7221 */ /* 0x000fe20000010000 */
[----:B------:R-:W-:Y:S01]  /*a3a0*/  IMAD R63, R5, UR48, R140 ;  /* 0x00000030053f7c24 */ /* 0x000fe2000f8e028c */
[C---:B------:R-:W-:Y:S01]  /*a3b0*/  IADD3 R140, R201.reuse, 0x40, RZ ;  /* 0x00000040c98c7810 */ /* 0x040fe20007ffe0ff */
[----:B------:R-:W-:Y:S01]  /*a3c0*/  FMUL.FTZ R149, R232, R139 ;  /* 0x0000008be8957220 */ /* 0x000fe20000410000 */
[----:B------:R-:W-:Y:S01]  /*a3d0*/  LEA.HI.X R7, R201, UR57, RZ, 0x2, P0 ;  /* 0x00000039c9077c11 */ /* 0x000fe200080f14ff */
[----:B------:R-:W-:Y:S01]  /*a3e0*/  FFMA.FTZ R147, R235, R144, -R146 ;  /* 0x00000090eb937223 */ /* 0x000fe20000010892 */
[----:B------:R-:W-:Y:S01]  /*a3f0*/  LEA.HI.SX32 R5, R140, R201, 0x1b ;  /* 0x000000c98c057211 */ /* 0x000fe200078fdaff */
[----:B------:R-:W-:Y:S01]  /*a400*/  FADD.FTZ R142, R142, R143 ;  /* 0x0000008f8e8e7221 */ /* 0x000fe20000010000 */
[----:B------:R-:W-:Y:S01]  /*a410*/  ISETP.GE.AND P0, PT, R56, 0x41, PT ;  /* 0x000000413800780c */ /* 0x000fe20003f06270 */
[----:B------:R-:W-:Y:S01]  /*a420*/  IMAD.WIDE R6, R151, 0x4, R6 ;  /* 0x0000000497067825 */ /* 0x000fe200078e0206 */
[----:B------:R-:W-:-:S03]  /*a430*/  LEA R5, R5, R200, 0x2 ;  /* 0x000000c805057211 */ /* 0x000fc600078e10ff */
[----:B------:R-:W-:Y:S01]  /*a440*/  FFMA.FTZ R149, R236, R205, -R149 ;  /* 0x000000cdec957223 */ /* 0x000fe20000010895 */
[----:B------:R-:W-:Y:S01]  /*a450*/  FADD.FTZ R142, R142, R147 ;  /* 0x000000938e8e7221 */ /* 0x000fe20000010000 */
[----:B------:R-:W-:Y:S01]  /*a460*/  FADD.FTZ R247, R0, -R247 ;  /* 0x800000f700f77221 */ /* 0x000fe20000010000 */
[-C--:B------:R-:W-:Y:S01]  /*a470*/  FMUL.FTZ R0, R204, R183.reuse ;  /* 0x000000b7cc007220 */ /* 0x080fe20000410000 */
[----:B------:R-:W-:Y:S01]  /*a480*/  IMAD.WIDE.U32 R6, R4, UR48, R6 ;  /* 0x0000003004067c25 */ /* 0x000fe2000f8e0006 */
[----:B------:R-:W0:Y:S03]  /*a490*/  LDS R5, [R5+0x2200] ;  /* 0x0022000005057984 */ /* 0x000e260000000800 */
[----:B------:R-:W-:Y:S01]  /*a4a0*/  FADD.FTZ R149, R142, R149 ;  /* 0x000000958e957221 */ /* 0x000fe20000010000 */
[----:B------:R-:W-:Y:S01]  /*a4b0*/  FADD.FTZ R237, -R165, R237 ;  /* 0x000000eda5ed7221 */ /* 0x000fe20000010100 */
[C---:B------:R-:W-:Y:S01]  /*a4c0*/  IADD3 R142, R201.reuse, 0x80, RZ ;  /* 0x00000080c98e7810 */ /* 0x040fe20007ffe0ff */
[----:B------:R-:W-:Y:S01]  /*a4d0*/  FMUL.FTZ R162, R162, R183 ;  /* 0x000000b7a2a27220 */ /* 0x000fe20000410000 */
[----:B------:R-:W-:Y:S01]  /*a4e0*/  FMUL.FTZ R4, R134, R0 ;  /* 0x0000000086047220 */ /* 0x000fe20000410000 */
[----:B------:R-:W-:Y:S01]  /*a4f0*/  IADD3 R144, R201, 0xc0, RZ ;  /* 0x000000c0c9907810 */ /* 0x000fe20007ffe0ff */
[----:B------:R-:W-:Y:S01]  /*a500*/  BSSY B0, `(.L_x_10451) ;  /* 0x000000b000007945 */ /* 0x000fe20003800000 */
[----:B------:R-:W-:Y:S01]  /*a510*/  LEA.HI.SX32 R143, R142, R201, 0x1b ;  /* 0x000000c98e8f7211 */ /* 0x000fe200078fdaff */
[----:B------:R-:W-:Y:S01]  /*a520*/  FFMA.FTZ R4, R237, R162, -R4 ;  /* 0x000000a2ed047223 */ /* 0x000fe20000010804 */
[----:B------:R-:W-:-:S02]  /*a530*/  IADD3 R7, R7, R63, RZ ;  /* 0x0000003f07077210 */ /* 0x000fc40007ffe0ff */
[C---:B------:R-:W-:Y:S01]  /*a540*/  ISETP.GE.AND P1, PT, R56.reuse, 0x81, PT ;  /* 0x000000813800780c */ /* 0x040fe20003f26270 */
[----:B------:R-:W-:Y:S01]  /*a550*/  FADD.FTZ R63, R149, R4 ;  /* 0x00000004953f7221 */ /* 0x000fe20000010000 */
[----:B------:R-:W-:Y:S02]  /*a560*/  ISETP.GE.AND P2, PT, R56, 0xc1, PT ;  /* 0x000000c13800780c */ /* 0x000fe40003f46270 */
[----:B------:R-:W-:Y:S02]  /*a570*/  LEA.HI.SX32 R145, R144, R201, 0x1b ;  /* 0x000000c990917211 */ /* 0x000fe400078fdaff */
[----:B------:R-:W-:Y:S01]  /*a580*/  LEA R143, R143, R200, 0x2 ;  /* 0x000000c88f8f7211 */ /* 0x000fe200078e10ff */
[----:B------:R-:W-:Y:S08]  /*a590*/  @!P0 BRA `(.L_x_10452) ;  /* 0x0000000000048947 */ /* 0x000ff00003800000 */
[----:B0-----:R1:W-:Y:S02]  /*a5a0*/  REDG.E.ADD.F32.FTZ.RN.STRONG.GPU desc[UR22][R6.64+-0x1f00], R5 ;  /* 0xffe10005060079a6 */ /* 0x0013e4000c10f396 */
.L_x_10452:
[----:B------:R-:W-:Y:S05]  /*a5b0*/  BSYNC B0 ;  /* 0x0000000000007941 */ /* 0x000fea0003800000 */
.L_x_10451:
[----:B01----:R0:W1:Y:S01]  /*a5c0*/  LDS R5, [R143+0x2300] ;  /* 0x002300008f057984 */ /* 0x0030620000000800 */
[----:B------:R-:W-:Y:S01]  /*a5d0*/  BSSY B0, `(.L_x_10453) ;  /* 0x0000004000007945 */ /* 0x000fe20003800000 */
[----:B------:R-:W-:-:S03]  /*a5e0*/  LEA R145, R145, R200, 0x2 ;  /* 0x000000c891917211 */ /* 0x000fc600078e10ff */
[----:B------:R-:W-:Y:S05]  /*a5f0*/  @!P1 BRA `(.L_x_10454) ;  /* 0x0000000000049947 */ /* 0x000fea0003800000 */
[----:B-1----:R2:W-:Y:S02]  /*a600*/  REDG.E.ADD.F32.FTZ.RN.STRONG.GPU desc[UR22][R6.64+-0x1e00], R5 ;  /* 0xffe20005060079a6 */ /* 0x0025e4000c10f396 */
.L_x_10454:
[----:B------:R-:W-:Y:S05]  /*a610*/  BSYNC B0 ;  /* 0x0000000000007941 */ /* 0x000fea0003800000 */
.L_x_10453:
[----:B-12---:R1:W2:Y:S01]  /*a620*/  LDS R5, [R145+0x2400] ;  /* 0x0024000091057984 */ /* 0x0062a20000000800 */
[----:B------:R-:W-:Y:S01]  /*a630*/  BSSY B0, `(.L_x_10455) ;  /* 0x0000005000007945 */ /* 0x000fe20003800000 */
[C---:B------:R-:W-:Y:S02]  /*a640*/  IADD3 R4, R201.reuse, 0x100, RZ ;  /* 0x00000100c9047810 */ /* 0x040fe40007ffe0ff */
[----:B------:R-:W-:Y:S01]  /*a650*/  IADD3 R140, R201, 0x140, RZ ;  /* 0x00000140c98c7810 */ /* 0x000fe20007ffe0ff */
[----:B------:R-:W-:Y:S06]  /*a660*/  @!P2 BRA `(.L_x_10456) ;  /* 0x000000000004a947 */ /* 0x000fec0003800000 */
[----:B--2---:R3:W-:Y:S02]  /*a670*/  REDG.E.ADD.F32.FTZ.RN.STRONG.GPU desc[UR22][R6.64+-0x1d00], R5 ;  /* 0xffe30005060079a6 */ /* 0x0047e4000c10f396 */
.L_x_10456:
[----:B------:R-:W-:Y:S05]  /*a680*/  BSYNC B0 ;  /* 0x0000000000007941 */ /* 0x000fea0003800000 */
.L_x_10455:
[-C--:B--23--:R-:W-:Y:S01]  /*a690*/  LEA.HI.SX32 R5, R4, R201.reuse, 0x1b ;  /* 0x000000c904057211 */ /* 0x08cfe200078fdaff */
[----:B------:R-:W-:Y:S01]  /*a6a0*/  BSSY B0, `(.L_x_10457) ;  /* 0x0000011000007945 */ /* 0x000fe20003800000 */
[----:B------:R-:W-:Y:S02]  /*a6b0*/  ISETP.GE.AND P6, PT, R56, 0x101, PT ;  /* 0x000001013800780c */ /* 0x000fe40003fc6270 */
[----:B------:R-:W-:Y:S02]  /*a6c0*/  LEA R5, R5, R200, 0x2 ;  /* 0x000000c805057211 */ /* 0x000fe400078e10ff */
[C---:B------:R-:W-:Y:S02]  /*a6d0*/  IADD3 R142, R201.reuse, 0x180, RZ ;  /* 0x00000180c98e7810 */ /* 0x040fe40007ffe0ff */
[----:B0-----:R-:W-:Y:S02]  /*a6e0*/  LEA.HI.SX32 R143, R140, R201, 0x1b ;  /* 0x000000c98c8f7211 */ /* 0x001fe400078fdaff */
[----:B------:R-:W0:Y:S01]  /*a6f0*/  LDS R5, [R5+0x2500] ;  /* 0x0025000005057984 */ /* 0x000e220000000800 */
[----:B------:R-:W-:-:S02]  /*a700*/  IADD3 R4, R201, 0x1c0, RZ ;  /* 0x000001c0c9047810 */ /* 0x000fc40007ffe0ff */
[----:B-1----:R-:W-:Y:S02]  /*a710*/  LEA.HI.SX32 R145, R142, R201, 0x1b ;  /* 0x000000c98e917211 */ /* 0x002fe400078fdaff */
        /* <DEDUP_REMOVED lines=9> */
.L_x_10458:
[----:B------:R-:W-:Y:S05]  /*a7b0*/  BSYNC B0 ;  /* 0x0000000000007941 */ /* 0x000fea0003800000 */
.L_x_10457:
[----:B01----:R0:W1:Y:S01]  /*a7c0*/  LDS R5, [R140+0x2600] ;  /* 0x002600008c057984 */ /* 0x0030620000000800 */
[----:B------:R-:W-:Y:S01]  /*a7d0*/  BSSY B0, `(.L_x_10459) ;  /* 0x0000006000007945 */ /* 0x000fe20003800000 */
[----:B------:R-:W-:Y:S02]  /*a7e0*/  IADD3 R144, R201, 0x200, RZ ;  /* 0x00000200c9907810 */ /* 0x000fe40007ffe0ff */
[----:B------:R-:W-:Y:S02]  /*a7f0*/  LEA.HI.SX32 R143, R4, R201, 0x1b ;  /* 0x000000c9048f7211 */ /* 0x000fe400078fdaff */
[----:B------:R-:W-:Y:S01]  /*a800*/  LEA R142, R145, R200, 0x2 ;  /* 0x000000c8918e7211 */ /* 0x000fe200078e10ff */
[----:B------:R-:W-:Y:S06]  /*a810*/  @!P0 BRA `(.L_x_10460) ;  /* 0x0000000000048947 */ /* 0x000fec0003800000 */
[----:B-1----:R2:W-:Y:S02]  /*a820*/  REDG.E.ADD.F32.FTZ.RN.STRONG.GPU desc[UR22][R6.64+-0x1b00], R5 ;  /* 0xffe50005060079a6 */ /* 0x0025e4000c10f396 */
.L_x_10460:
[----:B------:R-:W-:Y:S05]  /*a830*/  BSYNC B0 ;  /* 0x0000000000007941 */ /* 0x000fea0003800000 */
.L_x_10459:
[----:B-12---:R1:W2:Y:S01]  /*a840*/  LDS R5, [R142+0x2700] ;  /* 0x002700008e057984 */ /* 0x0062a20000000800 */
[----:B------:R-:W-:Y:S01]  /*a850*/  BSSY B0, `(.L_x_10461) ;  /* 0x0000006000007945 */ /* 0x000fe20003800000 */
[----:B------:R-:W-:Y:S02]  /*a860*/  LEA.HI.SX32 R145, R144, R201, 0x1b ;  /* 0x000000c990917211 */ /* 0x000fe400078fdaff */
[----:B------:R-:W-:Y:S02]  /*a870*/  IADD3 R4, R201, 0x240, RZ ;  /* 0x00000240c9047810 */ /* 0x000fe40007ffe0ff */
[----:B------:R-:W-:Y:S01]  /*a880*/  LEA R144, R143, R200, 0x2 ;  /* 0x000000c88f907211 */ /* 0x000fe200078e10ff */
[----:B------:R-:W-:Y:S06]  /*a890*/  @!P1 BRA `(.L_x_10462) ;  /* 0x0000000000049947 */ /* 0x000fec0003800000 */
[----:B--2---:R3:W-:Y:S02]  /*a8a0*/  REDG.E.ADD.F32.FTZ.RN.STRONG.GPU desc[UR22][R6.64+-0x1a00], R5 ;  /* 0xffe60005060079a6 */ /* 0x0047e4000c10f396 */
.L_x_10462:
[----:B------:R-:W-:Y:S05]  /*a8b0*/  BSYNC B0 ;  /* 0x0000000000007941 */ /* 0x000fea0003800000 */
.L_x_10461:
[----:B--23--:R2:W3:Y:S01]  /*a8c0*/  LDS R5, [R144+0x2800] ;  /* 0x0028000090057984 */ /* 0x00c4e20000000800 */
[----:B------:R-:W-:Y:S01]  /*a8d0*/  BSSY B0, `(.L_x_10463) ;  /* 0x0000006000007945 */ /* 0x000fe20003800000 */
[----:B------:R-:W-:Y:S02]  /*a8e0*/  LEA.HI.SX32 R143, R4, R201, 0x1b ;  /* 0x000000c9048f7211 */ /* 0x000fe400078fdaff */
[----:B0-----:R-:W-:Y:S02]  /*a8f0*/  IADD3 R140, R201, 0x280, RZ ;  /* 0x00000280c98c7810 */ /* 0x001fe40007ffe0ff */
[----:B------:R-:W-:Y:S01]  /*a900*/  LEA R4, R145, R200, 0x2 ;  /* 0x000000c891047211 */ /* 0x000fe200078e10ff */
[----:B------:R-:W-:Y:S06]  /*a910*/  @!P2 BRA `(.L_x_10464) ;  /* 0x000000000004a947 */ /* 0x000fec0003800000 */
[----:B---3--:R0:W-:Y:S02]  /*a920*/  REDG.E.ADD.F32.FTZ.RN.STRONG.GPU desc[UR22][R6.64+-0x1900], R5 ;  /* 0xffe70005060079a6 */ /* 0x0081e4000c10f396 */
.L_x_10464:
[----:B------:R-:W-:Y:S05]  /*a930*/  BSYNC B0 ;  /* 0x0000000000007941 */ /* 0x000fea0003800000 */
.L_x_10463:
[----:B0--3--:R0:W3:Y:S01]  /*a940*/  LDS R5, [R4+0x2900] ;  /* 0x0029000004057984 */ /* 0x0090e20000000800 */
[----:B------:R-:W-:Y:S01]  /*a950*/  BSSY B0, `(.L_x_10465) ;  /* 0x0000005000007945 */ /* 0x000fe20003800000 */
[----:B------:R-:W-:Y:S02]  /*a960*/  LEA.HI.SX32 R145, R140, R201, 0x1b ;  /* 0x000000c98c917211 */ /* 0x000fe400078fdaff */
[----:B------:R-:W-:Y:S01]  /*a970*/  LEA R143, R143, R200, 0x2 ;  /* 0x000000c88f8f7211 */ /* 0x000fe200078e10ff */
[----:B------:R-:W-:Y:S06]  /*a980*/  @!P3 BRA `(.L_x_10466) ;  /* 0x000000000004b947 */ /* 0x000fec0003800000 */
[----:B---3--:R4:W-:Y:S02]  /*a990*/  REDG.E.ADD.F32.FTZ.RN.STRONG.GPU desc[UR22][R6.64+-0x1800], R5 ;  /* 0xffe80005060079a6 */ /* 0x0089e4000c10f396 */
.L_x_10466:
[----:B------:R-:W-:Y:S05]  /*a9a0*/  BSYNC B0 ;  /* 0x0000000000007941 */ /* 0x000fea0003800000 */
.L_x_10465:
[----:B---34-:R3:W4:Y:S01]  /*a9b0*/  LDS R5, [R143+0x2a00] ;  /* 0x002a00008f057984 */ /* 0x0187220000000800 */
[----:B------:R-:W-:Y:S01]  /*a9c0*/  BSSY B0, `(.L_x_10467) ;  /* 0x0000004000007945 */ /* 0x000fe20003800000 */
[----:B------:R-:W-:-:S03]  /*a9d0*/  LEA R145, R145, R200, 0x2 ;  /* 0x000000c891917211 */ /* 0x000fc600078e10ff */
[----:B------:R-:W-:Y:S05]  /*a9e0*/  @!P4 BRA `(.L_x_10468) ;  /* 0x000000000004c947 */ /* 0x000fea0003800000 */
[----:B----4-:R4:W-:Y:S02]  /*a9f0*/  REDG.E.ADD.F32.FTZ.RN.STRONG.GPU desc[UR22][R6.64+-0x1700], R5 ;  /* 0xffe90005060079a6 */ /* 0x0109e4000c10f396 */
.L_x_10468:
[----:B------:R-:W-:Y:S05]  /*aa00*/  BSYNC B0 ;  /* 0x0000000000007941 */ /* 0x000fea0003800000 */
.L_x_10467:
[----:B----4-:R4:W1:Y:S01]  /*aa10*/  LDS R5, [R145+0x2b00] ;  /* 0x002b000091057984 */ /* 0x0108620000000800 */
[----:B------:R-:W-:Y:S01]  /*aa20*/  BSSY B0, `(.L_x_10469) ;  /* 0x0000005000007945 */ /* 0x000fe20003800000 */
[C---:B0-----:R-:W-:Y:S02]  /*aa30*/  IADD3 R4, R201.reuse, 0x2c0, RZ ;  /* 0x000002c0c9047810 */ /* 0x041fe40007ffe0ff */
[----:B------:R-:W-:Y:S01]  /*aa40*/  IADD3 R140, R201, 0x300, RZ ;  /* 0x00000300c98c7810 */ /* 0x000fe20007ffe0ff */
[----:B------:R-:W-:Y:S06]  /*aa50*/  @!P5 BRA `(.L_x_10470) ;  /* 0x000000000004d947 */ /* 0x000fec0003800000 */
[----:B-1----:R0:W-:Y:S02]  /*aa60*/  REDG.E.ADD.F32.FTZ.RN.STRONG.GPU desc[UR22][R6.64+-0x1600], R5 ;  /* 0xffea0005060079a6 */ /* 0x0021e4000c10f396 */
.L_x_10470:
[----:B------:R-:W-:Y:S05]  /*aa70*/  BSYNC B0 ;  /* 0x0000000000007941 */ /* 0x000fea0003800000 */
.L_x_10469:
        /* <DEDUP_REMOVED lines=18> */
.L_x_10472:
[----:B------:R-:W-:Y:S05]  /*aba0*/  BSYNC B0 ;  /* 0x0000000000007941 */ /* 0x000fea0003800000 */
.L_x_10471:
[----:B01----:R0:W1:Y:S01]  /*abb0*/  LDS R5, [R142+0x2d00] ;  /* 0x002d00008e057984 */ /* 0x0030620000000800 */
[----:B------:R-:W-:Y:S01]  /*abc0*/  BSSY B0, `(.L_x_10473) ;  /* 0x0000006000007945 */ /* 0x000fe20003800000 */
[----:B------:R-:W-:Y:S02]  /*abd0*/  IADD3 R140, R201, 0x3c0, RZ ;  /* 0x000003c0c98c7810 */ /* 0x000fe40007ffe0ff */
[----:B------:R-:W-:Y:S02]  /*abe0*/  LEA.HI.SX32 R143, R4, R201, 0x1b ;  /* 0x000000c9048f7211 */ /* 0x000fe400078fdaff */
[----:B--2---:R-:W-:Y:S01]  /*abf0*/  LEA R144, R145, R200, 0x2 ;  /* 0x000000c891907211 */ /* 0x004fe200078e10ff */
[----:B------:R-:W-:Y:S06]  /*ac00*/  @!P0 BRA `(.L_x_10474) ;  /* 0x0000000000048947 */ /* 0x000fec0003800000 */
[----:B-1----:R2:W-:Y:S02]  /*ac10*/  REDG.E.ADD.F32.FTZ.RN.STRONG.GPU desc[UR22][R6.64+-0x1400], R5 ;  /* 0xffec0005060079a6 */ /* 0x0025e4000c10f396 */
.L_x_10474:
[----:B------:R-:W-:Y:S05]  /*ac20*/  BSYNC B0 ;  /* 0x0000000000007941 */ /* 0x000fea0003800000 */
.L_x_10473:
[----:B-12---:R1:W2:Y:S01]  /*ac30*/  LDS R5, [R144+0x2e00] ;  /* 0x002e000090057984 */ /* 0x0062a20000000800 */
[----:B------:R-:W-:Y:S01]  /*ac40*/  BSSY B0, `(.L_x_10475) ;  /* 0x0000006000007945 */ /* 0x000fe20003800000 */
[----:B------:R-:W-:Y:S02]  /*ac50*/  IADD3 R4, R201, 0x400, RZ ;  /* 0x00000400c9047810 */ /* 0x000fe40007ffe0ff */
[----:B------:R-:W-:Y:S02]  /*ac60*/  LEA.HI.SX32 R145, R140, R201, 0x1b ;  /* 0x000000c98c917211 */ /* 0x000fe400078fdaff */
[----:B0-----:R-:W-:Y:S01]  /*ac70*/  LEA R142, R143, R200, 0x2 ;  /* 0x000000c88f8e7211 */ /* 0x001fe200078e10ff */
[----:B------:R-:W-:Y:S06]  /*ac80*/  @!P1 BRA `(.L_x_10476) ;  /* 0x0000000000049947 */ /* 0x000fec0003800000 */
[----:B--2---:R0:W-:Y:S02]  /*ac90*/  REDG.E.ADD.F32.FTZ.RN.STRONG.GPU desc[UR22][R6.64+-0x1300], R5 ;  /* 0xffed0005060079a6 */ /* 0x0041e4000c10f396 */
.L_x_10476:
[----:B------:R-:W-:Y:S05]  /*aca0*/  BSYNC B0 ;  /* 0x0000000000007941 */ /* 0x000fea0003800000 */
.L_x_10475:
[----:B0-2---:R0:W2:Y:S01]  /*acb0*/  LDS R5, [R142+0x2f00] ;  /* 0x002f00008e057984 */ /* 0x0050a20000000800 */
[----:B------:R-:W-:Y:S01]  /*acc0*/  BSSY B0, `(.L_x_10477) ;  /* 0x0000006000007945 */ /* 0x000fe20003800000 */
[----:B------:R-:W-:Y:S02]  /*acd0*/  LEA.HI.SX32 R143, R4, R201, 0x1b ;  /* 0x000000c9048f7211 */ /* 0x000fe400078fdaff */
[----:B------:R-:W-:Y:S02]  /*ace0*/  IADD3 R140, R201, 0x440, RZ ;  /* 0x00000440c98c7810 */ /* 0x000fe40007ffe0ff */
[----:B------:R-:W-:Y:S01]  /*acf0*/  LEA R4, R145, R200, 0x2 ;  /* 0x000000c891047211 */ /* 0x000fe200078e10ff */
[----:B------:R-:W-:Y:S06]  /*ad00*/  @!P2 BRA `(.L_x_10478) ;  /* 0x000000000004a947 */ /* 0x000fec0003800000 */
[----:B--2---:R3:W-:Y:S02]  /*ad10*/  REDG.E.ADD.F32.FTZ.RN.STRONG.GPU desc[UR22][R6.64+-0x1200], R5 ;  /* 0xffee0005060079a6 */ /* 0x0047e4000c10f396 */
.L_x_10478:
[----:B------:R-:W-:Y:S05]  /*ad20*/  BSYNC B0 ;  /* 0x0000000000007941 */ /* 0x000fea0003800000 */
.L_x_10477:
[----:B--23--:R2:W3:Y:S01]  /*ad30*/  LDS R5, [R4+0x3000] ;  /* 0x0030000004057984 */ /* 0x00c4e20000000800 */
[----:B------:R-:W-:Y:S01]  /*ad40*/  BSSY B0, `(.L_x_10479) ;  /* 0x0000005000007945 */ /* 0x000fe20003800000 */
[----:B------:R-:W-:Y:S02]  /*ad50*/  LEA.HI.SX32 R145, R140, R201, 0x1b ;  /* 0x000000c98c917211 */ /* 0x000fe400078fdaff */
[----:B------:R-:W-:Y:S01]  /*ad60*/  LEA R143, R143, R200, 0x2 ;  /* 0x000000c88f8f7211 */ /* 0x000fe200078e10ff */
[----:B------:R-:W-:Y:S06]  /*ad70*/  @!P3 BRA `(.L_x_10480) ;  /* 0x000000000004b947 */ /* 0x000fec0003800000 */
[----:B---3--:R4:W-:Y:S02]  /*ad80*/  REDG.E.ADD.F32.FTZ.RN.STRONG.GPU desc[UR22][R6.64+-0x1100], R5 ;  /* 0xffef0005060079a6 */ /* 0x0089e4000c10f396 */
.L_x_10480:
[----:B------:R-:W-:Y:S05]  /*ad90*/  BSYNC B0 ;  /* 0x0000000000007941 */ /* 0x000fea0003800000 */
.L_x_10479:
[----:B---34-:R3:W4:Y:S01]  /*ada0*/  LDS R5, [R143+0x3100] ;  /* 0x003100008f057984 */ /* 0x0187220000000800 */
[----:B------:R-:W-:Y:S01]  /*adb0*/  BSSY B0, `(.L_x_10481) ;  /* 0x0000004000007945 */ /* 0x000fe20003800000 */
[----:B------:R-:W-:-:S03]  /*adc0*/  LEA R145, R145, R200, 0x2 ;  /* 0x000000c891917211 */ /* 0x000fc600078e10ff */
[----:B------:R-:W-:Y:S05]  /*add0*/  @!P4 BRA `(.L_x_10482) ;  /* 0x000000000004c947 */ /* 0x000fea0003800000 */
[----:B----4-:R4:W-:Y:S02]  /*ade0*/  REDG.E.ADD.F32.FTZ.RN.STRONG.GPU desc[UR22][R6.64+-0x1000], R5 ;  /* 0xfff00005060079a6 */ /* 0x0109e4000c10f396 */
.L_x_10482:
[----:B------:R-:W-:Y:S05]  /*adf0*/  BSYNC B0 ;  /* 0x0000000000007941 */ /* 0x000fea0003800000 */
.L_x_10481:
[----:B----4-:R4:W0:Y:S01]  /*ae00*/  LDS R5, [R145+0x3200] ;  /* 0x0032000091057984 */ /* 0x0108220000000800 */
[----:B------:R-:W-:Y:S01]  /*ae10*/  BSSY B0, `(.L_x_10483) ;  /* 0x0000005000007945 */ /* 0x000fe20003800000 */
[C---:B--2---:R-:W-:Y:S02]  /*ae20*/  IADD3 R4, R201.reuse, 0x480, RZ ;  /* 0x00000480c9047810 */ /* 0x044fe40007ffe0ff */
[----:B------:R-:W-:Y:S01]  /*ae30*/  IADD3 R140, R201, 0x4c0, RZ ;  /* 0x000004c0c98c7810 */ /* 0x000fe20007ffe0ff */
[----:B------:R-:W-:Y:S06]  /*ae40*/  @!P5 BRA `(.L_x_10484) ;  /* 0x000000000004d947 */ /* 0x000fec0003800000 */
[----:B0-----:R2:W-:Y:S02]  /*ae50*/  REDG.E.ADD.F32.FTZ.RN.STRONG.GPU desc[UR22][R6.64+-0xf00], R5 ;  /* 0xfff10005060079a6 */ /* 0x0015e4000c10f396 */
.L_x_10484:
[----:B------:R-:W-:Y:S05]  /*ae60*/  BSYNC B0 ;  /* 0x0000000000007941 */ /* 0x000fea0003800000 */
.L_x_10483:
        /* <DEDUP_REMOVED lines=18> */
.L_x_10486:
[----:B------:R-:W-:Y:S05]  /*af90*/  BSYNC B0 ;  /* 0x0000000000007941 */ /* 0x000fea0003800000 */
.L_x_10485:
[----:B0-2---:R0:W2:Y:S01]  /*afa0*/  LDS R5, [R142+0x3400] ;  /* 0x003400008e057984 */ /* 0x0050a20000000800 */
[----:B------:R-:W-:Y:S01]  /*afb0*/  BSSY B0, `(.L_x_10487) ;  /* 0x0000006000007945 */ /* 0x000fe20003800000 */
[----:B------:R-:W-:Y:S02]  /*afc0*/  IADD3 R140, R201, 0x580, RZ ;  /* 0x00000580c98c7810 */ /* 0x000fe40007ffe0ff */
[----:B------:R-:W-:Y:S02]  /*afd0*/  LEA.HI.SX32 R143, R4, R201, 0x1b ;  /* 0x000000c9048f7211 */ /* 0x000fe400078fdaff */
[----:B-1----:R-:W-:Y:S01]  /*afe0*/  LEA R144, R145, R200, 0x2 ;  /* 0x000000c891907211 */ /* 0x002fe200078e10ff */
[----:B------:R-:W-:Y:S06]  /*aff0*/  @!P0 BRA `(.L_x_10488) ;  /* 0x0000000000048947 */ /* 0x000fec0003800000 */
[----:B--2---:R1:W-:Y:S02]  /*b000*/  REDG.E.ADD.F32.FTZ.RN.STRONG.GPU desc[UR22][R6.64+-0xd00], R5 ;  /* 0xfff30005060079a6 */ /* 0x0043e4000c10f396 */
.L_x_10488:
[----:B------:R-:W-:Y:S05]  /*b010*/  BSYNC B0 ;  /* 0x0000000000007941 */ /* 0x000fea0003800000 */
.L_x_10487:
[----:B-12---:R1:W2:Y:S01]  /*b020*/  LDS R5, [R144+0x3500] ;  /* 0x0035000090057984 */ /* 0x0062a20000000800 */
[----:B------:R-:W-:Y:S01]  /*b030*/  BSSY B0, `(.L_x_10489) ;  /* 0x0000006000007945 */ /* 0x000fe20003800000 */
[----:B------:R-:W-:Y:S02]  /*b040*/  IADD3 R4, R201, 0x5c0, RZ ;  /* 0x000005c0c9047810 */ /* 0x000fe40007ffe0ff */
[----:B------:R-:W-:Y:S02]  /*b050*/  LEA.HI.SX32 R145, R140, R201, 0x1b ;  /* 0x000000c98c917211 */ /* 0x000fe400078fdaff */
[----:B0-----:R-:W-:Y:S01]  /*b060*/  LEA R142, R143, R200, 0x2 ;  /* 0x000000c88f8e7211 */ /* 0x001fe200078e10ff */
[----:B------:R-:W-:Y:S06]  /*b070*/  @!P1 BRA `(.L_x_10490) ;  /* 0x0000000000049947 */ /* 0x000fec0003800000 */
[----:B--2---:R0:W-:Y:S02]  /*b080*/  REDG.E.ADD.F32.FTZ.RN.STRONG.GPU desc[UR22][R6.64+-0xc00], R5 ;  /* 0xfff40005060079a6 */ /* 0x0041e4000c10f396 */
.L_x_10490:
[----:B------:R-:W-:Y:S05]  /*b090*/  BSYNC B0 ;  /* 0x0000000000007941 */ /* 0x000fea0003800000 */
.L_x_10489:
[----:B0-2---:R0:W2:Y:S01]  /*b0a0*/  LDS R5, [R142+0x3600] ;  /* 0x003600008e057984 */ /* 0x0050a20000000800 */
[----:B------:R-:W-:Y:S01]  /*b0b0*/  BSSY B0, `(.L_x_10491) ;  /* 0x0000006000007945 */ /* 0x000fe20003800000 */
[----:B------:R-:W-:Y:S02]  /*b0c0*/  LEA.HI.SX32 R143, R4, R201, 0x1b ;  /* 0x000000c9048f7211 */ /* 0x000fe400078fdaff */
[----:B------:R-:W-:Y:S02]  /*b0d0*/  IADD3 R140, R201, 0x600, RZ ;  /* 0x00000600c98c7810 */ /* 0x000fe40007ffe0ff */
[----:B------:R-:W-:Y:S01]  /*b0e0*/  LEA R4, R145, R200, 0x2 ;  /* 0x000000c891047211 */ /* 0x000fe200078e10ff */
[----:B------:R-:W-:Y:S06]  /*b0f0*/  @!P2 BRA `(.L_x_10492) ;  /* 0x000000000004a947 */ /* 0x000fec0003800000 */
[----:B--2---:R3:W-:Y:S02]  /*b100*/  REDG.E.ADD.F32.FTZ.RN.STRONG.GPU desc[UR22][R6.64+-0xb00], R5 ;  /* 0xfff50005060079a6 */ /* 0x0047e4000c10f396 */
.L_x_10492:
[----:B------:R-:W-:Y:S05]  /*b110*/  BSYNC B0 ;  /* 0x0000000000007941 */ /* 0x000fea0003800000 */
.L_x_10491:
[----:B--23--:R2:W3:Y:S01]  /*b120*/  LDS R5, [R4+0x3700] ;  /* 0x0037000004057984 */ /* 0x00c4e20000000800 */
[----:B------:R-:W-:Y:S01]  /*b130*/  BSSY B0, `(.L_x_10493) ;  /* 0x0000005000007945 */ /* 0x000fe20003800000 */
[----:B------:R-:W-:Y:S02]  /*b140*/  LEA.HI.SX32 R145, R140, R201, 0x1b ;  /* 0x000000c98c917211 */ /* 0x000fe400078fdaff */
[----:B------:R-:W-:Y:S01]  /*b150*/  LEA R143, R143, R200, 0x2 ;  /* 0x000000c88f8f7211 */ /* 0x000fe200078e10ff */
[----:B------:R-:W-:Y:S06]  /*b160*/  @!P3 BRA `(.L_x_10494) ;  /* 0x000000000004b947 */ /* 0x000fec0003800000 */
[----:B---3--:R4:W-:Y:S02]  /*b170*/  REDG.E.ADD.F32.FTZ.RN.STRONG.GPU desc[UR22][R6.64+-0xa00], R5 ;  /* 0xfff60005060079a6 */ /* 0x0089e4000c10f396 */
.L_x_10494:
[----:B------:R-:W-:Y:S05]  /*b180*/  BSYNC B0 ;  /* 0x0000000000007941 */ /* 0x000fea0003800000 */
.L_x_10493:
[----:B---34-:R3:W4:Y:S01]  /*b190*/  LDS R5, [R143+0x3800] ;  /* 0x003800008f057984 */ /* 0x0187220000000800 */
[----:B------:R-:W-:Y:S01]  /*b1a0*/  BSSY B0, `(.L_x_10495) ;  /* 0x0000004000007945 */ /* 0x000fe20003800000 */
[----:B------:R-:W-:-:S03]  /*b1b0*/  LEA R145, R145, R200, 0x2 ;  /* 0x000000c891917211 */ /* 0x000fc600078e10ff */
[----:B------:R-:W-:Y:S05]  /*b1c0*/  @!P4 BRA `(.L_x_10496) ;  /* 0x000000000004c947 */ /* 0x000fea0003800000 */
[----:B----4-:R4:W-:Y:S02]  /*b1d0*/  REDG.E.ADD.F32.FTZ.RN.STRONG.GPU desc[UR22][R6.64+-0x900], R5 ;  /* 0xfff70005060079a6 */ /* 0x0109e4000c10f396 */
.L_x_10496:
[----:B------:R-:W-:Y:S05]  /*b1e0*/  BSYNC B0 ;  /* 0x0000000000007941 */ /* 0x000fea0003800000 */
.L_x_10495:
[----:B----4-:R4:W0:Y:S01]  /*b1f0*/  LDS R5, [R145+0x3900] ;  /* 0x0039000091057984 */ /* 0x0108220000000800 */
[----:B------:R-:W-:Y:S01]  /*b200*/  BSSY B0, `(.L_x_10497) ;  /* 0x0000005000007945 */ /* 0x000fe20003800000 */
[C---:B--2---:R-:W-:Y:S02]  /*b210*/  IADD3 R4, R201.reuse, 0x640, RZ ;  /* 0x00000640c9047810 */ /* 0x044fe40007ffe0ff */
[----:B------:R-:W-:Y:S01]  /*b220*/  IADD3 R140, R201, 0x680, RZ ;  /* 0x00000680c98c7810 */ /* 0x000fe20007ffe0ff */
[----:B------:R-:W-:Y:S06]  /*b230*/  @!P5 BRA `(.L_x_10498) ;  /* 0x000000000004d947 */ /* 0x000fec0003800000 */
[----:B0-----:R2:W-:Y:S02]  /*b240*/  REDG.E.ADD.F32.FTZ.RN.STRONG.GPU desc[UR22][R6.64+-0x800], R5 ;  /* 0xfff80005060079a6 */ /* 0x0015e4000c10f396 */
.L_x_10498:
[----:B------:R-:W-:Y:S05]  /*b250*/  BSYNC B0 ;  /* 0x0000000000007941 */ /* 0x000fea0003800000 */
.L_x_10497:
        /* <DEDUP_REMOVED lines=18> */
.L_x_10500:
[----:B------:R-:W-:Y:S05]  /*b380*/  BSYNC B0 ;  /* 0x0000000000007941 */ /* 0x000fea0003800000 */
.L_x_10499:
[----:B0-2---:R0:W2:Y:S01]  /*b390*/  LDS R5, [R140+0x3b00] ;  /* 0x003b00008c057984 */ /* 0x0050a20000000800 */
[----:B------:R-:W-:Y:S01]  /*b3a0*/  BSSY B0, `(.L_x_10501) ;  /* 0x0000006000007945 */ /* 0x000fe20003800000 */
[----:B------:R-:W-:Y:S02]  /*b3b0*/  IADD3 R56, R201, 0x740, RZ ;  /* 0x00000740c9387810 */ /* 0x000fe40007ffe0ff */
[----:B------:R-:W-:Y:S02]  /*b3c0*/  LEA.HI.SX32 R143, R4, R201, 0x1b ;  /* 0x000000c9048f7211 */ /* 0x000fe400078fdaff */
[----:B------:R-:W-:Y:S01]  /*b3d0*/  LEA R142, R145, R200, 0x2 ;  /* 0x000000c8918e7211 */ /* 0x000fe200078e10ff */
[----:B------:R-:W-:Y:S06]  /*b3e0*/  @!P0 BRA `(.L_x_10502) ;  /* 0x0000000000048947 */ /* 0x000fec0003800000 */
[----:B--2---:R3:W-:Y:S02]  /*b3f0*/  REDG.E.ADD.F32.FTZ.RN.STRONG.GPU desc[UR22][R6.64+-0x600], R5 ;  /* 0xfffa0005060079a6 */ /* 0x0047e4000c10f396 */
.L_x_10502:
[----:B------:R-:W-:Y:S05]  /*b400*/  BSYNC B0 ;  /* 0x0000000000007941 */ /* 0x000fea0003800000 */
.L_x_10501:
[----:B--23--:R2:W3:Y:S01]  /*b410*/  LDS R5, [R142+0x3c00] ;  /* 0x003c00008e057984 */ /* 0x00c4e20000000800 */
[----:B------:R-:W-:Y:S01]  /*b420*/  BSSY B0, `(.L_x_10503) ;  /* 0x0000006000007945 */ /* 0x000fe20003800000 */
[----:B------:R-:W-:Y:S02]  /*b430*/  IADD3 R4, R201, 0x780, RZ ;  /* 0x00000780c9047810 */ /* 0x000fe40007ffe0ff */
[----:B------:R-:W-:Y:S02]  /*b440*/  LEA.HI.SX32 R145, R56, R201, 0x1b ;  /* 0x000000c938917211 */ /* 0x000fe400078fdaff */
[----:B0-----:R-:W-:Y:S01]  /*b450*/  LEA R140, R143, R200, 0x2 ;  /* 0x000000c88f8c7211 */ /* 0x001fe200078e10ff */
[----:B------:R-:W-:Y:S06]  /*b460*/  @!P1 BRA `(.L_x_10504) ;  /* 0x0000000000049947 */ /* 0x000fec0003800000 */
[----:B---3--:R0:W-:Y:S02]  /*b470*/  REDG.E.ADD.F32.FTZ.RN.STRONG.GPU desc[UR22][R6.64+-0x500], R5 ;  /* 0xfffb0005060079a6 */ /* 0x0081e4000c10f396 */
.L_x_10504:
[----:B------:R-:W-:Y:S05]  /*b480*/  BSYNC B0 ;  /* 0x0000000000007941 */ /* 0x000fea0003800000 */
.L_x_10503:
[----:B0--3--:R0:W3:Y:S01]  /*b490*/  LDS R5, [R140+0x3d00] ;  /* 0x003d00008c057984 */ /* 0x0090e20000000800 */
[----:B------:R-:W-:Y:S01]  /*b4a0*/  BSSY B0, `(.L_x_10505) ;  /* 0x0000006000007945 */ /* 0x000fe20003800000 */
[----:B------:R-:W-:Y:S02]  /*b4b0*/  LEA.HI.SX32 R143, R4, R201, 0x1b ;  /* 0x000000c9048f7211 */ /* 0x000fe400078fdaff */
[----:B------:R-:W-:Y:S02]  /*b4c0*/  IADD3 R56, R201, 0x7c0, RZ ;  /* 0x000007c0c9387810 */ /* 0x000fe40007ffe0ff */
[----:B------:R-:W-:Y:S01]  /*b4d0*/  LEA R4, R145, R200, 0x2 ;  /* 0x000000c891047211 */ /* 0x000fe200078e10ff */
[----:B------:R-:W-:Y:S06]  /*b4e0*/  @!P2 BRA `(.L_x_10506) ;  /* 0x000000000004a947 */ /* 0x000fec0003800000 */
[----:B---3--:R4:W-:Y:S02]  /*b4f0*/  REDG.E.ADD.F32.FTZ.RN.STRONG.GPU desc[UR22][R6.64+-0x400], R5 ;  /* 0xfffc0005060079a6 */ /* 0x0089e4000c10f396 */
.L_x_10506:
[----:B------:R-:W-:Y:S05]  /*b500*/  BSYNC B0 ;  /* 0x0000000000007941 */ /* 0x000fea0003800000 */
.L_x_10505:
[----:B------:R-:W-:Y:S01]  /*b510*/  LEA.HI.SX32 R145, R56, R201, 0x1b ;  /* 0x000000c938917211 */ /* 0x000fe200078fdaff */
[----:B------:R-:W-:Y:S01]  /*b520*/  BSSY B0, `(.L_x_10507) ;  /* 0x0000006000007945 */ /* 0x000fe20003800000 */
[----:B------:R-:W-:Y:S01]  /*b530*/  LEA R56, R143, R200, 0x2 ;  /* 0x000000c88f387211 */ /* 0x000fe200078e10ff */
[----:B---34-:R-:W-:Y:S01]  /*b540*/  FMUL.FTZ R5, R134, R162 ;  /* 0x000000a286057220 */ /* 0x018fe20000410000 */
[----:B------:R3:W4:Y:S01]  /*b550*/  LDS R143, [R4+0x3e00] ;  /* 0x003e0000048f7984 */ /* 0x0007220000000800 */
[----:B------:R-:W-:Y:S05]  /*b560*/  @!P3 BRA `(.L_x_10508) ;  /* 0x000000000004b947 */ /* 0x000fea0003800000 */
[----:B----4-:R4:W-:Y:S02]  /*b570*/  REDG.E.ADD.F32.FTZ.RN.STRONG.GPU desc[UR22][R6.64+-0x300], R143 ;  /* 0xfffd008f060079a6 */ /* 0x0109e4000c10f396 */
.L_x_10508:
[----:B------:R-:W-:Y:S05]  /*b580*/  BSYNC B0 ;  /* 0x0000000000007941 */ /* 0x000fea0003800000 */
.L_x_10507:
[----:B----4-:R-:W-:Y:S01]  /*b590*/  FFMA.FTZ R143, R0, R237, R5 ;  /* 0x000000ed008f7223 */ /* 0x010fe20000010005 */
[----:B------:R-:W-:Y:S01]  /*b5a0*/  BSSY B0, `(.L_x_10509) ;  /* 0x0000005000007945 */ /* 0x000fe20003800000 */
[----:B------:R4:W0:Y:S01]  /*b5b0*/  LDS R5, [R56+0x3f00] ;  /* 0x003f000038057984 */ /* 0x0008220000000800 */
[----:B------:R-:W-:Y:S02]  /*b5c0*/  LEA R145, R145, R200, 0x2 ;  /* 0x000000c891917211 */ /* 0x000fe400078e10ff */
[----:B------:R-:W-:Y:S05]  /*b5d0*/  @!P4 BRA `(.L_x_10510) ;  /* 0x000000000004c947 */ /* 0x000fea0003800000 */
[----:B0-----:R0:W-:Y:S02]  /*b5e0*/  REDG.E.ADD.F32.FTZ.RN.STRONG.GPU desc[UR22][R6.64+-0x200], R5 ;  /* 0xfffe0005060079a6 */ /* 0x0011e4000c10f396 */
.L_x_10510:
[----:B------:R-:W-:Y:S05]  /*b5f0*/  BSYNC B0 ;  /* 0x0000000000007941 */ /* 0x000fea0003800000 */
.L_x_10509:
[----:B0-----:R0:W0:Y:S01]  /*b600*/  LDS R5, [R145+0x4000] ;  /* 0x0040000091057984 */ /* 0x0010220000000800 */
[----:B------:R-:W-:Y:S01]  /*b610*/  BSSY B0, `(.L_x_10511) ;  /* 0x0000004000007945 */ /* 0x000fe20003800000 */
[----:B---3--:R-:W-:-:S03]  /*b620*/  FADD.FTZ R4, R58, R143 ;  /* 0x0000008f3a047221 */ /* 0x008fc60000010000 */
[----:B------:R-:W-:Y:S05]  /*b630*/  @!P5 BRA `(.L_x_10512) ;  /* 0x000000000004d947 */ /* 0x000fea0003800000 */
[----:B0-----:R3:W-:Y:S02]  /*b640*/  REDG.E.ADD.F32.FTZ.RN.STRONG.GPU desc[UR22][R6.64+-0x100], R5 ;  /* 0xffff0005060079a6 */ /* 0x0017e4000c10f396 */
.L_x_10512:
[----:B------:R-:W-:Y:S05]  /*b650*/  BSYNC B0 ;  /* 0x0000000000007941 */ /* 0x000fea0003800000 */
.L_x_10511:
[----:B------:R-:W5:Y:S01]  /*b660*/  LDL R140, [R1+0x14] ;  /* 0x00001400018c7983 */ /* 0x000f620000100800 */
[----:B0--3--:R-:W-:Y:S01]  /*b670*/  MOV R5, R63 ;  /* 0x0000003f00057202 */ /* 0x009fe20000000f00 */
[----:B------:R-:W-:Y:S01]  /*b680*/  FMUL.FTZ R53, R134, R53 ;  /* 0x0000003586357220 */ /* 0x000fe20000410000 */
[----:B------:R-:W-:Y:S01]  /*b690*/  MOV R6, R245 ;  /* 0x000000f500067202 */ /* 0x000fe20000000f00 */
[----:B--2---:R-:W0:Y:S01]  /*b6a0*/  S2R R142, SR_LANEID ;  /* 0x00000000008e7919 */ /* 0x004e220000000000 */
[----:B------:R-:W-:Y:S01]  /*b6b0*/  MOV R7, R247 ;  /* 0x000000f700077202 */ /* 0x000fe20000000f00 */
[----:B------:R-:W-:Y:S01]  /*b6c0*/  FFMA.FTZ R50, R50, R237, R53 ;  /* 0x000000ed32327223 */ /* 0x000fe20000010035 */
[----:B------:R-:W-:Y:S01]  /*b6d0*/  FMUL.FTZ R230, R230, R47 ;  /* 0x0000002fe6e67220 */ /* 0x000fe20000410000 */
[----:B----4-:R-:W2:Y:S01]  /*b6e0*/  SHFL.DOWN PT, R56, R63, 0x1, 0x1f ;  /* 0x08201f003f387f89 */ /* 0x010ea200000e0000 */
[----:B------:R-:W-:Y:S01]  /*b6f0*/  FMUL.FTZ R229, R229, R42 ;  /* 0x0000002ae5e57220 */ /* 0x000fe20000410000 */
[----:B------:R-:W-:Y:S01]  /*b700*/  FMUL.FTZ R209, R209, R60 ;  /* 0x0000003cd1d17220 */ /* 0x000fe20000410000 */
[----:B------:R-:W-:Y:S01]  /*b710*/  FFMA.FTZ R45, R45, R234, R230 ;  /* 0x000000ea2d2d7223 */ /* 0x000fe200000100e6 */
[----:B------:R-:W3:Y:S01]  /*b720*/  SHFL.DOWN PT, R145, R245, 0x1, 0x1f ;  /* 0x08201f00f5917f89 */ /* 0x000ee200000e0000 */
[----:B------:R-:W-:Y:S01]  /*b730*/  FFMA.FTZ R54, R54, R233, R229 ;  /* 0x000000e936367223 */ /* 0x000fe200000100e5 */
[----:B------:R-:W-:Y:S01]  /*b740*/  FFMA.FTZ R209, R62, R41, R209 ;  /* 0x000000293ed17223 */ /* 0x000fe200000100d1 */
[----:B------:R-:W-:Y:S01]  /*b750*/  FFMA.FTZ R45, R116, R29, R45 ;  /* 0x0000001d742d7223 */ /* 0x000fe2000001002d */
[----:B------:R-:W4:Y:S01]  /*b760*/  SHFL.DOWN PT, R58, R247, 0x1, 0x1f ;  /* 0x08201f00f73a7f89 */ /* 0x000f2200000e0000 */
[----:B------:R-:W-:Y:S01]  /*b770*/  FFMA.FTZ R54, R123, R32, R54 ;  /* 0x000000207b367223 */ /* 0x000fe20000010036 */
[----:B------:R-:W-:Y:S01]  /*b780*/  FMUL.FTZ R175, R175, R52 ;  /* 0x00000034afaf7220 */ /* 0x000fe20000410000 */
[----:B------:R-:W-:Y:S01]  /*b790*/  FMUL.FTZ R210, R210, R61 ;  /* 0x0000003dd2d27220 */ /* 0x000fe20000410000 */
[----:B------:R-:W1:Y:S01]  /*b7a0*/  SHFL.DOWN PT, R143, R4, 0x1, 0x1f ;  /* 0x08201f00048f7f89 */ /* 0x000e6200000e0000 */
[----:B------:R-:W-:Y:S01]  /*b7b0*/  FMUL.FTZ R211, R211, R64 ;  /* 0x00000040d3d37220 */ /* 0x000fe20000410000 */
[----:B------:R-:W-:Y:S01]  /*b7c0*/  FFMA.FTZ R10, R10, R227, R175 ;  /* 0x000000e30a0a7223 */ /* 0x000fe200000100af */
[----:B------:R-:W-:Y:S01]  /*b7d0*/  FFMA.FTZ R210, R65, R38, R210 ;  /* 0x0000002641d27223 */ /* 0x000fe200000100d2 */
[----:B------:R-:W-:Y:S01]  /*b7e0*/  FFMA.FTZ R209, R120, R3, R209 ;  /* 0x0000000378d17223 */ /* 0x000fe200000100d1 */
[----:B------:R-:W-:Y:S01]  /*b7f0*/  FFMA.FTZ R211, R66, R37, R211 ;  /* 0x0000002542d37223 */ /* 0x000fe200000100d3 */
[----:B------:R-:W-:Y:S01]  /*b800*/  FFMA.FTZ R10, R121, R8, R10 ;  /* 0x00000008790a7223 */ /* 0x000fe2000001000a */
[----:B------:R-:W-:Y:S01]  /*b810*/  FFMA.FTZ R210, R127, R12, R210 ;  /* 0x0000000c7fd27223 */ /* 0x000fe200000100d2 */
[----:B------:R-:W-:Y:S01]  /*b820*/  ISETP.NE.AND P2, PT, R201, RZ, PT ;  /* 0x000000ffc900720c */ /* 0x000fe20003f45270 */
[----:B------:R-:W-:Y:S01]  /*b830*/  FFMA.FTZ R211, R126, R9, R211 ;  /* 0x000000097ed37223 */ /* 0x000fe200000100d3 */
        /* <DEDUP_REMOVED lines=20> */
[----:B---3--:R-:W-:Y:S01]  /*b980*/  @!P0 FADD.FTZ R6, R6, R145 ;  /* 0x0000009106068221 */ /* 0x008fe20000010000 */
[----:B----4-:R-:W-:Y:S01]  /*b990*/  @!P0 FADD.FTZ R7, R7, R58 ;  /* 0x0000003a07078221 */ /* 0x010fe20000010000 */
        /* <DEDUP_REMOVED lines=35> */
[----:B------:R-:W-:Y:S01]  /*bbd0*/  FADD.FTZ R76, R40, R76 ;  /* 0x0000004c284c7221 */ /* 0x000fe20000010000 */
[----:B------:R-:W-:Y:S01]  /*bbe0*/  FADD.FTZ R93, R10, R93 ;  /* 0x0000005d0a5d7221 */ /* 0x000fe20000010000 */
[----:B------:R-:W-:Y:S01]  /*bbf0*/  FADD.FTZ R83, R35, R83 ;  /* 0x0000005323537221 */ /* 0x000fe20000010000 */
[----:B---3--:R-:W-:Y:S01]  /*bc00*/  @!P0 FADD.FTZ R4, R4, R63 ;  /* 0x0000003f04048221 */ /* 0x008fe20000010000 */
[----:B------:R-:W1:Y:S01]  /*bc10*/  SHFL.DOWN PT, R58, R7, 0x4, 0x1f ;  /* 0x08801f00073a7f89 */ /* 0x000e6200000e0000 */
[----:B------:R-:W-:Y:S01]  /*bc20*/  ISETP.GT.AND P0, PT, R142, 0x1b, PT ;  /* 0x0000001b8e00780c */ /* 0x000fe20003f04270 */
[----:B------:R-:W-:Y:S01]  /*bc30*/  FADD.FTZ R92, R209, R92 ;  /* 0x0000005cd15c7221 */ /* 0x000fe20000010000 */
[----:B------:R-:W-:Y:S01]  /*bc40*/  FADD.FTZ R82, R30, R82 ;  /* 0x000000521e527221 */ /* 0x000fe20000010000 */
[----:B------:R-:W2:Y:S01]  /*bc50*/  SHFL.DOWN PT, R63, R6, 0x4, 0x1f ;  /* 0x08801f00063f7f89 */ /* 0x000ea200000e0000 */
[----:B------:R-:W-:Y:S01]  /*bc60*/  FADD.FTZ R91, R210, R91 ;  /* 0x0000005bd25b7221 */ /* 0x000fe20000010000 */
        /* <DEDUP_REMOVED lines=14> */
[----:B------:R-:W-:Y:S01]  /*bd50*/  FADD.FTZ R84, R135, R84 ;  /* 0x0000005487547221 */ /* 0x000fe20000010000 */
        /* <DEDUP_REMOVED lines=45> */
.L_x_10514:
[----:B------:R-:W-:Y:S05]  /*c030*/  BSYNC B0 ;  /* 0x0000000000007941 */ /* 0x000fea0003800000 */
.L_x_10513:
[----:B------:R-:W-:Y:S02]  /*c040*/  UIADD3 UR7, UR7, 0x1, URZ ;  /* 0x0000000107077890 */ /* 0x000fe4000fffe03f */
[----:B------:R-:W-:Y:S02]  /*c050*/  UIADD3 UR8, UP1, UR8, 0x1, URZ ;  /* 0x0000000108087890 */ /* 0x000fe4000ff3e03f */
[----:B------:R-:W-:Y:S02]  /*c060*/  UISETP.GE.AND UP0, UPT, UR7, UR55, UPT ;  /* 0x000000370700728c */ /* 0x000fe4000bf06270 */
[----:B------:R-:W-:-:S04]  /*c070*/  UIADD3.X UR9, URZ, UR9, URZ, UP1, !UPT ;  /* 0x000000093f097290 */ /* 0x000fc80008ffe43f */
[----:B------:R-:W-:-:S13]  /*c080*/  PLOP3.LUT P0, PT, PT, PT, UP0, 0x80, 0x0 ;  /* 0x000000000000781c */ /* 0x000fda0003f0f008 */
[----:B------:R-:W-:Y:S05]  /*c090*/  @!P0 BRA `(.L_x_10515) ;  /* 0xffffff7400a08947 */ /* 0x000fea000383ffff */
.L_x_10420:
[----:B------:R-:W2:Y:S01]  /*c0a0*/  LDL.LU R30, [R1+0x10] ;  /* 0x00001000011e7983 */ /* 0x000ea20000300800 */
[----:B------:R-:W-:Y:S01]  /*c0b0*/  HFMA2.MMA R2, -RZ, RZ, 0, 9.5367431640625e-07 ;  /* 0x00000010ff027435 */ /* 0x000fe200000001ff */
[----:B------:R-:W-:Y:S06]  /*c0c0*/  BAR.SYNC.DEFER_BLOCKING 0x0 ;  /* 0x0000000000007b1d */ /* 0x000fec0000010000 */
[----:B------:R-:W3:Y:S01]  /*c0d0*/  S2R R31, SR_LANEID ;  /* 0x00000000001f7919 */ /* 0x000ee20000000000 */
[----:B------:R-:W-:Y:S02]  /*c0e0*/  UIADD3 UR7, UR13, -0x1, URZ ;  /* 0xffffffff0d077890 */ /* 0x000fe4000fffe03f */
[----:B------:R-:W-:Y:S01]  /*c0f0*/  USHF.R.S32.HI UR33, URZ, 0x1f, UR11 ;  /* 0x0000001f3f217899 */ /* 0x000fe2000801140b */
[----:B------:R-:W4:Y:S01]  /*c100*/  LDL.LU R29, [R1+0x8] ;  /* 0x00000800011d7983 */ /* 0x000f220000300800 */
[----:B------:R-:W-:Y:S01]  /*c110*/  ULDC.64 UR30, c[0x0][0x388] ;  /* 0x0000e200001e7ab9 */ /* 0x000fe20000000a00 */
[----:B----4-:R-:W-:-:S05]  /*c120*/  IMAD.WIDE R2, R29, R2, UR24 ;  /* 0x000000181d027e25 */ /* 0x010fca000f8e0202 */
[----:B01----:R-:W2:Y:S04]  /*c130*/  LDG.E.128 R4, desc[UR22][R2.64] ;  /* 0x0000001602047981 */ /* 0x003ea8000c1e1d00 */
[----:B------:R-:W4:Y:S04]  /*c140*/  LDG.E.128 R8, desc[UR22][R2.64+0x200] ;  /* 0x0002001602087981 */ /* 0x000f28000c1e1d00 */
[----:B------:R-:W5:Y:S04]  /*c150*/  LDG.E.128 R12, desc[UR22][R2.64+0x400] ;  /* 0x00040016020c7981 */ /* 0x000f68000c1e1d00 */
[----:B------:R-:W5:Y:S01]  /*c160*/  LDG.E.128 R16, desc[UR22][R2.64+0x600] ;  /* 0x0006001602107981 */ /* 0x000f62000c1e1d00 */
[----:B---3--:R-:W-:-:S02]  /*c170*/  IADD3 R0, R199, R31, RZ ;  /* 0x0000001fc7007210 */ /* 0x008fc40007ffe0ff */
[----:B------:R-:W-:-:S03]  /*c180*/  LEA R199, R31, R199, 0x2 ;  /* 0x000000c71fc77211 */ /* 0x000fc600078e10ff */
[----:B------:R-:W-:-:S05]  /*c190*/  IMAD R21, R31, 0x3, R0 ;  /* 0x000000031f157824 */ /* 0x000fca00078e0200 */
[----:B------:R-:W-:Y:S01]  /*c1a0*/  LEA R28, R21, R200, 0x4 ;  /* 0x000000c8151c7211 */ /* 0x000fe200078e20ff */
[----:B--2---:R-:W-:Y:S04]  /*c1b0*/  STS.128 [R30], R4 ;  /* 0x000000041e007388 */ /* 0x004fe80000000c00 */
[----:B----4-:R-:W-:Y:S04]  /*c1c0*/  STS.128 [R30+0x200], R8 ;  /* 0x000200081e007388 */ /* 0x010fe80000000c00 */
[----:B-----5:R-:W-:Y:S04]  /*c1d0*/  STS.128 [R30+0x400], R12 ;  /* 0x0004000c1e007388 */ /* 0x020fe80000000c00 */
[----:B------:R-:W-:Y:S01]  /*c1e0*/  STS.128 [R30+0x600], R16 ;  /* 0x000600101e007388 */ /* 0x000fe20000000c00 */
        /* <DEDUP_REMOVED lines=23> */
[----:B------:R-:W-:Y:S01]  /*c360*/  LEA R199, R199, R200, 0x4 ;  /* 0x000000c8c7c77211 */ /* 0x000fe200078e20ff */
[----:B------:R-:W-:Y:S01]  /*c370*/  @!P2 FMUL.FTZ R0, R20, -1.4426950216293334961 ;  /* 0xbfb8aa3b1400a820 */ /* 0x000fe20000410000 */
[----:B------:R-:W-:Y:S01]  /*c380*/  FADD.FTZ R7, R7, UR5 ;  /* 0x0000000507077e21 */ /* 0x000fe20008010000 */
[----:B------:R-:W-:-:S02]  /*c390*/  @!P3 FMUL.FTZ R2, R21, -1.4426950216293334961 ;  /* 0xbfb8aa3b1502b820 */ /* 0x000fc40000410000 */
        /* <DEDUP_REMOVED lines=21> */
[----:B0-----:R0:W3:Y:S01]  /*c4f0*/  LDS.128 R8, [R28] ;  /* 0x000000001c087984 */ /* 0x0010e20000000c00 */
[----:B------:R-:W-:Y:S01]  /*c500*/  USHF.L.U32 UR8, UR7, 0xa, URZ ;  /* 0x0000000a07087899 */ /* 0x000fe2000800063f */
[----:B------:R-:W-:Y:S01]  /*c510*/  @!P5 FMUL.FTZ R6, R6, -1.4426950216293334961 ;  /* 0xbfb8aa3b0606d820 */ /* 0x000fe20000410000 */
[----:B------:R-:W-:Y:S01]  /*c520*/  BAR.SYNC.DEFER_BLOCKING 0x0 ;  /* 0x0000000000007b1d */ /* 0x000fe20000010000 */
[----:B-1----:R-:W-:-:S05]  /*c530*/  @!P6 FADD.FTZ R12, R12, 1 ;  /* 0x3f8000000c0ce421 */ /* 0x002fca0000010000 */
[----:B------:R-:W1:Y:S01]  /*c540*/  @!P0 MUFU.EX2 R0, R0 ;  /* 0x0000000000008308 */ /* 0x000e620000000800 */
[----:B0-----:R-:W4:Y:S02]  /*c550*/  LDL.LU R28, [R1+0x18] ;  /* 0x00001800011c7983 */ /* 0x001f240000300800 */
[----:B------:R-:W-:Y:S01]  /*c560*/  @!P3 FMUL.FTZ R4, R4, -1.4426950216293334961 ;  /* 0xbfb8aa3b0404b820 */ /* 0x000fe20000410000 */
[----:B--2---:R-:W-:-:S04]  /*c570*/  @!P4 FADD.FTZ R3, R3, 1 ;  /* 0x3f8000000303c421 */ /* 0x004fc80000010000 */
[----:B------:R-:W0:Y:S08]  /*c580*/  @!P1 MUFU.EX2 R2, R2 ;  /* 0x0000000200029308 */ /* 0x000e300000000800 */
[----:B------:R-:W2:Y:S01]  /*c590*/  @!P4 MUFU.RCP R3, R3 ;  /* 0x000000030003c308 */ /* 0x000ea20000001000 */
[----:B-1----:R-:W-:-:S07]  /*c5a0*/  @!P0 FADD.FTZ R0, R0, 1 ;  /* 0x3f80000000008421 */ /* 0x002fce0000010000 */
[----:B------:R-:W1:Y:S01]  /*c5b0*/  @!P3 MUFU.EX2 R4, R4 ;  /* 0x000000040004b308 */ /* 0x000e620000000800 */
[----:B0-----:R-:W-:Y:S01]  /*c5c0*/  @!P1 FADD.FTZ R2, R2, 1 ;  /* 0x3f80000002029421 */ /* 0x001fe20000010000 */
[----:B---3--:R-:W-:Y:S01]  /*c5d0*/  FADD.FTZ R8, R8, UR5 ;  /* 0x0000000508087e21 */ /* 0x008fe20008010000 */
[----:B------:R-:W-:-:S05]  /*c5e0*/  FADD.FTZ R9, R9, UR5 ;  /* 0x0000000509097e21 */ /* 0x000fca0008010000 */
[----:B------:R-:W0:Y:S01]  /*c5f0*/  @!P6 MUFU.RCP R15, R12 ;  /* 0x0000000c000fe308 */ /* 0x000e220000001000 */
[----:B--2---:R-:W-:Y:S01]  /*c600*/  @!P4 FMUL.FTZ R90, R90, R3 ;  /* 0x000000035a5ac220 */ /* 0x004fe20000410000 */
[----:B------:R-:W-:Y:S01]  /*c610*/  @!P2 FMUL.FTZ R3, R27, -1.4426950216293334961 ;  /* 0xbfb8aa3b1b03a820 */ /* 0x000fe20000410000 */
[----:B------:R-:W-:Y:S01]  /*c620*/  FADD.FTZ R10, R10, UR5 ;  /* 0x000000050a0a7e21 */ /* 0x000fe20008010000 */
[----:B------:R-:W-:Y:S01]  /*c630*/  FADD.FTZ R11, R11, UR5 ;  /* 0x000000050b0b7e21 */ /* 0x000fe20008010000 */
[----:B------:R-:W-:-:S03]  /*c640*/  FSETP.GTU.FTZ.AND P4, PT, R5, 20, PT ;  /* 0x41a000000500780b */ /* 0x000fc60003f9c000 */
[----:B------:R-:W2:Y:S01]  /*c650*/  @!P2 MUFU.EX2 R3, R3 ;  /* 0x000000030003a308 */ /* 0x000ea20000000800 */
[----:B-1----:R-:W-:-:S07]  /*c660*/  @!P3 FADD.FTZ R4, R4, 1 ;  /* 0x3f8000000404b421 */ /* 0x002fce0000010000 */
[----:B------:R-:W1:Y:S01]  /*c670*/  @!P0 MUFU.RCP R0, R0 ;  /* 0x0000000000008308 */ /* 0x000e620000001000 */
[----:B0-----:R-:W-:Y:S01]  /*c680*/  @!P6 FMUL.FTZ R92, R92, R15 ;  /* 0x0000000f5c5ce220 */ /* 0x001fe20000410000 */
[----:B------:R-:W-:Y:S01]  /*c690*/  STS.128 [R199], R68 ;  /* 0x00000044c7007388 */ /* 0x000fe20000000c00 */
[----:B------:R-:W-:Y:S01]  /*c6a0*/  @!P4 FMUL.FTZ R5, R5, -1.4426950216293334961 ;  /* 0xbfb8aa3b0505c820 */ /* 0x000fe20000410000 */
[----:B------:R-:W-:-:S04]  /*c6b0*/  FSETP.GTU.FTZ.AND P6, PT, R7, 20, PT ;  /* 0x41a000000700780b */ /* 0x000fc80003fdc000 */
[----:B------:R-:W0:Y:S01]  /*c6c0*/  @!P1 MUFU.RCP R17, R2 ;  /* 0x0000000200119308 */ /* 0x000e220000001000 */
[----:B--2---:R-:W-:-:S07]  /*c6d0*/  @!P2 FADD.FTZ R3, R3, 1 ;  /* 0x3f8000000303a421 */ /* 0x004fce0000010000 */
[----:B------:R-:W2:Y:S01]  /*c6e0*/  @!P2 MUFU.RCP R14, R3 ;  /* 0x00000003000ea308 */ /* 0x000ea20000001000 */
[----:B-1----:R-:W-:Y:S01]  /*c6f0*/  @!P0 FMUL.FTZ R93, R93, R0 ;  /* 0x000000005d5d8220 */ /* 0x002fe20000410000 */
[----:B------:R-:W-:-:S06]  /*c700*/  FSETP.GTU.FTZ.AND P0, PT, R8, 20, PT ;  /* 0x41a000000800780b */ /* 0x000fcc0003f1c000 */
[----:B------:R-:W1:Y:S01]  /*c710*/  @!P3 MUFU.RCP R15, R4 ;  /* 0x00000004000fb308 */ /* 0x000e620000001000 */
[----:B0-----:R-:W-:Y:S01]  /*c720*/  @!P1 FMUL.FTZ R94, R94, R17 ;  /* 0x000000115e5e9220 */ /* 0x001fe20000410000 */
[----:B------:R-:W-:Y:S01]  /*c730*/  FSETP.GTU.FTZ.AND P1, PT, R9, 20, PT ;  /* 0x41a000000900780b */ /* 0x000fe20003f3c000 */
[----:B------:R-:W-:Y:S04]  /*c740*/  STS.128 [R199+0x10], R80 ;  /* 0x00001050c7007388 */ /* 0x000fe80000000c00 */
[----:B------:R-:W-:Y:S01]  /*c750*/  STS.128 [R199+0x20], R76 ;  /* 0x0000204cc7007388 */ /* 0x000fe20000000c00 */
[----:B------:R-:W-:Y:S01]  /*c760*/  @!P0 FMUL.FTZ R0, R8, -1.4426950216293334961 ;  /* 0xbfb8aa3b08008820 */ /* 0x000fe20000410000 */
[----:B--2---:R-:W-:Y:S01]  /*c770*/  @!P2 FMUL.FTZ R95, R95, R14 ;  /* 0x0000000e5f5fa220 */ /* 0x004fe20000410000 */
[----:B------:R-:W-:Y:S01]  /*c780*/  FSETP.GTU.FTZ.AND P2, PT, R10, 20, PT ;  /* 0x41a000000a00780b */ /* 0x000fe20003f5c000 */
[----:B------:R-:W-:Y:S01]  /*c790*/  STS.128 [R199+0x30], R72 ;  /* 0x00003048c7007388 */ /* 0x000fe20000000c00 */
[----:B------:R-:W-:Y:S01]  /*c7a0*/  NOP ;  /* 0x0000000000007918 */ /* 0x000fe20000000000 */
[----:B-1----:R-:W-:Y:S01]  /*c7b0*/  @!P3 FMUL.FTZ R96, R96, R15 ;  /* 0x0000000f6060b220 */ /* 0x002fe20000410000 */
[----:B------:R-:W-:Y:S01]  /*c7c0*/  FSETP.GTU.FTZ.AND P3, PT, R11, 20, PT ;  /* 0x41a000000b00780b */ /* 0x000fe20003f7c000 */
[----:B------:R-:W-:Y:S01]  /*c7d0*/  @!P1 FMUL.FTZ R2, R9, -1.4426950216293334961 ;  /* 0xbfb8aa3b09029820 */ /* 0x000fe20000410000 */
[----:B------:R-:W-:Y:S01]  /*c7e0*/  LDS.128 R16, [R30+0x200] ;  /* 0x000200001e107984 */ /* 0x000fe20000000c00 */
[----:B------:R-:W-:-:S06]  /*c7f0*/  UIMAD UR26, UR33, UR30, URZ ;  /* 0x0000001e211a72a4 */ /* 0x000fcc000f8e023f */
[----:B------:R-:W-:Y:S01]  /*c800*/  @!P2 FMUL.FTZ R3, R10, -1.4426950216293334961 ;  /* 0xbfb8aa3b0a03a820 */ /* 0x000fe20000410000 */
[----:B------:R-:W-:Y:S01]  /*c810*/  USHF.R.S32.HI UR9, URZ, 0x1f, UR8 ;  /* 0x0000001f3f097899 */ /* 0x000fe20008011408 */
[----:B------:R-:W-:Y:S01]  /*c820*/  LDS.128 R20, [R30+0x400] ;  /* 0x000400001e147984 */ /* 0x000fe20000000c00 */
[----:B------:R-:W0:Y:S03]  /*c830*/  @!P4 MUFU.EX2 R5, R5 ;  /* 0x000000050005c308 */ /* 0x000e260000000800 */
[----:B------:R-:W-:Y:S01]  /*c840*/  LDS.128 R24, [R30+0x600] ;  /* 0x000600001e187984 */ /* 0x000fe20000000c00 */
[----:B------:R-:W-:-:S03]  /*c850*/  @!P3 FMUL.FTZ R4, R11, -1.4426950216293334961 ;  /* 0xbfb8aa3b0b04b820 */ /* 0x000fc60000410000 */
[----:B------:R-:W1:Y:S01]  /*c860*/  LDS.128 R8, [R30] ;  /* 0x000000001e087984 */ /* 0x000e620000000c00 */
[----:B------:R-:W-:Y:S01]  /*c870*/  UIMAD UR28, UR11, UR31, UR26 ;  /* 0x0000001f0b1c72a4 */ /* 0x000fe2000f8e021a */
[----:B------:R-:W-:Y:S01]  /*c880*/  @!P1 MUFU.EX2 R2, R2 ;  /* 0x0000000200029308 */ /* 0x000fe20000000800 */
[----:B------:R-:W-:Y:S02]  /*c890*/  UIMAD.WIDE.U32 UR26, UR11, UR30, UR8 ;  /* 0x0000001e0b1a72a5 */ /* 0x000fe4000f8e0008 */
[----:B------:R-:W-:Y:S01]  /*c8a0*/  USHF.R.S32.HI UR32, URZ, 0x1f, UR10 ;  /* 0x0000001f3f207899 */ /* 0x000fe2000801140a */
[----:B------:R-:W-:Y:S01]  /*c8b0*/  ULDC.64 UR30, c[0x0][0x390] ;  /* 0x0000e400001e7ab9 */ /* 0x000fe20000000a00 */
[----:B------:R-:W-:Y:S02]  /*c8c0*/  UIADD3 UR27, UR27, UR28, URZ ;  /* 0x0000001c1b1b7290 */ /* 0x000fe4000fffe03f */
[----:B------:R-:W-:Y:S01]  /*c8d0*/  UIMAD UR29, UR32, UR30, URZ ;  /* 0x0000001e201d72a4 */ /* 0x000fe2000f8e023f */
[----:B------:R-:W-:Y:S01]  /*c8e0*/  @!P2 MUFU.EX2 R3, R3 ;  /* 0x000000030003a308 */ /* 0x000fe20000000800 */
[----:B------:R-:W-:-:S02]  /*c8f0*/  UIMAD.WIDE.U32 UR26, UR10, UR30, UR26 ;  /* 0x0000001e0a1a72a5 */ /* 0x000fc4000f8e001a */
[----:B------:R-:W-:-:S03]  /*c900*/  UIMAD UR28, UR10, UR31, UR29 ;  /* 0x0000001f0a1c72a4 */ /* 0x000fc6000f8e021d */
[----:B------:R-:W-:Y:S02]  /*c910*/  ULDC.64 UR30, c[0x0][0x3e0] ;  /* 0x0000f800001e7ab9 */ /* 0x000fe40000000a00 */
[----:B------:R2:W-:Y:S01]  /*c920*/  @!P5 MUFU.EX2 R13, R6 ;  /* 0x00000006000dd308 */ /* 0x0005e20000000800 */
[----:B------:R-:W-:Y:S02]  /*c930*/  UIADD3 UR28, UR27, UR28, URZ ;  /* 0x0000001c1b1c7290 */ /* 0x000fe4000fffe03f */
[----:B------:R-:W-:-:S05]  /*c940*/  ULEA UR27, UP0, UR26, UR30, 0x2 ;  /* 0x0000001e1a1b7291 */ /* 0x000fca000f80103f */
[----:B------:R-:W3:Y:S01]  /*c950*/  @!P0 MUFU.EX2 R0, R0 ;  /* 0x0000000000008308 */ /* 0x000ee20000000800 */
[----:B--2---:R-:W-:Y:S01]  /*c960*/  @!P6 FMUL.FTZ R6, R7, -1.4426950216293334961 ;  /* 0xbfb8aa3b0706e820 */ /* 0x004fe20000410000 */
[----:B0-----:R-:W-:Y:S01]  /*c970*/  @!P4 FADD.FTZ R5, R5, 1 ;  /* 0x3f8000000505c421 */ /* 0x001fe20000010000 */
[----:B------:R-:W-:-:S03]  /*c980*/  ULEA.HI.X UR26, UR26, UR31, UR28, 0x2, UP0 ;  /* 0x0000001f1a1a7291 */ /* 0x000fc600080f141c */
[----:B------:R-:W-:Y:S02]  /*c990*/  ULDC.64 UR28, c[0x0][0x3a8] ;  /* 0x0000ea00001c7ab9 */ /* 0x000fe40000000a00 */
[----:B------:R-:W-:Y:S08]  /*c9a0*/  @!P6 MUFU.EX2 R7, R6 ;  /* 0x000000060007e308 */ /* 0x000ff00000000800 */
[----:B------:R0:W2:Y:S01]  /*c9b0*/  @!P3 MUFU.EX2 R6, R4 ;  /* 0x000000040006b308 */ /* 0x0000a20000000800 */
[----:B---3--:R-:W-:-:S07]  /*c9c0*/  @!P0 FADD.FTZ R0, R0, 1 ;  /* 0x3f80000000008421 */ /* 0x008fce0000010000 */
[----:B------:R3:W-:Y:S01]  /*c9d0*/  @!P4 MUFU.RCP R12, R5 ;  /* 0x00000005000cc308 */ /* 0x0007e20000001000 */
[----:B0-----:R-:W-:Y:S01]  /*c9e0*/  @!P1 FADD.FTZ R4, R2, 1 ;  /* 0x3f80000002049421 */ /* 0x001fe20000010000 */
[----:B------:R-:W-:Y:S01]  /*c9f0*/  MOV R2, UR27 ;  /* 0x0000001b00027c02 */ /* 0x000fe20008000f00 */
[----:B---3--:R-:W-:Y:S01]  /*ca00*/  @!P2 FADD.FTZ R5, R3, 1 ;  /* 0x3f8000000305a421 */ /* 0x008fe20000010000 */
[----:B------:R-:W-:-:S04]  /*ca10*/  MOV R3, UR26 ;  /* 0x0000001a00037c02 */ /* 0x000fc80008000f00 */
[----:B------:R-:W0:Y:S01]  /*ca20*/  @!P0 MUFU.RCP R15, R0 ;  /* 0x00000000000f8308 */ /* 0x000e220000001000 */
[----:B--2---:R-:W-:Y:S01]  /*ca30*/  @!P3 FADD.FTZ R6, R6, 1 ;  /* 0x3f8000000606b421 */ /* 0x004fe20000010000 */
[----:B------:R-:W-:-:S06]  /*ca40*/  IMAD.WIDE R2, R29, 0x10, R2 ;  /* 0x000000101d027825 */ /* 0x000fcc00078e0202 */
[----:B------:R-:W2:Y:S01]  /*ca50*/  @!P1 MUFU.RCP R4, R4 ;  /* 0x0000000400049308 */ /* 0x000ea20000001000 */
[----:B-1----:R-:W-:Y:S04]  /*ca60*/  STG.E.128 desc[UR22][R2.64], R8 ;  /* 0x0000000802007986 */ /* 0x002fe8000c101d16 */
[----:B------:R-:W-:Y:S04]  /*ca70*/  STG.E.128 desc[UR22][R2.64+0x200], R16 ;  /* 0x0002001002007986 */ /* 0x000fe8000c101d16 */
[----:B------:R-:W-:Y:S01]  /*ca80*/  STG.E.128 desc[UR22][R2.64+0x400], R20 ;  /* 0x0004001402007986 */ /* 0x000fe2000c101d16 */
[----:B------:R-:W1:Y:S03]  /*ca90*/  @!P2 MUFU.RCP R5, R5 ;  /* 0x000000050005a308 */ /* 0x000e660000001000 */
[----:B------:R3:W-:Y:S01]  /*caa0*/  STG.E.128 desc[UR22][R2.64+0x600], R24 ;  /* 0x0006001802007986 */ /* 0x0007e2000c101d16 */
[----:B------:R-:W-:Y:S06]  /*cab0*/  BAR.SYNC.DEFER_BLOCKING 0x0 ;  /* 0x0000000000007b1d */ /* 0x000fec0000010000 */
[----:B------:R-:W5:Y:S01]  /*cac0*/  @!P3 MUFU.RCP R6, R6 ;  /* 0x000000060006b308 */ /* 0x000f620000001000 */
[----:B------:R-:W-:Y:S01]  /*cad0*/  @!P5 FADD.FTZ R13, R13, 1 ;  /* 0x3f8000000d0dd421 */ /* 0x000fe20000010000 */
[----:B0-----:R-:W-:Y:S01]  /*cae0*/  @!P0 FMUL.FTZ R84, R84, R15 ;  /* 0x0000000f54548220 */ /* 0x001fe20000410000 */
[----:B------:R-:W-:Y:S01]  /*caf0*/  @!P6 FADD.FTZ R7, R7, 1 ;  /* 0x3f8000000707e421 */ /* 0x000fe20000010000 */
[----:B--2---:R-:W-:Y:S01]  /*cb00*/  @!P1 FMUL.FTZ R85, R85, R4 ;  /* 0x0000000455559220 */ /* 0x004fe20000410000 */
[----:B-1----:R-:W-:-:S03]  /*cb10*/  @!P2 FMUL.FTZ R86, R86, R5 ;  /* 0x000000055656a220 */ /* 0x002fc60000410000 */
[----:B------:R-:W0:Y:S08]  /*cb20*/  @!P5 MUFU.RCP R13, R13 ;  /* 0x0000000d000dd308 */ /* 0x000e300000001000 */
[----:B------:R-:W1:Y:S01]  /*cb30*/  @!P6 MUFU.RCP R14, R7 ;  /* 0x00000007000ee308 */ /* 0x000e620000001000 */
[----:B-----5:R-:W-:-:S05]  /*cb40*/  @!P3 FMUL.FTZ R87, R87, R6 ;  /* 0x000000065757b220 */ /* 0x020fca0000410000 */
[----:B------:R2:W-:Y:S01]  /*cb50*/  STS.128 [R199], R84 ;  /* 0x00000054c7007388 */ /* 0x0005e20000000c00 */
[----:B------:R-:W-:-:S03]  /*cb60*/  @!P4 FMUL.FTZ R97, R97, R12 ;  /* 0x0000000c6161c220 */ /* 0x000fc60000410000 */
[----:B------:R5:W-:Y:S01]  /*cb70*/  STS.128 [R199+0x10], R88 ;  /* 0x00001058c7007388 */ /* 0x000be20000000c00 */
[----:B0-----:R-:W-:Y:S01]  /*cb80*/  @!P5 FMUL.FTZ R98, R98, R13 ;  /* 0x0000000d6262d220 */ /* 0x001fe20000410000 */
[----:B-1----:R-:W-:Y:S02]  /*cb90*/  @!P6 FMUL.FTZ R99, R99, R14 ;  /* 0x0000000e6363e220 */ /* 0x002fe40000410000 */
[----:B------:R0:W-:Y:S04]  /*cba0*/  STS.128 [R199+0x20], R92 ;  /* 0x0000205cc7007388 */ /* 0x0001e80000000c00 */
[----:B------:R1:W-:Y:S01]  /*cbb0*/  STS.128 [R199+0x30], R96 ;  /* 0x00003060c7007388 */ /* 0x0003e20000000c00 */
[----:B------:R-:W-:-:S03]  /*cbc0*/  NOP ;  /* 0x0000000000007918 */ /* 0x000fc60000000000 */
[----:B------:R-:W1:Y:S01]  /*cbd0*/  LDS.128 R4, [R30] ;  /* 0x000000001e047984 */ /* 0x000e620000000c00 */
[----:B------:R-:W-:-:S03]  /*cbe0*/  UIMAD UR26, UR33, UR28, URZ ;  /* 0x0000001c211a72a4 */ /* 0x000fc6000f8e023f */
[----:B------:R-:W1:Y:S04]  /*cbf0*/  LDS.128 R8, [R30+0x200] ;  /* 0x000200001e087984 */ /* 0x000e680000000c00 */
[----:B------:R-:W1:Y:S04]  /*cc00*/  LDS.128 R12, [R30+0x400] ;  /* 0x000400001e0c7984 */ /* 0x000e680000000c00 */
[----:B------:R-:W1:Y:S01]  /*cc10*/  LDS.128 R16, [R30+0x600] ;  /* 0x000600001e107984 */ /* 0x000e620000000c00 */
[----:B------:R-:W-:Y:S02]  /*cc20*/  UIMAD UR26, UR11, UR29, UR26 ;  /* 0x0000001d0b1a72a4 */ /* 0x000fe4000f8e021a */
[----:B------:R-:W-:-:S03]  /*cc30*/  UIMAD.WIDE.U32 UR8, UR11, UR28, UR8 ;  /* 0x0000001c0b0872a5 */ /* 0x000fc6000f8e0008 */
[----:B------:R-:W-:Y:S01]  /*cc40*/  ULDC.64 UR28, c[0x0][0x3b0] ;  /* 0x0000ec00001c7ab9 */ /* 0x000fe20000000a00 */
[----:B------:R-:W-:Y:S02]  /*cc50*/  UIADD3 UR9, UR9, UR26, URZ ;  /* 0x0000001a09097290 */ /* 0x000fe4000fffe03f */
[----:B------:R-:W-:Y:S01]  /*cc60*/  UIMAD UR26, UR32, UR28, URZ ;  /* 0x0000001c201a72a4 */ /* 0x000fe2000f8e023f */
[----:B----4-:R-:W-:-:S04]  /*cc70*/  FADD.FTZ R0, R84, R28 ;  /* 0x0000001c54007221 */ /* 0x010fc80000010000 */
[----:B---3--:R-:W-:-:S04]  /*cc80*/  FADD.FTZ R3, R0, R85 ;  /* 0x0000005500037221 */ /* 0x008fc80000010000 */
[----:B--2---:R-:W-:-:S04]  /*cc90*/  FADD.FTZ R86, R3, R86 ;  /* 0x0000005603567221 */ /* 0x004fc80000010000 */
[----:B------:R-:W-:-:S04]  /*cca0*/  FADD.FTZ R87, R86, R87 ;  /* 0x0000005756577221 */ /* 0x000fc80000010000 */
[----:B-----5:R-:W-:-:S04]  /*ccb0*/  FADD.FTZ R88, R87, R88 ;  /* 0x0000005857587221 */ /* 0x020fc80000010000 */
[----:B------:R-:W-:-:S04]  /*ccc0*/  FADD.FTZ R89, R88, R89 ;  /* 0x0000005958597221 */ /* 0x000fc80000010000 */
[----:B------:R-:W-:-:S04]  /*ccd0*/  FADD.FTZ R90, R89, R90 ;  /* 0x0000005a595a7221 */ /* 0x000fc80000010000 */
[----:B------:R-:W-:-:S04]  /*cce0*/  FADD.FTZ R91, R90, R91 ;  /* 0x0000005b5a5b7221 */ /* 0x000fc80000010000 */
[----:B0-----:R-:W-:-:S04]  /*ccf0*/  FADD.FTZ R92, R91, R92 ;  /* 0x0000005c5b5c7221 */ /* 0x001fc80000010000 */
[----:B------:R-:W-:Y:S01]  /*cd00*/  FADD.FTZ R93, R92, R93 ;  /* 0x0000005d5c5d7221 */ /* 0x000fe20000010000 */
[----:B------:R-:W-:Y:S02]  /*cd10*/  UIMAD UR26, UR10, UR29, UR26 ;  /* 0x0000001d0a1a72a4 */ /* 0x000fe4000f8e021a */
[----:B------:R-:W-:Y:S01]  /*cd20*/  UIMAD.WIDE.U32 UR8, UR10, UR28, UR8 ;  /* 0x0000001c0a0872a5 */ /* 0x000fe2000f8e0008 */
[----:B------:R-:W-:Y:S02]  /*cd30*/  FADD.FTZ R94, R93, R94 ;  /* 0x0000005e5d5e7221 */ /* 0x000fe40000010000 */
        /* <DEDUP_REMOVED lines=13> */
[----:B------:R0:W-:Y:S04]  /*ce10*/  STG.E.128 desc[UR22][R2.64], R4 ;  /* 0x0000000402007986 */ /* 0x0001e8000c101d16 */
[----:B------:R0:W-:Y:S04]  /*ce20*/  STG.E.128 desc[UR22][R2.64+0x200], R8 ;  /* 0x0002000802007986 */ /* 0x0001e8000c101d16 */
[----:B------:R0:W-:Y:S04]  /*ce30*/  STG.E.128 desc[UR22][R2.64+0x400], R12 ;  /* 0x0004000c02007986 */ /* 0x0001e8000c101d16 */
[----:B------:R0:W-:Y:S04]  /*ce40*/  STG.E.128 desc[UR22][R2.64+0x600], R16 ;  /* 0x0006001002007986 */ /* 0x0001e8000c101d16 */
        /* <DEDUP_REMOVED lines=13> */
.L_x_10387:
        /* <DEDUP_REMOVED lines=38> */
.L_x_10518:
[----:B------:R-:W-:Y:S05]  /*d180*/  BSYNC B0 ;  /* 0x0000000000007941 */ /* 0x000fea0003800000 */
.L_x_10517:
        /* <DEDUP_REMOVED lines=41> */
.L_x_10520:
[----:B------:R-:W2:Y:S02]  /*d420*/  S2R R11, SR_TID.X ;  /* 0x00000000000b7919 */ /* 0x000ea40000002100 */
.L_x_10521:
[----:B------:R-:W-:Y:S05]  /*d430*/  BSYNC B0 ;  /* 0x0000000000007941 */ /* 0x000fea0003800000 */
.L_x_10519:
        /* <DEDUP_REMOVED lines=23> */
.L_x_10523:
        /* <DEDUP_REMOVED lines=32> */
.L_x_10522:
[----:B------:R-:W-:Y:S05]  /*d7b0*/  EXIT ;  /* 0x000000000000794d */ /* 0x000fea0003800000 */
.L_x_10424:
[----:B------:R-:W-:Y:S01]  /*d7c0*/  HFMA2.MMA R220, -RZ, RZ, 0, 5.9604644775390625e-08 ;  /* 0x00000001ffdc7435 */ /* 0x000fe200000001ff */
[----:B------:R-:W-:Y:S02]  /*d7d0*/  MOV R216, R210 ;  /* 0x000000d200d87202 */ /* 0x000fe40000000f00 */
[----:B------:R-:W-:Y:S02]  /*d7e0*/  MOV R221, RZ ;  /* 0x000000ff00dd7202 */ /* 0x000fe40000000f00 */
[----:B------:R-:W-:-:S07]  /*d7f0*/  MOV R143, 0xffffffff ;  /* 0xffffffff008f7802 */ /* 0x000fce0000000f00 */
[----:B--2---:R-:W-:Y:S05]  /*d800*/  WARPSYNC.COLLECTIVE R143, `(.L_x_10524) ;  /* 0x000000008f087348 */ /* 0x004fea0003c00000 */
[----:B------:R0:W1:Y:S02]  /*d810*/  SHFL.UP P0, R217, R216, R220, R221 ;  /* 0x040000dcd8d97389 */ /* 0x00006400000000dd */
[----:B012---:R-:W-:Y:S01]  /*d820*/  ENDCOLLECTIVE ;  /* 0x000000000000791b */ /* 0x007fe20003800000 */
.L_x_10524:
[----:B------:R-:W-:Y:S02]  /*d830*/  MOV R216, R140 ;  /* 0x0000008c00d87202 */ /* 0x000fe40000000f00 */
[----:B------:R-:W-:-:S07]  /*d840*/  MOV R141, R217 ;  /* 0x000000d9008d7202 */ /* 0x000fce0000000f00 */
[----:B------:R-:W-:Y:S05]  /*d850*/  WARPSYNC.COLLECTIVE R143, `(.L_x_10525) ;  /* 0x000000008f087348 */ /* 0x000fea0003c00000 */
[----:B------:R0:W1:Y:S02]  /*d860*/  SHFL.UP P0, R217, R216, R220, R221 ;  /* 0x040000dcd8d97389 */ /* 0x00006400000000dd */
[----:B01----:R-:W-:Y:S01]  /*d870*/  ENDCOLLECTIVE ;  /* 0x000000000000791b */ /* 0x003fe20003800000 */
.L_x_10525:
[----:B------:R-:W-:Y:S02]  /*d880*/  MOV R216, R211 ;  /* 0x000000d300d87202 */ /* 0x000fe40000000f00 */
[----:B------:R-:W-:-:S07]  /*d890*/  MOV R213, R217 ;  /* 0x000000d900d57202 */ /* 0x000fce0000000f00 */
[----:B------:R-:W-:Y:S05]  /*d8a0*/  WARPSYNC.COLLECTIVE R143, `(.L_x_10526) ;  /* 0x000000008f087348 */ /* 0x000fea0003c00000 */
[----:B------:R0:W1:Y:S02]  /*d8b0*/  SHFL.UP P0, R217, R216, R220, R221 ;  /* 0x040000dcd8d97389 */ /* 0x00006400000000dd */
[----:B01----:R-:W-:Y:S01]  /*d8c0*/  ENDCOLLECTIVE ;  /* 0x000000000000791b */ /* 0x003fe20003800000 */
.L_x_10526:
[----:B------:R-:W-:Y:S02]  /*d8d0*/  MOV R216, R212 ;  /* 0x000000d400d87202 */ /* 0x000fe40000000f00 */
[----:B------:R-:W-:-:S07]  /*d8e0*/  MOV R215, R217 ;  /* 0x000000d900d77202 */ /* 0x000fce0000000f00 */
[----:B------:R-:W-:Y:S05]  /*d8f0*/  WARPSYNC.COLLECTIVE R143, `(.L_x_10527) ;  /* 0x000000008f087348 */ /* 0x000fea0003c00000 */
[----:B------:R0:W1:Y:S02]  /*d900*/  SHFL.UP P0, R217, R216, R220, R221 ;  /* 0x040000dcd8d97389 */ /* 0x00006400000000dd */
[----:B01----:R-:W-:Y:S01]  /*d910*/  ENDCOLLECTIVE ;  /* 0x000000000000791b */ /* 0x003fe20003800000 */
.L_x_10527:
        /* <DEDUP_REMOVED lines=17> */
.L_x_10528:
[----:B------:R-:W-:Y:S02]  /*da30*/  MOV R216, R140 ;  /* 0x0000008c00d87202 */ /* 0x000fe40000000f00 */
[----:B------:R-:W-:-:S07]  /*da40*/  MOV R141, R217 ;  /* 0x000000d9008d7202 */ /* 0x000fce0000000f00 */
[----:B------:R-:W-:Y:S05]  /*da50*/  WARPSYNC.COLLECTIVE R143, `(.L_x_10529) ;  /* 0x000000008f087348 */ /* 0x000fea0003c00000 */
[----:B------:R0:W1:Y:S02]  /*da60*/  SHFL.UP P0, R217, R216, R220, R221 ;  /* 0x040000dcd8d97389 */ /* 0x00006400000000dd */
[----:B01----:R-:W-:Y:S01]  /*da70*/  ENDCOLLECTIVE ;  /* 0x000000000000791b */ /* 0x003fe20003800000 */
.L_x_10529:
[----:B------:R-:W-:Y:S02]  /*da80*/  MOV R216, R211 ;  /* 0x000000d300d87202 */ /* 0x000fe40000000f00 */
[----:B------:R-:W-:-:S07]  /*da90*/  MOV R213, R217 ;  /* 0x000000d900d57202 */ /* 0x000fce0000000f00 */
[----:B------:R-:W-:Y:S05]  /*daa0*/  WARPSYNC.COLLECTIVE R143, `(.L_x_10530) ;  /* 0x000000008f087348 */ /* 0x000fea0003c00000 */
[----:B------:R0:W1:Y:S02]  /*dab0*/  SHFL.UP P0, R217, R216, R220, R221 ;  /* 0x040000dcd8d97389 */ /* 0x00006400000000dd */
[----:B01----:R-:W-:Y:S01]  /*dac0*/  ENDCOLLECTIVE ;  /* 0x000000000000791b */ /* 0x003fe20003800000 */
.L_x_10530:
[----:B------:R-:W-:Y:S02]  /*dad0*/  MOV R216, R212 ;  /* 0x000000d400d87202 */ /* 0x000fe40000000f00 */
[----:B------:R-:W-:-:S07]  /*dae0*/  MOV R215, R217 ;  /* 0x000000d900d77202 */ /* 0x000fce0000000f00 */
[----:B------:R-:W-:Y:S05]  /*daf0*/  WARPSYNC.COLLECTIVE R143, `(.L_x_10531) ;  /* 0x000000008f087348 */ /* 0x000fea0003c00000 */
[----:B------:R0:W1:Y:S02]  /*db00*/  SHFL.UP P0, R217, R216, R220, R221 ;  /* 0x040000dcd8d97389 */ /* 0x00006400000000dd */
[----:B01----:R-:W-:Y:S01]  /*db10*/  ENDCOLLECTIVE ;  /* 0x000000000000791b */ /* 0x003fe20003800000 */
.L_x_10531:
        /* <DEDUP_REMOVED lines=17> */
.L_x_10532:
[----:B------:R-:W-:Y:S02]  /*dc30*/  MOV R216, R140 ;  /* 0x0000008c00d87202 */ /* 0x000fe40000000f00 */
[----:B------:R-:W-:-:S07]  /*dc40*/  MOV R141, R217 ;  /* 0x000000d9008d7202 */ /* 0x000fce0000000f00 */
[----:B------:R-:W-:Y:S05]  /*dc50*/  WARPSYNC.COLLECTIVE R143, `(.L_x_10533) ;  /* 0x000000008f087348 */ /* 0x000fea0003c00000 */
[----:B------:R0:W1:Y:S02]  /*dc60*/  SHFL.UP P0, R217, R216, R220, R221 ;  /* 0x040000dcd8d97389 */ /* 0x00006400000000dd */
[----:B01----:R-:W-:Y:S01]  /*dc70*/  ENDCOLLECTIVE ;  /* 0x000000000000791b */ /* 0x003fe20003800000 */
.L_x_10533:
[----:B------:R-:W-:Y:S02]  /*dc80*/  MOV R216, R211 ;  /* 0x000000d300d87202 */ /* 0x000fe40000000f00 */
[----:B------:R-:W-:-:S07]  /*dc90*/  MOV R213, R217 ;  /* 0x000000d900d57202 */ /* 0x000fce0000000f00 */
[----:B------:R-:W-:Y:S05]  /*dca0*/  WARPSYNC.COLLECTIVE R143, `(.L_x_10534) ;  /* 0x000000008f087348 */ /* 0x000fea0003c00000 */
[----:B------:R0:W1:Y:S02]  /*dcb0*/  SHFL.UP P0, R217, R216, R220, R221 ;  /* 0x040000dcd8d97389 */ /* 0x00006400000000dd */
[----:B01----:R-:W-:Y:S01]  /*dcc0*/  ENDCOLLECTIVE ;  /* 0x000000000000791b */ /* 0x003fe20003800000 */
.L_x_10534:
[----:B------:R-:W-:Y:S02]  /*dcd0*/  MOV R216, R212 ;  /* 0x000000d400d87202 */ /* 0x000fe40000000f00 */
[----:B------:R-:W-:-:S07]  /*dce0*/  MOV R215, R217 ;  /* 0x000000d900d77202 */ /* 0x000fce0000000f00 */
[----:B------:R-:W-:Y:S05]  /*dcf0*/  WARPSYNC.COLLECTIVE R143, `(.L_x_10535) ;  /* 0x000000008f087348 */ /* 0x000fea0003c00000 */
[----:B------:R0:W1:Y:S02]  /*dd00*/  SHFL.UP P0, R217, R216, R220, R221 ;  /* 0x040000dcd8d97389 */ /* 0x00006400000000dd */
[----:B01----:R-:W-:Y:S01]  /*dd10*/  ENDCOLLECTIVE ;  /* 0x000000000000791b */ /* 0x003fe20003800000 */
.L_x_10535:
        /* <DEDUP_REMOVED lines=17> */
.L_x_10536:
[----:B------:R-:W-:Y:S02]  /*de30*/  MOV R216, R140 ;  /* 0x0000008c00d87202 */ /* 0x000fe40000000f00 */
[----:B------:R-:W-:-:S07]  /*de40*/  MOV R141, R217 ;  /* 0x000000d9008d7202 */ /* 0x000fce0000000f00 */
[----:B------:R-:W-:Y:S05]  /*de50*/  WARPSYNC.COLLECTIVE R143, `(.L_x_10537) ;  /* 0x000000008f087348 */ /* 0x000fea0003c00000 */
[----:B------:R0:W1:Y:S02]  /*de60*/  SHFL.UP P0, R217, R216, R220, R221 ;  /* 0x040000dcd8d97389 */ /* 0x00006400000000dd */
[----:B01----:R-:W-:Y:S01]  /*de70*/  ENDCOLLECTIVE ;  /* 0x000000000000791b */ /* 0x003fe20003800000 */
.L_x_10537:
[----:B------:R-:W-:Y:S02]  /*de80*/  MOV R216, R211 ;  /* 0x000000d300d87202 */ /* 0x000fe40000000f00 */
[----:B------:R-:W-:-:S07]  /*de90*/  MOV R213, R217 ;  /* 0x000000d900d57202 */ /* 0x000fce0000000f00 */
[----:B------:R-:W-:Y:S05]  /*dea0*/  WARPSYNC.COLLECTIVE R143, `(.L_x_10538) ;  /* 0x000000008f087348 */ /* 0x000fea0003c00000 */
[----:B------:R0:W1:Y:S02]  /*deb0*/  SHFL.UP P0, R217, R216, R220, R221 ;  /* 0x040000dcd8d97389 */ /* 0x00006400000000dd */
[----:B01----:R-:W-:Y:S01]  /*dec0*/  ENDCOLLECTIVE ;  /* 0x000000000000791b */ /* 0x003fe20003800000 */
.L_x_10538:
[----:B------:R-:W-:Y:S02]  /*ded0*/  MOV R216, R212 ;  /* 0x000000d400d87202 */ /* 0x000fe40000000f00 */
[----:B------:R-:W-:-:S07]  /*dee0*/  MOV R215, R217 ;  /* 0x000000d900d77202 */ /* 0x000fce0000000f00 */
[----:B------:R-:W-:Y:S05]  /*def0*/  WARPSYNC.COLLECTIVE R143, `(.L_x_10539) ;  /* 0x000000008f087348 */ /* 0x000fea0003c00000 */
[----:B------:R0:W1:Y:S02]  /*df00*/  SHFL.UP P0, R217, R216, R220, R221 ;  /* 0x040000dcd8d97389 */ /* 0x00006400000000dd */
[----:B01----:R-:W-:Y:S01]  /*df10*/  ENDCOLLECTIVE ;  /* 0x000000000000791b */ /* 0x003fe20003800000 */
.L_x_10539:
        /* <DEDUP_REMOVED lines=17> */
.L_x_10540:
[----:B------:R-:W-:Y:S02]  /*e030*/  MOV R216, R141 ;  /* 0x0000008d00d87202 */ /* 0x000fe40000000f00 */
[----:B------:R-:W-:-:S07]  /*e040*/  MOV R140, R217 ;  /* 0x000000d9008c7202 */ /* 0x000fce0000000f00 */
[----:B------:R-:W-:Y:S05]  /*e050*/  WARPSYNC.COLLECTIVE R143, `(.L_x_10541) ;  /* 0x000000008f087348 */ /* 0x000fea0003c00000 */
[----:B------:R0:W1:Y:S02]  /*e060*/  SHFL.UP P0, R217, R216, R220, R221 ;  /* 0x040000dcd8d97389 */ /* 0x00006400000000dd */
[----:B01----:R-:W-:Y:S01]  /*e070*/  ENDCOLLECTIVE ;  /* 0x000000000000791b */ /* 0x003fe20003800000 */
.L_x_10541:
[----:B------:R-:W-:Y:S02]  /*e080*/  MOV R216, R211 ;  /* 0x000000d300d87202 */ /* 0x000fe40000000f00 */
[----:B------:R-:W-:-:S07]  /*e090*/  MOV R142, R217 ;  /* 0x000000d9008e7202 */ /* 0x000fce0000000f00 */
[----:B------:R-:W-:Y:S05]  /*e0a0*/  WARPSYNC.COLLECTIVE R143, `(.L_x_10542) ;  /* 0x000000008f087348 */ /* 0x000fea0003c00000 */
[----:B------:R0:W1:Y:S02]  /*e0b0*/  SHFL.UP P0, R217, R216, R220, R221 ;  /* 0x040000dcd8d97389 */ /* 0x00006400000000dd */
[----:B01----:R-:W-:Y:S01]  /*e0c0*/  ENDCOLLECTIVE ;  /* 0x000000000000791b */ /* 0x003fe20003800000 */
.L_x_10542:
[----:B------:R-:W-:Y:S02]  /*e0d0*/  MOV R216, R212 ;  /* 0x000000d400d87202 */ /* 0x000fe40000000f00 */
[----:B------:R-:W-:-:S07]  /*e0e0*/  MOV R213, R217 ;  /* 0x000000d900d57202 */ /* 0x000fce0000000f00 */
[----:B------:R-:W-:Y:S05]  /*e0f0*/  WARPSYNC.COLLECTIVE R143, `(.L_x_10543) ;  /* 0x000000008f087348 */ /* 0x000fea0003c00000 */
[----:B------:R0:W1:Y:S02]  /*e100*/  SHFL.UP P0, R217, R216, R220, R221 ;  /* 0x040000dcd8d97389 */ /* 0x00006400000000dd */
[----:B01----:R-:W-:Y:S01]  /*e110*/  ENDCOLLECTIVE ;  /* 0x000000000000791b */ /* 0x003fe20003800000 */
.L_x_10543:
[----:B------:R-:W-:Y:S01]  /*e120*/  MOV R214, R217 ;  /* 0x000000d900d67202 */ /* 0x000fe20000000f00 */
[----:B------:R-:W-:Y:S06]  /*e130*/  BRA `(.L_x_10544) ;  /* 0xffffff7c00987947 */ /* 0x000fec000383ffff */
.L_x_10425:
        /* <DEDUP_REMOVED lines=8> */
.L_x_10546:
[----:B------:R-:W-:Y:S05]  /*e1c0*/  BSYNC B0 ;  /* 0x0000000000007941 */ /* 0x000fea0003800000 */
.L_x_10545:
[----:B------:R-:W-:Y:S05]  /*e1d0*/  BRA `(.L_x_10547) ;  /* 0xffffff7c00a87947 */ /* 0x000fea000383ffff */
.L_x_10426:
        /* <DEDUP_REMOVED lines=8> */
.L_x_10549:
[----:B------:R-:W-:Y:S05]  /*e260*/  BSYNC B0 ;  /* 0x0000000000007941 */ /* 0x000fea0003800000 */
.L_x_10548:
[----:B------:R-:W-:Y:S05]  /*e270*/  BRA `(.L_x_10550) ;  /* 0xffffff7c00887947 */ /* 0x000fea000383ffff */
.L_x_10427:
        /* <DEDUP_REMOVED lines=8> */
.L_x_10552:
[----:B------:R-:W-:Y:S05]  /*e300*/  BSYNC B0 ;  /* 0x0000000000007941 */ /* 0x000fea0003800000 */
.L_x_10551:
[----:B------:R-:W-:Y:S05]  /*e310*/  BRA `(.L_x_10553) ;  /* 0xffffff7c00687947 */ /* 0x000fea000383ffff */
.L_x_10428:
        /* <DEDUP_REMOVED lines=8> */
.L_x_10555:
[----:B------:R-:W-:Y:S05]  /*e3a0*/  BSYNC B0 ;  /* 0x0000000000007941 */ /* 0x000fea0003800000 */
.L_x_10554:
[----:B------:R-:W-:Y:S05]  /*e3b0*/  BRA `(.L_x_10556) ;  /* 0xffffff7c00487947 */ /* 0x000fea000383ffff */
.L_x_10429:
        /* <DEDUP_REMOVED lines=8> */
.L_x_10558:
[----:B------:R-:W-:Y:S05]  /*e440*/  BSYNC B0 ;  /* 0x0000000000007941 */ /* 0x000fea0003800000 */
.L_x_10557:
        /* <DEDUP_REMOVED lines=10> */
.L_x_10559:
[----:B------:R-:W-:Y:S02]  /*e4f0*/  MOV R140, 0x1f ;  /* 0x0000001f008c7802 */ /* 0x000fe40000000f00 */
[----:B------:R-:W-:Y:S02]  /*e500*/  MOV R216, R211 ;  /* 0x000000d300d87202 */ /* 0x000fe40000000f00 */
[----:B------:R-:W-:-:S07]  /*e510*/  MOV R218, R217 ;  /* 0x000000d900da7202 */ /* 0x000fce0000000f00 */
[----:B------:R-:W-:Y:S05]  /*e520*/  WARPSYNC.COLLECTIVE R143, `(.L_x_10560) ;  /* 0x000000008f087348 */ /* 0x000fea0003c00000 */
[----:B------:R0:W1:Y:S02]  /*e530*/  SHFL.UP P0, R217, R216, R220, R221 ;  /* 0x040000dcd8d97389 */ /* 0x00006400000000dd */
[----:B01----:R-:W-:Y:S01]  /*e540*/  ENDCOLLECTIVE ;  /* 0x000000000000791b */ /* 0x003fe20003800000 */
.L_x_10560:
[----:B------:R-:W-:Y:S02]  /*e550*/  MOV R216, R212 ;  /* 0x000000d400d87202 */ /* 0x000fe40000000f00 */
[----:B------:R-:W-:-:S07]  /*e560*/  MOV R211, R217 ;  /* 0x000000d900d37202 */ /* 0x000fce0000000f00 */
[----:B------:R-:W-:Y:S05]  /*e570*/  WARPSYNC.COLLECTIVE R143, `(.L_x_10561) ;  /* 0x000000008f087348 */ /* 0x000fea0003c00000 */
[----:B------:R0:W1:Y:S02]  /*e580*/  SHFL.UP P0, R217, R216, R220, R221 ;  /* 0x040000dcd8d97389 */ /* 0x00006400000000dd */
[----:B01----:R-:W-:Y:S01]  /*e590*/  ENDCOLLECTIVE ;  /* 0x000000000000791b */ /* 0x003fe20003800000 */
.L_x_10561:
[----:B------:R-:W-:Y:S05]  /*e5a0*/  WARPSYNC.COLLECTIVE R143, `(.L_x_10562) ;  /* 0x000000008f087348 */ /* 0x000fea0003c00000 */
[----:B------:R0:W1:Y:S02]  /*e5b0*/  SHFL.IDX P3, R239, R142, R141, R140 ;  /* 0x0000008d8eef7389 */ /* 0x000064000006008c */
[----:B01----:R-:W-:Y:S01]  /*e5c0*/  ENDCOLLECTIVE ;  /* 0x000000000000791b */ /* 0x003fe20003800000 */
.L_x_10562:
[----:B------:R-:W-:Y:S02]  /*e5d0*/  MOV R142, R133 ;  /* 0x00000085008e7202 */ /* 0x000fe40000000f00 */
[----:B------:R-:W-:Y:S02]  /*e5e0*/  MOV R212, R217 ;  /* 0x000000d900d47202 */ /* 0x000fe40000000f00 */
[----:B------:R-:W-:-:S07]  /*e5f0*/  MOV R132, R239 ;  /* 0x000000ef00847202 */ /* 0x000fce0000000f00 */
[----:B------:R-:W-:Y:S05]  /*e600*/  WARPSYNC.COLLECTIVE R143, `(.L_x_10563) ;  /* 0x000000008f087348 */ /* 0x000fea0003c00000 */
[----:B------:R0:W1:Y:S02]  /*e610*/  SHFL.IDX P3, R239, R142, R141, R140 ;  /* 0x0000008d8eef7389 */ /* 0x000064000006008c */
[----:B01----:R-:W-:Y:S01]  /*e620*/  ENDCOLLECTIVE ;  /* 0x000000000000791b */ /* 0x003fe20003800000 */
.L_x_10563:
[----:B------:R-:W-:Y:S02]  /*e630*/  MOV R142, R134 ;  /* 0x00000086008e7202 */ /* 0x000fe40000000f00 */
[----:B------:R-:W-:-:S07]  /*e640*/  MOV R133, R239 ;  /* 0x000000ef00857202 */ /* 0x000fce0000000f00 */
[----:B------:R-:W-:Y:S05]  /*e650*/  WARPSYNC.COLLECTIVE R143, `(.L_x_10564) ;  /* 0x000000008f087348 */ /* 0x000fea0003c00000 */
[----:B------:R0:W1:Y:S02]  /*e660*/  SHFL.IDX P3, R239, R142, R141, R140 ;  /* 0x0000008d8eef7389 */ /* 0x000064000006008c */
[----:B01----:R-:W-:Y:S01]  /*e670*/  ENDCOLLECTIVE ;  /* 0x000000000000791b */ /* 0x003fe20003800000 */
.L_x_10564:
[----:B------:R-:W-:Y:S02]  /*e680*/  MOV R142, R135 ;  /* 0x00000087008e7202 */ /* 0x000fe40000000f00 */
[----:B------:R-:W-:-:S07]  /*e690*/  MOV R134, R239 ;  /* 0x000000ef00867202 */ /* 0x000fce0000000f00 */
[----:B------:R-:W-:Y:S05]  /*e6a0*/  WARPSYNC.COLLECTIVE R143, `(.L_x_10565) ;  /* 0x000000008f087348 */ /* 0x000fea0003c00000 */
[----:B------:R0:W1:Y:S02]  /*e6b0*/  SHFL.IDX P3, R239, R142, R141, R140 ;  /* 0x0000008d8eef7389 */ /* 0x000064000006008c */
[----:B01----:R-:W-:Y:S01]  /*e6c0*/  ENDCOLLECTIVE ;  /* 0x000000000000791b */ /* 0x003fe20003800000 */
.L_x_10565:
[----:B------:R-:W-:Y:S01]  /*e6d0*/  MOV R135, R239 ;  /* 0x000000ef00877202 */ /* 0x000fe20000000f00 */
[----:B------:R-:W-:Y:S06]  /*e6e0*/  BRA `(.L_x_10566) ;  /* 0xffffff7800a47947 */ /* 0x000fec000383ffff */
.L_x_10431:
        /* <DEDUP_REMOVED lines=8> */
.L_x_10567:
[----:B------:R-:W-:Y:S02]  /*e770*/  MOV R244, R241 ;  /* 0x000000f100f47202 */ /* 0x000fe40000000f00 */
[----:B------:R-:W-:-:S07]  /*e780*/  MOV R140, R239 ;  /* 0x000000ef008c7202 */ /* 0x000fce0000000f00 */
[----:B------:R-:W-:Y:S05]  /*e790*/  WARPSYNC.COLLECTIVE R143, `(.L_x_10568) ;  /* 0x000000008f087348 */ /* 0x000fea0003c00000 */
[----:B------:R0:W1:Y:S02]  /*e7a0*/  SHFL.DOWN P1, R239, R244, R245, R252 ;  /* 0x080000f5f4ef7389 */ /* 0x00006400000200fc */
[----:B01----:R-:W-:Y:S01]  /*e7b0*/  ENDCOLLECTIVE ;  /* 0x000000000000791b */ /* 0x003fe20003800000 */
.L_x_10568:
[----:B------:R-:W-:Y:S02]  /*e7c0*/  MOV R244, R142 ;  /* 0x0000008e00f47202 */ /* 0x000fe40000000f00 */
[----:B------:R-:W-:-:S07]  /*e7d0*/  MOV R141, R239 ;  /* 0x000000ef008d7202 */ /* 0x000fce0000000f00 */
[----:B------:R-:W-:Y:S05]  /*e7e0*/  WARPSYNC.COLLECTIVE R143, `(.L_x_10569) ;  /* 0x000000008f087348 */ /* 0x000fea0003c00000 */
[----:B------:R0:W1:Y:S02]  /*e7f0*/  SHFL.DOWN P1, R239, R244, R245, R252 ;  /* 0x080000f5f4ef7389 */ /* 0x00006400000200fc */
[----:B01----:R-:W-:Y:S01]  /*e800*/  ENDCOLLECTIVE ;  /* 0x000000000000791b */ /* 0x003fe20003800000 */
.L_x_10569:
[----:B------:R-:W-:Y:S02]  /*e810*/  MOV R244, R243 ;  /* 0x000000f300f47202 */ /* 0x000fe40000000f00 */
[----:B------:R-:W-:-:S07]  /*e820*/  MOV R246, R239 ;  /* 0x000000ef00f67202 */ /* 0x000fce0000000f00 */
[----:B------:R-:W-:Y:S05]  /*e830*/  WARPSYNC.COLLECTIVE R143, `(.L_x_10570) ;  /* 0x000000008f087348 */ /* 0x000fea0003c00000 */
[----:B------:R0:W1:Y:S02]  /*e840*/  SHFL.DOWN P1, R239, R244, R245, R252 ;  /* 0x080000f5f4ef7389 */ /* 0x00006400000200fc */
[----:B01----:R-:W-:Y:S01]  /*e850*/  ENDCOLLECTIVE ;  /* 0x000000000000791b */ /* 0x003fe20003800000 */
.L_x_10570:
[----:B------:R-:W-:Y:S01]  /*e860*/  MOV R143, R239 ;  /* 0x000000ef008f7202 */ /* 0x000fe20000000f00 */
[----:B------:R-:W-:Y:S06]  /*e870*/  BRA `(.L_x_10571) ;  /* 0xffffff8c00007947 */ /* 0x000fec000383ffff */
.L_x_10434:
        /* <DEDUP_REMOVED lines=8> */
.L_x_10573:
[----:B------:R-:W-:Y:S05]  /*e900*/  BSYNC B0 ;  /* 0x0000000000007941 */ /* 0x000fea0003800000 */
.L_x_10572:
        /* <DEDUP_REMOVED lines=8> */
.L_x_10574:
[----:B------:R-:W-:Y:S02]  /*e990*/  MOV R244, R242 ;  /* 0x000000f200f47202 */ /* 0x000fe40000000f00 */
[----:B------:R-:W-:-:S07]  /*e9a0*/  MOV R141, R239 ;  /* 0x000000ef008d7202 */ /* 0x000fce0000000f00 */
[----:B------:R-:W-:Y:S05]  /*e9b0*/  WARPSYNC.COLLECTIVE R143, `(.L_x_10575) ;  /* 0x000000008f087348 */ /* 0x000fea0003c00000 */
[----:B------:R0:W1:Y:S02]  /*e9c0*/  SHFL.DOWN P1, R239, R244, R245, R252 ;  /* 0x080000f5f4ef7389 */ /* 0x00006400000200fc */
[----:B01----:R-:W-:Y:S01]  /*e9d0*/  ENDCOLLECTIVE ;  /* 0x000000000000791b */ /* 0x003fe20003800000 */
.L_x_10575:
[----:B------:R-:W-:Y:S02]  /*e9e0*/  MOV R244, R243 ;  /* 0x000000f300f47202 */ /* 0x000fe40000000f00 */
[----:B------:R-:W-:-:S07]  /*e9f0*/  MOV R142, R239 ;  /* 0x000000ef008e7202 */ /* 0x000fce0000000f00 */
[----:B------:R-:W-:Y:S05]  /*ea00*/  WARPSYNC.COLLECTIVE R143, `(.L_x_10576) ;  /* 0x000000008f087348 */ /* 0x000fea0003c00000 */
[----:B------:R0:W1:Y:S02]  /*ea10*/  SHFL.DOWN P1, R239, R244, R245, R252 ;  /* 0x080000f5f4ef7389 */ /* 0x00006400000200fc */
[----:B01----:R-:W-:Y:S01]  /*ea20*/  ENDCOLLECTIVE ;  /* 0x000000000000791b */ /* 0x003fe20003800000 */
.L_x_10576:
[----:B------:R-:W-:Y:S05]  /*ea30*/  BRA `(.L_x_10577) ;  /* 0xffffff8800e47947 */ /* 0x000fea000383ffff */
.L_x_10437:
        /* <DEDUP_REMOVED lines=8> */
.L_x_10579:
[----:B------:R-:W-:Y:S05]  /*eac0*/  BSYNC B0 ;  /* 0x0000000000007941 */ /* 0x000fea0003800000 */
.L_x_10578:
        /* <DEDUP_REMOVED lines=8> */
.L_x_10580:
[----:B------:R-:W-:Y:S02]  /*eb50*/  MOV R244, R242 ;  /* 0x000000f200f47202 */ /* 0x000fe40000000f00 */
[----:B------:R-:W-:-:S07]  /*eb60*/  MOV R141, R239 ;  /* 0x000000ef008d7202 */ /* 0x000fce0000000f00 */
[----:B------:R-:W-:Y:S05]  /*eb70*/  WARPSYNC.COLLECTIVE R143, `(.L_x_10581) ;  /* 0x000000008f087348 */ /* 0x000fea0003c00000 */
[----:B------:R0:W1:Y:S02]  /*eb80*/  SHFL.DOWN P1, R239, R244, R245, R252 ;  /* 0x080000f5f4ef7389 */ /* 0x00006400000200fc */
[----:B01----:R-:W-:Y:S01]  /*eb90*/  ENDCOLLECTIVE ;  /* 0x000000000000791b */ /* 0x003fe20003800000 */
.L_x_10581:
[----:B------:R-:W-:Y:S02]  /*eba0*/  MOV R244, R243 ;  /* 0x000000f300f47202 */ /* 0x000fe40000000f00 */
[----:B------:R-:W-:-:S07]  /*ebb0*/  MOV R142, R239 ;  /* 0x000000ef008e7202 */ /* 0x000fce0000000f00 */
[----:B------:R-:W-:Y:S05]  /*ebc0*/  WARPSYNC.COLLECTIVE R143, `(.L_x_10582) ;  /* 0x000000008f087348 */ /* 0x000fea0003c00000 */
[----:B------:R0:W1:Y:S02]  /*ebd0*/  SHFL.DOWN P1, R239, R244, R245, R252 ;  /* 0x080000f5f4ef7389 */ /* 0x00006400000200fc */
[----:B01----:R-:W-:Y:S01]  /*ebe0*/  ENDCOLLECTIVE ;  /* 0x000000000000791b */ /* 0x003fe20003800000 */
.L_x_10582:
[----:B------:R-:W-:Y:S05]  /*ebf0*/  BRA `(.L_x_10583) ;  /* 0xffffff8800c87947 */ /* 0x000fea000383ffff */
.L_x_10440:
        /* <DEDUP_REMOVED lines=8> */
.L_x_10585:
[----:B------:R-:W-:Y:S05]  /*ec80*/  BSYNC B0 ;  /* 0x0000000000007941 */ /* 0x000fea0003800000 */
.L_x_10584:
        /* <DEDUP_REMOVED lines=8> */
.L_x_10586:
[----:B------:R-:W-:Y:S02]  /*ed10*/  MOV R244, R242 ;  /* 0x000000f200f47202 */ /* 0x000fe40000000f00 */
[----:B------:R-:W-:-:S07]  /*ed20*/  MOV R141, R239 ;  /* 0x000000ef008d7202 */ /* 0x000fce0000000f00 */
[----:B------:R-:W-:Y:S05]  /*ed30*/  WARPSYNC.COLLECTIVE R143, `(.L_x_10587) ;  /* 0x000000008f087348 */ /* 0x000fea0003c00000 */
[----:B------:R0:W1:Y:S02]  /*ed40*/  SHFL.DOWN P1, R239, R244, R245, R252 ;  /* 0x080000f5f4ef7389 */ /* 0x00006400000200fc */
[----:B01----:R-:W-:Y:S01]  /*ed50*/  ENDCOLLECTIVE ;  /* 0x000000000000791b */ /* 0x003fe20003800000 */
.L_x_10587:
[----:B------:R-:W-:Y:S02]  /*ed60*/  MOV R244, R243 ;  /* 0x000000f300f47202 */ /* 0x000fe40000000f00 */
[----:B------:R-:W-:-:S07]  /*ed70*/  MOV R142, R239 ;  /* 0x000000ef008e7202 */ /* 0x000fce0000000f00 */
[----:B------:R-:W-:Y:S05]  /*ed80*/  WARPSYNC.COLLECTIVE R143, `(.L_x_10588) ;  /* 0x000000008f087348 */ /* 0x000fea0003c00000 */
[----:B------:R0:W1:Y:S02]  /*ed90*/  SHFL.DOWN P1, R239, R244, R245, R252 ;  /* 0x080000f5f4ef7389 */ /* 0x00006400000200fc */
[----:B01----:R-:W-:Y:S01]  /*eda0*/  ENDCOLLECTIVE ;  /* 0x000000000000791b */ /* 0x003fe20003800000 */
.L_x_10588:
[----:B------:R-:W-:Y:S05]  /*edb0*/  BRA `(.L_x_10589) ;  /* 0xffffff8800ac7947 */ /* 0x000fea000383ffff */
.L_x_10443:
        /* <DEDUP_REMOVED lines=8> */
.L_x_10591:
[----:B------:R-:W-:Y:S05]  /*ee40*/  BSYNC B0 ;  /* 0x0000000000007941 */ /* 0x000fea0003800000 */
.L_x_10590:
        /* <DEDUP_REMOVED lines=8> */
.L_x_10592:
[----:B------:R-:W-:Y:S02]  /*eed0*/  MOV R244, R242 ;  /* 0x000000f200f47202 */ /* 0x000fe40000000f00 */
[----:B------:R-:W-:-:S07]  /*eee0*/  MOV R141, R239 ;  /* 0x000000ef008d7202 */ /* 0x000fce0000000f00 */
[----:B------:R-:W-:Y:S05]  /*eef0*/  WARPSYNC.COLLECTIVE R143, `(.L_x_10593) ;  /* 0x000000008f087348 */ /* 0x000fea0003c00000 */
[----:B------:R0:W1:Y:S02]  /*ef00*/  SHFL.DOWN P1, R239, R244, R245, R252 ;  /* 0x080000f5f4ef7389 */ /* 0x00006400000200fc */
[----:B01----:R-:W-:Y:S01]  /*ef10*/  ENDCOLLECTIVE ;  /* 0x000000000000791b */ /* 0x003fe20003800000 */
.L_x_10593:
[----:B------:R-:W-:Y:S02]  /*ef20*/  MOV R244, R243 ;  /* 0x000000f300f47202 */ /* 0x000fe40000000f00 */
[----:B------:R-:W-:-:S07]  /*ef30*/  MOV R142, R239 ;  /* 0x000000ef008e7202 */ /* 0x000fce0000000f00 */
[----:B------:R-:W-:Y:S05]  /*ef40*/  WARPSYNC.COLLECTIVE R143, `(.L_x_10594) ;  /* 0x000000008f087348 */ /* 0x000fea0003c00000 */
[----:B------:R0:W1:Y:S02]  /*ef50*/  SHFL.DOWN P1, R239, R244, R245, R252 ;  /* 0x080000f5f4ef7389 */ /* 0x00006400000200fc */
[----:B01----:R-:W-:Y:S01]  /*ef60*/  ENDCOLLECTIVE ;  /* 0x000000000000791b */ /* 0x003fe20003800000 */
.L_x_10594:
[----:B------:R-:W-:Y:S05]  /*ef70*/  BRA `(.L_x_10595) ;  /* 0xffffff8800907947 */ /* 0x000fea000383ffff */
.L_x_10446:
[----:B-1----:R-:W-:Y:S01]  /*ef80*/  HFMA2.MMA R141, -RZ, RZ, 0, 0 ;  /* 0x00000000ff8d7435 */ /* 0x002fe200000001ff */
[----:B------:R-:W-:Y:S01]  /*ef90*/  BSSY B0, `(.L_x_10596) ;  /* 0x0000007000007945 */ /* 0x000fe20003800000 */
[----:B0-----:R-:W-:Y:S02]  /*efa0*/  MOV R142, R240 ;  /* 0x000000f0008e7202 */ /* 0x001fe40000000f00 */
[----:B------:R-:W-:Y:S02]  /*efb0*/  MOV R140, 0x1f ;  /* 0x0000001f008c7802 */ /* 0x000fe40000000f00 */
[----:B----4-:R-:W-:-:S07]  /*efc0*/  MOV R143, 0xffffffff ;  /* 0xffffffff008f7802 */ /* 0x010fce0000000f00 */
[----:B--23--:R-:W-:Y:S05]  /*efd0*/  WARPSYNC.COLLECTIVE R143, `(.L_x_10597) ;  /* 0x000000008f087348 */ /* 0x00cfea0003c00000 */
[----:B------:R0:W1:Y:S02]  /*efe0*/  SHFL.IDX P3, R239, R142, R141, R140 ;  /* 0x0000008d8eef7389 */ /* 0x000064000006008c */
[----:B0123--:R-:W-:Y:S01]  /*eff0*/  ENDCOLLECTIVE ;  /* 0x000000000000791b */ /* 0x00ffe20003800000 */
.L_x_10597:
[----:B------:R-:W-:Y:S05]  /*f000*/  BSYNC B0 ;  /* 0x0000000000007941 */ /* 0x000fea0003800000 */
.L_x_10596:
        /* <DEDUP_REMOVED lines=10> */
.L_x_10598:
        /* <DEDUP_REMOVED lines=9> */
.L_x_10599:
[----:B------:R-:W-:Y:S02]  /*f140*/  MOV R244, R240 ;  /* 0x000000f000f47202 */ /* 0x000fe40000000f00 */
[----:B------:R-:W-:Y:S02]  /*f150*/  MOV R142, R243 ;  /* 0x000000f3008e7202 */ /* 0x000fe40000000f00 */
[----:B------:R-:W-:-:S07]  /*f160*/  MOV R250, R239 ;  /* 0x000000ef00fa7202 */ /* 0x000fce0000000f00 */
[----:B------:R-:W-:Y:S05]  /*f170*/  WARPSYNC.COLLECTIVE R143, `(.L_x_10600) ;  /* 0x000000008f087348 */ /* 0x000fea0003c00000 */
[----:B------:R0:W1:Y:S02]  /*f180*/  SHFL.IDX P3, R239, R142, R141, R140 ;  /* 0x0000008d8eef7389 */ /* 0x000064000006008c */
[----:B01----:R-:W-:Y:S01]  /*f190*/  ENDCOLLECTIVE ;  /* 0x000000000000791b */ /* 0x003fe20003800000 */
.L_x_10600:
[----:B------:R-:W-:Y:S02]  /*f1a0*/  MOV R142, R136 ;  /* 0x00000088008e7202 */ /* 0x000fe40000000f00 */
[----:B------:R-:W-:-:S07]  /*f1b0*/  MOV R251, R239 ;  /* 0x000000ef00fb7202 */ /* 0x000fce0000000f00 */
[----:B------:R-:W-:Y:S05]  /*f1c0*/  WARPSYNC.COLLECTIVE R143, `(.L_x_10601) ;  /* 0x000000008f087348 */ /* 0x000fea0003c00000 */
[----:B------:R0:W1:Y:S02]  /*f1d0*/  SHFL.DOWN P1, R239, R244, R245, R252 ;  /* 0x080000f5f4ef7389 */ /* 0x00006400000200fc */
[----:B01----:R-:W-:Y:S01]  /*f1e0*/  ENDCOLLECTIVE ;  /* 0x000000000000791b */ /* 0x003fe20003800000 */
.L_x_10601:
[----:B------:R-:W-:Y:S02]  /*f1f0*/  MOV R244, R241 ;  /* 0x000000f100f47202 */ /* 0x000fe40000000f00 */
[----:B------:R-:W-:-:S07]  /*f200*/  MOV R240, R239 ;  /* 0x000000ef00f07202 */ /* 0x000fce0000000f00 */
[----:B------:R-:W-:Y:S05]  /*f210*/  WARPSYNC.COLLECTIVE R143, `(.L_x_10602) ;  /* 0x000000008f087348 */ /* 0x000fea0003c00000 */
[----:B------:R0:W1:Y:S02]  /*f220*/  SHFL.DOWN P1, R239, R244, R245, R252 ;  /* 0x080000f5f4ef7389 */ /* 0x00006400000200fc */
[----:B01----:R-:W-:Y:S01]  /*f230*/  ENDCOLLECTIVE ;  /* 0x000000000000791b */ /* 0x003fe20003800000 */
.L_x_10602:
[----:B------:R-:W-:Y:S02]  /*f240*/  MOV R244, R242 ;  /* 0x000000f200f47202 */ /* 0x000fe40000000f00 */
[----:B------:R-:W-:-:S07]  /*f250*/  MOV R241, R239 ;  /* 0x000000ef00f17202 */ /* 0x000fce0000000f00 */
[----:B------:R-:W-:Y:S05]  /*f260*/  WARPSYNC.COLLECTIVE R143, `(.L_x_10603) ;  /* 0x000000008f087348 */ /* 0x000fea0003c00000 */
[----:B------:R0:W1:Y:S02]  /*f270*/  SHFL.DOWN P1, R239, R244, R245, R252 ;  /* 0x080000f5f4ef7389 */ /* 0x00006400000200fc */
[----:B01----:R-:W-:Y:S01]  /*f280*/  ENDCOLLECTIVE ;  /* 0x000000000000791b */ /* 0x003fe20003800000 */
.L_x_10603:
[----:B------:R-:W-:Y:S02]  /*f290*/  MOV R244, R243 ;  /* 0x000000f300f47202 */ /* 0x000fe40000000f00 */
[----:B------:R-:W-:-:S07]  /*f2a0*/  MOV R242, R239 ;  /* 0x000000ef00f27202 */ /* 0x000fce0000000f00 */
[----:B------:R-:W-:Y:S05]  /*f2b0*/  WARPSYNC.COLLECTIVE R143, `(.L_x_10604) ;  /* 0x000000008f087348 */ /* 0x000fea0003c00000 */
[----:B------:R0:W1:Y:S02]  /*f2c0*/  SHFL.DOWN P1, R239, R244, R245, R252 ;  /* 0x080000f5f4ef7389 */ /* 0x00006400000200fc */
[----:B01----:R-:W-:Y:S01]  /*f2d0*/  ENDCOLLECTIVE ;  /* 0x000000000000791b */ /* 0x003fe20003800000 */
.L_x_10604:
[----:B------:R-:W-:-:S07]  /*f2e0*/  MOV R243, R239 ;  /* 0x000000ef00f37202 */ /* 0x000fce0000000f00 */
[----:B------:R-:W-:Y:S05]  /*f2f0*/  WARPSYNC.COLLECTIVE R143, `(.L_x_10605) ;  /* 0x000000008f087348 */ /* 0x000fea0003c00000 */
[----:B------:R0:W1:Y:S02]  /*f300*/  SHFL.IDX P3, R239, R142, R141, R140 ;  /* 0x0000008d8eef7389 */ /* 0x000064000006008c */
[----:B01----:R-:W-:Y:S01]  /*f310*/  ENDCOLLECTIVE ;  /* 0x000000000000791b */ /* 0x003fe20003800000 */
.L_x_10605:
[----:B------:R-:W-:Y:S02]  /*f320*/  MOV R142, R137 ;  /* 0x00000089008e7202 */ /* 0x000fe40000000f00 */
[----:B------:R-:W-:-:S07]  /*f330*/  MOV R252, R239 ;  /* 0x000000ef00fc7202 */ /* 0x000fce0000000f00 */
[----:B------:R-:W-:Y:S05]  /*f340*/  WARPSYNC.COLLECTIVE R143, `(.L_x_10606) ;  /* 0x000000008f087348 */ /* 0x000fea0003c00000 */
[----:B------:R0:W1:Y:S02]  /*f350*/  SHFL.IDX P3, R239, R142, R141, R140 ;  /* 0x0000008d8eef7389 */ /* 0x000064000006008c */
[----:B01----:R-:W-:Y:S01]  /*f360*/  ENDCOLLECTIVE ;  /* 0x000000000000791b */ /* 0x003fe20003800000 */
.L_x_10606:
[----:B------:R-:W-:Y:S01]  /*f370*/  MOV R142, R138 ;  /* 0x0000008a008e7202 */ /* 0x000fe20000000f00 */
[-C--:B------:R-:W-:Y:S01]  /*f380*/  FMUL.FTZ R138, R137, R247.reuse ;  /* 0x000000f7898a7220 */ /* 0x080fe20000410000 */
[----:B------:R-:W-:Y:S01]  /*f390*/  FMUL.FTZ R247, R136, R247 ;  /* 0x000000f788f77220 */ /* 0x000fe20000410000 */
[----:B------:R-:W-:-:S07]  /*f3a0*/  MOV R245, R239 ;  /* 0x000000ef00f57202 */ /* 0x000fce0000000f00 */
[----:B------:R-:W-:Y:S05]  /*f3b0*/  WARPSYNC.COLLECTIVE R143, `(.L_x_10607) ;  /* 0x000000008f087348 */ /* 0x000fea0003c00000 */
[----:B------:R0:W1:Y:S02]  /*f3c0*/  SHFL.IDX P3, R239, R142, R141, R140 ;  /* 0x0000008d8eef7389 */ /* 0x000064000006008c */
[----:B01----:R-:W-:Y:S01]  /*f3d0*/  ENDCOLLECTIVE ;  /* 0x000000000000791b */ /* 0x003fe20003800000 */
.L_x_10607:
[----:B------:R-:W-:Y:S02]  /*f3e0*/  MOV R142, R139 ;  /* 0x0000008b008e7202 */ /* 0x000fe40000000f00 */
[----:B------:R-:W-:-:S07]  /*f3f0*/  MOV R244, R239 ;  /* 0x000000ef00f47202 */ /* 0x000fce0000000f00 */
[----:B------:R-:W-:Y:S05]  /*f400*/  WARPSYNC.COLLECTIVE R143, `(.L_x_10608) ;  /* 0x000000008f087348 */ /* 0x000fea0003c00000 */
[----:B------:R0:W1:Y:S02]  /*f410*/  SHFL.IDX P3, R239, R142, R141, R140 ;  /* 0x0000008d8eef7389 */ /* 0x000064000006008c */
[----:B01----:R-:W-:Y:S01]  /*f420*/  ENDCOLLECTIVE ;  /* 0x000000000000791b */ /* 0x003fe20003800000 */
.L_x_10608:
[----:B------:R-:W-:Y:S01]  /*f430*/  MOV R143, R239 ;  /* 0x000000ef008f7202 */ /* 0x000fe20000000f00 */
[----:B------:R-:W-:Y:S06]  /*f440*/  BRA `(.L_x_10609) ;  /* 0xffffff8400e87947 */ /* 0x000fec000383ffff */
.L_x_10610:
        /* <DEDUP_REMOVED lines=11> */
.L_x_18955:


//--------------------- .text._Z25selective_scan_bwd_kernelI32Selective_Scan_bwd_kernel_traitsILi64ELi16ELb1ELb0ELb1ELb1ELb1EfN3c107complexIfEEEEv12SSMParamsBwd --------------------------
	.section	.text._Z25selective_scan_bwd_kernelI32Selective_Scan_bwd_kernel_traitsILi64ELi16ELb1ELb0ELb1ELb1ELb1EfN3c107complexIfEEEEv12SSMParamsBwd,"ax",@progbits
	.align	128
        .global         _Z25selective_scan_bwd_kernelI32Selective_Scan_bwd_kernel_traitsILi64ELi16ELb1ELb0ELb1ELb1ELb1EfN3c107complexIfEEEEv12SSMParamsBwd
        .type           _Z25selective_scan_bwd_kernelI32Selective_Scan_bwd_kernel_traitsILi64ELi16ELb1ELb0ELb1ELb1ELb1EfN3c107complexIfEEEEv12SSMParamsBwd,@function
        .size           _Z25selective_scan_bwd_kernelI32Selective_Scan_bwd_kernel_traitsILi64ELi16ELb1ELb0ELb1ELb1ELb1EfN3c107complexIfEEEEv12SSMParamsBwd,(.L_x_18956 - _Z25selective_scan_bwd_kernelI32Selective_Scan_bwd_kernel_traitsILi64ELi16ELb1ELb0ELb1ELb1ELb1EfN3c107complexIfEEEEv12SSMParamsBwd)
        .other          _Z25selective_scan_bwd_kernelI32Selective_Scan_bwd_kernel_traitsILi64ELi16ELb1ELb0ELb1ELb1ELb1EfN3c107complexIfEEEEv12SSMParamsBwd,@"STO_CUDA_ENTRY STV_DEFAULT"
_Z25selective_scan_bwd_kernelI32Selective_Scan_bwd_kernel_traitsILi64ELi16ELb1ELb0ELb1ELb1ELb1EfN3c107complexIfEEEEv12SSMParamsBwd:
.text._Z25selective_scan_bwd_kernelI32Selective_Scan_bwd_kernel_traitsILi64ELi16ELb1ELb0ELb1ELb1ELb1EfN3c107complexIfEEEEv12SSMParamsBwd:
        /* <DEDUP_REMOVED lines=173> */
.L_x_10741:
[----:B------:R-:W-:Y:S01]  /*0ad0*/  BAR.SYNC.DEFER_BLOCKING 0x0 ;  /* 0x0000000000007b1d */ /* 0x000fe20000010000 */
[----:B--2---:R-:W-:Y:S02]  /*0ae0*/  SHF.L.U32 R0, R141, 0x2, RZ ;  /* 0x000000028d007819 */ /* 0x004fe400000006ff */
[----:B------:R-:W-:Y:S02]  /*0af0*/  MOV R2, UR13 ;  /* 0x0000000d00027c02 */ /* 0x000fe40008000f00 */
[----:B------:R-:W-:Y:S02]  /*0b00*/  LOP3.LUT R0, R0, 0xffffff80, RZ, 0xc0, !PT ;  /* 0xffffff8000007812 */ /* 0x000fe400078ec0ff */
[----:B------:R-:W-:Y:S01]  /*0b10*/  MOV R3, UR14 ;  /* 0x0000000e00037c02 */ /* 0x000fe20008000f00 */
[----:B------:R-:W0:Y:S01]  /*0b20*/  S2R R87, SR_LANEID ;  /* 0x0000000000577919 */ /* 0x000e220000000000 */
[----:B------:R-:W-:Y:S01]  /*0b30*/  LOP3.LUT R91, R0, 0x1f, R141, 0xf8, !PT ;  /* 0x0000001f005b7812 */ /* 0x000fe200078ef88d */
[----:B------:R-:W-:Y:S01]  /*0b40*/  HFMA2.MMA R4, -RZ, RZ, 0, 9.5367431640625e-07 ;  /* 0x00000010ff047435 */ /* 0x000fe200000001ff */
[----:B------:R-:W-:-:S03]  /*0b50*/  ULDC UR51, c[0x0][0x224] ;  /* 0x0000890000337ab9 */ /* 0x000fc60000000800 */
[----:B------:R-:W-:Y:S01]  /*0b60*/  IMAD.WIDE R2, R91, 0x10, R2 ;  /* 0x000000105b027825 */ /* 0x000fe200078e0202 */
[----:B------:R-:W-:Y:S04]  /*0b70*/  STL [R1+0x4], R91 ;  /* 0x0000045b01007387 */ /* 0x000fe80000100800 */
[----:B------:R-:W2:Y:S04]  /*0b80*/  LDG.E.128 R8, desc[UR18][R2.64] ;  /* 0x0000001202087981 */ /* 0x000ea8000c1e1d00 */
[----:B------:R-:W3:Y:S04]  /*0b90*/  LDG.E.128 R12, desc[UR18][R2.64+0x200] ;  /* 0x00020012020c7981 */ /* 0x000ee8000c1e1d00 */
[----:B------:R-:W4:Y:S04]  /*0ba0*/  LDG.E.128 R16, desc[UR18][R2.64+0x400] ;  /* 0x0004001202107981 */ /* 0x000f28000c1e1d00 */
[----:B------:R1:W5:Y:S01]  /*0bb0*/  LDG.E.128 R20, desc[UR18][R2.64+0x600] ;  /* 0x0006001202147981 */ /* 0x000362000c1e1d00 */
[----:B0-----:R-:W-:-:S04]  /*0bc0*/  IADD3 R5, R0, R87, RZ ;  /* 0x0000005700057210 */ /* 0x001fc80007ffe0ff */
[----:B------:R-:W-:Y:S01]  /*0bd0*/  LEA R92, R5, R140, 0x4 ;  /* 0x0000008c055c7211 */ /* 0x000fe200078e20ff */
[----:B------:R-:W-:Y:S02]  /*0be0*/  IMAD R7, R87, 0x3, R5 ;  /* 0x0000000357077824 */ /* 0x000fe400078e0205 */
[----:B------:R-:W-:Y:S01]  /*0bf0*/  IMAD.WIDE R4, R91, R4, UR26 ;  /* 0x0000001a5b047e25 */ /* 0x000fe2000f8e0204 */
[----:B-1----:R-:W-:Y:S01]  /*0c00*/  MOV R2, UR15 ;  /* 0x0000000f00027c02 */ /* 0x002fe20008000f00 */
[----:B------:R-:W-:Y:S01]  /*0c10*/  STL [R1+0x8], R92 ;  /* 0x0000085c01007387 */ /* 0x000fe20000100800 */
[----:B------:R-:W-:Y:S02]  /*0c20*/  LEA R93, R7, R140, 0x4 ;  /* 0x0000008c075d7211 */ /* 0x000fe400078e20ff */
[----:B------:R-:W-:-:S03]  /*0c30*/  MOV R3, UR16 ;  /* 0x0000001000037c02 */ /* 0x000fc60008000f00 */
        /* <DEDUP_REMOVED lines=15> */
[----:B------:R-:W-:-:S03]  /*0d30*/  IMAD.WIDE R2, R91, 0x10, R2 ;  /* 0x000000105b027825 */ /* 0x000fc600078e0202 */
        /* <DEDUP_REMOVED lines=68> */
.L_x_10613:
[----:B------:R-:W-:Y:S05]  /*1180*/  BSYNC B0 ;  /* 0x0000000000007941 */ /* 0x000fea0003800000 */
.L_x_10612:
        /* <DEDUP_REMOVED lines=35> */
.L_x_10615:
[----:B------:R-:W-:Y:S05]  /*13c0*/  BSYNC B0 ;  /* 0x0000000000007941 */ /* 0x000fea0003800000 */
.L_x_10614:
        /* <DEDUP_REMOVED lines=35> */
.L_x_10617:
[----:B------:R-:W-:Y:S05]  /*1600*/  BSYNC B0 ;  /* 0x0000000000007941 */ /* 0x000fea0003800000 */
.L_x_10616:
        /* <DEDUP_REMOVED lines=35> */
.L_x_10619:
[----:B------:R-:W-:Y:S05]  /*1840*/  BSYNC B0 ;  /* 0x0000000000007941 */ /* 0x000fea0003800000 */
.L_x_10618:
        /* <DEDUP_REMOVED lines=35> */
.L_x_10621:
[----:B------:R-:W-:Y:S05]  /*1a80*/  BSYNC B0 ;  /* 0x0000000000007941 */ /* 0x000fea0003800000 */
.L_x_10620:
        /* <DEDUP_REMOVED lines=35> */
.L_x_10623:
[----:B------:R-:W-:Y:S05]  /*1cc0*/  BSYNC B0 ;  /* 0x0000000000007941 */ /* 0x000fea0003800000 */
.L_x_10622:
        /* <DEDUP_REMOVED lines=35> */
.L_x_10625:
[----:B------:R-:W-:Y:S05]  /*1f00*/  BSYNC B0 ;  /* 0x0000000000007941 */ /* 0x000fea0003800000 */
.L_x_10624:
        /* <DEDUP_REMOVED lines=35> */
.L_x_10627:
[----:B------:R-:W-:Y:S05]  /*2140*/  BSYNC B0 ;  /* 0x0000000000007941 */ /* 0x000fea0003800000 */
.L_x_10626:
        /* <DEDUP_REMOVED lines=35> */
.L_x_10629:
[----:B------:R-:W-:Y:S05]  /*2380*/  BSYNC B0 ;  /* 0x0000000000007941 */ /* 0x000fea0003800000 */
.L_x_10628:
        /* <DEDUP_REMOVED lines=34> */
.L_x_10631:
[----:B------:R-:W-:Y:S05]  /*25b0*/  BSYNC B0 ;  /* 0x0000000000007941 */ /* 0x000fea0003800000 */
.L_x_10630:
        /* <DEDUP_REMOVED lines=33> */
.L_x_10633:
[----:B------:R-:W-:Y:S05]  /*27d0*/  BSYNC B0 ;  /* 0x0000000000007941 */ /* 0x000fea0003800000 */
.L_x_10632:
        /* <DEDUP_REMOVED lines=33> */
.L_x_10635:
[----:B------:R-:W-:Y:S05]  /*29f0*/  BSYNC B0 ;  /* 0x0000000000007941 */ /* 0x000fea0003800000 */
.L_x_10634:
        /* <DEDUP_REMOVED lines=33> */
.L_x_10637:
[----:B------:R-:W-:Y:S05]  /*2c10*/  BSYNC B0 ;  /* 0x0000000000007941 */ /* 0x000fea0003800000 */
.L_x_10636:
        /* <DEDUP_REMOVED lines=33> */
.L_x_10639:
[----:B------:R-:W-:Y:S05]  /*2e30*/  BSYNC B0 ;  /* 0x0000000000007941 */ /* 0x000fea0003800000 */
.L_x_10638:
        /* <DEDUP_REMOVED lines=33> */
.L_x_10641:
[----:B------:R-:W-:Y:S05]  /*3050*/  BSYNC B0 ;  /* 0x0000000000007941 */ /* 0x000fea0003800000 */
.L_x_10640:
        /* <DEDUP_REMOVED lines=33> */
.L_x_10643:
[----:B------:R-:W-:Y:S05]  /*3270*/  BSYNC B0 ;  /* 0x0000000000007941 */ /* 0x000fea0003800000 */
.L_x_10642:
[----:B------:R-:W-:Y:S01]  /*3280*/  USHF.R.S32.HI UR7, URZ, 0x1f, UR11 ;  /* 0x0000001f3f077899 */ /* 0x000fe2000801140b */
[----:B------:R-:W-:Y:S01]  /*3290*/  LDS.128 R48, [R93+0x10] ;  /* 0x000010005d307984 */ /* 0x000fe20000000c00 */
[----:B------:R-:W-:Y:S01]  /*32a0*/  ULEA UR8, UR51, 0xfffffc00, 0xa ;  /* 0xfffffc0033087891 */ /* 0x000fe2000f8e503f */
[----:B------:R-:W-:Y:S01]  /*32b0*/  ULDC.64 UR32, c[0x0][0x2a0] ;  /* 0x0000a80000207ab9 */ /* 0x000fe20000000a00 */
[----:B------:R-:W-:Y:S01]  /*32c0*/  USHF.R.S32.HI UR52, URZ, 0x1f, UR10 ;  /* 0x0000001f3f347899 */ /* 0x000fe2000801140a */
[----:B0-----:R-:W-:Y:S01]  /*32d0*/  LDS.128 R20, [R93+0x20] ;  /* 0x000020005d147984 */ /* 0x001fe20000000c00 */
        /* <DEDUP_REMOVED lines=8> */
[----:B------:R-:W-:Y:S01]  /*3360*/  UIADD3 UR29, UR29, UR30, URZ ;  /* 0x0000001e1d1d7290 */ /* 0x000fe2000fffe03f */
[----:B------:R-:W2:Y:S01]  /*3370*/  LDL.LU R94, [R1+0x24] ;  /* 0x00002400015e7983 */ /* 0x000ea20000300800 */
        /* <DEDUP_REMOVED lines=15> */
[----:B------:R0:W2:Y:S01]  /*3470*/  LDG.E.128 R60, desc[UR18][R2.64+0x600] ;  /* 0x00060012023c7981 */ /* 0x0000a2000c1e1d00 */
        /* <DEDUP_REMOVED lines=14> */
[----:B------:R-:W-:-:S03]  /*3560*/  MOV R3, UR28 ;  /* 0x0000001c00037c02 */ /* 0x000fc60008000f00 */
[----:B------:R-:W-:Y:S01]  /*3570*/  IMAD.WIDE R2, R91, 0x10, R2 ;  /* 0x000000105b027825 */ /* 0x000fe200078e0202 */
[----:B---3--:R0:W-:Y:S04]  /*3580*/  STS.128 [R92], R4 ;  /* 0x000000045c007388 */ /* 0x0081e80000000c00 */
[----:B----4-:R-:W-:Y:S04]  /*3590*/  STS.128 [R92+0x200], R8 ;  /* 0x000200085c007388 */ /* 0x010fe80000000c00 */
[----:B-----5:R1:W-:Y:S04]  /*35a0*/  STS.128 [R92+0x400], R52 ;  /* 0x000400345c007388 */ /* 0x0203e80000000c00 */
[----:B--2---:R2:W-:Y:S01]  /*35b0*/  STS.128 [R92+0x600], R60 ;  /* 0x0006003c5c007388 */ /* 0x0045e20000000c00 */
        /* <DEDUP_REMOVED lines=27> */
[----:B------:R-:W-:Y:S01]  /*3770*/  MUFU.EX2 R11, R11 ;  /* 0x0000000b000b7308 */ /* 0x000fe20000000800 */
[----:B0-----:R-:W-:-:S07]  /*3780*/  FADD.FTZ R9, R9, 1 ;  /* 0x3f80000009097421 */ /* 0x001fce0000010000 */
[----:B------:R0:W1:Y:S08]  /*3790*/  MUFU.EX2 R70, R2 ;  /* 0x0000000200467308 */ /* 0x0000700000000800 */
[----:B------:R3:W4:Y:S01]  /*37a0*/  MUFU.EX2 R68, R64 ;  /* 0x0000004000447308 */ /* 0x0007220000000800 */
[----:B0-----:R-:W-:-:S07]  /*37b0*/  FMUL.FTZ R2, R27, -1.4426950216293334961 ;  /* 0xbfb8aa3b1b027820 */ /* 0x001fce0000410000 */
[----:B------:R0:W5:Y:S01]  /*37c0*/  MUFU.EX2 R71, R3 ;  /* 0x0000000300477308 */ /* 0x0001620000000800 */
[----:B---3--:R-:W-:Y:S01]  /*37d0*/  FMUL.FTZ R64, R26, -1.4426950216293334961 ;  /* 0xbfb8aa3b1a407820 */ /* 0x008fe20000410000 */
[----:B-1----:R-:W-:-:S06]  /*37e0*/  FADD.FTZ R70, R70, 1 ;  /* 0x3f80000046467421 */ /* 0x002fcc0000010000 */
[----:B------:R-:W1:Y:S01]  /*37f0*/  MUFU.EX2 R72, R65 ;  /* 0x0000004100487308 */ /* 0x000e620000000800 */
[----:B0-----:R-:W-:Y:S01]  /*3800*/  FMUL.FTZ R3, R16, -1.4426950216293334961 ;  /* 0xbfb8aa3b10037820 */ /* 0x001fe20000410000 */
[----:B----4-:R-:W-:-:S06]  /*3810*/  FADD.FTZ R68, R68, 1 ;  /* 0x3f80000044447421 */ /* 0x010fcc0000010000 */
[----:B------:R-:W0:Y:S01]  /*3820*/  MUFU.EX2 R75, R64 ;  /* 0x00000040004b7308 */ /* 0x000e220000000800 */
[----:B-----5:R-:W-:-:S07]  /*3830*/  FADD.FTZ R71, R71, 1 ;  /* 0x3f80000047477421 */ /* 0x020fce0000010000 */
[----:B------:R3:W4:Y:S01]  /*3840*/  MUFU.EX2 R83, R2 ;  /* 0x0000000200537308 */ /* 0x0007220000000800 */
[----:B-1----:R-:W-:-:S07]  /*3850*/  FADD.FTZ R72, R72, 1 ;  /* 0x3f80000048487421 */ /* 0x002fce0000010000 */
[----:B------:R1:W5:Y:S01]  /*3860*/  MUFU.EX2 R86, R3 ;  /* 0x0000000300567308 */ /* 0x0003620000000800 */
[----:B---3--:R-:W-:Y:S01]  /*3870*/  FADD.FTZ R2, R10, 1 ;  /* 0x3f8000000a027421 */ /* 0x008fe20000010000 */
[----:B0-----:R-:W-:-:S06]  /*3880*/  FADD.FTZ R75, R75, 1 ;  /* 0x3f8000004b4b7421 */ /* 0x001fcc0000010000 */
[----:B------:R-:W0:Y:S01]  /*3890*/  MUFU.RCP R65, R8 ;  /* 0x0000000800417308 */ /* 0x000e220000001000 */
[----:B-1----:R-:W-:Y:S01]  /*38a0*/  FADD.FTZ R3, R11, 1 ;  /* 0x3f8000000b037421 */ /* 0x002fe20000010000 */
[----:B----4-:R-:W-:-:S06]  /*38b0*/  FADD.FTZ R83, R83, 1 ;  /* 0x3f80000053537421 */ /* 0x010fcc0000010000 */
[----:B------:R-:W-:Y:S01]  /*38c0*/  MUFU.RCP R64, R9 ;  /* 0x0000000900407308 */ /* 0x000fe20000001000 */
[----:B-----5:R-:W-:-:S07]  /*38d0*/  FADD.FTZ R86, R86, 1 ;  /* 0x3f80000056567421 */ /* 0x020fce0000010000 */
[----:B------:R-:W1:Y:S08]  /*38e0*/  MUFU.EX2 R73, R66 ;  /* 0x0000004200497308 */ /* 0x000e700000000800 */
[----:B------:R0:W-:Y:S08]  /*38f0*/  MUFU.RCP R66, R3 ;  /* 0x0000000300427308 */ /* 0x0001f00000001000 */
[----:B------:R-:W-:Y:S01]  /*3900*/  MUFU.EX2 R88, R69 ;  /* 0x0000004500587308 */ /* 0x000fe20000000800 */
[----:B0-----:R-:W-:Y:S01]  /*3910*/  FADD.FTZ R3, -R65, 1 ;  /* 0x3f80000041037421 */ /* 0x001fe20000010100 */
[----:B-1----:R-:W-:-:S06]  /*3920*/  FADD.FTZ R73, R73, 1 ;  /* 0x3f80000049497421 */ /* 0x002fcc0000010000 */
[----:B------:R-:W0:Y:S08]  /*3930*/  MUFU.EX2 R74, R67 ;  /* 0x00000043004a7308 */ /* 0x000e300000000800 */
[----:B------:R-:W1:Y:S08]  /*3940*/  MUFU.RCP R69, R68 ;  /* 0x0000004400457308 */ /* 0x000e700000001000 */
[----:B------:R-:W3:Y:S01]  /*3950*/  MUFU.RCP R70, R70 ;  /* 0x0000004600467308 */ /* 0x000ee20000001000 */
[----:B0-----:R-:W-:-:S07]  /*3960*/  FADD.FTZ R74, R74, 1 ;  /* 0x3f8000004a4a7421 */ /* 0x001fce0000010000 */
[----:B------:R0:W-:Y:S01]  /*3970*/  MUFU.RCP R67, R2 ;  /* 0x0000000200437308 */ /* 0x0001e20000001000 */
[----:B-1----:R-:W-:-:S07]  /*3980*/  FMUL.FTZ R79, R28, R69 ;  /* 0x000000451c4f7220 */ /* 0x002fce0000410000 */
[----:B------:R-:W1:Y:S01]  /*3990*/  MUFU.RCP R72, R72 ;  /* 0x0000004800487308 */ /* 0x000e620000001000 */
[----:B0-----:R-:W-:Y:S01]  /*39a0*/  FADD.FTZ R2, -R64, 1 ;  /* 0x3f80000040027421 */ /* 0x001fe20000010100 */
[----:B---3--:R-:W-:-:S06]  /*39b0*/  FMUL.FTZ R78, R29, R70 ;  /* 0x000000461d4e7220 */ /* 0x008fcc0000410000 */
[----:B------:R-:W0:Y:S08]  /*39c0*/  MUFU.RCP R71, R71 ;  /* 0x0000004700477308 */ /* 0x000e300000001000 */
[----:B------:R3:W-:Y:S01]  /*39d0*/  MUFU.EX2 R89, R76 ;  /* 0x0000004c00597308 */ /* 0x0007e20000000800 */
[----:B-1----:R-:W-:-:S07]  /*39e0*/  FMUL.FTZ R80, R31, R72 ;  /* 0x000000481f507220 */ /* 0x002fce0000410000 */
[----:B------:R1:W-:Y:S01]  /*39f0*/  MUFU.EX2 R90, R77 ;  /* 0x0000004d005a7308 */ /* 0x0003e20000000800 */
[----:B---3--:R-:W-:Y:S01]  /*3a00*/  FMUL.FTZ R76, R47, R66 ;  /* 0x000000422f4c7220 */ /* 0x008fe20000410000 */
[----:B0-----:R-:W-:-:S06]  /*3a10*/  FMUL.FTZ R81, R30, R71 ;  /* 0x000000471e517220 */ /* 0x001fcc0000410000 */
[----:B------:R-:W0:Y:S01]  /*3a20*/  MUFU.RCP R73, R73 ;  /* 0x0000004900497308 */ /* 0x000e220000001000 */
[----:B-1----:R-:W-:-:S07]  /*3a30*/  FMUL.FTZ R77, R46, R67 ;  /* 0x000000432e4d7220 */ /* 0x002fce0000410000 */
[----:B------:R-:W1:Y:S01]  /*3a40*/  MUFU.RCP R82, R74 ;  /* 0x0000004a00527308 */ /* 0x000e620000001000 */
[----:B------:R-:W-:-:S07]  /*3a50*/  FADD.FTZ R88, R88, 1 ;  /* 0x3f80000058587421 */ /* 0x000fce0000010000 */
[----:B------:R3:W4:Y:S01]  /*3a60*/  MUFU.RCP R84, R83 ;  /* 0x0000005300547308 */ /* 0x0007220000001000 */
[----:B------:R5:W-:Y:S07]  /*3a70*/  STS.128 [R92], R56 ;  /* 0x000000385c007388 */ /* 0x000bee0000000c00 */
[----:B------:R-:W4:Y:S01]  /*3a80*/  MUFU.RCP R85, R75 ;  /* 0x0000004b00557308 */ /* 0x000f220000001000 */
[----:B------:R-:W-:Y:S04]  /*3a90*/  STS.128 [R92+0x200], R4 ;  /* 0x000200045c007388 */ /* 0x000fe80000000c00 */
[----:B------:R0:W-:Y:S04]  /*3aa0*/  STS.128 [R92+0x400], R52 ;  /* 0x000400345c007388 */ /* 0x0001e80000000c00 */
[----:B--2---:R2:W-:Y:S01]  /*3ab0*/  STS.128 [R92+0x600], R60 ;  /* 0x0006003c5c007388 */ /* 0x0045e20000000c00 */
[----:B------:R-:W-:-:S03]  /*3ac0*/  NOP ;  /* 0x0000000000007918 */ /* 0x000fc60000000000 */
[----:B------:R-:W1:Y:S01]  /*3ad0*/  LDS.128 R8, [R93] ;  /* 0x000000005d087984 */ /* 0x000e620000000c00 */
[----:B-----5:R-:W-:-:S03]  /*3ae0*/  FADD.FTZ R57, -R67, 1 ;  /* 0x3f80000043397421 */ /* 0x020fc60000010100 */
[----:B------:R-:W5:Y:S01]  /*3af0*/  LDS.128 R4, [R93+0x10] ;  /* 0x000010005d047984 */ /* 0x000f620000000c00 */
[C---:B0-----:R-:W-:Y:S01]  /*3b00*/  FFMA.FTZ R53, R44.reuse, R3, 1 ;  /* 0x3f8000002c357423 */ /* 0x041fe20000010003 */
[----:B------:R-:W-:Y:S01]  /*3b10*/  FMUL.FTZ R3, R44, R65 ;  /* 0x000000412c037220 */ /* 0x000fe20000410000 */
[----:B------:R-:W-:Y:S01]  /*3b20*/  FADD.FTZ R44, -R66, 1 ;  /* 0x3f800000422c7421 */ /* 0x000fe20000010100 */
[C---:B------:R-:W-:Y:S01]  /*3b30*/  FFMA.FTZ R55, R45.reuse, R2, 1 ;  /* 0x3f8000002d377423 */ /* 0x040fe20000010002 */
[----:B------:R-:W-:Y:S01]  /*3b40*/  FMUL.FTZ R2, R45, R64 ;  /* 0x000000402d027220 */ /* 0x000fe20000410000 */
[----:B------:R-:W-:Y:S01]  /*3b50*/  FADD.FTZ R45, -R69, 1 ;  /* 0x3f800000452d7421 */ /* 0x000fe20000010100 */
[----:B------:R-:W-:Y:S01]  /*3b60*/  FFMA.FTZ R59, R47, R44, 1 ;  /* 0x3f8000002f3b7423 */ /* 0x000fe2000001002c */
[----:B------:R-:W-:Y:S01]  /*3b70*/  FADD.FTZ R44, -R70, 1 ;  /* 0x3f800000462c7421 */ /* 0x000fe20000010100 */
[----:B------:R-:W-:Y:S01]  /*3b80*/  FFMA.FTZ R57, R46, R57, 1 ;  /* 0x3f8000002e397423 */ /* 0x000fe20000010039 */
[----:B------:R-:W-:Y:S01]  /*3b90*/  FFMA.FTZ R56, R28, R45, 1 ;  /* 0x3f8000001c387423 */ /* 0x000fe2000001002d */
[----:B------:R-:W-:Y:S01]  /*3ba0*/  FADD.FTZ R52, -R72, 1 ;  /* 0x3f80000048347421 */ /* 0x000fe20000010100 */
[----:B------:R-:W-:Y:S01]  /*3bb0*/  FFMA.FTZ R58, R29, R44, 1 ;  /* 0x3f8000001d3a7423 */ /* 0x000fe2000001002c */
[----:B--2---:R-:W-:Y:S01]  /*3bc0*/  FADD.FTZ R61, -R71, 1 ;  /* 0x3f800000473d7421 */ /* 0x004fe20000010100 */
[----:B------:R-:W0:Y:S01]  /*3bd0*/  LDS.128 R44, [R93+0x20] ;  /* 0x000020005d2c7984 */ /* 0x000e220000000c00 */
[----:B------:R-:W-:-:S02]  /*3be0*/  FFMA.FTZ R62, R31, R52, 1 ;  /* 0x3f8000001f3e7423 */ /* 0x000fc40000010034 */
[----:B------:R-:W-:Y:S01]  /*3bf0*/  FFMA.FTZ R60, R30, R61, 1 ;  /* 0x3f8000001e3c7423 */ /* 0x000fe2000001003d */
[----:B------:R-:W-:Y:S01]  /*3c00*/  FMUL.FTZ R30, R49, R78 ;  /* 0x0000004e311e7220 */ /* 0x000fe20000410000 */
[----:B------:R-:W-:Y:S01]  /*3c10*/  LEA R61, R87, R0, 0x2 ;  /* 0x00000000573d7211 */ /* 0x000fe200078e10ff */
[----:B-1----:R-:W-:Y:S01]  /*3c20*/  FMUL.FTZ R28, R12, R8 ;  /* 0x000000080c1c7220 */ /* 0x002fe20000410000 */
        /* <DEDUP_REMOVED lines=10> */
[----:B-----5:R-:W-:Y:S01]  /*3cd0*/  FMUL.FTZ R48, R48, R4 ;  /* 0x0000000430307220 */ /* 0x020fe20000410000 */
[----:B------:R-:W-:Y:S01]  /*3ce0*/  FMUL.FTZ R49, R49, R5 ;  /* 0x0000000531317220 */ /* 0x000fe20000410000 */
[----:B------:R-:W-:Y:S01]  /*3cf0*/  FMUL.FTZ R50, R50, R6 ;  /* 0x0000000632327220 */ /* 0x000fe20000410000 */
[----:B------:R-:W-:Y:S01]  /*3d00*/  FMUL.FTZ R51, R51, R7 ;  /* 0x0000000733337220 */ /* 0x000fe20000410000 */
[----:B------:R-:W-:Y:S01]  /*3d10*/  FMUL.FTZ R69, R69, R48 ;  /* 0x0000003045457220 */ /* 0x000fe20000410000 */
[----:B------:R-:W-:Y:S01]  /*3d20*/  FMUL.FTZ R65, R70, R49 ;  /* 0x0000003146417220 */ /* 0x000fe20000410000 */
[----:B------:R-:W-:Y:S01]  /*3d30*/  FMUL.FTZ R71, R71, R50 ;  /* 0x0000003247477220 */ /* 0x000fe20000410000 */
[----:B------:R-:W-:Y:S01]  /*3d40*/  FMUL.FTZ R67, R72, R51 ;  /* 0x0000003348437220 */ /* 0x000fe20000410000 */
[----:B------:R-:W1:Y:S01]  /*3d50*/  MUFU.RCP R87, R86 ;  /* 0x0000005600577308 */ /* 0x000e620000001000 */
[----:B------:R2:W5:Y:S01]  /*3d60*/  LDS.128 R48, [R93+0x30] ;  /* 0x000030005d307984 */ /* 0x0005620000000c00 */
[----:B------:R-:W-:Y:S01]  /*3d70*/  FMUL.FTZ R54, R54, R57 ;  /* 0x0000003936367220 */ /* 0x000fe20000410000 */
[----:B------:R-:W-:Y:S01]  /*3d80*/  FADD.FTZ R57, -R73, 1 ;  /* 0x3f80000049397421 */ /* 0x000fe20000010100 */
[----:B0-----:R-:W-:Y:S01]  /*3d90*/  FMUL.FTZ R0, R20, R44 ;  /* 0x0000002c14007220 */ /* 0x001fe20000410000 */
[----:B------:R-:W-:Y:S01]  /*3da0*/  FADD.FTZ R89, R89, 1 ;  /* 0x3f80000059597421 */ /* 0x000fe20000010000 */
[----:B------:R-:W-:Y:S01]  /*3db0*/  FADD.FTZ R90, R90, 1 ;  /* 0x3f8000005a5a7421 */ /* 0x000fe20000010000 */
[----:B------:R-:W-:Y:S01]  /*3dc0*/  FMUL.FTZ R52, R52, R53 ;  /* 0x0000003534347220 */ /* 0x000fe20000410000 */
[----:B------:R-:W0:Y:S01]  /*3dd0*/  MUFU.RCP R88, R88 ;  /* 0x0000005800587308 */ /* 0x000e220000001000 */
[----:B------:R-:W-:Y:S01]  /*3de0*/  FMUL.FTZ R53, R64, R55 ;  /* 0x0000003740357220 */ /* 0x000fe20000410000 */
[----:B------:R-:W-:Y:S01]  /*3df0*/  FMUL.FTZ R55, R66, R59 ;  /* 0x0000003b42377220 */ /* 0x000fe20000410000 */
[----:B--2---:R-:W-:Y:S01]  /*3e00*/  LEA R93, R61, R140, 0x4 ;  /* 0x0000008c3d5d7211 */ /* 0x004fe200078e20ff */
[----:B------:R-:W-:Y:S01]  /*3e10*/  BAR.SYNC.DEFER_BLOCKING 0x0 ;  /* 0x0000000000007b1d */ /* 0x000fe20000010000 */
[C---:B------:R-:W-:Y:S01]  /*3e20*/  FFMA.FTZ R57, R24.reuse, R57, 1 ;  /* 0x3f80000018397423 */ /* 0x040fe20000010039 */
[----:B---3--:R-:W-:Y:S01]  /*3e30*/  FMUL.FTZ R83, R24, R73 ;  /* 0x0000004918537220 */ /* 0x008fe20000410000 */
[----:B------:R-:W-:Y:S01]  /*3e40*/  FMUL.FTZ R0, R73, R0 ;  /* 0x0000000049007220 */ /* 0x000fe20000410000 */
[----:B------:R-:W-:Y:S01]  /*3e50*/  FADD.FTZ R24, -R82, 1 ;  /* 0x3f80000052187421 */ /* 0x000fe20000010100 */
[----:B------:R-:W-:Y:S01]  /*3e60*/  FMUL.FTZ R59, R21, R45 ;  /* 0x0000002d153b7220 */ /* 0x000fe20000410000 */
[----:B------:R-:W2:Y:S01]  /*3e70*/  MUFU.RCP R89, R89 ;  /* 0x0000005900597308 */ /* 0x000ea20000001000 */
[----:B------:R-:W-:Y:S01]  /*3e80*/  FMUL.FTZ R68, R0, R57 ;  /* 0x0000003900447220 */ /* 0x000fe20000410000 */
[----:B------:R-:W-:Y:S01]  /*3e90*/  FFMA.FTZ R24, R25, R24, 1 ;  /* 0x3f80000019187423 */ /* 0x000fe20000010018 */
[----:B------:R-:W-:Y:S01]  /*3ea0*/  FMUL.FTZ R59, R82, R59 ;  /* 0x0000003b523b7220 */ /* 0x000fe20000410000 */
[----:B----4-:R-:W-:-:S04]  /*3eb0*/  FADD.FTZ R0, -R84, 1 ;  /* 0x3f80000054007421 */ /* 0x010fc80000010100 */
[----:B------:R-:W3:Y:S01]  /*3ec0*/  MUFU.RCP R90, R90 ;  /* 0x0000005a005a7308 */ /* 0x000ee20000001000 */
[----:B------:R-:W-:Y:S01]  /*3ed0*/  FMUL.FTZ R64, R69, R56 ;  /* 0x0000003845407220 */ /* 0x000fe20000410000 */
[----:B------:R-:W-:Y:S01]  /*3ee0*/  FMUL.FTZ R69, R59, R24 ;  /* 0x000000183b457220 */ /* 0x000fe20000410000 */
[----:B------:R-:W-:Y:S01]  /*3ef0*/  FFMA.FTZ R24, R27, R0, 1 ;  /* 0x3f8000001b187423 */ /* 0x000fe20000010000 */
[----:B------:R-:W-:Y:S01]  /*3f00*/  FMUL.FTZ R0, R22, R46 ;  /* 0x0000002e16007220 */ /* 0x000fe20000410000 */
[----:B------:R1:W-:Y:S03]  /*3f10*/  STS.128 [R93], R52 ;  /* 0x000000345d007388 */ /* 0x0003e60000000c00 */
[----:B------:R-:W-:Y:S01]  /*3f20*/  FMUL.FTZ R0, R85, R0 ;  /* 0x0000000055007220 */ /* 0x000fe20000410000 */
[----:B------:R-:W-:Y:S01]  /*3f30*/  FMUL.FTZ R66, R71, R60 ;  /* 0x0000003c47427220 */ /* 0x000fe20000410000 */
[----:B-1----:R-:W-:Y:S01]  /*3f40*/  FADD.FTZ R55, -R87, 1 ;  /* 0x3f80000057377421 */ /* 0x002fe20000010100 */
[----:B------:R-:W-:-:S03]  /*3f50*/  FADD.FTZ R53, -R85, 1 ;  /* 0x3f80000055357421 */ /* 0x000fc60000010100 */
[----:B------:R-:W-:Y:S01]  /*3f60*/  FFMA.FTZ R57, R16, R55, 1 ;  /* 0x3f80000010397423 */ /* 0x000fe20000010037 */
[----:B------:R-:W-:Y:S01]  /*3f70*/  FMUL.FTZ R55, R23, R47 ;  /* 0x0000002f17377220 */ /* 0x000fe20000410000 */
[----:B0-----:R-:W-:Y:S01]  /*3f80*/  FADD.FTZ R52, -R88, 1 ;  /* 0x3f80000058347421 */ /* 0x001fe20000010100 */
[----:B------:R-:W-:Y:S02]  /*3f90*/  FFMA.FTZ R53, R26, R53, 1 ;  /* 0x3f8000001a357423 */ /* 0x000fe40000010035 */
[----:B------:R-:W-:Y:S01]  /*3fa0*/  FMUL.FTZ R55, R84, R55 ;  /* 0x0000003754377220 */ /* 0x000fe20000410000 */
[----:B------:R-:W-:Y:S01]  /*3fb0*/  FFMA.FTZ R54, R17, R52, 1 ;  /* 0x3f80000011367423 */ /* 0x000fe20000010034 */
[----:B------:R-:W-:Y:S01]  /*3fc0*/  FMUL.FTZ R70, R0, R53 ;  /* 0x0000003500467220 */ /* 0x000fe20000410000 */
[----:B-----5:R-:W-:Y:S01]  /*3fd0*/  FMUL.FTZ R52, R40, R48 ;  /* 0x0000003028347220 */ /* 0x020fe20000410000 */
[----:B------:R-:W-:Y:S01]  /*3fe0*/  FMUL.FTZ R71, R55, R24 ;  /* 0x0000001837477220 */ /* 0x000fe20000410000 */
[----:B------:R-:W-:Y:S01]  /*3ff0*/  FMUL.FTZ R59, R41, R49 ;  /* 0x00000031293b7220 */ /* 0x000fe20000410000 */
[----:B--2---:R-:W-:Y:S01]  /*4000*/  FADD.FTZ R53, -R89, 1 ;  /* 0x3f80000059357421 */ /* 0x004fe20000010100 */
[----:B------:R-:W-:Y:S01]  /*4010*/  FMUL.FTZ R0, R42, R50 ;  /* 0x000000322a007220 */ /* 0x000fe20000410000 */
[----:B---3--:R-:W-:Y:S01]  /*4020*/  FADD.FTZ R24, -R90, 1 ;  /* 0x3f8000005a187421 */ /* 0x008fe20000010100 */
        /* <DEDUP_REMOVED lines=13> */
[----:B------:R-:W-:Y:S04]  /*4100*/  STS.128 [R93+0x10], R64 ;  /* 0x000010405d007388 */ /* 0x000fe80000000c00 */
[----:B------:R0:W-:Y:S04]  /*4110*/  STS.128 [R93+0x20], R68 ;  /* 0x000020445d007388 */ /* 0x0001e80000000c00 */
[----:B------:R-:W-:Y:S01]  /*4120*/  STS.128 [R93+0x30], R72 ;  /* 0x000030485d007388 */ /* 0x000fe20000000c00 */
[----:B------:R-:W-:-:S03]  /*4130*/  NOP ;  /* 0x0000000000007918 */ /* 0x000fc60000000000 */
[----:B------:R-:W1:Y:S01]  /*4140*/  LDS.128 R52, [R92] ;  /* 0x000000005c347984 */ /* 0x000e620000000c00 */
[----:B------:R-:W-:-:S03]  /*4150*/  UIMAD UR28, UR7, UR32, URZ ;  /* 0x00000020071c72a4 */ /* 0x000fc6000f8e023f */
[----:B------:R-:W2:Y:S01]  /*4160*/  LDS.128 R56, [R92+0x200] ;  /* 0x000200005c387984 */ /* 0x000ea20000000c00 */
[----:B------:R-:W-:Y:S01]  /*4170*/  UIMAD UR31, UR52, UR34, URZ ;  /* 0x00000022341f72a4 */ /* 0x000fe2000f8e023f */
[----:B------:R-:W-:Y:S01]  /*4180*/  FMUL.FTZ R87, R16, R87 ;  /* 0x0000005710577220 */ /* 0x000fe20000410000 */
[----:B------:R-:W-:Y:S01]  /*4190*/  FMUL.FTZ R88, R17, R88 ;  /* 0x0000005811587220 */ /* 0x000fe20000410000 */
[----:B------:R-:W3:Y:S01]  /*41a0*/  LDS.128 R60, [R92+0x400] ;  /* 0x000400005c3c7984 */ /* 0x000ee20000000c00 */
[----:B------:R-:W-:Y:S01]  /*41b0*/  FMUL.FTZ R90, R19, R90 ;  /* 0x0000005a135a7220 */ /* 0x000fe20000410000 */
[----:B------:R-:W-:Y:S01]  /*41c0*/  FMUL.FTZ R120, R12, R3 ;  /* 0x000000030c787220 */ /* 0x000fe20000410000 */
[----:B0-----:R-:W0:Y:S01]  /*41d0*/  LDC R68, c[0x0][0x21c] ;  /* 0x00008700ff447b82 */ /* 0x001e220000000800 */
[----:B------:R-:W4:Y:S01]  /*41e0*/  LDS.128 R64, [R92+0x600] ;  /* 0x000600005c407984 */ /* 0x000f220000000c00 */
[----:B------:R-:W-:Y:S02]  /*41f0*/  UIMAD UR30, UR11, UR33, UR28 ;  /* 0x000000210b1e72a4 */ /* 0x000fe4000f8e021c */
[----:B------:R-:W-:-:S02]  /*4200*/  UIMAD.WIDE.U32 UR28, UR11, UR32, UR8 ;  /* 0x000000200b1c72a5 */ /* 0x000fc4000f8e0008 */
        /* <DEDUP_REMOVED lines=10> */
[----:B------:R-:W-:Y:S01]  /*42b0*/  ULDC.64 UR28, c[0x0][0x320] ;  /* 0x0000c800001c7ab9 */ /* 0x000fe20000000a00 */
[----:B------:R-:W-:-:S03]  /*42c0*/  MOV R17, UR31 ;  /* 0x0000001f00117c02 */ /* 0x000fc60008000f00 */
[----:B------:R-:W-:Y:S01]  /*42d0*/  IMAD.WIDE R16, R91, 0x10, R16 ;  /* 0x000000105b107825 */ /* 0x000fe200078e0210 */
[----:B------:R0:W-:Y:S01]  /*42e0*/  STL [R1], R120 ;  /* 0x0000007801007387 */ /* 0x0001e20000100800 */
[----:B------:R-:W-:-:S03]  /*42f0*/  ISETP.NE.U32.AND P0, PT, RZ, UR28, PT ;  /* 0x0000001cff007c0c */ /* 0x000fc6000bf05070 */
[----:B-1----:R1:W-:Y:S01]  /*4300*/  STG.E.128 desc[UR18][R16.64], R52 ;  /* 0x0000003410007986 */ /* 0x0023e2000c101d12 */
[----:B------:R-:W-:-:S03]  /*4310*/  FMUL.FTZ R84, R27, R84 ;  /* 0x000000541b547220 */ /* 0x000fc60000410000 */
[----:B------:R1:W-:Y:S04]  /*4320*/  STL [R1+0x14], R70 ;  /* 0x0000144601007387 */ /* 0x0003e80000100800 */
[----:B--2---:R1:W-:Y:S04]  /*4330*/  STG.E.128 desc[UR18][R16.64+0x200], R56 ;  /* 0x0002003810007986 */ /* 0x0043e8000c101d12 */
[----:B---3--:R1:W-:Y:S04]  /*4340*/  STG.E.128 desc[UR18][R16.64+0x400], R60 ;  /* 0x0004003c10007986 */ /* 0x0083e8000c101d12 */
[----:B----4-:R1:W-:Y:S01]  /*4350*/  STG.E.128 desc[UR18][R16.64+0x600], R64 ;  /* 0x0006004010007986 */ /* 0x0103e2000c101d12 */
[----:B------:R-:W-:Y:S01]  /*4360*/  ISETP.NE.AND.EX P0, PT, RZ, UR29, PT, P0 ;  /* 0x0000001dff007c0c */ /* 0x000fe2000bf05300 */
[----:B------:R-:W-:Y:S01]  /*4370*/  FMUL.FTZ R24, R23, R84 ;  /* 0x0000005417187220 */ /* 0x000fe20000410000 */
[----:B------:R-:W-:Y:S01]  /*4380*/  FMUL.FTZ R23, R13, R2 ;  /* 0x000000020d177220 */ /* 0x000fe20000410000 */
[----:B------:R-:W-:Y:S01]  /*4390*/  FFMA.FTZ R0, R116, R120, R94 ;  /* 0x0000007874007223 */ /* 0x000fe2000001005e */
[----:B------:R-:W-:Y:S01]  /*43a0*/  FMUL.FTZ R27, R20, R83 ;  /* 0x00000053141b7220 */ /* 0x000fe20000410000 */
[----:B------:R-:W-:-:S02]  /*43b0*/  FMUL.FTZ R20, R14, R77 ;  /* 0x0000004d0e147220 */ /* 0x000fc40000410000 */
        /* <DEDUP_REMOVED lines=58> */
.L_x_10644:
        /* <DEDUP_REMOVED lines=77> */
.L_x_10740:
        /* <DEDUP_REMOVED lines=25> */
[----:B------:R0:W-:Y:S01]  /*4dc0*/  STL [R1+0x4], R40 ;  /* 0x0000042801007387 */ /* 0x0001e20000100800 */
[----:B------:R-:W-:-:S03]  /*4dd0*/  IADD3 R41, R0, R40, RZ ;  /* 0x0000002800297210 */ /* 0x000fc60007ffe0ff */
[----:B------:R-:W-:-:S03]  /*4de0*/  MOV R123, UR48 ;  /* 0x00000030007b7c02 */ /* 0x000fc60008000f00 */
[----:B------:R-:W-:-:S05]  /*4df0*/  IMAD.WIDE R122, R41, 0x10, R122 ;  /* 0x00000010297a7825 */ /* 0x000fca00078e027a */
[----:B0-----:R-:W3:Y:S04]  /*4e00*/  LDG.E.128 R40, desc[UR18][R122.64] ;  /* 0x000000127a287981 */ /* 0x001ee8000c1e1d00 */
[----:B------:R-:W4:Y:S04]  /*4e10*/  LDG.E.128 R44, desc[UR18][R122.64+0x200] ;  /* 0x000200127a2c7981 */ /* 0x000f28000c1e1d00 */
[----:B------:R-:W4:Y:S04]  /*4e20*/  LDG.E.128 R48, desc[UR18][R122.64+0x400] ;  /* 0x000400127a307981 */ /* 0x000f28000c1e1d00 */
[----:B------:R-:W4:Y:S04]  /*4e30*/  LDG.E.128 R52, desc[UR18][R122.64+0x600] ;  /* 0x000600127a347981 */ /* 0x000f28000c1e1d00 */
[----:B------:R-:W4:Y:S04]  /*4e40*/  LDG.E.128 R56, desc[UR18][R122.64+0x800] ;  /* 0x000800127a387981 */ /* 0x000f28000c1e1d00 */
[----:B------:R-:W4:Y:S04]  /*4e50*/  LDG.E.128 R60, desc[UR18][R122.64+0xa00] ;  /* 0x000a00127a3c7981 */ /* 0x000f28000c1e1d00 */
[----:B------:R-:W4:Y:S04]  /*4e60*/  LDG.E.128 R64, desc[UR18][R122.64+0xc00] ;  /* 0x000c00127a407981 */ /* 0x000f28000c1e1d00 */
[----:B------:R0:W4:Y:S01]  /*4e70*/  LDG.E.128 R68, desc[UR18][R122.64+0xe00] ;  /* 0x000e00127a447981 */ /* 0x000122000c1e1d00 */
[----:B------:R-:W-:Y:S01]  /*4e80*/  ULEA UR48, UR56, UR7, 0x8 ;  /* 0x0000000738307291 */ /* 0x000fe2000f8e403f */
[----:B------:R-:W-:Y:S01]  /*4e90*/  ISETP.NE.AND P1, PT, R141, RZ, PT ;  /* 0x000000ff8d00720c */ /* 0x000fe20003f25270 */
[----:B------:R-:W-:Y:S01]  /*4ea0*/  UIMAD UR58, UR52, UR42, URZ ;  /* 0x0000002a343a72a4 */ /* 0x000fe2000f8e023f */
[----:B------:R-:W1:Y:S01]  /*4eb0*/  S2R R222, SR_LANEID ;  /* 0x0000000000de7919 */ /* 0x000e620000000000 */
[----:B------:R-:W-:-:S02]  /*4ec0*/  UIMAD UR57, UR57, UR40, URZ ;  /* 0x00000028393972a4 */ /* 0x000fc4000f8e023f */
[----:B------:R-:W-:Y:S01]  /*4ed0*/  MOV R195, UR48 ;  /* 0x0000003000c37c02 */ /* 0x000fe20008000f00 */
[----:B------:R-:W-:Y:S02]  /*4ee0*/  UIMAD.WIDE.U32 UR48, UR10, UR42, URZ ;  /* 0x0000002a0a3072a5 */ /* 0x000fe4000f8e003f */
[----:B------:R-:W-:Y:S02]  /*4ef0*/  UIMAD UR58, UR10, UR43, UR58 ;  /* 0x0000002b0a3a72a4 */ /* 0x000fe4000f8e023a */
[----:B------:R-:W-:Y:S02]  /*4f00*/  UIMAD UR57, UR7, UR41, UR57 ;  /* 0x00000029073972a4 */ /* 0x000fe4000f8e0239 */
[----:B------:R-:W-:-:S04]  /*4f10*/  UIADD3 UR49, UR49, UR58, URZ ;  /* 0x0000003a31317290 */ /* 0x000fc8000fffe03f */
[----:B------:R-:W-:-:S04]  /*4f20*/  UIMAD.WIDE.U32 UR48, UR7, UR40, UR48 ;  /* 0x00000028073072a5 */ /* 0x000fc8000f8e0030 */
[----:B------:R-:W-:Y:S02]  /*4f30*/  UIADD3 UR57, UR49, UR57, URZ ;  /* 0x0000003931397290 */ /* 0x000fe4000fffe03f */
[----:B------:R-:W-:Y:S01]  /*4f40*/  ULEA UR49, UP0, UR48, UR38, 0x3 ;  /* 0x0000002630317291 */ /* 0x000fe2000f80183f */
[----:B------:R-:W-:-:S03]  /*4f50*/  ISETP.NE.AND P0, PT, R141, 0x3f, PT ;  /* 0x0000003f8d00780c */ /* 0x000fc60003f05270 */
[----:B------:R-:W-:Y:S01]  /*4f60*/  ULEA.HI.X UR48, UR48, UR39, UR57, 0x3, UP0 ;  /* 0x0000002730307291 */ /* 0x000fe200080f1c39 */
[----:B------:R-:W-:Y:S01]  /*4f70*/  BSSY B0, `(.L_x_10646) ;  /* 0x00000a3000007945 */ /* 0x000fe20003800000 */
        /* <DEDUP_REMOVED lines=31> */
[----:B------:R-:W-:-:S05]  /*5170*/  SEL R195, R195, R0, !P1 ;  /* 0x00000000c3c37207 */ /* 0x000fca0004800000 */
[----:B------:R-:W-:Y:S01]  /*5180*/  MUFU.SIN R164, R124 ;  /* 0x0000007c00a47308 */ /* 0x000fe20000000400 */
[----:B0-----:R-:W-:-:S07]  /*5190*/  FMUL.FTZ R121, R38, UR59 ;  /* 0x0000003b26797c20 */ /* 0x001fce0008410000 */
[----:B------:R0:W-:Y:S08]  /*51a0*/  MUFU.COS R165, R124 ;  /* 0x0000007c00a57308 */ /* 0x0001f00000000000 */
[----:B------:R-:W-:Y:S01]  /*51b0*/  MUFU.SIN R162, R122 ;  /* 0x0000007a00a27308 */ /* 0x000fe20000000400 */
[----:B0-----:R-:W-:Y:S01]  /*51c0*/  FMUL.RZ R124, R121, 0.15915493667125701904 ;  /* 0x3e22f983797c7820 */ /* 0x001fe2000040c000 */
[----:B------:R-:W-:-:S04]  /*51d0*/  SHF.L.U32 R121, R141, 0x3, RZ ;  /* 0x000000038d797819 */ /* 0x000fc800000006ff */
[----:B------:R-:W-:Y:S02]  /*51e0*/  LOP3.LUT R0, R121, 0xffffff00, RZ, 0xc0, !PT ;  /* 0xffffff0079007812 */ /* 0x000fe400078ec0ff */
[----:B------:R0:W-:Y:S02]  /*51f0*/  MUFU.COS R163, R122 ;  /* 0x0000007a00a37308 */ /* 0x0001e40000000000 */
[----:B-1----:R-:W-:Y:S02]  /*5200*/  IADD3 R120, R0, R222, RZ ;  /* 0x000000de00787210 */ /* 0x002fe40007ffe0ff */
[----:B------:R-:W-:Y:S01]  /*5210*/  LEA R177, R222, R0, 0x3 ;  /* 0x00000000deb17211 */ /* 0x000fe200078e18ff */
[----:B------:R-:W-:Y:S01]  /*5220*/  FMUL.FTZ R0, R36, UR59 ;  /* 0x0000003b24007c20 */ /* 0x000fe20008410000 */
[C---:B------:R-:W-:Y:S02]  /*5230*/  IADD3 R131, R120.reuse, 0x60, RZ ;  /* 0x0000006078837810 */ /* 0x040fe40007ffe0ff */
[----:B------:R-:W-:Y:S01]  /*5240*/  MUFU.SIN R160, R123 ;  /* 0x0000007b00a07308 */ /* 0x000fe20000000400 */
[----:B0-----:R-:W-:Y:S01]  /*5250*/  FMUL.FTZ R122, R37, UR59 ;  /* 0x0000003b257a7c20 */ /* 0x001fe20008410000 */
[----:B------:R-:W-:Y:S01]  /*5260*/  IADD3 R143, R120, 0x80, RZ ;  /* 0x00000080788f7810 */ /* 0x000fe20007ffe0ff */
[----:B------:R-:W-:Y:S01]  /*5270*/  FMUL.RZ R144, R0, 0.15915493667125701904 ;  /* 0x3e22f98300907820 */ /* 0x000fe2000040c000 */
[----:B------:R-:W-:Y:S01]  /*5280*/  IADD3 R145, R120, 0xa0, RZ ;  /* 0x000000a078917810 */ /* 0x000fe20007ffe0ff */
[----:B------:R-:W-:Y:S01]  /*5290*/  FMUL.RZ R126, R122, 0.15915493667125701904 ;  /* 0x3e22f9837a7e7820 */ /* 0x000fe2000040c000 */
[----:B------:R-:W-:Y:S01]  /*52a0*/  IADD3 R147, R120, 0xc0, RZ ;  /* 0x000000c078937810 */ /* 0x000fe20007ffe0ff */
[----:B------:R-:W-:Y:S01]  /*52b0*/  IMAD R122, R222, 0x7, R120 ;  /* 0x00000007de7a7824 */ /* 0x000fe200078e0278 */
[----:B------:R0:W-:Y:S01]  /*52c0*/  MUFU.COS R161, R123 ;  /* 0x0000007b00a17308 */ /* 0x0001e20000000000 */
[----:B------:R-:W-:-:S02]  /*52d0*/  IADD3 R149, R120, 0xe0, RZ ;  /* 0x000000e078957810 */ /* 0x000fc40007ffe0ff */
[-C--:B------:R-:W-:Y:S02]  /*52e0*/  LEA.HI.SX32 R131, R131, R120.reuse, 0x1b ;  /* 0x0000007883837211 */ /* 0x080fe400078fdaff */
[-C--:B------:R-:W-:Y:S02]  /*52f0*/  LEA.HI.SX32 R143, R143, R120.reuse, 0x1b ;  /* 0x000000788f8f7211 */ /* 0x080fe400078fdaff */
[-C--:B------:R-:W-:Y:S01]  /*5300*/  LEA.HI.SX32 R145, R145, R120.reuse, 0x1b ;  /* 0x0000007891917211 */ /* 0x080fe200078fdaff */
[----:B------:R-:W-:Y:S01]  /*5310*/  MUFU.SIN R158, R125 ;  /* 0x0000007d009e7308 */ /* 0x000fe20000000400 */
[----:B0-----:R-:W-:Y:S02]  /*5320*/  IADD3 R123, R120, 0x20, RZ ;  /* 0x00000020787b7810 */ /* 0x001fe40007ffe0ff */
[-C--:B------:R-:W-:Y:S02]  /*5330*/  LEA.HI.SX32 R155, R147, R120.reuse, 0x1b ;  /* 0x00000078939b7211 */ /* 0x080fe400078fdaff */
[----:B------:R-:W-:-:S02]  /*5340*/  LEA.HI.SX32 R127, R123, R120, 0x1b ;  /* 0x000000787b7f7211 */ /* 0x000fc400078fdaff */
[-C--:B------:R-:W-:Y:S01]  /*5350*/  LEA.HI.SX32 R167, R149, R120.reuse, 0x1b ;  /* 0x0000007895a77211 */ /* 0x080fe200078fdaff */
[----:B------:R0:W-:Y:S01]  /*5360*/  MUFU.COS R159, R125 ;  /* 0x0000007d009f7308 */ /* 0x0001e20000000000 */
[----:B------:R-:W-:Y:S02]  /*5370*/  LEA.HI.SX32 R123, R120, R120, 0x1b ;  /* 0x00000078787b7211 */ /* 0x000fe400078fdaff */
[C---:B------:R-:W-:Y:S02]  /*5380*/  IADD3 R128, R122.reuse, 0x4, RZ ;  /* 0x000000047a807810 */ /* 0x040fe40007ffe0ff */
[C---:B------:R-:W-:Y:S02]  /*5390*/  IADD3 R0, R122.reuse, 0x1, RZ ;  /* 0x000000017a007810 */ /* 0x040fe40007ffe0ff */
[----:B------:R-:W-:Y:S01]  /*53a0*/  IADD3 R130, R122, 0x5, RZ ;  /* 0x000000057a827810 */ /* 0x000fe20007ffe0ff */
[----:B------:R-:W-:Y:S01]  /*53b0*/  MUFU.SIN R152, R126 ;  /* 0x0000007e00987308 */ /* 0x000fe20000000400 */
[----:B0-----:R-:W-:-:S02]  /*53c0*/  IADD3 R125, R120, 0x40, RZ ;  /* 0x00000040787d7810 */ /* 0x001fc40007ffe0ff */
[C---:B------:R-:W-:Y:S02]  /*53d0*/  IADD3 R142, R122.reuse, 0x6, RZ ;  /* 0x000000067a8e7810 */ /* 0x040fe40007ffe0ff */
[----:B------:R-:W-:Y:S02]  /*53e0*/  LEA.HI.SX32 R129, R125, R120, 0x1b ;  /* 0x000000787d817211 */ /* 0x000fe400078fdaff */
[----:B------:R-:W-:Y:S01]  /*53f0*/  IADD3 R120, R122, 0x2, RZ ;  /* 0x000000027a787810 */ /* 0x000fe20007ffe0ff */
[----:B------:R0:W-:Y:S01]  /*5400*/  MUFU.COS R153, R126 ;  /* 0x0000007e00997308 */ /* 0x0001e20000000000 */
[-C--:B------:R-:W-:Y:S02]  /*5410*/  LEA.HI.SX32 R185, R128, R177.reuse, 0x1b ;  /* 0x000000b180b97211 */ /* 0x080fe400078fdaff */
[----:B------:R-:W-:Y:S02]  /*5420*/  LEA.HI.SX32 R181, R120, R177, 0x1b ;  /* 0x000000b178b57211 */ /* 0x000fe400078fdaff */
[----:B------:R-:W-:-:S02]  /*5430*/  MOV R120, UR60 ;  /* 0x0000003c00787c02 */ /* 0x000fc40008000f00 */
[-C--:B------:R-:W-:Y:S01]  /*5440*/  LEA R123, R123, R140.reuse, 0x4 ;  /* 0x0000008c7b7b7211 */ /* 0x080fe200078e20ff */
[----:B------:R-:W-:Y:S01]  /*5450*/  MUFU.SIN R150, R144 ;  /* 0x0000009000967308 */ /* 0x000fe20000000400 */
[-C--:B------:R-:W-:Y:S01]  /*5460*/  LEA R127, R127, R140.reuse, 0x4 ;  /* 0x0000008c7f7f7211 */ /* 0x080fe200078e20ff */
[----:B------:R-:W-:Y:S01]  /*5470*/  FMUL.FTZ R128, R120, 1.4426950216293334961 ;  /* 0x3fb8aa3b78807820 */ /* 0x000fe20000410000 */
[----:B0-----:R-:W-:Y:S02]  /*5480*/  IADD3 R126, R122, 0x3, RZ ;  /* 0x000000037a7e7810 */ /* 0x001fe40007ffe0ff */
[----:B------:R-:W-:Y:S01]  /*5490*/  LEA R131, R131, R140, 0x4 ;  /* 0x0000008c83837211 */ /* 0x000fe200078e20ff */
[----:B------:R-:W-:Y:S02]  /*54a0*/  FMUL.FTZ R120, R128, R134 ;  /* 0x0000008680787220 */ /* 0x000fe40000410000 */
[----:B------:R0:W-:Y:S01]  /*54b0*/  MUFU.COS R151, R144 ;  /* 0x0000009000977308 */ /* 0x0001e20000000000 */
[----:B------:R-:W-:-:S02]  /*54c0*/  LEA.HI.SX32 R179, R0, R177, 0x1b ;  /* 0x000000b100b37211 */ /* 0x000fc400078fdaff */
[-C--:B------:R-:W-:Y:S02]  /*54d0*/  LEA R143, R143, R140.reuse, 0x4 ;  /* 0x0000008c8f8f7211 */ /* 0x080fe400078e20ff */
[----:B------:R-:W-:-:S03]  /*54e0*/  LEA R145, R145, R140, 0x4 ;  /* 0x0000008c91917211 */ /* 0x000fc600078e20ff */
[----:B------:R-:W-:Y:S01]  /*54f0*/  MUFU.SIN R156, R124 ;  /* 0x0000007c009c7308 */ /* 0x000fe20000000400 */
[----:B------:R-:W-:Y:S02]  /*5500*/  LEA R129, R129, R140, 0x4 ;  /* 0x0000008c81817211 */ /* 0x000fe400078e20ff */
[----:B0-----:R-:W-:Y:S02]  /*5510*/  IADD3 R144, R122, 0x7, RZ ;  /* 0x000000077a907810 */ /* 0x001fe40007ffe0ff */
[----:B------:R-:W-:-:S03]  /*5520*/  LEA.HI.SX32 R187, R130, R177, 0x1b ;  /* 0x000000b182bb7211 */ /* 0x000fc600078fdaff */
[----:B------:R0:W-:Y:S01]  /*5530*/  MUFU.COS R157, R124 ;  /* 0x0000007c009d7308 */ /* 0x0001e20000000000 */
[----:B------:R-:W-:Y:S02]  /*5540*/  LEA.HI.SX32 R189, R142, R177, 0x1b ;  /* 0x000000b18ebd7211 */ /* 0x000fe400078fdaff */
[----:B------:R-:W-:-:S05]  /*5550*/  MOV R125, UR48 ;  /* 0x00000030007d7c02 */ /* 0x000fca0008000f00 */
[----:B------:R-:W1:Y:S01]  /*5560*/  MUFU.EX2 R120, R120 ;  /* 0x0000007800787308 */ /* 0x000e620000000800 */
[----:B0-----:R-:W-:Y:S01]  /*5570*/  FMUL.FTZ R124, R35, UR59 ;  /* 0x0000003b237c7c20 */ /* 0x001fe20008410000 */
[----:B------:R-:W-:Y:S01]  /*5580*/  FMUL.FTZ R0, R34, UR59 ;  /* 0x0000003b22007c20 */ /* 0x000fe20008410000 */
[----:B---3--:R0:W-:Y:S01]  /*5590*/  STS.128 [R123], R40 ;  /* 0x000000287b007388 */ /* 0x0081e20000000c00 */
[-C--:B------:R-:W-:Y:S01]  /*55a0*/  LEA.HI.SX32 R183, R126, R177.reuse, 0x1b ;  /* 0x000000b17eb77211 */ /* 0x080fe200078fdaff */
[----:B------:R-:W-:Y:S01]  /*55b0*/  FMUL.RZ R147, R124, 0.15915493667125701904 ;  /* 0x3e22f9837c937820 */ /* 0x000fe2000040c000 */
[----:B------:R-:W-:Y:S01]  /*55c0*/  LEA.HI.SX32 R177, R144, R177, 0x1b ;  /* 0x000000b190b17211 */ /* 0x000fe200078fdaff */
[----:B----4-:R-:W-:Y:S01]  /*55d0*/  STS.128 [R127+0x200], R44 ;  /* 0x0002002c7f007388 */ /* 0x010fe20000000c00 */
[----:B------:R-:W-:Y:S01]  /*55e0*/  MOV R124, UR49 ;  /* 0x00000031007c7c02 */ /* 0x000fe20008000f00 */
[----:B------:R-:W-:Y:S01]  /*55f0*/  FMUL.RZ R126, R0, 0.15915493667125701904 ;  /* 0x3e22f983007e7820 */ /* 0x000fe2000040c000 */
[-C--:B------:R-:W-:Y:S01]  /*5600*/  LEA R155, R155, R140.reuse, 0x4 ;  /* 0x0000008c9b9b7211 */ /* 0x080fe200078e20ff */
[----:B------:R2:W-:Y:S01]  /*5610*/  STS.128 [R129+0x400], R48 ;  /* 0x0004003081007388 */ /* 0x0005e20000000c00 */
[----:B------:R-:W-:Y:S01]  /*5620*/  LEA R0, R167, R140, 0x4 ;  /* 0x0000008ca7007211 */ /* 0x000fe200078e20ff */
[----:B------:R-:W3:Y:S02]  /*5630*/  MUFU.SIN R148, R147 ;  /* 0x0000009300947308 */ /* 0x000ee40000000400 */
[----:B------:R4:W-:Y:S01]  /*5640*/  STS.128 [R131+0x600], R52 ;  /* 0x0006003483007388 */ /* 0x0009e20000000c00 */
[----:B0-----:R-:W-:Y:S01]  /*5650*/  FMUL.FTZ R40, R128, R133 ;  /* 0x0000008580287220 */ /* 0x001fe20000410000 */
[----:B------:R-:W-:-:S02]  /*5660*/  LEA.HI.SX32 R41, R122, R122, 0x1b ;  /* 0x0000007a7a297211 */ /* 0x000fc400078fdaff */
[----:B------:R0:W-:Y:S01]  /*5670*/  STS.128 [R143+0x800], R56 ;  /* 0x000800388f007388 */ /* 0x0001e20000000c00 */
[C---:B-1----:R-:W-:Y:S01]  /*5680*/  FMUL.FTZ R166, R120.reuse, R193 ;  /* 0x000000c178a67220 */ /* 0x042fe20000410000 */
[----:B------:R1:W3:Y:S01]  /*5690*/  MUFU.EX2 R123, R40 ;  /* 0x00000028007b7308 */ /* 0x0002e20000000800 */
[----:B------:R-:W-:Y:S01]  /*56a0*/  FMUL.FTZ R167, R120, R191 ;  /* 0x000000bf78a77220 */ /* 0x000fe20000410000 */
[----:B------:R3:W-:Y:S01]  /*56b0*/  STS.128 [R145+0xa00], R60 ;  /* 0x000a003c91007388 */ /* 0x0007e20000000c00 */
[C---:B------:R-:W-:Y:S01]  /*56c0*/  FMUL.FTZ R42, R128.reuse, R132 ;  /* 0x00000084802a7220 */ /* 0x040fe20000410000 */
[-C--:B--2---:R-:W-:Y:S02]  /*56d0*/  LEA R48, R187, R140.reuse, 0x4 ;  /* 0x0000008cbb307211 */ /* 0x084fe400078e20ff */
[-C--:B------:R-:W-:Y:S01]  /*56e0*/  LEA R44, R189, R140.reuse, 0x4 ;  /* 0x0000008cbd2c7211 */ /* 0x080fe200078e20ff */
[----:B------:R-:W5:Y:S01]  /*56f0*/  LDG.E.64 R124, desc[UR18][R124.64] ;  /* 0x000000127c7c7981 */ /* 0x000f62000c1e1b00 */
[-C--:B----4-:R-:W-:Y:S01]  /*5700*/  LEA R52, R185, R140.reuse, 0x4 ;  /* 0x0000008cb9347211 */ /* 0x090fe200078e20ff */
[----:B------:R-:W2:Y:S01]  /*5710*/  MUFU.COS R149, R147 ;  /* 0x0000009300957308 */ /* 0x000ea20000000000 */
[-C--:B-1----:R-:W-:Y:S01]  /*5720*/  LEA R40, R177, R140.reuse, 0x4 ;  /* 0x0000008cb1287211 */ /* 0x082fe200078e20ff */
[----:B------:R-:W-:Y:S01]  /*5730*/  STS.128 [R155+0xc00], R64 ;  /* 0x000c00409b007388 */ /* 0x000fe20000000c00 */
[-C--:B------:R-:W-:Y:S01]  /*5740*/  LEA R120, R41, R140.reuse, 0x4 ;  /* 0x0000008c29787211 */ /* 0x080fe200078e20ff */
[----:B------:R-:W-:Y:S01]  /*5750*/  FMUL.FTZ R122, R128, R139 ;  /* 0x0000008b807a7220 */ /* 0x000fe20000410000 */
[-C--:B0-----:R-:W-:Y:S01]  /*5760*/  LEA R56, R183, R140.reuse, 0x4 ;  /* 0x0000008cb7387211 */ /* 0x081fe200078e20ff */
[----:B------:R0:W-:Y:S01]  /*5770*/  STS.128 [R0+0xe00], R68 ;  /* 0x000e004400007388 */ /* 0x0001e20000000c00 */
[-C--:B------:R-:W-:Y:S01]  /*5780*/  LEA R179, R179, R140.reuse, 0x4 ;  /* 0x0000008cb3b37211 */ /* 0x080fe200078e20ff */
[----:B------:R-:W-:Y:S01]  /*5790*/  NOP ;  /* 0x0000000000007918 */ /* 0x000fe20000000000 */
[-C--:B---3--:R-:W-:Y:S01]  /*57a0*/  LEA R60, R181, R140.reuse, 0x4 ;  /* 0x0000008cb53c7211 */ /* 0x088fe200078e20ff */
[----:B------:R1:W3:Y:S01]  /*57b0*/  LDS.128 R68, [R120] ;  /* 0x0000000078447984 */ /* 0x0002e20000000c00 */
[----:B------:R-:W-:Y:S01]  /*57c0*/  LEA R195, R195, R140, 0x3 ;  /* 0x0000008cc3c37211 */ /* 0x000fe200078e18ff */
[----:B------:R-:W4:Y:S01]  /*57d0*/  MUFU.SIN R146, R126 ;  /* 0x0000007e00927308 */ /* 0x000f220000000400 */
[----:B------:R-:W-:Y:S01]  /*57e0*/  @P0 IADD3 R154, R140, R121, RZ ;  /* 0x000000798c9a0210 */ /* 0x000fe20007ffe0ff */
[----:B------:R1:W1:Y:S01]  /*57f0*/  LDS.128 R64, [R179+0x10] ;  /* 0x00001000b3407984 */ /* 0x0002620000000c00 */
[----:B0-----:R-:W-:-:S03]  /*5800*/  FMUL.FTZ R0, R128, R39 ;  /* 0x0000002780007220 */ /* 0x001fc60000410000 */
[----:B------:R-:W0:Y:S02]  /*5810*/  LDS.128 R60, [R60+0x20] ;  /* 0x000020003c3c7984 */ /* 0x000e240000000c00 */
[----:B------:R2:W0:Y:S02]  /*5820*/  MUFU.EX2 R121, R42 ;  /* 0x0000002a00797308 */ /* 0x0004240000000800 */
[----:B------:R-:W0:Y:S04]  /*5830*/  LDS.128 R56, [R56+0x30] ;  /* 0x0000300038387984 */ /* 0x000e280000000c00 */
[----:B------:R-:W0:Y:S02]  /*5840*/  LDS.128 R52, [R52+0x40] ;  /* 0x0000400034347984 */ /* 0x000e240000000c00 */
[----:B------:R0:W0:Y:S02]  /*5850*/  MUFU.COS R147, R126 ;  /* 0x0000007e00937308 */ /* 0x0000240000000000 */
[----:B------:R-:W0:Y:S04]  /*5860*/  LDS.128 R48, [R48+0x50] ;  /* 0x0000500030307984 */ /* 0x000e280000000c00 */
[----:B------:R-:W0:Y:S02]  /*5870*/  LDS.128 R44, [R44+0x60] ;  /* 0x000060002c2c7984 */ /* 0x000e240000000c00 */
[----:B------:R-:W0:Y:S02]  /*5880*/  MUFU.EX2 R0, R0 ;  /* 0x0000000000007308 */ /* 0x000e240000000800 */
[----:B--2---:R-:W2:Y:S04]  /*5890*/  LDS.128 R40, [R40+0x70] ;  /* 0x0000700028287984 */ /* 0x004ea80000000c00 */
[----:B------:R0:W-:Y:S01]  /*58a0*/  STS.64 [R195+0x4a60], R166 ;  /* 0x004a60a6c3007388 */ /* 0x0001e20000000a00 */
[----:B------:R-:W-:Y:S06]  /*58b0*/  BAR.SYNC.DEFER_BLOCKING 0x0 ;  /* 0x0000000000007b1d */ /* 0x000fec0000010000 */
[----:B------:R-:W0:Y:S01]  /*58c0*/  @P0 LDS.64 R154, [R154+0x5a68] ;  /* 0x005a68009a9a0984 */ /* 0x000e220000000a00 */
[----:B-1-34-:R-:W-:Y:S05]  /*58d0*/  @P0 BRA `(.L_x_10647) ;  /* 0x0000000000300947 */ /* 0x01afea0003800000 */
        /* <DEDUP_REMOVED lines=12> */
.L_x_10647:
[----:B------:R-:W-:Y:S05]  /*59a0*/  BSYNC B0 ;  /* 0x0000000000007941 */ /* 0x000fea0003800000 */
.L_x_10646:
[----:B------:R-:W-:Y:S01]  /*59b0*/  UISETP.GE.AND UP0, UPT, UR51, 0x2, UPT ;  /* 0x000000023300788c */ /* 0x000fe2000bf06270 */
[----:B------:R-:W-:Y:S01]  /*59c0*/  LOP3.LUT R247, R141, 0x1f, RZ, 0xc0, !PT ;  /* 0x0000001f8df77812 */ /* 0x000fe200078ec0ff */
[----:B------:R-:W4:Y:S01]  /*59d0*/  LDL R181, [R1] ;  /* 0x0000000001b57983 */ /* 0x000f220000100800 */
[C---:B0-----:R-:W-:Y:S01]  /*59e0*/  FMUL.FTZ R126, R128.reuse, R137 ;  /* 0x00000089807e7220 */ /* 0x041fe20000410000 */
[----:B-1----:R-:W-:Y:S01]  /*59f0*/  FMUL.FTZ R127, R128, R136 ;  /* 0x00000088807f7220 */ /* 0x002fe20000410000 */
[C---:B------:R-:W-:Y:S01]  /*5a00*/  FMUL.FTZ R171, R0.reuse, R171 ;  /* 0x000000ab00ab7220 */ /* 0x040fe20000410000 */
[----:B------:R-:W-:Y:S01]  /*5a10*/  PLOP3.LUT P0, PT, PT, PT, UP0, 0x80, 0x0 ;  /* 0x000000000000781c */ /* 0x000fe20003f0f008 */
[----:B------:R-:W-:Y:S01]  /*5a20*/  FMUL.FTZ R170, R0, R170 ;  /* 0x000000aa00aa7220 */ /* 0x000fe20000410000 */
[----:B------:R0:W1:Y:S01]  /*5a30*/  MUFU.EX2 R129, R127 ;  /* 0x0000007f00817308 */ /* 0x0000620000000800 */
[----:B------:R-:W-:Y:S01]  /*5a40*/  MOV R0, UR51 ;  /* 0x0000003300007c02 */ /* 0x000fe20008000f00 */
[C---:B------:R-:W-:Y:S01]  /*5a50*/  FMUL.FTZ R120, R128.reuse, R138 ;  /* 0x0000008a80787220 */ /* 0x040fe20000410000 */
[----:B------:R-:W-:Y:S01]  /*5a60*/  ISETP.NE.OR P0, PT, R247, RZ, !P0 ;  /* 0x000000fff700720c */ /* 0x000fe20004705670 */
[C---:B------:R-:W-:Y:S01]  /*5a70*/  FMUL.FTZ R174, R123.reuse, R174 ;  /* 0x000000ae7bae7220 */ /* 0x040fe20000410000 */
[----:B------:R-:W-:Y:S01]  /*5a80*/  FMUL.FTZ R175, R123, R175 ;  /* 0x000000af7baf7220 */ /* 0x000fe20000410000 */
[----:B------:R-:W-:Y:S01]  /*5a90*/  MOV R145, 0x10 ;  /* 0x0000001000917802 */ /* 0x000fe20000000f00 */
[C---:B------:R-:W-:Y:S01]  /*5aa0*/  FMUL.FTZ R173, R121.reuse, R173 ;  /* 0x000000ad79ad7220 */ /* 0x040fe20000410000 */
[----:B------:R-:W2:Y:S01]  /*5ab0*/  MUFU.EX2 R126, R126 ;  /* 0x0000007e007e7308 */ /* 0x000ea20000000800 */
[C---:B0-----:R-:W-:Y:S01]  /*5ac0*/  FMUL.FTZ R127, R128.reuse, R37 ;  /* 0x00000025807f7220 */ /* 0x041fe20000410000 */
[----:B------:R-:W-:Y:S01]  /*5ad0*/  FMUL.FTZ R144, RZ, R174 ;  /* 0x000000aeff907220 */ /* 0x000fe20000410000 */
[----:B------:R-:W-:Y:S01]  /*5ae0*/  FMUL.FTZ R172, R121, R172 ;  /* 0x000000ac79ac7220 */ /* 0x000fe20000410000 */
[C---:B------:R-:W-:Y:S01]  /*5af0*/  FMUL.FTZ R121, R128.reuse, R38 ;  /* 0x0000002680797220 */ /* 0x040fe20000410000 */
[----:B------:R-:W-:-:S03]  /*5b00*/  FMUL.FTZ R130, R128, R135 ;  /* 0x0000008780827220 */ /* 0x000fc60000410000 */
[----:B------:R-:W0:Y:S01]  /*5b10*/  @!P0 LDC R143, c[0x0][0x21c] ;  /* 0x00008700ff8f8b82 */ /* 0x000e220000000800 */
[----:B------:R-:W-:Y:S01]  /*5b20*/  @!P0 IADD3 R0, R0, -0x2, RZ ;  /* 0xfffffffe00008810 */ /* 0x000fe20007ffe0ff */
[----:B------:R-:W3:Y:S01]  /*5b30*/  MUFU.EX2 R122, R122 ;  /* 0x0000007a007a7308 */ /* 0x000ee20000000800 */
[C---:B-1----:R-:W-:Y:S01]  /*5b40*/  FMUL.FTZ R161, R129.reuse, R161 ;  /* 0x000000a181a17220 */ /* 0x042fe20000410000 */
[----:B------:R-:W-:Y:S01]  /*5b50*/  FMUL.FTZ R160, R129, R160 ;  /* 0x000000a081a07220 */ /* 0x000fe20000410000 */
[----:B------:R-:W-:Y:S01]  /*5b60*/  FFMA.FTZ R129, R17, R175, -R144 ;  /* 0x000000af11817223 */ /* 0x000fe20000010890 */
[----:B--2---:R-:W-:-:S04]  /*5b70*/  FMUL.FTZ R163, R126, R163 ;  /* 0x000000a37ea37220 */ /* 0x004fc80000410000 */
[----:B------:R-:W1:Y:S01]  /*5b80*/  MUFU.EX2 R120, R120 ;  /* 0x0000007800787308 */ /* 0x000e620000000800 */
[----:B------:R-:W-:Y:S01]  /*5b90*/  FMUL.FTZ R162, R126, R162 ;  /* 0x000000a27ea27220 */ /* 0x000fe20000410000 */
[----:B------:R-:W-:-:S06]  /*5ba0*/  FADD.FTZ R144, R16, R129 ;  /* 0x0000008110907221 */ /* 0x000fcc0000010000 */
[----:B------:R2:W1:Y:S01]  /*5bb0*/  MUFU.EX2 R142, R127 ;  /* 0x0000007f008e7308 */ /* 0x0004620000000800 */
[C---:B---3--:R-:W-:Y:S01]  /*5bc0*/  FMUL.FTZ R169, R122.reuse, R169 ;  /* 0x000000a97aa97220 */ /* 0x048fe20000410000 */
[----:B------:R-:W-:Y:S01]  /*5bd0*/  FMUL.FTZ R168, R122, R168 ;  /* 0x000000a87aa87220 */ /* 0x000fe20000410000 */
[----:B0-----:R-:W-:Y:S02]  /*5be0*/  @!P0 IMAD R126, R0, R143, UR7 ;  /* 0x00000007007e8e24 */ /* 0x001fe4000f8e028f */
[----:B------:R-:W-:-:S03]  /*5bf0*/  FMUL.FTZ R0, R17, R174 ;  /* 0x000000ae11007220 */ /* 0x000fc60000410000 */
[----:B------:R0:W3:Y:S01]  /*5c00*/  MUFU.EX2 R131, R121 ;  /* 0x0000007900837308 */ /* 0x0000e20000000800 */
[----:B------:R-:W-:Y:S01]  /*5c10*/  FMUL.FTZ R178, R172, R144 ;  /* 0x00000090acb27220 */ /* 0x000fe20000410000 */
[----:B--2---:R-:W-:-:S04]  /*5c20*/  @!P0 IMAD.WIDE R126, R126, R145, UR20 ;  /* 0x000000147e7e8e25 */ /* 0x004fc8000f8e0291 */
[----:B------:R-:W-:Y:S01]  /*5c30*/  FFMA.FTZ R145, RZ, R175, R0 ;  /* 0x000000afff917223 */ /* 0x000fe20000010000 */
[----:B------:R-:W-:Y:S01]  /*5c40*/  FMUL.FTZ R129, R128, R34 ;  /* 0x0000002280817220 */ /* 0x000fe20000410000 */
[C---:B-1----:R-:W-:Y:S01]  /*5c50*/  FMUL.FTZ R165, R120.reuse, R165 ;  /* 0x000000a578a57220 */ /* 0x042fe20000410000 */
[----:B------:R-:W-:Y:S01]  /*5c60*/  FMUL.FTZ R164, R120, R164 ;  /* 0x000000a478a47220 */ /* 0x000fe20000410000 */
[----:B------:R-:W-:Y:S01]  /*5c70*/  FADD.FTZ R145, RZ, R145 ;  /* 0x00000091ff917221 */ /* 0x000fe20000010000 */
[----:B------:R-:W-:Y:S01]  /*5c80*/  MOV R120, 0x3f800000 ;  /* 0x3f80000000787802 */ /* 0x000fe20000000f00 */
[----:B0-----:R-:W-:Y:S01]  /*5c90*/  HFMA2.MMA R121, -RZ, RZ, 0, 0 ;  /* 0x00000000ff797435 */ /* 0x001fe200000001ff */
[----:B------:R-:W-:Y:S01]  /*5ca0*/  CS2R R122, SRZ ;  /* 0x00000000007a7805 */ /* 0x000fe2000001ff00 */
[-C--:B------:R-:W-:Y:S01]  /*5cb0*/  FMUL.FTZ R176, R172, R145.reuse ;  /* 0x00000091acb07220 */ /* 0x080fe20000410000 */
[C---:B------:R-:W-:Y:S01]  /*5cc0*/  FFMA.FTZ R178, R173.reuse, R145, R178 ;  /* 0x00000091adb27223 */ /* 0x040fe200000100b2 */
[----:B------:R-:W0:Y:S01]  /*5cd0*/  MUFU.EX2 R130, R130 ;  /* 0x0000008200827308 */ /* 0x000e220000000800 */
[----:B------:R-:W-:Y:S01]  /*5ce0*/  FMUL.FTZ R0, R128, R35 ;  /* 0x0000002380007220 */ /* 0x000fe20000410000 */
[----:B------:R-:W-:Y:S01]  /*5cf0*/  FFMA.FTZ R176, R173, R144, -R176 ;  /* 0x00000090adb07223 */ /* 0x000fe200000108b0 */
[----:B------:R-:W-:Y:S01]  /*5d00*/  FADD.FTZ R178, RZ, R178 ;  /* 0x000000b2ffb27221 */ /* 0x000fe20000010000 */
[C---:B------:R-:W-:Y:S01]  /*5d10*/  FMUL.FTZ R153, R142.reuse, R153 ;  /* 0x000000998e997220 */ /* 0x040fe20000410000 */
[----:B------:R-:W-:Y:S01]  /*5d20*/  FMUL.FTZ R152, R142, R152 ;  /* 0x000000988e987220 */ /* 0x000fe20000410000 */
[----:B------:R-:W-:Y:S01]  /*5d30*/  FADD.FTZ R176, R15, R176 ;  /* 0x000000b00fb07221 */ /* 0x000fe20000010000 */
[----:B------:R1:W5:Y:S01]  /*5d40*/  @!P0 LDG.E.128 R120, desc[UR18][R126.64] ;  /* 0x000000127e788981 */ /* 0x000362000c1e1d00 */
[----:B------:R-:W2:Y:S01]  /*5d50*/  MUFU.EX2 R129, R129 ;  /* 0x0000008100817308 */ /* 0x000ea20000000800 */
[C---:B---3--:R-:W-:Y:S01]  /*5d60*/  FMUL.FTZ R157, R131.reuse, R157 ;  /* 0x0000009d839d7220 */ /* 0x048fe20000410000 */
[----:B------:R-:W-:Y:S01]  /*5d70*/  FMUL.FTZ R156, R131, R156 ;  /* 0x0000009c839c7220 */ /* 0x000fe20000410000 */
[----:B------:R-:W-:Y:S01]  /*5d80*/  FMUL.FTZ R131, R170, R176 ;  /* 0x000000b0aa837220 */ /* 0x000fe20000410000 */
[----:B------:R-:W-:Y:S01]  /*5d90*/  FMUL.FTZ R143, R128, R36 ;  /* 0x00000024808f7220 */ /* 0x000fe20000410000 */
[----:B-1----:R-:W-:-:S03]  /*5da0*/  FMUL.FTZ R126, R170, R178 ;  /* 0x000000b2aa7e7220 */ /* 0x002fc60000410000 */
[----:B------:R-:W1:Y:S01]  /*5db0*/  MUFU.EX2 R0, R0 ;  /* 0x0000000000007308 */ /* 0x000e620000000800 */
[C---:B------:R-:W-:Y:S01]  /*5dc0*/  FFMA.FTZ R131, R171.reuse, R178, R131 ;  /* 0x000000b2ab837223 */ /* 0x040fe20000010083 */
[----:B------:R-:W-:Y:S01]  /*5dd0*/  FFMA.FTZ R127, R171, R176, -R126 ;  /* 0x000000b0ab7f7223 */ /* 0x000fe2000001087e */
[----:B0-----:R-:W-:Y:S02]  /*5de0*/  FMUL.FTZ R159, R130, R159 ;  /* 0x0000009f829f7220 */ /* 0x001fe40000410000 */
[----:B------:R-:W-:Y:S01]  /*5df0*/  FADD.FTZ R131, RZ, R131 ;  /* 0x00000083ff837221 */ /* 0x000fe20000010000 */
[----:B------:R-:W-:Y:S01]  /*5e00*/  FADD.FTZ R126, R14, R127 ;  /* 0x0000007f0e7e7221 */ /* 0x000fe20000010000 */
[----:B------:R-:W-:Y:S01]  /*5e10*/  FMUL.FTZ R158, R130, R158 ;  /* 0x0000009e829e7220 */ /* 0x000fe20000410000 */
[C---:B--2---:R-:W-:Y:S01]  /*5e20*/  FMUL.FTZ R147, R129.reuse, R147 ;  /* 0x0000009381937220 */ /* 0x044fe20000410000 */
[----:B------:R-:W-:Y:S01]  /*5e30*/  FMUL.FTZ R146, R129, R146 ;  /* 0x0000009281927220 */ /* 0x000fe20000410000 */
[CC--:B------:R-:W-:Y:S01]  /*5e40*/  FMUL.FTZ R130, R168.reuse, R126.reuse ;  /* 0x0000007ea8827220 */ /* 0x0c0fe20000410000 */
[-C--:B------:R-:W-:Y:S01]  /*5e50*/  FMUL.FTZ R129, R168, R131.reuse ;  /* 0x00000083a8817220 */ /* 0x080fe20000410000 */
[----:B------:R-:W0:Y:S02]  /*5e60*/  MUFU.EX2 R143, R143 ;  /* 0x0000008f008f7308 */ /* 0x000e240000000800 */
[C---:B------:R-:W-:Y:S01]  /*5e70*/  FFMA.FTZ R130, R169.reuse, R131, R130 ;  /* 0x00000083a9827223 */ /* 0x040fe20000010082 */
[----:B------:R-:W-:Y:S01]  /*5e80*/  FFMA.FTZ R126, R169, R126, -R129 ;  /* 0x0000007ea97e7223 */ /* 0x000fe20000010881 */
[----:B------:R-:W-:-:S02]  /*5e90*/  FMUL.FTZ R127, R167, R174 ;  /* 0x000000aea77f7220 */ /* 0x000fc40000410000 */
[----:B------:R-:W-:Y:S01]  /*5ea0*/  FADD.FTZ R131, RZ, R130 ;  /* 0x00000082ff837221 */ /* 0x000fe20000010000 */
[C---:B-1----:R-:W-:Y:S01]  /*5eb0*/  FMUL.FTZ R149, R0.reuse, R149 ;  /* 0x0000009500957220 */ /* 0x042fe20000410000 */
[----:B------:R-:W-:Y:S01]  /*5ec0*/  FMUL.FTZ R148, R0, R148 ;  /* 0x0000009400947220 */ /* 0x000fe20000410000 */
[----:B------:R-:W-:Y:S01]  /*5ed0*/  FADD.FTZ R129, R13, R126 ;  /* 0x0000007e0d817221 */ /* 0x000fe20000010000 */
[C---:B------:R-:W-:Y:S01]  /*5ee0*/  FMUL.FTZ R0, R166.reuse, R174 ;  /* 0x000000aea6007220 */ /* 0x040fe20000410000 */
[----:B------:R-:W-:Y:S01]  /*5ef0*/  FFMA.FTZ R127, R166, R175, -R127 ;  /* 0x000000afa67f7223 */ /* 0x000fe2000001087f */
[C---:B------:R-:W-:Y:S01]  /*5f00*/  FMUL.FTZ R142, R164.reuse, R131 ;  /* 0x00000083a48e7220 */ /* 0x040fe20000410000 */
[----:B------:R-:W-:Y:S01]  /*5f10*/  FMUL.FTZ R144, R164, R129 ;  /* 0x00000081a4907220 */ /* 0x000fe20000410000 */
[----:B------:R-:W-:Y:S01]  /*5f20*/  FFMA.FTZ R0, R167, R175, R0 ;  /* 0x000000afa7007223 */ /* 0x000fe20000010000 */
[C---:B------:R-:W-:Y:S01]  /*5f30*/  FMUL.FTZ R130, R172.reuse, R127 ;  /* 0x0000007fac827220 */ /* 0x040fe20000410000 */
[C---:B------:R-:W-:Y:S01]  /*5f40*/  FFMA.FTZ R129, R165.reuse, R129, -R142 ;  /* 0x00000081a5817223 */ /* 0x040fe2000001088e */
[----:B------:R-:W-:Y:S01]  /*5f50*/  FFMA.FTZ R144, R165, R131, R144 ;  /* 0x00000083a5907223 */ /* 0x000fe20000010090 */
[-C--:B------:R-:W-:Y:S01]  /*5f60*/  FMUL.FTZ R126, R172, R0.reuse ;  /* 0x00000000ac7e7220 */ /* 0x080fe20000410000 */
[C---:B------:R-:W-:Y:S01]  /*5f70*/  FFMA.FTZ R130, R173.reuse, R0, R130 ;  /* 0x00000000ad827223 */ /* 0x040fe20000010082 */
[----:B------:R-:W-:Y:S01]  /*5f80*/  FADD.FTZ R129, R12, R129 ;  /* 0x000000810c817221 */ /* 0x000fe20000010000 */
[----:B------:R-:W-:Y:S01]  /*5f90*/  FADD.FTZ R144, RZ, R144 ;  /* 0x00000090ff907221 */ /* 0x000fe20000010000 */
[----:B------:R-:W-:Y:S01]  /*5fa0*/  FFMA.FTZ R126, R173, R127, -R126 ;  /* 0x0000007fad7e7223 */ /* 0x000fe2000001087e */
[----:B------:R-:W-:Y:S01]  /*5fb0*/  FMUL.FTZ R142, R170, R130 ;  /* 0x00000082aa8e7220 */ /* 0x000fe20000410000 */
[C---:B------:R-:W-:Y:S01]  /*5fc0*/  FMUL.FTZ R178, R162.reuse, R129 ;  /* 0x00000081a2b27220 */ /* 0x040fe20000410000 */
[----:B------:R-:W-:-:S02]  /*5fd0*/  FMUL.FTZ R176, R162, R144 ;  /* 0x00000090a2b07220 */ /* 0x000fc40000410000 */
[-C--:B------:R-:W-:Y:S01]  /*5fe0*/  FFMA.FTZ R142, R171, R126.reuse, -R142 ;  /* 0x0000007eab8e7223 */ /* 0x080fe2000001088e */
[----:B------:R-:W-:Y:S01]  /*5ff0*/  FMUL.FTZ R126, R170, R126 ;  /* 0x0000007eaa7e7220 */ /* 0x000fe20000410000 */
[----:B------:R-:W-:Y:S01]  /*6000*/  FFMA.FTZ R178, R163, R144, R178 ;  /* 0x00000090a3b27223 */ /* 0x000fe200000100b2 */
[----:B------:R-:W-:Y:S01]  /*6010*/  FMUL.FTZ R0, R33, UR59 ;  /* 0x0000003b21007c20 */ /* 0x000fe20008410000 */
[----:B------:R-:W-:Y:S01]  /*6020*/  FFMA.FTZ R176, R163, R129, -R176 ;  /* 0x00000081a3b07223 */ /* 0x000fe200000108b0 */
[----:B------:R-:W-:Y:S01]  /*6030*/  FFMA.FTZ R126, R171, R130, R126 ;  /* 0x00000082ab7e7223 */ /* 0x000fe2000001007e */
[----:B------:R-:W-:Y:S01]  /*6040*/  FADD.FTZ R178, RZ, R178 ;  /* 0x000000b2ffb27221 */ /* 0x000fe20000010000 */
[----:B------:R-:W-:Y:S01]  /*6050*/  FMUL.RZ R145, R0, 0.15915493667125701904 ;  /* 0x3e22f98300917820 */ /* 0x000fe2000040c000 */
[----:B------:R-:W-:Y:S01]  /*6060*/  FADD.FTZ R176, R11, R176 ;  /* 0x000000b00bb07221 */ /* 0x000fe20000010000 */
[C---:B------:R-:W-:Y:S01]  /*6070*/  FMUL.FTZ R0, R168.reuse, R142 ;  /* 0x0000008ea8007220 */ /* 0x040fe20000410000 */
[----:B------:R-:W-:Y:S01]  /*6080*/  FMUL.FTZ R129, R168, R126 ;  /* 0x0000007ea8817220 */ /* 0x000fe20000410000 */
[C---:B------:R-:W-:Y:S01]  /*6090*/  FMUL.FTZ R130, R160.reuse, R178 ;  /* 0x000000b2a0827220 */ /* 0x040fe20000410000 */
[C---:B0-----:R-:W-:Y:S01]  /*60a0*/  FMUL.FTZ R151, R143.reuse, R151 ;  /* 0x000000978f977220 */ /* 0x041fe20000410000 */
[----:B------:R-:W-:Y:S01]  /*60b0*/  FMUL.FTZ R150, R143, R150 ;  /* 0x000000968f967220 */ /* 0x000fe20000410000 */
        /* <DEDUP_REMOVED lines=13> */
[----:B------:R-:W-:Y:S01]  /*6190*/  FMUL.FTZ R126, R162, R130 ;  /* 0x00000082a27e7220 */ /* 0x000fe20000410000 */
[----:B------:R-:W-:Y:S01]  /*61a0*/  FMUL.FTZ R0, R128, R33 ;  /* 0x0000002180007220 */ /* 0x000fe20000410000 */
[-C--:B------:R-:W-:Y:S01]  /*61b0*/  FMUL.FTZ R129, R162, R142.reuse ;  /* 0x0000008ea2817220 */ /* 0x080fe20000410000 */
[C---:B------:R-:W-:Y:S01]  /*61c0*/  FFMA.FTZ R176, R159.reuse, R143, R176 ;  /* 0x0000008f9fb07223 */ /* 0x040fe200000100b0 */
[----:B------:R-:W-:Y:S01]  /*61d0*/  FFMA.FTZ R144, R159, R131, -R144 ;  /* 0x000000839f907223 */ /* 0x000fe20000010890 */
[C---:B------:R-:W-:Y:S01]  /*61e0*/  FFMA.FTZ R126, R163.reuse, R142, R126 ;  /* 0x0000008ea37e7223 */ /* 0x040fe2000001007e */
[----:B------:R-:W-:Y:S01]  /*61f0*/  FFMA.FTZ R129, R163, R130, -R129 ;  /* 0x00000082a3817223 */ /* 0x000fe20000010881 */
[----:B------:R-:W-:Y:S01]  /*6200*/  FADD.FTZ R176, RZ, R176 ;  /* 0x000000b0ffb07221 */ /* 0x000fe20000010000 */
[----:B------:R-:W-:Y:S01]  /*6210*/  MUFU.SIN R127, R145 ;  /* 0x00000091007f7308 */ /* 0x000fe20000000400 */
[----:B------:R-:W-:Y:S01]  /*6220*/  FADD.FTZ R144, R9, R144 ;  /* 0x0000009009907221 */ /* 0x000fe20000010000 */
[C---:B------:R-:W-:Y:S01]  /*6230*/  FMUL.FTZ R130, R160.reuse, R126 ;  /* 0x0000007ea0827220 */ /* 0x040fe20000410000 */
[----:B------:R-:W-:Y:S01]  /*6240*/  FMUL.FTZ R131, R160, R129 ;  /* 0x00000081a0837220 */ /* 0x000fe20000410000 */
[----:B------:R-:W-:-:S04]  /*6250*/  FMUL.FTZ R142, R156, R176 ;  /* 0x000000b09c8e7220 */ /* 0x000fc80000410000 */
[----:B------:R-:W-:Y:S01]  /*6260*/  MUFU.COS R145, R145 ;  /* 0x0000009100917308 */ /* 0x000fe20000000000 */
[----:B------:R-:W-:Y:S01]  /*6270*/  FMUL.FTZ R143, R156, R144 ;  /* 0x000000909c8f7220 */ /* 0x000fe20000410000 */
[----:B------:R-:W-:-:S06]  /*6280*/  FFMA.FTZ R130, R161, R129, -R130 ;  /* 0x00000081a1827223 */ /* 0x000fcc0000010882 */
[----:B------:R-:W0:Y:S01]  /*6290*/  MUFU.EX2 R0, R0 ;  /* 0x0000000000007308 */ /* 0x000e220000000800 */
[----:B------:R-:W-:Y:S01]  /*62a0*/  FFMA.FTZ R131, R161, R126, R131 ;  /* 0x0000007ea1837223 */ /* 0x000fe20000010083 */
[C---:B------:R-:W-:Y:S01]  /*62b0*/  FFMA.FTZ R129, R157.reuse, R144, -R142 ;  /* 0x000000909d817223 */ /* 0x040fe2000001088e */
[----:B------:R-:W-:Y:S02]  /*62c0*/  FFMA.FTZ R143, R157, R176, R143 ;  /* 0x000000b09d8f7223 */ /* 0x000fe4000001008f */
[----:B------:R-:W-:Y:S01]  /*62d0*/  FMUL.FTZ R126, R158, R131 ;  /* 0x000000839e7e7220 */ /* 0x000fe20000410000 */
[----:B------:R-:W-:Y:S01]  /*62e0*/  FADD.FTZ R129, R8, R129 ;  /* 0x0000008108817221 */ /* 0x000fe20000010000 */
[----:B------:R-:W-:Y:S02]  /*62f0*/  FADD.FTZ R143, RZ, R143 ;  /* 0x0000008fff8f7221 */ /* 0x000fe40000010000 */
[-C--:B------:R-:W-:Y:S01]  /*6300*/  FFMA.FTZ R126, R159, R130.reuse, -R126 ;  /* 0x000000829f7e7223 */ /* 0x080fe2000001087e */
[----:B------:R-:W-:Y:S01]  /*6310*/  FMUL.FTZ R176, R152, R129 ;  /* 0x0000008198b07220 */ /* 0x000fe20000410000 */
[----:B------:R-:W-:Y:S01]  /*6320*/  FMUL.FTZ R130, R158, R130 ;  /* 0x000000829e827220 */ /* 0x000fe20000410000 */
        /* <DEDUP_REMOVED lines=10> */
[----:B------:R-:W-:Y:S01]  /*63d0*/  FADD.FTZ R142, R7, R142 ;  /* 0x0000008e078e7221 */ /* 0x000fe20000010000 */
[----:B------:R-:W-:-:S02]  /*63e0*/  FMUL.FTZ R127, R150, R176 ;  /* 0x000000b0967f7220 */ /* 0x000fc40000410000 */
[----:B------:R-:W-:Y:S01]  /*63f0*/  FFMA.FTZ R0, R157, R126, -R0 ;  /* 0x0000007e9d007223 */ /* 0x000fe20000010800 */
[----:B------:R-:W-:Y:S01]  /*6400*/  FMUL.FTZ R178, R150, R142 ;  /* 0x0000008e96b27220 */ /* 0x000fe20000410000 */
[----:B------:R-:W-:Y:S01]  /*6410*/  FMUL.FTZ R126, R156, R126 ;  /* 0x0000007e9c7e7220 */ /* 0x000fe20000410000 */
[C---:B------:R-:W-:Y:S02]  /*6420*/  FFMA.FTZ R127, R151.reuse, R142, -R127 ;  /* 0x0000008e977f7223 */ /* 0x040fe4000001087f */
[----:B------:R-:W-:Y:S01]  /*6430*/  FFMA.FTZ R178, R151, R176, R178 ;  /* 0x000000b097b27223 */ /* 0x000fe200000100b2 */
[----:B------:R-:W-:Y:S01]  /*6440*/  FFMA.FTZ R126, R157, R130, R126 ;  /* 0x000000829d7e7223 */ /* 0x000fe2000001007e */
[----:B------:R-:W-:Y:S01]  /*6450*/  FADD.FTZ R129, R6, R127 ;  /* 0x0000007f06817221 */ /* 0x000fe20000010000 */
[C---:B------:R-:W-:Y:S01]  /*6460*/  FMUL.FTZ R127, R152.reuse, R0 ;  /* 0x00000000987f7220 */ /* 0x040fe20000410000 */
[----:B------:R-:W-:Y:S01]  /*6470*/  FADD.FTZ R178, RZ, R178 ;  /* 0x000000b2ffb27221 */ /* 0x000fe20000010000 */
[----:B------:R-:W-:Y:S01]  /*6480*/  FMUL.FTZ R130, R152, R126 ;  /* 0x0000007e98827220 */ /* 0x000fe20000410000 */
[-C--:B------:R-:W-:Y:S01]  /*6490*/  FMUL.FTZ R131, R148, R129.reuse ;  /* 0x0000008194837220 */ /* 0x080fe20000410000 */
        /* <DEDUP_REMOVED lines=8> */
[----:B------:R-:W-:Y:S01]  /*6520*/  MUFU.EX2 R128, R128 ;  /* 0x0000008000807308 */ /* 0x000fe20000000800 */
[----:B------:R-:W-:Y:S01]  /*6530*/  FADD.FTZ R176, RZ, R131 ;  /* 0x00000083ffb07221 */ /* 0x000fe20000010000 */
[C---:B------:R-:W-:Y:S01]  /*6540*/  FFMA.FTZ R0, R151.reuse, R126, R0 ;  /* 0x0000007e97007223 */ /* 0x040fe20000010000 */
[----:B------:R-:W-:Y:S01]  /*6550*/  FFMA.FTZ R129, R151, R130, -R129 ;  /* 0x0000008297817223 */ /* 0x000fe20000010881 */
[----:B------:R-:W-:-:S04]  /*6560*/  FADD.FTZ R142, R5, R142 ;  /* 0x0000008e058e7221 */ /* 0x000fc80000010000 */
[----:B------:R-:W0:Y:S01]  /*6570*/  MUFU.SIN R127, R180 ;  /* 0x000000b4007f7308 */ /* 0x000e220000000400 */
[----:B------:R-:W-:Y:S01]  /*6580*/  FMUL.FTZ R130, R146, R176 ;  /* 0x000000b092827220 */ /* 0x000fe20000410000 */
[----:B------:R-:W-:-:S06]  /*6590*/  FMUL.FTZ R126, R148, R0 ;  /* 0x00000000947e7220 */ /* 0x000fcc0000410000 */
[----:B------:R-:W1:Y:S01]  /*65a0*/  MUFU.COS R143, R180 ;  /* 0x000000b4008f7308 */ /* 0x000e620000000000 */
[-C--:B------:R-:W-:Y:S01]  /*65b0*/  FMUL.FTZ R179, R146, R142.reuse ;  /* 0x0000008e92b37220 */ /* 0x080fe20000410000 */
[----:B------:R-:W-:Y:S01]  /*65c0*/  FFMA.FTZ R177, R147, R142, -R130 ;  /* 0x0000008e93b17223 */ /* 0x000fe20000010882 */
[-C--:B------:R-:W-:Y:S01]  /*65d0*/  FMUL.FTZ R131, R148, R129.reuse ;  /* 0x0000008194837220 */ /* 0x080fe20000410000 */
[----:B------:R-:W-:Y:S01]  /*65e0*/  FFMA.FTZ R126, R149, R129, -R126 ;  /* 0x00000081957e7223 */ /* 0x000fe2000001087e */
[----:B------:R-:W-:Y:S01]  /*65f0*/  FFMA.FTZ R179, R147, R176, R179 ;  /* 0x000000b093b37223 */ /* 0x000fe200000100b3 */
[----:B------:R-:W-:Y:S01]  /*6600*/  FADD.FTZ R177, R4, R177 ;  /* 0x000000b104b17221 */ /* 0x000fe20000010000 */
[----:B------:R-:W-:Y:S01]  /*6610*/  FFMA.FTZ R131, R149, R0, R131 ;  /* 0x0000000095837223 */ /* 0x000fe20000010083 */
[-C--:B------:R-:W-:Y:S01]  /*6620*/  FMUL.FTZ R0, R146, R126.reuse ;  /* 0x0000007e92007220 */ /* 0x080fe20000410000 */
[----:B------:R-:W-:Y:S01]  /*6630*/  FADD.FTZ R179, RZ, R179 ;  /* 0x000000b3ffb37221 */ /* 0x000fe20000010000 */
[----:B------:R-:W-:Y:S01]  /*6640*/  FMUL.FTZ R130, R144, R177 ;  /* 0x000000b190827220 */ /* 0x000fe20000410000 */
[----:B0-----:R-:W-:Y:S01]  /*6650*/  FMUL.FTZ R142, R128, R127 ;  /* 0x0000007f808e7220 */ /* 0x001fe20000410000 */
[-C--:B------:R-:W-:Y:S01]  /*6660*/  FFMA.FTZ R127, R147, R131.reuse, R0 ;  /* 0x00000083937f7223 */ /* 0x080fe20000010000 */
[----:B------:R-:W-:Y:S01]  /*6670*/  FMUL.FTZ R0, R146, R131 ;  /* 0x0000008392007220 */ /* 0x000fe20000410000 */
[----:B------:R-:W-:Y:S01]  /*6680*/  FFMA.FTZ R130, R145, R179, R130 ;  /* 0x000000b391827223 */ /* 0x000fe20000010082 */
[----:B-1----:R-:W-:Y:S01]  /*6690*/  FMUL.FTZ R143, R128, R143 ;  /* 0x0000008f808f7220 */ /* 0x002fe20000410000 */
[----:B------:R-:W-:Y:S01]  /*66a0*/  FMUL.FTZ R128, R144, R179 ;  /* 0x000000b390807220 */ /* 0x000fe20000410000 */
[----:B------:R-:W-:Y:S01]  /*66b0*/  FFMA.FTZ R0, R147, R126, -R0 ;  /* 0x0000007e93007223 */ /* 0x000fe20000010800 */
[----:B------:R-:W-:-:S02]  /*66c0*/  FADD.FTZ R130, RZ, R130 ;  /* 0x00000082ff827221 */ /* 0x000fc40000010000 */
[----:B------:R-:W-:Y:S01]  /*66d0*/  FFMA.FTZ R128, R145, R177, -R128 ;  /* 0x000000b191807223 */ /* 0x000fe20000010880 */
[----:B------:R-:W-:Y:S01]  /*66e0*/  FMUL.FTZ R126, R144, R0 ;  /* 0x00000000907e7220 */ /* 0x000fe20000410000 */
[----:B------:R-:W-:Y:S02]  /*66f0*/  FMUL.FTZ R176, R142, R130 ;  /* 0x000000828eb07220 */ /* 0x000fe40000410000 */
[----:B------:R-:W-:Y:S01]  /*6700*/  FADD.FTZ R128, R3, R128 ;  /* 0x0000008003807221 */ /* 0x000fe20000010000 */
[----:B-----5:R-:W-:Y:S01]  /*6710*/  R2UR UR48, R125 ;  /* 0x000000007d3072ca */ /* 0x020fe200000e0000 */
[-C--:B------:R-:W-:Y:S01]  /*6720*/  FFMA.FTZ R125, R145, R127.reuse, R126 ;  /* 0x0000007f917d7223 */ /* 0x080fe2000001007e */
[----:B------:R-:W-:Y:S01]  /*6730*/  R2UR UR49, R124 ;  /* 0x000000007c3172ca */ /* 0x000fe200000e0000 */
[----:B------:R-:W-:Y:S01]  /*6740*/  FMUL.FTZ R124, R144, R127 ;  /* 0x0000007f907c7220 */ /* 0x000fe20000410000 */
[-C--:B------:R-:W-:Y:S01]  /*6750*/  FMUL.FTZ R127, R142, R128.reuse ;  /* 0x000000808e7f7220 */ /* 0x080fe20000410000 */
[----:B------:R-:W-:-:S02]  /*6760*/  FFMA.FTZ R129, R143, R128, -R176 ;  /* 0x000000808f817223 */ /* 0x000fc400000108b0 */
[----:B------:R-:W2:Y:S06]  /*6770*/  LDL R128, [R1+0x14] ;  /* 0x0000140001807983 */ /* 0x000eac0000100800 */
[----:B------:R-:W-:Y:S01]  /*6780*/  FMUL.FTZ R131, R69, UR48 ;  /* 0x0000003045837c20 */ /* 0x000fe20008410000 */
[----:B------:R-:W-:Y:S01]  /*6790*/  FMUL.FTZ R179, R71, UR48 ;  /* 0x0000003047b37c20 */ /* 0x000fe20008410000 */
[----:B------:R-:W-:Y:S02]  /*67a0*/  FMUL.FTZ R177, R69, UR49 ;  /* 0x0000003145b17c20 */ /* 0x000fe40008410000 */
[C---:B------:R-:W-:Y:S01]  /*67b0*/  FFMA.FTZ R131, R68.reuse, UR49, -R131 ;  /* 0x0000003144837c23 */ /* 0x040fe20008010883 */
[----:B------:R-:W-:Y:S01]  /*67c0*/  FADD.FTZ R198, R23, R23 ;  /* 0x0000001717c67221 */ /* 0x000fe20000010000 */
[----:B------:R-:W-:Y:S01]  /*67d0*/  FFMA.FTZ R177, R68, UR48, R177 ;  /* 0x0000003044b17c23 */ /* 0x000fe200080100b1 */
[----:B------:R-:W-:Y:S01]  /*67e0*/  FFMA.FTZ R179, R70, UR49, -R179 ;  /* 0x0000003146b37c23 */ /* 0x000fe200080108b3 */
[----:B------:R-:W-:-:S03]  /*67f0*/  FADD.FTZ R196, R20, R20 ;  /* 0x0000001414c47221 */ /* 0x000fc60000010000 */
[----:B------:R-:W-:Y:S01]  /*6800*/  FMUL.FTZ R199, R198, R179 ;  /* 0x000000b3c6c77220 */ /* 0x000fe20000410000 */
[----:B------:R-:W-:Y:S01]  /*6810*/  FMUL.FTZ R179, R67, UR48 ;  /* 0x0000003043b37c20 */ /* 0x000fe20008410000 */
[----:B----4-:R-:W-:Y:S01]  /*6820*/  FADD.FTZ R200, R181, R181 ;  /* 0x000000b5b5c87221 */ /* 0x010fe20000010000 */
[----:B------:R-:W-:-:S03]  /*6830*/  FMUL.FTZ R181, R71, UR49 ;  /* 0x0000003147b57c20 */ /* 0x000fc60008410000 */
[----:B------:R-:W-:Y:S01]  /*6840*/  FMUL.FTZ R201, R200, R131 ;  /* 0x00000083c8c97220 */ /* 0x000fe20000410000 */
[C---:B------:R-:W-:Y:S01]  /*6850*/  FMUL.FTZ R131, R65.reuse, UR48 ;  /* 0x0000003041837c20 */ /* 0x040fe20008410000 */
[----:B------:R-:W-:Y:S01]  /*6860*/  FFMA.FTZ R181, R70, UR48, R181 ;  /* 0x0000003046b57c23 */ /* 0x000fe200080100b5 */
[----:B------:R-:W-:Y:S02]  /*6870*/  FMUL.FTZ R200, R200, R177 ;  /* 0x000000b1c8c87220 */ /* 0x000fe40000410000 */
[----:B------:R-:W-:Y:S01]  /*6880*/  FFMA.FTZ R131, R64, UR49, -R131 ;  /* 0x0000003140837c23 */ /* 0x000fe20008010883 */
[----:B------:R-:W-:Y:S01]  /*6890*/  FMUL.FTZ R177, R65, UR49 ;  /* 0x0000003141b17c20 */ /* 0x000fe20008410000 */
[----:B------:R-:W-:Y:S01]  /*68a0*/  FMUL.FTZ R198, R198, R181 ;  /* 0x000000b5c6c67220 */ /* 0x000fe20000410000 */
[----:B------:R-:W-:Y:S01]  /*68b0*/  FMUL.FTZ R181, R67, UR49 ;  /* 0x0000003143b57c20 */ /* 0x000fe20008410000 */
[----:B------:R-:W-:Y:S01]  /*68c0*/  FMUL.FTZ R197, R196, R131 ;  /* 0x00000083c4c57220 */ /* 0x000fe20000410000 */
[----:B------:R-:W-:Y:S01]  /*68d0*/  FMUL.FTZ R131, R61, UR48 ;  /* 0x000000303d837c20 */ /* 0x000fe20008410000 */
[----:B------:R-:W-:Y:S01]  /*68e0*/  FFMA.FTZ R177, R64, UR48, R177 ;  /* 0x0000003040b17c23 */ /* 0x000fe200080100b1 */
[----:B------:R-:W-:Y:S01]  /*68f0*/  FADD.FTZ R194, R18, R18 ;  /* 0x0000001212c27221 */ /* 0x000fe20000010000 */
[C---:B------:R-:W-:Y:S01]  /*6900*/  FFMA.FTZ R179, R66.reuse, UR49, -R179 ;  /* 0x0000003142b37c23 */ /* 0x040fe200080108b3 */
[----:B------:R-:W-:Y:S01]  /*6910*/  FFMA.FTZ R181, R66, UR48, R181 ;  /* 0x0000003042b57c23 */ /* 0x000fe200080100b5 */
[----:B------:R-:W-:Y:S01]  /*6920*/  FADD.FTZ R192, R31, R31 ;  /* 0x0000001f1fc07221 */ /* 0x000fe20000010000 */
[----:B------:R-:W-:Y:S01]  /*6930*/  FFMA.FTZ R131, R60, UR49, -R131 ;  /* 0x000000313c837c23 */ /* 0x000fe20008010883 */
[----:B------:R-:W-:Y:S01]  /*6940*/  FMUL.FTZ R196, R196, R177 ;  /* 0x000000b1c4c47220 */ /* 0x000fe20000410000 */
[----:B------:R-:W-:Y:S01]  /*6950*/  FMUL.FTZ R177, R61, UR49 ;  /* 0x000000313db17c20 */ /* 0x000fe20008410000 */
[C---:B------:R-:W-:Y:S01]  /*6960*/  FMUL.FTZ R195, R194.reuse, R179 ;  /* 0x000000b3c2c37220 */ /* 0x040fe20000410000 */
[----:B------:R-:W-:Y:S01]  /*6970*/  FMUL.FTZ R194, R194, R181 ;  /* 0x000000b5c2c27220 */ /* 0x000fe20000410000 */
[C---:B------:R-:W-:Y:S01]  /*6980*/  FMUL.FTZ R179, R63.reuse, UR48 ;  /* 0x000000303fb37c20 */ /* 0x040fe20008410000 */
        /* <DEDUP_REMOVED lines=41> */
[----:B------:R-:W-:Y:S01]  /*6c20*/  FFMA.FTZ R124, R145, R0, -R124 ;  /* 0x00000000917c7223 */ /* 0x000fe2000001087c */
[----:B------:R-:W-:Y:S01]  /*6c30*/  FMUL.FTZ R181, R180, R131 ;  /* 0x00000083b4b57220 */ /* 0x000fe20000410000 */
[C---:B------:R-:W-:Y:S01]  /*6c40*/  FMUL.FTZ R179, R51.reuse, UR48 ;  /* 0x0000003033b37c20 */ /* 0x040fe20008410000 */
[----:B------:R-:W-:Y:S01]  /*6c50*/  FMUL.FTZ R131, R142, R125 ;  /* 0x0000007d8e837220 */ /* 0x000fe20000410000 */
[----:B------:R-:W-:Y:S01]  /*6c60*/  FFMA.FTZ R177, R48, UR48, R177 ;  /* 0x0000003030b17c23 */ /* 0x000fe200080100b1 */
[----:B------:R-:W-:Y:S01]  /*6c70*/  FMUL.FTZ R203, R51, UR49 ;  /* 0x0000003133cb7c20 */ /* 0x000fe20008410000 */
[-C--:B------:R-:W-:Y:S01]  /*6c80*/  FMUL.FTZ R0, R142, R124.reuse ;  /* 0x0000007c8e007220 */ /* 0x080fe20000410000 */
[----:B------:R-:W-:Y:S01]  /*6c90*/  FADD.FTZ R178, R24, R24 ;  /* 0x0000001818b27221 */ /* 0x000fe20000010000 */
[----:B------:R-:W-:Y:S01]  /*6ca0*/  FFMA.FTZ R179, R50, UR49, -R179 ;  /* 0x0000003132b37c23 */ /* 0x000fe200080108b3 */
[----:B------:R-:W-:Y:S01]  /*6cb0*/  FFMA.FTZ R124, R143, R124, -R131 ;  /* 0x0000007c8f7c7223 */ /* 0x000fe20000010883 */
[----:B------:R-:W-:Y:S01]  /*6cc0*/  FMUL.FTZ R180, R180, R177 ;  /* 0x000000b1b4b47220 */ /* 0x000fe20000410000 */
[----:B------:R-:W-:Y:S01]  /*6cd0*/  FFMA.FTZ R203, R50, UR48, R203 ;  /* 0x0000003032cb7c23 */ /* 0x000fe200080100cb */
[C---:B------:R-:W-:Y:S01]  /*6ce0*/  FMUL.FTZ R131, R45.reuse, UR48 ;  /* 0x000000302d837c20 */ /* 0x040fe20008410000 */
[----:B------:R-:W-:Y:S01]  /*6cf0*/  FMUL.FTZ R177, R45, UR49 ;  /* 0x000000312db17c20 */ /* 0x000fe20008410000 */
[C---:B------:R-:W-:Y:S01]  /*6d00*/  FMUL.FTZ R179, R178.reuse, R179 ;  /* 0x000000b3b2b37220 */ /* 0x040fe20000410000 */
[----:B------:R-:W-:Y:S01]  /*6d10*/  FMUL.FTZ R178, R178, R203 ;  /* 0x000000cbb2b27220 */ /* 0x000fe20000410000 */
[----:B------:R-:W-:Y:S01]  /*6d20*/  FADD.FTZ R176, R22, R22 ;  /* 0x0000001616b07221 */ /* 0x000fe20000010000 */
[C---:B------:R-:W-:Y:S01]  /*6d30*/  FFMA.FTZ R131, R44.reuse, UR49, -R131 ;  /* 0x000000312c837c23 */ /* 0x040fe20008010883 */
[----:B------:R-:W-:Y:S01]  /*6d40*/  FMUL.FTZ R205, R47, UR48 ;  /* 0x000000302fcd7c20 */ /* 0x000fe20008410000 */
[----:B------:R-:W-:Y:S01]  /*6d50*/  ISETP.GT.U32.AND P2, PT, R141, 0x1f, PT ;  /* 0x0000001f8d00780c */ /* 0x000fe20003f44070 */
[----:B------:R-:W-:Y:S01]  /*6d60*/  FFMA.FTZ R127, R143, R130, R127 ;  /* 0x000000828f7f7223 */ /* 0x000fe2000001007f */
[----:B------:R-:W-:Y:S01]  /*6d70*/  FMUL.FTZ R209, R47, UR49 ;  /* 0x000000312fd17c20 */ /* 0x000fe20008410000 */
[----:B------:R-:W-:Y:S01]  /*6d80*/  FFMA.FTZ R203, R44, UR48, R177 ;  /* 0x000000302ccb7c23 */ /* 0x000fe200080100b1 */
[----:B------:R-:W-:Y:S01]  /*6d90*/  FFMA.FTZ R125, R143, R125, R0 ;  /* 0x0000007d8f7d7223 */ /* 0x000fe20000010000 */
[----:B------:R-:W-:Y:S01]  /*6da0*/  FMUL.FTZ R177, R176, R131 ;  /* 0x00000083b0b17220 */ /* 0x000fe20000410000 */
[----:B------:R-:W-:Y:S01]  /*6db0*/  FADD.FTZ R207, R21, R21 ;  /* 0x0000001515cf7221 */ /* 0x000fe20000010000 */
[----:B------:R-:W-:Y:S01]  /*6dc0*/  FFMA.FTZ R208, R46, UR49, -R205 ;  /* 0x000000312ed07c23 */ /* 0x000fe200080108cd */
[----:B------:R-:W-:Y:S01]  /*6dd0*/  LEA R202, R141, R140, 0x4 ;  /* 0x0000008c8dca7211 */ /* 0x000fe200078e20ff */
[----:B------:R-:W-:Y:S01]  /*6de0*/  FADD.FTZ R126, R2, R129 ;  /* 0x00000081027e7221 */ /* 0x000fe20000010000 */
[----:B------:R-:W-:Y:S01]  /*6df0*/  FADD.FTZ R127, RZ, R127 ;  /* 0x0000007fff7f7221 */ /* 0x000fe20000010000 */
[----:B------:R-:W-:Y:S01]  /*6e00*/  FMUL.FTZ R176, R176, R203 ;  /* 0x000000cbb0b07220 */ /* 0x000fe20000410000 */
[----:B------:R-:W-:Y:S01]  /*6e10*/  FFMA.FTZ R0, R46, UR48, R209 ;  /* 0x000000302e007c23 */ /* 0x000fe200080100d1 */
[----:B------:R-:W-:Y:S01]  /*6e20*/  FMUL.FTZ R129, R41, UR48 ;  /* 0x0000003029817c20 */ /* 0x000fe20008410000 */
[----:B------:R-:W-:Y:S01]  /*6e30*/  FMUL.FTZ R203, R43, UR48 ;  /* 0x000000302bcb7c20 */ /* 0x000fe20008410000 */
[----:B------:R-:W-:Y:S01]  /*6e40*/  FMUL.FTZ R131, R41, UR49 ;  /* 0x0000003129837c20 */ /* 0x000fe20008410000 */
[----:B------:R-:W-:Y:S01]  /*6e50*/  FMUL.FTZ R209, R43, UR49 ;  /* 0x000000312bd17c20 */ /* 0x000fe20008410000 */
[C---:B------:R-:W-:Y:S01]  /*6e60*/  FMUL.FTZ R208, R207.reuse, R208 ;  /* 0x000000d0cfd07220 */ /* 0x040fe20000410000 */
[----:B------:R-:W-:Y:S01]  /*6e70*/  FMUL.FTZ R207, R207, R0 ;  /* 0x00000000cfcf7220 */ /* 0x000fe20000410000 */
[----:B------:R0:W-:Y:S01]  /*6e80*/  STS.128 [R202+0x4250], R124 ;  /* 0x0042507cca007388 */ /* 0x0001e20000000c00 */
[----:B------:R-:W-:Y:S01]  /*6e90*/  FADD.FTZ R205, R19, R19 ;  /* 0x0000001313cd7221 */ /* 0x000fe20000010000 */
[----:B------:R-:W-:Y:S01]  /*6ea0*/  FFMA.FTZ R206, R40, UR49, -R129 ;  /* 0x0000003128ce7c23 */ /* 0x000fe20008010881 */
[C---:B------:R-:W-:Y:S01]  /*6eb0*/  FFMA.FTZ R203, R42.reuse, UR49, -R203 ;  /* 0x000000312acb7c23 */ /* 0x040fe200080108cb */
[----:B------:R-:W-:-:S02]  /*6ec0*/  FFMA.FTZ R209, R42, UR48, R209 ;  /* 0x000000302ad17c23 */ /* 0x000fc400080100d1 */
[----:B------:R-:W-:Y:S01]  /*6ed0*/  FMUL.FTZ R206, R205, R206 ;  /* 0x000000cecdce7220 */ /* 0x000fe20000410000 */
[----:B0-----:R-:W-:-:S04]  /*6ee0*/  FFMA.FTZ R124, R40, UR48, R131 ;  /* 0x00000030287c7c23 */ /* 0x001fc80008010083 */
[----:B------:R-:W-:Y:S01]  /*6ef0*/  FMUL.FTZ R205, R205, R124 ;  /* 0x0000007ccdcd7220 */ /* 0x000fe20000410000 */
[----:B--2---:R-:W-:-:S04]  /*6f00*/  FADD.FTZ R0, R128, R128 ;  /* 0x0000008080007221 */ /* 0x004fc80000010000 */
        /* <DEDUP_REMOVED lines=87> */
.L_x_10769:
        /* <DEDUP_REMOVED lines=14> */
.L_x_10772:
[----:B------:R-:W-:-:S03]  /*7560*/  UMOV UR57, 0xffffffff ;  /* 0xffffffff00397882 */ /* 0x000fc60000000000 */
[----:B------:R-:W-:Y:S05]  /*7570*/  BRA.DIV UR57, `(.L_x_10651) ;  /* 0x0000008239347947 */ /* 0x000fea000b800000 */
.L_x_10775:
[----:B------:R-:W-:-:S03]  /*7580*/  UMOV UR57, 0xffffffff ;  /* 0xffffffff00397882 */ /* 0x000fc60000000000 */
[----:B------:R-:W-:Y:S05]  /*7590*/  BRA.DIV UR57, `(.L_x_10652) ;  /* 0x0000008239547947 */ /* 0x000fea000b800000 */
.L_x_10778:
[----:B------:R-:W-:-:S03]  /*75a0*/  UMOV UR57, 0xffffffff ;  /* 0xffffffff00397882 */ /* 0x000fc60000000000 */
[----:B------:R-:W-:Y:S05]  /*75b0*/  BRA.DIV UR57, `(.L_x_10653) ;  /* 0x0000008239747947 */ /* 0x000fea000b800000 */
.L_x_10781:
        /* <DEDUP_REMOVED lines=10> */
.L_x_10791:
        /* <DEDUP_REMOVED lines=22> */
.L_x_10648:
[----:B------:R-:W-:Y:S05]  /*77c0*/  WARPSYNC.ALL ;  /* 0x0000000000007948 */ /* 0x000fea0003800000 */
[----:B------:R-:W-:Y:S01]  /*77d0*/  LOP3.LUT P0, RZ, R141, 0x1f, RZ, 0xc0, !PT ;  /* 0x0000001f8dff7812 */ /* 0x000fe2000780c0ff */
[C---:B0-----:R-:W-:Y:S01]  /*77e0*/  FMUL.FTZ R120, R142.reuse, R155 ;  /* 0x0000009b8e787220 */ /* 0x041fe20000410000 */
[CC--:B------:R-:W-:Y:S01]  /*77f0*/  FMUL.FTZ R122, R142.reuse, -R154.reuse ;  /* 0x8000009a8e7a7220 */ /* 0x0c0fe20000410000 */
[CC--:B------:R-:W-:Y:S01]  /*7800*/  FMUL.FTZ R121, R143.reuse, R203.reuse ;  /* 0x000000cb8f797220 */ /* 0x0c0fe20000410000 */
[----:B------:R-:W-:Y:S01]  /*7810*/  FMUL.FTZ R124, R142, R203 ;  /* 0x000000cb8e7c7220 */ /* 0x000fe20000410000 */
[C---:B------:R-:W-:Y:S01]  /*7820*/  FFMA.FTZ R120, R143.reuse, R154, -R120 ;  /* 0x0000009a8f787223 */ /* 0x040fe20000010878 */
[----:B------:R-:W-:Y:S01]  /*7830*/  FFMA.FTZ R122, R143, -R155, R122 ;  /* 0x8000009b8f7a7223 */ /* 0x000fe2000001007a */
[----:B------:R-:W-:Y:S02]  /*7840*/  BAR.SYNC.DEFER_BLOCKING 0x0 ;  /* 0x0000000000007b1d */ /* 0x000fe40000010000 */
[C---:B------:R-:W-:Y:S01]  /*7850*/  FMUL.FTZ R126, R144.reuse, -R120 ;  /* 0x80000078907e7220 */ /* 0x040fe20000410000 */
[----:B------:R-:W-:-:S03]  /*7860*/  FMUL.FTZ R123, R144, -R122 ;  /* 0x8000007a907b7220 */ /* 0x000fc60000410000 */
[C---:B------:R-:W-:Y:S01]  /*7870*/  FFMA.FTZ R126, R145.reuse, R122, R126 ;  /* 0x0000007a917e7223 */ /* 0x040fe2000001007e */
[----:B------:R-:W-:Y:S01]  /*7880*/  FFMA.FTZ R122, -R142, R204, -R121 ;  /* 0x000000cc8e7a7223 */ /* 0x000fe20000010979 */
[----:B------:R-:W-:Y:S01]  /*7890*/  FFMA.FTZ R123, R145, R120, -R123 ;  /* 0x00000078917b7223 */ /* 0x000fe2000001087b */
[----:B------:R-:W-:Y:S01]  /*78a0*/  FFMA.FTZ R121, R143, R204, -R124 ;  /* 0x000000cc8f797223 */ /* 0x000fe2000001087c */
[C---:B------:R-:W-:Y:S01]  /*78b0*/  FMUL.FTZ R120, R146.reuse, -R126 ;  /* 0x8000007e92787220 */ /* 0x040fe20000410000 */
[----:B------:R-:W-:Y:S01]  /*78c0*/  FADD.FTZ R122, -R205, R122 ;  /* 0x0000007acd7a7221 */ /* 0x000fe20000010100 */
[-C--:B------:R-:W-:Y:S01]  /*78d0*/  FMUL.FTZ R125, R146, -R123.reuse ;  /* 0x8000007b927d7220 */ /* 0x080fe20000410000 */
[----:B------:R-:W-:Y:S01]  /*78e0*/  FADD.FTZ R121, R206, R121 ;  /* 0x00000079ce797221 */ /* 0x000fe20000010000 */
        /* <DEDUP_REMOVED lines=8> */
[C---:B------:R-:W-:Y:S01]  /*7970*/  FFMA.FTZ R126, R149.reuse, R125, R126 ;  /* 0x0000007d957e7223 */ /* 0x040fe2000001007e */
        /* <DEDUP_REMOVED lines=11> */
[-C--:B------:R-:W-:Y:S01]  /*7a30*/  FMUL.FTZ R122, R152, -R128.reuse ;  /* 0x80000080987a7220 */ /* 0x080fe20000410000 */
[----:B------:R-:W-:Y:S01]  /*7a40*/  FADD.FTZ R123, -R176, R123 ;  /* 0x0000007bb07b7221 */ /* 0x000fe20000010100 */
[-C--:B------:R-:W-:Y:S01]  /*7a50*/  FMUL.FTZ R121, R152, -R125.reuse ;  /* 0x8000007d98797220 */ /* 0x080fe20000410000 */
[----:B------:R-:W-:Y:S01]  /*7a60*/  FADD.FTZ R120, R177, R120 ;  /* 0x00000078b1787221 */ /* 0x000fe20000010000 */
        /* <DEDUP_REMOVED lines=18> */
[-C--:B------:R-:W-:Y:S01]  /*7b90*/  FMUL.FTZ R124, R150, -R123.reuse ;  /* 0x8000007b967c7220 */ /* 0x080fe20000410000 */
[----:B------:R-:W-:-:S02]  /*7ba0*/  FFMA.FTZ R125, R151, R123, R120 ;  /* 0x0000007b977d7223 */ /* 0x000fc40000010078 */
[----:B------:R-:W0:Y:S01]  /*7bb0*/  LDS.64 R120, [R202+0x4258] ;  /* 0x00425800ca787984 */ /* 0x000e220000000a00 */
[----:B------:R-:W-:Y:S01]  /*7bc0*/  FFMA.FTZ R128, R159, R126, -R128 ;  /* 0x0000007e9f807223 */ /* 0x000fe20000010880 */
[----:B------:R-:W-:Y:S01]  /*7bd0*/  FFMA.FTZ R124, R151, R122, -R124 ;  /* 0x0000007a977c7223 */ /* 0x000fe2000001087c */
[----:B------:R-:W-:Y:S01]  /*7be0*/  FMUL.FTZ R122, R160, -R127 ;  /* 0x8000007fa07a7220 */ /* 0x000fe20000410000 */
[----:B------:R-:W-:Y:S01]  /*7bf0*/  FADD.FTZ R125, -R180, R125 ;  /* 0x0000007db47d7221 */ /* 0x000fe20000010100 */
[-C--:B------:R-:W-:Y:S01]  /*7c00*/  FMUL.FTZ R126, R160, -R128.reuse ;  /* 0x80000080a07e7220 */ /* 0x080fe20000410000 */
[----:B------:R-:W-:Y:S01]  /*7c10*/  FADD.FTZ R124, R181, R124 ;  /* 0x0000007cb57c7221 */ /* 0x000fe20000010000 */
[C---:B------:R-:W-:Y:S01]  /*7c20*/  FFMA.FTZ R128, R161.reuse, R128, -R122 ;  /* 0x00000080a1807223 */ /* 0x040fe2000001087a */
[C---:B------:R-:W-:Y:S01]  /*7c30*/  FMUL.FTZ R122, R152.reuse, -R125 ;  /* 0x8000007d987a7220 */ /* 0x040fe20000410000 */
[----:B------:R-:W-:Y:S01]  /*7c40*/  FFMA.FTZ R127, R161, R127, R126 ;  /* 0x0000007fa17f7223 */ /* 0x000fe2000001007e */
[----:B------:R-:W-:Y:S01]  /*7c50*/  FMUL.FTZ R126, R152, -R124 ;  /* 0x8000007c987e7220 */ /* 0x000fe20000410000 */
        /* <DEDUP_REMOVED lines=29> */
[CC--:B0-----:R-:W-:Y:S01]  /*7e30*/  FMUL.FTZ R123, R167.reuse, R120.reuse ;  /* 0x00000078a77b7220 */ /* 0x0c1fe20000410000 */
[----:B------:R-:W-:Y:S01]  /*7e40*/  FMUL.FTZ R167, R167, R121 ;  /* 0x00000079a7a77220 */ /* 0x000fe20000410000 */
[----:B------:R-:W-:Y:S01]  /*7e50*/  FADD.FTZ R125, -R186, R125 ;  /* 0x0000007dba7d7221 */ /* 0x000fe20000010100 */
[----:B------:R-:W-:Y:S01]  /*7e60*/  FFMA.FTZ R127, R171, R127, R122 ;  /* 0x0000007fab7f7223 */ /* 0x000fe2000001007a */
[C---:B------:R-:W-:Y:S01]  /*7e70*/  FFMA.FTZ R123, R166.reuse, R121, R123 ;  /* 0x00000079a67b7223 */ /* 0x040fe2000001007b */
[----:B------:R-:W-:Y:S01]  /*7e80*/  FFMA.FTZ R120, R166, R120, -R167 ;  /* 0x00000078a6787223 */ /* 0x000fe200000108a7 */
[----:B------:R-:W-:Y:S01]  /*7e90*/  FADD.FTZ R124, R187, R124 ;  /* 0x0000007cbb7c7221 */ /* 0x000fe20000010000 */
[C---:B------:R-:W-:Y:S01]  /*7ea0*/  FMUL.FTZ R122, R160.reuse, -R125 ;  /* 0x8000007da07a7220 */ /* 0x040fe20000410000 */
[----:B------:R-:W-:Y:S01]  /*7eb0*/  FADD.FTZ R216, RZ, R123 ;  /* 0x0000007bffd87221 */ /* 0x000fe20000010000 */
[----:B------:R-:W-:Y:S01]  /*7ec0*/  FADD.FTZ R217, R17, R120 ;  /* 0x0000007811d97221 */ /* 0x000fe20000010000 */
[-C--:B------:R-:W-:Y:S01]  /*7ed0*/  FMUL.FTZ R128, R160, -R124.reuse ;  /* 0x8000007ca0807220 */ /* 0x080fe20000410000 */
[----:B------:R-:W-:Y:S01]  /*7ee0*/  FFMA.FTZ R126, R161, R124, -R122 ;  /* 0x0000007ca17e7223 */ /* 0x000fe2000001087a */
[CC--:B------:R-:W-:Y:S01]  /*7ef0*/  FMUL.FTZ R120, R174.reuse, R216.reuse ;  /* 0x000000d8ae787220 */ /* 0x0c0fe20000410000 */
[----:B------:R-:W-:Y:S01]  /*7f00*/  FMUL.FTZ R123, R174, R217 ;  /* 0x000000d9ae7b7220 */ /* 0x000fe20000410000 */
[C---:B------:R-:W-:Y:S01]  /*7f10*/  FMUL.FTZ R122, R172.reuse, -R127 ;  /* 0x8000007fac7a7220 */ /* 0x040fe20000410000 */
[----:B------:R-:W-:Y:S01]  /*7f20*/  FMUL.FTZ R124, R172, -R129 ;  /* 0x80000081ac7c7220 */ /* 0x000fe20000410000 */
[C---:B------:R-:W-:Y:S01]  /*7f30*/  FFMA.FTZ R121, R175.reuse, R217, -R120 ;  /* 0x000000d9af797223 */ /* 0x040fe20000010878 */
[----:B------:R-:W-:Y:S01]  /*7f40*/  FFMA.FTZ R123, R175, R216, R123 ;  /* 0x000000d8af7b7223 */ /* 0x000fe2000001007b */
[----:B------:R-:W-:Y:S01]  /*7f50*/  FFMA.FTZ R120, R173, R129, -R122 ;  /* 0x00000081ad787223 */ /* 0x000fe2000001087a */
[----:B------:R-:W-:Y:S01]  /*7f60*/  FFMA.FTZ R125, R161, R125, R128 ;  /* 0x0000007da17d7223 */ /* 0x000fe20000010080 */
[----:B------:R-:W-:Y:S01]  /*7f70*/  FADD.FTZ R218, R16, R121 ;  /* 0x0000007910da7221 */ /* 0x000fe20000010000 */
[----:B------:R-:W-:Y:S01]  /*7f80*/  FFMA.FTZ R122, R173, R127, R124 ;  /* 0x0000007fad7a7223 */ /* 0x000fe2000001007c */
[----:B------:R-:W-:Y:S01]  /*7f90*/  FADD.FTZ R215, RZ, R123 ;  /* 0x0000007bffd77221 */ /* 0x000fe20000010000 */
[----:B------:R-:W-:Y:S01]  /*7fa0*/  FADD.FTZ R125, -R188, R125 ;  /* 0x0000007dbc7d7221 */ /* 0x000fe20000010100 */
[C---:B------:R-:W-:Y:S01]  /*7fb0*/  FMUL.FTZ R124, R172.reuse, R218 ;  /* 0x000000daac7c7220 */ /* 0x040fe20000410000 */
[----:B------:R-:W-:Y:S01]  /*7fc0*/  FADD.FTZ R126, R189, R126 ;  /* 0x0000007ebd7e7221 */ /* 0x000fe20000010000 */
[----:B------:R-:W-:Y:S01]  /*7fd0*/  FMUL.FTZ R121, R172, R215 ;  /* 0x000000d7ac797220 */ /* 0x000fe20000410000 */
[C---:B------:R-:W-:Y:S01]  /*7fe0*/  FMUL.FTZ R128, R162.reuse, -R125 ;  /* 0x8000007da2807220 */ /* 0x040fe20000410000 */
[C---:B------:R-:W-:Y:S01]  /*7ff0*/  FFMA.FTZ R214, R173.reuse, R215, R124 ;  /* 0x000000d7add67223 */ /* 0x040fe2000001007c */
[----:B------:R-:W-:Y:S01]  /*8000*/  FMUL.FTZ R130, R162, -R126 ;  /* 0x8000007ea2827220 */ /* 0x000fe20000410000 */
        /* <DEDUP_REMOVED lines=8> */
[-C--:B------:R-:W-:Y:S01]  /*8090*/  FMUL.FTZ R123, R170, R219.reuse ;  /* 0x000000dbaa7b7220 */ /* 0x080fe20000410000 */
        /* <DEDUP_REMOVED lines=11> */
[C---:B------:R-:W-:Y:S01]  /*8150*/  FMUL.FTZ R121, R168.reuse, R213 ;  /* 0x000000d5a8797220 */ /* 0x040fe20000410000 */
[C---:B------:R-:W-:Y:S01]  /*8160*/  FMUL.FTZ R123, R168.reuse, -R125 ;  /* 0x8000007da87b7220 */ /* 0x040fe20000410000 */
[C---:B------:R-:W-:Y:S01]  /*8170*/  FFMA.FTZ R212, R169.reuse, R213, R124 ;  /* 0x000000d5a9d47223 */ /* 0x040fe2000001007c */
[----:B------:R-:W-:Y:S01]  /*8180*/  FMUL.FTZ R126, R168, -R128 ;  /* 0x80000080a87e7220 */ /* 0x000fe20000410000 */
[C---:B------:R-:W-:Y:S01]  /*8190*/  FFMA.FTZ R124, R169.reuse, R220, -R121 ;  /* 0x000000dca97c7223 */ /* 0x040fe20000010879 */
        /* <DEDUP_REMOVED lines=28> */
[----:B------:R-:W-:Y:S01]  /*8360*/  HFMA2.MMA R125, -RZ, RZ, 0, 0 ;  /* 0x00000000ff7d7435 */ /* 0x000fe200000001ff */
[----:B------:R-:W-:Y:S01]  /*8370*/  FMUL.FTZ R126, R160, R210 ;  /* 0x000000d2a07e7220 */ /* 0x000fe20000410000 */
[----:B------:R-:W-:Y:S01]  /*8380*/  FADD.FTZ R130, -R198, R127 ;  /* 0x0000007fc6827221 */ /* 0x000fe20000010100 */
[-C--:B------:R-:W-:Y:S01]  /*8390*/  FMUL.FTZ R123, R160, R223.reuse ;  /* 0x000000dfa07b7220 */ /* 0x080fe20000410000 */
[----:B------:R-:W-:Y:S01]  /*83a0*/  MOV R129, UR7 ;  /* 0x0000000700817c02 */ /* 0x000fe20008000f00 */
[C---:B------:R-:W-:Y:S01]  /*83b0*/  FFMA.FTZ R121, R161.reuse, R223, -R126 ;  /* 0x000000dfa1797223 */ /* 0x040fe2000001087e */
[----:B------:R-:W-:Y:S01]  /*83c0*/  FMUL.FTZ R166, R174, -R130 ;  /* 0x80000082aea67220 */ /* 0x000fe20000410000 */
[----:B------:R-:W-:Y:S01]  /*83d0*/  FFMA.FTZ R123, R161, R210, R123 ;  /* 0x000000d2a17b7223 */ /* 0x000fe2000001007b */
[----:B------:R-:W-:Y:S01]  /*83e0*/  MOV R124, 0x3f800000 ;  /* 0x3f800000007c7802 */ /* 0x000fe20000000f00 */
[----:B------:R-:W-:Y:S01]  /*83f0*/  FADD.FTZ R224, R10, R121 ;  /* 0x000000790ae07221 */ /* 0x000fe20000010000 */
[----:B------:R-:W-:Y:S01]  /*8400*/  FADD.FTZ R121, R199, R128 ;  /* 0x00000080c7797221 */ /* 0x000fe20000010000 */
[----:B------:R-:W-:Y:S01]  /*8410*/  FADD.FTZ R209, RZ, R123 ;  /* 0x0000007bffd17221 */ /* 0x000fe20000010000 */
[----:B------:R-:W-:Y:S01]  /*8420*/  CS2R R126, SRZ ;  /* 0x00000000007e7805 */ /* 0x000fe2000001ff00 */
[----:B------:R-:W-:Y:S01]  /*8430*/  FMUL.FTZ R128, R158, R224 ;  /* 0x000000e09e807220 */ /* 0x000fe20000410000 */
[-C--:B------:R-:W-:Y:S01]  /*8440*/  FFMA.FTZ R228, R175, R121.reuse, -R166 ;  /* 0x00000079afe47223 */ /* 0x080fe200000108a6 */
[----:B------:R-:W-:Y:S01]  /*8450*/  FMUL.FTZ R166, R174, -R121 ;  /* 0x80000079aea67220 */ /* 0x000fe20000410000 */
[-C--:B------:R-:W-:Y:S01]  /*8460*/  FMUL.FTZ R121, R158, R209.reuse ;  /* 0x000000d19e797220 */ /* 0x080fe20000410000 */
[----:B------:R-:W-:Y:S01]  /*8470*/  FFMA.FTZ R167, R159, R209, R128 ;  /* 0x000000d19fa77223 */ /* 0x000fe20000010080 */
[----:B------:R-:W-:Y:S01]  /*8480*/  @!P0 LEA R129, R129, R140, 0x4 ;  /* 0x0000008c81818211 */ /* 0x000fe200078e20ff */
[----:B------:R-:W-:Y:S01]  /*8490*/  FFMA.FTZ R131, R175, R130, R166 ;  /* 0x00000082af837223 */ /* 0x000fe200000100a6 */
[----:B------:R-:W-:Y:S01]  /*84a0*/  FFMA.FTZ R128, R159, R224, -R121 ;  /* 0x000000e09f807223 */ /* 0x000fe20000010879 */
[----:B------:R-:W-:Y:S01]  /*84b0*/  FADD.FTZ R167, RZ, R167 ;  /* 0x000000a7ffa77221 */ /* 0x000fe20000010000 */
[----:B------:R-:W-:Y:S01]  /*84c0*/  FMUL.FTZ R130, R174, -R120 ;  /* 0x80000078ae827220 */ /* 0x000fe20000410000 */
[----:B------:R0:W1:Y:S01]  /*84d0*/  @!P0 LDS.128 R124, [R129+0x5c60] ;  /* 0x005c6000817c8984 */ /* 0x0000620000000c00 */
[----:B------:R-:W-:Y:S01]  /*84e0*/  FADD.FTZ R225, R9, R128 ;  /* 0x0000008009e17221 */ /* 0x000fe20000010000 */
[----:B------:R-:W-:Y:S01]  /*84f0*/  FMUL.FTZ R128, R156, R167 ;  /* 0x000000a79c807220 */ /* 0x000fe20000410000 */
[-C--:B------:R-:W-:Y:S01]  /*8500*/  FFMA.FTZ R121, R175, R122.reuse, R130 ;  /* 0x0000007aaf797223 */ /* 0x080fe20000010082 */
[----:B------:R-:W-:Y:S01]  /*8510*/  FMUL.FTZ R130, R174, -R122 ;  /* 0x8000007aae827220 */ /* 0x000fe20000410000 */
[-C--:B------:R-:W-:Y:S01]  /*8520*/  FMUL.FTZ R122, R156, R225.reuse ;  /* 0x000000e19c7a7220 */ /* 0x080fe20000410000 */
[----:B------:R-:W-:-:S02]  /*8530*/  FFMA.FTZ R123, R157, R225, -R128 ;  /* 0x000000e19d7b7223 */ /* 0x000fc40000010880 */
[----:B------:R-:W-:Y:S01]  /*8540*/  FFMA.FTZ R120, R175, R120, -R130 ;  /* 0x00000078af787223 */ /* 0x000fe20000010882 */
[----:B------:R-:W-:Y:S01]  /*8550*/  FFMA.FTZ R166, R157, R167, R122 ;  /* 0x000000a79da67223 */ /* 0x000fe2000001007a */
[----:B------:R-:W-:Y:S01]  /*8560*/  FADD.FTZ R226, R8, R123 ;  /* 0x0000007b08e27221 */ /* 0x000fe20000010000 */
[----:B------:R-:W-:Y:S01]  /*8570*/  FADD.FTZ R123, -R200, R131 ;  /* 0x00000083c87b7221 */ /* 0x000fe20000010100 */
[----:B------:R-:W-:Y:S01]  /*8580*/  FADD.FTZ R122, R201, R228 ;  /* 0x000000e4c97a7221 */ /* 0x000fe20000010000 */
[----:B------:R-:W-:Y:S01]  /*8590*/  FADD.FTZ R166, RZ, R166 ;  /* 0x000000a6ffa67221 */ /* 0x000fe20000010000 */
[----:B------:R-:W-:-:S03]  /*85a0*/  FMUL.FTZ R128, R152, R226 ;  /* 0x000000e298807220 */ /* 0x000fc60000410000 */
[-C--:B0-----:R-:W-:Y:S01]  /*85b0*/  FMUL.FTZ R129, R152, R166.reuse ;  /* 0x000000a698817220 */ /* 0x081fe20000410000 */
[C---:B------:R-:W-:Y:S01]  /*85c0*/  FFMA.FTZ R128, R153.reuse, R166, R128 ;  /* 0x000000a699807223 */ /* 0x040fe20000010080 */
[----:B------:R0:W-:Y:S02]  /*85d0*/  STS.128 [R202+0x4660], R120 ;  /* 0x00466078ca007388 */ /* 0x0001e40000000c00 */
        /* <DEDUP_REMOVED lines=56> */
.L_x_10796:
        /* <DEDUP_REMOVED lines=13> */
.L_x_10658:
[----:B------:R-:W-:Y:S05]  /*8a30*/  BSYNC B0 ;  /* 0x0000000000007941 */ /* 0x000fea0003800000 */
.L_x_10657:
[----:B------:R-:W-:Y:S01]  /*8a40*/  UMOV UR57, 0xffffffff ;  /* 0xffffffff00397882 */ /* 0x000fe20000000000 */
[----:B------:R-:W-:Y:S02]  /*8a50*/  ISETP.GT.U32.AND P0, PT, R247, 0x1d, PT ;  /* 0x0000001df700780c */ /* 0x000fe40003f04070 */
[----:B------:R-:W-:Y:S11]  /*8a60*/  BRA.DIV UR57, `(.L_x_10659) ;  /* 0x0000007239a07947 */ /* 0x000ff6000b800000 */
[----:B-1----:R1:W1:Y:S04]  /*8a70*/  SHFL.DOWN PT, R128, R240, 0x2, 0x1f ;  /* 0x08401f00f0807f89 */ /* 0x00226800000e0000 */
[----:B--2---:R2:W1:Y:S04]  /*8a80*/  SHFL.DOWN PT, R129, R241, 0x2, 0x1f ;  /* 0x08401f00f1817f89 */ /* 0x00446800000e0000 */
[----:B0-----:R2:W0:Y:S04]  /*8a90*/  SHFL.DOWN PT, R130, R242, 0x2, 0x1f ;  /* 0x08401f00f2827f89 */ /* 0x00142800000e0000 */
[----:B----4-:R2:W4:Y:S02]  /*8aa0*/  SHFL.DOWN PT, R131, R243, 0x2, 0x1f ;  /* 0x08401f00f3837f89 */ /* 0x01052400000e0000 */
.L_x_10802:
        /* <DEDUP_REMOVED lines=13> */
.L_x_10661:
[----:B------:R-:W-:Y:S05]  /*8b80*/  BSYNC B0 ;  /* 0x0000000000007941 */ /* 0x000fea0003800000 */
.L_x_10660:
[----:B------:R-:W-:Y:S01]  /*8b90*/  UMOV UR57, 0xffffffff ;  /* 0xffffffff00397882 */ /* 0x000fe20000000000 */
[----:B------:R-:W-:Y:S02]  /*8ba0*/  ISETP.GT.U32.AND P0, PT, R247, 0x1b, PT ;  /* 0x0000001bf700780c */ /* 0x000fe40003f04070 */
[----:B------:R-:W-:Y:S11]  /*8bb0*/  BRA.DIV UR57, `(.L_x_10662) ;  /* 0x0000007239c07947 */ /* 0x000ff6000b800000 */
[----:B-1----:R1:W1:Y:S04]  /*8bc0*/  SHFL.DOWN PT, R128, R240, 0x4, 0x1f ;  /* 0x08801f00f0807f89 */ /* 0x00226800000e0000 */
[----:B------:R1:W1:Y:S04]  /*8bd0*/  SHFL.DOWN PT, R129, R241, 0x4, 0x1f ;  /* 0x08801f00f1817f89 */ /* 0x00026800000e0000 */
[----:B0-----:R0:W0:Y:S04]  /*8be0*/  SHFL.DOWN PT, R130, R242, 0x4, 0x1f ;  /* 0x08801f00f2827f89 */ /* 0x00102800000e0000 */
[----:B----4-:R4:W0:Y:S02]  /*8bf0*/  SHFL.DOWN PT, R131, R243, 0x4, 0x1f ;  /* 0x08801f00f3837f89 */ /* 0x01082400000e0000 */
.L_x_10808:
        /* <DEDUP_REMOVED lines=13> */
.L_x_10664:
[----:B------:R-:W-:Y:S05]  /*8cd0*/  BSYNC B0 ;  /* 0x0000000000007941 */ /* 0x000fea0003800000 */
.L_x_10663:
[----:B------:R-:W-:Y:S01]  /*8ce0*/  UMOV UR57, 0xffffffff ;  /* 0xffffffff00397882 */ /* 0x000fe20000000000 */
[----:B------:R-:W-:Y:S02]  /*8cf0*/  ISETP.GT.U32.AND P0, PT, R247, 0x17, PT ;  /* 0x00000017f700780c */ /* 0x000fe40003f04070 */
[----:B------:R-:W-:Y:S11]  /*8d00*/  BRA.DIV UR57, `(.L_x_10665) ;  /* 0x0000007239e07947 */ /* 0x000ff6000b800000 */
[----:B-1----:R1:W1:Y:S04]  /*8d10*/  SHFL.DOWN PT, R128, R240, 0x8, 0x1f ;  /* 0x09001f00f0807f89 */ /* 0x00226800000e0000 */
[----:B------:R1:W1:Y:S04]  /*8d20*/  SHFL.DOWN PT, R129, R241, 0x8, 0x1f ;  /* 0x09001f00f1817f89 */ /* 0x00026800000e0000 */
[----:B0-----:R0:W0:Y:S04]  /*8d30*/  SHFL.DOWN PT, R130, R242, 0x8, 0x1f ;  /* 0x09001f00f2827f89 */ /* 0x00102800000e0000 */
[----:B------:R0:W0:Y:S02]  /*8d40*/  SHFL.DOWN PT, R131, R243, 0x8, 0x1f ;  /* 0x09001f00f3837f89 */ /* 0x00002400000e0000 */
.L_x_10814:
        /* <DEDUP_REMOVED lines=13> */
.L_x_10667:
[----:B------:R-:W-:Y:S05]  /*8e20*/  BSYNC B0 ;  /* 0x0000000000007941 */ /* 0x000fea0003800000 */
.L_x_10666:
[----:B------:R-:W-:Y:S01]  /*8e30*/  UMOV UR57, 0xffffffff ;  /* 0xffffffff00397882 */ /* 0x000fe20000000000 */
[----:B------:R-:W-:Y:S02]  /*8e40*/  ISETP.GT.U32.AND P0, PT, R247, 0xf, PT ;  /* 0x0000000ff700780c */ /* 0x000fe40003f04070 */
[----:B------:R-:W-:Y:S11]  /*8e50*/  BRA.DIV UR57, `(.L_x_10668) ;  /* 0x0000007639007947 */ /* 0x000ff6000b800000 */
[----:B-1----:R1:W1:Y:S04]  /*8e60*/  SHFL.DOWN PT, R128, R240, 0x10, 0x1f ;  /* 0x0a001f00f0807f89 */ /* 0x00226800000e0000 */
[----:B------:R1:W1:Y:S04]  /*8e70*/  SHFL.DOWN PT, R129, R241, 0x10, 0x1f ;  /* 0x0a001f00f1817f89 */ /* 0x00026800000e0000 */
[----:B0-----:R0:W0:Y:S04]  /*8e80*/  SHFL.DOWN PT, R130, R242, 0x10, 0x1f ;  /* 0x0a001f00f2827f89 */ /* 0x00102800000e0000 */
[----:B------:R0:W0:Y:S02]  /*8e90*/  SHFL.DOWN PT, R131, R243, 0x10, 0x1f ;  /* 0x0a001f00f3837f89 */ /* 0x00002400000e0000 */
.L_x_10820:
        /* <DEDUP_REMOVED lines=13> */
.L_x_10670:
[----:B------:R-:W-:Y:S05]  /*8f70*/  BSYNC B0 ;  /* 0x0000000000007941 */ /* 0x000fea0003800000 */
.L_x_10669:
        /* <DEDUP_REMOVED lines=21> */
.L_x_10834:
        /* <DEDUP_REMOVED lines=19> */
.L_x_10673:
[----:B------:R-:W-:Y:S05]  /*9200*/  BSYNC B0 ;  /* 0x0000000000007941 */ /* 0x000fea0003800000 */
.L_x_10672:
        /* <DEDUP_REMOVED lines=12> */
.L_x_10655:
[----:B01----:R-:W2:Y:S01]  /*92d0*/  LDL.LU R120, [R1+0xc] ;  /* 0x00000c0001787983 */ /* 0x003ea20000300800 */
[----:B------:R-:W-:Y:S05]  /*92e0*/  WARPSYNC.ALL ;  /* 0x0000000000007948 */ /* 0x000fea0003800000 */
[----:B------:R-:W-:Y:S01]  /*92f0*/  ISETP.NE.AND P0, PT, R141, RZ, PT ;  /* 0x000000ff8d00720c */ /* 0x000fe20003f05270 */
[----:B--2---:R-:W-:Y:S01]  /*9300*/  FADD.FTZ R122, RZ, R120 ;  /* 0x00000078ff7a7221 */ /* 0x004fe20000010000 */
[----:B------:R-:W2:Y:S01]  /*9310*/  LDL R130, [R1] ;  /* 0x0000000001827983 */ /* 0x000ea20000100800 */
[----:B------:R-:W-:Y:S01]  /*9320*/  FMUL.FTZ R131, R61, R212 ;  /* 0x000000d43d837220 */ /* 0x000fe20000410000 */
[----:B------:R-:W-:Y:S01]  /*9330*/  FMUL.FTZ R239, R57, R223 ;  /* 0x000000df39ef7220 */ /* 0x000fe20000410000 */
[----:B---3--:R-:W-:Y:S01]  /*9340*/  FMUL.FTZ R243, R55, R166 ;  /* 0x000000a637f37220 */ /* 0x008fe20000410000 */
[----:B------:R-:W-:Y:S01]  /*9350*/  BAR.SYNC.DEFER_BLOCKING 0x0 ;  /* 0x0000000000007b1d */ /* 0x000fe20000010000 */
[----:B------:R-:W-:Y:S01]  /*9360*/  FMUL.FTZ R241, R53, R167 ;  /* 0x000000a735f17220 */ /* 0x000fe20000410000 */
[-C--:B------:R-:W-:Y:S01]  /*9370*/  FMUL.FTZ R245, R55, R226.reuse ;  /* 0x000000e237f57220 */ /* 0x080fe20000410000 */
[C---:B------:R-:W-:Y:S01]  /*9380*/  FFMA.FTZ R55, R54.reuse, R226, -R243 ;  /* 0x000000e236377223 */ /* 0x040fe200000108f3 */
[C---:B------:R-:W-:Y:S01]  /*9390*/  FMUL.FTZ R247, R51.reuse, R228 ;  /* 0x000000e433f77220 */ /* 0x040fe20000410000 */
[----:B------:R-:W-:Y:S01]  /*93a0*/  FMUL.FTZ R51, R51, R233 ;  /* 0x000000e933337220 */ /* 0x000fe20000410000 */
[----:B------:R-:W-:Y:S01]  /*93b0*/  FFMA.FTZ R243, R54, R166, R245 ;  /* 0x000000a636f37223 */ /* 0x000fe200000100f5 */
[----:B------:R-:W-:Y:S01]  /*93c0*/  FMUL.FTZ R245, R49, R227 ;  /* 0x000000e331f57220 */ /* 0x000fe20000410000 */
[----:B------:R-:W-:Y:S01]  /*93d0*/  FMUL.FTZ R54, R216, UR49 ;  /* 0x00000031d8367c20 */ /* 0x000fe20008410000 */
[----:B------:R-:W-:Y:S01]  /*93e0*/  FMUL.FTZ R129, R65, R219 ;  /* 0x000000db41817220 */ /* 0x000fe20000410000 */
[----:B------:R-:W-:Y:S01]  /*93f0*/  USHF.R.S32.HI UR57, URZ, 0x1f, UR12 ;  /* 0x0000001f3f397899 */ /* 0x000fe2000801140c */
[----:B------:R-:W-:Y:S01]  /*9400*/  BSSY B0, `(.L_x_10674) ;  /* 0x0000217000007945 */ /* 0x000fe20003800000 */
[----:B------:R-:W-:Y:S01]  /*9410*/  USHF.R.S32.HI UR58, URZ, 0x1f, UR11 ;  /* 0x0000001f3f3a7899 */ /* 0x000fe2000801140b */
[----:B------:R-:W0:Y:S02]  /*9420*/  LDS.64 R120, [R202+0x4668] ;  /* 0x00466800ca787984 */ /* 0x000e240000000a00 */
[-C--:B0-----:R-:W-:Y:S01]  /*9430*/  FMUL.FTZ R123, R121, -R155.reuse ;  /* 0x8000009b797b7220 */ /* 0x081fe20000410000 */
[----:B------:R-:W-:Y:S01]  /*9440*/  FMUL.FTZ R128, R120, -R155 ;  /* 0x8000009b78807220 */ /* 0x000fe20000410000 */
[-C--:B------:R-:W-:Y:S01]  /*9450*/  FMUL.FTZ R155, R61, R221.reuse ;  /* 0x000000dd3d9b7220 */ /* 0x080fe20000410000 */
[----:B------:R-:W-:Y:S01]  /*9460*/  FFMA.FTZ R61, R60, R221, -R131 ;  /* 0x000000dd3c3d7223 */ /* 0x000fe20000010883 */
[-C--:B------:R-:W-:Y:S01]  /*9470*/  FFMA.FTZ R123, R120, R154.reuse, -R123 ;  /* 0x0000009a787b7223 */ /* 0x080fe2000001087b */
[----:B------:R-:W-:Y:S01]  /*9480*/  FFMA.FTZ R154, R121, R154, R128 ;  /* 0x0000009a799a7223 */ /* 0x000fe20000010080 */
[----:B------:R-:W-:Y:S01]  /*9490*/  FFMA.FTZ R60, R60, R212, R155 ;  /* 0x000000d43c3c7223 */ /* 0x000fe2000001009b */
[----:B------:R-:W-:Y:S01]  /*94a0*/  FMUL.FTZ R155, R57, R210 ;  /* 0x000000d2399b7220 */ /* 0x000fe20000410000 */
[C---:B------:R-:W-:Y:S01]  /*94b0*/  FMUL.FTZ R121, R69.reuse, R216 ;  /* 0x000000d845797220 */ /* 0x040fe20000410000 */
[----:B------:R-:W-:Y:S01]  /*94c0*/  FMUL.FTZ R69, R69, R217 ;  /* 0x000000d945457220 */ /* 0x000fe20000410000 */
[----:B------:R-:W-:Y:S01]  /*94d0*/  FMUL.FTZ R128, R71, R218 ;  /* 0x000000da47807220 */ /* 0x000fe20000410000 */
[C---:B------:R-:W-:Y:S01]  /*94e0*/  FFMA.FTZ R57, R56.reuse, R223, -R155 ;  /* 0x000000df38397223 */ /* 0x040fe2000001089b */
[----:B------:R-:W-:Y:S01]  /*94f0*/  FFMA.FTZ R155, R56, R210, R239 ;  /* 0x000000d2389b7223 */ /* 0x000fe200000100ef */
[C---:B------:R-:W-:Y:S01]  /*9500*/  FMUL.FTZ R239, R59.reuse, R209 ;  /* 0x000000d13bef7220 */ /* 0x040fe20000410000 */
[----:B------:R-:W-:Y:S01]  /*9510*/  FMUL.FTZ R56, R59, R224 ;  /* 0x000000e03b387220 */ /* 0x000fe20000410000 */
[C---:B------:R-:W-:Y:S01]  /*9520*/  FFMA.FTZ R120, R68.reuse, R217, -R121 ;  /* 0x000000d944787223 */ /* 0x040fe20000010879 */
[----:B------:R-:W-:Y:S01]  /*9530*/  FFMA.FTZ R68, R68, R216, R69 ;  /* 0x000000d844447223 */ /* 0x000fe20000010045 */
[C---:B------:R-:W-:Y:S01]  /*9540*/  FFMA.FTZ R59, R58.reuse, R224, -R239 ;  /* 0x000000e03a3b7223 */ /* 0x040fe200000108ef */
[----:B------:R-:W-:Y:S01]  /*9550*/  FFMA.FTZ R239, R58, R209, R56 ;  /* 0x000000d13aef7223 */ /* 0x000fe20000010038 */
[-C--:B------:R-:W-:Y:S01]  /*9560*/  FMUL.FTZ R56, R53, R225.reuse ;  /* 0x000000e135387220 */ /* 0x080fe20000410000 */
[C---:B------:R-:W-:Y:S01]  /*9570*/  FFMA.FTZ R53, R52.reuse, R225, -R241 ;  /* 0x000000e134357223 */ /* 0x040fe200000108f1 */
[----:B------:R-:W-:Y:S01]  /*9580*/  FMUL.FTZ R121, R65, R214 ;  /* 0x000000d641797220 */ /* 0x000fe20000410000 */
[----:B------:R-:W-:Y:S01]  /*9590*/  FMUL.FTZ R69, R71, R215 ;  /* 0x000000d747457220 */ /* 0x000fe20000410000 */
[----:B------:R-:W-:Y:S01]  /*95a0*/  FFMA.FTZ R241, R52, R167, R56 ;  /* 0x000000a734f17223 */ /* 0x000fe20000010038 */
[-C--:B------:R-:W-:Y:S01]  /*95b0*/  FMUL.FTZ R52, R49, R232.reuse ;  /* 0x000000e831347220 */ /* 0x080fe20000410000 */
[----:B------:R-:W-:Y:S01]  /*95c0*/  FFMA.FTZ R49, R48, R232, -R245 ;  /* 0x000000e830317223 */ /* 0x000fe200000108f5 */
[----:B------:R-:W-:Y:S01]  /*95d0*/  FFMA.FTZ R71, R70, R215, R128 ;  /* 0x000000d746477223 */ /* 0x000fe20000010080 */
[----:B------:R-:W-:Y:S01]  /*95e0*/  FFMA.FTZ R65, R64, R219, -R121 ;  /* 0x000000db40417223 */ /* 0x000fe20000010879 */
        /* <DEDUP_REMOVED lines=17> */
[----:B------:R-:W-:Y:S01]  /*9700*/  FMUL.FTZ R40, R216, UR48 ;  /* 0x00000030d8287c20 */ /* 0x000fe20008410000 */
[C---:B------:R-:W-:Y:S01]  /*9710*/  FFMA.FTZ R43, R42.reuse, R237, -R41 ;  /* 0x000000ed2a2b7223 */ /* 0x040fe20000010829 */
[----:B------:R-:W-:Y:S01]  /*9720*/  FFMA.FTZ R247, R42, R122, R247 ;  /* 0x0000007a2af77223 */ /* 0x000fe200000100f7 */
[----:B------:R-:W-:Y:S01]  /*9730*/  FFMA.FTZ R121, R64, R214, R129 ;  /* 0x000000d640797223 */ /* 0x000fe20000010081 */
[C---:B------:R-:W-:Y:S01]  /*9740*/  FFMA.FTZ R42, R217.reuse, UR49, -R40 ;  /* 0x00000031d92a7c23 */ /* 0x040fe20008010828 */
[----:B------:R-:W-:Y:S01]  /*9750*/  FFMA.FTZ R40, R217, UR48, R54 ;  /* 0x00000030d9287c23 */ /* 0x000fe20008010036 */
[C---:B------:R-:W-:Y:S01]  /*9760*/  FMUL.FTZ R129, R67.reuse, R213 ;  /* 0x000000d543817220 */ /* 0x040fe20000410000 */
[----:B------:R-:W-:Y:S01]  /*9770*/  FMUL.FTZ R64, R67, R220 ;  /* 0x000000dc43407220 */ /* 0x000fe20000410000 */
[----:B------:R-:W-:Y:S01]  /*9780*/  FFMA.FTZ R69, R70, R218, -R69 ;  /* 0x000000da46457223 */ /* 0x000fe20000010845 */
[C---:B------:R-:W-:Y:S01]  /*9790*/  FMUL.FTZ R131, R63.reuse, R211 ;  /* 0x000000d33f837220 */ /* 0x040fe20000410000 */
[C---:B------:R-:W-:Y:S01]  /*97a0*/  FFMA.FTZ R67, R66.reuse, R220, -R129 ;  /* 0x000000dc42437223 */ /* 0x040fe20000010881 */
[----:B------:R-:W-:Y:S01]  /*97b0*/  FFMA.FTZ R129, R66, R213, R64 ;  /* 0x000000d542817223 */ /* 0x000fe20000010040 */
[-C--:B------:R-:W-:Y:S01]  /*97c0*/  FMUL.FTZ R64, R63, R222.reuse ;  /* 0x000000de3f407220 */ /* 0x080fe20000410000 */
[----:B------:R-:W-:Y:S01]  /*97d0*/  FFMA.FTZ R63, R62, R222, -R131 ;  /* 0x000000de3e3f7223 */ /* 0x000fe20000010883 */
[----:B------:R-:W-:Y:S01]  /*97e0*/  FMUL.FTZ R70, R212, UR49 ;  /* 0x00000031d4467c20 */ /* 0x000fe20008410000 */
[----:B------:R-:W-:Y:S01]  /*97f0*/  FADD.FTZ R203, -R203, R154 ;  /* 0x0000009acbcb7221 */ /* 0x000fe20000010100 */
[----:B------:R-:W-:Y:S01]  /*9800*/  FFMA.FTZ R131, R62, R211, R64 ;  /* 0x000000d33e837223 */ /* 0x000fe20000010040 */
[C---:B------:R-:W-:Y:S01]  /*9810*/  FMUL.FTZ R62, R214.reuse, UR48 ;  /* 0x00000030d63e7c20 */ /* 0x040fe20008410000 */
[----:B------:R-:W-:Y:S01]  /*9820*/  FMUL.FTZ R64, R214, UR49 ;  /* 0x00000031d6407c20 */ /* 0x000fe20008410000 */
[----:B------:R-:W-:Y:S01]  /*9830*/  FADD.FTZ R123, R204, R123 ;  /* 0x0000007bcc7b7221 */ /* 0x000fe20000010000 */
[----:B------:R-:W-:Y:S01]  /*9840*/  FMUL.FTZ R128, R210, UR49 ;  /* 0x00000031d2807c20 */ /* 0x000fe20008410000 */
[C---:B------:R-:W-:Y:S01]  /*9850*/  FMUL.FTZ R43, R0.reuse, R43 ;  /* 0x0000002b002b7220 */ /* 0x040fe20000410000 */
[----:B------:R-:W-:Y:S01]  /*9860*/  FMUL.FTZ R247, R0, R247 ;  /* 0x000000f700f77220 */ /* 0x000fe20000410000 */
[----:B--2---:R-:W-:Y:S01]  /*9870*/  FADD.FTZ R41, R130, R130 ;  /* 0x0000008282297221 */ /* 0x004fe20000010000 */
[----:B------:R-:W-:-:S03]  /*9880*/  FMUL.FTZ R130, R167, UR49 ;  /* 0x00000031a7827c20 */ /* 0x000fc60008410000 */
[C---:B------:R-:W-:Y:S01]  /*9890*/  FFMA.FTZ R54, -R41.reuse, R40, -RZ ;  /* 0x0000002829367223 */ /* 0x040fe200000109ff */
[----:B------:R-:W-:Y:S01]  /*98a0*/  FFMA.FTZ R68, -R41, R68, RZ ;  /* 0x0000004429447223 */ /* 0x000fe200000101ff */
[----:B------:R-:W-:Y:S01]  /*98b0*/  FADD.FTZ R40, R23, R23 ;  /* 0x0000001717287221 */ /* 0x000fe20000010000 */
[C---:B------:R-:W-:Y:S01]  /*98c0*/  FFMA.FTZ R249, R41.reuse, R120, RZ ;  /* 0x0000007829f97223 */ /* 0x040fe200000100ff */
[----:B------:R-:W-:Y:S01]  /*98d0*/  FMUL.FTZ R42, R41, R42 ;  /* 0x0000002a292a7220 */ /* 0x000fe20000410000 */
[C---:B------:R-:W-:Y:S01]  /*98e0*/  FMUL.FTZ R41, R215.reuse, UR48 ;  /* 0x00000030d7297c20 */ /* 0x040fe20008410000 */
[C---:B------:R-:W-:Y:S01]  /*98f0*/  FFMA.FTZ R68, -R40.reuse, R71, R68 ;  /* 0x0000004728447223 */ /* 0x040fe20000010144 */
[----:B------:R-:W-:Y:S01]  /*9900*/  FMUL.FTZ R71, R215, UR49 ;  /* 0x00000031d7477c20 */ /* 0x000fe20008410000 */
[----:B------:R-:W-:Y:S01]  /*9910*/  FFMA.FTZ R69, R40, R69, R249 ;  /* 0x0000004528457223 */ /* 0x000fe200000100f9 */
[C---:B------:R-:W-:Y:S02]  /*9920*/  FFMA.FTZ R41, R218.reuse, UR49, -R41 ;  /* 0x00000031da297c23 */ /* 0x040fe40008010829 */
[----:B------:R-:W-:-:S02]  /*9930*/  FFMA.FTZ R71, R218, UR48, R71 ;  /* 0x00000030da477c23 */ /* 0x000fc40008010047 */
[C---:B------:R-:W-:Y:S01]  /*9940*/  FMUL.FTZ R56, R40.reuse, R41 ;  /* 0x0000002928387220 */ /* 0x040fe20000410000 */
[----:B------:R-:W-:Y:S01]  /*9950*/  FFMA.FTZ R41, R219, UR49, -R62 ;  /* 0x00000031db297c23 */ /* 0x000fe2000801083e */
[----:B------:R-:W-:Y:S01]  /*9960*/  FFMA.FTZ R58, -R40, R71, -RZ ;  /* 0x00000047283a7223 */ /* 0x000fe200000109ff */
[----:B------:R-:W-:Y:S01]  /*9970*/  FADD.FTZ R40, R20, R20 ;  /* 0x0000001414287221 */ /* 0x000fe20000010000 */
[----:B------:R-:W-:-:S03]  /*9980*/  FFMA.FTZ R71, R223, UR48, R128 ;  /* 0x00000030df477c23 */ /* 0x000fc60008010080 */
[C---:B------:R-:W-:Y:S01]  /*9990*/  FFMA.FTZ R65, R40.reuse, R65, R69 ;  /* 0x0000004128417223 */ /* 0x040fe20000010045 */
[----:B------:R-:W-:Y:S01]  /*99a0*/  FFMA.FTZ R69, R219, UR48, R64 ;  /* 0x00000030db457c23 */ /* 0x000fe20008010040 */
[C---:B------:R-:W-:Y:S01]  /*99b0*/  FFMA.FTZ R68, -R40.reuse, R121, R68 ;  /* 0x0000007928447223 */ /* 0x040fe20000010144 */
[C---:B------:R-:W-:Y:S01]  /*99c0*/  FMUL.FTZ R62, R40.reuse, R41 ;  /* 0x00000029283e7220 */ /* 0x040fe20000410000 */
[C---:B------:R-:W-:Y:S01]  /*99d0*/  FMUL.FTZ R41, R213.reuse, UR48 ;  /* 0x00000030d5297c20 */ /* 0x040fe20008410000 */
[----:B------:R-:W-:Y:S01]  /*99e0*/  FFMA.FTZ R64, -R40, R69, -RZ ;  /* 0x0000004528407223 */ /* 0x000fe200000109ff */
[----:B------:R-:W-:Y:S01]  /*99f0*/  FADD.FTZ R40, R18, R18 ;  /* 0x0000001212287221 */ /* 0x000fe20000010000 */
[----:B------:R-:W-:Y:S01]  /*9a00*/  FMUL.FTZ R121, R166, UR48 ;  /* 0x00000030a6797c20 */ /* 0x000fe20008410000 */
[----:B------:R-:W-:Y:S02]  /*9a10*/  FFMA.FTZ R41, R220, UR49, -R41 ;  /* 0x00000031dc297c23 */ /* 0x000fe40008010829 */
[C---:B------:R-:W-:Y:S01]  /*9a20*/  FFMA.FTZ R67, R40.reuse, R67, R65 ;  /* 0x0000004328437223 */ /* 0x040fe20000010041 */
[----:B------:R-:W-:Y:S01]  /*9a30*/  FMUL.FTZ R65, R213, UR49 ;  /* 0x00000031d5417c20 */ /* 0x000fe20008410000 */
[----:B------:R-:W-:Y:S01]  /*9a40*/  FFMA.FTZ R129, -R40, R129, R68 ;  /* 0x0000008128817223 */ /* 0x000fe20000010144 */
[----:B------:R-:W-:-:S02]  /*9a50*/  FFMA.FTZ R121, R226, UR49, -R121 ;  /* 0x00000031e2797c23 */ /* 0x000fc40008010879 */
[----:B------:R-:W-:Y:S01]  /*9a60*/  FFMA.FTZ R69, R220, UR48, R65 ;  /* 0x00000030dc457c23 */ /* 0x000fe20008010041 */
[----:B------:R-:W-:-:S03]  /*9a70*/  FMUL.FTZ R65, R40, R41 ;  /* 0x0000002928417220 */ /* 0x000fc60000410000 */
[----:B------:R-:W-:Y:S01]  /*9a80*/  FFMA.FTZ R66, -R40, R69, -RZ ;  /* 0x0000004528427223 */ /* 0x000fe200000109ff */
[----:B------:R-:W-:-:S04]  /*9a90*/  FADD.FTZ R40, R31, R31 ;  /* 0x0000001f1f287221 */ /* 0x000fc80000010000 */
[----:B------:R-:W-:Y:S01]  /*9aa0*/  FFMA.FTZ R68, -R40, R60, R129 ;  /* 0x0000003c28447223 */ /* 0x000fe20000010181 */
[----:B------:R-:W-:Y:S01]  /*9ab0*/  FMUL.FTZ R60, R212, UR48 ;  /* 0x00000030d43c7c20 */ /* 0x000fe20008410000 */
[----:B------:R-:W-:Y:S01]  /*9ac0*/  FFMA.FTZ R67, R40, R61, R67 ;  /* 0x0000003d28437223 */ /* 0x000fe20000010043 */
[C---:B------:R-:W-:Y:S01]  /*9ad0*/  FFMA.FTZ R61, R221.reuse, UR48, R70 ;  /* 0x00000030dd3d7c23 */ /* 0x040fe20008010046 */
[----:B------:R-:W-:Y:S01]  /*9ae0*/  FMUL.FTZ R129, R166, UR49 ;  /* 0x00000031a6817c20 */ /* 0x000fe20008410000 */
[----:B------:R-:W-:Y:S02]  /*9af0*/  FFMA.FTZ R41, R221, UR49, -R60 ;  /* 0x00000031dd297c23 */ /* 0x000fe4000801083c */
[----:B------:R-:W-:Y:S01]  /*9b00*/  FFMA.FTZ R61, -R40, R61, -RZ ;  /* 0x0000003d283d7223 */ /* 0x000fe200000109ff */
[----:B------:R-:W-:Y:S01]  /*9b10*/  FFMA.FTZ R129, R226, UR48, R129 ;  /* 0x00000030e2817c23 */ /* 0x000fe20008010081 */
[----:B------:R-:W-:Y:S01]  /*9b20*/  FMUL.FTZ R60, R40, R41 ;  /* 0x00000029283c7220 */ /* 0x000fe20000410000 */
[----:B------:R-:W-:-:S04]  /*9b30*/  FADD.FTZ R40, R30, R30 ;  /* 0x0000001e1e287221 */ /* 0x000fc80000010000 */
[C---:B------:R-:W-:Y:S01]  /*9b40*/  FFMA.FTZ R41, R40.reuse, R63, R67 ;  /* 0x0000003f28297223 */ /* 0x040fe20000010043 */
[C---:B------:R-:W-:Y:S01]  /*9b50*/  FMUL.FTZ R63, R211.reuse, UR48 ;  /* 0x00000030d33f7c20 */ /* 0x040fe20008410000 */
[----:B------:R-:W-:Y:S01]  /*9b60*/  FMUL.FTZ R67, R211, UR49 ;  /* 0x00000031d3437c20 */ /* 0x000fe20008410000 */
[----:B------:R-:W-:Y:S02]  /*9b70*/  FFMA.FTZ R68, -R40, R131, R68 ;  /* 0x0000008328447223 */ /* 0x000fe40000010144 */
[C---:B------:R-:W-:Y:S01]  /*9b80*/  FFMA.FTZ R63, R222.reuse, UR49, -R63 ;  /* 0x00000031de3f7c23 */ /* 0x040fe2000801083f */
[----:B------:R-:W-:-:S03]  /*9b90*/  FFMA.FTZ R67, R222, UR48, R67 ;  /* 0x00000030de437c23 */ /* 0x000fc60008010043 */
[C---:B------:R-:W-:Y:S01]  /*9ba0*/  FMUL.FTZ R63, R40.reuse, R63 ;  /* 0x0000003f283f7220 */ /* 0x040fe20000410000 */
[----:B------:R-:W-:Y:S01]  /*9bb0*/  FFMA.FTZ R67, -R40, R67, -RZ ;  /* 0x0000004328437223 */ /* 0x000fe200000109ff */
[----:B------:R-:W-:-:S04]  /*9bc0*/  FADD.FTZ R40, R29, R29 ;  /* 0x0000001d1d287221 */ /* 0x000fc80000010000 */
[----:B------:R-:W-:Y:S01]  /*9bd0*/  FFMA.FTZ R120, -R40, R155, R68 ;  /* 0x0000009b28787223 */ /* 0x000fe20000010144 */
[C---:B------:R-:W-:Y:S01]  /*9be0*/  FMUL.FTZ R68, R142.reuse, -R203 ;  /* 0x800000cb8e447220 */ /* 0x040fe20000410000 */
[----:B------:R-:W-:Y:S01]  /*9bf0*/  FMUL.FTZ R142, R142, -R123 ;  /* 0x8000007b8e8e7220 */ /* 0x000fe20000410000 */
[----:B------:R-:W-:Y:S02]  /*9c00*/  FFMA.FTZ R41, R40, R57, R41 ;  /* 0x0000003928297223 */ /* 0x000fe40000010029 */
[C---:B------:R-:W-:Y:S01]  /*9c10*/  FFMA.FTZ R69, R143.reuse, R123, -R68 ;  /* 0x0000007b8f457223 */ /* 0x040fe20000010844 */
[----:B------:R-:W-:Y:S01]  /*9c20*/  FMUL.FTZ R68, R210, UR48 ;  /* 0x00000030d2447c20 */ /* 0x000fe20008410000 */
[----:B------:R-:W-:Y:S01]  /*9c30*/  FFMA.FTZ R70, R143, R203, R142 ;  /* 0x000000cb8f467223 */ /* 0x000fe2000001008e */
[----:B------:R-:W-:Y:S01]  /*9c40*/  FMUL.FTZ R143, R227, UR49 ;  /* 0x00000031e38f7c20 */ /* 0x000fe20008410000 */
[----:B------:R-:W-:Y:S01]  /*9c50*/  FADD.FTZ R206, R206, R69 ;  /* 0x00000045cece7221 */ /* 0x000fe20000010000 */
[----:B------:R-:W-:Y:S01]  /*9c60*/  FFMA.FTZ R57, R223, UR49, -R68 ;  /* 0x00000031df397c23 */ /* 0x000fe20008010844 */
[C---:B------:R-:W-:Y:S01]  /*9c70*/  FFMA.FTZ R68, -R40.reuse, R71, -RZ ;  /* 0x0000004728447223 */ /* 0x040fe200000109ff */
[----:B------:R-:W-:Y:S01]  /*9c80*/  FADD.FTZ R70, -R205, R70 ;  /* 0x00000046cd467221 */ /* 0x000fe20000010100 */
[----:B------:R-:W-:Y:S01]  /*9c90*/  FMUL.FTZ R69, R209, UR49 ;  /* 0x00000031d1457c20 */ /* 0x000fe20008410000 */
[----:B------:R-:W-:Y:S01]  /*9ca0*/  FMUL.FTZ R57, R40, R57 ;  /* 0x0000003928397220 */ /* 0x000fe20000410000 */
[----:B------:R-:W-:Y:S01]  /*9cb0*/  FADD.FTZ R40, R28, R28 ;  /* 0x0000001c1c287221 */ /* 0x000fe20000010000 */
[----:B------:R-:W-:Y:S01]  /*9cc0*/  FFMA.FTZ R143, R232, UR48, R143 ;  /* 0x00000030e88f7c23 */ /* 0x000fe2000801008f */
[----:B------:R-:W-:-:S02]  /*9cd0*/  FFMA.FTZ R69, R224, UR48, R69 ;  /* 0x00000030e0457c23 */ /* 0x000fc40008010045 */
[C---:B------:R-:W-:Y:S01]  /*9ce0*/  FFMA.FTZ R128, -R40.reuse, R239, R120 ;  /* 0x000000ef28807223 */ /* 0x040fe20000010178 */
[----:B------:R-:W-:Y:S01]  /*9cf0*/  FFMA.FTZ R71, R40, R59, R41 ;  /* 0x0000003b28477223 */ /* 0x000fe20000010029 */
[C---:B------:R-:W-:Y:S01]  /*9d00*/  FMUL.FTZ R120, R144.reuse, -R70 ;  /* 0x8000004690787220 */ /* 0x040fe20000410000 */
[-C--:B------:R-:W-:Y:S01]  /*9d10*/  FMUL.FTZ R59, R144, -R206.reuse ;  /* 0x800000ce903b7220 */ /* 0x080fe20000410000 */
[----:B------:R-:W-:Y:S02]  /*9d20*/  FFMA.FTZ R69, -R40, R69, -RZ ;  /* 0x0000004528457223 */ /* 0x000fe400000109ff */
[C---:B------:R-:W-:Y:S01]  /*9d30*/  FFMA.FTZ R41, R145.reuse, R206, -R120 ;  /* 0x000000ce91297223 */ /* 0x040fe20000010878 */
[----:B------:R-:W-:Y:S01]  /*9d40*/  FFMA.FTZ R120, R145, R70, R59 ;  /* 0x0000004691787223 */ /* 0x000fe2000001003b */
[----:B------:R-:W-:Y:S01]  /*9d50*/  FMUL.FTZ R59, R209, UR48 ;  /* 0x00000030d13b7c20 */ /* 0x000fe20008410000 */
[----:B------:R-:W-:Y:S01]  /*9d60*/  FMUL.FTZ R145, R229, UR49 ;  /* 0x00000031e5917c20 */ /* 0x000fe20008410000 */
[----:B------:R-:W-:Y:S01]  /*9d70*/  FADD.FTZ R208, R208, R41 ;  /* 0x00000029d0d07221 */ /* 0x000fe20000010000 */
[----:B------:R-:W-:Y:S01]  /*9d80*/  FADD.FTZ R207, -R207, R120 ;  /* 0x00000078cfcf7221 */ /* 0x000fe20000010100 */
[----:B------:R-:W-:Y:S01]  /*9d90*/  FFMA.FTZ R59, R224, UR49, -R59 ;  /* 0x00000031e03b7c23 */ /* 0x000fe2000801083b */
[----:B------:R-:W-:-:S02]  /*9da0*/  FFMA.FTZ R145, R234, UR48, R145 ;  /* 0x00000030ea917c23 */ /* 0x000fc40008010091 */
[----:B------:R-:W-:Y:S01]  /*9db0*/  FMUL.FTZ R120, R146, -R207 ;  /* 0x800000cf92787220 */ /* 0x000fe20000410000 */
[----:B------:R-:W-:Y:S01]  /*9dc0*/  FMUL.FTZ R59, R40, R59 ;  /* 0x0000003b283b7220 */ /* 0x000fe20000410000 */
[----:B------:R-:W-:Y:S01]  /*9dd0*/  FADD.FTZ R40, R27, R27 ;  /* 0x0000001b1b287221 */ /* 0x000fe20000010000 */
[-C--:B------:R-:W-:Y:S01]  /*9de0*/  FMUL.FTZ R146, R146, -R208.reuse ;  /* 0x800000d092927220 */ /* 0x080fe20000410000 */
[----:B------:R-:W-:Y:S02]  /*9df0*/  FFMA.FTZ R120, R147, R208, -R120 ;  /* 0x000000d093787223 */ /* 0x000fe40000010878 */
[C---:B------:R-:W-:Y:S01]  /*9e00*/  FFMA.FTZ R241, -R40.reuse, R241, R128 ;  /* 0x000000f128f17223 */ /* 0x040fe20000010180 */
[----:B------:R-:W-:Y:S01]  /*9e10*/  FMUL.FTZ R128, R167, UR48 ;  /* 0x00000030a7807c20 */ /* 0x000fe20008410000 */
[C---:B------:R-:W-:Y:S01]  /*9e20*/  FFMA.FTZ R41, R40.reuse, R53, R71 ;  /* 0x0000003528297223 */ /* 0x040fe20000010047 */
[----:B------:R-:W-:Y:S01]  /*9e30*/  FFMA.FTZ R71, R225, UR48, R130 ;  /* 0x00000030e1477c23 */ /* 0x000fe20008010082 */
[----:B------:R-:W-:Y:S01]  /*9e40*/  FFMA.FTZ R147, R147, R207, R146 ;  /* 0x000000cf93937223 */ /* 0x000fe20000010092 */
[----:B------:R-:W-:Y:S01]  /*9e50*/  FFMA.FTZ R53, R225, UR49, -R128 ;  /* 0x00000031e1357c23 */ /* 0x000fe20008010880 */
[----:B------:R-:W-:Y:S01]  /*9e60*/  FADD.FTZ R177, R177, R120 ;  /* 0x00000078b1b17221 */ /* 0x000fe20000010000 */
[----:B------:R-:W-:Y:S01]  /*9e70*/  FFMA.FTZ R71, -R40, R71, -RZ ;  /* 0x0000004728477223 */ /* 0x000fe200000109ff */
[----:B------:R-:W-:Y:S01]  /*9e80*/  FADD.FTZ R176, -R176, R147 ;  /* 0x00000093b0b07221 */ /* 0x000fe20000010100 */
[----:B------:R-:W-:Y:S01]  /*9e90*/  FMUL.FTZ R53, R40, R53 ;  /* 0x0000003528357220 */ /* 0x000fe20000410000 */
[----:B------:R-:W-:Y:S01]  /*9ea0*/  FADD.FTZ R40, R26, R26 ;  /* 0x0000001a1a287221 */ /* 0x000fe20000010000 */
[C---:B------:R-:W-:Y:S01]  /*9eb0*/  FMUL.FTZ R120, R148.reuse, -R177 ;  /* 0x800000b194787220 */ /* 0x040fe20000410000 */
[-C--:B------:R-:W-:Y:S01]  /*9ec0*/  FMUL.FTZ R148, R148, -R176.reuse ;  /* 0x800000b094947220 */ /* 0x080fe20000410000 */
[----:B------:R-:W-:Y:S01]  /*9ed0*/  FMUL.FTZ R130, R122, UR49 ;  /* 0x000000317a827c20 */ /* 0x000fe20008410000 */
[C---:B------:R-:W-:Y:S01]  /*9ee0*/  FFMA.FTZ R41, R40.reuse, R55, R41 ;  /* 0x0000003728297223 */ /* 0x040fe20000010029 */
[C---:B------:R-:W-:Y:S01]  /*9ef0*/  FFMA.FTZ R55, R149.reuse, R176, R120 ;  /* 0x000000b095377223 */ /* 0x040fe20000010078 */
[----:B------:R-:W-:Y:S01]  /*9f00*/  FFMA.FTZ R148, R149, R177, -R148 ;  /* 0x000000b195947223 */ /* 0x000fe20000010894 */
[----:B------:R-:W-:Y:S01]  /*9f10*/  FFMA.FTZ R142, -R40, R243, R241 ;  /* 0x000000f3288e7223 */ /* 0x000fe200000101f1 */
[----:B------:R-:W-:Y:S01]  /*9f20*/  FFMA.FTZ R131, R237, UR48, R130 ;  /* 0x00000030ed837c23 */ /* 0x000fe20008010082 */
[----:B------:R-:W-:Y:S01]  /*9f30*/  FADD.FTZ R55, -R178, R55 ;  /* 0x00000037b2377221 */ /* 0x000fe20000010100 */
[----:B------:R-:W-:-:S03]  /*9f40*/  FADD.FTZ R179, R179, R148 ;  /* 0x00000094b3b37221 */ /* 0x000fc60000010000 */
[C---:B------:R-:W-:Y:S01]  /*9f50*/  FMUL.FTZ R120, R150.reuse, -R55 ;  /* 0x8000003796787220 */ /* 0x040fe20000410000 */
[----:B------:R-:W-:-:S03]  /*9f60*/  FMUL.FTZ R150, R150, -R179 ;  /* 0x800000b396967220 */ /* 0x000fc60000410000 */
[C---:B------:R-:W-:Y:S01]  /*9f70*/  FFMA.FTZ R128, R151.reuse, R179, -R120 ;  /* 0x000000b397807223 */ /* 0x040fe20000010878 */
[C---:B------:R-:W-:Y:S01]  /*9f80*/  FMUL.FTZ R120, R40.reuse, R121 ;  /* 0x0000007928787220 */ /* 0x040fe20000410000 */
[----:B------:R-:W-:Y:S01]  /*9f90*/  FFMA.FTZ R121, -R40, R129, -RZ ;  /* 0x0000008128797223 */ /* 0x000fe200000109ff */
[----:B------:R-:W-:Y:S01]  /*9fa0*/  FFMA.FTZ R151, R151, R55, R150 ;  /* 0x0000003797977223 */ /* 0x000fe20000010096 */
[----:B------:R-:W-:Y:S01]  /*9fb0*/  FADD.FTZ R40, R25, R25 ;  /* 0x0000001919287221 */ /* 0x000fe20000010000 */
[----:B------:R-:W-:Y:S01]  /*9fc0*/  FADD.FTZ R181, R181, R128 ;  /* 0x00000080b5b57221 */ /* 0x000fe20000010000 */
[----:B------:R-:W-:Y:S01]  /*9fd0*/  FMUL.FTZ R128, R122, UR48 ;  /* 0x000000307a807c20 */ /* 0x000fe20008410000 */
[----:B------:R-:W-:Y:S01]  /*9fe0*/  FADD.FTZ R180, -R180, R151 ;  /* 0x00000097b4b47221 */ /* 0x000fe20000010100 */
[----:B------:R-:W-:Y:S01]  /*9ff0*/  FFMA.FTZ R144, R40, R49, R41 ;  /* 0x0000003128907223 */ /* 0x000fe20000010029 */
[C---:B------:R-:W-:Y:S01]  /*a000*/  FMUL.FTZ R41, R152.reuse, -R181 ;  /* 0x800000b598297220 */ /* 0x040fe20000410000 */
[----:B------:R-:W-:Y:S01]  /*a010*/  FFMA.FTZ R129, R237, UR49, -R128 ;  /* 0x00000031ed817c23 */ /* 0x000fe20008010880 */
[-C--:B------:R-:W-:Y:S01]  /*a020*/  FMUL.FTZ R130, R152, -R180.reuse ;  /* 0x800000b498827220 */ /* 0x080fe20000410000 */
[----:B------:R-:W-:Y:S01]  /*a030*/  FMUL.FTZ R49, R227, UR48 ;  /* 0x00000030e3317c20 */ /* 0x000fe20008410000 */
[C---:B------:R-:W-:Y:S01]  /*a040*/  FFMA.FTZ R41, R153.reuse, R180, R41 ;  /* 0x000000b499297223 */ /* 0x040fe20000010029 */
[C---:B------:R-:W-:Y:S01]  /*a050*/  FMUL.FTZ R128, R0.reuse, R129 ;  /* 0x0000008100807220 */ /* 0x040fe20000410000 */
[----:B------:R-:W-:Y:S01]  /*a060*/  FFMA.FTZ R129, -R0, R131, -RZ ;  /* 0x0000008300817223 */ /* 0x000fe200000109ff */
[----:B------:R-:W-:Y:S01]  /*a070*/  FFMA.FTZ R130, R153, R181, -R130 ;  /* 0x000000b599827223 */ /* 0x000fe20000010882 */
[----:B------:R-:W-:Y:S01]  /*a080*/  FFMA.FTZ R131, R232, UR49, -R49 ;  /* 0x00000031e8837c23 */ /* 0x000fe20008010831 */
[----:B------:R-:W-:Y:S01]  /*a090*/  FADD.FTZ R49, -R182, R41 ;  /* 0x00000029b6317221 */ /* 0x000fe20000010100 */
[----:B------:R-:W-:Y:S01]  /*a0a0*/  FADD.FTZ R41, R24, R24 ;  /* 0x0000001818297221 */ /* 0x000fe20000010000 */
[----:B------:R-:W-:Y:S01]  /*a0b0*/  FADD.FTZ R183, R183, R130 ;  /* 0x00000082b7b77221 */ /* 0x000fe20000010000 */
[----:B------:R-:W-:Y:S01]  /*a0c0*/  FMUL.FTZ R130, R40, R131 ;  /* 0x0000008328827220 */ /* 0x000fe20000410000 */
[----:B------:R-:W-:Y:S01]  /*a0d0*/  FMUL.FTZ R0, R156, -R49 ;  /* 0x800000319c007220 */ /* 0x000fe20000410000 */
[C---:B------:R-:W-:Y:S01]  /*a0e0*/  FFMA.FTZ R131, -R40.reuse, R143, -RZ ;  /* 0x0000008f28837223 */ /* 0x040fe200000109ff */
[----:B------:R-:W-:Y:S01]  /*a0f0*/  FFMA.FTZ R245, -R40, R245, R142 ;  /* 0x000000f528f57223 */ /* 0x000fe2000001018e */
[----:B------:R-:W-:Y:S01]  /*a100*/  FFMA.FTZ R143, R41, R48, R144 ;  /* 0x00000030298f7223 */ /* 0x000fe20000010090 */
[-C--:B------:R-:W-:Y:S01]  /*a110*/  FMUL.FTZ R156, R156, -R183.reuse ;  /* 0x800000b79c9c7220 */ /* 0x080fe20000410000 */
[C---:B------:R-:W-:Y:S01]  /*a120*/  FMUL.FTZ R40, R228.reuse, UR48 ;  /* 0x00000030e4287c20 */ /* 0x040fe20008410000 */
[----:B------:R-:W-:Y:S01]  /*a130*/  FMUL.FTZ R48, R228, UR49 ;  /* 0x00000031e4307c20 */ /* 0x000fe20008410000 */
[C---:B------:R-:W-:Y:S01]  /*a140*/  FFMA.FTZ R0, R157.reuse, R183, -R0 ;  /* 0x000000b79d007223 */ /* 0x040fe20000010800 */
[----:B------:R-:W-:Y:S01]  /*a150*/  FFMA.FTZ R157, R157, R49, R156 ;  /* 0x000000319d9d7223 */ /* 0x000fe2000001009c */
[C---:B------:R-:W-:Y:S01]  /*a160*/  FFMA.FTZ R40, R233.reuse, UR49, -R40 ;  /* 0x00000031e9287c23 */ /* 0x040fe20008010828 */
[----:B------:R-:W-:Y:S01]  /*a170*/  FFMA.FTZ R48, R233, UR48, R48 ;  /* 0x00000030e9307c23 */ /* 0x000fe20008010030 */
[----:B------:R-:W-:Y:S01]  /*a180*/  FADD.FTZ R185, R185, R0 ;  /* 0x00000000b9b97221 */ /* 0x000fe20000010000 */
[----:B------:R-:W-:Y:S01]  /*a190*/  FADD.FTZ R0, R22, R22 ;  /* 0x0000001616007221 */ /* 0x000fe20000010000 */
[----:B------:R-:W-:Y:S01]  /*a1a0*/  FADD.FTZ R184, -R184, R157 ;  /* 0x0000009db8b87221 */ /* 0x000fe20000010100 */
[C---:B------:R-:W-:Y:S01]  /*a1b0*/  FMUL.FTZ R40, R41.reuse, R40 ;  /* 0x0000002829287220 */ /* 0x040fe20000410000 */
[C---:B------:R-:W-:Y:S01]  /*a1c0*/  FFMA.FTZ R142, -R41.reuse, R48, -RZ ;  /* 0x00000030298e7223 */ /* 0x040fe200000109ff */
[----:B------:R-:W-:Y:S01]  /*a1d0*/  FFMA.FTZ R144, -R41, R50, R245 ;  /* 0x0000003229907223 */ /* 0x000fe200000101f5 */
[----:B------:R-:W-:Y:S01]  /*a1e0*/  FMUL.FTZ R41, R158, -R185 ;  /* 0x800000b99e297220 */ /* 0x000fe20000410000 */
[----:B------:R-:W-:Y:S01]  /*a1f0*/  FFMA.FTZ R146, R0, R45, R143 ;  /* 0x0000002d00927223 */ /* 0x000fe2000001008f */
[-C--:B------:R-:W-:Y:S01]  /*a200*/  FMUL.FTZ R48, R158, -R184.reuse ;  /* 0x800000b89e307220 */ /* 0x080fe20000410000 */
[----:B------:R-:W-:Y:S01]  /*a210*/  FMUL.FTZ R45, R229, UR48 ;  /* 0x00000030e52d7c20 */ /* 0x000fe20008410000 */
[----:B------:R-:W-:Y:S01]  /*a220*/  FFMA.FTZ R41, R159, R184, R41 ;  /* 0x000000b89f297223 */ /* 0x000fe20000010029 */
[----:B------:R-:W-:Y:S01]  /*a230*/  FADD.FTZ R232, -R7, R232 ;  /* 0x000000e807e87221 */ /* 0x000fe20000010100 */
[----:B------:R-:W-:Y:S01]  /*a240*/  FFMA.FTZ R48, R159, R185, -R48 ;  /* 0x000000b99f307223 */ /* 0x000fe20000010830 */
[----:B------:R-:W-:Y:S01]  /*a250*/  FFMA.FTZ R143, R234, UR49, -R45 ;  /* 0x00000031ea8f7c23 */ /* 0x000fe2000801082d */
[----:B------:R-:W-:Y:S01]  /*a260*/  FADD.FTZ R45, -R186, R41 ;  /* 0x00000029ba2d7221 */ /* 0x000fe20000010100 */
[----:B------:R-:W-:Y:S01]  /*a270*/  FADD.FTZ R41, R21, R21 ;  /* 0x0000001515297221 */ /* 0x000fe20000010000 */
[----:B------:R-:W-:Y:S01]  /*a280*/  FADD.FTZ R187, R187, R48 ;  /* 0x00000030bbbb7221 */ /* 0x000fe20000010000 */
[----:B------:R-:W-:Y:S01]  /*a290*/  FMUL.FTZ R50, R0, R143 ;  /* 0x0000008f00327220 */ /* 0x000fe20000410000 */
[----:B------:R-:W-:Y:S01]  /*a2a0*/  FMUL.FTZ R48, R160, -R45 ;  /* 0x8000002da0307220 */ /* 0x000fe20000410000 */
[----:B------:R-:W-:Y:S01]  /*a2b0*/  FFMA.FTZ R143, -R0, R145, -RZ ;  /* 0x00000091008f7223 */ /* 0x000fe200000109ff */
[----:B------:R-:W-:Y:S01]  /*a2c0*/  FMUL.FTZ R160, R160, -R187 ;  /* 0x800000bba0a07220 */ /* 0x000fe20000410000 */
[----:B------:R-:W-:Y:S01]  /*a2d0*/  FFMA.FTZ R145, -R0, R51, R144 ;  /* 0x0000003300917223 */ /* 0x000fe20000010190 */
[C---:B------:R-:W-:Y:S01]  /*a2e0*/  FFMA.FTZ R48, R161.reuse, R187, -R48 ;  /* 0x000000bba1307223 */ /* 0x040fe20000010830 */
[C---:B------:R-:W-:Y:S01]  /*a2f0*/  FMUL.FTZ R0, R230.reuse, UR48 ;  /* 0x00000030e6007c20 */ /* 0x040fe20008410000 */
[----:B------:R-:W-:Y:S01]  /*a300*/  FMUL.FTZ R144, R230, UR49 ;  /* 0x00000031e6907c20 */ /* 0x000fe20008410000 */
[----:B------:R-:W-:Y:S01]  /*a310*/  FFMA.FTZ R161, R161, R45, R160 ;  /* 0x0000002da1a17223 */ /* 0x000fe200000100a0 */
[----:B------:R-:W-:Y:S01]  /*a320*/  FADD.FTZ R189, R189, R48 ;  /* 0x00000030bdbd7221 */ /* 0x000fe20000010000 */
[----:B------:R-:W-:Y:S01]  /*a330*/  FFMA.FTZ R147, R41, R44, R146 ;  /* 0x0000002c29937223 */ /* 0x000fe20000010092 */
[C---:B------:R-:W-:Y:S01]  /*a340*/  FFMA.FTZ R44, R235.reuse, UR49, -R0 ;  /* 0x00000031eb2c7c23 */ /* 0x040fe20008010800 */
[----:B------:R-:W-:Y:S01]  /*a350*/  FFMA.FTZ R144, R235, UR48, R144 ;  /* 0x00000030eb907c23 */ /* 0x000fe20008010090 */
[----:B------:R-:W-:Y:S01]  /*a360*/  FADD.FTZ R188, -R188, R161 ;  /* 0x000000a1bcbc7221 */ /* 0x000fe20000010100 */
[----:B------:R-:W-:Y:S01]  /*a370*/  FADD.FTZ R0, R19, R19 ;  /* 0x0000001313007221 */ /* 0x000fe20000010000 */
[C---:B------:R-:W-:Y:S01]  /*a380*/  FMUL.FTZ R51, R162.reuse, -R189 ;  /* 0x800000bda2337220 */ /* 0x040fe20000410000 */
[C---:B------:R-:W-:Y:S01]  /*a390*/  FMUL.FTZ R44, R41.reuse, R44 ;  /* 0x0000002c292c7220 */ /* 0x040fe20000410000 */
[C---:B------:R-:W-:Y:S01]  /*a3a0*/  FFMA.FTZ R144, -R41.reuse, R144, -RZ ;  /* 0x0000009029907223 */ /* 0x040fe200000109ff */
[----:B------:R-:W-:Y:S01]  /*a3b0*/  FMUL.FTZ R48, R162, -R188 ;  /* 0x800000bca2307220 */ /* 0x000fe20000410000 */
[----:B------:R-:W-:Y:S01]  /*a3c0*/  FFMA.FTZ R149, -R41, R46, R145 ;  /* 0x0000002e29957223 */ /* 0x000fe20000010191 */
[----:B------:R-:W-:Y:S01]  /*a3d0*/  FFMA.FTZ R46, R0, R47, R147 ;  /* 0x0000002f002e7223 */ /* 0x000fe20000010093 */
[----:B------:R-:W-:Y:S01]  /*a3e0*/  FFMA.FTZ R41, R163, R188, R51 ;  /* 0x000000bca3297223 */ /* 0x000fe20000010033 */
[C---:B------:R-:W-:Y:S01]  /*a3f0*/  FMUL.FTZ R47, R231.reuse, UR48 ;  /* 0x00000030e72f7c20 */ /* 0x040fe20008410000 */
[----:B------:R-:W-:Y:S01]  /*a400*/  FMUL.FTZ R51, R231, UR49 ;  /* 0x00000031e7337c20 */ /* 0x000fe20008410000 */
[----:B------:R-:W-:Y:S01]  /*a410*/  FFMA.FTZ R48, R163, R189, -R48 ;  /* 0x000000bda3307223 */ /* 0x000fe20000010830 */
[----:B------:R-:W-:Y:S01]  /*a420*/  FADD.FTZ R41, -R190, R41 ;  /* 0x00000029be297221 */ /* 0x000fe20000010100 */
[C---:B------:R-:W-:Y:S01]  /*a430*/  FFMA.FTZ R47, R236.reuse, UR49, -R47 ;  /* 0x00000031ec2f7c23 */ /* 0x040fe2000801082f */
[----:B------:R-:W-:Y:S01]  /*a440*/  FFMA.FTZ R51, R236, UR48, R51 ;  /* 0x00000030ec337c23 */ /* 0x000fe20008010033 */
[----:B------:R-:W-:Y:S01]  /*a450*/  FADD.FTZ R191, R191, R48 ;  /* 0x00000030bfbf7221 */ /* 0x000fe20000010000 */
[C---:B------:R-:W-:Y:S01]  /*a460*/  FFMA.FTZ R52, -R0.reuse, R52, R149 ;  /* 0x0000003400347223 */ /* 0x040fe20000010195 */
[C---:B------:R-:W-:Y:S01]  /*a470*/  FMUL.FTZ R146, R0.reuse, R47 ;  /* 0x0000002f00927220 */ /* 0x040fe20000410000 */
[----:B------:R-:W-:Y:S01]  /*a480*/  FFMA.FTZ R148, -R0, R51, -RZ ;  /* 0x0000003300947223 */ /* 0x000fe200000109ff */
[C---:B------:R-:W-:Y:S01]  /*a490*/  FMUL.FTZ R0, R164.reuse, -R41 ;  /* 0x80000029a4007220 */ /* 0x040fe20000410000 */
[-C--:B------:R-:W-:Y:S01]  /*a4a0*/  FMUL.FTZ R164, R164, -R191.reuse ;  /* 0x800000bfa4a47220 */ /* 0x080fe20000410000 */
[----:B------:R-:W-:Y:S01]  /*a4b0*/  SHF.L.U32 R145, R141, 0x5, RZ ;  /* 0x000000058d917819 */ /* 0x000fe200000006ff */
[----:B------:R-:W-:Y:S01]  /*a4c0*/  UIADD3 UR48, -UR6, UR53, URZ ;  /* 0x0000003506307290 */ /* 0x000fe2000fffe13f */
[C---:B------:R-:W-:Y:S01]  /*a4d0*/  FFMA.FTZ R0, R165.reuse, R191, -R0 ;  /* 0x000000bfa5007223 */ /* 0x040fe20000010800 */
[----:B------:R-:W-:Y:S01]  /*a4e0*/  FFMA.FTZ R165, R165, R41, R164 ;  /* 0x00000029a5a57223 */ /* 0x000fe200000100a4 */
[----:B------:R-:W-:Y:S01]  /*a4f0*/  MOV R147, UR7 ;  /* 0x0000000700937c02 */ /* 0x000fe20008000f00 */
[----:B------:R-:W-:Y:S01]  /*a500*/  ULEA UR48, UR48, 0xfffffc00, 0xa ;  /* 0xfffffc0030307891 */ /* 0x000fe2000f8e503f */
[----:B------:R-:W-:Y:S01]  /*a510*/  FADD.FTZ R193, R193, R0 ;  /* 0x00000000c1c17221 */ /* 0x000fe20000010000 */
[----:B------:R-:W-:Y:S01]  /*a520*/  FADD.FTZ R192, -R192, R165 ;  /* 0x000000a5c0c07221 */ /* 0x000fe20000010100 */
[----:B------:R-:W-:Y:S01]  /*a530*/  LEA.HI.SX32 R145, R145, R145, 0x1b ;  /* 0x0000009191917211 */ /* 0x000fe200078fdaff */
[----:B------:R-:W-:Y:S01]  /*a540*/  UIADD3 UR48, UR55, -UR48, URZ ;  /* 0x8000003037307290 */ /* 0x000fe2000fffe03f */
[CC--:B------:R-:W-:Y:S01]  /*a550*/  FMUL.FTZ R0, R168.reuse, -R193.reuse ;  /* 0x800000c1a8007220 */ /* 0x0c0fe20000410000 */
[----:B------:R-:W-:Y:S01]  /*a560*/  FMUL.FTZ R168, R168, -R192 ;  /* 0x800000c0a8a87220 */ /* 0x000fe20000410000 */
[----:B------:R-:W-:Y:S01]  /*a570*/  @!P0 LEA R147, R147, R140, 0x4 ;  /* 0x0000008c93938211 */ /* 0x000fe200078e20ff */
[----:B------:R-:W-:Y:S01]  /*a580*/  FMUL.FTZ R156, R191, UR59 ;  /* 0x0000003bbf9c7c20 */ /* 0x000fe20008410000 */
[C---:B------:R-:W-:Y:S01]  /*a590*/  FFMA.FTZ R47, R169.reuse, R192, R0 ;  /* 0x000000c0a92f7223 */ /* 0x040fe20000010000 */
[----:B------:R-:W-:Y:S01]  /*a5a0*/  FFMA.FTZ R0, R169, R193, -R168 ;  /* 0x000000c1a9007223 */ /* 0x000fe200000108a8 */
[----:B------:R-:W-:Y:S01]  /*a5b0*/  LEA R145, R145, R140, 0x2 ;  /* 0x0000008c91917211 */ /* 0x000fe200078e10ff */
[----:B------:R-:W-:Y:S01]  /*a5c0*/  @!P0 STS.128 [R147+0x5c60], R124 ;  /* 0x005c607c93008388 */ /* 0x000fe20000000c00 */
[----:B------:R-:W-:Y:S01]  /*a5d0*/  FADD.FTZ R194, -R194, R47 ;  /* 0x0000002fc2c27221 */ /* 0x000fe20000010100 */
[----:B------:R-:W-:Y:S01]  /*a5e0*/  FADD.FTZ R0, R195, R0 ;  /* 0x00000000c3007221 */ /* 0x000fe20000010000 */
[C---:B------:R-:W-:Y:S01]  /*a5f0*/  FFMA.FTZ R156, R41.reuse, UR60, -R156 ;  /* 0x0000003c299c7c23 */ /* 0x040fe2000801089c */
[----:B------:R0:W-:Y:S01]  /*a600*/  STS [R145+0x2100], R42 ;  /* 0x0021002a91007388 */ /* 0x0001e20000000800 */
[----:B------:R-:W-:Y:S01]  /*a610*/  FMUL.FTZ R158, R41, UR59 ;  /* 0x0000003b299e7c20 */ /* 0x000fe20008410000 */
[----:B------:R-:W-:Y:S01]  /*a620*/  FMUL.FTZ R47, R170, -R0 ;  /* 0x80000000aa2f7220 */ /* 0x000fe20000410000 */
[----:B------:R-:W-:Y:S01]  /*a630*/  FADD.FTZ R233, -R6, R233 ;  /* 0x000000e906e97221 */ /* 0x000fe20000010100 */
[----:B------:R1:W-:Y:S01]  /*a640*/  STS [R145+0x2118], R65 ;  /* 0x0021184191007388 */ /* 0x0003e20000000800 */
[----:B------:R-:W-:Y:S01]  /*a650*/  FMUL.FTZ R154, R49, UR59 ;  /* 0x0000003b319a7c20 */ /* 0x000fe20008410000 */
[-C--:B------:R-:W-:Y:S01]  /*a660*/  FFMA.FTZ R47, R171, R194.reuse, R47 ;  /* 0x000000c2ab2f7223 */ /* 0x080fe2000001002f */
[----:B------:R-:W-:Y:S01]  /*a670*/  FMUL.FTZ R149, R185, UR59 ;  /* 0x0000003bb9957c20 */ /* 0x000fe20008410000 */
[----:B------:R-:W-:Y:S01]  /*a680*/  STS [R145+0x2130], R57 ;  /* 0x0021303991007388 */ /* 0x000fe20000000800 */
[----:B------:R-:W-:Y:S01]  /*a690*/  FMUL.FTZ R150, R187, UR59 ;  /* 0x0000003bbb967c20 */ /* 0x000fe20008410000 */
[----:B0-----:R-:W-:Y:S01]  /*a6a0*/  FMUL.FTZ R42, R170, -R194 ;  /* 0x800000c2aa2a7220 */ /* 0x001fe20000410000 */
[----:B------:R-:W-:Y:S01]  /*a6b0*/  FMUL.FTZ R170, R55, R36 ;  /* 0x0000002437aa7220 */ /* 0x000fe20000410000 */
[----:B------:R0:W-:Y:S01]  /*a6c0*/  STS [R145+0x2104], R54 ;  /* 0x0021043691007388 */ /* 0x0001e20000000800 */
[----:B------:R-:W-:Y:S01]  /*a6d0*/  FMUL.FTZ R124, R184, R135 ;  /* 0x00000087b87c7220 */ /* 0x000fe20000410000 */
[----:B------:R-:W-:Y:S01]  /*a6e0*/  FFMA.FTZ R42, R171, R0, -R42 ;  /* 0x00000000ab2a7223 */ /* 0x000fe2000001082a */
[----:B-1----:R-:W-:Y:S01]  /*a6f0*/  FADD.FTZ R65, -R196, R47 ;  /* 0x0000002fc4417221 */ /* 0x002fe20000010100 */
[----:B------:R-:W-:Y:S01]  /*a700*/  STS [R145+0x2158], R40 ;  /* 0x0021582891007388 */ /* 0x000fe20000000800 */
[----:B------:R-:W-:Y:S01]  /*a710*/  FMUL.FTZ R151, R193, UR59 ;  /* 0x0000003bc1977c20 */ /* 0x000fe20008410000 */
[----:B------:R-:W-:Y:S01]  /*a720*/  FADD.FTZ R197, R197, R42 ;  /* 0x0000002ac5c57221 */ /* 0x000fe20000010000 */
[C---:B------:R-:W-:Y:S01]  /*a730*/  FFMA.FTZ R150, R45.reuse, UR60, -R150 ;  /* 0x0000003c2d967c23 */ /* 0x040fe20008010896 */
[----:B------:R1:W-:Y:S01]  /*a740*/  STS [R145+0x2160], R50 ;  /* 0x0021603291007388 */ /* 0x0003e20000000800 */
[----:B------:R-:W-:Y:S01]  /*a750*/  FMUL.FTZ R152, R45, UR59 ;  /* 0x0000003b2d987c20 */ /* 0x000fe20008410000 */
[C---:B------:R-:W-:Y:S01]  /*a760*/  FMUL.FTZ R42, R172.reuse, -R197 ;  /* 0x800000c5ac2a7220 */ /* 0x040fe20000410000 */
[-C--:B------:R-:W-:Y:S01]  /*a770*/  FMUL.FTZ R172, R172, -R65.reuse ;  /* 0x80000041acac7220 */ /* 0x080fe20000410000 */
[----:B0-----:R-:W-:Y:S01]  /*a780*/  FADD.FTZ R54, -R17, R217 ;  /* 0x000000d911367221 */ /* 0x001fe20000010100 */
[----:B------:R-:W-:Y:S01]  /*a790*/  STS [R145+0x2138], R59 ;  /* 0x0021383b91007388 */ /* 0x000fe20000000800 */
[C---:B------:R-:W-:Y:S01]  /*a7a0*/  FFMA.FTZ R47, R173.reuse, R65, R42 ;  /* 0x00000041ad2f7223 */ /* 0x040fe2000001002a */
[----:B------:R-:W-:Y:S01]  /*a7b0*/  FFMA.FTZ R48, R173, R197, -R172 ;  /* 0x000000c5ad307223 */ /* 0x000fe200000108ac */
[----:B------:R-:W-:Y:S01]  /*a7c0*/  FFMA.FTZ R151, R192, UR60, -R151 ;  /* 0x0000003cc0977c23 */ /* 0x000fe20008010897 */
[----:B------:R0:W-:Y:S01]  /*a7d0*/  STS [R145+0x2140], R53 ;  /* 0x0021403591007388 */ /* 0x0001e20000000800 */
[----:B------:R-:W-:Y:S01]  /*a7e0*/  FADD.FTZ R198, -R198, R47 ;  /* 0x0000002fc6c67221 */ /* 0x000fe20000010100 */
[----:B------:R-:W-:Y:S01]  /*a7f0*/  FADD.FTZ R48, R199, R48 ;  /* 0x00000030c7307221 */ /* 0x000fe20000010000 */
[----:B------:R-:W-:Y:S01]  /*a800*/  FMUL.FTZ R126, R176, UR59 ;  /* 0x0000003bb07e7c20 */ /* 0x000fe20008410000 */
[----:B------:R2:W-:Y:S01]  /*a810*/  STS [R145+0x2168], R44 ;  /* 0x0021682c91007388 */ /* 0x0005e20000000800 */
[C---:B------:R-:W-:Y:S01]  /*a820*/  FMUL.FTZ R42, R174.reuse, -R198 ;  /* 0x800000c6ae2a7220 */ /* 0x040fe20000410000 */
[-C--:B------:R-:W-:Y:S01]  /*a830*/  FMUL.FTZ R47, R174, -R48.reuse ;  /* 0x80000030ae2f7220 */ /* 0x080fe20000410000 */
[-C--:B-1----:R-:W-:Y:S01]  /*a840*/  FMUL.FTZ R50, R48, R133.reuse ;  /* 0x0000008530327220 */ /* 0x082fe20000410000 */
[----:B------:R1:W-:Y:S01]  /*a850*/  STS [R145+0x2128], R63 ;  /* 0x0021283f91007388 */ /* 0x0003e20000000800 */
[C---:B------:R-:W-:Y:S01]  /*a860*/  FFMA.FTZ R42, R175.reuse, R48, -R42 ;  /* 0x00000030af2a7223 */ /* 0x040fe2000001082a */
[----:B------:R-:W-:Y:S01]  /*a870*/  FFMA.FTZ R47, R175, R198, R47 ;  /* 0x000000c6af2f7223 */ /* 0x000fe2000001002f */
[----:B0-----:R-:W-:Y:S01]  /*a880*/  FMUL.FTZ R53, R197, R132 ;  /* 0x00000084c5357220 */ /* 0x001fe20000410000 */
[----:B------:R0:W-:Y:S01]  /*a890*/  STS [R145+0x2124], R61 ;  /* 0x0021243d91007388 */ /* 0x0001e20000000800 */
[----:B------:R-:W-:Y:S01]  /*a8a0*/  FADD.FTZ R201, R201, R42 ;  /* 0x0000002ac9c97221 */ /* 0x000fe20000010000 */
[----:B------:R-:W-:Y:S01]  /*a8b0*/  FADD.FTZ R159, -R200, R47 ;  /* 0x0000002fc89f7221 */ /* 0x000fe20000010100 */
[----:B------:R-:W-:Y:S01]  /*a8c0*/  FMUL.FTZ R42, R198, R133 ;  /* 0x00000085c62a7220 */ /* 0x000fe20000410000 */
[----:B------:R-:W-:Y:S01]  /*a8d0*/  FADD.FTZ R47, -R16, R218 ;  /* 0x000000da102f7221 */ /* 0x000fe20000010100 */
[-C--:B------:R-:W-:Y:S01]  /*a8e0*/  FMUL.FTZ R51, R201, R134.reuse ;  /* 0x00000086c9337220 */ /* 0x080fe20000410000 */
[----:B------:R-:W-:Y:S01]  /*a8f0*/  FMUL.FTZ R57, R159, R134 ;  /* 0x000000869f397220 */ /* 0x000fe20000410000 */
[C---:B------:R-:W-:Y:S01]  /*a900*/  FMUL.FTZ R59, R215.reuse, R42 ;  /* 0x0000002ad73b7220 */ /* 0x040fe20000410000 */
[----:B--2---:R-:W-:Y:S01]  /*a910*/  FMUL.FTZ R44, R215, R50 ;  /* 0x00000032d72c7220 */ /* 0x004fe20000410000 */
[----:B-1----:R-:W-:Y:S01]  /*a920*/  FMUL.FTZ R63, R65, R132 ;  /* 0x00000084413f7220 */ /* 0x002fe20000410000 */
[----:B------:R-:W-:Y:S01]  /*a930*/  FMUL.FTZ R40, R216, R57 ;  /* 0x00000039d8287220 */ /* 0x000fe20000410000 */
[----:B------:R1:W-:Y:S01]  /*a940*/  STS [R145+0x2108], R56 ;  /* 0x0021083891007388 */ /* 0x0003e20000000800 */
[----:B0-----:R-:W-:Y:S01]  /*a950*/  FFMA.FTZ R61, R50, R47, R59 ;  /* 0x0000002f323d7223 */ /* 0x001fe2000001003b */
[----:B------:R-:W-:Y:S01]  /*a960*/  FFMA.FTZ R44, R47, R42, -R44 ;  /* 0x0000002a2f2c7223 */ /* 0x000fe2000001082c */
[----:B------:R-:W-:Y:S01]  /*a970*/  FFMA.FTZ R40, R51, R54, R40 ;  /* 0x0000003633287223 */ /* 0x000fe20000010028 */
[----:B------:R0:W-:Y:S01]  /*a980*/  STS [R145+0x212c], R67 ;  /* 0x00212c4391007388 */ /* 0x0001e20000000800 */
[----:B------:R-:W-:Y:S01]  /*a990*/  FMUL.FTZ R59, R216, R51 ;  /* 0x00000033d83b7220 */ /* 0x000fe20000410000 */
[----:B------:R-:W-:Y:S01]  /*a9a0*/  FMUL.FTZ R42, R214, R63 ;  /* 0x0000003fd62a7220 */ /* 0x000fe20000410000 */
[----:B------:R-:W-:Y:S01]  /*a9b0*/  FADD.FTZ R40, RZ, R40 ;  /* 0x00000028ff287221 */ /* 0x000fe20000010000 */
[----:B------:R2:W-:Y:S01]  /*a9c0*/  STS [R145+0x2120], R60 ;  /* 0x0021203c91007388 */ /* 0x0005e20000000800 */
[----:B------:R-:W-:Y:S01]  /*a9d0*/  FFMA.FTZ R59, R54, R57, -R59 ;  /* 0x00000039363b7223 */ /* 0x000fe2000001083b */
[----:B-1----:R-:W-:Y:S01]  /*a9e0*/  FADD.FTZ R56, -R15, R219 ;  /* 0x000000db0f387221 */ /* 0x002fe20000010100 */
[----:B------:R-:W-:Y:S01]  /*a9f0*/  FADD.FTZ R40, R40, R61 ;  /* 0x0000003d28287221 */ /* 0x000fe20000010000 */
[----:B------:R1:W-:Y:S01]  /*aa00*/  STS [R145+0x210c], R58 ;  /* 0x00210c3a91007388 */ /* 0x0003e20000000800 */
[----:B------:R-:W-:Y:S01]  /*aa10*/  FADD.FTZ R57, -R14, R220 ;  /* 0x000000dc0e397221 */ /* 0x000fe20000010100 */
[----:B0-----:R-:W-:Y:S01]  /*aa20*/  FMUL.FTZ R67, R214, R53 ;  /* 0x00000035d6437220 */ /* 0x001fe20000410000 */
[----:B------:R-:W-:Y:S01]  /*aa30*/  FFMA.FTZ R61, R53, R56, R42 ;  /* 0x00000038353d7223 */ /* 0x000fe2000001002a */
[----:B------:R-:W-:Y:S01]  /*aa40*/  FADD.FTZ R59, RZ, R59 ;  /* 0x0000003bff3b7221 */ /* 0x000fe20000010000 */
[----:B------:R0:W-:Y:S01]  /*aa50*/  STS [R145+0x213c], R69 ;  /* 0x00213c4591007388 */ /* 0x0001e20000000800 */
[----:B--2---:R-:W-:Y:S01]  /*aa60*/  FMUL.FTZ R60, R194, R39 ;  /* 0x00000027c23c7220 */ /* 0x004fe20000410000 */
[----:B------:R-:W-:Y:S01]  /*aa70*/  FFMA.FTZ R67, R56, R63, -R67 ;  /* 0x0000003f38437223 */ /* 0x000fe20000010843 */
[----:B------:R-:W-:Y:S01]  /*aa80*/  FADD.FTZ R40, R40, R61 ;  /* 0x0000003d28287221 */ /* 0x000fe20000010000 */
[----:B------:R-:W-:Y:S01]  /*aa90*/  FADD.FTZ R44, R59, R44 ;  /* 0x0000002c3b2c7221 */ /* 0x000fe20000010000 */
[----:B-1----:R-:W-:Y:S01]  /*aaa0*/  FMUL.FTZ R58, R0, R39 ;  /* 0x00000027003a7220 */ /* 0x002fe20000410000 */
[----:B------:R-:W-:Y:S01]  /*aab0*/  FMUL.FTZ R63, R213, R60 ;  /* 0x0000003cd53f7220 */ /* 0x000fe20000410000 */
[----:B------:R-:W-:Y:S01]  /*aac0*/  FMUL.FTZ R59, R193, R139 ;  /* 0x0000008bc13b7220 */ /* 0x000fe20000410000 */
[----:B------:R-:W-:Y:S01]  /*aad0*/  FADD.FTZ R44, R44, R67 ;  /* 0x000000432c2c7221 */ /* 0x000fe20000010000 */
[----:B------:R-:W-:Y:S01]  /*aae0*/  FMUL.FTZ R42, R213, R58 ;  /* 0x0000003ad52a7220 */ /* 0x000fe20000410000 */
[----:B------:R-:W-:Y:S01]  /*aaf0*/  FFMA.FTZ R63, R58, R57, R63 ;  /* 0x000000393a3f7223 */ /* 0x000fe2000001003f */
[----:B------:R1:W-:Y:S01]  /*ab00*/  STS [R145+0x2110], R62 ;  /* 0x0021103e91007388 */ /* 0x0003e20000000800 */
[----:B------:R-:W-:Y:S01]  /*ab10*/  FADD.FTZ R61, -R12, R222 ;  /* 0x000000de0c3d7221 */ /* 0x000fe20000010100 */
[----:B0-----:R-:W-:Y:S01]  /*ab20*/  FFMA.FTZ R69, R57, R60, -R42 ;  /* 0x0000003c39457223 */ /* 0x001fe2000001082a */
[----:B------:R-:W-:Y:S01]  /*ab30*/  FADD.FTZ R40, R40, R63 ;  /* 0x0000003f28287221 */ /* 0x000fe20000010000 */
[----:B------:R-:W-:Y:S01]  /*ab40*/  FMUL.FTZ R63, R192, R139 ;  /* 0x0000008bc03f7220 */ /* 0x000fe20000410000 */
[----:B------:R-:W-:Y:S01]  /*ab50*/  FADD.FTZ R60, -R13, R221 ;  /* 0x000000dd0d3c7221 */ /* 0x000fe20000010100 */
[----:B------:R0:W-:Y:S01]  /*ab60*/  STS [R145+0x2114], R64 ;  /* 0x0021144091007388 */ /* 0x0001e20000000800 */
[----:B------:R-:W-:Y:S01]  /*ab70*/  FADD.FTZ R44, R44, R69 ;  /* 0x000000452c2c7221 */ /* 0x000fe20000010000 */
[----:B------:R-:W-:Y:S01]  /*ab80*/  FMUL.FTZ R42, R212, R63 ;  /* 0x0000003fd42a7220 */ /* 0x000fe20000410000 */
[----:B------:R-:W-:Y:S01]  /*ab90*/  FMUL.FTZ R192, R192, UR59 ;  /* 0x0000003bc0c07c20 */ /* 0x000fe20008410000 */
[----:B------:R2:W-:Y:S01]  /*aba0*/  STS [R145+0x2144], R71 ;  /* 0x0021444791007388 */ /* 0x0005e20000000800 */
[----:B-1----:R-:W-:Y:S01]  /*abb0*/  FMUL.FTZ R62, R191, R138 ;  /* 0x0000008abf3e7220 */ /* 0x002fe20000410000 */
[----:B------:R-:W-:Y:S01]  /*abc0*/  FFMA.FTZ R67, R59, R60, R42 ;  /* 0x0000003c3b437223 */ /* 0x000fe2000001002a */
[----:B------:R-:W-:Y:S01]  /*abd0*/  FFMA.FTZ R126, R177, UR60, R126 ;  /* 0x0000003cb17e7c23 */ /* 0x000fe2000801007e */
[----:B------:R1:W-:Y:S01]  /*abe0*/  STS [R145+0x214c], R121 ;  /* 0x00214c7991007388 */ /* 0x0003e20000000800 */
[----:B------:R-:W-:Y:S01]  /*abf0*/  FMUL.FTZ R42, R211, R62 ;  /* 0x0000003ed32a7220 */ /* 0x000fe20000410000 */
[----:B0-----:R-:W-:Y:S01]  /*ac00*/  FMUL.FTZ R64, R41, R138 ;  /* 0x0000008a29407220 */ /* 0x001fe20000410000 */
[----:B------:R-:W-:Y:S01]  /*ac10*/  FADD.FTZ R40, R40, R67 ;  /* 0x0000004328287221 */ /* 0x000fe20000010000 */
[----:B------:R0:W-:Y:S01]  /*ac20*/  STS [R145+0x211c], R66 ;  /* 0x00211c4291007388 */ /* 0x0001e20000000800 */
[----:B------:R-:W-:Y:S01]  /*ac30*/  FMUL.FTZ R41, R0, UR59 ;  /* 0x0000003b00297c20 */ /* 0x000fe20008410000 */
[----:B--2---:R-:W-:Y:S01]  /*ac40*/  FMUL.FTZ R71, R212, R59 ;  /* 0x0000003bd4477220 */ /* 0x004fe20000410000 */
[-C--:B------:R-:W-:Y:S01]  /*ac50*/  FMUL.FTZ R67, R211, R64.reuse ;  /* 0x00000040d3437220 */ /* 0x080fe20000410000 */
[----:B------:R-:W-:Y:S01]  /*ac60*/  FFMA.FTZ R69, R61, R64, -R42 ;  /* 0x000000403d457223 */ /* 0x000fe2000001082a */
[----:B------:R-:W-:Y:S01]  /*ac70*/  FADD.FTZ R64, -R11, R223 ;  /* 0x000000df0b407221 */ /* 0x000fe20000010100 */
[----:B------:R-:W-:Y:S01]  /*ac80*/  FFMA.FTZ R71, R60, R63, -R71 ;  /* 0x0000003f3c477223 */ /* 0x000fe20000010847 */
[----:B-1----:R-:W-:Y:S01]  /*ac90*/  FMUL.FTZ R121, R188, R137 ;  /* 0x00000089bc797220 */ /* 0x002fe20000410000 */
[----:B------:R-:W-:Y:S01]  /*aca0*/  FFMA.FTZ R67, R62, R61, R67 ;  /* 0x0000003d3e437223 */ /* 0x000fe20000010043 */
[----:B------:R-:W-:Y:S01]  /*acb0*/  FMUL.FTZ R63, R189, R137 ;  /* 0x00000089bd3f7220 */ /* 0x000fe20000410000 */
[----:B------:R-:W-:Y:S01]  /*acc0*/  FADD.FTZ R44, R44, R71 ;  /* 0x000000472c2c7221 */ /* 0x000fe20000010000 */
[----:B------:R-:W-:Y:S01]  /*acd0*/  FMUL.FTZ R42, R210, R121 ;  /* 0x00000079d22a7220 */ /* 0x000fe20000410000 */
[----:B------:R-:W-:Y:S01]  /*ace0*/  FADD.FTZ R40, R40, R67 ;  /* 0x0000004328287221 */ /* 0x000fe20000010000 */
[----:B------:R-:W-:Y:S01]  /*acf0*/  FMUL.FTZ R71, R210, R63 ;  /* 0x0000003fd2477220 */ /* 0x000fe20000410000 */
[----:B------:R-:W-:Y:S01]  /*ad00*/  FADD.FTZ R44, R44, R69 ;  /* 0x000000452c2c7221 */ /* 0x000fe20000010000 */
[----:B------:R-:W-:Y:S01]  /*ad10*/  FFMA.FTZ R67, R63, R64, R42 ;  /* 0x000000403f437223 */ /* 0x000fe2000001002a */
[-C--:B------:R-:W-:Y:S01]  /*ad20*/  FMUL.FTZ R42, R45, R136.reuse ;  /* 0x000000882d2a7220 */ /* 0x080fe20000410000 */
[----:B------:R-:W-:Y:S01]  /*ad30*/  FMUL.FTZ R69, R185, R135 ;  /* 0x00000087b9457220 */ /* 0x000fe20000410000 */
[----:B0-----:R-:W-:Y:S01]  /*ad40*/  FMUL.FTZ R66, R187, R136 ;  /* 0x00000088bb427220 */ /* 0x001fe20000410000 */
[----:B------:R0:W-:Y:S01]  /*ad50*/  STS [R145+0x2148], R120 ;  /* 0x0021487891007388 */ /* 0x0001e20000000800 */
[----:B------:R-:W-:Y:S01]  /*ad60*/  FFMA.FTZ R71, R64, R121, -R71 ;  /* 0x0000007940477223 */ /* 0x000fe20000010847 */
[----:B------:R-:W-:Y:S01]  /*ad70*/  FADD.FTZ R40, R40, R67 ;  /* 0x0000004328287221 */ /* 0x000fe20000010000 */
[----:B------:R-:W-:Y:S01]  /*ad80*/  FADD.FTZ R67, -R10, R224 ;  /* 0x000000e00a437221 */ /* 0x000fe20000010100 */
[----:B------:R1:W-:Y:S01]  /*ad90*/  STS [R145+0x2134], R68 ;  /* 0x0021344491007388 */ /* 0x0003e20000000800 */
[----:B------:R-:W-:Y:S01]  /*ada0*/  FMUL.FTZ R121, R209, R42 ;  /* 0x0000002ad1797220 */ /* 0x000fe20000410000 */
[----:B------:R-:W-:Y:S01]  /*adb0*/  FMUL.FTZ R127, R167, R69 ;  /* 0x00000045a77f7220 */ /* 0x000fe20000410000 */
[----:B------:R-:W-:Y:S01]  /*adc0*/  FADD.FTZ R44, R44, R71 ;  /* 0x000000472c2c7221 */ /* 0x000fe20000010000 */
[----:B------:R-:W-:Y:S01]  /*add0*/  FADD.FTZ R71, -R8, R226 ;  /* 0x000000e208477221 */ /* 0x000fe20000010100 */
[----:B------:R-:W-:Y:S01]  /*ade0*/  FFMA.FTZ R121, R66, R67, R121 ;  /* 0x0000004342797223 */ /* 0x000fe20000010079 */
[----:B0-----:R-:W-:Y:S01]  /*adf0*/  FADD.FTZ R120, -R9, R225 ;  /* 0x000000e109787221 */ /* 0x001fe20000010100 */
[----:B------:R-:W-:Y:S01]  /*ae00*/  STS [R145+0x2154], R131 ;  /* 0x0021548391007388 */ /* 0x000fe20000000800 */
[----:B------:R-:W-:Y:S01]  /*ae10*/  FFMA.FTZ R160, R194, UR60, -R41 ;  /* 0x0000003cc2a07c23 */ /* 0x000fe20008010829 */
[----:B------:R-:W-:Y:S01]  /*ae20*/  FADD.FTZ R40, R40, R121 ;  /* 0x0000007928287221 */ /* 0x000fe20000010000 */
[----:B-1----:R-:W-:Y:S01]  /*ae30*/  FMUL.FTZ R68, R209, R66 ;  /* 0x00000042d1447220 */ /* 0x002fe20000410000 */
[-C--:B------:R-:W-:Y:S01]  /*ae40*/  FFMA.FTZ R127, R120, R124.reuse, -R127 ;  /* 0x0000007c787f7223 */ /* 0x080fe2000001087f */
[----:B------:R-:W-:Y:S01]  /*ae50*/  FMUL.FTZ R124, R167, R124 ;  /* 0x0000007ca77c7220 */ /* 0x000fe20000410000 */
[----:B------:R0:W-:Y:S01]  /*ae60*/  STS [R145+0x217c], R129 ;  /* 0x00217c8191007388 */ /* 0x0001e20000000800 */
[----:B------:R-:W-:Y:S01]  /*ae70*/  FFMA.FTZ R125, R67, R42, -R68 ;  /* 0x0000002a437d7223 */ /* 0x000fe20000010844 */
[----:B------:R-:W-:Y:S01]  /*ae80*/  FMUL.FTZ R68, R183, R38 ;  /* 0x00000026b7447220 */ /* 0x000fe20000410000 */
[----:B------:R-:W-:Y:S01]  /*ae90*/  FFMA.FTZ R121, R69, R120, R124 ;  /* 0x0000007845797223 */ /* 0x000fe2000001007c */
[----:B------:R-:W-:Y:S01]  /*aea0*/  FMUL.FTZ R42, R49, R38 ;  /* 0x00000026312a7220 */ /* 0x000fe20000410000 */
[----:B------:R-:W-:Y:S01]  /*aeb0*/  FADD.FTZ R44, R44, R125 ;  /* 0x0000007d2c2c7221 */ /* 0x000fe20000010000 */
[----:B------:R-:W-:Y:S01]  /*aec0*/  FMUL.FTZ R124, R166, R68 ;  /* 0x00000044a67c7220 */ /* 0x000fe20000410000 */
[----:B------:R-:W-:Y:S01]  /*aed0*/  FADD.FTZ R40, R40, R121 ;  /* 0x0000007928287221 */ /* 0x000fe20000010000 */
[-C--:B------:R-:W-:Y:S01]  /*aee0*/  FMUL.FTZ R125, R166, R42.reuse ;  /* 0x0000002aa67d7220 */ /* 0x080fe20000410000 */
[-C--:B------:R-:W-:Y:S01]  /*aef0*/  FMUL.FTZ R121, R181, R37.reuse ;  /* 0x00000025b5797220 */ /* 0x080fe20000410000 */
[----:B------:R-:W-:Y:S01]  /*af00*/  FFMA.FTZ R163, R71, R42, -R124 ;  /* 0x0000002a47a37223 */ /* 0x000fe2000001087c */
[----:B------:R-:W-:Y:S01]  /*af10*/  FMUL.FTZ R42, R180, R37 ;  /* 0x00000025b42a7220 */ /* 0x000fe20000410000 */
[----:B------:R-:W-:Y:S01]  /*af20*/  FFMA.FTZ R125, R68, R71, R125 ;  /* 0x00000047447d7223 */ /* 0x000fe2000001007d */
[C---:B0-----:R-:W-:Y:S01]  /*af30*/  FMUL.FTZ R129, R227.reuse, R121 ;  /* 0x00000079e3817220 */ /* 0x041fe20000410000 */
[----:B------:R0:W-:Y:S01]  /*af40*/  STS [R145+0x2150], R130 ;  /* 0x0021508291007388 */ /* 0x0001e20000000800 */
[-C--:B------:R-:W-:Y:S01]  /*af50*/  FMUL.FTZ R124, R227, R42.reuse ;  /* 0x0000002ae37c7220 */ /* 0x080fe20000410000 */
[----:B------:R-:W-:Y:S01]  /*af60*/  FADD.FTZ R40, R40, R125 ;  /* 0x0000007d28287221 */ /* 0x000fe20000010000 */
[----:B------:R-:W-:Y:S01]  /*af70*/  FMUL.FTZ R125, R70, UR59 ;  /* 0x0000003b467d7c20 */ /* 0x000fe20008410000 */
[----:B------:R-:W-:Y:S01]  /*af80*/  FFMA.FTZ R42, R232, R42, -R129 ;  /* 0x0000002ae82a7223 */ /* 0x000fe20000010881 */
[----:B------:R-:W-:Y:S01]  /*af90*/  FFMA.FTZ R165, R121, R232, R124 ;  /* 0x000000e879a57223 */ /* 0x000fe2000001007c */
[----:B------:R-:W-:Y:S01]  /*afa0*/  MOV R124, UR48 ;  /* 0x00000030007c7c02 */ /* 0x000fe20008000f00 */
[----:B------:R1:W-:Y:S01]  /*afb0*/  STS [R145+0x2178], R128 ;  /* 0x0021788091007388 */ /* 0x0003e20000000800 */
[----:B------:R-:W-:Y:S01]  /*afc0*/  FADD.FTZ R44, R44, R127 ;  /* 0x0000007f2c2c7221 */ /* 0x000fe20000010000 */
[----:B------:R-:W-:Y:S01]  /*afd0*/  FADD.FTZ R165, R40, R165 ;  /* 0x000000a528a57221 */ /* 0x000fe20000010000 */
[----:B------:R-:W-:Y:S01]  /*afe0*/  FMUL.FTZ R40, R203, UR59 ;  /* 0x0000003bcb287c20 */ /* 0x000fe20008410000 */
[----:B0-----:R-:W-:Y:S01]  /*aff0*/  FFMA.FTZ R130, R206, UR60, R125 ;  /* 0x0000003cce827c23 */ /* 0x001fe2000801007d */
[----:B------:R-:W-:Y:S01]  /*b000*/  FMUL.FTZ R125, R177, UR59 ;  /* 0x0000003bb17d7c20 */ /* 0x000fe20008410000 */
[----:B------:R-:W-:Y:S01]  /*b010*/  LEA R147, R124, -R141, 0x1 ;  /* 0x8000008d7c937211 */ /* 0x000fe200078e08ff */
[----:B------:R-:W-:Y:S01]  /*b020*/  FFMA.FTZ R131, R123, UR60, R40 ;  /* 0x0000003c7b837c23 */ /* 0x000fe20008010028 */
[----:B------:R-:W-:Y:S01]  /*b030*/  FMUL.FTZ R40, R208, UR59 ;  /* 0x0000003bd0287c20 */ /* 0x000fe20008410000 */
[----:B------:R0:W-:Y:S01]  /*b040*/  STS [R145+0x2170], R146 ;  /* 0x0021709291007388 */ /* 0x0001e20000000800 */
[----:B-1----:R-:W-:Y:S01]  /*b050*/  FFMA.FTZ R128, R176, UR60, -R125 ;  /* 0x0000003cb0807c23 */ /* 0x002fe2000801087d */
[----:B------:R-:W-:Y:S01]  /*b060*/  FADD.FTZ R163, R44, R163 ;  /* 0x000000a32ca37221 */ /* 0x000fe20000010000 */
[----:B------:R-:W-:Y:S01]  /*b070*/  FFMA.FTZ R129, R207, UR60, -R40 ;  /* 0x0000003ccf817c23 */ /* 0x000fe20008010828 */
[----:B------:R-:W-:Y:S01]  /*b080*/  FMUL.FTZ R40, R179, UR59 ;  /* 0x0000003bb3287c20 */ /* 0x000fe20008410000 */
[----:B------:R-:W-:Y:S01]  /*b090*/  FMUL.FTZ R44, R123, UR59 ;  /* 0x0000003b7b2c7c20 */ /* 0x000fe20008410000 */
[----:B------:R-:W-:Y:S01]  /*b0a0*/  ISETP.GE.AND P0, PT, R147, 0x1, PT ;  /* 0x000000019300780c */ /* 0x000fe20003f06270 */
[----:B------:R-:W-:Y:S01]  /*b0b0*/  FMUL.FTZ R124, R179, R36 ;  /* 0x00000024b37c7220 */ /* 0x000fe20000410000 */
[----:B------:R-:W-:Y:S01]  /*b0c0*/  FFMA.FTZ R125, R55, UR60, -R40 ;  /* 0x0000003c377d7c23 */ /* 0x000fe20008010828 */
[----:B------:R-:W-:Y:S01]  /*b0d0*/  FMUL.FTZ R40, R183, UR59 ;  /* 0x0000003bb7287c20 */ /* 0x000fe20008410000 */
[----:B0-----:R-:W-:Y:S01]  /*b0e0*/  FMUL.FTZ R146, R55, UR59 ;  /* 0x0000003b37927c20 */ /* 0x001fe20008410000 */
[----:B------:R0:W-:Y:S01]  /*b0f0*/  STS [R145+0x2164], R143 ;  /* 0x0021648f91007388 */ /* 0x0001e20000000800 */
[----:B------:R-:W-:Y:S01]  /*b100*/  FMUL.FTZ R127, R206, UR59 ;  /* 0x0000003bce7f7c20 */ /* 0x000fe20008410000 */
[----:B------:R-:W-:Y:S01]  /*b110*/  FFMA.FTZ R55, R49, UR60, -R40 ;  /* 0x0000003c31377c23 */ /* 0x000fe20008010828 */
[----:B------:R-:W-:Y:S01]  /*b120*/  FMUL.FTZ R40, R197, UR59 ;  /* 0x0000003bc5287c20 */ /* 0x000fe20008410000 */
[----:B------:R1:W-:Y:S01]  /*b130*/  STS [R145+0x215c], R142 ;  /* 0x00215c8e91007388 */ /* 0x0003e20000000800 */
[----:B------:R-:W-:Y:S01]  /*b140*/  FMUL.FTZ R49, R189, UR59 ;  /* 0x0000003bbd317c20 */ /* 0x000fe20008410000 */
[----:B------:R-:W-:Y:S01]  /*b150*/  FMUL.FTZ R41, R48, UR59 ;  /* 0x0000003b30297c20 */ /* 0x000fe20008410000 */
[----:B------:R-:W-:Y:S01]  /*b160*/  FFMA.FTZ R157, R65, UR60, -R40 ;  /* 0x0000003c419d7c23 */ /* 0x000fe20008010828 */
[----:B------:R-:W-:Y:S01]  /*b170*/  STS [R145+0x216c], R144 ;  /* 0x00216c9091007388 */ /* 0x000fe20000000800 */
[----:B------:R-:W-:Y:S01]  /*b180*/  FMUL.FTZ R40, R201, UR59 ;  /* 0x0000003bc9287c20 */ /* 0x000fe20008410000 */
[----:B0-----:R-:W-:Y:S01]  /*b190*/  FFMA.FTZ R143, R203, UR60, -R44 ;  /* 0x0000003ccb8f7c23 */ /* 0x001fe2000801082c */
[----:B------:R-:W-:Y:S01]  /*b1a0*/  FMUL.FTZ R44, R228, R124 ;  /* 0x0000007ce42c7220 */ /* 0x000fe20000410000 */
[----:B------:R0:W-:Y:S01]  /*b1b0*/  STS [R145+0x2174], R148 ;  /* 0x0021749491007388 */ /* 0x0001e20000000800 */
[----:B------:R-:W-:Y:S01]  /*b1c0*/  FFMA.FTZ R49, R188, UR60, -R49 ;  /* 0x0000003cbc317c23 */ /* 0x000fe20008010831 */
[----:B-1----:R-:W-:Y:S01]  /*b1d0*/  FFMA.FTZ R142, R70, UR60, -R127 ;  /* 0x0000003c468e7c23 */ /* 0x002fe2000801087f */
[----:B------:R-:W-:Y:S01]  /*b1e0*/  FFMA.FTZ R169, R233, R170, -R44 ;  /* 0x000000aae9a97223 */ /* 0x000fe2000001082c */
[----:B------:R-:W-:Y:S01]  /*b1f0*/  FMUL.FTZ R44, R65, UR59 ;  /* 0x0000003b412c7c20 */ /* 0x000fe20008410000 */
[----:B------:R-:W-:Y:S01]  /*b200*/  FFMA.FTZ R162, R198, UR60, -R41 ;  /* 0x0000003cc6a27c23 */ /* 0x000fe20008010829 */
[----:B------:R-:W-:Y:S01]  /*b210*/  FFMA.FTZ R65, R159, UR60, -R40 ;  /* 0x0000003c9f417c23 */ /* 0x000fe20008010828 */
[----:B------:R-:W-:Y:S01]  /*b220*/  FMUL.FTZ R127, R207, UR59 ;  /* 0x0000003bcf7f7c20 */ /* 0x000fe20008410000 */
[----:B------:R-:W-:Y:S01]  /*b230*/  FMUL.FTZ R188, R188, UR59 ;  /* 0x0000003bbcbc7c20 */ /* 0x000fe20008410000 */
[----:B------:R-:W-:Y:S01]  /*b240*/  FMUL.FTZ R45, R194, UR59 ;  /* 0x0000003bc22d7c20 */ /* 0x000fe20008410000 */
[----:B0-----:R-:W-:Y:S01]  /*b250*/  FMUL.FTZ R145, R181, UR59 ;  /* 0x0000003bb5917c20 */ /* 0x001fe20008410000 */
[C---:B------:R-:W-:Y:S01]  /*b260*/  FFMA.FTZ R148, R184.reuse, UR60, -R149 ;  /* 0x0000003cb8947c23 */ /* 0x040fe20008010895 */
[----:B------:R-:W-:Y:S01]  /*b270*/  FMUL.FTZ R184, R184, UR59 ;  /* 0x0000003bb8b87c20 */ /* 0x000fe20008410000 */
[----:B------:R-:W-:Y:S01]  /*b280*/  FMUL.FTZ R41, R198, UR59 ;  /* 0x0000003bc6297c20 */ /* 0x000fe20008410000 */
[C---:B------:R-:W-:Y:S01]  /*b290*/  FFMA.FTZ R144, R180.reuse, UR60, -R145 ;  /* 0x0000003cb4907c23 */ /* 0x040fe20008010891 */
[----:B------:R-:W-:Y:S01]  /*b2a0*/  FMUL.FTZ R180, R180, UR59 ;  /* 0x0000003bb4b47c20 */ /* 0x000fe20008410000 */
[----:B------:R-:W-:Y:S01]  /*b2b0*/  FMUL.FTZ R40, R159, UR59 ;  /* 0x0000003b9f287c20 */ /* 0x000fe20008410000 */
        /* <DEDUP_REMOVED lines=43> */
.L_x_10675:
[----:B------:R-:W-:Y:S05]  /*b570*/  BSYNC B0 ;  /* 0x0000000000007941 */ /* 0x000fea0003800000 */
.L_x_10674:
[----:B------:R-:W-:Y:S01]  /*b580*/  USHF.R.U32.HI UR48, URZ, 0x1, UR31 ;  /* 0x000000013f307899 */ /* 0x000fe2000801161f */
[----:B------:R-:W-:Y:S01]  /*b590*/  FMUL.FTZ R41, R228, R170 ;  /* 0x000000aae4297220 */ /* 0x000fe20000410000 */
[----:B------:R-:W-:Y:S01]  /*b5a0*/  USHF.R.U64 UR59, UR30, 0x1, UR31 ;  /* 0x000000011e3b7899 */ /* 0x000fe2000800121f */
[----:B0-----:R-:W-:Y:S01]  /*b5b0*/  FMUL.FTZ R45, R177, R35 ;  /* 0x00000023b12d7220 */ /* 0x001fe20000410000 */
[----:B------:R-:W-:Y:S01]  /*b5c0*/  UIMAD UR60, UR48, UR11, URZ ;  /* 0x0000000b303c72a4 */ /* 0x000fe2000f8e023f */
[----:B------:R-:W-:Y:S01]  /*b5d0*/  FFMA.FTZ R40, R124, R233, R41 ;  /* 0x000000e97c287223 */ /* 0x000fe20000010029 */
[----:B------:R-:W-:Y:S01]  /*b5e0*/  UIMAD.WIDE.U32 UR48, UR59, UR11, URZ ;  /* 0x0000000b3b3072a5 */ /* 0x000fe2000f8e003f */
[----:B------:R-:W-:Y:S01]  /*b5f0*/  FADD.FTZ R42, R163, R42 ;  /* 0x0000002aa32a7221 */ /* 0x000fe20000010000 */
[----:B------:R-:W-:Y:S01]  /*b600*/  UIMAD UR60, UR58, UR59, UR60 ;  /* 0x0000003b3a3c72a4 */ /* 0x000fe2000f8e023c */
[----:B------:R-:W-:Y:S01]  /*b610*/  FADD.FTZ R170, R165, R40 ;  /* 0x00000028a5aa7221 */ /* 0x000fe20000010000 */
[----:B------:R-:W-:Y:S01]  /*b620*/  FADD.FTZ R163, R46, R43 ;  /* 0x0000002b2ea37221 */ /* 0x000fe20000010000 */
[----:B------:R-:W0:Y:S01]  /*b630*/  LDC.64 R40, c[0x0][0x380] ;  /* 0x0000e000ff287b82 */ /* 0x000e220000000a00 */
[----:B------:R-:W-:Y:S01]  /*b640*/  FADD.FTZ R234, -R5, R234 ;  /* 0x000000ea05ea7221 */ /* 0x000fe20000010100 */
[----:B------:R-:W-:Y:S01]  /*b650*/  UIADD3 UR49, UR60, UR49, URZ ;  /* 0x000000313c317290 */ /* 0x000fe2000fffe03f */
[----:B------:R-:W-:Y:S01]  /*b660*/  FMUL.FTZ R176, R176, R35 ;  /* 0x00000023b0b07220 */ /* 0x000fe20000410000 */
[----:B------:R-:W-:Y:S01]  /*b670*/  UIMAD UR57, UR57, UR32, URZ ;  /* 0x00000020393972a4 */ /* 0x000fe2000f8e023f */
[----:B------:R-:W-:Y:S01]  /*b680*/  FMUL.FTZ R43, R229, R45 ;  /* 0x0000002de52b7220 */ /* 0x000fe20000410000 */
[----:B------:R-:W-:Y:S01]  /*b690*/  FMUL.FTZ R46, R208, R34 ;  /* 0x00000022d02e7220 */ /* 0x000fe20000410000 */
[----:B------:R-:W-:Y:S01]  /*b6a0*/  FMUL.FTZ R174, R70, R33 ;  /* 0x0000002146ae7220 */ /* 0x000fe20000410000 */
[----:B------:R-:W-:Y:S01]  /*b6b0*/  UIMAD UR57, UR12, UR33, UR57 ;  /* 0x000000210c3972a4 */ /* 0x000fe2000f8e0239 */
[----:B------:R-:W-:Y:S01]  /*b6c0*/  FFMA.FTZ R70, R234, R176, -R43 ;  /* 0x000000b0ea467223 */ /* 0x000fe2000001082b */
[----:B------:R-:W-:Y:S01]  /*b6d0*/  UIMAD.WIDE.U32 UR48, UR12, UR32, UR48 ;  /* 0x000000200c3072a5 */ /* 0x000fe2000f8e0030 */
[----:B------:R-:W-:Y:S01]  /*b6e0*/  FADD.FTZ R235, -R4, R235 ;  /* 0x000000eb04eb7221 */ /* 0x000fe20000010100 */
[----:B------:R-:W-:Y:S01]  /*b6f0*/  FMUL.FTZ R207, R207, R34 ;  /* 0x00000022cfcf7220 */ /* 0x000fe20000410000 */
[----:B------:R-:W-:Y:S01]  /*b700*/  FMUL.FTZ R172, R230, R46 ;  /* 0x0000002ee6ac7220 */ /* 0x000fe20000410000 */
[----:B------:R-:W-:Y:S01]  /*b710*/  FMUL.FTZ R176, R229, R176 ;  /* 0x000000b0e5b07220 */ /* 0x000fe20000410000 */
[----:B------:R-:W-:Y:S01]  /*b720*/  UIADD3 UR57, UR57, UR49, URZ ;  /* 0x0000003139397290 */ /* 0x000fe2000fffe03f */
[----:B------:R-:W-:Y:S01]  /*b730*/  FADD.FTZ R169, R42, R169 ;  /* 0x000000a92aa97221 */ /* 0x000fe20000010000 */
[----:B------:R-:W-:Y:S01]  /*b740*/  ULEA UR58, UP0, UR48, UR34, 0x3 ;  /* 0x00000022303a7291 */ /* 0x000fe2000f80183f */
[-C--:B------:R-:W-:Y:S01]  /*b750*/  FFMA.FTZ R173, R235, R207.reuse, -R172 ;  /* 0x000000cfebad7223 */ /* 0x080fe200000108ac */
[----:B------:R-:W-:Y:S01]  /*b760*/  UIADD3 UR49, UR6, -UR53, URZ ;  /* 0x8000003506317290 */ /* 0x000fe2000fffe03f */
[----:B------:R-:W-:Y:S01]  /*b770*/  FFMA.FTZ R171, R45, R234, R176 ;  /* 0x000000ea2dab7223 */ /* 0x000fe200000100b0 */
[----:B------:R-:W-:Y:S01]  /*b780*/  FMUL.FTZ R207, R230, R207 ;  /* 0x000000cfe6cf7220 */ /* 0x000fe20000410000 */
[----:B------:R-:W-:Y:S01]  /*b790*/  ULEA.HI.X UR57, UR48, UR35, UR57, 0x3, UP0 ;  /* 0x0000002330397291 */ /* 0x000fe200080f1c39 */
[----:B------:R-:W-:Y:S01]  /*b7a0*/  FADD.FTZ R165, -R3, R236 ;  /* 0x000000ec03a57221 */ /* 0x000fe20000010100 */
[----:B------:R-:W-:Y:S01]  /*b7b0*/  UIMAD UR48, UR49, -0x800, URZ ;  /* 0xfffff800313078a4 */ /* 0x000fe2000f8e023f */
[----:B------:R-:W-:Y:S01]  /*b7c0*/  FADD.FTZ R170, R170, R171 ;  /* 0x000000abaaaa7221 */ /* 0x000fe20000010000 */
[----:B------:R-:W-:Y:S01]  /*b7d0*/  FMUL.FTZ R44, R206, R33 ;  /* 0x00000021ce2c7220 */ /* 0x000fe20000410000 */
[----:B------:R-:W-:Y:S01]  /*b7e0*/  FFMA.FTZ R207, R46, R235, R207 ;  /* 0x000000eb2ecf7223 */ /* 0x000fe200000100cf */
[----:B------:R-:W-:Y:S01]  /*b7f0*/  FMUL.FTZ R171, R231, R174 ;  /* 0x000000aee7ab7220 */ /* 0x000fe20000410000 */
[----:B------:R-:W-:Y:S01]  /*b800*/  USHF.L.U64.HI UR49, UR8, 0x2, UR9 ;  /* 0x0000000208317899 */ /* 0x000fe20008010209 */
[----:B------:R-:W-:Y:S01]  /*b810*/  FADD.FTZ R70, R169, R70 ;  /* 0x00000046a9467221 */ /* 0x000fe20000010000 */
[----:B------:R-:W-:Y:S01]  /*b820*/  FADD.FTZ R170, R170, R207 ;  /* 0x000000cfaaaa7221 */ /* 0x000fe20000010000 */
[----:B------:R-:W-:Y:S01]  /*b830*/  FFMA.FTZ R171, R44, R165, R171 ;  /* 0x000000a52cab7223 */ /* 0x000fe200000100ab */
[----:B------:R-:W-:Y:S01]  /*b840*/  MOV R175, UR48 ;  /* 0x0000003000af7c02 */ /* 0x000fe20008000f00 */
[----:B------:R-:W-:Y:S01]  /*b850*/  USHF.L.U32 UR48, UR8, 0x2, URZ ;  /* 0x0000000208307899 */ /* 0x000fe2000800063f */
[----:B------:R-:W-:Y:S01]  /*b860*/  FADD.FTZ R173, R70, R173 ;  /* 0x000000ad46ad7221 */ /* 0x000fe20000010000 */
[----:B0-----:R-:W-:-:S02]  /*b870*/  IMAD R172, R40, UR49, RZ ;  /* 0x0000003128ac7c24 */ /* 0x001fc4000f8e02ff */
[----:B------:R-:W-:Y:S01]  /*b880*/  FADD.FTZ R70, R170, R171 ;  /* 0x000000abaa467221 */ /* 0x000fe20000010000 */
[----:B------:R-:W-:Y:S01]  /*b890*/  IADD3 R170, R141, 0x40, RZ ;  /* 0x000000408daa7810 */ /* 0x000fe20007ffe0ff */
[----:B------:R-:W-:Y:S01]  /*b8a0*/  FADD.FTZ R247, R52, -R247 ;  /* 0x800000f734f77221 */ /* 0x000fe20000010000 */
[----:B------:R-:W-:Y:S01]  /*b8b0*/  IMAD R169, R41, UR48, R172 ;  /* 0x0000003029a97c24 */ /* 0x000fe2000f8e02ac */
[----:B------:R-:W-:Y:S01]  /*b8c0*/  LEA R42, P0, R141, UR58, 0x2 ;  /* 0x0000003a8d2a7c11 */ /* 0x000fe2000f8010ff */
[----:B------:R-:W-:Y:S01]  /*b8d0*/  FMUL.FTZ R178, R231, R44 ;  /* 0x0000002ce7b27220 */ /* 0x000fe20000410000 */
[----:B------:R-:W-:Y:S01]  /*b8e0*/  LEA.HI.SX32 R41, R170, R141, 0x1b ;  /* 0x0000008daa297211 */ /* 0x000fe200078fdaff */
[----:B------:R-:W-:Y:S01]  /*b8f0*/  FMUL.FTZ R52, R123, R32 ;  /* 0x000000207b347220 */ /* 0x000fe20000410000 */
[----:B------:R-:W-:Y:S01]  /*b900*/  LEA.HI.X R43, R141, UR57, RZ, 0x2, P0 ;  /* 0x000000398d2b7c11 */ /* 0x000fe200080f14ff */
[----:B------:R-:W-:Y:S01]  /*b910*/  FFMA.FTZ R178, R165, R174, -R178 ;  /* 0x000000aea5b27223 */ /* 0x000fe200000108b2 */
[----:B------:R-:W-:Y:S01]  /*b920*/  LEA R41, R41, R140, 0x2 ;  /* 0x0000008c29297211 */ /* 0x000fe200078e10ff */
[----:B------:R-:W-:Y:S01]  /*b930*/  FADD.FTZ R237, -R2, R237 ;  /* 0x000000ed02ed7221 */ /* 0x000fe20000010100 */
[----:B------:R-:W-:Y:S01]  /*b940*/  ISETP.GE.AND P0, PT, R147, 0x41, PT ;  /* 0x000000419300780c */ /* 0x000fe20003f06270 */
[----:B------:R-:W-:-:S04]  /*b950*/  IMAD.WIDE R42, R175, 0x4, R42 ;  /* 0x00000004af2a7825 */ /* 0x000fc800078e022a */
[----:B------:R-:W-:Y:S01]  /*b960*/  FMUL.FTZ R203, R203, R32 ;  /* 0x00000020cbcb7220 */ /* 0x000fe20000410000 */
[----:B------:R-:W-:Y:S01]  /*b970*/  IADD3 R172, R141, 0x80, RZ ;  /* 0x000000808dac7810 */ /* 0x000fe20007ffe0ff */
[----:B------:R-:W0:Y:S01]  /*b980*/  LDS R41, [R41+0x2200] ;  /* 0x0022000029297984 */ /* 0x000e220000000800 */
[----:B------:R-:W-:Y:S01]  /*b990*/  FADD.FTZ R173, R173, R178 ;  /* 0x000000b2adad7221 */ /* 0x000fe20000010000 */
[----:B------:R-:W-:Y:S01]  /*b9a0*/  IADD3 R174, R141, 0xc0, RZ ;  /* 0x000000c08dae7810 */ /* 0x000fe20007ffe0ff */
[----:B------:R-:W-:-:S04]  /*b9b0*/  IMAD.WIDE.U32 R42, R40, UR48, R42 ;  /* 0x00000030282a7c25 */ /* 0x000fc8000f8e002a */
[----:B------:R-:W-:Y:S01]  /*b9c0*/  FMUL.FTZ R40, R122, R52 ;  /* 0x000000347a287220 */ /* 0x000fe20000410000 */
[----:B------:R-:W-:Y:S01]  /*b9d0*/  LEA.HI.SX32 R171, R172, R141, 0x1b ;  /* 0x0000008dacab7211 */ /* 0x000fe200078fdaff */
[----:B------:R-:W-:Y:S01]  /*b9e0*/  BSSY B0, `(.L_x_10676) ;  /* 0x000000a000007945 */ /* 0x000fe20003800000 */
        /* <DEDUP_REMOVED lines=9> */
.L_x_10677:
[----:B------:R-:W-:Y:S05]  /*ba80*/  BSYNC B0 ;  /* 0x0000000000007941 */ /* 0x000fea0003800000 */
.L_x_10676:
[----:B01----:R0:W1:Y:S01]  /*ba90*/  LDS R41, [R171+0x2300] ;  /* 0x00230000ab297984 */ /* 0x0030620000000800 */
[----:B------:R-:W-:Y:S01]  /*baa0*/  BSSY B0, `(.L_x_10678) ;  /* 0x0000004000007945 */ /* 0x000fe20003800000 */
[----:B------:R-:W-:-:S03]  /*bab0*/  LEA R173, R173, R140, 0x2 ;  /* 0x0000008cadad7211 */ /* 0x000fc600078e10ff */
[----:B------:R-:W-:Y:S05]  /*bac0*/  @!P1 BRA `(.L_x_10679) ;  /* 0x0000000000049947 */ /* 0x000fea0003800000 */
[----:B-1----:R2:W-:Y:S02]  /*bad0*/  REDG.E.ADD.F32.FTZ.RN.STRONG.GPU desc[UR18][R42.64+-0x1e00], R41 ;  /* 0xffe200292a0079a6 */ /* 0x0025e4000c10f392 */
.L_x_10679:
[----:B------:R-:W-:Y:S05]  /*bae0*/  BSYNC B0 ;  /* 0x0000000000007941 */ /* 0x000fea0003800000 */
.L_x_10678:
[----:B-12---:R1:W2:Y:S01]  /*baf0*/  LDS R41, [R173+0x2400] ;  /* 0x00240000ad297984 */ /* 0x0062a20000000800 */
[----:B------:R-:W-:Y:S01]  /*bb00*/  BSSY B0, `(.L_x_10680) ;  /* 0x0000005000007945 */ /* 0x000fe20003800000 */
[C---:B------:R-:W-:Y:S02]  /*bb10*/  IADD3 R40, R141.reuse, 0x100, RZ ;  /* 0x000001008d287810 */ /* 0x040fe40007ffe0ff */
[----:B------:R-:W-:Y:S01]  /*bb20*/  IADD3 R170, R141, 0x140, RZ ;  /* 0x000001408daa7810 */ /* 0x000fe20007ffe0ff */
[----:B------:R-:W-:Y:S06]  /*bb30*/  @!P2 BRA `(.L_x_10681) ;  /* 0x000000000004a947 */ /* 0x000fec0003800000 */
[----:B--2---:R3:W-:Y:S02]  /*bb40*/  REDG.E.ADD.F32.FTZ.RN.STRONG.GPU desc[UR18][R42.64+-0x1d00], R41 ;  /* 0xffe300292a0079a6 */ /* 0x0047e4000c10f392 */
.L_x_10681:
[----:B------:R-:W-:Y:S05]  /*bb50*/  BSYNC B0 ;  /* 0x0000000000007941 */ /* 0x000fea0003800000 */
.L_x_10680:
        /* <DEDUP_REMOVED lines=18> */
.L_x_10683:
[----:B------:R-:W-:Y:S05]  /*bc80*/  BSYNC B0 ;  /* 0x0000000000007941 */ /* 0x000fea0003800000 */
.L_x_10682:
[----:B01----:R0:W1:Y:S01]  /*bc90*/  LDS R41, [R170+0x2600] ;  /* 0x00260000aa297984 */ /* 0x0030620000000800 */
[----:B------:R-:W-:Y:S01]  /*bca0*/  BSSY B0, `(.L_x_10684) ;  /* 0x0000006000007945 */ /* 0x000fe20003800000 */
[----:B------:R-:W-:Y:S02]  /*bcb0*/  IADD3 R174, R141, 0x200, RZ ;  /* 0x000002008dae7810 */ /* 0x000fe40007ffe0ff */
[----:B------:R-:W-:Y:S02]  /*bcc0*/  LEA.HI.SX32 R171, R40, R141, 0x1b ;  /* 0x0000008d28ab7211 */ /* 0x000fe400078fdaff */
[----:B------:R-:W-:Y:S01]  /*bcd0*/  LEA R172, R173, R140, 0x2 ;  /* 0x0000008cadac7211 */ /* 0x000fe200078e10ff */
[----:B------:R-:W-:Y:S06]  /*bce0*/  @!P0 BRA `(.L_x_10685) ;  /* 0x0000000000048947 */ /* 0x000fec0003800000 */
[----:B-1----:R2:W-:Y:S02]  /*bcf0*/  REDG.E.ADD.F32.FTZ.RN.STRONG.GPU desc[UR18][R42.64+-0x1b00], R41 ;  /* 0xffe500292a0079a6 */ /* 0x0025e4000c10f392 */
.L_x_10685:
[----:B------:R-:W-:Y:S05]  /*bd00*/  BSYNC B0 ;  /* 0x0000000000007941 */ /* 0x000fea0003800000 */
.L_x_10684:
[----:B-12---:R1:W2:Y:S01]  /*bd10*/  LDS R41, [R172+0x2700] ;  /* 0x00270000ac297984 */ /* 0x0062a20000000800 */
[----:B------:R-:W-:Y:S01]  /*bd20*/  BSSY B0, `(.L_x_10686) ;  /* 0x0000006000007945 */ /* 0x000fe20003800000 */
[----:B------:R-:W-:Y:S02]  /*bd30*/  LEA.HI.SX32 R173, R174, R141, 0x1b ;  /* 0x0000008daead7211 */ /* 0x000fe400078fdaff */
[----:B------:R-:W-:Y:S02]  /*bd40*/  IADD3 R40, R141, 0x240, RZ ;  /* 0x000002408d287810 */ /* 0x000fe40007ffe0ff */
[----:B------:R-:W-:Y:S01]  /*bd50*/  LEA R174, R171, R140, 0x2 ;  /* 0x0000008cabae7211 */ /* 0x000fe200078e10ff */
[----:B------:R-:W-:Y:S06]  /*bd60*/  @!P1 BRA `(.L_x_10687) ;  /* 0x0000000000049947 */ /* 0x000fec0003800000 */
[----:B--2---:R3:W-:Y:S02]  /*bd70*/  REDG.E.ADD.F32.FTZ.RN.STRONG.GPU desc[UR18][R42.64+-0x1a00], R41 ;  /* 0xffe600292a0079a6 */ /* 0x0047e4000c10f392 */
.L_x_10687:
[----:B------:R-:W-:Y:S05]  /*bd80*/  BSYNC B0 ;  /* 0x0000000000007941 */ /* 0x000fea0003800000 */
.L_x_10686:
[----:B--23--:R2:W3:Y:S01]  /*bd90*/  LDS R41, [R174+0x2800] ;  /* 0x00280000ae297984 */ /* 0x00c4e20000000800 */
[----:B------:R-:W-:Y:S01]  /*bda0*/  BSSY B0, `(.L_x_10688) ;  /* 0x0000006000007945 */ /* 0x000fe20003800000 */
[----:B------:R-:W-:Y:S02]  /*bdb0*/  LEA.HI.SX32 R171, R40, R141, 0x1b ;  /* 0x0000008d28ab7211 */ /* 0x000fe400078fdaff */
[----:B0-----:R-:W-:Y:S02]  /*bdc0*/  IADD3 R170, R141, 0x280, RZ ;  /* 0x000002808daa7810 */ /* 0x001fe40007ffe0ff */
[----:B------:R-:W-:Y:S01]  /*bdd0*/  LEA R40, R173, R140, 0x2 ;  /* 0x0000008cad287211 */ /* 0x000fe200078e10ff */
[----:B------:R-:W-:Y:S06]  /*bde0*/  @!P2 BRA `(.L_x_10689) ;  /* 0x000000000004a947 */ /* 0x000fec0003800000 */
[----:B---3--:R0:W-:Y:S02]  /*bdf0*/  REDG.E.ADD.F32.FTZ.RN.STRONG.GPU desc[UR18][R42.64+-0x1900], R41 ;  /* 0xffe700292a0079a6 */ /* 0x0081e4000c10f392 */
.L_x_10689:
[----:B------:R-:W-:Y:S05]  /*be00*/  BSYNC B0 ;  /* 0x0000000000007941 */ /* 0x000fea0003800000 */
.L_x_10688:
[----:B0--3--:R0:W3:Y:S01]  /*be10*/  LDS R41, [R40+0x2900] ;  /* 0x0029000028297984 */ /* 0x0090e20000000800 */
[----:B------:R-:W-:Y:S01]  /*be20*/  BSSY B0, `(.L_x_10690) ;  /* 0x0000005000007945 */ /* 0x000fe20003800000 */
[----:B------:R-:W-:Y:S02]  /*be30*/  LEA.HI.SX32 R173, R170, R141, 0x1b ;  /* 0x0000008daaad7211 */ /* 0x000fe400078fdaff */
[----:B------:R-:W-:Y:S01]  /*be40*/  LEA R171, R171, R140, 0x2 ;  /* 0x0000008cabab7211 */ /* 0x000fe200078e10ff */
[----:B------:R-:W-:Y:S06]  /*be50*/  @!P3 BRA `(.L_x_10691) ;  /* 0x000000000004b947 */ /* 0x000fec0003800000 */
[----:B---3--:R4:W-:Y:S02]  /*be60*/  REDG.E.ADD.F32.FTZ.RN.STRONG.GPU desc[UR18][R42.64+-0x1800], R41 ;  /* 0xffe800292a0079a6 */ /* 0x0089e4000c10f392 */
.L_x_10691:
[----:B------:R-:W-:Y:S05]  /*be70*/  BSYNC B0 ;  /* 0x0000000000007941 */ /* 0x000fea0003800000 */
.L_x_10690:
[----:B---34-:R3:W4:Y:S01]  /*be80*/  LDS R41, [R171+0x2a00] ;  /* 0x002a0000ab297984 */ /* 0x0187220000000800 */
[----:B------:R-:W-:Y:S01]  /*be90*/  BSSY B0, `(.L_x_10692) ;  /* 0x0000004000007945 */ /* 0x000fe20003800000 */
[----:B------:R-:W-:-:S03]  /*bea0*/  LEA R173, R173, R140, 0x2 ;  /* 0x0000008cadad7211 */ /* 0x000fc600078e10ff */
[----:B------:R-:W-:Y:S05]  /*beb0*/  @!P4 BRA `(.L_x_10693) ;  /* 0x000000000004c947 */ /* 0x000fea0003800000 */
[----:B----4-:R4:W-:Y:S02]  /*bec0*/  REDG.E.ADD.F32.FTZ.RN.STRONG.GPU desc[UR18][R42.64+-0x1700], R41 ;  /* 0xffe900292a0079a6 */ /* 0x0109e4000c10f392 */
.L_x_10693:
[----:B------:R-:W-:Y:S05]  /*bed0*/  BSYNC B0 ;  /* 0x0000000000007941 */ /* 0x000fea0003800000 */
.L_x_10692:
[----:B----4-:R4:W1:Y:S01]  /*bee0*/  LDS R41, [R173+0x2b00] ;  /* 0x002b0000ad297984 */ /* 0x0108620000000800 */
[----:B------:R-:W-:Y:S01]  /*bef0*/  BSSY B0, `(.L_x_10694) ;  /* 0x0000005000007945 */ /* 0x000fe20003800000 */
[C---:B0-----:R-:W-:Y:S02]  /*bf00*/  IADD3 R40, R141.reuse, 0x2c0, RZ ;  /* 0x000002c08d287810 */ /* 0x041fe40007ffe0ff */
[----:B------:R-:W-:Y:S01]  /*bf10*/  IADD3 R170, R141, 0x300, RZ ;  /* 0x000003008daa7810 */ /* 0x000fe20007ffe0ff */
[----:B------:R-:W-:Y:S06]  /*bf20*/  @!P5 BRA `(.L_x_10695) ;  /* 0x000000000004d947 */ /* 0x000fec0003800000 */
[----:B-1----:R0:W-:Y:S02]  /*bf30*/  REDG.E.ADD.F32.FTZ.RN.STRONG.GPU desc[UR18][R42.64+-0x1600], R41 ;  /* 0xffea00292a0079a6 */ /* 0x0021e4000c10f392 */
.L_x_10695:
[----:B------:R-:W-:Y:S05]  /*bf40*/  BSYNC B0 ;  /* 0x0000000000007941 */ /* 0x000fea0003800000 */
.L_x_10694:
        /* <DEDUP_REMOVED lines=18> */
.L_x_10697:
[----:B------:R-:W-:Y:S05]  /*c070*/  BSYNC B0 ;  /* 0x0000000000007941 */ /* 0x000fea0003800000 */
.L_x_10696:
[----:B01----:R0:W1:Y:S01]  /*c080*/  LDS R41, [R172+0x2d00] ;  /* 0x002d0000ac297984 */ /* 0x0030620000000800 */
[----:B------:R-:W-:Y:S01]  /*c090*/  BSSY B0, `(.L_x_10698) ;  /* 0x0000006000007945 */ /* 0x000fe20003800000 */
[----:B------:R-:W-:Y:S02]  /*c0a0*/  IADD3 R170, R141, 0x3c0, RZ ;  /* 0x000003c08daa7810 */ /* 0x000fe40007ffe0ff */
[----:B------:R-:W-:Y:S02]  /*c0b0*/  LEA.HI.SX32 R171, R40, R141, 0x1b ;  /* 0x0000008d28ab7211 */ /* 0x000fe400078fdaff */
[----:B--2---:R-:W-:Y:S01]  /*c0c0*/  LEA R174, R173, R140, 0x2 ;  /* 0x0000008cadae7211 */ /* 0x004fe200078e10ff */
[----:B------:R-:W-:Y:S06]  /*c0d0*/  @!P0 BRA `(.L_x_10699) ;  /* 0x0000000000048947 */ /* 0x000fec0003800000 */
[----:B-1----:R2:W-:Y:S02]  /*c0e0*/  REDG.E.ADD.F32.FTZ.RN.STRONG.GPU desc[UR18][R42.64+-0x1400], R41 ;  /* 0xffec00292a0079a6 */ /* 0x0025e4000c10f392 */
.L_x_10699:
[----:B------:R-:W-:Y:S05]  /*c0f0*/  BSYNC B0 ;  /* 0x0000000000007941 */ /* 0x000fea0003800000 */
.L_x_10698:
[----:B-12---:R1:W2:Y:S01]  /*c100*/  LDS R41, [R174+0x2e00] ;  /* 0x002e0000ae297984 */ /* 0x0062a20000000800 */
[----:B------:R-:W-:Y:S01]  /*c110*/  BSSY B0, `(.L_x_10700) ;  /* 0x0000006000007945 */ /* 0x000fe20003800000 */
[----:B------:R-:W-:Y:S02]  /*c120*/  IADD3 R40, R141, 0x400, RZ ;  /* 0x000004008d287810 */ /* 0x000fe40007ffe0ff */
[----:B------:R-:W-:Y:S02]  /*c130*/  LEA.HI.SX32 R173, R170, R141, 0x1b ;  /* 0x0000008daaad7211 */ /* 0x000fe400078fdaff */
[----:B0-----:R-:W-:Y:S01]  /*c140*/  LEA R172, R171, R140, 0x2 ;  /* 0x0000008cabac7211 */ /* 0x001fe200078e10ff */
[----:B------:R-:W-:Y:S06]  /*c150*/  @!P1 BRA `(.L_x_10701) ;  /* 0x0000000000049947 */ /* 0x000fec0003800000 */
[----:B--2---:R0:W-:Y:S02]  /*c160*/  REDG.E.ADD.F32.FTZ.RN.STRONG.GPU desc[UR18][R42.64+-0x1300], R41 ;  /* 0xffed00292a0079a6 */ /* 0x0041e4000c10f392 */
.L_x_10701:
[----:B------:R-:W-:Y:S05]  /*c170*/  BSYNC B0 ;  /* 0x0000000000007941 */ /* 0x000fea0003800000 */
.L_x_10700:
[----:B0-2---:R0:W2:Y:S01]  /*c180*/  LDS R41, [R172+0x2f00] ;  /* 0x002f0000ac297984 */ /* 0x0050a20000000800 */
[----:B------:R-:W-:Y:S01]  /*c190*/  BSSY B0, `(.L_x_10702) ;  /* 0x0000006000007945 */ /* 0x000fe20003800000 */
[----:B------:R-:W-:Y:S02]  /*c1a0*/  LEA.HI.SX32 R171, R40, R141, 0x1b ;  /* 0x0000008d28ab7211 */ /* 0x000fe400078fdaff */
[----:B------:R-:W-:Y:S02]  /*c1b0*/  IADD3 R170, R141, 0x440, RZ ;  /* 0x000004408daa7810 */ /* 0x000fe40007ffe0ff */
[----:B------:R-:W-:Y:S01]  /*c1c0*/  LEA R40, R173, R140, 0x2 ;  /* 0x0000008cad287211 */ /* 0x000fe200078e10ff */
[----:B------:R-:W-:Y:S06]  /*c1d0*/  @!P2 BRA `(.L_x_10703) ;  /* 0x000000000004a947 */ /* 0x000fec0003800000 */
[----:B--2---:R3:W-:Y:S02]  /*c1e0*/  REDG.E.ADD.F32.FTZ.RN.STRONG.GPU desc[UR18][R42.64+-0x1200], R41 ;  /* 0xffee00292a0079a6 */ /* 0x0047e4000c10f392 */
.L_x_10703:
[----:B------:R-:W-:Y:S05]  /*c1f0*/  BSYNC B0 ;  /* 0x0000000000007941 */ /* 0x000fea0003800000 */
.L_x_10702:
[----:B--23--:R2:W3:Y:S01]  /*c200*/  LDS R41, [R40+0x3000] ;  /* 0x0030000028297984 */ /* 0x00c4e20000000800 */
[----:B------:R-:W-:Y:S01]  /*c210*/  BSSY B0, `(.L_x_10704) ;  /* 0x0000005000007945 */ /* 0x000fe20003800000 */
[----:B------:R-:W-:Y:S02]  /*c220*/  LEA.HI.SX32 R173, R170, R141, 0x1b ;  /* 0x0000008daaad7211 */ /* 0x000fe400078fdaff */
[----:B------:R-:W-:Y:S01]  /*c230*/  LEA R171, R171, R140, 0x2 ;  /* 0x0000008cabab7211 */ /* 0x000fe200078e10ff */
[----:B------:R-:W-:Y:S06]  /*c240*/  @!P3 BRA `(.L_x_10705) ;  /* 0x000000000004b947 */ /* 0x000fec0003800000 */
[----:B---3--:R4:W-:Y:S02]  /*c250*/  REDG.E.ADD.F32.FTZ.RN.STRONG.GPU desc[UR18][R42.64+-0x1100], R41 ;  /* 0xffef00292a0079a6 */ /* 0x0089e4000c10f392 */
.L_x_10705:
[----:B------:R-:W-:Y:S05]  /*c260*/  BSYNC B0 ;  /* 0x0000000000007941 */ /* 0x000fea0003800000 */
.L_x_10704:
[----:B---34-:R3:W4:Y:S01]  /*c270*/  LDS R41, [R171+0x3100] ;  /* 0x00310000ab297984 */ /* 0x0187220000000800 */
[----:B------:R-:W-:Y:S01]  /*c280*/  BSSY B0, `(.L_x_10706) ;  /* 0x0000004000007945 */ /* 0x000fe20003800000 */
[----:B------:R-:W-:-:S03]  /*c290*/  LEA R173, R173, R140, 0x2 ;  /* 0x0000008cadad7211 */ /* 0x000fc600078e10ff */
[----:B------:R-:W-:Y:S05]  /*c2a0*/  @!P4 BRA `(.L_x_10707) ;  /* 0x000000000004c947 */ /* 0x000fea0003800000 */
[----:B----4-:R4:W-:Y:S02]  /*c2b0*/  REDG.E.ADD.F32.FTZ.RN.STRONG.GPU desc[UR18][R42.64+-0x1000], R41 ;  /* 0xfff000292a0079a6 */ /* 0x0109e4000c10f392 */
.L_x_10707:
[----:B------:R-:W-:Y:S05]  /*c2c0*/  BSYNC B0 ;  /* 0x0000000000007941 */ /* 0x000fea0003800000 */
.L_x_10706:
[----:B----4-:R4:W0:Y:S01]  /*c2d0*/  LDS R41, [R173+0x3200] ;  /* 0x00320000ad297984 */ /* 0x0108220000000800 */
[----:B------:R-:W-:Y:S01]  /*c2e0*/  BSSY B0, `(.L_x_10708) ;  /* 0x0000005000007945 */ /* 0x000fe20003800000 */
[C---:B--2---:R-:W-:Y:S02]  /*c2f0*/  IADD3 R40, R141.reuse, 0x480, RZ ;  /* 0x000004808d287810 */ /* 0x044fe40007ffe0ff */
[----:B------:R-:W-:Y:S01]  /*c300*/  IADD3 R170, R141, 0x4c0, RZ ;  /* 0x000004c08daa7810 */ /* 0x000fe20007ffe0ff */
[----:B------:R-:W-:Y:S06]  /*c310*/  @!P5 BRA `(.L_x_10709) ;  /* 0x000000000004d947 */ /* 0x000fec0003800000 */
[----:B0-----:R2:W-:Y:S02]  /*c320*/  REDG.E.ADD.F32.FTZ.RN.STRONG.GPU desc[UR18][R42.64+-0xf00], R41 ;  /* 0xfff100292a0079a6 */ /* 0x0015e4000c10f392 */
.L_x_10709:
[----:B------:R-:W-:Y:S05]  /*c330*/  BSYNC B0 ;  /* 0x0000000000007941 */ /* 0x000fea0003800000 */
.L_x_10708:
        /* <DEDUP_REMOVED lines=18> */
.L_x_10711:
[----:B------:R-:W-:Y:S05]  /*c460*/  BSYNC B0 ;  /* 0x0000000000007941 */ /* 0x000fea0003800000 */
.L_x_10710:
[----:B0-2---:R0:W2:Y:S01]  /*c470*/  LDS R41, [R172+0x3400] ;  /* 0x00340000ac297984 */ /* 0x0050a20000000800 */
[----:B------:R-:W-:Y:S01]  /*c480*/  BSSY B0, `(.L_x_10712) ;  /* 0x0000006000007945 */ /* 0x000fe20003800000 */
[----:B------:R-:W-:Y:S02]  /*c490*/  IADD3 R170, R141, 0x580, RZ ;  /* 0x000005808daa7810 */ /* 0x000fe40007ffe0ff */
[----:B------:R-:W-:Y:S02]  /*c4a0*/  LEA.HI.SX32 R171, R40, R141, 0x1b ;  /* 0x0000008d28ab7211 */ /* 0x000fe400078fdaff */
[----:B-1----:R-:W-:Y:S01]  /*c4b0*/  LEA R174, R173, R140, 0x2 ;  /* 0x0000008cadae7211 */ /* 0x002fe200078e10ff */
[----:B------:R-:W-:Y:S06]  /*c4c0*/  @!P0 BRA `(.L_x_10713) ;  /* 0x0000000000048947 */ /* 0x000fec0003800000 */
[----:B--2---:R1:W-:Y:S02]  /*c4d0*/  REDG.E.ADD.F32.FTZ.RN.STRONG.GPU desc[UR18][R42.64+-0xd00], R41 ;  /* 0xfff300292a0079a6 */ /* 0x0043e4000c10f392 */
.L_x_10713:
[----:B------:R-:W-:Y:S05]  /*c4e0*/  BSYNC B0 ;  /* 0x0000000000007941 */ /* 0x000fea0003800000 */
.L_x_10712:
[----:B-12---:R1:W2:Y:S01]  /*c4f0*/  LDS R41, [R174+0x3500] ;  /* 0x00350000ae297984 */ /* 0x0062a20000000800 */
[----:B------:R-:W-:Y:S01]  /*c500*/  BSSY B0, `(.L_x_10714) ;  /* 0x0000006000007945 */ /* 0x000fe20003800000 */
[----:B------:R-:W-:Y:S02]  /*c510*/  IADD3 R40, R141, 0x5c0, RZ ;  /* 0x000005c08d287810 */ /* 0x000fe40007ffe0ff */
[----:B------:R-:W-:Y:S02]  /*c520*/  LEA.HI.SX32 R173, R170, R141, 0x1b ;  /* 0x0000008daaad7211 */ /* 0x000fe400078fdaff */
[----:B0-----:R-:W-:Y:S01]  /*c530*/  LEA R172, R171, R140, 0x2 ;  /* 0x0000008cabac7211 */ /* 0x001fe200078e10ff */
[----:B------:R-:W-:Y:S06]  /*c540*/  @!P1 BRA `(.L_x_10715) ;  /* 0x0000000000049947 */ /* 0x000fec0003800000 */
[----:B--2---:R0:W-:Y:S02]  /*c550*/  REDG.E.ADD.F32.FTZ.RN.STRONG.GPU desc[UR18][R42.64+-0xc00], R41 ;  /* 0xfff400292a0079a6 */ /* 0x0041e4000c10f392 */
.L_x_10715:
[----:B------:R-:W-:Y:S05]  /*c560*/  BSYNC B0 ;  /* 0x0000000000007941 */ /* 0x000fea0003800000 */
.L_x_10714:
[----:B0-2---:R0:W2:Y:S01]  /*c570*/  LDS R41, [R172+0x3600] ;  /* 0x00360000ac297984 */ /* 0x0050a20000000800 */
[----:B------:R-:W-:Y:S01]  /*c580*/  BSSY B0, `(.L_x_10716) ;  /* 0x0000006000007945 */ /* 0x000fe20003800000 */
[----:B------:R-:W-:Y:S02]  /*c590*/  LEA.HI.SX32 R171, R40, R141, 0x1b ;  /* 0x0000008d28ab7211 */ /* 0x000fe400078fdaff */
[----:B------:R-:W-:Y:S02]  /*c5a0*/  IADD3 R170, R141, 0x600, RZ ;  /* 0x000006008daa7810 */ /* 0x000fe40007ffe0ff */
[----:B------:R-:W-:Y:S01]  /*c5b0*/  LEA R40, R173, R140, 0x2 ;  /* 0x0000008cad287211 */ /* 0x000fe200078e10ff */
[----:B------:R-:W-:Y:S06]  /*c5c0*/  @!P2 BRA `(.L_x_10717) ;  /* 0x000000000004a947 */ /* 0x000fec0003800000 */
[----:B--2---:R3:W-:Y:S02]  /*c5d0*/  REDG.E.ADD.F32.FTZ.RN.STRONG.GPU desc[UR18][R42.64+-0xb00], R41 ;  /* 0xfff500292a0079a6 */ /* 0x0047e4000c10f392 */
.L_x_10717:
[----:B------:R-:W-:Y:S05]  /*c5e0*/  BSYNC B0 ;  /* 0x0000000000007941 */ /* 0x000fea0003800000 */
.L_x_10716:
[----:B--23--:R2:W3:Y:S01]  /*c5f0*/  LDS R41, [R40+0x3700] ;  /* 0x0037000028297984 */ /* 0x00c4e20000000800 */
[----:B------:R-:W-:Y:S01]  /*c600*/  BSSY B0, `(.L_x_10718) ;  /* 0x0000005000007945 */ /* 0x000fe20003800000 */
[----:B------:R-:W-:Y:S02]  /*c610*/  LEA.HI.SX32 R173, R170, R141, 0x1b ;  /* 0x0000008daaad7211 */ /* 0x000fe400078fdaff */
[----:B------:R-:W-:Y:S01]  /*c620*/  LEA R171, R171, R140, 0x2 ;  /* 0x0000008cabab7211 */ /* 0x000fe200078e10ff */
[----:B------:R-:W-:Y:S06]  /*c630*/  @!P3 BRA `(.L_x_10719) ;  /* 0x000000000004b947 */ /* 0x000fec0003800000 */
[----:B---3--:R4:W-:Y:S02]  /*c640*/  REDG.E.ADD.F32.FTZ.RN.STRONG.GPU desc[UR18][R42.64+-0xa00], R41 ;  /* 0xfff600292a0079a6 */ /* 0x0089e4000c10f392 */
.L_x_10719:
[----:B------:R-:W-:Y:S05]  /*c650*/  BSYNC B0 ;  /* 0x0000000000007941 */ /* 0x000fea0003800000 */
.L_x_10718:
[----:B---34-:R3:W4:Y:S01]  /*c660*/  LDS R41, [R171+0x3800] ;  /* 0x00380000ab297984 */ /* 0x0187220000000800 */
[----:B------:R-:W-:Y:S01]  /*c670*/  BSSY B0, `(.L_x_10720) ;  /* 0x0000004000007945 */ /* 0x000fe20003800000 */
[----:B------:R-:W-:-:S03]  /*c680*/  LEA R173, R173, R140, 0x2 ;  /* 0x0000008cadad7211 */ /* 0x000fc600078e10ff */
[----:B------:R-:W-:Y:S05]  /*c690*/  @!P4 BRA `(.L_x_10721) ;  /* 0x000000000004c947 */ /* 0x000fea0003800000 */
[----:B----4-:R4:W-:Y:S02]  /*c6a0*/  REDG.E.ADD.F32.FTZ.RN.STRONG.GPU desc[UR18][R42.64+-0x900], R41 ;  /* 0xfff700292a0079a6 */ /* 0x0109e4000c10f392 */
.L_x_10721:
[----:B------:R-:W-:Y:S05]  /*c6b0*/  BSYNC B0 ;  /* 0x0000000000007941 */ /* 0x000fea0003800000 */
.L_x_10720:
[----:B----4-:R4:W0:Y:S01]  /*c6c0*/  LDS R41, [R173+0x3900] ;  /* 0x00390000ad297984 */ /* 0x0108220000000800 */
[----:B------:R-:W-:Y:S01]  /*c6d0*/  BSSY B0, `(.L_x_10722) ;  /* 0x0000005000007945 */ /* 0x000fe20003800000 */
[C---:B--2---:R-:W-:Y:S02]  /*c6e0*/  IADD3 R40, R141.reuse, 0x640, RZ ;  /* 0x000006408d287810 */ /* 0x044fe40007ffe0ff */
[----:B------:R-:W-:Y:S01]  /*c6f0*/  IADD3 R170, R141, 0x680, RZ ;  /* 0x000006808daa7810 */ /* 0x000fe20007ffe0ff */
[----:B------:R-:W-:Y:S06]  /*c700*/  @!P5 BRA `(.L_x_10723) ;  /* 0x000000000004d947 */ /* 0x000fec0003800000 */
[----:B0-----:R2:W-:Y:S02]  /*c710*/  REDG.E.ADD.F32.FTZ.RN.STRONG.GPU desc[UR18][R42.64+-0x800], R41 ;  /* 0xfff800292a0079a6 */ /* 0x0015e4000c10f392 */
.L_x_10723:
[----:B------:R-:W-:Y:S05]  /*c720*/  BSYNC B0 ;  /* 0x0000000000007941 */ /* 0x000fea0003800000 */
.L_x_10722:
        /* <DEDUP_REMOVED lines=18> */
.L_x_10725:
[----:B------:R-:W-:Y:S05]  /*c850*/  BSYNC B0 ;  /* 0x0000000000007941 */ /* 0x000fea0003800000 */
.L_x_10724:
[----:B0-2---:R0:W2:Y:S01]  /*c860*/  LDS R41, [R171+0x3b00] ;  /* 0x003b0000ab297984 */ /* 0x0050a20000000800 */
[----:B------:R-:W-:Y:S01]  /*c870*/  BSSY B0, `(.L_x_10726) ;  /* 0x0000006000007945 */ /* 0x000fe20003800000 */
[----:B------:R-:W-:Y:S02]  /*c880*/  IADD3 R170, R141, 0x740, RZ ;  /* 0x000007408daa7810 */ /* 0x000fe40007ffe0ff */
[----:B------:R-:W-:Y:S02]  /*c890*/  LEA.HI.SX32 R147, R40, R141, 0x1b ;  /* 0x0000008d28937211 */ /* 0x000fe400078fdaff */
[----:B------:R-:W-:Y:S01]  /*c8a0*/  LEA R173, R173, R140, 0x2 ;  /* 0x0000008cadad7211 */ /* 0x000fe200078e10ff */
[----:B------:R-:W-:Y:S06]  /*c8b0*/  @!P0 BRA `(.L_x_10727) ;  /* 0x0000000000048947 */ /* 0x000fec0003800000 */
[----:B--2---:R3:W-:Y:S02]  /*c8c0*/  REDG.E.ADD.F32.FTZ.RN.STRONG.GPU desc[UR18][R42.64+-0x600], R41 ;  /* 0xfffa00292a0079a6 */ /* 0x0047e4000c10f392 */
.L_x_10727:
[----:B------:R-:W-:Y:S05]  /*c8d0*/  BSYNC B0 ;  /* 0x0000000000007941 */ /* 0x000fea0003800000 */
.L_x_10726:
[----:B--23--:R2:W3:Y:S01]  /*c8e0*/  LDS R41, [R173+0x3c00] ;  /* 0x003c0000ad297984 */ /* 0x00c4e20000000800 */
[----:B------:R-:W-:Y:S01]  /*c8f0*/  BSSY B0, `(.L_x_10728) ;  /* 0x0000006000007945 */ /* 0x000fe20003800000 */
[----:B------:R-:W-:Y:S02]  /*c900*/  IADD3 R40, R141, 0x780, RZ ;  /* 0x000007808d287810 */ /* 0x000fe40007ffe0ff */
[----:B0-----:R-:W-:Y:S02]  /*c910*/  LEA.HI.SX32 R171, R170, R141, 0x1b ;  /* 0x0000008daaab7211 */ /* 0x001fe400078fdaff */
[----:B------:R-:W-:Y:S01]  /*c920*/  LEA R172, R147, R140, 0x2 ;  /* 0x0000008c93ac7211 */ /* 0x000fe200078e10ff */
[----:B------:R-:W-:Y:S06]  /*c930*/  @!P1 BRA `(.L_x_10729) ;  /* 0x0000000000049947 */ /* 0x000fec0003800000 */
[----:B---3--:R0:W-:Y:S02]  /*c940*/  REDG.E.ADD.F32.FTZ.RN.STRONG.GPU desc[UR18][R42.64+-0x500], R41 ;  /* 0xfffb00292a0079a6 */ /* 0x0081e4000c10f392 */
.L_x_10729:
[----:B------:R-:W-:Y:S05]  /*c950*/  BSYNC B0 ;  /* 0x0000000000007941 */ /* 0x000fea0003800000 */
.L_x_10728:
[----:B0--3--:R0:W3:Y:S01]  /*c960*/  LDS R41, [R172+0x3d00] ;  /* 0x003d0000ac297984 */ /* 0x0090e20000000800 */
[----:B------:R-:W-:Y:S01]  /*c970*/  BSSY B0, `(.L_x_10730) ;  /* 0x0000006000007945 */ /* 0x000fe20003800000 */
[----:B------:R-:W-:Y:S02]  /*c980*/  LEA.HI.SX32 R147, R40, R141, 0x1b ;  /* 0x0000008d28937211 */ /* 0x000fe400078fdaff */
[----:B------:R-:W-:Y:S02]  /*c990*/  IADD3 R170, R141, 0x7c0, RZ ;  /* 0x000007c08daa7810 */ /* 0x000fe40007ffe0ff */
[----:B------:R-:W-:Y:S01]  /*c9a0*/  LEA R40, R171, R140, 0x2 ;  /* 0x0000008cab287211 */ /* 0x000fe200078e10ff */
[----:B------:R-:W-:Y:S06]  /*c9b0*/  @!P2 BRA `(.L_x_10731) ;  /* 0x000000000004a947 */ /* 0x000fec0003800000 */
[----:B---3--:R4:W-:Y:S02]  /*c9c0*/  REDG.E.ADD.F32.FTZ.RN.STRONG.GPU desc[UR18][R42.64+-0x400], R41 ;  /* 0xfffc00292a0079a6 */ /* 0x0089e4000c10f392 */
.L_x_10731:
[----:B------:R-:W-:Y:S05]  /*c9d0*/  BSYNC B0 ;  /* 0x0000000000007941 */ /* 0x000fea0003800000 */
.L_x_10730:
[----:B---34-:R3:W4:Y:S01]  /*c9e0*/  LDS R41, [R40+0x3e00] ;  /* 0x003e000028297984 */ /* 0x0187220000000800 */
[----:B------:R-:W-:Y:S01]  /*c9f0*/  BSSY B0, `(.L_x_10732) ;  /* 0x0000006000007945 */ /* 0x000fe20003800000 */
[----:B------:R-:W-:Y:S01]  /*ca00*/  LEA.HI.SX32 R171, R170, R141, 0x1b ;  /* 0x0000008daaab7211 */ /* 0x000fe200078fdaff */
[----:B------:R-:W-:Y:S01]  /*ca10*/  FMUL.FTZ R203, R122, R203 ;  /* 0x000000cb7acb7220 */ /* 0x000fe20000410000 */
[----:B------:R-:W-:Y:S01]  /*ca20*/  LEA R147, R147, R140, 0x2 ;  /* 0x0000008c93937211 */ /* 0x000fe200078e10ff */
[----:B------:R-:W-:Y:S06]  /*ca30*/  @!P3 BRA `(.L_x_10733) ;  /* 0x000000000004b947 */ /* 0x000fec0003800000 */
[----:B----4-:R4:W-:Y:S02]  /*ca40*/  REDG.E.ADD.F32.FTZ.RN.STRONG.GPU desc[UR18][R42.64+-0x300], R41 ;  /* 0xfffd00292a0079a6 */ /* 0x0109e4000c10f392 */
.L_x_10733:
[----:B------:R-:W-:Y:S05]  /*ca50*/  BSYNC B0 ;  /* 0x0000000000007941 */ /* 0x000fea0003800000 */
.L_x_10732:
[----:B----4-:R4:W0:Y:S01]  /*ca60*/  LDS R41, [R147+0x3f00] ;  /* 0x003f000093297984 */ /* 0x0108220000000800 */
[----:B------:R-:W-:Y:S01]  /*ca70*/  BSSY B0, `(.L_x_10734) ;  /* 0x0000005000007945 */ /* 0x000fe20003800000 */
[----:B------:R-:W-:Y:S01]  /*ca80*/  LEA R171, R171, R140, 0x2 ;  /* 0x0000008cabab7211 */ /* 0x000fe200078e10ff */
[----:B------:R-:W-:Y:S02]  /*ca90*/  FFMA.FTZ R203, R52, R237, R203 ;  /* 0x000000ed34cb7223 */ /* 0x000fe400000100cb */
[----:B------:R-:W-:Y:S05]  /*caa0*/  @!P4 BRA `(.L_x_10735) ;  /* 0x000000000004c947 */ /* 0x000fea0003800000 */
[----:B0-----:R0:W-:Y:S02]  /*cab0*/  REDG.E.ADD.F32.FTZ.RN.STRONG.GPU desc[UR18][R42.64+-0x200], R41 ;  /* 0xfffe00292a0079a6 */ /* 0x0011e4000c10f392 */
.L_x_10735:
[----:B------:R-:W-:Y:S05]  /*cac0*/  BSYNC B0 ;  /* 0x0000000000007941 */ /* 0x000fea0003800000 */
.L_x_10734:
[----:B0-----:R0:W0:Y:S01]  /*cad0*/  LDS R41, [R171+0x4000] ;  /* 0x00400000ab297984 */ /* 0x0010220000000800 */
[----:B------:R-:W-:Y:S01]  /*cae0*/  BSSY B0, `(.L_x_10736) ;  /* 0x0000004000007945 */ /* 0x000fe20003800000 */
[----:B---3--:R-:W-:-:S03]  /*caf0*/  FADD.FTZ R40, R70, R203 ;  /* 0x000000cb46287221 */ /* 0x008fc60000010000 */
[----:B------:R-:W-:Y:S05]  /*cb00*/  @!P5 BRA `(.L_x_10737) ;  /* 0x000000000004d947 */ /* 0x000fea0003800000 */
[----:B0-----:R3:W-:Y:S02]  /*cb10*/  REDG.E.ADD.F32.FTZ.RN.STRONG.GPU desc[UR18][R42.64+-0x100], R41 ;  /* 0xffff00292a0079a6 */ /* 0x0017e4000c10f392 */
.L_x_10737:
[----:B------:R-:W-:Y:S05]  /*cb20*/  BSYNC B0 ;  /* 0x0000000000007941 */ /* 0x000fea0003800000 */
.L_x_10736:
[----:B------:R-:W5:Y:S01]  /*cb30*/  LDL R172, [R1+0x1c] ;  /* 0x00001c0001ac7983 */ /* 0x000f620000100800 */
[----:B0--3--:R-:W-:Y:S01]  /*cb40*/  MOV R41, R169 ;  /* 0x000000a900297202 */ /* 0x009fe20000000f00 */
[----:B------:R-:W-:Y:S01]  /*cb50*/  FMUL.FTZ R122, R122, R143 ;  /* 0x0000008f7a7a7220 */ /* 0x000fe20000410000 */
[----:B------:R-:W-:Y:S01]  /*cb60*/  MOV R42, R163 ;  /* 0x000000a3002a7202 */ /* 0x000fe20000000f00 */
[----:B--2---:R-:W0:Y:S01]  /*cb70*/  S2R R173, SR_LANEID ;  /* 0x0000000000ad7919 */ /* 0x004e220000000000 */
[----:B------:R-:W-:Y:S01]  /*cb80*/  MOV R43, R247 ;  /* 0x000000f7002b7202 */ /* 0x000fe20000000f00 */
[----:B------:R-:W-:Y:S01]  /*cb90*/  FMUL.FTZ R55, R166, R55 ;  /* 0x00000037a6377220 */ /* 0x000fe20000410000 */
[----:B------:R-:W-:Y:S01]  /*cba0*/  FMUL.FTZ R148, R167, R148 ;  /* 0x00000094a7947220 */ /* 0x000fe20000410000 */
[----:B------:R-:W2:Y:S01]  /*cbb0*/  SHFL.DOWN PT, R70, R169, 0x1, 0x1f ;  /* 0x08201f00a9467f89 */ /* 0x000ea200000e0000 */
[----:B------:R-:W-:Y:S01]  /*cbc0*/  FMUL.FTZ R210, R210, R49 ;  /* 0x00000031d2d27220 */ /* 0x000fe20000410000 */
[----:B------:R-:W-:Y:S01]  /*cbd0*/  FFMA.FTZ R154, R154, R71, R55 ;  /* 0x000000479a9a7223 */ /* 0x000fe20000010037 */
[----:B------:R-:W-:Y:S01]  /*cbe0*/  FFMA.FTZ R149, R149, R120, R148 ;  /* 0x0000007895957223 */ /* 0x000fe20000010094 */
[----:B------:R-:W3:Y:S01]  /*cbf0*/  SHFL.DOWN PT, R171, R163, 0x1, 0x1f ;  /* 0x08201f00a3ab7f89 */ /* 0x000ee200000e0000 */
[----:B------:R-:W-:Y:S01]  /*cc00*/  FMUL.FTZ R212, R212, R151 ;  /* 0x00000097d4d47220 */ /* 0x000fe20000410000 */
[----:B------:R-:W-:Y:S01]  /*cc10*/  FFMA.FTZ R153, R153, R64, R210 ;  /* 0x0000004099997223 */ /* 0x000fe200000100d2 */
[----:B------:R-:W-:Y:S01]  /*cc20*/  ISETP.NE.AND P2, PT, R141, RZ, PT ;  /* 0x000000ff8d00720c */ /* 0x000fe20003f45270 */
[----:B------:R-:W1:Y:S01]  /*cc30*/  SHFL.DOWN PT, R170, R247, 0x1, 0x1f ;  /* 0x08201f00f7aa7f89 */ /* 0x000e6200000e0000 */
[----:B------:R-:W-:Y:S01]  /*cc40*/  FFMA.FTZ R155, R155, R60, R212 ;  /* 0x0000003c9b9b7223 */ /* 0x000fe200000100d4 */
[----:B------:R-:W-:Y:S01]  /*cc50*/  FMUL.FTZ R231, R231, R142 ;  /* 0x0000008ee7e77220 */ /* 0x000fe20000410000 */
[----:B------:R-:W-:Y:S01]  /*cc60*/  FMUL.FTZ R230, R230, R129 ;  /* 0x00000081e6e67220 */ /* 0x000fe20000410000 */
[----:B----4-:R-:W4:Y:S01]  /*cc70*/  SHFL.DOWN PT, R147, R40, 0x1, 0x1f ;  /* 0x08201f0028937f89 */ /* 0x010f2200000e0000 */
        /* <DEDUP_REMOVED lines=15> */
[C---:B0-----:R-:W-:Y:S01]  /*cd70*/  ISETP.GT.AND P0, PT, R173.reuse, 0x1e, PT ;  /* 0x0000001ead00780c */ /* 0x041fe20003f04270 */
        /* <DEDUP_REMOVED lines=14> */
[----:B-1----:R-:W-:Y:S01]  /*ce60*/  @!P0 FADD.FTZ R43, R43, R170 ;  /* 0x000000aa2b2b8221 */ /* 0x002fe20000010000 */
[----:B----4-:R-:W-:Y:S01]  /*ce70*/  @!P0 FADD.FTZ R40, R147, R40 ;  /* 0x0000002893288221 */ /* 0x010fe20000010000 */
        /* <DEDUP_REMOVED lines=31> */
[----:B------:R-:W-:Y:S01]  /*d070*/  FFMA.FTZ R70, R107, R123, R70 ;  /* 0x0000007b6b467223 */ /* 0x000fe20000010046 */
        /* <DEDUP_REMOVED lines=36> */
[----:B-1----:R-:W-:-:S04]  /*d2c0*/  @!P0 FADD.FTZ R42, R42, R71 ;  /* 0x000000472a2a8221 */ /* 0x002fc80000010000 */
[----:B------:R-:W0:Y:S01]  /*d2d0*/  SHFL.DOWN PT, R60, R41, 0x10, 0x1f ;  /* 0x0a001f00293c7f89 */ /* 0x000e2200000e0000 */
[----:B--2---:R-:W-:Y:S01]  /*d2e0*/  @!P0 FADD.FTZ R43, R43, R122 ;  /* 0x0000007a2b2b8221 */ /* 0x004fe20000010000 */
[----:B---3--:R-:W-:-:S04]  /*d2f0*/  @!P0 FADD.FTZ R40, R40, R55 ;  /* 0x0000003728288221 */ /* 0x008fc80000010000 */
        /* <DEDUP_REMOVED lines=18> */
[----:B------:R-:W-:Y:S02]  /*d420*/  LEA R0, R45, R140, 0x3 ;  /* 0x0000008c2d007211 */ /* 0x000fe400078e18ff */
        /* <DEDUP_REMOVED lines=13> */
.L_x_10739:
[----:B------:R-:W-:Y:S05]  /*d500*/  BSYNC B0 ;  /* 0x0000000000007941 */ /* 0x000fea0003800000 */
.L_x_10738:
[----:B------:R-:W-:Y:S02]  /*d510*/  UIADD3 UR7, UR7, 0x1, URZ ;  /* 0x0000000107077890 */ /* 0x000fe4000fffe03f */
[----:B------:R-:W-:Y:S02]  /*d520*/  UIADD3 UR8, UP1, UR8, 0x1, URZ ;  /* 0x0000000108087890 */ /* 0x000fe4000ff3e03f */
[----:B------:R-:W-:Y:S02]  /*d530*/  UISETP.GE.AND UP0, UPT, UR7, UR54, UPT ;  /* 0x000000360700728c */ /* 0x000fe4000bf06270 */
[----:B------:R-:W-:-:S04]  /*d540*/  UIADD3.X UR9, URZ, UR9, URZ, UP1, !UPT ;  /* 0x000000093f097290 */ /* 0x000fc80008ffe43f */
[----:B------:R-:W-:-:S13]  /*d550*/  PLOP3.LUT P0, PT, PT, PT, UP0, 0x80, 0x0 ;  /* 0x000000000000781c */ /* 0x000fda0003f0f008 */
[----:B------:R-:W-:Y:S05]  /*d560*/  @!P0 BRA `(.L_x_10740) ;  /* 0xffffff7400b08947 */ /* 0x000fea000383ffff */
.L_x_10645:
[----:B01----:R-:W2:Y:S01]  /*d570*/  LDL.LU R42, [R1+0x10] ;  /* 0x00001000012a7983 */ /* 0x003ea20000300800 */
[----:B------:R-:W-:Y:S01]  /*d580*/  BAR.SYNC.DEFER_BLOCKING 0x0 ;  /* 0x0000000000007b1d */ /* 0x000fe20000010000 */
[----:B------:R-:W-:Y:S01]  /*d590*/  HFMA2.MMA R2, -RZ, RZ, 0, 9.5367431640625e-07 ;  /* 0x00000010ff027435 */ /* 0x000fe200000001ff */
[----:B------:R-:W-:Y:S02]  /*d5a0*/  USHF.R.S32.HI UR31, URZ, 0x1f, UR11 ;  /* 0x0000001f3f1f7899 */ /* 0x000fe4000801140b */
[----:B------:R-:W-:Y:S02]  /*d5b0*/  ULEA UR8, UR51, 0xfffffc00, 0xa ;  /* 0xfffffc0033087891 */ /* 0x000fe4000f8e503f */
[----:B------:R-:W-:Y:S01]  /*d5c0*/  ULDC.64 UR28, c[0x0][0x388] ;  /* 0x0000e200001c7ab9 */ /* 0x000fe20000000a00 */
[----:B------:R-:W-:Y:S01]  /*d5d0*/  USHF.R.S32.HI UR34, URZ, 0x1f, UR10 ;  /* 0x0000001f3f227899 */ /* 0x000fe2000801140a */
[----:B------:R-:W3:Y:S01]  /*d5e0*/  LDL.LU R41, [R1+0x8] ;  /* 0x0000080001297983 */ /* 0x000ee20000300800 */
[----:B------:R-:W-:-:S03]  /*d5f0*/  ULDC.64 UR32, c[0x0][0x390] ;  /* 0x0000e40000207ab9 */ /* 0x000fc60000000a00 */
[----:B------:R-:W4:Y:S04]  /*d600*/  LDL.LU R40, [R1+0x4] ;  /* 0x0000040001287983 */ /* 0x000f280000300800 */
[----:B------:R-:W5:Y:S04]  /*d610*/  LDL.LU R29, [R1+0x20] ;  /* 0x00002000011d7983 */ /* 0x000f680000300800 */
[----:B------:R-:W5:Y:S01]  /*d620*/  LDL.LU R28, [R1+0x18] ;  /* 0x00001800011c7983 */ /* 0x000f620000300800 */
[----:B----4-:R-:W-:-:S05]  /*d630*/  IMAD.WIDE R2, R40, R2, UR26 ;  /* 0x0000001a28027e25 */ /* 0x010fca000f8e0202 */
[----:B------:R-:W3:Y:S04]  /*d640*/  LDG.E.128 R4, desc[UR18][R2.64] ;  /* 0x0000001202047981 */ /* 0x000ee8000c1e1d00 */
[----:B------:R-:W4:Y:S04]  /*d650*/  LDG.E.128 R8, desc[UR18][R2.64+0x200] ;  /* 0x0002001202087981 */ /* 0x000f28000c1e1d00 */
[----:B------:R-:W2:Y:S04]  /*d660*/  LDG.E.128 R12, desc[UR18][R2.64+0x400] ;  /* 0x00040012020c7981 */ /* 0x000ea8000c1e1d00 */
        /* <DEDUP_REMOVED lines=8> */
[----:B------:R-:W-:-:S03]  /*d6f0*/  UIMAD.WIDE.U32 UR28, UR10, UR32, UR28 ;  /* 0x000000200a1c72a5 */ /* 0x000fc6000f8e001c */
[----:B------:R-:W-:Y:S01]  /*d700*/  ULDC.64 UR32, c[0x0][0x3e0] ;  /* 0x0000f80000207ab9 */ /* 0x000fe20000000a00 */
[----:B------:R-:W-:Y:S02]  /*d710*/  UIADD3 UR29, UR29, UR30, URZ ;  /* 0x0000001e1d1d7290 */ /* 0x000fe4000fffe03f */
[----:B------:R-:W-:-:S04]  /*d720*/  ULEA UR7, UP0, UR28, UR32, 0x2 ;  /* 0x000000201c077291 */ /* 0x000fc8000f80103f */
[----:B------:R-:W-:Y:S01]  /*d730*/  ULEA.HI.X UR28, UR28, UR33, UR29, 0x2, UP0 ;  /* 0x000000211c1c7291 */ /* 0x000fe200080f141d */
[----:B---3--:R-:W-:Y:S04]  /*d740*/  STS.128 [R41], R4 ;  /* 0x0000000429007388 */ /* 0x008fe80000000c00 */
[----:B----4-:R-:W-:Y:S04]  /*d750*/  STS.128 [R41+0x200], R8 ;  /* 0x0002000829007388 */ /* 0x010fe80000000c00 */
[----:B--2---:R-:W-:Y:S04]  /*d760*/  STS.128 [R41+0x400], R12 ;  /* 0x0004000c29007388 */ /* 0x004fe80000000c00 */
[----:B-----5:R-:W-:Y:S01]  /*d770*/  STS.128 [R41+0x600], R16 ;  /* 0x0006001029007388 */ /* 0x020fe20000000c00 */
        /* <DEDUP_REMOVED lines=54> */
[----:B------:R-:W-:Y:S01]  /*dae0*/  BAR.SYNC.DEFER_BLOCKING 0x0 ;  /* 0x0000000000007b1d */ /* 0x000fe20000010000 */
[----:B---3--:R-:W-:-:S05]  /*daf0*/  @!P6 FADD.FTZ R12, R12, 1 ;  /* 0x3f8000000c0ce421 */ /* 0x008fca0000010000 */
[----:B------:R-:W2:Y:S08]  /*db00*/  @!P1 MUFU.EX2 R2, R2 ;  /* 0x0000000200029308 */ /* 0x000eb00000000800 */
[----:B------:R-:W3:Y:S08]  /*db10*/  @!P2 MUFU.EX2 R3, R3 ;  /* 0x000000030003a308 */ /* 0x000ef00000000800 */
[----:B------:R-:W4:Y:S08]  /*db20*/  @!P3 MUFU.EX2 R4, R4 ;  /* 0x000000040004b308 */ /* 0x000f300000000800 */
[----:B------:R-:W5:Y:S01]  /*db30*/  @!P6 MUFU.RCP R15, R12 ;  /* 0x0000000c000fe308 */ /* 0x000f620000001000 */
[----:B0-----:R-:W-:Y:S01]  /*db40*/  @!P0 FADD.FTZ R0, R0, 1 ;  /* 0x3f80000000008421 */ /* 0x001fe20000010000 */
[----:B--2---:R-:W-:Y:S01]  /*db50*/  @!P1 FADD.FTZ R2, R2, 1 ;  /* 0x3f80000002029421 */ /* 0x004fe20000010000 */
[----:B---3--:R-:W-:Y:S01]  /*db60*/  @!P2 FADD.FTZ R3, R3, 1 ;  /* 0x3f8000000303a421 */ /* 0x008fe20000010000 */
[----:B----4-:R-:W-:-:S04]  /*db70*/  @!P3 FADD.FTZ R4, R4, 1 ;  /* 0x3f8000000404b421 */ /* 0x010fc80000010000 */
[----:B------:R-:W0:Y:S01]  /*db80*/  @!P0 MUFU.RCP R0, R0 ;  /* 0x0000000000008308 */ /* 0x000e220000001000 */
[----:B-----5:R-:W-:-:S07]  /*db90*/  @!P6 FMUL.FTZ R96, R96, R15 ;  /* 0x0000000f6060e220 */ /* 0x020fce0000410000 */
[----:B------:R-:W2:Y:S08]  /*dba0*/  @!P1 MUFU.RCP R17, R2 ;  /* 0x0000000200119308 */ /* 0x000eb00000001000 */
[----:B------:R-:W3:Y:S08]  /*dbb0*/  @!P2 MUFU.RCP R14, R3 ;  /* 0x00000003000ea308 */ /* 0x000ef00000001000 */
[----:B------:R-:W4:Y:S01]  /*dbc0*/  @!P3 MUFU.RCP R15, R4 ;  /* 0x00000004000fb308 */ /* 0x000f220000001000 */
[----:B-1----:R-:W-:Y:S01]  /*dbd0*/  FADD.FTZ R8, R8, UR5 ;  /* 0x0000000508087e21 */ /* 0x002fe20008010000 */
[----:B------:R-:W-:Y:S01]  /*dbe0*/  FADD.FTZ R9, R9, UR5 ;  /* 0x0000000509097e21 */ /* 0x000fe20008010000 */
[----:B------:R-:W-:Y:S01]  /*dbf0*/  FADD.FTZ R10, R10, UR5 ;  /* 0x000000050a0a7e21 */ /* 0x000fe20008010000 */
[----:B------:R-:W-:Y:S01]  /*dc00*/  FADD.FTZ R11, R11, UR5 ;  /* 0x000000050b0b7e21 */ /* 0x000fe20008010000 */
[----:B0-----:R-:W-:Y:S01]  /*dc10*/  @!P0 FMUL.FTZ R97, R97, R0 ;  /* 0x0000000061618220 */ /* 0x001fe20000410000 */
[----:B--2---:R-:W-:Y:S01]  /*dc20*/  @!P1 FMUL.FTZ R98, R98, R17 ;  /* 0x0000001162629220 */ /* 0x004fe20000410000 */
[----:B------:R-:W-:Y:S01]  /*dc30*/  FSETP.GTU.FTZ.AND P0, PT, R8, 20, PT ;  /* 0x41a000000800780b */ /* 0x000fe20003f1c000 */
[----:B---3--:R-:W-:Y:S01]  /*dc40*/  @!P2 FMUL.FTZ R99, R99, R14 ;  /* 0x0000000e6363a220 */ /* 0x008fe20000410000 */
[----:B------:R-:W-:-:S02]  /*dc50*/  FSETP.GTU.FTZ.AND P1, PT, R9, 20, PT ;  /* 0x41a000000900780b */ /* 0x000fc40003f3c000 */
[----:B------:R-:W-:Y:S01]  /*dc60*/  FSETP.GTU.FTZ.AND P2, PT, R10, 20, PT ;  /* 0x41a000000a00780b */ /* 0x000fe20003f5c000 */
[----:B----4-:R-:W-:Y:S01]  /*dc70*/  @!P3 FMUL.FTZ R100, R100, R15 ;  /* 0x0000000f6464b220 */ /* 0x010fe20000410000 */
[----:B------:R-:W-:Y:S01]  /*dc80*/  FSETP.GTU.FTZ.AND P3, PT, R11, 20, PT ;  /* 0x41a000000b00780b */ /* 0x000fe20003f7c000 */
[----:B------:R-:W-:Y:S01]  /*dc90*/  STS.128 [R28], R84 ;  /* 0x000000541c007388 */ /* 0x000fe20000000c00 */
[----:B------:R-:W-:-:S03]  /*dca0*/  FADD.FTZ R7, R7, UR5 ;  /* 0x0000000507077e21 */ /* 0x000fc60008010000 */
[----:B------:R-:W-:Y:S02]  /*dcb0*/  STS.128 [R28+0x10], R80 ;  /* 0x000010501c007388 */ /* 0x000fe40000000c00 */
[----:B------:R-:W-:Y:S02]  /*dcc0*/  @!P0 FMUL.FTZ R0, R8, -1.4426950216293334961 ;  /* 0xbfb8aa3b08008820 */ /* 0x000fe40000410000 */
[----:B------:R-:W-:Y:S01]  /*dcd0*/  @!P1 FMUL.FTZ R2, R9, -1.4426950216293334961 ;  /* 0xbfb8aa3b09029820 */ /* 0x000fe20000410000 */
[----:B------:R-:W-:Y:S01]  /*dce0*/  STS.128 [R28+0x20], R76 ;  /* 0x0000204c1c007388 */ /* 0x000fe20000000c00 */
[----:B------:R-:W-:-:S03]  /*dcf0*/  @!P2 FMUL.FTZ R3, R10, -1.4426950216293334961 ;  /* 0xbfb8aa3b0a03a820 */ /* 0x000fc60000410000 */
[----:B------:R-:W-:Y:S01]  /*dd00*/  STS.128 [R28+0x30], R72 ;  /* 0x000030481c007388 */ /* 0x000fe20000000c00 */
[----:B------:R-:W-:Y:S01]  /*dd10*/  @!P3 FMUL.FTZ R4, R11, -1.4426950216293334961 ;  /* 0xbfb8aa3b0b04b820 */ /* 0x000fe20000410000 */
[----:B------:R-:W-:Y:S02]  /*dd20*/  NOP ;  /* 0x0000000000007918 */ /* 0x000fe40000000000 */
[----:B------:R-:W0:Y:S01]  /*dd30*/  LDS.128 R8, [R41] ;  /* 0x0000000029087984 */ /* 0x000e220000000c00 */
[----:B------:R-:W-:Y:S01]  /*dd40*/  @!P4 FMUL.FTZ R5, R5, -1.4426950216293334961 ;  /* 0xbfb8aa3b0505c820 */ /* 0x000fe20000410000 */
[----:B------:R-:W-:Y:S02]  /*dd50*/  FSETP.GTU.FTZ.AND P6, PT, R7, 20, PT ;  /* 0x41a000000700780b */ /* 0x000fe40003fdc000 */
[----:B------:R-:W1:Y:S04]  /*dd60*/  LDS.128 R16, [R41+0x200] ;  /* 0x0002000029107984 */ /* 0x000e680000000c00 */
[----:B------:R-:W2:Y:S04]  /*dd70*/  LDS.128 R20, [R41+0x400] ;  /* 0x0004000029147984 */ /* 0x000ea80000000c00 */
[----:B------:R-:W3:Y:S01]  /*dd80*/  LDS.128 R24, [R41+0x600] ;  /* 0x0006000029187984 */ /* 0x000ee20000000c00 */
[----:B------:R-:W4:Y:S01]  /*dd90*/  @!P4 MUFU.EX2 R5, R5 ;  /* 0x000000050005c308 */ /* 0x000f220000000800 */
[----:B------:R-:W-:-:S07]  /*dda0*/  @!P5 FMUL.FTZ R6, R6, -1.4426950216293334961 ;  /* 0xbfb8aa3b0606d820 */ /* 0x000fce0000410000 */
[----:B------:R-:W-:Y:S08]  /*ddb0*/  @!P1 MUFU.EX2 R2, R2 ;  /* 0x0000000200029308 */ /* 0x000ff00000000800 */
[----:B------:R-:W-:Y:S08]  /*ddc0*/  @!P2 MUFU.EX2 R3, R3 ;  /* 0x000000030003a308 */ /* 0x000ff00000000800 */
[----:B------:R5:W-:Y:S02]  /*ddd0*/  @!P5 MUFU.EX2 R13, R6 ;  /* 0x00000006000dd308 */ /* 0x000be40000000800 */
[----:B-----5:R-:W-:-:S06]  /*dde0*/  @!P6 FMUL.FTZ R6, R7, -1.4426950216293334961 ;  /* 0xbfb8aa3b0706e820 */ /* 0x020fcc0000410000 */
[----:B------:R-:W5:Y:S01]  /*ddf0*/  @!P0 MUFU.EX2 R0, R0 ;  /* 0x0000000000008308 */ /* 0x000f620000000800 */
[----:B----4-:R-:W-:-:S07]  /*de00*/  @!P4 FADD.FTZ R5, R5, 1 ;  /* 0x3f8000000505c421 */ /* 0x010fce0000010000 */
[----:B------:R-:W-:Y:S08]  /*de10*/  @!P6 MUFU.EX2 R7, R6 ;  /* 0x000000060007e308 */ /* 0x000ff00000000800 */
[----:B------:R4:W0:Y:S01]  /*de20*/  @!P3 MUFU.EX2 R6, R4 ;  /* 0x000000040006b308 */ /* 0x0008220000000800 */
[----:B-----5:R-:W-:-:S07]  /*de30*/  @!P0 FADD.FTZ R0, R0, 1 ;  /* 0x3f80000000008421 */ /* 0x020fce0000010000 */
[----:B------:R5:W-:Y:S01]  /*de40*/  @!P4 MUFU.RCP R12, R5 ;  /* 0x00000005000cc308 */ /* 0x000be20000001000 */
[----:B----4-:R-:W-:Y:S01]  /*de50*/  @!P1 FADD.FTZ R4, R2, 1 ;  /* 0x3f80000002049421 */ /* 0x010fe20000010000 */
[----:B------:R-:W-:Y:S01]  /*de60*/  MOV R2, UR7 ;  /* 0x0000000700027c02 */ /* 0x000fe20008000f00 */
[----:B-----5:R-:W-:Y:S01]  /*de70*/  @!P2 FADD.FTZ R5, R3, 1 ;  /* 0x3f8000000305a421 */ /* 0x020fe20000010000 */
[----:B------:R-:W-:-:S04]  /*de80*/  MOV R3, UR28 ;  /* 0x0000001c00037c02 */ /* 0x000fc80008000f00 */
[----:B------:R-:W4:Y:S01]  /*de90*/  @!P0 MUFU.RCP R15, R0 ;  /* 0x00000000000f8308 */ /* 0x000f220000001000 */
[----:B0-----:R-:W-:Y:S01]  /*dea0*/  @!P3 FADD.FTZ R6, R6, 1 ;  /* 0x3f8000000606b421 */ /* 0x001fe20000010000 */
[----:B------:R-:W-:Y:S01]  /*deb0*/  @!P5 FADD.FTZ R13, R13, 1 ;  /* 0x3f8000000d0dd421 */ /* 0x000fe20000010000 */
[----:B------:R-:W-:Y:S01]  /*dec0*/  @!P6 FADD.FTZ R7, R7, 1 ;  /* 0x3f8000000707e421 */ /* 0x000fe20000010000 */
[----:B------:R-:W-:Y:S01]  /*ded0*/  IMAD.WIDE R2, R40, 0x10, R2 ;  /* 0x0000001028027825 */ /* 0x000fe200078e0202 */
[----:B------:R-:W-:-:S03]  /*dee0*/  ULDC.64 UR28, c[0x0][0x3a8] ;  /* 0x0000ea00001c7ab9 */ /* 0x000fc60000000a00 */
[----:B------:R-:W0:Y:S01]  /*def0*/  @!P1 MUFU.RCP R4, R4 ;  /* 0x0000000400049308 */ /* 0x000e220000001000 */
[----:B------:R-:W-:Y:S04]  /*df00*/  STG.E.128 desc[UR18][R2.64], R8 ;  /* 0x0000000802007986 */ /* 0x000fe8000c101d12 */
[----:B-1----:R-:W-:Y:S04]  /*df10*/  STG.E.128 desc[UR18][R2.64+0x200], R16 ;  /* 0x0002001002007986 */ /* 0x002fe8000c101d12 */
[----:B--2---:R-:W-:Y:S01]  /*df20*/  STG.E.128 desc[UR18][R2.64+0x400], R20 ;  /* 0x0004001402007986 */ /* 0x004fe2000c101d12 */
[----:B------:R-:W1:Y:S03]  /*df30*/  @!P2 MUFU.RCP R5, R5 ;  /* 0x000000050005a308 */ /* 0x000e660000001000 */
[----:B---3--:R2:W-:Y:S05]  /*df40*/  STG.E.128 desc[UR18][R2.64+0x600], R24 ;  /* 0x0006001802007986 */ /* 0x0085ea000c101d12 */
[----:B------:R-:W3:Y:S01]  /*df50*/  @!P3 MUFU.RCP R6, R6 ;  /* 0x000000060006b308 */ /* 0x000ee20000001000 */
[----:B----4-:R-:W-:Y:S01]  /*df60*/  @!P0 FMUL.FTZ R88, R88, R15 ;  /* 0x0000000f58588220 */ /* 0x010fe20000410000 */
[----:B0-----:R-:W-:-:S03]  /*df70*/  @!P1 FMUL.FTZ R89, R89, R4 ;  /* 0x0000000459599220 */ /* 0x001fc60000410000 */
[----:B------:R-:W-:-:S03]  /*df80*/  FADD.FTZ R0, R88, R29 ;  /* 0x0000001d58007221 */ /* 0x000fc60000010000 */
[----:B------:R-:W0:Y:S01]  /*df90*/  @!P5 MUFU.RCP R13, R13 ;  /* 0x0000000d000dd308 */ /* 0x000e220000001000 */
[----:B-1----:R-:W-:Y:S01]  /*dfa0*/  @!P2 FMUL.FTZ R90, R90, R5 ;  /* 0x000000055a5aa220 */ /* 0x002fe20000410000 */
[----:B--2---:R-:W-:-:S06]  /*dfb0*/  FADD.FTZ R3, R0, R89 ;  /* 0x0000005900037221 */ /* 0x004fcc0000010000 */
[----:B------:R-:W1:Y:S01]  /*dfc0*/  @!P6 MUFU.RCP R14, R7 ;  /* 0x00000007000ee308 */ /* 0x000e620000001000 */
[----:B---3--:R-:W-:Y:S01]  /*dfd0*/  @!P3 FMUL.FTZ R91, R91, R6 ;  /* 0x000000065b5bb220 */ /* 0x008fe20000410000 */
[----:B------:R-:W-:Y:S01]  /*dfe0*/  BAR.SYNC.DEFER_BLOCKING 0x0 ;  /* 0x0000000000007b1d */ /* 0x000fe20000010000 */
[----:B------:R-:W-:Y:S01]  /*dff0*/  @!P4 FMUL.FTZ R101, R101, R12 ;  /* 0x0000000c6565c220 */ /* 0x000fe20000410000 */
[----:B0-----:R-:W-:-:S04]  /*e000*/  @!P5 FMUL.FTZ R102, R102, R13 ;  /* 0x0000000d6666d220 */ /* 0x001fc80000410000 */
[----:B------:R0:W-:Y:S01]  /*e010*/  STS.128 [R28], R88 ;  /* 0x000000581c007388 */ /* 0x0001e20000000c00 */
[----:B-1----:R-:W-:-:S03]  /*e020*/  @!P6 FMUL.FTZ R103, R103, R14 ;  /* 0x0000000e6767e220 */ /* 0x002fc60000410000 */
[----:B------:R1:W-:Y:S01]  /*e030*/  STS.128 [R28+0x10], R92 ;  /* 0x0000105c1c007388 */ /* 0x0003e20000000c00 */
[----:B0-----:R-:W-:-:S04]  /*e040*/  FADD.FTZ R90, R3, R90 ;  /* 0x0000005a035a7221 */ /* 0x001fc80000010000 */
[----:B------:R-:W-:-:S04]  /*e050*/  FADD.FTZ R91, R90, R91 ;  /* 0x0000005b5a5b7221 */ /* 0x000fc80000010000 */
[----:B-1----:R-:W-:Y:S01]  /*e060*/  FADD.FTZ R92, R91, R92 ;  /* 0x0000005c5b5c7221 */ /* 0x002fe20000010000 */
        /* <DEDUP_REMOVED lines=50> */
.L_x_10611:
        /* <DEDUP_REMOVED lines=38> */
.L_x_10743:
[----:B------:R-:W-:Y:S05]  /*e5f0*/  BSYNC B0 ;  /* 0x0000000000007941 */ /* 0x000fea0003800000 */
.L_x_10742:
        /* <DEDUP_REMOVED lines=39> */
[----:B------:R-:W-:Y:S01]  /*e870*/  MOV R11, RZ ;  /* 0x000000ff000b7202 */ /* 0x000fe20000000f00 */
[----:B------:R-:W-:Y:S06]  /*e880*/  BRA `(.L_x_10746) ;  /* 0x0000000000047947 */ /* 0x000fec0003800000 */
.L_x_10745:
[----:B------:R-:W2:Y:S02]  /*e890*/  S2R R11, SR_TID.X ;  /* 0x00000000000b7919 */ /* 0x000ea40000002100 */
.L_x_10746:
[----:B------:R-:W-:Y:S05]  /*e8a0*/  BSYNC B0 ;  /* 0x0000000000007941 */ /* 0x000fea0003800000 */
.L_x_10744:
        /* <DEDUP_REMOVED lines=23> */
.L_x_10748:
        /* <DEDUP_REMOVED lines=32> */
.L_x_10747:
[----:B------:R-:W-:Y:S05]  /*ec20*/  EXIT ;  /* 0x000000000000794d */ /* 0x000fea0003800000 */
.L_x_10649:
[----:B------:R-:W-:Y:S01]  /*ec30*/  HFMA2.MMA R220, -RZ, RZ, 0, 5.9604644775390625e-08 ;  /* 0x00000001ffdc7435 */ /* 0x000fe200000001ff */
[----:B------:R-:W-:Y:S02]  /*ec40*/  MOV R216, R210 ;  /* 0x000000d200d87202 */ /* 0x000fe40000000f00 */
[----:B------:R-:W-:Y:S02]  /*ec50*/  MOV R221, RZ ;  /* 0x000000ff00dd7202 */ /* 0x000fe40000000f00 */
[----:B------:R-:W-:-:S07]  /*ec60*/  MOV R131, 0xffffffff ;  /* 0xffffffff00837802 */ /* 0x000fce0000000f00 */
[----:B------:R-:W-:Y:S05]  /*ec70*/  WARPSYNC.COLLECTIVE R131, `(.L_x_10749) ;  /* 0x0000000083087348 */ /* 0x000fea0003c00000 */
[----:B------:R0:W1:Y:S02]  /*ec80*/  SHFL.UP P0, R217, R216, R220, R221 ;  /* 0x040000dcd8d97389 */ /* 0x00006400000000dd */
[----:B01----:R-:W-:Y:S01]  /*ec90*/  ENDCOLLECTIVE ;  /* 0x000000000000791b */ /* 0x003fe20003800000 */
.L_x_10749:
[----:B------:R-:W-:Y:S02]  /*eca0*/  MOV R216, R128 ;  /* 0x0000008000d87202 */ /* 0x000fe40000000f00 */
[----:B------:R-:W-:-:S07]  /*ecb0*/  MOV R129, R217 ;  /* 0x000000d900817202 */ /* 0x000fce0000000f00 */
[----:B------:R-:W-:Y:S05]  /*ecc0*/  WARPSYNC.COLLECTIVE R131, `(.L_x_10750) ;  /* 0x0000000083087348 */ /* 0x000fea0003c00000 */
[----:B------:R0:W1:Y:S02]  /*ecd0*/  SHFL.UP P0, R217, R216, R220, R221 ;  /* 0x040000dcd8d97389 */ /* 0x00006400000000dd */
[----:B01----:R-:W-:Y:S01]  /*ece0*/  ENDCOLLECTIVE ;  /* 0x000000000000791b */ /* 0x003fe20003800000 */
.L_x_10750:
[----:B------:R-:W-:Y:S02]  /*ecf0*/  MOV R216, R211 ;  /* 0x000000d300d87202 */ /* 0x000fe40000000f00 */
[----:B------:R-:W-:-:S07]  /*ed00*/  MOV R213, R217 ;  /* 0x000000d900d57202 */ /* 0x000fce0000000f00 */
[----:B------:R-:W-:Y:S05]  /*ed10*/  WARPSYNC.COLLECTIVE R131, `(.L_x_10751) ;  /* 0x0000000083087348 */ /* 0x000fea0003c00000 */
[----:B------:R0:W1:Y:S02]  /*ed20*/  SHFL.UP P0, R217, R216, R220, R221 ;  /* 0x040000dcd8d97389 */ /* 0x00006400000000dd */
[----:B01----:R-:W-:Y:S01]  /*ed30*/  ENDCOLLECTIVE ;  /* 0x000000000000791b */ /* 0x003fe20003800000 */
.L_x_10751:
[----:B------:R-:W-:Y:S02]  /*ed40*/  MOV R216, R212 ;  /* 0x000000d400d87202 */ /* 0x000fe40000000f00 */
[----:B------:R-:W-:-:S07]  /*ed50*/  MOV R215, R217 ;  /* 0x000000d900d77202 */ /* 0x000fce0000000f00 */
[----:B------:R-:W-:Y:S05]  /*ed60*/  WARPSYNC.COLLECTIVE R131, `(.L_x_10752) ;  /* 0x0000000083087348 */ /* 0x000fea0003c00000 */
[----:B------:R0:W1:Y:S02]  /*ed70*/  SHFL.UP P0, R217, R216, R220, R221 ;  /* 0x040000dcd8d97389 */ /* 0x00006400000000dd */
[----:B01----:R-:W-:Y:S01]  /*ed80*/  ENDCOLLECTIVE ;  /* 0x000000000000791b */ /* 0x003fe20003800000 */
.L_x_10752:
        /* <DEDUP_REMOVED lines=17> */
.L_x_10753:
[----:B------:R-:W-:Y:S02]  /*eea0*/  MOV R216, R128 ;  /* 0x0000008000d87202 */ /* 0x000fe40000000f00 */
[----:B------:R-:W-:-:S07]  /*eeb0*/  MOV R129, R217 ;  /* 0x000000d900817202 */ /* 0x000fce0000000f00 */
[----:B------:R-:W-:Y:S05]  /*eec0*/  WARPSYNC.COLLECTIVE R131, `(.L_x_10754) ;  /* 0x0000000083087348 */ /* 0x000fea0003c00000 */
[----:B------:R0:W1:Y:S02]  /*eed0*/  SHFL.UP P0, R217, R216, R220, R221 ;  /* 0x040000dcd8d97389 */ /* 0x00006400000000dd */
[----:B01----:R-:W-:Y:S01]  /*eee0*/  ENDCOLLECTIVE ;  /* 0x000000000000791b */ /* 0x003fe20003800000 */
.L_x_10754:
[----:B------:R-:W-:Y:S02]  /*eef0*/  MOV R216, R211 ;  /* 0x000000d300d87202 */ /* 0x000fe40000000f00 */
[----:B------:R-:W-:-:S07]  /*ef00*/  MOV R213, R217 ;  /* 0x000000d900d57202 */ /* 0x000fce0000000f00 */
[----:B------:R-:W-:Y:S05]  /*ef10*/  WARPSYNC.COLLECTIVE R131, `(.L_x_10755) ;  /* 0x0000000083087348 */ /* 0x000fea0003c00000 */
[----:B------:R0:W1:Y:S02]  /*ef20*/  SHFL.UP P0, R217, R216, R220, R221 ;  /* 0x040000dcd8d97389 */ /* 0x00006400000000dd */
[----:B01----:R-:W-:Y:S01]  /*ef30*/  ENDCOLLECTIVE ;  /* 0x000000000000791b */ /* 0x003fe20003800000 */
.L_x_10755:
[----:B------:R-:W-:Y:S02]  /*ef40*/  MOV R216, R212 ;  /* 0x000000d400d87202 */ /* 0x000fe40000000f00 */
[----:B------:R-:W-:-:S07]  /*ef50*/  MOV R215, R217 ;  /* 0x000000d900d77202 */ /* 0x000fce0000000f00 */
[----:B------:R-:W-:Y:S05]  /*ef60*/  WARPSYNC.COLLECTIVE R131, `(.L_x_10756) ;  /* 0x0000000083087348 */ /* 0x000fea0003c00000 */
[----:B------:R0:W1:Y:S02]  /*ef70*/  SHFL.UP P0, R217, R216, R220, R221 ;  /* 0x040000dcd8d97389 */ /* 0x00006400000000dd */
[----:B01----:R-:W-:Y:S01]  /*ef80*/  ENDCOLLECTIVE ;  /* 0x000000000000791b */ /* 0x003fe20003800000 */
.L_x_10756:
        /* <DEDUP_REMOVED lines=17> */
.L_x_10757:
[----:B------:R-:W-:Y:S02]  /*f0a0*/  MOV R216, R128 ;  /* 0x0000008000d87202 */ /* 0x000fe40000000f00 */
[----:B------:R-:W-:-:S07]  /*f0b0*/  MOV R129, R217 ;  /* 0x000000d900817202 */ /* 0x000fce0000000f00 */
[----:B------:R-:W-:Y:S05]  /*f0c0*/  WARPSYNC.COLLECTIVE R131, `(.L_x_10758) ;  /* 0x0000000083087348 */ /* 0x000fea0003c00000 */
[----:B------:R0:W1:Y:S02]  /*f0d0*/  SHFL.UP P0, R217, R216, R220, R221 ;  /* 0x040000dcd8d97389 */ /* 0x00006400000000dd */
[----:B01----:R-:W-:Y:S01]  /*f0e0*/  ENDCOLLECTIVE ;  /* 0x000000000000791b */ /* 0x003fe20003800000 */
.L_x_10758:
[----:B------:R-:W-:Y:S02]  /*f0f0*/  MOV R216, R211 ;  /* 0x000000d300d87202 */ /* 0x000fe40000000f00 */
[----:B------:R-:W-:-:S07]  /*f100*/  MOV R213, R217 ;  /* 0x000000d900d57202 */ /* 0x000fce0000000f00 */
[----:B------:R-:W-:Y:S05]  /*f110*/  WARPSYNC.COLLECTIVE R131, `(.L_x_10759) ;  /* 0x0000000083087348 */ /* 0x000fea0003c00000 */
[----:B------:R0:W1:Y:S02]  /*f120*/  SHFL.UP P0, R217, R216, R220, R221 ;  /* 0x040000dcd8d97389 */ /* 0x00006400000000dd */
[----:B01----:R-:W-:Y:S01]  /*f130*/  ENDCOLLECTIVE ;  /* 0x000000000000791b */ /* 0x003fe20003800000 */
.L_x_10759:
[----:B------:R-:W-:Y:S02]  /*f140*/  MOV R216, R212 ;  /* 0x000000d400d87202 */ /* 0x000fe40000000f00 */
[----:B------:R-:W-:-:S07]  /*f150*/  MOV R215, R217 ;  /* 0x000000d900d77202 */ /* 0x000fce0000000f00 */
[----:B------:R-:W-:Y:S05]  /*f160*/  WARPSYNC.COLLECTIVE R131, `(.L_x_10760) ;  /* 0x0000000083087348 */ /* 0x000fea0003c00000 */
[----:B------:R0:W1:Y:S02]  /*f170*/  SHFL.UP P0, R217, R216, R220, R221 ;  /* 0x040000dcd8d97389 */ /* 0x00006400000000dd */
[----:B01----:R-:W-:Y:S01]  /*f180*/  ENDCOLLECTIVE ;  /* 0x000000000000791b */ /* 0x003fe20003800000 */
.L_x_10760:
        /* <DEDUP_REMOVED lines=17> */
.L_x_10761:
[----:B------:R-:W-:Y:S02]  /*f2a0*/  MOV R216, R128 ;  /* 0x0000008000d87202 */ /* 0x000fe40000000f00 */
[----:B------:R-:W-:-:S07]  /*f2b0*/  MOV R129, R217 ;  /* 0x000000d900817202 */ /* 0x000fce0000000f00 */
[----:B------:R-:W-:Y:S05]  /*f2c0*/  WARPSYNC.COLLECTIVE R131, `(.L_x_10762) ;  /* 0x0000000083087348 */ /* 0x000fea0003c00000 */
[----:B------:R0:W1:Y:S02]  /*f2d0*/  SHFL.UP P0, R217, R216, R220, R221 ;  /* 0x040000dcd8d97389 */ /* 0x00006400000000dd */
[----:B01----:R-:W-:Y:S01]  /*f2e0*/  ENDCOLLECTIVE ;  /* 0x000000000000791b */ /* 0x003fe20003800000 */
.L_x_10762:
[----:B------:R-:W-:Y:S02]  /*f2f0*/  MOV R216, R211 ;  /* 0x000000d300d87202 */ /* 0x000fe40000000f00 */
[----:B------:R-:W-:-:S07]  /*f300*/  MOV R213, R217 ;  /* 0x000000d900d57202 */ /* 0x000fce0000000f00 */
[----:B------:R-:W-:Y:S05]  /*f310*/  WARPSYNC.COLLECTIVE R131, `(.L_x_10763) ;  /* 0x0000000083087348 */ /* 0x000fea0003c00000 */
[----:B------:R0:W1:Y:S02]  /*f320*/  SHFL.UP P0, R217, R216, R220, R221 ;  /* 0x040000dcd8d97389 */ /* 0x00006400000000dd */
[----:B01----:R-:W-:Y:S01]  /*f330*/  ENDCOLLECTIVE ;  /* 0x000000000000791b */ /* 0x003fe20003800000 */
.L_x_10763:
[----:B------:R-:W-:Y:S02]  /*f340*/  MOV R216, R212 ;  /* 0x000000d400d87202 */ /* 0x000fe40000000f00 */
[----:B------:R-:W-:-:S07]  /*f350*/  MOV R215, R217 ;  /* 0x000000d900d77202 */ /* 0x000fce0000000f00 */
[----:B------:R-:W-:Y:S05]  /*f360*/  WARPSYNC.COLLECTIVE R131, `(.L_x_10764) ;  /* 0x0000000083087348 */ /* 0x000fea0003c00000 */
[----:B------:R0:W1:Y:S02]  /*f370*/  SHFL.UP P0, R217, R216, R220, R221 ;  /* 0x040000dcd8d97389 */ /* 0x00006400000000dd */
[----:B01----:R-:W-:Y:S01]  /*f380*/  ENDCOLLECTIVE ;  /* 0x000000000000791b */ /* 0x003fe20003800000 */
.L_x_10764:
        /* <DEDUP_REMOVED lines=17> */
.L_x_10765:
[----:B------:R-:W-:Y:S02]  /*f4a0*/  MOV R216, R129 ;  /* 0x0000008100d87202 */ /* 0x000fe40000000f00 */
[----:B------:R-:W-:-:S07]  /*f4b0*/  MOV R128, R217 ;  /* 0x000000d900807202 */ /* 0x000fce0000000f00 */
[----:B------:R-:W-:Y:S05]  /*f4c0*/  WARPSYNC.COLLECTIVE R131, `(.L_x_10766) ;  /* 0x0000000083087348 */ /* 0x000fea0003c00000 */
[----:B------:R0:W1:Y:S02]  /*f4d0*/  SHFL.UP P0, R217, R216, R220, R221 ;  /* 0x040000dcd8d97389 */ /* 0x00006400000000dd */
[----:B01----:R-:W-:Y:S01]  /*f4e0*/  ENDCOLLECTIVE ;  /* 0x000000000000791b */ /* 0x003fe20003800000 */
.L_x_10766:
[----:B------:R-:W-:Y:S02]  /*f4f0*/  MOV R216, R211 ;  /* 0x000000d300d87202 */ /* 0x000fe40000000f00 */
[----:B------:R-:W-:-:S07]  /*f500*/  MOV R130, R217 ;  /* 0x000000d900827202 */ /* 0x000fce0000000f00 */
[----:B------:R-:W-:Y:S05]  /*f510*/  WARPSYNC.COLLECTIVE R131, `(.L_x_10767) ;  /* 0x0000000083087348 */ /* 0x000fea0003c00000 */
[----:B------:R0:W1:Y:S02]  /*f520*/  SHFL.UP P0, R217, R216, R220, R221 ;  /* 0x040000dcd8d97389 */ /* 0x00006400000000dd */
[----:B01----:R-:W-:Y:S01]  /*f530*/  ENDCOLLECTIVE ;  /* 0x000000000000791b */ /* 0x003fe20003800000 */
.L_x_10767:
[----:B------:R-:W-:Y:S02]  /*f540*/  MOV R216, R212 ;  /* 0x000000d400d87202 */ /* 0x000fe40000000f00 */
[----:B------:R-:W-:-:S07]  /*f550*/  MOV R213, R217 ;  /* 0x000000d900d57202 */ /* 0x000fce0000000f00 */
[----:B------:R-:W-:Y:S05]  /*f560*/  WARPSYNC.COLLECTIVE R131, `(.L_x_10768) ;  /* 0x0000000083087348 */ /* 0x000fea0003c00000 */
[----:B------:R0:W1:Y:S02]  /*f570*/  SHFL.UP P0, R217, R216, R220, R221 ;  /* 0x040000dcd8d97389 */ /* 0x00006400000000dd */
[----:B01----:R-:W-:Y:S01]  /*f580*/  ENDCOLLECTIVE ;  /* 0x000000000000791b */ /* 0x003fe20003800000 */
.L_x_10768:
[----:B------:R-:W-:Y:S01]  /*f590*/  MOV R214, R217 ;  /* 0x000000d900d67202 */ /* 0x000fe20000000f00 */
[----:B------:R-:W-:Y:S06]  /*f5a0*/  BRA `(.L_x_10769) ;  /* 0xffffff7c00b47947 */ /* 0x000fec000383ffff */
.L_x_10650:
        /* <DEDUP_REMOVED lines=8> */
.L_x_10771:
[----:B------:R-:W-:Y:S05]  /*f630*/  BSYNC B0 ;  /* 0x0000000000007941 */ /* 0x000fea0003800000 */
.L_x_10770:
[----:B------:R-:W-:Y:S05]  /*f640*/  BRA `(.L_x_10772) ;  /* 0xffffff7c00c47947 */ /* 0x000fea000383ffff */
.L_x_10651:
        /* <DEDUP_REMOVED lines=8> */
.L_x_10774:
[----:B------:R-:W-:Y:S05]  /*f6d0*/  BSYNC B0 ;  /* 0x0000000000007941 */ /* 0x000fea0003800000 */
.L_x_10773:
[----:B------:R-:W-:Y:S05]  /*f6e0*/  BRA `(.L_x_10775) ;  /* 0xffffff7c00a47947 */ /* 0x000fea000383ffff */
.L_x_10652:
        /* <DEDUP_REMOVED lines=8> */
.L_x_10777:
[----:B------:R-:W-:Y:S05]  /*f770*/  BSYNC B0 ;  /* 0x0000000000007941 */ /* 0x000fea0003800000 */
.L_x_10776:
[----:B------:R-:W-:Y:S05]  /*f780*/  BRA `(.L_x_10778) ;  /* 0xffffff7c00847947 */ /* 0x000fea000383ffff */
.L_x_10653:
        /* <DEDUP_REMOVED lines=8> */
.L_x_10780:
[----:B------:R-:W-:Y:S05]  /*f810*/  BSYNC B0 ;  /* 0x0000000000007941 */ /* 0x000fea0003800000 */
.L_x_10779:
[----:B------:R-:W-:Y:S05]  /*f820*/  BRA `(.L_x_10781) ;  /* 0xffffff7c00647947 */ /* 0x000fea000383ffff */
.L_x_10654:
        /* <DEDUP_REMOVED lines=8> */
.L_x_10783:
[----:B------:R-:W-:Y:S05]  /*f8b0*/  BSYNC B0 ;  /* 0x0000000000007941 */ /* 0x000fea0003800000 */
.L_x_10782:
        /* <DEDUP_REMOVED lines=10> */
.L_x_10784:
[----:B------:R-:W-:Y:S02]  /*f960*/  MOV R128, 0x1f ;  /* 0x0000001f00807802 */ /* 0x000fe40000000f00 */
[----:B------:R-:W-:Y:S02]  /*f970*/  MOV R216, R211 ;  /* 0x000000d300d87202 */ /* 0x000fe40000000f00 */
[----:B------:R-:W-:-:S07]  /*f980*/  MOV R218, R217 ;  /* 0x000000d900da7202 */ /* 0x000fce0000000f00 */
[----:B------:R-:W-:Y:S05]  /*f990*/  WARPSYNC.COLLECTIVE R131, `(.L_x_10785) ;  /* 0x0000000083087348 */ /* 0x000fea0003c00000 */
[----:B------:R0:W1:Y:S02]  /*f9a0*/  SHFL.UP P0, R217, R216, R220, R221 ;  /* 0x040000dcd8d97389 */ /* 0x00006400000000dd */
[----:B01----:R-:W-:Y:S01]  /*f9b0*/  ENDCOLLECTIVE ;  /* 0x000000000000791b */ /* 0x003fe20003800000 */
.L_x_10785:
[----:B------:R-:W-:Y:S02]  /*f9c0*/  MOV R216, R212 ;  /* 0x000000d400d87202 */ /* 0x000fe40000000f00 */
[----:B------:R-:W-:-:S07]  /*f9d0*/  MOV R211, R217 ;  /* 0x000000d900d37202 */ /* 0x000fce0000000f00 */
[----:B------:R-:W-:Y:S05]  /*f9e0*/  WARPSYNC.COLLECTIVE R131, `(.L_x_10786) ;  /* 0x0000000083087348 */ /* 0x000fea0003c00000 */
[----:B------:R0:W1:Y:S02]  /*f9f0*/  SHFL.UP P0, R217, R216, R220, R221 ;  /* 0x040000dcd8d97389 */ /* 0x00006400000000dd */
[----:B01----:R-:W-:Y:S01]  /*fa00*/  ENDCOLLECTIVE ;  /* 0x000000000000791b */ /* 0x003fe20003800000 */
.L_x_10786:
[----:B------:R-:W-:Y:S05]  /*fa10*/  WARPSYNC.COLLECTIVE R131, `(.L_x_10787) ;  /* 0x0000000083087348 */ /* 0x000fea0003c00000 */
[----:B------:R0:W1:Y:S02]  /*fa20*/  SHFL.IDX P3, R239, R130, R129, R128 ;  /* 0x0000008182ef7389 */ /* 0x0000640000060080 */
[----:B01----:R-:W-:Y:S01]  /*fa30*/  ENDCOLLECTIVE ;  /* 0x000000000000791b */ /* 0x003fe20003800000 */
.L_x_10787:
[----:B------:R-:W-:Y:S02]  /*fa40*/  MOV R130, R121 ;  /* 0x0000007900827202 */ /* 0x000fe40000000f00 */
[----:B------:R-:W-:Y:S02]  /*fa50*/  MOV R212, R217 ;  /* 0x000000d900d47202 */ /* 0x000fe40000000f00 */
[----:B------:R-:W-:-:S07]  /*fa60*/  MOV R120, R239 ;  /* 0x000000ef00787202 */ /* 0x000fce0000000f00 */
[----:B------:R-:W-:Y:S05]  /*fa70*/  WARPSYNC.COLLECTIVE R131, `(.L_x_10788) ;  /* 0x0000000083087348 */ /* 0x000fea0003c00000 */
[----:B------:R0:W1:Y:S02]  /*fa80*/  SHFL.IDX P3, R239, R130, R129, R128 ;  /* 0x0000008182ef7389 */ /* 0x0000640000060080 */
[----:B01----:R-:W-:Y:S01]  /*fa90*/  ENDCOLLECTIVE ;  /* 0x000000000000791b */ /* 0x003fe20003800000 */
.L_x_10788:
[----:B------:R-:W-:Y:S02]  /*faa0*/  MOV R130, R122 ;  /* 0x0000007a00827202 */ /* 0x000fe40000000f00 */
[----:B------:R-:W-:-:S07]  /*fab0*/  MOV R121, R239 ;  /* 0x000000ef00797202 */ /* 0x000fce0000000f00 */
[----:B------:R-:W-:Y:S05]  /*fac0*/  WARPSYNC.COLLECTIVE R131, `(.L_x_10789) ;  /* 0x0000000083087348 */ /* 0x000fea0003c00000 */
[----:B------:R0:W1:Y:S02]  /*fad0*/  SHFL.IDX P3, R239, R130, R129, R128 ;  /* 0x0000008182ef7389 */ /* 0x0000640000060080 */
[----:B01----:R-:W-:Y:S01]  /*fae0*/  ENDCOLLECTIVE ;  /* 0x000000000000791b */ /* 0x003fe20003800000 */
.L_x_10789:
[----:B------:R-:W-:Y:S02]  /*faf0*/  MOV R130, R123 ;  /* 0x0000007b00827202 */ /* 0x000fe40000000f00 */
[----:B------:R-:W-:-:S07]  /*fb00*/  MOV R122, R239 ;  /* 0x000000ef007a7202 */ /* 0x000fce0000000f00 */
[----:B------:R-:W-:Y:S05]  /*fb10*/  WARPSYNC.COLLECTIVE R131, `(.L_x_10790) ;  /* 0x0000000083087348 */ /* 0x000fea0003c00000 */
[----:B------:R0:W1:Y:S02]  /*fb20*/  SHFL.IDX P3, R239, R130, R129, R128 ;  /* 0x0000008182ef7389 */ /* 0x0000640000060080 */
[----:B01----:R-:W-:Y:S01]  /*fb30*/  ENDCOLLECTIVE ;  /* 0x000000000000791b */ /* 0x003fe20003800000 */
.L_x_10790:
[----:B------:R-:W-:Y:S01]  /*fb40*/  MOV R123, R239 ;  /* 0x000000ef007b7202 */ /* 0x000fe20000000f00 */
[----:B------:R-:W-:Y:S06]  /*fb50*/  BRA `(.L_x_10791) ;  /* 0xffffff7800c07947 */ /* 0x000fec000383ffff */
.L_x_10656:
        /* <DEDUP_REMOVED lines=8> */
.L_x_10792:
[----:B------:R-:W-:Y:S02]  /*fbe0*/  MOV R244, R241 ;  /* 0x000000f100f47202 */ /* 0x000fe40000000f00 */
[----:B------:R-:W-:-:S07]  /*fbf0*/  MOV R128, R239 ;  /* 0x000000ef00807202 */ /* 0x000fce0000000f00 */
[----:B------:R-:W-:Y:S05]  /*fc00*/  WARPSYNC.COLLECTIVE R131, `(.L_x_10793) ;  /* 0x0000000083087348 */ /* 0x000fea0003c00000 */
[----:B------:R0:W1:Y:S02]  /*fc10*/  SHFL.DOWN P1, R239, R244, R245, R252 ;  /* 0x080000f5f4ef7389 */ /* 0x00006400000200fc */
[----:B01----:R-:W-:Y:S01]  /*fc20*/  ENDCOLLECTIVE ;  /* 0x000000000000791b */ /* 0x003fe20003800000 */
.L_x_10793:
[----:B------:R-:W-:Y:S02]  /*fc30*/  MOV R244, R130 ;  /* 0x0000008200f47202 */ /* 0x000fe40000000f00 */
[----:B------:R-:W-:-:S07]  /*fc40*/  MOV R129, R239 ;  /* 0x000000ef00817202 */ /* 0x000fce0000000f00 */
[----:B------:R-:W-:Y:S05]  /*fc50*/  WARPSYNC.COLLECTIVE R131, `(.L_x_10794) ;  /* 0x0000000083087348 */ /* 0x000fea0003c00000 */
[----:B------:R0:W1:Y:S02]  /*fc60*/  SHFL.DOWN P1, R239, R244, R245, R252 ;  /* 0x080000f5f4ef7389 */ /* 0x00006400000200fc */
[----:B01----:R-:W-:Y:S01]  /*fc70*/  ENDCOLLECTIVE ;  /* 0x000000000000791b */ /* 0x003fe20003800000 */
.L_x_10794:
[----:B------:R-:W-:Y:S02]  /*fc80*/  MOV R244, R243 ;  /* 0x000000f300f47202 */ /* 0x000fe40000000f00 */
[----:B------:R-:W-:-:S07]  /*fc90*/  MOV R246, R239 ;  /* 0x000000ef00f67202 */ /* 0x000fce0000000f00 */
[----:B------:R-:W-:Y:S05]  /*fca0*/  WARPSYNC.COLLECTIVE R131, `(.L_x_10795) ;  /* 0x0000000083087348 */ /* 0x000fea0003c00000 */
[----:B------:R0:W1:Y:S02]  /*fcb0*/  SHFL.DOWN P1, R239, R244, R245, R252 ;  /* 0x080000f5f4ef7389 */ /* 0x00006400000200fc */
[----:B01----:R-:W-:Y:S01]  /*fcc0*/  ENDCOLLECTIVE ;  /* 0x000000000000791b */ /* 0x003fe20003800000 */
.L_x_10795:
[----:B------:R-:W-:Y:S01]  /*fcd0*/  MOV R131, R239 ;  /* 0x000000ef00837202 */ /* 0x000fe20000000f00 */
[----:B------:R-:W-:Y:S06]  /*fce0*/  BRA `(.L_x_10796) ;  /* 0xffffff8c001c7947 */ /* 0x000fec000383ffff */
.L_x_10659:
        /* <DEDUP_REMOVED lines=8> */
.L_x_10798:
[----:B------:R-:W-:Y:S05]  /*fd70*/  BSYNC B0 ;  /* 0x0000000000007941 */ /* 0x000fea0003800000 */
.L_x_10797:
        /* <DEDUP_REMOVED lines=8> */
.L_x_10799:
[----:B------:R-:W-:Y:S02]  /*fe00*/  MOV R244, R242 ;  /* 0x000000f200f47202 */ /* 0x000fe40000000f00 */
[----:B------:R-:W-:-:S07]  /*fe10*/  MOV R129, R239 ;  /* 0x000000ef00817202 */ /* 0x000fce0000000f00 */
[----:B------:R-:W-:Y:S05]  /*fe20*/  WARPSYNC.COLLECTIVE R131, `(.L_x_10800) ;  /* 0x0000000083087348 */ /* 0x000fea0003c00000 */
[----:B------:R0:W1:Y:S02]  /*fe30*/  SHFL.DOWN P1, R239, R244, R245, R252 ;  /* 0x080000f5f4ef7389 */ /* 0x00006400000200fc */
[----:B01----:R-:W-:Y:S01]  /*fe40*/  ENDCOLLECTIVE ;  /* 0x000000000000791b */ /* 0x003fe20003800000 */
.L_x_10800:
[----:B------:R-:W-:Y:S02]  /*fe50*/  MOV R244, R243 ;  /* 0x000000f300f47202 */ /* 0x000fe40000000f00 */
[----:B------:R-:W-:-:S07]  /*fe60*/  MOV R130, R239 ;  /* 0x000000ef00827202 */ /* 0x000fce0000000f00 */
[----:B------:R-:W-:Y:S05]  /*fe70*/  WARPSYNC.COLLECTIVE R131, `(.L_x_10801) ;  /* 0x0000000083087348 */ /* 0x000fea0003c00000 */
[----:B------:R0:W1:Y:S02]  /*fe80*/  SHFL.DOWN P1, R239, R244, R245, R252 ;  /* 0x080000f5f4ef7389 */ /* 0x00006400000200fc */
[----:B01----:R-:W-:Y:S01]  /*fe90*/  ENDCOLLECTIVE ;  /* 0x000000000000791b */ /* 0x003fe20003800000 */
.L_x_10801:
[----:B------:R-:W-:Y:S01]  /*fea0*/  MOV R131, R239 ;  /* 0x000000ef00837202 */ /* 0x000fe20000000f00 */
[----:B------:R-:W-:Y:S06]  /*feb0*/  BRA `(.L_x_10802) ;  /* 0xffffff8800fc7947 */ /* 0x000fec000383ffff */
.L_x_10662:
        /* <DEDUP_REMOVED lines=8> */
.L_x_10804:
[----:B------:R-:W-:Y:S05]  /*ff40*/  BSYNC B0 ;  /* 0x0000000000007941 */ /* 0x000fea0003800000 */
.L_x_10803:
        /* <DEDUP_REMOVED lines=8> */
.L_x_10805:
[----:B------:R-:W-:Y:S02]  /*ffd0*/  MOV R244, R242 ;  /* 0x000000f200f47202 */ /* 0x000fe40000000f00 */
[----:B------:R-:W-:-:S07]  /*ffe0*/  MOV R129, R239 ;  /* 0x000000ef00817202 */ /* 0x000fce0000000f00 */
[----:B------:R-:W-:Y:S05]  /*fff0*/  WARPSYNC.COLLECTIVE R131, `(.L_x_10806) ;  /* 0x0000000083087348 */ /* 0x000fea0003c00000 */
[----:B------:R0:W1:Y:S02]  /*10000*/  SHFL.DOWN P1, R239, R244, R245, R252 ;  /* 0x080000f5f4ef7389 */ /* 0x00006400000200fc */
[----:B01----:R-:W-:Y:S01]  /*10010*/  ENDCOLLECTIVE ;  /* 0x000000000000791b */ /* 0x003fe20003800000 */
.L_x_10806:
[----:B------:R-:W-:Y:S02]  /*10020*/  MOV R244, R243 ;  /* 0x000000f300f47202 */ /* 0x000fe40000000f00 */
[----:B------:R-:W-:-:S07]  /*10030*/  MOV R130, R239 ;  /* 0x000000ef00827202 */ /* 0x000fce0000000f00 */
[----:B------:R-:W-:Y:S05]  /*10040*/  WARPSYNC.COLLECTIVE R131, `(.L_x_10807) ;  /* 0x0000000083087348 */ /* 0x000fea0003c00000 */
[----:B------:R0:W1:Y:S02]  /*10050*/  SHFL.DOWN P1, R239, R244, R245, R252 ;  /* 0x080000f5f4ef7389 */ /* 0x00006400000200fc */
[----:B01----:R-:W-:Y:S01]  /*10060*/  ENDCOLLECTIVE ;  /* 0x000000000000791b */ /* 0x003fe20003800000 */
.L_x_10807:
[----:B------:R-:W-:Y:S01]  /*10070*/  MOV R131, R239 ;  /* 0x000000ef00837202 */ /* 0x000fe20000000f00 */
[----:B------:R-:W-:Y:S06]  /*10080*/  BRA `(.L_x_10808) ;  /* 0xffffff8800dc7947 */ /* 0x000fec000383ffff */
.L_x_10665:
        /* <DEDUP_REMOVED lines=8> */
.L_x_10810:
[----:B------:R-:W-:Y:S05]  /*10110*/  BSYNC B0 ;  /* 0x0000000000007941 */ /* 0x000fea0003800000 */
.L_x_10809:
        /* <DEDUP_REMOVED lines=8> */
.L_x_10811:
[----:B------:R-:W-:Y:S02]  /*101a0*/  MOV R244, R242 ;  /* 0x000000f200f47202 */ /* 0x000fe40000000f00 */
[----:B------:R-:W-:-:S07]  /*101b0*/  MOV R129, R239 ;  /* 0x000000ef00817202 */ /* 0x000fce0000000f00 */
[----:B------:R-:W-:Y:S05]  /*101c0*/  WARPSYNC.COLLECTIVE R131, `(.L_x_10812) ;  /* 0x0000000083087348 */ /* 0x000fea0003c00000 */
[----:B------:R0:W1:Y:S02]  /*101d0*/  SHFL.DOWN P1, R239, R244, R245, R252 ;  /* 0x080000f5f4ef7389 */ /* 0x00006400000200fc */
[----:B01----:R-:W-:Y:S01]  /*101e0*/  ENDCOLLECTIVE ;  /* 0x000000000000791b */ /* 0x003fe20003800000 */
.L_x_10812:
[----:B------:R-:W-:Y:S02]  /*101f0*/  MOV R244, R243 ;  /* 0x000000f300f47202 */ /* 0x000fe40000000f00 */
[----:B------:R-:W-:-:S07]  /*10200*/  MOV R130, R239 ;  /* 0x000000ef00827202 */ /* 0x000fce0000000f00 */
[----:B------:R-:W-:Y:S05]  /*10210*/  WARPSYNC.COLLECTIVE R131, `(.L_x_10813) ;  /* 0x0000000083087348 */ /* 0x000fea0003c00000 */
[----:B------:R0:W1:Y:S02]  /*10220*/  SHFL.DOWN P1, R239, R244, R245, R252 ;  /* 0x080000f5f4ef7389 */ /* 0x00006400000200fc */
[----:B01----:R-:W-:Y:S01]  /*10230*/  ENDCOLLECTIVE ;  /* 0x000000000000791b */ /* 0x003fe20003800000 */
.L_x_10813:
[----:B------:R-:W-:Y:S01]  /*10240*/  MOV R131, R239 ;  /* 0x000000ef00837202 */ /* 0x000fe20000000f00 */
[----:B------:R-:W-:Y:S06]  /*10250*/  BRA `(.L_x_10814) ;  /* 0xffffff8800bc7947 */ /* 0x000fec000383ffff */
.L_x_10668:
        /* <DEDUP_REMOVED lines=8> */
.L_x_10816:
[----:B------:R-:W-:Y:S05]  /*102e0*/  BSYNC B0 ;  /* 0x0000000000007941 */ /* 0x000fea0003800000 */
.L_x_10815:
        /* <DEDUP_REMOVED lines=8> */
.L_x_10817:
[----:B------:R-:W-:Y:S02]  /*10370*/  MOV R244, R242 ;  /* 0x000000f200f47202 */ /* 0x000fe40000000f00 */
[----:B------:R-:W-:-:S07]  /*10380*/  MOV R129, R239 ;  /* 0x000000ef00817202 */ /* 0x000fce0000000f00 */
[----:B------:R-:W-:Y:S05]  /*10390*/  WARPSYNC.COLLECTIVE R131, `(.L_x_10818) ;  /* 0x0000000083087348 */ /* 0x000fea0003c00000 */
[----:B------:R0:W1:Y:S02]  /*103a0*/  SHFL.DOWN P1, R239, R244, R245, R252 ;  /* 0x080000f5f4ef7389 */ /* 0x00006400000200fc */
[----:B01----:R-:W-:Y:S01]  /*103b0*/  ENDCOLLECTIVE ;  /* 0x000000000000791b */ /* 0x003fe20003800000 */
.L_x_10818:
[----:B------:R-:W-:Y:S02]  /*103c0*/  MOV R244, R243 ;  /* 0x000000f300f47202 */ /* 0x000fe40000000f00 */
[----:B------:R-:W-:-:S07]  /*103d0*/  MOV R130, R239 ;  /* 0x000000ef00827202 */ /* 0x000fce0000000f00 */
[----:B------:R-:W-:Y:S05]  /*103e0*/  WARPSYNC.COLLECTIVE R131, `(.L_x_10819) ;  /* 0x0000000083087348 */ /* 0x000fea0003c00000 */
[----:B------:R0:W1:Y:S02]  /*103f0*/  SHFL.DOWN P1, R239, R244, R245, R252 ;  /* 0x080000f5f4ef7389 */ /* 0x00006400000200fc */
[----:B01----:R-:W-:Y:S01]  /*10400*/  ENDCOLLECTIVE ;  /* 0x000000000000791b */ /* 0x003fe20003800000 */
.L_x_10819:
[----:B------:R-:W-:Y:S01]  /*10410*/  MOV R131, R239 ;  /* 0x000000ef00837202 */ /* 0x000fe20000000f00 */
[----:B------:R-:W-:Y:S06]  /*10420*/  BRA `(.L_x_10820) ;  /* 0xffffff88009c7947 */ /* 0x000fec000383ffff */
.L_x_10671:
        /* <DEDUP_REMOVED lines=8> */
.L_x_10822:
[----:B------:R-:W-:Y:S05]  /*104b0*/  BSYNC B0 ;  /* 0x0000000000007941 */ /* 0x000fea0003800000 */
.L_x_10821:
        /* <DEDUP_REMOVED lines=10> */
.L_x_10823:
[----:B------:R-:W-:Y:S02]  /*10560*/  MOV R252, 0x1f ;  /* 0x0000001f00fc7802 */ /* 0x000fe40000000f00 */
[----:B------:R-:W-:Y:S02]  /*10570*/  MOV R130, R242 ;  /* 0x000000f200827202 */ /* 0x000fe40000000f00 */
[----:B------:R-:W-:-:S07]  /*10580*/  MOV R247, R239 ;  /* 0x000000ef00f77202 */ /* 0x000fce0000000f00 */
[----:B------:R-:W-:Y:S05]  /*10590*/  WARPSYNC.COLLECTIVE R131, `(.L_x_10824) ;  /* 0x0000000083087348 */ /* 0x000fea0003c00000 */
[----:B------:R0:W1:Y:S02]  /*105a0*/  SHFL.IDX P3, R239, R130, R129, R128 ;  /* 0x0000008182ef7389 */ /* 0x0000640000060080 */
[----:B01----:R-:W-:Y:S01]  /*105b0*/  ENDCOLLECTIVE ;  /* 0x000000000000791b */ /* 0x003fe20003800000 */
.L_x_10824:
        /* <DEDUP_REMOVED lines=9> */
.L_x_10825:
[----:B------:R-:W-:Y:S02]  /*10650*/  MOV R130, R124 ;  /* 0x0000007c00827202 */ /* 0x000fe40000000f00 */
[----:B------:R-:W-:-:S07]  /*10660*/  MOV R251, R239 ;  /* 0x000000ef00fb7202 */ /* 0x000fce0000000f00 */
[----:B------:R-:W-:Y:S05]  /*10670*/  WARPSYNC.COLLECTIVE R131, `(.L_x_10826) ;  /* 0x0000000083087348 */ /* 0x000fea0003c00000 */
[----:B------:R0:W1:Y:S02]  /*10680*/  SHFL.DOWN P1, R239, R244, R245, R252 ;  /* 0x080000f5f4ef7389 */ /* 0x00006400000200fc */
[----:B01----:R-:W-:Y:S01]  /*10690*/  ENDCOLLECTIVE ;  /* 0x000000000000791b */ /* 0x003fe20003800000 */
.L_x_10826:
[----:B------:R-:W-:Y:S02]  /*106a0*/  MOV R244, R241 ;  /* 0x000000f100f47202 */ /* 0x000fe40000000f00 */
[----:B------:R-:W-:-:S07]  /*106b0*/  MOV R240, R239 ;  /* 0x000000ef00f07202 */ /* 0x000fce0000000f00 */
[----:B------:R-:W-:Y:S05]  /*106c0*/  WARPSYNC.COLLECTIVE R131, `(.L_x_10827) ;  /* 0x0000000083087348 */ /* 0x000fea0003c00000 */
[----:B------:R0:W1:Y:S02]  /*106d0*/  SHFL.DOWN P1, R239, R244, R245, R252 ;  /* 0x080000f5f4ef7389 */ /* 0x00006400000200fc */
[----:B01----:R-:W-:Y:S01]  /*106e0*/  ENDCOLLECTIVE ;  /* 0x000000000000791b */ /* 0x003fe20003800000 */
.L_x_10827:
[----:B------:R-:W-:Y:S02]  /*106f0*/  MOV R244, R242 ;  /* 0x000000f200f47202 */ /* 0x000fe40000000f00 */
[----:B------:R-:W-:-:S07]  /*10700*/  MOV R241, R239 ;  /* 0x000000ef00f17202 */ /* 0x000fce0000000f00 */
[----:B------:R-:W-:Y:S05]  /*10710*/  WARPSYNC.COLLECTIVE R131, `(.L_x_10828) ;  /* 0x0000000083087348 */ /* 0x000fea0003c00000 */
[----:B------:R0:W1:Y:S02]  /*10720*/  SHFL.DOWN P1, R239, R244, R245, R252 ;  /* 0x080000f5f4ef7389 */ /* 0x00006400000200fc */
[----:B01----:R-:W-:Y:S01]  /*10730*/  ENDCOLLECTIVE ;  /* 0x000000000000791b */ /* 0x003fe20003800000 */
.L_x_10828:
[----:B------:R-:W-:Y:S02]  /*10740*/  MOV R244, R243 ;  /* 0x000000f300f47202 */ /* 0x000fe40000000f00 */
[----:B------:R-:W-:-:S07]  /*10750*/  MOV R242, R239 ;  /* 0x000000ef00f27202 */ /* 0x000fce0000000f00 */
[----:B------:R-:W-:Y:S05]  /*10760*/  WARPSYNC.COLLECTIVE R131, `(.L_x_10829) ;  /* 0x0000000083087348 */ /* 0x000fea0003c00000 */
[----:B------:R0:W1:Y:S02]  /*10770*/  SHFL.DOWN P1, R239, R244, R245, R252 ;  /* 0x080000f5f4ef7389 */ /* 0x00006400000200fc */
[----:B01----:R-:W-:Y:S01]  /*10780*/  ENDCOLLECTIVE ;  /* 0x000000000000791b */ /* 0x003fe20003800000 */
.L_x_10829:
[----:B------:R-:W-:-:S07]  /*10790*/  MOV R243, R239 ;  /* 0x000000ef00f37202 */ /* 0x000fce0000000f00 */
[----:B------:R-:W-:Y:S05]  /*107a0*/  WARPSYNC.COLLECTIVE R131, `(.L_x_10830) ;  /* 0x0000000083087348 */ /* 0x000fea0003c00000 */
[----:B------:R0:W1:Y:S02]  /*107b0*/  SHFL.IDX P3, R239, R130, R129, R128 ;  /* 0x0000008182ef7389 */ /* 0x0000640000060080 */
[----:B01----:R-:W-:Y:S01]  /*107c0*/  ENDCOLLECTIVE ;  /* 0x000000000000791b */ /* 0x003fe20003800000 */
.L_x_10830:
[----:B------:R-:W-:Y:S02]  /*107d0*/  MOV R130, R125 ;  /* 0x0000007d00827202 */ /* 0x000fe40000000f00 */
[----:B------:R-:W-:-:S07]  /*107e0*/  MOV R252, R239 ;  /* 0x000000ef00fc7202 */ /* 0x000fce0000000f00 */
[----:B------:R-:W-:Y:S05]  /*107f0*/  WARPSYNC.COLLECTIVE R131, `(.L_x_10831) ;  /* 0x0000000083087348 */ /* 0x000fea0003c00000 */
[----:B------:R0:W1:Y:S02]  /*10800*/  SHFL.IDX P3, R239, R130, R129, R128 ;  /* 0x0000008182ef7389 */ /* 0x0000640000060080 */
[----:B01----:R-:W-:Y:S01]  /*10810*/  ENDCOLLECTIVE ;  /* 0x000000000000791b */ /* 0x003fe20003800000 */
.L_x_10831:
[----:B------:R-:W-:Y:S01]  /*10820*/  MOV R130, R126 ;  /* 0x0000007e00827202 */ /* 0x000fe20000000f00 */
[-C--:B------:R-:W-:Y:S01]  /*10830*/  FMUL.FTZ R126, R125, R247.reuse ;  /* 0x000000f77d7e7220 */ /* 0x080fe20000410000 */
[----:B------:R-:W-:Y:S01]  /*10840*/  FMUL.FTZ R247, R124, R247 ;  /* 0x000000f77cf77220 */ /* 0x000fe20000410000 */
[----:B------:R-:W-:-:S07]  /*10850*/  MOV R245, R239 ;  /* 0x000000ef00f57202 */ /* 0x000fce0000000f00 */
[----:B------:R-:W-:Y:S05]  /*10860*/  WARPSYNC.COLLECTIVE R131, `(.L_x_10832) ;  /* 0x0000000083087348 */ /* 0x000fea0003c00000 */
[----:B------:R0:W1:Y:S02]  /*10870*/  SHFL.IDX P3, R239, R130, R129, R128 ;  /* 0x0000008182ef7389 */ /* 0x0000640000060080 */
[----:B01----:R-:W-:Y:S01]  /*10880*/  ENDCOLLECTIVE ;  /* 0x000000000000791b */ /* 0x003fe20003800000 */
.L_x_10832:
[----:B------:R-:W-:Y:S02]  /*10890*/  MOV R130, R127 ;  /* 0x0000007f00827202 */ /* 0x000fe40000000f00 */
[----:B------:R-:W-:-:S07]  /*108a0*/  MOV R244, R239 ;  /* 0x000000ef00f47202 */ /* 0x000fce0000000f00 */
[----:B------:R-:W-:Y:S05]  /*108b0*/  WARPSYNC.COLLECTIVE R131, `(.L_x_10833) ;  /* 0x0000000083087348 */ /* 0x000fea0003c00000 */
[----:B------:R0:W1:Y:S02]  /*108c0*/  SHFL.IDX P3, R239, R130, R129, R128 ;  /* 0x0000008182ef7389 */ /* 0x0000640000060080 */
[----:B01----:R-:W-:Y:S01]  /*108d0*/  ENDCOLLECTIVE ;  /* 0x000000000000791b */ /* 0x003fe20003800000 */
.L_x_10833:
[----:B------:R-:W-:Y:S01]  /*108e0*/  MOV R131, R239 ;  /* 0x000000ef00837202 */ /* 0x000fe20000000f00 */
[----:B------:R-:W-:Y:S06]  /*108f0*/  BRA `(.L_x_10834) ;  /* 0xffffff8400f47947 */ /* 0x000fec000383ffff */
.L_x_10835:
        /* <DEDUP_REMOVED lines=16> */
.L_x_18956:


//--------------------- .text._Z25selective_scan_bwd_kernelI32Selective_Scan_bwd_kernel_traitsILi64ELi16ELb1ELb1ELb0ELb0ELb0EfN3c107complexIfEEEEv12SSMParamsBwd --------------------------
	.section	.text._Z25selective_scan_bwd_kernelI32Selective_Scan_bwd_kernel_traitsILi64ELi16ELb1ELb1ELb0ELb0ELb0EfN3c107complexIfEEEEv12SSMParamsBwd,"ax",@progbits
	.align	128
        .global         _Z25selective_scan_bwd_kernelI32Selective_Scan_bwd_kernel_traitsILi64ELi16ELb1ELb1ELb0ELb0ELb0EfN3c107complexIfEEEEv12SSMParamsBwd
        .type           _Z25selective_scan_bwd_kernelI32Selective_Scan_bwd_kernel_traitsILi64ELi16ELb1ELb1ELb0ELb0ELb0EfN3c107complexIfEEEEv12SSMParamsBwd,@function
        .size           _Z25selective_scan_bwd_kernelI32Selective_Scan_bwd_kernel_traitsILi64ELi16ELb1ELb1ELb0ELb0ELb0EfN3c107complexIfEEEEv12SSMParamsBwd,(.L_x_18957 - _Z25selective_scan_bwd_kernelI32Selective_Scan_bwd_kernel_traitsILi64ELi16ELb1ELb1ELb0ELb0ELb0EfN3c107complexIfEEEEv12SSMParamsBwd)
        .other          _Z25selective_scan_bwd_kernelI32Selective_Scan_bwd_kernel_traitsILi64ELi16ELb1ELb1ELb0ELb0ELb0EfN3c107complexIfEEEEv12SSMParamsBwd,@"STO_CUDA_ENTRY STV_DEFAULT"
_Z25selective_scan_bwd_kernelI32Selective_Scan_bwd_kernel_traitsILi64ELi16ELb1ELb1ELb0ELb0ELb0EfN3c107complexIfEEEEv12SSMParamsBwd:
.text._Z25selective_scan_bwd_kernelI32Selective_Scan_bwd_kernel_traitsILi64ELi16ELb1ELb1ELb0ELb0ELb0EfN3c107complexIfEEEEv12SSMParamsBwd:
        /* <DEDUP_REMOVED lines=9> */
[----:B------:R-:W-:Y:S02]  /*0090*/  ULDC UR30, c[0x0][0x228] ;  /* 0x00008a00001e7ab9 */ /* 0x000fe40000000800 */
[----:B------:R-:W-:Y:S01]  /*00a0*/  PLOP3.LUT P0, PT, PT, PT, UP0, 0x80, 0x0 ;  /* 0x000000000000781c */ /* 0x000fe20003f0f008 */
[----:B------:R-:W1:Y:S01]  /*00b0*/  S2UR UR11, SR_CTAID.X ;  /* 0x00000000000b79c3 */ /* 0x000e620000002500 */
[----:B------:R-:W-:Y:S01]  /*00c0*/  PLOP3.LUT P1, PT, PT, PT, UP1, 0x80, 0x0 ;  /* 0x000000000000781c */ /* 0x000fe20003f2f018 */
[----:B------:R-:W-:Y:S01]  /*00d0*/  ULDC.64 UR24, c[0x0][0x3d8] ;  /* 0x0000f60000187ab9 */ /* 0x000fe20000000a00 */
[----:B------:R-:W-:Y:S01]  /*00e0*/  UMOV UR22, URZ ;  /* 0x0000003f00167c82 */ /* 0x000fe20008000000 */
[----:B------:R-:W-:Y:S01]  /*00f0*/  ULDC.64 UR36, c[0x0][0x3f8] ;  /* 0x0000fe0000247ab9 */ /* 0x000fe20000000a00 */
[----:B------:R-:W-:Y:S01]  /*0100*/  ULDC.64 UR8, c[0x0][0x290] ;  /* 0x0000a40000087ab9 */ /* 0x000fe20000000a00 */
        /* <DEDUP_REMOVED lines=16> */
[----:B-1----:R-:W-:Y:S01]  /*0210*/  USHF.R.S32.HI UR4, URZ, 0x1f, UR11 ;  /* 0x0000001f3f047899 */ /* 0x002fe2000801140b */
[----:B------:R-:W-:Y:S01]  /*0220*/  HFMA2.MMA R171, -RZ, RZ, 0, 0 ;  /* 0x00000000ffab7435 */ /* 0x000fe200000001ff */
[----:B------:R-:W-:Y:S01]  /*0230*/  ULDC.64 UR6, c[0x0][0x280] ;  /* 0x0000a00000067ab9 */ /* 0x000fe20000000a00 */
[----:B------:R-:W-:Y:S01]  /*0240*/  R2UR UR33, R0 ;  /* 0x00000000002172ca */ /* 0x000fe200000e0000 */
[----:B------:R-:W-:Y:S01]  /*0250*/  UISETP.NE.AND.EX UP0, UPT, UR5, URZ, UPT, UP0 ;  /* 0x0000003f0500728c */ /* 0x000fe2000bf05300 */
[----:B------:R-:W-:Y:S01]  /*0260*/  MOV R169, RZ ;  /* 0x000000ff00a97202 */ /* 0x000fe20000000f00 */
[----:B------:R-:W-:-:S02]  /*0270*/  UIMAD UR5, UR4, UR6, URZ ;  /* 0x00000006040572a4 */ /* 0x000fc4000f8e023f */
[----:B------:R-:W-:Y:S02]  /*0280*/  UISETP.NE.U32.AND UP1, UPT, UR24, URZ, UPT ;  /* 0x0000003f1800728c */ /* 0x000fe4000bf25070 */
[----:B------:R-:W-:Y:S02]  /*0290*/  UIMAD UR31, UR11, UR7, UR5 ;  /* 0x000000070b1f72a4 */ /* 0x000fe4000f8e0205 */
[----:B------:R-:W-:Y:S02]  /*02a0*/  UISETP.NE.AND.EX UP1, UPT, UR25, URZ, UPT, UP1 ;  /* 0x0000003f1900728c */ /* 0x000fe4000bf25310 */
[----:B------:R-:W-:Y:S02]  /*02b0*/  UISETP.NE.U32.AND UP2, UPT, UR36, URZ, UPT ;  /* 0x0000003f2400728c */ /* 0x000fe4000bf45070 */
[----:B------:R-:W1:Y:S01]  /*02c0*/  I2F.RP R0, UR33 ;  /* 0x0000002100007d06 */ /* 0x000e620008209400 */
        /* <DEDUP_REMOVED lines=8> */
[----:B-1----:R-:W0:Y:S01]  /*0350*/  MUFU.RCP R0, R0 ;  /* 0x0000000000007308 */ /* 0x002e220000001000 */
        /* <DEDUP_REMOVED lines=9> */
[----:B0-----:R-:W-:Y:S01]  /*03f0*/  IADD3 R2, R0, 0xffffffe, RZ ;  /* 0x0ffffffe00027810 */ /* 0x001fe20007ffe0ff */
[----:B------:R-:W-:Y:S01]  /*0400*/  ULDC.64 UR20, c[0x0][0x288] ;  /* 0x0000a20000147ab9 */ /* 0x000fe20000000a00 */
[----:B------:R-:W-:Y:S01]  /*0410*/  IABS R0, UR10 ;  /* 0x0000000a00007c13 */ /* 0x000fe20008000000 */
[----:B------:R-:W-:-:S02]  /*0420*/  UIMAD UR32, UR12, UR20, URZ ;  /* 0x000000140c2072a4 */ /* 0x000fc4000f8e023f */
[----:B------:R-:W-:Y:S01]  /*0430*/  @UP1 ULEA UR24, UP2, UR10, UR36, 0x2 ;  /* 0x000000240a181291 */ /* 0x000fe2000f84103f */
[----:B------:R-:W0:Y:S01]  /*0440*/  F2I.FTZ.U32.TRUNC.NTZ R2, R2 ;  /* 0x0000000200027305 */ /* 0x000e22000021f000 */
        /* <DEDUP_REMOVED lines=8> */
[----:B0-----:R-:W-:Y:S02]  /*04d0*/  R2UR UR5, R2 ;  /* 0x00000000020572ca */ /* 0x001fe400000e0000 */
        /* <DEDUP_REMOVED lines=80> */
[----:B-1----:R-:W-:-:S06]  /*09e0*/  ULEA UR6, UR7, UR6, 0x18 ;  /* 0x0000000607067291 */ /* 0x002fcc000f8ec03f */
[----:B------:R-:W-:Y:S01]  /*09f0*/  MOV R164, UR6 ;  /* 0x0000000600a47c02 */ /* 0x000fe20008000f00 */
[----:B------:R-:W-:Y:S01]  /*0a00*/  UMOV UR6, URZ ;  /* 0x0000003f00067c82 */ /* 0x000fe20008000000 */
[----:B0-----:R-:W-:-:S04]  /*0a10*/  SHF.R.S32.HI R0, RZ, 0x1f, R167 ;  /* 0x0000001fff007819 */ /* 0x001fc800000114a7 */
[----:B------:R-:W-:-:S04]  /*0a20*/  LEA.HI R0, R0, R167, RZ, 0x5 ;  /* 0x000000a700007211 */ /* 0x000fc800078f28ff */
[----:B------:R-:W-:-:S04]  /*0a30*/  SHF.R.S32.HI R163, RZ, 0x5, R0 ;  /* 0x00000005ffa37819 */ /* 0x000fc80000011400 */
[----:B--2---:R-:W-:-:S07]  /*0a40*/  LEA R163, R163, R164, 0x4 ;  /* 0x000000a4a3a37211 */ /* 0x004fce00078e20ff */
.L_x_10934:
[----:B------:R-:W-:Y:S01]  /*0a50*/  BAR.SYNC.DEFER_BLOCKING 0x0 ;  /* 0x0000000000007b1d */ /* 0x000fe20000010000 */
[----:B------:R-:W-:Y:S02]  /*0a60*/  SHF.L.U32 R162, R167, 0x2, RZ ;  /* 0x00000002a7a27819 */ /* 0x000fe400000006ff */
[----:B-1----:R-:W-:Y:S02]  /*0a70*/  MOV R2, UR14 ;  /* 0x0000000e00027c02 */ /* 0x002fe40008000f00 */
        /* <DEDUP_REMOVED lines=100> */
.L_x_10837:
        /* <DEDUP_REMOVED lines=40> */
.L_x_10933:
        /* <DEDUP_REMOVED lines=25> */
[----:B0--3--:R-:W-:-:S03]  /*14d0*/  IADD3 R5, R162, R161, RZ ;  /* 0x000000a1a2057210 */ /* 0x009fc60007ffe0ff */
        /* <DEDUP_REMOVED lines=21> */
[----:B------:R-:W-:Y:S01]  /*1630*/  UIADD3 UR46, UR13, -0x1, URZ ;  /* 0xffffffff0d2e7890 */ /* 0x000fe2000fffe03f */
[----:B------:R-:W-:Y:S01]  /*1640*/  FADD.FTZ R106, R74, UR5 ;  /* 0x000000054a6a7e21 */ /* 0x000fe20008010000 */
[----:B------:R-:W-:Y:S01]  /*1650*/  ISETP.NE.AND P1, PT, R167, RZ, PT ;  /* 0x000000ffa700720c */ /* 0x000fe20003f25270 */
[----:B------:R-:W-:Y:S01]  /*1660*/  FADD.FTZ R105, R75, UR5 ;  /* 0x000000054b697e21 */ /* 0x000fe20008010000 */
[----:B------:R-:W-:Y:S01]  /*1670*/  ULEA.HI UR47, UR46, UR46, URZ, 0x1 ;  /* 0x0000002e2e2f7291 */ /* 0x000fe2000f8f083f */
[----:B------:R-:W-:Y:S01]  /*1680*/  IADD3 R175, R167, 0x200, RZ ;  /* 0x00000200a7af7810 */ /* 0x000fe20007ffe0ff */
[----:B------:R-:W-:Y:S01]  /*1690*/  UIMAD UR55, UR55, UR44, URZ ;  /* 0x0000002c373772a4 */ /* 0x000fe2000f8e023f */
[----:B------:R-:W-:Y:S01]  /*16a0*/  FADD.FTZ R104, R68, UR5 ;  /* 0x0000000544687e21 */ /* 0x000fe20008010000 */
[----:B------:R-:W-:-:S04]  /*16b0*/  ULOP3.LUT UR47, UR47, 0xfffffe, URZ, 0xc0, !UPT ;  /* 0x00fffffe2f2f7892 */ /* 0x000fc8000f8ec03f */
[----:B------:R-:W-:-:S04]  /*16c0*/  UIADD3 UR47, UR46, -UR47, URZ ;  /* 0x8000002f2e2f7290 */ /* 0x000fc8000fffe03f */
[----:B------:R-:W-:Y:S01]  /*16d0*/  ULEA UR47, UR47, UR7, 0x8 ;  /* 0x000000072f2f7291 */ /* 0x000fe2000f8e403f */
[----:B--2---:R-:W-:Y:S02]  /*16e0*/  R2UR UR58, R3 ;  /* 0x00000000033a72ca */ /* 0x004fe400000e0000 */
[----:B------:R-:W-:Y:S01]  /*16f0*/  R2UR UR59, R2 ;  /* 0x00000000023b72ca */ /* 0x000fe200000e0000 */
[----:B------:R-:W-:-:S10]  /*1700*/  FADD.FTZ R2, R69, UR5 ;  /* 0x0000000545027e21 */ /* 0x000fd40008010000 */
        /* <DEDUP_REMOVED lines=29> */
[----:B------:R-:W-:-:S03]  /*18e0*/  ISETP.LT.OR P2, PT, R103, 0x2, P0 ;  /* 0x000000026700780c */ /* 0x000fc60000741670 */
[----:B------:R0:W-:Y:S08]  /*18f0*/  MUFU.COS R135, R100 ;  /* 0x0000006400877308 */ /* 0x0001f00000000000 */
[----:B------:R-:W-:Y:S01]  /*1900*/  MUFU.SIN R130, R102 ;  /* 0x0000006600827308 */ /* 0x000fe20000000400 */
[----:B0-----:R-:W-:Y:S01]  /*1910*/  FMUL.RZ R100, R3, 0.15915493667125701904 ;  /* 0x3e22f98303647820 */ /* 0x001fe2000040c000 */
[----:B------:R-:W-:-:S04]  /*1920*/  FMUL.FTZ R3, R107, UR58 ;  /* 0x0000003a6b037c20 */ /* 0x000fc80008410000 */
[----:B------:R-:W-:Y:S01]  /*1930*/  FMUL.RZ R103, R3, 0.15915493667125701904 ;  /* 0x3e22f98303677820 */ /* 0x000fe2000040c000 */
[----:B------:R-:W-:Y:S01]  /*1940*/  SHF.L.U32 R3, R167, 0x3, RZ ;  /* 0x00000003a7037819 */ /* 0x000fe200000006ff */
[----:B------:R-:W-:Y:S08]  /*1950*/  MUFU.SIN R128, R100 ;  /* 0x0000006400807308 */ /* 0x000ff00000000400 */
[----:B------:R0:W-:Y:S08]  /*1960*/  MUFU.COS R129, R100 ;  /* 0x0000006400817308 */ /* 0x0001f00000000000 */
[----:B-1----:R1:W-:Y:S01]  /*1970*/  MUFU.COS R131, R102 ;  /* 0x0000006600837308 */ /* 0x0023e20000000000 */
[----:B0-----:R-:W-:-:S04]  /*1980*/  LOP3.LUT R100, R3, 0xffffff00, RZ, 0xc0, !PT ;  /* 0xffffff0003647812 */ /* 0x001fc800078ec0ff */
[----:B------:R-:W-:-:S03]  /*1990*/  LEA R173, R165, R100, 0x3 ;  /* 0x00000064a5ad7211 */ /* 0x000fc600078e18ff */
[----:B------:R-:W-:Y:S01]  /*19a0*/  MUFU.SIN R132, R101 ;  /* 0x0000006500847308 */ /* 0x000fe20000000400 */
[----:B-1----:R-:W-:Y:S01]  /*19b0*/  IADD3 R102, R100, R165, RZ ;  /* 0x000000a564667210 */ /* 0x002fe20007ffe0ff */
[----:B------:R-:W-:-:S03]  /*19c0*/  FMUL.FTZ R100, R105, UR58 ;  /* 0x0000003a69647c20 */ /* 0x000fc60008410000 */
[C---:B------:R-:W-:Y:S01]  /*19d0*/  IADD3 R109, R102.reuse, 0x40, RZ ;  /* 0x00000040666d7810 */ /* 0x040fe20007ffe0ff */
[----:B------:R-:W-:Y:S01]  /*19e0*/  IMAD R108, R165, 0x7, R102 ;  /* 0x00000007a56c7824 */ /* 0x000fe200078e0266 */
[C---:B------:R-:W-:Y:S01]  /*19f0*/  IADD3 R113, R102.reuse, 0x60, RZ ;  /* 0x0000006066717810 */ /* 0x040fe20007ffe0ff */
[----:B------:R0:W-:Y:S01]  /*1a00*/  MUFU.COS R133, R101 ;  /* 0x0000006500857308 */ /* 0x0001e20000000000 */
[----:B------:R-:W-:Y:S01]  /*1a10*/  IADD3 R115, R102, 0x80, RZ ;  /* 0x0000008066737810 */ /* 0x000fe20007ffe0ff */
[----:B------:R-:W-:Y:S01]  /*1a20*/  FMUL.RZ R178, R100, 0.15915493667125701904 ;  /* 0x3e22f98364b27820 */ /* 0x000fe2000040c000 */
[C---:B------:R-:W-:Y:S02]  /*1a30*/  IADD3 R119, R102.reuse, 0xa0, RZ ;  /* 0x000000a066777810 */ /* 0x040fe40007ffe0ff */
[C---:B------:R-:W-:Y:S02]  /*1a40*/  IADD3 R121, R102.reuse, 0xc0, RZ ;  /* 0x000000c066797810 */ /* 0x040fe40007ffe0ff */
[----:B------:R-:W-:Y:S01]  /*1a50*/  IADD3 R123, R102, 0xe0, RZ ;  /* 0x000000e0667b7810 */ /* 0x000fe20007ffe0ff */
[----:B------:R-:W-:Y:S01]  /*1a60*/  MUFU.SIN R126, R103 ;  /* 0x00000067007e7308 */ /* 0x000fe20000000400 */
[----:B0-----:R-:W-:Y:S01]  /*1a70*/  FMUL.FTZ R101, R106, UR58 ;  /* 0x0000003a6a657c20 */ /* 0x001fe20008410000 */
[----:B------:R-:W-:-:S02]  /*1a80*/  IADD3 R100, R108, 0x1, RZ ;  /* 0x000000016c647810 */ /* 0x000fc40007ffe0ff */
[-C--:B------:R-:W-:Y:S01]  /*1a90*/  LEA.HI.SX32 R109, R109, R102.reuse, 0x1b ;  /* 0x000000666d6d7211 */ /* 0x080fe200078fdaff */
[----:B------:R-:W-:Y:S01]  /*1aa0*/  FMUL.RZ R112, R101, 0.15915493667125701904 ;  /* 0x3e22f98365707820 */ /* 0x000fe2000040c000 */
[----:B------:R-:W-:Y:S02]  /*1ab0*/  IADD3 R101, R102, 0x20, RZ ;  /* 0x0000002066657810 */ /* 0x000fe40007ffe0ff */
[----:B------:R0:W-:Y:S01]  /*1ac0*/  MUFU.COS R127, R103 ;  /* 0x00000067007f7308 */ /* 0x0001e20000000000 */
[-C--:B------:R-:W-:Y:S02]  /*1ad0*/  LEA.HI.SX32 R113, R113, R102.reuse, 0x1b ;  /* 0x0000006671717211 */ /* 0x080fe400078fdaff */
[-C--:B------:R-:W-:Y:S02]  /*1ae0*/  LEA.HI.SX32 R115, R115, R102.reuse, 0x1b ;  /* 0x0000006673737211 */ /* 0x080fe400078fdaff */
[-C--:B------:R-:W-:Y:S01]  /*1af0*/  LEA.HI.SX32 R145, R119, R102.reuse, 0x1b ;  /* 0x0000006677917211 */ /* 0x080fe200078fdaff */
[----:B------:R-:W-:Y:S01]  /*1b00*/  FMUL.FTZ R119, R104, UR58 ;  /* 0x0000003a68777c20 */ /* 0x000fe20008410000 */
[-C--:B------:R-:W-:Y:S01]  /*1b10*/  LEA.HI.SX32 R177, R121, R102.reuse, 0x1b ;  /* 0x0000006679b17211 */ /* 0x080fe200078fdaff */
[----:B------:R-:W-:Y:S01]  /*1b20*/  MUFU.SIN R124, R112 ;  /* 0x00000070007c7308 */ /* 0x000fe20000000400 */
[-C--:B0-----:R-:W-:Y:S01]  /*1b30*/  LEA.HI.SX32 R103, R101, R102.reuse, 0x1b ;  /* 0x0000006665677211 */ /* 0x081fe200078fdaff */
[----:B------:R-:W-:Y:S01]  /*1b40*/  FMUL.RZ R119, R119, 0.15915493667125701904 ;  /* 0x3e22f98377777820 */ /* 0x000fe2000040c000 */
[----:B------:R-:W-:-:S02]  /*1b50*/  LEA.HI.SX32 R101, R102, R102, 0x1b ;  /* 0x0000006666657211 */ /* 0x000fc400078fdaff */
[----:B------:R-:W-:Y:S02]  /*1b60*/  LEA.HI.SX32 R179, R123, R102, 0x1b ;  /* 0x000000667bb37211 */ /* 0x000fe400078fdaff */
[-C--:B------:R-:W-:Y:S01]  /*1b70*/  LEA R101, R101, R164.reuse, 0x4 ;  /* 0x000000a465657211 */ /* 0x080fe200078e20ff */
[----:B------:R0:W-:Y:S01]  /*1b80*/  MUFU.COS R125, R112 ;  /* 0x00000070007d7308 */ /* 0x0001e20000000000 */
[----:B------:R-:W-:Y:S02]  /*1b90*/  IADD3 R102, R108, 0x2, RZ ;  /* 0x000000026c667810 */ /* 0x000fe40007ffe0ff */
[-C--:B------:R-:W-:Y:S01]  /*1ba0*/  LEA.HI.SX32 R181, R100, R173.reuse, 0x1b ;  /* 0x000000ad64b57211 */ /* 0x080fe200078fdaff */
[----:B---3--:R1:W-:Y:S01]  /*1bb0*/  STS.128 [R101], R28 ;  /* 0x0000001c65007388 */ /* 0x0083e20000000c00 */
[----:B------:R-:W-:Y:S01]  /*1bc0*/  FMUL.FTZ R100, R2, UR58 ;  /* 0x0000003a02647c20 */ /* 0x000fe20008410000 */
[-C--:B------:R-:W-:Y:S02]  /*1bd0*/  LEA.HI.SX32 R183, R102, R173.reuse, 0x1b ;  /* 0x000000ad66b77211 */ /* 0x080fe400078fdaff */
[-C--:B------:R-:W-:Y:S01]  /*1be0*/  LEA R103, R103, R164.reuse, 0x4 ;  /* 0x000000a467677211 */ /* 0x080fe200078e20ff */
[----:B------:R-:W-:Y:S01]  /*1bf0*/  FMUL.RZ R102, R100, 0.15915493667125701904 ;  /* 0x3e22f98364667820 */ /* 0x000fe2000040c000 */
[----:B0-----:R-:W-:Y:S01]  /*1c00*/  IADD3 R112, R108, 0x3, RZ ;  /* 0x000000036c707810 */ /* 0x001fe20007ffe0ff */
[----:B------:R-:W-:Y:S01]  /*1c10*/  MUFU.SIN R120, R119 ;  /* 0x0000007700787308 */ /* 0x000fe20000000400 */
[-C--:B------:R-:W-:Y:S01]  /*1c20*/  LEA R100, R145, R164.reuse, 0x4 ;  /* 0x000000a491647211 */ /* 0x080fe200078e20ff */
[----:B------:R-:W-:Y:S01]  /*1c30*/  FADD.FTZ R145, R70, UR5 ;  /* 0x0000000546917e21 */ /* 0x000fe20008010000 */
[----:B------:R-:W-:Y:S01]  /*1c40*/  LEA.HI.SX32 R185, R112, R173, 0x1b ;  /* 0x000000ad70b97211 */ /* 0x000fe200078fdaff */
[----:B----4-:R0:W-:Y:S01]  /*1c50*/  STS.128 [R103+0x200], R20 ;  /* 0x0002001467007388 */ /* 0x0101e20000000c00 */
[----:B------:R-:W-:Y:S01]  /*1c60*/  MOV R112, UR47 ;  /* 0x0000002f00707c02 */ /* 0x000fe20008000f00 */
[----:B------:R-:W-:Y:S01]  /*1c70*/  ULDC.64 UR46, c[0x0][0x268] ;  /* 0x00009a00002e7ab9 */ /* 0x000fe20000000a00 */
[-C--:B------:R-:W-:Y:S01]  /*1c80*/  LEA R109, R109, R164.reuse, 0x4 ;  /* 0x000000a46d6d7211 */ /* 0x080fe200078e20ff */
[----:B------:R-:W-:Y:S01]  /*1c90*/  UIMAD UR60, UR56, UR46, URZ ;  /* 0x0000002e383c72a4 */ /* 0x000fe2000f8e023f */
[----:B------:R-:W-:Y:S01]  /*1ca0*/  SEL R199, R112, R175, !P1 ;  /* 0x000000af70c77207 */ /* 0x000fe20004800000 */
[----:B------:R-:W-:Y:S01]  /*1cb0*/  UIMAD.WIDE.U32 UR56, UR10, UR46, URZ ;  /* 0x0000002e0a3872a5 */ /* 0x000fe2000f8e003f */
[----:B------:R-:W-:Y:S01]  /*1cc0*/  MOV R175, UR59 ;  /* 0x0000003b00af7c02 */ /* 0x000fe20008000f00 */
[----:B------:R-:W-:Y:S01]  /*1cd0*/  UIMAD UR47, UR10, UR47, UR60 ;  /* 0x0000002f0a2f72a4 */ /* 0x000fe2000f8e023c */
[-C--:B------:R-:W-:Y:S01]  /*1ce0*/  LEA R113, R113, R164.reuse, 0x4 ;  /* 0x000000a471717211 */ /* 0x080fe200078e20ff */
[----:B------:R-:W-:Y:S01]  /*1cf0*/  UIMAD UR46, UR7, UR45, UR55 ;  /* 0x0000002d072e72a4 */ /* 0x000fe2000f8e0237 */
[-C--:B------:R-:W-:Y:S01]  /*1d00*/  LEA R115, R115, R164.reuse, 0x4 ;  /* 0x000000a473737211 */ /* 0x080fe200078e20ff */
[----:B------:R-:W-:Y:S01]  /*1d10*/  FMUL.FTZ R175, R175, 1.4426950216293334961 ;  /* 0x3fb8aa3bafaf7820 */ /* 0x000fe20000410000 */
[----:B------:R-:W-:Y:S01]  /*1d20*/  UIADD3 UR57, UR57, UR47, URZ ;  /* 0x0000002f39397290 */ /* 0x000fe2000fffe03f */
[----:B------:R-:W-:Y:S01]  /*1d30*/  IADD3 R114, R108, 0x4, RZ ;  /* 0x000000046c727810 */ /* 0x000fe20007ffe0ff */
[----:B------:R-:W-:Y:S01]  /*1d40*/  STS.128 [R109+0x400], R32 ;  /* 0x000400206d007388 */ /* 0x000fe20000000c00 */
[----:B-1----:R-:W-:Y:S01]  /*1d50*/  FMUL.FTZ R28, R118, R175 ;  /* 0x000000af761c7220 */ /* 0x002fe20000410000 */
[----:B------:R-:W-:Y:S01]  /*1d60*/  UIMAD.WIDE.U32 UR56, UR7, UR44, UR56 ;  /* 0x0000002c073872a5 */ /* 0x000fe2000f8e0038 */
[----:B0-----:R-:W-:Y:S01]  /*1d70*/  FMUL.FTZ R20, R145, UR58 ;  /* 0x0000003a91147c20 */ /* 0x001fe20008410000 */
[C---:B------:R-:W-:Y:S01]  /*1d80*/  IADD3 R144, R108.reuse, 0x5, RZ ;  /* 0x000000056c907810 */ /* 0x040fe20007ffe0ff */
[----:B------:R-:W-:Y:S01]  /*1d90*/  STS.128 [R113+0x600], R24 ;  /* 0x0006001871007388 */ /* 0x000fe20000000c00 */
[----:B------:R-:W-:Y:S01]  /*1da0*/  UIADD3 UR46, UR57, UR46, URZ ;  /* 0x0000002e392e7290 */ /* 0x000fe2000fffe03f */
[----:B------:R-:W0:Y:S01]  /*1db0*/  MUFU.EX2 R28, R28 ;  /* 0x0000001c001c7308 */ /* 0x000e220000000800 */
[----:B------:R-:W-:Y:S01]  /*1dc0*/  ULEA UR47, UP0, UR56, UR42, 0x3 ;  /* 0x0000002a382f7291 */ /* 0x000fe2000f80183f */
[C---:B------:R-:W-:Y:S01]  /*1dd0*/  IADD3 R174, R108.reuse, 0x6, RZ ;  /* 0x000000066cae7810 */ /* 0x040fe20007ffe0ff */
[----:B------:R1:W-:Y:S01]  /*1de0*/  STS.128 [R115+0x800], R4 ;  /* 0x0008000473007388 */ /* 0x0003e20000000c00 */
[----:B------:R-:W-:Y:S01]  /*1df0*/  IADD3 R176, R108, 0x7, RZ ;  /* 0x000000076cb07810 */ /* 0x000fe20007ffe0ff */
[----:B------:R-:W-:Y:S01]  /*1e00*/  FMUL.RZ R20, R20, 0.15915493667125701904 ;  /* 0x3e22f98314147820 */ /* 0x000fe2000040c000 */
[-C--:B------:R-:W-:Y:S01]  /*1e10*/  LEA R177, R177, R164.reuse, 0x4 ;  /* 0x000000a4b1b17211 */ /* 0x080fe200078e20ff */
[----:B------:R-:W-:Y:S01]  /*1e20*/  ULEA.HI.X UR56, UR56, UR43, UR46, 0x3, UP0 ;  /* 0x0000002b38387291 */ /* 0x000fe200080f1c2e */
[----:B------:R-:W-:Y:S01]  /*1e30*/  LEA R179, R179, R164, 0x4 ;  /* 0x000000a4b3b37211 */ /* 0x000fe200078e20ff */
[----:B------:R-:W-:Y:S01]  /*1e40*/  STS.128 [R100+0xa00], R12 ;  /* 0x000a000c64007388 */ /* 0x000fe20000000c00 */
[-C--:B------:R-:W-:Y:S01]  /*1e50*/  LEA.HI.SX32 R187, R114, R173.reuse, 0x1b ;  /* 0x000000ad72bb7211 */ /* 0x080fe200078fdaff */
[----:B------:R-:W-:Y:S01]  /*1e60*/  MUFU.COS R121, R119 ;  /* 0x0000007700797308 */ /* 0x000fe20000000000 */
[-C--:B------:R-:W-:Y:S01]  /*1e70*/  LEA.HI.SX32 R189, R144, R173.reuse, 0x1b ;  /* 0x000000ad90bd7211 */ /* 0x080fe200078fdaff */
[----:B------:R-:W-:Y:S01]  /*1e80*/  STS.128 [R177+0xc00], R8 ;  /* 0x000c0008b1007388 */ /* 0x000fe20000000c00 */
[-C--:B------:R-:W-:Y:S01]  /*1e90*/  LEA.HI.SX32 R191, R174, R173.reuse, 0x1b ;  /* 0x000000adaebf7211 */ /* 0x080fe200078fdaff */
[----:B------:R-:W2:Y:S01]  /*1ea0*/  @!P2 LDC R114, c[0x0][0x21c] ;  /* 0x00008700ff72ab82 */ /* 0x000ea20000000800 */
[----:B------:R-:W-:Y:S01]  /*1eb0*/  LEA.HI.SX32 R193, R176, R173, 0x1b ;  /* 0x000000adb0c17211 */ /* 0x000fe200078fdaff */
[----:B------:R3:W-:Y:S01]  /*1ec0*/  STS.128 [R179+0xe00], R16 ;  /* 0x000e0010b3007388 */ /* 0x0007e20000000c00 */
[----:B0-----:R-:W-:Y:S01]  /*1ed0*/  FMUL.FTZ R112, R28, R197 ;  /* 0x000000c51c707220 */ /* 0x001fe20000410000 */
[----:B-1----:R-:W-:Y:S01]  /*1ee0*/  LEA.HI.SX32 R5, R108, R108, 0x1b ;  /* 0x0000006c6c057211 */ /* 0x002fe200078fdaff */
[----:B------:R-:W-:Y:S01]  /*1ef0*/  MUFU.SIN R174, R20 ;  /* 0x0000001400ae7308 */ /* 0x000fe20000000400 */
[----:B------:R-:W-:Y:S01]  /*1f00*/  FMUL.FTZ R113, R28, R195 ;  /* 0x000000c31c717220 */ /* 0x000fe20000410000 */
[----:B------:R-:W-:Y:S01]  /*1f10*/  LEA R28, R181, R164, 0x4 ;  /* 0x000000a4b51c7211 */ /* 0x000fe200078e20ff */
[----:B------:R-:W-:-:S05]  /*1f20*/  NOP ;  /* 0x0000000000007918 */ /* 0x000fca0000000000 */
[----:B------:R0:W-:Y:S01]  /*1f30*/  MUFU.COS R176, R20 ;  /* 0x0000001400b07308 */ /* 0x0001e20000000000 */
[-C--:B------:R-:W-:Y:S01]  /*1f40*/  LEA R32, R5, R164.reuse, 0x4 ;  /* 0x000000a405207211 */ /* 0x080fe200078e20ff */
[-C--:B------:R-:W-:Y:S01]  /*1f50*/  FMUL.FTZ R5, R117, R175.reuse ;  /* 0x000000af75057220 */ /* 0x080fe20000410000 */
[-C--:B------:R-:W-:Y:S01]  /*1f60*/  LEA R24, R183, R164.reuse, 0x4 ;  /* 0x000000a4b7187211 */ /* 0x080fe200078e20ff */
[----:B------:R-:W-:Y:S01]  /*1f70*/  LDS.128 R28, [R28+0x10] ;  /* 0x000010001c1c7984 */ /* 0x000fe20000000c00 */
[-C--:B---3--:R-:W-:Y:S01]  /*1f80*/  LEA R16, R187, R164.reuse, 0x4 ;  /* 0x000000a4bb107211 */ /* 0x088fe200078e20ff */
[-C--:B------:R-:W-:Y:S01]  /*1f90*/  FMUL.FTZ R100, R116, R175.reuse ;  /* 0x000000af74647220 */ /* 0x080fe20000410000 */
[-C--:B------:R-:W-:Y:S01]  /*1fa0*/  LEA R12, R189, R164.reuse, 0x4 ;  /* 0x000000a4bd0c7211 */ /* 0x080fe200078e20ff */
[----:B------:R-:W1:Y:S01]  /*1fb0*/  MUFU.EX2 R179, R5 ;  /* 0x0000000500b37308 */ /* 0x000e620000000800 */
[-C--:B0-----:R-:W-:Y:S01]  /*1fc0*/  LEA R20, R185, R164.reuse, 0x4 ;  /* 0x000000a4b9147211 */ /* 0x081fe200078e20ff */
[----:B------:R-:W0:Y:S01]  /*1fd0*/  LDS.128 R32, [R32] ;  /* 0x0000000020207984 */ /* 0x000e220000000c00 */
[-C--:B------:R-:W-:Y:S01]  /*1fe0*/  LEA R8, R191, R164.reuse, 0x4 ;  /* 0x000000a4bf087211 */ /* 0x080fe200078e20ff */
[----:B------:R-:W-:Y:S01]  /*1ff0*/  HFMA2.MMA R115, -RZ, RZ, 0, 9.5367431640625e-07 ;  /* 0x00000010ff737435 */ /* 0x000fe200000001ff */
[-C--:B------:R-:W-:Y:S01]  /*2000*/  LEA R4, R193, R164.reuse, 0x4 ;  /* 0x000000a4c1047211 */ /* 0x080fe200078e20ff */
[----:B------:R-:W3:Y:S01]  /*2010*/  LDS.128 R24, [R24+0x20] ;  /* 0x0000200018187984 */ /* 0x000ee20000000c00 */
[----:B------:R-:W-:Y:S01]  /*2020*/  MOV R108, UR47 ;  /* 0x0000002f006c7c02 */ /* 0x000fe20008000f00 */
[----:B------:R4:W1:Y:S01]  /*2030*/  MUFU.EX2 R180, R100 ;  /* 0x0000006400b47308 */ /* 0x0008620000000800 */
[----:B------:R-:W-:Y:S01]  /*2040*/  MOV R109, UR56 ;  /* 0x00000038006d7c02 */ /* 0x000fe20008000f00 */
[----:B------:R-:W3:Y:S01]  /*2050*/  LDS.128 R20, [R20+0x30] ;  /* 0x0000300014147984 */ /* 0x000ee20000000c00 */
[----:B------:R-:W-:Y:S01]  /*2060*/  LEA R199, R199, R164, 0x3 ;  /* 0x000000a4c7c77211 */ /* 0x000fe200078e18ff */
[-C--:B------:R-:W-:Y:S01]  /*2070*/  FMUL.FTZ R181, R172, R175.reuse ;  /* 0x000000afacb57220 */ /* 0x080fe20000410000 */
[----:B------:R-:W-:Y:S01]  /*2080*/  MOV R101, UR13 ;  /* 0x0000000d00657c02 */ /* 0x000fe20008000f00 */
[----:B------:R-:W3:Y:S01]  /*2090*/  LDS.128 R16, [R16+0x40] ;  /* 0x0000400010107984 */ /* 0x000ee20000000c00 */
[-C--:B------:R-:W-:Y:S01]  /*20a0*/  FMUL.FTZ R184, R166, R175.reuse ;  /* 0x000000afa6b87220 */ /* 0x080fe20000410000 */
[----:B------:R-:W-:Y:S01]  /*20b0*/  MUFU.SIN R173, R102 ;  /* 0x0000006600ad7308 */ /* 0x000fe20000000400 */
[----:B------:R-:W-:Y:S01]  /*20c0*/  @!P2 IADD3 R101, R101, -0x2, RZ ;  /* 0xfffffffe6565a810 */ /* 0x000fe20007ffe0ff */
[----:B------:R-:W3:Y:S01]  /*20d0*/  LDS.128 R12, [R12+0x50] ;  /* 0x000050000c0c7984 */ /* 0x000ee20000000c00 */
[----:B----4-:R-:W-:Y:S01]  /*20e0*/  HFMA2.MMA R100, -RZ, RZ, 1.875, 0 ;  /* 0x3f800000ff647435 */ /* 0x010fe200000001ff */
[----:B------:R-:W-:Y:S01]  /*20f0*/  FMUL.FTZ R182, R170, R175 ;  /* 0x000000afaab67220 */ /* 0x000fe20000410000 */
[----:B------:R-:W-:Y:S01]  /*2100*/  FADD.FTZ R144, R71, UR5 ;  /* 0x0000000547907e21 */ /* 0x000fe20008010000 */
[----:B------:R-:W4:Y:S01]  /*2110*/  LDS.128 R8, [R8+0x60] ;  /* 0x0000600008087984 */ /* 0x000f220000000c00 */
[----:B--2---:R-:W-:Y:S01]  /*2120*/  @!P2 IMAD R114, R101, R114, UR7 ;  /* 0x000000076572ae24 */ /* 0x004fe2000f8e0272 */
[----:B------:R2:W-:Y:S01]  /*2130*/  MUFU.COS R119, R102 ;  /* 0x0000006600777308 */ /* 0x0005e20000000000 */
[----:B------:R-:W-:Y:S01]  /*2140*/  MOV R101, RZ ;  /* 0x000000ff00657202 */ /* 0x000fe20000000f00 */
[----:B------:R-:W4:Y:S01]  /*2150*/  LDS.128 R4, [R4+0x70] ;  /* 0x0000700004047984 */ /* 0x000f220000000c00 */
[----:B------:R-:W-:-:S03]  /*2160*/  @!P2 IMAD.WIDE R114, R114, R115, UR20 ;  /* 0x000000147272ae25 */ /* 0x000fc6000f8e0273 */
[----:B------:R1:W-:Y:S02]  /*2170*/  STS.64 [R199+0x4a60], R112 ;  /* 0x004a6070c7007388 */ /* 0x0003e40000000a00 */
[----:B------:R-:W3:Y:S01]  /*2180*/  MUFU.EX2 R181, R181 ;  /* 0x000000b500b57308 */ /* 0x000ee20000000800 */
[----:B--2---:R-:W-:Y:S01]  /*2190*/  CS2R R102, SRZ ;  /* 0x0000000000667805 */ /* 0x004fe2000001ff00 */
[----:B------:R-:W5:Y:S01]  /*21a0*/  LDG.E.64 R108, desc[UR18][R108.64] ;  /* 0x000000126c6c7981 */ /* 0x000f62000c1e1b00 */
[----:B------:R-:W-:Y:S01]  /*21b0*/  BAR.SYNC.DEFER_BLOCKING 0x0 ;  /* 0x0000000000007b1d */ /* 0x000fe20000010000 */
[----:B0-----:R-:W-:-:S05]  /*21c0*/  FMUL.FTZ R233, R118, R33 ;  /* 0x0000002176e97220 */ /* 0x001fca0000410000 */
[----:B------:R-:W0:Y:S01]  /*21d0*/  MUFU.EX2 R184, R184 ;  /* 0x000000b800b87308 */ /* 0x000e220000000800 */
[C---:B-1----:R-:W-:Y:S01]  /*21e0*/  FMUL.FTZ R142, R179.reuse, R142 ;  /* 0x0000008eb38e7220 */ /* 0x042fe20000410000 */
[----:B------:R-:W-:Y:S01]  /*21f0*/  FMUL.FTZ R143, R179, R143 ;  /* 0x0000008fb38f7220 */ /* 0x000fe20000410000 */
[----:B------:R-:W-:Y:S01]  /*2200*/  FMUL.FTZ R232, R117, R35 ;  /* 0x0000002375e87220 */ /* 0x000fe20000410000 */
[----:B------:R-:W-:-:S04]  /*2210*/  FMUL.FTZ R141, R180, R141 ;  /* 0x0000008db48d7220 */ /* 0x000fc80000410000 */
[----:B------:R-:W-:Y:S08]  /*2220*/  MUFU.EX2 R182, R182 ;  /* 0x000000b600b67308 */ /* 0x000ff00000000800 */
[----:B------:R-:W-:Y:S01]  /*2230*/  MUFU.SIN R122, R178 ;  /* 0x000000b2007a7308 */ /* 0x000fe20000000400 */
[----:B------:R1:W5:Y:S07]  /*2240*/  @!P2 LDG.E.128 R100, desc[UR18][R114.64] ;  /* 0x000000127264a981 */ /* 0x00036e000c1e1d00 */
[----:B------:R2:W-:Y:S01]  /*2250*/  MUFU.COS R123, R178 ;  /* 0x000000b2007b7308 */ /* 0x0005e20000000000 */
[-C--:B-1----:R-:W-:Y:S01]  /*2260*/  FMUL.FTZ R114, R106, R175.reuse ;  /* 0x000000af6a727220 */ /* 0x082fe20000410000 */
[----:B------:R-:W-:Y:S01]  /*2270*/  FMUL.FTZ R115, R105, R175 ;  /* 0x000000af69737220 */ /* 0x000fe20000410000 */
[----:B------:R-:W-:Y:S01]  /*2280*/  FMUL.FTZ R233, R96, R233 ;  /* 0x000000e960e97220 */ /* 0x000fe20000410000 */
[C---:B---3--:R-:W-:Y:S01]  /*2290*/  FMUL.FTZ R139, R181.reuse, R139 ;  /* 0x0000008bb58b7220 */ /* 0x048fe20000410000 */
[----:B------:R-:W-:Y:S01]  /*22a0*/  FMUL.FTZ R138, R181, R138 ;  /* 0x0000008ab58a7220 */ /* 0x000fe20000410000 */
[----:B------:R-:W-:-:S02]  /*22b0*/  FMUL.FTZ R179, R2, R175 ;  /* 0x000000af02b37220 */ /* 0x000fc40000410000 */
[----:B------:R-:W1:Y:S01]  /*22c0*/  MUFU.EX2 R114, R114 ;  /* 0x0000007200727308 */ /* 0x000e620000000800 */
[----:B------:R-:W-:Y:S01]  /*22d0*/  FMUL.FTZ R181, R145, R175 ;  /* 0x000000af91b57220 */ /* 0x000fe20000410000 */
[----:B------:R-:W-:Y:S01]  /*22e0*/  FMUL.FTZ R140, R180, R140 ;  /* 0x0000008cb48c7220 */ /* 0x000fe20000410000 */
[----:B------:R-:W-:Y:S01]  /*22f0*/  FMUL.FTZ R232, R97, R232 ;  /* 0x000000e861e87220 */ /* 0x000fe20000410000 */
[----:B--2---:R-:W-:-:S04]  /*2300*/  FMUL.FTZ R178, R144, UR58 ;  /* 0x0000003a90b27c20 */ /* 0x004fc80008410000 */
[----:B------:R2:W-:Y:S01]  /*2310*/  MUFU.EX2 R188, R115 ;  /* 0x0000007300bc7308 */ /* 0x0005e20000000800 */
[C---:B0-----:R-:W-:Y:S01]  /*2320*/  FMUL.FTZ R133, R184.reuse, R133 ;  /* 0x00000085b8857220 */ /* 0x041fe20000410000 */
[----:B------:R-:W-:Y:S01]  /*2330*/  FMUL.FTZ R132, R184, R132 ;  /* 0x00000084b8847220 */ /* 0x000fe20000410000 */
[-C--:B------:R-:W-:Y:S01]  /*2340*/  FMUL.FTZ R183, R168, R175.reuse ;  /* 0x000000afa8b77220 */ /* 0x080fe20000410000 */
[-C--:B------:R-:W-:Y:S01]  /*2350*/  FMUL.FTZ R185, R111, R175.reuse ;  /* 0x000000af6fb97220 */ /* 0x080fe20000410000 */
[-C--:B------:R-:W-:Y:S01]  /*2360*/  FMUL.FTZ R186, R110, R175.reuse ;  /* 0x000000af6eba7220 */ /* 0x080fe20000410000 */
[-C--:B------:R-:W-:Y:S01]  /*2370*/  FMUL.FTZ R187, R107, R175.reuse ;  /* 0x000000af6bbb7220 */ /* 0x080fe20000410000 */
[----:B------:R-:W-:Y:S01]  /*2380*/  FMUL.FTZ R189, R104, R175 ;  /* 0x000000af68bd7220 */ /* 0x000fe20000410000 */
[----:B-1----:R-:W-:Y:S01]  /*2390*/  FMUL.FTZ R125, R114, R125 ;  /* 0x0000007d727d7220 */ /* 0x002fe20000410000 */
[----:B--2---:R-:W-:Y:S01]  /*23a0*/  FMUL.FTZ R115, R118, R32 ;  /* 0x0000002076737220 */ /* 0x004fe20000410000 */
[----:B------:R-:W-:Y:S01]  /*23b0*/  FMUL.FTZ R124, R114, R124 ;  /* 0x0000007c727c7220 */ /* 0x000fe20000410000 */
[----:B------:R-:W-:Y:S01]  /*23c0*/  FMUL.FTZ R114, R117, R34 ;  /* 0x0000002275727220 */ /* 0x000fe20000410000 */
[----:B------:R0:W1:Y:S01]  /*23d0*/  MUFU.EX2 R180, R179 ;  /* 0x000000b300b47308 */ /* 0x0000620000000800 */
[----:B------:R-:W-:Y:S01]  /*23e0*/  FMUL.FTZ R234, R96, R115 ;  /* 0x0000007360ea7220 */ /* 0x000fe20000410000 */
[----:B------:R-:W-:Y:S01]  /*23f0*/  FMUL.FTZ R115, R233, R142 ;  /* 0x0000008ee9737220 */ /* 0x000fe20000410000 */
[----:B------:R-:W-:Y:S01]  /*2400*/  FMUL.FTZ R231, R97, R114 ;  /* 0x0000007261e77220 */ /* 0x000fe20000410000 */
[----:B------:R-:W-:Y:S01]  /*2410*/  FMUL.RZ R178, R178, 0.15915493667125701904 ;  /* 0x3e22f983b2b27820 */ /* 0x000fe2000040c000 */
[C---:B------:R-:W-:Y:S01]  /*2420*/  FMUL.FTZ R118, R234.reuse, R142 ;  /* 0x0000008eea767220 */ /* 0x040fe20000410000 */
[----:B------:R-:W-:-:S02]  /*2430*/  FFMA.FTZ R114, R234, R143, -R115 ;  /* 0x0000008fea727223 */ /* 0x000fc40000010873 */
[----:B------:R-:W2:Y:S01]  /*2440*/  MUFU.EX2 R181, R181 ;  /* 0x000000b500b57308 */ /* 0x000ea20000000800 */
[----:B------:R-:W-:Y:S01]  /*2450*/  FFMA.FTZ R117, R233, R143, R118 ;  /* 0x0000008fe9757223 */ /* 0x000fe20000010076 */
[----:B------:R-:W-:Y:S01]  /*2460*/  FADD.FTZ R114, R231, R114 ;  /* 0x00000072e7727221 */ /* 0x000fe20000010000 */
[----:B------:R-:W-:Y:S02]  /*2470*/  FMUL.FTZ R115, R116, R29 ;  /* 0x0000001d74737220 */ /* 0x000fe40000410000 */
[----:B------:R-:W-:Y:S01]  /*2480*/  FADD.FTZ R117, R232, R117 ;  /* 0x00000075e8757221 */ /* 0x000fe20000010000 */
[----:B------:R-:W-:Y:S01]  /*2490*/  FMUL.FTZ R184, R140, R114 ;  /* 0x000000728cb87220 */ /* 0x000fe20000410000 */
[----:B------:R-:W-:Y:S01]  /*24a0*/  FMUL.FTZ R175, R144, R175 ;  /* 0x000000af90af7220 */ /* 0x000fe20000410000 */
[----:B------:R-:W-:Y:S01]  /*24b0*/  FMUL.FTZ R229, R116, R28 ;  /* 0x0000001c74e57220 */ /* 0x000fe20000410000 */
[-C--:B------:R-:W-:Y:S01]  /*24c0*/  FMUL.FTZ R118, R140, R117.reuse ;  /* 0x000000758c767220 */ /* 0x080fe20000410000 */
[C---:B------:R-:W-:Y:S01]  /*24d0*/  FFMA.FTZ R117, R141.reuse, R117, R184 ;  /* 0x000000758d757223 */ /* 0x040fe200000100b8 */
[----:B------:R-:W-:Y:S01]  /*24e0*/  FMUL.FTZ R230, R98, R115 ;  /* 0x0000007362e67220 */ /* 0x000fe20000410000 */
[C---:B------:R-:W-:Y:S01]  /*24f0*/  FMUL.FTZ R137, R182.reuse, R137 ;  /* 0x00000089b6897220 */ /* 0x040fe20000410000 */
[----:B------:R-:W-:Y:S01]  /*2500*/  FMUL.FTZ R136, R182, R136 ;  /* 0x00000088b6887220 */ /* 0x000fe20000410000 */
[----:B------:R-:W-:Y:S01]  /*2510*/  FFMA.FTZ R114, R141, R114, -R118 ;  /* 0x000000728d727223 */ /* 0x000fe20000010876 */
[----:B------:R-:W-:Y:S01]  /*2520*/  MUFU.EX2 R182, R175 ;  /* 0x000000af00b67308 */ /* 0x000fe20000000800 */
[----:B------:R-:W-:Y:S01]  /*2530*/  FMUL.FTZ R229, R98, R229 ;  /* 0x000000e562e57220 */ /* 0x000fe20000410000 */
[----:B0-----:R-:W-:Y:S01]  /*2540*/  FADD.FTZ R179, R230, R117 ;  /* 0x00000075e6b37221 */ /* 0x001fe20000010000 */
[----:B-1----:R-:W-:Y:S01]  /*2550*/  FMUL.FTZ R118, R180, R173 ;  /* 0x000000adb4767220 */ /* 0x002fe20000410000 */
[----:B--2---:R-:W-:-:S04]  /*2560*/  FMUL.FTZ R116, R181, R174 ;  /* 0x000000aeb5747220 */ /* 0x004fc80000410000 */
[----:B------:R-:W0:Y:S01]  /*2570*/  MUFU.SIN R175, R178 ;  /* 0x000000b200af7308 */ /* 0x000e220000000400 */
[----:B------:R-:W-:Y:S01]  /*2580*/  FADD.FTZ R173, R229, R114 ;  /* 0x00000072e5ad7221 */ /* 0x000fe20000010000 */
[----:B------:R-:W-:Y:S01]  /*2590*/  FMUL.FTZ R174, R138, R179 ;  /* 0x000000b38aae7220 */ /* 0x000fe20000410000 */
[----:B------:R-:W-:Y:S01]  /*25a0*/  FMUL.FTZ R117, R181, R176 ;  /* 0x000000b0b5757220 */ /* 0x000fe20000410000 */
[----:B------:R-:W-:Y:S01]  /*25b0*/  FMUL.FTZ R228, R172, R31 ;  /* 0x0000001face47220 */ /* 0x000fe20000410000 */
[----:B------:R-:W-:-:S03]  /*25c0*/  FMUL.FTZ R176, R138, R173 ;  /* 0x000000ad8ab07220 */ /* 0x000fc60000410000 */
[----:B------:R1:W-:Y:S01]  /*25d0*/  MUFU.COS R177, R178 ;  /* 0x000000b200b17308 */ /* 0x0003e20000000000 */
[----:B------:R-:W-:Y:S01]  /*25e0*/  FMUL.FTZ R172, R172, R30 ;  /* 0x0000001eacac7220 */ /* 0x000fe20000410000 */
[----:B------:R-:W-:Y:S01]  /*25f0*/  FFMA.FTZ R179, R139, R179, R176 ;  /* 0x000000b38bb37223 */ /* 0x000fe200000100b0 */
[----:B------:R-:W-:Y:S01]  /*2600*/  FMUL.FTZ R228, R99, R228 ;  /* 0x000000e463e47220 */ /* 0x000fe20000410000 */
[----:B-1----:R-:W-:Y:S01]  /*2610*/  FFMA.FTZ R178, R139, R173, -R174 ;  /* 0x000000ad8bb27223 */ /* 0x002fe200000108ae */
[CC--:B------:R-:W-:Y:S01]  /*2620*/  FMUL.FTZ R174, R112.reuse, R142.reuse ;  /* 0x0000008e70ae7220 */ /* 0x0c0fe20000410000 */
[----:B------:R-:W-:Y:S02]  /*2630*/  FMUL.FTZ R173, R113, R142 ;  /* 0x0000008e71ad7220 */ /* 0x000fe40000410000 */
[----:B------:R-:W1:Y:S01]  /*2640*/  MUFU.EX2 R183, R183 ;  /* 0x000000b700b77308 */ /* 0x000e620000000800 */
[----:B------:R-:W-:Y:S01]  /*2650*/  FMUL.FTZ R227, R99, R172 ;  /* 0x000000ac63e37220 */ /* 0x000fe20000410000 */
[-C--:B------:R-:W-:Y:S01]  /*2660*/  FFMA.FTZ R174, R113, R143.reuse, R174 ;  /* 0x0000008f71ae7223 */ /* 0x080fe200000100ae */
[----:B------:R-:W-:Y:S01]  /*2670*/  FFMA.FTZ R173, R112, R143, -R173 ;  /* 0x0000008f70ad7223 */ /* 0x000fe200000108ad */
[----:B------:R-:W-:Y:S01]  /*2680*/  FADD.FTZ R179, R228, R179 ;  /* 0x000000b3e4b37221 */ /* 0x000fe20000010000 */
[----:B0-----:R-:W-:Y:S01]  /*2690*/  FMUL.FTZ R114, R182, R175 ;  /* 0x000000afb6727220 */ /* 0x001fe20000410000 */
[C---:B------:R-:W-:Y:S01]  /*26a0*/  FMUL.FTZ R176, R140.reuse, R174 ;  /* 0x000000ae8cb07220 */ /* 0x040fe20000410000 */
[----:B------:R-:W-:Y:S01]  /*26b0*/  FMUL.FTZ R175, R140, R173 ;  /* 0x000000ad8caf7220 */ /* 0x000fe20000410000 */
[----:B------:R-:W-:Y:S01]  /*26c0*/  FADD.FTZ R178, R227, R178 ;  /* 0x000000b2e3b27221 */ /* 0x000fe20000010000 */
[----:B------:R-:W-:Y:S01]  /*26d0*/  FMUL.FTZ R172, R136, R179 ;  /* 0x000000b388ac7220 */ /* 0x000fe20000410000 */
[----:B------:R-:W-:Y:S01]  /*26e0*/  FMUL.FTZ R225, R170, R24 ;  /* 0x00000018aae17220 */ /* 0x000fe20000410000 */
[C---:B------:R-:W-:Y:S01]  /*26f0*/  FFMA.FTZ R176, R141.reuse, R173, -R176 ;  /* 0x000000ad8db07223 */ /* 0x040fe200000108b0 */
[----:B------:R-:W-:Y:S01]  /*2700*/  FFMA.FTZ R175, R141, R174, R175 ;  /* 0x000000ae8daf7223 */ /* 0x000fe200000100af */
[-C--:B------:R-:W-:Y:S01]  /*2710*/  FMUL.FTZ R174, R136, R178.reuse ;  /* 0x000000b288ae7220 */ /* 0x080fe20000410000 */
[----:B------:R-:W-:Y:S01]  /*2720*/  FMUL.FTZ R173, R170, R25 ;  /* 0x00000019aaad7220 */ /* 0x000fe20000410000 */
[C---:B------:R-:W-:Y:S01]  /*2730*/  FFMA.FTZ R172, R137.reuse, R178, -R172 ;  /* 0x000000b289ac7223 */ /* 0x040fe200000108ac */
[----:B------:R-:W-:Y:S01]  /*2740*/  FMUL.FTZ R225, R92, R225 ;  /* 0x000000e15ce17220 */ /* 0x000fe20000410000 */
[----:B------:R-:W-:Y:S01]  /*2750*/  FFMA.FTZ R179, R137, R179, R174 ;  /* 0x000000b389b37223 */ /* 0x000fe200000100ae */
[----:B------:R-:W-:Y:S01]  /*2760*/  FMUL.FTZ R170, R138, R175 ;  /* 0x000000af8aaa7220 */ /* 0x000fe20000410000 */
[----:B------:R-:W-:Y:S01]  /*2770*/  FMUL.FTZ R224, R92, R173 ;  /* 0x000000ad5ce07220 */ /* 0x000fe20000410000 */
[----:B-1----:R-:W-:Y:S01]  /*2780*/  FMUL.FTZ R134, R183, R134 ;  /* 0x00000086b7867220 */ /* 0x002fe20000410000 */
[----:B------:R-:W-:Y:S01]  /*2790*/  FADD.FTZ R173, R225, R172 ;  /* 0x000000ace1ad7221 */ /* 0x000fe20000010000 */
[-C--:B------:R-:W-:Y:S01]  /*27a0*/  FMUL.FTZ R172, R138, R176.reuse ;  /* 0x000000b08aac7220 */ /* 0x080fe20000410000 */
[----:B------:R-:W-:Y:S01]  /*27b0*/  FFMA.FTZ R176, R139, R176, -R170 ;  /* 0x000000b08bb07223 */ /* 0x000fe200000108aa */
[----:B------:R-:W-:Y:S01]  /*27c0*/  FADD.FTZ R179, R224, R179 ;  /* 0x000000b3e0b37221 */ /* 0x000fe20000010000 */
[----:B------:R-:W-:Y:S01]  /*27d0*/  FMUL.FTZ R135, R183, R135 ;  /* 0x00000087b7877220 */ /* 0x000fe20000410000 */
[----:B------:R-:W-:Y:S01]  /*27e0*/  FMUL.FTZ R178, R134, R173 ;  /* 0x000000ad86b27220 */ /* 0x000fe20000410000 */
[----:B------:R-:W-:Y:S01]  /*27f0*/  FMUL.FTZ R170, R168, R27 ;  /* 0x0000001ba8aa7220 */ /* 0x000fe20000410000 */
[----:B------:R-:W0:Y:S01]  /*2800*/  MUFU.EX2 R185, R185 ;  /* 0x000000b900b97308 */ /* 0x000e220000000800 */
[-C--:B------:R-:W-:Y:S01]  /*2810*/  FMUL.FTZ R174, R134, R179.reuse ;  /* 0x000000b386ae7220 */ /* 0x080fe20000410000 */
[----:B------:R-:W-:Y:S01]  /*2820*/  FMUL.FTZ R222, R168, R26 ;  /* 0x0000001aa8de7220 */ /* 0x000fe20000410000 */
        /* <DEDUP_REMOVED lines=8> */
[----:B------:R-:W-:Y:S01]  /*28b0*/  FADD.FTZ R175, R222, R175 ;  /* 0x000000afdeaf7221 */ /* 0x000fe20000010000 */
[----:B------:R-:W-:Y:S01]  /*28c0*/  FMUL.FTZ R170, R132, R178 ;  /* 0x000000b284aa7220 */ /* 0x000fe20000410000 */
[-C--:B------:R-:W-:Y:S01]  /*28d0*/  FMUL.FTZ R168, R136, R172.reuse ;  /* 0x000000ac88a87220 */ /* 0x080fe20000410000 */
[----:B------:R-:W-:Y:S01]  /*28e0*/  FMUL.FTZ R115, R182, R177 ;  /* 0x000000b1b6737220 */ /* 0x000fe20000410000 */
[----:B------:R-:W-:Y:S01]  /*28f0*/  FFMA.FTZ R172, R137, R172, R173 ;  /* 0x000000ac89ac7223 */ /* 0x000fe200000100ad */
[----:B------:R-:W1:Y:S01]  /*2900*/  MUFU.EX2 R186, R186 ;  /* 0x000000ba00ba7308 */ /* 0x000e620000000800 */
[----:B------:R-:W-:Y:S01]  /*2910*/  FMUL.FTZ R177, R132, R175 ;  /* 0x000000af84b17220 */ /* 0x000fe20000410000 */
[----:B------:R-:W-:Y:S01]  /*2920*/  FMUL.FTZ R173, R166, R21 ;  /* 0x00000015a6ad7220 */ /* 0x000fe20000410000 */
[----:B------:R-:W-:Y:S01]  /*2930*/  FFMA.FTZ R170, R133, R175, -R170 ;  /* 0x000000af85aa7223 */ /* 0x000fe200000108aa */
[----:B------:R-:W-:Y:S01]  /*2940*/  FMUL.FTZ R221, R94, R221 ;  /* 0x000000dd5edd7220 */ /* 0x000fe20000410000 */
[----:B------:R-:W-:Y:S01]  /*2950*/  FFMA.FTZ R168, R137, R176, -R168 ;  /* 0x000000b089a87223 */ /* 0x000fe200000108a8 */
[----:B------:R-:W-:Y:S01]  /*2960*/  FFMA.FTZ R177, R133, R178, R177 ;  /* 0x000000b285b17223 */ /* 0x000fe200000100b1 */
[----:B------:R-:W-:Y:S01]  /*2970*/  FMUL.FTZ R166, R134, R172 ;  /* 0x000000ac86a67220 */ /* 0x000fe20000410000 */
[----:B------:R-:W-:Y:S01]  /*2980*/  FMUL.FTZ R220, R94, R173 ;  /* 0x000000ad5edc7220 */ /* 0x000fe20000410000 */
[----:B0-----:R-:W-:Y:S01]  /*2990*/  FMUL.FTZ R130, R185, R130 ;  /* 0x00000082b9827220 */ /* 0x001fe20000410000 */
[----:B------:R-:W-:Y:S01]  /*29a0*/  FADD.FTZ R170, R221, R170 ;  /* 0x000000aaddaa7221 */ /* 0x000fe20000010000 */
[-C--:B------:R-:W-:Y:S01]  /*29b0*/  FMUL.FTZ R173, R134, R168.reuse ;  /* 0x000000a886ad7220 */ /* 0x080fe20000410000 */
[----:B------:R-:W-:Y:S01]  /*29c0*/  FFMA.FTZ R168, R135, R168, -R166 ;  /* 0x000000a887a87223 */ /* 0x000fe200000108a6 */
[----:B------:R-:W-:Y:S01]  /*29d0*/  FADD.FTZ R177, R220, R177 ;  /* 0x000000b1dcb17221 */ /* 0x000fe20000010000 */
[----:B------:R-:W-:Y:S01]  /*29e0*/  FMUL.FTZ R131, R185, R131 ;  /* 0x00000083b9837220 */ /* 0x000fe20000410000 */
[C---:B------:R-:W-:Y:S01]  /*29f0*/  FMUL.FTZ R174, R130.reuse, R170 ;  /* 0x000000aa82ae7220 */ /* 0x040fe20000410000 */
[----:B------:R-:W-:Y:S01]  /*2a00*/  FMUL.FTZ R166, R111, R23 ;  /* 0x000000176fa67220 */ /* 0x000fe20000410000 */
[----:B------:R-:W0:Y:S01]  /*2a10*/  MUFU.EX2 R187, R187 ;  /* 0x000000bb00bb7308 */ /* 0x000e220000000800 */
[----:B------:R-:W-:Y:S01]  /*2a20*/  FFMA.FTZ R173, R135, R172, R173 ;  /* 0x000000ac87ad7223 */ /* 0x000fe200000100ad */
[-C--:B------:R-:W-:Y:S01]  /*2a30*/  FMUL.FTZ R175, R130, R177.reuse ;  /* 0x000000b182af7220 */ /* 0x080fe20000410000 */
[----:B------:R-:W-:Y:S01]  /*2a40*/  FMUL.FTZ R218, R111, R22 ;  /* 0x000000166fda7220 */ /* 0x000fe20000410000 */
[----:B------:R-:W-:Y:S01]  /*2a50*/  FFMA.FTZ R174, R131, R177, R174 ;  /* 0x000000b183ae7223 */ /* 0x000fe200000100ae */
[----:B------:R-:W-:Y:S01]  /*2a60*/  FMUL.FTZ R219, R95, R166 ;  /* 0x000000a65fdb7220 */ /* 0x000fe20000410000 */
[----:B------:R-:W-:Y:S01]  /*2a70*/  FFMA.FTZ R175, R131, R170, -R175 ;  /* 0x000000aa83af7223 */ /* 0x000fe200000108af */
[----:B------:R-:W-:Y:S01]  /*2a80*/  FMUL.FTZ R166, R132, R173 ;  /* 0x000000ad84a67220 */ /* 0x000fe20000410000 */
[----:B------:R-:W-:Y:S01]  /*2a90*/  FMUL.FTZ R218, R95, R218 ;  /* 0x000000da5fda7220 */ /* 0x000fe20000410000 */
[----:B-1----:R-:W-:Y:S01]  /*2aa0*/  FMUL.FTZ R128, R186, R128 ;  /* 0x00000080ba807220 */ /* 0x002fe20000410000 */
[----:B------:R-:W-:Y:S01]  /*2ab0*/  FADD.FTZ R174, R219, R174 ;  /* 0x000000aedbae7221 */ /* 0x000fe20000010000 */
[-C--:B------:R-:W-:Y:S01]  /*2ac0*/  FMUL.FTZ R170, R132, R168.reuse ;  /* 0x000000a884aa7220 */ /* 0x080fe20000410000 */
[C---:B------:R-:W-:Y:S01]  /*2ad0*/  FFMA.FTZ R166, R133.reuse, R168, -R166 ;  /* 0x000000a885a67223 */ /* 0x040fe200000108a6 */
[----:B------:R-:W-:Y:S01]  /*2ae0*/  FADD.FTZ R175, R218, R175 ;  /* 0x000000afdaaf7221 */ /* 0x000fe20000010000 */
[----:B------:R-:W-:Y:S01]  /*2af0*/  FMUL.FTZ R129, R186, R129 ;  /* 0x00000081ba817220 */ /* 0x000fe20000410000 */
[----:B------:R-:W-:Y:S01]  /*2b00*/  FMUL.FTZ R168, R128, R174 ;  /* 0x000000ae80a87220 */ /* 0x000fe20000410000 */
[----:B------:R-:W-:Y:S01]  /*2b10*/  FMUL.FTZ R217, R110, R16 ;  /* 0x000000106ed97220 */ /* 0x000fe20000410000 */
[----:B------:R-:W-:Y:S01]  /*2b20*/  FFMA.FTZ R170, R133, R173, R170 ;  /* 0x000000ad85aa7223 */ /* 0x000fe200000100aa */
[----:B------:R-:W-:Y:S01]  /*2b30*/  FMUL.FTZ R173, R128, R175 ;  /* 0x000000af80ad7220 */ /* 0x000fe20000410000 */
[----:B------:R-:W-:Y:S01]  /*2b40*/  FMUL.FTZ R111, R110, R17 ;  /* 0x000000116e6f7220 */ /* 0x000fe20000410000 */
[C---:B------:R-:W-:Y:S01]  /*2b50*/  FFMA.FTZ R168, R129.reuse, R175, -R168 ;  /* 0x000000af81a87223 */ /* 0x040fe200000108a8 */
[----:B------:R-:W-:Y:S01]  /*2b60*/  FMUL.FTZ R217, R88, R217 ;  /* 0x000000d958d97220 */ /* 0x000fe20000410000 */
        /* <DEDUP_REMOVED lines=11> */
[----:B------:R-:W-:Y:S01]  /*2c20*/  FFMA.FTZ R111, R131, R170, R111 ;  /* 0x000000aa836f7223 */ /* 0x000fe2000001006f */
[-C--:B------:R-:W-:Y:S01]  /*2c30*/  FMUL.FTZ R175, R126, R173.reuse ;  /* 0x000000ad7eaf7220 */ /* 0x080fe20000410000 */
[----:B------:R-:W-:Y:S01]  /*2c40*/  FMUL.FTZ R214, R107, R18 ;  /* 0x000000126bd67220 */ /* 0x000fe20000410000 */
[----:B------:R-:W-:Y:S01]  /*2c50*/  FFMA.FTZ R172, R127, R173, R172 ;  /* 0x000000ad7fac7223 */ /* 0x000fe200000100ac */
[----:B------:R-:W-:Y:S01]  /*2c60*/  FMUL.FTZ R215, R89, R110 ;  /* 0x0000006e59d77220 */ /* 0x000fe20000410000 */
[----:B------:R-:W-:Y:S01]  /*2c70*/  FFMA.FTZ R175, R127, R168, -R175 ;  /* 0x000000a87faf7223 */ /* 0x000fe200000108af */
[CC--:B------:R-:W-:Y:S01]  /*2c80*/  FMUL.FTZ R110, R128.reuse, R111.reuse ;  /* 0x0000006f806e7220 */ /* 0x0c0fe20000410000 */
[----:B------:R-:W-:Y:S01]  /*2c90*/  FMUL.FTZ R214, R89, R214 ;  /* 0x000000d659d67220 */ /* 0x000fe20000410000 */
[----:B------:R-:W-:Y:S01]  /*2ca0*/  FADD.FTZ R172, R215, R172 ;  /* 0x000000acd7ac7221 */ /* 0x000fe20000010000 */
[-C--:B------:R-:W-:Y:S01]  /*2cb0*/  FMUL.FTZ R168, R128, R166.reuse ;  /* 0x000000a680a87220 */ /* 0x080fe20000410000 */
[C---:B------:R-:W-:Y:S01]  /*2cc0*/  FFMA.FTZ R110, R129.reuse, R166, -R110 ;  /* 0x000000a6816e7223 */ /* 0x040fe2000001086e */
[----:B------:R-:W-:Y:S01]  /*2cd0*/  FADD.FTZ R175, R214, R175 ;  /* 0x000000afd6af7221 */ /* 0x000fe20000010000 */
[----:B------:R-:W-:Y:S01]  /*2ce0*/  FMUL.FTZ R166, R124, R172 ;  /* 0x000000ac7ca67220 */ /* 0x000fe20000410000 */
[----:B------:R-:W-:Y:S01]  /*2cf0*/  FMUL.FTZ R213, R106, R12 ;  /* 0x0000000c6ad57220 */ /* 0x000fe20000410000 */
[----:B------:R-:W-:Y:S01]  /*2d00*/  FFMA.FTZ R168, R129, R111, R168 ;  /* 0x0000006f81a87223 */ /* 0x000fe200000100a8 */
[----:B------:R-:W0:Y:S01]  /*2d10*/  MUFU.EX2 R189, R189 ;  /* 0x000000bd00bd7308 */ /* 0x000e220000000800 */
[----:B------:R-:W-:Y:S01]  /*2d20*/  FMUL.FTZ R111, R124, R175 ;  /* 0x000000af7c6f7220 */ /* 0x000fe20000410000 */
[----:B------:R-:W-:Y:S01]  /*2d30*/  FMUL.FTZ R107, R106, R13 ;  /* 0x0000000d6a6b7220 */ /* 0x000fe20000410000 */
[C---:B------:R-:W-:Y:S01]  /*2d40*/  FFMA.FTZ R166, R125.reuse, R175, -R166 ;  /* 0x000000af7da67223 */ /* 0x040fe200000108a6 */
[----:B------:R-:W-:Y:S01]  /*2d50*/  FMUL.FTZ R213, R90, R213 ;  /* 0x000000d55ad57220 */ /* 0x000fe20000410000 */
[----:B------:R-:W-:Y:S01]  /*2d60*/  FFMA.FTZ R111, R125, R172, R111 ;  /* 0x000000ac7d6f7223 */ /* 0x000fe2000001006f */
[----:B------:R-:W-:Y:S01]  /*2d70*/  FMUL.FTZ R106, R126, R168 ;  /* 0x000000a87e6a7220 */ /* 0x000fe20000410000 */
[----:B------:R-:W-:Y:S01]  /*2d80*/  FMUL.FTZ R212, R90, R107 ;  /* 0x0000006b5ad47220 */ /* 0x000fe20000410000 */
[----:B------:R-:W-:Y:S01]  /*2d90*/  FMUL.FTZ R122, R188, R122 ;  /* 0x0000007abc7a7220 */ /* 0x000fe20000410000 */
        /* <DEDUP_REMOVED lines=13> */
[C---:B------:R-:W-:Y:S01]  /*2e70*/  FMUL.FTZ R106, R124.reuse, R107 ;  /* 0x0000006b7c6a7220 */ /* 0x040fe20000410000 */
[----:B------:R-:W-:Y:S01]  /*2e80*/  FMUL.FTZ R210, R91, R210 ;  /* 0x000000d25bd27220 */ /* 0x000fe20000410000 */
[----:B0-----:R-:W-:Y:S01]  /*2e90*/  FMUL.FTZ R120, R189, R120 ;  /* 0x00000078bd787220 */ /* 0x001fe20000410000 */
[----:B------:R-:W-:Y:S01]  /*2ea0*/  FADD.FTZ R170, R211, R170 ;  /* 0x000000aad3aa7221 */ /* 0x000fe20000010000 */
[-C--:B------:R-:W-:Y:S01]  /*2eb0*/  FMUL.FTZ R166, R124, R110.reuse ;  /* 0x0000006e7ca67220 */ /* 0x080fe20000410000 */
[----:B------:R-:W-:Y:S01]  /*2ec0*/  FFMA.FTZ R106, R125, R110, -R106 ;  /* 0x0000006e7d6a7223 */ /* 0x000fe2000001086a */
[----:B------:R-:W-:Y:S01]  /*2ed0*/  FADD.FTZ R173, R210, R173 ;  /* 0x000000add2ad7221 */ /* 0x000fe20000010000 */
[----:B------:R-:W-:Y:S01]  /*2ee0*/  FMUL.FTZ R121, R189, R121 ;  /* 0x00000079bd797220 */ /* 0x000fe20000410000 */
[----:B------:R-:W-:Y:S01]  /*2ef0*/  FMUL.FTZ R110, R120, R170 ;  /* 0x000000aa786e7220 */ /* 0x000fe20000410000 */
[----:B----4-:R-:W-:Y:S01]  /*2f00*/  FMUL.FTZ R209, R104, R8 ;  /* 0x0000000868d17220 */ /* 0x010fe20000410000 */
        /* <DEDUP_REMOVED lines=10> */
[C---:B------:R-:W-:Y:S01]  /*2fb0*/  FFMA.FTZ R104, R123.reuse, R106, -R104 ;  /* 0x0000006a7b687223 */ /* 0x040fe20000010868 */
[----:B------:R-:W-:Y:S01]  /*2fc0*/  FADD.FTZ R107, R208, R107 ;  /* 0x0000006bd06b7221 */ /* 0x000fe20000010000 */
[----:B------:R-:W-:Y:S01]  /*2fd0*/  FMUL.FTZ R119, R180, R119 ;  /* 0x00000077b4777220 */ /* 0x000fe20000410000 */
[----:B------:R-:W-:Y:S01]  /*2fe0*/  FMUL.FTZ R106, R118, R110 ;  /* 0x0000006e766a7220 */ /* 0x000fe20000410000 */
[----:B------:R-:W-:Y:S01]  /*2ff0*/  FMUL.FTZ R206, R2, R11 ;  /* 0x0000000b02ce7220 */ /* 0x000fe20000410000 */
[-C--:B------:R-:W-:Y:S01]  /*3000*/  FMUL.FTZ R111, R118, R107.reuse ;  /* 0x0000006b766f7220 */ /* 0x080fe20000410000 */
[----:B------:R-:W-:Y:S01]  /*3010*/  FFMA.FTZ R105, R123, R166, R105 ;  /* 0x000000a67b697223 */ /* 0x000fe20000010069 */
[----:B------:R-:W-:Y:S01]  /*3020*/  FFMA.FTZ R107, R119, R107, R106 ;  /* 0x0000006b776b7223 */ /* 0x000fe2000001006a */
[----:B------:R-:W-:Y:S01]  /*3030*/  FMUL.FTZ R206, R85, R206 ;  /* 0x000000ce55ce7220 */ /* 0x000fe20000410000 */
[----:B------:R-:W-:-:S03]  /*3040*/  FFMA.FTZ R110, R119, R110, -R111 ;  /* 0x0000006e776e7223 */ /* 0x000fc6000001086f */
[----:B------:R-:W-:Y:S01]  /*3050*/  FADD.FTZ R111, R206, R107 ;  /* 0x0000006bce6f7221 */ /* 0x000fe20000010000 */
[C---:B------:R-:W-:Y:S01]  /*3060*/  FMUL.FTZ R107, R120.reuse, R105 ;  /* 0x00000069786b7220 */ /* 0x040fe20000410000 */
[----:B------:R-:W-:-:S03]  /*3070*/  FMUL.FTZ R106, R120, R104 ;  /* 0x00000068786a7220 */ /* 0x000fc60000410000 */
[C---:B------:R-:W-:Y:S01]  /*3080*/  FFMA.FTZ R107, R121.reuse, R104, -R107 ;  /* 0x00000068796b7223 */ /* 0x040fe2000001086b */
[----:B------:R-:W-:Y:S01]  /*3090*/  FMUL.FTZ R2, R2, R10 ;  /* 0x0000000a02027220 */ /* 0x000fe20000410000 */
[----:B------:R-:W-:Y:S01]  /*30a0*/  FFMA.FTZ R106, R121, R105, R106 ;  /* 0x00000069796a7223 */ /* 0x000fe2000001006a */
[----:B------:R-:W-:Y:S01]  /*30b0*/  ISETP.NE.AND P3, PT, R167, 0x3f, PT ;  /* 0x0000003fa700780c */ /* 0x000fe20003f65270 */
[C---:B------:R-:W-:Y:S01]  /*30c0*/  FMUL.FTZ R104, R118.reuse, R107 ;  /* 0x0000006b76687220 */ /* 0x040fe20000410000 */
[----:B------:R-:W-:Y:S01]  /*30d0*/  FMUL.FTZ R207, R85, R2 ;  /* 0x0000000255cf7220 */ /* 0x000fe20000410000 */
[-C--:B------:R-:W-:Y:S02]  /*30e0*/  FMUL.FTZ R2, R118, R106.reuse ;  /* 0x0000006a76027220 */ /* 0x080fe40000410000 */
[----:B------:R-:W-:Y:S01]  /*30f0*/  FFMA.FTZ R104, R119, R106, R104 ;  /* 0x0000006a77687223 */ /* 0x000fe20000010068 */
[----:B------:R-:W-:Y:S01]  /*3100*/  FMUL.FTZ R105, R145, R5 ;  /* 0x0000000591697220 */ /* 0x000fe20000410000 */
[----:B------:R-:W-:-:S02]  /*3110*/  FFMA.FTZ R2, R119, R107, -R2 ;  /* 0x0000006b77027223 */ /* 0x000fc40000010802 */
[----:B------:R-:W-:Y:S01]  /*3120*/  FMUL.FTZ R106, R116, R104 ;  /* 0x00000068746a7220 */ /* 0x000fe20000410000 */
[----:B------:R-:W-:Y:S01]  /*3130*/  FMUL.FTZ R202, R86, R105 ;  /* 0x0000006956ca7220 */ /* 0x000fe20000410000 */
[-C--:B------:R-:W-:Y:S02]  /*3140*/  FMUL.FTZ R105, R116, R2.reuse ;  /* 0x0000000274697220 */ /* 0x080fe40000410000 */
[----:B------:R-:W-:Y:S01]  /*3150*/  FFMA.FTZ R106, R117, R2, -R106 ;  /* 0x00000002756a7223 */ /* 0x000fe2000001086a */
[----:B------:R-:W-:Y:S01]  /*3160*/  FMUL.FTZ R2, R144, R6 ;  /* 0x0000000690027220 */ /* 0x000fe20000410000 */
[----:B------:R-:W-:-:S03]  /*3170*/  @P3 IADD3 R3, R164, R3, RZ ;  /* 0x00000003a4033210 */ /* 0x000fc60007ffe0ff */
[----:B------:R-:W-:-:S03]  /*3180*/  FMUL.FTZ R205, R87, R2 ;  /* 0x0000000257cd7220 */ /* 0x000fc60000410000 */
[----:B------:R-:W0:Y:S01]  /*3190*/  @P3 LDS.64 R2, [R3+0x5a68] ;  /* 0x005a680003023984 */ /* 0x000e220000000a00 */
[----:B------:R-:W-:Y:S01]  /*31a0*/  FADD.FTZ R110, R207, R110 ;  /* 0x0000006ecf6e7221 */ /* 0x000fe20000010000 */
[----:B------:R-:W-:-:S04]  /*31b0*/  FMUL.FTZ R166, R116, R111 ;  /* 0x0000006f74a67220 */ /* 0x000fc80000410000 */
[-C--:B------:R-:W-:Y:S01]  /*31c0*/  FFMA.FTZ R166, R117, R110.reuse, -R166 ;  /* 0x0000006e75a67223 */ /* 0x080fe200000108a6 */
[----:B------:R-:W-:Y:S01]  /*31d0*/  FMUL.FTZ R110, R116, R110 ;  /* 0x0000006e746e7220 */ /* 0x000fe20000410000 */
[----:B------:R-:W-:-:S03]  /*31e0*/  FMUL.FTZ R203, R145, R4 ;  /* 0x0000000491cb7220 */ /* 0x000fc60000410000 */
[----:B------:R-:W-:Y:S01]  /*31f0*/  FFMA.FTZ R111, R117, R111, R110 ;  /* 0x0000006f756f7223 */ /* 0x000fe2000001006e */
[----:B------:R-:W-:-:S03]  /*3200*/  FMUL.FTZ R203, R86, R203 ;  /* 0x000000cb56cb7220 */ /* 0x000fc60000410000 */
[----:B------:R-:W-:Y:S01]  /*3210*/  FADD.FTZ R111, R202, R111 ;  /* 0x0000006fca6f7221 */ /* 0x000fe20000010000 */
[----:B------:R-:W-:-:S03]  /*3220*/  FADD.FTZ R166, R203, R166 ;  /* 0x000000a6cba67221 */ /* 0x000fc60000010000 */
[----:B------:R-:W-:Y:S01]  /*3230*/  FMUL.FTZ R110, R114, R111 ;  /* 0x0000006f726e7220 */ /* 0x000fe20000410000 */
[----:B------:R-:W-:-:S03]  /*3240*/  FFMA.FTZ R104, R117, R104, R105 ;  /* 0x0000006875687223 */ /* 0x000fc60000010069 */
[C---:B------:R-:W-:Y:S01]  /*3250*/  FFMA.FTZ R168, R115.reuse, R166, -R110 ;  /* 0x000000a673a87223 */ /* 0x040fe2000001086e */
[C---:B------:R-:W-:Y:S01]  /*3260*/  FMUL.FTZ R110, R114.reuse, R106 ;  /* 0x0000006a726e7220 */ /* 0x040fe20000410000 */
[----:B------:R-:W-:Y:S01]  /*3270*/  FMUL.FTZ R170, R114, R166 ;  /* 0x000000a672aa7220 */ /* 0x000fe20000410000 */
[----:B------:R-:W-:Y:S02]  /*3280*/  FMUL.FTZ R204, R144, R7 ;  /* 0x0000000790cc7220 */ /* 0x000fe40000410000 */
[CC--:B------:R-:W-:Y:S01]  /*3290*/  FFMA.FTZ R105, R115.reuse, R104.reuse, R110 ;  /* 0x0000006873697223 */ /* 0x0c0fe2000001006e */
[----:B------:R-:W-:Y:S01]  /*32a0*/  FMUL.FTZ R104, R114, R104 ;  /* 0x0000006872687220 */ /* 0x000fe20000410000 */
[----:B------:R-:W-:Y:S01]  /*32b0*/  FFMA.FTZ R107, R115, R111, R170 ;  /* 0x0000006f736b7223 */ /* 0x000fe200000100aa */
[----:B------:R-:W-:Y:S01]  /*32c0*/  FMUL.FTZ R204, R87, R204 ;  /* 0x000000cc57cc7220 */ /* 0x000fe20000410000 */
[----:B------:R-:W-:Y:S01]  /*32d0*/  BSSY B0, `(.L_x_10839) ;  /* 0x0000012000007945 */ /* 0x000fe20003800000 */
[----:B------:R-:W-:Y:S01]  /*32e0*/  FFMA.FTZ R104, R115, R106, -R104 ;  /* 0x0000006a73687223 */ /* 0x000fe20000010868 */
[C---:B------:R-:W-:Y:S01]  /*32f0*/  ISETP.GT.U32.AND P2, PT, R167.reuse, 0x1f, PT ;  /* 0x0000001fa700780c */ /* 0x040fe20003f44070 */
[----:B------:R-:W-:Y:S01]  /*3300*/  FADD.FTZ R107, R204, R107 ;  /* 0x0000006bcc6b7221 */ /* 0x000fe20000010000 */
[----:B------:R-:W-:Y:S01]  /*3310*/  LEA R166, R167, R164, 0x4 ;  /* 0x000000a4a7a67211 */ /* 0x000fe200078e20ff */
[----:B------:R-:W-:Y:S01]  /*3320*/  FADD.FTZ R106, R205, R168 ;  /* 0x000000a8cd6a7221 */ /* 0x000fe20000010000 */
[----:B------:R-:W-:Y:S09]  /*3330*/  @P3 BRA `(.L_x_10840) ;  /* 0x00000000002c3947 */ /* 0x000ff20003800000 */
        /* <DEDUP_REMOVED lines=11> */
.L_x_10840:
[----:B------:R-:W-:Y:S05]  /*33f0*/  BSYNC B0 ;  /* 0x0000000000007941 */ /* 0x000fea0003800000 */
.L_x_10839:
        /* <DEDUP_REMOVED lines=59> */
[----:B------:R-:W-:-:S03]  /*37b0*/  FFMA.FTZ R110, R238, R245, -R110 ;  /* 0x000000f5ee6e7223 */ /* 0x000fc6000001086e */
[----:B------:R-:W-:Y:S01]  /*37c0*/  @P3 FADD.FTZ R239, R239, R240 ;  /* 0x000000f0efef3221 */ /* 0x000fe20000010000 */
[C---:B----4-:R-:W-:Y:S01]  /*37d0*/  FMUL.FTZ R109, R108.reuse, R235 ;  /* 0x000000eb6c6d7220 */ /* 0x050fe20000410000 */
[----:B------:R-:W-:Y:S01]  /*37e0*/  @P3 FADD.FTZ R237, R237, R110 ;  /* 0x0000006eeded3221 */ /* 0x000fe20000010000 */
[-C--:B-----5:R-:W-:Y:S02]  /*37f0*/  FMUL.FTZ R110, R108, R243.reuse ;  /* 0x000000f36c6e7220 */ /* 0x0a0fe40000410000 */
[C---:B------:R-:W-:Y:S01]  /*3800*/  FFMA.FTZ R109, R238.reuse, R243, R109 ;  /* 0x000000f3ee6d7223 */ /* 0x040fe2000001006d */
[----:B------:R-:W1:Y:S01]  /*3810*/  SHFL.UP PT, R247, R239, 0x2, RZ ;  /* 0x04400000eff77989 */ /* 0x000e6200000e00ff */
[----:B------:R-:W-:-:S03]  /*3820*/  @P3 FFMA.FTZ R238, R238, R235, -R110 ;  /* 0x000000ebeeee3223 */ /* 0x000fc6000001086e */
[----:B------:R-:W3:Y:S01]  /*3830*/  SHFL.UP PT, R245, R237, 0x2, RZ ;  /* 0x04400000edf57989 */ /* 0x000ee200000e00ff */
[----:B------:R-:W-:Y:S02]  /*3840*/  FSEL R108, R108, R109, !P3 ;  /* 0x0000006d6c6c7208 */ /* 0x000fe40005800000 */
[----:B------:R-:W-:Y:S01]  /*3850*/  ISETP.GE.AND P3, PT, R165, 0x2, PT ;  /* 0x00000002a500780c */ /* 0x000fe20003f66270 */
[----:B------:R-:W4:Y:S04]  /*3860*/  SHFL.UP PT, R235, R238, 0x2, RZ ;  /* 0x04400000eeeb7989 */ /* 0x000f2800000e00ff */
[----:B------:R-:W5:Y:S01]  /*3870*/  SHFL.UP PT, R243, R108, 0x2, RZ ;  /* 0x044000006cf37989 */ /* 0x000f6200000e00ff */
[----:B-1----:R-:W-:-:S04]  /*3880*/  FMUL.FTZ R109, R108, R247 ;  /* 0x000000f76c6d7220 */ /* 0x002fc80000410000 */
[-C--:B---3--:R-:W-:Y:S01]  /*3890*/  FFMA.FTZ R110, R238, R245.reuse, -R109 ;  /* 0x000000f5ee6e7223 */ /* 0x088fe2000001086d */
[C---:B------:R-:W-:Y:S01]  /*38a0*/  FMUL.FTZ R240, R108.reuse, R245 ;  /* 0x000000f56cf07220 */ /* 0x040fe20000410000 */
[----:B----4-:R-:W-:Y:S02]  /*38b0*/  FMUL.FTZ R109, R108, R235 ;  /* 0x000000eb6c6d7220 */ /* 0x010fe40000410000 */
[----:B------:R-:W-:Y:S01]  /*38c0*/  @P3 FADD.FTZ R237, R237, R110 ;  /* 0x0000006eeded3221 */ /* 0x000fe20000010000 */
[C---:B------:R-:W-:Y:S01]  /*38d0*/  FFMA.FTZ R240, R238.reuse, R247, R240 ;  /* 0x000000f7eef07223 */ /* 0x040fe200000100f0 */
[-C--:B-----5:R-:W-:Y:S01]  /*38e0*/  FFMA.FTZ R109, R238, R243.reuse, R109 ;  /* 0x000000f3ee6d7223 */ /* 0x0a0fe2000001006d */
[----:B------:R-:W-:Y:S02]  /*38f0*/  FMUL.FTZ R110, R108, R243 ;  /* 0x000000f36c6e7220 */ /* 0x000fe40000410000 */
[----:B------:R-:W-:Y:S01]  /*3900*/  @P3 FADD.FTZ R239, R239, R240 ;  /* 0x000000f0efef3221 */ /* 0x000fe20000010000 */
[----:B------:R-:W1:Y:S01]  /*3910*/  SHFL.UP PT, R245, R237, 0x4, RZ ;  /* 0x04800000edf57989 */ /* 0x000e6200000e00ff */
[----:B------:R-:W-:Y:S01]  /*3920*/  @P3 FFMA.FTZ R238, R238, R235, -R110 ;  /* 0x000000ebeeee3223 */ /* 0x000fe2000001086e */
[----:B------:R-:W-:-:S02]  /*3930*/  FSEL R108, R108, R109, !P3 ;  /* 0x0000006d6c6c7208 */ /* 0x000fc40005800000 */
[----:B------:R-:W3:Y:S01]  /*3940*/  SHFL.UP PT, R109, R239, 0x4, RZ ;  /* 0x04800000ef6d7989 */ /* 0x000ee200000e00ff */
[----:B------:R-:W-:-:S03]  /*3950*/  ISETP.GE.AND P3, PT, R165, 0x4, PT ;  /* 0x00000004a500780c */ /* 0x000fc60003f66270 */
[----:B------:R-:W4:Y:S04]  /*3960*/  SHFL.UP PT, R235, R238, 0x4, RZ ;  /* 0x04800000eeeb7989 */ /* 0x000f2800000e00ff */
[----:B------:R-:W5:Y:S01]  /*3970*/  SHFL.UP PT, R243, R108, 0x4, RZ ;  /* 0x048000006cf37989 */ /* 0x000f6200000e00ff */
[C---:B-1----:R-:W-:Y:S01]  /*3980*/  FMUL.FTZ R110, R108.reuse, R245 ;  /* 0x000000f56c6e7220 */ /* 0x042fe20000410000 */
[----:B---3--:R-:W-:-:S03]  /*3990*/  FMUL.FTZ R111, R108, R109 ;  /* 0x0000006d6c6f7220 */ /* 0x008fc60000410000 */
[----:B------:R-:W-:Y:S01]  /*39a0*/  FFMA.FTZ R244, R238, R109, R110 ;  /* 0x0000006deef47223 */ /* 0x000fe2000001006e */
[----:B----4-:R-:W-:Y:S01]  /*39b0*/  FMUL.FTZ R240, R108, R235 ;  /* 0x000000eb6cf07220 */ /* 0x010fe20000410000 */
[----:B------:R-:W-:Y:S02]  /*39c0*/  FFMA.FTZ R242, R238, R245, -R111 ;  /* 0x000000f5eef27223 */ /* 0x000fe4000001086f */
[----:B------:R-:W-:Y:S01]  /*39d0*/  @P3 FADD.FTZ R239, R239, R244 ;  /* 0x000000f4efef3221 */ /* 0x000fe20000010000 */
[-C--:B-----5:R-:W-:Y:S01]  /*39e0*/  FMUL.FTZ R110, R108, R243.reuse ;  /* 0x000000f36c6e7220 */ /* 0x0a0fe20000410000 */
[C---:B------:R-:W-:Y:S01]  /*39f0*/  FFMA.FTZ R243, R238.reuse, R243, R240 ;  /* 0x000000f3eef37223 */ /* 0x040fe200000100f0 */
[----:B------:R-:W-:Y:S02]  /*3a00*/  @P3 FADD.FTZ R237, R237, R242 ;  /* 0x000000f2eded3221 */ /* 0x000fe40000010000 */
[----:B------:R-:W-:Y:S01]  /*3a10*/  SHFL.UP PT, R109, R239, 0x8, RZ ;  /* 0x05000000ef6d7989 */ /* 0x000fe200000e00ff */
[----:B------:R-:W-:Y:S01]  /*3a20*/  @P3 FFMA.FTZ R238, R238, R235, -R110 ;  /* 0x000000ebeeee3223 */ /* 0x000fe2000001086e */
[----:B------:R-:W-:-:S02]  /*3a30*/  FSEL R108, R108, R243, !P3 ;  /* 0x000000f36c6c7208 */ /* 0x000fc40005800000 */
[----:B------:R-:W1:Y:S01]  /*3a40*/  SHFL.UP PT, R245, R237, 0x8, RZ ;  /* 0x05000000edf57989 */ /* 0x000e6200000e00ff */
[----:B------:R-:W-:-:S03]  /*3a50*/  ISETP.GE.AND P3, PT, R165, 0x8, PT ;  /* 0x00000008a500780c */ /* 0x000fc60003f66270 */
[----:B------:R-:W3:Y:S04]  /*3a60*/  SHFL.UP PT, R235, R238, 0x8, RZ ;  /* 0x05000000eeeb7989 */ /* 0x000ee800000e00ff */
[----:B------:R-:W4:Y:S01]  /*3a70*/  SHFL.UP PT, R243, R108, 0x8, RZ ;  /* 0x050000006cf37989 */ /* 0x000f2200000e00ff */
[C---:B-1----:R-:W-:Y:S01]  /*3a80*/  FMUL.FTZ R242, R108.reuse, R245 ;  /* 0x000000f56cf27220 */ /* 0x042fe20000410000 */
[----:B---3--:R-:W-:-:S03]  /*3a90*/  FMUL.FTZ R111, R108, R235 ;  /* 0x000000eb6c6f7220 */ /* 0x008fc60000410000 */
[C---:B------:R-:W-:Y:S01]  /*3aa0*/  FFMA.FTZ R242, R238.reuse, R109, R242 ;  /* 0x0000006deef27223 */ /* 0x040fe200000100f2 */
[----:B----4-:R-:W-:Y:S01]  /*3ab0*/  FFMA.FTZ R241, R238, R243, R111 ;  /* 0x000000f3eef17223 */ /* 0x010fe2000001006f */
[C---:B------:R-:W-:Y:S01]  /*3ac0*/  FMUL.FTZ R111, R108.reuse, R109 ;  /* 0x0000006d6c6f7220 */ /* 0x040fe20000410000 */
[----:B------:R-:W-:Y:S01]  /*3ad0*/  FMUL.FTZ R110, R108, R243 ;  /* 0x000000f36c6e7220 */ /* 0x000fe20000410000 */
[----:B------:R-:W-:Y:S02]  /*3ae0*/  @P3 FADD.FTZ R239, R239, R242 ;  /* 0x000000f2efef3221 */ /* 0x000fe40000010000 */
[C---:B------:R-:W-:Y:S01]  /*3af0*/  FFMA.FTZ R240, R238.reuse, R245, -R111 ;  /* 0x000000f5eef07223 */ /* 0x040fe2000001086f */
[----:B------:R-:W-:Y:S01]  /*3b00*/  @P3 FFMA.FTZ R238, R238, R235, -R110 ;  /* 0x000000ebeeee3223 */ /* 0x000fe2000001086e */
[----:B------:R-:W-:Y:S01]  /*3b10*/  FSEL R108, R108, R241, !P3 ;  /* 0x000000f16c6c7208 */ /* 0x000fe20005800000 */
[----:B------:R1:W3:Y:S01]  /*3b20*/  SHFL.UP PT, R109, R239, 0x10, RZ ;  /* 0x06000000ef6d7989 */ /* 0x0002e200000e00ff */
[----:B------:R-:W-:-:S03]  /*3b30*/  @P3 FADD.FTZ R237, R237, R240 ;  /* 0x000000f0eded3221 */ /* 0x000fc60000010000 */
[----:B------:R1:W4:Y:S04]  /*3b40*/  SHFL.UP PT, R235, R238, 0x10, RZ ;  /* 0x06000000eeeb7989 */ /* 0x00032800000e00ff */
[----:B------:R1:W0:Y:S04]  /*3b50*/  SHFL.UP PT, R243, R108, 0x10, RZ ;  /* 0x060000006cf37989 */ /* 0x00022800000e00ff */
[----:B------:R1:W0:Y:S02]  /*3b60*/  SHFL.UP PT, R245, R237, 0x10, RZ ;  /* 0x06000000edf57989 */ /* 0x00022400000e00ff */
.L_x_10962:
[----:B------:R-:W-:Y:S01]  /*3b70*/  ISETP.GE.AND P3, PT, R165, 0x10, PT ;  /* 0x00000010a500780c */ /* 0x000fe20003f66270 */
[C---:B0-----:R-:W-:Y:S01]  /*3b80*/  FMUL.FTZ R110, R108.reuse, R245 ;  /* 0x000000f56c6e7220 */ /* 0x041fe20000410000 */
[C---:B----4-:R-:W-:Y:S01]  /*3b90*/  FMUL.FTZ R240, R108.reuse, R235 ;  /* 0x000000eb6cf07220 */ /* 0x050fe20000410000 */
[-C--:B---3--:R-:W-:Y:S01]  /*3ba0*/  FMUL.FTZ R111, R108, R109.reuse ;  /* 0x0000006d6c6f7220 */ /* 0x088fe20000410000 */
[----:B------:R-:W-:Y:S01]  /*3bb0*/  UMOV UR46, 0xffffffff ;  /* 0xffffffff002e7882 */ /* 0x000fe20000000000 */
[----:B------:R-:W-:Y:S01]  /*3bc0*/  FFMA.FTZ R244, R238, R109, R110 ;  /* 0x0000006deef47223 */ /* 0x000fe2000001006e */
[-C--:B------:R-:W-:Y:S01]  /*3bd0*/  FMUL.FTZ R110, R108, R243.reuse ;  /* 0x000000f36c6e7220 */ /* 0x080fe20000410000 */
[C---:B------:R-:W-:Y:S01]  /*3be0*/  FFMA.FTZ R243, R238.reuse, R243, R240 ;  /* 0x000000f3eef37223 */ /* 0x040fe200000100f0 */
[----:B------:R-:W-:-:S04]  /*3bf0*/  FFMA.FTZ R242, R238, R245, -R111 ;  /* 0x000000f5eef27223 */ /* 0x000fc8000001086f */
[----:B------:R-:W-:Y:S01]  /*3c00*/  FSEL R243, R108, R243, !P3 ;  /* 0x000000f36cf37208 */ /* 0x000fe20005800000 */
[----:B-1----:R-:W-:Y:S01]  /*3c10*/  @P3 FFMA.FTZ R238, R238, R235, -R110 ;  /* 0x000000ebeeee3223 */ /* 0x002fe2000001086e */
[----:B------:R-:W-:Y:S01]  /*3c20*/  @P3 FADD.FTZ R239, R239, R244 ;  /* 0x000000f4efef3221 */ /* 0x000fe20000010000 */
[----:B------:R-:W-:Y:S01]  /*3c30*/  @P3 FADD.FTZ R237, R237, R242 ;  /* 0x000000f2eded3221 */ /* 0x000fe20000010000 */
[----:B------:R-:W-:Y:S06]  /*3c40*/  BRA.DIV UR46, `(.L_x_10843) ;  /* 0x000000722eec7947 */ /* 0x000fec000b800000 */
.L_x_10965:
[----:B------:R-:W-:-:S03]  /*3c50*/  UMOV UR46, 0xffffffff ;  /* 0xffffffff002e7882 */ /* 0x000fc60000000000 */
[----:B------:R-:W-:Y:S05]  /*3c60*/  BRA.DIV UR46, `(.L_x_10844) ;  /* 0x000000762e0c7947 */ /* 0x000fea000b800000 */
.L_x_10968:
[----:B------:R-:W-:-:S03]  /*3c70*/  UMOV UR46, 0xffffffff ;  /* 0xffffffff002e7882 */ /* 0x000fc60000000000 */
[----:B------:R-:W-:Y:S05]  /*3c80*/  BRA.DIV UR46, `(.L_x_10845) ;  /* 0x000000762e2c7947 */ /* 0x000fea000b800000 */
.L_x_10971:
[----:B------:R-:W-:-:S03]  /*3c90*/  UMOV UR46, 0xffffffff ;  /* 0xffffffff002e7882 */ /* 0x000fc60000000000 */
[----:B------:R-:W-:Y:S05]  /*3ca0*/  BRA.DIV UR46, `(.L_x_10846) ;  /* 0x000000762e4c7947 */ /* 0x000fea000b800000 */
.L_x_10974:
        /* <DEDUP_REMOVED lines=10> */
.L_x_10984:
[C---:B0---4-:R-:W-:Y:S01]  /*3d50*/  FMUL.FTZ R109, R243.reuse, R103 ;  /* 0x00000067f36d7220 */ /* 0x051fe20000410000 */
[----:B---3--:R-:W-:-:S03]  /*3d60*/  FMUL.FTZ R110, R243, R102 ;  /* 0x00000066f36e7220 */ /* 0x008fc60000410000 */
[C---:B------:R-:W-:Y:S01]  /*3d70*/  FFMA.FTZ R108, R238.reuse, R102, -R109 ;  /* 0x00000066ee6c7223 */ /* 0x040fe2000001086d */
[C---:B------:R-:W-:Y:S01]  /*3d80*/  FFMA.FTZ R110, R238.reuse, R103, R110 ;  /* 0x00000067ee6e7223 */ /* 0x040fe2000001006e */
[----:B------:R-:W-:Y:S02]  /*3d90*/  FMUL.FTZ R109, R243, R101 ;  /* 0x00000065f36d7220 */ /* 0x000fe40000410000 */
[----:B------:R-:W-:Y:S01]  /*3da0*/  @P1 FADD.FTZ R102, R237, R108 ;  /* 0x0000006ced661221 */ /* 0x000fe20000010000 */
[----:B------:R-:W-:Y:S01]  /*3db0*/  @P1 FADD.FTZ R103, R239, R110 ;  /* 0x0000006eef671221 */ /* 0x000fe20000010000 */
[-C--:B------:R-:W-:Y:S01]  /*3dc0*/  FMUL.FTZ R108, R243, R100.reuse ;  /* 0x00000064f36c7220 */ /* 0x080fe20000410000 */
[C---:B------:R-:W-:Y:S01]  /*3dd0*/  @P1 FFMA.FTZ R100, R238.reuse, R100, -R109 ;  /* 0x00000064ee641223 */ /* 0x040fe2000001086d */
[C---:B------:R-:W-:Y:S01]  /*3de0*/  FMUL.FTZ R235, R105.reuse, R102 ;  /* 0x0000006669eb7220 */ /* 0x040fe20000410000 */
[C---:B------:R-:W-:Y:S01]  /*3df0*/  FMUL.FTZ R111, R105.reuse, R103 ;  /* 0x00000067696f7220 */ /* 0x040fe20000410000 */
[----:B------:R-:W-:Y:S01]  /*3e00*/  @P1 FFMA.FTZ R101, R238, R101, R108 ;  /* 0x00000065ee651223 */ /* 0x000fe2000001006c */
[C---:B------:R-:W-:Y:S01]  /*3e10*/  FMUL.FTZ R108, R105.reuse, R100 ;  /* 0x00000064696c7220 */ /* 0x040fe20000410000 */
[C---:B------:R-:W-:Y:S01]  /*3e20*/  FFMA.FTZ R110, R104.reuse, R103, R235 ;  /* 0x00000067686e7223 */ /* 0x040fe200000100eb */
[C---:B------:R-:W-:Y:S01]  /*3e30*/  FFMA.FTZ R111, R104.reuse, R102, -R111 ;  /* 0x00000066686f7223 */ /* 0x040fe2000001086f */
[-C--:B------:R-:W-:Y:S01]  /*3e40*/  FMUL.FTZ R109, R105, R101.reuse ;  /* 0x00000065696d7220 */ /* 0x080fe20000410000 */
[----:B------:R-:W-:Y:S01]  /*3e50*/  FFMA.FTZ R105, R104, R101, R108 ;  /* 0x0000006568697223 */ /* 0x000fe2000001006c */
[----:B------:R-:W-:Y:S01]  /*3e60*/  FADD.FTZ R107, R107, R110 ;  /* 0x0000006e6b6b7221 */ /* 0x000fe20000010000 */
[----:B------:R-:W-:Y:S01]  /*3e70*/  FADD.FTZ R106, R106, R111 ;  /* 0x0000006f6a6a7221 */ /* 0x000fe20000010000 */
[----:B------:R-:W-:Y:S01]  /*3e80*/  FFMA.FTZ R104, R104, R100, -R109 ;  /* 0x0000006468687223 */ /* 0x000fe2000001086d */
[----:B------:R3:W-:Y:S04]  /*3e90*/  STS.128 [R236+0x4250], R100 ;  /* 0x00425064ec007388 */ /* 0x0007e80000000c00 */
[----:B------:R3:W-:Y:S02]  /*3ea0*/  STS.128 [R236+0x4260], R104 ;  /* 0x00426068ec007388 */ /* 0x0007e40000000c00 */
.L_x_10841:
[----:B------:R-:W-:Y:S05]  /*3eb0*/  WARPSYNC.ALL ;  /* 0x0000000000007948 */ /* 0x000fea0003800000 */
[----:B------:R-:W-:Y:S01]  /*3ec0*/  BAR.SYNC.DEFER_BLOCKING 0x0 ;  /* 0x0000000000007b1d */ /* 0x000fe20000010000 */
[----:B---3--:R-:W-:Y:S01]  /*3ed0*/  MOV R102, UR13 ;  /* 0x0000000d00667c02 */ /* 0x008fe20008000f00 */
[C---:B0-2---:R-:W-:Y:S01]  /*3ee0*/  FMUL.FTZ R101, R114.reuse, R3 ;  /* 0x0000000372657220 */ /* 0x045fe20000410000 */
[-C--:B------:R-:W-:Y:S01]  /*3ef0*/  FMUL.FTZ R100, R114, -R2.reuse ;  /* 0x8000000272647220 */ /* 0x080fe20000410000 */
[CC--:B------:R-:W-:Y:S01]  /*3f00*/  FMUL.FTZ R103, R115.reuse, R201.reuse ;  /* 0x000000c973677220 */ /* 0x0c0fe20000410000 */
        /* <DEDUP_REMOVED lines=20> */
[----:B------:R-:W0:Y:S01]  /*4050*/  LDS.64 R100, [R166+0x4258] ;  /* 0x00425800a6647984 */ /* 0x000e220000000a00 */
[C---:B------:R-:W-:Y:S01]  /*4060*/  FMUL.FTZ R103, R120.reuse, -R102 ;  /* 0x8000006678677220 */ /* 0x040fe20000410000 */
[----:B------:R-:W-:Y:S01]  /*4070*/  FADD.FTZ R106, -R199, R106 ;  /* 0x0000006ac76a7221 */ /* 0x000fe20000010100 */
[-C--:B-1----:R-:W-:Y:S01]  /*4080*/  FMUL.FTZ R110, R120, -R108.reuse ;  /* 0x8000006c786e7220 */ /* 0x082fe20000410000 */
        /* <DEDUP_REMOVED lines=36> */
[CC--:B0-----:R-:W-:Y:S01]  /*42d0*/  FMUL.FTZ R103, R113.reuse, R101.reuse ;  /* 0x0000006571677220 */ /* 0x0c1fe20000410000 */
[----:B------:R-:W-:Y:S01]  /*42e0*/  FMUL.FTZ R102, R113, R100 ;  /* 0x0000006471667220 */ /* 0x000fe20000410000 */
[----:B------:R-:W-:Y:S01]  /*42f0*/  FADD.FTZ R105, -R196, R105 ;  /* 0x00000069c4697221 */ /* 0x000fe20000010100 */
[----:B------:R-:W-:Y:S01]  /*4300*/  FMUL.FTZ R108, R124, -R104 ;  /* 0x800000687c6c7220 */ /* 0x000fe20000410000 */
        /* <DEDUP_REMOVED lines=9> */
[----:B------:R-:W-:Y:S01]  /*43a0*/  FMUL.FTZ R100, R142, R112 ;  /* 0x000000708e647220 */ /* 0x000fe20000410000 */
[C---:B------:R-:W-:Y:S01]  /*43b0*/  FFMA.FTZ R110, R131.reuse, R110, -R101 ;  /* 0x0000006e836e7223 */ /* 0x040fe20000010865 */
[----:B------:R-:W-:Y:S01]  /*43c0*/  FFMA.FTZ R104, R131, R109, R104 ;  /* 0x0000006d83687223 */ /* 0x000fe20000010068 */
[C---:B------:R-:W-:Y:S01]  /*43d0*/  FFMA.FTZ R101, R143.reuse, R112, R102 ;  /* 0x000000708f657223 */ /* 0x040fe20000010066 */
[----:B------:R-:W-:Y:S01]  /*43e0*/  FFMA.FTZ R100, R143, R113, -R100 ;  /* 0x000000718f647223 */ /* 0x000fe20000010864 */
[----:B------:R-:W-:Y:S01]  /*43f0*/  FFMA.FTZ R108, R125, R105, R108 ;  /* 0x000000697d6c7223 */ /* 0x000fe2000001006c */
[----:B------:R-:W-:Y:S01]  /*4400*/  FMUL.FTZ R102, R132, -R104 ;  /* 0x8000006884667220 */ /* 0x000fe20000410000 */
[----:B------:R-:W-:Y:S01]  /*4410*/  FADD.FTZ R232, R232, R101 ;  /* 0x00000065e8e87221 */ /* 0x000fe20000010000 */
[----:B------:R-:W-:Y:S01]  /*4420*/  FADD.FTZ R231, R231, R100 ;  /* 0x00000064e7e77221 */ /* 0x000fe20000010000 */
[----:B------:R-:W-:Y:S01]  /*4430*/  FADD.FTZ R108, -R195, R108 ;  /* 0x0000006cc36c7221 */ /* 0x000fe20000010100 */
[----:B------:R-:W-:Y:S01]  /*4440*/  FMUL.FTZ R103, R132, -R110 ;  /* 0x8000006e84677220 */ /* 0x000fe20000410000 */
[C---:B------:R-:W-:Y:S01]  /*4450*/  FMUL.FTZ R100, R140.reuse, R232 ;  /* 0x000000e88c647220 */ /* 0x040fe20000410000 */
[-C--:B------:R-:W-:Y:S01]  /*4460*/  FMUL.FTZ R101, R140, R231.reuse ;  /* 0x000000e78c657220 */ /* 0x080fe20000410000 */
[----:B------:R-:W-:Y:S01]  /*4470*/  FFMA.FTZ R110, R133, R110, -R102 ;  /* 0x0000006e856e7223 */ /* 0x000fe20000010866 */
[----:B------:R-:W-:Y:S01]  /*4480*/  FADD.FTZ R106, R179, R106 ;  /* 0x0000006ab36a7221 */ /* 0x000fe20000010000 */
[C---:B------:R-:W-:Y:S01]  /*4490*/  FFMA.FTZ R100, R141.reuse, R231, -R100 ;  /* 0x000000e78d647223 */ /* 0x040fe20000010864 */
[----:B------:R-:W-:Y:S01]  /*44a0*/  FFMA.FTZ R101, R141, R232, R101 ;  /* 0x000000e88d657223 */ /* 0x000fe20000010065 */
[----:B------:R-:W-:Y:S01]  /*44b0*/  FMUL.FTZ R102, R126, -R108 ;  /* 0x8000006c7e667220 */ /* 0x000fe20000410000 */
[----:B------:R-:W-:Y:S01]  /*44c0*/  FFMA.FTZ R104, R133, R104, R103 ;  /* 0x0000006885687223 */ /* 0x000fe20000010067 */
[----:B------:R-:W-:Y:S01]  /*44d0*/  FADD.FTZ R229, R229, R100 ;  /* 0x00000064e5e57221 */ /* 0x000fe20000010000 */
[----:B------:R-:W-:Y:S01]  /*44e0*/  FADD.FTZ R230, R230, R101 ;  /* 0x00000065e6e67221 */ /* 0x000fe20000010000 */
[CC--:B------:R-:W-:Y:S01]  /*44f0*/  FFMA.FTZ R103, R127.reuse, R106.reuse, -R102 ;  /* 0x0000006a7f677223 */ /* 0x0c0fe20000010866 */
[----:B------:R-:W-:Y:S01]  /*4500*/  FMUL.FTZ R105, R126, -R106 ;  /* 0x8000006a7e697220 */ /* 0x000fe20000410000 */
[CC--:B------:R-:W-:Y:S01]  /*4510*/  FMUL.FTZ R102, R138.reuse, R229.reuse ;  /* 0x000000e58a667220 */ /* 0x0c0fe20000410000 */
[----:B------:R-:W-:Y:S01]  /*4520*/  FMUL.FTZ R100, R138, R230 ;  /* 0x000000e68a647220 */ /* 0x000fe20000410000 */
[C---:B------:R-:W-:Y:S01]  /*4530*/  FMUL.FTZ R106, R134.reuse, -R104 ;  /* 0x80000068866a7220 */ /* 0x040fe20000410000 */
[----:B------:R-:W-:Y:S01]  /*4540*/  FFMA.FTZ R105, R127, R108, R105 ;  /* 0x0000006c7f697223 */ /* 0x000fe20000010069 */
[C---:B------:R-:W-:Y:S01]  /*4550*/  FFMA.FTZ R101, R139.reuse, R230, R102 ;  /* 0x000000e68b657223 */ /* 0x040fe20000010066 */
[----:B------:R-:W-:Y:S01]  /*4560*/  FFMA.FTZ R100, R139, R229, -R100 ;  /* 0x000000e58b647223 */ /* 0x000fe20000010864 */
[-C--:B------:R-:W-:Y:S01]  /*4570*/  FMUL.FTZ R107, R134, -R110.reuse ;  /* 0x8000006e866b7220 */ /* 0x080fe20000410000 */
[----:B------:R-:W-:Y:S01]  /*4580*/  FADD.FTZ R105, -R194, R105 ;  /* 0x00000069c2697221 */ /* 0x000fe20000010100 */
[----:B------:R-:W-:Y:S01]  /*4590*/  FADD.FTZ R228, R228, R101 ;  /* 0x00000065e4e47221 */ /* 0x000fe20000010000 */
[----:B------:R-:W-:Y:S01]  /*45a0*/  FADD.FTZ R227, R227, R100 ;  /* 0x00000064e3e37221 */ /* 0x000fe20000010000 */
[C---:B------:R-:W-:Y:S01]  /*45b0*/  FFMA.FTZ R110, R135.reuse, R110, -R106 ;  /* 0x0000006e876e7223 */ /* 0x040fe2000001086a */
[----:B------:R-:W-:Y:S01]  /*45c0*/  FADD.FTZ R103, R178, R103 ;  /* 0x00000067b2677221 */ /* 0x000fe20000010000 */
[C---:B------:R-:W-:Y:S01]  /*45d0*/  FMUL.FTZ R100, R136.reuse, R228 ;  /* 0x000000e488647220 */ /* 0x040fe20000410000 */
[----:B------:R-:W-:Y:S01]  /*45e0*/  FMUL.FTZ R101, R136, R227 ;  /* 0x000000e388657220 */ /* 0x000fe20000410000 */
[----:B------:R-:W-:Y:S01]  /*45f0*/  FMUL.FTZ R102, R128, -R105 ;  /* 0x8000006980667220 */ /* 0x000fe20000410000 */
[----:B------:R-:W-:Y:S01]  /*4600*/  FFMA.FTZ R107, R135, R104, R107 ;  /* 0x00000068876b7223 */ /* 0x000fe2000001006b */
[C---:B------:R-:W-:Y:S01]  /*4610*/  FFMA.FTZ R100, R137.reuse, R227, -R100 ;  /* 0x000000e389647223 */ /* 0x040fe20000010864 */
[----:B------:R-:W-:Y:S01]  /*4620*/  FFMA.FTZ R101, R137, R228, R101 ;  /* 0x000000e489657223 */ /* 0x000fe20000010065 */
[----:B------:R-:W-:Y:S01]  /*4630*/  FFMA.FTZ R104, R129, R103, -R102 ;  /* 0x0000006781687223 */ /* 0x000fe20000010866 */
[----:B------:R-:W-:Y:S01]  /*4640*/  FMUL.FTZ R108, R136, -R110 ;  /* 0x8000006e886c7220 */ /* 0x000fe20000410000 */
[----:B------:R-:W-:Y:S01]  /*4650*/  FADD.FTZ R225, R225, R100 ;  /* 0x00000064e1e17221 */ /* 0x000fe20000010000 */
[----:B------:R-:W-:Y:S01]  /*4660*/  FADD.FTZ R224, R224, R101 ;  /* 0x00000065e0e07221 */ /* 0x000fe20000010000 */
[-C--:B------:R-:W-:Y:S01]  /*4670*/  FMUL.FTZ R101, R136, -R107.reuse ;  /* 0x8000006b88657220 */ /* 0x080fe20000410000 */
[C---:B------:R-:W-:Y:S01]  /*4680*/  FFMA.FTZ R108, R137.reuse, R107, R108 ;  /* 0x0000006b896c7223 */ /* 0x040fe2000001006c */
[C---:B------:R-:W-:Y:S01]  /*4690*/  FMUL.FTZ R102, R134.reuse, R225 ;  /* 0x000000e186667220 */ /* 0x040fe20000410000 */
[----:B------:R-:W-:Y:S01]  /*46a0*/  FMUL.FTZ R100, R134, R224 ;  /* 0x000000e086647220 */ /* 0x000fe20000410000 */
[----:B------:R-:W-:Y:S01]  /*46b0*/  FFMA.FTZ R110, R137, R110, -R101 ;  /* 0x0000006e896e7223 */ /* 0x000fe20000010865 */
[----:B------:R-:W-:Y:S01]  /*46c0*/  FMUL.FTZ R106, R128, -R103 ;  /* 0x80000067806a7220 */ /* 0x000fe20000410000 */
[C---:B------:R-:W-:Y:S01]  /*46d0*/  FFMA.FTZ R102, R135.reuse, R224, R102 ;  /* 0x000000e087667223 */ /* 0x040fe20000010066 */
[----:B------:R-:W-:Y:S01]  /*46e0*/  FFMA.FTZ R101, R135, R225, -R100 ;  /* 0x000000e187657223 */ /* 0x000fe20000010864 */
[C---:B------:R-:W-:Y:S01]  /*46f0*/  FMUL.FTZ R100, R138.reuse, -R108 ;  /* 0x8000006c8a647220 */ /* 0x040fe20000410000 */
[-C--:B------:R-:W-:Y:S01]  /*4700*/  FMUL.FTZ R103, R138, -R110.reuse ;  /* 0x8000006e8a677220 */ /* 0x080fe20000410000 */
[----:B------:R-:W-:Y:S01]  /*4710*/  FADD.FTZ R234, R223, R102 ;  /* 0x00000066dfea7221 */ /* 0x000fe20000010000 */
[----:B------:R-:W-:Y:S01]  /*4720*/  FADD.FTZ R223, R222, R101 ;  /* 0x00000065dedf7221 */ /* 0x000fe20000010000 */
[----:B------:R-:W-:Y:S01]  /*4730*/  FFMA.FTZ R106, R129, R105, R106 ;  /* 0x00000069816a7223 */ /* 0x000fe2000001006a */
        /* <DEDUP_REMOVED lines=15> */
[C---:B------:R-:W-:Y:S01]  /*4830*/  FFMA.FTZ R107, R131.reuse, R106, R105 ;  /* 0x0000006a836b7223 */ /* 0x040fe20000010069 */
        /* <DEDUP_REMOVED lines=10> */
[----:B------:R-:W-:Y:S01]  /*48e0*/  FMUL.FTZ R101, R128, R219 ;  /* 0x000000db80657220 */ /* 0x000fe20000410000 */
[C---:B------:R-:W-:Y:S01]  /*48f0*/  FMUL.FTZ R105, R140.reuse, -R110 ;  /* 0x8000006e8c697220 */ /* 0x040fe20000410000 */
[----:B------:R-:W-:Y:S01]  /*4900*/  FFMA.FTZ R102, R133, R103, -R102 ;  /* 0x0000006785667223 */ /* 0x000fe20000010866 */
[----:B------:R-:W-:Y:S01]  /*4910*/  FFMA.FTZ R100, R129, R219, -R100 ;  /* 0x000000db81647223 */ /* 0x000fe20000010864 */
[----:B------:R-:W-:Y:S01]  /*4920*/  FADD.FTZ R106, -R191, R106 ;  /* 0x0000006abf6a7221 */ /* 0x000fe20000010100 */
[----:B------:R-:W-:Y:S01]  /*4930*/  FFMA.FTZ R101, R129, R222, R101 ;  /* 0x000000de81657223 */ /* 0x000fe20000010065 */
[-C--:B------:R-:W-:Y:S01]  /*4940*/  FMUL.FTZ R104, R140, -R108.reuse ;  /* 0x8000006c8c687220 */ /* 0x080fe20000410000 */
[----:B------:R-:W-:Y:S01]  /*4950*/  FFMA.FTZ R105, R141, R108, R105 ;  /* 0x0000006c8d697223 */ /* 0x000fe20000010069 */
[----:B------:R-:W-:Y:S01]  /*4960*/  FADD.FTZ R103, R175, R102 ;  /* 0x00000066af677221 */ /* 0x000fe20000010000 */
[----:B------:R-:W-:Y:S01]  /*4970*/  FADD.FTZ R217, R217, R100 ;  /* 0x00000064d9d97221 */ /* 0x000fe20000010000 */
[----:B------:R-:W-:Y:S01]  /*4980*/  FMUL.FTZ R108, R134, -R106 ;  /* 0x8000006a866c7220 */ /* 0x000fe20000410000 */
[----:B------:R-:W-:Y:S01]  /*4990*/  FADD.FTZ R216, R216, R101 ;  /* 0x00000065d8d87221 */ /* 0x000fe20000010000 */
[----:B------:R-:W-:Y:S01]  /*49a0*/  FFMA.FTZ R104, R141, R110, -R104 ;  /* 0x0000006e8d687223 */ /* 0x000fe20000010868 */
[----:B------:R-:W-:Y:S01]  /*49b0*/  FMUL.FTZ R110, R134, -R103 ;  /* 0x80000067866e7220 */ /* 0x000fe20000410000 */
[C---:B------:R-:W-:Y:S01]  /*49c0*/  FMUL.FTZ R102, R126.reuse, R217 ;  /* 0x000000d97e667220 */ /* 0x040fe20000410000 */
[C---:B------:R-:W-:Y:S01]  /*49d0*/  FFMA.FTZ R103, R135.reuse, R103, -R108 ;  /* 0x0000006787677223 */ /* 0x040fe2000001086c */
[----:B------:R-:W-:Y:S01]  /*49e0*/  FMUL.FTZ R100, R126, R216 ;  /* 0x000000d87e647220 */ /* 0x000fe20000410000 */
[----:B------:R-:W-:Y:S01]  /*49f0*/  FFMA.FTZ R107, R135, R106, R110 ;  /* 0x0000006a876b7223 */ /* 0x000fe2000001006e */
[C---:B------:R-:W-:Y:S01]  /*4a00*/  FFMA.FTZ R102, R127.reuse, R216, R102 ;  /* 0x000000d87f667223 */ /* 0x040fe20000010066 */
[----:B------:R-:W-:Y:S01]  /*4a10*/  FADD.FTZ R103, R174, R103 ;  /* 0x00000067ae677221 */ /* 0x000fe20000010000 */
[----:B------:R-:W-:Y:S01]  /*4a20*/  FFMA.FTZ R101, R127, R217, -R100 ;  /* 0x000000d97f657223 */ /* 0x000fe20000010864 */
[----:B------:R-:W-:Y:S01]  /*4a30*/  FADD.FTZ R107, -R190, R107 ;  /* 0x0000006bbe6b7221 */ /* 0x000fe20000010100 */
[----:B------:R-:W-:Y:S01]  /*4a40*/  FADD.FTZ R218, R215, R102 ;  /* 0x00000066d7da7221 */ /* 0x000fe20000010000 */
[----:B------:R-:W-:Y:S01]  /*4a50*/  FMUL.FTZ R106, R136, -R103 ;  /* 0x80000067886a7220 */ /* 0x000fe20000410000 */
[----:B------:R-:W-:Y:S01]  /*4a60*/  FADD.FTZ R215, R214, R101 ;  /* 0x00000065d6d77221 */ /* 0x000fe20000010000 */
[-C--:B------:R-:W-:Y:S01]  /*4a70*/  FMUL.FTZ R102, R136, -R107.reuse ;  /* 0x8000006b88667220 */ /* 0x080fe20000410000 */
[CC--:B------:R-:W-:Y:S01]  /*4a80*/  FMUL.FTZ R100, R124.reuse, R218.reuse ;  /* 0x000000da7c647220 */ /* 0x0c0fe20000410000 */
[C---:B------:R-:W-:Y:S01]  /*4a90*/  FFMA.FTZ R106, R137.reuse, R107, R106 ;  /* 0x0000006b896a7223 */ /* 0x040fe2000001006a */
[----:B------:R-:W-:Y:S01]  /*4aa0*/  FMUL.FTZ R101, R124, R215 ;  /* 0x000000d77c657220 */ /* 0x000fe20000410000 */
[----:B------:R-:W-:Y:S01]  /*4ab0*/  FFMA.FTZ R102, R137, R103, -R102 ;  /* 0x0000006789667223 */ /* 0x000fe20000010866 */
[----:B------:R-:W-:Y:S01]  /*4ac0*/  FFMA.FTZ R100, R125, R215, -R100 ;  /* 0x000000d77d647223 */ /* 0x000fe20000010864 */
[----:B------:R-:W-:Y:S01]  /*4ad0*/  FADD.FTZ R106, -R189, R106 ;  /* 0x0000006abd6a7221 */ /* 0x000fe20000010100 */
[----:B------:R-:W-:Y:S01]  /*4ae0*/  FFMA.FTZ R101, R125, R218, R101 ;  /* 0x000000da7d657223 */ /* 0x000fe20000010065 */
[----:B------:R-:W-:Y:S01]  /*4af0*/  FADD.FTZ R103, R173, R102 ;  /* 0x00000066ad677221 */ /* 0x000fe20000010000 */
[----:B------:R-:W-:Y:S01]  /*4b00*/  FADD.FTZ R213, R213, R100 ;  /* 0x00000064d5d57221 */ /* 0x000fe20000010000 */
[----:B------:R-:W-:Y:S01]  /*4b10*/  FMUL.FTZ R108, R138, -R106 ;  /* 0x8000006a8a6c7220 */ /* 0x000fe20000410000 */
[----:B------:R-:W-:Y:S01]  /*4b20*/  FADD.FTZ R212, R212, R101 ;  /* 0x00000065d4d47221 */ /* 0x000fe20000010000 */
        /* <DEDUP_REMOVED lines=20> */
[----:B------:R-:W-:Y:S01]  /*4c70*/  MOV R107, UR7 ;  /* 0x00000007006b7c02 */ /* 0x000fe20008000f00 */
[----:B------:R-:W-:Y:S01]  /*4c80*/  FADD.FTZ R106, R170, R103 ;  /* 0x00000067aa6a7221 */ /* 0x000fe20000010000 */
[----:B------:R-:W-:Y:S01]  /*4c90*/  FMUL.FTZ R110, R142, -R108 ;  /* 0x8000006c8e6e7220 */ /* 0x000fe20000410000 */
[----:B------:R-:W-:Y:S01]  /*4ca0*/  FADD.FTZ R209, R209, R100 ;  /* 0x00000064d1d17221 */ /* 0x000fe20000010000 */
[----:B------:R-:W-:Y:S01]  /*4cb0*/  FADD.FTZ R210, R208, R101 ;  /* 0x00000065d0d27221 */ /* 0x000fe20000010000 */
[----:B------:R-:W-:Y:S01]  /*4cc0*/  LEA R208, R107, R164, 0x4 ;  /* 0x000000a46bd07211 */ /* 0x000fe200078e20ff */
[-C--:B------:R-:W-:Y:S01]  /*4cd0*/  FMUL.FTZ R109, R142, -R106.reuse ;  /* 0x8000006a8e6d7220 */ /* 0x080fe20000410000 */
[C---:B------:R-:W-:Y:S01]  /*4ce0*/  FFMA.FTZ R111, R143.reuse, R106, -R110 ;  /* 0x0000006a8f6f7223 */ /* 0x040fe2000001086e */
[C---:B------:R-:W-:Y:S01]  /*4cf0*/  FMUL.FTZ R106, R118.reuse, R210 ;  /* 0x000000d2766a7220 */ /* 0x040fe20000410000 */
[-C--:B------:R-:W-:Y:S01]  /*4d00*/  FMUL.FTZ R107, R118, R209.reuse ;  /* 0x000000d1766b7220 */ /* 0x080fe20000410000 */
[----:B------:R-:W-:Y:S01]  /*4d10*/  FFMA.FTZ R233, R143, R108, R109 ;  /* 0x0000006c8fe97223 */ /* 0x000fe2000001006d */
[C---:B------:R-:W-:Y:S01]  /*4d20*/  FMUL.FTZ R108, R142.reuse, -R104 ;  /* 0x800000688e6c7220 */ /* 0x040fe20000410000 */
[C---:B------:R-:W-:Y:S01]  /*4d30*/  FFMA.FTZ R106, R119.reuse, R209, -R106 ;  /* 0x000000d1776a7223 */ /* 0x040fe2000001086a */
[----:B------:R-:W-:Y:S01]  /*4d40*/  FFMA.FTZ R107, R119, R210, R107 ;  /* 0x000000d2776b7223 */ /* 0x000fe2000001006b */
[-C--:B------:R-:W-:Y:S01]  /*4d50*/  FMUL.FTZ R109, R142, -R105.reuse ;  /* 0x800000698e6d7220 */ /* 0x080fe20000410000 */
[----:B------:R-:W-:Y:S01]  /*4d60*/  FFMA.FTZ R105, R143, R105, R108 ;  /* 0x000000698f697223 */ /* 0x000fe2000001006c */
[----:B------:R-:W-:Y:S01]  /*4d70*/  FADD.FTZ R207, R207, R106 ;  /* 0x0000006acfcf7221 */ /* 0x000fe20000010000 */
[----:B------:R-:W-:Y:S01]  /*4d80*/  FADD.FTZ R206, R206, R107 ;  /* 0x0000006bcece7221 */ /* 0x000fe20000010000 */
[----:B------:R-:W-:Y:S01]  /*4d90*/  FFMA.FTZ R104, R143, R104, -R109 ;  /* 0x000000688f687223 */ /* 0x000fe2000001086d */
[----:B------:R-:W-:Y:S01]  /*4da0*/  HFMA2.MMA R101, -RZ, RZ, 0, 0 ;  /* 0x00000000ff657435 */ /* 0x000fe200000001ff */
[C---:B------:R-:W-:Y:S01]  /*4db0*/  FMUL.FTZ R110, R116.reuse, R207 ;  /* 0x000000cf746e7220 */ /* 0x040fe20000410000 */
[----:B------:R-:W-:Y:S01]  /*4dc0*/  FMUL.FTZ R108, R116, R206 ;  /* 0x000000ce746c7220 */ /* 0x000fe20000410000 */
[----:B------:R-:W-:-:S02]  /*4dd0*/  MOV R100, 0x3f800000 ;  /* 0x3f80000000647802 */ /* 0x000fc40000000f00 */
[----:B------:R-:W-:Y:S01]  /*4de0*/  CS2R R102, SRZ ;  /* 0x0000000000667805 */ /* 0x000fe2000001ff00 */
        /* <DEDUP_REMOVED lines=36> */
.L_x_10989:
[----:B------:R-:W-:Y:S04]  /*5030*/  BSSY B0, `(.L_x_10850) ;  /* 0x000000d000007945 */ /* 0x000fe80003800000 */
[----:B------:R-:W-:Y:S05]  /*5040*/  @!P0 BRA `(.L_x_10851) ;  /* 0x00000000002c8947 */ /* 0x000fea0003800000 */
[C---:B0-----:R-:W-:Y:S01]  /*5050*/  FMUL.FTZ R111, R247.reuse, R235 ;  /* 0x000000ebf76f7220 */ /* 0x041fe20000410000 */
[----:B----4-:R-:W-:-:S03]  /*5060*/  FMUL.FTZ R236, R247, R110 ;  /* 0x0000006ef7ec7220 */ /* 0x010fc60000410000 */
[C---:B------:R-:W-:Y:S01]  /*5070*/  FFMA.FTZ R111, R246.reuse, R110, -R111 ;  /* 0x0000006ef66f7223 */ /* 0x040fe2000001086f */
[----:B---3--:R-:W-:Y:S01]  /*5080*/  FMUL.FTZ R110, R247, R108 ;  /* 0x0000006cf76e7220 */ /* 0x008fe20000410000 */
[C---:B--2---:R-:W-:Y:S01]  /*5090*/  FMUL.FTZ R247, R109.reuse, R247 ;  /* 0x000000f76df77220 */ /* 0x044fe20000410000 */
[----:B------:R-:W-:Y:S01]  /*50a0*/  FFMA.FTZ R236, R246, R235, R236 ;  /* 0x000000ebf6ec7223 */ /* 0x000fe200000100ec */
[----:B------:R-:W-:Y:S01]  /*50b0*/  FADD.FTZ R242, R242, R111 ;  /* 0x0000006ff2f27221 */ /* 0x000fe20000010000 */
[----:B------:R-:W-:Y:S01]  /*50c0*/  FFMA.FTZ R110, R109, R246, -R110 ;  /* 0x000000f66d6e7223 */ /* 0x000fe2000001086e */
[----:B------:R-:W-:Y:S01]  /*50d0*/  FFMA.FTZ R247, R246, R108, R247 ;  /* 0x0000006cf6f77223 */ /* 0x000fe200000100f7 */
[----:B------:R-:W-:-:S03]  /*50e0*/  FADD.FTZ R241, R241, R236 ;  /* 0x000000ecf1f17221 */ /* 0x000fc60000010000 */
[----:B------:R-:W-:-:S07]  /*50f0*/  MOV R246, R110 ;  /* 0x0000006e00f67202 */ /* 0x000fce0000000f00 */
.L_x_10851:
[----:B------:R-:W-:Y:S05]  /*5100*/  BSYNC B0 ;  /* 0x0000000000007941 */ /* 0x000fea0003800000 */
.L_x_10850:
[----:B------:R-:W-:Y:S01]  /*5110*/  UMOV UR46, 0xffffffff ;  /* 0xffffffff002e7882 */ /* 0x000fe20000000000 */
[----:B------:R-:W-:Y:S02]  /*5120*/  ISETP.GT.U32.AND P0, PT, R226, 0x1d, PT ;  /* 0x0000001de200780c */ /* 0x000fe40003f04070 */
[----:B------:R-:W-:Y:S11]  /*5130*/  BRA.DIV UR46, `(.L_x_10852) ;  /* 0x000000662e787947 */ /* 0x000ff6000b800000 */
[----:B---3--:R3:W1:Y:S04]  /*5140*/  SHFL.DOWN PT, R108, R246, 0x2, 0x1f ;  /* 0x08401f00f66c7f89 */ /* 0x00866800000e0000 */
[----:B--2---:R3:W2:Y:S04]  /*5150*/  SHFL.DOWN PT, R109, R247, 0x2, 0x1f ;  /* 0x08401f00f76d7f89 */ /* 0x0046a800000e0000 */
[----:B----4-:R3:W4:Y:S04]  /*5160*/  SHFL.DOWN PT, R110, R242, 0x2, 0x1f ;  /* 0x08401f00f26e7f89 */ /* 0x01072800000e0000 */
[----:B0-----:R3:W0:Y:S02]  /*5170*/  SHFL.DOWN PT, R235, R241, 0x2, 0x1f ;  /* 0x08401f00f1eb7f89 */ /* 0x00162400000e0000 */
.L_x_10995:
[----:B------:R-:W-:Y:S04]  /*5180*/  BSSY B0, `(.L_x_10853) ;  /* 0x000000d000007945 */ /* 0x000fe80003800000 */
[----:B------:R-:W-:Y:S05]  /*5190*/  @P0 BRA `(.L_x_10854) ;  /* 0x00000000002c0947 */ /* 0x000fea0003800000 */
[C---:B0-----:R-:W-:Y:S01]  /*51a0*/  FMUL.FTZ R111, R247.reuse, R235 ;  /* 0x000000ebf76f7220 */ /* 0x041fe20000410000 */
[----:B----4-:R-:W-:-:S03]  /*51b0*/  FMUL.FTZ R236, R247, R110 ;  /* 0x0000006ef7ec7220 */ /* 0x010fc60000410000 */
[C---:B------:R-:W-:Y:S01]  /*51c0*/  FFMA.FTZ R237, R246.reuse, R110, -R111 ;  /* 0x0000006ef6ed7223 */ /* 0x040fe2000001086f */
[C---:B--2---:R-:W-:Y:S01]  /*51d0*/  FMUL.FTZ R111, R247.reuse, R109 ;  /* 0x0000006df76f7220 */ /* 0x044fe20000410000 */
[-C--:B-1----:R-:W-:Y:S01]  /*51e0*/  FMUL.FTZ R110, R247, R108.reuse ;  /* 0x0000006cf76e7220 */ /* 0x082fe20000410000 */
[----:B------:R-:W-:Y:S01]  /*51f0*/  FFMA.FTZ R236, R246, R235, R236 ;  /* 0x000000ebf6ec7223 */ /* 0x000fe200000100ec */
[----:B---3--:R-:W-:Y:S01]  /*5200*/  FADD.FTZ R242, R242, R237 ;  /* 0x000000edf2f27221 */ /* 0x008fe20000010000 */
[C---:B------:R-:W-:Y:S01]  /*5210*/  FFMA.FTZ R111, R246.reuse, R108, -R111 ;  /* 0x0000006cf66f7223 */ /* 0x040fe2000001086f */
[----:B------:R-:W-:Y:S01]  /*5220*/  FFMA.FTZ R247, R246, R109, R110 ;  /* 0x0000006df6f77223 */ /* 0x000fe2000001006e */
[----:B------:R-:W-:-:S03]  /*5230*/  FADD.FTZ R241, R241, R236 ;  /* 0x000000ecf1f17221 */ /* 0x000fc60000010000 */
[----:B------:R-:W-:-:S07]  /*5240*/  MOV R246, R111 ;  /* 0x0000006f00f67202 */ /* 0x000fce0000000f00 */
.L_x_10854:
[----:B------:R-:W-:Y:S05]  /*5250*/  BSYNC B0 ;  /* 0x0000000000007941 */ /* 0x000fea0003800000 */
.L_x_10853:
[----:B------:R-:W-:Y:S01]  /*5260*/  UMOV UR46, 0xffffffff ;  /* 0xffffffff002e7882 */ /* 0x000fe20000000000 */
[----:B------:R-:W-:Y:S02]  /*5270*/  ISETP.GT.U32.AND P0, PT, R226, 0x1b, PT ;  /* 0x0000001be200780c */ /* 0x000fe40003f04070 */
[----:B------:R-:W-:Y:S11]  /*5280*/  BRA.DIV UR46, `(.L_x_10855) ;  /* 0x000000662e947947 */ /* 0x000ff6000b800000 */
[----:B-1----:R1:W1:Y:S04]  /*5290*/  SHFL.DOWN PT, R108, R246, 0x4, 0x1f ;  /* 0x08801f00f66c7f89 */ /* 0x00226800000e0000 */
[----:B--2---:R2:W1:Y:S04]  /*52a0*/  SHFL.DOWN PT, R109, R247, 0x4, 0x1f ;  /* 0x08801f00f76d7f89 */ /* 0x00446800000e0000 */
[----:B----4-:R2:W4:Y:S04]  /*52b0*/  SHFL.DOWN PT, R110, R242, 0x4, 0x1f ;  /* 0x08801f00f26e7f89 */ /* 0x01052800000e0000 */
[----:B0-----:R2:W0:Y:S02]  /*52c0*/  SHFL.DOWN PT, R235, R241, 0x4, 0x1f ;  /* 0x08801f00f1eb7f89 */ /* 0x00142400000e0000 */
.L_x_11001:
        /* <DEDUP_REMOVED lines=13> */
.L_x_10857:
[----:B------:R-:W-:Y:S05]  /*53a0*/  BSYNC B0 ;  /* 0x0000000000007941 */ /* 0x000fea0003800000 */
.L_x_10856:
[----:B------:R-:W-:Y:S01]  /*53b0*/  UMOV UR46, 0xffffffff ;  /* 0xffffffff002e7882 */ /* 0x000fe20000000000 */
[----:B------:R-:W-:Y:S02]  /*53c0*/  ISETP.GT.U32.AND P0, PT, R226, 0x17, PT ;  /* 0x00000017e200780c */ /* 0x000fe40003f04070 */
[----:B------:R-:W-:Y:S11]  /*53d0*/  BRA.DIV UR46, `(.L_x_10858) ;  /* 0x000000662eb07947 */ /* 0x000ff6000b800000 */
[----:B-1----:R1:W1:Y:S04]  /*53e0*/  SHFL.DOWN PT, R108, R246, 0x8, 0x1f ;  /* 0x09001f00f66c7f89 */ /* 0x00226800000e0000 */
[----:B------:R0:W1:Y:S04]  /*53f0*/  SHFL.DOWN PT, R109, R247, 0x8, 0x1f ;  /* 0x09001f00f76d7f89 */ /* 0x00006800000e0000 */
[----:B----4-:R4:W1:Y:S04]  /*5400*/  SHFL.DOWN PT, R110, R242, 0x8, 0x1f ;  /* 0x09001f00f26e7f89 */ /* 0x01086800000e0000 */
[----:B0-----:R4:W0:Y:S02]  /*5410*/  SHFL.DOWN PT, R235, R241, 0x8, 0x1f ;  /* 0x09001f00f1eb7f89 */ /* 0x00182400000e0000 */
.L_x_11007:
        /* <DEDUP_REMOVED lines=13> */
.L_x_10860:
[----:B------:R-:W-:Y:S05]  /*54f0*/  BSYNC B0 ;  /* 0x0000000000007941 */ /* 0x000fea0003800000 */
.L_x_10859:
[----:B------:R-:W-:Y:S01]  /*5500*/  UMOV UR46, 0xffffffff ;  /* 0xffffffff002e7882 */ /* 0x000fe20000000000 */
[----:B------:R-:W-:Y:S02]  /*5510*/  ISETP.GT.U32.AND P0, PT, R226, 0xf, PT ;  /* 0x0000000fe200780c */ /* 0x000fe40003f04070 */
[----:B------:R-:W-:Y:S11]  /*5520*/  BRA.DIV UR46, `(.L_x_10861) ;  /* 0x000000662ecc7947 */ /* 0x000ff6000b800000 */
[----:B-1----:R1:W1:Y:S04]  /*5530*/  SHFL.DOWN PT, R108, R246, 0x10, 0x1f ;  /* 0x0a001f00f66c7f89 */ /* 0x00226800000e0000 */
[----:B------:R0:W1:Y:S04]  /*5540*/  SHFL.DOWN PT, R109, R247, 0x10, 0x1f ;  /* 0x0a001f00f76d7f89 */ /* 0x00006800000e0000 */
[----:B------:R1:W1:Y:S04]  /*5550*/  SHFL.DOWN PT, R110, R242, 0x10, 0x1f ;  /* 0x0a001f00f26e7f89 */ /* 0x00026800000e0000 */
[----:B0-----:R0:W0:Y:S02]  /*5560*/  SHFL.DOWN PT, R235, R241, 0x10, 0x1f ;  /* 0x0a001f00f1eb7f89 */ /* 0x00102400000e0000 */
.L_x_11013:
        /* <DEDUP_REMOVED lines=13> */
.L_x_10863:
[----:B------:R-:W-:Y:S05]  /*5640*/  BSYNC B0 ;  /* 0x0000000000007941 */ /* 0x000fea0003800000 */
.L_x_10862:
[----:B------:R-:W-:Y:S01]  /*5650*/  UMOV UR46, 0xffffffff ;  /* 0xffffffff002e7882 */ /* 0x000fe20000000000 */
[----:B------:R-:W-:Y:S02]  /*5660*/  ISETP.NE.AND P0, PT, R167, 0x1f, PT ;  /* 0x0000001fa700780c */ /* 0x000fe40003f05270 */
[----:B------:R-:W-:Y:S11]  /*5670*/  BRA.DIV UR46, `(.L_x_10864) ;  /* 0x000000662ee87947 */ /* 0x000ff6000b800000 */
[----:B------:R-:W1:Y:S04]  /*5680*/  SHFL.IDX PT, R245, R247, RZ, 0x1f ;  /* 0x00001ffff7f57589 */ /* 0x000e6800000e0000 */
[----:B------:R-:W5:Y:S04]  /*5690*/  SHFL.IDX PT, R226, R246, RZ, 0x1f ;  /* 0x00001ffff6e27589 */ /* 0x000f6800000e0000 */
[----:B------:R-:W2:Y:S04]  /*56a0*/  SHFL.DOWN PT, R240, R246, 0x1, 0x1f ;  /* 0x08201f00f6f07f89 */ /* 0x000ea800000e0000 */
[----:B------:R-:W2:Y:S04]  /*56b0*/  SHFL.DOWN PT, R243, R247, 0x1, 0x1f ;  /* 0x08201f00f7f37f89 */ /* 0x000ea800000e0000 */
[----:B------:R-:W2:Y:S04]  /*56c0*/  SHFL.IDX PT, R238, R241, RZ, 0x1f ;  /* 0x00001ffff1ee7589 */ /* 0x000ea800000e0000 */
[----:B------:R-:W2:Y:S04]  /*56d0*/  SHFL.DOWN PT, R251, R241, 0x1, 0x1f ;  /* 0x08201f00f1fb7f89 */ /* 0x000ea800000e0000 */
[----:B------:R-:W2:Y:S01]  /*56e0*/  SHFL.IDX PT, R248, R102, RZ, 0x1f ;  /* 0x00001fff66f87589 */ /* 0x000ea200000e0000 */
[-C--:B-1----:R-:W-:Y:S01]  /*56f0*/  FMUL.FTZ R109, R103, R245.reuse ;  /* 0x000000f5676d7220 */ /* 0x082fe20000410000 */
[CC--:B------:R-:W-:Y:S01]  /*5700*/  FMUL.FTZ R108, R102.reuse, R245.reuse ;  /* 0x000000f5666c7220 */ /* 0x0c0fe20000410000 */
[----:B0-----:R-:W-:Y:S01]  /*5710*/  FMUL.FTZ R235, R101, R245 ;  /* 0x000000f565eb7220 */ /* 0x001fe20000410000 */
[----:B------:R-:W0:Y:S01]  /*5720*/  SHFL.IDX PT, R250, R103, RZ, 0x1f ;  /* 0x00001fff67fa7589 */ /* 0x000e2200000e0000 */
[-C--:B-----5:R-:W-:Y:S01]  /*5730*/  FFMA.FTZ R236, R102, R226.reuse, -R109 ;  /* 0x000000e266ec7223 */ /* 0x0a0fe2000001086d */
[----:B------:R-:W-:-:S02]  /*5740*/  FFMA.FTZ R237, R103, R226, R108 ;  /* 0x000000e267ed7223 */ /* 0x000fc4000001006c */
[----:B------:R-:W1:Y:S04]  /*5750*/  SHFL.IDX PT, R252, R100, RZ, 0x1f ;  /* 0x00001fff64fc7589 */ /* 0x000e6800000e0000 */
[----:B------:R-:W0:Y:S04]  /*5760*/  SHFL.IDX PT, R249, R101, RZ, 0x1f ;  /* 0x00001fff65f97589 */ /* 0x000e2800000e0000 */
[----:B------:R-:W0:Y:S04]  /*5770*/  SHFL.IDX PT, R239, R242, RZ, 0x1f ;  /* 0x00001ffff2ef7589 */ /* 0x000e2800000e0000 */
[----:B------:R2:W0:Y:S02]  /*5780*/  SHFL.DOWN PT, R244, R242, 0x1, 0x1f ;  /* 0x08201f00f2f47f89 */ /* 0x00042400000e0000 */
[----:B--234-:R-:W-:-:S07]  /*5790*/  FMUL.FTZ R242, R100, R245 ;  /* 0x000000f564f27220 */ /* 0x01cfce0000410000 */
.L_x_11027:
[----:B------:R-:W-:Y:S01]  /*57a0*/  BSSY B0, `(.L_x_10865) ;  /* 0x0000010000007945 */ /* 0x000fe20003800000 */
[----:B-1----:R-:W-:Y:S02]  /*57b0*/  MOV R108, R252 ;  /* 0x000000fc006c7202 */ /* 0x002fe40000000f00 */
        /* <DEDUP_REMOVED lines=14> */
.L_x_10866:
[----:B------:R-:W-:Y:S05]  /*58a0*/  BSYNC B0 ;  /* 0x0000000000007941 */ /* 0x000fea0003800000 */
.L_x_10865:
        /* <DEDUP_REMOVED lines=16> */
.L_x_10848:
[----:B------:R-:W-:Y:S01]  /*59b0*/  ISETP.NE.AND P0, PT, R167, RZ, PT ;  /* 0x000000ffa700720c */ /* 0x000fe20003f05270 */
[----:B------:R-:W-:Y:S05]  /*59c0*/  WARPSYNC.ALL ;  /* 0x0000000000007948 */ /* 0x000fea0003800000 */
[----:B0-2---:R-:W-:Y:S01]  /*59d0*/  P2R R104, PR, RZ, 0x1 ;  /* 0x00000001ff687803 */ /* 0x005fe20000000000 */
[----:B------:R-:W-:Y:S01]  /*59e0*/  BAR.SYNC.DEFER_BLOCKING 0x0 ;  /* 0x0000000000007b1d */ /* 0x000fe20000010000 */
[----:B------:R-:W-:Y:S01]  /*59f0*/  FADD.FTZ R106, R81, UR5 ;  /* 0x00000005516a7e21 */ /* 0x000fe20008010000 */
[----:B------:R-:W-:Y:S01]  /*5a00*/  FFMA.FTZ R233, R0, R113, RZ ;  /* 0x0000007100e97223 */ /* 0x000fe200000100ff */
[----:B------:R-:W-:Y:S01]  /*5a10*/  FADD.FTZ R107, R80, UR5 ;  /* 0x00000005506b7e21 */ /* 0x000fe20008010000 */
[----:B------:R-:W-:Y:S01]  /*5a20*/  FFMA.FTZ R235, R0, -R112, RZ ;  /* 0x8000007000eb7223 */ /* 0x000fe200000100ff */
[----:B------:R-:W-:Y:S01]  /*5a30*/  FMUL.FTZ R111, R97, R106 ;  /* 0x0000006a616f7220 */ /* 0x000fe20000410000 */
[----:B------:R-:W-:Y:S01]  /*5a40*/  FADD.FTZ R109, R82, UR5 ;  /* 0x00000005526d7e21 */ /* 0x000fe20008010000 */
[----:B------:R-:W-:Y:S01]  /*5a50*/  FFMA.FTZ R226, R160, R231, R233 ;  /* 0x000000e7a0e27223 */ /* 0x000fe200000100e9 */
[----:B------:R-:W-:Y:S01]  /*5a60*/  FMUL.FTZ R108, R96, R107 ;  /* 0x0000006b606c7220 */ /* 0x000fe20000410000 */
[----:B------:R-:W-:Y:S01]  /*5a70*/  FFMA.FTZ R235, R160, -R232, R235 ;  /* 0x800000e8a0eb7223 */ /* 0x000fe200000100eb */
[----:B------:R-:W-:Y:S01]  /*5a80*/  FADD.FTZ R110, R83, UR5 ;  /* 0x00000005536e7e21 */ /* 0x000fe20008010000 */
[-C--:B------:R-:W-:Y:S01]  /*5a90*/  FFMA.FTZ R231, R34, -R111.reuse, R231 ;  /* 0x8000006f22e77223 */ /* 0x080fe200000100e7 */
[----:B------:R-:W-:Y:S01]  /*5aa0*/  FFMA.FTZ R232, R35, -R111, R232 ;  /* 0x8000006f23e87223 */ /* 0x000fe200000100e8 */
[----:B------:R-:W-:Y:S01]  /*5ab0*/  FMUL.FTZ R111, R98, R109 ;  /* 0x0000006d626f7220 */ /* 0x000fe20000410000 */
[----:B------:R-:W-:Y:S01]  /*5ac0*/  FFMA.FTZ R233, R159, R229, R226 ;  /* 0x000000e59fe97223 */ /* 0x000fe200000100e2 */
[-C--:B------:R-:W-:Y:S01]  /*5ad0*/  FFMA.FTZ R113, R32, -R108.reuse, R113 ;  /* 0x8000006c20717223 */ /* 0x080fe20000010071 */
[----:B------:R-:W-:Y:S01]  /*5ae0*/  FFMA.FTZ R108, R33, -R108, R112 ;  /* 0x8000006c216c7223 */ /* 0x000fe20000010070 */
[----:B------:R-:W-:Y:S01]  /*5af0*/  FMUL.FTZ R112, R99, R110 ;  /* 0x0000006e63707220 */ /* 0x000fe20000410000 */
[----:B------:R-:W-:Y:S01]  /*5b00*/  FFMA.FTZ R235, R159, -R230, R235 ;  /* 0x800000e69feb7223 */ /* 0x000fe200000100eb */
[-C--:B------:R-:W-:Y:S01]  /*5b10*/  FFMA.FTZ R229, R28, -R111.reuse, R229 ;  /* 0x8000006f1ce57223 */ /* 0x080fe200000100e5 */
[----:B------:R-:W-:Y:S01]  /*5b20*/  FFMA.FTZ R230, R29, -R111, R230 ;  /* 0x8000006f1de67223 */ /* 0x000fe200000100e6 */
[----:B------:R-:W-:Y:S01]  /*5b30*/  FFMA.FTZ R226, R158, R227, R233 ;  /* 0x000000e39ee27223 */ /* 0x000fe200000100e9 */
[----:B------:R-:W-:Y:S01]  /*5b40*/  FADD.FTZ R111, R76, UR5 ;  /* 0x000000054c6f7e21 */ /* 0x000fe20008010000 */
[-C--:B------:R-:W-:Y:S01]  /*5b50*/  FFMA.FTZ R227, R30, -R112.reuse, R227 ;  /* 0x800000701ee37223 */ /* 0x080fe200000100e3 */
[----:B------:R0:W2:Y:S01]  /*5b60*/  LDS.64 R104, [R166+0x4668] ;  /* 0x00466800a6687984 */ /* 0x0000a20000000a00 */
[----:B------:R-:W-:Y:S01]  /*5b70*/  FFMA.FTZ R112, R31, -R112, R228 ;  /* 0x800000701f707223 */ /* 0x000fe200000100e4 */
[----:B------:R-:W-:Y:S01]  /*5b80*/  FFMA.FTZ R235, R158, -R228, R235 ;  /* 0x800000e49eeb7223 */ /* 0x000fe200000100eb */
[C---:B------:R-:W-:Y:S01]  /*5b90*/  FFMA.FTZ R237, R157.reuse, R225, R226 ;  /* 0x000000e19ded7223 */ /* 0x040fe200000100e2 */
[----:B------:R-:W-:Y:S01]  /*5ba0*/  FMUL.FTZ R228, R92, R111 ;  /* 0x0000006f5ce47220 */ /* 0x000fe20000410000 */
[----:B-1----:R1:W-:Y:S01]  /*5bb0*/  @!P0 STS.128 [R208+0x5c60], R100 ;  /* 0x005c6064d0008388 */ /* 0x0023e20000000c00 */
[----:B------:R-:W-:Y:S01]  /*5bc0*/  FADD.FTZ R233, R78, UR5 ;  /* 0x000000054ee97e21 */ /* 0x000fe20008010000 */
[----:B------:R-:W-:Y:S01]  /*5bd0*/  FFMA.FTZ R239, R157, -R224, R235 ;  /* 0x800000e09def7223 */ /* 0x000fe200000100eb */
[-C--:B------:R-:W-:Y:S01]  /*5be0*/  FFMA.FTZ R226, R24, -R228.reuse, R225 ;  /* 0x800000e418e27223 */ /* 0x080fe200000100e1 */
[----:B------:R-:W-:Y:S01]  /*5bf0*/  FFMA.FTZ R225, R25, -R228, R224 ;  /* 0x800000e419e17223 */ /* 0x000fe200000100e0 */
[----:B------:R-:W-:Y:S01]  /*5c00*/  FADD.FTZ R224, R79, UR5 ;  /* 0x000000054fe07e21 */ /* 0x000fe20008010000 */
[----:B------:R-:W-:Y:S01]  /*5c10*/  FMUL.FTZ R228, R94, R233 ;  /* 0x000000e95ee47220 */ /* 0x000fe20000410000 */
[----:B------:R-:W-:Y:S01]  /*5c20*/  FFMA.FTZ R239, R156, -R234, R239 ;  /* 0x800000ea9cef7223 */ /* 0x000fe200000100ef */
[----:B0-----:R-:W-:Y:S01]  /*5c30*/  FADD.FTZ R166, R77, UR5 ;  /* 0x000000054da67e21 */ /* 0x001fe20008010000 */
[----:B------:R-:W-:Y:S01]  /*5c40*/  ULEA UR46, UR13, 0xfffffc00, 0xa ;  /* 0xfffffc000d2e7891 */ /* 0x000fe2000f8e503f */
[----:B------:R-:W-:Y:S01]  /*5c50*/  BSSY B0, `(.L_x_10867) ;  /* 0x00001cb000007945 */ /* 0x000fe20003800000 */
[----:B------:R-:W-:Y:S01]  /*5c60*/  FFMA.FTZ R239, R155, -R220, R239 ;  /* 0x800000dc9bef7223 */ /* 0x000fe200000100ef */
[----:B------:R-:W-:Y:S01]  /*5c70*/  FMUL.FTZ R235, R93, R166 ;  /* 0x000000a65deb7220 */ /* 0x000fe20000410000 */
[----:B------:R-:W-:-:S02]  /*5c80*/  UIADD3 UR46, -UR46, UR54, URZ ;  /* 0x000000362e2e7290 */ /* 0x000fc4000fffe13f */
[----:B------:R-:W-:Y:S01]  /*5c90*/  FFMA.FTZ R239, R154, -R222, R239 ;  /* 0x800000de9aef7223 */ /* 0x000fe200000100ef */
[----:B-1----:R-:W-:Y:S01]  /*5ca0*/  FFMA.FTZ R208, R156, R223, R237 ;  /* 0x000000df9cd07223 */ /* 0x002fe200000100ed */
[----:B------:R-:W-:Y:S01]  /*5cb0*/  FMUL.FTZ R102, R95, R224 ;  /* 0x000000e05f667220 */ /* 0x000fe20000410000 */
[-C--:B------:R-:W-:Y:S01]  /*5cc0*/  FFMA.FTZ R101, R21, -R228.reuse, R220 ;  /* 0x800000e415657223 */ /* 0x080fe200000100dc */
[----:B------:R-:W-:Y:S01]  /*5cd0*/  FFMA.FTZ R223, R26, -R235, R223 ;  /* 0x800000eb1adf7223 */ /* 0x000fe200000100df */
[----:B------:R-:W-:Y:S01]  /*5ce0*/  FFMA.FTZ R103, R155, R221, R208 ;  /* 0x000000dd9b677223 */ /* 0x000fe200000100d0 */
[----:B------:R-:W-:Y:S01]  /*5cf0*/  FFMA.FTZ R221, R20, -R228, R221 ;  /* 0x800000e414dd7223 */ /* 0x000fe200000100dd */
[----:B------:R-:W-:Y:S01]  /*5d00*/  FFMA.FTZ R100, R27, -R235, R234 ;  /* 0x800000eb1b647223 */ /* 0x000fe200000100ea */
[----:B------:R-:W-:Y:S01]  /*5d10*/  FFMA.FTZ R239, R153, -R216, R239 ;  /* 0x800000d899ef7223 */ /* 0x000fe200000100ef */
[----:B------:R-:W-:Y:S01]  /*5d20*/  FFMA.FTZ R208, R154, R219, R103 ;  /* 0x000000db9ad07223 */ /* 0x000fe20000010067 */
[-C--:B------:R-:W-:Y:S01]  /*5d30*/  FFMA.FTZ R219, R22, -R102.reuse, R219 ;  /* 0x8000006616db7223 */ /* 0x080fe200000100db */
[----:B------:R-:W-:Y:S01]  /*5d40*/  FFMA.FTZ R102, R23, -R102, R222 ;  /* 0x8000006617667223 */ /* 0x000fe200000100de */
[----:B------:R-:W-:Y:S01]  /*5d50*/  FFMA.FTZ R239, R152, -R218, R239 ;  /* 0x800000da98ef7223 */ /* 0x000fe200000100ef */
[----:B------:R-:W-:Y:S01]  /*5d60*/  FFMA.FTZ R235, R153, R217, R208 ;  /* 0x000000d999eb7223 */ /* 0x000fe200000100d0 */
[----:B------:R-:W-:Y:S01]  /*5d70*/  FADD.FTZ R208, R75, UR5 ;  /* 0x000000054bd07e21 */ /* 0x000fe20008010000 */
[----:B------:R-:W-:Y:S01]  /*5d80*/  USHF.R.S32.HI UR55, URZ, 0x1f, UR11 ;  /* 0x0000001f3f377899 */ /* 0x000fe2000801140b */
[----:B------:R-:W-:Y:S01]  /*5d90*/  FFMA.FTZ R239, R151, -R212, R239 ;  /* 0x800000d497ef7223 */ /* 0x000fe200000100ef */
[----:B------:R-:W-:Y:S01]  /*5da0*/  USHF.R.S32.HI UR56, URZ, 0x1f, UR12 ;  /* 0x0000001f3f387899 */ /* 0x000fe2000801140c */
[CC--:B--2---:R-:W-:Y:S01]  /*5db0*/  FMUL.FTZ R103, R105.reuse, -R3.reuse ;  /* 0x8000000369677220 */ /* 0x0c4fe20000410000 */
[----:B------:R-:W-:Y:S01]  /*5dc0*/  FMUL.FTZ R228, R104, -R3 ;  /* 0x8000000368e47220 */ /* 0x000fe20000410000 */
[----:B------:R-:W-:Y:S01]  /*5dd0*/  FADD.FTZ R3, R72, UR5 ;  /* 0x0000000548037e21 */ /* 0x000fe20008010000 */
[----:B------:R-:W-:Y:S01]  /*5de0*/  FFMA.FTZ R239, R150, -R214, R239 ;  /* 0x800000d696ef7223 */ /* 0x000fe200000100ef */
[-C--:B------:R-:W-:Y:S01]  /*5df0*/  FFMA.FTZ R222, R104, R2.reuse, -R103 ;  /* 0x0000000268de7223 */ /* 0x080fe20000010867 */
[----:B------:R-:W-:Y:S01]  /*5e00*/  FFMA.FTZ R228, R105, R2, R228 ;  /* 0x0000000269e47223 */ /* 0x000fe200000100e4 */
[----:B------:R-:W-:Y:S01]  /*5e10*/  FMUL.FTZ R2, R88, R3 ;  /* 0x0000000358027220 */ /* 0x000fe20000410000 */
[----:B------:R-:W-:Y:S01]  /*5e20*/  FADD.FTZ R103, R74, UR5 ;  /* 0x000000054a677e21 */ /* 0x000fe20008010000 */
[----:B------:R-:W-:Y:S01]  /*5e30*/  FADD.FTZ R104, R73, UR5 ;  /* 0x0000000549687e21 */ /* 0x000fe20008010000 */
[----:B------:R-:W-:Y:S01]  /*5e40*/  FFMA.FTZ R239, R149, -R210, R239 ;  /* 0x800000d295ef7223 */ /* 0x000fe200000100ef */
[-C--:B------:R-:W-:Y:S01]  /*5e50*/  FFMA.FTZ R217, R16, -R2.reuse, R217 ;  /* 0x8000000210d97223 */ /* 0x080fe200000100d9 */
[----:B------:R-:W-:Y:S01]  /*5e60*/  FFMA.FTZ R2, R17, -R2, R216 ;  /* 0x8000000211027223 */ /* 0x000fe200000100d8 */
[----:B------:R-:W-:Y:S01]  /*5e70*/  FFMA.FTZ R216, R152, R215, R235 ;  /* 0x000000d798d87223 */ /* 0x000fe200000100eb */
[----:B------:R-:W-:Y:S01]  /*5e80*/  FMUL.FTZ R220, R90, R103 ;  /* 0x000000675adc7220 */ /* 0x000fe20000410000 */
[----:B------:R-:W-:Y:S01]  /*5e90*/  FMUL.FTZ R105, R89, R104 ;  /* 0x0000006859697220 */ /* 0x000fe20000410000 */
[----:B------:R-:W-:Y:S01]  /*5ea0*/  FADD.FTZ R201, -R201, R228 ;  /* 0x000000e4c9c97221 */ /* 0x000fe20000010100 */
[----:B------:R-:W-:Y:S01]  /*5eb0*/  FFMA.FTZ R235, R151, R213, R216 ;  /* 0x000000d597eb7223 */ /* 0x000fe200000100d8 */
[-C--:B------:R-:W-:Y:S01]  /*5ec0*/  FFMA.FTZ R216, R12, -R220.reuse, R213 ;  /* 0x800000dc0cd87223 */ /* 0x080fe200000100d5 */
[-C--:B------:R-:W-:Y:S01]  /*5ed0*/  FFMA.FTZ R215, R18, -R105.reuse, R215 ;  /* 0x8000006912d77223 */ /* 0x080fe200000100d7 */
[----:B------:R-:W-:Y:S01]  /*5ee0*/  FFMA.FTZ R213, R13, -R220, R212 ;  /* 0x800000dc0dd57223 */ /* 0x000fe200000100d4 */
[----:B------:R-:W-:Y:S01]  /*5ef0*/  FFMA.FTZ R105, R19, -R105, R218 ;  /* 0x8000006913697223 */ /* 0x000fe200000100da */
[----:B------:R-:W-:Y:S01]  /*5f00*/  FMUL.FTZ R212, R91, R208 ;  /* 0x000000d05bd47220 */ /* 0x000fe20000410000 */
[----:B------:R-:W-:Y:S01]  /*5f10*/  FFMA.FTZ R218, R150, R211, R235 ;  /* 0x000000d396da7223 */ /* 0x000fe200000100eb */
[----:B------:R-:W-:Y:S01]  /*5f20*/  FADD.FTZ R235, R68, UR5 ;  /* 0x0000000544eb7e21 */ /* 0x000fe20008010000 */
[----:B------:R-:W-:Y:S01]  /*5f30*/  FMUL.FTZ R228, R86, R145 ;  /* 0x0000009156e47220 */ /* 0x000fe20000410000 */
[-C--:B------:R-:W-:Y:S01]  /*5f40*/  FFMA.FTZ R211, R14, -R212.reuse, R211 ;  /* 0x800000d40ed37223 */ /* 0x080fe200000100d3 */
[----:B------:R-:W-:Y:S01]  /*5f50*/  FFMA.FTZ R212, R15, -R212, R214 ;  /* 0x800000d40fd47223 */ /* 0x000fe200000100d6 */
[----:B------:R-:W-:Y:S01]  /*5f60*/  FMUL.FTZ R214, R84, R235 ;  /* 0x000000eb54d67220 */ /* 0x000fe20000410000 */
[----:B------:R-:W-:Y:S01]  /*5f70*/  FFMA.FTZ R237, R149, R209, R218 ;  /* 0x000000d195ed7223 */ /* 0x000fe200000100da */
[----:B------:R-:W-:-:S02]  /*5f80*/  FFMA.FTZ R236, R148, -R206, R239 ;  /* 0x800000ce94ec7223 */ /* 0x000fc400000100ef */
[-C--:B------:R-:W-:Y:S01]  /*5f90*/  FFMA.FTZ R209, R8, -R214.reuse, R209 ;  /* 0x800000d608d17223 */ /* 0x080fe200000100d1 */
[----:B------:R-:W-:Y:S01]  /*5fa0*/  FFMA.FTZ R214, R9, -R214, R210 ;  /* 0x800000d609d67223 */ /* 0x000fe200000100d2 */
[----:B------:R-:W-:Y:S01]  /*5fb0*/  FADD.FTZ R210, R69, UR5 ;  /* 0x0000000545d27e21 */ /* 0x000fe20008010000 */
[----:B------:R-:W-:-:S03]  /*5fc0*/  FFMA.FTZ R234, R148, R207, R237 ;  /* 0x000000cf94ea7223 */ /* 0x000fc600000100ed */
[----:B------:R-:W-:-:S04]  /*5fd0*/  FMUL.FTZ R220, R85, R210 ;  /* 0x000000d255dc7220 */ /* 0x000fc80000410000 */
[-C--:B------:R-:W-:Y:S01]  /*5fe0*/  FFMA.FTZ R218, R10, -R220.reuse, R207 ;  /* 0x800000dc0ada7223 */ /* 0x080fe200000100cf */
[----:B------:R-:W-:Y:S01]  /*5ff0*/  FADD.FTZ R207, R185, R222 ;  /* 0x000000deb9cf7221 */ /* 0x000fe20000010000 */
[C---:B------:R-:W-:Y:S01]  /*6000*/  FMUL.FTZ R222, R114.reuse, -R201 ;  /* 0x800000c972de7220 */ /* 0x040fe20000410000 */
[----:B------:R-:W-:Y:S01]  /*6010*/  FFMA.FTZ R220, R11, -R220, R206 ;  /* 0x800000dc0bdc7223 */ /* 0x000fe200000100ce */
[----:B------:R-:W-:Y:S01]  /*6020*/  FFMA.FTZ R185, R147, R203, R234 ;  /* 0x000000cb93b97223 */ /* 0x000fe200000100ea */
[-C--:B------:R-:W-:Y:S01]  /*6030*/  FMUL.FTZ R114, R114, -R207.reuse ;  /* 0x800000cf72727220 */ /* 0x080fe20000410000 */
[----:B------:R-:W-:Y:S01]  /*6040*/  FFMA.FTZ R237, R115, R207, -R222 ;  /* 0x000000cf73ed7223 */ /* 0x000fe200000108de */
[-C--:B------:R-:W-:Y:S01]  /*6050*/  FFMA.FTZ R206, R4, -R228.reuse, R203 ;  /* 0x800000e404ce7223 */ /* 0x080fe200000100cb */
[----:B------:R-:W-:Y:S01]  /*6060*/  FFMA.FTZ R203, R5, -R228, R202 ;  /* 0x800000e405cb7223 */ /* 0x000fe200000100ca */
[-C--:B------:R-:W-:Y:S01]  /*6070*/  FFMA.FTZ R115, R115, R201.reuse, R114 ;  /* 0x000000c973737223 */ /* 0x080fe20000010072 */
[----:B------:R-:W-:Y:S01]  /*6080*/  FMUL.FTZ R114, R87, R144 ;  /* 0x0000009057727220 */ /* 0x000fe20000410000 */
[----:B------:R-:W-:Y:S01]  /*6090*/  FADD.FTZ R241, R184, R237 ;  /* 0x000000edb8f17221 */ /* 0x000fe20000010000 */
[----:B------:R-:W-:Y:S01]  /*60a0*/  FFMA.FTZ R202, R147, -R202, R236 ;  /* 0x800000ca93ca7223 */ /* 0x000fe200000100ec */
[----:B------:R-:W-:Y:S01]  /*60b0*/  FADD.FTZ R228, -R200, R115 ;  /* 0x00000073c8e47221 */ /* 0x000fe20000010100 */
[CC--:B------:R-:W-:Y:S01]  /*60c0*/  FFMA.FTZ R200, R7.reuse, -R114.reuse, R204 ;  /* 0x8000007207c87223 */ /* 0x0c0fe200000100cc */
[----:B------:R-:W-:Y:S01]  /*60d0*/  FMUL.FTZ R7, R7, R201 ;  /* 0x000000c907077220 */ /* 0x000fe20000410000 */
[----:B------:R-:W-:Y:S01]  /*60e0*/  FFMA.FTZ R184, R6, -R114, R205 ;  /* 0x8000007206b87223 */ /* 0x000fe200000100cd */
[CC--:B------:R-:W-:Y:S01]  /*60f0*/  FMUL.FTZ R222, R116.reuse, -R228.reuse ;  /* 0x800000e474de7220 */ /* 0x0c0fe20000410000 */
[----:B------:R-:W-:Y:S01]  /*6100*/  FMUL.FTZ R116, R116, -R241 ;  /* 0x800000f174747220 */ /* 0x000fe20000410000 */
[-C--:B------:R-:W-:Y:S01]  /*6110*/  FMUL.FTZ R115, R5, R228.reuse ;  /* 0x000000e405737220 */ /* 0x080fe20000410000 */
[----:B------:R-:W-:Y:S01]  /*6120*/  FFMA.FTZ R114, R6, R207, R7 ;  /* 0x000000cf06727223 */ /* 0x000fe20000010007 */
[CC--:B------:R-:W-:Y:S01]  /*6130*/  FFMA.FTZ R222, R117.reuse, R241.reuse, -R222 ;  /* 0x000000f175de7223 */ /* 0x0c0fe200000108de */
[----:B------:R-:W-:Y:S01]  /*6140*/  FFMA.FTZ R6, R117, R228, R116 ;  /* 0x000000e475067223 */ /* 0x000fe20000010074 */
[----:B------:R-:W-:Y:S01]  /*6150*/  SHF.L.U32 R116, R167, 0x5, RZ ;  /* 0x00000005a7747819 */ /* 0x000fe200000006ff */
[-C--:B------:R-:W-:Y:S01]  /*6160*/  FFMA.FTZ R115, R4, R241.reuse, R115 ;  /* 0x000000f104737223 */ /* 0x080fe20000010073 */
[----:B------:R-:W-:Y:S01]  /*6170*/  FMUL.FTZ R7, R241, UR58 ;  /* 0x0000003af1077c20 */ /* 0x000fe20008410000 */
[----:B------:R-:W-:Y:S01]  /*6180*/  FMUL.FTZ R4, R228, UR58 ;  /* 0x0000003ae4047c20 */ /* 0x000fe20008410000 */
[----:B------:R-:W-:Y:S01]  /*6190*/  FADD.FTZ R5, R183, R222 ;  /* 0x000000deb7057221 */ /* 0x000fe20000010000 */
[----:B------:R-:W-:Y:S01]  /*61a0*/  LEA.HI.SX32 R239, R116, R116, 0x1b ;  /* 0x0000007474ef7211 */ /* 0x000fe200078fdaff */
[C---:B------:R-:W-:Y:S01]  /*61b0*/  FMUL.FTZ R237, R145.reuse, R228 ;  /* 0x000000e491ed7220 */ /* 0x040fe20000410000 */
[----:B------:R-:W-:Y:S01]  /*61c0*/  FMUL.FTZ R183, R145, R241 ;  /* 0x000000f191b77220 */ /* 0x000fe20000410000 */
[----:B------:R-:W-:Y:S01]  /*61d0*/  FFMA.FTZ R116, R228, UR59, -R7 ;  /* 0x0000003be4747c23 */ /* 0x000fe20008010807 */
[----:B------:R-:W-:Y:S01]  /*61e0*/  FFMA.FTZ R117, R241, UR59, R4 ;  /* 0x0000003bf1757c23 */ /* 0x000fe20008010004 */
[----:B------:R-:W-:Y:S01]  /*61f0*/  FADD.FTZ R6, -R199, R6 ;  /* 0x00000006c7067221 */ /* 0x000fe20000010100 */
[----:B------:R-:W-:Y:S01]  /*6200*/  LEA R4, R239, R164, 0x2 ;  /* 0x000000a4ef047211 */ /* 0x000fe200078e10ff */
[C---:B------:R-:W-:Y:S01]  /*6210*/  FMUL.FTZ R199, R203.reuse, R237 ;  /* 0x000000edcbc77220 */ /* 0x040fe20000410000 */
[-C--:B------:R-:W-:Y:S01]  /*6220*/  FMUL.FTZ R239, R203, R183.reuse ;  /* 0x000000b7cbef7220 */ /* 0x080fe20000410000 */
[----:B------:R-:W-:Y:S01]  /*6230*/  FMUL.FTZ R222, R201, UR58 ;  /* 0x0000003ac9de7c20 */ /* 0x000fe20008410000 */
[----:B------:R-:W-:Y:S01]  /*6240*/  FMUL.FTZ R7, R203, R116 ;  /* 0x00000074cb077220 */ /* 0x000fe20000410000 */
[-C--:B------:R-:W-:Y:S01]  /*6250*/  FMUL.FTZ R241, R86, R183.reuse ;  /* 0x000000b756f17220 */ /* 0x080fe20000410000 */
[C---:B------:R-:W-:Y:S01]  /*6260*/  FFMA.FTZ R116, R206.reuse, R183, R199 ;  /* 0x000000b7ce747223 */ /* 0x040fe200000100c7 */
[----:B------:R-:W-:Y:S01]  /*6270*/  FFMA.FTZ R183, R207, UR59, R222 ;  /* 0x0000003bcfb77c23 */ /* 0x000fe200080100de */
[-C--:B------:R-:W-:Y:S01]  /*6280*/  FFMA.FTZ R199, R206, R237.reuse, -R239 ;  /* 0x000000edcec77223 */ /* 0x080fe200000108ef */
[----:B------:R-:W-:Y:S01]  /*6290*/  FMUL.FTZ R239, R86, R237 ;  /* 0x000000ed56ef7220 */ /* 0x000fe20000410000 */
[CC--:B------:R-:W-:Y:S01]  /*62a0*/  FMUL.FTZ R222, R118.reuse, -R6.reuse ;  /* 0x8000000676de7220 */ /* 0x0c0fe20000410000 */
[----:B------:R-:W-:Y:S01]  /*62b0*/  FMUL.FTZ R237, R118, -R5 ;  /* 0x8000000576ed7220 */ /* 0x000fe20000410000 */
[----:B------:R-:W-:Y:S01]  /*62c0*/  FFMA.FTZ R117, R206, R117, R7 ;  /* 0x00000075ce757223 */ /* 0x000fe20000010007 */
[-C--:B------:R-:W-:Y:S01]  /*62d0*/  FMUL.FTZ R11, R11, R6.reuse ;  /* 0x000000060b0b7220 */ /* 0x080fe20000410000 */
[CC--:B------:R-:W-:Y:S01]  /*62e0*/  FFMA.FTZ R7, R119.reuse, R5.reuse, -R222 ;  /* 0x0000000577077223 */ /* 0x0c0fe200000108de */
[----:B------:R0:W-:Y:S01]  /*62f0*/  STS [R4+0x2174], R239 ;  /* 0x002174ef04007388 */ /* 0x0001e20000000800 */
[----:B------:R-:W-:Y:S01]  /*6300*/  FMUL.FTZ R118, R6, UR58 ;  /* 0x0000003a06767c20 */ /* 0x000fe20008410000 */
[-C--:B------:R-:W-:Y:S01]  /*6310*/  FFMA.FTZ R237, R119, R6.reuse, R237 ;  /* 0x0000000677ed7223 */ /* 0x080fe200000100ed */
[C---:B------:R-:W-:Y:S01]  /*6320*/  FMUL.FTZ R119, R5.reuse, UR58 ;  /* 0x0000003a05777c20 */ /* 0x040fe20008410000 */
[-C--:B------:R-:W-:Y:S01]  /*6330*/  FFMA.FTZ R10, R10, R5.reuse, R11 ;  /* 0x000000050a0a7223 */ /* 0x080fe2000001000b */
[----:B------:R-:W-:Y:S01]  /*6340*/  FADD.FTZ R182, R182, R7 ;  /* 0x00000007b6b67221 */ /* 0x000fe20000010000 */
[----:B------:R-:W-:Y:S01]  /*6350*/  FFMA.FTZ R11, R5, UR59, R118 ;  /* 0x0000003b050b7c23 */ /* 0x000fe20008010076 */
[----:B------:R-:W-:Y:S01]  /*6360*/  FMUL.FTZ R7, R210, R5 ;  /* 0x00000005d2077220 */ /* 0x000fe20000410000 */
[----:B------:R-:W-:Y:S01]  /*6370*/  FFMA.FTZ R119, R6, UR59, -R119 ;  /* 0x0000003b06777c23 */ /* 0x000fe20008010877 */
[----:B------:R-:W-:Y:S01]  /*6380*/  FADD.FTZ R198, -R198, R237 ;  /* 0x000000edc6c67221 */ /* 0x000fe20000010100 */
[----:B0-----:R-:W-:Y:S01]  /*6390*/  FMUL.FTZ R239, R210, R6 ;  /* 0x00000006d2ef7220 */ /* 0x001fe20000410000 */
[----:B------:R-:W-:Y:S01]  /*63a0*/  FMUL.FTZ R6, R120, -R182 ;  /* 0x800000b678067220 */ /* 0x000fe20000410000 */
[----:B------:R0:W-:Y:S01]  /*63b0*/  STS [R4+0x2170], R241 ;  /* 0x002170f104007388 */ /* 0x0001e20000000800 */
[C---:B------:R-:W-:Y:S01]  /*63c0*/  FMUL.FTZ R237, R220.reuse, R7 ;  /* 0x00000007dced7220 */ /* 0x040fe20000410000 */
[C---:B------:R-:W-:Y:S01]  /*63d0*/  FMUL.FTZ R5, R220.reuse, R239 ;  /* 0x000000efdc057220 */ /* 0x040fe20000410000 */
[----:B------:R-:W-:Y:S01]  /*63e0*/  FMUL.FTZ R119, R220, R119 ;  /* 0x00000077dc777220 */ /* 0x000fe20000410000 */
[----:B------:R-:W-:Y:S01]  /*63f0*/  FMUL.FTZ R9, R9, R198 ;  /* 0x000000c609097220 */ /* 0x000fe20000410000 */
[----:B------:R-:W-:Y:S01]  /*6400*/  FMUL.FTZ R228, R207, UR58 ;  /* 0x0000003acfe47c20 */ /* 0x000fe20008410000 */
[----:B------:R-:W-:Y:S01]  /*6410*/  FFMA.FTZ R5, R218, R7, R5 ;  /* 0x00000007da057223 */ /* 0x000fe20000010005 */
[----:B------:R-:W-:Y:S01]  /*6420*/  FMUL.FTZ R207, R144, R207 ;  /* 0x000000cf90cf7220 */ /* 0x000fe20000410000 */
[----:B------:R-:W-:Y:S01]  /*6430*/  FFMA.FTZ R9, R8, R182, R9 ;  /* 0x000000b608097223 */ /* 0x000fe20000010009 */
[----:B------:R-:W-:Y:S01]  /*6440*/  FFMA.FTZ R203, R201, UR59, -R228 ;  /* 0x0000003bc9cb7c23 */ /* 0x000fe200080108e4 */
[----:B0-----:R-:W-:Y:S01]  /*6450*/  FMUL.FTZ R241, R85, R7 ;  /* 0x0000000755f17220 */ /* 0x001fe20000410000 */
[-C--:B------:R-:W-:Y:S01]  /*6460*/  FMUL.FTZ R7, R120, -R198.reuse ;  /* 0x800000c678077220 */ /* 0x080fe20000410000 */
[-C--:B------:R-:W-:Y:S01]  /*6470*/  FFMA.FTZ R120, R121, R198.reuse, R6 ;  /* 0x000000c679787223 */ /* 0x080fe20000010006 */
[----:B------:R-:W-:Y:S01]  /*6480*/  FFMA.FTZ R6, R218, R239, -R237 ;  /* 0x000000efda067223 */ /* 0x000fe200000108ed */
[----:B------:R-:W-:Y:S01]  /*6490*/  FMUL.FTZ R237, R235, R198 ;  /* 0x000000c6ebed7220 */ /* 0x000fe20000410000 */
[-C--:B------:R-:W-:Y:S01]  /*64a0*/  FFMA.FTZ R118, R121, R182.reuse, -R7 ;  /* 0x000000b679767223 */ /* 0x080fe20000010807 */
[----:B------:R-:W-:Y:S01]  /*64b0*/  FADD.FTZ R197, -R197, R120 ;  /* 0x00000078c5c57221 */ /* 0x000fe20000010100 */
[----:B------:R-:W-:Y:S01]  /*64c0*/  FMUL.FTZ R121, R235, R182 ;  /* 0x000000b6eb797220 */ /* 0x000fe20000410000 */
[----:B------:R-:W-:Y:S01]  /*64d0*/  FMUL.FTZ R243, R87, R207 ;  /* 0x000000cf57f37220 */ /* 0x000fe20000410000 */
[----:B------:R-:W-:Y:S01]  /*64e0*/  FADD.FTZ R181, R181, R118 ;  /* 0x00000076b5b57221 */ /* 0x000fe20000010000 */
[----:B------:R-:W-:Y:S01]  /*64f0*/  FMUL.FTZ R120, R122, -R197 ;  /* 0x800000c57a787220 */ /* 0x000fe20000410000 */
[----:B------:R-:W-:Y:S01]  /*6500*/  FFMA.FTZ R118, R218, R11, R119 ;  /* 0x0000000bda767223 */ /* 0x000fe20000010077 */
[----:B------:R-:W-:Y:S01]  /*6510*/  FMUL.FTZ R119, R182, UR58 ;  /* 0x0000003ab6777c20 */ /* 0x000fe20008410000 */
[-C--:B------:R-:W-:Y:S01]  /*6520*/  FMUL.FTZ R122, R122, -R181.reuse ;  /* 0x800000b57a7a7220 */ /* 0x080fe20000410000 */
[C---:B------:R-:W-:Y:S01]  /*6530*/  FFMA.FTZ R7, R123.reuse, R181, -R120 ;  /* 0x000000b57b077223 */ /* 0x040fe20000010878 */
[C---:B------:R-:W-:Y:S01]  /*6540*/  FMUL.FTZ R11, R198.reuse, UR58 ;  /* 0x0000003ac60b7c20 */ /* 0x040fe20008410000 */
[----:B------:R-:W-:Y:S01]  /*6550*/  FFMA.FTZ R119, R198, UR59, -R119 ;  /* 0x0000003bc6777c23 */ /* 0x000fe20008010877 */
[-C--:B------:R-:W-:Y:S01]  /*6560*/  FFMA.FTZ R123, R123, R197.reuse, R122 ;  /* 0x000000c57b7b7223 */ /* 0x080fe2000001007a */
[----:B------:R-:W-:Y:S01]  /*6570*/  FADD.FTZ R180, R180, R7 ;  /* 0x00000007b4b47221 */ /* 0x000fe20000010000 */
[----:B------:R-:W-:Y:S01]  /*6580*/  FMUL.FTZ R15, R15, R197 ;  /* 0x000000c50f0f7220 */ /* 0x000fe20000410000 */
[----:B------:R-:W-:Y:S01]  /*6590*/  FMUL.FTZ R8, R214, R119 ;  /* 0x00000077d6087220 */ /* 0x000fe20000410000 */
[----:B------:R-:W-:Y:S01]  /*65a0*/  FADD.FTZ R196, -R196, R123 ;  /* 0x0000007bc4c47221 */ /* 0x000fe20000010100 */
[----:B------:R-:W-:Y:S01]  /*65b0*/  FMUL.FTZ R120, R124, -R180 ;  /* 0x800000b47c787220 */ /* 0x000fe20000410000 */
[----:B------:R-:W-:Y:S01]  /*65c0*/  FFMA.FTZ R11, R182, UR59, R11 ;  /* 0x0000003bb60b7c23 */ /* 0x000fe2000801000b */
[----:B------:R-:W-:Y:S01]  /*65d0*/  FFMA.FTZ R14, R14, R181, R15 ;  /* 0x000000b50e0e7223 */ /* 0x000fe2000001000f */
[-C--:B------:R-:W-:Y:S01]  /*65e0*/  FMUL.FTZ R119, R124, -R196.reuse ;  /* 0x800000c47c777220 */ /* 0x080fe20000410000 */
[C---:B------:R-:W-:Y:S01]  /*65f0*/  FFMA.FTZ R122, R125.reuse, R196, R120 ;  /* 0x000000c47d7a7223 */ /* 0x040fe20000010078 */
[C---:B------:R-:W-:Y:S01]  /*6600*/  FMUL.FTZ R182, R214.reuse, R237 ;  /* 0x000000edd6b67220 */ /* 0x040fe20000410000 */
[-C--:B------:R-:W-:Y:S01]  /*6610*/  FMUL.FTZ R214, R214, R121.reuse ;  /* 0x00000079d6d67220 */ /* 0x080fe20000410000 */
[----:B------:R-:W-:Y:S01]  /*6620*/  FFMA.FTZ R120, R125, R180, -R119 ;  /* 0x000000b47d787223 */ /* 0x000fe20000010877 */
[----:B------:R-:W-:Y:S01]  /*6630*/  FADD.FTZ R195, -R195, R122 ;  /* 0x0000007ac3c37221 */ /* 0x000fe20000010100 */
[----:B------:R-:W-:Y:S01]  /*6640*/  FMUL.FTZ R122, R181, UR58 ;  /* 0x0000003ab57a7c20 */ /* 0x000fe20008410000 */
[----:B------:R-:W-:Y:S01]  /*6650*/  FFMA.FTZ R7, R209, R121, R182 ;  /* 0x00000079d1077223 */ /* 0x000fe200000100b6 */
[----:B------:R-:W-:Y:S01]  /*6660*/  FADD.FTZ R179, R179, R120 ;  /* 0x00000078b3b37221 */ /* 0x000fe20000010000 */
[----:B------:R-:W-:Y:S01]  /*6670*/  FMUL.FTZ R120, R126, -R195 ;  /* 0x800000c37e787220 */ /* 0x000fe20000410000 */
[----:B------:R-:W-:Y:S01]  /*6680*/  FMUL.FTZ R182, R208, R197 ;  /* 0x000000c5d0b67220 */ /* 0x000fe20000410000 */
[----:B------:R-:W-:Y:S01]  /*6690*/  FMUL.FTZ R121, R84, R121 ;  /* 0x0000007954797220 */ /* 0x000fe20000410000 */
[-C--:B------:R-:W-:Y:S01]  /*66a0*/  FMUL.FTZ R126, R126, -R179.reuse ;  /* 0x800000b37e7e7220 */ /* 0x080fe20000410000 */
[----:B------:R-:W-:Y:S01]  /*66b0*/  FFMA.FTZ R15, R127, R179, -R120 ;  /* 0x000000b37f0f7223 */ /* 0x000fe20000010878 */
[----:B------:R-:W-:Y:S01]  /*66c0*/  FMUL.FTZ R120, R197, UR58 ;  /* 0x0000003ac5787c20 */ /* 0x000fe20008410000 */
[----:B------:R-:W-:Y:S01]  /*66d0*/  FMUL.FTZ R198, R212, R182 ;  /* 0x000000b6d4c67220 */ /* 0x000fe20000410000 */
[----:B------:R-:W-:Y:S01]  /*66e0*/  FFMA.FTZ R127, R127, R195, R126 ;  /* 0x000000c37f7f7223 */ /* 0x000fe2000001007e */
[----:B------:R-:W-:Y:S01]  /*66f0*/  FADD.FTZ R178, R178, R15 ;  /* 0x0000000fb2b27221 */ /* 0x000fe20000010000 */
[----:B------:R-:W-:Y:S01]  /*6700*/  FFMA.FTZ R15, R197, UR59, -R122 ;  /* 0x0000003bc50f7c23 */ /* 0x000fe2000801087a */
[----:B------:R-:W-:Y:S01]  /*6710*/  FMUL.FTZ R126, R208, R181 ;  /* 0x000000b5d07e7220 */ /* 0x000fe20000410000 */
[----:B------:R-:W-:Y:S01]  /*6720*/  FADD.FTZ R194, -R194, R127 ;  /* 0x0000007fc2c27221 */ /* 0x000fe20000010100 */
[----:B------:R0:W-:Y:S01]  /*6730*/  STS [R4+0x2160], R121 ;  /* 0x0021607904007388 */ /* 0x0001e20000000800 */
[----:B------:R-:W-:Y:S01]  /*6740*/  FMUL.FTZ R122, R212, R15 ;  /* 0x0000000fd47a7220 */ /* 0x000fe20000410000 */
[C---:B------:R-:W-:Y:S01]  /*6750*/  FMUL.FTZ R15, R128.reuse, -R178 ;  /* 0x800000b2800f7220 */ /* 0x040fe20000410000 */
[----:B------:R-:W-:Y:S01]  /*6760*/  FMUL.FTZ R124, R128, -R194 ;  /* 0x800000c2807c7220 */ /* 0x000fe20000410000 */
[----:B------:R-:W-:Y:S01]  /*6770*/  FFMA.FTZ R120, R181, UR59, R120 ;  /* 0x0000003bb5787c23 */ /* 0x000fe20008010078 */
[-C--:B------:R-:W-:Y:S01]  /*6780*/  FMUL.FTZ R212, R212, R126.reuse ;  /* 0x0000007ed4d47220 */ /* 0x080fe20000410000 */
[----:B------:R-:W-:Y:S01]  /*6790*/  FMUL.FTZ R181, R91, R126 ;  /* 0x0000007e5bb57220 */ /* 0x000fe20000410000 */
[----:B------:R-:W-:Y:S01]  /*67a0*/  FFMA.FTZ R124, R129, R178, -R124 ;  /* 0x000000b2817c7223 */ /* 0x000fe2000001087c */
[C---:B------:R-:W-:Y:S01]  /*67b0*/  FMUL.FTZ R127, R103.reuse, R196 ;  /* 0x000000c4677f7220 */ /* 0x040fe20000410000 */
[----:B------:R-:W-:Y:S01]  /*67c0*/  FMUL.FTZ R125, R103, R180 ;  /* 0x000000b4677d7220 */ /* 0x000fe20000410000 */
[----:B0-----:R-:W-:Y:S01]  /*67d0*/  FFMA.FTZ R121, R211, R126, R198 ;  /* 0x0000007ed3797223 */ /* 0x001fe200000100c6 */
[----:B------:R-:W-:Y:S01]  /*67e0*/  FFMA.FTZ R126, R129, R194, R15 ;  /* 0x000000c2817e7223 */ /* 0x000fe2000001000f */
[----:B------:R-:W-:Y:S01]  /*67f0*/  FADD.FTZ R177, R177, R124 ;  /* 0x0000007cb1b17221 */ /* 0x000fe20000010000 */
[----:B------:R-:W-:Y:S01]  /*6800*/  FMUL.FTZ R129, R213, R127 ;  /* 0x0000007fd5817220 */ /* 0x000fe20000410000 */
[----:B------:R0:W-:Y:S01]  /*6810*/  STS [R4+0x2158], R181 ;  /* 0x002158b504007388 */ /* 0x0001e20000000800 */
[----:B------:R-:W-:Y:S01]  /*6820*/  FADD.FTZ R193, -R193, R126 ;  /* 0x0000007ec1c17221 */ /* 0x000fe20000010100 */
[-C--:B------:R-:W-:Y:S01]  /*6830*/  FMUL.FTZ R197, R91, R182.reuse ;  /* 0x000000b65bc57220 */ /* 0x080fe20000410000 */
[----:B------:R-:W-:Y:S01]  /*6840*/  FFMA.FTZ R123, R211, R182, -R212 ;  /* 0x000000b6d37b7223 */ /* 0x000fe200000108d4 */
[----:B------:R-:W-:Y:S01]  /*6850*/  FFMA.FTZ R119, R209, R237, -R214 ;  /* 0x000000edd1777223 */ /* 0x000fe200000108d6 */
[C---:B------:R-:W-:Y:S01]  /*6860*/  FMUL.FTZ R124, R130.reuse, -R193 ;  /* 0x800000c1827c7220 */ /* 0x040fe20000410000 */
[----:B------:R-:W-:Y:S01]  /*6870*/  FMUL.FTZ R130, R130, -R177 ;  /* 0x800000b182827220 */ /* 0x000fe20000410000 */
[----:B------:R-:W-:Y:S01]  /*6880*/  FMUL.FTZ R237, R84, R237 ;  /* 0x000000ed54ed7220 */ /* 0x000fe20000410000 */
[----:B------:R1:W-:Y:S01]  /*6890*/  STS [R4+0x215c], R197 ;  /* 0x00215cc504007388 */ /* 0x0003e20000000800 */
[C---:B------:R-:W-:Y:S01]  /*68a0*/  FFMA.FTZ R15, R131.reuse, R177, -R124 ;  /* 0x000000b1830f7223 */ /* 0x040fe2000001087c */
[----:B------:R-:W-:Y:S01]  /*68b0*/  FFMA.FTZ R131, R131, R193, R130 ;  /* 0x000000c183837223 */ /* 0x000fe20000010082 */
[----:B------:R-:W-:Y:S01]  /*68c0*/  FMUL.FTZ R130, R104, R179 ;  /* 0x000000b368827220 */ /* 0x000fe20000410000 */
[-C--:B0-----:R-:W-:Y:S01]  /*68d0*/  FMUL.FTZ R181, R213, R125.reuse ;  /* 0x0000007dd5b57220 */ /* 0x081fe20000410000 */
[----:B------:R-:W-:Y:S01]  /*68e0*/  FADD.FTZ R176, R176, R15 ;  /* 0x0000000fb0b07221 */ /* 0x000fe20000010000 */
[----:B------:R-:W-:Y:S01]  /*68f0*/  FADD.FTZ R192, -R192, R131 ;  /* 0x00000083c0c07221 */ /* 0x000fe20000010100 */
[-C--:B------:R-:W-:Y:S01]  /*6900*/  FFMA.FTZ R124, R216, R125.reuse, R129 ;  /* 0x0000007dd87c7223 */ /* 0x080fe20000010081 */
[----:B------:R-:W-:Y:S01]  /*6910*/  FMUL.FTZ R129, R90, R125 ;  /* 0x0000007d5a817220 */ /* 0x000fe20000410000 */
[C---:B------:R-:W-:Y:S01]  /*6920*/  FMUL.FTZ R15, R132.reuse, -R176 ;  /* 0x800000b0840f7220 */ /* 0x040fe20000410000 */
[-C--:B------:R-:W-:Y:S01]  /*6930*/  FMUL.FTZ R126, R132, -R192.reuse ;  /* 0x800000c0847e7220 */ /* 0x080fe20000410000 */
[----:B------:R-:W-:Y:S01]  /*6940*/  FMUL.FTZ R132, R104, R195 ;  /* 0x000000c368847220 */ /* 0x000fe20000410000 */
[-C--:B------:R-:W-:Y:S01]  /*6950*/  FMUL.FTZ R131, R90, R127.reuse ;  /* 0x0000007f5a837220 */ /* 0x080fe20000410000 */
[C---:B------:R-:W-:Y:S01]  /*6960*/  FFMA.FTZ R128, R133.reuse, R192, R15 ;  /* 0x000000c085807223 */ /* 0x040fe2000001000f */
[----:B------:R-:W-:Y:S01]  /*6970*/  FFMA.FTZ R126, R133, R176, -R126 ;  /* 0x000000b0857e7223 */ /* 0x000fe2000001087e */
[C---:B------:R-:W-:Y:S01]  /*6980*/  FMUL.FTZ R15, R105.reuse, R130 ;  /* 0x00000082690f7220 */ /* 0x040fe20000410000 */
[-C--:B------:R-:W-:Y:S01]  /*6990*/  FMUL.FTZ R182, R105, R132.reuse ;  /* 0x0000008469b67220 */ /* 0x080fe20000410000 */
[----:B------:R-:W-:Y:S01]  /*69a0*/  FADD.FTZ R191, -R191, R128 ;  /* 0x00000080bfbf7221 */ /* 0x000fe20000010100 */
[----:B------:R-:W-:Y:S01]  /*69b0*/  FADD.FTZ R175, R175, R126 ;  /* 0x0000007eafaf7221 */ /* 0x000fe20000010000 */
[C---:B------:R-:W-:Y:S01]  /*69c0*/  FFMA.FTZ R126, R215.reuse, R132, -R15 ;  /* 0x00000084d77e7223 */ /* 0x040fe2000001080f */
[----:B------:R-:W-:Y:S01]  /*69d0*/  FFMA.FTZ R125, R216, R127, -R181 ;  /* 0x0000007fd87d7223 */ /* 0x000fe200000108b5 */
[-C--:B------:R-:W-:Y:S01]  /*69e0*/  FFMA.FTZ R127, R215, R130.reuse, R182 ;  /* 0x00000082d77f7223 */ /* 0x080fe200000100b6 */
[C---:B------:R-:W-:Y:S01]  /*69f0*/  FMUL.FTZ R128, R134.reuse, -R175 ;  /* 0x800000af86807220 */ /* 0x040fe20000410000 */
[-C--:B------:R-:W-:Y:S01]  /*6a00*/  FMUL.FTZ R134, R134, -R191.reuse ;  /* 0x800000bf86867220 */ /* 0x080fe20000410000 */
[C---:B------:R-:W-:Y:S01]  /*6a10*/  FMUL.FTZ R133, R89.reuse, R130 ;  /* 0x0000008259857220 */ /* 0x040fe20000410000 */
[----:B------:R-:W-:Y:S01]  /*6a20*/  FMUL.FTZ R181, R89, R132 ;  /* 0x0000008459b57220 */ /* 0x000fe20000410000 */
[C---:B------:R-:W-:Y:S01]  /*6a30*/  FFMA.FTZ R15, R135.reuse, R191, R128 ;  /* 0x000000bf870f7223 */ /* 0x040fe20000010080 */
[----:B------:R-:W-:Y:S01]  /*6a40*/  FFMA.FTZ R135, R135, R175, -R134 ;  /* 0x000000af87877223 */ /* 0x000fe20000010886 */
[----:B------:R0:W-:Y:S01]  /*6a50*/  STS [R4+0x2154], R131 ;  /* 0x0021548304007388 */ /* 0x0001e20000000800 */
[----:B------:R-:W-:Y:S01]  /*6a60*/  FMUL.FTZ R206, R166, R191 ;  /* 0x000000bfa6ce7220 */ /* 0x000fe20000410000 */
[----:B------:R-:W-:Y:S01]  /*6a70*/  FADD.FTZ R190, -R190, R15 ;  /* 0x0000000fbebe7221 */ /* 0x000fe20000010100 */
[----:B------:R-:W-:Y:S01]  /*6a80*/  FADD.FTZ R174, R174, R135 ;  /* 0x00000087aeae7221 */ /* 0x000fe20000010000 */
[----:B------:R2:W-:Y:S01]  /*6a90*/  STS [R4+0x2150], R129 ;  /* 0x0021508104007388 */ /* 0x0005e20000000800 */
[----:B------:R-:W-:Y:S01]  /*6aa0*/  FMUL.FTZ R212, R100, R206 ;  /* 0x000000ce64d47220 */ /* 0x000fe20000410000 */
[C---:B------:R-:W-:Y:S01]  /*6ab0*/  FMUL.FTZ R130, R136.reuse, -R190 ;  /* 0x800000be88827220 */ /* 0x040fe20000410000 */
[----:B------:R-:W-:Y:S01]  /*6ac0*/  FMUL.FTZ R15, R136, -R174 ;  /* 0x800000ae880f7220 */ /* 0x000fe20000410000 */
[----:B------:R3:W-:Y:S01]  /*6ad0*/  STS [R4+0x2148], R133 ;  /* 0x0021488504007388 */ /* 0x0007e20000000800 */
[----:B-1----:R-:W-:Y:S01]  /*6ae0*/  FMUL.FTZ R197, R111, R190 ;  /* 0x000000be6fc57220 */ /* 0x002fe20000410000 */
[C---:B------:R-:W-:Y:S01]  /*6af0*/  FFMA.FTZ R130, R137.reuse, R174, -R130 ;  /* 0x000000ae89827223 */ /* 0x040fe20000010882 */
[----:B------:R-:W-:Y:S01]  /*6b00*/  FFMA.FTZ R132, R137, R190, R15 ;  /* 0x000000be89847223 */ /* 0x000fe2000001000f */
[C---:B0-----:R-:W-:Y:S01]  /*6b10*/  FMUL.FTZ R131, R3.reuse, R194 ;  /* 0x000000c203837220 */ /* 0x041fe20000410000 */
[----:B------:R-:W-:Y:S01]  /*6b20*/  STS [R4+0x214c], R181 ;  /* 0x00214cb504007388 */ /* 0x000fe20000000800 */
[----:B--2---:R-:W-:Y:S01]  /*6b30*/  FMUL.FTZ R129, R3, R178 ;  /* 0x000000b203817220 */ /* 0x004fe20000410000 */
[----:B------:R-:W-:Y:S01]  /*6b40*/  FADD.FTZ R189, -R189, R132 ;  /* 0x00000084bdbd7221 */ /* 0x000fe20000010100 */
[----:B------:R-:W-:Y:S01]  /*6b50*/  FADD.FTZ R173, R173, R130 ;  /* 0x00000082adad7221 */ /* 0x000fe20000010000 */
[C---:B------:R-:W-:Y:S01]  /*6b60*/  FMUL.FTZ R128, R2.reuse, R131 ;  /* 0x0000008302807220 */ /* 0x040fe20000410000 */
[----:B------:R-:W-:Y:S01]  /*6b70*/  FMUL.FTZ R134, R2, R129 ;  /* 0x0000008102867220 */ /* 0x000fe20000410000 */
[C---:B------:R-:W-:Y:S01]  /*6b80*/  FMUL.FTZ R130, R138.reuse, -R189 ;  /* 0x800000bd8a827220 */ /* 0x040fe20000410000 */
[----:B------:R-:W-:Y:S01]  /*6b90*/  FMUL.FTZ R138, R138, -R173 ;  /* 0x800000ad8a8a7220 */ /* 0x000fe20000410000 */
[CC--:B------:R-:W-:Y:S01]  /*6ba0*/  FFMA.FTZ R128, R217.reuse, R129.reuse, R128 ;  /* 0x00000081d9807223 */ /* 0x0c0fe20000010080 */
[----:B---3--:R-:W-:Y:S01]  /*6bb0*/  FMUL.FTZ R133, R88, R129 ;  /* 0x0000008158857220 */ /* 0x008fe20000410000 */
[----:B------:R-:W-:Y:S01]  /*6bc0*/  FFMA.FTZ R129, R217, R131, -R134 ;  /* 0x00000083d9817223 */ /* 0x000fe20000010886 */
[C---:B------:R-:W-:Y:S01]  /*6bd0*/  FMUL.FTZ R134, R224.reuse, R193 ;  /* 0x000000c1e0867220 */ /* 0x040fe20000410000 */
[C---:B------:R-:W-:Y:S01]  /*6be0*/  FFMA.FTZ R15, R139.reuse, R173, -R130 ;  /* 0x000000ad8b0f7223 */ /* 0x040fe20000010882 */
[----:B------:R-:W-:Y:S01]  /*6bf0*/  FFMA.FTZ R139, R139, R189, R138 ;  /* 0x000000bd8b8b7223 */ /* 0x000fe2000001008a */
[----:B------:R-:W-:Y:S01]  /*6c00*/  FMUL.FTZ R132, R224, R177 ;  /* 0x000000b1e0847220 */ /* 0x000fe20000410000 */
[----:B------:R-:W-:Y:S01]  /*6c10*/  FMUL.FTZ R136, R102, R134 ;  /* 0x0000008666887220 */ /* 0x000fe20000410000 */
[----:B------:R-:W-:Y:S01]  /*6c20*/  FADD.FTZ R172, R172, R15 ;  /* 0x0000000facac7221 */ /* 0x000fe20000010000 */
[----:B------:R-:W-:Y:S01]  /*6c30*/  FADD.FTZ R188, -R188, R139 ;  /* 0x0000008bbcbc7221 */ /* 0x000fe20000010100 */
[-C--:B------:R-:W-:Y:S01]  /*6c40*/  FMUL.FTZ R138, R102, R132.reuse ;  /* 0x00000084668a7220 */ /* 0x080fe20000410000 */
[-C--:B------:R-:W-:Y:S01]  /*6c50*/  FFMA.FTZ R130, R219, R132.reuse, R136 ;  /* 0x00000084db827223 */ /* 0x080fe20000010088 */
[----:B------:R-:W-:Y:S01]  /*6c60*/  FMUL.FTZ R135, R95, R132 ;  /* 0x000000845f877220 */ /* 0x000fe20000410000 */
[----:B------:R-:W-:Y:S01]  /*6c70*/  FMUL.FTZ R137, R88, R131 ;  /* 0x0000008358897220 */ /* 0x000fe20000410000 */
[----:B------:R-:W-:Y:S01]  /*6c80*/  FMUL.FTZ R132, R140, -R188 ;  /* 0x800000bc8c847220 */ /* 0x000fe20000410000 */
[----:B------:R0:W-:Y:S01]  /*6c90*/  STS [R4+0x2140], R133 ;  /* 0x0021408504007388 */ /* 0x0001e20000000800 */
[----:B------:R-:W-:Y:S01]  /*6ca0*/  FFMA.FTZ R131, R219, R134, -R138 ;  /* 0x00000086db837223 */ /* 0x000fe2000001088a */
[----:B------:R-:W-:Y:S01]  /*6cb0*/  FMUL.FTZ R136, R233, R176 ;  /* 0x000000b0e9887220 */ /* 0x000fe20000410000 */
[----:B------:R-:W-:Y:S01]  /*6cc0*/  FFMA.FTZ R15, R141, R172, -R132 ;  /* 0x000000ac8d0f7223 */ /* 0x000fe20000010884 */
[----:B------:R1:W-:Y:S01]  /*6cd0*/  STS [R4+0x2144], R137 ;  /* 0x0021448904007388 */ /* 0x0003e20000000800 */
[----:B------:R-:W-:Y:S01]  /*6ce0*/  FMUL.FTZ R138, R166, R175 ;  /* 0x000000afa68a7220 */ /* 0x000fe20000410000 */
[----:B------:R-:W-:Y:S01]  /*6cf0*/  FMUL.FTZ R201, R144, R201 ;  /* 0x000000c990c97220 */ /* 0x000fe20000410000 */
[----:B------:R-:W-:Y:S01]  /*6d00*/  FADD.FTZ R15, R170, R15 ;  /* 0x0000000faa0f7221 */ /* 0x000fe20000010000 */
[----:B------:R2:W-:Y:S01]  /*6d10*/  STS [R4+0x2138], R135 ;  /* 0x0021388704007388 */ /* 0x0005e20000000800 */
[----:B------:R-:W-:Y:S01]  /*6d20*/  FMUL.FTZ R139, R93, R138 ;  /* 0x0000008a5d8b7220 */ /* 0x000fe20000410000 */
[----:B0-----:R-:W-:Y:S01]  /*6d30*/  FMUL.FTZ R133, R140, -R172 ;  /* 0x800000ac8c857220 */ /* 0x001fe20000410000 */
[----:B------:R-:W-:Y:S01]  /*6d40*/  FMUL.FTZ R140, R233, R192 ;  /* 0x000000c0e98c7220 */ /* 0x000fe20000410000 */
[----:B------:R-:W-:Y:S01]  /*6d50*/  STS [R4+0x2164], R237 ;  /* 0x002164ed04007388 */ /* 0x000fe20000000800 */
[----:B------:R-:W-:Y:S01]  /*6d60*/  FMUL.FTZ R245, R87, R201 ;  /* 0x000000c957f57220 */ /* 0x000fe20000410000 */
[----:B-1----:R-:W-:Y:S01]  /*6d70*/  FMUL.FTZ R137, R95, R134 ;  /* 0x000000865f897220 */ /* 0x002fe20000410000 */
[----:B------:R-:W-:Y:S01]  /*6d80*/  FMUL.FTZ R134, R101, R140 ;  /* 0x0000008c65867220 */ /* 0x000fe20000410000 */
[----:B------:R-:W-:Y:S01]  /*6d90*/  FFMA.FTZ R132, R141, R188, R133 ;  /* 0x000000bc8d847223 */ /* 0x000fe20000010085 */
[----:B------:R-:W-:Y:S01]  /*6da0*/  FMUL.FTZ R181, R94, R140 ;  /* 0x0000008c5eb57220 */ /* 0x000fe20000410000 */
[-C--:B--2---:R-:W-:Y:S01]  /*6db0*/  FMUL.FTZ R135, R101, R136.reuse ;  /* 0x0000008865877220 */ /* 0x084fe20000410000 */
[----:B------:R-:W-:Y:S01]  /*6dc0*/  FFMA.FTZ R133, R221, R136, R134 ;  /* 0x00000088dd857223 */ /* 0x000fe20000010086 */
[----:B------:R-:W-:Y:S01]  /*6dd0*/  FADD.FTZ R187, -R187, R132 ;  /* 0x00000084bbbb7221 */ /* 0x000fe20000010100 */
[C---:B------:R-:W-:Y:S01]  /*6de0*/  FMUL.FTZ R134, R142.reuse, -R15 ;  /* 0x8000000f8e867220 */ /* 0x040fe20000410000 */
[----:B------:R-:W-:Y:S01]  /*6df0*/  FFMA.FTZ R132, R221, R140, -R135 ;  /* 0x0000008cdd847223 */ /* 0x000fe20000010887 */
[----:B------:R0:W-:Y:S01]  /*6e00*/  STS [R4+0x213c], R137 ;  /* 0x00213c8904007388 */ /* 0x0001e20000000800 */
[-C--:B------:R-:W-:Y:S01]  /*6e10*/  FMUL.FTZ R142, R142, -R187.reuse ;  /* 0x800000bb8e8e7220 */ /* 0x080fe20000410000 */
[CC--:B------:R-:W-:Y:S01]  /*6e20*/  FFMA.FTZ R135, R143.reuse, R187.reuse, R134 ;  /* 0x000000bb8f877223 */ /* 0x0c0fe20000010086 */
[----:B------:R-:W-:Y:S01]  /*6e30*/  FMUL.FTZ R134, R106, R187 ;  /* 0x000000bb6a867220 */ /* 0x000fe20000410000 */
[----:B------:R-:W-:Y:S01]  /*6e40*/  FMUL.FTZ R141, R94, R136 ;  /* 0x000000885e8d7220 */ /* 0x000fe20000410000 */
[-C--:B------:R-:W-:Y:S01]  /*6e50*/  FFMA.FTZ R143, R143, R15.reuse, -R142 ;  /* 0x0000000f8f8f7223 */ /* 0x080fe2000001088e */
[----:B------:R-:W-:Y:S01]  /*6e60*/  FADD.FTZ R186, -R186, R135 ;  /* 0x00000087baba7221 */ /* 0x000fe20000010100 */
[----:B------:R-:W-:Y:S01]  /*6e70*/  FMUL.FTZ R136, R106, R15 ;  /* 0x0000000f6a887220 */ /* 0x000fe20000410000 */
[----:B------:R-:W-:Y:S01]  /*6e80*/  FMUL.FTZ R170, R232, R134 ;  /* 0x00000086e8aa7220 */ /* 0x000fe20000410000 */
[----:B------:R-:W-:Y:S01]  /*6e90*/  FADD.FTZ R168, R168, R143 ;  /* 0x0000008fa8a87221 */ /* 0x000fe20000010000 */
[C---:B------:R-:W-:Y:S01]  /*6ea0*/  FMUL.FTZ R135, R107.reuse, R186 ;  /* 0x000000ba6b877220 */ /* 0x040fe20000410000 */
[----:B------:R1:W-:Y:S01]  /*6eb0*/  STS [R4+0x2130], R141 ;  /* 0x0021308d04007388 */ /* 0x0003e20000000800 */
[----:B------:R-:W-:Y:S01]  /*6ec0*/  FMUL.FTZ R182, R232, R136 ;  /* 0x00000088e8b67220 */ /* 0x000fe20000410000 */
[----:B0-----:R-:W-:Y:S01]  /*6ed0*/  FMUL.FTZ R137, R107, R168 ;  /* 0x000000a86b897220 */ /* 0x001fe20000410000 */
[C---:B------:R-:W-:Y:S01]  /*6ee0*/  FMUL.FTZ R140, R108.reuse, R135 ;  /* 0x000000876c8c7220 */ /* 0x040fe20000410000 */
[----:B------:R0:W-:Y:S01]  /*6ef0*/  STS [R4+0x2128], R139 ;  /* 0x0021288b04007388 */ /* 0x0001e20000000800 */
[----:B------:R-:W-:Y:S01]  /*6f00*/  FFMA.FTZ R143, R231, R134, -R182 ;  /* 0x00000086e78f7223 */ /* 0x000fe200000108b6 */
[-C--:B------:R-:W-:Y:S01]  /*6f10*/  FMUL.FTZ R142, R108, R137.reuse ;  /* 0x000000896c8e7220 */ /* 0x080fe20000410000 */
[----:B------:R-:W-:Y:S01]  /*6f20*/  FFMA.FTZ R140, R113, R137, R140 ;  /* 0x00000089718c7223 */ /* 0x000fe2000001008c */
[----:B------:R2:W-:Y:S01]  /*6f30*/  STS [R4+0x2134], R181 ;  /* 0x002134b504007388 */ /* 0x0005e20000000800 */
[----:B------:R-:W-:Y:S01]  /*6f40*/  FMUL.FTZ R237, R225, R197 ;  /* 0x000000c5e1ed7220 */ /* 0x000fe20000410000 */
[----:B-1----:R-:W-:Y:S01]  /*6f50*/  FFMA.FTZ R141, R231, R136, R170 ;  /* 0x00000088e78d7223 */ /* 0x002fe200000100aa */
[----:B------:R-:W-:Y:S01]  /*6f60*/  FADD.FTZ R140, RZ, R140 ;  /* 0x0000008cff8c7221 */ /* 0x000fe20000010000 */
[----:B------:R-:W-:Y:S01]  /*6f70*/  FFMA.FTZ R142, R113, R135, -R142 ;  /* 0x00000087718e7223 */ /* 0x000fe2000001088e */
[----:B------:R1:W-:Y:S01]  /*6f80*/  STS [R4+0x2178], R243 ;  /* 0x002178f304007388 */ /* 0x0003e20000000800 */
[C---:B0-----:R-:W-:Y:S01]  /*6f90*/  FMUL.FTZ R139, R109.reuse, R188 ;  /* 0x000000bc6d8b7220 */ /* 0x041fe20000410000 */
[----:B------:R-:W-:Y:S01]  /*6fa0*/  FADD.FTZ R170, R140, R141 ;  /* 0x0000008d8caa7221 */ /* 0x000fe20000010000 */
[----:B------:R-:W-:Y:S01]  /*6fb0*/  FADD.FTZ R142, RZ, R142 ;  /* 0x0000008eff8e7221 */ /* 0x000fe20000010000 */
[----:B------:R-:W-:Y:S01]  /*6fc0*/  FMUL.FTZ R141, R109, R172 ;  /* 0x000000ac6d8d7220 */ /* 0x000fe20000410000 */
[----:B------:R-:W-:Y:S01]  /*6fd0*/  FMUL.FTZ R182, R230, R139 ;  /* 0x0000008be6b67220 */ /* 0x000fe20000410000 */
[----:B------:R-:W-:Y:S01]  /*6fe0*/  FMUL.FTZ R140, R110, R189 ;  /* 0x000000bd6e8c7220 */ /* 0x000fe20000410000 */
[----:B------:R-:W-:Y:S01]  /*6ff0*/  FADD.FTZ R143, R142, R143 ;  /* 0x0000008f8e8f7221 */ /* 0x000fe20000010000 */
[----:B------:R-:W-:Y:S01]  /*7000*/  FMUL.FTZ R142, R110, R173 ;  /* 0x000000ad6e8e7220 */ /* 0x000fe20000410000 */
[-C--:B--2---:R-:W-:Y:S01]  /*7010*/  FFMA.FTZ R181, R229, R141.reuse, R182 ;  /* 0x0000008de5b57223 */ /* 0x084fe200000100b6 */
[----:B------:R-:W-:Y:S01]  /*7020*/  FMUL.FTZ R198, R112, R140 ;  /* 0x0000008c70c67220 */ /* 0x000fe20000410000 */
[----:B------:R0:W-:Y:S01]  /*7030*/  STS [R4+0x2168], R241 ;  /* 0x002168f104007388 */ /* 0x0001e20000000800 */
[----:B------:R-:W-:Y:S01]  /*7040*/  FMUL.FTZ R182, R230, R141 ;  /* 0x0000008de6b67220 */ /* 0x000fe20000410000 */
[----:B------:R-:W-:Y:S01]  /*7050*/  FADD.FTZ R170, R170, R181 ;  /* 0x000000b5aaaa7221 */ /* 0x000fe20000010000 */
[-C--:B------:R-:W-:Y:S01]  /*7060*/  FFMA.FTZ R181, R227, R142.reuse, R198 ;  /* 0x0000008ee3b57223 */ /* 0x080fe200000100c6 */
[----:B-1----:R-:W-:Y:S01]  /*7070*/  FMUL.FTZ R243, R85, R239 ;  /* 0x000000ef55f37220 */ /* 0x002fe20000410000 */
[----:B------:R-:W-:Y:S01]  /*7080*/  FFMA.FTZ R182, R229, R139, -R182 ;  /* 0x0000008be5b67223 */ /* 0x000fe200000108b6 */
[----:B------:R-:W-:Y:S01]  /*7090*/  FMUL.FTZ R198, R112, R142 ;  /* 0x0000008e70c67220 */ /* 0x000fe20000410000 */
[----:B------:R-:W-:Y:S01]  /*70a0*/  FADD.FTZ R170, R170, R181 ;  /* 0x000000b5aaaa7221 */ /* 0x000fe20000010000 */
[----:B------:R-:W-:Y:S01]  /*70b0*/  FMUL.FTZ R181, R111, R174 ;  /* 0x000000ae6fb57220 */ /* 0x000fe20000410000 */
[----:B------:R1:W-:Y:S01]  /*70c0*/  STS [R4+0x216c], R243 ;  /* 0x00216cf304007388 */ /* 0x0003e20000000800 */
[-C--:B0-----:R-:W-:Y:S01]  /*70d0*/  FFMA.FTZ R241, R223, R138.reuse, R212 ;  /* 0x0000008adff17223 */ /* 0x081fe200000100d4 */
[----:B------:R-:W-:Y:S01]  /*70e0*/  FMUL.FTZ R138, R100, R138 ;  /* 0x0000008a648a7220 */ /* 0x000fe20000410000 */
[----:B------:R-:W-:Y:S01]  /*70f0*/  FFMA.FTZ R237, R226, R181, R237 ;  /* 0x000000b5e2ed7223 */ /* 0x000fe200000100ed */
[----:B------:R-:W-:Y:S01]  /*7100*/  FADD.FTZ R143, R143, R182 ;  /* 0x000000b68f8f7221 */ /* 0x000fe20000010000 */
[----:B------:R-:W-:Y:S01]  /*7110*/  FFMA.FTZ R198, R227, R140, -R198 ;  /* 0x0000008ce3c67223 */ /* 0x000fe200000108c6 */
[----:B------:R-:W-:Y:S01]  /*7120*/  FMUL.FTZ R139, R98, R139 ;  /* 0x0000008b628b7220 */ /* 0x000fe20000410000 */
[----:B------:R-:W-:Y:S01]  /*7130*/  FADD.FTZ R170, R170, R237 ;  /* 0x000000edaaaa7221 */ /* 0x000fe20000010000 */
[----:B------:R-:W-:Y:S01]  /*7140*/  FMUL.FTZ R135, R96, R135 ;  /* 0x0000008760877220 */ /* 0x000fe20000410000 */
[----:B------:R-:W-:Y:S01]  /*7150*/  FADD.FTZ R143, R143, R198 ;  /* 0x000000c68f8f7221 */ /* 0x000fe20000010000 */
[----:B-1----:R-:W-:Y:S01]  /*7160*/  FFMA.FTZ R243, R223, R206, -R138 ;  /* 0x000000cedff37223 */ /* 0x002fe2000001088a */
[----:B------:R-:W-:Y:S01]  /*7170*/  FADD.FTZ R170, R170, R241 ;  /* 0x000000f1aaaa7221 */ /* 0x000fe20000010000 */
[-C--:B------:R-:W-:Y:S01]  /*7180*/  FMUL.FTZ R138, R225, R181.reuse ;  /* 0x000000b5e18a7220 */ /* 0x080fe20000410000 */
[----:B------:R-:W-:Y:S01]  /*7190*/  STS [R4+0x2114], R139 ;  /* 0x0021148b04007388 */ /* 0x000fe20000000800 */
[----:B------:R-:W-:Y:S01]  /*71a0*/  FMUL.FTZ R239, R92, R181 ;  /* 0x000000b55cef7220 */ /* 0x000fe20000410000 */
[----:B------:R-:W-:Y:S01]  /*71b0*/  FADD.FTZ R133, R170, R133 ;  /* 0x00000085aa857221 */ /* 0x000fe20000010000 */
[-C--:B------:R-:W-:Y:S01]  /*71c0*/  FFMA.FTZ R138, R226, R197.reuse, -R138 ;  /* 0x000000c5e28a7223 */ /* 0x080fe2000001088a */
        /* <DEDUP_REMOVED lines=9> */
[----:B------:R-:W-:Y:S01]  /*7260*/  FMUL.FTZ R141, R98, R141 ;  /* 0x0000008d628d7220 */ /* 0x000fe20000410000 */
[----:B------:R-:W-:Y:S01]  /*7270*/  FADD.FTZ R127, R128, R127 ;  /* 0x0000007f807f7221 */ /* 0x000fe20000010000 */
[----:B------:R-:W-:Y:S01]  /*7280*/  FADD.FTZ R132, R243, R132 ;  /* 0x00000084f3847221 */ /* 0x000fe20000010000 */
[----:B0-----:R-:W-:Y:S01]  /*7290*/  FMUL.FTZ R245, R93, R206 ;  /* 0x000000ce5df57220 */ /* 0x001fe20000410000 */
[----:B------:R-:W-:Y:S01]  /*72a0*/  STS [R4+0x2120], R239 ;  /* 0x002120ef04007388 */ /* 0x000fe20000000800 */
[----:B------:R-:W-:Y:S01]  /*72b0*/  FADD.FTZ R124, R127, R124 ;  /* 0x0000007c7f7c7221 */ /* 0x000fe20000010000 */
[----:B------:R-:W-:Y:S01]  /*72c0*/  FADD.FTZ R132, R132, R131 ;  /* 0x0000008384847221 */ /* 0x000fe20000010000 */
[C---:B------:R-:W-:Y:S01]  /*72d0*/  FMUL.FTZ R131, R97.reuse, R134 ;  /* 0x0000008661837220 */ /* 0x040fe20000410000 */
        /* <DEDUP_REMOVED lines=10> */
[----:B------:R-:W-:Y:S01]  /*7380*/  FMUL.FTZ R5, R180, UR58 ;  /* 0x0000003ab4057c20 */ /* 0x000fe20008410000 */
[----:B------:R-:W-:Y:S01]  /*7390*/  FADD.FTZ R126, R126, R125 ;  /* 0x0000007d7e7e7221 */ /* 0x000fe20000010000 */
[----:B------:R-:W-:Y:S01]  /*73a0*/  FMUL.FTZ R125, R96, R137 ;  /* 0x00000089607d7220 */ /* 0x000fe20000410000 */
[----:B------:R-:W-:Y:S01]  /*73b0*/  STS [R4+0x211c], R181 ;  /* 0x00211cb504007388 */ /* 0x000fe20000000800 */
[C---:B------:R-:W-:Y:S01]  /*73c0*/  FFMA.FTZ R128, R196.reuse, UR59, -R5 ;  /* 0x0000003bc4807c23 */ /* 0x040fe20008010805 */
[----:B------:R-:W-:Y:S01]  /*73d0*/  FMUL.FTZ R5, R196, UR58 ;  /* 0x0000003ac4057c20 */ /* 0x000fe20008410000 */
[----:B------:R-:W-:Y:S01]  /*73e0*/  FADD.FTZ R126, R126, R123 ;  /* 0x0000007b7e7e7221 */ /* 0x000fe20000010000 */
[----:B------:R-:W-:Y:S01]  /*73f0*/  STS [R4+0x2110], R141 ;  /* 0x0021108d04007388 */ /* 0x000fe20000000800 */
[----:B------:R-:W-:Y:S01]  /*7400*/  FMUL.FTZ R196, R179, UR58 ;  /* 0x0000003ab3c47c20 */ /* 0x000fe20008410000 */
[----:B-1----:R-:W-:Y:S01]  /*7410*/  FFMA.FTZ R135, R180, UR59, R5 ;  /* 0x0000003bb4877c23 */ /* 0x002fe20008010005 */
[----:B------:R-:W-:Y:S01]  /*7420*/  FADD.FTZ R119, R126, R119 ;  /* 0x000000777e777221 */ /* 0x000fe20000010000 */
[----:B------:R-:W-:Y:S01]  /*7430*/  FMUL.FTZ R5, R194, UR58 ;  /* 0x0000003ac2057c20 */ /* 0x000fe20008410000 */
[----:B------:R-:W-:Y:S01]  /*7440*/  MOV R126, UR46 ;  /* 0x0000002e007e7c02 */ /* 0x000fe20008000f00 */
[----:B------:R-:W-:Y:S01]  /*7450*/  STS [R4+0x2108], R129 ;  /* 0x0021088104007388 */ /* 0x000fe20000000800 */
[----:B------:R-:W-:Y:S01]  /*7460*/  FMUL.FTZ R130, R195, UR58 ;  /* 0x0000003ac3827c20 */ /* 0x000fe20008410000 */
[----:B------:R-:W-:Y:S01]  /*7470*/  FFMA.FTZ R132, R178, UR59, R5 ;  /* 0x0000003bb2847c23 */ /* 0x000fe20008010005 */
[----:B------:R-:W-:Y:S01]  /*7480*/  LEA R137, R126, -R167, 0x1 ;  /* 0x800000a77e897211 */ /* 0x000fe200078e08ff */
[----:B------:R-:W-:Y:S01]  /*7490*/  STS [R4+0x210c], R131 ;  /* 0x00210c8304007388 */ /* 0x000fe20000000800 */
[----:B------:R-:W-:Y:S01]  /*74a0*/  FMUL.FTZ R5, R192, UR58 ;  /* 0x0000003ac0057c20 */ /* 0x000fe20008410000 */
[----:B------:R-:W-:Y:S01]  /*74b0*/  FMUL.FTZ R121, R178, UR58 ;  /* 0x0000003ab2797c20 */ /* 0x000fe20008410000 */
[----:B------:R-:W-:Y:S01]  /*74c0*/  ISETP.GE.AND P0, PT, R137, 0x1, PT ;  /* 0x000000018900780c */ /* 0x000fe20003f06270 */
[----:B------:R0:W-:Y:S01]  /*74d0*/  STS [R4+0x2100], R125 ;  /* 0x0021007d04007388 */ /* 0x0001e20000000800 */
[----:B------:R-:W-:Y:S01]  /*74e0*/  FFMA.FTZ R138, R176, UR59, R5 ;  /* 0x0000003bb08a7c23 */ /* 0x000fe20008010005 */
        /* <DEDUP_REMOVED lines=8> */
[----:B0-----:R-:W-:Y:S01]  /*7570*/  FMUL.FTZ R4, R177, UR58 ;  /* 0x0000003ab1047c20 */ /* 0x001fe20008410000 */
[C---:B------:R-:W-:Y:S01]  /*7580*/  FFMA.FTZ R182, R172.reuse, UR59, R5 ;  /* 0x0000003bacb67c23 */ /* 0x040fe20008010005 */
[----:B------:R-:W-:Y:S01]  /*7590*/  FMUL.FTZ R131, R172, UR58 ;  /* 0x0000003aac837c20 */ /* 0x000fe20008410000 */
[----:B------:R-:W-:Y:S01]  /*75a0*/  FMUL.FTZ R124, R187, UR58 ;  /* 0x0000003abb7c7c20 */ /* 0x000fe20008410000 */
[----:B------:R-:W-:Y:S01]  /*75b0*/  FFMA.FTZ R123, R193, UR59, -R4 ;  /* 0x0000003bc17b7c23 */ /* 0x000fe20008010804 */
[----:B------:R-:W-:Y:S01]  /*75c0*/  FMUL.FTZ R4, R175, UR58 ;  /* 0x0000003aaf047c20 */ /* 0x000fe20008410000 */
[----:B------:R-:W-:Y:S01]  /*75d0*/  FMUL.FTZ R13, R168, UR58 ;  /* 0x0000003aa80d7c20 */ /* 0x000fe20008410000 */
[----:B------:R-:W-:Y:S01]  /*75e0*/  FMUL.FTZ R5, R186, UR58 ;  /* 0x0000003aba057c20 */ /* 0x000fe20008410000 */
[----:B------:R-:W-:Y:S01]  /*75f0*/  FADD.FTZ R198, R119, R6 ;  /* 0x0000000677c67221 */ /* 0x000fe20000010000 */
[----:B------:R-:W-:Y:S01]  /*7600*/  FFMA.FTZ R125, R191, UR59, -R4 ;  /* 0x0000003bbf7d7c23 */ /* 0x000fe20008010804 */
[----:B------:R-:W-:Y:S01]  /*7610*/  FMUL.FTZ R4, R173, UR58 ;  /* 0x0000003aad047c20 */ /* 0x000fe20008410000 */
        /* <DEDUP_REMOVED lines=46> */
.L_x_10868:
[----:B------:R-:W-:Y:S05]  /*7900*/  BSYNC B0 ;  /* 0x0000000000007941 */ /* 0x000fea0003800000 */
.L_x_10867:
[----:B------:R-:W-:Y:S01]  /*7910*/  USHF.R.U32.HI UR46, URZ, 0x1, UR29 ;  /* 0x000000013f2e7899 */ /* 0x000fe2000801161d */
[----:B------:R-:W1:Y:S01]  /*7920*/  LDC.64 R4, c[0x0][0x360] ;  /* 0x0000d800ff047b82 */ /* 0x000e620000000a00 */
[----:B------:R-:W-:Y:S01]  /*7930*/  USHF.R.U64 UR57, UR28, 0x1, UR29 ;  /* 0x000000011c397899 */ /* 0x000fe2000800121d */
[C---:B0-----:R-:W-:Y:S01]  /*7940*/  FMUL.FTZ R141, R200.reuse, R201 ;  /* 0x000000c9c88d7220 */ /* 0x041fe20000410000 */
[----:B------:R-:W-:Y:S01]  /*7950*/  UIMAD UR58, UR46, UR11, URZ ;  /* 0x0000000b2e3a72a4 */ /* 0x000fe2000f8e023f */
[C---:B------:R-:W-:Y:S01]  /*7960*/  FMUL.FTZ R203, R200.reuse, R203 ;  /* 0x000000cbc8cb7220 */ /* 0x040fe20000410000 */
[----:B------:R-:W-:Y:S01]  /*7970*/  UIMAD.WIDE.U32 UR46, UR57, UR11, URZ ;  /* 0x0000000b392e72a5 */ /* 0x000fe2000f8e003f */
[----:B------:R-:W-:Y:S01]  /*7980*/  FMUL.FTZ R200, R200, R207 ;  /* 0x000000cfc8c87220 */ /* 0x000fe20000410000 */
[----:B------:R-:W-:Y:S01]  /*7990*/  UIMAD UR58, UR55, UR57, UR58 ;  /* 0x00000039373a72a4 */ /* 0x000fe2000f8e023a */
[----:B------:R-:W-:Y:S01]  /*79a0*/  FMUL.FTZ R7, R146, R204 ;  /* 0x000000cc92077220 */ /* 0x000fe20000410000 */
[----:B------:R-:W-:Y:S01]  /*79b0*/  UIMAD UR56, UR56, UR30, URZ ;  /* 0x0000001e383872a4 */ /* 0x000fe2000f8e023f */
[----:B------:R-:W-:Y:S01]  /*79c0*/  FFMA.FTZ R204, R184, R201, -R200 ;  /* 0x000000c9b8cc7223 */ /* 0x000fe200000108c8 */
[----:B------:R-:W-:Y:S01]  /*79d0*/  UIADD3 UR47, UR58, UR47, URZ ;  /* 0x0000002f3a2f7290 */ /* 0x000fe2000fffe03f */
[----:B------:R-:W-:Y:S01]  /*79e0*/  FADD.FTZ R199, R198, R199 ;  /* 0x000000c7c6c77221 */ /* 0x000fe20000010000 */
[----:B------:R-:W-:Y:S01]  /*79f0*/  UIMAD UR55, UR12, UR31, UR56 ;  /* 0x0000001f0c3772a4 */ /* 0x000fe2000f8e0238 */
[----:B------:R-:W-:Y:S01]  /*7a00*/  IADD3 R198, R167, 0x40, RZ ;  /* 0x00000040a7c67810 */ /* 0x000fe20007ffe0ff */
[----:B------:R-:W-:Y:S01]  /*7a10*/  UIMAD.WIDE.U32 UR46, UR12, UR30, UR46 ;  /* 0x0000001e0c2e72a5 */ /* 0x000fe2000f8e002e */
[----:B------:R-:W-:Y:S01]  /*7a20*/  FADD.FTZ R116, R139, R116 ;  /* 0x000000748b747221 */ /* 0x000fe20000010000 */
[----:B------:R-:W-:Y:S01]  /*7a30*/  FMUL.FTZ R6, R146, R205 ;  /* 0x000000cd92067220 */ /* 0x000fe20000410000 */
[----:B------:R-:W-:Y:S01]  /*7a40*/  FADD.FTZ R202, R202, -R7 ;  /* 0x80000007caca7221 */ /* 0x000fe20000010000 */
[----:B------:R-:W-:Y:S01]  /*7a50*/  UIADD3 UR55, UR55, UR47, URZ ;  /* 0x0000002f37377290 */ /* 0x000fe2000fffe03f */
[C---:B------:R-:W-:Y:S01]  /*7a60*/  FFMA.FTZ R207, R184.reuse, R207, R141 ;  /* 0x000000cfb8cf7223 */ /* 0x040fe2000001008d */
[----:B------:R-:W-:Y:S01]  /*7a70*/  ULEA UR56, UP0, UR46, UR32, 0x3 ;  /* 0x000000202e387291 */ /* 0x000fe2000f80183f */
[----:B------:R-:W-:Y:S01]  /*7a80*/  FADD.FTZ R185, R185, R6 ;  /* 0x00000006b9b97221 */ /* 0x000fe20000010000 */
[----:B------:R-:W-:Y:S01]  /*7a90*/  UIADD3 UR47, UR6, -UR52, URZ ;  /* 0x80000034062f7290 */ /* 0x000fe2000fffe03f */
[----:B------:R-:W-:Y:S01]  /*7aa0*/  BSSY B0, `(.L_x_10869) ;  /* 0x000001c000007945 */ /* 0x000fe20003800000 */
[----:B------:R-:W-:Y:S01]  /*7ab0*/  ULEA.HI.X UR55, UR46, UR33, UR55, 0x3, UP0 ;  /* 0x000000212e377291 */ /* 0x000fe200080f1c37 */
[----:B------:R-:W-:Y:S01]  /*7ac0*/  FFMA.FTZ R184, R184, R183, R203 ;  /* 0x000000b7b8b87223 */ /* 0x000fe200000100cb */
[----:B------:R-:W-:Y:S01]  /*7ad0*/  UIMAD UR46, UR47, -0x800, URZ ;  /* 0xfffff8002f2e78a4 */ /* 0x000fe2000f8e023f */
[----:B------:R-:W-:Y:S01]  /*7ae0*/  LEA R6, P0, R167, UR56, 0x2 ;  /* 0x00000038a7067c11 */ /* 0x000fe2000f8010ff */
[----:B------:R-:W-:Y:S01]  /*7af0*/  USHF.L.U64.HI UR47, UR8, 0x2, UR9 ;  /* 0x00000002082f7899 */ /* 0x000fe20008010209 */
[----:B------:R-:W-:-:S02]  /*7b00*/  ISETP.GE.AND P1, PT, R137, 0x81, PT ;  /* 0x000000818900780c */ /* 0x000fc40003f26270 */
[----:B------:R-:W-:Y:S02]  /*7b10*/  LEA.HI.X R7, R167, UR55, RZ, 0x2, P0 ;  /* 0x00000037a7077c11 */ /* 0x000fe400080f14ff */
[----:B------:R-:W-:Y:S01]  /*7b20*/  MOV R143, UR46 ;  /* 0x0000002e008f7c02 */ /* 0x000fe20008000f00 */
[----:B------:R-:W-:Y:S01]  /*7b30*/  USHF.L.U32 UR46, UR8, 0x2, URZ ;  /* 0x00000002082e7899 */ /* 0x000fe2000800063f */
[----:B-1----:R-:W-:Y:S01]  /*7b40*/  IMAD R200, R4, UR47, RZ ;  /* 0x0000002f04c87c24 */ /* 0x002fe2000f8e02ff */
[----:B------:R-:W-:Y:S02]  /*7b50*/  ISETP.GE.AND P0, PT, R137, 0x41, PT ;  /* 0x000000418900780c */ /* 0x000fe40003f06270 */
[----:B------:R-:W-:Y:S01]  /*7b60*/  IMAD.WIDE R6, R143, 0x4, R6 ;  /* 0x000000048f067825 */ /* 0x000fe200078e0206 */
[----:B------:R-:W-:-:S03]  /*7b70*/  ISETP.GE.AND P2, PT, R137, 0xc1, PT ;  /* 0x000000c18900780c */ /* 0x000fc60003f46270 */
[----:B------:R-:W-:Y:S01]  /*7b80*/  IMAD R139, R5, UR46, R200 ;  /* 0x0000002e058b7c24 */ /* 0x000fe2000f8e02c8 */
[-C--:B------:R-:W-:Y:S01]  /*7b90*/  LEA.HI.SX32 R5, R198, R167.reuse, 0x1b ;  /* 0x000000a7c6057211 */ /* 0x080fe200078fdaff */
[----:B------:R-:W-:Y:S01]  /*7ba0*/  IMAD.WIDE.U32 R6, R4, UR46, R6 ;  /* 0x0000002e04067c25 */ /* 0x000fe2000f8e0006 */
[----:B------:R-:W-:Y:S02]  /*7bb0*/  IADD3 R4, R167, 0x80, RZ ;  /* 0x00000080a7047810 */ /* 0x000fe40007ffe0ff */
[----:B------:R-:W-:Y:S02]  /*7bc0*/  LEA R5, R5, R164, 0x2 ;  /* 0x000000a405057211 */ /* 0x000fe400078e10ff */
[----:B------:R-:W-:Y:S02]  /*7bd0*/  IADD3 R200, R167, 0xc0, RZ ;  /* 0x000000c0a7c87810 */ /* 0x000fe40007ffe0ff */
[----:B------:R-:W-:Y:S02]  /*7be0*/  LEA.HI.SX32 R141, R4, R167, 0x1b ;  /* 0x000000a7048d7211 */ /* 0x000fe400078fdaff */
[----:B------:R-:W0:Y:S01]  /*7bf0*/  LDS R5, [R5+0x2200] ;  /* 0x0022000005057984 */ /* 0x000e220000000800 */
[----:B------:R-:W-:Y:S01]  /*7c00*/  IADD3 R7, R7, R139, RZ ;  /* 0x0000008b07077210 */ /* 0x000fe20007ffe0ff */
[----:B------:R-:W-:Y:S01]  /*7c10*/  FADD.FTZ R139, R199, R204 ;  /* 0x000000ccc78b7221 */ /* 0x000fe20000010000 */
[----:B------:R-:W-:-:S02]  /*7c20*/  LEA.HI.SX32 R143, R200, R167, 0x1b ;  /* 0x000000a7c88f7211 */ /* 0x000fc400078fdaff */
[----:B------:R-:W-:Y:S01]  /*7c30*/  LEA R141, R141, R164, 0x2 ;  /* 0x000000a48d8d7211 */ /* 0x000fe200078e10ff */
[----:B------:R-:W-:Y:S06]  /*7c40*/  @!P0 BRA `(.L_x_10870) ;  /* 0x0000000000048947 */ /* 0x000fec0003800000 */
[----:B0-----:R1:W-:Y:S02]  /*7c50*/  REDG.E.ADD.F32.FTZ.RN.STRONG.GPU desc[UR18][R6.64+-0x1f00], R5 ;  /* 0xffe10005060079a6 */ /* 0x0013e4000c10f392 */
.L_x_10870:
[----:B------:R-:W-:Y:S05]  /*7c60*/  BSYNC B0 ;  /* 0x0000000000007941 */ /* 0x000fea0003800000 */
.L_x_10869:
[----:B01----:R0:W1:Y:S01]  /*7c70*/  LDS R5, [R141+0x2300] ;  /* 0x002300008d057984 */ /* 0x0030620000000800 */
[----:B------:R-:W-:Y:S01]  /*7c80*/  BSSY B0, `(.L_x_10871) ;  /* 0x0000004000007945 */ /* 0x000fe20003800000 */
[----:B------:R-:W-:-:S03]  /*7c90*/  LEA R143, R143, R164, 0x2 ;  /* 0x000000a48f8f7211 */ /* 0x000fc600078e10ff */
[----:B------:R-:W-:Y:S05]  /*7ca0*/  @!P1 BRA `(.L_x_10872) ;  /* 0x0000000000049947 */ /* 0x000fea0003800000 */
[----:B-1----:R2:W-:Y:S02]  /*7cb0*/  REDG.E.ADD.F32.FTZ.RN.STRONG.GPU desc[UR18][R6.64+-0x1e00], R5 ;  /* 0xffe20005060079a6 */ /* 0x0025e4000c10f392 */
.L_x_10872:
[----:B------:R-:W-:Y:S05]  /*7cc0*/  BSYNC B0 ;  /* 0x0000000000007941 */ /* 0x000fea0003800000 */
.L_x_10871:
[----:B-12---:R1:W2:Y:S01]  /*7cd0*/  LDS R5, [R143+0x2400] ;  /* 0x002400008f057984 */ /* 0x0062a20000000800 */
[----:B------:R-:W-:Y:S01]  /*7ce0*/  BSSY B0, `(.L_x_10873) ;  /* 0x0000005000007945 */ /* 0x000fe20003800000 */
[C---:B------:R-:W-:Y:S02]  /*7cf0*/  IADD3 R4, R167.reuse, 0x100, RZ ;  /* 0x00000100a7047810 */ /* 0x040fe40007ffe0ff */
[----:B------:R-:W-:Y:S01]  /*7d00*/  IADD3 R198, R167, 0x140, RZ ;  /* 0x00000140a7c67810 */ /* 0x000fe20007ffe0ff */
[----:B------:R-:W-:Y:S06]  /*7d10*/  @!P2 BRA `(.L_x_10874) ;  /* 0x000000000004a947 */ /* 0x000fec0003800000 */
[----:B--2---:R3:W-:Y:S02]  /*7d20*/  REDG.E.ADD.F32.FTZ.RN.STRONG.GPU desc[UR18][R6.64+-0x1d00], R5 ;  /* 0xffe30005060079a6 */ /* 0x0047e4000c10f392 */
.L_x_10874:
[----:B------:R-:W-:Y:S05]  /*7d30*/  BSYNC B0 ;  /* 0x0000000000007941 */ /* 0x000fea0003800000 */
.L_x_10873:
        /* <DEDUP_REMOVED lines=18> */
.L_x_10876:
[----:B------:R-:W-:Y:S05]  /*7e60*/  BSYNC B0 ;  /* 0x0000000000007941 */ /* 0x000fea0003800000 */
.L_x_10875:
[----:B01----:R0:W1:Y:S01]  /*7e70*/  LDS R5, [R181+0x2600] ;  /* 0x00260000b5057984 */ /* 0x0030620000000800 */
[----:B------:R-:W-:Y:S01]  /*7e80*/  BSSY B0, `(.L_x_10877) ;  /* 0x0000006000007945 */ /* 0x000fe20003800000 */
[----:B------:R-:W-:Y:S02]  /*7e90*/  IADD3 R198, R167, 0x200, RZ ;  /* 0x00000200a7c67810 */ /* 0x000fe40007ffe0ff */
[----:B------:R-:W-:Y:S02]  /*7ea0*/  LEA.HI.SX32 R141, R4, R167, 0x1b ;  /* 0x000000a7048d7211 */ /* 0x000fe400078fdaff */
[----:B------:R-:W-:Y:S01]  /*7eb0*/  LEA R183, R143, R164, 0x2 ;  /* 0x000000a48fb77211 */ /* 0x000fe200078e10ff */
[----:B------:R-:W-:Y:S06]  /*7ec0*/  @!P0 BRA `(.L_x_10878) ;  /* 0x0000000000048947 */ /* 0x000fec0003800000 */
[----:B-1----:R2:W-:Y:S02]  /*7ed0*/  REDG.E.ADD.F32.FTZ.RN.STRONG.GPU desc[UR18][R6.64+-0x1b00], R5 ;  /* 0xffe50005060079a6 */ /* 0x0025e4000c10f392 */
.L_x_10878:
[----:B------:R-:W-:Y:S05]  /*7ee0*/  BSYNC B0 ;  /* 0x0000000000007941 */ /* 0x000fea0003800000 */
.L_x_10877:
[----:B-12---:R1:W2:Y:S01]  /*7ef0*/  LDS R5, [R183+0x2700] ;  /* 0x00270000b7057984 */ /* 0x0062a20000000800 */
[----:B------:R-:W-:Y:S01]  /*7f00*/  BSSY B0, `(.L_x_10879) ;  /* 0x0000006000007945 */ /* 0x000fe20003800000 */
[----:B------:R-:W-:Y:S02]  /*7f10*/  IADD3 R4, R167, 0x240, RZ ;  /* 0x00000240a7047810 */ /* 0x000fe40007ffe0ff */
[----:B------:R-:W-:Y:S02]  /*7f20*/  LEA.HI.SX32 R143, R198, R167, 0x1b ;  /* 0x000000a7c68f7211 */ /* 0x000fe400078fdaff */
[----:B0-----:R-:W-:Y:S01]  /*7f30*/  LEA R181, R141, R164, 0x2 ;  /* 0x000000a48db57211 */ /* 0x001fe200078e10ff */
[----:B------:R-:W-:Y:S06]  /*7f40*/  @!P1 BRA `(.L_x_10880) ;  /* 0x0000000000049947 */ /* 0x000fec0003800000 */
[----:B--2---:R0:W-:Y:S02]  /*7f50*/  REDG.E.ADD.F32.FTZ.RN.STRONG.GPU desc[UR18][R6.64+-0x1a00], R5 ;  /* 0xffe60005060079a6 */ /* 0x0041e4000c10f392 */
.L_x_10880:
[----:B------:R-:W-:Y:S05]  /*7f60*/  BSYNC B0 ;  /* 0x0000000000007941 */ /* 0x000fea0003800000 */
.L_x_10879:
[----:B0-2---:R0:W2:Y:S01]  /*7f70*/  LDS R5, [R181+0x2800] ;  /* 0x00280000b5057984 */ /* 0x0050a20000000800 */
[----:B------:R-:W-:Y:S01]  /*7f80*/  BSSY B0, `(.L_x_10881) ;  /* 0x0000006000007945 */ /* 0x000fe20003800000 */
[----:B------:R-:W-:Y:S02]  /*7f90*/  LEA.HI.SX32 R141, R4, R167, 0x1b ;  /* 0x000000a7048d7211 */ /* 0x000fe400078fdaff */
[----:B------:R-:W-:Y:S02]  /*7fa0*/  IADD3 R198, R167, 0x280, RZ ;  /* 0x00000280a7c67810 */ /* 0x000fe40007ffe0ff */
[----:B------:R-:W-:Y:S01]  /*7fb0*/  LEA R4, R143, R164, 0x2 ;  /* 0x000000a48f047211 */ /* 0x000fe200078e10ff */
[----:B------:R-:W-:Y:S06]  /*7fc0*/  @!P2 BRA `(.L_x_10882) ;  /* 0x000000000004a947 */ /* 0x000fec0003800000 */
[----:B--2---:R3:W-:Y:S02]  /*7fd0*/  REDG.E.ADD.F32.FTZ.RN.STRONG.GPU desc[UR18][R6.64+-0x1900], R5 ;  /* 0xffe70005060079a6 */ /* 0x0047e4000c10f392 */
.L_x_10882:
[----:B------:R-:W-:Y:S05]  /*7fe0*/  BSYNC B0 ;  /* 0x0000000000007941 */ /* 0x000fea0003800000 */
.L_x_10881:
[----:B--23--:R2:W3:Y:S01]  /*7ff0*/  LDS R5, [R4+0x2900] ;  /* 0x0029000004057984 */ /* 0x00c4e20000000800 */
[----:B------:R-:W-:Y:S01]  /*8000*/  BSSY B0, `(.L_x_10883) ;  /* 0x0000005000007945 */ /* 0x000fe20003800000 */
[----:B------:R-:W-:Y:S02]  /*8010*/  LEA.HI.SX32 R143, R198, R167, 0x1b ;  /* 0x000000a7c68f7211 */ /* 0x000fe400078fdaff */
[----:B------:R-:W-:Y:S01]  /*8020*/  LEA R141, R141, R164, 0x2 ;  /* 0x000000a48d8d7211 */ /* 0x000fe200078e10ff */
[----:B------:R-:W-:Y:S06]  /*8030*/  @!P3 BRA `(.L_x_10884) ;  /* 0x000000000004b947 */ /* 0x000fec0003800000 */
[----:B---3--:R4:W-:Y:S02]  /*8040*/  REDG.E.ADD.F32.FTZ.RN.STRONG.GPU desc[UR18][R6.64+-0x1800], R5 ;  /* 0xffe80005060079a6 */ /* 0x0089e4000c10f392 */
.L_x_10884:
[----:B------:R-:W-:Y:S05]  /*8050*/  BSYNC B0 ;  /* 0x0000000000007941 */ /* 0x000fea0003800000 */
.L_x_10883:
[----:B---34-:R3:W4:Y:S01]  /*8060*/  LDS R5, [R141+0x2a00] ;  /* 0x002a00008d057984 */ /* 0x0187220000000800 */
[----:B------:R-:W-:Y:S01]  /*8070*/  BSSY B0, `(.L_x_10885) ;  /* 0x0000004000007945 */ /* 0x000fe20003800000 */
[----:B------:R-:W-:-:S03]  /*8080*/  LEA R143, R143, R164, 0x2 ;  /* 0x000000a48f8f7211 */ /* 0x000fc600078e10ff */
[----:B------:R-:W-:Y:S05]  /*8090*/  @!P4 BRA `(.L_x_10886) ;  /* 0x000000000004c947 */ /* 0x000fea0003800000 */
[----:B----4-:R4:W-:Y:S02]  /*80a0*/  REDG.E.ADD.F32.FTZ.RN.STRONG.GPU desc[UR18][R6.64+-0x1700], R5 ;  /* 0xffe90005060079a6 */ /* 0x0109e4000c10f392 */
.L_x_10886:
[----:B------:R-:W-:Y:S05]  /*80b0*/  BSYNC B0 ;  /* 0x0000000000007941 */ /* 0x000fea0003800000 */
.L_x_10885:
[----:B----4-:R4:W0:Y:S01]  /*80c0*/  LDS R5, [R143+0x2b00] ;  /* 0x002b00008f057984 */ /* 0x0108220000000800 */
[----:B------:R-:W-:Y:S01]  /*80d0*/  BSSY B0, `(.L_x_10887) ;  /* 0x0000005000007945 */ /* 0x000fe20003800000 */
[C---:B--2---:R-:W-:Y:S02]  /*80e0*/  IADD3 R4, R167.reuse, 0x2c0, RZ ;  /* 0x000002c0a7047810 */ /* 0x044fe40007ffe0ff */
[----:B------:R-:W-:Y:S01]  /*80f0*/  IADD3 R198, R167, 0x300, RZ ;  /* 0x00000300a7c67810 */ /* 0x000fe20007ffe0ff */
[----:B------:R-:W-:Y:S06]  /*8100*/  @!P5 BRA `(.L_x_10888) ;  /* 0x000000000004d947 */ /* 0x000fec0003800000 */
[----:B0-----:R2:W-:Y:S02]  /*8110*/  REDG.E.ADD.F32.FTZ.RN.STRONG.GPU desc[UR18][R6.64+-0x1600], R5 ;  /* 0xffea0005060079a6 */ /* 0x0015e4000c10f392 */
.L_x_10888:
[----:B------:R-:W-:Y:S05]  /*8120*/  BSYNC B0 ;  /* 0x0000000000007941 */ /* 0x000fea0003800000 */
.L_x_10887:
        /* <DEDUP_REMOVED lines=18> */
.L_x_10890:
[----:B------:R-:W-:Y:S05]  /*8250*/  BSYNC B0 ;  /* 0x0000000000007941 */ /* 0x000fea0003800000 */
.L_x_10889:
[----:B0-2---:R0:W2:Y:S01]  /*8260*/  LDS R5, [R181+0x2d00] ;  /* 0x002d0000b5057984 */ /* 0x0050a20000000800 */
[----:B------:R-:W-:Y:S01]  /*8270*/  BSSY B0, `(.L_x_10891) ;  /* 0x0000006000007945 */ /* 0x000fe20003800000 */
[----:B------:R-:W-:Y:S02]  /*8280*/  IADD3 R198, R167, 0x3c0, RZ ;  /* 0x000003c0a7c67810 */ /* 0x000fe40007ffe0ff */
[----:B------:R-:W-:Y:S02]  /*8290*/  LEA.HI.SX32 R141, R4, R167, 0x1b ;  /* 0x000000a7048d7211 */ /* 0x000fe400078fdaff */
[----:B-1----:R-:W-:Y:S01]  /*82a0*/  LEA R183, R143, R164, 0x2 ;  /* 0x000000a48fb77211 */ /* 0x002fe200078e10ff */
[----:B------:R-:W-:Y:S06]  /*82b0*/  @!P0 BRA `(.L_x_10892) ;  /* 0x0000000000048947 */ /* 0x000fec0003800000 */
[----:B--2---:R1:W-:Y:S02]  /*82c0*/  REDG.E.ADD.F32.FTZ.RN.STRONG.GPU desc[UR18][R6.64+-0x1400], R5 ;  /* 0xffec0005060079a6 */ /* 0x0043e4000c10f392 */
.L_x_10892:
[----:B------:R-:W-:Y:S05]  /*82d0*/  BSYNC B0 ;  /* 0x0000000000007941 */ /* 0x000fea0003800000 */
.L_x_10891:
[----:B-12---:R1:W2:Y:S01]  /*82e0*/  LDS R5, [R183+0x2e00] ;  /* 0x002e0000b7057984 */ /* 0x0062a20000000800 */
[----:B------:R-:W-:Y:S01]  /*82f0*/  BSSY B0, `(.L_x_10893) ;  /* 0x0000006000007945 */ /* 0x000fe20003800000 */
[----:B------:R-:W-:Y:S02]  /*8300*/  IADD3 R4, R167, 0x400, RZ ;  /* 0x00000400a7047810 */ /* 0x000fe40007ffe0ff */
[----:B------:R-:W-:Y:S02]  /*8310*/  LEA.HI.SX32 R143, R198, R167, 0x1b ;  /* 0x000000a7c68f7211 */ /* 0x000fe400078fdaff */
[----:B0-----:R-:W-:Y:S01]  /*8320*/  LEA R181, R141, R164, 0x2 ;  /* 0x000000a48db57211 */ /* 0x001fe200078e10ff */
[----:B------:R-:W-:Y:S06]  /*8330*/  @!P1 BRA `(.L_x_10894) ;  /* 0x0000000000049947 */ /* 0x000fec0003800000 */
[----:B--2---:R0:W-:Y:S02]  /*8340*/  REDG.E.ADD.F32.FTZ.RN.STRONG.GPU desc[UR18][R6.64+-0x1300], R5 ;  /* 0xffed0005060079a6 */ /* 0x0041e4000c10f392 */
.L_x_10894:
[----:B------:R-:W-:Y:S05]  /*8350*/  BSYNC B0 ;  /* 0x0000000000007941 */ /* 0x000fea0003800000 */
.L_x_10893:
[----:B0-2---:R0:W2:Y:S01]  /*8360*/  LDS R5, [R181+0x2f00] ;  /* 0x002f0000b5057984 */ /* 0x0050a20000000800 */
[----:B------:R-:W-:Y:S01]  /*8370*/  BSSY B0, `(.L_x_10895) ;  /* 0x0000006000007945 */ /* 0x000fe20003800000 */
[----:B------:R-:W-:Y:S02]  /*8380*/  LEA.HI.SX32 R141, R4, R167, 0x1b ;  /* 0x000000a7048d7211 */ /* 0x000fe400078fdaff */
[----:B------:R-:W-:Y:S02]  /*8390*/  IADD3 R198, R167, 0x440, RZ ;  /* 0x00000440a7c67810 */ /* 0x000fe40007ffe0ff */
[----:B------:R-:W-:Y:S01]  /*83a0*/  LEA R4, R143, R164, 0x2 ;  /* 0x000000a48f047211 */ /* 0x000fe200078e10ff */
[----:B------:R-:W-:Y:S06]  /*83b0*/  @!P2 BRA `(.L_x_10896) ;  /* 0x000000000004a947 */ /* 0x000fec0003800000 */
[----:B--2---:R3:W-:Y:S02]  /*83c0*/  REDG.E.ADD.F32.FTZ.RN.STRONG.GPU desc[UR18][R6.64+-0x1200], R5 ;  /* 0xffee0005060079a6 */ /* 0x0047e4000c10f392 */
.L_x_10896:
[----:B------:R-:W-:Y:S05]  /*83d0*/  BSYNC B0 ;  /* 0x0000000000007941 */ /* 0x000fea0003800000 */
.L_x_10895:
[----:B--23--:R2:W3:Y:S01]  /*83e0*/  LDS R5, [R4+0x3000] ;  /* 0x0030000004057984 */ /* 0x00c4e20000000800 */
[----:B------:R-:W-:Y:S01]  /*83f0*/  BSSY B0, `(.L_x_10897) ;  /* 0x0000005000007945 */ /* 0x000fe20003800000 */
[----:B------:R-:W-:Y:S02]  /*8400*/  LEA.HI.SX32 R143, R198, R167, 0x1b ;  /* 0x000000a7c68f7211 */ /* 0x000fe400078fdaff */
[----:B------:R-:W-:Y:S01]  /*8410*/  LEA R141, R141, R164, 0x2 ;  /* 0x000000a48d8d7211 */ /* 0x000fe200078e10ff */
[----:B------:R-:W-:Y:S06]  /*8420*/  @!P3 BRA `(.L_x_10898) ;  /* 0x000000000004b947 */ /* 0x000fec0003800000 */
[----:B---3--:R4:W-:Y:S02]  /*8430*/  REDG.E.ADD.F32.FTZ.RN.STRONG.GPU desc[UR18][R6.64+-0x1100], R5 ;  /* 0xffef0005060079a6 */ /* 0x0089e4000c10f392 */
.L_x_10898:
[----:B------:R-:W-:Y:S05]  /*8440*/  BSYNC B0 ;  /* 0x0000000000007941 */ /* 0x000fea0003800000 */
.L_x_10897:
[----:B---34-:R3:W4:Y:S01]  /*8450*/  LDS R5, [R141+0x3100] ;  /* 0x003100008d057984 */ /* 0x0187220000000800 */
[----:B------:R-:W-:Y:S01]  /*8460*/  BSSY B0, `(.L_x_10899) ;  /* 0x0000004000007945 */ /* 0x000fe20003800000 */
[----:B------:R-:W-:-:S03]  /*8470*/  LEA R143, R143, R164, 0x2 ;  /* 0x000000a48f8f7211 */ /* 0x000fc600078e10ff */
[----:B------:R-:W-:Y:S05]  /*8480*/  @!P4 BRA `(.L_x_10900) ;  /* 0x000000000004c947 */ /* 0x000fea0003800000 */
[----:B----4-:R4:W-:Y:S02]  /*8490*/  REDG.E.ADD.F32.FTZ.RN.STRONG.GPU desc[UR18][R6.64+-0x1000], R5 ;  /* 0xfff00005060079a6 */ /* 0x0109e4000c10f392 */
.L_x_10900:
[----:B------:R-:W-:Y:S05]  /*84a0*/  BSYNC B0 ;  /* 0x0000000000007941 */ /* 0x000fea0003800000 */
.L_x_10899:
[----:B----4-:R4:W0:Y:S01]  /*84b0*/  LDS R5, [R143+0x3200] ;  /* 0x003200008f057984 */ /* 0x0108220000000800 */
[----:B------:R-:W-:Y:S01]  /*84c0*/  BSSY B0, `(.L_x_10901) ;  /* 0x0000005000007945 */ /* 0x000fe20003800000 */
[C---:B--2---:R-:W-:Y:S02]  /*84d0*/  IADD3 R4, R167.reuse, 0x480, RZ ;  /* 0x00000480a7047810 */ /* 0x044fe40007ffe0ff */
[----:B------:R-:W-:Y:S01]  /*84e0*/  IADD3 R198, R167, 0x4c0, RZ ;  /* 0x000004c0a7c67810 */ /* 0x000fe20007ffe0ff */
[----:B------:R-:W-:Y:S06]  /*84f0*/  @!P5 BRA `(.L_x_10902) ;  /* 0x000000000004d947 */ /* 0x000fec0003800000 */
[----:B0-----:R2:W-:Y:S02]  /*8500*/  REDG.E.ADD.F32.FTZ.RN.STRONG.GPU desc[UR18][R6.64+-0xf00], R5 ;  /* 0xfff10005060079a6 */ /* 0x0015e4000c10f392 */
.L_x_10902:
[----:B------:R-:W-:Y:S05]  /*8510*/  BSYNC B0 ;  /* 0x0000000000007941 */ /* 0x000fea0003800000 */
.L_x_10901:
        /* <DEDUP_REMOVED lines=18> */
.L_x_10904:
[----:B------:R-:W-:Y:S05]  /*8640*/  BSYNC B0 ;  /* 0x0000000000007941 */ /* 0x000fea0003800000 */
.L_x_10903:
[----:B0-2---:R0:W2:Y:S01]  /*8650*/  LDS R5, [R181+0x3400] ;  /* 0x00340000b5057984 */ /* 0x0050a20000000800 */
[----:B------:R-:W-:Y:S01]  /*8660*/  BSSY B0, `(.L_x_10905) ;  /* 0x0000006000007945 */ /* 0x000fe20003800000 */
[----:B------:R-:W-:Y:S02]  /*8670*/  IADD3 R198, R167, 0x580, RZ ;  /* 0x00000580a7c67810 */ /* 0x000fe40007ffe0ff */
[----:B------:R-:W-:Y:S02]  /*8680*/  LEA.HI.SX32 R141, R4, R167, 0x1b ;  /* 0x000000a7048d7211 */ /* 0x000fe400078fdaff */
[----:B-1----:R-:W-:Y:S01]  /*8690*/  LEA R183, R143, R164, 0x2 ;  /* 0x000000a48fb77211 */ /* 0x002fe200078e10ff */
[----:B------:R-:W-:Y:S06]  /*86a0*/  @!P0 BRA `(.L_x_10906) ;  /* 0x0000000000048947 */ /* 0x000fec0003800000 */
[----:B--2---:R1:W-:Y:S02]  /*86b0*/  REDG.E.ADD.F32.FTZ.RN.STRONG.GPU desc[UR18][R6.64+-0xd00], R5 ;  /* 0xfff30005060079a6 */ /* 0x0043e4000c10f392 */
.L_x_10906:
[----:B------:R-:W-:Y:S05]  /*86c0*/  BSYNC B0 ;  /* 0x0000000000007941 */ /* 0x000fea0003800000 */
.L_x_10905:
[----:B-12---:R1:W2:Y:S01]  /*86d0*/  LDS R5, [R183+0x3500] ;  /* 0x00350000b7057984 */ /* 0x0062a20000000800 */
[----:B------:R-:W-:Y:S01]  /*86e0*/  BSSY B0, `(.L_x_10907) ;  /* 0x0000006000007945 */ /* 0x000fe20003800000 */
[----:B------:R-:W-:Y:S02]  /*86f0*/  IADD3 R4, R167, 0x5c0, RZ ;  /* 0x000005c0a7047810 */ /* 0x000fe40007ffe0ff */
[----:B------:R-:W-:Y:S02]  /*8700*/  LEA.HI.SX32 R143, R198, R167, 0x1b ;  /* 0x000000a7c68f7211 */ /* 0x000fe400078fdaff */
[----:B0-----:R-:W-:Y:S01]  /*8710*/  LEA R181, R141, R164, 0x2 ;  /* 0x000000a48db57211 */ /* 0x001fe200078e10ff */
[----:B------:R-:W-:Y:S06]  /*8720*/  @!P1 BRA `(.L_x_10908) ;  /* 0x0000000000049947 */ /* 0x000fec0003800000 */
[----:B--2---:R0:W-:Y:S02]  /*8730*/  REDG.E.ADD.F32.FTZ.RN.STRONG.GPU desc[UR18][R6.64+-0xc00], R5 ;  /* 0xfff40005060079a6 */ /* 0x0041e4000c10f392 */
.L_x_10908:
[----:B------:R-:W-:Y:S05]  /*8740*/  BSYNC B0 ;  /* 0x0000000000007941 */ /* 0x000fea0003800000 */
.L_x_10907:
[----:B0-2---:R0:W2:Y:S01]  /*8750*/  LDS R5, [R181+0x3600] ;  /* 0x00360000b5057984 */ /* 0x0050a20000000800 */
[----:B------:R-:W-:Y:S01]  /*8760*/  BSSY B0, `(.L_x_10909) ;  /* 0x0000006000007945 */ /* 0x000fe20003800000 */
[----:B------:R-:W-:Y:S02]  /*8770*/  LEA.HI.SX32 R141, R4, R167, 0x1b ;  /* 0x000000a7048d7211 */ /* 0x000fe400078fdaff */
[----:B------:R-:W-:Y:S02]  /*8780*/  IADD3 R198, R167, 0x600, RZ ;  /* 0x00000600a7c67810 */ /* 0x000fe40007ffe0ff */
[----:B------:R-:W-:Y:S01]  /*8790*/  LEA R4, R143, R164, 0x2 ;  /* 0x000000a48f047211 */ /* 0x000fe200078e10ff */
[----:B------:R-:W-:Y:S06]  /*87a0*/  @!P2 BRA `(.L_x_10910) ;  /* 0x000000000004a947 */ /* 0x000fec0003800000 */
[----:B--2---:R3:W-:Y:S02]  /*87b0*/  REDG.E.ADD.F32.FTZ.RN.STRONG.GPU desc[UR18][R6.64+-0xb00], R5 ;  /* 0xfff50005060079a6 */ /* 0x0047e4000c10f392 */
.L_x_10910:
[----:B------:R-:W-:Y:S05]  /*87c0*/  BSYNC B0 ;  /* 0x0000000000007941 */ /* 0x000fea0003800000 */
.L_x_10909:
[----:B--23--:R2:W3:Y:S01]  /*87d0*/  LDS R5, [R4+0x3700] ;  /* 0x0037000004057984 */ /* 0x00c4e20000000800 */
[----:B------:R-:W-:Y:S01]  /*87e0*/  BSSY B0, `(.L_x_10911) ;  /* 0x0000005000007945 */ /* 0x000fe20003800000 */
[----:B------:R-:W-:Y:S02]  /*87f0*/  LEA.HI.SX32 R143, R198, R167, 0x1b ;  /* 0x000000a7c68f7211 */ /* 0x000fe400078fdaff */
[----:B------:R-:W-:Y:S01]  /*8800*/  LEA R141, R141, R164, 0x2 ;  /* 0x000000a48d8d7211 */ /* 0x000fe200078e10ff */
[----:B------:R-:W-:Y:S06]  /*8810*/  @!P3 BRA `(.L_x_10912) ;  /* 0x000000000004b947 */ /* 0x000fec0003800000 */
[----:B---3--:R4:W-:Y:S02]  /*8820*/  REDG.E.ADD.F32.FTZ.RN.STRONG.GPU desc[UR18][R6.64+-0xa00], R5 ;  /* 0xfff60005060079a6 */ /* 0x0089e4000c10f392 */
.L_x_10912:
[----:B------:R-:W-:Y:S05]  /*8830*/  BSYNC B0 ;  /* 0x0000000000007941 */ /* 0x000fea0003800000 */
.L_x_10911:
[----:B---34-:R3:W4:Y:S01]  /*8840*/  LDS R5, [R141+0x3800] ;  /* 0x003800008d057984 */ /* 0x0187220000000800 */
[----:B------:R-:W-:Y:S01]  /*8850*/  BSSY B0, `(.L_x_10913) ;  /* 0x0000004000007945 */ /* 0x000fe20003800000 */
[----:B------:R-:W-:-:S03]  /*8860*/  LEA R143, R143, R164, 0x2 ;  /* 0x000000a48f8f7211 */ /* 0x000fc600078e10ff */
[----:B------:R-:W-:Y:S05]  /*8870*/  @!P4 BRA `(.L_x_10914) ;  /* 0x000000000004c947 */ /* 0x000fea0003800000 */
[----:B----4-:R4:W-:Y:S02]  /*8880*/  REDG.E.ADD.F32.FTZ.RN.STRONG.GPU desc[UR18][R6.64+-0x900], R5 ;  /* 0xfff70005060079a6 */ /* 0x0109e4000c10f392 */
.L_x_10914:
[----:B------:R-:W-:Y:S05]  /*8890*/  BSYNC B0 ;  /* 0x0000000000007941 */ /* 0x000fea0003800000 */
.L_x_10913:
[----:B----4-:R4:W0:Y:S01]  /*88a0*/  LDS R5, [R143+0x3900] ;  /* 0x003900008f057984 */ /* 0x0108220000000800 */
[----:B------:R-:W-:Y:S01]  /*88b0*/  BSSY B0, `(.L_x_10915) ;  /* 0x0000005000007945 */ /* 0x000fe20003800000 */
[C---:B--2---:R-:W-:Y:S02]  /*88c0*/  IADD3 R4, R167.reuse, 0x640, RZ ;  /* 0x00000640a7047810 */ /* 0x044fe40007ffe0ff */
[----:B------:R-:W-:Y:S01]  /*88d0*/  IADD3 R198, R167, 0x680, RZ ;  /* 0x00000680a7c67810 */ /* 0x000fe20007ffe0ff */
[----:B------:R-:W-:Y:S06]  /*88e0*/  @!P5 BRA `(.L_x_10916) ;  /* 0x000000000004d947 */ /* 0x000fec0003800000 */
[----:B0-----:R2:W-:Y:S02]  /*88f0*/  REDG.E.ADD.F32.FTZ.RN.STRONG.GPU desc[UR18][R6.64+-0x800], R5 ;  /* 0xfff80005060079a6 */ /* 0x0015e4000c10f392 */
.L_x_10916:
[----:B------:R-:W-:Y:S05]  /*8900*/  BSYNC B0 ;  /* 0x0000000000007941 */ /* 0x000fea0003800000 */
.L_x_10915:
        /* <DEDUP_REMOVED lines=18> */
.L_x_10918:
[----:B------:R-:W-:Y:S05]  /*8a30*/  BSYNC B0 ;  /* 0x0000000000007941 */ /* 0x000fea0003800000 */
.L_x_10917:
[----:B0-2---:R0:W2:Y:S01]  /*8a40*/  LDS R5, [R141+0x3b00] ;  /* 0x003b00008d057984 */ /* 0x0050a20000000800 */
[----:B------:R-:W-:Y:S01]  /*8a50*/  BSSY B0, `(.L_x_10919) ;  /* 0x0000006000007945 */ /* 0x000fe20003800000 */
[----:B------:R-:W-:Y:S02]  /*8a60*/  IADD3 R198, R167, 0x740, RZ ;  /* 0x00000740a7c67810 */ /* 0x000fe40007ffe0ff */
[----:B------:R-:W-:Y:S02]  /*8a70*/  LEA.HI.SX32 R137, R4, R167, 0x1b ;  /* 0x000000a704897211 */ /* 0x000fe400078fdaff */
[----:B------:R-:W-:Y:S01]  /*8a80*/  LEA R143, R143, R164, 0x2 ;  /* 0x000000a48f8f7211 */ /* 0x000fe200078e10ff */
[----:B------:R-:W-:Y:S06]  /*8a90*/  @!P0 BRA `(.L_x_10920) ;  /* 0x0000000000048947 */ /* 0x000fec0003800000 */
[----:B--2---:R3:W-:Y:S02]  /*8aa0*/  REDG.E.ADD.F32.FTZ.RN.STRONG.GPU desc[UR18][R6.64+-0x600], R5 ;  /* 0xfffa0005060079a6 */ /* 0x0047e4000c10f392 */
.L_x_10920:
[----:B------:R-:W-:Y:S05]  /*8ab0*/  BSYNC B0 ;  /* 0x0000000000007941 */ /* 0x000fea0003800000 */
.L_x_10919:
[----:B--23--:R2:W3:Y:S01]  /*8ac0*/  LDS R5, [R143+0x3c00] ;  /* 0x003c00008f057984 */ /* 0x00c4e20000000800 */
[----:B------:R-:W-:Y:S01]  /*8ad0*/  BSSY B0, `(.L_x_10921) ;  /* 0x0000006000007945 */ /* 0x000fe20003800000 */
[----:B------:R-:W-:Y:S02]  /*8ae0*/  IADD3 R4, R167, 0x780, RZ ;  /* 0x00000780a7047810 */ /* 0x000fe40007ffe0ff */
[----:B0-----:R-:W-:Y:S02]  /*8af0*/  LEA.HI.SX32 R141, R198, R167, 0x1b ;  /* 0x000000a7c68d7211 */ /* 0x001fe400078fdaff */
[----:B------:R-:W-:Y:S01]  /*8b00*/  LEA R181, R137, R164, 0x2 ;  /* 0x000000a489b57211 */ /* 0x000fe200078e10ff */
[----:B------:R-:W-:Y:S06]  /*8b10*/  @!P1 BRA `(.L_x_10922) ;  /* 0x0000000000049947 */ /* 0x000fec0003800000 */
[----:B---3--:R0:W-:Y:S02]  /*8b20*/  REDG.E.ADD.F32.FTZ.RN.STRONG.GPU desc[UR18][R6.64+-0x500], R5 ;  /* 0xfffb0005060079a6 */ /* 0x0081e4000c10f392 */
.L_x_10922:
[----:B------:R-:W-:Y:S05]  /*8b30*/  BSYNC B0 ;  /* 0x0000000000007941 */ /* 0x000fea0003800000 */
.L_x_10921:
[----:B0--3--:R0:W3:Y:S01]  /*8b40*/  LDS R5, [R181+0x3d00] ;  /* 0x003d0000b5057984 */ /* 0x0090e20000000800 */
[----:B------:R-:W-:Y:S01]  /*8b50*/  BSSY B0, `(.L_x_10923) ;  /* 0x0000006000007945 */ /* 0x000fe20003800000 */
[----:B------:R-:W-:Y:S02]  /*8b60*/  LEA.HI.SX32 R137, R4, R167, 0x1b ;  /* 0x000000a704897211 */ /* 0x000fe400078fdaff */
[----:B------:R-:W-:Y:S02]  /*8b70*/  IADD3 R198, R167, 0x7c0, RZ ;  /* 0x000007c0a7c67810 */ /* 0x000fe40007ffe0ff */
[----:B------:R-:W-:Y:S01]  /*8b80*/  LEA R4, R141, R164, 0x2 ;  /* 0x000000a48d047211 */ /* 0x000fe200078e10ff */
[----:B------:R-:W-:Y:S06]  /*8b90*/  @!P2 BRA `(.L_x_10924) ;  /* 0x000000000004a947 */ /* 0x000fec0003800000 */
[----:B---3--:R4:W-:Y:S02]  /*8ba0*/  REDG.E.ADD.F32.FTZ.RN.STRONG.GPU desc[UR18][R6.64+-0x400], R5 ;  /* 0xfffc0005060079a6 */ /* 0x0089e4000c10f392 */
.L_x_10924:
[----:B------:R-:W-:Y:S05]  /*8bb0*/  BSYNC B0 ;  /* 0x0000000000007941 */ /* 0x000fea0003800000 */
.L_x_10923:
[----:B---34-:R3:W4:Y:S01]  /*8bc0*/  LDS R5, [R4+0x3e00] ;  /* 0x003e000004057984 */ /* 0x0187220000000800 */
[----:B------:R-:W-:Y:S01]  /*8bd0*/  BSSY B0, `(.L_x_10925) ;  /* 0x0000005000007945 */ /* 0x000fe20003800000 */
[----:B------:R-:W-:Y:S02]  /*8be0*/  LEA.HI.SX32 R141, R198, R167, 0x1b ;  /* 0x000000a7c68d7211 */ /* 0x000fe400078fdaff */
[----:B------:R-:W-:Y:S01]  /*8bf0*/  LEA R137, R137, R164, 0x2 ;  /* 0x000000a489897211 */ /* 0x000fe200078e10ff */
[----:B------:R-:W-:Y:S06]  /*8c00*/  @!P3 BRA `(.L_x_10926) ;  /* 0x000000000004b947 */ /* 0x000fec0003800000 */
[----:B----4-:R4:W-:Y:S02]  /*8c10*/  REDG.E.ADD.F32.FTZ.RN.STRONG.GPU desc[UR18][R6.64+-0x300], R5 ;  /* 0xfffd0005060079a6 */ /* 0x0109e4000c10f392 */
.L_x_10926:
[----:B------:R-:W-:Y:S05]  /*8c20*/  BSYNC B0 ;  /* 0x0000000000007941 */ /* 0x000fea0003800000 */
.L_x_10925:
[----:B----4-:R4:W0:Y:S01]  /*8c30*/  LDS R5, [R137+0x3f00] ;  /* 0x003f000089057984 */ /* 0x0108220000000800 */
[----:B------:R-:W-:Y:S01]  /*8c40*/  BSSY B0, `(.L_x_10927) ;  /* 0x0000004000007945 */ /* 0x000fe20003800000 */
[----:B------:R-:W-:-:S03]  /*8c50*/  LEA R141, R141, R164, 0x2 ;  /* 0x000000a48d8d7211 */ /* 0x000fc600078e10ff */
[----:B------:R-:W-:Y:S05]  /*8c60*/  @!P4 BRA `(.L_x_10928) ;  /* 0x000000000004c947 */ /* 0x000fea0003800000 */
[----:B0-----:R0:W-:Y:S02]  /*8c70*/  REDG.E.ADD.F32.FTZ.RN.STRONG.GPU desc[UR18][R6.64+-0x200], R5 ;  /* 0xfffe0005060079a6 */ /* 0x0011e4000c10f392 */
.L_x_10928:
[----:B------:R-:W-:Y:S05]  /*8c80*/  BSYNC B0 ;  /* 0x0000000000007941 */ /* 0x000fea0003800000 */
.L_x_10927:
[----:B0-----:R0:W0:Y:S01]  /*8c90*/  LDS R5, [R141+0x4000] ;  /* 0x004000008d057984 */ /* 0x0010220000000800 */
[----:B------:R-:W-:Y:S01]  /*8ca0*/  BSSY B0, `(.L_x_10929) ;  /* 0x0000004000007945 */ /* 0x000fe20003800000 */
[----:B---3--:R-:W-:-:S03]  /*8cb0*/  FADD.FTZ R4, R116, R207 ;  /* 0x000000cf74047221 */ /* 0x008fc60000010000 */
[----:B------:R-:W-:Y:S05]  /*8cc0*/  @!P5 BRA `(.L_x_10930) ;  /* 0x000000000004d947 */ /* 0x000fea0003800000 */
[----:B0-----:R3:W-:Y:S02]  /*8cd0*/  REDG.E.ADD.F32.FTZ.RN.STRONG.GPU desc[UR18][R6.64+-0x100], R5 ;  /* 0xffff0005060079a6 */ /* 0x0017e4000c10f392 */
.L_x_10930:
[----:B------:R-:W-:Y:S05]  /*8ce0*/  BSYNC B0 ;  /* 0x0000000000007941 */ /* 0x000fea0003800000 */
.L_x_10929:
[----:B------:R-:W5:Y:S01]  /*8cf0*/  SHFL.DOWN PT, R116, R139, 0x1, 0x1f ;  /* 0x08201f008b747f89 */ /* 0x000f6200000e0000 */
[----:B------:R-:W-:Y:S01]  /*8d00*/  ISETP.GT.AND P0, PT, R165, 0x1e, PT ;  /* 0x0000001ea500780c */ /* 0x000fe20003f04270 */
[----:B------:R-:W-:Y:S01]  /*8d10*/  FMUL.FTZ R19, R19, R195 ;  /* 0x000000c313137220 */ /* 0x000fe20000410000 */
[----:B0--3--:R-:W-:Y:S01]  /*8d20*/  MOV R5, R139 ;  /* 0x0000008b00057202 */ /* 0x009fe20000000f00 */
[----:B------:R-:W0:Y:S01]  /*8d30*/  SHFL.DOWN PT, R141, R185, 0x1, 0x1f ;  /* 0x08201f00b98d7f89 */ /* 0x000e2200000e0000 */
[----:B------:R-:W-:Y:S01]  /*8d40*/  MOV R6, R185 ;  /* 0x000000b900067202 */ /* 0x000fe20000000f00 */
[----:B------:R-:W-:Y:S01]  /*8d50*/  FFMA.FTZ R11, R209, R11, R8 ;  /* 0x0000000bd10b7223 */ /* 0x000fe20000010008 */
[----:B------:R-:W-:Y:S01]  /*8d60*/  MOV R7, R202 ;  /* 0x000000ca00077202 */ /* 0x000fe20000000f00 */
[----:B------:R-:W3:Y:S01]  /*8d70*/  SHFL.DOWN PT, R198, R202, 0x1, 0x1f ;  /* 0x08201f00cac67f89 */ /* 0x000ee200000e0000 */
[----:B------:R-:W-:Y:S01]  /*8d80*/  FFMA.FTZ R133, R12, R180, R133 ;  /* 0x000000b40c857223 */ /* 0x000fe20000010085 */
[----:B------:R-:W-:Y:S01]  /*8d90*/  FMUL.FTZ R196, R105, R196 ;  /* 0x000000c469c47220 */ /* 0x000fe20000410000 */
[----:B------:R-:W-:Y:S01]  /*8da0*/  FFMA.FTZ R18, R18, R179, R19 ;  /* 0x000000b312127223 */ /* 0x000fe20000010013 */
[----:B----4-:R-:W4:Y:S01]  /*8db0*/  SHFL.DOWN PT, R137, R4, 0x1, 0x1f ;  /* 0x08201f0004897f89 */ /* 0x010f2200000e0000 */
[----:B------:R-:W-:Y:S01]  /*8dc0*/  FMUL.FTZ R2, R2, R121 ;  /* 0x0000007902027220 */ /* 0x000fe20000410000 */
[----:B------:R-:W-:Y:S01]  /*8dd0*/  FMUL.FTZ R23, R23, R193 ;  /* 0x000000c117177220 */ /* 0x000fe20000410000 */
[----:B------:R-:W-:Y:S01]  /*8de0*/  FMUL.FTZ R35, R35, R187 ;  /* 0x000000bb23237220 */ /* 0x000fe20000410000 */
[----:B------:R-:W-:Y:S01]  /*8df0*/  FMUL.FTZ R108, R108, R13 ;  /* 0x0000000d6c6c7220 */ /* 0x000fe20000410000 */
[----:B------:R-:W-:Y:S01]  /*8e00*/  FFMA.FTZ R217, R217, R132, R2 ;  /* 0x00000084d9d97223 */ /* 0x000fe20000010002 */
[----:B------:R-:W-:Y:S01]  /*8e10*/  FFMA.FTZ R22, R22, R177, R23 ;  /* 0x000000b116167223 */ /* 0x000fe20000010017 */
[----:B------:R-:W-:Y:S01]  /*8e20*/  FFMA.FTZ R34, R34, R15, R35 ;  /* 0x0000000f22227223 */ /* 0x000fe20000010023 */
[----:B------:R-:W-:Y:S01]  /*8e30*/  ISETP.NE.AND P1, PT, R165, RZ, PT ;  /* 0x000000ffa500720c */ /* 0x000fe20003f25270 */
[----:B------:R-:W-:Y:S01]  /*8e40*/  FMUL.FTZ R213, R213, R128 ;  /* 0x00000080d5d57220 */ /* 0x000fe20000410000 */
[----:B------:R-:W-:Y:S01]  /*8e50*/  ISETP.NE.AND P2, PT, R167, RZ, PT ;  /* 0x000000ffa700720c */ /* 0x000fe20003f45270 */
[----:B------:R-:W-:Y:S01]  /*8e60*/  FMUL.FTZ R17, R17, R194 ;  /* 0x000000c211117220 */ /* 0x000fe20000410000 */
[----:B-----5:R-:W-:Y:S01]  /*8e70*/  @!P0 FADD.FTZ R5, R5, R116 ;  /* 0x0000007405058221 */ /* 0x020fe20000010000 */
[----:B------:R-:W-:Y:S01]  /*8e80*/  FMUL.FTZ R102, R102, R123 ;  /* 0x0000007b66667220 */ /* 0x000fe20000410000 */
[----:B------:R-:W-:Y:S01]  /*8e90*/  FMUL.FTZ R21, R21, R192 ;  /* 0x000000c015157220 */ /* 0x000fe20000410000 */
[----:B------:R-:W-:Y:S01]  /*8ea0*/  FMUL.FTZ R136, R101, R136 ;  /* 0x0000008865887220 */ /* 0x000fe20000410000 */
[----:B0-----:R-:W-:Y:S01]  /*8eb0*/  @!P0 FADD.FTZ R6, R6, R141 ;  /* 0x0000008d06068221 */ /* 0x001fe20000010000 */
        /* <DEDUP_REMOVED lines=68> */
[----:B------:R-:W-:Y:S01]  /*9300*/  BSSY B0, `(.L_x_10931) ;  /* 0x0000047000007945 */ /* 0x000fe20003800000 */
[----:B------:R-:W-:Y:S01]  /*9310*/  FFMA.FTZ R55, R144, R114, R55 ;  /* 0x0000007290377223 */ /* 0x000fe20000010037 */
        /* <DEDUP_REMOVED lines=16> */
[----:B---3--:R-:W-:Y:S01]  /*9420*/  @!P0 FADD.FTZ R6, R6, R23 ;  /* 0x0000001706068221 */ /* 0x008fe20000010000 */
[----:B------:R-:W0:Y:S01]  /*9430*/  SHFL.DOWN PT, R2, R5, 0x10, 0x1f ;  /* 0x0a001f0005027f89 */ /* 0x000e2200000e0000 */
[----:B------:R-:W-:Y:S01]  /*9440*/  FFMA.FTZ R63, R224, R22, R63 ;  /* 0x00000016e03f7223 */ /* 0x000fe2000001003f */
[----:B------:R-:W-:Y:S01]  /*9450*/  FADD.FTZ R44, R217, R44 ;  /* 0x0000002cd92c7221 */ /* 0x000fe20000010000 */
[----:B----4-:R-:W-:Y:S01]  /*9460*/  @!P0 FADD.FTZ R7, R7, R8 ;  /* 0x0000000807078221 */ /* 0x010fe20000010000 */
[----:B------:R-:W3:Y:S01]  /*9470*/  SHFL.DOWN PT, R15, R6, 0x10, 0x1f ;  /* 0x0a001f00060f7f89 */ /* 0x000ee200000e0000 */
[----:B------:R-:W-:Y:S01]  /*9480*/  FFMA.FTZ R62, R233, R21, R62 ;  /* 0x00000015e93e7223 */ /* 0x000fe2000001003e */
[----:B------:R-:W-:Y:S01]  /*9490*/  FADD.FTZ R43, R102, R43 ;  /* 0x0000002b662b7221 */ /* 0x000fe20000010000 */
[----:B-----5:R-:W-:Y:S01]  /*94a0*/  @!P0 FADD.FTZ R4, R4, R19 ;  /* 0x0000001304048221 */ /* 0x020fe20000010000 */
[----:B------:R-:W4:Y:S01]  /*94b0*/  SHFL.DOWN PT, R8, R7, 0x10, 0x1f ;  /* 0x0a001f0007087f89 */ /* 0x000f2200000e0000 */
        /* <DEDUP_REMOVED lines=43> */
.L_x_10932:
[----:B------:R-:W-:Y:S05]  /*9770*/  BSYNC B0 ;  /* 0x0000000000007941 */ /* 0x000fea0003800000 */
.L_x_10931:
[----:B------:R-:W-:Y:S02]  /*9780*/  UIADD3 UR7, UR7, 0x1, URZ ;  /* 0x0000000107077890 */ /* 0x000fe4000fffe03f */
[----:B------:R-:W-:Y:S02]  /*9790*/  UIADD3 UR8, UP1, UR8, 0x1, URZ ;  /* 0x0000000108087890 */ /* 0x000fe4000ff3e03f */
[----:B------:R-:W-:Y:S02]  /*97a0*/  UISETP.GE.AND UP0, UPT, UR7, UR53, UPT ;  /* 0x000000350700728c */ /* 0x000fe4000bf06270 */
[----:B------:R-:W-:-:S04]  /*97b0*/  UIADD3.X UR9, URZ, UR9, URZ, UP1, !UPT ;  /* 0x000000093f097290 */ /* 0x000fc80008ffe43f */
[----:B------:R-:W-:-:S13]  /*97c0*/  PLOP3.LUT P0, PT, PT, PT, UP0, 0x80, 0x0 ;  /* 0x000000000000781c */ /* 0x000fda0003f0f008 */
[----:B------:R-:W-:Y:S05]  /*97d0*/  @!P0 BRA `(.L_x_10933) ;  /* 0xffffff7800d88947 */ /* 0x000fea000383ffff */
.L_x_10838:
[----:B------:R-:W-:Y:S01]  /*97e0*/  BAR.SYNC.DEFER_BLOCKING 0x0 ;  /* 0x0000000000007b1d */ /* 0x000fe20000010000 */
[----:B------:R-:W-:Y:S01]  /*97f0*/  LEA R3, R165, R162, 0x2 ;  /* 0x000000a2a5037211 */ /* 0x000fe200078e10ff */
[----:B------:R-:W-:Y:S01]  /*9800*/  UIADD3 UR7, UR13, -0x1, URZ ;  /* 0xffffffff0d077890 */ /* 0x000fe2000fffe03f */
[----:B------:R-:W-:Y:S01]  /*9810*/  FADD.FTZ R0, R169, R36 ;  /* 0x00000024a9007221 */ /* 0x000fe20000010000 */
[----:B------:R-:W-:Y:S01]  /*9820*/  USHF.R.S32.HI UR33, URZ, 0x1f, UR11 ;  /* 0x0000001f3f217899 */ /* 0x000fe2000801140b */
[-C--:B0--3--:R-:W-:Y:S01]  /*9830*/  LEA R4, R3, R164.reuse, 0x4 ;  /* 0x000000a403047211 */ /* 0x089fe200078e20ff */
[----:B------:R-:W-:Y:S01]  /*9840*/  USHF.L.U32 UR8, UR7, 0xa, URZ ;  /* 0x0000000a07087899 */ /* 0x000fe2000800063f */
[----:B------:R-:W-:Y:S01]  /*9850*/  IADD3 R3, R162, R165, RZ ;  /* 0x000000a5a2037210 */ /* 0x000fe20007ffe0ff */
[----:B------:R-:W-:Y:S01]  /*9860*/  ULDC.64 UR30, c[0x0][0x388] ;  /* 0x0000e200001e7ab9 */ /* 0x000fe20000000a00 */
[----:B------:R-:W-:Y:S01]  /*9870*/  USHF.R.S32.HI UR32, URZ, 0x1f, UR10 ;  /* 0x0000001f3f207899 */ /* 0x000fe2000801140a */
[----:B------:R-:W-:Y:S01]  /*9880*/  FADD.FTZ R5, R0, R37 ;  /* 0x0000002500057221 */ /* 0x000fe20000010000 */
[----:B------:R-:W-:Y:S01]  /*9890*/  LEA R6, R3, R164, 0x4 ;  /* 0x000000a403067211 */ /* 0x000fe200078e20ff */
[----:B------:R-:W-:-:S02]  /*98a0*/  UIMAD UR26, UR33, UR30, URZ ;  /* 0x0000001e211a72a4 */ /* 0x000fc4000f8e023f */
[----:B------:R-:W-:Y:S01]  /*98b0*/  USHF.R.S32.HI UR9, URZ, 0x1f, UR8 ;  /* 0x0000001f3f097899 */ /* 0x000fe20008011408 */
[----:B------:R-:W-:Y:S01]  /*98c0*/  FADD.FTZ R0, R5, R38 ;  /* 0x0000002605007221 */ /* 0x000fe20000010000 */
[----:B------:R-:W-:Y:S02]  /*98d0*/  UIMAD UR28, UR11, UR31, UR26 ;  /* 0x0000001f0b1c72a4 */ /* 0x000fe4000f8e021a */
[----:B------:R-:W-:Y:S02]  /*98e0*/  UIMAD.WIDE.U32 UR26, UR11, UR30, UR8 ;  /* 0x0000001e0b1a72a5 */ /* 0x000fe4000f8e0008 */
[----:B------:R-:W-:Y:S01]  /*98f0*/  UIADD3 UR50, UP1, UR50, -0x2000, URZ ;  /* 0xffffe00032327890 */ /* 0x000fe2000ff3e03f */
[----:B------:R-:W-:Y:S01]  /*9900*/  ULDC.64 UR30, c[0x0][0x390] ;  /* 0x0000e400001e7ab9 */ /* 0x000fe20000000a00 */
[----:B------:R-:W-:Y:S01]  /*9910*/  UIADD3 UR27, UR27, UR28, URZ ;  /* 0x0000001c1b1b7290 */ /* 0x000fe2000fffe03f */
[----:B------:R-:W-:Y:S01]  /*9920*/  STS.128 [R4], R64 ;  /* 0x0000004004007388 */ /* 0x000fe20000000c00 */
[----:B------:R-:W-:-:S02]  /*9930*/  UIMAD UR28, UR32, UR30, URZ ;  /* 0x0000001e201c72a4 */ /* 0x000fc4000f8e023f */
[----:B------:R-:W-:Y:S01]  /*9940*/  UIMAD.WIDE.U32 UR26, UR10, UR30, UR26 ;  /* 0x0000001e0a1a72a5 */ /* 0x000fe2000f8e001a */
[----:B------:R-:W-:Y:S01]  /*9950*/  STS.128 [R4+0x10], R60 ;  /* 0x0000103c04007388 */ /* 0x000fe20000000c00 */
[----:B------:R-:W-:Y:S02]  /*9960*/  UIMAD UR28, UR10, UR31, UR28 ;  /* 0x0000001f0a1c72a4 */ /* 0x000fe4000f8e021c */
[----:B------:R-:W-:Y:S01]  /*9970*/  UIADD3 UR48, UP2, UR48, -0x1000, URZ ;  /* 0xfffff00030307890 */ /* 0x000fe2000ff5e03f */
[----:B------:R-:W-:Y:S01]  /*9980*/  STS.128 [R4+0x20], R56 ;  /* 0x0000203804007388 */ /* 0x000fe20000000c00 */
[----:B------:R-:W-:Y:S01]  /*9990*/  ULDC.64 UR30, c[0x0][0x3e0] ;  /* 0x0000f800001e7ab9 */ /* 0x000fe20000000a00 */
[----:B------:R-:W-:Y:S02]  /*99a0*/  UIADD3 UR28, UR27, UR28, URZ ;  /* 0x0000001c1b1c7290 */ /* 0x000fe4000fffe03f */
[----:B------:R-:W-:Y:S01]  /*99b0*/  STS.128 [R4+0x30], R52 ;  /* 0x0000303404007388 */ /* 0x000fe20000000c00 */
[----:B------:R-:W-:-:S03]  /*99c0*/  NOP ;  /* 0x0000000000007918 */ /* 0x000fc60000000000 */
[----:B------:R-:W0:Y:S01]  /*99d0*/  LDS.128 R8, [R6] ;  /* 0x0000000006087984 */ /* 0x000e220000000c00 */
[----:B------:R-:W-:Y:S02]  /*99e0*/  ULEA UR27, UP0, UR26, UR30, 0x2 ;  /* 0x0000001e1a1b7291 */ /* 0x000fe4000f80103f */
[----:B------:R-:W-:Y:S01]  /*99f0*/  UIADD3 UR16, UP3, UR16, -0x1000, URZ ;  /* 0xfffff00010107890 */ /* 0x000fe2000ff7e03f */
[----:B------:R-:W3:Y:S01]  /*9a00*/  LDS.128 R12, [R6+0x200] ;  /* 0x00020000060c7984 */ /* 0x000ee20000000c00 */
[----:B------:R-:W-:Y:S02]  /*9a10*/  ULEA.HI.X UR26, UR26, UR31, UR28, 0x2, UP0 ;  /* 0x0000001f1a1a7291 */ /* 0x000fe400080f141c */
[----:B------:R-:W-:Y:S01]  /*9a20*/  MOV R2, UR27 ;  /* 0x0000001b00027c02 */ /* 0x000fe20008000f00 */
[----:B------:R-:W4:Y:S01]  /*9a30*/  LDS.128 R16, [R6+0x400] ;  /* 0x0004000006107984 */ /* 0x000f220000000c00 */
[----:B------:R-:W-:Y:S01]  /*9a40*/  ULDC.64 UR28, c[0x0][0x3a8] ;  /* 0x0000ea00001c7ab9 */ /* 0x000fe20000000a00 */
[----:B------:R-:W-:Y:S01]  /*9a50*/  UIADD3 UR14, UP4, UR14, -0x1000, URZ ;  /* 0xfffff0000e0e7890 */ /* 0x000fe2000ff9e03f */
[----:B------:R-:W-:Y:S01]  /*9a60*/  MOV R3, UR26 ;  /* 0x0000001a00037c02 */ /* 0x000fe20008000f00 */
[----:B------:R-:W5:Y:S01]  /*9a70*/  LDS.128 R20, [R6+0x600] ;  /* 0x0006000006147984 */ /* 0x000f620000000c00 */
[----:B------:R-:W-:-:S02]  /*9a80*/  UIMAD UR26, UR33, UR28, URZ ;  /* 0x0000001c211a72a4 */ /* 0x000fc4000f8e023f */
[----:B------:R-:W-:Y:S01]  /*9a90*/  UIMAD.WIDE.U32 UR8, UR11, UR28, UR8 ;  /* 0x0000001c0b0872a5 */ /* 0x000fe2000f8e0008 */
[----:B------:R-:W-:Y:S01]  /*9aa0*/  IMAD.WIDE R2, R161, 0x10, R2 ;  /* 0x00000010a1027825 */ /* 0x000fe200078e0202 */
[----:B------:R-:W-:Y:S02]  /*9ab0*/  UIMAD UR26, UR11, UR29, UR26 ;  /* 0x0000001d0b1a72a4 */ /* 0x000fe4000f8e021a */
[----:B------:R-:W-:Y:S01]  /*9ac0*/  UIADD3 UR6, UR6, 0x1, URZ ;  /* 0x0000000106067890 */ /* 0x000fe2000fffe03f */
        /* <DEDUP_REMOVED lines=8> */
[----:B------:R-:W-:Y:S02]  /*9b50*/  ULEA UR9, UP0, UR8, UR28, 0x2 ;  /* 0x0000001c08097291 */ /* 0x000fe4000f80103f */
[----:B------:R-:W-:Y:S02]  /*9b60*/  UIADD3.X UR49, UR49, -0x1, URZ, UP2, !UPT ;  /* 0xffffffff31317890 */ /* 0x000fe400097fe43f */
[----:B------:R-:W-:Y:S01]  /*9b70*/  ULEA.HI.X UR8, UR8, UR29, UR26, 0x2, UP0 ;  /* 0x0000001d08087291 */ /* 0x000fe200080f141a */
[----:B0-----:R-:W-:Y:S01]  /*9b80*/  STG.E.128 desc[UR18][R2.64], R8 ;  /* 0x0000000802007986 */ /* 0x001fe2000c101d12 */
[----:B------:R-:W-:-:S02]  /*9b90*/  UISETP.GT.AND UP0, UPT, UR13, 0x1, UPT ;  /* 0x000000010d00788c */ /* 0x000fc4000bf04270 */
[----:B------:R-:W-:Y:S01]  /*9ba0*/  UIADD3.X UR17, UR17, -0x1, URZ, UP3, !UPT ;  /* 0xffffffff11117890 */ /* 0x000fe20009ffe43f */
[----:B---3--:R-:W-:Y:S01]  /*9bb0*/  STG.E.128 desc[UR18][R2.64+0x200], R12 ;  /* 0x0002000c02007986 */ /* 0x008fe2000c101d12 */
[----:B------:R-:W-:Y:S02]  /*9bc0*/  UIADD3.X UR15, UR15, -0x1, URZ, UP4, !UPT ;  /* 0xffffffff0f0f7890 */ /* 0x000fe4000a7fe43f */
[----:B------:R-:W-:Y:S01]  /*9bd0*/  PLOP3.LUT P0, PT, PT, PT, UP0, 0x80, 0x0 ;  /* 0x000000000000781c */ /* 0x000fe20003f0f008 */
[----:B----4-:R-:W-:Y:S01]  /*9be0*/  STG.E.128 desc[UR18][R2.64+0x400], R16 ;  /* 0x0004001002007986 */ /* 0x010fe2000c101d12 */
[----:B------:R-:W-:-:S03]  /*9bf0*/  UMOV UR13, UR7 ;  /* 0x00000007000d7c82 */ /* 0x000fc60008000000 */
[----:B-----5:R0:W-:Y:S01]  /*9c00*/  STG.E.128 desc[UR18][R2.64+0x600], R20 ;  /* 0x0006001402007986 */ /* 0x0201e2000c101d12 */
        /* <DEDUP_REMOVED lines=9> */
[----:B------:R-:W1:Y:S01]  /*9ca0*/  LDS.128 R8, [R6] ;  /* 0x0000000006087984 */ /* 0x000e620000000c00 */
[----:B0-----:R-:W-:-:S03]  /*9cb0*/  FADD.FTZ R39, R0, R39 ;  /* 0x0000002700277221 */ /* 0x001fc60000010000 */
[----:B------:R-:W0:Y:S01]  /*9cc0*/  LDS.128 R12, [R6+0x200] ;  /* 0x00020000060c7984 */ /* 0x000e220000000c00 */
[----:B---3--:R-:W-:-:S03]  /*9cd0*/  FADD.FTZ R40, R39, R40 ;  /* 0x0000002827287221 */ /* 0x008fc60000010000 */
[----:B------:R-:W3:Y:S01]  /*9ce0*/  LDS.128 R16, [R6+0x400] ;  /* 0x0004000006107984 */ /* 0x000ee20000000c00 */
[----:B------:R-:W-:-:S03]  /*9cf0*/  FADD.FTZ R41, R40, R41 ;  /* 0x0000002928297221 */ /* 0x000fc60000010000 */
[----:B------:R-:W2:Y:S01]  /*9d00*/  LDS.128 R20, [R6+0x600] ;  /* 0x0006000006147984 */ /* 0x000ea20000000c00 */
[----:B------:R-:W-:-:S04]  /*9d10*/  FADD.FTZ R42, R41, R42 ;  /* 0x0000002a292a7221 */ /* 0x000fc80000010000 */
[----:B------:R-:W-:-:S04]  /*9d20*/  FADD.FTZ R43, R42, R43 ;  /* 0x0000002b2a2b7221 */ /* 0x000fc80000010000 */
[----:B----4-:R-:W-:-:S04]  /*9d30*/  FADD.FTZ R44, R43, R44 ;  /* 0x0000002c2b2c7221 */ /* 0x010fc80000010000 */
[----:B------:R-:W-:-:S04]  /*9d40*/  FADD.FTZ R45, R44, R45 ;  /* 0x0000002d2c2d7221 */ /* 0x000fc80000010000 */
[----:B------:R-:W-:-:S04]  /*9d50*/  FADD.FTZ R46, R45, R46 ;  /* 0x0000002e2d2e7221 */ /* 0x000fc80000010000 */
[----:B------:R-:W-:-:S04]  /*9d60*/  FADD.FTZ R47, R46, R47 ;  /* 0x0000002f2e2f7221 */ /* 0x000fc80000010000 */
[----:B-----5:R-:W-:Y:S01]  /*9d70*/  FADD.FTZ R48, R47, R48 ;  /* 0x000000302f307221 */ /* 0x020fe20000010000 */
[----:B-1----:R1:W-:Y:S03]  /*9d80*/  STG.E.128 desc[UR18][R2.64], R8 ;  /* 0x0000000802007986 */ /* 0x0023e6000c101d12 */
[----:B------:R-:W-:Y:S01]  /*9d90*/  FADD.FTZ R49, R48, R49 ;  /* 0x0000003130317221 */ /* 0x000fe20000010000 */
[----:B0-----:R1:W-:Y:S03]  /*9da0*/  STG.E.128 desc[UR18][R2.64+0x200], R12 ;  /* 0x0002000c02007986 */ /* 0x0013e6000c101d12 */
[----:B------:R-:W-:Y:S01]  /*9db0*/  FADD.FTZ R50, R49, R50 ;  /* 0x0000003231327221 */ /* 0x000fe20000010000 */
[----:B---3--:R1:W-:Y:S03]  /*9dc0*/  STG.E.128 desc[UR18][R2.64+0x400], R16 ;  /* 0x0004001002007986 */ /* 0x0083e6000c101d12 */
[----:B------:R-:W-:Y:S01]  /*9dd0*/  FADD.FTZ R169, R50, R51 ;  /* 0x0000003332a97221 */ /* 0x000fe20000010000 */
[----:B--2---:R1:W-:Y:S01]  /*9de0*/  STG.E.128 desc[UR18][R2.64+0x600], R20 ;  /* 0x0006001402007986 */ /* 0x0043e2000c101d12 */
[----:B------:R-:W-:Y:S05]  /*9df0*/  @P0 BRA `(.L_x_10934) ;  /* 0xffffff6c00140947 */ /* 0x000fea000383ffff */
.L_x_10836:
        /* <DEDUP_REMOVED lines=37> */
.L_x_10936:
[----:B------:R-:W-:Y:S05]  /*a050*/  BSYNC B0 ;  /* 0x0000000000007941 */ /* 0x000fea0003800000 */
.L_x_10935:
        /* <DEDUP_REMOVED lines=40> */
.L_x_10938:
[----:B-1----:R-:W1:Y:S02]  /*a2e0*/  S2R R11, SR_TID.X ;  /* 0x00000000000b7919 */ /* 0x002e640000002100 */
.L_x_10939:
[----:B------:R-:W-:Y:S05]  /*a2f0*/  BSYNC B0 ;  /* 0x0000000000007941 */ /* 0x000fea0003800000 */
.L_x_10937:
[----:B------:R-:W-:Y:S02]  /*a300*/  ULDC UR22, c[0x0][0x21c] ;  /* 0x0000870000167ab9 */ /* 0x000fe40000000800 */
[----:B-1----:R-:W-:-:S13]  /*a310*/  ISETP.GE.AND P0, PT, R11, UR22, PT ;  /* 0x000000160b007c0c */ /* 0x002fda000bf06270 */
[----:B------:R-:W-:Y:S05]  /*a320*/  @P0 EXIT ;  /* 0x000000000000094d */ /* 0x000fea0003800000 */
[----:B------:R-:W1:Y:S01]  /*a330*/  S2UR UR11, SR_CgaCtaId ;  /* 0x00000000000b79c3 */ /* 0x000e620000008800 */
        /* <DEDUP_REMOVED lines=15> */
[----:B-1----:R-:W-:Y:S01]  /*a430*/  ULEA UR8, UR11, UR8, 0x18 ;  /* 0x000000080b087291 */ /* 0x002fe2000f8ec03f */
[----:B------:R-:W-:-:S02]  /*a440*/  ULDC.64 UR16, c[0x0][0x380] ;  /* 0x0000e00000107ab9 */ /* 0x000fc40000000a00 */
[----:B------:R-:W-:Y:S01]  /*a450*/  ULDC.64 UR10, c[0x0][0x340] ;  /* 0x0000d000000a7ab9 */ /* 0x000fe20000000a00 */
[----:B------:R-:W-:-:S08]  /*a460*/  ULDC.64 UR20, c[0x0][0x3d0] ;  /* 0x0000f40000147ab9 */ /* 0x000fd00000000a00 */
.L_x_10941:
[----:B------:R-:W-:Y:S02]  /*a470*/  LEA R0, R11, UR8, 0x3 ;  /* 0x000000080b007c11 */ /* 0x000fe4000f8e18ff */
[----:B0-234-:R-:W-:Y:S02]  /*a480*/  MOV R3, UR5 ;  /* 0x0000000500037c02 */ /* 0x01dfe40008000f00 */
        /* <DEDUP_REMOVED lines=30> */
.L_x_10940:
[----:B------:R-:W-:Y:S05]  /*a670*/  EXIT ;  /* 0x000000000000794d */ /* 0x000fea0003800000 */
.L_x_10842:
[----:B------:R-:W-:Y:S01]  /*a680*/  HFMA2.MMA R241, -RZ, RZ, 0, 5.9604644775390625e-08 ;  /* 0x00000001fff17435 */ /* 0x000fe200000001ff */
[----:B------:R-:W-:Y:S02]  /*a690*/  MOV R242, R238 ;  /* 0x000000ee00f27202 */ /* 0x000fe40000000f00 */
[----:B------:R-:W-:Y:S02]  /*a6a0*/  MOV R240, RZ ;  /* 0x000000ff00f07202 */ /* 0x000fe40000000f00 */
[----:B------:R-:W-:-:S07]  /*a6b0*/  MOV R111, 0xffffffff ;  /* 0xffffffff006f7802 */ /* 0x000fce0000000f00 */
[----:B0-2---:R-:W-:Y:S05]  /*a6c0*/  WARPSYNC.COLLECTIVE R111, `(.L_x_10942) ;  /* 0x000000006f087348 */ /* 0x005fea0003c00000 */
[----:B------:R1:W3:Y:S02]  /*a6d0*/  SHFL.UP P3, R109, R242, R241, R240 ;  /* 0x040000f1f26d7389 */ /* 0x0002e400000600f0 */
[----:B0123--:R-:W-:Y:S01]  /*a6e0*/  ENDCOLLECTIVE ;  /* 0x000000000000791b */ /* 0x00ffe20003800000 */
.L_x_10942:
[----:B------:R-:W-:Y:S02]  /*a6f0*/  MOV R242, R108 ;  /* 0x0000006c00f27202 */ /* 0x000fe40000000f00 */
[----:B------:R-:W-:-:S07]  /*a700*/  MOV R235, R109 ;  /* 0x0000006d00eb7202 */ /* 0x000fce0000000f00 */
[----:B------:R-:W-:Y:S05]  /*a710*/  WARPSYNC.COLLECTIVE R111, `(.L_x_10943) ;  /* 0x000000006f087348 */ /* 0x000fea0003c00000 */
[----:B------:R0:W1:Y:S02]  /*a720*/  SHFL.UP P3, R109, R242, R241, R240 ;  /* 0x040000f1f26d7389 */ /* 0x00006400000600f0 */
[----:B01----:R-:W-:Y:S01]  /*a730*/  ENDCOLLECTIVE ;  /* 0x000000000000791b */ /* 0x003fe20003800000 */
.L_x_10943:
[----:B------:R-:W-:Y:S02]  /*a740*/  MOV R242, R237 ;  /* 0x000000ed00f27202 */ /* 0x000fe40000000f00 */
[----:B------:R-:W-:-:S07]  /*a750*/  MOV R243, R109 ;  /* 0x0000006d00f37202 */ /* 0x000fce0000000f00 */
[----:B------:R-:W-:Y:S05]  /*a760*/  WARPSYNC.COLLECTIVE R111, `(.L_x_10944) ;  /* 0x000000006f087348 */ /* 0x000fea0003c00000 */
[----:B------:R0:W1:Y:S02]  /*a770*/  SHFL.UP P3, R109, R242, R241, R240 ;  /* 0x040000f1f26d7389 */ /* 0x00006400000600f0 */
[----:B01----:R-:W-:Y:S01]  /*a780*/  ENDCOLLECTIVE ;  /* 0x000000000000791b */ /* 0x003fe20003800000 */
.L_x_10944:
[----:B------:R-:W-:Y:S02]  /*a790*/  MOV R242, R239 ;  /* 0x000000ef00f27202 */ /* 0x000fe40000000f00 */
[----:B------:R-:W-:-:S07]  /*a7a0*/  MOV R245, R109 ;  /* 0x0000006d00f57202 */ /* 0x000fce0000000f00 */
[----:B------:R-:W-:Y:S05]  /*a7b0*/  WARPSYNC.COLLECTIVE R111, `(.L_x_10945) ;  /* 0x000000006f087348 */ /* 0x000fea0003c00000 */
[----:B------:R0:W1:Y:S02]  /*a7c0*/  SHFL.UP P3, R109, R242, R241, R240 ;  /* 0x040000f1f26d7389 */ /* 0x00006400000600f0 */
[----:B01----:R-:W-:Y:S01]  /*a7d0*/  ENDCOLLECTIVE ;  /* 0x000000000000791b */ /* 0x003fe20003800000 */
.L_x_10945:
[C---:B------:R-:W-:Y:S01]  /*a7e0*/  FMUL.FTZ R244, R108.reuse, R245 ;  /* 0x000000f56cf47220 */ /* 0x040fe20000410000 */
[----:B------:R-:W-:Y:S01]  /*a7f0*/  HFMA2.MMA R241, -RZ, RZ, 0, 1.1920928955078125e-07 ;  /* 0x00000002fff17435 */ /* 0x000fe200000001ff */
[----:B------:R-:W-:Y:S01]  /*a800*/  ISETP.GE.AND P3, PT, R165, 0x1, PT ;  /* 0x00000001a500780c */ /* 0x000fe20003f66270 */
[-C--:B------:R-:W-:Y:S01]  /*a810*/  FMUL.FTZ R247, R108, R109.reuse ;  /* 0x0000006d6cf77220 */ /* 0x080fe20000410000 */
[----:B------:R-:W-:Y:S01]  /*a820*/  FFMA.FTZ R244, R238, R109, R244 ;  /* 0x0000006deef47223 */ /* 0x000fe200000100f4 */
[----:B------:R-:W-:Y:S02]  /*a830*/  FMUL.FTZ R109, R108, R235 ;  /* 0x000000eb6c6d7220 */ /* 0x000fe40000410000 */
[C---:B------:R-:W-:Y:S02]  /*a840*/  FFMA.FTZ R110, R238.reuse, R245, -R247 ;  /* 0x000000f5ee6e7223 */ /* 0x040fe400000108f7 */
[----:B------:R-:W-:-:S06]  /*a850*/  FFMA.FTZ R109, R238, R243, R109 ;  /* 0x000000f3ee6d7223 */ /* 0x000fcc000001006d */
[----:B------:R-:W-:Y:S01]  /*a860*/  @P3 FADD.FTZ R237, R237, R110 ;  /* 0x0000006eeded3221 */ /* 0x000fe20000010000 */
[C---:B------:R-:W-:Y:S01]  /*a870*/  FMUL.FTZ R110, R108.reuse, R243 ;  /* 0x000000f36c6e7220 */ /* 0x040fe20000410000 */
[----:B------:R-:W-:Y:S01]  /*a880*/  @P3 FADD.FTZ R239, R239, R244 ;  /* 0x000000f4efef3221 */ /* 0x000fe20000010000 */
[----:B------:R-:W-:Y:S02]  /*a890*/  FSEL R108, R108, R109, !P3 ;  /* 0x0000006d6c6c7208 */ /* 0x000fe40005800000 */
[----:B------:R-:W-:-:S05]  /*a8a0*/  @P3 FFMA.FTZ R238, R238, R235, -R110 ;  /* 0x000000ebeeee3223 */ /* 0x000fca000001086e */
[----:B------:R-:W-:-:S07]  /*a8b0*/  MOV R242, R238 ;  /* 0x000000ee00f27202 */ /* 0x000fce0000000f00 */
[----:B------:R-:W-:Y:S05]  /*a8c0*/  WARPSYNC.COLLECTIVE R111, `(.L_x_10946) ;  /* 0x000000006f087348 */ /* 0x000fea0003c00000 */
[----:B------:R0:W1:Y:S02]  /*a8d0*/  SHFL.UP P3, R109, R242, R241, R240 ;  /* 0x040000f1f26d7389 */ /* 0x00006400000600f0 */
[----:B01----:R-:W-:Y:S01]  /*a8e0*/  ENDCOLLECTIVE ;  /* 0x000000000000791b */ /* 0x003fe20003800000 */
.L_x_10946:
[----:B------:R-:W-:Y:S02]  /*a8f0*/  MOV R242, R108 ;  /* 0x0000006c00f27202 */ /* 0x000fe40000000f00 */
[----:B------:R-:W-:-:S07]  /*a900*/  MOV R235, R109 ;  /* 0x0000006d00eb7202 */ /* 0x000fce0000000f00 */
[----:B------:R-:W-:Y:S05]  /*a910*/  WARPSYNC.COLLECTIVE R111, `(.L_x_10947) ;  /* 0x000000006f087348 */ /* 0x000fea0003c00000 */
[----:B------:R0:W1:Y:S02]  /*a920*/  SHFL.UP P3, R109, R242, R241, R240 ;  /* 0x040000f1f26d7389 */ /* 0x00006400000600f0 */
[----:B01----:R-:W-:Y:S01]  /*a930*/  ENDCOLLECTIVE ;  /* 0x000000000000791b */ /* 0x003fe20003800000 */
.L_x_10947:
[----:B------:R-:W-:Y:S02]  /*a940*/  MOV R242, R237 ;  /* 0x000000ed00f27202 */ /* 0x000fe40000000f00 */
[----:B------:R-:W-:-:S07]  /*a950*/  MOV R243, R109 ;  /* 0x0000006d00f37202 */ /* 0x000fce0000000f00 */
[----:B------:R-:W-:Y:S05]  /*a960*/  WARPSYNC.COLLECTIVE R111, `(.L_x_10948) ;  /* 0x000000006f087348 */ /* 0x000fea0003c00000 */
[----:B------:R0:W1:Y:S02]  /*a970*/  SHFL.UP P3, R109, R242, R241, R240 ;  /* 0x040000f1f26d7389 */ /* 0x00006400000600f0 */
[----:B01----:R-:W-:Y:S01]  /*a980*/  ENDCOLLECTIVE ;  /* 0x000000000000791b */ /* 0x003fe20003800000 */
.L_x_10948:
[----:B------:R-:W-:Y:S02]  /*a990*/  MOV R242, R239 ;  /* 0x000000ef00f27202 */ /* 0x000fe40000000f00 */
[----:B------:R-:W-:-:S07]  /*a9a0*/  MOV R245, R109 ;  /* 0x0000006d00f57202 */ /* 0x000fce0000000f00 */
[----:B------:R-:W-:Y:S05]  /*a9b0*/  WARPSYNC.COLLECTIVE R111, `(.L_x_10949) ;  /* 0x000000006f087348 */ /* 0x000fea0003c00000 */
[----:B------:R0:W1:Y:S02]  /*a9c0*/  SHFL.UP P3, R109, R242, R241, R240 ;  /* 0x040000f1f26d7389 */ /* 0x00006400000600f0 */
[----:B01----:R-:W-:Y:S01]  /*a9d0*/  ENDCOLLECTIVE ;  /* 0x000000000000791b */ /* 0x003fe20003800000 */
.L_x_10949:
[----:B------:R-:W-:Y:S01]  /*a9e0*/  FMUL.FTZ R244, R108, R245 ;  /* 0x000000f56cf47220 */ /* 0x000fe20000410000 */
[----:B------:R-:W-:Y:S01]  /*a9f0*/  HFMA2.MMA R241, -RZ, RZ, 0, 2.384185791015625e-07 ;  /* 0x00000004fff17435 */ /* 0x000fe200000001ff */
        /* <DEDUP_REMOVED lines=16> */
.L_x_10950:
[----:B------:R-:W-:Y:S02]  /*ab00*/  MOV R242, R108 ;  /* 0x0000006c00f27202 */ /* 0x000fe40000000f00 */
[----:B------:R-:W-:-:S07]  /*ab10*/  MOV R235, R109 ;  /* 0x0000006d00eb7202 */ /* 0x000fce0000000f00 */
[----:B------:R-:W-:Y:S05]  /*ab20*/  WARPSYNC.COLLECTIVE R111, `(.L_x_10951) ;  /* 0x000000006f087348 */ /* 0x000fea0003c00000 */
[----:B------:R0:W1:Y:S02]  /*ab30*/  SHFL.UP P3, R109, R242, R241, R240 ;  /* 0x040000f1f26d7389 */ /* 0x00006400000600f0 */
[----:B01----:R-:W-:Y:S01]  /*ab40*/  ENDCOLLECTIVE ;  /* 0x000000000000791b */ /* 0x003fe20003800000 */
.L_x_10951:
[----:B------:R-:W-:Y:S02]  /*ab50*/  MOV R242, R237 ;  /* 0x000000ed00f27202 */ /* 0x000fe40000000f00 */
[----:B------:R-:W-:-:S07]  /*ab60*/  MOV R243, R109 ;  /* 0x0000006d00f37202 */ /* 0x000fce0000000f00 */
[----:B------:R-:W-:Y:S05]  /*ab70*/  WARPSYNC.COLLECTIVE R111, `(.L_x_10952) ;  /* 0x000000006f087348 */ /* 0x000fea0003c00000 */
[----:B------:R0:W1:Y:S02]  /*ab80*/  SHFL.UP P3, R109, R242, R241, R240 ;  /* 0x040000f1f26d7389 */ /* 0x00006400000600f0 */
[----:B01----:R-:W-:Y:S01]  /*ab90*/  ENDCOLLECTIVE ;  /* 0x000000000000791b */ /* 0x003fe20003800000 */
.L_x_10952:
[----:B------:R-:W-:Y:S02]  /*aba0*/  MOV R242, R239 ;  /* 0x000000ef00f27202 */ /* 0x000fe40000000f00 */
[----:B------:R-:W-:-:S07]  /*abb0*/  MOV R245, R109 ;  /* 0x0000006d00f57202 */ /* 0x000fce0000000f00 */
[----:B------:R-:W-:Y:S05]  /*abc0*/  WARPSYNC.COLLECTIVE R111, `(.L_x_10953) ;  /* 0x000000006f087348 */ /* 0x000fea0003c00000 */
[----:B------:R0:W1:Y:S02]  /*abd0*/  SHFL.UP P3, R109, R242, R241, R240 ;  /* 0x040000f1f26d7389 */ /* 0x00006400000600f0 */
[----:B01----:R-:W-:Y:S01]  /*abe0*/  ENDCOLLECTIVE ;  /* 0x000000000000791b */ /* 0x003fe20003800000 */
.L_x_10953:
[C---:B------:R-:W-:Y:S01]  /*abf0*/  FMUL.FTZ R244, R108.reuse, R245 ;  /* 0x000000f56cf47220 */ /* 0x040fe20000410000 */
[----:B------:R-:W-:Y:S01]  /*ac00*/  HFMA2.MMA R241, -RZ, RZ, 0, 4.76837158203125e-07 ;  /* 0x00000008fff17435 */ /* 0x000fe200000001ff */
        /* <DEDUP_REMOVED lines=15> */
.L_x_10954:
[----:B------:R-:W-:Y:S02]  /*ad00*/  MOV R242, R108 ;  /* 0x0000006c00f27202 */ /* 0x000fe40000000f00 */
[----:B------:R-:W-:-:S07]  /*ad10*/  MOV R235, R109 ;  /* 0x0000006d00eb7202 */ /* 0x000fce0000000f00 */
[----:B------:R-:W-:Y:S05]  /*ad20*/  WARPSYNC.COLLECTIVE R111, `(.L_x_10955) ;  /* 0x000000006f087348 */ /* 0x000fea0003c00000 */
[----:B------:R0:W1:Y:S02]  /*ad30*/  SHFL.UP P3, R109, R242, R241, R240 ;  /* 0x040000f1f26d7389 */ /* 0x00006400000600f0 */
[----:B01----:R-:W-:Y:S01]  /*ad40*/  ENDCOLLECTIVE ;  /* 0x000000000000791b */ /* 0x003fe20003800000 */
.L_x_10955:
[----:B------:R-:W-:Y:S02]  /*ad50*/  MOV R242, R237 ;  /* 0x000000ed00f27202 */ /* 0x000fe40000000f00 */
[----:B------:R-:W-:-:S07]  /*ad60*/  MOV R243, R109 ;  /* 0x0000006d00f37202 */ /* 0x000fce0000000f00 */
[----:B------:R-:W-:Y:S05]  /*ad70*/  WARPSYNC.COLLECTIVE R111, `(.L_x_10956) ;  /* 0x000000006f087348 */ /* 0x000fea0003c00000 */
[----:B------:R0:W1:Y:S02]  /*ad80*/  SHFL.UP P3, R109, R242, R241, R240 ;  /* 0x040000f1f26d7389 */ /* 0x00006400000600f0 */
[----:B01----:R-:W-:Y:S01]  /*ad90*/  ENDCOLLECTIVE ;  /* 0x000000000000791b */ /* 0x003fe20003800000 */
.L_x_10956:
[----:B------:R-:W-:Y:S02]  /*ada0*/  MOV R242, R239 ;  /* 0x000000ef00f27202 */ /* 0x000fe40000000f00 */
[----:B------:R-:W-:-:S07]  /*adb0*/  MOV R245, R109 ;  /* 0x0000006d00f57202 */ /* 0x000fce0000000f00 */
[----:B------:R-:W-:Y:S05]  /*adc0*/  WARPSYNC.COLLECTIVE R111, `(.L_x_10957) ;  /* 0x000000006f087348 */ /* 0x000fea0003c00000 */
[----:B------:R0:W1:Y:S02]  /*add0*/  SHFL.UP P3, R109, R242, R241, R240 ;  /* 0x040000f1f26d7389 */ /* 0x00006400000600f0 */
[----:B01----:R-:W-:Y:S01]  /*ade0*/  ENDCOLLECTIVE ;  /* 0x000000000000791b */ /* 0x003fe20003800000 */
.L_x_10957:
[C---:B------:R-:W-:Y:S01]  /*adf0*/  FMUL.FTZ R244, R108.reuse, R245 ;  /* 0x000000f56cf47220 */ /* 0x040fe20000410000 */
[----:B------:R-:W-:Y:S01]  /*ae00*/  HFMA2.MMA R241, -RZ, RZ, 0, 9.5367431640625e-07 ;  /* 0x00000010fff17435 */ /* 0x000fe200000001ff */
        /* <DEDUP_REMOVED lines=15> */
.L_x_10958:
[----:B------:R-:W-:Y:S02]  /*af00*/  MOV R242, R108 ;  /* 0x0000006c00f27202 */ /* 0x000fe40000000f00 */
[----:B------:R-:W-:-:S07]  /*af10*/  MOV R235, R109 ;  /* 0x0000006d00eb7202 */ /* 0x000fce0000000f00 */
[----:B------:R-:W-:Y:S05]  /*af20*/  WARPSYNC.COLLECTIVE R111, `(.L_x_10959) ;  /* 0x000000006f087348 */ /* 0x000fea0003c00000 */
[----:B------:R0:W1:Y:S02]  /*af30*/  SHFL.UP P3, R109, R242, R241, R240 ;  /* 0x040000f1f26d7389 */ /* 0x00006400000600f0 */
[----:B01----:R-:W-:Y:S01]  /*af40*/  ENDCOLLECTIVE ;  /* 0x000000000000791b */ /* 0x003fe20003800000 */
.L_x_10959:
[----:B------:R-:W-:Y:S02]  /*af50*/  MOV R242, R237 ;  /* 0x000000ed00f27202 */ /* 0x000fe40000000f00 */
[----:B------:R-:W-:-:S07]  /*af60*/  MOV R243, R109 ;  /* 0x0000006d00f37202 */ /* 0x000fce0000000f00 */
[----:B------:R-:W-:Y:S05]  /*af70*/  WARPSYNC.COLLECTIVE R111, `(.L_x_10960) ;  /* 0x000000006f087348 */ /* 0x000fea0003c00000 */
[----:B------:R0:W1:Y:S02]  /*af80*/  SHFL.UP P3, R109, R242, R241, R240 ;  /* 0x040000f1f26d7389 */ /* 0x00006400000600f0 */
[----:B01----:R-:W-:Y:S01]  /*af90*/  ENDCOLLECTIVE ;  /* 0x000000000000791b */ /* 0x003fe20003800000 */
.L_x_10960:
[----:B------:R-:W-:Y:S02]  /*afa0*/  MOV R242, R239 ;  /* 0x000000ef00f27202 */ /* 0x000fe40000000f00 */
[----:B------:R-:W-:-:S07]  /*afb0*/  MOV R245, R109 ;  /* 0x0000006d00f57202 */ /* 0x000fce0000000f00 */
[----:B------:R-:W-:Y:S05]  /*afc0*/  WARPSYNC.COLLECTIVE R111, `(.L_x_10961) ;  /* 0x000000006f087348 */ /* 0x000fea0003c00000 */
[----:B------:R0:W1:Y:S02]  /*afd0*/  SHFL.UP P3, R109, R242, R241, R240 ;  /* 0x040000f1f26d7389 */ /* 0x00006400000600f0 */
[----:B01----:R-:W-:Y:S01]  /*afe0*/  ENDCOLLECTIVE ;  /* 0x000000000000791b */ /* 0x003fe20003800000 */
.L_x_10961:
[----:B------:R-:W-:Y:S05]  /*aff0*/  BRA `(.L_x_10962) ;  /* 0xffffff8800dc7947 */ /* 0x000fea000383ffff */
.L_x_10843:
        /* <DEDUP_REMOVED lines=8> */
.L_x_10964:
[----:B------:R-:W-:Y:S05]  /*b080*/  BSYNC B0 ;  /* 0x0000000000007941 */ /* 0x000fea0003800000 */
.L_x_10963:
[----:B------:R-:W-:Y:S05]  /*b090*/  BRA `(.L_x_10965) ;  /* 0xffffff8800ec7947 */ /* 0x000fea000383ffff */
.L_x_10844:
        /* <DEDUP_REMOVED lines=8> */
.L_x_10967:
[----:B------:R-:W-:Y:S05]  /*b120*/  BSYNC B0 ;  /* 0x0000000000007941 */ /* 0x000fea0003800000 */
.L_x_10966:
[----:B------:R-:W-:Y:S05]  /*b130*/  BRA `(.L_x_10968) ;  /* 0xffffff8800cc7947 */ /* 0x000fea000383ffff */
.L_x_10845:
        /* <DEDUP_REMOVED lines=8> */
.L_x_10970:
[----:B------:R-:W-:Y:S05]  /*b1c0*/  BSYNC B0 ;  /* 0x0000000000007941 */ /* 0x000fea0003800000 */
.L_x_10969:
[----:B------:R-:W-:Y:S05]  /*b1d0*/  BRA `(.L_x_10971) ;  /* 0xffffff8800ac7947 */ /* 0x000fea000383ffff */
.L_x_10846:
        /* <DEDUP_REMOVED lines=8> */
.L_x_10973:
[----:B------:R-:W-:Y:S05]  /*b260*/  BSYNC B0 ;  /* 0x0000000000007941 */ /* 0x000fea0003800000 */
.L_x_10972:
[----:B------:R-:W-:Y:S05]  /*b270*/  BRA `(.L_x_10974) ;  /* 0xffffff88008c7947 */ /* 0x000fea000383ffff */
.L_x_10847:
        /* <DEDUP_REMOVED lines=8> */
.L_x_10976:
[----:B------:R-:W-:Y:S05]  /*b300*/  BSYNC B0 ;  /* 0x0000000000007941 */ /* 0x000fea0003800000 */
.L_x_10975:
        /* <DEDUP_REMOVED lines=9> */
.L_x_10977:
[----:B------:R-:W-:Y:S02]  /*b3a0*/  MOV R108, 0x1f ;  /* 0x0000001f006c7802 */ /* 0x000fe40000000f00 */
[----:B------:R-:W-:Y:S02]  /*b3b0*/  MOV R242, R237 ;  /* 0x000000ed00f27202 */ /* 0x000fe40000000f00 */
[----:B------:R-:W-:-:S07]  /*b3c0*/  MOV R243, R109 ;  /* 0x0000006d00f37202 */ /* 0x000fce0000000f00 */
[----:B------:R-:W-:Y:S05]  /*b3d0*/  WARPSYNC.COLLECTIVE R111, `(.L_x_10978) ;  /* 0x000000006f087348 */ /* 0x000fea0003c00000 */
[----:B------:R0:W1:Y:S02]  /*b3e0*/  SHFL.UP P3, R109, R242, R241, R240 ;  /* 0x040000f1f26d7389 */ /* 0x00006400000600f0 */
[----:B01----:R-:W-:Y:S01]  /*b3f0*/  ENDCOLLECTIVE ;  /* 0x000000000000791b */ /* 0x003fe20003800000 */
.L_x_10978:
[----:B------:R-:W-:Y:S02]  /*b400*/  MOV R242, R239 ;  /* 0x000000ef00f27202 */ /* 0x000fe40000000f00 */
[----:B------:R-:W-:-:S07]  /*b410*/  MOV R237, R109 ;  /* 0x0000006d00ed7202 */ /* 0x000fce0000000f00 */
[----:B------:R-:W-:Y:S05]  /*b420*/  WARPSYNC.COLLECTIVE R111, `(.L_x_10979) ;  /* 0x000000006f087348 */ /* 0x000fea0003c00000 */
[----:B------:R0:W1:Y:S02]  /*b430*/  SHFL.UP P3, R109, R242, R241, R240 ;  /* 0x040000f1f26d7389 */ /* 0x00006400000600f0 */
[----:B01----:R-:W-:Y:S01]  /*b440*/  ENDCOLLECTIVE ;  /* 0x000000000000791b */ /* 0x003fe20003800000 */
.L_x_10979:
[----:B------:R-:W-:Y:S01]  /*b450*/  MOV R239, R109 ;  /* 0x0000006d00ef7202 */ /* 0x000fe20000000f00 */
[----:B------:R-:W-:-:S11]  /*b460*/  HFMA2.MMA R109, -RZ, RZ, 0, 0 ;  /* 0x00000000ff6d7435 */ /* 0x000fd600000001ff */
[----:B------:R-:W-:Y:S05]  /*b470*/  WARPSYNC.COLLECTIVE R111, `(.L_x_10980) ;  /* 0x000000006f087348 */ /* 0x000fea0003c00000 */
[----:B------:R0:W1:Y:S02]  /*b480*/  SHFL.IDX P3, R235, R110, R109, R108 ;  /* 0x0000006d6eeb7389 */ /* 0x000064000006006c */
[----:B01----:R-:W-:Y:S01]  /*b490*/  ENDCOLLECTIVE ;  /* 0x000000000000791b */ /* 0x003fe20003800000 */
.L_x_10980:
[----:B------:R-:W-:Y:S02]  /*b4a0*/  MOV R110, R101 ;  /* 0x00000065006e7202 */ /* 0x000fe40000000f00 */
[----:B------:R-:W-:-:S07]  /*b4b0*/  MOV R100, R235 ;  /* 0x000000eb00647202 */ /* 0x000fce0000000f00 */
[----:B------:R-:W-:Y:S05]  /*b4c0*/  WARPSYNC.COLLECTIVE R111, `(.L_x_10981) ;  /* 0x000000006f087348 */ /* 0x000fea0003c00000 */
[----:B------:R0:W1:Y:S02]  /*b4d0*/  SHFL.IDX P3, R235, R110, R109, R108 ;  /* 0x0000006d6eeb7389 */ /* 0x000064000006006c */
[----:B01----:R-:W-:Y:S01]  /*b4e0*/  ENDCOLLECTIVE ;  /* 0x000000000000791b */ /* 0x003fe20003800000 */
.L_x_10981:
[----:B------:R-:W-:Y:S02]  /*b4f0*/  MOV R110, R102 ;  /* 0x00000066006e7202 */ /* 0x000fe40000000f00 */
[----:B------:R-:W-:-:S07]  /*b500*/  MOV R101, R235 ;  /* 0x000000eb00657202 */ /* 0x000fce0000000f00 */
[----:B------:R-:W-:Y:S05]  /*b510*/  WARPSYNC.COLLECTIVE R111, `(.L_x_10982) ;  /* 0x000000006f087348 */ /* 0x000fea0003c00000 */
[----:B------:R0:W1:Y:S02]  /*b520*/  SHFL.IDX P3, R235, R110, R109, R108 ;  /* 0x0000006d6eeb7389 */ /* 0x000064000006006c */
[----:B01----:R-:W-:Y:S01]  /*b530*/  ENDCOLLECTIVE ;  /* 0x000000000000791b */ /* 0x003fe20003800000 */
.L_x_10982:
[----:B------:R-:W-:Y:S02]  /*b540*/  MOV R110, R103 ;  /* 0x00000067006e7202 */ /* 0x000fe40000000f00 */
[----:B------:R-:W-:-:S07]  /*b550*/  MOV R102, R235 ;  /* 0x000000eb00667202 */ /* 0x000fce0000000f00 */
[----:B------:R-:W-:Y:S05]  /*b560*/  WARPSYNC.COLLECTIVE R111, `(.L_x_10983) ;  /* 0x000000006f087348 */ /* 0x000fea0003c00000 */
[----:B------:R0:W1:Y:S02]  /*b570*/  SHFL.IDX P3, R235, R110, R109, R108 ;  /* 0x0000006d6eeb7389 */ /* 0x000064000006006c */
[----:B01----:R-:W-:Y:S01]  /*b580*/  ENDCOLLECTIVE ;  /* 0x000000000000791b */ /* 0x003fe20003800000 */
.L_x_10983:
[----:B------:R-:W-:Y:S01]  /*b590*/  MOV R103, R235 ;  /* 0x000000eb00677202 */ /* 0x000fe20000000f00 */
[----:B------:R-:W-:Y:S06]  /*b5a0*/  BRA `(.L_x_10984) ;  /* 0xffffff8400e87947 */ /* 0x000fec000383ffff */
.L_x_10849:
[----:B------:R-:W-:Y:S01]  /*b5b0*/  HFMA2.MMA R249, -RZ, RZ, 0, 5.9604644775390625e-08 ;  /* 0x00000001fff97435 */ /* 0x000fe200000001ff */
[----:B------:R-:W-:Y:S02]  /*b5c0*/  MOV R248, R246 ;  /* 0x000000f600f87202 */ /* 0x000fe40000000f00 */
[----:B------:R-:W-:Y:S02]  /*b5d0*/  MOV R250, 0x1f ;  /* 0x0000001f00fa7802 */ /* 0x000fe40000000f00 */
[----:B------:R-:W-:-:S07]  /*b5e0*/  MOV R111, 0xffffffff ;  /* 0xffffffff006f7802 */ /* 0x000fce0000000f00 */
[----:B-1----:R-:W-:Y:S05]  /*b5f0*/  WARPSYNC.COLLECTIVE R111, `(.L_x_10985) ;  /* 0x000000006f087348 */ /* 0x002fea0003c00000 */
[----:B------:R0:W2:Y:S02]  /*b600*/  SHFL.DOWN P1, R235, R248, R249, R250 ;  /* 0x080000f9f8eb7389 */ /* 0x0000a400000200fa */
[----:B012---:R-:W-:Y:S01]  /*b610*/  ENDCOLLECTIVE ;  /* 0x000000000000791b */ /* 0x007fe20003800000 */
.L_x_10985:
[----:B------:R-:W-:Y:S02]  /*b620*/  MOV R248, R247 ;  /* 0x000000f700f87202 */ /* 0x000fe40000000f00 */
[----:B------:R-:W-:-:S07]  /*b630*/  MOV R109, R235 ;  /* 0x000000eb006d7202 */ /* 0x000fce0000000f00 */
[----:B------:R-:W-:Y:S05]  /*b640*/  WARPSYNC.COLLECTIVE R111, `(.L_x_10986) ;  /* 0x000000006f087348 */ /* 0x000fea0003c00000 */
[----:B------:R0:W1:Y:S02]  /*b650*/  SHFL.DOWN P1, R235, R248, R249, R250 ;  /* 0x080000f9f8eb7389 */ /* 0x00006400000200fa */
[----:B01----:R-:W-:Y:S01]  /*b660*/  ENDCOLLECTIVE ;  /* 0x000000000000791b */ /* 0x003fe20003800000 */
.L_x_10986:
[----:B------:R-:W-:Y:S02]  /*b670*/  MOV R248, R242 ;  /* 0x000000f200f87202 */ /* 0x000fe40000000f00 */
[----:B------:R-:W-:-:S07]  /*b680*/  MOV R108, R235 ;  /* 0x000000eb006c7202 */ /* 0x000fce0000000f00 */
[----:B------:R-:W-:Y:S05]  /*b690*/  WARPSYNC.COLLECTIVE R111, `(.L_x_10987) ;  /* 0x000000006f087348 */ /* 0x000fea0003c00000 */
[----:B------:R0:W1:Y:S02]  /*b6a0*/  SHFL.DOWN P1, R235, R248, R249, R250 ;  /* 0x080000f9f8eb7389 */ /* 0x00006400000200fa */
[----:B01----:R-:W-:Y:S01]  /*b6b0*/  ENDCOLLECTIVE ;  /* 0x000000000000791b */ /* 0x003fe20003800000 */
.L_x_10987:
[----:B------:R-:W-:Y:S02]  /*b6c0*/  MOV R248, R241 ;  /* 0x000000f100f87202 */ /* 0x000fe40000000f00 */
[----:B------:R-:W-:-:S07]  /*b6d0*/  MOV R110, R235 ;  /* 0x000000eb006e7202 */ /* 0x000fce0000000f00 */
[----:B------:R-:W-:Y:S05]  /*b6e0*/  WARPSYNC.COLLECTIVE R111, `(.L_x_10988) ;  /* 0x000000006f087348 */ /* 0x000fea0003c00000 */
[----:B------:R0:W1:Y:S02]  /*b6f0*/  SHFL.DOWN P1, R235, R248, R249, R250 ;  /* 0x080000f9f8eb7389 */ /* 0x00006400000200fa */
[----:B01----:R-:W-:Y:S01]  /*b700*/  ENDCOLLECTIVE ;  /* 0x000000000000791b */ /* 0x003fe20003800000 */
.L_x_10988:
[----:B------:R-:W-:Y:S05]  /*b710*/  BRA `(.L_x_10989) ;  /* 0xffffff9800447947 */ /* 0x000fea000383ffff */
.L_x_10852:
        /* <DEDUP_REMOVED lines=8> */
.L_x_10991:
[----:B------:R-:W-:Y:S05]  /*b7a0*/  BSYNC B0 ;  /* 0x0000000000007941 */ /* 0x000fea0003800000 */
.L_x_10990:
        /* <DEDUP_REMOVED lines=8> */
.L_x_10992:
[----:B------:R-:W-:Y:S02]  /*b830*/  MOV R248, R242 ;  /* 0x000000f200f87202 */ /* 0x000fe40000000f00 */
[----:B------:R-:W-:-:S07]  /*b840*/  MOV R109, R235 ;  /* 0x000000eb006d7202 */ /* 0x000fce0000000f00 */
[----:B------:R-:W-:Y:S05]  /*b850*/  WARPSYNC.COLLECTIVE R111, `(.L_x_10993) ;  /* 0x000000006f087348 */ /* 0x000fea0003c00000 */
[----:B------:R0:W1:Y:S02]  /*b860*/  SHFL.DOWN P1, R235, R248, R249, R250 ;  /* 0x080000f9f8eb7389 */ /* 0x00006400000200fa */
[----:B01----:R-:W-:Y:S01]  /*b870*/  ENDCOLLECTIVE ;  /* 0x000000000000791b */ /* 0x003fe20003800000 */
.L_x_10993:
[----:B------:R-:W-:Y:S02]  /*b880*/  MOV R248, R241 ;  /* 0x000000f100f87202 */ /* 0x000fe40000000f00 */
[----:B------:R-:W-:-:S07]  /*b890*/  MOV R110, R235 ;  /* 0x000000eb006e7202 */ /* 0x000fce0000000f00 */
[----:B------:R-:W-:Y:S05]  /*b8a0*/  WARPSYNC.COLLECTIVE R111, `(.L_x_10994) ;  /* 0x000000006f087348 */ /* 0x000fea0003c00000 */
[----:B------:R0:W1:Y:S02]  /*b8b0*/  SHFL.DOWN P1, R235, R248, R249, R250 ;  /* 0x080000f9f8eb7389 */ /* 0x00006400000200fa */
[----:B01----:R-:W-:Y:S01]  /*b8c0*/  ENDCOLLECTIVE ;  /* 0x000000000000791b */ /* 0x003fe20003800000 */
.L_x_10994:
[----:B------:R-:W-:Y:S05]  /*b8d0*/  BRA `(.L_x_10995) ;  /* 0xffffff9800287947 */ /* 0x000fea000383ffff */
.L_x_10855:
        /* <DEDUP_REMOVED lines=8> */
.L_x_10997:
[----:B------:R-:W-:Y:S05]  /*b960*/  BSYNC B0 ;  /* 0x0000000000007941 */ /* 0x000fea0003800000 */
.L_x_10996:
        /* <DEDUP_REMOVED lines=8> */
.L_x_10998:
[----:B------:R-:W-:Y:S02]  /*b9f0*/  MOV R248, R242 ;  /* 0x000000f200f87202 */ /* 0x000fe40000000f00 */
[----:B------:R-:W-:-:S07]  /*ba00*/  MOV R109, R235 ;  /* 0x000000eb006d7202 */ /* 0x000fce0000000f00 */
[----:B------:R-:W-:Y:S05]  /*ba10*/  WARPSYNC.COLLECTIVE R111, `(.L_x_10999) ;  /* 0x000000006f087348 */ /* 0x000fea0003c00000 */
[----:B------:R0:W1:Y:S02]  /*ba20*/  SHFL.DOWN P1, R235, R248, R249, R250 ;  /* 0x080000f9f8eb7389 */ /* 0x00006400000200fa */
[----:B01----:R-:W-:Y:S01]  /*ba30*/  ENDCOLLECTIVE ;  /* 0x000000000000791b */ /* 0x003fe20003800000 */
.L_x_10999:
[----:B------:R-:W-:Y:S02]  /*ba40*/  MOV R248, R241 ;  /* 0x000000f100f87202 */ /* 0x000fe40000000f00 */
[----:B------:R-:W-:-:S07]  /*ba50*/  MOV R110, R235 ;  /* 0x000000eb006e7202 */ /* 0x000fce0000000f00 */
[----:B------:R-:W-:Y:S05]  /*ba60*/  WARPSYNC.COLLECTIVE R111, `(.L_x_11000) ;  /* 0x000000006f087348 */ /* 0x000fea0003c00000 */
[----:B------:R0:W1:Y:S02]  /*ba70*/  SHFL.DOWN P1, R235, R248, R249, R250 ;  /* 0x080000f9f8eb7389 */ /* 0x00006400000200fa */
[----:B01----:R-:W-:Y:S01]  /*ba80*/  ENDCOLLECTIVE ;  /* 0x000000000000791b */ /* 0x003fe20003800000 */
.L_x_11000:
[----:B------:R-:W-:Y:S05]  /*ba90*/  BRA `(.L_x_11001) ;  /* 0xffffff98000c7947 */ /* 0x000fea000383ffff */
.L_x_10858:
        /* <DEDUP_REMOVED lines=8> */
.L_x_11003:
[----:B------:R-:W-:Y:S05]  /*bb20*/  BSYNC B0 ;  /* 0x0000000000007941 */ /* 0x000fea0003800000 */
.L_x_11002:
        /* <DEDUP_REMOVED lines=8> */
.L_x_11004:
[----:B------:R-:W-:Y:S02]  /*bbb0*/  MOV R248, R242 ;  /* 0x000000f200f87202 */ /* 0x000fe40000000f00 */
[----:B------:R-:W-:-:S07]  /*bbc0*/  MOV R109, R235 ;  /* 0x000000eb006d7202 */ /* 0x000fce0000000f00 */
[----:B------:R-:W-:Y:S05]  /*bbd0*/  WARPSYNC.COLLECTIVE R111, `(.L_x_11005) ;  /* 0x000000006f087348 */ /* 0x000fea0003c00000 */
[----:B------:R0:W1:Y:S02]  /*bbe0*/  SHFL.DOWN P1, R235, R248, R249, R250 ;  /* 0x080000f9f8eb7389 */ /* 0x00006400000200fa */
[----:B01----:R-:W-:Y:S01]  /*bbf0*/  ENDCOLLECTIVE ;  /* 0x000000000000791b */ /* 0x003fe20003800000 */
.L_x_11005:
[----:B------:R-:W-:Y:S02]  /*bc00*/  MOV R248, R241 ;  /* 0x000000f100f87202 */ /* 0x000fe40000000f00 */
[----:B------:R-:W-:-:S07]  /*bc10*/  MOV R110, R235 ;  /* 0x000000eb006e7202 */ /* 0x000fce0000000f00 */
[----:B------:R-:W-:Y:S05]  /*bc20*/  WARPSYNC.COLLECTIVE R111, `(.L_x_11006) ;  /* 0x000000006f087348 */ /* 0x000fea0003c00000 */
[----:B------:R0:W1:Y:S02]  /*bc30*/  SHFL.DOWN P1, R235, R248, R249, R250 ;  /* 0x080000f9f8eb7389 */ /* 0x00006400000200fa */
[----:B01----:R-:W-:Y:S01]  /*bc40*/  ENDCOLLECTIVE ;  /* 0x000000000000791b */ /* 0x003fe20003800000 */
.L_x_11006:
[----:B------:R-:W-:Y:S05]  /*bc50*/  BRA `(.L_x_11007) ;  /* 0xffffff9400f07947 */ /* 0x000fea000383ffff */
.L_x_10861:
        /* <DEDUP_REMOVED lines=8> */
.L_x_11009:
[----:B------:R-:W-:Y:S05]  /*bce0*/  BSYNC B0 ;  /* 0x0000000000007941 */ /* 0x000fea0003800000 */
.L_x_11008:
        /* <DEDUP_REMOVED lines=8> */
.L_x_11010:
[----:B------:R-:W-:Y:S02]  /*bd70*/  MOV R248, R242 ;  /* 0x000000f200f87202 */ /* 0x000fe40000000f00 */
[----:B------:R-:W-:-:S07]  /*bd80*/  MOV R109, R235 ;  /* 0x000000eb006d7202 */ /* 0x000fce0000000f00 */
[----:B------:R-:W-:Y:S05]  /*bd90*/  WARPSYNC.COLLECTIVE R111, `(.L_x_11011) ;  /* 0x000000006f087348 */ /* 0x000fea0003c00000 */
[----:B------:R0:W1:Y:S02]  /*bda0*/  SHFL.DOWN P1, R235, R248, R249, R250 ;  /* 0x080000f9f8eb7389 */ /* 0x00006400000200fa */
[----:B01----:R-:W-:Y:S01]  /*bdb0*/  ENDCOLLECTIVE ;  /* 0x000000000000791b */ /* 0x003fe20003800000 */
.L_x_11011:
[----:B------:R-:W-:Y:S02]  /*bdc0*/  MOV R248, R241 ;  /* 0x000000f100f87202 */ /* 0x000fe40000000f00 */
[----:B------:R-:W-:-:S07]  /*bdd0*/  MOV R110, R235 ;  /* 0x000000eb006e7202 */ /* 0x000fce0000000f00 */
[----:B------:R-:W-:Y:S05]  /*bde0*/  WARPSYNC.COLLECTIVE R111, `(.L_x_11012) ;  /* 0x000000006f087348 */ /* 0x000fea0003c00000 */
[----:B------:R0:W1:Y:S02]  /*bdf0*/  SHFL.DOWN P1, R235, R248, R249, R250 ;  /* 0x080000f9f8eb7389 */ /* 0x00006400000200fa */
[----:B01----:R-:W-:Y:S01]  /*be00*/  ENDCOLLECTIVE ;  /* 0x000000000000791b */ /* 0x003fe20003800000 */
.L_x_11012:
[----:B------:R-:W-:Y:S05]  /*be10*/  BRA `(.L_x_11013) ;  /* 0xffffff9400d47947 */ /* 0x000fea000383ffff */
.L_x_10864:
        /* <DEDUP_REMOVED lines=8> */
.L_x_11015:
[----:B------:R-:W-:Y:S05]  /*bea0*/  BSYNC B0 ;  /* 0x0000000000007941 */ /* 0x000fea0003800000 */
.L_x_11014:
        /* <DEDUP_REMOVED lines=10> */
.L_x_11016:
        /* <DEDUP_REMOVED lines=10> */
.L_x_11017:
[----:B------:R-:W-:Y:S02]  /*bff0*/  MOV R110, R241 ;  /* 0x000000f1006e7202 */ /* 0x000fe40000000f00 */
[----:B------:R-:W-:-:S07]  /*c000*/  MOV R239, R235 ;  /* 0x000000eb00ef7202 */ /* 0x000fce0000000f00 */
[----:B------:R-:W-:Y:S05]  /*c010*/  WARPSYNC.COLLECTIVE R111, `(.L_x_11018) ;  /* 0x000000006f087348 */ /* 0x000fea0003c00000 */
[----:B------:R0:W1:Y:S02]  /*c020*/  SHFL.IDX P3, R235, R110, R109, R108 ;  /* 0x0000006d6eeb7389 */ /* 0x000064000006006c */
[----:B01----:R-:W-:Y:S01]  /*c030*/  ENDCOLLECTIVE ;  /* 0x000000000000791b */ /* 0x003fe20003800000 */
.L_x_11018:
[----:B------:R-:W-:Y:S02]  /*c040*/  MOV R110, R100 ;  /* 0x00000064006e7202 */ /* 0x000fe40000000f00 */
[----:B------:R-:W-:-:S07]  /*c050*/  MOV R238, R235 ;  /* 0x000000eb00ee7202 */ /* 0x000fce0000000f00 */
[----:B------:R-:W-:Y:S05]  /*c060*/  WARPSYNC.COLLECTIVE R111, `(.L_x_11019) ;  /* 0x000000006f087348 */ /* 0x000fea0003c00000 */
[----:B------:R0:W1:Y:S02]  /*c070*/  SHFL.DOWN P1, R235, R248, R249, R250 ;  /* 0x080000f9f8eb7389 */ /* 0x00006400000200fa */
[----:B01----:R-:W-:Y:S01]  /*c080*/  ENDCOLLECTIVE ;  /* 0x000000000000791b */ /* 0x003fe20003800000 */
.L_x_11019:
[----:B------:R-:W-:Y:S02]  /*c090*/  MOV R248, R247 ;  /* 0x000000f700f87202 */ /* 0x000fe40000000f00 */
[----:B------:R-:W-:-:S07]  /*c0a0*/  MOV R240, R235 ;  /* 0x000000eb00f07202 */ /* 0x000fce0000000f00 */
[----:B------:R-:W-:Y:S05]  /*c0b0*/  WARPSYNC.COLLECTIVE R111, `(.L_x_11020) ;  /* 0x000000006f087348 */ /* 0x000fea0003c00000 */
[----:B------:R0:W1:Y:S02]  /*c0c0*/  SHFL.DOWN P1, R235, R248, R249, R250 ;  /* 0x080000f9f8eb7389 */ /* 0x00006400000200fa */
[----:B01----:R-:W-:Y:S01]  /*c0d0*/  ENDCOLLECTIVE ;  /* 0x000000000000791b */ /* 0x003fe20003800000 */
.L_x_11020:
[----:B------:R-:W-:Y:S01]  /*c0e0*/  MOV R248, R242 ;  /* 0x000000f200f87202 */ /* 0x000fe20000000f00 */
[----:B------:R-:W-:Y:S01]  /*c0f0*/  FMUL.FTZ R242, R100, R245 ;  /* 0x000000f564f27220 */ /* 0x000fe20000410000 */
[----:B------:R-:W-:-:S07]  /*c100*/  MOV R243, R235 ;  /* 0x000000eb00f37202 */ /* 0x000fce0000000f00 */
[----:B------:R-:W-:Y:S05]  /*c110*/  WARPSYNC.COLLECTIVE R111, `(.L_x_11021) ;  /* 0x000000006f087348 */ /* 0x000fea0003c00000 */
[----:B------:R0:W1:Y:S02]  /*c120*/  SHFL.DOWN P1, R235, R248, R249, R250 ;  /* 0x080000f9f8eb7389 */ /* 0x00006400000200fa */
[----:B01----:R-:W-:Y:S01]  /*c130*/  ENDCOLLECTIVE ;  /* 0x000000000000791b */ /* 0x003fe20003800000 */
.L_x_11021:
[----:B------:R-:W-:Y:S02]  /*c140*/  MOV R248, R241 ;  /* 0x000000f100f87202 */ /* 0x000fe40000000f00 */
[----:B------:R-:W-:-:S07]  /*c150*/  MOV R244, R235 ;  /* 0x000000eb00f47202 */ /* 0x000fce0000000f00 */
[----:B------:R-:W-:Y:S05]  /*c160*/  WARPSYNC.COLLECTIVE R111, `(.L_x_11022) ;  /* 0x000000006f087348 */ /* 0x000fea0003c00000 */
[----:B------:R0:W1:Y:S02]  /*c170*/  SHFL.DOWN P1, R235, R248, R249, R250 ;  /* 0x080000f9f8eb7389 */ /* 0x00006400000200fa */
[----:B01----:R-:W-:Y:S01]  /*c180*/  ENDCOLLECTIVE ;  /* 0x000000000000791b */ /* 0x003fe20003800000 */
.L_x_11022:
[----:B------:R-:W-:-:S07]  /*c190*/  MOV R251, R235 ;  /* 0x000000eb00fb7202 */ /* 0x000fce0000000f00 */
[----:B------:R-:W-:Y:S05]  /*c1a0*/  WARPSYNC.COLLECTIVE R111, `(.L_x_11023) ;  /* 0x000000006f087348 */ /* 0x000fea0003c00000 */
[----:B------:R0:W1:Y:S02]  /*c1b0*/  SHFL.IDX P3, R235, R110, R109, R108 ;  /* 0x0000006d6eeb7389 */ /* 0x000064000006006c */
[----:B01----:R-:W-:Y:S01]  /*c1c0*/  ENDCOLLECTIVE ;  /* 0x000000000000791b */ /* 0x003fe20003800000 */
.L_x_11023:
[----:B------:R-:W-:Y:S02]  /*c1d0*/  MOV R110, R101 ;  /* 0x00000065006e7202 */ /* 0x000fe40000000f00 */
[----:B------:R-:W-:-:S07]  /*c1e0*/  MOV R252, R235 ;  /* 0x000000eb00fc7202 */ /* 0x000fce0000000f00 */
[----:B------:R-:W-:Y:S05]  /*c1f0*/  WARPSYNC.COLLECTIVE R111, `(.L_x_11024) ;  /* 0x000000006f087348 */ /* 0x000fea0003c00000 */
[----:B------:R0:W1:Y:S02]  /*c200*/  SHFL.IDX P3, R235, R110, R109, R108 ;  /* 0x0000006d6eeb7389 */ /* 0x000064000006006c */
[----:B01----:R-:W-:Y:S01]  /*c210*/  ENDCOLLECTIVE ;  /* 0x000000000000791b */ /* 0x003fe20003800000 */
.L_x_11024:
[----:B------:R-:W-:Y:S02]  /*c220*/  MOV R110, R102 ;  /* 0x00000066006e7202 */ /* 0x000fe40000000f00 */
[----:B------:R-:W-:-:S07]  /*c230*/  MOV R249, R235 ;  /* 0x000000eb00f97202 */ /* 0x000fce0000000f00 */
[----:B------:R-:W-:Y:S05]  /*c240*/  WARPSYNC.COLLECTIVE R111, `(.L_x_11025) ;  /* 0x000000006f087348 */ /* 0x000fea0003c00000 */
[----:B------:R0:W1:Y:S02]  /*c250*/  SHFL.IDX P3, R235, R110, R109, R108 ;  /* 0x0000006d6eeb7389 */ /* 0x000064000006006c */
[----:B01----:R-:W-:Y:S01]  /*c260*/  ENDCOLLECTIVE ;  /* 0x000000000000791b */ /* 0x003fe20003800000 */
.L_x_11025:
[----:B------:R-:W-:Y:S02]  /*c270*/  MOV R110, R103 ;  /* 0x00000067006e7202 */ /* 0x000fe40000000f00 */
[----:B------:R-:W-:-:S07]  /*c280*/  MOV R248, R235 ;  /* 0x000000eb00f87202 */ /* 0x000fce0000000f00 */
[----:B------:R-:W-:Y:S05]  /*c290*/  WARPSYNC.COLLECTIVE R111, `(.L_x_11026) ;  /* 0x000000006f087348 */ /* 0x000fea0003c00000 */
[----:B------:R0:W1:Y:S02]  /*c2a0*/  SHFL.IDX P3, R235, R110, R109, R108 ;  /* 0x0000006d6eeb7389 */ /* 0x000064000006006c */
[----:B01----:R-:W-:Y:S01]  /*c2b0*/  ENDCOLLECTIVE ;  /* 0x000000000000791b */ /* 0x003fe20003800000 */
.L_x_11026:
[----:B------:R-:W-:Y:S01]  /*c2c0*/  MOV R250, R235 ;  /* 0x000000eb00fa7202 */ /* 0x000fe20000000f00 */
[----:B------:R-:W-:Y:S01]  /*c2d0*/  FMUL.FTZ R235, R101, R245 ;  /* 0x000000f565eb7220 */ /* 0x000fe20000410000 */
[----:B------:R-:W-:Y:S06]  /*c2e0*/  BRA `(.L_x_11027) ;  /* 0xffffff94002c7947 */ /* 0x000fec000383ffff */
.L_x_11028:
        /* <DEDUP_REMOVED lines=9> */
.L_x_18957:


//--------------------- .text._Z25selective_scan_bwd_kernelI32Selective_Scan_bwd_kernel_traitsILi64ELi16ELb1ELb1ELb0ELb0ELb1EfN3c107complexIfEEEEv12SSMParamsBwd --------------------------
	.section	.text._Z25selective_scan_bwd_kernelI32Selective_Scan_bwd_kernel_traitsILi64ELi16ELb1ELb1ELb0ELb0ELb1EfN3c107complexIfEEEEv12SSMParamsBwd,"ax",@progbits
	.align	128
        .global         _Z25selective_scan_bwd_kernelI32Selective_Scan_bwd_kernel_traitsILi64ELi16ELb1ELb1ELb0ELb0ELb1EfN3c107complexIfEEEEv12SSMParamsBwd
        .type           _Z25selective_scan_bwd_kernelI32Selective_Scan_bwd_kernel_traitsILi64ELi16ELb1ELb1ELb0ELb0ELb1EfN3c107complexIfEEEEv12SSMParamsBwd,@function
        .size           _Z25selective_scan_bwd_kernelI32Selective_Scan_bwd_kernel_traitsILi64ELi16ELb1ELb1ELb0ELb0ELb1EfN3c107complexIfEEEEv12SSMParamsBwd,(.L_x_18958 - _Z25selective_scan_bwd_kernelI32Selective_Scan_bwd_kernel_traitsILi64ELi16ELb1ELb1ELb0ELb0ELb1EfN3c107complexIfEEEEv12SSMParamsBwd)
        .other          _Z25selective_scan_bwd_kernelI32Selective_Scan_bwd_kernel_traitsILi64ELi16ELb1ELb1ELb0ELb0ELb1EfN3c107complexIfEEEEv12SSMParamsBwd,@"STO_CUDA_ENTRY STV_DEFAULT"
_Z25selective_scan_bwd_kernelI32Selective_Scan_bwd_kernel_traitsILi64ELi16ELb1ELb1ELb0ELb0ELb1EfN3c107complexIfEEEEv12SSMParamsBwd:
.text._Z25selective_scan_bwd_kernelI32Selective_Scan_bwd_kernel_traitsILi64ELi16ELb1ELb1ELb0ELb0ELb1EfN3c107complexIfEEEEv12SSMParamsBwd:
        /* <DEDUP_REMOVED lines=167> */
.L_x_11127:
[----:B------:R-:W-:Y:S01]  /*0a70*/  BAR.SYNC.DEFER_BLOCKING 0x0 ;  /* 0x0000000000007b1d */ /* 0x000fe20000010000 */
[----:B--2---:R-:W-:Y:S02]  /*0a80*/  SHF.L.U32 R3, R166, 0x2, RZ ;  /* 0x00000002a6037819 */ /* 0x004fe400000006ff */
[----:B------:R-:W-:Y:S02]  /*0a90*/  MOV R4, UR13 ;  /* 0x0000000d00047c02 */ /* 0x000fe40008000f00 */
[----:B------:R-:W-:Y:S01]  /*0aa0*/  LOP3.LUT R3, R3, 0xffffff80, RZ, 0xc0, !PT ;  /* 0xffffff8003037812 */ /* 0x000fe200078ec0ff */
[----:B------:R-:W-:Y:S01]  /*0ab0*/  ULDC UR17, c[0x0][0x224] ;  /* 0x0000890000117ab9 */ /* 0x000fe20000000800 */
        /* <DEDUP_REMOVED lines=9> */
[----:B------:R-:W2:Y:S04]  /*0b50*/  LDG.E.128 R8, desc[UR22][R4.64] ;  /* 0x0000001604087981 */ /* 0x000ea8000c1e1d00 */
[----:B------:R-:W3:Y:S04]  /*0b60*/  LDG.E.128 R12, desc[UR22][R4.64+0x200] ;  /* 0x00020016040c7981 */ /* 0x000ee8000c1e1d00 */
[----:B------:R-:W4:Y:S04]  /*0b70*/  LDG.E.128 R16, desc[UR22][R4.64+0x400] ;  /* 0x0004001604107981 */ /* 0x000f28000c1e1d00 */
[----:B------:R-:W5:Y:S01]  /*0b80*/  LDG.E.128 R20, desc[UR22][R4.64+0x600] ;  /* 0x0006001604147981 */ /* 0x000f62000c1e1d00 */
[----:B------:R-:W-:Y:S01]  /*0b90*/  IADD3 R0, R3, R164, RZ ;  /* 0x000000a403007210 */ /* 0x000fe20007ffe0ff */
[----:B------:R-:W-:-:S03]  /*0ba0*/  IMAD.WIDE R6, R161, 0x10, R6 ;  /* 0x00000010a1067825 */ /* 0x000fc600078e0206 */
[----:B------:R-:W-:Y:S01]  /*0bb0*/  LEA R160, R0, R163, 0x4 ;  /* 0x000000a300a07211 */ /* 0x000fe200078e20ff */
[----:B------:R-:W-:-:S05]  /*0bc0*/  IMAD R2, R164, 0x3, R0 ;  /* 0x00000003a4027824 */ /* 0x000fca00078e0200 */
[----:B------:R-:W-:Y:S01]  /*0bd0*/  LEA R2, R2, R163, 0x4 ;  /* 0x000000a302027211 */ /* 0x000fe200078e20ff */
[----:B--2---:R-:W-:Y:S04]  /*0be0*/  STS.128 [R160], R8 ;  /* 0x00000008a0007388 */ /* 0x004fe80000000c00 */
[----:B---3--:R-:W-:Y:S04]  /*0bf0*/  STS.128 [R160+0x200], R12 ;  /* 0x0002000ca0007388 */ /* 0x008fe80000000c00 */
        /* <DEDUP_REMOVED lines=147> */
[----:B------:R0:W-:Y:S08]  /*1530*/  MUFU.RCP R89, R0 ;  /* 0x0000000000597308 */ /* 0x0001f00000001000 */
[----:B------:R-:W-:Y:S01]  /*1540*/  MUFU.RCP R90, R90 ;  /* 0x0000005a005a7308 */ /* 0x000fe20000001000 */
[----:B0-----:R-:W-:-:S07]  /*1550*/  FADD.FTZ R0, -R88, 1 ;  /* 0x3f80000058007421 */ /* 0x001fce0000010100 */
[----:B------:R-:W0:Y:S08]  /*1560*/  MUFU.EX2 R111, R93 ;  /* 0x0000005d006f7308 */ /* 0x000e300000000800 */
[----:B------:R-:W-:Y:S08]  /*1570*/  MUFU.RCP R93, R92 ;  /* 0x0000005c005d7308 */ /* 0x000ff00000001000 */
[----:B------:R-:W-:Y:S01]  /*1580*/  MUFU.RCP R94, R94 ;  /* 0x0000005e005e7308 */ /* 0x000fe20000001000 */
[----:B0-----:R-:W-:-:S07]  /*1590*/  FADD.FTZ R111, R111, 1 ;  /* 0x3f8000006f6f7421 */ /* 0x001fce0000010000 */
        /* <DEDUP_REMOVED lines=23> */
[----:B------:R3:W-:Y:S04]  /*1710*/  STS.128 [R160+0x400], R48 ;  /* 0x00040030a0007388 */ /* 0x0007e80000000c00 */
[----:B--2---:R2:W-:Y:S01]  /*1720*/  STS.128 [R160+0x600], R84 ;  /* 0x00060054a0007388 */ /* 0x0045e20000000c00 */
[----:B------:R-:W-:-:S03]  /*1730*/  NOP ;  /* 0x0000000000007918 */ /* 0x000fc60000000000 */
[----:B------:R-:W4:Y:S01]  /*1740*/  LDS.128 R44, [R2] ;  /* 0x00000000022c7984 */ /* 0x000f220000000c00 */
[----:B0-----:R-:W-:Y:S01]  /*1750*/  FADD.FTZ R64, R97, 1 ;  /* 0x3f80000061407421 */ /* 0x001fe20000010000 */
[----:B------:R-:W-:Y:S01]  /*1760*/  FMUL.FTZ R97, R56, R89 ;  /* 0x0000005938617220 */ /* 0x000fe20000410000 */
[----:B------:R-:W-:Y:S01]  /*1770*/  FADD.FTZ R66, R99, 1 ;  /* 0x3f80000063427421 */ /* 0x000fe20000010000 */
[----:B-1----:R-:W-:Y:S01]  /*1780*/  FADD.FTZ R63, -R91, 1 ;  /* 0x3f8000005b3f7421 */ /* 0x002fe20000010100 */
[----:B---3--:R-:W-:Y:S01]  /*1790*/  FADD.FTZ R49, -R89, 1 ;  /* 0x3f80000059317421 */ /* 0x008fe20000010100 */
[C---:B------:R-:W-:Y:S01]  /*17a0*/  FMUL.FTZ R99, R58.reuse, R91 ;  /* 0x0000005b3a637220 */ /* 0x040fe20000410000 */
[----:B------:R-:W-:Y:S01]  /*17b0*/  FFMA.FTZ R60, R57, R0, 1 ;  /* 0x3f800000393c7423 */ /* 0x000fe20000010000 */
[----:B------:R-:W-:Y:S01]  /*17c0*/  FFMA.FTZ R63, R58, R63, 1 ;  /* 0x3f8000003a3f7423 */ /* 0x000fe2000001003f */
[----:B------:R-:W-:Y:S01]  /*17d0*/  FFMA.FTZ R61, R56, R49, 1 ;  /* 0x3f800000383d7423 */ /* 0x000fe20000010031 */
[----:B------:R-:W-:Y:S01]  /*17e0*/  FADD.FTZ R56, -R90, 1 ;  /* 0x3f8000005a387421 */ /* 0x000fe20000010100 */
[----:B------:R-:W0:Y:S01]  /*17f0*/  LDS.128 R48, [R2+0x10] ;  /* 0x0000100002307984 */ /* 0x000e220000000c00 */
[----:B------:R-:W-:Y:S01]  /*1800*/  FMUL.FTZ R0, R40, R97 ;  /* 0x0000006128007220 */ /* 0x000fe20000410000 */
[----:B------:R-:W-:Y:S01]  /*1810*/  FMUL.FTZ R141, R42, R99 ;  /* 0x000000632a8d7220 */ /* 0x000fe20000410000 */
[----:B------:R-:W-:Y:S01]  /*1820*/  FFMA.FTZ R62, R59, R56, 1 ;  /* 0x3f8000003b3e7423 */ /* 0x000fe20000010038 */
[----:B------:R-:W-:Y:S01]  /*1830*/  FADD.FTZ R65, -R93, 1 ;  /* 0x3f8000005d417421 */ /* 0x000fe20000010100 */
[----:B------:R1:W3:Y:S01]  /*1840*/  MUFU.RCP R105, R64 ;  /* 0x0000004000697308 */ /* 0x0002e20000001000 */
        /* <DEDUP_REMOVED lines=13> */
[----:B----4-:R-:W-:Y:S01]  /*1920*/  FMUL.FTZ R56, R40, R44 ;  /* 0x0000002c28387220 */ /* 0x010fe20000410000 */
[----:B------:R-:W-:Y:S01]  /*1930*/  FMUL.FTZ R57, R41, R45 ;  /* 0x0000002d29397220 */ /* 0x000fe20000410000 */
[----:B------:R-:W-:Y:S01]  /*1940*/  FMUL.FTZ R58, R42, R46 ;  /* 0x0000002e2a3a7220 */ /* 0x000fe20000410000 */
[----:B------:R-:W-:Y:S01]  /*1950*/  FMUL.FTZ R59, R43, R47 ;  /* 0x0000002f2b3b7220 */ /* 0x000fe20000410000 */
[----:B------:R-:W-:Y:S01]  /*1960*/  FMUL.FTZ R56, R89, R56 ;  /* 0x0000003859387220 */ /* 0x000fe20000410000 */
[----:B------:R-:W2:Y:S01]  /*1970*/  LDS.128 R40, [R2+0x20] ;  /* 0x0000200002287984 */ /* 0x000ea20000000c00 */
[----:B------:R-:W-:Y:S01]  /*1980*/  FMUL.FTZ R57, R88, R57 ;  /* 0x0000003958397220 */ /* 0x000fe20000410000 */
[----:B------:R-:W-:Y:S01]  /*1990*/  FMUL.FTZ R59, R90, R59 ;  /* 0x0000003b5a3b7220 */ /* 0x000fe20000410000 */
[----:B------:R-:W-:Y:S01]  /*19a0*/  FMUL.FTZ R58, R91, R58 ;  /* 0x0000003a5b3a7220 */ /* 0x000fe20000410000 */
[----:B------:R-:W-:Y:S01]  /*19b0*/  BAR.SYNC.DEFER_BLOCKING 0x0 ;  /* 0x0000000000007b1d */ /* 0x000fe20000010000 */
[----:B0-----:R-:W-:Y:S01]  /*19c0*/  FMUL.FTZ R39, R39, R51 ;  /* 0x0000003327277220 */ /* 0x001fe20000410000 */
[----:B------:R-:W-:Y:S01]  /*19d0*/  FMUL.FTZ R37, R37, R49 ;  /* 0x0000003125257220 */ /* 0x000fe20000410000 */
[----:B------:R-:W-:Y:S01]  /*19e0*/  FMUL.FTZ R38, R38, R50 ;  /* 0x0000003226267220 */ /* 0x000fe20000410000 */
[----:B------:R-:W-:Y:S01]  /*19f0*/  FMUL.FTZ R36, R36, R48 ;  /* 0x0000003024247220 */ /* 0x000fe20000410000 */
[----:B------:R-:W-:Y:S01]  /*1a00*/  FMUL.FTZ R92, R92, R39 ;  /* 0x000000275c5c7220 */ /* 0x000fe20000410000 */
[----:B------:R-:W-:Y:S01]  /*1a10*/  FMUL.FTZ R39, R59, R62 ;  /* 0x0000003e3b277220 */ /* 0x000fe20000410000 */
[----:B---3--:R-:W-:Y:S01]  /*1a20*/  FADD.FTZ R59, -R105, 1 ;  /* 0x3f800000693b7421 */ /* 0x008fe20000010100 */
[----:B------:R-:W-:Y:S01]  /*1a30*/  FMUL.FTZ R94, R94, R37 ;  /* 0x000000255e5e7220 */ /* 0x000fe20000410000 */
[----:B------:R-:W-:Y:S01]  /*1a40*/  FMUL.FTZ R95, R95, R38 ;  /* 0x000000265f5f7220 */ /* 0x000fe20000410000 */
[----:B------:R-:W-:Y:S01]  /*1a50*/  FMUL.FTZ R93, R93, R36 ;  /* 0x000000245d5d7220 */ /* 0x000fe20000410000 */
[----:B------:R-:W-:Y:S01]  /*1a60*/  FMUL.FTZ R37, R57, R60 ;  /* 0x0000003c39257220 */ /* 0x000fe20000410000 */
[----:B------:R-:W-:Y:S01]  /*1a70*/  FMUL.FTZ R38, R58, R63 ;  /* 0x0000003f3a267220 */ /* 0x000fe20000410000 */
[----:B------:R-:W-:Y:S01]  /*1a80*/  FMUL.FTZ R36, R56, R61 ;  /* 0x0000003d38247220 */ /* 0x000fe20000410000 */
[----:B------:R-:W-:Y:S01]  /*1a90*/  FADD.FTZ R60, -R104, 1 ;  /* 0x3f800000683c7421 */ /* 0x000fe20000010100 */
        /* <DEDUP_REMOVED lines=8> */
[----:B-1----:R-:W-:-:S04]  /*1b20*/  FMUL.FTZ R85, R21, R53 ;  /* 0x0000003515557220 */ /* 0x002fc80000410000 */
        /* <DEDUP_REMOVED lines=9> */
[----:B------:R-:W-:Y:S01]  /*1bc0*/  FADD.FTZ R2, -R106, 1 ;  /* 0x3f8000006a027421 */ /* 0x000fe20000010100 */
[----:B------:R-:W-:Y:S01]  /*1bd0*/  FMUL.FTZ R61, R63, R62 ;  /* 0x0000003e3f3d7220 */ /* 0x000fe20000410000 */
[----:B------:R-:W-:Y:S01]  /*1be0*/  FADD.FTZ R62, -R110, 1 ;  /* 0x3f8000006e3e7421 */ /* 0x000fe20000010100 */
[----:B------:R-:W-:Y:S01]  /*1bf0*/  FADD.FTZ R63, -R107, 1 ;  /* 0x3f8000006b3f7421 */ /* 0x000fe20000010100 */
[----:B------:R-:W-:Y:S01]  /*1c00*/  FFMA.FTZ R64, R35, R2, 1 ;  /* 0x3f80000023407423 */ /* 0x000fe20000010002 */
[----:B------:R-:W-:Y:S01]  /*1c10*/  FMUL.FTZ R2, R26, R42 ;  /* 0x0000002a1a027220 */ /* 0x000fe20000410000 */
[----:B------:R-:W-:Y:S01]  /*1c20*/  FFMA.FTZ R66, R29, R62, 1 ;  /* 0x3f8000001d427423 */ /* 0x000fe2000001003e */
[----:B------:R-:W-:Y:S01]  /*1c30*/  FMUL.FTZ R62, R20, R52 ;  /* 0x00000034143e7220 */ /* 0x000fe20000410000 */
[----:B------:R-:W-:Y:S01]  /*1c40*/  FFMA.FTZ R63, R34, R63, 1 ;  /* 0x3f800000223f7423 */ /* 0x000fe2000001003f */
[----:B------:R-:W-:Y:S01]  /*1c50*/  FMUL.FTZ R2, R107, R2 ;  /* 0x000000026b027220 */ /* 0x000fe20000410000 */
[----:B------:R-:W-:Y:S01]  /*1c60*/  FMUL.FTZ R93, R85, R66 ;  /* 0x00000042555d7220 */ /* 0x000fe20000410000 */
[----:B------:R-:W-:Y:S01]  /*1c70*/  FMUL.FTZ R92, R109, R62 ;  /* 0x0000003e6d5c7220 */ /* 0x000fe20000410000 */
[----:B------:R-:W-:Y:S01]  /*1c80*/  LEA R66, R164, R3, 0x2 ;  /* 0x00000003a4427211 */ /* 0x000fe200078e10ff */
[----:B------:R-:W-:Y:S01]  /*1c90*/  FMUL.FTZ R62, R2, R63 ;  /* 0x0000003f023e7220 */ /* 0x000fe20000410000 */
[----:B------:R-:W-:Y:S01]  /*1ca0*/  FMUL.FTZ R63, R65, R64 ;  /* 0x00000040413f7220 */ /* 0x000fe20000410000 */
[----:B------:R-:W-:Y:S01]  /*1cb0*/  FADD.FTZ R3, -R111, 1 ;  /* 0x3f8000006f037421 */ /* 0x000fe20000010100 */
[----:B------:R-:W-:Y:S01]  /*1cc0*/  FADD.FTZ R64, -R112, 1 ;  /* 0x3f80000070407421 */ /* 0x000fe20000010100 */
[----:B------:R-:W-:Y:S01]  /*1cd0*/  FMUL.FTZ R2, R22, R54 ;  /* 0x0000003616027220 */ /* 0x000fe20000410000 */
[----:B------:R-:W-:Y:S01]  /*1ce0*/  FMUL.FTZ R65, R23, R55 ;  /* 0x0000003717417220 */ /* 0x000fe20000410000 */
[----:B------:R-:W-:Y:S01]  /*1cf0*/  FFMA.FTZ R3, R30, R3, 1 ;  /* 0x3f8000001e037423 */ /* 0x000fe20000010003 */
[----:B------:R-:W-:Y:S01]  /*1d00*/  FFMA.FTZ R64, R31, R64, 1 ;  /* 0x3f8000001f407423 */ /* 0x000fe20000010040 */
[----:B------:R-:W-:Y:S01]  /*1d10*/  FMUL.FTZ R2, R111, R2 ;  /* 0x000000026f027220 */ /* 0x000fe20000410000 */
[----:B------:R-:W-:Y:S01]  /*1d20*/  FMUL.FTZ R65, R112, R65 ;  /* 0x0000004170417220 */ /* 0x000fe20000410000 */
[----:B------:R-:W-:Y:S01]  /*1d30*/  FMUL.FTZ R92, R92, R67 ;  /* 0x000000435c5c7220 */ /* 0x000fe20000410000 */
[----:B------:R-:W-:Y:S01]  /*1d40*/  LEA R159, R66, R163, 0x4 ;  /* 0x000000a3429f7211 */ /* 0x000fe200078e20ff */
[----:B------:R-:W-:Y:S01]  /*1d50*/  FMUL.FTZ R94, R2, R3 ;  /* 0x00000003025e7220 */ /* 0x000fe20000410000 */
[----:B------:R-:W-:Y:S01]  /*1d60*/  FMUL.FTZ R95, R65, R64 ;  /* 0x00000040415f7220 */ /* 0x000fe20000410000 */
[----:B------:R-:W-:Y:S01]  /*1d70*/  MOV R2, UR19 ;  /* 0x0000001300027c02 */ /* 0x000fe20008000f00 */
[----:B------:R-:W-:Y:S01]  /*1d80*/  FMUL.FTZ R104, R33, R104 ;  /* 0x0000006821687220 */ /* 0x000fe20000410000 */
[----:B------:R-:W-:Y:S01]  /*1d90*/  STS.128 [R159], R36 ;  /* 0x000000249f007388 */ /* 0x000fe20000000c00 */
[----:B------:R-:W-:Y:S01]  /*1da0*/  MOV R3, UR26 ;  /* 0x0000001a00037c02 */ /* 0x000fe20008000f00 */
[----:B------:R-:W-:Y:S01]  /*1db0*/  FMUL.FTZ R135, R24, R105 ;  /* 0x0000006918877220 */ /* 0x000fe20000410000 */
[----:B------:R-:W-:Y:S01]  /*1dc0*/  FFMA.FTZ R24, R80, R0, R167 ;  /* 0x0000000050187223 */ /* 0x000fe200000100a7 */
[----:B------:R0:W-:Y:S01]  /*1dd0*/  STS.128 [R159+0x10], R56 ;  /* 0x000010389f007388 */ /* 0x0001e20000000c00 */
[----:B------:R-:W-:Y:S01]  /*1de0*/  FMUL.FTZ R134, R25, R104 ;  /* 0x0000006819867220 */ /* 0x000fe20000410000 */
[----:B------:R-:W-:-:S04]  /*1df0*/  IMAD.WIDE R2, R161, 0x10, R2 ;  /* 0x00000010a1027825 */ /* 0x000fc800078e0202 */
[----:B------:R-:W-:Y:S01]  /*1e00*/  FMUL.FTZ R109, R28, R109 ;  /* 0x0000006d1c6d7220 */ /* 0x000fe20000410000 */
[----:B------:R-:W-:Y:S01]  /*1e10*/  STS.128 [R159+0x20], R60 ;  /* 0x0000203c9f007388 */ /* 0x000fe20000000c00 */
[----:B------:R-:W-:Y:S01]  /*1e20*/  FFMA.FTZ R25, R81, R142, R24 ;  /* 0x0000008e51197223 */ /* 0x000fe20000010018 */
[----:B------:R-:W-:Y:S01]  /*1e30*/  FMUL.FTZ R110, R29, R110 ;  /* 0x0000006e1d6e7220 */ /* 0x000fe20000410000 */
[----:B------:R-:W-:Y:S01]  /*1e40*/  FMUL.FTZ R112, R31, R112 ;  /* 0x000000701f707220 */ /* 0x000fe20000410000 */
[----:B------:R-:W-:Y:S01]  /*1e50*/  STS.128 [R159+0x30], R92 ;  /* 0x0000305c9f007388 */ /* 0x000fe20000000c00 */
[----:B------:R-:W-:-:S03]  /*1e60*/  NOP ;  /* 0x0000000000007918 */ /* 0x000fc60000000000 */
[----:B------:R-:W1:Y:S01]  /*1e70*/  LDS.128 R64, [R160] ;  /* 0x00000000a0407984 */ /* 0x000e620000000c00 */
[----:B0-----:R-:W0:Y:S01]  /*1e80*/  LDC R56, c[0x0][0x21c] ;  /* 0x00008700ff387b82 */ /* 0x001e220000000800 */
[----:B------:R-:W-:Y:S01]  /*1e90*/  FMUL.FTZ R131, R20, R109 ;  /* 0x0000006d14837220 */ /* 0x000fe20000410000 */
[----:B------:R-:W-:Y:S01]  /*1ea0*/  FMUL.FTZ R107, R34, R107 ;  /* 0x0000006b226b7220 */ /* 0x000fe20000410000 */
[----:B------:R-:W2:Y:S01]  /*1eb0*/  LDS.128 R84, [R160+0x200] ;  /* 0x00020000a0547984 */ /* 0x000ea20000000c00 */
[----:B------:R-:W-:Y:S01]  /*1ec0*/  FMUL.FTZ R106, R35, R106 ;  /* 0x0000006a236a7220 */ /* 0x000fe20000410000 */
[----:B------:R-:W-:Y:S01]  /*1ed0*/  FMUL.FTZ R111, R30, R111 ;  /* 0x0000006f1e6f7220 */ /* 0x000fe20000410000 */
[----:B------:R-:W-:Y:S01]  /*1ee0*/  FFMA.FTZ R20, R82, R141, R25 ;  /* 0x0000008d52147223 */ /* 0x000fe20000010019 */
[----:B------:R-:W3:Y:S01]  /*1ef0*/  LDS.128 R88, [R160+0x400] ;  /* 0x00040000a0587984 */ /* 0x000ee20000000c00 */
[----:B------:R-:W-:Y:S01]  /*1f00*/  FMUL.FTZ R130, R21, R110 ;  /* 0x0000006e15827220 */ /* 0x000fe20000410000 */
[----:B------:R-:W-:Y:S01]  /*1f10*/  FMUL.FTZ R126, R23, R112 ;  /* 0x00000070177e7220 */ /* 0x000fe20000410000 */
[----:B------:R-:W-:Y:S01]  /*1f20*/  FMUL.FTZ R133, R26, R107 ;  /* 0x0000006b1a857220 */ /* 0x000fe20000410000 */
[----:B------:R-:W4:Y:S01]  /*1f30*/  LDS.128 R36, [R160+0x600] ;  /* 0x00060000a0247984 */ /* 0x000f220000000c00 */
        /* <DEDUP_REMOVED lines=53> */
.L_x_11030:
        /* <DEDUP_REMOVED lines=88> */
.L_x_11126:
        /* <DEDUP_REMOVED lines=38> */
[----:B------:R-:W-:Y:S01]  /*2a70*/  MOV R89, UR17 ;  /* 0x0000001100597c02 */ /* 0x000fe20008000f00 */
[----:B------:R-:W-:Y:S01]  /*2a80*/  ULEA.HI UR45, UR44, UR44, URZ, 0x1 ;  /* 0x0000002c2c2d7291 */ /* 0x000fe2000f8f083f */
[----:B------:R-:W-:Y:S02]  /*2a90*/  ISETP.NE.AND P1, PT, R166, RZ, PT ;  /* 0x000000ffa600720c */ /* 0x000fe40003f25270 */
[----:B------:R-:W-:Y:S01]  /*2aa0*/  ISETP.LT.OR P2, PT, R89, 0x2, P0 ;  /* 0x000000025900780c */ /* 0x000fe20000741670 */
        /* <DEDUP_REMOVED lines=14> */
[----:B------:R-:W-:Y:S01]  /*2b90*/  ULEA.HI.X UR46, UR46, UR41, UR44, 0x3, UP0 ;  /* 0x000000292e2e7291 */ /* 0x000fe200080f1c2c */
        /* <DEDUP_REMOVED lines=34> */
[----:B------:R0:W-:Y:S08]  /*2dc0*/  MUFU.COS R115, R85 ;  /* 0x0000005500737308 */ /* 0x0001f00000000000 */
[----:B------:R-:W-:Y:S01]  /*2dd0*/  MUFU.SIN R118, R87 ;  /* 0x0000005700767308 */ /* 0x000fe20000000400 */
[----:B0-----:R-:W-:-:S04]  /*2de0*/  IADD3 R85, R3, R164, RZ ;  /* 0x000000a403557210 */ /* 0x001fc80007ffe0ff */
[C---:B------:R-:W-:Y:S02]  /*2df0*/  IADD3 R2, R85.reuse, 0x20, RZ ;  /* 0x0000002055027810 */ /* 0x040fe40007ffe0ff */
[C---:B------:R-:W-:Y:S01]  /*2e00*/  IADD3 R94, R85.reuse, 0xa0, RZ ;  /* 0x000000a0555e7810 */ /* 0x040fe20007ffe0ff */
[----:B------:R0:W-:Y:S01]  /*2e10*/  MUFU.COS R119, R87 ;  /* 0x0000005700777308 */ /* 0x0001e20000000000 */
[C---:B------:R-:W-:Y:S02]  /*2e20*/  IADD3 R96, R85.reuse, 0xc0, RZ ;  /* 0x000000c055607810 */ /* 0x040fe40007ffe0ff */
[----:B------:R-:W-:Y:S02]  /*2e30*/  IADD3 R98, R85, 0xe0, RZ ;  /* 0x000000e055627810 */ /* 0x000fe40007ffe0ff */
[-C--:B------:R-:W-:Y:S02]  /*2e40*/  LEA.HI.SX32 R94, R94, R85.reuse, 0x1b ;  /* 0x000000555e5e7211 */ /* 0x080fe400078fdaff */
[-C--:B------:R-:W-:Y:S01]  /*2e50*/  LEA.HI.SX32 R96, R96, R85.reuse, 0x1b ;  /* 0x0000005560607211 */ /* 0x080fe200078fdaff */
[----:B------:R-:W-:Y:S01]  /*2e60*/  MUFU.SIN R116, R84 ;  /* 0x0000005400747308 */ /* 0x000fe20000000400 */
[----:B0-----:R-:W-:Y:S01]  /*2e70*/  IMAD R87, R164, 0x7, R85 ;  /* 0x00000007a4577824 */ /* 0x001fe200078e0255 */
[----:B------:R-:W-:-:S02]  /*2e80*/  LEA.HI.SX32 R98, R98, R85, 0x1b ;  /* 0x0000005562627211 */ /* 0x000fc400078fdaff */
        /* <DEDUP_REMOVED lines=8> */
[----:B0-----:R-:W-:Y:S01]  /*2f10*/  FMUL.FTZ R84, R147, UR56 ;  /* 0x0000003893547c20 */ /* 0x001fe20008410000 */
[----:B------:R-:W-:-:S02]  /*2f20*/  IADD3 R99, R87, 0x7, RZ ;  /* 0x0000000757637810 */ /* 0x000fc40007ffe0ff */
[----:B------:R-:W-:Y:S01]  /*2f30*/  LEA R96, R96, R163, 0x4 ;  /* 0x000000a360607211 */ /* 0x000fe200078e20ff */
[----:B------:R-:W-:Y:S01]  /*2f40*/  FMUL.RZ R92, R84, 0.15915493667125701904 ;  /* 0x3e22f983545c7820 */ /* 0x000fe2000040c000 */
[----:B------:R-:W-:Y:S02]  /*2f50*/  LEA R84, R164, R3, 0x3 ;  /* 0x00000003a4547211 */ /* 0x000fe400078e18ff */
[----:B------:R0:W-:Y:S01]  /*2f60*/  MUFU.COS R113, R86 ;  /* 0x0000005600717308 */ /* 0x0001e20000000000 */
[----:B------:R-:W-:Y:S02]  /*2f70*/  IADD3 R3, R87, 0x1, RZ ;  /* 0x0000000157037810 */ /* 0x000fe40007ffe0ff */
[-C--:B------:R-:W-:Y:S02]  /*2f80*/  LEA.HI.SX32 R170, R89, R84.reuse, 0x1b ;  /* 0x0000005459aa7211 */ /* 0x080fe400078fdaff */
        /* <DEDUP_REMOVED lines=12> */
[----:B------:R-:W-:Y:S02]  /*3050*/  LEA.HI.SX32 R180, R99, R84, 0x1b ;  /* 0x0000005463b47211 */ /* 0x000fe400078fdaff */
[-C--:B------:R-:W-:Y:S02]  /*3060*/  LEA.HI.SX32 R84, R2, R85.reuse, 0x1b ;  /* 0x0000005502547211 */ /* 0x080fe400078fdaff */
[-C--:B------:R-:W-:Y:S01]  /*3070*/  LEA.HI.SX32 R86, R86, R85.reuse, 0x1b ;  /* 0x0000005556567211 */ /* 0x080fe200078fdaff */
[----:B------:R-:W-:Y:S01]  /*3080*/  MUFU.SIN R108, R92 ;  /* 0x0000005c006c7308 */ /* 0x000fe20000000400 */
[C---:B0-----:R-:W-:Y:S02]  /*3090*/  IADD3 R90, R85.reuse, 0x60, RZ ;  /* 0x00000060555a7810 */ /* 0x041fe40007ffe0ff */
[----:B------:R-:W-:-:S02]  /*30a0*/  LEA.HI.SX32 R2, R85, R85, 0x1b ;  /* 0x0000005555027211 */ /* 0x000fc400078fdaff */
[----:B------:R-:W-:Y:S02]  /*30b0*/  LEA.HI.SX32 R90, R90, R85, 0x1b ;  /* 0x000000555a5a7211 */ /* 0x000fe400078fdaff */
[----:B------:R-:W-:Y:S01]  /*30c0*/  IADD3 R3, R166, 0x200, RZ ;  /* 0x00000200a6037810 */ /* 0x000fe20007ffe0ff */
[----:B------:R0:W-:Y:S01]  /*30d0*/  MUFU.COS R109, R92 ;  /* 0x0000005c006d7308 */ /* 0x0001e20000000000 */
[----:B------:R-:W-:Y:S02]  /*30e0*/  LEA R2, R2, R163, 0x4 ;  /* 0x000000a302027211 */ /* 0x000fe400078e20ff */
[----:B------:R-:W-:Y:S02]  /*30f0*/  SEL R186, R186, R3, !P1 ;  /* 0x00000003baba7207 */ /* 0x000fe40004800000 */
[-C--:B------:R-:W-:Y:S01]  /*3100*/  LEA R84, R84, R163.reuse, 0x4 ;  /* 0x000000a354547211 */ /* 0x080fe200078e20ff */
[----:B---3--:R1:W-:Y:S01]  /*3110*/  STS.128 [R2], R12 ;  /* 0x0000000c02007388 */ /* 0x0083e20000000c00 */
[-C--:B------:R-:W-:Y:S01]  /*3120*/  LEA R86, R86, R163.reuse, 0x4 ;  /* 0x000000a356567211 */ /* 0x080fe200078e20ff */
[----:B------:R-:W-:Y:S01]  /*3130*/  MUFU.SIN R106, R89 ;  /* 0x00000059006a7308 */ /* 0x000fe20000000400 */
[----:B0-----:R-:W-:Y:S01]  /*3140*/  IADD3 R92, R85, 0x80, RZ ;  /* 0x00000080555c7810 */ /* 0x001fe20007ffe0ff */
[----:B----4-:R0:W-:Y:S01]  /*3150*/  STS.128 [R84+0x200], R28 ;  /* 0x0002001c54007388 */ /* 0x0101e20000000c00 */
[----:B------:R-:W-:-:S02]  /*3160*/  LEA R90, R90, R163, 0x4 ;  /* 0x000000a35a5a7211 */ /* 0x000fc400078e20ff */
[----:B------:R-:W-:Y:S01]  /*3170*/  LEA.HI.SX32 R92, R92, R85, 0x1b ;  /* 0x000000555c5c7211 */ /* 0x000fe200078fdaff */
[----:B------:R-:W-:Y:S01]  /*3180*/  STS.128 [R86+0x400], R32 ;  /* 0x0004002056007388 */ /* 0x000fe20000000c00 */
[-C--:B------:R-:W-:Y:S01]  /*3190*/  LEA R98, R98, R163.reuse, 0x4 ;  /* 0x000000a362627211 */ /* 0x080fe200078e20ff */
[----:B------:R2:W-:Y:S01]  /*31a0*/  MUFU.COS R107, R89 ;  /* 0x00000059006b7308 */ /* 0x0005e20000000000 */
[-C--:B------:R-:W-:Y:S01]  /*31b0*/  LEA R92, R92, R163.reuse, 0x4 ;  /* 0x000000a35c5c7211 */ /* 0x080fe200078e20ff */
[----:B------:R3:W-:Y:S01]  /*31c0*/  STS.128 [R90+0x600], R24 ;  /* 0x000600185a007388 */ /* 0x0007e20000000c00 */
[----:B------:R-:W-:Y:S02]  /*31d0*/  MOV R93, UR46 ;  /* 0x0000002e005d7c02 */ /* 0x000fe40008000f00 */
[-C--:B------:R-:W-:Y:S01]  /*31e0*/  LEA R186, R186, R163.reuse, 0x3 ;  /* 0x000000a3baba7211 */ /* 0x080fe200078e18ff */
[----:B------:R-:W-:Y:S01]  /*31f0*/  STS.128 [R92+0x800], R20 ;  /* 0x000800145c007388 */ /* 0x000fe20000000c00 */
[----:B-1----:R-:W-:Y:S01]  /*3200*/  FMUL.FTZ R2, R143, UR56 ;  /* 0x000000388f027c20 */ /* 0x002fe20008410000 */
[----:B------:R-:W-:Y:S01]  /*3210*/  MOV R95, 0x10 ;  /* 0x00000010005f7802 */ /* 0x000fe20000000f00 */
[----:B--2---:R-:W-:Y:S01]  /*3220*/  FMUL.FTZ R89, R146, UR56 ;  /* 0x0000003892597c20 */ /* 0x004fe20008410000 */
[----:B------:R1:W-:Y:S01]  /*3230*/  STS.128 [R94+0xa00], R16 ;  /* 0x000a00105e007388 */ /* 0x0003e20000000c00 */
[----:B------:R-:W-:Y:S01]  /*3240*/  FMUL.RZ R12, R2, 0.15915493667125701904 ;  /* 0x3e22f983020c7820 */ /* 0x000fe2000040c000 */
[-C--:B0-----:R-:W-:Y:S01]  /*3250*/  LEA R28, R168, R163.reuse, 0x4 ;  /* 0x000000a3a81c7211 */ /* 0x081fe200078e20ff */
[----:B------:R-:W-:Y:S01]  /*3260*/  FMUL.RZ R85, R89, 0.15915493667125701904 ;  /* 0x3e22f98359557820 */ /* 0x000fe2000040c000 */
[----:B------:R-:W-:Y:S01]  /*3270*/  MOV R89, UR55 ;  /* 0x0000003700597c02 */ /* 0x000fe20008000f00 */
[----:B------:R0:W-:Y:S01]  /*3280*/  STS.128 [R96+0xc00], R8 ;  /* 0x000c000860007388 */ /* 0x0001e20000000c00 */
[----:B------:R-:W-:Y:S01]  /*3290*/  MUFU.SIN R100, R12 ;  /* 0x0000000c00647308 */ /* 0x000fe20000000400 */
[----:B---3--:R-:W-:-:S02]  /*32a0*/  LEA R24, R170, R163, 0x4 ;  /* 0x000000a3aa187211 */ /* 0x008fc400078e20ff */
[----:B------:R-:W-:Y:S01]  /*32b0*/  FMUL.FTZ R89, R89, 1.4426950216293334961 ;  /* 0x3fb8aa3b59597820 */ /* 0x000fe20000410000 */
[----:B------:R2:W-:Y:S01]  /*32c0*/  STS.128 [R98+0xe00], R4 ;  /* 0x000e000462007388 */ /* 0x0005e20000000c00 */
[----:B------:R-:W-:Y:S02]  /*32d0*/  NOP ;  /* 0x0000000000007918 */ /* 0x000fe40000000000 */
[----:B------:R-:W-:Y:S01]  /*32e0*/  FMUL.FTZ R3, R157, R89 ;  /* 0x000000599d037220 */ /* 0x000fe20000410000 */
[----:B------:R3:W-:Y:S01]  /*32f0*/  MUFU.COS R101, R12 ;  /* 0x0000000c00657308 */ /* 0x0007e20000000000 */
[----:B-1----:R-:W1:Y:S01]  /*3300*/  @!P2 LDC R94, c[0x0][0x21c] ;  /* 0x00008700ff5eab82 */ /* 0x002e620000000800 */
[-C--:B------:R-:W-:Y:S01]  /*3310*/  LEA R20, R172, R163.reuse, 0x4 ;  /* 0x000000a3ac147211 */ /* 0x080fe200078e20ff */
[----:B------:R-:W4:Y:S01]  /*3320*/  LDS.128 R28, [R28+0x10] ;  /* 0x000010001c1c7984 */ /* 0x000f220000000c00 */
[----:B------:R-:W-:Y:S01]  /*3330*/  LEA R16, R174, R163, 0x4 ;  /* 0x000000a3ae107211 */ /* 0x000fe200078e20ff */
[----:B------:R-:W-:Y:S01]  /*3340*/  FMUL.FTZ R84, R155, R89 ;  /* 0x000000599b547220 */ /* 0x000fe20000410000 */
[----:B0-----:R-:W-:Y:S01]  /*3350*/  LEA R8, R178, R163, 0x4 ;  /* 0x000000a3b2087211 */ /* 0x001fe200078e20ff */
[----:B------:R-:W-:Y:S01]  /*3360*/  LDS.128 R24, [R24+0x20] ;  /* 0x0000200018187984 */ /* 0x000fe20000000c00 */
[----:B------:R-:W0:Y:S01]  /*3370*/  MUFU.EX2 R3, R3 ;  /* 0x0000000300037308 */ /* 0x000e220000000800 */
[----:B--2---:R-:W-:Y:S01]  /*3380*/  LEA.HI.SX32 R4, R87, R87, 0x1b ;  /* 0x0000005757047211 */ /* 0x004fe200078fdaff */
[----:B------:R-:W-:Y:S01]  /*3390*/  FMUL.FTZ R5, R158, R89 ;  /* 0x000000599e057220 */ /* 0x000fe20000410000 */
[-C--:B---3--:R-:W-:Y:S01]  /*33a0*/  LEA R12, R176, R163.reuse, 0x4 ;  /* 0x000000a3b00c7211 */ /* 0x088fe200078e20ff */
[----:B------:R-:W-:Y:S01]  /*33b0*/  LDS.128 R20, [R20+0x30] ;  /* 0x0000300014147984 */ /* 0x000fe20000000c00 */
[----:B------:R-:W-:Y:S01]  /*33c0*/  LEA R32, R4, R163, 0x4 ;  /* 0x000000a304207211 */ /* 0x000fe200078e20ff */
[----:B------:R-:W-:Y:S01]  /*33d0*/  FMUL.FTZ R97, R156, R89 ;  /* 0x000000599c617220 */ /* 0x000fe20000410000 */
[----:B------:R-:W-:Y:S01]  /*33e0*/  LEA R4, R180, R163, 0x4 ;  /* 0x000000a3b4047211 */ /* 0x000fe200078e20ff */
[----:B------:R2:W3:Y:S01]  /*33f0*/  MUFU.EX2 R96, R5 ;  /* 0x0000000500607308 */ /* 0x0004e20000000800 */
[----:B------:R-:W-:Y:S01]  /*3400*/  MOV R92, UR45 ;  /* 0x0000002d005c7c02 */ /* 0x000fe20008000f00 */
[----:B------:R-:W-:Y:S01]  /*3410*/  LDS.128 R16, [R16+0x40] ;  /* 0x0000400010107984 */ /* 0x000fe20000000c00 */
[----:B------:R-:W-:Y:S01]  /*3420*/  FMUL.FTZ R98, R153, R89 ;  /* 0x0000005999627220 */ /* 0x000fe20000410000 */
[----:B------:R-:W-:Y:S01]  /*3430*/  CS2R R86, SRZ ;  /* 0x0000000000567805 */ /* 0x000fe2000001ff00 */
[----:B------:R-:W-:Y:S01]  /*3440*/  FMUL.FTZ R90, R144, UR56 ;  /* 0x00000038905a7c20 */ /* 0x000fe20008410000 */
[----:B------:R-:W4:Y:S02]  /*3450*/  LDS.128 R32, [R32] ;  /* 0x0000000020207984 */ /* 0x000f240000000c00 */
[----:B------:R-:W-:Y:S01]  /*3460*/  MUFU.SIN R102, R85 ;  /* 0x0000005500667308 */ /* 0x000fe20000000400 */
[C---:B0-----:R-:W-:Y:S01]  /*3470*/  FMUL.FTZ R2, R3.reuse, R184 ;  /* 0x000000b803027220 */ /* 0x041fe20000410000 */
[----:B------:R-:W-:Y:S01]  /*3480*/  FMUL.FTZ R3, R3, R182 ;  /* 0x000000b603037220 */ /* 0x000fe20000410000 */
[----:B------:R-:W0:Y:S05]  /*3490*/  LDS.128 R12, [R12+0x50] ;  /* 0x000050000c0c7984 */ /* 0x000e2a0000000c00 */
[----:B------:R3:W-:Y:S01]  /*34a0*/  MUFU.COS R103, R85 ;  /* 0x0000005500677308 */ /* 0x0007e20000000000 */
[----:B------:R-:W0:Y:S04]  /*34b0*/  LDS.128 R8, [R8+0x60] ;  /* 0x0000600008087984 */ /* 0x000e280000000c00 */
[----:B--2---:R-:W2:Y:S03]  /*34c0*/  LDS.128 R4, [R4+0x70] ;  /* 0x0000700004047984 */ /* 0x004ea60000000c00 */
[----:B------:R-:W-:Y:S01]  /*34d0*/  MUFU.SIN R104, R91 ;  /* 0x0000005b00687308 */ /* 0x000fe20000000400 */
[----:B------:R0:W-:Y:S01]  /*34e0*/  STS.64 [R186+0x4a60], R2 ;  /* 0x004a6002ba007388 */ /* 0x0001e20000000a00 */
[----:B---3--:R-:W-:-:S06]  /*34f0*/  MOV R85, UR17 ;  /* 0x0000001100557c02 */ /* 0x008fcc0008000f00 */
[----:B------:R-:W-:Y:S01]  /*3500*/  MUFU.COS R105, R91 ;  /* 0x0000005b00697308 */ /* 0x000fe20000000000 */
[----:B------:R-:W5:Y:S01]  /*3510*/  LDG.E.64 R92, desc[UR22][R92.64] ;  /* 0x000000165c5c7981 */ /* 0x000f62000c1e1b00 */
[----:B------:R-:W-:-:S06]  /*3520*/  @!P2 IADD3 R85, R85, -0x2, RZ ;  /* 0xfffffffe5555a810 */ /* 0x000fcc0007ffe0ff */
[----:B------:R-:W3:Y:S01]  /*3530*/  MUFU.EX2 R97, R97 ;  /* 0x0000006100617308 */ /* 0x000ee20000000800 */
[----:B-1----:R-:W-:Y:S01]  /*3540*/  @!P2 IMAD R94, R85, R94, UR7 ;  /* 0x00000007555eae24 */ /* 0x002fe2000f8e025e */
[----:B------:R-:W-:Y:S01]  /*3550*/  MOV R85, RZ ;  /* 0x000000ff00557202 */ /* 0x000fe20000000f00 */
[-C--:B------:R-:W-:Y:S01]  /*3560*/  FMUL.FTZ R168, R154, R89.reuse ;  /* 0x000000599aa87220 */ /* 0x080fe20000410000 */
[----:B------:R-:W-:Y:S01]  /*3570*/  FMUL.FTZ R169, R151, R89 ;  /* 0x0000005997a97220 */ /* 0x000fe20000410000 */
[----:B------:R-:W-:-:S04]  /*3580*/  @!P2 IMAD.WIDE R94, R94, R95, UR20 ;  /* 0x000000145e5eae25 */ /* 0x000fc8000f8e025f */
[-C--:B------:R-:W-:Y:S01]  /*3590*/  FMUL.FTZ R170, R152, R89.reuse ;  /* 0x0000005998aa7220 */ /* 0x080fe20000410000 */
[-C--:B------:R-:W-:Y:S01]  /*35a0*/  FMUL.FTZ R171, R149, R89.reuse ;  /* 0x0000005995ab7220 */ /* 0x080fe20000410000 */
[----:B------:R1:W0:Y:S01]  /*35b0*/  MUFU.EX2 R91, R84 ;  /* 0x00000054005b7308 */ /* 0x0002220000000800 */
[-C--:B------:R-:W-:Y:S01]  /*35c0*/  FMUL.FTZ R172, R150, R89.reuse ;  /* 0x0000005996ac7220 */ /* 0x080fe20000410000 */
[----:B------:R-:W-:Y:S01]  /*35d0*/  FMUL.FTZ R173, R145, R89 ;  /* 0x0000005991ad7220 */ /* 0x000fe20000410000 */
[C---:B------:R-:W-:Y:S01]  /*35e0*/  FMUL.FTZ R129, R96.reuse, R129 ;  /* 0x0000008160817220 */ /* 0x040fe20000410000 */
[----:B------:R-:W-:Y:S01]  /*35f0*/  FMUL.FTZ R127, R96, R127 ;  /* 0x0000007f607f7220 */ /* 0x000fe20000410000 */
[----:B----4-:R-:W-:Y:S01]  /*3600*/  FMUL.FTZ R229, R155, R29 ;  /* 0x0000001d9be57220 */ /* 0x010fe20000410000 */
[----:B------:R-:W-:Y:S02]  /*3610*/  FMUL.RZ R90, R90, 0.15915493667125701904 ;  /* 0x3e22f9835a5a7820 */ /* 0x000fe4000040c000 */
[----:B------:R-:W4:Y:S01]  /*3620*/  MUFU.EX2 R98, R98 ;  /* 0x0000006200627308 */ /* 0x000f220000000800 */
[----:B-1----:R-:W-:Y:S01]  /*3630*/  MOV R84, 0x3f800000 ;  /* 0x3f80000000547802 */ /* 0x002fe20000000f00 */
[----:B------:R-:W-:Y:S01]  /*3640*/  BAR.SYNC.DEFER_BLOCKING 0x0 ;  /* 0x0000000000007b1d */ /* 0x000fe20000010000 */
[C---:B---3--:R-:W-:Y:S01]  /*3650*/  FMUL.FTZ R123, R97.reuse, R123 ;  /* 0x0000007b617b7220 */ /* 0x048fe20000410000 */
[----:B------:R-:W-:Y:S01]  /*3660*/  FMUL.FTZ R122, R97, R122 ;  /* 0x0000007a617a7220 */ /* 0x000fe20000410000 */
[----:B------:R-:W-:Y:S01]  /*3670*/  FMUL.FTZ R97, R143, R89 ;  /* 0x000000598f617220 */ /* 0x000fe20000410000 */
[C---:B0-----:R-:W-:Y:S01]  /*3680*/  FMUL.FTZ R125, R91.reuse, R125 ;  /* 0x0000007d5b7d7220 */ /* 0x041fe20000410000 */
[----:B------:R-:W-:Y:S01]  /*3690*/  FMUL.FTZ R124, R91, R124 ;  /* 0x0000007c5b7c7220 */ /* 0x000fe20000410000 */
[----:B------:R-:W-:Y:S01]  /*36a0*/  FMUL.FTZ R91, R146, R89 ;  /* 0x00000059925b7220 */ /* 0x000fe20000410000 */
[----:B------:R-:W-:Y:S01]  /*36b0*/  MUFU.EX2 R168, R168 ;  /* 0x000000a800a87308 */ /* 0x000fe20000000800 */
[----:B------:R-:W-:-:S07]  /*36c0*/  FMUL.FTZ R230, R158, R34 ;  /* 0x000000229ee67220 */ /* 0x000fce0000410000 */
[----:B------:R-:W-:Y:S01]  /*36d0*/  MUFU.EX2 R169, R169 ;  /* 0x000000a900a97308 */ /* 0x000fe20000000800 */
[----:B------:R0:W5:Y:S01]  /*36e0*/  @!P2 LDG.E.128 R84, desc[UR22][R94.64] ;  /* 0x000000165e54a981 */ /* 0x000162000c1e1d00 */
[----:B------:R-:W-:-:S06]  /*36f0*/  FMUL.FTZ R229, R82, R229 ;  /* 0x000000e552e57220 */ /* 0x000fcc0000410000 */
[----:B------:R-:W-:Y:S01]  /*3700*/  MUFU.COS R99, R90 ;  /* 0x0000005a00637308 */ /* 0x000fe20000000000 */
[----:B0-----:R-:W-:-:S07]  /*3710*/  FMUL.FTZ R94, R147, R89 ;  /* 0x00000059935e7220 */ /* 0x001fce0000410000 */
[----:B------:R-:W0:Y:S01]  /*3720*/  MUFU.EX2 R94, R94 ;  /* 0x0000005e005e7308 */ /* 0x000e220000000800 */
[C---:B----4-:R-:W-:Y:S01]  /*3730*/  FMUL.FTZ R121, R98.reuse, R121 ;  /* 0x0000007962797220 */ /* 0x050fe20000410000 */
[----:B------:R-:W-:Y:S01]  /*3740*/  FMUL.FTZ R120, R98, R120 ;  /* 0x0000007862787220 */ /* 0x000fe20000410000 */
[-C--:B------:R-:W-:Y:S01]  /*3750*/  FMUL.FTZ R95, R148, R89.reuse ;  /* 0x00000059945f7220 */ /* 0x080fe20000410000 */
[----:B------:R-:W-:Y:S01]  /*3760*/  FMUL.FTZ R98, R144, R89 ;  /* 0x0000005990627220 */ /* 0x000fe20000410000 */
[----:B------:R-:W-:-:S03]  /*3770*/  FMUL.FTZ R89, R157, R32 ;  /* 0x000000209d597220 */ /* 0x000fc60000410000 */
[----:B------:R1:W-:Y:S01]  /*3780*/  MUFU.EX2 R96, R91 ;  /* 0x0000005b00607308 */ /* 0x0003e20000000800 */
[----:B------:R-:W-:Y:S01]  /*3790*/  FMUL.FTZ R234, R80, R89 ;  /* 0x0000005950ea7220 */ /* 0x000fe20000410000 */
[----:B-1----:R-:W-:-:S06]  /*37a0*/  FMUL.FTZ R91, R157, R33 ;  /* 0x000000219d5b7220 */ /* 0x002fcc0000410000 */
[----:B------:R-:W1:Y:S01]  /*37b0*/  MUFU.EX2 R95, R95 ;  /* 0x0000005f005f7308 */ /* 0x000e620000000800 */
[C---:B0-----:R-:W-:Y:S01]  /*37c0*/  FMUL.FTZ R109, R94.reuse, R109 ;  /* 0x0000006d5e6d7220 */ /* 0x041fe20000410000 */
[----:B------:R-:W-:Y:S01]  /*37d0*/  FMUL.FTZ R108, R94, R108 ;  /* 0x0000006c5e6c7220 */ /* 0x000fe20000410000 */
[----:B------:R-:W-:Y:S01]  /*37e0*/  FMUL.FTZ R232, R80, R91 ;  /* 0x0000005b50e87220 */ /* 0x000fe20000410000 */
[----:B------:R-:W-:Y:S01]  /*37f0*/  FMUL.FTZ R94, R158, R35 ;  /* 0x000000239e5e7220 */ /* 0x000fe20000410000 */
[-C--:B------:R-:W-:Y:S02]  /*3800*/  FMUL.FTZ R91, R234, R127.reuse ;  /* 0x0000007fea5b7220 */ /* 0x080fe40000410000 */
[C---:B------:R-:W-:Y:S01]  /*3810*/  FMUL.FTZ R89, R232.reuse, R127 ;  /* 0x0000007fe8597220 */ /* 0x040fe20000410000 */
[C---:B------:R-:W-:Y:S01]  /*3820*/  FMUL.FTZ R231, R81.reuse, R94 ;  /* 0x0000005e51e77220 */ /* 0x040fe20000410000 */
[-C--:B------:R-:W-:Y:S01]  /*3830*/  FFMA.FTZ R94, R232, R129.reuse, R91 ;  /* 0x00000081e85e7223 */ /* 0x080fe2000001005b */
[----:B------:R-:W-:Y:S01]  /*3840*/  FMUL.FTZ R230, R81, R230 ;  /* 0x000000e651e67220 */ /* 0x000fe20000410000 */
[----:B------:R-:W-:-:S02]  /*3850*/  FFMA.FTZ R89, R234, R129, -R89 ;  /* 0x00000081ea597223 */ /* 0x000fc40000010859 */
[----:B------:R-:W-:Y:S01]  /*3860*/  FADD.FTZ R94, R231, R94 ;  /* 0x0000005ee75e7221 */ /* 0x000fe20000010000 */
[----:B------:R-:W-:Y:S01]  /*3870*/  FMUL.FTZ R119, R168, R119 ;  /* 0x00000077a8777220 */ /* 0x000fe20000410000 */
[----:B------:R-:W-:Y:S01]  /*3880*/  FADD.FTZ R89, R230, R89 ;  /* 0x00000059e6597221 */ /* 0x000fe20000010000 */
[----:B------:R-:W-:Y:S01]  /*3890*/  FMUL.FTZ R118, R168, R118 ;  /* 0x00000076a8767220 */ /* 0x000fe20000410000 */
[C---:B------:R-:W-:Y:S01]  /*38a0*/  FMUL.FTZ R168, R124.reuse, R94 ;  /* 0x0000005e7ca87220 */ /* 0x040fe20000410000 */
[C---:B------:R-:W-:Y:S01]  /*38b0*/  FMUL.FTZ R117, R169.reuse, R117 ;  /* 0x00000075a9757220 */ /* 0x040fe20000410000 */
[----:B------:R-:W-:Y:S01]  /*38c0*/  FMUL.FTZ R116, R169, R116 ;  /* 0x00000074a9747220 */ /* 0x000fe20000410000 */
[----:B------:R-:W-:Y:S01]  /*38d0*/  FMUL.FTZ R169, R124, R89 ;  /* 0x000000597ca97220 */ /* 0x000fe20000410000 */
[C---:B-1----:R-:W-:Y:S01]  /*38e0*/  FMUL.FTZ R107, R95.reuse, R107 ;  /* 0x0000006b5f6b7220 */ /* 0x042fe20000410000 */
[----:B------:R-:W-:Y:S01]  /*38f0*/  FMUL.FTZ R106, R95, R106 ;  /* 0x0000006a5f6a7220 */ /* 0x000fe20000410000 */
[----:B------:R-:W-:Y:S01]  /*3900*/  FFMA.FTZ R95, R125, R89, -R168 ;  /* 0x000000597d5f7223 */ /* 0x000fe200000108a8 */
[----:B------:R-:W-:Y:S01]  /*3910*/  FMUL.FTZ R89, R155, R28 ;  /* 0x0000001c9b597220 */ /* 0x000fe20000410000 */
[----:B------:R-:W-:Y:S01]  /*3920*/  FFMA.FTZ R94, R125, R94, R169 ;  /* 0x0000005e7d5e7223 */ /* 0x000fe200000100a9 */
[----:B------:R-:W0:Y:S02]  /*3930*/  MUFU.EX2 R98, R98 ;  /* 0x0000006200627308 */ /* 0x000e240000000800 */
[----:B------:R-:W-:Y:S01]  /*3940*/  FMUL.FTZ R228, R82, R89 ;  /* 0x0000005952e47220 */ /* 0x000fe20000410000 */
[----:B------:R-:W-:-:S03]  /*3950*/  FADD.FTZ R89, R229, R94 ;  /* 0x0000005ee5597221 */ /* 0x000fc60000010000 */
[----:B------:R-:W-:Y:S02]  /*3960*/  FADD.FTZ R95, R228, R95 ;  /* 0x0000005fe45f7221 */ /* 0x000fe40000010000 */
[----:B------:R1:W3:Y:S01]  /*3970*/  MUFU.SIN R91, R90 ;  /* 0x0000005a005b7308 */ /* 0x0002e20000000400 */
[C---:B------:R-:W-:Y:S01]  /*3980*/  FMUL.FTZ R103, R96.reuse, R103 ;  /* 0x0000006760677220 */ /* 0x040fe20000410000 */
[----:B------:R-:W-:Y:S01]  /*3990*/  FMUL.FTZ R102, R96, R102 ;  /* 0x0000006660667220 */ /* 0x000fe20000410000 */
[----:B------:R-:W-:Y:S01]  /*39a0*/  FMUL.FTZ R96, R122, R95 ;  /* 0x0000005f7a607220 */ /* 0x000fe20000410000 */
[----:B------:R-:W-:Y:S01]  /*39b0*/  FMUL.FTZ R94, R2, R127 ;  /* 0x0000007f025e7220 */ /* 0x000fe20000410000 */
[----:B-1----:R-:W-:-:S03]  /*39c0*/  FMUL.FTZ R90, R122, R89 ;  /* 0x000000597a5a7220 */ /* 0x002fc60000410000 */
[----:B------:R-:W1:Y:S01]  /*39d0*/  MUFU.EX2 R97, R97 ;  /* 0x0000006100617308 */ /* 0x000e620000000800 */
[C---:B------:R-:W-:Y:S01]  /*39e0*/  FFMA.FTZ R95, R123.reuse, R95, -R90 ;  /* 0x0000005f7b5f7223 */ /* 0x040fe2000001085a */
[C---:B------:R-:W-:Y:S01]  /*39f0*/  FMUL.FTZ R90, R156.reuse, R31 ;  /* 0x0000001f9c5a7220 */ /* 0x040fe20000410000 */
[----:B------:R-:W-:Y:S01]  /*3a00*/  FFMA.FTZ R96, R123, R89, R96 ;  /* 0x000000597b607223 */ /* 0x000fe20000010060 */
[C---:B------:R-:W-:Y:S01]  /*3a10*/  FMUL.FTZ R89, R3.reuse, R127 ;  /* 0x0000007f03597220 */ /* 0x040fe20000410000 */
[-C--:B------:R-:W-:Y:S01]  /*3a20*/  FFMA.FTZ R94, R3, R129.reuse, R94 ;  /* 0x00000081035e7223 */ /* 0x080fe2000001005e */
[----:B------:R-:W-:Y:S01]  /*3a30*/  FMUL.FTZ R226, R156, R30 ;  /* 0x0000001e9ce27220 */ /* 0x000fe20000410000 */
[C---:B------:R-:W-:Y:S01]  /*3a40*/  FMUL.FTZ R227, R83.reuse, R90 ;  /* 0x0000005a53e37220 */ /* 0x040fe20000410000 */
[----:B------:R-:W-:Y:S01]  /*3a50*/  FFMA.FTZ R89, R2, R129, -R89 ;  /* 0x0000008102597223 */ /* 0x000fe20000010859 */
[----:B------:R-:W-:Y:S01]  /*3a60*/  FMUL.FTZ R90, R124, R94 ;  /* 0x0000005e7c5a7220 */ /* 0x000fe20000410000 */
[----:B------:R-:W-:Y:S01]  /*3a70*/  FMUL.FTZ R226, R83, R226 ;  /* 0x000000e253e27220 */ /* 0x000fe20000410000 */
[----:B------:R-:W-:Y:S01]  /*3a80*/  FADD.FTZ R96, R227, R96 ;  /* 0x00000060e3607221 */ /* 0x000fe20000010000 */
[C---:B0-----:R-:W-:Y:S01]  /*3a90*/  FMUL.FTZ R99, R98.reuse, R99 ;  /* 0x0000006362637220 */ /* 0x041fe20000410000 */
[----:B---3--:R-:W-:Y:S01]  /*3aa0*/  FMUL.FTZ R98, R98, R91 ;  /* 0x0000005b62627220 */ /* 0x008fe20000410000 */
[-C--:B------:R-:W-:Y:S01]  /*3ab0*/  FMUL.FTZ R91, R124, R89.reuse ;  /* 0x000000597c5b7220 */ /* 0x080fe20000410000 */
[----:B------:R-:W-:Y:S01]  /*3ac0*/  FFMA.FTZ R90, R125, R89, -R90 ;  /* 0x000000597d5a7223 */ /* 0x000fe2000001085a */
[----:B------:R-:W-:Y:S01]  /*3ad0*/  FADD.FTZ R95, R226, R95 ;  /* 0x0000005fe25f7221 */ /* 0x000fe20000010000 */
[----:B------:R-:W0:Y:S01]  /*3ae0*/  MUFU.EX2 R170, R170 ;  /* 0x000000aa00aa7308 */ /* 0x000e220000000800 */
[C---:B------:R-:W-:Y:S01]  /*3af0*/  FMUL.FTZ R168, R120.reuse, R96 ;  /* 0x0000006078a87220 */ /* 0x040fe20000410000 */
[----:B------:R-:W-:Y:S01]  /*3b00*/  FMUL.FTZ R89, R153, R24 ;  /* 0x0000001899597220 */ /* 0x000fe20000410000 */
[C---:B-1----:R-:W-:Y:S01]  /*3b10*/  FMUL.FTZ R101, R97.reuse, R101 ;  /* 0x0000006561657220 */ /* 0x042fe20000410000 */
[----:B------:R-:W-:Y:S01]  /*3b20*/  FMUL.FTZ R100, R97, R100 ;  /* 0x0000006461647220 */ /* 0x000fe20000410000 */
[----:B------:R-:W-:Y:S01]  /*3b30*/  FFMA.FTZ R91, R125, R94, R91 ;  /* 0x0000005e7d5b7223 */ /* 0x000fe2000001005b */
        /* <DEDUP_REMOVED lines=11> */
[----:B------:R-:W-:Y:S01]  /*3bf0*/  FMUL.FTZ R90, R118, R95 ;  /* 0x0000005f765a7220 */ /* 0x000fe20000410000 */
[----:B------:R-:W-:Y:S01]  /*3c00*/  FMUL.FTZ R222, R154, R27 ;  /* 0x0000001b9ade7220 */ /* 0x000fe20000410000 */
[C---:B0-----:R-:W-:Y:S01]  /*3c10*/  FMUL.FTZ R115, R170.reuse, R115 ;  /* 0x00000073aa737220 */ /* 0x041fe20000410000 */
        /* <DEDUP_REMOVED lines=14> */
[C---:B------:R-:W-:Y:S01]  /*3d00*/  FMUL.FTZ R94, R116.reuse, R90 ;  /* 0x0000005a745e7220 */ /* 0x040fe20000410000 */
[C---:B------:R-:W-:Y:S01]  /*3d10*/  FMUL.FTZ R89, R151.reuse, R20 ;  /* 0x0000001497597220 */ /* 0x040fe20000410000 */
[-C--:B------:R-:W-:Y:S01]  /*3d20*/  FMUL.FTZ R95, R116, R170.reuse ;  /* 0x000000aa745f7220 */ /* 0x080fe20000410000 */
[----:B------:R-:W-:Y:S01]  /*3d30*/  FMUL.FTZ R219, R151, R21 ;  /* 0x0000001597db7220 */ /* 0x000fe20000410000 */
[C---:B------:R-:W-:Y:S01]  /*3d40*/  FFMA.FTZ R91, R117.reuse, R170, -R94 ;  /* 0x000000aa755b7223 */ /* 0x040fe2000001085e */
[----:B------:R-:W-:Y:S01]  /*3d50*/  FMUL.FTZ R220, R78, R89 ;  /* 0x000000594edc7220 */ /* 0x000fe20000410000 */
[----:B------:R-:W0:Y:S01]  /*3d60*/  MUFU.EX2 R171, R171 ;  /* 0x000000ab00ab7308 */ /* 0x000e220000000800 */
        /* <DEDUP_REMOVED lines=8> */
[----:B------:R-:W-:Y:S01]  /*3df0*/  FMUL.FTZ R218, R152, R23 ;  /* 0x0000001798da7220 */ /* 0x000fe20000410000 */
[----:B------:R-:W-:Y:S01]  /*3e00*/  FFMA.FTZ R89, R119, R96, R89 ;  /* 0x0000006077597223 */ /* 0x000fe20000010059 */
[-C--:B------:R-:W-:Y:S01]  /*3e10*/  FMUL.FTZ R96, R114, R94.reuse ;  /* 0x0000005e72607220 */ /* 0x080fe20000410000 */
[----:B------:R-:W-:Y:S01]  /*3e20*/  FFMA.FTZ R95, R115, R94, R90 ;  /* 0x0000005e735f7223 */ /* 0x000fe2000001005a */
[----:B------:R-:W-:Y:S01]  /*3e30*/  FMUL.FTZ R90, R152, R22 ;  /* 0x00000016985a7220 */ /* 0x000fe20000410000 */
[----:B------:R-:W1:Y:S01]  /*3e40*/  MUFU.EX2 R172, R172 ;  /* 0x000000ac00ac7308 */ /* 0x000e620000000800 */
        /* <DEDUP_REMOVED lines=11> */
[C---:B------:R-:W-:Y:S01]  /*3f00*/  FMUL.FTZ R168, R112.reuse, R95 ;  /* 0x0000005f70a87220 */ /* 0x040fe20000410000 */
[C---:B------:R-:W-:Y:S01]  /*3f10*/  FMUL.FTZ R89, R149.reuse, R16 ;  /* 0x0000001095597220 */ /* 0x040fe20000410000 */
[-C--:B------:R-:W-:Y:S01]  /*3f20*/  FMUL.FTZ R170, R112, R96.reuse ;  /* 0x0000006070aa7220 */ /* 0x080fe20000410000 */
        /* <DEDUP_REMOVED lines=8> */
[-C--:B------:R-:W-:Y:S01]  /*3fb0*/  FMUL.FTZ R89, R114, R94.reuse ;  /* 0x0000005e72597220 */ /* 0x080fe20000410000 */
[----:B------:R-:W-:Y:S01]  /*3fc0*/  FADD.FTZ R170, R215, R170 ;  /* 0x000000aad7aa7221 */ /* 0x000fe20000010000 */
[----:B------:R-:W-:Y:S01]  /*3fd0*/  FMUL.FTZ R111, R172, R111 ;  /* 0x0000006fac6f7220 */ /* 0x000fe20000410000 */
[----:B------:R-:W-:Y:S01]  /*3fe0*/  FMUL.FTZ R168, R110, R91 ;  /* 0x0000005b6ea87220 */ /* 0x000fe20000410000 */
        /* <DEDUP_REMOVED lines=17> */
[-C--:B------:R-:W-:Y:S01]  /*4100*/  FMUL.FTZ R170, R108, R168.reuse ;  /* 0x000000a86caa7220 */ /* 0x080fe20000410000 */
[----:B------:R-:W-:Y:S01]  /*4110*/  FMUL.FTZ R211, R147, R13 ;  /* 0x0000000d93d37220 */ /* 0x000fe20000410000 */
[----:B------:R-:W0:Y:S01]  /*4120*/  MUFU.EX2 R173, R173 ;  /* 0x000000ad00ad7308 */ /* 0x000e220000000800 */
        /* <DEDUP_REMOVED lines=29> */
[-C--:B------:R-:W-:Y:S01]  /*4300*/  FMUL.FTZ R170, R104, R168.reuse ;  /* 0x000000a868aa7220 */ /* 0x080fe20000410000 */
        /* <DEDUP_REMOVED lines=8> */
[----:B------:R-:W-:Y:S01]  /*4390*/  FADD.FTZ R170, R207, R170 ;  /* 0x000000aacfaa7221 */ /* 0x000fe20000010000 */
[----:B------:R-:W-:Y:S01]  /*43a0*/  FMUL.FTZ R168, R102, R91 ;  /* 0x0000005b66a87220 */ /* 0x000fe20000410000 */
[----:B------:R-:W-:Y:S01]  /*43b0*/  FMUL.FTZ R90, R146, R11 ;  /* 0x0000000b925a7220 */ /* 0x000fe20000410000 */
[----:B------:R-:W-:Y:S01]  /*43c0*/  FFMA.FTZ R96, R107, R94, -R96 ;  /* 0x0000005e6b607223 */ /* 0x000fe20000010860 */
[-C--:B------:R-:W-:Y:S01]  /*43d0*/  FMUL.FTZ R94, R102, R170.reuse ;  /* 0x000000aa665e7220 */ /* 0x080fe20000410000 */
[----:B------:R-:W-:Y:S01]  /*43e0*/  FFMA.FTZ R168, R103, R170, R168 ;  /* 0x000000aa67a87223 */ /* 0x000fe200000100a8 */
[----:B------:R-:W-:Y:S01]  /*43f0*/  FMUL.FTZ R206, R146, R10 ;  /* 0x0000000a92ce7220 */ /* 0x000fe20000410000 */
[----:B------:R-:W-:Y:S01]  /*4400*/  FMUL.FTZ R205, R69, R90 ;  /* 0x0000005a45cd7220 */ /* 0x000fe20000410000 */
[----:B------:R-:W-:-:S02]  /*4410*/  FFMA.FTZ R95, R103, R91, -R94 ;  /* 0x0000005b675f7223 */ /* 0x000fc4000001085e */
        /* <DEDUP_REMOVED lines=8> */
[----:B--2---:R-:W-:Y:S01]  /*44a0*/  FMUL.FTZ R201, R143, R5 ;  /* 0x000000058fc97220 */ /* 0x004fe20000410000 */
[-C--:B------:R-:W-:Y:S01]  /*44b0*/  FFMA.FTZ R97, R101, R95.reuse, -R170 ;  /* 0x0000005f65617223 */ /* 0x080fe200000108aa */
[----:B------:R-:W-:Y:S01]  /*44c0*/  FMUL.FTZ R170, R100, R95 ;  /* 0x0000005f64aa7220 */ /* 0x000fe20000410000 */
[C---:B------:R-:W-:Y:S01]  /*44d0*/  FMUL.FTZ R96, R102.reuse, R91 ;  /* 0x0000005b66607220 */ /* 0x040fe20000410000 */
        /* <DEDUP_REMOVED lines=9> */
[----:B------:R-:W-:Y:S01]  /*4570*/  ISETP.NE.AND P3, PT, R166, 0x3f, PT ;  /* 0x0000003fa600780c */ /* 0x000fe20003f65270 */
[----:B------:R-:W-:Y:S01]  /*4580*/  FADD.FTZ R97, R202, R97 ;  /* 0x00000061ca617221 */ /* 0x000fe20000010000 */
        /* <DEDUP_REMOVED lines=8> */
[----:B------:R-:W-:-:S02]  /*4610*/  FMUL.FTZ R90, R144, R7 ;  /* 0x00000007905a7220 */ /* 0x000fc40000410000 */
[-C--:B------:R-:W-:Y:S01]  /*4620*/  FFMA.FTZ R89, R99, R96.reuse, R168 ;  /* 0x0000006063597223 */ /* 0x080fe200000100a8 */
[----:B------:R-:W-:Y:S01]  /*4630*/  FMUL.FTZ R168, R98, R96 ;  /* 0x0000006062a87220 */ /* 0x000fe20000410000 */
[----:B------:R-:W-:Y:S01]  /*4640*/  @P3 IADD3 R96, R163, R88, RZ ;  /* 0x00000058a3603210 */ /* 0x000fe20007ffe0ff */
[C---:B------:R-:W-:Y:S01]  /*4650*/  FMUL.FTZ R204, R71.reuse, R204 ;  /* 0x000000cc47cc7220 */ /* 0x040fe20000410000 */
[----:B------:R-:W-:-:S03]  /*4660*/  FMUL.FTZ R203, R71, R90 ;  /* 0x0000005a47cb7220 */ /* 0x000fc60000410000 */
[----:B------:R-:W-:Y:S02]  /*4670*/  FADD.FTZ R90, R204, R97 ;  /* 0x00000061cc5a7221 */ /* 0x000fe40000010000 */
[----:B------:R-:W0:Y:S01]  /*4680*/  @P3 LDS.64 R96, [R96+0x5a68] ;  /* 0x005a680060603984 */ /* 0x000e220000000a00 */
[C---:B------:R-:W-:Y:S01]  /*4690*/  FFMA.FTZ R170, R99.reuse, R170, R91 ;  /* 0x000000aa63aa7223 */ /* 0x040fe2000001005b */
[----:B------:R-:W-:Y:S01]  /*46a0*/  BSSY B0, `(.L_x_11032) ;  /* 0x0000012000007945 */ /* 0x000fe20003800000 */
[----:B------:R-:W-:Y:S01]  /*46b0*/  FFMA.FTZ R88, R99, R94, -R168 ;  /* 0x0000005e63587223 */ /* 0x000fe200000108a8 */
[C---:B------:R-:W-:Y:S01]  /*46c0*/  ISETP.GT.U32.AND P2, PT, R166.reuse, 0x1f, PT ;  /* 0x0000001fa600780c */ /* 0x040fe20003f44070 */
[----:B------:R-:W-:Y:S01]  /*46d0*/  FADD.FTZ R91, R203, R170 ;  /* 0x000000aacb5b7221 */ /* 0x000fe20000010000 */
[----:B------:R-:W-:Y:S01]  /*46e0*/  LEA R168, R166, R163, 0x4 ;  /* 0x000000a3a6a87211 */ /* 0x000fe200078e20ff */
[----:B------:R-:W-:Y:S10]  /*46f0*/  @P3 BRA `(.L_x_11033) ;  /* 0x0000000000303947 */ /* 0x000ff40003800000 */
        /* <DEDUP_REMOVED lines=12> */
.L_x_11033:
[----:B------:R-:W-:Y:S05]  /*47c0*/  BSYNC B0 ;  /* 0x0000000000007941 */ /* 0x000fea0003800000 */
.L_x_11032:
        /* <DEDUP_REMOVED lines=61> */
[CC--:B----4-:R-:W-:Y:S01]  /*4ba0*/  FMUL.FTZ R240, R92.reuse, R94.reuse ;  /* 0x0000005e5cf07220 */ /* 0x0d0fe20000410000 */
[-C--:B-----5:R-:W-:Y:S01]  /*4bb0*/  FMUL.FTZ R93, R92, R233.reuse ;  /* 0x000000e95c5d7220 */ /* 0x0a0fe20000410000 */
[----:B------:R-:W-:Y:S02]  /*4bc0*/  @P3 FADD.FTZ R236, R236, R241 ;  /* 0x000000f1ecec3221 */ /* 0x000fe40000010000 */
[C---:B------:R-:W-:Y:S01]  /*4bd0*/  FFMA.FTZ R233, R237.reuse, R233, R240 ;  /* 0x000000e9ede97223 */ /* 0x040fe200000100f0 */
[----:B------:R-:W-:Y:S02]  /*4be0*/  @P3 FFMA.FTZ R237, R237, R94, -R93 ;  /* 0x0000005eeded3223 */ /* 0x000fe4000001085d */
[----:B------:R-:W1:Y:S02]  /*4bf0*/  SHFL.UP PT, R93, R238, 0x2, RZ ;  /* 0x04400000ee5d7989 */ /* 0x000e6400000e00ff */
[----:B------:R-:W-:-:S02]  /*4c00*/  FSEL R92, R92, R233, !P3 ;  /* 0x000000e95c5c7208 */ /* 0x000fc40005800000 */
[----:B------:R-:W-:Y:S01]  /*4c10*/  ISETP.GE.AND P3, PT, R164, 0x2, PT ;  /* 0x00000002a400780c */ /* 0x000fe20003f66270 */
[----:B------:R-:W3:Y:S04]  /*4c20*/  SHFL.UP PT, R241, R236, 0x2, RZ ;  /* 0x04400000ecf17989 */ /* 0x000ee800000e00ff */
[----:B------:R-:W4:Y:S04]  /*4c30*/  SHFL.UP PT, R94, R237, 0x2, RZ ;  /* 0x04400000ed5e7989 */ /* 0x000f2800000e00ff */
[----:B------:R-:W5:Y:S01]  /*4c40*/  SHFL.UP PT, R233, R92, 0x2, RZ ;  /* 0x044000005ce97989 */ /* 0x000f6200000e00ff */
[C---:B-1----:R-:W-:Y:S01]  /*4c50*/  FMUL.FTZ R240, R92.reuse, R93 ;  /* 0x0000005d5cf07220 */ /* 0x042fe20000410000 */
[----:B---3--:R-:W-:-:S03]  /*4c60*/  FMUL.FTZ R242, R92, R241 ;  /* 0x000000f15cf27220 */ /* 0x008fc60000410000 */
[C---:B------:R-:W-:Y:S01]  /*4c70*/  FFMA.FTZ R241, R237.reuse, R241, -R240 ;  /* 0x000000f1edf17223 */ /* 0x040fe200000108f0 */
[C---:B------:R-:W-:Y:S01]  /*4c80*/  FFMA.FTZ R93, R237.reuse, R93, R242 ;  /* 0x0000005ded5d7223 */ /* 0x040fe200000100f2 */
[-C--:B----4-:R-:W-:Y:S02]  /*4c90*/  FMUL.FTZ R240, R92, R94.reuse ;  /* 0x0000005e5cf07220 */ /* 0x090fe40000410000 */
[----:B------:R-:W-:Y:S01]  /*4ca0*/  @P3 FADD.FTZ R236, R236, R241 ;  /* 0x000000f1ecec3221 */ /* 0x000fe20000010000 */
[----:B------:R-:W-:Y:S01]  /*4cb0*/  @P3 FADD.FTZ R238, R238, R93 ;  /* 0x0000005deeee3221 */ /* 0x000fe20000010000 */
[CC--:B-----5:R-:W-:Y:S01]  /*4cc0*/  FFMA.FTZ R93, R237.reuse, R233.reuse, R240 ;  /* 0x000000e9ed5d7223 */ /* 0x0e0fe200000100f0 */
[C---:B------:R-:W-:Y:S02]  /*4cd0*/  FMUL.FTZ R233, R92.reuse, R233 ;  /* 0x000000e95ce97220 */ /* 0x040fe40000410000 */
[----:B------:R-:W1:Y:S02]  /*4ce0*/  SHFL.UP PT, R241, R236, 0x4, RZ ;  /* 0x04800000ecf17989 */ /* 0x000e6400000e00ff */
[----:B------:R-:W-:Y:S01]  /*4cf0*/  FSEL R92, R92, R93, !P3 ;  /* 0x0000005d5c5c7208 */ /* 0x000fe20005800000 */
[----:B------:R-:W-:Y:S01]  /*4d00*/  @P3 FFMA.FTZ R237, R237, R94, -R233 ;  /* 0x0000005eeded3223 */ /* 0x000fe200000108e9 */
[----:B------:R-:W3:Y:S01]  /*4d10*/  SHFL.UP PT, R93, R238, 0x4, RZ ;  /* 0x04800000ee5d7989 */ /* 0x000ee200000e00ff */
[----:B------:R-:W-:-:S03]  /*4d20*/  ISETP.GE.AND P3, PT, R164, 0x4, PT ;  /* 0x00000004a400780c */ /* 0x000fc60003f66270 */
[----:B------:R-:W4:Y:S04]  /*4d30*/  SHFL.UP PT, R94, R237, 0x4, RZ ;  /* 0x04800000ed5e7989 */ /* 0x000f2800000e00ff */
[----:B------:R-:W5:Y:S01]  /*4d40*/  SHFL.UP PT, R233, R92, 0x4, RZ ;  /* 0x048000005ce97989 */ /* 0x000f6200000e00ff */
[C---:B-1----:R-:W-:Y:S01]  /*4d50*/  FMUL.FTZ R242, R92.reuse, R241 ;  /* 0x000000f15cf27220 */ /* 0x042fe20000410000 */
[----:B---3--:R-:W-:-:S03]  /*4d60*/  FMUL.FTZ R240, R92, R93 ;  /* 0x0000005d5cf07220 */ /* 0x008fc60000410000 */
[C---:B------:R-:W-:Y:S01]  /*4d70*/  FFMA.FTZ R95, R237.reuse, R93, R242 ;  /* 0x0000005ded5f7223 */ /* 0x040fe200000100f2 */
[C---:B------:R-:W-:Y:S01]  /*4d80*/  FFMA.FTZ R241, R237.reuse, R241, -R240 ;  /* 0x000000f1edf17223 */ /* 0x040fe200000108f0 */
[-C--:B----4-:R-:W-:Y:S02]  /*4d90*/  FMUL.FTZ R240, R92, R94.reuse ;  /* 0x0000005e5cf07220 */ /* 0x090fe40000410000 */
[----:B------:R-:W-:Y:S01]  /*4da0*/  @P3 FADD.FTZ R238, R238, R95 ;  /* 0x0000005feeee3221 */ /* 0x000fe20000010000 */
[-C--:B-----5:R-:W-:Y:S01]  /*4db0*/  FMUL.FTZ R93, R92, R233.reuse ;  /* 0x000000e95c5d7220 */ /* 0x0a0fe20000410000 */
[C---:B------:R-:W-:Y:S01]  /*4dc0*/  FFMA.FTZ R233, R237.reuse, R233, R240 ;  /* 0x000000e9ede97223 */ /* 0x040fe200000100f0 */
[----:B------:R-:W-:Y:S02]  /*4dd0*/  @P3 FADD.FTZ R236, R236, R241 ;  /* 0x000000f1ecec3221 */ /* 0x000fe40000010000 */
[----:B------:R-:W-:Y:S02]  /*4de0*/  @P3 FFMA.FTZ R237, R237, R94, -R93 ;  /* 0x0000005eeded3223 */ /* 0x000fe4000001085d */
[----:B------:R-:W-:Y:S01]  /*4df0*/  FSEL R92, R92, R233, !P3 ;  /* 0x000000e95c5c7208 */ /* 0x000fe20005800000 */
[----:B------:R-:W-:Y:S01]  /*4e00*/  SHFL.UP PT, R93, R238, 0x8, RZ ;  /* 0x05000000ee5d7989 */ /* 0x000fe200000e00ff */
[----:B------:R-:W-:-:S03]  /*4e10*/  ISETP.GE.AND P3, PT, R164, 0x8, PT ;  /* 0x00000008a400780c */ /* 0x000fc60003f66270 */
[----:B------:R-:W1:Y:S04]  /*4e20*/  SHFL.UP PT, R94, R237, 0x8, RZ ;  /* 0x05000000ed5e7989 */ /* 0x000e6800000e00ff */
[----:B------:R-:W3:Y:S04]  /*4e30*/  SHFL.UP PT, R233, R92, 0x8, RZ ;  /* 0x050000005ce97989 */ /* 0x000ee800000e00ff */
[----:B------:R-:W4:Y:S01]  /*4e40*/  SHFL.UP PT, R241, R236, 0x8, RZ ;  /* 0x05000000ecf17989 */ /* 0x000f2200000e00ff */
[----:B-1----:R-:W-:-:S04]  /*4e50*/  FMUL.FTZ R240, R92, R94 ;  /* 0x0000005e5cf07220 */ /* 0x002fc80000410000 */
[C---:B---3--:R-:W-:Y:S01]  /*4e60*/  FFMA.FTZ R95, R237.reuse, R233, R240 ;  /* 0x000000e9ed5f7223 */ /* 0x048fe200000100f0 */
[C---:B------:R-:W-:Y:S01]  /*4e70*/  FMUL.FTZ R240, R92.reuse, R93 ;  /* 0x0000005d5cf07220 */ /* 0x040fe20000410000 */
[C---:B------:R-:W-:Y:S01]  /*4e80*/  FMUL.FTZ R233, R92.reuse, R233 ;  /* 0x000000e95ce97220 */ /* 0x040fe20000410000 */
[CC--:B----4-:R-:W-:Y:S02]  /*4e90*/  FMUL.FTZ R242, R92.reuse, R241.reuse ;  /* 0x000000f15cf27220 */ /* 0x0d0fe40000410000 */
[C---:B------:R-:W-:Y:S01]  /*4ea0*/  FFMA.FTZ R241, R237.reuse, R241, -R240 ;  /* 0x000000f1edf17223 */ /* 0x040fe200000108f0 */
[----:B------:R-:W-:Y:S01]  /*4eb0*/  FSEL R92, R92, R95, !P3 ;  /* 0x0000005f5c5c7208 */ /* 0x000fe20005800000 */
[C---:B------:R-:W-:Y:S01]  /*4ec0*/  FFMA.FTZ R93, R237.reuse, R93, R242 ;  /* 0x0000005ded5d7223 */ /* 0x040fe200000100f2 */
[----:B------:R-:W-:Y:S01]  /*4ed0*/  @P3 FFMA.FTZ R237, R237, R94, -R233 ;  /* 0x0000005eeded3223 */ /* 0x000fe200000108e9 */
[----:B------:R-:W-:Y:S02]  /*4ee0*/  @P3 FADD.FTZ R236, R236, R241 ;  /* 0x000000f1ecec3221 */ /* 0x000fe40000010000 */
[----:B------:R1:W3:Y:S01]  /*4ef0*/  SHFL.UP PT, R233, R92, 0x10, RZ ;  /* 0x060000005ce97989 */ /* 0x0002e200000e00ff */
[----:B------:R-:W-:-:S03]  /*4f00*/  @P3 FADD.FTZ R238, R238, R93 ;  /* 0x0000005deeee3221 */ /* 0x000fc60000010000 */
[----:B------:R1:W4:Y:S04]  /*4f10*/  SHFL.UP PT, R94, R237, 0x10, RZ ;  /* 0x06000000ed5e7989 */ /* 0x00032800000e00ff */
[----:B------:R1:W0:Y:S04]  /*4f20*/  SHFL.UP PT, R241, R236, 0x10, RZ ;  /* 0x06000000ecf17989 */ /* 0x00022800000e00ff */
[----:B------:R1:W0:Y:S02]  /*4f30*/  SHFL.UP PT, R93, R238, 0x10, RZ ;  /* 0x06000000ee5d7989 */ /* 0x00022400000e00ff */
.L_x_11155:
[----:B------:R-:W-:Y:S01]  /*4f40*/  ISETP.GE.AND P3, PT, R164, 0x10, PT ;  /* 0x00000010a400780c */ /* 0x000fe20003f66270 */
[C---:B0-----:R-:W-:Y:S01]  /*4f50*/  FMUL.FTZ R240, R92.reuse, R93 ;  /* 0x0000005d5cf07220 */ /* 0x041fe20000410000 */
[CC--:B------:R-:W-:Y:S01]  /*4f60*/  FMUL.FTZ R242, R92.reuse, R241.reuse ;  /* 0x000000f15cf27220 */ /* 0x0c0fe20000410000 */
[----:B------:R-:W-:Y:S02]  /*4f70*/  UMOV UR44, 0xffffffff ;  /* 0xffffffff002c7882 */ /* 0x000fe40000000000 */
[C---:B------:R-:W-:Y:S01]  /*4f80*/  FFMA.FTZ R241, R237.reuse, R241, -R240 ;  /* 0x000000f1edf17223 */ /* 0x040fe200000108f0 */
[C---:B----4-:R-:W-:Y:S01]  /*4f90*/  FMUL.FTZ R240, R92.reuse, R94 ;  /* 0x0000005e5cf07220 */ /* 0x050fe20000410000 */
[C---:B------:R-:W-:Y:S01]  /*4fa0*/  FFMA.FTZ R95, R237.reuse, R93, R242 ;  /* 0x0000005ded5f7223 */ /* 0x040fe200000100f2 */
[-C--:B---3--:R-:W-:Y:S02]  /*4fb0*/  FMUL.FTZ R93, R92, R233.reuse ;  /* 0x000000e95c5d7220 */ /* 0x088fe40000410000 */
[----:B------:R-:W-:-:S03]  /*4fc0*/  FFMA.FTZ R233, R237, R233, R240 ;  /* 0x000000e9ede97223 */ /* 0x000fc600000100f0 */
[----:B-1----:R-:W-:Y:S01]  /*4fd0*/  @P3 FADD.FTZ R236, R236, R241 ;  /* 0x000000f1ecec3221 */ /* 0x002fe20000010000 */
[----:B------:R-:W-:Y:S01]  /*4fe0*/  @P3 FFMA.FTZ R237, R237, R94, -R93 ;  /* 0x0000005eeded3223 */ /* 0x000fe2000001085d */
[----:B------:R-:W-:Y:S01]  /*4ff0*/  @P3 FADD.FTZ R238, R238, R95 ;  /* 0x0000005feeee3221 */ /* 0x000fe20000010000 */
[----:B------:R-:W-:Y:S01]  /*5000*/  FSEL R241, R92, R233, !P3 ;  /* 0x000000e95cf17208 */ /* 0x000fe20005800000 */
[----:B------:R-:W-:Y:S06]  /*5010*/  BRA.DIV UR44, `(.L_x_11036) ;  /* 0x000000722c907947 */ /* 0x000fec000b800000 */
.L_x_11158:
[----:B------:R-:W-:-:S03]  /*5020*/  UMOV UR44, 0xffffffff ;  /* 0xffffffff002c7882 */ /* 0x000fc60000000000 */
[----:B------:R-:W-:Y:S05]  /*5030*/  BRA.DIV UR44, `(.L_x_11037) ;  /* 0x000000722cb07947 */ /* 0x000fea000b800000 */
.L_x_11161:
[----:B------:R-:W-:-:S03]  /*5040*/  UMOV UR44, 0xffffffff ;  /* 0xffffffff002c7882 */ /* 0x000fc60000000000 */
[----:B------:R-:W-:Y:S05]  /*5050*/  BRA.DIV UR44, `(.L_x_11038) ;  /* 0x000000722cd07947 */ /* 0x000fea000b800000 */
.L_x_11164:
[----:B------:R-:W-:-:S03]  /*5060*/  UMOV UR44, 0xffffffff ;  /* 0xffffffff002c7882 */ /* 0x000fc60000000000 */
[----:B------:R-:W-:Y:S05]  /*5070*/  BRA.DIV UR44, `(.L_x_11039) ;  /* 0x000000722cf07947 */ /* 0x000fea000b800000 */
.L_x_11167:
        /* <DEDUP_REMOVED lines=10> */
.L_x_11177:
[C---:B0---4-:R-:W-:Y:S01]  /*5120*/  FMUL.FTZ R92, R241.reuse, R87 ;  /* 0x00000057f15c7220 */ /* 0x051fe20000410000 */
[----:B------:R-:W-:-:S03]  /*5130*/  FMUL.FTZ R94, R241, R84 ;  /* 0x00000054f15e7220 */ /* 0x000fc60000410000 */
[-C--:B---3--:R-:W-:Y:S01]  /*5140*/  FFMA.FTZ R93, R237, R86.reuse, -R92 ;  /* 0x00000056ed5d7223 */ /* 0x088fe2000001085c */
[----:B------:R-:W-:-:S03]  /*5150*/  FMUL.FTZ R92, R241, R86 ;  /* 0x00000056f15c7220 */ /* 0x000fc60000410000 */
[----:B------:R-:W-:Y:S01]  /*5160*/  @P1 FADD.FTZ R86, R236, R93 ;  /* 0x0000005dec561221 */ /* 0x000fe20000010000 */
[----:B------:R-:W-:Y:S01]  /*5170*/  FFMA.FTZ R93, R237, R87, R92 ;  /* 0x00000057ed5d7223 */ /* 0x000fe2000001005c */
[-C--:B------:R-:W-:Y:S01]  /*5180*/  FMUL.FTZ R92, R241, R85.reuse ;  /* 0x00000055f15c7220 */ /* 0x080fe20000410000 */
[----:B------:R-:W-:Y:S01]  /*5190*/  @P1 FFMA.FTZ R85, R237, R85, R94 ;  /* 0x00000055ed551223 */ /* 0x000fe2000001005e */
[----:B------:R-:W-:Y:S01]  /*51a0*/  FMUL.FTZ R233, R89, R86 ;  /* 0x0000005659e97220 */ /* 0x000fe20000410000 */
[----:B------:R-:W-:Y:S01]  /*51b0*/  @P1 FADD.FTZ R87, R238, R93 ;  /* 0x0000005dee571221 */ /* 0x000fe20000010000 */
[----:B------:R-:W-:Y:S01]  /*51c0*/  @P1 FFMA.FTZ R84, R237, R84, -R92 ;  /* 0x00000054ed541223 */ /* 0x000fe2000001085c */
[C---:B------:R-:W-:Y:S02]  /*51d0*/  FMUL.FTZ R93, R89.reuse, R85 ;  /* 0x00000055595d7220 */ /* 0x040fe40000410000 */
[CC--:B------:R-:W-:Y:S01]  /*51e0*/  FMUL.FTZ R95, R89.reuse, R87.reuse ;  /* 0x00000057595f7220 */ /* 0x0c0fe20000410000 */
[----:B------:R-:W-:Y:S01]  /*51f0*/  FMUL.FTZ R92, R89, R84 ;  /* 0x00000054595c7220 */ /* 0x000fe20000410000 */
[C---:B------:R-:W-:Y:S01]  /*5200*/  FFMA.FTZ R94, R88.reuse, R87, R233 ;  /* 0x00000057585e7223 */ /* 0x040fe200000100e9 */
[----:B------:R3:W-:Y:S01]  /*5210*/  STS.128 [R235+0x4250], R84 ;  /* 0x00425054eb007388 */ /* 0x0007e20000000c00 */
[C---:B------:R-:W-:Y:S01]  /*5220*/  FFMA.FTZ R95, R88.reuse, R86, -R95 ;  /* 0x00000056585f7223 */ /* 0x040fe2000001085f */
[C---:B------:R-:W-:Y:S01]  /*5230*/  FFMA.FTZ R89, R88.reuse, R85, R92 ;  /* 0x0000005558597223 */ /* 0x040fe2000001005c */
[----:B------:R-:W-:Y:S01]  /*5240*/  FFMA.FTZ R88, R88, R84, -R93 ;  /* 0x0000005458587223 */ /* 0x000fe2000001085d */
[----:B------:R-:W-:Y:S01]  /*5250*/  FADD.FTZ R91, R91, R94 ;  /* 0x0000005e5b5b7221 */ /* 0x000fe20000010000 */
[----:B------:R-:W-:-:S05]  /*5260*/  FADD.FTZ R90, R90, R95 ;  /* 0x0000005f5a5a7221 */ /* 0x000fca0000010000 */
[----:B------:R3:W-:Y:S02]  /*5270*/  STS.128 [R235+0x4260], R88 ;  /* 0x00426058eb007388 */ /* 0x0007e40000000c00 */
.L_x_11034:
[----:B------:R-:W-:Y:S05]  /*5280*/  WARPSYNC.ALL ;  /* 0x0000000000007948 */ /* 0x000fea0003800000 */
[----:B------:R-:W-:Y:S01]  /*5290*/  BAR.SYNC.DEFER_BLOCKING 0x0 ;  /* 0x0000000000007b1d */ /* 0x000fe20000010000 */
[----:B---3--:R-:W-:Y:S01]  /*52a0*/  MOV R86, UR17 ;  /* 0x0000001100567c02 */ /* 0x008fe20008000f00 */
[CC--:B0-2---:R-:W-:Y:S01]  /*52b0*/  FMUL.FTZ R85, R98.reuse, R97.reuse ;  /* 0x0000006162557220 */ /* 0x0c5fe20000410000 */
[----:B------:R-:W-:Y:S01]  /*52c0*/  FMUL.FTZ R84, R98, -R96 ;  /* 0x8000006062547220 */ /* 0x000fe20000410000 */
[CC--:B------:R-:W-:Y:S01]  /*52d0*/  FMUL.FTZ R87, R99.reuse, R200.reuse ;  /* 0x000000c863577220 */ /* 0x0c0fe20000410000 */
[----:B------:R-:W-:Y:S01]  /*52e0*/  ISETP.GE.OR P0, PT, R86, UR19, P0 ;  /* 0x0000001356007c0c */ /* 0x000fe20008706670 */
[C---:B------:R-:W-:Y:S01]  /*52f0*/  FMUL.FTZ R86, R98.reuse, R200 ;  /* 0x000000c862567220 */ /* 0x040fe20000410000 */
[C---:B------:R-:W-:Y:S01]  /*5300*/  FFMA.FTZ R85, R99.reuse, R96, -R85 ;  /* 0x0000006063557223 */ /* 0x040fe20000010855 */
[C---:B------:R-:W-:Y:S01]  /*5310*/  FFMA.FTZ R84, R99.reuse, -R97, R84 ;  /* 0x8000006163547223 */ /* 0x040fe20000010054 */
[-C--:B------:R-:W-:Y:S01]  /*5320*/  FFMA.FTZ R88, -R98, R184.reuse, -R87 ;  /* 0x000000b862587223 */ /* 0x080fe20000010957 */
[----:B------:R-:W-:Y:S01]  /*5330*/  FFMA.FTZ R86, R99, R184, -R86 ;  /* 0x000000b863567223 */ /* 0x000fe20000010856 */
[CC--:B------:R-:W-:Y:S01]  /*5340*/  FMUL.FTZ R87, R100.reuse, -R85.reuse ;  /* 0x8000005564577220 */ /* 0x0c0fe20000410000 */
[CC--:B------:R-:W-:Y:S01]  /*5350*/  FMUL.FTZ R90, R100.reuse, -R84.reuse ;  /* 0x80000054645a7220 */ /* 0x0c0fe20000410000 */
[----:B------:R-:W-:Y:S01]  /*5360*/  FADD.FTZ R88, -R199, R88 ;  /* 0x00000058c7587221 */ /* 0x000fe20000010100 */
[----:B------:R-:W-:Y:S01]  /*5370*/  FADD.FTZ R86, R183, R86 ;  /* 0x00000056b7567221 */ /* 0x000fe20000010000 */
[C---:B------:R-:W-:Y:S01]  /*5380*/  FFMA.FTZ R87, R101.reuse, R84, R87 ;  /* 0x0000005465577223 */ /* 0x040fe20000010057 */
[C---:B------:R-:W-:Y:S01]  /*5390*/  FFMA.FTZ R90, R101.reuse, R85, -R90 ;  /* 0x00000055655a7223 */ /* 0x040fe2000001085a */
        /* <DEDUP_REMOVED lines=8> */
[----:B------:R-:W0:Y:S01]  /*5420*/  LDS.64 R84, [R168+0x4258] ;  /* 0x00425800a8547984 */ /* 0x000e220000000a00 */
[----:B------:R-:W-:Y:S01]  /*5430*/  FADD.FTZ R89, R182, R89 ;  /* 0x00000059b6597221 */ /* 0x000fe20000010000 */
[C---:B------:R-:W-:Y:S01]  /*5440*/  FMUL.FTZ R87, R104.reuse, -R93 ;  /* 0x8000005d68577220 */ /* 0x040fe20000410000 */
[-C--:B------:R-:W-:Y:S01]  /*5450*/  FMUL.FTZ R86, R104, -R92.reuse ;  /* 0x8000005c68567220 */ /* 0x080fe20000410000 */
[----:B------:R-:W-:Y:S01]  /*5460*/  FADD.FTZ R91, -R198, R91 ;  /* 0x0000005bc65b7221 */ /* 0x000fe20000010100 */
[C---:B------:R-:W-:Y:S01]  /*5470*/  FMUL.FTZ R88, R102.reuse, -R89 ;  /* 0x8000005966587220 */ /* 0x040fe20000410000 */
[C---:B------:R-:W-:Y:S01]  /*5480*/  FFMA.FTZ R87, R105.reuse, R92, R87 ;  /* 0x0000005c69577223 */ /* 0x040fe20000010057 */
[----:B------:R-:W-:Y:S01]  /*5490*/  FFMA.FTZ R93, R105, R93, -R86 ;  /* 0x0000005d695d7223 */ /* 0x000fe20000010856 */
        /* <DEDUP_REMOVED lines=10> */
[CC--:B------:R-:W-:Y:S01]  /*5540*/  FMUL.FTZ R87, R108.reuse, -R93.reuse ;  /* 0x8000005d6c577220 */ /* 0x0c0fe20000410000 */
[----:B-1----:R-:W-:Y:S01]  /*5550*/  FMUL.FTZ R94, R108, -R92 ;  /* 0x8000005c6c5e7220 */ /* 0x002fe20000410000 */
[----:B------:R-:W-:Y:S01]  /*5560*/  FMUL.FTZ R89, R104, -R86 ;  /* 0x8000005668597220 */ /* 0x000fe20000410000 */
[----:B------:R-:W-:Y:S01]  /*5570*/  MOV R248, UR7 ;  /* 0x0000000700f87c02 */ /* 0x000fe20008000f00 */
        /* <DEDUP_REMOVED lines=13> */
[-C--:B------:R-:W-:Y:S01]  /*5650*/  FMUL.FTZ R90, R112, -R92.reuse ;  /* 0x8000005c705a7220 */ /* 0x080fe20000410000 */
[C---:B------:R-:W-:Y:S01]  /*5660*/  FFMA.FTZ R88, R107.reuse, R89, R88 ;  /* 0x000000596b587223 */ /* 0x040fe20000010058 */
[----:B------:R-:W-:Y:S01]  /*5670*/  FFMA.FTZ R86, R107, R87, -R86 ;  /* 0x000000576b567223 */ /* 0x000fe20000010856 */
[C---:B------:R-:W-:Y:S01]  /*5680*/  FFMA.FTZ R95, R113.reuse, R92, R95 ;  /* 0x0000005c715f7223 */ /* 0x040fe2000001005f */
[----:B------:R-:W-:Y:S01]  /*5690*/  FFMA.FTZ R93, R113, R91, -R90 ;  /* 0x0000005b715d7223 */ /* 0x000fe2000001085a */
[----:B------:R-:W-:Y:S01]  /*56a0*/  FADD.FTZ R89, -R195, R88 ;  /* 0x00000058c3597221 */ /* 0x000fe20000010100 */
[----:B------:R-:W-:Y:S01]  /*56b0*/  FADD.FTZ R88, R179, R86 ;  /* 0x00000056b3587221 */ /* 0x000fe20000010000 */
[C---:B0-----:R-:W-:Y:S01]  /*56c0*/  FMUL.FTZ R87, R3.reuse, R85 ;  /* 0x0000005503577220 */ /* 0x041fe20000410000 */
        /* <DEDUP_REMOVED lines=10> */
[----:B------:R-:W-:Y:S01]  /*5770*/  FFMA.FTZ R86, R115, R93, -R86 ;  /* 0x0000005d73567223 */ /* 0x000fe20000010856 */
[C---:B------:R-:W-:Y:S01]  /*5780*/  FMUL.FTZ R84, R127.reuse, R234 ;  /* 0x000000ea7f547220 */ /* 0x040fe20000410000 */
[-C--:B------:R-:W-:Y:S01]  /*5790*/  FMUL.FTZ R3, R127, R2.reuse ;  /* 0x000000027f037220 */ /* 0x080fe20000410000 */
        /* <DEDUP_REMOVED lines=8> */
[CC--:B------:R-:W-:Y:S01]  /*5820*/  FFMA.FTZ R92, R117.reuse, R88.reuse, R85 ;  /* 0x00000058755c7223 */ /* 0x0c0fe20000010055 */
[----:B------:R-:W-:Y:S01]  /*5830*/  FMUL.FTZ R90, R116, -R88 ;  /* 0x80000058745a7220 */ /* 0x000fe20000410000 */
[C---:B------:R-:W-:Y:S01]  /*5840*/  FMUL.FTZ R84, R124.reuse, R232 ;  /* 0x000000e87c547220 */ /* 0x040fe20000410000 */
[-C--:B------:R-:W-:Y:S01]  /*5850*/  FMUL.FTZ R87, R124, R3.reuse ;  /* 0x000000037c577220 */ /* 0x080fe20000410000 */
[----:B------:R-:W-:Y:S01]  /*5860*/  FADD.FTZ R91, R178, R91 ;  /* 0x0000005bb25b7221 */ /* 0x000fe20000010000 */
[----:B------:R-:W-:Y:S01]  /*5870*/  FFMA.FTZ R90, R117, R86, -R90 ;  /* 0x00000056755a7223 */ /* 0x000fe2000001085a */
[C---:B------:R-:W-:Y:S01]  /*5880*/  FFMA.FTZ R85, R125.reuse, R3, -R84 ;  /* 0x000000037d557223 */ /* 0x040fe20000010854 */
[----:B------:R-:W-:Y:S01]  /*5890*/  FFMA.FTZ R230, R125, R232, R87 ;  /* 0x000000e87de67223 */ /* 0x000fe20000010057 */
[----:B------:R-:W-:Y:S01]  /*58a0*/  FMUL.FTZ R84, R110, -R89 ;  /* 0x800000596e547220 */ /* 0x000fe20000410000 */
[----:B------:R-:W-:Y:S01]  /*58b0*/  FMUL.FTZ R87, R118, -R90 ;  /* 0x8000005a76577220 */ /* 0x000fe20000410000 */
[----:B------:R-:W-:Y:S01]  /*58c0*/  FADD.FTZ R228, R228, R85 ;  /* 0x00000055e4e47221 */ /* 0x000fe20000010000 */
[----:B------:R-:W-:Y:S01]  /*58d0*/  FADD.FTZ R230, R229, R230 ;  /* 0x000000e6e5e67221 */ /* 0x000fe20000010000 */
[-C--:B------:R-:W-:Y:S01]  /*58e0*/  FFMA.FTZ R86, R111, R91.reuse, -R84 ;  /* 0x0000005b6f567223 */ /* 0x080fe20000010854 */
[----:B------:R-:W-:Y:S01]  /*58f0*/  FMUL.FTZ R88, R110, -R91 ;  /* 0x8000005b6e587220 */ /* 0x000fe20000410000 */
[C---:B------:R-:W-:Y:S01]  /*5900*/  FMUL.FTZ R84, R122.reuse, R228 ;  /* 0x000000e47a547220 */ /* 0x040fe20000410000 */
[----:B------:R-:W-:Y:S01]  /*5910*/  FMUL.FTZ R85, R122, R230 ;  /* 0x000000e67a557220 */ /* 0x000fe20000410000 */
[-C--:B------:R-:W-:Y:S01]  /*5920*/  FMUL.FTZ R94, R118, -R92.reuse ;  /* 0x8000005c765e7220 */ /* 0x080fe20000410000 */
[----:B------:R-:W-:Y:S01]  /*5930*/  FFMA.FTZ R92, R119, R92, R87 ;  /* 0x0000005c775c7223 */ /* 0x000fe20000010057 */
[C---:B------:R-:W-:Y:S01]  /*5940*/  FFMA.FTZ R84, R123.reuse, R230, R84 ;  /* 0x000000e67b547223 */ /* 0x040fe20000010054 */
[----:B------:R-:W-:Y:S01]  /*5950*/  FFMA.FTZ R85, R123, R228, -R85 ;  /* 0x000000e47b557223 */ /* 0x000fe20000010855 */
[----:B------:R-:W-:Y:S01]  /*5960*/  FFMA.FTZ R88, R111, R89, R88 ;  /* 0x000000596f587223 */ /* 0x000fe20000010058 */
[----:B------:R-:W-:Y:S01]  /*5970*/  FFMA.FTZ R94, R119, R90, -R94 ;  /* 0x0000005a775e7223 */ /* 0x000fe2000001085e */
[----:B------:R-:W-:Y:S01]  /*5980*/  FADD.FTZ R236, R227, R84 ;  /* 0x00000054e3ec7221 */ /* 0x000fe20000010000 */
[----:B------:R-:W-:Y:S01]  /*5990*/  FADD.FTZ R227, R226, R85 ;  /* 0x00000055e2e37221 */ /* 0x000fe20000010000 */
[----:B------:R-:W-:Y:S01]  /*59a0*/  FADD.FTZ R88, -R193, R88 ;  /* 0x00000058c1587221 */ /* 0x000fe20000010100 */
[----:B------:R-:W-:Y:S01]  /*59b0*/  FADD.FTZ R86, R177, R86 ;  /* 0x00000056b1567221 */ /* 0x000fe20000010000 */
[C---:B------:R-:W-:Y:S01]  /*59c0*/  FMUL.FTZ R84, R120.reuse, R236 ;  /* 0x000000ec78547220 */ /* 0x040fe20000410000 */
[-C--:B------:R-:W-:Y:S01]  /*59d0*/  FMUL.FTZ R87, R120, R227.reuse ;  /* 0x000000e378577220 */ /* 0x080fe20000410000 */
        /* <DEDUP_REMOVED lines=23> */
[----:B------:R-:W-:Y:S01]  /*5b50*/  FMUL.FTZ R87, R116, R221 ;  /* 0x000000dd74577220 */ /* 0x000fe20000410000 */
[----:B------:R-:W-:-:S02]  /*5b60*/  FMUL.FTZ R88, R122, -R86 ;  /* 0x800000567a587220 */ /* 0x000fc40000410000 */
[C---:B------:R-:W-:Y:S01]  /*5b70*/  FFMA.FTZ R85, R117.reuse, R221, -R84 ;  /* 0x000000dd75557223 */ /* 0x040fe20000010854 */
[----:B------:R-:W-:Y:S01]  /*5b80*/  FFMA.FTZ R238, R117, R222, R87 ;  /* 0x000000de75ee7223 */ /* 0x000fe20000010057 */
[----:B------:R-:W-:Y:S01]  /*5b90*/  FMUL.FTZ R84, R114, -R91 ;  /* 0x8000005b72547220 */ /* 0x000fe20000410000 */
[----:B------:R-:W-:Y:S01]  /*5ba0*/  FFMA.FTZ R94, R123, R94, -R88 ;  /* 0x0000005e7b5e7223 */ /* 0x000fe20000010858 */
[----:B------:R-:W-:Y:S01]  /*5bb0*/  FADD.FTZ R220, R220, R85 ;  /* 0x00000055dcdc7221 */ /* 0x000fe20000010000 */
[----:B------:R-:W-:Y:S01]  /*5bc0*/  FADD.FTZ R238, R219, R238 ;  /* 0x000000eedbee7221 */ /* 0x000fe20000010000 */
[CC--:B------:R-:W-:Y:S01]  /*5bd0*/  FFMA.FTZ R86, R115.reuse, R89.reuse, -R84 ;  /* 0x0000005973567223 */ /* 0x0c0fe20000010854 */
[C---:B------:R-:W-:Y:S01]  /*5be0*/  FMUL.FTZ R88, R114.reuse, -R89 ;  /* 0x8000005972587220 */ /* 0x040fe20000410000 */
[C---:B------:R-:W-:Y:S01]  /*5bf0*/  FMUL.FTZ R84, R114.reuse, R220 ;  /* 0x000000dc72547220 */ /* 0x040fe20000410000 */
[----:B------:R-:W-:Y:S01]  /*5c00*/  FMUL.FTZ R85, R114, R238 ;  /* 0x000000ee72557220 */ /* 0x000fe20000410000 */
[C---:B------:R-:W-:Y:S01]  /*5c10*/  FMUL.FTZ R89, R124.reuse, -R94 ;  /* 0x8000005e7c597220 */ /* 0x040fe20000410000 */
[C---:B------:R-:W-:Y:S01]  /*5c20*/  FFMA.FTZ R92, R115.reuse, R91, R88 ;  /* 0x0000005b735c7223 */ /* 0x040fe20000010058 */
[C---:B------:R-:W-:Y:S01]  /*5c30*/  FFMA.FTZ R87, R115.reuse, R238, R84 ;  /* 0x000000ee73577223 */ /* 0x040fe20000010054 */
[----:B------:R-:W-:Y:S01]  /*5c40*/  FFMA.FTZ R84, R115, R220, -R85 ;  /* 0x000000dc73547223 */ /* 0x000fe20000010855 */
[----:B------:R-:W-:Y:S01]  /*5c50*/  FADD.FTZ R86, R175, R86 ;  /* 0x00000056af567221 */ /* 0x000fe20000010000 */
[-C--:B------:R-:W-:Y:S01]  /*5c60*/  FMUL.FTZ R88, R124, -R90.reuse ;  /* 0x8000005a7c587220 */ /* 0x080fe20000410000 */
[----:B------:R-:W-:Y:S01]  /*5c70*/  FADD.FTZ R218, R218, R87 ;  /* 0x00000057dada7221 */ /* 0x000fe20000010000 */
[----:B------:R-:W-:Y:S01]  /*5c80*/  FADD.FTZ R217, R217, R84 ;  /* 0x00000054d9d97221 */ /* 0x000fe20000010000 */
[----:B------:R-:W-:Y:S01]  /*5c90*/  FFMA.FTZ R90, R125, R90, R89 ;  /* 0x0000005a7d5a7223 */ /* 0x000fe20000010059 */
[----:B------:R-:W-:Y:S01]  /*5ca0*/  FADD.FTZ R92, -R191, R92 ;  /* 0x0000005cbf5c7221 */ /* 0x000fe20000010100 */
[----:B------:R-:W-:Y:S01]  /*5cb0*/  FMUL.FTZ R89, R116, -R86 ;  /* 0x8000005674597220 */ /* 0x000fe20000410000 */
        /* <DEDUP_REMOVED lines=12> */
[-C--:B------:R-:W-:Y:S01]  /*5d80*/  FMUL.FTZ R91, R118, -R89.reuse ;  /* 0x80000059765b7220 */ /* 0x080fe20000410000 */
[C---:B------:R-:W-:Y:S01]  /*5d90*/  FMUL.FTZ R84, R110.reuse, R216 ;  /* 0x000000d86e547220 */ /* 0x040fe20000410000 */
[----:B------:R-:W-:Y:S01]  /*5da0*/  FMUL.FTZ R85, R110, R240 ;  /* 0x000000f06e557220 */ /* 0x000fe20000410000 */
        /* <DEDUP_REMOVED lines=46> */
[----:B------:R-:W-:Y:S01]  /*6090*/  FMUL.FTZ R89, R102, R208 ;  /* 0x000000d066597220 */ /* 0x000fe20000410000 */
[----:B------:R-:W-:Y:S01]  /*60a0*/  LEA R207, R248, R163, 0x4 ;  /* 0x000000a3f8cf7211 */ /* 0x000fe200078e20ff */
[-C--:B------:R-:W-:Y:S01]  /*60b0*/  FMUL.FTZ R91, R127, -R92.reuse ;  /* 0x8000005c7f5b7220 */ /* 0x080fe20000410000 */
[C---:B------:R-:W-:Y:S01]  /*60c0*/  FFMA.FTZ R246, R129.reuse, R92, -R246 ;  /* 0x0000005c81f67223 */ /* 0x040fe200000108f6 */
[----:B------:R-:W-:Y:S01]  /*60d0*/  FMUL.FTZ R92, R102, R244 ;  /* 0x000000f4665c7220 */ /* 0x000fe20000410000 */
[----:B------:R-:W-:Y:S01]  /*60e0*/  HFMA2.MMA R85, -RZ, RZ, 0, 0 ;  /* 0x00000000ff557435 */ /* 0x000fe200000001ff */
[----:B------:R-:W-:Y:S01]  /*60f0*/  FFMA.FTZ R248, R129, R94, R91 ;  /* 0x0000005e81f87223 */ /* 0x000fe2000001005b */
[----:B------:R-:W-:Y:S01]  /*6100*/  FMUL.FTZ R94, R127, -R88 ;  /* 0x800000587f5e7220 */ /* 0x000fe20000410000 */
[C---:B------:R-:W-:Y:S01]  /*6110*/  FFMA.FTZ R211, R103.reuse, R208, -R92 ;  /* 0x000000d067d37223 */ /* 0x040fe2000001085c */
[----:B------:R-:W-:Y:S01]  /*6120*/  FFMA.FTZ R92, R103, R244, R89 ;  /* 0x000000f4675c7223 */ /* 0x000fe20000010059 */
[-C--:B------:R-:W-:Y:S01]  /*6130*/  FMUL.FTZ R91, R127, -R90.reuse ;  /* 0x8000005a7f5b7220 */ /* 0x080fe20000410000 */
[----:B------:R-:W-:Y:S01]  /*6140*/  FFMA.FTZ R89, R129, R90, R94 ;  /* 0x0000005a81597223 */ /* 0x000fe2000001005e */
[----:B------:R-:W-:Y:S01]  /*6150*/  FADD.FTZ R211, R206, R211 ;  /* 0x000000d3ced37221 */ /* 0x000fe20000010000 */
[----:B------:R-:W-:Y:S01]  /*6160*/  FADD.FTZ R206, R205, R92 ;  /* 0x0000005ccdce7221 */ /* 0x000fe20000010000 */
[----:B------:R-:W-:Y:S01]  /*6170*/  FADD.FTZ R90, R169, R246 ;  /* 0x000000f6a95a7221 */ /* 0x000fe20000010000 */
[----:B------:R-:W-:Y:S01]  /*6180*/  MOV R84, 0x3f800000 ;  /* 0x3f80000000547802 */ /* 0x000fe20000000f00 */
[CC--:B------:R-:W-:Y:S01]  /*6190*/  FMUL.FTZ R94, R100.reuse, R211.reuse ;  /* 0x000000d3645e7220 */ /* 0x0c0fe20000410000 */
[----:B------:R-:W-:Y:S01]  /*61a0*/  FMUL.FTZ R92, R100, R206 ;  /* 0x000000ce645c7220 */ /* 0x000fe20000410000 */
[----:B------:R-:W-:Y:S01]  /*61b0*/  CS2R R86, SRZ ;  /* 0x0000000000567805 */ /* 0x000fe2000001ff00 */
[----:B------:R-:W-:Y:S01]  /*61c0*/  FFMA.FTZ R88, R129, R88, -R91 ;  /* 0x0000005881587223 */ /* 0x000fe2000001085b */
[C---:B------:R-:W-:Y:S01]  /*61d0*/  FFMA.FTZ R94, R101.reuse, R206, R94 ;  /* 0x000000ce655e7223 */ /* 0x040fe2000001005e */
[----:B------:R-:W-:Y:S01]  /*61e0*/  FFMA.FTZ R93, R101, R211, -R92 ;  /* 0x000000d3655d7223 */ /* 0x000fe2000001085c */
[----:B------:R-:W-:-:S02]  /*61f0*/  FADD.FTZ R91, -R185, R248 ;  /* 0x000000f8b95b7221 */ /* 0x000fc40000010100 */
        /* <DEDUP_REMOVED lines=32> */
.L_x_11182:
[----:B------:R-:W-:Y:S04]  /*6400*/  BSSY B0, `(.L_x_11043) ;  /* 0x000000d000007945 */ /* 0x000fe80003800000 */
[----:B------:R-:W-:Y:S05]  /*6410*/  @!P0 BRA `(.L_x_11044) ;  /* 0x00000000002c8947 */ /* 0x000fea0003800000 */
[C---:B0-----:R-:W-:Y:S01]  /*6420*/  FMUL.FTZ R248, R237.reuse, R233 ;  /* 0x000000e9edf87220 */ /* 0x041fe20000410000 */
[C---:B---3--:R-:W-:Y:S01]  /*6430*/  FMUL.FTZ R93, R237.reuse, R92 ;  /* 0x0000005ced5d7220 */ /* 0x048fe20000410000 */
[-C--:B----4-:R-:W-:Y:S02]  /*6440*/  FMUL.FTZ R250, R237, R204.reuse ;  /* 0x000000ccedfa7220 */ /* 0x090fe40000410000 */
[C---:B------:R-:W-:Y:S01]  /*6450*/  FFMA.FTZ R248, R235.reuse, R204, -R248 ;  /* 0x000000ccebf87223 */ /* 0x040fe200000108f8 */
[C---:B--2---:R-:W-:Y:S01]  /*6460*/  FMUL.FTZ R204, R94.reuse, R237 ;  /* 0x000000ed5ecc7220 */ /* 0x044fe20000410000 */
[----:B------:R-:W-:Y:S01]  /*6470*/  FFMA.FTZ R93, R94, R235, -R93 ;  /* 0x000000eb5e5d7223 */ /* 0x000fe2000001085d */
[----:B------:R-:W-:Y:S01]  /*6480*/  FFMA.FTZ R250, R235, R233, R250 ;  /* 0x000000e9ebfa7223 */ /* 0x000fe200000100fa */
[----:B------:R-:W-:Y:S01]  /*6490*/  FADD.FTZ R239, R239, R248 ;  /* 0x000000f8efef7221 */ /* 0x000fe20000010000 */
[----:B------:R-:W-:Y:S02]  /*64a0*/  FFMA.FTZ R237, R235, R92, R204 ;  /* 0x0000005cebed7223 */ /* 0x000fe400000100cc */
[----:B------:R-:W-:Y:S01]  /*64b0*/  FADD.FTZ R241, R241, R250 ;  /* 0x000000faf1f17221 */ /* 0x000fe20000010000 */
[----:B------:R-:W-:-:S07]  /*64c0*/  MOV R235, R93 ;  /* 0x0000005d00eb7202 */ /* 0x000fce0000000f00 */
.L_x_11044:
[----:B------:R-:W-:Y:S05]  /*64d0*/  BSYNC B0 ;  /* 0x0000000000007941 */ /* 0x000fea0003800000 */
.L_x_11043:
[----:B------:R-:W-:Y:S01]  /*64e0*/  UMOV UR44, 0xffffffff ;  /* 0xffffffff002c7882 */ /* 0x000fe20000000000 */
[----:B------:R-:W-:Y:S02]  /*64f0*/  ISETP.GT.U32.AND P0, PT, R225, 0x1d, PT ;  /* 0x0000001de100780c */ /* 0x000fe40003f04070 */
[----:B------:R-:W-:Y:S11]  /*6500*/  BRA.DIV UR44, `(.L_x_11045) ;  /* 0x000000662c1c7947 */ /* 0x000ff6000b800000 */
[----:B---3--:R3:W1:Y:S04]  /*6510*/  SHFL.DOWN PT, R92, R235, 0x2, 0x1f ;  /* 0x08401f00eb5c7f89 */ /* 0x00866800000e0000 */
[----:B--2---:R3:W2:Y:S04]  /*6520*/  SHFL.DOWN PT, R94, R237, 0x2, 0x1f ;  /* 0x08401f00ed5e7f89 */ /* 0x0046a800000e0000 */
[----:B----4-:R3:W4:Y:S04]  /*6530*/  SHFL.DOWN PT, R204, R239, 0x2, 0x1f ;  /* 0x08401f00efcc7f89 */ /* 0x01072800000e0000 */
[----:B0-----:R3:W0:Y:S02]  /*6540*/  SHFL.DOWN PT, R233, R241, 0x2, 0x1f ;  /* 0x08401f00f1e97f89 */ /* 0x00162400000e0000 */
.L_x_11188:
[----:B------:R-:W-:Y:S04]  /*6550*/  BSSY B0, `(.L_x_11046) ;  /* 0x000000d000007945 */ /* 0x000fe80003800000 */
[----:B------:R-:W-:Y:S05]  /*6560*/  @P0 BRA `(.L_x_11047) ;  /* 0x00000000002c0947 */ /* 0x000fea0003800000 */
[C---:B--2---:R-:W-:Y:S01]  /*6570*/  FMUL.FTZ R93, R237.reuse, R94 ;  /* 0x0000005eed5d7220 */ /* 0x044fe20000410000 */
[CC--:B0-----:R-:W-:Y:S01]  /*6580*/  FMUL.FTZ R248, R237.reuse, R233.reuse ;  /* 0x000000e9edf87220 */ /* 0x0c1fe20000410000 */
[C---:B----4-:R-:W-:Y:S01]  /*6590*/  FMUL.FTZ R250, R237.reuse, R204 ;  /* 0x000000ccedfa7220 */ /* 0x050fe20000410000 */
[-C--:B-1-3--:R-:W-:Y:S01]  /*65a0*/  FMUL.FTZ R237, R237, R92.reuse ;  /* 0x0000005ceded7220 */ /* 0x08afe20000410000 */
[C---:B------:R-:W-:Y:S01]  /*65b0*/  FFMA.FTZ R93, R235.reuse, R92, -R93 ;  /* 0x0000005ceb5d7223 */ /* 0x040fe2000001085d */
[C---:B------:R-:W-:Y:S01]  /*65c0*/  FFMA.FTZ R248, R235.reuse, R204, -R248 ;  /* 0x000000ccebf87223 */ /* 0x040fe200000108f8 */
[C---:B------:R-:W-:Y:S01]  /*65d0*/  FFMA.FTZ R250, R235.reuse, R233, R250 ;  /* 0x000000e9ebfa7223 */ /* 0x040fe200000100fa */
[----:B------:R-:W-:Y:S02]  /*65e0*/  FFMA.FTZ R237, R235, R94, R237 ;  /* 0x0000005eebed7223 */ /* 0x000fe400000100ed */
[----:B------:R-:W-:Y:S01]  /*65f0*/  FADD.FTZ R239, R239, R248 ;  /* 0x000000f8efef7221 */ /* 0x000fe20000010000 */
[----:B------:R-:W-:Y:S01]  /*6600*/  FADD.FTZ R241, R241, R250 ;  /* 0x000000faf1f17221 */ /* 0x000fe20000010000 */
[----:B------:R-:W-:-:S07]  /*6610*/  MOV R235, R93 ;  /* 0x0000005d00eb7202 */ /* 0x000fce0000000f00 */
.L_x_11047:
[----:B------:R-:W-:Y:S05]  /*6620*/  BSYNC B0 ;  /* 0x0000000000007941 */ /* 0x000fea0003800000 */
.L_x_11046:
[----:B------:R-:W-:Y:S01]  /*6630*/  UMOV UR44, 0xffffffff ;  /* 0xffffffff002c7882 */ /* 0x000fe20000000000 */
[----:B------:R-:W-:Y:S02]  /*6640*/  ISETP.GT.U32.AND P0, PT, R225, 0x1b, PT ;  /* 0x0000001be100780c */ /* 0x000fe40003f04070 */
[----:B------:R-:W-:Y:S11]  /*6650*/  BRA.DIV UR44, `(.L_x_11048) ;  /* 0x000000662c387947 */ /* 0x000ff6000b800000 */
[----:B-1----:R1:W1:Y:S04]  /*6660*/  SHFL.DOWN PT, R92, R235, 0x4, 0x1f ;  /* 0x08801f00eb5c7f89 */ /* 0x00226800000e0000 */
[----:B--2---:R2:W1:Y:S04]  /*6670*/  SHFL.DOWN PT, R94, R237, 0x4, 0x1f ;  /* 0x08801f00ed5e7f89 */ /* 0x00446800000e0000 */
[----:B----4-:R2:W4:Y:S04]  /*6680*/  SHFL.DOWN PT, R204, R239, 0x4, 0x1f ;  /* 0x08801f00efcc7f89 */ /* 0x01052800000e0000 */
[----:B0-----:R2:W0:Y:S02]  /*6690*/  SHFL.DOWN PT, R233, R241, 0x4, 0x1f ;  /* 0x08801f00f1e97f89 */ /* 0x00142400000e0000 */
.L_x_11194:
        /* <DEDUP_REMOVED lines=13> */
.L_x_11050:
[----:B------:R-:W-:Y:S05]  /*6770*/  BSYNC B0 ;  /* 0x0000000000007941 */ /* 0x000fea0003800000 */
.L_x_11049:
[----:B------:R-:W-:Y:S01]  /*6780*/  UMOV UR44, 0xffffffff ;  /* 0xffffffff002c7882 */ /* 0x000fe20000000000 */
[----:B------:R-:W-:Y:S02]  /*6790*/  ISETP.GT.U32.AND P0, PT, R225, 0x17, PT ;  /* 0x00000017e100780c */ /* 0x000fe40003f04070 */
[----:B------:R-:W-:Y:S11]  /*67a0*/  BRA.DIV UR44, `(.L_x_11051) ;  /* 0x000000662c547947 */ /* 0x000ff6000b800000 */
[----:B-1----:R1:W1:Y:S04]  /*67b0*/  SHFL.DOWN PT, R92, R235, 0x8, 0x1f ;  /* 0x09001f00eb5c7f89 */ /* 0x00226800000e0000 */
[----:B------:R0:W1:Y:S04]  /*67c0*/  SHFL.DOWN PT, R94, R237, 0x8, 0x1f ;  /* 0x09001f00ed5e7f89 */ /* 0x00006800000e0000 */
[----:B----4-:R4:W1:Y:S04]  /*67d0*/  SHFL.DOWN PT, R204, R239, 0x8, 0x1f ;  /* 0x09001f00efcc7f89 */ /* 0x01086800000e0000 */
[----:B0-----:R4:W0:Y:S02]  /*67e0*/  SHFL.DOWN PT, R233, R241, 0x8, 0x1f ;  /* 0x09001f00f1e97f89 */ /* 0x00182400000e0000 */
.L_x_11200:
        /* <DEDUP_REMOVED lines=13> */
.L_x_11053:
[----:B------:R-:W-:Y:S05]  /*68c0*/  BSYNC B0 ;  /* 0x0000000000007941 */ /* 0x000fea0003800000 */
.L_x_11052:
[----:B------:R-:W-:Y:S01]  /*68d0*/  UMOV UR44, 0xffffffff ;  /* 0xffffffff002c7882 */ /* 0x000fe20000000000 */
[----:B------:R-:W-:Y:S02]  /*68e0*/  ISETP.GT.U32.AND P0, PT, R225, 0xf, PT ;  /* 0x0000000fe100780c */ /* 0x000fe40003f04070 */
[----:B------:R-:W-:Y:S11]  /*68f0*/  BRA.DIV UR44, `(.L_x_11054) ;  /* 0x000000662c707947 */ /* 0x000ff6000b800000 */
[----:B-1----:R1:W1:Y:S04]  /*6900*/  SHFL.DOWN PT, R92, R235, 0x10, 0x1f ;  /* 0x0a001f00eb5c7f89 */ /* 0x00226800000e0000 */
[----:B------:R0:W1:Y:S04]  /*6910*/  SHFL.DOWN PT, R94, R237, 0x10, 0x1f ;  /* 0x0a001f00ed5e7f89 */ /* 0x00006800000e0000 */
[----:B------:R1:W1:Y:S04]  /*6920*/  SHFL.DOWN PT, R204, R239, 0x10, 0x1f ;  /* 0x0a001f00efcc7f89 */ /* 0x00026800000e0000 */
[----:B0-----:R0:W0:Y:S02]  /*6930*/  SHFL.DOWN PT, R233, R241, 0x10, 0x1f ;  /* 0x0a001f00f1e97f89 */ /* 0x00102400000e0000 */
.L_x_11206:
        /* <DEDUP_REMOVED lines=13> */
.L_x_11056:
[----:B------:R-:W-:Y:S05]  /*6a10*/  BSYNC B0 ;  /* 0x0000000000007941 */ /* 0x000fea0003800000 */
.L_x_11055:
[----:B------:R-:W-:Y:S01]  /*6a20*/  UMOV UR44, 0xffffffff ;  /* 0xffffffff002c7882 */ /* 0x000fe20000000000 */
[----:B------:R-:W-:Y:S02]  /*6a30*/  ISETP.NE.AND P0, PT, R166, 0x1f, PT ;  /* 0x0000001fa600780c */ /* 0x000fe40003f05270 */
[----:B------:R-:W-:Y:S11]  /*6a40*/  BRA.DIV UR44, `(.L_x_11057) ;  /* 0x000000662c8c7947 */ /* 0x000ff6000b800000 */
[----:B------:R-:W5:Y:S04]  /*6a50*/  SHFL.IDX PT, R231, R237, RZ, 0x1f ;  /* 0x00001fffede77589 */ /* 0x000f6800000e0000 */
[----:B-1----:R-:W1:Y:S04]  /*6a60*/  SHFL.IDX PT, R204, R235, RZ, 0x1f ;  /* 0x00001fffebcc7589 */ /* 0x002e6800000e0000 */
[----:B------:R0:W2:Y:S04]  /*6a70*/  SHFL.DOWN PT, R223, R235, 0x1, 0x1f ;  /* 0x08201f00ebdf7f89 */ /* 0x0000a800000e0000 */
[----:B------:R0:W2:Y:S04]  /*6a80*/  SHFL.DOWN PT, R225, R237, 0x1, 0x1f ;  /* 0x08201f00ede17f89 */ /* 0x0000a800000e0000 */
[----:B------:R0:W2:Y:S04]  /*6a90*/  SHFL.IDX PT, R248, R239, RZ, 0x1f ;  /* 0x00001fffeff87589 */ /* 0x0000a800000e0000 */
[----:B------:R1:W2:Y:S04]  /*6aa0*/  SHFL.DOWN PT, R229, R239, 0x1, 0x1f ;  /* 0x08201f00efe57f89 */ /* 0x0002a800000e0000 */
[----:B------:R2:W2:Y:S01]  /*6ab0*/  SHFL.IDX PT, R250, R241, RZ, 0x1f ;  /* 0x00001ffff1fa7589 */ /* 0x0004a200000e0000 */
[-C--:B-----5:R-:W-:Y:S01]  /*6ac0*/  FMUL.FTZ R215, R87, R231.reuse ;  /* 0x000000e757d77220 */ /* 0x0a0fe20000410000 */
[CC--:B------:R-:W-:Y:S01]  /*6ad0*/  FMUL.FTZ R92, R86.reuse, R231.reuse ;  /* 0x000000e7565c7220 */ /* 0x0c0fe20000410000 */
[-C--:B0-----:R-:W-:Y:S01]  /*6ae0*/  FMUL.FTZ R233, R85, R231.reuse ;  /* 0x000000e755e97220 */ /* 0x081fe20000410000 */
[----:B------:R0:W0:Y:S01]  /*6af0*/  SHFL.DOWN PT, R247, R241, 0x1, 0x1f ;  /* 0x08201f00f1f77f89 */ /* 0x00002200000e0000 */
[-C--:B-1----:R-:W-:Y:S01]  /*6b00*/  FFMA.FTZ R215, R86, R204.reuse, -R215 ;  /* 0x000000cc56d77223 */ /* 0x082fe200000108d7 */
[----:B------:R-:W-:Y:S01]  /*6b10*/  FFMA.FTZ R219, R87, R204, R92 ;  /* 0x000000cc57db7223 */ /* 0x000fe2000001005c */
[----:B------:R-:W-:Y:S01]  /*6b20*/  FMUL.FTZ R252, R84, R231 ;  /* 0x000000e754fc7220 */ /* 0x000fe20000410000 */
[----:B------:R1:W0:Y:S04]  /*6b30*/  SHFL.IDX PT, R243, R86, RZ, 0x1f ;  /* 0x00001fff56f37589 */ /* 0x00022800000e0000 */
[----:B------:R1:W0:Y:S04]  /*6b40*/  SHFL.IDX PT, R251, R87, RZ, 0x1f ;  /* 0x00001fff57fb7589 */ /* 0x00022800000e0000 */
[----:B------:R1:W0:Y:S04]  /*6b50*/  SHFL.IDX PT, R249, R84, RZ, 0x1f ;  /* 0x00001fff54f97589 */ /* 0x00022800000e0000 */
[----:B------:R1:W0:Y:S02]  /*6b60*/  SHFL.IDX PT, R245, R85, RZ, 0x1f ;  /* 0x00001fff55f57589 */ /* 0x00022400000e0000 */
.L_x_11220:
[----:B------:R-:W-:Y:S01]  /*6b70*/  BSSY B0, `(.L_x_11058) ;  /* 0x0000010000007945 */ /* 0x000fe20003800000 */
[----:B0-----:R-:W-:Y:S02]  /*6b80*/  MOV R92, R249 ;  /* 0x000000f9005c7202 */ /* 0x001fe40000000f00 */
[----:B------:R-:W-:Y:S02]  /*6b90*/  MOV R93, R245 ;  /* 0x000000f5005d7202 */ /* 0x000fe40000000f00 */
[----:B------:R-:W-:Y:S02]  /*6ba0*/  MOV R94, R243 ;  /* 0x000000f3005e7202 */ /* 0x000fe40000000f00 */
[----:B------:R-:W-:Y:S01]  /*6bb0*/  MOV R95, R251 ;  /* 0x000000fb005f7202 */ /* 0x000fe20000000f00 */
[----:B------:R-:W-:Y:S06]  /*6bc0*/  @!P0 BRA `(.L_x_11059) ;  /* 0x0000000000288947 */ /* 0x000fec0003800000 */
[C---:B-12---:R-:W-:Y:S01]  /*6bd0*/  FMUL.FTZ R86, R225.reuse, R95 ;  /* 0x0000005fe1567220 */ /* 0x046fe20000410000 */
        /* <DEDUP_REMOVED lines=9> */
.L_x_11059:
[----:B------:R-:W-:Y:S05]  /*6c70*/  BSYNC B0 ;  /* 0x0000000000007941 */ /* 0x000fea0003800000 */
.L_x_11058:
[C---:B-1----:R-:W-:Y:S01]  /*6c80*/  FMUL.FTZ R86, R89.reuse, R94 ;  /* 0x0000005e59567220 */ /* 0x042fe20000410000 */
[CC--:B------:R-:W-:Y:S01]  /*6c90*/  FMUL.FTZ R87, R89.reuse, R95.reuse ;  /* 0x0000005f59577220 */ /* 0x0c0fe20000410000 */
[----:B------:R0:W-:Y:S01]  /*6ca0*/  STS.128 [R202+0x4670], R92 ;  /* 0x0046705cca007388 */ /* 0x0001e20000000c00 */
[----:B------:R-:W-:Y:S01]  /*6cb0*/  FFMA.FTZ R84, R84, R204, -R233 ;  /* 0x000000cc54547223 */ /* 0x000fe200000108e9 */
[C---:B--2---:R-:W-:Y:S01]  /*6cc0*/  FFMA.FTZ R225, R88.reuse, R95, R86 ;  /* 0x0000005f58e17223 */ /* 0x044fe20000010056 */
        /* <DEDUP_REMOVED lines=11> */
.L_x_11041:
[----:B------:R-:W-:Y:S01]  /*6d80*/  ISETP.NE.AND P0, PT, R166, RZ, PT ;  /* 0x000000ffa600720c */ /* 0x000fe20003f05270 */
[----:B------:R-:W-:Y:S05]  /*6d90*/  WARPSYNC.ALL ;  /* 0x0000000000007948 */ /* 0x000fea0003800000 */
[----:B0-----:R-:W-:Y:S01]  /*6da0*/  P2R R88, PR, RZ, 0x1 ;  /* 0x00000001ff587803 */ /* 0x001fe20000000000 */
[----:B------:R-:W-:Y:S01]  /*6db0*/  BAR.SYNC.DEFER_BLOCKING 0x0 ;  /* 0x0000000000007b1d */ /* 0x000fe20000010000 */
[----:B------:R-:W-:Y:S01]  /*6dc0*/  FMUL.FTZ R91, R80, R157 ;  /* 0x0000009d505b7220 */ /* 0x000fe20000410000 */
[----:B------:R-:W-:Y:S01]  /*6dd0*/  FFMA.FTZ R89, R0, R234, RZ ;  /* 0x000000ea00597223 */ /* 0x000fe200000100ff */
[----:B------:R-:W-:Y:S01]  /*6de0*/  FMUL.FTZ R90, R81, R158 ;  /* 0x0000009e515a7220 */ /* 0x000fe20000410000 */
[----:B------:R-:W-:Y:S01]  /*6df0*/  FMUL.FTZ R93, R82, R155 ;  /* 0x0000009b525d7220 */ /* 0x000fe20000410000 */
[C---:B------:R-:W-:Y:S01]  /*6e00*/  FFMA.FTZ R234, -R91.reuse, R32, R234 ;  /* 0x000000205bea7223 */ /* 0x040fe200000101ea */
[----:B------:R-:W-:Y:S01]  /*6e10*/  FFMA.FTZ R88, -R91, R33, R2 ;  /* 0x000000215b587223 */ /* 0x000fe20000010102 */
[----:B------:R-:W-:Y:S01]  /*6e20*/  FFMA.FTZ R91, R0, -R2, RZ ;  /* 0x80000002005b7223 */ /* 0x000fe200000100ff */
[----:B------:R-:W-:Y:S01]  /*6e30*/  FFMA.FTZ R2, R142, R3, R89 ;  /* 0x000000038e027223 */ /* 0x000fe20000010059 */
[----:B------:R-:W-:Y:S01]  /*6e40*/  FFMA.FTZ R89, -R90, R34, R3 ;  /* 0x000000225a597223 */ /* 0x000fe20000010103 */
[----:B------:R-:W-:Y:S01]  /*6e50*/  FMUL.FTZ R92, R83, R156 ;  /* 0x0000009c535c7220 */ /* 0x000fe20000410000 */
[----:B------:R-:W-:Y:S01]  /*6e60*/  FFMA.FTZ R91, R142, -R232, R91 ;  /* 0x800000e88e5b7223 */ /* 0x000fe2000001005b */
[----:B------:R-:W-:Y:S01]  /*6e70*/  FFMA.FTZ R3, R141, R228, R2 ;  /* 0x000000e48d037223 */ /* 0x000fe20000010002 */
[----:B------:R-:W-:Y:S01]  /*6e80*/  FFMA.FTZ R232, -R90, R35, R232 ;  /* 0x000000235ae87223 */ /* 0x000fe200000101e8 */
[C---:B------:R-:W-:Y:S01]  /*6e90*/  FFMA.FTZ R228, -R93.reuse, R28, R228 ;  /* 0x0000001c5de47223 */ /* 0x040fe200000101e4 */
[----:B------:R-:W-:Y:S01]  /*6ea0*/  FFMA.FTZ R90, -R93, R29, R230 ;  /* 0x0000001d5d5a7223 */ /* 0x000fe200000101e6 */
[----:B------:R-:W-:Y:S01]  /*6eb0*/  FFMA.FTZ R93, R141, -R230, R91 ;  /* 0x800000e68d5d7223 */ /* 0x000fe2000001005b */
[----:B------:R-:W-:Y:S01]  /*6ec0*/  FFMA.FTZ R2, R140, R227, R3 ;  /* 0x000000e38c027223 */ /* 0x000fe20000010003 */
[----:B------:R-:W-:Y:S01]  /*6ed0*/  FMUL.FTZ R3, R76, R153 ;  /* 0x000000994c037220 */ /* 0x000fe20000410000 */
[----:B------:R-:W-:Y:S01]  /*6ee0*/  FFMA.FTZ R91, -R92, R31, R236 ;  /* 0x0000001f5c5b7223 */ /* 0x000fe200000101ec */
[----:B------:R-:W-:Y:S01]  /*6ef0*/  FFMA.FTZ R236, R140, -R236, R93 ;  /* 0x800000ec8cec7223 */ /* 0x000fe2000001005d */
[----:B------:R-:W-:Y:S01]  /*6f00*/  FFMA.FTZ R227, -R92, R30, R227 ;  /* 0x0000001e5ce37223 */ /* 0x000fe200000101e3 */
[----:B------:R-:W-:Y:S01]  /*6f10*/  FFMA.FTZ R93, R139, R226, R2 ;  /* 0x000000e28b5d7223 */ /* 0x000fe20000010002 */
[C---:B------:R-:W-:Y:S01]  /*6f20*/  FFMA.FTZ R226, -R3.reuse, R24, R226 ;  /* 0x0000001803e27223 */ /* 0x040fe200000101e2 */
[----:B------:R-:W-:Y:S01]  /*6f30*/  FFMA.FTZ R92, -R3, R25, R224 ;  /* 0x00000019035c7223 */ /* 0x000fe200000101e0 */
[----:B------:R-:W-:Y:S01]  /*6f40*/  FFMA.FTZ R95, R139, -R224, R236 ;  /* 0x800000e08b5f7223 */ /* 0x000fe200000100ec */
[----:B------:R0:W2:Y:S01]  /*6f50*/  LDS.64 R2, [R168+0x4668] ;  /* 0x00466800a8027984 */ /* 0x0000a20000000a00 */
[----:B------:R-:W-:Y:S01]  /*6f60*/  FFMA.FTZ R94, R138, R221, R93 ;  /* 0x000000dd8a5e7223 */ /* 0x000fe2000001005d */
[----:B------:R-:W-:Y:S01]  /*6f70*/  FMUL.FTZ R219, R78, R151 ;  /* 0x000000974edb7220 */ /* 0x000fe20000410000 */
[----:B------:R-:W-:Y:S01]  /*6f80*/  FFMA.FTZ R95, R138, -R222, R95 ;  /* 0x800000de8a5f7223 */ /* 0x000fe2000001005f */
[----:B------:R-:W-:Y:S01]  /*6f90*/  FMUL.FTZ R202, R77, R154 ;  /* 0x0000009a4dca7220 */ /* 0x000fe20000410000 */
[----:B------:R-:W-:Y:S01]  /*6fa0*/  FFMA.FTZ R215, R137, R220, R94 ;  /* 0x000000dc89d77223 */ /* 0x000fe2000001005e */
[C---:B------:R-:W-:Y:S01]  /*6fb0*/  FFMA.FTZ R220, -R219.reuse, R20, R220 ;  /* 0x00000014dbdc7223 */ /* 0x040fe200000101dc */
[----:B------:R-:W-:Y:S01]  /*6fc0*/  FFMA.FTZ R94, -R219, R21, R238 ;  /* 0x00000015db5e7223 */ /* 0x000fe200000101ee */
[----:B------:R-:W-:Y:S01]  /*6fd0*/  FFMA.FTZ R219, R137, -R238, R95 ;  /* 0x800000ee89db7223 */ /* 0x000fe2000001005f */
[----:B0-----:R-:W-:Y:S01]  /*6fe0*/  FFMA.FTZ R168, R136, R217, R215 ;  /* 0x000000d988a87223 */ /* 0x001fe200000100d7 */
[C---:B------:R-:W-:Y:S01]  /*6ff0*/  FFMA.FTZ R221, -R202.reuse, R26, R221 ;  /* 0x0000001acadd7223 */ /* 0x040fe200000101dd */
[----:B------:R-:W-:Y:S01]  /*7000*/  FFMA.FTZ R93, -R202, R27, R222 ;  /* 0x0000001bca5d7223 */ /* 0x000fe200000101de */
[----:B------:R-:W-:Y:S01]  /*7010*/  FFMA.FTZ R219, R136, -R218, R219 ;  /* 0x800000da88db7223 */ /* 0x000fe200000100db */
[----:B------:R-:W-:Y:S01]  /*7020*/  FFMA.FTZ R215, R135, R216, R168 ;  /* 0x000000d887d77223 */ /* 0x000fe200000100a8 */
[----:B------:R-:W-:Y:S01]  /*7030*/  FMUL.FTZ R202, R79, R152 ;  /* 0x000000984fca7220 */ /* 0x000fe20000410000 */
[----:B------:R-:W-:Y:S01]  /*7040*/  FMUL.FTZ R222, R75, R148 ;  /* 0x000000944bde7220 */ /* 0x000fe20000410000 */
[----:B------:R-:W-:Y:S01]  /*7050*/  FFMA.FTZ R219, R135, -R240, R219 ;  /* 0x800000f087db7223 */ /* 0x000fe200000100db */
[----:B------:R-:W-:Y:S01]  /*7060*/  FFMA.FTZ R204, R134, R213, R215 ;  /* 0x000000d586cc7223 */ /* 0x000fe200000100d7 */
[C---:B------:R-:W-:Y:S01]  /*7070*/  FFMA.FTZ R217, -R202.reuse, R22, R217 ;  /* 0x00000016cad97223 */ /* 0x040fe200000101d9 */
[----:B------:R-:W-:Y:S01]  /*7080*/  FFMA.FTZ R95, -R202, R23, R218 ;  /* 0x00000017ca5f7223 */ /* 0x000fe200000101da */
[----:B------:R-:W-:Y:S01]  /*7090*/  FMUL.FTZ R202, R73, R150 ;  /* 0x0000009649ca7220 */ /* 0x000fe20000410000 */
[----:B------:R-:W-:Y:S01]  /*70a0*/  FFMA.FTZ R219, R134, -R214, R219 ;  /* 0x800000d686db7223 */ /* 0x000fe200000100db */
[C---:B------:R-:W-:Y:S01]  /*70b0*/  FFMA.FTZ R215, R133.reuse, R212, R204 ;  /* 0x000000d485d77223 */ /* 0x040fe200000100cc */
[----:B-1----:R0:W-:Y:S01]  /*70c0*/  @!P0 STS.128 [R207+0x5c60], R84 ;  /* 0x005c6054cf008388 */ /* 0x0021e20000000c00 */
[C---:B------:R-:W-:Y:S01]  /*70d0*/  FFMA.FTZ R213, -R202.reuse, R18, R213 ;  /* 0x00000012cad57223 */ /* 0x040fe200000101d5 */
[----:B------:R-:W-:Y:S01]  /*70e0*/  FFMA.FTZ R219, R133, -R242, R219 ;  /* 0x800000f285db7223 */ /* 0x000fe200000100db */
[----:B------:R-:W-:Y:S01]  /*70f0*/  FFMA.FTZ R202, -R202, R19, R214 ;  /* 0x00000013caca7223 */ /* 0x000fe200000101d6 */
[----:B------:R-:W-:Y:S01]  /*7100*/  FFMA.FTZ R218, R132, R209, R215 ;  /* 0x000000d184da7223 */ /* 0x000fe200000100d7 */
[C---:B------:R-:W-:Y:S01]  /*7110*/  FFMA.FTZ R214, -R222.reuse, R14, R209 ;  /* 0x0000000eded67223 */ /* 0x040fe200000101d1 */
[----:B------:R-:W-:Y:S01]  /*7120*/  FFMA.FTZ R209, -R222, R15, R210 ;  /* 0x0000000fded17223 */ /* 0x000fe200000101d2 */
[----:B------:R-:W-:Y:S01]  /*7130*/  FFMA.FTZ R222, R132, -R210, R219 ;  /* 0x800000d284de7223 */ /* 0x000fe200000100db */
[----:B------:R-:W-:Y:S01]  /*7140*/  FFMA.FTZ R219, R131, R208, R218 ;  /* 0x000000d083db7223 */ /* 0x000fe200000100da */
[----:B------:R-:W-:Y:S01]  /*7150*/  FMUL.FTZ R223, R72, R149 ;  /* 0x0000009548df7220 */ /* 0x000fe20000410000 */
[----:B------:R-:W-:Y:S01]  /*7160*/  ULEA UR44, UR17, 0xfffffc00, 0xa ;  /* 0xfffffc00112c7891 */ /* 0x000fe2000f8e503f */
[----:B------:R-:W-:Y:S01]  /*7170*/  BSSY B0, `(.L_x_11060) ;  /* 0x000019c000007945 */ /* 0x000fe20003800000 */
[----:B------:R-:W-:Y:S01]  /*7180*/  FFMA.FTZ R219, R130, R211, R219 ;  /* 0x000000d382db7223 */ /* 0x000fe200000100db */
[C---:B------:R-:W-:Y:S01]  /*7190*/  FFMA.FTZ R216, -R223.reuse, R16, R216 ;  /* 0x00000010dfd87223 */ /* 0x040fe200000101d8 */
[----:B------:R-:W-:Y:S01]  /*71a0*/  FFMA.FTZ R168, -R223, R17, R240 ;  /* 0x00000011dfa87223 */ /* 0x000fe200000101f0 */
[----:B------:R-:W-:Y:S01]  /*71b0*/  FMUL.FTZ R223, R74, R147 ;  /* 0x000000934adf7220 */ /* 0x000fe20000410000 */
[----:B------:R-:W-:Y:S01]  /*71c0*/  UIADD3 UR44, -UR44, UR54, URZ ;  /* 0x000000362c2c7290 */ /* 0x000fe2000fffe13f */
[CC--:B--2---:R-:W-:Y:S01]  /*71d0*/  FMUL.FTZ R218, R2.reuse, -R97.reuse ;  /* 0x8000006102da7220 */ /* 0x0c4fe20000410000 */
[----:B------:R-:W-:Y:S01]  /*71e0*/  FMUL.FTZ R215, R3, -R97 ;  /* 0x8000006103d77220 */ /* 0x000fe20000410000 */
[----:B------:R-:W-:Y:S01]  /*71f0*/  FFMA.FTZ R97, R131, -R244, R222 ;  /* 0x800000f483617223 */ /* 0x000fe200000100de */
[----:B------:R-:W-:Y:S01]  /*7200*/  FMUL.FTZ R222, R69, R146 ;  /* 0x0000009245de7220 */ /* 0x000fe20000410000 */
[-C--:B------:R-:W-:Y:S01]  /*7210*/  FFMA.FTZ R3, R3, R96.reuse, R218 ;  /* 0x0000006003037223 */ /* 0x080fe200000100da */
[----:B------:R-:W-:Y:S01]  /*7220*/  FFMA.FTZ R215, R2, R96, -R215 ;  /* 0x0000006002d77223 */ /* 0x000fe200000108d7 */
[----:B------:R-:W-:Y:S01]  /*7230*/  FFMA.FTZ R97, R130, -R206, R97 ;  /* 0x800000ce82617223 */ /* 0x000fe20000010061 */
[----:B------:R-:W-:Y:S01]  /*7240*/  FFMA.FTZ R2, -R222, R11, R206 ;  /* 0x0000000bde027223 */ /* 0x000fe200000101ce */
[----:B------:R-:W-:Y:S01]  /*7250*/  FADD.FTZ R206, -R200, R3 ;  /* 0x00000003c8ce7221 */ /* 0x000fe20000010100 */
[----:B------:R-:W-:Y:S01]  /*7260*/  FADD.FTZ R215, R184, R215 ;  /* 0x000000d7b8d77221 */ /* 0x000fe20000010000 */
[----:B------:R-:W-:Y:S01]  /*7270*/  FMUL.FTZ R218, R70, R143 ;  /* 0x0000008f46da7220 */ /* 0x000fe20000410000 */
[----:B------:R-:W-:Y:S01]  /*7280*/  FFMA.FTZ R3, R128, R201, R219 ;  /* 0x000000c980037223 */ /* 0x000fe200000100db */
[C---:B------:R-:W-:Y:S01]  /*7290*/  FMUL.FTZ R96, R98.reuse, -R206 ;  /* 0x800000ce62607220 */ /* 0x040fe20000410000 */
[----:B------:R-:W-:Y:S01]  /*72a0*/  FMUL.FTZ R98, R98, -R215 ;  /* 0x800000d762627220 */ /* 0x000fe20000410000 */
[C---:B------:R-:W-:Y:S01]  /*72b0*/  FFMA.FTZ R201, -R218.reuse, R4, R201 ;  /* 0x00000004dac97223 */ /* 0x040fe200000101c9 */
[----:B------:R-:W-:Y:S01]  /*72c0*/  FFMA.FTZ R200, -R218, R5, R246 ;  /* 0x00000005dac87223 */ /* 0x000fe200000101f6 */
[C---:B------:R-:W-:Y:S01]  /*72d0*/  FFMA.FTZ R96, R99.reuse, R215, -R96 ;  /* 0x000000d763607223 */ /* 0x040fe20000010860 */
[----:B------:R-:W-:Y:S01]  /*72e0*/  FFMA.FTZ R98, R99, R206, R98 ;  /* 0x000000ce63627223 */ /* 0x000fe20000010062 */
[----:B------:R-:W-:Y:S01]  /*72f0*/  FMUL.FTZ R184, R71, R144 ;  /* 0x0000009047b87220 */ /* 0x000fe20000410000 */
[----:B------:R-:W-:Y:S01]  /*7300*/  FFMA.FTZ R246, R128, -R246, R97 ;  /* 0x800000f680f67223 */ /* 0x000fe20000010061 */
[----:B------:R-:W-:Y:S01]  /*7310*/  FADD.FTZ R183, R183, R96 ;  /* 0x00000060b7b77221 */ /* 0x000fe20000010000 */
[----:B------:R-:W-:Y:S01]  /*7320*/  FADD.FTZ R218, -R199, R98 ;  /* 0x00000062c7da7221 */ /* 0x000fe20000010100 */
[C---:B------:R-:W-:Y:S01]  /*7330*/  FFMA.FTZ R98, -R184.reuse, R7, R203 ;  /* 0x00000007b8627223 */ /* 0x040fe200000101cb */
[----:B------:R-:W-:Y:S01]  /*7340*/  FFMA.FTZ R97, -R184, R6, R205 ;  /* 0x00000006b8617223 */ /* 0x000fe200000101cd */
[----:B------:R-:W-:Y:S01]  /*7350*/  FMUL.FTZ R7, R7, R206 ;  /* 0x000000ce07077220 */ /* 0x000fe20000410000 */
[CC--:B------:R-:W-:Y:S01]  /*7360*/  FMUL.FTZ R184, R100.reuse, -R218.reuse ;  /* 0x800000da64b87220 */ /* 0x0c0fe20000410000 */
[-C--:B------:R-:W-:Y:S01]  /*7370*/  FMUL.FTZ R100, R100, -R183.reuse ;  /* 0x800000b764647220 */ /* 0x080fe20000410000 */
[----:B------:R-:W-:Y:S01]  /*7380*/  SHF.L.U32 R99, R166, 0x5, RZ ;  /* 0x00000005a6637819 */ /* 0x000fe200000006ff */
[-C--:B0-----:R-:W-:Y:S01]  /*7390*/  FMUL.FTZ R87, R5, R218.reuse ;  /* 0x000000da05577220 */ /* 0x081fe20000410000 */
[C---:B------:R-:W-:Y:S01]  /*73a0*/  FFMA.FTZ R85, R101.reuse, R183, -R184 ;  /* 0x000000b765557223 */ /* 0x040fe200000108b8 */
[----:B------:R-:W-:Y:S01]  /*73b0*/  FFMA.FTZ R101, R101, R218, R100 ;  /* 0x000000da65657223 */ /* 0x000fe20000010064 */
[----:B------:R-:W-:Y:S01]  /*73c0*/  FFMA.FTZ R96, R6, R215, R7 ;  /* 0x000000d706607223 */ /* 0x000fe20000010007 */
[----:B------:R-:W-:Y:S01]  /*73d0*/  LEA.HI.SX32 R6, R99, R99, 0x1b ;  /* 0x0000006363067211 */ /* 0x000fe200078fdaff */
[----:B------:R-:W-:Y:S01]  /*73e0*/  FADD.FTZ R85, R182, R85 ;  /* 0x00000055b6557221 */ /* 0x000fe20000010000 */
[----:B------:R-:W-:Y:S01]  /*73f0*/  FADD.FTZ R198, -R198, R101 ;  /* 0x00000065c6c67221 */ /* 0x000fe20000010100 */
[----:B------:R-:W-:Y:S01]  /*7400*/  FMUL.FTZ R184, R144, R215 ;  /* 0x000000d790b87220 */ /* 0x000fe20000410000 */
[----:B------:R-:W-:Y:S01]  /*7410*/  FFMA.FTZ R87, R4, R183, R87 ;  /* 0x000000b704577223 */ /* 0x000fe20000010057 */
[C---:B------:R-:W-:Y:S01]  /*7420*/  FMUL.FTZ R5, R102.reuse, -R85 ;  /* 0x8000005566057220 */ /* 0x040fe20000410000 */
[----:B------:R-:W-:Y:S01]  /*7430*/  FMUL.FTZ R84, R102, -R198 ;  /* 0x800000c666547220 */ /* 0x000fe20000410000 */
[----:B------:R-:W-:Y:S01]  /*7440*/  LEA R6, R6, R163, 0x2 ;  /* 0x000000a306067211 */ /* 0x000fe200078e10ff */
[----:B------:R-:W-:Y:S01]  /*7450*/  FMUL.FTZ R100, R144, R206 ;  /* 0x000000ce90647220 */ /* 0x000fe20000410000 */
[C---:B------:R-:W-:Y:S01]  /*7460*/  FFMA.FTZ R4, R103.reuse, R198, R5 ;  /* 0x000000c667047223 */ /* 0x040fe20000010005 */
[----:B------:R-:W-:Y:S01]  /*7470*/  FFMA.FTZ R84, R103, R85, -R84 ;  /* 0x0000005567547223 */ /* 0x000fe20000010854 */
[----:B------:R-:W-:Y:S01]  /*7480*/  FMUL.FTZ R7, R71, R184 ;  /* 0x000000b847077220 */ /* 0x000fe20000410000 */
[----:B------:R-:W-:Y:S01]  /*7490*/  FMUL.FTZ R5, R183, UR56 ;  /* 0x00000038b7057c20 */ /* 0x000fe20008410000 */
[----:B------:R-:W-:Y:S01]  /*74a0*/  FMUL.FTZ R101, R71, R100 ;  /* 0x0000006447657220 */ /* 0x000fe20000410000 */
[----:B------:R-:W-:Y:S01]  /*74b0*/  FADD.FTZ R181, R181, R84 ;  /* 0x00000054b5b57221 */ /* 0x000fe20000010000 */
[----:B------:R-:W-:Y:S01]  /*74c0*/  FADD.FTZ R84, -R197, R4 ;  /* 0x00000004c5547221 */ /* 0x000fe20000010100 */
[----:B------:R0:W-:Y:S01]  /*74d0*/  STS [R6+0x2178], R7 ;  /* 0x0021780706007388 */ /* 0x0001e20000000800 */
[----:B------:R-:W-:Y:S01]  /*74e0*/  FMUL.FTZ R102, R218, UR56 ;  /* 0x00000038da667c20 */ /* 0x000fe20008410000 */
[----:B------:R-:W-:Y:S01]  /*74f0*/  FMUL.FTZ R103, R143, R218 ;  /* 0x000000da8f677220 */ /* 0x000fe20000410000 */
[----:B------:R-:W-:Y:S01]  /*7500*/  FMUL.FTZ R4, R104, -R84 ;  /* 0x8000005468047220 */ /* 0x000fe20000410000 */
[----:B------:R1:W-:Y:S01]  /*7510*/  STS [R6+0x217c], R101 ;  /* 0x00217c6506007388 */ /* 0x0003e20000000800 */
[----:B------:R-:W-:Y:S01]  /*7520*/  FFMA.FTZ R102, R183, UR55, R102 ;  /* 0x00000037b7667c23 */ /* 0x000fe20008010066 */
[----:B------:R-:W-:Y:S01]  /*7530*/  FMUL.FTZ R183, R143, R183 ;  /* 0x000000b78fb77220 */ /* 0x000fe20000410000 */
[C---:B------:R-:W-:Y:S01]  /*7540*/  FFMA.FTZ R212, -R223.reuse, R12, R212 ;  /* 0x0000000cdfd47223 */ /* 0x040fe200000101d4 */
[----:B------:R-:W-:Y:S01]  /*7550*/  FFMA.FTZ R204, -R223, R13, R242 ;  /* 0x0000000ddfcc7223 */ /* 0x000fe200000101f2 */
[----:B------:R-:W-:Y:S01]  /*7560*/  FMUL.FTZ R223, R68, R145 ;  /* 0x0000009144df7220 */ /* 0x000fe20000410000 */
[----:B0-----:R-:W-:Y:S01]  /*7570*/  FFMA.FTZ R7, R218, UR55, -R5 ;  /* 0x00000037da077c23 */ /* 0x001fe20008010805 */
[----:B------:R-:W-:Y:S01]  /*7580*/  FMUL.FTZ R5, R104, -R181 ;  /* 0x800000b568057220 */ /* 0x000fe20000410000 */
[C---:B------:R-:W-:Y:S01]  /*7590*/  FMUL.FTZ R104, R200.reuse, R103 ;  /* 0x00000067c8687220 */ /* 0x040fe20000410000 */
[----:B------:R-:W-:Y:S01]  /*75a0*/  FFMA.FTZ R210, -R223, R8, R208 ;  /* 0x00000008dfd27223 */ /* 0x000fe200000101d0 */
[C---:B-1----:R-:W-:Y:S01]  /*75b0*/  FFMA.FTZ R101, R105.reuse, R181, -R4 ;  /* 0x000000b569657223 */ /* 0x042fe20000010804 */
[----:B------:R-:W-:Y:S01]  /*75c0*/  FFMA.FTZ R5, R105, R84, R5 ;  /* 0x0000005469057223 */ /* 0x000fe20000010005 */
[C---:B------:R-:W-:Y:S01]  /*75d0*/  FMUL.FTZ R182, R200.reuse, R7 ;  /* 0x00000007c8b67220 */ /* 0x040fe20000410000 */
[----:B------:R-:W-:Y:S01]  /*75e0*/  FMUL.FTZ R200, R200, R183 ;  /* 0x000000b7c8c87220 */ /* 0x000fe20000410000 */
[----:B------:R-:W-:Y:S01]  /*75f0*/  FADD.FTZ R101, R180, R101 ;  /* 0x00000065b4657221 */ /* 0x000fe20000010000 */
[----:B------:R-:W-:Y:S01]  /*7600*/  FADD.FTZ R196, -R196, R5 ;  /* 0x00000005c4c47221 */ /* 0x000fe20000010100 */
[-C--:B------:R-:W-:Y:S01]  /*7610*/  FMUL.FTZ R5, R70, R103.reuse ;  /* 0x0000006746057220 */ /* 0x080fe20000410000 */
[C---:B------:R-:W-:Y:S01]  /*7620*/  FFMA.FTZ R105, R201.reuse, R103, -R200 ;  /* 0x00000067c9697223 */ /* 0x040fe200000108c8 */
[CC--:B------:R-:W-:Y:S01]  /*7630*/  FMUL.FTZ R4, R106.reuse, -R101.reuse ;  /* 0x800000656a047220 */ /* 0x0c0fe20000410000 */
[----:B------:R-:W-:Y:S01]  /*7640*/  FMUL.FTZ R106, R106, -R196 ;  /* 0x800000c46a6a7220 */ /* 0x000fe20000410000 */
[----:B------:R-:W-:Y:S01]  /*7650*/  FFMA.FTZ R103, R201, R102, R182 ;  /* 0x00000066c9677223 */ /* 0x000fe200000100b6 */
[----:B------:R0:W-:Y:S01]  /*7660*/  STS [R6+0x2174], R5 ;  /* 0x0021740506007388 */ /* 0x0001e20000000800 */
[C---:B------:R-:W-:Y:S01]  /*7670*/  FFMA.FTZ R4, R107.reuse, R196, R4 ;  /* 0x000000c46b047223 */ /* 0x040fe20000010004 */
[----:B------:R-:W-:Y:S01]  /*7680*/  FFMA.FTZ R106, R107, R101, -R106 ;  /* 0x000000656b6a7223 */ /* 0x000fe2000001086a */
[-C--:B------:R-:W-:Y:S01]  /*7690*/  FFMA.FTZ R104, R201, R183.reuse, R104 ;  /* 0x000000b7c9687223 */ /* 0x080fe20000010068 */
[----:B------:R-:W-:Y:S01]  /*76a0*/  FMUL.FTZ R183, R70, R183 ;  /* 0x000000b746b77220 */ /* 0x000fe20000410000 */
[----:B------:R-:W-:Y:S01]  /*76b0*/  FADD.FTZ R102, -R195, R4 ;  /* 0x00000004c3667221 */ /* 0x000fe20000010100 */
[----:B------:R-:W-:Y:S01]  /*76c0*/  FADD.FTZ R179, R179, R106 ;  /* 0x0000006ab3b37221 */ /* 0x000fe20000010000 */
[----:B------:R-:W-:Y:S01]  /*76d0*/  FFMA.FTZ R208, -R223, R9, R244 ;  /* 0x00000009dfd07223 */ /* 0x000fe200000101f4 */
[----:B------:R-:W-:Y:S01]  /*76e0*/  FMUL.FTZ R182, R146, R198 ;  /* 0x000000c692b67220 */ /* 0x000fe20000410000 */
[C---:B------:R-:W-:Y:S01]  /*76f0*/  FMUL.FTZ R106, R108.reuse, -R102 ;  /* 0x800000666c6a7220 */ /* 0x040fe20000410000 */
[-C--:B0-----:R-:W-:Y:S01]  /*7700*/  FMUL.FTZ R5, R108, -R179.reuse ;  /* 0x800000b36c057220 */ /* 0x081fe20000410000 */
[----:B------:R0:W-:Y:S01]  /*7710*/  STS [R6+0x2170], R183 ;  /* 0x002170b706007388 */ /* 0x0001e20000000800 */
[----:B------:R-:W-:Y:S01]  /*7720*/  FFMA.FTZ R211, -R222, R10, R211 ;  /* 0x0000000aded37223 */ /* 0x000fe200000101d3 */
[C---:B------:R-:W-:Y:S01]  /*7730*/  FFMA.FTZ R107, R109.reuse, R179, -R106 ;  /* 0x000000b36d6b7223 */ /* 0x040fe2000001086a */
[----:B------:R-:W-:Y:S01]  /*7740*/  FFMA.FTZ R109, R109, R102, R5 ;  /* 0x000000666d6d7223 */ /* 0x000fe20000010005 */
[----:B------:R-:W-:Y:S01]  /*7750*/  FMUL.FTZ R180, R146, R85 ;  /* 0x0000005592b47220 */ /* 0x000fe20000410000 */
[----:B------:R-:W-:Y:S01]  /*7760*/  FMUL.FTZ R4, R2, R182 ;  /* 0x000000b602047220 */ /* 0x000fe20000410000 */
[----:B------:R-:W-:Y:S01]  /*7770*/  FADD.FTZ R107, R178, R107 ;  /* 0x0000006bb26b7221 */ /* 0x000fe20000010000 */
[----:B------:R-:W-:Y:S01]  /*7780*/  FADD.FTZ R194, -R194, R109 ;  /* 0x0000006dc2c27221 */ /* 0x000fe20000010100 */
[C---:B------:R-:W-:Y:S01]  /*7790*/  FMUL.FTZ R109, R145.reuse, R181 ;  /* 0x000000b5916d7220 */ /* 0x040fe20000410000 */
[----:B------:R-:W-:Y:S01]  /*77a0*/  FMUL.FTZ R200, R2, R180 ;  /* 0x000000b402c87220 */ /* 0x000fe20000410000 */
[CC--:B------:R-:W-:Y:S01]  /*77b0*/  FMUL.FTZ R7, R110.reuse, -R107.reuse ;  /* 0x8000006b6e077220 */ /* 0x0c0fe20000410000 */
[----:B------:R-:W-:Y:S01]  /*77c0*/  FMUL.FTZ R106, R110, -R194 ;  /* 0x800000c26e6a7220 */ /* 0x000fe20000410000 */
[----:B0-----:R-:W-:Y:S01]  /*77d0*/  FMUL.FTZ R183, R145, R84 ;  /* 0x0000005491b77220 */ /* 0x001fe20000410000 */
[----:B------:R-:W-:Y:S01]  /*77e0*/  FFMA.FTZ R4, R211, R180, R4 ;  /* 0x000000b4d3047223 */ /* 0x000fe20000010004 */
[C---:B------:R-:W-:Y:S01]  /*77f0*/  FFMA.FTZ R108, R111.reuse, R194, R7 ;  /* 0x000000c26f6c7223 */ /* 0x040fe20000010007 */
[----:B------:R-:W-:Y:S01]  /*7800*/  FFMA.FTZ R106, R111, R107, -R106 ;  /* 0x0000006b6f6a7223 */ /* 0x000fe2000001086a */
[C---:B------:R-:W-:Y:S01]  /*7810*/  FMUL.FTZ R111, R208.reuse, R109 ;  /* 0x0000006dd06f7220 */ /* 0x040fe20000410000 */
[-C--:B------:R-:W-:Y:S01]  /*7820*/  FMUL.FTZ R195, R208, R183.reuse ;  /* 0x000000b7d0c37220 */ /* 0x080fe20000410000 */
[----:B------:R-:W-:Y:S01]  /*7830*/  FMUL.FTZ R197, R69, R180 ;  /* 0x000000b445c57220 */ /* 0x000fe20000410000 */
[----:B------:R-:W-:Y:S01]  /*7840*/  FADD.FTZ R177, R177, R106 ;  /* 0x0000006ab1b17221 */ /* 0x000fe20000010000 */
[----:B------:R-:W-:Y:S01]  /*7850*/  FADD.FTZ R106, -R193, R108 ;  /* 0x0000006cc16a7221 */ /* 0x000fe20000010100 */
[C---:B------:R-:W-:Y:S01]  /*7860*/  FFMA.FTZ R178, R210.reuse, R183, -R111 ;  /* 0x000000b7d2b27223 */ /* 0x040fe2000001086f */
[----:B------:R-:W-:Y:S01]  /*7870*/  FFMA.FTZ R7, R210, R109, R195 ;  /* 0x0000006dd2077223 */ /* 0x000fe200000100c3 */
[C---:B------:R-:W-:Y:S01]  /*7880*/  FMUL.FTZ R111, R112.reuse, -R177 ;  /* 0x800000b1706f7220 */ /* 0x040fe20000410000 */
[----:B------:R-:W-:Y:S01]  /*7890*/  FMUL.FTZ R108, R112, -R106 ;  /* 0x8000006a706c7220 */ /* 0x000fe20000410000 */
[----:B------:R-:W-:Y:S01]  /*78a0*/  FMUL.FTZ R180, R148, R196 ;  /* 0x000000c494b47220 */ /* 0x000fe20000410000 */
[----:B------:R-:W-:Y:S01]  /*78b0*/  FMUL.FTZ R195, R68, R109 ;  /* 0x0000006d44c37220 */ /* 0x000fe20000410000 */
[C---:B------:R-:W-:Y:S01]  /*78c0*/  FFMA.FTZ R111, R113.reuse, R106, R111 ;  /* 0x0000006a716f7223 */ /* 0x040fe2000001006f */
[----:B------:R-:W-:Y:S01]  /*78d0*/  FFMA.FTZ R109, R113, R177, -R108 ;  /* 0x000000b1716d7223 */ /* 0x000fe2000001086c */
[----:B------:R-:W-:Y:S01]  /*78e0*/  FMUL.FTZ R108, R148, R101 ;  /* 0x00000065946c7220 */ /* 0x000fe20000410000 */
[C---:B------:R-:W-:Y:S01]  /*78f0*/  FMUL.FTZ R113, R209.reuse, R180 ;  /* 0x000000b4d1717220 */ /* 0x040fe20000410000 */
[----:B------:R-:W-:Y:S01]  /*7900*/  FADD.FTZ R192, -R192, R111 ;  /* 0x0000006fc0c07221 */ /* 0x000fe20000010100 */
[----:B------:R-:W-:Y:S01]  /*7910*/  FADD.FTZ R109, R176, R109 ;  /* 0x0000006db06d7221 */ /* 0x000fe20000010000 */
[-C--:B------:R-:W-:Y:S01]  /*7920*/  FMUL.FTZ R111, R209, R108.reuse ;  /* 0x0000006cd16f7220 */ /* 0x080fe20000410000 */
[-C--:B------:R-:W-:Y:S01]  /*7930*/  FFMA.FTZ R176, R214, R108.reuse, R113 ;  /* 0x0000006cd6b07223 */ /* 0x080fe20000010071 */
[----:B------:R-:W-:Y:S01]  /*7940*/  FMUL.FTZ R113, R75, R108 ;  /* 0x0000006c4b717220 */ /* 0x000fe20000410000 */
[C---:B------:R-:W-:Y:S01]  /*7950*/  FMUL.FTZ R108, R114.reuse, -R109 ;  /* 0x8000006d726c7220 */ /* 0x040fe20000410000 */
[----:B------:R-:W-:Y:S01]  /*7960*/  FMUL.FTZ R114, R114, -R192 ;  /* 0x800000c072727220 */ /* 0x000fe20000410000 */
[----:B------:R-:W-:Y:S01]  /*7970*/  FMUL.FTZ R193, R68, R183 ;  /* 0x000000b744c17220 */ /* 0x000fe20000410000 */
        /* <DEDUP_REMOVED lines=10> */
[-C--:B------:R-:W-:Y:S01]  /*7a20*/  FMUL.FTZ R199, R69, R182.reuse ;  /* 0x000000b645c77220 */ /* 0x080fe20000410000 */
[----:B------:R2:W-:Y:S01]  /*7a30*/  STS [R6+0x2160], R195 ;  /* 0x002160c306007388 */ /* 0x0005e20000000800 */
[----:B------:R-:W-:Y:S01]  /*7a40*/  FFMA.FTZ R5, R211, R182, -R200 ;  /* 0x000000b6d3057223 */ /* 0x000fe200000108c8 */
[----:B0-----:R-:W-:Y:S01]  /*7a50*/  FMUL.FTZ R113, R116, -R175 ;  /* 0x800000af74717220 */ /* 0x001fe20000410000 */
[----:B------:R-:W-:Y:S01]  /*7a60*/  FMUL.FTZ R182, R202, R114 ;  /* 0x00000072cab67220 */ /* 0x000fe20000410000 */
[----:B------:R-:W-:Y:S01]  /*7a70*/  FMUL.FTZ R99, R215, UR56 ;  /* 0x00000038d7637c20 */ /* 0x000fe20008410000 */
[----:B------:R-:W-:Y:S01]  /*7a80*/  FMUL.FTZ R86, R206, UR56 ;  /* 0x00000038ce567c20 */ /* 0x000fe20008410000 */
[-C--:B-1----:R-:W-:Y:S01]  /*7a90*/  FMUL.FTZ R193, R75, R180.reuse ;  /* 0x000000b44bc17220 */ /* 0x082fe20000410000 */
[----:B------:R-:W-:Y:S01]  /*7aa0*/  FFMA.FTZ R180, R214, R180, -R111 ;  /* 0x000000b4d6b47223 */ /* 0x000fe2000001086f */
[----:B------:R-:W-:Y:S01]  /*7ab0*/  FMUL.FTZ R111, R147, R179 ;  /* 0x000000b3936f7220 */ /* 0x000fe20000410000 */
[----:B------:R-:W-:Y:S01]  /*7ac0*/  FFMA.FTZ R113, R117, R108, R113 ;  /* 0x0000006c75717223 */ /* 0x000fe20000010071 */
[----:B--2---:R-:W-:Y:S01]  /*7ad0*/  FMUL.FTZ R195, R74, R183 ;  /* 0x000000b74ac37220 */ /* 0x004fe20000410000 */
[----:B------:R0:W-:Y:S01]  /*7ae0*/  STS [R6+0x215c], R193 ;  /* 0x00215cc106007388 */ /* 0x0001e20000000800 */
[-C--:B------:R-:W-:Y:S01]  /*7af0*/  FMUL.FTZ R191, R204, R111.reuse ;  /* 0x0000006fccbf7220 */ /* 0x080fe20000410000 */
[----:B------:R-:W-:Y:S01]  /*7b00*/  FFMA.FTZ R115, R212, R111, R115 ;  /* 0x0000006fd4737223 */ /* 0x000fe20000010073 */
[----:B------:R-:W-:Y:S01]  /*7b10*/  FADD.FTZ R190, -R190, R113 ;  /* 0x00000071bebe7221 */ /* 0x000fe20000010100 */
[----:B------:R-:W-:Y:S01]  /*7b20*/  FFMA.FTZ R99, R206, UR55, -R99 ;  /* 0x00000037ce637c23 */ /* 0x000fe20008010863 */
[----:B------:R-:W-:Y:S01]  /*7b30*/  FFMA.FTZ R116, R212, R183, -R191 ;  /* 0x000000b7d4747223 */ /* 0x000fe200000108bf */
[----:B------:R-:W-:Y:S01]  /*7b40*/  FMUL.FTZ R183, R149, R106 ;  /* 0x0000006a95b77220 */ /* 0x000fe20000410000 */
[----:B------:R-:W-:Y:S01]  /*7b50*/  FMUL.FTZ R191, R73, R114 ;  /* 0x0000007249bf7220 */ /* 0x000fe20000410000 */
[-C--:B------:R-:W-:Y:S01]  /*7b60*/  FMUL.FTZ R206, R154, R190.reuse ;  /* 0x000000be9ace7220 */ /* 0x080fe20000410000 */
[----:B------:R-:W-:Y:S01]  /*7b70*/  STS [R6+0x216c], R199 ;  /* 0x00216cc706007388 */ /* 0x000fe20000000800 */
[----:B0-----:R-:W-:Y:S01]  /*7b80*/  FMUL.FTZ R193, R74, R111 ;  /* 0x0000006f4ac17220 */ /* 0x001fe20000410000 */
[----:B------:R-:W-:Y:S01]  /*7b90*/  FFMA.FTZ R111, R117, R175, -R110 ;  /* 0x000000af756f7223 */ /* 0x000fe2000001086e */
[----:B------:R-:W-:Y:S01]  /*7ba0*/  FMUL.FTZ R110, R118, -R190 ;  /* 0x800000be766e7220 */ /* 0x000fe20000410000 */
[----:B------:R-:W-:Y:S01]  /*7bb0*/  STS [R6+0x2148], R191 ;  /* 0x002148bf06007388 */ /* 0x000fe20000000800 */
[----:B------:R-:W-:Y:S01]  /*7bc0*/  FMUL.FTZ R200, R93, R206 ;  /* 0x000000ce5dc87220 */ /* 0x000fe20000410000 */
[----:B------:R-:W-:Y:S01]  /*7bd0*/  FADD.FTZ R111, R174, R111 ;  /* 0x0000006fae6f7221 */ /* 0x000fe20000010000 */
[----:B------:R-:W-:Y:S01]  /*7be0*/  FMUL.FTZ R174, R150, R194 ;  /* 0x000000c296ae7220 */ /* 0x000fe20000410000 */
[----:B------:R0:W-:Y:S01]  /*7bf0*/  STS [R6+0x2150], R193 ;  /* 0x002150c106007388 */ /* 0x0001e20000000800 */
[----:B------:R-:W-:Y:S01]  /*7c00*/  FFMA.FTZ R86, R215, UR55, R86 ;  /* 0x00000037d7567c23 */ /* 0x000fe20008010056 */
[-C--:B------:R-:W-:Y:S01]  /*7c10*/  FMUL.FTZ R113, R118, -R111.reuse ;  /* 0x8000006f76717220 */ /* 0x080fe20000410000 */
[----:B------:R-:W-:Y:S01]  /*7c20*/  FFMA.FTZ R110, R119, R111, -R110 ;  /* 0x0000006f776e7223 */ /* 0x000fe2000001086e */
[----:B------:R-:W-:Y:S01]  /*7c30*/  FMUL.FTZ R118, R202, R174 ;  /* 0x000000aeca767220 */ /* 0x000fe20000410000 */
[----:B------:R-:W-:Y:S01]  /*7c40*/  FMUL.FTZ R215, R77, R206 ;  /* 0x000000ce4dd77220 */ /* 0x000fe20000410000 */
[----:B------:R-:W-:Y:S01]  /*7c50*/  FFMA.FTZ R112, R119, R190, R113 ;  /* 0x000000be77707223 */ /* 0x000fe20000010071 */
[----:B------:R-:W-:Y:S01]  /*7c60*/  FADD.FTZ R173, R173, R110 ;  /* 0x0000006eadad7221 */ /* 0x000fe20000010000 */
[C---:B------:R-:W-:Y:S01]  /*7c70*/  FFMA.FTZ R117, R213.reuse, R114, R118 ;  /* 0x00000072d5757223 */ /* 0x040fe20000010076 */
[-C--:B------:R-:W-:Y:S01]  /*7c80*/  FFMA.FTZ R118, R213, R174.reuse, -R182 ;  /* 0x000000aed5767223 */ /* 0x080fe200000108b6 */
[----:B------:R-:W-:Y:S01]  /*7c90*/  FADD.FTZ R110, -R189, R112 ;  /* 0x00000070bd6e7221 */ /* 0x000fe20000010100 */
[----:B------:R-:W-:Y:S01]  /*7ca0*/  FMUL.FTZ R119, R120, -R173 ;  /* 0x800000ad78777220 */ /* 0x000fe20000410000 */
[----:B------:R-:W-:Y:S01]  /*7cb0*/  FMUL.FTZ R189, R168, R183 ;  /* 0x000000b7a8bd7220 */ /* 0x000fe20000410000 */
[----:B0-----:R-:W-:Y:S01]  /*7cc0*/  FMUL.FTZ R193, R73, R174 ;  /* 0x000000ae49c17220 */ /* 0x001fe20000410000 */
[-C--:B------:R-:W-:Y:S01]  /*7cd0*/  FMUL.FTZ R112, R120, -R110.reuse ;  /* 0x8000006e78707220 */ /* 0x080fe20000410000 */
[C---:B------:R-:W-:Y:S01]  /*7ce0*/  FFMA.FTZ R119, R121.reuse, R110, R119 ;  /* 0x0000006e79777223 */ /* 0x040fe20000010077 */
[----:B------:R-:W-:Y:S01]  /*7cf0*/  FMUL.FTZ R182, R154, R111 ;  /* 0x0000006f9ab67220 */ /* 0x000fe20000410000 */
[----:B------:R-:W-:Y:S01]  /*7d00*/  STS [R6+0x2154], R195 ;  /* 0x002154c306007388 */ /* 0x000fe20000000800 */
[----:B------:R-:W-:Y:S01]  /*7d10*/  FFMA.FTZ R113, R121, R173, -R112 ;  /* 0x000000ad79717223 */ /* 0x000fe20000010870 */
[----:B------:R-:W-:Y:S01]  /*7d20*/  FADD.FTZ R188, -R188, R119 ;  /* 0x00000077bcbc7221 */ /* 0x000fe20000010100 */
[----:B------:R-:W-:Y:S01]  /*7d30*/  FMUL.FTZ R121, R149, R177 ;  /* 0x000000b195797220 */ /* 0x000fe20000410000 */
[----:B------:R0:W-:Y:S01]  /*7d40*/  STS [R6+0x214c], R193 ;  /* 0x00214cc106007388 */ /* 0x0001e20000000800 */
[----:B------:R-:W-:Y:S01]  /*7d50*/  FADD.FTZ R113, R172, R113 ;  /* 0x00000071ac717221 */ /* 0x000fe20000010000 */
[----:B------:R-:W-:Y:S01]  /*7d60*/  FMUL.FTZ R172, R152, R192 ;  /* 0x000000c098ac7220 */ /* 0x000fe20000410000 */
[-C--:B------:R-:W-:Y:S01]  /*7d70*/  FFMA.FTZ R119, R216, R121.reuse, R189 ;  /* 0x00000079d8777223 */ /* 0x080fe200000100bd */
[----:B------:R-:W-:Y:S01]  /*7d80*/  FMUL.FTZ R191, R168, R121 ;  /* 0x00000079a8bf7220 */ /* 0x000fe20000410000 */
[C---:B------:R-:W-:Y:S01]  /*7d90*/  FMUL.FTZ R112, R122.reuse, -R113 ;  /* 0x800000717a707220 */ /* 0x040fe20000410000 */
[-C--:B------:R-:W-:Y:S01]  /*7da0*/  FMUL.FTZ R122, R122, -R188.reuse ;  /* 0x800000bc7a7a7220 */ /* 0x080fe20000410000 */
[----:B------:R-:W-:Y:S01]  /*7db0*/  FMUL.FTZ R189, R72, R121 ;  /* 0x0000007948bd7220 */ /* 0x000fe20000410000 */
[----:B------:R-:W-:Y:S01]  /*7dc0*/  FFMA.FTZ R120, R216, R183, -R191 ;  /* 0x000000b7d8787223 */ /* 0x000fe200000108bf */
[C---:B------:R-:W-:Y:S01]  /*7dd0*/  FFMA.FTZ R112, R123.reuse, R188, R112 ;  /* 0x000000bc7b707223 */ /* 0x040fe20000010070 */
[----:B------:R-:W-:Y:S01]  /*7de0*/  FFMA.FTZ R122, R123, R113, -R122 ;  /* 0x000000717b7a7223 */ /* 0x000fe2000001087a */
[----:B0-----:R-:W-:Y:S01]  /*7df0*/  FMUL.FTZ R193, R72, R183 ;  /* 0x000000b748c17220 */ /* 0x001fe20000410000 */
[----:B------:R0:W-:Y:S01]  /*7e00*/  STS [R6+0x2140], R189 ;  /* 0x002140bd06007388 */ /* 0x0001e20000000800 */
[----:B------:R-:W-:Y:S01]  /*7e10*/  FADD.FTZ R112, -R187, R112 ;  /* 0x00000070bb707221 */ /* 0x000fe20000010100 */
[----:B------:R-:W-:Y:S01]  /*7e20*/  FADD.FTZ R171, R171, R122 ;  /* 0x0000007aabab7221 */ /* 0x000fe20000010000 */
[----:B------:R-:W-:Y:S01]  /*7e30*/  FMUL.FTZ R122, R152, R109 ;  /* 0x0000006d987a7220 */ /* 0x000fe20000410000 */
[----:B------:R-:W-:Y:S01]  /*7e40*/  FMUL.FTZ R187, R151, R108 ;  /* 0x0000006c97bb7220 */ /* 0x000fe20000410000 */
[C---:B------:R-:W-:Y:S01]  /*7e50*/  FMUL.FTZ R114, R124.reuse, -R112 ;  /* 0x800000707c727220 */ /* 0x040fe20000410000 */
[-C--:B------:R-:W-:Y:S01]  /*7e60*/  FMUL.FTZ R121, R124, -R171.reuse ;  /* 0x800000ab7c797220 */ /* 0x080fe20000410000 */
[----:B------:R-:W-:Y:S01]  /*7e70*/  FMUL.FTZ R124, R95, R172 ;  /* 0x000000ac5f7c7220 */ /* 0x000fe20000410000 */
[----:B------:R-:W-:Y:S01]  /*7e80*/  FMUL.FTZ R183, R79, R122 ;  /* 0x0000007a4fb77220 */ /* 0x000fe20000410000 */
[C---:B------:R-:W-:Y:S01]  /*7e90*/  FFMA.FTZ R123, R125.reuse, R171, -R114 ;  /* 0x000000ab7d7b7223 */ /* 0x040fe20000010872 */
[----:B------:R-:W-:Y:S01]  /*7ea0*/  FFMA.FTZ R125, R125, R112, R121 ;  /* 0x000000707d7d7223 */ /* 0x000fe20000010079 */
[-C--:B------:R-:W-:Y:S01]  /*7eb0*/  FFMA.FTZ R121, R217, R122.reuse, R124 ;  /* 0x0000007ad9797223 */ /* 0x080fe2000001007c */
[----:B------:R-:W-:Y:S01]  /*7ec0*/  FMUL.FTZ R122, R95, R122 ;  /* 0x0000007a5f7a7220 */ /* 0x000fe20000410000 */
[----:B------:R-:W-:Y:S01]  /*7ed0*/  FADD.FTZ R170, R170, R123 ;  /* 0x0000007baaaa7221 */ /* 0x000fe20000010000 */
[----:B------:R-:W-:Y:S01]  /*7ee0*/  FADD.FTZ R186, -R186, R125 ;  /* 0x0000007dbaba7221 */ /* 0x000fe20000010100 */
[----:B------:R-:W-:Y:S01]  /*7ef0*/  FMUL.FTZ R125, R151, R175 ;  /* 0x000000af977d7220 */ /* 0x000fe20000410000 */
[----:B------:R1:W-:Y:S01]  /*7f00*/  STS [R6+0x2138], R183 ;  /* 0x002138b706007388 */ /* 0x0003e20000000800 */
[C---:B------:R-:W-:Y:S01]  /*7f10*/  FMUL.FTZ R114, R127.reuse, -R170 ;  /* 0x800000aa7f727220 */ /* 0x040fe20000410000 */
[----:B------:R-:W-:Y:S01]  /*7f20*/  FMUL.FTZ R127, R127, -R186 ;  /* 0x800000ba7f7f7220 */ /* 0x000fe20000410000 */
[----:B0-----:R-:W-:Y:S01]  /*7f30*/  FMUL.FTZ R189, R78, R125 ;  /* 0x0000007d4ebd7220 */ /* 0x001fe20000410000 */
[----:B------:R-:W-:Y:S01]  /*7f40*/  FFMA.FTZ R122, R217, R172, -R122 ;  /* 0x000000acd97a7223 */ /* 0x000fe2000001087a */
[C---:B------:R-:W-:Y:S01]  /*7f50*/  FFMA.FTZ R114, R129.reuse, R186, R114 ;  /* 0x000000ba81727223 */ /* 0x040fe20000010072 */
[----:B------:R-:W-:Y:S01]  /*7f60*/  FFMA.FTZ R124, R129, R170, -R127 ;  /* 0x000000aa817c7223 */ /* 0x000fe2000001087f */
[C---:B------:R-:W-:Y:S01]  /*7f70*/  FMUL.FTZ R127, R94.reuse, R187 ;  /* 0x000000bb5e7f7220 */ /* 0x040fe20000410000 */
[-C--:B------:R-:W-:Y:S01]  /*7f80*/  FMUL.FTZ R129, R94, R125.reuse ;  /* 0x0000007d5e817220 */ /* 0x080fe20000410000 */
[----:B------:R-:W-:Y:S01]  /*7f90*/  FADD.FTZ R114, -R185, R114 ;  /* 0x00000072b9727221 */ /* 0x000fe20000010100 */
[----:B------:R-:W-:Y:S01]  /*7fa0*/  FADD.FTZ R169, R169, R124 ;  /* 0x0000007ca9a97221 */ /* 0x000fe20000010000 */
[----:B------:R-:W-:Y:S01]  /*7fb0*/  FFMA.FTZ R127, R220, R125, R127 ;  /* 0x0000007ddc7f7223 */ /* 0x000fe2000001007f */
[C---:B------:R-:W-:Y:S01]  /*7fc0*/  FMUL.FTZ R124, R158.reuse, R186 ;  /* 0x000000ba9e7c7220 */ /* 0x040fe20000410000 */
[C---:B------:R-:W-:Y:S01]  /*7fd0*/  FMUL.FTZ R123, R157.reuse, R114 ;  /* 0x000000729d7b7220 */ /* 0x040fe20000410000 */
[----:B------:R-:W-:Y:S01]  /*7fe0*/  FMUL.FTZ R125, R157, R169 ;  /* 0x000000a99d7d7220 */ /* 0x000fe20000410000 */
[----:B------:R-:W-:Y:S01]  /*7ff0*/  FMUL.FTZ R191, R79, R172 ;  /* 0x000000ac4fbf7220 */ /* 0x000fe20000410000 */
[----:B------:R-:W-:Y:S01]  /*8000*/  FMUL.FTZ R172, R158, R170 ;  /* 0x000000aa9eac7220 */ /* 0x000fe20000410000 */
[----:B-1----:R-:W-:Y:S01]  /*8010*/  FMUL.FTZ R183, R88, R123 ;  /* 0x0000007b58b77220 */ /* 0x002fe20000410000 */
[----:B------:R-:W-:Y:S01]  /*8020*/  FMUL.FTZ R174, R232, R124 ;  /* 0x0000007ce8ae7220 */ /* 0x000fe20000410000 */
[----:B------:R-:W-:Y:S01]  /*8030*/  FFMA.FTZ R129, R220, R187, -R129 ;  /* 0x000000bbdc817223 */ /* 0x000fe20000010881 */
[----:B------:R0:W-:Y:S01]  /*8040*/  STS [R6+0x213c], R191 ;  /* 0x00213cbf06007388 */ /* 0x0001e20000000800 */
[----:B------:R-:W-:Y:S01]  /*8050*/  FFMA.FTZ R183, R234, R125, R183 ;  /* 0x0000007deab77223 */ /* 0x000fe200000100b7 */
[----:B------:R-:W-:Y:S01]  /*8060*/  FFMA.FTZ R174, R89, R172, R174 ;  /* 0x000000ac59ae7223 */ /* 0x000fe200000100ae */
[-C--:B------:R-:W-:Y:S01]  /*8070*/  FMUL.FTZ R185, R93, R182.reuse ;  /* 0x000000b65db97220 */ /* 0x080fe20000410000 */
[-C--:B------:R-:W-:Y:S01]  /*8080*/  FFMA.FTZ R201, R221, R182.reuse, R200 ;  /* 0x000000b6ddc97223 */ /* 0x080fe200000100c8 */
[----:B------:R-:W-:Y:S01]  /*8090*/  FADD.FTZ R183, RZ, R183 ;  /* 0x000000b7ffb77221 */ /* 0x000fe20000010000 */
[----:B------:R-:W-:Y:S01]  /*80a0*/  FMUL.FTZ R199, R77, R182 ;  /* 0x000000b64dc77220 */ /* 0x000fe20000410000 */
[----:B------:R1:W-:Y:S01]  /*80b0*/  STS [R6+0x2130], R189 ;  /* 0x002130bd06007388 */ /* 0x0003e20000000800 */
[----:B------:R-:W-:Y:S01]  /*80c0*/  FMUL.FTZ R182, R232, R172 ;  /* 0x000000ace8b67220 */ /* 0x000fe20000410000 */
[----:B------:R-:W-:Y:S01]  /*80d0*/  FFMA.FTZ R207, R221, R206, -R185 ;  /* 0x000000ceddcf7223 */ /* 0x000fe200000108b9 */
[----:B0-----:R-:W-:Y:S01]  /*80e0*/  FMUL.FTZ R191, R78, R187 ;  /* 0x000000bb4ebf7220 */ /* 0x001fe20000410000 */
[----:B------:R-:W-:Y:S01]  /*80f0*/  FADD.FTZ R187, R183, R174 ;  /* 0x000000aeb7bb7221 */ /* 0x000fe20000010000 */
[----:B------:R-:W-:Y:S01]  /*8100*/  FMUL.FTZ R183, R88, R125 ;  /* 0x0000007d58b77220 */ /* 0x000fe20000410000 */
[----:B------:R-:W-:Y:S01]  /*8110*/  FFMA.FTZ R185, R89, R124, -R182 ;  /* 0x0000007c59b97223 */ /* 0x000fe200000108b6 */
[----:B------:R-:W-:Y:S01]  /*8120*/  FMUL.FTZ R206, R156, R188 ;  /* 0x000000bc9cce7220 */ /* 0x000fe20000410000 */
[----:B------:R0:W-:Y:S01]  /*8130*/  STS [R6+0x2134], R191 ;  /* 0x002134bf06007388 */ /* 0x0001e20000000800 */
[----:B------:R-:W-:Y:S01]  /*8140*/  FFMA.FTZ R174, R234, R123, -R183 ;  /* 0x0000007beaae7223 */ /* 0x000fe200000108b7 */
[C---:B-1----:R-:W-:Y:S01]  /*8150*/  FMUL.FTZ R189, R155.reuse, R171 ;  /* 0x000000ab9bbd7220 */ /* 0x042fe20000410000 */
[----:B------:R-:W-:Y:S01]  /*8160*/  FMUL.FTZ R183, R155, R112 ;  /* 0x000000709bb77220 */ /* 0x000fe20000410000 */
[----:B------:R1:W-:Y:S01]  /*8170*/  STS [R6+0x2144], R193 ;  /* 0x002144c106007388 */ /* 0x0003e20000000800 */
[----:B------:R-:W-:Y:S01]  /*8180*/  FADD.FTZ R174, RZ, R174 ;  /* 0x000000aeffae7221 */ /* 0x000fe20000010000 */
[----:B------:R-:W-:Y:S01]  /*8190*/  FMUL.FTZ R200, R90, R189 ;  /* 0x000000bd5ac87220 */ /* 0x000fe20000410000 */
[----:B------:R-:W-:Y:S01]  /*81a0*/  FMUL.FTZ R218, R91, R206 ;  /* 0x000000ce5bda7220 */ /* 0x000fe20000410000 */
[----:B------:R2:W-:Y:S01]  /*81b0*/  STS [R6+0x2168], R197 ;  /* 0x002168c506007388 */ /* 0x0005e20000000800 */
[----:B------:R-:W-:Y:S01]  /*81c0*/  FADD.FTZ R174, R174, R185 ;  /* 0x000000b9aeae7221 */ /* 0x000fe20000010000 */
[-C--:B0-----:R-:W-:Y:S01]  /*81d0*/  FMUL.FTZ R191, R90, R183.reuse ;  /* 0x000000b75abf7220 */ /* 0x081fe20000410000 */
[----:B------:R-:W-:Y:S01]  /*81e0*/  FFMA.FTZ R185, R228, R183, -R200 ;  /* 0x000000b7e4b97223 */ /* 0x000fe200000108c8 */
[----:B------:R-:W-:Y:S01]  /*81f0*/  FMUL.FTZ R200, R156, R113 ;  /* 0x000000719cc87220 */ /* 0x000fe20000410000 */
[----:B------:R-:W-:Y:S01]  /*8200*/  FMUL.FTZ R123, R80, R123 ;  /* 0x0000007b507b7220 */ /* 0x000fe20000410000 */
[----:B------:R-:W-:Y:S01]  /*8210*/  FFMA.FTZ R182, R228, R189, R191 ;  /* 0x000000bde4b67223 */ /* 0x000fe200000100bf */
[C---:B-1----:R-:W-:Y:S01]  /*8220*/  FMUL.FTZ R193, R153.reuse, R110 ;  /* 0x0000006e99c17220 */ /* 0x042fe20000410000 */
[----:B------:R-:W-:Y:S01]  /*8230*/  FADD.FTZ R174, R174, R185 ;  /* 0x000000b9aeae7221 */ /* 0x000fe20000010000 */
[----:B------:R-:W-:Y:S01]  /*8240*/  FMUL.FTZ R191, R153, R173 ;  /* 0x000000ad99bf7220 */ /* 0x000fe20000410000 */
[----:B------:R-:W-:Y:S01]  /*8250*/  FADD.FTZ R182, R187, R182 ;  /* 0x000000b6bbb67221 */ /* 0x000fe20000010000 */
[C---:B------:R-:W-:Y:S01]  /*8260*/  FMUL.FTZ R195, R92.reuse, R193 ;  /* 0x000000c15cc37220 */ /* 0x040fe20000410000 */
[-C--:B------:R-:W-:Y:S01]  /*8270*/  FFMA.FTZ R185, R227, R200.reuse, R218 ;  /* 0x000000c8e3b97223 */ /* 0x080fe200000100da */
[----:B------:R-:W-:Y:S01]  /*8280*/  FMUL.FTZ R187, R91, R200 ;  /* 0x000000c85bbb7220 */ /* 0x000fe20000410000 */
[-C--:B--2---:R-:W-:Y:S01]  /*8290*/  FMUL.FTZ R197, R92, R191.reuse ;  /* 0x000000bf5cc57220 */ /* 0x084fe20000410000 */
[----:B------:R-:W-:Y:S01]  /*82a0*/  FFMA.FTZ R195, R226, R191, R195 ;  /* 0x000000bfe2c37223 */ /* 0x000fe200000100c3 */
[----:B------:R-:W-:Y:S01]  /*82b0*/  FADD.FTZ R182, R182, R185 ;  /* 0x000000b9b6b67221 */ /* 0x000fe20000010000 */
[----:B------:R-:W-:Y:S01]  /*82c0*/  FFMA.FTZ R187, R227, R206, -R187 ;  /* 0x000000cee3bb7223 */ /* 0x000fe200000108bb */
[----:B------:R-:W-:Y:S01]  /*82d0*/  FFMA.FTZ R197, R226, R193, -R197 ;  /* 0x000000c1e2c57223 */ /* 0x000fe200000108c5 */
[C---:B------:R-:W-:Y:S01]  /*82e0*/  FMUL.FTZ R185, R83.reuse, R200 ;  /* 0x000000c853b97220 */ /* 0x040fe20000410000 */
[----:B------:R-:W-:Y:S01]  /*82f0*/  FADD.FTZ R182, R182, R195 ;  /* 0x000000c3b6b67221 */ /* 0x000fe20000010000 */
[----:B------:R-:W-:Y:S01]  /*8300*/  FADD.FTZ R174, R174, R187 ;  /* 0x000000bbaeae7221 */ /* 0x000fe20000010000 */
[----:B------:R-:W-:Y:S01]  /*8310*/  STS [R6+0x2104], R123 ;  /* 0x0021047b06007388 */ /* 0x000fe20000000800 */
        /* <DEDUP_REMOVED lines=15> */
[C---:B------:R-:W-:Y:S01]  /*8410*/  FMUL.FTZ R119, R81.reuse, R124 ;  /* 0x0000007c51777220 */ /* 0x040fe20000410000 */
[----:B------:R-:W-:Y:S01]  /*8420*/  FMUL.FTZ R121, R81, R172 ;  /* 0x000000ac51797220 */ /* 0x000fe20000410000 */
[----:B------:R-:W-:Y:S01]  /*8430*/  FADD.FTZ R182, R182, R117 ;  /* 0x00000075b6b67221 */ /* 0x000fe20000010000 */
[----:B------:R-:W-:Y:S01]  /*8440*/  FADD.FTZ R129, R129, R120 ;  /* 0x0000007881817221 */ /* 0x000fe20000010000 */
[----:B0-----:R-:W-:Y:S01]  /*8450*/  FMUL.FTZ R199, R76, R193 ;  /* 0x000000c14cc77220 */ /* 0x001fe20000410000 */
[----:B------:R-:W-:Y:S01]  /*8460*/  FMUL.FTZ R125, R80, R125 ;  /* 0x0000007d507d7220 */ /* 0x000fe20000410000 */
[----:B------:R-:W-:Y:S01]  /*8470*/  FADD.FTZ R115, R182, R115 ;  /* 0x00000073b6737221 */ /* 0x000fe20000010000 */
[----:B------:R-:W-:Y:S01]  /*8480*/  FADD.FTZ R129, R129, R118 ;  /* 0x0000007681817221 */ /* 0x000fe20000010000 */
[----:B------:R-:W-:Y:S01]  /*8490*/  STS [R6+0x212c], R215 ;  /* 0x00212cd706007388 */ /* 0x000fe20000000800 */
[----:B------:R-:W-:Y:S01]  /*84a0*/  FMUL.FTZ R201, R181, UR56 ;  /* 0x00000038b5c97c20 */ /* 0x000fe20008410000 */
[----:B------:R-:W-:Y:S01]  /*84b0*/  FADD.FTZ R176, R115, R176 ;  /* 0x000000b073b07221 */ /* 0x000fe20000010000 */
[----:B------:R-:W-:Y:S01]  /*84c0*/  FADD.FTZ R129, R129, R116 ;  /* 0x0000007481817221 */ /* 0x000fe20000010000 */
[----:B------:R-:W-:Y:S01]  /*84d0*/  MOV R115, UR44 ;  /* 0x0000002c00737c02 */ /* 0x000fe20008000f00 */
[----:B------:R-:W-:Y:S01]  /*84e0*/  STS [R6+0x2120], R191 ;  /* 0x002120bf06007388 */ /* 0x000fe20000000800 */
[----:B------:R-:W-:Y:S01]  /*84f0*/  FADD.FTZ R7, R176, R7 ;  /* 0x00000007b0077221 */ /* 0x000fe20000010000 */
[----:B------:R-:W-:Y:S01]  /*8500*/  FADD.FTZ R129, R129, R180 ;  /* 0x000000b481817221 */ /* 0x000fe20000010000 */
[----:B------:R-:W-:Y:S01]  /*8510*/  LEA R182, R115, -R166, 0x1 ;  /* 0x800000a673b67211 */ /* 0x000fe200078e08ff */
[----:B------:R0:W-:Y:S01]  /*8520*/  STS [R6+0x2124], R199 ;  /* 0x002124c706007388 */ /* 0x0001e20000000800 */
[----:B------:R-:W-:Y:S01]  /*8530*/  FADD.FTZ R207, R7, R4 ;  /* 0x0000000407cf7221 */ /* 0x000fe20000010000 */
[----:B------:R-:W-:Y:S01]  /*8540*/  FMUL.FTZ R4, R84, UR56 ;  /* 0x0000003854047c20 */ /* 0x000fe20008410000 */
[----:B------:R-:W-:Y:S01]  /*8550*/  FADD.FTZ R178, R129, R178 ;  /* 0x000000b281b27221 */ /* 0x000fe20000010000 */
[----:B------:R-:W-:Y:S01]  /*8560*/  ISETP.GE.AND P0, PT, R182, 0x1, PT ;  /* 0x00000001b600780c */ /* 0x000fe20003f06270 */
[----:B------:R-:W-:Y:S01]  /*8570*/  STS [R6+0x211c], R187 ;  /* 0x00211cbb06007388 */ /* 0x000fe20000000800 */
[----:B------:R-:W-:Y:S01]  /*8580*/  FFMA.FTZ R197, R181, UR55, R4 ;  /* 0x00000037b5c57c23 */ /* 0x000fe20008010004 */
[----:B------:R-:W-:Y:S01]  /*8590*/  FMUL.FTZ R4, R102, UR56 ;  /* 0x0000003866047c20 */ /* 0x000fe20008410000 */
[----:B------:R-:W-:Y:S01]  /*85a0*/  FADD.FTZ R200, R178, R5 ;  /* 0x00000005b2c87221 */ /* 0x000fe20000010000 */
[----:B------:R-:W-:Y:S01]  /*85b0*/  FMUL.FTZ R5, R101, UR56 ;  /* 0x0000003865057c20 */ /* 0x000fe20008410000 */
[----:B------:R-:W-:Y:S01]  /*85c0*/  STS [R6+0x2114], R183 ;  /* 0x002114b706007388 */ /* 0x000fe20000000800 */
[----:B------:R-:W-:Y:S01]  /*85d0*/  FFMA.FTZ R123, R179, UR55, R4 ;  /* 0x00000037b37b7c23 */ /* 0x000fe20008010004 */
[----:B------:R-:W-:Y:S01]  /*85e0*/  FMUL.FTZ R4, R106, UR56 ;  /* 0x000000386a047c20 */ /* 0x000fe20008410000 */
[----:B------:R-:W-:Y:S01]  /*85f0*/  FFMA.FTZ R178, R196, UR55, -R5 ;  /* 0x00000037c4b27c23 */ /* 0x000fe20008010805 */
[----:B------:R-:W-:Y:S01]  /*8600*/  FMUL.FTZ R5, R109, UR56 ;  /* 0x000000386d057c20 */ /* 0x000fe20008410000 */
[----:B------:R2:W-:Y:S01]  /*8610*/  STS [R6+0x2108], R121 ;  /* 0x0021087906007388 */ /* 0x0005e20000000800 */
[----:B------:R-:W-:Y:S01]  /*8620*/  FFMA.FTZ R129, R177, UR55, R4 ;  /* 0x00000037b1817c23 */ /* 0x000fe20008010004 */
[----:B------:R-:W-:Y:S01]  /*8630*/  FMUL.FTZ R4, R108, UR56 ;  /* 0x000000386c047c20 */ /* 0x000fe20008410000 */
[----:B------:R-:W-:Y:S01]  /*8640*/  FFMA.FTZ R120, R192, UR55, -R5 ;  /* 0x00000037c0787c23 */ /* 0x000fe20008010805 */
[----:B------:R-:W-:Y:S01]  /*8650*/  FMUL.FTZ R5, R111, UR56 ;  /* 0x000000386f057c20 */ /* 0x000fe20008410000 */
[----:B------:R-:W-:Y:S01]  /*8660*/  STS [R6+0x210c], R119 ;  /* 0x00210c7706007388 */ /* 0x000fe20000000800 */
[----:B------:R-:W-:Y:S01]  /*8670*/  FFMA.FTZ R185, R175, UR55, R4 ;  /* 0x00000037afb97c23 */ /* 0x000fe20008010004 */
[----:B------:R-:W-:Y:S01]  /*8680*/  FMUL.FTZ R4, R110, UR56 ;  /* 0x000000386e047c20 */ /* 0x000fe20008410000 */
[----:B------:R-:W-:Y:S01]  /*8690*/  FFMA.FTZ R124, R190, UR55, -R5 ;  /* 0x00000037be7c7c23 */ /* 0x000fe20008010805 */
[----:B------:R-:W-:Y:S01]  /*86a0*/  FMUL.FTZ R5, R113, UR56 ;  /* 0x0000003871057c20 */ /* 0x000fe20008410000 */
[----:B------:R5:W-:Y:S01]  /*86b0*/  STS [R6+0x2100], R125 ;  /* 0x0021007d06007388 */ /* 0x000be20000000800 */
[----:B-1----:R-:W-:Y:S01]  /*86c0*/  FFMA.FTZ R189, R173, UR55, R4 ;  /* 0x00000037adbd7c23 */ /* 0x002fe20008010004 */
[----:B------:R-:W-:Y:S01]  /*86d0*/  FMUL.FTZ R4, R112, UR56 ;  /* 0x0000003870047c20 */ /* 0x000fe20008410000 */
[----:B------:R-:W-:Y:S01]  /*86e0*/  FFMA.FTZ R174, R188, UR55, -R5 ;  /* 0x00000037bcae7c23 */ /* 0x000fe20008010805 */
[----:B0-----:R-:W-:Y:S01]  /*86f0*/  FMUL.FTZ R199, R85, UR56 ;  /* 0x0000003855c77c20 */ /* 0x001fe20008410000 */
[----:B------:R-:W-:Y:S01]  /*8700*/  FMUL.FTZ R180, R198, UR56 ;  /* 0x00000038c6b47c20 */ /* 0x000fe20008410000 */
[----:B------:R-:W-:Y:S01]  /*8710*/  FFMA.FTZ R193, R171, UR55, R4 ;  /* 0x00000037abc17c23 */ /* 0x000fe20008010004 */
[----:B--2---:R-:W-:Y:S01]  /*8720*/  FMUL.FTZ R121, R179, UR56 ;  /* 0x00000038b3797c20 */ /* 0x004fe20008410000 */
[----:B------:R-:W-:Y:S01]  /*8730*/  FMUL.FTZ R118, R194, UR56 ;  /* 0x00000038c2767c20 */ /* 0x000fe20008410000 */
[----:B------:R-:W-:Y:S01]  /*8740*/  FMUL.FTZ R127, R177, UR56 ;  /* 0x00000038b17f7c20 */ /* 0x000fe20008410000 */
[----:B-----5:R-:W-:Y:S01]  /*8750*/  FMUL.FTZ R6, R196, UR56 ;  /* 0x00000038c4067c20 */ /* 0x020fe20008410000 */
        /* <DEDUP_REMOVED lines=12> */
[----:B------:R-:W-:Y:S01]  /*8820*/  FFMA.FTZ R199, R198, UR55, -R199 ;  /* 0x00000037c6c77c23 */ /* 0x000fe200080108c7 */
[----:B------:R-:W-:Y:S01]  /*8830*/  USHF.R.S32.HI UR47, URZ, 0x1f, UR11 ;  /* 0x0000001f3f2f7899 */ /* 0x000fe2000801140b */
        /* <DEDUP_REMOVED lines=47> */
.L_x_11061:
[----:B------:R-:W-:Y:S05]  /*8b30*/  BSYNC B0 ;  /* 0x0000000000007941 */ /* 0x000fea0003800000 */
.L_x_11060:
[----:B------:R-:W-:Y:S01]  /*8b40*/  USHF.R.U32.HI UR44, URZ, 0x1, UR27 ;  /* 0x000000013f2c7899 */ /* 0x000fe2000801161b */
[----:B------:R-:W1:Y:S01]  /*8b50*/  LDC.64 R4, c[0x0][0x360] ;  /* 0x0000d800ff047b82 */ /* 0x000e620000000a00 */
[----:B------:R-:W-:Y:S01]  /*8b60*/  USHF.R.U64 UR53, UR26, 0x1, UR27 ;  /* 0x000000011a357899 */ /* 0x000fe2000800121b */
[----:B0-----:R-:W-:Y:S01]  /*8b70*/  FMUL.FTZ R6, R126, R205 ;  /* 0x000000cd7e067220 */ /* 0x001fe20000410000 */
[----:B------:R-:W-:Y:S01]  /*8b80*/  UIMAD UR55, UR44, UR11, URZ ;  /* 0x0000000b2c3772a4 */ /* 0x000fe2000f8e023f */
[C---:B------:R-:W-:Y:S01]  /*8b90*/  FMUL.FTZ R206, R98.reuse, R99 ;  /* 0x0000006362ce7220 */ /* 0x040fe20000410000 */
[----:B------:R-:W-:Y:S01]  /*8ba0*/  UIMAD.WIDE.U32 UR44, UR53, UR11, URZ ;  /* 0x0000000b352c72a5 */ /* 0x000fe2000f8e003f */
[----:B------:R-:W-:Y:S01]  /*8bb0*/  FADD.FTZ R3, R3, R6 ;  /* 0x0000000603037221 */ /* 0x000fe20000010000 */
[----:B------:R-:W-:Y:S01]  /*8bc0*/  UIMAD UR55, UR47, UR53, UR55 ;  /* 0x000000352f3772a4 */ /* 0x000fe2000f8e0237 */
[C---:B------:R-:W-:Y:S01]  /*8bd0*/  FMUL.FTZ R218, R98.reuse, R100 ;  /* 0x0000006462da7220 */ /* 0x040fe20000410000 */
[----:B------:R-:W-:Y:S01]  /*8be0*/  UIMAD UR46, UR46, UR28, URZ ;  /* 0x0000001c2e2e72a4 */ /* 0x000fe2000f8e023f */
[-C--:B------:R-:W-:Y:S01]  /*8bf0*/  FMUL.FTZ R99, R98, R184.reuse ;  /* 0x000000b862637220 */ /* 0x080fe20000410000 */
[----:B------:R-:W-:Y:S01]  /*8c00*/  UIADD3 UR45, UR55, UR45, URZ ;  /* 0x0000002d372d7290 */ /* 0x000fe2000fffe03f */
[----:B------:R-:W-:Y:S01]  /*8c10*/  FMUL.FTZ R203, R126, R203 ;  /* 0x000000cb7ecb7220 */ /* 0x000fe20000410000 */
[----:B------:R-:W-:Y:S01]  /*8c20*/  UIMAD UR46, UR12, UR29, UR46 ;  /* 0x0000001d0c2e72a4 */ /* 0x000fe2000f8e022e */
[----:B------:R-:W-:Y:S01]  /*8c30*/  FADD.FTZ R200, R200, R105 ;  /* 0x00000069c8c87221 */ /* 0x000fe20000010000 */
[----:B------:R-:W-:Y:S01]  /*8c40*/  UIMAD.WIDE.U32 UR44, UR12, UR28, UR44 ;  /* 0x0000001c0c2c72a5 */ /* 0x000fe2000f8e002c */
[----:B------:R-:W-:Y:S01]  /*8c50*/  FADD.FTZ R246, R246, -R203 ;  /* 0x800000cbf6f67221 */ /* 0x000fe20000010000 */
[C---:B------:R-:W-:Y:S01]  /*8c60*/  FFMA.FTZ R184, R97.reuse, R184, R218 ;  /* 0x000000b861b87223 */ /* 0x040fe200000100da */
[C---:B------:R-:W-:Y:S01]  /*8c70*/  FFMA.FTZ R203, R97.reuse, R100, -R99 ;  /* 0x0000006461cb7223 */ /* 0x040fe20000010863 */
[----:B------:R-:W-:Y:S01]  /*8c80*/  UIADD3 UR46, UR46, UR45, URZ ;  /* 0x0000002d2e2e7290 */ /* 0x000fe2000fffe03f */
[----:B------:R-:W-:Y:S01]  /*8c90*/  FFMA.FTZ R86, R97, R86, R206 ;  /* 0x0000005661567223 */ /* 0x000fe200000100ce */
[----:B------:R-:W-:Y:S01]  /*8ca0*/  ULEA UR47, UP0, UR44, UR30, 0x3 ;  /* 0x0000001e2c2f7291 */ /* 0x000fe2000f80183f */
[C---:B------:R-:W-:Y:S01]  /*8cb0*/  IADD3 R97, R166.reuse, 0x80, RZ ;  /* 0x00000080a6617810 */ /* 0x040fe20007ffe0ff */
[----:B------:R-:W-:Y:S01]  /*8cc0*/  UIADD3 UR45, UR6, -UR19, URZ ;  /* 0x80000013062d7290 */ /* 0x000fe2000fffe03f */
[C---:B------:R-:W-:Y:S01]  /*8cd0*/  IADD3 R99, R166.reuse, 0xc0, RZ ;  /* 0x000000c0a6637810 */ /* 0x040fe20007ffe0ff */
[----:B------:R-:W-:Y:S01]  /*8ce0*/  ULEA.HI.X UR46, UR44, UR31, UR46, 0x3, UP0 ;  /* 0x0000001f2c2e7291 */ /* 0x000fe200080f1c2e */
[----:B------:R-:W-:Y:S01]  /*8cf0*/  BSSY B0, `(.L_x_11062) ;  /* 0x000001a000007945 */ /* 0x000fe20003800000 */
[----:B------:R-:W-:Y:S01]  /*8d00*/  UIMAD UR44, UR45, -0x800, URZ ;  /* 0xfffff8002d2c78a4 */ /* 0x000fe2000f8e023f */
[----:B------:R-:W-:Y:S01]  /*8d10*/  LEA R6, P0, R166, UR47, 0x2 ;  /* 0x0000002fa6067c11 */ /* 0x000fe2000f8010ff */
[----:B------:R-:W-:Y:S01]  /*8d20*/  USHF.L.U64.HI UR45, UR8, 0x2, UR9 ;  /* 0x00000002082d7899 */ /* 0x000fe20008010209 */
[----:B------:R-:W-:Y:S01]  /*8d30*/  FADD.FTZ R207, R207, R104 ;  /* 0x00000068cfcf7221 */ /* 0x000fe20000010000 */
[----:B------:R-:W-:-:S02]  /*8d40*/  ISETP.GE.AND P1, PT, R182, 0x81, PT ;  /* 0x00000081b600780c */ /* 0x000fc40003f26270 */
[----:B------:R-:W-:Y:S02]  /*8d50*/  LEA.HI.X R7, R166, UR46, RZ, 0x2, P0 ;  /* 0x0000002ea6077c11 */ /* 0x000fe400080f14ff */
[----:B------:R-:W-:Y:S01]  /*8d60*/  MOV R205, UR44 ;  /* 0x0000002c00cd7c02 */ /* 0x000fe20008000f00 */
[----:B------:R-:W-:Y:S01]  /*8d70*/  USHF.L.U32 UR44, UR8, 0x2, URZ ;  /* 0x00000002082c7899 */ /* 0x000fe2000800063f */
[----:B-1----:R-:W-:Y:S01]  /*8d80*/  IMAD R98, R4, UR45, RZ ;  /* 0x0000002d04627c24 */ /* 0x002fe2000f8e02ff */
[C---:B------:R-:W-:Y:S02]  /*8d90*/  ISETP.GE.AND P0, PT, R182.reuse, 0x41, PT ;  /* 0x00000041b600780c */ /* 0x040fe40003f06270 */
[----:B------:R-:W-:Y:S01]  /*8da0*/  IMAD.WIDE R6, R205, 0x4, R6 ;  /* 0x00000004cd067825 */ /* 0x000fe200078e0206 */
[----:B------:R-:W-:-:S03]  /*8db0*/  ISETP.GE.AND P2, PT, R182, 0xc1, PT ;  /* 0x000000c1b600780c */ /* 0x000fc60003f46270 */
[----:B------:R-:W-:Y:S01]  /*8dc0*/  IMAD R105, R5, UR44, R98 ;  /* 0x0000002c05697c24 */ /* 0x000fe2000f8e0262 */
[----:B------:R-:W-:Y:S01]  /*8dd0*/  IADD3 R5, R166, 0x40, RZ ;  /* 0x00000040a6057810 */ /* 0x000fe20007ffe0ff */
[----:B------:R-:W-:Y:S01]  /*8de0*/  IMAD.WIDE.U32 R6, R4, UR44, R6 ;  /* 0x0000002c04067c25 */ /* 0x000fe2000f8e0006 */
[-C--:B------:R-:W-:Y:S02]  /*8df0*/  LEA.HI.SX32 R98, R97, R166.reuse, 0x1b ;  /* 0x000000a661627211 */ /* 0x080fe400078fdaff */
[-C--:B------:R-:W-:Y:S01]  /*8e00*/  LEA.HI.SX32 R4, R5, R166.reuse, 0x1b ;  /* 0x000000a605047211 */ /* 0x080fe200078fdaff */
[----:B------:R-:W-:Y:S01]  /*8e10*/  FADD.FTZ R5, R200, R203 ;  /* 0x000000cbc8057221 */ /* 0x000fe20000010000 */
[----:B------:R-:W-:Y:S02]  /*8e20*/  IADD3 R7, R7, R105, RZ ;  /* 0x0000006907077210 */ /* 0x000fe40007ffe0ff */
[----:B------:R-:W-:Y:S02]  /*8e30*/  LEA R97, R4, R163, 0x2 ;  /* 0x000000a304617211 */ /* 0x000fe400078e10ff */
[----:B------:R-:W-:-:S02]  /*8e40*/  LEA.HI.SX32 R4, R99, R166, 0x1b ;  /* 0x000000a663047211 */ /* 0x000fc400078fdaff */
[----:B------:R-:W-:Y:S02]  /*8e50*/  LEA R98, R98, R163, 0x2 ;  /* 0x000000a362627211 */ /* 0x000fe400078e10ff */
[----:B------:R-:W0:Y:S01]  /*8e60*/  LDS R97, [R97+0x2200] ;  /* 0x0022000061617984 */ /* 0x000e220000000800 */
[----:B------:R-:W-:Y:S05]  /*8e70*/  @!P0 BRA `(.L_x_11063) ;  /* 0x0000000000048947 */ /* 0x000fea0003800000 */
[----:B0-----:R1:W-:Y:S02]  /*8e80*/  REDG.E.ADD.F32.FTZ.RN.STRONG.GPU desc[UR22][R6.64+-0x1f00], R97 ;  /* 0xffe10061060079a6 */ /* 0x0013e4000c10f396 */
.L_x_11063:
[----:B------:R-:W-:Y:S05]  /*8e90*/  BSYNC B0 ;  /* 0x0000000000007941 */ /* 0x000fea0003800000 */
.L_x_11062:
[----:B01----:R0:W1:Y:S01]  /*8ea0*/  LDS R97, [R98+0x2300] ;  /* 0x0023000062617984 */ /* 0x0030620000000800 */
[----:B------:R-:W-:Y:S01]  /*8eb0*/  BSSY B0, `(.L_x_11064) ;  /* 0x0000004000007945 */ /* 0x000fe20003800000 */
[----:B------:R-:W-:-:S03]  /*8ec0*/  LEA R4, R4, R163, 0x2 ;  /* 0x000000a304047211 */ /* 0x000fc600078e10ff */
[----:B------:R-:W-:Y:S05]  /*8ed0*/  @!P1 BRA `(.L_x_11065) ;  /* 0x0000000000049947 */ /* 0x000fea0003800000 */
[----:B-1----:R2:W-:Y:S02]  /*8ee0*/  REDG.E.ADD.F32.FTZ.RN.STRONG.GPU desc[UR22][R6.64+-0x1e00], R97 ;  /* 0xffe20061060079a6 */ /* 0x0025e4000c10f396 */
.L_x_11065:
[----:B------:R-:W-:Y:S05]  /*8ef0*/  BSYNC B0 ;  /* 0x0000000000007941 */ /* 0x000fea0003800000 */
.L_x_11064:
[----:B-12---:R1:W2:Y:S01]  /*8f00*/  LDS R97, [R4+0x2400] ;  /* 0x0024000004617984 */ /* 0x0062a20000000800 */
[----:B------:R-:W-:Y:S01]  /*8f10*/  BSSY B0, `(.L_x_11066) ;  /* 0x0000005000007945 */ /* 0x000fe20003800000 */
[C---:B------:R-:W-:Y:S02]  /*8f20*/  IADD3 R99, R166.reuse, 0x100, RZ ;  /* 0x00000100a6637810 */ /* 0x040fe40007ffe0ff */
[----:B------:R-:W-:Y:S01]  /*8f30*/  IADD3 R105, R166, 0x140, RZ ;  /* 0x00000140a6697810 */ /* 0x000fe20007ffe0ff */
[----:B------:R-:W-:Y:S06]  /*8f40*/  @!P2 BRA `(.L_x_11067) ;  /* 0x000000000004a947 */ /* 0x000fec0003800000 */
[----:B--2---:R2:W-:Y:S02]  /*8f50*/  REDG.E.ADD.F32.FTZ.RN.STRONG.GPU desc[UR22][R6.64+-0x1d00], R97 ;  /* 0xffe30061060079a6 */ /* 0x0045e4000c10f396 */
.L_x_11067:
[----:B------:R-:W-:Y:S05]  /*8f60*/  BSYNC B0 ;  /* 0x0000000000007941 */ /* 0x000fea0003800000 */
.L_x_11066:
[-C--:B-1----:R-:W-:Y:S01]  /*8f70*/  LEA.HI.SX32 R4, R99, R166.reuse, 0x1b ;  /* 0x000000a663047211 */ /* 0x082fe200078fdaff */
[----:B------:R-:W-:Y:S01]  /*8f80*/  BSSY B0, `(.L_x_11068) ;  /* 0x0000011000007945 */ /* 0x000fe20003800000 */
[----:B--2---:R-:W-:Y:S02]  /*8f90*/  IADD3 R97, R166, 0x180, RZ ;  /* 0x00000180a6617810 */ /* 0x004fe40007ffe0ff */
        /* <DEDUP_REMOVED lines=15> */
.L_x_11069:
[----:B------:R-:W-:Y:S05]  /*9090*/  BSYNC B0 ;  /* 0x0000000000007941 */ /* 0x000fea0003800000 */
.L_x_11068:
[----:B0-2---:R0:W1:Y:S01]  /*90a0*/  LDS R97, [R98+0x2600] ;  /* 0x0026000062617984 */ /* 0x0050620000000800 */
[----:B------:R-:W-:Y:S01]  /*90b0*/  BSSY B0, `(.L_x_11070) ;  /* 0x0000006000007945 */ /* 0x000fe20003800000 */
[----:B------:R-:W-:Y:S02]  /*90c0*/  IADD3 R105, R166, 0x200, RZ ;  /* 0x00000200a6697810 */ /* 0x000fe40007ffe0ff */
[----:B------:R-:W-:Y:S02]  /*90d0*/  LEA.HI.SX32 R4, R99, R166, 0x1b ;  /* 0x000000a663047211 */ /* 0x000fe400078fdaff */
[----:B------:R-:W-:Y:S01]  /*90e0*/  LEA R100, R100, R163, 0x2 ;  /* 0x000000a364647211 */ /* 0x000fe200078e10ff */
[----:B------:R-:W-:Y:S06]  /*90f0*/  @!P0 BRA `(.L_x_11071) ;  /* 0x0000000000048947 */ /* 0x000fec0003800000 */
[----:B-1----:R2:W-:Y:S02]  /*9100*/  REDG.E.ADD.F32.FTZ.RN.STRONG.GPU desc[UR22][R6.64+-0x1b00], R97 ;  /* 0xffe50061060079a6 */ /* 0x0025e4000c10f396 */
.L_x_11071:
[----:B------:R-:W-:Y:S05]  /*9110*/  BSYNC B0 ;  /* 0x0000000000007941 */ /* 0x000fea0003800000 */
.L_x_11070:
[----:B-12---:R1:W2:Y:S01]  /*9120*/  LDS R97, [R100+0x2700] ;  /* 0x0027000064617984 */ /* 0x0062a20000000800 */
[----:B------:R-:W-:Y:S01]  /*9130*/  BSSY B0, `(.L_x_11072) ;  /* 0x0000006000007945 */ /* 0x000fe20003800000 */
[----:B------:R-:W-:Y:S02]  /*9140*/  IADD3 R99, R166, 0x240, RZ ;  /* 0x00000240a6637810 */ /* 0x000fe40007ffe0ff */
[----:B0-----:R-:W-:Y:S02]  /*9150*/  LEA.HI.SX32 R98, R105, R166, 0x1b ;  /* 0x000000a669627211 */ /* 0x001fe400078fdaff */
[----:B------:R-:W-:Y:S01]  /*9160*/  LEA R104, R4, R163, 0x2 ;  /* 0x000000a304687211 */ /* 0x000fe200078e10ff */
[----:B------:R-:W-:Y:S06]  /*9170*/  @!P1 BRA `(.L_x_11073) ;  /* 0x0000000000049947 */ /* 0x000fec0003800000 */
[----:B--2---:R0:W-:Y:S02]  /*9180*/  REDG.E.ADD.F32.FTZ.RN.STRONG.GPU desc[UR22][R6.64+-0x1a00], R97 ;  /* 0xffe60061060079a6 */ /* 0x0041e4000c10f396 */
.L_x_11073:
[----:B------:R-:W-:Y:S05]  /*9190*/  BSYNC B0 ;  /* 0x0000000000007941 */ /* 0x000fea0003800000 */
.L_x_11072:
[----:B0-2---:R0:W2:Y:S01]  /*91a0*/  LDS R97, [R104+0x2800] ;  /* 0x0028000068617984 */ /* 0x0050a20000000800 */
[----:B------:R-:W-:Y:S01]  /*91b0*/  BSSY B0, `(.L_x_11074) ;  /* 0x0000006000007945 */ /* 0x000fe20003800000 */
[----:B------:R-:W-:Y:S02]  /*91c0*/  LEA.HI.SX32 R4, R99, R166, 0x1b ;  /* 0x000000a663047211 */ /* 0x000fe400078fdaff */
[----:B------:R-:W-:Y:S02]  /*91d0*/  IADD3 R105, R166, 0x280, RZ ;  /* 0x00000280a6697810 */ /* 0x000fe40007ffe0ff */
[----:B------:R-:W-:Y:S01]  /*91e0*/  LEA R99, R98, R163, 0x2 ;  /* 0x000000a362637211 */ /* 0x000fe200078e10ff */
[----:B------:R-:W-:Y:S06]  /*91f0*/  @!P2 BRA `(.L_x_11075) ;  /* 0x000000000004a947 */ /* 0x000fec0003800000 */
[----:B--2---:R2:W-:Y:S02]  /*9200*/  REDG.E.ADD.F32.FTZ.RN.STRONG.GPU desc[UR22][R6.64+-0x1900], R97 ;  /* 0xffe70061060079a6 */ /* 0x0045e4000c10f396 */
.L_x_11075:
[----:B------:R-:W-:Y:S05]  /*9210*/  BSYNC B0 ;  /* 0x0000000000007941 */ /* 0x000fea0003800000 */
.L_x_11074:
[----:B--2---:R2:W0:Y:S01]  /*9220*/  LDS R97, [R99+0x2900] ;  /* 0x0029000063617984 */ /* 0x0044220000000800 */
[----:B------:R-:W-:Y:S01]  /*9230*/  BSSY B0, `(.L_x_11076) ;  /* 0x0000005000007945 */ /* 0x000fe20003800000 */
[----:B------:R-:W-:Y:S02]  /*9240*/  LEA.HI.SX32 R98, R105, R166, 0x1b ;  /* 0x000000a669627211 */ /* 0x000fe400078fdaff */
[----:B------:R-:W-:Y:S01]  /*9250*/  LEA R4, R4, R163, 0x2 ;  /* 0x000000a304047211 */ /* 0x000fe200078e10ff */
[----:B------:R-:W-:Y:S06]  /*9260*/  @!P3 BRA `(.L_x_11077) ;  /* 0x000000000004b947 */ /* 0x000fec0003800000 */
[----:B0-----:R0:W-:Y:S02]  /*9270*/  REDG.E.ADD.F32.FTZ.RN.STRONG.GPU desc[UR22][R6.64+-0x1800], R97 ;  /* 0xffe80061060079a6 */ /* 0x0011e4000c10f396 */
.L_x_11077:
[----:B------:R-:W-:Y:S05]  /*9280*/  BSYNC B0 ;  /* 0x0000000000007941 */ /* 0x000fea0003800000 */
.L_x_11076:
[----:B0-----:R0:W0:Y:S01]  /*9290*/  LDS R97, [R4+0x2a00] ;  /* 0x002a000004617984 */ /* 0x0010220000000800 */
[----:B------:R-:W-:Y:S01]  /*92a0*/  BSSY B0, `(.L_x_11078) ;  /* 0x0000004000007945 */ /* 0x000fe20003800000 */
[----:B------:R-:W-:-:S03]  /*92b0*/  LEA R98, R98, R163, 0x2 ;  /* 0x000000a362627211 */ /* 0x000fc600078e10ff */
[----:B------:R-:W-:Y:S05]  /*92c0*/  @!P4 BRA `(.L_x_11079) ;  /* 0x000000000004c947 */ /* 0x000fea0003800000 */
[----:B0-----:R0:W-:Y:S02]  /*92d0*/  REDG.E.ADD.F32.FTZ.RN.STRONG.GPU desc[UR22][R6.64+-0x1700], R97 ;  /* 0xffe90061060079a6 */ /* 0x0011e4000c10f396 */
.L_x_11079:
[----:B------:R-:W-:Y:S05]  /*92e0*/  BSYNC B0 ;  /* 0x0000000000007941 */ /* 0x000fea0003800000 */
.L_x_11078:
[----:B0-----:R0:W0:Y:S01]  /*92f0*/  LDS R97, [R98+0x2b00] ;  /* 0x002b000062617984 */ /* 0x0010220000000800 */
[----:B------:R-:W-:Y:S01]  /*9300*/  BSSY B0, `(.L_x_11080) ;  /* 0x0000005000007945 */ /* 0x000fe20003800000 */
[C---:B--2---:R-:W-:Y:S02]  /*9310*/  IADD3 R99, R166.reuse, 0x2c0, RZ ;  /* 0x000002c0a6637810 */ /* 0x044fe40007ffe0ff */
[----:B------:R-:W-:Y:S01]  /*9320*/  IADD3 R105, R166, 0x300, RZ ;  /* 0x00000300a6697810 */ /* 0x000fe20007ffe0ff */
[----:B------:R-:W-:Y:S06]  /*9330*/  @!P5 BRA `(.L_x_11081) ;  /* 0x000000000004d947 */ /* 0x000fec0003800000 */
[----:B0-----:R2:W-:Y:S02]  /*9340*/  REDG.E.ADD.F32.FTZ.RN.STRONG.GPU desc[UR22][R6.64+-0x1600], R97 ;  /* 0xffea0061060079a6 */ /* 0x0015e4000c10f396 */
.L_x_11081:
[----:B------:R-:W-:Y:S05]  /*9350*/  BSYNC B0 ;  /* 0x0000000000007941 */ /* 0x000fea0003800000 */
.L_x_11080:
[-C--:B------:R-:W-:Y:S01]  /*9360*/  LEA.HI.SX32 R4, R99, R166.reuse, 0x1b ;  /* 0x000000a663047211 */ /* 0x080fe200078fdaff */
        /* <DEDUP_REMOVED lines=17> */
.L_x_11083:
[----:B------:R-:W-:Y:S05]  /*9480*/  BSYNC B0 ;  /* 0x0000000000007941 */ /* 0x000fea0003800000 */
.L_x_11082:
[----:B01----:R0:W1:Y:S01]  /*9490*/  LDS R97, [R98+0x2d00] ;  /* 0x002d000062617984 */ /* 0x0030620000000800 */
[----:B------:R-:W-:Y:S01]  /*94a0*/  BSSY B0, `(.L_x_11084) ;  /* 0x0000006000007945 */ /* 0x000fe20003800000 */
[----:B------:R-:W-:Y:S02]  /*94b0*/  IADD3 R105, R166, 0x3c0, RZ ;  /* 0x000003c0a6697810 */ /* 0x000fe40007ffe0ff */
[----:B------:R-:W-:Y:S02]  /*94c0*/  LEA.HI.SX32 R4, R99, R166, 0x1b ;  /* 0x000000a663047211 */ /* 0x000fe400078fdaff */
[----:B------:R-:W-:Y:S01]  /*94d0*/  LEA R100, R100, R163, 0x2 ;  /* 0x000000a364647211 */ /* 0x000fe200078e10ff */
[----:B------:R-:W-:Y:S06]  /*94e0*/  @!P0 BRA `(.L_x_11085) ;  /* 0x0000000000048947 */ /* 0x000fec0003800000 */
[----:B-1----:R2:W-:Y:S02]  /*94f0*/  REDG.E.ADD.F32.FTZ.RN.STRONG.GPU desc[UR22][R6.64+-0x1400], R97 ;  /* 0xffec0061060079a6 */ /* 0x0025e4000c10f396 */
.L_x_11085:
[----:B------:R-:W-:Y:S05]  /*9500*/  BSYNC B0 ;  /* 0x0000000000007941 */ /* 0x000fea0003800000 */
.L_x_11084:
[----:B-12---:R1:W2:Y:S01]  /*9510*/  LDS R97, [R100+0x2e00] ;  /* 0x002e000064617984 */ /* 0x0062a20000000800 */
[----:B------:R-:W-:Y:S01]  /*9520*/  BSSY B0, `(.L_x_11086) ;  /* 0x0000006000007945 */ /* 0x000fe20003800000 */
[----:B------:R-:W-:Y:S02]  /*9530*/  IADD3 R99, R166, 0x400, RZ ;  /* 0x00000400a6637810 */ /* 0x000fe40007ffe0ff */
[----:B0-----:R-:W-:Y:S02]  /*9540*/  LEA.HI.SX32 R98, R105, R166, 0x1b ;  /* 0x000000a669627211 */ /* 0x001fe400078fdaff */
[----:B------:R-:W-:Y:S01]  /*9550*/  LEA R104, R4, R163, 0x2 ;  /* 0x000000a304687211 */ /* 0x000fe200078e10ff */
[----:B------:R-:W-:Y:S06]  /*9560*/  @!P1 BRA `(.L_x_11087) ;  /* 0x0000000000049947 */ /* 0x000fec0003800000 */
[----:B--2---:R0:W-:Y:S02]  /*9570*/  REDG.E.ADD.F32.FTZ.RN.STRONG.GPU desc[UR22][R6.64+-0x1300], R97 ;  /* 0xffed0061060079a6 */ /* 0x0041e4000c10f396 */
.L_x_11087:
[----:B------:R-:W-:Y:S05]  /*9580*/  BSYNC B0 ;  /* 0x0000000000007941 */ /* 0x000fea0003800000 */
.L_x_11086:
[----:B0-2---:R0:W2:Y:S01]  /*9590*/  LDS R97, [R104+0x2f00] ;  /* 0x002f000068617984 */ /* 0x0050a20000000800 */
[----:B------:R-:W-:Y:S01]  /*95a0*/  BSSY B0, `(.L_x_11088) ;  /* 0x0000006000007945 */ /* 0x000fe20003800000 */
[----:B------:R-:W-:Y:S02]  /*95b0*/  LEA.HI.SX32 R4, R99, R166, 0x1b ;  /* 0x000000a663047211 */ /* 0x000fe400078fdaff */
[----:B------:R-:W-:Y:S02]  /*95c0*/  IADD3 R105, R166, 0x440, RZ ;  /* 0x00000440a6697810 */ /* 0x000fe40007ffe0ff */
[----:B------:R-:W-:Y:S01]  /*95d0*/  LEA R99, R98, R163, 0x2 ;  /* 0x000000a362637211 */ /* 0x000fe200078e10ff */
[----:B------:R-:W-:Y:S06]  /*95e0*/  @!P2 BRA `(.L_x_11089) ;  /* 0x000000000004a947 */ /* 0x000fec0003800000 */
[----:B--2---:R2:W-:Y:S02]  /*95f0*/  REDG.E.ADD.F32.FTZ.RN.STRONG.GPU desc[UR22][R6.64+-0x1200], R97 ;  /* 0xffee0061060079a6 */ /* 0x0045e4000c10f396 */
.L_x_11089:
[----:B------:R-:W-:Y:S05]  /*9600*/  BSYNC B0 ;  /* 0x0000000000007941 */ /* 0x000fea0003800000 */
.L_x_11088:
[----:B--2---:R2:W0:Y:S01]  /*9610*/  LDS R97, [R99+0x3000] ;  /* 0x0030000063617984 */ /* 0x0044220000000800 */
[----:B------:R-:W-:Y:S01]  /*9620*/  BSSY B0, `(.L_x_11090) ;  /* 0x0000005000007945 */ /* 0x000fe20003800000 */
[----:B------:R-:W-:Y:S02]  /*9630*/  LEA.HI.SX32 R98, R105, R166, 0x1b ;  /* 0x000000a669627211 */ /* 0x000fe400078fdaff */
[----:B------:R-:W-:Y:S01]  /*9640*/  LEA R4, R4, R163, 0x2 ;  /* 0x000000a304047211 */ /* 0x000fe200078e10ff */
[----:B------:R-:W-:Y:S06]  /*9650*/  @!P3 BRA `(.L_x_11091) ;  /* 0x000000000004b947 */ /* 0x000fec0003800000 */
[----:B0-----:R0:W-:Y:S02]  /*9660*/  REDG.E.ADD.F32.FTZ.RN.STRONG.GPU desc[UR22][R6.64+-0x1100], R97 ;  /* 0xffef0061060079a6 */ /* 0x0011e4000c10f396 */
.L_x_11091:
[----:B------:R-:W-:Y:S05]  /*9670*/  BSYNC B0 ;  /* 0x0000000000007941 */ /* 0x000fea0003800000 */
.L_x_11090:
[----:B0-----:R0:W0:Y:S01]  /*9680*/  LDS R97, [R4+0x3100] ;  /* 0x0031000004617984 */ /* 0x0010220000000800 */
[----:B------:R-:W-:Y:S01]  /*9690*/  BSSY B0, `(.L_x_11092) ;  /* 0x0000004000007945 */ /* 0x000fe20003800000 */
[----:B------:R-:W-:-:S03]  /*96a0*/  LEA R98, R98, R163, 0x2 ;  /* 0x000000a362627211 */ /* 0x000fc600078e10ff */
[----:B------:R-:W-:Y:S05]  /*96b0*/  @!P4 BRA `(.L_x_11093) ;  /* 0x000000000004c947 */ /* 0x000fea0003800000 */
[----:B0-----:R0:W-:Y:S02]  /*96c0*/  REDG.E.ADD.F32.FTZ.RN.STRONG.GPU desc[UR22][R6.64+-0x1000], R97 ;  /* 0xfff00061060079a6 */ /* 0x0011e4000c10f396 */
.L_x_11093:
[----:B------:R-:W-:Y:S05]  /*96d0*/  BSYNC B0 ;  /* 0x0000000000007941 */ /* 0x000fea0003800000 */
.L_x_11092:
[----:B0-----:R0:W0:Y:S01]  /*96e0*/  LDS R97, [R98+0x3200] ;  /* 0x0032000062617984 */ /* 0x0010220000000800 */
[----:B------:R-:W-:Y:S01]  /*96f0*/  BSSY B0, `(.L_x_11094) ;  /* 0x0000005000007945 */ /* 0x000fe20003800000 */
[C---:B--2---:R-:W-:Y:S02]  /*9700*/  IADD3 R99, R166.reuse, 0x480, RZ ;  /* 0x00000480a6637810 */ /* 0x044fe40007ffe0ff */
[----:B------:R-:W-:Y:S01]  /*9710*/  IADD3 R105, R166, 0x4c0, RZ ;  /* 0x000004c0a6697810 */ /* 0x000fe20007ffe0ff */
[----:B------:R-:W-:Y:S06]  /*9720*/  @!P5 BRA `(.L_x_11095) ;  /* 0x000000000004d947 */ /* 0x000fec0003800000 */
[----:B0-----:R2:W-:Y:S02]  /*9730*/  REDG.E.ADD.F32.FTZ.RN.STRONG.GPU desc[UR22][R6.64+-0xf00], R97 ;  /* 0xfff10061060079a6 */ /* 0x0015e4000c10f396 */
.L_x_11095:
[----:B------:R-:W-:Y:S05]  /*9740*/  BSYNC B0 ;  /* 0x0000000000007941 */ /* 0x000fea0003800000 */
.L_x_11094:
        /* <DEDUP_REMOVED lines=18> */
.L_x_11097:
[----:B------:R-:W-:Y:S05]  /*9870*/  BSYNC B0 ;  /* 0x0000000000007941 */ /* 0x000fea0003800000 */
.L_x_11096:
[----:B01----:R0:W1:Y:S01]  /*9880*/  LDS R97, [R98+0x3400] ;  /* 0x0034000062617984 */ /* 0x0030620000000800 */
[----:B------:R-:W-:Y:S01]  /*9890*/  BSSY B0, `(.L_x_11098) ;  /* 0x0000006000007945 */ /* 0x000fe20003800000 */
[----:B------:R-:W-:Y:S02]  /*98a0*/  IADD3 R105, R166, 0x580, RZ ;  /* 0x00000580a6697810 */ /* 0x000fe40007ffe0ff */
[----:B------:R-:W-:Y:S02]  /*98b0*/  LEA.HI.SX32 R4, R99, R166, 0x1b ;  /* 0x000000a663047211 */ /* 0x000fe400078fdaff */
[----:B------:R-:W-:Y:S01]  /*98c0*/  LEA R100, R100, R163, 0x2 ;  /* 0x000000a364647211 */ /* 0x000fe200078e10ff */
[----:B------:R-:W-:Y:S06]  /*98d0*/  @!P0 BRA `(.L_x_11099) ;  /* 0x0000000000048947 */ /* 0x000fec0003800000 */
[----:B-1----:R2:W-:Y:S02]  /*98e0*/  REDG.E.ADD.F32.FTZ.RN.STRONG.GPU desc[UR22][R6.64+-0xd00], R97 ;  /* 0xfff30061060079a6 */ /* 0x0025e4000c10f396 */
.L_x_11099:
[----:B------:R-:W-:Y:S05]  /*98f0*/  BSYNC B0 ;  /* 0x0000000000007941 */ /* 0x000fea0003800000 */
.L_x_11098:
[----:B-12---:R1:W2:Y:S01]  /*9900*/  LDS R97, [R100+0x3500] ;  /* 0x0035000064617984 */ /* 0x0062a20000000800 */
[----:B------:R-:W-:Y:S01]  /*9910*/  BSSY B0, `(.L_x_11100) ;  /* 0x0000006000007945 */ /* 0x000fe20003800000 */
[----:B------:R-:W-:Y:S02]  /*9920*/  IADD3 R99, R166, 0x5c0, RZ ;  /* 0x000005c0a6637810 */ /* 0x000fe40007ffe0ff */
[----:B0-----:R-:W-:Y:S02]  /*9930*/  LEA.HI.SX32 R98, R105, R166, 0x1b ;  /* 0x000000a669627211 */ /* 0x001fe400078fdaff */
[----:B------:R-:W-:Y:S01]  /*9940*/  LEA R104, R4, R163, 0x2 ;  /* 0x000000a304687211 */ /* 0x000fe200078e10ff */
[----:B------:R-:W-:Y:S06]  /*9950*/  @!P1 BRA `(.L_x_11101) ;  /* 0x0000000000049947 */ /* 0x000fec0003800000 */
[----:B--2---:R0:W-:Y:S02]  /*9960*/  REDG.E.ADD.F32.FTZ.RN.STRONG.GPU desc[UR22][R6.64+-0xc00], R97 ;  /* 0xfff40061060079a6 */ /* 0x0041e4000c10f396 */
.L_x_11101:
[----:B------:R-:W-:Y:S05]  /*9970*/  BSYNC B0 ;  /* 0x0000000000007941 */ /* 0x000fea0003800000 */
.L_x_11100:
[----:B0-2---:R0:W2:Y:S01]  /*9980*/  LDS R97, [R104+0x3600] ;  /* 0x0036000068617984 */ /* 0x0050a20000000800 */
[----:B------:R-:W-:Y:S01]  /*9990*/  BSSY B0, `(.L_x_11102) ;  /* 0x0000006000007945 */ /* 0x000fe20003800000 */
[----:B------:R-:W-:Y:S02]  /*99a0*/  LEA.HI.SX32 R4, R99, R166, 0x1b ;  /* 0x000000a663047211 */ /* 0x000fe400078fdaff */
[----:B------:R-:W-:Y:S02]  /*99b0*/  IADD3 R105, R166, 0x600, RZ ;  /* 0x00000600a6697810 */ /* 0x000fe40007ffe0ff */
[----:B------:R-:W-:Y:S01]  /*99c0*/  LEA R99, R98, R163, 0x2 ;  /* 0x000000a362637211 */ /* 0x000fe200078e10ff */
[----:B------:R-:W-:Y:S06]  /*99d0*/  @!P2 BRA `(.L_x_11103) ;  /* 0x000000000004a947 */ /* 0x000fec0003800000 */
[----:B--2---:R2:W-:Y:S02]  /*99e0*/  REDG.E.ADD.F32.FTZ.RN.STRONG.GPU desc[UR22][R6.64+-0xb00], R97 ;  /* 0xfff50061060079a6 */ /* 0x0045e4000c10f396 */
.L_x_11103:
[----:B------:R-:W-:Y:S05]  /*99f0*/  BSYNC B0 ;  /* 0x0000000000007941 */ /* 0x000fea0003800000 */
.L_x_11102:
[----:B--2---:R2:W0:Y:S01]  /*9a00*/  LDS R97, [R99+0x3700] ;  /* 0x0037000063617984 */ /* 0x0044220000000800 */
[----:B------:R-:W-:Y:S01]  /*9a10*/  BSSY B0, `(.L_x_11104) ;  /* 0x0000005000007945 */ /* 0x000fe20003800000 */
[----:B------:R-:W-:Y:S02]  /*9a20*/  LEA.HI.SX32 R98, R105, R166, 0x1b ;  /* 0x000000a669627211 */ /* 0x000fe400078fdaff */
[----:B------:R-:W-:Y:S01]  /*9a30*/  LEA R4, R4, R163, 0x2 ;  /* 0x000000a304047211 */ /* 0x000fe200078e10ff */
[----:B------:R-:W-:Y:S06]  /*9a40*/  @!P3 BRA `(.L_x_11105) ;  /* 0x000000000004b947 */ /* 0x000fec0003800000 */
[----:B0-----:R0:W-:Y:S02]  /*9a50*/  REDG.E.ADD.F32.FTZ.RN.STRONG.GPU desc[UR22][R6.64+-0xa00], R97 ;  /* 0xfff60061060079a6 */ /* 0x0011e4000c10f396 */
.L_x_11105:
[----:B------:R-:W-:Y:S05]  /*9a60*/  BSYNC B0 ;  /* 0x0000000000007941 */ /* 0x000fea0003800000 */
.L_x_11104:
[----:B0-----:R0:W0:Y:S01]  /*9a70*/  LDS R97, [R4+0x3800] ;  /* 0x0038000004617984 */ /* 0x0010220000000800 */
[----:B------:R-:W-:Y:S01]  /*9a80*/  BSSY B0, `(.L_x_11106) ;  /* 0x0000004000007945 */ /* 0x000fe20003800000 */
[----:B------:R-:W-:-:S03]  /*9a90*/  LEA R98, R98, R163, 0x2 ;  /* 0x000000a362627211 */ /* 0x000fc600078e10ff */
[----:B------:R-:W-:Y:S05]  /*9aa0*/  @!P4 BRA `(.L_x_11107) ;  /* 0x000000000004c947 */ /* 0x000fea0003800000 */
[----:B0-----:R0:W-:Y:S02]  /*9ab0*/  REDG.E.ADD.F32.FTZ.RN.STRONG.GPU desc[UR22][R6.64+-0x900], R97 ;  /* 0xfff70061060079a6 */ /* 0x0011e4000c10f396 */
.L_x_11107:
[----:B------:R-:W-:Y:S05]  /*9ac0*/  BSYNC B0 ;  /* 0x0000000000007941 */ /* 0x000fea0003800000 */
.L_x_11106:
[----:B0-----:R0:W0:Y:S01]  /*9ad0*/  LDS R97, [R98+0x3900] ;  /* 0x0039000062617984 */ /* 0x0010220000000800 */
[----:B------:R-:W-:Y:S01]  /*9ae0*/  BSSY B0, `(.L_x_11108) ;  /* 0x0000005000007945 */ /* 0x000fe20003800000 */
[C---:B--2---:R-:W-:Y:S02]  /*9af0*/  IADD3 R99, R166.reuse, 0x640, RZ ;  /* 0x00000640a6637810 */ /* 0x044fe40007ffe0ff */
[----:B------:R-:W-:Y:S01]  /*9b00*/  IADD3 R105, R166, 0x680, RZ ;  /* 0x00000680a6697810 */ /* 0x000fe20007ffe0ff */
[----:B------:R-:W-:Y:S06]  /*9b10*/  @!P5 BRA `(.L_x_11109) ;  /* 0x000000000004d947 */ /* 0x000fec0003800000 */
[----:B0-----:R2:W-:Y:S02]  /*9b20*/  REDG.E.ADD.F32.FTZ.RN.STRONG.GPU desc[UR22][R6.64+-0x800], R97 ;  /* 0xfff80061060079a6 */ /* 0x0015e4000c10f396 */
.L_x_11109:
[----:B------:R-:W-:Y:S05]  /*9b30*/  BSYNC B0 ;  /* 0x0000000000007941 */ /* 0x000fea0003800000 */
.L_x_11108:
        /* <DEDUP_REMOVED lines=18> */
.L_x_11111:
[----:B------:R-:W-:Y:S05]  /*9c60*/  BSYNC B0 ;  /* 0x0000000000007941 */ /* 0x000fea0003800000 */
.L_x_11110:
[----:B01----:R0:W1:Y:S01]  /*9c70*/  LDS R97, [R98+0x3b00] ;  /* 0x003b000062617984 */ /* 0x0030620000000800 */
[----:B------:R-:W-:Y:S01]  /*9c80*/  BSSY B0, `(.L_x_11112) ;  /* 0x0000006000007945 */ /* 0x000fe20003800000 */
[----:B------:R-:W-:Y:S02]  /*9c90*/  IADD3 R105, R166, 0x740, RZ ;  /* 0x00000740a6697810 */ /* 0x000fe40007ffe0ff */
[----:B------:R-:W-:Y:S02]  /*9ca0*/  LEA.HI.SX32 R4, R99, R166, 0x1b ;  /* 0x000000a663047211 */ /* 0x000fe400078fdaff */
[----:B------:R-:W-:Y:S01]  /*9cb0*/  LEA R100, R100, R163, 0x2 ;  /* 0x000000a364647211 */ /* 0x000fe200078e10ff */
[----:B------:R-:W-:Y:S06]  /*9cc0*/  @!P0 BRA `(.L_x_11113) ;  /* 0x0000000000048947 */ /* 0x000fec0003800000 */
[----:B-1----:R2:W-:Y:S02]  /*9cd0*/  REDG.E.ADD.F32.FTZ.RN.STRONG.GPU desc[UR22][R6.64+-0x600], R97 ;  /* 0xfffa0061060079a6 */ /* 0x0025e4000c10f396 */
.L_x_11113:
[----:B------:R-:W-:Y:S05]  /*9ce0*/  BSYNC B0 ;  /* 0x0000000000007941 */ /* 0x000fea0003800000 */
.L_x_11112:
[----:B-12---:R1:W2:Y:S01]  /*9cf0*/  LDS R97, [R100+0x3c00] ;  /* 0x003c000064617984 */ /* 0x0062a20000000800 */
[----:B------:R-:W-:Y:S01]  /*9d00*/  BSSY B0, `(.L_x_11114) ;  /* 0x0000006000007945 */ /* 0x000fe20003800000 */
[----:B------:R-:W-:Y:S02]  /*9d10*/  IADD3 R99, R166, 0x780, RZ ;  /* 0x00000780a6637810 */ /* 0x000fe40007ffe0ff */
[----:B0-----:R-:W-:Y:S02]  /*9d20*/  LEA.HI.SX32 R98, R105, R166, 0x1b ;  /* 0x000000a669627211 */ /* 0x001fe400078fdaff */
[----:B------:R-:W-:Y:S01]  /*9d30*/  LEA R104, R4, R163, 0x2 ;  /* 0x000000a304687211 */ /* 0x000fe200078e10ff */
[----:B------:R-:W-:Y:S06]  /*9d40*/  @!P1 BRA `(.L_x_11115) ;  /* 0x0000000000049947 */ /* 0x000fec0003800000 */
[----:B--2---:R0:W-:Y:S02]  /*9d50*/  REDG.E.ADD.F32.FTZ.RN.STRONG.GPU desc[UR22][R6.64+-0x500], R97 ;  /* 0xfffb0061060079a6 */ /* 0x0041e4000c10f396 */
.L_x_11115:
[----:B------:R-:W-:Y:S05]  /*9d60*/  BSYNC B0 ;  /* 0x0000000000007941 */ /* 0x000fea0003800000 */
.L_x_11114:
[----:B0-2---:R0:W2:Y:S01]  /*9d70*/  LDS R97, [R104+0x3d00] ;  /* 0x003d000068617984 */ /* 0x0050a20000000800 */
[----:B------:R-:W-:Y:S01]  /*9d80*/  BSSY B0, `(.L_x_11116) ;  /* 0x0000006000007945 */ /* 0x000fe20003800000 */
[----:B------:R-:W-:Y:S02]  /*9d90*/  LEA.HI.SX32 R4, R99, R166, 0x1b ;  /* 0x000000a663047211 */ /* 0x000fe400078fdaff */
[----:B------:R-:W-:Y:S02]  /*9da0*/  IADD3 R105, R166, 0x7c0, RZ ;  /* 0x000007c0a6697810 */ /* 0x000fe40007ffe0ff */
[----:B------:R-:W-:Y:S01]  /*9db0*/  LEA R99, R98, R163, 0x2 ;  /* 0x000000a362637211 */ /* 0x000fe200078e10ff */
[----:B------:R-:W-:Y:S06]  /*9dc0*/  @!P2 BRA `(.L_x_11117) ;  /* 0x000000000004a947 */ /* 0x000fec0003800000 */
[----:B--2---:R2:W-:Y:S02]  /*9dd0*/  REDG.E.ADD.F32.FTZ.RN.STRONG.GPU desc[UR22][R6.64+-0x400], R97 ;  /* 0xfffc0061060079a6 */ /* 0x0045e4000c10f396 */
.L_x_11117:
[----:B------:R-:W-:Y:S05]  /*9de0*/  BSYNC B0 ;  /* 0x0000000000007941 */ /* 0x000fea0003800000 */
.L_x_11116:
[----:B--2---:R2:W0:Y:S01]  /*9df0*/  LDS R97, [R99+0x3e00] ;  /* 0x003e000063617984 */ /* 0x0044220000000800 */
[----:B------:R-:W-:Y:S01]  /*9e00*/  BSSY B0, `(.L_x_11118) ;  /* 0x0000005000007945 */ /* 0x000fe20003800000 */
[----:B------:R-:W-:Y:S02]  /*9e10*/  LEA.HI.SX32 R98, R105, R166, 0x1b ;  /* 0x000000a669627211 */ /* 0x000fe400078fdaff */
[----:B------:R-:W-:Y:S01]  /*9e20*/  LEA R4, R4, R163, 0x2 ;  /* 0x000000a304047211 */ /* 0x000fe200078e10ff */
[----:B------:R-:W-:Y:S06]  /*9e30*/  @!P3 BRA `(.L_x_11119) ;  /* 0x000000000004b947 */ /* 0x000fec0003800000 */
[----:B0-----:R0:W-:Y:S02]  /*9e40*/  REDG.E.ADD.F32.FTZ.RN.STRONG.GPU desc[UR22][R6.64+-0x300], R97 ;  /* 0xfffd0061060079a6 */ /* 0x0011e4000c10f396 */
.L_x_11119:
[----:B------:R-:W-:Y:S05]  /*9e50*/  BSYNC B0 ;  /* 0x0000000000007941 */ /* 0x000fea0003800000 */
.L_x_11118:
[----:B0-----:R0:W0:Y:S01]  /*9e60*/  LDS R97, [R4+0x3f00] ;  /* 0x003f000004617984 */ /* 0x0010220000000800 */
[----:B------:R-:W-:Y:S01]  /*9e70*/  BSSY B0, `(.L_x_11120) ;  /* 0x0000004000007945 */ /* 0x000fe20003800000 */
[----:B------:R-:W-:-:S03]  /*9e80*/  LEA R98, R98, R163, 0x2 ;  /* 0x000000a362627211 */ /* 0x000fc600078e10ff */
[----:B------:R-:W-:Y:S05]  /*9e90*/  @!P4 BRA `(.L_x_11121) ;  /* 0x000000000004c947 */ /* 0x000fea0003800000 */
[----:B0-----:R0:W-:Y:S02]  /*9ea0*/  REDG.E.ADD.F32.FTZ.RN.STRONG.GPU desc[UR22][R6.64+-0x200], R97 ;  /* 0xfffe0061060079a6 */ /* 0x0011e4000c10f396 */
.L_x_11121:
[----:B------:R-:W-:Y:S05]  /*9eb0*/  BSYNC B0 ;  /* 0x0000000000007941 */ /* 0x000fea0003800000 */
.L_x_11120:
[----:B0-----:R0:W0:Y:S01]  /*9ec0*/  LDS R97, [R98+0x4000] ;  /* 0x0040000062617984 */ /* 0x0010220000000800 */
[----:B------:R-:W-:Y:S01]  /*9ed0*/  BSSY B0, `(.L_x_11122) ;  /* 0x0000004000007945 */ /* 0x000fe20003800000 */
[----:B------:R-:W-:-:S03]  /*9ee0*/  FADD.FTZ R4, R207, R184 ;  /* 0x000000b8cf047221 */ /* 0x000fc60000010000 */
[----:B------:R-:W-:Y:S05]  /*9ef0*/  @!P5 BRA `(.L_x_11123) ;  /* 0x000000000004d947 */ /* 0x000fea0003800000 */
[----:B0-----:R0:W-:Y:S02]  /*9f00*/  REDG.E.ADD.F32.FTZ.RN.STRONG.GPU desc[UR22][R6.64+-0x100], R97 ;  /* 0xffff0061060079a6 */ /* 0x0011e4000c10f396 */
.L_x_11123:
[----:B------:R-:W-:Y:S05]  /*9f10*/  BSYNC B0 ;  /* 0x0000000000007941 */ /* 0x000fea0003800000 */
.L_x_11122:
[----:B0-----:R-:W0:Y:S01]  /*9f20*/  SHFL.DOWN PT, R98, R5, 0x1, 0x1f ;  /* 0x08201f0005627f89 */ /* 0x001e2200000e0000 */
[----:B------:R-:W-:Y:S01]  /*9f30*/  ISETP.GT.AND P0, PT, R164, 0x1e, PT ;  /* 0x0000001ea400780c */ /* 0x000fe20003f04270 */
[----:B------:R-:W-:Y:S01]  /*9f40*/  FMUL.FTZ R9, R9, R84 ;  /* 0x0000005409097220 */ /* 0x000fe20000410000 */
[----:B------:R-:W-:Y:S01]  /*9f50*/  MOV R6, R3 ;  /* 0x0000000300067202 */ /* 0x000fe20000000f00 */
[----:B--2---:R-:W2:Y:S01]  /*9f60*/  SHFL.DOWN PT, R99, R3, 0x1, 0x1f ;  /* 0x08201f0003637f89 */ /* 0x004ea200000e0000 */
[----:B------:R-:W-:Y:S01]  /*9f70*/  MOV R7, R246 ;  /* 0x000000f600077202 */ /* 0x000fe20000000f00 */
[----:B------:R-:W-:Y:S01]  /*9f80*/  FMUL.FTZ R2, R2, R199 ;  /* 0x000000c702027220 */ /* 0x000fe20000410000 */
[----:B------:R-:W-:Y:S01]  /*9f90*/  FFMA.FTZ R181, R8, R181, R9 ;  /* 0x000000b508b57223 */ /* 0x000fe20000010009 */
[----:B-1----:R-:W1:Y:S01]  /*9fa0*/  SHFL.DOWN PT, R100, R246, 0x1, 0x1f ;  /* 0x08201f00f6647f89 */ /* 0x002e6200000e0000 */
[----:B------:R-:W-:Y:S01]  /*9fb0*/  ISETP.NE.AND P1, PT, R164, RZ, PT ;  /* 0x000000ffa400720c */ /* 0x000fe20003f25270 */
[----:B------:R-:W-:Y:S01]  /*9fc0*/  FFMA.FTZ R180, R211, R180, R2 ;  /* 0x000000b4d3b47223 */ /* 0x000fe20000010002 */
        /* <DEDUP_REMOVED lines=22> */
[----:B------:R-:W-:Y:S01]  /*a130*/  FMUL.FTZ R25, R25, R110 ;  /* 0x0000006e19197220 */ /* 0x000fe20000410000 */
[----:B------:R-:W-:Y:S01]  /*a140*/  FMUL.FTZ R187, R92, R187 ;  /* 0x000000bb5cbb7220 */ /* 0x000fe20000410000 */
[----:B------:R-:W-:Y:S01]  /*a150*/  FMUL.FTZ R31, R31, R188 ;  /* 0x000000bc1f1f7220 */ /* 0x000fe20000410000 */
[----:B-----5:R-:W-:Y:S01]  /*a160*/  @!P0 FADD.FTZ R4, R97, R4 ;  /* 0x0000000461048221 */ /* 0x020fe20000010000 */
[----:B------:R-:W1:Y:S01]  /*a170*/  SHFL.DOWN PT, R98, R7, 0x2, 0x1f ;  /* 0x08401f0007627f89 */ /* 0x000e6200000e0000 */
[----:B------:R-:W-:Y:S01]  /*a180*/  ISETP.GT.AND P0, PT, R164, 0x1d, PT ;  /* 0x0000001da400780c */ /* 0x000fe20003f04270 */
[----:B------:R-:W-:Y:S01]  /*a190*/  FMUL.FTZ R174, R91, R174 ;  /* 0x000000ae5bae7220 */ /* 0x000fe20000410000 */
[----:B------:R-:W-:Y:S01]  /*a1a0*/  FMUL.FTZ R29, R29, R112 ;  /* 0x000000701d1d7220 */ /* 0x000fe20000410000 */
[----:B------:R-:W2:Y:S01]  /*a1b0*/  SHFL.DOWN PT, R97, R6, 0x2, 0x1f ;  /* 0x08401f0006617f89 */ /* 0x000ea200000e0000 */
        /* <DEDUP_REMOVED lines=84> */
[----:B------:R-:W-:Y:S01]  /*a700*/  FADD.FTZ R58, R121, R58 ;  /* 0x0000003a793a7221 */ /* 0x000fe20000010000 */
[----:B-----5:R-:W-:Y:S01]  /*a710*/  @!P0 FADD.FTZ R4, R4, R3 ;  /* 0x0000000304048221 */ /* 0x020fe20000010000 */
[----:B------:R-:W2:Y:S01]  /*a720*/  SHFL.DOWN PT, R9, R6, 0x10, 0x1f ;  /* 0x0a001f0006097f89 */ /* 0x000ea200000e0000 */
        /* <DEDUP_REMOVED lines=18> */
[----:B------:R-:W-:Y:S01]  /*a850*/  FADD.FTZ R66, R191, R66 ;  /* 0x00000042bf427221 */ /* 0x000fe20000010000 */
[----:B-1----:R-:W-:Y:S01]  /*a860*/  @!P0 FADD.FTZ R7, R7, R8 ;  /* 0x0000000807078221 */ /* 0x002fe20000010000 */
[----:B------:R-:W-:Y:S01]  /*a870*/  FFMA.FTZ R48, R157, R33, R48 ;  /* 0x000000219d307223 */ /* 0x000fe20000010030 */
[----:B------:R-:W-:Y:S01]  /*a880*/  FADD.FTZ R65, R116, R65 ;  /* 0x0000004174417221 */ /* 0x000fe20000010000 */
[----:B------:R-:W-:Y:S01]  /*a890*/  FADD.FTZ R64, R115, R64 ;  /* 0x0000004073407221 */ /* 0x000fe20000010000 */
        /* <DEDUP_REMOVED lines=26> */
.L_x_11125:
[----:B------:R-:W-:Y:S05]  /*aa40*/  BSYNC B0 ;  /* 0x0000000000007941 */ /* 0x000fea0003800000 */
.L_x_11124:
[----:B------:R-:W-:Y:S02]  /*aa50*/  UIADD3 UR7, UR7, 0x1, URZ ;  /* 0x0000000107077890 */ /* 0x000fe4000fffe03f */
[----:B------:R-:W-:Y:S02]  /*aa60*/  UIADD3 UR8, UP1, UR8, 0x1, URZ ;  /* 0x0000000108087890 */ /* 0x000fe4000ff3e03f */
[----:B------:R-:W-:Y:S02]  /*aa70*/  UISETP.GE.AND UP0, UPT, UR7, UR52, UPT ;  /* 0x000000340700728c */ /* 0x000fe4000bf06270 */
[----:B------:R-:W-:-:S04]  /*aa80*/  UIADD3.X UR9, URZ, UR9, URZ, UP1, !UPT ;  /* 0x000000093f097290 */ /* 0x000fc80008ffe43f */
[----:B------:R-:W-:-:S13]  /*aa90*/  PLOP3.LUT P0, PT, PT, PT, UP0, 0x80, 0x0 ;  /* 0x000000000000781c */ /* 0x000fda0003f0f008 */
[----:B------:R-:W-:Y:S05]  /*aaa0*/  @!P0 BRA `(.L_x_11126) ;  /* 0xffffff7c00588947 */ /* 0x000fea000383ffff */
.L_x_11031:
[----:B------:R-:W-:Y:S01]  /*aab0*/  BAR.SYNC.DEFER_BLOCKING 0x0 ;  /* 0x0000000000007b1d */ /* 0x000fe20000010000 */
[----:B------:R-:W-:Y:S01]  /*aac0*/  USHF.R.S32.HI UR27, URZ, 0x1f, UR11 ;  /* 0x0000001f3f1b7899 */ /* 0x000fe2000801140b */
[----:B------:R-:W-:Y:S01]  /*aad0*/  FADD.FTZ R0, R165, R64 ;  /* 0x00000040a5007221 */ /* 0x000fe20000010000 */
[----:B------:R-:W-:Y:S02]  /*aae0*/  ULEA UR8, UR17, 0xfffffc00, 0xa ;  /* 0xfffffc0011087891 */ /* 0x000fe4000f8e503f */
[----:B------:R-:W-:Y:S01]  /*aaf0*/  USHF.R.S32.HI UR26, URZ, 0x1f, UR10 ;  /* 0x0000001f3f1a7899 */ /* 0x000fe2000801140a */
[----:B01----:R-:W-:Y:S01]  /*ab00*/  FADD.FTZ R5, R0, R65 ;  /* 0x0000004100057221 */ /* 0x003fe20000010000 */
[----:B------:R-:W-:Y:S01]  /*ab10*/  ULDC.64 UR18, c[0x0][0x388] ;  /* 0x0000e20000127ab9 */ /* 0x000fe20000000a00 */
[----:B------:R-:W-:Y:S02]  /*ab20*/  USHF.R.S32.HI UR9, URZ, 0x1f, UR8 ;  /* 0x0000001f3f097899 */ /* 0x000fe40008011408 */
[----:B------:R-:W-:Y:S01]  /*ab30*/  UIMAD UR7, UR27, UR18, URZ ;  /* 0x000000121b0772a4 */ /* 0x000fe2000f8e023f */
[----:B------:R-:W-:Y:S01]  /*ab40*/  FADD.FTZ R0, R5, R66 ;  /* 0x0000004205007221 */ /* 0x000fe20000010000 */
[----:B------:R-:W-:Y:S01]  /*ab50*/  ULDC.64 UR24, c[0x0][0x390] ;  /* 0x0000e40000187ab9 */ /* 0x000fe20000000a00 */
[----:B------:R-:W-:-:S02]  /*ab60*/  UIADD3 UR15, UP1, UR15, -0x2000, URZ ;  /* 0xffffe0000f0f7890 */ /* 0x000fc4000ff3e03f */
[----:B------:R-:W-:Y:S02]  /*ab70*/  UIMAD UR7, UR11, UR19, UR7 ;  /* 0x000000130b0772a4 */ /* 0x000fe4000f8e0207 */
[----:B------:R-:W-:Y:S02]  /*ab80*/  UIMAD.WIDE.U32 UR18, UR11, UR18, UR8 ;  /* 0x000000120b1272a5 */ /* 0x000fe4000f8e0008 */
[----:B------:R-:W-:Y:S02]  /*ab90*/  UIADD3 UR13, UP2, UR13, -0x1000, URZ ;  /* 0xfffff0000d0d7890 */ /* 0x000fe4000ff5e03f */
[----:B------:R-:W-:Y:S02]  /*aba0*/  UIADD3 UR19, UR19, UR7, URZ ;  /* 0x0000000713137290 */ /* 0x000fe4000fffe03f */
[----:B------:R-:W-:Y:S01]  /*abb0*/  UIMAD UR7, UR26, UR24, URZ ;  /* 0x000000181a0772a4 */ /* 0x000fe2000f8e023f */
[----:B------:R-:W-:Y:S01]  /*abc0*/  STS.128 [R159], R48 ;  /* 0x000000309f007388 */ /* 0x000fe20000000c00 */
[----:B------:R-:W-:-:S02]  /*abd0*/  UIMAD.WIDE.U32 UR18, UR10, UR24, UR18 ;  /* 0x000000180a1272a5 */ /* 0x000fc4000f8e0012 */
[----:B------:R-:W-:Y:S01]  /*abe0*/  UIMAD UR7, UR10, UR25, UR7 ;  /* 0x000000190a0772a4 */ /* 0x000fe2000f8e0207 */
[----:B------:R-:W-:Y:S01]  /*abf0*/  STS.128 [R159+0x10], R44 ;  /* 0x0000102c9f007388 */ /* 0x000fe20000000c00 */
[----:B------:R-:W-:Y:S01]  /*ac00*/  UIADD3 UR49, UP3, UR49, -0x1000, URZ ;  /* 0xfffff00031317890 */ /* 0x000fe2000ff7e03f */
[----:B------:R-:W-:Y:S02]  /*ac10*/  ULDC.64 UR24, c[0x0][0x3e0] ;  /* 0x0000f80000187ab9 */ /* 0x000fe40000000a00 */
        /* <DEDUP_REMOVED lines=10> */
[----:B------:R-:W-:Y:S02]  /*acc0*/  UIADD3 UR6, UR6, 0x1, URZ ;  /* 0x0000000106067890 */ /* 0x000fe4000fffe03f */
[----:B------:R-:W-:Y:S01]  /*acd0*/  MOV R3, UR18 ;  /* 0x0000001200037c02 */ /* 0x000fe20008000f00 */
[----:B------:R-:W2:Y:S01]  /*ace0*/  LDS.128 R16, [R160+0x400] ;  /* 0x00040000a0107984 */ /* 0x000ea20000000c00 */
        /* <DEDUP_REMOVED lines=18> */
[----:B0-----:R-:W-:Y:S01]  /*ae10*/  STG.E.128 desc[UR22][R2.64], R8 ;  /* 0x0000000802007986 */ /* 0x001fe2000c101d16 */
[----:B------:R-:W-:Y:S02]  /*ae20*/  ULEA.HI.X UR8, UR8, UR19, UR9, 0x2, UP0 ;  /* 0x0000001308087291 */ /* 0x000fe400080f1409 */
[----:B------:R-:W-:Y:S01]  /*ae30*/  UISETP.GT.AND UP0, UPT, UR17, 0x1, UPT ;  /* 0x000000011100788c */ /* 0x000fe2000bf04270 */
[----:B-1----:R-:W-:Y:S04]  /*ae40*/  STG.E.128 desc[UR22][R2.64+0x200], R12 ;  /* 0x0002000c02007986 */ /* 0x002fe8000c101d16 */
[----:B--2---:R-:W-:Y:S01]  /*ae50*/  STG.E.128 desc[UR22][R2.64+0x400], R16 ;  /* 0x0004001002007986 */ /* 0x004fe2000c101d16 */
[----:B------:R-:W-:-:S03]  /*ae60*/  PLOP3.LUT P0, PT, PT, PT, UP0, 0x80, 0x0 ;  /* 0x000000000000781c */ /* 0x000fc60003f0f008 */
        /* <DEDUP_REMOVED lines=10> */
[----:B------:R-:W3:Y:S01]  /*af10*/  LDS.128 R4, [R160] ;  /* 0x00000000a0047984 */ /* 0x000ee20000000c00 */
[----:B0-----:R-:W-:-:S03]  /*af20*/  FADD.FTZ R67, R0, R67 ;  /* 0x0000004300437221 */ /* 0x001fc60000010000 */
[----:B------:R-:W0:Y:S01]  /*af30*/  LDS.128 R8, [R160+0x200] ;  /* 0x00020000a0087984 */ /* 0x000e220000000c00 */
[----:B-1----:R-:W-:-:S03]  /*af40*/  FADD.FTZ R60, R67, R60 ;  /* 0x0000003c433c7221 */ /* 0x002fc60000010000 */
[----:B------:R-:W1:Y:S01]  /*af50*/  LDS.128 R12, [R160+0x400] ;  /* 0x00040000a00c7984 */ /* 0x000e620000000c00 */
[----:B------:R-:W-:-:S03]  /*af60*/  FADD.FTZ R61, R60, R61 ;  /* 0x0000003d3c3d7221 */ /* 0x000fc60000010000 */
[----:B------:R-:W4:Y:S01]  /*af70*/  LDS.128 R16, [R160+0x600] ;  /* 0x00060000a0107984 */ /* 0x000f220000000c00 */
[----:B------:R-:W-:-:S04]  /*af80*/  FADD.FTZ R62, R61, R62 ;  /* 0x0000003e3d3e7221 */ /* 0x000fc80000010000 */
[----:B------:R-:W-:-:S04]  /*af90*/  FADD.FTZ R63, R62, R63 ;  /* 0x0000003f3e3f7221 */ /* 0x000fc80000010000 */
[----:B--2---:R-:W-:-:S04]  /*afa0*/  FADD.FTZ R56, R63, R56 ;  /* 0x000000383f387221 */ /* 0x004fc80000010000 */
[----:B------:R-:W-:-:S04]  /*afb0*/  FADD.FTZ R57, R56, R57 ;  /* 0x0000003938397221 */ /* 0x000fc80000010000 */
[----:B------:R-:W-:-:S04]  /*afc0*/  FADD.FTZ R58, R57, R58 ;  /* 0x0000003a393a7221 */ /* 0x000fc80000010000 */
[----:B------:R-:W-:-:S04]  /*afd0*/  FADD.FTZ R59, R58, R59 ;  /* 0x0000003b3a3b7221 */ /* 0x000fc80000010000 */
[----:B-----5:R-:W-:Y:S01]  /*afe0*/  FADD.FTZ R52, R59, R52 ;  /* 0x000000343b347221 */ /* 0x020fe20000010000 */
[----:B---3--:R2:W-:Y:S03]  /*aff0*/  STG.E.128 desc[UR22][R2.64], R4 ;  /* 0x0000000402007986 */ /* 0x0085e6000c101d16 */
[----:B------:R-:W-:Y:S01]  /*b000*/  FADD.FTZ R53, R52, R53 ;  /* 0x0000003534357221 */ /* 0x000fe20000010000 */
[----:B0-----:R2:W-:Y:S03]  /*b010*/  STG.E.128 desc[UR22][R2.64+0x200], R8 ;  /* 0x0002000802007986 */ /* 0x0015e6000c101d16 */
[----:B------:R-:W-:Y:S01]  /*b020*/  FADD.FTZ R54, R53, R54 ;  /* 0x0000003635367221 */ /* 0x000fe20000010000 */
[----:B-1----:R2:W-:Y:S03]  /*b030*/  STG.E.128 desc[UR22][R2.64+0x400], R12 ;  /* 0x0004000c02007986 */ /* 0x0025e6000c101d16 */
[----:B------:R-:W-:Y:S01]  /*b040*/  FADD.FTZ R165, R54, R55 ;  /* 0x0000003736a57221 */ /* 0x000fe20000010000 */
[----:B----4-:R2:W-:Y:S01]  /*b050*/  STG.E.128 desc[UR22][R2.64+0x600], R16 ;  /* 0x0006001002007986 */ /* 0x0105e2000c101d16 */
[----:B------:R-:W-:Y:S05]  /*b060*/  @P0 BRA `(.L_x_11127) ;  /* 0xffffff5800800947 */ /* 0x000fea000383ffff */
.L_x_11029:
[----:B------:R-:W-:Y:S02]  /*b070*/  ULDC.64 UR4, c[0x0][0x3d8] ;  /* 0x0000f60000047ab9 */ /* 0x000fe40000000a00 */
[----:B------:R-:W-:-:S04]  /*b080*/  ISETP.NE.U32.AND P0, PT, RZ, UR4, PT ;  /* 0x00000004ff007c0c */ /* 0x000fc8000bf05070 */
[----:B------:R-:W-:-:S13]  /*b090*/  ISETP.NE.AND.EX P0, PT, RZ, UR5, PT, P0 ;  /* 0x00000005ff007c0c */ /* 0x000fda000bf05300 */
[----:B------:R-:W-:Y:S05]  /*b0a0*/  @!P0 BRA `(.L_x_11128) ;  /* 0x0000000000888947 */ /* 0x000fea0003800000 */
[----:B------:R-:W0:Y:S01]  /*b0b0*/  SHFL.DOWN P0, R0, R167, 0x1, 0x1f ;  /* 0x08201f00a7007f89 */ /* 0x000e220000000000 */
[----:B------:R-:W-:Y:S01]  /*b0c0*/  BSSY B0, `(.L_x_11128) ;  /* 0x0000020000007945 */ /* 0x000fe20003800000 */
[----:B--2---:R-:W1:Y:S01]  /*b0d0*/  S2R R4, SR_LANEID ;  /* 0x0000000000047919 */ /* 0x004e620000000000 */
        /* <DEDUP_REMOVED lines=30> */
.L_x_11129:
[----:B------:R-:W-:Y:S05]  /*b2c0*/  BSYNC B0 ;  /* 0x0000000000007941 */ /* 0x000fea0003800000 */
.L_x_11128:
[----:B------:R-:W-:Y:S01]  /*b2d0*/  ULDC.64 UR4, c[0x0][0x3f8] ;  /* 0x0000fe0000047ab9 */ /* 0x000fe20000000a00 */
[----:B------:R-:W-:Y:S01]  /*b2e0*/  BSSY B0, `(.L_x_11130) ;  /* 0x0000028000007945 */ /* 0x000fe20003800000 */
[----:B------:R-:W-:-:S04]  /*b2f0*/  ISETP.NE.U32.AND P0, PT, RZ, UR4, PT ;  /* 0x00000004ff007c0c */ /* 0x000fc8000bf05070 */
[----:B------:R-:W-:-:S13]  /*b300*/  ISETP.NE.AND.EX P0, PT, RZ, UR5, PT, P0 ;  /* 0x00000005ff007c0c */ /* 0x000fda000bf05300 */
[----:B------:R-:W-:Y:S05]  /*b310*/  @!P0 BRA `(.L_x_11131) ;  /* 0x00000000008c8947 */ /* 0x000fea0003800000 */
[----:B------:R-:W-:Y:S06]  /*b320*/  BAR.SYNC.DEFER_BLOCKING 0x0 ;  /* 0x0000000000007b1d */ /* 0x000fec0000010000 */
[----:B------:R-:W3:Y:S01]  /*b330*/  SHFL.DOWN P0, R0, R165, 0x1, 0x1f ;  /* 0x08201f00a5007f89 */ /* 0x000ee20000000000 */
[----:B012---:R-:W0:Y:S01]  /*b340*/  S2R R4, SR_LANEID ;  /* 0x0000000000047919 */ /* 0x007e220000000000 */
[----:B------:R-:W1:Y:S01]  /*b350*/  S2R R11, SR_TID.X ;  /* 0x00000000000b7919 */ /* 0x000e620000002100 */
[----:B---3--:R-:W-:-:S05]  /*b360*/  @P0 FADD R0, R0, R165 ;  /* 0x000000a500000221 */ /* 0x008fca0000000000 */
        /* <DEDUP_REMOVED lines=30> */
.L_x_11131:
[----:B--2---:R-:W2:Y:S02]  /*b550*/  S2R R11, SR_TID.X ;  /* 0x00000000000b7919 */ /* 0x004ea40000002100 */
.L_x_11132:
[----:B------:R-:W-:Y:S05]  /*b560*/  BSYNC B0 ;  /* 0x0000000000007941 */ /* 0x000fea0003800000 */
.L_x_11130:
        /* <DEDUP_REMOVED lines=23> */
.L_x_11134:
        /* <DEDUP_REMOVED lines=32> */
.L_x_11133:
[----:B------:R-:W-:Y:S05]  /*b8e0*/  EXIT ;  /* 0x000000000000794d */ /* 0x000fea0003800000 */
.L_x_11035:
[----:B------:R-:W-:Y:S01]  /*b8f0*/  HFMA2.MMA R239, -RZ, RZ, 0, 5.9604644775390625e-08 ;  /* 0x00000001ffef7435 */ /* 0x000fe200000001ff */
[----:B------:R-:W-:Y:S02]  /*b900*/  MOV R242, R237 ;  /* 0x000000ed00f27202 */ /* 0x000fe40000000f00 */
[----:B------:R-:W-:Y:S02]  /*b910*/  MOV R240, RZ ;  /* 0x000000ff00f07202 */ /* 0x000fe40000000f00 */
[----:B------:R-:W-:-:S07]  /*b920*/  MOV R95, 0xffffffff ;  /* 0xffffffff005f7802 */ /* 0x000fce0000000f00 */
[----:B0-2---:R-:W-:Y:S05]  /*b930*/  WARPSYNC.COLLECTIVE R95, `(.L_x_11135) ;  /* 0x000000005f087348 */ /* 0x005fea0003c00000 */
[----:B------:R1:W3:Y:S02]  /*b940*/  SHFL.UP P3, R93, R242, R239, R240 ;  /* 0x040000eff25d7389 */ /* 0x0002e400000600f0 */
[----:B0123--:R-:W-:Y:S01]  /*b950*/  ENDCOLLECTIVE ;  /* 0x000000000000791b */ /* 0x00ffe20003800000 */
.L_x_11135:
[----:B------:R-:W-:Y:S02]  /*b960*/  MOV R242, R92 ;  /* 0x0000005c00f27202 */ /* 0x000fe40000000f00 */
[----:B------:R-:W-:-:S07]  /*b970*/  MOV R94, R93 ;  /* 0x0000005d005e7202 */ /* 0x000fce0000000f00 */
[----:B------:R-:W-:Y:S05]  /*b980*/  WARPSYNC.COLLECTIVE R95, `(.L_x_11136) ;  /* 0x000000005f087348 */ /* 0x000fea0003c00000 */
[----:B------:R0:W1:Y:S02]  /*b990*/  SHFL.UP P3, R93, R242, R239, R240 ;  /* 0x040000eff25d7389 */ /* 0x00006400000600f0 */
[----:B01----:R-:W-:Y:S01]  /*b9a0*/  ENDCOLLECTIVE ;  /* 0x000000000000791b */ /* 0x003fe20003800000 */
.L_x_11136:
[----:B------:R-:W-:Y:S02]  /*b9b0*/  MOV R242, R236 ;  /* 0x000000ec00f27202 */ /* 0x000fe40000000f00 */
[----:B------:R-:W-:-:S07]  /*b9c0*/  MOV R233, R93 ;  /* 0x0000005d00e97202 */ /* 0x000fce0000000f00 */
[----:B------:R-:W-:Y:S05]  /*b9d0*/  WARPSYNC.COLLECTIVE R95, `(.L_x_11137) ;  /* 0x000000005f087348 */ /* 0x000fea0003c00000 */
[----:B------:R0:W1:Y:S02]  /*b9e0*/  SHFL.UP P3, R93, R242, R239, R240 ;  /* 0x040000eff25d7389 */ /* 0x00006400000600f0 */
[----:B01----:R-:W-:Y:S01]  /*b9f0*/  ENDCOLLECTIVE ;  /* 0x000000000000791b */ /* 0x003fe20003800000 */
.L_x_11137:
[----:B------:R-:W-:Y:S02]  /*ba00*/  MOV R242, R238 ;  /* 0x000000ee00f27202 */ /* 0x000fe40000000f00 */
[----:B------:R-:W-:-:S07]  /*ba10*/  MOV R241, R93 ;  /* 0x0000005d00f17202 */ /* 0x000fce0000000f00 */
[----:B------:R-:W-:Y:S05]  /*ba20*/  WARPSYNC.COLLECTIVE R95, `(.L_x_11138) ;  /* 0x000000005f087348 */ /* 0x000fea0003c00000 */
[----:B------:R0:W1:Y:S02]  /*ba30*/  SHFL.UP P3, R93, R242, R239, R240 ;  /* 0x040000eff25d7389 */ /* 0x00006400000600f0 */
[----:B01----:R-:W-:Y:S01]  /*ba40*/  ENDCOLLECTIVE ;  /* 0x000000000000791b */ /* 0x003fe20003800000 */
.L_x_11138:
        /* <DEDUP_REMOVED lines=17> */
.L_x_11139:
[----:B------:R-:W-:Y:S02]  /*bb60*/  MOV R242, R92 ;  /* 0x0000005c00f27202 */ /* 0x000fe40000000f00 */
[----:B------:R-:W-:-:S07]  /*bb70*/  MOV R94, R93 ;  /* 0x0000005d005e7202 */ /* 0x000fce0000000f00 */
[----:B------:R-:W-:Y:S05]  /*bb80*/  WARPSYNC.COLLECTIVE R95, `(.L_x_11140) ;  /* 0x000000005f087348 */ /* 0x000fea0003c00000 */
[----:B------:R0:W1:Y:S02]  /*bb90*/  SHFL.UP P3, R93, R242, R239, R240 ;  /* 0x040000eff25d7389 */ /* 0x00006400000600f0 */
[----:B01----:R-:W-:Y:S01]  /*bba0*/  ENDCOLLECTIVE ;  /* 0x000000000000791b */ /* 0x003fe20003800000 */
.L_x_11140:
[----:B------:R-:W-:Y:S02]  /*bbb0*/  MOV R242, R236 ;  /* 0x000000ec00f27202 */ /* 0x000fe40000000f00 */
[----:B------:R-:W-:-:S07]  /*bbc0*/  MOV R233, R93 ;  /* 0x0000005d00e97202 */ /* 0x000fce0000000f00 */
[----:B------:R-:W-:Y:S05]  /*bbd0*/  WARPSYNC.COLLECTIVE R95, `(.L_x_11141) ;  /* 0x000000005f087348 */ /* 0x000fea0003c00000 */
[----:B------:R0:W1:Y:S02]  /*bbe0*/  SHFL.UP P3, R93, R242, R239, R240 ;  /* 0x040000eff25d7389 */ /* 0x00006400000600f0 */
[----:B01----:R-:W-:Y:S01]  /*bbf0*/  ENDCOLLECTIVE ;  /* 0x000000000000791b */ /* 0x003fe20003800000 */
.L_x_11141:
[----:B------:R-:W-:Y:S02]  /*bc00*/  MOV R242, R238 ;  /* 0x000000ee00f27202 */ /* 0x000fe40000000f00 */
[----:B------:R-:W-:-:S07]  /*bc10*/  MOV R241, R93 ;  /* 0x0000005d00f17202 */ /* 0x000fce0000000f00 */
[----:B------:R-:W-:Y:S05]  /*bc20*/  WARPSYNC.COLLECTIVE R95, `(.L_x_11142) ;  /* 0x000000005f087348 */ /* 0x000fea0003c00000 */
[----:B------:R0:W1:Y:S02]  /*bc30*/  SHFL.UP P3, R93, R242, R239, R240 ;  /* 0x040000eff25d7389 */ /* 0x00006400000600f0 */
[----:B01----:R-:W-:Y:S01]  /*bc40*/  ENDCOLLECTIVE ;  /* 0x000000000000791b */ /* 0x003fe20003800000 */
.L_x_11142:
        /* <DEDUP_REMOVED lines=17> */
.L_x_11143:
[----:B------:R-:W-:Y:S02]  /*bd60*/  MOV R242, R92 ;  /* 0x0000005c00f27202 */ /* 0x000fe40000000f00 */
[----:B------:R-:W-:-:S07]  /*bd70*/  MOV R94, R93 ;  /* 0x0000005d005e7202 */ /* 0x000fce0000000f00 */
[----:B------:R-:W-:Y:S05]  /*bd80*/  WARPSYNC.COLLECTIVE R95, `(.L_x_11144) ;  /* 0x000000005f087348 */ /* 0x000fea0003c00000 */
[----:B------:R0:W1:Y:S02]  /*bd90*/  SHFL.UP P3, R93, R242, R239, R240 ;  /* 0x040000eff25d7389 */ /* 0x00006400000600f0 */
[----:B01----:R-:W-:Y:S01]  /*bda0*/  ENDCOLLECTIVE ;  /* 0x000000000000791b */ /* 0x003fe20003800000 */
.L_x_11144:
[----:B------:R-:W-:Y:S02]  /*bdb0*/  MOV R242, R236 ;  /* 0x000000ec00f27202 */ /* 0x000fe40000000f00 */
[----:B------:R-:W-:-:S07]  /*bdc0*/  MOV R233, R93 ;  /* 0x0000005d00e97202 */ /* 0x000fce0000000f00 */
[----:B------:R-:W-:Y:S05]  /*bdd0*/  WARPSYNC.COLLECTIVE R95, `(.L_x_11145) ;  /* 0x000000005f087348 */ /* 0x000fea0003c00000 */
[----:B------:R0:W1:Y:S02]  /*bde0*/  SHFL.UP P3, R93, R242, R239, R240 ;  /* 0x040000eff25d7389 */ /* 0x00006400000600f0 */
[----:B01----:R-:W-:Y:S01]  /*bdf0*/  ENDCOLLECTIVE ;  /* 0x000000000000791b */ /* 0x003fe20003800000 */
.L_x_11145:
[----:B------:R-:W-:Y:S02]  /*be00*/  MOV R242, R238 ;  /* 0x000000ee00f27202 */ /* 0x000fe40000000f00 */
[----:B------:R-:W-:-:S07]  /*be10*/  MOV R241, R93 ;  /* 0x0000005d00f17202 */ /* 0x000fce0000000f00 */
[----:B------:R-:W-:Y:S05]  /*be20*/  WARPSYNC.COLLECTIVE R95, `(.L_x_11146) ;  /* 0x000000005f087348 */ /* 0x000fea0003c00000 */
[----:B------:R0:W1:Y:S02]  /*be30*/  SHFL.UP P3, R93, R242, R239, R240 ;  /* 0x040000eff25d7389 */ /* 0x00006400000600f0 */
[----:B01----:R-:W-:Y:S01]  /*be40*/  ENDCOLLECTIVE ;  /* 0x000000000000791b */ /* 0x003fe20003800000 */
.L_x_11146:
        /* <DEDUP_REMOVED lines=17> */
.L_x_11147:
[----:B------:R-:W-:Y:S02]  /*bf60*/  MOV R242, R92 ;  /* 0x0000005c00f27202 */ /* 0x000fe40000000f00 */
[----:B------:R-:W-:-:S07]  /*bf70*/  MOV R94, R93 ;  /* 0x0000005d005e7202 */ /* 0x000fce0000000f00 */
[----:B------:R-:W-:Y:S05]  /*bf80*/  WARPSYNC.COLLECTIVE R95, `(.L_x_11148) ;  /* 0x000000005f087348 */ /* 0x000fea0003c00000 */
[----:B------:R0:W1:Y:S02]  /*bf90*/  SHFL.UP P3, R93, R242, R239, R240 ;  /* 0x040000eff25d7389 */ /* 0x00006400000600f0 */
[----:B01----:R-:W-:Y:S01]  /*bfa0*/  ENDCOLLECTIVE ;  /* 0x000000000000791b */ /* 0x003fe20003800000 */
.L_x_11148:
[----:B------:R-:W-:Y:S02]  /*bfb0*/  MOV R242, R236 ;  /* 0x000000ec00f27202 */ /* 0x000fe40000000f00 */
[----:B------:R-:W-:-:S07]  /*bfc0*/  MOV R233, R93 ;  /* 0x0000005d00e97202 */ /* 0x000fce0000000f00 */
[----:B------:R-:W-:Y:S05]  /*bfd0*/  WARPSYNC.COLLECTIVE R95, `(.L_x_11149) ;  /* 0x000000005f087348 */ /* 0x000fea0003c00000 */
[----:B------:R0:W1:Y:S02]  /*bfe0*/  SHFL.UP P3, R93, R242, R239, R240 ;  /* 0x040000eff25d7389 */ /* 0x00006400000600f0 */
[----:B01----:R-:W-:Y:S01]  /*bff0*/  ENDCOLLECTIVE ;  /* 0x000000000000791b */ /* 0x003fe20003800000 */
.L_x_11149:
[----:B------:R-:W-:Y:S02]  /*c000*/  MOV R242, R238 ;  /* 0x000000ee00f27202 */ /* 0x000fe40000000f00 */
[----:B------:R-:W-:-:S07]  /*c010*/  MOV R241, R93 ;  /* 0x0000005d00f17202 */ /* 0x000fce0000000f00 */
[----:B------:R-:W-:Y:S05]  /*c020*/  WARPSYNC.COLLECTIVE R95, `(.L_x_11150) ;  /* 0x000000005f087348 */ /* 0x000fea0003c00000 */
[----:B------:R0:W1:Y:S02]  /*c030*/  SHFL.UP P3, R93, R242, R239, R240 ;  /* 0x040000eff25d7389 */ /* 0x00006400000600f0 */
[----:B01----:R-:W-:Y:S01]  /*c040*/  ENDCOLLECTIVE ;  /* 0x000000000000791b */ /* 0x003fe20003800000 */
.L_x_11150:
        /* <DEDUP_REMOVED lines=17> */
.L_x_11151:
[----:B------:R-:W-:Y:S02]  /*c160*/  MOV R242, R92 ;  /* 0x0000005c00f27202 */ /* 0x000fe40000000f00 */
[----:B------:R-:W-:-:S07]  /*c170*/  MOV R94, R93 ;  /* 0x0000005d005e7202 */ /* 0x000fce0000000f00 */
[----:B------:R-:W-:Y:S05]  /*c180*/  WARPSYNC.COLLECTIVE R95, `(.L_x_11152) ;  /* 0x000000005f087348 */ /* 0x000fea0003c00000 */
[----:B------:R0:W1:Y:S02]  /*c190*/  SHFL.UP P3, R93, R242, R239, R240 ;  /* 0x040000eff25d7389 */ /* 0x00006400000600f0 */
[----:B01----:R-:W-:Y:S01]  /*c1a0*/  ENDCOLLECTIVE ;  /* 0x000000000000791b */ /* 0x003fe20003800000 */
.L_x_11152:
[----:B------:R-:W-:Y:S02]  /*c1b0*/  MOV R242, R236 ;  /* 0x000000ec00f27202 */ /* 0x000fe40000000f00 */
[----:B------:R-:W-:-:S07]  /*c1c0*/  MOV R233, R93 ;  /* 0x0000005d00e97202 */ /* 0x000fce0000000f00 */
[----:B------:R-:W-:Y:S05]  /*c1d0*/  WARPSYNC.COLLECTIVE R95, `(.L_x_11153) ;  /* 0x000000005f087348 */ /* 0x000fea0003c00000 */
[----:B------:R0:W1:Y:S02]  /*c1e0*/  SHFL.UP P3, R93, R242, R239, R240 ;  /* 0x040000eff25d7389 */ /* 0x00006400000600f0 */
[----:B01----:R-:W-:Y:S01]  /*c1f0*/  ENDCOLLECTIVE ;  /* 0x000000000000791b */ /* 0x003fe20003800000 */
.L_x_11153:
[----:B------:R-:W-:Y:S02]  /*c200*/  MOV R242, R238 ;  /* 0x000000ee00f27202 */ /* 0x000fe40000000f00 */
[----:B------:R-:W-:-:S07]  /*c210*/  MOV R241, R93 ;  /* 0x0000005d00f17202 */ /* 0x000fce0000000f00 */
[----:B------:R-:W-:Y:S05]  /*c220*/  WARPSYNC.COLLECTIVE R95, `(.L_x_11154) ;  /* 0x000000005f087348 */ /* 0x000fea0003c00000 */
[----:B------:R0:W1:Y:S02]  /*c230*/  SHFL.UP P3, R93, R242, R239, R240 ;  /* 0x040000eff25d7389 */ /* 0x00006400000600f0 */
[----:B01----:R-:W-:Y:S01]  /*c240*/  ENDCOLLECTIVE ;  /* 0x000000000000791b */ /* 0x003fe20003800000 */
.L_x_11154:
[----:B------:R-:W-:Y:S05]  /*c250*/  BRA `(.L_x_11155) ;  /* 0xffffff8c00387947 */ /* 0x000fea000383ffff */
.L_x_11036:
        /* <DEDUP_REMOVED lines=8> */
.L_x_11157:
[----:B------:R-:W-:Y:S05]  /*c2e0*/  BSYNC B0 ;  /* 0x0000000000007941 */ /* 0x000fea0003800000 */
.L_x_11156:
[----:B------:R-:W-:Y:S05]  /*c2f0*/  BRA `(.L_x_11158) ;  /* 0xffffff8c00487947 */ /* 0x000fea000383ffff */
.L_x_11037:
        /* <DEDUP_REMOVED lines=8> */
.L_x_11160:
[----:B------:R-:W-:Y:S05]  /*c380*/  BSYNC B0 ;  /* 0x0000000000007941 */ /* 0x000fea0003800000 */
.L_x_11159:
[----:B------:R-:W-:Y:S05]  /*c390*/  BRA `(.L_x_11161) ;  /* 0xffffff8c00287947 */ /* 0x000fea000383ffff */
.L_x_11038:
        /* <DEDUP_REMOVED lines=8> */
.L_x_11163:
[----:B------:R-:W-:Y:S05]  /*c420*/  BSYNC B0 ;  /* 0x0000000000007941 */ /* 0x000fea0003800000 */
.L_x_11162:
[----:B------:R-:W-:Y:S05]  /*c430*/  BRA `(.L_x_11164) ;  /* 0xffffff8c00087947 */ /* 0x000fea000383ffff */
.L_x_11039:
        /* <DEDUP_REMOVED lines=8> */
.L_x_11166:
[----:B------:R-:W-:Y:S05]  /*c4c0*/  BSYNC B0 ;  /* 0x0000000000007941 */ /* 0x000fea0003800000 */
.L_x_11165:
[----:B------:R-:W-:Y:S05]  /*c4d0*/  BRA `(.L_x_11167) ;  /* 0xffffff8800e87947 */ /* 0x000fea000383ffff */
.L_x_11040:
        /* <DEDUP_REMOVED lines=8> */
.L_x_11169:
[----:B------:R-:W-:Y:S05]  /*c560*/  BSYNC B0 ;  /* 0x0000000000007941 */ /* 0x000fea0003800000 */
.L_x_11168:
        /* <DEDUP_REMOVED lines=9> */
.L_x_11170:
[----:B------:R-:W-:Y:S02]  /*c600*/  MOV R92, 0x1f ;  /* 0x0000001f005c7802 */ /* 0x000fe40000000f00 */
[----:B------:R-:W-:Y:S02]  /*c610*/  MOV R242, R236 ;  /* 0x000000ec00f27202 */ /* 0x000fe40000000f00 */
[----:B------:R-:W-:-:S07]  /*c620*/  MOV R241, R93 ;  /* 0x0000005d00f17202 */ /* 0x000fce0000000f00 */
[----:B------:R-:W-:Y:S05]  /*c630*/  WARPSYNC.COLLECTIVE R95, `(.L_x_11171) ;  /* 0x000000005f087348 */ /* 0x000fea0003c00000 */
[----:B------:R0:W1:Y:S02]  /*c640*/  SHFL.UP P3, R93, R242, R239, R240 ;  /* 0x040000eff25d7389 */ /* 0x00006400000600f0 */
[----:B01----:R-:W-:Y:S01]  /*c650*/  ENDCOLLECTIVE ;  /* 0x000000000000791b */ /* 0x003fe20003800000 */
.L_x_11171:
[----:B------:R-:W-:Y:S02]  /*c660*/  MOV R242, R238 ;  /* 0x000000ee00f27202 */ /* 0x000fe40000000f00 */
[----:B------:R-:W-:-:S07]  /*c670*/  MOV R236, R93 ;  /* 0x0000005d00ec7202 */ /* 0x000fce0000000f00 */
[----:B------:R-:W-:Y:S05]  /*c680*/  WARPSYNC.COLLECTIVE R95, `(.L_x_11172) ;  /* 0x000000005f087348 */ /* 0x000fea0003c00000 */
[----:B------:R0:W1:Y:S02]  /*c690*/  SHFL.UP P3, R93, R242, R239, R240 ;  /* 0x040000eff25d7389 */ /* 0x00006400000600f0 */
[----:B01----:R-:W-:Y:S01]  /*c6a0*/  ENDCOLLECTIVE ;  /* 0x000000000000791b */ /* 0x003fe20003800000 */
.L_x_11172:
[----:B------:R-:W-:Y:S01]  /*c6b0*/  MOV R238, R93 ;  /* 0x0000005d00ee7202 */ /* 0x000fe20000000f00 */
[----:B------:R-:W-:-:S11]  /*c6c0*/  HFMA2.MMA R93, -RZ, RZ, 0, 0 ;  /* 0x00000000ff5d7435 */ /* 0x000fd600000001ff */
[----:B------:R-:W-:Y:S05]  /*c6d0*/  WARPSYNC.COLLECTIVE R95, `(.L_x_11173) ;  /* 0x000000005f087348 */ /* 0x000fea0003c00000 */
[----:B------:R0:W1:Y:S02]  /*c6e0*/  SHFL.IDX P3, R233, R94, R93, R92 ;  /* 0x0000005d5ee97389 */ /* 0x000064000006005c */
[----:B01----:R-:W-:Y:S01]  /*c6f0*/  ENDCOLLECTIVE ;  /* 0x000000000000791b */ /* 0x003fe20003800000 */
.L_x_11173:
[----:B------:R-:W-:Y:S02]  /*c700*/  MOV R94, R85 ;  /* 0x00000055005e7202 */ /* 0x000fe40000000f00 */
[----:B------:R-:W-:-:S07]  /*c710*/  MOV R84, R233 ;  /* 0x000000e900547202 */ /* 0x000fce0000000f00 */
[----:B------:R-:W-:Y:S05]  /*c720*/  WARPSYNC.COLLECTIVE R95, `(.L_x_11174) ;  /* 0x000000005f087348 */ /* 0x000fea0003c00000 */
[----:B------:R0:W1:Y:S02]  /*c730*/  SHFL.IDX P3, R233, R94, R93, R92 ;  /* 0x0000005d5ee97389 */ /* 0x000064000006005c */
[----:B01----:R-:W-:Y:S01]  /*c740*/  ENDCOLLECTIVE ;  /* 0x000000000000791b */ /* 0x003fe20003800000 */
.L_x_11174:
[----:B------:R-:W-:Y:S02]  /*c750*/  MOV R94, R86 ;  /* 0x00000056005e7202 */ /* 0x000fe40000000f00 */
[----:B------:R-:W-:-:S07]  /*c760*/  MOV R85, R233 ;  /* 0x000000e900557202 */ /* 0x000fce0000000f00 */
[----:B------:R-:W-:Y:S05]  /*c770*/  WARPSYNC.COLLECTIVE R95, `(.L_x_11175) ;  /* 0x000000005f087348 */ /* 0x000fea0003c00000 */
[----:B------:R0:W1:Y:S02]  /*c780*/  SHFL.IDX P3, R233, R94, R93, R92 ;  /* 0x0000005d5ee97389 */ /* 0x000064000006005c */
[----:B01----:R-:W-:Y:S01]  /*c790*/  ENDCOLLECTIVE ;  /* 0x000000000000791b */ /* 0x003fe20003800000 */
.L_x_11175:
[----:B------:R-:W-:Y:S02]  /*c7a0*/  MOV R94, R87 ;  /* 0x00000057005e7202 */ /* 0x000fe40000000f00 */
[----:B------:R-:W-:-:S07]  /*c7b0*/  MOV R86, R233 ;  /* 0x000000e900567202 */ /* 0x000fce0000000f00 */
[----:B------:R-:W-:Y:S05]  /*c7c0*/  WARPSYNC.COLLECTIVE R95, `(.L_x_11176) ;  /* 0x000000005f087348 */ /* 0x000fea0003c00000 */
[----:B------:R0:W1:Y:S02]  /*c7d0*/  SHFL.IDX P3, R233, R94, R93, R92 ;  /* 0x0000005d5ee97389 */ /* 0x000064000006005c */
[----:B01----:R-:W-:Y:S01]  /*c7e0*/  ENDCOLLECTIVE ;  /* 0x000000000000791b */ /* 0x003fe20003800000 */
.L_x_11176:
[----:B------:R-:W-:Y:S01]  /*c7f0*/  MOV R87, R233 ;  /* 0x000000e900577202 */ /* 0x000fe20000000f00 */
[----:B------:R-:W-:Y:S06]  /*c800*/  BRA `(.L_x_11177) ;  /* 0xffffff8800447947 */ /* 0x000fec000383ffff */
.L_x_11042:
[----:B------:R-:W-:Y:S01]  /*c810*/  HFMA2.MMA R243, -RZ, RZ, 0, 5.9604644775390625e-08 ;  /* 0x00000001fff37435 */ /* 0x000fe200000001ff */
[----:B------:R-:W-:Y:S02]  /*c820*/  MOV R245, R235 ;  /* 0x000000eb00f57202 */ /* 0x000fe40000000f00 */
[----:B------:R-:W-:Y:S02]  /*c830*/  MOV R252, 0x1f ;  /* 0x0000001f00fc7802 */ /* 0x000fe40000000f00 */
[----:B------:R-:W-:-:S07]  /*c840*/  MOV R95, 0xffffffff ;  /* 0xffffffff005f7802 */ /* 0x000fce0000000f00 */
[----:B-1----:R-:W-:Y:S05]  /*c850*/  WARPSYNC.COLLECTIVE R95, `(.L_x_11178) ;  /* 0x000000005f087348 */ /* 0x002fea0003c00000 */
[----:B------:R0:W2:Y:S02]  /*c860*/  SHFL.DOWN P1, R233, R245, R243, R252 ;  /* 0x080000f3f5e97389 */ /* 0x0000a400000200fc */
[----:B012---:R-:W-:Y:S01]  /*c870*/  ENDCOLLECTIVE ;  /* 0x000000000000791b */ /* 0x007fe20003800000 */
.L_x_11178:
[----:B------:R-:W-:Y:S02]  /*c880*/  MOV R245, R237 ;  /* 0x000000ed00f57202 */ /* 0x000fe40000000f00 */
[----:B------:R-:W-:-:S07]  /*c890*/  MOV R94, R233 ;  /* 0x000000e9005e7202 */ /* 0x000fce0000000f00 */
[----:B------:R-:W-:Y:S05]  /*c8a0*/  WARPSYNC.COLLECTIVE R95, `(.L_x_11179) ;  /* 0x000000005f087348 */ /* 0x000fea0003c00000 */
[----:B------:R0:W1:Y:S02]  /*c8b0*/  SHFL.DOWN P1, R233, R245, R243, R252 ;  /* 0x080000f3f5e97389 */ /* 0x00006400000200fc */
[----:B01----:R-:W-:Y:S01]  /*c8c0*/  ENDCOLLECTIVE ;  /* 0x000000000000791b */ /* 0x003fe20003800000 */
.L_x_11179:
[----:B------:R-:W-:Y:S02]  /*c8d0*/  MOV R245, R239 ;  /* 0x000000ef00f57202 */ /* 0x000fe40000000f00 */
[----:B------:R-:W-:-:S07]  /*c8e0*/  MOV R92, R233 ;  /* 0x000000e9005c7202 */ /* 0x000fce0000000f00 */
[----:B------:R-:W-:Y:S05]  /*c8f0*/  WARPSYNC.COLLECTIVE R95, `(.L_x_11180) ;  /* 0x000000005f087348 */ /* 0x000fea0003c00000 */
[----:B------:R0:W1:Y:S02]  /*c900*/  SHFL.DOWN P1, R233, R245, R243, R252 ;  /* 0x080000f3f5e97389 */ /* 0x00006400000200fc */
[----:B01----:R-:W-:Y:S01]  /*c910*/  ENDCOLLECTIVE ;  /* 0x000000000000791b */ /* 0x003fe20003800000 */
.L_x_11180:
[----:B------:R-:W-:Y:S02]  /*c920*/  MOV R245, R241 ;  /* 0x000000f100f57202 */ /* 0x000fe40000000f00 */
[----:B------:R-:W-:-:S07]  /*c930*/  MOV R204, R233 ;  /* 0x000000e900cc7202 */ /* 0x000fce0000000f00 */
[----:B------:R-:W-:Y:S05]  /*c940*/  WARPSYNC.COLLECTIVE R95, `(.L_x_11181) ;  /* 0x000000005f087348 */ /* 0x000fea0003c00000 */
[----:B------:R0:W1:Y:S02]  /*c950*/  SHFL.DOWN P1, R233, R245, R243, R252 ;  /* 0x080000f3f5e97389 */ /* 0x00006400000200fc */
[----:B01----:R-:W-:Y:S01]  /*c960*/  ENDCOLLECTIVE ;  /* 0x000000000000791b */ /* 0x003fe20003800000 */
.L_x_11181:
[----:B------:R-:W-:Y:S05]  /*c970*/  BRA `(.L_x_11182) ;  /* 0xffffff9800a07947 */ /* 0x000fea000383ffff */
.L_x_11045:
        /* <DEDUP_REMOVED lines=8> */
.L_x_11184:
[----:B------:R-:W-:Y:S05]  /*ca00*/  BSYNC B0 ;  /* 0x0000000000007941 */ /* 0x000fea0003800000 */
.L_x_11183:
        /* <DEDUP_REMOVED lines=8> */
.L_x_11185:
[----:B------:R-:W-:Y:S02]  /*ca90*/  MOV R245, R239 ;  /* 0x000000ef00f57202 */ /* 0x000fe40000000f00 */
[----:B------:R-:W-:-:S07]  /*caa0*/  MOV R94, R233 ;  /* 0x000000e9005e7202 */ /* 0x000fce0000000f00 */
[----:B------:R-:W-:Y:S05]  /*cab0*/  WARPSYNC.COLLECTIVE R95, `(.L_x_11186) ;  /* 0x000000005f087348 */ /* 0x000fea0003c00000 */
[----:B------:R0:W1:Y:S02]  /*cac0*/  SHFL.DOWN P1, R233, R245, R243, R252 ;  /* 0x080000f3f5e97389 */ /* 0x00006400000200fc */
[----:B01----:R-:W-:Y:S01]  /*cad0*/  ENDCOLLECTIVE ;  /* 0x000000000000791b */ /* 0x003fe20003800000 */
.L_x_11186:
[----:B------:R-:W-:Y:S02]  /*cae0*/  MOV R245, R241 ;  /* 0x000000f100f57202 */ /* 0x000fe40000000f00 */
[----:B------:R-:W-:-:S07]  /*caf0*/  MOV R204, R233 ;  /* 0x000000e900cc7202 */ /* 0x000fce0000000f00 */
[----:B------:R-:W-:Y:S05]  /*cb00*/  WARPSYNC.COLLECTIVE R95, `(.L_x_11187) ;  /* 0x000000005f087348 */ /* 0x000fea0003c00000 */
[----:B------:R0:W1:Y:S02]  /*cb10*/  SHFL.DOWN P1, R233, R245, R243, R252 ;  /* 0x080000f3f5e97389 */ /* 0x00006400000200fc */
[----:B01----:R-:W-:Y:S01]  /*cb20*/  ENDCOLLECTIVE ;  /* 0x000000000000791b */ /* 0x003fe20003800000 */
.L_x_11187:
[----:B------:R-:W-:Y:S05]  /*cb30*/  BRA `(.L_x_11188) ;  /* 0xffffff9800847947 */ /* 0x000fea000383ffff */
.L_x_11048:
        /* <DEDUP_REMOVED lines=8> */
.L_x_11190:
[----:B------:R-:W-:Y:S05]  /*cbc0*/  BSYNC B0 ;  /* 0x0000000000007941 */ /* 0x000fea0003800000 */
.L_x_11189:
        /* <DEDUP_REMOVED lines=8> */
.L_x_11191:
[----:B------:R-:W-:Y:S02]  /*cc50*/  MOV R245, R239 ;  /* 0x000000ef00f57202 */ /* 0x000fe40000000f00 */
[----:B------:R-:W-:-:S07]  /*cc60*/  MOV R94, R233 ;  /* 0x000000e9005e7202 */ /* 0x000fce0000000f00 */
[----:B------:R-:W-:Y:S05]  /*cc70*/  WARPSYNC.COLLECTIVE R95, `(.L_x_11192) ;  /* 0x000000005f087348 */ /* 0x000fea0003c00000 */
[----:B------:R0:W1:Y:S02]  /*cc80*/  SHFL.DOWN P1, R233, R245, R243, R252 ;  /* 0x080000f3f5e97389 */ /* 0x00006400000200fc */
[----:B01----:R-:W-:Y:S01]  /*cc90*/  ENDCOLLECTIVE ;  /* 0x000000000000791b */ /* 0x003fe20003800000 */
.L_x_11192:
[----:B------:R-:W-:Y:S02]  /*cca0*/  MOV R245, R241 ;  /* 0x000000f100f57202 */ /* 0x000fe40000000f00 */
[----:B------:R-:W-:-:S07]  /*ccb0*/  MOV R204, R233 ;  /* 0x000000e900cc7202 */ /* 0x000fce0000000f00 */
[----:B------:R-:W-:Y:S05]  /*ccc0*/  WARPSYNC.COLLECTIVE R95, `(.L_x_11193) ;  /* 0x000000005f087348 */ /* 0x000fea0003c00000 */
[----:B------:R0:W1:Y:S02]  /*ccd0*/  SHFL.DOWN P1, R233, R245, R243, R252 ;  /* 0x080000f3f5e97389 */ /* 0x00006400000200fc */
[----:B01----:R-:W-:Y:S01]  /*cce0*/  ENDCOLLECTIVE ;  /* 0x000000000000791b */ /* 0x003fe20003800000 */
.L_x_11193:
[----:B------:R-:W-:Y:S05]  /*ccf0*/  BRA `(.L_x_11194) ;  /* 0xffffff9800687947 */ /* 0x000fea000383ffff */
.L_x_11051:
        /* <DEDUP_REMOVED lines=8> */
.L_x_11196:
[----:B------:R-:W-:Y:S05]  /*cd80*/  BSYNC B0 ;  /* 0x0000000000007941 */ /* 0x000fea0003800000 */
.L_x_11195:
        /* <DEDUP_REMOVED lines=8> */
.L_x_11197:
[----:B------:R-:W-:Y:S02]  /*ce10*/  MOV R245, R239 ;  /* 0x000000ef00f57202 */ /* 0x000fe40000000f00 */
[----:B------:R-:W-:-:S07]  /*ce20*/  MOV R94, R233 ;  /* 0x000000e9005e7202 */ /* 0x000fce0000000f00 */
[----:B------:R-:W-:Y:S05]  /*ce30*/  WARPSYNC.COLLECTIVE R95, `(.L_x_11198) ;  /* 0x000000005f087348 */ /* 0x000fea0003c00000 */
[----:B------:R0:W1:Y:S02]  /*ce40*/  SHFL.DOWN P1, R233, R245, R243, R252 ;  /* 0x080000f3f5e97389 */ /* 0x00006400000200fc */
[----:B01----:R-:W-:Y:S01]  /*ce50*/  ENDCOLLECTIVE ;  /* 0x000000000000791b */ /* 0x003fe20003800000 */
.L_x_11198:
[----:B------:R-:W-:Y:S02]  /*ce60*/  MOV R245, R241 ;  /* 0x000000f100f57202 */ /* 0x000fe40000000f00 */
[----:B------:R-:W-:-:S07]  /*ce70*/  MOV R204, R233 ;  /* 0x000000e900cc7202 */ /* 0x000fce0000000f00 */
[----:B------:R-:W-:Y:S05]  /*ce80*/  WARPSYNC.COLLECTIVE R95, `(.L_x_11199) ;  /* 0x000000005f087348 */ /* 0x000fea0003c00000 */
[----:B------:R0:W1:Y:S02]  /*ce90*/  SHFL.DOWN P1, R233, R245, R243, R252 ;  /* 0x080000f3f5e97389 */ /* 0x00006400000200fc */
[----:B01----:R-:W-:Y:S01]  /*cea0*/  ENDCOLLECTIVE ;  /* 0x000000000000791b */ /* 0x003fe20003800000 */
.L_x_11199:
[----:B------:R-:W-:Y:S05]  /*ceb0*/  BRA `(.L_x_11200) ;  /* 0xffffff98004c7947 */ /* 0x000fea000383ffff */
.L_x_11054:
        /* <DEDUP_REMOVED lines=8> */
.L_x_11202:
[----:B------:R-:W-:Y:S05]  /*cf40*/  BSYNC B0 ;  /* 0x0000000000007941 */ /* 0x000fea0003800000 */
.L_x_11201:
        /* <DEDUP_REMOVED lines=8> */
.L_x_11203:
[----:B------:R-:W-:Y:S02]  /*cfd0*/  MOV R245, R239 ;  /* 0x000000ef00f57202 */ /* 0x000fe40000000f00 */
[----:B------:R-:W-:-:S07]  /*cfe0*/  MOV R94, R233 ;  /* 0x000000e9005e7202 */ /* 0x000fce0000000f00 */
[----:B------:R-:W-:Y:S05]  /*cff0*/  WARPSYNC.COLLECTIVE R95, `(.L_x_11204) ;  /* 0x000000005f087348 */ /* 0x000fea0003c00000 */
[----:B------:R0:W1:Y:S02]  /*d000*/  SHFL.DOWN P1, R233, R245, R243, R252 ;  /* 0x080000f3f5e97389 */ /* 0x00006400000200fc */
[----:B01----:R-:W-:Y:S01]  /*d010*/  ENDCOLLECTIVE ;  /* 0x000000000000791b */ /* 0x003fe20003800000 */
.L_x_11204:
[----:B------:R-:W-:Y:S02]  /*d020*/  MOV R245, R241 ;  /* 0x000000f100f57202 */ /* 0x000fe40000000f00 */
[----:B------:R-:W-:-:S07]  /*d030*/  MOV R204, R233 ;  /* 0x000000e900cc7202 */ /* 0x000fce0000000f00 */
[----:B------:R-:W-:Y:S05]  /*d040*/  WARPSYNC.COLLECTIVE R95, `(.L_x_11205) ;  /* 0x000000005f087348 */ /* 0x000fea0003c00000 */
[----:B------:R0:W1:Y:S02]  /*d050*/  SHFL.DOWN P1, R233, R245, R243, R252 ;  /* 0x080000f3f5e97389 */ /* 0x00006400000200fc */
[----:B01----:R-:W-:Y:S01]  /*d060*/  ENDCOLLECTIVE ;  /* 0x000000000000791b */ /* 0x003fe20003800000 */
.L_x_11205:
[----:B------:R-:W-:Y:S05]  /*d070*/  BRA `(.L_x_11206) ;  /* 0xffffff9800307947 */ /* 0x000fea000383ffff */
.L_x_11057:
[----:B------:R-:W-:Y:S01]  /*d080*/  HFMA2.MMA R93, -RZ, RZ, 0, 0 ;  /* 0x00000000ff5d7435 */ /* 0x000fe200000001ff */
[----:B------:R-:W-:Y:S01]  /*d090*/  BSSY B0, `(.L_x_11207) ;  /* 0x0000007000007945 */ /* 0x000fe20003800000 */
[----:B-1----:R-:W-:Y:S02]  /*d0a0*/  MOV R94, R235 ;  /* 0x000000eb005e7202 */ /* 0x002fe40000000f00 */
[----:B------:R-:W-:Y:S02]  /*d0b0*/  MOV R92, 0x1f ;  /* 0x0000001f005c7802 */ /* 0x000fe40000000f00 */
[----:B------:R-:W-:-:S07]  /*d0c0*/  MOV R95, 0xffffffff ;  /* 0xffffffff005f7802 */ /* 0x000fce0000000f00 */
[----:B0-234-:R-:W-:Y:S05]  /*d0d0*/  WARPSYNC.COLLECTIVE R95, `(.L_x_11208) ;  /* 0x000000005f087348 */ /* 0x01dfea0003c00000 */
[----:B0-----:R0:W1:Y:S02]  /*d0e0*/  SHFL.IDX P3, R233, R94, R93, R92 ;  /* 0x0000005d5ee97389 */ /* 0x001064000006005c */
[----:B01234-:R-:W-:Y:S01]  /*d0f0*/  ENDCOLLECTIVE ;  /* 0x000000000000791b */ /* 0x01ffe20003800000 */
.L_x_11208:
[----:B------:R-:W-:Y:S05]  /*d100*/  BSYNC B0 ;  /* 0x0000000000007941 */ /* 0x000fea0003800000 */
.L_x_11207:
        /* <DEDUP_REMOVED lines=10> */
.L_x_11209:
[----:B------:R-:W-:Y:S02]  /*d1b0*/  MOV R252, 0x1f ;  /* 0x0000001f00fc7802 */ /* 0x000fe40000000f00 */
[----:B------:R-:W-:Y:S02]  /*d1c0*/  MOV R94, R239 ;  /* 0x000000ef005e7202 */ /* 0x000fe40000000f00 */
[----:B------:R-:W-:-:S07]  /*d1d0*/  MOV R231, R233 ;  /* 0x000000e900e77202 */ /* 0x000fce0000000f00 */
[----:B------:R-:W-:Y:S05]  /*d1e0*/  WARPSYNC.COLLECTIVE R95, `(.L_x_11210) ;  /* 0x000000005f087348 */ /* 0x000fea0003c00000 */
[----:B------:R0:W1:Y:S02]  /*d1f0*/  SHFL.IDX P3, R233, R94, R93, R92 ;  /* 0x0000005d5ee97389 */ /* 0x000064000006005c */
[----:B01----:R-:W-:Y:S01]  /*d200*/  ENDCOLLECTIVE ;  /* 0x000000000000791b */ /* 0x003fe20003800000 */
.L_x_11210:
[-C--:B------:R-:W-:Y:S01]  /*d210*/  FMUL.FTZ R248, R86, R231.reuse ;  /* 0x000000e756f87220 */ /* 0x080fe20000410000 */
[----:B------:R-:W-:-:S03]  /*d220*/  FMUL.FTZ R215, R87, R231 ;  /* 0x000000e757d77220 */ /* 0x000fc60000410000 */
[-C--:B------:R-:W-:Y:S01]  /*d230*/  FFMA.FTZ R219, R87, R204.reuse, R248 ;  /* 0x000000cc57db7223 */ /* 0x080fe200000100f8 */
[----:B------:R-:W-:Y:S01]  /*d240*/  FFMA.FTZ R215, R86, R204, -R215 ;  /* 0x000000cc56d77223 */ /* 0x000fe200000108d7 */
[----:B------:R-:W-:Y:S02]  /*d250*/  MOV R94, R241 ;  /* 0x000000f1005e7202 */ /* 0x000fe40000000f00 */
[----:B------:R-:W-:-:S07]  /*d260*/  MOV R248, R233 ;  /* 0x000000e900f87202 */ /* 0x000fce0000000f00 */
[----:B------:R-:W-:Y:S05]  /*d270*/  WARPSYNC.COLLECTIVE R95, `(.L_x_11211) ;  /* 0x000000005f087348 */ /* 0x000fea0003c00000 */
[----:B------:R0:W1:Y:S02]  /*d280*/  SHFL.IDX P3, R233, R94, R93, R92 ;  /* 0x0000005d5ee97389 */ /* 0x000064000006005c */
[----:B01----:R-:W-:Y:S01]  /*d290*/  ENDCOLLECTIVE ;  /* 0x000000000000791b */ /* 0x003fe20003800000 */
.L_x_11211:
[----:B------:R-:W-:Y:S02]  /*d2a0*/  MOV R94, R84 ;  /* 0x00000054005e7202 */ /* 0x000fe40000000f00 */
[----:B------:R-:W-:-:S07]  /*d2b0*/  MOV R250, R233 ;  /* 0x000000e900fa7202 */ /* 0x000fce0000000f00 */
[----:B------:R-:W-:Y:S05]  /*d2c0*/  WARPSYNC.COLLECTIVE R95, `(.L_x_11212) ;  /* 0x000000005f087348 */ /* 0x000fea0003c00000 */
[----:B------:R0:W1:Y:S02]  /*d2d0*/  SHFL.DOWN P1, R233, R245, R243, R252 ;  /* 0x080000f3f5e97389 */ /* 0x00006400000200fc */
[----:B01----:R-:W-:Y:S01]  /*d2e0*/  ENDCOLLECTIVE ;  /* 0x000000000000791b */ /* 0x003fe20003800000 */
.L_x_11212:
[----:B------:R-:W-:Y:S02]  /*d2f0*/  MOV R245, R237 ;  /* 0x000000ed00f57202 */ /* 0x000fe40000000f00 */
[----:B------:R-:W-:-:S07]  /*d300*/  MOV R223, R233 ;  /* 0x000000e900df7202 */ /* 0x000fce0000000f00 */
[----:B------:R-:W-:Y:S05]  /*d310*/  WARPSYNC.COLLECTIVE R95, `(.L_x_11213) ;  /* 0x000000005f087348 */ /* 0x000fea0003c00000 */
[----:B------:R0:W1:Y:S02]  /*d320*/  SHFL.DOWN P1, R233, R245, R243, R252 ;  /* 0x080000f3f5e97389 */ /* 0x00006400000200fc */
[----:B01----:R-:W-:Y:S01]  /*d330*/  ENDCOLLECTIVE ;  /* 0x000000000000791b */ /* 0x003fe20003800000 */
.L_x_11213:
[----:B------:R-:W-:Y:S02]  /*d340*/  MOV R245, R239 ;  /* 0x000000ef00f57202 */ /* 0x000fe40000000f00 */
[----:B------:R-:W-:-:S07]  /*d350*/  MOV R225, R233 ;  /* 0x000000e900e17202 */ /* 0x000fce0000000f00 */
[----:B------:R-:W-:Y:S05]  /*d360*/  WARPSYNC.COLLECTIVE R95, `(.L_x_11214) ;  /* 0x000000005f087348 */ /* 0x000fea0003c00000 */
[----:B------:R0:W1:Y:S02]  /*d370*/  SHFL.DOWN P1, R233, R245, R243, R252 ;  /* 0x080000f3f5e97389 */ /* 0x00006400000200fc */
[----:B01----:R-:W-:Y:S01]  /*d380*/  ENDCOLLECTIVE ;  /* 0x000000000000791b */ /* 0x003fe20003800000 */
.L_x_11214:
[----:B------:R-:W-:Y:S02]  /*d390*/  MOV R245, R241 ;  /* 0x000000f100f57202 */ /* 0x000fe40000000f00 */
[----:B------:R-:W-:-:S07]  /*d3a0*/  MOV R229, R233 ;  /* 0x000000e900e57202 */ /* 0x000fce0000000f00 */
[----:B------:R-:W-:Y:S05]  /*d3b0*/  WARPSYNC.COLLECTIVE R95, `(.L_x_11215) ;  /* 0x000000005f087348 */ /* 0x000fea0003c00000 */
[----:B------:R0:W1:Y:S02]  /*d3c0*/  SHFL.DOWN P1, R233, R245, R243, R252 ;  /* 0x080000f3f5e97389 */ /* 0x00006400000200fc */
[----:B01----:R-:W-:Y:S01]  /*d3d0*/  ENDCOLLECTIVE ;  /* 0x000000000000791b */ /* 0x003fe20003800000 */
.L_x_11215:
[----:B------:R-:W-:Y:S01]  /*d3e0*/  FMUL.FTZ R252, R84, R231 ;  /* 0x000000e754fc7220 */ /* 0x000fe20000410000 */
[----:B------:R-:W-:-:S07]  /*d3f0*/  MOV R247, R233 ;  /* 0x000000e900f77202 */ /* 0x000fce0000000f00 */
[----:B------:R-:W-:Y:S05]  /*d400*/  WARPSYNC.COLLECTIVE R95, `(.L_x_11216) ;  /* 0x000000005f087348 */ /* 0x000fea0003c00000 */
[----:B------:R0:W1:Y:S02]  /*d410*/  SHFL.IDX P3, R233, R94, R93, R92 ;  /* 0x0000005d5ee97389 */ /* 0x000064000006005c */
[----:B01----:R-:W-:Y:S01]  /*d420*/  ENDCOLLECTIVE ;  /* 0x000000000000791b */ /* 0x003fe20003800000 */
.L_x_11216:
[----:B------:R-:W-:Y:S02]  /*d430*/  MOV R94, R85 ;  /* 0x00000055005e7202 */ /* 0x000fe40000000f00 */
[----:B------:R-:W-:-:S07]  /*d440*/  MOV R249, R233 ;  /* 0x000000e900f97202 */ /* 0x000fce0000000f00 */
[----:B------:R-:W-:Y:S05]  /*d450*/  WARPSYNC.COLLECTIVE R95, `(.L_x_11217) ;  /* 0x000000005f087348 */ /* 0x000fea0003c00000 */
[----:B------:R0:W1:Y:S02]  /*d460*/  SHFL.IDX P3, R233, R94, R93, R92 ;  /* 0x0000005d5ee97389 */ /* 0x000064000006005c */
[----:B01----:R-:W-:Y:S01]  /*d470*/  ENDCOLLECTIVE ;  /* 0x000000000000791b */ /* 0x003fe20003800000 */
.L_x_11217:
[----:B------:R-:W-:Y:S02]  /*d480*/  MOV R94, R86 ;  /* 0x00000056005e7202 */ /* 0x000fe40000000f00 */
[----:B------:R-:W-:-:S07]  /*d490*/  MOV R245, R233 ;  /* 0x000000e900f57202 */ /* 0x000fce0000000f00 */
[----:B------:R-:W-:Y:S05]  /*d4a0*/  WARPSYNC.COLLECTIVE R95, `(.L_x_11218) ;  /* 0x000000005f087348 */ /* 0x000fea0003c00000 */
[----:B------:R0:W1:Y:S02]  /*d4b0*/  SHFL.IDX P3, R233, R94, R93, R92 ;  /* 0x0000005d5ee97389 */ /* 0x000064000006005c */
[----:B01----:R-:W-:Y:S01]  /*d4c0*/  ENDCOLLECTIVE ;  /* 0x000000000000791b */ /* 0x003fe20003800000 */
.L_x_11218:
[----:B------:R-:W-:Y:S02]  /*d4d0*/  MOV R94, R87 ;  /* 0x00000057005e7202 */ /* 0x000fe40000000f00 */
[----:B------:R-:W-:-:S07]  /*d4e0*/  MOV R243, R233 ;  /* 0x000000e900f37202 */ /* 0x000fce0000000f00 */
[----:B------:R-:W-:Y:S05]  /*d4f0*/  WARPSYNC.COLLECTIVE R95, `(.L_x_11219) ;  /* 0x000000005f087348 */ /* 0x000fea0003c00000 */
[----:B------:R0:W1:Y:S02]  /*d500*/  SHFL.IDX P3, R233, R94, R93, R92 ;  /* 0x0000005d5ee97389 */ /* 0x000064000006005c */
[----:B01----:R-:W-:Y:S01]  /*d510*/  ENDCOLLECTIVE ;  /* 0x000000000000791b */ /* 0x003fe20003800000 */
.L_x_11219:
[----:B------:R-:W-:Y:S01]  /*d520*/  MOV R251, R233 ;  /* 0x000000e900fb7202 */ /* 0x000fe20000000f00 */
[----:B------:R-:W-:Y:S01]  /*d530*/  FMUL.FTZ R233, R85, R231 ;  /* 0x000000e755e97220 */ /* 0x000fe20000410000 */
[----:B------:R-:W-:Y:S06]  /*d540*/  BRA `(.L_x_11220) ;  /* 0xffffff9400887947 */ /* 0x000fec000383ffff */
.L_x_11221:
        /* <DEDUP_REMOVED lines=11> */
.L_x_18958:


//--------------------- .text._Z25selective_scan_bwd_kernelI32Selective_Scan_bwd_kernel_traitsILi64ELi16ELb1ELb1ELb0ELb1ELb0EfN3c107complexIfEEEEv12SSMParamsBwd --------------------------
	.section	.text._Z25selective_scan_bwd_kernelI32Selective_Scan_bwd_kernel_traitsILi64ELi16ELb1ELb1ELb0ELb1ELb0EfN3c107complexIfEEEEv12SSMParamsBwd,"ax",@progbits
	.align	128
        .global         _Z25selective_scan_bwd_kernelI32Selective_Scan_bwd_kernel_traitsILi64ELi16ELb1ELb1ELb0ELb1ELb0EfN3c107complexIfEEEEv12SSMParamsBwd
        .type           _Z25selective_scan_bwd_kernelI32Selective_Scan_bwd_kernel_traitsILi64ELi16ELb1ELb1ELb0ELb1ELb0EfN3c107complexIfEEEEv12SSMParamsBwd,@function
        .size           _Z25selective_scan_bwd_kernelI32Selective_Scan_bwd_kernel_traitsILi64ELi16ELb1ELb1ELb0ELb1ELb0EfN3c107complexIfEEEEv12SSMParamsBwd,(.L_x_18959 - _Z25selective_scan_bwd_kernelI32Selective_Scan_bwd_kernel_traitsILi64ELi16ELb1ELb1ELb0ELb1ELb0EfN3c107complexIfEEEEv12SSMParamsBwd)
        .other          _Z25selective_scan_bwd_kernelI32Selective_Scan_bwd_kernel_traitsILi64ELi16ELb1ELb1ELb0ELb1ELb0EfN3c107complexIfEEEEv12SSMParamsBwd,@"STO_CUDA_ENTRY STV_DEFAULT"
_Z25selective_scan_bwd_kernelI32Selective_Scan_bwd_kernel_traitsILi64ELi16ELb1ELb1ELb0ELb1ELb0EfN3c107complexIfEEEEv12SSMParamsBwd:
.text._Z25selective_scan_bwd_kernelI32Selective_Scan_bwd_kernel_traitsILi64ELi16ELb1ELb1ELb0ELb1ELb0EfN3c107complexIfEEEEv12SSMParamsBwd:
        /* <DEDUP_REMOVED lines=63> */
[----:B0-----:R-:W-:-:S02]  /*03f0*/  IADD3 R2, R0, 0xffffffe, RZ ;  /* 0x0ffffffe00027810 */ /* 0x001fc40007ffe0ff */
[----:B------:R-:W-:Y:S01]  /*0400*/  UMOV UR16, URZ ;  /* 0x0000003f00107c82 */ /* 0x000fe20008000000 */
[----:B------:R-:W-:Y:S01]  /*0410*/  IABS R0, UR10 ;  /* 0x0000000a00007c13 */ /* 0x000fe20008000000 */
[----:B------:R-:W-:Y:S02]  /*0420*/  @UP1 ULEA UR16, UP2, UR10, UR36, 0x2 ;  /* 0x000000240a101291 */ /* 0x000fe4000f84103f */
[----:B------:R-:W-:Y:S01]  /*0430*/  UIMAD UR32, UR10, UR25, UR32 ;  /* 0x000000190a2072a4 */ /* 0x000fe2000f8e0220 */
[----:B------:R-:W0:Y:S01]  /*0440*/  F2I.FTZ.U32.TRUNC.NTZ R2, R2 ;  /* 0x0000000200027305 */ /* 0x000e22000021f000 */
        /* <DEDUP_REMOVED lines=9> */
[----:B0-----:R-:W-:Y:S01]  /*04e0*/  R2UR UR5, R2 ;  /* 0x00000000020572ca */ /* 0x001fe200000e0000 */
        /* <DEDUP_REMOVED lines=86> */
.L_x_11352:
[----:B------:R-:W-:Y:S01]  /*0a50*/  BAR.SYNC.DEFER_BLOCKING 0x0 ;  /* 0x0000000000007b1d */ /* 0x000fe20000010000 */
[----:B-1----:R-:W-:Y:S02]  /*0a60*/  SHF.L.U32 R161, R166, 0x2, RZ ;  /* 0x00000002a6a17819 */ /* 0x002fe400000006ff */
[----:B------:R-:W-:Y:S02]  /*0a70*/  MOV R2, UR14 ;  /* 0x0000000e00027c02 */ /* 0x000fe40008000f00 */
        /* <DEDUP_REMOVED lines=102> */
.L_x_11224:
[----:B------:R-:W-:Y:S05]  /*10e0*/  BSYNC B0 ;  /* 0x0000000000007941 */ /* 0x000fea0003800000 */
.L_x_11223:
        /* <DEDUP_REMOVED lines=35> */
.L_x_11226:
[----:B------:R-:W-:Y:S05]  /*1320*/  BSYNC B0 ;  /* 0x0000000000007941 */ /* 0x000fea0003800000 */
.L_x_11225:
        /* <DEDUP_REMOVED lines=35> */
.L_x_11228:
[----:B------:R-:W-:Y:S05]  /*1560*/  BSYNC B0 ;  /* 0x0000000000007941 */ /* 0x000fea0003800000 */
.L_x_11227:
        /* <DEDUP_REMOVED lines=35> */
.L_x_11230:
[----:B------:R-:W-:Y:S05]  /*17a0*/  BSYNC B0 ;  /* 0x0000000000007941 */ /* 0x000fea0003800000 */
.L_x_11229:
        /* <DEDUP_REMOVED lines=35> */
.L_x_11232:
[----:B------:R-:W-:Y:S05]  /*19e0*/  BSYNC B0 ;  /* 0x0000000000007941 */ /* 0x000fea0003800000 */
.L_x_11231:
        /* <DEDUP_REMOVED lines=40> */
.L_x_11234:
[----:B------:R-:W-:Y:S05]  /*1c70*/  BSYNC B0 ;  /* 0x0000000000007941 */ /* 0x000fea0003800000 */
.L_x_11233:
        /* <DEDUP_REMOVED lines=38> */
.L_x_11236:
[----:B------:R-:W-:Y:S05]  /*1ee0*/  BSYNC B0 ;  /* 0x0000000000007941 */ /* 0x000fea0003800000 */
.L_x_11235:
        /* <DEDUP_REMOVED lines=38> */
.L_x_11238:
[----:B------:R-:W-:Y:S05]  /*2150*/  BSYNC B0 ;  /* 0x0000000000007941 */ /* 0x000fea0003800000 */
.L_x_11237:
        /* <DEDUP_REMOVED lines=38> */
.L_x_11240:
[----:B------:R-:W-:Y:S05]  /*23c0*/  BSYNC B0 ;  /* 0x0000000000007941 */ /* 0x000fea0003800000 */
.L_x_11239:
        /* <DEDUP_REMOVED lines=38> */
.L_x_11242:
[----:B------:R-:W-:Y:S05]  /*2630*/  BSYNC B0 ;  /* 0x0000000000007941 */ /* 0x000fea0003800000 */
.L_x_11241:
[----:B------:R-:W-:Y:S01]  /*2640*/  FFMA.FTZ R3, R73, R9, R20 ;  /* 0x0000000949037223 */ /* 0x000fe20000010014 */
[----:B------:R-:W-:Y:S01]  /*2650*/  BSSY B0, `(.L_x_11243) ;  /* 0x0000027000007945 */ /* 0x000fe20003800000 */
[----:B------:R-:W-:Y:S01]  /*2660*/  FSETP.GTU.FTZ.AND P1, PT, R144, 20, PT ;  /* 0x41a000009000780b */ /* 0x000fe20003f3c000 */
[----:B0-----:R-:W-:Y:S01]  /*2670*/  FMUL.FTZ R48, R12, UR4 ;  /* 0x000000040c307c20 */ /* 0x001fe20008410000 */
        /* <DEDUP_REMOVED lines=36> */
.L_x_11244:
[----:B------:R-:W-:Y:S05]  /*28c0*/  BSYNC B0 ;  /* 0x0000000000007941 */ /* 0x000fea0003800000 */
.L_x_11243:
        /* <DEDUP_REMOVED lines=33> */
.L_x_11246:
[----:B------:R-:W-:Y:S05]  /*2ae0*/  BSYNC B0 ;  /* 0x0000000000007941 */ /* 0x000fea0003800000 */
.L_x_11245:
        /* <DEDUP_REMOVED lines=33> */
.L_x_11248:
[----:B------:R-:W-:Y:S05]  /*2d00*/  BSYNC B0 ;  /* 0x0000000000007941 */ /* 0x000fea0003800000 */
.L_x_11247:
        /* <DEDUP_REMOVED lines=33> */
.L_x_11250:
[----:B------:R-:W-:Y:S05]  /*2f20*/  BSYNC B0 ;  /* 0x0000000000007941 */ /* 0x000fea0003800000 */
.L_x_11249:
        /* <DEDUP_REMOVED lines=33> */
.L_x_11252:
[----:B------:R-:W-:Y:S05]  /*3140*/  BSYNC B0 ;  /* 0x0000000000007941 */ /* 0x000fea0003800000 */
.L_x_11251:
        /* <DEDUP_REMOVED lines=33> */
.L_x_11254:
[----:B------:R-:W-:Y:S05]  /*3360*/  BSYNC B0 ;  /* 0x0000000000007941 */ /* 0x000fea0003800000 */
.L_x_11253:
        /* <DEDUP_REMOVED lines=53> */
.L_x_11351:
        /* <DEDUP_REMOVED lines=40> */
[----:B------:R-:W-:Y:S01]  /*3940*/  MOV R89, UR13 ;  /* 0x0000000d00597c02 */ /* 0x000fe20008000f00 */
[----:B------:R-:W-:Y:S01]  /*3950*/  ULEA.HI UR49, UR48, UR48, URZ, 0x1 ;  /* 0x0000003030317291 */ /* 0x000fe2000f8f083f */
[----:B------:R-:W-:Y:S01]  /*3960*/  ISETP.NE.AND P1, PT, R166, RZ, PT ;  /* 0x000000ffa600720c */ /* 0x000fe20003f25270 */
[----:B------:R-:W-:Y:S01]  /*3970*/  UIMAD UR60, UR10, UR47, UR60 ;  /* 0x0000002f0a3c72a4 */ /* 0x000fe2000f8e023c */
[----:B------:R-:W-:Y:S01]  /*3980*/  ISETP.LT.OR P2, PT, R89, 0x2, P0 ;  /* 0x000000025900780c */ /* 0x000fe20000741670 */
[----:B------:R-:W-:-:S02]  /*3990*/  ULOP3.LUT UR49, UR49, 0xfffffe, URZ, 0xc0, !UPT ;  /* 0x00fffffe31317892 */ /* 0x000fc4000f8ec03f */
        /* <DEDUP_REMOVED lines=56> */
[----:B0-----:R-:W-:Y:S01]  /*3d20*/  FMUL.FTZ R84, R147, UR58 ;  /* 0x0000003a93547c20 */ /* 0x001fe20008410000 */
[----:B------:R-:W-:-:S02]  /*3d30*/  LEA.HI.SX32 R98, R98, R85, 0x1b ;  /* 0x0000005562627211 */ /* 0x000fc400078fdaff */
[----:B------:R-:W-:Y:S01]  /*3d40*/  LEA R94, R94, R163, 0x4 ;  /* 0x000000a35e5e7211 */ /* 0x000fe200078e20ff */
[----:B------:R-:W-:Y:S01]  /*3d50*/  FMUL.RZ R92, R84, 0.15915493667125701904 ;  /* 0x3e22f983545c7820 */ /* 0x000fe2000040c000 */
[----:B------:R-:W-:Y:S02]  /*3d60*/  LEA R84, R164, R3, 0x3 ;  /* 0x00000003a4547211 */ /* 0x000fe400078e18ff */
[----:B------:R0:W-:Y:S01]  /*3d70*/  MUFU.COS R119, R87 ;  /* 0x0000005700777308 */ /* 0x0001e20000000000 */
[-C--:B------:R-:W-:Y:S02]  /*3d80*/  LEA R96, R96, R163.reuse, 0x4 ;  /* 0x000000a360607211 */ /* 0x080fe400078e20ff */
[----:B------:R-:W-:-:S05]  /*3d90*/  LEA R98, R98, R163, 0x4 ;  /* 0x000000a362627211 */ /* 0x000fca00078e20ff */
[----:B------:R-:W-:Y:S01]  /*3da0*/  MUFU.SIN R112, R86 ;  /* 0x0000005600707308 */ /* 0x000fe20000000400 */
[----:B0-----:R-:W-:-:S05]  /*3db0*/  IMAD R87, R164, 0x7, R85 ;  /* 0x00000007a4577824 */ /* 0x001fca00078e0255 */
[C---:B------:R-:W-:Y:S02]  /*3dc0*/  IADD3 R3, R87.reuse, 0x1, RZ ;  /* 0x0000000157037810 */ /* 0x040fe40007ffe0ff */
[----:B------:R0:W-:Y:S01]  /*3dd0*/  MUFU.COS R113, R86 ;  /* 0x0000005600717308 */ /* 0x0001e20000000000 */
[C---:B------:R-:W-:Y:S02]  /*3de0*/  IADD3 R89, R87.reuse, 0x2, RZ ;  /* 0x0000000257597810 */ /* 0x040fe40007ffe0ff */
[----:B------:R-:W-:Y:S02]  /*3df0*/  IADD3 R91, R87, 0x3, RZ ;  /* 0x00000003575b7810 */ /* 0x000fe40007ffe0ff */
[-C--:B------:R-:W-:Y:S01]  /*3e00*/  LEA.HI.SX32 R168, R3, R84.reuse, 0x1b ;  /* 0x0000005403a87211 */ /* 0x080fe200078fdaff */
[----:B------:R-:W-:Y:S01]  /*3e10*/  FMUL.FTZ R3, R145, UR58 ;  /* 0x0000003a91037c20 */ /* 0x000fe20008410000 */
[----:B------:R-:W-:Y:S01]  /*3e20*/  LEA.HI.SX32 R170, R89, R84, 0x1b ;  /* 0x0000005459aa7211 */ /* 0x000fe200078fdaff */
[----:B------:R-:W-:Y:S01]  /*3e30*/  MUFU.SIN R110, R90 ;  /* 0x0000005a006e7308 */ /* 0x000fe20000000400 */
[----:B0-----:R-:W-:Y:S01]  /*3e40*/  FMUL.FTZ R86, R148, UR58 ;  /* 0x0000003a94567c20 */ /* 0x001fe20008410000 */
[----:B------:R-:W-:-:S02]  /*3e50*/  IADD3 R93, R87, 0x4, RZ ;  /* 0x00000004575d7810 */ /* 0x000fc40007ffe0ff */
[C---:B------:R-:W-:Y:S01]  /*3e60*/  IADD3 R95, R87.reuse, 0x5, RZ ;  /* 0x00000005575f7810 */ /* 0x040fe20007ffe0ff */
[----:B------:R-:W-:Y:S01]  /*3e70*/  FMUL.RZ R89, R86, 0.15915493667125701904 ;  /* 0x3e22f98356597820 */ /* 0x000fe2000040c000 */
[C---:B------:R-:W-:Y:S02]  /*3e80*/  IADD3 R97, R87.reuse, 0x6, RZ ;  /* 0x0000000657617810 */ /* 0x040fe40007ffe0ff */
[----:B------:R-:W-:Y:S01]  /*3e90*/  IADD3 R99, R87, 0x7, RZ ;  /* 0x0000000757637810 */ /* 0x000fe20007ffe0ff */
[----:B------:R0:W-:Y:S01]  /*3ea0*/  MUFU.COS R111, R90 ;  /* 0x0000005a006f7308 */ /* 0x0001e20000000000 */
[-C--:B------:R-:W-:Y:S01]  /*3eb0*/  LEA.HI.SX32 R172, R91, R84.reuse, 0x1b ;  /* 0x000000545bac7211 */ /* 0x080fe200078fdaff */
[----:B------:R-:W-:Y:S01]  /*3ec0*/  FMUL.RZ R91, R3, 0.15915493667125701904 ;  /* 0x3e22f983035b7820 */ /* 0x000fe2000040c000 */
[----:B------:R-:W-:Y:S01]  /*3ed0*/  IADD3 R86, R85, 0x40, RZ ;  /* 0x0000004055567810 */ /* 0x000fe20007ffe0ff */
[----:B------:R-:W-:Y:S01]  /*3ee0*/  FMUL.FTZ R3, R146, UR58 ;  /* 0x0000003a92037c20 */ /* 0x000fe20008410000 */
[----:B------:R-:W-:-:S02]  /*3ef0*/  LEA.HI.SX32 R174, R93, R84, 0x1b ;  /* 0x000000545dae7211 */ /* 0x000fc400078fdaff */
[-C--:B------:R-:W-:Y:S01]  /*3f00*/  LEA.HI.SX32 R176, R95, R84.reuse, 0x1b ;  /* 0x000000545fb07211 */ /* 0x080fe200078fdaff */
[----:B------:R-:W-:Y:S01]  /*3f10*/  MUFU.SIN R108, R92 ;  /* 0x0000005c006c7308 */ /* 0x000fe20000000400 */
[----:B0-----:R-:W-:Y:S02]  /*3f20*/  IADD3 R90, R85, 0x60, RZ ;  /* 0x00000060555a7810 */ /* 0x001fe40007ffe0ff */
[-C--:B------:R-:W-:Y:S02]  /*3f30*/  LEA.HI.SX32 R178, R97, R84.reuse, 0x1b ;  /* 0x0000005461b27211 */ /* 0x080fe400078fdaff */
[----:B------:R-:W-:Y:S02]  /*3f40*/  LEA.HI.SX32 R180, R99, R84, 0x1b ;  /* 0x0000005463b47211 */ /* 0x000fe400078fdaff */
[-C--:B------:R-:W-:Y:S01]  /*3f50*/  LEA.HI.SX32 R84, R2, R85.reuse, 0x1b ;  /* 0x0000005502547211 */ /* 0x080fe200078fdaff */
[----:B------:R0:W-:Y:S01]  /*3f60*/  MUFU.COS R109, R92 ;  /* 0x0000005c006d7308 */ /* 0x0001e20000000000 */
[----:B------:R-:W-:-:S02]  /*3f70*/  LEA.HI.SX32 R86, R86, R85, 0x1b ;  /* 0x0000005556567211 */ /* 0x000fc400078fdaff */
[-C--:B------:R-:W-:Y:S02]  /*3f80*/  LEA.HI.SX32 R90, R90, R85.reuse, 0x1b ;  /* 0x000000555a5a7211 */ /* 0x080fe400078fdaff */
[C---:B------:R-:W-:Y:S02]  /*3f90*/  LEA.HI.SX32 R2, R85.reuse, R85, 0x1b ;  /* 0x0000005555027211 */ /* 0x040fe400078fdaff */
[-C--:B------:R-:W-:Y:S01]  /*3fa0*/  LEA R84, R84, R163.reuse, 0x4 ;  /* 0x000000a354547211 */ /* 0x080fe200078e20ff */
[----:B------:R-:W-:Y:S01]  /*3fb0*/  MUFU.SIN R106, R89 ;  /* 0x00000059006a7308 */ /* 0x000fe20000000400 */
[----:B0-----:R-:W-:Y:S02]  /*3fc0*/  IADD3 R92, R85, 0x80, RZ ;  /* 0x00000080555c7810 */ /* 0x001fe40007ffe0ff */
[----:B------:R-:W-:Y:S02]  /*3fd0*/  LEA R2, R2, R163, 0x4 ;  /* 0x000000a302027211 */ /* 0x000fe400078e20ff */
[----:B------:R-:W-:Y:S01]  /*3fe0*/  LEA.HI.SX32 R92, R92, R85, 0x1b ;  /* 0x000000555c5c7211 */ /* 0x000fe200078fdaff */
[----:B------:R-:W-:Y:S01]  /*3ff0*/  FMUL.RZ R85, R3, 0.15915493667125701904 ;  /* 0x3e22f98303557820 */ /* 0x000fe2000040c000 */
[----:B------:R-:W-:Y:S01]  /*4000*/  IADD3 R3, R166, 0x200, RZ ;  /* 0x00000200a6037810 */ /* 0x000fe20007ffe0ff */
[----:B------:R0:W-:Y:S01]  /*4010*/  MUFU.COS R107, R89 ;  /* 0x00000059006b7308 */ /* 0x0001e20000000000 */
[----:B------:R-:W-:Y:S01]  /*4020*/  LEA R86, R86, R163, 0x4 ;  /* 0x000000a356567211 */ /* 0x000fe200078e20ff */
[----:B---3--:R1:W-:Y:S01]  /*4030*/  STS.128 [R2], R20 ;  /* 0x0000001402007388 */ /* 0x0083e20000000c00 */
[----:B------:R-:W-:-:S02]  /*4040*/  SEL R186, R186, R3, !P1 ;  /* 0x00000003baba7207 */ /* 0x000fc40004800000 */
[-C--:B------:R-:W-:Y:S01]  /*4050*/  LEA R90, R90, R163.reuse, 0x4 ;  /* 0x000000a35a5a7211 */ /* 0x080fe200078e20ff */
[----:B----4-:R2:W-:Y:S01]  /*4060*/  STS.128 [R84+0x200], R4 ;  /* 0x0002000454007388 */ /* 0x0105e20000000c00 */
[-C--:B------:R-:W-:Y:S01]  /*4070*/  LEA R92, R92, R163.reuse, 0x4 ;  /* 0x000000a35c5c7211 */ /* 0x080fe200078e20ff */
[----:B------:R-:W-:Y:S01]  /*4080*/  MUFU.SIN R102, R85 ;  /* 0x0000005500667308 */ /* 0x000fe20000000400 */
[----:B0-----:R-:W-:Y:S01]  /*4090*/  MOV R89, UR57 ;  /* 0x0000003900597c02 */ /* 0x001fe20008000f00 */
[----:B------:R0:W-:Y:S01]  /*40a0*/  STS.128 [R86+0x400], R32 ;  /* 0x0004002056007388 */ /* 0x0001e20000000c00 */
[----:B------:R-:W-:Y:S02]  /*40b0*/  MOV R93, UR48 ;  /* 0x00000030005d7c02 */ /* 0x000fe40008000f00 */
[----:B------:R-:W-:Y:S01]  /*40c0*/  LEA R186, R186, R163, 0x3 ;  /* 0x000000a3baba7211 */ /* 0x000fe200078e18ff */
[----:B------:R-:W-:Y:S01]  /*40d0*/  FMUL.FTZ R89, R89, 1.4426950216293334961 ;  /* 0x3fb8aa3b59597820 */ /* 0x000fe20000410000 */
[----:B------:R3:W-:Y:S01]  /*40e0*/  STS.128 [R90+0x600], R28 ;  /* 0x0006001c5a007388 */ /* 0x0007e20000000c00 */
[----:B------:R4:W-:Y:S01]  /*40f0*/  MUFU.COS R103, R85 ;  /* 0x0000005500677308 */ /* 0x0009e20000000000 */
[----:B------:R-:W-:Y:S01]  /*4100*/  MOV R95, 0x10 ;  /* 0x00000010005f7802 */ /* 0x000fe20000000f00 */
[----:B------:R-:W-:Y:S01]  /*4110*/  FMUL.FTZ R3, R89, R153 ;  /* 0x0000009959037220 */ /* 0x000fe20000410000 */
[----:B-1----:R-:W-:Y:S01]  /*4120*/  FMUL.FTZ R2, R143, UR58 ;  /* 0x0000003a8f027c20 */ /* 0x002fe20008410000 */
[----:B------:R-:W-:Y:S01]  /*4130*/  STS.128 [R92+0x800], R24 ;  /* 0x000800185c007388 */ /* 0x000fe20000000c00 */
[----:B------:R-:W-:Y:S01]  /*4140*/  LEA R20, R172, R163, 0x4 ;  /* 0x000000a3ac147211 */ /* 0x000fe200078e20ff */
[----:B--2---:R-:W-:Y:S01]  /*4150*/  FMUL.FTZ R84, R89, R151 ;  /* 0x0000009759547220 */ /* 0x004fe20000410000 */
[----:B------:R-:W-:Y:S01]  /*4160*/  FMUL.RZ R5, R2, 0.15915493667125701904 ;  /* 0x3e22f98302057820 */ /* 0x000fe2000040c000 */
[----:B------:R-:W1:Y:S01]  /*4170*/  MUFU.EX2 R3, R3 ;  /* 0x0000000300037308 */ /* 0x000e620000000800 */
[----:B------:R-:W-:Y:S01]  /*4180*/  LEA.HI.SX32 R4, R87, R87, 0x1b ;  /* 0x0000005757047211 */ /* 0x000fe200078fdaff */
[----:B------:R2:W-:Y:S01]  /*4190*/  STS.128 [R94+0xa00], R16 ;  /* 0x000a00105e007388 */ /* 0x0005e20000000c00 */
[----:B----4-:R-:W-:Y:S01]  /*41a0*/  MOV R85, UR13 ;  /* 0x0000000d00557c02 */ /* 0x010fe20008000f00 */
[----:B------:R-:W-:Y:S01]  /*41b0*/  FMUL.FTZ R97, R89, R152 ;  /* 0x0000009859617220 */ /* 0x000fe20000410000 */
[-C--:B0-----:R-:W-:Y:S01]  /*41c0*/  LEA R32, R4, R163.reuse, 0x4 ;  /* 0x000000a304207211 */ /* 0x081fe200078e20ff */
[----:B------:R0:W-:Y:S01]  /*41d0*/  STS.128 [R96+0xc00], R12 ;  /* 0x000c000c60007388 */ /* 0x0001e20000000c00 */
[-C--:B---3--:R-:W-:Y:S01]  /*41e0*/  LEA R28, R168, R163.reuse, 0x4 ;  /* 0x000000a3a81c7211 */ /* 0x088fe200078e20ff */
[----:B------:R-:W-:Y:S01]  /*41f0*/  MUFU.SIN R100, R5 ;  /* 0x0000000500647308 */ /* 0x000fe20000000400 */
[----:B------:R-:W-:Y:S01]  /*4200*/  LEA R4, R180, R163, 0x4 ;  /* 0x000000a3b4047211 */ /* 0x000fe200078e20ff */
[----:B------:R3:W-:Y:S01]  /*4210*/  STS.128 [R98+0xe00], R8 ;  /* 0x000e000862007388 */ /* 0x0007e20000000c00 */
[----:B------:R-:W-:-:S05]  /*4220*/  NOP ;  /* 0x0000000000007918 */ /* 0x000fca0000000000 */
[----:B------:R4:W-:Y:S01]  /*4230*/  MUFU.COS R101, R5 ;  /* 0x0000000500657308 */ /* 0x0009e20000000000 */
[----:B--2---:R-:W2:Y:S01]  /*4240*/  @!P2 LDC R94, c[0x0][0x21c] ;  /* 0x00008700ff5eab82 */ /* 0x004ea20000000800 */
[-C--:B------:R-:W-:Y:S01]  /*4250*/  LEA R24, R170, R163.reuse, 0x4 ;  /* 0x000000a3aa187211 */ /* 0x080fe200078e20ff */
[C---:B-1----:R-:W-:Y:S01]  /*4260*/  FMUL.FTZ R2, R3.reuse, R184 ;  /* 0x000000b803027220 */ /* 0x042fe20000410000 */
[-C--:B------:R-:W-:Y:S01]  /*4270*/  LEA R16, R174, R163.reuse, 0x4 ;  /* 0x000000a3ae107211 */ /* 0x080fe200078e20ff */
[----:B------:R-:W-:Y:S01]  /*4280*/  FMUL.FTZ R3, R3, R182 ;  /* 0x000000b603037220 */ /* 0x000fe20000410000 */
[-C--:B0-----:R-:W-:Y:S01]  /*4290*/  LEA R12, R176, R163.reuse, 0x4 ;  /* 0x000000a3b00c7211 */ /* 0x081fe200078e20ff */
[----:B------:R-:W0:Y:S01]  /*42a0*/  LDS.128 R32, [R32] ;  /* 0x0000000020207984 */ /* 0x000e220000000c00 */
[----:B------:R-:W-:Y:S01]  /*42b0*/  MOV R92, UR49 ;  /* 0x00000031005c7c02 */ /* 0x000fe20008000f00 */
[----:B----4-:R-:W-:Y:S01]  /*42c0*/  FMUL.FTZ R5, R89, R154 ;  /* 0x0000009a59057220 */ /* 0x010fe20000410000 */
[----:B---3--:R-:W-:Y:S01]  /*42d0*/  LEA R8, R178, R163, 0x4 ;  /* 0x000000a3b2087211 */ /* 0x008fe200078e20ff */
[----:B------:R-:W1:Y:S01]  /*42e0*/  LDS.128 R28, [R28+0x10] ;  /* 0x000010001c1c7984 */ /* 0x000e620000000c00 */
[----:B------:R-:W-:Y:S01]  /*42f0*/  @!P2 IADD3 R85, R85, -0x2, RZ ;  /* 0xfffffffe5555a810 */ /* 0x000fe20007ffe0ff */
[----:B------:R3:W-:Y:S01]  /*4300*/  MUFU.EX2 R96, R5 ;  /* 0x0000000500607308 */ /* 0x0007e20000000800 */
[----:B------:R-:W-:Y:S01]  /*4310*/  FMUL.FTZ R98, R89, R157 ;  /* 0x0000009d59627220 */ /* 0x000fe20000410000 */
[----:B------:R-:W4:Y:S01]  /*4320*/  LDS.128 R24, [R24+0x20] ;  /* 0x0000200018187984 */ /* 0x000f220000000c00 */
[----:B------:R-:W-:-:S05]  /*4330*/  CS2R R86, SRZ ;  /* 0x0000000000567805 */ /* 0x000fca000001ff00 */
[----:B------:R-:W-:Y:S01]  /*4340*/  MUFU.SIN R104, R91 ;  /* 0x0000005b00687308 */ /* 0x000fe20000000400 */
[----:B------:R-:W4:Y:S07]  /*4350*/  LDS.128 R20, [R20+0x30] ;  /* 0x0000300014147984 */ /* 0x000f2e0000000c00 */
[----:B------:R-:W-:Y:S01]  /*4360*/  MUFU.COS R105, R91 ;  /* 0x0000005b00697308 */ /* 0x000fe20000000000 */
[----:B------:R-:W4:Y:S01]  /*4370*/  LDS.128 R16, [R16+0x40] ;  /* 0x0000400010107984 */ /* 0x000f220000000c00 */
[----:B--2---:R-:W-:Y:S01]  /*4380*/  @!P2 IMAD R94, R85, R94, UR7 ;  /* 0x00000007555eae24 */ /* 0x004fe2000f8e025e */
[----:B------:R-:W-:Y:S01]  /*4390*/  MOV R85, RZ ;  /* 0x000000ff00557202 */ /* 0x000fe20000000f00 */
[----:B------:R-:W-:Y:S01]  /*43a0*/  FMUL.FTZ R169, R89, R155 ;  /* 0x0000009b59a97220 */ /* 0x000fe20000410000 */
[----:B------:R-:W2:Y:S01]  /*43b0*/  LDS.128 R12, [R12+0x50] ;  /* 0x000050000c0c7984 */ /* 0x000ea20000000c00 */
[----:B------:R-:W-:-:S04]  /*43c0*/  @!P2 IMAD.WIDE R94, R94, R95, UR20 ;  /* 0x000000145e5eae25 */ /* 0x000fc8000f8e025f */
[C---:B------:R-:W-:Y:S01]  /*43d0*/  FMUL.FTZ R171, R89.reuse, R149 ;  /* 0x0000009559ab7220 */ /* 0x040fe20000410000 */
[----:B------:R0:W1:Y:S01]  /*43e0*/  MUFU.EX2 R91, R84 ;  /* 0x00000054005b7308 */ /* 0x0000620000000800 */
[----:B------:R-:W2:Y:S01]  /*43f0*/  LDS.128 R8, [R8+0x60] ;  /* 0x0000600008087984 */ /* 0x000ea20000000c00 */
[----:B------:R-:W-:Y:S01]  /*4400*/  FMUL.FTZ R173, R89, R145 ;  /* 0x0000009159ad7220 */ /* 0x000fe20000410000 */
[----:B------:R-:W-:Y:S02]  /*4410*/  FMUL.FTZ R90, R144, UR58 ;  /* 0x0000003a905a7c20 */ /* 0x000fe40008410000 */
[----:B---3--:R-:W3:Y:S03]  /*4420*/  LDS.128 R4, [R4+0x70] ;  /* 0x0000700004047984 */ /* 0x008ee60000000c00 */
[----:B------:R-:W4:Y:S01]  /*4430*/  MUFU.EX2 R97, R97 ;  /* 0x0000006100617308 */ /* 0x000f220000000800 */
[----:B------:R2:W-:Y:S01]  /*4440*/  STS.64 [R186+0x4a60], R2 ;  /* 0x004a6002ba007388 */ /* 0x0005e20000000a00 */
[----:B0-----:R-:W-:-:S03]  /*4450*/  MOV R84, 0x3f800000 ;  /* 0x3f80000000547802 */ /* 0x001fc60000000f00 */
[----:B------:R-:W5:Y:S01]  /*4460*/  LDG.E.64 R92, desc[UR22][R92.64] ;  /* 0x000000165c5c7981 */ /* 0x000f62000c1e1b00 */
[C---:B------:R-:W-:Y:S01]  /*4470*/  FMUL.FTZ R168, R89.reuse, R158 ;  /* 0x0000009e59a87220 */ /* 0x040fe20000410000 */
[----:B------:R-:W-:Y:S01]  /*4480*/  FMUL.FTZ R170, R89, R156 ;  /* 0x0000009c59aa7220 */ /* 0x000fe20000410000 */
[----:B------:R-:W0:Y:S01]  /*4490*/  MUFU.EX2 R98, R98 ;  /* 0x0000006200627308 */ /* 0x000e220000000800 */
[----:B------:R-:W-:Y:S01]  /*44a0*/  BAR.SYNC.DEFER_BLOCKING 0x0 ;  /* 0x0000000000007b1d */ /* 0x000fe20000010000 */
[C---:B-1----:R-:W-:Y:S01]  /*44b0*/  FMUL.FTZ R125, R91.reuse, R125 ;  /* 0x0000007d5b7d7220 */ /* 0x042fe20000410000 */
[----:B------:R-:W-:Y:S01]  /*44c0*/  FMUL.FTZ R124, R91, R124 ;  /* 0x0000007c5b7c7220 */ /* 0x000fe20000410000 */
[C---:B------:R-:W-:Y:S01]  /*44d0*/  FMUL.FTZ R91, R89.reuse, R146 ;  /* 0x00000092595b7220 */ /* 0x040fe20000410000 */
[----:B------:R-:W-:Y:S01]  /*44e0*/  FMUL.FTZ R172, R89, R150 ;  /* 0x0000009659ac7220 */ /* 0x000fe20000410000 */
[C---:B------:R-:W-:Y:S01]  /*44f0*/  FMUL.FTZ R129, R96.reuse, R129 ;  /* 0x0000008160817220 */ /* 0x040fe20000410000 */
[----:B------:R-:W-:Y:S01]  /*4500*/  FMUL.FTZ R127, R96, R127 ;  /* 0x0000007f607f7220 */ /* 0x000fe20000410000 */
[----:B------:R-:W-:Y:S01]  /*4510*/  MUFU.EX2 R169, R169 ;  /* 0x000000a900a97308 */ /* 0x000fe20000000800 */
[----:B----4-:R-:W-:Y:S01]  /*4520*/  FMUL.FTZ R123, R97, R123 ;  /* 0x0000007b617b7220 */ /* 0x010fe20000410000 */
[----:B------:R-:W-:Y:S01]  /*4530*/  FMUL.FTZ R230, R34, R154 ;  /* 0x0000009a22e67220 */ /* 0x000fe20000410000 */
[----:B------:R-:W-:Y:S01]  /*4540*/  FMUL.FTZ R229, R29, R151 ;  /* 0x000000971de57220 */ /* 0x000fe20000410000 */
[----:B------:R-:W-:Y:S01]  /*4550*/  FMUL.RZ R90, R90, 0.15915493667125701904 ;  /* 0x3e22f9835a5a7820 */ /* 0x000fe2000040c000 */
[----:B------:R1:W5:Y:S01]  /*4560*/  @!P2 LDG.E.128 R84, desc[UR22][R94.64] ;  /* 0x000000165e54a981 */ /* 0x000362000c1e1d00 */
[----:B------:R-:W-:Y:S01]  /*4570*/  FMUL.FTZ R122, R97, R122 ;  /* 0x0000007a617a7220 */ /* 0x000fe20000410000 */
[C---:B0-----:R-:W-:Y:S01]  /*4580*/  FMUL.FTZ R121, R98.reuse, R121 ;  /* 0x0000007962797220 */ /* 0x041fe20000410000 */
[----:B------:R-:W-:Y:S01]  /*4590*/  FMUL.FTZ R120, R98, R120 ;  /* 0x0000007862787220 */ /* 0x000fe20000410000 */
[----:B------:R0:W-:Y:S01]  /*45a0*/  MUFU.EX2 R96, R91 ;  /* 0x0000005b00607308 */ /* 0x0001e20000000800 */
[----:B-1----:R-:W-:-:S07]  /*45b0*/  FMUL.FTZ R94, R89, R147 ;  /* 0x00000093595e7220 */ /* 0x002fce0000410000 */
[----:B------:R-:W-:Y:S08]  /*45c0*/  MUFU.EX2 R168, R168 ;  /* 0x000000a800a87308 */ /* 0x000ff00000000800 */
[----:B------:R-:W1:Y:S01]  /*45d0*/  MUFU.EX2 R94, R94 ;  /* 0x0000005e005e7308 */ /* 0x000e620000000800 */
[C---:B------:R-:W-:Y:S01]  /*45e0*/  FMUL.FTZ R95, R89.reuse, R148 ;  /* 0x00000094595f7220 */ /* 0x040fe20000410000 */
[C---:B------:R-:W-:Y:S01]  /*45f0*/  FMUL.FTZ R97, R89.reuse, R143 ;  /* 0x0000008f59617220 */ /* 0x040fe20000410000 */
[----:B------:R-:W-:Y:S01]  /*4600*/  FMUL.FTZ R98, R89, R144 ;  /* 0x0000009059627220 */ /* 0x000fe20000410000 */
[-C--:B------:R-:W-:Y:S01]  /*4610*/  FMUL.FTZ R89, R32, R153.reuse ;  /* 0x0000009920597220 */ /* 0x080fe20000410000 */
[----:B0-----:R-:W-:-:S03]  /*4620*/  FMUL.FTZ R91, R33, R153 ;  /* 0x00000099215b7220 */ /* 0x001fc60000410000 */
[C---:B------:R-:W-:Y:S01]  /*4630*/  FMUL.FTZ R234, R80.reuse, R89 ;  /* 0x0000005950ea7220 */ /* 0x040fe20000410000 */
[----:B------:R-:W0:Y:S01]  /*4640*/  MUFU.EX2 R95, R95 ;  /* 0x0000005f005f7308 */ /* 0x000e220000000800 */
[----:B------:R-:W-:Y:S02]  /*4650*/  FMUL.FTZ R232, R80, R91 ;  /* 0x0000005b50e87220 */ /* 0x000fe40000410000 */
[----:B------:R-:W-:Y:S01]  /*4660*/  FMUL.FTZ R91, R234, R127 ;  /* 0x0000007fea5b7220 */ /* 0x000fe20000410000 */
[C---:B-1----:R-:W-:Y:S01]  /*4670*/  FMUL.FTZ R109, R94.reuse, R109 ;  /* 0x0000006d5e6d7220 */ /* 0x042fe20000410000 */
[----:B------:R-:W-:Y:S01]  /*4680*/  FMUL.FTZ R108, R94, R108 ;  /* 0x0000006c5e6c7220 */ /* 0x000fe20000410000 */
[----:B------:R-:W-:Y:S01]  /*4690*/  FMUL.FTZ R94, R35, R154 ;  /* 0x0000009a235e7220 */ /* 0x000fe20000410000 */
[C---:B------:R-:W-:Y:S01]  /*46a0*/  FMUL.FTZ R89, R232.reuse, R127 ;  /* 0x0000007fe8597220 */ /* 0x040fe20000410000 */
[----:B------:R-:W-:Y:S01]  /*46b0*/  FMUL.FTZ R230, R81, R230 ;  /* 0x000000e651e67220 */ /* 0x000fe20000410000 */
[----:B------:R-:W-:Y:S01]  /*46c0*/  FMUL.FTZ R117, R169, R117 ;  /* 0x00000075a9757220 */ /* 0x000fe20000410000 */
[----:B------:R-:W-:Y:S01]  /*46d0*/  FMUL.FTZ R231, R81, R94 ;  /* 0x0000005e51e77220 */ /* 0x000fe20000410000 */
[-C--:B------:R-:W-:Y:S01]  /*46e0*/  FFMA.FTZ R94, R232, R129.reuse, R91 ;  /* 0x00000081e85e7223 */ /* 0x080fe2000001005b */
[----:B------:R-:W-:Y:S01]  /*46f0*/  FFMA.FTZ R89, R234, R129, -R89 ;  /* 0x00000081ea597223 */ /* 0x000fe20000010859 */
[----:B------:R-:W-:Y:S01]  /*4700*/  FMUL.FTZ R116, R169, R116 ;  /* 0x00000074a9747220 */ /* 0x000fe20000410000 */
[----:B------:R-:W-:Y:S01]  /*4710*/  FMUL.FTZ R229, R82, R229 ;  /* 0x000000e552e57220 */ /* 0x000fe20000410000 */
[----:B------:R-:W-:Y:S01]  /*4720*/  FADD.FTZ R94, R231, R94 ;  /* 0x0000005ee75e7221 */ /* 0x000fe20000010000 */
[----:B------:R-:W-:Y:S01]  /*4730*/  FADD.FTZ R89, R230, R89 ;  /* 0x00000059e6597221 */ /* 0x000fe20000010000 */
[C---:B------:R-:W-:Y:S01]  /*4740*/  FMUL.FTZ R119, R168.reuse, R119 ;  /* 0x00000077a8777220 */ /* 0x040fe20000410000 */
[----:B------:R-:W-:Y:S01]  /*4750*/  FMUL.FTZ R118, R168, R118 ;  /* 0x00000076a8767220 */ /* 0x000fe20000410000 */
[C---:B------:R-:W-:Y:S01]  /*4760*/  FMUL.FTZ R168, R124.reuse, R94 ;  /* 0x0000005e7ca87220 */ /* 0x040fe20000410000 */
[----:B------:R-:W-:Y:S01]  /*4770*/  FMUL.FTZ R169, R124, R89 ;  /* 0x000000597ca97220 */ /* 0x000fe20000410000 */
[C---:B0-----:R-:W-:Y:S01]  /*4780*/  FMUL.FTZ R107, R95.reuse, R107 ;  /* 0x0000006b5f6b7220 */ /* 0x041fe20000410000 */
[----:B------:R-:W-:Y:S01]  /*4790*/  FMUL.FTZ R106, R95, R106 ;  /* 0x0000006a5f6a7220 */ /* 0x000fe20000410000 */
[C---:B------:R-:W-:Y:S01]  /*47a0*/  FFMA.FTZ R95, R125.reuse, R89, -R168 ;  /* 0x000000597d5f7223 */ /* 0x040fe200000108a8 */
[----:B------:R-:W-:Y:S01]  /*47b0*/  FMUL.FTZ R89, R28, R151 ;  /* 0x000000971c597220 */ /* 0x000fe20000410000 */
[----:B------:R-:W-:Y:S01]  /*47c0*/  FFMA.FTZ R94, R125, R94, R169 ;  /* 0x0000005e7d5e7223 */ /* 0x000fe200000100a9 */
[----:B------:R-:W-:Y:S02]  /*47d0*/  MUFU.COS R99, R90 ;  /* 0x0000005a00637308 */ /* 0x000fe40000000000 */
[----:B------:R-:W-:Y:S01]  /*47e0*/  FMUL.FTZ R228, R82, R89 ;  /* 0x0000005952e47220 */ /* 0x000fe20000410000 */
[----:B------:R-:W-:-:S03]  /*47f0*/  FADD.FTZ R89, R229, R94 ;  /* 0x0000005ee5597221 */ /* 0x000fc60000010000 */
[----:B------:R-:W-:Y:S02]  /*4800*/  FADD.FTZ R95, R228, R95 ;  /* 0x0000005fe45f7221 */ /* 0x000fe40000010000 */
[----:B------:R-:W0:Y:S01]  /*4810*/  MUFU.EX2 R98, R98 ;  /* 0x0000006200627308 */ /* 0x000e220000000800 */
[C---:B------:R-:W-:Y:S01]  /*4820*/  FMUL.FTZ R103, R96.reuse, R103 ;  /* 0x0000006760677220 */ /* 0x040fe20000410000 */
[----:B------:R-:W-:Y:S01]  /*4830*/  FMUL.FTZ R102, R96, R102 ;  /* 0x0000006660667220 */ /* 0x000fe20000410000 */
[----:B------:R-:W-:-:S05]  /*4840*/  FMUL.FTZ R96, R122, R95 ;  /* 0x0000005f7a607220 */ /* 0x000fca0000410000 */
[----:B------:R1:W4:Y:S01]  /*4850*/  MUFU.SIN R91, R90 ;  /* 0x0000005a005b7308 */ /* 0x0003220000000400 */
[----:B------:R-:W-:Y:S01]  /*4860*/  FMUL.FTZ R94, R2, R127 ;  /* 0x0000007f025e7220 */ /* 0x000fe20000410000 */
[-C--:B------:R-:W-:Y:S01]  /*4870*/  FFMA.FTZ R96, R123, R89.reuse, R96 ;  /* 0x000000597b607223 */ /* 0x080fe20000010060 */
[----:B-1----:R-:W-:-:S05]  /*4880*/  FMUL.FTZ R90, R122, R89 ;  /* 0x000000597a5a7220 */ /* 0x002fca0000410000 */
[----:B------:R-:W1:Y:S01]  /*4890*/  MUFU.EX2 R97, R97 ;  /* 0x0000006100617308 */ /* 0x000e620000000800 */
[----:B------:R-:W-:Y:S01]  /*48a0*/  FFMA.FTZ R95, R123, R95, -R90 ;  /* 0x0000005f7b5f7223 */ /* 0x000fe2000001085a */
[-C--:B------:R-:W-:Y:S01]  /*48b0*/  FMUL.FTZ R90, R31, R152.reuse ;  /* 0x000000981f5a7220 */ /* 0x080fe20000410000 */
        /* <DEDUP_REMOVED lines=9> */
[----:B----4-:R-:W-:Y:S01]  /*4950*/  FMUL.FTZ R98, R98, R91 ;  /* 0x0000005b62627220 */ /* 0x010fe20000410000 */
[-C--:B------:R-:W-:Y:S01]  /*4960*/  FMUL.FTZ R91, R124, R89.reuse ;  /* 0x000000597c5b7220 */ /* 0x080fe20000410000 */
[----:B------:R-:W-:Y:S01]  /*4970*/  FFMA.FTZ R90, R125, R89, -R90 ;  /* 0x000000597d5a7223 */ /* 0x000fe2000001085a */
[----:B------:R-:W-:Y:S01]  /*4980*/  FADD.FTZ R95, R226, R95 ;  /* 0x0000005fe25f7221 */ /* 0x000fe20000010000 */
[----:B------:R-:W0:Y:S01]  /*4990*/  MUFU.EX2 R170, R170 ;  /* 0x000000aa00aa7308 */ /* 0x000e220000000800 */
[----:B------:R-:W-:Y:S01]  /*49a0*/  FMUL.FTZ R168, R120, R96 ;  /* 0x0000006078a87220 */ /* 0x000fe20000410000 */
        /* <DEDUP_REMOVED lines=33> */
[-C--:B------:R-:W-:Y:S01]  /*4bc0*/  FMUL.FTZ R89, R20, R155.reuse ;  /* 0x0000009b14597220 */ /* 0x080fe20000410000 */
        /* <DEDUP_REMOVED lines=12> */
[CC--:B------:R-:W-:Y:S01]  /*4c90*/  FMUL.FTZ R90, R114.reuse, R91.reuse ;  /* 0x0000005b725a7220 */ /* 0x0c0fe20000410000 */
        /* <DEDUP_REMOVED lines=18> */
[-C--:B------:R-:W-:Y:S01]  /*4dc0*/  FMUL.FTZ R89, R16, R149.reuse ;  /* 0x0000009510597220 */ /* 0x080fe20000410000 */
        /* <DEDUP_REMOVED lines=12> */
[CC--:B------:R-:W-:Y:S01]  /*4e90*/  FMUL.FTZ R168, R110.reuse, R91.reuse ;  /* 0x0000005b6ea87220 */ /* 0x0c0fe20000410000 */
        /* <DEDUP_REMOVED lines=16> */
[-C--:B--2---:R-:W-:Y:S01]  /*4fa0*/  FMUL.FTZ R89, R12, R147.reuse ;  /* 0x000000930c597220 */ /* 0x084fe20000410000 */
        /* <DEDUP_REMOVED lines=9> */
[----:B------:R-:W-:Y:S01]  /*5040*/  FMUL.FTZ R89, R110, R94 ;  /* 0x0000005e6e597220 */ /* 0x000fe20000410000 */
        /* <DEDUP_REMOVED lines=19> */
[----:B------:R-:W-:Y:S01]  /*5180*/  FMUL.FTZ R96, R104, R95 ;  /* 0x0000005f68607220 */ /* 0x000fe20000410000 */
[-C--:B------:R-:W-:Y:S01]  /*5190*/  FMUL.FTZ R89, R8, R145.reuse ;  /* 0x0000009108597220 */ /* 0x080fe20000410000 */
        /* <DEDUP_REMOVED lines=11> */
[CC--:B------:R-:W-:Y:S01]  /*5250*/  FMUL.FTZ R168, R102.reuse, R91.reuse ;  /* 0x0000005b66a87220 */ /* 0x0c0fe20000410000 */
        /* <DEDUP_REMOVED lines=15> */
[----:B---3--:R-:W-:Y:S01]  /*5350*/  FMUL.FTZ R201, R5, R143 ;  /* 0x0000008f05c97220 */ /* 0x008fe20000410000 */
        /* <DEDUP_REMOVED lines=48> */
.L_x_11257:
[----:B------:R-:W-:Y:S05]  /*5660*/  BSYNC B0 ;  /* 0x0000000000007941 */ /* 0x000fea0003800000 */
.L_x_11256:
        /* <DEDUP_REMOVED lines=119> */
.L_x_11380:
        /* <DEDUP_REMOVED lines=14> */
.L_x_11383:
[----:B------:R-:W-:-:S03]  /*5ec0*/  UMOV UR48, 0xffffffff ;  /* 0xffffffff00307882 */ /* 0x000fc60000000000 */
[----:B------:R-:W-:Y:S05]  /*5ed0*/  BRA.DIV UR48, `(.L_x_11261) ;  /* 0x0000007a30ec7947 */ /* 0x000fea000b800000 */
.L_x_11386:
[----:B------:R-:W-:-:S03]  /*5ee0*/  UMOV UR48, 0xffffffff ;  /* 0xffffffff00307882 */ /* 0x000fc60000000000 */
[----:B------:R-:W-:Y:S05]  /*5ef0*/  BRA.DIV UR48, `(.L_x_11262) ;  /* 0x0000007e300c7947 */ /* 0x000fea000b800000 */
.L_x_11389:
[----:B------:R-:W-:-:S03]  /*5f00*/  UMOV UR48, 0xffffffff ;  /* 0xffffffff00307882 */ /* 0x000fc60000000000 */
[----:B------:R-:W-:Y:S05]  /*5f10*/  BRA.DIV UR48, `(.L_x_11263) ;  /* 0x0000007e302c7947 */ /* 0x000fea000b800000 */
.L_x_11392:
        /* <DEDUP_REMOVED lines=10> */
.L_x_11402:
        /* <DEDUP_REMOVED lines=22> */
.L_x_11258:
        /* <DEDUP_REMOVED lines=47> */
[----:B------:R-:W-:Y:S01]  /*6410*/  BSSY B0, `(.L_x_11265) ;  /* 0x0000182000007945 */ /* 0x000fe20003800000 */
        /* <DEDUP_REMOVED lines=26> */
[----:B------:R-:W-:Y:S01]  /*65c0*/  FFMA.FTZ R87, R109, R88, -R90 ;  /* 0x000000586d577223 */ /* 0x000fe2000001085a */
[----:B------:R-:W-:Y:S01]  /*65d0*/  FMUL.FTZ R90, R114, -R91 ;  /* 0x8000005b725a7220 */ /* 0x000fe20000410000 */
[----:B------:R-:W-:Y:S01]  /*65e0*/  FADD.FTZ R3, R234, R3 ;  /* 0x00000003ea037221 */ /* 0x000fe20000010000 */
[----:B------:R-:W-:Y:S01]  /*65f0*/  FADD.FTZ R2, R232, R85 ;  /* 0x00000055e8027221 */ /* 0x000fe20000010000 */
[-C--:B------:R-:W-:Y:S01]  /*6600*/  FMUL.FTZ R88, R114, -R93.reuse ;  /* 0x8000005d72587220 */ /* 0x080fe20000410000 */
[----:B------:R-:W-:Y:S01]  /*6610*/  FFMA.FTZ R90, R115, R93, R90 ;  /* 0x0000005d735a7223 */ /* 0x000fe2000001005a */
[C---:B------:R-:W-:Y:S01]  /*6620*/  FMUL.FTZ R86, R127.reuse, R3 ;  /* 0x000000037f567220 */ /* 0x040fe20000410000 */
[-C--:B------:R-:W-:Y:S01]  /*6630*/  FMUL.FTZ R84, R127, R2.reuse ;  /* 0x000000027f547220 */ /* 0x080fe20000410000 */
[----:B------:R-:W-:Y:S01]  /*6640*/  FFMA.FTZ R88, R115, R91, -R88 ;  /* 0x0000005b73587223 */ /* 0x000fe20000010858 */
[----:B------:R-:W-:Y:S01]  /*6650*/  FFMA.FTZ R89, R109, R89, R92 ;  /* 0x000000596d597223 */ /* 0x000fe2000001005c */
[C---:B------:R-:W-:Y:S01]  /*6660*/  FFMA.FTZ R86, R129.reuse, R2, R86 ;  /* 0x0000000281567223 */ /* 0x040fe20000010056 */
[----:B------:R-:W-:Y:S01]  /*6670*/  FFMA.FTZ R85, R129, R3, -R84 ;  /* 0x0000000381557223 */ /* 0x000fe20000010854 */
[----:B------:R-:W-:Y:S01]  /*6680*/  FMUL.FTZ R84, R116, -R90 ;  /* 0x8000005a74547220 */ /* 0x000fe20000410000 */
[----:B------:R-:W-:Y:S01]  /*6690*/  FADD.FTZ R89, -R194, R89 ;  /* 0x00000059c2597221 */ /* 0x000fe20000010100 */
[----:B------:R-:W-:Y:S01]  /*66a0*/  FADD.FTZ R232, R231, R86 ;  /* 0x00000056e7e87221 */ /* 0x000fe20000010000 */
[----:B------:R-:W-:Y:S01]  /*66b0*/  FADD.FTZ R231, R230, R85 ;  /* 0x00000055e6e77221 */ /* 0x000fe20000010000 */
[----:B------:R-:W-:Y:S01]  /*66c0*/  FFMA.FTZ R91, R117, R88, -R84 ;  /* 0x00000058755b7223 */ /* 0x000fe20000010854 */
[----:B------:R-:W-:Y:S01]  /*66d0*/  FADD.FTZ R87, R178, R87 ;  /* 0x00000057b2577221 */ /* 0x000fe20000010000 */
[C---:B------:R-:W-:Y:S01]  /*66e0*/  FMUL.FTZ R84, R124.reuse, R232 ;  /* 0x000000e87c547220 */ /* 0x040fe20000410000 */
[----:B------:R-:W-:Y:S01]  /*66f0*/  FMUL.FTZ R85, R124, R231 ;  /* 0x000000e77c557220 */ /* 0x000fe20000410000 */
[----:B------:R-:W-:Y:S01]  /*6700*/  FMUL.FTZ R86, R110, -R89 ;  /* 0x800000596e567220 */ /* 0x000fe20000410000 */
[----:B------:R-:W-:Y:S01]  /*6710*/  FMUL.FTZ R93, R116, -R88 ;  /* 0x80000058745d7220 */ /* 0x000fe20000410000 */
[C---:B------:R-:W-:Y:S01]  /*6720*/  FFMA.FTZ R233, R125.reuse, R231, -R84 ;  /* 0x000000e77de97223 */ /* 0x040fe20000010854 */
[----:B------:R-:W-:Y:S01]  /*6730*/  FFMA.FTZ R84, R125, R232, R85 ;  /* 0x000000e87d547223 */ /* 0x000fe20000010055 */
[-C--:B------:R-:W-:Y:S01]  /*6740*/  FFMA.FTZ R88, R111, R87.reuse, -R86 ;  /* 0x000000576f587223 */ /* 0x080fe20000010856 */
[----:B------:R-:W-:Y:S01]  /*6750*/  FFMA.FTZ R93, R117, R90, R93 ;  /* 0x0000005a755d7223 */ /* 0x000fe2000001005d */
[----:B------:R-:W-:Y:S01]  /*6760*/  FADD.FTZ R233, R228, R233 ;  /* 0x000000e9e4e97221 */ /* 0x000fe20000010000 */
[----:B------:R-:W-:Y:S01]  /*6770*/  FADD.FTZ R228, R229, R84 ;  /* 0x00000054e5e47221 */ /* 0x000fe20000010000 */
[----:B------:R-:W-:Y:S01]  /*6780*/  FMUL.FTZ R90, R110, -R87 ;  /* 0x800000576e5a7220 */ /* 0x000fe20000410000 */
[----:B------:R-:W-:Y:S01]  /*6790*/  FMUL.FTZ R94, R118, -R91 ;  /* 0x8000005b765e7220 */ /* 0x000fe20000410000 */
[C---:B------:R-:W-:Y:S01]  /*67a0*/  FMUL.FTZ R86, R122.reuse, R233 ;  /* 0x000000e97a567220 */ /* 0x040fe20000410000 */
[-C--:B------:R-:W-:Y:S01]  /*67b0*/  FMUL.FTZ R84, R122, R228.reuse ;  /* 0x000000e47a547220 */ /* 0x080fe20000410000 */
[----:B------:R-:W-:Y:S01]  /*67c0*/  FFMA.FTZ R90, R111, R89, R90 ;  /* 0x000000596f5a7223 */ /* 0x000fe2000001005a */
[----:B------:R-:W-:Y:S01]  /*67d0*/  FMUL.FTZ R92, R118, -R93 ;  /* 0x8000005d765c7220 */ /* 0x000fe20000410000 */
[C---:B------:R-:W-:Y:S01]  /*67e0*/  FFMA.FTZ R86, R123.reuse, R228, R86 ;  /* 0x000000e47b567223 */ /* 0x040fe20000010056 */
[----:B------:R-:W-:Y:S01]  /*67f0*/  FFMA.FTZ R85, R123, R233, -R84 ;  /* 0x000000e97b557223 */ /* 0x000fe20000010854 */
[----:B------:R-:W-:Y:S01]  /*6800*/  FADD.FTZ R90, -R193, R90 ;  /* 0x0000005ac15a7221 */ /* 0x000fe20000010100 */
[----:B------:R-:W-:Y:S01]  /*6810*/  FFMA.FTZ R94, R119, R93, R94 ;  /* 0x0000005d775e7223 */ /* 0x000fe2000001005e */
[----:B------:R-:W-:Y:S01]  /*6820*/  FADD.FTZ R230, R227, R86 ;  /* 0x00000056e3e67221 */ /* 0x000fe20000010000 */
[----:B------:R-:W-:Y:S01]  /*6830*/  FADD.FTZ R227, R226, R85 ;  /* 0x00000055e2e37221 */ /* 0x000fe20000010000 */
[----:B------:R-:W-:Y:S01]  /*6840*/  FADD.FTZ R88, R177, R88 ;  /* 0x00000058b1587221 */ /* 0x000fe20000010000 */
[----:B------:R-:W-:Y:S01]  /*6850*/  FMUL.FTZ R86, R112, -R90 ;  /* 0x8000005a70567220 */ /* 0x000fe20000410000 */
[C---:B------:R-:W-:Y:S01]  /*6860*/  FMUL.FTZ R84, R120.reuse, R230 ;  /* 0x000000e678547220 */ /* 0x040fe20000410000 */
[C---:B------:R-:W-:Y:S01]  /*6870*/  FMUL.FTZ R85, R120.reuse, R227 ;  /* 0x000000e378557220 */ /* 0x040fe20000410000 */
[----:B------:R-:W-:Y:S01]  /*6880*/  FFMA.FTZ R92, R119, R91, -R92 ;  /* 0x0000005b775c7223 */ /* 0x000fe2000001085c */
[----:B------:R-:W-:Y:S01]  /*6890*/  FFMA.FTZ R87, R113, R88, -R86 ;  /* 0x0000005871577223 */ /* 0x000fe20000010856 */
[C---:B------:R-:W-:Y:S01]  /*68a0*/  FFMA.FTZ R229, R121.reuse, R227, -R84 ;  /* 0x000000e379e57223 */ /* 0x040fe20000010854 */
[----:B------:R-:W-:Y:S01]  /*68b0*/  FFMA.FTZ R84, R121, R230, R85 ;  /* 0x000000e679547223 */ /* 0x000fe20000010055 */
[----:B------:R-:W-:Y:S01]  /*68c0*/  FMUL.FTZ R85, R120, -R94 ;  /* 0x8000005e78557220 */ /* 0x000fe20000410000 */
        /* <DEDUP_REMOVED lines=27> */
[C---:B------:R-:W-:Y:S01]  /*6a80*/  FMUL.FTZ R88, R114.reuse, -R87 ;  /* 0x8000005772587220 */ /* 0x040fe20000410000 */
[----:B------:R-:W-:Y:S01]  /*6a90*/  FADD.FTZ R92, R175, R92 ;  /* 0x0000005caf5c7221 */ /* 0x000fe20000010000 */
[C---:B------:R-:W-:Y:S01]  /*6aa0*/  FMUL.FTZ R86, R114.reuse, R223 ;  /* 0x000000df72567220 */ /* 0x040fe20000410000 */
[----:B------:R-:W-:Y:S01]  /*6ab0*/  FMUL.FTZ R84, R114, R220 ;  /* 0x000000dc72547220 */ /* 0x000fe20000410000 */
[C---:B------:R-:W-:Y:S01]  /*6ac0*/  FFMA.FTZ R94, R115.reuse, R89, R88 ;  /* 0x00000059735e7223 */ /* 0x040fe20000010058 */
[----:B------:R-:W-:Y:S01]  /*6ad0*/  FMUL.FTZ R87, R116, -R92 ;  /* 0x8000005c74577220 */ /* 0x000fe20000410000 */
[C---:B------:R-:W-:Y:S01]  /*6ae0*/  FFMA.FTZ R85, R115.reuse, R220, R86 ;  /* 0x000000dc73557223 */ /* 0x040fe20000010056 */
[----:B------:R-:W-:Y:S01]  /*6af0*/  FFMA.FTZ R84, R115, R223, -R84 ;  /* 0x000000df73547223 */ /* 0x000fe20000010854 */
[----:B------:R-:W-:Y:S01]  /*6b00*/  FADD.FTZ R94, -R191, R94 ;  /* 0x0000005ebf5e7221 */ /* 0x000fe20000010100 */
[----:B------:R-:W-:Y:S01]  /*6b10*/  FMUL.FTZ R88, R124, -R91 ;  /* 0x8000005b7c587220 */ /* 0x000fe20000410000 */
[----:B------:R-:W-:Y:S01]  /*6b20*/  FADD.FTZ R218, R218, R85 ;  /* 0x00000055dada7221 */ /* 0x000fe20000010000 */
[----:B------:R-:W-:Y:S01]  /*6b30*/  FADD.FTZ R217, R217, R84 ;  /* 0x00000054d9d97221 */ /* 0x000fe20000010000 */
[-C--:B------:R-:W-:Y:S01]  /*6b40*/  FMUL.FTZ R86, R116, -R94.reuse ;  /* 0x8000005e74567220 */ /* 0x080fe20000410000 */
[----:B------:R-:W-:Y:S01]  /*6b50*/  FFMA.FTZ R87, R117, R94, R87 ;  /* 0x0000005e75577223 */ /* 0x000fe20000010057 */
[C---:B------:R-:W-:Y:S01]  /*6b60*/  FMUL.FTZ R84, R112.reuse, R218 ;  /* 0x000000da70547220 */ /* 0x040fe20000410000 */
[-C--:B------:R-:W-:Y:S01]  /*6b70*/  FMUL.FTZ R85, R112, R217.reuse ;  /* 0x000000d970557220 */ /* 0x080fe20000410000 */
[----:B------:R-:W-:Y:S01]  /*6b80*/  FMUL.FTZ R226, R124, -R90 ;  /* 0x8000005a7ce27220 */ /* 0x000fe20000410000 */
[----:B------:R-:W-:Y:S01]  /*6b90*/  FADD.FTZ R87, -R190, R87 ;  /* 0x00000057be577221 */ /* 0x000fe20000010100 */
[C---:B------:R-:W-:Y:S01]  /*6ba0*/  FFMA.FTZ R219, R113.reuse, R217, -R84 ;  /* 0x000000d971db7223 */ /* 0x040fe20000010854 */
[----:B------:R-:W-:Y:S01]  /*6bb0*/  FFMA.FTZ R84, R113, R218, R85 ;  /* 0x000000da71547223 */ /* 0x000fe20000010055 */
[----:B------:R-:W-:Y:S01]  /*6bc0*/  FFMA.FTZ R85, R117, R92, -R86 ;  /* 0x0000005c75557223 */ /* 0x000fe20000010856 */
[----:B------:R-:W-:Y:S01]  /*6bd0*/  FMUL.FTZ R92, R118, -R87 ;  /* 0x80000057765c7220 */ /* 0x000fe20000410000 */
[----:B------:R-:W-:Y:S01]  /*6be0*/  FADD.FTZ R219, R216, R219 ;  /* 0x000000dbd8db7221 */ /* 0x000fe20000010000 */
[----:B------:R-:W-:Y:S01]  /*6bf0*/  FADD.FTZ R216, R215, R84 ;  /* 0x00000054d7d87221 */ /* 0x000fe20000010000 */
[----:B------:R-:W-:Y:S01]  /*6c00*/  FADD.FTZ R89, R174, R85 ;  /* 0x00000055ae597221 */ /* 0x000fe20000010000 */
[----:B------:R-:W-:Y:S01]  /*6c10*/  FFMA.FTZ R88, R125, R90, -R88 ;  /* 0x0000005a7d587223 */ /* 0x000fe20000010858 */
        /* <DEDUP_REMOVED lines=42> */
[C---:B------:R-:W-:Y:S01]  /*6ec0*/  FFMA.FTZ R87, R125.reuse, R92, -R86 ;  /* 0x0000005c7d577223 */ /* 0x040fe20000010856 */
[----:B------:R-:W-:Y:S01]  /*6ed0*/  FADD.FTZ R94, -R186, R89 ;  /* 0x00000059ba5e7221 */ /* 0x000fe20000010100 */
[----:B------:R-:W-:Y:S01]  /*6ee0*/  FFMA.FTZ R90, R125, R91, R226 ;  /* 0x0000005b7d5a7223 */ /* 0x000fe200000100e2 */
[----:B------:R-:W-:Y:S01]  /*6ef0*/  FADD.FTZ R211, R208, R211 ;  /* 0x000000d3d0d37221 */ /* 0x000fe20000010000 */
[----:B------:R-:W-:Y:S01]  /*6f00*/  FADD.FTZ R92, R170, R87 ;  /* 0x00000057aa5c7221 */ /* 0x000fe20000010000 */
[----:B------:R-:W-:Y:S01]  /*6f10*/  FMUL.FTZ R226, R127, -R94 ;  /* 0x8000005e7fe27220 */ /* 0x000fe20000410000 */
[----:B------:R-:W-:Y:S01]  /*6f20*/  FADD.FTZ R208, R207, R84 ;  /* 0x00000054cfd07221 */ /* 0x000fe20000010000 */
[----:B------:R-:W-:Y:S01]  /*6f30*/  MOV R234, UR7 ;  /* 0x0000000700ea7c02 */ /* 0x000fe20008000f00 */
[-C--:B------:R-:W-:Y:S01]  /*6f40*/  FMUL.FTZ R91, R127, -R92.reuse ;  /* 0x8000005c7f5b7220 */ /* 0x080fe20000410000 */
[C---:B------:R-:W-:Y:S01]  /*6f50*/  FFMA.FTZ R226, R129.reuse, R92, -R226 ;  /* 0x0000005c81e27223 */ /* 0x040fe200000108e2 */
[C---:B------:R-:W-:Y:S01]  /*6f60*/  FMUL.FTZ R92, R102.reuse, R208 ;  /* 0x000000d0665c7220 */ /* 0x040fe20000410000 */
[----:B------:R-:W-:Y:S01]  /*6f70*/  FMUL.FTZ R89, R102, R211 ;  /* 0x000000d366597220 */ /* 0x000fe20000410000 */
[----:B------:R-:W-:Y:S01]  /*6f80*/  LEA R207, R234, R163, 0x4 ;  /* 0x000000a3eacf7211 */ /* 0x000fe200078e20ff */
[----:B------:R-:W-:Y:S01]  /*6f90*/  FFMA.FTZ R234, R129, R94, R91 ;  /* 0x0000005e81ea7223 */ /* 0x000fe2000001005b */
[C---:B------:R-:W-:Y:S01]  /*6fa0*/  FFMA.FTZ R237, R103.reuse, R211, -R92 ;  /* 0x000000d367ed7223 */ /* 0x040fe2000001085c */
[----:B------:R-:W-:Y:S01]  /*6fb0*/  FFMA.FTZ R92, R103, R208, R89 ;  /* 0x000000d0675c7223 */ /* 0x000fe20000010059 */
[----:B------:R-:W-:Y:S01]  /*6fc0*/  FMUL.FTZ R94, R127, -R88 ;  /* 0x800000587f5e7220 */ /* 0x000fe20000410000 */
[----:B------:R-:W-:Y:S01]  /*6fd0*/  HFMA2.MMA R85, -RZ, RZ, 0, 0 ;  /* 0x00000000ff557435 */ /* 0x000fe200000001ff */
[----:B------:R-:W-:Y:S01]  /*6fe0*/  FADD.FTZ R237, R206, R237 ;  /* 0x000000edceed7221 */ /* 0x000fe20000010000 */
[----:B------:R-:W-:Y:S01]  /*6ff0*/  FADD.FTZ R206, R205, R92 ;  /* 0x0000005ccdce7221 */ /* 0x000fe20000010000 */
[-C--:B------:R-:W-:Y:S01]  /*7000*/  FFMA.FTZ R89, R129, R90.reuse, R94 ;  /* 0x0000005a81597223 */ /* 0x080fe2000001005e */
[----:B------:R-:W-:Y:S01]  /*7010*/  FMUL.FTZ R91, R127, -R90 ;  /* 0x8000005a7f5b7220 */ /* 0x000fe20000410000 */
[CC--:B------:R-:W-:Y:S01]  /*7020*/  FMUL.FTZ R94, R100.reuse, R237.reuse ;  /* 0x000000ed645e7220 */ /* 0x0c0fe20000410000 */
[-C--:B------:R-:W-:Y:S01]  /*7030*/  FMUL.FTZ R92, R100, R206.reuse ;  /* 0x000000ce645c7220 */ /* 0x080fe20000410000 */
[----:B------:R-:W-:Y:S01]  /*7040*/  FADD.FTZ R90, R169, R226 ;  /* 0x000000e2a95a7221 */ /* 0x000fe20000010000 */
[----:B------:R-:W-:Y:S01]  /*7050*/  MOV R84, 0x3f800000 ;  /* 0x3f80000000547802 */ /* 0x000fe20000000f00 */
[C---:B------:R-:W-:Y:S01]  /*7060*/  FFMA.FTZ R94, R101.reuse, R206, R94 ;  /* 0x000000ce655e7223 */ /* 0x040fe2000001005e */
[----:B------:R-:W-:Y:S01]  /*7070*/  FFMA.FTZ R93, R101, R237, -R92 ;  /* 0x000000ed655d7223 */ /* 0x000fe2000001085c */
[----:B------:R-:W-:Y:S01]  /*7080*/  CS2R R86, SRZ ;  /* 0x0000000000567805 */ /* 0x000fe2000001ff00 */
[----:B------:R-:W-:Y:S01]  /*7090*/  FFMA.FTZ R88, R129, R88, -R91 ;  /* 0x0000005881587223 */ /* 0x000fe2000001085b */
[----:B------:R-:W-:Y:S01]  /*70a0*/  FADD.FTZ R226, R201, R94 ;  /* 0x0000005ec9e27221 */ /* 0x000fe20000010000 */
[----:B------:R-:W-:Y:S01]  /*70b0*/  FADD.FTZ R201, R202, R93 ;  /* 0x0000005dcac97221 */ /* 0x000fe20000010000 */
[----:B------:R-:W-:-:S02]  /*70c0*/  FADD.FTZ R91, -R185, R234 ;  /* 0x000000eab95b7221 */ /* 0x000fc40000010100 */
[CC--:B------:R-:W-:Y:S01]  /*70d0*/  FMUL.FTZ R92, R98.reuse, R226.reuse ;  /* 0x000000e2625c7220 */ /* 0x0c0fe20000410000 */
[-C--:B------:R-:W-:Y:S01]  /*70e0*/  FMUL.FTZ R93, R98, R201.reuse ;  /* 0x000000c9625d7220 */ /* 0x080fe20000410000 */
[----:B------:R0:W1:Y:S02]  /*70f0*/  @!P0 LDS.128 R84, [R207+0x5c60] ;  /* 0x005c6000cf548984 */ /* 0x0000640000000c00 */
[C---:B------:R-:W-:Y:S01]  /*7100*/  FFMA.FTZ R205, R99.reuse, R201, -R92 ;  /* 0x000000c963cd7223 */ /* 0x040fe2000001085c */
[----:B------:R-:W-:Y:S01]  /*7110*/  FFMA.FTZ R202, R99, R226, R93 ;  /* 0x000000e263ca7223 */ /* 0x000fe2000001005d */
[----:B------:R0:W-:Y:S02]  /*7120*/  STS.128 [R168+0x4660], R88 ;  /* 0x00466058a8007388 */ /* 0x0001e40000000c00 */
        /* <DEDUP_REMOVED lines=24> */
.L_x_11407:
        /* <DEDUP_REMOVED lines=13> */
.L_x_11269:
[----:B------:R-:W-:Y:S05]  /*7380*/  BSYNC B1 ;  /* 0x0000000000017941 */ /* 0x000fea0003800000 */
.L_x_11268:
[----:B------:R-:W-:Y:S01]  /*7390*/  UMOV UR48, 0xffffffff ;  /* 0xffffffff00307882 */ /* 0x000fe20000000000 */
[----:B------:R-:W-:Y:S02]  /*73a0*/  ISETP.GT.U32.AND P0, PT, R225, 0x1d, PT ;  /* 0x0000001de100780c */ /* 0x000fe40003f04070 */
[----:B------:R-:W-:Y:S11]  /*73b0*/  BRA.DIV UR48, `(.L_x_11270) ;  /* 0x0000006e30547947 */ /* 0x000ff6000b800000 */
[----:B---3--:R3:W1:Y:S04]  /*73c0*/  SHFL.DOWN PT, R92, R243, 0x2, 0x1f ;  /* 0x08401f00f35c7f89 */ /* 0x00866800000e0000 */
[----:B--2---:R3:W2:Y:S04]  /*73d0*/  SHFL.DOWN PT, R93, R244, 0x2, 0x1f ;  /* 0x08401f00f45d7f89 */ /* 0x0046a800000e0000 */
[----:B----4-:R3:W4:Y:S04]  /*73e0*/  SHFL.DOWN PT, R94, R245, 0x2, 0x1f ;  /* 0x08401f00f55e7f89 */ /* 0x01072800000e0000 */
[----:B0-----:R3:W0:Y:S02]  /*73f0*/  SHFL.DOWN PT, R235, R246, 0x2, 0x1f ;  /* 0x08401f00f6eb7f89 */ /* 0x00162400000e0000 */
.L_x_11413:
        /* <DEDUP_REMOVED lines=13> */
.L_x_11272:
[----:B------:R-:W-:Y:S05]  /*74d0*/  BSYNC B1 ;  /* 0x0000000000017941 */ /* 0x000fea0003800000 */
.L_x_11271:
[----:B------:R-:W-:Y:S01]  /*74e0*/  UMOV UR48, 0xffffffff ;  /* 0xffffffff00307882 */ /* 0x000fe20000000000 */
[----:B------:R-:W-:Y:S02]  /*74f0*/  ISETP.GT.U32.AND P0, PT, R225, 0x1b, PT ;  /* 0x0000001be100780c */ /* 0x000fe40003f04070 */
[----:B------:R-:W-:Y:S11]  /*7500*/  BRA.DIV UR48, `(.L_x_11273) ;  /* 0x0000006e30707947 */ /* 0x000ff6000b800000 */
[----:B-1----:R1:W1:Y:S04]  /*7510*/  SHFL.DOWN PT, R92, R243, 0x4, 0x1f ;  /* 0x08801f00f35c7f89 */ /* 0x00226800000e0000 */
[----:B--2---:R2:W1:Y:S04]  /*7520*/  SHFL.DOWN PT, R93, R244, 0x4, 0x1f ;  /* 0x08801f00f45d7f89 */ /* 0x00446800000e0000 */
[----:B----4-:R2:W4:Y:S04]  /*7530*/  SHFL.DOWN PT, R94, R245, 0x4, 0x1f ;  /* 0x08801f00f55e7f89 */ /* 0x01052800000e0000 */
[----:B0-----:R2:W0:Y:S02]  /*7540*/  SHFL.DOWN PT, R235, R246, 0x4, 0x1f ;  /* 0x08801f00f6eb7f89 */ /* 0x00142400000e0000 */
.L_x_11419:
        /* <DEDUP_REMOVED lines=13> */
.L_x_11275:
[----:B------:R-:W-:Y:S05]  /*7620*/  BSYNC B1 ;  /* 0x0000000000017941 */ /* 0x000fea0003800000 */
.L_x_11274:
[----:B------:R-:W-:Y:S01]  /*7630*/  UMOV UR48, 0xffffffff ;  /* 0xffffffff00307882 */ /* 0x000fe20000000000 */
[----:B------:R-:W-:Y:S02]  /*7640*/  ISETP.GT.U32.AND P0, PT, R225, 0x17, PT ;  /* 0x00000017e100780c */ /* 0x000fe40003f04070 */
[----:B------:R-:W-:Y:S11]  /*7650*/  BRA.DIV UR48, `(.L_x_11276) ;  /* 0x0000006e308c7947 */ /* 0x000ff6000b800000 */
[----:B-1----:R1:W1:Y:S04]  /*7660*/  SHFL.DOWN PT, R92, R243, 0x8, 0x1f ;  /* 0x09001f00f35c7f89 */ /* 0x00226800000e0000 */
[----:B------:R0:W1:Y:S04]  /*7670*/  SHFL.DOWN PT, R93, R244, 0x8, 0x1f ;  /* 0x09001f00f45d7f89 */ /* 0x00006800000e0000 */
[----:B----4-:R4:W1:Y:S04]  /*7680*/  SHFL.DOWN PT, R94, R245, 0x8, 0x1f ;  /* 0x09001f00f55e7f89 */ /* 0x01086800000e0000 */
[----:B0-----:R4:W0:Y:S02]  /*7690*/  SHFL.DOWN PT, R235, R246, 0x8, 0x1f ;  /* 0x09001f00f6eb7f89 */ /* 0x00182400000e0000 */
.L_x_11425:
        /* <DEDUP_REMOVED lines=13> */
.L_x_11278:
[----:B------:R-:W-:Y:S05]  /*7770*/  BSYNC B1 ;  /* 0x0000000000017941 */ /* 0x000fea0003800000 */
.L_x_11277:
[----:B------:R-:W-:Y:S01]  /*7780*/  UMOV UR48, 0xffffffff ;  /* 0xffffffff00307882 */ /* 0x000fe20000000000 */
[----:B------:R-:W-:Y:S02]  /*7790*/  ISETP.GT.U32.AND P0, PT, R225, 0xf, PT ;  /* 0x0000000fe100780c */ /* 0x000fe40003f04070 */
[----:B------:R-:W-:Y:S11]  /*77a0*/  BRA.DIV UR48, `(.L_x_11279) ;  /* 0x0000006e30a87947 */ /* 0x000ff6000b800000 */
[----:B-1----:R1:W1:Y:S04]  /*77b0*/  SHFL.DOWN PT, R92, R243, 0x10, 0x1f ;  /* 0x0a001f00f35c7f89 */ /* 0x00226800000e0000 */
[----:B------:R0:W1:Y:S04]  /*77c0*/  SHFL.DOWN PT, R93, R244, 0x10, 0x1f ;  /* 0x0a001f00f45d7f89 */ /* 0x00006800000e0000 */
[----:B------:R1:W1:Y:S04]  /*77d0*/  SHFL.DOWN PT, R94, R245, 0x10, 0x1f ;  /* 0x0a001f00f55e7f89 */ /* 0x00026800000e0000 */
[----:B0-----:R0:W0:Y:S02]  /*77e0*/  SHFL.DOWN PT, R235, R246, 0x10, 0x1f ;  /* 0x0a001f00f6eb7f89 */ /* 0x00102400000e0000 */
.L_x_11431:
        /* <DEDUP_REMOVED lines=13> */
.L_x_11281:
[----:B------:R-:W-:Y:S05]  /*78c0*/  BSYNC B1 ;  /* 0x0000000000017941 */ /* 0x000fea0003800000 */
.L_x_11280:
[----:B------:R-:W-:Y:S01]  /*78d0*/  UMOV UR48, 0xffffffff ;  /* 0xffffffff00307882 */ /* 0x000fe20000000000 */
[----:B------:R-:W-:Y:S02]  /*78e0*/  ISETP.NE.AND P0, PT, R166, 0x1f, PT ;  /* 0x0000001fa600780c */ /* 0x000fe40003f05270 */
[----:B------:R-:W-:Y:S11]  /*78f0*/  BRA.DIV UR48, `(.L_x_11282) ;  /* 0x0000006e30c47947 */ /* 0x000ff6000b800000 */
[----:B------:R-:W5:Y:S04]  /*7900*/  SHFL.IDX PT, R242, R244, RZ, 0x1f ;  /* 0x00001ffff4f27589 */ /* 0x000f6800000e0000 */
[----:B------:R-:W1:Y:S04]  /*7910*/  SHFL.IDX PT, R204, R243, RZ, 0x1f ;  /* 0x00001ffff3cc7589 */ /* 0x000e6800000e0000 */
[----:B------:R0:W2:Y:S04]  /*7920*/  SHFL.DOWN PT, R238, R243, 0x1, 0x1f ;  /* 0x08201f00f3ee7f89 */ /* 0x0000a800000e0000 */
[----:B------:R0:W2:Y:S04]  /*7930*/  SHFL.DOWN PT, R240, R244, 0x1, 0x1f ;  /* 0x08201f00f4f07f89 */ /* 0x0000a800000e0000 */
[----:B------:R0:W2:Y:S04]  /*7940*/  SHFL.IDX PT, R236, R245, RZ, 0x1f ;  /* 0x00001ffff5ec7589 */ /* 0x0000a800000e0000 */
[----:B------:R1:W2:Y:S04]  /*7950*/  SHFL.DOWN PT, R241, R245, 0x1, 0x1f ;  /* 0x08201f00f5f17f89 */ /* 0x0002a800000e0000 */
[----:B------:R2:W2:Y:S01]  /*7960*/  SHFL.IDX PT, R239, R246, RZ, 0x1f ;  /* 0x00001ffff6ef7589 */ /* 0x0004a200000e0000 */
[-C--:B-----5:R-:W-:Y:S01]  /*7970*/  FMUL.FTZ R225, R87, R242.reuse ;  /* 0x000000f257e17220 */ /* 0x0a0fe20000410000 */
[CC--:B------:R-:W-:Y:S01]  /*7980*/  FMUL.FTZ R234, R86.reuse, R242.reuse ;  /* 0x000000f256ea7220 */ /* 0x0c0fe20000410000 */
[----:B0-----:R-:W-:Y:S01]  /*7990*/  FMUL.FTZ R235, R85, R242 ;  /* 0x000000f255eb7220 */ /* 0x001fe20000410000 */
        /* <DEDUP_REMOVED lines=8> */
.L_x_11445:
        /* <DEDUP_REMOVED lines=16> */
.L_x_11284:
[----:B------:R-:W-:Y:S05]  /*7b20*/  BSYNC B1 ;  /* 0x0000000000017941 */ /* 0x000fea0003800000 */
.L_x_11283:
        /* <DEDUP_REMOVED lines=16> */
.L_x_11266:
[----:B------:R-:W-:Y:S05]  /*7c30*/  BSYNC B0 ;  /* 0x0000000000007941 */ /* 0x000fea0003800000 */
.L_x_11265:
[----:B------:R-:W-:Y:S05]  /*7c40*/  WARPSYNC.ALL ;  /* 0x0000000000007948 */ /* 0x000fea0003800000 */
[----:B------:R-:W-:Y:S01]  /*7c50*/  BAR.SYNC.DEFER_BLOCKING 0x0 ;  /* 0x0000000000007b1d */ /* 0x000fe20000010000 */
[----:B0-----:R-:W-:Y:S01]  /*7c60*/  FMUL.FTZ R88, R80, R153 ;  /* 0x0000009950587220 */ /* 0x001fe20000410000 */
[----:B------:R-:W-:Y:S01]  /*7c70*/  FFMA.FTZ R91, R0, R3, RZ ;  /* 0x00000003005b7223 */ /* 0x000fe200000100ff */
[----:B------:R-:W-:Y:S01]  /*7c80*/  ISETP.NE.AND P0, PT, R166, RZ, PT ;  /* 0x000000ffa600720c */ /* 0x000fe20003f05270 */
[----:B------:R-:W-:Y:S01]  /*7c90*/  FMUL.FTZ R94, R78, R155 ;  /* 0x0000009b4e5e7220 */ /* 0x000fe20000410000 */
[----:B------:R-:W-:Y:S01]  /*7ca0*/  FFMA.FTZ R89, R32, -R88, R3 ;  /* 0x8000005820597223 */ /* 0x000fe20000010003 */
[----:B------:R-:W-:Y:S01]  /*7cb0*/  FFMA.FTZ R3, R0, -R2, RZ ;  /* 0x8000000200037223 */ /* 0x000fe200000100ff */
[C---:B------:R-:W-:Y:S01]  /*7cc0*/  FFMA.FTZ R92, R142.reuse, R231, R91 ;  /* 0x000000e78e5c7223 */ /* 0x040fe2000001005b */
[----:B------:R-:W-:Y:S01]  /*7cd0*/  FFMA.FTZ R88, R33, -R88, R2 ;  /* 0x8000005821587223 */ /* 0x000fe20000010002 */
[----:B------:R-:W-:Y:S01]  /*7ce0*/  FMUL.FTZ R2, R81, R154 ;  /* 0x0000009a51027220 */ /* 0x000fe20000410000 */
[----:B------:R-:W-:Y:S01]  /*7cf0*/  FFMA.FTZ R3, R142, -R232, R3 ;  /* 0x800000e88e037223 */ /* 0x000fe20000010003 */
[----:B------:R-:W-:Y:S01]  /*7d00*/  FFMA.FTZ R93, R141, R233, R92 ;  /* 0x000000e98d5d7223 */ /* 0x000fe2000001005c */
[----:B------:R-:W-:Y:S01]  /*7d10*/  FMUL.FTZ R91, R83, R152 ;  /* 0x00000098535b7220 */ /* 0x000fe20000410000 */
        /* <DEDUP_REMOVED lines=8> */
[----:B------:R-:W-:Y:S01]  /*7da0*/  FMUL.FTZ R90, R82, R151 ;  /* 0x00000097525a7220 */ /* 0x000fe20000410000 */
[----:B------:R-:W-:Y:S01]  /*7db0*/  FMUL.FTZ R93, R77, R158 ;  /* 0x0000009e4d5d7220 */ /* 0x000fe20000410000 */
[----:B------:R-:W-:Y:S01]  /*7dc0*/  FFMA.FTZ R203, R139, -R224, R230 ;  /* 0x800000e08bcb7223 */ /* 0x000fe200000100e6 */
[----:B------:R0:W2:Y:S01]  /*7dd0*/  LDS.64 R2, [R168+0x4668] ;  /* 0x00466800a8027984 */ /* 0x0000a20000000a00 */
[C---:B------:R-:W-:Y:S01]  /*7de0*/  FFMA.FTZ R204, R138.reuse, R221, R95 ;  /* 0x000000dd8acc7223 */ /* 0x040fe2000001005f */
[----:B------:R-:W-:Y:S01]  /*7df0*/  FMUL.FTZ R95, R79, R156 ;  /* 0x0000009c4f5f7220 */ /* 0x000fe20000410000 */
[----:B------:R-:W-:Y:S01]  /*7e00*/  FFMA.FTZ R203, R138, -R222, R203 ;  /* 0x800000de8acb7223 */ /* 0x000fe200000100cb */
[----:B-1----:R1:W-:Y:S01]  /*7e10*/  @!P0 STS.128 [R207+0x5c60], R84 ;  /* 0x005c6054cf008388 */ /* 0x0023e20000000c00 */
[C---:B------:R-:W-:Y:S01]  /*7e20*/  FFMA.FTZ R225, R137.reuse, R223, R204 ;  /* 0x000000df89e17223 */ /* 0x040fe200000100cc */
[----:B------:R-:W-:Y:S01]  /*7e30*/  FFMA.FTZ R223, R20, -R94, R223 ;  /* 0x8000005e14df7223 */ /* 0x000fe200000100df */
[----:B------:R-:W-:Y:S01]  /*7e40*/  FFMA.FTZ R203, R137, -R220, R203 ;  /* 0x800000dc89cb7223 */ /* 0x000fe200000100cb */
[----:B0-----:R-:W-:Y:S01]  /*7e50*/  FMUL.FTZ R168, R72, R149 ;  /* 0x0000009548a87220 */ /* 0x001fe20000410000 */
[----:B------:R-:W-:Y:S01]  /*7e60*/  FFMA.FTZ R204, R136, R217, R225 ;  /* 0x000000d988cc7223 */ /* 0x000fe200000100e1 */
[-C--:B------:R-:W-:Y:S01]  /*7e70*/  FFMA.FTZ R217, R22, -R95.reuse, R217 ;  /* 0x8000005f16d97223 */ /* 0x080fe200000100d9 */
[----:B------:R-:W-:Y:S01]  /*7e80*/  FFMA.FTZ R225, R136, -R218, R203 ;  /* 0x800000da88e17223 */ /* 0x000fe200000100cb */
[----:B------:R-:W-:Y:S01]  /*7e90*/  FFMA.FTZ R95, R23, -R95, R218 ;  /* 0x8000005f175f7223 */ /* 0x000fe200000100da */
[----:B------:R-:W-:Y:S01]  /*7ea0*/  FFMA.FTZ R235, R135, R219, R204 ;  /* 0x000000db87eb7223 */ /* 0x000fe200000100cc */
[----:B------:R-:W-:Y:S01]  /*7eb0*/  FMUL.FTZ R203, R73, R150 ;  /* 0x0000009649cb7220 */ /* 0x000fe20000410000 */
        /* <DEDUP_REMOVED lines=8> */
[-C--:B------:R-:W-:Y:S01]  /*7f40*/  FFMA.FTZ R213, R18, -R203.reuse, R213 ;  /* 0x800000cb12d57223 */ /* 0x080fe200000100d5 */
[----:B------:R-:W-:Y:S01]  /*7f50*/  FFMA.FTZ R203, R19, -R203, R214 ;  /* 0x800000cb13cb7223 */ /* 0x000fe200000100d6 */
[----:B------:R-:W-:Y:S01]  /*7f60*/  FFMA.FTZ R215, R12, -R204, R215 ;  /* 0x800000cc0cd77223 */ /* 0x000fe200000100d7 */
[----:B------:R-:W-:Y:S01]  /*7f70*/  FFMA.FTZ R225, R133, -R212, R225 ;  /* 0x800000d485e17223 */ /* 0x000fe200000100e1 */
[----:B------:R-:W-:Y:S01]  /*7f80*/  FFMA.FTZ R218, R132, R209, R235 ;  /* 0x000000d184da7223 */ /* 0x000fe200000100eb */
[----:B------:R-:W-:Y:S01]  /*7f90*/  FFMA.FTZ R204, R13, -R204, R212 ;  /* 0x800000cc0dcc7223 */ /* 0x000fe200000100d4 */
        /* <DEDUP_REMOVED lines=11> */
[-C--:B--2---:R-:W-:Y:S01]  /*8050*/  FMUL.FTZ R225, R3, -R97.reuse ;  /* 0x8000006103e17220 */ /* 0x084fe20000410000 */
[----:B------:R-:W-:Y:S01]  /*8060*/  FMUL.FTZ R214, R2, -R97 ;  /* 0x8000006102d67220 */ /* 0x000fe20000410000 */
[----:B------:R-:W-:Y:S01]  /*8070*/  FFMA.FTZ R97, R131, -R208, R216 ;  /* 0x800000d083617223 */ /* 0x000fe200000100d8 */
[----:B------:R-:W-:Y:S01]  /*8080*/  SHF.L.U32 R208, R166, 0x5, RZ ;  /* 0x00000005a6d07819 */ /* 0x000fe200000006ff */
[----:B------:R-:W-:Y:S01]  /*8090*/  FFMA.FTZ R225, R2, R96, -R225 ;  /* 0x0000006002e17223 */ /* 0x000fe200000108e1 */
[----:B------:R-:W-:Y:S01]  /*80a0*/  FMUL.FTZ R2, R69, R146 ;  /* 0x0000009245027220 */ /* 0x000fe20000410000 */
[----:B------:R-:W-:Y:S01]  /*80b0*/  FFMA.FTZ R3, R3, R96, R214 ;  /* 0x0000006003037223 */ /* 0x000fe200000100d6 */
[----:B------:R-:W-:Y:S01]  /*80c0*/  FFMA.FTZ R97, R130, -R206, R97 ;  /* 0x800000ce82617223 */ /* 0x000fe20000010061 */
[----:B------:R-:W-:Y:S01]  /*80d0*/  FADD.FTZ R225, R184, R225 ;  /* 0x000000e1b8e17221 */ /* 0x000fe20000010000 */
[-C--:B------:R-:W-:Y:S01]  /*80e0*/  FFMA.FTZ R237, R10, -R2.reuse, R237 ;  /* 0x800000020aed7223 */ /* 0x080fe200000100ed */
[----:B------:R-:W-:Y:S01]  /*80f0*/  FADD.FTZ R214, -R200, R3 ;  /* 0x00000003c8d67221 */ /* 0x000fe20000010100 */
[----:B------:R-:W-:Y:S01]  /*8100*/  FFMA.FTZ R2, R11, -R2, R206 ;  /* 0x800000020b027223 */ /* 0x000fe200000100ce */
[----:B------:R-:W-:Y:S01]  /*8110*/  FMUL.FTZ R206, R70, R143 ;  /* 0x0000008f46ce7220 */ /* 0x000fe20000410000 */
[----:B------:R-:W-:Y:S01]  /*8120*/  P2R R96, PR, RZ, 0x1 ;  /* 0x00000001ff607803 */ /* 0x000fe20000000000 */
[----:B------:R-:W-:Y:S01]  /*8130*/  FMUL.FTZ R96, R98, -R214 ;  /* 0x800000d662607220 */ /* 0x000fe20000410000 */
[----:B------:R-:W-:Y:S01]  /*8140*/  FFMA.FTZ R3, R128, R201, R235 ;  /* 0x000000c980037223 */ /* 0x000fe200000100eb */
[-C--:B------:R-:W-:Y:S01]  /*8150*/  FMUL.FTZ R98, R98, -R225.reuse ;  /* 0x800000e162627220 */ /* 0x080fe20000410000 */
[-C--:B------:R-:W-:Y:S01]  /*8160*/  FFMA.FTZ R201, R4, -R206.reuse, R201 ;  /* 0x800000ce04c97223 */ /* 0x080fe200000100c9 */
[----:B------:R-:W-:Y:S01]  /*8170*/  FFMA.FTZ R206, R5, -R206, R226 ;  /* 0x800000ce05ce7223 */ /* 0x000fe200000100e2 */
[----:B------:R-:W-:Y:S01]  /*8180*/  FFMA.FTZ R226, R128, -R226, R97 ;  /* 0x800000e280e27223 */ /* 0x000fe20000010061 */
[----:B------:R-:W-:Y:S01]  /*8190*/  FMUL.FTZ R97, R71, R144 ;  /* 0x0000009047617220 */ /* 0x000fe20000410000 */
[C---:B------:R-:W-:Y:S01]  /*81a0*/  FFMA.FTZ R184, R99.reuse, R225, -R96 ;  /* 0x000000e163b87223 */ /* 0x040fe20000010860 */
[-C--:B------:R-:W-:Y:S01]  /*81b0*/  FFMA.FTZ R200, R99, R214.reuse, R98 ;  /* 0x000000d663c87223 */ /* 0x080fe20000010062 */
[C---:B------:R-:W-:Y:S01]  /*81c0*/  FMUL.FTZ R99, R7.reuse, R214 ;  /* 0x000000d607637220 */ /* 0x040fe20000410000 */
[-C--:B------:R-:W-:Y:S01]  /*81d0*/  FFMA.FTZ R98, R7, -R97.reuse, R202 ;  /* 0x8000006107627223 */ /* 0x080fe200000100ca */
[C---:B------:R-:W-:Y:S01]  /*81e0*/  FFMA.FTZ R97, R6.reuse, -R97, R205 ;  /* 0x8000006106617223 */ /* 0x040fe200000100cd */
[----:B------:R-:W-:Y:S01]  /*81f0*/  FADD.FTZ R216, -R199, R200 ;  /* 0x000000c8c7d87221 */ /* 0x000fe20000010100 */
[----:B------:R-:W-:Y:S01]  /*8200*/  FFMA.FTZ R96, R6, R225, R99 ;  /* 0x000000e106607223 */ /* 0x000fe20000010063 */
[----:B------:R-:W-:Y:S01]  /*8210*/  LEA.HI.SX32 R6, R208, R208, 0x1b ;  /* 0x000000d0d0067211 */ /* 0x000fe200078fdaff */
[----:B------:R-:W-:Y:S01]  /*8220*/  FADD.FTZ R208, R183, R184 ;  /* 0x000000b8b7d07221 */ /* 0x000fe20000010000 */
[----:B-1----:R-:W-:Y:S01]  /*8230*/  FMUL.FTZ R87, R5, R216 ;  /* 0x000000d805577220 */ /* 0x002fe20000410000 */
[----:B------:R-:W-:Y:S01]  /*8240*/  FMUL.FTZ R200, R225, R144 ;  /* 0x00000090e1c87220 */ /* 0x000fe20000410000 */
[----:B------:R-:W-:Y:S01]  /*8250*/  LEA R6, R6, R163, 0x2 ;  /* 0x000000a306067211 */ /* 0x000fe200078e10ff */
[C---:B------:R-:W-:Y:S01]  /*8260*/  FMUL.FTZ R86, R100.reuse, -R208 ;  /* 0x800000d064567220 */ /* 0x040fe20000410000 */
[----:B------:R-:W-:Y:S01]  /*8270*/  FMUL.FTZ R100, R100, -R216 ;  /* 0x800000d864647220 */ /* 0x000fe20000410000 */
[----:B------:R-:W-:Y:S01]  /*8280*/  FFMA.FTZ R87, R4, R208, R87 ;  /* 0x000000d004577223 */ /* 0x000fe20000010057 */
[----:B------:R-:W-:Y:S01]  /*8290*/  FMUL.FTZ R183, R71, R200 ;  /* 0x000000c847b77220 */ /* 0x000fe20000410000 */
[C---:B------:R-:W-:Y:S01]  /*82a0*/  FFMA.FTZ R7, R101.reuse, R216, R86 ;  /* 0x000000d865077223 */ /* 0x040fe20000010056 */
[----:B------:R-:W-:Y:S01]  /*82b0*/  FFMA.FTZ R85, R101, R208, -R100 ;  /* 0x000000d065557223 */ /* 0x000fe20000010864 */
[----:B------:R-:W-:Y:S01]  /*82c0*/  FMUL.FTZ R101, R216, R143 ;  /* 0x0000008fd8657220 */ /* 0x000fe20000410000 */
[----:B------:R-:W-:Y:S01]  /*82d0*/  FMUL.FTZ R99, R225, UR58 ;  /* 0x0000003ae1637c20 */ /* 0x000fe20008410000 */
[----:B------:R-:W-:Y:S01]  /*82e0*/  FADD.FTZ R198, -R198, R7 ;  /* 0x00000007c6c67221 */ /* 0x000fe20000010100 */
[----:B------:R-:W-:Y:S01]  /*82f0*/  FADD.FTZ R85, R182, R85 ;  /* 0x00000055b6557221 */ /* 0x000fe20000010000 */
[----:B------:R-:W-:Y:S01]  /*8300*/  FMUL.FTZ R7, R208, UR58 ;  /* 0x0000003ad0077c20 */ /* 0x000fe20008410000 */
[----:B------:R0:W-:Y:S01]  /*8310*/  STS [R6+0x2178], R183 ;  /* 0x002178b706007388 */ /* 0x0001e20000000800 */
[CC--:B------:R-:W-:Y:S01]  /*8320*/  FMUL.FTZ R86, R102.reuse, -R198.reuse ;  /* 0x800000c666567220 */ /* 0x0c0fe20000410000 */
[----:B------:R-:W-:Y:S01]  /*8330*/  FMUL.FTZ R5, R102, -R85 ;  /* 0x8000005566057220 */ /* 0x000fe20000410000 */
[----:B------:R-:W-:Y:S01]  /*8340*/  FFMA.FTZ R7, R216, UR57, -R7 ;  /* 0x00000039d8077c23 */ /* 0x000fe20008010807 */
[----:B------:R-:W-:Y:S01]  /*8350*/  FMUL.FTZ R102, R206, R101 ;  /* 0x00000065ce667220 */ /* 0x000fe20000410000 */
[C---:B------:R-:W-:Y:S01]  /*8360*/  FFMA.FTZ R86, R103.reuse, R85, -R86 ;  /* 0x0000005567567223 */ /* 0x040fe20000010856 */
[----:B------:R-:W-:Y:S01]  /*8370*/  FFMA.FTZ R4, R103, R198, R5 ;  /* 0x000000c667047223 */ /* 0x000fe20000010005 */
[----:B------:R-:W-:Y:S01]  /*8380*/  FMUL.FTZ R5, R216, UR58 ;  /* 0x0000003ad8057c20 */ /* 0x000fe20008410000 */
[----:B------:R-:W-:Y:S01]  /*8390*/  FMUL.FTZ R84, R214, UR58 ;  /* 0x0000003ad6547c20 */ /* 0x000fe20008410000 */
[----:B------:R-:W-:Y:S01]  /*83a0*/  FADD.FTZ R181, R181, R86 ;  /* 0x00000056b5b57221 */ /* 0x000fe20000010000 */
[----:B------:R-:W-:Y:S01]  /*83b0*/  FADD.FTZ R86, -R197, R4 ;  /* 0x00000004c5567221 */ /* 0x000fe20000010100 */
[C---:B------:R-:W-:Y:S01]  /*83c0*/  FFMA.FTZ R182, R208.reuse, UR57, R5 ;  /* 0x00000039d0b67c23 */ /* 0x040fe20008010005 */
[----:B------:R-:W-:Y:S01]  /*83d0*/  FMUL.FTZ R5, R208, R143 ;  /* 0x0000008fd0057220 */ /* 0x000fe20000410000 */
[C---:B------:R-:W-:Y:S01]  /*83e0*/  FMUL.FTZ R100, R104.reuse, -R181 ;  /* 0x800000b568647220 */ /* 0x040fe20000410000 */
[-C--:B------:R-:W-:Y:S01]  /*83f0*/  FMUL.FTZ R4, R104, -R86.reuse ;  /* 0x8000005668047220 */ /* 0x080fe20000410000 */
[C---:B------:R-:W-:Y:S01]  /*8400*/  FMUL.FTZ R208, R206.reuse, R7 ;  /* 0x00000007ced07220 */ /* 0x040fe20000410000 */
[-C--:B------:R-:W-:Y:S01]  /*8410*/  FMUL.FTZ R206, R206, R5.reuse ;  /* 0x00000005cece7220 */ /* 0x080fe20000410000 */
[-C--:B------:R-:W-:Y:S01]  /*8420*/  FFMA.FTZ R102, R201, R5.reuse, R102 ;  /* 0x00000005c9667223 */ /* 0x080fe20000010066 */
[C---:B------:R-:W-:Y:S01]  /*8430*/  FMUL.FTZ R7, R70.reuse, R5 ;  /* 0x0000000546077220 */ /* 0x040fe20000410000 */
[C---:B------:R-:W-:Y:S01]  /*8440*/  FFMA.FTZ R5, R105.reuse, R86, R100 ;  /* 0x0000005669057223 */ /* 0x040fe20000010064 */
[----:B------:R-:W-:Y:S01]  /*8450*/  FFMA.FTZ R103, R105, R181, -R4 ;  /* 0x000000b569677223 */ /* 0x000fe20000010804 */
[-C--:B0-----:R-:W-:Y:S01]  /*8460*/  FMUL.FTZ R183, R70, R101.reuse ;  /* 0x0000006546b77220 */ /* 0x081fe20000410000 */
[C---:B------:R-:W-:Y:S01]  /*8470*/  FFMA.FTZ R104, R201.reuse, R101, -R206 ;  /* 0x00000065c9687223 */ /* 0x040fe200000108ce */
[----:B------:R-:W-:Y:S01]  /*8480*/  FADD.FTZ R196, -R196, R5 ;  /* 0x00000005c4c47221 */ /* 0x000fe20000010100 */
[----:B------:R-:W-:Y:S01]  /*8490*/  FADD.FTZ R103, R180, R103 ;  /* 0x00000067b4677221 */ /* 0x000fe20000010000 */
[----:B------:R0:W-:Y:S01]  /*84a0*/  STS [R6+0x2170], R7 ;  /* 0x0021700706007388 */ /* 0x0001e20000000800 */
[----:B------:R-:W-:Y:S01]  /*84b0*/  FFMA.FTZ R101, R201, R182, R208 ;  /* 0x000000b6c9657223 */ /* 0x000fe200000100d0 */
[C---:B------:R-:W-:Y:S01]  /*84c0*/  FMUL.FTZ R4, R106.reuse, -R196 ;  /* 0x800000c46a047220 */ /* 0x040fe20000410000 */
[-C--:B------:R-:W-:Y:S01]  /*84d0*/  FMUL.FTZ R5, R106, -R103.reuse ;  /* 0x800000676a057220 */ /* 0x080fe20000410000 */
[----:B------:R1:W-:Y:S01]  /*84e0*/  STS [R6+0x2174], R183 ;  /* 0x002174b706007388 */ /* 0x0003e20000000800 */
[----:B------:R-:W-:Y:S01]  /*84f0*/  FMUL.FTZ R182, R198, R146 ;  /* 0x00000092c6b67220 */ /* 0x000fe20000410000 */
        /* <DEDUP_REMOVED lines=8> */
[C---:B0-----:R-:W-:Y:S01]  /*8580*/  FMUL.FTZ R7, R108.reuse, -R179 ;  /* 0x800000b36c077220 */ /* 0x041fe20000410000 */
[----:B------:R-:W-:Y:S01]  /*8590*/  FMUL.FTZ R106, R108, -R100 ;  /* 0x800000646c6a7220 */ /* 0x000fe20000410000 */
[----:B-1----:R-:W-:Y:S01]  /*85a0*/  FMUL.FTZ R183, R86, R145 ;  /* 0x0000009156b77220 */ /* 0x002fe20000410000 */
[----:B------:R-:W-:Y:S01]  /*85b0*/  FFMA.FTZ R4, R237, R180, R206 ;  /* 0x000000b4ed047223 */ /* 0x000fe200000100ce */
[C---:B------:R-:W-:Y:S01]  /*85c0*/  FFMA.FTZ R7, R109.reuse, R100, R7 ;  /* 0x000000646d077223 */ /* 0x040fe20000010007 */
[----:B------:R-:W-:Y:S01]  /*85d0*/  FFMA.FTZ R105, R109, R179, -R106 ;  /* 0x000000b36d697223 */ /* 0x000fe2000001086a */
[----:B------:R-:W-:Y:S01]  /*85e0*/  FMUL.FTZ R106, R210, R183 ;  /* 0x000000b7d26a7220 */ /* 0x000fe20000410000 */
[-C--:B------:R-:W-:Y:S01]  /*85f0*/  FMUL.FTZ R109, R68, R107.reuse ;  /* 0x0000006b446d7220 */ /* 0x080fe20000410000 */
[----:B------:R-:W-:Y:S01]  /*8600*/  FADD.FTZ R194, -R194, R7 ;  /* 0x00000007c2c27221 */ /* 0x000fe20000010100 */
[----:B------:R-:W-:Y:S01]  /*8610*/  FADD.FTZ R105, R178, R105 ;  /* 0x00000069b2697221 */ /* 0x000fe20000010000 */
[-C--:B------:R-:W-:Y:S01]  /*8620*/  FFMA.FTZ R178, R211, R107.reuse, R106 ;  /* 0x0000006bd3b27223 */ /* 0x080fe2000001006a */
[----:B------:R-:W-:Y:S01]  /*8630*/  FMUL.FTZ R108, R210, R107 ;  /* 0x0000006bd26c7220 */ /* 0x000fe20000410000 */
[----:B------:R-:W-:Y:S01]  /*8640*/  FMUL.FTZ R206, R196, R148 ;  /* 0x00000094c4ce7220 */ /* 0x000fe20000410000 */
[CC--:B------:R-:W-:Y:S01]  /*8650*/  FMUL.FTZ R106, R110.reuse, -R105.reuse ;  /* 0x800000696e6a7220 */ /* 0x0c0fe20000410000 */
[----:B------:R-:W-:Y:S01]  /*8660*/  FMUL.FTZ R110, R110, -R194 ;  /* 0x800000c26e6e7220 */ /* 0x000fe20000410000 */
[-C--:B------:R-:W-:Y:S01]  /*8670*/  FMUL.FTZ R195, R69, R182.reuse ;  /* 0x000000b645c37220 */ /* 0x080fe20000410000 */
[----:B------:R-:W-:Y:S01]  /*8680*/  FFMA.FTZ R5, R237, R182, -R208 ;  /* 0x000000b6ed057223 */ /* 0x000fe200000108d0 */
[C---:B------:R-:W-:Y:S01]  /*8690*/  FFMA.FTZ R106, R111.reuse, R194, R106 ;  /* 0x000000c26f6a7223 */ /* 0x040fe2000001006a */
[----:B------:R-:W-:Y:S01]  /*86a0*/  FFMA.FTZ R110, R111, R105, -R110 ;  /* 0x000000696f6e7223 */ /* 0x000fe2000001086e */
[----:B------:R0:W-:Y:S01]  /*86b0*/  STS [R6+0x2160], R109 ;  /* 0x0021606d06007388 */ /* 0x0001e20000000800 */
[----:B------:R-:W-:Y:S01]  /*86c0*/  FFMA.FTZ R7, R211, R183, -R108 ;  /* 0x000000b7d3077223 */ /* 0x000fe2000001086c */
[----:B------:R-:W-:Y:S01]  /*86d0*/  FADD.FTZ R106, -R193, R106 ;  /* 0x0000006ac16a7221 */ /* 0x000fe20000010100 */
[----:B------:R-:W-:Y:S01]  /*86e0*/  FADD.FTZ R177, R177, R110 ;  /* 0x0000006eb1b17221 */ /* 0x000fe20000010000 */
[----:B------:R-:W-:Y:S01]  /*86f0*/  FMUL.FTZ R182, R103, R148 ;  /* 0x0000009467b67220 */ /* 0x000fe20000410000 */
[----:B------:R-:W-:Y:S01]  /*8700*/  FMUL.FTZ R107, R209, R206 ;  /* 0x000000ced16b7220 */ /* 0x000fe20000410000 */
[----:B------:R-:W-:Y:S01]  /*8710*/  FMUL.FTZ R108, R112, -R106 ;  /* 0x8000006a706c7220 */ /* 0x000fe20000410000 */
[----:B------:R-:W-:Y:S01]  /*8720*/  FMUL.FTZ R197, R69, R180 ;  /* 0x000000b445c57220 */ /* 0x000fe20000410000 */
[----:B------:R1:W-:Y:S01]  /*8730*/  STS [R6+0x216c], R195 ;  /* 0x00216cc306007388 */ /* 0x0003e20000000800 */
[-C--:B------:R-:W-:Y:S01]  /*8740*/  FFMA.FTZ R180, R212, R182.reuse, R107 ;  /* 0x000000b6d4b47223 */ /* 0x080fe2000001006b */
[-C--:B0-----:R-:W-:Y:S01]  /*8750*/  FMUL.FTZ R109, R112, -R177.reuse ;  /* 0x800000b1706d7220 */ /* 0x081fe20000410000 */
[----:B------:R-:W-:Y:S01]  /*8760*/  FFMA.FTZ R107, R113, R177, -R108 ;  /* 0x000000b1716b7223 */ /* 0x000fe2000001086c */
[-C--:B------:R-:W-:Y:S01]  /*8770*/  FMUL.FTZ R111, R209, R182.reuse ;  /* 0x000000b6d16f7220 */ /* 0x080fe20000410000 */
[----:B------:R-:W-:Y:S01]  /*8780*/  FMUL.FTZ R193, R75, R182 ;  /* 0x000000b64bc17220 */ /* 0x000fe20000410000 */
[----:B------:R-:W-:Y:S01]  /*8790*/  FFMA.FTZ R109, R113, R106, R109 ;  /* 0x0000006a716d7223 */ /* 0x000fe2000001006d */
[----:B------:R-:W-:Y:S01]  /*87a0*/  FADD.FTZ R107, R176, R107 ;  /* 0x0000006bb06b7221 */ /* 0x000fe20000010000 */
[----:B------:R-:W-:Y:S01]  /*87b0*/  FFMA.FTZ R113, R212, R206, -R111 ;  /* 0x000000ced4717223 */ /* 0x000fe2000001086f */
[----:B------:R-:W-:Y:S01]  /*87c0*/  FMUL.FTZ R111, R179, R147 ;  /* 0x00000093b36f7220 */ /* 0x000fe20000410000 */
[----:B------:R-:W-:Y:S01]  /*87d0*/  FADD.FTZ R192, -R192, R109 ;  /* 0x0000006dc0c07221 */ /* 0x000fe20000010100 */
[----:B------:R-:W-:Y:S01]  /*87e0*/  FMUL.FTZ R109, R114, -R107 ;  /* 0x8000006b726d7220 */ /* 0x000fe20000410000 */
[----:B-1----:R-:W-:Y:S01]  /*87f0*/  FMUL.FTZ R195, R68, R183 ;  /* 0x000000b744c37220 */ /* 0x002fe20000410000 */
[----:B------:R-:W-:Y:S01]  /*8800*/  FMUL.FTZ R183, R100, R147 ;  /* 0x0000009364b77220 */ /* 0x000fe20000410000 */
[-C--:B------:R-:W-:Y:S01]  /*8810*/  FMUL.FTZ R108, R114, -R192.reuse ;  /* 0x800000c0726c7220 */ /* 0x080fe20000410000 */
[C---:B------:R-:W-:Y:S01]  /*8820*/  FFMA.FTZ R110, R115.reuse, R192, R109 ;  /* 0x000000c0736e7223 */ /* 0x040fe2000001006d */
[----:B------:R0:W-:Y:S01]  /*8830*/  STS [R6+0x2158], R193 ;  /* 0x002158c106007388 */ /* 0x0001e20000000800 */
[C---:B------:R-:W-:Y:S01]  /*8840*/  FMUL.FTZ R112, R204.reuse, R183 ;  /* 0x000000b7cc707220 */ /* 0x040fe20000410000 */
[----:B------:R-:W-:Y:S01]  /*8850*/  FFMA.FTZ R108, R115, R107, -R108 ;  /* 0x0000006b736c7223 */ /* 0x000fe2000001086c */
[-C--:B------:R-:W-:Y:S01]  /*8860*/  FMUL.FTZ R176, R204, R111.reuse ;  /* 0x0000006fccb07220 */ /* 0x080fe20000410000 */
[----:B------:R1:W-:Y:S01]  /*8870*/  STS [R6+0x2164], R195 ;  /* 0x002164c306007388 */ /* 0x0003e20000000800 */
[----:B------:R-:W-:Y:S01]  /*8880*/  FFMA.FTZ R115, R215, R111, R112 ;  /* 0x0000006fd7737223 */ /* 0x000fe20000010070 */
[----:B------:R-:W-:Y:S01]  /*8890*/  FADD.FTZ R175, R175, R108 ;  /* 0x0000006cafaf7221 */ /* 0x000fe20000010000 */
[----:B------:R-:W-:Y:S01]  /*88a0*/  FADD.FTZ R108, -R191, R110 ;  /* 0x0000006ebf6c7221 */ /* 0x000fe20000010100 */
[----:B------:R-:W-:Y:S01]  /*88b0*/  FFMA.FTZ R176, R215, R183, -R176 ;  /* 0x000000b7d7b07223 */ /* 0x000fe200000108b0 */
[----:B------:R-:W-:Y:S01]  /*88c0*/  FFMA.FTZ R99, R214, UR57, -R99 ;  /* 0x00000039d6637c23 */ /* 0x000fe20008010863 */
[----:B0-----:R-:W-:Y:S01]  /*88d0*/  FMUL.FTZ R193, R74, R111 ;  /* 0x0000006f4ac17220 */ /* 0x001fe20000410000 */
[C---:B------:R-:W-:Y:S01]  /*88e0*/  FMUL.FTZ R110, R116.reuse, -R108 ;  /* 0x8000006c746e7220 */ /* 0x040fe20000410000 */
[-C--:B------:R-:W-:Y:S01]  /*88f0*/  FMUL.FTZ R111, R116, -R175.reuse ;  /* 0x800000af746f7220 */ /* 0x080fe20000410000 */
[----:B------:R-:W-:Y:S01]  /*8900*/  FMUL.FTZ R116, R194, R150 ;  /* 0x00000096c2747220 */ /* 0x000fe20000410000 */
[----:B-1----:R-:W-:Y:S01]  /*8910*/  FMUL.FTZ R195, R75, R206 ;  /* 0x000000ce4bc37220 */ /* 0x002fe20000410000 */
[C---:B------:R-:W-:Y:S01]  /*8920*/  FFMA.FTZ R109, R117.reuse, R175, -R110 ;  /* 0x000000af756d7223 */ /* 0x040fe2000001086e */
[----:B------:R-:W-:Y:S01]  /*8930*/  FFMA.FTZ R111, R117, R108, R111 ;  /* 0x0000006c756f7223 */ /* 0x000fe2000001006f */
[----:B------:R-:W-:Y:S01]  /*8940*/  FMUL.FTZ R110, R105, R150 ;  /* 0x00000096696e7220 */ /* 0x000fe20000410000 */
[C---:B------:R-:W-:Y:S01]  /*8950*/  FMUL.FTZ R112, R203.reuse, R116 ;  /* 0x00000074cb707220 */ /* 0x040fe20000410000 */
[----:B------:R-:W-:Y:S01]  /*8960*/  FADD.FTZ R109, R174, R109 ;  /* 0x0000006dae6d7221 */ /* 0x000fe20000010000 */
[----:B------:R-:W-:Y:S01]  /*8970*/  FADD.FTZ R190, -R190, R111 ;  /* 0x0000006fbebe7221 */ /* 0x000fe20000010100 */
[-C--:B------:R-:W-:Y:S01]  /*8980*/  FMUL.FTZ R111, R203, R110.reuse ;  /* 0x0000006ecb6f7220 */ /* 0x080fe20000410000 */
[-C--:B------:R-:W-:Y:S01]  /*8990*/  FFMA.FTZ R117, R213, R110.reuse, R112 ;  /* 0x0000006ed5757223 */ /* 0x080fe20000010070 */
[----:B------:R-:W-:Y:S01]  /*89a0*/  FMUL.FTZ R191, R73, R110 ;  /* 0x0000006e49bf7220 */ /* 0x000fe20000410000 */
[CC--:B------:R-:W-:Y:S01]  /*89b0*/  FMUL.FTZ R110, R118.reuse, -R109.reuse ;  /* 0x8000006d766e7220 */ /* 0x0c0fe20000410000 */
[----:B------:R-:W-:Y:S01]  /*89c0*/  FMUL.FTZ R118, R118, -R190 ;  /* 0x800000be76767220 */ /* 0x000fe20000410000 */
[----:B------:R0:W-:Y:S01]  /*89d0*/  STS [R6+0x215c], R195 ;  /* 0x00215cc306007388 */ /* 0x0001e20000000800 */
        /* <DEDUP_REMOVED lines=9> */
[----:B0-----:R-:W-:Y:S01]  /*8a70*/  FMUL.FTZ R195, R74, R183 ;  /* 0x000000b74ac37220 */ /* 0x001fe20000410000 */
[----:B------:R-:W-:Y:S01]  /*8a80*/  FMUL.FTZ R183, R106, R149 ;  /* 0x000000956ab77220 */ /* 0x000fe20000410000 */
[C---:B------:R-:W-:Y:S01]  /*8a90*/  FMUL.FTZ R112, R120.reuse, -R110 ;  /* 0x8000006e78707220 */ /* 0x040fe20000410000 */
[----:B------:R-:W-:Y:S01]  /*8aa0*/  FMUL.FTZ R119, R120, -R173 ;  /* 0x800000ad78777220 */ /* 0x000fe20000410000 */
[-C--:B-1----:R-:W-:Y:S01]  /*8ab0*/  FMUL.FTZ R193, R73, R116.reuse ;  /* 0x0000007449c17220 */ /* 0x082fe20000410000 */
[----:B------:R-:W-:Y:S01]  /*8ac0*/  FFMA.FTZ R116, R213, R116, -R111 ;  /* 0x00000074d5747223 */ /* 0x000fe2000001086f */
[----:B------:R-:W-:Y:S01]  /*8ad0*/  FMUL.FTZ R111, R177, R149 ;  /* 0x00000095b16f7220 */ /* 0x000fe20000410000 */
[-C--:B------:R-:W-:Y:S01]  /*8ae0*/  FMUL.FTZ R118, R168, R183.reuse ;  /* 0x000000b7a8767220 */ /* 0x080fe20000410000 */
[----:B--2---:R-:W-:Y:S01]  /*8af0*/  FMUL.FTZ R191, R72, R183 ;  /* 0x000000b748bf7220 */ /* 0x004fe20000410000 */
[----:B------:R-:W-:Y:S01]  /*8b00*/  FFMA.FTZ R221, R26, -R93, R221 ;  /* 0x8000005d1add7223 */ /* 0x000fe200000100dd */
[-C--:B------:R-:W-:Y:S01]  /*8b10*/  FMUL.FTZ R114, R168, R111.reuse ;  /* 0x0000006fa8727220 */ /* 0x080fe20000410000 */
[-C--:B------:R-:W-:Y:S01]  /*8b20*/  FFMA.FTZ R118, R219, R111.reuse, R118 ;  /* 0x0000006fdb767223 */ /* 0x080fe20000010076 */
[----:B------:R-:W-:Y:S01]  /*8b30*/  FMUL.FTZ R189, R72, R111 ;  /* 0x0000006f48bd7220 */ /* 0x000fe20000410000 */
[C---:B------:R-:W-:Y:S01]  /*8b40*/  FFMA.FTZ R111, R121.reuse, R173, -R112 ;  /* 0x000000ad796f7223 */ /* 0x040fe20000010870 */
[----:B------:R-:W-:Y:S01]  /*8b50*/  FFMA.FTZ R121, R121, R110, R119 ;  /* 0x0000006e79797223 */ /* 0x000fe20000010077 */
[----:B------:R-:W-:Y:S01]  /*8b60*/  FFMA.FTZ R119, R219, R183, -R114 ;  /* 0x000000b7db777223 */ /* 0x000fe20000010872 */
[----:B------:R0:W-:Y:S01]  /*8b70*/  STS [R6+0x2144], R191 ;  /* 0x002144bf06007388 */ /* 0x0001e20000000800 */
[----:B------:R-:W-:Y:S01]  /*8b80*/  FADD.FTZ R111, R172, R111 ;  /* 0x0000006fac6f7221 */ /* 0x000fe20000010000 */
[----:B------:R-:W-:Y:S01]  /*8b90*/  FADD.FTZ R188, -R188, R121 ;  /* 0x00000079bcbc7221 */ /* 0x000fe20000010100 */
[----:B------:R-:W-:Y:S01]  /*8ba0*/  FMUL.FTZ R172, R192, R156 ;  /* 0x0000009cc0ac7220 */ /* 0x000fe20000410000 */
[----:B------:R1:W-:Y:S01]  /*8bb0*/  STS [R6+0x2140], R189 ;  /* 0x002140bd06007388 */ /* 0x0003e20000000800 */
[CC--:B------:R-:W-:Y:S01]  /*8bc0*/  FMUL.FTZ R121, R122.reuse, -R111.reuse ;  /* 0x8000006f7a797220 */ /* 0x0c0fe20000410000 */
[----:B------:R-:W-:Y:S01]  /*8bd0*/  FMUL.FTZ R112, R122, -R188 ;  /* 0x800000bc7a707220 */ /* 0x000fe20000410000 */
[----:B------:R-:W-:Y:S01]  /*8be0*/  FMUL.FTZ R122, R107, R156 ;  /* 0x0000009c6b7a7220 */ /* 0x000fe20000410000 */
[----:B------:R-:W-:Y:S01]  /*8bf0*/  FMUL.FTZ R120, R95, R172 ;  /* 0x000000ac5f787220 */ /* 0x000fe20000410000 */
[C---:B------:R-:W-:Y:S01]  /*8c00*/  FFMA.FTZ R114, R123.reuse, R188, R121 ;  /* 0x000000bc7b727223 */ /* 0x040fe20000010079 */
[----:B------:R-:W-:Y:S01]  /*8c10*/  FFMA.FTZ R112, R123, R111, -R112 ;  /* 0x0000006f7b707223 */ /* 0x000fe20000010870 */
[-C--:B------:R-:W-:Y:S01]  /*8c20*/  FMUL.FTZ R174, R95, R122.reuse ;  /* 0x0000007a5fae7220 */ /* 0x080fe20000410000 */
[----:B------:R-:W-:Y:S01]  /*8c30*/  FFMA.FTZ R120, R217, R122, R120 ;  /* 0x0000007ad9787223 */ /* 0x000fe20000010078 */
[----:B0-----:R-:W-:Y:S01]  /*8c40*/  FMUL.FTZ R191, R79, R172 ;  /* 0x000000ac4fbf7220 */ /* 0x001fe20000410000 */
[----:B------:R-:W-:Y:S01]  /*8c50*/  FADD.FTZ R171, R171, R112 ;  /* 0x00000070abab7221 */ /* 0x000fe20000010000 */
[----:B------:R-:W-:Y:S01]  /*8c60*/  FADD.FTZ R112, -R187, R114 ;  /* 0x00000072bb707221 */ /* 0x000fe20000010100 */
[----:B------:R-:W-:Y:S01]  /*8c70*/  FMUL.FTZ R187, R108, R155 ;  /* 0x0000009b6cbb7220 */ /* 0x000fe20000410000 */
[----:B-1----:R-:W-:Y:S01]  /*8c80*/  FMUL.FTZ R189, R79, R122 ;  /* 0x0000007a4fbd7220 */ /* 0x002fe20000410000 */
[CC--:B------:R-:W-:Y:S01]  /*8c90*/  FMUL.FTZ R183, R124.reuse, -R171.reuse ;  /* 0x800000ab7cb77220 */ /* 0x0c0fe20000410000 */
[----:B------:R-:W-:Y:S01]  /*8ca0*/  FMUL.FTZ R114, R124, -R112 ;  /* 0x800000707c727220 */ /* 0x000fe20000410000 */
[----:B------:R-:W-:Y:S01]  /*8cb0*/  FFMA.FTZ R121, R217, R172, -R174 ;  /* 0x000000acd9797223 */ /* 0x000fe200000108ae */
[----:B------:R-:W-:Y:S01]  /*8cc0*/  FMUL.FTZ R214, R188, R152 ;  /* 0x00000098bcd67220 */ /* 0x000fe20000410000 */
[C---:B------:R-:W-:Y:S01]  /*8cd0*/  FFMA.FTZ R183, R125.reuse, R112, R183 ;  /* 0x000000707db77223 */ /* 0x040fe200000100b7 */
[----:B------:R-:W-:Y:S01]  /*8ce0*/  FFMA.FTZ R123, R125, R171, -R114 ;  /* 0x000000ab7d7b7223 */ /* 0x000fe20000010872 */
[----:B------:R-:W-:Y:S01]  /*8cf0*/  FMUL.FTZ R125, R175, R155 ;  /* 0x0000009baf7d7220 */ /* 0x000fe20000410000 */
[----:B------:R-:W-:Y:S01]  /*8d00*/  FMUL.FTZ R114, R94, R187 ;  /* 0x000000bb5e727220 */ /* 0x000fe20000410000 */
        /* <DEDUP_REMOVED lines=8> */
[----:B------:R-:W-:Y:S01]  /*8d90*/  FFMA.FTZ R122, R223, R187, -R122 ;  /* 0x000000bbdf7a7223 */ /* 0x000fe2000001087a */
[C---:B------:R-:W-:Y:S01]  /*8da0*/  FFMA.FTZ R114, R129.reuse, R186, R114 ;  /* 0x000000ba81727223 */ /* 0x040fe20000010072 */
[----:B------:R-:W-:Y:S01]  /*8db0*/  FFMA.FTZ R124, R129, R170, -R127 ;  /* 0x000000aa817c7223 */ /* 0x000fe2000001087f */
[----:B------:R-:W-:Y:S01]  /*8dc0*/  FMUL.FTZ R129, R77, R218 ;  /* 0x000000da4d817220 */ /* 0x000fe20000410000 */
[----:B------:R0:W-:Y:S01]  /*8dd0*/  STS [R6+0x2130], R183 ;  /* 0x002130b706007388 */ /* 0x0001e20000000800 */
[----:B------:R-:W-:Y:S01]  /*8de0*/  FADD.FTZ R114, -R185, R114 ;  /* 0x00000072b9727221 */ /* 0x000fe20000010100 */
[----:B------:R-:W-:Y:S01]  /*8df0*/  FADD.FTZ R169, R169, R124 ;  /* 0x0000007ca9a97221 */ /* 0x000fe20000010000 */
[----:B------:R-:W-:Y:S01]  /*8e00*/  FMUL.FTZ R124, R186, R154 ;  /* 0x0000009aba7c7220 */ /* 0x000fe20000410000 */
[----:B------:R1:W-:Y:S01]  /*8e10*/  STS [R6+0x2128], R129 ;  /* 0x0021288106007388 */ /* 0x0003e20000000800 */
[-C--:B------:R-:W-:Y:S01]  /*8e20*/  FMUL.FTZ R125, R114, R153.reuse ;  /* 0x00000099727d7220 */ /* 0x080fe20000410000 */
[----:B------:R-:W-:Y:S01]  /*8e30*/  FMUL.FTZ R127, R169, R153 ;  /* 0x00000099a97f7220 */ /* 0x000fe20000410000 */
[C---:B------:R-:W-:Y:S01]  /*8e40*/  FMUL.FTZ R206, R232.reuse, R124 ;  /* 0x0000007ce8ce7220 */ /* 0x040fe20000410000 */
[-C--:B------:R-:W-:Y:S01]  /*8e50*/  FMUL.FTZ R208, R232, R172.reuse ;  /* 0x000000ace8d07220 */ /* 0x080fe20000410000 */
[C---:B------:R-:W-:Y:S01]  /*8e60*/  FMUL.FTZ R174, R88.reuse, R125 ;  /* 0x0000007d58ae7220 */ /* 0x040fe20000410000 */
[-C--:B------:R-:W-:Y:S01]  /*8e70*/  FMUL.FTZ R182, R88, R127.reuse ;  /* 0x0000007f58b67220 */ /* 0x080fe20000410000 */
[C---:B0-----:R-:W-:Y:S01]  /*8e80*/  FFMA.FTZ R183, R231.reuse, R172, R206 ;  /* 0x000000ace7b77223 */ /* 0x041fe200000100ce */
[----:B------:R-:W-:Y:S01]  /*8e90*/  FFMA.FTZ R185, R231, R124, -R208 ;  /* 0x0000007ce7b97223 */ /* 0x000fe200000108d0 */
[C---:B------:R-:W-:Y:S01]  /*8ea0*/  FFMA.FTZ R174, R89.reuse, R127, R174 ;  /* 0x0000007f59ae7223 */ /* 0x040fe200000100ae */
[----:B------:R-:W-:Y:S01]  /*8eb0*/  FFMA.FTZ R182, R89, R125, -R182 ;  /* 0x0000007d59b67223 */ /* 0x000fe200000108b6 */
[----:B-1----:R-:W-:Y:S01]  /*8ec0*/  FMUL.FTZ R129, R112, R151 ;  /* 0x0000009770817220 */ /* 0x002fe20000410000 */
[----:B------:R-:W-:Y:S01]  /*8ed0*/  FMUL.FTZ R187, R78, R187 ;  /* 0x000000bb4ebb7220 */ /* 0x000fe20000410000 */
[----:B------:R-:W-:Y:S01]  /*8ee0*/  FADD.FTZ R174, RZ, R174 ;  /* 0x000000aeffae7221 */ /* 0x000fe20000010000 */
[----:B------:R-:W-:Y:S01]  /*8ef0*/  FADD.FTZ R182, RZ, R182 ;  /* 0x000000b6ffb67221 */ /* 0x000fe20000010000 */
[----:B------:R-:W-:Y:S01]  /*8f00*/  FMUL.FTZ R206, R90, R129 ;  /* 0x000000815ace7220 */ /* 0x000fe20000410000 */
[----:B------:R-:W-:Y:S01]  /*8f10*/  FMUL.FTZ R208, R111, R152 ;  /* 0x000000986fd07220 */ /* 0x000fe20000410000 */
[----:B------:R-:W-:Y:S01]  /*8f20*/  FADD.FTZ R174, R174, R183 ;  /* 0x000000b7aeae7221 */ /* 0x000fe20000010000 */
[----:B------:R-:W-:Y:S01]  /*8f30*/  FMUL.FTZ R183, R171, R151 ;  /* 0x00000097abb77220 */ /* 0x000fe20000410000 */
[----:B------:R-:W-:Y:S01]  /*8f40*/  FADD.FTZ R182, R182, R185 ;  /* 0x000000b9b6b67221 */ /* 0x000fe20000010000 */
[----:B------:R-:W-:Y:S01]  /*8f50*/  FMUL.FTZ R216, R91, R214 ;  /* 0x000000d65bd87220 */ /* 0x000fe20000410000 */
[----:B------:R0:W-:Y:S01]  /*8f60*/  STS [R6+0x2134], R187 ;  /* 0x002134bb06007388 */ /* 0x0001e20000000800 */
[-C--:B------:R-:W-:Y:S01]  /*8f70*/  FFMA.FTZ R185, R233, R183.reuse, R206 ;  /* 0x000000b7e9b97223 */ /* 0x080fe200000100ce */
[----:B------:R-:W-:Y:S01]  /*8f80*/  FMUL.FTZ R206, R90, R183 ;  /* 0x000000b75ace7220 */ /* 0x000fe20000410000 */
[----:B------:R-:W-:Y:S01]  /*8f90*/  FFMA.FTZ R93, R27, -R93, R222 ;  /* 0x8000005d1b5d7223 */ /* 0x000fe200000100de */
[----:B------:R-:W-:Y:S01]  /*8fa0*/  FMUL.FTZ R220, R190, R158 ;  /* 0x0000009ebedc7220 */ /* 0x000fe20000410000 */
[----:B------:R-:W-:Y:S01]  /*8fb0*/  FADD.FTZ R174, R174, R185 ;  /* 0x000000b9aeae7221 */ /* 0x000fe20000010000 */
[----:B------:R-:W-:Y:S01]  /*8fc0*/  FFMA.FTZ R185, R233, R129, -R206 ;  /* 0x00000081e9b97223 */ /* 0x000fe200000108ce */
[----:B------:R-:W-:Y:S01]  /*8fd0*/  FFMA.FTZ R229, R24, -R92, R229 ;  /* 0x8000005c18e57223 */ /* 0x000fe200000100e5 */
[----:B------:R1:W-:Y:S01]  /*8fe0*/  STS [R6+0x2138], R189 ;  /* 0x002138bd06007388 */ /* 0x0003e20000000800 */
[-C--:B------:R-:W-:Y:S01]  /*8ff0*/  FMUL.FTZ R206, R91, R208.reuse ;  /* 0x000000d05bce7220 */ /* 0x080fe20000410000 */
[----:B0-----:R-:W-:Y:S01]  /*9000*/  FFMA.FTZ R187, R227, R208, R216 ;  /* 0x000000d0e3bb7223 */ /* 0x001fe200000100d8 */
[----:B------:R-:W-:Y:S01]  /*9010*/  FFMA.FTZ R92, R25, -R92, R224 ;  /* 0x8000005c195c7223 */ /* 0x000fe200000100e0 */
[----:B------:R-:W-:Y:S01]  /*9020*/  FMUL.FTZ R216, R93, R220 ;  /* 0x000000dc5dd87220 */ /* 0x000fe20000410000 */
[----:B------:R-:W-:Y:S01]  /*9030*/  FADD.FTZ R182, R182, R185 ;  /* 0x000000b9b6b67221 */ /* 0x000fe20000010000 */
[----:B------:R-:W-:Y:S01]  /*9040*/  FADD.FTZ R174, R174, R187 ;  /* 0x000000bbaeae7221 */ /* 0x000fe20000010000 */
[-C--:B------:R-:W-:Y:S01]  /*9050*/  FMUL.FTZ R187, R173, R157.reuse ;  /* 0x0000009dadbb7220 */ /* 0x080fe20000410000 */
[----:B------:R0:W-:Y:S01]  /*9060*/  STS [R6+0x214c], R193 ;  /* 0x00214cc106007388 */ /* 0x0001e20000000800 */
[----:B------:R-:W-:Y:S01]  /*9070*/  FFMA.FTZ R185, R227, R214, -R206 ;  /* 0x000000d6e3b97223 */ /* 0x000fe200000108ce */
[----:B-1----:R-:W-:Y:S01]  /*9080*/  FMUL.FTZ R189, R110, R157 ;  /* 0x0000009d6ebd7220 */ /* 0x002fe20000410000 */
[----:B------:R-:W-:Y:S01]  /*9090*/  ULEA UR48, UR13, 0xfffffc00, 0xa ;  /* 0xfffffc000d307891 */ /* 0x000fe2000f8e503f */
[----:B------:R1:W-:Y:S01]  /*90a0*/  STS [R6+0x213c], R191 ;  /* 0x00213cbf06007388 */ /* 0x0003e20000000800 */
[----:B------:R-:W-:Y:S01]  /*90b0*/  FADD.FTZ R182, R182, R185 ;  /* 0x000000b9b6b67221 */ /* 0x000fe20000010000 */
[----:B------:R-:W-:Y:S01]  /*90c0*/  FMUL.FTZ R206, R92, R189 ;  /* 0x000000bd5cce7220 */ /* 0x000fe20000410000 */
[----:B------:R-:W-:Y:S01]  /*90d0*/  UIADD3 UR48, -UR48, UR56, URZ ;  /* 0x0000003830307290 */ /* 0x000fe2000fffe13f */
[----:B------:R2:W-:Y:S01]  /*90e0*/  STS [R6+0x2154], R195 ;  /* 0x002154c306007388 */ /* 0x0005e20000000800 */
[----:B------:R-:W-:Y:S01]  /*90f0*/  FMUL.FTZ R183, R82, R183 ;  /* 0x000000b752b77220 */ /* 0x000fe20000410000 */
[-C--:B0-----:R-:W-:Y:S01]  /*9100*/  FFMA.FTZ R193, R221, R218.reuse, R216 ;  /* 0x000000daddc17223 */ /* 0x081fe200000100d8 */
[-C--:B------:R-:W-:Y:S01]  /*9110*/  FMUL.FTZ R216, R92, R187.reuse ;  /* 0x000000bb5cd87220 */ /* 0x080fe20000410000 */
[-C--:B------:R-:W-:Y:S01]  /*9120*/  FFMA.FTZ R185, R229, R187.reuse, R206 ;  /* 0x000000bbe5b97223 */ /* 0x080fe200000100ce */
[----:B------:R-:W-:Y:S01]  /*9130*/  FMUL.FTZ R218, R93, R218 ;  /* 0x000000da5dda7220 */ /* 0x000fe20000410000 */
[----:B-1----:R-:W-:Y:S01]  /*9140*/  FMUL.FTZ R191, R76, R187 ;  /* 0x000000bb4cbf7220 */ /* 0x002fe20000410000 */
[-C--:B------:R-:W-:Y:S01]  /*9150*/  FFMA.FTZ R187, R229, R189.reuse, -R216 ;  /* 0x000000bde5bb7223 */ /* 0x080fe200000108d8 */
[----:B------:R-:W-:Y:S01]  /*9160*/  FADD.FTZ R174, R174, R185 ;  /* 0x000000b9aeae7221 */ /* 0x000fe20000010000 */
[----:B------:R-:W-:Y:S01]  /*9170*/  FMUL.FTZ R189, R76, R189 ;  /* 0x000000bd4cbd7220 */ /* 0x000fe20000410000 */
[----:B--2---:R-:W-:Y:S01]  /*9180*/  FFMA.FTZ R195, R221, R220, -R218 ;  /* 0x000000dcddc37223 */ /* 0x004fe200000108da */
[----:B------:R-:W-:Y:S01]  /*9190*/  FADD.FTZ R182, R182, R187 ;  /* 0x000000bbb6b67221 */ /* 0x000fe20000010000 */
[----:B------:R-:W-:Y:S01]  /*91a0*/  FADD.FTZ R174, R174, R193 ;  /* 0x000000c1aeae7221 */ /* 0x000fe20000010000 */
[C---:B------:R-:W-:Y:S01]  /*91b0*/  FMUL.FTZ R185, R83.reuse, R208 ;  /* 0x000000d053b97220 */ /* 0x040fe20000410000 */
[----:B------:R-:W-:Y:S01]  /*91c0*/  STS [R6+0x2124], R189 ;  /* 0x002124bd06007388 */ /* 0x000fe20000000800 */
        /* <DEDUP_REMOVED lines=10> */
[C---:B------:R-:W-:Y:S01]  /*9270*/  FMUL.FTZ R121, R81.reuse, R124 ;  /* 0x0000007c51797220 */ /* 0x040fe20000410000 */
[----:B------:R-:W-:Y:S01]  /*9280*/  FMUL.FTZ R125, R80, R125 ;  /* 0x0000007d507d7220 */ /* 0x000fe20000410000 */
[----:B------:R-:W-:Y:S01]  /*9290*/  FADD.FTZ R123, R122, R119 ;  /* 0x000000777a7b7221 */ /* 0x000fe20000010000 */
[----:B0-----:R-:W-:Y:S01]  /*92a0*/  MOV R185, UR48 ;  /* 0x0000003000b97c02 */ /* 0x001fe20008000f00 */
[----:B------:R-:W-:Y:S01]  /*92b0*/  FADD.FTZ R118, R118, R117 ;  /* 0x0000007576767221 */ /* 0x000fe20000010000 */
[----:B------:R-:W-:Y:S01]  /*92c0*/  FMUL.FTZ R119, R81, R172 ;  /* 0x000000ac51777220 */ /* 0x000fe20000410000 */
[----:B------:R-:W-:Y:S01]  /*92d0*/  FADD.FTZ R123, R123, R116 ;  /* 0x000000747b7b7221 */ /* 0x000fe20000010000 */
[----:B------:R-:W-:Y:S01]  /*92e0*/  LEA R185, R185, -R166, 0x1 ;  /* 0x800000a6b9b97211 */ /* 0x000fe200078e08ff */
[----:B------:R-:W-:Y:S01]  /*92f0*/  FADD.FTZ R115, R118, R115 ;  /* 0x0000007376737221 */ /* 0x000fe20000010000 */
[----:B------:R-:W-:Y:S01]  /*9300*/  FMUL.FTZ R199, R71, R184 ;  /* 0x000000b847c77220 */ /* 0x000fe20000410000 */
[----:B------:R-:W-:Y:S01]  /*9310*/  FADD.FTZ R176, R123, R176 ;  /* 0x000000b07bb07221 */ /* 0x000fe20000010000 */
[----:B------:R-:W-:Y:S01]  /*9320*/  ISETP.GE.AND P0, PT, R185, 0x1, PT ;  /* 0x00000001b900780c */ /* 0x000fe20003f06270 */
[----:B------:R-:W-:Y:S01]  /*9330*/  FADD.FTZ R115, R115, R180 ;  /* 0x000000b473737221 */ /* 0x000fe20000010000 */
[----:B-1----:R-:W-:Y:S01]  /*9340*/  FMUL.FTZ R197, R77, R220 ;  /* 0x000000dc4dc57220 */ /* 0x002fe20000410000 */
[----:B------:R-:W-:Y:S01]  /*9350*/  FADD.FTZ R176, R176, R113 ;  /* 0x00000071b0b07221 */ /* 0x000fe20000010000 */
[----:B------:R-:W-:Y:S01]  /*9360*/  FMUL.FTZ R127, R80, R127 ;  /* 0x0000007f507f7220 */ /* 0x000fe20000410000 */
[----:B------:R-:W-:Y:S01]  /*9370*/  FADD.FTZ R115, R115, R178 ;  /* 0x000000b273737221 */ /* 0x000fe20000010000 */
[----:B------:R0:W-:Y:S01]  /*9380*/  STS [R6+0x211c], R187 ;  /* 0x00211cbb06007388 */ /* 0x0001e20000000800 */
[----:B------:R-:W-:Y:S01]  /*9390*/  FADD.FTZ R176, R176, R7 ;  /* 0x00000007b0b07221 */ /* 0x000fe20000010000 */
[----:B------:R-:W-:Y:S01]  /*93a0*/  MOV R193, UR12 ;  /* 0x0000000c00c17c02 */ /* 0x000fe20008000f00 */
[----:B------:R-:W-:Y:S01]  /*93b0*/  FMUL.FTZ R222, R198, UR58 ;  /* 0x0000003ac6de7c20 */ /* 0x000fe20008410000 */
[----:B------:R1:W-:Y:S01]  /*93c0*/  STS [R6+0x2120], R191 ;  /* 0x002120bf06007388 */ /* 0x0003e20000000800 */
[----:B------:R-:W-:Y:S01]  /*93d0*/  FADD.FTZ R189, R176, R5 ;  /* 0x00000005b0bd7221 */ /* 0x000fe20000010000 */
[----:B------:R-:W-:Y:S01]  /*93e0*/  FMUL.FTZ R5, R103, UR58 ;  /* 0x0000003a67057c20 */ /* 0x000fe20008410000 */
[----:B------:R-:W-:Y:S01]  /*93f0*/  FMUL.FTZ R220, R86, UR58 ;  /* 0x0000003a56dc7c20 */ /* 0x000fe20008410000 */
[----:B------:R2:W-:Y:S01]  /*9400*/  STS [R6+0x2110], R183 ;  /* 0x002110b706007388 */ /* 0x0005e20000000800 */
[----:B------:R-:W-:Y:S01]  /*9410*/  FMUL.FTZ R123, R179, UR58 ;  /* 0x0000003ab37b7c20 */ /* 0x000fe20008410000 */
[----:B------:R-:W-:Y:S01]  /*9420*/  FFMA.FTZ R218, R196, UR57, -R5 ;  /* 0x00000039c4da7c23 */ /* 0x000fe20008010805 */
[----:B------:R-:W-:Y:S01]  /*9430*/  FMUL.FTZ R5, R105, UR58 ;  /* 0x0000003a69057c20 */ /* 0x000fe20008410000 */
[----:B------:R5:W-:Y:S01]  /*9440*/  STS [R6+0x2114], R129 ;  /* 0x0021148106007388 */ /* 0x000be20000000800 */
[----:B0-----:R-:W-:Y:S01]  /*9450*/  FADD.FTZ R187, R115, R4 ;  /* 0x0000000473bb7221 */ /* 0x001fe20000010000 */
[----:B-1----:R-:W-:Y:S01]  /*9460*/  MOV R191, UR11 ;  /* 0x0000000b00bf7c02 */ /* 0x002fe20008000f00 */
[----:B------:R-:W-:Y:S01]  /*9470*/  FFMA.FTZ R116, R194, UR57, -R5 ;  /* 0x00000039c2747c23 */ /* 0x000fe20008010805 */
[----:B------:R-:W-:Y:S01]  /*9480*/  FMUL.FTZ R5, R107, UR58 ;  /* 0x0000003a6b057c20 */ /* 0x000fe20008410000 */
[----:B------:R-:W-:Y:S01]  /*9490*/  STS [R6+0x2108], R119 ;  /* 0x0021087706007388 */ /* 0x000fe20000000800 */
[----:B--2---:R-:W-:Y:S01]  /*94a0*/  FMUL.FTZ R183, R181, UR58 ;  /* 0x0000003ab5b77c20 */ /* 0x004fe20008410000 */
[----:B------:R-:W-:Y:S01]  /*94b0*/  FMUL.FTZ R4, R196, UR58 ;  /* 0x0000003ac4047c20 */ /* 0x000fe20008410000 */
[----:B------:R-:W-:Y:S01]  /*94c0*/  FFMA.FTZ R118, R192, UR57, -R5 ;  /* 0x00000039c0767c23 */ /* 0x000fe20008010805 */
[----:B------:R-:W-:Y:S01]  /*94d0*/  FMUL.FTZ R5, R109, UR58 ;  /* 0x0000003a6d057c20 */ /* 0x000fe20008410000 */
[----:B------:R0:W-:Y:S01]  /*94e0*/  STS [R6+0x210c], R121 ;  /* 0x00210c7906007388 */ /* 0x0001e20000000800 */
[----:B-----5:R-:W-:Y:S01]  /*94f0*/  FMUL.FTZ R129, R85, UR58 ;  /* 0x0000003a55817c20 */ /* 0x020fe20008410000 */
        /* <DEDUP_REMOVED lines=8> */
[----:B0-----:R-:W-:Y:S01]  /*9580*/  FMUL.FTZ R121, R177, UR58 ;  /* 0x0000003ab1797c20 */ /* 0x001fe20008410000 */
        /* <DEDUP_REMOVED lines=9> */
[----:B-1----:R-:W-:Y:S01]  /*9620*/  FMUL.FTZ R125, R171, UR58 ;  /* 0x0000003aab7d7c20 */ /* 0x002fe20008410000 */
[----:B------:R-:W-:Y:S01]  /*9630*/  FMUL.FTZ R176, R112, UR58 ;  /* 0x0000003a70b07c20 */ /* 0x000fe20008410000 */
[----:B------:R-:W-:Y:S01]  /*9640*/  FMUL.FTZ R117, R170, UR58 ;  /* 0x0000003aaa757c20 */ /* 0x000fe20008410000 */
[----:B------:R-:W-:Y:S01]  /*9650*/  FMUL.FTZ R5, R186, UR58 ;  /* 0x0000003aba057c20 */ /* 0x000fe20008410000 */
[----:B------:R-:W-:Y:S01]  /*9660*/  FMUL.FTZ R115, R169, UR58 ;  /* 0x0000003aa9737c20 */ /* 0x000fe20008410000 */
[----:B------:R-:W-:Y:S01]  /*9670*/  FMUL.FTZ R172, R114, UR58 ;  /* 0x0000003a72ac7c20 */ /* 0x000fe20008410000 */
[----:B------:R-:W-:Y:S01]  /*9680*/  BSSY B0, `(.L_x_11285) ;  /* 0x000003b000007945 */ /* 0x000fe20003800000 */
[----:B------:R-:W-:Y:S01]  /*9690*/  FFMA.FTZ R84, R225, UR57, R84 ;  /* 0x00000039e1547c23 */ /* 0x000fe20008010054 */
[----:B------:R-:W-:Y:S01]  /*96a0*/  SHF.R.S32.HI R191, RZ, 0x1f, R191 ;  /* 0x0000001fffbf7819 */ /* 0x000fe200000114bf */
[----:B------:R-:W-:Y:S01]  /*96b0*/  FFMA.FTZ R129, R198, UR57, -R129 ;  /* 0x00000039c6817c23 */ /* 0x000fe20008010881 */
[----:B------:R-:W-:Y:S01]  /*96c0*/  SHF.R.S32.HI R193, RZ, 0x1f, R193 ;  /* 0x0000001fffc17819 */ /* 0x000fe200000114c1 */
[----:B------:R-:W-:Y:S01]  /*96d0*/  FFMA.FTZ R222, R85, UR57, R222 ;  /* 0x0000003955de7c23 */ /* 0x000fe200080100de */
[----:B------:R-:W-:Y:S01]  /*96e0*/  FFMA.FTZ R183, R86, UR57, -R183 ;  /* 0x0000003956b77c23 */ /* 0x000fe200080108b7 */
[----:B------:R-:W-:Y:S01]  /*96f0*/  FFMA.FTZ R220, R181, UR57, R220 ;  /* 0x00000039b5dc7c23 */ /* 0x000fe200080100dc */
[----:B0-----:R-:W-:Y:S01]  /*9700*/  FFMA.FTZ R127, R103, UR57, R4 ;  /* 0x00000039677f7c23 */ /* 0x001fe20008010004 */
[----:B------:R-:W-:Y:S01]  /*9710*/  FFMA.FTZ R123, R100, UR57, -R123 ;  /* 0x00000039647b7c23 */ /* 0x000fe2000801087b */
[----:B------:R-:W-:Y:S01]  /*9720*/  FFMA.FTZ R216, R179, UR57, R216 ;  /* 0x00000039b3d87c23 */ /* 0x000fe200080100d8 */
[----:B------:R-:W-:Y:S01]  /*9730*/  FFMA.FTZ R214, R105, UR57, R214 ;  /* 0x0000003969d67c23 */ /* 0x000fe200080100d6 */
        /* <DEDUP_REMOVED lines=47> */
.L_x_11286:
[----:B------:R-:W-:Y:S05]  /*9a30*/  BSYNC B0 ;  /* 0x0000000000007941 */ /* 0x000fea0003800000 */
.L_x_11285:
[----:B------:R-:W-:Y:S01]  /*9a40*/  R2UR UR60, R191 ;  /* 0x00000000bf3c72ca */ /* 0x000fe200000e0000 */
[----:B------:R-:W-:Y:S01]  /*9a50*/  USHF.R.U32.HI UR48, URZ, 0x1, UR29 ;  /* 0x000000013f307899 */ /* 0x000fe2000801161d */
[----:B------:R-:W-:Y:S01]  /*9a60*/  R2UR UR57, R193 ;  /* 0x00000000c13972ca */ /* 0x000fe200000e0000 */
[----:B------:R-:W-:Y:S01]  /*9a70*/  USHF.R.U64 UR58, UR28, 0x1, UR29 ;  /* 0x000000011c3a7899 */ /* 0x000fe2000800121d */
[----:B------:R-:W1:Y:S01]  /*9a80*/  LDC.64 R4, c[0x0][0x360] ;  /* 0x0000d800ff047b82 */ /* 0x000e620000000a00 */
[----:B------:R-:W-:Y:S01]  /*9a90*/  UIMAD UR59, UR48, UR11, URZ ;  /* 0x0000000b303b72a4 */ /* 0x000fe2000f8e023f */
[C---:B0-----:R-:W-:Y:S01]  /*9aa0*/  FMUL.FTZ R6, R126.reuse, R205 ;  /* 0x000000cd7e067220 */ /* 0x041fe20000410000 */
[----:B------:R-:W-:Y:S01]  /*9ab0*/  UIMAD.WIDE.U32 UR48, UR58, UR11, URZ ;  /* 0x0000000b3a3072a5 */ /* 0x000fe2000f8e003f */
[----:B------:R-:W-:Y:S01]  /*9ac0*/  FMUL.FTZ R7, R126, R202 ;  /* 0x000000ca7e077220 */ /* 0x000fe20000410000 */
[C---:B------:R-:W-:Y:S01]  /*9ad0*/  FMUL.FTZ R202, R98.reuse, R99 ;  /* 0x0000006362ca7220 */ /* 0x040fe20000410000 */
[----:B------:R-:W-:Y:S01]  /*9ae0*/  FADD.FTZ R3, R3, R6 ;  /* 0x0000000603037221 */ /* 0x000fe20000010000 */
[----:B------:R-:W-:Y:S01]  /*9af0*/  FMUL.FTZ R224, R98, R184 ;  /* 0x000000b862e07220 */ /* 0x000fe20000410000 */
[----:B------:R-:W-:Y:S01]  /*9b00*/  FADD.FTZ R226, R226, -R7 ;  /* 0x80000007e2e27221 */ /* 0x000fe20000010000 */
[----:B------:R-:W-:Y:S01]  /*9b10*/  UIMAD UR59, UR60, UR58, UR59 ;  /* 0x0000003a3c3b72a4 */ /* 0x000fe2000f8e023b */
[-C--:B------:R-:W-:Y:S01]  /*9b20*/  FMUL.FTZ R99, R98, R200.reuse ;  /* 0x000000c862637220 */ /* 0x080fe20000410000 */
[----:B------:R-:W-:Y:S01]  /*9b30*/  UIMAD UR57, UR57, UR30, URZ ;  /* 0x0000001e393972a4 */ /* 0x000fe2000f8e023f */
[----:B------:R-:W-:Y:S01]  /*9b40*/  FADD.FTZ R104, R189, R104 ;  /* 0x00000068bd687221 */ /* 0x000fe20000010000 */
[----:B------:R-:W-:Y:S01]  /*9b50*/  UIADD3 UR49, UR59, UR49, URZ ;  /* 0x000000313b317290 */ /* 0x000fe2000fffe03f */
[C---:B------:R-:W-:Y:S01]  /*9b60*/  FFMA.FTZ R200, R97.reuse, R200, R224 ;  /* 0x000000c861c87223 */ /* 0x040fe200000100e0 */
[----:B------:R-:W-:Y:S01]  /*9b70*/  UIMAD UR57, UR12, UR31, UR57 ;  /* 0x0000001f0c3972a4 */ /* 0x000fe2000f8e0239 */
[C---:B------:R-:W-:Y:S01]  /*9b80*/  FFMA.FTZ R191, R97.reuse, R184, -R99 ;  /* 0x000000b861bf7223 */ /* 0x040fe20000010863 */
[----:B------:R-:W-:Y:S01]  /*9b90*/  UIMAD.WIDE.U32 UR48, UR12, UR30, UR48 ;  /* 0x0000001e0c3072a5 */ /* 0x000fe2000f8e0030 */
[----:B------:R-:W-:Y:S01]  /*9ba0*/  FFMA.FTZ R84, R97, R84, R202 ;  /* 0x0000005461547223 */ /* 0x000fe200000100ca */
[C---:B------:R-:W-:Y:S01]  /*9bb0*/  IADD3 R97, R166.reuse, 0x80, RZ ;  /* 0x00000080a6617810 */ /* 0x040fe20007ffe0ff */
[----:B------:R-:W-:Y:S01]  /*9bc0*/  BSSY B0, `(.L_x_11287) ;  /* 0x000001f000007945 */ /* 0x000fe20003800000 */
[----:B------:R-:W-:Y:S01]  /*9bd0*/  UIADD3 UR57, UR57, UR49, URZ ;  /* 0x0000003139397290 */ /* 0x000fe2000fffe03f */
[C---:B------:R-:W-:Y:S01]  /*9be0*/  IADD3 R99, R166.reuse, 0xc0, RZ ;  /* 0x000000c0a6637810 */ /* 0x040fe20007ffe0ff */
[----:B------:R-:W-:Y:S01]  /*9bf0*/  ULEA UR58, UP0, UR48, UR32, 0x3 ;  /* 0x00000020303a7291 */ /* 0x000fe2000f80183f */
[----:B------:R-:W-:Y:S01]  /*9c00*/  FADD.FTZ R187, R187, R102 ;  /* 0x00000066bbbb7221 */ /* 0x000fe20000010000 */
[----:B------:R-:W-:Y:S01]  /*9c10*/  UIADD3 UR49, UR6, -UR54, URZ ;  /* 0x8000003606317290 */ /* 0x000fe2000fffe03f */
[C---:B------:R-:W-:Y:S01]  /*9c20*/  ISETP.GE.AND P1, PT, R185.reuse, 0x81, PT ;  /* 0x00000081b900780c */ /* 0x040fe20003f26270 */
[----:B------:R-:W-:Y:S01]  /*9c30*/  ULEA.HI.X UR57, UR48, UR33, UR57, 0x3, UP0 ;  /* 0x0000002130397291 */ /* 0x000fe200080f1c39 */
[----:B------:R-:W-:Y:S01]  /*9c40*/  ISETP.GE.AND P2, PT, R185, 0xc1, PT ;  /* 0x000000c1b900780c */ /* 0x000fe20003f46270 */
        /* <DEDUP_REMOVED lines=22> */
.L_x_11288:
[----:B------:R-:W-:Y:S05]  /*9db0*/  BSYNC B0 ;  /* 0x0000000000007941 */ /* 0x000fea0003800000 */
.L_x_11287:
[----:B01----:R0:W1:Y:S01]  /*9dc0*/  LDS R97, [R98+0x2300] ;  /* 0x0023000062617984 */ /* 0x0030620000000800 */
[----:B------:R-:W-:Y:S01]  /*9dd0*/  BSSY B0, `(.L_x_11289) ;  /* 0x0000004000007945 */ /* 0x000fe20003800000 */
[----:B------:R-:W-:-:S03]  /*9de0*/  LEA R4, R4, R163, 0x2 ;  /* 0x000000a304047211 */ /* 0x000fc600078e10ff */
[----:B------:R-:W-:Y:S05]  /*9df0*/  @!P1 BRA `(.L_x_11290) ;  /* 0x0000000000049947 */ /* 0x000fea0003800000 */
[----:B-1----:R2:W-:Y:S02]  /*9e00*/  REDG.E.ADD.F32.FTZ.RN.STRONG.GPU desc[UR22][R6.64+-0x1e00], R97 ;  /* 0xffe20061060079a6 */ /* 0x0025e4000c10f396 */
.L_x_11290:
[----:B------:R-:W-:Y:S05]  /*9e10*/  BSYNC B0 ;  /* 0x0000000000007941 */ /* 0x000fea0003800000 */
.L_x_11289:
[----:B-12---:R1:W2:Y:S01]  /*9e20*/  LDS R97, [R4+0x2400] ;  /* 0x0024000004617984 */ /* 0x0062a20000000800 */
[----:B------:R-:W-:Y:S01]  /*9e30*/  BSSY B0, `(.L_x_11291) ;  /* 0x0000005000007945 */ /* 0x000fe20003800000 */
[C---:B------:R-:W-:Y:S02]  /*9e40*/  IADD3 R99, R166.reuse, 0x100, RZ ;  /* 0x00000100a6637810 */ /* 0x040fe40007ffe0ff */
[----:B------:R-:W-:Y:S01]  /*9e50*/  IADD3 R189, R166, 0x140, RZ ;  /* 0x00000140a6bd7810 */ /* 0x000fe20007ffe0ff */
[----:B------:R-:W-:Y:S06]  /*9e60*/  @!P2 BRA `(.L_x_11292) ;  /* 0x000000000004a947 */ /* 0x000fec0003800000 */
[----:B--2---:R2:W-:Y:S02]  /*9e70*/  REDG.E.ADD.F32.FTZ.RN.STRONG.GPU desc[UR22][R6.64+-0x1d00], R97 ;  /* 0xffe30061060079a6 */ /* 0x0045e4000c10f396 */
.L_x_11292:
[----:B------:R-:W-:Y:S05]  /*9e80*/  BSYNC B0 ;  /* 0x0000000000007941 */ /* 0x000fea0003800000 */
.L_x_11291:
        /* <DEDUP_REMOVED lines=18> */
.L_x_11294:
[----:B------:R-:W-:Y:S05]  /*9fb0*/  BSYNC B0 ;  /* 0x0000000000007941 */ /* 0x000fea0003800000 */
.L_x_11293:
[----:B0-2---:R0:W1:Y:S01]  /*9fc0*/  LDS R97, [R98+0x2600] ;  /* 0x0026000062617984 */ /* 0x0050620000000800 */
[----:B------:R-:W-:Y:S01]  /*9fd0*/  BSSY B0, `(.L_x_11295) ;  /* 0x0000006000007945 */ /* 0x000fe20003800000 */
[----:B------:R-:W-:Y:S02]  /*9fe0*/  IADD3 R189, R166, 0x200, RZ ;  /* 0x00000200a6bd7810 */ /* 0x000fe40007ffe0ff */
[----:B------:R-:W-:Y:S02]  /*9ff0*/  LEA.HI.SX32 R4, R99, R166, 0x1b ;  /* 0x000000a663047211 */ /* 0x000fe400078fdaff */
[----:B------:R-:W-:Y:S01]  /*a000*/  LEA R102, R102, R163, 0x2 ;  /* 0x000000a366667211 */ /* 0x000fe200078e10ff */
[----:B------:R-:W-:Y:S06]  /*a010*/  @!P0 BRA `(.L_x_11296) ;  /* 0x0000000000048947 */ /* 0x000fec0003800000 */
[----:B-1----:R2:W-:Y:S02]  /*a020*/  REDG.E.ADD.F32.FTZ.RN.STRONG.GPU desc[UR22][R6.64+-0x1b00], R97 ;  /* 0xffe50061060079a6 */ /* 0x0025e4000c10f396 */
.L_x_11296:
[----:B------:R-:W-:Y:S05]  /*a030*/  BSYNC B0 ;  /* 0x0000000000007941 */ /* 0x000fea0003800000 */
.L_x_11295:
[----:B-12---:R1:W2:Y:S01]  /*a040*/  LDS R97, [R102+0x2700] ;  /* 0x0027000066617984 */ /* 0x0062a20000000800 */
[----:B------:R-:W-:Y:S01]  /*a050*/  BSSY B0, `(.L_x_11297) ;  /* 0x0000006000007945 */ /* 0x000fe20003800000 */
[----:B------:R-:W-:Y:S02]  /*a060*/  IADD3 R99, R166, 0x240, RZ ;  /* 0x00000240a6637810 */ /* 0x000fe40007ffe0ff */
[----:B0-----:R-:W-:Y:S02]  /*a070*/  LEA.HI.SX32 R98, R189, R166, 0x1b ;  /* 0x000000a6bd627211 */ /* 0x001fe400078fdaff */
[----:B------:R-:W-:Y:S01]  /*a080*/  LEA R104, R4, R163, 0x2 ;  /* 0x000000a304687211 */ /* 0x000fe200078e10ff */
[----:B------:R-:W-:Y:S06]  /*a090*/  @!P1 BRA `(.L_x_11298) ;  /* 0x0000000000049947 */ /* 0x000fec0003800000 */
[----:B--2---:R0:W-:Y:S02]  /*a0a0*/  REDG.E.ADD.F32.FTZ.RN.STRONG.GPU desc[UR22][R6.64+-0x1a00], R97 ;  /* 0xffe60061060079a6 */ /* 0x0041e4000c10f396 */
.L_x_11298:
[----:B------:R-:W-:Y:S05]  /*a0b0*/  BSYNC B0 ;  /* 0x0000000000007941 */ /* 0x000fea0003800000 */
.L_x_11297:
[----:B0-2---:R0:W2:Y:S01]  /*a0c0*/  LDS R97, [R104+0x2800] ;  /* 0x0028000068617984 */ /* 0x0050a20000000800 */
[----:B------:R-:W-:Y:S01]  /*a0d0*/  BSSY B0, `(.L_x_11299) ;  /* 0x0000006000007945 */ /* 0x000fe20003800000 */
[----:B------:R-:W-:Y:S02]  /*a0e0*/  LEA.HI.SX32 R4, R99, R166, 0x1b ;  /* 0x000000a663047211 */ /* 0x000fe400078fdaff */
[----:B------:R-:W-:Y:S02]  /*a0f0*/  IADD3 R189, R166, 0x280, RZ ;  /* 0x00000280a6bd7810 */ /* 0x000fe40007ffe0ff */
[----:B------:R-:W-:Y:S01]  /*a100*/  LEA R99, R98, R163, 0x2 ;  /* 0x000000a362637211 */ /* 0x000fe200078e10ff */
[----:B------:R-:W-:Y:S06]  /*a110*/  @!P2 BRA `(.L_x_11300) ;  /* 0x000000000004a947 */ /* 0x000fec0003800000 */
[----:B--2---:R2:W-:Y:S02]  /*a120*/  REDG.E.ADD.F32.FTZ.RN.STRONG.GPU desc[UR22][R6.64+-0x1900], R97 ;  /* 0xffe70061060079a6 */ /* 0x0045e4000c10f396 */
.L_x_11300:
[----:B------:R-:W-:Y:S05]  /*a130*/  BSYNC B0 ;  /* 0x0000000000007941 */ /* 0x000fea0003800000 */
.L_x_11299:
[----:B--2---:R2:W0:Y:S01]  /*a140*/  LDS R97, [R99+0x2900] ;  /* 0x0029000063617984 */ /* 0x0044220000000800 */
[----:B------:R-:W-:Y:S01]  /*a150*/  BSSY B0, `(.L_x_11301) ;  /* 0x0000005000007945 */ /* 0x000fe20003800000 */
[----:B------:R-:W-:Y:S02]  /*a160*/  LEA.HI.SX32 R98, R189, R166, 0x1b ;  /* 0x000000a6bd627211 */ /* 0x000fe400078fdaff */
[----:B------:R-:W-:Y:S01]  /*a170*/  LEA R4, R4, R163, 0x2 ;  /* 0x000000a304047211 */ /* 0x000fe200078e10ff */
[----:B------:R-:W-:Y:S06]  /*a180*/  @!P3 BRA `(.L_x_11302) ;  /* 0x000000000004b947 */ /* 0x000fec0003800000 */
[----:B0-----:R0:W-:Y:S02]  /*a190*/  REDG.E.ADD.F32.FTZ.RN.STRONG.GPU desc[UR22][R6.64+-0x1800], R97 ;  /* 0xffe80061060079a6 */ /* 0x0011e4000c10f396 */
.L_x_11302:
[----:B------:R-:W-:Y:S05]  /*a1a0*/  BSYNC B0 ;  /* 0x0000000000007941 */ /* 0x000fea0003800000 */
.L_x_11301:
[----:B0-----:R0:W0:Y:S01]  /*a1b0*/  LDS R97, [R4+0x2a00] ;  /* 0x002a000004617984 */ /* 0x0010220000000800 */
[----:B------:R-:W-:Y:S01]  /*a1c0*/  BSSY B0, `(.L_x_11303) ;  /* 0x0000004000007945 */ /* 0x000fe20003800000 */
[----:B------:R-:W-:-:S03]  /*a1d0*/  LEA R98, R98, R163, 0x2 ;  /* 0x000000a362627211 */ /* 0x000fc600078e10ff */
[----:B------:R-:W-:Y:S05]  /*a1e0*/  @!P4 BRA `(.L_x_11304) ;  /* 0x000000000004c947 */ /* 0x000fea0003800000 */
[----:B0-----:R0:W-:Y:S02]  /*a1f0*/  REDG.E.ADD.F32.FTZ.RN.STRONG.GPU desc[UR22][R6.64+-0x1700], R97 ;  /* 0xffe90061060079a6 */ /* 0x0011e4000c10f396 */
.L_x_11304:
[----:B------:R-:W-:Y:S05]  /*a200*/  BSYNC B0 ;  /* 0x0000000000007941 */ /* 0x000fea0003800000 */
.L_x_11303:
[----:B0-----:R0:W0:Y:S01]  /*a210*/  LDS R97, [R98+0x2b00] ;  /* 0x002b000062617984 */ /* 0x0010220000000800 */
[----:B------:R-:W-:Y:S01]  /*a220*/  BSSY B0, `(.L_x_11305) ;  /* 0x0000005000007945 */ /* 0x000fe20003800000 */
[C---:B--2---:R-:W-:Y:S02]  /*a230*/  IADD3 R99, R166.reuse, 0x2c0, RZ ;  /* 0x000002c0a6637810 */ /* 0x044fe40007ffe0ff */
[----:B------:R-:W-:Y:S01]  /*a240*/  IADD3 R189, R166, 0x300, RZ ;  /* 0x00000300a6bd7810 */ /* 0x000fe20007ffe0ff */
[----:B------:R-:W-:Y:S06]  /*a250*/  @!P5 BRA `(.L_x_11306) ;  /* 0x000000000004d947 */ /* 0x000fec0003800000 */
[----:B0-----:R2:W-:Y:S02]  /*a260*/  REDG.E.ADD.F32.FTZ.RN.STRONG.GPU desc[UR22][R6.64+-0x1600], R97 ;  /* 0xffea0061060079a6 */ /* 0x0015e4000c10f396 */
.L_x_11306:
[----:B------:R-:W-:Y:S05]  /*a270*/  BSYNC B0 ;  /* 0x0000000000007941 */ /* 0x000fea0003800000 */
.L_x_11305:
        /* <DEDUP_REMOVED lines=18> */
.L_x_11308:
[----:B------:R-:W-:Y:S05]  /*a3a0*/  BSYNC B0 ;  /* 0x0000000000007941 */ /* 0x000fea0003800000 */
.L_x_11307:
[----:B01----:R0:W1:Y:S01]  /*a3b0*/  LDS R97, [R98+0x2d00] ;  /* 0x002d000062617984 */ /* 0x0030620000000800 */
[----:B------:R-:W-:Y:S01]  /*a3c0*/  BSSY B0, `(.L_x_11309) ;  /* 0x0000006000007945 */ /* 0x000fe20003800000 */
[----:B------:R-:W-:Y:S02]  /*a3d0*/  IADD3 R189, R166, 0x3c0, RZ ;  /* 0x000003c0a6bd7810 */ /* 0x000fe40007ffe0ff */
[----:B------:R-:W-:Y:S02]  /*a3e0*/  LEA.HI.SX32 R4, R99, R166, 0x1b ;  /* 0x000000a663047211 */ /* 0x000fe400078fdaff */
[----:B------:R-:W-:Y:S01]  /*a3f0*/  LEA R102, R102, R163, 0x2 ;  /* 0x000000a366667211 */ /* 0x000fe200078e10ff */
[----:B------:R-:W-:Y:S06]  /*a400*/  @!P0 BRA `(.L_x_11310) ;  /* 0x0000000000048947 */ /* 0x000fec0003800000 */
[----:B-1----:R2:W-:Y:S02]  /*a410*/  REDG.E.ADD.F32.FTZ.RN.STRONG.GPU desc[UR22][R6.64+-0x1400], R97 ;  /* 0xffec0061060079a6 */ /* 0x0025e4000c10f396 */
.L_x_11310:
[----:B------:R-:W-:Y:S05]  /*a420*/  BSYNC B0 ;  /* 0x0000000000007941 */ /* 0x000fea0003800000 */
.L_x_11309:
[----:B-12---:R1:W2:Y:S01]  /*a430*/  LDS R97, [R102+0x2e00] ;  /* 0x002e000066617984 */ /* 0x0062a20000000800 */
[----:B------:R-:W-:Y:S01]  /*a440*/  BSSY B0, `(.L_x_11311) ;  /* 0x0000006000007945 */ /* 0x000fe20003800000 */
[----:B------:R-:W-:Y:S02]  /*a450*/  IADD3 R99, R166, 0x400, RZ ;  /* 0x00000400a6637810 */ /* 0x000fe40007ffe0ff */
[----:B0-----:R-:W-:Y:S02]  /*a460*/  LEA.HI.SX32 R98, R189, R166, 0x1b ;  /* 0x000000a6bd627211 */ /* 0x001fe400078fdaff */
[----:B------:R-:W-:Y:S01]  /*a470*/  LEA R104, R4, R163, 0x2 ;  /* 0x000000a304687211 */ /* 0x000fe200078e10ff */
[----:B------:R-:W-:Y:S06]  /*a480*/  @!P1 BRA `(.L_x_11312) ;  /* 0x0000000000049947 */ /* 0x000fec0003800000 */
[----:B--2---:R0:W-:Y:S02]  /*a490*/  REDG.E.ADD.F32.FTZ.RN.STRONG.GPU desc[UR22][R6.64+-0x1300], R97 ;  /* 0xffed0061060079a6 */ /* 0x0041e4000c10f396 */
.L_x_11312:
[----:B------:R-:W-:Y:S05]  /*a4a0*/  BSYNC B0 ;  /* 0x0000000000007941 */ /* 0x000fea0003800000 */
.L_x_11311:
[----:B0-2---:R0:W2:Y:S01]  /*a4b0*/  LDS R97, [R104+0x2f00] ;  /* 0x002f000068617984 */ /* 0x0050a20000000800 */
[----:B------:R-:W-:Y:S01]  /*a4c0*/  BSSY B0, `(.L_x_11313) ;  /* 0x0000006000007945 */ /* 0x000fe20003800000 */
[----:B------:R-:W-:Y:S02]  /*a4d0*/  LEA.HI.SX32 R4, R99, R166, 0x1b ;  /* 0x000000a663047211 */ /* 0x000fe400078fdaff */
[----:B------:R-:W-:Y:S02]  /*a4e0*/  IADD3 R189, R166, 0x440, RZ ;  /* 0x00000440a6bd7810 */ /* 0x000fe40007ffe0ff */
[----:B------:R-:W-:Y:S01]  /*a4f0*/  LEA R99, R98, R163, 0x2 ;  /* 0x000000a362637211 */ /* 0x000fe200078e10ff */
[----:B------:R-:W-:Y:S06]  /*a500*/  @!P2 BRA `(.L_x_11314) ;  /* 0x000000000004a947 */ /* 0x000fec0003800000 */
[----:B--2---:R2:W-:Y:S02]  /*a510*/  REDG.E.ADD.F32.FTZ.RN.STRONG.GPU desc[UR22][R6.64+-0x1200], R97 ;  /* 0xffee0061060079a6 */ /* 0x0045e4000c10f396 */
.L_x_11314:
[----:B------:R-:W-:Y:S05]  /*a520*/  BSYNC B0 ;  /* 0x0000000000007941 */ /* 0x000fea0003800000 */
.L_x_11313:
[----:B--2---:R2:W0:Y:S01]  /*a530*/  LDS R97, [R99+0x3000] ;  /* 0x0030000063617984 */ /* 0x0044220000000800 */
[----:B------:R-:W-:Y:S01]  /*a540*/  BSSY B0, `(.L_x_11315) ;  /* 0x0000005000007945 */ /* 0x000fe20003800000 */
[----:B------:R-:W-:Y:S02]  /*a550*/  LEA.HI.SX32 R98, R189, R166, 0x1b ;  /* 0x000000a6bd627211 */ /* 0x000fe400078fdaff */
[----:B------:R-:W-:Y:S01]  /*a560*/  LEA R4, R4, R163, 0x2 ;  /* 0x000000a304047211 */ /* 0x000fe200078e10ff */
[----:B------:R-:W-:Y:S06]  /*a570*/  @!P3 BRA `(.L_x_11316) ;  /* 0x000000000004b947 */ /* 0x000fec0003800000 */
[----:B0-----:R0:W-:Y:S02]  /*a580*/  REDG.E.ADD.F32.FTZ.RN.STRONG.GPU desc[UR22][R6.64+-0x1100], R97 ;  /* 0xffef0061060079a6 */ /* 0x0011e4000c10f396 */
.L_x_11316:
[----:B------:R-:W-:Y:S05]  /*a590*/  BSYNC B0 ;  /* 0x0000000000007941 */ /* 0x000fea0003800000 */
.L_x_11315:
[----:B0-----:R0:W0:Y:S01]  /*a5a0*/  LDS R97, [R4+0x3100] ;  /* 0x0031000004617984 */ /* 0x0010220000000800 */
[----:B------:R-:W-:Y:S01]  /*a5b0*/  BSSY B0, `(.L_x_11317) ;  /* 0x0000004000007945 */ /* 0x000fe20003800000 */
[----:B------:R-:W-:-:S03]  /*a5c0*/  LEA R98, R98, R163, 0x2 ;  /* 0x000000a362627211 */ /* 0x000fc600078e10ff */
[----:B------:R-:W-:Y:S05]  /*a5d0*/  @!P4 BRA `(.L_x_11318) ;  /* 0x000000000004c947 */ /* 0x000fea0003800000 */
[----:B0-----:R0:W-:Y:S02]  /*a5e0*/  REDG.E.ADD.F32.FTZ.RN.STRONG.GPU desc[UR22][R6.64+-0x1000], R97 ;  /* 0xfff00061060079a6 */ /* 0x0011e4000c10f396 */
.L_x_11318:
[----:B------:R-:W-:Y:S05]  /*a5f0*/  BSYNC B0 ;  /* 0x0000000000007941 */ /* 0x000fea0003800000 */
.L_x_11317:
[----:B0-----:R0:W0:Y:S01]  /*a600*/  LDS R97, [R98+0x3200] ;  /* 0x0032000062617984 */ /* 0x0010220000000800 */
[----:B------:R-:W-:Y:S01]  /*a610*/  BSSY B0, `(.L_x_11319) ;  /* 0x0000005000007945 */ /* 0x000fe20003800000 */
[C---:B--2---:R-:W-:Y:S02]  /*a620*/  IADD3 R99, R166.reuse, 0x480, RZ ;  /* 0x00000480a6637810 */ /* 0x044fe40007ffe0ff */
[----:B------:R-:W-:Y:S01]  /*a630*/  IADD3 R189, R166, 0x4c0, RZ ;  /* 0x000004c0a6bd7810 */ /* 0x000fe20007ffe0ff */
[----:B------:R-:W-:Y:S06]  /*a640*/  @!P5 BRA `(.L_x_11320) ;  /* 0x000000000004d947 */ /* 0x000fec0003800000 */
[----:B0-----:R2:W-:Y:S02]  /*a650*/  REDG.E.ADD.F32.FTZ.RN.STRONG.GPU desc[UR22][R6.64+-0xf00], R97 ;  /* 0xfff10061060079a6 */ /* 0x0015e4000c10f396 */
.L_x_11320:
[----:B------:R-:W-:Y:S05]  /*a660*/  BSYNC B0 ;  /* 0x0000000000007941 */ /* 0x000fea0003800000 */
.L_x_11319:
        /* <DEDUP_REMOVED lines=18> */
.L_x_11322:
[----:B------:R-:W-:Y:S05]  /*a790*/  BSYNC B0 ;  /* 0x0000000000007941 */ /* 0x000fea0003800000 */
.L_x_11321:
[----:B01----:R0:W1:Y:S01]  /*a7a0*/  LDS R97, [R98+0x3400] ;  /* 0x0034000062617984 */ /* 0x0030620000000800 */
[----:B------:R-:W-:Y:S01]  /*a7b0*/  BSSY B0, `(.L_x_11323) ;  /* 0x0000006000007945 */ /* 0x000fe20003800000 */
[----:B------:R-:W-:Y:S02]  /*a7c0*/  IADD3 R189, R166, 0x580, RZ ;  /* 0x00000580a6bd7810 */ /* 0x000fe40007ffe0ff */
[----:B------:R-:W-:Y:S02]  /*a7d0*/  LEA.HI.SX32 R4, R99, R166, 0x1b ;  /* 0x000000a663047211 */ /* 0x000fe400078fdaff */
[----:B------:R-:W-:Y:S01]  /*a7e0*/  LEA R102, R102, R163, 0x2 ;  /* 0x000000a366667211 */ /* 0x000fe200078e10ff */
[----:B------:R-:W-:Y:S06]  /*a7f0*/  @!P0 BRA `(.L_x_11324) ;  /* 0x0000000000048947 */ /* 0x000fec0003800000 */
[----:B-1----:R2:W-:Y:S02]  /*a800*/  REDG.E.ADD.F32.FTZ.RN.STRONG.GPU desc[UR22][R6.64+-0xd00], R97 ;  /* 0xfff30061060079a6 */ /* 0x0025e4000c10f396 */
.L_x_11324:
[----:B------:R-:W-:Y:S05]  /*a810*/  BSYNC B0 ;  /* 0x0000000000007941 */ /* 0x000fea0003800000 */
.L_x_11323:
[----:B-12---:R1:W2:Y:S01]  /*a820*/  LDS R97, [R102+0x3500] ;  /* 0x0035000066617984 */ /* 0x0062a20000000800 */
[----:B------:R-:W-:Y:S01]  /*a830*/  BSSY B0, `(.L_x_11325) ;  /* 0x0000006000007945 */ /* 0x000fe20003800000 */
[----:B------:R-:W-:Y:S02]  /*a840*/  IADD3 R99, R166, 0x5c0, RZ ;  /* 0x000005c0a6637810 */ /* 0x000fe40007ffe0ff */
[----:B0-----:R-:W-:Y:S02]  /*a850*/  LEA.HI.SX32 R98, R189, R166, 0x1b ;  /* 0x000000a6bd627211 */ /* 0x001fe400078fdaff */
[----:B------:R-:W-:Y:S01]  /*a860*/  LEA R104, R4, R163, 0x2 ;  /* 0x000000a304687211 */ /* 0x000fe200078e10ff */
[----:B------:R-:W-:Y:S06]  /*a870*/  @!P1 BRA `(.L_x_11326) ;  /* 0x0000000000049947 */ /* 0x000fec0003800000 */
[----:B--2---:R0:W-:Y:S02]  /*a880*/  REDG.E.ADD.F32.FTZ.RN.STRONG.GPU desc[UR22][R6.64+-0xc00], R97 ;  /* 0xfff40061060079a6 */ /* 0x0041e4000c10f396 */
.L_x_11326:
[----:B------:R-:W-:Y:S05]  /*a890*/  BSYNC B0 ;  /* 0x0000000000007941 */ /* 0x000fea0003800000 */
.L_x_11325:
[----:B0-2---:R0:W2:Y:S01]  /*a8a0*/  LDS R97, [R104+0x3600] ;  /* 0x0036000068617984 */ /* 0x0050a20000000800 */
[----:B------:R-:W-:Y:S01]  /*a8b0*/  BSSY B0, `(.L_x_11327) ;  /* 0x0000006000007945 */ /* 0x000fe20003800000 */
[----:B------:R-:W-:Y:S02]  /*a8c0*/  LEA.HI.SX32 R4, R99, R166, 0x1b ;  /* 0x000000a663047211 */ /* 0x000fe400078fdaff */
[----:B------:R-:W-:Y:S02]  /*a8d0*/  IADD3 R189, R166, 0x600, RZ ;  /* 0x00000600a6bd7810 */ /* 0x000fe40007ffe0ff */
[----:B------:R-:W-:Y:S01]  /*a8e0*/  LEA R99, R98, R163, 0x2 ;  /* 0x000000a362637211 */ /* 0x000fe200078e10ff */
[----:B------:R-:W-:Y:S06]  /*a8f0*/  @!P2 BRA `(.L_x_11328) ;  /* 0x000000000004a947 */ /* 0x000fec0003800000 */
[----:B--2---:R2:W-:Y:S02]  /*a900*/  REDG.E.ADD.F32.FTZ.RN.STRONG.GPU desc[UR22][R6.64+-0xb00], R97 ;  /* 0xfff50061060079a6 */ /* 0x0045e4000c10f396 */
.L_x_11328:
[----:B------:R-:W-:Y:S05]  /*a910*/  BSYNC B0 ;  /* 0x0000000000007941 */ /* 0x000fea0003800000 */
.L_x_11327:
[----:B--2---:R2:W0:Y:S01]  /*a920*/  LDS R97, [R99+0x3700] ;  /* 0x0037000063617984 */ /* 0x0044220000000800 */
[----:B------:R-:W-:Y:S01]  /*a930*/  BSSY B0, `(.L_x_11329) ;  /* 0x0000005000007945 */ /* 0x000fe20003800000 */
[----:B------:R-:W-:Y:S02]  /*a940*/  LEA.HI.SX32 R98, R189, R166, 0x1b ;  /* 0x000000a6bd627211 */ /* 0x000fe400078fdaff */
[----:B------:R-:W-:Y:S01]  /*a950*/  LEA R4, R4, R163, 0x2 ;  /* 0x000000a304047211 */ /* 0x000fe200078e10ff */
[----:B------:R-:W-:Y:S06]  /*a960*/  @!P3 BRA `(.L_x_11330) ;  /* 0x000000000004b947 */ /* 0x000fec0003800000 */
[----:B0-----:R0:W-:Y:S02]  /*a970*/  REDG.E.ADD.F32.FTZ.RN.STRONG.GPU desc[UR22][R6.64+-0xa00], R97 ;  /* 0xfff60061060079a6 */ /* 0x0011e4000c10f396 */
.L_x_11330:
[----:B------:R-:W-:Y:S05]  /*a980*/  BSYNC B0 ;  /* 0x0000000000007941 */ /* 0x000fea0003800000 */
.L_x_11329:
[----:B0-----:R0:W0:Y:S01]  /*a990*/  LDS R97, [R4+0x3800] ;  /* 0x0038000004617984 */ /* 0x0010220000000800 */
[----:B------:R-:W-:Y:S01]  /*a9a0*/  BSSY B0, `(.L_x_11331) ;  /* 0x0000004000007945 */ /* 0x000fe20003800000 */
[----:B------:R-:W-:-:S03]  /*a9b0*/  LEA R98, R98, R163, 0x2 ;  /* 0x000000a362627211 */ /* 0x000fc600078e10ff */
[----:B------:R-:W-:Y:S05]  /*a9c0*/  @!P4 BRA `(.L_x_11332) ;  /* 0x000000000004c947 */ /* 0x000fea0003800000 */
[----:B0-----:R0:W-:Y:S02]  /*a9d0*/  REDG.E.ADD.F32.FTZ.RN.STRONG.GPU desc[UR22][R6.64+-0x900], R97 ;  /* 0xfff70061060079a6 */ /* 0x0011e4000c10f396 */
.L_x_11332:
[----:B------:R-:W-:Y:S05]  /*a9e0*/  BSYNC B0 ;  /* 0x0000000000007941 */ /* 0x000fea0003800000 */
.L_x_11331:
[----:B0-----:R0:W0:Y:S01]  /*a9f0*/  LDS R97, [R98+0x3900] ;  /* 0x0039000062617984 */ /* 0x0010220000000800 */
[----:B------:R-:W-:Y:S01]  /*aa00*/  BSSY B0, `(.L_x_11333) ;  /* 0x0000005000007945 */ /* 0x000fe20003800000 */
[C---:B--2---:R-:W-:Y:S02]  /*aa10*/  IADD3 R99, R166.reuse, 0x640, RZ ;  /* 0x00000640a6637810 */ /* 0x044fe40007ffe0ff */
[----:B------:R-:W-:Y:S01]  /*aa20*/  IADD3 R189, R166, 0x680, RZ ;  /* 0x00000680a6bd7810 */ /* 0x000fe20007ffe0ff */
[----:B------:R-:W-:Y:S06]  /*aa30*/  @!P5 BRA `(.L_x_11334) ;  /* 0x000000000004d947 */ /* 0x000fec0003800000 */
[----:B0-----:R2:W-:Y:S02]  /*aa40*/  REDG.E.ADD.F32.FTZ.RN.STRONG.GPU desc[UR22][R6.64+-0x800], R97 ;  /* 0xfff80061060079a6 */ /* 0x0015e4000c10f396 */
.L_x_11334:
[----:B------:R-:W-:Y:S05]  /*aa50*/  BSYNC B0 ;  /* 0x0000000000007941 */ /* 0x000fea0003800000 */
.L_x_11333:
        /* <DEDUP_REMOVED lines=18> */
.L_x_11336:
[----:B------:R-:W-:Y:S05]  /*ab80*/  BSYNC B0 ;  /* 0x0000000000007941 */ /* 0x000fea0003800000 */
.L_x_11335:
[----:B01----:R0:W1:Y:S01]  /*ab90*/  LDS R97, [R98+0x3b00] ;  /* 0x003b000062617984 */ /* 0x0030620000000800 */
[----:B------:R-:W-:Y:S01]  /*aba0*/  BSSY B0, `(.L_x_11337) ;  /* 0x0000006000007945 */ /* 0x000fe20003800000 */
[----:B------:R-:W-:Y:S02]  /*abb0*/  IADD3 R185, R166, 0x740, RZ ;  /* 0x00000740a6b97810 */ /* 0x000fe40007ffe0ff */
[----:B------:R-:W-:Y:S02]  /*abc0*/  LEA.HI.SX32 R4, R99, R166, 0x1b ;  /* 0x000000a663047211 */ /* 0x000fe400078fdaff */
[----:B------:R-:W-:Y:S01]  /*abd0*/  LEA R102, R102, R163, 0x2 ;  /* 0x000000a366667211 */ /* 0x000fe200078e10ff */
[----:B------:R-:W-:Y:S06]  /*abe0*/  @!P0 BRA `(.L_x_11338) ;  /* 0x0000000000048947 */ /* 0x000fec0003800000 */
[----:B-1----:R2:W-:Y:S02]  /*abf0*/  REDG.E.ADD.F32.FTZ.RN.STRONG.GPU desc[UR22][R6.64+-0x600], R97 ;  /* 0xfffa0061060079a6 */ /* 0x0025e4000c10f396 */
.L_x_11338:
[----:B------:R-:W-:Y:S05]  /*ac00*/  BSYNC B0 ;  /* 0x0000000000007941 */ /* 0x000fea0003800000 */
.L_x_11337:
[----:B-12---:R1:W2:Y:S01]  /*ac10*/  LDS R97, [R102+0x3c00] ;  /* 0x003c000066617984 */ /* 0x0062a20000000800 */
[----:B------:R-:W-:Y:S01]  /*ac20*/  BSSY B0, `(.L_x_11339) ;  /* 0x0000006000007945 */ /* 0x000fe20003800000 */
[----:B------:R-:W-:Y:S02]  /*ac30*/  IADD3 R99, R166, 0x780, RZ ;  /* 0x00000780a6637810 */ /* 0x000fe40007ffe0ff */
[----:B0-----:R-:W-:Y:S02]  /*ac40*/  LEA.HI.SX32 R98, R185, R166, 0x1b ;  /* 0x000000a6b9627211 */ /* 0x001fe400078fdaff */
[----:B------:R-:W-:Y:S01]  /*ac50*/  LEA R104, R4, R163, 0x2 ;  /* 0x000000a304687211 */ /* 0x000fe200078e10ff */
[----:B------:R-:W-:Y:S06]  /*ac60*/  @!P1 BRA `(.L_x_11340) ;  /* 0x0000000000049947 */ /* 0x000fec0003800000 */
[----:B--2---:R0:W-:Y:S02]  /*ac70*/  REDG.E.ADD.F32.FTZ.RN.STRONG.GPU desc[UR22][R6.64+-0x500], R97 ;  /* 0xfffb0061060079a6 */ /* 0x0041e4000c10f396 */
.L_x_11340:
[----:B------:R-:W-:Y:S05]  /*ac80*/  BSYNC B0 ;  /* 0x0000000000007941 */ /* 0x000fea0003800000 */
.L_x_11339:
[----:B0-2---:R0:W2:Y:S01]  /*ac90*/  LDS R97, [R104+0x3d00] ;  /* 0x003d000068617984 */ /* 0x0050a20000000800 */
[----:B------:R-:W-:Y:S01]  /*aca0*/  BSSY B0, `(.L_x_11341) ;  /* 0x0000006000007945 */ /* 0x000fe20003800000 */
[----:B------:R-:W-:Y:S02]  /*acb0*/  LEA.HI.SX32 R4, R99, R166, 0x1b ;  /* 0x000000a663047211 */ /* 0x000fe400078fdaff */
[----:B------:R-:W-:Y:S02]  /*acc0*/  IADD3 R185, R166, 0x7c0, RZ ;  /* 0x000007c0a6b97810 */ /* 0x000fe40007ffe0ff */
[----:B------:R-:W-:Y:S01]  /*acd0*/  LEA R99, R98, R163, 0x2 ;  /* 0x000000a362637211 */ /* 0x000fe200078e10ff */
[----:B------:R-:W-:Y:S06]  /*ace0*/  @!P2 BRA `(.L_x_11342) ;  /* 0x000000000004a947 */ /* 0x000fec0003800000 */
[----:B--2---:R2:W-:Y:S02]  /*acf0*/  REDG.E.ADD.F32.FTZ.RN.STRONG.GPU desc[UR22][R6.64+-0x400], R97 ;  /* 0xfffc0061060079a6 */ /* 0x0045e4000c10f396 */
.L_x_11342:
[----:B------:R-:W-:Y:S05]  /*ad00*/  BSYNC B0 ;  /* 0x0000000000007941 */ /* 0x000fea0003800000 */
.L_x_11341:
[----:B--2---:R2:W0:Y:S01]  /*ad10*/  LDS R97, [R99+0x3e00] ;  /* 0x003e000063617984 */ /* 0x0044220000000800 */
[----:B------:R-:W-:Y:S01]  /*ad20*/  BSSY B0, `(.L_x_11343) ;  /* 0x0000005000007945 */ /* 0x000fe20003800000 */
[----:B------:R-:W-:Y:S02]  /*ad30*/  LEA.HI.SX32 R98, R185, R166, 0x1b ;  /* 0x000000a6b9627211 */ /* 0x000fe400078fdaff */
[----:B------:R-:W-:Y:S01]  /*ad40*/  LEA R4, R4, R163, 0x2 ;  /* 0x000000a304047211 */ /* 0x000fe200078e10ff */
[----:B------:R-:W-:Y:S06]  /*ad50*/  @!P3 BRA `(.L_x_11344) ;  /* 0x000000000004b947 */ /* 0x000fec0003800000 */
[----:B0-----:R0:W-:Y:S02]  /*ad60*/  REDG.E.ADD.F32.FTZ.RN.STRONG.GPU desc[UR22][R6.64+-0x300], R97 ;  /* 0xfffd0061060079a6 */ /* 0x0011e4000c10f396 */
.L_x_11344:
[----:B------:R-:W-:Y:S05]  /*ad70*/  BSYNC B0 ;  /* 0x0000000000007941 */ /* 0x000fea0003800000 */
.L_x_11343:
[----:B0-----:R0:W0:Y:S01]  /*ad80*/  LDS R97, [R4+0x3f00] ;  /* 0x003f000004617984 */ /* 0x0010220000000800 */
[----:B------:R-:W-:Y:S01]  /*ad90*/  BSSY B0, `(.L_x_11345) ;  /* 0x0000004000007945 */ /* 0x000fe20003800000 */
[----:B------:R-:W-:-:S03]  /*ada0*/  LEA R98, R98, R163, 0x2 ;  /* 0x000000a362627211 */ /* 0x000fc600078e10ff */
[----:B------:R-:W-:Y:S05]  /*adb0*/  @!P4 BRA `(.L_x_11346) ;  /* 0x000000000004c947 */ /* 0x000fea0003800000 */
[----:B0-----:R0:W-:Y:S02]  /*adc0*/  REDG.E.ADD.F32.FTZ.RN.STRONG.GPU desc[UR22][R6.64+-0x200], R97 ;  /* 0xfffe0061060079a6 */ /* 0x0011e4000c10f396 */
.L_x_11346:
[----:B------:R-:W-:Y:S05]  /*add0*/  BSYNC B0 ;  /* 0x0000000000007941 */ /* 0x000fea0003800000 */
.L_x_11345:
[----:B0-----:R0:W0:Y:S01]  /*ade0*/  LDS R97, [R98+0x4000] ;  /* 0x0040000062617984 */ /* 0x0010220000000800 */
[----:B------:R-:W-:Y:S01]  /*adf0*/  BSSY B0, `(.L_x_11347) ;  /* 0x0000004000007945 */ /* 0x000fe20003800000 */
[----:B------:R-:W-:-:S03]  /*ae00*/  FADD.FTZ R4, R187, R200 ;  /* 0x000000c8bb047221 */ /* 0x000fc60000010000 */
[----:B------:R-:W-:Y:S05]  /*ae10*/  @!P5 BRA `(.L_x_11348) ;  /* 0x000000000004d947 */ /* 0x000fea0003800000 */
[----:B0-----:R0:W-:Y:S02]  /*ae20*/  REDG.E.ADD.F32.FTZ.RN.STRONG.GPU desc[UR22][R6.64+-0x100], R97 ;  /* 0xffff0061060079a6 */ /* 0x0011e4000c10f396 */
.L_x_11348:
[----:B------:R-:W-:Y:S05]  /*ae30*/  BSYNC B0 ;  /* 0x0000000000007941 */ /* 0x000fea0003800000 */
.L_x_11347:
        /* <DEDUP_REMOVED lines=178> */
.L_x_11350:
[----:B------:R-:W-:Y:S05]  /*b960*/  BSYNC B0 ;  /* 0x0000000000007941 */ /* 0x000fea0003800000 */
.L_x_11349:
[----:B------:R-:W-:Y:S02]  /*b970*/  UIADD3 UR7, UR7, 0x1, URZ ;  /* 0x0000000107077890 */ /* 0x000fe4000fffe03f */
[----:B------:R-:W-:Y:S02]  /*b980*/  UIADD3 UR8, UP1, UR8, 0x1, URZ ;  /* 0x0000000108087890 */ /* 0x000fe4000ff3e03f */
[----:B------:R-:W-:Y:S02]  /*b990*/  UISETP.GE.AND UP0, UPT, UR7, UR55, UPT ;  /* 0x000000370700728c */ /* 0x000fe4000bf06270 */
[----:B------:R-:W-:-:S04]  /*b9a0*/  UIADD3.X UR9, URZ, UR9, URZ, UP1, !UPT ;  /* 0x000000093f097290 */ /* 0x000fc80008ffe43f */
[----:B------:R-:W-:-:S13]  /*b9b0*/  PLOP3.LUT P0, PT, PT, PT, UP0, 0x80, 0x0 ;  /* 0x000000000000781c */ /* 0x000fda0003f0f008 */
[----:B------:R-:W-:Y:S05]  /*b9c0*/  @!P0 BRA `(.L_x_11351) ;  /* 0xffffff7c003c8947 */ /* 0x000fea000383ffff */
.L_x_11255:
[----:B------:R-:W-:Y:S01]  /*b9d0*/  BAR.SYNC.DEFER_BLOCKING 0x0 ;  /* 0x0000000000007b1d */ /* 0x000fe20000010000 */
[----:B------:R-:W-:Y:S01]  /*b9e0*/  HFMA2.MMA R3, -RZ, RZ, 0, 9.5367431640625e-07 ;  /* 0x00000010ff037435 */ /* 0x000fe200000001ff */
[----:B------:R-:W-:Y:S01]  /*b9f0*/  IADD3 R21, R161, R164, RZ ;  /* 0x000000a4a1157210 */ /* 0x000fe20007ffe0ff */
[----:B------:R-:W-:Y:S02]  /*ba00*/  UIADD3 UR7, UR13, -0x1, URZ ;  /* 0xffffffff0d077890 */ /* 0x000fe4000fffe03f */
[----:B------:R-:W-:Y:S01]  /*ba10*/  USHF.R.S32.HI UR33, URZ, 0x1f, UR11 ;  /* 0x0000001f3f217899 */ /* 0x000fe2000801140b */
[----:B------:R-:W-:-:S05]  /*ba20*/  ULDC.64 UR30, c[0x0][0x388] ;  /* 0x0000e200001e7ab9 */ /* 0x000fca0000000a00 */
[----:B------:R-:W-:-:S05]  /*ba30*/  IMAD.WIDE R2, R160, R3, UR24 ;  /* 0x00000018a0027e25 */ /* 0x000fca000f8e0203 */
[----:B01----:R-:W2:Y:S04]  /*ba40*/  LDG.E.128 R4, desc[UR22][R2.64] ;  /* 0x0000001602047981 */ /* 0x003ea8000c1e1d00 */
[----:B------:R-:W5:Y:S04]  /*ba50*/  LDG.E.128 R8, desc[UR22][R2.64+0x200] ;  /* 0x0002001602087981 */ /* 0x000f68000c1e1d00 */
[----:B------:R-:W3:Y:S04]  /*ba60*/  LDG.E.128 R12, desc[UR22][R2.64+0x400] ;  /* 0x00040016020c7981 */ /* 0x000ee8000c1e1d00 */
[----:B------:R-:W4:Y:S01]  /*ba70*/  LDG.E.128 R16, desc[UR22][R2.64+0x600] ;  /* 0x0006001602107981 */ /* 0x000f22000c1e1d00 */
[----:B------:R-:W-:Y:S01]  /*ba80*/  IMAD R0, R164, 0x3, R21 ;  /* 0x00000003a4007824 */ /* 0x000fe200078e0215 */
[----:B------:R-:W-:-:S02]  /*ba90*/  USHF.L.U32 UR8, UR7, 0xa, URZ ;  /* 0x0000000a07087899 */ /* 0x000fc4000800063f */
[----:B------:R-:W-:Y:S02]  /*baa0*/  UIMAD UR26, UR33, UR30, URZ ;  /* 0x0000001e211a72a4 */ /* 0x000fe4000f8e023f */
[----:B------:R-:W-:Y:S01]  /*bab0*/  LEA R28, R0, R163, 0x4 ;  /* 0x000000a3001c7211 */ /* 0x000fe200078e20ff */
[----:B------:R-:W-:Y:S02]  /*bac0*/  USHF.R.S32.HI UR9, URZ, 0x1f, UR8 ;  /* 0x0000001f3f097899 */ /* 0x000fe40008011408 */
        /* <DEDUP_REMOVED lines=23> */
[----:B--2---:R-:W-:Y:S04]  /*bc40*/  STS.128 [R159], R4 ;  /* 0x000000049f007388 */ /* 0x004fe80000000c00 */
[----:B-----5:R-:W-:Y:S04]  /*bc50*/  STS.128 [R159+0x200], R8 ;  /* 0x000200089f007388 */ /* 0x020fe80000000c00 */
        /* <DEDUP_REMOVED lines=50> */
[----:B------:R-:W-:-:S05]  /*bf80*/  FSETP.GTU.FTZ.AND P5, PT, R6, 20, PT ;  /* 0x41a000000600780b */ /* 0x000fca0003fbc000 */
[----:B------:R-:W-:Y:S01]  /*bf90*/  @!P3 FMUL.FTZ R4, R4, -1.4426950216293334961 ;  /* 0xbfb8aa3b0404b820 */ /* 0x000fe20000410000 */
[----:B------:R-:W0:Y:S01]  /*bfa0*/  @!P0 MUFU.EX2 R0, R0 ;  /* 0x0000000000008308 */ /* 0x000e220000000800 */
[----:B--2---:R-:W2:Y:S01]  /*bfb0*/  LDS.128 R8, [R28] ;  /* 0x000000001c087984 */ /* 0x004ea20000000c00 */
[----:B-1----:R-:W-:Y:S01]  /*bfc0*/  @!P4 FMUL.FTZ R58, R58, R3 ;  /* 0x000000033a3ac220 */ /* 0x002fe20000410000 */
[----:B------:R-:W-:Y:S01]  /*bfd0*/  @!P2 FMUL.FTZ R3, R27, -1.4426950216293334961 ;  /* 0xbfb8aa3b1b03a820 */ /* 0x000fe20000410000 */
[----:B------:R-:W-:Y:S01]  /*bfe0*/  FSETP.GTU.FTZ.AND P4, PT, R5, 20, PT ;  /* 0x41a000000500780b */ /* 0x000fe20003f9c000 */
[----:B------:R-:W-:Y:S02]  /*bff0*/  BAR.SYNC.DEFER_BLOCKING 0x0 ;  /* 0x0000000000007b1d */ /* 0x000fe40000010000 */
[----:B------:R-:W-:Y:S01]  /*c000*/  @!P5 FMUL.FTZ R6, R6, -1.4426950216293334961 ;  /* 0xbfb8aa3b0606d820 */ /* 0x000fe20000410000 */
[----:B---3--:R-:W-:-:S03]  /*c010*/  @!P6 FADD.FTZ R12, R12, 1 ;  /* 0x3f8000000c0ce421 */ /* 0x008fc60000010000 */
[----:B------:R-:W1:Y:S01]  /*c020*/  @!P1 MUFU.EX2 R2, R2 ;  /* 0x0000000200029308 */ /* 0x000e620000000800 */
[----:B0-----:R-:W-:-:S05]  /*c030*/  @!P0 FADD.FTZ R0, R0, 1 ;  /* 0x3f80000000008421 */ /* 0x001fca0000010000 */
[----:B------:R-:W-:Y:S02]  /*c040*/  @!P4 FMUL.FTZ R5, R5, -1.4426950216293334961 ;  /* 0xbfb8aa3b0505c820 */ /* 0x000fe40000410000 */
[----:B------:R-:W0:Y:S08]  /*c050*/  @!P2 MUFU.EX2 R3, R3 ;  /* 0x000000030003a308 */ /* 0x000e300000000800 */
[----:B------:R-:W3:Y:S01]  /*c060*/  @!P0 MUFU.RCP R0, R0 ;  /* 0x0000000000008308 */ /* 0x000ee20000001000 */
[----:B-1----:R-:W-:-:S07]  /*c070*/  @!P1 FADD.FTZ R2, R2, 1 ;  /* 0x3f80000002029421 */ /* 0x002fce0000010000 */
[----:B------:R-:W1:Y:S01]  /*c080*/  @!P3 MUFU.EX2 R4, R4 ;  /* 0x000000040004b308 */ /* 0x000e620000000800 */
[----:B0-----:R-:W-:Y:S01]  /*c090*/  @!P2 FADD.FTZ R3, R3, 1 ;  /* 0x3f8000000303a421 */ /* 0x001fe20000010000 */
[----:B--2---:R-:W-:Y:S01]  /*c0a0*/  FADD.FTZ R8, R8, UR5 ;  /* 0x0000000508087e21 */ /* 0x004fe20008010000 */
[----:B------:R-:W-:-:S05]  /*c0b0*/  FADD.FTZ R9, R9, UR5 ;  /* 0x0000000509097e21 */ /* 0x000fca0008010000 */
[----:B------:R-:W0:Y:S01]  /*c0c0*/  @!P6 MUFU.RCP R15, R12 ;  /* 0x0000000c000fe308 */ /* 0x000e220000001000 */
[----:B---3--:R-:W-:Y:S01]  /*c0d0*/  @!P0 FMUL.FTZ R61, R61, R0 ;  /* 0x000000003d3d8220 */ /* 0x008fe20000410000 */
[----:B------:R-:W-:Y:S01]  /*c0e0*/  FADD.FTZ R10, R10, UR5 ;  /* 0x000000050a0a7e21 */ /* 0x000fe20008010000 */
[----:B------:R-:W-:Y:S01]  /*c0f0*/  FSETP.GTU.FTZ.AND P0, PT, R8, 20, PT ;  /* 0x41a000000800780b */ /* 0x000fe20003f1c000 */
[----:B------:R-:W-:-:S04]  /*c100*/  FADD.FTZ R11, R11, UR5 ;  /* 0x000000050b0b7e21 */ /* 0x000fc80008010000 */
[----:B------:R-:W2:Y:S01]  /*c110*/  @!P1 MUFU.RCP R17, R2 ;  /* 0x0000000200119308 */ /* 0x000ea20000001000 */
[----:B-1----:R-:W-:-:S07]  /*c120*/  @!P3 FADD.FTZ R4, R4, 1 ;  /* 0x3f8000000404b421 */ /* 0x002fce0000010000 */
[----:B------:R-:W1:Y:S01]  /*c130*/  @!P2 MUFU.RCP R14, R3 ;  /* 0x00000003000ea308 */ /* 0x000e620000001000 */
[----:B0-----:R-:W-:Y:S01]  /*c140*/  @!P6 FMUL.FTZ R60, R60, R15 ;  /* 0x0000000f3c3ce220 */ /* 0x001fe20000410000 */
[----:B------:R-:W-:Y:S01]  /*c150*/  @!P0 FMUL.FTZ R0, R8, -1.4426950216293334961 ;  /* 0xbfb8aa3b08008820 */ /* 0x000fe20000410000 */
[----:B------:R-:W-:-:S05]  /*c160*/  FSETP.GTU.FTZ.AND P6, PT, R7, 20, PT ;  /* 0x41a000000700780b */ /* 0x000fca0003fdc000 */
[----:B------:R0:W3:Y:S01]  /*c170*/  @!P3 MUFU.RCP R15, R4 ;  /* 0x00000004000fb308 */ /* 0x0000e20000001000 */
[----:B--2---:R-:W-:Y:S01]  /*c180*/  @!P1 FMUL.FTZ R62, R62, R17 ;  /* 0x000000113e3e9220 */ /* 0x004fe20000410000 */
[----:B------:R-:W-:-:S06]  /*c190*/  FSETP.GTU.FTZ.AND P1, PT, R9, 20, PT ;  /* 0x41a000000900780b */ /* 0x000fcc0003f3c000 */
[----:B------:R-:W2:Y:S01]  /*c1a0*/  @!P4 MUFU.EX2 R5, R5 ;  /* 0x000000050005c308 */ /* 0x000ea20000000800 */
[----:B0-----:R-:W-:Y:S01]  /*c1b0*/  LEA R4, R164, R161, 0x2 ;  /* 0x000000a1a4047211 */ /* 0x001fe200078e10ff */
[----:B-1----:R-:W-:Y:S01]  /*c1c0*/  @!P2 FMUL.FTZ R63, R63, R14 ;  /* 0x0000000e3f3fa220 */ /* 0x002fe20000410000 */
[----:B------:R-:W-:Y:S02]  /*c1d0*/  FSETP.GTU.FTZ.AND P2, PT, R10, 20, PT ;  /* 0x41a000000a00780b */ /* 0x000fe40003f5c000 */
[----:B------:R-:W-:Y:S02]  /*c1e0*/  LEA R8, R4, R163, 0x4 ;  /* 0x000000a304087211 */ /* 0x000fe400078e20ff */
[----:B------:R-:W-:Y:S01]  /*c1f0*/  @!P1 FMUL.FTZ R2, R9, -1.4426950216293334961 ;  /* 0xbfb8aa3b09029820 */ /* 0x000fe20000410000 */
[----:B------:R0:W1:Y:S01]  /*c200*/  @!P5 MUFU.EX2 R13, R6 ;  /* 0x00000006000dd308 */ /* 0x0000620000000800 */
[----:B---3--:R-:W-:Y:S01]  /*c210*/  @!P3 FMUL.FTZ R64, R64, R15 ;  /* 0x0000000f4040b220 */ /* 0x008fe20000410000 */
[----:B------:R-:W-:Y:S01]  /*c220*/  STS.128 [R8], R36 ;  /* 0x0000002408007388 */ /* 0x000fe20000000c00 */
[----:B------:R-:W-:-:S03]  /*c230*/  FSETP.GTU.FTZ.AND P3, PT, R11, 20, PT ;  /* 0x41a000000b00780b */ /* 0x000fc60003f7c000 */
[----:B------:R-:W-:Y:S02]  /*c240*/  STS.128 [R8+0x10], R48 ;  /* 0x0000103008007388 */ /* 0x000fe40000000c00 */
[----:B------:R-:W-:Y:S01]  /*c250*/  @!P2 FMUL.FTZ R3, R10, -1.4426950216293334961 ;  /* 0xbfb8aa3b0a03a820 */ /* 0x000fe20000410000 */
[----:B------:R-:W3:Y:S01]  /*c260*/  @!P1 MUFU.EX2 R2, R2 ;  /* 0x0000000200029308 */ /* 0x000ee20000000800 */
[----:B------:R-:W-:Y:S01]  /*c270*/  STS.128 [R8+0x20], R44 ;  /* 0x0000202c08007388 */ /* 0x000fe20000000c00 */
[----:B0-----:R-:W-:Y:S01]  /*c280*/  @!P6 FMUL.FTZ R6, R7, -1.4426950216293334961 ;  /* 0xbfb8aa3b0706e820 */ /* 0x001fe20000410000 */
[----:B--2---:R-:W-:Y:S02]  /*c290*/  @!P4 FADD.FTZ R5, R5, 1 ;  /* 0x3f8000000505c421 */ /* 0x004fe40000010000 */
[----:B------:R-:W-:Y:S01]  /*c2a0*/  STS.128 [R8+0x30], R40 ;  /* 0x0000302808007388 */ /* 0x000fe20000000c00 */
[----:B------:R-:W-:-:S03]  /*c2b0*/  NOP ;  /* 0x0000000000007918 */ /* 0x000fc60000000000 */
[----:B------:R-:W0:Y:S01]  /*c2c0*/  LDS.128 R16, [R159] ;  /* 0x000000009f107984 */ /* 0x000e220000000c00 */
[----:B------:R-:W-:Y:S01]  /*c2d0*/  @!P2 MUFU.EX2 R3, R3 ;  /* 0x000000030003a308 */ /* 0x000fe20000000800 */
[----:B------:R-:W-:Y:S01]  /*c2e0*/  @!P3 FMUL.FTZ R4, R11, -1.4426950216293334961 ;  /* 0xbfb8aa3b0b04b820 */ /* 0x000fe20000410000 */
[----:B-1----:R-:W-:Y:S01]  /*c2f0*/  @!P5 FADD.FTZ R13, R13, 1 ;  /* 0x3f8000000d0dd421 */ /* 0x002fe20000010000 */
[----:B------:R-:W1:Y:S04]  /*c300*/  LDS.128 R20, [R159+0x200] ;  /* 0x000200009f147984 */ /* 0x000e680000000c00 */
[----:B------:R-:W2:Y:S01]  /*c310*/  LDS.128 R24, [R159+0x400] ;  /* 0x000400009f187984 */ /* 0x000ea20000000c00 */
[----:B------:R-:W4:Y:S03]  /*c320*/  @!P6 MUFU.EX2 R7, R6 ;  /* 0x000000060007e308 */ /* 0x000f260000000800 */
[----:B------:R-:W5:Y:S05]  /*c330*/  LDS.128 R28, [R159+0x600] ;  /* 0x000600009f1c7984 */ /* 0x000f6a0000000c00 */
[----:B------:R3:W0:Y:S08]  /*c340*/  @!P3 MUFU.EX2 R6, R4 ;  /* 0x000000040006b308 */ /* 0x0006300000000800 */
[----:B------:R-:W1:Y:S01]  /*c350*/  @!P0 MUFU.EX2 R0, R0 ;  /* 0x0000000000008308 */ /* 0x000e620000000800 */
[----:B---3--:R-:W-:Y:S01]  /*c360*/  @!P1 FADD.FTZ R4, R2, 1 ;  /* 0x3f80000002049421 */ /* 0x008fe20000010000 */
[----:B------:R-:W-:Y:S01]  /*c370*/  MOV R2, UR27 ;  /* 0x0000001b00027c02 */ /* 0x000fe20008000f00 */
[----:B----4-:R-:W-:-:S05]  /*c380*/  @!P6 FADD.FTZ R7, R7, 1 ;  /* 0x3f8000000707e421 */ /* 0x010fca0000010000 */
[----:B------:R3:W4:Y:S01]  /*c390*/  @!P4 MUFU.RCP R10, R5 ;  /* 0x00000005000ac308 */ /* 0x0007220000001000 */
[----:B0-----:R-:W-:-:S07]  /*c3a0*/  @!P3 FADD.FTZ R6, R6, 1 ;  /* 0x3f8000000606b421 */ /* 0x001fce0000010000 */
[----:B------:R-:W0:Y:S01]  /*c3b0*/  @!P5 MUFU.RCP R13, R13 ;  /* 0x0000000d000dd308 */ /* 0x000e220000001000 */
[----:B---3--:R-:W-:Y:S01]  /*c3c0*/  @!P2 FADD.FTZ R5, R3, 1 ;  /* 0x3f8000000305a421 */ /* 0x008fe20000010000 */
[----:B------:R-:W-:Y:S01]  /*c3d0*/  MOV R3, UR26 ;  /* 0x0000001a00037c02 */ /* 0x000fe20008000f00 */
[----:B-1----:R-:W-:Y:S01]  /*c3e0*/  @!P0 FADD.FTZ R0, R0, 1 ;  /* 0x3f80000000008421 */ /* 0x002fe20000010000 */
[----:B------:R-:W-:Y:S01]  /*c3f0*/  UIMAD UR26, UR33, UR28, URZ ;  /* 0x0000001c211a72a4 */ /* 0x000fe2000f8e023f */
[----:B------:R-:W-:-:S03]  /*c400*/  IMAD.WIDE R2, R160, 0x10, R2 ;  /* 0x00000010a0027825 */ /* 0x000fc600078e0202 */
[----:B------:R-:W1:Y:S01]  /*c410*/  @!P0 MUFU.RCP R9, R0 ;  /* 0x0000000000098308 */ /* 0x000e620000001000 */
[----:B----4-:R-:W-:Y:S01]  /*c420*/  @!P4 FMUL.FTZ R65, R65, R10 ;  /* 0x0000000a4141c220 */ /* 0x010fe20000410000 */
[----:B------:R-:W-:Y:S01]  /*c430*/  UIMAD UR26, UR11, UR29, UR26 ;  /* 0x0000001d0b1a72a4 */ /* 0x000fe2000f8e021a */
[----:B------:R-:W-:Y:S02]  /*c440*/  STG.E.128 desc[UR22][R2.64], R16 ;  /* 0x0000001002007986 */ /* 0x000fe4000c101d16 */
[----:B------:R-:W-:Y:S01]  /*c450*/  ULDC.64 UR28, c[0x0][0x3b0] ;  /* 0x0000ec00001c7ab9 */ /* 0x000fe20000000a00 */
[----:B------:R-:W-:Y:S01]  /*c460*/  UIADD3 UR9, UR9, UR26, URZ ;  /* 0x0000001a09097290 */ /* 0x000fe2000fffe03f */
[----:B------:R-:W-:Y:S01]  /*c470*/  STG.E.128 desc[UR22][R2.64+0x200], R20 ;  /* 0x0002001402007986 */ /* 0x000fe2000c101d16 */
[----:B------:R-:W3:Y:S01]  /*c480*/  @!P1 MUFU.RCP R4, R4 ;  /* 0x0000000400049308 */ /* 0x000ee20000001000 */
[----:B0-----:R-:W-:Y:S01]  /*c490*/  @!P5 FMUL.FTZ R66, R66, R13 ;  /* 0x0000000d4242d220 */ /* 0x001fe20000410000 */
[----:B------:R-:W-:Y:S01]  /*c4a0*/  UIMAD UR26, UR32, UR28, URZ ;  /* 0x0000001c201a72a4 */ /* 0x000fe2000f8e023f */
[----:B--2---:R-:W-:Y:S01]  /*c4b0*/  STG.E.128 desc[UR22][R2.64+0x400], R24 ;  /* 0x0004001802007986 */ /* 0x004fe2000c101d16 */
[----:B------:R-:W-:-:S02]  /*c4c0*/  UIMAD.WIDE.U32 UR8, UR10, UR28, UR8 ;  /* 0x0000001c0a0872a5 */ /* 0x000fc4000f8e0008 */
[----:B------:R-:W-:Y:S01]  /*c4d0*/  UIMAD UR26, UR10, UR29, UR26 ;  /* 0x0000001d0a1a72a4 */ /* 0x000fe2000f8e021a */
[----:B-----5:R0:W-:Y:S01]  /*c4e0*/  STG.E.128 desc[UR22][R2.64+0x600], R28 ;  /* 0x0006001c02007986 */ /* 0x0201e2000c101d16 */
[----:B------:R-:W2:Y:S01]  /*c4f0*/  @!P2 MUFU.RCP R5, R5 ;  /* 0x000000050005a308 */ /* 0x000ea20000001000 */
[----:B-1----:R-:W-:Y:S01]  /*c500*/  @!P0 FMUL.FTZ R52, R52, R9 ;  /* 0x0000000934348220 */ /* 0x002fe20000410000 */
[----:B------:R-:W-:Y:S01]  /*c510*/  ULDC.64 UR28, c[0x0][0x3f0] ;  /* 0x0000fc00001c7ab9 */ /* 0x000fe20000000a00 */
[----:B------:R-:W-:Y:S01]  /*c520*/  BAR.SYNC.DEFER_BLOCKING 0x0 ;  /* 0x0000000000007b1d */ /* 0x000fe20000010000 */
[----:B------:R-:W-:Y:S01]  /*c530*/  UIADD3 UR26, UR9, UR26, URZ ;  /* 0x0000001a091a7290 */ /* 0x000fe2000fffe03f */
[----:B------:R-:W-:Y:S01]  /*c540*/  FADD.FTZ R0, R52, R165 ;  /* 0x000000a534007221 */ /* 0x000fe20000010000 */
[----:B------:R-:W-:-:S03]  /*c550*/  ULEA UR9, UP0, UR8, UR28, 0x2 ;  /* 0x0000001c08097291 */ /* 0x000fc6000f80103f */
[----:B------:R-:W1:Y:S01]  /*c560*/  @!P3 MUFU.RCP R6, R6 ;  /* 0x000000060006b308 */ /* 0x000e620000001000 */
[----:B---3--:R-:W-:Y:S01]  /*c570*/  @!P1 FMUL.FTZ R53, R53, R4 ;  /* 0x0000000435359220 */ /* 0x008fe20000410000 */
[----:B------:R-:W-:Y:S02]  /*c580*/  ULEA.HI.X UR8, UR8, UR29, UR26, 0x2, UP0 ;  /* 0x0000001d08087291 */ /* 0x000fe400080f141a */
[----:B------:R-:W-:-:S03]  /*c590*/  UISETP.GT.AND UP0, UPT, UR13, 0x1, UPT ;  /* 0x000000010d00788c */ /* 0x000fc6000bf04270 */
[----:B------:R-:W-:Y:S01]  /*c5a0*/  UMOV UR13, UR7 ;  /* 0x00000007000d7c82 */ /* 0x000fe20008000000 */
[----:B------:R-:W3:Y:S01]  /*c5b0*/  @!P6 MUFU.RCP R12, R7 ;  /* 0x00000007000ce308 */ /* 0x000ee20000001000 */
[----:B--2---:R-:W-:Y:S01]  /*c5c0*/  @!P2 FMUL.FTZ R54, R54, R5 ;  /* 0x000000053636a220 */ /* 0x004fe20000410000 */
[----:B0-----:R-:W-:Y:S01]  /*c5d0*/  FADD.FTZ R3, R0, R53 ;  /* 0x0000003500037221 */ /* 0x001fe20000010000 */
[----:B------:R-:W-:Y:S02]  /*c5e0*/  MOV R2, UR9 ;  /* 0x0000000900027c02 */ /* 0x000fe40008000f00 */
[----:B------:R-:W-:Y:S01]  /*c5f0*/  PLOP3.LUT P0, PT, PT, PT, UP0, 0x80, 0x0 ;  /* 0x000000000000781c */ /* 0x000fe20003f0f008 */
[----:B-1----:R-:W-:Y:S01]  /*c600*/  @!P3 FMUL.FTZ R55, R55, R6 ;  /* 0x000000063737b220 */ /* 0x002fe20000410000 */
[----:B------:R-:W-:Y:S04]  /*c610*/  STS.128 [R8+0x10], R56 ;  /* 0x0000103808007388 */ /* 0x000fe80000000c00 */
[----:B------:R0:W-:Y:S01]  /*c620*/  STS.128 [R8], R52 ;  /* 0x0000003408007388 */ /* 0x0001e20000000c00 */
[----:B---3--:R-:W-:-:S03]  /*c630*/  @!P6 FMUL.FTZ R67, R67, R12 ;  /* 0x0000000c4343e220 */ /* 0x008fc60000410000 */
[----:B------:R1:W-:Y:S04]  /*c640*/  STS.128 [R8+0x20], R60 ;  /* 0x0000203c08007388 */ /* 0x0003e80000000c00 */
[----:B------:R-:W-:Y:S01]  /*c650*/  STS.128 [R8+0x30], R64 ;  /* 0x0000304008007388 */ /* 0x000fe20000000c00 */
[----:B------:R-:W-:-:S03]  /*c660*/  NOP ;  /* 0x0000000000007918 */ /* 0x000fc60000000000 */
[----:B------:R-:W2:Y:S01]  /*c670*/  LDS.128 R4, [R159] ;  /* 0x000000009f047984 */ /* 0x000ea20000000c00 */
[----:B0-----:R-:W-:Y:S01]  /*c680*/  FADD.FTZ R54, R3, R54 ;  /* 0x0000003603367221 */ /* 0x001fe20000010000 */
[----:B------:R-:W-:Y:S02]  /*c690*/  MOV R3, UR8 ;  /* 0x0000000800037c02 */ /* 0x000fe40008000f00 */
[----:B------:R-:W0:Y:S01]  /*c6a0*/  LDS.128 R12, [R159+0x200] ;  /* 0x000200009f0c7984 */ /* 0x000e220000000c00 */
[----:B------:R-:W-:Y:S01]  /*c6b0*/  FADD.FTZ R55, R54, R55 ;  /* 0x0000003736377221 */ /* 0x000fe20000010000 */
[----:B------:R-:W-:Y:S02]  /*c6c0*/  IMAD.WIDE R160, R160, 0x10, R2 ;  /* 0x00000010a0a07825 */ /* 0x000fe400078e0202 */
[----:B------:R-:W3:Y:S02]  /*c6d0*/  LDS.128 R16, [R159+0x400] ;  /* 0x000400009f107984 */ /* 0x000ee40000000c00 */
[----:B------:R-:W-:-:S02]  /*c6e0*/  FADD.FTZ R56, R55, R56 ;  /* 0x0000003837387221 */ /* 0x000fc40000010000 */
[----:B------:R-:W4:Y:S02]  /*c6f0*/  LDS.128 R20, [R159+0x600] ;  /* 0x000600009f147984 */ /* 0x000f240000000c00 */
[----:B------:R-:W-:-:S04]  /*c700*/  FADD.FTZ R57, R56, R57 ;  /* 0x0000003938397221 */ /* 0x000fc80000010000 */
[----:B------:R-:W-:-:S04]  /*c710*/  FADD.FTZ R58, R57, R58 ;  /* 0x0000003a393a7221 */ /* 0x000fc80000010000 */
[----:B------:R-:W-:-:S04]  /*c720*/  FADD.FTZ R59, R58, R59 ;  /* 0x0000003b3a3b7221 */ /* 0x000fc80000010000 */
[----:B-1----:R-:W-:-:S04]  /*c730*/  FADD.FTZ R60, R59, R60 ;  /* 0x0000003c3b3c7221 */ /* 0x002fc80000010000 */
[----:B------:R-:W-:-:S04]  /*c740*/  FADD.FTZ R61, R60, R61 ;  /* 0x0000003d3c3d7221 */ /* 0x000fc80000010000 */
[----:B------:R-:W-:-:S04]  /*c750*/  FADD.FTZ R62, R61, R62 ;  /* 0x0000003e3d3e7221 */ /* 0x000fc80000010000 */
[----:B------:R-:W-:Y:S01]  /*c760*/  FADD.FTZ R63, R62, R63 ;  /* 0x0000003f3e3f7221 */ /* 0x000fe20000010000 */
[----:B--2---:R1:W-:Y:S03]  /*c770*/  STG.E.128 desc[UR22][R160.64], R4 ;  /* 0x00000004a0007986 */ /* 0x0043e6000c101d16 */
[----:B------:R-:W-:Y:S01]  /*c780*/  FADD.FTZ R64, R63, R64 ;  /* 0x000000403f407221 */ /* 0x000fe20000010000 */
[----:B0-----:R1:W-:Y:S03]  /*c790*/  STG.E.128 desc[UR22][R160.64+0x200], R12 ;  /* 0x0002000ca0007986 */ /* 0x0013e6000c101d16 */
[----:B------:R-:W-:Y:S01]  /*c7a0*/  FADD.FTZ R65, R64, R65 ;  /* 0x0000004140417221 */ /* 0x000fe20000010000 */
[----:B---3--:R1:W-:Y:S03]  /*c7b0*/  STG.E.128 desc[UR22][R160.64+0x400], R16 ;  /* 0x00040010a0007986 */ /* 0x0083e6000c101d16 */
[----:B------:R-:W-:Y:S01]  /*c7c0*/  FADD.FTZ R66, R65, R66 ;  /* 0x0000004241427221 */ /* 0x000fe20000010000 */
[----:B----4-:R1:W-:Y:S03]  /*c7d0*/  STG.E.128 desc[UR22][R160.64+0x600], R20 ;  /* 0x00060014a0007986 */ /* 0x0103e6000c101d16 */
[----:B------:R-:W-:Y:S01]  /*c7e0*/  FADD.FTZ R165, R66, R67 ;  /* 0x0000004342a57221 */ /* 0x000fe20000010000 */
[----:B------:R-:W-:Y:S06]  /*c7f0*/  @P0 BRA `(.L_x_11352) ;  /* 0xffffff4000940947 */ /* 0x000fec000383ffff */
.L_x_11222:
[----:B------:R-:W-:Y:S02]  /*c800*/  ULDC.64 UR4, c[0x0][0x3d8] ;  /* 0x0000f60000047ab9 */ /* 0x000fe40000000a00 */
[----:B------:R-:W-:-:S04]  /*c810*/  ISETP.NE.U32.AND P0, PT, RZ, UR4, PT ;  /* 0x00000004ff007c0c */ /* 0x000fc8000bf05070 */
[----:B------:R-:W-:-:S13]  /*c820*/  ISETP.NE.AND.EX P0, PT, RZ, UR5, PT, P0 ;  /* 0x00000005ff007c0c */ /* 0x000fda000bf05300 */
[----:B------:R-:W-:Y:S05]  /*c830*/  @!P0 BRA `(.L_x_11353) ;  /* 0x0000000000888947 */ /* 0x000fea0003800000 */
[----:B------:R-:W0:Y:S01]  /*c840*/  SHFL.DOWN P0, R0, R167, 0x1, 0x1f ;  /* 0x08201f00a7007f89 */ /* 0x000e220000000000 */
[----:B------:R-:W-:Y:S01]  /*c850*/  BSSY B0, `(.L_x_11353) ;  /* 0x0000020000007945 */ /* 0x000fe20003800000 */
[----:B-1----:R-:W1:Y:S01]  /*c860*/  S2R R4, SR_LANEID ;  /* 0x0000000000047919 */ /* 0x002e620000000000 */
        /* <DEDUP_REMOVED lines=30> */
.L_x_11354:
[----:B------:R-:W-:Y:S05]  /*ca50*/  BSYNC B0 ;  /* 0x0000000000007941 */ /* 0x000fea0003800000 */
.L_x_11353:
        /* <DEDUP_REMOVED lines=40> */
.L_x_11356:
[----:B------:R-:W2:Y:S02]  /*cce0*/  S2R R11, SR_TID.X ;  /* 0x00000000000b7919 */ /* 0x000ea40000002100 */
.L_x_11357:
[----:B------:R-:W-:Y:S05]  /*ccf0*/  BSYNC B0 ;  /* 0x0000000000007941 */ /* 0x000fea0003800000 */
.L_x_11355:
        /* <DEDUP_REMOVED lines=23> */
.L_x_11359:
        /* <DEDUP_REMOVED lines=32> */
.L_x_11358:
[----:B------:R-:W-:Y:S05]  /*d070*/  EXIT ;  /* 0x000000000000794d */ /* 0x000fea0003800000 */
.L_x_11259:
[----:B------:R-:W-:Y:S01]  /*d080*/  HFMA2.MMA R239, -RZ, RZ, 0, 5.9604644775390625e-08 ;  /* 0x00000001ffef7435 */ /* 0x000fe200000001ff */
[----:B------:R-:W-:Y:S02]  /*d090*/  MOV R242, R237 ;  /* 0x000000ed00f27202 */ /* 0x000fe40000000f00 */
[----:B------:R-:W-:Y:S02]  /*d0a0*/  MOV R240, RZ ;  /* 0x000000ff00f07202 */ /* 0x000fe40000000f00 */
[----:B------:R-:W-:-:S07]  /*d0b0*/  MOV R95, 0xffffffff ;  /* 0xffffffff005f7802 */ /* 0x000fce0000000f00 */
[----:B0-2---:R-:W-:Y:S05]  /*d0c0*/  WARPSYNC.COLLECTIVE R95, `(.L_x_11360) ;  /* 0x000000005f087348 */ /* 0x005fea0003c00000 */
[----:B------:R1:W3:Y:S02]  /*d0d0*/  SHFL.UP P3, R93, R242, R239, R240 ;  /* 0x040000eff25d7389 */ /* 0x0002e400000600f0 */
[----:B0123--:R-:W-:Y:S01]  /*d0e0*/  ENDCOLLECTIVE ;  /* 0x000000000000791b */ /* 0x00ffe20003800000 */
.L_x_11360:
[----:B------:R-:W-:Y:S02]  /*d0f0*/  MOV R242, R92 ;  /* 0x0000005c00f27202 */ /* 0x000fe40000000f00 */
[----:B------:R-:W-:-:S07]  /*d100*/  MOV R94, R93 ;  /* 0x0000005d005e7202 */ /* 0x000fce0000000f00 */
[----:B------:R-:W-:Y:S05]  /*d110*/  WARPSYNC.COLLECTIVE R95, `(.L_x_11361) ;  /* 0x000000005f087348 */ /* 0x000fea0003c00000 */
[----:B------:R0:W1:Y:S02]  /*d120*/  SHFL.UP P3, R93, R242, R239, R240 ;  /* 0x040000eff25d7389 */ /* 0x00006400000600f0 */
[----:B01----:R-:W-:Y:S01]  /*d130*/  ENDCOLLECTIVE ;  /* 0x000000000000791b */ /* 0x003fe20003800000 */
.L_x_11361:
[----:B------:R-:W-:Y:S02]  /*d140*/  MOV R242, R236 ;  /* 0x000000ec00f27202 */ /* 0x000fe40000000f00 */
[----:B------:R-:W-:-:S07]  /*d150*/  MOV R235, R93 ;  /* 0x0000005d00eb7202 */ /* 0x000fce0000000f00 */
[----:B------:R-:W-:Y:S05]  /*d160*/  WARPSYNC.COLLECTIVE R95, `(.L_x_11362) ;  /* 0x000000005f087348 */ /* 0x000fea0003c00000 */
[----:B------:R0:W1:Y:S02]  /*d170*/  SHFL.UP P3, R93, R242, R239, R240 ;  /* 0x040000eff25d7389 */ /* 0x00006400000600f0 */
[----:B01----:R-:W-:Y:S01]  /*d180*/  ENDCOLLECTIVE ;  /* 0x000000000000791b */ /* 0x003fe20003800000 */
.L_x_11362:
[----:B------:R-:W-:Y:S02]  /*d190*/  MOV R242, R238 ;  /* 0x000000ee00f27202 */ /* 0x000fe40000000f00 */
[----:B------:R-:W-:-:S07]  /*d1a0*/  MOV R241, R93 ;  /* 0x0000005d00f17202 */ /* 0x000fce0000000f00 */
[----:B------:R-:W-:Y:S05]  /*d1b0*/  WARPSYNC.COLLECTIVE R95, `(.L_x_11363) ;  /* 0x000000005f087348 */ /* 0x000fea0003c00000 */
[----:B------:R0:W1:Y:S02]  /*d1c0*/  SHFL.UP P3, R93, R242, R239, R240 ;  /* 0x040000eff25d7389 */ /* 0x00006400000600f0 */
[----:B01----:R-:W-:Y:S01]  /*d1d0*/  ENDCOLLECTIVE ;  /* 0x000000000000791b */ /* 0x003fe20003800000 */
.L_x_11363:
        /* <DEDUP_REMOVED lines=17> */
.L_x_11364:
[----:B------:R-:W-:Y:S02]  /*d2f0*/  MOV R242, R92 ;  /* 0x0000005c00f27202 */ /* 0x000fe40000000f00 */
[----:B------:R-:W-:-:S07]  /*d300*/  MOV R94, R93 ;  /* 0x0000005d005e7202 */ /* 0x000fce0000000f00 */
[----:B------:R-:W-:Y:S05]  /*d310*/  WARPSYNC.COLLECTIVE R95, `(.L_x_11365) ;  /* 0x000000005f087348 */ /* 0x000fea0003c00000 */
[----:B------:R0:W1:Y:S02]  /*d320*/  SHFL.UP P3, R93, R242, R239, R240 ;  /* 0x040000eff25d7389 */ /* 0x00006400000600f0 */
[----:B01----:R-:W-:Y:S01]  /*d330*/  ENDCOLLECTIVE ;  /* 0x000000000000791b */ /* 0x003fe20003800000 */
.L_x_11365:
[----:B------:R-:W-:Y:S02]  /*d340*/  MOV R242, R236 ;  /* 0x000000ec00f27202 */ /* 0x000fe40000000f00 */
[----:B------:R-:W-:-:S07]  /*d350*/  MOV R235, R93 ;  /* 0x0000005d00eb7202 */ /* 0x000fce0000000f00 */
[----:B------:R-:W-:Y:S05]  /*d360*/  WARPSYNC.COLLECTIVE R95, `(.L_x_11366) ;  /* 0x000000005f087348 */ /* 0x000fea0003c00000 */
[----:B------:R0:W1:Y:S02]  /*d370*/  SHFL.UP P3, R93, R242, R239, R240 ;  /* 0x040000eff25d7389 */ /* 0x00006400000600f0 */
[----:B01----:R-:W-:Y:S01]  /*d380*/  ENDCOLLECTIVE ;  /* 0x000000000000791b */ /* 0x003fe20003800000 */
.L_x_11366:
[----:B------:R-:W-:Y:S02]  /*d390*/  MOV R242, R238 ;  /* 0x000000ee00f27202 */ /* 0x000fe40000000f00 */
[----:B------:R-:W-:-:S07]  /*d3a0*/  MOV R241, R93 ;  /* 0x0000005d00f17202 */ /* 0x000fce0000000f00 */
[----:B------:R-:W-:Y:S05]  /*d3b0*/  WARPSYNC.COLLECTIVE R95, `(.L_x_11367) ;  /* 0x000000005f087348 */ /* 0x000fea0003c00000 */
[----:B------:R0:W1:Y:S02]  /*d3c0*/  SHFL.UP P3, R93, R242, R239, R240 ;  /* 0x040000eff25d7389 */ /* 0x00006400000600f0 */
[----:B01----:R-:W-:Y:S01]  /*d3d0*/  ENDCOLLECTIVE ;  /* 0x000000000000791b */ /* 0x003fe20003800000 */
.L_x_11367:
        /* <DEDUP_REMOVED lines=17> */
.L_x_11368:
[----:B------:R-:W-:Y:S02]  /*d4f0*/  MOV R242, R92 ;  /* 0x0000005c00f27202 */ /* 0x000fe40000000f00 */
[----:B------:R-:W-:-:S07]  /*d500*/  MOV R94, R93 ;  /* 0x0000005d005e7202 */ /* 0x000fce0000000f00 */
[----:B------:R-:W-:Y:S05]  /*d510*/  WARPSYNC.COLLECTIVE R95, `(.L_x_11369) ;  /* 0x000000005f087348 */ /* 0x000fea0003c00000 */
[----:B------:R0:W1:Y:S02]  /*d520*/  SHFL.UP P3, R93, R242, R239, R240 ;  /* 0x040000eff25d7389 */ /* 0x00006400000600f0 */
[----:B01----:R-:W-:Y:S01]  /*d530*/  ENDCOLLECTIVE ;  /* 0x000000000000791b */ /* 0x003fe20003800000 */
.L_x_11369:
[----:B------:R-:W-:Y:S02]  /*d540*/  MOV R242, R236 ;  /* 0x000000ec00f27202 */ /* 0x000fe40000000f00 */
[----:B------:R-:W-:-:S07]  /*d550*/  MOV R235, R93 ;  /* 0x0000005d00eb7202 */ /* 0x000fce0000000f00 */
[----:B------:R-:W-:Y:S05]  /*d560*/  WARPSYNC.COLLECTIVE R95, `(.L_x_11370) ;  /* 0x000000005f087348 */ /* 0x000fea0003c00000 */
[----:B------:R0:W1:Y:S02]  /*d570*/  SHFL.UP P3, R93, R242, R239, R240 ;  /* 0x040000eff25d7389 */ /* 0x00006400000600f0 */
[----:B01----:R-:W-:Y:S01]  /*d580*/  ENDCOLLECTIVE ;  /* 0x000000000000791b */ /* 0x003fe20003800000 */
.L_x_11370:
[----:B------:R-:W-:Y:S02]  /*d590*/  MOV R242, R238 ;  /* 0x000000ee00f27202 */ /* 0x000fe40000000f00 */
[----:B------:R-:W-:-:S07]  /*d5a0*/  MOV R241, R93 ;  /* 0x0000005d00f17202 */ /* 0x000fce0000000f00 */
[----:B------:R-:W-:Y:S05]  /*d5b0*/  WARPSYNC.COLLECTIVE R95, `(.L_x_11371) ;  /* 0x000000005f087348 */ /* 0x000fea0003c00000 */
[----:B------:R0:W1:Y:S02]  /*d5c0*/  SHFL.UP P3, R93, R242, R239, R240 ;  /* 0x040000eff25d7389 */ /* 0x00006400000600f0 */
[----:B01----:R-:W-:Y:S01]  /*d5d0*/  ENDCOLLECTIVE ;  /* 0x000000000000791b */ /* 0x003fe20003800000 */
.L_x_11371:
        /* <DEDUP_REMOVED lines=17> */
.L_x_11372:
[----:B------:R-:W-:Y:S02]  /*d6f0*/  MOV R242, R92 ;  /* 0x0000005c00f27202 */ /* 0x000fe40000000f00 */
[----:B------:R-:W-:-:S07]  /*d700*/  MOV R94, R93 ;  /* 0x0000005d005e7202 */ /* 0x000fce0000000f00 */
[----:B------:R-:W-:Y:S05]  /*d710*/  WARPSYNC.COLLECTIVE R95, `(.L_x_11373) ;  /* 0x000000005f087348 */ /* 0x000fea0003c00000 */
[----:B------:R0:W1:Y:S02]  /*d720*/  SHFL.UP P3, R93, R242, R239, R240 ;  /* 0x040000eff25d7389 */ /* 0x00006400000600f0 */
[----:B01----:R-:W-:Y:S01]  /*d730*/  ENDCOLLECTIVE ;  /* 0x000000000000791b */ /* 0x003fe20003800000 */
.L_x_11373:
[----:B------:R-:W-:Y:S02]  /*d740*/  MOV R242, R236 ;  /* 0x000000ec00f27202 */ /* 0x000fe40000000f00 */
[----:B------:R-:W-:-:S07]  /*d750*/  MOV R235, R93 ;  /* 0x0000005d00eb7202 */ /* 0x000fce0000000f00 */
[----:B------:R-:W-:Y:S05]  /*d760*/  WARPSYNC.COLLECTIVE R95, `(.L_x_11374) ;  /* 0x000000005f087348 */ /* 0x000fea0003c00000 */
[----:B------:R0:W1:Y:S02]  /*d770*/  SHFL.UP P3, R93, R242, R239, R240 ;  /* 0x040000eff25d7389 */ /* 0x00006400000600f0 */
[----:B01----:R-:W-:Y:S01]  /*d780*/  ENDCOLLECTIVE ;  /* 0x000000000000791b */ /* 0x003fe20003800000 */
.L_x_11374:
[----:B------:R-:W-:Y:S02]  /*d790*/  MOV R242, R238 ;  /* 0x000000ee00f27202 */ /* 0x000fe40000000f00 */
[----:B------:R-:W-:-:S07]  /*d7a0*/  MOV R241, R93 ;  /* 0x0000005d00f17202 */ /* 0x000fce0000000f00 */
[----:B------:R-:W-:Y:S05]  /*d7b0*/  WARPSYNC.COLLECTIVE R95, `(.L_x_11375) ;  /* 0x000000005f087348 */ /* 0x000fea0003c00000 */
[----:B------:R0:W1:Y:S02]  /*d7c0*/  SHFL.UP P3, R93, R242, R239, R240 ;  /* 0x040000eff25d7389 */ /* 0x00006400000600f0 */
[----:B01----:R-:W-:Y:S01]  /*d7d0*/  ENDCOLLECTIVE ;  /* 0x000000000000791b */ /* 0x003fe20003800000 */
.L_x_11375:
        /* <DEDUP_REMOVED lines=17> */
.L_x_11376:
[----:B------:R-:W-:Y:S02]  /*d8f0*/  MOV R242, R92 ;  /* 0x0000005c00f27202 */ /* 0x000fe40000000f00 */
[----:B------:R-:W-:-:S07]  /*d900*/  MOV R94, R93 ;  /* 0x0000005d005e7202 */ /* 0x000fce0000000f00 */
[----:B------:R-:W-:Y:S05]  /*d910*/  WARPSYNC.COLLECTIVE R95, `(.L_x_11377) ;  /* 0x000000005f087348 */ /* 0x000fea0003c00000 */
[----:B------:R0:W1:Y:S02]  /*d920*/  SHFL.UP P3, R93, R242, R239, R240 ;  /* 0x040000eff25d7389 */ /* 0x00006400000600f0 */
[----:B01----:R-:W-:Y:S01]  /*d930*/  ENDCOLLECTIVE ;  /* 0x000000000000791b */ /* 0x003fe20003800000 */
.L_x_11377:
[----:B------:R-:W-:Y:S02]  /*d940*/  MOV R242, R236 ;  /* 0x000000ec00f27202 */ /* 0x000fe40000000f00 */
[----:B------:R-:W-:-:S07]  /*d950*/  MOV R235, R93 ;  /* 0x0000005d00eb7202 */ /* 0x000fce0000000f00 */
[----:B------:R-:W-:Y:S05]  /*d960*/  WARPSYNC.COLLECTIVE R95, `(.L_x_11378) ;  /* 0x000000005f087348 */ /* 0x000fea0003c00000 */
[----:B------:R0:W1:Y:S02]  /*d970*/  SHFL.UP P3, R93, R242, R239, R240 ;  /* 0x040000eff25d7389 */ /* 0x00006400000600f0 */
[----:B01----:R-:W-:Y:S01]  /*d980*/  ENDCOLLECTIVE ;  /* 0x000000000000791b */ /* 0x003fe20003800000 */
.L_x_11378:
[----:B------:R-:W-:Y:S02]  /*d990*/  MOV R242, R238 ;  /* 0x000000ee00f27202 */ /* 0x000fe40000000f00 */
[----:B------:R-:W-:-:S07]  /*d9a0*/  MOV R241, R93 ;  /* 0x0000005d00f17202 */ /* 0x000fce0000000f00 */
[----:B------:R-:W-:Y:S05]  /*d9b0*/  WARPSYNC.COLLECTIVE R95, `(.L_x_11379) ;  /* 0x000000005f087348 */ /* 0x000fea0003c00000 */
[----:B------:R0:W1:Y:S02]  /*d9c0*/  SHFL.UP P3, R93, R242, R239, R240 ;  /* 0x040000eff25d7389 */ /* 0x00006400000600f0 */
[----:B01----:R-:W-:Y:S01]  /*d9d0*/  ENDCOLLECTIVE ;  /* 0x000000000000791b */ /* 0x003fe20003800000 */
.L_x_11379:
[----:B------:R-:W-:Y:S05]  /*d9e0*/  BRA `(.L_x_11380) ;  /* 0xffffff8000fc7947 */ /* 0x000fea000383ffff */
.L_x_11260:
        /* <DEDUP_REMOVED lines=8> */
.L_x_11382:
[----:B------:R-:W-:Y:S05]  /*da70*/  BSYNC B0 ;  /* 0x0000000000007941 */ /* 0x000fea0003800000 */
.L_x_11381:
[----:B------:R-:W-:Y:S05]  /*da80*/  BRA `(.L_x_11383) ;  /* 0xffffff84000c7947 */ /* 0x000fea000383ffff */
.L_x_11261:
        /* <DEDUP_REMOVED lines=8> */
.L_x_11385:
[----:B------:R-:W-:Y:S05]  /*db10*/  BSYNC B0 ;  /* 0x0000000000007941 */ /* 0x000fea0003800000 */
.L_x_11384:
[----:B------:R-:W-:Y:S05]  /*db20*/  BRA `(.L_x_11386) ;  /* 0xffffff8000ec7947 */ /* 0x000fea000383ffff */
.L_x_11262:
        /* <DEDUP_REMOVED lines=8> */
.L_x_11388:
[----:B------:R-:W-:Y:S05]  /*dbb0*/  BSYNC B0 ;  /* 0x0000000000007941 */ /* 0x000fea0003800000 */
.L_x_11387:
[----:B------:R-:W-:Y:S05]  /*dbc0*/  BRA `(.L_x_11389) ;  /* 0xffffff8000cc7947 */ /* 0x000fea000383ffff */
.L_x_11263:
        /* <DEDUP_REMOVED lines=8> */
.L_x_11391:
[----:B------:R-:W-:Y:S05]  /*dc50*/  BSYNC B0 ;  /* 0x0000000000007941 */ /* 0x000fea0003800000 */
.L_x_11390:
[----:B------:R-:W-:Y:S05]  /*dc60*/  BRA `(.L_x_11392) ;  /* 0xffffff8000ac7947 */ /* 0x000fea000383ffff */
.L_x_11264:
        /* <DEDUP_REMOVED lines=8> */
.L_x_11394:
[----:B------:R-:W-:Y:S05]  /*dcf0*/  BSYNC B0 ;  /* 0x0000000000007941 */ /* 0x000fea0003800000 */
.L_x_11393:
        /* <DEDUP_REMOVED lines=9> */
.L_x_11395:
[----:B------:R-:W-:Y:S02]  /*dd90*/  MOV R92, 0x1f ;  /* 0x0000001f005c7802 */ /* 0x000fe40000000f00 */
[----:B------:R-:W-:Y:S02]  /*dda0*/  MOV R242, R236 ;  /* 0x000000ec00f27202 */ /* 0x000fe40000000f00 */
[----:B------:R-:W-:-:S07]  /*ddb0*/  MOV R241, R93 ;  /* 0x0000005d00f17202 */ /* 0x000fce0000000f00 */
[----:B------:R-:W-:Y:S05]  /*ddc0*/  WARPSYNC.COLLECTIVE R95, `(.L_x_11396) ;  /* 0x000000005f087348 */ /* 0x000fea0003c00000 */
[----:B------:R0:W1:Y:S02]  /*ddd0*/  SHFL.UP P3, R93, R242, R239, R240 ;  /* 0x040000eff25d7389 */ /* 0x00006400000600f0 */
[----:B01----:R-:W-:Y:S01]  /*dde0*/  ENDCOLLECTIVE ;  /* 0x000000000000791b */ /* 0x003fe20003800000 */
.L_x_11396:
[----:B------:R-:W-:Y:S02]  /*ddf0*/  MOV R242, R238 ;  /* 0x000000ee00f27202 */ /* 0x000fe40000000f00 */
[----:B------:R-:W-:-:S07]  /*de00*/  MOV R236, R93 ;  /* 0x0000005d00ec7202 */ /* 0x000fce0000000f00 */
[----:B------:R-:W-:Y:S05]  /*de10*/  WARPSYNC.COLLECTIVE R95, `(.L_x_11397) ;  /* 0x000000005f087348 */ /* 0x000fea0003c00000 */
[----:B------:R0:W1:Y:S02]  /*de20*/  SHFL.UP P3, R93, R242, R239, R240 ;  /* 0x040000eff25d7389 */ /* 0x00006400000600f0 */
[----:B01----:R-:W-:Y:S01]  /*de30*/  ENDCOLLECTIVE ;  /* 0x000000000000791b */ /* 0x003fe20003800000 */
.L_x_11397:
[----:B------:R-:W-:Y:S01]  /*de40*/  MOV R238, R93 ;  /* 0x0000005d00ee7202 */ /* 0x000fe20000000f00 */
[----:B------:R-:W-:-:S11]  /*de50*/  HFMA2.MMA R93, -RZ, RZ, 0, 0 ;  /* 0x00000000ff5d7435 */ /* 0x000fd600000001ff */
[----:B------:R-:W-:Y:S05]  /*de60*/  WARPSYNC.COLLECTIVE R95, `(.L_x_11398) ;  /* 0x000000005f087348 */ /* 0x000fea0003c00000 */
[----:B------:R0:W1:Y:S02]  /*de70*/  SHFL.IDX P3, R235, R94, R93, R92 ;  /* 0x0000005d5eeb7389 */ /* 0x000064000006005c */
[----:B01----:R-:W-:Y:S01]  /*de80*/  ENDCOLLECTIVE ;  /* 0x000000000000791b */ /* 0x003fe20003800000 */
.L_x_11398:
[----:B------:R-:W-:Y:S02]  /*de90*/  MOV R94, R85 ;  /* 0x00000055005e7202 */ /* 0x000fe40000000f00 */
[----:B------:R-:W-:-:S07]  /*dea0*/  MOV R84, R235 ;  /* 0x000000eb00547202 */ /* 0x000fce0000000f00 */
[----:B------:R-:W-:Y:S05]  /*deb0*/  WARPSYNC.COLLECTIVE R95, `(.L_x_11399) ;  /* 0x000000005f087348 */ /* 0x000fea0003c00000 */
[----:B------:R0:W1:Y:S02]  /*dec0*/  SHFL.IDX P3, R235, R94, R93, R92 ;  /* 0x0000005d5eeb7389 */ /* 0x000064000006005c */
[----:B01----:R-:W-:Y:S01]  /*ded0*/  ENDCOLLECTIVE ;  /* 0x000000000000791b */ /* 0x003fe20003800000 */
.L_x_11399:
[----:B------:R-:W-:Y:S02]  /*dee0*/  MOV R94, R86 ;  /* 0x00000056005e7202 */ /* 0x000fe40000000f00 */
[----:B------:R-:W-:-:S07]  /*def0*/  MOV R85, R235 ;  /* 0x000000eb00557202 */ /* 0x000fce0000000f00 */
[----:B------:R-:W-:Y:S05]  /*df00*/  WARPSYNC.COLLECTIVE R95, `(.L_x_11400) ;  /* 0x000000005f087348 */ /* 0x000fea0003c00000 */
[----:B------:R0:W1:Y:S02]  /*df10*/  SHFL.IDX P3, R235, R94, R93, R92 ;  /* 0x0000005d5eeb7389 */ /* 0x000064000006005c */
[----:B01----:R-:W-:Y:S01]  /*df20*/  ENDCOLLECTIVE ;  /* 0x000000000000791b */ /* 0x003fe20003800000 */
.L_x_11400:
[----:B------:R-:W-:Y:S02]  /*df30*/  MOV R94, R87 ;  /* 0x00000057005e7202 */ /* 0x000fe40000000f00 */
[----:B------:R-:W-:-:S07]  /*df40*/  MOV R86, R235 ;  /* 0x000000eb00567202 */ /* 0x000fce0000000f00 */
[----:B------:R-:W-:Y:S05]  /*df50*/  WARPSYNC.COLLECTIVE R95, `(.L_x_11401) ;  /* 0x000000005f087348 */ /* 0x000fea0003c00000 */
[----:B------:R0:W1:Y:S02]  /*df60*/  SHFL.IDX P3, R235, R94, R93, R92 ;  /* 0x0000005d5eeb7389 */ /* 0x000064000006005c */
[----:B01----:R-:W-:Y:S01]  /*df70*/  ENDCOLLECTIVE ;  /* 0x000000000000791b */ /* 0x003fe20003800000 */
.L_x_11401:
[----:B------:R-:W-:Y:S01]  /*df80*/  MOV R87, R235 ;  /* 0x000000eb00577202 */ /* 0x000fe20000000f00 */
[----:B------:R-:W-:Y:S06]  /*df90*/  BRA `(.L_x_11402) ;  /* 0xffffff8000087947 */ /* 0x000fec000383ffff */
.L_x_11267:
[----:B------:R-:W-:Y:S01]  /*dfa0*/  HFMA2.MMA R247, -RZ, RZ, 0, 5.9604644775390625e-08 ;  /* 0x00000001fff77435 */ /* 0x000fe200000001ff */
[----:B------:R-:W-:Y:S02]  /*dfb0*/  MOV R250, R243 ;  /* 0x000000f300fa7202 */ /* 0x000fe40000000f00 */
[----:B------:R-:W-:Y:S02]  /*dfc0*/  MOV R248, 0x1f ;  /* 0x0000001f00f87802 */ /* 0x000fe40000000f00 */
[----:B------:R-:W-:-:S07]  /*dfd0*/  MOV R95, 0xffffffff ;  /* 0xffffffff005f7802 */ /* 0x000fce0000000f00 */
[----:B-1----:R-:W-:Y:S05]  /*dfe0*/  WARPSYNC.COLLECTIVE R95, `(.L_x_11403) ;  /* 0x000000005f087348 */ /* 0x002fea0003c00000 */
[----:B------:R0:W2:Y:S02]  /*dff0*/  SHFL.DOWN P1, R235, R250, R247, R248 ;  /* 0x080000f7faeb7389 */ /* 0x0000a400000200f8 */
[----:B012---:R-:W-:Y:S01]  /*e000*/  ENDCOLLECTIVE ;  /* 0x000000000000791b */ /* 0x007fe20003800000 */
.L_x_11403:
[----:B------:R-:W-:Y:S02]  /*e010*/  MOV R250, R244 ;  /* 0x000000f400fa7202 */ /* 0x000fe40000000f00 */
[----:B------:R-:W-:-:S07]  /*e020*/  MOV R93, R235 ;  /* 0x000000eb005d7202 */ /* 0x000fce0000000f00 */
[----:B------:R-:W-:Y:S05]  /*e030*/  WARPSYNC.COLLECTIVE R95, `(.L_x_11404) ;  /* 0x000000005f087348 */ /* 0x000fea0003c00000 */
[----:B------:R0:W1:Y:S02]  /*e040*/  SHFL.DOWN P1, R235, R250, R247, R248 ;  /* 0x080000f7faeb7389 */ /* 0x00006400000200f8 */
[----:B01----:R-:W-:Y:S01]  /*e050*/  ENDCOLLECTIVE ;  /* 0x000000000000791b */ /* 0x003fe20003800000 */
.L_x_11404:
[----:B------:R-:W-:Y:S02]  /*e060*/  MOV R250, R245 ;  /* 0x000000f500fa7202 */ /* 0x000fe40000000f00 */
[----:B------:R-:W-:-:S07]  /*e070*/  MOV R92, R235 ;  /* 0x000000eb005c7202 */ /* 0x000fce0000000f00 */
[----:B------:R-:W-:Y:S05]  /*e080*/  WARPSYNC.COLLECTIVE R95, `(.L_x_11405) ;  /* 0x000000005f087348 */ /* 0x000fea0003c00000 */
[----:B------:R0:W1:Y:S02]  /*e090*/  SHFL.DOWN P1, R235, R250, R247, R248 ;  /* 0x080000f7faeb7389 */ /* 0x00006400000200f8 */
[----:B01----:R-:W-:Y:S01]  /*e0a0*/  ENDCOLLECTIVE ;  /* 0x000000000000791b */ /* 0x003fe20003800000 */
.L_x_11405:
[----:B------:R-:W-:Y:S02]  /*e0b0*/  MOV R250, R246 ;  /* 0x000000f600fa7202 */ /* 0x000fe40000000f00 */
[----:B------:R-:W-:-:S07]  /*e0c0*/  MOV R94, R235 ;  /* 0x000000eb005e7202 */ /* 0x000fce0000000f00 */
[----:B------:R-:W-:Y:S05]  /*e0d0*/  WARPSYNC.COLLECTIVE R95, `(.L_x_11406) ;  /* 0x000000005f087348 */ /* 0x000fea0003c00000 */
[----:B------:R0:W1:Y:S02]  /*e0e0*/  SHFL.DOWN P1, R235, R250, R247, R248 ;  /* 0x080000f7faeb7389 */ /* 0x00006400000200f8 */
[----:B01----:R-:W-:Y:S01]  /*e0f0*/  ENDCOLLECTIVE ;  /* 0x000000000000791b */ /* 0x003fe20003800000 */
.L_x_11406:
[----:B------:R-:W-:Y:S05]  /*e100*/  BRA `(.L_x_11407) ;  /* 0xffffff9000687947 */ /* 0x000fea000383ffff */
.L_x_11270:
        /* <DEDUP_REMOVED lines=8> */
.L_x_11409:
[----:B------:R-:W-:Y:S05]  /*e190*/  BSYNC B1 ;  /* 0x0000000000017941 */ /* 0x000fea0003800000 */
.L_x_11408:
        /* <DEDUP_REMOVED lines=8> */
.L_x_11410:
[----:B------:R-:W-:Y:S02]  /*e220*/  MOV R250, R245 ;  /* 0x000000f500fa7202 */ /* 0x000fe40000000f00 */
[----:B------:R-:W-:-:S07]  /*e230*/  MOV R93, R235 ;  /* 0x000000eb005d7202 */ /* 0x000fce0000000f00 */
[----:B------:R-:W-:Y:S05]  /*e240*/  WARPSYNC.COLLECTIVE R95, `(.L_x_11411) ;  /* 0x000000005f087348 */ /* 0x000fea0003c00000 */
[----:B------:R0:W1:Y:S02]  /*e250*/  SHFL.DOWN P1, R235, R250, R247, R248 ;  /* 0x080000f7faeb7389 */ /* 0x00006400000200f8 */
[----:B01----:R-:W-:Y:S01]  /*e260*/  ENDCOLLECTIVE ;  /* 0x000000000000791b */ /* 0x003fe20003800000 */
.L_x_11411:
[----:B------:R-:W-:Y:S02]  /*e270*/  MOV R250, R246 ;  /* 0x000000f600fa7202 */ /* 0x000fe40000000f00 */
[----:B------:R-:W-:-:S07]  /*e280*/  MOV R94, R235 ;  /* 0x000000eb005e7202 */ /* 0x000fce0000000f00 */
[----:B------:R-:W-:Y:S05]  /*e290*/  WARPSYNC.COLLECTIVE R95, `(.L_x_11412) ;  /* 0x000000005f087348 */ /* 0x000fea0003c00000 */
[----:B------:R0:W1:Y:S02]  /*e2a0*/  SHFL.DOWN P1, R235, R250, R247, R248 ;  /* 0x080000f7faeb7389 */ /* 0x00006400000200f8 */
[----:B01----:R-:W-:Y:S01]  /*e2b0*/  ENDCOLLECTIVE ;  /* 0x000000000000791b */ /* 0x003fe20003800000 */
.L_x_11412:
[----:B------:R-:W-:Y:S05]  /*e2c0*/  BRA `(.L_x_11413) ;  /* 0xffffff90004c7947 */ /* 0x000fea000383ffff */
.L_x_11273:
        /* <DEDUP_REMOVED lines=8> */
.L_x_11415:
[----:B------:R-:W-:Y:S05]  /*e350*/  BSYNC B1 ;  /* 0x0000000000017941 */ /* 0x000fea0003800000 */
.L_x_11414:
        /* <DEDUP_REMOVED lines=8> */
.L_x_11416:
[----:B------:R-:W-:Y:S02]  /*e3e0*/  MOV R250, R245 ;  /* 0x000000f500fa7202 */ /* 0x000fe40000000f00 */
[----:B------:R-:W-:-:S07]  /*e3f0*/  MOV R93, R235 ;  /* 0x000000eb005d7202 */ /* 0x000fce0000000f00 */
[----:B------:R-:W-:Y:S05]  /*e400*/  WARPSYNC.COLLECTIVE R95, `(.L_x_11417) ;  /* 0x000000005f087348 */ /* 0x000fea0003c00000 */
[----:B------:R0:W1:Y:S02]  /*e410*/  SHFL.DOWN P1, R235, R250, R247, R248 ;  /* 0x080000f7faeb7389 */ /* 0x00006400000200f8 */
[----:B01----:R-:W-:Y:S01]  /*e420*/  ENDCOLLECTIVE ;  /* 0x000000000000791b */ /* 0x003fe20003800000 */
.L_x_11417:
[----:B------:R-:W-:Y:S02]  /*e430*/  MOV R250, R246 ;  /* 0x000000f600fa7202 */ /* 0x000fe40000000f00 */
[----:B------:R-:W-:-:S07]  /*e440*/  MOV R94, R235 ;  /* 0x000000eb005e7202 */ /* 0x000fce0000000f00 */
[----:B------:R-:W-:Y:S05]  /*e450*/  WARPSYNC.COLLECTIVE R95, `(.L_x_11418) ;  /* 0x000000005f087348 */ /* 0x000fea0003c00000 */
[----:B------:R0:W1:Y:S02]  /*e460*/  SHFL.DOWN P1, R235, R250, R247, R248 ;  /* 0x080000f7faeb7389 */ /* 0x00006400000200f8 */
[----:B01----:R-:W-:Y:S01]  /*e470*/  ENDCOLLECTIVE ;  /* 0x000000000000791b */ /* 0x003fe20003800000 */
.L_x_11418:
[----:B------:R-:W-:Y:S05]  /*e480*/  BRA `(.L_x_11419) ;  /* 0xffffff9000307947 */ /* 0x000fea000383ffff */
.L_x_11276:
        /* <DEDUP_REMOVED lines=8> */
.L_x_11421:
[----:B------:R-:W-:Y:S05]  /*e510*/  BSYNC B1 ;  /* 0x0000000000017941 */ /* 0x000fea0003800000 */
.L_x_11420:
        /* <DEDUP_REMOVED lines=8> */
.L_x_11422:
[----:B------:R-:W-:Y:S02]  /*e5a0*/  MOV R250, R245 ;  /* 0x000000f500fa7202 */ /* 0x000fe40000000f00 */
[----:B------:R-:W-:-:S07]  /*e5b0*/  MOV R93, R235 ;  /* 0x000000eb005d7202 */ /* 0x000fce0000000f00 */
[----:B------:R-:W-:Y:S05]  /*e5c0*/  WARPSYNC.COLLECTIVE R95, `(.L_x_11423) ;  /* 0x000000005f087348 */ /* 0x000fea0003c00000 */
[----:B------:R0:W1:Y:S02]  /*e5d0*/  SHFL.DOWN P1, R235, R250, R247, R248 ;  /* 0x080000f7faeb7389 */ /* 0x00006400000200f8 */
[----:B01----:R-:W-:Y:S01]  /*e5e0*/  ENDCOLLECTIVE ;  /* 0x000000000000791b */ /* 0x003fe20003800000 */
.L_x_11423:
[----:B------:R-:W-:Y:S02]  /*e5f0*/  MOV R250, R246 ;  /* 0x000000f600fa7202 */ /* 0x000fe40000000f00 */
[----:B------:R-:W-:-:S07]  /*e600*/  MOV R94, R235 ;  /* 0x000000eb005e7202 */ /* 0x000fce0000000f00 */
[----:B------:R-:W-:Y:S05]  /*e610*/  WARPSYNC.COLLECTIVE R95, `(.L_x_11424) ;  /* 0x000000005f087348 */ /* 0x000fea0003c00000 */
[----:B------:R0:W1:Y:S02]  /*e620*/  SHFL.DOWN P1, R235, R250, R247, R248 ;  /* 0x080000f7faeb7389 */ /* 0x00006400000200f8 */
[----:B01----:R-:W-:Y:S01]  /*e630*/  ENDCOLLECTIVE ;  /* 0x000000000000791b */ /* 0x003fe20003800000 */
.L_x_11424:
[----:B------:R-:W-:Y:S05]  /*e640*/  BRA `(.L_x_11425) ;  /* 0xffffff9000147947 */ /* 0x000fea000383ffff */
.L_x_11279:
        /* <DEDUP_REMOVED lines=8> */
.L_x_11427:
[----:B------:R-:W-:Y:S05]  /*e6d0*/  BSYNC B1 ;  /* 0x0000000000017941 */ /* 0x000fea0003800000 */
.L_x_11426:
        /* <DEDUP_REMOVED lines=8> */
.L_x_11428:
[----:B------:R-:W-:Y:S02]  /*e760*/  MOV R250, R245 ;  /* 0x000000f500fa7202 */ /* 0x000fe40000000f00 */
[----:B------:R-:W-:-:S07]  /*e770*/  MOV R93, R235 ;  /* 0x000000eb005d7202 */ /* 0x000fce0000000f00 */
[----:B------:R-:W-:Y:S05]  /*e780*/  WARPSYNC.COLLECTIVE R95, `(.L_x_11429) ;  /* 0x000000005f087348 */ /* 0x000fea0003c00000 */
[----:B------:R0:W1:Y:S02]  /*e790*/  SHFL.DOWN P1, R235, R250, R247, R248 ;  /* 0x080000f7faeb7389 */ /* 0x00006400000200f8 */
[----:B01----:R-:W-:Y:S01]  /*e7a0*/  ENDCOLLECTIVE ;  /* 0x000000000000791b */ /* 0x003fe20003800000 */
.L_x_11429:
[----:B------:R-:W-:Y:S02]  /*e7b0*/  MOV R250, R246 ;  /* 0x000000f600fa7202 */ /* 0x000fe40000000f00 */
[----:B------:R-:W-:-:S07]  /*e7c0*/  MOV R94, R235 ;  /* 0x000000eb005e7202 */ /* 0x000fce0000000f00 */
[----:B------:R-:W-:Y:S05]  /*e7d0*/  WARPSYNC.COLLECTIVE R95, `(.L_x_11430) ;  /* 0x000000005f087348 */ /* 0x000fea0003c00000 */
[----:B------:R0:W1:Y:S02]  /*e7e0*/  SHFL.DOWN P1, R235, R250, R247, R248 ;  /* 0x080000f7faeb7389 */ /* 0x00006400000200f8 */
[----:B01----:R-:W-:Y:S01]  /*e7f0*/  ENDCOLLECTIVE ;  /* 0x000000000000791b */ /* 0x003fe20003800000 */
.L_x_11430:
[----:B------:R-:W-:Y:S05]  /*e800*/  BRA `(.L_x_11431) ;  /* 0xffffff8c00f87947 */ /* 0x000fea000383ffff */
.L_x_11282:
        /* <DEDUP_REMOVED lines=8> */
.L_x_11433:
[----:B------:R-:W-:Y:S05]  /*e890*/  BSYNC B1 ;  /* 0x0000000000017941 */ /* 0x000fea0003800000 */
.L_x_11432:
        /* <DEDUP_REMOVED lines=10> */
.L_x_11434:
[----:B------:R-:W-:Y:S02]  /*e940*/  MOV R248, 0x1f ;  /* 0x0000001f00f87802 */ /* 0x000fe40000000f00 */
[----:B------:R-:W-:Y:S02]  /*e950*/  MOV R94, R245 ;  /* 0x000000f5005e7202 */ /* 0x000fe40000000f00 */
[----:B------:R-:W-:-:S07]  /*e960*/  MOV R242, R235 ;  /* 0x000000eb00f27202 */ /* 0x000fce0000000f00 */
[----:B------:R-:W-:Y:S05]  /*e970*/  WARPSYNC.COLLECTIVE R95, `(.L_x_11435) ;  /* 0x000000005f087348 */ /* 0x000fea0003c00000 */
[----:B------:R0:W1:Y:S02]  /*e980*/  SHFL.IDX P3, R235, R94, R93, R92 ;  /* 0x0000005d5eeb7389 */ /* 0x000064000006005c */
[----:B01----:R-:W-:Y:S01]  /*e990*/  ENDCOLLECTIVE ;  /* 0x000000000000791b */ /* 0x003fe20003800000 */
.L_x_11435:
        /* <DEDUP_REMOVED lines=9> */
.L_x_11436:
[----:B------:R-:W-:Y:S02]  /*ea30*/  MOV R94, R84 ;  /* 0x00000054005e7202 */ /* 0x000fe40000000f00 */
[----:B------:R-:W-:-:S07]  /*ea40*/  MOV R239, R235 ;  /* 0x000000eb00ef7202 */ /* 0x000fce0000000f00 */
[----:B------:R-:W-:Y:S05]  /*ea50*/  WARPSYNC.COLLECTIVE R95, `(.L_x_11437) ;  /* 0x000000005f087348 */ /* 0x000fea0003c00000 */
[----:B------:R0:W1:Y:S02]  /*ea60*/  SHFL.DOWN P1, R235, R250, R247, R248 ;  /* 0x080000f7faeb7389 */ /* 0x00006400000200f8 */
[----:B01----:R-:W-:Y:S01]  /*ea70*/  ENDCOLLECTIVE ;  /* 0x000000000000791b */ /* 0x003fe20003800000 */
.L_x_11437:
[----:B------:R-:W-:Y:S02]  /*ea80*/  MOV R250, R244 ;  /* 0x000000f400fa7202 */ /* 0x000fe40000000f00 */
[----:B------:R-:W-:-:S07]  /*ea90*/  MOV R238, R235 ;  /* 0x000000eb00ee7202 */ /* 0x000fce0000000f00 */
[----:B------:R-:W-:Y:S05]  /*eaa0*/  WARPSYNC.COLLECTIVE R95, `(.L_x_11438) ;  /* 0x000000005f087348 */ /* 0x000fea0003c00000 */
[----:B------:R0:W1:Y:S02]  /*eab0*/  SHFL.DOWN P1, R235, R250, R247, R248 ;  /* 0x080000f7faeb7389 */ /* 0x00006400000200f8 */
[----:B01----:R-:W-:Y:S01]  /*eac0*/  ENDCOLLECTIVE ;  /* 0x000000000000791b */ /* 0x003fe20003800000 */
.L_x_11438:
[----:B------:R-:W-:Y:S02]  /*ead0*/  MOV R250, R245 ;  /* 0x000000f500fa7202 */ /* 0x000fe40000000f00 */
[----:B------:R-:W-:-:S07]  /*eae0*/  MOV R240, R235 ;  /* 0x000000eb00f07202 */ /* 0x000fce0000000f00 */
[----:B------:R-:W-:Y:S05]  /*eaf0*/  WARPSYNC.COLLECTIVE R95, `(.L_x_11439) ;  /* 0x000000005f087348 */ /* 0x000fea0003c00000 */
[----:B------:R0:W1:Y:S02]  /*eb00*/  SHFL.DOWN P1, R235, R250, R247, R248 ;  /* 0x080000f7faeb7389 */ /* 0x00006400000200f8 */
[----:B01----:R-:W-:Y:S01]  /*eb10*/  ENDCOLLECTIVE ;  /* 0x000000000000791b */ /* 0x003fe20003800000 */
.L_x_11439:
[----:B------:R-:W-:Y:S02]  /*eb20*/  MOV R250, R246 ;  /* 0x000000f600fa7202 */ /* 0x000fe40000000f00 */
[----:B------:R-:W-:-:S07]  /*eb30*/  MOV R241, R235 ;  /* 0x000000eb00f17202 */ /* 0x000fce0000000f00 */
[----:B------:R-:W-:Y:S05]  /*eb40*/  WARPSYNC.COLLECTIVE R95, `(.L_x_11440) ;  /* 0x000000005f087348 */ /* 0x000fea0003c00000 */
[----:B------:R0:W1:Y:S02]  /*eb50*/  SHFL.DOWN P1, R235, R250, R247, R248 ;  /* 0x080000f7faeb7389 */ /* 0x00006400000200f8 */
[----:B01----:R-:W-:Y:S01]  /*eb60*/  ENDCOLLECTIVE ;  /* 0x000000000000791b */ /* 0x003fe20003800000 */
.L_x_11440:
[----:B------:R-:W-:-:S07]  /*eb70*/  MOV R249, R235 ;  /* 0x000000eb00f97202 */ /* 0x000fce0000000f00 */
[----:B------:R-:W-:Y:S05]  /*eb80*/  WARPSYNC.COLLECTIVE R95, `(.L_x_11441) ;  /* 0x000000005f087348 */ /* 0x000fea0003c00000 */
[----:B------:R0:W1:Y:S02]  /*eb90*/  SHFL.IDX P3, R235, R94, R93, R92 ;  /* 0x0000005d5eeb7389 */ /* 0x000064000006005c */
[----:B01----:R-:W-:Y:S01]  /*eba0*/  ENDCOLLECTIVE ;  /* 0x000000000000791b */ /* 0x003fe20003800000 */
.L_x_11441:
[----:B------:R-:W-:Y:S02]  /*ebb0*/  MOV R94, R85 ;  /* 0x00000055005e7202 */ /* 0x000fe40000000f00 */
[----:B------:R-:W-:-:S07]  /*ebc0*/  MOV R251, R235 ;  /* 0x000000eb00fb7202 */ /* 0x000fce0000000f00 */
[----:B------:R-:W-:Y:S05]  /*ebd0*/  WARPSYNC.COLLECTIVE R95, `(.L_x_11442) ;  /* 0x000000005f087348 */ /* 0x000fea0003c00000 */
[----:B------:R0:W1:Y:S02]  /*ebe0*/  SHFL.IDX P3, R235, R94, R93, R92 ;  /* 0x0000005d5eeb7389 */ /* 0x000064000006005c */
[----:B01----:R-:W-:Y:S01]  /*ebf0*/  ENDCOLLECTIVE ;  /* 0x000000000000791b */ /* 0x003fe20003800000 */
.L_x_11442:
[----:B------:R-:W-:Y:S02]  /*ec00*/  MOV R94, R86 ;  /* 0x00000056005e7202 */ /* 0x000fe40000000f00 */
[----:B------:R-:W-:-:S07]  /*ec10*/  MOV R248, R235 ;  /* 0x000000eb00f87202 */ /* 0x000fce0000000f00 */
[----:B------:R-:W-:Y:S05]  /*ec20*/  WARPSYNC.COLLECTIVE R95, `(.L_x_11443) ;  /* 0x000000005f087348 */ /* 0x000fea0003c00000 */
[----:B------:R0:W1:Y:S02]  /*ec30*/  SHFL.IDX P3, R235, R94, R93, R92 ;  /* 0x0000005d5eeb7389 */ /* 0x000064000006005c */
[----:B01----:R-:W-:Y:S01]  /*ec40*/  ENDCOLLECTIVE ;  /* 0x000000000000791b */ /* 0x003fe20003800000 */
.L_x_11443:
[----:B------:R-:W-:Y:S02]  /*ec50*/  MOV R94, R87 ;  /* 0x00000057005e7202 */ /* 0x000fe40000000f00 */
[----:B------:R-:W-:-:S07]  /*ec60*/  MOV R247, R235 ;  /* 0x000000eb00f77202 */ /* 0x000fce0000000f00 */
[----:B------:R-:W-:Y:S05]  /*ec70*/  WARPSYNC.COLLECTIVE R95, `(.L_x_11444) ;  /* 0x000000005f087348 */ /* 0x000fea0003c00000 */
[----:B------:R0:W1:Y:S02]  /*ec80*/  SHFL.IDX P3, R235, R94, R93, R92 ;  /* 0x0000005d5eeb7389 */ /* 0x000064000006005c */
[----:B01----:R-:W-:Y:S01]  /*ec90*/  ENDCOLLECTIVE ;  /* 0x000000000000791b */ /* 0x003fe20003800000 */
.L_x_11444:
[----:B------:R-:W-:Y:S01]  /*eca0*/  MOV R250, R235 ;  /* 0x000000eb00fa7202 */ /* 0x000fe20000000f00 */
[-C--:B------:R-:W-:Y:S01]  /*ecb0*/  FMUL.FTZ R235, R85, R242.reuse ;  /* 0x000000f255eb7220 */ /* 0x080fe20000410000 */
[----:B------:R-:W-:Y:S01]  /*ecc0*/  FMUL.FTZ R242, R84, R242 ;  /* 0x000000f254f27220 */ /* 0x000fe20000410000 */
[----:B------:R-:W-:Y:S06]  /*ecd0*/  BRA `(.L_x_11445) ;  /* 0xffffff8c00507947 */ /* 0x000fec000383ffff */
.L_x_11446:
        /* <DEDUP_REMOVED lines=10> */
.L_x_18959:


//--------------------- .text._Z25selective_scan_bwd_kernelI32Selective_Scan_bwd_kernel_traitsILi64ELi16ELb1ELb1ELb0ELb1ELb1EfN3c107complexIfEEEEv12SSMParamsBwd --------------------------
	.section	.text._Z25selective_scan_bwd_kernelI32Selective_Scan_bwd_kernel_traitsILi64ELi16ELb1ELb1ELb0ELb1ELb1EfN3c107complexIfEEEEv12SSMParamsBwd,"ax",@progbits
	.align	128
        .global         _Z25selective_scan_bwd_kernelI32Selective_Scan_bwd_kernel_traitsILi64ELi16ELb1ELb1ELb0ELb1ELb1EfN3c107complexIfEEEEv12SSMParamsBwd
        .type           _Z25selective_scan_bwd_kernelI32Selective_Scan_bwd_kernel_traitsILi64ELi16ELb1ELb1ELb0ELb1ELb1EfN3c107complexIfEEEEv12SSMParamsBwd,@function
        .size           _Z25selective_scan_bwd_kernelI32Selective_Scan_bwd_kernel_traitsILi64ELi16ELb1ELb1ELb0ELb1ELb1EfN3c107complexIfEEEEv12SSMParamsBwd,(.L_x_18960 - _Z25selective_scan_bwd_kernelI32Selective_Scan_bwd_kernel_traitsILi64ELi16ELb1ELb1ELb0ELb1ELb1EfN3c107complexIfEEEEv12SSMParamsBwd)
        .other          _Z25selective_scan_bwd_kernelI32Selective_Scan_bwd_kernel_traitsILi64ELi16ELb1ELb1ELb0ELb1ELb1EfN3c107complexIfEEEEv12SSMParamsBwd,@"STO_CUDA_ENTRY STV_DEFAULT"
_Z25selective_scan_bwd_kernelI32Selective_Scan_bwd_kernel_traitsILi64ELi16ELb1ELb1ELb0ELb1ELb1EfN3c107complexIfEEEEv12SSMParamsBwd:
.text._Z25selective_scan_bwd_kernelI32Selective_Scan_bwd_kernel_traitsILi64ELi16ELb1ELb1ELb0ELb1ELb1EfN3c107complexIfEEEEv12SSMParamsBwd:
        /* <DEDUP_REMOVED lines=46> */
[----:B------:R-:W-:Y:S02]  /*02e0*/  UIMAD.WIDE.U32 UR18, UR11, UR6, URZ ;  /* 0x000000060b1272a5 */ /* 0x000fe4000f8e003f */
[----:B------:R-:W1:Y:S01]  /*02f0*/  I2F.RP R0, UR29 ;  /* 0x0000001d00007d06 */ /* 0x000e620008209400 */
        /* <DEDUP_REMOVED lines=8> */
[----:B-1----:R-:W0:Y:S02]  /*0380*/  MUFU.RCP R0, R0 ;  /* 0x0000000000007308 */ /* 0x002e240000001000 */
[----:B------:R-:W-:Y:S01]  /*0390*/  UMOV UR7, URZ ;  /* 0x0000003f00077c82 */ /* 0x000fe20008000000 */
[----:B------:R-:W-:Y:S01]  /*03a0*/  @UP1 ULEA.HI.X UR7, UR10, UR25, UR15, 0x2, UP3 ;  /* 0x000000190a071291 */ /* 0x000fe200098f140f */
[----:B------:R-:W-:Y:S01]  /*03b0*/  MOV R238, UR6 ;  /* 0x0000000600ee7c02 */ /* 0x000fe20008000f00 */
[----:B------:R-:W-:-:S02]  /*03c0*/  UISETP.NE.AND.EX UP1, UPT, UR35, URZ, UPT, UP2 ;  /* 0x0000003f2300728c */ /* 0x000fc4000bf25320 */
[----:B------:R-:W-:Y:S02]  /*03d0*/  UIMAD UR14, UR4, UR20, URZ ;  /* 0x00000014040e72a4 */ /* 0x000fe4000f8e023f */
[----:B------:R-:W-:Y:S01]  /*03e0*/  UIMAD.WIDE.U32 UR16, UR11, UR8, URZ ;  /* 0x000000080b1072a5 */ /* 0x000fe2000f8e003f */
[----:B------:R-:W-:Y:S01]  /*03f0*/  MOV R239, UR7 ;  /* 0x0000000700ef7c02 */ /* 0x000fe20008000f00 */
[----:B------:R-:W-:Y:S01]  /*0400*/  UMOV UR4, URZ ;  /* 0x0000003f00047c82 */ /* 0x000fe20008000000 */
[----:B------:R-:W-:Y:S02]  /*0410*/  UIMAD UR22, UR11, UR9, UR22 ;  /* 0x000000090b1672a4 */ /* 0x000fe4000f8e0216 */
[----:B------:R-:W-:Y:S02]  /*0420*/  UIMAD.WIDE.U32 UR8, UR11, UR20, URZ ;  /* 0x000000140b0872a5 */ /* 0x000fe4000f8e003f */
[----:B------:R-:W-:Y:S01]  /*0430*/  UIMAD UR14, UR11, UR21, UR14 ;  /* 0x000000150b0e72a4 */ /* 0x000fe2000f8e020e */
[----:B0-----:R-:W-:-:S02]  /*0440*/  IADD3 R2, R0, 0xffffffe, RZ ;  /* 0x0ffffffe00027810 */ /* 0x001fc40007ffe0ff */
[----:B------:R-:W-:Y:S01]  /*0450*/  ULDC.64 UR20, c[0x0][0x288] ;  /* 0x0000a20000147ab9 */ /* 0x000fe20000000a00 */
[----:B------:R-:W-:Y:S01]  /*0460*/  IABS R0, UR10 ;  /* 0x0000000a00007c13 */ /* 0x000fe20008000000 */
[----:B------:R-:W-:Y:S02]  /*0470*/  UIMAD UR28, UR15, UR20, URZ ;  /* 0x000000140f1c72a4 */ /* 0x000fe4000f8e023f */
[----:B------:R-:W-:Y:S01]  /*0480*/  @UP1 ULEA UR58, UP2, UR10, UR34, 0x2 ;  /* 0x000000220a3a1291 */ /* 0x000fe2000f84103f */
[----:B------:R-:W0:Y:S01]  /*0490*/  F2I.FTZ.U32.TRUNC.NTZ R2, R2 ;  /* 0x0000000200027305 */ /* 0x000e22000021f000 */
[----:B------:R-:W-:Y:S01]  /*04a0*/  R2UR UR32, R0 ;  /* 0x00000000002072ca */ /* 0x000fe200000e0000 */
[----:B------:R-:W-:Y:S02]  /*04b0*/  UIMAD UR28, UR10, UR21, UR28 ;  /* 0x000000150a1c72a4 */ /* 0x000fe4000f8e021c */
[----:B------:R-:W-:Y:S02]  /*04c0*/  @UP1 ULEA.HI.X UR59, UR10, UR35, UR15, 0x2, UP2 ;  /* 0x000000230a3b1291 */ /* 0x000fe400090f140f */
[----:B------:R-:W-:-:S02]  /*04d0*/  UIADD3 UR17, UR17, UR22, URZ ;  /* 0x0000001611117290 */ /* 0x000fc4000fffe03f */
[----:B------:R-:W-:Y:S02]  /*04e0*/  UIADD3 UR13, UR13, UR23, URZ ;  /* 0x000000170d0d7290 */ /* 0x000fe4000fffe03f */
[----:B------:R-:W-:Y:S02]  /*04f0*/  UISETP.NE.AND UP1, UPT, UR26, URZ, UPT ;  /* 0x0000003f1a00728c */ /* 0x000fe4000bf25270 */
        /* <DEDUP_REMOVED lines=43> */
[----:B------:R-:W-:Y:S02]  /*07b0*/  UIADD3 UR21, UP2, UR21, UR16, URZ ;  /* 0x0000001015157290 */ /* 0x000fe4000ff5e03f */
[----:B------:R-:W-:-:S02]  /*07c0*/  USHF.R.S32.HI UR4, URZ, 0x1f, UR12 ;  /* 0x0000001f3f047899 */ /* 0x000fc4000801140c */
[----:B------:R-:W-:Y:S02]  /*07d0*/  ULEA.HI.X UR15, UR15, UR5, UR18, 0x2, UP3 ;  /* 0x000000050f0f7291 */ /* 0x000fe400098f1412 */
[----:B------:R-:W-:Y:S02]  /*07e0*/  UIADD3.X UR51, UR22, UR17, UR27, UP2, !UPT ;  /* 0x0000001116337290 */ /* 0x000fe400097fe41b */
[----:B------:R-:W-:Y:S01]  /*07f0*/  ULEA UR52, UP1, UR21, UR52, 0x2 ;  /* 0x0000003415347291 */ /* 0x000fe2000f82103f */
[----:B------:R-:W-:Y:S01]  /*0800*/  ULDC.64 UR18, c[0x0][0x258] ;  /* 0x0000960000127ab9 */ /* 0x000fe20000000a00 */
[----:B------:R-:W-:Y:S01]  /*0810*/  @UP0 ULDC.64 UR28, c[0x0][0x310] ;  /* 0x0000c400001c0ab9 */ /* 0x000fe20000000a00 */
[----:B------:R-:W-:Y:S02]  /*0820*/  UIMAD UR4, UR4, UR18, URZ ;  /* 0x00000012040472a4 */ /* 0x000fe4000f8e023f */
[----:B------:R-:W-:Y:S02]  /*0830*/  ULEA.HI.X UR51, UR21, UR53, UR51, 0x2, UP1 ;  /* 0x0000003515337291 */ /* 0x000fe400088f1433 */
[----:B------:R-:W-:-:S02]  /*0840*/  UISETP.GE.AND UP1, UPT, UR20, 0x1, UPT ;  /* 0x000000011400788c */ /* 0x000fc4000bf26270 */
[----:B------:R-:W-:Y:S02]  /*0850*/  UIMAD UR19, UR12, UR19, UR4 ;  /* 0x000000130c1372a4 */ /* 0x000fe4000f8e0204 */
[----:B------:R-:W-:Y:S01]  /*0860*/  UIMAD.WIDE.U32 UR16, UR12, UR18, UR8 ;  /* 0x000000120c1072a5 */ /* 0x000fe2000f8e0008 */
[----:B------:R-:W-:Y:S01]  /*0870*/  UMOV UR4, URZ ;  /* 0x0000003f00047c82 */ /* 0x000fe20008000000 */
        /* <DEDUP_REMOVED lines=34> */
.L_x_11577:
        /* <DEDUP_REMOVED lines=103> */
.L_x_11449:
[----:B------:R-:W-:Y:S05]  /*1110*/  BSYNC B0 ;  /* 0x0000000000007941 */ /* 0x000fea0003800000 */
.L_x_11448:
        /* <DEDUP_REMOVED lines=35> */
.L_x_11451:
[----:B------:R-:W-:Y:S05]  /*1350*/  BSYNC B0 ;  /* 0x0000000000007941 */ /* 0x000fea0003800000 */
.L_x_11450:
        /* <DEDUP_REMOVED lines=35> */
.L_x_11453:
[----:B------:R-:W-:Y:S05]  /*1590*/  BSYNC B0 ;  /* 0x0000000000007941 */ /* 0x000fea0003800000 */
.L_x_11452:
        /* <DEDUP_REMOVED lines=35> */
.L_x_11455:
[----:B------:R-:W-:Y:S05]  /*17d0*/  BSYNC B0 ;  /* 0x0000000000007941 */ /* 0x000fea0003800000 */
.L_x_11454:
        /* <DEDUP_REMOVED lines=35> */
.L_x_11457:
[----:B------:R-:W-:Y:S05]  /*1a10*/  BSYNC B0 ;  /* 0x0000000000007941 */ /* 0x000fea0003800000 */
.L_x_11456:
        /* <DEDUP_REMOVED lines=35> */
.L_x_11459:
[----:B------:R-:W-:Y:S05]  /*1c50*/  BSYNC B0 ;  /* 0x0000000000007941 */ /* 0x000fea0003800000 */
.L_x_11458:
        /* <DEDUP_REMOVED lines=35> */
.L_x_11461:
[----:B------:R-:W-:Y:S05]  /*1e90*/  BSYNC B0 ;  /* 0x0000000000007941 */ /* 0x000fea0003800000 */
.L_x_11460:
        /* <DEDUP_REMOVED lines=35> */
.L_x_11463:
[----:B------:R-:W-:Y:S05]  /*20d0*/  BSYNC B0 ;  /* 0x0000000000007941 */ /* 0x000fea0003800000 */
.L_x_11462:
        /* <DEDUP_REMOVED lines=35> */
.L_x_11465:
[----:B------:R-:W-:Y:S05]  /*2310*/  BSYNC B0 ;  /* 0x0000000000007941 */ /* 0x000fea0003800000 */
.L_x_11464:
        /* <DEDUP_REMOVED lines=34> */
.L_x_11467:
[----:B------:R-:W-:Y:S05]  /*2540*/  BSYNC B0 ;  /* 0x0000000000007941 */ /* 0x000fea0003800000 */
.L_x_11466:
        /* <DEDUP_REMOVED lines=33> */
.L_x_11469:
[----:B------:R-:W-:Y:S05]  /*2760*/  BSYNC B0 ;  /* 0x0000000000007941 */ /* 0x000fea0003800000 */
.L_x_11468:
        /* <DEDUP_REMOVED lines=33> */
.L_x_11471:
[----:B------:R-:W-:Y:S05]  /*2980*/  BSYNC B0 ;  /* 0x0000000000007941 */ /* 0x000fea0003800000 */
.L_x_11470:
        /* <DEDUP_REMOVED lines=33> */
.L_x_11473:
[----:B------:R-:W-:Y:S05]  /*2ba0*/  BSYNC B0 ;  /* 0x0000000000007941 */ /* 0x000fea0003800000 */
.L_x_11472:
        /* <DEDUP_REMOVED lines=33> */
.L_x_11475:
[----:B------:R-:W-:Y:S05]  /*2dc0*/  BSYNC B0 ;  /* 0x0000000000007941 */ /* 0x000fea0003800000 */
.L_x_11474:
        /* <DEDUP_REMOVED lines=33> */
.L_x_11477:
[----:B------:R-:W-:Y:S05]  /*2fe0*/  BSYNC B0 ;  /* 0x0000000000007941 */ /* 0x000fea0003800000 */
.L_x_11476:
        /* <DEDUP_REMOVED lines=33> */
.L_x_11479:
[----:B------:R-:W-:Y:S05]  /*3200*/  BSYNC B0 ;  /* 0x0000000000007941 */ /* 0x000fea0003800000 */
.L_x_11478:
        /* <DEDUP_REMOVED lines=14> */
[----:B------:R-:W-:Y:S02]  /*32f0*/  UIMAD UR17, UR16, UR20, URZ ;  /* 0x00000014101172a4 */ /* 0x000fe4000f8e023f */
[----:B------:R-:W-:Y:S02]  /*3300*/  UIMAD.WIDE.U32 UR18, UR10, UR20, UR18 ;  /* 0x000000140a1272a5 */ /* 0x000fe4000f8e0012 */
[----:B------:R-:W-:Y:S01]  /*3310*/  UIMAD UR17, UR10, UR21, UR17 ;  /* 0x000000150a1172a4 */ /* 0x000fe2000f8e0211 */
[----:B------:R-:W-:Y:S01]  /*3320*/  LEA R140, R164, R3, 0x2 ;  /* 0x00000003a48c7211 */ /* 0x000fe200078e10ff */
[----:B------:R-:W-:Y:S01]  /*3330*/  ULDC.64 UR22, c[0x0][0x3a0] ;  /* 0x0000e80000167ab9 */ /* 0x000fe20000000a00 */
        /* <DEDUP_REMOVED lines=34> */
[----:B------:R-:W2:Y:S04]  /*3560*/  LDS.128 R28, [R159] ;  /* 0x000000009f1c7984 */ /* 0x000ea80000000c00 */
[----:B------:R-:W3:Y:S04]  /*3570*/  LDS.128 R40, [R159+0x10] ;  /* 0x000010009f287984 */ /* 0x000ee80000000c00 */
[----:B------:R-:W4:Y:S04]  /*3580*/  LDS.128 R16, [R159+0x20] ;  /* 0x000020009f107984 */ /* 0x000f280000000c00 */
[----:B------:R-:W5:Y:S01]  /*3590*/  LDS.128 R20, [R159+0x30] ;  /* 0x000030009f147984 */ /* 0x000f620000000c00 */
        /* <DEDUP_REMOVED lines=8> */
[----:B---3--:R-:W-:Y:S01]  /*3620*/  FMUL.FTZ R72, R40, -1.4426950216293334961 ;  /* 0xbfb8aa3b28487820 */ /* 0x008fe20000410000 */
[----:B------:R-:W-:Y:S01]  /*3630*/  FMUL.FTZ R0, R28, -1.4426950216293334961 ;  /* 0xbfb8aa3b1c007820 */ /* 0x000fe20000410000 */
[----:B----4-:R-:W-:Y:S01]  /*3640*/  FMUL.FTZ R74, R16, -1.4426950216293334961 ;  /* 0xbfb8aa3b104a7820 */ /* 0x010fe20000410000 */
[----:B------:R-:W-:Y:S01]  /*3650*/  MUFU.EX2 R34, R34 ;  /* 0x0000002200227308 */ /* 0x000fe20000000800 */
[----:B-----5:R-:W-:Y:S01]  /*3660*/  FMUL.FTZ R76, R21, -1.4426950216293334961 ;  /* 0xbfb8aa3b154c7820 */ /* 0x020fe20000410000 */
[----:B------:R-:W-:Y:S01]  /*3670*/  FMUL.FTZ R73, R43, -1.4426950216293334961 ;  /* 0xbfb8aa3b2b497820 */ /* 0x000fe20000410000 */
[----:B0-----:R-:W-:Y:S01]  /*3680*/  FMUL.FTZ R32, R41, -1.4426950216293334961 ;  /* 0xbfb8aa3b29207820 */ /* 0x001fe20000410000 */
[----:B------:R-:W-:Y:S01]  /*3690*/  FMUL.FTZ R33, R42, -1.4426950216293334961 ;  /* 0xbfb8aa3b2a217820 */ /* 0x000fe20000410000 */
[----:B------:R-:W-:Y:S01]  /*36a0*/  FMUL.FTZ R75, R17, -1.4426950216293334961 ;  /* 0xbfb8aa3b114b7820 */ /* 0x000fe20000410000 */
[----:B------:R-:W-:Y:S01]  /*36b0*/  FMUL.FTZ R82, R22, -1.4426950216293334961 ;  /* 0xbfb8aa3b16527820 */ /* 0x000fe20000410000 */
[----:B------:R-:W-:Y:S01]  /*36c0*/  FMUL.FTZ R83, R23, -1.4426950216293334961 ;  /* 0xbfb8aa3b17537820 */ /* 0x000fe20000410000 */
[----:B------:R-:W-:Y:S01]  /*36d0*/  MUFU.EX2 R35, R35 ;  /* 0x0000002300237308 */ /* 0x000fe20000000800 */
[----:B------:R-:W-:Y:S01]  /*36e0*/  LEA R140, R140, R163, 0x4 ;  /* 0x000000a38c8c7211 */ /* 0x000fe200078e20ff */
[----:B------:R-:W-:-:S02]  /*36f0*/  UIMAD UR17, UR7, UR18, URZ ;  /* 0x00000012071172a4 */ /* 0x000fc4000f8e023f */
[----:B------:R-:W-:Y:S02]  /*3700*/  UIMAD UR20, UR16, UR22, URZ ;  /* 0x00000016101472a4 */ /* 0x000fe4000f8e023f */
[----:B------:R-:W-:Y:S02]  /*3710*/  UIMAD UR17, UR11, UR19, UR17 ;  /* 0x000000130b1172a4 */ /* 0x000fe4000f8e0211 */
[----:B------:R-:W0:Y:S01]  /*3720*/  MUFU.EX2 R2, R2 ;  /* 0x0000000200027308 */ /* 0x000e220000000800 */
[----:B------:R-:W-:Y:S02]  /*3730*/  UIMAD.WIDE.U32 UR18, UR11, UR18, UR8 ;  /* 0x000000120b1272a5 */ /* 0x000fe4000f8e0008 */
[----:B------:R-:W-:Y:S02]  /*3740*/  UIMAD UR20, UR10, UR23, UR20 ;  /* 0x000000170a1472a4 */ /* 0x000fe4000f8e0214 */
[----:B------:R-:W-:-:S03]  /*3750*/  UIADD3 UR19, UR19, UR17, URZ ;  /* 0x0000001113137290 */ /* 0x000fc6000fffe03f */
[----:B------:R1:W2:Y:S01]  /*3760*/  MUFU.EX2 R77, R72 ;  /* 0x00000048004d7308 */ /* 0x0002a20000000800 */
[----:B------:R-:W-:-:S03]  /*3770*/  UIMAD.WIDE.U32 UR18, UR10, UR22, UR18 ;  /* 0x000000160a1272a5 */ /* 0x000fc6000f8e0012 */
[----:B------:R-:W-:Y:S01]  /*3780*/  ULDC.64 UR22, c[0x0][0x3e8] ;  /* 0x0000fa0000167ab9 */ /* 0x000fe20000000a00 */
[----:B------:R-:W-:Y:S02]  /*3790*/  UIADD3 UR20, UR19, UR20, URZ ;  /* 0x0000001413147290 */ /* 0x000fe4000fffe03f */
[----:B------:R-:W-:Y:S01]  /*37a0*/  ULEA UR17, UP0, UR18, UR22, 0x2 ;  /* 0x0000001612117291 */ /* 0x000fe2000f80103f */
[----:B------:R-:W3:Y:S01]  /*37b0*/  MUFU.EX2 R0, R0 ;  /* 0x0000000000007308 */ /* 0x000ee20000000800 */
[----:B-1----:R-:W-:Y:S01]  /*37c0*/  FMUL.FTZ R72, R18, -1.4426950216293334961 ;  /* 0xbfb8aa3b12487820 */ /* 0x002fe20000410000 */
[----:B0-----:R-:W-:Y:S01]  /*37d0*/  FADD.FTZ R2, R2, 1 ;  /* 0x3f80000002027421 */ /* 0x001fe20000010000 */
[----:B------:R-:W-:-:S03]  /*37e0*/  ULEA.HI.X UR20, UR18, UR23, UR20, 0x2, UP0 ;  /* 0x0000001712147291 */ /* 0x000fc600080f1414 */
[----:B------:R-:W-:Y:S02]  /*37f0*/  ULDC.64 UR18, c[0x0][0x320] ;  /* 0x0000c80000127ab9 */ /* 0x000fe40000000a00 */
[----:B------:R0:W1:Y:S01]  /*3800*/  MUFU.EX2 R78, R32 ;  /* 0x00000020004e7308 */ /* 0x0000620000000800 */
[----:B--2---:R-:W-:Y:S01]  /*3810*/  FADD.FTZ R77, R77, 1 ;  /* 0x3f8000004d4d7421 */ /* 0x004fe20000010000 */
[----:B------:R-:W-:-:S04]  /*3820*/  ISETP.NE.U32.AND P0, PT, RZ, UR18, PT ;  /* 0x00000012ff007c0c */ /* 0x000fc8000bf05070 */
[----:B------:R-:W-:Y:S02]  /*3830*/  ISETP.NE.AND.EX P0, PT, RZ, UR19, PT, P0 ;  /* 0x00000013ff007c0c */ /* 0x000fe4000bf05300 */
[----:B------:R2:W4:Y:S01]  /*3840*/  MUFU.EX2 R79, R33 ;  /* 0x00000021004f7308 */ /* 0x0005220000000800 */
[----:B0-----:R-:W-:Y:S01]  /*3850*/  FMUL.FTZ R32, R19, -1.4426950216293334961 ;  /* 0xbfb8aa3b13207820 */ /* 0x001fe20000410000 */
[----:B---3--:R-:W-:-:S06]  /*3860*/  FADD.FTZ R0, R0, 1 ;  /* 0x3f80000000007421 */ /* 0x008fcc0000010000 */
[----:B------:R0:W-:Y:S01]  /*3870*/  MUFU.EX2 R81, R74 ;  /* 0x0000004a00517308 */ /* 0x0001e20000000800 */
[----:B--2---:R-:W-:Y:S01]  /*3880*/  FMUL.FTZ R33, R20, -1.4426950216293334961 ;  /* 0xbfb8aa3b14217820 */ /* 0x004fe20000410000 */
[----:B-1----:R-:W-:-:S06]  /*3890*/  FADD.FTZ R78, R78, 1 ;  /* 0x3f8000004e4e7421 */ /* 0x002fcc0000010000 */
[----:B------:R1:W2:Y:S01]  /*38a0*/  MUFU.EX2 R94, R76 ;  /* 0x0000004c005e7308 */ /* 0x0002a20000000800 */
[----:B0-----:R-:W-:Y:S01]  /*38b0*/  FADD.FTZ R74, R34, 1 ;  /* 0x3f800000224a7421 */ /* 0x001fe20000010000 */
[----:B----4-:R-:W-:-:S06]  /*38c0*/  FADD.FTZ R79, R79, 1 ;  /* 0x3f8000004f4f7421 */ /* 0x010fcc0000010000 */
[----:B------:R-:W0:Y:S01]  /*38d0*/  MUFU.EX2 R90, R32 ;  /* 0x00000020005a7308 */ /* 0x000e220000000800 */
[----:B-1----:R-:W-:-:S07]  /*38e0*/  FADD.FTZ R76, R35, 1 ;  /* 0x3f800000234c7421 */ /* 0x002fce0000010000 */
[----:B------:R-:W-:Y:S01]  /*38f0*/  MUFU.EX2 R91, R33 ;  /* 0x00000021005b7308 */ /* 0x000fe20000000800 */
[----:B--2---:R-:W-:-:S07]  /*3900*/  FADD.FTZ R94, R94, 1 ;  /* 0x3f8000005e5e7421 */ /* 0x004fce0000010000 */
[----:B------:R-:W1:Y:S01]  /*3910*/  MUFU.EX2 R80, R73 ;  /* 0x0000004900507308 */ /* 0x000e620000000800 */
[----:B0-----:R-:W-:-:S07]  /*3920*/  FADD.FTZ R90, R90, 1 ;  /* 0x3f8000005a5a7421 */ /* 0x001fce0000010000 */
[----:B------:R-:W0:Y:S08]  /*3930*/  MUFU.EX2 R88, R72 ;  /* 0x0000004800587308 */ /* 0x000e300000000800 */
[----:B------:R-:W2:Y:S01]  /*3940*/  MUFU.RCP R72, R2 ;  /* 0x0000000200487308 */ /* 0x000ea20000001000 */
[----:B-1----:R-:W-:-:S07]  /*3950*/  FADD.FTZ R80, R80, 1 ;  /* 0x3f80000050507421 */ /* 0x002fce0000010000 */
[----:B------:R-:W-:Y:S01]  /*3960*/  MUFU.EX2 R84, R75 ;  /* 0x0000004b00547308 */ /* 0x000fe20000000800 */
[----:B0-----:R-:W-:-:S07]  /*3970*/  FADD.FTZ R88, R88, 1 ;  /* 0x3f80000058587421 */ /* 0x001fce0000010000 */
[----:B------:R-:W0:Y:S08]  /*3980*/  MUFU.RCP R77, R77 ;  /* 0x0000004d004d7308 */ /* 0x000e300000001000 */
[----:B------:R2:W1:Y:S08]  /*3990*/  MUFU.RCP R73, R0 ;  /* 0x0000000000497308 */ /* 0x0004700000001000 */
[----:B------:R3:W-:Y:S01]  /*39a0*/  MUFU.RCP R75, R74 ;  /* 0x0000004a004b7308 */ /* 0x0007e20000001000 */
[----:B--2---:R-:W-:Y:S01]  /*39b0*/  FADD.FTZ R0, -R72, 1 ;  /* 0x3f80000048007421 */ /* 0x004fe20000010100 */
[----:B0-----:R-:W-:-:S04]  /*39c0*/  FMUL.FTZ R85, R40, R77 ;  /* 0x0000004d28557220 */ /* 0x001fc80000410000 */
[----:B------:R-:W-:Y:S02]  /*39d0*/  FMUL.FTZ R93, R36, R85 ;  /* 0x00000055245d7220 */ /* 0x000fe40000410000 */
[----:B------:R-:W0:Y:S01]  /*39e0*/  MUFU.RCP R76, R76 ;  /* 0x0000004c004c7308 */ /* 0x000e220000001000 */
[----:B---3--:R-:W-:Y:S01]  /*39f0*/  FADD.FTZ R74, R81, 1 ;  /* 0x3f800000514a7421 */ /* 0x008fe20000010000 */
[----:B-1----:R-:W-:-:S06]  /*3a00*/  FMUL.FTZ R81, R28, R73 ;  /* 0x000000491c517220 */ /* 0x002fcc0000410000 */
[----:B------:R-:W-:Y:S08]  /*3a10*/  MUFU.RCP R78, R78 ;  /* 0x0000004e004e7308 */ /* 0x000ff00000001000 */
[----:B------:R-:W1:Y:S01]  /*3a20*/  MUFU.RCP R79, R79 ;  /* 0x0000004f004f7308 */ /* 0x000e620000001000 */
[----:B0-----:R-:W-:-:S07]  /*3a30*/  FADD.FTZ R2, -R76, 1 ;  /* 0x3f8000004c027421 */ /* 0x001fce0000010100 */
[----:B------:R0:W2:Y:S08]  /*3a40*/  MUFU.EX2 R96, R82 ;  /* 0x0000005200607308 */ /* 0x0000b00000000800 */
[----:B------:R3:W4:Y:S01]  /*3a50*/  MUFU.EX2 R98, R83 ;  /* 0x0000005300627308 */ /* 0x0007220000000800 */
[----:B0-----:R-:W-:Y:S01]  /*3a60*/  FMUL.FTZ R82, R31, R76 ;  /* 0x0000004c1f527220 */ /* 0x001fe20000410000 */
[----:B-1----:R-:W-:-:S04]  /*3a70*/  FMUL.FTZ R87, R42, R79 ;  /* 0x0000004f2a577220 */ /* 0x002fc80000410000 */
[----:B------:R-:W-:Y:S02]  /*3a80*/  FMUL.FTZ R95, R38, R87 ;  /* 0x00000057265f7220 */ /* 0x000fe40000410000 */
[----:B------:R-:W0:Y:S01]  /*3a90*/  MUFU.RCP R89, R74 ;  /* 0x0000004a00597308 */ /* 0x000e220000001000 */
[----:B---3--:R-:W-:Y:S01]  /*3aa0*/  FMUL.FTZ R83, R30, R75 ;  /* 0x0000004b1e537220 */ /* 0x008fe20000410000 */
[----:B--2---:R-:W-:-:S06]  /*3ab0*/  FADD.FTZ R96, R96, 1 ;  /* 0x3f80000060607421 */ /* 0x004fcc0000010000 */
[----:B------:R-:W-:Y:S01]  /*3ac0*/  MUFU.RCP R90, R90 ;  /* 0x0000005a005a7308 */ /* 0x000fe20000001000 */
[----:B----4-:R-:W-:-:S07]  /*3ad0*/  FADD.FTZ R98, R98, 1 ;  /* 0x3f80000062627421 */ /* 0x010fce0000010000 */
[----:B------:R-:W-:Y:S01]  /*3ae0*/  MUFU.RCP R97, R88 ;  /* 0x0000005800617308 */ /* 0x000fe20000001000 */
[----:B0-----:R-:W-:-:S04]  /*3af0*/  FADD.FTZ R3, -R89, 1 ;  /* 0x3f80000059037421 */ /* 0x001fc80000010100 */
[----:B------:R-:W-:-:S03]  /*3b00*/  FFMA.FTZ R3, R16, R3, 1 ;  /* 0x3f80000010037423 */ /* 0x000fc60000010003 */
[----:B------:R-:W-:Y:S08]  /*3b10*/  MUFU.RCP R94, R94 ;  /* 0x0000005e005e7308 */ /* 0x000ff00000001000 */
[----:B------:R-:W-:Y:S01]  /*3b20*/  MUFU.RCP R98, R98 ;  /* 0x0000006200627308 */ /* 0x000fe20000001000 */
[----:B------:R0:W-:Y:S04]  /*3b30*/  STS.128 [R160], R64 ;  /* 0x00000040a0007388 */ /* 0x0001e80000000c00 */
[----:B------:R1:W-:Y:S04]  /*3b40*/  STS.128 [R160+0x200], R60 ;  /* 0x0002003ca0007388 */ /* 0x0003e80000000c00 */
[----:B------:R-:W-:Y:S04]  /*3b50*/  STS.128 [R160+0x400], R24 ;  /* 0x00040018a0007388 */ /* 0x000fe80000000c00 */
[----:B------:R2:W-:Y:S01]  /*3b60*/  STS.128 [R160+0x600], R68 ;  /* 0x00060044a0007388 */ /* 0x0005e20000000c00 */
[----:B------:R-:W-:-:S03]  /*3b70*/  NOP ;  /* 0x0000000000007918 */ /* 0x000fc60000000000 */
[----:B------:R-:W3:Y:S01]  /*3b80*/  LDS.128 R32, [R159] ;  /* 0x000000009f207984 */ /* 0x000ee20000000c00 */
[----:B0-----:R0:W4:Y:S01]  /*3b90*/  MUFU.RCP R66, R80 ;  /* 0x0000005000427308 */ /* 0x0011220000001000 */
[C---:B-1----:R-:W-:Y:S01]  /*3ba0*/  FFMA.FTZ R60, R29.reuse, R0, 1 ;  /* 0x3f8000001d3c7423 */ /* 0x042fe20000010000 */
[----:B------:R-:W-:Y:S01]  /*3bb0*/  FMUL.FTZ R0, R29, R72 ;  /* 0x000000481d007220 */ /* 0x000fe20000410000 */
[----:B------:R-:W1:Y:S01]  /*3bc0*/  LDS.128 R24, [R159+0x10] ;  /* 0x000010009f187984 */ /* 0x000e620000000c00 */
[----:B------:R-:W-:Y:S01]  /*3bd0*/  FADD.FTZ R29, -R77, 1 ;  /* 0x3f8000004d1d7421 */ /* 0x000fe20000010100 */
[----:B------:R-:W-:Y:S01]  /*3be0*/  FADD.FTZ R61, -R73, 1 ;  /* 0x3f800000493d7421 */ /* 0x000fe20000010100 */
[----:B------:R-:W-:Y:S01]  /*3bf0*/  FADD.FTZ R63, -R75, 1 ;  /* 0x3f8000004b3f7421 */ /* 0x000fe20000010100 */
[----:B------:R-:W-:Y:S01]  /*3c00*/  FFMA.FTZ R62, R31, R2, 1 ;  /* 0x3f8000001f3e7423 */ /* 0x000fe20000010002 */
[----:B------:R-:W-:Y:S01]  /*3c10*/  FFMA.FTZ R65, R40, R29, 1 ;  /* 0x3f80000028417423 */ /* 0x000fe2000001001d */
[----:B------:R-:W-:Y:S01]  /*3c20*/  FFMA.FTZ R61, R28, R61, 1 ;  /* 0x3f8000001c3d7423 */ /* 0x000fe2000001003d */
[----:B------:R-:W-:Y:S01]  /*3c30*/  FFMA.FTZ R63, R30, R63, 1 ;  /* 0x3f8000001e3f7423 */ /* 0x000fe2000001003f */
[----:B------:R-:W-:Y:S01]  /*3c40*/  FADD.FTZ R2, -R78, 1 ;  /* 0x3f8000004e027421 */ /* 0x000fe20000010100 */
[----:B------:R-:W5:Y:S01]  /*3c50*/  LDS.128 R28, [R159+0x20] ;  /* 0x000020009f1c7984 */ /* 0x000f620000000c00 */
[----:B------:R-:W-:Y:S01]  /*3c60*/  FADD.FTZ R67, -R79, 1 ;  /* 0x3f8000004f437421 */ /* 0x000fe20000010100 */
[----:B--2---:R-:W-:Y:S01]  /*3c70*/  FADD.FTZ R68, R84, 1 ;  /* 0x3f80000054447421 */ /* 0x004fe20000010000 */
[C---:B------:R-:W-:Y:S01]  /*3c80*/  FFMA.FTZ R64, R41.reuse, R2, 1 ;  /* 0x3f80000029407423 */ /* 0x040fe20000010002 */
[----:B0-----:R-:W-:Y:S01]  /*3c90*/  FMUL.FTZ R80, R41, R78 ;  /* 0x0000004e29507220 */ /* 0x001fe20000410000 */
[----:B----4-:R-:W-:Y:S01]  /*3ca0*/  FADD.FTZ R40, -R66, 1 ;  /* 0x3f80000042287421 */ /* 0x010fe20000010100 */
[C---:B------:R-:W-:Y:S01]  /*3cb0*/  FMUL.FTZ R84, R43.reuse, R66 ;  /* 0x000000422b547220 */ /* 0x040fe20000410000 */
[----:B------:R-:W-:Y:S01]  /*3cc0*/  FFMA.FTZ R67, R42, R67, 1 ;  /* 0x3f8000002a437423 */ /* 0x000fe20000010043 */
[----:B------:R0:W2:Y:S01]  /*3cd0*/  MUFU.RCP R86, R68 ;  /* 0x0000004400567308 */ /* 0x0000a20000001000 */
[----:B------:R-:W-:Y:S01]  /*3ce0*/  FFMA.FTZ R74, R43, R40, 1 ;  /* 0x3f8000002b4a7423 */ /* 0x000fe20000010028 */
[----:B------:R-:W-:Y:S01]  /*3cf0*/  FMUL.FTZ R92, R39, R84 ;  /* 0x00000054275c7220 */ /* 0x000fe20000410000 */
[C---:B---3--:R-:W-:Y:S01]  /*3d00*/  FMUL.FTZ R2, R12.reuse, R32 ;  /* 0x000000200c027220 */ /* 0x048fe20000410000 */
[----:B------:R-:W-:Y:S01]  /*3d10*/  FMUL.FTZ R41, R13, R33 ;  /* 0x000000210d297220 */ /* 0x000fe20000410000 */
[----:B------:R-:W-:Y:S01]  /*3d20*/  FMUL.FTZ R43, R15, R35 ;  /* 0x000000230f2b7220 */ /* 0x000fe20000410000 */
        /* <DEDUP_REMOVED lines=9> */
[----:B0-----:R-:W-:Y:S01]  /*3dc0*/  FMUL.FTZ R68, R77, R36 ;  /* 0x000000244d447220 */ /* 0x001fe20000410000 */
[----:B------:R-:W-:Y:S01]  /*3dd0*/  FMUL.FTZ R70, R79, R38 ;  /* 0x000000264f467220 */ /* 0x000fe20000410000 */
[----:B------:R-:W-:Y:S01]  /*3de0*/  FMUL.FTZ R71, R66, R39 ;  /* 0x0000002742477220 */ /* 0x000fe20000410000 */
[----:B------:R-:W-:Y:S01]  /*3df0*/  FMUL.FTZ R69, R78, R37 ;  /* 0x000000254e457220 */ /* 0x000fe20000410000 */
[----:B------:R-:W-:Y:S01]  /*3e00*/  FMUL.FTZ R40, R40, R61 ;  /* 0x0000003d28287220 */ /* 0x000fe20000410000 */
[----:B------:R-:W0:Y:S01]  /*3e10*/  LDS.128 R36, [R159+0x30] ;  /* 0x000030009f247984 */ /* 0x000e220000000c00 */
[----:B------:R-:W-:Y:S01]  /*3e20*/  FADD.FTZ R61, R91, 1 ;  /* 0x3f8000005b3d7421 */ /* 0x000fe20000010000 */
[----:B------:R-:W-:Y:S01]  /*3e30*/  FMUL.FTZ R41, R72, R41 ;  /* 0x0000002948297220 */ /* 0x000fe20000410000 */
[----:B------:R-:W-:Y:S01]  /*3e40*/  FMUL.FTZ R43, R76, R43 ;  /* 0x0000002b4c2b7220 */ /* 0x000fe20000410000 */
[----:B------:R-:W-:Y:S01]  /*3e50*/  FMUL.FTZ R91, R16, R89 ;  /* 0x00000059105b7220 */ /* 0x000fe20000410000 */
[----:B------:R1:W3:Y:S01]  /*3e60*/  MUFU.RCP R99, R61 ;  /* 0x0000003d00637308 */ /* 0x0002e20000001000 */
[----:B------:R-:W-:Y:S01]  /*3e70*/  FMUL.FTZ R41, R41, R60 ;  /* 0x0000003c29297220 */ /* 0x000fe20000410000 */
[----:B--2---:R-:W-:Y:S01]  /*3e80*/  FADD.FTZ R16, -R86, 1 ;  /* 0x3f80000056107421 */ /* 0x004fe20000010100 */
[----:B-----5:R-:W-:Y:S01]  /*3e90*/  FMUL.FTZ R60, R4, R28 ;  /* 0x0000001c043c7220 */ /* 0x020fe20000410000 */
[----:B------:R-:W-:Y:S01]  /*3ea0*/  FMUL.FTZ R42, R42, R63 ;  /* 0x0000003f2a2a7220 */ /* 0x000fe20000410000 */
[----:B------:R-:W-:Y:S01]  /*3eb0*/  FMUL.FTZ R43, R43, R62 ;  /* 0x0000003e2b2b7220 */ /* 0x000fe20000410000 */
[----:B------:R-:W-:Y:S01]  /*3ec0*/  BAR.SYNC.DEFER_BLOCKING 0x0 ;  /* 0x0000000000007b1d */ /* 0x000fe20000010000 */
[----:B------:R-:W-:Y:S01]  /*3ed0*/  FFMA.FTZ R16, R17, R16, 1 ;  /* 0x3f80000011107423 */ /* 0x000fe20000010010 */
[----:B------:R-:W-:Y:S01]  /*3ee0*/  FMUL.FTZ R60, R89, R60 ;  /* 0x0000003c593c7220 */ /* 0x000fe20000410000 */
[----:B-1----:R-:W-:Y:S01]  /*3ef0*/  FMUL.FTZ R61, R5, R29 ;  /* 0x0000001d053d7220 */ /* 0x002fe20000410000 */
[----:B------:R-:W-:Y:S01]  /*3f00*/  FMUL.FTZ R71, R71, R74 ;  /* 0x0000004a47477220 */ /* 0x000fe20000410000 */
[----:B------:R-:W-:Y:S01]  /*3f10*/  FMUL.FTZ R68, R68, R65 ;  /* 0x0000004144447220 */ /* 0x000fe20000410000 */
[----:B------:R-:W1:Y:S01]  /*3f20*/  MUFU.RCP R89, R96 ;  /* 0x0000006000597308 */ /* 0x000e620000001000 */
[----:B------:R-:W-:Y:S01]  /*3f30*/  FMUL.FTZ R61, R86, R61 ;  /* 0x0000003d563d7220 */ /* 0x000fe20000410000 */
[----:B------:R-:W-:Y:S01]  /*3f40*/  FMUL.FTZ R72, R60, R3 ;  /* 0x000000033c487220 */ /* 0x000fe20000410000 */
[----:B------:R-:W-:Y:S01]  /*3f50*/  FADD.FTZ R3, -R97, 1 ;  /* 0x3f80000061037421 */ /* 0x000fe20000010100 */
[----:B------:R-:W-:Y:S01]  /*3f60*/  FMUL.FTZ R69, R69, R64 ;  /* 0x0000004045457220 */ /* 0x000fe20000410000 */
[----:B------:R-:W-:Y:S01]  /*3f70*/  FMUL.FTZ R73, R61, R16 ;  /* 0x000000103d497220 */ /* 0x000fe20000410000 */
[----:B------:R-:W-:Y:S01]  /*3f80*/  FADD.FTZ R16, -R90, 1 ;  /* 0x3f8000005a107421 */ /* 0x000fe20000010100 */
[----:B------:R-:W-:Y:S01]  /*3f90*/  FFMA.FTZ R3, R18, R3, 1 ;  /* 0x3f80000012037423 */ /* 0x000fe20000010003 */
[----:B------:R-:W-:Y:S01]  /*3fa0*/  FMUL.FTZ R70, R70, R67 ;  /* 0x0000004346467220 */ /* 0x000fe20000410000 */
[----:B------:R-:W-:Y:S01]  /*3fb0*/  FMUL.FTZ R86, R17, R86 ;  /* 0x0000005611567220 */ /* 0x000fe20000410000 */
[----:B------:R-:W-:Y:S01]  /*3fc0*/  FMUL.FTZ R17, R4, R91 ;  /* 0x0000005b04117220 */ /* 0x000fe20000410000 */
[----:B------:R-:W-:Y:S01]  /*3fd0*/  MOV R4, UR17 ;  /* 0x0000001100047c02 */ /* 0x000fe20008000f00 */
[----:B------:R3:W-:Y:S04]  /*3fe0*/  STS.128 [R140], R40 ;  /* 0x000000288c007388 */ /* 0x0007e80000000c00 */
[----:B------:R-:W-:Y:S01]  /*3ff0*/  STS.128 [R140+0x10], R68 ;  /* 0x000010448c007388 */ /* 0x000fe20000000c00 */
[----:B0-----:R-:W-:-:S04]  /*4000*/  FMUL.FTZ R61, R9, R37 ;  /* 0x00000025093d7220 */ /* 0x001fc80000410000 */
        /* <DEDUP_REMOVED lines=33> */
[----:B------:R-:W-:Y:S01]  /*4220*/  IMAD.WIDE R4, R161, 0x10, R4 ;  /* 0x00000010a1047825 */ /* 0x000fe200078e0204 */
[----:B------:R-:W1:Y:S03]  /*4230*/  LDC R21, c[0x0][0x21c] ;  /* 0x00008700ff157b82 */ /* 0x000e660000000800 */
[----:B------:R-:W-:Y:S01]  /*4240*/  FMUL.FTZ R97, R18, R97 ;  /* 0x0000006112617220 */ /* 0x000fe20000410000 */
[----:B------:R-:W2:Y:S01]  /*4250*/  LDS.128 R60, [R160+0x200] ;  /* 0x00020000a03c7984 */ /* 0x000ea20000000c00 */
[----:B------:R-:W-:Y:S01]  /*4260*/  FMUL.FTZ R90, R19, R90 ;  /* 0x0000005a135a7220 */ /* 0x000fe20000410000 */
        /* <DEDUP_REMOVED lines=68> */
.L_x_11480:
[----:B------:R-:W-:Y:S01]  /*46b0*/  FFMA.FTZ R0, R48, R93, R11 ;  /* 0x0000005d30007223 */ /* 0x000fe2000001000b */
[----:B------:R-:W-:Y:S01]  /*46c0*/  ISETP.GE.AND P0, PT, R21, 0x1, PT ;  /* 0x000000011500780c */ /* 0x000fe20003f06270 */
[----:B------:R-:W-:Y:S01]  /*46d0*/  BAR.SYNC.DEFER_BLOCKING 0x0 ;  /* 0x0000000000007b1d */ /* 0x000fe20000010000 */
[----:B0---4-:R-:W-:Y:S01]  /*46e0*/  CS2R R62, SRZ ;  /* 0x00000000003e7805 */ /* 0x011fe2000001ff00 */
        /* <DEDUP_REMOVED lines=35> */
[----:B------:R-:W-:Y:S01]  /*4920*/  UIADD3 UR48, UR15, -0x1, URZ ;  /* 0xffffffff0f307890 */ /* 0x000fe2000fffe03f */
[----:B------:R-:W-:Y:S01]  /*4930*/  HFMA2.MMA R63, -RZ, RZ, 0, 0 ;  /* 0x00000000ff3f7435 */ /* 0x000fe200000001ff */
[----:B------:R-:W-:Y:S01]  /*4940*/  FADD.FTZ R0, R12, R12 ;  /* 0x0000000c0c007221 */ /* 0x000fe20000010000 */
        /* <DEDUP_REMOVED lines=34> */
.L_x_11576:
        /* <DEDUP_REMOVED lines=38> */
[----:B------:R-:W-:-:S03]  /*4dd0*/  ISETP.NE.AND P1, PT, R166, RZ, PT ;  /* 0x000000ffa600720c */ /* 0x000fc60003f25270 */
        /* <DEDUP_REMOVED lines=16> */
[----:B------:R-:W-:-:S03]  /*4ee0*/  FMUL.FTZ R189, R142, UR56 ;  /* 0x000000388ebd7c20 */ /* 0x000fc60008410000 */
[----:B------:R-:W-:Y:S01]  /*4ef0*/  FMUL.RZ R94, R3, 0.15915493667125701904 ;  /* 0x3e22f983035e7820 */ /* 0x000fe2000040c000 */
[----:B------:R-:W-:Y:S01]  /*4f00*/  FMUL.FTZ R3, R152, UR56 ;  /* 0x0000003898037c20 */ /* 0x000fe20008410000 */
[----:B------:R-:W-:Y:S02]  /*4f10*/  FMUL.RZ R189, R189, 0.15915493667125701904 ;  /* 0x3e22f983bdbd7820 */ /* 0x000fe4000040c000 */
        /* <DEDUP_REMOVED lines=31> */
[----:B------:R-:W-:-:S04]  /*5110*/  FMUL.FTZ R3, R146, UR56 ;  /* 0x0000003892037c20 */ /* 0x000fc80008410000 */
        /* <DEDUP_REMOVED lines=41> */
[----:B------:R-:W-:Y:S01]  /*53b0*/  IADD3 R110, R95, 0x2, RZ ;  /* 0x000000025f6e7810 */ /* 0x000fe20007ffe0ff */
[----:B------:R3:W-:Y:S01]  /*53c0*/  STS.128 [R96+0x400], R12 ;  /* 0x0004000c60007388 */ /* 0x0007e20000000c00 */
[-C--:B------:R-:W-:Y:S01]  /*53d0*/  LEA.HI.SX32 R108, R2, R93.reuse, 0x1b ;  /* 0x0000005d026c7211 */ /* 0x080fe200078fdaff */
[----:B------:R-:W-:Y:S01]  /*53e0*/  MUFU.SIN R3, R99 ;  /* 0x0000006300037308 */ /* 0x000fe20000000400 */
[----:B------:R-:W-:Y:S01]  /*53f0*/  MOV R2, UR55 ;  /* 0x0000003700027c02 */ /* 0x000fe20008000f00 */
[----:B-1----:R-:W-:Y:S01]  /*5400*/  FMUL.FTZ R97, R143, UR56 ;  /* 0x000000388f617c20 */ /* 0x002fe20008410000 */
[----:B------:R-:W-:Y:S01]  /*5410*/  IADD3 R112, R95, 0x3, RZ ;  /* 0x000000035f707810 */ /* 0x000fe20007ffe0ff */
[----:B0-----:R-:W-:Y:S01]  /*5420*/  FMUL.FTZ R4, R141, UR56 ;  /* 0x000000388d047c20 */ /* 0x001fe20008410000 */
[C---:B------:R-:W-:Y:S01]  /*5430*/  IADD3 R114, R95.reuse, 0x4, RZ ;  /* 0x000000045f727810 */ /* 0x040fe20007ffe0ff */
[----:B------:R-:W-:Y:S01]  /*5440*/  FMUL.FTZ R2, R2, 1.4426950216293334961 ;  /* 0x3fb8aa3b02027820 */ /* 0x000fe20000410000 */
[----:B------:R-:W-:Y:S01]  /*5450*/  IADD3 R116, R95, 0x5, RZ ;  /* 0x000000055f747810 */ /* 0x000fe20007ffe0ff */
[----:B------:R-:W-:Y:S01]  /*5460*/  FMUL.RZ R101, R97, 0.15915493667125701904 ;  /* 0x3e22f98361657820 */ /* 0x000fe2000040c000 */
[C---:B------:R-:W-:Y:S01]  /*5470*/  IADD3 R118, R95.reuse, 0x6, RZ ;  /* 0x000000065f767810 */ /* 0x040fe20007ffe0ff */
[----:B------:R-:W-:Y:S01]  /*5480*/  STS.128 [R98+0x600], R16 ;  /* 0x0006001062007388 */ /* 0x000fe20000000c00 */
[----:B------:R-:W-:Y:S01]  /*5490*/  IADD3 R120, R95, 0x7, RZ ;  /* 0x000000075f787810 */ /* 0x000fe20007ffe0ff */
[----:B------:R-:W-:Y:S01]  /*54a0*/  FMUL.RZ R5, R4, 0.15915493667125701904 ;  /* 0x3e22f98304057820 */ /* 0x000fe2000040c000 */
[-C--:B------:R-:W-:Y:S01]  /*54b0*/  LEA.HI.SX32 R110, R110, R93.reuse, 0x1b ;  /* 0x0000005d6e6e7211 */ /* 0x080fe200078fdaff */
[----:B------:R-:W-:Y:S01]  /*54c0*/  FMUL.FTZ R97, R144, UR56 ;  /* 0x0000003890617c20 */ /* 0x000fe20008410000 */
[-C--:B------:R-:W-:Y:S01]  /*54d0*/  LEA.HI.SX32 R112, R112, R93.reuse, 0x1b ;  /* 0x0000005d70707211 */ /* 0x080fe200078fdaff */
[----:B------:R-:W-:Y:S01]  /*54e0*/  MUFU.SIN R187, R5 ;  /* 0x0000000500bb7308 */ /* 0x000fe20000000400 */
[-C--:B------:R-:W-:Y:S01]  /*54f0*/  LEA.HI.SX32 R114, R114, R93.reuse, 0x1b ;  /* 0x0000005d72727211 */ /* 0x080fe200078fdaff */
[----:B--2---:R-:W0:Y:S01]  /*5500*/  @!P2 LDC R11, c[0x0][0x21c] ;  /* 0x00008700ff0bab82 */ /* 0x004e220000000800 */
[-C--:B------:R-:W-:Y:S01]  /*5510*/  LEA.HI.SX32 R116, R116, R93.reuse, 0x1b ;  /* 0x0000005d74747211 */ /* 0x080fe200078fdaff */
[----:B------:R-:W-:Y:S01]  /*5520*/  FMUL.RZ R97, R97, 0.15915493667125701904 ;  /* 0x3e22f98361617820 */ /* 0x000fe2000040c000 */
[-C--:B------:R-:W-:Y:S01]  /*5530*/  LEA.HI.SX32 R118, R118, R93.reuse, 0x1b ;  /* 0x0000005d76767211 */ /* 0x080fe200078fdaff */
[----:B------:R-:W-:Y:S01]  /*5540*/  FMUL.FTZ R7, R2, R152 ;  /* 0x0000009802077220 */ /* 0x000fe20000410000 */
[----:B------:R-:W-:Y:S01]  /*5550*/  LEA.HI.SX32 R120, R120, R93, 0x1b ;  /* 0x0000005d78787211 */ /* 0x000fe200078fdaff */
[----:B------:R-:W-:Y:S01]  /*5560*/  FMUL.FTZ R93, R2, R149 ;  /* 0x00000095025d7220 */ /* 0x000fe20000410000 */
[-C--:B------:R-:W-:Y:S01]  /*5570*/  LEA R100, R100, R163.reuse, 0x4 ;  /* 0x000000a364647211 */ /* 0x080fe200078e20ff */
[----:B------:R1:W-:Y:S01]  /*5580*/  MUFU.COS R6, R5 ;  /* 0x0000000500067308 */ /* 0x0003e20000000000 */
[----:B------:R-:W-:-:S02]  /*5590*/  LEA R102, R102, R163, 0x4 ;  /* 0x000000a366667211 */ /* 0x000fc400078e20ff */
[----:B------:R-:W-:Y:S01]  /*55a0*/  LEA R104, R104, R163, 0x4 ;  /* 0x000000a368687211 */ /* 0x000fe200078e20ff */
[----:B------:R2:W-:Y:S01]  /*55b0*/  STS.128 [R100+0x800], R20 ;  /* 0x0008001464007388 */ /* 0x0005e20000000c00 */
[----:B------:R-:W-:Y:S02]  /*55c0*/  LEA.HI.SX32 R4, R95, R95, 0x1b ;  /* 0x0000005f5f047211 */ /* 0x000fe400078fdaff */
[-C--:B------:R-:W-:Y:S01]  /*55d0*/  LEA R106, R106, R163.reuse, 0x4 ;  /* 0x000000a36a6a7211 */ /* 0x080fe200078e20ff */
[----:B------:R-:W4:Y:S01]  /*55e0*/  MUFU.EX2 R93, R93 ;  /* 0x0000005d005d7308 */ /* 0x000f220000000800 */
[----:B------:R-:W-:Y:S01]  /*55f0*/  STS.128 [R102+0xa00], R24 ;  /* 0x000a001866007388 */ /* 0x000fe20000000c00 */
[-C--:B---3--:R-:W-:Y:S02]  /*5600*/  LEA R96, R108, R163.reuse, 0x4 ;  /* 0x000000a36c607211 */ /* 0x088fe400078e20ff */
[----:B------:R-:W-:Y:S01]  /*5610*/  MOV R10, UR15 ;  /* 0x0000000f000a7c02 */ /* 0x000fe20008000f00 */
[----:B------:R3:W-:Y:S01]  /*5620*/  STS.128 [R104+0xc00], R28 ;  /* 0x000c001c68007388 */ /* 0x0007e20000000c00 */
[----:B-1----:R-:W-:-:S02]  /*5630*/  LEA R5, R128, R163, 0x3 ;  /* 0x000000a380057211 */ /* 0x002fc400078e18ff */
[----:B------:R-:W-:Y:S01]  /*5640*/  MUFU.COS R172, R99 ;  /* 0x0000006300ac7308 */ /* 0x000fe20000000000 */
[-C--:B------:R-:W-:Y:S01]  /*5650*/  LEA R108, R114, R163.reuse, 0x4 ;  /* 0x000000a3726c7211 */ /* 0x080fe200078e20ff */
[----:B------:R1:W-:Y:S01]  /*5660*/  STS.128 [R106+0xe00], R40 ;  /* 0x000e00286a007388 */ /* 0x0003e20000000c00 */
[-C--:B------:R-:W-:Y:S01]  /*5670*/  LEA R118, R118, R163.reuse, 0x4 ;  /* 0x000000a376767211 */ /* 0x080fe200078e20ff */
[----:B------:R-:W-:Y:S01]  /*5680*/  FMUL.FTZ R13, R2, R156 ;  /* 0x0000009c020d7220 */ /* 0x000fe20000410000 */
[-C--:B--2---:R-:W-:Y:S01]  /*5690*/  LEA R100, R110, R163.reuse, 0x4 ;  /* 0x000000a36e647211 */ /* 0x084fe200078e20ff */
[----:B------:R-:W-:Y:S01]  /*56a0*/  NOP ;  /* 0x0000000000007918 */ /* 0x000fe20000000000 */
[-C--:B------:R-:W-:Y:S01]  /*56b0*/  LEA R120, R120, R163.reuse, 0x4 ;  /* 0x000000a378787211 */ /* 0x080fe200078e20ff */
[C---:B----4-:R-:W-:Y:S01]  /*56c0*/  FMUL.FTZ R168, R93.reuse, R168 ;  /* 0x000000a85da87220 */ /* 0x050fe20000410000 */
[-C--:B---3--:R-:W-:Y:S01]  /*56d0*/  LEA R104, R112, R163.reuse, 0x4 ;  /* 0x000000a370687211 */ /* 0x088fe200078e20ff */
[----:B------:R-:W-:Y:S01]  /*56e0*/  FMUL.FTZ R169, R93, R122 ;  /* 0x0000007a5da97220 */ /* 0x000fe20000410000 */
[-C--:B------:R-:W-:Y:S01]  /*56f0*/  LEA R112, R116, R163.reuse, 0x4 ;  /* 0x000000a374707211 */ /* 0x080fe200078e20ff */
[----:B------:R-:W-:Y:S01]  /*5700*/  MUFU.SIN R154, R101 ;  /* 0x00000065009a7308 */ /* 0x000fe20000000400 */
[----:B------:R-:W-:Y:S01]  /*5710*/  LEA R4, R4, R163, 0x4 ;  /* 0x000000a304047211 */ /* 0x000fe200078e20ff */
[----:B------:R-:W-:Y:S01]  /*5720*/  LDS.128 R108, [R108+0x40] ;  /* 0x000040006c6c7984 */ /* 0x000fe20000000c00 */
[----:B------:R-:W-:-:S02]  /*5730*/  MOV R128, UR45 ;  /* 0x0000002d00807c02 */ /* 0x000fc40008000f00 */
[----:B-1----:R-:W-:Y:S02]  /*5740*/  CS2R R42, SRZ ;  /* 0x00000000002a7805 */ /* 0x002fe4000001ff00 */
[----:B------:R-:W-:Y:S01]  /*5750*/  @!P2 IADD3 R10, R10, -0x2, RZ ;  /* 0xfffffffe0a0aa810 */ /* 0x000fe20007ffe0ff */
[----:B------:R1:W2:Y:S01]  /*5760*/  LDS.128 R92, [R4] ;  /* 0x00000000045c7984 */ /* 0x0002a20000000c00 */
[----:B------:R-:W-:Y:S01]  /*5770*/  MOV R41, RZ ;  /* 0x000000ff00297202 */ /* 0x000fe20000000f00 */
[----:B------:R3:W-:Y:S01]  /*5780*/  MUFU.COS R170, R101 ;  /* 0x0000006500aa7308 */ /* 0x0007e20000000000 */
[----:B------:R-:W-:Y:S01]  /*5790*/  MOV R40, 0x3f800000 ;  /* 0x3f80000000287802 */ /* 0x000fe20000000f00 */
[----:B------:R-:W-:Y:S01]  /*57a0*/  LDS.128 R104, [R104+0x30] ;  /* 0x0000300068687984 */ /* 0x000fe20000000c00 */
[----:B0-----:R-:W-:Y:S02]  /*57b0*/  @!P2 IMAD R11, R10, R11, UR7 ;  /* 0x000000070a0bae24 */ /* 0x001fe4000f8e020b */
[C---:B------:R-:W-:Y:S01]  /*57c0*/  FMUL.FTZ R10, R2.reuse, R157 ;  /* 0x0000009d020a7220 */ /* 0x040fe20000410000 */
[C---:B------:R-:W-:Y:S01]  /*57d0*/  FMUL.FTZ R14, R2.reuse, R151 ;  /* 0x00000097020e7220 */ /* 0x040fe20000410000 */
[----:B------:R-:W-:Y:S01]  /*57e0*/  LDS.128 R112, [R112+0x50] ;  /* 0x0000500070707984 */ /* 0x000fe20000000c00 */
[----:B-1----:R-:W-:Y:S01]  /*57f0*/  MOV R4, 0x10 ;  /* 0x0000001000047802 */ /* 0x002fe20000000f00 */
[----:B------:R-:W-:Y:S01]  /*5800*/  MUFU.SIN R130, R97 ;  /* 0x0000006100827308 */ /* 0x000fe20000000400 */
[C---:B------:R-:W-:Y:S01]  /*5810*/  FMUL.FTZ R9, R2.reuse, R147 ;  /* 0x0000009302097220 */ /* 0x040fe20000410000 */
[----:B---3--:R-:W-:Y:S04]  /*5820*/  LDS.128 R100, [R100+0x20] ;  /* 0x0000200064647984 */ /* 0x008fe80000000c00 */
[----:B------:R-:W-:Y:S02]  /*5830*/  LDS.128 R116, [R118+0x60] ;  /* 0x0000600076747984 */ /* 0x000fe40000000c00 */
[----:B------:R0:W-:Y:S02]  /*5840*/  MUFU.COS R186, R97 ;  /* 0x0000006100ba7308 */ /* 0x0001e40000000000 */
[----:B------:R-:W-:Y:S04]  /*5850*/  LDS.128 R120, [R120+0x70] ;  /* 0x0000700078787984 */ /* 0x000fe80000000c00 */
[----:B------:R-:W5:Y:S02]  /*5860*/  LDG.E.64 R128, desc[UR30][R128.64] ;  /* 0x0000001e80807981 */ /* 0x000f64000c1e1b00 */
[----:B------:R1:W-:Y:S02]  /*5870*/  MUFU.EX2 R8, R7 ;  /* 0x0000000700087308 */ /* 0x0003e40000000800 */
[----:B0-----:R-:W0:Y:S04]  /*5880*/  LDS.128 R96, [R96+0x10] ;  /* 0x0000100060607984 */ /* 0x001e280000000c00 */
[----:B------:R3:W-:Y:S02]  /*5890*/  STS.64 [R5+0x4a60], R168 ;  /* 0x004a60a805007388 */ /* 0x0007e40000000a00 */
[----:B------:R-:W-:Y:S01]  /*58a0*/  MUFU.EX2 R10, R10 ;  /* 0x0000000a000a7308 */ /* 0x000fe20000000800 */
[----:B-1----:R-:W-:-:S07]  /*58b0*/  FMUL.FTZ R7, R2, R150 ;  /* 0x0000009602077220 */ /* 0x002fce0000410000 */
[----:B------:R-:W1:Y:S01]  /*58c0*/  MUFU.EX2 R7, R7 ;  /* 0x0000000700077308 */ /* 0x000e620000000800 */
[----:B---3--:R-:W-:Y:S01]  /*58d0*/  @!P2 IMAD.WIDE R4, R11, R4, UR28 ;  /* 0x0000001c0b04ae25 */ /* 0x008fe2000f8e0204 */
[----:B------:R-:W-:Y:S03]  /*58e0*/  BAR.SYNC.DEFER_BLOCKING 0x0 ;  /* 0x0000000000007b1d */ /* 0x000fe60000010000 */
[----:B------:R-:W-:-:S03]  /*58f0*/  FMUL.FTZ R11, R2, R158 ;  /* 0x0000009e020b7220 */ /* 0x000fc60000410000 */
[----:B------:R-:W-:Y:S08]  /*5900*/  MUFU.EX2 R13, R13 ;  /* 0x0000000d000d7308 */ /* 0x000ff00000000800 */
[----:B------:R-:W3:Y:S08]  /*5910*/  MUFU.EX2 R11, R11 ;  /* 0x0000000b000b7308 */ /* 0x000ef00000000800 */
[----:B------:R-:W4:Y:S01]  /*5920*/  MUFU.EX2 R14, R14 ;  /* 0x0000000e000e7308 */ /* 0x000f220000000800 */
[----:B------:R2:W5:Y:S07]  /*5930*/  @!P2 LDG.E.128 R40, desc[UR30][R4.64] ;  /* 0x0000001e0428a981 */ /* 0x00056e000c1e1d00 */
[----:B------:R-:W-:Y:S01]  /*5940*/  MUFU.EX2 R9, R9 ;  /* 0x0000000900097308 */ /* 0x000fe20000000800 */
[----:B--2---:R-:W-:-:S07]  /*5950*/  FMUL.FTZ R4, R2, R145 ;  /* 0x0000009102047220 */ /* 0x004fce0000410000 */
[----:B------:R-:W-:Y:S01]  /*5960*/  MUFU.COS R188, R189 ;  /* 0x000000bd00bc7308 */ /* 0x000fe20000000000 */
[----:B------:R-:W-:-:S07]  /*5970*/  FMUL.FTZ R5, R2, R146 ;  /* 0x0000009202057220 */ /* 0x000fce0000410000 */
[----:B------:R-:W2:Y:S01]  /*5980*/  MUFU.EX2 R4, R4 ;  /* 0x0000000400047308 */ /* 0x000ea20000000800 */
[C---:B-1----:R-:W-:Y:S01]  /*5990*/  FMUL.FTZ R28, R7.reuse, R182 ;  /* 0x000000b6071c7220 */ /* 0x042fe20000410000 */
[----:B------:R-:W-:Y:S01]  /*59a0*/  FMUL.FTZ R27, R7, R181 ;  /* 0x000000b5071b7220 */ /* 0x000fe20000410000 */
[----:B------:R-:W-:Y:S01]  /*59b0*/  FMUL.FTZ R7, R2, R144 ;  /* 0x0000009002077220 */ /* 0x000fe20000410000 */
[----:B---3--:R-:W-:-:S04]  /*59c0*/  FMUL.FTZ R23, R11, R177 ;  /* 0x000000b10b177220 */ /* 0x008fc80000410000 */
[----:B------:R1:W3:Y:S01]  /*59d0*/  MUFU.EX2 R191, R5 ;  /* 0x0000000500bf7308 */ /* 0x0002e20000000800 */
[C---:B------:R-:W-:Y:S01]  /*59e0*/  FMUL.FTZ R31, R8.reuse, R185 ;  /* 0x000000b9081f7220 */ /* 0x040fe20000410000 */
[----:B------:R-:W-:Y:S01]  /*59f0*/  FMUL.FTZ R33, R8, R33 ;  /* 0x0000002108217220 */ /* 0x000fe20000410000 */
[C---:B------:R-:W-:Y:S01]  /*5a00*/  FMUL.FTZ R26, R10.reuse, R180 ;  /* 0x000000b40a1a7220 */ /* 0x040fe20000410000 */
[----:B------:R-:W-:Y:S01]  /*5a10*/  FMUL.FTZ R25, R10, R179 ;  /* 0x000000b30a197220 */ /* 0x000fe20000410000 */
[----:B-1----:R-:W-:-:S03]  /*5a20*/  FMUL.FTZ R5, R92, R149 ;  /* 0x000000955c057220 */ /* 0x002fc60000410000 */
[----:B------:R1:W-:Y:S01]  /*5a30*/  MUFU.EX2 R177, R7 ;  /* 0x0000000700b17308 */ /* 0x0003e20000000800 */
[C---:B------:R-:W-:Y:S01]  /*5a40*/  FMUL.FTZ R20, R13.reuse, R174 ;  /* 0x000000ae0d147220 */ /* 0x040fe20000410000 */
[----:B------:R-:W-:Y:S01]  /*5a50*/  FMUL.FTZ R19, R13, R173 ;  /* 0x000000ad0d137220 */ /* 0x000fe20000410000 */
[----:B------:R-:W-:Y:S01]  /*5a60*/  FMUL.FTZ R234, R44, R5 ;  /* 0x000000052cea7220 */ /* 0x000fe20000410000 */
[C---:B----4-:R-:W-:Y:S01]  /*5a70*/  FMUL.FTZ R18, R14.reuse, R171 ;  /* 0x000000ab0e127220 */ /* 0x050fe20000410000 */
[----:B------:R-:W-:Y:S01]  /*5a80*/  FMUL.FTZ R17, R14, R155 ;  /* 0x0000009b0e117220 */ /* 0x000fe20000410000 */
[C---:B------:R-:W-:Y:S01]  /*5a90*/  FMUL.FTZ R12, R2.reuse, R153 ;  /* 0x00000099020c7220 */ /* 0x040fe20000410000 */
[----:B-1----:R-:W-:Y:S01]  /*5aa0*/  FMUL.FTZ R7, R93, R149 ;  /* 0x000000955d077220 */ /* 0x002fe20000410000 */
[C---:B------:R-:W-:Y:S01]  /*5ab0*/  FMUL.FTZ R15, R2.reuse, R148 ;  /* 0x00000094020f7220 */ /* 0x040fe20000410000 */
[C---:B------:R-:W-:Y:S01]  /*5ac0*/  FMUL.FTZ R16, R2.reuse, R143 ;  /* 0x0000008f02107220 */ /* 0x040fe20000410000 */
[C---:B------:R-:W-:Y:S01]  /*5ad0*/  FMUL.FTZ R8, R2.reuse, R141 ;  /* 0x0000008d02087220 */ /* 0x040fe20000410000 */
[----:B------:R-:W-:Y:S01]  /*5ae0*/  FMUL.FTZ R10, R2, R142 ;  /* 0x0000008e020a7220 */ /* 0x000fe20000410000 */
[C---:B--2---:R-:W-:Y:S01]  /*5af0*/  FMUL.FTZ R14, R4.reuse, R126 ;  /* 0x0000007e040e7220 */ /* 0x044fe20000410000 */
[----:B------:R-:W-:Y:S01]  /*5b00*/  FMUL.FTZ R13, R4, R125 ;  /* 0x0000007d040d7220 */ /* 0x000fe20000410000 */
[----:B------:R-:W-:Y:S01]  /*5b10*/  FMUL.FTZ R2, R44, R7 ;  /* 0x000000072c027220 */ /* 0x000fe20000410000 */
[-C--:B------:R-:W-:Y:S01]  /*5b20*/  FMUL.FTZ R4, R95, R152.reuse ;  /* 0x000000985f047220 */ /* 0x080fe20000410000 */
[-C--:B------:R-:W-:Y:S01]  /*5b30*/  FMUL.FTZ R7, R234, R31.reuse ;  /* 0x0000001fea077220 */ /* 0x080fe20000410000 */
[----:B------:R-:W-:Y:S01]  /*5b40*/  FMUL.FTZ R232, R94, R152 ;  /* 0x000000985ee87220 */ /* 0x000fe20000410000 */
[C---:B------:R-:W-:Y:S01]  /*5b50*/  FMUL.FTZ R5, R2.reuse, R31 ;  /* 0x0000001f02057220 */ /* 0x040fe20000410000 */
[C---:B------:R-:W-:Y:S01]  /*5b60*/  FMUL.FTZ R233, R45.reuse, R4 ;  /* 0x000000042de97220 */ /* 0x040fe20000410000 */
[-C--:B------:R-:W-:Y:S01]  /*5b70*/  FFMA.FTZ R4, R2, R33.reuse, R7 ;  /* 0x0000002102047223 */ /* 0x080fe20000010007 */
[----:B------:R-:W1:Y:S01]  /*5b80*/  MUFU.EX2 R190, R15 ;  /* 0x0000000f00be7308 */ /* 0x000e620000000800 */
[----:B------:R-:W-:Y:S01]  /*5b90*/  FMUL.FTZ R232, R45, R232 ;  /* 0x000000e82de87220 */ /* 0x000fe20000410000 */
[----:B------:R-:W-:Y:S01]  /*5ba0*/  FFMA.FTZ R5, R234, R33, -R5 ;  /* 0x00000021ea057223 */ /* 0x000fe20000010805 */
[----:B------:R-:W-:Y:S01]  /*5bb0*/  FMUL.FTZ R29, R9, R183 ;  /* 0x000000b7091d7220 */ /* 0x000fe20000410000 */
[----:B------:R-:W-:Y:S01]  /*5bc0*/  FADD.FTZ R4, R233, R4 ;  /* 0x00000004e9047221 */ /* 0x000fe20000010000 */
[----:B------:R-:W-:Y:S01]  /*5bd0*/  FMUL.FTZ R30, R9, R184 ;  /* 0x000000b8091e7220 */ /* 0x000fe20000410000 */
[----:B------:R-:W-:Y:S01]  /*5be0*/  FMUL.FTZ R24, R11, R178 ;  /* 0x000000b20b187220 */ /* 0x000fe20000410000 */
[----:B---3--:R-:W-:Y:S01]  /*5bf0*/  FMUL.FTZ R11, R191, R3 ;  /* 0x00000003bf0b7220 */ /* 0x008fe20000410000 */
[----:B------:R2:W3:Y:S01]  /*5c00*/  MUFU.EX2 R9, R16 ;  /* 0x0000001000097308 */ /* 0x0004e20000000800 */
[----:B------:R-:W-:Y:S01]  /*5c10*/  FADD.FTZ R5, R232, R5 ;  /* 0x00000005e8057221 */ /* 0x000fe20000010000 */
[----:B------:R-:W-:-:S06]  /*5c20*/  FMUL.FTZ R3, R29, R4 ;  /* 0x000000041d037220 */ /* 0x000fcc0000410000 */
[----:B------:R3:W-:Y:S01]  /*5c30*/  MUFU.EX2 R125, R10 ;  /* 0x0000000a007d7308 */ /* 0x0007e20000000800 */
[-C--:B------:R-:W-:Y:S01]  /*5c40*/  FMUL.FTZ R7, R29, R5.reuse ;  /* 0x000000051d077220 */ /* 0x080fe20000410000 */
[----:B------:R-:W-:-:S06]  /*5c50*/  FFMA.FTZ R5, R30, R5, -R3 ;  /* 0x000000051e057223 */ /* 0x000fcc0000010803 */
[----:B------:R-:W4:Y:S01]  /*5c60*/  MUFU.SIN R126, R189 ;  /* 0x000000bd007e7308 */ /* 0x000f220000000400 */
[-C--:B0-----:R-:W-:Y:S01]  /*5c70*/  FMUL.FTZ R3, R96, R147.reuse ;  /* 0x0000009360037220 */ /* 0x081fe20000410000 */
[----:B------:R-:W-:-:S06]  /*5c80*/  FMUL.FTZ R231, R97, R147 ;  /* 0x0000009361e77220 */ /* 0x000fcc0000410000 */
[----:B------:R-:W0:Y:S01]  /*5c90*/  MUFU.EX2 R155, R8 ;  /* 0x00000008009b7308 */ /* 0x000e220000000800 */
[----:B------:R-:W-:Y:S01]  /*5ca0*/  FMUL.FTZ R230, R46, R3 ;  /* 0x000000032ee67220 */ /* 0x000fe20000410000 */
[----:B------:R-:W-:Y:S01]  /*5cb0*/  FFMA.FTZ R4, R30, R4, R7 ;  /* 0x000000041e047223 */ /* 0x000fe20000010007 */
[----:B------:R-:W-:Y:S01]  /*5cc0*/  FMUL.FTZ R231, R46, R231 ;  /* 0x000000e72ee77220 */ /* 0x000fe20000410000 */
[----:B-1----:R-:W-:Y:S01]  /*5cd0*/  FMUL.FTZ R15, R190, R127 ;  /* 0x0000007fbe0f7220 */ /* 0x002fe20000410000 */
[----:B------:R-:W-:Y:S01]  /*5ce0*/  FADD.FTZ R127, R230, R5 ;  /* 0x00000005e67f7221 */ /* 0x000fe20000010000 */
[----:B--2---:R-:W-:Y:S01]  /*5cf0*/  FMUL.FTZ R16, R190, R131 ;  /* 0x00000083be107220 */ /* 0x004fe20000410000 */
[----:B---3--:R-:W-:Y:S01]  /*5d00*/  FMUL.FTZ R10, R9, R170 ;  /* 0x000000aa090a7220 */ /* 0x008fe20000410000 */
[----:B------:R-:W-:Y:S01]  /*5d10*/  FMUL.FTZ R7, R177, R130 ;  /* 0x00000082b1077220 */ /* 0x000fe20000410000 */
[----:B------:R-:W-:Y:S01]  /*5d20*/  FADD.FTZ R131, R231, R4 ;  /* 0x00000004e7837221 */ /* 0x000fe20000010000 */
[----:B------:R-:W-:Y:S01]  /*5d30*/  FMUL.FTZ R9, R9, R154 ;  /* 0x0000009a09097220 */ /* 0x000fe20000410000 */
[----:B----4-:R-:W-:Y:S01]  /*5d40*/  FMUL.FTZ R3, R125, R126 ;  /* 0x0000007e7d037220 */ /* 0x010fe20000410000 */
[----:B------:R-:W-:Y:S01]  /*5d50*/  FMUL.FTZ R130, R168, R31 ;  /* 0x0000001fa8827220 */ /* 0x000fe20000410000 */
[----:B------:R-:W-:Y:S01]  /*5d60*/  FMUL.FTZ R154, R27, R127 ;  /* 0x0000007f1b9a7220 */ /* 0x000fe20000410000 */
[----:B------:R-:W-:Y:S01]  /*5d70*/  FMUL.FTZ R126, R99, R150 ;  /* 0x00000096637e7220 */ /* 0x000fe20000410000 */
[----:B------:R-:W-:Y:S01]  /*5d80*/  FMUL.FTZ R4, R125, R188 ;  /* 0x000000bc7d047220 */ /* 0x000fe20000410000 */
[C---:B0-----:R-:W-:Y:S01]  /*5d90*/  FMUL.FTZ R6, R155.reuse, R6 ;  /* 0x000000069b067220 */ /* 0x041fe20000410000 */
[----:B------:R-:W-:Y:S01]  /*5da0*/  FMUL.FTZ R5, R155, R187 ;  /* 0x000000bb9b057220 */ /* 0x000fe20000410000 */
[----:B------:R-:W-:Y:S01]  /*5db0*/  FMUL.FTZ R155, R27, R131 ;  /* 0x000000831b9b7220 */ /* 0x000fe20000410000 */
[C---:B------:R-:W-:Y:S01]  /*5dc0*/  FMUL.FTZ R125, R169.reuse, R31 ;  /* 0x0000001fa97d7220 */ /* 0x040fe20000410000 */
[----:B------:R-:W-:Y:S01]  /*5dd0*/  FFMA.FTZ R130, R169, R33, R130 ;  /* 0x00000021a9827223 */ /* 0x000fe20000010082 */
[----:B------:R-:W-:Y:S01]  /*5de0*/  FFMA.FTZ R154, R28, R131, R154 ;  /* 0x000000831c9a7223 */ /* 0x000fe2000001009a */
[----:B------:R-:W-:Y:S01]  /*5df0*/  FMUL.FTZ R228, R98, R150 ;  /* 0x0000009662e47220 */ /* 0x000fe20000410000 */
[----:B------:R-:W-:Y:S01]  /*5e00*/  FMUL.FTZ R229, R47, R126 ;  /* 0x0000007e2fe57220 */ /* 0x000fe20000410000 */
[----:B------:R-:W-:Y:S01]  /*5e10*/  FFMA.FTZ R155, R28, R127, -R155 ;  /* 0x0000007f1c9b7223 */ /* 0x000fe2000001089b */
[----:B------:R-:W-:Y:S01]  /*5e20*/  FFMA.FTZ R125, R168, R33, -R125 ;  /* 0x00000021a87d7223 */ /* 0x000fe2000001087d */
[----:B------:R-:W-:Y:S01]  /*5e30*/  FMUL.FTZ R127, R29, R130 ;  /* 0x000000821d7f7220 */ /* 0x000fe20000410000 */
[----:B------:R-:W-:Y:S01]  /*5e40*/  FMUL.FTZ R228, R47, R228 ;  /* 0x000000e42fe47220 */ /* 0x000fe20000410000 */
[----:B------:R-:W-:Y:S01]  /*5e50*/  FADD.FTZ R154, R229, R154 ;  /* 0x0000009ae59a7221 */ /* 0x000fe20000010000 */
[-C--:B------:R-:W-:Y:S01]  /*5e60*/  FMUL.FTZ R131, R29, R125.reuse ;  /* 0x0000007d1d837220 */ /* 0x080fe20000410000 */
[----:B------:R-:W-:Y:S01]  /*5e70*/  FFMA.FTZ R127, R30, R125, -R127 ;  /* 0x0000007d1e7f7223 */ /* 0x000fe2000001087f */
[----:B------:R-:W-:Y:S01]  /*5e80*/  FADD.FTZ R155, R228, R155 ;  /* 0x0000009be49b7221 */ /* 0x000fe20000010000 */
[----:B------:R-:W-:Y:S01]  /*5e90*/  FMUL.FTZ R125, R25, R154 ;  /* 0x0000009a197d7220 */ /* 0x000fe20000410000 */
[----:B------:R-:W-:-:S03]  /*5ea0*/  FMUL.FTZ R227, R100, R157 ;  /* 0x0000009d64e37220 */ /* 0x000fc60000410000 */
[----:B------:R-:W-:Y:S01]  /*5eb0*/  FFMA.FTZ R126, R26, R155, -R125 ;  /* 0x0000009b1a7e7223 */ /* 0x000fe2000001087d */
[----:B------:R-:W-:Y:S01]  /*5ec0*/  FMUL.FTZ R125, R101, R157 ;  /* 0x0000009d657d7220 */ /* 0x000fe20000410000 */
[----:B------:R-:W-:Y:S01]  /*5ed0*/  FMUL.FTZ R171, R25, R155 ;  /* 0x0000009b19ab7220 */ /* 0x000fe20000410000 */
[----:B------:R-:W-:Y:S01]  /*5ee0*/  FMUL.FTZ R227, R48, R227 ;  /* 0x000000e330e37220 */ /* 0x000fe20000410000 */
[----:B------:R-:W0:Y:S01]  /*5ef0*/  MUFU.EX2 R12, R12 ;  /* 0x0000000c000c7308 */ /* 0x000e220000000800 */
[----:B------:R-:W-:Y:S01]  /*5f00*/  FFMA.FTZ R131, R30, R130, R131 ;  /* 0x000000821e837223 */ /* 0x000fe20000010083 */
[----:B------:R-:W-:Y:S01]  /*5f10*/  FMUL.FTZ R226, R48, R125 ;  /* 0x0000007d30e27220 */ /* 0x000fe20000410000 */
[----:B------:R-:W-:Y:S01]  /*5f20*/  FFMA.FTZ R171, R26, R154, R171 ;  /* 0x0000009a1aab7223 */ /* 0x000fe200000100ab */
        /* <DEDUP_REMOVED lines=10> */
[C---:B------:R-:W-:Y:S01]  /*5fd0*/  FFMA.FTZ R154, R24.reuse, R171, R127 ;  /* 0x000000ab189a7223 */ /* 0x040fe2000001007f */
[----:B------:R-:W-:Y:S01]  /*5fe0*/  FMUL.FTZ R225, R49, R126 ;  /* 0x0000007e31e17220 */ /* 0x000fe20000410000 */
[----:B------:R-:W-:Y:S01]  /*5ff0*/  FFMA.FTZ R127, R24, R125, -R130 ;  /* 0x0000007d187f7223 */ /* 0x000fe20000010882 */
[----:B------:R-:W-:Y:S01]  /*6000*/  FMUL.FTZ R125, R25, R131 ;  /* 0x00000083197d7220 */ /* 0x000fe20000410000 */
[----:B0-----:R-:W-:Y:S01]  /*6010*/  FMUL.FTZ R21, R12, R175 ;  /* 0x000000af0c157220 */ /* 0x001fe20000410000 */
[----:B------:R-:W-:Y:S01]  /*6020*/  FMUL.FTZ R224, R49, R224 ;  /* 0x000000e031e07220 */ /* 0x000fe20000410000 */
[----:B------:R-:W-:Y:S01]  /*6030*/  FADD.FTZ R154, R225, R154 ;  /* 0x0000009ae19a7221 */ /* 0x000fe20000010000 */
[-C--:B------:R-:W-:Y:S01]  /*6040*/  FMUL.FTZ R126, R25, R155.reuse ;  /* 0x0000009b197e7220 */ /* 0x080fe20000410000 */
[----:B------:R-:W-:Y:S01]  /*6050*/  FFMA.FTZ R155, R26, R155, -R125 ;  /* 0x0000009b1a9b7223 */ /* 0x000fe2000001087d */
[----:B------:R-:W-:Y:S01]  /*6060*/  FMUL.FTZ R22, R12, R176 ;  /* 0x000000b00c167220 */ /* 0x000fe20000410000 */
[----:B------:R-:W-:Y:S01]  /*6070*/  FADD.FTZ R127, R224, R127 ;  /* 0x0000007fe07f7221 */ /* 0x000fe20000010000 */
[CC--:B------:R-:W-:Y:S01]  /*6080*/  FMUL.FTZ R125, R21.reuse, R154.reuse ;  /* 0x0000009a157d7220 */ /* 0x0c0fe20000410000 */
[----:B------:R-:W-:Y:S01]  /*6090*/  FMUL.FTZ R223, R104, R153 ;  /* 0x0000009968df7220 */ /* 0x000fe20000410000 */
[----:B------:R-:W-:Y:S01]  /*60a0*/  FFMA.FTZ R126, R26, R131, R126 ;  /* 0x000000831a7e7223 */ /* 0x000fe2000001007e */
[-C--:B------:R-:W-:Y:S01]  /*60b0*/  FMUL.FTZ R131, R21, R127.reuse ;  /* 0x0000007f15837220 */ /* 0x080fe20000410000 */
[----:B------:R-:W-:Y:S01]  /*60c0*/  FFMA.FTZ R130, R22, R127, -R125 ;  /* 0x0000007f16827223 */ /* 0x000fe2000001087d */
[----:B------:R-:W-:Y:S01]  /*60d0*/  FMUL.FTZ R125, R105, R153 ;  /* 0x00000099697d7220 */ /* 0x000fe20000410000 */
[----:B------:R-:W-:Y:S01]  /*60e0*/  FMUL.FTZ R223, R50, R223 ;  /* 0x000000df32df7220 */ /* 0x000fe20000410000 */
[----:B------:R-:W-:-:S02]  /*60f0*/  FFMA.FTZ R131, R22, R154, R131 ;  /* 0x0000009a16837223 */ /* 0x000fc40000010083 */
[----:B------:R-:W-:Y:S01]  /*6100*/  FMUL.FTZ R222, R50, R125 ;  /* 0x0000007d32de7220 */ /* 0x000fe20000410000 */
[-C--:B------:R-:W-:Y:S01]  /*6110*/  FMUL.FTZ R125, R23, R155.reuse ;  /* 0x0000009b177d7220 */ /* 0x080fe20000410000 */
[----:B------:R-:W-:Y:S01]  /*6120*/  FADD.FTZ R130, R223, R130 ;  /* 0x00000082df827221 */ /* 0x000fe20000010000 */
[-C--:B------:R-:W-:Y:S01]  /*6130*/  FMUL.FTZ R127, R23, R126.reuse ;  /* 0x0000007e177f7220 */ /* 0x080fe20000410000 */
[----:B------:R-:W-:Y:S01]  /*6140*/  FADD.FTZ R131, R222, R131 ;  /* 0x00000083de837221 */ /* 0x000fe20000010000 */
[C---:B------:R-:W-:Y:S01]  /*6150*/  FFMA.FTZ R125, R24.reuse, R126, R125 ;  /* 0x0000007e187d7223 */ /* 0x040fe2000001007d */
[----:B------:R-:W-:Y:S01]  /*6160*/  FMUL.FTZ R171, R19, R130 ;  /* 0x0000008213ab7220 */ /* 0x000fe20000410000 */
[-C--:B------:R-:W-:Y:S01]  /*6170*/  FMUL.FTZ R126, R107, R156.reuse ;  /* 0x0000009c6b7e7220 */ /* 0x080fe20000410000 */
[----:B------:R-:W-:Y:S01]  /*6180*/  FFMA.FTZ R127, R24, R155, -R127 ;  /* 0x0000009b187f7223 */ /* 0x000fe2000001087f */
        /* <DEDUP_REMOVED lines=10> */
[----:B------:R-:W-:Y:S01]  /*6230*/  FFMA.FTZ R131, R22, R127, -R131 ;  /* 0x0000007f16837223 */ /* 0x000fe20000010883 */
[CC--:B------:R-:W-:Y:S01]  /*6240*/  FMUL.FTZ R127, R17.reuse, R154.reuse ;  /* 0x0000009a117f7220 */ /* 0x0c0fe20000410000 */
[----:B------:R-:W-:Y:S01]  /*6250*/  FMUL.FTZ R219, R108, R151 ;  /* 0x000000976cdb7220 */ /* 0x000fe20000410000 */
[----:B------:R-:W-:Y:S01]  /*6260*/  FFMA.FTZ R126, R22, R125, R126 ;  /* 0x0000007d167e7223 */ /* 0x000fe2000001007e */
[----:B------:R-:W-:Y:S01]  /*6270*/  FMUL.FTZ R171, R17, R155 ;  /* 0x0000009b11ab7220 */ /* 0x000fe20000410000 */
[----:B------:R-:W-:Y:S01]  /*6280*/  FMUL.FTZ R125, R109, R151 ;  /* 0x000000976d7d7220 */ /* 0x000fe20000410000 */
[----:B------:R-:W-:Y:S01]  /*6290*/  FFMA.FTZ R130, R18, R155, -R127 ;  /* 0x0000009b12827223 */ /* 0x000fe2000001087f */
[----:B------:R-:W-:Y:S01]  /*62a0*/  FMUL.FTZ R219, R52, R219 ;  /* 0x000000db34db7220 */ /* 0x000fe20000410000 */
[----:B------:R-:W-:Y:S01]  /*62b0*/  FFMA.FTZ R171, R18, R154, R171 ;  /* 0x0000009a12ab7223 */ /* 0x000fe200000100ab */
        /* <DEDUP_REMOVED lines=60> */
[----:B------:R-:W-:Y:S01]  /*6680*/  FMUL.FTZ R127, R11, R126 ;  /* 0x0000007e0b7f7220 */ /* 0x000fe20000410000 */
[----:B------:R-:W-:Y:S01]  /*6690*/  FADD.FTZ R171, R210, R171 ;  /* 0x000000abd2ab7221 */ /* 0x000fe20000010000 */
[----:B------:R-:W-:Y:S01]  /*66a0*/  FMUL.FTZ R8, R177, R186 ;  /* 0x000000bab1087220 */ /* 0x000fe20000410000 */
[----:B------:R-:W-:Y:S01]  /*66b0*/  FMUL.FTZ R155, R7, R130 ;  /* 0x00000082079b7220 */ /* 0x000fe20000410000 */
[C---:B------:R-:W-:Y:S01]  /*66c0*/  FFMA.FTZ R125, R12.reuse, R126, R125 ;  /* 0x0000007e0c7d7223 */ /* 0x040fe2000001007d */
[-C--:B------:R-:W-:Y:S01]  /*66d0*/  FMUL.FTZ R208, R119, R144.reuse ;  /* 0x0000009077d07220 */ /* 0x080fe20000410000 */
[----:B------:R-:W-:Y:S01]  /*66e0*/  FFMA.FTZ R127, R12, R131, -R127 ;  /* 0x000000830c7f7223 */ /* 0x000fe2000001087f */
[----:B------:R-:W-:Y:S01]  /*66f0*/  FMUL.FTZ R126, R118, R144 ;  /* 0x00000090767e7220 */ /* 0x000fe20000410000 */
[-C--:B------:R-:W-:Y:S01]  /*6700*/  FMUL.FTZ R131, R7, R171.reuse ;  /* 0x000000ab07837220 */ /* 0x080fe20000410000 */
[C---:B------:R-:W-:Y:S01]  /*6710*/  FFMA.FTZ R155, R8.reuse, R171, R155 ;  /* 0x000000ab089b7223 */ /* 0x040fe2000001009b */
[C---:B------:R-:W-:Y:S01]  /*6720*/  FMUL.FTZ R208, R57.reuse, R208 ;  /* 0x000000d039d07220 */ /* 0x040fe20000410000 */
[----:B------:R-:W-:Y:S01]  /*6730*/  FMUL.FTZ R209, R57, R126 ;  /* 0x0000007e39d17220 */ /* 0x000fe20000410000 */
[----:B------:R-:W-:Y:S01]  /*6740*/  FFMA.FTZ R130, R8, R130, -R131 ;  /* 0x0000008208827223 */ /* 0x000fe20000010883 */
[C---:B------:R-:W-:Y:S01]  /*6750*/  FMUL.FTZ R126, R9.reuse, R125 ;  /* 0x0000007d097e7220 */ /* 0x040fe20000410000 */
[----:B------:R-:W-:Y:S01]  /*6760*/  FMUL.FTZ R131, R9, R127 ;  /* 0x0000007f09837220 */ /* 0x000fe20000410000 */
[----:B------:R-:W-:-:S02]  /*6770*/  FADD.FTZ R154, R208, R155 ;  /* 0x0000009bd09a7221 */ /* 0x000fc40000010000 */
[C---:B------:R-:W-:Y:S01]  /*6780*/  FFMA.FTZ R126, R10.reuse, R127, -R126 ;  /* 0x0000007f0a7e7223 */ /* 0x040fe2000001087e */
[----:B------:R-:W-:Y:S01]  /*6790*/  FFMA.FTZ R131, R10, R125, R131 ;  /* 0x0000007d0a837223 */ /* 0x000fe20000010083 */
[----:B------:R-:W-:Y:S01]  /*67a0*/  FADD.FTZ R130, R209, R130 ;  /* 0x00000082d1827221 */ /* 0x000fe20000010000 */
[----:B------:R-:W-:Y:S01]  /*67b0*/  FMUL.FTZ R125, R5, R154 ;  /* 0x0000009a057d7220 */ /* 0x000fe20000410000 */
[C---:B------:R-:W-:Y:S01]  /*67c0*/  FMUL.FTZ R155, R7.reuse, R126 ;  /* 0x0000007e079b7220 */ /* 0x040fe20000410000 */
[----:B------:R-:W-:Y:S02]  /*67d0*/  FMUL.FTZ R127, R7, R131 ;  /* 0x00000083077f7220 */ /* 0x000fe40000410000 */
[-C--:B------:R-:W-:Y:S01]  /*67e0*/  FFMA.FTZ R170, R6, R130.reuse, -R125 ;  /* 0x0000008206aa7223 */ /* 0x080fe2000001087d */
[-C--:B------:R-:W-:Y:S01]  /*67f0*/  FMUL.FTZ R125, R121, R141.reuse ;  /* 0x0000008d797d7220 */ /* 0x080fe20000410000 */
[----:B------:R-:W-:Y:S01]  /*6800*/  FMUL.FTZ R205, R120, R141 ;  /* 0x0000008d78cd7220 */ /* 0x000fe20000410000 */
[C---:B------:R-:W-:Y:S01]  /*6810*/  FFMA.FTZ R155, R8.reuse, R131, R155 ;  /* 0x00000083089b7223 */ /* 0x040fe2000001009b */
[C---:B------:R-:W-:Y:S01]  /*6820*/  FMUL.FTZ R171, R5.reuse, R130 ;  /* 0x0000008205ab7220 */ /* 0x040fe20000410000 */
[----:B------:R-:W-:Y:S01]  /*6830*/  FFMA.FTZ R127, R8, R126, -R127 ;  /* 0x0000007e087f7223 */ /* 0x000fe2000001087f */
[C---:B------:R-:W-:Y:S01]  /*6840*/  FMUL.FTZ R204, R58.reuse, R125 ;  /* 0x0000007d3acc7220 */ /* 0x040fe20000410000 */
[----:B------:R-:W-:Y:S01]  /*6850*/  FMUL.FTZ R205, R58, R205 ;  /* 0x000000cd3acd7220 */ /* 0x000fe20000410000 */
[----:B------:R-:W-:Y:S01]  /*6860*/  ISETP.NE.AND P3, PT, R166, 0x3f, PT ;  /* 0x0000003fa600780c */ /* 0x000fe20003f65270 */
[C---:B------:R-:W-:Y:S01]  /*6870*/  FMUL.FTZ R125, R5.reuse, R155 ;  /* 0x0000009b057d7220 */ /* 0x040fe20000410000 */
[C---:B------:R-:W-:Y:S01]  /*6880*/  FFMA.FTZ R171, R6.reuse, R154, R171 ;  /* 0x0000009a06ab7223 */ /* 0x040fe200000100ab */
        /* <DEDUP_REMOVED lines=8> */
[C---:B------:R-:W-:Y:S01]  /*6910*/  FFMA.FTZ R171, R4.reuse, R171, R154 ;  /* 0x000000ab04ab7223 */ /* 0x040fe2000001009a */
[-C--:B------:R-:W-:Y:S01]  /*6920*/  FFMA.FTZ R125, R4, R155.reuse, R125 ;  /* 0x0000009b047d7223 */ /* 0x080fe2000001007d */
[----:B------:R-:W-:Y:S01]  /*6930*/  FMUL.FTZ R155, R3, R155 ;  /* 0x0000009b039b7220 */ /* 0x000fe20000410000 */
[----:B------:R-:W-:-:S03]  /*6940*/  @P3 IADD3 R154, R163, R124, RZ ;  /* 0x0000007ca39a3210 */ /* 0x000fc60007ffe0ff */
[----:B------:R-:W-:-:S03]  /*6950*/  FFMA.FTZ R124, R4, R127, -R155 ;  /* 0x0000007f047c7223 */ /* 0x000fc6000001089b */
[----:B------:R-:W0:Y:S01]  /*6960*/  @P3 LDS.64 R154, [R154+0x5a68] ;  /* 0x005a68009a9a3984 */ /* 0x000e220000000a00 */
[-C--:B------:R-:W-:Y:S01]  /*6970*/  FMUL.FTZ R126, R122, R142.reuse ;  /* 0x0000008e7a7e7220 */ /* 0x080fe20000410000 */
[----:B------:R-:W-:Y:S01]  /*6980*/  FMUL.FTZ R206, R123, R142 ;  /* 0x0000008e7bce7220 */ /* 0x000fe20000410000 */
[----:B------:R-:W-:Y:S01]  /*6990*/  FFMA.FTZ R130, R4, R170, -R131 ;  /* 0x000000aa04827223 */ /* 0x000fe20000010883 */
[----:B------:R-:W-:Y:S01]  /*69a0*/  BSSY B0, `(.L_x_11482) ;  /* 0x0000014000007945 */ /* 0x000fe20003800000 */
[C---:B------:R-:W-:Y:S01]  /*69b0*/  FMUL.FTZ R207, R59.reuse, R126 ;  /* 0x0000007e3bcf7220 */ /* 0x040fe20000410000 */
[----:B------:R-:W-:Y:S01]  /*69c0*/  FMUL.FTZ R206, R59, R206 ;  /* 0x000000ce3bce7220 */ /* 0x000fe20000410000 */
[C---:B------:R-:W-:Y:S02]  /*69d0*/  ISETP.GT.U32.AND P2, PT, R166.reuse, 0x1f, PT ;  /* 0x0000001fa600780c */ /* 0x040fe40003f44070 */
[----:B------:R-:W-:Y:S01]  /*69e0*/  LEA R170, R166, R163, 0x4 ;  /* 0x000000a3a6aa7211 */ /* 0x000fe200078e20ff */
[----:B------:R-:W-:Y:S01]  /*69f0*/  FADD.FTZ R127, R206, R171 ;  /* 0x000000abce7f7221 */ /* 0x000fe20000010000 */
[----:B------:R-:W-:Y:S01]  /*6a00*/  FADD.FTZ R126, R207, R130 ;  /* 0x00000082cf7e7221 */ /* 0x000fe20000010000 */
[----:B------:R-:W-:Y:S08]  /*6a10*/  @P3 BRA `(.L_x_11483) ;  /* 0x0000000000303947 */ /* 0x000ff00003800000 */
        /* <DEDUP_REMOVED lines=12> */
.L_x_11483:
[----:B------:R-:W-:Y:S05]  /*6ae0*/  BSYNC B0 ;  /* 0x0000000000007941 */ /* 0x000fea0003800000 */
.L_x_11482:
        /* <DEDUP_REMOVED lines=72> */
[C---:B-1----:R-:W-:Y:S01]  /*6f70*/  FMUL.FTZ R128, R129.reuse, R248 ;  /* 0x000000f881807220 */ /* 0x042fe20000410000 */
[----:B---3--:R-:W-:-:S03]  /*6f80*/  FMUL.FTZ R243, R129, R246 ;  /* 0x000000f681f37220 */ /* 0x008fc60000410000 */
[----:B------:R-:W-:Y:S01]  /*6f90*/  FFMA.FTZ R131, R237, R246, -R128 ;  /* 0x000000f6ed837223 */ /* 0x000fe20000010880 */
[----:B----4-:R-:W-:Y:S01]  /*6fa0*/  FMUL.FTZ R128, R129, R130 ;  /* 0x0000008281807220 */ /* 0x010fe20000410000 */
[C---:B------:R-:W-:Y:S02]  /*6fb0*/  FFMA.FTZ R248, R237.reuse, R248, R243 ;  /* 0x000000f8edf87223 */ /* 0x040fe400000100f3 */
[----:B------:R-:W-:Y:S01]  /*6fc0*/  @P3 FADD.FTZ R240, R240, R131 ;  /* 0x00000083f0f03221 */ /* 0x000fe20000010000 */
[-C--:B-----5:R-:W-:Y:S01]  /*6fd0*/  FFMA.FTZ R128, R237, R236.reuse, R128 ;  /* 0x000000eced807223 */ /* 0x0a0fe20000010080 */
[----:B------:R-:W-:Y:S01]  /*6fe0*/  FMUL.FTZ R131, R129, R236 ;  /* 0x000000ec81837220 */ /* 0x000fe20000410000 */
[----:B------:R-:W-:Y:S02]  /*6ff0*/  @P3 FADD.FTZ R241, R241, R248 ;  /* 0x000000f8f1f13221 */ /* 0x000fe40000010000 */
        /* <DEDUP_REMOVED lines=24> */
[----:B---3--:R-:W-:-:S04]  /*7180*/  FMUL.FTZ R242, R129, R130 ;  /* 0x0000008281f27220 */ /* 0x008fc80000410000 */
[----:B----4-:R-:W-:Y:S01]  /*7190*/  FFMA.FTZ R244, R237, R246, R242 ;  /* 0x000000f6edf47223 */ /* 0x010fe200000100f2 */
[C---:B------:R-:W-:Y:S01]  /*71a0*/  FMUL.FTZ R242, R129.reuse, R128 ;  /* 0x0000008081f27220 */ /* 0x040fe20000410000 */
[----:B------:R-:W-:Y:S01]  /*71b0*/  FMUL.FTZ R131, R129, R246 ;  /* 0x000000f681837220 */ /* 0x000fe20000410000 */
[C---:B------:R-:W-:Y:S02]  /*71c0*/  FFMA.FTZ R128, R237.reuse, R128, R245 ;  /* 0x00000080ed807223 */ /* 0x040fe400000100f5 */
[C---:B------:R-:W-:Y:S01]  /*71d0*/  FFMA.FTZ R243, R237.reuse, R236, -R242 ;  /* 0x000000ecedf37223 */ /* 0x040fe200000108f2 */
[----:B------:R-:W-:Y:S01]  /*71e0*/  @P3 FFMA.FTZ R237, R237, R130, -R131 ;  /* 0x00000082eded3223 */ /* 0x000fe20000010883 */
[----:B------:R-:W-:Y:S01]  /*71f0*/  FSEL R129, R129, R244, !P3 ;  /* 0x000000f481817208 */ /* 0x000fe20005800000 */
[----:B------:R-:W-:Y:S01]  /*7200*/  @P3 FADD.FTZ R241, R241, R128 ;  /* 0x00000080f1f13221 */ /* 0x000fe20000010000 */
[----:B------:R-:W-:Y:S02]  /*7210*/  @P3 FADD.FTZ R240, R240, R243 ;  /* 0x000000f3f0f03221 */ /* 0x000fe40000010000 */
[----:B------:R1:W3:Y:S04]  /*7220*/  SHFL.UP PT, R130, R237, 0x10, RZ ;  /* 0x06000000ed827989 */ /* 0x0002e800000e00ff */
[----:B------:R1:W4:Y:S04]  /*7230*/  SHFL.UP PT, R236, R129, 0x10, RZ ;  /* 0x0600000081ec7989 */ /* 0x00032800000e00ff */
[----:B------:R1:W0:Y:S04]  /*7240*/  SHFL.UP PT, R246, R240, 0x10, RZ ;  /* 0x06000000f0f67989 */ /* 0x00022800000e00ff */
[----:B------:R1:W0:Y:S02]  /*7250*/  SHFL.UP PT, R128, R241, 0x10, RZ ;  /* 0x06000000f1807989 */ /* 0x00022400000e00ff */
.L_x_11605:
[----:B------:R-:W-:Y:S01]  /*7260*/  ISETP.GE.AND P3, PT, R164, 0x10, PT ;  /* 0x00000010a400780c */ /* 0x000fe20003f66270 */
[C---:B0-----:R-:W-:Y:S01]  /*7270*/  FMUL.FTZ R131, R129.reuse, R246 ;  /* 0x000000f681837220 */ /* 0x041fe20000410000 */
[C---:B------:R-:W-:Y:S01]  /*7280*/  FMUL.FTZ R242, R129.reuse, R128 ;  /* 0x0000008081f27220 */ /* 0x040fe20000410000 */
[----:B---3--:R-:W-:Y:S01]  /*7290*/  FMUL.FTZ R243, R129, R130 ;  /* 0x0000008281f37220 */ /* 0x008fe20000410000 */
[----:B------:R-:W-:Y:S01]  /*72a0*/  UMOV UR44, 0xffffffff ;  /* 0xffffffff002c7882 */ /* 0x000fe20000000000 */
[----:B------:R-:W-:Y:S01]  /*72b0*/  FFMA.FTZ R128, R237, R128, R131 ;  /* 0x00000080ed807223 */ /* 0x000fe20000010083 */
[----:B----4-:R-:W-:Y:S01]  /*72c0*/  FMUL.FTZ R131, R129, R236 ;  /* 0x000000ec81837220 */ /* 0x010fe20000410000 */
[C---:B------:R-:W-:Y:S01]  /*72d0*/  FFMA.FTZ R245, R237.reuse, R246, -R242 ;  /* 0x000000f6edf57223 */ /* 0x040fe200000108f2 */
[----:B------:R-:W-:-:S05]  /*72e0*/  FFMA.FTZ R236, R237, R236, R243 ;  /* 0x000000ecedec7223 */ /* 0x000fca00000100f3 */
[----:B-1----:R-:W-:Y:S01]  /*72f0*/  @P3 FADD.FTZ R240, R240, R245 ;  /* 0x000000f5f0f03221 */ /* 0x002fe20000010000 */
[----:B------:R-:W-:Y:S01]  /*7300*/  @P3 FFMA.FTZ R237, R237, R130, -R131 ;  /* 0x00000082eded3223 */ /* 0x000fe20000010883 */
[----:B------:R-:W-:Y:S01]  /*7310*/  @P3 FADD.FTZ R241, R241, R128 ;  /* 0x00000080f1f13221 */ /* 0x000fe20000010000 */
[----:B------:R-:W-:Y:S01]  /*7320*/  FSEL R245, R129, R236, !P3 ;  /* 0x000000ec81f57208 */ /* 0x000fe20005800000 */
[----:B------:R-:W-:Y:S06]  /*7330*/  BRA.DIV UR44, `(.L_x_11486) ;  /* 0x0000007a2cb07947 */ /* 0x000fec000b800000 */
.L_x_11608:
[----:B------:R-:W-:-:S03]  /*7340*/  UMOV UR44, 0xffffffff ;  /* 0xffffffff002c7882 */ /* 0x000fc60000000000 */
[----:B------:R-:W-:Y:S05]  /*7350*/  BRA.DIV UR44, `(.L_x_11487) ;  /* 0x0000007a2cd07947 */ /* 0x000fea000b800000 */
.L_x_11611:
[----:B------:R-:W-:-:S03]  /*7360*/  UMOV UR44, 0xffffffff ;  /* 0xffffffff002c7882 */ /* 0x000fc60000000000 */
[----:B------:R-:W-:Y:S05]  /*7370*/  BRA.DIV UR44, `(.L_x_11488) ;  /* 0x0000007a2cf07947 */ /* 0x000fea000b800000 */
.L_x_11614:
[----:B------:R-:W-:-:S03]  /*7380*/  UMOV UR44, 0xffffffff ;  /* 0xffffffff002c7882 */ /* 0x000fc60000000000 */
[----:B------:R-:W-:Y:S05]  /*7390*/  BRA.DIV UR44, `(.L_x_11489) ;  /* 0x0000007e2c107947 */ /* 0x000fea000b800000 */
.L_x_11617:
        /* <DEDUP_REMOVED lines=10> */
.L_x_11627:
[C---:B0---4-:R-:W-:Y:S01]  /*7440*/  FMUL.FTZ R128, R245.reuse, R43 ;  /* 0x0000002bf5807220 */ /* 0x051fe20000410000 */
[----:B------:R-:W-:-:S03]  /*7450*/  FMUL.FTZ R130, R245, R40 ;  /* 0x00000028f5827220 */ /* 0x000fc60000410000 */
[-C--:B---3--:R-:W-:Y:S01]  /*7460*/  FFMA.FTZ R129, R237, R42.reuse, -R128 ;  /* 0x0000002aed817223 */ /* 0x088fe20000010880 */
[----:B------:R-:W-:-:S03]  /*7470*/  FMUL.FTZ R128, R245, R42 ;  /* 0x0000002af5807220 */ /* 0x000fc60000410000 */
[----:B------:R-:W-:Y:S01]  /*7480*/  @P1 FADD.FTZ R42, R240, R129 ;  /* 0x00000081f02a1221 */ /* 0x000fe20000010000 */
[----:B------:R-:W-:-:S04]  /*7490*/  FFMA.FTZ R128, R237, R43, R128 ;  /* 0x0000002bed807223 */ /* 0x000fc80000010080 */
[----:B------:R-:W-:Y:S01]  /*74a0*/  @P1 FADD.FTZ R43, R241, R128 ;  /* 0x00000080f12b1221 */ /* 0x000fe20000010000 */
[-C--:B------:R-:W-:Y:S01]  /*74b0*/  FMUL.FTZ R128, R245, R41.reuse ;  /* 0x00000029f5807220 */ /* 0x080fe20000410000 */
[----:B------:R-:W-:Y:S02]  /*74c0*/  @P1 FFMA.FTZ R41, R237, R41, R130 ;  /* 0x00000029ed291223 */ /* 0x000fe40000010082 */
[----:B------:R-:W-:Y:S01]  /*74d0*/  FMUL.FTZ R131, R125, R43 ;  /* 0x0000002b7d837220 */ /* 0x000fe20000410000 */
[----:B------:R-:W-:Y:S01]  /*74e0*/  @P1 FFMA.FTZ R40, R237, R40, -R128 ;  /* 0x00000028ed281223 */ /* 0x000fe20000010880 */
[CC--:B------:R-:W-:Y:S01]  /*74f0*/  FMUL.FTZ R237, R125.reuse, R42.reuse ;  /* 0x0000002a7ded7220 */ /* 0x0c0fe20000410000 */
[C---:B------:R-:W-:Y:S01]  /*7500*/  FMUL.FTZ R129, R125.reuse, R41 ;  /* 0x000000297d817220 */ /* 0x040fe20000410000 */
[C---:B------:R-:W-:Y:S01]  /*7510*/  FFMA.FTZ R131, R124.reuse, R42, -R131 ;  /* 0x0000002a7c837223 */ /* 0x040fe20000010883 */
[-C--:B------:R-:W-:Y:S01]  /*7520*/  FMUL.FTZ R128, R125, R40.reuse ;  /* 0x000000287d807220 */ /* 0x080fe20000410000 */
[----:B------:R-:W-:Y:S01]  /*7530*/  FFMA.FTZ R130, R124, R43, R237 ;  /* 0x0000002b7c827223 */ /* 0x000fe200000100ed */
[----:B------:R3:W-:Y:S01]  /*7540*/  STS.128 [R235+0x4250], R40 ;  /* 0x00425028eb007388 */ /* 0x0007e20000000c00 */
[----:B------:R-:W-:Y:S01]  /*7550*/  FADD.FTZ R126, R126, R131 ;  /* 0x000000837e7e7221 */ /* 0x000fe20000010000 */
[C---:B------:R-:W-:Y:S01]  /*7560*/  FFMA.FTZ R125, R124.reuse, R41, R128 ;  /* 0x000000297c7d7223 */ /* 0x040fe20000010080 */
[----:B------:R-:W-:Y:S01]  /*7570*/  FFMA.FTZ R124, R124, R40, -R129 ;  /* 0x000000287c7c7223 */ /* 0x000fe20000010881 */
[----:B------:R-:W-:-:S05]  /*7580*/  FADD.FTZ R127, R127, R130 ;  /* 0x000000827f7f7221 */ /* 0x000fca0000010000 */
[----:B------:R3:W-:Y:S02]  /*7590*/  STS.128 [R235+0x4260], R124 ;  /* 0x0042607ceb007388 */ /* 0x0007e40000000c00 */
.L_x_11484:
[----:B------:R-:W-:Y:S05]  /*75a0*/  WARPSYNC.ALL ;  /* 0x0000000000007948 */ /* 0x000fea0003800000 */
[----:B---3--:R-:W-:Y:S01]  /*75b0*/  MOV R40, UR15 ;  /* 0x0000000f00287c02 */ /* 0x008fe20008000f00 */
[----:B------:R-:W-:Y:S01]  /*75c0*/  BAR.SYNC.DEFER_BLOCKING 0x0 ;  /* 0x0000000000007b1d */ /* 0x000fe20000010000 */
[C---:B0-2---:R-:W-:Y:S01]  /*75d0*/  FMUL.FTZ R43, R3.reuse, -R154 ;  /* 0x8000009a032b7220 */ /* 0x045fe20000410000 */
        /* <DEDUP_REMOVED lines=22> */
[----:B------:R-:W0:Y:S01]  /*7740*/  LDS.64 R40, [R170+0x4258] ;  /* 0x00425800aa287984 */ /* 0x000e220000000a00 */
[----:B------:R-:W-:Y:S01]  /*7750*/  FADD.FTZ R43, R184, R43 ;  /* 0x0000002bb82b7221 */ /* 0x000fe20000010000 */
        /* <DEDUP_REMOVED lines=38> */
[----:B0-----:R-:W-:Y:S01]  /*79c0*/  FMUL.FTZ R43, R169, R41 ;  /* 0x00000029a92b7220 */ /* 0x001fe20000410000 */
[----:B------:R-:W-:Y:S01]  /*79d0*/  FADD.FTZ R124, R181, R42 ;  /* 0x0000002ab57c7221 */ /* 0x000fe20000010000 */
[-C--:B------:R-:W-:Y:S01]  /*79e0*/  FMUL.FTZ R42, R169, R40.reuse ;  /* 0x00000028a92a7220 */ /* 0x080fe20000410000 */
[C---:B------:R-:W-:Y:S01]  /*79f0*/  FMUL.FTZ R127, R13.reuse, -R125 ;  /* 0x8000007d0d7f7220 */ /* 0x040fe20000410000 */
[C---:B------:R-:W-:Y:S01]  /*7a00*/  FFMA.FTZ R43, R168.reuse, R40, -R43 ;  /* 0x00000028a82b7223 */ /* 0x040fe2000001082b */
[-C--:B------:R-:W-:Y:S01]  /*7a10*/  FMUL.FTZ R126, R13, -R124.reuse ;  /* 0x8000007c0d7e7220 */ /* 0x080fe20000410000 */
[----:B------:R-:W-:Y:S01]  /*7a20*/  FFMA.FTZ R41, R168, R41, R42 ;  /* 0x00000029a8297223 */ /* 0x000fe2000001002a */
[----:B------:R-:W-:Y:S01]  /*7a30*/  FFMA.FTZ R127, R14, R124, -R127 ;  /* 0x0000007c0e7f7223 */ /* 0x000fe2000001087f */
[----:B------:R-:W-:Y:S01]  /*7a40*/  FADD.FTZ R169, R234, R43 ;  /* 0x0000002beaa97221 */ /* 0x000fe20000010000 */
[C---:B------:R-:W-:Y:S01]  /*7a50*/  FMUL.FTZ R124, R19.reuse, -R128 ;  /* 0x80000080137c7220 */ /* 0x040fe20000410000 */
[----:B------:R-:W-:Y:S01]  /*7a60*/  FADD.FTZ R2, R2, R41 ;  /* 0x0000002902027221 */ /* 0x000fe20000010000 */
[----:B------:R-:W-:Y:S01]  /*7a70*/  FMUL.FTZ R41, R19, -R131 ;  /* 0x8000008313297220 */ /* 0x000fe20000410000 */
[C---:B------:R-:W-:Y:S01]  /*7a80*/  FMUL.FTZ R42, R31.reuse, R169 ;  /* 0x000000a91f2a7220 */ /* 0x040fe20000410000 */
[C---:B------:R-:W-:Y:S01]  /*7a90*/  FFMA.FTZ R124, R20.reuse, R131, -R124 ;  /* 0x00000083147c7223 */ /* 0x040fe2000001087c */
[----:B------:R-:W-:Y:S01]  /*7aa0*/  FMUL.FTZ R40, R31, R2 ;  /* 0x000000021f287220 */ /* 0x000fe20000410000 */
[----:B------:R-:W-:Y:S01]  /*7ab0*/  FFMA.FTZ R128, R20, R128, R41 ;  /* 0x0000008014807223 */ /* 0x000fe20000010029 */
[C---:B------:R-:W-:Y:S01]  /*7ac0*/  FFMA.FTZ R42, R33.reuse, R2, R42 ;  /* 0x00000002212a7223 */ /* 0x040fe2000001002a */
[----:B------:R-:W-:Y:S01]  /*7ad0*/  FFMA.FTZ R125, R14, R125, R126 ;  /* 0x0000007d0e7d7223 */ /* 0x000fe2000001007e */
[----:B------:R-:W-:Y:S01]  /*7ae0*/  FFMA.FTZ R41, R33, R169, -R40 ;  /* 0x000000a921297223 */ /* 0x000fe20000010828 */
[----:B------:R-:W-:Y:S01]  /*7af0*/  FMUL.FTZ R43, R21, -R128 ;  /* 0x80000080152b7220 */ /* 0x000fe20000410000 */
[----:B------:R-:W-:Y:S01]  /*7b00*/  FADD.FTZ R168, R233, R42 ;  /* 0x0000002ae9a87221 */ /* 0x000fe20000010000 */
[----:B------:R-:W-:Y:S01]  /*7b10*/  FADD.FTZ R125, -R196, R125 ;  /* 0x0000007dc47d7221 */ /* 0x000fe20000010100 */
[----:B------:R-:W-:Y:S01]  /*7b20*/  FADD.FTZ R233, R232, R41 ;  /* 0x00000029e8e97221 */ /* 0x000fe20000010000 */
[----:B------:R-:W-:Y:S01]  /*7b30*/  FFMA.FTZ R126, R22, R124, -R43 ;  /* 0x0000007c167e7223 */ /* 0x000fe2000001082b */
[----:B------:R-:W-:Y:S01]  /*7b40*/  FMUL.FTZ R41, R29, R168 ;  /* 0x000000a81d297220 */ /* 0x000fe20000410000 */
[----:B------:R-:W-:Y:S01]  /*7b50*/  FMUL.FTZ R129, R21, -R124 ;  /* 0x8000007c15817220 */ /* 0x000fe20000410000 */
[-C--:B------:R-:W-:Y:S01]  /*7b60*/  FMUL.FTZ R43, R29, R233.reuse ;  /* 0x000000e91d2b7220 */ /* 0x080fe20000410000 */
[----:B------:R-:W-:Y:S01]  /*7b70*/  FADD.FTZ R127, R180, R127 ;  /* 0x0000007fb47f7221 */ /* 0x000fe20000010000 */
[----:B------:R-:W-:Y:S01]  /*7b80*/  FFMA.FTZ R41, R30, R233, -R41 ;  /* 0x000000e91e297223 */ /* 0x000fe20000010829 */
[----:B------:R-:W-:Y:S01]  /*7b90*/  FFMA.FTZ R129, R22, R128, R129 ;  /* 0x0000008016817223 */ /* 0x000fe20000010081 */
[----:B------:R-:W-:Y:S01]  /*7ba0*/  FFMA.FTZ R40, R30, R168, R43 ;  /* 0x000000a81e287223 */ /* 0x000fe2000001002b */
[----:B------:R-:W-:Y:S01]  /*7bb0*/  FMUL.FTZ R43, R15, -R125 ;  /* 0x8000007d0f2b7220 */ /* 0x000fe20000410000 */
[----:B------:R-:W-:Y:S01]  /*7bc0*/  FADD.FTZ R235, R230, R41 ;  /* 0x00000029e6eb7221 */ /* 0x000fe20000010000 */
[----:B------:R-:W-:Y:S01]  /*7bd0*/  FMUL.FTZ R128, R23, -R126 ;  /* 0x8000007e17807220 */ /* 0x000fe20000410000 */
[----:B------:R-:W-:Y:S01]  /*7be0*/  FADD.FTZ R230, R231, R40 ;  /* 0x00000028e7e67221 */ /* 0x000fe20000010000 */
[----:B------:R-:W-:Y:S01]  /*7bf0*/  FFMA.FTZ R42, R16, R127, -R43 ;  /* 0x0000007f102a7223 */ /* 0x000fe2000001082b */
[----:B------:R-:W-:Y:S01]  /*7c00*/  FMUL.FTZ R41, R27, R235 ;  /* 0x000000eb1b297220 */ /* 0x000fe20000410000 */
[----:B------:R-:W-:Y:S01]  /*7c10*/  FMUL.FTZ R43, R23, -R129 ;  /* 0x80000081172b7220 */ /* 0x000fe20000410000 */
[-C--:B------:R-:W-:Y:S01]  /*7c20*/  FMUL.FTZ R40, R27, R230.reuse ;  /* 0x000000e61b287220 */ /* 0x080fe20000410000 */
[----:B------:R-:W-:Y:S01]  /*7c30*/  FMUL.FTZ R124, R15, -R127 ;  /* 0x8000007f0f7c7220 */ /* 0x000fe20000410000 */
[----:B------:R-:W-:Y:S01]  /*7c40*/  FFMA.FTZ R232, R28, R230, R41 ;  /* 0x000000e61ce87223 */ /* 0x000fe20000010029 */
[----:B------:R-:W-:Y:S01]  /*7c50*/  FFMA.FTZ R126, R24, R126, -R43 ;  /* 0x0000007e187e7223 */ /* 0x000fe2000001082b */
[----:B------:R-:W-:Y:S01]  /*7c60*/  FFMA.FTZ R41, R28, R235, -R40 ;  /* 0x000000eb1c297223 */ /* 0x000fe20000010828 */
[----:B------:R-:W-:Y:S01]  /*7c70*/  FFMA.FTZ R128, R24, R129, R128 ;  /* 0x0000008118807223 */ /* 0x000fe20000010080 */
[----:B------:R-:W-:Y:S01]  /*7c80*/  FADD.FTZ R232, R229, R232 ;  /* 0x000000e8e5e87221 */ /* 0x000fe20000010000 */
[C---:B------:R-:W-:Y:S01]  /*7c90*/  FMUL.FTZ R129, R25.reuse, -R126 ;  /* 0x8000007e19817220 */ /* 0x040fe20000410000 */
[----:B------:R-:W-:Y:S01]  /*7ca0*/  FADD.FTZ R229, R228, R41 ;  /* 0x00000029e4e57221 */ /* 0x000fe20000010000 */
[----:B------:R-:W-:Y:S01]  /*7cb0*/  FFMA.FTZ R124, R16, R125, R124 ;  /* 0x0000007d107c7223 */ /* 0x000fe2000001007c */
[----:B------:R-:W-:Y:S01]  /*7cc0*/  FMUL.FTZ R41, R25, R232 ;  /* 0x000000e819297220 */ /* 0x000fe20000410000 */
[----:B------:R-:W-:Y:S01]  /*7cd0*/  FADD.FTZ R42, R179, R42 ;  /* 0x0000002ab32a7221 */ /* 0x000fe20000010000 */
[-C--:B------:R-:W-:Y:S01]  /*7ce0*/  FMUL.FTZ R43, R25, R229.reuse ;  /* 0x000000e5192b7220 */ /* 0x080fe20000410000 */
[C---:B------:R-:W-:Y:S01]  /*7cf0*/  FFMA.FTZ R129, R26.reuse, R128, R129 ;  /* 0x000000801a817223 */ /* 0x040fe20000010081 */
[C---:B------:R-:W-:Y:S01]  /*7d00*/  FFMA.FTZ R40, R26.reuse, R229, -R41 ;  /* 0x000000e51a287223 */ /* 0x040fe20000010829 */
[----:B------:R-:W-:Y:S01]  /*7d10*/  FADD.FTZ R124, -R195, R124 ;  /* 0x0000007cc37c7221 */ /* 0x000fe20000010100 */
[----:B------:R-:W-:Y:S01]  /*7d20*/  FFMA.FTZ R43, R26, R232, R43 ;  /* 0x000000e81a2b7223 */ /* 0x000fe2000001002b */
[----:B------:R-:W-:Y:S01]  /*7d30*/  FMUL.FTZ R127, R17, -R42 ;  /* 0x8000002a117f7220 */ /* 0x000fe20000410000 */
[----:B------:R-:W-:Y:S01]  /*7d40*/  FADD.FTZ R227, R227, R40 ;  /* 0x00000028e3e37221 */ /* 0x000fe20000010000 */
[----:B------:R-:W-:Y:S01]  /*7d50*/  FMUL.FTZ R131, R27, -R129 ;  /* 0x800000811b837220 */ /* 0x000fe20000410000 */
[----:B------:R-:W-:Y:S01]  /*7d60*/  FADD.FTZ R226, R226, R43 ;  /* 0x0000002be2e27221 */ /* 0x000fe20000010000 */
[----:B------:R-:W-:Y:S01]  /*7d70*/  FMUL.FTZ R43, R25, -R128 ;  /* 0x80000080192b7220 */ /* 0x000fe20000410000 */
[-C--:B------:R-:W-:Y:S01]  /*7d80*/  FMUL.FTZ R41, R23, R227.reuse ;  /* 0x000000e317297220 */ /* 0x080fe20000410000 */
[----:B------:R-:W-:Y:S01]  /*7d90*/  FMUL.FTZ R125, R17, -R124 ;  /* 0x8000007c117d7220 */ /* 0x000fe20000410000 */
[----:B------:R-:W-:Y:S01]  /*7da0*/  FMUL.FTZ R40, R23, R226 ;  /* 0x000000e217287220 */ /* 0x000fe20000410000 */
[----:B------:R-:W-:Y:S01]  /*7db0*/  FFMA.FTZ R43, R26, R126, -R43 ;  /* 0x0000007e1a2b7223 */ /* 0x000fe2000001082b */
[----:B------:R-:W-:Y:S01]  /*7dc0*/  FFMA.FTZ R228, R24, R226, R41 ;  /* 0x000000e218e47223 */ /* 0x000fe20000010029 */
[----:B------:R-:W-:Y:S01]  /*7dd0*/  FFMA.FTZ R127, R18, R124, R127 ;  /* 0x0000007c127f7223 */ /* 0x000fe2000001007f */
[----:B------:R-:W-:Y:S01]  /*7de0*/  FFMA.FTZ R41, R24, R227, -R40 ;  /* 0x000000e318297223 */ /* 0x000fe20000010828 */
[-C--:B------:R-:W-:Y:S01]  /*7df0*/  FMUL.FTZ R40, R27, -R43.reuse ;  /* 0x8000002b1b287220 */ /* 0x080fe20000410000 */
[----:B------:R-:W-:Y:S01]  /*7e00*/  FADD.FTZ R228, R225, R228 ;  /* 0x000000e4e1e47221 */ /* 0x000fe20000010000 */
[----:B------:R-:W-:Y:S01]  /*7e10*/  FFMA.FTZ R131, R28, R43, -R131 ;  /* 0x0000002b1c837223 */ /* 0x000fe20000010883 */
[----:B------:R-:W-:Y:S01]  /*7e20*/  FADD.FTZ R225, R224, R41 ;  /* 0x00000029e0e17221 */ /* 0x000fe20000010000 */
[----:B------:R-:W-:Y:S01]  /*7e30*/  FFMA.FTZ R125, R18, R42, -R125 ;  /* 0x0000002a127d7223 */ /* 0x000fe2000001087d */
[CC--:B------:R-:W-:Y:S01]  /*7e40*/  FMUL.FTZ R41, R21.reuse, R228.reuse ;  /* 0x000000e415297220 */ /* 0x0c0fe20000410000 */
[----:B------:R-:W-:Y:S01]  /*7e50*/  FFMA.FTZ R129, R28, R129, R40 ;  /* 0x000000811c817223 */ /* 0x000fe20000010028 */
[-C--:B------:R-:W-:Y:S01]  /*7e60*/  FMUL.FTZ R43, R21, R225.reuse ;  /* 0x000000e1152b7220 */ /* 0x080fe20000410000 */
[----:B------:R-:W-:Y:S01]  /*7e70*/  FADD.FTZ R127, -R194, R127 ;  /* 0x0000007fc27f7221 */ /* 0x000fe20000010100 */
[----:B------:R-:W-:Y:S01]  /*7e80*/  FFMA.FTZ R40, R22, R225, -R41 ;  /* 0x000000e116287223 */ /* 0x000fe20000010829 */
[----:B------:R-:W-:Y:S01]  /*7e90*/  FADD.FTZ R125, R178, R125 ;  /* 0x0000007db27d7221 */ /* 0x000fe20000010000 */
[----:B------:R-:W-:Y:S01]  /*7ea0*/  FFMA.FTZ R43, R22, R228, R43 ;  /* 0x000000e4162b7223 */ /* 0x000fe2000001002b */
[----:B------:R-:W-:Y:S01]  /*7eb0*/  FMUL.FTZ R41, R19, -R127 ;  /* 0x8000007f13297220 */ /* 0x000fe20000410000 */
[----:B------:R-:W-:Y:S01]  /*7ec0*/  FADD.FTZ R223, R223, R40 ;  /* 0x00000028dfdf7221 */ /* 0x000fe20000010000 */
[CC--:B------:R-:W-:Y:S01]  /*7ed0*/  FMUL.FTZ R42, R19.reuse, -R125.reuse ;  /* 0x8000007d132a7220 */ /* 0x0c0fe20000410000 */
[----:B------:R-:W-:Y:S01]  /*7ee0*/  FADD.FTZ R222, R222, R43 ;  /* 0x0000002bdede7221 */ /* 0x000fe20000010000 */
[C---:B------:R-:W-:Y:S01]  /*7ef0*/  FFMA.FTZ R124, R20.reuse, R125, -R41 ;  /* 0x0000007d147c7223 */ /* 0x040fe20000010829 */
[C---:B------:R-:W-:Y:S01]  /*7f00*/  FMUL.FTZ R41, R19.reuse, R223 ;  /* 0x000000df13297220 */ /* 0x040fe20000410000 */
[C---:B------:R-:W-:Y:S01]  /*7f10*/  FFMA.FTZ R126, R20.reuse, R127, R42 ;  /* 0x0000007f147e7223 */ /* 0x040fe2000001002a */
[-C--:B------:R-:W-:Y:S01]  /*7f20*/  FMUL.FTZ R40, R19, R222.reuse ;  /* 0x000000de13287220 */ /* 0x080fe20000410000 */
[C---:B------:R-:W-:Y:S01]  /*7f30*/  FMUL.FTZ R42, R29.reuse, -R131 ;  /* 0x800000831d2a7220 */ /* 0x040fe20000410000 */
[C---:B------:R-:W-:Y:S01]  /*7f40*/  FFMA.FTZ R224, R20.reuse, R222, R41 ;  /* 0x000000de14e07223 */ /* 0x040fe20000010029 */
[----:B------:R-:W-:Y:S01]  /*7f50*/  FMUL.FTZ R43, R29, -R129 ;  /* 0x800000811d2b7220 */ /* 0x000fe20000410000 */
[----:B------:R-:W-:Y:S01]  /*7f60*/  FFMA.FTZ R41, R20, R223, -R40 ;  /* 0x000000df14297223 */ /* 0x000fe20000010828 */
[----:B------:R-:W-:Y:S01]  /*7f70*/  FADD.FTZ R125, R177, R124 ;  /* 0x0000007cb17d7221 */ /* 0x000fe20000010000 */
[----:B------:R-:W-:Y:S01]  /*7f80*/  FADD.FTZ R224, R221, R224 ;  /* 0x000000e0dde07221 */ /* 0x000fe20000010000 */
[----:B------:R-:W-:Y:S01]  /*7f90*/  FFMA.FTZ R42, R30, R129, R42 ;  /* 0x000000811e2a7223 */ /* 0x000fe2000001002a */
[----:B------:R-:W-:Y:S01]  /*7fa0*/  FADD.FTZ R221, R220, R41 ;  /* 0x00000029dcdd7221 */ /* 0x000fe20000010000 */
[----:B------:R-:W-:Y:S01]  /*7fb0*/  FADD.FTZ R126, -R193, R126 ;  /* 0x0000007ec17e7221 */ /* 0x000fe20000010100 */
[----:B------:R-:W-:Y:S01]  /*7fc0*/  FMUL.FTZ R41, R17, R224 ;  /* 0x000000e011297220 */ /* 0x000fe20000410000 */
[----:B------:R-:W-:Y:S01]  /*7fd0*/  FFMA.FTZ R40, R30, R131, -R43 ;  /* 0x000000831e287223 */ /* 0x000fe2000001082b */
        /* <DEDUP_REMOVED lines=9> */
[----:B------:R-:W-:Y:S01]  /*8070*/  FADD.FTZ R218, R218, R43 ;  /* 0x0000002bdada7221 */ /* 0x000fe20000010000 */
        /* <DEDUP_REMOVED lines=9> */
[----:B------:R-:W-:Y:S01]  /*8110*/  FADD.FTZ R220, R217, R220 ;  /* 0x000000dcd9dc7221 */ /* 0x000fe20000010000 */
[----:B------:R-:W-:Y:S01]  /*8120*/  FADD.FTZ R126, R175, R126 ;  /* 0x0000007eaf7e7221 */ /* 0x000fe20000010000 */
[----:B------:R-:W-:Y:S01]  /*8130*/  FADD.FTZ R217, R216, R41 ;  /* 0x00000029d8d97221 */ /* 0x000fe20000010000 */
[----:B------:R-:W-:Y:S01]  /*8140*/  FADD.FTZ R125, -R191, R124 ;  /* 0x0000007cbf7d7221 */ /* 0x000fe20000010100 */
[----:B------:R-:W-:Y:S01]  /*8150*/  FMUL.FTZ R41, R13, R220 ;  /* 0x000000dc0d297220 */ /* 0x000fe20000410000 */
[----:B------:R-:W-:Y:S01]  /*8160*/  FMUL.FTZ R128, R25, -R126 ;  /* 0x8000007e19807220 */ /* 0x000fe20000410000 */
[----:B------:R-:W-:Y:S01]  /*8170*/  FMUL.FTZ R43, R13, R217 ;  /* 0x000000d90d2b7220 */ /* 0x000fe20000410000 */
[----:B------:R-:W-:Y:S01]  /*8180*/  FMUL.FTZ R127, R25, -R125 ;  /* 0x8000007d197f7220 */ /* 0x000fe20000410000 */
        /* <DEDUP_REMOVED lines=29> */
[----:B-1----:R-:W-:Y:S01]  /*8360*/  FADD.FTZ R130, -R188, R41 ;  /* 0x00000029bc827221 */ /* 0x002fe20000010100 */
[----:B------:R-:W-:Y:S01]  /*8370*/  FADD.FTZ R212, R210, R43 ;  /* 0x0000002bd2d47221 */ /* 0x000fe20000010000 */
[----:B------:R-:W-:Y:S01]  /*8380*/  FADD.FTZ R128, R172, R127 ;  /* 0x0000007fac807221 */ /* 0x000fe20000010000 */
[-C--:B------:R-:W-:Y:S01]  /*8390*/  FMUL.FTZ R43, R7, R211.reuse ;  /* 0x000000d3072b7220 */ /* 0x080fe20000410000 */
[----:B------:R-:W-:Y:S01]  /*83a0*/  FMUL.FTZ R234, R31, -R130 ;  /* 0x800000821fea7220 */ /* 0x000fe20000410000 */
[----:B------:R-:W-:Y:S01]  /*83b0*/  FMUL.FTZ R41, R7, R212 ;  /* 0x000000d407297220 */ /* 0x000fe20000410000 */
[----:B------:R-:W-:Y:S01]  /*83c0*/  FMUL.FTZ R129, R31, -R128 ;  /* 0x800000801f817220 */ /* 0x000fe20000410000 */
[C---:B------:R-:W-:Y:S01]  /*83d0*/  FFMA.FTZ R43, R8.reuse, R212, R43 ;  /* 0x000000d4082b7223 */ /* 0x040fe2000001002b */
[C---:B------:R-:W-:Y:S01]  /*83e0*/  FFMA.FTZ R234, R33.reuse, R128, -R234 ;  /* 0x0000008021ea7223 */ /* 0x040fe200000108ea */
[----:B------:R-:W-:Y:S01]  /*83f0*/  FFMA.FTZ R128, R8, R211, -R41 ;  /* 0x000000d308807223 */ /* 0x000fe20000010829 */
[----:B------:R-:W-:Y:S01]  /*8400*/  FFMA.FTZ R236, R33, R130, R129 ;  /* 0x0000008221ec7223 */ /* 0x000fe20000010081 */
[----:B------:R-:W-:Y:S01]  /*8410*/  FMUL.FTZ R129, R31, -R42 ;  /* 0x8000002a1f817220 */ /* 0x000fe20000410000 */
[----:B------:R-:W-:Y:S01]  /*8420*/  FADD.FTZ R208, R208, R43 ;  /* 0x0000002bd0d07221 */ /* 0x000fe20000010000 */
[----:B------:R-:W-:Y:S01]  /*8430*/  FADD.FTZ R209, R209, R128 ;  /* 0x00000080d1d17221 */ /* 0x000fe20000010000 */
[-C--:B------:R-:W-:Y:S01]  /*8440*/  FMUL.FTZ R130, R31, -R40.reuse ;  /* 0x800000281f827220 */ /* 0x080fe20000410000 */
[----:B------:R-:W-:Y:S01]  /*8450*/  FFMA.FTZ R40, R33, R40, -R129 ;  /* 0x0000002821287223 */ /* 0x000fe20000010881 */
        /* <DEDUP_REMOVED lines=11> */
[----:B------:R-:W-:Y:S01]  /*8510*/  FFMA.FTZ R41, R33, R42, R130 ;  /* 0x0000002a21297223 */ /* 0x000fe20000010082 */
[----:B------:R-:W-:Y:S01]  /*8520*/  FADD.FTZ R43, -R187, R236 ;  /* 0x000000ecbb2b7221 */ /* 0x000fe20000010100 */
[----:B------:R-:W-:Y:S01]  /*8530*/  FADD.FTZ R42, R171, R234 ;  /* 0x000000eaab2a7221 */ /* 0x000fe20000010000 */
        /* <DEDUP_REMOVED lines=30> */
.L_x_11632:
        /* <DEDUP_REMOVED lines=13> */
.L_x_11494:
[----:B------:R-:W-:Y:S05]  /*87f0*/  BSYNC B0 ;  /* 0x0000000000007941 */ /* 0x000fea0003800000 */
.L_x_11493:
[----:B------:R-:W-:Y:S01]  /*8800*/  UMOV UR44, 0xffffffff ;  /* 0xffffffff002c7882 */ /* 0x000fe20000000000 */
[----:B------:R-:W-:Y:S02]  /*8810*/  ISETP.GT.U32.AND P0, PT, R203, 0x1d, PT ;  /* 0x0000001dcb00780c */ /* 0x000fe40003f04070 */
[----:B------:R-:W-:Y:S11]  /*8820*/  BRA.DIV UR44, `(.L_x_11495) ;  /* 0x0000006e2c3c7947 */ /* 0x000ff6000b800000 */
[----:B--2---:R2:W1:Y:S04]  /*8830*/  SHFL.DOWN PT, R128, R249, 0x2, 0x1f ;  /* 0x08401f00f9807f89 */ /* 0x00446800000e0000 */
[----:B---3--:R2:W3:Y:S04]  /*8840*/  SHFL.DOWN PT, R129, R248, 0x2, 0x1f ;  /* 0x08401f00f8817f89 */ /* 0x0084e800000e0000 */
[----:B----4-:R2:W4:Y:S04]  /*8850*/  SHFL.DOWN PT, R130, R247, 0x2, 0x1f ;  /* 0x08401f00f7827f89 */ /* 0x01052800000e0000 */
[----:B0-----:R2:W0:Y:S02]  /*8860*/  SHFL.DOWN PT, R250, R246, 0x2, 0x1f ;  /* 0x08401f00f6fa7f89 */ /* 0x00142400000e0000 */
.L_x_11638:
        /* <DEDUP_REMOVED lines=13> */
.L_x_11497:
[----:B------:R-:W-:Y:S05]  /*8940*/  BSYNC B0 ;  /* 0x0000000000007941 */ /* 0x000fea0003800000 */
.L_x_11496:
[----:B------:R-:W-:Y:S01]  /*8950*/  UMOV UR44, 0xffffffff ;  /* 0xffffffff002c7882 */ /* 0x000fe20000000000 */
[----:B------:R-:W-:Y:S02]  /*8960*/  ISETP.GT.U32.AND P0, PT, R203, 0x1b, PT ;  /* 0x0000001bcb00780c */ /* 0x000fe40003f04070 */
[----:B------:R-:W-:Y:S11]  /*8970*/  BRA.DIV UR44, `(.L_x_11498) ;  /* 0x0000006e2c587947 */ /* 0x000ff6000b800000 */
[----:B-1----:R1:W1:Y:S04]  /*8980*/  SHFL.DOWN PT, R128, R249, 0x4, 0x1f ;  /* 0x08801f00f9807f89 */ /* 0x00226800000e0000 */
[----:B---3--:R3:W1:Y:S04]  /*8990*/  SHFL.DOWN PT, R129, R248, 0x4, 0x1f ;  /* 0x08801f00f8817f89 */ /* 0x00866800000e0000 */
[----:B----4-:R3:W4:Y:S04]  /*89a0*/  SHFL.DOWN PT, R130, R247, 0x4, 0x1f ;  /* 0x08801f00f7827f89 */ /* 0x01072800000e0000 */
[----:B0-----:R3:W0:Y:S02]  /*89b0*/  SHFL.DOWN PT, R250, R246, 0x4, 0x1f ;  /* 0x08801f00f6fa7f89 */ /* 0x00162400000e0000 */
.L_x_11644:
        /* <DEDUP_REMOVED lines=13> */
.L_x_11500:
[----:B------:R-:W-:Y:S05]  /*8a90*/  BSYNC B0 ;  /* 0x0000000000007941 */ /* 0x000fea0003800000 */
.L_x_11499:
[----:B------:R-:W-:Y:S01]  /*8aa0*/  UMOV UR44, 0xffffffff ;  /* 0xffffffff002c7882 */ /* 0x000fe20000000000 */
[----:B------:R-:W-:Y:S02]  /*8ab0*/  ISETP.GT.U32.AND P0, PT, R203, 0x17, PT ;  /* 0x00000017cb00780c */ /* 0x000fe40003f04070 */
[----:B------:R-:W-:Y:S11]  /*8ac0*/  BRA.DIV UR44, `(.L_x_11501) ;  /* 0x0000006e2c747947 */ /* 0x000ff6000b800000 */
[----:B-1----:R1:W1:Y:S04]  /*8ad0*/  SHFL.DOWN PT, R128, R249, 0x8, 0x1f ;  /* 0x09001f00f9807f89 */ /* 0x00226800000e0000 */
[----:B------:R0:W1:Y:S04]  /*8ae0*/  SHFL.DOWN PT, R129, R248, 0x8, 0x1f ;  /* 0x09001f00f8817f89 */ /* 0x00006800000e0000 */
[----:B----4-:R4:W1:Y:S04]  /*8af0*/  SHFL.DOWN PT, R130, R247, 0x8, 0x1f ;  /* 0x09001f00f7827f89 */ /* 0x01086800000e0000 */
[----:B0-----:R4:W0:Y:S02]  /*8b00*/  SHFL.DOWN PT, R250, R246, 0x8, 0x1f ;  /* 0x09001f00f6fa7f89 */ /* 0x00182400000e0000 */
.L_x_11650:
        /* <DEDUP_REMOVED lines=13> */
.L_x_11503:
[----:B------:R-:W-:Y:S05]  /*8be0*/  BSYNC B0 ;  /* 0x0000000000007941 */ /* 0x000fea0003800000 */
.L_x_11502:
[----:B------:R-:W-:Y:S01]  /*8bf0*/  UMOV UR44, 0xffffffff ;  /* 0xffffffff002c7882 */ /* 0x000fe20000000000 */
[----:B------:R-:W-:Y:S02]  /*8c00*/  ISETP.GT.U32.AND P0, PT, R203, 0xf, PT ;  /* 0x0000000fcb00780c */ /* 0x000fe40003f04070 */
[----:B------:R-:W-:Y:S11]  /*8c10*/  BRA.DIV UR44, `(.L_x_11504) ;  /* 0x0000006e2c907947 */ /* 0x000ff6000b800000 */
[----:B-1----:R1:W1:Y:S04]  /*8c20*/  SHFL.DOWN PT, R128, R249, 0x10, 0x1f ;  /* 0x0a001f00f9807f89 */ /* 0x00226800000e0000 */
[----:B------:R0:W1:Y:S04]  /*8c30*/  SHFL.DOWN PT, R129, R248, 0x10, 0x1f ;  /* 0x0a001f00f8817f89 */ /* 0x00006800000e0000 */
[----:B------:R1:W1:Y:S04]  /*8c40*/  SHFL.DOWN PT, R130, R247, 0x10, 0x1f ;  /* 0x0a001f00f7827f89 */ /* 0x00026800000e0000 */
[----:B0-----:R0:W0:Y:S02]  /*8c50*/  SHFL.DOWN PT, R250, R246, 0x10, 0x1f ;  /* 0x0a001f00f6fa7f89 */ /* 0x00102400000e0000 */
.L_x_11656:
        /* <DEDUP_REMOVED lines=13> */
.L_x_11506:
[----:B------:R-:W-:Y:S05]  /*8d30*/  BSYNC B0 ;  /* 0x0000000000007941 */ /* 0x000fea0003800000 */
.L_x_11505:
[----:B------:R-:W-:Y:S01]  /*8d40*/  UMOV UR44, 0xffffffff ;  /* 0xffffffff002c7882 */ /* 0x000fe20000000000 */
[----:B------:R-:W-:Y:S02]  /*8d50*/  ISETP.NE.AND P0, PT, R166, 0x1f, PT ;  /* 0x0000001fa600780c */ /* 0x000fe40003f05270 */
[----:B------:R-:W-:Y:S11]  /*8d60*/  BRA.DIV UR44, `(.L_x_11507) ;  /* 0x0000006e2cac7947 */ /* 0x000ff6000b800000 */
[----:B------:R-:W1:Y:S04]  /*8d70*/  SHFL.IDX PT, R245, R248, RZ, 0x1f ;  /* 0x00001ffff8f57589 */ /* 0x000e6800000e0000 */
[----:B------:R-:W5:Y:S04]  /*8d80*/  SHFL.IDX PT, R203, R249, RZ, 0x1f ;  /* 0x00001ffff9cb7589 */ /* 0x000f6800000e0000 */
[----:B------:R-:W2:Y:S04]  /*8d90*/  SHFL.IDX PT, R240, R246, RZ, 0x1f ;  /* 0x00001ffff6f07589 */ /* 0x000ea800000e0000 */
[----:B0-----:R-:W0:Y:S04]  /*8da0*/  SHFL.DOWN PT, R250, R246, 0x1, 0x1f ;  /* 0x08201f00f6fa7f89 */ /* 0x001e2800000e0000 */
[----:B------:R-:W0:Y:S04]  /*8db0*/  SHFL.DOWN PT, R242, R249, 0x1, 0x1f ;  /* 0x08201f00f9f27f89 */ /* 0x000e2800000e0000 */
[----:B------:R-:W0:Y:S04]  /*8dc0*/  SHFL.DOWN PT, R243, R248, 0x1, 0x1f ;  /* 0x08201f00f8f37f89 */ /* 0x000e2800000e0000 */
[----:B------:R-:W0:Y:S01]  /*8dd0*/  SHFL.IDX PT, R251, R126, RZ, 0x1f ;  /* 0x00001fff7efb7589 */ /* 0x000e2200000e0000 */
[CC--:B-1----:R-:W-:Y:S01]  /*8de0*/  FMUL.FTZ R129, R127.reuse, R245.reuse ;  /* 0x000000f57f817220 */ /* 0x0c2fe20000410000 */
[-C--:B------:R-:W-:Y:S01]  /*8df0*/  FMUL.FTZ R128, R126, R245.reuse ;  /* 0x000000f57e807220 */ /* 0x080fe20000410000 */
[----:B------:R-:W-:Y:S01]  /*8e00*/  FMUL.FTZ R236, R124, R245 ;  /* 0x000000f57cec7220 */ /* 0x000fe20000410000 */
[----:B------:R-:W1:Y:S01]  /*8e10*/  SHFL.IDX PT, R131, R127, RZ, 0x1f ;  /* 0x00001fff7f837589 */ /* 0x000e6200000e0000 */
[-C--:B-----5:R-:W-:Y:S01]  /*8e20*/  FFMA.FTZ R234, R126, R203.reuse, -R129 ;  /* 0x000000cb7eea7223 */ /* 0x0a0fe20000010881 */
[----:B------:R-:W-:-:S02]  /*8e30*/  FFMA.FTZ R237, R127, R203, R128 ;  /* 0x000000cb7fed7223 */ /* 0x000fc40000010080 */
[----:B--234-:R-:W2:Y:S04]  /*8e40*/  SHFL.IDX PT, R246, R124, RZ, 0x1f ;  /* 0x00001fff7cf67589 */ /* 0x01cea800000e0000 */
[----:B------:R-:W3:Y:S04]  /*8e50*/  SHFL.IDX PT, R252, R125, RZ, 0x1f ;  /* 0x00001fff7dfc7589 */ /* 0x000ee800000e0000 */
[----:B------:R-:W4:Y:S04]  /*8e60*/  SHFL.IDX PT, R241, R247, RZ, 0x1f ;  /* 0x00001ffff7f17589 */ /* 0x000f2800000e0000 */
[----:B------:R5:W0:Y:S02]  /*8e70*/  SHFL.DOWN PT, R244, R247, 0x1, 0x1f ;  /* 0x08201f00f7f47f89 */ /* 0x000a2400000e0000 */
[----:B-1---5:R-:W-:-:S07]  /*8e80*/  FMUL.FTZ R247, R125, R245 ;  /* 0x000000f57df77220 */ /* 0x022fce0000410000 */
.L_x_11670:
[----:B------:R-:W-:Y:S01]  /*8e90*/  BSSY B0, `(.L_x_11508) ;  /* 0x000000f000007945 */ /* 0x000fe20003800000 */
[----:B--2---:R-:W-:Y:S02]  /*8ea0*/  MOV R128, R246 ;  /* 0x000000f600807202 */ /* 0x004fe40000000f00 */
[----:B---3--:R-:W-:Y:S02]  /*8eb0*/  MOV R129, R252 ;  /* 0x000000fc00817202 */ /* 0x008fe40000000f00 */
[----:B0-----:R-:W-:Y:S01]  /*8ec0*/  MOV R130, R251 ;  /* 0x000000fb00827202 */ /* 0x001fe20000000f00 */
        /* <DEDUP_REMOVED lines=11> */
.L_x_11509:
[----:B------:R-:W-:Y:S05]  /*8f80*/  BSYNC B0 ;  /* 0x0000000000007941 */ /* 0x000fea0003800000 */
.L_x_11508:
        /* <DEDUP_REMOVED lines=16> */
.L_x_11491:
[----:B------:R-:W-:Y:S01]  /*9090*/  ISETP.NE.AND P0, PT, R166, RZ, PT ;  /* 0x000000ffa600720c */ /* 0x000fe20003f05270 */
[----:B------:R-:W-:Y:S05]  /*90a0*/  WARPSYNC.ALL ;  /* 0x0000000000007948 */ /* 0x000fea0003800000 */
[----:B0-2---:R-:W-:Y:S01]  /*90b0*/  P2R R40, PR, RZ, 0x1 ;  /* 0x00000001ff287803 */ /* 0x005fe20000000000 */
[----:B------:R-:W-:Y:S01]  /*90c0*/  BAR.SYNC.DEFER_BLOCKING 0x0 ;  /* 0x0000000000007b1d */ /* 0x000fe20000010000 */
[C---:B------:R-:W-:Y:S01]  /*90d0*/  FFMA.FTZ R128, R0.reuse, R169, RZ ;  /* 0x000000a900807223 */ /* 0x040fe200000100ff */
[----:B------:R-:W-:Y:S01]  /*90e0*/  FFMA.FTZ R41, R0, -R2, RZ ;  /* 0x8000000200297223 */ /* 0x000fe200000100ff */
        /* <DEDUP_REMOVED lines=12> */
[----:B------:R-:W-:Y:S01]  /*91b0*/  FMUL.FTZ R2, R46, R147 ;  /* 0x000000932e027220 */ /* 0x000fe20000410000 */
[----:B------:R-:W-:Y:S01]  /*91c0*/  FMUL.FTZ R128, R48, R157 ;  /* 0x0000009d30807220 */ /* 0x000fe20000410000 */
[----:B------:R-:W-:Y:S01]  /*91d0*/  FMUL.FTZ R130, R50, R153 ;  /* 0x0000009932827220 */ /* 0x000fe20000410000 */
[----:B------:R-:W-:Y:S01]  /*91e0*/  FFMA.FTZ R203, R136, -R226, R203 ;  /* 0x800000e288cb7223 */ /* 0x000fe200000100cb */
[-C--:B------:R-:W-:Y:S01]  /*91f0*/  FFMA.FTZ R235, R96, -R2.reuse, R235 ;  /* 0x8000000260eb7223 */ /* 0x080fe200000100eb */
[----:B------:R-:W-:Y:S01]  /*9200*/  FFMA.FTZ R2, R97, -R2, R230 ;  /* 0x8000000261027223 */ /* 0x000fe200000100e6 */
[----:B------:R-:W-:Y:S01]  /*9210*/  FFMA.FTZ R230, R136, R227, R131 ;  /* 0x000000e388e67223 */ /* 0x000fe20000010083 */
[-C--:B------:R-:W-:Y:S01]  /*9220*/  FFMA.FTZ R227, R100, -R128.reuse, R227 ;  /* 0x8000008064e37223 */ /* 0x080fe200000100e3 */
[----:B------:R-:W-:Y:S01]  /*9230*/  FFMA.FTZ R128, R101, -R128, R226 ;  /* 0x8000008065807223 */ /* 0x000fe200000100e2 */
[----:B------:R0:W2:Y:S01]  /*9240*/  LDS.64 R40, [R170+0x4668] ;  /* 0x00466800aa287984 */ /* 0x0000a20000000a00 */
[C---:B------:R-:W-:Y:S01]  /*9250*/  FFMA.FTZ R231, R135.reuse, R225, R230 ;  /* 0x000000e187e77223 */ /* 0x040fe200000100e6 */
[----:B------:R-:W-:Y:S01]  /*9260*/  FFMA.FTZ R203, R135, -R228, R203 ;  /* 0x800000e487cb7223 */ /* 0x000fe200000100cb */
[----:B------:R-:W-:Y:S01]  /*9270*/  FMUL.FTZ R131, R51, R156 ;  /* 0x0000009c33837220 */ /* 0x000fe20000410000 */
[----:B-1----:R1:W-:Y:S01]  /*9280*/  @!P0 STS.128 [R210+0x5c60], R124 ;  /* 0x005c607cd2008388 */ /* 0x0023e20000000c00 */
[C---:B------:R-:W-:Y:S01]  /*9290*/  FFMA.FTZ R226, R134.reuse, R223, R231 ;  /* 0x000000df86e27223 */ /* 0x040fe200000100e7 */
[----:B------:R-:W-:Y:S01]  /*92a0*/  FFMA.FTZ R203, R134, -R222, R203 ;  /* 0x800000de86cb7223 */ /* 0x000fe200000100cb */
[-C--:B------:R-:W-:Y:S01]  /*92b0*/  FFMA.FTZ R223, R104, -R130.reuse, R223 ;  /* 0x8000008268df7223 */ /* 0x080fe200000100df */
[----:B------:R-:W-:Y:S01]  /*92c0*/  FFMA.FTZ R130, R105, -R130, R222 ;  /* 0x8000008269827223 */ /* 0x000fe200000100de */
[C---:B------:R-:W-:Y:S01]  /*92d0*/  FFMA.FTZ R231, R133.reuse, R221, R226 ;  /* 0x000000dd85e77223 */ /* 0x040fe200000100e2 */
[----:B------:R-:W-:Y:S01]  /*92e0*/  FFMA.FTZ R237, R133, -R224, R203 ;  /* 0x800000e085ed7223 */ /* 0x000fe200000100cb */
[----:B------:R-:W-:Y:S01]  /*92f0*/  FMUL.FTZ R203, R53, R148 ;  /* 0x0000009435cb7220 */ /* 0x000fe20000410000 */
[----:B0-----:R-:W-:Y:S01]  /*9300*/  FMUL.FTZ R170, R52, R151 ;  /* 0x0000009734aa7220 */ /* 0x001fe20000410000 */
[C---:B------:R-:W-:Y:S01]  /*9310*/  FFMA.FTZ R222, R132.reuse, R219, R231 ;  /* 0x000000db84de7223 */ /* 0x040fe200000100e7 */
[----:B------:R-:W-:Y:S01]  /*9320*/  FFMA.FTZ R237, R132, -R218, R237 ;  /* 0x800000da84ed7223 */ /* 0x000fe200000100ed */
[-C--:B------:R-:W-:Y:S01]  /*9330*/  FFMA.FTZ R221, R106, -R131.reuse, R221 ;  /* 0x800000836add7223 */ /* 0x080fe200000100dd */
[----:B------:R-:W-:Y:S01]  /*9340*/  FFMA.FTZ R131, R107, -R131, R224 ;  /* 0x800000836b837223 */ /* 0x000fe200000100e0 */
[C---:B------:R-:W-:Y:S01]  /*9350*/  FFMA.FTZ R231, R39.reuse, R217, R222 ;  /* 0x000000d927e77223 */ /* 0x040fe200000100de */
[----:B------:R-:W-:Y:S01]  /*9360*/  FFMA.FTZ R237, R39, -R220, R237 ;  /* 0x800000dc27ed7223 */ /* 0x000fe200000100ed */
[----:B------:R-:W-:Y:S01]  /*9370*/  FMUL.FTZ R224, R54, R145 ;  /* 0x0000009136e07220 */ /* 0x000fe20000410000 */
[----:B------:R-:W-:Y:S01]  /*9380*/  FFMA.FTZ R217, R110, -R203, R217 ;  /* 0x800000cb6ed97223 */ /* 0x000fe200000100d9 */
[----:B------:R-:W-:Y:S01]  /*9390*/  FFMA.FTZ R226, R38, R215, R231 ;  /* 0x000000d726e27223 */ /* 0x000fe200000100e7 */
[----:B------:R-:W-:Y:S01]  /*93a0*/  FFMA.FTZ R219, R108, -R170, R219 ;  /* 0x800000aa6cdb7223 */ /* 0x000fe200000100db */
[----:B------:R-:W-:Y:S01]  /*93b0*/  FFMA.FTZ R203, R111, -R203, R220 ;  /* 0x800000cb6fcb7223 */ /* 0x000fe200000100dc */
[----:B------:R-:W-:Y:S01]  /*93c0*/  FMUL.FTZ R222, R55, R146 ;  /* 0x0000009237de7220 */ /* 0x000fe20000410000 */
[----:B------:R-:W-:Y:S01]  /*93d0*/  FFMA.FTZ R237, R38, -R214, R237 ;  /* 0x800000d626ed7223 */ /* 0x000fe200000100ed */
[----:B------:R-:W-:Y:S01]  /*93e0*/  FFMA.FTZ R170, R109, -R170, R218 ;  /* 0x800000aa6daa7223 */ /* 0x000fe200000100da */
[----:B------:R-:W-:Y:S01]  /*93f0*/  FMUL.FTZ R220, R56, R143 ;  /* 0x0000008f38dc7220 */ /* 0x000fe20000410000 */
[----:B------:R-:W-:Y:S01]  /*9400*/  FFMA.FTZ R231, R37, R213, R226 ;  /* 0x000000d525e77223 */ /* 0x000fe200000100e2 */
[-C--:B------:R-:W-:Y:S01]  /*9410*/  FFMA.FTZ R218, R112, -R224.reuse, R215 ;  /* 0x800000e070da7223 */ /* 0x080fe200000100d7 */
        /* <DEDUP_REMOVED lines=10> */
[-C--:B--2---:R-:W-:Y:S01]  /*94c0*/  FMUL.FTZ R231, R41, -R155.reuse ;  /* 0x8000009b29e77220 */ /* 0x084fe20000410000 */
[C---:B------:R-:W-:Y:S01]  /*94d0*/  FMUL.FTZ R220, R40.reuse, -R155 ;  /* 0x8000009b28dc7220 */ /* 0x040fe20000410000 */
[----:B------:R-:W-:Y:S01]  /*94e0*/  FMUL.FTZ R155, R57, R144 ;  /* 0x00000090399b7220 */ /* 0x000fe20000410000 */
[----:B------:R-:W-:Y:S01]  /*94f0*/  FFMA.FTZ R237, R35, -R208, R237 ;  /* 0x800000d023ed7223 */ /* 0x000fe200000100ed */
[-C--:B------:R-:W-:Y:S01]  /*9500*/  FFMA.FTZ R231, R40, R154.reuse, -R231 ;  /* 0x0000009a28e77223 */ /* 0x080fe200000108e7 */
[----:B------:R-:W-:Y:S01]  /*9510*/  FFMA.FTZ R41, R41, R154, R220 ;  /* 0x0000009a29297223 */ /* 0x000fe200000100dc */
[-C--:B------:R-:W-:Y:S01]  /*9520*/  FFMA.FTZ R209, R118, -R155.reuse, R209 ;  /* 0x8000009b76d17223 */ /* 0x080fe200000100d1 */
[----:B------:R-:W-:Y:S01]  /*9530*/  FFMA.FTZ R40, R119, -R155, R208 ;  /* 0x8000009b77287223 */ /* 0x000fe200000100d0 */
[----:B------:R-:W-:Y:S01]  /*9540*/  FMUL.FTZ R155, R58, R141 ;  /* 0x0000008d3a9b7220 */ /* 0x000fe20000410000 */
[----:B------:R-:W-:Y:S01]  /*9550*/  FADD.FTZ R208, -R202, R41 ;  /* 0x00000029cad07221 */ /* 0x000fe20000010100 */
[----:B------:R-:W-:Y:S01]  /*9560*/  FFMA.FTZ R41, R34, R205, R241 ;  /* 0x000000cd22297223 */ /* 0x000fe200000100f1 */
[----:B------:R-:W-:Y:S01]  /*9570*/  FADD.FTZ R231, R186, R231 ;  /* 0x000000e7bae77221 */ /* 0x000fe20000010000 */
[-C--:B------:R-:W-:Y:S01]  /*9580*/  FFMA.FTZ R205, R120, -R155.reuse, R205 ;  /* 0x8000009b78cd7223 */ /* 0x080fe200000100cd */
[----:B------:R-:W-:Y:S01]  /*9590*/  FFMA.FTZ R155, R121, -R155, R204 ;  /* 0x8000009b799b7223 */ /* 0x000fe200000100cc */
[----:B------:R-:W-:Y:S01]  /*95a0*/  FFMA.FTZ R204, R34, -R204, R237 ;  /* 0x800000cc22cc7223 */ /* 0x000fe200000100ed */
[C---:B------:R-:W-:Y:S01]  /*95b0*/  FMUL.FTZ R237, R3.reuse, -R208 ;  /* 0x800000d003ed7220 */ /* 0x040fe20000410000 */
[-C--:B------:R-:W-:Y:S01]  /*95c0*/  FMUL.FTZ R3, R3, -R231.reuse ;  /* 0x800000e703037220 */ /* 0x080fe20000410000 */
[----:B------:R-:W-:Y:S01]  /*95d0*/  FMUL.FTZ R154, R59, R142 ;  /* 0x0000008e3b9a7220 */ /* 0x000fe20000410000 */
[CC--:B------:R-:W-:Y:S01]  /*95e0*/  FMUL.FTZ R202, R123.reuse, R208.reuse ;  /* 0x000000d07bca7220 */ /* 0x0c0fe20000410000 */
[CC--:B------:R-:W-:Y:S01]  /*95f0*/  FFMA.FTZ R186, R4.reuse, R231.reuse, -R237 ;  /* 0x000000e704ba7223 */ /* 0x0c0fe200000108ed */
[----:B------:R-:W-:Y:S01]  /*9600*/  FFMA.FTZ R4, R4, R208, R3 ;  /* 0x000000d004047223 */ /* 0x000fe20000010003 */
[----:B------:R-:W-:Y:S01]  /*9610*/  SHF.L.U32 R3, R166, 0x5, RZ ;  /* 0x00000005a6037819 */ /* 0x000fe200000006ff */
[-C--:B------:R-:W-:Y:S01]  /*9620*/  FFMA.FTZ R123, R123, -R154.reuse, R206 ;  /* 0x8000009a7b7b7223 */ /* 0x080fe200000100ce */
[C---:B------:R-:W-:Y:S01]  /*9630*/  FFMA.FTZ R154, R122.reuse, -R154, R207 ;  /* 0x8000009a7a9a7223 */ /* 0x040fe200000100cf */
[----:B------:R-:W-:Y:S01]  /*9640*/  FFMA.FTZ R122, R122, R231, R202 ;  /* 0x000000e77a7a7223 */ /* 0x000fe200000100ca */
[----:B------:R-:W-:Y:S01]  /*9650*/  LEA.HI.SX32 R202, R3, R3, 0x1b ;  /* 0x0000000303ca7211 */ /* 0x000fe200078fdaff */
[----:B------:R-:W-:Y:S01]  /*9660*/  FMUL.FTZ R3, R231, UR56 ;  /* 0x00000038e7037c20 */ /* 0x000fe20008410000 */
[----:B------:R-:W-:Y:S01]  /*9670*/  FADD.FTZ R212, R185, R186 ;  /* 0x000000bab9d47221 */ /* 0x000fe20000010000 */
[----:B------:R-:W-:Y:S01]  /*9680*/  FADD.FTZ R201, -R201, R4 ;  /* 0x00000004c9c97221 */ /* 0x000fe20000010100 */
[----:B------:R-:W-:Y:S01]  /*9690*/  LEA R4, R202, R163, 0x2 ;  /* 0x000000a3ca047211 */ /* 0x000fe200078e10ff */
[C---:B------:R-:W-:Y:S01]  /*96a0*/  FFMA.FTZ R202, R208.reuse, UR55, -R3 ;  /* 0x00000037d0ca7c23 */ /* 0x040fe20008010803 */
[C---:B------:R-:W-:Y:S01]  /*96b0*/  FMUL.FTZ R3, R5.reuse, -R212 ;  /* 0x800000d405037220 */ /* 0x040fe20000410000 */
[-C--:B------:R-:W-:Y:S01]  /*96c0*/  FMUL.FTZ R5, R5, -R201.reuse ;  /* 0x800000c905057220 */ /* 0x080fe20000410000 */
[----:B-1----:R-:W-:Y:S01]  /*96d0*/  FMUL.FTZ R124, R208, UR56 ;  /* 0x00000038d07c7c20 */ /* 0x002fe20008410000 */
[C---:B------:R-:W-:Y:S01]  /*96e0*/  FMUL.FTZ R186, R231.reuse, R142 ;  /* 0x0000008ee7ba7220 */ /* 0x040fe20000410000 */
[CC--:B------:R-:W-:Y:S01]  /*96f0*/  FFMA.FTZ R125, R6.reuse, R201.reuse, R3 ;  /* 0x000000c9067d7223 */ /* 0x0c0fe20000010003 */
[----:B------:R-:W-:Y:S01]  /*9700*/  FFMA.FTZ R3, R6, R212, -R5 ;  /* 0x000000d406037223 */ /* 0x000fe20000010805 */
[----:B------:R-:W-:Y:S01]  /*9710*/  FFMA.FTZ R231, R231, UR55, R124 ;  /* 0x00000037e7e77c23 */ /* 0x000fe2000801007c */
[----:B------:R-:W-:Y:S01]  /*9720*/  FMUL.FTZ R5, R123, R202 ;  /* 0x000000ca7b057220 */ /* 0x000fe20000410000 */
[----:B------:R-:W-:Y:S01]  /*9730*/  FADD.FTZ R200, -R200, R125 ;  /* 0x0000007dc8c87221 */ /* 0x000fe20000010100 */
[----:B------:R-:W-:Y:S01]  /*9740*/  FADD.FTZ R3, R184, R3 ;  /* 0x00000003b8037221 */ /* 0x000fe20000010000 */
[----:B------:R-:W-:Y:S01]  /*9750*/  FMUL.FTZ R121, R121, R201 ;  /* 0x000000c979797220 */ /* 0x000fe20000410000 */
[----:B------:R-:W-:Y:S01]  /*9760*/  FFMA.FTZ R124, R154, R231, R5 ;  /* 0x000000e79a7c7223 */ /* 0x000fe20000010005 */
[C---:B------:R-:W-:Y:S01]  /*9770*/  FMUL.FTZ R5, R7.reuse, -R200 ;  /* 0x800000c807057220 */ /* 0x040fe20000410000 */
[-C--:B------:R-:W-:Y:S01]  /*9780*/  FMUL.FTZ R7, R7, -R3.reuse ;  /* 0x8000000307077220 */ /* 0x080fe20000410000 */
[----:B------:R-:W-:Y:S01]  /*9790*/  FFMA.FTZ R121, R120, R212, R121 ;  /* 0x000000d478797223 */ /* 0x000fe20000010079 */
[----:B------:R-:W-:Y:S01]  /*97a0*/  FMUL.FTZ R126, R208, R142 ;  /* 0x0000008ed07e7220 */ /* 0x000fe20000410000 */
[----:B------:R-:W-:Y:S01]  /*97b0*/  FMUL.FTZ R120, R212, UR56 ;  /* 0x00000038d4787c20 */ /* 0x000fe20008410000 */
[C---:B------:R-:W-:Y:S01]  /*97c0*/  FFMA.FTZ R6, R8.reuse, R3, -R5 ;  /* 0x0000000308067223 */ /* 0x040fe20000010805 */
[CC--:B------:R-:W-:Y:S01]  /*97d0*/  FMUL.FTZ R208, R201.reuse, R141.reuse ;  /* 0x0000008dc9d07220 */ /* 0x0c0fe20000410000 */
[----:B------:R-:W-:Y:S01]  /*97e0*/  FFMA.FTZ R8, R8, R200, R7 ;  /* 0x000000c808087223 */ /* 0x000fe20000010007 */
        /* <DEDUP_REMOVED lines=8> */
[-C--:B------:R-:W-:Y:S01]  /*9870*/  FMUL.FTZ R212, R155, R6.reuse ;  /* 0x000000069bd47220 */ /* 0x080fe20000410000 */
[-C--:B------:R-:W-:Y:S01]  /*9880*/  FFMA.FTZ R120, R205, R6.reuse, R210 ;  /* 0x00000006cd787223 */ /* 0x080fe200000100d2 */
[C---:B------:R-:W-:Y:S01]  /*9890*/  FMUL.FTZ R7, R58.reuse, R6 ;  /* 0x000000063a077220 */ /* 0x040fe20000410000 */
[CC--:B------:R-:W-:Y:S01]  /*98a0*/  FMUL.FTZ R5, R9.reuse, -R183.reuse ;  /* 0x800000b709057220 */ /* 0x0c0fe20000410000 */
[----:B------:R-:W-:Y:S01]  /*98b0*/  FMUL.FTZ R6, R9, -R8 ;  /* 0x8000000809067220 */ /* 0x000fe20000410000 */
[----:B------:R-:W-:Y:S01]  /*98c0*/  FMUL.FTZ R185, R59, R126 ;  /* 0x0000007e3bb97220 */ /* 0x000fe20000410000 */
[----:B------:R-:W-:Y:S01]  /*98d0*/  FMUL.FTZ R155, R58, R208 ;  /* 0x000000d03a9b7220 */ /* 0x000fe20000410000 */
[C---:B------:R-:W-:Y:S01]  /*98e0*/  FFMA.FTZ R5, R10.reuse, R8, R5 ;  /* 0x000000080a057223 */ /* 0x040fe20000010005 */
[----:B------:R-:W-:Y:S01]  /*98f0*/  FFMA.FTZ R125, R10, R183, -R6 ;  /* 0x000000b70a7d7223 */ /* 0x000fe20000010806 */
[----:B------:R-:W-:Y:S01]  /*9900*/  STS [R4+0x2170], R7 ;  /* 0x0021700704007388 */ /* 0x000fe20000000800 */
[----:B------:R-:W-:Y:S01]  /*9910*/  FFMA.FTZ R9, R205, R184, R202 ;  /* 0x000000b8cd097223 */ /* 0x000fe200000100ca */
[----:B------:R-:W-:Y:S01]  /*9920*/  FADD.FTZ R198, -R198, R5 ;  /* 0x00000005c6c67221 */ /* 0x000fe20000010100 */
[----:B------:R-:W-:Y:S01]  /*9930*/  FADD.FTZ R125, R182, R125 ;  /* 0x0000007db67d7221 */ /* 0x000fe20000010000 */
[----:B------:R-:W-:Y:S01]  /*9940*/  FMUL.FTZ R182, R3, R144 ;  /* 0x0000009003b67220 */ /* 0x000fe20000410000 */
[----:B------:R0:W-:Y:S01]  /*9950*/  STS [R4+0x217c], R185 ;  /* 0x00217cb904007388 */ /* 0x0001e20000000800 */
[C---:B------:R-:W-:Y:S01]  /*9960*/  FMUL.FTZ R5, R11.reuse, -R198 ;  /* 0x800000c60b057220 */ /* 0x040fe20000410000 */
[-C--:B------:R-:W-:Y:S01]  /*9970*/  FMUL.FTZ R11, R11, -R125.reuse ;  /* 0x8000007d0b0b7220 */ /* 0x080fe20000410000 */
[----:B------:R-:W-:Y:S01]  /*9980*/  FMUL.FTZ R184, R200, R144 ;  /* 0x00000090c8b87220 */ /* 0x000fe20000410000 */
[----:B------:R1:W-:Y:S01]  /*9990*/  STS [R4+0x2174], R155 ;  /* 0x0021749b04007388 */ /* 0x0003e20000000800 */
[C---:B------:R-:W-:Y:S01]  /*99a0*/  FFMA.FTZ R6, R12.reuse, R125, -R5 ;  /* 0x0000007d0c067223 */ /* 0x040fe20000010805 */
[----:B------:R-:W-:Y:S01]  /*99b0*/  FFMA.FTZ R10, R12, R198, R11 ;  /* 0x000000c60c0a7223 */ /* 0x000fe2000001000b */
[C---:B------:R-:W-:Y:S01]  /*99c0*/  FMUL.FTZ R12, R40.reuse, R182 ;  /* 0x000000b6280c7220 */ /* 0x040fe20000410000 */
[-C--:B------:R-:W-:Y:S01]  /*99d0*/  FMUL.FTZ R202, R40, R184.reuse ;  /* 0x000000b828ca7220 */ /* 0x080fe20000410000 */
[----:B------:R-:W-:Y:S01]  /*99e0*/  FADD.FTZ R181, R181, R6 ;  /* 0x00000006b5b57221 */ /* 0x000fe20000010000 */
[----:B------:R-:W-:Y:S01]  /*99f0*/  FADD.FTZ R10, -R197, R10 ;  /* 0x0000000ac50a7221 */ /* 0x000fe20000010100 */
[----:B0-----:R-:W-:Y:S01]  /*9a00*/  FMUL.FTZ R185, R8, R143 ;  /* 0x0000008f08b97220 */ /* 0x001fe20000410000 */
[-C--:B------:R-:W-:Y:S01]  /*9a10*/  FFMA.FTZ R6, R209, R184.reuse, -R12 ;  /* 0x000000b8d1067223 */ /* 0x080fe2000001080c */
[----:B------:R-:W-:Y:S01]  /*9a20*/  FMUL.FTZ R201, R57, R184 ;  /* 0x000000b839c97220 */ /* 0x000fe20000410000 */
[CC--:B------:R-:W-:Y:S01]  /*9a30*/  FMUL.FTZ R7, R13.reuse, -R10.reuse ;  /* 0x8000000a0d077220 */ /* 0x0c0fe20000410000 */
[----:B------:R-:W-:Y:S01]  /*9a40*/  FMUL.FTZ R13, R13, -R181 ;  /* 0x800000b50d0d7220 */ /* 0x000fe20000410000 */
[----:B-1----:R-:W-:Y:S01]  /*9a50*/  FMUL.FTZ R155, R183, R143 ;  /* 0x0000008fb79b7220 */ /* 0x002fe20000410000 */
[C---:B------:R-:W-:Y:S01]  /*9a60*/  FMUL.FTZ R197, R211.reuse, R185 ;  /* 0x000000b9d3c57220 */ /* 0x040fe20000410000 */
[C---:B------:R-:W-:Y:S01]  /*9a70*/  FFMA.FTZ R7, R14.reuse, R181, -R7 ;  /* 0x000000b50e077223 */ /* 0x040fe20000010807 */
[----:B------:R-:W-:Y:S01]  /*9a80*/  FFMA.FTZ R13, R14, R10, R13 ;  /* 0x0000000a0e0d7223 */ /* 0x000fe2000001000d */
[-C--:B------:R-:W-:Y:S01]  /*9a90*/  FMUL.FTZ R12, R211, R155.reuse ;  /* 0x0000009bd30c7220 */ /* 0x080fe20000410000 */
[----:B------:R-:W-:Y:S01]  /*9aa0*/  FFMA.FTZ R5, R209, R182, R202 ;  /* 0x000000b6d1057223 */ /* 0x000fe200000100ca */
[----:B------:R-:W-:Y:S01]  /*9ab0*/  FADD.FTZ R11, R180, R7 ;  /* 0x00000007b40b7221 */ /* 0x000fe20000010000 */
[----:B------:R-:W-:Y:S01]  /*9ac0*/  FADD.FTZ R196, -R196, R13 ;  /* 0x0000000dc4c47221 */ /* 0x000fe20000010100 */
[-C--:B------:R-:W-:Y:S01]  /*9ad0*/  FFMA.FTZ R7, R216, R155.reuse, R197 ;  /* 0x0000009bd8077223 */ /* 0x080fe200000100c5 */
[----:B------:R-:W-:Y:S01]  /*9ae0*/  FMUL.FTZ R197, R56, R155 ;  /* 0x0000009b38c57220 */ /* 0x000fe20000410000 */
[----:B------:R-:W-:Y:S01]  /*9af0*/  FFMA.FTZ R155, R216, R185, -R12 ;  /* 0x000000b9d89b7223 */ /* 0x000fe2000001080c */
[CC--:B------:R-:W-:Y:S01]  /*9b00*/  FMUL.FTZ R13, R15.reuse, -R11.reuse ;  /* 0x8000000b0f0d7220 */ /* 0x0c0fe20000410000 */
        /* <DEDUP_REMOVED lines=9> */
[----:B------:R-:W-:Y:S01]  /*9ba0*/  FMUL.FTZ R14, R214, R182 ;  /* 0x000000b6d60e7220 */ /* 0x000fe20000410000 */
[----:B------:R0:W-:Y:S01]  /*9bb0*/  STS [R4+0x2160], R197 ;  /* 0x002160c504007388 */ /* 0x0001e20000000800 */
[C---:B------:R-:W-:Y:S01]  /*9bc0*/  FMUL.FTZ R13, R17.reuse, -R12 ;  /* 0x8000000c110d7220 */ /* 0x040fe20000410000 */
[-C--:B------:R-:W-:Y:S01]  /*9bd0*/  FMUL.FTZ R17, R17, -R179.reuse ;  /* 0x800000b311117220 */ /* 0x080fe20000410000 */
[----:B------:R-:W-:Y:S01]  /*9be0*/  FFMA.FTZ R180, R213, R182, R180 ;  /* 0x000000b6d5b47223 */ /* 0x000fe200000100b4 */
[----:B------:R1:W-:Y:S01]  /*9bf0*/  STS [R4+0x2168], R199 ;  /* 0x002168c704007388 */ /* 0x0003e20000000800 */
[C---:B------:R-:W-:Y:S01]  /*9c00*/  FFMA.FTZ R13, R18.reuse, R179, -R13 ;  /* 0x000000b3120d7223 */ /* 0x040fe2000001080d */
[----:B------:R-:W-:Y:S01]  /*9c10*/  FFMA.FTZ R17, R18, R12, R17 ;  /* 0x0000000c12117223 */ /* 0x000fe20000010011 */
[-C--:B------:R-:W-:Y:S01]  /*9c20*/  FMUL.FTZ R16, R11, R148.reuse ;  /* 0x000000940b107220 */ /* 0x080fe20000410000 */
[----:B------:R-:W-:Y:S01]  /*9c30*/  FMUL.FTZ R18, R196, R148 ;  /* 0x00000094c4127220 */ /* 0x000fe20000410000 */
[----:B------:R-:W-:Y:S01]  /*9c40*/  FADD.FTZ R13, R178, R13 ;  /* 0x0000000db20d7221 */ /* 0x000fe20000010000 */
[----:B------:R-:W-:Y:S01]  /*9c50*/  FADD.FTZ R194, -R194, R17 ;  /* 0x00000011c2c27221 */ /* 0x000fe20000010100 */
[----:B0-----:R-:W-:Y:S01]  /*9c60*/  FMUL.FTZ R197, R55, R182 ;  /* 0x000000b637c57220 */ /* 0x001fe20000410000 */
[----:B------:R-:W-:Y:S01]  /*9c70*/  FFMA.FTZ R182, R213, R184, -R14 ;  /* 0x000000b8d5b67223 */ /* 0x000fe2000001080e */
[----:B------:R-:W-:Y:S01]  /*9c80*/  FMUL.FTZ R17, R181, R145 ;  /* 0x00000091b5117220 */ /* 0x000fe20000410000 */
[CC--:B------:R-:W-:Y:S01]  /*9c90*/  FMUL.FTZ R15, R19.reuse, -R194.reuse ;  /* 0x800000c2130f7220 */ /* 0x0c0fe20000410000 */
[----:B------:R-:W-:Y:S01]  /*9ca0*/  FMUL.FTZ R19, R19, -R13 ;  /* 0x8000000d13137220 */ /* 0x000fe20000410000 */
[----:B-1----:R-:W-:Y:S01]  /*9cb0*/  FMUL.FTZ R199, R56, R185 ;  /* 0x000000b938c77220 */ /* 0x002fe20000410000 */
[----:B------:R-:W-:Y:S01]  /*9cc0*/  FMUL.FTZ R185, R10, R145 ;  /* 0x000000910ab97220 */ /* 0x000fe20000410000 */
[C---:B------:R-:W-:Y:S01]  /*9cd0*/  FFMA.FTZ R14, R20.reuse, R13, -R15 ;  /* 0x0000000d140e7223 */ /* 0x040fe2000001080f */
[----:B------:R-:W-:Y:S01]  /*9ce0*/  FFMA.FTZ R20, R20, R194, R19 ;  /* 0x000000c214147223 */ /* 0x000fe20000010013 */
[C---:B------:R-:W-:Y:S01]  /*9cf0*/  FMUL.FTZ R15, R215.reuse, R17 ;  /* 0x00000011d70f7220 */ /* 0x040fe20000410000 */
[-C--:B------:R-:W-:Y:S01]  /*9d00*/  FMUL.FTZ R195, R215, R185.reuse ;  /* 0x000000b9d7c37220 */ /* 0x080fe20000410000 */
[----:B------:R-:W-:Y:S01]  /*9d10*/  FADD.FTZ R177, R177, R14 ;  /* 0x0000000eb1b17221 */ /* 0x000fe20000010000 */
[----:B------:R-:W-:Y:S01]  /*9d20*/  FADD.FTZ R14, -R193, R20 ;  /* 0x00000014c10e7221 */ /* 0x000fe20000010100 */
[C---:B------:R-:W-:Y:S01]  /*9d30*/  FFMA.FTZ R178, R218.reuse, R185, -R15 ;  /* 0x000000b9dab27223 */ /* 0x040fe2000001080f */
[-C--:B------:R-:W-:Y:S01]  /*9d40*/  FFMA.FTZ R19, R218, R17.reuse, R195 ;  /* 0x00000011da137223 */ /* 0x080fe200000100c3 */
[----:B------:R-:W-:Y:S01]  /*9d50*/  FMUL.FTZ R17, R54, R17 ;  /* 0x0000001136117220 */ /* 0x000fe20000410000 */
[C---:B------:R-:W-:Y:S01]  /*9d60*/  FMUL.FTZ R15, R21.reuse, -R14 ;  /* 0x8000000e150f7220 */ /* 0x040fe20000410000 */
[-C--:B------:R-:W-:Y:S01]  /*9d70*/  FMUL.FTZ R21, R21, -R177.reuse ;  /* 0x800000b115157220 */ /* 0x080fe20000410000 */
[----:B------:R-:W-:Y:S01]  /*9d80*/  FMUL.FTZ R20, R203, R18 ;  /* 0x00000012cb147220 */ /* 0x000fe20000410000 */
[----:B------:R-:W-:Y:S01]  /*9d90*/  FMUL.FTZ R195, R53, R16 ;  /* 0x0000001035c37220 */ /* 0x000fe20000410000 */
[C---:B------:R-:W-:Y:S01]  /*9da0*/  FFMA.FTZ R15, R22.reuse, R177, -R15 ;  /* 0x000000b1160f7223 */ /* 0x040fe2000001080f */
[----:B------:R-:W-:Y:S01]  /*9db0*/  FFMA.FTZ R21, R22, R14, R21 ;  /* 0x0000000e16157223 */ /* 0x000fe20000010015 */
[----:B------:R0:W-:Y:S01]  /*9dc0*/  STS [R4+0x2150], R17 ;  /* 0x0021501104007388 */ /* 0x0001e20000000800 */
[----:B------:R-:W-:Y:S01]  /*9dd0*/  FMUL.FTZ R193, R54, R185 ;  /* 0x000000b936c17220 */ /* 0x000fe20000410000 */
[----:B------:R-:W-:Y:S01]  /*9de0*/  FADD.FTZ R15, R176, R15 ;  /* 0x0000000fb00f7221 */ /* 0x000fe20000010000 */
[----:B------:R-:W-:Y:S01]  /*9df0*/  FADD.FTZ R192, -R192, R21 ;  /* 0x00000015c0c07221 */ /* 0x000fe20000010100 */
[----:B------:R-:W-:Y:S01]  /*9e00*/  FFMA.FTZ R21, R217, R16, R20 ;  /* 0x00000010d9157223 */ /* 0x000fe20000010014 */
[----:B------:R1:W-:Y:S01]  /*9e10*/  STS [R4+0x2158], R197 ;  /* 0x002158c504007388 */ /* 0x0003e20000000800 */
[----:B------:R-:W-:Y:S01]  /*9e20*/  FMUL.FTZ R185, R179, R151 ;  /* 0x00000097b3b97220 */ /* 0x000fe20000410000 */
[----:B------:R-:W-:Y:S01]  /*9e30*/  FMUL.FTZ R20, R13, R156 ;  /* 0x0000009c0d147220 */ /* 0x000fe20000410000 */
[----:B------:R-:W-:Y:S01]  /*9e40*/  FMUL.FTZ R127, R59, R186 ;  /* 0x000000ba3b7f7220 */ /* 0x000fe20000410000 */
[----:B------:R2:W-:Y:S01]  /*9e50*/  STS [R4+0x2154], R193 ;  /* 0x002154c104007388 */ /* 0x0005e20000000800 */
[----:B0-----:R-:W-:Y:S01]  /*9e60*/  FMUL.FTZ R17, R203, R16 ;  /* 0x00000010cb117220 */ /* 0x001fe20000410000 */
[----:B------:R-:W-:Y:S01]  /*9e70*/  FMUL.FTZ R16, R23, -R192 ;  /* 0x800000c017107220 */ /* 0x000fe20000410000 */
[----:B------:R-:W-:Y:S01]  /*9e80*/  FMUL.FTZ R176, R131, R20 ;  /* 0x0000001483b07220 */ /* 0x000fe20000410000 */
[----:B------:R0:W-:Y:S01]  /*9e90*/  STS [R4+0x2178], R127 ;  /* 0x0021787f04007388 */ /* 0x0001e20000000800 */
[-C--:B------:R-:W-:Y:S01]  /*9ea0*/  FFMA.FTZ R22, R217, R18.reuse, -R17 ;  /* 0x00000012d9167223 */ /* 0x080fe20000010811 */
[----:B------:R-:W-:Y:S01]  /*9eb0*/  FMUL.FTZ R17, R23, -R15 ;  /* 0x8000000f17117220 */ /* 0x000fe20000410000 */
[----:B-1----:R-:W-:Y:S01]  /*9ec0*/  FMUL.FTZ R197, R53, R18 ;  /* 0x0000001235c57220 */ /* 0x002fe20000410000 */
[-C--:B------:R-:W-:Y:S01]  /*9ed0*/  FFMA.FTZ R225, R102, -R129.reuse, R225 ;  /* 0x8000008166e17223 */ /* 0x080fe200000100e1 */
[----:B------:R-:W-:Y:S01]  /*9ee0*/  FFMA.FTZ R129, R103, -R129, R228 ;  /* 0x8000008167817223 */ /* 0x000fe200000100e4 */
[C---:B------:R-:W-:Y:S01]  /*9ef0*/  FFMA.FTZ R18, R24.reuse, R192, R17 ;  /* 0x000000c018127223 */ /* 0x040fe20000010011 */
[----:B------:R-:W-:Y:S01]  /*9f00*/  FFMA.FTZ R24, R24, R15, -R16 ;  /* 0x0000000f18187223 */ /* 0x000fe20000010810 */
[----:B--2---:R-:W-:Y:S01]  /*9f10*/  FMUL.FTZ R193, R12, R151 ;  /* 0x000000970cc17220 */ /* 0x004fe20000410000 */
[----:B------:R1:W-:Y:S01]  /*9f20*/  STS [R4+0x2148], R195 ;  /* 0x002148c304007388 */ /* 0x0003e20000000800 */
[----:B------:R-:W-:Y:S01]  /*9f30*/  FADD.FTZ R16, -R191, R18 ;  /* 0x00000012bf107221 */ /* 0x000fe20000010100 */
[----:B------:R-:W-:Y:S01]  /*9f40*/  FADD.FTZ R175, R175, R24 ;  /* 0x00000018afaf7221 */ /* 0x000fe20000010000 */
[C---:B------:R-:W-:Y:S01]  /*9f50*/  FMUL.FTZ R18, R170.reuse, R193 ;  /* 0x000000c1aa127220 */ /* 0x040fe20000410000 */
[----:B------:R-:W-:Y:S01]  /*9f60*/  FMUL.FTZ R24, R170, R185 ;  /* 0x000000b9aa187220 */ /* 0x000fe20000410000 */
[CC--:B------:R-:W-:Y:S01]  /*9f70*/  FMUL.FTZ R17, R25.reuse, -R16.reuse ;  /* 0x8000001019117220 */ /* 0x0c0fe20000410000 */
[----:B------:R-:W-:Y:S01]  /*9f80*/  FMUL.FTZ R25, R25, -R175 ;  /* 0x800000af19197220 */ /* 0x000fe20000410000 */
[-C--:B------:R-:W-:Y:S01]  /*9f90*/  FFMA.FTZ R23, R219, R185.reuse, R18 ;  /* 0x000000b9db177223 */ /* 0x080fe20000010012 */
[----:B------:R-:W-:Y:S01]  /*9fa0*/  FMUL.FTZ R185, R52, R185 ;  /* 0x000000b934b97220 */ /* 0x000fe20000410000 */
[C---:B------:R-:W-:Y:S01]  /*9fb0*/  FFMA.FTZ R17, R26.reuse, R175, -R17 ;  /* 0x000000af1a117223 */ /* 0x040fe20000010811 */
[----:B------:R-:W-:Y:S01]  /*9fc0*/  FFMA.FTZ R25, R26, R16, R25 ;  /* 0x000000101a197223 */ /* 0x000fe20000010019 */
[----:B------:R-:W-:Y:S01]  /*9fd0*/  FMUL.FTZ R26, R194, R156 ;  /* 0x0000009cc21a7220 */ /* 0x000fe20000410000 */
[----:B------:R-:W-:Y:S01]  /*9fe0*/  FMUL.FTZ R191, R51, R20 ;  /* 0x0000001433bf7220 */ /* 0x000fe20000410000 */
[----:B------:R-:W-:Y:S01]  /*9ff0*/  FADD.FTZ R17, R174, R17 ;  /* 0x00000011ae117221 */ /* 0x000fe20000010000 */
[----:B------:R-:W-:Y:S01]  /*a000*/  FADD.FTZ R190, -R190, R25 ;  /* 0x00000019bebe7221 */ /* 0x000fe20000010100 */
[----:B------:R-:W-:Y:S01]  /*a010*/  FMUL.FTZ R174, R131, R26 ;  /* 0x0000001a83ae7220 */ /* 0x000fe20000410000 */
[----:B------:R2:W-:Y:S01]  /*a020*/  STS [R4+0x2140], R185 ;  /* 0x002140b904007388 */ /* 0x0005e20000000800 */
[----:B0-----:R-:W-:Y:S01]  /*a030*/  FFMA.FTZ R127, R205, R208, -R212 ;  /* 0x000000d0cd7f7223 */ /* 0x001fe200000108d4 */
[C---:B------:R-:W-:Y:S01]  /*a040*/  FMUL.FTZ R25, R27.reuse, -R190 ;  /* 0x800000be1b197220 */ /* 0x040fe20000410000 */
[----:B------:R-:W-:Y:S01]  /*a050*/  FMUL.FTZ R27, R27, -R17 ;  /* 0x800000111b1b7220 */ /* 0x000fe20000410000 */
[----:B------:R-:W-:Y:S01]  /*a060*/  FMUL.FTZ R208, R192, R158 ;  /* 0x0000009ec0d07220 */ /* 0x000fe20000410000 */
[----:B-1----:R-:W-:Y:S01]  /*a070*/  FMUL.FTZ R195, R52, R193 ;  /* 0x000000c134c37220 */ /* 0x002fe20000410000 */
[C---:B------:R-:W-:Y:S01]  /*a080*/  FFMA.FTZ R18, R28.reuse, R17, -R25 ;  /* 0x000000111c127223 */ /* 0x040fe20000010819 */
[----:B------:R-:W-:Y:S01]  /*a090*/  FFMA.FTZ R28, R28, R190, R27 ;  /* 0x000000be1c1c7223 */ /* 0x000fe2000001001b */
[----:B------:R-:W-:Y:S01]  /*a0a0*/  FFMA.FTZ R25, R221, R20, R174 ;  /* 0x00000014dd197223 */ /* 0x000fe200000100ae */
[----:B------:R-:W-:Y:S01]  /*a0b0*/  FFMA.FTZ R24, R219, R193, -R24 ;  /* 0x000000c1db187223 */ /* 0x000fe20000010818 */
[----:B------:R-:W-:Y:S01]  /*a0c0*/  FADD.FTZ R173, R173, R18 ;  /* 0x00000012adad7221 */ /* 0x000fe20000010000 */
[----:B------:R-:W-:Y:S01]  /*a0d0*/  FADD.FTZ R18, -R189, R28 ;  /* 0x0000001cbd127221 */ /* 0x000fe20000010100 */
[-C--:B--2---:R-:W-:Y:S01]  /*a0e0*/  FMUL.FTZ R185, R177, R153.reuse ;  /* 0x00000099b1b97220 */ /* 0x084fe20000410000 */
[----:B------:R-:W-:Y:S01]  /*a0f0*/  FMUL.FTZ R189, R14, R153 ;  /* 0x000000990ebd7220 */ /* 0x000fe20000410000 */
[----:B------:R-:W-:Y:S01]  /*a100*/  FMUL.FTZ R193, R51, R26 ;  /* 0x0000001a33c17220 */ /* 0x000fe20000410000 */
[C---:B------:R-:W-:Y:S01]  /*a110*/  FMUL.FTZ R27, R29.reuse, -R18 ;  /* 0x800000121d1b7220 */ /* 0x040fe20000410000 */
[----:B------:R-:W-:Y:S01]  /*a120*/  FMUL.FTZ R29, R29, -R173 ;  /* 0x800000ad1d1d7220 */ /* 0x000fe20000410000 */
[----:B------:R-:W-:Y:S01]  /*a130*/  FMUL.FTZ R28, R130, R189 ;  /* 0x000000bd821c7220 */ /* 0x000fe20000410000 */
[----:B------:R-:W-:Y:S01]  /*a140*/  FMUL.FTZ R202, R15, R158 ;  /* 0x0000009e0fca7220 */ /* 0x000fe20000410000 */
[C---:B------:R-:W-:Y:S01]  /*a150*/  FFMA.FTZ R27, R30.reuse, R173, -R27 ;  /* 0x000000ad1e1b7223 */ /* 0x040fe2000001081b */
[----:B------:R-:W-:Y:S01]  /*a160*/  FFMA.FTZ R29, R30, R18, R29 ;  /* 0x000000121e1d7223 */ /* 0x000fe2000001001d */
[----:B------:R-:W-:Y:S01]  /*a170*/  FMUL.FTZ R30, R130, R185 ;  /* 0x000000b9821e7220 */ /* 0x000fe20000410000 */
[----:B------:R-:W-:Y:S01]  /*a180*/  FMUL.FTZ R174, R129, R208 ;  /* 0x000000d081ae7220 */ /* 0x000fe20000410000 */
[----:B------:R-:W-:Y:S01]  /*a190*/  FADD.FTZ R172, R172, R27 ;  /* 0x0000001bacac7221 */ /* 0x000fe20000010000 */
[----:B------:R-:W-:Y:S01]  /*a1a0*/  FADD.FTZ R188, -R188, R29 ;  /* 0x0000001dbcbc7221 */ /* 0x000fe20000010100 */
[----:B------:R-:W-:Y:S01]  /*a1b0*/  FFMA.FTZ R27, R223, R189, -R30 ;  /* 0x000000bddf1b7223 */ /* 0x000fe2000001081e */
[----:B------:R-:W-:Y:S01]  /*a1c0*/  FFMA.FTZ R26, R221, R26, -R176 ;  /* 0x0000001add1a7223 */ /* 0x000fe200000108b0 */
[C---:B------:R-:W-:Y:S01]  /*a1d0*/  FMUL.FTZ R20, R31.reuse, -R172 ;  /* 0x800000ac1f147220 */ /* 0x040fe20000410000 */
[-C--:B------:R-:W-:Y:S01]  /*a1e0*/  FMUL.FTZ R31, R31, -R188.reuse ;  /* 0x800000bc1f1f7220 */ /* 0x080fe20000410000 */
[----:B------:R0:W-:Y:S01]  /*a1f0*/  STS [R4+0x2138], R191 ;  /* 0x002138bf04007388 */ /* 0x0001e20000000800 */
[-C--:B------:R-:W-:Y:S01]  /*a200*/  FFMA.FTZ R28, R223, R185.reuse, R28 ;  /* 0x000000b9df1c7223 */ /* 0x080fe2000001001c */
[C---:B------:R-:W-:Y:S01]  /*a210*/  FFMA.FTZ R20, R33.reuse, R188, R20 ;  /* 0x000000bc21147223 */ /* 0x040fe20000010014 */
[----:B------:R-:W-:Y:S01]  /*a220*/  FFMA.FTZ R30, R33, R172, -R31 ;  /* 0x000000ac211e7223 */ /* 0x000fe2000001081f */
[----:B------:R1:W-:Y:S01]  /*a230*/  STS [R4+0x2164], R199 ;  /* 0x002164c704007388 */ /* 0x0003e20000000800 */
[----:B------:R-:W-:Y:S01]  /*a240*/  FMUL.FTZ R185, R50, R185 ;  /* 0x000000b932b97220 */ /* 0x000fe20000410000 */
[----:B------:R-:W-:Y:S01]  /*a250*/  FADD.FTZ R20, -R187, R20 ;  /* 0x00000014bb147221 */ /* 0x000fe20000010100 */
[----:B------:R-:W-:Y:S01]  /*a260*/  FADD.FTZ R171, R171, R30 ;  /* 0x0000001eabab7221 */ /* 0x000fe20000010000 */
[----:B------:R-:W-:Y:S01]  /*a270*/  FMUL.FTZ R30, R188, R152 ;  /* 0x00000098bc1e7220 */ /* 0x000fe20000410000 */
[----:B------:R-:W-:Y:S01]  /*a280*/  FFMA.FTZ R33, R225, R202, R174 ;  /* 0x000000cae1217223 */ /* 0x000fe200000100ae */
[----:B------:R-:W-:Y:S01]  /*a290*/  FMUL.FTZ R29, R20, R149 ;  /* 0x00000095141d7220 */ /* 0x000fe20000410000 */
[----:B0-----:R-:W-:Y:S01]  /*a2a0*/  FMUL.FTZ R191, R50, R189 ;  /* 0x000000bd32bf7220 */ /* 0x001fe20000410000 */
[----:B------:R-:W-:Y:S01]  /*a2b0*/  FMUL.FTZ R31, R171, R149 ;  /* 0x00000095ab1f7220 */ /* 0x000fe20000410000 */
[----:B------:R-:W-:Y:S01]  /*a2c0*/  FMUL.FTZ R174, R172, R152 ;  /* 0x00000098acae7220 */ /* 0x000fe20000410000 */
[----:B------:R-:W-:Y:S01]  /*a2d0*/  FMUL.FTZ R176, R42, R29 ;  /* 0x0000001d2ab07220 */ /* 0x000fe20000410000 */
[----:B-1----:R-:W-:Y:S01]  /*a2e0*/  FMUL.FTZ R199, R55, R184 ;  /* 0x000000b837c77220 */ /* 0x002fe20000410000 */
[----:B------:R-:W-:Y:S01]  /*a2f0*/  FMUL.FTZ R184, R168, R30 ;  /* 0x0000001ea8b87220 */ /* 0x000fe20000410000 */
[----:B------:R0:W-:Y:S01]  /*a300*/  STS [R4+0x2134], R191 ;  /* 0x002134bf04007388 */ /* 0x0001e20000000800 */
[----:B------:R-:W-:Y:S01]  /*a310*/  FFMA.FTZ R176, R169, R31, R176 ;  /* 0x0000001fa9b07223 */ /* 0x000fe200000100b0 */
[----:B------:R-:W-:Y:S01]  /*a320*/  FMUL.FTZ R210, R129, R202 ;  /* 0x000000ca81d27220 */ /* 0x000fe20000410000 */
[----:B------:R-:W-:Y:S01]  /*a330*/  FMUL.FTZ R43, R47, R150 ;  /* 0x000000962f2b7220 */ /* 0x000fe20000410000 */
[----:B------:R1:W-:Y:S01]  /*a340*/  STS [R4+0x2130], R185 ;  /* 0x002130b904007388 */ /* 0x0003e20000000800 */
[----:B------:R-:W-:Y:S01]  /*a350*/  FMUL.FTZ R189, R173, R147 ;  /* 0x00000093adbd7220 */ /* 0x000fe20000410000 */
[----:B------:R-:W-:Y:S01]  /*a360*/  UIADD3 UR44, -UR6, UR17, URZ ;  /* 0x00000011062c7290 */ /* 0x000fe2000fffe13f */
[-C--:B------:R-:W-:Y:S01]  /*a370*/  FFMA.FTZ R229, R98, -R43.reuse, R229 ;  /* 0x8000002b62e57223 */ /* 0x080fe200000100e5 */
[----:B------:R2:W-:Y:S01]  /*a380*/  STS [R4+0x216c], R201 ;  /* 0x00216cc904007388 */ /* 0x0005e20000000800 */
[----:B------:R-:W-:Y:S01]  /*a390*/  FFMA.FTZ R43, R99, -R43, R232 ;  /* 0x8000002b632b7223 */ /* 0x000fe200000100e8 */
[----:B0-----:R-:W-:Y:S01]  /*a3a0*/  FMUL.FTZ R191, R18, R147 ;  /* 0x0000009312bf7220 */ /* 0x001fe20000410000 */
[----:B------:R-:W-:Y:S01]  /*a3b0*/  ULEA UR44, UR44, 0xfffffc00, 0xa ;  /* 0xfffffc002c2c7891 */ /* 0x000fe2000f8e503f */
[----:B------:R0:W-:Y:S01]  /*a3c0*/  STS [R4+0x214c], R197 ;  /* 0x00214cc504007388 */ /* 0x0001e20000000800 */
[----:B------:R-:W-:Y:S01]  /*a3d0*/  USHF.R.S32.HI UR46, URZ, 0x1f, UR12 ;  /* 0x0000001f3f2e7899 */ /* 0x000fe2000801140c */
[----:B-1----:R-:W-:Y:S01]  /*a3e0*/  FFMA.FTZ R185, R233, R174, R184 ;  /* 0x000000aee9b97223 */ /* 0x002fe200000100b8 */
[----:B------:R-:W-:Y:S01]  /*a3f0*/  FADD.FTZ R184, RZ, R176 ;  /* 0x000000b0ffb87221 */ /* 0x000fe20000010000 */
[----:B------:R-:W-:Y:S01]  /*a400*/  FFMA.FTZ R176, R225, R208, -R210 ;  /* 0x000000d0e1b07223 */ /* 0x000fe200000108d2 */
[----:B------:R-:W-:Y:S01]  /*a410*/  FMUL.FTZ R210, R190, R150 ;  /* 0x00000096bed27220 */ /* 0x000fe20000410000 */
[C---:B--2---:R-:W-:Y:S01]  /*a420*/  FMUL.FTZ R201, R49.reuse, R208 ;  /* 0x000000d031c97220 */ /* 0x044fe20000410000 */
[----:B------:R-:W-:Y:S01]  /*a430*/  FMUL.FTZ R208, R2, R191 ;  /* 0x000000bf02d07220 */ /* 0x000fe20000410000 */
[----:B------:R-:W-:Y:S01]  /*a440*/  FADD.FTZ R187, R184, R185 ;  /* 0x000000b9b8bb7221 */ /* 0x000fe20000010000 */
[----:B------:R1:W-:Y:S01]  /*a450*/  STS [R4+0x2144], R195 ;  /* 0x002144c304007388 */ /* 0x0003e20000000800 */
[----:B0-----:R-:W-:Y:S01]  /*a460*/  FMUL.FTZ R197, R49, R202 ;  /* 0x000000ca31c57220 */ /* 0x001fe20000410000 */
[----:B------:R-:W-:Y:S01]  /*a470*/  FFMA.FTZ R208, R235, R189, R208 ;  /* 0x000000bdebd07223 */ /* 0x000fe200000100d0 */
[----:B------:R-:W-:Y:S01]  /*a480*/  FMUL.FTZ R202, R168, R174 ;  /* 0x000000aea8ca7220 */ /* 0x000fe20000410000 */
[----:B------:R-:W-:Y:S01]  /*a490*/  FMUL.FTZ R212, R43, R210 ;  /* 0x000000d22bd47220 */ /* 0x000fe20000410000 */
[----:B------:R0:W-:Y:S01]  /*a4a0*/  STS [R4+0x213c], R193 ;  /* 0x00213cc104007388 */ /* 0x0001e20000000800 */
[----:B------:R-:W-:Y:S01]  /*a4b0*/  FADD.FTZ R187, R187, R208 ;  /* 0x000000d0bbbb7221 */ /* 0x000fe20000010000 */
[----:B------:R-:W-:Y:S01]  /*a4c0*/  FMUL.FTZ R208, R17, R150 ;  /* 0x0000009611d07220 */ /* 0x000fe20000410000 */
[----:B------:R-:W-:Y:S01]  /*a4d0*/  FFMA.FTZ R185, R233, R30, -R202 ;  /* 0x0000001ee9b97223 */ /* 0x000fe200000108ca */
[----:B------:R-:W-:Y:S01]  /*a4e0*/  FMUL.FTZ R184, R42, R31 ;  /* 0x0000001f2ab87220 */ /* 0x000fe20000410000 */
[----:B-1----:R-:W-:Y:S01]  /*a4f0*/  FMUL.FTZ R195, R16, R157 ;  /* 0x0000009d10c37220 */ /* 0x002fe20000410000 */
[-C--:B------:R-:W-:Y:S01]  /*a500*/  FFMA.FTZ R212, R229, R208.reuse, R212 ;  /* 0x000000d0e5d47223 */ /* 0x080fe200000100d4 */
[----:B------:R1:W-:Y:S01]  /*a510*/  STS [R4+0x215c], R199 ;  /* 0x00215cc704007388 */ /* 0x0003e20000000800 */
[----:B------:R-:W-:Y:S01]  /*a520*/  FFMA.FTZ R184, R169, R29, -R184 ;  /* 0x0000001da9b87223 */ /* 0x000fe200000108b8 */
[----:B------:R-:W-:Y:S01]  /*a530*/  FMUL.FTZ R202, R128, R195 ;  /* 0x000000c380ca7220 */ /* 0x000fe20000410000 */
[----:B0-----:R-:W-:Y:S01]  /*a540*/  FMUL.FTZ R193, R175, R157 ;  /* 0x0000009dafc17220 */ /* 0x001fe20000410000 */
[----:B------:R-:W-:Y:S01]  /*a550*/  FADD.FTZ R187, R187, R212 ;  /* 0x000000d4bbbb7221 */ /* 0x000fe20000010000 */
[----:B------:R-:W-:Y:S01]  /*a560*/  FADD.FTZ R184, RZ, R184 ;  /* 0x000000b8ffb87221 */ /* 0x000fe20000010000 */
[----:B------:R0:W-:Y:S01]  /*a570*/  STS [R4+0x2128], R197 ;  /* 0x002128c504007388 */ /* 0x0001e20000000800 */
[----:B------:R-:W-:Y:S01]  /*a580*/  FFMA.FTZ R220, R227, R193, R202 ;  /* 0x000000c1e3dc7223 */ /* 0x000fe200000100ca */
[----:B------:R-:W-:Y:S01]  /*a590*/  FMUL.FTZ R202, R2, R189 ;  /* 0x000000bd02ca7220 */ /* 0x000fe20000410000 */
[----:B------:R-:W-:Y:S01]  /*a5a0*/  FADD.FTZ R184, R184, R185 ;  /* 0x000000b9b8b87221 */ /* 0x000fe20000010000 */
[-C--:B-1----:R-:W-:Y:S01]  /*a5b0*/  FMUL.FTZ R199, R48, R193.reuse ;  /* 0x000000c130c77220 */ /* 0x082fe20000410000 */
[----:B------:R-:W-:Y:S01]  /*a5c0*/  FADD.FTZ R220, R187, R220 ;  /* 0x000000dcbbdc7221 */ /* 0x000fe20000010000 */
[----:B------:R-:W-:Y:S01]  /*a5d0*/  FMUL.FTZ R222, R128, R193 ;  /* 0x000000c180de7220 */ /* 0x000fe20000410000 */
[----:B------:R-:W-:Y:S01]  /*a5e0*/  FFMA.FTZ R185, R235, R191, -R202 ;  /* 0x000000bfebb97223 */ /* 0x000fe200000108ca */
[----:B------:R-:W-:Y:S01]  /*a5f0*/  FMUL.FTZ R193, R43, R208 ;  /* 0x000000d02bc17220 */ /* 0x000fe20000410000 */
[----:B------:R-:W-:Y:S01]  /*a600*/  FADD.FTZ R33, R220, R33 ;  /* 0x00000021dc217221 */ /* 0x000fe20000010000 */
[----:B0-----:R-:W-:Y:S01]  /*a610*/  FFMA.FTZ R197, R227, R195, -R222 ;  /* 0x000000c3e3c57223 */ /* 0x001fe200000108de */
[----:B------:R-:W-:Y:S01]  /*a620*/  FADD.FTZ R184, R184, R185 ;  /* 0x000000b9b8b87221 */ /* 0x000fe20000010000 */
[-C--:B------:R-:W-:Y:S01]  /*a630*/  FFMA.FTZ R193, R229, R210.reuse, -R193 ;  /* 0x000000d2e5c17223 */ /* 0x080fe200000108c1 */
[----:B------:R-:W-:Y:S01]  /*a640*/  FADD.FTZ R28, R33, R28 ;  /* 0x0000001c211c7221 */ /* 0x000fe20000010000 */
[----:B------:R-:W-:Y:S01]  /*a650*/  FMUL.FTZ R189, R46, R189 ;  /* 0x000000bd2ebd7220 */ /* 0x000fe20000410000 */
[----:B------:R-:W-:Y:S01]  /*a660*/  FMUL.FTZ R187, R47, R210 ;  /* 0x000000d22fbb7220 */ /* 0x000fe20000410000 */
[----:B------:R-:W-:Y:S01]  /*a670*/  FADD.FTZ R184, R184, R193 ;  /* 0x000000c1b8b87221 */ /* 0x000fe20000010000 */
[----:B------:R-:W-:Y:S01]  /*a680*/  FADD.FTZ R28, R28, R25 ;  /* 0x000000191c1c7221 */ /* 0x000fe20000010000 */
[----:B------:R-:W-:Y:S01]  /*a690*/  UIADD3 UR44, UR57, -UR44, URZ ;  /* 0x8000002c392c7290 */ /* 0x000fe2000fffe03f */
        /* <DEDUP_REMOVED lines=15> */
[----:B0-----:R-:W-:Y:S01]  /*a790*/  MOV R187, UR44 ;  /* 0x0000002c00bb7c02 */ /* 0x001fe20008000f00 */
[----:B------:R-:W-:Y:S01]  /*a7a0*/  FMUL.FTZ R31, R44, R31 ;  /* 0x0000001f2c1f7220 */ /* 0x000fe20000410000 */
[----:B------:R-:W-:Y:S01]  /*a7b0*/  FADD.FTZ R27, R27, R24 ;  /* 0x000000181b1b7221 */ /* 0x000fe20000010000 */
[----:B------:R-:W-:Y:S01]  /*a7c0*/  FADD.FTZ R180, R180, R7 ;  /* 0x00000007b4b47221 */ /* 0x000fe20000010000 */
[----:B------:R-:W-:Y:S01]  /*a7d0*/  LEA R187, R187, -R166, 0x1 ;  /* 0x800000a6bbbb7211 */ /* 0x000fe200078e08ff */
[----:B------:R-:W-:Y:S01]  /*a7e0*/  FMUL.FTZ R29, R44, R29 ;  /* 0x0000001d2c1d7220 */ /* 0x000fe20000410000 */
[----:B------:R-:W-:Y:S01]  /*a7f0*/  FADD.FTZ R27, R27, R22 ;  /* 0x000000161b1b7221 */ /* 0x000fe20000010000 */
[----:B------:R-:W-:Y:S01]  /*a800*/  FADD.FTZ R189, R180, R5 ;  /* 0x00000005b4bd7221 */ /* 0x000fe20000010000 */
[----:B------:R-:W-:Y:S01]  /*a810*/  FMUL.FTZ R5, R183, UR56 ;  /* 0x00000038b7057c20 */ /* 0x000fe20008410000 */
[----:B------:R-:W-:Y:S01]  /*a820*/  ISETP.GE.AND P0, PT, R187, 0x1, PT ;  /* 0x00000001bb00780c */ /* 0x000fe20003f06270 */
[----:B------:R-:W-:Y:S01]  /*a830*/  FADD.FTZ R27, R27, R178 ;  /* 0x000000b21b1b7221 */ /* 0x000fe20000010000 */
[----:B------:R-:W-:Y:S01]  /*a840*/  STS [R4+0x212c], R201 ;  /* 0x00212cc904007388 */ /* 0x000fe20000000800 */
[----:B------:R-:W-:Y:S01]  /*a850*/  FFMA.FTZ R224, R8, UR55, -R5 ;  /* 0x0000003708e07c23 */ /* 0x000fe20008010805 */
[----:B------:R-:W-:Y:S01]  /*a860*/  FMUL.FTZ R5, R181, UR56 ;  /* 0x00000038b5057c20 */ /* 0x000fe20008410000 */
[----:B------:R-:W-:Y:S01]  /*a870*/  FADD.FTZ R182, R27, R182 ;  /* 0x000000b61bb67221 */ /* 0x000fe20000010000 */
[----:B------:R-:W-:Y:S01]  /*a880*/  STS [R4+0x2120], R199 ;  /* 0x002120c704007388 */ /* 0x000fe20000000800 */
[----:B------:R-:W-:Y:S01]  /*a890*/  FMUL.FTZ R222, R200, UR56 ;  /* 0x00000038c8de7c20 */ /* 0x000fe20008410000 */
[----:B------:R-:W-:Y:S01]  /*a8a0*/  FFMA.FTZ R30, R10, UR55, -R5 ;  /* 0x000000370a1e7c23 */ /* 0x000fe20008010805 */
[----:B------:R-:W-:Y:S01]  /*a8b0*/  FMUL.FTZ R5, R11, UR56 ;  /* 0x000000380b057c20 */ /* 0x000fe20008410000 */
[----:B------:R-:W-:Y:S01]  /*a8c0*/  STS [R4+0x2124], R195 ;  /* 0x002124c304007388 */ /* 0x000fe20000000800 */
[----:B------:R-:W-:Y:S01]  /*a8d0*/  FADD.FTZ R155, R182, R155 ;  /* 0x0000009bb69b7221 */ /* 0x000fe20000010000 */
[----:B------:R-:W-:Y:S01]  /*a8e0*/  FMUL.FTZ R33, R125, UR56 ;  /* 0x000000387d217c20 */ /* 0x000fe20008410000 */
[----:B------:R-:W-:Y:S01]  /*a8f0*/  FFMA.FTZ R22, R196, UR55, -R5 ;  /* 0x00000037c4167c23 */ /* 0x000fe20008010805 */
[----:B------:R-:W-:Y:S01]  /*a900*/  FMUL.FTZ R5, R13, UR56 ;  /* 0x000000380d057c20 */ /* 0x000fe20008410000 */
[----:B------:R0:W-:Y:S01]  /*a910*/  STS [R4+0x2118], R185 ;  /* 0x002118b904007388 */ /* 0x0001e20000000800 */
[----:B------:R-:W-:Y:S01]  /*a920*/  FADD.FTZ R226, R155, R6 ;  /* 0x000000069be27221 */ /* 0x000fe20000010000 */
[----:B------:R-:W-:Y:S01]  /*a930*/  FMUL.FTZ R220, R198, UR56 ;  /* 0x00000038c6dc7c20 */ /* 0x000fe20008410000 */
        /* <DEDUP_REMOVED lines=9> */
[----:B------:R-:W-:Y:S01]  /*a9d0*/  FMUL.FTZ R182, R12, UR56 ;  /* 0x000000380cb67c20 */ /* 0x000fe20008410000 */
[----:B------:R0:W-:Y:S01]  /*a9e0*/  STS [R4+0x210c], R23 ;  /* 0x00210c1704007388 */ /* 0x0001e20000000800 */
[----:B------:R-:W-:Y:S01]  /*a9f0*/  FFMA.FTZ R174, R190, UR55, -R5 ;  /* 0x00000037beae7c23 */ /* 0x000fe20008010805 */
[----:B------:R-:W-:Y:S01]  /*aa00*/  FMUL.FTZ R210, R194, UR56 ;  /* 0x00000038c2d27c20 */ /* 0x000fe20008410000 */
[----:B------:R-:W-:Y:S01]  /*aa10*/  FMUL.FTZ R208, R14, UR56 ;  /* 0x000000380ed07c20 */ /* 0x000fe20008410000 */
[----:B------:R-:W-:Y:S01]  /*aa20*/  STS [R4+0x2100], R31 ;  /* 0x0021001f04007388 */ /* 0x000fe20000000800 */
[----:B------:R-:W-:Y:S01]  /*aa30*/  FMUL.FTZ R202, R192, UR56 ;  /* 0x00000038c0ca7c20 */ /* 0x000fe20008410000 */
[----:B-1----:R-:W-:Y:S01]  /*aa40*/  FMUL.FTZ R25, R177, UR56 ;  /* 0x00000038b1197c20 */ /* 0x002fe20008410000 */
[----:B------:R-:W-:Y:S01]  /*aa50*/  FMUL.FTZ R19, R175, UR56 ;  /* 0x00000038af137c20 */ /* 0x000fe20008410000 */
[----:B------:R1:W-:Y:S01]  /*aa60*/  STS [R4+0x2104], R29 ;  /* 0x0021041d04007388 */ /* 0x0003e20000000800 */
[----:B------:R-:W-:Y:S01]  /*aa70*/  FMUL.FTZ R184, R16, UR56 ;  /* 0x0000003810b87c20 */ /* 0x000fe20008410000 */
[----:B------:R-:W-:Y:S01]  /*aa80*/  FMUL.FTZ R26, R190, UR56 ;  /* 0x00000038be1a7c20 */ /* 0x000fe20008410000 */
[----:B------:R-:W-:Y:S01]  /*aa90*/  FMUL.FTZ R180, R18, UR56 ;  /* 0x0000003812b47c20 */ /* 0x000fe20008410000 */
[----:B0-----:R-:W-:Y:S01]  /*aaa0*/  FMUL.FTZ R23, R172, UR56 ;  /* 0x00000038ac177c20 */ /* 0x001fe20008410000 */
[----:B------:R-:W-:Y:S01]  /*aab0*/  FMUL.FTZ R5, R188, UR56 ;  /* 0x00000038bc057c20 */ /* 0x000fe20008410000 */
[----:B------:R-:W-:Y:S01]  /*aac0*/  FMUL.FTZ R21, R171, UR56 ;  /* 0x00000038ab157c20 */ /* 0x000fe20008410000 */
[----:B------:R-:W-:Y:S01]  /*aad0*/  FMUL.FTZ R176, R20, UR56 ;  /* 0x0000003814b07c20 */ /* 0x000fe20008410000 */
[----:B------:R-:W-:Y:S01]  /*aae0*/  USHF.R.S32.HI UR47, URZ, 0x1f, UR11 ;  /* 0x0000001f3f2f7899 */ /* 0x000fe2000801140b */
[----:B------:R-:W-:Y:S01]  /*aaf0*/  BSSY B0, `(.L_x_11510) ;  /* 0x0000038000007945 */ /* 0x000fe20003800000 */
[----:B-1----:R-:W-:Y:S01]  /*ab00*/  FMUL.FTZ R4, R8, UR56 ;  /* 0x0000003808047c20 */ /* 0x002fe20008410000 */
[----:B------:R-:W-:Y:S01]  /*ab10*/  FMUL.FTZ R29, R173, UR56 ;  /* 0x00000038ad1d7c20 */ /* 0x000fe20008410000 */
[----:B------:R-:W-:Y:S01]  /*ab20*/  FFMA.FTZ R185, R200, UR55, -R185 ;  /* 0x00000037c8b97c23 */ /* 0x000fe200080108b9 */
[----:B------:R-:W-:Y:S01]  /*ab30*/  FFMA.FTZ R222, R3, UR55, R222 ;  /* 0x0000003703de7c23 */ /* 0x000fe200080100de */
[----:B------:R-:W-:Y:S01]  /*ab40*/  FFMA.FTZ R155, R183, UR55, R4 ;  /* 0x00000037b79b7c23 */ /* 0x000fe20008010004 */
[----:B------:R-:W-:Y:S01]  /*ab50*/  FMUL.FTZ R4, R10, UR56 ;  /* 0x000000380a047c20 */ /* 0x000fe20008410000 */
[----:B------:R-:W-:Y:S01]  /*ab60*/  FFMA.FTZ R33, R198, UR55, -R33 ;  /* 0x00000037c6217c23 */ /* 0x000fe20008010821 */
[----:B------:R-:W-:Y:S01]  /*ab70*/  FFMA.FTZ R220, R125, UR55, R220 ;  /* 0x000000377ddc7c23 */ /* 0x000fe200080100dc */
        /* <DEDUP_REMOVED lines=47> */
.L_x_11511:
[----:B------:R-:W-:Y:S05]  /*ae70*/  BSYNC B0 ;  /* 0x0000000000007941 */ /* 0x000fea0003800000 */
.L_x_11510:
        /* <DEDUP_REMOVED lines=9> */
[C---:B------:R-:W-:Y:S01]  /*af10*/  FMUL.FTZ R191, R123.reuse, R126 ;  /* 0x0000007e7bbf7220 */ /* 0x040fe20000410000 */
[----:B------:R-:W-:Y:S01]  /*af20*/  UIMAD UR46, UR46, UR20, URZ ;  /* 0x000000142e2e72a4 */ /* 0x000fe2000f8e023f */
[----:B------:R-:W-:Y:S01]  /*af30*/  FMUL.FTZ R123, R123, R186 ;  /* 0x000000ba7b7b7220 */ /* 0x000fe20000410000 */
[----:B------:R-:W-:Y:S01]  /*af40*/  UIADD3 UR45, UR55, UR45, URZ ;  /* 0x0000002d372d7290 */ /* 0x000fe2000fffe03f */
[----:B------:R-:W-:Y:S01]  /*af50*/  FADD.FTZ R204, R204, -R7 ;  /* 0x80000007cccc7221 */ /* 0x000fe20000010000 */
[----:B------:R-:W-:Y:S01]  /*af60*/  UIMAD UR46, UR12, UR21, UR46 ;  /* 0x000000150c2e72a4 */ /* 0x000fe2000f8e022e */
[C---:B------:R-:W-:Y:S01]  /*af70*/  FFMA.FTZ R193, R154.reuse, R126, -R123 ;  /* 0x0000007e9ac17223 */ /* 0x040fe2000001087b */
[----:B------:R-:W-:Y:S01]  /*af80*/  UIMAD.WIDE.U32 UR44, UR12, UR20, UR44 ;  /* 0x000000140c2c72a5 */ /* 0x000fe2000f8e002c */
[----:B------:R-:W-:Y:S01]  /*af90*/  FFMA.FTZ R186, R154, R186, R191 ;  /* 0x000000ba9aba7223 */ /* 0x000fe200000100bf */
[----:B------:R-:W-:Y:S01]  /*afa0*/  IADD3 R123, R166, 0x80, RZ ;  /* 0x00000080a67b7810 */ /* 0x000fe20007ffe0ff */
[----:B------:R-:W-:Y:S01]  /*afb0*/  FADD.FTZ R189, R189, R120 ;  /* 0x00000078bdbd7221 */ /* 0x000fe20000010000 */
[----:B------:R-:W-:Y:S01]  /*afc0*/  UIADD3 UR46, UR46, UR45, URZ ;  /* 0x0000002d2e2e7290 */ /* 0x000fe2000fffe03f */
[----:B------:R-:W-:Y:S01]  /*afd0*/  FADD.FTZ R120, R226, R127 ;  /* 0x0000007fe2787221 */ /* 0x000fe20000010000 */
[----:B------:R-:W-:Y:S01]  /*afe0*/  ULEA UR47, UP0, UR44, UR18, 0x3 ;  /* 0x000000122c2f7291 */ /* 0x000fe2000f80183f */
[C---:B------:R-:W-:Y:S01]  /*aff0*/  IADD3 R127, R166.reuse, 0xc0, RZ ;  /* 0x000000c0a67f7810 */ /* 0x040fe20007ffe0ff */
[----:B------:R-:W-:Y:S01]  /*b000*/  UIADD3 UR45, UR6, -UR17, URZ ;  /* 0x80000011062d7290 */ /* 0x000fe2000fffe03f */
[----:B------:R-:W-:Y:S01]  /*b010*/  BSSY B0, `(.L_x_11512) ;  /* 0x000001b000007945 */ /* 0x000fe20003800000 */
[----:B------:R-:W-:Y:S01]  /*b020*/  ULEA.HI.X UR46, UR44, UR19, UR46, 0x3, UP0 ;  /* 0x000000132c2e7291 */ /* 0x000fe200080f1c2e */
[----:B------:R-:W-:Y:S01]  /*b030*/  FMUL.FTZ R119, R119, R200 ;  /* 0x000000c877777220 */ /* 0x000fe20000410000 */
        /* <DEDUP_REMOVED lines=11> */
[----:B------:R-:W-:-:S03]  /*b0f0*/  ISETP.GE.AND P2, PT, R187, 0xc1, PT ;  /* 0x000000c1bb00780c */ /* 0x000fc60003f46270 */
[----:B------:R-:W-:Y:S01]  /*b100*/  IMAD R191, R5, UR44, R126 ;  /* 0x0000002c05bf7c24 */ /* 0x000fe2000f8e027e */
[----:B------:R-:W-:Y:S01]  /*b110*/  IADD3 R5, R166, 0x40, RZ ;  /* 0x00000040a6057810 */ /* 0x000fe20007ffe0ff */
[----:B------:R-:W-:Y:S01]  /*b120*/  IMAD.WIDE.U32 R6, R4, UR44, R6 ;  /* 0x0000002c04067c25 */ /* 0x000fe2000f8e0006 */
[-C--:B------:R-:W-:Y:S02]  /*b130*/  LEA.HI.SX32 R126, R123, R166.reuse, 0x1b ;  /* 0x000000a67b7e7211 */ /* 0x080fe400078fdaff */
[-C--:B------:R-:W-:Y:S02]  /*b140*/  LEA.HI.SX32 R4, R5, R166.reuse, 0x1b ;  /* 0x000000a605047211 */ /* 0x080fe400078fdaff */
[----:B------:R-:W-:Y:S02]  /*b150*/  IADD3 R7, R7, R191, RZ ;  /* 0x000000bf07077210 */ /* 0x000fe40007ffe0ff */
[----:B------:R-:W-:Y:S02]  /*b160*/  LEA R5, R4, R163, 0x2 ;  /* 0x000000a304057211 */ /* 0x000fe400078e10ff */
[----:B------:R-:W-:-:S02]  /*b170*/  LEA.HI.SX32 R4, R127, R166, 0x1b ;  /* 0x000000a67f047211 */ /* 0x000fc400078fdaff */
[----:B------:R-:W-:Y:S02]  /*b180*/  LEA R126, R126, R163, 0x2 ;  /* 0x000000a37e7e7211 */ /* 0x000fe400078e10ff */
[----:B------:R-:W0:Y:S01]  /*b190*/  LDS R5, [R5+0x2200] ;  /* 0x0022000005057984 */ /* 0x000e220000000800 */
[----:B------:R-:W-:Y:S05]  /*b1a0*/  @!P0 BRA `(.L_x_11513) ;  /* 0x0000000000048947 */ /* 0x000fea0003800000 */
[----:B0-----:R1:W-:Y:S02]  /*b1b0*/  REDG.E.ADD.F32.FTZ.RN.STRONG.GPU desc[UR30][R6.64+-0x1f00], R5 ;  /* 0xffe10005060079a6 */ /* 0x0013e4000c10f39e */
.L_x_11513:
[----:B------:R-:W-:Y:S05]  /*b1c0*/  BSYNC B0 ;  /* 0x0000000000007941 */ /* 0x000fea0003800000 */
.L_x_11512:
[----:B01----:R0:W1:Y:S01]  /*b1d0*/  LDS R5, [R126+0x2300] ;  /* 0x002300007e057984 */ /* 0x0030620000000800 */
[----:B------:R-:W-:Y:S01]  /*b1e0*/  BSSY B0, `(.L_x_11514) ;  /* 0x0000004000007945 */ /* 0x000fe20003800000 */
[----:B------:R-:W-:-:S03]  /*b1f0*/  LEA R4, R4, R163, 0x2 ;  /* 0x000000a304047211 */ /* 0x000fc600078e10ff */
[----:B------:R-:W-:Y:S05]  /*b200*/  @!P1 BRA `(.L_x_11515) ;  /* 0x0000000000049947 */ /* 0x000fea0003800000 */
[----:B-1----:R2:W-:Y:S02]  /*b210*/  REDG.E.ADD.F32.FTZ.RN.STRONG.GPU desc[UR30][R6.64+-0x1e00], R5 ;  /* 0xffe20005060079a6 */ /* 0x0025e4000c10f39e */
.L_x_11515:
[----:B------:R-:W-:Y:S05]  /*b220*/  BSYNC B0 ;  /* 0x0000000000007941 */ /* 0x000fea0003800000 */
.L_x_11514:
[----:B-12---:R1:W2:Y:S01]  /*b230*/  LDS R5, [R4+0x2400] ;  /* 0x0024000004057984 */ /* 0x0062a20000000800 */
[----:B------:R-:W-:Y:S01]  /*b240*/  BSSY B0, `(.L_x_11516) ;  /* 0x0000005000007945 */ /* 0x000fe20003800000 */
[C---:B------:R-:W-:Y:S02]  /*b250*/  IADD3 R123, R166.reuse, 0x100, RZ ;  /* 0x00000100a67b7810 */ /* 0x040fe40007ffe0ff */
[----:B------:R-:W-:Y:S01]  /*b260*/  IADD3 R127, R166, 0x140, RZ ;  /* 0x00000140a67f7810 */ /* 0x000fe20007ffe0ff */
[----:B------:R-:W-:Y:S06]  /*b270*/  @!P2 BRA `(.L_x_11517) ;  /* 0x000000000004a947 */ /* 0x000fec0003800000 */
[----:B--2---:R3:W-:Y:S02]  /*b280*/  REDG.E.ADD.F32.FTZ.RN.STRONG.GPU desc[UR30][R6.64+-0x1d00], R5 ;  /* 0xffe30005060079a6 */ /* 0x0047e4000c10f39e */
.L_x_11517:
[----:B------:R-:W-:Y:S05]  /*b290*/  BSYNC B0 ;  /* 0x0000000000007941 */ /* 0x000fea0003800000 */
.L_x_11516:
        /* <DEDUP_REMOVED lines=18> */
.L_x_11519:
[----:B------:R-:W-:Y:S05]  /*b3c0*/  BSYNC B0 ;  /* 0x0000000000007941 */ /* 0x000fea0003800000 */
.L_x_11518:
[----:B0-2---:R0:W1:Y:S01]  /*b3d0*/  LDS R5, [R126+0x2600] ;  /* 0x002600007e057984 */ /* 0x0050620000000800 */
[----:B------:R-:W-:Y:S01]  /*b3e0*/  BSSY B0, `(.L_x_11520) ;  /* 0x0000006000007945 */ /* 0x000fe20003800000 */
[----:B------:R-:W-:Y:S02]  /*b3f0*/  IADD3 R127, R166, 0x200, RZ ;  /* 0x00000200a67f7810 */ /* 0x000fe40007ffe0ff */
[----:B------:R-:W-:Y:S02]  /*b400*/  LEA.HI.SX32 R4, R123, R166, 0x1b ;  /* 0x000000a67b047211 */ /* 0x000fe400078fdaff */
[----:B------:R-:W-:Y:S01]  /*b410*/  LEA R154, R154, R163, 0x2 ;  /* 0x000000a39a9a7211 */ /* 0x000fe200078e10ff */
[----:B------:R-:W-:Y:S06]  /*b420*/  @!P0 BRA `(.L_x_11521) ;  /* 0x0000000000048947 */ /* 0x000fec0003800000 */
[----:B-1----:R2:W-:Y:S02]  /*b430*/  REDG.E.ADD.F32.FTZ.RN.STRONG.GPU desc[UR30][R6.64+-0x1b00], R5 ;  /* 0xffe50005060079a6 */ /* 0x0025e4000c10f39e */
.L_x_11521:
[----:B------:R-:W-:Y:S05]  /*b440*/  BSYNC B0 ;  /* 0x0000000000007941 */ /* 0x000fea0003800000 */
.L_x_11520:
[----:B-12---:R1:W2:Y:S01]  /*b450*/  LDS R5, [R154+0x2700] ;  /* 0x002700009a057984 */ /* 0x0062a20000000800 */
[----:B------:R-:W-:Y:S01]  /*b460*/  BSSY B0, `(.L_x_11522) ;  /* 0x0000006000007945 */ /* 0x000fe20003800000 */
[----:B------:R-:W-:Y:S02]  /*b470*/  IADD3 R123, R166, 0x240, RZ ;  /* 0x00000240a67b7810 */ /* 0x000fe40007ffe0ff */
[----:B0-----:R-:W-:Y:S02]  /*b480*/  LEA.HI.SX32 R126, R127, R166, 0x1b ;  /* 0x000000a67f7e7211 */ /* 0x001fe400078fdaff */
[----:B------:R-:W-:Y:S01]  /*b490*/  LEA R191, R4, R163, 0x2 ;  /* 0x000000a304bf7211 */ /* 0x000fe200078e10ff */
[----:B------:R-:W-:Y:S06]  /*b4a0*/  @!P1 BRA `(.L_x_11523) ;  /* 0x0000000000049947 */ /* 0x000fec0003800000 */
[----:B--2---:R0:W-:Y:S02]  /*b4b0*/  REDG.E.ADD.F32.FTZ.RN.STRONG.GPU desc[UR30][R6.64+-0x1a00], R5 ;  /* 0xffe60005060079a6 */ /* 0x0041e4000c10f39e */
.L_x_11523:
[----:B------:R-:W-:Y:S05]  /*b4c0*/  BSYNC B0 ;  /* 0x0000000000007941 */ /* 0x000fea0003800000 */
.L_x_11522:
[----:B0-2---:R0:W2:Y:S01]  /*b4d0*/  LDS R5, [R191+0x2800] ;  /* 0x00280000bf057984 */ /* 0x0050a20000000800 */
[----:B------:R-:W-:Y:S01]  /*b4e0*/  BSSY B0, `(.L_x_11524) ;  /* 0x0000006000007945 */ /* 0x000fe20003800000 */
[----:B------:R-:W-:Y:S02]  /*b4f0*/  LEA.HI.SX32 R4, R123, R166, 0x1b ;  /* 0x000000a67b047211 */ /* 0x000fe400078fdaff */
[----:B------:R-:W-:Y:S02]  /*b500*/  IADD3 R127, R166, 0x280, RZ ;  /* 0x00000280a67f7810 */ /* 0x000fe40007ffe0ff */
[----:B------:R-:W-:Y:S01]  /*b510*/  LEA R123, R126, R163, 0x2 ;  /* 0x000000a37e7b7211 */ /* 0x000fe200078e10ff */
[----:B------:R-:W-:Y:S06]  /*b520*/  @!P2 BRA `(.L_x_11525) ;  /* 0x000000000004a947 */ /* 0x000fec0003800000 */
[----:B--2---:R3:W-:Y:S02]  /*b530*/  REDG.E.ADD.F32.FTZ.RN.STRONG.GPU desc[UR30][R6.64+-0x1900], R5 ;  /* 0xffe70005060079a6 */ /* 0x0047e4000c10f39e */
.L_x_11525:
[----:B------:R-:W-:Y:S05]  /*b540*/  BSYNC B0 ;  /* 0x0000000000007941 */ /* 0x000fea0003800000 */
.L_x_11524:
[----:B--23--:R2:W3:Y:S01]  /*b550*/  LDS R5, [R123+0x2900] ;  /* 0x002900007b057984 */ /* 0x00c4e20000000800 */
[----:B------:R-:W-:Y:S01]  /*b560*/  BSSY B0, `(.L_x_11526) ;  /* 0x0000005000007945 */ /* 0x000fe20003800000 */
[----:B------:R-:W-:Y:S02]  /*b570*/  LEA.HI.SX32 R126, R127, R166, 0x1b ;  /* 0x000000a67f7e7211 */ /* 0x000fe400078fdaff */
[----:B------:R-:W-:Y:S01]  /*b580*/  LEA R4, R4, R163, 0x2 ;  /* 0x000000a304047211 */ /* 0x000fe200078e10ff */
[----:B------:R-:W-:Y:S06]  /*b590*/  @!P3 BRA `(.L_x_11527) ;  /* 0x000000000004b947 */ /* 0x000fec0003800000 */
[----:B---3--:R4:W-:Y:S02]  /*b5a0*/  REDG.E.ADD.F32.FTZ.RN.STRONG.GPU desc[UR30][R6.64+-0x1800], R5 ;  /* 0xffe80005060079a6 */ /* 0x0089e4000c10f39e */
.L_x_11527:
[----:B------:R-:W-:Y:S05]  /*b5b0*/  BSYNC B0 ;  /* 0x0000000000007941 */ /* 0x000fea0003800000 */
.L_x_11526:
[----:B---34-:R3:W4:Y:S01]  /*b5c0*/  LDS R5, [R4+0x2a00] ;  /* 0x002a000004057984 */ /* 0x0187220000000800 */
[----:B------:R-:W-:Y:S01]  /*b5d0*/  BSSY B0, `(.L_x_11528) ;  /* 0x0000004000007945 */ /* 0x000fe20003800000 */
[----:B------:R-:W-:-:S03]  /*b5e0*/  LEA R126, R126, R163, 0x2 ;  /* 0x000000a37e7e7211 */ /* 0x000fc600078e10ff */
[----:B------:R-:W-:Y:S05]  /*b5f0*/  @!P4 BRA `(.L_x_11529) ;  /* 0x000000000004c947 */ /* 0x000fea0003800000 */
[----:B----4-:R4:W-:Y:S02]  /*b600*/  REDG.E.ADD.F32.FTZ.RN.STRONG.GPU desc[UR30][R6.64+-0x1700], R5 ;  /* 0xffe90005060079a6 */ /* 0x0109e4000c10f39e */
.L_x_11529:
[----:B------:R-:W-:Y:S05]  /*b610*/  BSYNC B0 ;  /* 0x0000000000007941 */ /* 0x000fea0003800000 */
.L_x_11528:
[----:B----4-:R4:W0:Y:S01]  /*b620*/  LDS R5, [R126+0x2b00] ;  /* 0x002b00007e057984 */ /* 0x0108220000000800 */
[----:B------:R-:W-:Y:S01]  /*b630*/  BSSY B0, `(.L_x_11530) ;  /* 0x0000005000007945 */ /* 0x000fe20003800000 */
[C---:B--2---:R-:W-:Y:S02]  /*b640*/  IADD3 R123, R166.reuse, 0x2c0, RZ ;  /* 0x000002c0a67b7810 */ /* 0x044fe40007ffe0ff */
[----:B------:R-:W-:Y:S01]  /*b650*/  IADD3 R127, R166, 0x300, RZ ;  /* 0x00000300a67f7810 */ /* 0x000fe20007ffe0ff */
[----:B------:R-:W-:Y:S06]  /*b660*/  @!P5 BRA `(.L_x_11531) ;  /* 0x000000000004d947 */ /* 0x000fec0003800000 */
[----:B0-----:R2:W-:Y:S02]  /*b670*/  REDG.E.ADD.F32.FTZ.RN.STRONG.GPU desc[UR30][R6.64+-0x1600], R5 ;  /* 0xffea0005060079a6 */ /* 0x0015e4000c10f39e */
.L_x_11531:
[----:B------:R-:W-:Y:S05]  /*b680*/  BSYNC B0 ;  /* 0x0000000000007941 */ /* 0x000fea0003800000 */
.L_x_11530:
        /* <DEDUP_REMOVED lines=18> */
.L_x_11533:
[----:B------:R-:W-:Y:S05]  /*b7b0*/  BSYNC B0 ;  /* 0x0000000000007941 */ /* 0x000fea0003800000 */
.L_x_11532:
[----:B01----:R0:W1:Y:S01]  /*b7c0*/  LDS R5, [R126+0x2d00] ;  /* 0x002d00007e057984 */ /* 0x0030620000000800 */
[----:B------:R-:W-:Y:S01]  /*b7d0*/  BSSY B0, `(.L_x_11534) ;  /* 0x0000006000007945 */ /* 0x000fe20003800000 */
[----:B------:R-:W-:Y:S02]  /*b7e0*/  IADD3 R127, R166, 0x3c0, RZ ;  /* 0x000003c0a67f7810 */ /* 0x000fe40007ffe0ff */
[----:B------:R-:W-:Y:S02]  /*b7f0*/  LEA.HI.SX32 R4, R123, R166, 0x1b ;  /* 0x000000a67b047211 */ /* 0x000fe400078fdaff */
[----:B------:R-:W-:Y:S01]  /*b800*/  LEA R154, R154, R163, 0x2 ;  /* 0x000000a39a9a7211 */ /* 0x000fe200078e10ff */
[----:B------:R-:W-:Y:S06]  /*b810*/  @!P0 BRA `(.L_x_11535) ;  /* 0x0000000000048947 */ /* 0x000fec0003800000 */
[----:B-1----:R2:W-:Y:S02]  /*b820*/  REDG.E.ADD.F32.FTZ.RN.STRONG.GPU desc[UR30][R6.64+-0x1400], R5 ;  /* 0xffec0005060079a6 */ /* 0x0025e4000c10f39e */
.L_x_11535:
[----:B------:R-:W-:Y:S05]  /*b830*/  BSYNC B0 ;  /* 0x0000000000007941 */ /* 0x000fea0003800000 */
.L_x_11534:
[----:B-12---:R1:W2:Y:S01]  /*b840*/  LDS R5, [R154+0x2e00] ;  /* 0x002e00009a057984 */ /* 0x0062a20000000800 */
[----:B------:R-:W-:Y:S01]  /*b850*/  BSSY B0, `(.L_x_11536) ;  /* 0x0000006000007945 */ /* 0x000fe20003800000 */
[----:B------:R-:W-:Y:S02]  /*b860*/  IADD3 R123, R166, 0x400, RZ ;  /* 0x00000400a67b7810 */ /* 0x000fe40007ffe0ff */
[----:B0-----:R-:W-:Y:S02]  /*b870*/  LEA.HI.SX32 R126, R127, R166, 0x1b ;  /* 0x000000a67f7e7211 */ /* 0x001fe400078fdaff */
[----:B------:R-:W-:Y:S01]  /*b880*/  LEA R191, R4, R163, 0x2 ;  /* 0x000000a304bf7211 */ /* 0x000fe200078e10ff */
[----:B------:R-:W-:Y:S06]  /*b890*/  @!P1 BRA `(.L_x_11537) ;  /* 0x0000000000049947 */ /* 0x000fec0003800000 */
[----:B--2---:R0:W-:Y:S02]  /*b8a0*/  REDG.E.ADD.F32.FTZ.RN.STRONG.GPU desc[UR30][R6.64+-0x1300], R5 ;  /* 0xffed0005060079a6 */ /* 0x0041e4000c10f39e */
.L_x_11537:
[----:B------:R-:W-:Y:S05]  /*b8b0*/  BSYNC B0 ;  /* 0x0000000000007941 */ /* 0x000fea0003800000 */
.L_x_11536:
[----:B0-2---:R0:W2:Y:S01]  /*b8c0*/  LDS R5, [R191+0x2f00] ;  /* 0x002f0000bf057984 */ /* 0x0050a20000000800 */
[----:B------:R-:W-:Y:S01]  /*b8d0*/  BSSY B0, `(.L_x_11538) ;  /* 0x0000006000007945 */ /* 0x000fe20003800000 */
[----:B------:R-:W-:Y:S02]  /*b8e0*/  LEA.HI.SX32 R4, R123, R166, 0x1b ;  /* 0x000000a67b047211 */ /* 0x000fe400078fdaff */
[----:B------:R-:W-:Y:S02]  /*b8f0*/  IADD3 R127, R166, 0x440, RZ ;  /* 0x00000440a67f7810 */ /* 0x000fe40007ffe0ff */
[----:B------:R-:W-:Y:S01]  /*b900*/  LEA R123, R126, R163, 0x2 ;  /* 0x000000a37e7b7211 */ /* 0x000fe200078e10ff */
[----:B------:R-:W-:Y:S06]  /*b910*/  @!P2 BRA `(.L_x_11539) ;  /* 0x000000000004a947 */ /* 0x000fec0003800000 */
[----:B--2---:R3:W-:Y:S02]  /*b920*/  REDG.E.ADD.F32.FTZ.RN.STRONG.GPU desc[UR30][R6.64+-0x1200], R5 ;  /* 0xffee0005060079a6 */ /* 0x0047e4000c10f39e */
.L_x_11539:
[----:B------:R-:W-:Y:S05]  /*b930*/  BSYNC B0 ;  /* 0x0000000000007941 */ /* 0x000fea0003800000 */
.L_x_11538:
[----:B--23--:R2:W3:Y:S01]  /*b940*/  LDS R5, [R123+0x3000] ;  /* 0x003000007b057984 */ /* 0x00c4e20000000800 */
[----:B------:R-:W-:Y:S01]  /*b950*/  BSSY B0, `(.L_x_11540) ;  /* 0x0000005000007945 */ /* 0x000fe20003800000 */
[----:B------:R-:W-:Y:S02]  /*b960*/  LEA.HI.SX32 R126, R127, R166, 0x1b ;  /* 0x000000a67f7e7211 */ /* 0x000fe400078fdaff */
[----:B------:R-:W-:Y:S01]  /*b970*/  LEA R4, R4, R163, 0x2 ;  /* 0x000000a304047211 */ /* 0x000fe200078e10ff */
[----:B------:R-:W-:Y:S06]  /*b980*/  @!P3 BRA `(.L_x_11541) ;  /* 0x000000000004b947 */ /* 0x000fec0003800000 */
[----:B---3--:R4:W-:Y:S02]  /*b990*/  REDG.E.ADD.F32.FTZ.RN.STRONG.GPU desc[UR30][R6.64+-0x1100], R5 ;  /* 0xffef0005060079a6 */ /* 0x0089e4000c10f39e */
.L_x_11541:
[----:B------:R-:W-:Y:S05]  /*b9a0*/  BSYNC B0 ;  /* 0x0000000000007941 */ /* 0x000fea0003800000 */
.L_x_11540:
[----:B---34-:R3:W4:Y:S01]  /*b9b0*/  LDS R5, [R4+0x3100] ;  /* 0x0031000004057984 */ /* 0x0187220000000800 */
[----:B------:R-:W-:Y:S01]  /*b9c0*/  BSSY B0, `(.L_x_11542) ;  /* 0x0000004000007945 */ /* 0x000fe20003800000 */
[----:B------:R-:W-:-:S03]  /*b9d0*/  LEA R126, R126, R163, 0x2 ;  /* 0x000000a37e7e7211 */ /* 0x000fc600078e10ff */
[----:B------:R-:W-:Y:S05]  /*b9e0*/  @!P4 BRA `(.L_x_11543) ;  /* 0x000000000004c947 */ /* 0x000fea0003800000 */
[----:B----4-:R4:W-:Y:S02]  /*b9f0*/  REDG.E.ADD.F32.FTZ.RN.STRONG.GPU desc[UR30][R6.64+-0x1000], R5 ;  /* 0xfff00005060079a6 */ /* 0x0109e4000c10f39e */
.L_x_11543:
[----:B------:R-:W-:Y:S05]  /*ba00*/  BSYNC B0 ;  /* 0x0000000000007941 */ /* 0x000fea0003800000 */
.L_x_11542:
[----:B----4-:R4:W0:Y:S01]  /*ba10*/  LDS R5, [R126+0x3200] ;  /* 0x003200007e057984 */ /* 0x0108220000000800 */
[----:B------:R-:W-:Y:S01]  /*ba20*/  BSSY B0, `(.L_x_11544) ;  /* 0x0000005000007945 */ /* 0x000fe20003800000 */
[C---:B--2---:R-:W-:Y:S02]  /*ba30*/  IADD3 R123, R166.reuse, 0x480, RZ ;  /* 0x00000480a67b7810 */ /* 0x044fe40007ffe0ff */
[----:B------:R-:W-:Y:S01]  /*ba40*/  IADD3 R127, R166, 0x4c0, RZ ;  /* 0x000004c0a67f7810 */ /* 0x000fe20007ffe0ff */
[----:B------:R-:W-:Y:S06]  /*ba50*/  @!P5 BRA `(.L_x_11545) ;  /* 0x000000000004d947 */ /* 0x000fec0003800000 */
[----:B0-----:R2:W-:Y:S02]  /*ba60*/  REDG.E.ADD.F32.FTZ.RN.STRONG.GPU desc[UR30][R6.64+-0xf00], R5 ;  /* 0xfff10005060079a6 */ /* 0x0015e4000c10f39e */
.L_x_11545:
[----:B------:R-:W-:Y:S05]  /*ba70*/  BSYNC B0 ;  /* 0x0000000000007941 */ /* 0x000fea0003800000 */
.L_x_11544:
        /* <DEDUP_REMOVED lines=18> */
.L_x_11547:
[----:B------:R-:W-:Y:S05]  /*bba0*/  BSYNC B0 ;  /* 0x0000000000007941 */ /* 0x000fea0003800000 */
.L_x_11546:
[----:B01----:R0:W1:Y:S01]  /*bbb0*/  LDS R5, [R126+0x3400] ;  /* 0x003400007e057984 */ /* 0x0030620000000800 */
[----:B------:R-:W-:Y:S01]  /*bbc0*/  BSSY B0, `(.L_x_11548) ;  /* 0x0000006000007945 */ /* 0x000fe20003800000 */
[----:B------:R-:W-:Y:S02]  /*bbd0*/  IADD3 R127, R166, 0x580, RZ ;  /* 0x00000580a67f7810 */ /* 0x000fe40007ffe0ff */
[----:B------:R-:W-:Y:S02]  /*bbe0*/  LEA.HI.SX32 R4, R123, R166, 0x1b ;  /* 0x000000a67b047211 */ /* 0x000fe400078fdaff */
[----:B------:R-:W-:Y:S01]  /*bbf0*/  LEA R154, R154, R163, 0x2 ;  /* 0x000000a39a9a7211 */ /* 0x000fe200078e10ff */
[----:B------:R-:W-:Y:S06]  /*bc00*/  @!P0 BRA `(.L_x_11549) ;  /* 0x0000000000048947 */ /* 0x000fec0003800000 */
[----:B-1----:R2:W-:Y:S02]  /*bc10*/  REDG.E.ADD.F32.FTZ.RN.STRONG.GPU desc[UR30][R6.64+-0xd00], R5 ;  /* 0xfff30005060079a6 */ /* 0x0025e4000c10f39e */
.L_x_11549:
[----:B------:R-:W-:Y:S05]  /*bc20*/  BSYNC B0 ;  /* 0x0000000000007941 */ /* 0x000fea0003800000 */
.L_x_11548:
[----:B-12---:R1:W2:Y:S01]  /*bc30*/  LDS R5, [R154+0x3500] ;  /* 0x003500009a057984 */ /* 0x0062a20000000800 */
[----:B------:R-:W-:Y:S01]  /*bc40*/  BSSY B0, `(.L_x_11550) ;  /* 0x0000006000007945 */ /* 0x000fe20003800000 */
[----:B------:R-:W-:Y:S02]  /*bc50*/  IADD3 R123, R166, 0x5c0, RZ ;  /* 0x000005c0a67b7810 */ /* 0x000fe40007ffe0ff */
[----:B0-----:R-:W-:Y:S02]  /*bc60*/  LEA.HI.SX32 R126, R127, R166, 0x1b ;  /* 0x000000a67f7e7211 */ /* 0x001fe400078fdaff */
[----:B------:R-:W-:Y:S01]  /*bc70*/  LEA R191, R4, R163, 0x2 ;  /* 0x000000a304bf7211 */ /* 0x000fe200078e10ff */
[----:B------:R-:W-:Y:S06]  /*bc80*/  @!P1 BRA `(.L_x_11551) ;  /* 0x0000000000049947 */ /* 0x000fec0003800000 */
[----:B--2---:R0:W-:Y:S02]  /*bc90*/  REDG.E.ADD.F32.FTZ.RN.STRONG.GPU desc[UR30][R6.64+-0xc00], R5 ;  /* 0xfff40005060079a6 */ /* 0x0041e4000c10f39e */
.L_x_11551:
[----:B------:R-:W-:Y:S05]  /*bca0*/  BSYNC B0 ;  /* 0x0000000000007941 */ /* 0x000fea0003800000 */
.L_x_11550:
[----:B0-2---:R0:W2:Y:S01]  /*bcb0*/  LDS R5, [R191+0x3600] ;  /* 0x00360000bf057984 */ /* 0x0050a20000000800 */
[----:B------:R-:W-:Y:S01]  /*bcc0*/  BSSY B0, `(.L_x_11552) ;  /* 0x0000006000007945 */ /* 0x000fe20003800000 */
[----:B------:R-:W-:Y:S02]  /*bcd0*/  LEA.HI.SX32 R4, R123, R166, 0x1b ;  /* 0x000000a67b047211 */ /* 0x000fe400078fdaff */
[----:B------:R-:W-:Y:S02]  /*bce0*/  IADD3 R127, R166, 0x600, RZ ;  /* 0x00000600a67f7810 */ /* 0x000fe40007ffe0ff */
[----:B------:R-:W-:Y:S01]  /*bcf0*/  LEA R123, R126, R163, 0x2 ;  /* 0x000000a37e7b7211 */ /* 0x000fe200078e10ff */
[----:B------:R-:W-:Y:S06]  /*bd00*/  @!P2 BRA `(.L_x_11553) ;  /* 0x000000000004a947 */ /* 0x000fec0003800000 */
[----:B--2---:R3:W-:Y:S02]  /*bd10*/  REDG.E.ADD.F32.FTZ.RN.STRONG.GPU desc[UR30][R6.64+-0xb00], R5 ;  /* 0xfff50005060079a6 */ /* 0x0047e4000c10f39e */
.L_x_11553:
[----:B------:R-:W-:Y:S05]  /*bd20*/  BSYNC B0 ;  /* 0x0000000000007941 */ /* 0x000fea0003800000 */
.L_x_11552:
[----:B--23--:R2:W3:Y:S01]  /*bd30*/  LDS R5, [R123+0x3700] ;  /* 0x003700007b057984 */ /* 0x00c4e20000000800 */
[----:B------:R-:W-:Y:S01]  /*bd40*/  BSSY B0, `(.L_x_11554) ;  /* 0x0000005000007945 */ /* 0x000fe20003800000 */
[----:B------:R-:W-:Y:S02]  /*bd50*/  LEA.HI.SX32 R126, R127, R166, 0x1b ;  /* 0x000000a67f7e7211 */ /* 0x000fe400078fdaff */
[----:B------:R-:W-:Y:S01]  /*bd60*/  LEA R4, R4, R163, 0x2 ;  /* 0x000000a304047211 */ /* 0x000fe200078e10ff */
[----:B------:R-:W-:Y:S06]  /*bd70*/  @!P3 BRA `(.L_x_11555) ;  /* 0x000000000004b947 */ /* 0x000fec0003800000 */
[----:B---3--:R4:W-:Y:S02]  /*bd80*/  REDG.E.ADD.F32.FTZ.RN.STRONG.GPU desc[UR30][R6.64+-0xa00], R5 ;  /* 0xfff60005060079a6 */ /* 0x0089e4000c10f39e */
.L_x_11555:
[----:B------:R-:W-:Y:S05]  /*bd90*/  BSYNC B0 ;  /* 0x0000000000007941 */ /* 0x000fea0003800000 */
.L_x_11554:
[----:B---34-:R3:W4:Y:S01]  /*bda0*/  LDS R5, [R4+0x3800] ;  /* 0x0038000004057984 */ /* 0x0187220000000800 */
[----:B------:R-:W-:Y:S01]  /*bdb0*/  BSSY B0, `(.L_x_11556) ;  /* 0x0000004000007945 */ /* 0x000fe20003800000 */
[----:B------:R-:W-:-:S03]  /*bdc0*/  LEA R126, R126, R163, 0x2 ;  /* 0x000000a37e7e7211 */ /* 0x000fc600078e10ff */
[----:B------:R-:W-:Y:S05]  /*bdd0*/  @!P4 BRA `(.L_x_11557) ;  /* 0x000000000004c947 */ /* 0x000fea0003800000 */
[----:B----4-:R4:W-:Y:S02]  /*bde0*/  REDG.E.ADD.F32.FTZ.RN.STRONG.GPU desc[UR30][R6.64+-0x900], R5 ;  /* 0xfff70005060079a6 */ /* 0x0109e4000c10f39e */
.L_x_11557:
[----:B------:R-:W-:Y:S05]  /*bdf0*/  BSYNC B0 ;  /* 0x0000000000007941 */ /* 0x000fea0003800000 */
.L_x_11556:
[----:B----4-:R4:W0:Y:S01]  /*be00*/  LDS R5, [R126+0x3900] ;  /* 0x003900007e057984 */ /* 0x0108220000000800 */
[----:B------:R-:W-:Y:S01]  /*be10*/  BSSY B0, `(.L_x_11558) ;  /* 0x0000005000007945 */ /* 0x000fe20003800000 */
[C---:B--2---:R-:W-:Y:S02]  /*be20*/  IADD3 R123, R166.reuse, 0x640, RZ ;  /* 0x00000640a67b7810 */ /* 0x044fe40007ffe0ff */
[----:B------:R-:W-:Y:S01]  /*be30*/  IADD3 R127, R166, 0x680, RZ ;  /* 0x00000680a67f7810 */ /* 0x000fe20007ffe0ff */
[----:B------:R-:W-:Y:S06]  /*be40*/  @!P5 BRA `(.L_x_11559) ;  /* 0x000000000004d947 */ /* 0x000fec0003800000 */
[----:B0-----:R2:W-:Y:S02]  /*be50*/  REDG.E.ADD.F32.FTZ.RN.STRONG.GPU desc[UR30][R6.64+-0x800], R5 ;  /* 0xfff80005060079a6 */ /* 0x0015e4000c10f39e */
.L_x_11559:
[----:B------:R-:W-:Y:S05]  /*be60*/  BSYNC B0 ;  /* 0x0000000000007941 */ /* 0x000fea0003800000 */
.L_x_11558:
        /* <DEDUP_REMOVED lines=18> */
.L_x_11561:
[----:B------:R-:W-:Y:S05]  /*bf90*/  BSYNC B0 ;  /* 0x0000000000007941 */ /* 0x000fea0003800000 */
.L_x_11560:
[----:B01----:R0:W1:Y:S01]  /*bfa0*/  LDS R5, [R126+0x3b00] ;  /* 0x003b00007e057984 */ /* 0x0030620000000800 */
[----:B------:R-:W-:Y:S01]  /*bfb0*/  BSSY B0, `(.L_x_11562) ;  /* 0x0000006000007945 */ /* 0x000fe20003800000 */
[----:B------:R-:W-:Y:S02]  /*bfc0*/  IADD3 R127, R166, 0x740, RZ ;  /* 0x00000740a67f7810 */ /* 0x000fe40007ffe0ff */
[----:B------:R-:W-:Y:S02]  /*bfd0*/  LEA.HI.SX32 R4, R123, R166, 0x1b ;  /* 0x000000a67b047211 */ /* 0x000fe400078fdaff */
[----:B------:R-:W-:Y:S01]  /*bfe0*/  LEA R154, R154, R163, 0x2 ;  /* 0x000000a39a9a7211 */ /* 0x000fe200078e10ff */
[----:B------:R-:W-:Y:S06]  /*bff0*/  @!P0 BRA `(.L_x_11563) ;  /* 0x0000000000048947 */ /* 0x000fec0003800000 */
[----:B-1----:R2:W-:Y:S02]  /*c000*/  REDG.E.ADD.F32.FTZ.RN.STRONG.GPU desc[UR30][R6.64+-0x600], R5 ;  /* 0xfffa0005060079a6 */ /* 0x0025e4000c10f39e */
.L_x_11563:
[----:B------:R-:W-:Y:S05]  /*c010*/  BSYNC B0 ;  /* 0x0000000000007941 */ /* 0x000fea0003800000 */
.L_x_11562:
[----:B-12---:R1:W2:Y:S01]  /*c020*/  LDS R5, [R154+0x3c00] ;  /* 0x003c00009a057984 */ /* 0x0062a20000000800 */
[----:B------:R-:W-:Y:S01]  /*c030*/  BSSY B0, `(.L_x_11564) ;  /* 0x0000006000007945 */ /* 0x000fe20003800000 */
[----:B------:R-:W-:Y:S02]  /*c040*/  IADD3 R123, R166, 0x780, RZ ;  /* 0x00000780a67b7810 */ /* 0x000fe40007ffe0ff */
[----:B0-----:R-:W-:Y:S02]  /*c050*/  LEA.HI.SX32 R126, R127, R166, 0x1b ;  /* 0x000000a67f7e7211 */ /* 0x001fe400078fdaff */
[----:B------:R-:W-:Y:S01]  /*c060*/  LEA R187, R4, R163, 0x2 ;  /* 0x000000a304bb7211 */ /* 0x000fe200078e10ff */
[----:B------:R-:W-:Y:S06]  /*c070*/  @!P1 BRA `(.L_x_11565) ;  /* 0x0000000000049947 */ /* 0x000fec0003800000 */
[----:B--2---:R0:W-:Y:S02]  /*c080*/  REDG.E.ADD.F32.FTZ.RN.STRONG.GPU desc[UR30][R6.64+-0x500], R5 ;  /* 0xfffb0005060079a6 */ /* 0x0041e4000c10f39e */
.L_x_11565:
[----:B------:R-:W-:Y:S05]  /*c090*/  BSYNC B0 ;  /* 0x0000000000007941 */ /* 0x000fea0003800000 */
.L_x_11564:
[----:B0-2---:R0:W2:Y:S01]  /*c0a0*/  LDS R5, [R187+0x3d00] ;  /* 0x003d0000bb057984 */ /* 0x0050a20000000800 */
[----:B------:R-:W-:Y:S01]  /*c0b0*/  BSSY B0, `(.L_x_11566) ;  /* 0x0000006000007945 */ /* 0x000fe20003800000 */
[----:B------:R-:W-:Y:S02]  /*c0c0*/  LEA.HI.SX32 R4, R123, R166, 0x1b ;  /* 0x000000a67b047211 */ /* 0x000fe400078fdaff */
[----:B------:R-:W-:Y:S02]  /*c0d0*/  IADD3 R127, R166, 0x7c0, RZ ;  /* 0x000007c0a67f7810 */ /* 0x000fe40007ffe0ff */
[----:B------:R-:W-:Y:S01]  /*c0e0*/  LEA R123, R126, R163, 0x2 ;  /* 0x000000a37e7b7211 */ /* 0x000fe200078e10ff */
[----:B------:R-:W-:Y:S06]  /*c0f0*/  @!P2 BRA `(.L_x_11567) ;  /* 0x000000000004a947 */ /* 0x000fec0003800000 */
[----:B--2---:R3:W-:Y:S02]  /*c100*/  REDG.E.ADD.F32.FTZ.RN.STRONG.GPU desc[UR30][R6.64+-0x400], R5 ;  /* 0xfffc0005060079a6 */ /* 0x0047e4000c10f39e */
.L_x_11567:
[----:B------:R-:W-:Y:S05]  /*c110*/  BSYNC B0 ;  /* 0x0000000000007941 */ /* 0x000fea0003800000 */
.L_x_11566:
[----:B--23--:R2:W3:Y:S01]  /*c120*/  LDS R5, [R123+0x3e00] ;  /* 0x003e00007b057984 */ /* 0x00c4e20000000800 */
[----:B------:R-:W-:Y:S01]  /*c130*/  BSSY B0, `(.L_x_11568) ;  /* 0x0000005000007945 */ /* 0x000fe20003800000 */
[----:B------:R-:W-:Y:S02]  /*c140*/  LEA.HI.SX32 R126, R127, R166, 0x1b ;  /* 0x000000a67f7e7211 */ /* 0x000fe400078fdaff */
[----:B------:R-:W-:Y:S01]  /*c150*/  LEA R4, R4, R163, 0x2 ;  /* 0x000000a304047211 */ /* 0x000fe200078e10ff */
[----:B------:R-:W-:Y:S06]  /*c160*/  @!P3 BRA `(.L_x_11569) ;  /* 0x000000000004b947 */ /* 0x000fec0003800000 */
[----:B---3--:R4:W-:Y:S02]  /*c170*/  REDG.E.ADD.F32.FTZ.RN.STRONG.GPU desc[UR30][R6.64+-0x300], R5 ;  /* 0xfffd0005060079a6 */ /* 0x0089e4000c10f39e */
.L_x_11569:
[----:B------:R-:W-:Y:S05]  /*c180*/  BSYNC B0 ;  /* 0x0000000000007941 */ /* 0x000fea0003800000 */
.L_x_11568:
[----:B---34-:R3:W4:Y:S01]  /*c190*/  LDS R5, [R4+0x3f00] ;  /* 0x003f000004057984 */ /* 0x0187220000000800 */
[----:B------:R-:W-:Y:S01]  /*c1a0*/  BSSY B0, `(.L_x_11570) ;  /* 0x0000004000007945 */ /* 0x000fe20003800000 */
[----:B------:R-:W-:-:S03]  /*c1b0*/  LEA R126, R126, R163, 0x2 ;  /* 0x000000a37e7e7211 */ /* 0x000fc600078e10ff */
[----:B------:R-:W-:Y:S05]  /*c1c0*/  @!P4 BRA `(.L_x_11571) ;  /* 0x000000000004c947 */ /* 0x000fea0003800000 */
[----:B----4-:R4:W-:Y:S02]  /*c1d0*/  REDG.E.ADD.F32.FTZ.RN.STRONG.GPU desc[UR30][R6.64+-0x200], R5 ;  /* 0xfffe0005060079a6 */ /* 0x0109e4000c10f39e */
.L_x_11571:
[----:B------:R-:W-:Y:S05]  /*c1e0*/  BSYNC B0 ;  /* 0x0000000000007941 */ /* 0x000fea0003800000 */
.L_x_11570:
[----:B----4-:R4:W0:Y:S01]  /*c1f0*/  LDS R5, [R126+0x4000] ;  /* 0x004000007e057984 */ /* 0x0108220000000800 */
[----:B------:R-:W-:Y:S01]  /*c200*/  BSSY B0, `(.L_x_11572) ;  /* 0x0000004000007945 */ /* 0x000fe20003800000 */
[----:B---3--:R-:W-:-:S03]  /*c210*/  FADD.FTZ R4, R189, R186 ;  /* 0x000000babd047221 */ /* 0x008fc60000010000 */
[----:B------:R-:W-:Y:S05]  /*c220*/  @!P5 BRA `(.L_x_11573) ;  /* 0x000000000004d947 */ /* 0x000fea0003800000 */
[----:B0-----:R3:W-:Y:S02]  /*c230*/  REDG.E.ADD.F32.FTZ.RN.STRONG.GPU desc[UR30][R6.64+-0x100], R5 ;  /* 0xffff0005060079a6 */ /* 0x0017e4000c10f39e */
.L_x_11573:
[----:B------:R-:W-:Y:S05]  /*c240*/  BSYNC B0 ;  /* 0x0000000000007941 */ /* 0x000fea0003800000 */
.L_x_11572:
[----:B----4-:R-:W4:Y:S01]  /*c250*/  SHFL.DOWN PT, R126, R120, 0x1, 0x1f ;  /* 0x08201f00787e7f89 */ /* 0x010f2200000e0000 */
[----:B------:R-:W-:Y:S01]  /*c260*/  ISETP.GT.AND P0, PT, R164, 0x1e, PT ;  /* 0x0000001ea400780c */ /* 0x000fe20003f04270 */
[----:B------:R-:W-:Y:S01]  /*c270*/  FMUL.FTZ R117, R117, R8 ;  /* 0x0000000875757220 */ /* 0x000fe20000410000 */
[----:B0--3--:R-:W-:Y:S01]  /*c280*/  MOV R5, R120 ;  /* 0x0000007800057202 */ /* 0x009fe20000000f00 */
[----:B------:R-:W0:Y:S01]  /*c290*/  SHFL.DOWN PT, R127, R41, 0x1, 0x1f ;  /* 0x08201f00297f7f89 */ /* 0x000e2200000e0000 */
[----:B------:R-:W-:Y:S01]  /*c2a0*/  MOV R6, R41 ;  /* 0x0000002900067202 */ /* 0x000fe20000000f00 */
[----:B------:R-:W-:Y:S01]  /*c2b0*/  FMUL.FTZ R111, R111, R196 ;  /* 0x000000c46f6f7220 */ /* 0x000fe20000410000 */
[----:B------:R-:W-:Y:S01]  /*c2c0*/  MOV R7, R204 ;  /* 0x000000cc00077202 */ /* 0x000fe20000000f00 */
[----:B-1----:R-:W1:Y:S01]  /*c2d0*/  SHFL.DOWN PT, R154, R204, 0x1, 0x1f ;  /* 0x08201f00cc9a7f89 */ /* 0x002e6200000e0000 */
[----:B------:R-:W-:Y:S01]  /*c2e0*/  FFMA.FTZ R118, R118, R3, R119 ;  /* 0x0000000376767223 */ /* 0x000fe20000010077 */
[----:B------:R-:W-:Y:S01]  /*c2f0*/  FMUL.FTZ R113, R113, R10 ;  /* 0x0000000a71717220 */ /* 0x000fe20000410000 */
[----:B------:R-:W-:Y:S01]  /*c300*/  FFMA.FTZ R110, R110, R11, R111 ;  /* 0x0000000b6e6e7223 */ /* 0x000fe2000001006f */
[----:B--2---:R-:W2:Y:S01]  /*c310*/  SHFL.DOWN PT, R123, R4, 0x1, 0x1f ;  /* 0x08201f00047b7f89 */ /* 0x004ea200000e0000 */
[----:B------:R-:W-:Y:S01]  /*c320*/  FMUL.FTZ R2, R2, R29 ;  /* 0x0000001d02027220 */ /* 0x000fe20000410000 */
[----:B------:R-:W-:Y:S01]  /*c330*/  FFMA.FTZ R9, R58, R121, R9 ;  /* 0x000000793a097223 */ /* 0x000fe20000010009 */
[----:B------:R-:W-:Y:S01]  /*c340*/  ISETP.NE.AND P1, PT, R164, RZ, PT ;  /* 0x000000ffa400720c */ /* 0x000fe20003f25270 */
[----:B------:R-:W-:Y:S01]  /*c350*/  FMUL.FTZ R40, R40, R185 ;  /* 0x000000b928287220 */ /* 0x000fe20000410000 */
[----:B------:R-:W-:Y:S01]  /*c360*/  FFMA.FTZ R235, R235, R180, R2 ;  /* 0x000000b4ebeb7223 */ /* 0x000fe20000010002 */
[----:B------:R-:W-:Y:S01]  /*c370*/  FADD.FTZ R62, R9, R62 ;  /* 0x0000003e093e7221 */ /* 0x000fe20000010000 */
[----:B------:R-:W-:Y:S01]  /*c380*/  ISETP.NE.AND P2, PT, R166, RZ, PT ;  /* 0x000000ffa600720c */ /* 0x000fe20003f45270 */
        /* <DEDUP_REMOVED lines=8> */
[----:B0-----:R-:W-:Y:S01]  /*c410*/  @!P0 FADD.FTZ R6, R6, R127 ;  /* 0x0000007f06068221 */ /* 0x001fe20000010000 */
        /* <DEDUP_REMOVED lines=16> */
[----:B------:R-:W3:Y:S01]  /*c520*/  SHFL.DOWN PT, R41, R4, 0x2, 0x1f ;  /* 0x08401f0004297f89 */ /* 0x000ee200000e0000 */
        /* <DEDUP_REMOVED lines=67> */
[----:B0-----:R-:W-:Y:S01]  /*c960*/  @!P0 FADD.FTZ R5, R5, R8 ;  /* 0x0000000805058221 */ /* 0x001fe20000010000 */
[----:B------:R-:W-:Y:S01]  /*c970*/  FFMA.FTZ R89, R118, R144, R89 ;  /* 0x0000009076597223 */ /* 0x000fe20000010059 */
        /* <DEDUP_REMOVED lines=12> */
[----:B---3--:R-:W-:Y:S01]  /*ca40*/  @!P0 FADD.FTZ R4, R4, R3 ;  /* 0x0000000304048221 */ /* 0x008fe20000010000 */
[----:B------:R-:W2:Y:S01]  /*ca50*/  SHFL.DOWN PT, R9, R6, 0x10, 0x1f ;  /* 0x0a001f0006097f89 */ /* 0x000ea200000e0000 */
[----:B------:R-:W-:Y:S01]  /*ca60*/  ISETP.GT.AND P0, PT, R164, 0xf, PT ;  /* 0x0000000fa400780c */ /* 0x000fe20003f04270 */
        /* <DEDUP_REMOVED lines=23> */
[----:B---3--:R-:W-:-:S05]  /*cbe0*/  @!P0 FADD.FTZ R4, R4, R3 ;  /* 0x0000000304048221 */ /* 0x008fca0000010000 */
        /* <DEDUP_REMOVED lines=24> */
.L_x_11575:
[----:B------:R-:W-:Y:S05]  /*cd70*/  BSYNC B0 ;  /* 0x0000000000007941 */ /* 0x000fea0003800000 */
.L_x_11574:
[----:B------:R-:W-:Y:S02]  /*cd80*/  UIADD3 UR7, UR7, 0x1, URZ ;  /* 0x0000000107077890 */ /* 0x000fe4000fffe03f */
[----:B------:R-:W-:Y:S02]  /*cd90*/  UIADD3 UR8, UP1, UR8, 0x1, URZ ;  /* 0x0000000108087890 */ /* 0x000fe4000ff3e03f */
[----:B------:R-:W-:Y:S02]  /*cda0*/  UISETP.GE.AND UP0, UPT, UR7, UR54, UPT ;  /* 0x000000360700728c */ /* 0x000fe4000bf06270 */
[----:B------:R-:W-:-:S04]  /*cdb0*/  UIADD3.X UR9, URZ, UR9, URZ, UP1, !UPT ;  /* 0x000000093f097290 */ /* 0x000fc80008ffe43f */
[----:B------:R-:W-:-:S13]  /*cdc0*/  PLOP3.LUT P0, PT, PT, PT, UP0, 0x80, 0x0 ;  /* 0x000000000000781c */ /* 0x000fda0003f0f008 */
[----:B------:R-:W-:Y:S05]  /*cdd0*/  @!P0 BRA `(.L_x_11576) ;  /* 0xffffff7c00648947 */ /* 0x000fea000383ffff */
.L_x_11481:
[----:B------:R-:W-:Y:S01]  /*cde0*/  BAR.SYNC.DEFER_BLOCKING 0x0 ;  /* 0x0000000000007b1d */ /* 0x000fe20000010000 */
[----:B------:R-:W-:Y:S01]  /*cdf0*/  HFMA2.MMA R2, -RZ, RZ, 0, 9.5367431640625e-07 ;  /* 0x00000010ff027435 */ /* 0x000fe200000001ff */
[----:B------:R-:W-:Y:S02]  /*ce00*/  USHF.R.S32.HI UR19, URZ, 0x1f, UR11 ;  /* 0x0000001f3f137899 */ /* 0x000fe4000801140b */
[----:B------:R-:W-:Y:S02]  /*ce10*/  ULEA UR8, UR15, 0xfffffc00, 0xa ;  /* 0xfffffc000f087891 */ /* 0x000fe4000f8e503f */
[----:B------:R-:W-:Y:S01]  /*ce20*/  ULDC.64 UR16, c[0x0][0x388] ;  /* 0x0000e20000107ab9 */ /* 0x000fe20000000a00 */
[----:B------:R-:W-:Y:S01]  /*ce30*/  USHF.R.S32.HI UR22, URZ, 0x1f, UR10 ;  /* 0x0000001f3f167899 */ /* 0x000fe2000801140a */
[----:B------:R-:W-:-:S03]  /*ce40*/  ULDC.64 UR20, c[0x0][0x390] ;  /* 0x0000e40000147ab9 */ /* 0x000fc60000000a00 */
[----:B------:R-:W-:-:S05]  /*ce50*/  IMAD.WIDE R2, R161, R2, UR26 ;  /* 0x0000001aa1027e25 */ /* 0x000fca000f8e0202 */
[----:B01----:R-:W2:Y:S04]  /*ce60*/  LDG.E.128 R4, desc[UR30][R2.64] ;  /* 0x0000001e02047981 */ /* 0x003ea8000c1e1d00 */
        /* <DEDUP_REMOVED lines=24> */
[----:B--2---:R-:W-:Y:S04]  /*cff0*/  STS.128 [R160], R4 ;  /* 0x00000004a0007388 */ /* 0x004fe80000000c00 */
[----:B---3--:R-:W-:Y:S04]  /*d000*/  STS.128 [R160+0x200], R8 ;  /* 0x00020008a0007388 */ /* 0x008fe80000000c00 */
[----:B----4-:R-:W-:Y:S04]  /*d010*/  STS.128 [R160+0x400], R12 ;  /* 0x0004000ca0007388 */ /* 0x010fe80000000c00 */
[----:B-----5:R-:W-:Y:S01]  /*d020*/  STS.128 [R160+0x600], R16 ;  /* 0x00060010a0007388 */ /* 0x020fe20000000c00 */
[----:B------:R-:W-:-:S03]  /*d030*/  NOP ;  /* 0x0000000000007918 */ /* 0x000fc60000000000 */
[----:B------:R-:W0:Y:S04]  /*d040*/  LDS.128 R20, [R159+0x10] ;  /* 0x000010009f147984 */ /* 0x000e280000000c00 */
[----:B------:R-:W1:Y:S04]  /*d050*/  LDS.128 R24, [R159+0x20] ;  /* 0x000020009f187984 */ /* 0x000e680000000c00 */
[----:B------:R-:W2:Y:S04]  /*d060*/  LDS.128 R4, [R159+0x30] ;  /* 0x000030009f047984 */ /* 0x000ea80000000c00 */
[----:B------:R-:W3:Y:S01]  /*d070*/  LDS.128 R156, [R159] ;  /* 0x000000009f9c7984 */ /* 0x000ee20000000c00 */
[----:B------:R-:W-:Y:S01]  /*d080*/  BAR.SYNC.DEFER_BLOCKING 0x0 ;  /* 0x0000000000007b1d */ /* 0x000fe20000010000 */
        /* <DEDUP_REMOVED lines=26> */
[----:B------:R-:W-:Y:S01]  /*d230*/  FADD.FTZ R156, R156, UR5 ;  /* 0x000000059c9c7e21 */ /* 0x000fe20008010000 */
[----:B------:R-:W-:Y:S01]  /*d240*/  FADD.FTZ R159, R159, UR5 ;  /* 0x000000059f9f7e21 */ /* 0x000fe20008010000 */
[----:B------:R-:W-:Y:S01]  /*d250*/  @!P5 FMUL.FTZ R8, R23, -1.4426950216293334961 ;  /* 0xbfb8aa3b1708d820 */ /* 0x000fe20000410000 */
[----:B------:R-:W-:Y:S03]  /*d260*/  STS.128 [R140], R76 ;  /* 0x0000004c8c007388 */ /* 0x000fe60000000c00 */
[----:B------:R-:W1:Y:S01]  /*d270*/  @!P3 MUFU.EX2 R2, R2 ;  /* 0x000000020002b308 */ /* 0x000e620000000800 */
[----:B------:R-:W-:Y:S04]  /*d280*/  STS.128 [R140+0x10], R80 ;  /* 0x000010508c007388 */ /* 0x000fe80000000c00 */
[----:B------:R-:W-:Y:S03]  /*d290*/  STS.128 [R140+0x20], R84 ;  /* 0x000020548c007388 */ /* 0x000fe60000000c00 */
[----:B------:R-:W2:Y:S01]  /*d2a0*/  @!P4 MUFU.EX2 R3, R3 ;  /* 0x000000030003c308 */ /* 0x000ea20000000800 */
[----:B0-----:R-:W-:Y:S01]  /*d2b0*/  @!P2 FADD.FTZ R0, R0, 1 ;  /* 0x3f8000000000a421 */ /* 0x001fe20000010000 */
[----:B------:R-:W-:Y:S01]  /*d2c0*/  STS.128 [R140+0x30], R88 ;  /* 0x000030588c007388 */ /* 0x000fe20000000c00 */
[----:B------:R-:W-:-:S05]  /*d2d0*/  NOP ;  /* 0x0000000000007918 */ /* 0x000fca0000000000 */
[----:B------:R0:W3:Y:S01]  /*d2e0*/  @!P2 MUFU.RCP R11, R0 ;  /* 0x00000000000ba308 */ /* 0x0000e20000001000 */
[----:B-1----:R-:W-:Y:S01]  /*d2f0*/  @!P3 FADD.FTZ R2, R2, 1 ;  /* 0x3f8000000202b421 */ /* 0x002fe20000010000 */
[----:B------:R-:W1:Y:S04]  /*d300*/  LDS.128 R12, [R160] ;  /* 0x00000000a00c7984 */ /* 0x000e680000000c00 */
[----:B------:R-:W4:Y:S01]  /*d310*/  LDS.128 R16, [R160+0x200] ;  /* 0x00020000a0107984 */ /* 0x000f220000000c00 */
[----:B--2---:R-:W-:Y:S01]  /*d320*/  @!P4 FADD.FTZ R3, R3, 1 ;  /* 0x3f8000000303c421 */ /* 0x004fe20000010000 */
[----:B------:R2:W5:Y:S01]  /*d330*/  @!P3 MUFU.RCP R10, R2 ;  /* 0x00000002000ab308 */ /* 0x0005620000001000 */
[----:B0-----:R-:W-:Y:S01]  /*d340*/  @!P0 FMUL.FTZ R0, R25, -1.4426950216293334961 ;  /* 0xbfb8aa3b19008820 */ /* 0x001fe20000410000 */
[----:B------:R-:W0:Y:S06]  /*d350*/  LDS.128 R20, [R160+0x400] ;  /* 0x00040000a0147984 */ /* 0x000e2c0000000c00 */
[----:B------:R-:W1:Y:S01]  /*d360*/  @!P4 MUFU.RCP R3, R3 ;  /* 0x000000030003c308 */ /* 0x000e620000001000 */
[----:B---3--:R-:W-:Y:S01]  /*d370*/  @!P2 FMUL.FTZ R68, R68, R11 ;  /* 0x0000000b4444a220 */ /* 0x008fe20000410000 */
[----:B------:R-:W-:Y:S01]  /*d380*/  FSETP.GTU.FTZ.AND P2, PT, R27, 20, PT ;  /* 0x41a000001b00780b */ /* 0x000fe20003f5c000 */
[----:B--2---:R-:W-:-:S05]  /*d390*/  @!P1 FMUL.FTZ R2, R26, -1.4426950216293334961 ;  /* 0xbfb8aa3b1a029820 */ /* 0x004fca0000410000 */
[----:B------:R-:W2:Y:S01]  /*d3a0*/  @!P6 MUFU.EX2 R9, R9 ;  /* 0x000000090009e308 */ /* 0x000ea20000000800 */
[----:B-----5:R-:W-:Y:S01]  /*d3b0*/  @!P3 FMUL.FTZ R69, R69, R10 ;  /* 0x0000000a4545b220 */ /* 0x020fe20000410000 */
[----:B------:R-:W-:-:S06]  /*d3c0*/  FSETP.GTU.FTZ.AND P3, PT, R4, 20, PT ;  /* 0x41a000000400780b */ /* 0x000fcc0003f7c000 */
[----:B------:R-:W3:Y:S01]  /*d3d0*/  @!P1 MUFU.EX2 R2, R2 ;  /* 0x0000000200029308 */ /* 0x000ee20000000800 */
[----:B-1----:R-:W-:Y:S01]  /*d3e0*/  @!P4 FMUL.FTZ R70, R70, R3 ;  /* 0x000000034646c220 */ /* 0x002fe20000410000 */
[----:B------:R-:W-:Y:S01]  /*d3f0*/  @!P2 FMUL.FTZ R3, R27, -1.4426950216293334961 ;  /* 0xbfb8aa3b1b03a820 */ /* 0x000fe20000410000 */
[----:B------:R-:W-:Y:S01]  /*d400*/  FSETP.GTU.FTZ.AND P4, PT, R5, 20, PT ;  /* 0x41a000000500780b */ /* 0x000fe20003f9c000 */
[----:B------:R-:W1:Y:S03]  /*d410*/  LDS.128 R24, [R160+0x600] ;  /* 0x00060000a0187984 */ /* 0x000e660000000c00 */
[----:B------:R-:W-:Y:S01]  /*d420*/  @!P3 FMUL.FTZ R4, R4, -1.4426950216293334961 ;  /* 0xbfb8aa3b0404b820 */ /* 0x000fe20000410000 */
[----:B------:R-:W5:Y:S01]  /*d430*/  @!P2 MUFU.EX2 R3, R3 ;  /* 0x000000030003a308 */ /* 0x000f620000000800 */
[----:B--2---:R-:W-:-:S07]  /*d440*/  @!P6 FADD.FTZ R9, R9, 1 ;  /* 0x3f8000000909e421 */ /* 0x004fce0000010000 */
[----:B------:R-:W2:Y:S01]  /*d450*/  @!P5 MUFU.EX2 R8, R8 ;  /* 0x000000080008d308 */ /* 0x000ea20000000800 */
[----:B---3--:R-:W-:Y:S01]  /*d460*/  @!P1 FADD.FTZ R2, R2, 1 ;  /* 0x3f80000002029421 */ /* 0x008fe20000010000 */
[----:B------:R-:W-:-:S06]  /*d470*/  @!P4 FMUL.FTZ R5, R5, -1.4426950216293334961 ;  /* 0xbfb8aa3b0505c820 */ /* 0x000fcc0000410000 */
[----:B------:R-:W3:Y:S01]  /*d480*/  @!P0 MUFU.EX2 R0, R0 ;  /* 0x0000000000008308 */ /* 0x000ee20000000800 */
[----:B-----5:R-:W-:-:S07]  /*d490*/  @!P2 FADD.FTZ R3, R3, 1 ;  /* 0x3f8000000303a421 */ /* 0x020fce0000010000 */
[----:B------:R-:W5:Y:S01]  /*d4a0*/  @!P3 MUFU.EX2 R4, R4 ;  /* 0x000000040004b308 */ /* 0x000f620000000800 */
[----:B--2---:R-:W-:-:S07]  /*d4b0*/  @!P5 FADD.FTZ R8, R8, 1 ;  /* 0x3f8000000808d421 */ /* 0x004fce0000010000 */
[----:B------:R-:W2:Y:S01]  /*d4c0*/  @!P6 MUFU.RCP R9, R9 ;  /* 0x000000090009e308 */ /* 0x000ea20000001000 */
[----:B---3--:R-:W-:-:S07]  /*d4d0*/  @!P0 FADD.FTZ R0, R0, 1 ;  /* 0x3f80000000008421 */ /* 0x008fce0000010000 */
[----:B------:R-:W3:Y:S01]  /*d4e0*/  @!P1 MUFU.RCP R11, R2 ;  /* 0x00000002000b9308 */ /* 0x000ee20000001000 */
[----:B-----5:R-:W-:-:S07]  /*d4f0*/  @!P3 FADD.FTZ R4, R4, 1 ;  /* 0x3f8000000404b421 */ /* 0x020fce0000010000 */
[----:B------:R-:W5:Y:S01]  /*d500*/  @!P2 MUFU.RCP R10, R3 ;  /* 0x00000003000aa308 */ /* 0x000f620000001000 */
[----:B--2---:R-:W-:Y:S01]  /*d510*/  @!P6 FMUL.FTZ R64, R64, R9 ;  /* 0x000000094040e220 */ /* 0x004fe20000410000 */
[----:B------:R-:W-:-:S06]  /*d520*/  FSETP.GTU.FTZ.AND P6, PT, R7, 20, PT ;  /* 0x41a000000700780b */ /* 0x000fcc0003fdc000 */
[----:B------:R-:W2:Y:S01]  /*d530*/  @!P5 MUFU.RCP R8, R8 ;  /* 0x000000080008d308 */ /* 0x000ea20000001000 */
[----:B---3--:R-:W-:Y:S01]  /*d540*/  @!P1 FMUL.FTZ R66, R66, R11 ;  /* 0x0000000b42429220 */ /* 0x008fe20000410000 */
[----:B------:R-:W-:-:S06]  /*d550*/  FSETP.GTU.FTZ.AND P1, PT, R157, 20, PT ;  /* 0x41a000009d00780b */ /* 0x000fcc0003f3c000 */
[----:B------:R-:W3:Y:S01]  /*d560*/  @!P0 MUFU.RCP R0, R0 ;  /* 0x0000000000008308 */ /* 0x000ee20000001000 */
[----:B-----5:R-:W-:Y:S01]  /*d570*/  @!P2 FMUL.FTZ R67, R67, R10 ;  /* 0x0000000a4343a220 */ /* 0x020fe20000410000 */
[----:B------:R-:W-:-:S05]  /*d580*/  FSETP.GTU.FTZ.AND P2, PT, R158, 20, PT ;  /* 0x41a000009e00780b */ /* 0x000fca0003f5c000 */
[----:B------:R-:W-:Y:S01]  /*d590*/  @!P1 FMUL.FTZ R2, R157, -1.4426950216293334961 ;  /* 0xbfb8aa3b9d029820 */ /* 0x000fe20000410000 */
[----:B------:R-:W5:Y:S01]  /*d5a0*/  @!P3 MUFU.RCP R9, R4 ;  /* 0x000000040009b308 */ /* 0x000f620000001000 */
[----:B--2---:R-:W-:Y:S01]  /*d5b0*/  @!P5 FMUL.FTZ R71, R71, R8 ;  /* 0x000000084747d220 */ /* 0x004fe20000410000 */
[----:B------:R-:W-:-:S05]  /*d5c0*/  FSETP.GTU.FTZ.AND P5, PT, R6, 20, PT ;  /* 0x41a000000600780b */ /* 0x000fca0003fbc000 */
[----:B------:R-:W-:Y:S01]  /*d5d0*/  @!P2 FMUL.FTZ R3, R158, -1.4426950216293334961 ;  /* 0xbfb8aa3b9e03a820 */ /* 0x000fe20000410000 */
[----:B------:R-:W2:Y:S01]  /*d5e0*/  @!P4 MUFU.EX2 R5, R5 ;  /* 0x000000050005c308 */ /* 0x000ea20000000800 */
[----:B---3--:R-:W-:Y:S01]  /*d5f0*/  @!P0 FMUL.FTZ R65, R65, R0 ;  /* 0x0000000041418220 */ /* 0x008fe20000410000 */
[----:B------:R-:W-:-:S05]  /*d600*/  FSETP.GTU.FTZ.AND P0, PT, R156, 20, PT ;  /* 0x41a000009c00780b */ /* 0x000fca0003f1c000 */
[----:B------:R-:W-:Y:S01]  /*d610*/  @!P5 FMUL.FTZ R6, R6, -1.4426950216293334961 ;  /* 0xbfb8aa3b0606d820 */ /* 0x000fe20000410000 */
[----:B------:R-:W-:Y:S01]  /*d620*/  @!P1 MUFU.EX2 R2, R2 ;  /* 0x0000000200029308 */ /* 0x000fe20000000800 */
[----:B-----5:R-:W-:Y:S01]  /*d630*/  @!P3 FMUL.FTZ R60, R60, R9 ;  /* 0x000000093c3cb220 */ /* 0x020fe20000410000 */
[----:B------:R-:W-:-:S05]  /*d640*/  FSETP.GTU.FTZ.AND P3, PT, R159, 20, PT ;  /* 0x41a000009f00780b */ /* 0x000fca0003f7c000 */
[----:B------:R-:W-:Y:S01]  /*d650*/  @!P0 FMUL.FTZ R0, R156, -1.4426950216293334961 ;  /* 0xbfb8aa3b9c008820 */ /* 0x000fe20000410000 */
[----:B------:R-:W-:Y:S01]  /*d660*/  @!P2 MUFU.EX2 R3, R3 ;  /* 0x000000030003a308 */ /* 0x000fe20000000800 */
[----:B--2---:R-:W-:-:S06]  /*d670*/  @!P4 FADD.FTZ R5, R5, 1 ;  /* 0x3f8000000505c421 */ /* 0x004fcc0000010000 */
[----:B------:R-:W-:Y:S01]  /*d680*/  @!P3 FMUL.FTZ R4, R159, -1.4426950216293334961 ;  /* 0xbfb8aa3b9f04b820 */ /* 0x000fe20000410000 */
[----:B------:R2:W3:Y:S08]  /*d690*/  @!P5 MUFU.EX2 R8, R6 ;  /* 0x000000060008d308 */ /* 0x0004f00000000800 */
[----:B------:R-:W5:Y:S01]  /*d6a0*/  @!P0 MUFU.EX2 R0, R0 ;  /* 0x0000000000008308 */ /* 0x000f620000000800 */
[----:B--2---:R-:W-:-:S07]  /*d6b0*/  @!P6 FMUL.FTZ R6, R7, -1.4426950216293334961 ;  /* 0xbfb8aa3b0706e820 */ /* 0x004fce0000410000 */
[----:B------:R-:W2:Y:S01]  /*d6c0*/  @!P6 MUFU.EX2 R7, R6 ;  /* 0x000000060007e308 */ /* 0x000ea20000000800 */
[----:B---3--:R-:W-:-:S07]  /*d6d0*/  @!P5 FADD.FTZ R8, R8, 1 ;  /* 0x3f8000000808d421 */ /* 0x008fce0000010000 */
[----:B------:R3:W4:Y:S01]  /*d6e0*/  @!P3 MUFU.EX2 R6, R4 ;  /* 0x000000040006b308 */ /* 0x0007220000000800 */
[----:B-----5:R-:W-:-:S07]  /*d6f0*/  @!P0 FADD.FTZ R0, R0, 1 ;  /* 0x3f80000000008421 */ /* 0x020fce0000010000 */
[----:B------:R5:W0:Y:S01]  /*d700*/  @!P4 MUFU.RCP R10, R5 ;  /* 0x00000005000ac308 */ /* 0x000a220000001000 */
[----:B---3--:R-:W-:Y:S01]  /*d710*/  @!P1 FADD.FTZ R4, R2, 1 ;  /* 0x3f80000002049421 */ /* 0x008fe20000010000 */
[----:B------:R-:W-:Y:S01]  /*d720*/  MOV R2, UR7 ;  /* 0x0000000700027c02 */ /* 0x000fe20008000f00 */
[----:B--2---:R-:W-:-:S05]  /*d730*/  @!P6 FADD.FTZ R7, R7, 1 ;  /* 0x3f8000000707e421 */ /* 0x004fca0000010000 */
[----:B------:R-:W2:Y:S01]  /*d740*/  @!P5 MUFU.RCP R11, R8 ;  /* 0x00000008000bd308 */ /* 0x000ea20000001000 */
[----:B-----5:R-:W-:Y:S01]  /*d750*/  @!P2 FADD.FTZ R5, R3, 1 ;  /* 0x3f8000000305a421 */ /* 0x020fe20000010000 */
[----:B------:R-:W-:Y:S01]  /*d760*/  MOV R3, UR16 ;  /* 0x0000001000037c02 */ /* 0x000fe20008000f00 */
[----:B----4-:R-:W-:Y:S01]  /*d770*/  @!P3 FADD.FTZ R6, R6, 1 ;  /* 0x3f8000000606b421 */ /* 0x010fe20000010000 */
[----:B------:R-:W-:Y:S02]  /*d780*/  ULDC.64 UR16, c[0x0][0x3a8] ;  /* 0x0000ea0000107ab9 */ /* 0x000fe40000000a00 */
[----:B------:R-:W-:Y:S01]  /*d790*/  UIMAD UR7, UR19, UR16, URZ ;  /* 0x00000010130772a4 */ /* 0x000fe2000f8e023f */
[----:B------:R-:W-:Y:S01]  /*d7a0*/  IMAD.WIDE R2, R161, 0x10, R2 ;  /* 0x00000010a1027825 */ /* 0x000fe200078e0202 */
[----:B------:R-:W3:Y:S03]  /*d7b0*/  @!P0 MUFU.RCP R9, R0 ;  /* 0x0000000000098308 */ /* 0x000ee60000001000 */
[----:B0-----:R-:W-:Y:S01]  /*d7c0*/  @!P4 FMUL.FTZ R61, R61, R10 ;  /* 0x0000000a3d3dc220 */ /* 0x001fe20000410000 */
[----:B------:R-:W-:Y:S01]  /*d7d0*/  UIMAD UR7, UR11, UR17, UR7 ;  /* 0x000000110b0772a4 */ /* 0x000fe2000f8e0207 */
[----:B------:R-:W-:Y:S01]  /*d7e0*/  STG.E.128 desc[UR30][R2.64], R12 ;  /* 0x0000000c02007986 */ /* 0x000fe2000c101d1e */
[----:B------:R-:W-:-:S03]  /*d7f0*/  UIMAD.WIDE.U32 UR8, UR11, UR16, UR8 ;  /* 0x000000100b0872a5 */ /* 0x000fc6000f8e0008 */
[----:B------:R-:W-:Y:S01]  /*d800*/  STG.E.128 desc[UR30][R2.64+0x200], R16 ;  /* 0x0002001002007986 */ /* 0x000fe2000c101d1e */
[----:B------:R-:W0:Y:S01]  /*d810*/  @!P1 MUFU.RCP R4, R4 ;  /* 0x0000000400049308 */ /* 0x000e220000001000 */
[----:B--2---:R-:W-:Y:S01]  /*d820*/  @!P5 FMUL.FTZ R62, R62, R11 ;  /* 0x0000000b3e3ed220 */ /* 0x004fe20000410000 */
[----:B------:R-:W-:Y:S01]  /*d830*/  ULDC.64 UR16, c[0x0][0x3b0] ;  /* 0x0000ec0000107ab9 */ /* 0x000fe20000000a00 */
[----:B------:R-:W-:Y:S01]  /*d840*/  STG.E.128 desc[UR30][R2.64+0x400], R20 ;  /* 0x0004001402007986 */ /* 0x000fe2000c101d1e */
[----:B------:R-:W-:Y:S02]  /*d850*/  UIADD3 UR9, UR9, UR7, URZ ;  /* 0x0000000709097290 */ /* 0x000fe4000fffe03f */
[----:B------:R-:W-:Y:S01]  /*d860*/  UIMAD UR7, UR22, UR16, URZ ;  /* 0x00000010160772a4 */ /* 0x000fe2000f8e023f */
[----:B-1----:R1:W-:Y:S01]  /*d870*/  STG.E.128 desc[UR30][R2.64+0x600], R24 ;  /* 0x0006001802007986 */ /* 0x0023e2000c101d1e */
[----:B------:R-:W2:Y:S01]  /*d880*/  @!P2 MUFU.RCP R5, R5 ;  /* 0x000000050005a308 */ /* 0x000ea20000001000 */
[----:B---3--:R-:W-:Y:S01]  /*d890*/  @!P0 FMUL.FTZ R72, R72, R9 ;  /* 0x0000000948488220 */ /* 0x008fe20000410000 */
[----:B------:R-:W-:Y:S01]  /*d8a0*/  UIMAD UR7, UR10, UR17, UR7 ;  /* 0x000000110a0772a4 */ /* 0x000fe2000f8e0207 */
[----:B------:R-:W-:Y:S01]  /*d8b0*/  BAR.SYNC.DEFER_BLOCKING 0x0 ;  /* 0x0000000000007b1d */ /* 0x000fe20000010000 */
[----:B------:R-:W-:Y:S01]  /*d8c0*/  UIMAD.WIDE.U32 UR8, UR10, UR16, UR8 ;  /* 0x000000100a0872a5 */ /* 0x000fe2000f8e0008 */
[----:B------:R-:W-:-:S03]  /*d8d0*/  FADD.FTZ R0, R72, R165 ;  /* 0x000000a548007221 */ /* 0x000fc60000010000 */
[----:B------:R-:W-:Y:S01]  /*d8e0*/  UIADD3 UR9, UR9, UR7, URZ ;  /* 0x0000000709097290 */ /* 0x000fe2000fffe03f */
[----:B------:R-:W3:Y:S01]  /*d8f0*/  @!P3 MUFU.RCP R6, R6 ;  /* 0x000000060006b308 */ /* 0x000ee20000001000 */
[----:B0-----:R-:W-:Y:S01]  /*d900*/  @!P1 FMUL.FTZ R73, R73, R4 ;  /* 0x0000000449499220 */ /* 0x001fe20000410000 */
[----:B------:R-:W-:Y:S02]  /*d910*/  ULDC.64 UR16, c[0x0][0x3f0] ;  /* 0x0000fc0000107ab9 */ /* 0x000fe40000000a00 */
[----:B------:R-:W-:-:S04]  /*d920*/  ULEA UR7, UP0, UR8, UR16, 0x2 ;  /* 0x0000001008077291 */ /* 0x000fc8000f80103f */
[----:B------:R-:W0:Y:S01]  /*d930*/  @!P6 MUFU.RCP R8, R7 ;  /* 0x000000070008e308 */ /* 0x000e220000001000 */
[----:B--2---:R-:W-:Y:S01]  /*d940*/  @!P2 FMUL.FTZ R74, R74, R5 ;  /* 0x000000054a4aa220 */ /* 0x004fe20000410000 */
[----:B-1----:R-:W-:Y:S01]  /*d950*/  FADD.FTZ R3, R0, R73 ;  /* 0x0000004900037221 */ /* 0x002fe20000010000 */
[----:B------:R-:W-:Y:S01]  /*d960*/  ULEA.HI.X UR8, UR8, UR17, UR9, 0x2, UP0 ;  /* 0x0000001108087291 */ /* 0x000fe200080f1409 */
[----:B------:R-:W-:Y:S01]  /*d970*/  MOV R2, UR7 ;  /* 0x0000000700027c02 */ /* 0x000fe20008000f00 */
[----:B------:R-:W-:Y:S01]  /*d980*/  UISETP.GT.AND UP0, UPT, UR15, 0x1, UPT ;  /* 0x000000010f00788c */ /* 0x000fe2000bf04270 */
[----:B---3--:R-:W-:Y:S01]  /*d990*/  @!P3 FMUL.FTZ R75, R75, R6 ;  /* 0x000000064b4bb220 */ /* 0x008fe20000410000 */
[----:B------:R-:W-:Y:S04]  /*d9a0*/  STS.128 [R140+0x10], R68 ;  /* 0x000010448c007388 */ /* 0x000fe80000000c00 */
[----:B------:R-:W-:Y:S01]  /*d9b0*/  PLOP3.LUT P0, PT, PT, PT, UP0, 0x80, 0x0 ;  /* 0x000000000000781c */ /* 0x000fe20003f0f008 */
[----:B------:R1:W-:Y:S01]  /*d9c0*/  STS.128 [R140], R72 ;  /* 0x000000488c007388 */ /* 0x0003e20000000c00 */
[----:B0-----:R-:W-:-:S03]  /*d9d0*/  @!P6 FMUL.FTZ R63, R63, R8 ;  /* 0x000000083f3fe220 */ /* 0x001fc60000410000 */
[----:B------:R0:W-:Y:S04]  /*d9e0*/  STS.128 [R140+0x20], R64 ;  /* 0x000020408c007388 */ /* 0x0001e80000000c00 */
[----:B------:R-:W-:Y:S01]  /*d9f0*/  STS.128 [R140+0x30], R60 ;  /* 0x0000303c8c007388 */ /* 0x000fe20000000c00 */
[----:B------:R-:W-:-:S03]  /*da00*/  NOP ;  /* 0x0000000000007918 */ /* 0x000fc60000000000 */
[----:B------:R-:W2:Y:S01]  /*da10*/  LDS.128 R4, [R160] ;  /* 0x00000000a0047984 */ /* 0x000ea20000000c00 */
[----:B-1----:R-:W-:Y:S01]  /*da20*/  FADD.FTZ R74, R3, R74 ;  /* 0x0000004a034a7221 */ /* 0x002fe20000010000 */
[----:B------:R-:W-:Y:S02]  /*da30*/  MOV R3, UR8 ;  /* 0x0000000800037c02 */ /* 0x000fe40008000f00 */
[----:B------:R-:W1:Y:S01]  /*da40*/  LDS.128 R8, [R160+0x200] ;  /* 0x00020000a0087984 */ /* 0x000e620000000c00 */
        /* <DEDUP_REMOVED lines=8> */
[----:B0-----:R-:W-:-:S04]  /*dad0*/  FADD.FTZ R64, R71, R64 ;  /* 0x0000004047407221 */ /* 0x001fc80000010000 */
[----:B------:R-:W-:-:S04]  /*dae0*/  FADD.FTZ R65, R64, R65 ;  /* 0x0000004140417221 */ /* 0x000fc80000010000 */
[----:B------:R-:W-:-:S04]  /*daf0*/  FADD.FTZ R66, R65, R66 ;  /* 0x0000004241427221 */ /* 0x000fc80000010000 */
[----:B------:R-:W-:Y:S01]  /*db00*/  FADD.FTZ R67, R66, R67 ;  /* 0x0000004342437221 */ /* 0x000fe20000010000 */
[----:B--2---:R0:W-:Y:S03]  /*db10*/  STG.E.128 desc[UR30][R2.64], R4 ;  /* 0x0000000402007986 */ /* 0x0041e6000c101d1e */
[----:B------:R-:W-:Y:S01]  /*db20*/  FADD.FTZ R60, R67, R60 ;  /* 0x0000003c433c7221 */ /* 0x000fe20000010000 */
[----:B-1----:R0:W-:Y:S03]  /*db30*/  STG.E.128 desc[UR30][R2.64+0x200], R8 ;  /* 0x0002000802007986 */ /* 0x0021e6000c101d1e */
[----:B------:R-:W-:Y:S01]  /*db40*/  FADD.FTZ R61, R60, R61 ;  /* 0x0000003d3c3d7221 */ /* 0x000fe20000010000 */
[----:B---3--:R0:W-:Y:S03]  /*db50*/  STG.E.128 desc[UR30][R2.64+0x400], R12 ;  /* 0x0004000c02007986 */ /* 0x0081e6000c101d1e */
[----:B------:R-:W-:Y:S01]  /*db60*/  FADD.FTZ R62, R61, R62 ;  /* 0x0000003e3d3e7221 */ /* 0x000fe20000010000 */
[----:B----4-:R0:W-:Y:S03]  /*db70*/  STG.E.128 desc[UR30][R2.64+0x600], R16 ;  /* 0x0006001002007986 */ /* 0x0101e6000c101d1e */
[----:B------:R-:W-:Y:S01]  /*db80*/  FADD.FTZ R165, R62, R63 ;  /* 0x0000003f3ea57221 */ /* 0x000fe20000010000 */
[----:B------:R-:W-:Y:S06]  /*db90*/  @P0 BRA `(.L_x_11577) ;  /* 0xffffff2c00c00947 */ /* 0x000fec000383ffff */
.L_x_11447:
[----:B------:R-:W-:Y:S02]  /*dba0*/  ULDC.64 UR4, c[0x0][0x3d8] ;  /* 0x0000f60000047ab9 */ /* 0x000fe40000000a00 */
[----:B------:R-:W-:-:S04]  /*dbb0*/  ISETP.NE.U32.AND P0, PT, RZ, UR4, PT ;  /* 0x00000004ff007c0c */ /* 0x000fc8000bf05070 */
[----:B------:R-:W-:-:S13]  /*dbc0*/  ISETP.NE.AND.EX P0, PT, RZ, UR5, PT, P0 ;  /* 0x00000005ff007c0c */ /* 0x000fda000bf05300 */
[----:B------:R-:W-:Y:S05]  /*dbd0*/  @!P0 BRA `(.L_x_11578) ;  /* 0x0000000000908947 */ /* 0x000fea0003800000 */
[----:B------:R-:W1:Y:S01]  /*dbe0*/  SHFL.DOWN P0, R0, R167, 0x1, 0x1f ;  /* 0x08201f00a7007f89 */ /* 0x000e620000000000 */
[----:B------:R-:W-:Y:S01]  /*dbf0*/  BSSY B0, `(.L_x_11578) ;  /* 0x0000022000007945 */ /* 0x000fe20003800000 */
[----:B0-----:R-:W0:Y:S01]  /*dc00*/  S2R R4, SR_LANEID ;  /* 0x0000000000047919 */ /* 0x001e220000000000 */
[----:B------:R-:W2:Y:S01]  /*dc10*/  S2R R6, SR_TID.X ;  /* 0x0000000000067919 */ /* 0x000ea20000002100 */
[----:B-1----:R-:W-:-:S05]  /*dc20*/  @P0 FADD R0, R0, R167 ;  /* 0x000000a700000221 */ /* 0x002fca0000000000 */
[----:B------:R-:W1:Y:S01]  /*dc30*/  SHFL.DOWN P0, R3, R0, 0x2, 0x1f ;  /* 0x08401f0000037f89 */ /* 0x000e620000000000 */
[----:B0-----:R-:W-:-:S13]  /*dc40*/  ISETP.NE.AND P1, PT, R4, RZ, PT ;  /* 0x000000ff0400720c */ /* 0x001fda0003f25270 */
[----:B------:R-:W0:Y:S01]  /*dc50*/  @!P1 S2R R9, SR_CgaCtaId ;  /* 0x0000000000099919 */ /* 0x000e220000008800 */
[----:B--2---:R-:W-:Y:S01]  /*dc60*/  @!P1 SHF.R.S32.HI R7, RZ, 0x1f, R6 ;  /* 0x0000001fff079819 */ /* 0x004fe20000011406 */
[----:B-1----:R-:W-:Y:S01]  /*dc70*/  @P0 FADD R3, R0, R3 ;  /* 0x0000000300030221 */ /* 0x002fe20000000000 */
[----:B------:R-:W-:Y:S02]  /*dc80*/  @!P1 MOV R0, 0x400 ;  /* 0x0000040000009802 */ /* 0x000fe40000000f00 */
[----:B------:R-:W-:Y:S02]  /*dc90*/  @!P1 LEA.HI R7, R7, R6, RZ, 0x5 ;  /* 0x0000000607079211 */ /* 0x000fe400078f28ff */
        /* <DEDUP_REMOVED lines=15> */
[----:B------:R-:W-:Y:S02]  /*dd90*/  R2UR UR4, R238 ;  /* 0x00000000ee0472ca */ /* 0x000fe400000e0000 */
[----:B------:R-:W-:-:S11]  /*dda0*/  R2UR UR5, R239 ;  /* 0x00000000ef0572ca */ /* 0x000fd600000e0000 */
[----:B------:R-:W-:Y:S02]  /*ddb0*/  MOV R2, UR4 ;  /* 0x0000000400027c02 */ /* 0x000fe40008000f00 */
[----:B0-----:R-:W-:Y:S02]  /*ddc0*/  @!P0 LEA R0, R3, R0, 0x18 ;  /* 0x0000000003008211 */ /* 0x001fe400078ec0ff */
[----:B------:R-:W-:-:S03]  /*ddd0*/  MOV R3, UR5 ;  /* 0x0000000500037c02 */ /* 0x000fc60008000f00 */
[----:B------:R-:W0:Y:S02]  /*dde0*/  @!P0 LDS R5, [R0+0x4208] ;  /* 0x0042080000058984 */ /* 0x000e240000000800 */
[----:B0-----:R-:W-:-:S05]  /*ddf0*/  @!P0 FADD.FTZ R4, R4, R5 ;  /* 0x0000000504048221 */ /* 0x001fca0000010000 */
[----:B------:R1:W-:Y:S02]  /*de00*/  REDG.E.ADD.F32.FTZ.RN.STRONG.GPU desc[UR30][R2.64], R4 ;  /* 0x00000004020079a6 */ /* 0x0003e4000c10f39e */
.L_x_11579:
[----:B------:R-:W-:Y:S05]  /*de10*/  BSYNC B0 ;  /* 0x0000000000007941 */ /* 0x000fea0003800000 */
.L_x_11578:
        /* <DEDUP_REMOVED lines=40> */
.L_x_11581:
[----:B0-----:R-:W0:Y:S02]  /*e0a0*/  S2R R11, SR_TID.X ;  /* 0x00000000000b7919 */ /* 0x001e240000002100 */
.L_x_11582:
[----:B------:R-:W-:Y:S05]  /*e0b0*/  BSYNC B0 ;  /* 0x0000000000007941 */ /* 0x000fea0003800000 */
.L_x_11580:
        /* <DEDUP_REMOVED lines=23> */
.L_x_11584:
        /* <DEDUP_REMOVED lines=32> */
.L_x_11583:
[----:B------:R-:W-:Y:S05]  /*e430*/  EXIT ;  /* 0x000000000000794d */ /* 0x000fea0003800000 */
.L_x_11485:
[----:B------:R-:W-:Y:S01]  /*e440*/  HFMA2.MMA R243, -RZ, RZ, 0, 5.9604644775390625e-08 ;  /* 0x00000001fff37435 */ /* 0x000fe200000001ff */
[----:B------:R-:W-:Y:S02]  /*e450*/  MOV R244, R237 ;  /* 0x000000ed00f47202 */ /* 0x000fe40000000f00 */
[----:B------:R-:W-:Y:S02]  /*e460*/  MOV R242, RZ ;  /* 0x000000ff00f27202 */ /* 0x000fe40000000f00 */
[----:B------:R-:W-:-:S07]  /*e470*/  MOV R131, 0xffffffff ;  /* 0xffffffff00837802 */ /* 0x000fce0000000f00 */
[----:B0-2---:R-:W-:Y:S05]  /*e480*/  WARPSYNC.COLLECTIVE R131, `(.L_x_11585) ;  /* 0x0000000083087348 */ /* 0x005fea0003c00000 */
[----:B------:R1:W3:Y:S02]  /*e490*/  SHFL.UP P3, R128, R244, R243, R242 ;  /* 0x040000f3f4807389 */ /* 0x0002e400000600f2 */
[----:B0123--:R-:W-:Y:S01]  /*e4a0*/  ENDCOLLECTIVE ;  /* 0x000000000000791b */ /* 0x00ffe20003800000 */
.L_x_11585:
[----:B------:R-:W-:Y:S02]  /*e4b0*/  MOV R244, R129 ;  /* 0x0000008100f47202 */ /* 0x000fe40000000f00 */
[----:B------:R-:W-:-:S07]  /*e4c0*/  MOV R130, R128 ;  /* 0x0000008000827202 */ /* 0x000fce0000000f00 */
[----:B------:R-:W-:Y:S05]  /*e4d0*/  WARPSYNC.COLLECTIVE R131, `(.L_x_11586) ;  /* 0x0000000083087348 */ /* 0x000fea0003c00000 */
[----:B------:R0:W1:Y:S02]  /*e4e0*/  SHFL.UP P3, R128, R244, R243, R242 ;  /* 0x040000f3f4807389 */ /* 0x00006400000600f2 */
[----:B01----:R-:W-:Y:S01]  /*e4f0*/  ENDCOLLECTIVE ;  /* 0x000000000000791b */ /* 0x003fe20003800000 */
.L_x_11586:
[----:B------:R-:W-:Y:S02]  /*e500*/  MOV R244, R240 ;  /* 0x000000f000f47202 */ /* 0x000fe40000000f00 */
[----:B------:R-:W-:-:S07]  /*e510*/  MOV R236, R128 ;  /* 0x0000008000ec7202 */ /* 0x000fce0000000f00 */
[----:B------:R-:W-:Y:S05]  /*e520*/  WARPSYNC.COLLECTIVE R131, `(.L_x_11587) ;  /* 0x0000000083087348 */ /* 0x000fea0003c00000 */
[----:B------:R0:W1:Y:S02]  /*e530*/  SHFL.UP P3, R128, R244, R243, R242 ;  /* 0x040000f3f4807389 */ /* 0x00006400000600f2 */
[----:B01----:R-:W-:Y:S01]  /*e540*/  ENDCOLLECTIVE ;  /* 0x000000000000791b */ /* 0x003fe20003800000 */
.L_x_11587:
[----:B------:R-:W-:Y:S02]  /*e550*/  MOV R244, R241 ;  /* 0x000000f100f47202 */ /* 0x000fe40000000f00 */
[----:B------:R-:W-:-:S07]  /*e560*/  MOV R246, R128 ;  /* 0x0000008000f67202 */ /* 0x000fce0000000f00 */
[----:B------:R-:W-:Y:S05]  /*e570*/  WARPSYNC.COLLECTIVE R131, `(.L_x_11588) ;  /* 0x0000000083087348 */ /* 0x000fea0003c00000 */
[----:B------:R0:W1:Y:S02]  /*e580*/  SHFL.UP P3, R128, R244, R243, R242 ;  /* 0x040000f3f4807389 */ /* 0x00006400000600f2 */
[----:B01----:R-:W-:Y:S01]  /*e590*/  ENDCOLLECTIVE ;  /* 0x000000000000791b */ /* 0x003fe20003800000 */
.L_x_11588:
[C---:B------:R-:W-:Y:S01]  /*e5a0*/  FMUL.FTZ R247, R129.reuse, R246 ;  /* 0x000000f681f77220 */ /* 0x040fe20000410000 */
[C---:B------:R-:W-:Y:S01]  /*e5b0*/  FMUL.FTZ R131, R129.reuse, R236 ;  /* 0x000000ec81837220 */ /* 0x040fe20000410000 */
[----:B------:R-:W-:Y:S01]  /*e5c0*/  HFMA2.MMA R243, -RZ, RZ, 0, 1.1920928955078125e-07 ;  /* 0x00000002fff37435 */ /* 0x000fe200000001ff */
[----:B------:R-:W-:Y:S01]  /*e5d0*/  ISETP.GE.AND P3, PT, R164, 0x1, PT ;  /* 0x00000001a400780c */ /* 0x000fe20003f66270 */
[-C--:B------:R-:W-:Y:S01]  /*e5e0*/  FMUL.FTZ R248, R129, R128.reuse ;  /* 0x0000008081f87220 */ /* 0x080fe20000410000 */
[----:B------:R-:W-:-:S03]  /*e5f0*/  FFMA.FTZ R128, R237, R128, R247 ;  /* 0x00000080ed807223 */ /* 0x000fc600000100f7 */
[----:B------:R-:W-:-:S08]  /*e600*/  FFMA.FTZ R245, R237, R246, -R248 ;  /* 0x000000f6edf57223 */ /* 0x000fd000000108f8 */
[----:B------:R-:W-:Y:S01]  /*e610*/  @P3 FADD.FTZ R241, R241, R128 ;  /* 0x00000080f1f13221 */ /* 0x000fe20000010000 */
[----:B------:R-:W-:Y:S01]  /*e620*/  FMUL.FTZ R128, R129, R130 ;  /* 0x0000008281807220 */ /* 0x000fe20000410000 */
[----:B------:R-:W-:-:S03]  /*e630*/  @P3 FADD.FTZ R240, R240, R245 ;  /* 0x000000f5f0f03221 */ /* 0x000fc60000010000 */
[C---:B------:R-:W-:Y:S01]  /*e640*/  FFMA.FTZ R128, R237.reuse, R236, R128 ;  /* 0x000000eced807223 */ /* 0x040fe20000010080 */
[----:B------:R-:W-:Y:S01]  /*e650*/  @P3 FFMA.FTZ R237, R237, R130, -R131 ;  /* 0x00000082eded3223 */ /* 0x000fe20000010883 */
[----:B------:R-:W-:-:S03]  /*e660*/  MOV R131, 0xffffffff ;  /* 0xffffffff00837802 */ /* 0x000fc60000000f00 */
[----:B------:R-:W-:Y:S02]  /*e670*/  FSEL R129, R129, R128, !P3 ;  /* 0x0000008081817208 */ /* 0x000fe40005800000 */
[----:B------:R-:W-:-:S07]  /*e680*/  MOV R244, R237 ;  /* 0x000000ed00f47202 */ /* 0x000fce0000000f00 */
[----:B------:R-:W-:Y:S05]  /*e690*/  WARPSYNC.COLLECTIVE R131, `(.L_x_11589) ;  /* 0x0000000083087348 */ /* 0x000fea0003c00000 */
[----:B------:R0:W1:Y:S02]  /*e6a0*/  SHFL.UP P3, R128, R244, R243, R242 ;  /* 0x040000f3f4807389 */ /* 0x00006400000600f2 */
[----:B01----:R-:W-:Y:S01]  /*e6b0*/  ENDCOLLECTIVE ;  /* 0x000000000000791b */ /* 0x003fe20003800000 */
.L_x_11589:
[----:B------:R-:W-:Y:S02]  /*e6c0*/  MOV R244, R129 ;  /* 0x0000008100f47202 */ /* 0x000fe40000000f00 */
[----:B------:R-:W-:-:S07]  /*e6d0*/  MOV R130, R128 ;  /* 0x0000008000827202 */ /* 0x000fce0000000f00 */
[----:B------:R-:W-:Y:S05]  /*e6e0*/  WARPSYNC.COLLECTIVE R131, `(.L_x_11590) ;  /* 0x0000000083087348 */ /* 0x000fea0003c00000 */
[----:B------:R0:W1:Y:S02]  /*e6f0*/  SHFL.UP P3, R128, R244, R243, R242 ;  /* 0x040000f3f4807389 */ /* 0x00006400000600f2 */
[----:B01----:R-:W-:Y:S01]  /*e700*/  ENDCOLLECTIVE ;  /* 0x000000000000791b */ /* 0x003fe20003800000 */
.L_x_11590:
[----:B------:R-:W-:Y:S02]  /*e710*/  MOV R244, R240 ;  /* 0x000000f000f47202 */ /* 0x000fe40000000f00 */
[----:B------:R-:W-:-:S07]  /*e720*/  MOV R236, R128 ;  /* 0x0000008000ec7202 */ /* 0x000fce0000000f00 */
[----:B------:R-:W-:Y:S05]  /*e730*/  WARPSYNC.COLLECTIVE R131, `(.L_x_11591) ;  /* 0x0000000083087348 */ /* 0x000fea0003c00000 */
[----:B------:R0:W1:Y:S02]  /*e740*/  SHFL.UP P3, R128, R244, R243, R242 ;  /* 0x040000f3f4807389 */ /* 0x00006400000600f2 */
[----:B01----:R-:W-:Y:S01]  /*e750*/  ENDCOLLECTIVE ;  /* 0x000000000000791b */ /* 0x003fe20003800000 */
.L_x_11591:
[----:B------:R-:W-:Y:S02]  /*e760*/  MOV R244, R241 ;  /* 0x000000f100f47202 */ /* 0x000fe40000000f00 */
[----:B------:R-:W-:-:S07]  /*e770*/  MOV R246, R128 ;  /* 0x0000008000f67202 */ /* 0x000fce0000000f00 */
[----:B------:R-:W-:Y:S05]  /*e780*/  WARPSYNC.COLLECTIVE R131, `(.L_x_11592) ;  /* 0x0000000083087348 */ /* 0x000fea0003c00000 */
[----:B------:R0:W1:Y:S02]  /*e790*/  SHFL.UP P3, R128, R244, R243, R242 ;  /* 0x040000f3f4807389 */ /* 0x00006400000600f2 */
[----:B01----:R-:W-:Y:S01]  /*e7a0*/  ENDCOLLECTIVE ;  /* 0x000000000000791b */ /* 0x003fe20003800000 */
.L_x_11592:
[C---:B------:R-:W-:Y:S01]  /*e7b0*/  FMUL.FTZ R247, R129.reuse, R246 ;  /* 0x000000f681f77220 */ /* 0x040fe20000410000 */
        /* <DEDUP_REMOVED lines=8> */
[C---:B------:R-:W-:Y:S01]  /*e840*/  FFMA.FTZ R128, R237.reuse, R236, R128 ;  /* 0x000000eced807223 */ /* 0x040fe20000010080 */
[----:B------:R-:W-:Y:S01]  /*e850*/  @P3 FFMA.FTZ R237, R237, R130, -R131 ;  /* 0x00000082eded3223 */ /* 0x000fe20000010883 */
[----:B------:R-:W-:Y:S01]  /*e860*/  MOV R131, 0xffffffff ;  /* 0xffffffff00837802 */ /* 0x000fe20000000f00 */
[----:B------:R-:W-:Y:S01]  /*e870*/  @P3 FADD.FTZ R240, R240, R245 ;  /* 0x000000f5f0f03221 */ /* 0x000fe20000010000 */
[----:B------:R-:W-:Y:S01]  /*e880*/  @P3 FADD.FTZ R241, R241, R248 ;  /* 0x000000f8f1f13221 */ /* 0x000fe20000010000 */
[----:B------:R-:W-:Y:S02]  /*e890*/  FSEL R129, R129, R128, !P3 ;  /* 0x0000008081817208 */ /* 0x000fe40005800000 */
[----:B------:R-:W-:-:S07]  /*e8a0*/  MOV R244, R237 ;  /* 0x000000ed00f47202 */ /* 0x000fce0000000f00 */
[----:B------:R-:W-:Y:S05]  /*e8b0*/  WARPSYNC.COLLECTIVE R131, `(.L_x_11593) ;  /* 0x0000000083087348 */ /* 0x000fea0003c00000 */
[----:B------:R0:W1:Y:S02]  /*e8c0*/  SHFL.UP P3, R128, R244, R243, R242 ;  /* 0x040000f3f4807389 */ /* 0x00006400000600f2 */
[----:B01----:R-:W-:Y:S01]  /*e8d0*/  ENDCOLLECTIVE ;  /* 0x000000000000791b */ /* 0x003fe20003800000 */
.L_x_11593:
[----:B------:R-:W-:Y:S02]  /*e8e0*/  MOV R244, R129 ;  /* 0x0000008100f47202 */ /* 0x000fe40000000f00 */
[----:B------:R-:W-:-:S07]  /*e8f0*/  MOV R130, R128 ;  /* 0x0000008000827202 */ /* 0x000fce0000000f00 */
[----:B------:R-:W-:Y:S05]  /*e900*/  WARPSYNC.COLLECTIVE R131, `(.L_x_11594) ;  /* 0x0000000083087348 */ /* 0x000fea0003c00000 */
[----:B------:R0:W1:Y:S02]  /*e910*/  SHFL.UP P3, R128, R244, R243, R242 ;  /* 0x040000f3f4807389 */ /* 0x00006400000600f2 */
[----:B01----:R-:W-:Y:S01]  /*e920*/  ENDCOLLECTIVE ;  /* 0x000000000000791b */ /* 0x003fe20003800000 */
.L_x_11594:
[----:B------:R-:W-:Y:S02]  /*e930*/  MOV R244, R240 ;  /* 0x000000f000f47202 */ /* 0x000fe40000000f00 */
[----:B------:R-:W-:-:S07]  /*e940*/  MOV R236, R128 ;  /* 0x0000008000ec7202 */ /* 0x000fce0000000f00 */
[----:B------:R-:W-:Y:S05]  /*e950*/  WARPSYNC.COLLECTIVE R131, `(.L_x_11595) ;  /* 0x0000000083087348 */ /* 0x000fea0003c00000 */
[----:B------:R0:W1:Y:S02]  /*e960*/  SHFL.UP P3, R128, R244, R243, R242 ;  /* 0x040000f3f4807389 */ /* 0x00006400000600f2 */
[----:B01----:R-:W-:Y:S01]  /*e970*/  ENDCOLLECTIVE ;  /* 0x000000000000791b */ /* 0x003fe20003800000 */
.L_x_11595:
[----:B------:R-:W-:Y:S02]  /*e980*/  MOV R244, R241 ;  /* 0x000000f100f47202 */ /* 0x000fe40000000f00 */
[----:B------:R-:W-:-:S07]  /*e990*/  MOV R246, R128 ;  /* 0x0000008000f67202 */ /* 0x000fce0000000f00 */
[----:B------:R-:W-:Y:S05]  /*e9a0*/  WARPSYNC.COLLECTIVE R131, `(.L_x_11596) ;  /* 0x0000000083087348 */ /* 0x000fea0003c00000 */
[----:B------:R0:W1:Y:S02]  /*e9b0*/  SHFL.UP P3, R128, R244, R243, R242 ;  /* 0x040000f3f4807389 */ /* 0x00006400000600f2 */
[----:B01----:R-:W-:Y:S01]  /*e9c0*/  ENDCOLLECTIVE ;  /* 0x000000000000791b */ /* 0x003fe20003800000 */
.L_x_11596:
[C---:B------:R-:W-:Y:S01]  /*e9d0*/  FMUL.FTZ R247, R129.reuse, R246 ;  /* 0x000000f681f77220 */ /* 0x040fe20000410000 */
[C---:B------:R-:W-:Y:S01]  /*e9e0*/  FMUL.FTZ R131, R129.reuse, R236 ;  /* 0x000000ec81837220 */ /* 0x040fe20000410000 */
[----:B------:R-:W-:Y:S01]  /*e9f0*/  HFMA2.MMA R243, -RZ, RZ, 0, 4.76837158203125e-07 ;  /* 0x00000008fff37435 */ /* 0x000fe200000001ff */
        /* <DEDUP_REMOVED lines=15> */
.L_x_11597:
[----:B------:R-:W-:Y:S02]  /*eaf0*/  MOV R244, R129 ;  /* 0x0000008100f47202 */ /* 0x000fe40000000f00 */
[----:B------:R-:W-:-:S07]  /*eb00*/  MOV R130, R128 ;  /* 0x0000008000827202 */ /* 0x000fce0000000f00 */
[----:B------:R-:W-:Y:S05]  /*eb10*/  WARPSYNC.COLLECTIVE R131, `(.L_x_11598) ;  /* 0x0000000083087348 */ /* 0x000fea0003c00000 */
[----:B------:R0:W1:Y:S02]  /*eb20*/  SHFL.UP P3, R128, R244, R243, R242 ;  /* 0x040000f3f4807389 */ /* 0x00006400000600f2 */
[----:B01----:R-:W-:Y:S01]  /*eb30*/  ENDCOLLECTIVE ;  /* 0x000000000000791b */ /* 0x003fe20003800000 */
.L_x_11598:
[----:B------:R-:W-:Y:S02]  /*eb40*/  MOV R244, R240 ;  /* 0x000000f000f47202 */ /* 0x000fe40000000f00 */
[----:B------:R-:W-:-:S07]  /*eb50*/  MOV R246, R128 ;  /* 0x0000008000f67202 */ /* 0x000fce0000000f00 */
[----:B------:R-:W-:Y:S05]  /*eb60*/  WARPSYNC.COLLECTIVE R131, `(.L_x_11599) ;  /* 0x0000000083087348 */ /* 0x000fea0003c00000 */
[----:B------:R0:W1:Y:S02]  /*eb70*/  SHFL.UP P3, R128, R244, R243, R242 ;  /* 0x040000f3f4807389 */ /* 0x00006400000600f2 */
[----:B01----:R-:W-:Y:S01]  /*eb80*/  ENDCOLLECTIVE ;  /* 0x000000000000791b */ /* 0x003fe20003800000 */
.L_x_11599:
[----:B------:R-:W-:Y:S02]  /*eb90*/  MOV R244, R241 ;  /* 0x000000f100f47202 */ /* 0x000fe40000000f00 */
[----:B------:R-:W-:-:S07]  /*eba0*/  MOV R236, R128 ;  /* 0x0000008000ec7202 */ /* 0x000fce0000000f00 */
[----:B------:R-:W-:Y:S05]  /*ebb0*/  WARPSYNC.COLLECTIVE R131, `(.L_x_11600) ;  /* 0x0000000083087348 */ /* 0x000fea0003c00000 */
[----:B------:R0:W1:Y:S02]  /*ebc0*/  SHFL.UP P3, R128, R244, R243, R242 ;  /* 0x040000f3f4807389 */ /* 0x00006400000600f2 */
[----:B01----:R-:W-:Y:S01]  /*ebd0*/  ENDCOLLECTIVE ;  /* 0x000000000000791b */ /* 0x003fe20003800000 */
.L_x_11600:
[C---:B------:R-:W-:Y:S01]  /*ebe0*/  FMUL.FTZ R247, R129.reuse, R236 ;  /* 0x000000ec81f77220 */ /* 0x040fe20000410000 */
[C---:B------:R-:W-:Y:S01]  /*ebf0*/  FMUL.FTZ R131, R129.reuse, R246 ;  /* 0x000000f681837220 */ /* 0x040fe20000410000 */
[----:B------:R-:W-:Y:S01]  /*ec00*/  HFMA2.MMA R243, -RZ, RZ, 0, 9.5367431640625e-07 ;  /* 0x00000010fff37435 */ /* 0x000fe200000001ff */
        /* <DEDUP_REMOVED lines=15> */
.L_x_11601:
[----:B------:R-:W-:Y:S02]  /*ed00*/  MOV R244, R129 ;  /* 0x0000008100f47202 */ /* 0x000fe40000000f00 */
[----:B------:R-:W-:-:S07]  /*ed10*/  MOV R130, R128 ;  /* 0x0000008000827202 */ /* 0x000fce0000000f00 */
[----:B------:R-:W-:Y:S05]  /*ed20*/  WARPSYNC.COLLECTIVE R131, `(.L_x_11602) ;  /* 0x0000000083087348 */ /* 0x000fea0003c00000 */
[----:B------:R0:W1:Y:S02]  /*ed30*/  SHFL.UP P3, R128, R244, R243, R242 ;  /* 0x040000f3f4807389 */ /* 0x00006400000600f2 */
[----:B01----:R-:W-:Y:S01]  /*ed40*/  ENDCOLLECTIVE ;  /* 0x000000000000791b */ /* 0x003fe20003800000 */
.L_x_11602:
[----:B------:R-:W-:Y:S02]  /*ed50*/  MOV R244, R240 ;  /* 0x000000f000f47202 */ /* 0x000fe40000000f00 */
[----:B------:R-:W-:-:S07]  /*ed60*/  MOV R236, R128 ;  /* 0x0000008000ec7202 */ /* 0x000fce0000000f00 */
[----:B------:R-:W-:Y:S05]  /*ed70*/  WARPSYNC.COLLECTIVE R131, `(.L_x_11603) ;  /* 0x0000000083087348 */ /* 0x000fea0003c00000 */
[----:B------:R0:W1:Y:S02]  /*ed80*/  SHFL.UP P3, R128, R244, R243, R242 ;  /* 0x040000f3f4807389 */ /* 0x00006400000600f2 */
[----:B01----:R-:W-:Y:S01]  /*ed90*/  ENDCOLLECTIVE ;  /* 0x000000000000791b */ /* 0x003fe20003800000 */
.L_x_11603:
[----:B------:R-:W-:Y:S02]  /*eda0*/  MOV R244, R241 ;  /* 0x000000f100f47202 */ /* 0x000fe40000000f00 */
[----:B------:R-:W-:-:S07]  /*edb0*/  MOV R246, R128 ;  /* 0x0000008000f67202 */ /* 0x000fce0000000f00 */
[----:B------:R-:W-:Y:S05]  /*edc0*/  WARPSYNC.COLLECTIVE R131, `(.L_x_11604) ;  /* 0x0000000083087348 */ /* 0x000fea0003c00000 */
[----:B------:R0:W1:Y:S02]  /*edd0*/  SHFL.UP P3, R128, R244, R243, R242 ;  /* 0x040000f3f4807389 */ /* 0x00006400000600f2 */
[----:B01----:R-:W-:Y:S01]  /*ede0*/  ENDCOLLECTIVE ;  /* 0x000000000000791b */ /* 0x003fe20003800000 */
.L_x_11604:
[----:B------:R-:W-:Y:S05]  /*edf0*/  BRA `(.L_x_11605) ;  /* 0xffffff8400187947 */ /* 0x000fea000383ffff */
.L_x_11486:
        /* <DEDUP_REMOVED lines=8> */
.L_x_11607:
[----:B------:R-:W-:Y:S05]  /*ee80*/  BSYNC B0 ;  /* 0x0000000000007941 */ /* 0x000fea0003800000 */
.L_x_11606:
[----:B------:R-:W-:Y:S05]  /*ee90*/  BRA `(.L_x_11608) ;  /* 0xffffff8400287947 */ /* 0x000fea000383ffff */
.L_x_11487:
        /* <DEDUP_REMOVED lines=8> */
.L_x_11610:
[----:B------:R-:W-:Y:S05]  /*ef20*/  BSYNC B0 ;  /* 0x0000000000007941 */ /* 0x000fea0003800000 */
.L_x_11609:
[----:B------:R-:W-:Y:S05]  /*ef30*/  BRA `(.L_x_11611) ;  /* 0xffffff8400087947 */ /* 0x000fea000383ffff */
.L_x_11488:
        /* <DEDUP_REMOVED lines=8> */
.L_x_11613:
[----:B------:R-:W-:Y:S05]  /*efc0*/  BSYNC B0 ;  /* 0x0000000000007941 */ /* 0x000fea0003800000 */
.L_x_11612:
[----:B------:R-:W-:Y:S05]  /*efd0*/  BRA `(.L_x_11614) ;  /* 0xffffff8000e87947 */ /* 0x000fea000383ffff */
.L_x_11489:
        /* <DEDUP_REMOVED lines=8> */
.L_x_11616:
[----:B------:R-:W-:Y:S05]  /*f060*/  BSYNC B0 ;  /* 0x0000000000007941 */ /* 0x000fea0003800000 */
.L_x_11615:
[----:B------:R-:W-:Y:S05]  /*f070*/  BRA `(.L_x_11617) ;  /* 0xffffff8000c87947 */ /* 0x000fea000383ffff */
.L_x_11490:
        /* <DEDUP_REMOVED lines=8> */
.L_x_11619:
[----:B------:R-:W-:Y:S05]  /*f100*/  BSYNC B0 ;  /* 0x0000000000007941 */ /* 0x000fea0003800000 */
.L_x_11618:
        /* <DEDUP_REMOVED lines=10> */
.L_x_11620:
[----:B------:R-:W-:Y:S02]  /*f1b0*/  MOV R244, R240 ;  /* 0x000000f000f47202 */ /* 0x000fe40000000f00 */
[----:B------:R-:W-:-:S07]  /*f1c0*/  MOV R245, R128 ;  /* 0x0000008000f57202 */ /* 0x000fce0000000f00 */
[----:B------:R-:W-:Y:S05]  /*f1d0*/  WARPSYNC.COLLECTIVE R131, `(.L_x_11621) ;  /* 0x0000000083087348 */ /* 0x000fea0003c00000 */
[----:B------:R0:W1:Y:S02]  /*f1e0*/  SHFL.UP P3, R128, R244, R243, R242 ;  /* 0x040000f3f4807389 */ /* 0x00006400000600f2 */
[----:B01----:R-:W-:Y:S01]  /*f1f0*/  ENDCOLLECTIVE ;  /* 0x000000000000791b */ /* 0x003fe20003800000 */
.L_x_11621:
[----:B------:R-:W-:Y:S02]  /*f200*/  MOV R244, R241 ;  /* 0x000000f100f47202 */ /* 0x000fe40000000f00 */
[----:B------:R-:W-:-:S07]  /*f210*/  MOV R240, R128 ;  /* 0x0000008000f07202 */ /* 0x000fce0000000f00 */
[----:B------:R-:W-:Y:S05]  /*f220*/  WARPSYNC.COLLECTIVE R131, `(.L_x_11622) ;  /* 0x0000000083087348 */ /* 0x000fea0003c00000 */
[----:B------:R0:W1:Y:S02]  /*f230*/  SHFL.UP P3, R128, R244, R243, R242 ;  /* 0x040000f3f4807389 */ /* 0x00006400000600f2 */
[----:B01----:R-:W-:Y:S01]  /*f240*/  ENDCOLLECTIVE ;  /* 0x000000000000791b */ /* 0x003fe20003800000 */
.L_x_11622:
[----:B------:R-:W-:Y:S02]  /*f250*/  MOV R241, R128 ;  /* 0x0000008000f17202 */ /* 0x000fe40000000f00 */
[----:B------:R-:W-:-:S07]  /*f260*/  MOV R128, 0x1f ;  /* 0x0000001f00807802 */ /* 0x000fce0000000f00 */
[----:B------:R-:W-:Y:S05]  /*f270*/  WARPSYNC.COLLECTIVE R131, `(.L_x_11623) ;  /* 0x0000000083087348 */ /* 0x000fea0003c00000 */
[----:B------:R0:W1:Y:S02]  /*f280*/  SHFL.IDX P3, R236, R130, R129, R128 ;  /* 0x0000008182ec7389 */ /* 0x0000640000060080 */
[----:B01----:R-:W-:Y:S01]  /*f290*/  ENDCOLLECTIVE ;  /* 0x000000000000791b */ /* 0x003fe20003800000 */
.L_x_11623:
[----:B------:R-:W-:Y:S02]  /*f2a0*/  MOV R130, R41 ;  /* 0x0000002900827202 */ /* 0x000fe40000000f00 */
[----:B------:R-:W-:-:S07]  /*f2b0*/  MOV R40, R236 ;  /* 0x000000ec00287202 */ /* 0x000fce0000000f00 */
[----:B------:R-:W-:Y:S05]  /*f2c0*/  WARPSYNC.COLLECTIVE R131, `(.L_x_11624) ;  /* 0x0000000083087348 */ /* 0x000fea0003c00000 */
[----:B------:R0:W1:Y:S02]  /*f2d0*/  SHFL.IDX P3, R236, R130, R129, R128 ;  /* 0x0000008182ec7389 */ /* 0x0000640000060080 */
[----:B01----:R-:W-:Y:S01]  /*f2e0*/  ENDCOLLECTIVE ;  /* 0x000000000000791b */ /* 0x003fe20003800000 */
.L_x_11624:
[----:B------:R-:W-:Y:S02]  /*f2f0*/  MOV R130, R42 ;  /* 0x0000002a00827202 */ /* 0x000fe40000000f00 */
[----:B------:R-:W-:-:S07]  /*f300*/  MOV R41, R236 ;  /* 0x000000ec00297202 */ /* 0x000fce0000000f00 */
[----:B------:R-:W-:Y:S05]  /*f310*/  WARPSYNC.COLLECTIVE R131, `(.L_x_11625) ;  /* 0x0000000083087348 */ /* 0x000fea0003c00000 */
[----:B------:R0:W1:Y:S02]  /*f320*/  SHFL.IDX P3, R236, R130, R129, R128 ;  /* 0x0000008182ec7389 */ /* 0x0000640000060080 */
[----:B01----:R-:W-:Y:S01]  /*f330*/  ENDCOLLECTIVE ;  /* 0x000000000000791b */ /* 0x003fe20003800000 */
.L_x_11625:
[----:B------:R-:W-:Y:S02]  /*f340*/  MOV R130, R43 ;  /* 0x0000002b00827202 */ /* 0x000fe40000000f00 */
[----:B------:R-:W-:-:S07]  /*f350*/  MOV R42, R236 ;  /* 0x000000ec002a7202 */ /* 0x000fce0000000f00 */
[----:B------:R-:W-:Y:S05]  /*f360*/  WARPSYNC.COLLECTIVE R131, `(.L_x_11626) ;  /* 0x0000000083087348 */ /* 0x000fea0003c00000 */
[----:B------:R0:W1:Y:S02]  /*f370*/  SHFL.IDX P3, R236, R130, R129, R128 ;  /* 0x0000008182ec7389 */ /* 0x0000640000060080 */
[----:B01----:R-:W-:Y:S01]  /*f380*/  ENDCOLLECTIVE ;  /* 0x000000000000791b */ /* 0x003fe20003800000 */
.L_x_11626:
[----:B------:R-:W-:Y:S01]  /*f390*/  MOV R43, R236 ;  /* 0x000000ec002b7202 */ /* 0x000fe20000000f00 */
[----:B------:R-:W-:Y:S06]  /*f3a0*/  BRA `(.L_x_11627) ;  /* 0xffffff8000247947 */ /* 0x000fec000383ffff */
.L_x_11492:
[----:B------:R-:W-:Y:S01]  /*f3b0*/  HFMA2.MMA R251, -RZ, RZ, 0, 5.9604644775390625e-08 ;  /* 0x00000001fffb7435 */ /* 0x000fe200000001ff */
[----:B------:R-:W-:Y:S02]  /*f3c0*/  MOV R252, R249 ;  /* 0x000000f900fc7202 */ /* 0x000fe40000000f00 */
[----:B------:R-:W-:Y:S02]  /*f3d0*/  MOV R236, 0x1f ;  /* 0x0000001f00ec7802 */ /* 0x000fe40000000f00 */
[----:B------:R-:W-:-:S07]  /*f3e0*/  MOV R131, 0xffffffff ;  /* 0xffffffff00837802 */ /* 0x000fce0000000f00 */
[----:B-1----:R-:W-:Y:S05]  /*f3f0*/  WARPSYNC.COLLECTIVE R131, `(.L_x_11628) ;  /* 0x0000000083087348 */ /* 0x002fea0003c00000 */
[----:B------:R0:W2:Y:S02]  /*f400*/  SHFL.DOWN P1, R250, R252, R251, R236 ;  /* 0x080000fbfcfa7389 */ /* 0x0000a400000200ec */
[----:B012---:R-:W-:Y:S01]  /*f410*/  ENDCOLLECTIVE ;  /* 0x000000000000791b */ /* 0x007fe20003800000 */
.L_x_11628:
[----:B------:R-:W-:Y:S02]  /*f420*/  MOV R252, R248 ;  /* 0x000000f800fc7202 */ /* 0x000fe40000000f00 */
[----:B------:R-:W-:-:S07]  /*f430*/  MOV R128, R250 ;  /* 0x000000fa00807202 */ /* 0x000fce0000000f00 */
[----:B------:R-:W-:Y:S05]  /*f440*/  WARPSYNC.COLLECTIVE R131, `(.L_x_11629) ;  /* 0x0000000083087348 */ /* 0x000fea0003c00000 */
[----:B------:R0:W1:Y:S02]  /*f450*/  SHFL.DOWN P1, R250, R252, R251, R236 ;  /* 0x080000fbfcfa7389 */ /* 0x00006400000200ec */
[----:B01----:R-:W-:Y:S01]  /*f460*/  ENDCOLLECTIVE ;  /* 0x000000000000791b */ /* 0x003fe20003800000 */
.L_x_11629:
[----:B------:R-:W-:Y:S02]  /*f470*/  MOV R252, R247 ;  /* 0x000000f700fc7202 */ /* 0x000fe40000000f00 */
[----:B------:R-:W-:-:S07]  /*f480*/  MOV R129, R250 ;  /* 0x000000fa00817202 */ /* 0x000fce0000000f00 */
[----:B------:R-:W-:Y:S05]  /*f490*/  WARPSYNC.COLLECTIVE R131, `(.L_x_11630) ;  /* 0x0000000083087348 */ /* 0x000fea0003c00000 */
[----:B------:R0:W1:Y:S02]  /*f4a0*/  SHFL.DOWN P1, R250, R252, R251, R236 ;  /* 0x080000fbfcfa7389 */ /* 0x00006400000200ec */
[----:B01----:R-:W-:Y:S01]  /*f4b0*/  ENDCOLLECTIVE ;  /* 0x000000000000791b */ /* 0x003fe20003800000 */
.L_x_11630:
[----:B------:R-:W-:Y:S02]  /*f4c0*/  MOV R252, R246 ;  /* 0x000000f600fc7202 */ /* 0x000fe40000000f00 */
[----:B------:R-:W-:-:S07]  /*f4d0*/  MOV R130, R250 ;  /* 0x000000fa00827202 */ /* 0x000fce0000000f00 */
[----:B------:R-:W-:Y:S05]  /*f4e0*/  WARPSYNC.COLLECTIVE R131, `(.L_x_11631) ;  /* 0x0000000083087348 */ /* 0x000fea0003c00000 */
[----:B------:R0:W1:Y:S02]  /*f4f0*/  SHFL.DOWN P1, R250, R252, R251, R236 ;  /* 0x080000fbfcfa7389 */ /* 0x00006400000200ec */
[----:B01----:R-:W-:Y:S01]  /*f500*/  ENDCOLLECTIVE ;  /* 0x000000000000791b */ /* 0x003fe20003800000 */
.L_x_11631:
[----:B------:R-:W-:Y:S05]  /*f510*/  BRA `(.L_x_11632) ;  /* 0xffffff9000807947 */ /* 0x000fea000383ffff */
.L_x_11495:
        /* <DEDUP_REMOVED lines=8> */
.L_x_11634:
[----:B------:R-:W-:Y:S05]  /*f5a0*/  BSYNC B0 ;  /* 0x0000000000007941 */ /* 0x000fea0003800000 */
.L_x_11633:
        /* <DEDUP_REMOVED lines=8> */
.L_x_11635:
[----:B------:R-:W-:Y:S02]  /*f630*/  MOV R252, R247 ;  /* 0x000000f700fc7202 */ /* 0x000fe40000000f00 */
[----:B------:R-:W-:-:S07]  /*f640*/  MOV R129, R250 ;  /* 0x000000fa00817202 */ /* 0x000fce0000000f00 */
[----:B------:R-:W-:Y:S05]  /*f650*/  WARPSYNC.COLLECTIVE R131, `(.L_x_11636) ;  /* 0x0000000083087348 */ /* 0x000fea0003c00000 */
[----:B------:R0:W1:Y:S02]  /*f660*/  SHFL.DOWN P1, R250, R252, R251, R236 ;  /* 0x080000fbfcfa7389 */ /* 0x00006400000200ec */
[----:B01----:R-:W-:Y:S01]  /*f670*/  ENDCOLLECTIVE ;  /* 0x000000000000791b */ /* 0x003fe20003800000 */
.L_x_11636:
[----:B------:R-:W-:Y:S02]  /*f680*/  MOV R252, R246 ;  /* 0x000000f600fc7202 */ /* 0x000fe40000000f00 */
[----:B------:R-:W-:-:S07]  /*f690*/  MOV R130, R250 ;  /* 0x000000fa00827202 */ /* 0x000fce0000000f00 */
[----:B------:R-:W-:Y:S05]  /*f6a0*/  WARPSYNC.COLLECTIVE R131, `(.L_x_11637) ;  /* 0x0000000083087348 */ /* 0x000fea0003c00000 */
[----:B------:R0:W1:Y:S02]  /*f6b0*/  SHFL.DOWN P1, R250, R252, R251, R236 ;  /* 0x080000fbfcfa7389 */ /* 0x00006400000200ec */
[----:B01----:R-:W-:Y:S01]  /*f6c0*/  ENDCOLLECTIVE ;  /* 0x000000000000791b */ /* 0x003fe20003800000 */
.L_x_11637:
[----:B------:R-:W-:Y:S05]  /*f6d0*/  BRA `(.L_x_11638) ;  /* 0xffffff9000647947 */ /* 0x000fea000383ffff */
.L_x_11498:
        /* <DEDUP_REMOVED lines=8> */
.L_x_11640:
[----:B------:R-:W-:Y:S05]  /*f760*/  BSYNC B0 ;  /* 0x0000000000007941 */ /* 0x000fea0003800000 */
.L_x_11639:
        /* <DEDUP_REMOVED lines=8> */
.L_x_11641:
[----:B------:R-:W-:Y:S02]  /*f7f0*/  MOV R252, R247 ;  /* 0x000000f700fc7202 */ /* 0x000fe40000000f00 */
[----:B------:R-:W-:-:S07]  /*f800*/  MOV R129, R250 ;  /* 0x000000fa00817202 */ /* 0x000fce0000000f00 */
[----:B------:R-:W-:Y:S05]  /*f810*/  WARPSYNC.COLLECTIVE R131, `(.L_x_11642) ;  /* 0x0000000083087348 */ /* 0x000fea0003c00000 */
[----:B------:R0:W1:Y:S02]  /*f820*/  SHFL.DOWN P1, R250, R252, R251, R236 ;  /* 0x080000fbfcfa7389 */ /* 0x00006400000200ec */
[----:B01----:R-:W-:Y:S01]  /*f830*/  ENDCOLLECTIVE ;  /* 0x000000000000791b */ /* 0x003fe20003800000 */
.L_x_11642:
[----:B------:R-:W-:Y:S02]  /*f840*/  MOV R252, R246 ;  /* 0x000000f600fc7202 */ /* 0x000fe40000000f00 */
[----:B------:R-:W-:-:S07]  /*f850*/  MOV R130, R250 ;  /* 0x000000fa00827202 */ /* 0x000fce0000000f00 */
[----:B------:R-:W-:Y:S05]  /*f860*/  WARPSYNC.COLLECTIVE R131, `(.L_x_11643) ;  /* 0x0000000083087348 */ /* 0x000fea0003c00000 */
[----:B------:R0:W1:Y:S02]  /*f870*/  SHFL.DOWN P1, R250, R252, R251, R236 ;  /* 0x080000fbfcfa7389 */ /* 0x00006400000200ec */
[----:B01----:R-:W-:Y:S01]  /*f880*/  ENDCOLLECTIVE ;  /* 0x000000000000791b */ /* 0x003fe20003800000 */
.L_x_11643:
[----:B------:R-:W-:Y:S05]  /*f890*/  BRA `(.L_x_11644) ;  /* 0xffffff9000487947 */ /* 0x000fea000383ffff */
.L_x_11501:
        /* <DEDUP_REMOVED lines=8> */
.L_x_11646:
[----:B------:R-:W-:Y:S05]  /*f920*/  BSYNC B0 ;  /* 0x0000000000007941 */ /* 0x000fea0003800000 */
.L_x_11645:
        /* <DEDUP_REMOVED lines=8> */
.L_x_11647:
[----:B------:R-:W-:Y:S02]  /*f9b0*/  MOV R252, R247 ;  /* 0x000000f700fc7202 */ /* 0x000fe40000000f00 */
[----:B------:R-:W-:-:S07]  /*f9c0*/  MOV R129, R250 ;  /* 0x000000fa00817202 */ /* 0x000fce0000000f00 */
[----:B------:R-:W-:Y:S05]  /*f9d0*/  WARPSYNC.COLLECTIVE R131, `(.L_x_11648) ;  /* 0x0000000083087348 */ /* 0x000fea0003c00000 */
[----:B------:R0:W1:Y:S02]  /*f9e0*/  SHFL.DOWN P1, R250, R252, R251, R236 ;  /* 0x080000fbfcfa7389 */ /* 0x00006400000200ec */
[----:B01----:R-:W-:Y:S01]  /*f9f0*/  ENDCOLLECTIVE ;  /* 0x000000000000791b */ /* 0x003fe20003800000 */
.L_x_11648:
[----:B------:R-:W-:Y:S02]  /*fa00*/  MOV R252, R246 ;  /* 0x000000f600fc7202 */ /* 0x000fe40000000f00 */
[----:B------:R-:W-:-:S07]  /*fa10*/  MOV R130, R250 ;  /* 0x000000fa00827202 */ /* 0x000fce0000000f00 */
[----:B------:R-:W-:Y:S05]  /*fa20*/  WARPSYNC.COLLECTIVE R131, `(.L_x_11649) ;  /* 0x0000000083087348 */ /* 0x000fea0003c00000 */
[----:B------:R0:W1:Y:S02]  /*fa30*/  SHFL.DOWN P1, R250, R252, R251, R236 ;  /* 0x080000fbfcfa7389 */ /* 0x00006400000200ec */
[----:B01----:R-:W-:Y:S01]  /*fa40*/  ENDCOLLECTIVE ;  /* 0x000000000000791b */ /* 0x003fe20003800000 */
.L_x_11649:
[----:B------:R-:W-:Y:S05]  /*fa50*/  BRA `(.L_x_11650) ;  /* 0xffffff90002c7947 */ /* 0x000fea000383ffff */
.L_x_11504:
        /* <DEDUP_REMOVED lines=8> */
.L_x_11652:
[----:B------:R-:W-:Y:S05]  /*fae0*/  BSYNC B0 ;  /* 0x0000000000007941 */ /* 0x000fea0003800000 */
.L_x_11651:
        /* <DEDUP_REMOVED lines=8> */
.L_x_11653:
[----:B------:R-:W-:Y:S02]  /*fb70*/  MOV R252, R247 ;  /* 0x000000f700fc7202 */ /* 0x000fe40000000f00 */
[----:B------:R-:W-:-:S07]  /*fb80*/  MOV R129, R250 ;  /* 0x000000fa00817202 */ /* 0x000fce0000000f00 */
[----:B------:R-:W-:Y:S05]  /*fb90*/  WARPSYNC.COLLECTIVE R131, `(.L_x_11654) ;  /* 0x0000000083087348 */ /* 0x000fea0003c00000 */
[----:B------:R0:W1:Y:S02]  /*fba0*/  SHFL.DOWN P1, R250, R252, R251, R236 ;  /* 0x080000fbfcfa7389 */ /* 0x00006400000200ec */
[----:B01----:R-:W-:Y:S01]  /*fbb0*/  ENDCOLLECTIVE ;  /* 0x000000000000791b */ /* 0x003fe20003800000 */
.L_x_11654:
[----:B------:R-:W-:Y:S02]  /*fbc0*/  MOV R252, R246 ;  /* 0x000000f600fc7202 */ /* 0x000fe40000000f00 */
[----:B------:R-:W-:-:S07]  /*fbd0*/  MOV R130, R250 ;  /* 0x000000fa00827202 */ /* 0x000fce0000000f00 */
[----:B------:R-:W-:Y:S05]  /*fbe0*/  WARPSYNC.COLLECTIVE R131, `(.L_x_11655) ;  /* 0x0000000083087348 */ /* 0x000fea0003c00000 */
[----:B------:R0:W1:Y:S02]  /*fbf0*/  SHFL.DOWN P1, R250, R252, R251, R236 ;  /* 0x080000fbfcfa7389 */ /* 0x00006400000200ec */
[----:B01----:R-:W-:Y:S01]  /*fc00*/  ENDCOLLECTIVE ;  /* 0x000000000000791b */ /* 0x003fe20003800000 */
.L_x_11655:
[----:B------:R-:W-:Y:S05]  /*fc10*/  BRA `(.L_x_11656) ;  /* 0xffffff9000107947 */ /* 0x000fea000383ffff */
.L_x_11507:
        /* <DEDUP_REMOVED lines=8> */
.L_x_11658:
[----:B------:R-:W-:Y:S05]  /*fca0*/  BSYNC B0 ;  /* 0x0000000000007941 */ /* 0x000fea0003800000 */
.L_x_11657:
        /* <DEDUP_REMOVED lines=10> */
.L_x_11659:
        /* <DEDUP_REMOVED lines=9> */
.L_x_11660:
[----:B------:R-:W-:Y:S02]  /*fde0*/  MOV R130, R246 ;  /* 0x000000f600827202 */ /* 0x000fe40000000f00 */
[----:B------:R-:W-:-:S07]  /*fdf0*/  MOV R241, R236 ;  /* 0x000000ec00f17202 */ /* 0x000fce0000000f00 */
[----:B------:R-:W-:Y:S05]  /*fe00*/  WARPSYNC.COLLECTIVE R131, `(.L_x_11661) ;  /* 0x0000000083087348 */ /* 0x000fea0003c00000 */
[----:B------:R0:W1:Y:S02]  /*fe10*/  SHFL.IDX P3, R236, R130, R129, R128 ;  /* 0x0000008182ec7389 */ /* 0x0000640000060080 */
[----:B01----:R-:W-:Y:S01]  /*fe20*/  ENDCOLLECTIVE ;  /* 0x000000000000791b */ /* 0x003fe20003800000 */
.L_x_11661:
[----:B------:R-:W-:Y:S02]  /*fe30*/  MOV R130, R124 ;  /* 0x0000007c00827202 */ /* 0x000fe40000000f00 */
[----:B------:R-:W-:Y:S02]  /*fe40*/  MOV R240, R236 ;  /* 0x000000ec00f07202 */ /* 0x000fe40000000f00 */
[----:B------:R-:W-:-:S07]  /*fe50*/  MOV R236, 0x1f ;  /* 0x0000001f00ec7802 */ /* 0x000fce0000000f00 */
[----:B------:R-:W-:Y:S05]  /*fe60*/  WARPSYNC.COLLECTIVE R131, `(.L_x_11662) ;  /* 0x0000000083087348 */ /* 0x000fea0003c00000 */
[----:B------:R0:W1:Y:S02]  /*fe70*/  SHFL.DOWN P1, R250, R252, R251, R236 ;  /* 0x080000fbfcfa7389 */ /* 0x00006400000200ec */
[----:B01----:R-:W-:Y:S01]  /*fe80*/  ENDCOLLECTIVE ;  /* 0x000000000000791b */ /* 0x003fe20003800000 */
.L_x_11662:
[----:B------:R-:W-:Y:S02]  /*fe90*/  MOV R252, R248 ;  /* 0x000000f800fc7202 */ /* 0x000fe40000000f00 */
[----:B------:R-:W-:-:S07]  /*fea0*/  MOV R242, R250 ;  /* 0x000000fa00f27202 */ /* 0x000fce0000000f00 */
[----:B------:R-:W-:Y:S05]  /*feb0*/  WARPSYNC.COLLECTIVE R131, `(.L_x_11663) ;  /* 0x0000000083087348 */ /* 0x000fea0003c00000 */
[----:B------:R0:W1:Y:S02]  /*fec0*/  SHFL.DOWN P1, R250, R252, R251, R236 ;  /* 0x080000fbfcfa7389 */ /* 0x00006400000200ec */
[----:B01----:R-:W-:Y:S01]  /*fed0*/  ENDCOLLECTIVE ;  /* 0x000000000000791b */ /* 0x003fe20003800000 */
.L_x_11663:
[----:B------:R-:W-:Y:S01]  /*fee0*/  MOV R252, R247 ;  /* 0x000000f700fc7202 */ /* 0x000fe20000000f00 */
[----:B------:R-:W-:Y:S01]  /*fef0*/  FMUL.FTZ R247, R125, R245 ;  /* 0x000000f57df77220 */ /* 0x000fe20000410000 */
[----:B------:R-:W-:-:S07]  /*ff00*/  MOV R243, R250 ;  /* 0x000000fa00f37202 */ /* 0x000fce0000000f00 */
[----:B------:R-:W-:Y:S05]  /*ff10*/  WARPSYNC.COLLECTIVE R131, `(.L_x_11664) ;  /* 0x0000000083087348 */ /* 0x000fea0003c00000 */
[----:B------:R0:W1:Y:S02]  /*ff20*/  SHFL.DOWN P1, R250, R252, R251, R236 ;  /* 0x080000fbfcfa7389 */ /* 0x00006400000200ec */
[----:B01----:R-:W-:Y:S01]  /*ff30*/  ENDCOLLECTIVE ;  /* 0x000000000000791b */ /* 0x003fe20003800000 */
.L_x_11664:
[----:B------:R-:W-:Y:S02]  /*ff40*/  MOV R252, R246 ;  /* 0x000000f600fc7202 */ /* 0x000fe40000000f00 */
[----:B------:R-:W-:-:S07]  /*ff50*/  MOV R244, R250 ;  /* 0x000000fa00f47202 */ /* 0x000fce0000000f00 */
[----:B------:R-:W-:Y:S05]  /*ff60*/  WARPSYNC.COLLECTIVE R131, `(.L_x_11665) ;  /* 0x0000000083087348 */ /* 0x000fea0003c00000 */
[----:B------:R0:W1:Y:S02]  /*ff70*/  SHFL.DOWN P1, R250, R252, R251, R236 ;  /* 0x080000fbfcfa7389 */ /* 0x00006400000200ec */
[----:B01----:R-:W-:Y:S01]  /*ff80*/  ENDCOLLECTIVE ;  /* 0x000000000000791b */ /* 0x003fe20003800000 */
.L_x_11665:
[----:B------:R-:W-:Y:S05]  /*ff90*/  WARPSYNC.COLLECTIVE R131, `(.L_x_11666) ;  /* 0x0000000083087348 */ /* 0x000fea0003c00000 */
[----:B------:R0:W1:Y:S02]  /*ffa0*/  SHFL.IDX P3, R236, R130, R129, R128 ;  /* 0x0000008182ec7389 */ /* 0x0000640000060080 */
[----:B01----:R-:W-:Y:S01]  /*ffb0*/  ENDCOLLECTIVE ;  /* 0x000000000000791b */ /* 0x003fe20003800000 */
.L_x_11666:
[----:B------:R-:W-:Y:S02]  /*ffc0*/  MOV R130, R125 ;  /* 0x0000007d00827202 */ /* 0x000fe40000000f00 */
[----:B------:R-:W-:-:S07]  /*ffd0*/  MOV R246, R236 ;  /* 0x000000ec00f67202 */ /* 0x000fce0000000f00 */
[----:B------:R-:W-:Y:S05]  /*ffe0*/  WARPSYNC.COLLECTIVE R131, `(.L_x_11667) ;  /* 0x0000000083087348 */ /* 0x000fea0003c00000 */
[----:B------:R0:W1:Y:S02]  /*fff0*/  SHFL.IDX P3, R236, R130, R129, R128 ;  /* 0x0000008182ec7389 */ /* 0x0000640000060080 */
[----:B01----:R-:W-:Y:S01]  /*10000*/  ENDCOLLECTIVE ;  /* 0x000000000000791b */ /* 0x003fe20003800000 */
.L_x_11667:
[----:B------:R-:W-:Y:S02]  /*10010*/  MOV R130, R126 ;  /* 0x0000007e00827202 */ /* 0x000fe40000000f00 */
[----:B------:R-:W-:-:S07]  /*10020*/  MOV R252, R236 ;  /* 0x000000ec00fc7202 */ /* 0x000fce0000000f00 */
[----:B------:R-:W-:Y:S05]  /*10030*/  WARPSYNC.COLLECTIVE R131, `(.L_x_11668) ;  /* 0x0000000083087348 */ /* 0x000fea0003c00000 */
[----:B------:R0:W1:Y:S02]  /*10040*/  SHFL.IDX P3, R236, R130, R129, R128 ;  /* 0x0000008182ec7389 */ /* 0x0000640000060080 */
[----:B01----:R-:W-:Y:S01]  /*10050*/  ENDCOLLECTIVE ;  /* 0x000000000000791b */ /* 0x003fe20003800000 */
.L_x_11668:
[----:B------:R-:W-:Y:S02]  /*10060*/  MOV R130, R127 ;  /* 0x0000007f00827202 */ /* 0x000fe40000000f00 */
[----:B------:R-:W-:-:S07]  /*10070*/  MOV R251, R236 ;  /* 0x000000ec00fb7202 */ /* 0x000fce0000000f00 */
[----:B------:R-:W-:Y:S05]  /*10080*/  WARPSYNC.COLLECTIVE R131, `(.L_x_11669) ;  /* 0x0000000083087348 */ /* 0x000fea0003c00000 */
[----:B------:R0:W1:Y:S02]  /*10090*/  SHFL.IDX P3, R236, R130, R129, R128 ;  /* 0x0000008182ec7389 */ /* 0x0000640000060080 */
[----:B01----:R-:W-:Y:S01]  /*100a0*/  ENDCOLLECTIVE ;  /* 0x000000000000791b */ /* 0x003fe20003800000 */
.L_x_11669:
[----:B------:R-:W-:Y:S01]  /*100b0*/  MOV R131, R236 ;  /* 0x000000ec00837202 */ /* 0x000fe20000000f00 */
[----:B------:R-:W-:Y:S01]  /*100c0*/  FMUL.FTZ R236, R124, R245 ;  /* 0x000000f57cec7220 */ /* 0x000fe20000410000 */
[----:B------:R-:W-:Y:S06]  /*100d0*/  BRA `(.L_x_11670) ;  /* 0xffffff8c006c7947 */ /* 0x000fec000383ffff */
.L_x_11671:
        /* <DEDUP_REMOVED lines=10> */
.L_x_18960:


//--------------------- .text._Z25selective_scan_bwd_kernelI32Selective_Scan_bwd_kernel_traitsILi64ELi16ELb1ELb1ELb1ELb0ELb0EfN3c107complexIfEEEEv12SSMParamsBwd --------------------------
	.section	.text._Z25selective_scan_bwd_kernelI32Selective_Scan_bwd_kernel_traitsILi64ELi16ELb1ELb1ELb1ELb0ELb0EfN3c107complexIfEEEEv12SSMParamsBwd,"ax",@progbits
	.align	128
        .global         _Z25selective_scan_bwd_kernelI32Selective_Scan_bwd_kernel_traitsILi64ELi16ELb1ELb1ELb1ELb0ELb0EfN3c107complexIfEEEEv12SSMParamsBwd
        .type           _Z25selective_scan_bwd_kernelI32Selective_Scan_bwd_kernel_traitsILi64ELi16ELb1ELb1ELb1ELb0ELb0EfN3c107complexIfEEEEv12SSMParamsBwd,@function
        .size           _Z25selective_scan_bwd_kernelI32Selective_Scan_bwd_kernel_traitsILi64ELi16ELb1ELb1ELb1ELb0ELb0EfN3c107complexIfEEEEv12SSMParamsBwd,(.L_x_18961 - _Z25selective_scan_bwd_kernelI32Selective_Scan_bwd_kernel_traitsILi64ELi16ELb1ELb1ELb1ELb0ELb0EfN3c107complexIfEEEEv12SSMParamsBwd)
        .other          _Z25selective_scan_bwd_kernelI32Selective_Scan_bwd_kernel_traitsILi64ELi16ELb1ELb1ELb1ELb0ELb0EfN3c107complexIfEEEEv12SSMParamsBwd,@"STO_CUDA_ENTRY STV_DEFAULT"
_Z25selective_scan_bwd_kernelI32Selective_Scan_bwd_kernel_traitsILi64ELi16ELb1ELb1ELb1ELb0ELb0EfN3c107complexIfEEEEv12SSMParamsBwd:
.text._Z25selective_scan_bwd_kernelI32Selective_Scan_bwd_kernel_traitsILi64ELi16ELb1ELb1ELb1ELb0ELb0EfN3c107complexIfEEEEv12SSMParamsBwd:
        /* <DEDUP_REMOVED lines=30> */
[----:B------:R-:W-:Y:S01]  /*01e0*/  UISETP.NE.U32.AND UP0, UPT, UR6, URZ, UPT ;  /* 0x0000003f0600728c */ /* 0x000fe2000bf05070 */
[----:B------:R-:W-:Y:S01]  /*01f0*/  HFMA2.MMA R193, -RZ, RZ, 0, 0 ;  /* 0x00000000ffc17435 */ /* 0x000fe200000001ff */
[----:B-1----:R-:W-:Y:S01]  /*0200*/  USHF.R.S32.HI UR4, URZ, 0x1f, UR11 ;  /* 0x0000001f3f047899 */ /* 0x002fe2000801140b */
[----:B------:R-:W-:Y:S01]  /*0210*/  IABS R0, R0 ;  /* 0x0000000000007213 */ /* 0x000fe20000000000 */
[----:B------:R-:W-:Y:S01]  /*0220*/  UISETP.NE.AND.EX UP0, UPT, UR7, URZ, UPT, UP0 ;  /* 0x0000003f0700728c */ /* 0x000fe2000bf05300 */
[----:B------:R-:W-:Y:S01]  /*0230*/  MOV R191, RZ ;  /* 0x000000ff00bf7202 */ /* 0x000fe20000000f00 */
[----:B------:R-:W-:Y:S01]  /*0240*/  UISETP.NE.U32.AND UP1, UPT, UR38, URZ, UPT ;  /* 0x0000003f2600728c */ /* 0x000fe2000bf25070 */
[----:B------:R-:W-:Y:S01]  /*0250*/  R2UR UR36, R0 ;  /* 0x00000000002472ca */ /* 0x000fe200000e0000 */
[----:B------:R-:W-:Y:S01]  /*0260*/  ULDC.64 UR6, c[0x0][0x290] ;  /* 0x0000a40000067ab9 */ /* 0x000fe20000000a00 */
[----:B------:R-:W-:-:S02]  /*0270*/  UIMAD UR5, UR4, UR16, URZ ;  /* 0x00000010040572a4 */ /* 0x000fc4000f8e023f */
[----:B------:R-:W-:Y:S02]  /*0280*/  UIMAD UR30, UR4, UR6, URZ ;  /* 0x00000006041e72a4 */ /* 0x000fe4000f8e023f */
[----:B------:R-:W-:Y:S02]  /*0290*/  UIMAD.WIDE.U32 UR20, UR11, UR6, URZ ;  /* 0x000000060b1472a5 */ /* 0x000fe4000f8e003f */
[----:B------:R-:W-:Y:S02]  /*02a0*/  UIMAD UR30, UR11, UR7, UR30 ;  /* 0x000000070b1e72a4 */ /* 0x000fe4000f8e021e */
[----:B------:R-:W-:Y:S01]  /*02b0*/  UISETP.NE.AND.EX UP1, UPT, UR39, URZ, UPT, UP1 ;  /* 0x0000003f2700728c */ /* 0x000fe2000bf25310 */
[----:B------:R-:W-:Y:S02]  /*02c0*/  ULDC.64 UR6, c[0x0][0x328] ;  /* 0x0000ca0000067ab9 */ /* 0x000fe40000000a00 */
[----:B------:R-:W0:Y:S01]  /*02d0*/  I2F.RP R0, UR36 ;  /* 0x0000002400007d06 */ /* 0x000e220008209400 */
[----:B------:R-:W-:-:S02]  /*02e0*/  UIMAD UR28, UR4, UR6, URZ ;  /* 0x00000006041c72a4 */ /* 0x000fc4000f8e023f */
[----:B------:R-:W-:Y:S02]  /*02f0*/  UIMAD UR17, UR11, UR17, UR5 ;  /* 0x000000110b1172a4 */ /* 0x000fe4000f8e0205 */
[----:B------:R-:W-:Y:S02]  /*0300*/  UIMAD.WIDE.U32 UR12, UR11, UR6, URZ ;  /* 0x000000060b0c72a5 */ /* 0x000fe4000f8e003f */
[----:B------:R-:W-:Y:S02]  /*0310*/  UIMAD UR28, UR11, UR7, UR28 ;  /* 0x000000070b1c72a4 */ /* 0x000fe4000f8e021c */
[----:B------:R-:W-:Y:S01]  /*0320*/  UISETP.NE.U32.AND UP2, UPT, UR34, URZ, UPT ;  /* 0x0000003f2200728c */ /* 0x000fe2000bf45070 */
[----:B------:R-:W-:Y:S01]  /*0330*/  ULDC.64 UR6, c[0x0][0x240] ;  /* 0x0000900000067ab9 */ /* 0x000fe20000000a00 */
[----:B------:R-:W-:Y:S02]  /*0340*/  UIMAD.WIDE.U32 UR24, UR11, UR16, URZ ;  /* 0x000000100b1872a5 */ /* 0x000fe4000f8e003f */
[----:B------:R-:W-:Y:S01]  /*0350*/  UIMAD UR22, UR4, UR6, URZ ;  /* 0x00000006041672a4 */ /* 0x000fe2000f8e023f */
[----:B0-----:R-:W0:Y:S01]  /*0360*/  MUFU.RCP R0, R0 ;  /* 0x0000000000007308 */ /* 0x001e220000001000 */
[----:B------:R-:W-:-:S02]  /*0370*/  UIMAD.WIDE.U32 UR14, UR11, UR6, URZ ;  /* 0x000000060b0e72a5 */ /* 0x000fc4000f8e003f */
[----:B------:R-:W-:Y:S01]  /*0380*/  UIMAD UR22, UR11, UR7, UR22 ;  /* 0x000000070b1672a4 */ /* 0x000fe2000f8e0216 */
[----:B------:R-:W-:Y:S01]  /*0390*/  UMOV UR6, URZ ;  /* 0x0000003f00067c82 */ /* 0x000fe20008000000 */
[----:B------:R-:W-:Y:S01]  /*03a0*/  @UP1 ULEA UR6, UP3, UR10, UR38, 0x2 ;  /* 0x000000260a061291 */ /* 0x000fe2000f86103f */
[----:B------:R-:W-:Y:S01]  /*03b0*/  UMOV UR7, URZ ;  /* 0x0000003f00077c82 */ /* 0x000fe20008000000 */
[----:B------:R-:W-:Y:S02]  /*03c0*/  UIMAD UR16, UR4, UR26, URZ ;  /* 0x0000001a041072a4 */ /* 0x000fe4000f8e023f */
[----:B------:R-:W-:Y:S02]  /*03d0*/  @UP1 ULEA.HI.X UR7, UR10, UR39, UR23, 0x2, UP3 ;  /* 0x000000270a071291 */ /* 0x000fe400098f1417 */
[----:B------:R-:W-:Y:S01]  /*03e0*/  MOV R242, UR6 ;  /* 0x0000000600f27c02 */ /* 0x000fe20008000f00 */
[----:B------:R-:W-:Y:S01]  /*03f0*/  UISETP.NE.AND.EX UP1, UPT, UR35, URZ, UPT, UP2 ;  /* 0x0000003f2300728c */ /* 0x000fe2000bf25320 */
[----:B------:R-:W-:Y:S01]  /*0400*/  UMOV UR58, URZ ;  /* 0x0000003f003a7c82 */ /* 0x000fe20008000000 */
[----:B------:R-:W-:Y:S01]  /*0410*/  UMOV UR4, URZ ;  /* 0x0000003f00047c82 */ /* 0x000fe20008000000 */
[----:B0-----:R-:W-:Y:S01]  /*0420*/  IADD3 R0, R0, 0xffffffe, RZ ;  /* 0x0ffffffe00007810 */ /* 0x001fe20007ffe0ff */
[----:B------:R-:W-:Y:S01]  /*0430*/  UMOV UR59, URZ ;  /* 0x0000003f003b7c82 */ /* 0x000fe20008000000 */
[----:B------:R-:W-:Y:S01]  /*0440*/  UIMAD.WIDE.U32 UR8, UR11, UR26, URZ ;  /* 0x0000001a0b0872a5 */ /* 0x000fe2000f8e003f */
[----:B------:R-:W-:Y:S01]  /*0450*/  MOV R243, UR7 ;  /* 0x0000000700f37c02 */ /* 0x000fe20008000f00 */
[----:B------:R-:W-:-:S02]  /*0460*/  UIMAD UR16, UR11, UR27, UR16 ;  /* 0x0000001b0b1072a4 */ /* 0x000fc4000f8e0210 */
[----:B------:R-:W0:Y:S02]  /*0470*/  F2I.FTZ.U32.TRUNC.NTZ R0, R0 ;  /* 0x0000000000007305 */ /* 0x000e24000021f000 */
        /* <DEDUP_REMOVED lines=8> */
[----:B0-----:R-:W-:Y:S01]  /*0500*/  R2UR UR5, R0 ;  /* 0x00000000000572ca */ /* 0x001fe200000e0000 */
        /* <DEDUP_REMOVED lines=64> */
[----:B------:R-:W-:Y:S02]  /*0910*/  UIMAD UR24, UR12, UR5, UR20 ;  /* 0x000000050c1872a4 */ /* 0x000fe4000f8e0214 */
[----:B------:R-:W-:Y:S02]  /*0920*/  ULEA.HI.X UR15, UR13, UR15, UR16, 0x2, UP2 ;  /* 0x0000000f0d0f7291 */ /* 0x000fe400090f1410 */
[----:B------:R-:W-:Y:S01]  /*0930*/  UISETP.GE.AND UP1, UPT, UR17, 0x1, UPT ;  /* 0x000000011100788c */ /* 0x000fe2000bf26270 */
[----:B------:R-:W-:Y:S01]  /*0940*/  @UP0 ULDC UR13, c[0x0][0x214] ;  /* 0x00008500000d0ab9 */ /* 0x000fe20000000800 */
[----:B------:R-:W-:-:S02]  /*0950*/  UIADD3 UR22, UP2, UR22, UR8, URZ ;  /* 0x0000000816167290 */ /* 0x000fc4000ff5e03f */
[----:B------:R-:W-:Y:S02]  /*0960*/  @UP0 UIMAD UR13, UR11, UR13, UR10 ;  /* 0x0000000d0b0d02a4 */ /* 0x000fe4000f8e020a */
[----:B------:R-:W-:Y:S01]  /*0970*/  UIADD3 UR24, UR9, UR24, URZ ;  /* 0x0000001809187290 */ /* 0x000fe2000fffe03f */
[----:B------:R-:W-:Y:S01]  /*0980*/  ULDC.64 UR20, c[0x0][0x2e0] ;  /* 0x0000b80000147ab9 */ /* 0x000fe20000000a00 */
[----:B------:R-:W-:Y:S01]  /*0990*/  @UP0 UIMAD UR13, UR13, UR17, URZ ;  /* 0x000000110d0d02a4 */ /* 0x000fe2000f8e023f */
[----:B------:R-:W-:Y:S01]  /*09a0*/  UMOV UR4, URZ ;  /* 0x0000003f00047c82 */ /* 0x000fe20008000000 */
        /* <DEDUP_REMOVED lines=28> */
.L_x_11770:
[----:B------:R-:W-:Y:S01]  /*0b70*/  BAR.SYNC.DEFER_BLOCKING 0x0 ;  /* 0x0000000000007b1d */ /* 0x000fe20000010000 */
[----:B------:R-:W-:Y:S02]  /*0b80*/  SHF.L.U32 R187, R189, 0x2, RZ ;  /* 0x00000002bdbb7819 */ /* 0x000fe400000006ff */
[----:B------:R-:W-:Y:S02]  /*0b90*/  MOV R2, UR49 ;  /* 0x0000003100027c02 */ /* 0x000fe40008000f00 */
[----:B------:R-:W-:Y:S01]  /*0ba0*/  LOP3.LUT R187, R187, 0xffffff80, RZ, 0xc0, !PT ;  /* 0xffffff80bbbb7812 */ /* 0x000fe200078ec0ff */
[----:B------:R-:W-:Y:S01]  /*0bb0*/  ULDC UR7, c[0x0][0x21c] ;  /* 0x0000870000077ab9 */ /* 0x000fe20000000800 */
[----:B------:R-:W-:Y:S02]  /*0bc0*/  MOV R3, UR48 ;  /* 0x0000003000037c02 */ /* 0x000fe40008000f00 */
[----:B-1----:R-:W-:-:S05]  /*0bd0*/  LOP3.LUT R184, R187, 0x1f, R189, 0xf8, !PT ;  /* 0x0000001fbbb87812 */ /* 0x002fca00078ef8bd */
        /* <DEDUP_REMOVED lines=96> */
.L_x_11673:
        /* <DEDUP_REMOVED lines=40> */
.L_x_11769:
        /* <DEDUP_REMOVED lines=9> */
[----:B01----:R-:W-:Y:S02]  /*14f0*/  MOV R18, UR45 ;  /* 0x0000002d00127c02 */ /* 0x003fe40008000f00 */
[----:B------:R-:W-:Y:S01]  /*1500*/  IADD3 R17, R187, R184, RZ ;  /* 0x000000b8bb117210 */ /* 0x000fe20007ffe0ff */
[----:B------:R-:W-:Y:S02]  /*1510*/  ULEA.HI.X UR42, UR42, UR15, UR43, 0x2, UP0 ;  /* 0x0000000f2a2a7291 */ /* 0x000fe400080f142b */
[----:B------:R-:W-:Y:S01]  /*1520*/  USHF.R.S32.HI UR56, URZ, 0x1f, UR10 ;  /* 0x0000001f3f387899 */ /* 0x000fe2000801140a */
[----:B------:R-:W-:-:S03]  /*1530*/  ULDC.64 UR44, c[0x0][0x230] ;  /* 0x00008c00002c7ab9 */ /* 0x000fc60000000a00 */
[----:B------:R-:W-:-:S03]  /*1540*/  MOV R19, UR42 ;  /* 0x0000002a00137c02 */ /* 0x000fc60008000f00 */
[----:B------:R-:W-:-:S05]  /*1550*/  IMAD.WIDE R18, R17, 0x10, R18 ;  /* 0x0000001011127825 */ /* 0x000fca00078e0212 */
[----:B--2---:R-:W2:Y:S04]  /*1560*/  LDG.E.128 R32, desc[UR18][R18.64] ;  /* 0x0000001212207981 */ /* 0x004ea8000c1e1d00 */
[----:B---3--:R-:W3:Y:S04]  /*1570*/  LDG.E.128 R28, desc[UR18][R18.64+0x200] ;  /* 0x00020012121c7981 */ /* 0x008ee8000c1e1d00 */
        /* <DEDUP_REMOVED lines=31> */
[C---:B------:R-:W-:Y:S02]  /*1770*/  IADD3 R38, R69.reuse, 0x40, RZ ;  /* 0x0000004045267810 */ /* 0x040fe40007ffe0ff */
[-C--:B------:R-:W-:Y:S02]  /*1780*/  LEA.HI.SX32 R37, R69, R69.reuse, 0x1b ;  /* 0x0000004545257211 */ /* 0x080fe400078fdaff */
[----:B------:R-:W-:Y:S02]  /*1790*/  MOV R64, UR43 ;  /* 0x0000002b00407c02 */ /* 0x000fe40008000f00 */
[----:B------:R-:W-:Y:S02]  /*17a0*/  LEA.HI.SX32 R149, R36, R69, 0x1b ;  /* 0x0000004524957211 */ /* 0x000fe400078fdaff */
[----:B------:R-:W-:-:S02]  /*17b0*/  MOV R65, UR44 ;  /* 0x0000002c00417c02 */ /* 0x000fc40008000f00 */
[----:B------:R-:W-:Y:S02]  /*17c0*/  LEA.HI.SX32 R39, R38, R69, 0x1b ;  /* 0x0000004526277211 */ /* 0x000fe400078fdaff */
[----:B------:R-:W-:Y:S01]  /*17d0*/  IADD3 R36, R69, 0x60, RZ ;  /* 0x0000006045247810 */ /* 0x000fe20007ffe0ff */
[----:B------:R-:W-:Y:S01]  /*17e0*/  IMAD.WIDE R64, R17, 0x10, R64 ;  /* 0x0000001011407825 */ /* 0x000fe200078e0240 */
[----:B------:R-:W-:Y:S02]  /*17f0*/  LEA R148, R37, R188, 0x4 ;  /* 0x000000bc25947211 */ /* 0x000fe400078e20ff */
[C---:B------:R-:W-:Y:S02]  /*1800*/  IADD3 R38, R69.reuse, 0x80, RZ ;  /* 0x0000008045267810 */ /* 0x040fe40007ffe0ff */
[C---:B------:R-:W-:Y:S02]  /*1810*/  IADD3 R40, R69.reuse, 0xa0, RZ ;  /* 0x000000a045287810 */ /* 0x040fe40007ffe0ff */
[----:B------:R-:W-:-:S02]  /*1820*/  IADD3 R42, R69, 0xc0, RZ ;  /* 0x000000c0452a7810 */ /* 0x000fc40007ffe0ff */
[----:B------:R-:W-:Y:S02]  /*1830*/  IADD3 R44, R69, 0xe0, RZ ;  /* 0x000000e0452c7810 */ /* 0x000fe40007ffe0ff */
[-C--:B------:R-:W-:Y:S02]  /*1840*/  LEA.HI.SX32 R151, R36, R69.reuse, 0x1b ;  /* 0x0000004524977211 */ /* 0x080fe400078fdaff */
[-C--:B------:R-:W-:Y:S02]  /*1850*/  LEA.HI.SX32 R17, R38, R69.reuse, 0x1b ;  /* 0x0000004526117211 */ /* 0x080fe400078fdaff */
[-C--:B------:R-:W-:Y:S02]  /*1860*/  LEA R149, R149, R188.reuse, 0x4 ;  /* 0x000000bc95957211 */ /* 0x080fe400078e20ff */
[----:B------:R-:W-:Y:S02]  /*1870*/  LEA.HI.SX32 R153, R40, R69, 0x1b ;  /* 0x0000004528997211 */ /* 0x000fe400078fdaff */
[----:B------:R-:W-:-:S02]  /*1880*/  LEA R150, R39, R188, 0x4 ;  /* 0x000000bc27967211 */ /* 0x000fc400078e20ff */
[-C--:B------:R-:W-:Y:S02]  /*1890*/  LEA.HI.SX32 R155, R44, R69.reuse, 0x1b ;  /* 0x000000452c9b7211 */ /* 0x080fe400078fdaff */
        /* <DEDUP_REMOVED lines=9> */
[----:B------:R-:W-:Y:S01]  /*1930*/  STS.128 [R152+0x800], R56 ;  /* 0x0008003898007388 */ /* 0x000fe20000000c00 */
[----:B------:R-:W-:-:S03]  /*1940*/  LEA R154, R33, R188, 0x4 ;  /* 0x000000bc219a7211 */ /* 0x000fc600078e20ff */
[----:B------:R0:W-:Y:S04]  /*1950*/  STS.128 [R153+0xa00], R48 ;  /* 0x000a003099007388 */ /* 0x0001e80000000c00 */
[----:B------:R4:W-:Y:S04]  /*1960*/  STS.128 [R154+0xc00], R52 ;  /* 0x000c00349a007388 */ /* 0x0009e80000000c00 */
[----:B------:R4:W-:Y:S01]  /*1970*/  STS.128 [R155+0xe00], R60 ;  /* 0x000e003c9b007388 */ /* 0x0009e20000000c00 */
[----:B------:R-:W-:-:S03]  /*1980*/  NOP ;  /* 0x0000000000007918 */ /* 0x000fc60000000000 */
[----:B------:R-:W4:Y:S04]  /*1990*/  LDG.E.128 R44, desc[UR18][R64.64] ;  /* 0x00000012402c7981 */ /* 0x000f28000c1e1d00 */
[----:B------:R-:W4:Y:S04]  /*19a0*/  LDG.E.128 R40, desc[UR18][R64.64+0x200] ;  /* 0x0002001240287981 */ /* 0x000f28000c1e1d00 */
[----:B------:R-:W4:Y:S04]  /*19b0*/  LDG.E.128 R36, desc[UR18][R64.64+0x400] ;  /* 0x0004001240247981 */ /* 0x000f28000c1e1d00 */
[----:B------:R-:W4:Y:S04]  /*19c0*/  LDG.E.128 R32, desc[UR18][R64.64+0x600] ;  /* 0x0006001240207981 */ /* 0x000f28000c1e1d00 */
[----:B-1----:R-:W4:Y:S04]  /*19d0*/  LDG.E.128 R28, desc[UR18][R64.64+0x800] ;  /* 0x00080012401c7981 */ /* 0x002f28000c1e1d00 */
[----:B--2---:R-:W2:Y:S04]  /*19e0*/  LDG.E.128 R24, desc[UR18][R64.64+0xa00] ;  /* 0x000a001240187981 */ /* 0x004ea8000c1e1d00 */
[----:B---3--:R-:W3:Y:S04]  /*19f0*/  LDG.E.128 R20, desc[UR18][R64.64+0xc00] ;  /* 0x000c001240147981 */ /* 0x008ee8000c1e1d00 */
[----:B0-----:R0:W3:Y:S01]  /*1a00*/  LDG.E.128 R48, desc[UR18][R64.64+0xe00] ;  /* 0x000e001240307981 */ /* 0x0010e2000c1e1d00 */
        /* <DEDUP_REMOVED lines=15> */
[----:B------:R-:W-:Y:S01]  /*1b00*/  FADD.FTZ R185, R116, UR5 ;  /* 0x0000000574b97e21 */ /* 0x000fe20008010000 */
[----:B------:R-:W-:-:S02]  /*1b10*/  IMAD R69, R190, 0x7, R69 ;  /* 0x00000007be457824 */ /* 0x000fc400078e0245 */
[----:B------:R-:W-:Y:S01]  /*1b20*/  FMUL.RZ R19, R17, 0.15915493667125701904 ;  /* 0x3e22f98311137820 */ /* 0x000fe2000040c000 */
[----:B------:R-:W-:Y:S01]  /*1b30*/  FMUL.FTZ R17, R170, UR45 ;  /* 0x0000002daa117c20 */ /* 0x000fe20008410000 */
[----:B------:R-:W-:Y:S01]  /*1b40*/  LEA R18, R190, R67, 0x3 ;  /* 0x00000043be127211 */ /* 0x000fe200078e18ff */
[----:B------:R-:W-:Y:S01]  /*1b50*/  FADD.FTZ R182, R117, UR5 ;  /* 0x0000000575b67e21 */ /* 0x000fe20008010000 */
[----:B------:R-:W-:Y:S01]  /*1b60*/  MUFU.SIN R181, R19 ;  /* 0x0000001300b57308 */ /* 0x000fe20000000400 */
[----:B----4-:R-:W-:Y:S01]  /*1b70*/  FMUL.RZ R52, R17, 0.15915493667125701904 ;  /* 0x3e22f98311347820 */ /* 0x010fe2000040c000 */
[----:B------:R-:W-:Y:S01]  /*1b80*/  FMUL.FTZ R17, R214, UR45 ;  /* 0x0000002dd6117c20 */ /* 0x000fe20008410000 */
[----:B------:R-:W-:Y:S01]  /*1b90*/  IADD3 R55, R69, 0x2, RZ ;  /* 0x0000000245377810 */ /* 0x000fe20007ffe0ff */
[----:B------:R-:W-:Y:S01]  /*1ba0*/  UIADD3 UR42, UR13, -0x1, URZ ;  /* 0xffffffff0d2a7890 */ /* 0x000fe2000fffe03f */
[----:B------:R-:W-:Y:S01]  /*1bb0*/  MOV R199, UR56 ;  /* 0x0000003800c77c02 */ /* 0x000fe20008000f00 */
[----:B------:R-:W-:Y:S01]  /*1bc0*/  FMUL.RZ R53, R17, 0.15915493667125701904 ;  /* 0x3e22f98311357820 */ /* 0x000fe2000040c000 */
[----:B------:R-:W-:Y:S01]  /*1bd0*/  FMUL.FTZ R17, R212, UR45 ;  /* 0x0000002dd4117c20 */ /* 0x000fe20008410000 */
[----:B------:R1:W-:Y:S01]  /*1be0*/  MUFU.COS R180, R19 ;  /* 0x0000001300b47308 */ /* 0x0003e20000000000 */
[----:B------:R-:W-:Y:S01]  /*1bf0*/  IADD3 R57, R69, 0x3, RZ ;  /* 0x0000000345397810 */ /* 0x000fe20007ffe0ff */
[----:B------:R-:W-:Y:S01]  /*1c00*/  FMUL.FTZ R199, R199, 1.4426950216293334961 ;  /* 0x3fb8aa3bc7c77820 */ /* 0x000fe20000410000 */
[C---:B------:R-:W-:Y:S01]  /*1c10*/  IADD3 R59, R69.reuse, 0x4, RZ ;  /* 0x00000004453b7810 */ /* 0x040fe20007ffe0ff */
[----:B------:R-:W-:Y:S01]  /*1c20*/  ULEA.HI UR43, UR42, UR42, URZ, 0x1 ;  /* 0x0000002a2a2b7291 */ /* 0x000fe2000f8f083f */
[C---:B------:R-:W-:Y:S01]  /*1c30*/  IADD3 R61, R69.reuse, 0x5, RZ ;  /* 0x00000005453d7810 */ /* 0x040fe20007ffe0ff */
[----:B------:R-:W-:Y:S01]  /*1c40*/  FMUL.FTZ R157, R216, R199 ;  /* 0x000000c7d89d7220 */ /* 0x000fe20000410000 */
[----:B------:R-:W-:Y:S01]  /*1c50*/  IADD3 R63, R69, 0x6, RZ ;  /* 0x00000006453f7810 */ /* 0x000fe20007ffe0ff */
[----:B------:R-:W-:Y:S01]  /*1c60*/  MUFU.SIN R178, R52 ;  /* 0x0000003400b27308 */ /* 0x000fe20000000400 */
[----:B-1----:R-:W-:Y:S01]  /*1c70*/  FMUL.RZ R19, R17, 0.15915493667125701904 ;  /* 0x3e22f98311137820 */ /* 0x002fe2000040c000 */
[----:B------:R-:W-:Y:S01]  /*1c80*/  FMUL.FTZ R17, R210, UR45 ;  /* 0x0000002dd2117c20 */ /* 0x000fe20008410000 */
[C---:B0-----:R-:W-:Y:S01]  /*1c90*/  IADD3 R65, R69.reuse, 0x7, RZ ;  /* 0x0000000745417810 */ /* 0x041fe20007ffe0ff */
[----:B------:R-:W-:Y:S01]  /*1ca0*/  ULOP3.LUT UR43, UR43, 0xfffffe, URZ, 0xc0, !UPT ;  /* 0x00fffffe2b2b7892 */ /* 0x000fe2000f8ec03f */
[----:B------:R-:W-:Y:S01]  /*1cb0*/  LEA.HI.SX32 R221, R69, R69, 0x1b ;  /* 0x0000004545dd7211 */ /* 0x000fe200078fdaff */
[----:B------:R-:W-:Y:S01]  /*1cc0*/  FMUL.FTZ R158, R170, R199 ;  /* 0x000000c7aa9e7220 */ /* 0x000fe20000410000 */
[-C--:B------:R-:W-:Y:S01]  /*1cd0*/  LEA.HI.SX32 R55, R55, R18.reuse, 0x1b ;  /* 0x0000001237377211 */ /* 0x080fe200078fdaff */
[----:B------:R0:W-:Y:S01]  /*1ce0*/  MUFU.COS R179, R52 ;  /* 0x0000003400b37308 */ /* 0x0001e20000000000 */
[-C--:B------:R-:W-:Y:S01]  /*1cf0*/  LEA.HI.SX32 R57, R57, R18.reuse, 0x1b ;  /* 0x0000001239397211 */ /* 0x080fe200078fdaff */
[----:B------:R-:W-:Y:S01]  /*1d00*/  UIADD3 UR43, UR42, -UR43, URZ ;  /* 0x8000002b2a2b7290 */ /* 0x000fe2000fffe03f */
[-C--:B------:R-:W-:Y:S01]  /*1d10*/  LEA.HI.SX32 R59, R59, R18.reuse, 0x1b ;  /* 0x000000123b3b7211 */ /* 0x080fe200078fdaff */
[----:B------:R-:W-:Y:S01]  /*1d20*/  FADD.FTZ R183, R118, UR5 ;  /* 0x0000000576b77e21 */ /* 0x000fe20008010000 */
[-C--:B------:R-:W-:Y:S01]  /*1d30*/  LEA.HI.SX32 R61, R61, R18.reuse, 0x1b ;  /* 0x000000123d3d7211 */ /* 0x080fe200078fdaff */
[----:B------:R-:W-:Y:S01]  /*1d40*/  ULEA UR43, UR43, UR7, 0x8 ;  /* 0x000000072b2b7291 */ /* 0x000fe2000f8e403f */
[-C--:B------:R-:W-:Y:S01]  /*1d50*/  LEA.HI.SX32 R63, R63, R18.reuse, 0x1b ;  /* 0x000000123f3f7211 */ /* 0x080fe200078fdaff */
[----:B------:R-:W-:Y:S01]  /*1d60*/  MUFU.SIN R176, R53 ;  /* 0x0000003500b07308 */ /* 0x000fe20000000400 */
[----:B0-----:R-:W-:Y:S01]  /*1d70*/  FMUL.RZ R52, R17, 0.15915493667125701904 ;  /* 0x3e22f98311347820 */ /* 0x001fe2000040c000 */
[----:B------:R-:W-:Y:S01]  /*1d80*/  FMUL.FTZ R17, R206, UR45 ;  /* 0x0000002dce117c20 */ /* 0x000fe20008410000 */
[----:B------:R-:W-:Y:S01]  /*1d90*/  LEA.HI.SX32 R65, R65, R18, 0x1b ;  /* 0x0000001241417211 */ /* 0x000fe200078fdaff */
[----:B------:R-:W-:Y:S01]  /*1da0*/  FMUL.FTZ R213, R183, UR45 ;  /* 0x0000002db7d57c20 */ /* 0x000fe20008410000 */
[----:B------:R-:W-:-:S02]  /*1db0*/  LEA R221, R221, R188, 0x4 ;  /* 0x000000bcdddd7211 */ /* 0x000fc400078e20ff */
[-C--:B------:R-:W-:Y:S01]  /*1dc0*/  LEA R156, R55, R188.reuse, 0x4 ;  /* 0x000000bc379c7211 */ /* 0x080fe200078e20ff */
[----:B------:R0:W-:Y:S01]  /*1dd0*/  MUFU.COS R177, R53 ;  /* 0x0000003500b17308 */ /* 0x0001e20000000000 */
[-C--:B------:R-:W-:Y:S01]  /*1de0*/  LEA R160, R57, R188.reuse, 0x4 ;  /* 0x000000bc39a07211 */ /* 0x080fe200078e20ff */
[----:B------:R-:W1:Y:S01]  /*1df0*/  LDS.128 R80, [R221] ;  /* 0x00000000dd507984 */ /* 0x000e620000000c00 */
[-C--:B------:R-:W-:Y:S01]  /*1e00*/  LEA R219, R59, R188.reuse, 0x4 ;  /* 0x000000bc3bdb7211 */ /* 0x080fe200078e20ff */
[----:B------:R-:W-:Y:S01]  /*1e10*/  FMUL.RZ R213, R213, 0.15915493667125701904 ;  /* 0x3e22f983d5d57820 */ /* 0x000fe2000040c000 */
[-C--:B------:R-:W-:Y:S01]  /*1e20*/  LEA R218, R61, R188.reuse, 0x4 ;  /* 0x000000bc3dda7211 */ /* 0x080fe200078e20ff */
[----:B------:R-:W-:Y:S01]  /*1e30*/  LDS.128 R72, [R156+0x20] ;  /* 0x000020009c487984 */ /* 0x000fe20000000c00 */
[-C--:B------:R-:W-:Y:S01]  /*1e40*/  LEA R217, R63, R188.reuse, 0x4 ;  /* 0x000000bc3fd97211 */ /* 0x080fe200078e20ff */
[----:B------:R-:W-:Y:S01]  /*1e50*/  MUFU.SIN R174, R19 ;  /* 0x0000001300ae7308 */ /* 0x000fe20000000400 */
[----:B0-----:R-:W-:Y:S01]  /*1e60*/  FMUL.RZ R53, R17, 0.15915493667125701904 ;  /* 0x3e22f98311357820 */ /* 0x001fe2000040c000 */
[----:B------:R-:W-:Y:S01]  /*1e70*/  FMUL.FTZ R17, R200, UR45 ;  /* 0x0000002dc8117c20 */ /* 0x000fe20008410000 */
[----:B------:R-:W-:Y:S01]  /*1e80*/  LEA R215, R65, R188, 0x4 ;  /* 0x000000bc41d77211 */ /* 0x000fe200078e20ff */
[----:B------:R-:W-:Y:S01]  /*1e90*/  LDS.128 R60, [R218+0x50] ;  /* 0x00005000da3c7984 */ /* 0x000fe20000000c00 */
[----:B------:R-:W-:Y:S01]  /*1ea0*/  MOV R161, UR13 ;  /* 0x0000000d00a17c02 */ /* 0x000fe20008000f00 */
[----:B------:R-:W-:Y:S01]  /*1eb0*/  FMUL.RZ R54, R17, 0.15915493667125701904 ;  /* 0x3e22f98311367820 */ /* 0x000fe2000040c000 */
[----:B------:R-:W-:Y:S01]  /*1ec0*/  ISETP.NE.AND P1, PT, R189, RZ, PT ;  /* 0x000000ffbd00720c */ /* 0x000fe20003f25270 */
[----:B------:R0:W-:Y:S01]  /*1ed0*/  MUFU.COS R175, R19 ;  /* 0x0000001300af7308 */ /* 0x0001e20000000000 */
[----:B------:R-:W-:Y:S04]  /*1ee0*/  LDS.128 R64, [R219+0x40] ;  /* 0x00004000db407984 */ /* 0x000fe80000000c00 */
[----:B------:R-:W-:Y:S03]  /*1ef0*/  LDS.128 R56, [R217+0x60] ;  /* 0x00006000d9387984 */ /* 0x000fe60000000c00 */
[----:B------:R-:W-:Y:S01]  /*1f00*/  MUFU.SIN R172, R52 ;  /* 0x0000003400ac7308 */ /* 0x000fe20000000400 */
[----:B0-----:R-:W-:-:S04]  /*1f10*/  FADD.FTZ R19, R127, UR5 ;  /* 0x000000057f137e21 */ /* 0x001fc80008010000 */
[----:B------:R-:W-:-:S03]  /*1f20*/  FMUL.FTZ R17, R19, UR45 ;  /* 0x0000002d13117c20 */ /* 0x000fc60008410000 */
        /* <DEDUP_REMOVED lines=22> */
[----:B------:R0:W-:Y:S08]  /*2090*/  MUFU.COS R205, R52 ;  /* 0x0000003400cd7308 */ /* 0x0001f00000000000 */
[----:B------:R-:W-:Y:S01]  /*20a0*/  MUFU.SIN R202, R53 ;  /* 0x0000003500ca7308 */ /* 0x000fe20000000400 */
[----:B0-----:R-:W-:Y:S01]  /*20b0*/  FMUL.RZ R52, R17, 0.15915493667125701904 ;  /* 0x3e22f98311347820 */ /* 0x001fe2000040c000 */
[----:B------:R-:W-:Y:S01]  /*20c0*/  IADD3 R17, R69, 0x1, RZ ;  /* 0x0000000145117810 */ /* 0x000fe20007ffe0ff */
[----:B------:R-:W0:Y:S01]  /*20d0*/  @!P2 LDC R159, c[0x0][0x21c] ;  /* 0x00008700ff9fab82 */ /* 0x000e220000000800 */
[----:B------:R-:W-:Y:S04]  /*20e0*/  LDS.128 R68, [R160+0x30] ;  /* 0x00003000a0447984 */ /* 0x000fe80000000c00 */
[----:B------:R4:W-:Y:S08]  /*20f0*/  MUFU.COS R203, R53 ;  /* 0x0000003500cb7308 */ /* 0x0009f00000000000 */
[----:B------:R-:W-:Y:S01]  /*2100*/  MUFU.SIN R207, R54 ;  /* 0x0000003600cf7308 */ /* 0x000fe20000000400 */
[----:B----4-:R-:W-:Y:S01]  /*2110*/  LEA.HI.SX32 R53, R17, R18, 0x1b ;  /* 0x0000001211357211 */ /* 0x010fe200078fdaff */
[----:B------:R-:W-:-:S03]  /*2120*/  FMUL.FTZ R17, R182, UR45 ;  /* 0x0000002db6117c20 */ /* 0x000fc60008410000 */
[----:B------:R-:W-:-:S03]  /*2130*/  LEA R220, R53, R188, 0x4 ;  /* 0x000000bc35dc7211 */ /* 0x000fc600078e20ff */
[----:B------:R4:W-:Y:S02]  /*2140*/  MUFU.COS R209, R54 ;  /* 0x0000003600d17308 */ /* 0x0009e40000000000 */
[----:B------:R-:W3:Y:S06]  /*2150*/  LDS.128 R76, [R220+0x10] ;  /* 0x00001000dc4c7984 */ /* 0x000eec0000000c00 */
[----:B------:R-:W-:Y:S01]  /*2160*/  MUFU.SIN R197, R52 ;  /* 0x0000003400c57308 */ /* 0x000fe20000000400 */
[----:B----4-:R-:W-:-:S07]  /*2170*/  FMUL.RZ R54, R17, 0.15915493667125701904 ;  /* 0x3e22f98311367820 */ /* 0x010fce000040c000 */
[----:B------:R-:W-:Y:S08]  /*2180*/  MUFU.COS R198, R52 ;  /* 0x0000003400c67308 */ /* 0x000ff00000000000 */
[----:B------:R-:W-:Y:S08]  /*2190*/  MUFU.SIN R17, R54 ;  /* 0x0000003600117308 */ /* 0x000ff00000000400 */
[----:B------:R4:W-:Y:S08]  /*21a0*/  MUFU.COS R18, R54 ;  /* 0x0000003600127308 */ /* 0x0009f00000000000 */
[----:B------:R-:W0:Y:S01]  /*21b0*/  MUFU.EX2 R157, R157 ;  /* 0x0000009d009d7308 */ /* 0x000e220000000800 */
[----:B----4-:R-:W4:Y:S07]  /*21c0*/  LDS.128 R52, [R215+0x70] ;  /* 0x00007000d7347984 */ /* 0x010f2e0000000c00 */
[----:B------:R3:W-:Y:S01]  /*21d0*/  MUFU.EX2 R222, R158 ;  /* 0x0000009e00de7308 */ /* 0x0007e20000000800 */
[----:B-1----:R-:W-:Y:S01]  /*21e0*/  FMUL.FTZ R229, R216, R81 ;  /* 0x00000051d8e57220 */ /* 0x002fe20000410000 */
[----:B------:R-:W-:-:S06]  /*21f0*/  FMUL.FTZ R228, R170, R82 ;  /* 0x00000052aae47220 */ /* 0x000fcc0000410000 */
[----:B------:R-:W-:Y:S01]  /*2200*/  MUFU.SIN R208, R213 ;  /* 0x000000d500d07308 */ /* 0x000fe20000000400 */
[C---:B0-----:R-:W-:Y:S01]  /*2210*/  FMUL.FTZ R180, R157.reuse, R180 ;  /* 0x000000b49db47220 */ /* 0x041fe20000410000 */
[----:B------:R-:W-:Y:S01]  /*2220*/  FMUL.FTZ R181, R157, R181 ;  /* 0x000000b59db57220 */ /* 0x000fe20000410000 */
[----:B------:R0:W-:Y:S04]  /*2230*/  STS.128 [R148+0x2100], R44 ;  /* 0x0021002c94007388 */ /* 0x0001e80000000c00 */
[----:B------:R-:W-:Y:S04]  /*2240*/  STS.128 [R149+0x2300], R40 ;  /* 0x0023002895007388 */ /* 0x000fe80000000c00 */
[----:B------:R-:W-:Y:S04]  /*2250*/  STS.128 [R150+0x2500], R36 ;  /* 0x0025002496007388 */ /* 0x000fe80000000c00 */
[----:B------:R-:W-:Y:S04]  /*2260*/  STS.128 [R151+0x2700], R32 ;  /* 0x0027002097007388 */ /* 0x000fe80000000c00 */
[----:B------:R1:W-:Y:S01]  /*2270*/  STS.128 [R152+0x2900], R28 ;  /* 0x0029001c98007388 */ /* 0x0003e20000000c00 */
[----:B0-----:R-:W-:-:S03]  /*2280*/  @!P2 IADD3 R44, R161, -0x2, RZ ;  /* 0xfffffffea12ca810 */ /* 0x001fc60007ffe0ff */
[----:B--2---:R0:W-:Y:S02]  /*2290*/  STS.128 [R153+0x2b00], R24 ;  /* 0x002b001899007388 */ /* 0x0041e40000000c00 */
[----:B------:R-:W-:Y:S02]  /*22a0*/  @!P2 IMAD R44, R44, R159, UR7 ;  /* 0x000000072c2cae24 */ /* 0x000fe4000f8e029f */
[----:B---3--:R2:W-:Y:S04]  /*22b0*/  STS.128 [R154+0x2d00], R20 ;  /* 0x002d00149a007388 */ /* 0x0085e80000000c00 */
[----:B------:R3:W-:Y:S01]  /*22c0*/  STS.128 [R155+0x2f00], R48 ;  /* 0x002f00309b007388 */ /* 0x0007e20000000c00 */
[----:B------:R-:W-:-:S03]  /*22d0*/  NOP ;  /* 0x0000000000007918 */ /* 0x000fc60000000000 */
[----:B------:R-:W-:Y:S01]  /*22e0*/  LDS.128 R148, [R221+0x2100] ;  /* 0x00210000dd947984 */ /* 0x000fe20000000c00 */
[-C--:B-1----:R-:W-:Y:S01]  /*22f0*/  FMUL.FTZ R28, R214, R199.reuse ;  /* 0x000000c7d61c7220 */ /* 0x082fe20000410000 */
[-C--:B0-----:R-:W-:Y:S02]  /*2300*/  FMUL.FTZ R24, R210, R199.reuse ;  /* 0x000000c7d2187220 */ /* 0x081fe40000410000 */
[----:B------:R-:W0:Y:S01]  /*2310*/  LDS.128 R152, [R220+0x2110] ;  /* 0x00211000dc987984 */ /* 0x000e220000000c00 */
[----:B--2---:R-:W-:Y:S01]  /*2320*/  IADD3 R20, R189, 0x200, RZ ;  /* 0x00000200bd147810 */ /* 0x004fe20007ffe0ff */
[----:B------:R-:W-:Y:S01]  /*2330*/  HFMA2.MMA R21, -RZ, RZ, 0, 9.5367431640625e-07 ;  /* 0x00000010ff157435 */ /* 0x000fe200000001ff */
[----:B------:R-:W-:Y:S01]  /*2340*/  FMUL.FTZ R22, R212, R199 ;  /* 0x000000c7d4167220 */ /* 0x000fe20000410000 */
[----:B------:R-:W1:Y:S01]  /*2350*/  LDS.128 R156, [R156+0x2120] ;  /* 0x002120009c9c7984 */ /* 0x000e620000000c00 */
[----:B------:R-:W-:Y:S01]  /*2360*/  SEL R23, R20, UR43, P1 ;  /* 0x0000002b14177c07 */ /* 0x000fe20008800000 */
[----:B---3--:R-:W-:Y:S01]  /*2370*/  HFMA2.MMA R48, -RZ, RZ, 1.875, 0 ;  /* 0x3f800000ff307435 */ /* 0x008fe200000001ff */
[----:B------:R-:W-:Y:S01]  /*2380*/  MUFU.EX2 R28, R28 ;  /* 0x0000001c001c7308 */ /* 0x000fe20000000800 */
[----:B------:R-:W2:Y:S01]  /*2390*/  LDS.128 R160, [R160+0x2130] ;  /* 0x00213000a0a07984 */ /* 0x000ea20000000c00 */
[----:B------:R-:W-:-:S02]  /*23a0*/  LEA R23, R23, R188, 0x3 ;  /* 0x000000bc17177211 */ /* 0x000fc400078e18ff */
[----:B------:R-:W-:Y:S02]  /*23b0*/  CS2R R50, SRZ ;  /* 0x0000000000327805 */ /* 0x000fe4000001ff00 */
[----:B------:R-:W-:Y:S01]  /*23c0*/  MOV R49, RZ ;  /* 0x000000ff00317202 */ /* 0x000fe20000000f00 */
[----:B------:R-:W-:Y:S01]  /*23d0*/  @!P2 IMAD.WIDE R20, R44, R21, UR20 ;  /* 0x000000142c14ae25 */ /* 0x000fe2000f8e0215 */
[----:B------:R-:W3:Y:S01]  /*23e0*/  LDS.128 R40, [R218+0x2150] ;  /* 0x00215000da287984 */ /* 0x000ee20000000c00 */
[----:B------:R-:W4:Y:S03]  /*23f0*/  MUFU.EX2 R22, R22 ;  /* 0x0000001600167308 */ /* 0x000f260000000800 */
[----:B------:R-:W0:Y:S04]  /*2400*/  LDS.128 R44, [R219+0x2140] ;  /* 0x00214000db2c7984 */ /* 0x000e280000000c00 */
[----:B------:R-:W0:Y:S01]  /*2410*/  LDS.128 R36, [R217+0x2160] ;  /* 0x00216000d9247984 */ /* 0x000e220000000c00 */
[----:B------:R-:W1:Y:S03]  /*2420*/  MUFU.EX2 R24, R24 ;  /* 0x0000001800187308 */ /* 0x000e660000000800 */
[----:B------:R-:W0:Y:S04]  /*2430*/  LDS.128 R32, [R215+0x2170] ;  /* 0x00217000d7207984 */ /* 0x000e280000000c00 */
[----:B------:R1:W-:Y:S01]  /*2440*/  STS.64 [R23+0x8c60], R180 ;  /* 0x008c60b417007388 */ /* 0x0003e20000000a00 */
[----:B------:R-:W-:Y:S01]  /*2450*/  BAR.SYNC.DEFER_BLOCKING 0x0 ;  /* 0x0000000000007b1d */ /* 0x000fe20000010000 */
[C---:B----4-:R-:W-:Y:S01]  /*2460*/  FMUL.FTZ R175, R22.reuse, R175 ;  /* 0x000000af16af7220 */ /* 0x050fe20000410000 */
[----:B------:R-:W-:Y:S01]  /*2470*/  FMUL.FTZ R174, R22, R174 ;  /* 0x000000ae16ae7220 */ /* 0x000fe20000410000 */
[----:B------:R-:W-:Y:S01]  /*2480*/  FMUL.FTZ R22, R206, R199 ;  /* 0x000000c7ce167220 */ /* 0x000fe20000410000 */
[----:B------:R-:W-:Y:S01]  /*2490*/  FMUL.FTZ R178, R222, R178 ;  /* 0x000000b2deb27220 */ /* 0x000fe20000410000 */
[----:B-1----:R-:W-:Y:S01]  /*24a0*/  FMUL.FTZ R23, R216, R80 ;  /* 0x00000050d8177220 */ /* 0x002fe20000410000 */
[----:B------:R-:W-:-:S03]  /*24b0*/  FMUL.FTZ R229, R144, R229 ;  /* 0x000000e590e57220 */ /* 0x000fc60000410000 */
[----:B------:R-:W-:Y:S01]  /*24c0*/  FMUL.FTZ R230, R144, R23 ;  /* 0x0000001790e67220 */ /* 0x000fe20000410000 */
[----:B------:R-:W-:Y:S01]  /*24d0*/  FMUL.FTZ R179, R222, R179 ;  /* 0x000000b3deb37220 */ /* 0x000fe20000410000 */
[----:B------:R-:W1:Y:S02]  /*24e0*/  MUFU.EX2 R22, R22 ;  /* 0x0000001600167308 */ /* 0x000e640000000800 */
[----:B------:R-:W-:Y:S01]  /*24f0*/  FMUL.FTZ R26, R230, R178 ;  /* 0x000000b2e61a7220 */ /* 0x000fe20000410000 */
[----:B------:R-:W-:Y:S01]  /*2500*/  FMUL.FTZ R228, R145, R228 ;  /* 0x000000e491e47220 */ /* 0x000fe20000410000 */
[----:B------:R4:W5:Y:S02]  /*2510*/  @!P2 LDG.E.128 R48, desc[UR18][R20.64] ;  /* 0x000000121430a981 */ /* 0x000964000c1e1d00 */
[C---:B------:R-:W-:Y:S01]  /*2520*/  FFMA.FTZ R26, R229.reuse, R179, R26 ;  /* 0x000000b3e51a7223 */ /* 0x040fe2000001001a */
[----:B------:R-:W-:Y:S01]  /*2530*/  FMUL.FTZ R176, R28, R176 ;  /* 0x000000b01cb07220 */ /* 0x000fe20000410000 */
[C---:B------:R-:W-:Y:S01]  /*2540*/  FMUL.FTZ R173, R24.reuse, R173 ;  /* 0x000000ad18ad7220 */ /* 0x040fe20000410000 */
[----:B------:R-:W-:Y:S01]  /*2550*/  FMUL.FTZ R172, R24, R172 ;  /* 0x000000ac18ac7220 */ /* 0x000fe20000410000 */
[----:B------:R-:W-:Y:S01]  /*2560*/  FMUL.FTZ R177, R28, R177 ;  /* 0x000000b11cb17220 */ /* 0x000fe20000410000 */
[----:B------:R-:W-:Y:S01]  /*2570*/  FMUL.FTZ R225, R214, R77 ;  /* 0x0000004dd6e17220 */ /* 0x000fe20000410000 */
[C---:B-1----:R-:W-:Y:S01]  /*2580*/  FMUL.FTZ R171, R22.reuse, R171 ;  /* 0x000000ab16ab7220 */ /* 0x042fe20000410000 */
[----:B------:R-:W-:Y:S01]  /*2590*/  FMUL.FTZ R169, R22, R169 ;  /* 0x000000a916a97220 */ /* 0x000fe20000410000 */
[----:B------:R-:W-:Y:S01]  /*25a0*/  FMUL.FTZ R22, R196, R199 ;  /* 0x000000c7c4167220 */ /* 0x000fe20000410000 */
[----:B----4-:R-:W-:Y:S01]  /*25b0*/  FMUL.FTZ R20, R170, R83 ;  /* 0x00000053aa147220 */ /* 0x010fe20000410000 */
[----:B------:R-:W-:Y:S01]  /*25c0*/  FMUL.FTZ R21, R229, R178 ;  /* 0x000000b2e5157220 */ /* 0x000fe20000410000 */
[----:B------:R-:W-:Y:S01]  /*25d0*/  FMUL.FTZ R225, R146, R225 ;  /* 0x000000e192e17220 */ /* 0x000fe20000410000 */
[----:B------:R-:W-:Y:S01]  /*25e0*/  FADD.FTZ R170, R119, UR5 ;  /* 0x0000000577aa7e21 */ /* 0x000fe20008010000 */
[----:B------:R-:W-:Y:S01]  /*25f0*/  FMUL.FTZ R227, R145, R20 ;  /* 0x0000001491e37220 */ /* 0x000fe20000410000 */
[----:B------:R-:W-:Y:S01]  /*2600*/  FFMA.FTZ R21, R230, R179, -R21 ;  /* 0x000000b3e6157223 */ /* 0x000fe20000010815 */
[----:B------:R-:W-:Y:S01]  /*2610*/  FMUL.FTZ R20, R19, R199 ;  /* 0x000000c713147220 */ /* 0x000fe20000410000 */
[----:B------:R-:W-:Y:S01]  /*2620*/  MUFU.EX2 R22, R22 ;  /* 0x0000001600167308 */ /* 0x000fe20000000800 */
[----:B------:R-:W-:Y:S01]  /*2630*/  FADD.FTZ R26, R227, R26 ;  /* 0x0000001ae31a7221 */ /* 0x000fe20000010000 */
[----:B------:R-:W-:Y:S01]  /*2640*/  FADD.FTZ R21, R228, R21 ;  /* 0x00000015e4157221 */ /* 0x000fe20000010000 */
[C---:B------:R-:W-:Y:S01]  /*2650*/  FMUL.FTZ R224, R212.reuse, R78 ;  /* 0x0000004ed4e07220 */ /* 0x040fe20000410000 */
[----:B------:R-:W-:Y:S01]  /*2660*/  FMUL.FTZ R212, R212, R79 ;  /* 0x0000004fd4d47220 */ /* 0x000fe20000410000 */
[C---:B------:R-:W-:Y:S01]  /*2670*/  FMUL.FTZ R24, R176.reuse, R26 ;  /* 0x0000001ab0187220 */ /* 0x040fe20000410000 */
[-C--:B------:R-:W-:Y:S01]  /*2680*/  FMUL.FTZ R23, R176, R21.reuse ;  /* 0x00000015b0177220 */ /* 0x080fe20000410000 */
[----:B------:R-:W-:Y:S01]  /*2690*/  FMUL.FTZ R224, R147, R224 ;  /* 0x000000e093e07220 */ /* 0x000fe20000410000 */
[----:B------:R-:W1:Y:S01]  /*26a0*/  MUFU.EX2 R20, R20 ;  /* 0x0000001400147308 */ /* 0x000e620000000800 */
[C---:B------:R-:W-:Y:S01]  /*26b0*/  FFMA.FTZ R27, R177.reuse, R21, -R24 ;  /* 0x00000015b11b7223 */ /* 0x040fe20000010818 */
[----:B------:R-:W-:Y:S01]  /*26c0*/  FMUL.FTZ R21, R214, R76 ;  /* 0x0000004cd6157220 */ /* 0x000fe20000410000 */
[----:B------:R-:W-:Y:S01]  /*26d0*/  FFMA.FTZ R26, R177, R26, R23 ;  /* 0x0000001ab11a7223 */ /* 0x000fe20000010017 */
[----:B------:R-:W-:Y:S01]  /*26e0*/  FMUL.FTZ R23, R170, UR45 ;  /* 0x0000002daa177c20 */ /* 0x000fe20008410000 */
[----:B------:R-:W-:Y:S01]  /*26f0*/  FMUL.FTZ R25, R200, R199 ;  /* 0x000000c7c8197220 */ /* 0x000fe20000410000 */
[----:B------:R-:W-:Y:S01]  /*2700*/  FMUL.FTZ R226, R146, R21 ;  /* 0x0000001592e27220 */ /* 0x000fe20000410000 */
[----:B------:R-:W-:Y:S01]  /*2710*/  FADD.FTZ R26, R225, R26 ;  /* 0x0000001ae11a7221 */ /* 0x000fe20000010000 */
[----:B------:R-:W-:Y:S01]  /*2720*/  FMUL.RZ R28, R23, 0.15915493667125701904 ;  /* 0x3e22f983171c7820 */ /* 0x000fe2000040c000 */
[----:B------:R-:W-:Y:S01]  /*2730*/  FMUL.FTZ R223, R147, R212 ;  /* 0x000000d493df7220 */ /* 0x000fe20000410000 */
[----:B------:R-:W-:Y:S01]  /*2740*/  FADD.FTZ R27, R226, R27 ;  /* 0x0000001be21b7221 */ /* 0x000fe20000010000 */
[C---:B------:R-:W-:Y:S01]  /*2750*/  FMUL.FTZ R24, R174.reuse, R26 ;  /* 0x0000001aae187220 */ /* 0x040fe20000410000 */
[----:B------:R-:W-:Y:S01]  /*2760*/  FMUL.FTZ R21, R195, R199 ;  /* 0x000000c7c3157220 */ /* 0x000fe20000410000 */
[----:B------:R-:W4:Y:S01]  /*2770*/  MUFU.EX2 R25, R25 ;  /* 0x0000001900197308 */ /* 0x000f220000000800 */
[-C--:B------:R-:W-:Y:S01]  /*2780*/  FMUL.FTZ R23, R174, R27.reuse ;  /* 0x0000001bae177220 */ /* 0x080fe20000410000 */
[C---:B------:R-:W-:Y:S01]  /*2790*/  FFMA.FTZ R27, R175.reuse, R27, -R24 ;  /* 0x0000001baf1b7223 */ /* 0x040fe20000010818 */
[----:B------:R-:W-:Y:S01]  /*27a0*/  FMUL.FTZ R221, R210, R73 ;  /* 0x00000049d2dd7220 */ /* 0x000fe20000410000 */
[----:B-1----:R-:W-:Y:S01]  /*27b0*/  FMUL.FTZ R166, R20, R166 ;  /* 0x000000a614a67220 */ /* 0x002fe20000410000 */
[----:B------:R-:W-:Y:S01]  /*27c0*/  FFMA.FTZ R26, R175, R26, R23 ;  /* 0x0000001aaf1a7223 */ /* 0x000fe20000010017 */
[----:B------:R-:W-:Y:S01]  /*27d0*/  FADD.FTZ R27, R224, R27 ;  /* 0x0000001be01b7221 */ /* 0x000fe20000010000 */
[----:B------:R-:W-:Y:S01]  /*27e0*/  FMUL.FTZ R165, R20, R165 ;  /* 0x000000a514a57220 */ /* 0x000fe20000410000 */
[----:B------:R1:W2:Y:S01]  /*27f0*/  MUFU.EX2 R24, R21 ;  /* 0x0000001500187308 */ /* 0x0002a20000000800 */
[----:B------:R-:W-:Y:S01]  /*2800*/  FADD.FTZ R26, R223, R26 ;  /* 0x0000001adf1a7221 */ /* 0x000fe20000010000 */
[----:B------:R-:W-:Y:S01]  /*2810*/  FMUL.FTZ R20, R172, R27 ;  /* 0x0000001bac147220 */ /* 0x000fe20000410000 */
[C---:B------:R-:W-:Y:S01]  /*2820*/  FMUL.FTZ R164, R22.reuse, R164 ;  /* 0x000000a416a47220 */ /* 0x040fe20000410000 */
[----:B------:R-:W-:Y:S01]  /*2830*/  FMUL.FTZ R31, R22, R211 ;  /* 0x000000d3161f7220 */ /* 0x000fe20000410000 */
[----:B------:R-:W-:Y:S01]  /*2840*/  FMUL.FTZ R221, R140, R221 ;  /* 0x000000dd8cdd7220 */ /* 0x000fe20000410000 */
[CC--:B------:R-:W-:Y:S01]  /*2850*/  FFMA.FTZ R22, R173.reuse, R26.reuse, R20 ;  /* 0x0000001aad167223 */ /* 0x0c0fe20000010014 */
[----:B------:R-:W-:Y:S01]  /*2860*/  FMUL.FTZ R26, R172, R26 ;  /* 0x0000001aac1a7220 */ /* 0x000fe20000410000 */
[----:B------:R-:W-:Y:S01]  /*2870*/  FMUL.FTZ R20, R194, R199 ;  /* 0x000000c7c2147220 */ /* 0x000fe20000410000 */
[----:B-1----:R-:W-:Y:S01]  /*2880*/  FMUL.FTZ R21, R210, R72 ;  /* 0x00000048d2157220 */ /* 0x002fe20000410000 */
[----:B------:R-:W-:Y:S01]  /*2890*/  MUFU.SIN R214, R28 ;  /* 0x0000001c00d67308 */ /* 0x000fe20000000400 */
[----:B------:R-:W-:Y:S01]  /*28a0*/  FFMA.FTZ R23, R173, R27, -R26 ;  /* 0x0000001bad177223 */ /* 0x000fe2000001081a */
[----:B------:R-:W-:Y:S01]  /*28b0*/  FADD.FTZ R26, R221, R22 ;  /* 0x00000016dd1a7221 */ /* 0x000fe20000010000 */
[----:B------:R-:W-:Y:S01]  /*28c0*/  FMUL.FTZ R222, R140, R21 ;  /* 0x000000158cde7220 */ /* 0x000fe20000410000 */
[----:B------:R-:W-:Y:S01]  /*28d0*/  FMUL.FTZ R21, R192, R199 ;  /* 0x000000c7c0157220 */ /* 0x000fe20000410000 */
[C---:B----4-:R-:W-:Y:S01]  /*28e0*/  FMUL.FTZ R168, R25.reuse, R168 ;  /* 0x000000a819a87220 */ /* 0x050fe20000410000 */
[----:B------:R-:W-:Y:S01]  /*28f0*/  FMUL.FTZ R167, R25, R167 ;  /* 0x000000a719a77220 */ /* 0x000fe20000410000 */
[----:B------:R-:W-:Y:S01]  /*2900*/  FADD.FTZ R22, R222, R23 ;  /* 0x00000017de167221 */ /* 0x000fe20000010000 */
[----:B------:R1:W4:Y:S01]  /*2910*/  MUFU.EX2 R27, R20 ;  /* 0x00000014001b7308 */ /* 0x0003220000000800 */
[----:B------:R-:W-:Y:S01]  /*2920*/  FMUL.FTZ R220, R206, R74 ;  /* 0x0000004acedc7220 */ /* 0x000fe20000410000 */
[C---:B--2---:R-:W-:Y:S01]  /*2930*/  FMUL.FTZ R30, R24.reuse, R209 ;  /* 0x000000d1181e7220 */ /* 0x044fe20000410000 */
[----:B------:R-:W-:Y:S01]  /*2940*/  FMUL.FTZ R25, R169, R22 ;  /* 0x00000016a9197220 */ /* 0x000fe20000410000 */
[----:B------:R-:W-:Y:S01]  /*2950*/  FMUL.FTZ R29, R24, R207 ;  /* 0x000000cf181d7220 */ /* 0x000fe20000410000 */
[----:B------:R-:W-:Y:S01]  /*2960*/  FMUL.FTZ R220, R141, R220 ;  /* 0x000000dc8ddc7220 */ /* 0x000fe20000410000 */
[----:B------:R-:W-:Y:S01]  /*2970*/  FMUL.FTZ R217, R200, R69 ;  /* 0x00000045c8d97220 */ /* 0x000fe20000410000 */
[----:B------:R-:W-:Y:S01]  /*2980*/  FMUL.FTZ R216, R19, R70 ;  /* 0x0000004613d87220 */ /* 0x000fe20000410000 */
[----:B------:R2:W-:Y:S01]  /*2990*/  MUFU.COS R211, R28 ;  /* 0x0000001c00d37308 */ /* 0x0005e20000000000 */
[----:B-1----:R-:W-:Y:S01]  /*29a0*/  FMUL.FTZ R20, R206, R75 ;  /* 0x0000004bce147220 */ /* 0x002fe20000410000 */
[----:B------:R-:W-:Y:S01]  /*29b0*/  FMUL.FTZ R217, R142, R217 ;  /* 0x000000d98ed97220 */ /* 0x000fe20000410000 */
[----:B------:R-:W-:Y:S01]  /*29c0*/  FMUL.FTZ R216, R143, R216 ;  /* 0x000000d88fd87220 */ /* 0x000fe20000410000 */
[----:B------:R-:W-:Y:S01]  /*29d0*/  FMUL.FTZ R212, R192, R62 ;  /* 0x0000003ec0d47220 */ /* 0x000fe20000410000 */
[----:B------:R-:W-:Y:S01]  /*29e0*/  FMUL.FTZ R219, R141, R20 ;  /* 0x000000148ddb7220 */ /* 0x000fe20000410000 */
[-C--:B------:R-:W-:Y:S01]  /*29f0*/  FMUL.FTZ R20, R182, R199.reuse ;  /* 0x000000c7b6147220 */ /* 0x080fe20000410000 */
[----:B------:R-:W-:Y:S01]  /*2a00*/  ISETP.NE.AND P2, PT, R189, 0x3f, PT ;  /* 0x0000003fbd00780c */ /* 0x000fe20003f45270 */
[----:B------:R-:W1:Y:S01]  /*2a10*/  MUFU.EX2 R21, R21 ;  /* 0x0000001500157308 */ /* 0x000e620000000800 */
[-C--:B--2---:R-:W-:Y:S01]  /*2a20*/  FMUL.FTZ R28, R169, R26.reuse ;  /* 0x0000001aa91c7220 */ /* 0x084fe20000410000 */
[----:B------:R-:W-:Y:S01]  /*2a30*/  FFMA.FTZ R26, R171, R26, R25 ;  /* 0x0000001aab1a7223 */ /* 0x000fe20000010019 */
[----:B------:R-:W-:Y:S01]  /*2a40*/  FMUL.FTZ R212, R139, R212 ;  /* 0x000000d48bd47220 */ /* 0x000fe20000410000 */
[----:B------:R-:W-:Y:S01]  /*2a50*/  FMUL.FTZ R236, R170, R54 ;  /* 0x00000036aaec7220 */ /* 0x000fe20000410000 */
[----:B------:R-:W-:Y:S01]  /*2a60*/  FFMA.FTZ R23, R171, R22, -R28 ;  /* 0x00000016ab177223 */ /* 0x000fe2000001081c */
[----:B------:R-:W-:Y:S01]  /*2a70*/  FMUL.FTZ R22, R185, R199 ;  /* 0x000000c7b9167220 */ /* 0x000fe20000410000 */
[----:B------:R-:W-:Y:S01]  /*2a80*/  FADD.FTZ R24, R219, R26 ;  /* 0x0000001adb187221 */ /* 0x000fe20000010000 */
[C---:B----4-:R-:W-:Y:S01]  /*2a90*/  FMUL.FTZ R28, R27.reuse, R205 ;  /* 0x000000cd1b1c7220 */ /* 0x050fe20000410000 */
[----:B------:R-:W-:Y:S01]  /*2aa0*/  FADD.FTZ R23, R220, R23 ;  /* 0x00000017dc177221 */ /* 0x000fe20000010000 */
[----:B------:R-:W-:Y:S01]  /*2ab0*/  FMUL.FTZ R27, R27, R204 ;  /* 0x000000cc1b1b7220 */ /* 0x000fe20000410000 */
[----:B------:R-:W-:Y:S01]  /*2ac0*/  FMUL.FTZ R205, R167, R24 ;  /* 0x00000018a7cd7220 */ /* 0x000fe20000410000 */
[----:B------:R-:W2:Y:S01]  /*2ad0*/  MUFU.EX2 R22, R22 ;  /* 0x0000001600167308 */ /* 0x000ea20000000800 */
[----:B------:R-:W-:Y:S01]  /*2ae0*/  FMUL.FTZ R236, R135, R236 ;  /* 0x000000ec87ec7220 */ /* 0x000fe20000410000 */
[----:B------:R-:W-:Y:S01]  /*2af0*/  BSSY B0, `(.L_x_11675) ;  /* 0x00000c7000007945 */ /* 0x000fe20003800000 */
[-C--:B------:R-:W-:Y:S01]  /*2b00*/  FFMA.FTZ R205, R168, R23.reuse, -R205 ;  /* 0x00000017a8cd7223 */ /* 0x080fe200000108cd */
[----:B------:R-:W-:Y:S01]  /*2b10*/  FMUL.FTZ R23, R167, R23 ;  /* 0x00000017a7177220 */ /* 0x000fe20000410000 */
[C---:B-1----:R-:W-:Y:S01]  /*2b20*/  FMUL.FTZ R26, R21.reuse, R203 ;  /* 0x000000cb151a7220 */ /* 0x042fe20000410000 */
[----:B------:R-:W-:Y:S01]  /*2b30*/  FMUL.FTZ R25, R21, R202 ;  /* 0x000000ca15197220 */ /* 0x000fe20000410000 */
[----:B------:R-:W-:Y:S01]  /*2b40*/  FMUL.FTZ R21, R200, R68 ;  /* 0x00000044c8157220 */ /* 0x000fe20000410000 */
[-C--:B------:R-:W-:Y:S01]  /*2b50*/  FMUL.FTZ R202, R183, R199.reuse ;  /* 0x000000c7b7ca7220 */ /* 0x080fe20000410000 */
[----:B------:R-:W-:Y:S01]  /*2b60*/  FFMA.FTZ R200, R168, R24, R23 ;  /* 0x00000018a8c87223 */ /* 0x000fe20000010017 */
[----:B------:R-:W-:Y:S01]  /*2b70*/  FMUL.FTZ R199, R170, R199 ;  /* 0x000000c7aac77220 */ /* 0x000fe20000410000 */
[----:B------:R-:W-:Y:S01]  /*2b80*/  FMUL.FTZ R218, R142, R21 ;  /* 0x000000158eda7220 */ /* 0x000fe20000410000 */
[----:B------:R1:W4:Y:S01]  /*2b90*/  MUFU.EX2 R204, R20 ;  /* 0x0000001400cc7308 */ /* 0x0003220000000800 */
[----:B------:R-:W-:Y:S01]  /*2ba0*/  FADD.FTZ R200, R217, R200 ;  /* 0x000000c8d9c87221 */ /* 0x000fe20000010000 */
[C---:B0-----:R-:W-:Y:S01]  /*2bb0*/  FMUL.FTZ R154, R13.reuse, R154 ;  /* 0x0000009a0d9a7220 */ /* 0x041fe20000410000 */
[----:B------:R-:W-:Y:S01]  /*2bc0*/  FADD.FTZ R205, R218, R205 ;  /* 0x000000cddacd7221 */ /* 0x000fe20000010000 */
[----:B------:R-:W-:Y:S01]  /*2bd0*/  FMUL.FTZ R155, R13, R155 ;  /* 0x0000009b0d9b7220 */ /* 0x000fe20000410000 */
[----:B--2---:R-:W-:Y:S01]  /*2be0*/  FMUL.FTZ R23, R22, R197 ;  /* 0x000000c516177220 */ /* 0x004fe20000410000 */
[CC--:B------:R-:W-:Y:S01]  /*2bf0*/  FMUL.FTZ R21, R165.reuse, R200.reuse ;  /* 0x000000c8a5157220 */ /* 0x0c0fe20000410000 */
[----:B------:R-:W-:Y:S01]  /*2c00*/  FMUL.FTZ R197, R165, R205 ;  /* 0x000000cda5c57220 */ /* 0x000fe20000410000 */
[----:B------:R-:W0:Y:S01]  /*2c10*/  MUFU.EX2 R199, R199 ;  /* 0x000000c700c77308 */ /* 0x000e220000000800 */
[----:B-1----:R-:W-:Y:S01]  /*2c20*/  FMUL.FTZ R20, R19, R71 ;  /* 0x0000004713147220 */ /* 0x002fe20000410000 */
[C---:B------:R-:W-:Y:S01]  /*2c30*/  FFMA.FTZ R205, R166.reuse, R205, -R21 ;  /* 0x000000cda6cd7223 */ /* 0x040fe20000010815 */
[----:B------:R-:W-:Y:S01]  /*2c40*/  FFMA.FTZ R200, R166, R200, R197 ;  /* 0x000000c8a6c87223 */ /* 0x000fe200000100c5 */
[----:B------:R-:W-:Y:S01]  /*2c50*/  FMUL.FTZ R24, R22, R198 ;  /* 0x000000c616187220 */ /* 0x000fe20000410000 */
[----:B------:R-:W-:Y:S01]  /*2c60*/  FMUL.FTZ R215, R143, R20 ;  /* 0x000000148fd77220 */ /* 0x000fe20000410000 */
[----:B------:R-:W-:Y:S01]  /*2c70*/  FADD.FTZ R205, R216, R205 ;  /* 0x000000cdd8cd7221 */ /* 0x000fe20000010000 */
[----:B------:R-:W-:Y:S01]  /*2c80*/  FMUL.FTZ R156, R12, R156 ;  /* 0x0000009c0c9c7220 */ /* 0x000fe20000410000 */
[----:B------:R-:W1:Y:S01]  /*2c90*/  MUFU.EX2 R202, R202 ;  /* 0x000000ca00ca7308 */ /* 0x000e620000000800 */
[----:B------:R-:W-:Y:S01]  /*2ca0*/  FADD.FTZ R200, R215, R200 ;  /* 0x000000c8d7c87221 */ /* 0x000fe20000010000 */
[C---:B------:R-:W-:Y:S01]  /*2cb0*/  FMUL.FTZ R207, R31.reuse, R205 ;  /* 0x000000cd1fcf7220 */ /* 0x040fe20000410000 */
[C---:B----4-:R-:W-:Y:S01]  /*2cc0*/  FMUL.FTZ R22, R204.reuse, R18 ;  /* 0x00000012cc167220 */ /* 0x050fe20000410000 */
[----:B------:R-:W-:Y:S01]  /*2cd0*/  FMUL.FTZ R21, R204, R17 ;  /* 0x00000011cc157220 */ /* 0x000fe20000410000 */
[-C--:B------:R-:W-:Y:S01]  /*2ce0*/  FMUL.FTZ R197, R31, R200.reuse ;  /* 0x000000c81fc57220 */ /* 0x080fe20000410000 */
[----:B------:R-:W-:Y:S01]  /*2cf0*/  FFMA.FTZ R200, R164, R200, R207 ;  /* 0x000000c8a4c87223 */ /* 0x000fe200000100cf */
[----:B------:R-:W-:Y:S01]  /*2d00*/  FMUL.FTZ R157, R12, R157 ;  /* 0x0000009d0c9d7220 */ /* 0x000fe20000410000 */
[----:B------:R-:W2:Y:S01]  /*2d10*/  MUFU.COS R213, R213 ;  /* 0x000000d500d57308 */ /* 0x000ea20000000000 */
[----:B------:R-:W-:Y:S01]  /*2d20*/  FFMA.FTZ R203, R164, R205, -R197 ;  /* 0x000000cda4cb7223 */ /* 0x000fe200000108c5 */
[C---:B------:R-:W-:Y:S01]  /*2d30*/  FMUL.FTZ R205, R196.reuse, R65 ;  /* 0x00000041c4cd7220 */ /* 0x040fe20000410000 */
[----:B------:R-:W-:Y:S01]  /*2d40*/  FMUL.FTZ R197, R196, R64 ;  /* 0x00000040c4c57220 */ /* 0x000fe20000410000 */
[----:B------:R-:W-:Y:S01]  /*2d50*/  FMUL.FTZ R196, R180, R178 ;  /* 0x000000b2b4c47220 */ /* 0x000fe20000410000 */
[C---:B0-----:R-:W-:Y:S01]  /*2d60*/  FMUL.FTZ R18, R199.reuse, R211 ;  /* 0x000000d3c7127220 */ /* 0x041fe20000410000 */
[----:B------:R-:W-:Y:S01]  /*2d70*/  FMUL.FTZ R17, R199, R214 ;  /* 0x000000d6c7117220 */ /* 0x000fe20000410000 */
[C---:B------:R-:W-:Y:S01]  /*2d80*/  FMUL.FTZ R199, R181.reuse, R178 ;  /* 0x000000b2b5c77220 */ /* 0x040fe20000410000 */
[C---:B------:R-:W-:Y:S01]  /*2d90*/  FMUL.FTZ R206, R136.reuse, R197 ;  /* 0x000000c588ce7220 */ /* 0x040fe20000410000 */
[----:B------:R-:W-:Y:S01]  /*2da0*/  FFMA.FTZ R196, R181, R179, R196 ;  /* 0x000000b3b5c47223 */ /* 0x000fe200000100c4 */
[----:B------:R-:W-:Y:S01]  /*2db0*/  FMUL.FTZ R205, R136, R205 ;  /* 0x000000cd88cd7220 */ /* 0x000fe20000410000 */
[----:B------:R-:W-:Y:S01]  /*2dc0*/  FFMA.FTZ R199, R180, R179, -R199 ;  /* 0x000000b3b4c77223 */ /* 0x000fe200000108c7 */
[----:B------:R-:W-:Y:S01]  /*2dd0*/  FADD.FTZ R203, R206, R203 ;  /* 0x000000cbcecb7221 */ /* 0x000fe20000010000 */
[C---:B------:R-:W-:Y:S01]  /*2de0*/  FMUL.FTZ R198, R176.reuse, R196 ;  /* 0x000000c4b0c67220 */ /* 0x040fe20000410000 */
[----:B------:R-:W-:Y:S01]  /*2df0*/  FADD.FTZ R200, R205, R200 ;  /* 0x000000c8cdc87221 */ /* 0x000fe20000010000 */
[----:B------:R-:W-:Y:S01]  /*2e00*/  FMUL.FTZ R197, R176, R199 ;  /* 0x000000c7b0c57220 */ /* 0x000fe20000410000 */
[----:B------:R-:W-:Y:S01]  /*2e10*/  FMUL.FTZ R209, R29, R203 ;  /* 0x000000cb1dd17220 */ /* 0x000fe20000410000 */
[----:B------:R-:W-:Y:S01]  /*2e20*/  FFMA.FTZ R198, R177, R199, -R198 ;  /* 0x000000c7b1c67223 */ /* 0x000fe200000108c6 */
[C---:B-1----:R-:W-:Y:S01]  /*2e30*/  FMUL.FTZ R19, R202.reuse, R208 ;  /* 0x000000d0ca137220 */ /* 0x042fe20000410000 */
[----:B--2---:R-:W-:Y:S01]  /*2e40*/  FMUL.FTZ R20, R202, R213 ;  /* 0x000000d5ca147220 */ /* 0x004fe20000410000 */
[----:B------:R-:W-:Y:S01]  /*2e50*/  FMUL.FTZ R207, R29, R200 ;  /* 0x000000c81dcf7220 */ /* 0x000fe20000410000 */
[----:B------:R-:W-:Y:S01]  /*2e60*/  FFMA.FTZ R197, R177, R196, R197 ;  /* 0x000000c4b1c57223 */ /* 0x000fe200000100c5 */
[C---:B------:R-:W-:Y:S01]  /*2e70*/  FMUL.FTZ R208, R195.reuse, R66 ;  /* 0x00000042c3d07220 */ /* 0x040fe20000410000 */
[----:B------:R-:W-:Y:S01]  /*2e80*/  FFMA.FTZ R202, R30, R200, R209 ;  /* 0x000000c81eca7223 */ /* 0x000fe200000100d1 */
[----:B------:R-:W-:Y:S01]  /*2e90*/  FMUL.FTZ R200, R174, R198 ;  /* 0x000000c6aec87220 */ /* 0x000fe20000410000 */
[----:B------:R-:W-:Y:S01]  /*2ea0*/  FMUL.FTZ R196, R195, R67 ;  /* 0x00000043c3c47220 */ /* 0x000fe20000410000 */
[----:B------:R-:W-:Y:S01]  /*2eb0*/  FFMA.FTZ R203, R30, R203, -R207 ;  /* 0x000000cb1ecb7223 */ /* 0x000fe200000108cf */
        /* <DEDUP_REMOVED lines=11> */
[----:B------:R-:W-:Y:S01]  /*2f70*/  FMUL.FTZ R199, R27, R202 ;  /* 0x000000ca1bc77220 */ /* 0x000fe20000410000 */
[----:B------:R-:W-:Y:S01]  /*2f80*/  FFMA.FTZ R200, R173, R200, R197 ;  /* 0x000000c8adc87223 */ /* 0x000fe200000100c5 */
[----:B------:R-:W-:Y:S01]  /*2f90*/  FFMA.FTZ R202, R28, R202, R209 ;  /* 0x000000ca1cca7223 */ /* 0x000fe200000100d1 */
[C---:B------:R-:W-:Y:S01]  /*2fa0*/  FMUL.FTZ R209, R194.reuse, R61 ;  /* 0x0000003dc2d17220 */ /* 0x040fe20000410000 */
[----:B------:R-:W-:Y:S01]  /*2fb0*/  FMUL.FTZ R195, R194, R60 ;  /* 0x0000003cc2c37220 */ /* 0x000fe20000410000 */
[C---:B------:R-:W-:Y:S01]  /*2fc0*/  FMUL.FTZ R194, R169.reuse, R196 ;  /* 0x000000c4a9c27220 */ /* 0x040fe20000410000 */
[-C--:B------:R-:W-:Y:S01]  /*2fd0*/  FMUL.FTZ R197, R169, R200.reuse ;  /* 0x000000c8a9c57220 */ /* 0x080fe20000410000 */
[----:B------:R-:W-:Y:S01]  /*2fe0*/  FFMA.FTZ R199, R28, R203, -R199 ;  /* 0x000000cb1cc77223 */ /* 0x000fe200000108c7 */
[C---:B------:R-:W-:Y:S01]  /*2ff0*/  FMUL.FTZ R210, R138.reuse, R195 ;  /* 0x000000c38ad27220 */ /* 0x040fe20000410000 */
[C---:B------:R-:W-:Y:S01]  /*3000*/  FFMA.FTZ R194, R171.reuse, R200, R194 ;  /* 0x000000c8abc27223 */ /* 0x040fe200000100c2 */
[----:B------:R-:W-:Y:S01]  /*3010*/  FFMA.FTZ R197, R171, R196, -R197 ;  /* 0x000000c4abc57223 */ /* 0x000fe200000108c5 */
[----:B------:R-:W-:Y:S01]  /*3020*/  FMUL.FTZ R209, R138, R209 ;  /* 0x000000d18ad17220 */ /* 0x000fe20000410000 */
[----:B------:R-:W-:Y:S01]  /*3030*/  FADD.FTZ R196, R210, R199 ;  /* 0x000000c7d2c47221 */ /* 0x000fe20000010000 */
[C---:B------:R-:W-:Y:S01]  /*3040*/  FMUL.FTZ R195, R167.reuse, R194 ;  /* 0x000000c2a7c37220 */ /* 0x040fe20000410000 */
[-C--:B------:R-:W-:Y:S01]  /*3050*/  FMUL.FTZ R199, R167, R197.reuse ;  /* 0x000000c5a7c77220 */ /* 0x080fe20000410000 */
[----:B------:R-:W-:Y:S01]  /*3060*/  FADD.FTZ R202, R209, R202 ;  /* 0x000000cad1ca7221 */ /* 0x000fe20000010000 */
[C---:B------:R-:W-:Y:S01]  /*3070*/  FMUL.FTZ R211, R25.reuse, R196 ;  /* 0x000000c419d37220 */ /* 0x040fe20000410000 */
[C---:B------:R-:W-:Y:S01]  /*3080*/  FFMA.FTZ R195, R168.reuse, R197, -R195 ;  /* 0x000000c5a8c37223 */ /* 0x040fe200000108c3 */
[----:B------:R-:W-:Y:S01]  /*3090*/  FFMA.FTZ R199, R168, R194, R199 ;  /* 0x000000c2a8c77223 */ /* 0x000fe200000100c7 */
[----:B------:R-:W-:Y:S01]  /*30a0*/  FMUL.FTZ R194, R192, R63 ;  /* 0x0000003fc0c27220 */ /* 0x000fe20000410000 */
[-C--:B------:R-:W-:Y:S01]  /*30b0*/  FMUL.FTZ R203, R25, R202.reuse ;  /* 0x000000ca19cb7220 */ /* 0x080fe20000410000 */
[C---:B------:R-:W-:Y:S01]  /*30c0*/  FMUL.FTZ R197, R165.reuse, R195 ;  /* 0x000000c3a5c57220 */ /* 0x040fe20000410000 */
[----:B------:R-:W-:Y:S01]  /*30d0*/  FFMA.FTZ R202, R26, R202, R211 ;  /* 0x000000ca1aca7223 */ /* 0x000fe200000100d3 */
[-C--:B------:R-:W-:Y:S01]  /*30e0*/  FMUL.FTZ R192, R165, R199.reuse ;  /* 0x000000c7a5c07220 */ /* 0x080fe20000410000 */
[----:B------:R-:W-:Y:S01]  /*30f0*/  FMUL.FTZ R211, R139, R194 ;  /* 0x000000c28bd37220 */ /* 0x000fe20000410000 */
[----:B------:R-:W-:Y:S01]  /*3100*/  FFMA.FTZ R197, R166, R199, R197 ;  /* 0x000000c7a6c57223 */ /* 0x000fe200000100c5 */
[----:B------:R-:W-:Y:S01]  /*3110*/  FFMA.FTZ R203, R26, R196, -R203 ;  /* 0x000000c41acb7223 */ /* 0x000fe200000108cb */
[----:B------:R-:W-:Y:S01]  /*3120*/  FFMA.FTZ R192, R166, R195, -R192 ;  /* 0x000000c3a6c07223 */ /* 0x000fe200000108c0 */
[----:B------:R-:W-:Y:S01]  /*3130*/  FADD.FTZ R202, R211, R202 ;  /* 0x000000cad3ca7221 */ /* 0x000fe20000010000 */
[C---:B------:R-:W-:Y:S01]  /*3140*/  FMUL.FTZ R195, R31.reuse, R197 ;  /* 0x000000c51fc37220 */ /* 0x040fe20000410000 */
[----:B------:R-:W-:Y:S01]  /*3150*/  FADD.FTZ R203, R212, R203 ;  /* 0x000000cbd4cb7221 */ /* 0x000fe20000010000 */
[----:B------:R-:W-:Y:S01]  /*3160*/  FMUL.FTZ R194, R31, R192 ;  /* 0x000000c01fc27220 */ /* 0x000fe20000410000 */
[C---:B------:R-:W-:Y:S01]  /*3170*/  FMUL.FTZ R199, R23.reuse, R202 ;  /* 0x000000ca17c77220 */ /* 0x040fe20000410000 */
[C---:B------:R-:W-:Y:S01]  /*3180*/  FFMA.FTZ R192, R164.reuse, R192, -R195 ;  /* 0x000000c0a4c07223 */ /* 0x040fe200000108c3 */
[----:B------:R-:W-:Y:S01]  /*3190*/  FMUL.FTZ R213, R23, R203 ;  /* 0x000000cb17d57220 */ /* 0x000fe20000410000 */
[----:B------:R-:W-:Y:S01]  /*31a0*/  FFMA.FTZ R194, R164, R197, R194 ;  /* 0x000000c5a4c27223 */ /* 0x000fe200000100c2 */
[C---:B------:R-:W-:Y:S01]  /*31b0*/  FFMA.FTZ R203, R24.reuse, R203, -R199 ;  /* 0x000000cb18cb7223 */ /* 0x040fe200000108c7 */
        /* <DEDUP_REMOVED lines=10> */
[----:B------:R-:W-:Y:S01]  /*3260*/  FMUL.FTZ R192, R27, R197 ;  /* 0x000000c51bc07220 */ /* 0x000fe20000410000 */
[----:B------:R-:W-:Y:S01]  /*3270*/  FMUL.FTZ R213, R132, R213 ;  /* 0x000000d584d57220 */ /* 0x000fe20000410000 */
[C---:B------:R-:W-:Y:S01]  /*3280*/  FFMA.FTZ R195, R28.reuse, R197, -R195 ;  /* 0x000000c51cc37223 */ /* 0x040fe200000108c3 */
[----:B------:R-:W-:Y:S01]  /*3290*/  FMUL.FTZ R233, R21, R203 ;  /* 0x000000cb15e97220 */ /* 0x000fe20000410000 */
[----:B------:R-:W-:Y:S01]  /*32a0*/  FFMA.FTZ R199, R28, R199, R192 ;  /* 0x000000c71cc77223 */ /* 0x000fe200000100c0 */
[----:B------:R-:W-:Y:S01]  /*32b0*/  FADD.FTZ R202, R213, R202 ;  /* 0x000000cad5ca7221 */ /* 0x000fe20000010000 */
[C---:B------:R-:W-:Y:S01]  /*32c0*/  FMUL.FTZ R197, R25.reuse, R195 ;  /* 0x000000c319c57220 */ /* 0x040fe20000410000 */
[----:B------:R-:W-:Y:S01]  /*32d0*/  FMUL.FTZ R192, R182, R58 ;  /* 0x0000003ab6c07220 */ /* 0x000fe20000410000 */
[-C--:B------:R-:W-:Y:S01]  /*32e0*/  FMUL.FTZ R194, R25, R199.reuse ;  /* 0x000000c719c27220 */ /* 0x080fe20000410000 */
[-C--:B------:R-:W-:Y:S01]  /*32f0*/  FMUL.FTZ R231, R21, R202.reuse ;  /* 0x000000ca15e77220 */ /* 0x080fe20000410000 */
[----:B------:R-:W-:Y:S01]  /*3300*/  FFMA.FTZ R233, R22, R202, R233 ;  /* 0x000000ca16e97223 */ /* 0x000fe200000100e9 */
[----:B------:R-:W-:Y:S01]  /*3310*/  FFMA.FTZ R197, R26, R199, R197 ;  /* 0x000000c71ac57223 */ /* 0x000fe200000100c5 */
[----:B------:R-:W-:Y:S01]  /*3320*/  FMUL.FTZ R202, R182, R59 ;  /* 0x0000003bb6ca7220 */ /* 0x000fe20000410000 */
[----:B------:R-:W-:Y:S01]  /*3330*/  FFMA.FTZ R194, R26, R195, -R194 ;  /* 0x000000c31ac27223 */ /* 0x000fe200000108c2 */
[----:B------:R-:W-:Y:S01]  /*3340*/  FFMA.FTZ R196, R22, R203, -R231 ;  /* 0x000000cb16c47223 */ /* 0x000fe200000108e7 */
[-C--:B------:R-:W-:Y:S01]  /*3350*/  FMUL.FTZ R195, R23, R197.reuse ;  /* 0x000000c517c37220 */ /* 0x080fe20000410000 */
[C---:B------:R-:W-:Y:S01]  /*3360*/  FMUL.FTZ R202, R133.reuse, R202 ;  /* 0x000000ca85ca7220 */ /* 0x040fe20000410000 */
[----:B------:R-:W-:Y:S01]  /*3370*/  FMUL.FTZ R203, R133, R192 ;  /* 0x000000c085cb7220 */ /* 0x000fe20000410000 */
[-C--:B------:R-:W-:Y:S01]  /*3380*/  FMUL.FTZ R192, R23, R194.reuse ;  /* 0x000000c217c07220 */ /* 0x080fe20000410000 */
[----:B------:R-:W-:Y:S01]  /*3390*/  FFMA.FTZ R194, R24, R194, -R195 ;  /* 0x000000c218c27223 */ /* 0x000fe200000108c3 */
[----:B------:R-:W-:Y:S01]  /*33a0*/  FADD.FTZ R233, R202, R233 ;  /* 0x000000e9cae97221 */ /* 0x000fe20000010000 */
[----:B------:R-:W-:Y:S01]  /*33b0*/  FADD.FTZ R196, R203, R196 ;  /* 0x000000c4cbc47221 */ /* 0x000fe20000010000 */
[----:B------:R-:W-:Y:S01]  /*33c0*/  FFMA.FTZ R192, R24, R197, R192 ;  /* 0x000000c518c07223 */ /* 0x000fe200000100c0 */
[----:B------:R-:W-:Y:S01]  /*33d0*/  FMUL.FTZ R231, R21, R194 ;  /* 0x000000c215e77220 */ /* 0x000fe20000410000 */
[----:B------:R-:W-:Y:S01]  /*33e0*/  FMUL.FTZ R199, R19, R233 ;  /* 0x000000e913c77220 */ /* 0x000fe20000410000 */
[----:B------:R-:W-:Y:S01]  /*33f0*/  FMUL.FTZ R195, R183, R52 ;  /* 0x00000034b7c37220 */ /* 0x000fe20000410000 */
[-C--:B------:R-:W-:Y:S01]  /*3400*/  FMUL.FTZ R197, R21, R192.reuse ;  /* 0x000000c015c57220 */ /* 0x080fe20000410000 */
[----:B------:R-:W-:Y:S01]  /*3410*/  FFMA.FTZ R231, R22, R192, R231 ;  /* 0x000000c016e77223 */ /* 0x000fe200000100e7 */
[-C--:B------:R-:W-:Y:S01]  /*3420*/  FFMA.FTZ R235, R20, R196.reuse, -R199 ;  /* 0x000000c414eb7223 */ /* 0x080fe200000108c7 */
[----:B------:R-:W-:Y:S01]  /*3430*/  FMUL.FTZ R198, R19, R196 ;  /* 0x000000c413c67220 */ /* 0x000fe20000410000 */
[----:B------:R-:W-:Y:S01]  /*3440*/  FMUL.FTZ R199, R183, R53 ;  /* 0x00000035b7c77220 */ /* 0x000fe20000410000 */
[----:B------:R-:W-:Y:S01]  /*3450*/  FMUL.FTZ R200, R134, R195 ;  /* 0x000000c386c87220 */ /* 0x000fe20000410000 */
[----:B------:R-:W-:Y:S01]  /*3460*/  FFMA.FTZ R197, R22, R194, -R197 ;  /* 0x000000c216c57223 */ /* 0x000fe200000108c5 */
[C---:B------:R-:W-:Y:S01]  /*3470*/  FMUL.FTZ R195, R19.reuse, R231 ;  /* 0x000000e713c37220 */ /* 0x040fe20000410000 */
[----:B------:R-:W-:Y:S01]  /*3480*/  FFMA.FTZ R198, R20, R233, R198 ;  /* 0x000000e914c67223 */ /* 0x000fe200000100c6 */
[----:B------:R-:W-:Y:S01]  /*3490*/  FMUL.FTZ R199, R134, R199 ;  /* 0x000000c786c77220 */ /* 0x000fe20000410000 */
[----:B------:R-:W-:Y:S01]  /*34a0*/  FADD.FTZ R235, R200, R235 ;  /* 0x000000ebc8eb7221 */ /* 0x000fe20000010000 */
[-C--:B------:R-:W-:Y:S01]  /*34b0*/  FMUL.FTZ R192, R19, R197.reuse ;  /* 0x000000c513c07220 */ /* 0x080fe20000410000 */
[----:B------:R-:W-:Y:S01]  /*34c0*/  FFMA.FTZ R232, R20, R197, -R195 ;  /* 0x000000c514e87223 */ /* 0x000fe200000108c3 */
[----:B------:R-:W-:Y:S01]  /*34d0*/  FMUL.FTZ R197, R14, R152 ;  /* 0x000000980ec57220 */ /* 0x000fe20000410000 */
[----:B------:R-:W-:Y:S01]  /*34e0*/  FADD.FTZ R198, R199, R198 ;  /* 0x000000c6c7c67221 */ /* 0x000fe20000010000 */
[C---:B------:R-:W-:Y:S01]  /*34f0*/  FMUL.FTZ R239, R17.reuse, R235 ;  /* 0x000000eb11ef7220 */ /* 0x040fe20000410000 */
[----:B------:R-:W-:Y:S01]  /*3500*/  @P2 IADD3 R152, R188, R201, RZ ;  /* 0x000000c9bc982210 */ /* 0x000fe20007ffe0ff */
[----:B------:R-:W-:Y:S01]  /*3510*/  FFMA.FTZ R233, R20, R231, R192 ;  /* 0x000000e714e97223 */ /* 0x000fe200000100c0 */
[CC--:B------:R-:W-:Y:S01]  /*3520*/  FMUL.FTZ R237, R17.reuse, R198.reuse ;  /* 0x000000c611ed7220 */ /* 0x0c0fe20000410000 */
[----:B------:R-:W-:Y:S01]  /*3530*/  FFMA.FTZ R204, R18, R198, R239 ;  /* 0x000000c612cc7223 */ /* 0x000fe200000100ef */
[----:B------:R-:W-:Y:S01]  /*3540*/  FMUL.FTZ R198, R14, R153 ;  /* 0x000000990ec67220 */ /* 0x000fe20000410000 */
[C---:B------:R-:W-:Y:S01]  /*3550*/  FMUL.FTZ R194, R16.reuse, R149 ;  /* 0x0000009510c27220 */ /* 0x040fe20000410000 */
[----:B------:R-:W0:Y:S01]  /*3560*/  @P2 LDS.64 R152, [R152+0x9c68] ;  /* 0x009c680098982984 */ /* 0x000e220000000a00 */
[----:B------:R-:W-:Y:S01]  /*3570*/  FMUL.FTZ R192, R16, R148 ;  /* 0x0000009410c07220 */ /* 0x000fe20000410000 */
[----:B------:R-:W-:Y:S01]  /*3580*/  FMUL.FTZ R149, R17, R232 ;  /* 0x000000e811957220 */ /* 0x000fe20000410000 */
[----:B------:R-:W-:Y:S01]  /*3590*/  FMUL.FTZ R148, R170, R55 ;  /* 0x00000037aa947220 */ /* 0x000fe20000410000 */
[C---:B------:R-:W-:Y:S01]  /*35a0*/  FFMA.FTZ R231, R18.reuse, R235, -R237 ;  /* 0x000000eb12e77223 */ /* 0x040fe200000108ed */
[----:B------:R-:W-:Y:S01]  /*35b0*/  FMUL.FTZ R195, R15, R150 ;  /* 0x000000960fc37220 */ /* 0x000fe20000410000 */
[-C--:B------:R-:W-:Y:S01]  /*35c0*/  FFMA.FTZ R149, R18, R233.reuse, R149 ;  /* 0x000000e912957223 */ /* 0x080fe20000010095 */
        /* <DEDUP_REMOVED lines=9> */
[----:B------:R-:W-:Y:S01]  /*3660*/  FFMA.FTZ R148, R18, R232, -R233 ;  /* 0x000000e812947223 */ /* 0x000fe200000108e9 */
[----:B------:R-:W-:Y:S01]  /*3670*/  LEA R201, R189, R188, 0x4 ;  /* 0x000000bcbdc97211 */ /* 0x000fe200078e20ff */
[----:B------:R-:W-:Y:S01]  /*3680*/  FADD.FTZ R151, R235, R204 ;  /* 0x000000cceb977221 */ /* 0x000fe20000010000 */
[----:B------:R-:W-:Y:S01]  /*3690*/  FADD.FTZ R150, R236, R231 ;  /* 0x000000e7ec967221 */ /* 0x000fe20000010000 */
[----:B---3--:R-:W-:Y:S06]  /*36a0*/  @P2 BRA `(.L_x_11676) ;  /* 0x00000000002c2947 */ /* 0x008fec0003800000 */
[----:B------:R-:W-:Y:S01]  /*36b0*/  UISETP.NE.AND UP0, UPT, UR13, UR46, UPT ;  /* 0x0000002e0d00728c */ /* 0x000fe2000bf05270 */
[----:B0-----:R-:W-:Y:S02]  /*36c0*/  MOV R153, RZ ;  /* 0x000000ff00997202 */ /* 0x001fe40000000f00 */
        /* <DEDUP_REMOVED lines=9> */
.L_x_11676:
[----:B------:R-:W-:Y:S05]  /*3760*/  BSYNC B0 ;  /* 0x0000000000007941 */ /* 0x000fea0003800000 */
.L_x_11675:
[----:B------:R-:W-:Y:S01]  /*3770*/  ISETP.GT.U32.AND P2, PT, R189, 0x1f, PT ;  /* 0x0000001fbd00780c */ /* 0x000fe20003f44070 */
[----:B------:R3:W-:Y:S01]  /*3780*/  STS.128 [R201+0x8450], R148 ;  /* 0x00845094c9007388 */ /* 0x0007e20000000c00 */
[C---:B------:R-:W-:Y:S01]  /*3790*/  FMUL.FTZ R44, R8.reuse, R44 ;  /* 0x0000002c082c7220 */ /* 0x040fe20000410000 */
[----:B------:R-:W-:Y:S01]  /*37a0*/  FMUL.FTZ R45, R8, R45 ;  /* 0x0000002d082d7220 */ /* 0x000fe20000410000 */
[C---:B------:R-:W-:Y:S01]  /*37b0*/  FMUL.FTZ R46, R7.reuse, R46 ;  /* 0x0000002e072e7220 */ /* 0x040fe20000410000 */
[----:B------:R-:W-:Y:S01]  /*37c0*/  FMUL.FTZ R47, R7, R47 ;  /* 0x0000002f072f7220 */ /* 0x000fe20000410000 */
[C---:B-1----:R-:W-:Y:S01]  /*37d0*/  FMUL.FTZ R204, R6.reuse, R40 ;  /* 0x0000002806cc7220 */ /* 0x042fe20000410000 */
        /* <DEDUP_REMOVED lines=8> */
[C---:B---3--:R-:W-:Y:S01]  /*3860*/  FMUL.FTZ R148, R4.reuse, R36 ;  /* 0x0000002404947220 */ /* 0x048fe20000410000 */
        /* <DEDUP_REMOVED lines=8> */
[----:B------:R-:W1:Y:S02]  /*38f0*/  LDS.128 R36, [R244+0x8460] ;  /* 0x00846000f4247984 */ /* 0x000e640000000c00 */
        /* <DEDUP_REMOVED lines=18> */
[C---:B------:R-:W-:Y:S01]  /*3a20*/  FFMA.FTZ R241, R37.reuse, R241, -R246 ;  /* 0x000000f125f17223 */ /* 0x040fe200000108f6 */
[----:B------:R-:W-:-:S03]  /*3a30*/  FFMA.FTZ R248, R37, R40, R248 ;  /* 0x0000002825f87223 */ /* 0x000fc600000100f8 */
[----:B------:R-:W-:Y:S01]  /*3a40*/  @P3 FADD.FTZ R38, R38, R241 ;  /* 0x000000f126263221 */ /* 0x000fe20000010000 */
[CC--:B----4-:R-:W-:Y:S01]  /*3a50*/  FMUL.FTZ R40, R36.reuse, R42.reuse ;  /* 0x0000002a24287220 */ /* 0x0d0fe20000410000 */
[----:B------:R-:W-:Y:S01]  /*3a60*/  @P3 FADD.FTZ R39, R39, R248 ;  /* 0x000000f827273221 */ /* 0x000fe20000010000 */
[CC--:B0-----:R-:W-:Y:S02]  /*3a70*/  FMUL.FTZ R43, R36.reuse, R41.reuse ;  /* 0x00000029242b7220 */ /* 0x0c1fe40000410000 */
[----:B------:R-:W0:Y:S01]  /*3a80*/  SHFL.UP PT, R241, R38, 0x2, RZ ;  /* 0x0440000026f17989 */ /* 0x000e2200000e00ff */
[C---:B------:R-:W-:Y:S01]  /*3a90*/  FFMA.FTZ R41, R37.reuse, R41, R40 ;  /* 0x0000002925297223 */ /* 0x040fe20000010028 */
[----:B------:R-:W-:Y:S02]  /*3aa0*/  @P3 FFMA.FTZ R37, R37, R42, -R43 ;  /* 0x0000002a25253223 */ /* 0x000fe4000001082b */
[----:B------:R-:W1:Y:S02]  /*3ab0*/  SHFL.UP PT, R40, R39, 0x2, RZ ;  /* 0x0440000027287989 */ /* 0x000e6400000e00ff */
[----:B------:R-:W-:-:S02]  /*3ac0*/  FSEL R36, R36, R41, !P3 ;  /* 0x0000002924247208 */ /* 0x000fc40005800000 */
[----:B------:R-:W3:Y:S01]  /*3ad0*/  SHFL.UP PT, R41, R37, 0x2, RZ ;  /* 0x0440000025297989 */ /* 0x000ee200000e00ff */
[----:B------:R-:W-:-:S03]  /*3ae0*/  ISETP.GE.AND P3, PT, R190, 0x2, PT ;  /* 0x00000002be00780c */ /* 0x000fc60003f66270 */
[----:B------:R-:W4:Y:S01]  /*3af0*/  SHFL.UP PT, R42, R36, 0x2, RZ ;  /* 0x04400000242a7989 */ /* 0x000f2200000e00ff */
[C---:B0-----:R-:W-:Y:S01]  /*3b00*/  FMUL.FTZ R43, R36.reuse, R241 ;  /* 0x000000f1242b7220 */ /* 0x041fe20000410000 */
[----:B-1----:R-:W-:-:S03]  /*3b10*/  FMUL.FTZ R246, R36, R40 ;  /* 0x0000002824f67220 */ /* 0x002fc60000410000 */
[C---:B------:R-:W-:Y:S01]  /*3b20*/  FFMA.FTZ R40, R37.reuse, R40, R43 ;  /* 0x0000002825287223 */ /* 0x040fe2000001002b */
[----:B------:R-:W-:-:S04]  /*3b30*/  FFMA.FTZ R241, R37, R241, -R246 ;  /* 0x000000f125f17223 */ /* 0x000fc800000108f6 */
[----:B------:R-:W-:Y:S01]  /*3b40*/  @P3 FADD.FTZ R39, R39, R40 ;  /* 0x0000002827273221 */ /* 0x000fe20000010000 */
[----:B---3--:R-:W-:Y:S01]  /*3b50*/  FMUL.FTZ R40, R36, R41 ;  /* 0x0000002924287220 */ /* 0x008fe20000410000 */
[----:B------:R-:W-:-:S03]  /*3b60*/  @P3 FADD.FTZ R38, R38, R241 ;  /* 0x000000f126263221 */ /* 0x000fc60000010000 */
[CC--:B----4-:R-:W-:Y:S01]  /*3b70*/  FFMA.FTZ R43, R37.reuse, R42.reuse, R40 ;  /* 0x0000002a252b7223 */ /* 0x0d0fe20000010028 */
[C---:B------:R-:W-:Y:S01]  /*3b80*/  FMUL.FTZ R42, R36.reuse, R42 ;  /* 0x0000002a242a7220 */ /* 0x040fe20000410000 */
[----:B------:R-:W0:Y:S03]  /*3b90*/  SHFL.UP PT, R40, R39, 0x4, RZ ;  /* 0x0480000027287989 */ /* 0x000e2600000e00ff */
[----:B------:R-:W-:Y:S01]  /*3ba0*/  @P3 FFMA.FTZ R37, R37, R41, -R42 ;  /* 0x0000002925253223 */ /* 0x000fe2000001082a */
        /* <DEDUP_REMOVED lines=8> */
[C---:B------:R-:W-:Y:S01]  /*3c30*/  FFMA.FTZ R246, R37.reuse, R40, R43 ;  /* 0x0000002825f67223 */ /* 0x040fe2000001002b */
[-C--:B---3--:R-:W-:Y:S02]  /*3c40*/  FMUL.FTZ R40, R36, R42.reuse ;  /* 0x0000002a24287220 */ /* 0x088fe40000410000 */
[----:B------:R-:W-:Y:S01]  /*3c50*/  @P3 FADD.FTZ R38, R38, R241 ;  /* 0x000000f126263221 */ /* 0x000fe20000010000 */
[CC--:B----4-:R-:W-:Y:S01]  /*3c60*/  FMUL.FTZ R43, R36.reuse, R41.reuse ;  /* 0x00000029242b7220 */ /* 0x0d0fe20000410000 */
[----:B------:R-:W-:Y:S01]  /*3c70*/  FFMA.FTZ R41, R37, R41, R40 ;  /* 0x0000002925297223 */ /* 0x000fe20000010028 */
        /* <DEDUP_REMOVED lines=9> */
[----:B-1----:R-:W-:-:S04]  /*3d10*/  FMUL.FTZ R246, R36, R41 ;  /* 0x0000002924f67220 */ /* 0x002fc80000410000 */
[CC--:B---3--:R-:W-:Y:S01]  /*3d20*/  FFMA.FTZ R245, R37.reuse, R241.reuse, R246 ;  /* 0x000000f125f57223 */ /* 0x0c8fe200000100f6 */
[C---:B------:R-:W-:Y:S01]  /*3d30*/  FMUL.FTZ R246, R36.reuse, R241 ;  /* 0x000000f124f67220 */ /* 0x040fe20000410000 */
[CC--:B----4-:R-:W-:Y:S01]  /*3d40*/  FMUL.FTZ R241, R36.reuse, R42.reuse ;  /* 0x0000002a24f17220 */ /* 0x0d0fe20000410000 */
[C---:B------:R-:W-:Y:S02]  /*3d50*/  FFMA.FTZ R43, R37.reuse, R42, -R248 ;  /* 0x0000002a252b7223 */ /* 0x040fe400000108f8 */
[----:B------:R-:W-:Y:S01]  /*3d60*/  FSEL R36, R36, R245, !P3 ;  /* 0x000000f524247208 */ /* 0x000fe20005800000 */
[C---:B------:R-:W-:Y:S01]  /*3d70*/  FFMA.FTZ R40, R37.reuse, R40, R241 ;  /* 0x0000002825287223 */ /* 0x040fe200000100f1 */
[----:B------:R-:W-:Y:S01]  /*3d80*/  @P3 FFMA.FTZ R37, R37, R41, -R246 ;  /* 0x0000002925253223 */ /* 0x000fe200000108f6 */
[----:B------:R-:W-:Y:S02]  /*3d90*/  @P3 FADD.FTZ R38, R38, R43 ;  /* 0x0000002b26263221 */ /* 0x000fe40000010000 */
[----:B------:R0:W1:Y:S01]  /*3da0*/  SHFL.UP PT, R41, R36, 0x10, RZ ;  /* 0x0600000024297989 */ /* 0x00006200000e00ff */
[----:B------:R-:W-:-:S03]  /*3db0*/  @P3 FADD.FTZ R39, R39, R40 ;  /* 0x0000002827273221 */ /* 0x000fc60000010000 */
[----:B------:R0:W3:Y:S04]  /*3dc0*/  SHFL.UP PT, R42, R37, 0x10, RZ ;  /* 0x06000000252a7989 */ /* 0x0000e800000e00ff */
[----:B------:R0:W4:Y:S04]  /*3dd0*/  SHFL.UP PT, R241, R38, 0x10, RZ ;  /* 0x0600000026f17989 */ /* 0x00012800000e00ff */
[----:B------:R0:W0:Y:S02]  /*3de0*/  SHFL.UP PT, R40, R39, 0x10, RZ ;  /* 0x0600000027287989 */ /* 0x00002400000e00ff */
.L_x_11797:
[CC--:B0-----:R-:W-:Y:S01]  /*3df0*/  FMUL.FTZ R246, R36.reuse, R40.reuse ;  /* 0x0000002824f67220 */ /* 0x0c1fe20000410000 */
[-C--:B----4-:R-:W-:Y:S01]  /*3e00*/  FMUL.FTZ R43, R36, R241.reuse ;  /* 0x000000f1242b7220 */ /* 0x090fe20000410000 */
[----:B------:R-:W-:Y:S01]  /*3e10*/  ISETP.GE.AND P3, PT, R190, 0x10, PT ;  /* 0x00000010be00780c */ /* 0x000fe20003f66270 */
[----:B------:R-:W-:Y:S01]  /*3e20*/  UMOV UR42, 0xffffffff ;  /* 0xffffffff002a7882 */ /* 0x000fe20000000000 */
[C---:B------:R-:W-:Y:S01]  /*3e30*/  FFMA.FTZ R241, R37.reuse, R241, -R246 ;  /* 0x000000f125f17223 */ /* 0x040fe200000108f6 */
[----:B------:R-:W-:Y:S01]  /*3e40*/  FFMA.FTZ R246, R37, R40, R43 ;  /* 0x0000002825f67223 */ /* 0x000fe2000001002b */
[C---:B---3--:R-:W-:Y:S01]  /*3e50*/  FMUL.FTZ R40, R36.reuse, R42 ;  /* 0x0000002a24287220 */ /* 0x048fe20000410000 */
[----:B-1----:R-:W-:-:S03]  /*3e60*/  FMUL.FTZ R43, R36, R41 ;  /* 0x00000029242b7220 */ /* 0x002fc60000410000 */
[----:B------:R-:W-:-:S05]  /*3e70*/  FFMA.FTZ R41, R37, R41, R40 ;  /* 0x0000002925297223 */ /* 0x000fca0000010028 */
[----:B------:R-:W-:Y:S01]  /*3e80*/  @P3 FFMA.FTZ R37, R37, R42, -R43 ;  /* 0x0000002a25253223 */ /* 0x000fe2000001082b */
[----:B------:R-:W-:Y:S01]  /*3e90*/  @P3 FADD.FTZ R39, R39, R246 ;  /* 0x000000f627273221 */ /* 0x000fe20000010000 */
[----:B------:R-:W-:Y:S01]  /*3ea0*/  @P3 FADD.FTZ R38, R38, R241 ;  /* 0x000000f126263221 */ /* 0x000fe20000010000 */
[----:B------:R-:W-:Y:S01]  /*3eb0*/  FSEL R36, R36, R41, !P3 ;  /* 0x0000002924247208 */ /* 0x000fe20005800000 */
[----:B------:R-:W-:Y:S06]  /*3ec0*/  BRA.DIV UR42, `(.L_x_11679) ;  /* 0x0000007a2a407947 */ /* 0x000fec000b800000 */
.L_x_11800:
[----:B------:R-:W-:-:S03]  /*3ed0*/  UMOV UR42, 0xffffffff ;  /* 0xffffffff002a7882 */ /* 0x000fc60000000000 */
[----:B------:R-:W-:Y:S05]  /*3ee0*/  BRA.DIV UR42, `(.L_x_11680) ;  /* 0x0000007a2a607947 */ /* 0x000fea000b800000 */
.L_x_11803:
[----:B------:R-:W-:-:S03]  /*3ef0*/  UMOV UR42, 0xffffffff ;  /* 0xffffffff002a7882 */ /* 0x000fc60000000000 */
[----:B------:R-:W-:Y:S05]  /*3f00*/  BRA.DIV UR42, `(.L_x_11681) ;  /* 0x0000007a2a807947 */ /* 0x000fea000b800000 */
.L_x_11806:
[----:B------:R-:W-:-:S03]  /*3f10*/  UMOV UR42, 0xffffffff ;  /* 0xffffffff002a7882 */ /* 0x000fc60000000000 */
[----:B------:R-:W-:Y:S05]  /*3f20*/  BRA.DIV UR42, `(.L_x_11682) ;  /* 0x0000007a2aa07947 */ /* 0x000fea000b800000 */
.L_x_11809:
        /* <DEDUP_REMOVED lines=10> */
.L_x_11819:
[----:B0---4-:R-:W-:-:S04]  /*3fd0*/  FMUL.FTZ R40, R36, R51 ;  /* 0x0000003324287220 */ /* 0x011fc80000410000 */
[-C--:B---3--:R-:W-:Y:S01]  /*3fe0*/  FFMA.FTZ R41, R37, R50.reuse, -R40 ;  /* 0x0000003225297223 */ /* 0x088fe20000010828 */
[----:B------:R-:W-:-:S03]  /*3ff0*/  FMUL.FTZ R40, R36, R50 ;  /* 0x0000003224287220 */ /* 0x000fc60000410000 */
[----:B------:R-:W-:Y:S01]  /*4000*/  @P1 FADD.FTZ R50, R38, R41 ;  /* 0x0000002926321221 */ /* 0x000fe20000010000 */
[----:B------:R-:W-:Y:S01]  /*4010*/  FFMA.FTZ R40, R37, R51, R40 ;  /* 0x0000003325287223 */ /* 0x000fe20000010028 */
[CC--:B------:R-:W-:Y:S01]  /*4020*/  FMUL.FTZ R38, R36.reuse, R49.reuse ;  /* 0x0000003124267220 */ /* 0x0c0fe20000410000 */
[----:B------:R-:W-:Y:S01]  /*4030*/  FMUL.FTZ R36, R36, R48 ;  /* 0x0000003024247220 */ /* 0x000fe20000410000 */
[----:B------:R-:W-:Y:S01]  /*4040*/  FMUL.FTZ R41, R33, R50 ;  /* 0x0000003221297220 */ /* 0x000fe20000410000 */
[----:B------:R-:W-:Y:S01]  /*4050*/  @P1 FADD.FTZ R51, R39, R40 ;  /* 0x0000002827331221 */ /* 0x000fe20000010000 */
[C---:B------:R-:W-:Y:S01]  /*4060*/  @P1 FFMA.FTZ R48, R37.reuse, R48, -R38 ;  /* 0x0000003025301223 */ /* 0x040fe20000010826 */
[----:B------:R-:W-:Y:S02]  /*4070*/  @P1 FFMA.FTZ R49, R37, R49, R36 ;  /* 0x0000003125311223 */ /* 0x000fe40000010024 */
        /* <DEDUP_REMOVED lines=11> */
.L_x_11677:
[----:B------:R-:W-:Y:S05]  /*4130*/  WARPSYNC.ALL ;  /* 0x0000000000007948 */ /* 0x000fea0003800000 */
[----:B------:R-:W-:Y:S01]  /*4140*/  BAR.SYNC.DEFER_BLOCKING 0x0 ;  /* 0x0000000000007b1d */ /* 0x000fe20000010000 */
[----:B-1----:R-:W-:Y:S01]  /*4150*/  MOV R32, UR13 ;  /* 0x0000000d00207c02 */ /* 0x002fe20008000f00 */
[CC--:B0-2---:R-:W-:Y:S01]  /*4160*/  FMUL.FTZ R35, R17.reuse, -R152.reuse ;  /* 0x8000009811237220 */ /* 0x0c5fe20000410000 */
[C---:B------:R-:W-:Y:S01]  /*4170*/  FMUL.FTZ R33, R17.reuse, R153 ;  /* 0x0000009911217220 */ /* 0x040fe20000410000 */
[----:B------:R-:W-:Y:S01]  /*4180*/  FMUL.FTZ R37, R17, R239 ;  /* 0x000000ef11257220 */ /* 0x000fe20000410000 */
[----:B------:R-:W-:Y:S01]  /*4190*/  ISETP.GE.OR P0, PT, R32, UR46, P0 ;  /* 0x0000002e20007c0c */ /* 0x000fe20008706670 */
[C---:B------:R-:W-:Y:S01]  /*41a0*/  FFMA.FTZ R35, R18.reuse, -R153, R35 ;  /* 0x8000009912237223 */ /* 0x040fe20000010023 */
[C---:B------:R-:W-:Y:S01]  /*41b0*/  FMUL.FTZ R32, R18.reuse, R239 ;  /* 0x000000ef12207220 */ /* 0x040fe20000410000 */
[C---:B------:R-:W-:Y:S01]  /*41c0*/  FFMA.FTZ R33, R18.reuse, R152, -R33 ;  /* 0x0000009812217223 */ /* 0x040fe20000010821 */
[-C--:B------:R-:W-:Y:S01]  /*41d0*/  FFMA.FTZ R37, R18, R238.reuse, -R37 ;  /* 0x000000ee12257223 */ /* 0x080fe20000010825 */
[----:B------:R-:W-:Y:S01]  /*41e0*/  FMUL.FTZ R39, R19, -R35 ;  /* 0x8000002313277220 */ /* 0x000fe20000410000 */
[----:B------:R-:W-:Y:S01]  /*41f0*/  FFMA.FTZ R32, -R17, R238, -R32 ;  /* 0x000000ee11207223 */ /* 0x000fe20000010920 */
[-C--:B------:R-:W-:Y:S01]  /*4200*/  FMUL.FTZ R34, R19, -R33.reuse ;  /* 0x8000002113227220 */ /* 0x080fe20000410000 */
[----:B------:R-:W-:Y:S01]  /*4210*/  FADD.FTZ R37, R234, R37 ;  /* 0x00000025ea257221 */ /* 0x000fe20000010000 */
[C---:B------:R-:W-:Y:S01]  /*4220*/  FFMA.FTZ R39, R20.reuse, R33, -R39 ;  /* 0x0000002114277223 */ /* 0x040fe20000010827 */
[----:B------:R-:W-:Y:S01]  /*4230*/  FADD.FTZ R32, -R237, R32 ;  /* 0x00000020ed207221 */ /* 0x000fe20000010100 */
[C---:B------:R-:W-:Y:S01]  /*4240*/  FFMA.FTZ R34, R20.reuse, R35, R34 ;  /* 0x0000002314227223 */ /* 0x040fe20000010022 */
[----:B------:R-:W-:Y:S01]  /*4250*/  FMUL.FTZ R35, R19, -R37 ;  /* 0x8000002513237220 */ /* 0x000fe20000410000 */
[----:B------:R-:W-:Y:S01]  /*4260*/  FMUL.FTZ R41, R21, -R39 ;  /* 0x8000002715297220 */ /* 0x000fe20000410000 */
[----:B------:R-:W-:Y:S01]  /*4270*/  FMUL.FTZ R33, R19, -R32 ;  /* 0x8000002013217220 */ /* 0x000fe20000410000 */
[----:B------:R-:W-:Y:S01]  /*4280*/  FMUL.FTZ R38, R21, -R34 ;  /* 0x8000002215267220 */ /* 0x000fe20000410000 */
[----:B------:R-:W-:Y:S01]  /*4290*/  FFMA.FTZ R36, R20, R32, R35 ;  /* 0x0000002014247223 */ /* 0x000fe20000010023 */
[----:B------:R-:W-:Y:S01]  /*42a0*/  FFMA.FTZ R41, R22, R34, R41 ;  /* 0x0000002216297223 */ /* 0x000fe20000010029 */
[----:B------:R-:W-:Y:S01]  /*42b0*/  FFMA.FTZ R37, R20, R37, -R33 ;  /* 0x0000002514257223 */ /* 0x000fe20000010821 */
[----:B------:R-:W-:Y:S01]  /*42c0*/  FFMA.FTZ R38, R22, R39, -R38 ;  /* 0x0000002716267223 */ /* 0x000fe20000010826 */
[----:B------:R-:W0:Y:S01]  /*42d0*/  LDS.64 R32, [R201+0x8458] ;  /* 0x00845800c9207984 */ /* 0x000e220000000a00 */
[C---:B------:R-:W-:Y:S01]  /*42e0*/  FMUL.FTZ R35, R23.reuse, -R41 ;  /* 0x8000002917237220 */ /* 0x040fe20000410000 */
[----:B------:R-:W-:Y:S01]  /*42f0*/  FADD.FTZ R37, R150, R37 ;  /* 0x0000002596257221 */ /* 0x000fe20000010000 */
[-C--:B------:R-:W-:Y:S01]  /*4300*/  FMUL.FTZ R34, R23, -R38.reuse ;  /* 0x8000002617227220 */ /* 0x080fe20000410000 */
[----:B------:R-:W-:Y:S01]  /*4310*/  FADD.FTZ R36, -R151, R36 ;  /* 0x0000002497247221 */ /* 0x000fe20000010100 */
[C---:B------:R-:W-:Y:S01]  /*4320*/  FFMA.FTZ R38, R24.reuse, R38, -R35 ;  /* 0x0000002618267223 */ /* 0x040fe20000010823 */
[C---:B------:R-:W-:Y:S01]  /*4330*/  FMUL.FTZ R35, R21.reuse, -R37 ;  /* 0x8000002515237220 */ /* 0x040fe20000410000 */
[----:B------:R-:W-:Y:S01]  /*4340*/  FFMA.FTZ R41, R24, R41, R34 ;  /* 0x0000002918297223 */ /* 0x000fe20000010022 */
[----:B------:R-:W-:Y:S01]  /*4350*/  FMUL.FTZ R34, R21, -R36 ;  /* 0x8000002415227220 */ /* 0x000fe20000410000 */
[C---:B------:R-:W-:Y:S01]  /*4360*/  FMUL.FTZ R43, R25.reuse, -R38 ;  /* 0x80000026192b7220 */ /* 0x040fe20000410000 */
[C---:B------:R-:W-:Y:S01]  /*4370*/  FFMA.FTZ R36, R22.reuse, R36, R35 ;  /* 0x0000002416247223 */ /* 0x040fe20000010023 */
[----:B------:R-:W-:Y:S01]  /*4380*/  FMUL.FTZ R39, R25, -R41 ;  /* 0x8000002919277220 */ /* 0x000fe20000410000 */
[----:B------:R-:W-:Y:S01]  /*4390*/  FFMA.FTZ R37, R22, R37, -R34 ;  /* 0x0000002516257223 */ /* 0x000fe20000010822 */
[C---:B------:R-:W-:Y:S01]  /*43a0*/  FFMA.FTZ R43, R26.reuse, R41, R43 ;  /* 0x000000291a2b7223 */ /* 0x040fe2000001002b */
        /* <DEDUP_REMOVED lines=11> */
[C---:B------:R-:W-:Y:S01]  /*4460*/  FMUL.FTZ R37, R29.reuse, -R41 ;  /* 0x800000291d257220 */ /* 0x040fe20000410000 */
[----:B------:R-:W-:Y:S01]  /*4470*/  FADD.FTZ R35, R232, R35 ;  /* 0x00000023e8237221 */ /* 0x000fe20000010000 */
[-C--:B------:R-:W-:Y:S01]  /*4480*/  FMUL.FTZ R38, R29, -R34.reuse ;  /* 0x800000221d267220 */ /* 0x080fe20000410000 */
[----:B------:R-:W-:Y:S01]  /*4490*/  FADD.FTZ R36, -R233, R36 ;  /* 0x00000024e9247221 */ /* 0x000fe20000010100 */
[C---:B------:R-:W-:Y:S01]  /*44a0*/  FFMA.FTZ R39, R30.reuse, R34, R37 ;  /* 0x000000221e277223 */ /* 0x040fe20000010025 */
[C---:B------:R-:W-:Y:S01]  /*44b0*/  FMUL.FTZ R37, R25.reuse, -R35 ;  /* 0x8000002319257220 */ /* 0x040fe20000410000 */
[----:B------:R-:W-:Y:S01]  /*44c0*/  FFMA.FTZ R38, R30, R41, -R38 ;  /* 0x000000291e267223 */ /* 0x000fe20000010826 */
[-C--:B------:R-:W-:Y:S01]  /*44d0*/  FMUL.FTZ R34, R25, -R36.reuse ;  /* 0x8000002419227220 */ /* 0x080fe20000410000 */
        /* <DEDUP_REMOVED lines=16> */
[----:B-----5:R-:W-:Y:S01]  /*45e0*/  FADD.FTZ R49, R230, R35 ;  /* 0x00000023e6317221 */ /* 0x020fe20000010000 */
        /* <DEDUP_REMOVED lines=9> */
[C---:B------:R-:W-:Y:S01]  /*4680*/  FMUL.FTZ R32, R167.reuse, -R36 ;  /* 0x80000024a7207220 */ /* 0x040fe20000410000 */
[-C--:B------:R-:W-:Y:S01]  /*4690*/  FMUL.FTZ R35, R167, -R33.reuse ;  /* 0x80000021a7237220 */ /* 0x080fe20000410000 */
[----:B------:R-:W-:Y:S01]  /*46a0*/  FADD.FTZ R50, R227, R34 ;  /* 0x00000022e3327221 */ /* 0x000fe20000010000 */
[----:B------:R-:W-:Y:S01]  /*46b0*/  FADD.FTZ R51, R228, R51 ;  /* 0x00000033e4337221 */ /* 0x000fe20000010000 */
[----:B------:R-:W-:Y:S01]  /*46c0*/  FFMA.FTZ R40, R168, R33, R32 ;  /* 0x00000021a8287223 */ /* 0x000fe20000010020 */
[----:B------:R-:W-:Y:S01]  /*46d0*/  FADD.FTZ R38, -R47, R38 ;  /* 0x000000262f267221 */ /* 0x000fe20000010100 */
[C---:B------:R-:W-:Y:S01]  /*46e0*/  FMUL.FTZ R32, R176.reuse, R50 ;  /* 0x00000032b0207220 */ /* 0x040fe20000410000 */
[-C--:B------:R-:W-:Y:S01]  /*46f0*/  FMUL.FTZ R33, R176, R51.reuse ;  /* 0x00000033b0217220 */ /* 0x080fe20000410000 */
[----:B------:R-:W-:Y:S01]  /*4700*/  FADD.FTZ R39, R46, R39 ;  /* 0x000000272e277221 */ /* 0x000fe20000010000 */
[----:B------:R-:W-:Y:S01]  /*4710*/  FFMA.FTZ R36, R168, R36, -R35 ;  /* 0x00000024a8247223 */ /* 0x000fe20000010823 */
[C---:B------:R-:W-:Y:S01]  /*4720*/  FFMA.FTZ R181, R177.reuse, R51, -R32 ;  /* 0x00000033b1b57223 */ /* 0x040fe20000010820 */
[----:B------:R-:W-:Y:S01]  /*4730*/  FFMA.FTZ R180, R177, R50, R33 ;  /* 0x00000032b1b47223 */ /* 0x000fe20000010021 */
[CC--:B------:R-:W-:Y:S01]  /*4740*/  FMUL.FTZ R33, R29.reuse, -R38.reuse ;  /* 0x800000261d217220 */ /* 0x0c0fe20000410000 */
[-C--:B------:R-:W-:Y:S01]  /*4750*/  FMUL.FTZ R35, R29, -R39.reuse ;  /* 0x800000271d237220 */ /* 0x080fe20000410000 */
[----:B------:R-:W-:Y:S01]  /*4760*/  FADD.FTZ R181, R226, R181 ;  /* 0x000000b5e2b57221 */ /* 0x000fe20000010000 */
[----:B------:R-:W-:Y:S01]  /*4770*/  FADD.FTZ R180, R225, R180 ;  /* 0x000000b4e1b47221 */ /* 0x000fe20000010000 */
[C---:B------:R-:W-:Y:S01]  /*4780*/  FFMA.FTZ R39, R30.reuse, R39, -R33 ;  /* 0x000000271e277223 */ /* 0x040fe20000010821 */
[----:B------:R-:W-:Y:S01]  /*4790*/  FFMA.FTZ R38, R30, R38, R35 ;  /* 0x000000261e267223 */ /* 0x000fe20000010023 */
[CC--:B------:R-:W-:Y:S01]  /*47a0*/  FMUL.FTZ R34, R174.reuse, R181.reuse ;  /* 0x000000b5ae227220 */ /* 0x0c0fe20000410000 */
[----:B------:R-:W-:Y:S01]  /*47b0*/  FMUL.FTZ R32, R174, R180 ;  /* 0x000000b4ae207220 */ /* 0x000fe20000410000 */
[C---:B------:R-:W-:Y:S01]  /*47c0*/  FMUL.FTZ R35, R169.reuse, -R36 ;  /* 0x80000024a9237220 */ /* 0x040fe20000410000 */
[----:B------:R-:W-:Y:S01]  /*47d0*/  FMUL.FTZ R42, R169, -R40 ;  /* 0x80000028a92a7220 */ /* 0x000fe20000410000 */
[C---:B------:R-:W-:Y:S01]  /*47e0*/  FFMA.FTZ R34, R175.reuse, R180, R34 ;  /* 0x000000b4af227223 */ /* 0x040fe20000010022 */
[----:B------:R-:W-:Y:S01]  /*47f0*/  FFMA.FTZ R33, R175, R181, -R32 ;  /* 0x000000b5af217223 */ /* 0x000fe20000010820 */
[C---:B------:R-:W-:Y:S01]  /*4800*/  FFMA.FTZ R40, R171.reuse, R40, R35 ;  /* 0x00000028ab287223 */ /* 0x040fe20000010023 */
[----:B------:R-:W-:Y:S01]  /*4810*/  FFMA.FTZ R42, R171, R36, -R42 ;  /* 0x00000024ab2a7223 */ /* 0x000fe2000001082a */
[----:B------:R-:W-:Y:S01]  /*4820*/  FADD.FTZ R226, R223, R34 ;  /* 0x00000022dfe27221 */ /* 0x000fe20000010000 */
[----:B------:R-:W-:Y:S01]  /*4830*/  FADD.FTZ R223, R224, R33 ;  /* 0x00000021e0df7221 */ /* 0x000fe20000010000 */
[----:B------:R-:W-:Y:S01]  /*4840*/  FADD.FTZ R38, -R45, R38 ;  /* 0x000000262d267221 */ /* 0x000fe20000010100 */
[----:B------:R-:W-:Y:S01]  /*4850*/  FADD.FTZ R39, R44, R39 ;  /* 0x000000272c277221 */ /* 0x000fe20000010000 */
[C---:B------:R-:W-:Y:S01]  /*4860*/  FMUL.FTZ R32, R172.reuse, R226 ;  /* 0x000000e2ac207220 */ /* 0x040fe20000410000 */
[CC--:B------:R-:W-:Y:S01]  /*4870*/  FMUL.FTZ R33, R172.reuse, R223.reuse ;  /* 0x000000dfac217220 */ /* 0x0c0fe20000410000 */
[----:B------:R-:W-:Y:S01]  /*4880*/  FMUL.FTZ R35, R31, -R38 ;  /* 0x800000261f237220 */ /* 0x000fe20000410000 */
[C---:B------:R-:W-:Y:S01]  /*4890*/  FMUL.FTZ R36, R172.reuse, -R42 ;  /* 0x8000002aac247220 */ /* 0x040fe20000410000 */
[C---:B------:R-:W-:Y:S01]  /*48a0*/  FFMA.FTZ R225, R173.reuse, R223, -R32 ;  /* 0x000000dfade17223 */ /* 0x040fe20000010820 */
[----:B------:R-:W-:Y:S01]  /*48b0*/  FFMA.FTZ R32, R173, R226, R33 ;  /* 0x000000e2ad207223 */ /* 0x000fe20000010021 */
[----:B------:R-:W-:Y:S01]  /*48c0*/  FMUL.FTZ R33, R172, -R40 ;  /* 0x80000028ac217220 */ /* 0x000fe20000410000 */
[-C--:B------:R-:W-:Y:S01]  /*48d0*/  FMUL.FTZ R37, R31, -R39.reuse ;  /* 0x800000271f257220 */ /* 0x080fe20000410000 */
[----:B------:R-:W-:Y:S01]  /*48e0*/  FADD.FTZ R225, R222, R225 ;  /* 0x000000e1dee17221 */ /* 0x000fe20000010000 */
[----:B------:R-:W-:Y:S01]  /*48f0*/  FADD.FTZ R222, R221, R32 ;  /* 0x00000020ddde7221 */ /* 0x000fe20000010000 */
[----:B------:R-:W-:Y:S01]  /*4900*/  FFMA.FTZ R42, R173, R42, -R33 ;  /* 0x0000002aad2a7223 */ /* 0x000fe20000010821 */
[----:B------:R-:W-:Y:S01]  /*4910*/  FFMA.FTZ R39, R164, R39, -R35 ;  /* 0x00000027a4277223 */ /* 0x000fe20000010823 */
[CC--:B------:R-:W-:Y:S01]  /*4920*/  FMUL.FTZ R34, R169.reuse, R225.reuse ;  /* 0x000000e1a9227220 */ /* 0x0c0fe20000410000 */
        /* <DEDUP_REMOVED lines=25> */
[----:B------:R-:W-:Y:S01]  /*4ac0*/  FMUL.FTZ R37, R176, -R42 ;  /* 0x8000002ab0257220 */ /* 0x000fe20000410000 */
        /* <DEDUP_REMOVED lines=10> */
[-C--:B------:R-:W-:Y:S01]  /*4b70*/  FMUL.FTZ R37, R31, R215.reuse ;  /* 0x000000d71f257220 */ /* 0x080fe20000410000 */
[----:B------:R-:W-:Y:S01]  /*4b80*/  FFMA.FTZ R32, R177, R42, -R34 ;  /* 0x0000002ab1207223 */ /* 0x000fe20000010822 */
[----:B------:R-:W-:Y:S01]  /*4b90*/  FMUL.FTZ R36, R167, -R38 ;  /* 0x80000026a7247220 */ /* 0x000fe20000410000 */
[C---:B------:R-:W-:Y:S01]  /*4ba0*/  FFMA.FTZ R35, R164.reuse, R215, -R35 ;  /* 0x000000d7a4237223 */ /* 0x040fe20000010823 */
[----:B------:R-:W-:Y:S01]  /*4bb0*/  FFMA.FTZ R34, R164, R220, R37 ;  /* 0x000000dca4227223 */ /* 0x000fe20000010025 */
[C---:B------:R-:W-:Y:S01]  /*4bc0*/  FFMA.FTZ R38, R168.reuse, R38, R41 ;  /* 0x00000026a8267223 */ /* 0x040fe20000010029 */
[----:B------:R-:W-:Y:S01]  /*4bd0*/  FFMA.FTZ R39, R168, R39, -R36 ;  /* 0x00000027a8277223 */ /* 0x000fe20000010824 */
[----:B------:R-:W-:Y:S01]  /*4be0*/  FADD.FTZ R217, R206, R35 ;  /* 0x00000023ced97221 */ /* 0x000fe20000010000 */
[----:B------:R-:W-:Y:S01]  /*4bf0*/  FADD.FTZ R206, R205, R34 ;  /* 0x00000022cdce7221 */ /* 0x000fe20000010000 */
[----:B------:R-:W-:Y:S01]  /*4c00*/  FADD.FTZ R38, -R159, R38 ;  /* 0x000000269f267221 */ /* 0x000fe20000010100 */
[----:B------:R-:W-:Y:S01]  /*4c10*/  FADD.FTZ R36, R158, R39 ;  /* 0x000000279e247221 */ /* 0x000fe20000010000 */
[CC--:B------:R-:W-:Y:S01]  /*4c20*/  FMUL.FTZ R35, R29.reuse, R217.reuse ;  /* 0x000000d91d237220 */ /* 0x0c0fe20000410000 */
[----:B------:R-:W-:Y:S01]  /*4c30*/  FMUL.FTZ R34, R29, R206 ;  /* 0x000000ce1d227220 */ /* 0x000fe20000410000 */
[C---:B------:R-:W-:Y:S01]  /*4c40*/  FMUL.FTZ R40, R169.reuse, -R38 ;  /* 0x80000026a9287220 */ /* 0x040fe20000410000 */
[----:B------:R-:W-:Y:S01]  /*4c50*/  FMUL.FTZ R37, R169, -R36 ;  /* 0x80000024a9257220 */ /* 0x000fe20000410000 */
[C---:B------:R-:W-:Y:S01]  /*4c60*/  FFMA.FTZ R216, R30.reuse, R206, R35 ;  /* 0x000000ce1ed87223 */ /* 0x040fe20000010023 */
[----:B------:R-:W-:Y:S01]  /*4c70*/  FFMA.FTZ R205, R30, R217, -R34 ;  /* 0x000000d91ecd7223 */ /* 0x000fe20000010822 */
[C---:B------:R-:W-:Y:S01]  /*4c80*/  FFMA.FTZ R35, R171.reuse, R36, -R40 ;  /* 0x00000024ab237223 */ /* 0x040fe20000010828 */
[----:B------:R-:W-:Y:S01]  /*4c90*/  FFMA.FTZ R38, R171, R38, R37 ;  /* 0x00000026ab267223 */ /* 0x000fe20000010025 */
[----:B------:R-:W-:Y:S01]  /*4ca0*/  FADD.FTZ R216, R207, R216 ;  /* 0x000000d8cfd87221 */ /* 0x000fe20000010000 */
[----:B------:R-:W-:Y:S01]  /*4cb0*/  FADD.FTZ R205, R208, R205 ;  /* 0x000000cdd0cd7221 */ /* 0x000fe20000010000 */
[----:B------:R-:W-:Y:S01]  /*4cc0*/  FADD.FTZ R34, R156, R35 ;  /* 0x000000239c227221 */ /* 0x000fe20000010000 */
[----:B------:R-:W-:Y:S01]  /*4cd0*/  FADD.FTZ R38, -R157, R38 ;  /* 0x000000269d267221 */ /* 0x000fe20000010100 */
[C---:B------:R-:W-:Y:S01]  /*4ce0*/  FMUL.FTZ R35, R27.reuse, R216 ;  /* 0x000000d81b237220 */ /* 0x040fe20000410000 */
[-C--:B------:R-:W-:Y:S01]  /*4cf0*/  FMUL.FTZ R37, R27, R205.reuse ;  /* 0x000000cd1b257220 */ /* 0x080fe20000410000 */
[C---:B------:R-:W-:Y:S01]  /*4d00*/  FMUL.FTZ R36, R172.reuse, -R34 ;  /* 0x80000022ac247220 */ /* 0x040fe20000410000 */
        /* <DEDUP_REMOVED lines=33> */
[----:B------:R-:W-:Y:S01]  /*4f20*/  MOV R41, UR7 ;  /* 0x0000000700297c02 */ /* 0x000fe20008000f00 */
[----:B------:R-:W-:Y:S01]  /*4f30*/  FMUL.FTZ R35, R21, R214 ;  /* 0x000000d615237220 */ /* 0x000fe20000410000 */
[C---:B------:R-:W-:Y:S01]  /*4f40*/  FMUL.FTZ R42, R178.reuse, -R40 ;  /* 0x80000028b22a7220 */ /* 0x040fe20000410000 */
[----:B------:R-:W-:Y:S01]  /*4f50*/  HFMA2.MMA R37, -RZ, RZ, 0, 0 ;  /* 0x00000000ff257435 */ /* 0x000fe200000001ff */
[----:B------:R-:W-:Y:S01]  /*4f60*/  LEA R212, R41, R188, 0x4 ;  /* 0x000000bc29d47211 */ /* 0x000fe200078e20ff */
[C---:B------:R-:W-:Y:S01]  /*4f70*/  FMUL.FTZ R41, R178.reuse, -R33 ;  /* 0x80000021b2297220 */ /* 0x040fe20000410000 */
[-C--:B------:R-:W-:Y:S01]  /*4f80*/  FFMA.FTZ R43, R179, R34.reuse, -R42 ;  /* 0x00000022b32b7223 */ /* 0x080fe2000001082a */
[----:B------:R-:W-:Y:S01]  /*4f90*/  FMUL.FTZ R42, R178, -R34 ;  /* 0x80000022b22a7220 */ /* 0x000fe20000410000 */
[CC--:B------:R-:W-:Y:S01]  /*4fa0*/  FFMA.FTZ R34, R22.reuse, R211.reuse, -R35 ;  /* 0x000000d316227223 */ /* 0x0c0fe20000010823 */
[----:B------:R-:W-:Y:S01]  /*4fb0*/  FMUL.FTZ R35, R21, R211 ;  /* 0x000000d315237220 */ /* 0x000fe20000410000 */
[----:B------:R-:W-:Y:S01]  /*4fc0*/  MOV R36, 0x3f800000 ;  /* 0x3f80000000247802 */ /* 0x000fe20000000f00 */
[----:B------:R-:W-:Y:S01]  /*4fd0*/  FFMA.FTZ R213, R179, R40, R42 ;  /* 0x00000028b3d57223 */ /* 0x000fe2000001002a */
[----:B------:R-:W-:Y:S01]  /*4fe0*/  FADD.FTZ R203, R203, R34 ;  /* 0x00000022cbcb7221 */ /* 0x000fe20000010000 */
[----:B------:R-:W-:Y:S01]  /*4ff0*/  FFMA.FTZ R35, R22, R214, R35 ;  /* 0x000000d616237223 */ /* 0x000fe20000010023 */
[-C--:B------:R-:W-:Y:S01]  /*5000*/  FMUL.FTZ R34, R178, -R32.reuse ;  /* 0x80000020b2227220 */ /* 0x080fe20000410000 */
[----:B------:R-:W-:Y:S01]  /*5010*/  FFMA.FTZ R32, R179, R32, -R41 ;  /* 0x00000020b3207223 */ /* 0x000fe20000010829 */
[----:B------:R-:W-:Y:S01]  /*5020*/  FMUL.FTZ R41, R19, R203 ;  /* 0x000000cb13297220 */ /* 0x000fe20000410000 */
[----:B------:R-:W-:Y:S01]  /*5030*/  FADD.FTZ R202, R202, R35 ;  /* 0x00000023caca7221 */ /* 0x000fe20000010000 */
[----:B------:R-:W-:Y:S01]  /*5040*/  CS2R R38, SRZ ;  /* 0x0000000000267805 */ /* 0x000fe2000001ff00 */
[----:B------:R-:W-:Y:S01]  /*5050*/  FFMA.FTZ R33, R179, R33, R34 ;  /* 0x00000021b3217223 */ /* 0x000fe20000010022 */
[----:B------:R-:W-:Y:S01]  /*5060*/  FADD.FTZ R35, -R194, R213 ;  /* 0x000000d5c2237221 */ /* 0x000fe20000010100 */
[-C--:B------:R-:W-:Y:S01]  /*5070*/  FMUL.FTZ R40, R19, R202.reuse ;  /* 0x000000ca13287220 */ /* 0x080fe20000410000 */
[----:B------:R-:W-:Y:S01]  /*5080*/  FFMA.FTZ R228, R20, R202, R41 ;  /* 0x000000ca14e47223 */ /* 0x000fe20000010029 */
[----:B------:R-:W-:Y:S01]  /*5090*/  FADD.FTZ R34, R192, R43 ;  /* 0x0000002bc0227221 */ /* 0x000fe20000010000 */
[----:B------:R0:W1:Y:S01]  /*50a0*/  @!P0 LDS.128 R36, [R212+0x9e60] ;  /* 0x009e6000d4248984 */ /* 0x0000620000000c00 */
[----:B------:R-:W-:Y:S01]  /*50b0*/  FFMA.FTZ R41, R20, R203, -R40 ;  /* 0x000000cb14297223 */ /* 0x000fe20000010828 */
[----:B------:R-:W-:-:S02]  /*50c0*/  FADD.FTZ R228, R199, R228 ;  /* 0x000000e4c7e47221 */ /* 0x000fc40000010000 */
[----:B------:R0:W-:Y:S01]  /*50d0*/  STS.128 [R201+0x8860], R32 ;  /* 0x00886020c9007388 */ /* 0x0001e20000000c00 */
        /* <DEDUP_REMOVED lines=29> */
.L_x_11824:
        /* <DEDUP_REMOVED lines=13> */
.L_x_11687:
[----:B------:R-:W-:Y:S05]  /*5380*/  BSYNC B0 ;  /* 0x0000000000007941 */ /* 0x000fea0003800000 */
.L_x_11686:
[----:B------:R-:W-:Y:S01]  /*5390*/  UMOV UR42, 0xffffffff ;  /* 0xffffffff002a7882 */ /* 0x000fe20000000000 */
[----:B------:R-:W-:Y:S02]  /*53a0*/  ISETP.GT.U32.AND P0, PT, R240, 0x1d, PT ;  /* 0x0000001df000780c */ /* 0x000fe40003f04070 */
[----:B------:R-:W-:Y:S11]  /*53b0*/  BRA.DIV UR42, `(.L_x_11688) ;  /* 0x0000006a2acc7947 */ /* 0x000ff6000b800000 */
[----:B--2---:R2:W1:Y:S04]  /*53c0*/  SHFL.DOWN PT, R41, R247, 0x2, 0x1f ;  /* 0x08401f00f7297f89 */ /* 0x00446800000e0000 */
[----:B---3--:R2:W3:Y:S04]  /*53d0*/  SHFL.DOWN PT, R40, R246, 0x2, 0x1f ;  /* 0x08401f00f6287f89 */ /* 0x0084e800000e0000 */
[----:B----4-:R2:W4:Y:S04]  /*53e0*/  SHFL.DOWN PT, R42, R245, 0x2, 0x1f ;  /* 0x08401f00f52a7f89 */ /* 0x01052800000e0000 */
[----:B0-----:R2:W0:Y:S02]  /*53f0*/  SHFL.DOWN PT, R241, R252, 0x2, 0x1f ;  /* 0x08401f00fcf17f89 */ /* 0x00142400000e0000 */
.L_x_11830:
[----:B------:R-:W-:Y:S04]  /*5400*/  BSSY B0, `(.L_x_11689) ;  /* 0x000000d000007945 */ /* 0x000fe80003800000 */
[----:B------:R-:W-:Y:S05]  /*5410*/  @P0 BRA `(.L_x_11690) ;  /* 0x00000000002c0947 */ /* 0x000fea0003800000 */
[C---:B0-----:R-:W-:Y:S01]  /*5420*/  FMUL.FTZ R230, R246.reuse, R241 ;  /* 0x000000f1f6e67220 */ /* 0x041fe20000410000 */
[CC--:B----4-:R-:W-:Y:S01]  /*5430*/  FMUL.FTZ R236, R246.reuse, R42.reuse ;  /* 0x0000002af6ec7220 */ /* 0x0d0fe20000410000 */
[C---:B-1----:R-:W-:Y:S02]  /*5440*/  FMUL.FTZ R43, R246.reuse, R41 ;  /* 0x00000029f62b7220 */ /* 0x042fe40000410000 */
[C---:B------:R-:W-:Y:S01]  /*5450*/  FFMA.FTZ R230, R247.reuse, R42, -R230 ;  /* 0x0000002af7e67223 */ /* 0x040fe200000108e6 */
[-C--:B---3--:R-:W-:Y:S01]  /*5460*/  FMUL.FTZ R42, R246, R40.reuse ;  /* 0x00000028f62a7220 */ /* 0x088fe20000410000 */
[C---:B------:R-:W-:Y:S01]  /*5470*/  FFMA.FTZ R241, R247.reuse, R241, R236 ;  /* 0x000000f1f7f17223 */ /* 0x040fe200000100ec */
[----:B--2---:R-:W-:Y:S01]  /*5480*/  FFMA.FTZ R246, R247, R40, R43 ;  /* 0x00000028f7f67223 */ /* 0x004fe2000001002b */
[----:B------:R-:W-:Y:S01]  /*5490*/  FADD.FTZ R245, R245, R230 ;  /* 0x000000e6f5f57221 */ /* 0x000fe20000010000 */
[----:B------:R-:W-:Y:S01]  /*54a0*/  FFMA.FTZ R42, R247, R41, -R42 ;  /* 0x00000029f72a7223 */ /* 0x000fe2000001082a */
[----:B------:R-:W-:-:S04]  /*54b0*/  FADD.FTZ R252, R252, R241 ;  /* 0x000000f1fcfc7221 */ /* 0x000fc80000010000 */
[----:B------:R-:W-:-:S07]  /*54c0*/  MOV R247, R42 ;  /* 0x0000002a00f77202 */ /* 0x000fce0000000f00 */
.L_x_11690:
[----:B------:R-:W-:Y:S05]  /*54d0*/  BSYNC B0 ;  /* 0x0000000000007941 */ /* 0x000fea0003800000 */
.L_x_11689:
[----:B------:R-:W-:Y:S01]  /*54e0*/  UMOV UR42, 0xffffffff ;  /* 0xffffffff002a7882 */ /* 0x000fe20000000000 */
[----:B------:R-:W-:Y:S02]  /*54f0*/  ISETP.GT.U32.AND P0, PT, R240, 0x1b, PT ;  /* 0x0000001bf000780c */ /* 0x000fe40003f04070 */
[----:B------:R-:W-:Y:S11]  /*5500*/  BRA.DIV UR42, `(.L_x_11691) ;  /* 0x0000006a2ae87947 */ /* 0x000ff6000b800000 */
[----:B-1----:R1:W1:Y:S04]  /*5510*/  SHFL.DOWN PT, R41, R247, 0x4, 0x1f ;  /* 0x08801f00f7297f89 */ /* 0x00226800000e0000 */
[----:B---3--:R3:W1:Y:S04]  /*5520*/  SHFL.DOWN PT, R40, R246, 0x4, 0x1f ;  /* 0x08801f00f6287f89 */ /* 0x00866800000e0000 */
[----:B----4-:R3:W4:Y:S04]  /*5530*/  SHFL.DOWN PT, R42, R245, 0x4, 0x1f ;  /* 0x08801f00f52a7f89 */ /* 0x01072800000e0000 */
[----:B0-----:R3:W0:Y:S02]  /*5540*/  SHFL.DOWN PT, R241, R252, 0x4, 0x1f ;  /* 0x08801f00fcf17f89 */ /* 0x00162400000e0000 */
.L_x_11836:
[----:B------:R-:W-:Y:S04]  /*5550*/  BSSY B0, `(.L_x_11692) ;  /* 0x000000d000007945 */ /* 0x000fe80003800000 */
[----:B------:R-:W-:Y:S05]  /*5560*/  @P0 BRA `(.L_x_11693) ;  /* 0x00000000002c0947 */ /* 0x000fea0003800000 */
[C---:B0-----:R-:W-:Y:S01]  /*5570*/  FMUL.FTZ R230, R246.reuse, R241 ;  /* 0x000000f1f6e67220 */ /* 0x041fe20000410000 */
[CC--:B----4-:R-:W-:Y:S01]  /*5580*/  FMUL.FTZ R236, R246.reuse, R42.reuse ;  /* 0x0000002af6ec7220 */ /* 0x0d0fe20000410000 */
[C---:B-1----:R-:W-:Y:S02]  /*5590*/  FMUL.FTZ R43, R246.reuse, R41 ;  /* 0x00000029f62b7220 */ /* 0x042fe40000410000 */
[C---:B------:R-:W-:Y:S01]  /*55a0*/  FFMA.FTZ R230, R247.reuse, R42, -R230 ;  /* 0x0000002af7e67223 */ /* 0x040fe200000108e6 */
[-C--:B------:R-:W-:Y:S01]  /*55b0*/  FMUL.FTZ R42, R246, R40.reuse ;  /* 0x00000028f62a7220 */ /* 0x080fe20000410000 */
[C---:B------:R-:W-:Y:S01]  /*55c0*/  FFMA.FTZ R241, R247.reuse, R241, R236 ;  /* 0x000000f1f7f17223 */ /* 0x040fe200000100ec */
[----:B--23--:R-:W-:Y:S01]  /*55d0*/  FFMA.FTZ R246, R247, R40, R43 ;  /* 0x00000028f7f67223 */ /* 0x00cfe2000001002b */
[----:B------:R-:W-:Y:S01]  /*55e0*/  FADD.FTZ R245, R245, R230 ;  /* 0x000000e6f5f57221 */ /* 0x000fe20000010000 */
[----:B------:R-:W-:Y:S01]  /*55f0*/  FFMA.FTZ R42, R247, R41, -R42 ;  /* 0x00000029f72a7223 */ /* 0x000fe2000001082a */
[----:B------:R-:W-:-:S04]  /*5600*/  FADD.FTZ R252, R252, R241 ;  /* 0x000000f1fcfc7221 */ /* 0x000fc80000010000 */
[----:B------:R-:W-:-:S07]  /*5610*/  MOV R247, R42 ;  /* 0x0000002a00f77202 */ /* 0x000fce0000000f00 */
.L_x_11693:
[----:B------:R-:W-:Y:S05]  /*5620*/  BSYNC B0 ;  /* 0x0000000000007941 */ /* 0x000fea0003800000 */
.L_x_11692:
[----:B------:R-:W-:Y:S01]  /*5630*/  UMOV UR42, 0xffffffff ;  /* 0xffffffff002a7882 */ /* 0x000fe20000000000 */
[----:B------:R-:W-:Y:S02]  /*5640*/  ISETP.GT.U32.AND P0, PT, R240, 0x17, PT ;  /* 0x00000017f000780c */ /* 0x000fe40003f04070 */
[----:B------:R-:W-:Y:S11]  /*5650*/  BRA.DIV UR42, `(.L_x_11694) ;  /* 0x0000006e2a047947 */ /* 0x000ff6000b800000 */
[----:B-1----:R1:W1:Y:S04]  /*5660*/  SHFL.DOWN PT, R41, R247, 0x8, 0x1f ;  /* 0x09001f00f7297f89 */ /* 0x00226800000e0000 */
[----:B------:R0:W1:Y:S04]  /*5670*/  SHFL.DOWN PT, R40, R246, 0x8, 0x1f ;  /* 0x09001f00f6287f89 */ /* 0x00006800000e0000 */
[----:B----4-:R4:W1:Y:S04]  /*5680*/  SHFL.DOWN PT, R42, R245, 0x8, 0x1f ;  /* 0x09001f00f52a7f89 */ /* 0x01086800000e0000 */
[----:B0-----:R4:W0:Y:S02]  /*5690*/  SHFL.DOWN PT, R241, R252, 0x8, 0x1f ;  /* 0x09001f00fcf17f89 */ /* 0x00182400000e0000 */
.L_x_11842:
[----:B------:R-:W-:Y:S04]  /*56a0*/  BSSY B0, `(.L_x_11695) ;  /* 0x000000d000007945 */ /* 0x000fe80003800000 */
[----:B------:R-:W-:Y:S05]  /*56b0*/  @P0 BRA `(.L_x_11696) ;  /* 0x00000000002c0947 */ /* 0x000fea0003800000 */
[C---:B0-----:R-:W-:Y:S01]  /*56c0*/  FMUL.FTZ R230, R246.reuse, R241 ;  /* 0x000000f1f6e67220 */ /* 0x041fe20000410000 */
[CC--:B-1----:R-:W-:Y:S01]  /*56d0*/  FMUL.FTZ R236, R246.reuse, R42.reuse ;  /* 0x0000002af6ec7220 */ /* 0x0c2fe20000410000 */
        /* <DEDUP_REMOVED lines=9> */
.L_x_11696:
[----:B------:R-:W-:Y:S05]  /*5770*/  BSYNC B0 ;  /* 0x0000000000007941 */ /* 0x000fea0003800000 */
.L_x_11695:
[----:B------:R-:W-:Y:S01]  /*5780*/  UMOV UR42, 0xffffffff ;  /* 0xffffffff002a7882 */ /* 0x000fe20000000000 */
[----:B------:R-:W-:Y:S02]  /*5790*/  ISETP.GT.U32.AND P0, PT, R240, 0xf, PT ;  /* 0x0000000ff000780c */ /* 0x000fe40003f04070 */
[----:B------:R-:W-:Y:S11]  /*57a0*/  BRA.DIV UR42, `(.L_x_11697) ;  /* 0x0000006e2a207947 */ /* 0x000ff6000b800000 */
[----:B-1----:R1:W1:Y:S04]  /*57b0*/  SHFL.DOWN PT, R41, R247, 0x10, 0x1f ;  /* 0x0a001f00f7297f89 */ /* 0x00226800000e0000 */
[----:B------:R0:W1:Y:S04]  /*57c0*/  SHFL.DOWN PT, R40, R246, 0x10, 0x1f ;  /* 0x0a001f00f6287f89 */ /* 0x00006800000e0000 */
[----:B------:R1:W1:Y:S04]  /*57d0*/  SHFL.DOWN PT, R42, R245, 0x10, 0x1f ;  /* 0x0a001f00f52a7f89 */ /* 0x00026800000e0000 */
[----:B0-----:R0:W0:Y:S02]  /*57e0*/  SHFL.DOWN PT, R241, R252, 0x10, 0x1f ;  /* 0x0a001f00fcf17f89 */ /* 0x00102400000e0000 */
.L_x_11848:
        /* <DEDUP_REMOVED lines=13> */
.L_x_11699:
[----:B------:R-:W-:Y:S05]  /*58c0*/  BSYNC B0 ;  /* 0x0000000000007941 */ /* 0x000fea0003800000 */
.L_x_11698:
[----:B------:R-:W-:Y:S01]  /*58d0*/  UMOV UR42, 0xffffffff ;  /* 0xffffffff002a7882 */ /* 0x000fe20000000000 */
[----:B------:R-:W-:Y:S02]  /*58e0*/  ISETP.NE.AND P0, PT, R189, 0x1f, PT ;  /* 0x0000001fbd00780c */ /* 0x000fe40003f05270 */
[----:B------:R-:W-:Y:S11]  /*58f0*/  BRA.DIV UR42, `(.L_x_11700) ;  /* 0x0000006e2a3c7947 */ /* 0x000ff6000b800000 */
[----:B------:R-:W5:Y:S04]  /*5900*/  SHFL.IDX PT, R250, R246, RZ, 0x1f ;  /* 0x00001ffff6fa7589 */ /* 0x000f6800000e0000 */
[----:B------:R-:W0:Y:S04]  /*5910*/  SHFL.IDX PT, R240, R247, RZ, 0x1f ;  /* 0x00001ffff7f07589 */ /* 0x000e2800000e0000 */
[----:B------:R0:W0:Y:S04]  /*5920*/  SHFL.IDX PT, R230, R245, RZ, 0x1f ;  /* 0x00001ffff5e67589 */ /* 0x00002800000e0000 */
[----:B-12---:R-:W1:Y:S04]  /*5930*/  SHFL.DOWN PT, R247, R247, 0x1, 0x1f ;  /* 0x08201f00f7f77f89 */ /* 0x006e6800000e0000 */
[----:B---3--:R-:W2:Y:S04]  /*5940*/  SHFL.DOWN PT, R246, R246, 0x1, 0x1f ;  /* 0x08201f00f6f67f89 */ /* 0x008ea800000e0000 */
[----:B----4-:R-:W3:Y:S04]  /*5950*/  SHFL.DOWN PT, R245, R245, 0x1, 0x1f ;  /* 0x08201f00f5f57f89 */ /* 0x010ee800000e0000 */
[----:B------:R4:W1:Y:S01]  /*5960*/  SHFL.IDX PT, R229, R252, RZ, 0x1f ;  /* 0x00001ffffce57589 */ /* 0x00086200000e0000 */
[-C--:B-----5:R-:W-:Y:S01]  /*5970*/  FMUL.FTZ R235, R39, R250.reuse ;  /* 0x000000fa27eb7220 */ /* 0x0a0fe20000410000 */
[CC--:B------:R-:W-:Y:S01]  /*5980*/  FMUL.FTZ R236, R38.reuse, R250.reuse ;  /* 0x000000fa26ec7220 */ /* 0x0c0fe20000410000 */
[----:B0-----:R-:W-:Y:S01]  /*5990*/  FMUL.FTZ R241, R37, R250 ;  /* 0x000000fa25f17220 */ /* 0x001fe20000410000 */
[----:B------:R4:W0:Y:S01]  /*59a0*/  SHFL.DOWN PT, R244, R252, 0x1, 0x1f ;  /* 0x08201f00fcf47f89 */ /* 0x00082200000e0000 */
[-C--:B------:R-:W-:Y:S01]  /*59b0*/  FFMA.FTZ R235, R38, R240.reuse, -R235 ;  /* 0x000000f026eb7223 */ /* 0x080fe200000108eb */
[----:B------:R-:W-:Y:S01]  /*59c0*/  FFMA.FTZ R236, R39, R240, R236 ;  /* 0x000000f027ec7223 */ /* 0x000fe200000100ec */
[----:B------:R-:W-:Y:S01]  /*59d0*/  FMUL.FTZ R250, R36, R250 ;  /* 0x000000fa24fa7220 */ /* 0x000fe20000410000 */
[----:B------:R4:W0:Y:S04]  /*59e0*/  SHFL.IDX PT, R248, R38, RZ, 0x1f ;  /* 0x00001fff26f87589 */ /* 0x00082800000e0000 */
[----:B------:R4:W0:Y:S04]  /*59f0*/  SHFL.IDX PT, R43, R39, RZ, 0x1f ;  /* 0x00001fff272b7589 */ /* 0x00082800000e0000 */
[----:B------:R4:W0:Y:S04]  /*5a00*/  SHFL.IDX PT, R251, R36, RZ, 0x1f ;  /* 0x00001fff24fb7589 */ /* 0x00082800000e0000 */
[----:B--23--:R4:W0:Y:S02]  /*5a10*/  SHFL.IDX PT, R249, R37, RZ, 0x1f ;  /* 0x00001fff25f97589 */ /* 0x00c82400000e0000 */
.L_x_11862:
[----:B------:R-:W-:Y:S01]  /*5a20*/  BSSY B0, `(.L_x_11701) ;  /* 0x000000f000007945 */ /* 0x000fe20003800000 */
[----:B0-----:R-:W-:Y:S02]  /*5a30*/  MOV R40, R251 ;  /* 0x000000fb00287202 */ /* 0x001fe40000000f00 */
[----:B------:R-:W-:Y:S02]  /*5a40*/  MOV R41, R249 ;  /* 0x000000f900297202 */ /* 0x000fe40000000f00 */
[----:B------:R-:W-:Y:S01]  /*5a50*/  MOV R42, R248 ;  /* 0x000000f8002a7202 */ /* 0x000fe20000000f00 */
[----:B------:R-:W-:Y:S06]  /*5a60*/  @!P0 BRA `(.L_x_11702) ;  /* 0x0000000000288947 */ /* 0x000fec0003800000 */
[C---:B----4-:R-:W-:Y:S01]  /*5a70*/  FMUL.FTZ R38, R246.reuse, R43 ;  /* 0x0000002bf6267220 */ /* 0x050fe20000410000 */
[C---:B------:R-:W-:Y:S01]  /*5a80*/  FMUL.FTZ R248, R246.reuse, R42 ;  /* 0x0000002af6f87220 */ /* 0x040fe20000410000 */
[C---:B------:R-:W-:Y:S01]  /*5a90*/  FMUL.FTZ R39, R246.reuse, R41 ;  /* 0x00000029f6277220 */ /* 0x040fe20000410000 */
[----:B------:R-:W-:Y:S01]  /*5aa0*/  FMUL.FTZ R246, R246, R40 ;  /* 0x00000028f6f67220 */ /* 0x000fe20000410000 */
[C---:B-1----:R-:W-:Y:S01]  /*5ab0*/  FFMA.FTZ R38, R247.reuse, R42, -R38 ;  /* 0x0000002af7267223 */ /* 0x042fe20000010826 */
[C---:B------:R-:W-:Y:S01]  /*5ac0*/  FFMA.FTZ R43, R247.reuse, R43, R248 ;  /* 0x0000002bf72b7223 */ /* 0x040fe200000100f8 */
[C---:B------:R-:W-:Y:S01]  /*5ad0*/  FFMA.FTZ R40, R247.reuse, R40, -R39 ;  /* 0x00000028f7287223 */ /* 0x040fe20000010827 */
[----:B------:R-:W-:Y:S01]  /*5ae0*/  FFMA.FTZ R41, R247, R41, R246 ;  /* 0x00000029f7297223 */ /* 0x000fe200000100f6 */
[----:B------:R-:W-:Y:S01]  /*5af0*/  FADD.FTZ R42, R245, R38 ;  /* 0x00000026f52a7221 */ /* 0x000fe20000010000 */
[----:B------:R-:W-:-:S07]  /*5b00*/  FADD.FTZ R43, R244, R43 ;  /* 0x0000002bf42b7221 */ /* 0x000fce0000010000 */
.L_x_11702:
[----:B------:R-:W-:Y:S05]  /*5b10*/  BSYNC B0 ;  /* 0x0000000000007941 */ /* 0x000fea0003800000 */
.L_x_11701:
[C---:B----4-:R-:W-:Y:S01]  /*5b20*/  FMUL.FTZ R38, R33.reuse, R42 ;  /* 0x0000002a21267220 */ /* 0x050fe20000410000 */
        /* <DEDUP_REMOVED lines=13> */
[----:B-1----:R-:W-:-:S02]  /*5c00*/  FADD.FTZ R39, R229, R236 ;  /* 0x000000ece5277221 */ /* 0x002fc40000010000 */
[----:B------:R0:W-:Y:S05]  /*5c10*/  STS.128 [R227+0x8860], R32 ;  /* 0x00886020e3007388 */ /* 0x0001ea0000000c00 */
.L_x_11684:
[C---:B------:R-:W-:Y:S01]  /*5c20*/  ISETP.NE.AND P0, PT, R189.reuse, RZ, PT ;  /* 0x000000ffbd00720c */ /* 0x040fe20003f05270 */
[----:B------:R-:W-:Y:S05]  /*5c30*/  WARPSYNC.ALL ;  /* 0x0000000000007948 */ /* 0x000fea0003800000 */
[----:B0-----:R-:W-:Y:S01]  /*5c40*/  P2R R32, PR, RZ, 0x1 ;  /* 0x00000001ff207803 */ /* 0x001fe20000000000 */
[----:B------:R-:W-:Y:S01]  /*5c50*/  BAR.SYNC.DEFER_BLOCKING 0x0 ;  /* 0x0000000000007b1d */ /* 0x000fe20000010000 */
[C---:B------:R-:W-:Y:S01]  /*5c60*/  IADD3 R250, R189.reuse, 0x200, RZ ;  /* 0x00000200bdfa7810 */ /* 0x040fe20007ffe0ff */
[----:B------:R-:W-:Y:S01]  /*5c70*/  ULEA UR42, UR13, 0xfffffc00, 0xa ;  /* 0xfffffc000d2a7891 */ /* 0x000fe2000f8e503f */
[C---:B------:R-:W-:Y:S01]  /*5c80*/  IADD3 R230, R189.reuse, 0x5c0, RZ ;  /* 0x000005c0bde67810 */ /* 0x040fe20007ffe0ff */
[----:B------:R-:W-:Y:S01]  /*5c90*/  USHF.R.S32.HI UR44, URZ, 0x1f, UR11 ;  /* 0x0000001f3f2c7899 */ /* 0x000fe2000801140b */
[C---:B------:R-:W-:Y:S01]  /*5ca0*/  IADD3 R236, R189.reuse, 0x680, RZ ;  /* 0x00000680bdec7810 */ /* 0x040fe20007ffe0ff */
[----:B------:R-:W-:Y:S01]  /*5cb0*/  UIADD3 UR42, -UR42, UR55, URZ ;  /* 0x000000372a2a7290 */ /* 0x000fe2000fffe13f */
[C---:B------:R-:W-:Y:S01]  /*5cc0*/  IADD3 R240, R189.reuse, 0x700, RZ ;  /* 0x00000700bdf07810 */ /* 0x040fe20007ffe0ff */
[----:B------:R-:W-:Y:S01]  /*5cd0*/  USHF.R.S32.HI UR47, URZ, 0x1f, UR12 ;  /* 0x0000001f3f2f7899 */ /* 0x000fe2000801140c */
[C---:B------:R-:W-:Y:S01]  /*5ce0*/  IADD3 R244, R189.reuse, 0x740, RZ ;  /* 0x00000740bdf47810 */ /* 0x040fe20007ffe0ff */
[----:B------:R-:W-:Y:S01]  /*5cf0*/  BSSY B0, `(.L_x_11703) ;  /* 0x00002c6000007945 */ /* 0x000fe20003800000 */
[----:B------:R-:W-:-:S02]  /*5d00*/  IADD3 R246, R189, 0x780, RZ ;  /* 0x00000780bdf67810 */ /* 0x000fc40007ffe0ff */
[C---:B------:R-:W-:Y:S02]  /*5d10*/  IADD3 R248, R189.reuse, 0x7c0, RZ ;  /* 0x000007c0bdf87810 */ /* 0x040fe40007ffe0ff */
[-C--:B------:R-:W-:Y:S02]  /*5d20*/  LEA.HI.SX32 R229, R236, R189.reuse, 0x1b ;  /* 0x000000bdece57211 */ /* 0x080fe400078fdaff */
[----:B------:R-:W-:Y:S01]  /*5d30*/  LEA.HI.SX32 R235, R244, R189, 0x1b ;  /* 0x000000bdf4eb7211 */ /* 0x000fe200078fdaff */
[----:B------:R-:W0:Y:S04]  /*5d40*/  LDS.64 R32, [R201+0x8868] ;  /* 0x00886800c9207984 */ /* 0x000e280000000a00 */
[----:B-1----:R1:W-:Y:S02]  /*5d50*/  @!P0 STS.128 [R212+0x9e60], R36 ;  /* 0x009e6024d4008388 */ /* 0x0023e40000000c00 */
[----:B-1----:R-:W-:Y:S01]  /*5d60*/  IADD3 R212, R189, 0x580, RZ ;  /* 0x00000580bdd47810 */ /* 0x002fe20007ffe0ff */
[-C--:B0-----:R-:W-:Y:S01]  /*5d70*/  FMUL.FTZ R34, R32, -R153.reuse ;  /* 0x8000009920227220 */ /* 0x081fe20000410000 */
[----:B------:R-:W-:-:S03]  /*5d80*/  FMUL.FTZ R153, R33, -R153 ;  /* 0x8000009921997220 */ /* 0x000fc60000410000 */
[-C--:B------:R-:W-:Y:S01]  /*5d90*/  FFMA.FTZ R34, R33, R152.reuse, R34 ;  /* 0x0000009821227223 */ /* 0x080fe20000010022 */
[----:B------:R-:W-:Y:S01]  /*5da0*/  FFMA.FTZ R153, R32, R152, -R153 ;  /* 0x0000009820997223 */ /* 0x000fe20000010899 */
[----:B------:R-:W-:Y:S02]  /*5db0*/  FMUL.FTZ R32, R135, R170 ;  /* 0x000000aa87207220 */ /* 0x000fe40000410000 */
[----:B------:R-:W-:Y:S01]  /*5dc0*/  FADD.FTZ R40, -R239, R34 ;  /* 0x00000022ef287221 */ /* 0x000fe20000010100 */
[----:B------:R-:W-:Y:S01]  /*5dd0*/  FADD.FTZ R238, R238, R153 ;  /* 0x00000099eeee7221 */ /* 0x000fe20000010000 */
[----:B------:R-:W-:Y:S01]  /*5de0*/  FFMA.FTZ R34, R54, -R32, R213 ;  /* 0x8000002036227223 */ /* 0x000fe200000100d5 */
[----:B------:R-:W-:Y:S01]  /*5df0*/  LEA.HI.SX32 R239, R248, R189, 0x1b ;  /* 0x000000bdf8ef7211 */ /* 0x000fe200078fdaff */
[-C--:B------:R-:W-:Y:S01]  /*5e00*/  FMUL.FTZ R33, R17, -R40.reuse ;  /* 0x8000002811217220 */ /* 0x080fe20000410000 */
[----:B------:R-:W-:Y:S01]  /*5e10*/  FMUL.FTZ R35, R55, R40 ;  /* 0x0000002837237220 */ /* 0x000fe20000410000 */
[----:B------:R-:W-:Y:S01]  /*5e20*/  FMUL.FTZ R17, R17, -R238 ;  /* 0x800000ee11117220 */ /* 0x000fe20000410000 */
[----:B------:R-:W-:Y:S01]  /*5e30*/  FFMA.FTZ R55, R55, -R32, R200 ;  /* 0x8000002037377223 */ /* 0x000fe200000100c8 */
[----:B------:R-:W-:Y:S01]  /*5e40*/  FMUL.FTZ R32, R238, UR45 ;  /* 0x0000002dee207c20 */ /* 0x000fe20008410000 */
[C---:B------:R-:W-:Y:S01]  /*5e50*/  FFMA.FTZ R33, R18.reuse, R238, -R33 ;  /* 0x000000ee12217223 */ /* 0x040fe20000010821 */
[----:B------:R-:W-:Y:S01]  /*5e60*/  FFMA.FTZ R18, R18, R40, R17 ;  /* 0x0000002812127223 */ /* 0x000fe20000010011 */
[----:B------:R-:W-:Y:S01]  /*5e70*/  FFMA.FTZ R54, R54, R238, R35 ;  /* 0x000000ee36367223 */ /* 0x000fe20000010023 */
[C---:B------:R-:W-:Y:S01]  /*5e80*/  FMUL.FTZ R17, R40.reuse, UR45 ;  /* 0x0000002d28117c20 */ /* 0x040fe20008410000 */
[----:B------:R-:W-:Y:S01]  /*5e90*/  FFMA.FTZ R36, R40, UR56, -R32 ;  /* 0x0000003828247c23 */ /* 0x000fe20008010820 */
[----:B------:R-:W-:Y:S01]  /*5ea0*/  SHF.L.U32 R35, R189, 0x5, RZ ;  /* 0x00000005bd237819 */ /* 0x000fe200000006ff */
[C---:B------:R-:W-:Y:S01]  /*5eb0*/  FMUL.FTZ R40, R170.reuse, R40 ;  /* 0x00000028aa287220 */ /* 0x040fe20000410000 */
[----:B------:R-:W-:Y:S01]  /*5ec0*/  FMUL.FTZ R38, R170, R238 ;  /* 0x000000eeaa267220 */ /* 0x000fe20000410000 */
[----:B------:R-:W-:Y:S01]  /*5ed0*/  FFMA.FTZ R37, R238, UR56, R17 ;  /* 0x00000038ee257c23 */ /* 0x000fe20008010011 */
[----:B------:R-:W-:Y:S01]  /*5ee0*/  FADD.FTZ R234, R234, R33 ;  /* 0x00000021eaea7221 */ /* 0x000fe20000010000 */
[----:B------:R-:W-:Y:S01]  /*5ef0*/  LEA.HI.SX32 R35, R35, R35, 0x1b ;  /* 0x0000002323237211 */ /* 0x000fe200078fdaff */
[C---:B------:R-:W-:Y:S01]  /*5f00*/  FMUL.FTZ R17, R55.reuse, R40 ;  /* 0x0000002837117220 */ /* 0x040fe20000410000 */
[----:B------:R-:W-:Y:S01]  /*5f10*/  FMUL.FTZ R33, R55, R38 ;  /* 0x0000002637217220 */ /* 0x000fe20000410000 */
[----:B------:R-:W-:Y:S01]  /*5f20*/  FADD.FTZ R42, -R237, R18 ;  /* 0x00000012ed2a7221 */ /* 0x000fe20000010100 */
[----:B------:R-:W-:Y:S01]  /*5f30*/  LEA R32, R35, R188, 0x2 ;  /* 0x000000bc23207211 */ /* 0x000fe200078e10ff */
[C---:B------:R-:W-:Y:S01]  /*5f40*/  FFMA.FTZ R18, R34.reuse, R38, R17 ;  /* 0x0000002622127223 */ /* 0x040fe20000010011 */
[----:B------:R-:W-:Y:S01]  /*5f50*/  FMUL.FTZ R55, R55, R36 ;  /* 0x0000002437377220 */ /* 0x000fe20000410000 */
[----:B------:R-:W-:Y:S01]  /*5f60*/  FFMA.FTZ R17, R34, R40, -R33 ;  /* 0x0000002822117223 */ /* 0x000fe20000010821 */
[----:B------:R-:W-:Y:S01]  /*5f70*/  FMUL.FTZ R35, R134, R183 ;  /* 0x000000b786237220 */ /* 0x000fe20000410000 */
[----:B------:R-:W-:Y:S01]  /*5f80*/  FMUL.FTZ R33, R19, -R42 ;  /* 0x8000002a13217220 */ /* 0x000fe20000410000 */
[----:B------:R-:W-:Y:S01]  /*5f90*/  FMUL.FTZ R39, R135, R38 ;  /* 0x0000002687277220 */ /* 0x000fe20000410000 */
[-C--:B------:R-:W-:Y:S01]  /*5fa0*/  FMUL.FTZ R19, R19, -R234.reuse ;  /* 0x800000ea13137220 */ /* 0x080fe20000410000 */
[----:B------:R-:W-:Y:S01]  /*5fb0*/  FFMA.FTZ R34, R34, R37, R55 ;  /* 0x0000002522227223 */ /* 0x000fe20000010037 */
[-C--:B------:R-:W-:Y:S01]  /*5fc0*/  FFMA.FTZ R36, R53, -R35.reuse, R228 ;  /* 0x8000002335247223 */ /* 0x080fe200000100e4 */
[----:B------:R-:W-:Y:S01]  /*5fd0*/  FFMA.FTZ R38, R52, -R35, R199 ;  /* 0x8000002334267223 */ /* 0x000fe200000100c7 */
[----:B------:R-:W-:Y:S01]  /*5fe0*/  FFMA.FTZ R33, R20, R234, -R33 ;  /* 0x000000ea14217223 */ /* 0x000fe20000010821 */
[----:B------:R-:W-:Y:S01]  /*5ff0*/  FMUL.FTZ R37, R234, UR45 ;  /* 0x0000002dea257c20 */ /* 0x000fe20008410000 */
[----:B------:R-:W-:Y:S01]  /*6000*/  FMUL.FTZ R35, R42, UR45 ;  /* 0x0000002d2a237c20 */ /* 0x000fe20008410000 */
[----:B------:R-:W-:Y:S01]  /*6010*/  FMUL.FTZ R43, R183, R42 ;  /* 0x0000002ab72b7220 */ /* 0x000fe20000410000 */
[----:B------:R-:W-:Y:S01]  /*6020*/  FMUL.FTZ R41, R135, R40 ;  /* 0x0000002887297220 */ /* 0x000fe20000410000 */
[-C--:B------:R-:W-:Y:S01]  /*6030*/  FFMA.FTZ R20, R20, R42.reuse, R19 ;  /* 0x0000002a14147223 */ /* 0x080fe20000010013 */
[----:B------:R0:W-:Y:S01]  /*6040*/  STS [R32+0x4278], R39 ;  /* 0x0042782720007388 */ /* 0x0001e20000000800 */
[----:B------:R-:W-:Y:S01]  /*6050*/  FFMA.FTZ R37, R42, UR56, -R37 ;  /* 0x000000382a257c23 */ /* 0x000fe20008010825 */
[----:B------:R-:W-:Y:S01]  /*6060*/  FADD.FTZ R153, R150, R33 ;  /* 0x0000002196997221 */ /* 0x000fe20000010000 */
[----:B------:R-:W-:Y:S01]  /*6070*/  FMUL.FTZ R19, R53, R42 ;  /* 0x0000002a35137220 */ /* 0x000fe20000410000 */
[-C--:B------:R-:W-:Y:S01]  /*6080*/  FMUL.FTZ R33, R36, R43.reuse ;  /* 0x0000002b24217220 */ /* 0x080fe20000410000 */
[----:B------:R-:W-:Y:S01]  /*6090*/  FADD.FTZ R42, -R151, R20 ;  /* 0x00000014972a7221 */ /* 0x000fe20000010100 */
[----:B------:R1:W-:Y:S01]  /*60a0*/  STS [R32+0x427c], R41 ;  /* 0x00427c2920007388 */ /* 0x0003e20000000800 */
[-C--:B------:R-:W-:Y:S01]  /*60b0*/  FFMA.FTZ R19, R52, R234.reuse, R19 ;  /* 0x000000ea34137223 */ /* 0x080fe20000010013 */
[----:B------:R-:W-:Y:S01]  /*60c0*/  FMUL.FTZ R55, R134, R43 ;  /* 0x0000002b86377220 */ /* 0x000fe20000410000 */
[----:B------:R-:W-:Y:S01]  /*60d0*/  IADD3 R238, R189, 0x6c0, RZ ;  /* 0x000006c0bdee7810 */ /* 0x000fe20007ffe0ff */
[----:B0-----:R-:W-:Y:S01]  /*60e0*/  FFMA.FTZ R39, R234, UR56, R35 ;  /* 0x00000038ea277c23 */ /* 0x001fe20008010023 */
[----:B------:R-:W-:Y:S01]  /*60f0*/  FMUL.FTZ R35, R183, R234 ;  /* 0x000000eab7237220 */ /* 0x000fe20000410000 */
[----:B------:R-:W-:Y:S01]  /*6100*/  IADD3 R234, R189, 0x640, RZ ;  /* 0x00000640bdea7810 */ /* 0x000fe20007ffe0ff */
[----:B------:R-:W-:Y:S01]  /*6110*/  STS [R32+0x4274], R55 ;  /* 0x0042743720007388 */ /* 0x000fe20000000800 */
[----:B------:R-:W-:Y:S01]  /*6120*/  LEA.HI.SX32 R237, R246, R189, 0x1b ;  /* 0x000000bdf6ed7211 */ /* 0x000fe200078fdaff */
[C---:B------:R-:W-:Y:S01]  /*6130*/  FMUL.FTZ R40, R36.reuse, R35 ;  /* 0x0000002324287220 */ /* 0x040fe20000410000 */
[----:B-1----:R-:W-:Y:S01]  /*6140*/  FMUL.FTZ R41, R36, R37 ;  /* 0x0000002524297220 */ /* 0x002fe20000410000 */
[-C--:B------:R-:W-:Y:S01]  /*6150*/  FMUL.FTZ R53, R134, R35.reuse ;  /* 0x0000002386357220 */ /* 0x080fe20000410000 */
[C---:B------:R-:W-:Y:S01]  /*6160*/  FFMA.FTZ R20, R38.reuse, R35, R33 ;  /* 0x0000002326147223 */ /* 0x040fe20000010021 */
[C---:B------:R-:W-:Y:S01]  /*6170*/  FMUL.FTZ R35, R21.reuse, -R42 ;  /* 0x8000002a15237220 */ /* 0x040fe20000410000 */
[----:B------:R-:W-:Y:S01]  /*6180*/  FMUL.FTZ R37, R21, -R153 ;  /* 0x8000009915257220 */ /* 0x000fe20000410000 */
[----:B------:R-:W-:Y:S01]  /*6190*/  FMUL.FTZ R36, R133, R182 ;  /* 0x000000b685247220 */ /* 0x000fe20000410000 */
[C---:B------:R-:W-:Y:S01]  /*61a0*/  FFMA.FTZ R21, R38.reuse, R39, R41 ;  /* 0x0000002726157223 */ /* 0x040fe20000010029 */
[----:B------:R-:W-:Y:S01]  /*61b0*/  FFMA.FTZ R33, R38, R43, -R40 ;  /* 0x0000002b26217223 */ /* 0x000fe20000010828 */
[----:B------:R-:W-:Y:S01]  /*61c0*/  FMUL.FTZ R39, R153, UR45 ;  /* 0x0000002d99277c20 */ /* 0x000fe20008410000 */
[-C--:B------:R-:W-:Y:S01]  /*61d0*/  FFMA.FTZ R35, R22, R153.reuse, -R35 ;  /* 0x0000009916237223 */ /* 0x080fe20000010823 */
[----:B------:R-:W-:Y:S01]  /*61e0*/  FMUL.FTZ R38, R42, UR45 ;  /* 0x0000002d2a267c20 */ /* 0x000fe20008410000 */
[----:B------:R-:W-:Y:S01]  /*61f0*/  FFMA.FTZ R22, R22, R42, R37 ;  /* 0x0000002a16167223 */ /* 0x000fe20000010025 */
[C---:B------:R-:W-:Y:S01]  /*6200*/  FFMA.FTZ R37, R59.reuse, -R36, R202 ;  /* 0x800000243b257223 */ /* 0x040fe200000100ca */
[-C--:B------:R-:W-:Y:S01]  /*6210*/  FMUL.FTZ R59, R59, R42.reuse ;  /* 0x0000002a3b3b7220 */ /* 0x080fe20000410000 */
[----:B------:R-:W-:Y:S01]  /*6220*/  FFMA.FTZ R40, R42, UR56, -R39 ;  /* 0x000000382a287c23 */ /* 0x000fe20008010827 */
[C---:B------:R-:W-:Y:S01]  /*6230*/  FMUL.FTZ R42, R182.reuse, R42 ;  /* 0x0000002ab62a7220 */ /* 0x040fe20000410000 */
[----:B------:R-:W-:Y:S01]  /*6240*/  FFMA.FTZ R39, R153, UR56, R38 ;  /* 0x0000003899277c23 */ /* 0x000fe20008010026 */
[----:B------:R-:W-:Y:S01]  /*6250*/  FMUL.FTZ R38, R182, R153 ;  /* 0x00000099b6267220 */ /* 0x000fe20000410000 */
[----:B------:R-:W-:Y:S01]  /*6260*/  FADD.FTZ R148, R148, R35 ;  /* 0x0000002394947221 */ /* 0x000fe20000010000 */
[----:B------:R-:W-:Y:S01]  /*6270*/  FADD.FTZ R52, -R149, R22 ;  /* 0x0000001695347221 */ /* 0x000fe20000010100 */
[----:B------:R-:W-:Y:S01]  /*6280*/  FFMA.FTZ R36, R58, -R36, R203 ;  /* 0x800000243a247223 */ /* 0x000fe200000100cb */
[C---:B------:R-:W-:Y:S01]  /*6290*/  FMUL.FTZ R35, R37.reuse, R42 ;  /* 0x0000002a25237220 */ /* 0x040fe20000410000 */
[C---:B------:R-:W-:Y:S01]  /*62a0*/  FMUL.FTZ R43, R37.reuse, R38 ;  /* 0x00000026252b7220 */ /* 0x040fe20000410000 */
[----:B------:R0:W-:Y:S01]  /*62b0*/  STS [R32+0x4270], R53 ;  /* 0x0042703520007388 */ /* 0x0001e20000000800 */
[----:B------:R-:W-:Y:S01]  /*62c0*/  FMUL.FTZ R41, R37, R40 ;  /* 0x0000002825297220 */ /* 0x000fe20000410000 */
[C---:B------:R-:W-:Y:S01]  /*62d0*/  FMUL.FTZ R37, R23.reuse, -R52 ;  /* 0x8000003417257220 */ /* 0x040fe20000410000 */
[C---:B------:R-:W-:Y:S01]  /*62e0*/  FFMA.FTZ R22, R36.reuse, R38, R35 ;  /* 0x0000002624167223 */ /* 0x040fe20000010023 */
[----:B------:R-:W-:Y:S01]  /*62f0*/  FMUL.FTZ R23, R23, -R148 ;  /* 0x8000009417177220 */ /* 0x000fe20000410000 */
[C---:B------:R-:W-:Y:S01]  /*6300*/  FFMA.FTZ R35, R36.reuse, R42, -R43 ;  /* 0x0000002a24237223 */ /* 0x040fe2000001082b */
[----:B------:R-:W-:Y:S01]  /*6310*/  FFMA.FTZ R36, R36, R39, R41 ;  /* 0x0000002724247223 */ /* 0x000fe20000010029 */
[----:B------:R-:W-:Y:S01]  /*6320*/  FFMA.FTZ R37, R24, R148, -R37 ;  /* 0x0000009418257223 */ /* 0x000fe20000010825 */
[----:B------:R-:W-:Y:S01]  /*6330*/  FMUL.FTZ R41, R148, UR45 ;  /* 0x0000002d94297c20 */ /* 0x000fe20008410000 */
[----:B------:R-:W-:Y:S01]  /*6340*/  FFMA.FTZ R24, R24, R52, R23 ;  /* 0x0000003418187223 */ /* 0x000fe20000010017 */
[C---:B0-----:R-:W-:Y:S01]  /*6350*/  FMUL.FTZ R53, R133.reuse, R38 ;  /* 0x0000002685357220 */ /* 0x041fe20000410000 */
[----:B------:R-:W-:Y:S01]  /*6360*/  FMUL.FTZ R38, R132, R185 ;  /* 0x000000b984267220 */ /* 0x000fe20000410000 */
[----:B------:R-:W-:Y:S01]  /*6370*/  FMUL.FTZ R55, R133, R42 ;  /* 0x0000002a85377220 */ /* 0x000fe20000410000 */
[C---:B------:R-:W-:Y:S01]  /*6380*/  FMUL.FTZ R23, R57.reuse, R52 ;  /* 0x0000003439177220 */ /* 0x040fe20000410000 */
[----:B------:R-:W-:Y:S01]  /*6390*/  FFMA.FTZ R42, R52, UR56, -R41 ;  /* 0x00000038342a7c23 */ /* 0x000fe20008010829 */
[----:B------:R0:W-:Y:S01]  /*63a0*/  STS [R32+0x4268], R53 ;  /* 0x0042683520007388 */ /* 0x0001e20000000800 */
[-C--:B------:R-:W-:Y:S01]  /*63b0*/  FFMA.FTZ R39, R57, -R38.reuse, R214 ;  /* 0x8000002639277223 */ /* 0x080fe200000100d6 */
[----:B------:R-:W-:Y:S01]  /*63c0*/  FFMA.FTZ R40, R56, -R38, R211 ;  /* 0x8000002638287223 */ /* 0x000fe200000100d3 */
[----:B------:R-:W-:Y:S01]  /*63d0*/  FMUL.FTZ R38, R52, UR45 ;  /* 0x0000002d34267c20 */ /* 0x000fe20008410000 */
[----:B------:R-:W-:Y:S01]  /*63e0*/  FMUL.FTZ R149, R185, R52 ;  /* 0x00000034b9957220 */ /* 0x000fe20000410000 */
[----:B------:R-:W-:Y:S01]  /*63f0*/  FADD.FTZ R52, -R233, R24 ;  /* 0x00000018e9347221 */ /* 0x000fe20000010100 */
[----:B------:R-:W-:Y:S01]  /*6400*/  FFMA.FTZ R58, R58, R153, R59 ;  /* 0x000000993a3a7223 */ /* 0x000fe2000001003b */
[----:B------:R-:W-:Y:S01]  /*6410*/  FADD.FTZ R59, R232, R37 ;  /* 0x00000025e83b7221 */ /* 0x000fe20000010000 */
[-C--:B------:R-:W-:Y:S01]  /*6420*/  FMUL.FTZ R37, R39, R149.reuse ;  /* 0x0000009527257220 */ /* 0x080fe20000410000 */
[----:B------:R-:W-:Y:S01]  /*6430*/  FMUL.FTZ R57, R132, R149 ;  /* 0x0000009584397220 */ /* 0x000fe20000410000 */
[-C--:B0-----:R-:W-:Y:S01]  /*6440*/  FMUL.FTZ R53, R185, R148.reuse ;  /* 0x00000094b9357220 */ /* 0x081fe20000410000 */
[----:B------:R-:W-:Y:S01]  /*6450*/  FFMA.FTZ R23, R56, R148, R23 ;  /* 0x0000009438177223 */ /* 0x000fe20000010017 */
[----:B------:R-:W-:Y:S01]  /*6460*/  FFMA.FTZ R41, R148, UR56, R38 ;  /* 0x0000003894297c23 */ /* 0x000fe20008010026 */
[C---:B------:R-:W-:Y:S01]  /*6470*/  FMUL.FTZ R43, R39.reuse, R42 ;  /* 0x0000002a272b7220 */ /* 0x040fe20000410000 */
[-C--:B------:R-:W-:Y:S01]  /*6480*/  FMUL.FTZ R24, R39, R53.reuse ;  /* 0x0000003527187220 */ /* 0x080fe20000410000 */
[C---:B------:R-:W-:Y:S01]  /*6490*/  FFMA.FTZ R148, R40.reuse, R53, R37 ;  /* 0x0000003528947223 */ /* 0x040fe20000010025 */
[C---:B------:R-:W-:Y:S01]  /*64a0*/  FMUL.FTZ R37, R25.reuse, -R52 ;  /* 0x8000003419257220 */ /* 0x040fe20000410000 */
[----:B------:R-:W-:Y:S01]  /*64b0*/  FMUL.FTZ R39, R25, -R59 ;  /* 0x8000003b19277220 */ /* 0x000fe20000410000 */
[C---:B------:R-:W-:Y:S01]  /*64c0*/  FFMA.FTZ R149, R40.reuse, R149, -R24 ;  /* 0x0000009528957223 */ /* 0x040fe20000010818 */
[----:B------:R-:W-:Y:S01]  /*64d0*/  FADD.FTZ R24, R123, UR5 ;  /* 0x000000057b187e21 */ /* 0x000fe20008010000 */
[----:B------:R-:W-:Y:S01]  /*64e0*/  FFMA.FTZ R25, R40, R41, R43 ;  /* 0x0000002928197223 */ /* 0x000fe2000001002b */
[----:B------:R-:W-:Y:S01]  /*64f0*/  FMUL.FTZ R41, R59, UR45 ;  /* 0x0000002d3b297c20 */ /* 0x000fe20008410000 */
[CC--:B------:R-:W-:Y:S01]  /*6500*/  FFMA.FTZ R37, R26.reuse, R59.reuse, -R37 ;  /* 0x0000003b1a257223 */ /* 0x0c0fe20000010825 */
[----:B------:R-:W-:Y:S01]  /*6510*/  FMUL.FTZ R38, R139, R24 ;  /* 0x000000188b267220 */ /* 0x000fe20000410000 */
[----:B------:R-:W-:Y:S01]  /*6520*/  FFMA.FTZ R26, R26, R52, R39 ;  /* 0x000000341a1a7223 */ /* 0x000fe20000010027 */
[----:B------:R-:W-:Y:S01]  /*6530*/  FFMA.FTZ R42, R52, UR56, -R41 ;  /* 0x00000038342a7c23 */ /* 0x000fe20008010829 */
[----:B------:R-:W-:Y:S01]  /*6540*/  FMUL.FTZ R150, R24, R59 ;  /* 0x0000003b18967220 */ /* 0x000fe20000410000 */
[CC--:B------:R-:W-:Y:S01]  /*6550*/  FFMA.FTZ R39, R63.reuse, -R38.reuse, R210 ;  /* 0x800000263f277223 */ /* 0x0c0fe200000100d2 */
[----:B------:R-:W-:Y:S01]  /*6560*/  FFMA.FTZ R40, R62, -R38, R209 ;  /* 0x800000263e287223 */ /* 0x000fe200000100d1 */
[-C--:B------:R-:W-:Y:S01]  /*6570*/  FMUL.FTZ R63, R63, R52.reuse ;  /* 0x000000343f3f7220 */ /* 0x080fe20000410000 */
[----:B------:R-:W-:Y:S01]  /*6580*/  FMUL.FTZ R38, R52, UR45 ;  /* 0x0000002d34267c20 */ /* 0x000fe20008410000 */
[----:B------:R-:W-:Y:S01]  /*6590*/  FMUL.FTZ R52, R24, R52 ;  /* 0x0000003418347220 */ /* 0x000fe20000410000 */
[----:B------:R-:W-:Y:S01]  /*65a0*/  FADD.FTZ R204, R204, R37 ;  /* 0x00000025cccc7221 */ /* 0x000fe20000010000 */
[----:B------:R0:W-:Y:S01]  /*65b0*/  STS [R32+0x426c], R55 ;  /* 0x00426c3720007388 */ /* 0x0001e20000000800 */
[C---:B------:R-:W-:Y:S01]  /*65c0*/  FMUL.FTZ R151, R39.reuse, R150 ;  /* 0x0000009627977220 */ /* 0x040fe20000410000 */
[----:B------:R-:W-:Y:S01]  /*65d0*/  FMUL.FTZ R37, R39, R52 ;  /* 0x0000003427257220 */ /* 0x000fe20000410000 */
[----:B------:R-:W-:Y:S01]  /*65e0*/  FADD.FTZ R56, -R231, R26 ;  /* 0x0000001ae7387221 */ /* 0x000fe20000010100 */
[----:B------:R-:W-:Y:S01]  /*65f0*/  FMUL.FTZ R43, R39, R42 ;  /* 0x0000002a272b7220 */ /* 0x000fe20000410000 */
[----:B------:R-:W-:Y:S01]  /*6600*/  FFMA.FTZ R41, R59, UR56, R38 ;  /* 0x000000383b297c23 */ /* 0x000fe20008010026 */
[----:B------:R-:W-:Y:S01]  /*6610*/  FMUL.FTZ R42, R204, UR45 ;  /* 0x0000002dcc2a7c20 */ /* 0x000fe20008410000 */
[C---:B------:R-:W-:Y:S01]  /*6620*/  FMUL.FTZ R39, R27.reuse, -R56 ;  /* 0x800000381b277220 */ /* 0x040fe20000410000 */
[----:B------:R-:W-:Y:S01]  /*6630*/  FMUL.FTZ R27, R27, -R204 ;  /* 0x800000cc1b1b7220 */ /* 0x000fe20000410000 */
[----:B------:R-:W-:Y:S01]  /*6640*/  FFMA.FTZ R26, R40, R41, R43 ;  /* 0x00000029281a7223 */ /* 0x000fe2000001002b */
[----:B0-----:R-:W-:Y:S01]  /*6650*/  FMUL.FTZ R55, R132, R53 ;  /* 0x0000003584377220 */ /* 0x001fe20000410000 */
[-C--:B------:R-:W-:Y:S01]  /*6660*/  FMUL.FTZ R53, R139, R150.reuse ;  /* 0x000000968b357220 */ /* 0x080fe20000410000 */
[----:B------:R-:W-:Y:S01]  /*6670*/  FFMA.FTZ R150, R40, R150, R37 ;  /* 0x0000009628967223 */ /* 0x000fe20000010025 */
[----:B------:R-:W-:Y:S01]  /*6680*/  FADD.FTZ R37, R122, UR5 ;  /* 0x000000057a257e21 */ /* 0x000fe20008010000 */
[C---:B------:R-:W-:Y:S01]  /*6690*/  FFMA.FTZ R39, R28.reuse, R204, -R39 ;  /* 0x000000cc1c277223 */ /* 0x040fe20000010827 */
[----:B------:R0:W-:Y:S01]  /*66a0*/  STS [R32+0x4260], R55 ;  /* 0x0042603720007388 */ /* 0x0001e20000000800 */
[----:B------:R-:W-:Y:S01]  /*66b0*/  FFMA.FTZ R28, R28, R56, R27 ;  /* 0x000000381c1c7223 */ /* 0x000fe2000001001b */
[----:B------:R-:W-:Y:S01]  /*66c0*/  FMUL.FTZ R38, R138, R37 ;  /* 0x000000258a267220 */ /* 0x000fe20000410000 */
[----:B------:R-:W-:Y:S01]  /*66d0*/  FFMA.FTZ R62, R62, R59, R63 ;  /* 0x0000003b3e3e7223 */ /* 0x000fe2000001003f */
[----:B------:R1:W-:Y:S01]  /*66e0*/  STS [R32+0x4258], R53 ;  /* 0x0042583520007388 */ /* 0x0003e20000000800 */
[----:B------:R-:W-:Y:S01]  /*66f0*/  FFMA.FTZ R151, R40, R52, -R151 ;  /* 0x0000003428977223 */ /* 0x000fe20000010897 */
[----:B------:R-:W-:Y:S01]  /*6700*/  FFMA.FTZ R41, R61, -R38, R208 ;  /* 0x800000263d297223 */ /* 0x000fe200000100d0 */
[----:B------:R-:W-:Y:S01]  /*6710*/  FMUL.FTZ R153, R37, R204 ;  /* 0x000000cc25997220 */ /* 0x000fe20000410000 */
[----:B------:R-:W-:Y:S01]  /*6720*/  FADD.FTZ R59, R46, R39 ;  /* 0x000000272e3b7221 */ /* 0x000fe20000010000 */
[----:B------:R-:W-:Y:S01]  /*6730*/  FFMA.FTZ R40, R60, -R38, R207 ;  /* 0x800000263c287223 */ /* 0x000fe200000100cf */
[----:B0-----:R-:W-:Y:S01]  /*6740*/  FMUL.FTZ R55, R139, R52 ;  /* 0x000000348b377220 */ /* 0x001fe20000410000 */
[C---:B------:R-:W-:Y:S01]  /*6750*/  FFMA.FTZ R42, R56.reuse, UR56, -R42 ;  /* 0x00000038382a7c23 */ /* 0x040fe2000801082a */
[----:B------:R-:W-:Y:S01]  /*6760*/  FADD.FTZ R46, -R47, R28 ;  /* 0x0000001c2f2e7221 */ /* 0x000fe20000010100 */
[----:B------:R-:W-:Y:S01]  /*6770*/  FMUL.FTZ R38, R56, UR45 ;  /* 0x0000002d38267c20 */ /* 0x000fe20008410000 */
[----:B-1----:R-:W-:Y:S01]  /*6780*/  FMUL.FTZ R53, R37, R56 ;  /* 0x0000003825357220 */ /* 0x002fe20000410000 */
[----:B------:R0:W-:Y:S01]  /*6790*/  STS [R32+0x425c], R55 ;  /* 0x00425c3720007388 */ /* 0x0001e20000000800 */
[----:B------:R-:W-:Y:S01]  /*67a0*/  FMUL.FTZ R152, R41, R153 ;  /* 0x0000009929987220 */ /* 0x000fe20000410000 */
[----:B------:R-:W-:Y:S01]  /*67b0*/  FADD.FTZ R28, R121, UR5 ;  /* 0x00000005791c7e21 */ /* 0x000fe20008010000 */
[C---:B------:R-:W-:Y:S01]  /*67c0*/  FMUL.FTZ R39, R41.reuse, R53 ;  /* 0x0000003529277220 */ /* 0x040fe20000410000 */
[----:B------:R-:W-:Y:S01]  /*67d0*/  FMUL.FTZ R47, R41, R42 ;  /* 0x0000002a292f7220 */ /* 0x000fe20000410000 */
[----:B------:R-:W-:Y:S01]  /*67e0*/  FFMA.FTZ R43, R204, UR56, R38 ;  /* 0x00000038cc2b7c23 */ /* 0x000fe20008010026 */
[----:B------:R-:W-:Y:S01]  /*67f0*/  FMUL.FTZ R41, R29, -R59 ;  /* 0x8000003b1d297220 */ /* 0x000fe20000410000 */
[----:B------:R-:W-:Y:S01]  /*6800*/  FMUL.FTZ R38, R137, R28 ;  /* 0x0000001c89267220 */ /* 0x000fe20000410000 */
[----:B------:R-:W-:Y:S01]  /*6810*/  FMUL.FTZ R42, R59, UR45 ;  /* 0x0000002d3b2a7c20 */ /* 0x000fe20008410000 */
[----:B------:R-:W-:Y:S01]  /*6820*/  FFMA.FTZ R152, R40, R53, -R152 ;  /* 0x0000003528987223 */ /* 0x000fe20000010898 */
[-C--:B0-----:R-:W-:Y:S01]  /*6830*/  FMUL.FTZ R55, R138, R153.reuse ;  /* 0x000000998a377220 */ /* 0x081fe20000410000 */
[C---:B------:R-:W-:Y:S01]  /*6840*/  FFMA.FTZ R153, R40.reuse, R153, R39 ;  /* 0x0000009928997223 */ /* 0x040fe20000010027 */
[----:B------:R-:W-:Y:S01]  /*6850*/  FMUL.FTZ R39, R29, -R46 ;  /* 0x8000002e1d277220 */ /* 0x000fe20000410000 */
[----:B------:R-:W-:Y:S01]  /*6860*/  FFMA.FTZ R29, R40, R43, R47 ;  /* 0x0000002b281d7223 */ /* 0x000fe2000001002f */
[----:B------:R-:W-:Y:S01]  /*6870*/  FFMA.FTZ R40, R66, -R38, R205 ;  /* 0x8000002642287223 */ /* 0x000fe200000100cd */
[----:B------:R-:W-:Y:S01]  /*6880*/  FFMA.FTZ R42, R46, UR56, -R42 ;  /* 0x000000382e2a7c23 */ /* 0x000fe2000801082a */
[CC--:B------:R-:W-:Y:S01]  /*6890*/  FFMA.FTZ R39, R30.reuse, R59.reuse, -R39 ;  /* 0x0000003b1e277223 */ /* 0x0c0fe20000010827 */
[----:B------:R-:W-:Y:S01]  /*68a0*/  FFMA.FTZ R30, R30, R46, R41 ;  /* 0x0000002e1e1e7223 */ /* 0x000fe20000010029 */
[C---:B------:R-:W-:Y:S01]  /*68b0*/  FFMA.FTZ R41, R67.reuse, -R38, R216 ;  /* 0x8000002643297223 */ /* 0x040fe200000100d8 */
[-C--:B------:R-:W-:Y:S01]  /*68c0*/  FMUL.FTZ R67, R67, R46.reuse ;  /* 0x0000002e43437220 */ /* 0x080fe20000410000 */
[----:B------:R-:W-:Y:S01]  /*68d0*/  FMUL.FTZ R38, R46, UR45 ;  /* 0x0000002d2e267c20 */ /* 0x000fe20008410000 */
[----:B------:R-:W-:Y:S01]  /*68e0*/  FMUL.FTZ R46, R28, R46 ;  /* 0x0000002e1c2e7220 */ /* 0x000fe20000410000 */
[----:B------:R-:W-:Y:S01]  /*68f0*/  FADD.FTZ R44, R44, R39 ;  /* 0x000000272c2c7221 */ /* 0x000fe20000010000 */
[-C--:B------:R-:W-:Y:S01]  /*6900*/  FFMA.FTZ R66, R66, R59.reuse, R67 ;  /* 0x0000003b42427223 */ /* 0x080fe20000010043 */
[----:B------:R-:W-:Y:S01]  /*6910*/  FFMA.FTZ R43, R59, UR56, R38 ;  /* 0x000000383b2b7c23 */ /* 0x000fe20008010026 */
[----:B------:R-:W-:Y:S01]  /*6920*/  FMUL.FTZ R38, R28, R59 ;  /* 0x0000003b1c267220 */ /* 0x000fe20000410000 */
[----:B------:R-:W-:Y:S01]  /*6930*/  FMUL.FTZ R67, R41, R46 ;  /* 0x0000002e29437220 */ /* 0x000fe20000410000 */
[----:B------:R-:W-:Y:S01]  /*6940*/  FADD.FTZ R39, R120, UR5 ;  /* 0x0000000578277e21 */ /* 0x000fe20008010000 */
[----:B------:R-:W-:Y:S01]  /*6950*/  FADD.FTZ R52, -R45, R30 ;  /* 0x0000001e2d347221 */ /* 0x000fe20000010100 */
[-C--:B------:R-:W-:Y:S01]  /*6960*/  FMUL.FTZ R201, R41, R38.reuse ;  /* 0x0000002629c97220 */ /* 0x080fe20000410000 */
[----:B------:R-:W-:Y:S01]  /*6970*/  FMUL.FTZ R47, R137, R38 ;  /* 0x00000026892f7220 */ /* 0x000fe20000410000 */
[----:B------:R-:W-:Y:S01]  /*6980*/  FMUL.FTZ R45, R41, R42 ;  /* 0x0000002a292d7220 */ /* 0x000fe20000410000 */
[----:B------:R-:W-:Y:S01]  /*6990*/  FFMA.FTZ R67, R40, R38, R67 ;  /* 0x0000002628437223 */ /* 0x000fe20000010043 */
[----:B------:R-:W-:Y:S01]  /*69a0*/  FMUL.FTZ R38, R136, R39 ;  /* 0x0000002788267220 */ /* 0x000fe20000410000 */
[C---:B------:R-:W-:Y:S01]  /*69b0*/  FMUL.FTZ R41, R31.reuse, -R52 ;  /* 0x800000341f297220 */ /* 0x040fe20000410000 */
[C---:B------:R-:W-:Y:S01]  /*69c0*/  FFMA.FTZ R201, R40.reuse, R46, -R201 ;  /* 0x0000002e28c97223 */ /* 0x040fe200000108c9 */
[----:B------:R-:W-:Y:S01]  /*69d0*/  FMUL.FTZ R31, R31, -R44 ;  /* 0x8000002c1f1f7220 */ /* 0x000fe20000410000 */
[----:B------:R-:W-:Y:S01]  /*69e0*/  FFMA.FTZ R30, R40, R43, R45 ;  /* 0x0000002b281e7223 */ /* 0x000fe2000001002d */
[CC--:B------:R-:W-:Y:S01]  /*69f0*/  FFMA.FTZ R40, R65.reuse, -R38.reuse, R206 ;  /* 0x8000002641287223 */ /* 0x0c0fe200000100ce */
[----:B------:R-:W-:Y:S01]  /*6a00*/  FFMA.FTZ R42, R64, -R38, R217 ;  /* 0x80000026402a7223 */ /* 0x000fe200000100d9 */
[----:B------:R0:W-:Y:S01]  /*6a10*/  STS [R32+0x4264], R57 ;  /* 0x0042643920007388 */ /* 0x0001e20000000800 */
[----:B------:R-:W-:Y:S01]  /*6a20*/  FMUL.FTZ R43, R44, UR45 ;  /* 0x0000002d2c2b7c20 */ /* 0x000fe20008410000 */
[----:B------:R-:W-:Y:S01]  /*6a30*/  FMUL.FTZ R38, R52, UR45 ;  /* 0x0000002d34267c20 */ /* 0x000fe20008410000 */
[C---:B------:R-:W-:Y:S01]  /*6a40*/  FFMA.FTZ R41, R164.reuse, R44, -R41 ;  /* 0x0000002ca4297223 */ /* 0x040fe20000010829 */
[-C--:B------:R-:W-:Y:S01]  /*6a50*/  FFMA.FTZ R164, R164, R52.reuse, R31 ;  /* 0x00000034a4a47223 */ /* 0x080fe2000001001f */
[----:B------:R1:W-:Y:S01]  /*6a60*/  STS [R32+0x4248], R47 ;  /* 0x0042482f20007388 */ /* 0x0003e20000000800 */
[----:B------:R-:W-:Y:S01]  /*6a70*/  FMUL.FTZ R31, R65, R52 ;  /* 0x00000034411f7220 */ /* 0x000fe20000410000 */
[----:B------:R-:W-:Y:S01]  /*6a80*/  FFMA.FTZ R43, R52, UR56, -R43 ;  /* 0x00000038342b7c23 */ /* 0x000fe2000801082b */
[----:B------:R-:W-:Y:S01]  /*6a90*/  FFMA.FTZ R45, R44, UR56, R38 ;  /* 0x000000382c2d7c23 */ /* 0x000fe20008010026 */
[----:B------:R-:W-:Y:S01]  /*6aa0*/  FMUL.FTZ R65, R39, R44 ;  /* 0x0000002c27417220 */ /* 0x000fe20000410000 */
[----:B0-----:R-:W-:Y:S01]  /*6ab0*/  FMUL.FTZ R57, R138, R53 ;  /* 0x000000358a397220 */ /* 0x001fe20000410000 */
[----:B------:R-:W-:Y:S01]  /*6ac0*/  FMUL.FTZ R53, R137, R46 ;  /* 0x0000002e89357220 */ /* 0x000fe20000410000 */
[----:B------:R-:W-:Y:S01]  /*6ad0*/  FADD.FTZ R38, R127, UR5 ;  /* 0x000000057f267e21 */ /* 0x000fe20008010000 */
[----:B------:R-:W-:Y:S01]  /*6ae0*/  FADD.FTZ R59, R162, R41 ;  /* 0x00000029a23b7221 */ /* 0x000fe20000010000 */
[C---:B------:R-:W-:Y:S01]  /*6af0*/  FMUL.FTZ R162, R40.reuse, R65 ;  /* 0x0000004128a27220 */ /* 0x040fe20000410000 */
[----:B-1----:R-:W-:Y:S01]  /*6b00*/  FMUL.FTZ R47, R39, R52 ;  /* 0x00000034272f7220 */ /* 0x002fe20000410000 */
[----:B------:R0:W-:Y:S01]  /*6b10*/  STS [R32+0x424c], R53 ;  /* 0x00424c3520007388 */ /* 0x0001e20000000800 */
[----:B------:R-:W-:Y:S01]  /*6b20*/  FMUL.FTZ R41, R40, R43 ;  /* 0x0000002b28297220 */ /* 0x000fe20000410000 */
[----:B------:R-:W-:Y:S01]  /*6b30*/  FADD.FTZ R164, -R163, R164 ;  /* 0x000000a4a3a47221 */ /* 0x000fe20000010100 */
[C---:B------:R-:W-:Y:S01]  /*6b40*/  FFMA.FTZ R162, R42.reuse, R47, -R162 ;  /* 0x0000002f2aa27223 */ /* 0x040fe200000108a2 */
[----:B------:R1:W-:Y:S01]  /*6b50*/  STS [R32+0x4250], R55 ;  /* 0x0042503720007388 */ /* 0x0003e20000000800 */
[----:B------:R-:W-:Y:S01]  /*6b60*/  FFMA.FTZ R41, R42, R45, R41 ;  /* 0x0000002d2a297223 */ /* 0x000fe20000010029 */
[C---:B------:R-:W-:Y:S01]  /*6b70*/  FMUL.FTZ R43, R165.reuse, -R164 ;  /* 0x800000a4a52b7220 */ /* 0x040fe20000410000 */
[----:B------:R-:W-:Y:S01]  /*6b80*/  FMUL.FTZ R165, R165, -R59 ;  /* 0x8000003ba5a57220 */ /* 0x000fe20000410000 */
[----:B------:R-:W-:Y:S01]  /*6b90*/  FMUL.FTZ R45, R59, UR45 ;  /* 0x0000002d3b2d7c20 */ /* 0x000fe20008410000 */
[----:B------:R-:W-:Y:S01]  /*6ba0*/  FFMA.FTZ R31, R64, R44, R31 ;  /* 0x0000002c401f7223 */ /* 0x000fe2000001001f */
[----:B0-----:R-:W-:Y:S01]  /*6bb0*/  FMUL.FTZ R53, R40, R47 ;  /* 0x0000002f28357220 */ /* 0x001fe20000410000 */
[----:B------:R-:W-:Y:S01]  /*6bc0*/  FMUL.FTZ R40, R143, R38 ;  /* 0x000000268f287220 */ /* 0x000fe20000410000 */
[----:B------:R-:W-:Y:S01]  /*6bd0*/  FFMA.FTZ R43, R166, R59, -R43 ;  /* 0x0000003ba62b7223 */ /* 0x000fe2000001082b */
[----:B------:R0:W-:Y:S01]  /*6be0*/  STS [R32+0x4254], R57 ;  /* 0x0042543920007388 */ /* 0x0001e20000000800 */
[-C--:B-1----:R-:W-:Y:S01]  /*6bf0*/  FMUL.FTZ R55, R136, R65.reuse ;  /* 0x0000004188377220 */ /* 0x082fe20000410000 */
[----:B------:R-:W-:Y:S01]  /*6c00*/  FFMA.FTZ R65, R42, R65, R53 ;  /* 0x000000412a417223 */ /* 0x000fe20000010035 */
[C---:B------:R-:W-:Y:S01]  /*6c10*/  FFMA.FTZ R42, R71.reuse, -R40, R220 ;  /* 0x80000028472a7223 */ /* 0x040fe200000100dc */
[----:B------:R-:W-:Y:S01]  /*6c20*/  FMUL.FTZ R71, R71, R164 ;  /* 0x000000a447477220 */ /* 0x000fe20000410000 */
[----:B------:R-:W-:Y:S01]  /*6c30*/  FFMA.FTZ R40, R70, -R40, R215 ;  /* 0x8000002846287223 */ /* 0x000fe200000100d7 */
[----:B------:R1:W-:Y:S01]  /*6c40*/  STS [R32+0x4240], R55 ;  /* 0x0042403720007388 */ /* 0x0003e20000000800 */
[----:B------:R-:W-:Y:S01]  /*6c50*/  FADD.FTZ R52, R160, R43 ;  /* 0x0000002ba0347221 */ /* 0x000fe20000010000 */
[----:B------:R-:W-:Y:S01]  /*6c60*/  FFMA.FTZ R70, R70, R59, R71 ;  /* 0x0000003b46467223 */ /* 0x000fe20000010047 */
[-C--:B------:R-:W-:Y:S01]  /*6c70*/  FMUL.FTZ R71, R38, R164.reuse ;  /* 0x000000a426477220 */ /* 0x080fe20000410000 */
[----:B------:R-:W-:Y:S01]  /*6c80*/  FMUL.FTZ R44, R164, UR45 ;  /* 0x0000002da42c7c20 */ /* 0x000fe20008410000 */
[----:B0-----:R-:W-:Y:S01]  /*6c90*/  FMUL.FTZ R57, R136, R47 ;  /* 0x0000002f88397220 */ /* 0x001fe20000410000 */
[----:B------:R-:W-:Y:S01]  /*6ca0*/  FFMA.FTZ R166, R166, R164, R165 ;  /* 0x000000a4a6a67223 */ /* 0x000fe200000100a5 */
[----:B------:R-:W-:Y:S01]  /*6cb0*/  FMUL.FTZ R43, R42, R71 ;  /* 0x000000472a2b7220 */ /* 0x000fe20000410000 */
[----:B------:R-:W-:Y:S01]  /*6cc0*/  FFMA.FTZ R45, R164, UR56, -R45 ;  /* 0x00000038a42d7c23 */ /* 0x000fe2000801082d */
[----:B------:R-:W-:Y:S01]  /*6cd0*/  FFMA.FTZ R47, R59, UR56, R44 ;  /* 0x000000383b2f7c23 */ /* 0x000fe2000801002c */
[----:B-1----:R-:W-:Y:S01]  /*6ce0*/  FMUL.FTZ R55, R38, R59 ;  /* 0x0000003b26377220 */ /* 0x002fe20000410000 */
[----:B------:R0:W-:Y:S01]  /*6cf0*/  STS [R32+0x4244], R57 ;  /* 0x0042443920007388 */ /* 0x0001e20000000800 */
[----:B------:R-:W-:Y:S01]  /*6d00*/  FADD.FTZ R166, -R161, R166 ;  /* 0x000000a6a1a67221 */ /* 0x000fe20000010100 */
[----:B------:R-:W-:Y:S01]  /*6d10*/  FMUL.FTZ R53, R42, R45 ;  /* 0x0000002d2a357220 */ /* 0x000fe20000410000 */
[-C--:B------:R-:W-:Y:S01]  /*6d20*/  FFMA.FTZ R160, R40, R55.reuse, R43 ;  /* 0x0000003728a07223 */ /* 0x080fe2000001002b */
[----:B------:R-:W-:Y:S01]  /*6d30*/  FADD.FTZ R43, R126, UR5 ;  /* 0x000000057e2b7e21 */ /* 0x000fe20008010000 */
[----:B------:R-:W-:Y:S01]  /*6d40*/  FMUL.FTZ R44, R42, R55 ;  /* 0x000000372a2c7220 */ /* 0x000fe20000410000 */
[----:B------:R-:W-:Y:S01]  /*6d50*/  FMUL.FTZ R59, R143, R71 ;  /* 0x000000478f3b7220 */ /* 0x000fe20000410000 */
[----:B------:R-:W-:Y:S01]  /*6d60*/  FMUL.FTZ R45, R167, -R166 ;  /* 0x800000a6a72d7220 */ /* 0x000fe20000410000 */
[----:B------:R-:W-:Y:S01]  /*6d70*/  FMUL.FTZ R42, R142, R43 ;  /* 0x0000002b8e2a7220 */ /* 0x000fe20000410000 */
[C---:B------:R-:W-:Y:S01]  /*6d80*/  FFMA.FTZ R71, R40.reuse, R71, -R44 ;  /* 0x0000004728477223 */ /* 0x040fe2000001082c */
[----:B0-----:R-:W-:Y:S01]  /*6d90*/  FMUL.FTZ R57, R143, R55 ;  /* 0x000000378f397220 */ /* 0x001fe20000410000 */
[----:B------:R-:W-:Y:S01]  /*6da0*/  FFMA.FTZ R40, R40, R47, R53 ;  /* 0x0000002f28287223 */ /* 0x000fe20000010035 */
[-C--:B------:R-:W-:Y:S01]  /*6db0*/  FFMA.FTZ R44, R69, -R42.reuse, R218 ;  /* 0x8000002a452c7223 */ /* 0x080fe200000100da */
[----:B------:R-:W-:Y:S01]  /*6dc0*/  FMUL.FTZ R46, R52, UR45 ;  /* 0x0000002d342e7c20 */ /* 0x000fe20008410000 */
[----:B------:R-:W-:Y:S01]  /*6dd0*/  FFMA.FTZ R53, R68, -R42, R221 ;  /* 0x8000002a44357223 */ /* 0x000fe200000100dd */
[----:B------:R0:W-:Y:S01]  /*6de0*/  STS [R32+0x4238], R57 ;  /* 0x0042383920007388 */ /* 0x0001e20000000800 */
[----:B------:R-:W-:Y:S01]  /*6df0*/  FMUL.FTZ R42, R166, UR45 ;  /* 0x0000002da62a7c20 */ /* 0x000fe20008410000 */
[----:B------:R-:W-:Y:S01]  /*6e00*/  FMUL.FTZ R167, R167, -R52 ;  /* 0x80000034a7a77220 */ /* 0x000fe20000410000 */
[----:B------:R-:W-:Y:S01]  /*6e10*/  FMUL.FTZ R27, R61, R56 ;  /* 0x000000383d1b7220 */ /* 0x000fe20000410000 */
[----:B------:R-:W-:Y:S01]  /*6e20*/  FFMA.FTZ R47, R168, R52, -R45 ;  /* 0x00000034a82f7223 */ /* 0x000fe2000001082d */
[-C--:B------:R-:W-:Y:S01]  /*6e30*/  FMUL.FTZ R45, R69, R166.reuse ;  /* 0x000000a6452d7220 */ /* 0x080fe20000410000 */
[----:B------:R-:W-:Y:S01]  /*6e40*/  FFMA.FTZ R55, R166, UR56, -R46 ;  /* 0x00000038a6377c23 */ /* 0x000fe2000801082e */
[CC--:B------:R-:W-:Y:S01]  /*6e50*/  FMUL.FTZ R69, R43.reuse, R166.reuse ;  /* 0x000000a62b457220 */ /* 0x0c0fe20000410000 */
[----:B------:R-:W-:Y:S01]  /*6e60*/  FFMA.FTZ R56, R52, UR56, R42 ;  /* 0x0000003834387c23 */ /* 0x000fe2000801002a */
[----:B------:R-:W-:Y:S01]  /*6e70*/  FFMA.FTZ R168, R168, R166, R167 ;  /* 0x000000a6a8a87223 */ /* 0x000fe200000100a7 */
[----:B0-----:R-:W-:Y:S01]  /*6e80*/  FMUL.FTZ R57, R43, R52 ;  /* 0x000000342b397220 */ /* 0x001fe20000410000 */
[----:B------:R-:W-:Y:S01]  /*6e90*/  FFMA.FTZ R27, R60, R204, R27 ;  /* 0x000000cc3c1b7223 */ /* 0x000fe2000001001b */
[----:B------:R-:W-:Y:S01]  /*6ea0*/  FADD.FTZ R64, R158, R47 ;  /* 0x0000002f9e407221 */ /* 0x000fe20000010000 */
[C---:B------:R-:W-:Y:S01]  /*6eb0*/  FMUL.FTZ R60, R44.reuse, R55 ;  /* 0x000000372c3c7220 */ /* 0x040fe20000410000 */
[C---:B------:R-:W-:Y:S01]  /*6ec0*/  FMUL.FTZ R42, R44.reuse, R57 ;  /* 0x000000392c2a7220 */ /* 0x040fe20000410000 */
[-C--:B------:R-:W-:Y:S01]  /*6ed0*/  FMUL.FTZ R158, R44, R69.reuse ;  /* 0x000000452c9e7220 */ /* 0x080fe20000410000 */
[-C--:B------:R-:W-:Y:S01]  /*6ee0*/  FMUL.FTZ R55, R142, R69.reuse ;  /* 0x000000458e377220 */ /* 0x080fe20000410000 */
[----:B------:R-:W-:Y:S01]  /*6ef0*/  FADD.FTZ R61, -R159, R168 ;  /* 0x000000a89f3d7221 */ /* 0x000fe20000010100 */
[----:B------:R-:W-:Y:S01]  /*6f00*/  FFMA.FTZ R69, R53, R69, -R42 ;  /* 0x0000004535457223 */ /* 0x000fe2000001082a */
[----:B------:R-:W-:Y:S01]  /*6f10*/  FADD.FTZ R42, R125, UR5 ;  /* 0x000000057d2a7e21 */ /* 0x000fe20008010000 */
[----:B------:R0:W-:Y:S01]  /*6f20*/  STS [R32+0x423c], R59 ;  /* 0x00423c3b20007388 */ /* 0x0001e20000000800 */
[----:B------:R-:W-:Y:S01]  /*6f30*/  FFMA.FTZ R45, R68, R52, R45 ;  /* 0x00000034442d7223 */ /* 0x000fe2000001002d */
[----:B------:R-:W-:Y:S01]  /*6f40*/  FMUL.FTZ R44, R169, -R61 ;  /* 0x8000003da92c7220 */ /* 0x000fe20000410000 */
[----:B------:R-:W-:Y:S01]  /*6f50*/  FMUL.FTZ R52, R141, R42 ;  /* 0x0000002a8d347220 */ /* 0x000fe20000410000 */
[----:B------:R-:W-:Y:S01]  /*6f60*/  FFMA.FTZ R47, R53, R56, R60 ;  /* 0x00000038352f7223 */ /* 0x000fe2000001003c */
[-C--:B------:R-:W-:Y:S01]  /*6f70*/  FMUL.FTZ R46, R169, -R64.reuse ;  /* 0x80000040a92e7220 */ /* 0x080fe20000410000 */
[----:B------:R-:W-:Y:S01]  /*6f80*/  FMUL.FTZ R56, R64, UR45 ;  /* 0x0000002d40387c20 */ /* 0x000fe20008410000 */
[-C--:B------:R-:W-:Y:S01]  /*6f90*/  FFMA.FTZ R158, R53, R57.reuse, R158 ;  /* 0x00000039359e7223 */ /* 0x080fe2000001009e */
[----:B------:R-:W-:Y:S01]  /*6fa0*/  FFMA.FTZ R53, R171, R64, -R44 ;  /* 0x00000040ab357223 */ /* 0x000fe2000001082c */
[----:B------:R1:W-:Y:S01]  /*6fb0*/  STS [R32+0x4234], R55 ;  /* 0x0042343720007388 */ /* 0x0003e20000000800 */
[----:B0-----:R-:W-:Y:S01]  /*6fc0*/  FMUL.FTZ R59, R142, R57 ;  /* 0x000000398e3b7220 */ /* 0x001fe20000410000 */
[-C--:B------:R-:W-:Y:S01]  /*6fd0*/  FFMA.FTZ R44, R75, -R52.reuse, R224 ;  /* 0x800000344b2c7223 */ /* 0x080fe200000100e0 */
[-C--:B------:R-:W-:Y:S01]  /*6fe0*/  FFMA.FTZ R46, R171, R61.reuse, R46 ;  /* 0x0000003dab2e7223 */ /* 0x080fe2000001002e */
[----:B------:R-:W-:Y:S01]  /*6ff0*/  FMUL.FTZ R75, R75, R61 ;  /* 0x0000003d4b4b7220 */ /* 0x000fe20000410000 */
[----:B------:R-:W-:Y:S01]  /*7000*/  FFMA.FTZ R57, R61, UR56, -R56 ;  /* 0x000000383d397c23 */ /* 0x000fe20008010838 */
[----:B------:R0:W-:Y:S01]  /*7010*/  STS [R32+0x4230], R59 ;  /* 0x0042303b20007388 */ /* 0x0001e20000000800 */
[----:B------:R-:W-:Y:S01]  /*7020*/  FADD.FTZ R159, R156, R53 ;  /* 0x000000359c9f7221 */ /* 0x000fe20000010000 */
[----:B------:R-:W-:Y:S01]  /*7030*/  FADD.FTZ R161, -R157, R46 ;  /* 0x0000002e9da17221 */ /* 0x000fe20000010100 */
[----:B------:R-:W-:Y:S01]  /*7040*/  FMUL.FTZ R57, R44, R57 ;  /* 0x000000392c397220 */ /* 0x000fe20000410000 */
[----:B-1----:R-:W-:Y:S01]  /*7050*/  FMUL.FTZ R55, R61, UR45 ;  /* 0x0000002d3d377c20 */ /* 0x002fe20008410000 */
[----:B------:R-:W-:Y:S01]  /*7060*/  FMUL.FTZ R61, R42, R61 ;  /* 0x0000003d2a3d7220 */ /* 0x000fe20000410000 */
[C---:B------:R-:W-:Y:S01]  /*7070*/  FFMA.FTZ R52, R74.reuse, -R52, R219 ;  /* 0x800000344a347223 */ /* 0x040fe200000100db */
[-C--:B------:R-:W-:Y:S01]  /*7080*/  FFMA.FTZ R74, R74, R64.reuse, R75 ;  /* 0x000000404a4a7223 */ /* 0x080fe2000001004b */
[----:B------:R-:W-:Y:S01]  /*7090*/  FFMA.FTZ R55, R64, UR56, R55 ;  /* 0x0000003840377c23 */ /* 0x000fe20008010037 */
[----:B------:R-:W-:Y:S01]  /*70a0*/  FMUL.FTZ R53, R44, R61 ;  /* 0x0000003d2c357220 */ /* 0x000fe20000410000 */
[----:B0-----:R-:W-:Y:S01]  /*70b0*/  FMUL.FTZ R59, R42, R64 ;  /* 0x000000402a3b7220 */ /* 0x001fe20000410000 */
[----:B------:R-:W-:Y:S01]  /*70c0*/  FMUL.FTZ R56, R159, UR45 ;  /* 0x0000002d9f387c20 */ /* 0x000fe20008410000 */
[----:B------:R-:W-:Y:S01]  /*70d0*/  IADD3 R232, R189, 0x600, RZ ;  /* 0x00000600bde87810 */ /* 0x000fe20007ffe0ff */
[----:B------:R-:W-:Y:S01]  /*70e0*/  FMUL.FTZ R203, R3, R203 ;  /* 0x000000cb03cb7220 */ /* 0x000fe20000410000 */
[----:B------:R-:W-:Y:S01]  /*70f0*/  FMUL.FTZ R46, R44, R59 ;  /* 0x0000003b2c2e7220 */ /* 0x000fe20000410000 */
[C---:B------:R-:W-:Y:S01]  /*7100*/  FMUL.FTZ R44, R172.reuse, -R159 ;  /* 0x8000009fac2c7220 */ /* 0x040fe20000410000 */
[----:B------:R-:W-:Y:S01]  /*7110*/  FMUL.FTZ R172, R172, -R161 ;  /* 0x800000a1acac7220 */ /* 0x000fe20000410000 */
[C---:B------:R-:W-:Y:S01]  /*7120*/  FFMA.FTZ R68, R52.reuse, R59, R53 ;  /* 0x0000003b34447223 */ /* 0x040fe20000010035 */
[----:B------:R-:W-:Y:S01]  /*7130*/  FFMA.FTZ R75, R52, R61, -R46 ;  /* 0x0000003d344b7223 */ /* 0x000fe2000001082e */
[C---:B------:R-:W-:Y:S01]  /*7140*/  FFMA.FTZ R44, R173.reuse, R161, R44 ;  /* 0x000000a1ad2c7223 */ /* 0x040fe2000001002c */
[----:B------:R-:W-:Y:S01]  /*7150*/  FFMA.FTZ R157, R173, R159, -R172 ;  /* 0x0000009fad9d7223 */ /* 0x000fe200000108ac */
[----:B------:R-:W-:Y:S01]  /*7160*/  FADD.FTZ R53, R124, UR5 ;  /* 0x000000057c357e21 */ /* 0x000fe20008010000 */
[----:B------:R-:W-:Y:S01]  /*7170*/  FMUL.FTZ R63, R141, R59 ;  /* 0x0000003b8d3f7220 */ /* 0x000fe20000410000 */
[----:B------:R-:W-:Y:S01]  /*7180*/  FADD.FTZ R155, -R155, R44 ;  /* 0x0000002c9b9b7221 */ /* 0x000fe20000010100 */
[----:B------:R-:W-:Y:S01]  /*7190*/  FADD.FTZ R157, R154, R157 ;  /* 0x0000009d9a9d7221 */ /* 0x000fe20000010000 */
[----:B------:R-:W-:Y:S01]  /*71a0*/  FMUL.FTZ R59, R140, R53 ;  /* 0x000000358c3b7220 */ /* 0x000fe20000410000 */
[----:B------:R-:W-:Y:S01]  /*71b0*/  FFMA.FTZ R44, R52, R55, R57 ;  /* 0x00000037342c7223 */ /* 0x000fe20000010039 */
[C---:B------:R-:W-:Y:S01]  /*71c0*/  FMUL.FTZ R46, R174.reuse, -R155 ;  /* 0x8000009bae2e7220 */ /* 0x040fe20000410000 */
[----:B------:R-:W-:Y:S01]  /*71d0*/  FMUL.FTZ R174, R174, -R157 ;  /* 0x8000009daeae7220 */ /* 0x000fe20000410000 */
[C---:B------:R-:W-:Y:S01]  /*71e0*/  FFMA.FTZ R52, R73.reuse, -R59, R222 ;  /* 0x8000003b49347223 */ /* 0x040fe200000100de */
[----:B------:R-:W-:Y:S01]  /*71f0*/  FMUL.FTZ R55, R73, R161 ;  /* 0x000000a149377220 */ /* 0x000fe20000410000 */
[C---:B------:R-:W-:Y:S01]  /*7200*/  FFMA.FTZ R46, R175.reuse, R157, -R46 ;  /* 0x0000009daf2e7223 */ /* 0x040fe2000001082e */
[----:B------:R-:W-:Y:S01]  /*7210*/  FFMA.FTZ R175, R175, R155, R174 ;  /* 0x0000009bafaf7223 */ /* 0x000fe200000100ae */
[----:B------:R-:W-:Y:S01]  /*7220*/  FMUL.FTZ R73, R53, R161 ;  /* 0x000000a135497220 */ /* 0x000fe20000410000 */
[----:B------:R0:W-:Y:S01]  /*7230*/  STS [R32+0x4228], R63 ;  /* 0x0042283f20007388 */ /* 0x0001e20000000800 */
[----:B------:R-:W-:Y:S01]  /*7240*/  FADD.FTZ R197, R197, R46 ;  /* 0x0000002ec5c57221 */ /* 0x000fe20000010000 */
[----:B------:R-:W-:Y:S01]  /*7250*/  FMUL.FTZ R46, R161, UR45 ;  /* 0x0000002da12e7c20 */ /* 0x000fe20008410000 */
[----:B------:R-:W-:Y:S01]  /*7260*/  FADD.FTZ R198, -R198, R175 ;  /* 0x000000afc6c67221 */ /* 0x000fe20000010100 */
[----:B------:R-:W-:Y:S01]  /*7270*/  FFMA.FTZ R59, R72, -R59, R225 ;  /* 0x8000003b483b7223 */ /* 0x000fe200000100e1 */
[C---:B------:R-:W-:Y:S01]  /*7280*/  FMUL.FTZ R57, R176.reuse, -R197 ;  /* 0x800000c5b0397220 */ /* 0x040fe20000410000 */
[----:B------:R-:W-:Y:S01]  /*7290*/  FFMA.FTZ R166, R159, UR56, R46 ;  /* 0x000000389fa67c23 */ /* 0x000fe2000801002e */
[-C--:B------:R-:W-:Y:S01]  /*72a0*/  FMUL.FTZ R46, R176, -R198.reuse ;  /* 0x800000c6b02e7220 */ /* 0x080fe20000410000 */
[----:B------:R-:W-:Y:S01]  /*72b0*/  FFMA.FTZ R55, R72, R159, R55 ;  /* 0x0000009f48377223 */ /* 0x000fe20000010037 */
[C---:B------:R-:W-:Y:S01]  /*72c0*/  FMUL.FTZ R72, R52.reuse, R73 ;  /* 0x0000004934487220 */ /* 0x040fe20000410000 */
[----:B0-----:R-:W-:Y:S01]  /*72d0*/  FMUL.FTZ R63, R53, R159 ;  /* 0x0000009f353f7220 */ /* 0x001fe20000410000 */
[C---:B------:R-:W-:Y:S01]  /*72e0*/  FFMA.FTZ R46, R177.reuse, R197, -R46 ;  /* 0x000000c5b12e7223 */ /* 0x040fe2000001082e */
[----:B------:R-:W-:Y:S01]  /*72f0*/  FFMA.FTZ R57, R177, R198, R57 ;  /* 0x000000c6b1397223 */ /* 0x000fe20000010039 */
[----:B------:R-:W-:Y:S01]  /*7300*/  FMUL.FTZ R61, R141, R61 ;  /* 0x0000003d8d3d7220 */ /* 0x000fe20000410000 */
[-C--:B------:R-:W-:Y:S01]  /*7310*/  FMUL.FTZ R154, R52, R63.reuse ;  /* 0x0000003f349a7220 */ /* 0x080fe20000410000 */
[----:B------:R-:W-:Y:S01]  /*7320*/  FADD.FTZ R195, R195, R46 ;  /* 0x0000002ec3c37221 */ /* 0x000fe20000010000 */
[-C--:B------:R-:W-:Y:S01]  /*7330*/  FFMA.FTZ R72, R59, R63.reuse, R72 ;  /* 0x0000003f3b487223 */ /* 0x080fe20000010048 */
[----:B------:R-:W-:Y:S01]  /*7340*/  FMUL.FTZ R159, R140, R63 ;  /* 0x0000003f8c9f7220 */ /* 0x000fe20000410000 */
[----:B------:R-:W-:Y:S01]  /*7350*/  FADD.FTZ R196, -R196, R57 ;  /* 0x00000039c4c47221 */ /* 0x000fe20000010100 */
[----:B------:R-:W-:Y:S01]  /*7360*/  FMUL.FTZ R63, R178, -R195 ;  /* 0x800000c3b23f7220 */ /* 0x000fe20000410000 */
[----:B------:R0:W-:Y:S01]  /*7370*/  STS [R32+0x422c], R61 ;  /* 0x00422c3d20007388 */ /* 0x0001e20000000800 */
[----:B------:R-:W-:Y:S01]  /*7380*/  FADD.FTZ R57, R128, UR5 ;  /* 0x0000000580397e21 */ /* 0x000fe20008010000 */
[-C--:B------:R-:W-:Y:S01]  /*7390*/  FMUL.FTZ R46, R178, -R196.reuse ;  /* 0x800000c4b22e7220 */ /* 0x080fe20000410000 */
[----:B------:R-:W-:Y:S01]  /*73a0*/  FFMA.FTZ R63, R179, R196, R63 ;  /* 0x000000c4b33f7223 */ /* 0x000fe2000001003f */
[----:B------:R-:W-:Y:S01]  /*73b0*/  FFMA.FTZ R154, R59, R73, -R154 ;  /* 0x000000493b9a7223 */ /* 0x000fe2000001089a */
[----:B------:R1:W-:Y:S01]  /*73c0*/  STS [R32+0x4220], R159 ;  /* 0x0042209f20007388 */ /* 0x0003e20000000800 */
[----:B------:R-:W-:Y:S01]  /*73d0*/  FMUL.FTZ R174, R79, R155 ;  /* 0x0000009b4fae7220 */ /* 0x000fe20000410000 */
[----:B------:R-:W-:Y:S01]  /*73e0*/  FADD.FTZ R194, -R194, R63 ;  /* 0x0000003fc2c27221 */ /* 0x000fe20000010100 */
[----:B------:R-:W-:Y:S01]  /*73f0*/  LEA.HI.SX32 R227, R234, R189, 0x1b ;  /* 0x000000bdeae37211 */ /* 0x000fe200078fdaff */
[----:B------:R-:W-:Y:S01]  /*7400*/  FMUL.FTZ R225, R12, R225 ;  /* 0x000000e10ce17220 */ /* 0x000fe20000410000 */
[----:B0-----:R-:W-:Y:S01]  /*7410*/  FFMA.FTZ R61, R161, UR56, -R56 ;  /* 0x00000038a13d7c23 */ /* 0x001fe20008010838 */
[----:B------:R-:W-:Y:S01]  /*7420*/  FMUL.FTZ R161, R140, R73 ;  /* 0x000000498ca17220 */ /* 0x000fe20000410000 */
[----:B------:R-:W-:Y:S01]  /*7430*/  FMUL.FTZ R73, R57, R194 ;  /* 0x000000c239497220 */ /* 0x000fe20000410000 */
[----:B------:R-:W-:Y:S01]  /*7440*/  LEA.HI.SX32 R231, R238, R189, 0x1b ;  /* 0x000000bdeee77211 */ /* 0x000fe200078fdaff */
[----:B------:R-:W-:Y:S01]  /*7450*/  FMUL.FTZ R168, R52, R61 ;  /* 0x0000003d34a87220 */ /* 0x000fe20000410000 */
[----:B------:R-:W-:Y:S01]  /*7460*/  FFMA.FTZ R61, R179, R195, -R46 ;  /* 0x000000c3b33d7223 */ /* 0x000fe2000001082e */
[----:B------:R-:W-:Y:S01]  /*7470*/  FADD.FTZ R46, R129, UR5 ;  /* 0x00000005812e7e21 */ /* 0x000fe20008010000 */
[----:B------:R-:W-:Y:S01]  /*7480*/  FMUL.FTZ R52, R144, R57 ;  /* 0x0000003990347220 */ /* 0x000fe20000410000 */
[----:B------:R0:W-:Y:S01]  /*7490*/  STS [R32+0x4224], R161 ;  /* 0x004224a120007388 */ /* 0x0001e20000000800 */
[----:B------:R-:W-:Y:S01]  /*74a0*/  FADD.FTZ R192, R192, R61 ;  /* 0x0000003dc0c07221 */ /* 0x000fe20000010000 */
[----:B------:R-:W-:Y:S01]  /*74b0*/  FMUL.FTZ R56, R145, R46 ;  /* 0x0000002e91387220 */ /* 0x000fe20000410000 */
[-C--:B------:R-:W-:Y:S01]  /*74c0*/  FFMA.FTZ R63, R81, -R52.reuse, R48 ;  /* 0x80000034513f7223 */ /* 0x080fe20000010030 */
[----:B------:R-:W-:Y:S01]  /*74d0*/  FFMA.FTZ R64, R80, -R52, R49 ;  /* 0x8000003450407223 */ /* 0x000fe20000010031 */
[----:B-1----:R-:W-:Y:S01]  /*74e0*/  FMUL.FTZ R159, R57, R192 ;  /* 0x000000c0399f7220 */ /* 0x002fe20000410000 */
[-C--:B------:R-:W-:Y:S01]  /*74f0*/  FFMA.FTZ R60, R83, -R56.reuse, R50 ;  /* 0x80000038533c7223 */ /* 0x080fe20000010032 */
[----:B------:R-:W-:Y:S01]  /*7500*/  FMUL.FTZ R61, R63, R73 ;  /* 0x000000493f3d7220 */ /* 0x000fe20000410000 */
[----:B------:R-:W-:Y:S01]  /*7510*/  FFMA.FTZ R56, R82, -R56, R51 ;  /* 0x8000003852387223 */ /* 0x000fe20000010033 */
[C---:B------:R-:W-:Y:S01]  /*7520*/  FMUL.FTZ R163, R46.reuse, R195 ;  /* 0x000000c32ea37220 */ /* 0x040fe20000410000 */
[----:B0-----:R-:W-:Y:S01]  /*7530*/  FMUL.FTZ R161, R46, R196 ;  /* 0x000000c42ea17220 */ /* 0x001fe20000410000 */
[----:B------:R-:W-:Y:S01]  /*7540*/  FFMA.FTZ R156, R64, R159, R61 ;  /* 0x0000009f409c7223 */ /* 0x000fe2000001003d */
[----:B------:R-:W-:Y:S01]  /*7550*/  FADD.FTZ R61, R130, UR5 ;  /* 0x00000005823d7e21 */ /* 0x000fe20008010000 */
[----:B------:R-:W-:Y:S01]  /*7560*/  FADD.FTZ R52, R131, UR5 ;  /* 0x0000000583347e21 */ /* 0x000fe20008010000 */
[----:B------:R-:W-:Y:S01]  /*7570*/  FMUL.FTZ R165, R60, R161 ;  /* 0x000000a13ca57220 */ /* 0x000fe20000410000 */
[----:B------:R-:W-:Y:S01]  /*7580*/  FADD.FTZ R156, RZ, R156 ;  /* 0x0000009cff9c7221 */ /* 0x000fe20000010000 */
[----:B------:R-:W-:Y:S01]  /*7590*/  FMUL.FTZ R164, R146, R61 ;  /* 0x0000003d92a47220 */ /* 0x000fe20000410000 */
[----:B------:R-:W-:Y:S01]  /*75a0*/  FMUL.FTZ R169, R63, R159 ;  /* 0x0000009f3fa97220 */ /* 0x000fe20000410000 */
[-C--:B------:R-:W-:Y:S01]  /*75b0*/  FFMA.FTZ R165, R56, R163.reuse, R165 ;  /* 0x000000a338a57223 */ /* 0x080fe200000100a5 */
[----:B------:R-:W-:Y:S01]  /*75c0*/  FFMA.FTZ R59, R59, R166, R168 ;  /* 0x000000a63b3b7223 */ /* 0x000fe200000100a8 */
[----:B------:R-:W-:Y:S01]  /*75d0*/  FMUL.FTZ R166, R147, R52 ;  /* 0x0000003493a67220 */ /* 0x000fe20000410000 */
[----:B------:R-:W-:Y:S01]  /*75e0*/  FMUL.FTZ R171, R60, R163 ;  /* 0x000000a33cab7220 */ /* 0x000fe20000410000 */
[----:B------:R-:W-:Y:S01]  /*75f0*/  FADD.FTZ R172, R156, R165 ;  /* 0x000000a59cac7221 */ /* 0x000fe20000010000 */
[-C--:B------:R-:W-:Y:S01]  /*7600*/  FFMA.FTZ R156, R76, -R164.reuse, R181 ;  /* 0x800000a44c9c7223 */ /* 0x080fe200000100b5 */
[----:B------:R-:W-:Y:S01]  /*7610*/  FFMA.FTZ R169, R64, R73, -R169 ;  /* 0x0000004940a97223 */ /* 0x000fe200000108a9 */
[----:B------:R-:W-:Y:S01]  /*7620*/  FFMA.FTZ R164, R77, -R164, R180 ;  /* 0x800000a44da47223 */ /* 0x000fe200000100b4 */
[C---:B------:R-:W-:Y:S01]  /*7630*/  FMUL.FTZ R165, R61.reuse, R198 ;  /* 0x000000c63da57220 */ /* 0x040fe20000410000 */
[----:B------:R-:W-:Y:S01]  /*7640*/  FMUL.FTZ R167, R61, R197 ;  /* 0x000000c53da77220 */ /* 0x000fe20000410000 */
[-C--:B------:R-:W-:Y:S01]  /*7650*/  FFMA.FTZ R175, R79, -R166.reuse, R226 ;  /* 0x800000a64faf7223 */ /* 0x080fe200000100e2 */
[----:B------:R-:W-:Y:S01]  /*7660*/  FFMA.FTZ R168, R56, R161, -R171 ;  /* 0x000000a138a87223 */ /* 0x000fe200000108ab */
[----:B------:R-:W-:Y:S01]  /*7670*/  FADD.FTZ R169, RZ, R169 ;  /* 0x000000a9ffa97221 */ /* 0x000fe20000010000 */
[C---:B------:R-:W-:Y:S01]  /*7680*/  FMUL.FTZ R173, R164.reuse, R165 ;  /* 0x000000a5a4ad7220 */ /* 0x040fe20000410000 */
[----:B------:R-:W-:Y:S01]  /*7690*/  FMUL.FTZ R79, R164, R167 ;  /* 0x000000a7a44f7220 */ /* 0x000fe20000410000 */
[C---:B------:R-:W-:Y:S01]  /*76a0*/  FMUL.FTZ R204, R52.reuse, R155 ;  /* 0x0000009b34cc7220 */ /* 0x040fe20000410000 */
[----:B------:R-:W-:Y:S01]  /*76b0*/  FMUL.FTZ R178, R52, R157 ;  /* 0x0000009d34b27220 */ /* 0x000fe20000410000 */
[----:B------:R-:W-:Y:S01]  /*76c0*/  FADD.FTZ R168, R169, R168 ;  /* 0x000000a8a9a87221 */ /* 0x000fe20000010000 */
[----:B------:R-:W-:Y:S01]  /*76d0*/  FFMA.FTZ R173, R156, R167, R173 ;  /* 0x000000a79cad7223 */ /* 0x000fe200000100ad */
[----:B------:R-:W-:Y:S01]  /*76e0*/  FFMA.FTZ R166, R78, -R166, R223 ;  /* 0x800000a64ea67223 */ /* 0x000fe200000100df */
[----:B------:R-:W-:Y:S01]  /*76f0*/  FFMA.FTZ R79, R156, R165, -R79 ;  /* 0x000000a59c4f7223 */ /* 0x000fe2000001084f */
[C---:B------:R-:W-:Y:S01]  /*7700*/  FMUL.FTZ R169, R175.reuse, R204 ;  /* 0x000000ccafa97220 */ /* 0x040fe20000410000 */
[-C--:B------:R-:W-:Y:S01]  /*7710*/  FMUL.FTZ R171, R175, R178.reuse ;  /* 0x000000b2afab7220 */ /* 0x080fe20000410000 */
[----:B------:R-:W-:Y:S01]  /*7720*/  FADD.FTZ R172, R172, R173 ;  /* 0x000000adacac7221 */ /* 0x000fe20000010000 */
[----:B------:R-:W-:Y:S01]  /*7730*/  FADD.FTZ R79, R168, R79 ;  /* 0x0000004fa84f7221 */ /* 0x000fe20000010000 */
[C---:B------:R-:W-:Y:S01]  /*7740*/  FFMA.FTZ R169, R166.reuse, R178, R169 ;  /* 0x000000b2a6a97223 */ /* 0x040fe200000100a9 */
[-C--:B------:R-:W-:Y:S01]  /*7750*/  FFMA.FTZ R168, R166, R204.reuse, -R171 ;  /* 0x000000cca6a87223 */ /* 0x080fe200000108ab */
[----:B------:R-:W-:Y:S01]  /*7760*/  FFMA.FTZ R78, R78, R157, R174 ;  /* 0x0000009d4e4e7223 */ /* 0x000fe200000100ae */
[----:B------:R-:W-:Y:S01]  /*7770*/  FMUL.FTZ R174, R157, UR45 ;  /* 0x0000002d9dae7c20 */ /* 0x000fe20008410000 */
[----:B------:R-:W-:Y:S01]  /*7780*/  FADD.FTZ R169, R172, R169 ;  /* 0x000000a9aca97221 */ /* 0x000fe20000010000 */
[----:B------:R-:W-:Y:S01]  /*7790*/  FADD.FTZ R79, R79, R168 ;  /* 0x000000a84f4f7221 */ /* 0x000fe20000010000 */
[----:B------:R-:W-:Y:S01]  /*77a0*/  FMUL.FTZ R171, R147, R204 ;  /* 0x000000cc93ab7220 */ /* 0x000fe20000410000 */
[----:B------:R-:W-:Y:S01]  /*77b0*/  FFMA.FTZ R176, R155, UR56, -R174 ;  /* 0x000000389bb07c23 */ /* 0x000fe200080108ae */
[----:B------:R-:W-:Y:S01]  /*77c0*/  FADD.FTZ R169, R169, R72 ;  /* 0x00000048a9a97221 */ /* 0x000fe20000010000 */
[----:B------:R-:W-:Y:S01]  /*77d0*/  FADD.FTZ R154, R79, R154 ;  /* 0x0000009a4f9a7221 */ /* 0x000fe20000010000 */
[----:B------:R-:W-:Y:S01]  /*77e0*/  FMUL.FTZ R174, R155, UR45 ;  /* 0x0000002d9bae7c20 */ /* 0x000fe20008410000 */
[----:B------:R-:W-:Y:S01]  /*77f0*/  FMUL.FTZ R155, R147, R178 ;  /* 0x000000b2939b7220 */ /* 0x000fe20000410000 */
[----:B------:R-:W-:Y:S01]  /*7800*/  FADD.FTZ R169, R169, R68 ;  /* 0x00000044a9a97221 */ /* 0x000fe20000010000 */
[----:B------:R-:W-:Y:S01]  /*7810*/  FADD.FTZ R154, R154, R75 ;  /* 0x0000004b9a9a7221 */ /* 0x000fe20000010000 */
[C---:B------:R-:W-:Y:S01]  /*7820*/  FMUL.FTZ R167, R146.reuse, R167 ;  /* 0x000000a792a77220 */ /* 0x040fe20000410000 */
        /* <DEDUP_REMOVED lines=11> */
[----:B------:R0:W-:Y:S01]  /*78e0*/  STS [R32+0x4218], R155 ;  /* 0x0042189b20007388 */ /* 0x0001e20000000800 */
[----:B------:R-:W-:Y:S01]  /*78f0*/  FMUL.FTZ R77, R77, R198 ;  /* 0x000000c64d4d7220 */ /* 0x000fe20000410000 */
[----:B------:R-:W-:Y:S01]  /*7900*/  FADD.FTZ R160, R160, R67 ;  /* 0x00000043a0a07221 */ /* 0x000fe20000010000 */
[----:B------:R-:W-:Y:S01]  /*7910*/  FADD.FTZ R201, R162, R201 ;  /* 0x000000c9a2c97221 */ /* 0x000fe20000010000 */
[----:B------:R-:W-:Y:S01]  /*7920*/  FMUL.FTZ R67, R144, R73 ;  /* 0x0000004990437220 */ /* 0x000fe20000410000 */
[----:B------:R-:W-:Y:S01]  /*7930*/  STS [R32+0x421c], R171 ;  /* 0x00421cab20007388 */ /* 0x000fe20000000800 */
[----:B------:R-:W-:Y:S01]  /*7940*/  FADD.FTZ R153, R160, R153 ;  /* 0x00000099a0997221 */ /* 0x000fe20000010000 */
[----:B------:R-:W-:Y:S01]  /*7950*/  FADD.FTZ R152, R201, R152 ;  /* 0x00000098c9987221 */ /* 0x000fe20000010000 */
[----:B------:R-:W-:Y:S01]  /*7960*/  FMUL.FTZ R72, R198, UR45 ;  /* 0x0000002dc6487c20 */ /* 0x000fe20008410000 */
[----:B------:R-:W-:Y:S01]  /*7970*/  STS [R32+0x4210], R167 ;  /* 0x004210a720007388 */ /* 0x000fe20000000800 */
[----:B------:R-:W-:Y:S01]  /*7980*/  FADD.FTZ R153, R153, R150 ;  /* 0x0000009699997221 */ /* 0x000fe20000010000 */
[----:B------:R-:W-:Y:S01]  /*7990*/  FADD.FTZ R152, R152, R151 ;  /* 0x0000009798987221 */ /* 0x000fe20000010000 */
[----:B------:R-:W-:Y:S01]  /*79a0*/  FFMA.FTZ R69, R198, UR56, -R69 ;  /* 0x00000038c6457c23 */ /* 0x000fe20008010845 */
[----:B------:R-:W-:Y:S01]  /*79b0*/  STS [R32+0x4214], R165 ;  /* 0x004214a520007388 */ /* 0x000fe20000000800 */
[----:B------:R-:W-:Y:S01]  /*79c0*/  FADD.FTZ R153, R153, R148 ;  /* 0x0000009499997221 */ /* 0x000fe20000010000 */
[----:B------:R-:W-:Y:S01]  /*79d0*/  FADD.FTZ R152, R152, R149 ;  /* 0x0000009598987221 */ /* 0x000fe20000010000 */
[----:B------:R-:W-:Y:S01]  /*79e0*/  FFMA.FTZ R157, R157, UR56, R174 ;  /* 0x000000389d9d7c23 */ /* 0x000fe200080100ae */
[----:B------:R-:W-:Y:S01]  /*79f0*/  STS [R32+0x4208], R163 ;  /* 0x004208a320007388 */ /* 0x000fe20000000800 */
[----:B------:R-:W-:Y:S01]  /*7a00*/  FADD.FTZ R153, R153, R22 ;  /* 0x0000001699997221 */ /* 0x000fe20000010000 */
[----:B------:R-:W-:Y:S01]  /*7a10*/  FADD.FTZ R152, R152, R35 ;  /* 0x0000002398987221 */ /* 0x000fe20000010000 */
[----:B------:R-:W-:Y:S01]  /*7a20*/  FMUL.FTZ R175, R175, R176 ;  /* 0x000000b0afaf7220 */ /* 0x000fe20000410000 */
[----:B------:R-:W-:Y:S01]  /*7a30*/  STS [R32+0x420c], R161 ;  /* 0x00420ca120007388 */ /* 0x000fe20000000800 */
[----:B------:R-:W-:Y:S01]  /*7a40*/  FFMA.FTZ R76, R76, R197, R77 ;  /* 0x000000c54c4c7223 */ /* 0x000fe2000001004d */
[----:B------:R-:W-:Y:S01]  /*7a50*/  FFMA.FTZ R73, -R16, R48, -RZ ;  /* 0x0000003010497223 */ /* 0x000fe200000109ff */
[----:B------:R-:W-:Y:S01]  /*7a60*/  IADD3 R22, R189, 0x40, RZ ;  /* 0x00000040bd167810 */ /* 0x000fe20007ffe0ff */
[----:B------:R-:W-:Y:S01]  /*7a70*/  STS [R32+0x4200], R159 ;  /* 0x0042009f20007388 */ /* 0x000fe20000000800 */
[----:B------:R-:W-:Y:S01]  /*7a80*/  FFMA.FTZ R197, R197, UR56, R72 ;  /* 0x00000038c5c57c23 */ /* 0x000fe20008010048 */
[----:B------:R-:W-:Y:S01]  /*7a90*/  FMUL.FTZ R65, R164, R69 ;  /* 0x00000045a4417220 */ /* 0x000fe20000410000 */
[C---:B------:R-:W-:Y:S01]  /*7aa0*/  IADD3 R48, R189.reuse, 0x80, RZ ;  /* 0x00000080bd307810 */ /* 0x040fe20007ffe0ff */
[----:B------:R1:W-:Y:S01]  /*7ab0*/  STS [R32+0x4204], R67 ;  /* 0x0042044320007388 */ /* 0x0003e20000000800 */
[----:B------:R-:W-:Y:S01]  /*7ac0*/  IADD3 R148, R189, 0x100, RZ ;  /* 0x00000100bd947810 */ /* 0x000fe20007ffe0ff */
[----:B------:R-:W-:Y:S01]  /*7ad0*/  FADD.FTZ R35, R153, R20 ;  /* 0x0000001499237221 */ /* 0x000fe20000010000 */
[C---:B------:R-:W-:Y:S01]  /*7ae0*/  IADD3 R150, R189.reuse, 0x140, RZ ;  /* 0x00000140bd967810 */ /* 0x040fe20007ffe0ff */
[----:B------:R-:W-:Y:S01]  /*7af0*/  FADD.FTZ R20, R152, R33 ;  /* 0x0000002198147221 */ /* 0x000fe20000010000 */
[C---:B------:R-:W-:Y:S01]  /*7b00*/  IADD3 R154, R189.reuse, 0x1c0, RZ ;  /* 0x000001c0bd9a7810 */ /* 0x040fe20007ffe0ff */
[----:B------:R-:W-:Y:S01]  /*7b10*/  FMUL.FTZ R149, R16, R49 ;  /* 0x0000003110957220 */ /* 0x000fe20000410000 */
[----:B------:R-:W-:Y:S01]  /*7b20*/  IADD3 R158, R189, 0x280, RZ ;  /* 0x00000280bd9e7810 */ /* 0x000fe20007ffe0ff */
[----:B------:R-:W-:Y:S01]  /*7b30*/  FFMA.FTZ R68, R166, R157, R175 ;  /* 0x0000009da6447223 */ /* 0x000fe200000100af */
[----:B------:R-:W-:Y:S01]  /*7b40*/  FMUL.FTZ R151, R15, R51 ;  /* 0x000000330f977220 */ /* 0x000fe20000410000 */
[C---:B------:R-:W-:Y:S01]  /*7b50*/  IADD3 R72, R189.reuse, 0xc0, RZ ;  /* 0x000000c0bd487810 */ /* 0x040fe20007ffe0ff */
[----:B------:R-:W-:Y:S01]  /*7b60*/  FFMA.FTZ R65, R156, R197, R65 ;  /* 0x000000c59c417223 */ /* 0x000fe20000010041 */
[----:B------:R-:W-:Y:S01]  /*7b70*/  IADD3 R160, R189, 0x2c0, RZ ;  /* 0x000002c0bda07810 */ /* 0x000fe20007ffe0ff */
[----:B------:R-:W-:Y:S01]  /*7b80*/  FMUL.FTZ R219, R11, R219 ;  /* 0x000000db0bdb7220 */ /* 0x000fe20000410000 */
[C---:B------:R-:W-:Y:S01]  /*7b90*/  IADD3 R162, R189.reuse, 0x300, RZ ;  /* 0x00000300bda27810 */ /* 0x040fe20007ffe0ff */
[----:B------:R-:W-:Y:S01]  /*7ba0*/  FMUL.FTZ R221, R10, R221 ;  /* 0x000000dd0add7220 */ /* 0x000fe20000410000 */
[----:B------:R-:W-:Y:S01]  /*7bb0*/  IADD3 R164, R189, 0x340, RZ ;  /* 0x00000340bda47810 */ /* 0x000fe20007ffe0ff */
[----:B------:R-:W-:Y:S01]  /*7bc0*/  FMUL.FTZ R215, R9, R215 ;  /* 0x000000d709d77220 */ /* 0x000fe20000410000 */
[----:B------:R-:W-:Y:S01]  /*7bd0*/  LEA.HI.SX32 R33, R189, R189, 0x1b ;  /* 0x000000bdbd217211 */ /* 0x000fe200078fdaff */
[----:B------:R-:W-:Y:S01]  /*7be0*/  FMUL.FTZ R217, R8, R217 ;  /* 0x000000d908d97220 */ /* 0x000fe20000410000 */
[----:B------:R-:W-:Y:S01]  /*7bf0*/  LEA.HI.SX32 R49, R22, R189, 0x1b ;  /* 0x000000bd16317211 */ /* 0x000fe200078fdaff */
[----:B------:R-:W-:Y:S01]  /*7c00*/  FMUL.FTZ R205, R7, R205 ;  /* 0x000000cd07cd7220 */ /* 0x000fe20000410000 */
[C---:B------:R-:W-:Y:S01]  /*7c10*/  IADD3 R152, R189.reuse, 0x180, RZ ;  /* 0x00000180bd987810 */ /* 0x040fe20007ffe0ff */
[----:B------:R-:W-:Y:S01]  /*7c20*/  FMUL.FTZ R207, R6, R207 ;  /* 0x000000cf06cf7220 */ /* 0x000fe20000410000 */
        /* <DEDUP_REMOVED lines=8> */
[----:B------:R-:W-:-:S02]  /*7cb0*/  IADD3 R176, R189, 0x480, RZ ;  /* 0x00000480bdb07810 */ /* 0x000fc40007ffe0ff */
[C---:B------:R-:W-:Y:S02]  /*7cc0*/  IADD3 R178, R189.reuse, 0x4c0, RZ ;  /* 0x000004c0bdb27810 */ /* 0x040fe40007ffe0ff */
[-C--:B------:R-:W-:Y:S02]  /*7cd0*/  LEA.HI.SX32 R51, R48, R189.reuse, 0x1b ;  /* 0x000000bd30337211 */ /* 0x080fe400078fdaff */
[----:B------:R-:W-:Y:S02]  /*7ce0*/  LEA.HI.SX32 R69, R148, R189, 0x1b ;  /* 0x000000bd94457211 */ /* 0x000fe400078fdaff */
[C---:B------:R-:W-:Y:S02]  /*7cf0*/  IADD3 R156, R189.reuse, 0x240, RZ ;  /* 0x00000240bd9c7810 */ /* 0x040fe40007ffe0ff */
[C---:B------:R-:W-:Y:S02]  /*7d00*/  IADD3 R198, R189.reuse, 0x500, RZ ;  /* 0x00000500bdc67810 */ /* 0x040fe40007ffe0ff */
[----:B------:R-:W-:-:S02]  /*7d10*/  IADD3 R204, R189, 0x540, RZ ;  /* 0x00000540bdcc7810 */ /* 0x000fc40007ffe0ff */
[-C--:B------:R-:W-:Y:S02]  /*7d20*/  LEA.HI.SX32 R71, R150, R189.reuse, 0x1b ;  /* 0x000000bd96477211 */ /* 0x080fe400078fdaff */
[-C--:B------:R-:W-:Y:S02]  /*7d30*/  LEA.HI.SX32 R77, R154, R189.reuse, 0x1b ;  /* 0x000000bd9a4d7211 */ /* 0x080fe400078fdaff */
[-C--:B------:R-:W-:Y:S02]  /*7d40*/  LEA.HI.SX32 R79, R250, R189.reuse, 0x1b ;  /* 0x000000bdfa4f7211 */ /* 0x080fe400078fdaff */
[-C--:B0-----:R-:W-:Y:S02]  /*7d50*/  LEA.HI.SX32 R155, R158, R189.reuse, 0x1b ;  /* 0x000000bd9e9b7211 */ /* 0x081fe400078fdaff */
[----:B-1----:R-:W-:Y:S01]  /*7d60*/  LEA.HI.SX32 R67, R72, R189, 0x1b ;  /* 0x000000bd48437211 */ /* 0x002fe200078fdaff */
[C---:B------:R-:W-:Y:S01]  /*7d70*/  FMUL.FTZ R72, R13.reuse, R223 ;  /* 0x000000df0d487220 */ /* 0x040fe20000410000 */
[-C--:B------:R-:W-:Y:S01]  /*7d80*/  LEA.HI.SX32 R157, R160, R189.reuse, 0x1b ;  /* 0x000000bda09d7211 */ /* 0x080fe200078fdaff */
[----:B------:R-:W-:Y:S01]  /*7d90*/  FFMA.FTZ R223, -R13, R226, -RZ ;  /* 0x000000e20ddf7223 */ /* 0x000fe200000109ff */
[----:B------:R-:W-:-:S02]  /*7da0*/  LEA.HI.SX32 R159, R162, R189, 0x1b ;  /* 0x000000bda29f7211 */ /* 0x000fc400078fdaff */
[-C--:B------:R-:W-:Y:S02]  /*7db0*/  LEA.HI.SX32 R161, R164, R189.reuse, 0x1b ;  /* 0x000000bda4a17211 */ /* 0x080fe400078fdaff */
[-C--:B------:R-:W-:Y:S01]  /*7dc0*/  LEA R252, R33, R188.reuse, 0x2 ;  /* 0x000000bc21fc7211 */ /* 0x080fe200078e10ff */
[----:B------:R-:W-:Y:S01]  /*7dd0*/  BAR.SYNC.DEFER_BLOCKING 0x0 ;  /* 0x0000000000007b1d */ /* 0x000fe20000010000 */
[----:B------:R-:W-:Y:S02]  /*7de0*/  LEA R22, R49, R188, 0x2 ;  /* 0x000000bc31167211 */ /* 0x000fe400078e10ff */
[-C--:B------:R-:W-:Y:S02]  /*7df0*/  LEA.HI.SX32 R75, R152, R189.reuse, 0x1b ;  /* 0x000000bd984b7211 */ /* 0x080fe400078fdaff */
[-C--:B------:R-:W-:Y:S02]  /*7e00*/  LEA.HI.SX32 R163, R166, R189.reuse, 0x1b ;  /* 0x000000bda6a37211 */ /* 0x080fe400078fdaff */
[----:B------:R-:W-:-:S02]  /*7e10*/  LEA.HI.SX32 R165, R168, R189, 0x1b ;  /* 0x000000bda8a57211 */ /* 0x000fc400078fdaff */
[-C--:B------:R-:W-:Y:S02]  /*7e20*/  LEA.HI.SX32 R167, R172, R189.reuse, 0x1b ;  /* 0x000000bdaca77211 */ /* 0x080fe400078fdaff */
[-C--:B------:R-:W-:Y:S02]  /*7e30*/  LEA.HI.SX32 R169, R174, R189.reuse, 0x1b ;  /* 0x000000bdaea97211 */ /* 0x080fe400078fdaff */
[-C--:B------:R-:W-:Y:S02]  /*7e40*/  LEA.HI.SX32 R171, R176, R189.reuse, 0x1b ;  /* 0x000000bdb0ab7211 */ /* 0x080fe400078fdaff */
[----:B------:R-:W-:Y:S02]  /*7e50*/  LEA.HI.SX32 R173, R178, R189, 0x1b ;  /* 0x000000bdb2ad7211 */ /* 0x000fe400078fdaff */
[-C--:B------:R-:W-:Y:S02]  /*7e60*/  LEA R33, R51, R188.reuse, 0x2 ;  /* 0x000000bc33217211 */ /* 0x080fe400078e10ff */
[----:B------:R-:W-:-:S02]  /*7e70*/  LEA R49, R69, R188, 0x2 ;  /* 0x000000bc45317211 */ /* 0x000fc400078e10ff */
[-C--:B------:R-:W-:Y:S02]  /*7e80*/  LEA.HI.SX32 R153, R156, R189.reuse, 0x1b ;  /* 0x000000bd9c997211 */ /* 0x080fe400078fdaff */
[-C--:B------:R-:W-:Y:S01]  /*7e90*/  LEA.HI.SX32 R175, R198, R189.reuse, 0x1b ;  /* 0x000000bdc6af7211 */ /* 0x080fe200078fdaff */
[----:B------:R-:W0:Y:S01]  /*7ea0*/  LDS R251, [R252+0x4200] ;  /* 0x00420000fcfb7984 */ /* 0x000e220000000800 */
[-C--:B------:R-:W-:Y:S02]  /*7eb0*/  LEA.HI.SX32 R177, R204, R189.reuse, 0x1b ;  /* 0x000000bdccb17211 */ /* 0x080fe400078fdaff */
[-C--:B------:R-:W-:Y:S01]  /*7ec0*/  LEA.HI.SX32 R179, R212, R189.reuse, 0x1b ;  /* 0x000000bdd4b37211 */ /* 0x080fe200078fdaff */
[----:B------:R-:W1:Y:S01]  /*7ed0*/  LDS R176, [R33+0x4400] ;  /* 0x0044000021b07984 */ /* 0x000e620000000800 */
[-C--:B------:R-:W-:Y:S02]  /*7ee0*/  LEA.HI.SX32 R197, R230, R189.reuse, 0x1b ;  /* 0x000000bde6c57211 */ /* 0x080fe400078fdaff */
[-C--:B------:R-:W-:Y:S01]  /*7ef0*/  LEA.HI.SX32 R201, R232, R189.reuse, 0x1b ;  /* 0x000000bde8c97211 */ /* 0x080fe200078fdaff */
[----:B------:R-:W2:Y:S01]  /*7f00*/  LDS R178, [R49+0x4600] ;  /* 0x0046000031b27984 */ /* 0x000ea20000000800 */
[----:B------:R-:W-:-:S02]  /*7f10*/  LEA.HI.SX32 R233, R240, R189, 0x1b ;  /* 0x000000bdf0e97211 */ /* 0x000fc400078fdaff */
[-C--:B------:R-:W-:Y:S02]  /*7f20*/  LEA R51, R71, R188.reuse, 0x2 ;  /* 0x000000bc47337211 */ /* 0x080fe400078e10ff */
[-C--:B------:R-:W-:Y:S02]  /*7f30*/  LEA R69, R77, R188.reuse, 0x2 ;  /* 0x000000bc4d457211 */ /* 0x080fe400078e10ff */
[-C--:B------:R-:W-:Y:S02]  /*7f40*/  LEA R71, R79, R188.reuse, 0x2 ;  /* 0x000000bc4f477211 */ /* 0x080fe400078e10ff */
[-C--:B------:R-:W-:Y:S01]  /*7f50*/  LEA R77, R155, R188.reuse, 0x2 ;  /* 0x000000bc9b4d7211 */ /* 0x080fe200078e10ff */
[----:B------:R-:W3:Y:S01]  /*7f60*/  LDS R198, [R69+0x4900] ;  /* 0x0049000045c67984 */ /* 0x000ee20000000800 */
[-C--:B------:R-:W-:Y:S02]  /*7f70*/  LEA R48, R67, R188.reuse, 0x2 ;  /* 0x000000bc43307211 */ /* 0x080fe400078e10ff */
[-C--:B------:R-:W-:Y:S01]  /*7f80*/  LEA R79, R157, R188.reuse, 0x2 ;  /* 0x000000bc9d4f7211 */ /* 0x080fe200078e10ff */
[----:B------:R-:W4:Y:S01]  /*7f90*/  LDS R212, [R77+0x4c00] ;  /* 0x004c00004dd47984 */ /* 0x000f220000000800 */
[----:B------:R-:W-:-:S02]  /*7fa0*/  LEA R154, R159, R188, 0x2 ;  /* 0x000000bc9f9a7211 */ /* 0x000fc400078e10ff */
[-C--:B------:R-:W-:Y:S02]  /*7fb0*/  LEA R155, R161, R188.reuse, 0x2 ;  /* 0x000000bca19b7211 */ /* 0x080fe400078e10ff */
[-C--:B------:R-:W-:Y:S02]  /*7fc0*/  LEA R67, R75, R188.reuse, 0x2 ;  /* 0x000000bc4b437211 */ /* 0x080fe400078e10ff */
[-C--:B------:R-:W-:Y:S01]  /*7fd0*/  LEA R156, R163, R188.reuse, 0x2 ;  /* 0x000000bca39c7211 */ /* 0x080fe200078e10ff */
[----:B------:R-:W0:Y:S01]  /*7fe0*/  LDS R230, [R155+0x4f00] ;  /* 0x004f00009be67984 */ /* 0x000e220000000800 */
[-C--:B------:R-:W-:Y:S02]  /*7ff0*/  LEA R157, R165, R188.reuse, 0x2 ;  /* 0x000000bca59d7211 */ /* 0x080fe400078e10ff */
[-C--:B------:R-:W-:Y:S02]  /*8000*/  LEA R158, R167, R188.reuse, 0x2 ;  /* 0x000000bca79e7211 */ /* 0x080fe400078e10ff */
[-C--:B------:R-:W-:Y:S01]  /*8010*/  LEA R159, R169, R188.reuse, 0x2 ;  /* 0x000000bca99f7211 */ /* 0x080fe200078e10ff */
[----:B------:R-:W0:Y:S01]  /*8020*/  LDS R232, [R157+0x5100] ;  /* 0x005100009de87984 */ /* 0x000e220000000800 */
[----:B------:R-:W-:-:S02]  /*8030*/  LEA R160, R171, R188, 0x2 ;  /* 0x000000bcaba07211 */ /* 0x000fc400078e10ff */
[-C--:B------:R-:W-:Y:S01]  /*8040*/  LEA R161, R173, R188.reuse, 0x2 ;  /* 0x000000bcada17211 */ /* 0x080fe200078e10ff */
[----:B------:R-:W0:Y:S01]  /*8050*/  LDS R234, [R159+0x5300] ;  /* 0x005300009fea7984 */ /* 0x000e220000000800 */
[----:B------:R-:W-:Y:S01]  /*8060*/  LEA R75, R153, R188, 0x2 ;  /* 0x000000bc994b7211 */ /* 0x000fe200078e10ff */
[----:B------:R-:W-:Y:S01]  /*8070*/  FFMA.FTZ R153, -R15, R50, -RZ ;  /* 0x000000320f997223 */ /* 0x000fe200000109ff */
[-C--:B------:R-:W-:Y:S01]  /*8080*/  LEA R162, R175, R188.reuse, 0x2 ;  /* 0x000000bcafa27211 */ /* 0x080fe200078e10ff */
[C---:B------:R-:W-:Y:S01]  /*8090*/  FMUL.FTZ R50, R14.reuse, R181 ;  /* 0x000000b50e327220 */ /* 0x040fe20000410000 */
[-C--:B------:R-:W-:Y:S01]  /*80a0*/  LEA R163, R177, R188.reuse, 0x2 ;  /* 0x000000bcb1a37211 */ /* 0x080fe200078e10ff */
[----:B------:R-:W0:Y:S01]  /*80b0*/  LDS R175, [R22+0x4300] ;  /* 0x0043000016af7984 */ /* 0x000e220000000800 */
[----:B------:R-:W-:Y:S01]  /*80c0*/  LEA R164, R179, R188, 0x2 ;  /* 0x000000bcb3a47211 */ /* 0x000fe200078e10ff */
[----:B------:R-:W-:Y:S01]  /*80d0*/  FFMA.FTZ R181, -R14, R180, -RZ ;  /* 0x000000b40eb57223 */ /* 0x000fe200000109ff */
        /* <DEDUP_REMOVED lines=38> */
[----:B-----5:R-:W-:-:S03]  /*8340*/  FFMA.FTZ R73, -R12, R222, -RZ ;  /* 0x000000de0c497223 */ /* 0x020fc600000109ff */
[----:B------:R5:W-:Y:S01]  /*8350*/  STS [R32+0x630c], R153 ;  /* 0x00630c9920007388 */ /* 0x000be20000000800 */
[----:B-1----:R-:W-:-:S03]  /*8360*/  FFMA.FTZ R149, -R11, R224, -RZ ;  /* 0x000000e00b957223 */ /* 0x002fc600000109ff */
[----:B------:R1:W-:Y:S01]  /*8370*/  STS [R32+0x6324], R73 ;  /* 0x0063244920007388 */ /* 0x0003e20000000800 */
[----:B--2---:R-:W-:-:S03]  /*8380*/  FFMA.FTZ R151, -R10, R218, -RZ ;  /* 0x000000da0a977223 */ /* 0x004fc600000109ff */
        /* <DEDUP_REMOVED lines=19> */
[----:B-----5:R-:W-:-:S03]  /*84c0*/  FMUL.FTZ R50, R196, UR45 ;  /* 0x0000002dc4327c20 */ /* 0x020fc60008410000 */
[----:B------:R5:W-:Y:S01]  /*84d0*/  STS [R32+0x6368], R203 ;  /* 0x006368cb20007388 */ /* 0x000be20000000800 */
[----:B-1----:R-:W-:-:S03]  /*84e0*/  FMUL.FTZ R181, R194, UR45 ;  /* 0x0000002dc2b57c20 */ /* 0x002fc60008410000 */
[----:B------:R-:W-:Y:S01]  /*84f0*/  STS [R32+0x6318], R72 ;  /* 0x0063184820007388 */ /* 0x000fe20000000800 */
[C---:B--2---:R-:W-:Y:S01]  /*8500*/  FMUL.FTZ R73, R192.reuse, UR45 ;  /* 0x0000002dc0497c20 */ /* 0x044fe20008410000 */
[----:B------:R-:W-:Y:S02]  /*8510*/  FFMA.FTZ R181, R192, UR56, R181 ;  /* 0x00000038c0b57c23 */ /* 0x000fe400080100b5 */
[----:B------:R-:W-:Y:S01]  /*8520*/  STS [R32+0x631c], R223 ;  /* 0x00631cdf20007388 */ /* 0x000fe20000000800 */
[----:B-----5:R-:W-:-:S03]  /*8530*/  FMUL.FTZ R203, R195, UR45 ;  /* 0x0000002dc3cb7c20 */ /* 0x020fc60008410000 */
        /* <DEDUP_REMOVED lines=14> */
[----:B-1----:R-:W-:Y:S01]  /*8620*/  FFMA.FTZ R199, R195, UR56, R50 ;  /* 0x00000038c3c77c23 */ /* 0x002fe20008010032 */
[----:B------:R-:W-:-:S02]  /*8630*/  FFMA.FTZ R50, R194, UR56, -R73 ;  /* 0x00000038c2327c23 */ /* 0x000fc40008010849 */
[----:B------:R2:W-:Y:S01]  /*8640*/  STS [R32+0x637c], R153 ;  /* 0x00637c9920007388 */ /* 0x0005e20000000800 */
[----:B------:R-:W-:Y:S06]  /*8650*/  BAR.SYNC.DEFER_BLOCKING 0x0 ;  /* 0x0000000000007b1d */ /* 0x000fec0000010000 */
[----:B0--34-:R-:W-:Y:S05]  /*8660*/  @!P0 BRA `(.L_x_11704) ;  /* 0x0000000000b88947 */ /* 0x019fea0003800000 */
[----:B------:R-:W-:Y:S01]  /*8670*/  UIMAD UR45, UR47, UR26, URZ ;  /* 0x0000001a2f2d72a4 */ /* 0x000fe2000f8e023f */
[----:B--2---:R-:W-:Y:S01]  /*8680*/  MOV R153, UR22 ;  /* 0x0000001600997c02 */ /* 0x004fe20008000f00 */
        /* <DEDUP_REMOVED lines=44> */
.L_x_11704:
[----:B------:R-:W-:Y:S05]  /*8950*/  BSYNC B0 ;  /* 0x0000000000007941 */ /* 0x000fea0003800000 */
.L_x_11703:
[----:B------:R-:W-:Y:S01]  /*8960*/  USHF.R.U32.HI UR42, URZ, 0x1, UR25 ;  /* 0x000000013f2a7899 */ /* 0x000fe20008011619 */
[----:B------:R-:W-:Y:S01]  /*8970*/  FADD.FTZ R18, R35, R18 ;  /* 0x0000001223127221 */ /* 0x000fe20000010000 */
[----:B------:R-:W-:Y:S01]  /*8980*/  USHF.R.U64 UR45, UR24, 0x1, UR25 ;  /* 0x00000001182d7899 */ /* 0x000fe20008001219 */
[----:B------:R0:W3:Y:S01]  /*8990*/  LDS R35, [R22+0x6400] ;  /* 0x0064000016237984 */ /* 0x0000e20000000800 */
[----:B------:R-:W-:Y:S01]  /*89a0*/  UIMAD UR56, UR42, UR11, URZ ;  /* 0x0000000b2a3872a4 */ /* 0x000fe2000f8e023f */
[----:B-1----:R-:W1:Y:S01]  /*89b0*/  LDC.64 R72, c[0x0][0x360] ;  /* 0x0000d800ff487b82 */ /* 0x002e620000000a00 */
[----:B------:R-:W-:Y:S01]  /*89c0*/  UIMAD.WIDE.U32 UR42, UR45, UR11, URZ ;  /* 0x0000000b2d2a72a5 */ /* 0x000fe2000f8e003f */
[----:B------:R-:W-:Y:S01]  /*89d0*/  SHF.L.U32 R152, R189, 0x2, RZ ;  /* 0x00000002bd987819 */ /* 0x000fe200000006ff */
[----:B------:R-:W-:Y:S01]  /*89e0*/  UIMAD UR45, UR44, UR45, UR56 ;  /* 0x0000002d2c2d72a4 */ /* 0x000fe2000f8e0238 */
[----:B--2---:R-:W-:Y:S01]  /*89f0*/  SHF.R.U32.HI R32, RZ, 0x1e, R189 ;  /* 0x0000001eff207819 */ /* 0x004fe200000116bd */
[----:B------:R-:W-:Y:S01]  /*8a00*/  USHF.R.U32.HI UR56, URZ, 0x1, UR33 ;  /* 0x000000013f387899 */ /* 0x000fe20008011621 */
[----:B------:R-:W-:Y:S01]  /*8a10*/  BSSY B0, `(.L_x_11705) ;  /* 0x000002e000007945 */ /* 0x000fe20003800000 */
[----:B------:R-:W-:Y:S01]  /*8a20*/  UIADD3 UR43, UR45, UR43, URZ ;  /* 0x0000002b2d2b7290 */ /* 0x000fe2000fffe03f */
[----:B------:R-:W2:Y:S01]  /*8a30*/  LDC.64 R148, c[0x0][0x380] ;  /* 0x0000e000ff947b82 */ /* 0x000ea20000000a00 */
[----:B------:R-:W-:Y:S01]  /*8a40*/  USHF.R.U64 UR45, UR32, 0x1, UR33 ;  /* 0x00000001202d7899 */ /* 0x000fe20008001221 */
[----:B------:R-:W-:Y:S01]  /*8a50*/  ISETP.GE.AND P2, PT, R180, 0xc1, PT ;  /* 0x000000c1b400780c */ /* 0x000fe20003f46270 */
[----:B------:R-:W-:Y:S01]  /*8a60*/  UIMAD UR57, UR56, UR11, URZ ;  /* 0x0000000b383972a4 */ /* 0x000fe2000f8e023f */
[----:B------:R-:W-:Y:S01]  /*8a70*/  FADD.FTZ R17, R20, R17 ;  /* 0x0000001114117221 */ /* 0x000fe20000010000 */
[----:B------:R-:W-:-:S02]  /*8a80*/  UIMAD UR56, UR47, UR26, URZ ;  /* 0x0000001a2f3872a4 */ /* 0x000fc4000f8e023f */
[----:B------:R-:W-:Y:S02]  /*8a90*/  UIMAD UR57, UR44, UR45, UR57 ;  /* 0x0000002d2c3972a4 */ /* 0x000fe4000f8e0239 */
[----:B------:R-:W-:Y:S02]  /*8aa0*/  UIMAD.WIDE.U32 UR44, UR45, UR11, URZ ;  /* 0x0000000b2d2c72a5 */ /* 0x000fe4000f8e003f */
[----:B------:R-:W-:Y:S02]  /*8ab0*/  UIMAD UR56, UR12, UR27, UR56 ;  /* 0x0000001b0c3872a4 */ /* 0x000fe4000f8e0238 */
[----:B------:R-:W-:Y:S02]  /*8ac0*/  UIMAD.WIDE.U32 UR42, UR12, UR26, UR42 ;  /* 0x0000001a0c2a72a5 */ /* 0x000fe4000f8e002a */
[----:B------:R-:W-:Y:S02]  /*8ad0*/  UIMAD UR47, UR47, UR34, URZ ;  /* 0x000000222f2f72a4 */ /* 0x000fe4000f8e023f */
[----:B------:R-:W-:-:S02]  /*8ae0*/  UIADD3 UR45, UR57, UR45, URZ ;  /* 0x0000002d392d7290 */ /* 0x000fc4000fffe03f */
[----:B------:R-:W-:Y:S02]  /*8af0*/  UIADD3 UR56, UR56, UR43, URZ ;  /* 0x0000002b38387290 */ /* 0x000fe4000fffe03f */
[----:B------:R-:W-:Y:S02]  /*8b00*/  UIMAD UR47, UR12, UR35, UR47 ;  /* 0x000000230c2f72a4 */ /* 0x000fe4000f8e022f */
[----:B------:R-:W-:Y:S02]  /*8b10*/  ULEA UR43, UP0, UR42, UR28, 0x3 ;  /* 0x0000001c2a2b7291 */ /* 0x000fe4000f80183f */
[----:B------:R-:W-:Y:S02]  /*8b20*/  UIMAD.WIDE.U32 UR44, UR12, UR34, UR44 ;  /* 0x000000220c2c72a5 */ /* 0x000fe4000f8e002c */
[----:B------:R-:W-:Y:S02]  /*8b30*/  ULEA.HI.X UR56, UR42, UR29, UR56, 0x3, UP0 ;  /* 0x0000001d2a387291 */ /* 0x000fe400080f1c38 */
[----:B------:R-:W-:Y:S01]  /*8b40*/  UIADD3 UR47, UR47, UR45, URZ ;  /* 0x0000002d2f2f7290 */ /* 0x000fe2000fffe03f */
[----:B------:R-:W-:Y:S01]  /*8b50*/  IADD3 R150, P0, R152, UR43, RZ ;  /* 0x0000002b98967c10 */ /* 0x000fe2000ff1e0ff */
[----:B------:R-:W-:-:S02]  /*8b60*/  UIADD3 UR42, UR6, -UR46, URZ ;  /* 0x8000002e062a7290 */ /* 0x000fc4000fffe03f */
        /* <DEDUP_REMOVED lines=12> */
[----:B------:R-:W-:-:S04]  /*8c30*/  IMAD.WIDE R152, R205, 0x4, R152 ;  /* 0x00000004cd987825 */ /* 0x000fc800078e0298 */
[----:B-1----:R-:W-:Y:S02]  /*8c40*/  IMAD R32, R72, UR43, RZ ;  /* 0x0000002b48207c24 */ /* 0x002fe4000f8e02ff */
[----:B--2---:R-:W-:Y:S02]  /*8c50*/  IMAD R200, R148, UR43, RZ ;  /* 0x0000002b94c87c24 */ /* 0x004fe4000f8e02ff */
[----:B------:R-:W-:Y:S02]  /*8c60*/  IMAD R73, R73, UR42, R32 ;  /* 0x0000002a49497c24 */ /* 0x000fe4000f8e0220 */
[----:B------:R-:W-:-:S04]  /*8c70*/  IMAD.WIDE.U32 R150, R72, UR42, R150 ;  /* 0x0000002a48967c25 */ /* 0x000fc8000f8e0096 */
[----:B------:R-:W-:Y:S01]  /*8c80*/  IMAD R149, R149, UR42, R200 ;  /* 0x0000002a95957c24 */ /* 0x000fe2000f8e02c8 */
[----:B------:R-:W-:Y:S01]  /*8c90*/  IADD3 R151, R151, R73, RZ ;  /* 0x0000004997977210 */ /* 0x000fe20007ffe0ff */
[----:B------:R-:W-:-:S05]  /*8ca0*/  IMAD.WIDE.U32 R152, R148, UR42, R152 ;  /* 0x0000002a94987c25 */ /* 0x000fca000f8e0098 */
[----:B------:R-:W-:Y:S01]  /*8cb0*/  IADD3 R153, R153, R149, RZ ;  /* 0x0000009599997210 */ /* 0x000fe20007ffe0ff */
[----:B0--3--:R-:W-:Y:S06]  /*8cc0*/  @!P0 BRA `(.L_x_11706) ;  /* 0x0000000000088947 */ /* 0x009fec0003800000 */
[----:B------:R0:W-:Y:S04]  /*8cd0*/  REDG.E.ADD.F32.FTZ.RN.STRONG.GPU desc[UR18][R150.64+-0x1f00], R175 ;  /* 0xffe100af960079a6 */ /* 0x0001e8000c10f392 */
[----:B------:R0:W-:Y:S02]  /*8ce0*/  REDG.E.ADD.F32.FTZ.RN.STRONG.GPU desc[UR18][R152.64+-0x1f00], R35 ;  /* 0xffe10023980079a6 */ /* 0x0001e4000c10f392 */
.L_x_11706:
[----:B------:R-:W-:Y:S05]  /*8cf0*/  BSYNC B0 ;  /* 0x0000000000007941 */ /* 0x000fea0003800000 */
.L_x_11705:
[----:B------:R-:W1:Y:S01]  /*8d00*/  LDS R33, [R33+0x6500] ;  /* 0x0065000021217984 */ /* 0x000e620000000800 */
[----:B------:R-:W-:Y:S04]  /*8d10*/  BSSY B0, `(.L_x_11707) ;  /* 0x0000004000007945 */ /* 0x000fe80003800000 */
[----:B------:R-:W-:Y:S05]  /*8d20*/  @!P1 BRA `(.L_x_11708) ;  /* 0x0000000000089947 */ /* 0x000fea0003800000 */
[----:B------:R2:W-:Y:S04]  /*8d30*/  REDG.E.ADD.F32.FTZ.RN.STRONG.GPU desc[UR18][R150.64+-0x1e00], R176 ;  /* 0xffe200b0960079a6 */ /* 0x0005e8000c10f392 */
[----:B-1----:R2:W-:Y:S02]  /*8d40*/  REDG.E.ADD.F32.FTZ.RN.STRONG.GPU desc[UR18][R152.64+-0x1e00], R33 ;  /* 0xffe20021980079a6 */ /* 0x0025e4000c10f392 */
.L_x_11708:
[----:B------:R-:W-:Y:S05]  /*8d50*/  BSYNC B0 ;  /* 0x0000000000007941 */ /* 0x000fea0003800000 */
.L_x_11707:
[----:B-12---:R1:W2:Y:S01]  /*8d60*/  LDS R33, [R48+0x6600] ;  /* 0x0066000030217984 */ /* 0x0062a20000000800 */
[----:B------:R-:W-:Y:S04]  /*8d70*/  BSSY B0, `(.L_x_11709) ;  /* 0x0000004000007945 */ /* 0x000fe80003800000 */
[----:B------:R-:W-:Y:S05]  /*8d80*/  @!P2 BRA `(.L_x_11710) ;  /* 0x000000000008a947 */ /* 0x000fea0003800000 */
[----:B------:R3:W-:Y:S04]  /*8d90*/  REDG.E.ADD.F32.FTZ.RN.STRONG.GPU desc[UR18][R150.64+-0x1d00], R177 ;  /* 0xffe300b1960079a6 */ /* 0x0007e8000c10f392 */
[----:B--2---:R3:W-:Y:S02]  /*8da0*/  REDG.E.ADD.F32.FTZ.RN.STRONG.GPU desc[UR18][R152.64+-0x1d00], R33 ;  /* 0xffe30021980079a6 */ /* 0x0047e4000c10f392 */
.L_x_11710:
[----:B------:R-:W-:Y:S05]  /*8db0*/  BSYNC B0 ;  /* 0x0000000000007941 */ /* 0x000fea0003800000 */
.L_x_11709:
[----:B------:R-:W4:Y:S01]  /*8dc0*/  LDS R49, [R49+0x6700] ;  /* 0x0067000031317984 */ /* 0x000f220000000800 */
        /* <DEDUP_REMOVED lines=10> */
[----:B----4-:R0:W-:Y:S02]  /*8e70*/  REDG.E.ADD.F32.FTZ.RN.STRONG.GPU desc[UR18][R152.64+-0x1c00], R49 ;  /* 0xffe40031980079a6 */ /* 0x0101e4000c10f392 */
.L_x_11712:
[----:B------:R-:W-:Y:S05]  /*8e80*/  BSYNC B0 ;  /* 0x0000000000007941 */ /* 0x000fea0003800000 */
.L_x_11711:
[----:B------:R-:W0:Y:S01]  /*8e90*/  LDS R51, [R51+0x6800] ;  /* 0x0068000033337984 */ /* 0x000e220000000800 */
[----:B------:R-:W-:Y:S04]  /*8ea0*/  BSSY B0, `(.L_x_11713) ;  /* 0x0000004000007945 */ /* 0x000fe80003800000 */
[----:B------:R-:W-:Y:S05]  /*8eb0*/  @!P0 BRA `(.L_x_11714) ;  /* 0x0000000000088947 */ /* 0x000fea0003800000 */
[----:B------:R1:W-:Y:S04]  /*8ec0*/  REDG.E.ADD.F32.FTZ.RN.STRONG.GPU desc[UR18][R150.64+-0x1b00], R179 ;  /* 0xffe500b3960079a6 */ /* 0x0003e8000c10f392 */
[----:B0-----:R1:W-:Y:S02]  /*8ed0*/  REDG.E.ADD.F32.FTZ.RN.STRONG.GPU desc[UR18][R152.64+-0x1b00], R51 ;  /* 0xffe50033980079a6 */ /* 0x0013e4000c10f392 */
.L_x_11714:
[----:B------:R-:W-:Y:S05]  /*8ee0*/  BSYNC B0 ;  /* 0x0000000000007941 */ /* 0x000fea0003800000 */
.L_x_11713:
[----:B------:R-:W0:Y:S01]  /*8ef0*/  LDS R67, [R67+0x6900] ;  /* 0x0069000043437984 */ /* 0x000e220000000800 */
[----:B------:R-:W-:Y:S04]  /*8f00*/  BSSY B0, `(.L_x_11715) ;  /* 0x0000004000007945 */ /* 0x000fe80003800000 */
[----:B------:R-:W-:Y:S05]  /*8f10*/  @!P1 BRA `(.L_x_11716) ;  /* 0x0000000000089947 */ /* 0x000fea0003800000 */
[----:B------:R1:W-:Y:S04]  /*8f20*/  REDG.E.ADD.F32.FTZ.RN.STRONG.GPU desc[UR18][R150.64+-0x1a00], R197 ;  /* 0xffe600c5960079a6 */ /* 0x0003e8000c10f392 */
[----:B0-----:R1:W-:Y:S02]  /*8f30*/  REDG.E.ADD.F32.FTZ.RN.STRONG.GPU desc[UR18][R152.64+-0x1a00], R67 ;  /* 0xffe60043980079a6 */ /* 0x0013e4000c10f392 */
.L_x_11716:
[----:B------:R-:W-:Y:S05]  /*8f40*/  BSYNC B0 ;  /* 0x0000000000007941 */ /* 0x000fea0003800000 */
.L_x_11715:
[----:B------:R-:W0:Y:S01]  /*8f50*/  LDS R69, [R69+0x6a00] ;  /* 0x006a000045457984 */ /* 0x000e220000000800 */
[----:B------:R-:W-:Y:S04]  /*8f60*/  BSSY B0, `(.L_x_11717) ;  /* 0x0000004000007945 */ /* 0x000fe80003800000 */
[----:B------:R-:W-:Y:S05]  /*8f70*/  @!P2 BRA `(.L_x_11718) ;  /* 0x000000000008a947 */ /* 0x000fea0003800000 */
[----:B------:R1:W-:Y:S04]  /*8f80*/  REDG.E.ADD.F32.FTZ.RN.STRONG.GPU desc[UR18][R150.64+-0x1900], R198 ;  /* 0xffe700c6960079a6 */ /* 0x0003e8000c10f392 */
[----:B0-----:R1:W-:Y:S02]  /*8f90*/  REDG.E.ADD.F32.FTZ.RN.STRONG.GPU desc[UR18][R152.64+-0x1900], R69 ;  /* 0xffe70045980079a6 */ /* 0x0013e4000c10f392 */
.L_x_11718:
[----:B------:R-:W-:Y:S05]  /*8fa0*/  BSYNC B0 ;  /* 0x0000000000007941 */ /* 0x000fea0003800000 */
.L_x_11717:
[----:B------:R-:W0:Y:S01]  /*8fb0*/  LDS R71, [R71+0x6b00] ;  /* 0x006b000047477984 */ /* 0x000e220000000800 */
[----:B------:R-:W-:Y:S04]  /*8fc0*/  BSSY B0, `(.L_x_11719) ;  /* 0x0000004000007945 */ /* 0x000fe80003800000 */
[----:B------:R-:W-:Y:S05]  /*8fd0*/  @!P3 BRA `(.L_x_11720) ;  /* 0x000000000008b947 */ /* 0x000fea0003800000 */
[----:B------:R1:W-:Y:S04]  /*8fe0*/  REDG.E.ADD.F32.FTZ.RN.STRONG.GPU desc[UR18][R150.64+-0x1800], R201 ;  /* 0xffe800c9960079a6 */ /* 0x0003e8000c10f392 */
[----:B0-----:R1:W-:Y:S02]  /*8ff0*/  REDG.E.ADD.F32.FTZ.RN.STRONG.GPU desc[UR18][R152.64+-0x1800], R71 ;  /* 0xffe80047980079a6 */ /* 0x0013e4000c10f392 */
.L_x_11720:
[----:B------:R-:W-:Y:S05]  /*9000*/  BSYNC B0 ;  /* 0x0000000000007941 */ /* 0x000fea0003800000 */
.L_x_11719:
[----:B------:R-:W0:Y:S01]  /*9010*/  LDS R75, [R75+0x6c00] ;  /* 0x006c00004b4b7984 */ /* 0x000e220000000800 */
[----:B------:R-:W-:Y:S04]  /*9020*/  BSSY B0, `(.L_x_11721) ;  /* 0x0000004000007945 */ /* 0x000fe80003800000 */
[----:B------:R-:W-:Y:S05]  /*9030*/  @!P4 BRA `(.L_x_11722) ;  /* 0x000000000008c947 */ /* 0x000fea0003800000 */
[----:B------:R1:W-:Y:S04]  /*9040*/  REDG.E.ADD.F32.FTZ.RN.STRONG.GPU desc[UR18][R150.64+-0x1700], R204 ;  /* 0xffe900cc960079a6 */ /* 0x0003e8000c10f392 */
[----:B0-----:R1:W-:Y:S02]  /*9050*/  REDG.E.ADD.F32.FTZ.RN.STRONG.GPU desc[UR18][R152.64+-0x1700], R75 ;  /* 0xffe9004b980079a6 */ /* 0x0013e4000c10f392 */
.L_x_11722:
[----:B------:R-:W-:Y:S05]  /*9060*/  BSYNC B0 ;  /* 0x0000000000007941 */ /* 0x000fea0003800000 */
.L_x_11721:
[----:B------:R-:W0:Y:S01]  /*9070*/  LDS R77, [R77+0x6d00] ;  /* 0x006d00004d4d7984 */ /* 0x000e220000000800 */
[----:B------:R-:W-:Y:S04]  /*9080*/  BSSY B0, `(.L_x_11723) ;  /* 0x0000004000007945 */ /* 0x000fe80003800000 */
[----:B------:R-:W-:Y:S05]  /*9090*/  @!P5 BRA `(.L_x_11724) ;  /* 0x000000000008d947 */ /* 0x000fea0003800000 */
[----:B------:R1:W-:Y:S04]  /*90a0*/  REDG.E.ADD.F32.FTZ.RN.STRONG.GPU desc[UR18][R150.64+-0x1600], R212 ;  /* 0xffea00d4960079a6 */ /* 0x0003e8000c10f392 */
[----:B0-----:R1:W-:Y:S02]  /*90b0*/  REDG.E.ADD.F32.FTZ.RN.STRONG.GPU desc[UR18][R152.64+-0x1600], R77 ;  /* 0xffea004d980079a6 */ /* 0x0013e4000c10f392 */
.L_x_11724:
[----:B------:R-:W-:Y:S05]  /*90c0*/  BSYNC B0 ;  /* 0x0000000000007941 */ /* 0x000fea0003800000 */
.L_x_11723:
        /* <DEDUP_REMOVED lines=12> */
.L_x_11726:
[----:B------:R-:W-:Y:S05]  /*9190*/  BSYNC B0 ;  /* 0x0000000000007941 */ /* 0x000fea0003800000 */
.L_x_11725:
[----:B--23--:R2:W3:Y:S01]  /*91a0*/  LDS R33, [R154+0x6f00] ;  /* 0x006f00009a217984 */ /* 0x00c4e20000000800 */
[----:B------:R-:W-:Y:S04]  /*91b0*/  BSSY B0, `(.L_x_11727) ;  /* 0x0000004000007945 */ /* 0x000fe80003800000 */
[----:B------:R-:W-:Y:S05]  /*91c0*/  @!P0 BRA `(.L_x_11728) ;  /* 0x0000000000088947 */ /* 0x000fea0003800000 */
[----:B------:R0:W-:Y:S04]  /*91d0*/  REDG.E.ADD.F32.FTZ.RN.STRONG.GPU desc[UR18][R150.64+-0x1400], R229 ;  /* 0xffec00e5960079a6 */ /* 0x0001e8000c10f392 */
[----:B---3--:R3:W-:Y:S02]  /*91e0*/  REDG.E.ADD.F32.FTZ.RN.STRONG.GPU desc[UR18][R152.64+-0x1400], R33 ;  /* 0xffec0021980079a6 */ /* 0x0087e4000c10f392 */
.L_x_11728:
[----:B------:R-:W-:Y:S05]  /*91f0*/  BSYNC B0 ;  /* 0x0000000000007941 */ /* 0x000fea0003800000 */
.L_x_11727:
[----:B------:R-:W0:Y:S01]  /*9200*/  LDS R155, [R155+0x7000] ;  /* 0x007000009b9b7984 */ /* 0x000e220000000800 */
[----:B------:R-:W-:Y:S04]  /*9210*/  BSSY B0, `(.L_x_11729) ;  /* 0x0000004000007945 */ /* 0x000fe80003800000 */
[----:B------:R-:W-:Y:S05]  /*9220*/  @!P1 BRA `(.L_x_11730) ;  /* 0x0000000000089947 */ /* 0x000fea0003800000 */
[----:B------:R1:W-:Y:S04]  /*9230*/  REDG.E.ADD.F32.FTZ.RN.STRONG.GPU desc[UR18][R150.64+-0x1300], R230 ;  /* 0xffed00e6960079a6 */ /* 0x0003e8000c10f392 */
[----:B0-----:R1:W-:Y:S02]  /*9240*/  REDG.E.ADD.F32.FTZ.RN.STRONG.GPU desc[UR18][R152.64+-0x1300], R155 ;  /* 0xffed009b980079a6 */ /* 0x0013e4000c10f392 */
.L_x_11730:
[----:B------:R-:W-:Y:S05]  /*9250*/  BSYNC B0 ;  /* 0x0000000000007941 */ /* 0x000fea0003800000 */
.L_x_11729:
[----:B---3--:R3:W0:Y:S01]  /*9260*/  LDS R33, [R156+0x7100] ;  /* 0x007100009c217984 */ /* 0x0086220000000800 */
[----:B------:R-:W-:Y:S04]  /*9270*/  BSSY B0, `(.L_x_11731) ;  /* 0x0000004000007945 */ /* 0x000fe80003800000 */
[----:B------:R-:W-:Y:S05]  /*9280*/  @!P2 BRA `(.L_x_11732) ;  /* 0x000000000008a947 */ /* 0x000fea0003800000 */
[----:B------:R1:W-:Y:S04]  /*9290*/  REDG.E.ADD.F32.FTZ.RN.STRONG.GPU desc[UR18][R150.64+-0x1200], R231 ;  /* 0xffee00e7960079a6 */ /* 0x0003e8000c10f392 */
[----:B0-----:R1:W-:Y:S02]  /*92a0*/  REDG.E.ADD.F32.FTZ.RN.STRONG.GPU desc[UR18][R152.64+-0x1200], R33 ;  /* 0xffee0021980079a6 */ /* 0x0013e4000c10f392 */
.L_x_11732:
[----:B------:R-:W-:Y:S05]  /*92b0*/  BSYNC B0 ;  /* 0x0000000000007941 */ /* 0x000fea0003800000 */
.L_x_11731:
[----:B------:R-:W0:Y:S01]  /*92c0*/  LDS R157, [R157+0x7200] ;  /* 0x007200009d9d7984 */ /* 0x000e220000000800 */
[----:B------:R-:W-:Y:S04]  /*92d0*/  BSSY B0, `(.L_x_11733) ;  /* 0x0000004000007945 */ /* 0x000fe80003800000 */
[----:B------:R-:W-:Y:S05]  /*92e0*/  @!P3 BRA `(.L_x_11734) ;  /* 0x000000000008b947 */ /* 0x000fea0003800000 */
[----:B------:R1:W-:Y:S04]  /*92f0*/  REDG.E.ADD.F32.FTZ.RN.STRONG.GPU desc[UR18][R150.64+-0x1100], R232 ;  /* 0xffef00e8960079a6 */ /* 0x0003e8000c10f392 */
[----:B0-----:R1:W-:Y:S02]  /*9300*/  REDG.E.ADD.F32.FTZ.RN.STRONG.GPU desc[UR18][R152.64+-0x1100], R157 ;  /* 0xffef009d980079a6 */ /* 0x0013e4000c10f392 */
.L_x_11734:
[----:B------:R-:W-:Y:S05]  /*9310*/  BSYNC B0 ;  /* 0x0000000000007941 */ /* 0x000fea0003800000 */
.L_x_11733:
[----:B01----:R0:W1:Y:S01]  /*9320*/  LDS R33, [R158+0x7300] ;  /* 0x007300009e217984 */ /* 0x0030620000000800 */
[----:B------:R-:W-:Y:S04]  /*9330*/  BSSY B0, `(.L_x_11735) ;  /* 0x0000004000007945 */ /* 0x000fe80003800000 */
[----:B------:R-:W-:Y:S05]  /*9340*/  @!P4 BRA `(.L_x_11736) ;  /* 0x000000000008c947 */ /* 0x000fea0003800000 */
[----:B------:R0:W-:Y:S04]  /*9350*/  REDG.E.ADD.F32.FTZ.RN.STRONG.GPU desc[UR18][R150.64+-0x1000], R233 ;  /* 0xfff000e9960079a6 */ /* 0x0001e8000c10f392 */
[----:B-1----:R0:W-:Y:S02]  /*9360*/  REDG.E.ADD.F32.FTZ.RN.STRONG.GPU desc[UR18][R152.64+-0x1000], R33 ;  /* 0xfff00021980079a6 */ /* 0x0021e4000c10f392 */
.L_x_11736:
[----:B------:R-:W-:Y:S05]  /*9370*/  BSYNC B0 ;  /* 0x0000000000007941 */ /* 0x000fea0003800000 */
.L_x_11735:
[----:B------:R-:W0:Y:S01]  /*9380*/  LDS R159, [R159+0x7400] ;  /* 0x007400009f9f7984 */ /* 0x000e220000000800 */
[----:B------:R-:W-:Y:S04]  /*9390*/  BSSY B0, `(.L_x_11737) ;  /* 0x0000004000007945 */ /* 0x000fe80003800000 */
[----:B------:R-:W-:Y:S05]  /*93a0*/  @!P5 BRA `(.L_x_11738) ;  /* 0x000000000008d947 */ /* 0x000fea0003800000 */
[----:B------:R1:W-:Y:S04]  /*93b0*/  REDG.E.ADD.F32.FTZ.RN.STRONG.GPU desc[UR18][R150.64+-0xf00], R234 ;  /* 0xfff100ea960079a6 */ /* 0x0003e8000c10f392 */
[----:B0-----:R0:W-:Y:S02]  /*93c0*/  REDG.E.ADD.F32.FTZ.RN.STRONG.GPU desc[UR18][R152.64+-0xf00], R159 ;  /* 0xfff1009f980079a6 */ /* 0x0011e4000c10f392 */
.L_x_11738:
[----:B------:R-:W-:Y:S05]  /*93d0*/  BSYNC B0 ;  /* 0x0000000000007941 */ /* 0x000fea0003800000 */
.L_x_11737:
        /* <DEDUP_REMOVED lines=12> */
.L_x_11740:
[----:B------:R-:W-:Y:S05]  /*94a0*/  BSYNC B0 ;  /* 0x0000000000007941 */ /* 0x000fea0003800000 */
.L_x_11739:
[----:B------:R-:W0:Y:S01]  /*94b0*/  LDS R161, [R161+0x7600] ;  /* 0x00760000a1a17984 */ /* 0x000e220000000800 */
[----:B------:R-:W-:Y:S04]  /*94c0*/  BSSY B0, `(.L_x_11741) ;  /* 0x0000004000007945 */ /* 0x000fe80003800000 */
[----:B------:R-:W-:Y:S05]  /*94d0*/  @!P0 BRA `(.L_x_11742) ;  /* 0x0000000000088947 */ /* 0x000fea0003800000 */
[----:B------:R1:W-:Y:S04]  /*94e0*/  REDG.E.ADD.F32.FTZ.RN.STRONG.GPU desc[UR18][R150.64+-0xd00], R236 ;  /* 0xfff300ec960079a6 */ /* 0x0003e8000c10f392 */
[----:B0-----:R0:W-:Y:S02]  /*94f0*/  REDG.E.ADD.F32.FTZ.RN.STRONG.GPU desc[UR18][R152.64+-0xd00], R161 ;  /* 0xfff300a1980079a6 */ /* 0x0011e4000c10f392 */
.L_x_11742:
[----:B------:R-:W-:Y:S05]  /*9500*/  BSYNC B0 ;  /* 0x0000000000007941 */ /* 0x000fea0003800000 */
.L_x_11741:
[----:B01----:R0:W1:Y:S01]  /*9510*/  LDS R33, [R162+0x7700] ;  /* 0x00770000a2217984 */ /* 0x0030620000000800 */
[----:B------:R-:W-:Y:S04]  /*9520*/  BSSY B0, `(.L_x_11743) ;  /* 0x0000004000007945 */ /* 0x000fe80003800000 */
[----:B------:R-:W-:Y:S05]  /*9530*/  @!P1 BRA `(.L_x_11744) ;  /* 0x0000000000089947 */ /* 0x000fea0003800000 */
[----:B------:R0:W-:Y:S04]  /*9540*/  REDG.E.ADD.F32.FTZ.RN.STRONG.GPU desc[UR18][R150.64+-0xc00], R237 ;  /* 0xfff400ed960079a6 */ /* 0x0001e8000c10f392 */
[----:B-1----:R0:W-:Y:S02]  /*9550*/  REDG.E.ADD.F32.FTZ.RN.STRONG.GPU desc[UR18][R152.64+-0xc00], R33 ;  /* 0xfff40021980079a6 */ /* 0x0021e4000c10f392 */
.L_x_11744:
[----:B------:R-:W-:Y:S05]  /*9560*/  BSYNC B0 ;  /* 0x0000000000007941 */ /* 0x000fea0003800000 */
.L_x_11743:
[----:B------:R-:W0:Y:S01]  /*9570*/  LDS R163, [R163+0x7800] ;  /* 0x00780000a3a37984 */ /* 0x000e220000000800 */
[----:B------:R-:W-:Y:S04]  /*9580*/  BSSY B0, `(.L_x_11745) ;  /* 0x0000004000007945 */ /* 0x000fe80003800000 */
[----:B------:R-:W-:Y:S05]  /*9590*/  @!P2 BRA `(.L_x_11746) ;  /* 0x000000000008a947 */ /* 0x000fea0003800000 */
[----:B------:R1:W-:Y:S04]  /*95a0*/  REDG.E.ADD.F32.FTZ.RN.STRONG.GPU desc[UR18][R150.64+-0xb00], R238 ;  /* 0xfff500ee960079a6 */ /* 0x0003e8000c10f392 */
[----:B0-----:R0:W-:Y:S02]  /*95b0*/  REDG.E.ADD.F32.FTZ.RN.STRONG.GPU desc[UR18][R152.64+-0xb00], R163 ;  /* 0xfff500a3980079a6 */ /* 0x0011e4000c10f392 */
.L_x_11746:
[----:B------:R-:W-:Y:S05]  /*95c0*/  BSYNC B0 ;  /* 0x0000000000007941 */ /* 0x000fea0003800000 */
.L_x_11745:
[----:B01----:R0:W1:Y:S01]  /*95d0*/  LDS R33, [R164+0x7900] ;  /* 0x00790000a4217984 */ /* 0x0030620000000800 */
[----:B------:R-:W-:Y:S04]  /*95e0*/  BSSY B0, `(.L_x_11747) ;  /* 0x0000004000007945 */ /* 0x000fe80003800000 */
[----:B------:R-:W-:Y:S05]  /*95f0*/  @!P3 BRA `(.L_x_11748) ;  /* 0x000000000008b947 */ /* 0x000fea0003800000 */
[----:B------:R0:W-:Y:S04]  /*9600*/  REDG.E.ADD.F32.FTZ.RN.STRONG.GPU desc[UR18][R150.64+-0xa00], R239 ;  /* 0xfff600ef960079a6 */ /* 0x0001e8000c10f392 */
[----:B-1----:R0:W-:Y:S02]  /*9610*/  REDG.E.ADD.F32.FTZ.RN.STRONG.GPU desc[UR18][R152.64+-0xa00], R33 ;  /* 0xfff60021980079a6 */ /* 0x0021e4000c10f392 */
.L_x_11748:
[----:B------:R-:W-:Y:S05]  /*9620*/  BSYNC B0 ;  /* 0x0000000000007941 */ /* 0x000fea0003800000 */
.L_x_11747:
[----:B------:R-:W0:Y:S01]  /*9630*/  LDS R165, [R165+0x7a00] ;  /* 0x007a0000a5a57984 */ /* 0x000e220000000800 */
[----:B------:R-:W-:Y:S04]  /*9640*/  BSSY B0, `(.L_x_11749) ;  /* 0x0000004000007945 */ /* 0x000fe80003800000 */
[----:B------:R-:W-:Y:S05]  /*9650*/  @!P4 BRA `(.L_x_11750) ;  /* 0x000000000008c947 */ /* 0x000fea0003800000 */
[----:B------:R1:W-:Y:S04]  /*9660*/  REDG.E.ADD.F32.FTZ.RN.STRONG.GPU desc[UR18][R150.64+-0x900], R240 ;  /* 0xfff700f0960079a6 */ /* 0x0003e8000c10f392 */
[----:B0-----:R0:W-:Y:S02]  /*9670*/  REDG.E.ADD.F32.FTZ.RN.STRONG.GPU desc[UR18][R152.64+-0x900], R165 ;  /* 0xfff700a5980079a6 */ /* 0x0011e4000c10f392 */
.L_x_11750:
[----:B------:R-:W-:Y:S05]  /*9680*/  BSYNC B0 ;  /* 0x0000000000007941 */ /* 0x000fea0003800000 */
.L_x_11749:
[----:B01----:R0:W1:Y:S01]  /*9690*/  LDS R33, [R166+0x7b00] ;  /* 0x007b0000a6217984 */ /* 0x0030620000000800 */
[----:B------:R-:W-:Y:S04]  /*96a0*/  BSSY B0, `(.L_x_11751) ;  /* 0x0000004000007945 */ /* 0x000fe80003800000 */
[----:B------:R-:W-:Y:S05]  /*96b0*/  @!P5 BRA `(.L_x_11752) ;  /* 0x000000000008d947 */ /* 0x000fea0003800000 */
[----:B------:R0:W-:Y:S04]  /*96c0*/  REDG.E.ADD.F32.FTZ.RN.STRONG.GPU desc[UR18][R150.64+-0x800], R241 ;  /* 0xfff800f1960079a6 */ /* 0x0001e8000c10f392 */
[----:B-1----:R0:W-:Y:S02]  /*96d0*/  REDG.E.ADD.F32.FTZ.RN.STRONG.GPU desc[UR18][R152.64+-0x800], R33 ;  /* 0xfff80021980079a6 */ /* 0x0021e4000c10f392 */
.L_x_11752:
[----:B------:R-:W-:Y:S05]  /*96e0*/  BSYNC B0 ;  /* 0x0000000000007941 */ /* 0x000fea0003800000 */
.L_x_11751:
        /* <DEDUP_REMOVED lines=12> */
.L_x_11754:
[----:B------:R-:W-:Y:S05]  /*97b0*/  BSYNC B0 ;  /* 0x0000000000007941 */ /* 0x000fea0003800000 */
.L_x_11753:
[----:B01----:R0:W1:Y:S01]  /*97c0*/  LDS R33, [R168+0x7d00] ;  /* 0x007d0000a8217984 */ /* 0x0030620000000800 */
[----:B------:R-:W-:Y:S04]  /*97d0*/  BSSY B0, `(.L_x_11755) ;  /* 0x0000004000007945 */ /* 0x000fe80003800000 */
[----:B------:R-:W-:Y:S05]  /*97e0*/  @!P0 BRA `(.L_x_11756) ;  /* 0x0000000000088947 */ /* 0x000fea0003800000 */
[----:B------:R0:W-:Y:S04]  /*97f0*/  REDG.E.ADD.F32.FTZ.RN.STRONG.GPU desc[UR18][R150.64+-0x600], R245 ;  /* 0xfffa00f5960079a6 */ /* 0x0001e8000c10f392 */
[----:B-1----:R0:W-:Y:S02]  /*9800*/  REDG.E.ADD.F32.FTZ.RN.STRONG.GPU desc[UR18][R152.64+-0x600], R33 ;  /* 0xfffa0021980079a6 */ /* 0x0021e4000c10f392 */
.L_x_11756:
[----:B------:R-:W-:Y:S05]  /*9810*/  BSYNC B0 ;  /* 0x0000000000007941 */ /* 0x000fea0003800000 */
.L_x_11755:
[----:B------:R-:W0:Y:S01]  /*9820*/  LDS R169, [R169+0x7e00] ;  /* 0x007e0000a9a97984 */ /* 0x000e220000000800 */
[----:B------:R-:W-:Y:S04]  /*9830*/  BSSY B0, `(.L_x_11757) ;  /* 0x0000004000007945 */ /* 0x000fe80003800000 */
[----:B------:R-:W-:Y:S05]  /*9840*/  @!P1 BRA `(.L_x_11758) ;  /* 0x0000000000089947 */ /* 0x000fea0003800000 */
[----:B------:R1:W-:Y:S04]  /*9850*/  REDG.E.ADD.F32.FTZ.RN.STRONG.GPU desc[UR18][R150.64+-0x500], R246 ;  /* 0xfffb00f6960079a6 */ /* 0x0003e8000c10f392 */
[----:B0-----:R0:W-:Y:S02]  /*9860*/  REDG.E.ADD.F32.FTZ.RN.STRONG.GPU desc[UR18][R152.64+-0x500], R169 ;  /* 0xfffb00a9980079a6 */ /* 0x0011e4000c10f392 */
.L_x_11758:
[----:B------:R-:W-:Y:S05]  /*9870*/  BSYNC B0 ;  /* 0x0000000000007941 */ /* 0x000fea0003800000 */
.L_x_11757:
[----:B------:R-:W0:Y:S01]  /*9880*/  LDS R171, [R171+0x7f00] ;  /* 0x007f0000abab7984 */ /* 0x000e220000000800 */
[----:B------:R-:W-:Y:S04]  /*9890*/  BSSY B0, `(.L_x_11759) ;  /* 0x0000004000007945 */ /* 0x000fe80003800000 */
[----:B------:R-:W-:Y:S05]  /*98a0*/  @!P2 BRA `(.L_x_11760) ;  /* 0x000000000008a947 */ /* 0x000fea0003800000 */
[----:B------:R1:W-:Y:S04]  /*98b0*/  REDG.E.ADD.F32.FTZ.RN.STRONG.GPU desc[UR18][R150.64+-0x400], R247 ;  /* 0xfffc00f7960079a6 */ /* 0x0003e8000c10f392 */
[----:B0-----:R0:W-:Y:S02]  /*98c0*/  REDG.E.ADD.F32.FTZ.RN.STRONG.GPU desc[UR18][R152.64+-0x400], R171 ;  /* 0xfffc00ab980079a6 */ /* 0x0011e4000c10f392 */
.L_x_11760:
[----:B------:R-:W-:Y:S05]  /*98d0*/  BSYNC B0 ;  /* 0x0000000000007941 */ /* 0x000fea0003800000 */
.L_x_11759:
[----:B01----:R0:W1:Y:S01]  /*98e0*/  LDS R33, [R172+0x8000] ;  /* 0x00800000ac217984 */ /* 0x0030620000000800 */
[----:B------:R-:W-:Y:S04]  /*98f0*/  BSSY B0, `(.L_x_11761) ;  /* 0x0000004000007945 */ /* 0x000fe80003800000 */
[----:B------:R-:W-:Y:S05]  /*9900*/  @!P3 BRA `(.L_x_11762) ;  /* 0x000000000008b947 */ /* 0x000fea0003800000 */
[----:B------:R0:W-:Y:S04]  /*9910*/  REDG.E.ADD.F32.FTZ.RN.STRONG.GPU desc[UR18][R150.64+-0x300], R248 ;  /* 0xfffd00f8960079a6 */ /* 0x0001e8000c10f392 */
[----:B-1----:R0:W-:Y:S02]  /*9920*/  REDG.E.ADD.F32.FTZ.RN.STRONG.GPU desc[UR18][R152.64+-0x300], R33 ;  /* 0xfffd0021980079a6 */ /* 0x0021e4000c10f392 */
.L_x_11762:
[----:B------:R-:W-:Y:S05]  /*9930*/  BSYNC B0 ;  /* 0x0000000000007941 */ /* 0x000fea0003800000 */
.L_x_11761:
[----:B------:R-:W0:Y:S01]  /*9940*/  LDS R173, [R173+0x8100] ;  /* 0x00810000adad7984 */ /* 0x000e220000000800 */
[----:B------:R-:W-:Y:S04]  /*9950*/  BSSY B0, `(.L_x_11763) ;  /* 0x0000004000007945 */ /* 0x000fe80003800000 */
[----:B------:R-:W-:Y:S05]  /*9960*/  @!P4 BRA `(.L_x_11764) ;  /* 0x000000000008c947 */ /* 0x000fea0003800000 */
[----:B------:R1:W-:Y:S04]  /*9970*/  REDG.E.ADD.F32.FTZ.RN.STRONG.GPU desc[UR18][R150.64+-0x200], R249 ;  /* 0xfffe00f9960079a6 */ /* 0x0003e8000c10f392 */
[----:B0-----:R0:W-:Y:S02]  /*9980*/  REDG.E.ADD.F32.FTZ.RN.STRONG.GPU desc[UR18][R152.64+-0x200], R173 ;  /* 0xfffe00ad980079a6 */ /* 0x0011e4000c10f392 */
.L_x_11764:
[----:B------:R-:W-:Y:S05]  /*9990*/  BSYNC B0 ;  /* 0x0000000000007941 */ /* 0x000fea0003800000 */
.L_x_11763:
[----:B01----:R0:W1:Y:S01]  /*99a0*/  LDS R33, [R174+0x8200] ;  /* 0x00820000ae217984 */ /* 0x0030620000000800 */
[----:B------:R-:W-:Y:S04]  /*99b0*/  BSSY B0, `(.L_x_11765) ;  /* 0x0000004000007945 */ /* 0x000fe80003800000 */
[----:B------:R-:W-:Y:S05]  /*99c0*/  @!P5 BRA `(.L_x_11766) ;  /* 0x000000000008d947 */ /* 0x000fea0003800000 */
[----:B------:R0:W-:Y:S04]  /*99d0*/  REDG.E.ADD.F32.FTZ.RN.STRONG.GPU desc[UR18][R150.64+-0x100], R250 ;  /* 0xffff00fa960079a6 */ /* 0x0001e8000c10f392 */
[----:B-1----:R0:W-:Y:S02]  /*99e0*/  REDG.E.ADD.F32.FTZ.RN.STRONG.GPU desc[UR18][R152.64+-0x100], R33 ;  /* 0xffff0021980079a6 */ /* 0x0021e4000c10f392 */
.L_x_11766:
[----:B------:R-:W-:Y:S05]  /*99f0*/  BSYNC B0 ;  /* 0x0000000000007941 */ /* 0x000fea0003800000 */
.L_x_11765:
        /* <DEDUP_REMOVED lines=8> */
[-C--:B------:R-:W-:Y:S01]  /*9a80*/  FFMA.FTZ R21, R134, R19.reuse, R21 ;  /* 0x0000001386157223 */ /* 0x080fe20000010015 */
        /* <DEDUP_REMOVED lines=25> */
[----:B------:R-:W-:Y:S01]  /*9c20*/  BSSY B0, `(.L_x_11767) ;  /* 0x0000045000007945 */ /* 0x000fe20003800000 */
        /* <DEDUP_REMOVED lines=61> */
[----:B------:R-:W0:Y:S04]  /*a000*/  LDS.64 R20, [R188+0x8410] ;  /* 0x00841000bc147984 */ /* 0x000e280000000a00 */
[----:B------:R-:W1:Y:S01]  /*a010*/  @P0 LDS.64 R22, [R17+0xae60] ;  /* 0x00ae600011160984 */ /* 0x000e620000000a00 */
[----:B0-----:R-:W-:Y:S01]  /*a020*/  FADD.FTZ R19, R19, R21 ;  /* 0x0000001513137221 */ /* 0x001fe20000010000 */
[----:B------:R-:W-:-:S03]  /*a030*/  FADD.FTZ R18, R18, R20 ;  /* 0x0000001412127221 */ /* 0x000fc60000010000 */
[----:B-1----:R-:W-:Y:S01]  /*a040*/  @P0 FADD.FTZ R19, R19, R23 ;  /* 0x0000001713130221 */ /* 0x002fe20000010000 */
[----:B------:R-:W-:-:S05]  /*a050*/  @P0 FADD.FTZ R18, R18, R22 ;  /* 0x0000001612120221 */ /* 0x000fca0000010000 */
[----:B------:R1:W-:Y:S02]  /*a060*/  STS.64 [R17+0xae60], R18 ;  /* 0x00ae601211007388 */ /* 0x0003e40000000a00 */
.L_x_11768:
[----:B------:R-:W-:Y:S05]  /*a070*/  BSYNC B0 ;  /* 0x0000000000007941 */ /* 0x000fea0003800000 */
.L_x_11767:
[----:B------:R-:W-:Y:S02]  /*a080*/  UIADD3 UR7, UR7, 0x1, URZ ;  /* 0x0000000107077890 */ /* 0x000fe4000fffe03f */
[----:B------:R-:W-:Y:S02]  /*a090*/  UIADD3 UR8, UP1, UR8, 0x1, URZ ;  /* 0x0000000108087890 */ /* 0x000fe4000ff3e03f */
[----:B------:R-:W-:Y:S02]  /*a0a0*/  UISETP.GE.AND UP0, UPT, UR7, UR54, UPT ;  /* 0x000000360700728c */ /* 0x000fe4000bf06270 */
[----:B------:R-:W-:-:S04]  /*a0b0*/  UIADD3.X UR9, URZ, UR9, URZ, UP1, !UPT ;  /* 0x000000093f097290 */ /* 0x000fc80008ffe43f */
[----:B------:R-:W-:-:S13]  /*a0c0*/  PLOP3.LUT P0, PT, PT, PT, UP0, 0x80, 0x0 ;  /* 0x000000000000781c */ /* 0x000fda0003f0f008 */
[----:B------:R-:W-:Y:S05]  /*a0d0*/  @!P0 BRA `(.L_x_11769) ;  /* 0xffffff7000e08947 */ /* 0x000fea000383ffff */
.L_x_11674:
[----:B------:R-:W-:Y:S01]  /*a0e0*/  BAR.SYNC.DEFER_BLOCKING 0x0 ;  /* 0x0000000000007b1d */ /* 0x000fe20000010000 */
[----:B------:R-:W-:Y:S01]  /*a0f0*/  LEA R3, R190, R187, 0x2 ;  /* 0x000000bbbe037211 */ /* 0x000fe200078e10ff */
[----:B------:R-:W-:Y:S01]  /*a100*/  UIADD3 UR7, UR13, -0x1, URZ ;  /* 0xffffffff0d077890 */ /* 0x000fe2000fffe03f */
[----:B------:R-:W-:Y:S01]  /*a110*/  IADD3 R187, R187, R190, RZ ;  /* 0x000000bebbbb7210 */ /* 0x000fe20007ffe0ff */
[----:B------:R-:W-:Y:S01]  /*a120*/  USHF.R.S32.HI UR28, URZ, 0x1f, UR11 ;  /* 0x0000001f3f1c7899 */ /* 0x000fe2000801140b */
[-C--:B------:R-:W-:Y:S01]  /*a130*/  LEA R4, R3, R188.reuse, 0x4 ;  /* 0x000000bc03047211 */ /* 0x080fe200078e20ff */
[----:B------:R-:W-:Y:S01]  /*a140*/  USHF.L.U32 UR8, UR7, 0xa, URZ ;  /* 0x0000000a07087899 */ /* 0x000fe2000800063f */
[----:B------:R-:W-:Y:S01]  /*a150*/  LEA R187, R187, R188, 0x4 ;  /* 0x000000bcbbbb7211 */ /* 0x000fe200078e20ff */
[----:B------:R-:W-:Y:S01]  /*a160*/  ULDC.64 UR24, c[0x0][0x388] ;  /* 0x0000e20000187ab9 */ /* 0x000fe20000000a00 */
[----:B------:R-:W-:Y:S01]  /*a170*/  USHF.R.S32.HI UR27, URZ, 0x1f, UR10 ;  /* 0x0000001f3f1b7899 */ /* 0x000fe2000801140a */
[----:B------:R-:W-:Y:S01]  /*a180*/  FADD.FTZ R0, R191, R96 ;  /* 0x00000060bf007221 */ /* 0x000fe20000010000 */
[----:B------:R-:W-:-:S02]  /*a190*/  UIMAD UR22, UR28, UR24, URZ ;  /* 0x000000181c1672a4 */ /* 0x000fc4000f8e023f */
[----:B------:R-:W-:Y:S01]  /*a1a0*/  USHF.R.S32.HI UR9, URZ, 0x1f, UR8 ;  /* 0x0000001f3f097899 */ /* 0x000fe20008011408 */
[----:B------:R-:W-:Y:S01]  /*a1b0*/  FADD.FTZ R5, R0, R97 ;  /* 0x0000006100057221 */ /* 0x000fe20000010000 */
[----:B------:R-:W-:Y:S02]  /*a1c0*/  UIMAD UR26, UR11, UR25, UR22 ;  /* 0x000000190b1a72a4 */ /* 0x000fe4000f8e0216 */
[----:B------:R-:W-:Y:S01]  /*a1d0*/  UIMAD.WIDE.U32 UR24, UR11, UR24, UR8 ;  /* 0x000000180b1872a5 */ /* 0x000fe2000f8e0008 */
[----:B------:R-:W-:Y:S01]  /*a1e0*/  FADD.FTZ R0, R5, R98 ;  /* 0x0000006205007221 */ /* 0x000fe20000010000 */
[----:B------:R-:W-:Y:S01]  /*a1f0*/  ULDC.64 UR22, c[0x0][0x390] ;  /* 0x0000e40000167ab9 */ /* 0x000fe20000000a00 */
[----:B------:R-:W-:Y:S02]  /*a200*/  UIADD3 UR14, UP1, UR14, -0x2000, URZ ;  /* 0xffffe0000e0e7890 */ /* 0x000fe4000ff3e03f */
[----:B------:R-:W-:Y:S01]  /*a210*/  UIADD3 UR25, UR25, UR26, URZ ;  /* 0x0000001a19197290 */ /* 0x000fe2000fffe03f */
[----:B------:R-:W-:Y:S01]  /*a220*/  FADD.FTZ R5, R0, R99 ;  /* 0x0000006300057221 */ /* 0x000fe20000010000 */
[----:B------:R-:W-:Y:S01]  /*a230*/  STS.128 [R4], R112 ;  /* 0x0000007004007388 */ /* 0x000fe20000000c00 */
[----:B------:R-:W-:-:S02]  /*a240*/  UIMAD UR26, UR27, UR22, URZ ;  /* 0x000000161b1a72a4 */ /* 0x000fc4000f8e023f */
[----:B------:R-:W-:Y:S01]  /*a250*/  UIADD3 UR16, UP2, UR16, -0x2000, URZ ;  /* 0xffffe00010107890 */ /* 0x000fe2000ff5e03f */
[----:B------:R-:W-:Y:S01]  /*a260*/  STS.128 [R4+0x10], R108 ;  /* 0x0000106c04007388 */ /* 0x000fe20000000c00 */
[----:B------:R-:W-:Y:S02]  /*a270*/  UIMAD UR26, UR10, UR23, UR26 ;  /* 0x000000170a1a72a4 */ /* 0x000fe4000f8e021a */
[----:B------:R-:W-:Y:S01]  /*a280*/  UIMAD.WIDE.U32 UR22, UR10, UR22, UR24 ;  /* 0x000000160a1672a5 */ /* 0x000fe2000f8e0018 */
[----:B------:R-:W-:Y:S01]  /*a290*/  STS.128 [R4+0x20], R104 ;  /* 0x0000206804007388 */ /* 0x000fe20000000c00 */
[----:B------:R-:W-:Y:S01]  /*a2a0*/  UIADD3 UR53, UP3, UR53, -0x1000, URZ ;  /* 0xfffff00035357890 */ /* 0x000fe2000ff7e03f */
[----:B------:R-:W-:Y:S02]  /*a2b0*/  ULDC.64 UR24, c[0x0][0x3e0] ;  /* 0x0000f80000187ab9 */ /* 0x000fe40000000a00 */
[----:B------:R-:W-:Y:S01]  /*a2c0*/  STS.128 [R4+0x30], R100 ;  /* 0x0000306404007388 */ /* 0x000fe20000000c00 */
[----:B------:R-:W-:-:S03]  /*a2d0*/  NOP ;  /* 0x0000000000007918 */ /* 0x000fc60000000000 */
[----:B------:R-:W5:Y:S01]  /*a2e0*/  LDS.128 R8, [R187] ;  /* 0x00000000bb087984 */ /* 0x000f620000000c00 */
[----:B------:R-:W-:Y:S02]  /*a2f0*/  UIADD3 UR23, UR23, UR26, URZ ;  /* 0x0000001a17177290 */ /* 0x000fe4000fffe03f */
[----:B------:R-:W-:Y:S01]  /*a300*/  ULEA UR24, UP0, UR22, UR24, 0x2 ;  /* 0x0000001816187291 */ /* 0x000fe2000f80103f */
[----:B------:R-:W2:Y:S01]  /*a310*/  LDS.128 R12, [R187+0x200] ;  /* 0x00020000bb0c7984 */ /* 0x000ea20000000c00 */
[----:B------:R-:W-:Y:S02]  /*a320*/  UIADD3 UR51, UP4, UR51, -0x1000, URZ ;  /* 0xfffff00033337890 */ /* 0x000fe4000ff9e03f */
[----:B------:R-:W-:Y:S01]  /*a330*/  ULEA.HI.X UR25, UR22, UR25, UR23, 0x2, UP0 ;  /* 0x0000001916197291 */ /* 0x000fe200080f1417 */
[----:B01----:R-:W0:Y:S01]  /*a340*/  LDS.128 R16, [R187+0x400] ;  /* 0x00040000bb107984 */ /* 0x003e220000000c00 */
[----:B------:R-:W-:Y:S01]  /*a350*/  MOV R2, UR24 ;  /* 0x0000001800027c02 */ /* 0x000fe20008000f00 */
[----:B------:R-:W-:-:S02]  /*a360*/  UIADD3 UR49, UP5, UR49, -0x1000, URZ ;  /* 0xfffff00031317890 */ /* 0x000fc4000ffbe03f */
[----:B------:R-:W1:Y:S01]  /*a370*/  LDS.128 R20, [R187+0x600] ;  /* 0x00060000bb147984 */ /* 0x000e620000000c00 */
[----:B------:R-:W-:Y:S01]  /*a380*/  MOV R3, UR25 ;  /* 0x0000001900037c02 */ /* 0x000fe20008000f00 */
[----:B------:R-:W-:Y:S01]  /*a390*/  ULDC.64 UR24, c[0x0][0x3a8] ;  /* 0x0000ea0000187ab9 */ /* 0x000fe20000000a00 */
[----:B------:R-:W-:Y:S02]  /*a3a0*/  UIADD3 UR6, UR6, 0x1, URZ ;  /* 0x0000000106067890 */ /* 0x000fe4000fffe03f */
[----:B------:R-:W-:Y:S01]  /*a3b0*/  UIMAD UR22, UR28, UR24, URZ ;  /* 0x000000181c1672a4 */ /* 0x000fe2000f8e023f */
[----:B------:R-:W-:Y:S01]  /*a3c0*/  IMAD.WIDE R2, R184, 0x10, R2 ;  /* 0x00000010b8027825 */ /* 0x000fe200078e0202 */
        /* <DEDUP_REMOVED lines=11> */
[----:B------:R-:W-:Y:S01]  /*a480*/  ULEA UR9, UP0, UR8, UR24, 0x2 ;  /* 0x0000001808097291 */ /* 0x000fe2000f80103f */
[----:B-----5:R-:W-:Y:S01]  /*a490*/  STG.E.128 desc[UR18][R2.64], R8 ;  /* 0x0000000802007986 */ /* 0x020fe2000c101d12 */
[----:B------:R-:W-:-:S02]  /*a4a0*/  UIADD3.X UR52, UR52, -0x1, URZ, UP3, !UPT ;  /* 0xffffffff34347890 */ /* 0x000fc40009ffe43f */
[----:B------:R-:W-:Y:S01]  /*a4b0*/  ULEA.HI.X UR8, UR8, UR25, UR22, 0x2, UP0 ;  /* 0x0000001908087291 */ /* 0x000fe200080f1416 */
[----:B--2---:R-:W-:Y:S01]  /*a4c0*/  STG.E.128 desc[UR18][R2.64+0x200], R12 ;  /* 0x0002000c02007986 */ /* 0x004fe2000c101d12 */
[----:B------:R-:W-:Y:S02]  /*a4d0*/  UISETP.GT.AND UP0, UPT, UR13, 0x1, UPT ;  /* 0x000000010d00788c */ /* 0x000fe4000bf04270 */
[----:B------:R-:W-:Y:S01]  /*a4e0*/  UIADD3.X UR50, UR50, -0x1, URZ, UP4, !UPT ;  /* 0xffffffff32327890 */ /* 0x000fe2000a7fe43f */
[----:B0-----:R-:W-:Y:S01]  /*a4f0*/  STG.E.128 desc[UR18][R2.64+0x400], R16 ;  /* 0x0004001002007986 */ /* 0x001fe2000c101d12 */
[----:B------:R-:W-:Y:S02]  /*a500*/  UIADD3.X UR48, UR48, -0x1, URZ, UP5, !UPT ;  /* 0xffffffff30307890 */ /* 0x000fe4000affe43f */
[----:B------:R-:W-:Y:S01]  /*a510*/  PLOP3.LUT P0, PT, PT, PT, UP0, 0x80, 0x0 ;  /* 0x000000000000781c */ /* 0x000fe20003f0f008 */
[----:B-1----:R0:W-:Y:S01]  /*a520*/  STG.E.128 desc[UR18][R2.64+0x600], R20 ;  /* 0x0006001402007986 */ /* 0x0021e2000c101d12 */
[----:B------:R-:W-:Y:S01]  /*a530*/  UMOV UR13, UR7 ;  /* 0x00000007000d7c82 */ /* 0x000fe20008000000 */
[----:B------:R-:W-:Y:S01]  /*a540*/  BAR.SYNC.DEFER_BLOCKING 0x0 ;  /* 0x0000000000007b1d */ /* 0x000fe20000010000 */
[----:B0-----:R-:W-:-:S02]  /*a550*/  MOV R2, UR9 ;  /* 0x0000000900027c02 */ /* 0x001fc40008000f00 */
[----:B------:R-:W-:-:S03]  /*a560*/  MOV R3, UR8 ;  /* 0x0000000800037c02 */ /* 0x000fc60008000f00 */
[----:B------:R-:W-:Y:S01]  /*a570*/  IMAD.WIDE R184, R184, 0x10, R2 ;  /* 0x00000010b8b87825 */ /* 0x000fe200078e0202 */
[----:B------:R-:W-:Y:S04]  /*a580*/  STS.128 [R4], R96 ;  /* 0x0000006004007388 */ /* 0x000fe80000000c00 */
[----:B------:R0:W-:Y:S04]  /*a590*/  STS.128 [R4+0x10], R92 ;  /* 0x0000105c04007388 */ /* 0x0001e80000000c00 */
[----:B------:R1:W-:Y:S04]  /*a5a0*/  STS.128 [R4+0x20], R88 ;  /* 0x0000205804007388 */ /* 0x0003e80000000c00 */
[----:B------:R2:W-:Y:S01]  /*a5b0*/  STS.128 [R4+0x30], R84 ;  /* 0x0000305404007388 */ /* 0x0005e20000000c00 */
[----:B------:R-:W-:-:S03]  /*a5c0*/  NOP ;  /* 0x0000000000007918 */ /* 0x000fc60000000000 */
[----:B------:R-:W5:Y:S01]  /*a5d0*/  LDS.128 R8, [R187] ;  /* 0x00000000bb087984 */ /* 0x000f620000000c00 */
[----:B0-----:R-:W-:-:S03]  /*a5e0*/  FADD.FTZ R92, R5, R92 ;  /* 0x0000005c055c7221 */ /* 0x001fc60000010000 */
[----:B------:R-:W0:Y:S01]  /*a5f0*/  LDS.128 R12, [R187+0x200] ;  /* 0x00020000bb0c7984 */ /* 0x000e220000000c00 */
[----:B------:R-:W-:-:S03]  /*a600*/  FADD.FTZ R93, R92, R93 ;  /* 0x0000005d5c5d7221 */ /* 0x000fc60000010000 */
[----:B------:R-:W3:Y:S01]  /*a610*/  LDS.128 R16, [R187+0x400] ;  /* 0x00040000bb107984 */ /* 0x000ee20000000c00 */
[----:B------:R-:W-:-:S03]  /*a620*/  FADD.FTZ R94, R93, R94 ;  /* 0x0000005e5d5e7221 */ /* 0x000fc60000010000 */
[----:B------:R-:W4:Y:S01]  /*a630*/  LDS.128 R20, [R187+0x600] ;  /* 0x00060000bb147984 */ /* 0x000f220000000c00 */
[----:B------:R-:W-:-:S04]  /*a640*/  FADD.FTZ R95, R94, R95 ;  /* 0x0000005f5e5f7221 */ /* 0x000fc80000010000 */
[----:B-1----:R-:W-:-:S04]  /*a650*/  FADD.FTZ R88, R95, R88 ;  /* 0x000000585f587221 */ /* 0x002fc80000010000 */
[----:B------:R-:W-:-:S04]  /*a660*/  FADD.FTZ R89, R88, R89 ;  /* 0x0000005958597221 */ /* 0x000fc80000010000 */
[----:B------:R-:W-:-:S04]  /*a670*/  FADD.FTZ R90, R89, R90 ;  /* 0x0000005a595a7221 */ /* 0x000fc80000010000 */
[----:B------:R-:W-:-:S04]  /*a680*/  FADD.FTZ R91, R90, R91 ;  /* 0x0000005b5a5b7221 */ /* 0x000fc80000010000 */
[----:B--2---:R-:W-:-:S04]  /*a690*/  FADD.FTZ R84, R91, R84 ;  /* 0x000000545b547221 */ /* 0x004fc80000010000 */
[----:B------:R-:W-:Y:S01]  /*a6a0*/  FADD.FTZ R85, R84, R85 ;  /* 0x0000005554557221 */ /* 0x000fe20000010000 */
[----:B-----5:R1:W-:Y:S03]  /*a6b0*/  STG.E.128 desc[UR18][R184.64], R8 ;  /* 0x00000008b8007986 */ /* 0x0203e6000c101d12 */
[----:B------:R-:W-:Y:S01]  /*a6c0*/  FADD.FTZ R86, R85, R86 ;  /* 0x0000005655567221 */ /* 0x000fe20000010000 */
[----:B0-----:R1:W-:Y:S03]  /*a6d0*/  STG.E.128 desc[UR18][R184.64+0x200], R12 ;  /* 0x0002000cb8007986 */ /* 0x0013e6000c101d12 */
[----:B------:R-:W-:Y:S01]  /*a6e0*/  FADD.FTZ R191, R86, R87 ;  /* 0x0000005756bf7221 */ /* 0x000fe20000010000 */
[----:B---3--:R1:W-:Y:S04]  /*a6f0*/  STG.E.128 desc[UR18][R184.64+0x400], R16 ;  /* 0x00040010b8007986 */ /* 0x0083e8000c101d12 */
[----:B----4-:R1:W-:Y:S01]  /*a700*/  STG.E.128 desc[UR18][R184.64+0x600], R20 ;  /* 0x00060014b8007986 */ /* 0x0103e2000c101d12 */
[----:B------:R-:W-:Y:S05]  /*a710*/  @P0 BRA `(.L_x_11770) ;  /* 0xffffff6400140947 */ /* 0x000fea000383ffff */
.L_x_11672:
        /* <DEDUP_REMOVED lines=9> */
[----:B------:R-:W0:Y:S01]  /*a7b0*/  SHFL.DOWN P0, R3, R0, 0x2, 0x1f ;  /* 0x08401f0000037f89 */ /* 0x000e220000000000 */
[----:B--2---:R-:W-:-:S13]  /*a7c0*/  ISETP.NE.AND P1, PT, R4, RZ, PT ;  /* 0x000000ff0400720c */ /* 0x004fda0003f25270 */
[----:B-1----:R-:W1:Y:S01]  /*a7d0*/  @!P1 S2R R9, SR_CgaCtaId ;  /* 0x0000000000099919 */ /* 0x002e620000008800 */
        /* <DEDUP_REMOVED lines=27> */
.L_x_11772:
[----:B------:R-:W-:Y:S05]  /*a990*/  BSYNC B0 ;  /* 0x0000000000007941 */ /* 0x000fea0003800000 */
.L_x_11771:
        /* <DEDUP_REMOVED lines=40> */
.L_x_11774:
[----:B------:R-:W2:Y:S02]  /*ac20*/  S2R R7, SR_TID.X ;  /* 0x0000000000077919 */ /* 0x000ea40000002100 */
.L_x_11775:
[----:B------:R-:W-:Y:S05]  /*ac30*/  BSYNC B0 ;  /* 0x0000000000007941 */ /* 0x000fea0003800000 */
.L_x_11773:
        /* <DEDUP_REMOVED lines=15> */
.L_x_11776:
[C---:B------:R-:W-:Y:S02]  /*ad30*/  LEA R0, R7.reuse, UR7, 0x3 ;  /* 0x0000000707007c11 */ /* 0x040fe4000f8e18ff */
[----:B01-34-:R-:W-:Y:S02]  /*ad40*/  SHF.R.S32.HI R4, RZ, 0x1f, R7 ;  /* 0x0000001fff047819 */ /* 0x01bfe40000011407 */
        /* <DEDUP_REMOVED lines=17> */
.L_x_11678:
[----:B------:R-:W-:Y:S01]  /*ae60*/  HFMA2.MMA R245, -RZ, RZ, 0, 5.9604644775390625e-08 ;  /* 0x00000001fff57435 */ /* 0x000fe200000001ff */
[----:B------:R-:W-:Y:S02]  /*ae70*/  MOV R248, R37 ;  /* 0x0000002500f87202 */ /* 0x000fe40000000f00 */
[----:B------:R-:W-:Y:S02]  /*ae80*/  MOV R246, RZ ;  /* 0x000000ff00f67202 */ /* 0x000fe40000000f00 */
[----:B------:R-:W-:-:S07]  /*ae90*/  MOV R43, 0xffffffff ;  /* 0xffffffff002b7802 */ /* 0x000fce0000000f00 */
[----:B0-2--5:R-:W-:Y:S05]  /*aea0*/  WARPSYNC.COLLECTIVE R43, `(.L_x_11777) ;  /* 0x000000002b087348 */ /* 0x025fea0003c00000 */
[----:B------:R1:W3:Y:S02]  /*aeb0*/  SHFL.UP P3, R40, R248, R245, R246 ;  /* 0x040000f5f8287389 */ /* 0x0002e400000600f6 */
[----:B0123-5:R-:W-:Y:S01]  /*aec0*/  ENDCOLLECTIVE ;  /* 0x000000000000791b */ /* 0x02ffe20003800000 */
.L_x_11777:
[----:B------:R-:W-:Y:S02]  /*aed0*/  MOV R248, R36 ;  /* 0x0000002400f87202 */ /* 0x000fe40000000f00 */
[----:B------:R-:W-:-:S07]  /*aee0*/  MOV R42, R40 ;  /* 0x00000028002a7202 */ /* 0x000fce0000000f00 */
[----:B------:R-:W-:Y:S05]  /*aef0*/  WARPSYNC.COLLECTIVE R43, `(.L_x_11778) ;  /* 0x000000002b087348 */ /* 0x000fea0003c00000 */
[----:B------:R0:W1:Y:S02]  /*af00*/  SHFL.UP P3, R40, R248, R245, R246 ;  /* 0x040000f5f8287389 */ /* 0x00006400000600f6 */
[----:B01----:R-:W-:Y:S01]  /*af10*/  ENDCOLLECTIVE ;  /* 0x000000000000791b */ /* 0x003fe20003800000 */
.L_x_11778:
[----:B------:R-:W-:Y:S02]  /*af20*/  MOV R248, R38 ;  /* 0x0000002600f87202 */ /* 0x000fe40000000f00 */
[----:B------:R-:W-:-:S07]  /*af30*/  MOV R41, R40 ;  /* 0x0000002800297202 */ /* 0x000fce0000000f00 */
[----:B------:R-:W-:Y:S05]  /*af40*/  WARPSYNC.COLLECTIVE R43, `(.L_x_11779) ;  /* 0x000000002b087348 */ /* 0x000fea0003c00000 */
[----:B------:R0:W1:Y:S02]  /*af50*/  SHFL.UP P3, R40, R248, R245, R246 ;  /* 0x040000f5f8287389 */ /* 0x00006400000600f6 */
[----:B01----:R-:W-:Y:S01]  /*af60*/  ENDCOLLECTIVE ;  /* 0x000000000000791b */ /* 0x003fe20003800000 */
.L_x_11779:
[----:B------:R-:W-:Y:S02]  /*af70*/  MOV R248, R39 ;  /* 0x0000002700f87202 */ /* 0x000fe40000000f00 */
[----:B------:R-:W-:-:S07]  /*af80*/  MOV R241, R40 ;  /* 0x0000002800f17202 */ /* 0x000fce0000000f00 */
[----:B------:R-:W-:Y:S05]  /*af90*/  WARPSYNC.COLLECTIVE R43, `(.L_x_11780) ;  /* 0x000000002b087348 */ /* 0x000fea0003c00000 */
[----:B------:R0:W1:Y:S02]  /*afa0*/  SHFL.UP P3, R40, R248, R245, R246 ;  /* 0x040000f5f8287389 */ /* 0x00006400000600f6 */
[----:B01----:R-:W-:Y:S01]  /*afb0*/  ENDCOLLECTIVE ;  /* 0x000000000000791b */ /* 0x003fe20003800000 */
.L_x_11780:
        /* <DEDUP_REMOVED lines=17> */
.L_x_11781:
[----:B------:R-:W-:Y:S02]  /*b0d0*/  MOV R248, R36 ;  /* 0x0000002400f87202 */ /* 0x000fe40000000f00 */
[----:B------:R-:W-:-:S07]  /*b0e0*/  MOV R41, R40 ;  /* 0x0000002800297202 */ /* 0x000fce0000000f00 */
[----:B------:R-:W-:Y:S05]  /*b0f0*/  WARPSYNC.COLLECTIVE R43, `(.L_x_11782) ;  /* 0x000000002b087348 */ /* 0x000fea0003c00000 */
[----:B------:R0:W1:Y:S02]  /*b100*/  SHFL.UP P3, R40, R248, R245, R246 ;  /* 0x040000f5f8287389 */ /* 0x00006400000600f6 */
[----:B01----:R-:W-:Y:S01]  /*b110*/  ENDCOLLECTIVE ;  /* 0x000000000000791b */ /* 0x003fe20003800000 */
.L_x_11782:
[----:B------:R-:W-:Y:S02]  /*b120*/  MOV R248, R38 ;  /* 0x0000002600f87202 */ /* 0x000fe40000000f00 */
[----:B------:R-:W-:-:S07]  /*b130*/  MOV R42, R40 ;  /* 0x00000028002a7202 */ /* 0x000fce0000000f00 */
[----:B------:R-:W-:Y:S05]  /*b140*/  WARPSYNC.COLLECTIVE R43, `(.L_x_11783) ;  /* 0x000000002b087348 */ /* 0x000fea0003c00000 */
[----:B------:R0:W1:Y:S02]  /*b150*/  SHFL.UP P3, R40, R248, R245, R246 ;  /* 0x040000f5f8287389 */ /* 0x00006400000600f6 */
[----:B01----:R-:W-:Y:S01]  /*b160*/  ENDCOLLECTIVE ;  /* 0x000000000000791b */ /* 0x003fe20003800000 */
.L_x_11783:
[----:B------:R-:W-:Y:S02]  /*b170*/  MOV R248, R39 ;  /* 0x0000002700f87202 */ /* 0x000fe40000000f00 */
[----:B------:R-:W-:-:S07]  /*b180*/  MOV R241, R40 ;  /* 0x0000002800f17202 */ /* 0x000fce0000000f00 */
[----:B------:R-:W-:Y:S05]  /*b190*/  WARPSYNC.COLLECTIVE R43, `(.L_x_11784) ;  /* 0x000000002b087348 */ /* 0x000fea0003c00000 */
[----:B------:R0:W1:Y:S02]  /*b1a0*/  SHFL.UP P3, R40, R248, R245, R246 ;  /* 0x040000f5f8287389 */ /* 0x00006400000600f6 */
[----:B01----:R-:W-:Y:S01]  /*b1b0*/  ENDCOLLECTIVE ;  /* 0x000000000000791b */ /* 0x003fe20003800000 */
.L_x_11784:
        /* <DEDUP_REMOVED lines=17> */
.L_x_11785:
[----:B------:R-:W-:Y:S02]  /*b2d0*/  MOV R248, R36 ;  /* 0x0000002400f87202 */ /* 0x000fe40000000f00 */
[----:B------:R-:W-:-:S07]  /*b2e0*/  MOV R42, R40 ;  /* 0x00000028002a7202 */ /* 0x000fce0000000f00 */
[----:B------:R-:W-:Y:S05]  /*b2f0*/  WARPSYNC.COLLECTIVE R43, `(.L_x_11786) ;  /* 0x000000002b087348 */ /* 0x000fea0003c00000 */
[----:B------:R0:W1:Y:S02]  /*b300*/  SHFL.UP P3, R40, R248, R245, R246 ;  /* 0x040000f5f8287389 */ /* 0x00006400000600f6 */
[----:B01----:R-:W-:Y:S01]  /*b310*/  ENDCOLLECTIVE ;  /* 0x000000000000791b */ /* 0x003fe20003800000 */
.L_x_11786:
[----:B------:R-:W-:Y:S02]  /*b320*/  MOV R248, R38 ;  /* 0x0000002600f87202 */ /* 0x000fe40000000f00 */
[----:B------:R-:W-:-:S07]  /*b330*/  MOV R41, R40 ;  /* 0x0000002800297202 */ /* 0x000fce0000000f00 */
[----:B------:R-:W-:Y:S05]  /*b340*/  WARPSYNC.COLLECTIVE R43, `(.L_x_11787) ;  /* 0x000000002b087348 */ /* 0x000fea0003c00000 */
[----:B------:R0:W1:Y:S02]  /*b350*/  SHFL.UP P3, R40, R248, R245, R246 ;  /* 0x040000f5f8287389 */ /* 0x00006400000600f6 */
[----:B01----:R-:W-:Y:S01]  /*b360*/  ENDCOLLECTIVE ;  /* 0x000000000000791b */ /* 0x003fe20003800000 */
.L_x_11787:
[----:B------:R-:W-:Y:S02]  /*b370*/  MOV R248, R39 ;  /* 0x0000002700f87202 */ /* 0x000fe40000000f00 */
[----:B------:R-:W-:-:S07]  /*b380*/  MOV R241, R40 ;  /* 0x0000002800f17202 */ /* 0x000fce0000000f00 */
[----:B------:R-:W-:Y:S05]  /*b390*/  WARPSYNC.COLLECTIVE R43, `(.L_x_11788) ;  /* 0x000000002b087348 */ /* 0x000fea0003c00000 */
[----:B------:R0:W1:Y:S02]  /*b3a0*/  SHFL.UP P3, R40, R248, R245, R246 ;  /* 0x040000f5f8287389 */ /* 0x00006400000600f6 */
[----:B01----:R-:W-:Y:S01]  /*b3b0*/  ENDCOLLECTIVE ;  /* 0x000000000000791b */ /* 0x003fe20003800000 */
.L_x_11788:
        /* <DEDUP_REMOVED lines=17> */
.L_x_11789:
[----:B------:R-:W-:Y:S02]  /*b4d0*/  MOV R248, R36 ;  /* 0x0000002400f87202 */ /* 0x000fe40000000f00 */
[----:B------:R-:W-:-:S07]  /*b4e0*/  MOV R41, R40 ;  /* 0x0000002800297202 */ /* 0x000fce0000000f00 */
[----:B------:R-:W-:Y:S05]  /*b4f0*/  WARPSYNC.COLLECTIVE R43, `(.L_x_11790) ;  /* 0x000000002b087348 */ /* 0x000fea0003c00000 */
[----:B------:R0:W1:Y:S02]  /*b500*/  SHFL.UP P3, R40, R248, R245, R246 ;  /* 0x040000f5f8287389 */ /* 0x00006400000600f6 */
[----:B01----:R-:W-:Y:S01]  /*b510*/  ENDCOLLECTIVE ;  /* 0x000000000000791b */ /* 0x003fe20003800000 */
.L_x_11790:
[----:B------:R-:W-:Y:S02]  /*b520*/  MOV R248, R38 ;  /* 0x0000002600f87202 */ /* 0x000fe40000000f00 */
[----:B------:R-:W-:-:S07]  /*b530*/  MOV R241, R40 ;  /* 0x0000002800f17202 */ /* 0x000fce0000000f00 */
[----:B------:R-:W-:Y:S05]  /*b540*/  WARPSYNC.COLLECTIVE R43, `(.L_x_11791) ;  /* 0x000000002b087348 */ /* 0x000fea0003c00000 */
[----:B------:R0:W1:Y:S02]  /*b550*/  SHFL.UP P3, R40, R248, R245, R246 ;  /* 0x040000f5f8287389 */ /* 0x00006400000600f6 */
[----:B01----:R-:W-:Y:S01]  /*b560*/  ENDCOLLECTIVE ;  /* 0x000000000000791b */ /* 0x003fe20003800000 */
.L_x_11791:
[----:B------:R-:W-:Y:S02]  /*b570*/  MOV R248, R39 ;  /* 0x0000002700f87202 */ /* 0x000fe40000000f00 */
[----:B------:R-:W-:-:S07]  /*b580*/  MOV R42, R40 ;  /* 0x00000028002a7202 */ /* 0x000fce0000000f00 */
[----:B------:R-:W-:Y:S05]  /*b590*/  WARPSYNC.COLLECTIVE R43, `(.L_x_11792) ;  /* 0x000000002b087348 */ /* 0x000fea0003c00000 */
[----:B------:R0:W1:Y:S02]  /*b5a0*/  SHFL.UP P3, R40, R248, R245, R246 ;  /* 0x040000f5f8287389 */ /* 0x00006400000600f6 */
[----:B01----:R-:W-:Y:S01]  /*b5b0*/  ENDCOLLECTIVE ;  /* 0x000000000000791b */ /* 0x003fe20003800000 */
.L_x_11792:
[----:B------:R-:W-:Y:S01]  /*b5c0*/  FMUL.FTZ R249, R36, R42 ;  /* 0x0000002a24f97220 */ /* 0x000fe20000410000 */
        /* <DEDUP_REMOVED lines=16> */
.L_x_11793:
[----:B------:R-:W-:Y:S02]  /*b6d0*/  MOV R248, R36 ;  /* 0x0000002400f87202 */ /* 0x000fe40000000f00 */
[----:B------:R-:W-:-:S07]  /*b6e0*/  MOV R42, R40 ;  /* 0x00000028002a7202 */ /* 0x000fce0000000f00 */
[----:B------:R-:W-:Y:S05]  /*b6f0*/  WARPSYNC.COLLECTIVE R43, `(.L_x_11794) ;  /* 0x000000002b087348 */ /* 0x000fea0003c00000 */
[----:B------:R0:W1:Y:S02]  /*b700*/  SHFL.UP P3, R40, R248, R245, R246 ;  /* 0x040000f5f8287389 */ /* 0x00006400000600f6 */
[----:B01----:R-:W-:Y:S01]  /*b710*/  ENDCOLLECTIVE ;  /* 0x000000000000791b */ /* 0x003fe20003800000 */
.L_x_11794:
[----:B------:R-:W-:Y:S02]  /*b720*/  MOV R248, R38 ;  /* 0x0000002600f87202 */ /* 0x000fe40000000f00 */
[----:B------:R-:W-:-:S07]  /*b730*/  MOV R41, R40 ;  /* 0x0000002800297202 */ /* 0x000fce0000000f00 */
[----:B------:R-:W-:Y:S05]  /*b740*/  WARPSYNC.COLLECTIVE R43, `(.L_x_11795) ;  /* 0x000000002b087348 */ /* 0x000fea0003c00000 */
[----:B------:R0:W1:Y:S02]  /*b750*/  SHFL.UP P3, R40, R248, R245, R246 ;  /* 0x040000f5f8287389 */ /* 0x00006400000600f6 */
[----:B01----:R-:W-:Y:S01]  /*b760*/  ENDCOLLECTIVE ;  /* 0x000000000000791b */ /* 0x003fe20003800000 */
.L_x_11795:
[----:B------:R-:W-:Y:S02]  /*b770*/  MOV R248, R39 ;  /* 0x0000002700f87202 */ /* 0x000fe40000000f00 */
[----:B------:R-:W-:-:S07]  /*b780*/  MOV R241, R40 ;  /* 0x0000002800f17202 */ /* 0x000fce0000000f00 */
[----:B------:R-:W-:Y:S05]  /*b790*/  WARPSYNC.COLLECTIVE R43, `(.L_x_11796) ;  /* 0x000000002b087348 */ /* 0x000fea0003c00000 */
[----:B------:R0:W1:Y:S02]  /*b7a0*/  SHFL.UP P3, R40, R248, R245, R246 ;  /* 0x040000f5f8287389 */ /* 0x00006400000600f6 */
[----:B01----:R-:W-:Y:S01]  /*b7b0*/  ENDCOLLECTIVE ;  /* 0x000000000000791b */ /* 0x003fe20003800000 */
.L_x_11796:
[----:B------:R-:W-:Y:S05]  /*b7c0*/  BRA `(.L_x_11797) ;  /* 0xffffff8400887947 */ /* 0x000fea000383ffff */
.L_x_11679:
        /* <DEDUP_REMOVED lines=8> */
.L_x_11799:
[----:B------:R-:W-:Y:S05]  /*b850*/  BSYNC B0 ;  /* 0x0000000000007941 */ /* 0x000fea0003800000 */
.L_x_11798:
[----:B------:R-:W-:Y:S05]  /*b860*/  BRA `(.L_x_11800) ;  /* 0xffffff8400987947 */ /* 0x000fea000383ffff */
.L_x_11680:
        /* <DEDUP_REMOVED lines=8> */
.L_x_11802:
[----:B------:R-:W-:Y:S05]  /*b8f0*/  BSYNC B0 ;  /* 0x0000000000007941 */ /* 0x000fea0003800000 */
.L_x_11801:
[----:B------:R-:W-:Y:S05]  /*b900*/  BRA `(.L_x_11803) ;  /* 0xffffff8400787947 */ /* 0x000fea000383ffff */
.L_x_11681:
        /* <DEDUP_REMOVED lines=8> */
.L_x_11805:
[----:B------:R-:W-:Y:S05]  /*b990*/  BSYNC B0 ;  /* 0x0000000000007941 */ /* 0x000fea0003800000 */
.L_x_11804:
[----:B------:R-:W-:Y:S05]  /*b9a0*/  BRA `(.L_x_11806) ;  /* 0xffffff8400587947 */ /* 0x000fea000383ffff */
.L_x_11682:
        /* <DEDUP_REMOVED lines=8> */
.L_x_11808:
[----:B------:R-:W-:Y:S05]  /*ba30*/  BSYNC B0 ;  /* 0x0000000000007941 */ /* 0x000fea0003800000 */
.L_x_11807:
[----:B------:R-:W-:Y:S05]  /*ba40*/  BRA `(.L_x_11809) ;  /* 0xffffff8400387947 */ /* 0x000fea000383ffff */
.L_x_11683:
        /* <DEDUP_REMOVED lines=8> */
.L_x_11811:
[----:B------:R-:W-:Y:S05]  /*bad0*/  BSYNC B0 ;  /* 0x0000000000007941 */ /* 0x000fea0003800000 */
.L_x_11810:
        /* <DEDUP_REMOVED lines=10> */
.L_x_11812:
[----:B------:R-:W-:Y:S02]  /*bb80*/  MOV R248, R38 ;  /* 0x0000002600f87202 */ /* 0x000fe40000000f00 */
[----:B------:R-:W-:-:S07]  /*bb90*/  MOV R36, R40 ;  /* 0x0000002800247202 */ /* 0x000fce0000000f00 */
[----:B------:R-:W-:Y:S05]  /*bba0*/  WARPSYNC.COLLECTIVE R43, `(.L_x_11813) ;  /* 0x000000002b087348 */ /* 0x000fea0003c00000 */
[----:B------:R0:W1:Y:S02]  /*bbb0*/  SHFL.UP P3, R40, R248, R245, R246 ;  /* 0x040000f5f8287389 */ /* 0x00006400000600f6 */
[----:B01----:R-:W-:Y:S01]  /*bbc0*/  ENDCOLLECTIVE ;  /* 0x000000000000791b */ /* 0x003fe20003800000 */
.L_x_11813:
[----:B------:R-:W-:Y:S02]  /*bbd0*/  MOV R248, R39 ;  /* 0x0000002700f87202 */ /* 0x000fe40000000f00 */
[----:B------:R-:W-:-:S07]  /*bbe0*/  MOV R38, R40 ;  /* 0x0000002800267202 */ /* 0x000fce0000000f00 */
[----:B------:R-:W-:Y:S05]  /*bbf0*/  WARPSYNC.COLLECTIVE R43, `(.L_x_11814) ;  /* 0x000000002b087348 */ /* 0x000fea0003c00000 */
[----:B------:R0:W1:Y:S02]  /*bc00*/  SHFL.UP P3, R40, R248, R245, R246 ;  /* 0x040000f5f8287389 */ /* 0x00006400000600f6 */
[----:B01----:R-:W-:Y:S01]  /*bc10*/  ENDCOLLECTIVE ;  /* 0x000000000000791b */ /* 0x003fe20003800000 */
.L_x_11814:
[----:B------:R-:W-:Y:S02]  /*bc20*/  MOV R39, R40 ;  /* 0x0000002800277202 */ /* 0x000fe40000000f00 */
[----:B------:R-:W-:-:S07]  /*bc30*/  MOV R40, 0x1f ;  /* 0x0000001f00287802 */ /* 0x000fce0000000f00 */
[----:B------:R-:W-:Y:S05]  /*bc40*/  WARPSYNC.COLLECTIVE R43, `(.L_x_11815) ;  /* 0x000000002b087348 */ /* 0x000fea0003c00000 */
[----:B------:R0:W1:Y:S02]  /*bc50*/  SHFL.IDX P3, R241, R42, R41, R40 ;  /* 0x000000292af17389 */ /* 0x0000640000060028 */
[----:B01----:R-:W-:Y:S01]  /*bc60*/  ENDCOLLECTIVE ;  /* 0x000000000000791b */ /* 0x003fe20003800000 */
.L_x_11815:
[----:B------:R-:W-:Y:S02]  /*bc70*/  MOV R42, R49 ;  /* 0x00000031002a7202 */ /* 0x000fe40000000f00 */
[----:B------:R-:W-:-:S07]  /*bc80*/  MOV R48, R241 ;  /* 0x000000f100307202 */ /* 0x000fce0000000f00 */
[----:B------:R-:W-:Y:S05]  /*bc90*/  WARPSYNC.COLLECTIVE R43, `(.L_x_11816) ;  /* 0x000000002b087348 */ /* 0x000fea0003c00000 */
[----:B------:R0:W1:Y:S02]  /*bca0*/  SHFL.IDX P3, R241, R42, R41, R40 ;  /* 0x000000292af17389 */ /* 0x0000640000060028 */
[----:B01----:R-:W-:Y:S01]  /*bcb0*/  ENDCOLLECTIVE ;  /* 0x000000000000791b */ /* 0x003fe20003800000 */
.L_x_11816:
[----:B------:R-:W-:Y:S02]  /*bcc0*/  MOV R42, R50 ;  /* 0x00000032002a7202 */ /* 0x000fe40000000f00 */
[----:B------:R-:W-:-:S07]  /*bcd0*/  MOV R49, R241 ;  /* 0x000000f100317202 */ /* 0x000fce0000000f00 */
[----:B------:R-:W-:Y:S05]  /*bce0*/  WARPSYNC.COLLECTIVE R43, `(.L_x_11817) ;  /* 0x000000002b087348 */ /* 0x000fea0003c00000 */
[----:B------:R0:W1:Y:S02]  /*bcf0*/  SHFL.IDX P3, R241, R42, R41, R40 ;  /* 0x000000292af17389 */ /* 0x0000640000060028 */
[----:B01----:R-:W-:Y:S01]  /*bd00*/  ENDCOLLECTIVE ;  /* 0x000000000000791b */ /* 0x003fe20003800000 */
.L_x_11817:
[----:B------:R-:W-:Y:S02]  /*bd10*/  MOV R42, R51 ;  /* 0x00000033002a7202 */ /* 0x000fe40000000f00 */
[----:B------:R-:W-:-:S07]  /*bd20*/  MOV R50, R241 ;  /* 0x000000f100327202 */ /* 0x000fce0000000f00 */
[----:B------:R-:W-:Y:S05]  /*bd30*/  WARPSYNC.COLLECTIVE R43, `(.L_x_11818) ;  /* 0x000000002b087348 */ /* 0x000fea0003c00000 */
[----:B------:R0:W1:Y:S02]  /*bd40*/  SHFL.IDX P3, R241, R42, R41, R40 ;  /* 0x000000292af17389 */ /* 0x0000640000060028 */
[----:B01----:R-:W-:Y:S01]  /*bd50*/  ENDCOLLECTIVE ;  /* 0x000000000000791b */ /* 0x003fe20003800000 */
.L_x_11818:
[----:B------:R-:W-:Y:S01]  /*bd60*/  MOV R51, R241 ;  /* 0x000000f100337202 */ /* 0x000fe20000000f00 */
[----:B------:R-:W-:Y:S06]  /*bd70*/  BRA `(.L_x_11819) ;  /* 0xffffff8000947947 */ /* 0x000fec000383ffff */
.L_x_11685:
[----:B------:R-:W-:Y:S01]  /*bd80*/  HFMA2.MMA R249, -RZ, RZ, 0, 5.9604644775390625e-08 ;  /* 0x00000001fff97435 */ /* 0x000fe200000001ff */
[----:B------:R-:W-:Y:S02]  /*bd90*/  MOV R244, R247 ;  /* 0x000000f700f47202 */ /* 0x000fe40000000f00 */
[----:B------:R-:W-:Y:S02]  /*bda0*/  MOV R248, 0x1f ;  /* 0x0000001f00f87802 */ /* 0x000fe40000000f00 */
[----:B------:R-:W-:-:S07]  /*bdb0*/  MOV R43, 0xffffffff ;  /* 0xffffffff002b7802 */ /* 0x000fce0000000f00 */
[----:B-1----:R-:W-:Y:S05]  /*bdc0*/  WARPSYNC.COLLECTIVE R43, `(.L_x_11820) ;  /* 0x000000002b087348 */ /* 0x002fea0003c00000 */
[----:B------:R0:W2:Y:S02]  /*bdd0*/  SHFL.DOWN P1, R241, R244, R249, R248 ;  /* 0x080000f9f4f17389 */ /* 0x0000a400000200f8 */
[----:B012---:R-:W-:Y:S01]  /*bde0*/  ENDCOLLECTIVE ;  /* 0x000000000000791b */ /* 0x007fe20003800000 */
.L_x_11820:
[----:B------:R-:W-:Y:S02]  /*bdf0*/  MOV R244, R246 ;  /* 0x000000f600f47202 */ /* 0x000fe40000000f00 */
[----:B------:R-:W-:-:S07]  /*be00*/  MOV R41, R241 ;  /* 0x000000f100297202 */ /* 0x000fce0000000f00 */
[----:B------:R-:W-:Y:S05]  /*be10*/  WARPSYNC.COLLECTIVE R43, `(.L_x_11821) ;  /* 0x000000002b087348 */ /* 0x000fea0003c00000 */
[----:B------:R0:W1:Y:S02]  /*be20*/  SHFL.DOWN P1, R241, R244, R249, R248 ;  /* 0x080000f9f4f17389 */ /* 0x00006400000200f8 */
[----:B01----:R-:W-:Y:S01]  /*be30*/  ENDCOLLECTIVE ;  /* 0x000000000000791b */ /* 0x003fe20003800000 */
.L_x_11821:
[----:B------:R-:W-:Y:S02]  /*be40*/  MOV R244, R245 ;  /* 0x000000f500f47202 */ /* 0x000fe40000000f00 */
[----:B------:R-:W-:-:S07]  /*be50*/  MOV R40, R241 ;  /* 0x000000f100287202 */ /* 0x000fce0000000f00 */
[----:B------:R-:W-:Y:S05]  /*be60*/  WARPSYNC.COLLECTIVE R43, `(.L_x_11822) ;  /* 0x000000002b087348 */ /* 0x000fea0003c00000 */
[----:B------:R0:W1:Y:S02]  /*be70*/  SHFL.DOWN P1, R241, R244, R249, R248 ;  /* 0x080000f9f4f17389 */ /* 0x00006400000200f8 */
[----:B01----:R-:W-:Y:S01]  /*be80*/  ENDCOLLECTIVE ;  /* 0x000000000000791b */ /* 0x003fe20003800000 */
.L_x_11822:
[----:B------:R-:W-:Y:S02]  /*be90*/  MOV R244, R252 ;  /* 0x000000fc00f47202 */ /* 0x000fe40000000f00 */
[----:B------:R-:W-:-:S07]  /*bea0*/  MOV R42, R241 ;  /* 0x000000f1002a7202 */ /* 0x000fce0000000f00 */
[----:B------:R-:W-:Y:S05]  /*beb0*/  WARPSYNC.COLLECTIVE R43, `(.L_x_11823) ;  /* 0x000000002b087348 */ /* 0x000fea0003c00000 */
[----:B------:R0:W1:Y:S02]  /*bec0*/  SHFL.DOWN P1, R241, R244, R249, R248 ;  /* 0x080000f9f4f17389 */ /* 0x00006400000200f8 */
[----:B01----:R-:W-:Y:S01]  /*bed0*/  ENDCOLLECTIVE ;  /* 0x000000000000791b */ /* 0x003fe20003800000 */
.L_x_11823:
[----:B------:R-:W-:Y:S05]  /*bee0*/  BRA `(.L_x_11824) ;  /* 0xffffff9000f07947 */ /* 0x000fea000383ffff */
.L_x_11688:
        /* <DEDUP_REMOVED lines=8> */
.L_x_11826:
[----:B------:R-:W-:Y:S05]  /*bf70*/  BSYNC B0 ;  /* 0x0000000000007941 */ /* 0x000fea0003800000 */
.L_x_11825:
        /* <DEDUP_REMOVED lines=8> */
.L_x_11827:
[----:B------:R-:W-:Y:S02]  /*c000*/  MOV R244, R245 ;  /* 0x000000f500f47202 */ /* 0x000fe40000000f00 */
[----:B------:R-:W-:-:S07]  /*c010*/  MOV R40, R241 ;  /* 0x000000f100287202 */ /* 0x000fce0000000f00 */
[----:B------:R-:W-:Y:S05]  /*c020*/  WARPSYNC.COLLECTIVE R43, `(.L_x_11828) ;  /* 0x000000002b087348 */ /* 0x000fea0003c00000 */
[----:B------:R0:W1:Y:S02]  /*c030*/  SHFL.DOWN P1, R241, R244, R249, R248 ;  /* 0x080000f9f4f17389 */ /* 0x00006400000200f8 */
[----:B01----:R-:W-:Y:S01]  /*c040*/  ENDCOLLECTIVE ;  /* 0x000000000000791b */ /* 0x003fe20003800000 */
.L_x_11828:
[----:B------:R-:W-:Y:S02]  /*c050*/  MOV R244, R252 ;  /* 0x000000fc00f47202 */ /* 0x000fe40000000f00 */
[----:B------:R-:W-:-:S07]  /*c060*/  MOV R42, R241 ;  /* 0x000000f1002a7202 */ /* 0x000fce0000000f00 */
[----:B------:R-:W-:Y:S05]  /*c070*/  WARPSYNC.COLLECTIVE R43, `(.L_x_11829) ;  /* 0x000000002b087348 */ /* 0x000fea0003c00000 */
[----:B------:R0:W1:Y:S02]  /*c080*/  SHFL.DOWN P1, R241, R244, R249, R248 ;  /* 0x080000f9f4f17389 */ /* 0x00006400000200f8 */
[----:B01----:R-:W-:Y:S01]  /*c090*/  ENDCOLLECTIVE ;  /* 0x000000000000791b */ /* 0x003fe20003800000 */
.L_x_11829:
[----:B------:R-:W-:Y:S05]  /*c0a0*/  BRA `(.L_x_11830) ;  /* 0xffffff9000d47947 */ /* 0x000fea000383ffff */
.L_x_11691:
        /* <DEDUP_REMOVED lines=8> */
.L_x_11832:
[----:B------:R-:W-:Y:S05]  /*c130*/  BSYNC B0 ;  /* 0x0000000000007941 */ /* 0x000fea0003800000 */
.L_x_11831:
        /* <DEDUP_REMOVED lines=8> */
.L_x_11833:
[----:B------:R-:W-:Y:S02]  /*c1c0*/  MOV R244, R245 ;  /* 0x000000f500f47202 */ /* 0x000fe40000000f00 */
[----:B------:R-:W-:-:S07]  /*c1d0*/  MOV R40, R241 ;  /* 0x000000f100287202 */ /* 0x000fce0000000f00 */
[----:B------:R-:W-:Y:S05]  /*c1e0*/  WARPSYNC.COLLECTIVE R43, `(.L_x_11834) ;  /* 0x000000002b087348 */ /* 0x000fea0003c00000 */
[----:B------:R0:W1:Y:S02]  /*c1f0*/  SHFL.DOWN P1, R241, R244, R249, R248 ;  /* 0x080000f9f4f17389 */ /* 0x00006400000200f8 */
[----:B01----:R-:W-:Y:S01]  /*c200*/  ENDCOLLECTIVE ;  /* 0x000000000000791b */ /* 0x003fe20003800000 */
.L_x_11834:
[----:B------:R-:W-:Y:S02]  /*c210*/  MOV R244, R252 ;  /* 0x000000fc00f47202 */ /* 0x000fe40000000f00 */
[----:B------:R-:W-:-:S07]  /*c220*/  MOV R42, R241 ;  /* 0x000000f1002a7202 */ /* 0x000fce0000000f00 */
[----:B------:R-:W-:Y:S05]  /*c230*/  WARPSYNC.COLLECTIVE R43, `(.L_x_11835) ;  /* 0x000000002b087348 */ /* 0x000fea0003c00000 */
[----:B------:R0:W1:Y:S02]  /*c240*/  SHFL.DOWN P1, R241, R244, R249, R248 ;  /* 0x080000f9f4f17389 */ /* 0x00006400000200f8 */
[----:B01----:R-:W-:Y:S01]  /*c250*/  ENDCOLLECTIVE ;  /* 0x000000000000791b */ /* 0x003fe20003800000 */
.L_x_11835:
[----:B------:R-:W-:Y:S05]  /*c260*/  BRA `(.L_x_11836) ;  /* 0xffffff9000b87947 */ /* 0x000fea000383ffff */
.L_x_11694:
        /* <DEDUP_REMOVED lines=8> */
.L_x_11838:
[----:B------:R-:W-:Y:S05]  /*c2f0*/  BSYNC B0 ;  /* 0x0000000000007941 */ /* 0x000fea0003800000 */
.L_x_11837:
        /* <DEDUP_REMOVED lines=8> */
.L_x_11839:
[----:B------:R-:W-:Y:S02]  /*c380*/  MOV R244, R245 ;  /* 0x000000f500f47202 */ /* 0x000fe40000000f00 */
[----:B------:R-:W-:-:S07]  /*c390*/  MOV R40, R241 ;  /* 0x000000f100287202 */ /* 0x000fce0000000f00 */
[----:B------:R-:W-:Y:S05]  /*c3a0*/  WARPSYNC.COLLECTIVE R43, `(.L_x_11840) ;  /* 0x000000002b087348 */ /* 0x000fea0003c00000 */
[----:B------:R0:W1:Y:S02]  /*c3b0*/  SHFL.DOWN P1, R241, R244, R249, R248 ;  /* 0x080000f9f4f17389 */ /* 0x00006400000200f8 */
[----:B01----:R-:W-:Y:S01]  /*c3c0*/  ENDCOLLECTIVE ;  /* 0x000000000000791b */ /* 0x003fe20003800000 */
.L_x_11840:
[----:B------:R-:W-:Y:S02]  /*c3d0*/  MOV R244, R252 ;  /* 0x000000fc00f47202 */ /* 0x000fe40000000f00 */
[----:B------:R-:W-:-:S07]  /*c3e0*/  MOV R42, R241 ;  /* 0x000000f1002a7202 */ /* 0x000fce0000000f00 */
[----:B------:R-:W-:Y:S05]  /*c3f0*/  WARPSYNC.COLLECTIVE R43, `(.L_x_11841) ;  /* 0x000000002b087348 */ /* 0x000fea0003c00000 */
[----:B------:R0:W1:Y:S02]  /*c400*/  SHFL.DOWN P1, R241, R244, R249, R248 ;  /* 0x080000f9f4f17389 */ /* 0x00006400000200f8 */
[----:B01----:R-:W-:Y:S01]  /*c410*/  ENDCOLLECTIVE ;  /* 0x000000000000791b */ /* 0x003fe20003800000 */
.L_x_11841:
[----:B------:R-:W-:Y:S05]  /*c420*/  BRA `(.L_x_11842) ;  /* 0xffffff90009c7947 */ /* 0x000fea000383ffff */
.L_x_11697:
        /* <DEDUP_REMOVED lines=8> */
.L_x_11844:
[----:B------:R-:W-:Y:S05]  /*c4b0*/  BSYNC B0 ;  /* 0x0000000000007941 */ /* 0x000fea0003800000 */
.L_x_11843:
        /* <DEDUP_REMOVED lines=8> */
.L_x_11845:
[----:B------:R-:W-:Y:S02]  /*c540*/  MOV R244, R245 ;  /* 0x000000f500f47202 */ /* 0x000fe40000000f00 */
[----:B------:R-:W-:-:S07]  /*c550*/  MOV R40, R241 ;  /* 0x000000f100287202 */ /* 0x000fce0000000f00 */
[----:B------:R-:W-:Y:S05]  /*c560*/  WARPSYNC.COLLECTIVE R43, `(.L_x_11846) ;  /* 0x000000002b087348 */ /* 0x000fea0003c00000 */
[----:B------:R0:W1:Y:S02]  /*c570*/  SHFL.DOWN P1, R241, R244, R249, R248 ;  /* 0x080000f9f4f17389 */ /* 0x00006400000200f8 */
[----:B01----:R-:W-:Y:S01]  /*c580*/  ENDCOLLECTIVE ;  /* 0x000000000000791b */ /* 0x003fe20003800000 */
.L_x_11846:
[----:B------:R-:W-:Y:S02]  /*c590*/  MOV R244, R252 ;  /* 0x000000fc00f47202 */ /* 0x000fe40000000f00 */
[----:B------:R-:W-:-:S07]  /*c5a0*/  MOV R42, R241 ;  /* 0x000000f1002a7202 */ /* 0x000fce0000000f00 */
[----:B------:R-:W-:Y:S05]  /*c5b0*/  WARPSYNC.COLLECTIVE R43, `(.L_x_11847) ;  /* 0x000000002b087348 */ /* 0x000fea0003c00000 */
[----:B------:R0:W1:Y:S02]  /*c5c0*/  SHFL.DOWN P1, R241, R244, R249, R248 ;  /* 0x080000f9f4f17389 */ /* 0x00006400000200f8 */
[----:B01----:R-:W-:Y:S01]  /*c5d0*/  ENDCOLLECTIVE ;  /* 0x000000000000791b */ /* 0x003fe20003800000 */
.L_x_11847:
[----:B------:R-:W-:Y:S05]  /*c5e0*/  BRA `(.L_x_11848) ;  /* 0xffffff9000807947 */ /* 0x000fea000383ffff */
.L_x_11700:
        /* <DEDUP_REMOVED lines=8> */
.L_x_11850:
[----:B------:R-:W-:Y:S05]  /*c670*/  BSYNC B0 ;  /* 0x0000000000007941 */ /* 0x000fea0003800000 */
.L_x_11849:
        /* <DEDUP_REMOVED lines=10> */
.L_x_11851:
[----:B------:R-:W-:Y:S02]  /*c720*/  MOV R248, 0x1f ;  /* 0x0000001f00f87802 */ /* 0x000fe40000000f00 */
[----:B------:R-:W-:Y:S02]  /*c730*/  MOV R42, R245 ;  /* 0x000000f5002a7202 */ /* 0x000fe40000000f00 */
[----:B------:R-:W-:-:S07]  /*c740*/  MOV R250, R241 ;  /* 0x000000f100fa7202 */ /* 0x000fce0000000f00 */
[----:B------:R-:W-:Y:S05]  /*c750*/  WARPSYNC.COLLECTIVE R43, `(.L_x_11852) ;  /* 0x000000002b087348 */ /* 0x000fea0003c00000 */
[----:B------:R0:W1:Y:S02]  /*c760*/  SHFL.IDX P3, R241, R42, R41, R40 ;  /* 0x000000292af17389 */ /* 0x0000640000060028 */
[----:B01----:R-:W-:Y:S01]  /*c770*/  ENDCOLLECTIVE ;  /* 0x000000000000791b */ /* 0x003fe20003800000 */
.L_x_11852:
        /* <DEDUP_REMOVED lines=9> */
.L_x_11853:
[----:B------:R-:W-:Y:S02]  /*c810*/  MOV R42, R36 ;  /* 0x00000024002a7202 */ /* 0x000fe40000000f00 */
[----:B------:R-:W-:-:S07]  /*c820*/  MOV R229, R241 ;  /* 0x000000f100e57202 */ /* 0x000fce0000000f00 */
[----:B------:R-:W-:Y:S05]  /*c830*/  WARPSYNC.COLLECTIVE R43, `(.L_x_11854) ;  /* 0x000000002b087348 */ /* 0x000fea0003c00000 */
[----:B------:R0:W1:Y:S02]  /*c840*/  SHFL.DOWN P1, R241, R244, R249, R248 ;  /* 0x080000f9f4f17389 */ /* 0x00006400000200f8 */
[----:B01----:R-:W-:Y:S01]  /*c850*/  ENDCOLLECTIVE ;  /* 0x000000000000791b */ /* 0x003fe20003800000 */
.L_x_11854:
[----:B------:R-:W-:Y:S02]  /*c860*/  MOV R244, R246 ;  /* 0x000000f600f47202 */ /* 0x000fe40000000f00 */
[----:B------:R-:W-:-:S07]  /*c870*/  MOV R247, R241 ;  /* 0x000000f100f77202 */ /* 0x000fce0000000f00 */
[----:B------:R-:W-:Y:S05]  /*c880*/  WARPSYNC.COLLECTIVE R43, `(.L_x_11855) ;  /* 0x000000002b087348 */ /* 0x000fea0003c00000 */
[----:B------:R0:W1:Y:S02]  /*c890*/  SHFL.DOWN P1, R241, R244, R249, R248 ;  /* 0x080000f9f4f17389 */ /* 0x00006400000200f8 */
[----:B01----:R-:W-:Y:S01]  /*c8a0*/  ENDCOLLECTIVE ;  /* 0x000000000000791b */ /* 0x003fe20003800000 */
.L_x_11855:
[----:B------:R-:W-:Y:S02]  /*c8b0*/  MOV R244, R245 ;  /* 0x000000f500f47202 */ /* 0x000fe40000000f00 */
[----:B------:R-:W-:-:S07]  /*c8c0*/  MOV R246, R241 ;  /* 0x000000f100f67202 */ /* 0x000fce0000000f00 */
[----:B------:R-:W-:Y:S05]  /*c8d0*/  WARPSYNC.COLLECTIVE R43, `(.L_x_11856) ;  /* 0x000000002b087348 */ /* 0x000fea0003c00000 */
[----:B------:R0:W1:Y:S02]  /*c8e0*/  SHFL.DOWN P1, R241, R244, R249, R248 ;  /* 0x080000f9f4f17389 */ /* 0x00006400000200f8 */
[----:B01----:R-:W-:Y:S01]  /*c8f0*/  ENDCOLLECTIVE ;  /* 0x000000000000791b */ /* 0x003fe20003800000 */
.L_x_11856:
[----:B------:R-:W-:Y:S02]  /*c900*/  MOV R244, R252 ;  /* 0x000000fc00f47202 */ /* 0x000fe40000000f00 */
[----:B------:R-:W-:-:S07]  /*c910*/  MOV R245, R241 ;  /* 0x000000f100f57202 */ /* 0x000fce0000000f00 */
[----:B------:R-:W-:Y:S05]  /*c920*/  WARPSYNC.COLLECTIVE R43, `(.L_x_11857) ;  /* 0x000000002b087348 */ /* 0x000fea0003c00000 */
[----:B------:R0:W1:Y:S02]  /*c930*/  SHFL.DOWN P1, R241, R244, R249, R248 ;  /* 0x080000f9f4f17389 */ /* 0x00006400000200f8 */
[----:B01----:R-:W-:Y:S01]  /*c940*/  ENDCOLLECTIVE ;  /* 0x000000000000791b */ /* 0x003fe20003800000 */
.L_x_11857:
[----:B------:R-:W-:-:S07]  /*c950*/  MOV R244, R241 ;  /* 0x000000f100f47202 */ /* 0x000fce0000000f00 */
[----:B------:R-:W-:Y:S05]  /*c960*/  WARPSYNC.COLLECTIVE R43, `(.L_x_11858) ;  /* 0x000000002b087348 */ /* 0x000fea0003c00000 */
[----:B------:R0:W1:Y:S02]  /*c970*/  SHFL.IDX P3, R241, R42, R41, R40 ;  /* 0x000000292af17389 */ /* 0x0000640000060028 */
[----:B01----:R-:W-:Y:S01]  /*c980*/  ENDCOLLECTIVE ;  /* 0x000000000000791b */ /* 0x003fe20003800000 */
.L_x_11858:
[----:B------:R-:W-:Y:S02]  /*c990*/  MOV R42, R37 ;  /* 0x00000025002a7202 */ /* 0x000fe40000000f00 */
[----:B------:R-:W-:-:S07]  /*c9a0*/  MOV R251, R241 ;  /* 0x000000f100fb7202 */ /* 0x000fce0000000f00 */
[----:B------:R-:W-:Y:S05]  /*c9b0*/  WARPSYNC.COLLECTIVE R43, `(.L_x_11859) ;  /* 0x000000002b087348 */ /* 0x000fea0003c00000 */
[----:B------:R0:W1:Y:S02]  /*c9c0*/  SHFL.IDX P3, R241, R42, R41, R40 ;  /* 0x000000292af17389 */ /* 0x0000640000060028 */
[----:B01----:R-:W-:Y:S01]  /*c9d0*/  ENDCOLLECTIVE ;  /* 0x000000000000791b */ /* 0x003fe20003800000 */
.L_x_11859:
[----:B------:R-:W-:Y:S02]  /*c9e0*/  MOV R42, R38 ;  /* 0x00000026002a7202 */ /* 0x000fe40000000f00 */
[----:B------:R-:W-:-:S07]  /*c9f0*/  MOV R249, R241 ;  /* 0x000000f100f97202 */ /* 0x000fce0000000f00 */
[----:B------:R-:W-:Y:S05]  /*ca00*/  WARPSYNC.COLLECTIVE R43, `(.L_x_11860) ;  /* 0x000000002b087348 */ /* 0x000fea0003c00000 */
[----:B------:R0:W1:Y:S02]  /*ca10*/  SHFL.IDX P3, R241, R42, R41, R40 ;  /* 0x000000292af17389 */ /* 0x0000640000060028 */
[----:B01----:R-:W-:Y:S01]  /*ca20*/  ENDCOLLECTIVE ;  /* 0x000000000000791b */ /* 0x003fe20003800000 */
.L_x_11860:
[----:B------:R-:W-:Y:S02]  /*ca30*/  MOV R42, R39 ;  /* 0x00000027002a7202 */ /* 0x000fe40000000f00 */
[----:B------:R-:W-:-:S07]  /*ca40*/  MOV R248, R241 ;  /* 0x000000f100f87202 */ /* 0x000fce0000000f00 */
[----:B------:R-:W-:Y:S05]  /*ca50*/  WARPSYNC.COLLECTIVE R43, `(.L_x_11861) ;  /* 0x000000002b087348 */ /* 0x000fea0003c00000 */
[----:B------:R0:W1:Y:S02]  /*ca60*/  SHFL.IDX P3, R241, R42, R41, R40 ;  /* 0x000000292af17389 */ /* 0x0000640000060028 */
[----:B01----:R-:W-:Y:S01]  /*ca70*/  ENDCOLLECTIVE ;  /* 0x000000000000791b */ /* 0x003fe20003800000 */
.L_x_11861:
[----:B------:R-:W-:Y:S01]  /*ca80*/  MOV R43, R241 ;  /* 0x000000f1002b7202 */ /* 0x000fe20000000f00 */
[-C--:B------:R-:W-:Y:S01]  /*ca90*/  FMUL.FTZ R241, R37, R250.reuse ;  /* 0x000000fa25f17220 */ /* 0x080fe20000410000 */
[----:B------:R-:W-:Y:S01]  /*caa0*/  FMUL.FTZ R250, R36, R250 ;  /* 0x000000fa24fa7220 */ /* 0x000fe20000410000 */
[----:B------:R-:W-:Y:S06]  /*cab0*/  BRA `(.L_x_11862) ;  /* 0xffffff8c00d87947 */ /* 0x000fec000383ffff */
.L_x_11863:
        /* <DEDUP_REMOVED lines=12> */
.L_x_18961:


//--------------------- .text._Z25selective_scan_bwd_kernelI32Selective_Scan_bwd_kernel_traitsILi64ELi16ELb1ELb1ELb1ELb0ELb1EfN3c107complexIfEEEEv12SSMParamsBwd --------------------------
	.section	.text._Z25selective_scan_bwd_kernelI32Selective_Scan_bwd_kernel_traitsILi64ELi16ELb1ELb1ELb1ELb0ELb1EfN3c107complexIfEEEEv12SSMParamsBwd,"ax",@progbits
	.align	128
        .global         _Z25selective_scan_bwd_kernelI32Selective_Scan_bwd_kernel_traitsILi64ELi16ELb1ELb1ELb1ELb0ELb1EfN3c107complexIfEEEEv12SSMParamsBwd
        .type           _Z25selective_scan_bwd_kernelI32Selective_Scan_bwd_kernel_traitsILi64ELi16ELb1ELb1ELb1ELb0ELb1EfN3c107complexIfEEEEv12SSMParamsBwd,@function
        .size           _Z25selective_scan_bwd_kernelI32Selective_Scan_bwd_kernel_traitsILi64ELi16ELb1ELb1ELb1ELb0ELb1EfN3c107complexIfEEEEv12SSMParamsBwd,(.L_x_18962 - _Z25selective_scan_bwd_kernelI32Selective_Scan_bwd_kernel_traitsILi64ELi16ELb1ELb1ELb1ELb0ELb1EfN3c107complexIfEEEEv12SSMParamsBwd)
        .other          _Z25selective_scan_bwd_kernelI32Selective_Scan_bwd_kernel_traitsILi64ELi16ELb1ELb1ELb1ELb0ELb1EfN3c107complexIfEEEEv12SSMParamsBwd,@"STO_CUDA_ENTRY STV_DEFAULT"
_Z25selective_scan_bwd_kernelI32Selective_Scan_bwd_kernel_traitsILi64ELi16ELb1ELb1ELb1ELb0ELb1EfN3c107complexIfEEEEv12SSMParamsBwd:
.text._Z25selective_scan_bwd_kernelI32Selective_Scan_bwd_kernel_traitsILi64ELi16ELb1ELb1ELb1ELb0ELb1EfN3c107complexIfEEEEv12SSMParamsBwd:
        /* <DEDUP_REMOVED lines=69> */
[----:B------:R-:W-:Y:S01]  /*0450*/  UIMAD.WIDE.U32 UR14, UR11, UR26, URZ ;  /* 0x0000001a0b0e72a5 */ /* 0x000fe2000f8e003f */
[----:B0-----:R-:W-:Y:S01]  /*0460*/  IADD3 R0, R0, 0xffffffe, RZ ;  /* 0x0ffffffe00007810 */ /* 0x001fe20007ffe0ff */
[----:B------:R-:W-:Y:S01]  /*0470*/  UIMAD UR16, UR11, UR27, UR16 ;  /* 0x0000001b0b1072a4 */ /* 0x000fe2000f8e0210 */
[----:B------:R-:W-:Y:S01]  /*0480*/  MOV R239, UR7 ;  /* 0x0000000700ef7c02 */ /* 0x000fe20008000f00 */
[----:B------:R-:W-:Y:S01]  /*0490*/  UIADD3 UR25, UR25, UR17, URZ ;  /* 0x0000001119197290 */ /* 0x000fe2000fffe03f */
[----:B------:R-:W-:-:S02]  /*04a0*/  ULDC.64 UR26, c[0x0][0x288] ;  /* 0x0000a200001a7ab9 */ /* 0x000fc40000000a00 */
[----:B------:R-:W0:Y:S02]  /*04b0*/  F2I.FTZ.U32.TRUNC.NTZ R0, R0 ;  /* 0x0000000000007305 */ /* 0x000e24000021f000 */
        /* <DEDUP_REMOVED lines=8> */
[----:B0-----:R-:W-:Y:S01]  /*0540*/  R2UR UR5, R0 ;  /* 0x00000000000572ca */ /* 0x001fe200000e0000 */
[----:B------:R-:W-:Y:S01]  /*0550*/  UIADD3 UR19, UR19, UR30, URZ ;  /* 0x0000001e13137290 */ /* 0x000fe2000fffe03f */
[----:B------:R-:W-:Y:S01]  /*0560*/  IABS R0, UR10 ;  /* 0x0000000a00007c13 */ /* 0x000fe20008000000 */
[----:B------:R-:W-:Y:S02]  /*0570*/  UIADD3 UR46, UP2, UR32, UR24, URZ ;  /* 0x00000018202e7290 */ /* 0x000fe4000ff5e03f */
[----:B------:R-:W-:Y:S01]  /*0580*/  UIADD3 UR13, UR13, UR28, URZ ;  /* 0x0000001c0d0d7290 */ /* 0x000fe2000fffe03f */
[----:B------:R-:W-:Y:S01]  /*0590*/  R2UR UR37, R0 ;  /* 0x00000000002572ca */ /* 0x000fe200000e0000 */
[----:B------:R-:W-:Y:S02]  /*05a0*/  UIMAD.WIDE.U32 UR18, UR10, UR26, UR18 ;  /* 0x0000001a0a1272a5 */ /* 0x000fe4000f8e0012 */
[----:B------:R-:W-:-:S02]  /*05b0*/  UIADD3 UR9, UR9, UR22, URZ ;  /* 0x0000001609097290 */ /* 0x000fc4000fffe03f */
[----:B------:R-:W-:Y:S02]  /*05c0*/  ULEA UR24, UR17, 0xfffff800, 0xb ;  /* 0xfffff80011187891 */ /* 0x000fe4000f8e583f */
        /* <DEDUP_REMOVED lines=16> */
[----:B------:R-:W-:-:S02]  /*06d0*/  UIMAD UR35, UR10, UR27, UR35 ;  /* 0x0000001b0a2372a4 */ /* 0x000fc4000f8e0223 */
[----:B------:R-:W-:Y:S02]  /*06e0*/  USHF.R.S32.HI UR25, URZ, 0x1f, UR24 ;  /* 0x0000001f3f197899 */ /* 0x000fe40008011418 */
[----:B------:R-:W-:Y:S02]  /*06f0*/  @!UP1 UIADD3 UR34, UR34, -UR36, URZ ;  /* 0x8000002422229290 */ /* 0x000fe4000fffe03f */
[----:B------:R-:W-:Y:S02]  /*0700*/  @!UP1 UIADD3 UR31, UR31, 0x1, URZ ;  /* 0x000000011f1f9890 */ /* 0x000fe4000fffe03f */
[----:B------:R-:W-:Y:S01]  /*0710*/  UISETP.GE.U32.AND UP2, UPT, UR34, UR36, UPT ;  /* 0x000000242200728c */ /* 0x000fe2000bf46070 */
[----:B------:R-:W-:Y:S01]  /*0720*/  ULDC.64 UR26, c[0x0][0x2f0] ;  /* 0x0000bc00001a7ab9 */ /* 0x000fe20000000a00 */
[----:B------:R-:W-:Y:S02]  /*0730*/  UISETP.GE.AND UP1, UPT, UR12, URZ, UPT ;  /* 0x0000003f0c00728c */ /* 0x000fe4000bf26270 */
[----:B------:R-:W-:-:S04]  /*0740*/  ULEA UR47, UP3, UR46, UR26, 0x2 ;  /* 0x0000001a2e2f7291 */ /* 0x000fc8000f86103f */
[----:B------:R-:W-:-:S03]  /*0750*/  ULEA.HI.X UR46, UR46, UR27, UR29, 0x2, UP3 ;  /* 0x0000001b2e2e7291 */ /* 0x000fc600098f141d */
[----:B------:R-:W-:Y:S02]  /*0760*/  @UP2 UIADD3 UR31, UR31, 0x1, URZ ;  /* 0x000000011f1f2890 */ /* 0x000fe4000fffe03f */
[----:B------:R-:W-:Y:S02]  /*0770*/  UISETP.NE.AND UP2, UPT, UR33, URZ, UPT ;  /* 0x0000003f2100728c */ /* 0x000fe4000bf45270 */
[----:B------:R-:W-:Y:S02]  /*0780*/  UIADD3 UR48, UP3, UR32, UR18, URZ ;  /* 0x0000001220307290 */ /* 0x000fe4000ff7e03f */
[----:B------:R-:W-:Y:S01]  /*0790*/  UIADD3 UR32, UP4, UR32, UR4, URZ ;  /* 0x0000000420207290 */ /* 0x000fe2000ff9e03f */
[----:B------:R-:W-:Y:S01]  /*07a0*/  UMOV UR12, UR31 ;  /* 0x0000001f000c7c82 */ /* 0x000fe20008000000 */
[----:B------:R-:W-:Y:S02]  /*07b0*/  UIADD3.X UR18, UR23, UR19, UR35, UP3, !UPT ;  /* 0x0000001317127290 */ /* 0x000fe40009ffe423 */
[----:B------:R-:W-:-:S03]  /*07c0*/  @!UP1 UIADD3 UR12, -UR12, URZ, URZ ;  /* 0x0000003f0c0c9290 */ /* 0x000fc6000fffe13f */
[----:B------:R-:W-:Y:S02]  /*07d0*/  @!UP2 ULOP3.LUT UR12, URZ, UR33, URZ, 0x33, !UPT ;  /* 0x000000213f0ca292 */ /* 0x000fe4000f8e333f */
[----:B------:R-:W-:Y:S02]  /*07e0*/  ULEA UR50, UP3, UR48, UR50, 0x2 ;  /* 0x0000003230327291 */ /* 0x000fe4000f86103f */
[----:B------:R-:W-:Y:S02]  /*07f0*/  USHF.R.S32.HI UR13, URZ, 0x1f, UR12 ;  /* 0x0000001f3f0d7899 */ /* 0x000fe4000801140c */
[----:B------:R-:W-:Y:S02]  /*0800*/  ULEA.HI.X UR48, UR48, UR51, UR18, 0x2, UP3 ;  /* 0x0000003330307291 */ /* 0x000fe400098f1412 */
[----:B------:R-:W-:Y:S01]  /*0810*/  UIADD3.X UR51, UR23, UR5, UR30, UP4, !UPT ;  /* 0x0000000517337290 */ /* 0x000fe2000a7fe41e */
[----:B------:R-:W-:Y:S01]  /*0820*/  ULDC.64 UR18, c[0x0][0x258] ;  /* 0x0000960000127ab9 */ /* 0x000fe20000000a00 */
[----:B------:R-:W-:-:S02]  /*0830*/  ULEA UR52, UP1, UR32, UR52, 0x2 ;  /* 0x0000003420347291 */ /* 0x000fc4000f82103f */
[----:B------:R-:W-:Y:S02]  /*0840*/  UIMAD UR4, UR13, UR18, URZ ;  /* 0x000000120d0472a4 */ /* 0x000fe4000f8e023f */
[----:B------:R-:W-:Y:S02]  /*0850*/  UIMAD.WIDE.U32 UR22, UR12, UR18, UR8 ;  /* 0x000000120c1672a5 */ /* 0x000fe4000f8e0008 */
[----:B------:R-:W-:Y:S02]  /*0860*/  UIMAD UR8, UR12, UR19, UR4 ;  /* 0x000000130c0872a4 */ /* 0x000fe4000f8e0204 */
[----:B------:R-:W-:Y:S01]  /*0870*/  UIADD3 UR9, UR15, UR16, URZ ;  /* 0x000000100f097290 */ /* 0x000fe2000fffe03f */
[----:B------:R-:W-:Y:S01]  /*0880*/  ULDC.64 UR18, c[0x0][0x278] ;  /* 0x00009e0000127ab9 */ /* 0x000fe20000000a00 */
[----:B------:R-:W-:Y:S02]  /*0890*/  ULEA.HI.X UR51, UR32, UR53, UR51, 0x2, UP1 ;  /* 0x0000003520337291 */ /* 0x000fe400088f1433 */
[----:B------:R-:W-:-:S02]  /*08a0*/  UIMAD UR16, UR13, UR18, URZ ;  /* 0x000000120d1072a4 */ /* 0x000fc4000f8e023f */
[----:B------:R-:W-:Y:S02]  /*08b0*/  UIADD3 UR15, UP1, UR24, UR22, URZ ;  /* 0x00000016180f7290 */ /* 0x000fe4000ff3e03f */
[----:B------:R-:W-:Y:S01]  /*08c0*/  UIADD3 UR8, UR23, UR8, URZ ;  /* 0x0000000817087290 */ /* 0x000fe2000fffe03f */
[----:B------:R-:W-:Y:S01]  /*08d0*/  ULDC.64 UR4, c[0x0][0x2d8] ;  /* 0x0000b60000047ab9 */ /* 0x000fe20000000a00 */
[----:B------:R-:W-:Y:S02]  /*08e0*/  UIMAD UR19, UR12, UR19, UR16 ;  /* 0x000000130c1372a4 */ /* 0x000fe4000f8e0210 */
[----:B------:R-:W-:Y:S02]  /*08f0*/  ULEA UR13, UP2, UR15, UR4, 0x2 ;  /* 0x000000040f0d7291 */ /* 0x000fe4000f84103f */
[----:B------:R-:W-:Y:S01]  /*0900*/  UIADD3.X UR4, UR25, UR8, URZ, UP1, !UPT ;  /* 0x0000000819047290 */ /* 0x000fe20008ffe43f */
[----:B------:R-:W-:Y:S02]  /*0910*/  @UP0 ULDC UR16, c[0x0][0x214] ;  /* 0x0000850000100ab9 */ /* 0x000fe40000000800 */
[----:B------:R-:W-:Y:S01]  /*0920*/  UMOV UR8, UR14 ;  /* 0x0000000e00087c82 */ /* 0x000fe20008000000 */
[----:B------:R-:W-:-:S02]  /*0930*/  @UP0 UIMAD UR16, UR11, UR16, UR10 ;  /* 0x000000100b1002a4 */ /* 0x000fc4000f8e020a */
[----:B------:R-:W-:Y:S02]  /*0940*/  UISETP.GE.AND UP1, UPT, UR17, 0x1, UPT ;  /* 0x000000011100788c */ /* 0x000fe4000bf26270 */
[----:B------:R-:W-:Y:S02]  /*0950*/  UIMAD.WIDE.U32 UR8, UR12, UR18, UR8 ;  /* 0x000000120c0872a5 */ /* 0x000fe4000f8e0008 */
[----:B------:R-:W-:Y:S02]  /*0960*/  ULEA.HI.X UR18, UR15, UR5, UR4, 0x2, UP2 ;  /* 0x000000050f127291 */ /* 0x000fe400090f1404 */
[----:B------:R-:W-:Y:S01]  /*0970*/  @UP0 UIMAD UR16, UR16, UR17, URZ ;  /* 0x00000011101002a4 */ /* 0x000fe2000f8e023f */
[----:B------:R-:W-:Y:S01]  /*0980*/  UMOV UR4, URZ ;  /* 0x0000003f00047c82 */ /* 0x000fe20008000000 */
[----:B------:R-:W-:Y:S01]  /*0990*/  @UP0 ULDC UR22, c[0x0][0x21c] ;  /* 0x0000870000160ab9 */ /* 0x000fe20000000800 */
[----:B------:R-:W-:Y:S02]  /*09a0*/  UIADD3 UR24, UP2, UR24, UR8, URZ ;  /* 0x0000000818187290 */ /* 0x000fe4000ff5e03f */
[----:B------:R-:W-:-:S02]  /*09b0*/  @UP0 UIMAD UR16, UR16, UR22, URZ ;  /* 0x00000016101002a4 */ /* 0x000fc4000f8e023f */
[----:B------:R-:W-:Y:S01]  /*09c0*/  UIADD3 UR9, UR9, UR19, URZ ;  /* 0x0000001309097290 */ /* 0x000fe2000fffe03f */
        /* <DEDUP_REMOVED lines=29> */
.L_x_11962:
[----:B------:R-:W-:Y:S01]  /*0ba0*/  BAR.SYNC.DEFER_BLOCKING 0x0 ;  /* 0x0000000000007b1d */ /* 0x000fe20000010000 */
[----:B-1----:R-:W-:Y:S02]  /*0bb0*/  SHF.L.U32 R3, R156, 0x2, RZ ;  /* 0x000000029c037819 */ /* 0x002fe400000006ff */
        /* <DEDUP_REMOVED lines=120> */
[----:B------:R1:W3:Y:S01]  /*1340*/  MUFU.EX2 R62, R33 ;  /* 0x00000021003e7308 */ /* 0x0002e20000000800 */
[----:B----4-:R-:W-:Y:S01]  /*1350*/  FMUL.FTZ R93, R75, -1.4426950216293334961 ;  /* 0xbfb8aa3b4b5d7820 */ /* 0x010fe20000410000 */
[----:B-----5:R-:W-:Y:S01]  /*1360*/  FMUL.FTZ R94, R53, -1.4426950216293334961 ;  /* 0xbfb8aa3b355e7820 */ /* 0x020fe20000410000 */
[----:B------:R-:W-:Y:S01]  /*1370*/  FMUL.FTZ R96, R55, -1.4426950216293334961 ;  /* 0xbfb8aa3b37607820 */ /* 0x000fe20000410000 */
[----:B------:R-:W-:Y:S01]  /*1380*/  FMUL.FTZ R92, R72, -1.4426950216293334961 ;  /* 0xbfb8aa3b485c7820 */ /* 0x000fe20000410000 */
[----:B0-----:R-:W-:Y:S01]  /*1390*/  FMUL.FTZ R60, R73, -1.4426950216293334961 ;  /* 0xbfb8aa3b493c7820 */ /* 0x001fe20000410000 */
[----:B------:R-:W-:Y:S01]  /*13a0*/  FMUL.FTZ R61, R74, -1.4426950216293334961 ;  /* 0xbfb8aa3b4a3d7820 */ /* 0x000fe20000410000 */
[----:B------:R-:W-:Y:S01]  /*13b0*/  FMUL.FTZ R102, R29, -1.4426950216293334961 ;  /* 0xbfb8aa3b1d667820 */ /* 0x000fe20000410000 */
[----:B------:R-:W-:Y:S01]  /*13c0*/  MUFU.EX2 R63, R63 ;  /* 0x0000003f003f7308 */ /* 0x000fe20000000800 */
[----:B-1----:R-:W-:Y:S01]  /*13d0*/  FMUL.FTZ R33, R52, -1.4426950216293334961 ;  /* 0xbfb8aa3b34217820 */ /* 0x002fe20000410000 */
[----:B------:R-:W-:Y:S01]  /*13e0*/  FMUL.FTZ R103, R30, -1.4426950216293334961 ;  /* 0xbfb8aa3b1e677820 */ /* 0x000fe20000410000 */
[----:B------:R-:W-:Y:S01]  /*13f0*/  FMUL.FTZ R108, R31, -1.4426950216293334961 ;  /* 0xbfb8aa3b1f6c7820 */ /* 0x000fe20000410000 */
[----:B------:R-:W-:-:S04]  /*1400*/  UIMAD UR19, UR7, UR24, URZ ;  /* 0x00000018071372a4 */ /* 0x000fc8000f8e023f */
[----:B------:R-:W-:Y:S01]  /*1410*/  MUFU.EX2 R60, R60 ;  /* 0x0000003c003c7308 */ /* 0x000fe20000000800 */
[----:B---3--:R-:W-:Y:S01]  /*1420*/  FADD.FTZ R62, R62, 1 ;  /* 0x3f8000003e3e7421 */ /* 0x008fe20000010000 */
[----:B------:R-:W-:Y:S02]  /*1430*/  UIMAD UR19, UR11, UR25, UR19 ;  /* 0x000000190b1372a4 */ /* 0x000fe4000f8e0213 */
[----:B------:R-:W-:-:S04]  /*1440*/  UIMAD.WIDE.U32 UR24, UR11, UR24, UR8 ;  /* 0x000000180b1872a5 */ /* 0x000fc8000f8e0008 */
[----:B------:R0:W1:Y:S01]  /*1450*/  MUFU.EX2 R97, R61 ;  /* 0x0000003d00617308 */ /* 0x0000620000000800 */
[----:B------:R-:W-:Y:S02]  /*1460*/  UIADD3 UR25, UR25, UR19, URZ ;  /* 0x0000001319197290 */ /* 0x000fe4000fffe03f */
[----:B------:R-:W-:Y:S02]  /*1470*/  UIMAD UR19, UR18, UR26, URZ ;  /* 0x0000001a121372a4 */ /* 0x000fe4000f8e023f */
[----:B------:R-:W-:Y:S02]  /*1480*/  UIMAD.WIDE.U32 UR24, UR10, UR26, UR24 ;  /* 0x0000001a0a1872a5 */ /* 0x000fe4000f8e0018 */
[----:B------:R-:W-:Y:S01]  /*1490*/  UIMAD UR26, UR10, UR27, UR19 ;  /* 0x0000001b0a1a72a4 */ /* 0x000fe2000f8e0213 */
[----:B------:R-:W3:Y:S01]  /*14a0*/  MUFU.EX2 R0, R0 ;  /* 0x0000000000007308 */ /* 0x000ee20000000800 */
[----:B0-----:R-:W-:Y:S01]  /*14b0*/  FMUL.FTZ R61, R28, -1.4426950216293334961 ;  /* 0xbfb8aa3b1c3d7820 */ /* 0x001fe20000410000 */
[----:B------:R-:W-:-:S02]  /*14c0*/  ULEA UR19, UP0, UR24, UR28, 0x2 ;  /* 0x0000001c18137291 */ /* 0x000fc4000f80103f */
[----:B------:R-:W-:-:S04]  /*14d0*/  UIADD3 UR26, UR25, UR26, URZ ;  /* 0x0000001a191a7290 */ /* 0x000fc8000fffe03f */
[----:B------:R-:W0:Y:S01]  /*14e0*/  MUFU.EX2 R2, R2 ;  /* 0x0000000200027308 */ /* 0x000e220000000800 */
[----:B-1----:R-:W-:Y:S01]  /*14f0*/  FADD.FTZ R97, R97, 1 ;  /* 0x3f80000061617421 */ /* 0x002fe20000010000 */
[----:B------:R-:W-:-:S03]  /*1500*/  ULEA.HI.X UR26, UR24, UR29, UR26, 0x2, UP0 ;  /* 0x0000001d181a7291 */ /* 0x000fc600080f141a */
[----:B------:R-:W-:Y:S02]  /*1510*/  ULDC.64 UR24, c[0x0][0x320] ;  /* 0x0000c80000187ab9 */ /* 0x000fe40000000a00 */
[----:B------:R-:W-:Y:S01]  /*1520*/  ISETP.NE.U32.AND P0, PT, RZ, UR24, PT ;  /* 0x00000018ff007c0c */ /* 0x000fe2000bf05070 */
[----:B------:R-:W1:Y:S01]  /*1530*/  MUFU.EX2 R98, R93 ;  /* 0x0000005d00627308 */ /* 0x000e620000000800 */
[----:B---3--:R-:W-:Y:S02]  /*1540*/  FADD.FTZ R0, R0, 1 ;  /* 0x3f80000000007421 */ /* 0x008fe40000010000 */
[----:B------:R-:W-:-:S05]  /*1550*/  ISETP.NE.AND.EX P0, PT, RZ, UR25, PT, P0 ;  /* 0x00000019ff007c0c */ /* 0x000fca000bf05300 */
[----:B------:R3:W4:Y:S01]  /*1560*/  MUFU.EX2 R100, R94 ;  /* 0x0000005e00647308 */ /* 0x0007220000000800 */
[----:B0-----:R-:W-:-:S07]  /*1570*/  FADD.FTZ R2, R2, 1 ;  /* 0x3f80000002027421 */ /* 0x001fce0000010000 */
[----:B------:R0:W5:Y:S01]  /*1580*/  MUFU.EX2 R104, R96 ;  /* 0x0000006000687308 */ /* 0x0001620000000800 */
[----:B---3--:R-:W-:Y:S01]  /*1590*/  FADD.FTZ R94, R63, 1 ;  /* 0x3f8000003f5e7421 */ /* 0x008fe20000010000 */
[----:B-1----:R-:W-:-:S06]  /*15a0*/  FADD.FTZ R98, R98, 1 ;  /* 0x3f80000062627421 */ /* 0x002fcc0000010000 */
[----:B------:R-:W1:Y:S01]  /*15b0*/  MUFU.EX2 R105, R61 ;  /* 0x0000003d00697308 */ /* 0x000e620000000800 */
[----:B0-----:R-:W-:Y:S01]  /*15c0*/  FADD.FTZ R96, R60, 1 ;  /* 0x3f8000003c607421 */ /* 0x001fe20000010000 */
[----:B----4-:R-:W-:-:S06]  /*15d0*/  FADD.FTZ R100, R100, 1 ;  /* 0x3f80000064647421 */ /* 0x010fcc0000010000 */
[----:B------:R-:W0:Y:S01]  /*15e0*/  MUFU.RCP R93, R62 ;  /* 0x0000003e005d7308 */ /* 0x000e220000001000 */
[----:B-----5:R-:W-:-:S07]  /*15f0*/  FADD.FTZ R104, R104, 1 ;  /* 0x3f80000068687421 */ /* 0x020fce0000010000 */
[----:B------:R3:W4:Y:S01]  /*1600*/  MUFU.EX2 R95, R92 ;  /* 0x0000005c005f7308 */ /* 0x0007220000000800 */
[----:B-1----:R-:W-:-:S07]  /*1610*/  FADD.FTZ R105, R105, 1 ;  /* 0x3f80000069697421 */ /* 0x002fce0000010000 */
[----:B------:R-:W1:Y:S01]  /*1620*/  MUFU.EX2 R99, R33 ;  /* 0x0000002100637308 */ /* 0x000e620000000800 */
[----:B---3--:R-:W-:Y:S01]  /*1630*/  FMUL.FTZ R92, R54, -1.4426950216293334961 ;  /* 0xbfb8aa3b365c7820 */ /* 0x008fe20000410000 */
[----:B0-----:R-:W-:-:S06]  /*1640*/  FMUL.FTZ R109, R78, R93 ;  /* 0x0000005d4e6d7220 */ /* 0x001fcc0000410000 */
[----:B------:R-:W-:Y:S01]  /*1650*/  MUFU.RCP R33, R0 ;  /* 0x0000000000217308 */ /* 0x000fe20000001000 */
[----:B----4-:R-:W-:-:S07]  /*1660*/  FADD.FTZ R95, R95, 1 ;  /* 0x3f8000005f5f7421 */ /* 0x010fce0000010000 */
[----:B------:R-:W0:Y:S01]  /*1670*/  MUFU.EX2 R101, R92 ;  /* 0x0000005c00657308 */ /* 0x000e220000000800 */
[----:B-1----:R-:W-:-:S07]  /*1680*/  FADD.FTZ R99, R99, 1 ;  /* 0x3f80000063637421 */ /* 0x002fce0000010000 */
[----:B------:R-:W1:Y:S08]  /*1690*/  MUFU.RCP R92, R2 ;  /* 0x00000002005c7308 */ /* 0x000e700000001000 */
[----:B------:R-:W3:Y:S01]  /*16a0*/  MUFU.RCP R94, R94 ;  /* 0x0000005e005e7308 */ /* 0x000ee20000001000 */
[----:B0-----:R-:W-:-:S07]  /*16b0*/  FADD.FTZ R101, R101, 1 ;  /* 0x3f80000065657421 */ /* 0x001fce0000010000 */
[----:B------:R-:W0:Y:S01]  /*16c0*/  MUFU.RCP R95, R95 ;  /* 0x0000005f005f7308 */ /* 0x000e220000001000 */
[----:B-1----:R-:W-:-:S07]  /*16d0*/  FADD.FTZ R0, -R92, 1 ;  /* 0x3f8000005c007421 */ /* 0x002fce0000010100 */
[----:B------:R-:W1:Y:S01]  /*16e0*/  MUFU.RCP R96, R96 ;  /* 0x0000006000607308 */ /* 0x000e620000001000 */
[----:B---3--:R-:W-:-:S07]  /*16f0*/  FADD.FTZ R2, -R94, 1 ;  /* 0x3f8000005e027421 */ /* 0x008fce0000010100 */
[----:B------:R-:W3:Y:S01]  /*1700*/  MUFU.RCP R97, R97 ;  /* 0x0000006100617308 */ /* 0x000ee20000001000 */
[----:B0-----:R-:W-:-:S07]  /*1710*/  FMUL.FTZ R111, R72, R95 ;  /* 0x0000005f486f7220 */ /* 0x001fce0000410000 */
[----:B------:R-:W0:Y:S01]  /*1720*/  MUFU.RCP R98, R98 ;  /* 0x0000006200627308 */ /* 0x000e220000001000 */
[----:B-1----:R-:W-:-:S07]  /*1730*/  FMUL.FTZ R110, R73, R96 ;  /* 0x00000060496e7220 */ /* 0x002fce0000410000 */
[----:B------:R1:W4:Y:S01]  /*1740*/  MUFU.EX2 R106, R102 ;  /* 0x00000066006a7308 */ /* 0x0003220000000800 */
[----:B---3--:R-:W-:-:S07]  /*1750*/  FMUL.FTZ R113, R74, R97 ;  /* 0x000000614a717220 */ /* 0x008fce0000410000 */
[----:B------:R3:W5:Y:S01]  /*1760*/  MUFU.EX2 R107, R103 ;  /* 0x00000067006b7308 */ /* 0x0007620000000800 */
[----:B-1----:R-:W-:Y:S01]  /*1770*/  FMUL.FTZ R102, R77, R92 ;  /* 0x0000005c4d667220 */ /* 0x002fe20000410000 */
[----:B0-----:R-:W-:-:S06]  /*1780*/  FMUL.FTZ R112, R75, R98 ;  /* 0x000000624b707220 */ /* 0x001fcc0000410000 */
[----:B------:R0:W1:Y:S01]  /*1790*/  MUFU.EX2 R120, R108 ;  /* 0x0000006c00787308 */ /* 0x0000620000000800 */
[----:B---3--:R-:W-:Y:S01]  /*17a0*/  FMUL.FTZ R103, R76, R33 ;  /* 0x000000214c677220 */ /* 0x008fe20000410000 */
[----:B----4-:R-:W-:-:S06]  /*17b0*/  FADD.FTZ R106, R106, 1 ;  /* 0x3f8000006a6a7421 */ /* 0x010fcc0000010000 */
[----:B------:R-:W3:Y:S01]  /*17c0*/  MUFU.RCP R115, R99 ;  /* 0x0000006300737308 */ /* 0x000ee20000001000 */
[----:B0-----:R-:W-:Y:S01]  /*17d0*/  FMUL.FTZ R108, R79, R94 ;  /* 0x0000005e4f6c7220 */ /* 0x001fe20000410000 */
[----:B-----5:R-:W-:-:S06]  /*17e0*/  FADD.FTZ R107, R107, 1 ;  /* 0x3f8000006b6b7421 */ /* 0x020fcc0000010000 */
[----:B------:R0:W4:Y:S01]  /*17f0*/  MUFU.RCP R114, R100 ;  /* 0x0000006400727308 */ /* 0x0001220000001000 */
[----:B-1----:R-:W-:-:S07]  /*1800*/  FADD.FTZ R120, R120, 1 ;  /* 0x3f80000078787421 */ /* 0x002fce0000010000 */
[----:B------:R-:W-:Y:S01]  /*1810*/  MUFU.RCP R116, R104 ;  /* 0x0000006800747308 */ /* 0x000fe20000001000 */
[----:B0-----:R-:W-:-:S07]  /*1820*/  FMUL.FTZ R100, R59, R112 ;  /* 0x000000703b647220 */ /* 0x001fce0000410000 */
[----:B------:R-:W0:Y:S08]  /*1830*/  MUFU.RCP R119, R105 ;  /* 0x0000006900777308 */ /* 0x000e300000001000 */
[----:B------:R-:W1:Y:S08]  /*1840*/  MUFU.RCP R118, R106 ;  /* 0x0000006a00767308 */ /* 0x000e700000001000 */
[----:B------:R5:W1:Y:S08]  /*1850*/  MUFU.RCP R117, R101 ;  /* 0x0000006500757308 */ /* 0x000a700000001000 */
[----:B------:R-:W1:Y:S01]  /*1860*/  MUFU.RCP R121, R107 ;  /* 0x0000006b00797308 */ /* 0x000e620000001000 */
[----:B-----5:R-:W-:-:S07]  /*1870*/  FMUL.FTZ R101, R58, R113 ;  /* 0x000000713a657220 */ /* 0x020fce0000410000 */
[----:B------:R-:W5:Y:S01]  /*1880*/  MUFU.RCP R120, R120 ;  /* 0x0000007800787308 */ /* 0x000f620000001000 */
[----:B------:R-:W-:Y:S04]  /*1890*/  STS.128 [R34], R84 ;  /* 0x0000005422007388 */ /* 0x000fe80000000c00 */
[----:B------:R3:W-:Y:S04]  /*18a0*/  STS.128 [R34+0x200], R80 ;  /* 0x0002005022007388 */ /* 0x0007e80000000c00 */
[----:B------:R4:W-:Y:S04]  /*18b0*/  STS.128 [R34+0x400], R68 ;  /* 0x0004004422007388 */ /* 0x0009e80000000c00 */
[----:B--2---:R2:W-:Y:S01]  /*18c0*/  STS.128 [R34+0x600], R88 ;  /* 0x0006005822007388 */ /* 0x0045e20000000c00 */
[----:B------:R-:W-:-:S03]  /*18d0*/  NOP ;  /* 0x0000000000007918 */ /* 0x000fc60000000000 */
[----:B------:R-:W0:Y:S01]  /*18e0*/  LDS.128 R60, [R32] ;  /* 0x00000000203c7984 */ /* 0x000e220000000c00 */
[----:B---3--:R-:W-:Y:S01]  /*18f0*/  FADD.FTZ R83, -R93, 1 ;  /* 0x3f8000005d537421 */ /* 0x008fe20000010100 */
[----:B------:R-:W-:Y:S01]  /*1900*/  FFMA.FTZ R80, R77, R0, 1 ;  /* 0x3f8000004d507423 */ /* 0x000fe20000010000 */
[----:B------:R-:W-:Y:S01]  /*1910*/  FFMA.FTZ R82, R79, R2, 1 ;  /* 0x3f8000004f527423 */ /* 0x000fe20000010002 */
[----:B------:R-:W-:Y:S01]  /*1920*/  FMUL.FTZ R84, R64, R103 ;  /* 0x0000006740547220 */ /* 0x000fe20000410000 */
[----:B----4-:R-:W-:Y:S01]  /*1930*/  FADD.FTZ R69, -R33, 1 ;  /* 0x3f80000021457421 */ /* 0x010fe20000010100 */
[----:B------:R-:W-:Y:S01]  /*1940*/  FFMA.FTZ R83, R78, R83, 1 ;  /* 0x3f8000004e537423 */ /* 0x000fe20000010053 */
[----:B------:R-:W-:Y:S01]  /*1950*/  FMUL.FTZ R2, R65, R102 ;  /* 0x0000006641027220 */ /* 0x000fe20000410000 */
[----:B------:R-:W-:Y:S01]  /*1960*/  FMUL.FTZ R85, R66, R109 ;  /* 0x0000006d42557220 */ /* 0x000fe20000410000 */
[----:B------:R-:W-:Y:S01]  /*1970*/  FFMA.FTZ R81, R76, R69, 1 ;  /* 0x3f8000004c517423 */ /* 0x000fe20000010045 */
[----:B------:R-:W-:Y:S01]  /*1980*/  FMUL.FTZ R0, R67, R108 ;  /* 0x0000006c43007220 */ /* 0x000fe20000410000 */
[----:B------:R-:W3:Y:S01]  /*1990*/  LDS.128 R68, [R32+0x10] ;  /* 0x0000100020447984 */ /* 0x000ee20000000c00 */
[----:B------:R-:W-:Y:S01]  /*19a0*/  FADD.FTZ R87, -R95, 1 ;  /* 0x3f8000005f577421 */ /* 0x000fe20000010100 */
[----:B------:R-:W-:-:S03]  /*19b0*/  FADD.FTZ R86, -R98, 1 ;  /* 0x3f80000062567421 */ /* 0x000fc60000010100 */
[----:B--2---:R-:W-:Y:S01]  /*19c0*/  FFMA.FTZ R88, R72, R87, 1 ;  /* 0x3f80000048587423 */ /* 0x004fe20000010057 */
[----:B------:R-:W-:Y:S01]  /*19d0*/  FADD.FTZ R72, -R96, 1 ;  /* 0x3f80000060487421 */ /* 0x000fe20000010100 */
[----:B------:R-:W-:Y:S01]  /*19e0*/  FADD.FTZ R87, -R97, 1 ;  /* 0x3f80000061577421 */ /* 0x000fe20000010100 */
[----:B------:R-:W-:Y:S01]  /*19f0*/  FFMA.FTZ R91, R75, R86, 1 ;  /* 0x3f8000004b5b7423 */ /* 0x000fe20000010056 */
[----:B------:R-:W-:Y:S01]  /*1a00*/  FMUL.FTZ R86, R57, R110 ;  /* 0x0000006e39567220 */ /* 0x000fe20000410000 */
[----:B------:R-:W-:Y:S01]  /*1a10*/  FFMA.FTZ R89, R73, R72, 1 ;  /* 0x3f80000049597423 */ /* 0x000fe20000010048 */
[----:B------:R-:W-:Y:S01]  /*1a20*/  FFMA.FTZ R90, R74, R87, 1 ;  /* 0x3f8000004a5a7423 */ /* 0x000fe20000010057 */
[----:B------:R-:W-:Y:S01]  /*1a30*/  FMUL.FTZ R87, R56, R111 ;  /* 0x0000006f38577220 */ /* 0x000fe20000410000 */
[----:B------:R-:W-:Y:S01]  /*1a40*/  LDS.128 R72, [R32+0x30] ;  /* 0x0000300020487984 */ /* 0x000fe20000000c00 */
[----:B0-----:R-:W-:Y:S01]  /*1a50*/  FMUL.FTZ R76, R64, R60 ;  /* 0x0000003c404c7220 */ /* 0x001fe20000410000 */
[----:B------:R-:W-:Y:S01]  /*1a60*/  FMUL.FTZ R77, R65, R61 ;  /* 0x0000003d414d7220 */ /* 0x000fe20000410000 */
[----:B------:R-:W-:Y:S01]  /*1a70*/  FMUL.FTZ R78, R66, R62 ;  /* 0x0000003e424e7220 */ /* 0x000fe20000410000 */
[----:B------:R-:W-:Y:S01]  /*1a80*/  FMUL.FTZ R79, R67, R63 ;  /* 0x0000003f434f7220 */ /* 0x000fe20000410000 */
[----:B------:R-:W-:Y:S01]  /*1a90*/  FMUL.FTZ R76, R33, R76 ;  /* 0x0000004c214c7220 */ /* 0x000fe20000410000 */
[----:B------:R-:W0:Y:S01]  /*1aa0*/  LDS.128 R64, [R32+0x20] ;  /* 0x0000200020407984 */ /* 0x000e220000000c00 */
[----:B------:R-:W-:Y:S01]  /*1ab0*/  FMUL.FTZ R77, R92, R77 ;  /* 0x0000004d5c4d7220 */ /* 0x000fe20000410000 */
[----:B------:R-:W-:Y:S01]  /*1ac0*/  FMUL.FTZ R79, R94, R79 ;  /* 0x0000004f5e4f7220 */ /* 0x000fe20000410000 */
[----:B------:R-:W-:Y:S01]  /*1ad0*/  FADD.FTZ R33, -R115, 1 ;  /* 0x3f80000073217421 */ /* 0x000fe20000010100 */
        /* <DEDUP_REMOVED lines=12> */
[----:B------:R-:W-:Y:S01]  /*1ba0*/  FMUL.FTZ R56, R76, R81 ;  /* 0x000000514c387220 */ /* 0x000fe20000410000 */
[----:B------:R-:W-:Y:S01]  /*1bb0*/  FMUL.FTZ R97, R97, R58 ;  /* 0x0000003a61617220 */ /* 0x000fe20000410000 */
[----:B------:R-:W-:Y:S01]  /*1bc0*/  FFMA.FTZ R82, R53, R80, 1 ;  /* 0x3f80000035527423 */ /* 0x000fe20000010050 */
[----:B------:R-:W-:Y:S01]  /*1bd0*/  FMUL.FTZ R58, R78, R83 ;  /* 0x000000534e3a7220 */ /* 0x000fe20000410000 */
[----:B------:R-:W-:Y:S01]  /*1be0*/  FADD.FTZ R83, -R119, 1 ;  /* 0x3f80000077537421 */ /* 0x000fe20000010100 */
[----:B------:R-:W-:Y:S01]  /*1bf0*/  FMUL.FTZ R76, R95, R88 ;  /* 0x000000585f4c7220 */ /* 0x000fe20000410000 */
[----:B------:R-:W-:Y:S01]  /*1c00*/  FMUL.FTZ R77, R96, R89 ;  /* 0x00000059604d7220 */ /* 0x000fe20000410000 */
[----:B------:R-:W-:Y:S01]  /*1c10*/  BAR.SYNC.DEFER_BLOCKING 0x0 ;  /* 0x0000000000007b1d */ /* 0x000fe20000010000 */
[----:B------:R-:W-:Y:S01]  /*1c20*/  FFMA.FTZ R89, R28, R83, 1 ;  /* 0x3f8000001c597423 */ /* 0x000fe20000010053 */
[----:B------:R-:W-:Y:S01]  /*1c30*/  FMUL.FTZ R78, R97, R90 ;  /* 0x0000005a614e7220 */ /* 0x000fe20000410000 */
[----:B0-----:R-:W-:Y:S01]  /*1c40*/  FMUL.FTZ R32, R24, R64 ;  /* 0x0000004018207220 */ /* 0x001fe20000410000 */
[----:B------:R-:W-:Y:S01]  /*1c50*/  FMUL.FTZ R79, R25, R65 ;  /* 0x00000041194f7220 */ /* 0x000fe20000410000 */
[----:B------:R-:W-:-:S02]  /*1c60*/  FMUL.FTZ R83, R27, R67 ;  /* 0x000000431b537220 */ /* 0x000fc40000410000 */
[----:B------:R-:W-:Y:S01]  /*1c70*/  FMUL.FTZ R32, R115, R32 ;  /* 0x0000002073207220 */ /* 0x000fe20000410000 */
[----:B------:R-:W-:Y:S01]  /*1c80*/  FMUL.FTZ R81, R114, R79 ;  /* 0x0000004f72517220 */ /* 0x000fe20000410000 */
[----:B------:R-:W-:Y:S01]  /*1c90*/  FMUL.FTZ R79, R98, R91 ;  /* 0x0000005b624f7220 */ /* 0x000fe20000410000 */
[----:B------:R-:W-:Y:S01]  /*1ca0*/  FMUL.FTZ R91, R21, R73 ;  /* 0x00000049155b7220 */ /* 0x000fe20000410000 */
[----:B------:R-:W-:Y:S01]  /*1cb0*/  FMUL.FTZ R80, R32, R33 ;  /* 0x0000002120507220 */ /* 0x000fe20000410000 */
[----:B------:R-:W-:Y:S01]  /*1cc0*/  FADD.FTZ R32, -R116, 1 ;  /* 0x3f80000074207421 */ /* 0x000fe20000010100 */
[----:B------:R-:W-:Y:S01]  /*1cd0*/  FMUL.FTZ R81, R81, R82 ;  /* 0x0000005251517220 */ /* 0x000fe20000410000 */
[----:B-1----:R-:W-:Y:S01]  /*1ce0*/  FADD.FTZ R82, -R118, 1 ;  /* 0x3f80000076527421 */ /* 0x002fe20000010100 */
[----:B------:R-:W-:Y:S01]  /*1cf0*/  FADD.FTZ R33, -R117, 1 ;  /* 0x3f80000075217421 */ /* 0x000fe20000010100 */
[----:B------:R-:W-:Y:S01]  /*1d00*/  FFMA.FTZ R88, R55, R32, 1 ;  /* 0x3f80000037587423 */ /* 0x000fe20000010020 */
[----:B------:R-:W-:Y:S01]  /*1d10*/  FMUL.FTZ R32, R26, R66 ;  /* 0x000000421a207220 */ /* 0x000fe20000410000 */
        /* <DEDUP_REMOVED lines=12> */
[----:B-----5:R-:W-:Y:S01]  /*1de0*/  FADD.FTZ R88, -R120, 1 ;  /* 0x3f80000078587421 */ /* 0x020fe20000010100 */
        /* <DEDUP_REMOVED lines=10> */
[----:B------:R-:W-:Y:S01]  /*1e90*/  FMUL.FTZ R115, R52, R115 ;  /* 0x0000007334737220 */ /* 0x000fe20000410000 */
[----:B------:R-:W-:Y:S01]  /*1ea0*/  FMUL.FTZ R114, R53, R114 ;  /* 0x0000007235727220 */ /* 0x000fe20000410000 */
[----:B------:R-:W-:Y:S01]  /*1eb0*/  STS.128 [R33], R56 ;  /* 0x0000003821007388 */ /* 0x000fe20000000c00 */
[----:B------:R-:W0:Y:S01]  /*1ec0*/  LDC R32, c[0x0][0x21c] ;  /* 0x00008700ff207b82 */ /* 0x000e220000000800 */
[----:B------:R-:W-:Y:S01]  /*1ed0*/  FMUL.FTZ R3, R24, R115 ;  /* 0x0000007318037220 */ /* 0x000fe20000410000 */
[----:B------:R-:W-:Y:S01]  /*1ee0*/  MOV R24, UR19 ;  /* 0x0000001300187c02 */ /* 0x000fe20008000f00 */
[----:B------:R-:W-:Y:S01]  /*1ef0*/  STS.128 [R33+0x10], R76 ;  /* 0x0000104c21007388 */ /* 0x000fe20000000c00 */
[----:B------:R-:W-:Y:S01]  /*1f00*/  FMUL.FTZ R116, R55, R116 ;  /* 0x0000007437747220 */ /* 0x000fe20000410000 */
[----:B------:R-:W-:Y:S01]  /*1f10*/  FMUL.FTZ R119, R28, R119 ;  /* 0x000000771c777220 */ /* 0x000fe20000410000 */
[----:B------:R-:W-:Y:S01]  /*1f20*/  FFMA.FTZ R28, R36, R84, R157 ;  /* 0x00000054241c7223 */ /* 0x000fe2000001009d */
[----:B------:R-:W-:Y:S01]  /*1f30*/  STS.128 [R33+0x20], R80 ;  /* 0x0000205021007388 */ /* 0x000fe20000000c00 */
[----:B------:R-:W-:Y:S01]  /*1f40*/  FMUL.FTZ R117, R54, R117 ;  /* 0x0000007536757220 */ /* 0x000fe20000410000 */
[----:B------:R-:W-:Y:S01]  /*1f50*/  FMUL.FTZ R118, R29, R118 ;  /* 0x000000761d767220 */ /* 0x000fe20000410000 */
[----:B------:R-:W-:Y:S01]  /*1f60*/  FMUL.FTZ R121, R30, R121 ;  /* 0x000000791e797220 */ /* 0x000fe20000410000 */
[----:B------:R1:W-:Y:S01]  /*1f70*/  STS.128 [R33+0x30], R104 ;  /* 0x0000306821007388 */ /* 0x0003e20000000c00 */
[----:B------:R-:W-:-:S03]  /*1f80*/  NOP ;  /* 0x0000000000007918 */ /* 0x000fc60000000000 */
[----:B------:R-:W2:Y:S01]  /*1f90*/  LDS.128 R88, [R34] ;  /* 0x0000000022587984 */ /* 0x000ea20000000c00 */
[----:B------:R-:W-:-:S03]  /*1fa0*/  FMUL.FTZ R123, R22, R121 ;  /* 0x00000079167b7220 */ /* 0x000fc60000410000 */
[----:B------:R-:W3:Y:S04]  /*1fb0*/  LDS.128 R92, [R34+0x200] ;  /* 0x00020000225c7984 */ /* 0x000ee80000000c00 */
[----:B------:R-:W4:Y:S01]  /*1fc0*/  LDS.128 R96, [R34+0x400] ;  /* 0x0004000022607984 */ /* 0x000f220000000c00 */
[----:B-1----:R-:W-:Y:S01]  /*1fd0*/  FMUL.FTZ R104, R25, R114 ;  /* 0x0000007219687220 */ /* 0x002fe20000410000 */
[----:B------:R-:W-:Y:S01]  /*1fe0*/  MOV R25, UR26 ;  /* 0x0000001a00197c02 */ /* 0x000fe20008000f00 */
[----:B------:R-:W-:Y:S01]  /*1ff0*/  FMUL.FTZ R106, R27, R116 ;  /* 0x000000741b6a7220 */ /* 0x000fe20000410000 */
[----:B------:R-:W1:Y:S01]  /*2000*/  LDS.128 R56, [R34+0x600] ;  /* 0x0006000022387984 */ /* 0x000e620000000c00 */
[----:B------:R-:W-:Y:S01]  /*2010*/  FFMA.FTZ R27, R37, R2, R28 ;  /* 0x00000002251b7223 */ /* 0x000fe2000001001c */
[----:B------:R-:W-:Y:S01]  /*2020*/  FMUL.FTZ R105, R26, R117 ;  /* 0x000000751a697220 */ /* 0x000fe20000410000 */
[----:B------:R-:W-:-:S04]  /*2030*/  IMAD.WIDE R24, R35, 0x10, R24 ;  /* 0x0000001023187825 */ /* 0x000fc800078e0218 */
[----:B------:R-:W-:Y:S01]  /*2040*/  FMUL.FTZ R26, R31, R120 ;  /* 0x000000781f1a7220 */ /* 0x000fe20000410000 */
[----:B------:R-:W-:Y:S01]  /*2050*/  FMUL.FTZ R107, R20, R119 ;  /* 0x00000077146b7220 */ /* 0x000fe20000410000 */
[----:B------:R-:W-:Y:S01]  /*2060*/  FFMA.FTZ R20, R38, R85, R27 ;  /* 0x0000005526147223 */ /* 0x000fe2000001001b */
[----:B------:R-:W-:Y:S01]  /*2070*/  FMUL.FTZ R120, R21, R118 ;  /* 0x0000007615787220 */ /* 0x000fe20000410000 */
[----:B------:R-:W-:Y:S02]  /*2080*/  FMUL.FTZ R122, R23, R26 ;  /* 0x0000001a177a7220 */ /* 0x000fe40000410000 */
        /* <DEDUP_REMOVED lines=51> */
.L_x_11865:
[----:B0-----:R-:W-:Y:S01]  /*23c0*/  FFMA.FTZ R20, R40, R87, R23 ;  /* 0x0000005728147223 */ /* 0x001fe20000010017 */
[----:B------:R-:W-:Y:S01]  /*23d0*/  ISETP.GE.AND P0, PT, R32, 0x1, PT ;  /* 0x000000012000780c */ /* 0x000fe20003f06270 */
[----:B------:R-:W-:Y:S01]  /*23e0*/  BAR.SYNC.DEFER_BLOCKING 0x0 ;  /* 0x0000000000007b1d */ /* 0x000fe20000010000 */
[----:B------:R-:W-:Y:S01]  /*23f0*/  CS2R R52, SRZ ;  /* 0x0000000000347805 */ /* 0x000fe2000001ff00 */
[----:B------:R-:W-:Y:S01]  /*2400*/  FFMA.FTZ R21, R41, R86, R20 ;  /* 0x0000005629157223 */ /* 0x000fe20000010014 */
[----:B------:R-:W-:Y:S02]  /*2410*/  CS2R R54, SRZ ;  /* 0x0000000000367805 */ /* 0x000fe4000001ff00 */
[----:B--2---:R-:W-:Y:S02]  /*2420*/  CS2R R56, SRZ ;  /* 0x0000000000387805 */ /* 0x004fe4000001ff00 */
        /* <DEDUP_REMOVED lines=80> */
.L_x_11961:
        /* <DEDUP_REMOVED lines=37> */
[----:B------:R-:W-:-:S06]  /*2b80*/  MOV R149, UR45 ;  /* 0x0000002d00957c02 */ /* 0x000fcc0008000f00 */
[----:B------:R-:W4:Y:S01]  /*2b90*/  LDG.E.64 R148, desc[UR20][R148.64] ;  /* 0x0000001494947981 */ /* 0x000f22000c1e1b00 */
[----:B-1----:R-:W-:Y:S01]  /*2ba0*/  SHF.L.U32 R198, R156, 0x3, RZ ;  /* 0x000000039cc67819 */ /* 0x002fe200000006ff */
[----:B------:R-:W-:Y:S02]  /*2bb0*/  UIMAD UR49, UR49, UR42, URZ ;  /* 0x0000002a313172a4 */ /* 0x000fe4000f8e023f */
[----:B------:R-:W-:Y:S01]  /*2bc0*/  UIMAD.WIDE.U32 UR44, UR7, UR42, URZ ;  /* 0x0000002a072c72a5 */ /* 0x000fe2000f8e003f */
[----:B------:R-:W-:Y:S01]  /*2bd0*/  LOP3.LUT R165, R198, 0xffffff00, RZ, 0xc0, !PT ;  /* 0xffffff00c6a57812 */ /* 0x000fe200078ec0ff */
[----:B------:R-:W-:Y:S02]  /*2be0*/  UIMAD UR42, UR7, UR43, UR49 ;  /* 0x0000002b072a72a4 */ /* 0x000fe4000f8e0231 */
[----:B------:R-:W-:Y:S01]  /*2bf0*/  ULEA UR43, UP0, UR44, UR15, 0x2 ;  /* 0x0000000f2c2b7291 */ /* 0x000fe2000f80103f */
[----:B------:R-:W-:Y:S01]  /*2c00*/  IADD3 R167, R165, R154, RZ ;  /* 0x0000009aa5a77210 */ /* 0x000fe20007ffe0ff */
[----:B------:R-:W-:-:S03]  /*2c10*/  UIADD3 UR42, UR45, UR42, URZ ;  /* 0x0000002a2d2a7290 */ /* 0x000fc6000fffe03f */
[C---:B0-----:R-:W-:Y:S01]  /*2c20*/  IADD3 R116, R167.reuse, 0x20, RZ ;  /* 0x00000020a7747810 */ /* 0x041fe20007ffe0ff */
[----:B------:R-:W-:Y:S01]  /*2c30*/  ULEA.HI.X UR44, UR44, UR16, UR42, 0x2, UP0 ;  /* 0x000000102c2c7291 */ /* 0x000fe200080f142a */
        /* <DEDUP_REMOVED lines=29> */
[----:B------:R-:W-:Y:S04]  /*2e10*/  STS.128 [R161+0x800], R100 ;  /* 0x00080064a1007388 */ /* 0x000fe80000000c00 */
[----:B------:R-:W-:Y:S04]  /*2e20*/  STS.128 [R190+0xa00], R104 ;  /* 0x000a0068be007388 */ /* 0x000fe80000000c00 */
[----:B------:R-:W-:Y:S04]  /*2e30*/  STS.128 [R191+0xc00], R108 ;  /* 0x000c006cbf007388 */ /* 0x000fe80000000c00 */
[----:B------:R-:W-:Y:S01]  /*2e40*/  STS.128 [R192+0xe00], R112 ;  /* 0x000e0070c0007388 */ /* 0x000fe20000000c00 */
[----:B------:R-:W-:-:S03]  /*2e50*/  NOP ;  /* 0x0000000000007918 */ /* 0x000fc60000000000 */
[----:B------:R-:W4:Y:S04]  /*2e60*/  LDG.E.128 R116, desc[UR20][R162.64] ;  /* 0x00000014a2747981 */ /* 0x000f28000c1e1d00 */
[----:B------:R-:W4:Y:S04]  /*2e70*/  LDG.E.128 R120, desc[UR20][R162.64+0x200] ;  /* 0x00020014a2787981 */ /* 0x000f28000c1e1d00 */
[----:B------:R-:W4:Y:S04]  /*2e80*/  LDG.E.128 R124, desc[UR20][R162.64+0x400] ;  /* 0x00040014a27c7981 */ /* 0x000f28000c1e1d00 */
[----:B------:R-:W4:Y:S04]  /*2e90*/  LDG.E.128 R128, desc[UR20][R162.64+0x600] ;  /* 0x00060014a2807981 */ /* 0x000f28000c1e1d00 */
[----:B------:R-:W4:Y:S04]  /*2ea0*/  LDG.E.128 R132, desc[UR20][R162.64+0x800] ;  /* 0x00080014a2847981 */ /* 0x000f28000c1e1d00 */
[----:B------:R-:W4:Y:S04]  /*2eb0*/  LDG.E.128 R136, desc[UR20][R162.64+0xa00] ;  /* 0x000a0014a2887981 */ /* 0x000f28000c1e1d00 */
[----:B------:R-:W4:Y:S04]  /*2ec0*/  LDG.E.128 R140, desc[UR20][R162.64+0xc00] ;  /* 0x000c0014a28c7981 */ /* 0x000f28000c1e1d00 */
[----:B------:R3:W4:Y:S01]  /*2ed0*/  LDG.E.128 R144, desc[UR20][R162.64+0xe00] ;  /* 0x000e0014a2907981 */ /* 0x000722000c1e1d00 */
[----:B------:R-:W-:Y:S01]  /*2ee0*/  UIADD3 UR42, UR17, -0x1, URZ ;  /* 0xffffffff112a7890 */ /* 0x000fe2000fffe03f */
[----:B------:R-:W-:-:S02]  /*2ef0*/  R2UR UR45, R149 ;  /* 0x00000000952d72ca */ /* 0x000fc400000e0000 */
[----:B------:R-:W-:Y:S01]  /*2f00*/  R2UR UR53, R148 ;  /* 0x00000000943572ca */ /* 0x000fe200000e0000 */
[----:B------:R-:W-:Y:S01]  /*2f10*/  ULEA.HI UR43, UR42, UR42, URZ, 0x1 ;  /* 0x0000002a2a2b7291 */ /* 0x000fe2000f8f083f */
[C---:B------:R-:W-:Y:S02]  /*2f20*/  LOP3.LUT P0, RZ, R156.reuse, 0x1f, RZ, 0xc0, !PT ;  /* 0x0000001f9cff7812 */ /* 0x040fe4000780c0ff */
[----:B------:R-:W-:Y:S01]  /*2f30*/  ISETP.NE.AND P1, PT, R156, RZ, PT ;  /* 0x000000ff9c00720c */ /* 0x000fe20003f25270 */
[----:B------:R-:W-:Y:S01]  /*2f40*/  ULOP3.LUT UR43, UR43, 0xfffffe, URZ, 0xc0, !UPT ;  /* 0x00fffffe2b2b7892 */ /* 0x000fe2000f8ec03f */
[----:B------:R-:W-:-:S03]  /*2f50*/  MOV R204, UR17 ;  /* 0x0000001100cc7c02 */ /* 0x000fc60008000f00 */
[----:B------:R-:W-:Y:S02]  /*2f60*/  UIADD3 UR43, UR42, -UR43, URZ ;  /* 0x8000002b2a2b7290 */ /* 0x000fe4000fffe03f */
[----:B0-----:R-:W-:Y:S02]  /*2f70*/  FMUL.FTZ R84, R31, UR45 ;  /* 0x0000002d1f547c20 */ /* 0x001fe40008410000 */
[----:B------:R-:W-:Y:S01]  /*2f80*/  MOV R158, UR53 ;  /* 0x00000035009e7c02 */ /* 0x000fe20008000f00 */
[----:B------:R-:W-:Y:S01]  /*2f90*/  ULEA UR43, UR43, UR7, 0x8 ;  /* 0x000000072b2b7291 */ /* 0x000fe2000f8e403f */
[----:B------:R-:W-:Y:S01]  /*2fa0*/  FMUL.RZ R85, R84, 0.15915493667125701904 ;  /* 0x3e22f98354557820 */ /* 0x000fe2000040c000 */
[----:B------:R-:W-:Y:S02]  /*2fb0*/  FMUL.FTZ R84, R32, UR45 ;  /* 0x0000002d20547c20 */ /* 0x000fe40008410000 */
[----:B------:R-:W-:Y:S01]  /*2fc0*/  FMUL.FTZ R158, R158, 1.4426950216293334961 ;  /* 0x3fb8aa3b9e9e7820 */ /* 0x000fe20000410000 */
[----:B------:R-:W-:Y:S01]  /*2fd0*/  MUFU.SIN R173, R85 ;  /* 0x0000005500ad7308 */ /* 0x000fe20000000400 */
[----:B------:R-:W-:Y:S01]  /*2fe0*/  FMUL.RZ R86, R84, 0.15915493667125701904 ;  /* 0x3e22f98354567820 */ /* 0x000fe2000040c000 */
[----:B------:R-:W-:Y:S01]  /*2ff0*/  FMUL.FTZ R84, R29, UR45 ;  /* 0x0000002d1d547c20 */ /* 0x000fe20008410000 */
[-C--:B------:R-:W-:Y:S01]  /*3000*/  FMUL.FTZ R149, R31, R158.reuse ;  /* 0x0000009e1f957220 */ /* 0x080fe20000410000 */
[----:B------:R-:W-:Y:S01]  /*3010*/  MOV R202, UR43 ;  /* 0x0000002b00ca7c02 */ /* 0x000fe20008000f00 */
[-C--:B------:R-:W-:Y:S01]  /*3020*/  FMUL.FTZ R201, R32, R158.reuse ;  /* 0x0000009e20c97220 */ /* 0x080fe20000410000 */
[----:B------:R-:W-:Y:S01]  /*3030*/  FMUL.RZ R87, R84, 0.15915493667125701904 ;  /* 0x3e22f98354577820 */ /* 0x000fe2000040c000 */
[----:B------:R-:W-:Y:S01]  /*3040*/  FMUL.FTZ R84, R30, UR45 ;  /* 0x0000002d1e547c20 */ /* 0x000fe20008410000 */
[----:B------:R0:W-:Y:S01]  /*3050*/  MUFU.COS R172, R85 ;  /* 0x0000005500ac7308 */ /* 0x0001e20000000000 */
[----:B------:R-:W-:-:S02]  /*3060*/  FMUL.FTZ R203, R29, R158 ;  /* 0x0000009e1dcb7220 */ /* 0x000fc40000410000 */
[----:B-1----:R-:W-:Y:S01]  /*3070*/  FMUL.RZ R88, R84, 0.15915493667125701904 ;  /* 0x3e22f98354587820 */ /* 0x002fe2000040c000 */
        /* <DEDUP_REMOVED lines=29> */
[----:B------:R-:W-:Y:S01]  /*3250*/  MOV R84, UR17 ;  /* 0x0000001100547c02 */ /* 0x000fe20008000f00 */
[----:B------:R0:W-:Y:S03]  /*3260*/  MUFU.COS R177, R88 ;  /* 0x0000005800b17308 */ /* 0x0001e60000000000 */
[----:B------:R-:W-:Y:S01]  /*3270*/  ISETP.LT.OR P2, PT, R84, 0x2, P0 ;  /* 0x000000025400780c */ /* 0x000fe20000741670 */
[----:B------:R-:W-:-:S04]  /*3280*/  IMAD R84, R154, 0x7, R167 ;  /* 0x000000079a547824 */ /* 0x000fc800078e02a7 */
[----:B------:R-:W-:Y:S01]  /*3290*/  MUFU.SIN R174, R85 ;  /* 0x0000005500ae7308 */ /* 0x000fe20000000400 */
[----:B0-----:R-:W-:Y:S01]  /*32a0*/  FMUL.FTZ R88, R19, UR45 ;  /* 0x0000002d13587c20 */ /* 0x001fe20008410000 */
[C---:B--2---:R-:W-:Y:S02]  /*32b0*/  IADD3 R93, R84.reuse, 0x5, RZ ;  /* 0x00000005545d7810 */ /* 0x044fe40007ffe0ff */
[----:B------:R-:W-:Y:S01]  /*32c0*/  IADD3 R89, R84, 0x3, RZ ;  /* 0x0000000354597810 */ /* 0x000fe20007ffe0ff */
[----:B---3--:R-:W-:Y:S01]  /*32d0*/  FMUL.RZ R98, R88, 0.15915493667125701904 ;  /* 0x3e22f98358627820 */ /* 0x008fe2000040c000 */
[C---:B------:R-:W-:Y:S02]  /*32e0*/  IADD3 R91, R84.reuse, 0x4, RZ ;  /* 0x00000004545b7810 */ /* 0x040fe40007ffe0ff */
[----:B------:R0:W-:Y:S01]  /*32f0*/  MUFU.COS R175, R85 ;  /* 0x0000005500af7308 */ /* 0x0001e20000000000 */
[C---:B------:R-:W-:Y:S01]  /*3300*/  IADD3 R95, R84.reuse, 0x6, RZ ;  /* 0x00000006545f7810 */ /* 0x040fe20007ffe0ff */
[----:B------:R-:W1:Y:S01]  /*3310*/  @!P2 LDC R205, c[0x0][0x21c] ;  /* 0x00008700ffcdab82 */ /* 0x000e620000000800 */
[----:B------:R-:W-:-:S02]  /*3320*/  IADD3 R97, R84, 0x7, RZ ;  /* 0x0000000754617810 */ /* 0x000fc40007ffe0ff */
[----:B------:R-:W-:-:S03]  /*3330*/  @!P2 IADD3 R204, R204, -0x2, RZ ;  /* 0xfffffffecccca810 */ /* 0x000fc60007ffe0ff */
[----:B------:R-:W-:Y:S01]  /*3340*/  MUFU.SIN R170, R86 ;  /* 0x0000005600aa7308 */ /* 0x000fe20000000400 */
[----:B0-----:R-:W-:-:S07]  /*3350*/  IADD3 R85, R84, 0x1, RZ ;  /* 0x0000000154557810 */ /* 0x001fce0007ffe0ff */
[----:B------:R0:W-:Y:S08]  /*3360*/  MUFU.COS R171, R86 ;  /* 0x0000005600ab7308 */ /* 0x0001f00000000000 */
[----:B------:R-:W-:Y:S01]  /*3370*/  MUFU.SIN R168, R87 ;  /* 0x0000005700a87308 */ /* 0x000fe20000000400 */
[----:B0-----:R-:W-:Y:S01]  /*3380*/  LEA R86, R154, R165, 0x3 ;  /* 0x000000a59a567211 */ /* 0x001fe200078e18ff */
[----:B-1----:R-:W-:-:S03]  /*3390*/  @!P2 IMAD R204, R204, R205, UR7 ;  /* 0x00000007ccccae24 */ /* 0x002fc6000f8e02cd */
[-C--:B------:R-:W-:Y:S01]  /*33a0*/  LEA.HI.SX32 R88, R85, R86.reuse, 0x1b ;  /* 0x0000005655587211 */ /* 0x080fe200078fdaff */
[----:B------:R-:W-:Y:S01]  /*33b0*/  FMUL.FTZ R85, R20, UR45 ;  /* 0x0000002d14557c20 */ /* 0x000fe20008410000 */
[-C--:B------:R-:W-:Y:S01]  /*33c0*/  LEA.HI.SX32 R96, R93, R86.reuse, 0x1b ;  /* 0x000000565d607211 */ /* 0x080fe200078fdaff */
[----:B------:R0:W-:Y:S01]  /*33d0*/  MUFU.COS R169, R87 ;  /* 0x0000005700a97308 */ /* 0x0001e20000000000 */
[-C--:B------:R-:W-:Y:S01]  /*33e0*/  LEA.HI.SX32 R92, R89, R86.reuse, 0x1b ;  /* 0x00000056595c7211 */ /* 0x080fe200078fdaff */
[----:B------:R-:W-:Y:S01]  /*33f0*/  FMUL.RZ R93, R85, 0.15915493667125701904 ;  /* 0x3e22f983555d7820 */ /* 0x000fe2000040c000 */
[-C--:B------:R-:W-:Y:S02]  /*3400*/  LEA.HI.SX32 R94, R91, R86.reuse, 0x1b ;  /* 0x000000565b5e7211 */ /* 0x080fe400078fdaff */
[----:B------:R-:W-:Y:S02]  /*3410*/  LEA.HI.SX32 R194, R95, R86, 0x1b ;  /* 0x000000565fc27211 */ /* 0x000fe400078fdaff */
[----:B------:R-:W-:Y:S01]  /*3420*/  IADD3 R85, R156, 0x200, RZ ;  /* 0x000002009c557810 */ /* 0x000fe20007ffe0ff */
[----:B------:R-:W-:Y:S01]  /*3430*/  MUFU.SIN R166, R90 ;  /* 0x0000005a00a67308 */ /* 0x000fe20000000400 */
[----:B0-----:R-:W-:-:S02]  /*3440*/  IADD3 R87, R84, 0x2, RZ ;  /* 0x0000000254577810 */ /* 0x001fc40007ffe0ff */
[----:B------:R-:W-:Y:S02]  /*3450*/  LEA.HI.SX32 R84, R84, R84, 0x1b ;  /* 0x0000005454547211 */ /* 0x000fe400078fdaff */
[----:B------:R-:W-:Y:S02]  /*3460*/  SEL R202, R202, R85, !P1 ;  /* 0x00000055caca7207 */ /* 0x000fe40004800000 */
[-C--:B------:R-:W-:Y:S01]  /*3470*/  LEA R195, R84, R153.reuse, 0x4 ;  /* 0x0000009954c37211 */ /* 0x080fe200078e20ff */
[----:B------:R0:W-:Y:S01]  /*3480*/  MUFU.COS R167, R90 ;  /* 0x0000005a00a77308 */ /* 0x0001e20000000000 */
[-C--:B------:R-:W-:Y:S02]  /*3490*/  LEA R196, R88, R153.reuse, 0x4 ;  /* 0x0000009958c47211 */ /* 0x080fe400078e20ff */
[-C--:B------:R-:W-:Y:S02]  /*34a0*/  LEA R148, R92, R153.reuse, 0x4 ;  /* 0x000000995c947211 */ /* 0x080fe400078e20ff */
[----:B------:R-:W-:-:S02]  /*34b0*/  LEA R199, R94, R153, 0x4 ;  /* 0x000000995ec77211 */ /* 0x000fc400078e20ff */
[-C--:B------:R-:W-:Y:S01]  /*34c0*/  LEA R200, R96, R153.reuse, 0x4 ;  /* 0x0000009960c87211 */ /* 0x080fe200078e20ff */
[----:B------:R-:W1:Y:S01]  /*34d0*/  MUFU.EX2 R149, R149 ;  /* 0x0000009500957308 */ /* 0x000e620000000800 */
[-C--:B0-----:R-:W-:Y:S01]  /*34e0*/  LEA.HI.SX32 R90, R87, R86.reuse, 0x1b ;  /* 0x00000056575a7211 */ /* 0x081fe200078fdaff */
[----:B------:R-:W-:Y:S01]  /*34f0*/  LDS.128 R100, [R199+0x40] ;  /* 0x00004000c7647984 */ /* 0x000fe20000000c00 */
[----:B------:R-:W-:Y:S02]  /*3500*/  LEA.HI.SX32 R86, R97, R86, 0x1b ;  /* 0x0000005661567211 */ /* 0x000fe400078fdaff */
[-C--:B------:R-:W-:Y:S01]  /*3510*/  LEA R197, R90, R153.reuse, 0x4 ;  /* 0x000000995ac57211 */ /* 0x080fe200078e20ff */
[----:B------:R-:W-:Y:S01]  /*3520*/  LDS.128 R104, [R200+0x50] ;  /* 0x00005000c8687984 */ /* 0x000fe20000000c00 */
[-C--:B------:R-:W-:Y:S01]  /*3530*/  LEA R193, R86, R153.reuse, 0x4 ;  /* 0x0000009956c17211 */ /* 0x080fe200078e20ff */
[----:B------:R-:W-:Y:S01]  /*3540*/  MUFU.SIN R164, R98 ;  /* 0x0000006200a47308 */ /* 0x000fe20000000400 */
[-C--:B------:R-:W-:Y:S01]  /*3550*/  LEA R194, R194, R153.reuse, 0x4 ;  /* 0x00000099c2c27211 */ /* 0x080fe200078e20ff */
[----:B------:R-:W0:Y:S01]  /*3560*/  LDS.128 R84, [R195] ;  /* 0x00000000c3547984 */ /* 0x000e220000000c00 */
[----:B------:R-:W-:-:S03]  /*3570*/  LEA R202, R202, R153, 0x3 ;  /* 0x00000099caca7211 */ /* 0x000fc600078e18ff */
[----:B------:R-:W2:Y:S02]  /*3580*/  LDS.128 R88, [R196+0x10] ;  /* 0x00001000c4587984 */ /* 0x000ea40000000c00 */
[----:B------:R3:W-:Y:S01]  /*3590*/  MUFU.COS R165, R98 ;  /* 0x0000006200a57308 */ /* 0x0007e20000000000 */
[C---:B-1----:R-:W-:Y:S01]  /*35a0*/  FMUL.FTZ R172, R149.reuse, R172 ;  /* 0x000000ac95ac7220 */ /* 0x042fe20000410000 */
[----:B------:R-:W-:Y:S01]  /*35b0*/  LDS.128 R108, [R194+0x60] ;  /* 0x00006000c26c7984 */ /* 0x000fe20000000c00 */
[----:B------:R-:W-:-:S03]  /*35c0*/  FMUL.FTZ R173, R149, R173 ;  /* 0x000000ad95ad7220 */ /* 0x000fc60000410000 */
[----:B------:R-:W-:Y:S02]  /*35d0*/  LDS.128 R112, [R193+0x70] ;  /* 0x00007000c1707984 */ /* 0x000fe40000000c00 */
[----:B------:R-:W-:Y:S02]  /*35e0*/  MUFU.SIN R162, R93 ;  /* 0x0000005d00a27308 */ /* 0x000fe40000000400 */
[----:B---3--:R-:W-:Y:S06]  /*35f0*/  LDS.128 R96, [R148+0x30] ;  /* 0x0000300094607984 */ /* 0x008fec0000000c00 */
[----:B------:R1:W-:Y:S08]  /*3600*/  MUFU.COS R163, R93 ;  /* 0x0000005d00a37308 */ /* 0x0003f00000000000 */
[----:B------:R-:W3:Y:S01]  /*3610*/  MUFU.EX2 R201, R201 ;  /* 0x000000c900c97308 */ /* 0x000ee20000000800 */
[----:B-1----:R-:W1:Y:S07]  /*3620*/  LDS.128 R92, [R197+0x20] ;  /* 0x00002000c55c7984 */ /* 0x002e6e0000000c00 */
[----:B------:R-:W2:Y:S01]  /*3630*/  MUFU.EX2 R203, R203 ;  /* 0x000000cb00cb7308 */ /* 0x000ea20000000800 */
[----:B----4-:R4:W-:Y:S04]  /*3640*/  STS.128 [R150+0x2100], R116 ;  /* 0x0021007496007388 */ /* 0x0109e80000000c00 */
[----:B------:R0:W-:Y:S04]  /*3650*/  STS.128 [R151+0x2300], R120 ;  /* 0x0023007897007388 */ /* 0x0001e80000000c00 */
[----:B------:R3:W-:Y:S04]  /*3660*/  STS.128 [R159+0x2500], R124 ;  /* 0x0025007c9f007388 */ /* 0x0007e80000000c00 */
[----:B------:R-:W-:Y:S04]  /*3670*/  STS.128 [R160+0x2700], R128 ;  /* 0x00270080a0007388 */ /* 0x000fe80000000c00 */
[----:B------:R2:W-:Y:S01]  /*3680*/  STS.128 [R161+0x2900], R132 ;  /* 0x00290084a1007388 */ /* 0x0005e20000000c00 */
[----:B----4-:R-:W-:-:S02]  /*3690*/  MOV R117, RZ ;  /* 0x000000ff00757202 */ /* 0x010fc40000000f00 */
[----:B------:R-:W-:Y:S02]  /*36a0*/  CS2R R118, SRZ ;  /* 0x0000000000767805 */ /* 0x000fe4000001ff00 */
[----:B------:R-:W-:Y:S01]  /*36b0*/  MOV R116, 0x3f800000 ;  /* 0x3f80000000747802 */ /* 0x000fe20000000f00 */
[-C--:B0-----:R-:W-:Y:S01]  /*36c0*/  FMUL.FTZ R120, R30, R158.reuse ;  /* 0x0000009e1e787220 */ /* 0x081fe20000410000 */
[----:B------:R-:W-:Y:S01]  /*36d0*/  FMUL.FTZ R121, R17, UR45 ;  /* 0x0000002d11797c20 */ /* 0x000fe20008410000 */
[----:B------:R0:W-:Y:S01]  /*36e0*/  STS.128 [R190+0x2b00], R136 ;  /* 0x002b0088be007388 */ /* 0x0001e20000000c00 */
[----:B---3--:R-:W-:-:S03]  /*36f0*/  FMUL.FTZ R159, R27, R158 ;  /* 0x0000009e1b9f7220 */ /* 0x008fc60000410000 */
[----:B------:R3:W-:Y:S04]  /*3700*/  STS.128 [R191+0x2d00], R140 ;  /* 0x002d008cbf007388 */ /* 0x0007e80000000c00 */
[----:B------:R4:W-:Y:S01]  /*3710*/  STS.128 [R192+0x2f00], R144 ;  /* 0x002f0090c0007388 */ /* 0x0009e20000000c00 */
[----:B------:R-:W-:Y:S01]  /*3720*/  NOP ;  /* 0x0000000000007918 */ /* 0x000fe20000000000 */
[----:B--2---:R-:W-:Y:S01]  /*3730*/  MOV R161, 0x10 ;  /* 0x0000001000a17802 */ /* 0x004fe20000000f00 */
[----:B0-----:R0:W-:Y:S01]  /*3740*/  MUFU.EX2 R190, R120 ;  /* 0x0000007800be7308 */ /* 0x0011e20000000800 */
[----:B------:R-:W-:Y:S03]  /*3750*/  LDS.128 R136, [R195+0x2100] ;  /* 0x00210000c3887984 */ /* 0x000fe60000000c00 */
[----:B------:R-:W-:-:S04]  /*3760*/  @!P2 IMAD.WIDE R160, R204, R161, UR22 ;  /* 0x00000016cca0ae25 */ /* 0x000fc8000f8e02a1 */
[----:B------:R-:W-:Y:S01]  /*3770*/  FMUL.RZ R204, R121, 0.15915493667125701904 ;  /* 0x3e22f98379cc7820 */ /* 0x000fe2000040c000 */
[----:B------:R-:W2:Y:S01]  /*3780*/  LDS.128 R140, [R196+0x2110] ;  /* 0x00211000c48c7984 */ /* 0x000ea20000000c00 */
[----:B---3--:R-:W3:Y:S03]  /*3790*/  MUFU.EX2 R191, R159 ;  /* 0x0000009f00bf7308 */ /* 0x008ee60000000800 */
[----:B------:R-:W2:Y:S04]  /*37a0*/  LDS.128 R144, [R197+0x2120] ;  /* 0x00212000c5907984 */ /* 0x000ea80000000c00 */
[----:B------:R-:W2:Y:S01]  /*37b0*/  LDS.128 R148, [R148+0x2130] ;  /* 0x0021300094947984 */ /* 0x000ea20000000c00 */
[----:B------:R-:W-:Y:S01]  /*37c0*/  FMUL.FTZ R188, R201, R188 ;  /* 0x000000bcc9bc7220 */ /* 0x000fe20000410000 */
[----:B------:R-:W-:-:S02]  /*37d0*/  FMUL.FTZ R231, R31, R84 ;  /* 0x000000541fe77220 */ /* 0x000fc40000410000 */
[----:B------:R-:W2:Y:S04]  /*37e0*/  LDS.128 R124, [R200+0x2150] ;  /* 0x00215000c87c7984 */ /* 0x000ea80000000c00 */
[----:B------:R1:W2:Y:S04]  /*37f0*/  LDS.128 R128, [R194+0x2160] ;  /* 0x00216000c2807984 */ /* 0x0002a80000000c00 */
[----:B------:R1:W2:Y:S04]  /*3800*/  LDS.128 R132, [R193+0x2170] ;  /* 0x00217000c1847984 */ /* 0x0002a80000000c00 */
[----:B0-----:R-:W0:Y:S01]  /*3810*/  LDS.128 R120, [R199+0x2140] ;  /* 0x00214000c7787984 */ /* 0x001e220000000c00 */
[----:B----4-:R-:W-:Y:S01]  /*3820*/  FMUL.FTZ R192, R28, R158 ;  /* 0x0000009e1cc07220 */ /* 0x010fe20000410000 */
[----:B------:R-:W-:Y:S01]  /*3830*/  FMUL.FTZ R189, R201, R189 ;  /* 0x000000bdc9bd7220 */ /* 0x000fe20000410000 */
[----:B------:R-:W-:Y:S01]  /*3840*/  FMUL.FTZ R228, R32, R87 ;  /* 0x0000005720e47220 */ /* 0x000fe20000410000 */
[----:B------:R4:W-:Y:S01]  /*3850*/  STS.64 [R202+0x8c60], R172 ;  /* 0x008c60acca007388 */ /* 0x0009e20000000a00 */
[C---:B------:R-:W-:Y:S01]  /*3860*/  FMUL.FTZ R186, R203.reuse, R186 ;  /* 0x000000bacbba7220 */ /* 0x040fe20000410000 */
[----:B------:R-:W-:Y:S01]  /*3870*/  FMUL.FTZ R187, R203, R187 ;  /* 0x000000bbcbbb7220 */ /* 0x000fe20000410000 */
[----:B------:R-:W-:Y:S01]  /*3880*/  FMUL.FTZ R227, R29, R88 ;  /* 0x000000581de37220 */ /* 0x000fe20000410000 */
[----:B------:R-:W-:Y:S01]  /*3890*/  BAR.SYNC.DEFER_BLOCKING 0x0 ;  /* 0x0000000000007b1d */ /* 0x000fe20000010000 */
[C---:B---3--:R-:W-:Y:S01]  /*38a0*/  FMUL.FTZ R183, R191.reuse, R183 ;  /* 0x000000b7bfb77220 */ /* 0x048fe20000410000 */
[----:B------:R-:W-:Y:S01]  /*38b0*/  FMUL.FTZ R182, R191, R182 ;  /* 0x000000b6bfb67220 */ /* 0x000fe20000410000 */
[----:B------:R-:W-:Y:S01]  /*38c0*/  FMUL.FTZ R191, R31, R85 ;  /* 0x000000551fbf7220 */ /* 0x000fe20000410000 */
[C---:B------:R-:W-:Y:S01]  /*38d0*/  FMUL.FTZ R184, R190.reuse, R184 ;  /* 0x000000b8beb87220 */ /* 0x040fe20000410000 */
[----:B------:R-:W-:Y:S01]  /*38e0*/  FMUL.FTZ R185, R190, R185 ;  /* 0x000000b9beb97220 */ /* 0x000fe20000410000 */
[----:B------:R-:W-:Y:S01]  /*38f0*/  FMUL.FTZ R224, R30, R91 ;  /* 0x0000005b1ee07220 */ /* 0x000fe20000410000 */
[C---:B------:R-:W-:Y:S01]  /*3900*/  FMUL.FTZ R230, R36.reuse, R191 ;  /* 0x000000bf24e67220 */ /* 0x040fe20000410000 */
[----:B------:R-:W-:Y:S01]  /*3910*/  FMUL.FTZ R231, R36, R231 ;  /* 0x000000e724e77220 */ /* 0x000fe20000410000 */
[----:B-1----:R-:W-:Y:S01]  /*3920*/  FMUL.FTZ R223, R27, R92 ;  /* 0x0000005c1bdf7220 */ /* 0x002fe20000410000 */
[----:B------:R-:W-:Y:S01]  /*3930*/  FMUL.FTZ R220, R28, R95 ;  /* 0x0000005f1cdc7220 */ /* 0x000fe20000410000 */
[-C--:B------:R-:W-:Y:S01]  /*3940*/  FMUL.FTZ R194, R230, R188.reuse ;  /* 0x000000bce6c27220 */ /* 0x080fe20000410000 */
[C---:B------:R-:W-:Y:S01]  /*3950*/  FMUL.FTZ R191, R231.reuse, R188 ;  /* 0x000000bce7bf7220 */ /* 0x040fe20000410000 */
[----:B------:R-:W1:Y:S02]  /*3960*/  MUFU.EX2 R192, R192 ;  /* 0x000000c000c07308 */ /* 0x000e640000000800 */
[----:B------:R-:W-:Y:S01]  /*3970*/  FFMA.FTZ R194, R231, R189, -R194 ;  /* 0x000000bde7c27223 */ /* 0x000fe200000108c2 */
[----:B------:R-:W-:Y:S01]  /*3980*/  FMUL.FTZ R219, R25, R96 ;  /* 0x0000006019db7220 */ /* 0x000fe20000410000 */
[----:B------:R-:W-:-:S04]  /*3990*/  FMUL.FTZ R208, R26, R98 ;  /* 0x000000621ad07220 */ /* 0x000fc80000410000 */
[----:B------:R-:W-:Y:S01]  /*39a0*/  MUFU.SIN R159, R204 ;  /* 0x000000cc009f7308 */ /* 0x000fe20000000400 */
[----:B------:R3:W5:Y:S01]  /*39b0*/  @!P2 LDG.E.128 R116, desc[UR20][R160.64] ;  /* 0x00000014a074a981 */ /* 0x000762000c1e1d00 */
[----:B------:R-:W-:Y:S01]  /*39c0*/  FMUL.FTZ R228, R37, R228 ;  /* 0x000000e425e47220 */ /* 0x000fe20000410000 */
[----:B------:R-:W-:Y:S01]  /*39d0*/  FFMA.FTZ R191, R230, R189, R191 ;  /* 0x000000bde6bf7223 */ /* 0x000fe200000100bf */
[----:B------:R-:W-:Y:S01]  /*39e0*/  FMUL.FTZ R227, R38, R227 ;  /* 0x000000e326e37220 */ /* 0x000fe20000410000 */
[----:B------:R-:W-:Y:S01]  /*39f0*/  FMUL.FTZ R224, R39, R224 ;  /* 0x000000e027e07220 */ /* 0x000fe20000410000 */
[----:B------:R-:W-:Y:S01]  /*3a00*/  FMUL.FTZ R190, R25, R158 ;  /* 0x0000009e19be7220 */ /* 0x000fe20000410000 */
[----:B------:R-:W-:Y:S01]  /*3a10*/  FADD.FTZ R193, R228, R191 ;  /* 0x000000bfe4c17221 */ /* 0x000fe20000010000 */
[----:B------:R-:W-:Y:S01]  /*3a20*/  FMUL.FTZ R191, R29, R89 ;  /* 0x000000591dbf7220 */ /* 0x000fe20000410000 */
[C---:B-1----:R-:W-:Y:S01]  /*3a30*/  FMUL.FTZ R181, R192.reuse, R181 ;  /* 0x000000b5c0b57220 */ /* 0x042fe20000410000 */
[----:B------:R-:W-:Y:S01]  /*3a40*/  FMUL.FTZ R180, R192, R180 ;  /* 0x000000b4c0b47220 */ /* 0x000fe20000410000 */
[----:B---3--:R-:W-:Y:S01]  /*3a50*/  FMUL.FTZ R160, R32, R86 ;  /* 0x0000005620a07220 */ /* 0x008fe20000410000 */
[----:B------:R-:W-:Y:S01]  /*3a60*/  FMUL.FTZ R196, R186, R193 ;  /* 0x000000c1bac47220 */ /* 0x000fe20000410000 */
[----:B------:R-:W-:Y:S01]  /*3a70*/  FMUL.FTZ R226, R38, R191 ;  /* 0x000000bf26e27220 */ /* 0x000fe20000410000 */
[----:B------:R-:W1:Y:S01]  /*3a80*/  MUFU.EX2 R190, R190 ;  /* 0x000000be00be7308 */ /* 0x000e620000000800 */
[----:B------:R-:W-:Y:S01]  /*3a90*/  FMUL.FTZ R229, R37, R160 ;  /* 0x000000a025e57220 */ /* 0x000fe20000410000 */
[----:B------:R-:W-:Y:S01]  /*3aa0*/  FMUL.FTZ R160, R26, R158 ;  /* 0x0000009e1aa07220 */ /* 0x000fe20000410000 */
[----:B------:R-:W-:Y:S01]  /*3ab0*/  FMUL.FTZ R223, R40, R223 ;  /* 0x000000df28df7220 */ /* 0x000fe20000410000 */
[----:B------:R-:W-:Y:S01]  /*3ac0*/  FMUL.FTZ R220, R41, R220 ;  /* 0x000000dc29dc7220 */ /* 0x000fe20000410000 */
[----:B------:R-:W-:Y:S01]  /*3ad0*/  FADD.FTZ R194, R229, R194 ;  /* 0x000000c2e5c27221 */ /* 0x000fe20000010000 */
[----:B------:R-:W-:Y:S01]  /*3ae0*/  FMUL.FTZ R191, R18, UR45 ;  /* 0x0000002d12bf7c20 */ /* 0x000fe20008410000 */
[----:B------:R-:W-:Y:S01]  /*3af0*/  FMUL.FTZ R219, R42, R219 ;  /* 0x000000db2adb7220 */ /* 0x000fe20000410000 */
[----:B------:R3:W4:Y:S01]  /*3b00*/  MUFU.EX2 R192, R160 ;  /* 0x000000a000c07308 */ /* 0x0007220000000800 */
[-C--:B------:R-:W-:Y:S01]  /*3b10*/  FMUL.FTZ R200, R186, R194.reuse ;  /* 0x000000c2bac87220 */ /* 0x080fe20000410000 */
[----:B------:R-:W-:Y:S01]  /*3b20*/  FFMA.FTZ R196, R187, R194, -R196 ;  /* 0x000000c2bbc47223 */ /* 0x000fe200000108c4 */
[-C--:B------:R-:W-:Y:S01]  /*3b30*/  FMUL.FTZ R194, R24, R158.reuse ;  /* 0x0000009e18c27220 */ /* 0x080fe20000410000 */
[----:B------:R-:W-:Y:S01]  /*3b40*/  FMUL.RZ R191, R191, 0.15915493667125701904 ;  /* 0x3e22f983bfbf7820 */ /* 0x000fe2000040c000 */
[----:B------:R-:W-:Y:S01]  /*3b50*/  FFMA.FTZ R195, R187, R193, R200 ;  /* 0x000000c1bbc37223 */ /* 0x000fe200000100c8 */
[----:B------:R-:W-:Y:S01]  /*3b60*/  FMUL.FTZ R193, R23, R158 ;  /* 0x0000009e17c17220 */ /* 0x000fe20000410000 */
[----:B------:R-:W-:Y:S01]  /*3b70*/  FADD.FTZ R196, R227, R196 ;  /* 0x000000c4e3c47221 */ /* 0x000fe20000010000 */
[----:B------:R-:W-:Y:S01]  /*3b80*/  MUFU.COS R161, R204 ;  /* 0x000000cc00a17308 */ /* 0x000fe20000000000 */
[----:B------:R-:W-:Y:S01]  /*3b90*/  FADD.FTZ R195, R226, R195 ;  /* 0x000000c3e2c37221 */ /* 0x000fe20000010000 */
[----:B-1----:R-:W-:Y:S01]  /*3ba0*/  FMUL.FTZ R178, R190, R178 ;  /* 0x000000b2beb27220 */ /* 0x002fe20000410000 */
[----:B------:R-:W-:Y:S01]  /*3bb0*/  FMUL.FTZ R200, R184, R196 ;  /* 0x000000c4b8c87220 */ /* 0x000fe20000410000 */
[----:B------:R-:W-:Y:S01]  /*3bc0*/  FMUL.FTZ R179, R190, R179 ;  /* 0x000000b3beb37220 */ /* 0x000fe20000410000 */
[-C--:B---3--:R-:W-:Y:S01]  /*3bd0*/  FMUL.FTZ R160, R184, R195.reuse ;  /* 0x000000c3b8a07220 */ /* 0x088fe20000410000 */
[----:B------:R-:W-:Y:S01]  /*3be0*/  FMUL.FTZ R208, R43, R208 ;  /* 0x000000d02bd07220 */ /* 0x000fe20000410000 */
[C---:B------:R-:W-:Y:S01]  /*3bf0*/  FFMA.FTZ R195, R185.reuse, R195, R200 ;  /* 0x000000c3b9c37223 */ /* 0x040fe200000100c8 */
[----:B------:R-:W1:Y:S01]  /*3c00*/  MUFU.EX2 R193, R193 ;  /* 0x000000c100c17308 */ /* 0x000e620000000800 */
[----:B------:R-:W-:Y:S01]  /*3c10*/  FFMA.FTZ R196, R185, R196, -R160 ;  /* 0x000000c4b9c47223 */ /* 0x000fe200000108a0 */
[----:B------:R-:W-:Y:S01]  /*3c20*/  FMUL.FTZ R160, R30, R90 ;  /* 0x0000005a1ea07220 */ /* 0x000fe20000410000 */
[----:B------:R-:W-:Y:S01]  /*3c30*/  FADD.FTZ R195, R224, R195 ;  /* 0x000000c3e0c37221 */ /* 0x000fe20000010000 */
[C---:B----4-:R-:W-:Y:S01]  /*3c40*/  FMUL.FTZ R177, R192.reuse, R177 ;  /* 0x000000b1c0b17220 */ /* 0x050fe20000410000 */
[----:B------:R-:W-:Y:S01]  /*3c50*/  FMUL.FTZ R176, R192, R176 ;  /* 0x000000b0c0b07220 */ /* 0x000fe20000410000 */
[----:B------:R-:W-:Y:S01]  /*3c60*/  FMUL.FTZ R225, R39, R160 ;  /* 0x000000a027e17220 */ /* 0x000fe20000410000 */
[----:B------:R-:W-:Y:S01]  /*3c70*/  FMUL.FTZ R192, R182, R195 ;  /* 0x000000c3b6c07220 */ /* 0x000fe20000410000 */
[----:B------:R-:W3:Y:S01]  /*3c80*/  MUFU.EX2 R194, R194 ;  /* 0x000000c200c27308 */ /* 0x000ee20000000800 */
[----:B------:R-:W-:Y:S01]  /*3c90*/  FMUL.FTZ R209, R23, R101 ;  /* 0x0000006517d17220 */ /* 0x000fe20000410000 */
[----:B------:R-:W-:Y:S01]  /*3ca0*/  FADD.FTZ R196, R225, R196 ;  /* 0x000000c4e1c47221 */ /* 0x000fe20000010000 */
[----:B------:R-:W-:Y:S01]  /*3cb0*/  FMUL.FTZ R212, R24, R102 ;  /* 0x0000006618d47220 */ /* 0x000fe20000410000 */
[----:B------:R-:W-:Y:S01]  /*3cc0*/  FMUL.FTZ R213, R21, R105 ;  /* 0x0000006915d57220 */ /* 0x000fe20000410000 */
[----:B------:R-:W-:Y:S01]  /*3cd0*/  FMUL.FTZ R209, R44, R209 ;  /* 0x000000d12cd17220 */ /* 0x000fe20000410000 */
[-C--:B------:R-:W-:Y:S01]  /*3ce0*/  FMUL.FTZ R160, R182, R196.reuse ;  /* 0x000000c4b6a07220 */ /* 0x080fe20000410000 */
[----:B------:R-:W-:Y:S01]  /*3cf0*/  FFMA.FTZ R196, R183, R196, -R192 ;  /* 0x000000c4b7c47223 */ /* 0x000fe200000108c0 */
[----:B------:R-:W-:Y:S01]  /*3d00*/  MUFU.SIN R190, R191 ;  /* 0x000000bf00be7308 */ /* 0x000fe20000000400 */
[C---:B-1----:R-:W-:Y:S01]  /*3d10*/  FMUL.FTZ R175, R193.reuse, R175 ;  /* 0x000000afc1af7220 */ /* 0x042fe20000410000 */
[----:B------:R-:W-:Y:S01]  /*3d20*/  FMUL.FTZ R174, R193, R174 ;  /* 0x000000aec1ae7220 */ /* 0x000fe20000410000 */
[----:B------:R-:W-:Y:S01]  /*3d30*/  FMUL.FTZ R193, R27, R93 ;  /* 0x0000005d1bc17220 */ /* 0x000fe20000410000 */
[----:B------:R-:W-:Y:S01]  /*3d40*/  FFMA.FTZ R197, R183, R195, R160 ;  /* 0x000000c3b7c57223 */ /* 0x000fe200000100a0 */
[-C--:B------:R-:W-:Y:S01]  /*3d50*/  FMUL.FTZ R160, R21, R158.reuse ;  /* 0x0000009e15a07220 */ /* 0x080fe20000410000 */
[----:B------:R-:W-:Y:S01]  /*3d60*/  FADD.FTZ R196, R223, R196 ;  /* 0x000000c4dfc47221 */ /* 0x000fe20000010000 */
[----:B------:R-:W-:Y:S01]  /*3d70*/  FMUL.FTZ R222, R40, R193 ;  /* 0x000000c128de7220 */ /* 0x000fe20000410000 */
[----:B------:R-:W-:Y:S01]  /*3d80*/  FMUL.FTZ R193, R22, R158 ;  /* 0x0000009e16c17220 */ /* 0x000fe20000410000 */
[----:B------:R1:W4:Y:S01]  /*3d90*/  MUFU.EX2 R192, R160 ;  /* 0x000000a000c07308 */ /* 0x0003220000000800 */
[----:B------:R-:W-:Y:S01]  /*3da0*/  FMUL.FTZ R202, R180, R196 ;  /* 0x000000c4b4ca7220 */ /* 0x000fe20000410000 */
[----:B------:R-:W-:Y:S01]  /*3db0*/  FADD.FTZ R197, R222, R197 ;  /* 0x000000c5dec57221 */ /* 0x000fe20000010000 */
[C---:B---3--:R-:W-:Y:S01]  /*3dc0*/  FMUL.FTZ R171, R194.reuse, R171 ;  /* 0x000000abc2ab7220 */ /* 0x048fe20000410000 */
[----:B------:R-:W-:Y:S01]  /*3dd0*/  FMUL.FTZ R170, R194, R170 ;  /* 0x000000aac2aa7220 */ /* 0x000fe20000410000 */
[----:B------:R-:W-:Y:S01]  /*3de0*/  FMUL.FTZ R194, R19, R158 ;  /* 0x0000009e13c27220 */ /* 0x000fe20000410000 */
[-C--:B------:R-:W-:Y:S01]  /*3df0*/  FMUL.FTZ R200, R180, R197.reuse ;  /* 0x000000c5b4c87220 */ /* 0x080fe20000410000 */
[C---:B------:R-:W-:Y:S01]  /*3e00*/  FFMA.FTZ R197, R181.reuse, R197, R202 ;  /* 0x000000c5b5c57223 */ /* 0x040fe200000100ca */
[----:B------:R-:W3:Y:S01]  /*3e10*/  MUFU.EX2 R193, R193 ;  /* 0x000000c100c17308 */ /* 0x000ee20000000800 */
[----:B-1----:R-:W-:Y:S01]  /*3e20*/  FMUL.FTZ R160, R28, R94 ;  /* 0x0000005e1ca07220 */ /* 0x002fe20000410000 */
[----:B------:R-:W-:Y:S01]  /*3e30*/  FFMA.FTZ R200, R181, R196, -R200 ;  /* 0x000000c4b5c87223 */ /* 0x000fe200000108c8 */
[----:B------:R-:W-:Y:S01]  /*3e40*/  FADD.FTZ R197, R220, R197 ;  /* 0x000000c5dcc57221 */ /* 0x000fe20000010000 */
[----:B------:R-:W-:Y:S01]  /*3e50*/  FMUL.FTZ R195, R20, R158 ;  /* 0x0000009e14c37220 */ /* 0x000fe20000410000 */
[----:B------:R-:W-:Y:S01]  /*3e60*/  FMUL.FTZ R221, R41, R160 ;  /* 0x000000a029dd7220 */ /* 0x000fe20000410000 */
[----:B------:R-:W-:Y:S01]  /*3e70*/  FMUL.FTZ R212, R45, R212 ;  /* 0x000000d42dd47220 */ /* 0x000fe20000410000 */
[----:B------:R-:W-:Y:S01]  /*3e80*/  FMUL.FTZ R160, R178, R197 ;  /* 0x000000c5b2a07220 */ /* 0x000fe20000410000 */
[----:B------:R-:W1:Y:S01]  /*3e90*/  MUFU.EX2 R194, R194 ;  /* 0x000000c200c27308 */ /* 0x000e620000000800 */
[----:B------:R-:W-:Y:S01]  /*3ea0*/  FADD.FTZ R200, R221, R200 ;  /* 0x000000c8ddc87221 */ /* 0x000fe20000010000 */
[C---:B----4-:R-:W-:Y:S01]  /*3eb0*/  FMUL.FTZ R169, R192.reuse, R169 ;  /* 0x000000a9c0a97220 */ /* 0x050fe20000410000 */
[----:B------:R-:W-:Y:S01]  /*3ec0*/  FMUL.FTZ R168, R192, R168 ;  /* 0x000000a8c0a87220 */ /* 0x000fe20000410000 */
[----:B------:R-:W-:Y:S01]  /*3ed0*/  FMUL.FTZ R192, R18, R158 ;  /* 0x0000009e12c07220 */ /* 0x000fe20000410000 */
[-C--:B------:R-:W-:Y:S01]  /*3ee0*/  FFMA.FTZ R196, R179, R200.reuse, -R160 ;  /* 0x000000c8b3c47223 */ /* 0x080fe200000108a0 */
[----:B------:R-:W-:Y:S01]  /*3ef0*/  FMUL.FTZ R200, R178, R200 ;  /* 0x000000c8b2c87220 */ /* 0x000fe20000410000 */
[----:B------:R-:W-:Y:S01]  /*3f00*/  FMUL.FTZ R160, R17, R158 ;  /* 0x0000009e11a07220 */ /* 0x000fe20000410000 */
[----:B------:R-:W4:Y:S01]  /*3f10*/  MUFU.EX2 R195, R195 ;  /* 0x000000c300c37308 */ /* 0x000f220000000800 */
[C---:B---3--:R-:W-:Y:S01]  /*3f20*/  FMUL.FTZ R167, R193.reuse, R167 ;  /* 0x000000a7c1a77220 */ /* 0x048fe20000410000 */
[----:B------:R-:W-:Y:S01]  /*3f30*/  FMUL.FTZ R166, R193, R166 ;  /* 0x000000a6c1a67220 */ /* 0x000fe20000410000 */
[----:B------:R-:W-:Y:S01]  /*3f40*/  FMUL.FTZ R193, R25, R97 ;  /* 0x0000006119c17220 */ /* 0x000fe20000410000 */
[----:B------:R-:W-:Y:S01]  /*3f50*/  FFMA.FTZ R197, R179, R197, R200 ;  /* 0x000000c5b3c57223 */ /* 0x000fe200000100c8 */
[----:B------:R-:W-:Y:S01]  /*3f60*/  FADD.FTZ R196, R219, R196 ;  /* 0x000000c4dbc47221 */ /* 0x000fe20000010000 */
[----:B------:R-:W-:Y:S01]  /*3f70*/  FMUL.FTZ R158, R26, R99 ;  /* 0x000000631a9e7220 */ /* 0x000fe20000410000 */
[----:B------:R-:W-:Y:S01]  /*3f80*/  FMUL.FTZ R206, R42, R193 ;  /* 0x000000c12ace7220 */ /* 0x000fe20000410000 */
[----:B------:R-:W3:Y:S01]  /*3f90*/  MUFU.EX2 R160, R160 ;  /* 0x000000a000a07308 */ /* 0x000ee20000000800 */
[----:B------:R-:W-:Y:S01]  /*3fa0*/  FMUL.FTZ R200, R176, R196 ;  /* 0x000000c4b0c87220 */ /* 0x000fe20000410000 */
[----:B-1----:R-:W-:Y:S01]  /*3fb0*/  FMUL.FTZ R165, R194, R165 ;  /* 0x000000a5c2a57220 */ /* 0x002fe20000410000 */
[----:B------:R-:W-:Y:S01]  /*3fc0*/  FADD.FTZ R197, R206, R197 ;  /* 0x000000c5cec57221 */ /* 0x000fe20000010000 */
[----:B------:R-:W-:Y:S01]  /*3fd0*/  FMUL.FTZ R164, R194, R164 ;  /* 0x000000a4c2a47220 */ /* 0x000fe20000410000 */
[----:B------:R-:W-:Y:S01]  /*3fe0*/  FMUL.FTZ R207, R43, R158 ;  /* 0x0000009e2bcf7220 */ /* 0x000fe20000410000 */
[----:B------:R-:W-:Y:S01]  /*3ff0*/  FMUL.FTZ R213, R46, R213 ;  /* 0x000000d52ed57220 */ /* 0x000fe20000410000 */
[-C--:B------:R-:W-:Y:S01]  /*4000*/  FMUL.FTZ R194, R176, R197.reuse ;  /* 0x000000c5b0c27220 */ /* 0x080fe20000410000 */
[----:B------:R-:W1:Y:S01]  /*4010*/  MUFU.EX2 R192, R192 ;  /* 0x000000c000c07308 */ /* 0x000e620000000800 */
[----:B------:R-:W-:Y:S01]  /*4020*/  FFMA.FTZ R200, R177, R197, R200 ;  /* 0x000000c5b1c87223 */ /* 0x000fe200000100c8 */
[----:B----4-:R-:W-:Y:S01]  /*4030*/  FMUL.FTZ R163, R195, R163 ;  /* 0x000000a3c3a37220 */ /* 0x010fe20000410000 */
[----:B------:R-:W-:Y:S01]  /*4040*/  FFMA.FTZ R193, R177, R196, -R194 ;  /* 0x000000c4b1c17223 */ /* 0x000fe200000108c2 */
[----:B------:R-:W-:Y:S01]  /*4050*/  FMUL.FTZ R162, R195, R162 ;  /* 0x000000a2c3a27220 */ /* 0x000fe20000410000 */
[----:B------:R-:W-:Y:S01]  /*4060*/  FADD.FTZ R200, R207, R200 ;  /* 0x000000c8cfc87221 */ /* 0x000fe20000010000 */
[----:B------:R-:W-:Y:S01]  /*4070*/  FMUL.FTZ R216, R22, R106 ;  /* 0x0000006a16d87220 */ /* 0x000fe20000410000 */
[----:B------:R-:W-:Y:S01]  /*4080*/  FADD.FTZ R193, R208, R193 ;  /* 0x000000c1d0c17221 */ /* 0x000fe20000010000 */
[----:B------:R-:W4:Y:S01]  /*4090*/  MUFU.COS R191, R191 ;  /* 0x000000bf00bf7308 */ /* 0x000f220000000000 */
[----:B------:R-:W-:Y:S01]  /*40a0*/  FMUL.FTZ R194, R174, R200 ;  /* 0x000000c8aec27220 */ /* 0x000fe20000410000 */
[----:B---3--:R-:W-:Y:S01]  /*40b0*/  FMUL.FTZ R161, R160, R161 ;  /* 0x000000a1a0a17220 */ /* 0x008fe20000410000 */
[----:B------:R-:W-:Y:S01]  /*40c0*/  FMUL.FTZ R197, R174, R193 ;  /* 0x000000c1aec57220 */ /* 0x000fe20000410000 */
[----:B------:R-:W-:Y:S01]  /*40d0*/  FMUL.FTZ R160, R160, R159 ;  /* 0x0000009fa0a07220 */ /* 0x000fe20000410000 */
[----:B------:R-:W-:Y:S01]  /*40e0*/  FFMA.FTZ R195, R175, R193, -R194 ;  /* 0x000000c1afc37223 */ /* 0x000fe200000108c2 */
[----:B------:R-:W-:Y:S01]  /*40f0*/  FMUL.FTZ R193, R173, R188 ;  /* 0x000000bcadc17220 */ /* 0x000fe20000410000 */
[----:B------:R-:W-:Y:S01]  /*4100*/  FFMA.FTZ R200, R175, R200, R197 ;  /* 0x000000c8afc87223 */ /* 0x000fe200000100c5 */
[----:B------:R-:W-:Y:S01]  /*4110*/  FMUL.FTZ R216, R47, R216 ;  /* 0x000000d82fd87220 */ /* 0x000fe20000410000 */
[----:B-1----:R-:W-:Y:S01]  /*4120*/  FMUL.FTZ R158, R192, R190 ;  /* 0x000000bec09e7220 */ /* 0x002fe20000410000 */
[C---:B------:R-:W-:Y:S01]  /*4130*/  FMUL.FTZ R190, R172.reuse, R188 ;  /* 0x000000bcacbe7220 */ /* 0x040fe20000410000 */
[----:B------:R-:W-:Y:S01]  /*4140*/  FFMA.FTZ R193, R172, R189, -R193 ;  /* 0x000000bdacc17223 */ /* 0x000fe200000108c1 */
[----:B------:R-:W-:Y:S01]  /*4150*/  FADD.FTZ R200, R209, R200 ;  /* 0x000000c8d1c87221 */ /* 0x000fe20000010000 */
[----:B------:R-:W-:Y:S01]  /*4160*/  FMUL.FTZ R217, R19, R109 ;  /* 0x0000006d13d97220 */ /* 0x000fe20000410000 */
[----:B------:R-:W-:Y:S01]  /*4170*/  FFMA.FTZ R190, R173, R189, R190 ;  /* 0x000000bdadbe7223 */ /* 0x000fe200000100be */
[----:B------:R-:W-:Y:S01]  /*4180*/  ISETP.NE.AND P2, PT, R156, 0x3f, PT ;  /* 0x0000003f9c00780c */ /* 0x000fe20003f45270 */
[----:B------:R-:W-:Y:S01]  /*4190*/  FMUL.FTZ R194, R170, R200 ;  /* 0x000000c8aac27220 */ /* 0x000fe20000410000 */
[----:B----4-:R-:W-:Y:S01]  /*41a0*/  FMUL.FTZ R159, R192, R191 ;  /* 0x000000bfc09f7220 */ /* 0x010fe20000410000 */
[----:B------:R-:W-:Y:S01]  /*41b0*/  FMUL.FTZ R191, R23, R100 ;  /* 0x0000006417bf7220 */ /* 0x000fe20000410000 */
[----:B------:R-:W-:Y:S01]  /*41c0*/  FMUL.FTZ R192, R186, R190 ;  /* 0x000000bebac07220 */ /* 0x000fe20000410000 */
[----:B------:R-:W-:Y:S01]  /*41d0*/  FMUL.FTZ R217, R48, R217 ;  /* 0x000000d930d97220 */ /* 0x000fe20000410000 */
[----:B------:R-:W-:Y:S01]  /*41e0*/  FMUL.FTZ R236, R18, R114 ;  /* 0x0000007212ec7220 */ /* 0x000fe20000410000 */
[----:B------:R-:W-:Y:S01]  /*41f0*/  FMUL.FTZ R210, R44, R191 ;  /* 0x000000bf2cd27220 */ /* 0x000fe20000410000 */
[-C--:B------:R-:W-:Y:S01]  /*4200*/  FMUL.FTZ R191, R186, R193.reuse ;  /* 0x000000c1babf7220 */ /* 0x080fe20000410000 */
[----:B------:R-:W-:Y:S01]  /*4210*/  FFMA.FTZ R192, R187, R193, -R192 ;  /* 0x000000c1bbc07223 */ /* 0x000fe200000108c0 */
[----:B------:R-:W-:Y:S01]  /*4220*/  FMUL.FTZ R236, R51, R236 ;  /* 0x000000ec33ec7220 */ /* 0x000fe20000410000 */
[----:B------:R-:W-:Y:S01]  /*4230*/  FADD.FTZ R195, R210, R195 ;  /* 0x000000c3d2c37221 */ /* 0x000fe20000010000 */
[----:B------:R-:W-:Y:S01]  /*4240*/  FFMA.FTZ R191, R187, R190, R191 ;  /* 0x000000bebbbf7223 */ /* 0x000fe200000100bf */
[----:B------:R-:W-:Y:S01]  /*4250*/  FMUL.FTZ R190, R24, R103 ;  /* 0x0000006718be7220 */ /* 0x000fe20000410000 */
[----:B------:R-:W-:Y:S01]  /*4260*/  BSSY B0, `(.L_x_11867) ;  /* 0x000008f000007945 */ /* 0x000fe20003800000 */
[-C--:B------:R-:W-:Y:S01]  /*4270*/  FMUL.FTZ R197, R170, R195.reuse ;  /* 0x000000c3aac57220 */ /* 0x080fe20000410000 */
[C---:B------:R-:W-:Y:S01]  /*4280*/  FFMA.FTZ R195, R171.reuse, R195, -R194 ;  /* 0x000000c3abc37223 */ /* 0x040fe200000108c2 */
[C---:B------:R-:W-:Y:S01]  /*4290*/  FMUL.FTZ R194, R184.reuse, R192 ;  /* 0x000000c0b8c27220 */ /* 0x040fe20000410000 */
[-C--:B------:R-:W-:Y:S01]  /*42a0*/  FMUL.FTZ R193, R184, R191.reuse ;  /* 0x000000bfb8c17220 */ /* 0x080fe20000410000 */
[----:B------:R-:W-:Y:S01]  /*42b0*/  FFMA.FTZ R200, R171, R200, R197 ;  /* 0x000000c8abc87223 */ /* 0x000fe200000100c5 */
        /* <DEDUP_REMOVED lines=13> */
[C---:B------:R-:W-:Y:S01]  /*4390*/  FMUL.FTZ R192, R180.reuse, R190 ;  /* 0x000000beb4c07220 */ /* 0x040fe20000410000 */
[----:B------:R-:W-:Y:S01]  /*43a0*/  FFMA.FTZ R200, R169, R200, R197 ;  /* 0x000000c8a9c87223 */ /* 0x000fe200000100c5 */
[-C--:B------:R-:W-:Y:S01]  /*43b0*/  FMUL.FTZ R193, R180, R194.reuse ;  /* 0x000000c2b4c17220 */ /* 0x080fe20000410000 */
[----:B------:R-:W-:Y:S01]  /*43c0*/  FMUL.FTZ R214, R46, R191 ;  /* 0x000000bf2ed67220 */ /* 0x000fe20000410000 */
[----:B------:R-:W-:Y:S01]  /*43d0*/  FFMA.FTZ R192, R181, R194, R192 ;  /* 0x000000c2b5c07223 */ /* 0x000fe200000100c0 */
[----:B------:R-:W-:Y:S01]  /*43e0*/  FADD.FTZ R200, R213, R200 ;  /* 0x000000c8d5c87221 */ /* 0x000fe20000010000 */
[----:B------:R-:W-:Y:S01]  /*43f0*/  FFMA.FTZ R193, R181, R190, -R193 ;  /* 0x000000beb5c17223 */ /* 0x000fe200000108c1 */
[----:B------:R-:W-:Y:S01]  /*4400*/  FADD.FTZ R195, R214, R195 ;  /* 0x000000c3d6c37221 */ /* 0x000fe20000010000 */
[----:B------:R-:W-:Y:S01]  /*4410*/  FMUL.FTZ R190, R178, R192 ;  /* 0x000000c0b2be7220 */ /* 0x000fe20000410000 */
[----:B------:R-:W-:Y:S01]  /*4420*/  FMUL.FTZ R194, R166, R200 ;  /* 0x000000c8a6c27220 */ /* 0x000fe20000410000 */
[----:B------:R-:W-:Y:S01]  /*4430*/  FMUL.FTZ R191, R178, R193 ;  /* 0x000000c1b2bf7220 */ /* 0x000fe20000410000 */
[----:B------:R-:W-:Y:S01]  /*4440*/  FMUL.FTZ R197, R166, R195 ;  /* 0x000000c3a6c57220 */ /* 0x000fe20000410000 */
[----:B------:R-:W-:Y:S01]  /*4450*/  FFMA.FTZ R193, R179, R193, -R190 ;  /* 0x000000c1b3c17223 */ /* 0x000fe200000108be */
[----:B------:R-:W-:Y:S01]  /*4460*/  FFMA.FTZ R195, R167, R195, -R194 ;  /* 0x000000c3a7c37223 */ /* 0x000fe200000108c2 */
[----:B------:R-:W-:Y:S01]  /*4470*/  FFMA.FTZ R191, R179, R192, R191 ;  /* 0x000000c0b3bf7223 */ /* 0x000fe200000100bf */
[----:B------:R-:W-:Y:S01]  /*4480*/  FMUL.FTZ R190, R22, R107 ;  /* 0x0000006b16be7220 */ /* 0x000fe20000410000 */
[C---:B------:R-:W-:Y:S01]  /*4490*/  FMUL.FTZ R194, R176.reuse, R193 ;  /* 0x000000c1b0c27220 */ /* 0x040fe20000410000 */
[----:B------:R-:W-:Y:S01]  /*44a0*/  FFMA.FTZ R200, R167, R200, R197 ;  /* 0x000000c8a7c87223 */ /* 0x000fe200000100c5 */
[-C--:B------:R-:W-:Y:S01]  /*44b0*/  FMUL.FTZ R192, R176, R191.reuse ;  /* 0x000000bfb0c07220 */ /* 0x080fe20000410000 */
        /* <DEDUP_REMOVED lines=12> */
[----:B------:R-:W-:Y:S01]  /*4580*/  FMUL.FTZ R191, R19, R108 ;  /* 0x0000006c13bf7220 */ /* 0x000fe20000410000 */
[C---:B------:R-:W-:Y:S01]  /*4590*/  FMUL.FTZ R192, R170.reuse, R190 ;  /* 0x000000beaac07220 */ /* 0x040fe20000410000 */
[----:B------:R-:W-:Y:S01]  /*45a0*/  FFMA.FTZ R195, R165, R195, -R196 ;  /* 0x000000c3a5c37223 */ /* 0x000fe200000108c4 */
        /* <DEDUP_REMOVED lines=10> */
[C---:B------:R-:W-:Y:S01]  /*4650*/  FFMA.FTZ R193, R169.reuse, R193, -R190 ;  /* 0x000000c1a9c17223 */ /* 0x040fe200000108be */
[C---:B------:R-:W-:Y:S01]  /*4660*/  FMUL.FTZ R190, R20.reuse, R110 ;  /* 0x0000006e14be7220 */ /* 0x040fe20000410000 */
[----:B------:R-:W-:Y:S01]  /*4670*/  FFMA.FTZ R191, R169, R192, R191 ;  /* 0x000000c0a9bf7223 */ /* 0x000fe200000100bf */
[C---:B------:R-:W-:Y:S01]  /*4680*/  FFMA.FTZ R197, R163.reuse, R200, R197 ;  /* 0x000000c8a3c57223 */ /* 0x040fe200000100c5 */
[----:B------:R-:W-:Y:S01]  /*4690*/  FFMA.FTZ R196, R163, R195, -R194 ;  /* 0x000000c3a3c47223 */ /* 0x000fe200000108c2 */
[----:B------:R-:W-:Y:S01]  /*46a0*/  FMUL.FTZ R200, R20, R111 ;  /* 0x0000006f14c87220 */ /* 0x000fe20000410000 */
[C---:B------:R-:W-:Y:S01]  /*46b0*/  FMUL.FTZ R201, R49.reuse, R190 ;  /* 0x000000be31c97220 */ /* 0x040fe20000410000 */
        /* <DEDUP_REMOVED lines=9> */
[----:B------:R-:W-:Y:S01]  /*4750*/  FMUL.FTZ R191, R164, R192 ;  /* 0x000000c0a4bf7220 */ /* 0x000fe20000410000 */
[-C--:B------:R-:W-:Y:S01]  /*4760*/  FMUL.FTZ R202, R160, R197.reuse ;  /* 0x000000c5a0ca7220 */ /* 0x080fe20000410000 */
[----:B------:R-:W-:Y:S01]  /*4770*/  FFMA.FTZ R195, R161, R197, R204 ;  /* 0x000000c5a1c37223 */ /* 0x000fe200000100cc */
[----:B------:R-:W-:Y:S01]  /*4780*/  FMUL.FTZ R197, R17, R112 ;  /* 0x0000007011c57220 */ /* 0x000fe20000410000 */
[C---:B------:R-:W-:Y:S01]  /*4790*/  FFMA.FTZ R190, R165.reuse, R192, -R190 ;  /* 0x000000c0a5be7223 */ /* 0x040fe200000108be */
[----:B------:R-:W-:Y:S01]  /*47a0*/  FFMA.FTZ R194, R165, R194, R191 ;  /* 0x000000c2a5c27223 */ /* 0x000fe200000100bf */
[----:B------:R-:W-:Y:S01]  /*47b0*/  FFMA.FTZ R202, R161, R196, -R202 ;  /* 0x000000c4a1ca7223 */ /* 0x000fe200000108ca */
[----:B------:R-:W-:Y:S01]  /*47c0*/  FMUL.FTZ R191, R17, R113 ;  /* 0x0000007111bf7220 */ /* 0x000fe20000410000 */
[----:B------:R-:W-:Y:S01]  /*47d0*/  FMUL.FTZ R197, R50, R197 ;  /* 0x000000c532c57220 */ /* 0x000fe20000410000 */
[C---:B------:R-:W-:Y:S01]  /*47e0*/  FMUL.FTZ R192, R162.reuse, R190 ;  /* 0x000000bea2c07220 */ /* 0x040fe20000410000 */
[-C--:B------:R-:W-:Y:S01]  /*47f0*/  FMUL.FTZ R193, R162, R194.reuse ;  /* 0x000000c2a2c17220 */ /* 0x080fe20000410000 */
[----:B------:R-:W-:Y:S01]  /*4800*/  FMUL.FTZ R196, R50, R191 ;  /* 0x000000bf32c47220 */ /* 0x000fe20000410000 */
[----:B------:R-:W-:Y:S01]  /*4810*/  FADD.FTZ R199, R197, R202 ;  /* 0x000000cac5c77221 */ /* 0x000fe20000010000 */
[----:B------:R-:W-:Y:S01]  /*4820*/  FFMA.FTZ R192, R163, R194, R192 ;  /* 0x000000c2a3c07223 */ /* 0x000fe200000100c0 */
[----:B--2---:R-:W-:Y:S01]  /*4830*/  FMUL.FTZ R194, R14, R140 ;  /* 0x0000008c0ec27220 */ /* 0x004fe20000410000 */
[----:B------:R-:W-:Y:S01]  /*4840*/  FADD.FTZ R195, R196, R195 ;  /* 0x000000c3c4c37221 */ /* 0x000fe20000010000 */
[C---:B------:R-:W-:Y:S01]  /*4850*/  FMUL.FTZ R204, R158.reuse, R199 ;  /* 0x000000c79ecc7220 */ /* 0x040fe20000410000 */
[----:B------:R-:W-:Y:S01]  /*4860*/  @P2 IADD3 R140, R153, R198, RZ ;  /* 0x000000c6998c2210 */ /* 0x000fe20007ffe0ff */
[----:B------:R-:W-:Y:S01]  /*4870*/  FFMA.FTZ R193, R163, R190, -R193 ;  /* 0x000000bea3c17223 */ /* 0x000fe200000108c1 */
[-C--:B------:R-:W-:Y:S01]  /*4880*/  FMUL.FTZ R190, R158, R195.reuse ;  /* 0x000000c39ebe7220 */ /* 0x080fe20000410000 */
[C---:B------:R-:W-:Y:S01]  /*4890*/  FFMA.FTZ R204, R159.reuse, R195, R204 ;  /* 0x000000c39fcc7223 */ /* 0x040fe200000100cc */
[----:B------:R-:W-:Y:S01]  /*48a0*/  FMUL.FTZ R195, R14, R141 ;  /* 0x0000008d0ec37220 */ /* 0x000fe20000410000 */
[C---:B------:R-:W-:Y:S01]  /*48b0*/  FMUL.FTZ R202, R160.reuse, R192 ;  /* 0x000000c0a0ca7220 */ /* 0x040fe20000410000 */
[----:B------:R-:W1:Y:S01]  /*48c0*/  @P2 LDS.64 R140, [R140+0x9c68] ;  /* 0x009c68008c8c2984 */ /* 0x000e620000000a00 */
[----:B------:R-:W-:Y:S01]  /*48d0*/  FMUL.FTZ R191, R160, R193 ;  /* 0x000000c1a0bf7220 */ /* 0x000fe20000410000 */
[----:B------:R-:W-:Y:S01]  /*48e0*/  FFMA.FTZ R199, R159, R199, -R190 ;  /* 0x000000c79fc77223 */ /* 0x000fe200000108be */
[C---:B------:R-:W-:Y:S01]  /*48f0*/  FFMA.FTZ R202, R161.reuse, R193, -R202 ;  /* 0x000000c1a1ca7223 */ /* 0x040fe200000108ca */
[----:B------:R-:W-:Y:S01]  /*4900*/  FMUL.FTZ R190, R16, R136 ;  /* 0x0000008810be7220 */ /* 0x000fe20000410000 */
[----:B------:R-:W-:Y:S01]  /*4910*/  FFMA.FTZ R203, R161, R192, R191 ;  /* 0x000000c0a1cb7223 */ /* 0x000fe200000100bf */
[C---:B------:R-:W-:Y:S01]  /*4920*/  FMUL.FTZ R192, R15.reuse, R138 ;  /* 0x0000008a0fc07220 */ /* 0x040fe20000410000 */
[----:B------:R-:W-:Y:S01]  /*4930*/  FMUL.FTZ R138, R158, R202 ;  /* 0x000000ca9e8a7220 */ /* 0x000fe20000410000 */
[----:B------:R-:W-:Y:S01]  /*4940*/  FMUL.FTZ R136, R18, R115 ;  /* 0x0000007312887220 */ /* 0x000fe20000410000 */
[----:B------:R-:W-:Y:S01]  /*4950*/  FMUL.FTZ R191, R16, R137 ;  /* 0x0000008910bf7220 */ /* 0x000fe20000410000 */
[----:B------:R-:W-:Y:S01]  /*4960*/  FMUL.FTZ R193, R15, R139 ;  /* 0x0000008b0fc17220 */ /* 0x000fe20000410000 */
[-C--:B------:R-:W-:Y:S01]  /*4970*/  FFMA.FTZ R137, R159, R203.reuse, R138 ;  /* 0x000000cb9f897223 */ /* 0x080fe2000001008a */
[----:B------:R-:W-:Y:S01]  /*4980*/  FMUL.FTZ R138, R158, R203 ;  /* 0x000000cb9e8a7220 */ /* 0x000fe20000410000 */
[----:B------:R-:W-:Y:S01]  /*4990*/  FMUL.FTZ R235, R51, R136 ;  /* 0x0000008833eb7220 */ /* 0x000fe20000410000 */
[C---:B------:R-:W-:Y:S01]  /*49a0*/  FMUL.FTZ R142, R13.reuse, R142 ;  /* 0x0000008e0d8e7220 */ /* 0x040fe20000410000 */
[----:B------:R-:W-:Y:S01]  /*49b0*/  FMUL.FTZ R143, R13, R143 ;  /* 0x0000008f0d8f7220 */ /* 0x000fe20000410000 */
[----:B------:R-:W-:Y:S01]  /*49c0*/  FFMA.FTZ R136, R159, R202, -R138 ;  /* 0x000000ca9f887223 */ /* 0x000fe2000001088a */
        /* <DEDUP_REMOVED lines=8> */
[----:B------:R-:W-:Y:S01]  /*4a50*/  LEA R198, R156, R153, 0x4 ;  /* 0x000000999cc67211 */ /* 0x000fe200078e20ff */
[----:B------:R-:W-:Y:S01]  /*4a60*/  FADD.FTZ R139, R235, R204 ;  /* 0x000000cceb8b7221 */ /* 0x000fe20000010000 */
[----:B------:R-:W-:Y:S01]  /*4a70*/  FADD.FTZ R138, R236, R199 ;  /* 0x000000c7ec8a7221 */ /* 0x000fe20000010000 */
[----:B0-----:R-:W-:Y:S06]  /*4a80*/  @P2 BRA `(.L_x_11868) ;  /* 0x0000000000302947 */ /* 0x001fec0003800000 */
[----:B------:R-:W0:Y:S01]  /*4a90*/  LDC R199, c[0x0][0x224] ;  /* 0x00008900ffc77b82 */ /* 0x000e220000000800 */
[----:B-1----:R-:W-:Y:S01]  /*4aa0*/  HFMA2.MMA R140, -RZ, RZ, 1.875, 0 ;  /* 0x3f800000ff8c7435 */ /* 0x002fe200000001ff */
        /* <DEDUP_REMOVED lines=10> */
.L_x_11868:
[----:B------:R-:W-:Y:S05]  /*4b50*/  BSYNC B0 ;  /* 0x0000000000007941 */ /* 0x000fea0003800000 */
.L_x_11867:
        /* <DEDUP_REMOVED lines=18> */
[----:B--2---:R-:W-:Y:S01]  /*4c80*/  LOP3.LUT R136, R156, 0x1f, RZ, 0xc0, !PT ;  /* 0x0000001f9c887812 */ /* 0x004fe200078ec0ff */
[----:B------:R-:W-:Y:S06]  /*4c90*/  BAR.SYNC.DEFER_BLOCKING 0x0 ;  /* 0x0000000000007b1d */ /* 0x000fec0000010000 */
[----:B------:R-:W-:Y:S05]  /*4ca0*/  @P2 BRA `(.L_x_11869) ;  /* 0x00000008001c2947 */ /* 0x000fea0003800000 */
        /* <DEDUP_REMOVED lines=10> */
[-C--:B------:R-:W-:Y:S01]  /*4d50*/  FFMA.FTZ R125, R121, R124.reuse, R240 ;  /* 0x0000007c797d7223 */ /* 0x080fe200000100f0 */
[----:B------:R-:W-:Y:S01]  /*4d60*/  FFMA.FTZ R139, R120, R124, -R139 ;  /* 0x0000007c788b7223 */ /* 0x000fe2000001088b */
        /* <DEDUP_REMOVED lines=11> */
[----:B------:R-:W-:-:S03]  /*4e20*/  FFMA.FTZ R248, R139, R248, -R127 ;  /* 0x000000f88bf87223 */ /* 0x000fc6000001087f */
[----:B------:R-:W-:Y:S01]  /*4e30*/  @P3 FADD.FTZ R240, R240, R137 ;  /* 0x00000089f0f03221 */ /* 0x000fe20000010000 */
[----:B----4-:R-:W-:Y:S01]  /*4e40*/  FMUL.FTZ R124, R125, R126 ;  /* 0x0000007e7d7c7220 */ /* 0x010fe20000410000 */
[----:B------:R-:W-:Y:S01]  /*4e50*/  @P3 FADD.FTZ R237, R237, R248 ;  /* 0x000000f8eded3221 */ /* 0x000fe20000010000 */
[-C--:B0-----:R-:W-:Y:S02]  /*4e60*/  FMUL.FTZ R127, R125, R246.reuse ;  /* 0x000000f67d7f7220 */ /* 0x081fe40000410000 */
[----:B------:R-:W0:Y:S01]  /*4e70*/  SHFL.UP PT, R250, R240, 0x2, RZ ;  /* 0x04400000f0fa7989 */ /* 0x000e2200000e00ff */
[C---:B------:R-:W-:Y:S01]  /*4e80*/  FFMA.FTZ R124, R139.reuse, R246, R124 ;  /* 0x000000f68b7c7223 */ /* 0x040fe2000001007c */
[----:B------:R-:W-:Y:S02]  /*4e90*/  @P3 FFMA.FTZ R139, R139, R126, -R127 ;  /* 0x0000007e8b8b3223 */ /* 0x000fe4000001087f */
[----:B------:R-:W2:Y:S02]  /*4ea0*/  SHFL.UP PT, R248, R237, 0x2, RZ ;  /* 0x04400000edf87989 */ /* 0x000ea400000e00ff */
[----:B------:R-:W-:-:S02]  /*4eb0*/  FSEL R125, R125, R124, !P3 ;  /* 0x0000007c7d7d7208 */ /* 0x000fc40005800000 */
[----:B------:R-:W3:Y:S01]  /*4ec0*/  SHFL.UP PT, R126, R139, 0x2, RZ ;  /* 0x044000008b7e7989 */ /* 0x000ee200000e00ff */
[----:B------:R-:W-:-:S03]  /*4ed0*/  ISETP.GE.AND P3, PT, R154, 0x2, PT ;  /* 0x000000029a00780c */ /* 0x000fc60003f66270 */
[----:B------:R-:W4:Y:S01]  /*4ee0*/  SHFL.UP PT, R246, R125, 0x2, RZ ;  /* 0x044000007df67989 */ /* 0x000f2200000e00ff */
[C---:B0-----:R-:W-:Y:S01]  /*4ef0*/  FMUL.FTZ R124, R125.reuse, R250 ;  /* 0x000000fa7d7c7220 */ /* 0x041fe20000410000 */
[----:B--2---:R-:W-:-:S03]  /*4f00*/  FMUL.FTZ R127, R125, R248 ;  /* 0x000000f87d7f7220 */ /* 0x004fc60000410000 */
[C---:B------:R-:W-:Y:S01]  /*4f10*/  FFMA.FTZ R124, R139.reuse, R248, -R124 ;  /* 0x000000f88b7c7223 */ /* 0x040fe2000001087c */
[----:B------:R-:W-:-:S04]  /*4f20*/  FFMA.FTZ R127, R139, R250, R127 ;  /* 0x000000fa8b7f7223 */ /* 0x000fc8000001007f */
[----:B------:R-:W-:Y:S01]  /*4f30*/  @P3 FADD.FTZ R237, R237, R124 ;  /* 0x0000007ceded3221 */ /* 0x000fe20000010000 */
[C---:B---3--:R-:W-:Y:S01]  /*4f40*/  FMUL.FTZ R124, R125.reuse, R126 ;  /* 0x0000007e7d7c7220 */ /* 0x048fe20000410000 */
[----:B------:R-:W-:Y:S01]  /*4f50*/  @P3 FADD.FTZ R240, R240, R127 ;  /* 0x0000007ff0f03221 */ /* 0x000fe20000010000 */
[-C--:B----4-:R-:W-:Y:S02]  /*4f60*/  FMUL.FTZ R127, R125, R246.reuse ;  /* 0x000000f67d7f7220 */ /* 0x090fe40000410000 */
[C---:B------:R-:W-:Y:S01]  /*4f70*/  FFMA.FTZ R124, R139.reuse, R246, R124 ;  /* 0x000000f68b7c7223 */ /* 0x040fe2000001007c */
[----:B------:R-:W0:Y:S01]  /*4f80*/  SHFL.UP PT, R248, R237, 0x4, RZ ;  /* 0x04800000edf87989 */ /* 0x000e2200000e00ff */
[----:B------:R-:W-:-:S03]  /*4f90*/  @P3 FFMA.FTZ R139, R139, R126, -R127 ;  /* 0x0000007e8b8b3223 */ /* 0x000fc6000001087f */
[----:B------:R-:W-:Y:S02]  /*4fa0*/  FSEL R125, R125, R124, !P3 ;  /* 0x0000007c7d7d7208 */ /* 0x000fe40005800000 */
        /* <DEDUP_REMOVED lines=13> */
[----:B------:R-:W-:Y:S01]  /*5080*/  SHFL.UP PT, R124, R240, 0x8, RZ ;  /* 0x05000000f07c7989 */ /* 0x000fe200000e00ff */
[----:B------:R-:W-:Y:S01]  /*5090*/  @P3 FFMA.FTZ R139, R139, R126, -R127 ;  /* 0x0000007e8b8b3223 */ /* 0x000fe2000001087f */
[----:B------:R-:W-:-:S02]  /*50a0*/  FSEL R125, R125, R246, !P3 ;  /* 0x000000f67d7d7208 */ /* 0x000fc40005800000 */
[----:B------:R-:W0:Y:S01]  /*50b0*/  SHFL.UP PT, R248, R237, 0x8, RZ ;  /* 0x05000000edf87989 */ /* 0x000e2200000e00ff */
[----:B------:R-:W-:-:S03]  /*50c0*/  ISETP.GE.AND P3, PT, R154, 0x8, PT ;  /* 0x000000089a00780c */ /* 0x000fc60003f66270 */
[----:B------:R-:W2:Y:S04]  /*50d0*/  SHFL.UP PT, R126, R139, 0x8, RZ ;  /* 0x050000008b7e7989 */ /* 0x000ea800000e00ff */
[----:B------:R-:W3:Y:S01]  /*50e0*/  SHFL.UP PT, R246, R125, 0x8, RZ ;  /* 0x050000007df67989 */ /* 0x000ee200000e00ff */
[C---:B0-----:R-:W-:Y:S01]  /*50f0*/  FMUL.FTZ R137, R125.reuse, R248 ;  /* 0x000000f87d897220 */ /* 0x041fe20000410000 */
[----:B--2---:R-:W-:-:S03]  /*5100*/  FMUL.FTZ R242, R125, R126 ;  /* 0x0000007e7df27220 */ /* 0x004fc60000410000 */
[C---:B------:R-:W-:Y:S01]  /*5110*/  FFMA.FTZ R137, R139.reuse, R124, R137 ;  /* 0x0000007c8b897223 */ /* 0x040fe20000010089 */
[----:B---3--:R-:W-:Y:S01]  /*5120*/  FFMA.FTZ R244, R139, R246, R242 ;  /* 0x000000f68bf47223 */ /* 0x008fe200000100f2 */
[C---:B------:R-:W-:Y:S01]  /*5130*/  FMUL.FTZ R242, R125.reuse, R124 ;  /* 0x0000007c7df27220 */ /* 0x040fe20000410000 */
[----:B------:R-:W-:Y:S01]  /*5140*/  FMUL.FTZ R127, R125, R246 ;  /* 0x000000f67d7f7220 */ /* 0x000fe20000410000 */
[----:B------:R-:W-:Y:S02]  /*5150*/  @P3 FADD.FTZ R240, R240, R137 ;  /* 0x00000089f0f03221 */ /* 0x000fe40000010000 */
[C---:B------:R-:W-:Y:S01]  /*5160*/  FFMA.FTZ R242, R139.reuse, R248, -R242 ;  /* 0x000000f88bf27223 */ /* 0x040fe200000108f2 */
[----:B------:R-:W-:Y:S01]  /*5170*/  @P3 FFMA.FTZ R139, R139, R126, -R127 ;  /* 0x0000007e8b8b3223 */ /* 0x000fe2000001087f */
[----:B------:R-:W-:Y:S01]  /*5180*/  FSEL R125, R125, R244, !P3 ;  /* 0x000000f47d7d7208 */ /* 0x000fe20005800000 */
[----:B------:R0:W2:Y:S01]  /*5190*/  SHFL.UP PT, R124, R240, 0x10, RZ ;  /* 0x06000000f07c7989 */ /* 0x0000a200000e00ff */
[----:B------:R-:W-:-:S03]  /*51a0*/  @P3 FADD.FTZ R237, R237, R242 ;  /* 0x000000f2eded3221 */ /* 0x000fc60000010000 */
[----:B------:R0:W3:Y:S04]  /*51b0*/  SHFL.UP PT, R126, R139, 0x10, RZ ;  /* 0x060000008b7e7989 */ /* 0x0000e800000e00ff */
[----:B------:R0:W4:Y:S04]  /*51c0*/  SHFL.UP PT, R246, R125, 0x10, RZ ;  /* 0x060000007df67989 */ /* 0x00012800000e00ff */
[----:B------:R0:W0:Y:S02]  /*51d0*/  SHFL.UP PT, R248, R237, 0x10, RZ ;  /* 0x06000000edf87989 */ /* 0x00002400000e00ff */
.L_x_11989:
        /* <DEDUP_REMOVED lines=14> */
.L_x_11992:
[----:B------:R-:W-:-:S03]  /*52c0*/  UMOV UR42, 0xffffffff ;  /* 0xffffffff002a7882 */ /* 0x000fc60000000000 */
[----:B------:R-:W-:Y:S05]  /*52d0*/  BRA.DIV UR42, `(.L_x_11872) ;  /* 0x0000007a2a347947 */ /* 0x000fea000b800000 */
.L_x_11995:
[----:B------:R-:W-:-:S03]  /*52e0*/  UMOV UR42, 0xffffffff ;  /* 0xffffffff002a7882 */ /* 0x000fc60000000000 */
[----:B------:R-:W-:Y:S05]  /*52f0*/  BRA.DIV UR42, `(.L_x_11873) ;  /* 0x0000007a2a547947 */ /* 0x000fea000b800000 */
.L_x_11998:
[----:B------:R-:W-:-:S03]  /*5300*/  UMOV UR42, 0xffffffff ;  /* 0xffffffff002a7882 */ /* 0x000fc60000000000 */
[----:B------:R-:W-:Y:S05]  /*5310*/  BRA.DIV UR42, `(.L_x_11874) ;  /* 0x0000007a2a747947 */ /* 0x000fea000b800000 */
.L_x_12001:
[----:B------:R-:W-:-:S03]  /*5320*/  UMOV UR42, 0xffffffff ;  /* 0xffffffff002a7882 */ /* 0x000fc60000000000 */
[----:B------:R-:W-:Y:S05]  /*5330*/  BRA.DIV UR42, `(.L_x_11875) ;  /* 0x0000007a2a947947 */ /* 0x000fea000b800000 */
[----:B-----5:R-:W0:Y:S04]  /*5340*/  SHFL.IDX PT, R116, R116, RZ, 0x1f ;  /* 0x00001fff74747589 */ /* 0x020e2800000e0000 */
[----:B------:R-:W2:Y:S04]  /*5350*/  SHFL.IDX PT, R117, R117, RZ, 0x1f ;  /* 0x00001fff75757589 */ /* 0x000ea800000e0000 */
[----:B------:R-:W3:Y:S04]  /*5360*/  SHFL.IDX PT, R118, R118, RZ, 0x1f ;  /* 0x00001fff76767589 */ /* 0x000ee800000e0000 */
[----:B------:R-:W4:Y:S04]  /*5370*/  SHFL.IDX PT, R119, R119, RZ, 0x1f ;  /* 0x00001fff77777589 */ /* 0x000f2800000e0000 */
[----:B------:R-:W0:Y:S04]  /*5380*/  SHFL.UP PT, R139, R139, 0x1, RZ ;  /* 0x042000008b8b7989 */ /* 0x000e2800000e00ff */
[----:B------:R0:W0:Y:S04]  /*5390*/  SHFL.UP PT, R243, R246, 0x1, RZ ;  /* 0x04200000f6f37989 */ /* 0x00002800000e00ff */
[----:B------:R-:W0:Y:S04]  /*53a0*/  SHFL.UP PT, R237, R237, 0x1, RZ ;  /* 0x04200000eded7989 */ /* 0x000e2800000e00ff */
[----:B--2---:R-:W0:Y:S02]  /*53b0*/  SHFL.UP PT, R240, R240, 0x1, RZ ;  /* 0x04200000f0f07989 */ /* 0x004e2400000e00ff */
.L_x_12011:
[C---:B0---4-:R-:W-:Y:S01]  /*53c0*/  FMUL.FTZ R124, R243.reuse, R119 ;  /* 0x00000077f37c7220 */ /* 0x051fe20000410000 */
[----:B---3--:R-:W-:-:S03]  /*53d0*/  FMUL.FTZ R126, R243, R118 ;  /* 0x00000076f37e7220 */ /* 0x008fc60000410000 */
[C---:B------:R-:W-:Y:S01]  /*53e0*/  FFMA.FTZ R124, R139.reuse, R118, -R124 ;  /* 0x000000768b7c7223 */ /* 0x040fe2000001087c */
[----:B------:R-:W-:Y:S01]  /*53f0*/  FFMA.FTZ R125, R139, R119, R126 ;  /* 0x000000778b7d7223 */ /* 0x000fe2000001007e */
[----:B------:R-:W-:Y:S02]  /*5400*/  FMUL.FTZ R126, R243, R116 ;  /* 0x00000074f37e7220 */ /* 0x000fe40000410000 */
[----:B------:R-:W-:Y:S01]  /*5410*/  @P1 FADD.FTZ R118, R237, R124 ;  /* 0x0000007ced761221 */ /* 0x000fe20000010000 */
[-C--:B------:R-:W-:Y:S01]  /*5420*/  FMUL.FTZ R124, R243, R117.reuse ;  /* 0x00000075f37c7220 */ /* 0x080fe20000410000 */
[----:B------:R-:W-:Y:S01]  /*5430*/  @P1 FADD.FTZ R119, R240, R125 ;  /* 0x0000007df0771221 */ /* 0x000fe20000010000 */
[----:B------:R-:W-:Y:S01]  /*5440*/  @P1 FFMA.FTZ R117, R139, R117, R126 ;  /* 0x000000758b751223 */ /* 0x000fe2000001007e */
[----:B------:R-:W-:Y:S01]  /*5450*/  FMUL.FTZ R137, R121, R118 ;  /* 0x0000007679897220 */ /* 0x000fe20000410000 */
[----:B------:R-:W-:Y:S01]  /*5460*/  @P1 FFMA.FTZ R116, R139, R116, -R124 ;  /* 0x000000748b741223 */ /* 0x000fe2000001087c */
        /* <DEDUP_REMOVED lines=11> */
.L_x_11869:
[----:B------:R-:W-:Y:S05]  /*5520*/  WARPSYNC.ALL ;  /* 0x0000000000007948 */ /* 0x000fea0003800000 */
[----:B------:R-:W-:Y:S01]  /*5530*/  BAR.SYNC.DEFER_BLOCKING 0x0 ;  /* 0x0000000000007b1d */ /* 0x000fe20000010000 */
[----:B--2--5:R-:W-:Y:S01]  /*5540*/  MOV R118, UR17 ;  /* 0x0000001100767c02 */ /* 0x024fe20008000f00 */
[CC--:B01----:R-:W-:Y:S01]  /*5550*/  FMUL.FTZ R116, R158.reuse, -R140.reuse ;  /* 0x8000008c9e747220 */ /* 0x0c3fe20000410000 */
[----:B------:R-:W-:Y:S01]  /*5560*/  FMUL.FTZ R117, R158, R141 ;  /* 0x0000008d9e757220 */ /* 0x000fe20000410000 */
[CC--:B------:R-:W-:Y:S01]  /*5570*/  FMUL.FTZ R119, R159.reuse, R135.reuse ;  /* 0x000000879f777220 */ /* 0x0c0fe20000410000 */
        /* <DEDUP_REMOVED lines=20> */
[----:B------:R-:W0:Y:S01]  /*56c0*/  LDS.64 R116, [R198+0x8458] ;  /* 0x00845800c6747984 */ /* 0x000e220000000a00 */
[----:B------:R-:W-:Y:S01]  /*56d0*/  FADD.FTZ R120, -R131, R120 ;  /* 0x0000007883787221 */ /* 0x000fe20000010100 */
[C---:B------:R-:W-:Y:S01]  /*56e0*/  FMUL.FTZ R118, R164.reuse, -R122 ;  /* 0x8000007aa4767220 */ /* 0x040fe20000410000 */
[----:B------:R-:W-:Y:S01]  /*56f0*/  FMUL.FTZ R121, R164, -R123 ;  /* 0x8000007ba4797220 */ /* 0x000fe20000410000 */
[----:B------:R-:W-:-:S02]  /*5700*/  FADD.FTZ R119, R130, R119 ;  /* 0x0000007782777221 */ /* 0x000fc40000010000 */
        /* <DEDUP_REMOVED lines=34> */
[-C--:B0-----:R-:W-:Y:S01]  /*5930*/  FMUL.FTZ R119, R173, R117.reuse ;  /* 0x00000075ad777220 */ /* 0x081fe20000410000 */
[----:B------:R-:W-:Y:S01]  /*5940*/  FADD.FTZ R120, R205, R118 ;  /* 0x00000076cd787221 */ /* 0x000fe20000010000 */
[-C--:B------:R-:W-:Y:S01]  /*5950*/  FMUL.FTZ R118, R173, R116.reuse ;  /* 0x00000074ad767220 */ /* 0x080fe20000410000 */
[----:B------:R-:W-:Y:S01]  /*5960*/  FADD.FTZ R121, -R232, R121 ;  /* 0x00000079e8797221 */ /* 0x000fe20000010100 */
[----:B------:R-:W-:Y:S01]  /*5970*/  FFMA.FTZ R116, R172, R116, -R119 ;  /* 0x00000074ac747223 */ /* 0x000fe20000010877 */
[-C--:B------:R-:W-:Y:S01]  /*5980*/  FMUL.FTZ R124, R168, -R120.reuse ;  /* 0x80000078a87c7220 */ /* 0x080fe20000410000 */
[----:B------:R-:W-:Y:S01]  /*5990*/  FFMA.FTZ R117, R172, R117, R118 ;  /* 0x00000075ac757223 */ /* 0x000fe20000010076 */
[-C--:B------:R-:W-:Y:S01]  /*59a0*/  FMUL.FTZ R122, R168, -R121.reuse ;  /* 0x80000079a87a7220 */ /* 0x080fe20000410000 */
[----:B------:R-:W-:Y:S01]  /*59b0*/  FADD.FTZ R231, R231, R116 ;  /* 0x00000074e7e77221 */ /* 0x000fe20000010000 */
[C---:B------:R-:W-:Y:S01]  /*59c0*/  FFMA.FTZ R121, R169.reuse, R121, R124 ;  /* 0x00000079a9797223 */ /* 0x040fe2000001007c */
[----:B------:R-:W-:Y:S01]  /*59d0*/  FADD.FTZ R230, R230, R117 ;  /* 0x00000075e6e67221 */ /* 0x000fe20000010000 */
[----:B------:R-:W-:Y:S01]  /*59e0*/  FMUL.FTZ R124, R176, -R125 ;  /* 0x8000007db07c7220 */ /* 0x000fe20000410000 */
[CC--:B------:R-:W-:Y:S01]  /*59f0*/  FMUL.FTZ R118, R188.reuse, R231.reuse ;  /* 0x000000e7bc767220 */ /* 0x0c0fe20000410000 */
[----:B------:R-:W-:Y:S01]  /*5a00*/  FFMA.FTZ R122, R169, R120, -R122 ;  /* 0x00000078a97a7223 */ /* 0x000fe2000001087a */
[----:B------:R-:W-:Y:S01]  /*5a10*/  FMUL.FTZ R116, R188, R230 ;  /* 0x000000e6bc747220 */ /* 0x000fe20000410000 */
[----:B------:R-:W-:Y:S01]  /*5a20*/  FMUL.FTZ R120, R176, -R126 ;  /* 0x8000007eb0787220 */ /* 0x000fe20000410000 */
[----:B------:R-:W-:Y:S01]  /*5a30*/  FFMA.FTZ R117, R189, R230, R118 ;  /* 0x000000e6bd757223 */ /* 0x000fe20000010076 */
[----:B------:R-:W-:Y:S01]  /*5a40*/  FFMA.FTZ R124, R177, R126, R124 ;  /* 0x0000007eb17c7223 */ /* 0x000fe2000001007c */
[----:B------:R-:W-:Y:S01]  /*5a50*/  FFMA.FTZ R116, R189, R231, -R116 ;  /* 0x000000e7bd747223 */ /* 0x000fe20000010874 */
[----:B------:R-:W-:Y:S01]  /*5a60*/  FFMA.FTZ R120, R177, R125, -R120 ;  /* 0x0000007db1787223 */ /* 0x000fe20000010878 */
[----:B------:R-:W-:Y:S01]  /*5a70*/  FADD.FTZ R228, R228, R117 ;  /* 0x00000075e4e47221 */ /* 0x000fe20000010000 */
[----:B------:R-:W-:Y:S01]  /*5a80*/  FMUL.FTZ R118, R178, -R124 ;  /* 0x8000007cb2767220 */ /* 0x000fe20000410000 */
[----:B------:R-:W-:Y:S01]  /*5a90*/  FADD.FTZ R229, R229, R116 ;  /* 0x00000074e5e57221 */ /* 0x000fe20000010000 */
[----:B------:R-:W-:Y:S01]  /*5aa0*/  FADD.FTZ R121, -R204, R121 ;  /* 0x00000079cc797221 */ /* 0x000fe20000010100 */
[C---:B------:R-:W-:Y:S01]  /*5ab0*/  FMUL.FTZ R116, R186.reuse, R228 ;  /* 0x000000e4ba747220 */ /* 0x040fe20000410000 */
[----:B------:R-:W-:Y:S01]  /*5ac0*/  FFMA.FTZ R119, R179, R120, -R118 ;  /* 0x00000078b3777223 */ /* 0x000fe20000010876 */
[-C--:B------:R-:W-:Y:S01]  /*5ad0*/  FMUL.FTZ R117, R186, R229.reuse ;  /* 0x000000e5ba757220 */ /* 0x080fe20000410000 */
[----:B------:R-:W-:Y:S01]  /*5ae0*/  FADD.FTZ R122, R203, R122 ;  /* 0x0000007acb7a7221 */ /* 0x000fe20000010000 */
[C---:B------:R-:W-:Y:S01]  /*5af0*/  FFMA.FTZ R116, R187.reuse, R229, -R116 ;  /* 0x000000e5bb747223 */ /* 0x040fe20000010874 */
[----:B------:R-:W-:Y:S01]  /*5b00*/  FMUL.FTZ R118, R170, -R121 ;  /* 0x80000079aa767220 */ /* 0x000fe20000410000 */
[----:B------:R-:W-:Y:S01]  /*5b10*/  FFMA.FTZ R117, R187, R228, R117 ;  /* 0x000000e4bb757223 */ /* 0x000fe20000010075 */
[----:B------:R-:W-:Y:S01]  /*5b20*/  FMUL.FTZ R123, R178, -R120 ;  /* 0x80000078b27b7220 */ /* 0x000fe20000410000 */
[----:B------:R-:W-:Y:S01]  /*5b30*/  FADD.FTZ R227, R227, R116 ;  /* 0x00000074e3e37221 */ /* 0x000fe20000010000 */
[-C--:B------:R-:W-:Y:S01]  /*5b40*/  FMUL.FTZ R120, R170, -R122.reuse ;  /* 0x8000007aaa787220 */ /* 0x080fe20000410000 */
[----:B------:R-:W-:Y:S01]  /*5b50*/  FADD.FTZ R226, R226, R117 ;  /* 0x00000075e2e27221 */ /* 0x000fe20000010000 */
[C---:B------:R-:W-:Y:S01]  /*5b60*/  FFMA.FTZ R122, R171.reuse, R122, -R118 ;  /* 0x0000007aab7a7223 */ /* 0x040fe20000010876 */
[C---:B------:R-:W-:Y:S01]  /*5b70*/  FMUL.FTZ R118, R184.reuse, R227 ;  /* 0x000000e3b8767220 */ /* 0x040fe20000410000 */
[----:B------:R-:W-:Y:S01]  /*5b80*/  FFMA.FTZ R121, R171, R121, R120 ;  /* 0x00000079ab797223 */ /* 0x000fe20000010078 */
[----:B------:R-:W-:Y:S01]  /*5b90*/  FMUL.FTZ R116, R184, R226 ;  /* 0x000000e2b8747220 */ /* 0x000fe20000410000 */
[----:B------:R-:W-:Y:S01]  /*5ba0*/  FFMA.FTZ R123, R179, R124, R123 ;  /* 0x0000007cb37b7223 */ /* 0x000fe2000001007b */
[C---:B------:R-:W-:Y:S01]  /*5bb0*/  FFMA.FTZ R117, R185.reuse, R226, R118 ;  /* 0x000000e2b9757223 */ /* 0x040fe20000010076 */
[----:B------:R-:W-:Y:S01]  /*5bc0*/  FMUL.FTZ R126, R180, -R119 ;  /* 0x80000077b47e7220 */ /* 0x000fe20000410000 */
[----:B------:R-:W-:Y:S01]  /*5bd0*/  FFMA.FTZ R116, R185, R227, -R116 ;  /* 0x000000e3b9747223 */ /* 0x000fe20000010874 */
[----:B------:R-:W-:Y:S01]  /*5be0*/  FADD.FTZ R121, -R202, R121 ;  /* 0x00000079ca797221 */ /* 0x000fe20000010100 */
[----:B------:R-:W-:Y:S01]  /*5bf0*/  FADD.FTZ R224, R224, R117 ;  /* 0x00000075e0e07221 */ /* 0x000fe20000010000 */
[-C--:B------:R-:W-:Y:S01]  /*5c00*/  FMUL.FTZ R120, R180, -R123.reuse ;  /* 0x8000007bb4787220 */ /* 0x080fe20000410000 */
[----:B------:R-:W-:Y:S01]  /*5c10*/  FADD.FTZ R225, R225, R116 ;  /* 0x00000074e1e17221 */ /* 0x000fe20000010000 */
[----:B------:R-:W-:Y:S01]  /*5c20*/  FFMA.FTZ R126, R181, R123, R126 ;  /* 0x0000007bb57e7223 */ /* 0x000fe2000001007e */
[CC--:B------:R-:W-:Y:S01]  /*5c30*/  FMUL.FTZ R116, R182.reuse, R224.reuse ;  /* 0x000000e0b6747220 */ /* 0x0c0fe20000410000 */
[----:B------:R-:W-:Y:S01]  /*5c40*/  FADD.FTZ R122, R199, R122 ;  /* 0x0000007ac77a7221 */ /* 0x000fe20000010000 */
[----:B------:R-:W-:Y:S01]  /*5c50*/  FMUL.FTZ R117, R182, R225 ;  /* 0x000000e1b6757220 */ /* 0x000fe20000410000 */
[C---:B------:R-:W-:Y:S01]  /*5c60*/  FMUL.FTZ R118, R174.reuse, -R121 ;  /* 0x80000079ae767220 */ /* 0x040fe20000410000 */
[----:B------:R-:W-:Y:S01]  /*5c70*/  FFMA.FTZ R116, R183, R225, -R116 ;  /* 0x000000e1b7747223 */ /* 0x000fe20000010874 */
[----:B------:R-:W-:Y:S01]  /*5c80*/  FFMA.FTZ R124, R181, R119, -R120 ;  /* 0x00000077b57c7223 */ /* 0x000fe20000010878 */
[----:B------:R-:W-:Y:S01]  /*5c90*/  FFMA.FTZ R117, R183, R224, R117 ;  /* 0x000000e0b7757223 */ /* 0x000fe20000010075 */
[-C--:B------:R-:W-:Y:S01]  /*5ca0*/  FFMA.FTZ R119, R175, R122.reuse, -R118 ;  /* 0x0000007aaf777223 */ /* 0x080fe20000010876 */
        /* <DEDUP_REMOVED lines=11> */
[----:B------:R-:W-:Y:S01]  /*5d60*/  FFMA.FTZ R120, R175, R121, R120 ;  /* 0x00000079af787223 */ /* 0x000fe20000010078 */
[----:B------:R-:W-:Y:S01]  /*5d70*/  FADD.FTZ R220, R220, R117 ;  /* 0x00000075dcdc7221 */ /* 0x000fe20000010000 */
[----:B------:R-:W-:Y:S01]  /*5d80*/  FMUL.FTZ R118, R184, -R122 ;  /* 0x8000007ab8767220 */ /* 0x000fe20000410000 */
[----:B------:R-:W-:Y:S01]  /*5d90*/  FADD.FTZ R221, R221, R116 ;  /* 0x00000074dddd7221 */ /* 0x000fe20000010000 */
[----:B------:R-:W-:Y:S01]  /*5da0*/  FADD.FTZ R120, -R151, R120 ;  /* 0x0000007897787221 */ /* 0x000fe20000010100 */
[----:B------:R-:W-:Y:S01]  /*5db0*/  FMUL.FTZ R116, R178, R220 ;  /* 0x000000dcb2747220 */ /* 0x000fe20000410000 */
[-C--:B------:R-:W-:Y:S01]  /*5dc0*/  FMUL.FTZ R121, R184, -R124.reuse ;  /* 0x8000007cb8797220 */ /* 0x080fe20000410000 */
[-C--:B------:R-:W-:Y:S01]  /*5dd0*/  FMUL.FTZ R117, R178, R221.reuse ;  /* 0x000000ddb2757220 */ /* 0x080fe20000410000 */
[----:B------:R-:W-:Y:S01]  /*5de0*/  FFMA.FTZ R124, R185, R124, -R118 ;  /* 0x0000007cb97c7223 */ /* 0x000fe20000010876 */
[C---:B------:R-:W-:Y:S01]  /*5df0*/  FFMA.FTZ R116, R179.reuse, R221, -R116 ;  /* 0x000000ddb3747223 */ /* 0x040fe20000010874 */
[----:B------:R-:W-:Y:S01]  /*5e00*/  FADD.FTZ R119, R150, R119 ;  /* 0x0000007796777221 */ /* 0x000fe20000010000 */
[----:B------:R-:W-:Y:S01]  /*5e10*/  FFMA.FTZ R117, R179, R220, R117 ;  /* 0x000000dcb3757223 */ /* 0x000fe20000010075 */
[C---:B------:R-:W-:Y:S01]  /*5e20*/  FMUL.FTZ R118, R176.reuse, -R120 ;  /* 0x80000078b0767220 */ /* 0x040fe20000410000 */
[----:B------:R-:W-:Y:S01]  /*5e30*/  FADD.FTZ R219, R219, R116 ;  /* 0x00000074dbdb7221 */ /* 0x000fe20000010000 */
[----:B------:R-:W-:Y:S01]  /*5e40*/  FFMA.FTZ R122, R185, R122, R121 ;  /* 0x0000007ab97a7223 */ /* 0x000fe20000010079 */
[-C--:B------:R-:W-:Y:S01]  /*5e50*/  FMUL.FTZ R121, R176, -R119.reuse ;  /* 0x80000077b0797220 */ /* 0x080fe20000410000 */
[----:B------:R-:W-:Y:S01]  /*5e60*/  FADD.FTZ R206, R206, R117 ;  /* 0x00000075cece7221 */ /* 0x000fe20000010000 */
[C---:B------:R-:W-:Y:S01]  /*5e70*/  FFMA.FTZ R119, R177.reuse, R119, -R118 ;  /* 0x00000077b1777223 */ /* 0x040fe20000010876 */
[CC--:B------:R-:W-:Y:S01]  /*5e80*/  FMUL.FTZ R118, R176.reuse, R219.reuse ;  /* 0x000000dbb0767220 */ /* 0x0c0fe20000410000 */
[C---:B------:R-:W-:Y:S01]  /*5e90*/  FFMA.FTZ R120, R177.reuse, R120, R121 ;  /* 0x00000078b1787223 */ /* 0x040fe20000010079 */
[----:B------:R-:W-:Y:S01]  /*5ea0*/  FMUL.FTZ R116, R176, R206 ;  /* 0x000000ceb0747220 */ /* 0x000fe20000410000 */
[----:B------:R-:W-:Y:S01]  /*5eb0*/  FMUL.FTZ R126, R186, -R122 ;  /* 0x8000007aba7e7220 */ /* 0x000fe20000410000 */
[----:B------:R-:W-:Y:S01]  /*5ec0*/  FFMA.FTZ R118, R177, R206, R118 ;  /* 0x000000ceb1767223 */ /* 0x000fe20000010076 */
[----:B------:R-:W-:Y:S01]  /*5ed0*/  FADD.FTZ R121, -R149, R120 ;  /* 0x0000007895797221 */ /* 0x000fe20000010100 */
[----:B------:R-:W-:Y:S01]  /*5ee0*/  FFMA.FTZ R139, R177, R219, -R116 ;  /* 0x000000dbb18b7223 */ /* 0x000fe20000010874 */
[----:B------:R-:W-:Y:S01]  /*5ef0*/  FADD.FTZ R120, R148, R119 ;  /* 0x0000007794787221 */ /* 0x000fe20000010000 */
[----:B------:R-:W-:Y:S01]  /*5f00*/  FADD.FTZ R138, R207, R118 ;  /* 0x00000076cf8a7221 */ /* 0x000fe20000010000 */
[-C--:B------:R-:W-:Y:S01]  /*5f10*/  FMUL.FTZ R117, R186, -R124.reuse ;  /* 0x8000007cba757220 */ /* 0x080fe20000410000 */
[----:B------:R-:W-:Y:S01]  /*5f20*/  FADD.FTZ R139, R208, R139 ;  /* 0x0000008bd08b7221 */ /* 0x000fe20000010000 */
[C---:B------:R-:W-:Y:S01]  /*5f30*/  FFMA.FTZ R116, R187.reuse, R124, -R126 ;  /* 0x0000007cbb747223 */ /* 0x040fe2000001087e */
[----:B------:R-:W-:Y:S01]  /*5f40*/  FMUL.FTZ R118, R174, R138 ;  /* 0x0000008aae767220 */ /* 0x000fe20000410000 */
[----:B------:R-:W-:Y:S01]  /*5f50*/  FMUL.FTZ R124, R178, -R120 ;  /* 0x80000078b27c7220 */ /* 0x000fe20000410000 */
[----:B------:R-:W-:Y:S01]  /*5f60*/  FFMA.FTZ R117, R187, R122, R117 ;  /* 0x0000007abb757223 */ /* 0x000fe20000010075 */
        /* <DEDUP_REMOVED lines=11> */
[-C--:B------:R-:W-:Y:S01]  /*6020*/  FMUL.FTZ R122, R180, -R124.reuse ;  /* 0x8000007cb47a7220 */ /* 0x080fe20000410000 */
[----:B------:R-:W-:Y:S01]  /*6030*/  FMUL.FTZ R118, R170, R209 ;  /* 0x000000d1aa767220 */ /* 0x000fe20000410000 */
[----:B------:R-:W-:Y:S01]  /*6040*/  FMUL.FTZ R126, R180, -R119 ;  /* 0x80000077b47e7220 */ /* 0x000fe20000410000 */
        /* <DEDUP_REMOVED lines=45> */
[C---:B------:R-:W-:Y:S01]  /*6320*/  FMUL.FTZ R118, R188.reuse, -R125 ;  /* 0x8000007dbc767220 */ /* 0x040fe20000410000 */
[----:B------:R-:W-:Y:S01]  /*6330*/  HFMA2.MMA R121, -RZ, RZ, 0, 0 ;  /* 0x00000000ff797435 */ /* 0x000fe200000001ff */
[-C--:B------:R-:W-:Y:S01]  /*6340*/  FMUL.FTZ R126, R188, -R119.reuse ;  /* 0x80000077bc7e7220 */ /* 0x080fe20000410000 */
[----:B------:R-:W-:Y:S01]  /*6350*/  MOV R210, UR7 ;  /* 0x0000000700d27c02 */ /* 0x000fe20008000f00 */
[----:B------:R-:W-:Y:S01]  /*6360*/  FFMA.FTZ R127, R189, R119, -R118 ;  /* 0x00000077bd7f7223 */ /* 0x000fe20000010876 */
[-C--:B------:R-:W-:Y:S01]  /*6370*/  FMUL.FTZ R118, R162, R217.reuse ;  /* 0x000000d9a2767220 */ /* 0x080fe20000410000 */
[----:B------:R-:W-:Y:S01]  /*6380*/  FFMA.FTZ R119, R163, R217, R124 ;  /* 0x000000d9a3777223 */ /* 0x000fe2000001007c */
[----:B------:R-:W-:Y:S01]  /*6390*/  FFMA.FTZ R126, R189, R125, R126 ;  /* 0x0000007dbd7e7223 */ /* 0x000fe2000001007e */
[----:B------:R-:W-:Y:S01]  /*63a0*/  FMUL.FTZ R124, R188, -R116 ;  /* 0x80000074bc7c7220 */ /* 0x000fe20000410000 */
[----:B------:R-:W-:Y:S01]  /*63b0*/  FFMA.FTZ R118, R163, R237, -R118 ;  /* 0x000000eda3767223 */ /* 0x000fe20000010876 */
[----:B------:R-:W-:Y:S01]  /*63c0*/  FADD.FTZ R200, R200, R119 ;  /* 0x00000077c8c87221 */ /* 0x000fe20000010000 */
[-C--:B------:R-:W-:Y:S01]  /*63d0*/  FMUL.FTZ R125, R188, -R117.reuse ;  /* 0x80000075bc7d7220 */ /* 0x080fe20000410000 */
[----:B------:R-:W-:Y:S01]  /*63e0*/  FADD.FTZ R119, -R191, R126 ;  /* 0x0000007ebf777221 */ /* 0x000fe20000010100 */
[----:B------:R-:W-:Y:S01]  /*63f0*/  FADD.FTZ R201, R201, R118 ;  /* 0x00000076c9c97221 */ /* 0x000fe20000010000 */
[C---:B------:R-:W-:Y:S01]  /*6400*/  FFMA.FTZ R117, R189.reuse, R117, R124 ;  /* 0x00000075bd757223 */ /* 0x040fe2000001007c */
[C---:B------:R-:W-:Y:S01]  /*6410*/  FMUL.FTZ R124, R160.reuse, R200 ;  /* 0x000000c8a07c7220 */ /* 0x040fe20000410000 */
[----:B------:R-:W-:Y:S01]  /*6420*/  FFMA.FTZ R116, R189, R116, -R125 ;  /* 0x00000074bd747223 */ /* 0x000fe2000001087d */
[-C--:B------:R-:W-:Y:S01]  /*6430*/  FMUL.FTZ R126, R160, R201.reuse ;  /* 0x000000c9a07e7220 */ /* 0x080fe20000410000 */
[----:B------:R-:W-:Y:S01]  /*6440*/  MOV R120, 0x3f800000 ;  /* 0x3f80000000787802 */ /* 0x000fe20000000f00 */
[C---:B------:R-:W-:Y:S01]  /*6450*/  FFMA.FTZ R124, R161.reuse, R201, -R124 ;  /* 0x000000c9a17c7223 */ /* 0x040fe2000001087c */
[----:B------:R-:W-:Y:S01]  /*6460*/  CS2R R122, SRZ ;  /* 0x00000000007a7805 */ /* 0x000fe2000001ff00 */
[----:B------:R-:W-:Y:S01]  /*6470*/  FFMA.FTZ R125, R161, R200, R126 ;  /* 0x000000c8a17d7223 */ /* 0x000fe2000001007e */
[----:B------:R-:W-:Y:S01]  /*6480*/  LEA R210, R210, R153, 0x4 ;  /* 0x00000099d2d27211 */ /* 0x000fe200078e20ff */
[----:B------:R-:W-:Y:S01]  /*6490*/  FADD.FTZ R197, R197, R124 ;  /* 0x0000007cc5c57221 */ /* 0x000fe20000010000 */
[----:B------:R-:W-:Y:S01]  /*64a0*/  FADD.FTZ R118, R190, R127 ;  /* 0x0000007fbe767221 */ /* 0x000fe20000010000 */
[----:B------:R-:W-:-:S02]  /*64b0*/  FADD.FTZ R196, R196, R125 ;  /* 0x0000007dc4c47221 */ /* 0x000fc40000010000 */
[C---:B------:R-:W-:Y:S01]  /*64c0*/  FMUL.FTZ R125, R158.reuse, R197 ;  /* 0x000000c59e7d7220 */ /* 0x040fe20000410000 */
[----:B------:R0:W1:Y:S01]  /*64d0*/  @!P0 LDS.128 R120, [R210+0x9e60] ;  /* 0x009e6000d2788984 */ /* 0x0000620000000c00 */
[----:B------:R-:W-:-:S03]  /*64e0*/  FMUL.FTZ R124, R158, R196 ;  /* 0x000000c49e7c7220 */ /* 0x000fc60000410000 */
[----:B------:R0:W-:Y:S01]  /*64f0*/  STS.128 [R198+0x8860], R116 ;  /* 0x00886074c6007388 */ /* 0x0001e20000000c00 */
        /* <DEDUP_REMOVED lines=26> */
.L_x_12016:
        /* <DEDUP_REMOVED lines=13> */
.L_x_11879:
[----:B------:R-:W-:Y:S05]  /*6770*/  BSYNC B0 ;  /* 0x0000000000007941 */ /* 0x000fea0003800000 */
.L_x_11878:
[----:B------:R-:W-:Y:S01]  /*6780*/  UMOV UR42, 0xffffffff ;  /* 0xffffffff002a7882 */ /* 0x000fe20000000000 */
[----:B------:R-:W-:Y:S02]  /*6790*/  ISETP.GT.U32.AND P0, PT, R136, 0x1d, PT ;  /* 0x0000001d8800780c */ /* 0x000fe40003f04070 */
[----:B------:R-:W-:Y:S11]  /*67a0*/  BRA.DIV UR42, `(.L_x_11880) ;  /* 0x0000006a2aa07947 */ /* 0x000ff6000b800000 */
[----:B--2---:R2:W1:Y:S04]  /*67b0*/  SHFL.DOWN PT, R124, R249, 0x2, 0x1f ;  /* 0x08401f00f97c7f89 */ /* 0x00446800000e0000 */
[----:B---3--:R2:W3:Y:S04]  /*67c0*/  SHFL.DOWN PT, R125, R246, 0x2, 0x1f ;  /* 0x08401f00f67d7f89 */ /* 0x0084e800000e0000 */
[----:B----4-:R2:W4:Y:S04]  /*67d0*/  SHFL.DOWN PT, R126, R244, 0x2, 0x1f ;  /* 0x08401f00f47e7f89 */ /* 0x01052800000e0000 */
[----:B0-----:R2:W0:Y:S02]  /*67e0*/  SHFL.DOWN PT, R248, R242, 0x2, 0x1f ;  /* 0x08401f00f2f87f89 */ /* 0x00142400000e0000 */
.L_x_12022:
        /* <DEDUP_REMOVED lines=13> */
.L_x_11882:
[----:B------:R-:W-:Y:S05]  /*68c0*/  BSYNC B0 ;  /* 0x0000000000007941 */ /* 0x000fea0003800000 */
.L_x_11881:
[----:B------:R-:W-:Y:S01]  /*68d0*/  UMOV UR42, 0xffffffff ;  /* 0xffffffff002a7882 */ /* 0x000fe20000000000 */
[----:B------:R-:W-:Y:S02]  /*68e0*/  ISETP.GT.U32.AND P0, PT, R136, 0x1b, PT ;  /* 0x0000001b8800780c */ /* 0x000fe40003f04070 */
[----:B------:R-:W-:Y:S11]  /*68f0*/  BRA.DIV UR42, `(.L_x_11883) ;  /* 0x0000006a2abc7947 */ /* 0x000ff6000b800000 */
[----:B-1----:R1:W1:Y:S04]  /*6900*/  SHFL.DOWN PT, R124, R249, 0x4, 0x1f ;  /* 0x08801f00f97c7f89 */ /* 0x00226800000e0000 */
[----:B---3--:R3:W1:Y:S04]  /*6910*/  SHFL.DOWN PT, R125, R246, 0x4, 0x1f ;  /* 0x08801f00f67d7f89 */ /* 0x00866800000e0000 */
[----:B----4-:R3:W4:Y:S04]  /*6920*/  SHFL.DOWN PT, R126, R244, 0x4, 0x1f ;  /* 0x08801f00f47e7f89 */ /* 0x01072800000e0000 */
[----:B0-----:R3:W0:Y:S02]  /*6930*/  SHFL.DOWN PT, R248, R242, 0x4, 0x1f ;  /* 0x08801f00f2f87f89 */ /* 0x00162400000e0000 */
.L_x_12028:
        /* <DEDUP_REMOVED lines=13> */
.L_x_11885:
[----:B------:R-:W-:Y:S05]  /*6a10*/  BSYNC B0 ;  /* 0x0000000000007941 */ /* 0x000fea0003800000 */
.L_x_11884:
[----:B------:R-:W-:Y:S01]  /*6a20*/  UMOV UR42, 0xffffffff ;  /* 0xffffffff002a7882 */ /* 0x000fe20000000000 */
[----:B------:R-:W-:Y:S02]  /*6a30*/  ISETP.GT.U32.AND P0, PT, R136, 0x17, PT ;  /* 0x000000178800780c */ /* 0x000fe40003f04070 */
[----:B------:R-:W-:Y:S11]  /*6a40*/  BRA.DIV UR42, `(.L_x_11886) ;  /* 0x0000006a2ad87947 */ /* 0x000ff6000b800000 */
[----:B-1----:R1:W1:Y:S04]  /*6a50*/  SHFL.DOWN PT, R124, R249, 0x8, 0x1f ;  /* 0x09001f00f97c7f89 */ /* 0x00226800000e0000 */
[----:B------:R0:W1:Y:S04]  /*6a60*/  SHFL.DOWN PT, R125, R246, 0x8, 0x1f ;  /* 0x09001f00f67d7f89 */ /* 0x00006800000e0000 */
[----:B----4-:R4:W1:Y:S04]  /*6a70*/  SHFL.DOWN PT, R126, R244, 0x8, 0x1f ;  /* 0x09001f00f47e7f89 */ /* 0x01086800000e0000 */
[----:B0-----:R4:W0:Y:S02]  /*6a80*/  SHFL.DOWN PT, R248, R242, 0x8, 0x1f ;  /* 0x09001f00f2f87f89 */ /* 0x00182400000e0000 */
.L_x_12034:
        /* <DEDUP_REMOVED lines=13> */
.L_x_11888:
[----:B------:R-:W-:Y:S05]  /*6b60*/  BSYNC B0 ;  /* 0x0000000000007941 */ /* 0x000fea0003800000 */
.L_x_11887:
[----:B------:R-:W-:Y:S01]  /*6b70*/  UMOV UR42, 0xffffffff ;  /* 0xffffffff002a7882 */ /* 0x000fe20000000000 */
[----:B------:R-:W-:Y:S02]  /*6b80*/  ISETP.GT.U32.AND P0, PT, R136, 0xf, PT ;  /* 0x0000000f8800780c */ /* 0x000fe40003f04070 */
[----:B------:R-:W-:Y:S11]  /*6b90*/  BRA.DIV UR42, `(.L_x_11889) ;  /* 0x0000006a2af47947 */ /* 0x000ff6000b800000 */
[----:B-1----:R1:W1:Y:S04]  /*6ba0*/  SHFL.DOWN PT, R124, R249, 0x10, 0x1f ;  /* 0x0a001f00f97c7f89 */ /* 0x00226800000e0000 */
[----:B------:R0:W1:Y:S04]  /*6bb0*/  SHFL.DOWN PT, R125, R246, 0x10, 0x1f ;  /* 0x0a001f00f67d7f89 */ /* 0x00006800000e0000 */
[----:B------:R1:W1:Y:S04]  /*6bc0*/  SHFL.DOWN PT, R126, R244, 0x10, 0x1f ;  /* 0x0a001f00f47e7f89 */ /* 0x00026800000e0000 */
[----:B0-----:R0:W0:Y:S02]  /*6bd0*/  SHFL.DOWN PT, R248, R242, 0x10, 0x1f ;  /* 0x0a001f00f2f87f89 */ /* 0x00102400000e0000 */
.L_x_12040:
        /* <DEDUP_REMOVED lines=13> */
.L_x_11891:
[----:B------:R-:W-:Y:S05]  /*6cb0*/  BSYNC B0 ;  /* 0x0000000000007941 */ /* 0x000fea0003800000 */
.L_x_11890:
        /* <DEDUP_REMOVED lines=8> */
[----:B0-----:R-:W0:Y:S04]  /*6d40*/  SHFL.DOWN PT, R248, R242, 0x1, 0x1f ;  /* 0x08201f00f2f87f89 */ /* 0x001e2800000e0000 */
[----:B------:R-:W0:Y:S01]  /*6d50*/  SHFL.IDX PT, R250, R122, RZ, 0x1f ;  /* 0x00001fff7afa7589 */ /* 0x000e2200000e0000 */
[-C--:B-1----:R-:W-:Y:S01]  /*6d60*/  FMUL.FTZ R125, R123, R247.reuse ;  /* 0x000000f77b7d7220 */ /* 0x082fe20000410000 */
[CC--:B------:R-:W-:Y:S01]  /*6d70*/  FMUL.FTZ R216, R122.reuse, R247.reuse ;  /* 0x000000f77ad87220 */ /* 0x0c0fe20000410000 */
[----:B------:R-:W-:Y:S01]  /*6d80*/  FMUL.FTZ R137, R121, R247 ;  /* 0x000000f779897220 */ /* 0x000fe20000410000 */
[----:B------:R-:W1:Y:S01]  /*6d90*/  SHFL.IDX PT, R127, R123, RZ, 0x1f ;  /* 0x00001fff7b7f7589 */ /* 0x000e6200000e0000 */
[-C--:B-----5:R-:W-:Y:S01]  /*6da0*/  FFMA.FTZ R214, R122, R136.reuse, -R125 ;  /* 0x000000887ad67223 */ /* 0x0a0fe2000001087d */
[----:B------:R-:W-:-:S02]  /*6db0*/  FFMA.FTZ R216, R123, R136, R216 ;  /* 0x000000887bd87223 */ /* 0x000fc400000100d8 */
[----:B------:R-:W0:Y:S04]  /*6dc0*/  SHFL.IDX PT, R252, R120, RZ, 0x1f ;  /* 0x00001fff78fc7589 */ /* 0x000e2800000e0000 */
[----:B------:R-:W0:Y:S04]  /*6dd0*/  SHFL.IDX PT, R251, R121, RZ, 0x1f ;  /* 0x00001fff79fb7589 */ /* 0x000e2800000e0000 */
[----:B------:R-:W0:Y:S04]  /*6de0*/  SHFL.IDX PT, R243, R244, RZ, 0x1f ;  /* 0x00001ffff4f37589 */ /* 0x000e2800000e0000 */
[----:B------:R2:W0:Y:S02]  /*6df0*/  SHFL.DOWN PT, R240, R244, 0x1, 0x1f ;  /* 0x08201f00f4f07f89 */ /* 0x00042400000e0000 */
[----:B-1234-:R-:W-:-:S07]  /*6e00*/  FMUL.FTZ R244, R120, R247 ;  /* 0x000000f778f47220 */ /* 0x01efce0000410000 */
.L_x_12054:
[----:B------:R-:W-:Y:S01]  /*6e10*/  BSSY B0, `(.L_x_11893) ;  /* 0x000000f000007945 */ /* 0x000fe20003800000 */
[----:B0-----:R-:W-:Y:S02]  /*6e20*/  MOV R124, R252 ;  /* 0x000000fc007c7202 */ /* 0x001fe40000000f00 */
[----:B------:R-:W-:Y:S02]  /*6e30*/  MOV R125, R251 ;  /* 0x000000fb007d7202 */ /* 0x000fe40000000f00 */
[----:B------:R-:W-:Y:S01]  /*6e40*/  MOV R126, R250 ;  /* 0x000000fa007e7202 */ /* 0x000fe20000000f00 */
[----:B------:R-:W-:Y:S06]  /*6e50*/  @!P0 BRA `(.L_x_11894) ;  /* 0x0000000000288947 */ /* 0x000fec0003800000 */
[C---:B------:R-:W-:Y:S01]  /*6e60*/  FMUL.FTZ R123, R236.reuse, R127 ;  /* 0x0000007fec7b7220 */ /* 0x040fe20000410000 */
[----:B------:R-:W-:-:S03]  /*6e70*/  FMUL.FTZ R122, R236, R126 ;  /* 0x0000007eec7a7220 */ /* 0x000fc60000410000 */
[----:B------:R-:W-:Y:S01]  /*6e80*/  FFMA.FTZ R247, R218, R126, -R123 ;  /* 0x0000007edaf77223 */ /* 0x000fe2000001087b */
[----:B------:R-:W-:Y:S01]  /*6e90*/  FMUL.FTZ R123, R236, R125 ;  /* 0x0000007dec7b7220 */ /* 0x000fe20000410000 */
[----:B------:R-:W-:Y:S01]  /*6ea0*/  FFMA.FTZ R127, R218, R127, R122 ;  /* 0x0000007fda7f7223 */ /* 0x000fe2000001007a */
[-C--:B------:R-:W-:Y:S01]  /*6eb0*/  FMUL.FTZ R236, R236, R124.reuse ;  /* 0x0000007cecec7220 */ /* 0x080fe20000410000 */
[----:B------:R-:W-:Y:S01]  /*6ec0*/  FADD.FTZ R126, R240, R247 ;  /* 0x000000f7f07e7221 */ /* 0x000fe20000010000 */
[----:B------:R-:W-:Y:S01]  /*6ed0*/  FFMA.FTZ R124, R218, R124, -R123 ;  /* 0x0000007cda7c7223 */ /* 0x000fe2000001087b */
[----:B------:R-:W-:Y:S01]  /*6ee0*/  FADD.FTZ R127, R248, R127 ;  /* 0x0000007ff87f7221 */ /* 0x000fe20000010000 */
[----:B------:R-:W-:-:S07]  /*6ef0*/  FFMA.FTZ R125, R218, R125, R236 ;  /* 0x0000007dda7d7223 */ /* 0x000fce00000100ec */
.L_x_11894:
[----:B------:R-:W-:Y:S05]  /*6f00*/  BSYNC B0 ;  /* 0x0000000000007941 */ /* 0x000fea0003800000 */
.L_x_11893:
        /* <DEDUP_REMOVED lines=16> */
.L_x_11876:
[C---:B------:R-:W-:Y:S01]  /*7010*/  ISETP.NE.AND P0, PT, R156.reuse, RZ, PT ;  /* 0x000000ff9c00720c */ /* 0x040fe20003f05270 */
[----:B------:R-:W-:Y:S05]  /*7020*/  WARPSYNC.ALL ;  /* 0x0000000000007948 */ /* 0x000fea0003800000 */
[----:B0-2---:R-:W-:Y:S01]  /*7030*/  P2R R116, PR, RZ, 0x1 ;  /* 0x00000001ff747803 */ /* 0x005fe20000000000 */
[----:B------:R-:W-:Y:S01]  /*7040*/  BAR.SYNC.DEFER_BLOCKING 0x0 ;  /* 0x0000000000007b1d */ /* 0x000fe20000010000 */
[C---:B------:R-:W-:Y:S01]  /*7050*/  SHF.L.U32 R124, R156.reuse, 0x5, RZ ;  /* 0x000000059c7c7819 */ /* 0x040fe200000006ff */
[----:B------:R-:W-:Y:S01]  /*7060*/  ULEA UR42, UR17, 0xfffffc00, 0xa ;  /* 0xfffffc00112a7891 */ /* 0x000fe2000f8e503f */
[----:B------:R-:W-:Y:S01]  /*7070*/  IADD3 R247, R156, 0x200, RZ ;  /* 0x000002009cf77810 */ /* 0x000fe20007ffe0ff */
[----:B------:R-:W-:Y:S01]  /*7080*/  FMUL.FTZ R250, R13, R225 ;  /* 0x000000e10dfa7220 */ /* 0x000fe20000410000 */
[----:B------:R-:W-:Y:S01]  /*7090*/  LEA.HI.SX32 R124, R124, R124, 0x1b ;  /* 0x0000007c7c7c7211 */ /* 0x000fe200078fdaff */
[----:B------:R-:W-:Y:S01]  /*70a0*/  UIADD3 UR42, -UR42, UR55, URZ ;  /* 0x000000372a2a7290 */ /* 0x000fe2000fffe13f */
[C---:B------:R-:W-:Y:S01]  /*70b0*/  IADD3 R243, R156.reuse, 0x780, RZ ;  /* 0x000007809cf37810 */ /* 0x040fe20007ffe0ff */
[----:B------:R-:W-:Y:S01]  /*70c0*/  USHF.R.S32.HI UR44, URZ, 0x1f, UR12 ;  /* 0x0000001f3f2c7899 */ /* 0x000fe2000801140c */
[C---:B------:R-:W-:Y:S01]  /*70d0*/  IADD3 R245, R156.reuse, 0x7c0, RZ ;  /* 0x000007c09cf57810 */ /* 0x040fe20007ffe0ff */
[----:B------:R-:W-:Y:S01]  /*70e0*/  USHF.R.S32.HI UR49, URZ, 0x1f, UR11 ;  /* 0x0000001f3f317899 */ /* 0x000fe2000801140b */
[-C--:B------:R-:W-:Y:S01]  /*70f0*/  LEA.HI.SX32 R248, R156, R156.reuse, 0x1b ;  /* 0x0000009c9cf87211 */ /* 0x080fe200078fdaff */
[----:B------:R-:W-:Y:S01]  /*7100*/  BSSY B0, `(.L_x_11895) ;  /* 0x00002ae000007945 */ /* 0x000fe20003800000 */
[----:B------:R-:W-:-:S02]  /*7110*/  LEA.HI.SX32 R218, R243, R156, 0x1b ;  /* 0x0000009cf3da7211 */ /* 0x000fc400078fdaff */
[----:B------:R-:W-:Y:S01]  /*7120*/  LEA R248, R248, R153, 0x2 ;  /* 0x00000099f8f87211 */ /* 0x000fe200078e10ff */
[----:B------:R-:W0:Y:S04]  /*7130*/  LDS.64 R116, [R198+0x8868] ;  /* 0x00886800c6747984 */ /* 0x000e280000000a00 */
[----:B-1----:R1:W-:Y:S01]  /*7140*/  @!P0 STS.128 [R210+0x9e60], R120 ;  /* 0x009e6078d2008388 */ /* 0x0023e20000000c00 */
[-C--:B0-----:R-:W-:Y:S01]  /*7150*/  FMUL.FTZ R118, R116, -R141.reuse ;  /* 0x8000008d74767220 */ /* 0x081fe20000410000 */
[----:B------:R-:W-:-:S03]  /*7160*/  FMUL.FTZ R141, R117, -R141 ;  /* 0x8000008d758d7220 */ /* 0x000fc60000410000 */
[-C--:B------:R-:W-:Y:S01]  /*7170*/  FFMA.FTZ R118, R117, R140.reuse, R118 ;  /* 0x0000008c75767223 */ /* 0x080fe20000010076 */
[----:B------:R-:W-:-:S03]  /*7180*/  FFMA.FTZ R141, R116, R140, -R141 ;  /* 0x0000008c748d7223 */ /* 0x000fc6000001088d */
[----:B------:R-:W-:Y:S01]  /*7190*/  FADD.FTZ R135, -R135, R118 ;  /* 0x0000007687877221 */ /* 0x000fe20000010100 */
[----:B------:R-:W-:Y:S01]  /*71a0*/  FMUL.FTZ R118, R51, R18 ;  /* 0x0000001233767220 */ /* 0x000fe20000410000 */
[----:B------:R-:W-:Y:S02]  /*71b0*/  FADD.FTZ R141, R134, R141 ;  /* 0x0000008d868d7221 */ /* 0x000fe40000010000 */
[-C--:B------:R-:W-:Y:S01]  /*71c0*/  FMUL.FTZ R119, R115, R135.reuse ;  /* 0x0000008773777220 */ /* 0x080fe20000410000 */
[----:B------:R-:W-:Y:S01]  /*71d0*/  FMUL.FTZ R116, R158, -R135 ;  /* 0x800000879e747220 */ /* 0x000fe20000410000 */
[C---:B------:R-:W-:Y:S01]  /*71e0*/  FFMA.FTZ R115, -R118.reuse, R115, R235 ;  /* 0x0000007376737223 */ /* 0x040fe200000101eb */
[----:B------:R-:W-:Y:S01]  /*71f0*/  FFMA.FTZ R118, -R118, R114, R241 ;  /* 0x0000007276767223 */ /* 0x000fe200000101f1 */
[-C--:B------:R-:W-:Y:S01]  /*7200*/  FFMA.FTZ R114, R114, R141.reuse, R119 ;  /* 0x0000008d72727223 */ /* 0x080fe20000010077 */
[-C--:B------:R-:W-:Y:S01]  /*7210*/  FFMA.FTZ R117, R159, R141.reuse, -R116 ;  /* 0x0000008d9f757223 */ /* 0x080fe20000010874 */
[----:B------:R-:W-:Y:S01]  /*7220*/  FMUL.FTZ R119, R141, UR45 ;  /* 0x0000002d8d777c20 */ /* 0x000fe20008410000 */
[C---:B------:R-:W-:Y:S01]  /*7230*/  FMUL.FTZ R116, R135.reuse, UR45 ;  /* 0x0000002d87747c20 */ /* 0x040fe20008410000 */
[----:B------:R-:W-:Y:S01]  /*7240*/  FMUL.FTZ R158, R158, -R141 ;  /* 0x8000008d9e9e7220 */ /* 0x000fe20000410000 */
[C---:B-1----:R-:W-:Y:S01]  /*7250*/  FMUL.FTZ R122, R18.reuse, R135 ;  /* 0x00000087127a7220 */ /* 0x042fe20000410000 */
[----:B------:R-:W-:Y:S01]  /*7260*/  FFMA.FTZ R120, R135, UR53, -R119 ;  /* 0x0000003587787c23 */ /* 0x000fe20008010877 */
[----:B------:R-:W-:Y:S01]  /*7270*/  FFMA.FTZ R119, R141, UR53, R116 ;  /* 0x000000358d777c23 */ /* 0x000fe20008010074 */
[----:B------:R-:W-:Y:S01]  /*7280*/  FMUL.FTZ R116, R18, R141 ;  /* 0x0000008d12747220 */ /* 0x000fe20000410000 */
[----:B------:R-:W-:Y:S01]  /*7290*/  FFMA.FTZ R158, R159, R135, R158 ;  /* 0x000000879f9e7223 */ /* 0x000fe2000001009e */
[C---:B------:R-:W-:Y:S01]  /*72a0*/  FMUL.FTZ R123, R115.reuse, R122 ;  /* 0x0000007a737b7220 */ /* 0x040fe20000410000 */
[C---:B------:R-:W-:Y:S01]  /*72b0*/  FMUL.FTZ R121, R115.reuse, R120 ;  /* 0x0000007873797220 */ /* 0x040fe20000410000 */
[----:B------:R-:W-:Y:S01]  /*72c0*/  FMUL.FTZ R125, R115, R116 ;  /* 0x00000074737d7220 */ /* 0x000fe20000410000 */
[----:B------:R-:W-:Y:S01]  /*72d0*/  FADD.FTZ R137, R132, R117 ;  /* 0x0000007584897221 */ /* 0x000fe20000010000 */
[----:B------:R-:W-:Y:S01]  /*72e0*/  FADD.FTZ R158, -R133, R158 ;  /* 0x0000009e859e7221 */ /* 0x000fe20000010100 */
[----:B------:R-:W-:Y:S01]  /*72f0*/  LEA R117, R124, R153, 0x2 ;  /* 0x000000997c757211 */ /* 0x000fe200078e10ff */
[----:B------:R-:W-:Y:S01]  /*7300*/  FFMA.FTZ R115, R118, R122, -R125 ;  /* 0x0000007a76737223 */ /* 0x000fe2000001087d */
[----:B------:R-:W-:Y:S01]  /*7310*/  FMUL.FTZ R125, R50, R17 ;  /* 0x00000011327d7220 */ /* 0x000fe20000410000 */
[-C--:B------:R-:W-:Y:S01]  /*7320*/  FMUL.FTZ R124, R51, R116.reuse ;  /* 0x00000074337c7220 */ /* 0x080fe20000410000 */
[C---:B------:R-:W-:Y:S01]  /*7330*/  FFMA.FTZ R116, R118.reuse, R116, R123 ;  /* 0x0000007476747223 */ /* 0x040fe2000001007b */
[----:B------:R-:W-:Y:S01]  /*7340*/  FFMA.FTZ R118, R118, R119, R121 ;  /* 0x0000007776767223 */ /* 0x000fe20000010079 */
[-C--:B------:R-:W-:Y:S01]  /*7350*/  FMUL.FTZ R120, R160, -R158.reuse ;  /* 0x8000009ea0787220 */ /* 0x080fe20000410000 */
[----:B------:R-:W-:Y:S01]  /*7360*/  FFMA.FTZ R121, -R125, R113, R196 ;  /* 0x000000717d797223 */ /* 0x000fe200000101c4 */
[----:B------:R-:W-:Y:S01]  /*7370*/  FMUL.FTZ R113, R113, R158 ;  /* 0x0000009e71717220 */ /* 0x000fe20000410000 */
[----:B------:R-:W-:Y:S01]  /*7380*/  FMUL.FTZ R126, R51, R122 ;  /* 0x0000007a337e7220 */ /* 0x000fe20000410000 */
[----:B------:R-:W-:Y:S01]  /*7390*/  FMUL.FTZ R123, R137, UR45 ;  /* 0x0000002d897b7c20 */ /* 0x000fe20008410000 */
[----:B------:R-:W-:Y:S01]  /*73a0*/  FMUL.FTZ R122, R158, UR45 ;  /* 0x0000002d9e7a7c20 */ /* 0x000fe20008410000 */
[-C--:B------:R-:W-:Y:S01]  /*73b0*/  FFMA.FTZ R119, R161, R137.reuse, -R120 ;  /* 0x00000089a1777223 */ /* 0x080fe20000010878 */
[----:B------:R-:W-:Y:S01]  /*73c0*/  FFMA.FTZ R120, -R125, R112, R197 ;  /* 0x000000707d787223 */ /* 0x000fe200000101c5 */
[-C--:B------:R-:W-:Y:S01]  /*73d0*/  FFMA.FTZ R113, R112, R137.reuse, R113 ;  /* 0x0000008970717223 */ /* 0x080fe20000010071 */
[----:B------:R-:W-:Y:S01]  /*73e0*/  FFMA.FTZ R112, R158, UR53, -R123 ;  /* 0x000000359e707c23 */ /* 0x000fe2000801087b */
[-C--:B------:R-:W-:Y:S01]  /*73f0*/  FMUL.FTZ R160, R160, -R137.reuse ;  /* 0x80000089a0a07220 */ /* 0x080fe20000410000 */
[----:B------:R-:W-:Y:S01]  /*7400*/  FFMA.FTZ R123, R137, UR53, R122 ;  /* 0x00000035897b7c23 */ /* 0x000fe2000801007a */
[C---:B------:R-:W-:Y:S01]  /*7410*/  FMUL.FTZ R137, R17.reuse, R137 ;  /* 0x0000008911897220 */ /* 0x040fe20000410000 */
[-C--:B------:R-:W-:Y:S01]  /*7420*/  FMUL.FTZ R125, R17, R158.reuse ;  /* 0x0000009e117d7220 */ /* 0x080fe20000410000 */
[----:B------:R-:W-:Y:S01]  /*7430*/  FFMA.FTZ R160, R161, R158, R160 ;  /* 0x0000009ea1a07223 */ /* 0x000fe200000100a0 */
[----:B------:R0:W-:Y:S01]  /*7440*/  STS [R117+0x4278], R124 ;  /* 0x0042787c75007388 */ /* 0x0001e20000000800 */
[----:B------:R-:W-:Y:S01]  /*7450*/  FMUL.FTZ R136, R121, R137 ;  /* 0x0000008979887220 */ /* 0x000fe20000410000 */
[----:B------:R-:W-:Y:S01]  /*7460*/  FADD.FTZ R141, R130, R119 ;  /* 0x00000077828d7221 */ /* 0x000fe20000010000 */
[----:B------:R-:W-:Y:S01]  /*7470*/  FADD.FTZ R160, -R131, R160 ;  /* 0x000000a083a07221 */ /* 0x000fe20000010100 */
[CC--:B------:R-:W-:Y:S01]  /*7480*/  FMUL.FTZ R127, R121.reuse, R125.reuse ;  /* 0x0000007d797f7220 */ /* 0x0c0fe20000410000 */
[----:B------:R-:W-:Y:S01]  /*7490*/  FMUL.FTZ R119, R121, R112 ;  /* 0x0000007079777220 */ /* 0x000fe20000410000 */
[----:B------:R-:W-:Y:S01]  /*74a0*/  FFMA.FTZ R136, R120, R125, -R136 ;  /* 0x0000007d78887223 */ /* 0x000fe20000010888 */
[-C--:B------:R-:W-:Y:S01]  /*74b0*/  FMUL.FTZ R122, R50, R137.reuse ;  /* 0x00000089327a7220 */ /* 0x080fe20000410000 */
[----:B------:R-:W-:Y:S01]  /*74c0*/  FFMA.FTZ R137, R120, R137, R127 ;  /* 0x0000008978897223 */ /* 0x000fe2000001007f */
[----:B------:R-:W-:Y:S01]  /*74d0*/  FMUL.FTZ R112, R162, -R160 ;  /* 0x800000a0a2707220 */ /* 0x000fe20000410000 */
[----:B0-----:R-:W-:Y:S01]  /*74e0*/  FMUL.FTZ R124, R50, R125 ;  /* 0x0000007d327c7220 */ /* 0x001fe20000410000 */
[----:B------:R-:W-:Y:S01]  /*74f0*/  FMUL.FTZ R125, R49, R20 ;  /* 0x00000014317d7220 */ /* 0x000fe20000410000 */
[----:B------:R-:W-:Y:S01]  /*7500*/  FFMA.FTZ R119, R120, R123, R119 ;  /* 0x0000007b78777223 */ /* 0x000fe20000010077 */
[----:B------:R0:W-:Y:S01]  /*7510*/  STS [R117+0x4270], R122 ;  /* 0x0042707a75007388 */ /* 0x0001e20000000800 */
[----:B------:R-:W-:Y:S01]  /*7520*/  FFMA.FTZ R121, R163, R141, -R112 ;  /* 0x0000008da3797223 */ /* 0x000fe20000010870 */
[----:B------:R-:W-:Y:S01]  /*7530*/  FFMA.FTZ R120, -R125, R111, R200 ;  /* 0x0000006f7d787223 */ /* 0x000fe200000101c8 */
[----:B------:R-:W-:Y:S01]  /*7540*/  FMUL.FTZ R111, R111, R160 ;  /* 0x000000a06f6f7220 */ /* 0x000fe20000410000 */
[-C--:B------:R-:W-:Y:S01]  /*7550*/  FMUL.FTZ R162, R162, -R141.reuse ;  /* 0x8000008da2a27220 */ /* 0x080fe20000410000 */
[----:B------:R-:W-:Y:S01]  /*7560*/  FMUL.FTZ R123, R141, UR45 ;  /* 0x0000002d8d7b7c20 */ /* 0x000fe20008410000 */
[----:B------:R-:W-:Y:S01]  /*7570*/  FFMA.FTZ R112, -R125, R110, R201 ;  /* 0x0000006e7d707223 */ /* 0x000fe200000101c9 */
[-C--:B------:R-:W-:Y:S01]  /*7580*/  FFMA.FTZ R110, R110, R141.reuse, R111 ;  /* 0x0000008d6e6e7223 */ /* 0x080fe2000001006f */
[-C--:B------:R-:W-:Y:S01]  /*7590*/  FMUL.FTZ R125, R20, R160.reuse ;  /* 0x000000a0147d7220 */ /* 0x080fe20000410000 */
[----:B------:R-:W-:Y:S01]  /*75a0*/  FFMA.FTZ R162, R163, R160, R162 ;  /* 0x000000a0a3a27223 */ /* 0x000fe200000100a2 */
[C---:B0-----:R-:W-:Y:S01]  /*75b0*/  FMUL.FTZ R122, R160.reuse, UR45 ;  /* 0x0000002da07a7c20 */ /* 0x041fe20008410000 */
[----:B------:R-:W-:Y:S01]  /*75c0*/  FFMA.FTZ R123, R160, UR53, -R123 ;  /* 0x00000035a07b7c23 */ /* 0x000fe2000801087b */
[----:B------:R-:W-:Y:S01]  /*75d0*/  FADD.FTZ R127, R128, R121 ;  /* 0x00000079807f7221 */ /* 0x000fe20000010000 */
[----:B------:R0:W-:Y:S01]  /*75e0*/  STS [R117+0x427c], R126 ;  /* 0x00427c7e75007388 */ /* 0x0001e20000000800 */
[----:B------:R-:W-:Y:S01]  /*75f0*/  FFMA.FTZ R111, R141, UR53, R122 ;  /* 0x000000358d6f7c23 */ /* 0x000fe2000801007a */
[----:B------:R-:W-:Y:S01]  /*7600*/  FMUL.FTZ R141, R20, R141 ;  /* 0x0000008d148d7220 */ /* 0x000fe20000410000 */
[C---:B------:R-:W-:Y:S01]  /*7610*/  FMUL.FTZ R121, R120.reuse, R125 ;  /* 0x0000007d78797220 */ /* 0x040fe20000410000 */
[----:B------:R-:W-:Y:S01]  /*7620*/  FADD.FTZ R162, -R129, R162 ;  /* 0x000000a281a27221 */ /* 0x000fe20000010100 */
[C---:B------:R-:W-:Y:S01]  /*7630*/  FMUL.FTZ R123, R120.reuse, R123 ;  /* 0x0000007b787b7220 */ /* 0x040fe20000410000 */
[-C--:B------:R-:W-:Y:S01]  /*7640*/  FMUL.FTZ R140, R120, R141.reuse ;  /* 0x0000008d788c7220 */ /* 0x080fe20000410000 */
[----:B------:R1:W-:Y:S01]  /*7650*/  STS [R117+0x4274], R124 ;  /* 0x0042747c75007388 */ /* 0x0003e20000000800 */
[-C--:B------:R-:W-:Y:S01]  /*7660*/  FMUL.FTZ R122, R49, R141.reuse ;  /* 0x0000008d317a7220 */ /* 0x080fe20000410000 */
[----:B------:R-:W-:Y:S01]  /*7670*/  FFMA.FTZ R141, R112, R141, R121 ;  /* 0x0000008d708d7223 */ /* 0x000fe20000010079 */
[----:B0-----:R-:W-:Y:S01]  /*7680*/  FMUL.FTZ R126, R48, R19 ;  /* 0x00000013307e7220 */ /* 0x001fe20000410000 */
[----:B------:R-:W-:Y:S01]  /*7690*/  FFMA.FTZ R140, R112, R125, -R140 ;  /* 0x0000007d708c7223 */ /* 0x000fe2000001088c */
[-C--:B------:R-:W-:Y:S01]  /*76a0*/  FMUL.FTZ R120, R164, -R162.reuse ;  /* 0x800000a2a4787220 */ /* 0x080fe20000410000 */
[----:B------:R-:W-:Y:S01]  /*76b0*/  FFMA.FTZ R112, R112, R111, R123 ;  /* 0x0000006f70707223 */ /* 0x000fe2000001007b */
[----:B------:R-:W-:Y:S01]  /*76c0*/  FFMA.FTZ R121, -R126, R109, R217 ;  /* 0x0000006d7e797223 */ /* 0x000fe200000101d9 */
[----:B------:R-:W-:Y:S01]  /*76d0*/  FMUL.FTZ R109, R109, R162 ;  /* 0x000000a26d6d7220 */ /* 0x000fe20000410000 */
[----:B------:R-:W-:Y:S01]  /*76e0*/  FMUL.FTZ R164, R164, -R127 ;  /* 0x8000007fa4a47220 */ /* 0x000fe20000410000 */
[----:B-1----:R-:W-:Y:S01]  /*76f0*/  FMUL.FTZ R124, R49, R125 ;  /* 0x0000007d317c7220 */ /* 0x002fe20000410000 */
[----:B------:R-:W-:Y:S01]  /*7700*/  FMUL.FTZ R123, R127, UR45 ;  /* 0x0000002d7f7b7c20 */ /* 0x000fe20008410000 */
[----:B------:R0:W-:Y:S01]  /*7710*/  STS [R117+0x4268], R122 ;  /* 0x0042687a75007388 */ /* 0x0001e20000000800 */
[-C--:B------:R-:W-:Y:S01]  /*7720*/  FFMA.FTZ R120, R165, R127.reuse, -R120 ;  /* 0x0000007fa5787223 */ /* 0x080fe20000010878 */
[----:B------:R-:W-:Y:S01]  /*7730*/  FFMA.FTZ R111, -R126, R108, R237 ;  /* 0x0000006c7e6f7223 */ /* 0x000fe200000101ed */
[-C--:B------:R-:W-:Y:S01]  /*7740*/  FFMA.FTZ R109, R108, R127.reuse, R109 ;  /* 0x0000007f6c6d7223 */ /* 0x080fe2000001006d */
[----:B------:R1:W-:Y:S01]  /*7750*/  STS [R117+0x426c], R124 ;  /* 0x00426c7c75007388 */ /* 0x0003e20000000800 */
[----:B------:R-:W-:Y:S01]  /*7760*/  FMUL.FTZ R158, R19, R127 ;  /* 0x0000007f139e7220 */ /* 0x000fe20000410000 */
[----:B------:R-:W-:Y:S01]  /*7770*/  FFMA.FTZ R165, R165, R162, R164 ;  /* 0x000000a2a5a57223 */ /* 0x000fe200000100a4 */
[C---:B------:R-:W-:Y:S01]  /*7780*/  FFMA.FTZ R108, R162.reuse, UR53, -R123 ;  /* 0x00000035a26c7c23 */ /* 0x040fe2000801087b */
[----:B------:R-:W-:Y:S01]  /*7790*/  FADD.FTZ R233, R233, R120 ;  /* 0x00000078e9e97221 */ /* 0x000fe20000010000 */
[C---:B------:R-:W-:Y:S01]  /*77a0*/  FMUL.FTZ R159, R121.reuse, R158 ;  /* 0x0000009e799f7220 */ /* 0x040fe20000410000 */
[----:B0-----:R-:W-:Y:S01]  /*77b0*/  FMUL.FTZ R122, R162, UR45 ;  /* 0x0000002da27a7c20 */ /* 0x001fe20008410000 */
[----:B------:R-:W-:Y:S01]  /*77c0*/  FADD.FTZ R165, -R234, R165 ;  /* 0x000000a5eaa57221 */ /* 0x000fe20000010100 */
[----:B------:R-:W-:Y:S01]  /*77d0*/  FMUL.FTZ R120, R121, R108 ;  /* 0x0000006c79787220 */ /* 0x000fe20000410000 */
[----:B------:R-:W-:Y:S01]  /*77e0*/  FMUL.FTZ R128, R48, R158 ;  /* 0x0000009e30807220 */ /* 0x000fe20000410000 */
[----:B-1----:R-:W-:Y:S01]  /*77f0*/  FMUL.FTZ R124, R19, R162 ;  /* 0x000000a2137c7220 */ /* 0x002fe20000410000 */
[----:B------:R-:W-:Y:S01]  /*7800*/  FFMA.FTZ R122, R127, UR53, R122 ;  /* 0x000000357f7a7c23 */ /* 0x000fe2000801007a */
[-C--:B------:R-:W-:Y:S01]  /*7810*/  FMUL.FTZ R108, R166, -R165.reuse ;  /* 0x800000a5a66c7220 */ /* 0x080fe20000410000 */
[----:B------:R-:W-:Y:S01]  /*7820*/  FMUL.FTZ R123, R233, UR45 ;  /* 0x0000002de97b7c20 */ /* 0x000fe20008410000 */
[----:B------:R-:W-:Y:S01]  /*7830*/  FMUL.FTZ R126, R121, R124 ;  /* 0x0000007c797e7220 */ /* 0x000fe20000410000 */
[----:B------:R-:W-:Y:S01]  /*7840*/  FMUL.FTZ R121, R47, R22 ;  /* 0x000000162f797220 */ /* 0x000fe20000410000 */
[C---:B------:R-:W-:Y:S01]  /*7850*/  FFMA.FTZ R159, R111.reuse, R124, -R159 ;  /* 0x0000007c6f9f7223 */ /* 0x040fe2000001089f */
[----:B------:R-:W-:Y:S01]  /*7860*/  FMUL.FTZ R160, R22, R165 ;  /* 0x000000a516a07220 */ /* 0x000fe20000410000 */
[C---:B------:R-:W-:Y:S01]  /*7870*/  FFMA.FTZ R158, R111.reuse, R158, R126 ;  /* 0x0000009e6f9e7223 */ /* 0x040fe2000001007e */
[----:B------:R-:W-:Y:S01]  /*7880*/  FFMA.FTZ R111, R111, R122, R120 ;  /* 0x0000007a6f6f7223 */ /* 0x000fe20000010078 */
[----:B------:R-:W-:Y:S01]  /*7890*/  FFMA.FTZ R120, -R121, R107, R208 ;  /* 0x0000006b79787223 */ /* 0x000fe200000101d0 */
[-C--:B------:R-:W-:Y:S01]  /*78a0*/  FMUL.FTZ R166, R166, -R233.reuse ;  /* 0x800000e9a6a67220 */ /* 0x080fe20000410000 */
[----:B------:R-:W-:Y:S01]  /*78b0*/  FMUL.FTZ R130, R48, R124 ;  /* 0x0000007c30827220 */ /* 0x000fe20000410000 */
[----:B------:R-:W-:Y:S01]  /*78c0*/  FFMA.FTZ R108, R167, R233, -R108 ;  /* 0x000000e9a76c7223 */ /* 0x000fe2000001086c */
[----:B------:R-:W-:Y:S01]  /*78d0*/  FMUL.FTZ R107, R107, R165 ;  /* 0x000000a56b6b7220 */ /* 0x000fe20000410000 */
[----:B------:R-:W-:Y:S01]  /*78e0*/  FFMA.FTZ R121, -R121, R106, R215 ;  /* 0x0000006a79797223 */ /* 0x000fe200000101d7 */
[C---:B------:R-:W-:Y:S01]  /*78f0*/  FMUL.FTZ R122, R165.reuse, UR45 ;  /* 0x0000002da57a7c20 */ /* 0x040fe20008410000 */
[----:B------:R-:W-:Y:S01]  /*7900*/  FFMA.FTZ R123, R165, UR53, -R123 ;  /* 0x00000035a57b7c23 */ /* 0x000fe2000801087b */
[----:B------:R-:W-:Y:S01]  /*7910*/  FMUL.FTZ R124, R22, R233 ;  /* 0x000000e9167c7220 */ /* 0x000fe20000410000 */
[----:B------:R-:W-:Y:S01]  /*7920*/  FMUL.FTZ R126, R120, R160 ;  /* 0x000000a0787e7220 */ /* 0x000fe20000410000 */
[----:B------:R-:W-:Y:S01]  /*7930*/  FFMA.FTZ R167, R167, R165, R166 ;  /* 0x000000a5a7a77223 */ /* 0x000fe200000100a6 */
[----:B------:R0:W-:Y:S01]  /*7940*/  STS [R117+0x4260], R128 ;  /* 0x0042608075007388 */ /* 0x0001e20000000800 */
[----:B------:R-:W-:Y:S01]  /*7950*/  FFMA.FTZ R106, R106, R233, R107 ;  /* 0x000000e96a6a7223 */ /* 0x000fe2000001006b */
[----:B------:R-:W-:Y:S01]  /*7960*/  FADD.FTZ R205, R205, R108 ;  /* 0x0000006ccdcd7221 */ /* 0x000fe20000010000 */
[----:B------:R-:W-:Y:S01]  /*7970*/  FFMA.FTZ R122, R233, UR53, R122 ;  /* 0x00000035e97a7c23 */ /* 0x000fe2000801007a */
[CC--:B------:R-:W-:Y:S01]  /*7980*/  FMUL.FTZ R107, R120.reuse, R124.reuse ;  /* 0x0000007c786b7220 */ /* 0x0c0fe20000410000 */
[----:B------:R-:W-:Y:S01]  /*7990*/  FMUL.FTZ R108, R120, R123 ;  /* 0x0000007b786c7220 */ /* 0x000fe20000410000 */
[C---:B------:R-:W-:Y:S01]  /*79a0*/  FFMA.FTZ R161, R121.reuse, R124, R126 ;  /* 0x0000007c79a17223 */ /* 0x040fe2000001007e */
[----:B------:R1:W-:Y:S01]  /*79b0*/  STS [R117+0x4264], R130 ;  /* 0x0042648275007388 */ /* 0x0003e20000000800 */
[----:B------:R-:W-:Y:S01]  /*79c0*/  FADD.FTZ R162, -R232, R167 ;  /* 0x000000a7e8a27221 */ /* 0x000fe20000010100 */
[----:B------:R-:W-:Y:S01]  /*79d0*/  FFMA.FTZ R108, R121, R122, R108 ;  /* 0x0000007a796c7223 */ /* 0x000fe2000001006c */
[----:B0-----:R-:W-:Y:S01]  /*79e0*/  FMUL.FTZ R128, R47, R124 ;  /* 0x0000007c2f807220 */ /* 0x001fe20000410000 */
[----:B------:R-:W-:Y:S01]  /*79f0*/  FMUL.FTZ R124, R46, R21 ;  /* 0x000000152e7c7220 */ /* 0x000fe20000410000 */
[C---:B------:R-:W-:Y:S01]  /*7a00*/  FMUL.FTZ R120, R168.reuse, -R162 ;  /* 0x800000a2a8787220 */ /* 0x040fe20000410000 */
[-C--:B------:R-:W-:Y:S01]  /*7a10*/  FMUL.FTZ R168, R168, -R205.reuse ;  /* 0x800000cda8a87220 */ /* 0x080fe20000410000 */
[----:B------:R-:W-:Y:S01]  /*7a20*/  FMUL.FTZ R123, R205, UR45 ;  /* 0x0000002dcd7b7c20 */ /* 0x000fe20008410000 */
[----:B------:R-:W-:Y:S01]  /*7a30*/  FMUL.FTZ R122, R162, UR45 ;  /* 0x0000002da27a7c20 */ /* 0x000fe20008410000 */
[----:B------:R-:W-:Y:S01]  /*7a40*/  FFMA.FTZ R120, R169, R205, -R120 ;  /* 0x000000cda9787223 */ /* 0x000fe20000010878 */
[-C--:B-1----:R-:W-:Y:S01]  /*7a50*/  FMUL.FTZ R130, R47, R160.reuse ;  /* 0x000000a02f827220 */ /* 0x082fe20000410000 */
[----:B------:R-:W-:Y:S01]  /*7a60*/  FFMA.FTZ R160, R121, R160, -R107 ;  /* 0x000000a079a07223 */ /* 0x000fe2000001086b */
[C---:B------:R-:W-:Y:S01]  /*7a70*/  FFMA.FTZ R121, -R124.reuse, R105, R213 ;  /* 0x000000697c797223 */ /* 0x040fe200000101d5 */
[----:B------:R-:W-:Y:S01]  /*7a80*/  FMUL.FTZ R105, R105, R162 ;  /* 0x000000a269697220 */ /* 0x000fe20000410000 */
[----:B------:R-:W-:Y:S01]  /*7a90*/  FFMA.FTZ R107, -R124, R104, R211 ;  /* 0x000000687c6b7223 */ /* 0x000fe200000101d3 */
[-C--:B------:R-:W-:Y:S01]  /*7aa0*/  FFMA.FTZ R169, R169, R162.reuse, R168 ;  /* 0x000000a2a9a97223 */ /* 0x080fe200000100a8 */
[CC--:B------:R-:W-:Y:S01]  /*7ab0*/  FMUL.FTZ R124, R21.reuse, R205.reuse ;  /* 0x000000cd157c7220 */ /* 0x0c0fe20000410000 */
[----:B------:R-:W-:Y:S01]  /*7ac0*/  FFMA.FTZ R105, R104, R205, R105 ;  /* 0x000000cd68697223 */ /* 0x000fe20000010069 */
[----:B------:R-:W-:Y:S01]  /*7ad0*/  FFMA.FTZ R104, R162, UR53, -R123 ;  /* 0x00000035a2687c23 */ /* 0x000fe2000801087b */
[----:B------:R-:W-:Y:S01]  /*7ae0*/  FMUL.FTZ R162, R21, R162 ;  /* 0x000000a215a27220 */ /* 0x000fe20000410000 */
[----:B------:R-:W-:Y:S01]  /*7af0*/  FADD.FTZ R203, R203, R120 ;  /* 0x00000078cbcb7221 */ /* 0x000fe20000010000 */
[----:B------:R-:W-:Y:S01]  /*7b00*/  FMUL.FTZ R123, R121, R124 ;  /* 0x0000007c797b7220 */ /* 0x000fe20000410000 */
[----:B------:R-:W-:Y:S01]  /*7b10*/  FFMA.FTZ R122, R205, UR53, R122 ;  /* 0x00000035cd7a7c23 */ /* 0x000fe2000801007a */
[C---:B------:R-:W-:Y:S01]  /*7b20*/  FMUL.FTZ R126, R121.reuse, R162 ;  /* 0x000000a2797e7220 */ /* 0x040fe20000410000 */
[----:B------:R-:W-:Y:S01]  /*7b30*/  FADD.FTZ R169, -R204, R169 ;  /* 0x000000a9cca97221 */ /* 0x000fe20000010100 */
[----:B------:R-:W-:Y:S01]  /*7b40*/  FMUL.FTZ R120, R121, R104 ;  /* 0x0000006879787220 */ /* 0x000fe20000410000 */
[----:B------:R0:W-:Y:S01]  /*7b50*/  STS [R117+0x425c], R130 ;  /* 0x00425c8275007388 */ /* 0x0001e20000000800 */
[----:B------:R-:W-:Y:S01]  /*7b60*/  FMUL.FTZ R121, R45, R24 ;  /* 0x000000182d797220 */ /* 0x000fe20000410000 */
[----:B------:R-:W-:Y:S01]  /*7b70*/  FFMA.FTZ R163, R107, R124, R126 ;  /* 0x0000007c6ba37223 */ /* 0x000fe2000001007e */
[-C--:B------:R-:W-:Y:S01]  /*7b80*/  FMUL.FTZ R104, R170, -R169.reuse ;  /* 0x800000a9aa687220 */ /* 0x080fe20000410000 */
[----:B------:R-:W-:Y:S01]  /*7b90*/  FMUL.FTZ R164, R24, R169 ;  /* 0x000000a918a47220 */ /* 0x000fe20000410000 */
[----:B------:R1:W-:Y:S01]  /*7ba0*/  STS [R117+0x4258], R128 ;  /* 0x0042588075007388 */ /* 0x0003e20000000800 */
[-C--:B------:R-:W-:Y:S01]  /*7bb0*/  FMUL.FTZ R170, R170, -R203.reuse ;  /* 0x800000cbaaaa7220 */ /* 0x080fe20000410000 */
[----:B------:R-:W-:Y:S01]  /*7bc0*/  FFMA.FTZ R104, R171, R203, -R104 ;  /* 0x000000cbab687223 */ /* 0x000fe20000010868 */
[----:B------:R-:W-:Y:S01]  /*7bd0*/  IADD3 R205, R156, 0x6c0, RZ ;  /* 0x000006c09ccd7810 */ /* 0x000fe20007ffe0ff */
[----:B------:R-:W-:Y:S01]  /*7be0*/  FFMA.FTZ R208, -R5, R208, -RZ ;  /* 0x000000d005d07223 */ /* 0x000fe200000109ff */
[CC--:B0-----:R-:W-:Y:S01]  /*7bf0*/  FMUL.FTZ R130, R46.reuse, R162.reuse ;  /* 0x000000a22e827220 */ /* 0x0c1fe20000410000 */
[C---:B------:R-:W-:Y:S01]  /*7c00*/  FFMA.FTZ R162, R107.reuse, R162, -R123 ;  /* 0x000000a26ba27223 */ /* 0x040fe2000001087b */
[----:B------:R-:W-:Y:S01]  /*7c10*/  FFMA.FTZ R107, R107, R122, R120 ;  /* 0x0000007a6b6b7223 */ /* 0x000fe20000010078 */
[----:B------:R-:W-:Y:S01]  /*7c20*/  FFMA.FTZ R120, -R121, R103, R172 ;  /* 0x0000006779787223 */ /* 0x000fe200000101ac */
[----:B------:R-:W-:Y:S01]  /*7c30*/  FMUL.FTZ R123, R203, UR45 ;  /* 0x0000002dcb7b7c20 */ /* 0x000fe20008410000 */
[----:B-1----:R-:W-:Y:S01]  /*7c40*/  FMUL.FTZ R128, R46, R124 ;  /* 0x0000007c2e807220 */ /* 0x002fe20000410000 */
        /* <DEDUP_REMOVED lines=14> */
[----:B------:R-:W-:Y:S01]  /*7d30*/  FADD.FTZ R202, -R202, R171 ;  /* 0x000000abcaca7221 */ /* 0x000fe20000010100 */
[----:B------:R1:W-:Y:S01]  /*7d40*/  STS [R117+0x4254], R130 ;  /* 0x0042548275007388 */ /* 0x0003e20000000800 */
[----:B------:R-:W-:Y:S01]  /*7d50*/  FFMA.FTZ R104, R121, R122, R104 ;  /* 0x0000007a79687223 */ /* 0x000fe20000010068 */
[----:B0-----:R-:W-:Y:S01]  /*7d60*/  FMUL.FTZ R128, R45, R124 ;  /* 0x0000007c2d807220 */ /* 0x001fe20000410000 */
[----:B------:R-:W-:Y:S01]  /*7d70*/  FMUL.FTZ R124, R44, R23 ;  /* 0x000000172c7c7220 */ /* 0x000fe20000410000 */
[CC--:B------:R-:W-:Y:S01]  /*7d80*/  FMUL.FTZ R120, R174.reuse, -R202.reuse ;  /* 0x800000caae787220 */ /* 0x0c0fe20000410000 */
[----:B------:R-:W-:Y:S01]  /*7d90*/  FMUL.FTZ R174, R174, -R125 ;  /* 0x8000007daeae7220 */ /* 0x000fe20000410000 */
[----:B------:R-:W-:Y:S01]  /*7da0*/  FMUL.FTZ R123, R125, UR45 ;  /* 0x0000002d7d7b7c20 */ /* 0x000fe20008410000 */
[----:B------:R-:W-:Y:S01]  /*7db0*/  FMUL.FTZ R122, R202, UR45 ;  /* 0x0000002dca7a7c20 */ /* 0x000fe20008410000 */
[-C--:B------:R-:W-:Y:S01]  /*7dc0*/  FMUL.FTZ R127, R23, R202.reuse ;  /* 0x000000ca177f7220 */ /* 0x080fe20000410000 */
[----:B------:R-:W-:Y:S01]  /*7dd0*/  FFMA.FTZ R174, R175, R202, R174 ;  /* 0x000000caafae7223 */ /* 0x000fe200000100ae */
[-C--:B-1----:R-:W-:Y:S01]  /*7de0*/  FMUL.FTZ R130, R45, R164.reuse ;  /* 0x000000a42d827220 */ /* 0x082fe20000410000 */
[----:B------:R-:W-:Y:S01]  /*7df0*/  FFMA.FTZ R164, R121, R164, -R103 ;  /* 0x000000a479a47223 */ /* 0x000fe20000010867 */
[C---:B------:R-:W-:Y:S01]  /*7e00*/  FFMA.FTZ R121, -R124.reuse, R101, R209 ;  /* 0x000000657c797223 */ /* 0x040fe200000101d1 */
[----:B------:R-:W-:Y:S01]  /*7e10*/  FMUL.FTZ R101, R101, R202 ;  /* 0x000000ca65657220 */ /* 0x000fe20000410000 */
[-C--:B------:R-:W-:Y:S01]  /*7e20*/  FFMA.FTZ R103, R175, R125.reuse, -R120 ;  /* 0x0000007daf677223 */ /* 0x080fe20000010878 */
[----:B------:R-:W-:Y:S01]  /*7e30*/  FFMA.FTZ R120, -R124, R100, R173 ;  /* 0x000000647c787223 */ /* 0x000fe200000101ad */
[----:B------:R-:W-:Y:S01]  /*7e40*/  FADD.FTZ R131, -R151, R174 ;  /* 0x000000ae97837221 */ /* 0x000fe20000010100 */
[-C--:B------:R-:W-:Y:S01]  /*7e50*/  FFMA.FTZ R101, R100, R125.reuse, R101 ;  /* 0x0000007d64657223 */ /* 0x080fe20000010065 */
[----:B------:R-:W-:Y:S01]  /*7e60*/  FFMA.FTZ R100, R202, UR53, -R123 ;  /* 0x00000035ca647c23 */ /* 0x000fe2000801087b */
[----:B------:R-:W-:Y:S01]  /*7e70*/  FFMA.FTZ R123, R125, UR53, R122 ;  /* 0x000000357d7b7c23 */ /* 0x000fe2000801007a */
[----:B------:R-:W-:Y:S01]  /*7e80*/  FMUL.FTZ R125, R23, R125 ;  /* 0x0000007d177d7220 */ /* 0x000fe20000410000 */
[----:B------:R-:W-:Y:S01]  /*7e90*/  FADD.FTZ R129, R150, R103 ;  /* 0x0000006796817221 */ /* 0x000fe20000010000 */
[C---:B------:R-:W-:Y:S01]  /*7ea0*/  FMUL.FTZ R103, R121.reuse, R100 ;  /* 0x0000006479677220 */ /* 0x040fe20000410000 */
[C---:B------:R-:W-:Y:S01]  /*7eb0*/  FMUL.FTZ R151, R121.reuse, R127 ;  /* 0x0000007f79977220 */ /* 0x040fe20000410000 */
[----:B------:R-:W-:Y:S01]  /*7ec0*/  FMUL.FTZ R122, R44, R125 ;  /* 0x0000007d2c7a7220 */ /* 0x000fe20000410000 */
[C---:B------:R-:W-:Y:S01]  /*7ed0*/  FMUL.FTZ R100, R176.reuse, -R131 ;  /* 0x80000083b0647220 */ /* 0x040fe20000410000 */
[----:B------:R-:W-:Y:S01]  /*7ee0*/  FMUL.FTZ R176, R176, -R129 ;  /* 0x80000081b0b07220 */ /* 0x000fe20000410000 */
[----:B------:R-:W-:Y:S01]  /*7ef0*/  FMUL.FTZ R150, R121, R125 ;  /* 0x0000007d79967220 */ /* 0x000fe20000410000 */
[----:B------:R-:W-:Y:S01]  /*7f00*/  FMUL.FTZ R124, R44, R127 ;  /* 0x0000007f2c7c7220 */ /* 0x000fe20000410000 */
[C---:B------:R-:W-:Y:S01]  /*7f10*/  FFMA.FTZ R151, R120.reuse, R125, R151 ;  /* 0x0000007d78977223 */ /* 0x040fe20000010097 */
[----:B------:R0:W-:Y:S01]  /*7f20*/  STS [R117+0x4240], R122 ;  /* 0x0042407a75007388 */ /* 0x0001e20000000800 */
[----:B------:R-:W-:Y:S01]  /*7f30*/  FFMA.FTZ R121, R177, R129, -R100 ;  /* 0x00000081b1797223 */ /* 0x000fe20000010864 */
[----:B------:R-:W-:Y:S01]  /*7f40*/  FMUL.FTZ R125, R43, R26 ;  /* 0x0000001a2b7d7220 */ /* 0x000fe20000410000 */
[----:B------:R-:W-:Y:S01]  /*7f50*/  FFMA.FTZ R176, R177, R131, R176 ;  /* 0x00000083b1b07223 */ /* 0x000fe200000100b0 */
[----:B------:R-:W-:Y:S01]  /*7f60*/  FFMA.FTZ R150, R120, R127, -R150 ;  /* 0x0000007f78967223 */ /* 0x000fe20000010896 */
[----:B------:R1:W-:Y:S01]  /*7f70*/  STS [R117+0x4244], R124 ;  /* 0x0042447c75007388 */ /* 0x0003e20000000800 */
[----:B------:R-:W-:Y:S01]  /*7f80*/  FADD.FTZ R127, R148, R121 ;  /* 0x00000079947f7221 */ /* 0x000fe20000010000 */
[----:B------:R-:W-:Y:S01]  /*7f90*/  FFMA.FTZ R100, -R125, R99, R138 ;  /* 0x000000637d647223 */ /* 0x000fe2000001018a */
[----:B------:R-:W-:Y:S01]  /*7fa0*/  FMUL.FTZ R126, R26, R131 ;  /* 0x000000831a7e7220 */ /* 0x000fe20000410000 */
[----:B------:R-:W-:Y:S01]  /*7fb0*/  FADD.FTZ R176, -R149, R176 ;  /* 0x000000b095b07221 */ /* 0x000fe20000010100 */
[----:B0-----:R-:W-:Y:S01]  /*7fc0*/  FMUL.FTZ R122, R129, UR45 ;  /* 0x0000002d817a7c20 */ /* 0x001fe20008410000 */
[----:B------:R0:W-:Y:S01]  /*7fd0*/  STS [R117+0x4248], R128 ;  /* 0x0042488075007388 */ /* 0x0001e20000000800 */
[----:B------:R-:W-:Y:S01]  /*7fe0*/  FMUL.FTZ R148, R100, R126 ;  /* 0x0000007e64947220 */ /* 0x000fe20000410000 */
[----:B------:R-:W-:Y:S01]  /*7ff0*/  FFMA.FTZ R103, R120, R123, R103 ;  /* 0x0000007b78677223 */ /* 0x000fe20000010067 */
[----:B------:R-:W-:Y:S01]  /*8000*/  FFMA.FTZ R121, R131, UR53, -R122 ;  /* 0x0000003583797c23 */ /* 0x000fe2000801087a */
[----:B-1----:R-:W-:Y:S01]  /*8010*/  FMUL.FTZ R124, R26, R129 ;  /* 0x000000811a7c7220 */ /* 0x002fe20000410000 */
[----:B------:R-:W-:Y:S01]  /*8020*/  FMUL.FTZ R123, R99, R131 ;  /* 0x00000083637b7220 */ /* 0x000fe20000410000 */
[----:B------:R-:W-:Y:S01]  /*8030*/  FFMA.FTZ R99, -R125, R98, R139 ;  /* 0x000000627d637223 */ /* 0x000fe2000001018b */
[----:B------:R-:W-:Y:S01]  /*8040*/  FMUL.FTZ R122, R100, R121 ;  /* 0x00000079647a7220 */ /* 0x000fe20000410000 */
[----:B------:R-:W-:Y:S01]  /*8050*/  FMUL.FTZ R120, R131, UR45 ;  /* 0x0000002d83787c20 */ /* 0x000fe20008410000 */
[----:B------:R-:W-:Y:S01]  /*8060*/  FFMA.FTZ R98, R98, R129, R123 ;  /* 0x0000008162627223 */ /* 0x000fe2000001007b */
[----:B0-----:R-:W-:Y:S01]  /*8070*/  FMUL.FTZ R128, R100, R124 ;  /* 0x0000007c64807220 */ /* 0x001fe20000410000 */
[C---:B------:R-:W-:Y:S01]  /*8080*/  FMUL.FTZ R100, R178.reuse, -R176 ;  /* 0x800000b0b2647220 */ /* 0x040fe20000410000 */
[-C--:B------:R-:W-:Y:S01]  /*8090*/  FMUL.FTZ R178, R178, -R127.reuse ;  /* 0x8000007fb2b27220 */ /* 0x080fe20000410000 */
[----:B------:R-:W-:Y:S01]  /*80a0*/  FFMA.FTZ R120, R129, UR53, R120 ;  /* 0x0000003581787c23 */ /* 0x000fe20008010078 */
[----:B------:R-:W-:Y:S01]  /*80b0*/  FFMA.FTZ R148, R99, R124, R148 ;  /* 0x0000007c63947223 */ /* 0x000fe20000010094 */
[C---:B------:R-:W-:Y:S01]  /*80c0*/  FFMA.FTZ R123, R179.reuse, R127, -R100 ;  /* 0x0000007fb37b7223 */ /* 0x040fe20000010864 */
[----:B------:R-:W-:Y:S01]  /*80d0*/  FFMA.FTZ R178, R179, R176, R178 ;  /* 0x000000b0b3b27223 */ /* 0x000fe200000100b2 */
[C---:B------:R-:W-:Y:S01]  /*80e0*/  FFMA.FTZ R100, R99.reuse, R120, R122 ;  /* 0x0000007863647223 */ /* 0x040fe2000001007a */
[----:B------:R-:W-:Y:S01]  /*80f0*/  FFMA.FTZ R149, R99, R126, -R128 ;  /* 0x0000007e63957223 */ /* 0x000fe20000010880 */
[----:B------:R-:W-:Y:S01]  /*8100*/  FADD.FTZ R123, R146, R123 ;  /* 0x0000007b927b7221 */ /* 0x000fe20000010000 */
[----:B------:R-:W-:Y:S01]  /*8110*/  FADD.FTZ R147, -R147, R178 ;  /* 0x000000b293937221 */ /* 0x000fe20000010100 */
[----:B------:R-:W-:Y:S01]  /*8120*/  FMUL.FTZ R121, R42, R25 ;  /* 0x000000192a797220 */ /* 0x000fe20000410000 */
[----:B------:R-:W-:Y:S01]  /*8130*/  FMUL.FTZ R99, R97, R176 ;  /* 0x000000b061637220 */ /* 0x000fe20000410000 */
[----:B------:R-:W-:Y:S01]  /*8140*/  FMUL.FTZ R124, R43, R124 ;  /* 0x0000007c2b7c7220 */ /* 0x000fe20000410000 */
[C---:B------:R-:W-:Y:S01]  /*8150*/  FMUL.FTZ R120, R180.reuse, -R147 ;  /* 0x80000093b4787220 */ /* 0x040fe20000410000 */
[----:B------:R-:W-:Y:S01]  /*8160*/  FMUL.FTZ R180, R180, -R123 ;  /* 0x8000007bb4b47220 */ /* 0x000fe20000410000 */
[----:B------:R-:W-:Y:S01]  /*8170*/  FFMA.FTZ R122, -R121, R97, R206 ;  /* 0x00000061797a7223 */ /* 0x000fe200000101ce */
[----:B------:R-:W-:Y:S01]  /*8180*/  FFMA.FTZ R97, R96, R127, R99 ;  /* 0x0000007f60617223 */ /* 0x000fe20000010063 */
[C---:B------:R-:W-:Y:S01]  /*8190*/  FFMA.FTZ R131, R181.reuse, R123, -R120 ;  /* 0x0000007bb5837223 */ /* 0x040fe20000010878 */
[----:B------:R-:W-:Y:S01]  /*81a0*/  FFMA.FTZ R146, R181, R147, R180 ;  /* 0x00000093b5927223 */ /* 0x000fe200000100b4 */
[----:B------:R-:W-:Y:S01]  /*81b0*/  FFMA.FTZ R120, -R121, R96, R219 ;  /* 0x0000006079787223 */ /* 0x000fe200000101db */
[----:B------:R-:W-:Y:S01]  /*81c0*/  FMUL.FTZ R99, R127, UR45 ;  /* 0x0000002d7f637c20 */ /* 0x000fe20008410000 */
[----:B------:R-:W-:Y:S01]  /*81d0*/  FADD.FTZ R131, R144, R131 ;  /* 0x0000008390837221 */ /* 0x000fe20000010000 */
[----:B------:R-:W-:Y:S01]  /*81e0*/  FADD.FTZ R146, -R145, R146 ;  /* 0x0000009291927221 */ /* 0x000fe20000010100 */
[----:B------:R0:W-:Y:S01]  /*81f0*/  STS [R117+0x4238], R124 ;  /* 0x0042387c75007388 */ /* 0x0001e20000000800 */
[----:B------:R-:W-:Y:S01]  /*8200*/  FFMA.FTZ R125, R176, UR53, -R99 ;  /* 0x00000035b07d7c23 */ /* 0x000fe20008010863 */
[C---:B------:R-:W-:Y:S01]  /*8210*/  FMUL.FTZ R121, R182.reuse, -R131 ;  /* 0x80000083b6797220 */ /* 0x040fe20000410000 */
[----:B------:R-:W-:Y:S01]  /*8220*/  FMUL.FTZ R96, R182, -R146 ;  /* 0x80000092b6607220 */ /* 0x000fe20000410000 */
[C---:B------:R-:W-:Y:S01]  /*8230*/  FMUL.FTZ R129, R25.reuse, R127 ;  /* 0x0000007f19817220 */ /* 0x040fe20000410000 */
[----:B------:R-:W-:Y:S01]  /*8240*/  FMUL.FTZ R133, R25, R176 ;  /* 0x000000b019857220 */ /* 0x000fe20000410000 */
[----:B------:R1:W-:Y:S01]  /*8250*/  STS [R117+0x424c], R130 ;  /* 0x00424c8275007388 */ /* 0x0003e20000000800 */
[C---:B------:R-:W-:Y:S01]  /*8260*/  FFMA.FTZ R99, R183.reuse, R131, -R96 ;  /* 0x00000083b7637223 */ /* 0x040fe20000010860 */
[----:B------:R-:W-:Y:S01]  /*8270*/  FFMA.FTZ R96, R183, R146, R121 ;  /* 0x00000092b7607223 */ /* 0x000fe20000010079 */
[----:B------:R-:W-:Y:S01]  /*8280*/  FMUL.FTZ R135, R122, R133 ;  /* 0x000000857a877220 */ /* 0x000fe20000410000 */
[----:B0-----:R-:W-:Y:S01]  /*8290*/  FMUL.FTZ R124, R176, UR45 ;  /* 0x0000002db07c7c20 */ /* 0x001fe20008410000 */
[----:B------:R-:W-:Y:S01]  /*82a0*/  FADD.FTZ R99, R142, R99 ;  /* 0x000000638e637221 */ /* 0x000fe20000010000 */
[----:B------:R-:W-:Y:S01]  /*82b0*/  FADD.FTZ R143, -R143, R96 ;  /* 0x000000608f8f7221 */ /* 0x000fe20000010100 */
[----:B------:R-:W-:Y:S01]  /*82c0*/  FFMA.FTZ R144, R120, R129, R135 ;  /* 0x0000008178907223 */ /* 0x000fe20000010087 */
[----:B------:R-:W-:Y:S01]  /*82d0*/  FFMA.FTZ R121, R127, UR53, R124 ;  /* 0x000000357f797c23 */ /* 0x000fe2000801007c */
        /* <DEDUP_REMOVED lines=8> */
[----:B------:R-:W-:Y:S01]  /*8360*/  FMUL.FTZ R127, R41, R28 ;  /* 0x0000001c297f7220 */ /* 0x000fe20000410000 */
[----:B------:R-:W-:Y:S01]  /*8370*/  FMUL.FTZ R124, R42, R129 ;  /* 0x000000812a7c7220 */ /* 0x000fe20000410000 */
[----:B------:R-:W-:Y:S01]  /*8380*/  FADD.FTZ R194, R194, R125 ;  /* 0x0000007dc2c27221 */ /* 0x000fe20000010000 */
[----:B------:R-:W-:Y:S01]  /*8390*/  FMUL.FTZ R125, R95, R147 ;  /* 0x000000935f7d7220 */ /* 0x000fe20000410000 */
[----:B------:R-:W-:Y:S01]  /*83a0*/  FADD.FTZ R96, -R195, R96 ;  /* 0x00000060c3607221 */ /* 0x000fe20000010100 */
[C---:B------:R-:W-:Y:S01]  /*83b0*/  FFMA.FTZ R134, -R127.reuse, R94, R221 ;  /* 0x0000005e7f867223 */ /* 0x040fe200000101dd */
[----:B------:R-:W-:Y:S01]  /*83c0*/  FFMA.FTZ R122, -R127, R95, R220 ;  /* 0x0000005f7f7a7223 */ /* 0x000fe200000101dc */
[----:B------:R-:W-:Y:S01]  /*83d0*/  FFMA.FTZ R94, R94, R123, R125 ;  /* 0x0000007b5e5e7223 */ /* 0x000fe2000001007d */
[C---:B------:R-:W-:Y:S01]  /*83e0*/  FMUL.FTZ R120, R186.reuse, -R96 ;  /* 0x80000060ba787220 */ /* 0x040fe20000410000 */
[----:B------:R-:W-:Y:S01]  /*83f0*/  FMUL.FTZ R125, R186, -R194 ;  /* 0x800000c2ba7d7220 */ /* 0x000fe20000410000 */
[----:B-1----:R-:W-:Y:S01]  /*8400*/  FMUL.FTZ R130, R43, R126 ;  /* 0x0000007e2b827220 */ /* 0x002fe20000410000 */
[----:B------:R-:W-:Y:S01]  /*8410*/  FMUL.FTZ R126, R42, R133 ;  /* 0x000000852a7e7220 */ /* 0x000fe20000410000 */
[C---:B------:R-:W-:Y:S01]  /*8420*/  FFMA.FTZ R95, R187.reuse, R194, -R120 ;  /* 0x000000c2bb5f7223 */ /* 0x040fe20000010878 */
[----:B------:R-:W-:Y:S01]  /*8430*/  FFMA.FTZ R120, R187, R96, R125 ;  /* 0x00000060bb787223 */ /* 0x000fe2000001007d */
[----:B------:R0:W-:Y:S01]  /*8440*/  STS [R117+0x4230], R124 ;  /* 0x0042307c75007388 */ /* 0x0001e20000000800 */
[----:B------:R-:W-:Y:S01]  /*8450*/  FMUL.FTZ R125, R28, R123 ;  /* 0x0000007b1c7d7220 */ /* 0x000fe20000410000 */
[----:B------:R-:W-:Y:S01]  /*8460*/  FADD.FTZ R95, R192, R95 ;  /* 0x0000005fc05f7221 */ /* 0x000fe20000010000 */
[----:B------:R-:W-:Y:S01]  /*8470*/  FADD.FTZ R193, -R193, R120 ;  /* 0x00000078c1c17221 */ /* 0x000fe20000010100 */
[----:B------:R1:W-:Y:S01]  /*8480*/  STS [R117+0x4234], R126 ;  /* 0x0042347e75007388 */ /* 0x0003e20000000800 */
[----:B------:R-:W-:Y:S01]  /*8490*/  FMUL.FTZ R145, R122, R125 ;  /* 0x0000007d7a917220 */ /* 0x000fe20000410000 */
[----:B------:R-:W-:Y:S01]  /*84a0*/  FMUL.FTZ R168, R32, R95 ;  /* 0x0000005f20a87220 */ /* 0x000fe20000410000 */
[C---:B------:R-:W-:Y:S01]  /*84b0*/  FMUL.FTZ R120, R188.reuse, -R193 ;  /* 0x800000c1bc787220 */ /* 0x040fe20000410000 */
[----:B------:R-:W-:Y:S01]  /*84c0*/  FMUL.FTZ R188, R188, -R95 ;  /* 0x8000005fbcbc7220 */ /* 0x000fe20000410000 */
[----:B------:R2:W-:Y:S01]  /*84d0*/  STS [R117+0x423c], R130 ;  /* 0x00423c8275007388 */ /* 0x0005e20000000800 */
[----:B0-----:R-:W-:Y:S01]  /*84e0*/  FMUL.FTZ R124, R147, UR45 ;  /* 0x0000002d937c7c20 */ /* 0x001fe20008410000 */
[-C--:B------:R-:W-:Y:S01]  /*84f0*/  FMUL.FTZ R166, R32, R193.reuse ;  /* 0x000000c120a67220 */ /* 0x080fe20000410000 */
[----:B------:R-:W-:Y:S01]  /*8500*/  FFMA.FTZ R132, R189, R193, R188 ;  /* 0x000000c1bd847223 */ /* 0x000fe200000100bc */
[----:B------:R-:W-:Y:S01]  /*8510*/  FMUL.FTZ R169, R29, R194 ;  /* 0x000000c21da97220 */ /* 0x000fe20000410000 */
[C---:B-1----:R-:W-:Y:S01]  /*8520*/  FMUL.FTZ R126, R123.reuse, UR45 ;  /* 0x0000002d7b7e7c20 */ /* 0x042fe20008410000 */
[----:B------:R-:W-:Y:S01]  /*8530*/  FFMA.FTZ R133, R123, UR53, R124 ;  /* 0x000000357b857c23 */ /* 0x000fe2000801007c */
[----:B------:R-:W-:Y:S01]  /*8540*/  FFMA.FTZ R123, R189, R95, -R120 ;  /* 0x0000005fbd7b7223 */ /* 0x000fe20000010878 */
[----:B------:R-:W-:Y:S01]  /*8550*/  FADD.FTZ R132, -R191, R132 ;  /* 0x00000084bf847221 */ /* 0x000fe20000010100 */
[----:B------:R-:W-:Y:S01]  /*8560*/  FFMA.FTZ R135, R147, UR53, -R126 ;  /* 0x0000003593877c23 */ /* 0x000fe2000801087e */
[----:B------:R-:W-:Y:S01]  /*8570*/  FMUL.FTZ R147, R28, R147 ;  /* 0x000000931c937220 */ /* 0x000fe20000410000 */
[----:B------:R-:W-:Y:S01]  /*8580*/  FMUL.FTZ R126, R36, R31 ;  /* 0x0000001f247e7220 */ /* 0x000fe20000410000 */
[----:B------:R-:W-:Y:S01]  /*8590*/  FADD.FTZ R190, R190, R123 ;  /* 0x0000007bbebe7221 */ /* 0x000fe20000010000 */
[----:B------:R-:W-:Y:S01]  /*85a0*/  FMUL.FTZ R120, R37, R32 ;  /* 0x0000002025787220 */ /* 0x000fe20000410000 */
[-C--:B------:R-:W-:Y:S01]  /*85b0*/  FMUL.FTZ R127, R122, R147.reuse ;  /* 0x000000937a7f7220 */ /* 0x080fe20000410000 */
[----:B------:R-:W-:Y:S01]  /*85c0*/  FFMA.FTZ R183, R134, R147, -R145 ;  /* 0x0000009386b77223 */ /* 0x000fe20000010891 */
[----:B------:R-:W-:Y:S01]  /*85d0*/  FFMA.FTZ R129, -R126, R85, R230 ;  /* 0x000000557e817223 */ /* 0x000fe200000101e6 */
[----:B------:R-:W-:Y:S01]  /*85e0*/  FMUL.FTZ R182, R41, R147 ;  /* 0x0000009329b67220 */ /* 0x000fe20000410000 */
[C---:B------:R-:W-:Y:S01]  /*85f0*/  FMUL.FTZ R145, R31.reuse, R132 ;  /* 0x000000841f917220 */ /* 0x040fe20000410000 */
[----:B------:R-:W-:Y:S01]  /*8600*/  FMUL.FTZ R147, R31, R190 ;  /* 0x000000be1f937220 */ /* 0x000fe20000410000 */
[----:B------:R-:W-:Y:S01]  /*8610*/  FFMA.FTZ R170, R134, R125, R127 ;  /* 0x0000007d86aa7223 */ /* 0x000fe2000001007f */
[----:B------:R-:W-:Y:S01]  /*8620*/  FMUL.FTZ R135, R122, R135 ;  /* 0x000000877a877220 */ /* 0x000fe20000410000 */
[----:B--2---:R-:W-:Y:S01]  /*8630*/  FFMA.FTZ R130, -R126, R84, R231 ;  /* 0x000000547e827223 */ /* 0x004fe200000101e7 */
[C---:B------:R-:W-:Y:S01]  /*8640*/  FFMA.FTZ R128, -R120.reuse, R86, R229 ;  /* 0x0000005678807223 */ /* 0x040fe200000101e5 */
[----:B------:R-:W-:Y:S01]  /*8650*/  FFMA.FTZ R127, -R120, R87, R228 ;  /* 0x00000057787f7223 */ /* 0x000fe200000101e4 */
[C---:B------:R-:W-:Y:S01]  /*8660*/  FMUL.FTZ R123, R129.reuse, R145 ;  /* 0x00000091817b7220 */ /* 0x040fe20000410000 */
[----:B------:R-:W-:Y:S01]  /*8670*/  FMUL.FTZ R122, R38, R29 ;  /* 0x0000001d267a7220 */ /* 0x000fe20000410000 */
[----:B------:R-:W-:Y:S01]  /*8680*/  FMUL.FTZ R120, R129, R147 ;  /* 0x0000009381787220 */ /* 0x000fe20000410000 */
[----:B------:R-:W-:Y:S01]  /*8690*/  FMUL.FTZ R124, R41, R125 ;  /* 0x0000007d297c7220 */ /* 0x000fe20000410000 */
[C---:B------:R-:W-:Y:S01]  /*86a0*/  FMUL.FTZ R171, R127.reuse, R166 ;  /* 0x000000a67fab7220 */ /* 0x040fe20000410000 */
[----:B------:R-:W-:Y:S01]  /*86b0*/  FFMA.FTZ R123, R130, R147, R123 ;  /* 0x00000093827b7223 */ /* 0x000fe2000001007b */
[----:B------:R-:W-:Y:S01]  /*86c0*/  FFMA.FTZ R125, -R122, R89, R226 ;  /* 0x000000597a7d7223 */ /* 0x000fe200000101e2 */
[----:B------:R-:W-:Y:S01]  /*86d0*/  FMUL.FTZ R175, R127, R168 ;  /* 0x000000a87faf7220 */ /* 0x000fe20000410000 */
[----:B------:R-:W-:Y:S01]  /*86e0*/  FFMA.FTZ R120, R130, R145, -R120 ;  /* 0x0000009182787223 */ /* 0x000fe20000010878 */
[----:B------:R-:W-:Y:S01]  /*86f0*/  FFMA.FTZ R126, -R122, R88, R227 ;  /* 0x000000587a7e7223 */ /* 0x000fe200000101e3 */
[----:B------:R0:W-:Y:S01]  /*8700*/  STS [R117+0x4228], R124 ;  /* 0x0042287c75007388 */ /* 0x0001e20000000800 */
[C---:B------:R-:W-:Y:S01]  /*8710*/  FFMA.FTZ R122, R128.reuse, R168, R171 ;  /* 0x000000a8807a7223 */ /* 0x040fe200000100ab */
[----:B------:R-:W-:Y:S01]  /*8720*/  FADD.FTZ R123, RZ, R123 ;  /* 0x0000007bff7b7221 */ /* 0x000fe20000010000 */
[----:B------:R-:W-:Y:S01]  /*8730*/  FMUL.FTZ R167, R29, R96 ;  /* 0x000000601da77220 */ /* 0x000fe20000410000 */
[----:B------:R-:W-:Y:S01]  /*8740*/  FFMA.FTZ R175, R128, R166, -R175 ;  /* 0x000000a680af7223 */ /* 0x000fe200000108af */
[----:B------:R-:W-:Y:S01]  /*8750*/  FADD.FTZ R120, RZ, R120 ;  /* 0x00000078ff787221 */ /* 0x000fe20000010000 */
[----:B------:R-:W-:Y:S01]  /*8760*/  FADD.FTZ R122, R123, R122 ;  /* 0x0000007a7b7a7221 */ /* 0x000fe20000010000 */
[C---:B------:R-:W-:Y:S01]  /*8770*/  FMUL.FTZ R171, R125.reuse, R167 ;  /* 0x000000a77dab7220 */ /* 0x040fe20000410000 */
[----:B------:R-:W-:Y:S01]  /*8780*/  FMUL.FTZ R176, R30, R99 ;  /* 0x000000631eb07220 */ /* 0x000fe20000410000 */
[----:B------:R-:W-:Y:S01]  /*8790*/  FADD.FTZ R120, R120, R175 ;  /* 0x000000af78787221 */ /* 0x000fe20000010000 */
[-C--:B0-----:R-:W-:Y:S01]  /*87a0*/  FMUL.FTZ R124, R125, R169.reuse ;  /* 0x000000a97d7c7220 */ /* 0x081fe20000410000 */
[----:B------:R-:W-:Y:S01]  /*87b0*/  FMUL.FTZ R175, R39, R30 ;  /* 0x0000001e27af7220 */ /* 0x000fe20000410000 */
[----:B------:R-:W-:Y:S01]  /*87c0*/  FFMA.FTZ R171, R126, R169, R171 ;  /* 0x000000a97eab7223 */ /* 0x000fe200000100ab */
[----:B------:R-:W-:Y:S01]  /*87d0*/  FMUL.FTZ R178, R30, R143 ;  /* 0x0000008f1eb27220 */ /* 0x000fe20000410000 */
[----:B------:R-:W-:Y:S01]  /*87e0*/  FFMA.FTZ R123, R126, R167, -R124 ;  /* 0x000000a77e7b7223 */ /* 0x000fe2000001087c */
[----:B------:R-:W-:Y:S01]  /*87f0*/  FFMA.FTZ R124, -R175, R91, R224 ;  /* 0x0000005baf7c7223 */ /* 0x000fe200000101e0 */
[----:B------:R-:W-:Y:S01]  /*8800*/  FADD.FTZ R171, R122, R171 ;  /* 0x000000ab7aab7221 */ /* 0x000fe20000010000 */
[----:B------:R-:W-:Y:S01]  /*8810*/  FMUL.FTZ R177, R27, R131 ;  /* 0x000000831bb17220 */ /* 0x000fe20000410000 */
[----:B------:R-:W-:Y:S01]  /*8820*/  FADD.FTZ R174, R120, R123 ;  /* 0x0000007b78ae7221 */ /* 0x000fe20000010000 */
[----:B------:R-:W-:Y:S01]  /*8830*/  FMUL.FTZ R120, R40, R27 ;  /* 0x0000001b28787220 */ /* 0x000fe20000410000 */
[----:B------:R-:W-:Y:S01]  /*8840*/  FFMA.FTZ R123, -R175, R90, R225 ;  /* 0x0000005aaf7b7223 */ /* 0x000fe200000101e1 */
[----:B------:R-:W-:Y:S01]  /*8850*/  FMUL.FTZ R175, R124, R176 ;  /* 0x000000b07caf7220 */ /* 0x000fe20000410000 */
[----:B------:R0:W-:Y:S01]  /*8860*/  STS [R117+0x422c], R182 ;  /* 0x00422cb675007388 */ /* 0x0001e20000000800 */
[C---:B------:R-:W-:Y:S01]  /*8870*/  FFMA.FTZ R122, -R120.reuse, R92, R223 ;  /* 0x0000005c787a7223 */ /* 0x040fe200000101df */
[----:B------:R-:W-:Y:S01]  /*8880*/  FFMA.FTZ R120, -R120, R93, R222 ;  /* 0x0000005d78787223 */ /* 0x000fe200000101de */
[-C--:B------:R-:W-:Y:S01]  /*8890*/  FMUL.FTZ R180, R124, R178.reuse ;  /* 0x000000b27cb47220 */ /* 0x080fe20000410000 */
[----:B------:R-:W-:Y:S01]  /*88a0*/  FFMA.FTZ R175, R123, R178, -R175 ;  /* 0x000000b27baf7223 */ /* 0x000fe200000108af */
[-C--:B------:R-:W-:Y:S01]  /*88b0*/  FMUL.FTZ R179, R27, R146.reuse ;  /* 0x000000921bb37220 */ /* 0x080fe20000410000 */
[----:B------:R-:W-:Y:S01]  /*88c0*/  FMUL.FTZ R93, R93, R146 ;  /* 0x000000925d5d7220 */ /* 0x000fe20000410000 */
[-C--:B------:R-:W-:Y:S01]  /*88d0*/  FFMA.FTZ R180, R123, R176.reuse, R180 ;  /* 0x000000b07bb47223 */ /* 0x080fe200000100b4 */
[----:B------:R-:W-:Y:S01]  /*88e0*/  FADD.FTZ R174, R174, R175 ;  /* 0x000000afaeae7221 */ /* 0x000fe20000010000 */
[C---:B------:R-:W-:Y:S01]  /*88f0*/  FMUL.FTZ R181, R120.reuse, R179 ;  /* 0x000000b378b57220 */ /* 0x040fe20000410000 */
[----:B0-----:R-:W-:Y:S01]  /*8900*/  FMUL.FTZ R182, R120, R177 ;  /* 0x000000b178b67220 */ /* 0x001fe20000410000 */
[----:B------:R-:W-:Y:S01]  /*8910*/  FADD.FTZ R171, R171, R180 ;  /* 0x000000b4abab7221 */ /* 0x000fe20000010000 */
[----:B------:R-:W-:Y:S01]  /*8920*/  FFMA.FTZ R134, R134, R133, R135 ;  /* 0x0000008586867223 */ /* 0x000fe20000010087 */
[C---:B------:R-:W-:Y:S01]  /*8930*/  FFMA.FTZ R180, R122.reuse, R177, R181 ;  /* 0x000000b17ab47223 */ /* 0x040fe200000100b5 */
[----:B------:R-:W-:Y:S01]  /*8940*/  FFMA.FTZ R175, R122, R179, -R182 ;  /* 0x000000b37aaf7223 */ /* 0x000fe200000108b6 */
[----:B------:R-:W-:Y:S01]  /*8950*/  FFMA.FTZ R135, R92, R131, R93 ;  /* 0x000000835c877223 */ /* 0x000fe2000001005d */
[----:B------:R-:W-:Y:S01]  /*8960*/  FMUL.FTZ R92, R146, UR45 ;  /* 0x0000002d925c7c20 */ /* 0x000fe20008410000 */
[----:B------:R-:W-:Y:S01]  /*8970*/  FADD.FTZ R171, R171, R180 ;  /* 0x000000b4abab7221 */ /* 0x000fe20000010000 */
[----:B------:R-:W-:Y:S01]  /*8980*/  FADD.FTZ R174, R174, R175 ;  /* 0x000000afaeae7221 */ /* 0x000fe20000010000 */
[C---:B------:R-:W-:Y:S01]  /*8990*/  FMUL.FTZ R133, R131.reuse, UR45 ;  /* 0x0000002d83857c20 */ /* 0x040fe20008410000 */
[----:B------:R-:W-:Y:S01]  /*89a0*/  FFMA.FTZ R131, R131, UR53, R92 ;  /* 0x0000003583837c23 */ /* 0x000fe2000801005c */
[----:B------:R-:W-:Y:S01]  /*89b0*/  FADD.FTZ R171, R171, R170 ;  /* 0x000000aaabab7221 */ /* 0x000fe20000010000 */
[----:B------:R-:W-:Y:S01]  /*89c0*/  FADD.FTZ R183, R174, R183 ;  /* 0x000000b7aeb77221 */ /* 0x000fe20000010000 */
[----:B------:R-:W-:Y:S01]  /*89d0*/  FFMA.FTZ R133, R146, UR53, -R133 ;  /* 0x0000003592857c23 */ /* 0x000fe20008010885 */
        /* <DEDUP_REMOVED lines=19> */
[C---:B0-----:R-:W-:Y:S01]  /*8b10*/  FMUL.FTZ R142, R36.reuse, R147 ;  /* 0x00000093248e7220 */ /* 0x041fe20000410000 */
        /* <DEDUP_REMOVED lines=17> */
[----:B------:R-:W-:Y:S01]  /*8c30*/  FFMA.FTZ R226, -R14, R226, -RZ ;  /* 0x000000e20ee27223 */ /* 0x000fe200000109ff */
[C---:B------:R-:W-:Y:S01]  /*8c40*/  IADD3 R145, R156.reuse, 0xc0, RZ ;  /* 0x000000c09c917810 */ /* 0x040fe20007ffe0ff */
[----:B------:R1:W-:Y:S01]  /*8c50*/  STS [R117+0x4214], R144 ;  /* 0x0042149075007388 */ /* 0x0003e20000000800 */
[C---:B------:R-:W-:Y:S01]  /*8c60*/  IADD3 R151, R156.reuse, 0x180, RZ ;  /* 0x000001809c977810 */ /* 0x040fe20007ffe0ff */
[----:B------:R-:W-:Y:S01]  /*8c70*/  FFMA.FTZ R138, -R9, R138, -RZ ;  /* 0x0000008a098a7223 */ /* 0x000fe200000109ff */
[C---:B------:R-:W-:Y:S01]  /*8c80*/  IADD3 R169, R156.reuse, 0x340, RZ ;  /* 0x000003409ca97810 */ /* 0x040fe20007ffe0ff */
[----:B------:R-:W-:Y:S01]  /*8c90*/  STS [R117+0x4208], R168 ;  /* 0x004208a875007388 */ /* 0x000fe20000000800 */
[C---:B------:R-:W-:Y:S01]  /*8ca0*/  IADD3 R171, R156.reuse, 0x380, RZ ;  /* 0x000003809cab7810 */ /* 0x040fe20007ffe0ff */
[----:B0-----:R-:W-:Y:S01]  /*8cb0*/  FADD.FTZ R92, R159, R136 ;  /* 0x000000889f5c7221 */ /* 0x001fe20000010000 */
[C---:B------:R-:W-:Y:S01]  /*8cc0*/  IADD3 R159, R156.reuse, 0x1c0, RZ ;  /* 0x000001c09c9f7810 */ /* 0x040fe20007ffe0ff */
[----:B------:R0:W-:Y:S01]  /*8cd0*/  STS [R117+0x420c], R166 ;  /* 0x00420ca675007388 */ /* 0x0001e20000000800 */
[----:B------:R-:W-:Y:S01]  /*8ce0*/  IADD3 R175, R156, 0x3c0, RZ ;  /* 0x000003c09caf7810 */ /* 0x000fe20007ffe0ff */
[----:B-1----:R-:W-:Y:S01]  /*8cf0*/  FMUL.FTZ R144, R16, R231 ;  /* 0x000000e710907220 */ /* 0x002fe20000410000 */
        /* <DEDUP_REMOVED lines=18> */
[C---:B------:R-:W-:Y:S01]  /*8e20*/  IADD3 R189, R156.reuse, 0x580, RZ ;  /* 0x000005809cbd7810 */ /* 0x040fe20007ffe0ff */
[----:B------:R-:W-:Y:S01]  /*8e30*/  FFMA.FTZ R200, -R3, R200, -RZ ;  /* 0x000000c803c87223 */ /* 0x000fe200000109ff */
[----:B------:R-:W-:-:S02]  /*8e40*/  IADD3 R191, R156, 0x5c0, RZ ;  /* 0x000005c09cbf7810 */ /* 0x000fc40007ffe0ff */
[C---:B------:R-:W-:Y:S02]  /*8e50*/  IADD3 R195, R156.reuse, 0x600, RZ ;  /* 0x000006009cc37810 */ /* 0x040fe40007ffe0ff */
[C---:B------:R-:W-:Y:S02]  /*8e60*/  IADD3 R199, R156.reuse, 0x640, RZ ;  /* 0x000006409cc77810 */ /* 0x040fe40007ffe0ff */
[C---:B------:R-:W-:Y:S02]  /*8e70*/  IADD3 R203, R156.reuse, 0x680, RZ ;  /* 0x000006809ccb7810 */ /* 0x040fe40007ffe0ff */
[C---:B------:R-:W-:Y:S02]  /*8e80*/  IADD3 R231, R156.reuse, 0x700, RZ ;  /* 0x000007009ce77810 */ /* 0x040fe40007ffe0ff */
[----:B------:R-:W-:Y:S02]  /*8e90*/  IADD3 R233, R156, 0x740, RZ ;  /* 0x000007409ce97810 */ /* 0x000fe40007ffe0ff */
[----:B------:R-:W-:-:S02]  /*8ea0*/  LEA.HI.SX32 R158, R159, R156, 0x1b ;  /* 0x0000009c9f9e7211 */ /* 0x000fc400078fdaff */
[-C--:B------:R-:W-:Y:S01]  /*8eb0*/  LEA.HI.SX32 R160, R247, R156.reuse, 0x1b ;  /* 0x0000009cf7a07211 */ /* 0x080fe200078fdaff */
[----:B------:R-:W-:Y:S01]  /*8ec0*/  BAR.SYNC.DEFER_BLOCKING 0x0 ;  /* 0x0000000000007b1d */ /* 0x000fe20000010000 */
[-C--:B------:R-:W-:Y:S02]  /*8ed0*/  LEA.HI.SX32 R162, R161, R156.reuse, 0x1b ;  /* 0x0000009ca1a27211 */ /* 0x080fe400078fdaff */
[-C--:B------:R-:W-:Y:S02]  /*8ee0*/  LEA.HI.SX32 R140, R141, R156.reuse, 0x1b ;  /* 0x0000009c8d8c7211 */ /* 0x080fe400078fdaff */
[-C--:B------:R-:W-:Y:S02]  /*8ef0*/  LEA.HI.SX32 R164, R163, R156.reuse, 0x1b ;  /* 0x0000009ca3a47211 */ /* 0x080fe400078fdaff */
[-C--:B0-----:R-:W-:Y:S02]  /*8f00*/  LEA.HI.SX32 R166, R165, R156.reuse, 0x1b ;  /* 0x0000009ca5a67211 */ /* 0x081fe400078fdaff */
[----:B------:R-:W-:-:S02]  /*8f10*/  LEA.HI.SX32 R168, R167, R156, 0x1b ;  /* 0x0000009ca7a87211 */ /* 0x000fc400078fdaff */
[-C--:B-1----:R-:W-:Y:S02]  /*8f20*/  LEA.HI.SX32 R142, R145, R156.reuse, 0x1b ;  /* 0x0000009c918e7211 */ /* 0x082fe400078fdaff */
[-C--:B------:R-:W-:Y:S02]  /*8f30*/  LEA.HI.SX32 R150, R151, R156.reuse, 0x1b ;  /* 0x0000009c97967211 */ /* 0x080fe400078fdaff */
[-C--:B------:R-:W-:Y:S02]  /*8f40*/  LEA.HI.SX32 R170, R169, R156.reuse, 0x1b ;  /* 0x0000009ca9aa7211 */ /* 0x080fe400078fdaff */
[-C--:B------:R-:W-:Y:S02]  /*8f50*/  LEA.HI.SX32 R174, R171, R156.reuse, 0x1b ;  /* 0x0000009cabae7211 */ /* 0x080fe400078fdaff */
[-C--:B------:R-:W-:Y:S02]  /*8f60*/  LEA.HI.SX32 R176, R175, R156.reuse, 0x1b ;  /* 0x0000009cafb07211 */ /* 0x080fe400078fdaff */
[----:B------:R-:W-:-:S02]  /*8f70*/  LEA.HI.SX32 R178, R177, R156, 0x1b ;  /* 0x0000009cb1b27211 */ /* 0x000fc400078fdaff */
[-C--:B------:R-:W-:Y:S01]  /*8f80*/  LEA.HI.SX32 R180, R179, R156.reuse, 0x1b ;  /* 0x0000009cb3b47211 */ /* 0x080fe200078fdaff */
[----:B------:R-:W0:Y:S01]  /*8f90*/  LDS R247, [R248+0x4200] ;  /* 0x00420000f8f77984 */ /* 0x000e220000000800 */
[-C--:B------:R-:W-:Y:S02]  /*8fa0*/  LEA.HI.SX32 R182, R181, R156.reuse, 0x1b ;  /* 0x0000009cb5b67211 */ /* 0x080fe400078fdaff */
[-C--:B------:R-:W-:Y:S02]  /*8fb0*/  LEA.HI.SX32 R136, R137, R156.reuse, 0x1b ;  /* 0x0000009c89887211 */ /* 0x080fe400078fdaff */
[-C--:B--2---:R-:W-:Y:S02]  /*8fc0*/  LEA.HI.SX32 R146, R147, R156.reuse, 0x1b ;  /* 0x0000009c93927211 */ /* 0x084fe400078fdaff */
        /* <DEDUP_REMOVED lines=12> */
[----:B------:R-:W-:Y:S02]  /*9090*/  LEA.HI.SX32 R232, R245, R156, 0x1b ;  /* 0x0000009cf5e87211 */ /* 0x000fe400078fdaff */
[----:B------:R-:W-:-:S02]  /*90a0*/  LEA R151, R158, R153, 0x2 ;  /* 0x000000999e977211 */ /* 0x000fc400078e10ff */
[-C--:B------:R-:W-:Y:S02]  /*90b0*/  LEA R158, R160, R153.reuse, 0x2 ;  /* 0x00000099a09e7211 */ /* 0x080fe400078e10ff */
[-C--:B------:R-:W-:Y:S01]  /*90c0*/  LEA R159, R162, R153.reuse, 0x2 ;  /* 0x00000099a29f7211 */ /* 0x080fe200078e10ff */
[----:B------:R-:W1:Y:S01]  /*90d0*/  LDS R191, [R151+0x4900] ;  /* 0x0049000097bf7984 */ /* 0x000e620000000800 */
[-C--:B------:R-:W-:Y:S02]  /*90e0*/  LEA R137, R140, R153.reuse, 0x2 ;  /* 0x000000998c897211 */ /* 0x080fe400078e10ff */
[-C--:B------:R-:W-:Y:S01]  /*90f0*/  LEA R160, R164, R153.reuse, 0x2 ;  /* 0x00000099a4a07211 */ /* 0x080fe200078e10ff */
[----:B------:R-:W2:Y:S01]  /*9100*/  LDS R195, [R159+0x4b00] ;  /* 0x004b00009fc37984 */ /* 0x000ea20000000800 */
[-C--:B------:R-:W-:Y:S02]  /*9110*/  LEA R161, R166, R153.reuse, 0x2 ;  /* 0x00000099a6a17211 */ /* 0x080fe400078e10ff */
[-C--:B------:R-:W-:Y:S01]  /*9120*/  LEA R162, R168, R153.reuse, 0x2 ;  /* 0x00000099a8a27211 */ /* 0x080fe200078e10ff */
[----:B------:R-:W3:Y:S01]  /*9130*/  LDS R185, [R137+0x4400] ;  /* 0x0044000089b97984 */ /* 0x000ee20000000800 */
        /* <DEDUP_REMOVED lines=10> */
[-C--:B------:R-:W-:Y:S02]  /*91e0*/  LEA R136, R136, R153.reuse, 0x2 ;  /* 0x0000009988887211 */ /* 0x080fe400078e10ff */
[----:B------:R-:W-:Y:S01]  /*91f0*/  LEA R141, R146, R153, 0x2 ;  /* 0x00000099928d7211 */ /* 0x000fe200078e10ff */
[----:B------:R-:W-:Y:S01]  /*9200*/  FMUL.FTZ R146, R15, R229 ;  /* 0x000000e50f927220 */ /* 0x000fe20000410000 */
[----:B------:R-:W-:Y:S01]  /*9210*/  LEA R142, R148, R153, 0x2 ;  /* 0x00000099948e7211 */ /* 0x000fe200078e10ff */
[----:B------:R-:W-:Y:S01]  /*9220*/  FMUL.FTZ R148, R14, R227 ;  /* 0x000000e30e947220 */ /* 0x000fe20000410000 */
        /* <DEDUP_REMOVED lines=44> */
[----:B-1----:R-:W-:Y:S01]  /*94f0*/  FMUL.FTZ R226, R9, R139 ;  /* 0x0000008b09e27220 */ /* 0x002fe20000410000 */
[----:B------:R-:W-:Y:S02]  /*9500*/  MOV R139, UR42 ;  /* 0x0000002a008b7c02 */ /* 0x000fe40008000f00 */
[----:B------:R1:W-:Y:S01]  /*9510*/  STS [R117+0x6320], R144 ;  /* 0x0063209075007388 */ /* 0x0003e20000000800 */
[----:B--2---:R-:W-:-:S03]  /*9520*/  FMUL.FTZ R146, R11, R221 ;  /* 0x000000dd0b927220 */ /* 0x004fc60000410000 */
[----:B------:R2:W-:Y:S01]  /*9530*/  STS [R117+0x633c], R138 ;  /* 0x00633c8a75007388 */ /* 0x0005e20000000800 */
[----:B-----5:R-:W-:-:S03]  /*9540*/  FMUL.FTZ R148, R10, R219 ;  /* 0x000000db0a947220 */ /* 0x020fc60000410000 */
[----:B------:R5:W-:Y:S01]  /*9550*/  STS [R117+0x6328], R146 ;  /* 0x0063289275007388 */ /* 0x000be20000000800 */
[----:B-1----:R-:W-:-:S03]  /*9560*/  FFMA.FTZ R144, -R8, R209, -RZ ;  /* 0x000000d108907223 */ /* 0x002fc600000109ff */
[----:B------:R1:W-:Y:S01]  /*9570*/  STS [R117+0x6330], R148 ;  /* 0x0063309475007388 */ /* 0x0003e20000000800 */
[----:B--2---:R-:W-:-:S03]  /*9580*/  FFMA.FTZ R138, -R4, R217, -RZ ;  /* 0x000000d9048a7223 */ /* 0x004fc600000109ff */
[----:B------:R2:W-:Y:S01]  /*9590*/  STS [R117+0x6344], R144 ;  /* 0x0063449075007388 */ /* 0x0005e20000000800 */
[----:B-----5:R-:W-:-:S03]  /*95a0*/  FFMA.FTZ R146, -R6, R213, -RZ ;  /* 0x000000d506927223 */ /* 0x020fc600000109ff */
[----:B------:R5:W-:Y:S01]  /*95b0*/  STS [R117+0x635c], R208 ;  /* 0x00635cd075007388 */ /* 0x000be20000000800 */
[----:B-1----:R-:W-:-:S03]  /*95c0*/  FMUL.FTZ R148, R6, R211 ;  /* 0x000000d306947220 */ /* 0x002fc60000410000 */
[----:B------:R1:W-:Y:S01]  /*95d0*/  STS [R117+0x631c], R224 ;  /* 0x00631ce075007388 */ /* 0x0003e20000000800 */
[----:B--2---:R-:W-:Y:S01]  /*95e0*/  FFMA.FTZ R144, -R2, R196, -RZ ;  /* 0x000000c402907223 */ /* 0x004fe200000109ff */
[----:B------:R-:W-:Y:S02]  /*95f0*/  LEA R196, R139, -R156, 0x1 ;  /* 0x8000009c8bc47211 */ /* 0x000fe400078e08ff */
[----:B------:R2:W-:Y:S01]  /*9600*/  STS [R117+0x6324], R222 ;  /* 0x006324de75007388 */ /* 0x0005e20000000800 */
[----:B------:R-:W-:Y:S01]  /*9610*/  FMUL.FTZ R139, R194, UR45 ;  /* 0x0000002dc28b7c20 */ /* 0x000fe20008410000 */
[----:B-----5:R-:W-:Y:S01]  /*9620*/  FMUL.FTZ R208, R0, R241 ;  /* 0x000000f100d07220 */ /* 0x020fe20000410000 */
[----:B------:R-:W-:Y:S01]  /*9630*/  ISETP.GE.AND P0, PT, R196, 0x1, PT ;  /* 0x00000001c400780c */ /* 0x000fe20003f06270 */
[----:B------:R5:W-:Y:S01]  /*9640*/  STS [R117+0x632c], R220 ;  /* 0x00632cdc75007388 */ /* 0x000be20000000800 */
[----:B-1----:R-:W-:-:S03]  /*9650*/  FMUL.FTZ R224, R7, R207 ;  /* 0x000000cf07e07220 */ /* 0x002fc60000410000 */
[----:B------:R1:W-:Y:S01]  /*9660*/  STS [R117+0x6334], R206 ;  /* 0x006334ce75007388 */ /* 0x0003e20000000800 */
[----:B--2---:R-:W-:-:S03]  /*9670*/  FMUL.FTZ R222, R8, R173 ;  /* 0x000000ad08de7220 */ /* 0x004fc60000410000 */
[----:B------:R2:W-:Y:S01]  /*9680*/  STS [R117+0x634c], R172 ;  /* 0x00634cac75007388 */ /* 0x0005e20000000800 */
[----:B-----5:R-:W-:-:S03]  /*9690*/  FMUL.FTZ R220, R4, R237 ;  /* 0x000000ed04dc7220 */ /* 0x020fc60000410000 */
[----:B------:R5:W-:Y:S01]  /*96a0*/  STS [R117+0x6350], R148 ;  /* 0x0063509475007388 */ /* 0x000be20000000800 */
[----:B-1----:R-:W-:-:S03]  /*96b0*/  FMUL.FTZ R206, R5, R215 ;  /* 0x000000d705ce7220 */ /* 0x002fc60000410000 */
[----:B------:R1:W-:Y:S01]  /*96c0*/  STS [R117+0x6354], R146 ;  /* 0x0063549275007388 */ /* 0x0003e20000000800 */
[----:B--2---:R-:W-:Y:S01]  /*96d0*/  FMUL.FTZ R172, R3, R201 ;  /* 0x000000c903ac7220 */ /* 0x004fe20000410000 */
[----:B------:R-:W-:Y:S02]  /*96e0*/  FMUL.FTZ R201, R96, UR45 ;  /* 0x0000002d60c97c20 */ /* 0x000fe40008410000 */
[----:B------:R2:W-:Y:S01]  /*96f0*/  STS [R117+0x6364], R138 ;  /* 0x0063648a75007388 */ /* 0x0005e20000000800 */
[----:B-----5:R-:W-:Y:S01]  /*9700*/  FMUL.FTZ R148, R2, R197 ;  /* 0x000000c502947220 */ /* 0x020fe20000410000 */
[----:B------:R-:W-:Y:S02]  /*9710*/  FFMA.FTZ R201, R194, UR53, R201 ;  /* 0x00000035c2c97c23 */ /* 0x000fe400080100c9 */
[----:B------:R5:W-:Y:S01]  /*9720*/  STS [R117+0x6378], R208 ;  /* 0x006378d075007388 */ /* 0x000be20000000800 */
[----:B-1----:R-:W-:-:S03]  /*9730*/  FFMA.FTZ R146, -R0, R235, -RZ ;  /* 0x000000eb00927223 */ /* 0x002fc600000109ff */
[----:B------:R-:W-:Y:S01]  /*9740*/  STS [R117+0x6304], R230 ;  /* 0x006304e675007388 */ /* 0x000fe20000000800 */
[----:B--2---:R-:W-:-:S03]  /*9750*/  FMUL.FTZ R138, R99, UR45 ;  /* 0x0000002d638a7c20 */ /* 0x004fc60008410000 */
[----:B------:R-:W-:Y:S01]  /*9760*/  STS [R117+0x630c], R228 ;  /* 0x00630ce475007388 */ /* 0x000fe20000000800 */
[----:B------:R-:W-:Y:S01]  /*9770*/  FFMA.FTZ R197, R143, UR53, -R138 ;  /* 0x000000358fc57c23 */ /* 0x000fe2000801088a */
[----:B-----5:R-:W-:Y:S02]  /*9780*/  FFMA.FTZ R208, R96, UR53, -R139 ;  /* 0x0000003560d07c23 */ /* 0x020fe4000801088b */
[----:B------:R-:W-:Y:S01]  /*9790*/  STS [R117+0x6318], R250 ;  /* 0x006318fa75007388 */ /* 0x000fe20000000800 */
[----:B------:R-:W-:Y:S01]  /*97a0*/  FMUL.FTZ R138, R193, UR45 ;  /* 0x0000002dc18a7c20 */ /* 0x000fe20008410000 */
[----:B------:R-:W-:Y:S02]  /*97b0*/  FMUL.FTZ R139, R190, UR45 ;  /* 0x0000002dbe8b7c20 */ /* 0x000fe40008410000 */
[----:B------:R-:W-:Y:S01]  /*97c0*/  STS [R117+0x6338], R226 ;  /* 0x006338e275007388 */ /* 0x000fe20000000800 */
[----:B------:R-:W-:-:S03]  /*97d0*/  FFMA.FTZ R173, R95, UR53, R138 ;  /* 0x000000355fad7c23 */ /* 0x000fc6000801008a */
[----:B------:R-:W-:Y:S04]  /*97e0*/  STS [R117+0x6340], R222 ;  /* 0x006340de75007388 */ /* 0x000fe80000000800 */
[----:B------:R-:W-:Y:S04]  /*97f0*/  STS [R117+0x6348], R224 ;  /* 0x006348e075007388 */ /* 0x000fe80000000800 */
[----:B------:R1:W-:Y:S04]  /*9800*/  STS [R117+0x6358], R206 ;  /* 0x006358ce75007388 */ /* 0x0003e80000000800 */
[----:B------:R-:W-:Y:S04]  /*9810*/  STS [R117+0x6360], R220 ;  /* 0x006360dc75007388 */ /* 0x000fe80000000800 */
[----:B------:R2:W-:Y:S01]  /*9820*/  STS [R117+0x6368], R172 ;  /* 0x006368ac75007388 */ /* 0x0005e20000000800 */
[----:B-1----:R-:W-:-:S03]  /*9830*/  FMUL.FTZ R206, R143, UR45 ;  /* 0x0000002d8fce7c20 */ /* 0x002fc60008410000 */
[----:B------:R1:W-:Y:S01]  /*9840*/  STS [R117+0x636c], R200 ;  /* 0x00636cc875007388 */ /* 0x0003e20000000800 */
[----:B------:R-:W-:-:S03]  /*9850*/  FFMA.FTZ R206, R99, UR53, R206 ;  /* 0x0000003563ce7c23 */ /* 0x000fc600080100ce */
[----:B------:R-:W-:Y:S01]  /*9860*/  STS [R117+0x6370], R148 ;  /* 0x0063709475007388 */ /* 0x000fe20000000800 */
[----:B--2---:R-:W-:-:S03]  /*9870*/  FFMA.FTZ R172, R132, UR53, -R139 ;  /* 0x0000003584ac7c23 */ /* 0x004fc6000801088b */
[----:B------:R-:W-:Y:S01]  /*9880*/  STS [R117+0x6374], R144 ;  /* 0x0063749075007388 */ /* 0x000fe20000000800 */
[----:B-1----:R-:W-:-:S03]  /*9890*/  FMUL.FTZ R200, R95, UR45 ;  /* 0x0000002d5fc87c20 */ /* 0x002fc60008410000 */
[----:B------:R1:W-:Y:S01]  /*98a0*/  STS [R117+0x637c], R146 ;  /* 0x00637c9275007388 */ /* 0x0003e20000000800 */
[----:B------:R-:W-:Y:S01]  /*98b0*/  FFMA.FTZ R200, R193, UR53, -R200 ;  /* 0x00000035c1c87c23 */ /* 0x000fe200080108c8 */
[----:B-1----:R-:W-:-:S04]  /*98c0*/  FMUL.FTZ R117, R132, UR45 ;  /* 0x0000002d84757c20 */ /* 0x002fc80008410000 */
[----:B------:R-:W-:Y:S01]  /*98d0*/  FFMA.FTZ R117, R190, UR53, R117 ;  /* 0x00000035be757c23 */ /* 0x000fe20008010075 */
[----:B------:R-:W-:Y:S06]  /*98e0*/  BAR.SYNC.DEFER_BLOCKING 0x0 ;  /* 0x0000000000007b1d */ /* 0x000fec0000010000 */
[----:B0--34-:R-:W-:Y:S05]  /*98f0*/  @!P0 BRA `(.L_x_11896) ;  /* 0x0000000000b88947 */ /* 0x019fea0003800000 */
[----:B------:R-:W-:Y:S01]  /*9900*/  UIMAD UR45, UR44, UR28, URZ ;  /* 0x0000001c2c2d72a4 */ /* 0x000fe2000f8e023f */
[----:B------:R-:W-:Y:S01]  /*9910*/  MOV R149, UR24 ;  /* 0x0000001800957c02 */ /* 0x000fe20008000f00 */
        /* <DEDUP_REMOVED lines=44> */
.L_x_11896:
[----:B------:R-:W-:Y:S05]  /*9be0*/  BSYNC B0 ;  /* 0x0000000000007941 */ /* 0x000fea0003800000 */
.L_x_11895:
[----:B------:R-:W-:Y:S01]  /*9bf0*/  USHF.R.U32.HI UR57, URZ, 0x1, UR27 ;  /* 0x000000013f397899 */ /* 0x000fe2000801161b */
[----:B------:R-:W-:Y:S01]  /*9c00*/  FADD.FTZ R92, R92, R115 ;  /* 0x000000735c5c7221 */ /* 0x000fe20000010000 */
[----:B------:R-:W-:Y:S01]  /*9c10*/  USHF.R.U32.HI UR43, URZ, 0x1, UR35 ;  /* 0x000000013f2b7899 */ /* 0x000fe20008011623 */
[----:B------:R0:W2:Y:S01]  /*9c20*/  LDS R115, [R136+0x6400] ;  /* 0x0064000088737984 */ /* 0x0000a20000000800 */
[----:B------:R-:W-:Y:S01]  /*9c30*/  USHF.R.U64 UR45, UR26, 0x1, UR27 ;  /* 0x000000011a2d7899 */ /* 0x000fe2000800121b */
[----:B------:R-:W3:Y:S01]  /*9c40*/  LDC.64 R138, c[0x0][0x360] ;  /* 0x0000d800ff8a7b82 */ /* 0x000ee20000000a00 */
[----:B------:R-:W-:Y:S01]  /*9c50*/  UIMAD UR57, UR57, UR11, URZ ;  /* 0x0000000b393972a4 */ /* 0x000fe2000f8e023f */
[----:B------:R-:W-:Y:S01]  /*9c60*/  SHF.L.U32 R148, R156, 0x2, RZ ;  /* 0x000000029c947819 */ /* 0x000fe200000006ff */
[----:B------:R-:W-:Y:S01]  /*9c70*/  USHF.R.U64 UR42, UR34, 0x1, UR35 ;  /* 0x00000001222a7899 */ /* 0x000fe20008001223 */
[----:B-1----:R-:W-:Y:S01]  /*9c80*/  SHF.R.U32.HI R149, RZ, 0x1e, R156 ;  /* 0x0000001eff957819 */ /* 0x002fe2000001169c */
[----:B------:R-:W-:Y:S01]  /*9c90*/  UIMAD UR43, UR43, UR11, URZ ;  /* 0x0000000b2b2b72a4 */ /* 0x000fe2000f8e023f */
[----:B------:R-:W-:Y:S01]  /*9ca0*/  BSSY B0, `(.L_x_11897) ;  /* 0x000002f000007945 */ /* 0x000fe20003800000 */
[----:B------:R-:W-:Y:S01]  /*9cb0*/  UIMAD UR53, UR44, UR28, URZ ;  /* 0x0000001c2c3572a4 */ /* 0x000fe2000f8e023f */
[----:B------:R-:W1:Y:S01]  /*9cc0*/  LDC.64 R144, c[0x0][0x380] ;  /* 0x0000e000ff907b82 */ /* 0x000e620000000a00 */
[----:B------:R-:W-:Y:S01]  /*9cd0*/  UIMAD UR56, UR44, UR36, URZ ;  /* 0x000000242c3872a4 */ /* 0x000fe2000f8e023f */
[----:B------:R-:W-:Y:S01]  /*9ce0*/  ISETP.GE.AND P2, PT, R196, 0xc1, PT ;  /* 0x000000c1c400780c */ /* 0x000fe20003f46270 */
[----:B------:R-:W-:Y:S01]  /*9cf0*/  UIMAD UR57, UR49, UR45, UR57 ;  /* 0x0000002d313972a4 */ /* 0x000fe2000f8e0239 */
[----:B------:R-:W-:Y:S01]  /*9d00*/  FADD.FTZ R93, R93, R116 ;  /* 0x000000745d5d7221 */ /* 0x000fe20000010000 */
[----:B------:R-:W-:-:S02]  /*9d10*/  UIMAD.WIDE.U32 UR44, UR45, UR11, URZ ;  /* 0x0000000b2d2c72a5 */ /* 0x000fc4000f8e003f */
[----:B------:R-:W-:Y:S02]  /*9d20*/  UIMAD UR49, UR49, UR42, UR43 ;  /* 0x0000002a313172a4 */ /* 0x000fe4000f8e022b */
[----:B------:R-:W-:Y:S02]  /*9d30*/  UIMAD.WIDE.U32 UR42, UR42, UR11, URZ ;  /* 0x0000000b2a2a72a5 */ /* 0x000fe4000f8e003f */
[----:B------:R-:W-:Y:S02]  /*9d40*/  UIADD3 UR45, UR57, UR45, URZ ;  /* 0x0000002d392d7290 */ /* 0x000fe4000fffe03f */
[----:B------:R-:W-:Y:S02]  /*9d50*/  UIADD3 UR43, UR49, UR43, URZ ;  /* 0x0000002b312b7290 */ /* 0x000fe4000fffe03f */
[----:B------:R-:W-:Y:S02]  /*9d60*/  UIMAD UR49, UR12, UR29, UR53 ;  /* 0x0000001d0c3172a4 */ /* 0x000fe4000f8e0235 */
[----:B------:R-:W-:-:S02]  /*9d70*/  UIMAD.WIDE.U32 UR44, UR12, UR28, UR44 ;  /* 0x0000001c0c2c72a5 */ /* 0x000fc4000f8e002c */
[----:B------:R-:W-:Y:S02]  /*9d80*/  UIMAD UR53, UR12, UR37, UR56 ;  /* 0x000000250c3572a4 */ /* 0x000fe4000f8e0238 */
[----:B------:R-:W-:Y:S02]  /*9d90*/  UIMAD.WIDE.U32 UR42, UR12, UR36, UR42 ;  /* 0x000000240c2a72a5 */ /* 0x000fe4000f8e002a */
[----:B------:R-:W-:Y:S02]  /*9da0*/  UIADD3 UR49, UR49, UR45, URZ ;  /* 0x0000002d31317290 */ /* 0x000fe4000fffe03f */
[----:B------:R-:W-:Y:S02]  /*9db0*/  ULEA UR56, UP0, UR44, UR30, 0x3 ;  /* 0x0000001e2c387291 */ /* 0x000fe4000f80183f */
[----:B------:R-:W-:Y:S02]  /*9dc0*/  UIADD3 UR53, UR53, UR43, URZ ;  /* 0x0000002b35357290 */ /* 0x000fe4000fffe03f */
[----:B------:R-:W-:-:S02]  /*9dd0*/  ULEA.HI.X UR49, UR44, UR31, UR49, 0x3, UP0 ;  /* 0x0000001f2c317291 */ /* 0x000fc400080f1c31 */
[----:B------:R-:W-:Y:S01]  /*9de0*/  UIADD3 UR45, UR6, -UR19, URZ ;  /* 0x80000013062d7290 */ /* 0x000fe2000fffe03f */
[----:B------:R-:W-:Y:S01]  /*9df0*/  IADD3 R146, P0, R148, UR56, RZ ;  /* 0x0000003894927c10 */ /* 0x000fe2000ff1e0ff */
[----:B------:R-:W-:Y:S02]  /*9e00*/  ULEA UR43, UP0, UR42, UR38, 0x3 ;  /* 0x000000262a2b7291 */ /* 0x000fe4000f80183f */
[----:B------:R-:W-:Y:S01]  /*9e10*/  UIMAD UR45, UR45, -0x800, URZ ;  /* 0xfffff8002d2d78a4 */ /* 0x000fe2000f8e023f */
[----:B------:R-:W-:Y:S01]  /*9e20*/  IADD3.X R147, R149, UR49, RZ, P0, !PT ;  /* 0x0000003195937c10 */ /* 0x000fe200087fe4ff */
[----:B------:R-:W-:Y:S01]  /*9e30*/  ULEA.HI.X UR53, UR42, UR39, UR53, 0x3, UP0 ;  /* 0x000000272a357291 */ /* 0x000fe200080f1c35 */
[----:B------:R-:W-:Y:S01]  /*9e40*/  ISETP.GE.AND P0, PT, R196, 0x41, PT ;  /* 0x00000041c400780c */ /* 0x000fe20003f06270 */
[----:B------:R-:W-:Y:S01]  /*9e50*/  USHF.L.U32 UR42, UR8, 0x2, URZ ;  /* 0x00000002082a7899 */ /* 0x000fe2000800063f */
[----:B------:R-:W-:Y:S01]  /*9e60*/  IADD3 R148, P1, R148, UR43, RZ ;  /* 0x0000002b94947c10 */ /* 0x000fe2000ff3e0ff */
[----:B------:R-:W-:Y:S01]  /*9e70*/  USHF.L.U64.HI UR43, UR8, 0x2, UR9 ;  /* 0x00000002082b7899 */ /* 0x000fe20008010209 */
[----:B------:R-:W-:-:S02]  /*9e80*/  MOV R207, UR45 ;  /* 0x0000002d00cf7c02 */ /* 0x000fc40008000f00 */
[----:B------:R-:W-:Y:S02]  /*9e90*/  MOV R209, UR45 ;  /* 0x0000002d00d17c02 */ /* 0x000fe40008000f00 */
[----:B------:R-:W-:Y:S01]  /*9ea0*/  IADD3.X R149, R149, UR53, RZ, P1, !PT ;  /* 0x0000003595957c10 */ /* 0x000fe20008ffe4ff */
[----:B------:R-:W-:Y:S01]  /*9eb0*/  IMAD.WIDE R146, R207, 0x4, R146 ;  /* 0x00000004cf927825 */ /* 0x000fe200078e0292 */
[----:B------:R-:W-:-:S03]  /*9ec0*/  ISETP.GE.AND P1, PT, R196, 0x81, PT ;  /* 0x00000081c400780c */ /* 0x000fc60003f26270 */
[----:B------:R-:W-:-:S04]  /*9ed0*/  IMAD.WIDE R148, R209, 0x4, R148 ;  /* 0x00000004d1947825 */ /* 0x000fc800078e0294 */
[----:B---3--:R-:W-:Y:S02]  /*9ee0*/  IMAD R220, R138, UR43, RZ ;  /* 0x0000002b8adc7c24 */ /* 0x008fe4000f8e02ff */
        /* <DEDUP_REMOVED lines=10> */
.L_x_11898:
[----:B------:R-:W-:Y:S05]  /*9f90*/  BSYNC B0 ;  /* 0x0000000000007941 */ /* 0x000fea0003800000 */
.L_x_11897:
[----:B------:R-:W1:Y:S01]  /*9fa0*/  LDS R137, [R137+0x6500] ;  /* 0x0065000089897984 */ /* 0x000e620000000800 */
[----:B------:R-:W-:Y:S04]  /*9fb0*/  BSSY B0, `(.L_x_11899) ;  /* 0x0000004000007945 */ /* 0x000fe80003800000 */
[----:B------:R-:W-:Y:S05]  /*9fc0*/  @!P1 BRA `(.L_x_11900) ;  /* 0x0000000000089947 */ /* 0x000fea0003800000 */
[----:B------:R2:W-:Y:S04]  /*9fd0*/  REDG.E.ADD.F32.FTZ.RN.STRONG.GPU desc[UR20][R146.64+-0x1e00], R185 ;  /* 0xffe200b9920079a6 */ /* 0x0005e8000c10f394 */
[----:B-1----:R2:W-:Y:S02]  /*9fe0*/  REDG.E.ADD.F32.FTZ.RN.STRONG.GPU desc[UR20][R148.64+-0x1e00], R137 ;  /* 0xffe20089940079a6 */ /* 0x0025e4000c10f394 */
.L_x_11900:
[----:B------:R-:W-:Y:S05]  /*9ff0*/  BSYNC B0 ;  /* 0x0000000000007941 */ /* 0x000fea0003800000 */
.L_x_11899:
[----:B0-----:R0:W3:Y:S01]  /*a000*/  LDS R115, [R140+0x6600] ;  /* 0x006600008c737984 */ /* 0x0010e20000000800 */
[----:B------:R-:W-:Y:S04]  /*a010*/  BSSY B0, `(.L_x_11901) ;  /* 0x0000004000007945 */ /* 0x000fe80003800000 */
[----:B------:R-:W-:Y:S05]  /*a020*/  @!P2 BRA `(.L_x_11902) ;  /* 0x000000000008a947 */ /* 0x000fea0003800000 */
[----:B------:R4:W-:Y:S04]  /*a030*/  REDG.E.ADD.F32.FTZ.RN.STRONG.GPU desc[UR20][R146.64+-0x1d00], R186 ;  /* 0xffe300ba920079a6 */ /* 0x0009e8000c10f394 */
[----:B---3--:R4:W-:Y:S02]  /*a040*/  REDG.E.ADD.F32.FTZ.RN.STRONG.GPU desc[UR20][R148.64+-0x1d00], R115 ;  /* 0xffe30073940079a6 */ /* 0x0089e4000c10f394 */
.L_x_11902:
[----:B------:R-:W-:Y:S05]  /*a050*/  BSYNC B0 ;  /* 0x0000000000007941 */ /* 0x000fea0003800000 */
.L_x_11901:
        /* <DEDUP_REMOVED lines=12> */
.L_x_11904:
[----:B------:R-:W-:Y:S05]  /*a120*/  BSYNC B0 ;  /* 0x0000000000007941 */ /* 0x000fea0003800000 */
.L_x_11903:
[----:B---34-:R3:W4:Y:S01]  /*a130*/  LDS R115, [R142+0x6800] ;  /* 0x006800008e737984 */ /* 0x0187220000000800 */
[----:B------:R-:W-:Y:S04]  /*a140*/  BSSY B0, `(.L_x_11905) ;  /* 0x0000004000007945 */ /* 0x000fe80003800000 */
[----:B------:R-:W-:Y:S05]  /*a150*/  @!P0 BRA `(.L_x_11906) ;  /* 0x0000000000088947 */ /* 0x000fea0003800000 */
[----:B------:R0:W-:Y:S04]  /*a160*/  REDG.E.ADD.F32.FTZ.RN.STRONG.GPU desc[UR20][R146.64+-0x1b00], R188 ;  /* 0xffe500bc920079a6 */ /* 0x0001e8000c10f394 */
[----:B----4-:R4:W-:Y:S02]  /*a170*/  REDG.E.ADD.F32.FTZ.RN.STRONG.GPU desc[UR20][R148.64+-0x1b00], R115 ;  /* 0xffe50073940079a6 */ /* 0x0109e4000c10f394 */
.L_x_11906:
[----:B------:R-:W-:Y:S05]  /*a180*/  BSYNC B0 ;  /* 0x0000000000007941 */ /* 0x000fea0003800000 */
.L_x_11905:
[----:B----4-:R4:W0:Y:S01]  /*a190*/  LDS R115, [R150+0x6900] ;  /* 0x0069000096737984 */ /* 0x0108220000000800 */
[----:B------:R-:W-:Y:S04]  /*a1a0*/  BSSY B0, `(.L_x_11907) ;  /* 0x0000004000007945 */ /* 0x000fe80003800000 */
[----:B------:R-:W-:Y:S05]  /*a1b0*/  @!P1 BRA `(.L_x_11908) ;  /* 0x0000000000089947 */ /* 0x000fea0003800000 */
[----:B------:R1:W-:Y:S04]  /*a1c0*/  REDG.E.ADD.F32.FTZ.RN.STRONG.GPU desc[UR20][R146.64+-0x1a00], R189 ;  /* 0xffe600bd920079a6 */ /* 0x0003e8000c10f394 */
[----:B0-----:R0:W-:Y:S02]  /*a1d0*/  REDG.E.ADD.F32.FTZ.RN.STRONG.GPU desc[UR20][R148.64+-0x1a00], R115 ;  /* 0xffe60073940079a6 */ /* 0x0011e4000c10f394 */
.L_x_11908:
[----:B------:R-:W-:Y:S05]  /*a1e0*/  BSYNC B0 ;  /* 0x0000000000007941 */ /* 0x000fea0003800000 */
.L_x_11907:
[----:B------:R-:W0:Y:S01]  /*a1f0*/  LDS R151, [R151+0x6a00] ;  /* 0x006a000097977984 */ /* 0x000e220000000800 */
[----:B------:R-:W-:Y:S04]  /*a200*/  BSSY B0, `(.L_x_11909) ;  /* 0x0000004000007945 */ /* 0x000fe80003800000 */
[----:B------:R-:W-:Y:S05]  /*a210*/  @!P2 BRA `(.L_x_11910) ;  /* 0x000000000008a947 */ /* 0x000fea0003800000 */
[----:B------:R1:W-:Y:S04]  /*a220*/  REDG.E.ADD.F32.FTZ.RN.STRONG.GPU desc[UR20][R146.64+-0x1900], R191 ;  /* 0xffe700bf920079a6 */ /* 0x0003e8000c10f394 */
[----:B0-----:R0:W-:Y:S02]  /*a230*/  REDG.E.ADD.F32.FTZ.RN.STRONG.GPU desc[UR20][R148.64+-0x1900], R151 ;  /* 0xffe70097940079a6 */ /* 0x0011e4000c10f394 */
.L_x_11910:
[----:B------:R-:W-:Y:S05]  /*a240*/  BSYNC B0 ;  /* 0x0000000000007941 */ /* 0x000fea0003800000 */
.L_x_11909:
[----:B0-----:R0:W0:Y:S01]  /*a250*/  LDS R115, [R158+0x6b00] ;  /* 0x006b00009e737984 */ /* 0x0010220000000800 */
[----:B------:R-:W-:Y:S04]  /*a260*/  BSSY B0, `(.L_x_11911) ;  /* 0x0000004000007945 */ /* 0x000fe80003800000 */
[----:B------:R-:W-:Y:S05]  /*a270*/  @!P3 BRA `(.L_x_11912) ;  /* 0x000000000008b947 */ /* 0x000fea0003800000 */
[----:B------:R1:W-:Y:S04]  /*a280*/  REDG.E.ADD.F32.FTZ.RN.STRONG.GPU desc[UR20][R146.64+-0x1800], R192 ;  /* 0xffe800c0920079a6 */ /* 0x0003e8000c10f394 */
[----:B0-----:R0:W-:Y:S02]  /*a290*/  REDG.E.ADD.F32.FTZ.RN.STRONG.GPU desc[UR20][R148.64+-0x1800], R115 ;  /* 0xffe80073940079a6 */ /* 0x0011e4000c10f394 */
.L_x_11912:
[----:B------:R-:W-:Y:S05]  /*a2a0*/  BSYNC B0 ;  /* 0x0000000000007941 */ /* 0x000fea0003800000 */
.L_x_11911:
[----:B------:R-:W0:Y:S01]  /*a2b0*/  LDS R159, [R159+0x6c00] ;  /* 0x006c00009f9f7984 */ /* 0x000e220000000800 */
[----:B------:R-:W-:Y:S04]  /*a2c0*/  BSSY B0, `(.L_x_11913) ;  /* 0x0000004000007945 */ /* 0x000fe80003800000 */
[----:B------:R-:W-:Y:S05]  /*a2d0*/  @!P4 BRA `(.L_x_11914) ;  /* 0x000000000008c947 */ /* 0x000fea0003800000 */
[----:B------:R1:W-:Y:S04]  /*a2e0*/  REDG.E.ADD.F32.FTZ.RN.STRONG.GPU desc[UR20][R146.64+-0x1700], R195 ;  /* 0xffe900c3920079a6 */ /* 0x0003e8000c10f394 */
[----:B0-----:R0:W-:Y:S02]  /*a2f0*/  REDG.E.ADD.F32.FTZ.RN.STRONG.GPU desc[UR20][R148.64+-0x1700], R159 ;  /* 0xffe9009f940079a6 */ /* 0x0011e4000c10f394 */
.L_x_11914:
[----:B------:R-:W-:Y:S05]  /*a300*/  BSYNC B0 ;  /* 0x0000000000007941 */ /* 0x000fea0003800000 */
.L_x_11913:
[----:B0-----:R0:W0:Y:S01]  /*a310*/  LDS R115, [R160+0x6d00] ;  /* 0x006d0000a0737984 */ /* 0x0010220000000800 */
[----:B------:R-:W-:Y:S04]  /*a320*/  BSSY B0, `(.L_x_11915) ;  /* 0x0000004000007945 */ /* 0x000fe80003800000 */
[----:B------:R-:W-:Y:S05]  /*a330*/  @!P5 BRA `(.L_x_11916) ;  /* 0x000000000008d947 */ /* 0x000fea0003800000 */
[----:B------:R1:W-:Y:S04]  /*a340*/  REDG.E.ADD.F32.FTZ.RN.STRONG.GPU desc[UR20][R146.64+-0x1600], R198 ;  /* 0xffea00c6920079a6 */ /* 0x0003e8000c10f394 */
[----:B0-----:R0:W-:Y:S02]  /*a350*/  REDG.E.ADD.F32.FTZ.RN.STRONG.GPU desc[UR20][R148.64+-0x1600], R115 ;  /* 0xffea0073940079a6 */ /* 0x0011e4000c10f394 */
.L_x_11916:
[----:B------:R-:W-:Y:S05]  /*a360*/  BSYNC B0 ;  /* 0x0000000000007941 */ /* 0x000fea0003800000 */
.L_x_11915:
        /* <DEDUP_REMOVED lines=12> */
.L_x_11918:
[----:B------:R-:W-:Y:S05]  /*a430*/  BSYNC B0 ;  /* 0x0000000000007941 */ /* 0x000fea0003800000 */
.L_x_11917:
[----:B0-----:R0:W0:Y:S01]  /*a440*/  LDS R115, [R162+0x6f00] ;  /* 0x006f0000a2737984 */ /* 0x0010220000000800 */
[----:B------:R-:W-:Y:S04]  /*a450*/  BSSY B0, `(.L_x_11919) ;  /* 0x0000004000007945 */ /* 0x000fe80003800000 */
[----:B------:R-:W-:Y:S05]  /*a460*/  @!P0 BRA `(.L_x_11920) ;  /* 0x0000000000088947 */ /* 0x000fea0003800000 */
[----:B------:R1:W-:Y:S04]  /*a470*/  REDG.E.ADD.F32.FTZ.RN.STRONG.GPU desc[UR20][R146.64+-0x1400], R202 ;  /* 0xffec00ca920079a6 */ /* 0x0003e8000c10f394 */
[----:B0-----:R0:W-:Y:S02]  /*a480*/  REDG.E.ADD.F32.FTZ.RN.STRONG.GPU desc[UR20][R148.64+-0x1400], R115 ;  /* 0xffec0073940079a6 */ /* 0x0011e4000c10f394 */
.L_x_11920:
[----:B------:R-:W-:Y:S05]  /*a490*/  BSYNC B0 ;  /* 0x0000000000007941 */ /* 0x000fea0003800000 */
.L_x_11919:
[----:B------:R-:W0:Y:S01]  /*a4a0*/  LDS R163, [R163+0x7000] ;  /* 0x00700000a3a37984 */ /* 0x000e220000000800 */
[----:B------:R-:W-:Y:S04]  /*a4b0*/  BSSY B0, `(.L_x_11921) ;  /* 0x0000004000007945 */ /* 0x000fe80003800000 */
[----:B------:R-:W-:Y:S05]  /*a4c0*/  @!P1 BRA `(.L_x_11922) ;  /* 0x0000000000089947 */ /* 0x000fea0003800000 */
[----:B------:R1:W-:Y:S04]  /*a4d0*/  REDG.E.ADD.F32.FTZ.RN.STRONG.GPU desc[UR20][R146.64+-0x1300], R203 ;  /* 0xffed00cb920079a6 */ /* 0x0003e8000c10f394 */
[----:B0-----:R0:W-:Y:S02]  /*a4e0*/  REDG.E.ADD.F32.FTZ.RN.STRONG.GPU desc[UR20][R148.64+-0x1300], R163 ;  /* 0xffed00a3940079a6 */ /* 0x0011e4000c10f394 */
.L_x_11922:
[----:B------:R-:W-:Y:S05]  /*a4f0*/  BSYNC B0 ;  /* 0x0000000000007941 */ /* 0x000fea0003800000 */
.L_x_11921:
[----:B0-----:R0:W0:Y:S01]  /*a500*/  LDS R115, [R164+0x7100] ;  /* 0x00710000a4737984 */ /* 0x0010220000000800 */
[----:B------:R-:W-:Y:S04]  /*a510*/  BSSY B0, `(.L_x_11923) ;  /* 0x0000004000007945 */ /* 0x000fe80003800000 */
[----:B------:R-:W-:Y:S05]  /*a520*/  @!P2 BRA `(.L_x_11924) ;  /* 0x000000000008a947 */ /* 0x000fea0003800000 */
[----:B------:R1:W-:Y:S04]  /*a530*/  REDG.E.ADD.F32.FTZ.RN.STRONG.GPU desc[UR20][R146.64+-0x1200], R204 ;  /* 0xffee00cc920079a6 */ /* 0x0003e8000c10f394 */
[----:B0-----:R0:W-:Y:S02]  /*a540*/  REDG.E.ADD.F32.FTZ.RN.STRONG.GPU desc[UR20][R148.64+-0x1200], R115 ;  /* 0xffee0073940079a6 */ /* 0x0011e4000c10f394 */
.L_x_11924:
[----:B------:R-:W-:Y:S05]  /*a550*/  BSYNC B0 ;  /* 0x0000000000007941 */ /* 0x000fea0003800000 */
.L_x_11923:
[----:B------:R-:W0:Y:S01]  /*a560*/  LDS R165, [R165+0x7200] ;  /* 0x00720000a5a57984 */ /* 0x000e220000000800 */
[----:B------:R-:W-:Y:S04]  /*a570*/  BSSY B0, `(.L_x_11925) ;  /* 0x0000004000007945 */ /* 0x000fe80003800000 */
[----:B------:R-:W-:Y:S05]  /*a580*/  @!P3 BRA `(.L_x_11926) ;  /* 0x000000000008b947 */ /* 0x000fea0003800000 */
[----:B------:R1:W-:Y:S04]  /*a590*/  REDG.E.ADD.F32.FTZ.RN.STRONG.GPU desc[UR20][R146.64+-0x1100], R205 ;  /* 0xffef00cd920079a6 */ /* 0x0003e8000c10f394 */
[----:B0-----:R0:W-:Y:S02]  /*a5a0*/  REDG.E.ADD.F32.FTZ.RN.STRONG.GPU desc[UR20][R148.64+-0x1100], R165 ;  /* 0xffef00a5940079a6 */ /* 0x0011e4000c10f394 */
.L_x_11926:
[----:B------:R-:W-:Y:S05]  /*a5b0*/  BSYNC B0 ;  /* 0x0000000000007941 */ /* 0x000fea0003800000 */
.L_x_11925:
[----:B0-----:R0:W0:Y:S01]  /*a5c0*/  LDS R115, [R166+0x7300] ;  /* 0x00730000a6737984 */ /* 0x0010220000000800 */
[----:B------:R-:W-:Y:S04]  /*a5d0*/  BSSY B0, `(.L_x_11927) ;  /* 0x0000004000007945 */ /* 0x000fe80003800000 */
[----:B------:R-:W-:Y:S05]  /*a5e0*/  @!P4 BRA `(.L_x_11928) ;  /* 0x000000000008c947 */ /* 0x000fea0003800000 */
[----:B------:R1:W-:Y:S04]  /*a5f0*/  REDG.E.ADD.F32.FTZ.RN.STRONG.GPU desc[UR20][R146.64+-0x1000], R210 ;  /* 0xfff000d2920079a6 */ /* 0x0003e8000c10f394 */
[----:B0-----:R0:W-:Y:S02]  /*a600*/  REDG.E.ADD.F32.FTZ.RN.STRONG.GPU desc[UR20][R148.64+-0x1000], R115 ;  /* 0xfff00073940079a6 */ /* 0x0011e4000c10f394 */
.L_x_11928:
[----:B------:R-:W-:Y:S05]  /*a610*/  BSYNC B0 ;  /* 0x0000000000007941 */ /* 0x000fea0003800000 */
.L_x_11927:
[----:B------:R-:W0:Y:S01]  /*a620*/  LDS R167, [R167+0x7400] ;  /* 0x00740000a7a77984 */ /* 0x000e220000000800 */
[----:B------:R-:W-:Y:S04]  /*a630*/  BSSY B0, `(.L_x_11929) ;  /* 0x0000004000007945 */ /* 0x000fe80003800000 */
[----:B------:R-:W-:Y:S05]  /*a640*/  @!P5 BRA `(.L_x_11930) ;  /* 0x000000000008d947 */ /* 0x000fea0003800000 */
[----:B------:R1:W-:Y:S04]  /*a650*/  REDG.E.ADD.F32.FTZ.RN.STRONG.GPU desc[UR20][R146.64+-0xf00], R212 ;  /* 0xfff100d4920079a6 */ /* 0x0003e8000c10f394 */
[----:B0-----:R0:W-:Y:S02]  /*a660*/  REDG.E.ADD.F32.FTZ.RN.STRONG.GPU desc[UR20][R148.64+-0xf00], R167 ;  /* 0xfff100a7940079a6 */ /* 0x0011e4000c10f394 */
.L_x_11930:
[----:B------:R-:W-:Y:S05]  /*a670*/  BSYNC B0 ;  /* 0x0000000000007941 */ /* 0x000fea0003800000 */
.L_x_11929:
        /* <DEDUP_REMOVED lines=12> */
.L_x_11932:
[----:B------:R-:W-:Y:S05]  /*a740*/  BSYNC B0 ;  /* 0x0000000000007941 */ /* 0x000fea0003800000 */
.L_x_11931:
[----:B------:R-:W0:Y:S01]  /*a750*/  LDS R169, [R169+0x7600] ;  /* 0x00760000a9a97984 */ /* 0x000e220000000800 */
[----:B------:R-:W-:Y:S04]  /*a760*/  BSSY B0, `(.L_x_11933) ;  /* 0x0000004000007945 */ /* 0x000fe80003800000 */
[----:B------:R-:W-:Y:S05]  /*a770*/  @!P0 BRA `(.L_x_11934) ;  /* 0x0000000000088947 */ /* 0x000fea0003800000 */
[----:B------:R1:W-:Y:S04]  /*a780*/  REDG.E.ADD.F32.FTZ.RN.STRONG.GPU desc[UR20][R146.64+-0xd00], R216 ;  /* 0xfff300d8920079a6 */ /* 0x0003e8000c10f394 */
[----:B0-----:R0:W-:Y:S02]  /*a790*/  REDG.E.ADD.F32.FTZ.RN.STRONG.GPU desc[UR20][R148.64+-0xd00], R169 ;  /* 0xfff300a9940079a6 */ /* 0x0011e4000c10f394 */
.L_x_11934:
[----:B------:R-:W-:Y:S05]  /*a7a0*/  BSYNC B0 ;  /* 0x0000000000007941 */ /* 0x000fea0003800000 */
.L_x_11933:
[----:B0-----:R0:W0:Y:S01]  /*a7b0*/  LDS R115, [R170+0x7700] ;  /* 0x00770000aa737984 */ /* 0x0010220000000800 */
[----:B------:R-:W-:Y:S04]  /*a7c0*/  BSSY B0, `(.L_x_11935) ;  /* 0x0000004000007945 */ /* 0x000fe80003800000 */
[----:B------:R-:W-:Y:S05]  /*a7d0*/  @!P1 BRA `(.L_x_11936) ;  /* 0x0000000000089947 */ /* 0x000fea0003800000 */
[----:B------:R1:W-:Y:S04]  /*a7e0*/  REDG.E.ADD.F32.FTZ.RN.STRONG.GPU desc[UR20][R146.64+-0xc00], R218 ;  /* 0xfff400da920079a6 */ /* 0x0003e8000c10f394 */
[----:B0-----:R0:W-:Y:S02]  /*a7f0*/  REDG.E.ADD.F32.FTZ.RN.STRONG.GPU desc[UR20][R148.64+-0xc00], R115 ;  /* 0xfff40073940079a6 */ /* 0x0011e4000c10f394 */
.L_x_11936:
[----:B------:R-:W-:Y:S05]  /*a800*/  BSYNC B0 ;  /* 0x0000000000007941 */ /* 0x000fea0003800000 */
.L_x_11935:
[----:B------:R-:W0:Y:S01]  /*a810*/  LDS R171, [R171+0x7800] ;  /* 0x00780000abab7984 */ /* 0x000e220000000800 */
[----:B------:R-:W-:Y:S04]  /*a820*/  BSSY B0, `(.L_x_11937) ;  /* 0x0000004000007945 */ /* 0x000fe80003800000 */
[----:B------:R-:W-:Y:S05]  /*a830*/  @!P2 BRA `(.L_x_11938) ;  /* 0x000000000008a947 */ /* 0x000fea0003800000 */
[----:B------:R1:W-:Y:S04]  /*a840*/  REDG.E.ADD.F32.FTZ.RN.STRONG.GPU desc[UR20][R146.64+-0xb00], R231 ;  /* 0xfff500e7920079a6 */ /* 0x0003e8000c10f394 */
[----:B0-----:R0:W-:Y:S02]  /*a850*/  REDG.E.ADD.F32.FTZ.RN.STRONG.GPU desc[UR20][R148.64+-0xb00], R171 ;  /* 0xfff500ab940079a6 */ /* 0x0011e4000c10f394 */
.L_x_11938:
[----:B------:R-:W-:Y:S05]  /*a860*/  BSYNC B0 ;  /* 0x0000000000007941 */ /* 0x000fea0003800000 */
.L_x_11937:
[----:B0-----:R0:W0:Y:S01]  /*a870*/  LDS R115, [R174+0x7900] ;  /* 0x00790000ae737984 */ /* 0x0010220000000800 */
[----:B------:R-:W-:Y:S04]  /*a880*/  BSSY B0, `(.L_x_11939) ;  /* 0x0000004000007945 */ /* 0x000fe80003800000 */
[----:B------:R-:W-:Y:S05]  /*a890*/  @!P3 BRA `(.L_x_11940) ;  /* 0x000000000008b947 */ /* 0x000fea0003800000 */
[----:B------:R1:W-:Y:S04]  /*a8a0*/  REDG.E.ADD.F32.FTZ.RN.STRONG.GPU desc[UR20][R146.64+-0xa00], R232 ;  /* 0xfff600e8920079a6 */ /* 0x0003e8000c10f394 */
[----:B0-----:R0:W-:Y:S02]  /*a8b0*/  REDG.E.ADD.F32.FTZ.RN.STRONG.GPU desc[UR20][R148.64+-0xa00], R115 ;  /* 0xfff60073940079a6 */ /* 0x0011e4000c10f394 */
.L_x_11940:
[----:B------:R-:W-:Y:S05]  /*a8c0*/  BSYNC B0 ;  /* 0x0000000000007941 */ /* 0x000fea0003800000 */
.L_x_11939:
[----:B------:R-:W0:Y:S01]  /*a8d0*/  LDS R175, [R175+0x7a00] ;  /* 0x007a0000afaf7984 */ /* 0x000e220000000800 */
[----:B------:R-:W-:Y:S04]  /*a8e0*/  BSSY B0, `(.L_x_11941) ;  /* 0x0000004000007945 */ /* 0x000fe80003800000 */
[----:B------:R-:W-:Y:S05]  /*a8f0*/  @!P4 BRA `(.L_x_11942) ;  /* 0x000000000008c947 */ /* 0x000fea0003800000 */
[----:B------:R1:W-:Y:S04]  /*a900*/  REDG.E.ADD.F32.FTZ.RN.STRONG.GPU desc[UR20][R146.64+-0x900], R233 ;  /* 0xfff700e9920079a6 */ /* 0x0003e8000c10f394 */
[----:B0-----:R0:W-:Y:S02]  /*a910*/  REDG.E.ADD.F32.FTZ.RN.STRONG.GPU desc[UR20][R148.64+-0x900], R175 ;  /* 0xfff700af940079a6 */ /* 0x0011e4000c10f394 */
.L_x_11942:
[----:B------:R-:W-:Y:S05]  /*a920*/  BSYNC B0 ;  /* 0x0000000000007941 */ /* 0x000fea0003800000 */
.L_x_11941:
[----:B0-----:R0:W0:Y:S01]  /*a930*/  LDS R115, [R176+0x7b00] ;  /* 0x007b0000b0737984 */ /* 0x0010220000000800 */
[----:B------:R-:W-:Y:S04]  /*a940*/  BSSY B0, `(.L_x_11943) ;  /* 0x0000004000007945 */ /* 0x000fe80003800000 */
[----:B------:R-:W-:Y:S05]  /*a950*/  @!P5 BRA `(.L_x_11944) ;  /* 0x000000000008d947 */ /* 0x000fea0003800000 */
[----:B------:R1:W-:Y:S04]  /*a960*/  REDG.E.ADD.F32.FTZ.RN.STRONG.GPU desc[UR20][R146.64+-0x800], R234 ;  /* 0xfff800ea920079a6 */ /* 0x0003e8000c10f394 */
[----:B0-----:R0:W-:Y:S02]  /*a970*/  REDG.E.ADD.F32.FTZ.RN.STRONG.GPU desc[UR20][R148.64+-0x800], R115 ;  /* 0xfff80073940079a6 */ /* 0x0011e4000c10f394 */
.L_x_11944:
[----:B------:R-:W-:Y:S05]  /*a980*/  BSYNC B0 ;  /* 0x0000000000007941 */ /* 0x000fea0003800000 */
.L_x_11943:
        /* <DEDUP_REMOVED lines=12> */
.L_x_11946:
[----:B------:R-:W-:Y:S05]  /*aa50*/  BSYNC B0 ;  /* 0x0000000000007941 */ /* 0x000fea0003800000 */
.L_x_11945:
[----:B0-----:R0:W0:Y:S01]  /*aa60*/  LDS R115, [R178+0x7d00] ;  /* 0x007d0000b2737984 */ /* 0x0010220000000800 */
[----:B------:R-:W-:Y:S04]  /*aa70*/  BSSY B0, `(.L_x_11947) ;  /* 0x0000004000007945 */ /* 0x000fe80003800000 */
[----:B------:R-:W-:Y:S05]  /*aa80*/  @!P0 BRA `(.L_x_11948) ;  /* 0x0000000000088947 */ /* 0x000fea0003800000 */
[----:B------:R1:W-:Y:S04]  /*aa90*/  REDG.E.ADD.F32.FTZ.RN.STRONG.GPU desc[UR20][R146.64+-0x600], R240 ;  /* 0xfffa00f0920079a6 */ /* 0x0003e8000c10f394 */
[----:B0-----:R0:W-:Y:S02]  /*aaa0*/  REDG.E.ADD.F32.FTZ.RN.STRONG.GPU desc[UR20][R148.64+-0x600], R115 ;  /* 0xfffa0073940079a6 */ /* 0x0011e4000c10f394 */
.L_x_11948:
[----:B------:R-:W-:Y:S05]  /*aab0*/  BSYNC B0 ;  /* 0x0000000000007941 */ /* 0x000fea0003800000 */
.L_x_11947:
[----:B------:R-:W0:Y:S01]  /*aac0*/  LDS R179, [R179+0x7e00] ;  /* 0x007e0000b3b37984 */ /* 0x000e220000000800 */
[----:B------:R-:W-:Y:S04]  /*aad0*/  BSSY B0, `(.L_x_11949) ;  /* 0x0000004000007945 */ /* 0x000fe80003800000 */
[----:B------:R-:W-:Y:S05]  /*aae0*/  @!P1 BRA `(.L_x_11950) ;  /* 0x0000000000089947 */ /* 0x000fea0003800000 */
[----:B------:R1:W-:Y:S04]  /*aaf0*/  REDG.E.ADD.F32.FTZ.RN.STRONG.GPU desc[UR20][R146.64+-0x500], R242 ;  /* 0xfffb00f2920079a6 */ /* 0x0003e8000c10f394 */
[----:B0-----:R0:W-:Y:S02]  /*ab00*/  REDG.E.ADD.F32.FTZ.RN.STRONG.GPU desc[UR20][R148.64+-0x500], R179 ;  /* 0xfffb00b3940079a6 */ /* 0x0011e4000c10f394 */
.L_x_11950:
[----:B------:R-:W-:Y:S05]  /*ab10*/  BSYNC B0 ;  /* 0x0000000000007941 */ /* 0x000fea0003800000 */
.L_x_11949:
[----:B0-----:R0:W0:Y:S01]  /*ab20*/  LDS R115, [R180+0x7f00] ;  /* 0x007f0000b4737984 */ /* 0x0010220000000800 */
[----:B------:R-:W-:Y:S04]  /*ab30*/  BSSY B0, `(.L_x_11951) ;  /* 0x0000004000007945 */ /* 0x000fe80003800000 */
[----:B------:R-:W-:Y:S05]  /*ab40*/  @!P2 BRA `(.L_x_11952) ;  /* 0x000000000008a947 */ /* 0x000fea0003800000 */
[----:B------:R1:W-:Y:S04]  /*ab50*/  REDG.E.ADD.F32.FTZ.RN.STRONG.GPU desc[UR20][R146.64+-0x400], R243 ;  /* 0xfffc00f3920079a6 */ /* 0x0003e8000c10f394 */
[----:B0-----:R0:W-:Y:S02]  /*ab60*/  REDG.E.ADD.F32.FTZ.RN.STRONG.GPU desc[UR20][R148.64+-0x400], R115 ;  /* 0xfffc0073940079a6 */ /* 0x0011e4000c10f394 */
.L_x_11952:
[----:B------:R-:W-:Y:S05]  /*ab70*/  BSYNC B0 ;  /* 0x0000000000007941 */ /* 0x000fea0003800000 */
.L_x_11951:
[----:B------:R-:W0:Y:S01]  /*ab80*/  LDS R181, [R181+0x8000] ;  /* 0x00800000b5b57984 */ /* 0x000e220000000800 */
[----:B------:R-:W-:Y:S04]  /*ab90*/  BSSY B0, `(.L_x_11953) ;  /* 0x0000004000007945 */ /* 0x000fe80003800000 */
[----:B------:R-:W-:Y:S05]  /*aba0*/  @!P3 BRA `(.L_x_11954) ;  /* 0x000000000008b947 */ /* 0x000fea0003800000 */
[----:B------:R1:W-:Y:S04]  /*abb0*/  REDG.E.ADD.F32.FTZ.RN.STRONG.GPU desc[UR20][R146.64+-0x300], R244 ;  /* 0xfffd00f4920079a6 */ /* 0x0003e8000c10f394 */
[----:B0-----:R0:W-:Y:S02]  /*abc0*/  REDG.E.ADD.F32.FTZ.RN.STRONG.GPU desc[UR20][R148.64+-0x300], R181 ;  /* 0xfffd00b5940079a6 */ /* 0x0011e4000c10f394 */
.L_x_11954:
[----:B------:R-:W-:Y:S05]  /*abd0*/  BSYNC B0 ;  /* 0x0000000000007941 */ /* 0x000fea0003800000 */
.L_x_11953:
[----:B0-----:R0:W0:Y:S01]  /*abe0*/  LDS R115, [R182+0x8100] ;  /* 0x00810000b6737984 */ /* 0x0010220000000800 */
[----:B------:R-:W-:Y:S04]  /*abf0*/  BSSY B0, `(.L_x_11955) ;  /* 0x0000004000007945 */ /* 0x000fe80003800000 */
[----:B------:R-:W-:Y:S05]  /*ac00*/  @!P4 BRA `(.L_x_11956) ;  /* 0x000000000008c947 */ /* 0x000fea0003800000 */
[----:B------:R1:W-:Y:S04]  /*ac10*/  REDG.E.ADD.F32.FTZ.RN.STRONG.GPU desc[UR20][R146.64+-0x200], R245 ;  /* 0xfffe00f5920079a6 */ /* 0x0003e8000c10f394 */
[----:B0-----:R0:W-:Y:S02]  /*ac20*/  REDG.E.ADD.F32.FTZ.RN.STRONG.GPU desc[UR20][R148.64+-0x200], R115 ;  /* 0xfffe0073940079a6 */ /* 0x0011e4000c10f394 */
.L_x_11956:
[----:B------:R-:W-:Y:S05]  /*ac30*/  BSYNC B0 ;  /* 0x0000000000007941 */ /* 0x000fea0003800000 */
.L_x_11955:
[----:B------:R-:W0:Y:S01]  /*ac40*/  LDS R183, [R183+0x8200] ;  /* 0x00820000b7b77984 */ /* 0x000e220000000800 */
[----:B------:R-:W-:Y:S04]  /*ac50*/  BSSY B0, `(.L_x_11957) ;  /* 0x0000004000007945 */ /* 0x000fe80003800000 */
[----:B------:R-:W-:Y:S05]  /*ac60*/  @!P5 BRA `(.L_x_11958) ;  /* 0x000000000008d947 */ /* 0x000fea0003800000 */
[----:B------:R1:W-:Y:S04]  /*ac70*/  REDG.E.ADD.F32.FTZ.RN.STRONG.GPU desc[UR20][R146.64+-0x100], R246 ;  /* 0xffff00f6920079a6 */ /* 0x0003e8000c10f394 */
[----:B0-----:R0:W-:Y:S02]  /*ac80*/  REDG.E.ADD.F32.FTZ.RN.STRONG.GPU desc[UR20][R148.64+-0x100], R183 ;  /* 0xffff00b7940079a6 */ /* 0x0011e4000c10f394 */
.L_x_11958:
[----:B------:R-:W-:Y:S05]  /*ac90*/  BSYNC B0 ;  /* 0x0000000000007941 */ /* 0x000fea0003800000 */
.L_x_11957:
[----:B------:R-:W5:Y:S01]  /*aca0*/  SHFL.DOWN PT, R116, R93, 0x1, 0x1f ;  /* 0x08201f005d747f89 */ /* 0x000f6200000e0000 */
[----:B------:R-:W-:Y:S01]  /*acb0*/  ISETP.GT.AND P0, PT, R154, 0x1e, PT ;  /* 0x0000001e9a00780c */ /* 0x000fe20003f04270 */
        /* <DEDUP_REMOVED lines=55> */
[----:B-----5:R-:W-:Y:S01]  /*b030*/  @!P0 FADD.FTZ R92, R92, R115 ;  /* 0x000000735c5c8221 */ /* 0x020fe20000010000 */
[----:B------:R-:W0:Y:S01]  /*b040*/  SHFL.DOWN PT, R116, R93, 0x4, 0x1f ;  /* 0x08801f005d747f89 */ /* 0x000e2200000e0000 */
[----:B------:R-:W-:Y:S01]  /*b050*/  ISETP.GT.AND P0, PT, R154, 0x1b, PT ;  /* 0x0000001b9a00780c */ /* 0x000fe20003f04270 */
[----:B------:R-:W-:Y:S01]  /*b060*/  FFMA.FTZ R77, R24, R102, R77 ;  /* 0x00000066184d7223 */ /* 0x000fe2000001004d */
[----:B------:R-:W-:Y:S01]  /*b070*/  FADD.FTZ R62, R107, R62 ;  /* 0x0000003e6b3e7221 */ /* 0x000fe20000010000 */
[----:B------:R-:W5:Y:S01]  /*b080*/  SHFL.DOWN PT, R115, R92, 0x4, 0x1f ;  /* 0x08801f005c737f89 */ /* 0x000f6200000e0000 */
        /* <DEDUP_REMOVED lines=30> */
[----:B------:R-:W-:-:S03]  /*b270*/  ISETP.NE.AND P0, PT, R154, RZ, PT ;  /* 0x000000ff9a00720c */ /* 0x000fc60003f05270 */
[----:B------:R-:W-:Y:S02]  /*b280*/  MOV R98, R93 ;  /* 0x0000005d00627202 */ /* 0x000fe40000000f00 */
[----:B------:R-:W-:-:S08]  /*b290*/  MOV R99, R92 ;  /* 0x0000005c00637202 */ /* 0x000fd00000000f00 */
[----:B------:R0:W-:Y:S01]  /*b2a0*/  @!P0 STS.64 [R152+0x8408], R98 ;  /* 0x0084086298008388 */ /* 0x0001e20000000a00 */
        /* <DEDUP_REMOVED lines=9> */
[----:B------:R-:W-:Y:S01]  /*b340*/  LEA R88, R88, R153, 0x3 ;  /* 0x0000009958587211 */ /* 0x000fe200078e18ff */
[----:B------:R-:W0:Y:S04]  /*b350*/  LDS.64 R84, [R153+0x8410] ;  /* 0x0084100099547984 */ /* 0x000e280000000a00 */
[----:B------:R-:W5:Y:S01]  /*b360*/  @P0 LDS.64 R86, [R88+0xae60] ;  /* 0x00ae600058560984 */ /* 0x000f620000000a00 */
[----:B0-----:R-:W-:Y:S01]  /*b370*/  FADD.FTZ R99, R99, R85 ;  /* 0x0000005563637221 */ /* 0x001fe20000010000 */
[----:B------:R-:W-:-:S03]  /*b380*/  FADD.FTZ R98, R98, R84 ;  /* 0x0000005462627221 */ /* 0x000fc60000010000 */
[----:B-----5:R-:W-:Y:S01]  /*b390*/  @P0 FADD.FTZ R99, R99, R87 ;  /* 0x0000005763630221 */ /* 0x020fe20000010000 */
[----:B------:R-:W-:-:S05]  /*b3a0*/  @P0 FADD.FTZ R98, R98, R86 ;  /* 0x0000005662620221 */ /* 0x000fca0000010000 */
[----:B------:R0:W-:Y:S02]  /*b3b0*/  STS.64 [R88+0xae60], R98 ;  /* 0x00ae606258007388 */ /* 0x0001e40000000a00 */
.L_x_11960:
[----:B------:R-:W-:Y:S05]  /*b3c0*/  BSYNC B0 ;  /* 0x0000000000007941 */ /* 0x000fea0003800000 */
.L_x_11959:
[----:B------:R-:W-:Y:S02]  /*b3d0*/  UIADD3 UR7, UR7, 0x1, URZ ;  /* 0x0000000107077890 */ /* 0x000fe4000fffe03f */
[----:B------:R-:W-:Y:S02]  /*b3e0*/  UIADD3 UR8, UP1, UR8, 0x1, URZ ;  /* 0x0000000108087890 */ /* 0x000fe4000ff3e03f */
[----:B------:R-:W-:Y:S02]  /*b3f0*/  UISETP.GE.AND UP0, UPT, UR7, UR54, UPT ;  /* 0x000000360700728c */ /* 0x000fe4000bf06270 */
[----:B------:R-:W-:-:S04]  /*b400*/  UIADD3.X UR9, URZ, UR9, URZ, UP1, !UPT ;  /* 0x000000093f097290 */ /* 0x000fc80008ffe43f */
[----:B------:R-:W-:-:S13]  /*b410*/  PLOP3.LUT P0, PT, PT, PT, UP0, 0x80, 0x0 ;  /* 0x000000000000781c */ /* 0x000fda0003f0f008 */
[----:B------:R-:W-:Y:S05]  /*b420*/  @!P0 BRA `(.L_x_11961) ;  /* 0xffffff7400408947 */ /* 0x000fea000383ffff */
.L_x_11866:
[----:B------:R-:W-:Y:S01]  /*b430*/  BAR.SYNC.DEFER_BLOCKING 0x0 ;  /* 0x0000000000007b1d */ /* 0x000fe20000010000 */
[----:B------:R-:W-:Y:S01]  /*b440*/  USHF.R.S32.HI UR26, URZ, 0x1f, UR11 ;  /* 0x0000001f3f1a7899 */ /* 0x000fe2000801140b */
[----:B------:R-:W-:Y:S01]  /*b450*/  FADD.FTZ R0, R155, R52 ;  /* 0x000000349b007221 */ /* 0x000fe20000010000 */
[----:B------:R-:W-:Y:S02]  /*b460*/  ULEA UR8, UR17, 0xfffffc00, 0xa ;  /* 0xfffffc0011087891 */ /* 0x000fe4000f8e503f */
[----:B------:R-:W-:Y:S01]  /*b470*/  USHF.R.S32.HI UR27, URZ, 0x1f, UR10 ;  /* 0x0000001f3f1b7899 */ /* 0x000fe2000801140a */
[----:B------:R-:W-:Y:S01]  /*b480*/  FADD.FTZ R5, R0, R53 ;  /* 0x0000003500057221 */ /* 0x000fe20000010000 */
[----:B------:R-:W-:Y:S01]  /*b490*/  ULDC.64 UR24, c[0x0][0x388] ;  /* 0x0000e20000187ab9 */ /* 0x000fe20000000a00 */
[----:B------:R-:W-:Y:S02]  /*b4a0*/  USHF.R.S32.HI UR9, URZ, 0x1f, UR8 ;  /* 0x0000001f3f097899 */ /* 0x000fe40008011408 */
[----:B------:R-:W-:Y:S01]  /*b4b0*/  UIMAD UR7, UR26, UR24, URZ ;  /* 0x000000181a0772a4 */ /* 0x000fe2000f8e023f */
[----:B------:R-:W-:Y:S01]  /*b4c0*/  FADD.FTZ R0, R5, R54 ;  /* 0x0000003605007221 */ /* 0x000fe20000010000 */
[----:B------:R-:W-:Y:S01]  /*b4d0*/  ULDC.64 UR18, c[0x0][0x390] ;  /* 0x0000e40000127ab9 */ /* 0x000fe20000000a00 */
[----:B------:R-:W-:-:S02]  /*b4e0*/  UIADD3 UR13, UP1, UR13, -0x2000, URZ ;  /* 0xffffe0000d0d7890 */ /* 0x000fc4000ff3e03f */
[----:B------:R-:W-:Y:S01]  /*b4f0*/  UIMAD UR7, UR11, UR25, UR7 ;  /* 0x000000190b0772a4 */ /* 0x000fe2000f8e0207 */
[----:B------:R-:W-:Y:S01]  /*b500*/  FADD.FTZ R5, R0, R55 ;  /* 0x0000003700057221 */ /* 0x000fe20000010000 */
[----:B------:R-:W-:Y:S02]  /*b510*/  UIMAD.WIDE.U32 UR24, UR11, UR24, UR8 ;  /* 0x000000180b1872a5 */ /* 0x000fe4000f8e0008 */
[----:B------:R-:W-:Y:S02]  /*b520*/  UIADD3 UR15, UP2, UR15, -0x2000, URZ ;  /* 0xffffe0000f0f7890 */ /* 0x000fe4000ff5e03f */
[----:B------:R-:W-:Y:S02]  /*b530*/  UIADD3 UR25, UR25, UR7, URZ ;  /* 0x0000000719197290 */ /* 0x000fe4000fffe03f */
[----:B------:R-:W-:Y:S01]  /*b540*/  UIMAD UR7, UR27, UR18, URZ ;  /* 0x000000121b0772a4 */ /* 0x000fe2000f8e023f */
[----:B------:R-:W-:Y:S01]  /*b550*/  STS.128 [R33], R68 ;  /* 0x0000004421007388 */ /* 0x000fe20000000c00 */
[----:B------:R-:W-:-:S02]  /*b560*/  UIADD3 UR47, UP3, UR47, -0x1000, URZ ;  /* 0xfffff0002f2f7890 */ /* 0x000fc4000ff7e03f */
[----:B------:R-:W-:Y:S01]  /*b570*/  UIMAD UR7, UR10, UR19, UR7 ;  /* 0x000000130a0772a4 */ /* 0x000fe2000f8e0207 */
[----:B------:R-:W-:Y:S01]  /*b580*/  STS.128 [R33+0x10], R72 ;  /* 0x0000104821007388 */ /* 0x000fe20000000c00 */
[----:B------:R-:W-:Y:S02]  /*b590*/  UIMAD.WIDE.U32 UR18, UR10, UR18, UR24 ;  /* 0x000000120a1272a5 */ /* 0x000fe4000f8e0018 */
[----:B------:R-:W-:Y:S01]  /*b5a0*/  UIADD3 UR50, UP4, UR50, -0x1000, URZ ;  /* 0xfffff00032327890 */ /* 0x000fe2000ff9e03f */
[----:B------:R-:W-:Y:S01]  /*b5b0*/  STS.128 [R33+0x20], R76 ;  /* 0x0000204c21007388 */ /* 0x000fe20000000c00 */
[----:B------:R-:W-:Y:S01]  /*b5c0*/  ULDC.64 UR24, c[0x0][0x3e0] ;  /* 0x0000f80000187ab9 */ /* 0x000fe20000000a00 */
[----:B------:R-:W-:Y:S02]  /*b5d0*/  UIADD3 UR19, UR19, UR7, URZ ;  /* 0x0000000713137290 */ /* 0x000fe4000fffe03f */
[----:B------:R-:W-:Y:S01]  /*b5e0*/  STS.128 [R33+0x30], R80 ;  /* 0x0000305021007388 */ /* 0x000fe20000000c00 */
[----:B------:R-:W-:-:S03]  /*b5f0*/  NOP ;  /* 0x0000000000007918 */ /* 0x000fc60000000000 */
[----:B------:R-:W5:Y:S01]  /*b600*/  LDS.128 R8, [R34] ;  /* 0x0000000022087984 */ /* 0x000f620000000c00 */
[----:B------:R-:W-:Y:S02]  /*b610*/  ULEA UR7, UP0, UR18, UR24, 0x2 ;  /* 0x0000001812077291 */ /* 0x000fe4000f80103f */
[----:B------:R-:W-:Y:S01]  /*b620*/  UIADD3 UR52, UP5, UR52, -0x1000, URZ ;  /* 0xfffff00034347890 */ /* 0x000fe2000ffbe03f */
[----:B------:R-:W0:Y:S01]  /*b630*/  LDS.128 R12, [R34+0x200] ;  /* 0x00020000220c7984 */ /* 0x000e220000000c00 */
[----:B------:R-:W-:Y:S02]  /*b640*/  ULEA.HI.X UR18, UR18, UR25, UR19, 0x2, UP0 ;  /* 0x0000001912127291 */ /* 0x000fe400080f1413 */
[----:B------:R-:W-:Y:S01]  /*b650*/  MOV R2, UR7 ;  /* 0x0000000700027c02 */ /* 0x000fe20008000f00 */
[----:B------:R-:W1:Y:S01]  /*b660*/  LDS.128 R16, [R34+0x400] ;  /* 0x0004000022107984 */ /* 0x000e620000000c00 */
[----:B------:R-:W-:Y:S02]  /*b670*/  UIADD3 UR6, UR6, 0x1, URZ ;  /* 0x0000000106067890 */ /* 0x000fe4000fffe03f */
[----:B------:R-:W-:Y:S01]  /*b680*/  MOV R3, UR18 ;  /* 0x0000001200037c02 */ /* 0x000fe20008000f00 */
[----:B------:R-:W2:Y:S01]  /*b690*/  LDS.128 R20, [R34+0x600] ;  /* 0x0006000022147984 */ /* 0x000ea20000000c00 */
[----:B------:R-:W-:Y:S01]  /*b6a0*/  ULDC.64 UR18, c[0x0][0x3a8] ;  /* 0x0000ea0000127ab9 */ /* 0x000fe20000000a00 */
[----:B------:R-:W-:Y:S01]  /*b6b0*/  UIADD3.X UR14, UR14, -0x1, URZ, UP1, !UPT ;  /* 0xffffffff0e0e7890 */ /* 0x000fe20008ffe43f */
[----:B------:R-:W-:Y:S01]  /*b6c0*/  IMAD.WIDE R2, R35, 0x10, R2 ;  /* 0x0000001023027825 */ /* 0x000fe200078e0202 */
[----:B------:R-:W-:-:S02]  /*b6d0*/  UIMAD UR7, UR26, UR18, URZ ;  /* 0x000000121a0772a4 */ /* 0x000fc4000f8e023f */
[----:B------:R-:W-:Y:S02]  /*b6e0*/  UIMAD.WIDE.U32 UR8, UR11, UR18, UR8 ;  /* 0x000000120b0872a5 */ /* 0x000fe4000f8e0008 */
[----:B------:R-:W-:Y:S02]  /*b6f0*/  UIMAD UR7, UR11, UR19, UR7 ;  /* 0x000000130b0772a4 */ /* 0x000fe4000f8e0207 */
        /* <DEDUP_REMOVED lines=9> */
[----:B------:R-:W-:Y:S01]  /*b790*/  ULEA UR7, UP0, UR8, UR18, 0x2 ;  /* 0x0000001208077291 */ /* 0x000fe2000f80103f */
[----:B-----5:R-:W-:Y:S01]  /*b7a0*/  STG.E.128 desc[UR20][R2.64], R8 ;  /* 0x0000000802007986 */ /* 0x020fe2000c101d14 */
[----:B------:R-:W-:Y:S02]  /*b7b0*/  UIADD3.X UR48, UR48, -0x1, URZ, UP4, !UPT ;  /* 0xffffffff30307890 */ /* 0x000fe4000a7fe43f */
[----:B------:R-:W-:Y:S01]  /*b7c0*/  ULEA.HI.X UR8, UR8, UR19, UR9, 0x2, UP0 ;  /* 0x0000001308087291 */ /* 0x000fe200080f1409 */
[----:B0-----:R-:W-:Y:S01]  /*b7d0*/  STG.E.128 desc[UR20][R2.64+0x200], R12 ;  /* 0x0002000c02007986 */ /* 0x001fe2000c101d14 */
[----:B------:R-:W-:-:S02]  /*b7e0*/  UISETP.GT.AND UP0, UPT, UR17, 0x1, UPT ;  /* 0x000000011100788c */ /* 0x000fc4000bf04270 */
[----:B------:R-:W-:Y:S01]  /*b7f0*/  UIADD3.X UR51, UR51, -0x1, URZ, UP5, !UPT ;  /* 0xffffffff33337890 */ /* 0x000fe2000affe43f */
[----:B-1----:R-:W-:Y:S03]  /*b800*/  STG.E.128 desc[UR20][R2.64+0x400], R16 ;  /* 0x0004001002007986 */ /* 0x002fe6000c101d14 */
[----:B------:R-:W-:Y:S01]  /*b810*/  PLOP3.LUT P0, PT, PT, PT, UP0, 0x80, 0x0 ;  /* 0x000000000000781c */ /* 0x000fe20003f0f008 */
[----:B--2---:R0:W-:Y:S01]  /*b820*/  STG.E.128 desc[UR20][R2.64+0x600], R20 ;  /* 0x0006001402007986 */ /* 0x0041e2000c101d14 */
[----:B------:R-:W-:Y:S01]  /*b830*/  BAR.SYNC.DEFER_BLOCKING 0x0 ;  /* 0x0000000000007b1d */ /* 0x000fe20000010000 */
[----:B0-----:R-:W-:Y:S02]  /*b840*/  MOV R2, UR7 ;  /* 0x0000000700027c02 */ /* 0x001fe40008000f00 */
        /* <DEDUP_REMOVED lines=28> */
.L_x_11864:
        /* <DEDUP_REMOVED lines=39> */
.L_x_11964:
[----:B------:R-:W-:Y:S05]  /*bc80*/  BSYNC B0 ;  /* 0x0000000000007941 */ /* 0x000fea0003800000 */
.L_x_11963:
        /* <DEDUP_REMOVED lines=40> */
.L_x_11966:
[----:B------:R-:W2:Y:S02]  /*bf10*/  S2R R7, SR_TID.X ;  /* 0x0000000000077919 */ /* 0x000ea40000002100 */
.L_x_11967:
[----:B------:R-:W-:Y:S05]  /*bf20*/  BSYNC B0 ;  /* 0x0000000000007941 */ /* 0x000fea0003800000 */
.L_x_11965:
        /* <DEDUP_REMOVED lines=15> */
.L_x_11968:
        /* <DEDUP_REMOVED lines=19> */
.L_x_11870:
[----:B------:R-:W-:Y:S01]  /*c150*/  HFMA2.MMA R241, -RZ, RZ, 0, 5.9604644775390625e-08 ;  /* 0x00000001fff17435 */ /* 0x000fe200000001ff */
[----:B------:R-:W-:Y:S02]  /*c160*/  MOV R244, R139 ;  /* 0x0000008b00f47202 */ /* 0x000fe40000000f00 */
[----:B------:R-:W-:Y:S02]  /*c170*/  MOV R242, RZ ;  /* 0x000000ff00f27202 */ /* 0x000fe40000000f00 */
[----:B------:R-:W-:-:S07]  /*c180*/  MOV R127, 0xffffffff ;  /* 0xffffffff007f7802 */ /* 0x000fce0000000f00 */
[----:B01---5:R-:W-:Y:S05]  /*c190*/  WARPSYNC.COLLECTIVE R127, `(.L_x_11969) ;  /* 0x000000007f087348 */ /* 0x023fea0003c00000 */
[----:B------:R2:W3:Y:S02]  /*c1a0*/  SHFL.UP P3, R124, R244, R241, R242 ;  /* 0x040000f1f47c7389 */ /* 0x0004e400000600f2 */
[----:B0123-5:R-:W-:Y:S01]  /*c1b0*/  ENDCOLLECTIVE ;  /* 0x000000000000791b */ /* 0x02ffe20003800000 */
.L_x_11969:
[----:B------:R-:W-:Y:S02]  /*c1c0*/  MOV R244, R125 ;  /* 0x0000007d00f47202 */ /* 0x000fe40000000f00 */
[----:B------:R-:W-:-:S07]  /*c1d0*/  MOV R126, R124 ;  /* 0x0000007c007e7202 */ /* 0x000fce0000000f00 */
[----:B------:R-:W-:Y:S05]  /*c1e0*/  WARPSYNC.COLLECTIVE R127, `(.L_x_11970) ;  /* 0x000000007f087348 */ /* 0x000fea0003c00000 */
[----:B------:R0:W1:Y:S02]  /*c1f0*/  SHFL.UP P3, R124, R244, R241, R242 ;  /* 0x040000f1f47c7389 */ /* 0x00006400000600f2 */
[----:B01----:R-:W-:Y:S01]  /*c200*/  ENDCOLLECTIVE ;  /* 0x000000000000791b */ /* 0x003fe20003800000 */
.L_x_11970:
[----:B------:R-:W-:Y:S02]  /*c210*/  MOV R244, R237 ;  /* 0x000000ed00f47202 */ /* 0x000fe40000000f00 */
[----:B------:R-:W-:-:S07]  /*c220*/  MOV R246, R124 ;  /* 0x0000007c00f67202 */ /* 0x000fce0000000f00 */
[----:B------:R-:W-:Y:S05]  /*c230*/  WARPSYNC.COLLECTIVE R127, `(.L_x_11971) ;  /* 0x000000007f087348 */ /* 0x000fea0003c00000 */
[----:B------:R0:W1:Y:S02]  /*c240*/  SHFL.UP P3, R124, R244, R241, R242 ;  /* 0x040000f1f47c7389 */ /* 0x00006400000600f2 */
[----:B01----:R-:W-:Y:S01]  /*c250*/  ENDCOLLECTIVE ;  /* 0x000000000000791b */ /* 0x003fe20003800000 */
.L_x_11971:
[----:B------:R-:W-:Y:S02]  /*c260*/  MOV R244, R240 ;  /* 0x000000f000f47202 */ /* 0x000fe40000000f00 */
[----:B------:R-:W-:-:S07]  /*c270*/  MOV R248, R124 ;  /* 0x0000007c00f87202 */ /* 0x000fce0000000f00 */
[----:B------:R-:W-:Y:S05]  /*c280*/  WARPSYNC.COLLECTIVE R127, `(.L_x_11972) ;  /* 0x000000007f087348 */ /* 0x000fea0003c00000 */
[----:B------:R0:W1:Y:S02]  /*c290*/  SHFL.UP P3, R124, R244, R241, R242 ;  /* 0x040000f1f47c7389 */ /* 0x00006400000600f2 */
[----:B01----:R-:W-:Y:S01]  /*c2a0*/  ENDCOLLECTIVE ;  /* 0x000000000000791b */ /* 0x003fe20003800000 */
.L_x_11972:
[C---:B------:R-:W-:Y:S01]  /*c2b0*/  FMUL.FTZ R137, R125.reuse, R248 ;  /* 0x000000f87d897220 */ /* 0x040fe20000410000 */
[C---:B------:R-:W-:Y:S01]  /*c2c0*/  FMUL.FTZ R127, R125.reuse, R246 ;  /* 0x000000f67d7f7220 */ /* 0x040fe20000410000 */
[----:B------:R-:W-:Y:S01]  /*c2d0*/  HFMA2.MMA R241, -RZ, RZ, 0, 1.1920928955078125e-07 ;  /* 0x00000002fff17435 */ /* 0x000fe200000001ff */
[----:B------:R-:W-:Y:S01]  /*c2e0*/  ISETP.GE.AND P3, PT, R154, 0x1, PT ;  /* 0x000000019a00780c */ /* 0x000fe20003f66270 */
[-C--:B------:R-:W-:Y:S01]  /*c2f0*/  FMUL.FTZ R250, R125, R124.reuse ;  /* 0x0000007c7dfa7220 */ /* 0x080fe20000410000 */
[----:B------:R-:W-:Y:S01]  /*c300*/  FFMA.FTZ R137, R139, R124, R137 ;  /* 0x0000007c8b897223 */ /* 0x000fe20000010089 */
[----:B------:R-:W-:Y:S02]  /*c310*/  FMUL.FTZ R124, R125, R126 ;  /* 0x0000007e7d7c7220 */ /* 0x000fe40000410000 */
[C---:B------:R-:W-:Y:S02]  /*c320*/  FFMA.FTZ R250, R139.reuse, R248, -R250 ;  /* 0x000000f88bfa7223 */ /* 0x040fe400000108fa */
[----:B------:R-:W-:-:S05]  /*c330*/  FFMA.FTZ R124, R139, R246, R124 ;  /* 0x000000f68b7c7223 */ /* 0x000fca000001007c */
[----:B------:R-:W-:Y:S01]  /*c340*/  FSEL R125, R125, R124, !P3 ;  /* 0x0000007c7d7d7208 */ /* 0x000fe20005800000 */
[----:B------:R-:W-:Y:S01]  /*c350*/  @P3 FFMA.FTZ R139, R139, R126, -R127 ;  /* 0x0000007e8b8b3223 */ /* 0x000fe2000001087f */
[----:B------:R-:W-:Y:S01]  /*c360*/  MOV R127, 0xffffffff ;  /* 0xffffffff007f7802 */ /* 0x000fe20000000f00 */
[----:B------:R-:W-:Y:S01]  /*c370*/  @P3 FADD.FTZ R240, R240, R137 ;  /* 0x00000089f0f03221 */ /* 0x000fe20000010000 */
[----:B------:R-:W-:Y:S02]  /*c380*/  @P3 FADD.FTZ R237, R237, R250 ;  /* 0x000000faeded3221 */ /* 0x000fe40000010000 */
[----:B------:R-:W-:-:S07]  /*c390*/  MOV R244, R139 ;  /* 0x0000008b00f47202 */ /* 0x000fce0000000f00 */
[----:B------:R-:W-:Y:S05]  /*c3a0*/  WARPSYNC.COLLECTIVE R127, `(.L_x_11973) ;  /* 0x000000007f087348 */ /* 0x000fea0003c00000 */
[----:B------:R0:W1:Y:S02]  /*c3b0*/  SHFL.UP P3, R124, R244, R241, R242 ;  /* 0x040000f1f47c7389 */ /* 0x00006400000600f2 */
[----:B01----:R-:W-:Y:S01]  /*c3c0*/  ENDCOLLECTIVE ;  /* 0x000000000000791b */ /* 0x003fe20003800000 */
.L_x_11973:
[----:B------:R-:W-:Y:S02]  /*c3d0*/  MOV R244, R125 ;  /* 0x0000007d00f47202 */ /* 0x000fe40000000f00 */
[----:B------:R-:W-:-:S07]  /*c3e0*/  MOV R126, R124 ;  /* 0x0000007c007e7202 */ /* 0x000fce0000000f00 */
[----:B------:R-:W-:Y:S05]  /*c3f0*/  WARPSYNC.COLLECTIVE R127, `(.L_x_11974) ;  /* 0x000000007f087348 */ /* 0x000fea0003c00000 */
[----:B------:R0:W1:Y:S02]  /*c400*/  SHFL.UP P3, R124, R244, R241, R242 ;  /* 0x040000f1f47c7389 */ /* 0x00006400000600f2 */
[----:B01----:R-:W-:Y:S01]  /*c410*/  ENDCOLLECTIVE ;  /* 0x000000000000791b */ /* 0x003fe20003800000 */
.L_x_11974:
[----:B------:R-:W-:Y:S02]  /*c420*/  MOV R244, R237 ;  /* 0x000000ed00f47202 */ /* 0x000fe40000000f00 */
[----:B------:R-:W-:-:S07]  /*c430*/  MOV R246, R124 ;  /* 0x0000007c00f67202 */ /* 0x000fce0000000f00 */
[----:B------:R-:W-:Y:S05]  /*c440*/  WARPSYNC.COLLECTIVE R127, `(.L_x_11975) ;  /* 0x000000007f087348 */ /* 0x000fea0003c00000 */
[----:B------:R0:W1:Y:S02]  /*c450*/  SHFL.UP P3, R124, R244, R241, R242 ;  /* 0x040000f1f47c7389 */ /* 0x00006400000600f2 */
[----:B01----:R-:W-:Y:S01]  /*c460*/  ENDCOLLECTIVE ;  /* 0x000000000000791b */ /* 0x003fe20003800000 */
.L_x_11975:
[----:B------:R-:W-:Y:S02]  /*c470*/  MOV R244, R240 ;  /* 0x000000f000f47202 */ /* 0x000fe40000000f00 */
[----:B------:R-:W-:-:S07]  /*c480*/  MOV R248, R124 ;  /* 0x0000007c00f87202 */ /* 0x000fce0000000f00 */
[----:B------:R-:W-:Y:S05]  /*c490*/  WARPSYNC.COLLECTIVE R127, `(.L_x_11976) ;  /* 0x000000007f087348 */ /* 0x000fea0003c00000 */
[----:B------:R0:W1:Y:S02]  /*c4a0*/  SHFL.UP P3, R124, R244, R241, R242 ;  /* 0x040000f1f47c7389 */ /* 0x00006400000600f2 */
[----:B01----:R-:W-:Y:S01]  /*c4b0*/  ENDCOLLECTIVE ;  /* 0x000000000000791b */ /* 0x003fe20003800000 */
.L_x_11976:
[C---:B------:R-:W-:Y:S01]  /*c4c0*/  FMUL.FTZ R137, R125.reuse, R248 ;  /* 0x000000f87d897220 */ /* 0x040fe20000410000 */
[----:B------:R-:W-:Y:S01]  /*c4d0*/  FMUL.FTZ R127, R125, R246 ;  /* 0x000000f67d7f7220 */ /* 0x000fe20000410000 */
[----:B------:R-:W-:Y:S01]  /*c4e0*/  HFMA2.MMA R241, -RZ, RZ, 0, 2.384185791015625e-07 ;  /* 0x00000004fff17435 */ /* 0x000fe200000001ff */
[----:B------:R-:W-:Y:S02]  /*c4f0*/  MOV R250, R124 ;  /* 0x0000007c00fa7202 */ /* 0x000fe40000000f00 */
[----:B------:R-:W-:-:S03]  /*c500*/  ISETP.GE.AND P3, PT, R154, 0x2, PT ;  /* 0x000000029a00780c */ /* 0x000fc60003f66270 */
[-C--:B------:R-:W-:Y:S01]  /*c510*/  FMUL.FTZ R124, R125, R250.reuse ;  /* 0x000000fa7d7c7220 */ /* 0x080fe20000410000 */
[----:B------:R-:W-:-:S03]  /*c520*/  FFMA.FTZ R137, R139, R250, R137 ;  /* 0x000000fa8b897223 */ /* 0x000fc60000010089 */
[----:B------:R-:W-:-:S06]  /*c530*/  FFMA.FTZ R124, R139, R248, -R124 ;  /* 0x000000f88b7c7223 */ /* 0x000fcc000001087c */
        /* <DEDUP_REMOVED lines=11> */
.L_x_11977:
[----:B------:R-:W-:Y:S02]  /*c5f0*/  MOV R244, R125 ;  /* 0x0000007d00f47202 */ /* 0x000fe40000000f00 */
[----:B------:R-:W-:-:S07]  /*c600*/  MOV R126, R124 ;  /* 0x0000007c007e7202 */ /* 0x000fce0000000f00 */
[----:B------:R-:W-:Y:S05]  /*c610*/  WARPSYNC.COLLECTIVE R127, `(.L_x_11978) ;  /* 0x000000007f087348 */ /* 0x000fea0003c00000 */
[----:B------:R0:W1:Y:S02]  /*c620*/  SHFL.UP P3, R124, R244, R241, R242 ;  /* 0x040000f1f47c7389 */ /* 0x00006400000600f2 */
[----:B01----:R-:W-:Y:S01]  /*c630*/  ENDCOLLECTIVE ;  /* 0x000000000000791b */ /* 0x003fe20003800000 */
.L_x_11978:
[----:B------:R-:W-:Y:S02]  /*c640*/  MOV R244, R237 ;  /* 0x000000ed00f47202 */ /* 0x000fe40000000f00 */
[----:B------:R-:W-:-:S07]  /*c650*/  MOV R246, R124 ;  /* 0x0000007c00f67202 */ /* 0x000fce0000000f00 */
[----:B------:R-:W-:Y:S05]  /*c660*/  WARPSYNC.COLLECTIVE R127, `(.L_x_11979) ;  /* 0x000000007f087348 */ /* 0x000fea0003c00000 */
[----:B------:R0:W1:Y:S02]  /*c670*/  SHFL.UP P3, R124, R244, R241, R242 ;  /* 0x040000f1f47c7389 */ /* 0x00006400000600f2 */
[----:B01----:R-:W-:Y:S01]  /*c680*/  ENDCOLLECTIVE ;  /* 0x000000000000791b */ /* 0x003fe20003800000 */
.L_x_11979:
[----:B------:R-:W-:Y:S02]  /*c690*/  MOV R244, R240 ;  /* 0x000000f000f47202 */ /* 0x000fe40000000f00 */
[----:B------:R-:W-:-:S07]  /*c6a0*/  MOV R248, R124 ;  /* 0x0000007c00f87202 */ /* 0x000fce0000000f00 */
[----:B------:R-:W-:Y:S05]  /*c6b0*/  WARPSYNC.COLLECTIVE R127, `(.L_x_11980) ;  /* 0x000000007f087348 */ /* 0x000fea0003c00000 */
[----:B------:R0:W1:Y:S02]  /*c6c0*/  SHFL.UP P3, R124, R244, R241, R242 ;  /* 0x040000f1f47c7389 */ /* 0x00006400000600f2 */
[----:B01----:R-:W-:Y:S01]  /*c6d0*/  ENDCOLLECTIVE ;  /* 0x000000000000791b */ /* 0x003fe20003800000 */
.L_x_11980:
[C---:B------:R-:W-:Y:S01]  /*c6e0*/  FMUL.FTZ R137, R125.reuse, R248 ;  /* 0x000000f87d897220 */ /* 0x040fe20000410000 */
[C---:B------:R-:W-:Y:S01]  /*c6f0*/  FMUL.FTZ R127, R125.reuse, R246 ;  /* 0x000000f67d7f7220 */ /* 0x040fe20000410000 */
[----:B------:R-:W-:Y:S01]  /*c700*/  HFMA2.MMA R241, -RZ, RZ, 0, 4.76837158203125e-07 ;  /* 0x00000008fff17435 */ /* 0x000fe200000001ff */
        /* <DEDUP_REMOVED lines=15> */
.L_x_11981:
[----:B------:R-:W-:Y:S02]  /*c800*/  MOV R244, R125 ;  /* 0x0000007d00f47202 */ /* 0x000fe40000000f00 */
[----:B------:R-:W-:-:S07]  /*c810*/  MOV R126, R124 ;  /* 0x0000007c007e7202 */ /* 0x000fce0000000f00 */
[----:B------:R-:W-:Y:S05]  /*c820*/  WARPSYNC.COLLECTIVE R127, `(.L_x_11982) ;  /* 0x000000007f087348 */ /* 0x000fea0003c00000 */
[----:B------:R0:W1:Y:S02]  /*c830*/  SHFL.UP P3, R124, R244, R241, R242 ;  /* 0x040000f1f47c7389 */ /* 0x00006400000600f2 */
[----:B01----:R-:W-:Y:S01]  /*c840*/  ENDCOLLECTIVE ;  /* 0x000000000000791b */ /* 0x003fe20003800000 */
.L_x_11982:
[----:B------:R-:W-:Y:S02]  /*c850*/  MOV R244, R237 ;  /* 0x000000ed00f47202 */ /* 0x000fe40000000f00 */
[----:B------:R-:W-:-:S07]  /*c860*/  MOV R246, R124 ;  /* 0x0000007c00f67202 */ /* 0x000fce0000000f00 */
[----:B------:R-:W-:Y:S05]  /*c870*/  WARPSYNC.COLLECTIVE R127, `(.L_x_11983) ;  /* 0x000000007f087348 */ /* 0x000fea0003c00000 */
[----:B------:R0:W1:Y:S02]  /*c880*/  SHFL.UP P3, R124, R244, R241, R242 ;  /* 0x040000f1f47c7389 */ /* 0x00006400000600f2 */
[----:B01----:R-:W-:Y:S01]  /*c890*/  ENDCOLLECTIVE ;  /* 0x000000000000791b */ /* 0x003fe20003800000 */
.L_x_11983:
[----:B------:R-:W-:Y:S02]  /*c8a0*/  MOV R244, R240 ;  /* 0x000000f000f47202 */ /* 0x000fe40000000f00 */
[----:B------:R-:W-:-:S07]  /*c8b0*/  MOV R248, R124 ;  /* 0x0000007c00f87202 */ /* 0x000fce0000000f00 */
[----:B------:R-:W-:Y:S05]  /*c8c0*/  WARPSYNC.COLLECTIVE R127, `(.L_x_11984) ;  /* 0x000000007f087348 */ /* 0x000fea0003c00000 */
[----:B------:R0:W1:Y:S02]  /*c8d0*/  SHFL.UP P3, R124, R244, R241, R242 ;  /* 0x040000f1f47c7389 */ /* 0x00006400000600f2 */
[----:B01----:R-:W-:Y:S01]  /*c8e0*/  ENDCOLLECTIVE ;  /* 0x000000000000791b */ /* 0x003fe20003800000 */
.L_x_11984:
[C---:B------:R-:W-:Y:S01]  /*c8f0*/  FMUL.FTZ R137, R125.reuse, R248 ;  /* 0x000000f87d897220 */ /* 0x040fe20000410000 */
[C---:B------:R-:W-:Y:S01]  /*c900*/  FMUL.FTZ R127, R125.reuse, R246 ;  /* 0x000000f67d7f7220 */ /* 0x040fe20000410000 */
[----:B------:R-:W-:Y:S01]  /*c910*/  HFMA2.MMA R241, -RZ, RZ, 0, 9.5367431640625e-07 ;  /* 0x00000010fff17435 */ /* 0x000fe200000001ff */
        /* <DEDUP_REMOVED lines=15> */
.L_x_11985:
[----:B------:R-:W-:Y:S02]  /*ca10*/  MOV R244, R125 ;  /* 0x0000007d00f47202 */ /* 0x000fe40000000f00 */
[----:B------:R-:W-:-:S07]  /*ca20*/  MOV R126, R124 ;  /* 0x0000007c007e7202 */ /* 0x000fce0000000f00 */
[----:B------:R-:W-:Y:S05]  /*ca30*/  WARPSYNC.COLLECTIVE R127, `(.L_x_11986) ;  /* 0x000000007f087348 */ /* 0x000fea0003c00000 */
[----:B------:R0:W1:Y:S02]  /*ca40*/  SHFL.UP P3, R124, R244, R241, R242 ;  /* 0x040000f1f47c7389 */ /* 0x00006400000600f2 */
[----:B01----:R-:W-:Y:S01]  /*ca50*/  ENDCOLLECTIVE ;  /* 0x000000000000791b */ /* 0x003fe20003800000 */
.L_x_11986:
[----:B------:R-:W-:Y:S02]  /*ca60*/  MOV R244, R237 ;  /* 0x000000ed00f47202 */ /* 0x000fe40000000f00 */
[----:B------:R-:W-:-:S07]  /*ca70*/  MOV R246, R124 ;  /* 0x0000007c00f67202 */ /* 0x000fce0000000f00 */
[----:B------:R-:W-:Y:S05]  /*ca80*/  WARPSYNC.COLLECTIVE R127, `(.L_x_11987) ;  /* 0x000000007f087348 */ /* 0x000fea0003c00000 */
[----:B------:R0:W1:Y:S02]  /*ca90*/  SHFL.UP P3, R124, R244, R241, R242 ;  /* 0x040000f1f47c7389 */ /* 0x00006400000600f2 */
[----:B01----:R-:W-:Y:S01]  /*caa0*/  ENDCOLLECTIVE ;  /* 0x000000000000791b */ /* 0x003fe20003800000 */
.L_x_11987:
[----:B------:R-:W-:Y:S02]  /*cab0*/  MOV R244, R240 ;  /* 0x000000f000f47202 */ /* 0x000fe40000000f00 */
[----:B------:R-:W-:-:S07]  /*cac0*/  MOV R248, R124 ;  /* 0x0000007c00f87202 */ /* 0x000fce0000000f00 */
[----:B------:R-:W-:Y:S05]  /*cad0*/  WARPSYNC.COLLECTIVE R127, `(.L_x_11988) ;  /* 0x000000007f087348 */ /* 0x000fea0003c00000 */
[----:B------:R0:W1:Y:S02]  /*cae0*/  SHFL.UP P3, R124, R244, R241, R242 ;  /* 0x040000f1f47c7389 */ /* 0x00006400000600f2 */
[----:B01----:R-:W-:Y:S01]  /*caf0*/  ENDCOLLECTIVE ;  /* 0x000000000000791b */ /* 0x003fe20003800000 */
.L_x_11988:
[----:B------:R-:W-:Y:S05]  /*cb00*/  BRA `(.L_x_11989) ;  /* 0xffffff8400b47947 */ /* 0x000fea000383ffff */
.L_x_11871:
        /* <DEDUP_REMOVED lines=8> */
.L_x_11991:
[----:B------:R-:W-:Y:S05]  /*cb90*/  BSYNC B0 ;  /* 0x0000000000007941 */ /* 0x000fea0003800000 */
.L_x_11990:
[----:B------:R-:W-:Y:S05]  /*cba0*/  BRA `(.L_x_11992) ;  /* 0xffffff8400c47947 */ /* 0x000fea000383ffff */
.L_x_11872:
        /* <DEDUP_REMOVED lines=8> */
.L_x_11994:
[----:B------:R-:W-:Y:S05]  /*cc30*/  BSYNC B0 ;  /* 0x0000000000007941 */ /* 0x000fea0003800000 */
.L_x_11993:
[----:B------:R-:W-:Y:S05]  /*cc40*/  BRA `(.L_x_11995) ;  /* 0xffffff8400a47947 */ /* 0x000fea000383ffff */
.L_x_11873:
        /* <DEDUP_REMOVED lines=8> */
.L_x_11997:
[----:B------:R-:W-:Y:S05]  /*ccd0*/  BSYNC B0 ;  /* 0x0000000000007941 */ /* 0x000fea0003800000 */
.L_x_11996:
[----:B------:R-:W-:Y:S05]  /*cce0*/  BRA `(.L_x_11998) ;  /* 0xffffff8400847947 */ /* 0x000fea000383ffff */
.L_x_11874:
        /* <DEDUP_REMOVED lines=8> */
.L_x_12000:
[----:B------:R-:W-:Y:S05]  /*cd70*/  BSYNC B0 ;  /* 0x0000000000007941 */ /* 0x000fea0003800000 */
.L_x_11999:
[----:B------:R-:W-:Y:S05]  /*cd80*/  BRA `(.L_x_12001) ;  /* 0xffffff8400647947 */ /* 0x000fea000383ffff */
.L_x_11875:
        /* <DEDUP_REMOVED lines=8> */
.L_x_12003:
[----:B------:R-:W-:Y:S05]  /*ce10*/  BSYNC B0 ;  /* 0x0000000000007941 */ /* 0x000fea0003800000 */
.L_x_12002:
        /* <DEDUP_REMOVED lines=10> */
.L_x_12004:
[----:B------:R-:W-:Y:S02]  /*cec0*/  MOV R244, R237 ;  /* 0x000000ed00f47202 */ /* 0x000fe40000000f00 */
[----:B------:R-:W-:-:S07]  /*ced0*/  MOV R243, R124 ;  /* 0x0000007c00f37202 */ /* 0x000fce0000000f00 */
[----:B------:R-:W-:Y:S05]  /*cee0*/  WARPSYNC.COLLECTIVE R127, `(.L_x_12005) ;  /* 0x000000007f087348 */ /* 0x000fea0003c00000 */
[----:B------:R0:W1:Y:S02]  /*cef0*/  SHFL.UP P3, R124, R244, R241, R242 ;  /* 0x040000f1f47c7389 */ /* 0x00006400000600f2 */
[----:B01----:R-:W-:Y:S01]  /*cf00*/  ENDCOLLECTIVE ;  /* 0x000000000000791b */ /* 0x003fe20003800000 */
.L_x_12005:
[----:B------:R-:W-:Y:S02]  /*cf10*/  MOV R244, R240 ;  /* 0x000000f000f47202 */ /* 0x000fe40000000f00 */
[----:B------:R-:W-:-:S07]  /*cf20*/  MOV R237, R124 ;  /* 0x0000007c00ed7202 */ /* 0x000fce0000000f00 */
[----:B------:R-:W-:Y:S05]  /*cf30*/  WARPSYNC.COLLECTIVE R127, `(.L_x_12006) ;  /* 0x000000007f087348 */ /* 0x000fea0003c00000 */
[----:B------:R0:W1:Y:S02]  /*cf40*/  SHFL.UP P3, R124, R244, R241, R242 ;  /* 0x040000f1f47c7389 */ /* 0x00006400000600f2 */
[----:B01----:R-:W-:Y:S01]  /*cf50*/  ENDCOLLECTIVE ;  /* 0x000000000000791b */ /* 0x003fe20003800000 */
.L_x_12006:
[----:B------:R-:W-:Y:S02]  /*cf60*/  MOV R240, R124 ;  /* 0x0000007c00f07202 */ /* 0x000fe40000000f00 */
[----:B------:R-:W-:-:S07]  /*cf70*/  MOV R124, 0x1f ;  /* 0x0000001f007c7802 */ /* 0x000fce0000000f00 */
[----:B------:R-:W-:Y:S05]  /*cf80*/  WARPSYNC.COLLECTIVE R127, `(.L_x_12007) ;  /* 0x000000007f087348 */ /* 0x000fea0003c00000 */
[----:B------:R0:W1:Y:S02]  /*cf90*/  SHFL.IDX P3, R137, R126, R125, R124 ;  /* 0x0000007d7e897389 */ /* 0x000064000006007c */
[----:B01----:R-:W-:Y:S01]  /*cfa0*/  ENDCOLLECTIVE ;  /* 0x000000000000791b */ /* 0x003fe20003800000 */
.L_x_12007:
[----:B------:R-:W-:Y:S02]  /*cfb0*/  MOV R126, R117 ;  /* 0x00000075007e7202 */ /* 0x000fe40000000f00 */
[----:B------:R-:W-:-:S07]  /*cfc0*/  MOV R116, R137 ;  /* 0x0000008900747202 */ /* 0x000fce0000000f00 */
[----:B------:R-:W-:Y:S05]  /*cfd0*/  WARPSYNC.COLLECTIVE R127, `(.L_x_12008) ;  /* 0x000000007f087348 */ /* 0x000fea0003c00000 */
[----:B------:R0:W1:Y:S02]  /*cfe0*/  SHFL.IDX P3, R137, R126, R125, R124 ;  /* 0x0000007d7e897389 */ /* 0x000064000006007c */
[----:B01----:R-:W-:Y:S01]  /*cff0*/  ENDCOLLECTIVE ;  /* 0x000000000000791b */ /* 0x003fe20003800000 */
.L_x_12008:
[----:B------:R-:W-:Y:S02]  /*d000*/  MOV R126, R118 ;  /* 0x00000076007e7202 */ /* 0x000fe40000000f00 */
[----:B------:R-:W-:-:S07]  /*d010*/  MOV R117, R137 ;  /* 0x0000008900757202 */ /* 0x000fce0000000f00 */
[----:B------:R-:W-:Y:S05]  /*d020*/  WARPSYNC.COLLECTIVE R127, `(.L_x_12009) ;  /* 0x000000007f087348 */ /* 0x000fea0003c00000 */
[----:B------:R0:W1:Y:S02]  /*d030*/  SHFL.IDX P3, R137, R126, R125, R124 ;  /* 0x0000007d7e897389 */ /* 0x000064000006007c */
[----:B01----:R-:W-:Y:S01]  /*d040*/  ENDCOLLECTIVE ;  /* 0x000000000000791b */ /* 0x003fe20003800000 */
.L_x_12009:
[----:B------:R-:W-:Y:S02]  /*d050*/  MOV R126, R119 ;  /* 0x00000077007e7202 */ /* 0x000fe40000000f00 */
[----:B------:R-:W-:-:S07]  /*d060*/  MOV R118, R137 ;  /* 0x0000008900767202 */ /* 0x000fce0000000f00 */
[----:B------:R-:W-:Y:S05]  /*d070*/  WARPSYNC.COLLECTIVE R127, `(.L_x_12010) ;  /* 0x000000007f087348 */ /* 0x000fea0003c00000 */
[----:B------:R0:W1:Y:S02]  /*d080*/  SHFL.IDX P3, R137, R126, R125, R124 ;  /* 0x0000007d7e897389 */ /* 0x000064000006007c */
[----:B01----:R-:W-:Y:S01]  /*d090*/  ENDCOLLECTIVE ;  /* 0x000000000000791b */ /* 0x003fe20003800000 */
.L_x_12010:
[----:B------:R-:W-:Y:S01]  /*d0a0*/  MOV R119, R137 ;  /* 0x0000008900777202 */ /* 0x000fe20000000f00 */
[----:B------:R-:W-:Y:S06]  /*d0b0*/  BRA `(.L_x_12011) ;  /* 0xffffff8000c07947 */ /* 0x000fec000383ffff */
.L_x_11877:
[----:B------:R-:W-:Y:S01]  /*d0c0*/  HFMA2.MMA R251, -RZ, RZ, 0, 5.9604644775390625e-08 ;  /* 0x00000001fffb7435 */ /* 0x000fe200000001ff */
[----:B------:R-:W-:Y:S02]  /*d0d0*/  MOV R250, R249 ;  /* 0x000000f900fa7202 */ /* 0x000fe40000000f00 */
[----:B------:R-:W-:Y:S02]  /*d0e0*/  MOV R252, 0x1f ;  /* 0x0000001f00fc7802 */ /* 0x000fe40000000f00 */
[----:B------:R-:W-:-:S07]  /*d0f0*/  MOV R127, 0xffffffff ;  /* 0xffffffff007f7802 */ /* 0x000fce0000000f00 */
[----:B-1----:R-:W-:Y:S05]  /*d100*/  WARPSYNC.COLLECTIVE R127, `(.L_x_12012) ;  /* 0x000000007f087348 */ /* 0x002fea0003c00000 */
[----:B------:R0:W2:Y:S02]  /*d110*/  SHFL.DOWN P1, R248, R250, R251, R252 ;  /* 0x080000fbfaf87389 */ /* 0x0000a400000200fc */
[----:B012---:R-:W-:Y:S01]  /*d120*/  ENDCOLLECTIVE ;  /* 0x000000000000791b */ /* 0x007fe20003800000 */
.L_x_12012:
[----:B------:R-:W-:Y:S02]  /*d130*/  MOV R250, R246 ;  /* 0x000000f600fa7202 */ /* 0x000fe40000000f00 */
[----:B------:R-:W-:-:S07]  /*d140*/  MOV R124, R248 ;  /* 0x000000f8007c7202 */ /* 0x000fce0000000f00 */
[----:B------:R-:W-:Y:S05]  /*d150*/  WARPSYNC.COLLECTIVE R127, `(.L_x_12013) ;  /* 0x000000007f087348 */ /* 0x000fea0003c00000 */
[----:B------:R0:W1:Y:S02]  /*d160*/  SHFL.DOWN P1, R248, R250, R251, R252 ;  /* 0x080000fbfaf87389 */ /* 0x00006400000200fc */
[----:B01----:R-:W-:Y:S01]  /*d170*/  ENDCOLLECTIVE ;  /* 0x000000000000791b */ /* 0x003fe20003800000 */
.L_x_12013:
[----:B------:R-:W-:Y:S02]  /*d180*/  MOV R250, R244 ;  /* 0x000000f400fa7202 */ /* 0x000fe40000000f00 */
[----:B------:R-:W-:-:S07]  /*d190*/  MOV R125, R248 ;  /* 0x000000f8007d7202 */ /* 0x000fce0000000f00 */
[----:B------:R-:W-:Y:S05]  /*d1a0*/  WARPSYNC.COLLECTIVE R127, `(.L_x_12014) ;  /* 0x000000007f087348 */ /* 0x000fea0003c00000 */
[----:B------:R0:W1:Y:S02]  /*d1b0*/  SHFL.DOWN P1, R248, R250, R251, R252 ;  /* 0x080000fbfaf87389 */ /* 0x00006400000200fc */
[----:B01----:R-:W-:Y:S01]  /*d1c0*/  ENDCOLLECTIVE ;  /* 0x000000000000791b */ /* 0x003fe20003800000 */
.L_x_12014:
[----:B------:R-:W-:Y:S02]  /*d1d0*/  MOV R250, R242 ;  /* 0x000000f200fa7202 */ /* 0x000fe40000000f00 */
[----:B------:R-:W-:-:S07]  /*d1e0*/  MOV R126, R248 ;  /* 0x000000f8007e7202 */ /* 0x000fce0000000f00 */
[----:B------:R-:W-:Y:S05]  /*d1f0*/  WARPSYNC.COLLECTIVE R127, `(.L_x_12015) ;  /* 0x000000007f087348 */ /* 0x000fea0003c00000 */
[----:B------:R0:W1:Y:S02]  /*d200*/  SHFL.DOWN P1, R248, R250, R251, R252 ;  /* 0x080000fbfaf87389 */ /* 0x00006400000200fc */
[----:B01----:R-:W-:Y:S01]  /*d210*/  ENDCOLLECTIVE ;  /* 0x000000000000791b */ /* 0x003fe20003800000 */
.L_x_12015:
[----:B------:R-:W-:Y:S05]  /*d220*/  BRA `(.L_x_12016) ;  /* 0xffffff94001c7947 */ /* 0x000fea000383ffff */
.L_x_11880:
        /* <DEDUP_REMOVED lines=8> */
.L_x_12018:
[----:B------:R-:W-:Y:S05]  /*d2b0*/  BSYNC B0 ;  /* 0x0000000000007941 */ /* 0x000fea0003800000 */
.L_x_12017:
        /* <DEDUP_REMOVED lines=8> */
.L_x_12019:
[----:B------:R-:W-:Y:S02]  /*d340*/  MOV R250, R244 ;  /* 0x000000f400fa7202 */ /* 0x000fe40000000f00 */
[----:B------:R-:W-:-:S07]  /*d350*/  MOV R125, R248 ;  /* 0x000000f8007d7202 */ /* 0x000fce0000000f00 */
[----:B------:R-:W-:Y:S05]  /*d360*/  WARPSYNC.COLLECTIVE R127, `(.L_x_12020) ;  /* 0x000000007f087348 */ /* 0x000fea0003c00000 */
[----:B------:R0:W1:Y:S02]  /*d370*/  SHFL.DOWN P1, R248, R250, R251, R252 ;  /* 0x080000fbfaf87389 */ /* 0x00006400000200fc */
[----:B01----:R-:W-:Y:S01]  /*d380*/  ENDCOLLECTIVE ;  /* 0x000000000000791b */ /* 0x003fe20003800000 */
.L_x_12020:
[----:B------:R-:W-:Y:S02]  /*d390*/  MOV R250, R242 ;  /* 0x000000f200fa7202 */ /* 0x000fe40000000f00 */
[----:B------:R-:W-:-:S07]  /*d3a0*/  MOV R126, R248 ;  /* 0x000000f8007e7202 */ /* 0x000fce0000000f00 */
[----:B------:R-:W-:Y:S05]  /*d3b0*/  WARPSYNC.COLLECTIVE R127, `(.L_x_12021) ;  /* 0x000000007f087348 */ /* 0x000fea0003c00000 */
[----:B------:R0:W1:Y:S02]  /*d3c0*/  SHFL.DOWN P1, R248, R250, R251, R252 ;  /* 0x080000fbfaf87389 */ /* 0x00006400000200fc */
[----:B01----:R-:W-:Y:S01]  /*d3d0*/  ENDCOLLECTIVE ;  /* 0x000000000000791b */ /* 0x003fe20003800000 */
.L_x_12021:
[----:B------:R-:W-:Y:S05]  /*d3e0*/  BRA `(.L_x_12022) ;  /* 0xffffff9400007947 */ /* 0x000fea000383ffff */
.L_x_11883:
        /* <DEDUP_REMOVED lines=8> */
.L_x_12024:
[----:B------:R-:W-:Y:S05]  /*d470*/  BSYNC B0 ;  /* 0x0000000000007941 */ /* 0x000fea0003800000 */
.L_x_12023:
        /* <DEDUP_REMOVED lines=8> */
.L_x_12025:
[----:B------:R-:W-:Y:S02]  /*d500*/  MOV R250, R244 ;  /* 0x000000f400fa7202 */ /* 0x000fe40000000f00 */
[----:B------:R-:W-:-:S07]  /*d510*/  MOV R125, R248 ;  /* 0x000000f8007d7202 */ /* 0x000fce0000000f00 */
[----:B------:R-:W-:Y:S05]  /*d520*/  WARPSYNC.COLLECTIVE R127, `(.L_x_12026) ;  /* 0x000000007f087348 */ /* 0x000fea0003c00000 */
[----:B------:R0:W1:Y:S02]  /*d530*/  SHFL.DOWN P1, R248, R250, R251, R252 ;  /* 0x080000fbfaf87389 */ /* 0x00006400000200fc */
[----:B01----:R-:W-:Y:S01]  /*d540*/  ENDCOLLECTIVE ;  /* 0x000000000000791b */ /* 0x003fe20003800000 */
.L_x_12026:
[----:B------:R-:W-:Y:S02]  /*d550*/  MOV R250, R242 ;  /* 0x000000f200fa7202 */ /* 0x000fe40000000f00 */
[----:B------:R-:W-:-:S07]  /*d560*/  MOV R126, R248 ;  /* 0x000000f8007e7202 */ /* 0x000fce0000000f00 */
[----:B------:R-:W-:Y:S05]  /*d570*/  WARPSYNC.COLLECTIVE R127, `(.L_x_12027) ;  /* 0x000000007f087348 */ /* 0x000fea0003c00000 */
[----:B------:R0:W1:Y:S02]  /*d580*/  SHFL.DOWN P1, R248, R250, R251, R252 ;  /* 0x080000fbfaf87389 */ /* 0x00006400000200fc */
[----:B01----:R-:W-:Y:S01]  /*d590*/  ENDCOLLECTIVE ;  /* 0x000000000000791b */ /* 0x003fe20003800000 */
.L_x_12027:
[----:B------:R-:W-:Y:S05]  /*d5a0*/  BRA `(.L_x_12028) ;  /* 0xffffff9000e47947 */ /* 0x000fea000383ffff */
.L_x_11886:
        /* <DEDUP_REMOVED lines=8> */
.L_x_12030:
[----:B------:R-:W-:Y:S05]  /*d630*/  BSYNC B0 ;  /* 0x0000000000007941 */ /* 0x000fea0003800000 */
.L_x_12029:
        /* <DEDUP_REMOVED lines=8> */
.L_x_12031:
[----:B------:R-:W-:Y:S02]  /*d6c0*/  MOV R250, R244 ;  /* 0x000000f400fa7202 */ /* 0x000fe40000000f00 */
[----:B------:R-:W-:-:S07]  /*d6d0*/  MOV R125, R248 ;  /* 0x000000f8007d7202 */ /* 0x000fce0000000f00 */
[----:B------:R-:W-:Y:S05]  /*d6e0*/  WARPSYNC.COLLECTIVE R127, `(.L_x_12032) ;  /* 0x000000007f087348 */ /* 0x000fea0003c00000 */
[----:B------:R0:W1:Y:S02]  /*d6f0*/  SHFL.DOWN P1, R248, R250, R251, R252 ;  /* 0x080000fbfaf87389 */ /* 0x00006400000200fc */
[----:B01----:R-:W-:Y:S01]  /*d700*/  ENDCOLLECTIVE ;  /* 0x000000000000791b */ /* 0x003fe20003800000 */
.L_x_12032:
[----:B------:R-:W-:Y:S02]  /*d710*/  MOV R250, R242 ;  /* 0x000000f200fa7202 */ /* 0x000fe40000000f00 */
[----:B------:R-:W-:-:S07]  /*d720*/  MOV R126, R248 ;  /* 0x000000f8007e7202 */ /* 0x000fce0000000f00 */
[----:B------:R-:W-:Y:S05]  /*d730*/  WARPSYNC.COLLECTIVE R127, `(.L_x_12033) ;  /* 0x000000007f087348 */ /* 0x000fea0003c00000 */
[----:B------:R0:W1:Y:S02]  /*d740*/  SHFL.DOWN P1, R248, R250, R251, R252 ;  /* 0x080000fbfaf87389 */ /* 0x00006400000200fc */
[----:B01----:R-:W-:Y:S01]  /*d750*/  ENDCOLLECTIVE ;  /* 0x000000000000791b */ /* 0x003fe20003800000 */
.L_x_12033:
[----:B------:R-:W-:Y:S05]  /*d760*/  BRA `(.L_x_12034) ;  /* 0xffffff9000c87947 */ /* 0x000fea000383ffff */
.L_x_11889:
        /* <DEDUP_REMOVED lines=8> */
.L_x_12036:
[----:B------:R-:W-:Y:S05]  /*d7f0*/  BSYNC B0 ;  /* 0x0000000000007941 */ /* 0x000fea0003800000 */
.L_x_12035:
        /* <DEDUP_REMOVED lines=8> */
.L_x_12037:
[----:B------:R-:W-:Y:S02]  /*d880*/  MOV R250, R244 ;  /* 0x000000f400fa7202 */ /* 0x000fe40000000f00 */
[----:B------:R-:W-:-:S07]  /*d890*/  MOV R125, R248 ;  /* 0x000000f8007d7202 */ /* 0x000fce0000000f00 */
[----:B------:R-:W-:Y:S05]  /*d8a0*/  WARPSYNC.COLLECTIVE R127, `(.L_x_12038) ;  /* 0x000000007f087348 */ /* 0x000fea0003c00000 */
[----:B------:R0:W1:Y:S02]  /*d8b0*/  SHFL.DOWN P1, R248, R250, R251, R252 ;  /* 0x080000fbfaf87389 */ /* 0x00006400000200fc */
[----:B01----:R-:W-:Y:S01]  /*d8c0*/  ENDCOLLECTIVE ;  /* 0x000000000000791b */ /* 0x003fe20003800000 */
.L_x_12038:
[----:B------:R-:W-:Y:S02]  /*d8d0*/  MOV R250, R242 ;  /* 0x000000f200fa7202 */ /* 0x000fe40000000f00 */
[----:B------:R-:W-:-:S07]  /*d8e0*/  MOV R126, R248 ;  /* 0x000000f8007e7202 */ /* 0x000fce0000000f00 */
[----:B------:R-:W-:Y:S05]  /*d8f0*/  WARPSYNC.COLLECTIVE R127, `(.L_x_12039) ;  /* 0x000000007f087348 */ /* 0x000fea0003c00000 */
[----:B------:R0:W1:Y:S02]  /*d900*/  SHFL.DOWN P1, R248, R250, R251, R252 ;  /* 0x080000fbfaf87389 */ /* 0x00006400000200fc */
[----:B01----:R-:W-:Y:S01]  /*d910*/  ENDCOLLECTIVE ;  /* 0x000000000000791b */ /* 0x003fe20003800000 */
.L_x_12039:
[----:B------:R-:W-:Y:S05]  /*d920*/  BRA `(.L_x_12040) ;  /* 0xffffff9000ac7947 */ /* 0x000fea000383ffff */
.L_x_11892:
        /* <DEDUP_REMOVED lines=8> */
.L_x_12042:
[----:B------:R-:W-:Y:S05]  /*d9b0*/  BSYNC B0 ;  /* 0x0000000000007941 */ /* 0x000fea0003800000 */
.L_x_12041:
        /* <DEDUP_REMOVED lines=10> */
.L_x_12043:
        /* <DEDUP_REMOVED lines=10> */
.L_x_12044:
[----:B------:R-:W-:Y:S02]  /*db00*/  MOV R126, R242 ;  /* 0x000000f2007e7202 */ /* 0x000fe40000000f00 */
[----:B------:R-:W-:-:S07]  /*db10*/  MOV R243, R137 ;  /* 0x0000008900f37202 */ /* 0x000fce0000000f00 */
[----:B------:R-:W-:Y:S05]  /*db20*/  WARPSYNC.COLLECTIVE R127, `(.L_x_12045) ;  /* 0x000000007f087348 */ /* 0x000fea0003c00000 */
[----:B------:R0:W1:Y:S02]  /*db30*/  SHFL.IDX P3, R137, R126, R125, R124 ;  /* 0x0000007d7e897389 */ /* 0x000064000006007c */
[----:B01----:R-:W-:Y:S01]  /*db40*/  ENDCOLLECTIVE ;  /* 0x000000000000791b */ /* 0x003fe20003800000 */
.L_x_12045:
[----:B------:R-:W-:Y:S05]  /*db50*/  WARPSYNC.COLLECTIVE R127, `(.L_x_12046) ;  /* 0x000000007f087348 */ /* 0x000fea0003c00000 */
[----:B------:R0:W1:Y:S02]  /*db60*/  SHFL.DOWN P1, R248, R250, R251, R252 ;  /* 0x080000fbfaf87389 */ /* 0x00006400000200fc */
[----:B01----:R-:W-:Y:S01]  /*db70*/  ENDCOLLECTIVE ;  /* 0x000000000000791b */ /* 0x003fe20003800000 */
.L_x_12046:
[----:B------:R-:W-:Y:S02]  /*db80*/  MOV R126, R120 ;  /* 0x00000078007e7202 */ /* 0x000fe40000000f00 */
[----:B------:R-:W-:Y:S02]  /*db90*/  MOV R250, R246 ;  /* 0x000000f600fa7202 */ /* 0x000fe40000000f00 */
[----:B------:R-:W-:Y:S02]  /*dba0*/  MOV R245, R137 ;  /* 0x0000008900f57202 */ /* 0x000fe40000000f00 */
[----:B------:R-:W-:-:S07]  /*dbb0*/  MOV R218, R248 ;  /* 0x000000f800da7202 */ /* 0x000fce0000000f00 */
[----:B------:R-:W-:Y:S05]  /*dbc0*/  WARPSYNC.COLLECTIVE R127, `(.L_x_12047) ;  /* 0x000000007f087348 */ /* 0x000fea0003c00000 */
[----:B------:R0:W1:Y:S02]  /*dbd0*/  SHFL.DOWN P1, R248, R250, R251, R252 ;  /* 0x080000fbfaf87389 */ /* 0x00006400000200fc */
[----:B01----:R-:W-:Y:S01]  /*dbe0*/  ENDCOLLECTIVE ;  /* 0x000000000000791b */ /* 0x003fe20003800000 */
.L_x_12047:
[----:B------:R-:W-:Y:S01]  /*dbf0*/  MOV R250, R244 ;  /* 0x000000f400fa7202 */ /* 0x000fe20000000f00 */
[----:B------:R-:W-:Y:S01]  /*dc00*/  FMUL.FTZ R244, R120, R247 ;  /* 0x000000f778f47220 */ /* 0x000fe20000410000 */
[----:B------:R-:W-:-:S07]  /*dc10*/  MOV R236, R248 ;  /* 0x000000f800ec7202 */ /* 0x000fce0000000f00 */
[----:B------:R-:W-:Y:S05]  /*dc20*/  WARPSYNC.COLLECTIVE R127, `(.L_x_12048) ;  /* 0x000000007f087348 */ /* 0x000fea0003c00000 */
[----:B------:R0:W1:Y:S02]  /*dc30*/  SHFL.DOWN P1, R248, R250, R251, R252 ;  /* 0x080000fbfaf87389 */ /* 0x00006400000200fc */
[----:B01----:R-:W-:Y:S01]  /*dc40*/  ENDCOLLECTIVE ;  /* 0x000000000000791b */ /* 0x003fe20003800000 */
.L_x_12048:
[----:B------:R-:W-:Y:S02]  /*dc50*/  MOV R250, R242 ;  /* 0x000000f200fa7202 */ /* 0x000fe40000000f00 */
[----:B------:R-:W-:-:S07]  /*dc60*/  MOV R240, R248 ;  /* 0x000000f800f07202 */ /* 0x000fce0000000f00 */
[----:B------:R-:W-:Y:S05]  /*dc70*/  WARPSYNC.COLLECTIVE R127, `(.L_x_12049) ;  /* 0x000000007f087348 */ /* 0x000fea0003c00000 */
[----:B------:R0:W1:Y:S02]  /*dc80*/  SHFL.DOWN P1, R248, R250, R251, R252 ;  /* 0x080000fbfaf87389 */ /* 0x00006400000200fc */
[----:B01----:R-:W-:Y:S01]  /*dc90*/  ENDCOLLECTIVE ;  /* 0x000000000000791b */ /* 0x003fe20003800000 */
.L_x_12049:
[----:B------:R-:W-:Y:S05]  /*dca0*/  WARPSYNC.COLLECTIVE R127, `(.L_x_12050) ;  /* 0x000000007f087348 */ /* 0x000fea0003c00000 */
[----:B------:R0:W1:Y:S02]  /*dcb0*/  SHFL.IDX P3, R137, R126, R125, R124 ;  /* 0x0000007d7e897389 */ /* 0x000064000006007c */
[----:B01----:R-:W-:Y:S01]  /*dcc0*/  ENDCOLLECTIVE ;  /* 0x000000000000791b */ /* 0x003fe20003800000 */
.L_x_12050:
[----:B------:R-:W-:Y:S02]  /*dcd0*/  MOV R126, R121 ;  /* 0x00000079007e7202 */ /* 0x000fe40000000f00 */
[----:B------:R-:W-:-:S07]  /*dce0*/  MOV R252, R137 ;  /* 0x0000008900fc7202 */ /* 0x000fce0000000f00 */
[----:B------:R-:W-:Y:S05]  /*dcf0*/  WARPSYNC.COLLECTIVE R127, `(.L_x_12051) ;  /* 0x000000007f087348 */ /* 0x000fea0003c00000 */
[----:B------:R0:W1:Y:S02]  /*dd00*/  SHFL.IDX P3, R137, R126, R125, R124 ;  /* 0x0000007d7e897389 */ /* 0x000064000006007c */
[----:B01----:R-:W-:Y:S01]  /*dd10*/  ENDCOLLECTIVE ;  /* 0x000000000000791b */ /* 0x003fe20003800000 */
.L_x_12051:
[----:B------:R-:W-:Y:S02]  /*dd20*/  MOV R126, R122 ;  /* 0x0000007a007e7202 */ /* 0x000fe40000000f00 */
[----:B------:R-:W-:-:S07]  /*dd30*/  MOV R251, R137 ;  /* 0x0000008900fb7202 */ /* 0x000fce0000000f00 */
[----:B------:R-:W-:Y:S05]  /*dd40*/  WARPSYNC.COLLECTIVE R127, `(.L_x_12052) ;  /* 0x000000007f087348 */ /* 0x000fea0003c00000 */
[----:B------:R0:W1:Y:S02]  /*dd50*/  SHFL.IDX P3, R137, R126, R125, R124 ;  /* 0x0000007d7e897389 */ /* 0x000064000006007c */
[----:B01----:R-:W-:Y:S01]  /*dd60*/  ENDCOLLECTIVE ;  /* 0x000000000000791b */ /* 0x003fe20003800000 */
.L_x_12052:
[----:B------:R-:W-:Y:S02]  /*dd70*/  MOV R126, R123 ;  /* 0x0000007b007e7202 */ /* 0x000fe40000000f00 */
[----:B------:R-:W-:-:S07]  /*dd80*/  MOV R250, R137 ;  /* 0x0000008900fa7202 */ /* 0x000fce0000000f00 */
[----:B------:R-:W-:Y:S05]  /*dd90*/  WARPSYNC.COLLECTIVE R127, `(.L_x_12053) ;  /* 0x000000007f087348 */ /* 0x000fea0003c00000 */
[----:B------:R0:W1:Y:S02]  /*dda0*/  SHFL.IDX P3, R137, R126, R125, R124 ;  /* 0x0000007d7e897389 */ /* 0x000064000006007c */
[----:B01----:R-:W-:Y:S01]  /*ddb0*/  ENDCOLLECTIVE ;  /* 0x000000000000791b */ /* 0x003fe20003800000 */
.L_x_12053:
[----:B------:R-:W-:Y:S01]  /*ddc0*/  MOV R127, R137 ;  /* 0x00000089007f7202 */ /* 0x000fe20000000f00 */
[----:B------:R-:W-:Y:S01]  /*ddd0*/  FMUL.FTZ R137, R121, R247 ;  /* 0x000000f779897220 */ /* 0x000fe20000410000 */
[----:B------:R-:W-:Y:S06]  /*dde0*/  BRA `(.L_x_12054) ;  /* 0xffffff9000087947 */ /* 0x000fec000383ffff */
.L_x_12055:
        /* <DEDUP_REMOVED lines=9> */
.L_x_18962:


//--------------------- .text._Z25selective_scan_bwd_kernelI32Selective_Scan_bwd_kernel_traitsILi64ELi16ELb1ELb1ELb1ELb1ELb0EfN3c107complexIfEEEEv12SSMParamsBwd --------------------------
	.section	.text._Z25selective_scan_bwd_kernelI32Selective_Scan_bwd_kernel_traitsILi64ELi16ELb1ELb1ELb1ELb1ELb0EfN3c107complexIfEEEEv12SSMParamsBwd,"ax",@progbits
	.align	128
        .global         _Z25selective_scan_bwd_kernelI32Selective_Scan_bwd_kernel_traitsILi64ELi16ELb1ELb1ELb1ELb1ELb0EfN3c107complexIfEEEEv12SSMParamsBwd
        .type           _Z25selective_scan_bwd_kernelI32Selective_Scan_bwd_kernel_traitsILi64ELi16ELb1ELb1ELb1ELb1ELb0EfN3c107complexIfEEEEv12SSMParamsBwd,@function
        .size           _Z25selective_scan_bwd_kernelI32Selective_Scan_bwd_kernel_traitsILi64ELi16ELb1ELb1ELb1ELb1ELb0EfN3c107complexIfEEEEv12SSMParamsBwd,(.L_x_18963 - _Z25selective_scan_bwd_kernelI32Selective_Scan_bwd_kernel_traitsILi64ELi16ELb1ELb1ELb1ELb1ELb0EfN3c107complexIfEEEEv12SSMParamsBwd)
        .other          _Z25selective_scan_bwd_kernelI32Selective_Scan_bwd_kernel_traitsILi64ELi16ELb1ELb1ELb1ELb1ELb0EfN3c107complexIfEEEEv12SSMParamsBwd,@"STO_CUDA_ENTRY STV_DEFAULT"
_Z25selective_scan_bwd_kernelI32Selective_Scan_bwd_kernel_traitsILi64ELi16ELb1ELb1ELb1ELb1ELb0EfN3c107complexIfEEEEv12SSMParamsBwd:
.text._Z25selective_scan_bwd_kernelI32Selective_Scan_bwd_kernel_traitsILi64ELi16ELb1ELb1ELb1ELb1ELb0EfN3c107complexIfEEEEv12SSMParamsBwd:
        /* <DEDUP_REMOVED lines=68> */
[----:B------:R-:W-:Y:S01]  /*0440*/  UIADD3 UR25, UR25, UR17, URZ ;  /* 0x0000001119197290 */ /* 0x000fe2000fffe03f */
[----:B------:R-:W-:Y:S01]  /*0450*/  MOV R239, UR7 ;  /* 0x0000000700ef7c02 */ /* 0x000fe20008000f00 */
[----:B------:R-:W-:-:S02]  /*0460*/  UIMAD.WIDE.U32 UR8, UR11, UR26, URZ ;  /* 0x0000001a0b0872a5 */ /* 0x000fc4000f8e003f */
[----:B------:R-:W0:Y:S02]  /*0470*/  F2I.FTZ.U32.TRUNC.NTZ R0, R0 ;  /* 0x0000000000007305 */ /* 0x000e24000021f000 */
        /* <DEDUP_REMOVED lines=8> */
[----:B0-----:R-:W-:Y:S01]  /*0500*/  R2UR UR5, R0 ;  /* 0x00000000000572ca */ /* 0x001fe200000e0000 */
        /* <DEDUP_REMOVED lines=104> */
.L_x_12185:
[----:B------:R-:W-:Y:S01]  /*0b90*/  BAR.SYNC.DEFER_BLOCKING 0x0 ;  /* 0x0000000000007b1d */ /* 0x000fe20000010000 */
[----:B-1----:R-:W-:Y:S02]  /*0ba0*/  SHF.L.U32 R35, R156, 0x2, RZ ;  /* 0x000000029c237819 */ /* 0x002fe400000006ff */
[----:B------:R-:W-:Y:S02]  /*0bb0*/  MOV R2, UR51 ;  /* 0x0000003300027c02 */ /* 0x000fe40008000f00 */
        /* <DEDUP_REMOVED lines=14> */
[----:B--2---:R0:W-:Y:S04]  /*0ca0*/  STS.128 [R33], R8 ;  /* 0x0000000821007388 */ /* 0x0041e80000000c00 */
        /* <DEDUP_REMOVED lines=18> */
[----:B----4-:R-:W-:Y:S04]  /*0dd0*/  STS.128 [R33+0x400], R24 ;  /* 0x0004001821007388 */ /* 0x010fe80000000c00 */
[----:B-----5:R0:W-:Y:S01]  /*0de0*/  STS.128 [R33+0x600], R28 ;  /* 0x0006001c21007388 */ /* 0x0201e20000000c00 */
[----:B------:R-:W-:-:S03]  /*0df0*/  NOP ;  /* 0x0000000000007918 */ /* 0x000fc60000000000 */
[----:B------:R-:W1:Y:S04]  /*0e00*/  LDS.128 R52, [R0+0x10] ;  /* 0x0000100000347984 */ /* 0x000e680000000c00 */
[----:B------:R-:W-:Y:S04]  /*0e10*/  LDS.128 R16, [R0+0x20] ;  /* 0x0000200000107984 */ /* 0x000fe80000000c00 */
[----:B------:R-:W-:Y:S01]  /*0e20*/  LDS.128 R12, [R0+0x30] ;  /* 0x00003000000c7984 */ /* 0x000fe20000000c00 */
[----:B0-----:R-:W0:Y:S03]  /*0e30*/  LDC R28, c[0x0][0x21c] ;  /* 0x00008700ff1c7b82 */ /* 0x001e260000000800 */
[----:B------:R-:W2:Y:S05]  /*0e40*/  LDS.128 R56, [R0] ;  /* 0x0000000000387984 */ /* 0x000eaa0000000c00 */
[----:B------:R-:W-:Y:S06]  /*0e50*/  BAR.SYNC.DEFER_BLOCKING 0x0 ;  /* 0x0000000000007b1d */ /* 0x000fec0000010000 */
[----:B------:R-:W3:Y:S04]  /*0e60*/  LDG.E.128 R60, desc[UR18][R2.64] ;  /* 0x00000012023c7981 */ /* 0x000ee8000c1e1d00 */
[----:B------:R-:W4:Y:S04]  /*0e70*/  LDG.E.128 R20, desc[UR18][R2.64+0x200] ;  /* 0x0002001202147981 */ /* 0x000f28000c1e1d00 */
[----:B------:R-:W5:Y:S04]  /*0e80*/  LDG.E.128 R24, desc[UR18][R2.64+0x400] ;  /* 0x0004001202187981 */ /* 0x000f68000c1e1d00 */
[----:B------:R-:W5:Y:S01]  /*0e90*/  LDG.E.128 R64, desc[UR18][R2.64+0x600] ;  /* 0x0006001202407981 */ /* 0x000f62000c1e1d00 */
[----:B0-----:R-:W-:Y:S01]  /*0ea0*/  ISETP.GE.AND P5, PT, R28, 0x1, PT ;  /* 0x000000011c00780c */ /* 0x001fe20003fa6270 */
[----:B-1----:R-:W-:Y:S01]  /*0eb0*/  FADD.FTZ R31, R52, UR5 ;  /* 0x00000005341f7e21 */ /* 0x002fe20008010000 */
[----:B------:R-:W-:Y:S01]  /*0ec0*/  FADD.FTZ R32, R53, UR5 ;  /* 0x0000000535207e21 */ /* 0x000fe20008010000 */
[----:B------:R-:W-:Y:S01]  /*0ed0*/  FADD.FTZ R29, R54, UR5 ;  /* 0x00000005361d7e21 */ /* 0x000fe20008010000 */
[----:B------:R-:W-:Y:S01]  /*0ee0*/  FADD.FTZ R30, R55, UR5 ;  /* 0x00000005371e7e21 */ /* 0x000fe20008010000 */
[----:B--2---:R-:W-:Y:S01]  /*0ef0*/  FADD.FTZ R28, R57, UR5 ;  /* 0x00000005391c7e21 */ /* 0x004fe20008010000 */
[----:B------:R-:W-:Y:S01]  /*0f00*/  BSSY B0, `(.L_x_12057) ;  /* 0x0000032000007945 */ /* 0x000fe20003800000 */
[----:B------:R-:W-:-:S02]  /*0f10*/  FSETP.GTU.FTZ.AND P0, PT, R31, 20, PT ;  /* 0x41a000001f00780b */ /* 0x000fc40003f1c000 */
[----:B------:R-:W-:Y:S02]  /*0f20*/  FSETP.GTU.FTZ.AND P6, PT, R32, 20, PT ;  /* 0x41a000002000780b */ /* 0x000fe40003fdc000 */
[----:B------:R-:W-:Y:S02]  /*0f30*/  FSETP.GTU.FTZ.AND P4, PT, R29, 20, PT ;  /* 0x41a000001d00780b */ /* 0x000fe40003f9c000 */
[----:B------:R-:W-:Y:S02]  /*0f40*/  FSETP.GTU.FTZ.AND P3, PT, R30, 20, PT ;  /* 0x41a000001e00780b */ /* 0x000fe40003f7c000 */
[----:B------:R-:W-:Y:S01]  /*0f50*/  FSETP.GTU.FTZ.AND P1, PT, R28, 20, PT ;  /* 0x41a000001c00780b */ /* 0x000fe20003f3c000 */
[----:B---3--:R-:W-:Y:S04]  /*0f60*/  STS.128 [R33], R60 ;  /* 0x0000003c21007388 */ /* 0x008fe80000000c00 */
[----:B----4-:R-:W-:Y:S04]  /*0f70*/  STS.128 [R33+0x200], R20 ;  /* 0x0002001421007388 */ /* 0x010fe80000000c00 */
[----:B-----5:R0:W-:Y:S04]  /*0f80*/  STS.128 [R33+0x400], R24 ;  /* 0x0004001821007388 */ /* 0x0201e80000000c00 */
[----:B------:R1:W-:Y:S01]  /*0f90*/  STS.128 [R33+0x600], R64 ;  /* 0x0006004021007388 */ /* 0x0003e20000000c00 */
[----:B------:R-:W-:-:S03]  /*0fa0*/  NOP ;  /* 0x0000000000007918 */ /* 0x000fc60000000000 */
[----:B------:R1:W2:Y:S04]  /*0fb0*/  LDS.128 R4, [R0+0x10] ;  /* 0x0000100000047984 */ /* 0x0002a80000000c00 */
[----:B------:R1:W3:Y:S01]  /*0fc0*/  LDS.128 R88, [R0+0x20] ;  /* 0x0000200000587984 */ /* 0x0002e20000000c00 */
[----:B0-----:R-:W-:Y:S01]  /*0fd0*/  FADD.FTZ R27, R56, UR5 ;  /* 0x00000005381b7e21 */ /* 0x001fe20008010000 */
[----:B------:R-:W-:Y:S02]  /*0fe0*/  FADD.FTZ R25, R58, UR5 ;  /* 0x000000053a197e21 */ /* 0x000fe40008010000 */
[----:B------:R1:W0:Y:S02]  /*0ff0*/  LDS.128 R84, [R0+0x30] ;  /* 0x0000300000547984 */ /* 0x0002240000000c00 */
[----:B------:R-:W-:-:S02]  /*1000*/  FSETP.GTU.FTZ.AND P2, PT, R27, 20, PT ;  /* 0x41a000001b00780b */ /* 0x000fc40003f5c000 */
[----:B------:R1:W4:Y:S11]  /*1010*/  LDS.128 R8, [R0] ;  /* 0x0000000000087984 */ /* 0x0003360000000c00 */
[----:B-1----:R-:W-:Y:S05]  /*1020*/  @P2 BRA `(.L_x_12058) ;  /* 0x00000000007c2947 */ /* 0x002fea0003800000 */
        /* <DEDUP_REMOVED lines=31> */
.L_x_12058:
[----:B------:R-:W-:Y:S05]  /*1220*/  BSYNC B0 ;  /* 0x0000000000007941 */ /* 0x000fea0003800000 */
.L_x_12057:
        /* <DEDUP_REMOVED lines=35> */
.L_x_12060:
[----:B------:R-:W-:Y:S05]  /*1460*/  BSYNC B0 ;  /* 0x0000000000007941 */ /* 0x000fea0003800000 */
.L_x_12059:
        /* <DEDUP_REMOVED lines=35> */
.L_x_12062:
[----:B------:R-:W-:Y:S05]  /*16a0*/  BSYNC B0 ;  /* 0x0000000000007941 */ /* 0x000fea0003800000 */
.L_x_12061:
        /* <DEDUP_REMOVED lines=35> */
.L_x_12064:
[----:B------:R-:W-:Y:S05]  /*18e0*/  BSYNC B0 ;  /* 0x0000000000007941 */ /* 0x000fea0003800000 */
.L_x_12063:
        /* <DEDUP_REMOVED lines=35> */
.L_x_12066:
[----:B------:R-:W-:Y:S05]  /*1b20*/  BSYNC B0 ;  /* 0x0000000000007941 */ /* 0x000fea0003800000 */
.L_x_12065:
[----:B------:R-:W-:Y:S01]  /*1b30*/  BSSY B0, `(.L_x_12067) ;  /* 0x0000028000007945 */ /* 0x000fe20003800000 */
[----:B------:R-:W-:Y:S01]  /*1b40*/  FADD.FTZ R22, R19, UR5 ;  /* 0x0000000513167e21 */ /* 0x000fe20008010000 */
[----:B------:R-:W-:Y:S01]  /*1b50*/  FADD.FTZ R19, R12, UR5 ;  /* 0x000000050c137e21 */ /* 0x000fe20008010000 */
[----:B------:R-:W-:Y:S01]  /*1b60*/  FSETP.GTU.FTZ.AND P0, PT, R21, 20, PT ;  /* 0x41a000001500780b */ /* 0x000fe20003f1c000 */
[----:B------:R-:W-:Y:S01]  /*1b70*/  FADD.FTZ R20, R13, UR5 ;  /* 0x000000050d147e21 */ /* 0x000fe20008010000 */
[----:B------:R-:W-:Y:S01]  /*1b80*/  FADD.FTZ R17, R14, UR5 ;  /* 0x000000050e117e21 */ /* 0x000fe20008010000 */
[----:B------:R-:W-:Y:S01]  /*1b90*/  FADD.FTZ R18, R15, UR5 ;  /* 0x000000050f127e21 */ /* 0x000fe20008010000 */
[----:B----4-:R-:W-:Y:S01]  /*1ba0*/  FFMA.FTZ R12, R36, R8, R157 ;  /* 0x00000008240c7223 */ /* 0x010fe2000001009d */
[----:B------:R-:W-:Y:S08]  /*1bb0*/  @P6 BRA `(.L_x_12068) ;  /* 0x00000000007c6947 */ /* 0x000ff00003800000 */
        /* <DEDUP_REMOVED lines=31> */
.L_x_12068:
[----:B------:R-:W-:Y:S05]  /*1db0*/  BSYNC B0 ;  /* 0x0000000000007941 */ /* 0x000fea0003800000 */
.L_x_12067:
        /* <DEDUP_REMOVED lines=38> */
.L_x_12070:
[----:B------:R-:W-:Y:S05]  /*2020*/  BSYNC B0 ;  /* 0x0000000000007941 */ /* 0x000fea0003800000 */
.L_x_12069:
        /* <DEDUP_REMOVED lines=38> */
.L_x_12072:
[----:B------:R-:W-:Y:S05]  /*2290*/  BSYNC B0 ;  /* 0x0000000000007941 */ /* 0x000fea0003800000 */
.L_x_12071:
        /* <DEDUP_REMOVED lines=38> */
.L_x_12074:
[----:B------:R-:W-:Y:S05]  /*2500*/  BSYNC B0 ;  /* 0x0000000000007941 */ /* 0x000fea0003800000 */
.L_x_12073:
[----:B------:R-:W-:Y:S01]  /*2510*/  FFMA.FTZ R3, R43, R7, R12 ;  /* 0x000000072b037223 */ /* 0x000fe2000001000c */
[----:B------:R-:W-:Y:S01]  /*2520*/  BSSY B0, `(.L_x_12075) ;  /* 0x0000025000007945 */ /* 0x000fe20003800000 */
[----:B------:R-:W-:Y:S02]  /*2530*/  FSETP.GTU.FTZ.AND P2, PT, R17, 20, PT ;  /* 0x41a000001100780b */ /* 0x000fe40003f5c000 */
[----:B------:R-:W-:Y:S02]  /*2540*/  CS2R R66, SRZ ;  /* 0x0000000000427805 */ /* 0x000fe4000001ff00 */
[----:B------:R-:W-:Y:S01]  /*2550*/  CS2R R64, SRZ ;  /* 0x0000000000407805 */ /* 0x000fe2000001ff00 */
[----:B---3--:R-:W-:Y:S01]  /*2560*/  FFMA.FTZ R12, R44, R88, R3 ;  /* 0x000000582c0c7223 */ /* 0x008fe20000010003 */
        /* <DEDUP_REMOVED lines=32> */
.L_x_12076:
[----:B------:R-:W-:Y:S05]  /*2770*/  BSYNC B0 ;  /* 0x0000000000007941 */ /* 0x000fea0003800000 */
.L_x_12075:
        /* <DEDUP_REMOVED lines=40> */
.L_x_12078:
[----:B------:R-:W-:Y:S05]  /*2a00*/  BSYNC B0 ;  /* 0x0000000000007941 */ /* 0x000fea0003800000 */
.L_x_12077:
        /* <DEDUP_REMOVED lines=33> */
.L_x_12080:
[----:B------:R-:W-:Y:S05]  /*2c20*/  BSYNC B0 ;  /* 0x0000000000007941 */ /* 0x000fea0003800000 */
.L_x_12079:
        /* <DEDUP_REMOVED lines=33> */
.L_x_12082:
[----:B------:R-:W-:Y:S05]  /*2e40*/  BSYNC B0 ;  /* 0x0000000000007941 */ /* 0x000fea0003800000 */
.L_x_12081:
        /* <DEDUP_REMOVED lines=33> */
.L_x_12084:
[----:B------:R-:W-:Y:S05]  /*3060*/  BSYNC B0 ;  /* 0x0000000000007941 */ /* 0x000fea0003800000 */
.L_x_12083:
        /* <DEDUP_REMOVED lines=33> */
.L_x_12086:
[----:B------:R-:W-:Y:S05]  /*3280*/  BSYNC B0 ;  /* 0x0000000000007941 */ /* 0x000fea0003800000 */
.L_x_12085:
        /* <DEDUP_REMOVED lines=33> */
.L_x_12088:
[----:B------:R-:W-:Y:S05]  /*34a0*/  BSYNC B0 ;  /* 0x0000000000007941 */ /* 0x000fea0003800000 */
.L_x_12087:
[----:B------:R-:W-:Y:S01]  /*34b0*/  FFMA.FTZ R3, R47, R91, R12 ;  /* 0x0000005b2f037223 */ /* 0x000fe2000001000c */
[----:B------:R-:W-:Y:S01]  /*34c0*/  BAR.SYNC.DEFER_BLOCKING 0x0 ;  /* 0x0000000000007b1d */ /* 0x000fe20000010000 */
[----:B------:R-:W-:Y:S01]  /*34d0*/  FMUL.FTZ R72, R88, UR4 ;  /* 0x0000000458487c20 */ /* 0x000fe20008410000 */
        /* <DEDUP_REMOVED lines=49> */
.L_x_12184:
        /* <DEDUP_REMOVED lines=37> */
[----:B------:R-:W-:-:S05]  /*3a40*/  ULDC.64 UR42, c[0x0][0x270] ;  /* 0x00009c00002a7ab9 */ /* 0x000fca0000000a00 */
        /* <DEDUP_REMOVED lines=71> */
[C---:B------:R-:W-:Y:S01]  /*3ec0*/  FMUL.FTZ R149, R158.reuse, R27 ;  /* 0x0000001b9e957220 */ /* 0x040fe20000410000 */
[----:B------:R-:W-:Y:S01]  /*3ed0*/  MOV R202, UR43 ;  /* 0x0000002b00ca7c02 */ /* 0x000fe20008000f00 */
[----:B------:R-:W-:Y:S01]  /*3ee0*/  FMUL.FTZ R201, R158, R28 ;  /* 0x0000001c9ec97220 */ /* 0x000fe20000410000 */
        /* <DEDUP_REMOVED lines=105> */
[C---:B0-----:R-:W-:Y:S01]  /*4580*/  FMUL.FTZ R120, R158.reuse, R26 ;  /* 0x0000001a9e787220 */ /* 0x041fe20000410000 */
        /* <DEDUP_REMOVED lines=70> */
[C---:B------:R-:W-:Y:S01]  /*49f0*/  FMUL.FTZ R194, R158.reuse, R24 ;  /* 0x000000189ec27220 */ /* 0x040fe20000410000 */
        /* <DEDUP_REMOVED lines=33> */
[----:B------:R-:W-:Y:S01]  /*4c10*/  FMUL.FTZ R160, R158, R21 ;  /* 0x000000159ea07220 */ /* 0x000fe20000410000 */
        /* <DEDUP_REMOVED lines=144> */
[----:B------:R-:W-:Y:S01]  /*5520*/  FMUL.FTZ R190, R110, R20 ;  /* 0x000000146ebe7220 */ /* 0x000fe20000410000 */
        /* <DEDUP_REMOVED lines=16> */
[----:B------:R-:W-:Y:S01]  /*5630*/  FFMA.FTZ R195, R161, R197, R204 ;  /* 0x000000c5a1c37223 */ /* 0x000fe200000100cc */
[-C--:B------:R-:W-:Y:S01]  /*5640*/  FMUL.FTZ R197, R112, R17.reuse ;  /* 0x0000001170c57220 */ /* 0x080fe20000410000 */
        /* <DEDUP_REMOVED lines=25> */
[----:B------:R-:W-:Y:S01]  /*57e0*/  FMUL.FTZ R192, R15, R138 ;  /* 0x0000008a0fc07220 */ /* 0x000fe20000410000 */
        /* <DEDUP_REMOVED lines=22> */
[----:B------:R-:W-:Y:S01]  /*5950*/  UISETP.NE.AND UP0, UPT, UR13, UR46, UPT ;  /* 0x0000002e0d00728c */ /* 0x000fe2000bf05270 */
[----:B-1----:R-:W-:Y:S01]  /*5960*/  HFMA2.MMA R140, -RZ, RZ, 1.875, 0 ;  /* 0x3f800000ff8c7435 */ /* 0x002fe200000001ff */
        /* <DEDUP_REMOVED lines=9> */
.L_x_12091:
[----:B------:R-:W-:Y:S05]  /*5a00*/  BSYNC B0 ;  /* 0x0000000000007941 */ /* 0x000fea0003800000 */
.L_x_12090:
[----:B------:R-:W-:Y:S01]  /*5a10*/  ISETP.GT.U32.AND P2, PT, R156, 0x1f, PT ;  /* 0x0000001f9c00780c */ /* 0x000fe20003f44070 */
[----:B------:R3:W-:Y:S01]  /*5a20*/  STS.128 [R198+0x8450], R136 ;  /* 0x00845088c6007388 */ /* 0x0007e20000000c00 */
[C---:B0-----:R-:W-:Y:S01]  /*5a30*/  FMUL.FTZ R199, R8.reuse, R120 ;  /* 0x0000007808c77220 */ /* 0x041fe20000410000 */
        /* <DEDUP_REMOVED lines=15> */
[----:B---3--:R-:W-:Y:S01]  /*5b30*/  LOP3.LUT R136, R156, 0x1f, RZ, 0xc0, !PT ;  /* 0x0000001f9c887812 */ /* 0x008fe200078ec0ff */
        /* <DEDUP_REMOVED lines=17> */
[----:B------:R-:W0:Y:S01]  /*5c50*/  SHFL.UP PT, R248, R237, 0x1, RZ ;  /* 0x04200000edf87989 */ /* 0x000e2200000e00ff */
[----:B------:R-:W-:-:S03]  /*5c60*/  ISETP.GE.AND P3, PT, R154, 0x1, PT ;  /* 0x000000019a00780c */ /* 0x000fc60003f66270 */
[----:B------:R-:W3:Y:S04]  /*5c70*/  SHFL.UP PT, R124, R240, 0x1, RZ ;  /* 0x04200000f07c7989 */ /* 0x000ee800000e00ff */
[----:B------:R-:W4:Y:S04]  /*5c80*/  SHFL.UP PT, R126, R139, 0x1, RZ ;  /* 0x042000008b7e7989 */ /* 0x000f2800000e00ff */
[----:B------:R-:W1:Y:S01]  /*5c90*/  SHFL.UP PT, R246, R125, 0x1, RZ ;  /* 0x042000007df67989 */ /* 0x000e6200000e00ff */
[C---:B0-----:R-:W-:Y:S01]  /*5ca0*/  FMUL.FTZ R242, R125.reuse, R248 ;  /* 0x000000f87df27220 */ /* 0x041fe20000410000 */
[----:B---3--:R-:W-:-:S03]  /*5cb0*/  FMUL.FTZ R127, R125, R124 ;  /* 0x0000007c7d7f7220 */ /* 0x008fc60000410000 */
[C---:B------:R-:W-:Y:S01]  /*5cc0*/  FFMA.FTZ R137, R139.reuse, R124, R242 ;  /* 0x0000007c8b897223 */ /* 0x040fe200000100f2 */
[----:B------:R-:W-:-:S03]  /*5cd0*/  FFMA.FTZ R248, R139, R248, -R127 ;  /* 0x000000f88bf87223 */ /* 0x000fc6000001087f */
[----:B------:R-:W-:Y:S01]  /*5ce0*/  @P3 FADD.FTZ R240, R240, R137 ;  /* 0x00000089f0f03221 */ /* 0x000fe20000010000 */
[----:B----4-:R-:W-:Y:S01]  /*5cf0*/  FMUL.FTZ R124, R125, R126 ;  /* 0x0000007e7d7c7220 */ /* 0x010fe20000410000 */
[----:B------:R-:W-:Y:S01]  /*5d00*/  @P3 FADD.FTZ R237, R237, R248 ;  /* 0x000000f8eded3221 */ /* 0x000fe20000010000 */
[-C--:B-1----:R-:W-:Y:S02]  /*5d10*/  FMUL.FTZ R127, R125, R246.reuse ;  /* 0x000000f67d7f7220 */ /* 0x082fe40000410000 */
        /* <DEDUP_REMOVED lines=38> */
[----:B------:R-:W1:Y:S04]  /*5f80*/  SHFL.UP PT, R126, R139, 0x8, RZ ;  /* 0x050000008b7e7989 */ /* 0x000e6800000e00ff */
[----:B------:R-:W3:Y:S01]  /*5f90*/  SHFL.UP PT, R246, R125, 0x8, RZ ;  /* 0x050000007df67989 */ /* 0x000ee200000e00ff */
[C---:B0-----:R-:W-:Y:S01]  /*5fa0*/  FMUL.FTZ R137, R125.reuse, R248 ;  /* 0x000000f87d897220 */ /* 0x041fe20000410000 */
[----:B-1----:R-:W-:-:S03]  /*5fb0*/  FMUL.FTZ R242, R125, R126 ;  /* 0x0000007e7df27220 */ /* 0x002fc60000410000 */
        /* <DEDUP_REMOVED lines=8> */
[----:B------:R0:W1:Y:S01]  /*6040*/  SHFL.UP PT, R124, R240, 0x10, RZ ;  /* 0x06000000f07c7989 */ /* 0x00006200000e00ff */
[----:B------:R-:W-:-:S03]  /*6050*/  @P3 FADD.FTZ R237, R237, R242 ;  /* 0x000000f2eded3221 */ /* 0x000fc60000010000 */
[----:B------:R0:W3:Y:S04]  /*6060*/  SHFL.UP PT, R126, R139, 0x10, RZ ;  /* 0x060000008b7e7989 */ /* 0x0000e800000e00ff */
[----:B------:R0:W4:Y:S04]  /*6070*/  SHFL.UP PT, R246, R125, 0x10, RZ ;  /* 0x060000007df67989 */ /* 0x00012800000e00ff */
[----:B------:R0:W0:Y:S02]  /*6080*/  SHFL.UP PT, R248, R237, 0x10, RZ ;  /* 0x06000000edf87989 */ /* 0x00002400000e00ff */
.L_x_12212:
[----:B------:R-:W-:Y:S01]  /*6090*/  ISETP.GE.AND P3, PT, R154, 0x10, PT ;  /* 0x000000109a00780c */ /* 0x000fe20003f66270 */
[C---:B0-----:R-:W-:Y:S01]  /*60a0*/  FMUL.FTZ R127, R125.reuse, R248 ;  /* 0x000000f87d7f7220 */ /* 0x041fe20000410000 */
[C---:B---3--:R-:W-:Y:S01]  /*60b0*/  FMUL.FTZ R137, R125.reuse, R126 ;  /* 0x0000007e7d897220 */ /* 0x048fe20000410000 */
[-C--:B-1----:R-:W-:Y:S01]  /*60c0*/  FMUL.FTZ R242, R125, R124.reuse ;  /* 0x0000007c7df27220 */ /* 0x082fe20000410000 */
        /* <DEDUP_REMOVED lines=10> */
.L_x_12215:
[----:B------:R-:W-:-:S03]  /*6170*/  UMOV UR42, 0xffffffff ;  /* 0xffffffff002a7882 */ /* 0x000fc60000000000 */
[----:B------:R-:W-:Y:S05]  /*6180*/  BRA.DIV UR42, `(.L_x_12095) ;  /* 0x000000822a507947 */ /* 0x000fea000b800000 */
.L_x_12218:
[----:B------:R-:W-:-:S03]  /*6190*/  UMOV UR42, 0xffffffff ;  /* 0xffffffff002a7882 */ /* 0x000fc60000000000 */
[----:B------:R-:W-:Y:S05]  /*61a0*/  BRA.DIV UR42, `(.L_x_12096) ;  /* 0x000000822a707947 */ /* 0x000fea000b800000 */
.L_x_12221:
[----:B------:R-:W-:-:S03]  /*61b0*/  UMOV UR42, 0xffffffff ;  /* 0xffffffff002a7882 */ /* 0x000fc60000000000 */
[----:B------:R-:W-:Y:S05]  /*61c0*/  BRA.DIV UR42, `(.L_x_12097) ;  /* 0x000000822a907947 */ /* 0x000fea000b800000 */
.L_x_12224:
[----:B------:R-:W-:-:S03]  /*61d0*/  UMOV UR42, 0xffffffff ;  /* 0xffffffff002a7882 */ /* 0x000fc60000000000 */
[----:B------:R-:W-:Y:S05]  /*61e0*/  BRA.DIV UR42, `(.L_x_12098) ;  /* 0x000000822ab07947 */ /* 0x000fea000b800000 */
[----:B-----5:R-:W0:Y:S04]  /*61f0*/  SHFL.IDX PT, R116, R116, RZ, 0x1f ;  /* 0x00001fff74747589 */ /* 0x020e2800000e0000 */
[----:B------:R-:W1:Y:S04]  /*6200*/  SHFL.IDX PT, R117, R117, RZ, 0x1f ;  /* 0x00001fff75757589 */ /* 0x000e6800000e0000 */
[----:B------:R-:W3:Y:S04]  /*6210*/  SHFL.IDX PT, R118, R118, RZ, 0x1f ;  /* 0x00001fff76767589 */ /* 0x000ee800000e0000 */
[----:B------:R-:W4:Y:S04]  /*6220*/  SHFL.IDX PT, R119, R119, RZ, 0x1f ;  /* 0x00001fff77777589 */ /* 0x000f2800000e0000 */
[----:B------:R-:W0:Y:S04]  /*6230*/  SHFL.UP PT, R139, R139, 0x1, RZ ;  /* 0x042000008b8b7989 */ /* 0x000e2800000e00ff */
[----:B------:R0:W0:Y:S04]  /*6240*/  SHFL.UP PT, R243, R246, 0x1, RZ ;  /* 0x04200000f6f37989 */ /* 0x00002800000e00ff */
[----:B------:R-:W0:Y:S04]  /*6250*/  SHFL.UP PT, R237, R237, 0x1, RZ ;  /* 0x04200000eded7989 */ /* 0x000e2800000e00ff */
[----:B-1----:R-:W0:Y:S02]  /*6260*/  SHFL.UP PT, R240, R240, 0x1, RZ ;  /* 0x04200000f0f07989 */ /* 0x002e2400000e00ff */
.L_x_12234:
        /* <DEDUP_REMOVED lines=22> */
.L_x_12092:
[----:B------:R-:W-:Y:S05]  /*63d0*/  WARPSYNC.ALL ;  /* 0x0000000000007948 */ /* 0x000fea0003800000 */
[----:B------:R-:W-:Y:S01]  /*63e0*/  BAR.SYNC.DEFER_BLOCKING 0x0 ;  /* 0x0000000000007b1d */ /* 0x000fe20000010000 */
[----:B0----5:R-:W-:Y:S01]  /*63f0*/  MOV R118, UR13 ;  /* 0x0000000d00767c02 */ /* 0x021fe20008000f00 */
[CC--:B-12---:R-:W-:Y:S01]  /*6400*/  FMUL.FTZ R116, R158.reuse, -R140.reuse ;  /* 0x8000008c9e747220 */ /* 0x0c6fe20000410000 */
        /* <DEDUP_REMOVED lines=219> */
[----:B------:R-:W-:Y:S01]  /*71c0*/  HFMA2.MMA R121, -RZ, RZ, 0, 0 ;  /* 0x00000000ff797435 */ /* 0x000fe200000001ff */
[C---:B------:R-:W-:Y:S01]  /*71d0*/  FMUL.FTZ R118, R188.reuse, -R124 ;  /* 0x8000007cbc767220 */ /* 0x040fe20000410000 */
[----:B------:R-:W-:Y:S01]  /*71e0*/  MOV R214, UR7 ;  /* 0x0000000700d67c02 */ /* 0x000fe20008000f00 */
[-C--:B------:R-:W-:Y:S01]  /*71f0*/  FMUL.FTZ R125, R188, -R119.reuse ;  /* 0x80000077bc7d7220 */ /* 0x080fe20000410000 */
[----:B------:R-:W-:Y:S01]  /*7200*/  MOV R120, 0x3f800000 ;  /* 0x3f80000000787802 */ /* 0x000fe20000000f00 */
        /* <DEDUP_REMOVED lines=11> */
[----:B------:R-:W-:Y:S01]  /*72c0*/  FADD.FTZ R119, -R191, R126 ;  /* 0x0000007ebf777221 */ /* 0x000fe20000010100 */
[----:B------:R-:W-:Y:S01]  /*72d0*/  FFMA.FTZ R116, R189, R116, -R125 ;  /* 0x00000074bd747223 */ /* 0x000fe2000001087d */
[C---:B------:R-:W-:Y:S01]  /*72e0*/  FMUL.FTZ R126, R160.reuse, R201 ;  /* 0x000000c9a07e7220 */ /* 0x040fe20000410000 */
[----:B------:R-:W-:Y:S01]  /*72f0*/  FMUL.FTZ R124, R160, R200 ;  /* 0x000000c8a07c7220 */ /* 0x000fe20000410000 */
[----:B------:R-:W-:-:S02]  /*7300*/  CS2R R122, SRZ ;  /* 0x00000000007a7805 */ /* 0x000fc4000001ff00 */
[----:B------:R-:W-:Y:S01]  /*7310*/  LEA R214, R214, R153, 0x4 ;  /* 0x00000099d6d67211 */ /* 0x000fe200078e20ff */
[C---:B------:R-:W-:Y:S01]  /*7320*/  FFMA.FTZ R125, R161.reuse, R200, R126 ;  /* 0x000000c8a17d7223 */ /* 0x040fe2000001007e */
[----:B------:R-:W-:Y:S01]  /*7330*/  FFMA.FTZ R124, R161, R201, -R124 ;  /* 0x000000c9a17c7223 */ /* 0x000fe2000001087c */
[----:B------:R-:W-:Y:S02]  /*7340*/  FADD.FTZ R118, R190, R127 ;  /* 0x0000007fbe767221 */ /* 0x000fe40000010000 */
        /* <DEDUP_REMOVED lines=32> */
.L_x_12239:
        /* <DEDUP_REMOVED lines=13> */
.L_x_12102:
[----:B------:R-:W-:Y:S05]  /*7620*/  BSYNC B0 ;  /* 0x0000000000007941 */ /* 0x000fea0003800000 */
.L_x_12101:
[----:B------:R-:W-:Y:S01]  /*7630*/  UMOV UR42, 0xffffffff ;  /* 0xffffffff002a7882 */ /* 0x000fe20000000000 */
[----:B------:R-:W-:Y:S02]  /*7640*/  ISETP.GT.U32.AND P0, PT, R136, 0x1d, PT ;  /* 0x0000001d8800780c */ /* 0x000fe40003f04070 */
[----:B------:R-:W-:Y:S11]  /*7650*/  BRA.DIV UR42, `(.L_x_12103) ;  /* 0x000000722abc7947 */ /* 0x000ff6000b800000 */
[----:B--2---:R2:W1:Y:S04]  /*7660*/  SHFL.DOWN PT, R124, R249, 0x2, 0x1f ;  /* 0x08401f00f97c7f89 */ /* 0x00446800000e0000 */
[----:B---3--:R2:W3:Y:S04]  /*7670*/  SHFL.DOWN PT, R125, R246, 0x2, 0x1f ;  /* 0x08401f00f67d7f89 */ /* 0x0084e800000e0000 */
[----:B----4-:R2:W4:Y:S04]  /*7680*/  SHFL.DOWN PT, R126, R245, 0x2, 0x1f ;  /* 0x08401f00f57e7f89 */ /* 0x01052800000e0000 */
[----:B0-----:R2:W0:Y:S02]  /*7690*/  SHFL.DOWN PT, R248, R244, 0x2, 0x1f ;  /* 0x08401f00f4f87f89 */ /* 0x00142400000e0000 */
.L_x_12245:
        /* <DEDUP_REMOVED lines=13> */
.L_x_12105:
[----:B------:R-:W-:Y:S05]  /*7770*/  BSYNC B0 ;  /* 0x0000000000007941 */ /* 0x000fea0003800000 */
.L_x_12104:
[----:B------:R-:W-:Y:S01]  /*7780*/  UMOV UR42, 0xffffffff ;  /* 0xffffffff002a7882 */ /* 0x000fe20000000000 */
[----:B------:R-:W-:Y:S02]  /*7790*/  ISETP.GT.U32.AND P0, PT, R136, 0x1b, PT ;  /* 0x0000001b8800780c */ /* 0x000fe40003f04070 */
[----:B------:R-:W-:Y:S11]  /*77a0*/  BRA.DIV UR42, `(.L_x_12106) ;  /* 0x000000722ad87947 */ /* 0x000ff6000b800000 */
[----:B-1----:R1:W1:Y:S04]  /*77b0*/  SHFL.DOWN PT, R124, R249, 0x4, 0x1f ;  /* 0x08801f00f97c7f89 */ /* 0x00226800000e0000 */
[----:B---3--:R3:W1:Y:S04]  /*77c0*/  SHFL.DOWN PT, R125, R246, 0x4, 0x1f ;  /* 0x08801f00f67d7f89 */ /* 0x00866800000e0000 */
[----:B----4-:R3:W4:Y:S04]  /*77d0*/  SHFL.DOWN PT, R126, R245, 0x4, 0x1f ;  /* 0x08801f00f57e7f89 */ /* 0x01072800000e0000 */
[----:B0-----:R3:W0:Y:S02]  /*77e0*/  SHFL.DOWN PT, R248, R244, 0x4, 0x1f ;  /* 0x08801f00f4f87f89 */ /* 0x00162400000e0000 */
.L_x_12251:
        /* <DEDUP_REMOVED lines=13> */
.L_x_12108:
[----:B------:R-:W-:Y:S05]  /*78c0*/  BSYNC B0 ;  /* 0x0000000000007941 */ /* 0x000fea0003800000 */
.L_x_12107:
[----:B------:R-:W-:Y:S01]  /*78d0*/  UMOV UR42, 0xffffffff ;  /* 0xffffffff002a7882 */ /* 0x000fe20000000000 */
[----:B------:R-:W-:Y:S02]  /*78e0*/  ISETP.GT.U32.AND P0, PT, R136, 0x17, PT ;  /* 0x000000178800780c */ /* 0x000fe40003f04070 */
[----:B------:R-:W-:Y:S11]  /*78f0*/  BRA.DIV UR42, `(.L_x_12109) ;  /* 0x000000722af47947 */ /* 0x000ff6000b800000 */
[----:B-1----:R1:W1:Y:S04]  /*7900*/  SHFL.DOWN PT, R124, R249, 0x8, 0x1f ;  /* 0x09001f00f97c7f89 */ /* 0x00226800000e0000 */
[----:B------:R0:W1:Y:S04]  /*7910*/  SHFL.DOWN PT, R125, R246, 0x8, 0x1f ;  /* 0x09001f00f67d7f89 */ /* 0x00006800000e0000 */
[----:B----4-:R4:W1:Y:S04]  /*7920*/  SHFL.DOWN PT, R126, R245, 0x8, 0x1f ;  /* 0x09001f00f57e7f89 */ /* 0x01086800000e0000 */
[----:B0-----:R4:W0:Y:S02]  /*7930*/  SHFL.DOWN PT, R248, R244, 0x8, 0x1f ;  /* 0x09001f00f4f87f89 */ /* 0x00182400000e0000 */
.L_x_12257:
        /* <DEDUP_REMOVED lines=13> */
.L_x_12111:
[----:B------:R-:W-:Y:S05]  /*7a10*/  BSYNC B0 ;  /* 0x0000000000007941 */ /* 0x000fea0003800000 */
.L_x_12110:
[----:B------:R-:W-:Y:S01]  /*7a20*/  UMOV UR42, 0xffffffff ;  /* 0xffffffff002a7882 */ /* 0x000fe20000000000 */
[----:B------:R-:W-:Y:S02]  /*7a30*/  ISETP.GT.U32.AND P0, PT, R136, 0xf, PT ;  /* 0x0000000f8800780c */ /* 0x000fe40003f04070 */
[----:B------:R-:W-:Y:S11]  /*7a40*/  BRA.DIV UR42, `(.L_x_12112) ;  /* 0x000000762a107947 */ /* 0x000ff6000b800000 */
[----:B-1----:R1:W1:Y:S04]  /*7a50*/  SHFL.DOWN PT, R124, R249, 0x10, 0x1f ;  /* 0x0a001f00f97c7f89 */ /* 0x00226800000e0000 */
[----:B------:R0:W1:Y:S04]  /*7a60*/  SHFL.DOWN PT, R125, R246, 0x10, 0x1f ;  /* 0x0a001f00f67d7f89 */ /* 0x00006800000e0000 */
[----:B------:R1:W1:Y:S04]  /*7a70*/  SHFL.DOWN PT, R126, R245, 0x10, 0x1f ;  /* 0x0a001f00f57e7f89 */ /* 0x00026800000e0000 */
[----:B0-----:R0:W0:Y:S02]  /*7a80*/  SHFL.DOWN PT, R248, R244, 0x10, 0x1f ;  /* 0x0a001f00f4f87f89 */ /* 0x00102400000e0000 */
.L_x_12263:
        /* <DEDUP_REMOVED lines=13> */
.L_x_12114:
[----:B------:R-:W-:Y:S05]  /*7b60*/  BSYNC B0 ;  /* 0x0000000000007941 */ /* 0x000fea0003800000 */
.L_x_12113:
[----:B------:R-:W-:Y:S01]  /*7b70*/  UMOV UR42, 0xffffffff ;  /* 0xffffffff002a7882 */ /* 0x000fe20000000000 */
[----:B------:R-:W-:Y:S02]  /*7b80*/  ISETP.NE.AND P0, PT, R156, 0x1f, PT ;  /* 0x0000001f9c00780c */ /* 0x000fe40003f05270 */
[----:B------:R-:W-:Y:S11]  /*7b90*/  BRA.DIV UR42, `(.L_x_12115) ;  /* 0x000000762a2c7947 */ /* 0x000ff6000b800000 */
[----:B------:R-:W5:Y:S04]  /*7ba0*/  SHFL.IDX PT, R247, R246, RZ, 0x1f ;  /* 0x00001ffff6f77589 */ /* 0x000f6800000e0000 */
[----:B------:R-:W1:Y:S04]  /*7bb0*/  SHFL.IDX PT, R136, R249, RZ, 0x1f ;  /* 0x00001ffff9887589 */ /* 0x000e6800000e0000 */
[----:B------:R-:W2:Y:S04]  /*7bc0*/  SHFL.DOWN PT, R241, R249, 0x1, 0x1f ;  /* 0x08201f00f9f17f89 */ /* 0x000ea800000e0000 */
[----:B------:R-:W2:Y:S04]  /*7bd0*/  SHFL.IDX PT, R240, R245, RZ, 0x1f ;  /* 0x00001ffff5f07589 */ /* 0x000ea800000e0000 */
[----:B------:R-:W2:Y:S04]  /*7be0*/  SHFL.DOWN PT, R243, R245, 0x1, 0x1f ;  /* 0x08201f00f5f37f89 */ /* 0x000ea800000e0000 */
[----:B------:R-:W2:Y:S04]  /*7bf0*/  SHFL.IDX PT, R237, R244, RZ, 0x1f ;  /* 0x00001ffff4ed7589 */ /* 0x000ea800000e0000 */
[----:B0-----:R-:W0:Y:S01]  /*7c00*/  SHFL.DOWN PT, R248, R244, 0x1, 0x1f ;  /* 0x08201f00f4f87f89 */ /* 0x001e2200000e0000 */
[-C--:B-----5:R-:W-:Y:S01]  /*7c10*/  FMUL.FTZ R235, R123, R247.reuse ;  /* 0x000000f77beb7220 */ /* 0x0a0fe20000410000 */
[CC--:B------:R-:W-:Y:S01]  /*7c20*/  FMUL.FTZ R236, R122.reuse, R247.reuse ;  /* 0x000000f77aec7220 */ /* 0x0c0fe20000410000 */
        /* <DEDUP_REMOVED lines=8> */
[----:B--23--:R-:W-:-:S07]  /*7cb0*/  FMUL.FTZ R246, R120, R247 ;  /* 0x000000f778f67220 */ /* 0x00cfce0000410000 */
.L_x_12277:
[----:B------:R-:W-:Y:S01]  /*7cc0*/  BSSY B0, `(.L_x_12116) ;  /* 0x000000f000007945 */ /* 0x000fe20003800000 */
[----:B0-----:R-:W-:Y:S02]  /*7cd0*/  MOV R124, R252 ;  /* 0x000000fc007c7202 */ /* 0x001fe40000000f00 */
[----:B------:R-:W-:Y:S02]  /*7ce0*/  MOV R125, R251 ;  /* 0x000000fb007d7202 */ /* 0x000fe40000000f00 */
[----:B------:R-:W-:Y:S01]  /*7cf0*/  MOV R126, R250 ;  /* 0x000000fa007e7202 */ /* 0x000fe20000000f00 */
[----:B------:R-:W-:Y:S06]  /*7d00*/  @!P0 BRA `(.L_x_12117) ;  /* 0x0000000000288947 */ /* 0x000fec0003800000 */
[C---:B-1----:R-:W-:Y:S01]  /*7d10*/  FMUL.FTZ R122, R242.reuse, R127 ;  /* 0x0000007ff27a7220 */ /* 0x042fe20000410000 */
[C---:B----4-:R-:W-:Y:S01]  /*7d20*/  FMUL.FTZ R244, R242.reuse, R126 ;  /* 0x0000007ef2f47220 */ /* 0x050fe20000410000 */
        /* <DEDUP_REMOVED lines=8> */
.L_x_12117:
[----:B------:R-:W-:Y:S05]  /*7db0*/  BSYNC B0 ;  /* 0x0000000000007941 */ /* 0x000fea0003800000 */
.L_x_12116:
[C---:B------:R-:W-:Y:S01]  /*7dc0*/  FMUL.FTZ R122, R117.reuse, R126 ;  /* 0x0000007e757a7220 */ /* 0x040fe20000410000 */
[CC--:B-1----:R-:W-:Y:S01]  /*7dd0*/  FMUL.FTZ R123, R117.reuse, R127.reuse ;  /* 0x0000007f757b7220 */ /* 0x0c2fe20000410000 */
        /* <DEDUP_REMOVED lines=14> */
.L_x_12099:
        /* <DEDUP_REMOVED lines=26> */
[----:B------:R-:W-:Y:S01]  /*8060*/  FADD.FTZ R141, R134, R141 ;  /* 0x0000008d868d7221 */ /* 0x000fe20000010000 */
[----:B------:R-:W-:Y:S01]  /*8070*/  FMUL.FTZ R134, R41, R32 ;  /* 0x0000002029867220 */ /* 0x000fe20000410000 */
[CC--:B------:R-:W-:Y:S01]  /*8080*/  FMUL.FTZ R119, R115.reuse, R135.reuse ;  /* 0x0000008773777220 */ /* 0x0c0fe20000410000 */
[----:B------:R-:W-:Y:S01]  /*8090*/  FMUL.FTZ R116, R158, -R135 ;  /* 0x800000879e747220 */ /* 0x000fe20000410000 */
[-C--:B------:R-:W-:Y:S01]  /*80a0*/  FFMA.FTZ R115, R115, -R118.reuse, R218 ;  /* 0x8000007673737223 */ /* 0x080fe200000100da */
[C---:B------:R-:W-:Y:S01]  /*80b0*/  FFMA.FTZ R118, R114.reuse, -R118, R215 ;  /* 0x8000007672767223 */ /* 0x040fe200000100d7 */
[-C--:B------:R-:W-:Y:S01]  /*80c0*/  FFMA.FTZ R114, R114, R141.reuse, R119 ;  /* 0x0000008d72727223 */ /* 0x080fe20000010077 */
[-C--:B------:R-:W-:Y:S01]  /*80d0*/  FMUL.FTZ R158, R158, -R141.reuse ;  /* 0x8000008d9e9e7220 */ /* 0x080fe20000410000 */
[----:B------:R-:W-:Y:S01]  /*80e0*/  FFMA.FTZ R117, R159, R141, -R116 ;  /* 0x0000008d9f757223 */ /* 0x000fe20000010874 */
[----:B------:R-:W-:Y:S01]  /*80f0*/  FMUL.FTZ R119, R141, UR45 ;  /* 0x0000002d8d777c20 */ /* 0x000fe20008410000 */
[----:B------:R-:W-:Y:S01]  /*8100*/  FMUL.FTZ R116, R135, UR45 ;  /* 0x0000002d87747c20 */ /* 0x000fe20008410000 */
[----:B------:R-:W-:Y:S01]  /*8110*/  FFMA.FTZ R158, R159, R135, R158 ;  /* 0x000000879f9e7223 */ /* 0x000fe2000001009e */
[CC--:B-1----:R-:W-:Y:S01]  /*8120*/  FMUL.FTZ R122, R135.reuse, R18.reuse ;  /* 0x00000012877a7220 */ /* 0x0c2fe20000410000 */
[----:B------:R-:W-:Y:S01]  /*8130*/  FFMA.FTZ R120, R135, UR56, -R119 ;  /* 0x0000003887787c23 */ /* 0x000fe20008010877 */
[C---:B------:R-:W-:Y:S01]  /*8140*/  FFMA.FTZ R119, R141.reuse, UR56, R116 ;  /* 0x000000388d777c23 */ /* 0x040fe20008010074 */
[----:B------:R-:W-:Y:S01]  /*8150*/  FMUL.FTZ R116, R141, R18 ;  /* 0x000000128d747220 */ /* 0x000fe20000410000 */
[----:B------:R-:W-:Y:S01]  /*8160*/  FADD.FTZ R158, -R133, R158 ;  /* 0x0000009e859e7221 */ /* 0x000fe20000010100 */
[C---:B------:R-:W-:Y:S01]  /*8170*/  FMUL.FTZ R121, R115.reuse, R122 ;  /* 0x0000007a73797220 */ /* 0x040fe20000410000 */
[----:B------:R-:W-:Y:S01]  /*8180*/  FADD.FTZ R137, R132, R117 ;  /* 0x0000007584897221 */ /* 0x000fe20000010000 */
[----:B------:R-:W-:Y:S01]  /*8190*/  LEA R117, R124, R153, 0x2 ;  /* 0x000000997c757211 */ /* 0x000fe200078e10ff */
[-C--:B------:R-:W-:Y:S01]  /*81a0*/  FMUL.FTZ R125, R115, R116.reuse ;  /* 0x00000074737d7220 */ /* 0x080fe20000410000 */
[----:B------:R-:W-:Y:S01]  /*81b0*/  FMUL.FTZ R124, R51, R116 ;  /* 0x00000074337c7220 */ /* 0x000fe20000410000 */
[----:B------:R-:W-:Y:S01]  /*81c0*/  FMUL.FTZ R123, R115, R120 ;  /* 0x00000078737b7220 */ /* 0x000fe20000410000 */
[----:B------:R-:W-:Y:S01]  /*81d0*/  FFMA.FTZ R116, R118, R116, R121 ;  /* 0x0000007476747223 */ /* 0x000fe20000010079 */
[----:B------:R-:W-:Y:S01]  /*81e0*/  FMUL.FTZ R120, R160, -R158 ;  /* 0x8000009ea0787220 */ /* 0x000fe20000410000 */
[----:B------:R-:W-:Y:S01]  /*81f0*/  FMUL.FTZ R121, R50, R17 ;  /* 0x0000001132797220 */ /* 0x000fe20000410000 */
[CC--:B------:R-:W-:Y:S01]  /*8200*/  FFMA.FTZ R115, R118.reuse, R122.reuse, -R125 ;  /* 0x0000007a76737223 */ /* 0x0c0fe2000001087d */
[----:B------:R-:W-:Y:S01]  /*8210*/  FFMA.FTZ R118, R118, R119, R123 ;  /* 0x0000007776767223 */ /* 0x000fe2000001007b */
[-C--:B------:R-:W-:Y:S01]  /*8220*/  FFMA.FTZ R119, R161, R137.reuse, -R120 ;  /* 0x00000089a1777223 */ /* 0x080fe20000010878 */
[----:B------:R-:W-:Y:S01]  /*8230*/  FMUL.FTZ R126, R51, R122 ;  /* 0x0000007a337e7220 */ /* 0x000fe20000410000 */
[----:B------:R-:W-:Y:S01]  /*8240*/  FMUL.FTZ R160, R160, -R137 ;  /* 0x80000089a0a07220 */ /* 0x000fe20000410000 */
[C---:B------:R-:W-:Y:S01]  /*8250*/  FFMA.FTZ R120, R113.reuse, -R121, R196 ;  /* 0x8000007971787223 */ /* 0x040fe200000100c4 */
[-C--:B------:R-:W-:Y:S01]  /*8260*/  FMUL.FTZ R113, R113, R158.reuse ;  /* 0x0000009e71717220 */ /* 0x080fe20000410000 */
[C---:B------:R-:W-:Y:S01]  /*8270*/  FMUL.FTZ R122, R158.reuse, UR45 ;  /* 0x0000002d9e7a7c20 */ /* 0x040fe20008410000 */
[----:B------:R-:W-:Y:S01]  /*8280*/  FMUL.FTZ R123, R137, UR45 ;  /* 0x0000002d897b7c20 */ /* 0x000fe20008410000 */
[----:B------:R-:W-:Y:S01]  /*8290*/  FMUL.FTZ R125, R158, R17 ;  /* 0x000000119e7d7220 */ /* 0x000fe20000410000 */
[----:B------:R-:W-:Y:S01]  /*82a0*/  FFMA.FTZ R160, R161, R158, R160 ;  /* 0x0000009ea1a07223 */ /* 0x000fe200000100a0 */
[C---:B------:R-:W-:Y:S01]  /*82b0*/  FFMA.FTZ R113, R112.reuse, R137, R113 ;  /* 0x0000008970717223 */ /* 0x040fe20000010071 */
[C---:B------:R-:W-:Y:S01]  /*82c0*/  FFMA.FTZ R122, R137.reuse, UR56, R122 ;  /* 0x00000038897a7c23 */ /* 0x040fe2000801007a */
[----:B------:R-:W-:Y:S01]  /*82d0*/  FFMA.FTZ R121, R112, -R121, R197 ;  /* 0x8000007970797223 */ /* 0x000fe200000100c5 */
[----:B------:R-:W-:Y:S01]  /*82e0*/  FFMA.FTZ R123, R158, UR56, -R123 ;  /* 0x000000389e7b7c23 */ /* 0x000fe2000801087b */
[----:B------:R-:W-:Y:S01]  /*82f0*/  FMUL.FTZ R137, R137, R17 ;  /* 0x0000001189897220 */ /* 0x000fe20000410000 */
[C---:B------:R-:W-:Y:S01]  /*8300*/  FMUL.FTZ R112, R120.reuse, R125 ;  /* 0x0000007d78707220 */ /* 0x040fe20000410000 */
[----:B------:R-:W-:Y:S01]  /*8310*/  FADD.FTZ R160, -R131, R160 ;  /* 0x000000a083a07221 */ /* 0x000fe20000010100 */
[----:B------:R0:W-:Y:S01]  /*8320*/  STS [R117+0x4278], R124 ;  /* 0x0042787c75007388 */ /* 0x0001e20000000800 */
[----:B------:R-:W-:Y:S01]  /*8330*/  FMUL.FTZ R136, R120, R137 ;  /* 0x0000008978887220 */ /* 0x000fe20000410000 */
[----:B------:R-:W-:Y:S01]  /*8340*/  FADD.FTZ R141, R130, R119 ;  /* 0x00000077828d7221 */ /* 0x000fe20000010000 */
[-C--:B------:R-:W-:Y:S01]  /*8350*/  FMUL.FTZ R130, R50, R125.reuse ;  /* 0x0000007d32827220 */ /* 0x080fe20000410000 */
[----:B------:R1:W-:Y:S01]  /*8360*/  STS [R117+0x427c], R126 ;  /* 0x00427c7e75007388 */ /* 0x0003e20000000800 */
[----:B------:R-:W-:Y:S01]  /*8370*/  FFMA.FTZ R136, R121, R125, -R136 ;  /* 0x0000007d79887223 */ /* 0x000fe20000010888 */
[----:B------:R-:W-:Y:S01]  /*8380*/  FMUL.FTZ R125, R160, R20 ;  /* 0x00000014a07d7220 */ /* 0x000fe20000410000 */
[----:B------:R-:W-:Y:S01]  /*8390*/  FFMA.FTZ R218, -R0, R218, -RZ ;  /* 0x000000da00da7223 */ /* 0x000fe200000109ff */
[----:B------:R-:W-:Y:S01]  /*83a0*/  STS [R117+0x4274], R130 ;  /* 0x0042748275007388 */ /* 0x000fe20000000800 */
[----:B0-----:R-:W-:Y:S01]  /*83b0*/  FMUL.FTZ R124, R120, R123 ;  /* 0x0000007b787c7220 */ /* 0x001fe20000410000 */
[----:B------:R-:W-:Y:S01]  /*83c0*/  FMUL.FTZ R120, R49, R20 ;  /* 0x0000001431787220 */ /* 0x000fe20000410000 */
[----:B------:R-:W-:Y:S01]  /*83d0*/  FMUL.FTZ R123, R141, UR45 ;  /* 0x0000002d8d7b7c20 */ /* 0x000fe20008410000 */
[-C--:B-1----:R-:W-:Y:S01]  /*83e0*/  FMUL.FTZ R126, R50, R137.reuse ;  /* 0x00000089327e7220 */ /* 0x082fe20000410000 */
[C---:B------:R-:W-:Y:S01]  /*83f0*/  FFMA.FTZ R137, R121.reuse, R137, R112 ;  /* 0x0000008979897223 */ /* 0x040fe20000010070 */
[----:B------:R-:W-:Y:S01]  /*8400*/  FMUL.FTZ R112, R162, -R160 ;  /* 0x800000a0a2707220 */ /* 0x000fe20000410000 */
[----:B------:R-:W-:Y:S01]  /*8410*/  FFMA.FTZ R119, R121, R122, R124 ;  /* 0x0000007a79777223 */ /* 0x000fe2000001007c */
[C---:B------:R-:W-:Y:S01]  /*8420*/  FFMA.FTZ R122, R111.reuse, -R120, R200 ;  /* 0x800000786f7a7223 */ /* 0x040fe200000100c8 */
[----:B------:R-:W-:Y:S01]  /*8430*/  FMUL.FTZ R111, R111, R160 ;  /* 0x000000a06f6f7220 */ /* 0x000fe20000410000 */
[CC--:B------:R-:W-:Y:S01]  /*8440*/  FFMA.FTZ R121, R163.reuse, R141.reuse, -R112 ;  /* 0x0000008da3797223 */ /* 0x0c0fe20000010870 */
[----:B------:R-:W-:Y:S01]  /*8450*/  FFMA.FTZ R112, R110, -R120, R201 ;  /* 0x800000786e707223 */ /* 0x000fe200000100c9 */
[-C--:B------:R-:W-:Y:S01]  /*8460*/  FMUL.FTZ R162, R162, -R141.reuse ;  /* 0x8000008da2a27220 */ /* 0x080fe20000410000 */
[----:B------:R-:W-:Y:S01]  /*8470*/  FMUL.FTZ R120, R160, UR45 ;  /* 0x0000002da0787c20 */ /* 0x000fe20008410000 */
[----:B------:R-:W-:Y:S01]  /*8480*/  FFMA.FTZ R110, R110, R141, R111 ;  /* 0x0000008d6e6e7223 */ /* 0x000fe2000001006f */
[----:B------:R-:W-:Y:S01]  /*8490*/  FFMA.FTZ R111, R160, UR56, -R123 ;  /* 0x00000038a06f7c23 */ /* 0x000fe2000801087b */
[----:B------:R-:W-:Y:S01]  /*84a0*/  FFMA.FTZ R162, R163, R160, R162 ;  /* 0x000000a0a3a27223 */ /* 0x000fe200000100a2 */
[C---:B------:R-:W-:Y:S01]  /*84b0*/  FFMA.FTZ R123, R141.reuse, UR56, R120 ;  /* 0x000000388d7b7c23 */ /* 0x040fe20008010078 */
[----:B------:R-:W-:Y:S01]  /*84c0*/  FMUL.FTZ R141, R141, R20 ;  /* 0x000000148d8d7220 */ /* 0x000fe20000410000 */
[----:B------:R-:W-:Y:S01]  /*84d0*/  FADD.FTZ R131, R128, R121 ;  /* 0x0000007980837221 */ /* 0x000fe20000010000 */
[----:B------:R-:W-:Y:S01]  /*84e0*/  FADD.FTZ R162, -R129, R162 ;  /* 0x000000a281a27221 */ /* 0x000fe20000010100 */
[C---:B------:R-:W-:Y:S01]  /*84f0*/  FMUL.FTZ R127, R122.reuse, R125 ;  /* 0x0000007d7a7f7220 */ /* 0x040fe20000410000 */
[C---:B------:R-:W-:Y:S01]  /*8500*/  FMUL.FTZ R140, R122.reuse, R141 ;  /* 0x0000008d7a8c7220 */ /* 0x040fe20000410000 */
[----:B------:R0:W-:Y:S01]  /*8510*/  STS [R117+0x4270], R126 ;  /* 0x0042707e75007388 */ /* 0x0001e20000000800 */
[----:B------:R-:W-:Y:S01]  /*8520*/  FMUL.FTZ R121, R122, R111 ;  /* 0x0000006f7a797220 */ /* 0x000fe20000410000 */
[----:B------:R-:W-:Y:S01]  /*8530*/  FMUL.FTZ R111, R48, R19 ;  /* 0x00000013306f7220 */ /* 0x000fe20000410000 */
[-C--:B------:R-:W-:Y:S01]  /*8540*/  FMUL.FTZ R124, R49, R141.reuse ;  /* 0x0000008d317c7220 */ /* 0x080fe20000410000 */
[-C--:B------:R-:W-:Y:S01]  /*8550*/  FMUL.FTZ R120, R164, -R162.reuse ;  /* 0x800000a2a4787220 */ /* 0x080fe20000410000 */
[C---:B------:R-:W-:Y:S01]  /*8560*/  FFMA.FTZ R141, R112.reuse, R141, R127 ;  /* 0x0000008d708d7223 */ /* 0x040fe2000001007f */
[C---:B------:R-:W-:Y:S01]  /*8570*/  FFMA.FTZ R140, R112.reuse, R125, -R140 ;  /* 0x0000007d708c7223 */ /* 0x040fe2000001088c */
[----:B------:R-:W-:Y:S01]  /*8580*/  FFMA.FTZ R112, R112, R123, R121 ;  /* 0x0000007b70707223 */ /* 0x000fe20000010079 */
[----:B------:R-:W-:Y:S01]  /*8590*/  FFMA.FTZ R121, R109, -R111, R216 ;  /* 0x8000006f6d797223 */ /* 0x000fe200000100d8 */
[----:B------:R-:W-:Y:S01]  /*85a0*/  FFMA.FTZ R120, R165, R131, -R120 ;  /* 0x00000083a5787223 */ /* 0x000fe20000010878 */
[----:B0-----:R-:W-:Y:S01]  /*85b0*/  FMUL.FTZ R126, R49, R125 ;  /* 0x0000007d317e7220 */ /* 0x001fe20000410000 */
[-C--:B------:R-:W-:Y:S01]  /*85c0*/  FMUL.FTZ R109, R109, R162.reuse ;  /* 0x000000a26d6d7220 */ /* 0x080fe20000410000 */
[C---:B------:R-:W-:Y:S01]  /*85d0*/  FMUL.FTZ R123, R131.reuse, UR45 ;  /* 0x0000002d837b7c20 */ /* 0x040fe20008410000 */
[----:B------:R-:W-:Y:S01]  /*85e0*/  FMUL.FTZ R164, R164, -R131 ;  /* 0x80000083a4a47220 */ /* 0x000fe20000410000 */
[C---:B------:R-:W-:Y:S01]  /*85f0*/  FFMA.FTZ R111, R108.reuse, -R111, R213 ;  /* 0x8000006f6c6f7223 */ /* 0x040fe200000100d5 */
[----:B------:R0:W-:Y:S01]  /*8600*/  STS [R117+0x426c], R126 ;  /* 0x00426c7e75007388 */ /* 0x0001e20000000800 */
[----:B------:R-:W-:Y:S01]  /*8610*/  FFMA.FTZ R109, R108, R131, R109 ;  /* 0x000000836c6d7223 */ /* 0x000fe2000001006d */
[-C--:B------:R-:W-:Y:S01]  /*8620*/  FMUL.FTZ R158, R131, R19.reuse ;  /* 0x00000013839e7220 */ /* 0x080fe20000410000 */
[----:B------:R-:W-:Y:S01]  /*8630*/  FADD.FTZ R233, R233, R120 ;  /* 0x00000078e9e97221 */ /* 0x000fe20000010000 */
[C---:B------:R-:W-:Y:S01]  /*8640*/  FMUL.FTZ R122, R162.reuse, UR45 ;  /* 0x0000002da27a7c20 */ /* 0x040fe20008410000 */
[----:B------:R-:W-:Y:S01]  /*8650*/  FFMA.FTZ R108, R162, UR56, -R123 ;  /* 0x00000038a26c7c23 */ /* 0x000fe2000801087b */
[----:B------:R-:W-:Y:S01]  /*8660*/  FFMA.FTZ R165, R165, R162, R164 ;  /* 0x000000a2a5a57223 */ /* 0x000fe200000100a4 */
[----:B------:R1:W-:Y:S01]  /*8670*/  STS [R117+0x4268], R124 ;  /* 0x0042687c75007388 */ /* 0x0003e20000000800 */
[-C--:B------:R-:W-:Y:S01]  /*8680*/  FMUL.FTZ R159, R121, R158.reuse ;  /* 0x0000009e799f7220 */ /* 0x080fe20000410000 */
[----:B------:R-:W-:Y:S01]  /*8690*/  FMUL.FTZ R128, R48, R158 ;  /* 0x0000009e30807220 */ /* 0x000fe20000410000 */
[----:B0-----:R-:W-:Y:S01]  /*86a0*/  FMUL.FTZ R126, R162, R19 ;  /* 0x00000013a27e7220 */ /* 0x001fe20000410000 */
[----:B------:R-:W-:Y:S01]  /*86b0*/  FFMA.FTZ R122, R131, UR56, R122 ;  /* 0x00000038837a7c23 */ /* 0x000fe2000801007a */
[----:B------:R-:W-:Y:S01]  /*86c0*/  FADD.FTZ R165, -R234, R165 ;  /* 0x000000a5eaa57221 */ /* 0x000fe20000010100 */
[----:B------:R-:W-:Y:S01]  /*86d0*/  FMUL.FTZ R123, R233, UR45 ;  /* 0x0000002de97b7c20 */ /* 0x000fe20008410000 */
[-C--:B------:R-:W-:Y:S01]  /*86e0*/  FMUL.FTZ R120, R121, R126.reuse ;  /* 0x0000007e79787220 */ /* 0x080fe20000410000 */
[-C--:B------:R-:W-:Y:S01]  /*86f0*/  FFMA.FTZ R159, R111, R126.reuse, -R159 ;  /* 0x0000007e6f9f7223 */ /* 0x080fe2000001089f */
[----:B------:R-:W-:Y:S01]  /*8700*/  FMUL.FTZ R130, R48, R126 ;  /* 0x0000007e30827220 */ /* 0x000fe20000410000 */
[----:B-1----:R-:W-:Y:S01]  /*8710*/  FMUL.FTZ R124, R121, R108 ;  /* 0x0000006c797c7220 */ /* 0x002fe20000410000 */
[----:B------:R-:W-:Y:S01]  /*8720*/  FFMA.FTZ R158, R111, R158, R120 ;  /* 0x0000009e6f9e7223 */ /* 0x000fe20000010078 */
[----:B------:R-:W-:Y:S01]  /*8730*/  FMUL.FTZ R120, R47, R22 ;  /* 0x000000162f787220 */ /* 0x000fe20000410000 */
[C---:B------:R-:W-:Y:S01]  /*8740*/  FMUL.FTZ R108, R166.reuse, -R165 ;  /* 0x800000a5a66c7220 */ /* 0x040fe20000410000 */
[----:B------:R-:W-:Y:S01]  /*8750*/  FFMA.FTZ R111, R111, R122, R124 ;  /* 0x0000007a6f6f7223 */ /* 0x000fe2000001007c */
[----:B------:R-:W-:Y:S01]  /*8760*/  FMUL.FTZ R166, R166, -R233 ;  /* 0x800000e9a6a67220 */ /* 0x000fe20000410000 */
[-C--:B------:R-:W-:Y:S01]  /*8770*/  FFMA.FTZ R122, R107, -R120.reuse, R212 ;  /* 0x800000786b7a7223 */ /* 0x080fe200000100d4 */
[C---:B------:R-:W-:Y:S01]  /*8780*/  FFMA.FTZ R121, R106.reuse, -R120, R211 ;  /* 0x800000786a797223 */ /* 0x040fe200000100d3 */
[----:B------:R-:W-:Y:S01]  /*8790*/  FMUL.FTZ R120, R165, UR45 ;  /* 0x0000002da5787c20 */ /* 0x000fe20008410000 */
[----:B------:R-:W-:Y:S01]  /*87a0*/  FMUL.FTZ R107, R107, R165 ;  /* 0x000000a56b6b7220 */ /* 0x000fe20000410000 */
[-C--:B------:R-:W-:Y:S01]  /*87b0*/  FFMA.FTZ R108, R167, R233.reuse, -R108 ;  /* 0x000000e9a76c7223 */ /* 0x080fe2000001086c */
[-C--:B------:R-:W-:Y:S01]  /*87c0*/  FMUL.FTZ R160, R165, R22.reuse ;  /* 0x00000016a5a07220 */ /* 0x080fe20000410000 */
[C---:B------:R-:W-:Y:S01]  /*87d0*/  FFMA.FTZ R124, R233.reuse, UR56, R120 ;  /* 0x00000038e97c7c23 */ /* 0x040fe20008010078 */
[----:B------:R-:W-:Y:S01]  /*87e0*/  FMUL.FTZ R120, R233, R22 ;  /* 0x00000016e9787220 */ /* 0x000fe20000410000 */
[----:B------:R-:W-:Y:S01]  /*87f0*/  FFMA.FTZ R106, R106, R233, R107 ;  /* 0x000000e96a6a7223 */ /* 0x000fe2000001006b */
[----:B------:R-:W-:Y:S01]  /*8800*/  FFMA.FTZ R123, R165, UR56, -R123 ;  /* 0x00000038a57b7c23 */ /* 0x000fe2000801087b */
[----:B------:R0:W-:Y:S01]  /*8810*/  STS [R117+0x4264], R130 ;  /* 0x0042648275007388 */ /* 0x0001e20000000800 */
[C---:B------:R-:W-:Y:S01]  /*8820*/  FMUL.FTZ R107, R122.reuse, R120 ;  /* 0x000000787a6b7220 */ /* 0x040fe20000410000 */
[----:B------:R-:W-:Y:S01]  /*8830*/  FFMA.FTZ R167, R167, R165, R166 ;  /* 0x000000a5a7a77223 */ /* 0x000fe200000100a6 */
[----:B------:R-:W-:Y:S01]  /*8840*/  FADD.FTZ R205, R205, R108 ;  /* 0x0000006ccdcd7221 */ /* 0x000fe20000010000 */
[C---:B------:R-:W-:Y:S01]  /*8850*/  FMUL.FTZ R126, R122.reuse, R160 ;  /* 0x000000a07a7e7220 */ /* 0x040fe20000410000 */
[----:B------:R-:W-:Y:S01]  /*8860*/  FMUL.FTZ R108, R122, R123 ;  /* 0x0000007b7a6c7220 */ /* 0x000fe20000410000 */
[----:B------:R-:W-:Y:S01]  /*8870*/  FADD.FTZ R162, -R232, R167 ;  /* 0x000000a7e8a27221 */ /* 0x000fe20000010100 */
[----:B------:R1:W-:Y:S01]  /*8880*/  STS [R117+0x4260], R128 ;  /* 0x0042608075007388 */ /* 0x0003e20000000800 */
[C---:B------:R-:W-:Y:S01]  /*8890*/  FFMA.FTZ R161, R121.reuse, R120, R126 ;  /* 0x0000007879a17223 */ /* 0x040fe2000001007e */
[----:B------:R-:W-:Y:S01]  /*88a0*/  FFMA.FTZ R108, R121, R124, R108 ;  /* 0x0000007c796c7223 */ /* 0x000fe2000001006c */
[-C--:B0-----:R-:W-:Y:S01]  /*88b0*/  FMUL.FTZ R130, R47, R160.reuse ;  /* 0x000000a02f827220 */ /* 0x081fe20000410000 */
[----:B------:R-:W-:Y:S01]  /*88c0*/  FFMA.FTZ R160, R121, R160, -R107 ;  /* 0x000000a079a07223 */ /* 0x000fe2000001086b */
[-C--:B------:R-:W-:Y:S01]  /*88d0*/  FMUL.FTZ R107, R46, R21.reuse ;  /* 0x000000152e6b7220 */ /* 0x080fe20000410000 */
[C---:B------:R-:W-:Y:S01]  /*88e0*/  FMUL.FTZ R123, R205.reuse, UR45 ;  /* 0x0000002dcd7b7c20 */ /* 0x040fe20008410000 */
[----:B------:R-:W-:Y:S01]  /*88f0*/  FMUL.FTZ R122, R162, UR45 ;  /* 0x0000002da27a7c20 */ /* 0x000fe20008410000 */
[----:B------:R-:W-:Y:S01]  /*8900*/  FMUL.FTZ R126, R205, R21 ;  /* 0x00000015cd7e7220 */ /* 0x000fe20000410000 */
[----:B------:R-:W-:Y:S01]  /*8910*/  FFMA.FTZ R121, R105, -R107, R210 ;  /* 0x8000006b69797223 */ /* 0x000fe200000100d2 */
[----:B-1----:R-:W-:Y:S01]  /*8920*/  FMUL.FTZ R128, R47, R120 ;  /* 0x000000782f807220 */ /* 0x002fe20000410000 */
[CC--:B------:R-:W-:Y:S01]  /*8930*/  FMUL.FTZ R120, R168.reuse, -R162.reuse ;  /* 0x800000a2a8787220 */ /* 0x0c0fe20000410000 */
[-C--:B------:R-:W-:Y:S01]  /*8940*/  FMUL.FTZ R105, R105, R162.reuse ;  /* 0x000000a269697220 */ /* 0x080fe20000410000 */
[----:B------:R-:W-:Y:S01]  /*8950*/  FMUL.FTZ R168, R168, -R205 ;  /* 0x800000cda8a87220 */ /* 0x000fe20000410000 */
[C---:B------:R-:W-:Y:S01]  /*8960*/  FFMA.FTZ R107, R104.reuse, -R107, R209 ;  /* 0x8000006b686b7223 */ /* 0x040fe200000100d1 */
[CC--:B------:R-:W-:Y:S01]  /*8970*/  FFMA.FTZ R120, R169.reuse, R205.reuse, -R120 ;  /* 0x000000cda9787223 */ /* 0x0c0fe20000010878 */
[----:B------:R-:W-:Y:S01]  /*8980*/  FFMA.FTZ R105, R104, R205, R105 ;  /* 0x000000cd68697223 */ /* 0x000fe20000010069 */
[----:B------:R-:W-:Y:S01]  /*8990*/  FFMA.FTZ R169, R169, R162, R168 ;  /* 0x000000a2a9a97223 */ /* 0x000fe200000100a8 */
[C---:B------:R-:W-:Y:S01]  /*89a0*/  FFMA.FTZ R104, R162.reuse, UR56, -R123 ;  /* 0x00000038a2687c23 */ /* 0x040fe2000801087b */
[----:B------:R-:W-:Y:S01]  /*89b0*/  FMUL.FTZ R162, R162, R21 ;  /* 0x00000015a2a27220 */ /* 0x000fe20000410000 */
[----:B------:R-:W-:Y:S01]  /*89c0*/  FADD.FTZ R203, R203, R120 ;  /* 0x00000078cbcb7221 */ /* 0x000fe20000010000 */
[----:B------:R-:W-:Y:S01]  /*89d0*/  FADD.FTZ R169, -R204, R169 ;  /* 0x000000a9cca97221 */ /* 0x000fe20000010100 */
[C---:B------:R-:W-:Y:S01]  /*89e0*/  FMUL.FTZ R123, R121.reuse, R126 ;  /* 0x0000007e797b7220 */ /* 0x040fe20000410000 */
[----:B------:R-:W-:Y:S01]  /*89f0*/  FMUL.FTZ R120, R121, R162 ;  /* 0x000000a279787220 */ /* 0x000fe20000410000 */
[----:B------:R-:W-:Y:S01]  /*8a00*/  FFMA.FTZ R122, R205, UR56, R122 ;  /* 0x00000038cd7a7c23 */ /* 0x000fe2000801007a */
[----:B------:R-:W-:Y:S01]  /*8a10*/  FMUL.FTZ R124, R121, R104 ;  /* 0x00000068797c7220 */ /* 0x000fe20000410000 */
[----:B------:R0:W-:Y:S01]  /*8a20*/  STS [R117+0x425c], R130 ;  /* 0x00425c8275007388 */ /* 0x0001e20000000800 */
[----:B------:R-:W-:Y:S01]  /*8a30*/  FFMA.FTZ R163, R107, R126, R120 ;  /* 0x0000007e6ba37223 */ /* 0x000fe20000010078 */
[-C--:B------:R-:W-:Y:S01]  /*8a40*/  FMUL.FTZ R120, R45, R24.reuse ;  /* 0x000000182d787220 */ /* 0x080fe20000410000 */
[C---:B------:R-:W-:Y:S01]  /*8a50*/  FMUL.FTZ R104, R170.reuse, -R169 ;  /* 0x800000a9aa687220 */ /* 0x040fe20000410000 */
[----:B------:R-:W-:Y:S01]  /*8a60*/  FMUL.FTZ R170, R170, -R203 ;  /* 0x800000cbaaaa7220 */ /* 0x000fe20000410000 */
[----:B------:R-:W-:Y:S01]  /*8a70*/  FMUL.FTZ R164, R169, R24 ;  /* 0x00000018a9a47220 */ /* 0x000fe20000410000 */
[C---:B------:R-:W-:Y:S01]  /*8a80*/  FFMA.FTZ R121, R103.reuse, -R120, R208 ;  /* 0x8000007867797223 */ /* 0x040fe200000100d0 */
[----:B------:R-:W-:Y:S01]  /*8a90*/  FMUL.FTZ R103, R103, R169 ;  /* 0x000000a967677220 */ /* 0x000fe20000410000 */
[C---:B------:R-:W-:Y:S01]  /*8aa0*/  FFMA.FTZ R104, R171.reuse, R203, -R104 ;  /* 0x000000cbab687223 */ /* 0x040fe20000010868 */
[----:B------:R-:W-:Y:S01]  /*8ab0*/  FFMA.FTZ R171, R171, R169, R170 ;  /* 0x000000a9abab7223 */ /* 0x000fe200000100aa */
[-C--:B0-----:R-:W-:Y:S01]  /*8ac0*/  FMUL.FTZ R130, R46, R162.reuse ;  /* 0x000000a22e827220 */ /* 0x081fe20000410000 */
[C---:B------:R-:W-:Y:S01]  /*8ad0*/  FFMA.FTZ R162, R107.reuse, R162, -R123 ;  /* 0x000000a26ba27223 */ /* 0x040fe2000001087b */
[----:B------:R-:W-:Y:S01]  /*8ae0*/  FFMA.FTZ R107, R107, R122, R124 ;  /* 0x0000007a6b6b7223 */ /* 0x000fe2000001007c */
[C---:B------:R-:W-:Y:S01]  /*8af0*/  FFMA.FTZ R122, R102.reuse, -R120, R207 ;  /* 0x80000078667a7223 */ /* 0x040fe200000100cf */
[----:B------:R-:W-:Y:S01]  /*8b00*/  FMUL.FTZ R120, R169, UR45 ;  /* 0x0000002da9787c20 */ /* 0x000fe20008410000 */
[----:B------:R-:W-:Y:S01]  /*8b10*/  FMUL.FTZ R123, R203, UR45 ;  /* 0x0000002dcb7b7c20 */ /* 0x000fe20008410000 */
[----:B------:R-:W-:Y:S01]  /*8b20*/  FFMA.FTZ R102, R102, R203, R103 ;  /* 0x000000cb66667223 */ /* 0x000fe20000010067 */
[----:B------:R-:W-:Y:S01]  /*8b30*/  FMUL.FTZ R165, R121, R164 ;  /* 0x000000a479a57220 */ /* 0x000fe20000410000 */
[----:B------:R-:W-:Y:S01]  /*8b40*/  FFMA.FTZ R103, R203, UR56, R120 ;  /* 0x00000038cb677c23 */ /* 0x000fe20008010078 */
[----:B------:R-:W-:Y:S01]  /*8b50*/  FFMA.FTZ R124, R169, UR56, -R123 ;  /* 0x00000038a97c7c23 */ /* 0x000fe2000801087b */
[----:B------:R-:W-:Y:S01]  /*8b60*/  FMUL.FTZ R120, R203, R24 ;  /* 0x00000018cb787220 */ /* 0x000fe20000410000 */
[----:B------:R-:W-:Y:S01]  /*8b70*/  FADD.FTZ R202, -R202, R171 ;  /* 0x000000abcaca7221 */ /* 0x000fe20000010100 */
[----:B------:R0:W-:Y:S01]  /*8b80*/  STS [R117+0x4258], R128 ;  /* 0x0042588075007388 */ /* 0x0001e20000000800 */
[C---:B------:R-:W-:Y:S01]  /*8b90*/  FMUL.FTZ R123, R121.reuse, R124 ;  /* 0x0000007c797b7220 */ /* 0x040fe20000410000 */
[-C--:B------:R-:W-:Y:S01]  /*8ba0*/  FMUL.FTZ R125, R121, R120.reuse ;  /* 0x00000078797d7220 */ /* 0x080fe20000410000 */
[----:B------:R-:W-:Y:S01]  /*8bb0*/  FFMA.FTZ R165, R122, R120, R165 ;  /* 0x000000787aa57223 */ /* 0x000fe200000100a5 */
[----:B------:R-:W-:Y:S01]  /*8bc0*/  FADD.FTZ R199, R199, R104 ;  /* 0x00000068c7c77221 */ /* 0x000fe20000010000 */
[----:B------:R-:W-:Y:S01]  /*8bd0*/  FMUL.FTZ R121, R44, R23 ;  /* 0x000000172c797220 */ /* 0x000fe20000410000 */
[----:B------:R-:W-:Y:S01]  /*8be0*/  FFMA.FTZ R104, R122, R103, R123 ;  /* 0x000000677a687223 */ /* 0x000fe2000001007b */
[----:B------:R-:W-:Y:S01]  /*8bf0*/  FMUL.FTZ R127, R202, R23 ;  /* 0x00000017ca7f7220 */ /* 0x000fe20000410000 */
[----:B------:R-:W-:Y:S01]  /*8c00*/  FMUL.FTZ R123, R199, UR45 ;  /* 0x0000002dc77b7c20 */ /* 0x000fe20008410000 */
[----:B------:R-:W-:Y:S01]  /*8c10*/  STS [R117+0x4254], R130 ;  /* 0x0042548275007388 */ /* 0x000fe20000000800 */
[----:B0-----:R-:W-:Y:S01]  /*8c20*/  FMUL.FTZ R128, R46, R126 ;  /* 0x0000007e2e807220 */ /* 0x001fe20000410000 */
[----:B------:R-:W-:Y:S01]  /*8c30*/  FMUL.FTZ R126, R45, R120 ;  /* 0x000000782d7e7220 */ /* 0x000fe20000410000 */
[CC--:B------:R-:W-:Y:S01]  /*8c40*/  FMUL.FTZ R120, R174.reuse, -R202.reuse ;  /* 0x800000caae787220 */ /* 0x0c0fe20000410000 */
[-C--:B------:R-:W-:Y:S01]  /*8c50*/  FMUL.FTZ R174, R174, -R199.reuse ;  /* 0x800000c7aeae7220 */ /* 0x080fe20000410000 */
[----:B------:R-:W-:Y:S01]  /*8c60*/  FFMA.FTZ R123, R202, UR56, -R123 ;  /* 0x00000038ca7b7c23 */ /* 0x000fe2000801087b */
[----:B------:R0:W-:Y:S01]  /*8c70*/  STS [R117+0x4250], R128 ;  /* 0x0042508075007388 */ /* 0x0001e20000000800 */
[----:B------:R-:W-:Y:S01]  /*8c80*/  FFMA.FTZ R103, R175, R199, -R120 ;  /* 0x000000c7af677223 */ /* 0x000fe20000010878 */
[CC--:B------:R-:W-:Y:S01]  /*8c90*/  FFMA.FTZ R120, R101.reuse, -R121.reuse, R172 ;  /* 0x8000007965787223 */ /* 0x0c0fe200000100ac */
[-C--:B------:R-:W-:Y:S01]  /*8ca0*/  FMUL.FTZ R101, R101, R202.reuse ;  /* 0x000000ca65657220 */ /* 0x080fe20000410000 */
[----:B------:R-:W-:Y:S01]  /*8cb0*/  FFMA.FTZ R174, R175, R202, R174 ;  /* 0x000000caafae7223 */ /* 0x000fe200000100ae */
[----:B------:R-:W-:Y:S01]  /*8cc0*/  FFMA.FTZ R121, R100, -R121, R173 ;  /* 0x8000007964797223 */ /* 0x000fe200000100ad */
[----:B------:R-:W-:Y:S01]  /*8cd0*/  FADD.FTZ R129, R150, R103 ;  /* 0x0000006796817221 */ /* 0x000fe20000010000 */
[----:B------:R-:W-:Y:S01]  /*8ce0*/  FFMA.FTZ R101, R100, R199, R101 ;  /* 0x000000c764657223 */ /* 0x000fe20000010065 */
[----:B------:R-:W-:Y:S01]  /*8cf0*/  FMUL.FTZ R100, R120, R127 ;  /* 0x0000007f78647220 */ /* 0x000fe20000410000 */
[----:B------:R-:W-:Y:S01]  /*8d00*/  FADD.FTZ R131, -R151, R174 ;  /* 0x000000ae97837221 */ /* 0x000fe20000010100 */
[-C--:B0-----:R-:W-:Y:S01]  /*8d10*/  FMUL.FTZ R128, R45, R164.reuse ;  /* 0x000000a42d807220 */ /* 0x081fe20000410000 */
[----:B------:R-:W-:Y:S01]  /*8d20*/  FFMA.FTZ R164, R122, R164, -R125 ;  /* 0x000000a47aa47223 */ /* 0x000fe2000001087d */
[----:B------:R-:W-:Y:S01]  /*8d30*/  FMUL.FTZ R125, R199, R23 ;  /* 0x00000017c77d7220 */ /* 0x000fe20000410000 */
[----:B------:R-:W-:Y:S01]  /*8d40*/  FMUL.FTZ R122, R202, UR45 ;  /* 0x0000002dca7a7c20 */ /* 0x000fe20008410000 */
[----:B------:R0:W-:Y:S01]  /*8d50*/  STS [R117+0x4248], R126 ;  /* 0x0042487e75007388 */ /* 0x0001e20000000800 */
[----:B------:R-:W-:Y:S01]  /*8d60*/  IADD3 R203, R156, 0x680, RZ ;  /* 0x000006809ccb7810 */ /* 0x000fe20007ffe0ff */
[-C--:B------:R-:W-:Y:S01]  /*8d70*/  FFMA.FTZ R151, R121, R125.reuse, R100 ;  /* 0x0000007d79977223 */ /* 0x080fe20000010064 */
[----:B------:R-:W-:Y:S01]  /*8d80*/  FMUL.FTZ R150, R120, R125 ;  /* 0x0000007d78967220 */ /* 0x000fe20000410000 */
[----:B------:R-:W-:Y:S01]  /*8d90*/  FMUL.FTZ R100, R176, -R131 ;  /* 0x80000083b0647220 */ /* 0x000fe20000410000 */
[----:B------:R-:W-:Y:S01]  /*8da0*/  FFMA.FTZ R122, R199, UR56, R122 ;  /* 0x00000038c77a7c23 */ /* 0x000fe2000801007a */
[----:B------:R-:W-:Y:S01]  /*8db0*/  FMUL.FTZ R120, R120, R123 ;  /* 0x0000007b78787220 */ /* 0x000fe20000410000 */
[----:B------:R-:W-:Y:S01]  /*8dc0*/  FMUL.FTZ R176, R176, -R129 ;  /* 0x80000081b0b07220 */ /* 0x000fe20000410000 */
[C---:B------:R-:W-:Y:S01]  /*8dd0*/  FFMA.FTZ R150, R121.reuse, R127, -R150 ;  /* 0x0000007f79967223 */ /* 0x040fe20000010896 */
[C---:B------:R-:W-:Y:S01]  /*8de0*/  FMUL.FTZ R124, R44.reuse, R125 ;  /* 0x0000007d2c7c7220 */ /* 0x040fe20000410000 */
[----:B0-----:R-:W-:Y:S01]  /*8df0*/  FMUL.FTZ R126, R44, R127 ;  /* 0x0000007f2c7e7220 */ /* 0x001fe20000410000 */
[----:B------:R-:W-:Y:S01]  /*8e00*/  FFMA.FTZ R103, R121, R122, R120 ;  /* 0x0000007a79677223 */ /* 0x000fe20000010078 */
[----:B------:R-:W-:Y:S01]  /*8e10*/  FFMA.FTZ R176, R177, R131, R176 ;  /* 0x00000083b1b07223 */ /* 0x000fe200000100b0 */
[----:B------:R-:W-:Y:S01]  /*8e20*/  FMUL.FTZ R120, R43, R30 ;  /* 0x0000001e2b787220 */ /* 0x000fe20000410000 */
[----:B------:R-:W-:Y:S01]  /*8e30*/  FFMA.FTZ R121, R177, R129, -R100 ;  /* 0x00000081b1797223 */ /* 0x000fe20000010864 */
[----:B------:R-:W-:Y:S01]  /*8e40*/  FMUL.FTZ R100, R131, UR45 ;  /* 0x0000002d83647c20 */ /* 0x000fe20008410000 */
[----:B------:R0:W-:Y:S01]  /*8e50*/  STS [R117+0x4244], R126 ;  /* 0x0042447e75007388 */ /* 0x0001e20000000800 */
[----:B------:R-:W-:Y:S01]  /*8e60*/  FMUL.FTZ R123, R99, R131 ;  /* 0x00000083637b7220 */ /* 0x000fe20000410000 */
[----:B------:R-:W-:Y:S01]  /*8e70*/  FADD.FTZ R176, -R149, R176 ;  /* 0x000000b095b07221 */ /* 0x000fe20000010100 */
[-C--:B------:R-:W-:Y:S01]  /*8e80*/  FFMA.FTZ R99, R99, -R120.reuse, R138 ;  /* 0x8000007863637223 */ /* 0x080fe2000001008a */
[----:B------:R-:W-:Y:S01]  /*8e90*/  FADD.FTZ R127, R148, R121 ;  /* 0x00000079947f7221 */ /* 0x000fe20000010000 */
[C---:B------:R-:W-:Y:S01]  /*8ea0*/  FFMA.FTZ R120, R98.reuse, -R120, R139 ;  /* 0x8000007862787223 */ /* 0x040fe2000001008b */
[C---:B------:R-:W-:Y:S01]  /*8eb0*/  FFMA.FTZ R121, R129.reuse, UR56, R100 ;  /* 0x0000003881797c23 */ /* 0x040fe20008010064 */
[----:B------:R1:W-:Y:S01]  /*8ec0*/  STS [R117+0x4240], R124 ;  /* 0x0042407c75007388 */ /* 0x0003e20000000800 */
[----:B------:R-:W-:Y:S01]  /*8ed0*/  FMUL.FTZ R122, R129, UR45 ;  /* 0x0000002d817a7c20 */ /* 0x000fe20008410000 */
[----:B------:R-:W-:Y:S01]  /*8ee0*/  FFMA.FTZ R98, R98, R129, R123 ;  /* 0x0000008162627223 */ /* 0x000fe2000001007b */
[C---:B0-----:R-:W-:Y:S01]  /*8ef0*/  FMUL.FTZ R126, R131.reuse, R30 ;  /* 0x0000001e837e7220 */ /* 0x041fe20000410000 */
[C---:B------:R-:W-:Y:S01]  /*8f00*/  FMUL.FTZ R100, R178.reuse, -R176 ;  /* 0x800000b0b2647220 */ /* 0x040fe20000410000 */
[----:B------:R-:W-:Y:S01]  /*8f10*/  FMUL.FTZ R178, R178, -R127 ;  /* 0x8000007fb2b27220 */ /* 0x000fe20000410000 */
[----:B------:R-:W-:Y:S01]  /*8f20*/  FFMA.FTZ R122, R131, UR56, -R122 ;  /* 0x00000038837a7c23 */ /* 0x000fe2000801087a */
[----:B------:R-:W-:Y:S01]  /*8f30*/  FMUL.FTZ R123, R99, R126 ;  /* 0x0000007e637b7220 */ /* 0x000fe20000410000 */
[-C--:B------:R-:W-:Y:S01]  /*8f40*/  FMUL.FTZ R133, R176, R29.reuse ;  /* 0x0000001db0857220 */ /* 0x080fe20000410000 */
[----:B------:R-:W-:Y:S01]  /*8f50*/  FFMA.FTZ R178, R179, R176, R178 ;  /* 0x000000b0b3b27223 */ /* 0x000fe200000100b2 */
[----:B-1----:R-:W-:Y:S01]  /*8f60*/  FMUL.FTZ R124, R129, R30 ;  /* 0x0000001e817c7220 */ /* 0x002fe20000410000 */
[----:B------:R-:W-:Y:S01]  /*8f70*/  FMUL.FTZ R125, R99, R122 ;  /* 0x0000007a637d7220 */ /* 0x000fe20000410000 */
[----:B------:R-:W-:Y:S01]  /*8f80*/  FMUL.FTZ R129, R127, R29 ;  /* 0x0000001d7f817220 */ /* 0x000fe20000410000 */
[----:B------:R-:W-:Y:S01]  /*8f90*/  FADD.FTZ R147, -R147, R178 ;  /* 0x000000b293937221 */ /* 0x000fe20000010100 */
[CC--:B------:R-:W-:Y:S01]  /*8fa0*/  FFMA.FTZ R148, R120.reuse, R124.reuse, R123 ;  /* 0x0000007c78947223 */ /* 0x0c0fe2000001007b */
[----:B------:R-:W-:Y:S01]  /*8fb0*/  FFMA.FTZ R123, R179, R127, -R100 ;  /* 0x0000007fb37b7223 */ /* 0x000fe20000010864 */
[----:B------:R-:W-:Y:S01]  /*8fc0*/  FMUL.FTZ R149, R99, R124 ;  /* 0x0000007c63957220 */ /* 0x000fe20000410000 */
[----:B------:R-:W-:Y:S01]  /*8fd0*/  FFMA.FTZ R100, R120, R121, R125 ;  /* 0x0000007978647223 */ /* 0x000fe2000001007d */
[----:B------:R-:W-:Y:S01]  /*8fe0*/  FMUL.FTZ R99, R42, R29 ;  /* 0x0000001d2a637220 */ /* 0x000fe20000410000 */
[----:B------:R-:W-:Y:S01]  /*8ff0*/  FADD.FTZ R123, R146, R123 ;  /* 0x0000007b927b7221 */ /* 0x000fe20000010000 */
[----:B------:R-:W-:Y:S01]  /*9000*/  FFMA.FTZ R149, R120, R126, -R149 ;  /* 0x0000007e78957223 */ /* 0x000fe20000010895 */
[C---:B------:R-:W-:Y:S01]  /*9010*/  FMUL.FTZ R120, R180.reuse, -R147 ;  /* 0x80000093b4787220 */ /* 0x040fe20000410000 */
[C---:B------:R-:W-:Y:S01]  /*9020*/  FMUL.FTZ R121, R97.reuse, R176 ;  /* 0x000000b061797220 */ /* 0x040fe20000410000 */
[----:B------:R-:W-:Y:S01]  /*9030*/  FMUL.FTZ R180, R180, -R123 ;  /* 0x8000007bb4b47220 */ /* 0x000fe20000410000 */
[----:B------:R-:W-:Y:S01]  /*9040*/  FFMA.FTZ R122, R97, -R99, R206 ;  /* 0x80000063617a7223 */ /* 0x000fe200000100ce */
[C---:B------:R-:W-:Y:S01]  /*9050*/  FFMA.FTZ R131, R181.reuse, R123, -R120 ;  /* 0x0000007bb5837223 */ /* 0x040fe20000010878 */
[C---:B------:R-:W-:Y:S01]  /*9060*/  FFMA.FTZ R120, R96.reuse, -R99, R219 ;  /* 0x8000006360787223 */ /* 0x040fe200000100db */
[----:B------:R-:W-:Y:S01]  /*9070*/  FFMA.FTZ R146, R181, R147, R180 ;  /* 0x00000093b5927223 */ /* 0x000fe200000100b4 */
[----:B------:R-:W-:Y:S01]  /*9080*/  FFMA.FTZ R97, R96, R127, R121 ;  /* 0x0000007f60617223 */ /* 0x000fe20000010079 */
[----:B------:R-:W-:Y:S01]  /*9090*/  FADD.FTZ R131, R144, R131 ;  /* 0x0000008390837221 */ /* 0x000fe20000010000 */
[----:B------:R-:W-:Y:S01]  /*90a0*/  FMUL.FTZ R99, R127, UR45 ;  /* 0x0000002d7f637c20 */ /* 0x000fe20008410000 */
[----:B------:R-:W-:Y:S01]  /*90b0*/  FADD.FTZ R146, -R145, R146 ;  /* 0x0000009291927221 */ /* 0x000fe20000010100 */
[----:B------:R-:W-:Y:S01]  /*90c0*/  FMUL.FTZ R124, R43, R124 ;  /* 0x0000007c2b7c7220 */ /* 0x000fe20000410000 */
[----:B------:R-:W-:Y:S01]  /*90d0*/  FMUL.FTZ R121, R182, -R131 ;  /* 0x80000083b6797220 */ /* 0x000fe20000410000 */
[----:B------:R-:W-:Y:S01]  /*90e0*/  FFMA.FTZ R125, R176, UR56, -R99 ;  /* 0x00000038b07d7c23 */ /* 0x000fe20008010863 */
[----:B------:R-:W-:Y:S01]  /*90f0*/  FMUL.FTZ R96, R182, -R146 ;  /* 0x80000092b6607220 */ /* 0x000fe20000410000 */
[----:B------:R-:W-:Y:S01]  /*9100*/  FMUL.FTZ R135, R122, R133 ;  /* 0x000000857a877220 */ /* 0x000fe20000410000 */
[----:B------:R0:W-:Y:S01]  /*9110*/  STS [R117+0x4238], R124 ;  /* 0x0042387c75007388 */ /* 0x0001e20000000800 */
[----:B------:R-:W-:Y:S01]  /*9120*/  FMUL.FTZ R167, R123, R32 ;  /* 0x000000207ba77220 */ /* 0x000fe20000410000 */
[C---:B------:R-:W-:Y:S01]  /*9130*/  FFMA.FTZ R99, R183.reuse, R131, -R96 ;  /* 0x00000083b7637223 */ /* 0x040fe20000010860 */
[----:B------:R-:W-:Y:S01]  /*9140*/  FFMA.FTZ R96, R183, R146, R121 ;  /* 0x00000092b7607223 */ /* 0x000fe20000010079 */
[----:B------:R-:W-:Y:S01]  /*9150*/  FFMA.FTZ R144, R120, R129, R135 ;  /* 0x0000008178907223 */ /* 0x000fe20000010087 */
[----:B------:R1:W-:Y:S01]  /*9160*/  STS [R117+0x424c], R128 ;  /* 0x00424c8075007388 */ /* 0x0003e20000000800 */
[----:B------:R-:W-:Y:S01]  /*9170*/  FADD.FTZ R99, R142, R99 ;  /* 0x000000638e637221 */ /* 0x000fe20000010000 */
[----:B------:R-:W-:Y:S01]  /*9180*/  FADD.FTZ R143, -R143, R96 ;  /* 0x000000608f8f7221 */ /* 0x000fe20000010100 */
[-C--:B------:R-:W-:Y:S01]  /*9190*/  FMUL.FTZ R181, R131, R31.reuse ;  /* 0x0000001f83b57220 */ /* 0x080fe20000410000 */
[----:B------:R-:W-:Y:S01]  /*91a0*/  FMUL.FTZ R183, R146, R31 ;  /* 0x0000001f92b77220 */ /* 0x000fe20000410000 */
[----:B0-----:R-:W-:Y:S01]  /*91b0*/  FMUL.FTZ R124, R176, UR45 ;  /* 0x0000002db07c7c20 */ /* 0x001fe20008410000 */
[C---:B------:R-:W-:Y:S01]  /*91c0*/  FMUL.FTZ R96, R184.reuse, -R143 ;  /* 0x8000008fb8607220 */ /* 0x040fe20000410000 */
[----:B------:R-:W-:Y:S01]  /*91d0*/  FMUL.FTZ R184, R184, -R99 ;  /* 0x80000063b8b87220 */ /* 0x000fe20000410000 */
[----:B------:R-:W-:Y:S01]  /*91e0*/  FMUL.FTZ R170, R99, R26 ;  /* 0x0000001a63aa7220 */ /* 0x000fe20000410000 */
[----:B------:R-:W-:Y:S01]  /*91f0*/  FFMA.FTZ R121, R127, UR56, R124 ;  /* 0x000000387f797c23 */ /* 0x000fe2000801007c */
[C---:B------:R-:W-:Y:S01]  /*9200*/  FMUL.FTZ R127, R122.reuse, R125 ;  /* 0x0000007d7a7f7220 */ /* 0x040fe20000410000 */
[----:B------:R-:W-:Y:S01]  /*9210*/  FMUL.FTZ R125, R122, R129 ;  /* 0x000000817a7d7220 */ /* 0x000fe20000410000 */
[-C--:B------:R-:W-:Y:S01]  /*9220*/  FFMA.FTZ R122, R95, -R134.reuse, R220 ;  /* 0x800000865f7a7223 */ /* 0x080fe200000100dc */
[----:B------:R-:W-:Y:S01]  /*9230*/  FFMA.FTZ R134, R94, -R134, R221 ;  /* 0x800000865e867223 */ /* 0x000fe200000100dd */
[C---:B------:R-:W-:Y:S01]  /*9240*/  FFMA.FTZ R121, R120.reuse, R121, R127 ;  /* 0x0000007978797223 */ /* 0x040fe2000001007f */
[----:B------:R-:W-:Y:S01]  /*9250*/  FFMA.FTZ R142, R120, R133, -R125 ;  /* 0x00000085788e7223 */ /* 0x000fe2000001087d */
[C---:B------:R-:W-:Y:S01]  /*9260*/  FFMA.FTZ R125, R185.reuse, R99, -R96 ;  /* 0x00000063b97d7223 */ /* 0x040fe20000010860 */
[----:B------:R-:W-:Y:S01]  /*9270*/  FFMA.FTZ R96, R185, R143, R184 ;  /* 0x0000008fb9607223 */ /* 0x000fe200000100b8 */
[----:B------:R-:W-:Y:S01]  /*9280*/  FMUL.FTZ R120, R95, R147 ;  /* 0x000000935f787220 */ /* 0x000fe20000410000 */
[----:B------:R-:W-:Y:S01]  /*9290*/  FMUL.FTZ R124, R42, R129 ;  /* 0x000000812a7c7220 */ /* 0x000fe20000410000 */
[----:B------:R-:W-:Y:S01]  /*92a0*/  FADD.FTZ R194, R194, R125 ;  /* 0x0000007dc2c27221 */ /* 0x000fe20000010000 */
[----:B------:R-:W-:Y:S01]  /*92b0*/  FADD.FTZ R96, -R195, R96 ;  /* 0x00000060c3607221 */ /* 0x000fe20000010100 */
[----:B------:R-:W-:Y:S01]  /*92c0*/  FFMA.FTZ R94, R94, R123, R120 ;  /* 0x0000007b5e5e7223 */ /* 0x000fe20000010078 */
[----:B-1----:R-:W-:Y:S01]  /*92d0*/  FMUL.FTZ R128, R43, R126 ;  /* 0x0000007e2b807220 */ /* 0x002fe20000410000 */
[C---:B------:R-:W-:Y:S01]  /*92e0*/  FMUL.FTZ R125, R186.reuse, -R194 ;  /* 0x800000c2ba7d7220 */ /* 0x040fe20000410000 */
[----:B------:R-:W-:Y:S01]  /*92f0*/  FMUL.FTZ R120, R186, -R96 ;  /* 0x80000060ba787220 */ /* 0x000fe20000410000 */
[----:B------:R-:W-:Y:S01]  /*9300*/  FMUL.FTZ R126, R42, R133 ;  /* 0x000000852a7e7220 */ /* 0x000fe20000410000 */
[----:B------:R0:W-:Y:S01]  /*9310*/  STS [R117+0x4230], R124 ;  /* 0x0042307c75007388 */ /* 0x0001e20000000800 */
[----:B------:R-:W-:Y:S01]  /*9320*/  FMUL.FTZ R145, R122, R167 ;  /* 0x000000a77a917220 */ /* 0x000fe20000410000 */
[C---:B------:R-:W-:Y:S01]  /*9330*/  FFMA.FTZ R95, R187.reuse, R194, -R120 ;  /* 0x000000c2bb5f7223 */ /* 0x040fe20000010878 */
[----:B------:R-:W-:Y:S01]  /*9340*/  FFMA.FTZ R120, R187, R96, R125 ;  /* 0x00000060bb787223 */ /* 0x000fe2000001007d */
[----:B------:R1:W-:Y:S01]  /*9350*/  STS [R117+0x4234], R126 ;  /* 0x0042347e75007388 */ /* 0x0003e20000000800 */
[----:B------:R-:W-:Y:S01]  /*9360*/  FMUL.FTZ R129, R36, R27 ;  /* 0x0000001b24817220 */ /* 0x000fe20000410000 */
[----:B------:R-:W-:Y:S01]  /*9370*/  FADD.FTZ R95, R192, R95 ;  /* 0x0000005fc05f7221 */ /* 0x000fe20000010000 */
[----:B------:R-:W-:Y:S01]  /*9380*/  FADD.FTZ R193, -R193, R120 ;  /* 0x00000078c1c17221 */ /* 0x000fe20000010100 */
[----:B------:R-:W-:Y:S01]  /*9390*/  FMUL.FTZ R127, R37, R28 ;  /* 0x0000001c257f7220 */ /* 0x000fe20000410000 */
[----:B------:R-:W-:Y:S01]  /*93a0*/  FFMA.FTZ R130, R84, -R129, R231 ;  /* 0x8000008154827223 */ /* 0x000fe200000100e7 */
[----:B0-----:R-:W-:Y:S01]  /*93b0*/  FMUL.FTZ R124, R147, UR45 ;  /* 0x0000002d937c7c20 */ /* 0x001fe20008410000 */
[C---:B------:R-:W-:Y:S01]  /*93c0*/  FMUL.FTZ R120, R188.reuse, -R193 ;  /* 0x800000c1bc787220 */ /* 0x040fe20000410000 */
[----:B------:R-:W-:Y:S01]  /*93d0*/  FMUL.FTZ R188, R188, -R95 ;  /* 0x8000005fbcbc7220 */ /* 0x000fe20000410000 */
[----:B------:R-:W-:Y:S01]  /*93e0*/  FFMA.FTZ R129, R85, -R129, R230 ;  /* 0x8000008155817223 */ /* 0x000fe200000100e6 */
[C---:B-1----:R-:W-:Y:S01]  /*93f0*/  FMUL.FTZ R126, R123.reuse, UR45 ;  /* 0x0000002d7b7e7c20 */ /* 0x042fe20008410000 */
[----:B------:R-:W-:Y:S01]  /*9400*/  FFMA.FTZ R133, R123, UR56, R124 ;  /* 0x000000387b857c23 */ /* 0x000fe2000801007c */
[C---:B------:R-:W-:Y:S01]  /*9410*/  FFMA.FTZ R123, R189.reuse, R95, -R120 ;  /* 0x0000005fbd7b7223 */ /* 0x040fe20000010878 */
[----:B------:R-:W-:Y:S01]  /*9420*/  FFMA.FTZ R132, R189, R193, R188 ;  /* 0x000000c1bd847223 */ /* 0x000fe200000100bc */
[C---:B------:R-:W-:Y:S01]  /*9430*/  FFMA.FTZ R135, R147.reuse, UR56, -R126 ;  /* 0x0000003893877c23 */ /* 0x040fe2000801087e */
[----:B------:R-:W-:Y:S01]  /*9440*/  FMUL.FTZ R147, R147, R32 ;  /* 0x0000002093937220 */ /* 0x000fe20000410000 */
[----:B------:R-:W-:Y:S01]  /*9450*/  FADD.FTZ R190, R190, R123 ;  /* 0x0000007bbebe7221 */ /* 0x000fe20000010000 */
[----:B------:R-:W-:Y:S01]  /*9460*/  FADD.FTZ R132, -R191, R132 ;  /* 0x00000084bf847221 */ /* 0x000fe20000010100 */
[----:B------:R0:W-:Y:S01]  /*9470*/  STS [R117+0x423c], R128 ;  /* 0x00423c8075007388 */ /* 0x0001e20000000800 */
[-C--:B------:R-:W-:Y:S01]  /*9480*/  FMUL.FTZ R125, R122, R147.reuse ;  /* 0x000000937a7d7220 */ /* 0x080fe20000410000 */
[-C--:B------:R-:W-:Y:S01]  /*9490*/  FFMA.FTZ R182, R134, R147.reuse, -R145 ;  /* 0x0000009386b67223 */ /* 0x080fe20000010891 */
[C---:B------:R-:W-:Y:S01]  /*94a0*/  FMUL.FTZ R178, R41.reuse, R147 ;  /* 0x0000009329b27220 */ /* 0x040fe20000410000 */
[----:B------:R-:W-:Y:S01]  /*94b0*/  FMUL.FTZ R147, R190, R27 ;  /* 0x0000001bbe937220 */ /* 0x000fe20000410000 */
[----:B------:R-:W-:Y:S01]  /*94c0*/  FMUL.FTZ R124, R41, R167 ;  /* 0x000000a7297c7220 */ /* 0x000fe20000410000 */
[----:B------:R-:W-:Y:S01]  /*94d0*/  FMUL.FTZ R145, R132, R27 ;  /* 0x0000001b84917220 */ /* 0x000fe20000410000 */
[----:B------:R-:W-:Y:S01]  /*94e0*/  FFMA.FTZ R167, R134, R167, R125 ;  /* 0x000000a786a77223 */ /* 0x000fe2000001007d */
[----:B------:R-:W-:Y:S01]  /*94f0*/  FMUL.FTZ R125, R38, R25 ;  /* 0x00000019267d7220 */ /* 0x000fe20000410000 */
[-C--:B------:R-:W-:Y:S01]  /*9500*/  FMUL.FTZ R168, R95, R28.reuse ;  /* 0x0000001c5fa87220 */ /* 0x080fe20000410000 */
[-C--:B0-----:R-:W-:Y:S01]  /*9510*/  FFMA.FTZ R128, R86, -R127.reuse, R229 ;  /* 0x8000007f56807223 */ /* 0x081fe200000100e5 */
[----:B------:R-:W-:Y:S01]  /*9520*/  FFMA.FTZ R127, R87, -R127, R228 ;  /* 0x8000007f577f7223 */ /* 0x000fe200000100e4 */
[----:B------:R-:W-:Y:S01]  /*9530*/  FMUL.FTZ R120, R129, R147 ;  /* 0x0000009381787220 */ /* 0x000fe20000410000 */
[----:B------:R-:W-:Y:S01]  /*9540*/  FMUL.FTZ R166, R193, R28 ;  /* 0x0000001cc1a67220 */ /* 0x000fe20000410000 */
[----:B------:R-:W-:Y:S01]  /*9550*/  FMUL.FTZ R123, R129, R145 ;  /* 0x00000091817b7220 */ /* 0x000fe20000410000 */
[----:B------:R-:W-:Y:S01]  /*9560*/  FFMA.FTZ R126, R88, -R125, R227 ;  /* 0x8000007d587e7223 */ /* 0x000fe200000100e3 */
[----:B------:R-:W-:Y:S01]  /*9570*/  FMUL.FTZ R177, R127, R168 ;  /* 0x000000a87fb17220 */ /* 0x000fe20000410000 */
[----:B------:R-:W-:Y:S01]  /*9580*/  FFMA.FTZ R120, R130, R145, -R120 ;  /* 0x0000009182787223 */ /* 0x000fe20000010878 */
[----:B------:R-:W-:Y:S01]  /*9590*/  FFMA.FTZ R125, R89, -R125, R226 ;  /* 0x8000007d597d7223 */ /* 0x000fe200000100e2 */
[----:B------:R-:W-:Y:S01]  /*95a0*/  FMUL.FTZ R171, R194, R25 ;  /* 0x00000019c2ab7220 */ /* 0x000fe20000410000 */
[-C--:B------:R-:W-:Y:S01]  /*95b0*/  FMUL.FTZ R175, R127, R166.reuse ;  /* 0x000000a67faf7220 */ /* 0x080fe20000410000 */
[----:B------:R-:W-:Y:S01]  /*95c0*/  FFMA.FTZ R123, R130, R147, R123 ;  /* 0x00000093827b7223 */ /* 0x000fe2000001007b */
[----:B------:R0:W-:Y:S01]  /*95d0*/  STS [R117+0x4228], R124 ;  /* 0x0042287c75007388 */ /* 0x0001e20000000800 */
[----:B------:R-:W-:Y:S01]  /*95e0*/  FFMA.FTZ R177, R128, R166, -R177 ;  /* 0x000000a680b17223 */ /* 0x000fe200000108b1 */
[----:B------:R-:W-:Y:S01]  /*95f0*/  FADD.FTZ R120, RZ, R120 ;  /* 0x00000078ff787221 */ /* 0x000fe20000010000 */
[----:B------:R-:W-:Y:S01]  /*9600*/  FMUL.FTZ R135, R122, R135 ;  /* 0x000000877a877220 */ /* 0x000fe20000410000 */
[----:B------:R-:W-:Y:S01]  /*9610*/  FMUL.FTZ R169, R96, R25 ;  /* 0x0000001960a97220 */ /* 0x000fe20000410000 */
[----:B------:R-:W-:Y:S01]  /*9620*/  FFMA.FTZ R122, R128, R168, R175 ;  /* 0x000000a8807a7223 */ /* 0x000fe200000100af */
[----:B------:R-:W-:Y:S01]  /*9630*/  FADD.FTZ R123, RZ, R123 ;  /* 0x0000007bff7b7221 */ /* 0x000fe20000010000 */
[----:B------:R-:W-:Y:S01]  /*9640*/  FADD.FTZ R120, R120, R177 ;  /* 0x000000b178787221 */ /* 0x000fe20000010000 */
[----:B------:R-:W-:Y:S01]  /*9650*/  FMUL.FTZ R175, R125, R169 ;  /* 0x000000a97daf7220 */ /* 0x000fe20000410000 */
[-C--:B------:R-:W-:Y:S01]  /*9660*/  FMUL.FTZ R174, R143, R26.reuse ;  /* 0x0000001a8fae7220 */ /* 0x080fe20000410000 */
[-C--:B0-----:R-:W-:Y:S01]  /*9670*/  FMUL.FTZ R124, R125, R171.reuse ;  /* 0x000000ab7d7c7220 */ /* 0x081fe20000410000 */
[----:B------:R-:W-:Y:S01]  /*9680*/  FADD.FTZ R122, R123, R122 ;  /* 0x0000007a7b7a7221 */ /* 0x000fe20000010000 */
[----:B------:R-:W-:Y:S01]  /*9690*/  FMUL.FTZ R123, R39, R26 ;  /* 0x0000001a277b7220 */ /* 0x000fe20000410000 */
[C---:B------:R-:W-:Y:S01]  /*96a0*/  FFMA.FTZ R175, R126.reuse, R171, R175 ;  /* 0x000000ab7eaf7223 */ /* 0x040fe200000100af */
[----:B------:R-:W-:Y:S01]  /*96b0*/  FFMA.FTZ R177, R126, R169, -R124 ;  /* 0x000000a97eb17223 */ /* 0x000fe2000001087c */
[----:B------:R0:W-:Y:S01]  /*96c0*/  STS [R117+0x422c], R178 ;  /* 0x00422cb275007388 */ /* 0x0001e20000000800 */
[----:B------:R-:W-:Y:S01]  /*96d0*/  FFMA.FTZ R124, R91, -R123, R224 ;  /* 0x8000007b5b7c7223 */ /* 0x000fe200000100e0 */
[----:B------:R-:W-:Y:S01]  /*96e0*/  FADD.FTZ R175, R122, R175 ;  /* 0x000000af7aaf7221 */ /* 0x000fe20000010000 */
[----:B------:R-:W-:Y:S01]  /*96f0*/  FADD.FTZ R177, R120, R177 ;  /* 0x000000b178b17221 */ /* 0x000fe20000010000 */
[----:B------:R-:W-:Y:S01]  /*9700*/  FMUL.FTZ R120, R40, R31 ;  /* 0x0000001f28787220 */ /* 0x000fe20000410000 */
[----:B------:R-:W-:Y:S01]  /*9710*/  FFMA.FTZ R123, R90, -R123, R225 ;  /* 0x8000007b5a7b7223 */ /* 0x000fe200000100e1 */
[C---:B------:R-:W-:Y:S01]  /*9720*/  FMUL.FTZ R179, R124.reuse, R170 ;  /* 0x000000aa7cb37220 */ /* 0x040fe20000410000 */
[----:B------:R-:W-:Y:S01]  /*9730*/  FMUL.FTZ R176, R124, R174 ;  /* 0x000000ae7cb07220 */ /* 0x000fe20000410000 */
[-C--:B------:R-:W-:Y:S01]  /*9740*/  FFMA.FTZ R122, R92, -R120.reuse, R223 ;  /* 0x800000785c7a7223 */ /* 0x080fe200000100df */
[----:B------:R-:W-:Y:S01]  /*9750*/  FFMA.FTZ R120, R93, -R120, R222 ;  /* 0x800000785d787223 */ /* 0x000fe200000100de */
[C---:B0-----:R-:W-:Y:S01]  /*9760*/  FFMA.FTZ R178, R123.reuse, R174, -R179 ;  /* 0x000000ae7bb27223 */ /* 0x041fe200000108b3 */
        /* <DEDUP_REMOVED lines=8> */
[----:B------:R-:W-:Y:S01]  /*97f0*/  FFMA.FTZ R134, R134, R133, R135 ;  /* 0x0000008586867223 */ /* 0x000fe20000010087 */
[----:B------:R-:W-:Y:S01]  /*9800*/  FFMA.FTZ R135, R92, R131, R93 ;  /* 0x000000835c877223 */ /* 0x000fe2000001005d */
[----:B------:R-:W-:Y:S01]  /*9810*/  FADD.FTZ R177, R177, R180 ;  /* 0x000000b4b1b17221 */ /* 0x000fe20000010000 */
[----:B------:R-:W-:Y:S01]  /*9820*/  FMUL.FTZ R92, R146, UR45 ;  /* 0x0000002d925c7c20 */ /* 0x000fe20008410000 */
[----:B------:R-:W-:Y:S01]  /*9830*/  FADD.FTZ R176, R175, R176 ;  /* 0x000000b0afb07221 */ /* 0x000fe20000010000 */
[----:B------:R-:W-:Y:S01]  /*9840*/  FMUL.FTZ R133, R131, UR45 ;  /* 0x0000002d83857c20 */ /* 0x000fe20008410000 */
[----:B------:R-:W-:Y:S01]  /*9850*/  FADD.FTZ R177, R177, R182 ;  /* 0x000000b6b1b17221 */ /* 0x000fe20000010000 */
[----:B------:R-:W-:Y:S01]  /*9860*/  FFMA.FTZ R131, R131, UR56, R92 ;  /* 0x0000003883837c23 */ /* 0x000fe2000801005c */
[----:B------:R-:W-:Y:S01]  /*9870*/  FADD.FTZ R167, R176, R167 ;  /* 0x000000a7b0a77221 */ /* 0x000fe20000010000 */
[----:B------:R-:W-:Y:S01]  /*9880*/  FFMA.FTZ R133, R146, UR56, -R133 ;  /* 0x0000003892857c23 */ /* 0x000fe20008010885 */
[----:B------:R-:W-:Y:S01]  /*9890*/  FADD.FTZ R92, R177, R142 ;  /* 0x0000008eb15c7221 */ /* 0x000fe20000010000 */
[C---:B------:R-:W-:Y:S01]  /*98a0*/  FMUL.FTZ R142, R40.reuse, R183 ;  /* 0x000000b7288e7220 */ /* 0x040fe20000410000 */
[----:B------:R-:W-:Y:S01]  /*98b0*/  FADD.FTZ R167, R167, R144 ;  /* 0x00000090a7a77221 */ /* 0x000fe20000010000 */
[----:B------:R-:W-:Y:S01]  /*98c0*/  FMUL.FTZ R176, R40, R181 ;  /* 0x000000b528b07220 */ /* 0x000fe20000410000 */
[----:B------:R-:W-:Y:S01]  /*98d0*/  FADD.FTZ R149, R92, R149 ;  /* 0x000000955c957221 */ /* 0x000fe20000010000 */
[----:B------:R-:W-:Y:S01]  /*98e0*/  FMUL.FTZ R170, R39, R170 ;  /* 0x000000aa27aa7220 */ /* 0x000fe20000410000 */
[----:B------:R-:W-:Y:S01]  /*98f0*/  FADD.FTZ R148, R167, R148 ;  /* 0x00000094a7947221 */ /* 0x000fe20000010000 */
[----:B------:R0:W-:Y:S01]  /*9900*/  STS [R117+0x4224], R142 ;  /* 0x0042248e75007388 */ /* 0x0001e20000000800 */
        /* <DEDUP_REMOVED lines=11> */
[C---:B0-----:R-:W-:Y:S01]  /*99c0*/  FMUL.FTZ R142, R36.reuse, R147 ;  /* 0x00000093248e7220 */ /* 0x041fe20000410000 */
[----:B------:R-:W-:Y:S01]  /*99d0*/  FADD.FTZ R160, R149, R160 ;  /* 0x000000a095a07221 */ /* 0x000fe20000010000 */
[----:B------:R-:W-:Y:S01]  /*99e0*/  FMUL.FTZ R146, R36, R145 ;  /* 0x0000009124927220 */ /* 0x000fe20000410000 */
[----:B------:R-:W-:Y:S01]  /*99f0*/  FADD.FTZ R161, R148, R161 ;  /* 0x000000a194a17221 */ /* 0x000fe20000010000 */
[----:B------:R-:W-:Y:S01]  /*9a00*/  STS [R117+0x4220], R176 ;  /* 0x004220b075007388 */ /* 0x000fe20000000800 */
[----:B------:R-:W-:Y:S01]  /*9a10*/  FADD.FTZ R159, R160, R159 ;  /* 0x0000009fa09f7221 */ /* 0x000fe20000010000 */
[C---:B------:R-:W-:Y:S01]  /*9a20*/  IADD3 R163, R156.reuse, 0x280, RZ ;  /* 0x000002809ca37810 */ /* 0x040fe20007ffe0ff */
[----:B------:R-:W-:Y:S01]  /*9a30*/  FADD.FTZ R158, R161, R158 ;  /* 0x0000009ea19e7221 */ /* 0x000fe20000010000 */
[----:B------:R-:W-:Y:S01]  /*9a40*/  STS [R117+0x4218], R170 ;  /* 0x004218aa75007388 */ /* 0x000fe20000000800 */
[----:B------:R-:W-:Y:S01]  /*9a50*/  FADD.FTZ R159, R159, R140 ;  /* 0x0000008c9f9f7221 */ /* 0x000fe20000010000 */
[----:B------:R-:W-:Y:S01]  /*9a60*/  IADD3 R161, R156, 0x240, RZ ;  /* 0x000002409ca17810 */ /* 0x000fe20007ffe0ff */
[----:B------:R-:W-:Y:S01]  /*9a70*/  FADD.FTZ R158, R158, R141 ;  /* 0x0000008d9e9e7221 */ /* 0x000fe20000010000 */
[----:B------:R-:W-:Y:S01]  /*9a80*/  STS [R117+0x421c], R174 ;  /* 0x00421cae75007388 */ /* 0x000fe20000000800 */
[----:B------:R-:W-:Y:S01]  /*9a90*/  IADD3 R141, R156, 0x80, RZ ;  /* 0x000000809c8d7810 */ /* 0x000fe20007ffe0ff */
[----:B------:R-:W-:Y:S01]  /*9aa0*/  FFMA.FTZ R226, -R14, R226, -RZ ;  /* 0x000000e20ee27223 */ /* 0x000fe200000109ff */
        /* <DEDUP_REMOVED lines=18> */
[----:B------:R-:W-:Y:S01]  /*9bd0*/  IADD3 R179, R156, 0x440, RZ ;  /* 0x000004409cb37810 */ /* 0x000fe20007ffe0ff */
[----:B------:R-:W-:Y:S01]  /*9be0*/  FFMA.FTZ R222, -R12, R222, -RZ ;  /* 0x000000de0cde7223 */ /* 0x000fe200000109ff */
[C---:B------:R-:W-:Y:S01]  /*9bf0*/  IADD3 R181, R156.reuse, 0x480, RZ ;  /* 0x000004809cb57810 */ /* 0x040fe20007ffe0ff */
[----:B------:R2:W-:Y:S01]  /*9c00*/  STS [R117+0x4204], R146 ;  /* 0x0042049275007388 */ /* 0x0005e20000000800 */
[----:B------:R-:W-:Y:S01]  /*9c10*/  IADD3 R137, R156, 0x40, RZ ;  /* 0x000000409c897810 */ /* 0x000fe20007ffe0ff */
[----:B------:R-:W-:Y:S01]  /*9c20*/  FFMA.FTZ R172, -R8, R172, -RZ ;  /* 0x000000ac08ac7223 */ /* 0x000fe200000109ff */
[C---:B------:R-:W-:Y:S01]  /*9c30*/  IADD3 R147, R156.reuse, 0x100, RZ ;  /* 0x000001009c937810 */ /* 0x040fe20007ffe0ff */
[----:B------:R-:W-:Y:S01]  /*9c40*/  BAR.SYNC.DEFER_BLOCKING 0x0 ;  /* 0x0000000000007b1d */ /* 0x000fe20000010000 */
        /* <DEDUP_REMOVED lines=8> */
[C---:B------:R-:W-:Y:S01]  /*9cd0*/  IADD3 R189, R156.reuse, 0x580, RZ ;  /* 0x000005809cbd7810 */ /* 0x040fe20007ffe0ff */
[----:B------:R-:W-:Y:S01]  /*9ce0*/  FFMA.FTZ R220, -R11, R220, -RZ ;  /* 0x000000dc0bdc7223 */ /* 0x000fe200000109ff */
[----:B------:R-:W-:Y:S01]  /*9cf0*/  IADD3 R191, R156, 0x5c0, RZ ;  /* 0x000005c09cbf7810 */ /* 0x000fe20007ffe0ff */
        /* <DEDUP_REMOVED lines=9> */
[----:B------:R-:W-:-:S02]  /*9d90*/  IADD3 R233, R156, 0x780, RZ ;  /* 0x000007809ce97810 */ /* 0x000fc40007ffe0ff */
[-C--:B------:R-:W-:Y:S01]  /*9da0*/  LEA.HI.SX32 R158, R159, R156.reuse, 0x1b ;  /* 0x0000009c9f9e7211 */ /* 0x080fe200078fdaff */
[----:B------:R-:W3:Y:S01]  /*9db0*/  LDS R247, [R248+0x4200] ;  /* 0x00420000f8f77984 */ /* 0x000ee20000000800 */
[-C--:B------:R-:W-:Y:S02]  /*9dc0*/  LEA.HI.SX32 R160, R237, R156.reuse, 0x1b ;  /* 0x0000009ceda07211 */ /* 0x080fe400078fdaff */
[-C--:B------:R-:W-:Y:S02]  /*9dd0*/  LEA.HI.SX32 R162, R161, R156.reuse, 0x1b ;  /* 0x0000009ca1a27211 */ /* 0x080fe400078fdaff */
[-C--:B------:R-:W-:Y:S02]  /*9de0*/  LEA.HI.SX32 R140, R141, R156.reuse, 0x1b ;  /* 0x0000009c8d8c7211 */ /* 0x080fe400078fdaff */
[-C--:B------:R-:W-:Y:S02]  /*9df0*/  LEA.HI.SX32 R164, R163, R156.reuse, 0x1b ;  /* 0x0000009ca3a47211 */ /* 0x080fe400078fdaff */
[----:B0-----:R-:W-:-:S02]  /*9e00*/  LEA.HI.SX32 R166, R165, R156, 0x1b ;  /* 0x0000009ca5a67211 */ /* 0x001fc400078fdaff */
[-C--:B------:R-:W-:Y:S02]  /*9e10*/  LEA.HI.SX32 R168, R167, R156.reuse, 0x1b ;  /* 0x0000009ca7a87211 */ /* 0x080fe400078fdaff */
[-C--:B-1----:R-:W-:Y:S02]  /*9e20*/  LEA.HI.SX32 R142, R145, R156.reuse, 0x1b ;  /* 0x0000009c918e7211 */ /* 0x082fe400078fdaff */
        /* <DEDUP_REMOVED lines=8> */
[-C--:B--2---:R-:W-:Y:S02]  /*9eb0*/  LEA.HI.SX32 R146, R147, R156.reuse, 0x1b ;  /* 0x0000009c93927211 */ /* 0x084fe400078fdaff */
        /* <DEDUP_REMOVED lines=36> */
[----:B------:R-:W-:Y:S01]  /*a100*/  FMUL.FTZ R146, R15, R229 ;  /* 0x000000e50f927220 */ /* 0x000fe20000410000 */
[-C--:B------:R-:W-:Y:S01]  /*a110*/  LEA R142, R148, R153.reuse, 0x2 ;  /* 0x00000099948e7211 */ /* 0x080fe200078e10ff */
[----:B------:R-:W0:Y:S01]  /*a120*/  LDS R231, [R168+0x5400] ;  /* 0x00540000a8e77984 */ /* 0x000e220000000800 */
[----:B------:R-:W-:Y:S01]  /*a130*/  LEA R150, R150, R153, 0x2 ;  /* 0x0000009996967211 */ /* 0x000fe200078e10ff */
[----:B------:R-:W-:Y:S01]  /*a140*/  FMUL.FTZ R148, R14, R227 ;  /* 0x000000e30e947220 */ /* 0x000fe20000410000 */
        /* <DEDUP_REMOVED lines=36> */
[----:B------:R5:W-:Y:S04]  /*a390*/  STS [R117+0x6300], R144 ;  /* 0x0063009075007388 */ /* 0x000be80000000800 */
[----:B------:R3:W-:Y:S04]  /*a3a0*/  STS [R117+0x6314], R226 ;  /* 0x006314e275007388 */ /* 0x0007e80000000800 */
[----:B------:R1:W-:Y:S01]  /*a3b0*/  STS [R117+0x6308], R146 ;  /* 0x0063089275007388 */ /* 0x0003e20000000800 */
[----:B-----5:R-:W-:-:S03]  /*a3c0*/  FMUL.FTZ R144, R12, R223 ;  /* 0x000000df0c907220 */ /* 0x020fc60000410000 */
[----:B------:R5:W-:Y:S01]  /*a3d0*/  STS [R117+0x6310], R148 ;  /* 0x0063109475007388 */ /* 0x000be20000000800 */
[----:B---3--:R-:W-:Y:S01]  /*a3e0*/  FMUL.FTZ R226, R9, R139 ;  /* 0x0000008b09e27220 */ /* 0x008fe20000410000 */
[----:B------:R-:W-:Y:S02]  /*a3f0*/  MOV R139, UR42 ;  /* 0x0000002a008b7c02 */ /* 0x000fe40008000f00 */
        /* <DEDUP_REMOVED lines=13> */
[----:B-1----:R-:W-:Y:S01]  /*a4d0*/  FFMA.FTZ R144, -R2, R196, -RZ ;  /* 0x000000c402907223 */ /* 0x002fe200000109ff */
[----:B------:R-:W-:Y:S02]  /*a4e0*/  LEA R196, R139, -R156, 0x1 ;  /* 0x8000009c8bc47211 */ /* 0x000fe400078e08ff */
[----:B------:R1:W-:Y:S01]  /*a4f0*/  STS [R117+0x6350], R146 ;  /* 0x0063509275007388 */ /* 0x0003e20000000800 */
[----:B------:R-:W-:Y:S01]  /*a500*/  FMUL.FTZ R139, R194, UR45 ;  /* 0x0000002dc28b7c20 */ /* 0x000fe20008410000 */
[----:B-----5:R-:W-:Y:S01]  /*a510*/  FMUL.FTZ R222, R7, R207 ;  /* 0x000000cf07de7220 */ /* 0x020fe20000410000 */
[----:B------:R-:W-:Y:S01]  /*a520*/  ISETP.GE.AND P0, PT, R196, 0x1, PT ;  /* 0x00000001c400780c */ /* 0x000fe20003f06270 */
[----:B------:R5:W-:Y:S01]  /*a530*/  STS [R117+0x6358], R148 ;  /* 0x0063589475007388 */ /* 0x000be20000000800 */
[----:B---3--:R-:W-:Y:S01]  /*a540*/  FMUL.FTZ R172, R3, R201 ;  /* 0x000000c903ac7220 */ /* 0x008fe20000410000 */
[----:B------:R-:W-:-:S02]  /*a550*/  FMUL.FTZ R201, R96, UR45 ;  /* 0x0000002d60c97c20 */ /* 0x000fc40008410000 */
[----:B------:R3:W-:Y:S01]  /*a560*/  STS [R117+0x6360], R138 ;  /* 0x0063608a75007388 */ /* 0x0007e20000000800 */
[----:B-1----:R-:W-:Y:S01]  /*a570*/  FMUL.FTZ R146, R2, R197 ;  /* 0x000000c502927220 */ /* 0x002fe20000410000 */
[----:B------:R-:W-:Y:S02]  /*a580*/  FFMA.FTZ R201, R194, UR56, R201 ;  /* 0x00000038c2c97c23 */ /* 0x000fe400080100c9 */
[----:B------:R1:W-:Y:S01]  /*a590*/  STS [R117+0x634c], R208 ;  /* 0x00634cd075007388 */ /* 0x0003e20000000800 */
[----:B-----5:R-:W-:-:S03]  /*a5a0*/  FMUL.FTZ R148, R0, R215 ;  /* 0x000000d700947220 */ /* 0x020fc60000410000 */
[----:B------:R-:W-:Y:S01]  /*a5b0*/  STS [R117+0x6304], R230 ;  /* 0x006304e675007388 */ /* 0x000fe20000000800 */
[----:B---3--:R-:W-:-:S03]  /*a5c0*/  FMUL.FTZ R138, R99, UR45 ;  /* 0x0000002d638a7c20 */ /* 0x008fc60008410000 */
[----:B------:R-:W-:Y:S01]  /*a5d0*/  STS [R117+0x630c], R228 ;  /* 0x00630ce475007388 */ /* 0x000fe20000000800 */
[----:B------:R-:W-:Y:S01]  /*a5e0*/  FFMA.FTZ R197, R143, UR56, -R138 ;  /* 0x000000388fc57c23 */ /* 0x000fe2000801088a */
[----:B-1----:R-:W-:Y:S02]  /*a5f0*/  FFMA.FTZ R208, R96, UR56, -R139 ;  /* 0x0000003860d07c23 */ /* 0x002fe4000801088b */
[----:B------:R-:W-:Y:S01]  /*a600*/  STS [R117+0x6318], R250 ;  /* 0x006318fa75007388 */ /* 0x000fe20000000800 */
[----:B------:R-:W-:Y:S01]  /*a610*/  FMUL.FTZ R138, R193, UR45 ;  /* 0x0000002dc18a7c20 */ /* 0x000fe20008410000 */
[----:B------:R-:W-:Y:S02]  /*a620*/  FMUL.FTZ R139, R190, UR45 ;  /* 0x0000002dbe8b7c20 */ /* 0x000fe40008410000 */
[----:B------:R-:W-:Y:S01]  /*a630*/  STS [R117+0x631c], R224 ;  /* 0x00631ce075007388 */ /* 0x000fe20000000800 */
[----:B------:R-:W-:-:S03]  /*a640*/  FFMA.FTZ R173, R95, UR56, R138 ;  /* 0x000000385fad7c23 */ /* 0x000fc6000801008a */
[----:B------:R-:W-:Y:S04]  /*a650*/  STS [R117+0x632c], R220 ;  /* 0x00632cdc75007388 */ /* 0x000fe80000000800 */
[----:B------:R1:W-:Y:S04]  /*a660*/  STS [R117+0x6334], R206 ;  /* 0x006334ce75007388 */ /* 0x0003e80000000800 */
[----:B------:R-:W-:Y:S04]  /*a670*/  STS [R117+0x6338], R226 ;  /* 0x006338e275007388 */ /* 0x000fe80000000800 */
[----:B------:R-:W-:Y:S01]  /*a680*/  STS [R117+0x6348], R222 ;  /* 0x006348de75007388 */ /* 0x000fe20000000800 */
[----:B-1----:R-:W-:-:S03]  /*a690*/  FMUL.FTZ R206, R143, UR45 ;  /* 0x0000002d8fce7c20 */ /* 0x002fc60008410000 */
[----:B------:R-:W-:Y:S01]  /*a6a0*/  STS [R117+0x6354], R210 ;  /* 0x006354d275007388 */ /* 0x000fe20000000800 */
[----:B------:R-:W-:-:S03]  /*a6b0*/  FFMA.FTZ R206, R99, UR56, R206 ;  /* 0x0000003863ce7c23 */ /* 0x000fc600080100ce */
[----:B------:R-:W-:Y:S04]  /*a6c0*/  STS [R117+0x635c], R212 ;  /* 0x00635cd475007388 */ /* 0x000fe80000000800 */
[----:B------:R-:W-:Y:S04]  /*a6d0*/  STS [R117+0x6364], R216 ;  /* 0x006364d875007388 */ /* 0x000fe80000000800 */
[----:B------:R1:W-:Y:S04]  /*a6e0*/  STS [R117+0x6368], R172 ;  /* 0x006368ac75007388 */ /* 0x0003e80000000800 */
[----:B------:R3:W-:Y:S04]  /*a6f0*/  STS [R117+0x636c], R200 ;  /* 0x00636cc875007388 */ /* 0x0007e80000000800 */
[----:B------:R-:W-:Y:S01]  /*a700*/  STS [R117+0x6370], R146 ;  /* 0x0063709275007388 */ /* 0x000fe20000000800 */
[----:B-1----:R-:W-:-:S03]  /*a710*/  FFMA.FTZ R172, R132, UR56, -R139 ;  /* 0x0000003884ac7c23 */ /* 0x002fc6000801088b */
[----:B------:R-:W-:Y:S01]  /*a720*/  STS [R117+0x6374], R144 ;  /* 0x0063749075007388 */ /* 0x000fe20000000800 */
[----:B---3--:R-:W-:-:S03]  /*a730*/  FMUL.FTZ R200, R95, UR45 ;  /* 0x0000002d5fc87c20 */ /* 0x008fc60008410000 */
[----:B------:R-:W-:Y:S01]  /*a740*/  STS [R117+0x6378], R148 ;  /* 0x0063789475007388 */ /* 0x000fe20000000800 */
[----:B------:R-:W-:-:S03]  /*a750*/  FFMA.FTZ R200, R193, UR56, -R200 ;  /* 0x00000038c1c87c23 */ /* 0x000fc600080108c8 */
[----:B------:R1:W-:Y:S02]  /*a760*/  STS [R117+0x637c], R218 ;  /* 0x00637cda75007388 */ /* 0x0003e40000000800 */
[----:B-1----:R-:W-:-:S04]  /*a770*/  FMUL.FTZ R117, R132, UR45 ;  /* 0x0000002d84757c20 */ /* 0x002fc80008410000 */
        /* <DEDUP_REMOVED lines=49> */
.L_x_12119:
[----:B------:R-:W-:Y:S05]  /*aa90*/  BSYNC B0 ;  /* 0x0000000000007941 */ /* 0x000fea0003800000 */
.L_x_12118:
[----:B------:R-:W-:Y:S01]  /*aaa0*/  USHF.R.U32.HI UR42, URZ, 0x1, UR25 ;  /* 0x000000013f2a7899 */ /* 0x000fe20008011619 */
[----:B------:R-:W-:Y:S01]  /*aab0*/  FADD.FTZ R92, R92, R115 ;  /* 0x000000735c5c7221 */ /* 0x000fe20000010000 */
[----:B------:R-:W-:Y:S01]  /*aac0*/  USHF.R.U64 UR45, UR24, 0x1, UR25 ;  /* 0x00000001182d7899 */ /* 0x000fe20008001219 */
[----:B------:R0:W2:Y:S01]  /*aad0*/  LDS R115, [R136+0x6400] ;  /* 0x0064000088737984 */ /* 0x0000a20000000800 */
[----:B------:R-:W-:Y:S01]  /*aae0*/  UIMAD UR56, UR42, UR11, URZ ;  /* 0x0000000b2a3872a4 */ /* 0x000fe2000f8e023f */
[----:B------:R-:W3:Y:S01]  /*aaf0*/  LDC.64 R138, c[0x0][0x360] ;  /* 0x0000d800ff8a7b82 */ /* 0x000ee20000000a00 */
[----:B------:R-:W-:Y:S01]  /*ab00*/  UIMAD.WIDE.U32 UR42, UR45, UR11, URZ ;  /* 0x0000000b2d2a72a5 */ /* 0x000fe2000f8e003f */
[----:B------:R-:W-:Y:S01]  /*ab10*/  SHF.L.U32 R148, R156, 0x2, RZ ;  /* 0x000000029c947819 */ /* 0x000fe200000006ff */
[----:B------:R-:W-:Y:S01]  /*ab20*/  UIMAD UR45, UR44, UR45, UR56 ;  /* 0x0000002d2c2d72a4 */ /* 0x000fe2000f8e0238 */
[----:B-1----:R-:W-:Y:S01]  /*ab30*/  SHF.R.U32.HI R149, RZ, 0x1e, R156 ;  /* 0x0000001eff957819 */ /* 0x002fe2000001169c */
[----:B------:R-:W-:Y:S01]  /*ab40*/  USHF.R.U32.HI UR56, URZ, 0x1, UR33 ;  /* 0x000000013f387899 */ /* 0x000fe20008011621 */
[----:B------:R-:W-:Y:S01]  /*ab50*/  BSSY B0, `(.L_x_12120) ;  /* 0x000002f000007945 */ /* 0x000fe20003800000 */
[----:B------:R-:W-:Y:S01]  /*ab60*/  UIADD3 UR43, UR45, UR43, URZ ;  /* 0x0000002b2d2b7290 */ /* 0x000fe2000fffe03f */
[----:B------:R-:W1:Y:S01]  /*ab70*/  LDC.64 R144, c[0x0][0x380] ;  /* 0x0000e000ff907b82 */ /* 0x000e620000000a00 */
        /* <DEDUP_REMOVED lines=20> */
[C---:B------:R-:W-:Y:S01]  /*acc0*/  IADD3.X R147, R149.reuse, UR56, RZ, P0, !PT ;  /* 0x0000003895937c10 */ /* 0x040fe200087fe4ff */
[----:B------:R-:W-:Y:S01]  /*acd0*/  UIMAD UR42, UR42, -0x800, URZ ;  /* 0xfffff8002a2a78a4 */ /* 0x000fe2000f8e023f */
[----:B------:R-:W-:Y:S01]  /*ace0*/  ISETP.GE.AND P0, PT, R196, 0x41, PT ;  /* 0x00000041c400780c */ /* 0x000fe20003f06270 */
[----:B------:R-:W-:Y:S02]  /*acf0*/  ULEA.HI.X UR47, UR44, UR37, UR47, 0x3, UP0 ;  /* 0x000000252c2f7291 */ /* 0x000fe400080f1c2f */
[----:B------:R-:W-:Y:S01]  /*ad00*/  IADD3 R148, P1, R148, UR45, RZ ;  /* 0x0000002d94947c10 */ /* 0x000fe2000ff3e0ff */
[----:B------:R-:W-:Y:S01]  /*ad10*/  USHF.L.U64.HI UR43, UR8, 0x2, UR9 ;  /* 0x00000002082b7899 */ /* 0x000fe20008010209 */
[----:B------:R-:W-:Y:S02]  /*ad20*/  MOV R207, UR42 ;  /* 0x0000002a00cf7c02 */ /* 0x000fe40008000f00 */
[----:B------:R-:W-:Y:S01]  /*ad30*/  MOV R209, UR42 ;  /* 0x0000002a00d17c02 */ /* 0x000fe20008000f00 */
[----:B------:R-:W-:Y:S01]  /*ad40*/  USHF.L.U32 UR42, UR8, 0x2, URZ ;  /* 0x00000002082a7899 */ /* 0x000fe2000800063f */
        /* <DEDUP_REMOVED lines=15> */
.L_x_12121:
[----:B------:R-:W-:Y:S05]  /*ae40*/  BSYNC B0 ;  /* 0x0000000000007941 */ /* 0x000fea0003800000 */
.L_x_12120:
[----:B------:R-:W1:Y:S01]  /*ae50*/  LDS R137, [R137+0x6500] ;  /* 0x0065000089897984 */ /* 0x000e620000000800 */
[----:B------:R-:W-:Y:S04]  /*ae60*/  BSSY B0, `(.L_x_12122) ;  /* 0x0000004000007945 */ /* 0x000fe80003800000 */
[----:B------:R-:W-:Y:S05]  /*ae70*/  @!P1 BRA `(.L_x_12123) ;  /* 0x0000000000089947 */ /* 0x000fea0003800000 */
[----:B------:R2:W-:Y:S04]  /*ae80*/  REDG.E.ADD.F32.FTZ.RN.STRONG.GPU desc[UR18][R146.64+-0x1e00], R185 ;  /* 0xffe200b9920079a6 */ /* 0x0005e8000c10f392 */
[----:B-1----:R2:W-:Y:S02]  /*ae90*/  REDG.E.ADD.F32.FTZ.RN.STRONG.GPU desc[UR18][R148.64+-0x1e00], R137 ;  /* 0xffe20089940079a6 */ /* 0x0025e4000c10f392 */
.L_x_12123:
[----:B------:R-:W-:Y:S05]  /*aea0*/  BSYNC B0 ;  /* 0x0000000000007941 */ /* 0x000fea0003800000 */
.L_x_12122:
[----:B0-----:R0:W3:Y:S01]  /*aeb0*/  LDS R115, [R140+0x6600] ;  /* 0x006600008c737984 */ /* 0x0010e20000000800 */
[----:B------:R-:W-:Y:S04]  /*aec0*/  BSSY B0, `(.L_x_12124) ;  /* 0x0000004000007945 */ /* 0x000fe80003800000 */
[----:B------:R-:W-:Y:S05]  /*aed0*/  @!P2 BRA `(.L_x_12125) ;  /* 0x000000000008a947 */ /* 0x000fea0003800000 */
[----:B------:R4:W-:Y:S04]  /*aee0*/  REDG.E.ADD.F32.FTZ.RN.STRONG.GPU desc[UR18][R146.64+-0x1d00], R186 ;  /* 0xffe300ba920079a6 */ /* 0x0009e8000c10f392 */
[----:B---3--:R4:W-:Y:S02]  /*aef0*/  REDG.E.ADD.F32.FTZ.RN.STRONG.GPU desc[UR18][R148.64+-0x1d00], R115 ;  /* 0xffe30073940079a6 */ /* 0x0089e4000c10f392 */
.L_x_12125:
[----:B------:R-:W-:Y:S05]  /*af00*/  BSYNC B0 ;  /* 0x0000000000007941 */ /* 0x000fea0003800000 */
.L_x_12124:
        /* <DEDUP_REMOVED lines=12> */
.L_x_12127:
[----:B------:R-:W-:Y:S05]  /*afd0*/  BSYNC B0 ;  /* 0x0000000000007941 */ /* 0x000fea0003800000 */
.L_x_12126:
[----:B---34-:R3:W4:Y:S01]  /*afe0*/  LDS R115, [R142+0x6800] ;  /* 0x006800008e737984 */ /* 0x0187220000000800 */
[----:B------:R-:W-:Y:S04]  /*aff0*/  BSSY B0, `(.L_x_12128) ;  /* 0x0000004000007945 */ /* 0x000fe80003800000 */
[----:B------:R-:W-:Y:S05]  /*b000*/  @!P0 BRA `(.L_x_12129) ;  /* 0x0000000000088947 */ /* 0x000fea0003800000 */
[----:B------:R0:W-:Y:S04]  /*b010*/  REDG.E.ADD.F32.FTZ.RN.STRONG.GPU desc[UR18][R146.64+-0x1b00], R188 ;  /* 0xffe500bc920079a6 */ /* 0x0001e8000c10f392 */
[----:B----4-:R4:W-:Y:S02]  /*b020*/  REDG.E.ADD.F32.FTZ.RN.STRONG.GPU desc[UR18][R148.64+-0x1b00], R115 ;  /* 0xffe50073940079a6 */ /* 0x0109e4000c10f392 */
.L_x_12129:
[----:B------:R-:W-:Y:S05]  /*b030*/  BSYNC B0 ;  /* 0x0000000000007941 */ /* 0x000fea0003800000 */
.L_x_12128:
[----:B----4-:R4:W0:Y:S01]  /*b040*/  LDS R115, [R150+0x6900] ;  /* 0x0069000096737984 */ /* 0x0108220000000800 */
[----:B------:R-:W-:Y:S04]  /*b050*/  BSSY B0, `(.L_x_12130) ;  /* 0x0000004000007945 */ /* 0x000fe80003800000 */
[----:B------:R-:W-:Y:S05]  /*b060*/  @!P1 BRA `(.L_x_12131) ;  /* 0x0000000000089947 */ /* 0x000fea0003800000 */
[----:B------:R1:W-:Y:S04]  /*b070*/  REDG.E.ADD.F32.FTZ.RN.STRONG.GPU desc[UR18][R146.64+-0x1a00], R189 ;  /* 0xffe600bd920079a6 */ /* 0x0003e8000c10f392 */
[----:B0-----:R0:W-:Y:S02]  /*b080*/  REDG.E.ADD.F32.FTZ.RN.STRONG.GPU desc[UR18][R148.64+-0x1a00], R115 ;  /* 0xffe60073940079a6 */ /* 0x0011e4000c10f392 */
.L_x_12131:
[----:B------:R-:W-:Y:S05]  /*b090*/  BSYNC B0 ;  /* 0x0000000000007941 */ /* 0x000fea0003800000 */
.L_x_12130:
[----:B------:R-:W0:Y:S01]  /*b0a0*/  LDS R151, [R151+0x6a00] ;  /* 0x006a000097977984 */ /* 0x000e220000000800 */
[----:B------:R-:W-:Y:S04]  /*b0b0*/  BSSY B0, `(.L_x_12132) ;  /* 0x0000004000007945 */ /* 0x000fe80003800000 */
[----:B------:R-:W-:Y:S05]  /*b0c0*/  @!P2 BRA `(.L_x_12133) ;  /* 0x000000000008a947 */ /* 0x000fea0003800000 */
[----:B------:R1:W-:Y:S04]  /*b0d0*/  REDG.E.ADD.F32.FTZ.RN.STRONG.GPU desc[UR18][R146.64+-0x1900], R191 ;  /* 0xffe700bf920079a6 */ /* 0x0003e8000c10f392 */
[----:B0-----:R0:W-:Y:S02]  /*b0e0*/  REDG.E.ADD.F32.FTZ.RN.STRONG.GPU desc[UR18][R148.64+-0x1900], R151 ;  /* 0xffe70097940079a6 */ /* 0x0011e4000c10f392 */
.L_x_12133:
[----:B------:R-:W-:Y:S05]  /*b0f0*/  BSYNC B0 ;  /* 0x0000000000007941 */ /* 0x000fea0003800000 */
.L_x_12132:
[----:B0-----:R0:W0:Y:S01]  /*b100*/  LDS R115, [R158+0x6b00] ;  /* 0x006b00009e737984 */ /* 0x0010220000000800 */
[----:B------:R-:W-:Y:S04]  /*b110*/  BSSY B0, `(.L_x_12134) ;  /* 0x0000004000007945 */ /* 0x000fe80003800000 */
[----:B------:R-:W-:Y:S05]  /*b120*/  @!P3 BRA `(.L_x_12135) ;  /* 0x000000000008b947 */ /* 0x000fea0003800000 */
[----:B------:R1:W-:Y:S04]  /*b130*/  REDG.E.ADD.F32.FTZ.RN.STRONG.GPU desc[UR18][R146.64+-0x1800], R192 ;  /* 0xffe800c0920079a6 */ /* 0x0003e8000c10f392 */
[----:B0-----:R0:W-:Y:S02]  /*b140*/  REDG.E.ADD.F32.FTZ.RN.STRONG.GPU desc[UR18][R148.64+-0x1800], R115 ;  /* 0xffe80073940079a6 */ /* 0x0011e4000c10f392 */
.L_x_12135:
[----:B------:R-:W-:Y:S05]  /*b150*/  BSYNC B0 ;  /* 0x0000000000007941 */ /* 0x000fea0003800000 */
.L_x_12134:
[----:B------:R-:W0:Y:S01]  /*b160*/  LDS R159, [R159+0x6c00] ;  /* 0x006c00009f9f7984 */ /* 0x000e220000000800 */
[----:B------:R-:W-:Y:S04]  /*b170*/  BSSY B0, `(.L_x_12136) ;  /* 0x0000004000007945 */ /* 0x000fe80003800000 */
[----:B------:R-:W-:Y:S05]  /*b180*/  @!P4 BRA `(.L_x_12137) ;  /* 0x000000000008c947 */ /* 0x000fea0003800000 */
[----:B------:R1:W-:Y:S04]  /*b190*/  REDG.E.ADD.F32.FTZ.RN.STRONG.GPU desc[UR18][R146.64+-0x1700], R195 ;  /* 0xffe900c3920079a6 */ /* 0x0003e8000c10f392 */
[----:B0-----:R0:W-:Y:S02]  /*b1a0*/  REDG.E.ADD.F32.FTZ.RN.STRONG.GPU desc[UR18][R148.64+-0x1700], R159 ;  /* 0xffe9009f940079a6 */ /* 0x0011e4000c10f392 */
.L_x_12137:
[----:B------:R-:W-:Y:S05]  /*b1b0*/  BSYNC B0 ;  /* 0x0000000000007941 */ /* 0x000fea0003800000 */
.L_x_12136:
[----:B0-----:R0:W0:Y:S01]  /*b1c0*/  LDS R115, [R160+0x6d00] ;  /* 0x006d0000a0737984 */ /* 0x0010220000000800 */
[----:B------:R-:W-:Y:S04]  /*b1d0*/  BSSY B0, `(.L_x_12138) ;  /* 0x0000004000007945 */ /* 0x000fe80003800000 */
[----:B------:R-:W-:Y:S05]  /*b1e0*/  @!P5 BRA `(.L_x_12139) ;  /* 0x000000000008d947 */ /* 0x000fea0003800000 */
[----:B------:R1:W-:Y:S04]  /*b1f0*/  REDG.E.ADD.F32.FTZ.RN.STRONG.GPU desc[UR18][R146.64+-0x1600], R198 ;  /* 0xffea00c6920079a6 */ /* 0x0003e8000c10f392 */
[----:B0-----:R0:W-:Y:S02]  /*b200*/  REDG.E.ADD.F32.FTZ.RN.STRONG.GPU desc[UR18][R148.64+-0x1600], R115 ;  /* 0xffea0073940079a6 */ /* 0x0011e4000c10f392 */
.L_x_12139:
[----:B------:R-:W-:Y:S05]  /*b210*/  BSYNC B0 ;  /* 0x0000000000007941 */ /* 0x000fea0003800000 */
.L_x_12138:
        /* <DEDUP_REMOVED lines=12> */
.L_x_12141:
[----:B------:R-:W-:Y:S05]  /*b2e0*/  BSYNC B0 ;  /* 0x0000000000007941 */ /* 0x000fea0003800000 */
.L_x_12140:
[----:B0-----:R0:W0:Y:S01]  /*b2f0*/  LDS R115, [R162+0x6f00] ;  /* 0x006f0000a2737984 */ /* 0x0010220000000800 */
[----:B------:R-:W-:Y:S04]  /*b300*/  BSSY B0, `(.L_x_12142) ;  /* 0x0000004000007945 */ /* 0x000fe80003800000 */
[----:B------:R-:W-:Y:S05]  /*b310*/  @!P0 BRA `(.L_x_12143) ;  /* 0x0000000000088947 */ /* 0x000fea0003800000 */
[----:B------:R1:W-:Y:S04]  /*b320*/  REDG.E.ADD.F32.FTZ.RN.STRONG.GPU desc[UR18][R146.64+-0x1400], R202 ;  /* 0xffec00ca920079a6 */ /* 0x0003e8000c10f392 */
[----:B0-----:R0:W-:Y:S02]  /*b330*/  REDG.E.ADD.F32.FTZ.RN.STRONG.GPU desc[UR18][R148.64+-0x1400], R115 ;  /* 0xffec0073940079a6 */ /* 0x0011e4000c10f392 */
.L_x_12143:
[----:B------:R-:W-:Y:S05]  /*b340*/  BSYNC B0 ;  /* 0x0000000000007941 */ /* 0x000fea0003800000 */
.L_x_12142:
[----:B------:R-:W0:Y:S01]  /*b350*/  LDS R163, [R163+0x7000] ;  /* 0x00700000a3a37984 */ /* 0x000e220000000800 */
[----:B------:R-:W-:Y:S04]  /*b360*/  BSSY B0, `(.L_x_12144) ;  /* 0x0000004000007945 */ /* 0x000fe80003800000 */
[----:B------:R-:W-:Y:S05]  /*b370*/  @!P1 BRA `(.L_x_12145) ;  /* 0x0000000000089947 */ /* 0x000fea0003800000 */
[----:B------:R1:W-:Y:S04]  /*b380*/  REDG.E.ADD.F32.FTZ.RN.STRONG.GPU desc[UR18][R146.64+-0x1300], R203 ;  /* 0xffed00cb920079a6 */ /* 0x0003e8000c10f392 */
[----:B0-----:R0:W-:Y:S02]  /*b390*/  REDG.E.ADD.F32.FTZ.RN.STRONG.GPU desc[UR18][R148.64+-0x1300], R163 ;  /* 0xffed00a3940079a6 */ /* 0x0011e4000c10f392 */
.L_x_12145:
[----:B------:R-:W-:Y:S05]  /*b3a0*/  BSYNC B0 ;  /* 0x0000000000007941 */ /* 0x000fea0003800000 */
.L_x_12144:
[----:B0-----:R0:W0:Y:S01]  /*b3b0*/  LDS R115, [R164+0x7100] ;  /* 0x00710000a4737984 */ /* 0x0010220000000800 */
[----:B------:R-:W-:Y:S04]  /*b3c0*/  BSSY B0, `(.L_x_12146) ;  /* 0x0000004000007945 */ /* 0x000fe80003800000 */
[----:B------:R-:W-:Y:S05]  /*b3d0*/  @!P2 BRA `(.L_x_12147) ;  /* 0x000000000008a947 */ /* 0x000fea0003800000 */
[----:B------:R1:W-:Y:S04]  /*b3e0*/  REDG.E.ADD.F32.FTZ.RN.STRONG.GPU desc[UR18][R146.64+-0x1200], R204 ;  /* 0xffee00cc920079a6 */ /* 0x0003e8000c10f392 */
[----:B0-----:R0:W-:Y:S02]  /*b3f0*/  REDG.E.ADD.F32.FTZ.RN.STRONG.GPU desc[UR18][R148.64+-0x1200], R115 ;  /* 0xffee0073940079a6 */ /* 0x0011e4000c10f392 */
.L_x_12147:
[----:B------:R-:W-:Y:S05]  /*b400*/  BSYNC B0 ;  /* 0x0000000000007941 */ /* 0x000fea0003800000 */
.L_x_12146:
[----:B------:R-:W0:Y:S01]  /*b410*/  LDS R165, [R165+0x7200] ;  /* 0x00720000a5a57984 */ /* 0x000e220000000800 */
[----:B------:R-:W-:Y:S04]  /*b420*/  BSSY B0, `(.L_x_12148) ;  /* 0x0000004000007945 */ /* 0x000fe80003800000 */
[----:B------:R-:W-:Y:S05]  /*b430*/  @!P3 BRA `(.L_x_12149) ;  /* 0x000000000008b947 */ /* 0x000fea0003800000 */
[----:B------:R1:W-:Y:S04]  /*b440*/  REDG.E.ADD.F32.FTZ.RN.STRONG.GPU desc[UR18][R146.64+-0x1100], R205 ;  /* 0xffef00cd920079a6 */ /* 0x0003e8000c10f392 */
[----:B0-----:R0:W-:Y:S02]  /*b450*/  REDG.E.ADD.F32.FTZ.RN.STRONG.GPU desc[UR18][R148.64+-0x1100], R165 ;  /* 0xffef00a5940079a6 */ /* 0x0011e4000c10f392 */
.L_x_12149:
[----:B------:R-:W-:Y:S05]  /*b460*/  BSYNC B0 ;  /* 0x0000000000007941 */ /* 0x000fea0003800000 */
.L_x_12148:
[----:B0-----:R0:W0:Y:S01]  /*b470*/  LDS R115, [R166+0x7300] ;  /* 0x00730000a6737984 */ /* 0x0010220000000800 */
[----:B------:R-:W-:Y:S04]  /*b480*/  BSSY B0, `(.L_x_12150) ;  /* 0x0000004000007945 */ /* 0x000fe80003800000 */
[----:B------:R-:W-:Y:S05]  /*b490*/  @!P4 BRA `(.L_x_12151) ;  /* 0x000000000008c947 */ /* 0x000fea0003800000 */
[----:B------:R1:W-:Y:S04]  /*b4a0*/  REDG.E.ADD.F32.FTZ.RN.STRONG.GPU desc[UR18][R146.64+-0x1000], R214 ;  /* 0xfff000d6920079a6 */ /* 0x0003e8000c10f392 */
[----:B0-----:R0:W-:Y:S02]  /*b4b0*/  REDG.E.ADD.F32.FTZ.RN.STRONG.GPU desc[UR18][R148.64+-0x1000], R115 ;  /* 0xfff00073940079a6 */ /* 0x0011e4000c10f392 */
.L_x_12151:
[----:B------:R-:W-:Y:S05]  /*b4c0*/  BSYNC B0 ;  /* 0x0000000000007941 */ /* 0x000fea0003800000 */
.L_x_12150:
[----:B------:R-:W0:Y:S01]  /*b4d0*/  LDS R167, [R167+0x7400] ;  /* 0x00740000a7a77984 */ /* 0x000e220000000800 */
[----:B------:R-:W-:Y:S04]  /*b4e0*/  BSSY B0, `(.L_x_12152) ;  /* 0x0000004000007945 */ /* 0x000fe80003800000 */
[----:B------:R-:W-:Y:S05]  /*b4f0*/  @!P5 BRA `(.L_x_12153) ;  /* 0x000000000008d947 */ /* 0x000fea0003800000 */
[----:B------:R1:W-:Y:S04]  /*b500*/  REDG.E.ADD.F32.FTZ.RN.STRONG.GPU desc[UR18][R146.64+-0xf00], R217 ;  /* 0xfff100d9920079a6 */ /* 0x0003e8000c10f392 */
[----:B0-----:R0:W-:Y:S02]  /*b510*/  REDG.E.ADD.F32.FTZ.RN.STRONG.GPU desc[UR18][R148.64+-0xf00], R167 ;  /* 0xfff100a7940079a6 */ /* 0x0011e4000c10f392 */
.L_x_12153:
[----:B------:R-:W-:Y:S05]  /*b520*/  BSYNC B0 ;  /* 0x0000000000007941 */ /* 0x000fea0003800000 */
.L_x_12152:
        /* <DEDUP_REMOVED lines=12> */
.L_x_12155:
[----:B------:R-:W-:Y:S05]  /*b5f0*/  BSYNC B0 ;  /* 0x0000000000007941 */ /* 0x000fea0003800000 */
.L_x_12154:
[----:B------:R-:W0:Y:S01]  /*b600*/  LDS R169, [R169+0x7600] ;  /* 0x00760000a9a97984 */ /* 0x000e220000000800 */
[----:B------:R-:W-:Y:S04]  /*b610*/  BSSY B0, `(.L_x_12156) ;  /* 0x0000004000007945 */ /* 0x000fe80003800000 */
[----:B------:R-:W-:Y:S05]  /*b620*/  @!P0 BRA `(.L_x_12157) ;  /* 0x0000000000088947 */ /* 0x000fea0003800000 */
[----:B------:R1:W-:Y:S04]  /*b630*/  REDG.E.ADD.F32.FTZ.RN.STRONG.GPU desc[UR18][R146.64+-0xd00], R232 ;  /* 0xfff300e8920079a6 */ /* 0x0003e8000c10f392 */
[----:B0-----:R0:W-:Y:S02]  /*b640*/  REDG.E.ADD.F32.FTZ.RN.STRONG.GPU desc[UR18][R148.64+-0xd00], R169 ;  /* 0xfff300a9940079a6 */ /* 0x0011e4000c10f392 */
.L_x_12157:
[----:B------:R-:W-:Y:S05]  /*b650*/  BSYNC B0 ;  /* 0x0000000000007941 */ /* 0x000fea0003800000 */
.L_x_12156:
[----:B0-----:R0:W0:Y:S01]  /*b660*/  LDS R115, [R170+0x7700] ;  /* 0x00770000aa737984 */ /* 0x0010220000000800 */
[----:B------:R-:W-:Y:S04]  /*b670*/  BSSY B0, `(.L_x_12158) ;  /* 0x0000004000007945 */ /* 0x000fe80003800000 */
[----:B------:R-:W-:Y:S05]  /*b680*/  @!P1 BRA `(.L_x_12159) ;  /* 0x0000000000089947 */ /* 0x000fea0003800000 */
[----:B------:R1:W-:Y:S04]  /*b690*/  REDG.E.ADD.F32.FTZ.RN.STRONG.GPU desc[UR18][R146.64+-0xc00], R233 ;  /* 0xfff400e9920079a6 */ /* 0x0003e8000c10f392 */
[----:B0-----:R0:W-:Y:S02]  /*b6a0*/  REDG.E.ADD.F32.FTZ.RN.STRONG.GPU desc[UR18][R148.64+-0xc00], R115 ;  /* 0xfff40073940079a6 */ /* 0x0011e4000c10f392 */
.L_x_12159:
[----:B------:R-:W-:Y:S05]  /*b6b0*/  BSYNC B0 ;  /* 0x0000000000007941 */ /* 0x000fea0003800000 */
.L_x_12158:
[----:B------:R-:W0:Y:S01]  /*b6c0*/  LDS R171, [R171+0x7800] ;  /* 0x00780000abab7984 */ /* 0x000e220000000800 */
[----:B------:R-:W-:Y:S04]  /*b6d0*/  BSSY B0, `(.L_x_12160) ;  /* 0x0000004000007945 */ /* 0x000fe80003800000 */
[----:B------:R-:W-:Y:S05]  /*b6e0*/  @!P2 BRA `(.L_x_12161) ;  /* 0x000000000008a947 */ /* 0x000fea0003800000 */
[----:B------:R1:W-:Y:S04]  /*b6f0*/  REDG.E.ADD.F32.FTZ.RN.STRONG.GPU desc[UR18][R146.64+-0xb00], R234 ;  /* 0xfff500ea920079a6 */ /* 0x0003e8000c10f392 */
[----:B0-----:R0:W-:Y:S02]  /*b700*/  REDG.E.ADD.F32.FTZ.RN.STRONG.GPU desc[UR18][R148.64+-0xb00], R171 ;  /* 0xfff500ab940079a6 */ /* 0x0011e4000c10f392 */
.L_x_12161:
[----:B------:R-:W-:Y:S05]  /*b710*/  BSYNC B0 ;  /* 0x0000000000007941 */ /* 0x000fea0003800000 */
.L_x_12160:
[----:B0-----:R0:W0:Y:S01]  /*b720*/  LDS R115, [R174+0x7900] ;  /* 0x00790000ae737984 */ /* 0x0010220000000800 */
[----:B------:R-:W-:Y:S04]  /*b730*/  BSSY B0, `(.L_x_12162) ;  /* 0x0000004000007945 */ /* 0x000fe80003800000 */
[----:B------:R-:W-:Y:S05]  /*b740*/  @!P3 BRA `(.L_x_12163) ;  /* 0x000000000008b947 */ /* 0x000fea0003800000 */
[----:B------:R1:W-:Y:S04]  /*b750*/  REDG.E.ADD.F32.FTZ.RN.STRONG.GPU desc[UR18][R146.64+-0xa00], R235 ;  /* 0xfff600eb920079a6 */ /* 0x0003e8000c10f392 */
[----:B0-----:R0:W-:Y:S02]  /*b760*/  REDG.E.ADD.F32.FTZ.RN.STRONG.GPU desc[UR18][R148.64+-0xa00], R115 ;  /* 0xfff60073940079a6 */ /* 0x0011e4000c10f392 */
.L_x_12163:
[----:B------:R-:W-:Y:S05]  /*b770*/  BSYNC B0 ;  /* 0x0000000000007941 */ /* 0x000fea0003800000 */
.L_x_12162:
[----:B------:R-:W0:Y:S01]  /*b780*/  LDS R175, [R175+0x7a00] ;  /* 0x007a0000afaf7984 */ /* 0x000e220000000800 */
[----:B------:R-:W-:Y:S04]  /*b790*/  BSSY B0, `(.L_x_12164) ;  /* 0x0000004000007945 */ /* 0x000fe80003800000 */
[----:B------:R-:W-:Y:S05]  /*b7a0*/  @!P4 BRA `(.L_x_12165) ;  /* 0x000000000008c947 */ /* 0x000fea0003800000 */
[----:B------:R1:W-:Y:S04]  /*b7b0*/  REDG.E.ADD.F32.FTZ.RN.STRONG.GPU desc[UR18][R146.64+-0x900], R236 ;  /* 0xfff700ec920079a6 */ /* 0x0003e8000c10f392 */
[----:B0-----:R0:W-:Y:S02]  /*b7c0*/  REDG.E.ADD.F32.FTZ.RN.STRONG.GPU desc[UR18][R148.64+-0x900], R175 ;  /* 0xfff700af940079a6 */ /* 0x0011e4000c10f392 */
.L_x_12165:
[----:B------:R-:W-:Y:S05]  /*b7d0*/  BSYNC B0 ;  /* 0x0000000000007941 */ /* 0x000fea0003800000 */
.L_x_12164:
[----:B0-----:R0:W0:Y:S01]  /*b7e0*/  LDS R115, [R176+0x7b00] ;  /* 0x007b0000b0737984 */ /* 0x0010220000000800 */
[----:B------:R-:W-:Y:S04]  /*b7f0*/  BSSY B0, `(.L_x_12166) ;  /* 0x0000004000007945 */ /* 0x000fe80003800000 */
[----:B------:R-:W-:Y:S05]  /*b800*/  @!P5 BRA `(.L_x_12167) ;  /* 0x000000000008d947 */ /* 0x000fea0003800000 */
[----:B------:R1:W-:Y:S04]  /*b810*/  REDG.E.ADD.F32.FTZ.RN.STRONG.GPU desc[UR18][R146.64+-0x800], R237 ;  /* 0xfff800ed920079a6 */ /* 0x0003e8000c10f392 */
[----:B0-----:R0:W-:Y:S02]  /*b820*/  REDG.E.ADD.F32.FTZ.RN.STRONG.GPU desc[UR18][R148.64+-0x800], R115 ;  /* 0xfff80073940079a6 */ /* 0x0011e4000c10f392 */
.L_x_12167:
[----:B------:R-:W-:Y:S05]  /*b830*/  BSYNC B0 ;  /* 0x0000000000007941 */ /* 0x000fea0003800000 */
.L_x_12166:
        /* <DEDUP_REMOVED lines=12> */
.L_x_12169:
[----:B------:R-:W-:Y:S05]  /*b900*/  BSYNC B0 ;  /* 0x0000000000007941 */ /* 0x000fea0003800000 */
.L_x_12168:
[----:B0-----:R0:W0:Y:S01]  /*b910*/  LDS R115, [R178+0x7d00] ;  /* 0x007d0000b2737984 */ /* 0x0010220000000800 */
[----:B------:R-:W-:Y:S04]  /*b920*/  BSSY B0, `(.L_x_12170) ;  /* 0x0000004000007945 */ /* 0x000fe80003800000 */
[----:B------:R-:W-:Y:S05]  /*b930*/  @!P0 BRA `(.L_x_12171) ;  /* 0x0000000000088947 */ /* 0x000fea0003800000 */
[----:B------:R1:W-:Y:S04]  /*b940*/  REDG.E.ADD.F32.FTZ.RN.STRONG.GPU desc[UR18][R146.64+-0x600], R241 ;  /* 0xfffa00f1920079a6 */ /* 0x0003e8000c10f392 */
[----:B0-----:R0:W-:Y:S02]  /*b950*/  REDG.E.ADD.F32.FTZ.RN.STRONG.GPU desc[UR18][R148.64+-0x600], R115 ;  /* 0xfffa0073940079a6 */ /* 0x0011e4000c10f392 */
.L_x_12171:
[----:B------:R-:W-:Y:S05]  /*b960*/  BSYNC B0 ;  /* 0x0000000000007941 */ /* 0x000fea0003800000 */
.L_x_12170:
[----:B------:R-:W0:Y:S01]  /*b970*/  LDS R179, [R179+0x7e00] ;  /* 0x007e0000b3b37984 */ /* 0x000e220000000800 */
[----:B------:R-:W-:Y:S04]  /*b980*/  BSSY B0, `(.L_x_12172) ;  /* 0x0000004000007945 */ /* 0x000fe80003800000 */
[----:B------:R-:W-:Y:S05]  /*b990*/  @!P1 BRA `(.L_x_12173) ;  /* 0x0000000000089947 */ /* 0x000fea0003800000 */
[----:B------:R1:W-:Y:S04]  /*b9a0*/  REDG.E.ADD.F32.FTZ.RN.STRONG.GPU desc[UR18][R146.64+-0x500], R242 ;  /* 0xfffb00f2920079a6 */ /* 0x0003e8000c10f392 */
[----:B0-----:R0:W-:Y:S02]  /*b9b0*/  REDG.E.ADD.F32.FTZ.RN.STRONG.GPU desc[UR18][R148.64+-0x500], R179 ;  /* 0xfffb00b3940079a6 */ /* 0x0011e4000c10f392 */
.L_x_12173:
[----:B------:R-:W-:Y:S05]  /*b9c0*/  BSYNC B0 ;  /* 0x0000000000007941 */ /* 0x000fea0003800000 */
.L_x_12172:
[----:B0-----:R0:W0:Y:S01]  /*b9d0*/  LDS R115, [R180+0x7f00] ;  /* 0x007f0000b4737984 */ /* 0x0010220000000800 */
[----:B------:R-:W-:Y:S04]  /*b9e0*/  BSSY B0, `(.L_x_12174) ;  /* 0x0000004000007945 */ /* 0x000fe80003800000 */
[----:B------:R-:W-:Y:S05]  /*b9f0*/  @!P2 BRA `(.L_x_12175) ;  /* 0x000000000008a947 */ /* 0x000fea0003800000 */
[----:B------:R1:W-:Y:S04]  /*ba00*/  REDG.E.ADD.F32.FTZ.RN.STRONG.GPU desc[UR18][R146.64+-0x400], R243 ;  /* 0xfffc00f3920079a6 */ /* 0x0003e8000c10f392 */
[----:B0-----:R0:W-:Y:S02]  /*ba10*/  REDG.E.ADD.F32.FTZ.RN.STRONG.GPU desc[UR18][R148.64+-0x400], R115 ;  /* 0xfffc0073940079a6 */ /* 0x0011e4000c10f392 */
.L_x_12175:
[----:B------:R-:W-:Y:S05]  /*ba20*/  BSYNC B0 ;  /* 0x0000000000007941 */ /* 0x000fea0003800000 */
.L_x_12174:
[----:B------:R-:W0:Y:S01]  /*ba30*/  LDS R181, [R181+0x8000] ;  /* 0x00800000b5b57984 */ /* 0x000e220000000800 */
[----:B------:R-:W-:Y:S04]  /*ba40*/  BSSY B0, `(.L_x_12176) ;  /* 0x0000004000007945 */ /* 0x000fe80003800000 */
[----:B------:R-:W-:Y:S05]  /*ba50*/  @!P3 BRA `(.L_x_12177) ;  /* 0x000000000008b947 */ /* 0x000fea0003800000 */
[----:B------:R1:W-:Y:S04]  /*ba60*/  REDG.E.ADD.F32.FTZ.RN.STRONG.GPU desc[UR18][R146.64+-0x300], R244 ;  /* 0xfffd00f4920079a6 */ /* 0x0003e8000c10f392 */
[----:B0-----:R0:W-:Y:S02]  /*ba70*/  REDG.E.ADD.F32.FTZ.RN.STRONG.GPU desc[UR18][R148.64+-0x300], R181 ;  /* 0xfffd00b5940079a6 */ /* 0x0011e4000c10f392 */
.L_x_12177:
[----:B------:R-:W-:Y:S05]  /*ba80*/  BSYNC B0 ;  /* 0x0000000000007941 */ /* 0x000fea0003800000 */
.L_x_12176:
[----:B0-----:R0:W0:Y:S01]  /*ba90*/  LDS R115, [R182+0x8100] ;  /* 0x00810000b6737984 */ /* 0x0010220000000800 */
[----:B------:R-:W-:Y:S04]  /*baa0*/  BSSY B0, `(.L_x_12178) ;  /* 0x0000004000007945 */ /* 0x000fe80003800000 */
[----:B------:R-:W-:Y:S05]  /*bab0*/  @!P4 BRA `(.L_x_12179) ;  /* 0x000000000008c947 */ /* 0x000fea0003800000 */
[----:B------:R1:W-:Y:S04]  /*bac0*/  REDG.E.ADD.F32.FTZ.RN.STRONG.GPU desc[UR18][R146.64+-0x200], R245 ;  /* 0xfffe00f5920079a6 */ /* 0x0003e8000c10f392 */
[----:B0-----:R0:W-:Y:S02]  /*bad0*/  REDG.E.ADD.F32.FTZ.RN.STRONG.GPU desc[UR18][R148.64+-0x200], R115 ;  /* 0xfffe0073940079a6 */ /* 0x0011e4000c10f392 */
.L_x_12179:
[----:B------:R-:W-:Y:S05]  /*bae0*/  BSYNC B0 ;  /* 0x0000000000007941 */ /* 0x000fea0003800000 */
.L_x_12178:
[----:B------:R-:W0:Y:S01]  /*baf0*/  LDS R183, [R183+0x8200] ;  /* 0x00820000b7b77984 */ /* 0x000e220000000800 */
[----:B------:R-:W-:Y:S04]  /*bb00*/  BSSY B0, `(.L_x_12180) ;  /* 0x0000004000007945 */ /* 0x000fe80003800000 */
[----:B------:R-:W-:Y:S05]  /*bb10*/  @!P5 BRA `(.L_x_12181) ;  /* 0x000000000008d947 */ /* 0x000fea0003800000 */
[----:B------:R1:W-:Y:S04]  /*bb20*/  REDG.E.ADD.F32.FTZ.RN.STRONG.GPU desc[UR18][R146.64+-0x100], R246 ;  /* 0xffff00f6920079a6 */ /* 0x0003e8000c10f392 */
[----:B0-----:R0:W-:Y:S02]  /*bb30*/  REDG.E.ADD.F32.FTZ.RN.STRONG.GPU desc[UR18][R148.64+-0x100], R183 ;  /* 0xffff00b7940079a6 */ /* 0x0011e4000c10f392 */
.L_x_12181:
[----:B------:R-:W-:Y:S05]  /*bb40*/  BSYNC B0 ;  /* 0x0000000000007941 */ /* 0x000fea0003800000 */
.L_x_12180:
        /* <DEDUP_REMOVED lines=114> */
.L_x_12183:
[----:B------:R-:W-:Y:S05]  /*c270*/  BSYNC B0 ;  /* 0x0000000000007941 */ /* 0x000fea0003800000 */
.L_x_12182:
[----:B------:R-:W-:Y:S02]  /*c280*/  UIADD3 UR7, UR7, 0x1, URZ ;  /* 0x0000000107077890 */ /* 0x000fe4000fffe03f */
[----:B------:R-:W-:Y:S02]  /*c290*/  UIADD3 UR8, UP1, UR8, 0x1, URZ ;  /* 0x0000000108087890 */ /* 0x000fe4000ff3e03f */
[----:B------:R-:W-:Y:S02]  /*c2a0*/  UISETP.GE.AND UP0, UPT, UR7, UR54, UPT ;  /* 0x000000360700728c */ /* 0x000fe4000bf06270 */
[----:B------:R-:W-:-:S04]  /*c2b0*/  UIADD3.X UR9, URZ, UR9, URZ, UP1, !UPT ;  /* 0x000000093f097290 */ /* 0x000fc80008ffe43f */
[----:B------:R-:W-:-:S13]  /*c2c0*/  PLOP3.LUT P0, PT, PT, PT, UP0, 0x80, 0x0 ;  /* 0x000000000000781c */ /* 0x000fda0003f0f008 */
[----:B------:R-:W-:Y:S05]  /*c2d0*/  @!P0 BRA `(.L_x_12184) ;  /* 0xffffff7400448947 */ /* 0x000fea000383ffff */
.L_x_12089:
[----:B------:R-:W-:Y:S01]  /*c2e0*/  BAR.SYNC.DEFER_BLOCKING 0x0 ;  /* 0x0000000000007b1d */ /* 0x000fe20000010000 */
[----:B------:R-:W-:Y:S01]  /*c2f0*/  HFMA2.MMA R3, -RZ, RZ, 0, 9.5367431640625e-07 ;  /* 0x00000010ff037435 */ /* 0x000fe200000001ff */
[----:B------:R-:W-:Y:S01]  /*c300*/  IADD3 R21, R35, R154, RZ ;  /* 0x0000009a23157210 */ /* 0x000fe20007ffe0ff */
[----:B------:R-:W-:Y:S02]  /*c310*/  UIADD3 UR7, UR13, -0x1, URZ ;  /* 0xffffffff0d077890 */ /* 0x000fe4000fffe03f */
[----:B------:R-:W-:Y:S01]  /*c320*/  USHF.R.S32.HI UR31, URZ, 0x1f, UR11 ;  /* 0x0000001f3f1f7899 */ /* 0x000fe2000801140b */
[----:B------:R-:W-:Y:S01]  /*c330*/  ULDC.64 UR24, c[0x0][0x388] ;  /* 0x0000e20000187ab9 */ /* 0x000fe20000000a00 */
[----:B------:R-:W-:Y:S01]  /*c340*/  USHF.R.S32.HI UR30, URZ, 0x1f, UR10 ;  /* 0x0000001f3f1e7899 */ /* 0x000fe2000801140a */
[----:B------:R-:W-:-:S03]  /*c350*/  ULDC.64 UR28, c[0x0][0x3e0] ;  /* 0x0000f800001c7ab9 */ /* 0x000fc60000000a00 */
[----:B------:R-:W-:-:S05]  /*c360*/  IMAD.WIDE R2, R34, R3, UR48 ;  /* 0x0000003022027e25 */ /* 0x000fca000f8e0203 */
[----:B------:R-:W5:Y:S04]  /*c370*/  LDG.E.128 R4, desc[UR18][R2.64] ;  /* 0x0000001202047981 */ /* 0x000f68000c1e1d00 */
[----:B------:R-:W2:Y:S04]  /*c380*/  LDG.E.128 R8, desc[UR18][R2.64+0x200] ;  /* 0x0002001202087981 */ /* 0x000ea8000c1e1d00 */
        /* <DEDUP_REMOVED lines=35> */
[----:B------:R-:W2:Y:S04]  /*c5c0*/  LDS.128 R20, [R28+0x10] ;  /* 0x000010001c147984 */ /* 0x000ea80000000c00 */
[----:B------:R-:W3:Y:S04]  /*c5d0*/  LDS.128 R24, [R28+0x20] ;  /* 0x000020001c187984 */ /* 0x000ee80000000c00 */
[----:B------:R-:W4:Y:S01]  /*c5e0*/  LDS.128 R4, [R28+0x30] ;  /* 0x000030001c047984 */ /* 0x000f220000000c00 */
        /* <DEDUP_REMOVED lines=22> */
[----:B------:R-:W2:Y:S01]  /*c750*/  @!P5 MUFU.EX2 R8, R8 ;  /* 0x000000080008d308 */ /* 0x000ea20000000800 */
[----:B------:R-:W-:Y:S01]  /*c760*/  @!P4 FMUL.FTZ R3, R22, -1.4426950216293334961 ;  /* 0xbfb8aa3b1603c820 */ /* 0x000fe20000410000 */
[----:B------:R-:W-:-:S06]  /*c770*/  @!P6 FMUL.FTZ R9, R24, -1.4426950216293334961 ;  /* 0xbfb8aa3b1809e820 */ /* 0x000fcc0000410000 */
[----:B------:R-:W3:Y:S08]  /*c780*/  @!P2 MUFU.EX2 R0, R0 ;  /* 0x000000000000a308 */ /* 0x000ef00000000800 */
[----:B------:R-:W4:Y:S01]  /*c790*/  @!P3 MUFU.EX2 R2, R2 ;  /* 0x000000020002b308 */ /* 0x000f220000000800 */
[----:B--2---:R-:W-:-:S07]  /*c7a0*/  @!P5 FADD.FTZ R8, R8, 1 ;  /* 0x3f8000000808d421 */ /* 0x004fce0000010000 */
[----:B------:R-:W2:Y:S01]  /*c7b0*/  @!P4 MUFU.EX2 R3, R3 ;  /* 0x000000030003c308 */ /* 0x000ea20000000800 */
[----:B---3--:R-:W-:-:S07]  /*c7c0*/  @!P2 FADD.FTZ R0, R0, 1 ;  /* 0x3f8000000000a421 */ /* 0x008fce0000010000 */
[----:B------:R3:W5:Y:S01]  /*c7d0*/  @!P2 MUFU.RCP R11, R0 ;  /* 0x00000000000ba308 */ /* 0x0007620000001000 */
[----:B----4-:R-:W-:-:S07]  /*c7e0*/  @!P3 FADD.FTZ R2, R2, 1 ;  /* 0x3f8000000202b421 */ /* 0x010fce0000010000 */
[----:B------:R4:W0:Y:S01]  /*c7f0*/  @!P3 MUFU.RCP R10, R2 ;  /* 0x00000002000ab308 */ /* 0x0008220000001000 */
[----:B--2---:R-:W-:Y:S01]  /*c800*/  @!P4 FADD.FTZ R3, R3, 1 ;  /* 0x3f8000000303c421 */ /* 0x004fe20000010000 */
[----:B---3--:R-:W-:-:S06]  /*c810*/  @!P0 FMUL.FTZ R0, R25, -1.4426950216293334961 ;  /* 0xbfb8aa3b19008820 */ /* 0x008fcc0000410000 */
[----:B------:R-:W2:Y:S01]  /*c820*/  @!P5 MUFU.RCP R8, R8 ;  /* 0x000000080008d308 */ /* 0x000ea20000001000 */
[----:B-----5:R-:W-:Y:S01]  /*c830*/  @!P2 FMUL.FTZ R60, R60, R11 ;  /* 0x0000000b3c3ca220 */ /* 0x020fe20000410000 */
[----:B------:R-:W-:Y:S01]  /*c840*/  FSETP.GTU.FTZ.AND P2, PT, R27, 20, PT ;  /* 0x41a000001b00780b */ /* 0x000fe20003f5c000 */
[----:B----4-:R-:W-:-:S05]  /*c850*/  @!P1 FMUL.FTZ R2, R26, -1.4426950216293334961 ;  /* 0xbfb8aa3b1a029820 */ /* 0x010fca0000410000 */
[----:B------:R-:W3:Y:S01]  /*c860*/  @!P4 MUFU.RCP R3, R3 ;  /* 0x000000030003c308 */ /* 0x000ee20000001000 */
[----:B0-----:R-:W-:Y:S01]  /*c870*/  @!P3 FMUL.FTZ R61, R61, R10 ;  /* 0x0000000a3d3db220 */ /* 0x001fe20000410000 */
[----:B------:R-:W-:-:S06]  /*c880*/  FSETP.GTU.FTZ.AND P3, PT, R4, 20, PT ;  /* 0x41a000000400780b */ /* 0x000fcc0003f7c000 */
[----:B------:R0:W4:Y:S01]  /*c890*/  @!P6 MUFU.EX2 R12, R9 ;  /* 0x00000009000ce308 */ /* 0x0001220000000800 */
[----:B--2---:R-:W-:Y:S01]  /*c8a0*/  @!P5 FMUL.FTZ R63, R63, R8 ;  /* 0x000000083f3fd220 */ /* 0x004fe20000410000 */
[----:B------:R-:W-:-:S05]  /*c8b0*/  FSETP.GTU.FTZ.AND P5, PT, R6, 20, PT ;  /* 0x41a000000600780b */ /* 0x000fca0003fbc000 */
[----:B------:R-:W-:Y:S01]  /*c8c0*/  @!P3 FMUL.FTZ R4, R4, -1.4426950216293334961 ;  /* 0xbfb8aa3b0404b820 */ /* 0x000fe20000410000 */
[----:B------:R-:W2:Y:S01]  /*c8d0*/  @!P0 MUFU.EX2 R0, R0 ;  /* 0x0000000000008308 */ /* 0x000ea20000000800 */
[----:B0-----:R-:W0:Y:S01]  /*c8e0*/  LDS.128 R8, [R28] ;  /* 0x000000001c087984 */ /* 0x001e220000000c00 */
[----:B---3--:R-:W-:Y:S01]  /*c8f0*/  @!P4 FMUL.FTZ R62, R62, R3 ;  /* 0x000000033e3ec220 */ /* 0x008fe20000410000 */
[----:B------:R-:W-:Y:S01]  /*c900*/  @!P2 FMUL.FTZ R3, R27, -1.4426950216293334961 ;  /* 0xbfb8aa3b1b03a820 */ /* 0x000fe20000410000 */
[----:B------:R-:W-:Y:S01]  /*c910*/  FSETP.GTU.FTZ.AND P4, PT, R5, 20, PT ;  /* 0x41a000000500780b */ /* 0x000fe20003f9c000 */
[----:B------:R-:W-:Y:S02]  /*c920*/  BAR.SYNC.DEFER_BLOCKING 0x0 ;  /* 0x0000000000007b1d */ /* 0x000fe40000010000 */
[----:B------:R-:W-:Y:S01]  /*c930*/  @!P5 FMUL.FTZ R6, R6, -1.4426950216293334961 ;  /* 0xbfb8aa3b0606d820 */ /* 0x000fe20000410000 */
[----:B----4-:R-:W-:-:S03]  /*c940*/  @!P6 FADD.FTZ R12, R12, 1 ;  /* 0x3f8000000c0ce421 */ /* 0x010fc60000010000 */
[----:B------:R-:W3:Y:S01]  /*c950*/  @!P1 MUFU.EX2 R2, R2 ;  /* 0x0000000200029308 */ /* 0x000ee20000000800 */
[----:B--2---:R-:W-:-:S05]  /*c960*/  @!P0 FADD.FTZ R0, R0, 1 ;  /* 0x3f80000000008421 */ /* 0x004fca0000010000 */
[----:B------:R-:W-:Y:S02]  /*c970*/  @!P4 FMUL.FTZ R5, R5, -1.4426950216293334961 ;  /* 0xbfb8aa3b0505c820 */ /* 0x000fe40000410000 */
[----:B------:R-:W2:Y:S08]  /*c980*/  @!P2 MUFU.EX2 R3, R3 ;  /* 0x000000030003a308 */ /* 0x000eb00000000800 */
[----:B------:R-:W4:Y:S01]  /*c990*/  @!P0 MUFU.RCP R0, R0 ;  /* 0x0000000000008308 */ /* 0x000f220000001000 */
[----:B---3--:R-:W-:-:S07]  /*c9a0*/  @!P1 FADD.FTZ R2, R2, 1 ;  /* 0x3f80000002029421 */ /* 0x008fce0000010000 */
[----:B------:R-:W3:Y:S01]  /*c9b0*/  @!P3 MUFU.EX2 R4, R4 ;  /* 0x000000040004b308 */ /* 0x000ee20000000800 */
[----:B--2---:R-:W-:Y:S01]  /*c9c0*/  @!P2 FADD.FTZ R3, R3, 1 ;  /* 0x3f8000000303a421 */ /* 0x004fe20000010000 */
[----:B0-----:R-:W-:Y:S01]  /*c9d0*/  FADD.FTZ R8, R8, UR5 ;  /* 0x0000000508087e21 */ /* 0x001fe20008010000 */
[----:B------:R-:W-:-:S05]  /*c9e0*/  FADD.FTZ R9, R9, UR5 ;  /* 0x0000000509097e21 */ /* 0x000fca0008010000 */
[----:B------:R-:W0:Y:S01]  /*c9f0*/  @!P6 MUFU.RCP R15, R12 ;  /* 0x0000000c000fe308 */ /* 0x000e220000001000 */
[----:B----4-:R-:W-:Y:S01]  /*ca00*/  @!P0 FMUL.FTZ R57, R57, R0 ;  /* 0x0000000039398220 */ /* 0x010fe20000410000 */
[----:B------:R-:W-:Y:S01]  /*ca10*/  FADD.FTZ R10, R10, UR5 ;  /* 0x000000050a0a7e21 */ /* 0x000fe20008010000 */
[----:B------:R-:W-:Y:S01]  /*ca20*/  FSETP.GTU.FTZ.AND P0, PT, R8, 20, PT ;  /* 0x41a000000800780b */ /* 0x000fe20003f1c000 */
[----:B------:R-:W-:-:S04]  /*ca30*/  FADD.FTZ R11, R11, UR5 ;  /* 0x000000050b0b7e21 */ /* 0x000fc80008010000 */
[----:B------:R-:W2:Y:S01]  /*ca40*/  @!P1 MUFU.RCP R17, R2 ;  /* 0x0000000200119308 */ /* 0x000ea20000001000 */
[----:B---3--:R-:W-:-:S07]  /*ca50*/  @!P3 FADD.FTZ R4, R4, 1 ;  /* 0x3f8000000404b421 */ /* 0x008fce0000010000 */
[----:B------:R-:W3:Y:S01]  /*ca60*/  @!P2 MUFU.RCP R14, R3 ;  /* 0x00000003000ea308 */ /* 0x000ee20000001000 */
[----:B0-----:R-:W-:Y:S01]  /*ca70*/  @!P6 FMUL.FTZ R56, R56, R15 ;  /* 0x0000000f3838e220 */ /* 0x001fe20000410000 */
[----:B------:R-:W-:Y:S01]  /*ca80*/  @!P0 FMUL.FTZ R0, R8, -1.4426950216293334961 ;  /* 0xbfb8aa3b08008820 */ /* 0x000fe20000410000 */
[----:B------:R-:W-:-:S05]  /*ca90*/  FSETP.GTU.FTZ.AND P6, PT, R7, 20, PT ;  /* 0x41a000000700780b */ /* 0x000fca0003fdc000 */
[----:B------:R0:W4:Y:S01]  /*caa0*/  @!P3 MUFU.RCP R15, R4 ;  /* 0x00000004000fb308 */ /* 0x0001220000001000 */
[----:B--2---:R-:W-:Y:S01]  /*cab0*/  @!P1 FMUL.FTZ R58, R58, R17 ;  /* 0x000000113a3a9220 */ /* 0x004fe20000410000 */
[----:B------:R-:W-:-:S06]  /*cac0*/  FSETP.GTU.FTZ.AND P1, PT, R9, 20, PT ;  /* 0x41a000000900780b */ /* 0x000fcc0003f3c000 */
[----:B------:R-:W2:Y:S01]  /*cad0*/  @!P4 MUFU.EX2 R5, R5 ;  /* 0x000000050005c308 */ /* 0x000ea20000000800 */
[----:B0-----:R-:W-:Y:S01]  /*cae0*/  LEA R4, R154, R35, 0x2 ;  /* 0x000000239a047211 */ /* 0x001fe200078e10ff */
[----:B---3--:R-:W-:Y:S01]  /*caf0*/  @!P2 FMUL.FTZ R59, R59, R14 ;  /* 0x0000000e3b3ba220 */ /* 0x008fe20000410000 */
[----:B------:R-:W-:Y:S02]  /*cb00*/  FSETP.GTU.FTZ.AND P2, PT, R10, 20, PT ;  /* 0x41a000000a00780b */ /* 0x000fe40003f5c000 */
[----:B------:R-:W-:Y:S02]  /*cb10*/  LEA R8, R4, R153, 0x4 ;  /* 0x0000009904087211 */ /* 0x000fe400078e20ff */
[----:B------:R-:W-:Y:S01]  /*cb20*/  @!P1 FMUL.FTZ R2, R9, -1.4426950216293334961 ;  /* 0xbfb8aa3b09029820 */ /* 0x000fe20000410000 */
[----:B------:R0:W3:Y:S01]  /*cb30*/  @!P5 MUFU.EX2 R13, R6 ;  /* 0x00000006000dd308 */ /* 0x0000e20000000800 */
[----:B----4-:R-:W-:Y:S01]  /*cb40*/  @!P3 FMUL.FTZ R52, R52, R15 ;  /* 0x0000000f3434b220 */ /* 0x010fe20000410000 */
[----:B------:R-:W-:Y:S01]  /*cb50*/  STS.128 [R8], R80 ;  /* 0x0000005008007388 */ /* 0x000fe20000000c00 */
[----:B------:R-:W-:-:S03]  /*cb60*/  FSETP.GTU.FTZ.AND P3, PT, R11, 20, PT ;  /* 0x41a000000b00780b */ /* 0x000fc60003f7c000 */
[----:B------:R-:W-:Y:S02]  /*cb70*/  STS.128 [R8+0x10], R68 ;  /* 0x0000104408007388 */ /* 0x000fe40000000c00 */
[----:B------:R-:W-:Y:S01]  /*cb80*/  @!P2 FMUL.FTZ R3, R10, -1.4426950216293334961 ;  /* 0xbfb8aa3b0a03a820 */ /* 0x000fe20000410000 */
[----:B------:R-:W-:Y:S01]  /*cb90*/  @!P1 MUFU.EX2 R2, R2 ;  /* 0x0000000200029308 */ /* 0x000fe20000000800 */
        /* <DEDUP_REMOVED lines=8> */
[----:B---3--:R-:W-:Y:S01]  /*cc20*/  @!P5 FADD.FTZ R13, R13, 1 ;  /* 0x3f8000000d0dd421 */ /* 0x008fe20000010000 */
[----:B------:R-:W2:Y:S04]  /*cc30*/  LDS.128 R20, [R33+0x200] ;  /* 0x0002000021147984 */ /* 0x000ea80000000c00 */
[----:B------:R-:W3:Y:S01]  /*cc40*/  LDS.128 R24, [R33+0x400] ;  /* 0x0004000021187984 */ /* 0x000ee20000000c00 */
[----:B------:R-:W4:Y:S03]  /*cc50*/  @!P0 MUFU.EX2 R0, R0 ;  /* 0x0000000000008308 */ /* 0x000f260000000800 */
[----:B------:R-:W5:Y:S05]  /*cc60*/  LDS.128 R28, [R33+0x600] ;  /* 0x00060000211c7984 */ /* 0x000f6a0000000c00 */
[----:B------:R-:W1:Y:S08]  /*cc70*/  @!P6 MUFU.EX2 R7, R6 ;  /* 0x000000060007e308 */ /* 0x000e700000000800 */
[----:B------:R1:W0:Y:S01]  /*cc80*/  @!P3 MUFU.EX2 R6, R4 ;  /* 0x000000040006b308 */ /* 0x0002220000000800 */
[----:B----4-:R-:W-:-:S07]  /*cc90*/  @!P0 FADD.FTZ R0, R0, 1 ;  /* 0x3f80000000008421 */ /* 0x010fce0000010000 */
[----:B------:R4:W2:Y:S01]  /*cca0*/  @!P4 MUFU.RCP R10, R5 ;  /* 0x00000005000ac308 */ /* 0x0008a20000001000 */
[----:B-1----:R-:W-:Y:S01]  /*ccb0*/  @!P1 FADD.FTZ R4, R2, 1 ;  /* 0x3f80000002049421 */ /* 0x002fe20000010000 */
[----:B------:R-:W-:Y:S01]  /*ccc0*/  MOV R2, UR23 ;  /* 0x0000001700027c02 */ /* 0x000fe20008000f00 */
[----:B------:R-:W-:-:S05]  /*ccd0*/  @!P6 FADD.FTZ R7, R7, 1 ;  /* 0x3f8000000707e421 */ /* 0x000fca0000010000 */
[----:B------:R-:W1:Y:S01]  /*cce0*/  @!P0 MUFU.RCP R9, R0 ;  /* 0x0000000000098308 */ /* 0x000e620000001000 */
[----:B----4-:R-:W-:Y:S01]  /*ccf0*/  @!P2 FADD.FTZ R5, R3, 1 ;  /* 0x3f8000000305a421 */ /* 0x010fe20000010000 */
[----:B------:R-:W-:Y:S01]  /*cd00*/  MOV R3, UR22 ;  /* 0x0000001600037c02 */ /* 0x000fe20008000f00 */
[----:B0-----:R-:W-:Y:S01]  /*cd10*/  @!P3 FADD.FTZ R6, R6, 1 ;  /* 0x3f8000000606b421 */ /* 0x001fe20000010000 */
[----:B------:R-:W-:Y:S01]  /*cd20*/  UIMAD UR22, UR31, UR24, URZ ;  /* 0x000000181f1672a4 */ /* 0x000fe2000f8e023f */
[----:B------:R-:W-:-:S03]  /*cd30*/  IMAD.WIDE R2, R34, 0x10, R2 ;  /* 0x0000001022027825 */ /* 0x000fc600078e0202 */
[----:B------:R-:W0:Y:S01]  /*cd40*/  @!P1 MUFU.RCP R4, R4 ;  /* 0x0000000400049308 */ /* 0x000e220000001000 */
[----:B--2---:R-:W-:Y:S01]  /*cd50*/  @!P4 FMUL.FTZ R53, R53, R10 ;  /* 0x0000000a3535c220 */ /* 0x004fe20000410000 */
[----:B------:R-:W-:Y:S01]  /*cd60*/  UIMAD UR22, UR11, UR25, UR22 ;  /* 0x000000190b1672a4 */ /* 0x000fe2000f8e0216 */
[----:B------:R-:W-:Y:S02]  /*cd70*/  STG.E.128 desc[UR18][R2.64], R16 ;  /* 0x0000001002007986 */ /* 0x000fe4000c101d12 */
[----:B------:R-:W-:Y:S01]  /*cd80*/  ULDC.64 UR24, c[0x0][0x3b0] ;  /* 0x0000ec0000187ab9 */ /* 0x000fe20000000a00 */
[----:B------:R-:W-:Y:S01]  /*cd90*/  UIADD3 UR9, UR9, UR22, URZ ;  /* 0x0000001609097290 */ /* 0x000fe2000fffe03f */
[----:B------:R-:W-:Y:S01]  /*cda0*/  STG.E.128 desc[UR18][R2.64+0x200], R20 ;  /* 0x0002001402007986 */ /* 0x000fe2000c101d12 */
[----:B------:R-:W2:Y:S01]  /*cdb0*/  @!P5 MUFU.RCP R13, R13 ;  /* 0x0000000d000dd308 */ /* 0x000ea20000001000 */
[----:B-1----:R-:W-:Y:S01]  /*cdc0*/  @!P0 FMUL.FTZ R64, R64, R9 ;  /* 0x0000000940408220 */ /* 0x002fe20000410000 */
[----:B------:R-:W-:Y:S01]  /*cdd0*/  UIMAD UR23, UR30, UR24, URZ ;  /* 0x000000181e1772a4 */ /* 0x000fe2000f8e023f */
[----:B---3--:R-:W-:Y:S01]  /*cde0*/  STG.E.128 desc[UR18][R2.64+0x400], R24 ;  /* 0x0004001802007986 */ /* 0x008fe2000c101d12 */
[----:B------:R-:W-:Y:S01]  /*cdf0*/  UIMAD.WIDE.U32 UR8, UR10, UR24, UR8 ;  /* 0x000000180a0872a5 */ /* 0x000fe2000f8e0008 */
[----:B------:R-:W-:Y:S01]  /*ce00*/  FADD.FTZ R0, R64, R155 ;  /* 0x0000009b40007221 */ /* 0x000fe20000010000 */
[----:B------:R-:W-:Y:S01]  /*ce10*/  UIMAD UR22, UR10, UR25, UR23 ;  /* 0x000000190a1672a4 */ /* 0x000fe2000f8e0217 */
[----:B-----5:R1:W-:Y:S01]  /*ce20*/  STG.E.128 desc[UR18][R2.64+0x600], R28 ;  /* 0x0006001c02007986 */ /* 0x0203e2000c101d12 */
[----:B------:R-:W3:Y:S01]  /*ce30*/  @!P2 MUFU.RCP R5, R5 ;  /* 0x000000050005a308 */ /* 0x000ee20000001000 */
[----:B0-----:R-:W-:Y:S01]  /*ce40*/  @!P1 FMUL.FTZ R65, R65, R4 ;  /* 0x0000000441419220 */ /* 0x001fe20000410000 */
[----:B------:R-:W-:Y:S01]  /*ce50*/  ULDC.64 UR24, c[0x0][0x3f0] ;  /* 0x0000fc0000187ab9 */ /* 0x000fe20000000a00 */
[----:B------:R-:W-:Y:S01]  /*ce60*/  BAR.SYNC.DEFER_BLOCKING 0x0 ;  /* 0x0000000000007b1d */ /* 0x000fe20000010000 */
[----:B------:R-:W-:-:S02]  /*ce70*/  UIADD3 UR22, UR9, UR22, URZ ;  /* 0x0000001609167290 */ /* 0x000fc4000fffe03f */
[----:B------:R-:W-:-:S03]  /*ce80*/  ULEA UR9, UP0, UR8, UR24, 0x2 ;  /* 0x0000001808097291 */ /* 0x000fc6000f80103f */
[----:B------:R-:W0:Y:S01]  /*ce90*/  @!P3 MUFU.RCP R6, R6 ;  /* 0x000000060006b308 */ /* 0x000e220000001000 */
[----:B--2---:R-:W-:Y:S01]  /*cea0*/  @!P5 FMUL.FTZ R54, R54, R13 ;  /* 0x0000000d3636d220 */ /* 0x004fe20000410000 */
[----:B------:R-:W-:Y:S02]  /*ceb0*/  ULEA.HI.X UR8, UR8, UR25, UR22, 0x2, UP0 ;  /* 0x0000001908087291 */ /* 0x000fe400080f1416 */
[----:B------:R-:W-:-:S03]  /*cec0*/  UISETP.GT.AND UP0, UPT, UR13, 0x1, UPT ;  /* 0x000000010d00788c */ /* 0x000fc6000bf04270 */
[----:B------:R-:W-:Y:S01]  /*ced0*/  UMOV UR13, UR7 ;  /* 0x00000007000d7c82 */ /* 0x000fe20008000000 */
[----:B------:R-:W2:Y:S01]  /*cee0*/  @!P6 MUFU.RCP R12, R7 ;  /* 0x00000007000ce308 */ /* 0x000ea20000001000 */
[----:B---3--:R-:W-:Y:S01]  /*cef0*/  @!P2 FMUL.FTZ R66, R66, R5 ;  /* 0x000000054242a220 */ /* 0x008fe20000410000 */
[----:B------:R-:W-:Y:S01]  /*cf00*/  FADD.FTZ R5, R0, R65 ;  /* 0x0000004100057221 */ /* 0x000fe20000010000 */
[----:B-1----:R-:W-:Y:S02]  /*cf10*/  MOV R2, UR9 ;  /* 0x0000000900027c02 */ /* 0x002fe40008000f00 */
[----:B------:R-:W-:Y:S01]  /*cf20*/  MOV R3, UR8 ;  /* 0x0000000800037c02 */ /* 0x000fe20008000f00 */
[----:B------:R-:W-:Y:S01]  /*cf30*/  FADD.FTZ R0, R5, R66 ;  /* 0x0000004205007221 */ /* 0x000fe20000010000 */
[----:B------:R-:W-:Y:S01]  /*cf40*/  PLOP3.LUT P0, PT, PT, PT, UP0, 0x80, 0x0 ;  /* 0x000000000000781c */ /* 0x000fe20003f0f008 */
[----:B0-----:R-:W-:Y:S01]  /*cf50*/  @!P3 FMUL.FTZ R67, R67, R6 ;  /* 0x000000064343b220 */ /* 0x001fe20000410000 */
[----:B------:R-:W-:Y:S01]  /*cf60*/  STS.128 [R8+0x10], R60 ;  /* 0x0000103c08007388 */ /* 0x000fe20000000c00 */
[----:B------:R-:W-:-:S03]  /*cf70*/  IMAD.WIDE R34, R34, 0x10, R2 ;  /* 0x0000001022227825 */ /* 0x000fc600078e0202 */
[----:B------:R0:W-:Y:S01]  /*cf80*/  STS.128 [R8], R64 ;  /* 0x0000004008007388 */ /* 0x0001e20000000c00 */
[----:B--2---:R-:W-:-:S03]  /*cf90*/  @!P6 FMUL.FTZ R55, R55, R12 ;  /* 0x0000000c3737e220 */ /* 0x004fc60000410000 */
[----:B------:R1:W-:Y:S04]  /*cfa0*/  STS.128 [R8+0x20], R56 ;  /* 0x0000203808007388 */ /* 0x0003e80000000c00 */
[----:B------:R2:W-:Y:S01]  /*cfb0*/  STS.128 [R8+0x30], R52 ;  /* 0x0000303408007388 */ /* 0x0005e20000000c00 */
[----:B------:R-:W-:-:S03]  /*cfc0*/  NOP ;  /* 0x0000000000007918 */ /* 0x000fc60000000000 */
[----:B------:R-:W3:Y:S01]  /*cfd0*/  LDS.128 R4, [R33] ;  /* 0x0000000021047984 */ /* 0x000ee20000000c00 */
[----:B0-----:R-:W-:-:S03]  /*cfe0*/  FADD.FTZ R67, R0, R67 ;  /* 0x0000004300437221 */ /* 0x001fc60000010000 */
[----:B------:R-:W0:Y:S01]  /*cff0*/  LDS.128 R12, [R33+0x200] ;  /* 0x00020000210c7984 */ /* 0x000e220000000c00 */
[----:B------:R-:W-:-:S03]  /*d000*/  FADD.FTZ R60, R67, R60 ;  /* 0x0000003c433c7221 */ /* 0x000fc60000010000 */
[----:B------:R-:W4:Y:S01]  /*d010*/  LDS.128 R16, [R33+0x400] ;  /* 0x0004000021107984 */ /* 0x000f220000000c00 */
[----:B------:R-:W-:-:S03]  /*d020*/  FADD.FTZ R61, R60, R61 ;  /* 0x0000003d3c3d7221 */ /* 0x000fc60000010000 */
[----:B------:R-:W5:Y:S01]  /*d030*/  LDS.128 R20, [R33+0x600] ;  /* 0x0006000021147984 */ /* 0x000f620000000c00 */
[----:B------:R-:W-:-:S04]  /*d040*/  FADD.FTZ R62, R61, R62 ;  /* 0x0000003e3d3e7221 */ /* 0x000fc80000010000 */
[----:B------:R-:W-:-:S04]  /*d050*/  FADD.FTZ R63, R62, R63 ;  /* 0x0000003f3e3f7221 */ /* 0x000fc80000010000 */
[----:B-1----:R-:W-:-:S04]  /*d060*/  FADD.FTZ R56, R63, R56 ;  /* 0x000000383f387221 */ /* 0x002fc80000010000 */
[----:B------:R-:W-:-:S04]  /*d070*/  FADD.FTZ R57, R56, R57 ;  /* 0x0000003938397221 */ /* 0x000fc80000010000 */
[----:B------:R-:W-:-:S04]  /*d080*/  FADD.FTZ R58, R57, R58 ;  /* 0x0000003a393a7221 */ /* 0x000fc80000010000 */
[----:B------:R-:W-:-:S04]  /*d090*/  FADD.FTZ R59, R58, R59 ;  /* 0x0000003b3a3b7221 */ /* 0x000fc80000010000 */
[----:B--2---:R-:W-:Y:S01]  /*d0a0*/  FADD.FTZ R52, R59, R52 ;  /* 0x000000343b347221 */ /* 0x004fe20000010000 */
[----:B---3--:R1:W-:Y:S03]  /*d0b0*/  STG.E.128 desc[UR18][R34.64], R4 ;  /* 0x0000000422007986 */ /* 0x0083e6000c101d12 */
[----:B------:R-:W-:Y:S01]  /*d0c0*/  FADD.FTZ R53, R52, R53 ;  /* 0x0000003534357221 */ /* 0x000fe20000010000 */
[----:B0-----:R1:W-:Y:S03]  /*d0d0*/  STG.E.128 desc[UR18][R34.64+0x200], R12 ;  /* 0x0002000c22007986 */ /* 0x0013e6000c101d12 */
[----:B------:R-:W-:Y:S01]  /*d0e0*/  FADD.FTZ R54, R53, R54 ;  /* 0x0000003635367221 */ /* 0x000fe20000010000 */
[----:B----4-:R1:W-:Y:S03]  /*d0f0*/  STG.E.128 desc[UR18][R34.64+0x400], R16 ;  /* 0x0004001022007986 */ /* 0x0103e6000c101d12 */
[----:B------:R-:W-:Y:S01]  /*d100*/  FADD.FTZ R155, R54, R55 ;  /* 0x00000037369b7221 */ /* 0x000fe20000010000 */
[----:B-----5:R1:W-:Y:S01]  /*d110*/  STG.E.128 desc[UR18][R34.64+0x600], R20 ;  /* 0x0006001422007986 */ /* 0x0203e2000c101d12 */
[----:B------:R-:W-:Y:S05]  /*d120*/  @P0 BRA `(.L_x_12185) ;  /* 0xffffff3800980947 */ /* 0x000fea000383ffff */
.L_x_12056:
        /* <DEDUP_REMOVED lines=39> */
.L_x_12187:
[----:B------:R-:W-:Y:S05]  /*d3a0*/  BSYNC B0 ;  /* 0x0000000000007941 */ /* 0x000fea0003800000 */
.L_x_12186:
        /* <DEDUP_REMOVED lines=40> */
.L_x_12189:
[----:B-1----:R-:W2:Y:S02]  /*d630*/  S2R R7, SR_TID.X ;  /* 0x0000000000077919 */ /* 0x002ea40000002100 */
.L_x_12190:
[----:B------:R-:W-:Y:S05]  /*d640*/  BSYNC B0 ;  /* 0x0000000000007941 */ /* 0x000fea0003800000 */
.L_x_12188:
        /* <DEDUP_REMOVED lines=15> */
.L_x_12191:
        /* <DEDUP_REMOVED lines=19> */
.L_x_12093:
[----:B------:R-:W-:Y:S01]  /*d870*/  HFMA2.MMA R241, -RZ, RZ, 0, 5.9604644775390625e-08 ;  /* 0x00000001fff17435 */ /* 0x000fe200000001ff */
[----:B------:R-:W-:Y:S02]  /*d880*/  MOV R244, R139 ;  /* 0x0000008b00f47202 */ /* 0x000fe40000000f00 */
[----:B------:R-:W-:Y:S02]  /*d890*/  MOV R242, RZ ;  /* 0x000000ff00f27202 */ /* 0x000fe40000000f00 */
[----:B------:R-:W-:-:S07]  /*d8a0*/  MOV R127, 0xffffffff ;  /* 0xffffffff007f7802 */ /* 0x000fce0000000f00 */
[----:B-12--5:R-:W-:Y:S05]  /*d8b0*/  WARPSYNC.COLLECTIVE R127, `(.L_x_12192) ;  /* 0x000000007f087348 */ /* 0x026fea0003c00000 */
[----:B------:R0:W3:Y:S02]  /*d8c0*/  SHFL.UP P3, R124, R244, R241, R242 ;  /* 0x040000f1f47c7389 */ /* 0x0000e400000600f2 */
[----:B0123-5:R-:W-:Y:S01]  /*d8d0*/  ENDCOLLECTIVE ;  /* 0x000000000000791b */ /* 0x02ffe20003800000 */
.L_x_12192:
[----:B------:R-:W-:Y:S02]  /*d8e0*/  MOV R244, R125 ;  /* 0x0000007d00f47202 */ /* 0x000fe40000000f00 */
[----:B------:R-:W-:-:S07]  /*d8f0*/  MOV R126, R124 ;  /* 0x0000007c007e7202 */ /* 0x000fce0000000f00 */
[----:B------:R-:W-:Y:S05]  /*d900*/  WARPSYNC.COLLECTIVE R127, `(.L_x_12193) ;  /* 0x000000007f087348 */ /* 0x000fea0003c00000 */
[----:B------:R0:W1:Y:S02]  /*d910*/  SHFL.UP P3, R124, R244, R241, R242 ;  /* 0x040000f1f47c7389 */ /* 0x00006400000600f2 */
[----:B01----:R-:W-:Y:S01]  /*d920*/  ENDCOLLECTIVE ;  /* 0x000000000000791b */ /* 0x003fe20003800000 */
.L_x_12193:
[----:B------:R-:W-:Y:S02]  /*d930*/  MOV R244, R237 ;  /* 0x000000ed00f47202 */ /* 0x000fe40000000f00 */
[----:B------:R-:W-:-:S07]  /*d940*/  MOV R246, R124 ;  /* 0x0000007c00f67202 */ /* 0x000fce0000000f00 */
[----:B------:R-:W-:Y:S05]  /*d950*/  WARPSYNC.COLLECTIVE R127, `(.L_x_12194) ;  /* 0x000000007f087348 */ /* 0x000fea0003c00000 */
[----:B------:R0:W1:Y:S02]  /*d960*/  SHFL.UP P3, R124, R244, R241, R242 ;  /* 0x040000f1f47c7389 */ /* 0x00006400000600f2 */
[----:B01----:R-:W-:Y:S01]  /*d970*/  ENDCOLLECTIVE ;  /* 0x000000000000791b */ /* 0x003fe20003800000 */
.L_x_12194:
[----:B------:R-:W-:Y:S02]  /*d980*/  MOV R244, R240 ;  /* 0x000000f000f47202 */ /* 0x000fe40000000f00 */
[----:B------:R-:W-:-:S07]  /*d990*/  MOV R248, R124 ;  /* 0x0000007c00f87202 */ /* 0x000fce0000000f00 */
[----:B------:R-:W-:Y:S05]  /*d9a0*/  WARPSYNC.COLLECTIVE R127, `(.L_x_12195) ;  /* 0x000000007f087348 */ /* 0x000fea0003c00000 */
[----:B------:R0:W1:Y:S02]  /*d9b0*/  SHFL.UP P3, R124, R244, R241, R242 ;  /* 0x040000f1f47c7389 */ /* 0x00006400000600f2 */
[----:B01----:R-:W-:Y:S01]  /*d9c0*/  ENDCOLLECTIVE ;  /* 0x000000000000791b */ /* 0x003fe20003800000 */
.L_x_12195:
        /* <DEDUP_REMOVED lines=18> */
.L_x_12196:
[----:B------:R-:W-:Y:S02]  /*daf0*/  MOV R244, R125 ;  /* 0x0000007d00f47202 */ /* 0x000fe40000000f00 */
[----:B------:R-:W-:-:S07]  /*db00*/  MOV R126, R124 ;  /* 0x0000007c007e7202 */ /* 0x000fce0000000f00 */
[----:B------:R-:W-:Y:S05]  /*db10*/  WARPSYNC.COLLECTIVE R127, `(.L_x_12197) ;  /* 0x000000007f087348 */ /* 0x000fea0003c00000 */
[----:B------:R0:W1:Y:S02]  /*db20*/  SHFL.UP P3, R124, R244, R241, R242 ;  /* 0x040000f1f47c7389 */ /* 0x00006400000600f2 */
[----:B01----:R-:W-:Y:S01]  /*db30*/  ENDCOLLECTIVE ;  /* 0x000000000000791b */ /* 0x003fe20003800000 */
.L_x_12197:
[----:B------:R-:W-:Y:S02]  /*db40*/  MOV R244, R237 ;  /* 0x000000ed00f47202 */ /* 0x000fe40000000f00 */
[----:B------:R-:W-:-:S07]  /*db50*/  MOV R246, R124 ;  /* 0x0000007c00f67202 */ /* 0x000fce0000000f00 */
[----:B------:R-:W-:Y:S05]  /*db60*/  WARPSYNC.COLLECTIVE R127, `(.L_x_12198) ;  /* 0x000000007f087348 */ /* 0x000fea0003c00000 */
[----:B------:R0:W1:Y:S02]  /*db70*/  SHFL.UP P3, R124, R244, R241, R242 ;  /* 0x040000f1f47c7389 */ /* 0x00006400000600f2 */
[----:B01----:R-:W-:Y:S01]  /*db80*/  ENDCOLLECTIVE ;  /* 0x000000000000791b */ /* 0x003fe20003800000 */
.L_x_12198:
[----:B------:R-:W-:Y:S02]  /*db90*/  MOV R244, R240 ;  /* 0x000000f000f47202 */ /* 0x000fe40000000f00 */
[----:B------:R-:W-:-:S07]  /*dba0*/  MOV R248, R124 ;  /* 0x0000007c00f87202 */ /* 0x000fce0000000f00 */
[----:B------:R-:W-:Y:S05]  /*dbb0*/  WARPSYNC.COLLECTIVE R127, `(.L_x_12199) ;  /* 0x000000007f087348 */ /* 0x000fea0003c00000 */
[----:B------:R0:W1:Y:S02]  /*dbc0*/  SHFL.UP P3, R124, R244, R241, R242 ;  /* 0x040000f1f47c7389 */ /* 0x00006400000600f2 */
[----:B01----:R-:W-:Y:S01]  /*dbd0*/  ENDCOLLECTIVE ;  /* 0x000000000000791b */ /* 0x003fe20003800000 */
.L_x_12199:
        /* <DEDUP_REMOVED lines=19> */
.L_x_12200:
[----:B------:R-:W-:Y:S02]  /*dd10*/  MOV R244, R125 ;  /* 0x0000007d00f47202 */ /* 0x000fe40000000f00 */
[----:B------:R-:W-:-:S07]  /*dd20*/  MOV R126, R124 ;  /* 0x0000007c007e7202 */ /* 0x000fce0000000f00 */
[----:B------:R-:W-:Y:S05]  /*dd30*/  WARPSYNC.COLLECTIVE R127, `(.L_x_12201) ;  /* 0x000000007f087348 */ /* 0x000fea0003c00000 */
[----:B------:R0:W1:Y:S02]  /*dd40*/  SHFL.UP P3, R124, R244, R241, R242 ;  /* 0x040000f1f47c7389 */ /* 0x00006400000600f2 */
[----:B01----:R-:W-:Y:S01]  /*dd50*/  ENDCOLLECTIVE ;  /* 0x000000000000791b */ /* 0x003fe20003800000 */
.L_x_12201:
[----:B------:R-:W-:Y:S02]  /*dd60*/  MOV R244, R237 ;  /* 0x000000ed00f47202 */ /* 0x000fe40000000f00 */
[----:B------:R-:W-:-:S07]  /*dd70*/  MOV R246, R124 ;  /* 0x0000007c00f67202 */ /* 0x000fce0000000f00 */
[----:B------:R-:W-:Y:S05]  /*dd80*/  WARPSYNC.COLLECTIVE R127, `(.L_x_12202) ;  /* 0x000000007f087348 */ /* 0x000fea0003c00000 */
[----:B------:R0:W1:Y:S02]  /*dd90*/  SHFL.UP P3, R124, R244, R241, R242 ;  /* 0x040000f1f47c7389 */ /* 0x00006400000600f2 */
[----:B01----:R-:W-:Y:S01]  /*dda0*/  ENDCOLLECTIVE ;  /* 0x000000000000791b */ /* 0x003fe20003800000 */
.L_x_12202:
[----:B------:R-:W-:Y:S02]  /*ddb0*/  MOV R244, R240 ;  /* 0x000000f000f47202 */ /* 0x000fe40000000f00 */
[----:B------:R-:W-:-:S07]  /*ddc0*/  MOV R248, R124 ;  /* 0x0000007c00f87202 */ /* 0x000fce0000000f00 */
[----:B------:R-:W-:Y:S05]  /*ddd0*/  WARPSYNC.COLLECTIVE R127, `(.L_x_12203) ;  /* 0x000000007f087348 */ /* 0x000fea0003c00000 */
[----:B------:R0:W1:Y:S02]  /*dde0*/  SHFL.UP P3, R124, R244, R241, R242 ;  /* 0x040000f1f47c7389 */ /* 0x00006400000600f2 */
[----:B01----:R-:W-:Y:S01]  /*ddf0*/  ENDCOLLECTIVE ;  /* 0x000000000000791b */ /* 0x003fe20003800000 */
.L_x_12203:
        /* <DEDUP_REMOVED lines=18> */
.L_x_12204:
[----:B------:R-:W-:Y:S02]  /*df20*/  MOV R244, R125 ;  /* 0x0000007d00f47202 */ /* 0x000fe40000000f00 */
[----:B------:R-:W-:-:S07]  /*df30*/  MOV R126, R124 ;  /* 0x0000007c007e7202 */ /* 0x000fce0000000f00 */
[----:B------:R-:W-:Y:S05]  /*df40*/  WARPSYNC.COLLECTIVE R127, `(.L_x_12205) ;  /* 0x000000007f087348 */ /* 0x000fea0003c00000 */
[----:B------:R0:W1:Y:S02]  /*df50*/  SHFL.UP P3, R124, R244, R241, R242 ;  /* 0x040000f1f47c7389 */ /* 0x00006400000600f2 */
[----:B01----:R-:W-:Y:S01]  /*df60*/  ENDCOLLECTIVE ;  /* 0x000000000000791b */ /* 0x003fe20003800000 */
.L_x_12205:
[----:B------:R-:W-:Y:S02]  /*df70*/  MOV R244, R237 ;  /* 0x000000ed00f47202 */ /* 0x000fe40000000f00 */
[----:B------:R-:W-:-:S07]  /*df80*/  MOV R246, R124 ;  /* 0x0000007c00f67202 */ /* 0x000fce0000000f00 */
[----:B------:R-:W-:Y:S05]  /*df90*/  WARPSYNC.COLLECTIVE R127, `(.L_x_12206) ;  /* 0x000000007f087348 */ /* 0x000fea0003c00000 */
[----:B------:R0:W1:Y:S02]  /*dfa0*/  SHFL.UP P3, R124, R244, R241, R242 ;  /* 0x040000f1f47c7389 */ /* 0x00006400000600f2 */
[----:B01----:R-:W-:Y:S01]  /*dfb0*/  ENDCOLLECTIVE ;  /* 0x000000000000791b */ /* 0x003fe20003800000 */
.L_x_12206:
[----:B------:R-:W-:Y:S02]  /*dfc0*/  MOV R244, R240 ;  /* 0x000000f000f47202 */ /* 0x000fe40000000f00 */
[----:B------:R-:W-:-:S07]  /*dfd0*/  MOV R248, R124 ;  /* 0x0000007c00f87202 */ /* 0x000fce0000000f00 */
[----:B------:R-:W-:Y:S05]  /*dfe0*/  WARPSYNC.COLLECTIVE R127, `(.L_x_12207) ;  /* 0x000000007f087348 */ /* 0x000fea0003c00000 */
[----:B------:R0:W1:Y:S02]  /*dff0*/  SHFL.UP P3, R124, R244, R241, R242 ;  /* 0x040000f1f47c7389 */ /* 0x00006400000600f2 */
[----:B01----:R-:W-:Y:S01]  /*e000*/  ENDCOLLECTIVE ;  /* 0x000000000000791b */ /* 0x003fe20003800000 */
.L_x_12207:
        /* <DEDUP_REMOVED lines=18> */
.L_x_12208:
[----:B------:R-:W-:Y:S02]  /*e130*/  MOV R244, R125 ;  /* 0x0000007d00f47202 */ /* 0x000fe40000000f00 */
[----:B------:R-:W-:-:S07]  /*e140*/  MOV R126, R124 ;  /* 0x0000007c007e7202 */ /* 0x000fce0000000f00 */
[----:B------:R-:W-:Y:S05]  /*e150*/  WARPSYNC.COLLECTIVE R127, `(.L_x_12209) ;  /* 0x000000007f087348 */ /* 0x000fea0003c00000 */
[----:B------:R0:W1:Y:S02]  /*e160*/  SHFL.UP P3, R124, R244, R241, R242 ;  /* 0x040000f1f47c7389 */ /* 0x00006400000600f2 */
[----:B01----:R-:W-:Y:S01]  /*e170*/  ENDCOLLECTIVE ;  /* 0x000000000000791b */ /* 0x003fe20003800000 */
.L_x_12209:
[----:B------:R-:W-:Y:S02]  /*e180*/  MOV R244, R237 ;  /* 0x000000ed00f47202 */ /* 0x000fe40000000f00 */
[----:B------:R-:W-:-:S07]  /*e190*/  MOV R246, R124 ;  /* 0x0000007c00f67202 */ /* 0x000fce0000000f00 */
[----:B------:R-:W-:Y:S05]  /*e1a0*/  WARPSYNC.COLLECTIVE R127, `(.L_x_12210) ;  /* 0x000000007f087348 */ /* 0x000fea0003c00000 */
[----:B------:R0:W1:Y:S02]  /*e1b0*/  SHFL.UP P3, R124, R244, R241, R242 ;  /* 0x040000f1f47c7389 */ /* 0x00006400000600f2 */
[----:B01----:R-:W-:Y:S01]  /*e1c0*/  ENDCOLLECTIVE ;  /* 0x000000000000791b */ /* 0x003fe20003800000 */
.L_x_12210:
[----:B------:R-:W-:Y:S02]  /*e1d0*/  MOV R244, R240 ;  /* 0x000000f000f47202 */ /* 0x000fe40000000f00 */
[----:B------:R-:W-:-:S07]  /*e1e0*/  MOV R248, R124 ;  /* 0x0000007c00f87202 */ /* 0x000fce0000000f00 */
[----:B------:R-:W-:Y:S05]  /*e1f0*/  WARPSYNC.COLLECTIVE R127, `(.L_x_12211) ;  /* 0x000000007f087348 */ /* 0x000fea0003c00000 */
[----:B------:R0:W1:Y:S02]  /*e200*/  SHFL.UP P3, R124, R244, R241, R242 ;  /* 0x040000f1f47c7389 */ /* 0x00006400000600f2 */
[----:B01----:R-:W-:Y:S01]  /*e210*/  ENDCOLLECTIVE ;  /* 0x000000000000791b */ /* 0x003fe20003800000 */
.L_x_12211:
[----:B------:R-:W-:Y:S05]  /*e220*/  BRA `(.L_x_12212) ;  /* 0xffffff7c00987947 */ /* 0x000fea000383ffff */
.L_x_12094:
        /* <DEDUP_REMOVED lines=8> */
.L_x_12214:
[----:B------:R-:W-:Y:S05]  /*e2b0*/  BSYNC B0 ;  /* 0x0000000000007941 */ /* 0x000fea0003800000 */
.L_x_12213:
[----:B------:R-:W-:Y:S05]  /*e2c0*/  BRA `(.L_x_12215) ;  /* 0xffffff7c00a87947 */ /* 0x000fea000383ffff */
.L_x_12095:
        /* <DEDUP_REMOVED lines=8> */
.L_x_12217:
[----:B------:R-:W-:Y:S05]  /*e350*/  BSYNC B0 ;  /* 0x0000000000007941 */ /* 0x000fea0003800000 */
.L_x_12216:
[----:B------:R-:W-:Y:S05]  /*e360*/  BRA `(.L_x_12218) ;  /* 0xffffff7c00887947 */ /* 0x000fea000383ffff */
.L_x_12096:
        /* <DEDUP_REMOVED lines=8> */
.L_x_12220:
[----:B------:R-:W-:Y:S05]  /*e3f0*/  BSYNC B0 ;  /* 0x0000000000007941 */ /* 0x000fea0003800000 */
.L_x_12219:
[----:B------:R-:W-:Y:S05]  /*e400*/  BRA `(.L_x_12221) ;  /* 0xffffff7c00687947 */ /* 0x000fea000383ffff */
.L_x_12097:
        /* <DEDUP_REMOVED lines=8> */
.L_x_12223:
[----:B------:R-:W-:Y:S05]  /*e490*/  BSYNC B0 ;  /* 0x0000000000007941 */ /* 0x000fea0003800000 */
.L_x_12222:
[----:B------:R-:W-:Y:S05]  /*e4a0*/  BRA `(.L_x_12224) ;  /* 0xffffff7c00487947 */ /* 0x000fea000383ffff */
.L_x_12098:
        /* <DEDUP_REMOVED lines=8> */
.L_x_12226:
[----:B------:R-:W-:Y:S05]  /*e530*/  BSYNC B0 ;  /* 0x0000000000007941 */ /* 0x000fea0003800000 */
.L_x_12225:
        /* <DEDUP_REMOVED lines=10> */
.L_x_12227:
[----:B------:R-:W-:Y:S02]  /*e5e0*/  MOV R244, R237 ;  /* 0x000000ed00f47202 */ /* 0x000fe40000000f00 */
[----:B------:R-:W-:-:S07]  /*e5f0*/  MOV R243, R124 ;  /* 0x0000007c00f37202 */ /* 0x000fce0000000f00 */
[----:B------:R-:W-:Y:S05]  /*e600*/  WARPSYNC.COLLECTIVE R127, `(.L_x_12228) ;  /* 0x000000007f087348 */ /* 0x000fea0003c00000 */
[----:B------:R0:W1:Y:S02]  /*e610*/  SHFL.UP P3, R124, R244, R241, R242 ;  /* 0x040000f1f47c7389 */ /* 0x00006400000600f2 */
[----:B01----:R-:W-:Y:S01]  /*e620*/  ENDCOLLECTIVE ;  /* 0x000000000000791b */ /* 0x003fe20003800000 */
.L_x_12228:
[----:B------:R-:W-:Y:S02]  /*e630*/  MOV R244, R240 ;  /* 0x000000f000f47202 */ /* 0x000fe40000000f00 */
[----:B------:R-:W-:-:S07]  /*e640*/  MOV R237, R124 ;  /* 0x0000007c00ed7202 */ /* 0x000fce0000000f00 */
[----:B------:R-:W-:Y:S05]  /*e650*/  WARPSYNC.COLLECTIVE R127, `(.L_x_12229) ;  /* 0x000000007f087348 */ /* 0x000fea0003c00000 */
[----:B------:R0:W1:Y:S02]  /*e660*/  SHFL.UP P3, R124, R244, R241, R242 ;  /* 0x040000f1f47c7389 */ /* 0x00006400000600f2 */
[----:B01----:R-:W-:Y:S01]  /*e670*/  ENDCOLLECTIVE ;  /* 0x000000000000791b */ /* 0x003fe20003800000 */
.L_x_12229:
[----:B------:R-:W-:Y:S02]  /*e680*/  MOV R240, R124 ;  /* 0x0000007c00f07202 */ /* 0x000fe40000000f00 */
[----:B------:R-:W-:-:S07]  /*e690*/  MOV R124, 0x1f ;  /* 0x0000001f007c7802 */ /* 0x000fce0000000f00 */
[----:B------:R-:W-:Y:S05]  /*e6a0*/  WARPSYNC.COLLECTIVE R127, `(.L_x_12230) ;  /* 0x000000007f087348 */ /* 0x000fea0003c00000 */
[----:B------:R0:W1:Y:S02]  /*e6b0*/  SHFL.IDX P3, R137, R126, R125, R124 ;  /* 0x0000007d7e897389 */ /* 0x000064000006007c */
[----:B01----:R-:W-:Y:S01]  /*e6c0*/  ENDCOLLECTIVE ;  /* 0x000000000000791b */ /* 0x003fe20003800000 */
.L_x_12230:
[----:B------:R-:W-:Y:S02]  /*e6d0*/  MOV R126, R117 ;  /* 0x00000075007e7202 */ /* 0x000fe40000000f00 */
[----:B------:R-:W-:-:S07]  /*e6e0*/  MOV R116, R137 ;  /* 0x0000008900747202 */ /* 0x000fce0000000f00 */
[----:B------:R-:W-:Y:S05]  /*e6f0*/  WARPSYNC.COLLECTIVE R127, `(.L_x_12231) ;  /* 0x000000007f087348 */ /* 0x000fea0003c00000 */
[----:B------:R0:W1:Y:S02]  /*e700*/  SHFL.IDX P3, R137, R126, R125, R124 ;  /* 0x0000007d7e897389 */ /* 0x000064000006007c */
[----:B01----:R-:W-:Y:S01]  /*e710*/  ENDCOLLECTIVE ;  /* 0x000000000000791b */ /* 0x003fe20003800000 */
.L_x_12231:
[----:B------:R-:W-:Y:S02]  /*e720*/  MOV R126, R118 ;  /* 0x00000076007e7202 */ /* 0x000fe40000000f00 */
[----:B------:R-:W-:-:S07]  /*e730*/  MOV R117, R137 ;  /* 0x0000008900757202 */ /* 0x000fce0000000f00 */
[----:B------:R-:W-:Y:S05]  /*e740*/  WARPSYNC.COLLECTIVE R127, `(.L_x_12232) ;  /* 0x000000007f087348 */ /* 0x000fea0003c00000 */
[----:B------:R0:W1:Y:S02]  /*e750*/  SHFL.IDX P3, R137, R126, R125, R124 ;  /* 0x0000007d7e897389 */ /* 0x000064000006007c */
[----:B01----:R-:W-:Y:S01]  /*e760*/  ENDCOLLECTIVE ;  /* 0x000000000000791b */ /* 0x003fe20003800000 */
.L_x_12232:
[----:B------:R-:W-:Y:S02]  /*e770*/  MOV R126, R119 ;  /* 0x00000077007e7202 */ /* 0x000fe40000000f00 */
[----:B------:R-:W-:-:S07]  /*e780*/  MOV R118, R137 ;  /* 0x0000008900767202 */ /* 0x000fce0000000f00 */
[----:B------:R-:W-:Y:S05]  /*e790*/  WARPSYNC.COLLECTIVE R127, `(.L_x_12233) ;  /* 0x000000007f087348 */ /* 0x000fea0003c00000 */
[----:B------:R0:W1:Y:S02]  /*e7a0*/  SHFL.IDX P3, R137, R126, R125, R124 ;  /* 0x0000007d7e897389 */ /* 0x000064000006007c */
[----:B01----:R-:W-:Y:S01]  /*e7b0*/  ENDCOLLECTIVE ;  /* 0x000000000000791b */ /* 0x003fe20003800000 */
.L_x_12233:
[----:B------:R-:W-:Y:S01]  /*e7c0*/  MOV R119, R137 ;  /* 0x0000008900777202 */ /* 0x000fe20000000f00 */
[----:B------:R-:W-:Y:S06]  /*e7d0*/  BRA `(.L_x_12234) ;  /* 0xffffff7800a47947 */ /* 0x000fec000383ffff */
.L_x_12100:
[----:B------:R-:W-:Y:S01]  /*e7e0*/  HFMA2.MMA R251, -RZ, RZ, 0, 5.9604644775390625e-08 ;  /* 0x00000001fffb7435 */ /* 0x000fe200000001ff */
[----:B------:R-:W-:Y:S02]  /*e7f0*/  MOV R250, R249 ;  /* 0x000000f900fa7202 */ /* 0x000fe40000000f00 */
[----:B------:R-:W-:Y:S02]  /*e800*/  MOV R252, 0x1f ;  /* 0x0000001f00fc7802 */ /* 0x000fe40000000f00 */
[----:B------:R-:W-:-:S07]  /*e810*/  MOV R127, 0xffffffff ;  /* 0xffffffff007f7802 */ /* 0x000fce0000000f00 */
[----:B-1----:R-:W-:Y:S05]  /*e820*/  WARPSYNC.COLLECTIVE R127, `(.L_x_12235) ;  /* 0x000000007f087348 */ /* 0x002fea0003c00000 */
[----:B------:R0:W2:Y:S02]  /*e830*/  SHFL.DOWN P1, R248, R250, R251, R252 ;  /* 0x080000fbfaf87389 */ /* 0x0000a400000200fc */
[----:B012---:R-:W-:Y:S01]  /*e840*/  ENDCOLLECTIVE ;  /* 0x000000000000791b */ /* 0x007fe20003800000 */
.L_x_12235:
[----:B------:R-:W-:Y:S02]  /*e850*/  MOV R250, R246 ;  /* 0x000000f600fa7202 */ /* 0x000fe40000000f00 */
[----:B------:R-:W-:-:S07]  /*e860*/  MOV R124, R248 ;  /* 0x000000f8007c7202 */ /* 0x000fce0000000f00 */
[----:B------:R-:W-:Y:S05]  /*e870*/  WARPSYNC.COLLECTIVE R127, `(.L_x_12236) ;  /* 0x000000007f087348 */ /* 0x000fea0003c00000 */
[----:B------:R0:W1:Y:S02]  /*e880*/  SHFL.DOWN P1, R248, R250, R251, R252 ;  /* 0x080000fbfaf87389 */ /* 0x00006400000200fc */
[----:B01----:R-:W-:Y:S01]  /*e890*/  ENDCOLLECTIVE ;  /* 0x000000000000791b */ /* 0x003fe20003800000 */
.L_x_12236:
[----:B------:R-:W-:Y:S02]  /*e8a0*/  MOV R250, R245 ;  /* 0x000000f500fa7202 */ /* 0x000fe40000000f00 */
[----:B------:R-:W-:-:S07]  /*e8b0*/  MOV R125, R248 ;  /* 0x000000f8007d7202 */ /* 0x000fce0000000f00 */
[----:B------:R-:W-:Y:S05]  /*e8c0*/  WARPSYNC.COLLECTIVE R127, `(.L_x_12237) ;  /* 0x000000007f087348 */ /* 0x000fea0003c00000 */
[----:B------:R0:W1:Y:S02]  /*e8d0*/  SHFL.DOWN P1, R248, R250, R251, R252 ;  /* 0x080000fbfaf87389 */ /* 0x00006400000200fc */
[----:B01----:R-:W-:Y:S01]  /*e8e0*/  ENDCOLLECTIVE ;  /* 0x000000000000791b */ /* 0x003fe20003800000 */
.L_x_12237:
[----:B------:R-:W-:Y:S02]  /*e8f0*/  MOV R250, R244 ;  /* 0x000000f400fa7202 */ /* 0x000fe40000000f00 */
[----:B------:R-:W-:-:S07]  /*e900*/  MOV R126, R248 ;  /* 0x000000f8007e7202 */ /* 0x000fce0000000f00 */
[----:B------:R-:W-:Y:S05]  /*e910*/  WARPSYNC.COLLECTIVE R127, `(.L_x_12238) ;  /* 0x000000007f087348 */ /* 0x000fea0003c00000 */
[----:B------:R0:W1:Y:S02]  /*e920*/  SHFL.DOWN P1, R248, R250, R251, R252 ;  /* 0x080000fbfaf87389 */ /* 0x00006400000200fc */
[----:B01----:R-:W-:Y:S01]  /*e930*/  ENDCOLLECTIVE ;  /* 0x000000000000791b */ /* 0x003fe20003800000 */
.L_x_12238:
[----:B------:R-:W-:Y:S05]  /*e940*/  BRA `(.L_x_12239) ;  /* 0xffffff8c00007947 */ /* 0x000fea000383ffff */
.L_x_12103:
        /* <DEDUP_REMOVED lines=8> */
.L_x_12241:
[----:B------:R-:W-:Y:S05]  /*e9d0*/  BSYNC B0 ;  /* 0x0000000000007941 */ /* 0x000fea0003800000 */
.L_x_12240:
        /* <DEDUP_REMOVED lines=8> */
.L_x_12242:
[----:B------:R-:W-:Y:S02]  /*ea60*/  MOV R250, R245 ;  /* 0x000000f500fa7202 */ /* 0x000fe40000000f00 */
[----:B------:R-:W-:-:S07]  /*ea70*/  MOV R125, R248 ;  /* 0x000000f8007d7202 */ /* 0x000fce0000000f00 */
[----:B------:R-:W-:Y:S05]  /*ea80*/  WARPSYNC.COLLECTIVE R127, `(.L_x_12243) ;  /* 0x000000007f087348 */ /* 0x000fea0003c00000 */
[----:B------:R0:W1:Y:S02]  /*ea90*/  SHFL.DOWN P1, R248, R250, R251, R252 ;  /* 0x080000fbfaf87389 */ /* 0x00006400000200fc */
[----:B01----:R-:W-:Y:S01]  /*eaa0*/  ENDCOLLECTIVE ;  /* 0x000000000000791b */ /* 0x003fe20003800000 */
.L_x_12243:
[----:B------:R-:W-:Y:S02]  /*eab0*/  MOV R250, R244 ;  /* 0x000000f400fa7202 */ /* 0x000fe40000000f00 */
[----:B------:R-:W-:-:S07]  /*eac0*/  MOV R126, R248 ;  /* 0x000000f8007e7202 */ /* 0x000fce0000000f00 */
[----:B------:R-:W-:Y:S05]  /*ead0*/  WARPSYNC.COLLECTIVE R127, `(.L_x_12244) ;  /* 0x000000007f087348 */ /* 0x000fea0003c00000 */
[----:B------:R0:W1:Y:S02]  /*eae0*/  SHFL.DOWN P1, R248, R250, R251, R252 ;  /* 0x080000fbfaf87389 */ /* 0x00006400000200fc */
[----:B01----:R-:W-:Y:S01]  /*eaf0*/  ENDCOLLECTIVE ;  /* 0x000000000000791b */ /* 0x003fe20003800000 */
.L_x_12244:
[----:B------:R-:W-:Y:S05]  /*eb00*/  BRA `(.L_x_12245) ;  /* 0xffffff8800e47947 */ /* 0x000fea000383ffff */
.L_x_12106:
        /* <DEDUP_REMOVED lines=8> */
.L_x_12247:
[----:B------:R-:W-:Y:S05]  /*eb90*/  BSYNC B0 ;  /* 0x0000000000007941 */ /* 0x000fea0003800000 */
.L_x_12246:
        /* <DEDUP_REMOVED lines=8> */
.L_x_12248:
[----:B------:R-:W-:Y:S02]  /*ec20*/  MOV R250, R245 ;  /* 0x000000f500fa7202 */ /* 0x000fe40000000f00 */
[----:B------:R-:W-:-:S07]  /*ec30*/  MOV R125, R248 ;  /* 0x000000f8007d7202 */ /* 0x000fce0000000f00 */
[----:B------:R-:W-:Y:S05]  /*ec40*/  WARPSYNC.COLLECTIVE R127, `(.L_x_12249) ;  /* 0x000000007f087348 */ /* 0x000fea0003c00000 */
[----:B------:R0:W1:Y:S02]  /*ec50*/  SHFL.DOWN P1, R248, R250, R251, R252 ;  /* 0x080000fbfaf87389 */ /* 0x00006400000200fc */
[----:B01----:R-:W-:Y:S01]  /*ec60*/  ENDCOLLECTIVE ;  /* 0x000000000000791b */ /* 0x003fe20003800000 */
.L_x_12249:
[----:B------:R-:W-:Y:S02]  /*ec70*/  MOV R250, R244 ;  /* 0x000000f400fa7202 */ /* 0x000fe40000000f00 */
[----:B------:R-:W-:-:S07]  /*ec80*/  MOV R126, R248 ;  /* 0x000000f8007e7202 */ /* 0x000fce0000000f00 */
[----:B------:R-:W-:Y:S05]  /*ec90*/  WARPSYNC.COLLECTIVE R127, `(.L_x_12250) ;  /* 0x000000007f087348 */ /* 0x000fea0003c00000 */
[----:B------:R0:W1:Y:S02]  /*eca0*/  SHFL.DOWN P1, R248, R250, R251, R252 ;  /* 0x080000fbfaf87389 */ /* 0x00006400000200fc */
[----:B01----:R-:W-:Y:S01]  /*ecb0*/  ENDCOLLECTIVE ;  /* 0x000000000000791b */ /* 0x003fe20003800000 */
.L_x_12250:
[----:B------:R-:W-:Y:S05]  /*ecc0*/  BRA `(.L_x_12251) ;  /* 0xffffff8800c87947 */ /* 0x000fea000383ffff */
.L_x_12109:
        /* <DEDUP_REMOVED lines=8> */
.L_x_12253:
[----:B------:R-:W-:Y:S05]  /*ed50*/  BSYNC B0 ;  /* 0x0000000000007941 */ /* 0x000fea0003800000 */
.L_x_12252:
        /* <DEDUP_REMOVED lines=8> */
.L_x_12254:
[----:B------:R-:W-:Y:S02]  /*ede0*/  MOV R250, R245 ;  /* 0x000000f500fa7202 */ /* 0x000fe40000000f00 */
[----:B------:R-:W-:-:S07]  /*edf0*/  MOV R125, R248 ;  /* 0x000000f8007d7202 */ /* 0x000fce0000000f00 */
[----:B------:R-:W-:Y:S05]  /*ee00*/  WARPSYNC.COLLECTIVE R127, `(.L_x_12255) ;  /* 0x000000007f087348 */ /* 0x000fea0003c00000 */
[----:B------:R0:W1:Y:S02]  /*ee10*/  SHFL.DOWN P1, R248, R250, R251, R252 ;  /* 0x080000fbfaf87389 */ /* 0x00006400000200fc */
[----:B01----:R-:W-:Y:S01]  /*ee20*/  ENDCOLLECTIVE ;  /* 0x000000000000791b */ /* 0x003fe20003800000 */
.L_x_12255:
[----:B------:R-:W-:Y:S02]  /*ee30*/  MOV R250, R244 ;  /* 0x000000f400fa7202 */ /* 0x000fe40000000f00 */
[----:B------:R-:W-:-:S07]  /*ee40*/  MOV R126, R248 ;  /* 0x000000f8007e7202 */ /* 0x000fce0000000f00 */
[----:B------:R-:W-:Y:S05]  /*ee50*/  WARPSYNC.COLLECTIVE R127, `(.L_x_12256) ;  /* 0x000000007f087348 */ /* 0x000fea0003c00000 */
[----:B------:R0:W1:Y:S02]  /*ee60*/  SHFL.DOWN P1, R248, R250, R251, R252 ;  /* 0x080000fbfaf87389 */ /* 0x00006400000200fc */
[----:B01----:R-:W-:Y:S01]  /*ee70*/  ENDCOLLECTIVE ;  /* 0x000000000000791b */ /* 0x003fe20003800000 */
.L_x_12256:
[----:B------:R-:W-:Y:S05]  /*ee80*/  BRA `(.L_x_12257) ;  /* 0xffffff8800ac7947 */ /* 0x000fea000383ffff */
.L_x_12112:
        /* <DEDUP_REMOVED lines=8> */
.L_x_12259:
[----:B------:R-:W-:Y:S05]  /*ef10*/  BSYNC B0 ;  /* 0x0000000000007941 */ /* 0x000fea0003800000 */
.L_x_12258:
        /* <DEDUP_REMOVED lines=8> */
.L_x_12260:
[----:B------:R-:W-:Y:S02]  /*efa0*/  MOV R250, R245 ;  /* 0x000000f500fa7202 */ /* 0x000fe40000000f00 */
[----:B------:R-:W-:-:S07]  /*efb0*/  MOV R125, R248 ;  /* 0x000000f8007d7202 */ /* 0x000fce0000000f00 */
[----:B------:R-:W-:Y:S05]  /*efc0*/  WARPSYNC.COLLECTIVE R127, `(.L_x_12261) ;  /* 0x000000007f087348 */ /* 0x000fea0003c00000 */
[----:B------:R0:W1:Y:S02]  /*efd0*/  SHFL.DOWN P1, R248, R250, R251, R252 ;  /* 0x080000fbfaf87389 */ /* 0x00006400000200fc */
[----:B01----:R-:W-:Y:S01]  /*efe0*/  ENDCOLLECTIVE ;  /* 0x000000000000791b */ /* 0x003fe20003800000 */
.L_x_12261:
[----:B------:R-:W-:Y:S02]  /*eff0*/  MOV R250, R244 ;  /* 0x000000f400fa7202 */ /* 0x000fe40000000f00 */
[----:B------:R-:W-:-:S07]  /*f000*/  MOV R126, R248 ;  /* 0x000000f8007e7202 */ /* 0x000fce0000000f00 */
[----:B------:R-:W-:Y:S05]  /*f010*/  WARPSYNC.COLLECTIVE R127, `(.L_x_12262) ;  /* 0x000000007f087348 */ /* 0x000fea0003c00000 */
[----:B------:R0:W1:Y:S02]  /*f020*/  SHFL.DOWN P1, R248, R250, R251, R252 ;  /* 0x080000fbfaf87389 */ /* 0x00006400000200fc */
[----:B01----:R-:W-:Y:S01]  /*f030*/  ENDCOLLECTIVE ;  /* 0x000000000000791b */ /* 0x003fe20003800000 */
.L_x_12262:
[----:B------:R-:W-:Y:S05]  /*f040*/  BRA `(.L_x_12263) ;  /* 0xffffff8800907947 */ /* 0x000fea000383ffff */
.L_x_12115:
        /* <DEDUP_REMOVED lines=8> */
.L_x_12265:
[----:B------:R-:W-:Y:S05]  /*f0d0*/  BSYNC B0 ;  /* 0x0000000000007941 */ /* 0x000fea0003800000 */
.L_x_12264:
        /* <DEDUP_REMOVED lines=10> */
.L_x_12266:
[----:B------:R-:W-:Y:S02]  /*f180*/  MOV R252, 0x1f ;  /* 0x0000001f00fc7802 */ /* 0x000fe40000000f00 */
[----:B------:R-:W-:Y:S02]  /*f190*/  MOV R126, R245 ;  /* 0x000000f5007e7202 */ /* 0x000fe40000000f00 */
[----:B------:R-:W-:-:S07]  /*f1a0*/  MOV R247, R137 ;  /* 0x0000008900f77202 */ /* 0x000fce0000000f00 */
[----:B------:R-:W-:Y:S05]  /*f1b0*/  WARPSYNC.COLLECTIVE R127, `(.L_x_12267) ;  /* 0x000000007f087348 */ /* 0x000fea0003c00000 */
[----:B------:R0:W1:Y:S02]  /*f1c0*/  SHFL.IDX P3, R137, R126, R125, R124 ;  /* 0x0000007d7e897389 */ /* 0x000064000006007c */
[----:B01----:R-:W-:Y:S01]  /*f1d0*/  ENDCOLLECTIVE ;  /* 0x000000000000791b */ /* 0x003fe20003800000 */
.L_x_12267:
        /* <DEDUP_REMOVED lines=9> */
.L_x_12268:
[----:B------:R-:W-:Y:S05]  /*f270*/  WARPSYNC.COLLECTIVE R127, `(.L_x_12269) ;  /* 0x000000007f087348 */ /* 0x000fea0003c00000 */
[----:B------:R0:W1:Y:S02]  /*f280*/  SHFL.DOWN P1, R248, R250, R251, R252 ;  /* 0x080000fbfaf87389 */ /* 0x00006400000200fc */
[----:B01----:R-:W-:Y:S01]  /*f290*/  ENDCOLLECTIVE ;  /* 0x000000000000791b */ /* 0x003fe20003800000 */
.L_x_12269:
[----:B------:R-:W-:Y:S02]  /*f2a0*/  MOV R126, R120 ;  /* 0x00000078007e7202 */ /* 0x000fe40000000f00 */
[----:B------:R-:W-:Y:S01]  /*f2b0*/  MOV R250, R246 ;  /* 0x000000f600fa7202 */ /* 0x000fe20000000f00 */
[----:B------:R-:W-:Y:S01]  /*f2c0*/  FMUL.FTZ R246, R120, R247 ;  /* 0x000000f778f67220 */ /* 0x000fe20000410000 */
[----:B------:R-:W-:Y:S02]  /*f2d0*/  MOV R237, R137 ;  /* 0x0000008900ed7202 */ /* 0x000fe40000000f00 */
[----:B------:R-:W-:-:S07]  /*f2e0*/  MOV R241, R248 ;  /* 0x000000f800f17202 */ /* 0x000fce0000000f00 */
[----:B------:R-:W-:Y:S05]  /*f2f0*/  WARPSYNC.COLLECTIVE R127, `(.L_x_12270) ;  /* 0x000000007f087348 */ /* 0x000fea0003c00000 */
[----:B------:R0:W1:Y:S02]  /*f300*/  SHFL.DOWN P1, R248, R250, R251, R252 ;  /* 0x080000fbfaf87389 */ /* 0x00006400000200fc */
[----:B01----:R-:W-:Y:S01]  /*f310*/  ENDCOLLECTIVE ;  /* 0x000000000000791b */ /* 0x003fe20003800000 */
.L_x_12270:
[----:B------:R-:W-:Y:S02]  /*f320*/  MOV R250, R245 ;  /* 0x000000f500fa7202 */ /* 0x000fe40000000f00 */
[----:B------:R-:W-:-:S07]  /*f330*/  MOV R242, R248 ;  /* 0x000000f800f27202 */ /* 0x000fce0000000f00 */
[----:B------:R-:W-:Y:S05]  /*f340*/  WARPSYNC.COLLECTIVE R127, `(.L_x_12271) ;  /* 0x000000007f087348 */ /* 0x000fea0003c00000 */
[----:B------:R0:W1:Y:S02]  /*f350*/  SHFL.DOWN P1, R248, R250, R251, R252 ;  /* 0x080000fbfaf87389 */ /* 0x00006400000200fc */
[----:B01----:R-:W-:Y:S01]  /*f360*/  ENDCOLLECTIVE ;  /* 0x000000000000791b */ /* 0x003fe20003800000 */
.L_x_12271:
[----:B------:R-:W-:Y:S02]  /*f370*/  MOV R250, R244 ;  /* 0x000000f400fa7202 */ /* 0x000fe40000000f00 */
[----:B------:R-:W-:-:S07]  /*f380*/  MOV R243, R248 ;  /* 0x000000f800f37202 */ /* 0x000fce0000000f00 */
[----:B------:R-:W-:Y:S05]  /*f390*/  WARPSYNC.COLLECTIVE R127, `(.L_x_12272) ;  /* 0x000000007f087348 */ /* 0x000fea0003c00000 */
[----:B------:R0:W1:Y:S02]  /*f3a0*/  SHFL.DOWN P1, R248, R250, R251, R252 ;  /* 0x080000fbfaf87389 */ /* 0x00006400000200fc */
[----:B01----:R-:W-:Y:S01]  /*f3b0*/  ENDCOLLECTIVE ;  /* 0x000000000000791b */ /* 0x003fe20003800000 */
.L_x_12272:
[----:B------:R-:W-:Y:S05]  /*f3c0*/  WARPSYNC.COLLECTIVE R127, `(.L_x_12273) ;  /* 0x000000007f087348 */ /* 0x000fea0003c00000 */
[----:B------:R0:W1:Y:S02]  /*f3d0*/  SHFL.IDX P3, R137, R126, R125, R124 ;  /* 0x0000007d7e897389 */ /* 0x000064000006007c */
[----:B01----:R-:W-:Y:S01]  /*f3e0*/  ENDCOLLECTIVE ;  /* 0x000000000000791b */ /* 0x003fe20003800000 */
.L_x_12273:
[----:B------:R-:W-:Y:S02]  /*f3f0*/  MOV R126, R121 ;  /* 0x00000079007e7202 */ /* 0x000fe40000000f00 */
[----:B------:R-:W-:-:S07]  /*f400*/  MOV R252, R137 ;  /* 0x0000008900fc7202 */ /* 0x000fce0000000f00 */
[----:B------:R-:W-:Y:S05]  /*f410*/  WARPSYNC.COLLECTIVE R127, `(.L_x_12274) ;  /* 0x000000007f087348 */ /* 0x000fea0003c00000 */
[----:B------:R0:W1:Y:S02]  /*f420*/  SHFL.IDX P3, R137, R126, R125, R124 ;  /* 0x0000007d7e897389 */ /* 0x000064000006007c */
[----:B01----:R-:W-:Y:S01]  /*f430*/  ENDCOLLECTIVE ;  /* 0x000000000000791b */ /* 0x003fe20003800000 */
.L_x_12274:
[----:B------:R-:W-:Y:S02]  /*f440*/  MOV R126, R122 ;  /* 0x0000007a007e7202 */ /* 0x000fe40000000f00 */
[----:B------:R-:W-:-:S07]  /*f450*/  MOV R251, R137 ;  /* 0x0000008900fb7202 */ /* 0x000fce0000000f00 */
[----:B------:R-:W-:Y:S05]  /*f460*/  WARPSYNC.COLLECTIVE R127, `(.L_x_12275) ;  /* 0x000000007f087348 */ /* 0x000fea0003c00000 */
[----:B------:R0:W1:Y:S02]  /*f470*/  SHFL.IDX P3, R137, R126, R125, R124 ;  /* 0x0000007d7e897389 */ /* 0x000064000006007c */
[----:B01----:R-:W-:Y:S01]  /*f480*/  ENDCOLLECTIVE ;  /* 0x000000000000791b */ /* 0x003fe20003800000 */
.L_x_12275:
[----:B------:R-:W-:Y:S02]  /*f490*/  MOV R126, R123 ;  /* 0x0000007b007e7202 */ /* 0x000fe40000000f00 */
[----:B------:R-:W-:-:S07]  /*f4a0*/  MOV R250, R137 ;  /* 0x0000008900fa7202 */ /* 0x000fce0000000f00 */
[----:B------:R-:W-:Y:S05]  /*f4b0*/  WARPSYNC.COLLECTIVE R127, `(.L_x_12276) ;  /* 0x000000007f087348 */ /* 0x000fea0003c00000 */
[----:B------:R0:W1:Y:S02]  /*f4c0*/  SHFL.IDX P3, R137, R126, R125, R124 ;  /* 0x0000007d7e897389 */ /* 0x000064000006007c */
[----:B01----:R-:W-:Y:S01]  /*f4d0*/  ENDCOLLECTIVE ;  /* 0x000000000000791b */ /* 0x003fe20003800000 */
.L_x_12276:
[----:B------:R-:W-:Y:S01]  /*f4e0*/  MOV R127, R137 ;  /* 0x00000089007f7202 */ /* 0x000fe20000000f00 */
[----:B------:R-:W-:Y:S01]  /*f4f0*/  FMUL.FTZ R137, R121, R247 ;  /* 0x000000f779897220 */ /* 0x000fe20000410000 */
[----:B------:R-:W-:Y:S06]  /*f500*/  BRA `(.L_x_12277) ;  /* 0xffffff8400ec7947 */ /* 0x000fec000383ffff */
.L_x_12278:
        /* <DEDUP_REMOVED lines=15> */
.L_x_18963:


//--------------------- .text._Z25selective_scan_bwd_kernelI32Selective_Scan_bwd_kernel_traitsILi64ELi16ELb1ELb1ELb1ELb1ELb1EfN3c107complexIfEEEEv12SSMParamsBwd --------------------------
	.section	.text._Z25selective_scan_bwd_kernelI32Selective_Scan_bwd_kernel_traitsILi64ELi16ELb1ELb1ELb1ELb1ELb1EfN3c107complexIfEEEEv12SSMParamsBwd,"ax",@progbits
	.align	128
        .global         _Z25selective_scan_bwd_kernelI32Selective_Scan_bwd_kernel_traitsILi64ELi16ELb1ELb1ELb1ELb1ELb1EfN3c107complexIfEEEEv12SSMParamsBwd
        .type           _Z25selective_scan_bwd_kernelI32Selective_Scan_bwd_kernel_traitsILi64ELi16ELb1ELb1ELb1ELb1ELb1EfN3c107complexIfEEEEv12SSMParamsBwd,@function
        .size           _Z25selective_scan_bwd_kernelI32Selective_Scan_bwd_kernel_traitsILi64ELi16ELb1ELb1ELb1ELb1ELb1EfN3c107complexIfEEEEv12SSMParamsBwd,(.L_x_18964 - _Z25selective_scan_bwd_kernelI32Selective_Scan_bwd_kernel_traitsILi64ELi16ELb1ELb1ELb1ELb1ELb1EfN3c107complexIfEEEEv12SSMParamsBwd)
        .other          _Z25selective_scan_bwd_kernelI32Selective_Scan_bwd_kernel_traitsILi64ELi16ELb1ELb1ELb1ELb1ELb1EfN3c107complexIfEEEEv12SSMParamsBwd,@"STO_CUDA_ENTRY STV_DEFAULT"
_Z25selective_scan_bwd_kernelI32Selective_Scan_bwd_kernel_traitsILi64ELi16ELb1ELb1ELb1ELb1ELb1EfN3c107complexIfEEEEv12SSMParamsBwd:
.text._Z25selective_scan_bwd_kernelI32Selective_Scan_bwd_kernel_traitsILi64ELi16ELb1ELb1ELb1ELb1ELb1EfN3c107complexIfEEEEv12SSMParamsBwd:
        /* <DEDUP_REMOVED lines=80> */
[----:B------:R-:W-:Y:S02]  /*0500*/  UIADD3 UR21, UR21, UR30, URZ ;  /* 0x0000001e15157290 */ /* 0x000fe4000fffe03f */
[----:B------:R-:W-:-:S02]  /*0510*/  UIMAD UR27, UR10, UR29, UR27 ;  /* 0x0000001d0a1b72a4 */ /* 0x000fc4000f8e021b */
[----:B------:R-:W-:Y:S02]  /*0520*/  UIMAD.WIDE.U32 UR24, UR10, UR28, UR24 ;  /* 0x0000001c0a1872a5 */ /* 0x000fe4000f8e0018 */
[----:B------:R-:W-:Y:S01]  /*0530*/  ULEA UR32, UR17, 0xfffffc00, 0xa ;  /* 0xfffffc0011207891 */ /* 0x000fe2000f8e503f */
[----:B0-----:R-:W-:Y:S01]  /*0540*/  R2UR UR5, R0 ;  /* 0x00000000000572ca */ /* 0x001fe200000e0000 */
[----:B------:R-:W-:Y:S01]  /*0550*/  ULDC.64 UR28, c[0x0][0x298] ;  /* 0x0000a600001c7ab9 */ /* 0x000fe20000000a00 */
[----:B------:R-:W-:Y:S01]  /*0560*/  IABS R0, UR10 ;  /* 0x0000000a00007c13 */ /* 0x000fe20008000000 */
[----:B------:R-:W-:Y:S02]  /*0570*/  UIMAD.WIDE.U32 UR20, UR10, UR28, UR20 ;  /* 0x0000001c0a1472a5 */ /* 0x000fe4000f8e0014 */
[----:B------:R-:W-:Y:S01]  /*0580*/  UIADD3 UR48, UP2, UR32, UR24, URZ ;  /* 0x0000001820307290 */ /* 0x000fe2000ff5e03f */
[----:B------:R-:W-:Y:S01]  /*0590*/  R2UR UR37, R0 ;  /* 0x00000000002572ca */ /* 0x000fe200000e0000 */
[----:B------:R-:W-:-:S02]  /*05a0*/  UIADD3 UR13, UR13, UR26, URZ ;  /* 0x0000001a0d0d7290 */ /* 0x000fc4000fffe03f */
[----:B------:R-:W-:Y:S02]  /*05b0*/  ULEA UR50, UP3, UR48, UR50, 0x2 ;  /* 0x0000003230327291 */ /* 0x000fe4000f86103f */
[----:B------:R-:W-:Y:S02]  /*05c0*/  UIADD3 UR9, UR9, UR22, URZ ;  /* 0x0000001609097290 */ /* 0x000fe4000fffe03f */
[----:B------:R-:W-:Y:S02]  /*05d0*/  UIADD3 UR31, URZ, -UR5, URZ ;  /* 0x800000053f1f7290 */ /* 0x000fe4000fffe03f */
[----:B------:R-:W-:Y:S02]  /*05e0*/  ULEA UR22, UR17, 0xfffff800, 0xb ;  /* 0xfffff80011167891 */ /* 0x000fe4000f8e583f */
[----:B------:R-:W-:Y:S02]  /*05f0*/  UIMAD UR31, UR31, UR36, URZ ;  /* 0x000000241f1f72a4 */ /* 0x000fe4000f8e023f */
[----:B------:R-:W-:-:S02]  /*0600*/  UIADD3 UR15, UR15, UR16, URZ ;  /* 0x000000100f0f7290 */ /* 0x000fc4000fffe03f */
[----:B------:R-:W-:-:S04]  /*0610*/  UIMAD.WIDE.U32 UR4, UR5, UR31, UR4 ;  /* 0x0000001f050472a5 */ /* 0x000fc8000f8e0004 */
[----:B------:R-:W-:-:S03]  /*0620*/  UIMAD.WIDE.U32 UR34, UR5, UR37, URZ ;  /* 0x00000025052272a5 */ /* 0x000fc6000f8e003f */
[----:B------:R-:W-:-:S04]  /*0630*/  ULDC.64 UR4, c[0x0][0x330] ;  /* 0x0000cc0000047ab9 */ /* 0x000fc80000000a00 */
[----:B------:R-:W-:Y:S01]  /*0640*/  UMOV UR31, UR35 ;  /* 0x00000023001f7c82 */ /* 0x000fe20008000000 */
[----:B------:R-:W-:Y:S02]  /*0650*/  UIMAD UR35, UR23, UR28, URZ ;  /* 0x0000001c172372a4 */ /* 0x000fe4000f8e023f */
[----:B------:R-:W-:Y:S02]  /*0660*/  UIADD3 UR34, -UR31, URZ, URZ ;  /* 0x0000003f1f227290 */ /* 0x000fe4000fffe13f */
[----:B------:R-:W-:Y:S02]  /*0670*/  USHF.R.S32.HI UR28, URZ, 0x1f, UR32 ;  /* 0x0000001f3f1c7899 */ /* 0x000fe40008011420 */
[----:B------:R-:W-:Y:S02]  /*0680*/  UIMAD UR34, UR36, UR34, UR37 ;  /* 0x00000022242272a4 */ /* 0x000fe4000f8e0225 */
[----:B------:R-:W-:Y:S02]  /*0690*/  UIADD3.X UR27, UR28, UR25, UR27, UP2, !UPT ;  /* 0x000000191c1b7290 */ /* 0x000fe400097fe41b */
[----:B------:R-:W-:-:S02]  /*06a0*/  UISETP.GT.U32.AND UP1, UPT, UR36, UR34, UPT ;  /* 0x000000222400728c */ /* 0x000fc4000bf24070 */
[----:B------:R-:W-:Y:S02]  /*06b0*/  UIMAD UR23, UR23, UR4, URZ ;  /* 0x00000004171772a4 */ /* 0x000fe4000f8e023f */
[----:B------:R-:W-:Y:S02]  /*06c0*/  ULEA.HI.X UR48, UR48, UR51, UR27, 0x2, UP3 ;  /* 0x0000003330307291 */ /* 0x000fe400098f141b */
[----:B------:R-:W-:Y:S02]  /*06d0*/  UIMAD UR30, UR10, UR5, UR23 ;  /* 0x000000050a1e72a4 */ /* 0x000fe4000f8e0217 */
[----:B------:R-:W-:Y:S02]  /*06e0*/  UIMAD.WIDE.U32 UR4, UR10, UR4, UR12 ;  /* 0x000000040a0472a5 */ /* 0x000fe4000f8e000c */
[----:B------:R-:W-:Y:S02]  /*06f0*/  ULOP3.LUT UR12, UR10, UR33, URZ, 0x3c, !UPT ;  /* 0x000000210a0c7292 */ /* 0x000fe4000f8e3c3f */
[----:B------:R-:W-:-:S02]  /*0700*/  @!UP1 UIADD3 UR34, UR34, -UR36, URZ ;  /* 0x8000002422229290 */ /* 0x000fc4000fffe03f */
[----:B------:R-:W-:Y:S02]  /*0710*/  @!UP1 UIADD3 UR31, UR31, 0x1, URZ ;  /* 0x000000011f1f9890 */ /* 0x000fe4000fffe03f */
[----:B------:R-:W-:Y:S02]  /*0720*/  UISETP.GE.U32.AND UP2, UPT, UR34, UR36, UPT ;  /* 0x000000242200728c */ /* 0x000fe4000bf46070 */
[----:B------:R-:W-:Y:S02]  /*0730*/  UISETP.GE.AND UP1, UPT, UR12, URZ, UPT ;  /* 0x0000003f0c00728c */ /* 0x000fe4000bf26270 */
[----:B------:R-:W-:Y:S02]  /*0740*/  UIMAD UR29, UR10, UR29, UR35 ;  /* 0x0000001d0a1d72a4 */ /* 0x000fe4000f8e0223 */
[----:B------:R-:W-:Y:S01]  /*0750*/  UIADD3 UR23, UP3, UR32, UR20, URZ ;  /* 0x0000001420177290 */ /* 0x000fe2000ff7e03f */
[----:B------:R-:W-:Y:S01]  /*0760*/  ULDC.64 UR24, c[0x0][0x2f8] ;  /* 0x0000be0000187ab9 */ /* 0x000fe20000000a00 */
[----:B------:R-:W-:-:S03]  /*0770*/  UIADD3 UR32, UP4, UR32, UR4, URZ ;  /* 0x0000000420207290 */ /* 0x000fc6000ff9e03f */
[----:B------:R-:W-:Y:S02]  /*0780*/  @UP2 UIADD3 UR31, UR31, 0x1, URZ ;  /* 0x000000011f1f2890 */ /* 0x000fe4000fffe03f */
[----:B------:R-:W-:Y:S02]  /*0790*/  UISETP.NE.AND UP2, UPT, UR33, URZ, UPT ;  /* 0x0000003f2100728c */ /* 0x000fe4000bf45270 */
[----:B------:R-:W-:Y:S02]  /*07a0*/  UIADD3.X UR20, UR28, UR21, UR29, UP3, !UPT ;  /* 0x000000151c147290 */ /* 0x000fe40009ffe41d */
[----:B------:R-:W-:Y:S01]  /*07b0*/  ULEA UR13, UP3, UR23, UR24, 0x2 ;  /* 0x00000018170d7291 */ /* 0x000fe2000f86103f */
[----:B------:R-:W-:Y:S01]  /*07c0*/  UMOV UR12, UR31 ;  /* 0x0000001f000c7c82 */ /* 0x000fe20008000000 */
[----:B------:R-:W-:Y:S02]  /*07d0*/  UIADD3.X UR51, UR28, UR5, UR30, UP4, !UPT ;  /* 0x000000051c337290 */ /* 0x000fe4000a7fe41e */
[----:B------:R-:W-:-:S03]  /*07e0*/  @!UP1 UIADD3 UR12, -UR12, URZ, URZ ;  /* 0x0000003f0c0c9290 */ /* 0x000fc6000fffe13f */
[----:B------:R-:W-:Y:S02]  /*07f0*/  @!UP2 ULOP3.LUT UR12, URZ, UR33, URZ, 0x33, !UPT ;  /* 0x000000213f0ca292 */ /* 0x000fe4000f8e333f */
[----:B------:R-:W-:Y:S02]  /*0800*/  ULEA.HI.X UR23, UR23, UR25, UR20, 0x2, UP3 ;  /* 0x0000001917177291 */ /* 0x000fe400098f1414 */
[----:B------:R-:W-:Y:S01]  /*0810*/  USHF.R.S32.HI UR27, URZ, 0x1f, UR12 ;  /* 0x0000001f3f1b7899 */ /* 0x000fe2000801140c */
[----:B------:R-:W-:Y:S01]  /*0820*/  ULDC.64 UR24, c[0x0][0x258] ;  /* 0x0000960000187ab9 */ /* 0x000fe20000000a00 */
[----:B------:R-:W-:Y:S02]  /*0830*/  ULEA UR52, UP1, UR32, UR52, 0x2 ;  /* 0x0000003420347291 */ /* 0x000fe4000f82103f */
[----:B------:R-:W-:Y:S02]  /*0840*/  UIMAD UR4, UR27, UR24, URZ ;  /* 0x000000181b0472a4 */ /* 0x000fe4000f8e023f */
[----:B------:R-:W-:-:S02]  /*0850*/  UIMAD.WIDE.U32 UR20, UR12, UR24, UR8 ;  /* 0x000000180c1472a5 */ /* 0x000fc4000f8e0008 */
[----:B------:R-:W-:Y:S02]  /*0860*/  UIMAD UR26, UR12, UR25, UR4 ;  /* 0x000000190c1a72a4 */ /* 0x000fe4000f8e0204 */
[----:B------:R-:W-:Y:S02]  /*0870*/  ULEA.HI.X UR51, UR32, UR53, UR51, 0x2, UP1 ;  /* 0x0000003520337291 */ /* 0x000fe400088f1433 */
        /* <DEDUP_REMOVED lines=49> */
.L_x_12409:
        /* <DEDUP_REMOVED lines=103> */
.L_x_12281:
[----:B------:R-:W-:Y:S05]  /*1200*/  BSYNC B0 ;  /* 0x0000000000007941 */ /* 0x000fea0003800000 */
.L_x_12280:
        /* <DEDUP_REMOVED lines=35> */
.L_x_12283:
[----:B------:R-:W-:Y:S05]  /*1440*/  BSYNC B0 ;  /* 0x0000000000007941 */ /* 0x000fea0003800000 */
.L_x_12282:
        /* <DEDUP_REMOVED lines=35> */
.L_x_12285:
[----:B------:R-:W-:Y:S05]  /*1680*/  BSYNC B0 ;  /* 0x0000000000007941 */ /* 0x000fea0003800000 */
.L_x_12284:
        /* <DEDUP_REMOVED lines=35> */
.L_x_12287:
[----:B------:R-:W-:Y:S05]  /*18c0*/  BSYNC B0 ;  /* 0x0000000000007941 */ /* 0x000fea0003800000 */
.L_x_12286:
        /* <DEDUP_REMOVED lines=35> */
.L_x_12289:
[----:B------:R-:W-:Y:S05]  /*1b00*/  BSYNC B0 ;  /* 0x0000000000007941 */ /* 0x000fea0003800000 */
.L_x_12288:
        /* <DEDUP_REMOVED lines=35> */
.L_x_12291:
[----:B------:R-:W-:Y:S05]  /*1d40*/  BSYNC B0 ;  /* 0x0000000000007941 */ /* 0x000fea0003800000 */
.L_x_12290:
        /* <DEDUP_REMOVED lines=35> */
.L_x_12293:
[----:B------:R-:W-:Y:S05]  /*1f80*/  BSYNC B0 ;  /* 0x0000000000007941 */ /* 0x000fea0003800000 */
.L_x_12292:
        /* <DEDUP_REMOVED lines=35> */
.L_x_12295:
[----:B------:R-:W-:Y:S05]  /*21c0*/  BSYNC B0 ;  /* 0x0000000000007941 */ /* 0x000fea0003800000 */
.L_x_12294:
        /* <DEDUP_REMOVED lines=35> */
.L_x_12297:
[----:B------:R-:W-:Y:S05]  /*2400*/  BSYNC B0 ;  /* 0x0000000000007941 */ /* 0x000fea0003800000 */
.L_x_12296:
        /* <DEDUP_REMOVED lines=34> */
.L_x_12299:
[----:B------:R-:W-:Y:S05]  /*2630*/  BSYNC B0 ;  /* 0x0000000000007941 */ /* 0x000fea0003800000 */
.L_x_12298:
        /* <DEDUP_REMOVED lines=33> */
.L_x_12301:
[----:B------:R-:W-:Y:S05]  /*2850*/  BSYNC B0 ;  /* 0x0000000000007941 */ /* 0x000fea0003800000 */
.L_x_12300:
        /* <DEDUP_REMOVED lines=33> */
.L_x_12303:
[----:B------:R-:W-:Y:S05]  /*2a70*/  BSYNC B0 ;  /* 0x0000000000007941 */ /* 0x000fea0003800000 */
.L_x_12302:
        /* <DEDUP_REMOVED lines=33> */
.L_x_12305:
[----:B------:R-:W-:Y:S05]  /*2c90*/  BSYNC B0 ;  /* 0x0000000000007941 */ /* 0x000fea0003800000 */
.L_x_12304:
        /* <DEDUP_REMOVED lines=33> */
.L_x_12307:
[----:B------:R-:W-:Y:S05]  /*2eb0*/  BSYNC B0 ;  /* 0x0000000000007941 */ /* 0x000fea0003800000 */
.L_x_12306:
        /* <DEDUP_REMOVED lines=33> */
.L_x_12309:
[----:B------:R-:W-:Y:S05]  /*30d0*/  BSYNC B0 ;  /* 0x0000000000007941 */ /* 0x000fea0003800000 */
.L_x_12308:
        /* <DEDUP_REMOVED lines=33> */
.L_x_12311:
[----:B------:R-:W-:Y:S05]  /*32f0*/  BSYNC B0 ;  /* 0x0000000000007941 */ /* 0x000fea0003800000 */
.L_x_12310:
        /* <DEDUP_REMOVED lines=12> */
[----:B------:R-:W-:Y:S01]  /*33c0*/  LEA R158, R20, R3, 0x2 ;  /* 0x00000003149e7211 */ /* 0x000fe200078e10ff */
[----:B------:R-:W-:Y:S01]  /*33d0*/  ULDC.64 UR28, c[0x0][0x2a8] ;  /* 0x0000aa00001c7ab9 */ /* 0x000fe20000000a00 */
[----:B------:R-:W-:Y:S02]  /*33e0*/  UIADD3 UR25, UR25, UR26, URZ ;  /* 0x0000001a19197290 */ /* 0x000fe4000fffe03f */
[----:B------:R-:W-:Y:S02]  /*33f0*/  UIMAD UR26, UR47, UR28, URZ ;  /* 0x0000001c2f1a72a4 */ /* 0x000fe4000f8e023f */
[----:B------:R-:W-:Y:S02]  /*3400*/  UIMAD.WIDE.U32 UR24, UR10, UR28, UR24 ;  /* 0x0000001c0a1872a5 */ /* 0x000fe4000f8e0018 */
[----:B------:R-:W-:Y:S01]  /*3410*/  UIMAD UR26, UR10, UR29, UR26 ;  /* 0x0000001d0a1a72a4 */ /* 0x000fe2000f8e021a */
[----:B------:R-:W-:-:S02]  /*3420*/  ULDC.64 UR30, c[0x0][0x398] ;  /* 0x0000e600001e7ab9 */ /* 0x000fc40000000a00 */
        /* <DEDUP_REMOVED lines=27> */
[----:B--2---:R-:W-:Y:S02]  /*35e0*/  STS.128 [R24], R60 ;  /* 0x0000003c18007388 */ /* 0x004fe40000000c00 */
[----:B------:R-:W-:Y:S02]  /*35f0*/  IMAD.WIDE R68, R23, 0x10, R68 ;  /* 0x0000001017447825 */ /* 0x000fe400078e0244 */
[----:B---3--:R0:W-:Y:S04]  /*3600*/  STS.128 [R24+0x200], R80 ;  /* 0x0002005018007388 */ /* 0x0081e80000000c00 */
[----:B----4-:R1:W-:Y:S04]  /*3610*/  STS.128 [R24+0x400], R88 ;  /* 0x0004005818007388 */ /* 0x0103e80000000c00 */
[----:B-----5:R-:W-:Y:S01]  /*3620*/  STS.128 [R24+0x600], R92 ;  /* 0x0006005c18007388 */ /* 0x020fe20000000c00 */
[----:B------:R-:W-:-:S03]  /*3630*/  NOP ;  /* 0x0000000000007918 */ /* 0x000fc60000000000 */
[----:B------:R-:W2:Y:S01]  /*3640*/  LDS.128 R64, [R25] ;  /* 0x0000000019407984 */ /* 0x000ea20000000c00 */
[----:B------:R-:W-:Y:S01]  /*3650*/  LEA R158, R158, R21, 0x4 ;  /* 0x000000159e9e7211 */ /* 0x000fe200078e20ff */
[----:B------:R-:W-:Y:S02]  /*3660*/  UIMAD UR26, UR7, UR30, URZ ;  /* 0x0000001e071a72a4 */ /* 0x000fe4000f8e023f */
[----:B------:R-:W3:Y:S01]  /*3670*/  LDS.128 R76, [R25+0x10] ;  /* 0x00001000194c7984 */ /* 0x000ee20000000c00 */
[----:B------:R-:W-:-:S03]  /*3680*/  ULDC.64 UR24, c[0x0][0x3a0] ;  /* 0x0000e80000187ab9 */ /* 0x000fc60000000a00 */
        /* <DEDUP_REMOVED lines=8> */
[----:B---3--:R-:W-:Y:S01]  /*3710*/  FMUL.FTZ R71, R76, -1.4426950216293334961 ;  /* 0xbfb8aa3b4c477820 */ /* 0x008fe20000410000 */
[----:B------:R-:W-:Y:S01]  /*3720*/  FMUL.FTZ R2, R65, -1.4426950216293334961 ;  /* 0xbfb8aa3b41027820 */ /* 0x000fe20000410000 */
[----:B------:R-:W-:Y:S01]  /*3730*/  FMUL.FTZ R0, R64, -1.4426950216293334961 ;  /* 0xbfb8aa3b40007820 */ /* 0x000fe20000410000 */
        /* <DEDUP_REMOVED lines=11> */
[----:B------:R-:W-:Y:S01]  /*37f0*/  FMUL.FTZ R100, R58, -1.4426950216293334961 ;  /* 0xbfb8aa3b3a647820 */ /* 0x000fe20000410000 */
[----:B------:R-:W-:-:S02]  /*3800*/  UIMAD UR28, UR11, UR31, UR26 ;  /* 0x0000001f0b1c72a4 */ /* 0x000fc4000f8e021a */
[----:B------:R-:W-:Y:S02]  /*3810*/  UIMAD.WIDE.U32 UR26, UR11, UR30, UR8 ;  /* 0x0000001e0b1a72a5 */ /* 0x000fe4000f8e0008 */
[----:B------:R-:W-:Y:S02]  /*3820*/  UIMAD UR29, UR47, UR24, URZ ;  /* 0x000000182f1d72a4 */ /* 0x000fe4000f8e023f */
[----:B------:R-:W0:Y:S01]  /*3830*/  MUFU.EX2 R2, R2 ;  /* 0x0000000200027308 */ /* 0x000e220000000800 */
[----:B------:R-:W-:Y:S02]  /*3840*/  UIADD3 UR27, UR27, UR28, URZ ;  /* 0x0000001c1b1b7290 */ /* 0x000fe4000fffe03f */
[----:B------:R-:W-:Y:S02]  /*3850*/  UIMAD UR29, UR10, UR25, UR29 ;  /* 0x000000190a1d72a4 */ /* 0x000fe4000f8e021d */
[----:B------:R-:W-:Y:S01]  /*3860*/  UIMAD.WIDE.U32 UR24, UR10, UR24, UR26 ;  /* 0x000000180a1872a5 */ /* 0x000fe2000f8e001a */
[----:B------:R-:W-:-:S02]  /*3870*/  ULDC.64 UR30, c[0x0][0x3e8] ;  /* 0x0000fa00001e7ab9 */ /* 0x000fc40000000a00 */
[----:B------:R-:W1:Y:S01]  /*3880*/  MUFU.EX2 R0, R0 ;  /* 0x0000000000007308 */ /* 0x000e620000000800 */
[----:B------:R-:W-:Y:S02]  /*3890*/  UIADD3 UR27, UR25, UR29, URZ ;  /* 0x0000001d191b7290 */ /* 0x000fe4000fffe03f */
[----:B------:R-:W-:-:S04]  /*38a0*/  ULEA UR26, UP0, UR24, UR30, 0x2 ;  /* 0x0000001e181a7291 */ /* 0x000fc8000f80103f */
[----:B------:R-:W-:Y:S01]  /*38b0*/  ULEA.HI.X UR27, UR24, UR31, UR27, 0x2, UP0 ;  /* 0x0000001f181b7291 */ /* 0x000fe200080f141b */
        /* <DEDUP_REMOVED lines=10> */
[----:B------:R0:W-:Y:S01]  /*3960*/  MUFU.EX2 R103, R94 ;  /* 0x0000005e00677308 */ /* 0x0001e20000000800 */
[----:B-1----:R-:W-:Y:S01]  /*3970*/  FMUL.FTZ R69, R56, -1.4426950216293334961 ;  /* 0xbfb8aa3b38457820 */ /* 0x002fe20000410000 */
[----:B---3--:R-:W-:-:S06]  /*3980*/  FADD.FTZ R97, R97, 1 ;  /* 0x3f80000061617421 */ /* 0x008fcc0000010000 */
[----:B------:R1:W2:Y:S01]  /*3990*/  MUFU.EX2 R114, R96 ;  /* 0x0000006000727308 */ /* 0x0002a20000000800 */
[----:B0-----:R-:W-:Y:S01]  /*39a0*/  FADD.FTZ R94, R70, 1 ;  /* 0x3f800000465e7421 */ /* 0x001fe20000010000 */
[----:B----4-:R-:W-:-:S06]  /*39b0*/  FADD.FTZ R98, R98, 1 ;  /* 0x3f80000062627421 */ /* 0x010fcc0000010000 */
[----:B------:R-:W0:Y:S01]  /*39c0*/  MUFU.EX2 R110, R68 ;  /* 0x00000044006e7308 */ /* 0x000e220000000800 */
[----:B-1----:R-:W-:-:S07]  /*39d0*/  FADD.FTZ R96, R71, 1 ;  /* 0x3f80000047607421 */ /* 0x002fce0000010000 */
[----:B------:R-:W1:Y:S01]  /*39e0*/  MUFU.EX2 R112, R69 ;  /* 0x0000004500707308 */ /* 0x000e620000000800 */
[----:B--2---:R-:W-:-:S07]  /*39f0*/  FADD.FTZ R114, R114, 1 ;  /* 0x3f80000072727421 */ /* 0x004fce0000010000 */
[----:B------:R-:W2:Y:S01]  /*3a00*/  MUFU.EX2 R99, R92 ;  /* 0x0000005c00637308 */ /* 0x000ea20000000800 */
[----:B0-----:R-:W-:-:S07]  /*3a10*/  FADD.FTZ R110, R110, 1 ;  /* 0x3f8000006e6e7421 */ /* 0x001fce0000010000 */
[----:B------:R-:W-:Y:S01]  /*3a20*/  MUFU.RCP R92, R2 ;  /* 0x00000002005c7308 */ /* 0x000fe20000001000 */
[----:B-1----:R-:W-:-:S07]  /*3a30*/  FADD.FTZ R112, R112, 1 ;  /* 0x3f80000070707421 */ /* 0x002fce0000010000 */
[----:B------:R-:W0:Y:S01]  /*3a40*/  MUFU.EX2 R118, R101 ;  /* 0x0000006500767308 */ /* 0x000e220000000800 */
[----:B--2---:R-:W-:-:S07]  /*3a50*/  FADD.FTZ R99, R99, 1 ;  /* 0x3f80000063637421 */ /* 0x004fce0000010000 */
[----:B------:R-:W1:Y:S08]  /*3a60*/  MUFU.EX2 R102, R93 ;  /* 0x0000005d00667308 */ /* 0x000e700000000800 */
[----:B------:R-:W2:Y:S01]  /*3a70*/  MUFU.EX2 R108, R95 ;  /* 0x0000005f006c7308 */ /* 0x000ea20000000800 */
[----:B0-----:R-:W-:-:S07]  /*3a80*/  FADD.FTZ R118, R118, 1 ;  /* 0x3f80000076767421 */ /* 0x001fce0000010000 */
[----:B------:R-:W0:Y:S01]  /*3a90*/  MUFU.RCP R101, R96 ;  /* 0x0000006000657308 */ /* 0x000e220000001000 */
[----:B-1----:R-:W-:-:S07]  /*3aa0*/  FADD.FTZ R102, R102, 1 ;  /* 0x3f80000066667421 */ /* 0x002fce0000010000 */
[----:B------:R1:W3:Y:S01]  /*3ab0*/  MUFU.RCP R93, R0 ;  /* 0x00000000005d7308 */ /* 0x0002e20000001000 */
[----:B--2---:R-:W-:-:S07]  /*3ac0*/  FADD.FTZ R108, R108, 1 ;  /* 0x3f8000006c6c7421 */ /* 0x004fce0000010000 */
[----:B------:R-:W2:Y:S01]  /*3ad0*/  MUFU.RCP R95, R16 ;  /* 0x00000010005f7308 */ /* 0x000ea20000001000 */
[----:B-1----:R-:W-:Y:S01]  /*3ae0*/  FADD.FTZ R0, -R92, 1 ;  /* 0x3f8000005c007421 */ /* 0x002fe20000010100 */
[----:B0-----:R-:W-:-:S06]  /*3af0*/  FMUL.FTZ R109, R76, R101 ;  /* 0x000000654c6d7220 */ /* 0x001fcc0000410000 */
[----:B------:R-:W0:Y:S01]  /*3b00*/  MUFU.RCP R94, R94 ;  /* 0x0000005e005e7308 */ /* 0x000e220000001000 */
[----:B---3--:R-:W-:-:S07]  /*3b10*/  FMUL.FTZ R105, R64, R93 ;  /* 0x0000005d40697220 */ /* 0x008fce0000410000 */
[----:B------:R-:W1:Y:S01]  /*3b20*/  MUFU.EX2 R116, R100 ;  /* 0x0000006400747308 */ /* 0x000e620000000800 */
[----:B--2---:R-:W-:-:S07]  /*3b30*/  FMUL.FTZ R107, R66, R95 ;  /* 0x0000005f426b7220 */ /* 0x004fce0000410000 */
[----:B------:R2:W-:Y:S01]  /*3b40*/  MUFU.RCP R100, R97 ;  /* 0x0000006100647308 */ /* 0x0005e20000001000 */
[----:B0-----:R-:W-:-:S07]  /*3b50*/  FADD.FTZ R2, -R94, 1 ;  /* 0x3f8000005e027421 */ /* 0x001fce0000010100 */
[----:B------:R-:W0:Y:S01]  /*3b60*/  MUFU.RCP R113, R102 ;  /* 0x0000006600717308 */ /* 0x000e220000001000 */
[----:B--2---:R-:W-:Y:S01]  /*3b70*/  FMUL.FTZ R97, R72, R109 ;  /* 0x0000006d48617220 */ /* 0x004fe20000410000 */
[----:B-1----:R-:W-:-:S06]  /*3b80*/  FADD.FTZ R116, R116, 1 ;  /* 0x3f80000074747421 */ /* 0x002fcc0000010000 */
[----:B------:R-:W-:Y:S08]  /*3b90*/  MUFU.RCP R110, R110 ;  /* 0x0000006e006e7308 */ /* 0x000ff00000001000 */
[----:B------:R-:W-:Y:S01]  /*3ba0*/  MUFU.RCP R117, R112 ;  /* 0x0000007000757308 */ /* 0x000fe20000001000 */
[----:B0-----:R-:W-:-:S07]  /*3bb0*/  FADD.FTZ R3, -R113, 1 ;  /* 0x3f80000071037421 */ /* 0x001fce0000010100 */
[----:B------:R-:W-:Y:S08]  /*3bc0*/  MUFU.RCP R115, R108 ;  /* 0x0000006c00737308 */ /* 0x000ff00000001000 */
        /* <DEDUP_REMOVED lines=8> */
[----:B0-----:R-:W0:Y:S01]  /*3c50*/  MUFU.RCP R86, R99 ;  /* 0x0000006300567308 */ /* 0x001e220000001000 */
[C---:B-1----:R-:W-:Y:S01]  /*3c60*/  FFMA.FTZ R80, R65.reuse, R0, 1 ;  /* 0x3f80000041507423 */ /* 0x042fe20000010000 */
[----:B------:R-:W-:Y:S01]  /*3c70*/  FMUL.FTZ R0, R65, R92 ;  /* 0x0000005c41007220 */ /* 0x000fe20000410000 */
[----:B------:R-:W1:Y:S01]  /*3c80*/  LDS.128 R60, [R25+0x10] ;  /* 0x00001000193c7984 */ /* 0x000e620000000c00 */
[----:B------:R-:W-:Y:S01]  /*3c90*/  FADD.FTZ R65, -R101, 1 ;  /* 0x3f80000065417421 */ /* 0x000fe20000010100 */
[----:B------:R-:W-:Y:S01]  /*3ca0*/  FADD.FTZ R81, -R93, 1 ;  /* 0x3f8000005d517421 */ /* 0x000fe20000010100 */
[----:B------:R-:W-:Y:S01]  /*3cb0*/  FADD.FTZ R83, -R95, 1 ;  /* 0x3f8000005f537421 */ /* 0x000fe20000010100 */
[----:B------:R-:W-:Y:S01]  /*3cc0*/  FFMA.FTZ R82, R67, R2, 1 ;  /* 0x3f80000043527423 */ /* 0x000fe20000010002 */
[----:B------:R4:W5:Y:S01]  /*3cd0*/  MUFU.RCP R87, R98 ;  /* 0x0000006200577308 */ /* 0x0009620000001000 */
[----:B------:R-:W-:Y:S01]  /*3ce0*/  FFMA.FTZ R81, R64, R81, 1 ;  /* 0x3f80000040517423 */ /* 0x000fe20000010051 */
[----:B------:R-:W-:Y:S01]  /*3cf0*/  FFMA.FTZ R83, R66, R83, 1 ;  /* 0x3f80000042537423 */ /* 0x000fe20000010053 */
[----:B------:R-:W-:Y:S01]  /*3d00*/  FFMA.FTZ R85, R76, R65, 1 ;  /* 0x3f8000004c557423 */ /* 0x000fe20000010041 */
[----:B------:R-:W-:Y:S01]  /*3d10*/  FADD.FTZ R2, -R100, 1 ;  /* 0x3f80000064027421 */ /* 0x000fe20000010100 */
[----:B--2---:R-:W-:-:S03]  /*3d20*/  FADD.FTZ R88, R103, 1 ;  /* 0x3f80000067587421 */ /* 0x004fc60000010000 */
[----:B------:R-:W-:Y:S01]  /*3d30*/  FFMA.FTZ R84, R77, R2, 1 ;  /* 0x3f8000004d547423 */ /* 0x000fe20000010002 */
[----:B----4-:R-:W-:Y:S01]  /*3d40*/  FMUL.FTZ R98, R67, R94 ;  /* 0x0000005e43627220 */ /* 0x010fe20000410000 */
[----:B0-----:R-:W-:Y:S01]  /*3d50*/  FADD.FTZ R76, -R86, 1 ;  /* 0x3f800000564c7421 */ /* 0x001fe20000010100 */
[----:B------:R-:W0:Y:S01]  /*3d60*/  LDS.128 R64, [R25+0x20] ;  /* 0x0000200019407984 */ /* 0x000e220000000c00 */
[----:B------:R-:W-:Y:S01]  /*3d70*/  FMUL.FTZ R2, R77, R100 ;  /* 0x000000644d027220 */ /* 0x000fe20000410000 */
[C---:B------:R-:W-:Y:S01]  /*3d80*/  FMUL.FTZ R104, R79.reuse, R86 ;  /* 0x000000564f687220 */ /* 0x040fe20000410000 */
[----:B------:R-:W-:Y:S01]  /*3d90*/  FFMA.FTZ R103, R79, R76, 1 ;  /* 0x3f8000004f677423 */ /* 0x000fe2000001004c */
[----:B------:R2:W4:Y:S01]  /*3da0*/  MUFU.RCP R106, R88 ;  /* 0x00000058006a7308 */ /* 0x0005220000001000 */
[----:B-----5:R-:W-:Y:S01]  /*3db0*/  FADD.FTZ R89, -R87, 1 ;  /* 0x3f80000057597421 */ /* 0x020fe20000010100 */
[----:B------:R-:W-:Y:S01]  /*3dc0*/  FMUL.FTZ R111, R78, R87 ;  /* 0x000000574e6f7220 */ /* 0x000fe20000410000 */
[----:B------:R-:W-:-:S02]  /*3dd0*/  FMUL.FTZ R96, R75, R104 ;  /* 0x000000684b607220 */ /* 0x000fc40000410000 */
        /* <DEDUP_REMOVED lines=14> */
[----:B--2---:R-:W-:Y:S01]  /*3ec0*/  FMUL.FTZ R88, R101, R72 ;  /* 0x0000004865587220 */ /* 0x004fe20000410000 */
[----:B------:R-:W-:Y:S01]  /*3ed0*/  FMUL.FTZ R90, R87, R74 ;  /* 0x0000004a575a7220 */ /* 0x000fe20000410000 */
[----:B------:R-:W-:Y:S01]  /*3ee0*/  FMUL.FTZ R86, R86, R75 ;  /* 0x0000004b56567220 */ /* 0x000fe20000410000 */
[----:B------:R-:W-:Y:S01]  /*3ef0*/  FMUL.FTZ R89, R100, R73 ;  /* 0x0000004964597220 */ /* 0x000fe20000410000 */
[----:B------:R-:W-:Y:S01]  /*3f00*/  FMUL.FTZ R77, R92, R77 ;  /* 0x0000004d5c4d7220 */ /* 0x000fe20000410000 */
[----:B------:R-:W1:Y:S01]  /*3f10*/  LDS.128 R72, [R25+0x30] ;  /* 0x0000300019487984 */ /* 0x000e620000000c00 */
[----:B------:R-:W-:Y:S01]  /*3f20*/  FMUL.FTZ R76, R76, R81 ;  /* 0x000000514c4c7220 */ /* 0x000fe20000410000 */
[----:B------:R-:W-:Y:S01]  /*3f30*/  FFMA.FTZ R81, R52, R3, 1 ;  /* 0x3f80000034517423 */ /* 0x000fe20000010003 */
[----:B------:R-:W-:Y:S01]  /*3f40*/  FMUL.FTZ R79, R94, R79 ;  /* 0x0000004f5e4f7220 */ /* 0x000fe20000410000 */
[----:B------:R-:W-:Y:S01]  /*3f50*/  FMUL.FTZ R78, R78, R83 ;  /* 0x000000534e4e7220 */ /* 0x000fe20000410000 */
[----:B------:R-:W-:Y:S01]  /*3f60*/  FMUL.FTZ R3, R52, R113 ;  /* 0x0000007134037220 */ /* 0x000fe20000410000 */
[----:B------:R-:W-:Y:S01]  /*3f70*/  FMUL.FTZ R77, R77, R80 ;  /* 0x000000504d4d7220 */ /* 0x000fe20000410000 */
[----:B----4-:R-:W-:Y:S01]  /*3f80*/  FADD.FTZ R52, -R106, 1 ;  /* 0x3f8000006a347421 */ /* 0x010fe20000010100 */
[----:B0-----:R-:W-:Y:S01]  /*3f90*/  FMUL.FTZ R83, R5, R65 ;  /* 0x0000004105537220 */ /* 0x001fe20000410000 */
        /* <DEDUP_REMOVED lines=8> */
[----:B------:R-:W0:Y:S01]  /*4020*/  MUFU.RCP R113, R116 ;  /* 0x0000007400717308 */ /* 0x000e220000001000 */
[----:B------:R-:W-:Y:S01]  /*4030*/  FMUL.FTZ R93, R83, R52 ;  /* 0x00000034535d7220 */ /* 0x000fe20000410000 */
[----:B------:R-:W-:Y:S01]  /*4040*/  FADD.FTZ R52, -R110, 1 ;  /* 0x3f8000006e347421 */ /* 0x000fe20000010100 */
[----:B------:R-:W-:Y:S01]  /*4050*/  FMUL.FTZ R92, R80, R81 ;  /* 0x00000051505c7220 */ /* 0x000fe20000410000 */
[----:B------:R-:W-:Y:S01]  /*4060*/  FMUL.FTZ R88, R88, R85 ;  /* 0x0000005558587220 */ /* 0x000fe20000410000 */
[----:B------:R-:W-:Y:S01]  /*4070*/  FMUL.FTZ R89, R89, R84 ;  /* 0x0000005459597220 */ /* 0x000fe20000410000 */
[----:B------:R-:W-:Y:S01]  /*4080*/  FMUL.FTZ R106, R53, R106 ;  /* 0x0000006a356a7220 */ /* 0x000fe20000410000 */
[----:B------:R2:W-:Y:S04]  /*4090*/  STS.128 [R158], R76 ;  /* 0x0000004c9e007388 */ /* 0x0005e80000000c00 */
[----:B------:R-:W-:Y:S01]  /*40a0*/  STS.128 [R158+0x10], R88 ;  /* 0x000010589e007388 */ /* 0x000fe20000000c00 */
[----:B-1----:R-:W-:-:S04]  /*40b0*/  FMUL.FTZ R83, R9, R73 ;  /* 0x0000004909537220 */ /* 0x002fc80000410000 */
[----:B------:R-:W-:Y:S01]  /*40c0*/  FMUL.FTZ R83, R114, R83 ;  /* 0x0000005372537220 */ /* 0x000fe20000410000 */
[----:B--2---:R-:W-:Y:S01]  /*40d0*/  FADD.FTZ R79, -R117, 1 ;  /* 0x3f800000754f7421 */ /* 0x004fe20000010100 */
        /* <DEDUP_REMOVED lines=13> */
[----:B0-----:R-:W-:Y:S01]  /*41b0*/  FADD.FTZ R77, -R113, 1 ;  /* 0x3f800000714d7421 */ /* 0x001fe20000010100 */
        /* <DEDUP_REMOVED lines=23> */
[----:B0-----:R-:W-:Y:S01]  /*4330*/  FMUL.FTZ R93, R4, R3 ;  /* 0x00000003045d7220 */ /* 0x001fe20000410000 */
[----:B------:R-:W-:Y:S01]  /*4340*/  FMUL.FTZ R92, R5, R106 ;  /* 0x0000006a055c7220 */ /* 0x000fe20000410000 */
[----:B------:R-:W-:Y:S01]  /*4350*/  MOV R4, UR26 ;  /* 0x0000001a00047c02 */ /* 0x000fe20008000f00 */
[----:B------:R-:W0:Y:S01]  /*4360*/  LDS.128 R84, [R24+0x400] ;  /* 0x0004000018547984 */ /* 0x000e220000000c00 */
[----:B------:R-:W-:Y:S01]  /*4370*/  MOV R5, UR27 ;  /* 0x0000001b00057c02 */ /* 0x000fe20008000f00 */
[----:B-1----:R-:W1:Y:S01]  /*4380*/  LDC R103, c[0x0][0x21c] ;  /* 0x00008700ff677b82 */ /* 0x002e620000000800 */
[----:B------:R-:W-:Y:S01]  /*4390*/  FMUL.FTZ R95, R6, R115 ;  /* 0x00000073065f7220 */ /* 0x000fe20000410000 */
[----:B------:R-:W4:Y:S01]  /*43a0*/  LDS.128 R88, [R24+0x600] ;  /* 0x0006000018587984 */ /* 0x000f220000000c00 */
[----:B------:R-:W-:Y:S01]  /*43b0*/  FMUL.FTZ R6, R13, R0 ;  /* 0x000000000d067220 */ /* 0x000fe20000410000 */
[----:B------:R-:W-:-:S04]  /*43c0*/  IMAD.WIDE R4, R23, 0x10, R4 ;  /* 0x0000001017047825 */ /* 0x000fc800078e0204 */
        /* <DEDUP_REMOVED lines=8> */
[----:B------:R-:W-:Y:S02]  /*4450*/  FFMA.FTZ R10, R50, R7, R9 ;  /* 0x00000007320a7223 */ /* 0x000fe40000010009 */
[----:B------:R-:W-:-:S02]  /*4460*/  FMUL.FTZ R102, R11, R118 ;  /* 0x000000760b667220 */ /* 0x000fc40000410000 */
[----:B------:R-:W-:Y:S01]  /*4470*/  FFMA.FTZ R9, R51, R8, R10 ;  /* 0x0000000833097223 */ /* 0x000fe2000001000a */
[----:B--2---:R2:W-:Y:S04]  /*4480*/  STG.E.128 desc[UR18][R4.64], R76 ;  /* 0x0000004c04007986 */ /* 0x0045e8000c101d12 */
[----:B---3--:R2:W-:Y:S04]  /*4490*/  STG.E.128 desc[UR18][R4.64+0x200], R80 ;  /* 0x0002005004007986 */ /* 0x0085e8000c101d12 */
[----:B0-----:R2:W-:Y:S04]  /*44a0*/  STG.E.128 desc[UR18][R4.64+0x400], R84 ;  /* 0x0004005404007986 */ /* 0x0015e8000c101d12 */
        /* <DEDUP_REMOVED lines=37> */
[----:B------:R-:W3:Y:S01]  /*4700*/  LDS.128 R56, [R24+0x200] ;  /* 0x0002000018387984 */ /* 0x000ee20000000c00 */
[----:B------:R-:W-:-:S03]  /*4710*/  ULEA.HI.X UR8, UR8, UR25, UR7, 0x2, UP0 ;  /* 0x0000001908087291 */ /* 0x000fc600080f1407 */
[----:B------:R-:W4:Y:S03]  /*4720*/  LDS.128 R68, [R24+0x400] ;  /* 0x0004000018447984 */ /* 0x000f260000000c00 */
[----:B------:R-:W-:Y:S01]  /*4730*/  MOV R3, UR8 ;  /* 0x0000000800037c02 */ /* 0x000fe20008000f00 */
[----:B--2---:R-:W2:Y:S02]  /*4740*/  LDS.128 R76, [R24+0x600] ;  /* 0x00060000184c7984 */ /* 0x004ea40000000c00 */
[----:B------:R-:W-:-:S05]  /*4750*/  IMAD.WIDE R2, R23, 0x10, R2 ;  /* 0x0000001017027825 */ /* 0x000fca00078e0202 */
[----:B0-----:R0:W-:Y:S04]  /*4760*/  STG.E.128 desc[UR18][R2.64], R52 ;  /* 0x0000003402007986 */ /* 0x0011e8000c101d12 */
[----:B---3--:R0:W-:Y:S04]  /*4770*/  STG.E.128 desc[UR18][R2.64+0x200], R56 ;  /* 0x0002003802007986 */ /* 0x0081e8000c101d12 */
[----:B----4-:R0:W-:Y:S04]  /*4780*/  STG.E.128 desc[UR18][R2.64+0x400], R68 ;  /* 0x0004004402007986 */ /* 0x0101e8000c101d12 */
[----:B--2---:R0:W-:Y:S02]  /*4790*/  STG.E.128 desc[UR18][R2.64+0x600], R76 ;  /* 0x0006004c02007986 */ /* 0x0041e4000c101d12 */
.L_x_12312:
[----:B------:R-:W-:Y:S01]  /*47a0*/  FFMA.FTZ R0, R44, R97, R9 ;  /* 0x000000612c007223 */ /* 0x000fe20000010009 */
[----:B-1----:R-:W-:Y:S01]  /*47b0*/  ISETP.GE.AND P0, PT, R103, 0x1, PT ;  /* 0x000000016700780c */ /* 0x002fe20003f06270 */
[----:B------:R-:W-:Y:S01]  /*47c0*/  BAR.SYNC.DEFER_BLOCKING 0x0 ;  /* 0x0000000000007b1d */ /* 0x000fe20000010000 */
[----:B0-----:R-:W-:Y:S01]  /*47d0*/  CS2R R54, SRZ ;  /* 0x0000000000367805 */ /* 0x001fe2000001ff00 */
        /* <DEDUP_REMOVED lines=67> */
.L_x_12408:
        /* <DEDUP_REMOVED lines=16> */
[----:B---3--:R-:W3:Y:S04]  /*4d10*/  LDG.E.128 R112, desc[UR18][R116.64+0x200] ;  /* 0x0002001274707981 */ /* 0x008ee8000c1e1d00 */
[----:B----4-:R-:W4:Y:S04]  /*4d20*/  LDG.E.128 R108, desc[UR18][R116.64+0x400] ;  /* 0x00040012746c7981 */ /* 0x010f28000c1e1d00 */
[----:B-1----:R-:W4:Y:S04]  /*4d30*/  LDG.E.128 R88, desc[UR18][R116.64+0x600] ;  /* 0x0006001274587981 */ /* 0x002f28000c1e1d00 */
[----:B------:R-:W4:Y:S04]  /*4d40*/  LDG.E.128 R104, desc[UR18][R116.64+0x800] ;  /* 0x0008001274687981 */ /* 0x000f28000c1e1d00 */
[----:B------:R-:W4:Y:S04]  /*4d50*/  LDG.E.128 R100, desc[UR18][R116.64+0xa00] ;  /* 0x000a001274647981 */ /* 0x000f28000c1e1d00 */
[----:B0-----:R-:W4:Y:S04]  /*4d60*/  LDG.E.128 R96, desc[UR18][R116.64+0xc00] ;  /* 0x000c001274607981 */ /* 0x001f28000c1e1d00 */
        /* <DEDUP_REMOVED lines=53> */
[----:B---3--:R-:W-:Y:S04]  /*50c0*/  STS.128 [R151+0x200], R112 ;  /* 0x0002007097007388 */ /* 0x008fe80000000c00 */
[----:B----4-:R-:W-:Y:S04]  /*50d0*/  STS.128 [R161+0x400], R108 ;  /* 0x0004006ca1007388 */ /* 0x010fe80000000c00 */
[----:B------:R1:W-:Y:S04]  /*50e0*/  STS.128 [R162+0x600], R88 ;  /* 0x00060058a2007388 */ /* 0x0003e80000000c00 */
[----:B------:R-:W-:Y:S04]  /*50f0*/  STS.128 [R163+0x800], R104 ;  /* 0x00080068a3007388 */ /* 0x000fe80000000c00 */
[----:B------:R-:W-:Y:S04]  /*5100*/  STS.128 [R192+0xa00], R100 ;  /* 0x000a0064c0007388 */ /* 0x000fe80000000c00 */
[----:B------:R-:W-:Y:S04]  /*5110*/  STS.128 [R193+0xc00], R96 ;  /* 0x000c0060c1007388 */ /* 0x000fe80000000c00 */
[----:B------:R2:W-:Y:S01]  /*5120*/  STS.128 [R194+0xe00], R92 ;  /* 0x000e005cc2007388 */ /* 0x0005e20000000c00 */
[----:B------:R-:W-:-:S03]  /*5130*/  NOP ;  /* 0x0000000000007918 */ /* 0x000fc60000000000 */
        /* <DEDUP_REMOVED lines=10> */
[C---:B------:R-:W-:Y:S01]  /*51e0*/  LOP3.LUT P0, RZ, R18.reuse, 0x1f, RZ, 0xc0, !PT ;  /* 0x0000001f12ff7812 */ /* 0x040fe2000780c0ff */
[----:B------:R-:W-:Y:S01]  /*51f0*/  ULEA.HI UR43, UR42, UR42, URZ, 0x1 ;  /* 0x0000002a2a2b7291 */ /* 0x000fe2000f8f083f */
[----:B------:R-:W-:Y:S02]  /*5200*/  ISETP.NE.AND P1, PT, R18, RZ, PT ;  /* 0x000000ff1200720c */ /* 0x000fe40003f25270 */
[----:B------:R-:W-:Y:S01]  /*5210*/  MOV R205, UR17 ;  /* 0x0000001100cd7c02 */ /* 0x000fe20008000f00 */
[----:B------:R-:W-:-:S03]  /*5220*/  ULOP3.LUT UR44, UR43, 0xfffffe, URZ, 0xc0, !UPT ;  /* 0x00fffffe2b2c7892 */ /* 0x000fc6000f8ec03f */
[----:B------:R-:W-:Y:S01]  /*5230*/  R2UR UR43, R148 ;  /* 0x00000000942b72ca */ /* 0x000fe200000e0000 */
[----:B------:R-:W-:Y:S02]  /*5240*/  UIADD3 UR42, UR42, -UR44, URZ ;  /* 0x8000002c2a2a7290 */ /* 0x000fe4000fffe03f */
[----:B0-----:R-:W-:Y:S02]  /*5250*/  FMUL.FTZ R84, R33, UR45 ;  /* 0x0000002d21547c20 */ /* 0x001fe40008410000 */
[----:B------:R-:W-:Y:S02]  /*5260*/  ULEA UR42, UR42, UR7, 0x8 ;  /* 0x000000072a2a7291 */ /* 0x000fe4000f8e403f */
[----:B------:R-:W-:Y:S01]  /*5270*/  FMUL.RZ R85, R84, 0.15915493667125701904 ;  /* 0x3e22f98354557820 */ /* 0x000fe2000040c000 */
[----:B------:R-:W-:-:S03]  /*5280*/  FMUL.FTZ R84, R30, UR45 ;  /* 0x0000002d1e547c20 */ /* 0x000fc60008410000 */
[----:B------:R-:W-:Y:S01]  /*5290*/  MUFU.SIN R173, R85 ;  /* 0x0000005500ad7308 */ /* 0x000fe20000000400 */
[----:B------:R-:W-:Y:S01]  /*52a0*/  FMUL.RZ R86, R84, 0.15915493667125701904 ;  /* 0x3e22f98354567820 */ /* 0x000fe2000040c000 */
[----:B------:R-:W-:Y:S01]  /*52b0*/  FMUL.FTZ R84, R35, UR45 ;  /* 0x0000002d23547c20 */ /* 0x000fe20008410000 */
[----:B------:R-:W-:-:S03]  /*52c0*/  MOV R202, UR42 ;  /* 0x0000002a00ca7c02 */ /* 0x000fc60008000f00 */
[----:B------:R-:W-:Y:S01]  /*52d0*/  FMUL.RZ R87, R84, 0.15915493667125701904 ;  /* 0x3e22f98354577820 */ /* 0x000fe2000040c000 */
[----:B------:R-:W-:Y:S01]  /*52e0*/  FMUL.FTZ R84, R32, UR45 ;  /* 0x0000002d20547c20 */ /* 0x000fe20008410000 */
[----:B------:R0:W-:Y:S03]  /*52f0*/  MUFU.COS R172, R85 ;  /* 0x0000005500ac7308 */ /* 0x0001e60000000000 */
        /* <DEDUP_REMOVED lines=38> */
[----:B------:R-:W-:Y:S01]  /*5560*/  FMUL.RZ R98, R88, 0.15915493667125701904 ;  /* 0x3e22f98358627820 */ /* 0x000fe2000040c000 */
        /* <DEDUP_REMOVED lines=11> */
[----:B-1----:R-:W-:Y:S01]  /*5620*/  @!P2 IMAD R205, R205, R206, UR7 ;  /* 0x00000007cdcdae24 */ /* 0x002fe2000f8e02ce */
[----:B------:R-:W-:-:S02]  /*5630*/  MOV R159, UR43 ;  /* 0x0000002b009f7c02 */ /* 0x000fc40008000f00 */
[-C--:B------:R-:W-:Y:S01]  /*5640*/  LEA.HI.SX32 R88, R85, R86.reuse, 0x1b ;  /* 0x0000005655587211 */ /* 0x080fe200078fdaff */
[----:B------:R-:W-:Y:S01]  /*5650*/  FMUL.FTZ R85, R154, UR45 ;  /* 0x0000002d9a557c20 */ /* 0x000fe20008410000 */
[-C--:B------:R-:W-:Y:S01]  /*5660*/  LEA.HI.SX32 R96, R93, R86.reuse, 0x1b ;  /* 0x000000565d607211 */ /* 0x080fe200078fdaff */
[----:B------:R0:W-:Y:S01]  /*5670*/  MUFU.COS R171, R87 ;  /* 0x0000005700ab7308 */ /* 0x0001e20000000000 */
[----:B------:R-:W-:Y:S01]  /*5680*/  FMUL.FTZ R159, R159, 1.4426950216293334961 ;  /* 0x3fb8aa3b9f9f7820 */ /* 0x000fe20000410000 */
[-C--:B------:R-:W-:Y:S01]  /*5690*/  LEA.HI.SX32 R92, R89, R86.reuse, 0x1b ;  /* 0x00000056595c7211 */ /* 0x080fe200078fdaff */
[----:B------:R-:W-:Y:S01]  /*56a0*/  FMUL.RZ R93, R85, 0.15915493667125701904 ;  /* 0x3e22f983555d7820 */ /* 0x000fe2000040c000 */
[-C--:B------:R-:W-:Y:S01]  /*56b0*/  LEA.HI.SX32 R94, R91, R86.reuse, 0x1b ;  /* 0x000000565b5e7211 */ /* 0x080fe200078fdaff */
[----:B------:R-:W-:Y:S01]  /*56c0*/  FMUL.FTZ R149, R159, R33 ;  /* 0x000000219f957220 */ /* 0x000fe20000410000 */
[----:B------:R-:W-:Y:S01]  /*56d0*/  LEA.HI.SX32 R196, R95, R86, 0x1b ;  /* 0x000000565fc47211 */ /* 0x000fe200078fdaff */
[C---:B------:R-:W-:Y:S01]  /*56e0*/  FMUL.FTZ R203, R159.reuse, R30 ;  /* 0x0000001e9fcb7220 */ /* 0x040fe20000410000 */
[----:B------:R-:W-:Y:S01]  /*56f0*/  MUFU.SIN R168, R90 ;  /* 0x0000005a00a87308 */ /* 0x000fe20000000400 */
[C---:B0-----:R-:W-:Y:S01]  /*5700*/  IADD3 R87, R84.reuse, 0x2, RZ ;  /* 0x0000000254577810 */ /* 0x041fe20007ffe0ff */
[----:B------:R-:W-:Y:S01]  /*5710*/  FMUL.FTZ R204, R159, R35 ;  /* 0x000000239fcc7220 */ /* 0x000fe20000410000 */
[----:B------:R-:W-:-:S02]  /*5720*/  LEA.HI.SX32 R84, R84, R84, 0x1b ;  /* 0x0000005454547211 */ /* 0x000fc400078fdaff */
[----:B------:R-:W-:Y:S02]  /*5730*/  IADD3 R85, R18, 0x200, RZ ;  /* 0x0000020012557810 */ /* 0x000fe40007ffe0ff */
[----:B------:R-:W-:Y:S01]  /*5740*/  LEA R197, R84, R21, 0x4 ;  /* 0x0000001554c57211 */ /* 0x000fe200078e20ff */
[----:B------:R0:W-:Y:S01]  /*5750*/  MUFU.COS R169, R90 ;  /* 0x0000005a00a97308 */ /* 0x0001e20000000000 */
[----:B------:R-:W-:Y:S02]  /*5760*/  SEL R202, R202, R85, !P1 ;  /* 0x00000055caca7207 */ /* 0x000fe40004800000 */
[-C--:B------:R-:W-:Y:S02]  /*5770*/  LEA R198, R88, R21.reuse, 0x4 ;  /* 0x0000001558c67211 */ /* 0x080fe400078e20ff */
[-C--:B------:R-:W-:Y:S02]  /*5780*/  LEA R148, R92, R21.reuse, 0x4 ;  /* 0x000000155c947211 */ /* 0x080fe400078e20ff */
[----:B------:R-:W-:Y:S01]  /*5790*/  LEA R200, R94, R21, 0x4 ;  /* 0x000000155ec87211 */ /* 0x000fe200078e20ff */
[----:B------:R-:W1:Y:S01]  /*57a0*/  MUFU.EX2 R149, R149 ;  /* 0x0000009500957308 */ /* 0x000e620000000800 */
[----:B0-----:R-:W-:-:S02]  /*57b0*/  LEA.HI.SX32 R90, R87, R86, 0x1b ;  /* 0x00000056575a7211 */ /* 0x001fc400078fdaff */
[----:B------:R-:W-:Y:S01]  /*57c0*/  LEA.HI.SX32 R86, R97, R86, 0x1b ;  /* 0x0000005661567211 */ /* 0x000fe200078fdaff */
[----:B------:R-:W-:Y:S01]  /*57d0*/  LDS.128 R100, [R200+0x40] ;  /* 0x00004000c8647984 */ /* 0x000fe20000000c00 */
[-C--:B------:R-:W-:Y:S02]  /*57e0*/  LEA R199, R90, R21.reuse, 0x4 ;  /* 0x000000155ac77211 */ /* 0x080fe400078e20ff */
[-C--:B------:R-:W-:Y:S01]  /*57f0*/  LEA R195, R86, R21.reuse, 0x4 ;  /* 0x0000001556c37211 */ /* 0x080fe200078e20ff */
[----:B------:R-:W-:Y:S01]  /*5800*/  MUFU.SIN R166, R98 ;  /* 0x0000006200a67308 */ /* 0x000fe20000000400 */
[----:B------:R-:W0:Y:S01]  /*5810*/  LDS.128 R84, [R197] ;  /* 0x00000000c5547984 */ /* 0x000e220000000c00 */
[-C--:B------:R-:W-:Y:S02]  /*5820*/  LEA R201, R96, R21.reuse, 0x4 ;  /* 0x0000001560c97211 */ /* 0x080fe400078e20ff */
[-C--:B------:R-:W-:Y:S01]  /*5830*/  LEA R196, R196, R21.reuse, 0x4 ;  /* 0x00000015c4c47211 */ /* 0x080fe200078e20ff */
[----:B------:R-:W2:Y:S01]  /*5840*/  LDS.128 R88, [R198+0x10] ;  /* 0x00001000c6587984 */ /* 0x000ea20000000c00 */
[----:B------:R-:W-:-:S02]  /*5850*/  LEA R202, R202, R21, 0x3 ;  /* 0x00000015caca7211 */ /* 0x000fc400078e18ff */
[----:B------:R3:W-:Y:S01]  /*5860*/  MUFU.COS R167, R98 ;  /* 0x0000006200a77308 */ /* 0x0007e20000000000 */
[----:B------:R-:W-:Y:S01]  /*5870*/  LDS.128 R104, [R201+0x50] ;  /* 0x00005000c9687984 */ /* 0x000fe20000000c00 */
[C---:B-1----:R-:W-:Y:S01]  /*5880*/  FMUL.FTZ R172, R149.reuse, R172 ;  /* 0x000000ac95ac7220 */ /* 0x042fe20000410000 */
[----:B------:R-:W-:Y:S02]  /*5890*/  FMUL.FTZ R173, R149, R173 ;  /* 0x000000ad95ad7220 */ /* 0x000fe40000410000 */
[----:B------:R-:W-:Y:S03]  /*58a0*/  LDS.128 R108, [R196+0x60] ;  /* 0x00006000c46c7984 */ /* 0x000fe60000000c00 */
[----:B------:R-:W-:Y:S01]  /*58b0*/  MUFU.SIN R164, R93 ;  /* 0x0000005d00a47308 */ /* 0x000fe20000000400 */
[----:B---3--:R-:W-:Y:S04]  /*58c0*/  LDS.128 R96, [R148+0x30] ;  /* 0x0000300094607984 */ /* 0x008fe80000000c00 */
[----:B------:R-:W-:Y:S03]  /*58d0*/  LDS.128 R112, [R195+0x70] ;  /* 0x00007000c3707984 */ /* 0x000fe60000000c00 */
[----:B------:R1:W-:Y:S08]  /*58e0*/  MUFU.COS R165, R93 ;  /* 0x0000005d00a57308 */ /* 0x0003f00000000000 */
[----:B------:R-:W3:Y:S01]  /*58f0*/  MUFU.EX2 R203, R203 ;  /* 0x000000cb00cb7308 */ /* 0x000ee20000000800 */
[----:B-1----:R-:W1:Y:S07]  /*5900*/  LDS.128 R92, [R199+0x20] ;  /* 0x00002000c75c7984 */ /* 0x002e6e0000000c00 */
[----:B------:R-:W2:Y:S01]  /*5910*/  MUFU.EX2 R204, R204 ;  /* 0x000000cc00cc7308 */ /* 0x000ea20000000800 */
[----:B------:R0:W-:Y:S04]  /*5920*/  STS.128 [R150+0x2100], R116 ;  /* 0x0021007496007388 */ /* 0x0001e80000000c00 */
[----:B----4-:R4:W-:Y:S04]  /*5930*/  STS.128 [R151+0x2300], R120 ;  /* 0x0023007897007388 */ /* 0x0109e80000000c00 */
[----:B------:R3:W-:Y:S04]  /*5940*/  STS.128 [R161+0x2500], R124 ;  /* 0x0025007ca1007388 */ /* 0x0007e80000000c00 */
[----:B------:R2:W-:Y:S04]  /*5950*/  STS.128 [R162+0x2700], R128 ;  /* 0x00270080a2007388 */ /* 0x0005e80000000c00 */
[----:B------:R1:W-:Y:S01]  /*5960*/  STS.128 [R163+0x2900], R132 ;  /* 0x00290084a3007388 */ /* 0x0003e20000000c00 */
[----:B0-----:R-:W-:-:S02]  /*5970*/  MOV R117, RZ ;  /* 0x000000ff00757202 */ /* 0x001fc40000000f00 */
[----:B------:R-:W-:Y:S02]  /*5980*/  CS2R R118, SRZ ;  /* 0x0000000000767805 */ /* 0x000fe4000001ff00 */
[----:B------:R-:W-:Y:S01]  /*5990*/  MOV R116, 0x3f800000 ;  /* 0x3f80000000747802 */ /* 0x000fe20000000f00 */
[----:B----4-:R-:W-:Y:S01]  /*59a0*/  FMUL.FTZ R120, R159, R32 ;  /* 0x000000209f787220 */ /* 0x010fe20000410000 */
[----:B------:R-:W-:Y:S01]  /*59b0*/  FMUL.FTZ R121, R157, UR45 ;  /* 0x0000002d9d797c20 */ /* 0x000fe20008410000 */
[----:B------:R0:W-:Y:S01]  /*59c0*/  STS.128 [R192+0x2b00], R136 ;  /* 0x002b0088c0007388 */ /* 0x0001e20000000c00 */
[----:B---3--:R-:W-:-:S03]  /*59d0*/  FMUL.FTZ R161, R159, R27 ;  /* 0x0000001b9fa17220 */ /* 0x008fc60000410000 */
[----:B------:R3:W-:Y:S01]  /*59e0*/  STS.128 [R193+0x2d00], R140 ;  /* 0x002d008cc1007388 */ /* 0x0007e20000000c00 */
[----:B--2---:R-:W-:-:S03]  /*59f0*/  MOV R162, 0x10 ;  /* 0x0000001000a27802 */ /* 0x004fc60000000f00 */
[----:B------:R2:W-:Y:S01]  /*5a00*/  STS.128 [R194+0x2f00], R144 ;  /* 0x002f0090c2007388 */ /* 0x0005e20000000c00 */
[----:B------:R-:W-:Y:S01]  /*5a10*/  NOP ;  /* 0x0000000000007918 */ /* 0x000fe20000000000 */
[----:B-1----:R-:W-:Y:S01]  /*5a20*/  @!P2 IMAD.WIDE R162, R205, R162, UR20 ;  /* 0x00000014cda2ae25 */ /* 0x002fe2000f8e02a2 */
[----:B0-----:R0:W-:Y:S03]  /*5a30*/  MUFU.EX2 R192, R120 ;  /* 0x0000007800c07308 */ /* 0x0011e60000000800 */
[----:B------:R-:W-:Y:S01]  /*5a40*/  FMUL.RZ R205, R121, 0.15915493667125701904 ;  /* 0x3e22f98379cd7820 */ /* 0x000fe2000040c000 */
[----:B------:R-:W-:Y:S04]  /*5a50*/  LDS.128 R136, [R197+0x2100] ;  /* 0x00210000c5887984 */ /* 0x000fe80000000c00 */
[----:B------:R-:W1:Y:S01]  /*5a60*/  LDS.128 R140, [R198+0x2110] ;  /* 0x00211000c68c7984 */ /* 0x000e620000000c00 */
[----:B---3--:R-:W3:Y:S03]  /*5a70*/  MUFU.EX2 R193, R161 ;  /* 0x000000a100c17308 */ /* 0x008ee60000000800 */
[----:B------:R-:W4:Y:S04]  /*5a80*/  LDS.128 R144, [R199+0x2120] ;  /* 0x00212000c7907984 */ /* 0x000f280000000c00 */
[----:B------:R-:W4:Y:S01]  /*5a90*/  LDS.128 R148, [R148+0x2130] ;  /* 0x0021300094947984 */ /* 0x000f220000000c00 */
[----:B------:R-:W-:Y:S01]  /*5aa0*/  FMUL.FTZ R190, R203, R190 ;  /* 0x000000becbbe7220 */ /* 0x000fe20000410000 */
[----:B------:R-:W-:-:S02]  /*5ab0*/  FMUL.FTZ R231, R84, R33 ;  /* 0x0000002154e77220 */ /* 0x000fc40000410000 */
[----:B------:R-:W1:Y:S04]  /*5ac0*/  LDS.128 R124, [R201+0x2150] ;  /* 0x00215000c97c7984 */ /* 0x000e680000000c00 */
[----:B------:R3:W1:Y:S04]  /*5ad0*/  LDS.128 R128, [R196+0x2160] ;  /* 0x00216000c4807984 */ /* 0x0006680000000c00 */
[----:B------:R4:W1:Y:S04]  /*5ae0*/  LDS.128 R132, [R195+0x2170] ;  /* 0x00217000c3847984 */ /* 0x0008680000000c00 */
[----:B0-----:R0:W0:Y:S01]  /*5af0*/  LDS.128 R120, [R200+0x2140] ;  /* 0x00214000c8787984 */ /* 0x0010220000000c00 */
[----:B--2---:R-:W-:Y:S01]  /*5b00*/  FMUL.FTZ R194, R159, R26 ;  /* 0x0000001a9fc27220 */ /* 0x004fe20000410000 */
        /* <DEDUP_REMOVED lines=15> */
[----:B------:R-:W-:Y:S01]  /*5c00*/  FMUL.FTZ R223, R92, R27 ;  /* 0x0000001b5cdf7220 */ /* 0x000fe20000410000 */
[----:B------:R-:W-:Y:S01]  /*5c10*/  FMUL.FTZ R220, R95, R26 ;  /* 0x0000001a5fdc7220 */ /* 0x000fe20000410000 */
[-C--:B------:R-:W-:Y:S01]  /*5c20*/  FMUL.FTZ R196, R230, R190.reuse ;  /* 0x000000bee6c47220 */ /* 0x080fe20000410000 */
[----:B------:R-:W3:Y:S01]  /*5c30*/  MUFU.EX2 R194, R194 ;  /* 0x000000c200c27308 */ /* 0x000ee20000000800 */
[----:B------:R-:W-:-:S02]  /*5c40*/  FMUL.FTZ R193, R231, R190 ;  /* 0x000000bee7c17220 */ /* 0x000fc40000410000 */
[----:B------:R-:W-:Y:S01]  /*5c50*/  FFMA.FTZ R196, R231, R191, -R196 ;  /* 0x000000bfe7c47223 */ /* 0x000fe200000108c4 */
[----:B------:R-:W-:-:S04]  /*5c60*/  FMUL.FTZ R219, R96, R29 ;  /* 0x0000001d60db7220 */ /* 0x000fc80000410000 */
[----:B------:R-:W-:Y:S01]  /*5c70*/  MUFU.SIN R161, R205 ;  /* 0x000000cd00a17308 */ /* 0x000fe20000000400 */
[----:B------:R2:W5:Y:S01]  /*5c80*/  @!P2 LDG.E.128 R116, desc[UR18][R162.64] ;  /* 0x00000012a274a981 */ /* 0x000562000c1e1d00 */
[----:B------:R-:W-:Y:S01]  /*5c90*/  FMUL.FTZ R228, R49, R228 ;  /* 0x000000e431e47220 */ /* 0x000fe20000410000 */
[----:B------:R-:W-:Y:S01]  /*5ca0*/  FFMA.FTZ R193, R230, R191, R193 ;  /* 0x000000bfe6c17223 */ /* 0x000fe200000100c1 */
[----:B------:R-:W-:Y:S01]  /*5cb0*/  FMUL.FTZ R227, R50, R227 ;  /* 0x000000e332e37220 */ /* 0x000fe20000410000 */
[----:B------:R-:W-:Y:S01]  /*5cc0*/  FMUL.FTZ R224, R51, R224 ;  /* 0x000000e033e07220 */ /* 0x000fe20000410000 */
[----:B---3--:R-:W-:Y:S01]  /*5cd0*/  FMUL.FTZ R183, R194, R183 ;  /* 0x000000b7c2b77220 */ /* 0x008fe20000410000 */
[----:B----4-:R-:W-:Y:S01]  /*5ce0*/  FADD.FTZ R195, R228, R193 ;  /* 0x000000c1e4c37221 */ /* 0x010fe20000010000 */
[----:B------:R-:W-:Y:S01]  /*5cf0*/  FMUL.FTZ R193, R89, R35 ;  /* 0x0000002359c17220 */ /* 0x000fe20000410000 */
        /* <DEDUP_REMOVED lines=8> */
[----:B------:R-:W2:Y:S01]  /*5d80*/  MUFU.EX2 R192, R192 ;  /* 0x000000c000c07308 */ /* 0x000ea20000000800 */
[----:B------:R-:W-:Y:S01]  /*5d90*/  FMUL.FTZ R220, R45, R220 ;  /* 0x000000dc2ddc7220 */ /* 0x000fe20000410000 */
[----:B------:R-:W-:Y:S01]  /*5da0*/  FADD.FTZ R196, R229, R196 ;  /* 0x000000c4e5c47221 */ /* 0x000fe20000010000 */
[----:B------:R-:W-:Y:S01]  /*5db0*/  FMUL.FTZ R193, R156, UR45 ;  /* 0x0000002d9cc17c20 */ /* 0x000fe20008410000 */
[----:B------:R-:W-:Y:S01]  /*5dc0*/  FMUL.FTZ R219, R46, R219 ;  /* 0x000000db2edb7220 */ /* 0x000fe20000410000 */
[----:B------:R-:W-:Y:S01]  /*5dd0*/  FMUL.FTZ R206, R99, R28 ;  /* 0x0000001c63ce7220 */ /* 0x000fe20000410000 */
[-C--:B0-----:R-:W-:Y:S01]  /*5de0*/  FMUL.FTZ R200, R188, R196.reuse ;  /* 0x000000c4bcc87220 */ /* 0x081fe20000410000 */
[----:B------:R-:W-:Y:S01]  /*5df0*/  FFMA.FTZ R198, R189, R196, -R198 ;  /* 0x000000c4bdc67223 */ /* 0x000fe200000108c6 */
[----:B------:R0:W3:Y:S01]  /*5e00*/  MUFU.EX2 R194, R162 ;  /* 0x000000a200c27308 */ /* 0x0000e20000000800 */
[----:B------:R-:W-:Y:S01]  /*5e10*/  FMUL.FTZ R196, R159, R34 ;  /* 0x000000229fc47220 */ /* 0x000fe20000410000 */
[----:B------:R-:W-:Y:S01]  /*5e20*/  FFMA.FTZ R197, R189, R195, R200 ;  /* 0x000000c3bdc57223 */ /* 0x000fe200000100c8 */
[----:B------:R-:W-:Y:S01]  /*5e30*/  FMUL.FTZ R195, R159, R31 ;  /* 0x0000001f9fc37220 */ /* 0x000fe20000410000 */
[----:B------:R-:W-:Y:S01]  /*5e40*/  FADD.FTZ R198, R227, R198 ;  /* 0x000000c6e3c67221 */ /* 0x000fe20000010000 */
[----:B------:R-:W-:Y:S01]  /*5e50*/  FMUL.RZ R193, R193, 0.15915493667125701904 ;  /* 0x3e22f983c1c17820 */ /* 0x000fe2000040c000 */
[----:B------:R-:W-:Y:S01]  /*5e60*/  FADD.FTZ R197, R226, R197 ;  /* 0x000000c5e2c57221 */ /* 0x000fe20000010000 */
[----:B------:R-:W-:Y:S01]  /*5e70*/  FMUL.FTZ R206, R47, R206 ;  /* 0x000000ce2fce7220 */ /* 0x000fe20000410000 */
[C---:B------:R-:W-:Y:S01]  /*5e80*/  FMUL.FTZ R200, R186.reuse, R198 ;  /* 0x000000c6bac87220 */ /* 0x040fe20000410000 */
[----:B------:R-:W4:Y:S01]  /*5e90*/  MUFU.EX2 R195, R195 ;  /* 0x000000c300c37308 */ /* 0x000f220000000800 */
[-C--:B0-----:R-:W-:Y:S01]  /*5ea0*/  FMUL.FTZ R162, R186, R197.reuse ;  /* 0x000000c5baa27220 */ /* 0x081fe20000410000 */
[C---:B--2---:R-:W-:Y:S01]  /*5eb0*/  FMUL.FTZ R180, R192.reuse, R180 ;  /* 0x000000b4c0b47220 */ /* 0x044fe20000410000 */
[C---:B------:R-:W-:Y:S01]  /*5ec0*/  FFMA.FTZ R197, R187.reuse, R197, R200 ;  /* 0x000000c5bbc57223 */ /* 0x040fe200000100c8 */
[----:B------:R-:W-:Y:S01]  /*5ed0*/  FMUL.FTZ R181, R192, R181 ;  /* 0x000000b5c0b57220 */ /* 0x000fe20000410000 */
[----:B------:R-:W-:Y:S01]  /*5ee0*/  FFMA.FTZ R198, R187, R198, -R162 ;  /* 0x000000c6bbc67223 */ /* 0x000fe200000108a2 */
[----:B------:R-:W-:Y:S01]  /*5ef0*/  FMUL.FTZ R162, R90, R32 ;  /* 0x000000205aa27220 */ /* 0x000fe20000410000 */
[----:B------:R-:W-:Y:S01]  /*5f00*/  FADD.FTZ R197, R224, R197 ;  /* 0x000000c5e0c57221 */ /* 0x000fe20000010000 */
[C---:B---3--:R-:W-:Y:S01]  /*5f10*/  FMUL.FTZ R179, R194.reuse, R179 ;  /* 0x000000b3c2b37220 */ /* 0x048fe20000410000 */
[----:B------:R-:W-:Y:S01]  /*5f20*/  FMUL.FTZ R178, R194, R178 ;  /* 0x000000b2c2b27220 */ /* 0x000fe20000410000 */
[----:B------:R-:W-:Y:S01]  /*5f30*/  FMUL.FTZ R225, R51, R162 ;  /* 0x000000a233e17220 */ /* 0x000fe20000410000 */
[----:B------:R-:W0:Y:S01]  /*5f40*/  MUFU.EX2 R196, R196 ;  /* 0x000000c400c47308 */ /* 0x000e220000000800 */
[----:B------:R-:W-:Y:S01]  /*5f50*/  FMUL.FTZ R194, R184, R197 ;  /* 0x000000c5b8c27220 */ /* 0x000fe20000410000 */
[----:B------:R-:W-:Y:S01]  /*5f60*/  FMUL.FTZ R209, R100, R31 ;  /* 0x0000001f64d17220 */ /* 0x000fe20000410000 */
[----:B------:R-:W-:Y:S01]  /*5f70*/  FADD.FTZ R198, R225, R198 ;  /* 0x000000c6e1c67221 */ /* 0x000fe20000010000 */
[----:B------:R-:W-:Y:S01]  /*5f80*/  FMUL.FTZ R210, R103, R34 ;  /* 0x0000002267d27220 */ /* 0x000fe20000410000 */
[----:B------:R-:W-:Y:S01]  /*5f90*/  FMUL.FTZ R213, R104, R153 ;  /* 0x0000009968d57220 */ /* 0x000fe20000410000 */
[C---:B----4-:R-:W-:Y:S01]  /*5fa0*/  FMUL.FTZ R177, R195.reuse, R177 ;  /* 0x000000b1c3b17220 */ /* 0x050fe20000410000 */
[----:B------:R-:W-:Y:S01]  /*5fb0*/  FMUL.FTZ R176, R195, R176 ;  /* 0x000000b0c3b07220 */ /* 0x000fe20000410000 */
[----:B------:R-:W-:Y:S01]  /*5fc0*/  FMUL.FTZ R195, R93, R27 ;  /* 0x0000001b5dc37220 */ /* 0x000fe20000410000 */
[-C--:B------:R-:W-:Y:S01]  /*5fd0*/  FMUL.FTZ R162, R184, R198.reuse ;  /* 0x000000c6b8a27220 */ /* 0x080fe20000410000 */
[----:B------:R-:W-:Y:S01]  /*5fe0*/  FFMA.FTZ R198, R185, R198, -R194 ;  /* 0x000000c6b9c67223 */ /* 0x000fe200000108c2 */
[----:B------:R-:W-:Y:S01]  /*5ff0*/  MUFU.SIN R192, R193 ;  /* 0x000000c100c07308 */ /* 0x000fe20000000400 */
[----:B------:R-:W-:Y:S01]  /*6000*/  FMUL.FTZ R222, R44, R195 ;  /* 0x000000c32cde7220 */ /* 0x000fe20000410000 */
[----:B------:R-:W-:Y:S01]  /*6010*/  FMUL.FTZ R195, R159, R152 ;  /* 0x000000989fc37220 */ /* 0x000fe20000410000 */
[----:B------:R-:W-:Y:S01]  /*6020*/  FFMA.FTZ R199, R185, R197, R162 ;  /* 0x000000c5b9c77223 */ /* 0x000fe200000100a2 */
[----:B------:R-:W-:Y:S01]  /*6030*/  FADD.FTZ R198, R223, R198 ;  /* 0x000000c6dfc67221 */ /* 0x000fe20000010000 */
[C---:B------:R-:W-:Y:S01]  /*6040*/  FMUL.FTZ R162, R159.reuse, R153 ;  /* 0x000000999fa27220 */ /* 0x040fe20000410000 */
[----:B0-----:R-:W-:Y:S01]  /*6050*/  FMUL.FTZ R175, R196, R175 ;  /* 0x000000afc4af7220 */ /* 0x001fe20000410000 */
[----:B------:R-:W-:Y:S01]  /*6060*/  FADD.FTZ R199, R222, R199 ;  /* 0x000000c7dec77221 */ /* 0x000fe20000010000 */
[----:B------:R-:W0:Y:S01]  /*6070*/  MUFU.EX2 R195, R195 ;  /* 0x000000c300c37308 */ /* 0x000e220000000800 */
[----:B------:R-:W-:Y:S01]  /*6080*/  FMUL.FTZ R202, R182, R198 ;  /* 0x000000c6b6ca7220 */ /* 0x000fe20000410000 */
[----:B------:R-:W-:Y:S01]  /*6090*/  FMUL.FTZ R174, R196, R174 ;  /* 0x000000aec4ae7220 */ /* 0x000fe20000410000 */
[----:B------:R-:W-:Y:S01]  /*60a0*/  FMUL.FTZ R200, R182, R199 ;  /* 0x000000c7b6c87220 */ /* 0x000fe20000410000 */
[----:B------:R-:W-:Y:S01]  /*60b0*/  FMUL.FTZ R196, R159, R155 ;  /* 0x0000009b9fc47220 */ /* 0x000fe20000410000 */
[----:B------:R-:W-:Y:S01]  /*60c0*/  FFMA.FTZ R199, R183, R199, R202 ;  /* 0x000000c7b7c77223 */ /* 0x000fe200000100ca */
[----:B------:R-:W-:Y:S01]  /*60d0*/  FMUL.FTZ R197, R159, R154 ;  /* 0x0000009a9fc57220 */ /* 0x000fe20000410000 */
[----:B------:R-:W-:Y:S01]  /*60e0*/  FFMA.FTZ R200, R183, R198, -R200 ;  /* 0x000000c6b7c87223 */ /* 0x000fe200000108c8 */
[----:B------:R2:W3:Y:S01]  /*60f0*/  MUFU.EX2 R194, R162 ;  /* 0x000000a200c27308 */ /* 0x0004e20000000800 */
[----:B------:R-:W-:Y:S01]  /*6100*/  FADD.FTZ R199, R220, R199 ;  /* 0x000000c7dcc77221 */ /* 0x000fe20000010000 */
[----:B------:R-:W-:Y:S01]  /*6110*/  FMUL.FTZ R209, R40, R209 ;  /* 0x000000d128d17220 */ /* 0x000fe20000410000 */
[----:B------:R-:W-:Y:S01]  /*6120*/  FMUL.FTZ R210, R41, R210 ;  /* 0x000000d229d27220 */ /* 0x000fe20000410000 */
[----:B------:R-:W-:Y:S01]  /*6130*/  FMUL.FTZ R213, R42, R213 ;  /* 0x000000d52ad57220 */ /* 0x000fe20000410000 */
[----:B------:R-:W-:Y:S01]  /*6140*/  FMUL.FTZ R214, R107, R152 ;  /* 0x000000986bd67220 */ /* 0x000fe20000410000 */
[----:B------:R-:W-:Y:S01]  /*6150*/  FMUL.FTZ R217, R108, R155 ;  /* 0x0000009b6cd97220 */ /* 0x000fe20000410000 */
[----:B------:R-:W-:Y:S01]  /*6160*/  ISETP.NE.AND P2, PT, R18, 0x3f, PT ;  /* 0x0000003f1200780c */ /* 0x000fe20003f45270 */
[----:B------:R-:W4:Y:S01]  /*6170*/  MUFU.EX2 R196, R196 ;  /* 0x000000c400c47308 */ /* 0x000f220000000800 */
[----:B--2---:R-:W-:Y:S01]  /*6180*/  FMUL.FTZ R162, R94, R26 ;  /* 0x0000001a5ea27220 */ /* 0x004fe20000410000 */
[C---:B0-----:R-:W-:Y:S01]  /*6190*/  FMUL.FTZ R169, R195.reuse, R169 ;  /* 0x000000a9c3a97220 */ /* 0x041fe20000410000 */
[----:B------:R-:W-:Y:S01]  /*61a0*/  FMUL.FTZ R168, R195, R168 ;  /* 0x000000a8c3a87220 */ /* 0x000fe20000410000 */
[----:B------:R-:W-:Y:S01]  /*61b0*/  FMUL.FTZ R195, R97, R29 ;  /* 0x0000001d61c37220 */ /* 0x000fe20000410000 */
[----:B------:R-:W-:Y:S01]  /*61c0*/  FMUL.FTZ R221, R45, R162 ;  /* 0x000000a22ddd7220 */ /* 0x000fe20000410000 */
[----:B------:R-:W-:Y:S01]  /*61d0*/  FMUL.FTZ R162, R180, R199 ;  /* 0x000000c7b4a27220 */ /* 0x000fe20000410000 */
[----:B------:R-:W-:Y:S01]  /*61e0*/  FMUL.FTZ R214, R43, R214 ;  /* 0x000000d62bd67220 */ /* 0x000fe20000410000 */
[----:B------:R-:W-:Y:S01]  /*61f0*/  FMUL.FTZ R218, R46, R195 ;  /* 0x000000c32eda7220 */ /* 0x000fe20000410000 */
[----:B------:R-:W-:Y:S01]  /*6200*/  FADD.FTZ R200, R221, R200 ;  /* 0x000000c8ddc87221 */ /* 0x000fe20000010000 */
[C---:B---3--:R-:W-:Y:S01]  /*6210*/  FMUL.FTZ R171, R194.reuse, R171 ;  /* 0x000000abc2ab7220 */ /* 0x048fe20000410000 */
[----:B------:R-:W-:Y:S01]  /*6220*/  FMUL.FTZ R170, R194, R170 ;  /* 0x000000aac2aa7220 */ /* 0x000fe20000410000 */
[----:B------:R-:W-:Y:S01]  /*6230*/  MUFU.COS R163, R205 ;  /* 0x000000cd00a37308 */ /* 0x000fe20000000000 */
[-C--:B------:R-:W-:Y:S01]  /*6240*/  FFMA.FTZ R198, R181, R200.reuse, -R162 ;  /* 0x000000c8b5c67223 */ /* 0x080fe200000108a2 */
[C---:B------:R-:W-:Y:S01]  /*6250*/  FMUL.FTZ R162, R159.reuse, R157 ;  /* 0x0000009d9fa27220 */ /* 0x040fe20000410000 */
[----:B------:R-:W-:Y:S01]  /*6260*/  FMUL.FTZ R200, R180, R200 ;  /* 0x000000c8b4c87220 */ /* 0x000fe20000410000 */
[----:B------:R-:W-:Y:S01]  /*6270*/  FMUL.FTZ R159, R159, R156 ;  /* 0x0000009c9f9f7220 */ /* 0x000fe20000410000 */
[----:B------:R-:W-:Y:S01]  /*6280*/  FADD.FTZ R198, R219, R198 ;  /* 0x000000c6dbc67221 */ /* 0x000fe20000010000 */
[C---:B----4-:R-:W-:Y:S01]  /*6290*/  FMUL.FTZ R167, R196.reuse, R167 ;  /* 0x000000a7c4a77220 */ /* 0x050fe20000410000 */
[----:B------:R-:W-:Y:S01]  /*62a0*/  FFMA.FTZ R199, R181, R199, R200 ;  /* 0x000000c7b5c77223 */ /* 0x000fe200000100c8 */
[----:B------:R0:W2:Y:S01]  /*62b0*/  MUFU.EX2 R194, R162 ;  /* 0x000000a200c27308 */ /* 0x0000a20000000800 */
[----:B------:R-:W-:Y:S01]  /*62c0*/  FMUL.FTZ R166, R196, R166 ;  /* 0x000000a6c4a67220 */ /* 0x000fe20000410000 */
[----:B------:R-:W-:Y:S01]  /*62d0*/  FMUL.FTZ R200, R178, R198 ;  /* 0x000000c6b2c87220 */ /* 0x000fe20000410000 */
[----:B------:R-:W-:Y:S01]  /*62e0*/  FADD.FTZ R199, R218, R199 ;  /* 0x000000c7dac77221 */ /* 0x000fe20000010000 */
[----:B------:R-:W-:Y:S01]  /*62f0*/  FMUL.FTZ R195, R173, R190 ;  /* 0x000000beadc37220 */ /* 0x000fe20000410000 */
[----:B------:R-:W-:Y:S01]  /*6300*/  FMUL.FTZ R217, R36, R217 ;  /* 0x000000d924d97220 */ /* 0x000fe20000410000 */
[----:B------:R-:W-:Y:S01]  /*6310*/  FMUL.FTZ R236, R115, R156 ;  /* 0x0000009c73ec7220 */ /* 0x000fe20000410000 */
[-C--:B------:R-:W-:Y:S01]  /*6320*/  FMUL.FTZ R196, R178, R199.reuse ;  /* 0x000000c7b2c47220 */ /* 0x080fe20000410000 */
[----:B------:R-:W-:Y:S01]  /*6330*/  MUFU.COS R193, R193 ;  /* 0x000000c100c17308 */ /* 0x000fe20000000000 */
[----:B0-----:R-:W-:Y:S01]  /*6340*/  FMUL.FTZ R162, R98, R28 ;  /* 0x0000001c62a27220 */ /* 0x001fe20000410000 */
[C---:B------:R-:W-:Y:S01]  /*6350*/  FFMA.FTZ R199, R179.reuse, R199, R200 ;  /* 0x000000c7b3c77223 */ /* 0x040fe200000100c8 */
[----:B------:R-:W-:Y:S01]  /*6360*/  FFMA.FTZ R196, R179, R198, -R196 ;  /* 0x000000c6b3c47223 */ /* 0x000fe200000108c4 */
[----:B------:R-:W-:Y:S01]  /*6370*/  FFMA.FTZ R195, R172, R191, -R195 ;  /* 0x000000bfacc37223 */ /* 0x000fe200000108c3 */
[----:B------:R-:W-:Y:S01]  /*6380*/  FMUL.FTZ R207, R47, R162 ;  /* 0x000000a22fcf7220 */ /* 0x000fe20000410000 */
[----:B------:R-:W-:Y:S01]  /*6390*/  FADD.FTZ R199, R206, R199 ;  /* 0x000000c7cec77221 */ /* 0x000fe20000010000 */
[----:B------:R-:W-:Y:S01]  /*63a0*/  FMUL.FTZ R236, R39, R236 ;  /* 0x000000ec27ec7220 */ /* 0x000fe20000410000 */
[----:B------:R-:W0:Y:S01]  /*63b0*/  MUFU.EX2 R159, R159 ;  /* 0x0000009f009f7308 */ /* 0x000e220000000800 */
[----:B------:R-:W-:Y:S01]  /*63c0*/  FADD.FTZ R196, R207, R196 ;  /* 0x000000c4cfc47221 */ /* 0x000fe20000010000 */
[C---:B--2---:R-:W-:Y:S01]  /*63d0*/  FMUL.FTZ R162, R194.reuse, R161 ;  /* 0x000000a1c2a27220 */ /* 0x044fe20000410000 */
[----:B------:R-:W-:Y:S01]  /*63e0*/  FMUL.FTZ R163, R194, R163 ;  /* 0x000000a3c2a37220 */ /* 0x000fe20000410000 */
[CC--:B------:R-:W-:Y:S01]  /*63f0*/  FMUL.FTZ R194, R176.reuse, R199.reuse ;  /* 0x000000c7b0c27220 */ /* 0x0c0fe20000410000 */
[----:B------:R-:W-:Y:S01]  /*6400*/  FMUL.FTZ R198, R176, R196 ;  /* 0x000000c4b0c67220 */ /* 0x000fe20000410000 */
[----:B------:R-:W-:Y:S01]  /*6410*/  BSSY B0, `(.L_x_12314) ;  /* 0x00000a2000007945 */ /* 0x000fe20003800000 */
[C---:B-1----:R-:W-:Y:S01]  /*6420*/  FMUL.FTZ R142, R4.reuse, R142 ;  /* 0x0000008e048e7220 */ /* 0x042fe20000410000 */
[C---:B------:R-:W-:Y:S01]  /*6430*/  FFMA.FTZ R194, R177.reuse, R196, -R194 ;  /* 0x000000c4b1c27223 */ /* 0x040fe200000108c2 */
[----:B------:R-:W-:Y:S01]  /*6440*/  FFMA.FTZ R199, R177, R199, R198 ;  /* 0x000000c7b1c77223 */ /* 0x000fe200000100c6 */
[----:B------:R-:W1:Y:S01]  /*6450*/  MUFU.EX2 R197, R197 ;  /* 0x000000c500c57308 */ /* 0x000e620000000800 */
[----:B------:R-:W-:Y:S01]  /*6460*/  FMUL.FTZ R143, R4, R143 ;  /* 0x0000008f048f7220 */ /* 0x000fe20000410000 */
[----:B------:R-:W-:Y:S01]  /*6470*/  FADD.FTZ R196, R209, R194 ;  /* 0x000000c2d1c47221 */ /* 0x000fe20000010000 */
[C---:B------:R-:W-:Y:S01]  /*6480*/  FMUL.FTZ R144, R5.reuse, R144 ;  /* 0x0000009005907220 */ /* 0x040fe20000410000 */
[----:B------:R-:W-:Y:S01]  /*6490*/  FMUL.FTZ R145, R5, R145 ;  /* 0x0000009105917220 */ /* 0x000fe20000410000 */
[----:B------:R-:W-:Y:S01]  /*64a0*/  FMUL.FTZ R146, R6, R146 ;  /* 0x0000009206927220 */ /* 0x000fe20000410000 */
[----:B------:R-:W-:Y:S01]  /*64b0*/  FMUL.FTZ R200, R174, R196 ;  /* 0x000000c4aec87220 */ /* 0x000fe20000410000 */
[C---:B0-----:R-:W-:Y:S01]  /*64c0*/  FMUL.FTZ R161, R159.reuse, R193 ;  /* 0x000000c19fa17220 */ /* 0x041fe20000410000 */
[----:B------:R-:W-:Y:S01]  /*64d0*/  FMUL.FTZ R159, R159, R192 ;  /* 0x000000c09f9f7220 */ /* 0x000fe20000410000 */
[----:B------:R-:W-:Y:S01]  /*64e0*/  FMUL.FTZ R193, R101, R31 ;  /* 0x0000001f65c17220 */ /* 0x000fe20000410000 */
[----:B------:R-:W-:Y:S01]  /*64f0*/  FMUL.FTZ R192, R172, R190 ;  /* 0x000000beacc07220 */ /* 0x000fe20000410000 */
[----:B------:R-:W-:Y:S01]  /*6500*/  FMUL.FTZ R147, R6, R147 ;  /* 0x0000009306937220 */ /* 0x000fe20000410000 */
[----:B------:R-:W-:Y:S01]  /*6510*/  FMUL.FTZ R148, R7, R148 ;  /* 0x0000009407947220 */ /* 0x000fe20000410000 */
[----:B------:R-:W-:Y:S01]  /*6520*/  FMUL.FTZ R208, R40, R193 ;  /* 0x000000c128d07220 */ /* 0x000fe20000410000 */
[----:B------:R-:W-:Y:S01]  /*6530*/  FFMA.FTZ R192, R173, R191, R192 ;  /* 0x000000bfadc07223 */ /* 0x000fe200000100c0 */
[----:B------:R-:W-:Y:S01]  /*6540*/  FMUL.FTZ R193, R188, R195 ;  /* 0x000000c3bcc17220 */ /* 0x000fe20000410000 */
[----:B------:R-:W-:Y:S01]  /*6550*/  FMUL.FTZ R149, R7, R149 ;  /* 0x0000009507957220 */ /* 0x000fe20000410000 */
[----:B------:R-:W-:Y:S01]  /*6560*/  FADD.FTZ R199, R208, R199 ;  /* 0x000000c7d0c77221 */ /* 0x000fe20000010000 */
[-C--:B------:R-:W-:Y:S01]  /*6570*/  FMUL.FTZ R194, R188, R192.reuse ;  /* 0x000000c0bcc27220 */ /* 0x080fe20000410000 */
[C---:B------:R-:W-:Y:S01]  /*6580*/  FFMA.FTZ R193, R189.reuse, R192, R193 ;  /* 0x000000c0bdc17223 */ /* 0x040fe200000100c1 */
[----:B------:R-:W-:Y:S01]  /*6590*/  FMUL.FTZ R192, R102, R34 ;  /* 0x0000002266c07220 */ /* 0x000fe20000410000 */
[----:B------:R-:W-:Y:S01]  /*65a0*/  FMUL.FTZ R198, R174, R199 ;  /* 0x000000c7aec67220 */ /* 0x000fe20000410000 */
[----:B------:R-:W-:Y:S01]  /*65b0*/  FFMA.FTZ R194, R189, R195, -R194 ;  /* 0x000000c3bdc27223 */ /* 0x000fe200000108c2 */
[C---:B------:R-:W-:Y:S01]  /*65c0*/  FMUL.FTZ R195, R186.reuse, R193 ;  /* 0x000000c1bac37220 */ /* 0x040fe20000410000 */
[C---:B------:R-:W-:Y:S01]  /*65d0*/  FFMA.FTZ R199, R175.reuse, R199, R200 ;  /* 0x000000c7afc77223 */ /* 0x040fe200000100c8 */
[----:B------:R-:W-:Y:S01]  /*65e0*/  FFMA.FTZ R198, R175, R196, -R198 ;  /* 0x000000c4afc67223 */ /* 0x000fe200000108c6 */
[-C--:B------:R-:W-:Y:S01]  /*65f0*/  FMUL.FTZ R196, R186, R194.reuse ;  /* 0x000000c2bac47220 */ /* 0x080fe20000410000 */
[----:B------:R-:W-:Y:S01]  /*6600*/  FFMA.FTZ R195, R187, R194, -R195 ;  /* 0x000000c2bbc37223 */ /* 0x000fe200000108c3 */
[----:B------:R-:W-:Y:S01]  /*6610*/  FMUL.FTZ R211, R41, R192 ;  /* 0x000000c029d37220 */ /* 0x000fe20000410000 */
[----:B------:R-:W-:Y:S01]  /*6620*/  FADD.FTZ R199, R210, R199 ;  /* 0x000000c7d2c77221 */ /* 0x000fe20000010000 */
        /* <DEDUP_REMOVED lines=9> */
[C---:B------:R-:W-:Y:S01]  /*66c0*/  FMUL.FTZ R195, R182.reuse, R196 ;  /* 0x000000c4b6c37220 */ /* 0x040fe20000410000 */
[----:B------:R-:W-:Y:S01]  /*66d0*/  FMUL.FTZ R193, R105, R153 ;  /* 0x0000009969c17220 */ /* 0x000fe20000410000 */
[----:B------:R-:W-:Y:S01]  /*66e0*/  FFMA.FTZ R199, R171, R199, R200 ;  /* 0x000000c7abc77223 */ /* 0x000fe200000100c8 */
        /* <DEDUP_REMOVED lines=11> */
[----:B------:R-:W-:Y:S01]  /*67a0*/  FFMA.FTZ R199, R169, R199, R200 ;  /* 0x000000c7a9c77223 */ /* 0x000fe200000100c8 */
[----:B------:R-:W-:Y:S01]  /*67b0*/  FFMA.FTZ R195, R181, R195, -R192 ;  /* 0x000000c3b5c37223 */ /* 0x000fe200000108c0 */
[----:B------:R-:W-:Y:S01]  /*67c0*/  FMUL.FTZ R194, R178, R193 ;  /* 0x000000c1b2c27220 */ /* 0x000fe20000410000 */
        /* <DEDUP_REMOVED lines=8> */
[----:B------:R-:W-:Y:S01]  /*6850*/  FMUL.FTZ R200, R166, R199 ;  /* 0x000000c7a6c87220 */ /* 0x000fe20000410000 */
[----:B------:R-:W-:Y:S01]  /*6860*/  FADD.FTZ R198, R215, R198 ;  /* 0x000000c6d7c67221 */ /* 0x000fe20000010000 */
[-C--:B------:R-:W-:Y:S01]  /*6870*/  FMUL.FTZ R192, R176, R196.reuse ;  /* 0x000000c4b0c07220 */ /* 0x080fe20000410000 */
[----:B------:R-:W-:Y:S01]  /*6880*/  FFMA.FTZ R196, R177, R196, R193 ;  /* 0x000000c4b1c47223 */ /* 0x000fe200000100c1 */
[----:B------:R-:W-:Y:S01]  /*6890*/  FMUL.FTZ R193, R109, R155 ;  /* 0x0000009b6dc17220 */ /* 0x000fe20000410000 */
[----:B------:R-:W-:Y:S01]  /*68a0*/  FMUL.FTZ R202, R166, R198 ;  /* 0x000000c6a6ca7220 */ /* 0x000fe20000410000 */
[----:B------:R-:W-:Y:S01]  /*68b0*/  FFMA.FTZ R192, R177, R194, -R192 ;  /* 0x000000c2b1c07223 */ /* 0x000fe200000108c0 */
[----:B------:R-:W-:Y:S01]  /*68c0*/  FMUL.FTZ R195, R174, R196 ;  /* 0x000000c4aec37220 */ /* 0x000fe20000410000 */
[----:B------:R-:W-:Y:S01]  /*68d0*/  FMUL.FTZ R216, R36, R193 ;  /* 0x000000c124d87220 */ /* 0x000fe20000410000 */
[----:B------:R-:W-:Y:S01]  /*68e0*/  FFMA.FTZ R199, R167, R199, R202 ;  /* 0x000000c7a7c77223 */ /* 0x000fe200000100ca */
[-C--:B------:R-:W-:Y:S01]  /*68f0*/  FMUL.FTZ R194, R174, R192.reuse ;  /* 0x000000c0aec27220 */ /* 0x080fe20000410000 */
[----:B------:R-:W-:Y:S01]  /*6900*/  FFMA.FTZ R195, R175, R192, -R195 ;  /* 0x000000c0afc37223 */ /* 0x000fe200000108c3 */
[----:B-1----:R-:W-:Y:S01]  /*6910*/  FMUL.FTZ R164, R197, R164 ;  /* 0x000000a4c5a47220 */ /* 0x002fe20000410000 */
[----:B------:R-:W-:Y:S01]  /*6920*/  FFMA.FTZ R200, R167, R198, -R200 ;  /* 0x000000c6a7c87223 */ /* 0x000fe200000108c8 */
[----:B------:R-:W-:Y:S01]  /*6930*/  FFMA.FTZ R194, R175, R196, R194 ;  /* 0x000000c4afc27223 */ /* 0x000fe200000100c2 */
[----:B------:R-:W-:Y:S01]  /*6940*/  FADD.FTZ R199, R216, R199 ;  /* 0x000000c7d8c77221 */ /* 0x000fe20000010000 */
[C---:B------:R-:W-:Y:S01]  /*6950*/  FMUL.FTZ R193, R170.reuse, R195 ;  /* 0x000000c3aac17220 */ /* 0x040fe20000410000 */
        /* <DEDUP_REMOVED lines=8> */
[-C--:B------:R-:W-:Y:S01]  /*69e0*/  FMUL.FTZ R192, R110, R154.reuse ;  /* 0x0000009a6ec07220 */ /* 0x080fe20000410000 */
[----:B------:R-:W-:Y:S01]  /*69f0*/  FMUL.FTZ R200, R111, R154 ;  /* 0x0000009a6fc87220 */ /* 0x000fe20000410000 */
[C---:B------:R-:W-:Y:S01]  /*6a00*/  FMUL.FTZ R194, R168.reuse, R193 ;  /* 0x000000c1a8c27220 */ /* 0x040fe20000410000 */
[----:B------:R-:W-:Y:S01]  /*6a10*/  FMUL.FTZ R196, R168, R195 ;  /* 0x000000c3a8c47220 */ /* 0x000fe20000410000 */
[----:B------:R-:W-:Y:S01]  /*6a20*/  FMUL.FTZ R201, R37, R192 ;  /* 0x000000c025c97220 */ /* 0x000fe20000410000 */
[----:B------:R-:W-:Y:S01]  /*6a30*/  FFMA.FTZ R199, R165, R199, R202 ;  /* 0x000000c7a5c77223 */ /* 0x000fe200000100ca */
[----:B------:R-:W-:Y:S01]  /*6a40*/  FMUL.FTZ R200, R37, R200 ;  /* 0x000000c825c87220 */ /* 0x000fe20000410000 */
[C---:B------:R-:W-:Y:S01]  /*6a50*/  FFMA.FTZ R194, R169.reuse, R195, -R194 ;  /* 0x000000c3a9c27223 */ /* 0x040fe200000108c2 */
[----:B------:R-:W-:Y:S01]  /*6a60*/  FFMA.FTZ R196, R169, R193, R196 ;  /* 0x000000c1a9c47223 */ /* 0x000fe200000100c4 */
[----:B------:R-:W-:Y:S01]  /*6a70*/  FADD.FTZ R198, R201, R198 ;  /* 0x000000c6c9c67221 */ /* 0x000fe20000010000 */
[----:B------:R-:W-:Y:S01]  /*6a80*/  FADD.FTZ R199, R200, R199 ;  /* 0x000000c7c8c77221 */ /* 0x000fe20000010000 */
[C---:B------:R-:W-:Y:S01]  /*6a90*/  FMUL.FTZ R193, R166.reuse, R194 ;  /* 0x000000c2a6c17220 */ /* 0x040fe20000410000 */
[----:B------:R-:W-:Y:S01]  /*6aa0*/  FMUL.FTZ R192, R166, R196 ;  /* 0x000000c4a6c07220 */ /* 0x000fe20000410000 */
[C---:B------:R-:W-:Y:S01]  /*6ab0*/  FMUL.FTZ R204, R162.reuse, R198 ;  /* 0x000000c6a2cc7220 */ /* 0x040fe20000410000 */
[----:B------:R-:W-:Y:S01]  /*6ac0*/  FMUL.FTZ R202, R162, R199 ;  /* 0x000000c7a2ca7220 */ /* 0x000fe20000410000 */
[----:B------:R-:W-:Y:S01]  /*6ad0*/  FFMA.FTZ R196, R167, R196, R193 ;  /* 0x000000c4a7c47223 */ /* 0x000fe200000100c1 */
[----:B------:R-:W-:Y:S01]  /*6ae0*/  FMUL.FTZ R193, R113, R157 ;  /* 0x0000009d71c17220 */ /* 0x000fe20000410000 */
[----:B------:R-:W-:Y:S01]  /*6af0*/  FFMA.FTZ R197, R163, R199, R204 ;  /* 0x000000c7a3c57223 */ /* 0x000fe200000100cc */
[----:B------:R-:W-:Y:S01]  /*6b00*/  FFMA.FTZ R192, R167, R194, -R192 ;  /* 0x000000c2a7c07223 */ /* 0x000fe200000108c0 */
[----:B------:R-:W-:Y:S01]  /*6b10*/  FFMA.FTZ R202, R163, R198, -R202 ;  /* 0x000000c6a3ca7223 */ /* 0x000fe200000108ca */
[----:B------:R-:W-:Y:S01]  /*6b20*/  FMUL.FTZ R199, R112, R157 ;  /* 0x0000009d70c77220 */ /* 0x000fe20000410000 */
[----:B------:R-:W-:Y:S01]  /*6b30*/  FMUL.FTZ R195, R164, R196 ;  /* 0x000000c4a4c37220 */ /* 0x000fe20000410000 */
[----:B------:R-:W-:Y:S01]  /*6b40*/  FMUL.FTZ R198, R38, R193 ;  /* 0x000000c126c67220 */ /* 0x000fe20000410000 */
[-C--:B------:R-:W-:Y:S01]  /*6b50*/  FMUL.FTZ R194, R164, R192.reuse ;  /* 0x000000c0a4c27220 */ /* 0x080fe20000410000 */
[----:B------:R-:W-:Y:S01]  /*6b60*/  FMUL.FTZ R199, R38, R199 ;  /* 0x000000c726c77220 */ /* 0x000fe20000410000 */
[C---:B------:R-:W-:Y:S01]  /*6b70*/  FFMA.FTZ R195, R165.reuse, R192, -R195 ;  /* 0x000000c0a5c37223 */ /* 0x040fe200000108c3 */
[----:B------:R-:W-:Y:S01]  /*6b80*/  FADD.FTZ R192, R198, R197 ;  /* 0x000000c5c6c07221 */ /* 0x000fe20000010000 */
[----:B------:R-:W-:Y:S01]  /*6b90*/  FFMA.FTZ R194, R165, R196, R194 ;  /* 0x000000c4a5c27223 */ /* 0x000fe200000100c2 */
[----:B------:R-:W-:Y:S01]  /*6ba0*/  FADD.FTZ R202, R199, R202 ;  /* 0x000000cac7ca7221 */ /* 0x000fe20000010000 */
[----:B------:R-:W-:Y:S01]  /*6bb0*/  FMUL.FTZ R197, R3, R141 ;  /* 0x0000008d03c57220 */ /* 0x000fe20000410000 */
[C---:B------:R-:W-:Y:S01]  /*6bc0*/  FMUL.FTZ R196, R159.reuse, R192 ;  /* 0x000000c09fc47220 */ /* 0x040fe20000410000 */
[C---:B------:R-:W-:Y:S01]  /*6bd0*/  FMUL.FTZ R204, R162.reuse, R194 ;  /* 0x000000c2a2cc7220 */ /* 0x040fe20000410000 */
[-C--:B------:R-:W-:Y:S01]  /*6be0*/  FMUL.FTZ R203, R159, R202.reuse ;  /* 0x000000ca9fcb7220 */ /* 0x080fe20000410000 */
[-C--:B------:R-:W-:Y:S01]  /*6bf0*/  FMUL.FTZ R193, R162, R195.reuse ;  /* 0x000000c3a2c17220 */ /* 0x080fe20000410000 */
[----:B------:R-:W-:Y:S01]  /*6c00*/  FFMA.FTZ R202, R161, R202, -R196 ;  /* 0x000000caa1ca7223 */ /* 0x000fe200000108c4 */
[----:B------:R-:W-:Y:S01]  /*6c10*/  FMUL.FTZ R196, R3, R140 ;  /* 0x0000008c03c47220 */ /* 0x000fe20000410000 */
[----:B------:R-:W-:Y:S01]  /*6c20*/  @P2 IADD3 R140, R21, R160, RZ ;  /* 0x000000a0158c2210 */ /* 0x000fe20007ffe0ff */
[C---:B------:R-:W-:Y:S01]  /*6c30*/  FFMA.FTZ R204, R163.reuse, R195, -R204 ;  /* 0x000000c3a3cc7223 */ /* 0x040fe200000108cc */
[----:B------:R-:W-:Y:S01]  /*6c40*/  FFMA.FTZ R232, R163, R194, R193 ;  /* 0x000000c2a3e87223 */ /* 0x000fe200000100c1 */
[----:B------:R-:W-:Y:S01]  /*6c50*/  FFMA.FTZ R203, R161, R192, R203 ;  /* 0x000000c0a1cb7223 */ /* 0x000fe200000100cb */
[----:B------:R-:W-:Y:S01]  /*6c60*/  FMUL.FTZ R194, R2, R138 ;  /* 0x0000008a02c27220 */ /* 0x000fe20000410000 */
[----:B------:R-:W-:Y:S01]  /*6c70*/  FMUL.FTZ R192, R0, R136 ;  /* 0x0000008800c07220 */ /* 0x000fe20000410000 */
[----:B------:R-:W0:Y:S01]  /*6c80*/  @P2 LDS.64 R140, [R140+0x9c68] ;  /* 0x009c68008c8c2984 */ /* 0x000e220000000a00 */
        /* <DEDUP_REMOVED lines=13> */
[----:B------:R-:W-:Y:S06]  /*6d60*/  @P2 BRA `(.L_x_12315) ;  /* 0x0000000000302947 */ /* 0x000fec0003800000 */
        /* <DEDUP_REMOVED lines=12> */
.L_x_12315:
[----:B------:R-:W-:Y:S05]  /*6e30*/  BSYNC B0 ;  /* 0x0000000000007941 */ /* 0x000fea0003800000 */
.L_x_12314:
        /* <DEDUP_REMOVED lines=17> */
[----:B--2---:R-:W-:Y:S01]  /*6f50*/  FMUL.FTZ R136, R16, R135 ;  /* 0x0000008710887220 */ /* 0x004fe20000410000 */
[----:B------:R-:W-:Y:S01]  /*6f60*/  LOP3.LUT R135, R18, 0x1f, RZ, 0xc0, !PT ;  /* 0x0000001f12877812 */ /* 0x000fe200078ec0ff */
        /* <DEDUP_REMOVED lines=27> */
[C---:B----4-:R-:W-:Y:S01]  /*7120*/  FMUL.FTZ R124, R125.reuse, R126 ;  /* 0x0000007e7d7c7220 */ /* 0x050fe20000410000 */
[----:B------:R-:W-:Y:S01]  /*7130*/  @P3 FADD.FTZ R240, R240, R127 ;  /* 0x0000007ff0f03221 */ /* 0x000fe20000010000 */
[-C--:B0-----:R-:W-:Y:S02]  /*7140*/  FMUL.FTZ R127, R125, R246.reuse ;  /* 0x000000f67d7f7220 */ /* 0x081fe40000410000 */
        /* <DEDUP_REMOVED lines=31> */
[C---:B------:R-:W-:Y:S01]  /*7340*/  FFMA.FTZ R246, R139.reuse, R246, R137 ;  /* 0x000000f68bf67223 */ /* 0x040fe20000010089 */
        /* <DEDUP_REMOVED lines=9> */
[----:B--2---:R-:W-:-:S04]  /*73e0*/  FMUL.FTZ R242, R125, R126 ;  /* 0x0000007e7df27220 */ /* 0x004fc80000410000 */
[----:B---3--:R-:W-:Y:S01]  /*73f0*/  FFMA.FTZ R244, R139, R248, R242 ;  /* 0x000000f88bf47223 */ /* 0x008fe200000100f2 */
        /* <DEDUP_REMOVED lines=12> */
.L_x_12436:
[----:B------:R-:W-:Y:S01]  /*74c0*/  ISETP.GE.AND P3, PT, R20, 0x10, PT ;  /* 0x000000101400780c */ /* 0x000fe20003f66270 */
[C---:B----4-:R-:W-:Y:S01]  /*74d0*/  FMUL.FTZ R127, R125.reuse, R248 ;  /* 0x000000f87d7f7220 */ /* 0x050fe20000410000 */
[C---:B--2---:R-:W-:Y:S01]  /*74e0*/  FMUL.FTZ R137, R125.reuse, R126 ;  /* 0x0000007e7d897220 */ /* 0x044fe20000410000 */
[-C--:B0-----:R-:W-:Y:S01]  /*74f0*/  FMUL.FTZ R242, R125, R124.reuse ;  /* 0x0000007c7df27220 */ /* 0x081fe20000410000 */
[----:B------:R-:W-:Y:S01]  /*7500*/  UMOV UR42, 0xffffffff ;  /* 0xffffffff002a7882 */ /* 0x000fe20000000000 */
[----:B------:R-:W-:Y:S01]  /*7510*/  FFMA.FTZ R124, R139, R124, R127 ;  /* 0x0000007c8b7c7223 */ /* 0x000fe2000001007f */
[-C--:B---3--:R-:W-:Y:S01]  /*7520*/  FMUL.FTZ R127, R125, R246.reuse ;  /* 0x000000f67d7f7220 */ /* 0x088fe20000410000 */
[C---:B------:R-:W-:Y:S01]  /*7530*/  FFMA.FTZ R246, R139.reuse, R246, R137 ;  /* 0x000000f68bf67223 */ /* 0x040fe20000010089 */
[----:B------:R-:W-:-:S04]  /*7540*/  FFMA.FTZ R243, R139, R248, -R242 ;  /* 0x000000f88bf37223 */ /* 0x000fc800000108f2 */
[----:B------:R-:W-:Y:S01]  /*7550*/  FSEL R246, R125, R246, !P3 ;  /* 0x000000f67df67208 */ /* 0x000fe20005800000 */
[----:B------:R-:W-:Y:S01]  /*7560*/  @P3 FFMA.FTZ R139, R139, R126, -R127 ;  /* 0x0000007e8b8b3223 */ /* 0x000fe2000001087f */
[----:B------:R-:W-:Y:S01]  /*7570*/  @P3 FADD.FTZ R241, R241, R124 ;  /* 0x0000007cf1f13221 */ /* 0x000fe20000010000 */
[----:B------:R-:W-:Y:S01]  /*7580*/  @P3 FADD.FTZ R240, R240, R243 ;  /* 0x000000f3f0f03221 */ /* 0x000fe20000010000 */
[----:B------:R-:W-:Y:S06]  /*7590*/  BRA.DIV UR42, `(.L_x_12318) ;  /* 0x000000822a187947 */ /* 0x000fec000b800000 */
.L_x_12439:
[----:B------:R-:W-:-:S03]  /*75a0*/  UMOV UR42, 0xffffffff ;  /* 0xffffffff002a7882 */ /* 0x000fc60000000000 */
[----:B------:R-:W-:Y:S05]  /*75b0*/  BRA.DIV UR42, `(.L_x_12319) ;  /* 0x000000822a387947 */ /* 0x000fea000b800000 */
.L_x_12442:
[----:B------:R-:W-:-:S03]  /*75c0*/  UMOV UR42, 0xffffffff ;  /* 0xffffffff002a7882 */ /* 0x000fc60000000000 */
[----:B------:R-:W-:Y:S05]  /*75d0*/  BRA.DIV UR42, `(.L_x_12320) ;  /* 0x000000822a587947 */ /* 0x000fea000b800000 */
.L_x_12445:
[----:B------:R-:W-:-:S03]  /*75e0*/  UMOV UR42, 0xffffffff ;  /* 0xffffffff002a7882 */ /* 0x000fc60000000000 */
[----:B------:R-:W-:Y:S05]  /*75f0*/  BRA.DIV UR42, `(.L_x_12321) ;  /* 0x000000822a787947 */ /* 0x000fea000b800000 */
.L_x_12448:
        /* <DEDUP_REMOVED lines=10> */
.L_x_12458:
[C---:B0---4-:R-:W-:Y:S01]  /*76a0*/  FMUL.FTZ R124, R245.reuse, R119 ;  /* 0x00000077f57c7220 */ /* 0x051fe20000410000 */
[----:B------:R-:W-:-:S03]  /*76b0*/  FMUL.FTZ R126, R245, R116 ;  /* 0x00000074f57e7220 */ /* 0x000fc60000410000 */
[-C--:B---3--:R-:W-:Y:S01]  /*76c0*/  FFMA.FTZ R125, R139, R118.reuse, -R124 ;  /* 0x000000768b7d7223 */ /* 0x088fe2000001087c */
[----:B------:R-:W-:-:S03]  /*76d0*/  FMUL.FTZ R124, R245, R118 ;  /* 0x00000076f57c7220 */ /* 0x000fc60000410000 */
[----:B------:R-:W-:Y:S01]  /*76e0*/  @P1 FADD.FTZ R118, R240, R125 ;  /* 0x0000007df0761221 */ /* 0x000fe20000010000 */
[----:B------:R-:W-:-:S03]  /*76f0*/  FFMA.FTZ R124, R139, R119, R124 ;  /* 0x000000778b7c7223 */ /* 0x000fc6000001007c */
[----:B------:R-:W-:Y:S01]  /*7700*/  FMUL.FTZ R137, R121, R118 ;  /* 0x0000007679897220 */ /* 0x000fe20000410000 */
[----:B------:R-:W-:Y:S01]  /*7710*/  @P1 FADD.FTZ R119, R241, R124 ;  /* 0x0000007cf1771221 */ /* 0x000fe20000010000 */
[-C--:B------:R-:W-:Y:S01]  /*7720*/  FMUL.FTZ R124, R245, R117.reuse ;  /* 0x00000075f57c7220 */ /* 0x080fe20000410000 */
[----:B------:R-:W-:Y:S02]  /*7730*/  @P1 FFMA.FTZ R117, R139, R117, R126 ;  /* 0x000000758b751223 */ /* 0x000fe4000001007e */
[----:B------:R-:W-:Y:S01]  /*7740*/  FMUL.FTZ R127, R121, R119 ;  /* 0x00000077797f7220 */ /* 0x000fe20000410000 */
[----:B------:R-:W-:Y:S01]  /*7750*/  @P1 FFMA.FTZ R116, R139, R116, -R124 ;  /* 0x000000748b741223 */ /* 0x000fe2000001087c */
[C---:B------:R-:W-:Y:S01]  /*7760*/  FMUL.FTZ R125, R121.reuse, R117 ;  /* 0x00000075797d7220 */ /* 0x040fe20000410000 */
[C---:B------:R-:W-:Y:S01]  /*7770*/  FFMA.FTZ R126, R120.reuse, R119, R137 ;  /* 0x00000077787e7223 */ /* 0x040fe20000010089 */
[----:B------:R-:W-:Y:S01]  /*7780*/  FFMA.FTZ R127, R120, R118, -R127 ;  /* 0x00000076787f7223 */ /* 0x000fe2000001087f */
[-C--:B------:R-:W-:Y:S01]  /*7790*/  FMUL.FTZ R124, R121, R116.reuse ;  /* 0x00000074797c7220 */ /* 0x080fe20000410000 */
[----:B------:R2:W-:Y:S01]  /*77a0*/  STS.128 [R138+0x8450], R116 ;  /* 0x008450748a007388 */ /* 0x0005e20000000c00 */
[----:B------:R-:W-:Y:S01]  /*77b0*/  FADD.FTZ R123, R123, R126 ;  /* 0x0000007e7b7b7221 */ /* 0x000fe20000010000 */
[----:B------:R-:W-:Y:S01]  /*77c0*/  FADD.FTZ R122, R122, R127 ;  /* 0x0000007f7a7a7221 */ /* 0x000fe20000010000 */
[C---:B------:R-:W-:Y:S01]  /*77d0*/  FFMA.FTZ R121, R120.reuse, R117, R124 ;  /* 0x0000007578797223 */ /* 0x040fe2000001007c */
[----:B------:R-:W-:-:S05]  /*77e0*/  FFMA.FTZ R120, R120, R116, -R125 ;  /* 0x0000007478787223 */ /* 0x000fca000001087d */
[----:B------:R2:W-:Y:S02]  /*77f0*/  STS.128 [R138+0x8460], R120 ;  /* 0x008460788a007388 */ /* 0x0005e40000000c00 */
.L_x_12316:
[----:B------:R-:W-:Y:S05]  /*7800*/  WARPSYNC.ALL ;  /* 0x0000000000007948 */ /* 0x000fea0003800000 */
[----:B--2--5:R-:W-:Y:S01]  /*7810*/  MOV R118, UR17 ;  /* 0x0000001100767c02 */ /* 0x024fe20008000f00 */
[----:B------:R-:W-:Y:S01]  /*7820*/  BAR.SYNC.DEFER_BLOCKING 0x0 ;  /* 0x0000000000007b1d */ /* 0x000fe20000010000 */
[CC--:B01----:R-:W-:Y:S01]  /*7830*/  FMUL.FTZ R117, R159.reuse, R141.reuse ;  /* 0x0000008d9f757220 */ /* 0x0c3fe20000410000 */
[C---:B------:R-:W-:Y:S01]  /*7840*/  FMUL.FTZ R116, R159.reuse, -R140 ;  /* 0x8000008c9f747220 */ /* 0x040fe20000410000 */
[----:B------:R-:W-:Y:S01]  /*7850*/  ISETP.GE.OR P0, PT, R118, UR46, P0 ;  /* 0x0000002e76007c0c */ /* 0x000fe20008706670 */
[----:B------:R-:W-:Y:S01]  /*7860*/  FMUL.FTZ R118, R159, R136 ;  /* 0x000000889f767220 */ /* 0x000fe20000410000 */
[C---:B------:R-:W-:Y:S01]  /*7870*/  FFMA.FTZ R117, R161.reuse, R140, -R117 ;  /* 0x0000008ca1757223 */ /* 0x040fe20000010875 */
[C---:B------:R-:W-:Y:S01]  /*7880*/  FFMA.FTZ R116, R161.reuse, -R141, R116 ;  /* 0x8000008da1747223 */ /* 0x040fe20000010074 */
[C---:B------:R-:W-:Y:S01]  /*7890*/  FMUL.FTZ R120, R161.reuse, R136 ;  /* 0x00000088a1787220 */ /* 0x040fe20000410000 */
[----:B------:R-:W-:Y:S01]  /*78a0*/  FFMA.FTZ R119, R161, R134, -R118 ;  /* 0x00000086a1777223 */ /* 0x000fe20000010876 */
[CC--:B------:R-:W-:Y:S01]  /*78b0*/  FMUL.FTZ R121, R162.reuse, -R117.reuse ;  /* 0x80000075a2797220 */ /* 0x0c0fe20000410000 */
[----:B------:R-:W-:Y:S01]  /*78c0*/  FMUL.FTZ R118, R162, -R116 ;  /* 0x80000074a2767220 */ /* 0x000fe20000410000 */
[----:B------:R-:W-:Y:S01]  /*78d0*/  FFMA.FTZ R120, -R159, R134, -R120 ;  /* 0x000000869f787223 */ /* 0x000fe20000010978 */
[----:B------:R-:W-:Y:S01]  /*78e0*/  FADD.FTZ R119, R132, R119 ;  /* 0x0000007784777221 */ /* 0x000fe20000010000 */
[C---:B------:R-:W-:Y:S01]  /*78f0*/  FFMA.FTZ R121, R163.reuse, R116, R121 ;  /* 0x00000074a3797223 */ /* 0x040fe20000010079 */
[----:B------:R-:W-:Y:S01]  /*7900*/  FFMA.FTZ R118, R163, R117, -R118 ;  /* 0x00000075a3767223 */ /* 0x000fe20000010876 */
[----:B------:R-:W-:Y:S01]  /*7910*/  FADD.FTZ R120, -R133, R120 ;  /* 0x0000007885787221 */ /* 0x000fe20000010100 */
[----:B------:R-:W-:Y:S01]  /*7920*/  FMUL.FTZ R117, R162, -R119 ;  /* 0x80000077a2757220 */ /* 0x000fe20000410000 */
[CC--:B------:R-:W-:Y:S01]  /*7930*/  FMUL.FTZ R123, R164.reuse, -R121.reuse ;  /* 0x80000079a47b7220 */ /* 0x0c0fe20000410000 */
[----:B------:R-:W-:Y:S01]  /*7940*/  FMUL.FTZ R122, R164, -R118 ;  /* 0x80000076a47a7220 */ /* 0x000fe20000410000 */
[-C--:B------:R-:W-:Y:S01]  /*7950*/  FMUL.FTZ R116, R162, -R120.reuse ;  /* 0x80000078a2747220 */ /* 0x080fe20000410000 */
[----:B------:R-:W-:Y:S01]  /*7960*/  FFMA.FTZ R120, R163, R120, R117 ;  /* 0x00000078a3787223 */ /* 0x000fe20000010075 */
[C---:B------:R-:W-:Y:S01]  /*7970*/  FFMA.FTZ R123, R165.reuse, R118, -R123 ;  /* 0x00000076a57b7223 */ /* 0x040fe2000001087b */
[----:B------:R-:W-:Y:S01]  /*7980*/  FFMA.FTZ R122, R165, R121, R122 ;  /* 0x00000079a57a7223 */ /* 0x000fe2000001007a */
[----:B------:R-:W-:Y:S01]  /*7990*/  FFMA.FTZ R119, R163, R119, -R116 ;  /* 0x00000077a3777223 */ /* 0x000fe20000010874 */
[----:B------:R-:W-:Y:S01]  /*79a0*/  FADD.FTZ R120, -R131, R120 ;  /* 0x0000007883787221 */ /* 0x000fe20000010100 */
[----:B------:R-:W0:Y:S01]  /*79b0*/  LDS.64 R116, [R160+0x8458] ;  /* 0x00845800a0747984 */ /* 0x000e220000000a00 */
[CC--:B------:R-:W-:Y:S01]  /*79c0*/  FMUL.FTZ R118, R166.reuse, -R122.reuse ;  /* 0x8000007aa6767220 */ /* 0x0c0fe20000410000 */
[-C--:B------:R-:W-:Y:S01]  /*79d0*/  FMUL.FTZ R121, R166, -R123.reuse ;  /* 0x8000007ba6797220 */ /* 0x080fe20000410000 */
[----:B------:R-:W-:Y:S01]  /*79e0*/  FADD.FTZ R119, R130, R119 ;  /* 0x0000007782777221 */ /* 0x000fe20000010000 */
[----:B------:R-:W-:Y:S01]  /*79f0*/  MOV R138, UR7 ;  /* 0x00000007008a7c02 */ /* 0x000fe20008000f00 */
        /* <DEDUP_REMOVED lines=50> */
[----:B------:R-:W-:Y:S01]  /*7d20*/  FFMA.FTZ R124, R171, R121, R124 ;  /* 0x00000079ab7c7223 */ /* 0x000fe2000001007c */
[----:B------:R-:W-:Y:S01]  /*7d30*/  FFMA.FTZ R120, R179, R125, -R120 ;  /* 0x0000007db3787223 */ /* 0x000fe20000010878 */
[C---:B------:R-:W-:Y:S01]  /*7d40*/  FFMA.FTZ R117, R191.reuse, R230, R118 ;  /* 0x000000e6bf757223 */ /* 0x040fe20000010076 */
[----:B------:R-:W-:Y:S01]  /*7d50*/  FFMA.FTZ R116, R191, R231, -R116 ;  /* 0x000000e7bf747223 */ /* 0x000fe20000010874 */
[----:B------:R-:W-:Y:S01]  /*7d60*/  FMUL.FTZ R118, R180, -R122 ;  /* 0x8000007ab4767220 */ /* 0x000fe20000410000 */
[----:B------:R-:W-:Y:S01]  /*7d70*/  FADD.FTZ R124, -R205, R124 ;  /* 0x0000007ccd7c7221 */ /* 0x000fe20000010100 */
[----:B------:R-:W-:Y:S01]  /*7d80*/  FADD.FTZ R228, R228, R117 ;  /* 0x00000075e4e47221 */ /* 0x000fe20000010000 */
[----:B------:R-:W-:Y:S01]  /*7d90*/  FADD.FTZ R229, R229, R116 ;  /* 0x00000074e5e57221 */ /* 0x000fe20000010000 */
[-C--:B------:R-:W-:Y:S01]  /*7da0*/  FMUL.FTZ R121, R180, -R120.reuse ;  /* 0x80000078b4797220 */ /* 0x080fe20000410000 */
[----:B------:R-:W-:Y:S01]  /*7db0*/  FFMA.FTZ R120, R181, R120, -R118 ;  /* 0x00000078b5787223 */ /* 0x000fe20000010876 */
[C---:B------:R-:W-:Y:S01]  /*7dc0*/  FMUL.FTZ R116, R188.reuse, R228 ;  /* 0x000000e4bc747220 */ /* 0x040fe20000410000 */
[-C--:B------:R-:W-:Y:S01]  /*7dd0*/  FMUL.FTZ R117, R188, R229.reuse ;  /* 0x000000e5bc757220 */ /* 0x080fe20000410000 */
[----:B------:R-:W-:Y:S01]  /*7de0*/  FADD.FTZ R119, R204, R119 ;  /* 0x00000077cc777221 */ /* 0x000fe20000010000 */
[C---:B------:R-:W-:Y:S01]  /*7df0*/  FMUL.FTZ R118, R174.reuse, -R124 ;  /* 0x8000007cae767220 */ /* 0x040fe20000410000 */
[C---:B------:R-:W-:Y:S01]  /*7e00*/  FFMA.FTZ R116, R189.reuse, R229, -R116 ;  /* 0x000000e5bd747223 */ /* 0x040fe20000010874 */
[----:B------:R-:W-:Y:S01]  /*7e10*/  FFMA.FTZ R117, R189, R228, R117 ;  /* 0x000000e4bd757223 */ /* 0x000fe20000010075 */
[----:B------:R-:W-:Y:S01]  /*7e20*/  FFMA.FTZ R122, R181, R122, R121 ;  /* 0x0000007ab57a7223 */ /* 0x000fe20000010079 */
        /* <DEDUP_REMOVED lines=8> */
[----:B------:R-:W-:Y:S01]  /*7eb0*/  FADD.FTZ R124, -R203, R124 ;  /* 0x0000007ccb7c7221 */ /* 0x000fe20000010100 */
[C---:B------:R-:W-:Y:S01]  /*7ec0*/  FFMA.FTZ R117, R187.reuse, R226, R118 ;  /* 0x000000e2bb757223 */ /* 0x040fe20000010076 */
[----:B------:R-:W-:Y:S01]  /*7ed0*/  FFMA.FTZ R116, R187, R227, -R116 ;  /* 0x000000e3bb747223 */ /* 0x000fe20000010874 */
[-C--:B------:R-:W-:Y:S01]  /*7ee0*/  FMUL.FTZ R126, R182, -R122.reuse ;  /* 0x8000007ab67e7220 */ /* 0x080fe20000410000 */
[----:B------:R-:W-:Y:S01]  /*7ef0*/  FADD.FTZ R119, R202, R119 ;  /* 0x00000077ca777221 */ /* 0x000fe20000010000 */
[----:B------:R-:W-:Y:S01]  /*7f00*/  FADD.FTZ R224, R224, R117 ;  /* 0x00000075e0e07221 */ /* 0x000fe20000010000 */
[----:B------:R-:W-:Y:S01]  /*7f10*/  FADD.FTZ R225, R225, R116 ;  /* 0x00000074e1e17221 */ /* 0x000fe20000010000 */
[C---:B------:R-:W-:Y:S01]  /*7f20*/  FFMA.FTZ R122, R183.reuse, R122, R121 ;  /* 0x0000007ab77a7223 */ /* 0x040fe20000010079 */
[----:B------:R-:W-:Y:S01]  /*7f30*/  FMUL.FTZ R118, R176, -R124 ;  /* 0x8000007cb0767220 */ /* 0x000fe20000410000 */
[C---:B------:R-:W-:Y:S01]  /*7f40*/  FMUL.FTZ R116, R184.reuse, R224 ;  /* 0x000000e0b8747220 */ /* 0x040fe20000410000 */
[----:B------:R-:W-:Y:S01]  /*7f50*/  FMUL.FTZ R117, R184, R225 ;  /* 0x000000e1b8757220 */ /* 0x000fe20000410000 */
[----:B------:R-:W-:Y:S01]  /*7f60*/  FFMA.FTZ R126, R183, R120, -R126 ;  /* 0x00000078b77e7223 */ /* 0x000fe2000001087e */
        /* <DEDUP_REMOVED lines=24> */
[----:B------:R-:W-:Y:S01]  /*80f0*/  FMUL.FTZ R118, R178, -R124 ;  /* 0x8000007cb2767220 */ /* 0x000fe20000410000 */
[C---:B------:R-:W-:Y:S01]  /*8100*/  FFMA.FTZ R116, R181.reuse, R221, -R116 ;  /* 0x000000ddb5747223 */ /* 0x040fe20000010874 */
[----:B------:R-:W-:Y:S01]  /*8110*/  FFMA.FTZ R117, R181, R220, R117 ;  /* 0x000000dcb5757223 */ /* 0x000fe20000010075 */
[----:B------:R-:W-:Y:S01]  /*8120*/  FFMA.FTZ R120, R187, R120, R121 ;  /* 0x00000078bb787223 */ /* 0x000fe20000010079 */
[-C--:B------:R-:W-:Y:S01]  /*8130*/  FFMA.FTZ R121, R179, R119.reuse, -R118 ;  /* 0x00000077b3797223 */ /* 0x080fe20000010876 */
[----:B------:R-:W-:Y:S01]  /*8140*/  FADD.FTZ R219, R219, R116 ;  /* 0x00000074dbdb7221 */ /* 0x000fe20000010000 */
[----:B------:R-:W-:Y:S01]  /*8150*/  FADD.FTZ R218, R218, R117 ;  /* 0x00000075dada7221 */ /* 0x000fe20000010000 */
[----:B------:R-:W-:Y:S01]  /*8160*/  FMUL.FTZ R123, R178, -R119 ;  /* 0x80000077b27b7220 */ /* 0x000fe20000410000 */
[----:B------:R-:W-:Y:S01]  /*8170*/  FADD.FTZ R121, R148, R121 ;  /* 0x0000007994797221 */ /* 0x000fe20000010000 */
[CC--:B------:R-:W-:Y:S01]  /*8180*/  FMUL.FTZ R118, R178.reuse, R219.reuse ;  /* 0x000000dbb2767220 */ /* 0x0c0fe20000410000 */
        /* <DEDUP_REMOVED lines=11> */
[----:B------:R-:W-:Y:S01]  /*8240*/  FMUL.FTZ R118, R176, R206 ;  /* 0x000000ceb0767220 */ /* 0x000fe20000410000 */
[-C--:B------:R-:W-:Y:S01]  /*8250*/  FMUL.FTZ R120, R180, -R124.reuse ;  /* 0x8000007cb4787220 */ /* 0x080fe20000410000 */
[----:B------:R-:W-:Y:S01]  /*8260*/  FFMA.FTZ R124, R181, R124, R123 ;  /* 0x0000007cb57c7223 */ /* 0x000fe2000001007b */
[-C--:B------:R-:W-:Y:S01]  /*8270*/  FMUL.FTZ R119, R176, R207.reuse ;  /* 0x000000cfb0777220 */ /* 0x080fe20000410000 */
[----:B------:R-:W-:Y:S01]  /*8280*/  FFMA.FTZ R118, R177, R207, -R118 ;  /* 0x000000cfb1767223 */ /* 0x000fe20000010876 */
[----:B------:R-:W-:Y:S01]  /*8290*/  FFMA.FTZ R121, R181, R121, -R120 ;  /* 0x00000079b5797223 */ /* 0x000fe20000010878 */
[----:B------:R-:W-:Y:S01]  /*82a0*/  FADD.FTZ R124, -R147, R124 ;  /* 0x0000007c937c7221 */ /* 0x000fe20000010100 */
[----:B------:R-:W-:Y:S01]  /*82b0*/  FFMA.FTZ R119, R177, R206, R119 ;  /* 0x000000ceb1777223 */ /* 0x000fe20000010077 */
        /* <DEDUP_REMOVED lines=9> */
[----:B------:R-:W-:Y:S01]  /*8350*/  FFMA.FTZ R119, R175, R208, R120 ;  /* 0x000000d0af777223 */ /* 0x000fe20000010078 */
        /* <DEDUP_REMOVED lines=43> */
[-C--:B------:R-:W-:Y:S01]  /*8610*/  FMUL.FTZ R119, R164, R217.reuse ;  /* 0x000000d9a4777220 */ /* 0x080fe20000410000 */
[-C--:B------:R-:W-:Y:S01]  /*8620*/  FMUL.FTZ R125, R190, -R118.reuse ;  /* 0x80000076be7d7220 */ /* 0x080fe20000410000 */
        /* <DEDUP_REMOVED lines=8> */
[----:B------:R-:W-:Y:S01]  /*86b0*/  FFMA.FTZ R117, R191, R117, R124 ;  /* 0x00000075bf757223 */ /* 0x000fe2000001007c */
[----:B------:R-:W-:Y:S01]  /*86c0*/  FADD.FTZ R201, R201, R118 ;  /* 0x00000076c9c97221 */ /* 0x000fe20000010000 */
[----:B------:R-:W-:Y:S01]  /*86d0*/  FADD.FTZ R119, -R193, R126 ;  /* 0x0000007ec1777221 */ /* 0x000fe20000010100 */
[C---:B------:R-:W-:Y:S01]  /*86e0*/  FMUL.FTZ R124, R162.reuse, R200 ;  /* 0x000000c8a27c7220 */ /* 0x040fe20000410000 */
[----:B------:R-:W-:Y:S01]  /*86f0*/  FFMA.FTZ R116, R191, R116, -R125 ;  /* 0x00000074bf747223 */ /* 0x000fe2000001087d */
[-C--:B------:R-:W-:Y:S01]  /*8700*/  FMUL.FTZ R126, R162, R201.reuse ;  /* 0x000000c9a27e7220 */ /* 0x080fe20000410000 */
[----:B------:R-:W-:Y:S01]  /*8710*/  HFMA2.MMA R121, -RZ, RZ, 0, 0 ;  /* 0x00000000ff797435 */ /* 0x000fe200000001ff */
[C---:B------:R-:W-:Y:S01]  /*8720*/  FFMA.FTZ R124, R163.reuse, R201, -R124 ;  /* 0x000000c9a37c7223 */ /* 0x040fe2000001087c */
[----:B------:R-:W-:Y:S01]  /*8730*/  MOV R120, 0x3f800000 ;  /* 0x3f80000000787802 */ /* 0x000fe20000000f00 */
[----:B------:R-:W-:Y:S01]  /*8740*/  FFMA.FTZ R125, R163, R200, R126 ;  /* 0x000000c8a37d7223 */ /* 0x000fe2000001007e */
[----:B------:R-:W-:Y:S01]  /*8750*/  CS2R R122, SRZ ;  /* 0x00000000007a7805 */ /* 0x000fe2000001ff00 */
[----:B------:R-:W-:Y:S01]  /*8760*/  FADD.FTZ R199, R199, R124 ;  /* 0x0000007cc7c77221 */ /* 0x000fe20000010000 */
[----:B------:R-:W-:Y:S01]  /*8770*/  LEA R138, R138, R21, 0x4 ;  /* 0x000000158a8a7211 */ /* 0x000fe200078e20ff */
[----:B------:R-:W-:Y:S01]  /*8780*/  FADD.FTZ R198, R198, R125 ;  /* 0x0000007dc6c67221 */ /* 0x000fe20000010000 */
[----:B------:R-:W-:Y:S01]  /*8790*/  FADD.FTZ R118, R192, R127 ;  /* 0x0000007fc0767221 */ /* 0x000fe20000010000 */
[----:B------:R-:W-:-:S02]  /*87a0*/  FMUL.FTZ R125, R159, R199 ;  /* 0x000000c79f7d7220 */ /* 0x000fc40000410000 */
[-C--:B------:R-:W-:Y:S01]  /*87b0*/  FMUL.FTZ R124, R159, R198.reuse ;  /* 0x000000c69f7c7220 */ /* 0x080fe20000410000 */
[----:B------:R0:W1:Y:S01]  /*87c0*/  @!P0 LDS.128 R120, [R138+0x9e60] ;  /* 0x009e60008a788984 */ /* 0x0000620000000c00 */
[C---:B------:R-:W-:Y:S02]  /*87d0*/  FFMA.FTZ R125, R161.reuse, R198, R125 ;  /* 0x000000c6a17d7223 */ /* 0x040fe4000001007d */
[----:B------:R-:W-:Y:S01]  /*87e0*/  FFMA.FTZ R124, R161, R199, -R124 ;  /* 0x000000c7a17c7223 */ /* 0x000fe2000001087c */
[----:B------:R0:W-:Y:S01]  /*87f0*/  STS.128 [R160+0x8860], R116 ;  /* 0x00886074a0007388 */ /* 0x0001e20000000c00 */
[----:B------:R-:W-:Y:S02]  /*8800*/  FADD.FTZ R236, R236, R125 ;  /* 0x0000007decec7221 */ /* 0x000fe40000010000 */
        /* <DEDUP_REMOVED lines=23> */
.L_x_12463:
        /* <DEDUP_REMOVED lines=13> */
.L_x_12326:
[----:B------:R-:W-:Y:S05]  /*8a50*/  BSYNC B0 ;  /* 0x0000000000007941 */ /* 0x000fea0003800000 */
.L_x_12325:
[----:B------:R-:W-:Y:S01]  /*8a60*/  UMOV UR42, 0xffffffff ;  /* 0xffffffff002a7882 */ /* 0x000fe20000000000 */
[----:B------:R-:W-:Y:S02]  /*8a70*/  ISETP.GT.U32.AND P0, PT, R135, 0x1d, PT ;  /* 0x0000001d8700780c */ /* 0x000fe40003f04070 */
[----:B------:R-:W-:Y:S11]  /*8a80*/  BRA.DIV UR42, `(.L_x_12327) ;  /* 0x000000722aa47947 */ /* 0x000ff6000b800000 */
[----:B--2---:R2:W1:Y:S04]  /*8a90*/  SHFL.DOWN PT, R124, R249, 0x2, 0x1f ;  /* 0x08401f00f97c7f89 */ /* 0x00446800000e0000 */
[----:B---3--:R2:W3:Y:S04]  /*8aa0*/  SHFL.DOWN PT, R125, R248, 0x2, 0x1f ;  /* 0x08401f00f87d7f89 */ /* 0x0084e800000e0000 */
[----:B----4-:R2:W4:Y:S04]  /*8ab0*/  SHFL.DOWN PT, R126, R247, 0x2, 0x1f ;  /* 0x08401f00f77e7f89 */ /* 0x01052800000e0000 */
[----:B0-----:R2:W0:Y:S02]  /*8ac0*/  SHFL.DOWN PT, R137, R246, 0x2, 0x1f ;  /* 0x08401f00f6897f89 */ /* 0x00142400000e0000 */
.L_x_12469:
        /* <DEDUP_REMOVED lines=13> */
.L_x_12329:
[----:B------:R-:W-:Y:S05]  /*8ba0*/  BSYNC B0 ;  /* 0x0000000000007941 */ /* 0x000fea0003800000 */
.L_x_12328:
[----:B------:R-:W-:Y:S01]  /*8bb0*/  UMOV UR42, 0xffffffff ;  /* 0xffffffff002a7882 */ /* 0x000fe20000000000 */
[----:B------:R-:W-:Y:S02]  /*8bc0*/  ISETP.GT.U32.AND P0, PT, R135, 0x1b, PT ;  /* 0x0000001b8700780c */ /* 0x000fe40003f04070 */
[----:B------:R-:W-:Y:S11]  /*8bd0*/  BRA.DIV UR42, `(.L_x_12330) ;  /* 0x000000722ac07947 */ /* 0x000ff6000b800000 */
[----:B-1----:R1:W1:Y:S04]  /*8be0*/  SHFL.DOWN PT, R124, R249, 0x4, 0x1f ;  /* 0x08801f00f97c7f89 */ /* 0x00226800000e0000 */
[----:B---3--:R3:W1:Y:S04]  /*8bf0*/  SHFL.DOWN PT, R125, R248, 0x4, 0x1f ;  /* 0x08801f00f87d7f89 */ /* 0x00866800000e0000 */
[----:B----4-:R3:W4:Y:S04]  /*8c00*/  SHFL.DOWN PT, R126, R247, 0x4, 0x1f ;  /* 0x08801f00f77e7f89 */ /* 0x01072800000e0000 */
[----:B0-----:R3:W0:Y:S02]  /*8c10*/  SHFL.DOWN PT, R137, R246, 0x4, 0x1f ;  /* 0x08801f00f6897f89 */ /* 0x00162400000e0000 */
.L_x_12475:
        /* <DEDUP_REMOVED lines=13> */
.L_x_12332:
[----:B------:R-:W-:Y:S05]  /*8cf0*/  BSYNC B0 ;  /* 0x0000000000007941 */ /* 0x000fea0003800000 */
.L_x_12331:
[----:B------:R-:W-:Y:S01]  /*8d00*/  UMOV UR42, 0xffffffff ;  /* 0xffffffff002a7882 */ /* 0x000fe20000000000 */
[----:B------:R-:W-:Y:S02]  /*8d10*/  ISETP.GT.U32.AND P0, PT, R135, 0x17, PT ;  /* 0x000000178700780c */ /* 0x000fe40003f04070 */
[----:B------:R-:W-:Y:S11]  /*8d20*/  BRA.DIV UR42, `(.L_x_12333) ;  /* 0x000000722adc7947 */ /* 0x000ff6000b800000 */
[----:B-1----:R1:W1:Y:S04]  /*8d30*/  SHFL.DOWN PT, R124, R249, 0x8, 0x1f ;  /* 0x09001f00f97c7f89 */ /* 0x00226800000e0000 */
[----:B------:R0:W1:Y:S04]  /*8d40*/  SHFL.DOWN PT, R125, R248, 0x8, 0x1f ;  /* 0x09001f00f87d7f89 */ /* 0x00006800000e0000 */
[----:B----4-:R4:W1:Y:S04]  /*8d50*/  SHFL.DOWN PT, R126, R247, 0x8, 0x1f ;  /* 0x09001f00f77e7f89 */ /* 0x01086800000e0000 */
[----:B0-----:R4:W0:Y:S02]  /*8d60*/  SHFL.DOWN PT, R137, R246, 0x8, 0x1f ;  /* 0x09001f00f6897f89 */ /* 0x00182400000e0000 */
.L_x_12481:
        /* <DEDUP_REMOVED lines=13> */
.L_x_12335:
[----:B------:R-:W-:Y:S05]  /*8e40*/  BSYNC B0 ;  /* 0x0000000000007941 */ /* 0x000fea0003800000 */
.L_x_12334:
[----:B------:R-:W-:Y:S01]  /*8e50*/  UMOV UR42, 0xffffffff ;  /* 0xffffffff002a7882 */ /* 0x000fe20000000000 */
[----:B------:R-:W-:Y:S02]  /*8e60*/  ISETP.GT.U32.AND P0, PT, R135, 0xf, PT ;  /* 0x0000000f8700780c */ /* 0x000fe40003f04070 */
[----:B------:R-:W-:Y:S11]  /*8e70*/  BRA.DIV UR42, `(.L_x_12336) ;  /* 0x000000722af87947 */ /* 0x000ff6000b800000 */
[----:B-1----:R1:W1:Y:S04]  /*8e80*/  SHFL.DOWN PT, R124, R249, 0x10, 0x1f ;  /* 0x0a001f00f97c7f89 */ /* 0x00226800000e0000 */
[----:B------:R0:W1:Y:S04]  /*8e90*/  SHFL.DOWN PT, R125, R248, 0x10, 0x1f ;  /* 0x0a001f00f87d7f89 */ /* 0x00006800000e0000 */
[----:B------:R1:W1:Y:S04]  /*8ea0*/  SHFL.DOWN PT, R126, R247, 0x10, 0x1f ;  /* 0x0a001f00f77e7f89 */ /* 0x00026800000e0000 */
[----:B0-----:R0:W0:Y:S02]  /*8eb0*/  SHFL.DOWN PT, R137, R246, 0x10, 0x1f ;  /* 0x0a001f00f6897f89 */ /* 0x00102400000e0000 */
.L_x_12487:
        /* <DEDUP_REMOVED lines=13> */
.L_x_12338:
[----:B------:R-:W-:Y:S05]  /*8f90*/  BSYNC B0 ;  /* 0x0000000000007941 */ /* 0x000fea0003800000 */
.L_x_12337:
[----:B------:R-:W-:Y:S01]  /*8fa0*/  UMOV UR42, 0xffffffff ;  /* 0xffffffff002a7882 */ /* 0x000fe20000000000 */
[----:B------:R-:W-:Y:S02]  /*8fb0*/  ISETP.NE.AND P0, PT, R18, 0x1f, PT ;  /* 0x0000001f1200780c */ /* 0x000fe40003f05270 */
[----:B------:R-:W-:Y:S11]  /*8fc0*/  BRA.DIV UR42, `(.L_x_12339) ;  /* 0x000000762a147947 */ /* 0x000ff6000b800000 */
[----:B------:R-:W1:Y:S04]  /*8fd0*/  SHFL.IDX PT, R245, R248, RZ, 0x1f ;  /* 0x00001ffff8f57589 */ /* 0x000e6800000e0000 */
[----:B------:R-:W5:Y:S04]  /*8fe0*/  SHFL.IDX PT, R135, R249, RZ, 0x1f ;  /* 0x00001ffff9877589 */ /* 0x000f6800000e0000 */
[----:B------:R-:W2:Y:S04]  /*8ff0*/  SHFL.IDX PT, R240, R246, RZ, 0x1f ;  /* 0x00001ffff6f07589 */ /* 0x000ea800000e0000 */
[----:B------:R-:W2:Y:S04]  /*9000*/  SHFL.DOWN PT, R250, R246, 0x1, 0x1f ;  /* 0x08201f00f6fa7f89 */ /* 0x000ea800000e0000 */
[----:B------:R-:W2:Y:S04]  /*9010*/  SHFL.DOWN PT, R242, R249, 0x1, 0x1f ;  /* 0x08201f00f9f27f89 */ /* 0x000ea800000e0000 */
[----:B------:R-:W2:Y:S04]  /*9020*/  SHFL.IDX PT, R241, R247, RZ, 0x1f ;  /* 0x00001ffff7f17589 */ /* 0x000ea800000e0000 */
[----:B------:R-:W2:Y:S01]  /*9030*/  SHFL.DOWN PT, R244, R247, 0x1, 0x1f ;  /* 0x08201f00f7f47f89 */ /* 0x000ea200000e0000 */
[-C--:B-1----:R-:W-:Y:S01]  /*9040*/  FMUL.FTZ R125, R123, R245.reuse ;  /* 0x000000f57b7d7220 */ /* 0x082fe20000410000 */
[CC--:B------:R-:W-:Y:S01]  /*9050*/  FMUL.FTZ R124, R122.reuse, R245.reuse ;  /* 0x000000f57a7c7220 */ /* 0x0c0fe20000410000 */
[----:B0-----:R-:W-:Y:S01]  /*9060*/  FMUL.FTZ R137, R121, R245 ;  /* 0x000000f579897220 */ /* 0x001fe20000410000 */
[----:B------:R-:W0:Y:S01]  /*9070*/  SHFL.IDX PT, R251, R122, RZ, 0x1f ;  /* 0x00001fff7afb7589 */ /* 0x000e2200000e0000 */
[-C--:B-----5:R-:W-:Y:S01]  /*9080*/  FFMA.FTZ R172, R122, R135.reuse, -R125 ;  /* 0x000000877aac7223 */ /* 0x0a0fe2000001087d */
[----:B------:R-:W-:-:S02]  /*9090*/  FFMA.FTZ R173, R123, R135, R124 ;  /* 0x000000877bad7223 */ /* 0x000fc4000001007c */
[----:B------:R-:W1:Y:S04]  /*90a0*/  SHFL.IDX PT, R127, R123, RZ, 0x1f ;  /* 0x00001fff7b7f7589 */ /* 0x000e6800000e0000 */
[----:B--234-:R-:W2:Y:S04]  /*90b0*/  SHFL.IDX PT, R246, R120, RZ, 0x1f ;  /* 0x00001fff78f67589 */ /* 0x01cea800000e0000 */
[----:B------:R-:W3:Y:S04]  /*90c0*/  SHFL.IDX PT, R252, R121, RZ, 0x1f ;  /* 0x00001fff79fc7589 */ /* 0x000ee800000e0000 */
[----:B------:R4:W0:Y:S02]  /*90d0*/  SHFL.DOWN PT, R243, R248, 0x1, 0x1f ;  /* 0x08201f00f8f37f89 */ /* 0x00082400000e0000 */
[----:B----4-:R-:W-:-:S07]  /*90e0*/  FMUL.FTZ R248, R120, R245 ;  /* 0x000000f578f87220 */ /* 0x010fce0000410000 */
.L_x_12501:
[----:B------:R-:W-:Y:S01]  /*90f0*/  BSSY B0, `(.L_x_12340) ;  /* 0x000000f000007945 */ /* 0x000fe20003800000 */
[----:B--2---:R-:W-:Y:S02]  /*9100*/  MOV R124, R246 ;  /* 0x000000f6007c7202 */ /* 0x004fe40000000f00 */
[----:B---3--:R-:W-:Y:S02]  /*9110*/  MOV R125, R252 ;  /* 0x000000fc007d7202 */ /* 0x008fe40000000f00 */
[----:B0-----:R-:W-:Y:S01]  /*9120*/  MOV R126, R251 ;  /* 0x000000fb007e7202 */ /* 0x001fe20000000f00 */
[----:B------:R-:W-:Y:S06]  /*9130*/  @!P0 BRA `(.L_x_12341) ;  /* 0x0000000000288947 */ /* 0x000fec0003800000 */
[C---:B-1----:R-:W-:Y:S01]  /*9140*/  FMUL.FTZ R123, R243.reuse, R127 ;  /* 0x0000007ff37b7220 */ /* 0x042fe20000410000 */
        /* <DEDUP_REMOVED lines=9> */
.L_x_12341:
[----:B------:R-:W-:Y:S05]  /*91e0*/  BSYNC B0 ;  /* 0x0000000000007941 */ /* 0x000fea0003800000 */
.L_x_12340:
[CC--:B------:R-:W-:Y:S01]  /*91f0*/  FMUL.FTZ R122, R117.reuse, R126.reuse ;  /* 0x0000007e757a7220 */ /* 0x0c0fe20000410000 */
[C---:B-1----:R-:W-:Y:S01]  /*9200*/  FMUL.FTZ R123, R117.reuse, R127 ;  /* 0x0000007f757b7220 */ /* 0x042fe20000410000 */
        /* <DEDUP_REMOVED lines=14> */
.L_x_12323:
[C---:B------:R-:W-:Y:S01]  /*92f0*/  ISETP.NE.AND P0, PT, R18.reuse, RZ, PT ;  /* 0x000000ff1200720c */ /* 0x040fe20003f05270 */
[----:B------:R-:W-:Y:S05]  /*9300*/  WARPSYNC.ALL ;  /* 0x0000000000007948 */ /* 0x000fea0003800000 */
[----:B0-2---:R-:W-:Y:S01]  /*9310*/  P2R R116, PR, RZ, 0x1 ;  /* 0x00000001ff747803 */ /* 0x005fe20000000000 */
[----:B------:R-:W-:Y:S01]  /*9320*/  BAR.SYNC.DEFER_BLOCKING 0x0 ;  /* 0x0000000000007b1d */ /* 0x000fe20000010000 */
[----:B------:R-:W-:Y:S01]  /*9330*/  FMUL.FTZ R119, R39, R156 ;  /* 0x0000009c27777220 */ /* 0x000fe20000410000 */
[C---:B------:R-:W-:Y:S01]  /*9340*/  SHF.L.U32 R124, R18.reuse, 0x5, RZ ;  /* 0x00000005127c7819 */ /* 0x040fe200000006ff */
[----:B------:R-:W-:Y:S01]  /*9350*/  UIADD3 UR42, -UR6, UR46, URZ ;  /* 0x0000002e062a7290 */ /* 0x000fe2000fffe13f */
[----:B------:R-:W-:Y:S01]  /*9360*/  LEA.HI.SX32 R250, R18, R18, 0x1b ;  /* 0x0000001212fa7211 */ /* 0x000fe200078fdaff */
[----:B------:R-:W-:Y:S01]  /*9370*/  USHF.R.S32.HI UR44, URZ, 0x1f, UR12 ;  /* 0x0000001f3f2c7899 */ /* 0x000fe2000801140c */
[----:B------:R-:W-:Y:S01]  /*9380*/  LEA.HI.SX32 R126, R124, R124, 0x1b ;  /* 0x0000007c7c7e7211 */ /* 0x000fe200078fdaff */
[----:B------:R-:W-:Y:S01]  /*9390*/  ULEA UR42, UR42, 0xfffffc00, 0xa ;  /* 0xfffffc002a2a7891 */ /* 0x000fe2000f8e503f */
[----:B------:R-:W-:Y:S01]  /*93a0*/  LEA R250, R250, R21, 0x2 ;  /* 0x00000015fafa7211 */ /* 0x000fe200078e10ff */
[----:B------:R-:W-:Y:S01]  /*93b0*/  USHF.R.S32.HI UR49, URZ, 0x1f, UR11 ;  /* 0x0000001f3f317899 */ /* 0x000fe2000801140b */
[----:B------:R-:W-:Y:S01]  /*93c0*/  BSSY B0, `(.L_x_12342) ;  /* 0x00002b2000007945 */ /* 0x000fe20003800000 */
[----:B------:R-:W-:Y:S01]  /*93d0*/  UIADD3 UR42, UR55, -UR42, URZ ;  /* 0x8000002a372a7290 */ /* 0x000fe2000fffe03f */
        /* <DEDUP_REMOVED lines=9> */
[----:B------:R-:W-:Y:S01]  /*9470*/  FMUL.FTZ R118, R159, -R141 ;  /* 0x8000008d9f767220 */ /* 0x000fe20000410000 */
[----:B------:R-:W-:Y:S01]  /*9480*/  FMUL.FTZ R125, R115, R127 ;  /* 0x0000007f737d7220 */ /* 0x000fe20000410000 */
[----:B-1----:R-:W-:Y:S01]  /*9490*/  FMUL.FTZ R120, R141, UR45 ;  /* 0x0000002d8d787c20 */ /* 0x002fe20008410000 */
[----:B------:R-:W-:Y:S01]  /*94a0*/  FFMA.FTZ R117, R161, R141, -R116 ;  /* 0x0000008da1757223 */ /* 0x000fe20000010874 */
[----:B------:R-:W-:Y:S01]  /*94b0*/  FMUL.FTZ R116, R127, UR45 ;  /* 0x0000002d7f747c20 */ /* 0x000fe20008410000 */
[----:B------:R-:W-:Y:S01]  /*94c0*/  FFMA.FTZ R118, R161, R127, R118 ;  /* 0x0000007fa1767223 */ /* 0x000fe20000010076 */
[-C--:B------:R-:W-:Y:S01]  /*94d0*/  FFMA.FTZ R115, R115, -R119.reuse, R236 ;  /* 0x8000007773737223 */ /* 0x080fe200000100ec */
[C---:B------:R-:W-:Y:S01]  /*94e0*/  FFMA.FTZ R119, R114.reuse, -R119, R237 ;  /* 0x8000007772777223 */ /* 0x040fe200000100ed */
[C---:B------:R-:W-:Y:S01]  /*94f0*/  FFMA.FTZ R122, R141.reuse, UR43, R116 ;  /* 0x0000002b8d7a7c23 */ /* 0x040fe20008010074 */
[-C--:B------:R-:W-:Y:S01]  /*9500*/  FMUL.FTZ R116, R141, R156.reuse ;  /* 0x0000009c8d747220 */ /* 0x080fe20000410000 */
[C---:B------:R-:W-:Y:S01]  /*9510*/  FFMA.FTZ R120, R127.reuse, UR43, -R120 ;  /* 0x0000002b7f787c23 */ /* 0x040fe20008010878 */
[----:B------:R-:W-:Y:S01]  /*9520*/  FMUL.FTZ R124, R127, R156 ;  /* 0x0000009c7f7c7220 */ /* 0x000fe20000410000 */
[----:B------:R-:W-:Y:S01]  /*9530*/  FFMA.FTZ R114, R114, R141, R125 ;  /* 0x0000008d72727223 */ /* 0x000fe2000001007d */
[----:B------:R-:W-:Y:S01]  /*9540*/  FADD.FTZ R136, -R133, R118 ;  /* 0x0000007685887221 */ /* 0x000fe20000010100 */
[C---:B------:R-:W-:Y:S01]  /*9550*/  FMUL.FTZ R121, R115.reuse, R116 ;  /* 0x0000007473797220 */ /* 0x040fe20000410000 */
[----:B------:R-:W-:Y:S01]  /*9560*/  FADD.FTZ R125, R132, R117 ;  /* 0x00000075847d7221 */ /* 0x000fe20000010000 */
[----:B------:R-:W-:Y:S01]  /*9570*/  LEA R117, R126, R21, 0x2 ;  /* 0x000000157e757211 */ /* 0x000fe200078e10ff */
[C---:B------:R-:W-:Y:S01]  /*9580*/  FMUL.FTZ R126, R115.reuse, R124 ;  /* 0x0000007c737e7220 */ /* 0x040fe20000410000 */
[----:B------:R-:W-:Y:S01]  /*9590*/  FMUL.FTZ R118, R115, R120 ;  /* 0x0000007873767220 */ /* 0x000fe20000410000 */
[----:B------:R-:W-:Y:S01]  /*95a0*/  FFMA.FTZ R115, R119, R124, -R121 ;  /* 0x0000007c77737223 */ /* 0x000fe20000010879 */
[----:B------:R-:W-:Y:S01]  /*95b0*/  FMUL.FTZ R120, R162, -R136 ;  /* 0x80000088a2787220 */ /* 0x000fe20000410000 */
[----:B------:R-:W-:Y:S01]  /*95c0*/  FMUL.FTZ R121, R38, R157 ;  /* 0x0000009d26797220 */ /* 0x000fe20000410000 */
[-C--:B------:R-:W-:Y:S01]  /*95d0*/  FMUL.FTZ R132, R39, R116.reuse ;  /* 0x0000007427847220 */ /* 0x080fe20000410000 */
[C---:B------:R-:W-:Y:S01]  /*95e0*/  FFMA.FTZ R116, R119.reuse, R116, R126 ;  /* 0x0000007477747223 */ /* 0x040fe2000001007e */
[----:B------:R-:W-:Y:S01]  /*95f0*/  FFMA.FTZ R118, R119, R122, R118 ;  /* 0x0000007a77767223 */ /* 0x000fe20000010076 */
[----:B------:R-:W-:Y:S01]  /*9600*/  FFMA.FTZ R119, R163, R125, -R120 ;  /* 0x0000007da3777223 */ /* 0x000fe20000010878 */
[C---:B------:R-:W-:Y:S01]  /*9610*/  FFMA.FTZ R120, R113.reuse, -R121, R198 ;  /* 0x8000007971787223 */ /* 0x040fe200000100c6 */
[-C--:B------:R-:W-:Y:S01]  /*9620*/  FMUL.FTZ R113, R113, R136.reuse ;  /* 0x0000008871717220 */ /* 0x080fe20000410000 */
[----:B------:R-:W-:Y:S01]  /*9630*/  FMUL.FTZ R122, R136, UR45 ;  /* 0x0000002d887a7c20 */ /* 0x000fe20008410000 */
[-C--:B------:R-:W-:Y:S01]  /*9640*/  FMUL.FTZ R162, R162, -R125.reuse ;  /* 0x8000007da2a27220 */ /* 0x080fe20000410000 */
[C---:B------:R-:W-:Y:S01]  /*9650*/  FMUL.FTZ R123, R125.reuse, UR45 ;  /* 0x0000002d7d7b7c20 */ /* 0x040fe20008410000 */
[C---:B------:R-:W-:Y:S01]  /*9660*/  FFMA.FTZ R113, R112.reuse, R125, R113 ;  /* 0x0000007d70717223 */ /* 0x040fe20000010071 */
[C---:B------:R-:W-:Y:S01]  /*9670*/  FFMA.FTZ R122, R125.reuse, UR43, R122 ;  /* 0x0000002b7d7a7c23 */ /* 0x040fe2000801007a */
[----:B------:R-:W-:Y:S01]  /*9680*/  FMUL.FTZ R125, R125, R157 ;  /* 0x0000009d7d7d7220 */ /* 0x000fe20000410000 */
[----:B------:R-:W-:Y:S01]  /*9690*/  FFMA.FTZ R162, R163, R136, R162 ;  /* 0x00000088a3a27223 */ /* 0x000fe200000100a2 */
[----:B------:R-:W-:Y:S01]  /*96a0*/  FFMA.FTZ R121, R112, -R121, R199 ;  /* 0x8000007970797223 */ /* 0x000fe200000100c7 */
[C---:B------:R-:W-:Y:S01]  /*96b0*/  FMUL.FTZ R135, R136.reuse, R157 ;  /* 0x0000009d88877220 */ /* 0x040fe20000410000 */
[----:B------:R-:W-:Y:S01]  /*96c0*/  FFMA.FTZ R123, R136, UR43, -R123 ;  /* 0x0000002b887b7c23 */ /* 0x000fe2000801087b */
[----:B------:R-:W-:Y:S01]  /*96d0*/  FMUL.FTZ R112, R120, R125 ;  /* 0x0000007d78707220 */ /* 0x000fe20000410000 */
[----:B------:R-:W-:Y:S01]  /*96e0*/  FADD.FTZ R162, -R131, R162 ;  /* 0x000000a283a27221 */ /* 0x000fe20000010100 */
[----:B------:R-:W-:Y:S01]  /*96f0*/  FADD.FTZ R127, R130, R119 ;  /* 0x00000077827f7221 */ /* 0x000fe20000010000 */
[----:B------:R-:W-:Y:S01]  /*9700*/  FMUL.FTZ R134, R39, R124 ;  /* 0x0000007c27867220 */ /* 0x000fe20000410000 */
[-C--:B------:R-:W-:Y:S01]  /*9710*/  FMUL.FTZ R136, R120, R135.reuse ;  /* 0x0000008778887220 */ /* 0x080fe20000410000 */
[----:B------:R-:W-:Y:S01]  /*9720*/  FMUL.FTZ R130, R38, R135 ;  /* 0x0000008726827220 */ /* 0x000fe20000410000 */
[----:B------:R-:W-:Y:S01]  /*9730*/  FMUL.FTZ R124, R120, R123 ;  /* 0x0000007b787c7220 */ /* 0x000fe20000410000 */
[----:B------:R-:W-:Y:S01]  /*9740*/  FFMA.FTZ R135, R121, R135, -R112 ;  /* 0x0000008779877223 */ /* 0x000fe20000010870 */
[C---:B------:R-:W-:Y:S01]  /*9750*/  FMUL.FTZ R112, R164.reuse, -R162 ;  /* 0x800000a2a4707220 */ /* 0x040fe20000410000 */
[----:B------:R-:W-:Y:S01]  /*9760*/  FMUL.FTZ R120, R37, R154 ;  /* 0x0000009a25787220 */ /* 0x000fe20000410000 */
[C---:B------:R-:W-:Y:S01]  /*9770*/  FFMA.FTZ R136, R121.reuse, R125, R136 ;  /* 0x0000007d79887223 */ /* 0x040fe20000010088 */
[----:B------:R-:W-:Y:S01]  /*9780*/  FFMA.FTZ R119, R121, R122, R124 ;  /* 0x0000007a79777223 */ /* 0x000fe2000001007c */
[-C--:B------:R-:W-:Y:S01]  /*9790*/  FMUL.FTZ R164, R164, -R127.reuse ;  /* 0x8000007fa4a47220 */ /* 0x080fe20000410000 */
[----:B------:R-:W-:Y:S01]  /*97a0*/  FFMA.FTZ R121, R165, R127, -R112 ;  /* 0x0000007fa5797223 */ /* 0x000fe20000010870 */
[C---:B------:R-:W-:Y:S01]  /*97b0*/  FFMA.FTZ R122, R111.reuse, -R120, R200 ;  /* 0x800000786f7a7223 */ /* 0x040fe200000100c8 */
[----:B------:R-:W-:Y:S01]  /*97c0*/  FMUL.FTZ R111, R111, R162 ;  /* 0x000000a26f6f7220 */ /* 0x000fe20000410000 */
[----:B------:R-:W-:Y:S01]  /*97d0*/  FFMA.FTZ R112, R110, -R120, R201 ;  /* 0x800000786e707223 */ /* 0x000fe200000100c9 */
[----:B------:R-:W-:Y:S01]  /*97e0*/  FMUL.FTZ R126, R38, R125 ;  /* 0x0000007d267e7220 */ /* 0x000fe20000410000 */
[C---:B------:R-:W-:Y:S01]  /*97f0*/  FMUL.FTZ R120, R162.reuse, UR45 ;  /* 0x0000002da2787c20 */ /* 0x040fe20008410000 */
[C---:B------:R-:W-:Y:S01]  /*9800*/  FMUL.FTZ R123, R127.reuse, UR45 ;  /* 0x0000002d7f7b7c20 */ /* 0x040fe20008410000 */
[----:B------:R-:W-:Y:S01]  /*9810*/  FMUL.FTZ R125, R127, R154 ;  /* 0x0000009a7f7d7220 */ /* 0x000fe20000410000 */
[----:B------:R-:W-:Y:S01]  /*9820*/  FFMA.FTZ R164, R165, R162, R164 ;  /* 0x000000a2a5a47223 */ /* 0x000fe200000100a4 */
[----:B------:R-:W-:Y:S01]  /*9830*/  FMUL.FTZ R137, R162, R154 ;  /* 0x0000009aa2897220 */ /* 0x000fe20000410000 */
[----:B------:R-:W-:Y:S01]  /*9840*/  FFMA.FTZ R110, R110, R127, R111 ;  /* 0x0000007f6e6e7223 */ /* 0x000fe2000001006f */
[----:B------:R-:W-:Y:S01]  /*9850*/  FFMA.FTZ R111, R127, UR43, R120 ;  /* 0x0000002b7f6f7c23 */ /* 0x000fe20008010078 */
[----:B------:R-:W-:Y:S01]  /*9860*/  FFMA.FTZ R123, R162, UR43, -R123 ;  /* 0x0000002ba27b7c23 */ /* 0x000fe2000801087b */
[----:B------:R-:W-:Y:S01]  /*9870*/  FADD.FTZ R139, R128, R121 ;  /* 0x00000079808b7221 */ /* 0x000fe20000010000 */
[C---:B------:R-:W-:Y:S01]  /*9880*/  FMUL.FTZ R120, R122.reuse, R125 ;  /* 0x0000007d7a787220 */ /* 0x040fe20000410000 */
[----:B------:R-:W-:Y:S01]  /*9890*/  FADD.FTZ R164, -R129, R164 ;  /* 0x000000a481a47221 */ /* 0x000fe20000010100 */
[C---:B------:R-:W-:Y:S01]  /*98a0*/  FMUL.FTZ R121, R122.reuse, R137 ;  /* 0x000000897a797220 */ /* 0x040fe20000410000 */
[----:B------:R0:W-:Y:S01]  /*98b0*/  STS [R117+0x4270], R126 ;  /* 0x0042707e75007388 */ /* 0x0001e20000000800 */
[----:B------:R-:W-:Y:S01]  /*98c0*/  FMUL.FTZ R123, R122, R123 ;  /* 0x0000007b7a7b7220 */ /* 0x000fe20000410000 */
[----:B------:R-:W-:Y:S01]  /*98d0*/  FMUL.FTZ R122, R164, UR45 ;  /* 0x0000002da47a7c20 */ /* 0x000fe20008410000 */
[----:B------:R-:W-:Y:S01]  /*98e0*/  FFMA.FTZ R138, R112, R125, R121 ;  /* 0x0000007d708a7223 */ /* 0x000fe20000010079 */
[----:B------:R-:W-:Y:S01]  /*98f0*/  FMUL.FTZ R121, R36, R155 ;  /* 0x0000009b24797220 */ /* 0x000fe20000410000 */
[----:B------:R-:W-:Y:S01]  /*9900*/  FMUL.FTZ R124, R37, R125 ;  /* 0x0000007d257c7220 */ /* 0x000fe20000410000 */
[----:B------:R-:W-:Y:S01]  /*9910*/  FMUL.FTZ R125, R164, R155 ;  /* 0x0000009ba47d7220 */ /* 0x000fe20000410000 */
[----:B------:R-:W-:Y:S01]  /*9920*/  FFMA.FTZ R122, R139, UR43, R122 ;  /* 0x0000002b8b7a7c23 */ /* 0x000fe2000801007a */
[----:B------:R-:W-:Y:S01]  /*9930*/  STS [R117+0x4274], R130 ;  /* 0x0042748275007388 */ /* 0x000fe20000000800 */
[----:B------:R-:W-:Y:S01]  /*9940*/  FFMA.FTZ R198, -R15, R198, -RZ ;  /* 0x000000c60fc67223 */ /* 0x000fe200000109ff */
[-C--:B0-----:R-:W-:Y:S01]  /*9950*/  FMUL.FTZ R126, R37, R137.reuse ;  /* 0x00000089257e7220 */ /* 0x081fe20000410000 */
[----:B------:R-:W-:Y:S01]  /*9960*/  FFMA.FTZ R137, R112, R137, -R120 ;  /* 0x0000008970897223 */ /* 0x000fe20000010878 */
[-C--:B------:R-:W-:Y:S01]  /*9970*/  FMUL.FTZ R120, R166, -R164.reuse ;  /* 0x800000a4a6787220 */ /* 0x080fe20000410000 */
[----:B------:R-:W-:Y:S01]  /*9980*/  FFMA.FTZ R112, R112, R111, R123 ;  /* 0x0000006f70707223 */ /* 0x000fe2000001007b */
[-C--:B------:R-:W-:Y:S01]  /*9990*/  FMUL.FTZ R166, R166, -R139.reuse ;  /* 0x8000008ba6a67220 */ /* 0x080fe20000410000 */
[----:B------:R-:W-:Y:S01]  /*99a0*/  FMUL.FTZ R123, R139, UR45 ;  /* 0x0000002d8b7b7c20 */ /* 0x000fe20008410000 */
[----:B------:R-:W-:Y:S01]  /*99b0*/  FFMA.FTZ R111, R167, R139, -R120 ;  /* 0x0000008ba76f7223 */ /* 0x000fe20000010878 */
[CC--:B------:R-:W-:Y:S01]  /*99c0*/  FFMA.FTZ R120, R109.reuse, -R121.reuse, R216 ;  /* 0x800000796d787223 */ /* 0x0c0fe200000100d8 */
[-C--:B------:R-:W-:Y:S01]  /*99d0*/  FMUL.FTZ R109, R109, R164.reuse ;  /* 0x000000a46d6d7220 */ /* 0x080fe20000410000 */
[----:B------:R-:W-:Y:S01]  /*99e0*/  FFMA.FTZ R166, R167, R164, R166 ;  /* 0x000000a4a7a67223 */ /* 0x000fe200000100a6 */
[----:B------:R-:W-:Y:S01]  /*99f0*/  FFMA.FTZ R121, R108, -R121, R217 ;  /* 0x800000796c797223 */ /* 0x000fe200000100d9 */
[----:B------:R-:W-:Y:S01]  /*9a00*/  FFMA.FTZ R123, R164, UR43, -R123 ;  /* 0x0000002ba47b7c23 */ /* 0x000fe2000801087b */
[----:B------:R-:W-:Y:S01]  /*9a10*/  FFMA.FTZ R109, R108, R139, R109 ;  /* 0x0000008b6c6d7223 */ /* 0x000fe2000001006d */
[----:B------:R-:W-:Y:S01]  /*9a20*/  FMUL.FTZ R139, R139, R155 ;  /* 0x0000009b8b8b7220 */ /* 0x000fe20000410000 */
[C---:B------:R-:W-:Y:S01]  /*9a30*/  FMUL.FTZ R108, R120.reuse, R125 ;  /* 0x0000007d786c7220 */ /* 0x040fe20000410000 */
[----:B------:R-:W-:Y:S01]  /*9a40*/  FADD.FTZ R166, -R235, R166 ;  /* 0x000000a6eba67221 */ /* 0x000fe20000010100 */
[----:B------:R0:W-:Y:S01]  /*9a50*/  STS [R117+0x426c], R126 ;  /* 0x00426c7e75007388 */ /* 0x0001e20000000800 */
[----:B------:R-:W-:Y:S01]  /*9a60*/  FMUL.FTZ R140, R120, R139 ;  /* 0x0000008b788c7220 */ /* 0x000fe20000410000 */
[----:B------:R-:W-:Y:S01]  /*9a70*/  FADD.FTZ R159, R234, R111 ;  /* 0x0000006fea9f7221 */ /* 0x000fe20000010000 */
[----:B------:R-:W-:Y:S01]  /*9a80*/  FMUL.FTZ R141, R166, R152 ;  /* 0x00000098a68d7220 */ /* 0x000fe20000410000 */
[----:B------:R1:W-:Y:S01]  /*9a90*/  STS [R117+0x4268], R124 ;  /* 0x0042687c75007388 */ /* 0x0003e20000000800 */
[-C--:B------:R-:W-:Y:S01]  /*9aa0*/  FFMA.FTZ R140, R121, R125.reuse, -R140 ;  /* 0x0000007d798c7223 */ /* 0x080fe2000001088c */
[----:B------:R-:W-:Y:S01]  /*9ab0*/  FMUL.FTZ R128, R36, R125 ;  /* 0x0000007d24807220 */ /* 0x000fe20000410000 */
[----:B------:R-:W-:Y:S01]  /*9ac0*/  FFMA.FTZ R216, -R13, R216, -RZ ;  /* 0x000000d80dd87223 */ /* 0x000fe200000109ff */
[----:B------:R-:W-:Y:S01]  /*9ad0*/  STS [R117+0x4278], R132 ;  /* 0x0042788475007388 */ /* 0x000fe20000000800 */
[----:B------:R-:W-:Y:S01]  /*9ae0*/  FFMA.FTZ R236, -R16, R236, -RZ ;  /* 0x000000ec10ec7223 */ /* 0x000fe200000109ff */
[-C--:B0-----:R-:W-:Y:S01]  /*9af0*/  FMUL.FTZ R126, R36, R139.reuse ;  /* 0x0000008b247e7220 */ /* 0x081fe20000410000 */
[----:B------:R-:W-:Y:S01]  /*9b00*/  FFMA.FTZ R139, R121, R139, R108 ;  /* 0x0000008b798b7223 */ /* 0x000fe2000001006c */
[C---:B------:R-:W-:Y:S01]  /*9b10*/  FMUL.FTZ R108, R168.reuse, -R166 ;  /* 0x800000a6a86c7220 */ /* 0x040fe20000410000 */
[----:B------:R-:W-:Y:S01]  /*9b20*/  FMUL.FTZ R168, R168, -R159 ;  /* 0x8000009fa8a87220 */ /* 0x000fe20000410000 */
[----:B-1----:R-:W-:Y:S01]  /*9b30*/  FMUL.FTZ R124, R120, R123 ;  /* 0x0000007b787c7220 */ /* 0x002fe20000410000 */
[----:B------:R-:W-:Y:S01]  /*9b40*/  FMUL.FTZ R120, R43, R152 ;  /* 0x000000982b787220 */ /* 0x000fe20000410000 */
[----:B------:R-:W-:Y:S01]  /*9b50*/  FMUL.FTZ R123, R159, UR45 ;  /* 0x0000002d9f7b7c20 */ /* 0x000fe20008410000 */
[----:B------:R-:W-:Y:S01]  /*9b60*/  FFMA.FTZ R168, R169, R166, R168 ;  /* 0x000000a6a9a87223 */ /* 0x000fe200000100a8 */
[----:B------:R-:W-:Y:S01]  /*9b70*/  FFMA.FTZ R111, R121, R122, R124 ;  /* 0x0000007a796f7223 */ /* 0x000fe2000001007c */
[-C--:B------:R-:W-:Y:S01]  /*9b80*/  FFMA.FTZ R121, R169, R159.reuse, -R108 ;  /* 0x0000009fa9797223 */ /* 0x080fe2000001086c */
[C---:B------:R-:W-:Y:S01]  /*9b90*/  FFMA.FTZ R122, R107.reuse, -R120, R214 ;  /* 0x800000786b7a7223 */ /* 0x040fe200000100d6 */
[----:B------:R-:W-:Y:S01]  /*9ba0*/  FMUL.FTZ R107, R107, R166 ;  /* 0x000000a66b6b7220 */ /* 0x000fe20000410000 */
[----:B------:R-:W-:Y:S01]  /*9bb0*/  FFMA.FTZ R108, R106, -R120, R215 ;  /* 0x800000786a6c7223 */ /* 0x000fe200000100d7 */
[C---:B------:R-:W-:Y:S01]  /*9bc0*/  FMUL.FTZ R120, R166.reuse, UR45 ;  /* 0x0000002da6787c20 */ /* 0x040fe20008410000 */
[----:B------:R-:W-:Y:S01]  /*9bd0*/  FFMA.FTZ R123, R166, UR43, -R123 ;  /* 0x0000002ba67b7c23 */ /* 0x000fe2000801087b */
[----:B------:R-:W-:Y:S01]  /*9be0*/  FFMA.FTZ R106, R106, R159, R107 ;  /* 0x0000009f6a6a7223 */ /* 0x000fe2000001006b */
[----:B------:R-:W-:Y:S01]  /*9bf0*/  FADD.FTZ R125, R232, R121 ;  /* 0x00000079e87d7221 */ /* 0x000fe20000010000 */
[C---:B------:R-:W-:Y:S01]  /*9c00*/  FFMA.FTZ R107, R159.reuse, UR43, R120 ;  /* 0x0000002b9f6b7c23 */ /* 0x040fe20008010078 */
[----:B------:R-:W-:Y:S01]  /*9c10*/  FMUL.FTZ R159, R159, R152 ;  /* 0x000000989f9f7220 */ /* 0x000fe20000410000 */
[----:B------:R-:W-:Y:S01]  /*9c20*/  FADD.FTZ R168, -R233, R168 ;  /* 0x000000a8e9a87221 */ /* 0x000fe20000010100 */
[C---:B------:R-:W-:Y:S01]  /*9c30*/  FMUL.FTZ R121, R122.reuse, R141 ;  /* 0x0000008d7a797220 */ /* 0x040fe20000410000 */
[----:B------:R0:W-:Y:S01]  /*9c40*/  STS [R117+0x4260], R126 ;  /* 0x0042607e75007388 */ /* 0x0001e20000000800 */
[CC--:B------:R-:W-:Y:S01]  /*9c50*/  FMUL.FTZ R120, R122.reuse, R159.reuse ;  /* 0x0000009f7a787220 */ /* 0x0c0fe20000410000 */
[C---:B------:R-:W-:Y:S01]  /*9c60*/  FMUL.FTZ R124, R43.reuse, R159 ;  /* 0x0000009f2b7c7220 */ /* 0x040fe20000410000 */
[----:B------:R-:W-:Y:S01]  /*9c70*/  FMUL.FTZ R123, R122, R123 ;  /* 0x0000007b7a7b7220 */ /* 0x000fe20000410000 */
[----:B------:R-:W-:Y:S01]  /*9c80*/  FFMA.FTZ R159, R108, R159, R121 ;  /* 0x0000009f6c9f7223 */ /* 0x000fe20000010079 */
[-C--:B------:R-:W-:Y:S01]  /*9c90*/  FMUL.FTZ R121, R42, R153.reuse ;  /* 0x000000992a797220 */ /* 0x080fe20000410000 */
[C---:B------:R-:W-:Y:S01]  /*9ca0*/  FMUL.FTZ R122, R168.reuse, UR45 ;  /* 0x0000002da87a7c20 */ /* 0x040fe20008410000 */
[----:B------:R-:W-:Y:S01]  /*9cb0*/  FMUL.FTZ R161, R168, R153 ;  /* 0x00000099a8a17220 */ /* 0x000fe20000410000 */
[----:B------:R1:W-:Y:S01]  /*9cc0*/  STS [R117+0x4264], R128 ;  /* 0x0042648075007388 */ /* 0x0003e20000000800 */
[----:B------:R-:W-:Y:S01]  /*9cd0*/  IADD3 R233, R18, 0x200, RZ ;  /* 0x0000020012e97810 */ /* 0x000fe20007ffe0ff */
[-C--:B0-----:R-:W-:Y:S01]  /*9ce0*/  FMUL.FTZ R126, R43, R141.reuse ;  /* 0x0000008d2b7e7220 */ /* 0x081fe20000410000 */
[----:B------:R-:W-:Y:S01]  /*9cf0*/  FFMA.FTZ R141, R108, R141, -R120 ;  /* 0x0000008d6c8d7223 */ /* 0x000fe20000010878 */
[-C--:B------:R-:W-:Y:S01]  /*9d00*/  FMUL.FTZ R120, R170, -R168.reuse ;  /* 0x800000a8aa787220 */ /* 0x080fe20000410000 */
[----:B------:R-:W-:Y:S01]  /*9d10*/  FFMA.FTZ R108, R108, R107, R123 ;  /* 0x0000006b6c6c7223 */ /* 0x000fe2000001007b */
[-C--:B------:R-:W-:Y:S01]  /*9d20*/  FMUL.FTZ R170, R170, -R125.reuse ;  /* 0x8000007daaaa7220 */ /* 0x080fe20000410000 */
[----:B------:R-:W-:Y:S01]  /*9d30*/  FMUL.FTZ R123, R125, UR45 ;  /* 0x0000002d7d7b7c20 */ /* 0x000fe20008410000 */
[----:B------:R-:W-:Y:S01]  /*9d40*/  FFMA.FTZ R107, R171, R125, -R120 ;  /* 0x0000007dab6b7223 */ /* 0x000fe20000010878 */
[C---:B------:R-:W-:Y:S01]  /*9d50*/  FFMA.FTZ R120, R105.reuse, -R121, R212 ;  /* 0x8000007969787223 */ /* 0x040fe200000100d4 */
[-C--:B------:R-:W-:Y:S01]  /*9d60*/  FMUL.FTZ R105, R105, R168.reuse ;  /* 0x000000a869697220 */ /* 0x080fe20000410000 */
[----:B------:R-:W-:Y:S01]  /*9d70*/  FFMA.FTZ R122, R125, UR43, R122 ;  /* 0x0000002b7d7a7c23 */ /* 0x000fe2000801007a */
[----:B------:R-:W-:Y:S01]  /*9d80*/  FFMA.FTZ R170, R171, R168, R170 ;  /* 0x000000a8abaa7223 */ /* 0x000fe200000100aa */
[----:B------:R-:W-:Y:S01]  /*9d90*/  FFMA.FTZ R123, R168, UR43, -R123 ;  /* 0x0000002ba87b7c23 */ /* 0x000fe2000801087b */
[C---:B------:R-:W-:Y:S01]  /*9da0*/  FFMA.FTZ R105, R104.reuse, R125, R105 ;  /* 0x0000007d68697223 */ /* 0x040fe20000010069 */
[----:B------:R-:W-:Y:S01]  /*9db0*/  FMUL.FTZ R125, R125, R153 ;  /* 0x000000997d7d7220 */ /* 0x000fe20000410000 */
[----:B------:R-:W-:Y:S01]  /*9dc0*/  FFMA.FTZ R121, R104, -R121, R213 ;  /* 0x8000007968797223 */ /* 0x000fe200000100d5 */
[----:B------:R-:W-:Y:S01]  /*9dd0*/  FADD.FTZ R205, -R205, R170 ;  /* 0x000000aacdcd7221 */ /* 0x000fe20000010100 */
[C---:B------:R-:W-:Y:S01]  /*9de0*/  FMUL.FTZ R160, R120.reuse, R161 ;  /* 0x000000a178a07220 */ /* 0x040fe20000410000 */
[C---:B------:R-:W-:Y:S01]  /*9df0*/  FMUL.FTZ R104, R120.reuse, R125 ;  /* 0x0000007d78687220 */ /* 0x040fe20000410000 */
[----:B------:R-:W-:Y:S01]  /*9e00*/  FMUL.FTZ R120, R120, R123 ;  /* 0x0000007b78787220 */ /* 0x000fe20000410000 */
[-C--:B-1----:R-:W-:Y:S01]  /*9e10*/  FMUL.FTZ R128, R42, R161.reuse ;  /* 0x000000a12a807220 */ /* 0x082fe20000410000 */
[----:B------:R-:W-:Y:S01]  /*9e20*/  FADD.FTZ R127, R204, R107 ;  /* 0x0000006bcc7f7221 */ /* 0x000fe20000010000 */
[C---:B------:R-:W-:Y:S01]  /*9e30*/  FFMA.FTZ R161, R121.reuse, R161, -R104 ;  /* 0x000000a179a17223 */ /* 0x040fe20000010868 */
[C---:B------:R-:W-:Y:S01]  /*9e40*/  FMUL.FTZ R104, R174.reuse, -R205 ;  /* 0x800000cdae687220 */ /* 0x040fe20000410000 */
[----:B------:R-:W-:Y:S01]  /*9e50*/  FFMA.FTZ R107, R121, R122, R120 ;  /* 0x0000007a796b7223 */ /* 0x000fe20000010078 */
[----:B------:R-:W-:Y:S01]  /*9e60*/  FMUL.FTZ R120, R41, R34 ;  /* 0x0000002229787220 */ /* 0x000fe20000410000 */
[----:B------:R-:W-:Y:S01]  /*9e70*/  FFMA.FTZ R160, R121, R125, R160 ;  /* 0x0000007d79a07223 */ /* 0x000fe200000100a0 */
[-C--:B------:R-:W-:Y:S01]  /*9e80*/  FMUL.FTZ R174, R174, -R127.reuse ;  /* 0x8000007faeae7220 */ /* 0x080fe20000410000 */
[----:B------:R0:W-:Y:S01]  /*9e90*/  STS [R117+0x4258], R124 ;  /* 0x0042587c75007388 */ /* 0x0001e20000000800 */
[----:B------:R-:W-:Y:S01]  /*9ea0*/  FFMA.FTZ R121, R175, R127, -R104 ;  /* 0x0000007faf797223 */ /* 0x000fe20000010868 */
[-C--:B------:R-:W-:Y:S01]  /*9eb0*/  FMUL.FTZ R123, R103, R205.reuse ;  /* 0x000000cd677b7220 */ /* 0x080fe20000410000 */
[----:B------:R-:W-:Y:S01]  /*9ec0*/  FMUL.FTZ R104, R205, UR45 ;  /* 0x0000002dcd687c20 */ /* 0x000fe20008410000 */
[----:B------:R1:W-:Y:S01]  /*9ed0*/  STS [R117+0x425c], R126 ;  /* 0x00425c7e75007388 */ /* 0x0003e20000000800 */
[----:B------:R-:W-:Y:S01]  /*9ee0*/  FFMA.FTZ R103, R103, -R120, R210 ;  /* 0x8000007867677223 */ /* 0x000fe200000100d2 */
[----:B------:R-:W-:Y:S01]  /*9ef0*/  FMUL.FTZ R162, R205, R34 ;  /* 0x00000022cda27220 */ /* 0x000fe20000410000 */
[----:B------:R-:W-:Y:S01]  /*9f00*/  FFMA.FTZ R174, R175, R205, R174 ;  /* 0x000000cdafae7223 */ /* 0x000fe200000100ae */
[C---:B------:R-:W-:Y:S01]  /*9f10*/  FFMA.FTZ R122, R102.reuse, -R120, R211 ;  /* 0x80000078667a7223 */ /* 0x040fe200000100d3 */
[----:B------:R-:W-:Y:S01]  /*9f20*/  FFMA.FTZ R102, R102, R127, R123 ;  /* 0x0000007f66667223 */ /* 0x000fe2000001007b */
[----:B0-----:R-:W-:Y:S01]  /*9f30*/  FMUL.FTZ R124, R127, UR45 ;  /* 0x0000002d7f7c7c20 */ /* 0x001fe20008410000 */
[----:B------:R-:W-:Y:S01]  /*9f40*/  FMUL.FTZ R163, R103, R162 ;  /* 0x000000a267a37220 */ /* 0x000fe20000410000 */
[----:B------:R-:W-:Y:S01]  /*9f50*/  FADD.FTZ R203, -R203, R174 ;  /* 0x000000aecbcb7221 */ /* 0x000fe20000010100 */
[----:B------:R-:W-:Y:S01]  /*9f60*/  FMUL.FTZ R120, R40, R31 ;  /* 0x0000001f28787220 */ /* 0x000fe20000410000 */
[----:B-1----:R-:W-:Y:S01]  /*9f70*/  FMUL.FTZ R126, R42, R125 ;  /* 0x0000007d2a7e7220 */ /* 0x002fe20000410000 */
[----:B------:R-:W-:Y:S01]  /*9f80*/  FADD.FTZ R125, R202, R121 ;  /* 0x00000079ca7d7221 */ /* 0x000fe20000010000 */
[----:B------:R-:W-:Y:S01]  /*9f90*/  FFMA.FTZ R124, R205, UR43, -R124 ;  /* 0x0000002bcd7c7c23 */ /* 0x000fe2000801087c */
[C---:B------:R-:W-:Y:S01]  /*9fa0*/  FFMA.FTZ R121, R127.reuse, UR43, R104 ;  /* 0x0000002b7f797c23 */ /* 0x040fe20008010068 */
[----:B------:R-:W-:Y:S01]  /*9fb0*/  FMUL.FTZ R104, R127, R34 ;  /* 0x000000227f687220 */ /* 0x000fe20000410000 */
[----:B------:R0:W-:Y:S01]  /*9fc0*/  STS [R117+0x4250], R126 ;  /* 0x0042507e75007388 */ /* 0x0001e20000000800 */
[C---:B------:R-:W-:Y:S01]  /*9fd0*/  FMUL.FTZ R123, R103.reuse, R124 ;  /* 0x0000007c677b7220 */ /* 0x040fe20000410000 */
[----:B------:R-:W-:Y:S01]  /*9fe0*/  IADD3 R205, R18, 0x780, RZ ;  /* 0x0000078012cd7810 */ /* 0x000fe20007ffe0ff */
[-C--:B------:R-:W-:Y:S01]  /*9ff0*/  FMUL.FTZ R103, R103, R104.reuse ;  /* 0x0000006867677220 */ /* 0x080fe20000410000 */
[-C--:B------:R-:W-:Y:S01]  /*a000*/  FFMA.FTZ R163, R122, R104.reuse, R163 ;  /* 0x000000687aa37223 */ /* 0x080fe200000100a3 */
[----:B------:R-:W-:Y:S01]  /*a010*/  FMUL.FTZ R124, R41, R104 ;  /* 0x00000068297c7220 */ /* 0x000fe20000410000 */
[C---:B------:R-:W-:Y:S01]  /*a020*/  FMUL.FTZ R104, R176.reuse, -R203 ;  /* 0x800000cbb0687220 */ /* 0x040fe20000410000 */
[----:B------:R-:W-:Y:S01]  /*a030*/  FMUL.FTZ R176, R176, -R125 ;  /* 0x8000007db0b07220 */ /* 0x000fe20000410000 */
[----:B------:R1:W-:Y:S01]  /*a040*/  STS [R117+0x4254], R128 ;  /* 0x0042548075007388 */ /* 0x0003e20000000800 */
[----:B------:R-:W-:Y:S01]  /*a050*/  LEA.HI.SX32 R242, R205, R18, 0x1b ;  /* 0x00000012cdf27211 */ /* 0x000fe200078fdaff */
[-C--:B0-----:R-:W-:Y:S01]  /*a060*/  FMUL.FTZ R126, R41, R162.reuse ;  /* 0x000000a2297e7220 */ /* 0x081fe20000410000 */
[C---:B------:R-:W-:Y:S01]  /*a070*/  FFMA.FTZ R176, R177.reuse, R203, R176 ;  /* 0x000000cbb1b07223 */ /* 0x040fe200000100b0 */
[C---:B------:R-:W-:Y:S01]  /*a080*/  FFMA.FTZ R162, R122.reuse, R162, -R103 ;  /* 0x000000a27aa27223 */ /* 0x040fe20000010867 */
[----:B------:R-:W-:Y:S01]  /*a090*/  FFMA.FTZ R103, R177, R125, -R104 ;  /* 0x0000007db1677223 */ /* 0x000fe20000010868 */
[----:B------:R-:W-:Y:S01]  /*a0a0*/  FFMA.FTZ R104, R122, R121, R123 ;  /* 0x000000797a687223 */ /* 0x000fe2000001007b */
[----:B------:R-:W-:Y:S01]  /*a0b0*/  FADD.FTZ R176, -R151, R176 ;  /* 0x000000b097b07221 */ /* 0x000fe20000010100 */
[CC--:B------:R-:W-:Y:S01]  /*a0c0*/  FFMA.FTZ R121, R101.reuse, -R120.reuse, R208 ;  /* 0x8000007865797223 */ /* 0x0c0fe200000100d0 */
[----:B------:R-:W-:Y:S01]  /*a0d0*/  FADD.FTZ R150, R150, R103 ;  /* 0x0000006796967221 */ /* 0x000fe20000010000 */
[----:B------:R-:W-:Y:S01]  /*a0e0*/  FMUL.FTZ R101, R101, R203 ;  /* 0x000000cb65657220 */ /* 0x000fe20000410000 */
[----:B------:R-:W-:Y:S01]  /*a0f0*/  FFMA.FTZ R123, R100, -R120, R209 ;  /* 0x80000078647b7223 */ /* 0x000fe200000100d1 */
[C---:B------:R-:W-:Y:S01]  /*a100*/  FMUL.FTZ R120, R178.reuse, -R176 ;  /* 0x800000b0b2787220 */ /* 0x040fe20000410000 */
[----:B------:R0:W-:Y:S01]  /*a110*/  STS [R117+0x4248], R124 ;  /* 0x0042487c75007388 */ /* 0x0001e20000000800 */
[-C--:B------:R-:W-:Y:S01]  /*a120*/  FMUL.FTZ R178, R178, -R150.reuse ;  /* 0x80000096b2b27220 */ /* 0x080fe20000410000 */
[----:B------:R-:W-:Y:S01]  /*a130*/  FFMA.FTZ R101, R100, R125, R101 ;  /* 0x0000007d64657223 */ /* 0x000fe20000010065 */
[----:B------:R-:W-:Y:S01]  /*a140*/  FFMA.FTZ R103, R179, R150, -R120 ;  /* 0x00000096b3677223 */ /* 0x000fe20000010878 */
[C---:B------:R-:W-:Y:S01]  /*a150*/  FMUL.FTZ R100, R203.reuse, UR45 ;  /* 0x0000002dcb647c20 */ /* 0x040fe20008410000 */
[-C--:B-1----:R-:W-:Y:S01]  /*a160*/  FMUL.FTZ R128, R203, R31.reuse ;  /* 0x0000001fcb807220 */ /* 0x082fe20000410000 */
[----:B------:R1:W-:Y:S01]  /*a170*/  STS [R117+0x424c], R126 ;  /* 0x00424c7e75007388 */ /* 0x0003e20000000800 */
[----:B------:R-:W-:Y:S01]  /*a180*/  FFMA.FTZ R122, R179, R176, R178 ;  /* 0x000000b0b37a7223 */ /* 0x000fe200000100b2 */
[----:B------:R-:W-:Y:S01]  /*a190*/  FADD.FTZ R120, R148, R103 ;  /* 0x0000006794787221 */ /* 0x000fe20000010000 */
[----:B------:R-:W-:Y:S01]  /*a1a0*/  FMUL.FTZ R148, R121, R128 ;  /* 0x0000008079947220 */ /* 0x000fe20000410000 */
[----:B0-----:R-:W-:Y:S01]  /*a1b0*/  FMUL.FTZ R124, R125, UR45 ;  /* 0x0000002d7d7c7c20 */ /* 0x001fe20008410000 */
[----:B------:R-:W-:Y:S01]  /*a1c0*/  FADD.FTZ R122, -R149, R122 ;  /* 0x0000007a957a7221 */ /* 0x000fe20000010100 */
[----:B------:R-:W-:Y:S01]  /*a1d0*/  FMUL.FTZ R103, R180, -R120 ;  /* 0x80000078b4677220 */ /* 0x000fe20000410000 */
[----:B------:R-:W-:Y:S01]  /*a1e0*/  STS [R117+0x427c], R134 ;  /* 0x00427c8675007388 */ /* 0x000fe20000000800 */
[----:B------:R-:W-:Y:S01]  /*a1f0*/  FMUL.FTZ R132, R40, R128 ;  /* 0x0000008028847220 */ /* 0x000fe20000410000 */
[----:B------:R-:W-:Y:S01]  /*a200*/  FMUL.FTZ R129, R120, UR45 ;  /* 0x0000002d78817c20 */ /* 0x000fe20008410000 */
[----:B-1----:R-:W-:Y:S01]  /*a210*/  FFMA.FTZ R126, R203, UR43, -R124 ;  /* 0x0000002bcb7e7c23 */ /* 0x002fe2000801087c */
[C---:B------:R-:W-:Y:S01]  /*a220*/  FFMA.FTZ R124, R125.reuse, UR43, R100 ;  /* 0x0000002b7d7c7c23 */ /* 0x040fe20008010064 */
[----:B------:R-:W-:Y:S01]  /*a230*/  FMUL.FTZ R100, R125, R31 ;  /* 0x0000001f7d647220 */ /* 0x000fe20000410000 */
[----:B------:R-:W-:Y:S01]  /*a240*/  STS [R117+0x4244], R132 ;  /* 0x0042448475007388 */ /* 0x000fe20000000800 */
[C---:B------:R-:W-:Y:S01]  /*a250*/  FMUL.FTZ R126, R121.reuse, R126 ;  /* 0x0000007e797e7220 */ /* 0x040fe20000410000 */
[----:B------:R-:W-:Y:S01]  /*a260*/  FMUL.FTZ R127, R122, UR45 ;  /* 0x0000002d7a7f7c20 */ /* 0x000fe20008410000 */
[-C--:B------:R-:W-:Y:S01]  /*a270*/  FMUL.FTZ R149, R121, R100.reuse ;  /* 0x0000006479957220 */ /* 0x080fe20000410000 */
[-C--:B------:R-:W-:Y:S01]  /*a280*/  FFMA.FTZ R148, R123, R100.reuse, R148 ;  /* 0x000000647b947223 */ /* 0x080fe20000010094 */
[----:B------:R-:W-:Y:S01]  /*a290*/  FMUL.FTZ R130, R40, R100 ;  /* 0x0000006428827220 */ /* 0x000fe20000410000 */
[----:B------:R-:W-:Y:S01]  /*a2a0*/  FMUL.FTZ R100, R180, -R122 ;  /* 0x8000007ab4647220 */ /* 0x000fe20000410000 */
[----:B------:R-:W-:Y:S01]  /*a2b0*/  FMUL.FTZ R121, R47, R28 ;  /* 0x0000001c2f797220 */ /* 0x000fe20000410000 */
[----:B------:R-:W-:Y:S01]  /*a2c0*/  FFMA.FTZ R149, R123, R128, -R149 ;  /* 0x000000807b957223 */ /* 0x000fe20000010895 */
[----:B------:R-:W-:Y:S01]  /*a2d0*/  FMUL.FTZ R151, R122, R29 ;  /* 0x0000001d7a977220 */ /* 0x000fe20000410000 */
[C---:B------:R-:W-:Y:S01]  /*a2e0*/  FFMA.FTZ R125, R181.reuse, R120, -R100 ;  /* 0x00000078b57d7223 */ /* 0x040fe20000010864 */
[----:B------:R-:W-:Y:S01]  /*a2f0*/  FFMA.FTZ R100, R181, R122, R103 ;  /* 0x0000007ab5647223 */ /* 0x000fe20000010067 */
[----:B------:R0:W-:Y:S01]  /*a300*/  STS [R117+0x4240], R130 ;  /* 0x0042408275007388 */ /* 0x0001e20000000800 */
[----:B------:R-:W-:Y:S01]  /*a310*/  FFMA.FTZ R103, R123, R124, R126 ;  /* 0x0000007c7b677223 */ /* 0x000fe2000001007e */
[----:B------:R-:W-:Y:S01]  /*a320*/  FADD.FTZ R125, R146, R125 ;  /* 0x0000007d927d7221 */ /* 0x000fe20000010000 */
[----:B------:R-:W-:Y:S01]  /*a330*/  FADD.FTZ R147, -R147, R100 ;  /* 0x0000006493937221 */ /* 0x000fe20000010100 */
[CC--:B------:R-:W-:Y:S01]  /*a340*/  FFMA.FTZ R124, R99.reuse, -R121.reuse, R206 ;  /* 0x80000079637c7223 */ /* 0x0c0fe200000100ce */
[----:B------:R-:W-:Y:S01]  /*a350*/  FFMA.FTZ R123, R98, -R121, R207 ;  /* 0x80000079627b7223 */ /* 0x000fe200000100cf */
[----:B------:R-:W-:Y:S01]  /*a360*/  FMUL.FTZ R99, R99, R176 ;  /* 0x000000b063637220 */ /* 0x000fe20000410000 */
[C---:B------:R-:W-:Y:S01]  /*a370*/  FMUL.FTZ R100, R182.reuse, -R147 ;  /* 0x80000093b6647220 */ /* 0x040fe20000410000 */
[-C--:B------:R-:W-:Y:S01]  /*a380*/  FMUL.FTZ R182, R182, -R125.reuse ;  /* 0x8000007db6b67220 */ /* 0x080fe20000410000 */
[----:B------:R-:W-:Y:S01]  /*a390*/  FMUL.FTZ R121, R150, UR45 ;  /* 0x0000002d96797c20 */ /* 0x000fe20008410000 */
[-C--:B0-----:R-:W-:Y:S01]  /*a3a0*/  FMUL.FTZ R130, R176, R28.reuse ;  /* 0x0000001cb0827220 */ /* 0x081fe20000410000 */
[C---:B------:R-:W-:Y:S01]  /*a3b0*/  FFMA.FTZ R131, R183.reuse, R125, -R100 ;  /* 0x0000007db7837223 */ /* 0x040fe20000010864 */
[----:B------:R-:W-:Y:S01]  /*a3c0*/  FFMA.FTZ R134, R183, R147, R182 ;  /* 0x00000093b7867223 */ /* 0x000fe200000100b6 */
[----:B------:R-:W-:Y:S01]  /*a3d0*/  FMUL.FTZ R100, R150, R28 ;  /* 0x0000001c96647220 */ /* 0x000fe20000410000 */
[----:B------:R-:W-:Y:S01]  /*a3e0*/  FFMA.FTZ R98, R98, R150, R99 ;  /* 0x0000009662627223 */ /* 0x000fe20000010063 */
[----:B------:R-:W-:Y:S01]  /*a3f0*/  FADD.FTZ R131, R144, R131 ;  /* 0x0000008390837221 */ /* 0x000fe20000010000 */
[----:B------:R-:W-:Y:S01]  /*a400*/  FMUL.FTZ R144, R124, R130 ;  /* 0x000000827c907220 */ /* 0x000fe20000410000 */
[----:B------:R-:W-:Y:S01]  /*a410*/  FADD.FTZ R134, -R145, R134 ;  /* 0x0000008691867221 */ /* 0x000fe20000010100 */
[----:B------:R-:W-:Y:S01]  /*a420*/  FFMA.FTZ R121, R176, UR43, -R121 ;  /* 0x0000002bb0797c23 */ /* 0x000fe20008010879 */
[-C--:B------:R-:W-:Y:S01]  /*a430*/  FMUL.FTZ R145, R124, R100.reuse ;  /* 0x000000647c917220 */ /* 0x080fe20000410000 */
[-C--:B------:R-:W-:Y:S01]  /*a440*/  FFMA.FTZ R144, R123, R100.reuse, R144 ;  /* 0x000000647b907223 */ /* 0x080fe20000010090 */
[----:B------:R-:W-:Y:S01]  /*a450*/  FMUL.FTZ R132, R47, R100 ;  /* 0x000000642f847220 */ /* 0x000fe20000410000 */
[----:B------:R-:W-:Y:S01]  /*a460*/  FMUL.FTZ R99, R176, UR45 ;  /* 0x0000002db0637c20 */ /* 0x000fe20008410000 */
[C---:B------:R-:W-:Y:S01]  /*a470*/  FMUL.FTZ R100, R184.reuse, -R131 ;  /* 0x80000083b8647220 */ /* 0x040fe20000410000 */
[-C--:B------:R-:W-:Y:S01]  /*a480*/  FMUL.FTZ R184, R184, -R134.reuse ;  /* 0x80000086b8b87220 */ /* 0x080fe20000410000 */
[----:B------:R-:W-:Y:S01]  /*a490*/  FMUL.FTZ R128, R124, R121 ;  /* 0x000000797c807220 */ /* 0x000fe20000410000 */
[----:B------:R-:W-:Y:S01]  /*a4a0*/  FFMA.FTZ R126, R150, UR43, R99 ;  /* 0x0000002b967e7c23 */ /* 0x000fe20008010063 */
[C---:B------:R-:W-:Y:S01]  /*a4b0*/  FFMA.FTZ R124, R185.reuse, R134, R100 ;  /* 0x00000086b97c7223 */ /* 0x040fe20000010064 */
[----:B------:R-:W-:Y:S01]  /*a4c0*/  FFMA.FTZ R99, R185, R131, -R184 ;  /* 0x00000083b9637223 */ /* 0x000fe200000108b8 */
[----:B------:R-:W-:Y:S01]  /*a4d0*/  FMUL.FTZ R121, R46, R29 ;  /* 0x0000001d2e797220 */ /* 0x000fe20000410000 */
[----:B------:R-:W-:Y:S01]  /*a4e0*/  FFMA.FTZ R145, R123, R130, -R145 ;  /* 0x000000827b917223 */ /* 0x000fe20000010891 */
[----:B------:R-:W-:Y:S01]  /*a4f0*/  FADD.FTZ R143, -R143, R124 ;  /* 0x0000007c8f8f7221 */ /* 0x000fe20000010100 */
[----:B------:R-:W-:Y:S01]  /*a500*/  FADD.FTZ R99, R142, R99 ;  /* 0x000000638e637221 */ /* 0x000fe20000010000 */
[----:B------:R-:W-:Y:S01]  /*a510*/  FFMA.FTZ R100, R123, R126, R128 ;  /* 0x0000007e7b647223 */ /* 0x000fe20000010080 */
[C---:B------:R-:W-:Y:S01]  /*a520*/  FFMA.FTZ R123, R97.reuse, -R121, R218 ;  /* 0x80000079617b7223 */ /* 0x040fe200000100da */
[----:B------:R-:W-:Y:S01]  /*a530*/  FMUL.FTZ R97, R97, R122 ;  /* 0x0000007a61617220 */ /* 0x000fe20000410000 */
[C---:B------:R-:W-:Y:S01]  /*a540*/  FMUL.FTZ R124, R186.reuse, -R143 ;  /* 0x8000008fba7c7220 */ /* 0x040fe20000410000 */
[----:B------:R-:W-:Y:S01]  /*a550*/  FMUL.FTZ R186, R186, -R99 ;  /* 0x80000063baba7220 */ /* 0x000fe20000410000 */
[C---:B------:R-:W-:Y:S01]  /*a560*/  FFMA.FTZ R126, R96.reuse, -R121, R219 ;  /* 0x80000079607e7223 */ /* 0x040fe200000100db */
[----:B------:R-:W-:Y:S01]  /*a570*/  FFMA.FTZ R97, R96, R120, R97 ;  /* 0x0000007860617223 */ /* 0x000fe20000010061 */
[C---:B------:R-:W-:Y:S01]  /*a580*/  FFMA.FTZ R121, R187.reuse, R99, -R124 ;  /* 0x00000063bb797223 */ /* 0x040fe2000001087c */
[----:B------:R-:W-:Y:S01]  /*a590*/  FFMA.FTZ R96, R187, R143, R186 ;  /* 0x0000008fbb607223 */ /* 0x000fe200000100ba */
[----:B------:R-:W-:Y:S01]  /*a5a0*/  FFMA.FTZ R124, R122, UR43, -R129 ;  /* 0x0000002b7a7c7c23 */ /* 0x000fe20008010881 */
[----:B------:R-:W-:Y:S01]  /*a5b0*/  FFMA.FTZ R127, R120, UR43, R127 ;  /* 0x0000002b787f7c23 */ /* 0x000fe2000801007f */
[----:B------:R-:W-:Y:S01]  /*a5c0*/  FADD.FTZ R196, R196, R121 ;  /* 0x00000079c4c47221 */ /* 0x000fe20000010000 */
[----:B------:R-:W-:Y:S01]  /*a5d0*/  FADD.FTZ R96, -R197, R96 ;  /* 0x00000060c5607221 */ /* 0x000fe20000010100 */
[----:B------:R-:W-:Y:S01]  /*a5e0*/  FMUL.FTZ R133, R120, R29 ;  /* 0x0000001d78857220 */ /* 0x000fe20000410000 */
[C---:B------:R-:W-:Y:S01]  /*a5f0*/  FMUL.FTZ R165, R123.reuse, R151 ;  /* 0x000000977ba57220 */ /* 0x040fe20000410000 */
[C---:B------:R-:W-:Y:S01]  /*a600*/  FMUL.FTZ R121, R188.reuse, -R196 ;  /* 0x800000c4bc797220 */ /* 0x040fe20000410000 */
[----:B------:R-:W-:Y:S01]  /*a610*/  FMUL.FTZ R120, R188, -R96 ;  /* 0x80000060bc787220 */ /* 0x000fe20000410000 */
[C---:B------:R-:W-:Y:S01]  /*a620*/  FMUL.FTZ R129, R123.reuse, R124 ;  /* 0x0000007c7b817220 */ /* 0x040fe20000410000 */
[----:B------:R-:W-:Y:S01]  /*a630*/  FMUL.FTZ R167, R123, R133 ;  /* 0x000000857ba77220 */ /* 0x000fe20000410000 */
[----:B------:R-:W-:Y:S01]  /*a640*/  FMUL.FTZ R122, R45, R26 ;  /* 0x0000001a2d7a7220 */ /* 0x000fe20000410000 */
[C---:B------:R-:W-:Y:S01]  /*a650*/  FFMA.FTZ R123, R189.reuse, R196, -R120 ;  /* 0x000000c4bd7b7223 */ /* 0x040fe20000010878 */
[----:B------:R-:W-:Y:S01]  /*a660*/  FFMA.FTZ R120, R189, R96, R121 ;  /* 0x00000060bd787223 */ /* 0x000fe20000010079 */
[----:B------:R0:W-:Y:S01]  /*a670*/  STS [R117+0x4238], R132 ;  /* 0x0042388475007388 */ /* 0x0001e20000000800 */
[----:B------:R-:W-:Y:S01]  /*a680*/  FFMA.FTZ R121, R126, R127, R129 ;  /* 0x0000007f7e797223 */ /* 0x000fe20000010081 */
[----:B------:R-:W-:Y:S01]  /*a690*/  FADD.FTZ R123, R194, R123 ;  /* 0x0000007bc27b7221 */ /* 0x000fe20000010000 */
[----:B------:R-:W-:Y:S01]  /*a6a0*/  FADD.FTZ R195, -R195, R120 ;  /* 0x00000078c3c37221 */ /* 0x000fe20000010100 */
[----:B------:R-:W-:Y:S01]  /*a6b0*/  FMUL.FTZ R146, R47, R130 ;  /* 0x000000822f927220 */ /* 0x000fe20000410000 */
[----:B------:R-:W-:Y:S01]  /*a6c0*/  FMUL.FTZ R130, R46, R151 ;  /* 0x000000972e827220 */ /* 0x000fe20000410000 */
[C---:B------:R-:W-:Y:S01]  /*a6d0*/  FMUL.FTZ R124, R95.reuse, R147 ;  /* 0x000000935f7c7220 */ /* 0x040fe20000410000 */
[C---:B------:R-:W-:Y:S01]  /*a6e0*/  FMUL.FTZ R120, R190.reuse, -R195 ;  /* 0x800000c3be787220 */ /* 0x040fe20000410000 */
[-C--:B------:R-:W-:Y:S01]  /*a6f0*/  FMUL.FTZ R190, R190, -R123.reuse ;  /* 0x8000007bbebe7220 */ /* 0x080fe20000410000 */
[-C--:B------:R-:W-:Y:S01]  /*a700*/  FFMA.FTZ R95, R95, -R122.reuse, R220 ;  /* 0x8000007a5f5f7223 */ /* 0x080fe200000100dc */
[----:B------:R-:W-:Y:S01]  /*a710*/  FFMA.FTZ R172, R94, -R122, R221 ;  /* 0x8000007a5eac7223 */ /* 0x000fe200000100dd */
[C---:B------:R-:W-:Y:S01]  /*a720*/  FFMA.FTZ R127, R191.reuse, R123, -R120 ;  /* 0x0000007bbf7f7223 */ /* 0x040fe20000010878 */
[----:B0-----:R-:W-:Y:S01]  /*a730*/  FFMA.FTZ R132, R191, R195, R190 ;  /* 0x000000c3bf847223 */ /* 0x001fe200000100be */
[----:B------:R-:W-:Y:S01]  /*a740*/  FMUL.FTZ R120, R147, UR45 ;  /* 0x0000002d93787c20 */ /* 0x000fe20008410000 */
[----:B------:R-:W-:Y:S01]  /*a750*/  FMUL.FTZ R129, R48, R33 ;  /* 0x0000002130817220 */ /* 0x000fe20000410000 */
[----:B------:R-:W-:Y:S01]  /*a760*/  FMUL.FTZ R122, R125, UR45 ;  /* 0x0000002d7d7a7c20 */ /* 0x000fe20008410000 */
[----:B------:R-:W-:Y:S01]  /*a770*/  FMUL.FTZ R128, R46, R133 ;  /* 0x000000852e807220 */ /* 0x000fe20000410000 */
[----:B------:R-:W-:Y:S01]  /*a780*/  FADD.FTZ R132, -R193, R132 ;  /* 0x00000084c1847221 */ /* 0x000fe20000010100 */
[----:B------:R-:W-:Y:S01]  /*a790*/  FADD.FTZ R192, R192, R127 ;  /* 0x0000007fc0c07221 */ /* 0x000fe20000010000 */
[----:B------:R-:W-:Y:S01]  /*a7a0*/  FFMA.FTZ R181, R125, UR43, R120 ;  /* 0x0000002b7db57c23 */ /* 0x000fe20008010078 */
[----:B------:R0:W-:Y:S01]  /*a7b0*/  STS [R117+0x4234], R130 ;  /* 0x0042348275007388 */ /* 0x0001e20000000800 */
[----:B------:R-:W-:Y:S01]  /*a7c0*/  FFMA.FTZ R94, R94, R125, R124 ;  /* 0x0000007d5e5e7223 */ /* 0x000fe2000001007c */
[----:B------:R-:W-:Y:S01]  /*a7d0*/  FMUL.FTZ R127, R49, R30 ;  /* 0x0000001e317f7220 */ /* 0x000fe20000410000 */
[-C--:B------:R-:W-:Y:S01]  /*a7e0*/  FMUL.FTZ R120, R125, R26.reuse ;  /* 0x0000001a7d787220 */ /* 0x080fe20000410000 */
[C---:B------:R-:W-:Y:S01]  /*a7f0*/  FFMA.FTZ R122, R147.reuse, UR43, -R122 ;  /* 0x0000002b937a7c23 */ /* 0x040fe2000801087a */
[----:B------:R-:W-:Y:S01]  /*a800*/  FMUL.FTZ R124, R147, R26 ;  /* 0x0000001a937c7220 */ /* 0x000fe20000410000 */
[----:B------:R-:W-:Y:S01]  /*a810*/  FMUL.FTZ R147, R132, R33 ;  /* 0x0000002184937220 */ /* 0x000fe20000410000 */
[----:B------:R1:W-:Y:S01]  /*a820*/  STS [R117+0x4230], R128 ;  /* 0x0042308075007388 */ /* 0x0003e20000000800 */
[----:B------:R-:W-:Y:S01]  /*a830*/  FFMA.FTZ R142, R126, R133, R165 ;  /* 0x000000857e8e7223 */ /* 0x000fe200000100a5 */
[----:B------:R-:W-:Y:S01]  /*a840*/  FMUL.FTZ R125, R95, R120 ;  /* 0x000000785f7d7220 */ /* 0x000fe20000410000 */
[-C--:B0-----:R-:W-:Y:S01]  /*a850*/  FFMA.FTZ R130, R84, -R129.reuse, R231 ;  /* 0x8000008154827223 */ /* 0x081fe200000100e7 */
[----:B------:R-:W-:Y:S01]  /*a860*/  FFMA.FTZ R129, R85, -R129, R230 ;  /* 0x8000008155817223 */ /* 0x000fe200000100e6 */
[----:B------:R0:W-:Y:S01]  /*a870*/  STS [R117+0x423c], R146 ;  /* 0x00423c9275007388 */ /* 0x0001e20000000800 */
[C---:B------:R-:W-:Y:S01]  /*a880*/  FMUL.FTZ R165, R95.reuse, R124 ;  /* 0x0000007c5fa57220 */ /* 0x040fe20000410000 */
[----:B------:R-:W-:Y:S01]  /*a890*/  FMUL.FTZ R183, R95, R122 ;  /* 0x0000007a5fb77220 */ /* 0x000fe20000410000 */
[----:B------:R-:W-:Y:S01]  /*a8a0*/  FMUL.FTZ R150, R195, R30 ;  /* 0x0000001ec3967220 */ /* 0x000fe20000410000 */
[----:B------:R-:W-:Y:S01]  /*a8b0*/  FMUL.FTZ R95, R129, R147 ;  /* 0x00000093815f7220 */ /* 0x000fe20000410000 */
[-C--:B-1----:R-:W-:Y:S01]  /*a8c0*/  FFMA.FTZ R128, R86, -R127.reuse, R229 ;  /* 0x8000007f56807223 */ /* 0x082fe200000100e5 */
[----:B------:R-:W-:Y:S01]  /*a8d0*/  FFMA.FTZ R127, R87, -R127, R228 ;  /* 0x8000007f577f7223 */ /* 0x000fe200000100e4 */
[C---:B------:R-:W-:Y:S01]  /*a8e0*/  FFMA.FTZ R166, R172.reuse, R124, -R125 ;  /* 0x0000007caca67223 */ /* 0x040fe2000001087d */
[----:B------:R-:W-:Y:S01]  /*a8f0*/  FMUL.FTZ R164, R123, R30 ;  /* 0x0000001e7ba47220 */ /* 0x000fe20000410000 */
[----:B------:R-:W-:Y:S01]  /*a900*/  FFMA.FTZ R165, R172, R120, R165 ;  /* 0x00000078aca57223 */ /* 0x000fe200000100a5 */
[----:B0-----:R-:W-:Y:S01]  /*a910*/  FFMA.FTZ R146, R126, R151, -R167 ;  /* 0x000000977e927223 */ /* 0x001fe200000108a7 */
[----:B------:R-:W-:Y:S01]  /*a920*/  FMUL.FTZ R151, R192, R33 ;  /* 0x00000021c0977220 */ /* 0x000fe20000410000 */
[----:B------:R-:W-:Y:S01]  /*a930*/  FMUL.FTZ R125, R127, R150 ;  /* 0x000000967f7d7220 */ /* 0x000fe20000410000 */
[----:B------:R-:W-:Y:S01]  /*a940*/  FMUL.FTZ R170, R45, R120 ;  /* 0x000000782daa7220 */ /* 0x000fe20000410000 */
[----:B------:R-:W-:Y:S01]  /*a950*/  FMUL.FTZ R122, R51, R32 ;  /* 0x00000020337a7220 */ /* 0x000fe20000410000 */
[----:B------:R-:W-:Y:S01]  /*a960*/  FFMA.FTZ R95, R130, R151, R95 ;  /* 0x00000097825f7223 */ /* 0x000fe2000001005f */
[----:B------:R-:W-:Y:S01]  /*a970*/  FFMA.FTZ R120, R128, R164, R125 ;  /* 0x000000a480787223 */ /* 0x000fe2000001007d */
[-C--:B------:R-:W-:Y:S01]  /*a980*/  FMUL.FTZ R125, R50, R35.reuse ;  /* 0x00000023327d7220 */ /* 0x080fe20000410000 */
[----:B------:R-:W-:Y:S01]  /*a990*/  FMUL.FTZ R167, R96, R35 ;  /* 0x0000002360a77220 */ /* 0x000fe20000410000 */
[----:B------:R-:W-:Y:S01]  /*a9a0*/  FADD.FTZ R95, RZ, R95 ;  /* 0x0000005fff5f7221 */ /* 0x000fe20000010000 */
[----:B------:R-:W-:Y:S01]  /*a9b0*/  FMUL.FTZ R174, R45, R124 ;  /* 0x0000007c2dae7220 */ /* 0x000fe20000410000 */
[-C--:B------:R-:W-:Y:S01]  /*a9c0*/  FFMA.FTZ R126, R88, -R125.reuse, R227 ;  /* 0x8000007d587e7223 */ /* 0x080fe200000100e3 */
[----:B------:R-:W-:Y:S01]  /*a9d0*/  FFMA.FTZ R125, R89, -R125, R226 ;  /* 0x8000007d597d7223 */ /* 0x000fe200000100e2 */
[----:B------:R-:W-:Y:S01]  /*a9e0*/  FADD.FTZ R168, R95, R120 ;  /* 0x000000785fa87221 */ /* 0x000fe20000010000 */
[----:B------:R-:W-:Y:S01]  /*a9f0*/  FMUL.FTZ R95, R129, R151 ;  /* 0x00000097815f7220 */ /* 0x000fe20000410000 */
[-C--:B------:R-:W-:Y:S01]  /*aa00*/  FFMA.FTZ R124, R90, -R122.reuse, R225 ;  /* 0x8000007a5a7c7223 */ /* 0x080fe200000100e1 */
[----:B------:R-:W-:Y:S01]  /*aa10*/  FFMA.FTZ R122, R91, -R122, R224 ;  /* 0x8000007a5b7a7223 */ /* 0x000fe200000100e0 */
[----:B------:R-:W-:Y:S01]  /*aa20*/  FMUL.FTZ R169, R196, R35 ;  /* 0x00000023c4a97220 */ /* 0x000fe20000410000 */
[----:B------:R-:W-:Y:S01]  /*aa30*/  FMUL.FTZ R133, R127, R164 ;  /* 0x000000a47f857220 */ /* 0x000fe20000410000 */
[----:B------:R-:W-:Y:S01]  /*aa40*/  FFMA.FTZ R95, R130, R147, -R95 ;  /* 0x00000093825f7223 */ /* 0x000fe2000001085f */
[----:B------:R-:W-:Y:S01]  /*aa50*/  FMUL.FTZ R175, R125, R167 ;  /* 0x000000a77daf7220 */ /* 0x000fe20000410000 */
[-C--:B------:R-:W-:Y:S01]  /*aa60*/  FMUL.FTZ R171, R143, R32.reuse ;  /* 0x000000208fab7220 */ /* 0x080fe20000410000 */
[----:B------:R-:W-:Y:S01]  /*aa70*/  FMUL.FTZ R173, R99, R32 ;  /* 0x0000002063ad7220 */ /* 0x000fe20000410000 */
[----:B------:R-:W-:Y:S01]  /*aa80*/  FFMA.FTZ R120, R128, R150, -R133 ;  /* 0x0000009680787223 */ /* 0x000fe20000010885 */
[----:B------:R-:W-:Y:S01]  /*aa90*/  FADD.FTZ R95, RZ, R95 ;  /* 0x0000005fff5f7221 */ /* 0x000fe20000010000 */
[----:B------:R-:W-:Y:S01]  /*aaa0*/  FFMA.FTZ R175, R126, R169, R175 ;  /* 0x000000a97eaf7223 */ /* 0x000fe200000100af */
[----:B------:R-:W-:Y:S01]  /*aab0*/  FMUL.FTZ R179, R122, R171 ;  /* 0x000000ab7ab37220 */ /* 0x000fe20000410000 */
[----:B------:R0:W-:Y:S01]  /*aac0*/  STS [R117+0x4228], R170 ;  /* 0x004228aa75007388 */ /* 0x0001e20000000800 */
[----:B------:R-:W-:Y:S01]  /*aad0*/  FMUL.FTZ R177, R125, R169 ;  /* 0x000000a97db17220 */ /* 0x000fe20000410000 */
[----:B------:R-:W-:Y:S01]  /*aae0*/  FADD.FTZ R133, R95, R120 ;  /* 0x000000785f857221 */ /* 0x000fe20000010000 */
[----:B------:R-:W-:Y:S01]  /*aaf0*/  FADD.FTZ R175, R168, R175 ;  /* 0x000000afa8af7221 */ /* 0x000fe20000010000 */
[----:B------:R-:W-:Y:S01]  /*ab00*/  FMUL.FTZ R95, R44, R27 ;  /* 0x0000001b2c5f7220 */ /* 0x000fe20000410000 */
[----:B------:R-:W-:Y:S01]  /*ab10*/  FFMA.FTZ R168, R126, R167, -R177 ;  /* 0x000000a77ea87223 */ /* 0x000fe200000108b1 */
[----:B------:R-:W-:Y:S01]  /*ab20*/  FFMA.FTZ R120, R172, R181, R183 ;  /* 0x000000b5ac787223 */ /* 0x000fe200000100b7 */
[----:B------:R-:W-:Y:S01]  /*ab30*/  FMUL.FTZ R177, R131, R27 ;  /* 0x0000001b83b17220 */ /* 0x000fe20000410000 */
[----:B------:R-:W-:Y:S01]  /*ab40*/  FFMA.FTZ R172, R93, -R95, R222 ;  /* 0x8000005f5dac7223 */ /* 0x000fe200000100de */
[----:B------:R-:W-:Y:S01]  /*ab50*/  FADD.FTZ R133, R133, R168 ;  /* 0x000000a885857221 */ /* 0x000fe20000010000 */
[----:B0-----:R-:W-:Y:S01]  /*ab60*/  FFMA.FTZ R170, R124, R173, R179 ;  /* 0x000000ad7caa7223 */ /* 0x001fe200000100b3 */
[----:B------:R-:W-:Y:S01]  /*ab70*/  FMUL.FTZ R179, R134, R27 ;  /* 0x0000001b86b37220 */ /* 0x000fe20000410000 */
[----:B------:R-:W-:Y:S01]  /*ab80*/  FFMA.FTZ R95, R92, -R95, R223 ;  /* 0x8000005f5c5f7223 */ /* 0x000fe200000100df */
[----:B------:R-:W-:Y:S01]  /*ab90*/  FMUL.FTZ R176, R172, R177 ;  /* 0x000000b1acb07220 */ /* 0x000fe20000410000 */
[----:B------:R-:W-:Y:S01]  /*aba0*/  FADD.FTZ R170, R175, R170 ;  /* 0x000000aaafaa7221 */ /* 0x000fe20000010000 */
[----:B------:R-:W-:Y:S01]  /*abb0*/  FMUL.FTZ R175, R122, R173 ;  /* 0x000000ad7aaf7220 */ /* 0x000fe20000410000 */
[----:B------:R0:W-:Y:S01]  /*abc0*/  STS [R117+0x422c], R174 ;  /* 0x00422cae75007388 */ /* 0x0001e20000000800 */
[----:B------:R-:W-:Y:S01]  /*abd0*/  FFMA.FTZ R181, R95, R179, -R176 ;  /* 0x000000b35fb57223 */ /* 0x000fe200000108b0 */
[C---:B------:R-:W-:Y:S01]  /*abe0*/  FMUL.FTZ R164, R49.reuse, R164 ;  /* 0x000000a431a47220 */ /* 0x040fe20000410000 */
[----:B------:R-:W-:Y:S01]  /*abf0*/  FFMA.FTZ R168, R124, R171, -R175 ;  /* 0x000000ab7ca87223 */ /* 0x000fe200000108af */
[----:B------:R-:W-:Y:S01]  /*ac00*/  FMUL.FTZ R150, R49, R150 ;  /* 0x0000009631967220 */ /* 0x000fe20000410000 */
[----:B------:R-:W-:Y:S01]  /*ac10*/  IADD3 R183, R18, 0x580, RZ ;  /* 0x0000058012b77810 */ /* 0x000fe20007ffe0ff */
[----:B------:R-:W-:Y:S01]  /*ac20*/  FFMA.FTZ R208, -R9, R208, -RZ ;  /* 0x000000d009d07223 */ /* 0x000fe200000109ff */
[----:B------:R-:W-:Y:S01]  /*ac30*/  FADD.FTZ R168, R133, R168 ;  /* 0x000000a885a87221 */ /* 0x000fe20000010000 */
[----:B------:R-:W-:Y:S01]  /*ac40*/  FMUL.FTZ R133, R93, R134 ;  /* 0x000000865d857220 */ /* 0x000fe20000410000 */
[----:B------:R-:W-:Y:S01]  /*ac50*/  FMUL.FTZ R93, R131, UR45 ;  /* 0x0000002d835d7c20 */ /* 0x000fe20008410000 */
[----:B0-----:R-:W-:Y:S01]  /*ac60*/  FMUL.FTZ R174, R172, R179 ;  /* 0x000000b3acae7220 */ /* 0x001fe20000410000 */
[----:B------:R-:W-:Y:S01]  /*ac70*/  FADD.FTZ R181, R168, R181 ;  /* 0x000000b5a8b57221 */ /* 0x000fe20000010000 */
[----:B------:R-:W-:Y:S01]  /*ac80*/  FFMA.FTZ R133, R92, R131, R133 ;  /* 0x000000835c857223 */ /* 0x000fe20000010085 */
[CC--:B------:R-:W-:Y:S01]  /*ac90*/  FMUL.FTZ R92, R44.reuse, R177.reuse ;  /* 0x000000b12c5c7220 */ /* 0x0c0fe20000410000 */
[----:B------:R-:W-:Y:S01]  /*aca0*/  FFMA.FTZ R175, R95, R177, R174 ;  /* 0x000000b15faf7223 */ /* 0x000fe200000100ae */
[----:B------:R-:W-:Y:S01]  /*acb0*/  FADD.FTZ R181, R181, R166 ;  /* 0x000000a6b5b57221 */ /* 0x000fe20000010000 */
[----:B------:R-:W-:Y:S01]  /*acc0*/  FMUL.FTZ R166, R44, R179 ;  /* 0x000000b32ca67220 */ /* 0x000fe20000410000 */
[----:B------:R-:W-:Y:S01]  /*acd0*/  STS [R117+0x4208], R164 ;  /* 0x004208a475007388 */ /* 0x000fe20000000800 */
[----:B------:R-:W-:Y:S01]  /*ace0*/  FADD.FTZ R170, R170, R175 ;  /* 0x000000afaaaa7221 */ /* 0x000fe20000010000 */
[----:B------:R-:W-:Y:S01]  /*acf0*/  FADD.FTZ R146, R181, R146 ;  /* 0x00000092b5927221 */ /* 0x000fe20000010000 */
[----:B------:R-:W-:Y:S01]  /*ad00*/  FFMA.FTZ R93, R134, UR43, -R93 ;  /* 0x0000002b865d7c23 */ /* 0x000fe2000801085d */
[----:B------:R0:W-:Y:S01]  /*ad10*/  STS [R117+0x4220], R92 ;  /* 0x0042205c75007388 */ /* 0x0001e20000000800 */
[----:B------:R-:W-:Y:S01]  /*ad20*/  FADD.FTZ R165, R170, R165 ;  /* 0x000000a5aaa57221 */ /* 0x000fe20000010000 */
[----:B------:R-:W-:Y:S01]  /*ad30*/  FADD.FTZ R146, R146, R145 ;  /* 0x0000009192927221 */ /* 0x000fe20000010000 */
[----:B------:R-:W-:Y:S01]  /*ad40*/  FMUL.FTZ R134, R134, UR45 ;  /* 0x0000002d86867c20 */ /* 0x000fe20008410000 */
[----:B------:R-:W-:Y:S01]  /*ad50*/  STS [R117+0x4224], R166 ;  /* 0x004224a675007388 */ /* 0x000fe20000000800 */
[----:B------:R-:W-:Y:S01]  /*ad60*/  FADD.FTZ R165, R165, R142 ;  /* 0x0000008ea5a57221 */ /* 0x000fe20000010000 */
[----:B------:R-:W-:Y:S01]  /*ad70*/  FADD.FTZ R149, R146, R149 ;  /* 0x0000009592957221 */ /* 0x000fe20000010000 */
[----:B------:R-:W-:Y:S01]  /*ad80*/  FMUL.FTZ R142, R51, R173 ;  /* 0x000000ad338e7220 */ /* 0x000fe20000410000 */
[C---:B------:R-:W-:Y:S01]  /*ad90*/  FMUL.FTZ R146, R50.reuse, R167 ;  /* 0x000000a732927220 */ /* 0x040fe20000410000 */
[----:B------:R-:W-:Y:S01]  /*ada0*/  FADD.FTZ R165, R165, R144 ;  /* 0x00000090a5a57221 */ /* 0x000fe20000010000 */
[----:B------:R-:W-:Y:S01]  /*adb0*/  FMUL.FTZ R144, R51, R171 ;  /* 0x000000ab33907220 */ /* 0x000fe20000410000 */
[----:B------:R-:W-:Y:S01]  /*adc0*/  FADD.FTZ R162, R149, R162 ;  /* 0x000000a295a27221 */ /* 0x000fe20000010000 */
[----:B------:R1:W-:Y:S01]  /*add0*/  STS [R117+0x4218], R142 ;  /* 0x0042188e75007388 */ /* 0x0003e20000000800 */
[----:B------:R-:W-:Y:S01]  /*ade0*/  FADD.FTZ R148, R165, R148 ;  /* 0x00000094a5947221 */ /* 0x000fe20000010000 */
[----:B0-----:R-:W-:Y:S01]  /*adf0*/  FMUL.FTZ R92, R50, R169 ;  /* 0x000000a9325c7220 */ /* 0x001fe20000410000 */
[----:B------:R-:W-:Y:S01]  /*ae00*/  FADD.FTZ R162, R162, R161 ;  /* 0x000000a1a2a27221 */ /* 0x000fe20000010000 */
[----:B------:R0:W-:Y:S01]  /*ae10*/  STS [R117+0x421c], R144 ;  /* 0x00421c9075007388 */ /* 0x0001e20000000800 */
[----:B------:R-:W-:Y:S01]  /*ae20*/  FADD.FTZ R163, R148, R163 ;  /* 0x000000a394a37221 */ /* 0x000fe20000010000 */
[----:B------:R-:W-:Y:S01]  /*ae30*/  FFMA.FTZ R131, R131, UR43, R134 ;  /* 0x0000002b83837c23 */ /* 0x000fe20008010086 */
[----:B------:R-:W-:Y:S01]  /*ae40*/  FADD.FTZ R141, R162, R141 ;  /* 0x0000008da28d7221 */ /* 0x000fe20000010000 */
[----:B------:R2:W-:Y:S01]  /*ae50*/  STS [R117+0x4210], R92 ;  /* 0x0042105c75007388 */ /* 0x0005e20000000800 */
[----:B------:R-:W-:Y:S01]  /*ae60*/  FADD.FTZ R160, R163, R160 ;  /* 0x000000a0a3a07221 */ /* 0x000fe20000010000 */
[----:B-1----:R-:W-:Y:S01]  /*ae70*/  FMUL.FTZ R142, R48, R151 ;  /* 0x00000097308e7220 */ /* 0x002fe20000410000 */
[----:B------:R-:W-:Y:S01]  /*ae80*/  FADD.FTZ R140, R141, R140 ;  /* 0x0000008c8d8c7221 */ /* 0x000fe20000010000 */
[----:B------:R-:W-:Y:S01]  /*ae90*/  STS [R117+0x4214], R146 ;  /* 0x0042149275007388 */ /* 0x000fe20000000800 */
[----:B------:R-:W-:Y:S01]  /*aea0*/  FADD.FTZ R160, R160, R159 ;  /* 0x0000009fa0a07221 */ /* 0x000fe20000010000 */
[----:B0-----:R-:W-:Y:S01]  /*aeb0*/  FMUL.FTZ R144, R48, R147 ;  /* 0x0000009330907220 */ /* 0x001fe20000410000 */
[----:B------:R-:W-:Y:S01]  /*aec0*/  FMUL.FTZ R134, R172, R93 ;  /* 0x0000005dac867220 */ /* 0x000fe20000410000 */
[----:B------:R-:W-:Y:S01]  /*aed0*/  STS [R117+0x420c], R150 ;  /* 0x00420c9675007388 */ /* 0x000fe20000000800 */
[----:B------:R-:W-:Y:S01]  /*aee0*/  FADD.FTZ R139, R160, R139 ;  /* 0x0000008ba08b7221 */ /* 0x000fe20000010000 */
[----:B--2---:R-:W-:Y:S01]  /*aef0*/  FADD.FTZ R92, R140, R137 ;  /* 0x000000898c5c7221 */ /* 0x004fe20000010000 */
[----:B------:R-:W-:Y:S01]  /*af00*/  IADD3 R151, R18, 0x240, RZ ;  /* 0x0000024012977810 */ /* 0x000fe20007ffe0ff */
[----:B------:R0:W-:Y:S01]  /*af10*/  STS [R117+0x4200], R142 ;  /* 0x0042008e75007388 */ /* 0x0001e20000000800 */
[----:B------:R-:W-:Y:S01]  /*af20*/  FADD.FTZ R93, R139, R138 ;  /* 0x0000008a8b5d7221 */ /* 0x000fe20000010000 */
[----:B------:R-:W-:Y:S01]  /*af30*/  FADD.FTZ R92, R92, R135 ;  /* 0x000000875c5c7221 */ /* 0x000fe20000010000 */
[C---:B------:R-:W-:Y:S01]  /*af40*/  IADD3 R135, R18.reuse, 0x40, RZ ;  /* 0x0000004012877810 */ /* 0x040fe20007ffe0ff */
[----:B------:R1:W-:Y:S01]  /*af50*/  STS [R117+0x4204], R144 ;  /* 0x0042049075007388 */ /* 0x0003e20000000800 */
[----:B------:R-:W-:Y:S01]  /*af60*/  IADD3 R159, R18, 0x280, RZ ;  /* 0x00000280129f7810 */ /* 0x000fe20007ffe0ff */
[----:B------:R-:W-:Y:S01]  /*af70*/  FMUL.FTZ R140, R0, R231 ;  /* 0x000000e7008c7220 */ /* 0x000fe20000410000 */
[C---:B------:R-:W-:Y:S01]  /*af80*/  IADD3 R161, R18.reuse, 0x2c0, RZ ;  /* 0x000002c012a17810 */ /* 0x040fe20007ffe0ff */
[----:B------:R-:W-:Y:S01]  /*af90*/  BAR.SYNC.DEFER_BLOCKING 0x0 ;  /* 0x0000000000007b1d */ /* 0x000fe20000010000 */
[C---:B------:R-:W-:Y:S01]  /*afa0*/  IADD3 R163, R18.reuse, 0x300, RZ ;  /* 0x0000030012a37810 */ /* 0x040fe20007ffe0ff */
[----:B------:R-:W-:Y:S01]  /*afb0*/  FADD.FTZ R93, R93, R136 ;  /* 0x000000885d5d7221 */ /* 0x000fe20000010000 */
        /* <DEDUP_REMOVED lines=21> */
[----:B------:R-:W2:Y:S01]  /*b110*/  LDS R249, [R250+0x4200] ;  /* 0x00420000faf97984 */ /* 0x000ea20000000800 */
[----:B------:R-:W-:Y:S01]  /*b120*/  IADD3 R149, R18, 0x1c0, RZ ;  /* 0x000001c012957810 */ /* 0x000fe20007ffe0ff */
[----:B------:R-:W-:Y:S01]  /*b130*/  FFMA.FTZ R214, -R12, R214, -RZ ;  /* 0x000000d60cd67223 */ /* 0x000fe200000109ff */
        /* <DEDUP_REMOVED lines=10> */
[----:B------:R-:W-:Y:S02]  /*b1e0*/  IADD3 R231, R18, 0x7c0, RZ ;  /* 0x000007c012e77810 */ /* 0x000fe40007ffe0ff */
[-C--:B------:R-:W-:Y:S02]  /*b1f0*/  LEA.HI.SX32 R160, R233, R18.reuse, 0x1b ;  /* 0x00000012e9a07211 */ /* 0x080fe400078fdaff */
[----:B------:R-:W-:-:S02]  /*b200*/  LEA.HI.SX32 R162, R151, R18, 0x1b ;  /* 0x0000001297a27211 */ /* 0x000fc400078fdaff */
[-C--:B------:R-:W-:Y:S02]  /*b210*/  LEA.HI.SX32 R136, R135, R18.reuse, 0x1b ;  /* 0x0000001287887211 */ /* 0x080fe400078fdaff */
[-C--:B------:R-:W-:Y:S02]  /*b220*/  LEA.HI.SX32 R164, R159, R18.reuse, 0x1b ;  /* 0x000000129fa47211 */ /* 0x080fe400078fdaff */
[-C--:B------:R-:W-:Y:S02]  /*b230*/  LEA.HI.SX32 R166, R161, R18.reuse, 0x1b ;  /* 0x00000012a1a67211 */ /* 0x080fe400078fdaff */
[-C--:B------:R-:W-:Y:S02]  /*b240*/  LEA.HI.SX32 R168, R163, R18.reuse, 0x1b ;  /* 0x00000012a3a87211 */ /* 0x080fe400078fdaff */
[-C--:B------:R-:W-:Y:S02]  /*b250*/  LEA.HI.SX32 R138, R137, R18.reuse, 0x1b ;  /* 0x00000012898a7211 */ /* 0x080fe400078fdaff */
[----:B0-----:R-:W-:-:S02]  /*b260*/  LEA.HI.SX32 R142, R139, R18, 0x1b ;  /* 0x000000128b8e7211 */ /* 0x001fc400078fdaff */
[-C--:B------:R-:W-:Y:S02]  /*b270*/  LEA.HI.SX32 R170, R165, R18.reuse, 0x1b ;  /* 0x00000012a5aa7211 */ /* 0x080fe400078fdaff */
[-C--:B------:R-:W-:Y:S02]  /*b280*/  LEA.HI.SX32 R172, R167, R18.reuse, 0x1b ;  /* 0x00000012a7ac7211 */ /* 0x080fe400078fdaff */
[-C--:B------:R-:W-:Y:S02]  /*b290*/  LEA.HI.SX32 R174, R169, R18.reuse, 0x1b ;  /* 0x00000012a9ae7211 */ /* 0x080fe400078fdaff */
[-C--:B------:R-:W-:Y:S02]  /*b2a0*/  LEA.HI.SX32 R176, R171, R18.reuse, 0x1b ;  /* 0x00000012abb07211 */ /* 0x080fe400078fdaff */
[-C--:B------:R-:W-:Y:S02]  /*b2b0*/  LEA.HI.SX32 R178, R173, R18.reuse, 0x1b ;  /* 0x00000012adb27211 */ /* 0x080fe400078fdaff */
        /* <DEDUP_REMOVED lines=19> */
[-C--:B------:R-:W-:Y:S01]  /*b3f0*/  LEA R135, R136, R21.reuse, 0x2 ;  /* 0x0000001588877211 */ /* 0x080fe200078e10ff */
[----:B------:R-:W0:Y:S01]  /*b400*/  LDS R189, [R151+0x4a00] ;  /* 0x004a000097bd7984 */ /* 0x000e220000000800 */
[-C--:B------:R-:W-:Y:S02]  /*b410*/  LEA R160, R164, R21.reuse, 0x2 ;  /* 0x00000015a4a07211 */ /* 0x080fe400078e10ff */
[-C--:B------:R-:W-:Y:S02]  /*b420*/  LEA R161, R166, R21.reuse, 0x2 ;  /* 0x00000015a6a17211 */ /* 0x080fe400078e10ff */
[-C--:B------:R-:W-:Y:S01]  /*b430*/  LEA R162, R168, R21.reuse, 0x2 ;  /* 0x00000015a8a27211 */ /* 0x080fe200078e10ff */
[----:B------:R-:W1:Y:S01]  /*b440*/  LDS R191, [R160+0x4c00] ;  /* 0x004c0000a0bf7984 */ /* 0x000e620000000800 */
        /* <DEDUP_REMOVED lines=39> */
[----:B------:R-:W-:Y:S02]  /*b6c0*/  LEA R181, R244, R21, 0x2 ;  /* 0x00000015f4b57211 */ /* 0x000fe400078e10ff */
[----:B------:R-:W-:Y:S01]  /*b6d0*/  MOV R141, UR42 ;  /* 0x0000002a008d7c02 */ /* 0x000fe20008000f00 */
        /* <DEDUP_REMOVED lines=22> */
[----:B--2---:R-:W-:-:S03]  /*b840*/  FMUL.FTZ R146, R7, R219 ;  /* 0x000000db07927220 */ /* 0x004fc60000410000 */
[----:B------:R2:W-:Y:S01]  /*b850*/  STS [R117+0x6320], R140 ;  /* 0x0063208c75007388 */ /* 0x0005e20000000800 */
[----:B-1----:R-:W-:-:S03]  /*b860*/  FMUL.FTZ R144, R6, R221 ;  /* 0x000000dd06907220 */ /* 0x002fc60000410000 */
[----:B------:R1:W-:Y:S01]  /*b870*/  STS [R117+0x6330], R146 ;  /* 0x0063309275007388 */ /* 0x0003e20000000800 */
[----:B-----5:R-:W-:-:S03]  /*b880*/  FMUL.FTZ R148, R8, R207 ;  /* 0x000000cf08947220 */ /* 0x020fc60000410000 */
[----:B------:R5:W-:Y:S01]  /*b890*/  STS [R117+0x6344], R208 ;  /* 0x006344d075007388 */ /* 0x000be20000000800 */
[----:B--2---:R-:W-:Y:S01]  /*b8a0*/  FMUL.FTZ R140, R9, R209 ;  /* 0x000000d1098c7220 */ /* 0x004fe20000410000 */
[----:B------:R-:W-:Y:S02]  /*b8b0*/  FMUL.FTZ R209, R96, UR45 ;  /* 0x0000002d60d17c20 */ /* 0x000fe40008410000 */
[----:B------:R2:W-:Y:S01]  /*b8c0*/  STS [R117+0x6324], R222 ;  /* 0x006324de75007388 */ /* 0x0005e20000000800 */
[----:B-1----:R-:W-:Y:S01]  /*b8d0*/  FMUL.FTZ R146, R12, R215 ;  /* 0x000000d70c927220 */ /* 0x002fe20000410000 */
[----:B------:R-:W-:Y:S02]  /*b8e0*/  FFMA.FTZ R209, R196, UR43, R209 ;  /* 0x0000002bc4d17c23 */ /* 0x000fe400080100d1 */
[----:B------:R1:W-:Y:S01]  /*b8f0*/  STS [R117+0x6340], R140 ;  /* 0x0063408c75007388 */ /* 0x0003e20000000800 */
[----:B-----5:R-:W-:-:S03]  /*b900*/  FMUL.FTZ R208, R15, R199 ;  /* 0x000000c70fd07220 */ /* 0x020fc60000410000 */
[----:B------:R5:W-:Y:S01]  /*b910*/  STS [R117+0x6328], R144 ;  /* 0x0063289075007388 */ /* 0x000be20000000800 */
[----:B--2---:R-:W-:-:S03]  /*b920*/  FMUL.FTZ R222, R10, R211 ;  /* 0x000000d30ade7220 */ /* 0x004fc60000410000 */
        /* <DEDUP_REMOVED lines=8> */
[----:B--2---:R-:W-:-:S03]  /*b9b0*/  FMUL.FTZ R148, R13, R217 ;  /* 0x000000d90d947220 */ /* 0x004fc60000410000 */
[----:B------:R2:W-:Y:S01]  /*b9c0*/  STS [R117+0x636c], R140 ;  /* 0x00636c8c75007388 */ /* 0x0005e20000000800 */
[----:B-1----:R-:W-:-:S03]  /*b9d0*/  FMUL.FTZ R206, R14, R201 ;  /* 0x000000c90ece7220 */ /* 0x002fc60000410000 */
[----:B------:R1:W-:Y:S01]  /*b9e0*/  STS [R117+0x6370], R208 ;  /* 0x006370d075007388 */ /* 0x0003e20000000800 */
[----:B-----5:R-:W-:-:S03]  /*b9f0*/  FMUL.FTZ R146, R16, R237 ;  /* 0x000000ed10927220 */ /* 0x020fc60000410000 */
[----:B------:R-:W-:Y:S01]  /*ba00*/  STS [R117+0x6304], R230 ;  /* 0x006304e675007388 */ /* 0x000fe20000000800 */
[----:B--2---:R-:W-:-:S03]  /*ba10*/  FMUL.FTZ R140, R143, UR45 ;  /* 0x0000002d8f8c7c20 */ /* 0x004fc60008410000 */
[----:B------:R-:W-:Y:S01]  /*ba20*/  STS [R117+0x630c], R228 ;  /* 0x00630ce475007388 */ /* 0x000fe20000000800 */
[----:B------:R-:W-:Y:S01]  /*ba30*/  FFMA.FTZ R207, R99, UR43, R140 ;  /* 0x0000002b63cf7c23 */ /* 0x000fe2000801008c */
[----:B-1----:R-:W-:Y:S02]  /*ba40*/  FFMA.FTZ R208, R96, UR43, -R141 ;  /* 0x0000002b60d07c23 */ /* 0x002fe4000801088d */
[----:B------:R-:W-:Y:S01]  /*ba50*/  STS [R117+0x6314], R226 ;  /* 0x006314e275007388 */ /* 0x000fe20000000800 */
[----:B------:R-:W-:Y:S01]  /*ba60*/  FMUL.FTZ R140, R195, UR45 ;  /* 0x0000002dc38c7c20 */ /* 0x000fe20008410000 */
[----:B------:R-:W-:Y:S02]  /*ba70*/  FMUL.FTZ R141, R192, UR45 ;  /* 0x0000002dc08d7c20 */ /* 0x000fe40008410000 */
[----:B------:R-:W-:Y:S01]  /*ba80*/  STS [R117+0x631c], R224 ;  /* 0x00631ce075007388 */ /* 0x000fe20000000800 */
[----:B------:R-:W-:-:S03]  /*ba90*/  FFMA.FTZ R199, R123, UR43, R140 ;  /* 0x0000002b7bc77c23 */ /* 0x000fc6000801008c */
        /* <DEDUP_REMOVED lines=9> */
[----:B------:R-:W-:-:S03]  /*bb30*/  FFMA.FTZ R201, R143, UR43, -R144 ;  /* 0x0000002b8fc97c23 */ /* 0x000fc60008010890 */
[----:B------:R-:W-:Y:S04]  /*bb40*/  STS [R117+0x6364], R216 ;  /* 0x006364d875007388 */ /* 0x000fe80000000800 */
[----:B------:R1:W-:Y:S04]  /*bb50*/  STS [R117+0x6368], R206 ;  /* 0x006368ce75007388 */ /* 0x0003e80000000800 */
[----:B------:R2:W-:Y:S04]  /*bb60*/  STS [R117+0x6374], R198 ;  /* 0x006374c675007388 */ /* 0x0005e80000000800 */
[----:B------:R-:W-:Y:S01]  /*bb70*/  STS [R117+0x6378], R146 ;  /* 0x0063789275007388 */ /* 0x000fe20000000800 */
[----:B-1----:R-:W-:-:S03]  /*bb80*/  FMUL.FTZ R206, R123, UR45 ;  /* 0x0000002d7bce7c20 */ /* 0x002fc60008410000 */
[----:B------:R1:W-:Y:S01]  /*bb90*/  STS [R117+0x637c], R236 ;  /* 0x00637cec75007388 */ /* 0x0003e20000000800 */
[----:B------:R-:W-:Y:S01]  /*bba0*/  FFMA.FTZ R206, R195, UR43, -R206 ;  /* 0x0000002bc3ce7c23 */ /* 0x000fe200080108ce */
[C---:B--2---:R-:W-:Y:S01]  /*bbb0*/  FFMA.FTZ R198, R132.reuse, UR43, -R141 ;  /* 0x0000002b84c67c23 */ /* 0x044fe2000801088d */
        /* <DEDUP_REMOVED lines=50> */
.L_x_12343:
[----:B------:R-:W-:Y:S05]  /*bee0*/  BSYNC B0 ;  /* 0x0000000000007941 */ /* 0x000fea0003800000 */
.L_x_12342:
[----:B------:R-:W-:Y:S01]  /*bef0*/  USHF.R.U32.HI UR57, URZ, 0x1, UR27 ;  /* 0x000000013f397899 */ /* 0x000fe2000801161b */
[----:B------:R-:W0:Y:S01]  /*bf00*/  LDS R135, [R135+0x6400] ;  /* 0x0064000087877984 */ /* 0x000e220000000800 */
[----:B------:R-:W-:Y:S01]  /*bf10*/  USHF.R.U32.HI UR43, URZ, 0x1, UR35 ;  /* 0x000000013f2b7899 */ /* 0x000fe20008011623 */
[----:B------:R-:W2:Y:S01]  /*bf20*/  LDC.64 R140, c[0x0][0x360] ;  /* 0x0000d800ff8c7b82 */ /* 0x000ea20000000a00 */
[----:B------:R-:W-:Y:S01]  /*bf30*/  USHF.R.U64 UR45, UR26, 0x1, UR27 ;  /* 0x000000011a2d7899 */ /* 0x000fe2000800121b */
[----:B------:R-:W-:Y:S01]  /*bf40*/  SHF.L.U32 R148, R18, 0x2, RZ ;  /* 0x0000000212947819 */ /* 0x000fe200000006ff */
[----:B------:R-:W-:Y:S01]  /*bf50*/  UIMAD UR57, UR57, UR11, URZ ;  /* 0x0000000b393972a4 */ /* 0x000fe2000f8e023f */
[----:B-1----:R-:W-:Y:S01]  /*bf60*/  SHF.R.U32.HI R149, RZ, 0x1e, R18 ;  /* 0x0000001eff957819 */ /* 0x002fe20000011612 */
[----:B------:R-:W-:Y:S01]  /*bf70*/  USHF.R.U64 UR42, UR34, 0x1, UR35 ;  /* 0x00000001222a7899 */ /* 0x000fe20008001223 */
[----:B------:R-:W-:Y:S01]  /*bf80*/  BSSY B0, `(.L_x_12344) ;  /* 0x0000031000007945 */ /* 0x000fe20003800000 */
[----:B------:R-:W-:Y:S01]  /*bf90*/  UIMAD UR43, UR43, UR11, URZ ;  /* 0x0000000b2b2b72a4 */ /* 0x000fe2000f8e023f */
[----:B------:R-:W1:Y:S01]  /*bfa0*/  LDC.64 R144, c[0x0][0x380] ;  /* 0x0000e000ff907b82 */ /* 0x000e620000000a00 */
[----:B------:R-:W-:Y:S01]  /*bfb0*/  UIMAD UR53, UR44, UR28, URZ ;  /* 0x0000001c2c3572a4 */ /* 0x000fe2000f8e023f */
[----:B------:R-:W-:Y:S01]  /*bfc0*/  ISETP.GE.AND P2, PT, R200, 0xc1, PT ;  /* 0x000000c1c800780c */ /* 0x000fe20003f46270 */
[----:B------:R-:W-:Y:S01]  /*bfd0*/  UIMAD UR56, UR44, UR36, URZ ;  /* 0x000000242c3872a4 */ /* 0x000fe2000f8e023f */
[----:B------:R-:W-:Y:S01]  /*bfe0*/  FADD.FTZ R92, R92, R115 ;  /* 0x000000735c5c7221 */ /* 0x000fe20000010000 */
        /* <DEDUP_REMOVED lines=31> */
[----:B--2---:R-:W-:Y:S02]  /*c1e0*/  IMAD R210, R140, UR43, RZ ;  /* 0x0000002b8cd27c24 */ /* 0x004fe4000f8e02ff */
        /* <DEDUP_REMOVED lines=10> */
.L_x_12345:
[----:B------:R-:W-:Y:S05]  /*c290*/  BSYNC B0 ;  /* 0x0000000000007941 */ /* 0x000fea0003800000 */
.L_x_12344:
[----:B------:R1:W2:Y:S01]  /*c2a0*/  LDS R115, [R136+0x6500] ;  /* 0x0065000088737984 */ /* 0x0002a20000000800 */
[----:B------:R-:W-:Y:S04]  /*c2b0*/  BSSY B0, `(.L_x_12346) ;  /* 0x0000004000007945 */ /* 0x000fe80003800000 */
[----:B------:R-:W-:Y:S05]  /*c2c0*/  @!P1 BRA `(.L_x_12347) ;  /* 0x0000000000089947 */ /* 0x000fea0003800000 */
[----:B------:R3:W-:Y:S04]  /*c2d0*/  REDG.E.ADD.F32.FTZ.RN.STRONG.GPU desc[UR18][R146.64+-0x1e00], R183 ;  /* 0xffe200b7920079a6 */ /* 0x0007e8000c10f392 */
[----:B--2---:R3:W-:Y:S02]  /*c2e0*/  REDG.E.ADD.F32.FTZ.RN.STRONG.GPU desc[UR18][R148.64+-0x1e00], R115 ;  /* 0xffe20073940079a6 */ /* 0x0047e4000c10f392 */
.L_x_12347:
[----:B------:R-:W-:Y:S05]  /*c2f0*/  BSYNC B0 ;  /* 0x0000000000007941 */ /* 0x000fea0003800000 */
.L_x_12346:
[----:B------:R-:W4:Y:S01]  /*c300*/  LDS R137, [R137+0x6600] ;  /* 0x0066000089897984 */ /* 0x000f220000000800 */
[----:B------:R-:W-:Y:S04]  /*c310*/  BSSY B0, `(.L_x_12348) ;  /* 0x0000004000007945 */ /* 0x000fe80003800000 */
[----:B------:R-:W-:Y:S05]  /*c320*/  @!P2 BRA `(.L_x_12349) ;  /* 0x000000000008a947 */ /* 0x000fea0003800000 */
[----:B------:R0:W-:Y:S04]  /*c330*/  REDG.E.ADD.F32.FTZ.RN.STRONG.GPU desc[UR18][R146.64+-0x1d00], R184 ;  /* 0xffe300b8920079a6 */ /* 0x0001e8000c10f392 */
[----:B----4-:R0:W-:Y:S02]  /*c340*/  REDG.E.ADD.F32.FTZ.RN.STRONG.GPU desc[UR18][R148.64+-0x1d00], R137 ;  /* 0xffe30089940079a6 */ /* 0x0101e4000c10f392 */
.L_x_12349:
[----:B------:R-:W-:Y:S05]  /*c350*/  BSYNC B0 ;  /* 0x0000000000007941 */ /* 0x000fea0003800000 */
.L_x_12348:
[----:B--23--:R2:W3:Y:S01]  /*c360*/  LDS R115, [R138+0x6700] ;  /* 0x006700008a737984 */ /* 0x00c4e20000000800 */
        /* <DEDUP_REMOVED lines=8> */
[----:B--2---:R-:W-:-:S12]  /*c3f0*/  @!P6 BRA `(.L_x_12351) ;  /* 0x000000000008e947 */ /* 0x004fd80003800000 */
[----:B------:R2:W-:Y:S04]  /*c400*/  REDG.E.ADD.F32.FTZ.RN.STRONG.GPU desc[UR18][R146.64+-0x1c00], R185 ;  /* 0xffe400b9920079a6 */ /* 0x0005e8000c10f392 */
[----:B---3--:R2:W-:Y:S02]  /*c410*/  REDG.E.ADD.F32.FTZ.RN.STRONG.GPU desc[UR18][R148.64+-0x1c00], R115 ;  /* 0xffe40073940079a6 */ /* 0x0085e4000c10f392 */
.L_x_12351:
[----:B------:R-:W-:Y:S05]  /*c420*/  BSYNC B0 ;  /* 0x0000000000007941 */ /* 0x000fea0003800000 */
.L_x_12350:
[----:B------:R-:W0:Y:S01]  /*c430*/  LDS R139, [R139+0x6800] ;  /* 0x006800008b8b7984 */ /* 0x000e220000000800 */
[----:B------:R-:W-:Y:S04]  /*c440*/  BSSY B0, `(.L_x_12352) ;  /* 0x0000004000007945 */ /* 0x000fe80003800000 */
[----:B------:R-:W-:Y:S05]  /*c450*/  @!P0 BRA `(.L_x_12353) ;  /* 0x0000000000088947 */ /* 0x000fea0003800000 */
[----:B------:R1:W-:Y:S04]  /*c460*/  REDG.E.ADD.F32.FTZ.RN.STRONG.GPU desc[UR18][R146.64+-0x1b00], R186 ;  /* 0xffe500ba920079a6 */ /* 0x0003e8000c10f392 */
[----:B0-----:R1:W-:Y:S02]  /*c470*/  REDG.E.ADD.F32.FTZ.RN.STRONG.GPU desc[UR18][R148.64+-0x1b00], R139 ;  /* 0xffe5008b940079a6 */ /* 0x0013e4000c10f392 */
.L_x_12353:
[----:B------:R-:W-:Y:S05]  /*c480*/  BSYNC B0 ;  /* 0x0000000000007941 */ /* 0x000fea0003800000 */
.L_x_12352:
[----:B--23--:R2:W3:Y:S01]  /*c490*/  LDS R115, [R142+0x6900] ;  /* 0x006900008e737984 */ /* 0x00c4e20000000800 */
[----:B------:R-:W-:Y:S04]  /*c4a0*/  BSSY B0, `(.L_x_12354) ;  /* 0x0000004000007945 */ /* 0x000fe80003800000 */
[----:B------:R-:W-:Y:S05]  /*c4b0*/  @!P1 BRA `(.L_x_12355) ;  /* 0x0000000000089947 */ /* 0x000fea0003800000 */
[----:B------:R0:W-:Y:S04]  /*c4c0*/  REDG.E.ADD.F32.FTZ.RN.STRONG.GPU desc[UR18][R146.64+-0x1a00], R187 ;  /* 0xffe600bb920079a6 */ /* 0x0001e8000c10f392 */
[----:B---3--:R3:W-:Y:S02]  /*c4d0*/  REDG.E.ADD.F32.FTZ.RN.STRONG.GPU desc[UR18][R148.64+-0x1a00], R115 ;  /* 0xffe60073940079a6 */ /* 0x0087e4000c10f392 */
.L_x_12355:
[----:B------:R-:W-:Y:S05]  /*c4e0*/  BSYNC B0 ;  /* 0x0000000000007941 */ /* 0x000fea0003800000 */
.L_x_12354:
[----:B---3--:R3:W0:Y:S01]  /*c4f0*/  LDS R115, [R150+0x6a00] ;  /* 0x006a000096737984 */ /* 0x0086220000000800 */
[----:B------:R-:W-:Y:S04]  /*c500*/  BSSY B0, `(.L_x_12356) ;  /* 0x0000004000007945 */ /* 0x000fe80003800000 */
[----:B------:R-:W-:Y:S05]  /*c510*/  @!P2 BRA `(.L_x_12357) ;  /* 0x000000000008a947 */ /* 0x000fea0003800000 */
[----:B------:R1:W-:Y:S04]  /*c520*/  REDG.E.ADD.F32.FTZ.RN.STRONG.GPU desc[UR18][R146.64+-0x1900], R188 ;  /* 0xffe700bc920079a6 */ /* 0x0003e8000c10f392 */
[----:B0-----:R1:W-:Y:S02]  /*c530*/  REDG.E.ADD.F32.FTZ.RN.STRONG.GPU desc[UR18][R148.64+-0x1900], R115 ;  /* 0xffe70073940079a6 */ /* 0x0013e4000c10f392 */
.L_x_12357:
[----:B------:R-:W-:Y:S05]  /*c540*/  BSYNC B0 ;  /* 0x0000000000007941 */ /* 0x000fea0003800000 */
.L_x_12356:
[----:B------:R-:W0:Y:S01]  /*c550*/  LDS R151, [R151+0x6b00] ;  /* 0x006b000097977984 */ /* 0x000e220000000800 */
[----:B------:R-:W-:Y:S04]  /*c560*/  BSSY B0, `(.L_x_12358) ;  /* 0x0000004000007945 */ /* 0x000fe80003800000 */
[----:B------:R-:W-:Y:S05]  /*c570*/  @!P3 BRA `(.L_x_12359) ;  /* 0x000000000008b947 */ /* 0x000fea0003800000 */
[----:B------:R1:W-:Y:S04]  /*c580*/  REDG.E.ADD.F32.FTZ.RN.STRONG.GPU desc[UR18][R146.64+-0x1800], R189 ;  /* 0xffe800bd920079a6 */ /* 0x0003e8000c10f392 */
[----:B0-----:R1:W-:Y:S02]  /*c590*/  REDG.E.ADD.F32.FTZ.RN.STRONG.GPU desc[UR18][R148.64+-0x1800], R151 ;  /* 0xffe80097940079a6 */ /* 0x0013e4000c10f392 */
.L_x_12359:
[----:B------:R-:W-:Y:S05]  /*c5a0*/  BSYNC B0 ;  /* 0x0000000000007941 */ /* 0x000fea0003800000 */
.L_x_12358:
[----:B------:R-:W0:Y:S01]  /*c5b0*/  LDS R159, [R159+0x6c00] ;  /* 0x006c00009f9f7984 */ /* 0x000e220000000800 */
[----:B------:R-:W-:Y:S04]  /*c5c0*/  BSSY B0, `(.L_x_12360) ;  /* 0x0000004000007945 */ /* 0x000fe80003800000 */
[----:B------:R-:W-:Y:S05]  /*c5d0*/  @!P4 BRA `(.L_x_12361) ;  /* 0x000000000008c947 */ /* 0x000fea0003800000 */
[----:B------:R1:W-:Y:S04]  /*c5e0*/  REDG.E.ADD.F32.FTZ.RN.STRONG.GPU desc[UR18][R146.64+-0x1700], R190 ;  /* 0xffe900be920079a6 */ /* 0x0003e8000c10f392 */
[----:B0-----:R1:W-:Y:S02]  /*c5f0*/  REDG.E.ADD.F32.FTZ.RN.STRONG.GPU desc[UR18][R148.64+-0x1700], R159 ;  /* 0xffe9009f940079a6 */ /* 0x0013e4000c10f392 */
.L_x_12361:
[----:B------:R-:W-:Y:S05]  /*c600*/  BSYNC B0 ;  /* 0x0000000000007941 */ /* 0x000fea0003800000 */
.L_x_12360:
[----:B01----:R0:W1:Y:S01]  /*c610*/  LDS R115, [R160+0x6d00] ;  /* 0x006d0000a0737984 */ /* 0x0030620000000800 */
[----:B------:R-:W-:Y:S04]  /*c620*/  BSSY B0, `(.L_x_12362) ;  /* 0x0000004000007945 */ /* 0x000fe80003800000 */
[----:B------:R-:W-:Y:S05]  /*c630*/  @!P5 BRA `(.L_x_12363) ;  /* 0x000000000008d947 */ /* 0x000fea0003800000 */
[----:B------:R0:W-:Y:S04]  /*c640*/  REDG.E.ADD.F32.FTZ.RN.STRONG.GPU desc[UR18][R146.64+-0x1600], R191 ;  /* 0xffea00bf920079a6 */ /* 0x0001e8000c10f392 */
[----:B-1----:R0:W-:Y:S02]  /*c650*/  REDG.E.ADD.F32.FTZ.RN.STRONG.GPU desc[UR18][R148.64+-0x1600], R115 ;  /* 0xffea0073940079a6 */ /* 0x0021e4000c10f392 */
.L_x_12363:
[----:B------:R-:W-:Y:S05]  /*c660*/  BSYNC B0 ;  /* 0x0000000000007941 */ /* 0x000fea0003800000 */
.L_x_12362:
        /* <DEDUP_REMOVED lines=12> */
.L_x_12365:
[----:B------:R-:W-:Y:S05]  /*c730*/  BSYNC B0 ;  /* 0x0000000000007941 */ /* 0x000fea0003800000 */
.L_x_12364:
[----:B01----:R0:W1:Y:S01]  /*c740*/  LDS R115, [R162+0x6f00] ;  /* 0x006f0000a2737984 */ /* 0x0030620000000800 */
[----:B------:R-:W-:Y:S04]  /*c750*/  BSSY B0, `(.L_x_12366) ;  /* 0x0000004000007945 */ /* 0x000fe80003800000 */
[----:B------:R-:W-:Y:S05]  /*c760*/  @!P0 BRA `(.L_x_12367) ;  /* 0x0000000000088947 */ /* 0x000fea0003800000 */
[----:B------:R0:W-:Y:S04]  /*c770*/  REDG.E.ADD.F32.FTZ.RN.STRONG.GPU desc[UR18][R146.64+-0x1400], R194 ;  /* 0xffec00c2920079a6 */ /* 0x0001e8000c10f392 */
[----:B-1----:R0:W-:Y:S02]  /*c780*/  REDG.E.ADD.F32.FTZ.RN.STRONG.GPU desc[UR18][R148.64+-0x1400], R115 ;  /* 0xffec0073940079a6 */ /* 0x0021e4000c10f392 */
.L_x_12367:
[----:B------:R-:W-:Y:S05]  /*c790*/  BSYNC B0 ;  /* 0x0000000000007941 */ /* 0x000fea0003800000 */
.L_x_12366:
[----:B------:R-:W0:Y:S01]  /*c7a0*/  LDS R163, [R163+0x7000] ;  /* 0x00700000a3a37984 */ /* 0x000e220000000800 */
[----:B------:R-:W-:Y:S04]  /*c7b0*/  BSSY B0, `(.L_x_12368) ;  /* 0x0000004000007945 */ /* 0x000fe80003800000 */
[----:B------:R-:W-:Y:S05]  /*c7c0*/  @!P1 BRA `(.L_x_12369) ;  /* 0x0000000000089947 */ /* 0x000fea0003800000 */
[----:B------:R1:W-:Y:S04]  /*c7d0*/  REDG.E.ADD.F32.FTZ.RN.STRONG.GPU desc[UR18][R146.64+-0x1300], R197 ;  /* 0xffed00c5920079a6 */ /* 0x0003e8000c10f392 */
[----:B0-----:R0:W-:Y:S02]  /*c7e0*/  REDG.E.ADD.F32.FTZ.RN.STRONG.GPU desc[UR18][R148.64+-0x1300], R163 ;  /* 0xffed00a3940079a6 */ /* 0x0011e4000c10f392 */
.L_x_12369:
[----:B------:R-:W-:Y:S05]  /*c7f0*/  BSYNC B0 ;  /* 0x0000000000007941 */ /* 0x000fea0003800000 */
.L_x_12368:
[----:B01----:R0:W1:Y:S01]  /*c800*/  LDS R115, [R164+0x7100] ;  /* 0x00710000a4737984 */ /* 0x0030620000000800 */
[----:B------:R-:W-:Y:S04]  /*c810*/  BSSY B0, `(.L_x_12370) ;  /* 0x0000004000007945 */ /* 0x000fe80003800000 */
[----:B------:R-:W-:Y:S05]  /*c820*/  @!P2 BRA `(.L_x_12371) ;  /* 0x000000000008a947 */ /* 0x000fea0003800000 */
[----:B------:R0:W-:Y:S04]  /*c830*/  REDG.E.ADD.F32.FTZ.RN.STRONG.GPU desc[UR18][R146.64+-0x1200], R202 ;  /* 0xffee00ca920079a6 */ /* 0x0001e8000c10f392 */
[----:B-1----:R0:W-:Y:S02]  /*c840*/  REDG.E.ADD.F32.FTZ.RN.STRONG.GPU desc[UR18][R148.64+-0x1200], R115 ;  /* 0xffee0073940079a6 */ /* 0x0021e4000c10f392 */
.L_x_12371:
[----:B------:R-:W-:Y:S05]  /*c850*/  BSYNC B0 ;  /* 0x0000000000007941 */ /* 0x000fea0003800000 */
.L_x_12370:
[----:B------:R-:W0:Y:S01]  /*c860*/  LDS R165, [R165+0x7200] ;  /* 0x00720000a5a57984 */ /* 0x000e220000000800 */
[----:B------:R-:W-:Y:S04]  /*c870*/  BSSY B0, `(.L_x_12372) ;  /* 0x0000004000007945 */ /* 0x000fe80003800000 */
[----:B------:R-:W-:Y:S05]  /*c880*/  @!P3 BRA `(.L_x_12373) ;  /* 0x000000000008b947 */ /* 0x000fea0003800000 */
[----:B------:R1:W-:Y:S04]  /*c890*/  REDG.E.ADD.F32.FTZ.RN.STRONG.GPU desc[UR18][R146.64+-0x1100], R203 ;  /* 0xffef00cb920079a6 */ /* 0x0003e8000c10f392 */
[----:B0-----:R0:W-:Y:S02]  /*c8a0*/  REDG.E.ADD.F32.FTZ.RN.STRONG.GPU desc[UR18][R148.64+-0x1100], R165 ;  /* 0xffef00a5940079a6 */ /* 0x0011e4000c10f392 */
.L_x_12373:
[----:B------:R-:W-:Y:S05]  /*c8b0*/  BSYNC B0 ;  /* 0x0000000000007941 */ /* 0x000fea0003800000 */
.L_x_12372:
[----:B01----:R0:W1:Y:S01]  /*c8c0*/  LDS R115, [R166+0x7300] ;  /* 0x00730000a6737984 */ /* 0x0030620000000800 */
[----:B------:R-:W-:Y:S04]  /*c8d0*/  BSSY B0, `(.L_x_12374) ;  /* 0x0000004000007945 */ /* 0x000fe80003800000 */
[----:B------:R-:W-:Y:S05]  /*c8e0*/  @!P4 BRA `(.L_x_12375) ;  /* 0x000000000008c947 */ /* 0x000fea0003800000 */
[----:B------:R0:W-:Y:S04]  /*c8f0*/  REDG.E.ADD.F32.FTZ.RN.STRONG.GPU desc[UR18][R146.64+-0x1000], R204 ;  /* 0xfff000cc920079a6 */ /* 0x0001e8000c10f392 */
[----:B-1----:R0:W-:Y:S02]  /*c900*/  REDG.E.ADD.F32.FTZ.RN.STRONG.GPU desc[UR18][R148.64+-0x1000], R115 ;  /* 0xfff00073940079a6 */ /* 0x0021e4000c10f392 */
.L_x_12375:
[----:B------:R-:W-:Y:S05]  /*c910*/  BSYNC B0 ;  /* 0x0000000000007941 */ /* 0x000fea0003800000 */
.L_x_12374:
[----:B------:R-:W0:Y:S01]  /*c920*/  LDS R167, [R167+0x7400] ;  /* 0x00740000a7a77984 */ /* 0x000e220000000800 */
[----:B------:R-:W-:Y:S04]  /*c930*/  BSSY B0, `(.L_x_12376) ;  /* 0x0000004000007945 */ /* 0x000fe80003800000 */
[----:B------:R-:W-:Y:S05]  /*c940*/  @!P5 BRA `(.L_x_12377) ;  /* 0x000000000008d947 */ /* 0x000fea0003800000 */
[----:B------:R1:W-:Y:S04]  /*c950*/  REDG.E.ADD.F32.FTZ.RN.STRONG.GPU desc[UR18][R146.64+-0xf00], R205 ;  /* 0xfff100cd920079a6 */ /* 0x0003e8000c10f392 */
[----:B0-----:R0:W-:Y:S02]  /*c960*/  REDG.E.ADD.F32.FTZ.RN.STRONG.GPU desc[UR18][R148.64+-0xf00], R167 ;  /* 0xfff100a7940079a6 */ /* 0x0011e4000c10f392 */
.L_x_12377:
[----:B------:R-:W-:Y:S05]  /*c970*/  BSYNC B0 ;  /* 0x0000000000007941 */ /* 0x000fea0003800000 */
.L_x_12376:
        /* <DEDUP_REMOVED lines=12> */
.L_x_12379:
[----:B------:R-:W-:Y:S05]  /*ca40*/  BSYNC B0 ;  /* 0x0000000000007941 */ /* 0x000fea0003800000 */
.L_x_12378:
[----:B------:R-:W0:Y:S01]  /*ca50*/  LDS R169, [R169+0x7600] ;  /* 0x00760000a9a97984 */ /* 0x000e220000000800 */
[----:B------:R-:W-:Y:S04]  /*ca60*/  BSSY B0, `(.L_x_12380) ;  /* 0x0000004000007945 */ /* 0x000fe80003800000 */
[----:B------:R-:W-:Y:S05]  /*ca70*/  @!P0 BRA `(.L_x_12381) ;  /* 0x0000000000088947 */ /* 0x000fea0003800000 */
[----:B------:R1:W-:Y:S04]  /*ca80*/  REDG.E.ADD.F32.FTZ.RN.STRONG.GPU desc[UR18][R146.64+-0xd00], R232 ;  /* 0xfff300e8920079a6 */ /* 0x0003e8000c10f392 */
[----:B0-----:R0:W-:Y:S02]  /*ca90*/  REDG.E.ADD.F32.FTZ.RN.STRONG.GPU desc[UR18][R148.64+-0xd00], R169 ;  /* 0xfff300a9940079a6 */ /* 0x0011e4000c10f392 */
.L_x_12381:
[----:B------:R-:W-:Y:S05]  /*caa0*/  BSYNC B0 ;  /* 0x0000000000007941 */ /* 0x000fea0003800000 */
.L_x_12380:
[----:B01----:R0:W1:Y:S01]  /*cab0*/  LDS R115, [R170+0x7700] ;  /* 0x00770000aa737984 */ /* 0x0030620000000800 */
[----:B------:R-:W-:Y:S04]  /*cac0*/  BSSY B0, `(.L_x_12382) ;  /* 0x0000004000007945 */ /* 0x000fe80003800000 */
[----:B------:R-:W-:Y:S05]  /*cad0*/  @!P1 BRA `(.L_x_12383) ;  /* 0x0000000000089947 */ /* 0x000fea0003800000 */
[----:B------:R0:W-:Y:S04]  /*cae0*/  REDG.E.ADD.F32.FTZ.RN.STRONG.GPU desc[UR18][R146.64+-0xc00], R233 ;  /* 0xfff400e9920079a6 */ /* 0x0001e8000c10f392 */
[----:B-1----:R0:W-:Y:S02]  /*caf0*/  REDG.E.ADD.F32.FTZ.RN.STRONG.GPU desc[UR18][R148.64+-0xc00], R115 ;  /* 0xfff40073940079a6 */ /* 0x0021e4000c10f392 */
.L_x_12383:
[----:B------:R-:W-:Y:S05]  /*cb00*/  BSYNC B0 ;  /* 0x0000000000007941 */ /* 0x000fea0003800000 */
.L_x_12382:
[----:B------:R-:W0:Y:S01]  /*cb10*/  LDS R171, [R171+0x7800] ;  /* 0x00780000abab7984 */ /* 0x000e220000000800 */
[----:B------:R-:W-:Y:S04]  /*cb20*/  BSSY B0, `(.L_x_12384) ;  /* 0x0000004000007945 */ /* 0x000fe80003800000 */
[----:B------:R-:W-:Y:S05]  /*cb30*/  @!P2 BRA `(.L_x_12385) ;  /* 0x000000000008a947 */ /* 0x000fea0003800000 */
[----:B------:R1:W-:Y:S04]  /*cb40*/  REDG.E.ADD.F32.FTZ.RN.STRONG.GPU desc[UR18][R146.64+-0xb00], R234 ;  /* 0xfff500ea920079a6 */ /* 0x0003e8000c10f392 */
[----:B0-----:R0:W-:Y:S02]  /*cb50*/  REDG.E.ADD.F32.FTZ.RN.STRONG.GPU desc[UR18][R148.64+-0xb00], R171 ;  /* 0xfff500ab940079a6 */ /* 0x0011e4000c10f392 */
.L_x_12385:
[----:B------:R-:W-:Y:S05]  /*cb60*/  BSYNC B0 ;  /* 0x0000000000007941 */ /* 0x000fea0003800000 */
.L_x_12384:
[----:B01----:R0:W1:Y:S01]  /*cb70*/  LDS R115, [R172+0x7900] ;  /* 0x00790000ac737984 */ /* 0x0030620000000800 */
[----:B------:R-:W-:Y:S04]  /*cb80*/  BSSY B0, `(.L_x_12386) ;  /* 0x0000004000007945 */ /* 0x000fe80003800000 */
[----:B------:R-:W-:Y:S05]  /*cb90*/  @!P3 BRA `(.L_x_12387) ;  /* 0x000000000008b947 */ /* 0x000fea0003800000 */
[----:B------:R0:W-:Y:S04]  /*cba0*/  REDG.E.ADD.F32.FTZ.RN.STRONG.GPU desc[UR18][R146.64+-0xa00], R235 ;  /* 0xfff600eb920079a6 */ /* 0x0001e8000c10f392 */
[----:B-1----:R0:W-:Y:S02]  /*cbb0*/  REDG.E.ADD.F32.FTZ.RN.STRONG.GPU desc[UR18][R148.64+-0xa00], R115 ;  /* 0xfff60073940079a6 */ /* 0x0021e4000c10f392 */
.L_x_12387:
[----:B------:R-:W-:Y:S05]  /*cbc0*/  BSYNC B0 ;  /* 0x0000000000007941 */ /* 0x000fea0003800000 */
.L_x_12386:
[----:B------:R-:W0:Y:S01]  /*cbd0*/  LDS R173, [R173+0x7a00] ;  /* 0x007a0000adad7984 */ /* 0x000e220000000800 */
[----:B------:R-:W-:Y:S04]  /*cbe0*/  BSSY B0, `(.L_x_12388) ;  /* 0x0000004000007945 */ /* 0x000fe80003800000 */
[----:B------:R-:W-:Y:S05]  /*cbf0*/  @!P4 BRA `(.L_x_12389) ;  /* 0x000000000008c947 */ /* 0x000fea0003800000 */
[----:B------:R1:W-:Y:S04]  /*cc00*/  REDG.E.ADD.F32.FTZ.RN.STRONG.GPU desc[UR18][R146.64+-0x900], R240 ;  /* 0xfff700f0920079a6 */ /* 0x0003e8000c10f392 */
[----:B0-----:R0:W-:Y:S02]  /*cc10*/  REDG.E.ADD.F32.FTZ.RN.STRONG.GPU desc[UR18][R148.64+-0x900], R173 ;  /* 0xfff700ad940079a6 */ /* 0x0011e4000c10f392 */
.L_x_12389:
[----:B------:R-:W-:Y:S05]  /*cc20*/  BSYNC B0 ;  /* 0x0000000000007941 */ /* 0x000fea0003800000 */
.L_x_12388:
[----:B01----:R0:W1:Y:S01]  /*cc30*/  LDS R115, [R174+0x7b00] ;  /* 0x007b0000ae737984 */ /* 0x0030620000000800 */
[----:B------:R-:W-:Y:S04]  /*cc40*/  BSSY B0, `(.L_x_12390) ;  /* 0x0000004000007945 */ /* 0x000fe80003800000 */
[----:B------:R-:W-:Y:S05]  /*cc50*/  @!P5 BRA `(.L_x_12391) ;  /* 0x000000000008d947 */ /* 0x000fea0003800000 */
[----:B------:R0:W-:Y:S04]  /*cc60*/  REDG.E.ADD.F32.FTZ.RN.STRONG.GPU desc[UR18][R146.64+-0x800], R241 ;  /* 0xfff800f1920079a6 */ /* 0x0001e8000c10f392 */
[----:B-1----:R0:W-:Y:S02]  /*cc70*/  REDG.E.ADD.F32.FTZ.RN.STRONG.GPU desc[UR18][R148.64+-0x800], R115 ;  /* 0xfff80073940079a6 */ /* 0x0021e4000c10f392 */
.L_x_12391:
[----:B------:R-:W-:Y:S05]  /*cc80*/  BSYNC B0 ;  /* 0x0000000000007941 */ /* 0x000fea0003800000 */
.L_x_12390:
        /* <DEDUP_REMOVED lines=12> */
.L_x_12393:
[----:B------:R-:W-:Y:S05]  /*cd50*/  BSYNC B0 ;  /* 0x0000000000007941 */ /* 0x000fea0003800000 */
.L_x_12392:
[----:B01----:R0:W1:Y:S01]  /*cd60*/  LDS R115, [R176+0x7d00] ;  /* 0x007d0000b0737984 */ /* 0x0030620000000800 */
[----:B------:R-:W-:Y:S04]  /*cd70*/  BSSY B0, `(.L_x_12394) ;  /* 0x0000004000007945 */ /* 0x000fe80003800000 */
[----:B------:R-:W-:Y:S05]  /*cd80*/  @!P0 BRA `(.L_x_12395) ;  /* 0x0000000000088947 */ /* 0x000fea0003800000 */
[----:B------:R0:W-:Y:S04]  /*cd90*/  REDG.E.ADD.F32.FTZ.RN.STRONG.GPU desc[UR18][R146.64+-0x600], R243 ;  /* 0xfffa00f3920079a6 */ /* 0x0001e8000c10f392 */
[----:B-1----:R0:W-:Y:S02]  /*cda0*/  REDG.E.ADD.F32.FTZ.RN.STRONG.GPU desc[UR18][R148.64+-0x600], R115 ;  /* 0xfffa0073940079a6 */ /* 0x0021e4000c10f392 */
.L_x_12395:
[----:B------:R-:W-:Y:S05]  /*cdb0*/  BSYNC B0 ;  /* 0x0000000000007941 */ /* 0x000fea0003800000 */
.L_x_12394:
[----:B------:R-:W0:Y:S01]  /*cdc0*/  LDS R177, [R177+0x7e00] ;  /* 0x007e0000b1b17984 */ /* 0x000e220000000800 */
[----:B------:R-:W-:Y:S04]  /*cdd0*/  BSSY B0, `(.L_x_12396) ;  /* 0x0000004000007945 */ /* 0x000fe80003800000 */
[----:B------:R-:W-:Y:S05]  /*cde0*/  @!P1 BRA `(.L_x_12397) ;  /* 0x0000000000089947 */ /* 0x000fea0003800000 */
[----:B------:R1:W-:Y:S04]  /*cdf0*/  REDG.E.ADD.F32.FTZ.RN.STRONG.GPU desc[UR18][R146.64+-0x500], R244 ;  /* 0xfffb00f4920079a6 */ /* 0x0003e8000c10f392 */
[----:B0-----:R0:W-:Y:S02]  /*ce00*/  REDG.E.ADD.F32.FTZ.RN.STRONG.GPU desc[UR18][R148.64+-0x500], R177 ;  /* 0xfffb00b1940079a6 */ /* 0x0011e4000c10f392 */
.L_x_12397:
[----:B------:R-:W-:Y:S05]  /*ce10*/  BSYNC B0 ;  /* 0x0000000000007941 */ /* 0x000fea0003800000 */
.L_x_12396:
[----:B01----:R0:W1:Y:S01]  /*ce20*/  LDS R115, [R178+0x7f00] ;  /* 0x007f0000b2737984 */ /* 0x0030620000000800 */
[----:B------:R-:W-:Y:S04]  /*ce30*/  BSSY B0, `(.L_x_12398) ;  /* 0x0000004000007945 */ /* 0x000fe80003800000 */
[----:B------:R-:W-:Y:S05]  /*ce40*/  @!P2 BRA `(.L_x_12399) ;  /* 0x000000000008a947 */ /* 0x000fea0003800000 */
[----:B------:R0:W-:Y:S04]  /*ce50*/  REDG.E.ADD.F32.FTZ.RN.STRONG.GPU desc[UR18][R146.64+-0x400], R245 ;  /* 0xfffc00f5920079a6 */ /* 0x0001e8000c10f392 */
[----:B-1----:R0:W-:Y:S02]  /*ce60*/  REDG.E.ADD.F32.FTZ.RN.STRONG.GPU desc[UR18][R148.64+-0x400], R115 ;  /* 0xfffc0073940079a6 */ /* 0x0021e4000c10f392 */
.L_x_12399:
[----:B------:R-:W-:Y:S05]  /*ce70*/  BSYNC B0 ;  /* 0x0000000000007941 */ /* 0x000fea0003800000 */
.L_x_12398:
[----:B------:R-:W0:Y:S01]  /*ce80*/  LDS R179, [R179+0x8000] ;  /* 0x00800000b3b37984 */ /* 0x000e220000000800 */
[----:B------:R-:W-:Y:S04]  /*ce90*/  BSSY B0, `(.L_x_12400) ;  /* 0x0000004000007945 */ /* 0x000fe80003800000 */
[----:B------:R-:W-:Y:S05]  /*cea0*/  @!P3 BRA `(.L_x_12401) ;  /* 0x000000000008b947 */ /* 0x000fea0003800000 */
[----:B------:R1:W-:Y:S04]  /*ceb0*/  REDG.E.ADD.F32.FTZ.RN.STRONG.GPU desc[UR18][R146.64+-0x300], R246 ;  /* 0xfffd00f6920079a6 */ /* 0x0003e8000c10f392 */
[----:B0-----:R0:W-:Y:S02]  /*cec0*/  REDG.E.ADD.F32.FTZ.RN.STRONG.GPU desc[UR18][R148.64+-0x300], R179 ;  /* 0xfffd00b3940079a6 */ /* 0x0011e4000c10f392 */
.L_x_12401:
[----:B------:R-:W-:Y:S05]  /*ced0*/  BSYNC B0 ;  /* 0x0000000000007941 */ /* 0x000fea0003800000 */
.L_x_12400:
[----:B01----:R0:W1:Y:S01]  /*cee0*/  LDS R115, [R180+0x8100] ;  /* 0x00810000b4737984 */ /* 0x0030620000000800 */
[----:B------:R-:W-:Y:S04]  /*cef0*/  BSSY B0, `(.L_x_12402) ;  /* 0x0000004000007945 */ /* 0x000fe80003800000 */
[----:B------:R-:W-:Y:S05]  /*cf00*/  @!P4 BRA `(.L_x_12403) ;  /* 0x000000000008c947 */ /* 0x000fea0003800000 */
[----:B------:R0:W-:Y:S04]  /*cf10*/  REDG.E.ADD.F32.FTZ.RN.STRONG.GPU desc[UR18][R146.64+-0x200], R247 ;  /* 0xfffe00f7920079a6 */ /* 0x0001e8000c10f392 */
[----:B-1----:R0:W-:Y:S02]  /*cf20*/  REDG.E.ADD.F32.FTZ.RN.STRONG.GPU desc[UR18][R148.64+-0x200], R115 ;  /* 0xfffe0073940079a6 */ /* 0x0021e4000c10f392 */
.L_x_12403:
[----:B------:R-:W-:Y:S05]  /*cf30*/  BSYNC B0 ;  /* 0x0000000000007941 */ /* 0x000fea0003800000 */
.L_x_12402:
[----:B------:R-:W0:Y:S01]  /*cf40*/  LDS R181, [R181+0x8200] ;  /* 0x00820000b5b57984 */ /* 0x000e220000000800 */
[----:B------:R-:W-:Y:S04]  /*cf50*/  BSSY B0, `(.L_x_12404) ;  /* 0x0000004000007945 */ /* 0x000fe80003800000 */
[----:B------:R-:W-:Y:S05]  /*cf60*/  @!P5 BRA `(.L_x_12405) ;  /* 0x000000000008d947 */ /* 0x000fea0003800000 */
[----:B------:R1:W-:Y:S04]  /*cf70*/  REDG.E.ADD.F32.FTZ.RN.STRONG.GPU desc[UR18][R146.64+-0x100], R248 ;  /* 0xffff00f8920079a6 */ /* 0x0003e8000c10f392 */
[----:B0-----:R0:W-:Y:S02]  /*cf80*/  REDG.E.ADD.F32.FTZ.RN.STRONG.GPU desc[UR18][R148.64+-0x100], R181 ;  /* 0xffff00b5940079a6 */ /* 0x0011e4000c10f392 */
.L_x_12405:
[----:B------:R-:W-:Y:S05]  /*cf90*/  BSYNC B0 ;  /* 0x0000000000007941 */ /* 0x000fea0003800000 */
.L_x_12404:
[----:B------:R-:W5:Y:S01]  /*cfa0*/  SHFL.DOWN PT, R116, R93, 0x1, 0x1f ;  /* 0x08201f005d747f89 */ /* 0x000f6200000e0000 */
[----:B------:R-:W-:Y:S01]  /*cfb0*/  ISETP.GT.AND P0, PT, R20, 0x1e, PT ;  /* 0x0000001e1400780c */ /* 0x000fe20003f04270 */
[----:B------:R-:W-:Y:S01]  /*cfc0*/  FMUL.FTZ R91, R91, R143 ;  /* 0x0000008f5b5b7220 */ /* 0x000fe20000410000 */
[----:B------:R-:W-:Y:S01]  /*cfd0*/  ISETP.NE.AND P1, PT, R18, RZ, PT ;  /* 0x000000ff1200720c */ /* 0x000fe20003f25270 */
[----:B01----:R-:W0:Y:S01]  /*cfe0*/  SHFL.DOWN PT, R115, R92, 0x1, 0x1f ;  /* 0x08201f005c737f89 */ /* 0x003e2200000e0000 */
        /* <DEDUP_REMOVED lines=87> */
[----:B------:R-:W-:-:S03]  /*d560*/  ISETP.NE.AND P0, PT, R20, RZ, PT ;  /* 0x000000ff1400720c */ /* 0x000fc60003f05270 */
[----:B------:R-:W-:Y:S02]  /*d570*/  MOV R98, R93 ;  /* 0x0000005d00627202 */ /* 0x000fe40000000f00 */
[----:B------:R-:W-:-:S08]  /*d580*/  MOV R99, R92 ;  /* 0x0000005c00637202 */ /* 0x000fd00000000f00 */
        /* <DEDUP_REMOVED lines=18> */
.L_x_12407:
[----:B------:R-:W-:Y:S05]  /*d6b0*/  BSYNC B0 ;  /* 0x0000000000007941 */ /* 0x000fea0003800000 */
.L_x_12406:
[----:B------:R-:W-:Y:S02]  /*d6c0*/  UIADD3 UR7, UR7, 0x1, URZ ;  /* 0x0000000107077890 */ /* 0x000fe4000fffe03f */
[----:B------:R-:W-:Y:S02]  /*d6d0*/  UIADD3 UR8, UP1, UR8, 0x1, URZ ;  /* 0x0000000108087890 */ /* 0x000fe4000ff3e03f */
[----:B------:R-:W-:Y:S02]  /*d6e0*/  UISETP.GE.AND UP0, UPT, UR7, UR54, UPT ;  /* 0x000000360700728c */ /* 0x000fe4000bf06270 */
[----:B------:R-:W-:-:S04]  /*d6f0*/  UIADD3.X UR9, URZ, UR9, URZ, UP1, !UPT ;  /* 0x000000093f097290 */ /* 0x000fc80008ffe43f */
[----:B------:R-:W-:-:S13]  /*d700*/  PLOP3.LUT P0, PT, PT, PT, UP0, 0x80, 0x0 ;  /* 0x000000000000781c */ /* 0x000fda0003f0f008 */
[----:B------:R-:W-:Y:S05]  /*d710*/  @!P0 BRA `(.L_x_12408) ;  /* 0xffffff74003c8947 */ /* 0x000fea000383ffff */
.L_x_12313:
        /* <DEDUP_REMOVED lines=62> */
[----:B------:R-:W-:Y:S02]  /*db00*/  @!P4 FMUL.FTZ R8, R34, -1.4426950216293334961 ;  /* 0xbfb8aa3b2208c820 */ /* 0x000fe40000410000 */
[----:B------:R-:W2:Y:S01]  /*db10*/  @!P2 MUFU.EX2 R0, R0 ;  /* 0x000000000000a308 */ /* 0x000ea20000000800 */
[----:B------:R-:W-:-:S07]  /*db20*/  @!P5 FMUL.FTZ R9, R35, -1.4426950216293334961 ;  /* 0xbfb8aa3b2309d820 */ /* 0x000fce0000410000 */
[----:B------:R-:W3:Y:S08]  /*db30*/  @!P3 MUFU.EX2 R3, R3 ;  /* 0x000000030003b308 */ /* 0x000ef00000000800 */
[----:B------:R-:W4:Y:S01]  /*db40*/  @!P4 MUFU.EX2 R8, R8 ;  /* 0x000000080008c308 */ /* 0x000f220000000800 */
[----:B--2---:R-:W-:-:S07]  /*db50*/  @!P2 FADD.FTZ R2, R0, 1 ;  /* 0x3f8000000002a421 */ /* 0x004fce0000010000 */
[----:B------:R2:W5:Y:S01]  /*db60*/  @!P2 MUFU.RCP R11, R2 ;  /* 0x00000002000ba308 */ /* 0x0005620000001000 */
[----:B---3--:R-:W-:Y:S01]  /*db70*/  @!P3 FADD.FTZ R0, R3, 1 ;  /* 0x3f8000000300b421 */ /* 0x008fe20000010000 */
[----:B------:R-:W-:-:S06]  /*db80*/  @!P6 FMUL.FTZ R3, R36, -1.4426950216293334961 ;  /* 0xbfb8aa3b2403e820 */ /* 0x000fcc0000410000 */
[----:B------:R3:W0:Y:S01]  /*db90*/  @!P3 MUFU.RCP R10, R0 ;  /* 0x00000000000ab308 */ /* 0x0006220000001000 */
[----:B----4-:R-:W-:Y:S01]  /*dba0*/  @!P4 FADD.FTZ R8, R8, 1 ;  /* 0x3f8000000808c421 */ /* 0x010fe20000010000 */
[----:B--2---:R-:W-:-:S06]  /*dbb0*/  @!P1 FMUL.FTZ R2, R38, -1.4426950216293334961 ;  /* 0xbfb8aa3b26029820 */ /* 0x004fcc0000410000 */
[----:B------:R-:W2:Y:S01]  /*dbc0*/  @!P5 MUFU.EX2 R12, R9 ;  /* 0x00000009000cd308 */ /* 0x000ea20000000800 */
[----:B-----5:R-:W-:Y:S01]  /*dbd0*/  @!P2 FMUL.FTZ R56, R56, R11 ;  /* 0x0000000b3838a220 */ /* 0x020fe20000410000 */
[----:B------:R-:W-:Y:S01]  /*dbe0*/  FADD.FTZ R11, R4, UR5 ;  /* 0x00000005040b7e21 */ /* 0x000fe20008010000 */
[----:B------:R-:W-:Y:S01]  /*dbf0*/  FSETP.GTU.FTZ.AND P2, PT, R39, 20, PT ;  /* 0x41a000002700780b */ /* 0x000fe20003f5c000 */
[----:B---3--:R-:W-:-:S04]  /*dc00*/  @!P0 FMUL.FTZ R0, R37, -1.4426950216293334961 ;  /* 0xbfb8aa3b25008820 */ /* 0x008fc80000410000 */
[----:B------:R-:W3:Y:S01]  /*dc10*/  @!P4 MUFU.RCP R9, R8 ;  /* 0x000000080009c308 */ /* 0x000ee20000001000 */
[----:B0-----:R-:W-:Y:S01]  /*dc20*/  @!P3 FMUL.FTZ R57, R57, R10 ;  /* 0x0000000a3939b220 */ /* 0x001fe20000410000 */
[----:B------:R-:W-:-:S06]  /*dc30*/  FSETP.GTU.FTZ.AND P3, PT, R11, 20, PT ;  /* 0x41a000000b00780b */ /* 0x000fcc0003f7c000 */
[----:B------:R-:W-:Y:S01]  /*dc40*/  @!P2 FMUL.FTZ R4, R39, -1.4426950216293334961 ;  /* 0xbfb8aa3b2704a820 */ /* 0x000fe20000410000 */
[----:B------:R-:W0:Y:S01]  /*dc50*/  @!P6 MUFU.EX2 R3, R3 ;  /* 0x000000030003e308 */ /* 0x000e220000000800 */
[----:B--2---:R-:W-:-:S05]  /*dc60*/  @!P5 FADD.FTZ R12, R12, 1 ;  /* 0x3f8000000c0cd421 */ /* 0x004fca0000010000 */
[----:B------:R-:W-:Y:S01]  /*dc70*/  @!P3 FMUL.FTZ R5, R11, -1.4426950216293334961 ;  /* 0xbfb8aa3b0b05b820 */ /* 0x000fe20000410000 */
[----:B---3--:R-:W-:Y:S01]  /*dc80*/  @!P4 FMUL.FTZ R58, R58, R9 ;  /* 0x000000093a3ac220 */ /* 0x008fe20000410000 */
[----:B------:R-:W2:Y:S01]  /*dc90*/  @!P2 MUFU.EX2 R4, R4 ;  /* 0x000000040004a308 */ /* 0x000ea20000000800 */
[----:B------:R-:W3:Y:S01]  /*dca0*/  LDS.128 R8, [R25] ;  /* 0x0000000019087984 */ /* 0x000ee20000000c00 */
[----:B------:R-:W-:Y:S01]  /*dcb0*/  FSETP.GTU.FTZ.AND P4, PT, R13, 20, PT ;  /* 0x41a000000d00780b */ /* 0x000fe20003f9c000 */
[----:B------:R-:W-:Y:S01]  /*dcc0*/  BAR.SYNC.DEFER_BLOCKING 0x0 ;  /* 0x0000000000007b1d */ /* 0x000fe20000010000 */
[----:B0-----:R-:W-:-:S05]  /*dcd0*/  @!P6 FADD.FTZ R3, R3, 1 ;  /* 0x3f8000000303e421 */ /* 0x001fca0000010000 */
[----:B------:R-:W0:Y:S06]  /*dce0*/  @!P1 MUFU.EX2 R2, R2 ;  /* 0x0000000200029308 */ /* 0x000e2c0000000800 */
[----:B------:R-:W-:Y:S01]  /*dcf0*/  @!P4 FMUL.FTZ R13, R13, -1.4426950216293334961 ;  /* 0xbfb8aa3b0d0dc820 */ /* 0x000fe20000410000 */
[----:B--2---:R-:W-:Y:S01]  /*dd00*/  @!P2 FADD.FTZ R4, R4, 1 ;  /* 0x3f8000000404a421 */ /* 0x004fe20000010000 */
[----:B------:R-:W2:Y:S08]  /*dd10*/  @!P0 MUFU.EX2 R0, R0 ;  /* 0x0000000000008308 */ /* 0x000eb00000000800 */
[----:B------:R-:W4:Y:S01]  /*dd20*/  @!P3 MUFU.EX2 R5, R5 ;  /* 0x000000050005b308 */ /* 0x000f220000000800 */
[----:B0-----:R-:W-:Y:S01]  /*dd30*/  @!P1 FADD.FTZ R2, R2, 1 ;  /* 0x3f80000002029421 */ /* 0x001fe20000010000 */
[----:B------:R-:W-:Y:S04]  /*dd40*/  STS.128 [R158], R68 ;  /* 0x000000449e007388 */ /* 0x000fe80000000c00 */
[----:B------:R-:W-:Y:S02]  /*dd50*/  STS.128 [R158+0x10], R72 ;  /* 0x000010489e007388 */ /* 0x000fe40000000c00 */
[----:B------:R-:W0:Y:S01]  /*dd60*/  @!P5 MUFU.RCP R12, R12 ;  /* 0x0000000c000cd308 */ /* 0x000e220000001000 */
[----:B--2---:R-:W-:Y:S01]  /*dd70*/  @!P0 FADD.FTZ R0, R0, 1 ;  /* 0x3f80000000008421 */ /* 0x004fe20000010000 */
[----:B------:R-:W-:Y:S01]  /*dd80*/  STS.128 [R158+0x20], R76 ;  /* 0x0000204c9e007388 */ /* 0x000fe20000000c00 */
[----:B---3--:R-:W-:Y:S01]  /*dd90*/  FADD.FTZ R9, R9, UR5 ;  /* 0x0000000509097e21 */ /* 0x008fe20008010000 */
[----:B------:R-:W-:-:S04]  /*dda0*/  FADD.FTZ R10, R10, UR5 ;  /* 0x000000050a0a7e21 */ /* 0x000fc80008010000 */
[----:B------:R-:W2:Y:S01]  /*ddb0*/  @!P6 MUFU.RCP R3, R3 ;  /* 0x000000030003e308 */ /* 0x000ea20000001000 */
[----:B----4-:R-:W-:Y:S01]  /*ddc0*/  @!P3 FADD.FTZ R5, R5, 1 ;  /* 0x3f8000000505b421 */ /* 0x010fe20000010000 */
[----:B------:R-:W-:Y:S01]  /*ddd0*/  FADD.FTZ R6, R8, UR5 ;  /* 0x0000000508067e21 */ /* 0x000fe20008010000 */
[----:B------:R-:W-:Y:S01]  /*dde0*/  FADD.FTZ R11, R11, UR5 ;  /* 0x000000050b0b7e21 */ /* 0x000fe20008010000 */
[----:B------:R-:W-:Y:S01]  /*ddf0*/  STS.128 [R158+0x30], R80 ;  /* 0x000030509e007388 */ /* 0x000fe20000000c00 */
[----:B------:R-:W-:-:S03]  /*de00*/  NOP ;  /* 0x0000000000007918 */ /* 0x000fc60000000000 */
[----:B------:R-:W3:Y:S01]  /*de10*/  @!P1 MUFU.RCP R15, R2 ;  /* 0x00000002000f9308 */ /* 0x000ee20000001000 */
[----:B0-----:R-:W-:Y:S01]  /*de20*/  @!P5 FMUL.FTZ R59, R59, R12 ;  /* 0x0000000c3b3bd220 */ /* 0x001fe20000410000 */
[----:B------:R-:W-:Y:S01]  /*de30*/  FADD.FTZ R12, R7, UR5 ;  /* 0x00000005070c7e21 */ /* 0x000fe20008010000 */
[----:B------:R-:W-:Y:S01]  /*de40*/  FSETP.GTU.FTZ.AND P5, PT, R14, 20, PT ;  /* 0x41a000000e00780b */ /* 0x000fe20003fbc000 */
[----:B------:R-:W0:Y:S01]  /*de50*/  LDS.128 R28, [R24] ;  /* 0x00000000181c7984 */ /* 0x000e220000000c00 */
[----:B--2---:R-:W-:Y:S02]  /*de60*/  @!P6 FMUL.FTZ R60, R60, R3 ;  /* 0x000000033c3ce220 */ /* 0x004fe40000410000 */
[----:B------:R-:W-:Y:S01]  /*de70*/  FSETP.GTU.FTZ.AND P6, PT, R12, 20, PT ;  /* 0x41a000000c00780b */ /* 0x000fe20003fdc000 */
[----:B------:R-:W2:Y:S01]  /*de80*/  @!P2 MUFU.RCP R4, R4 ;  /* 0x000000040004a308 */ /* 0x000ea20000001000 */
[----:B------:R-:W4:Y:S04]  /*de90*/  LDS.128 R32, [R24+0x200] ;  /* 0x0002000018207984 */ /* 0x000f280000000c00 */
[----:B------:R-:W5:Y:S03]  /*dea0*/  LDS.128 R36, [R24+0x400] ;  /* 0x0004000018247984 */ /* 0x000f660000000c00 */
[----:B------:R-:W1:Y:S01]  /*deb0*/  @!P0 MUFU.RCP R0, R0 ;  /* 0x0000000000008308 */ /* 0x000e620000001000 */
[----:B---3--:R-:W-:Y:S01]  /*dec0*/  @!P1 FMUL.FTZ R62, R62, R15 ;  /* 0x0000000f3e3e9220 */ /* 0x008fe20000410000 */
[----:B------:R-:W-:Y:S01]  /*ded0*/  FSETP.GTU.FTZ.AND P1, PT, R9, 20, PT ;  /* 0x41a000000900780b */ /* 0x000fe20003f3c000 */
[----:B------:R-:W3:Y:S01]  /*dee0*/  LDS.128 R40, [R24+0x600] ;  /* 0x0006000018287984 */ /* 0x000ee20000000c00 */
[----:B------:R-:W-:Y:S01]  /*def0*/  @!P5 FMUL.FTZ R2, R14, -1.4426950216293334961 ;  /* 0xbfb8aa3b0e02d820 */ /* 0x000fe20000410000 */
[----:B------:R-:W-:-:S03]  /*df00*/  @!P6 FMUL.FTZ R3, R12, -1.4426950216293334961 ;  /* 0xbfb8aa3b0c03e820 */ /* 0x000fc60000410000 */
[----:B------:R-:W0:Y:S01]  /*df10*/  @!P3 MUFU.RCP R5, R5 ;  /* 0x000000050005b308 */ /* 0x000e220000001000 */
[----:B--2---:R-:W-:Y:S01]  /*df20*/  @!P2 FMUL.FTZ R63, R63, R4 ;  /* 0x000000043f3fa220 */ /* 0x004fe20000410000 */
[----:B------:R-:W-:-:S06]  /*df30*/  FSETP.GTU.FTZ.AND P2, PT, R10, 20, PT ;  /* 0x41a000000a00780b */ /* 0x000fcc0003f5c000 */
[----:B------:R2:W4:Y:S01]  /*df40*/  @!P5 MUFU.EX2 R7, R2 ;  /* 0x000000020007d308 */ /* 0x0005220000000800 */
[----:B-1----:R-:W-:Y:S01]  /*df50*/  @!P0 FMUL.FTZ R61, R61, R0 ;  /* 0x000000003d3d8220 */ /* 0x002fe20000410000 */
[----:B------:R-:W-:-:S06]  /*df60*/  FSETP.GTU.FTZ.AND P0, PT, R6, 20, PT ;  /* 0x41a000000600780b */ /* 0x000fcc0003f1c000 */
[----:B------:R1:W5:Y:S01]  /*df70*/  @!P6 MUFU.EX2 R8, R3 ;  /* 0x000000030008e308 */ /* 0x0003620000000800 */
[----:B0-----:R-:W-:Y:S01]  /*df80*/  @!P3 FMUL.FTZ R64, R64, R5 ;  /* 0x000000054040b220 */ /* 0x001fe20000410000 */
[----:B------:R-:W-:Y:S01]  /*df90*/  FSETP.GTU.FTZ.AND P3, PT, R11, 20, PT ;  /* 0x41a000000b00780b */ /* 0x000fe20003f7c000 */
[----:B--2---:R-:W-:-:S04]  /*dfa0*/  @!P1 FMUL.FTZ R2, R9, -1.4426950216293334961 ;  /* 0xbfb8aa3b09029820 */ /* 0x004fc80000410000 */
[----:B------:R-:W-:Y:S01]  /*dfb0*/  @!P0 FMUL.FTZ R0, R6, -1.4426950216293334961 ;  /* 0xbfb8aa3b06008820 */ /* 0x000fe20000410000 */
[----:B------:R-:W0:Y:S01]  /*dfc0*/  @!P4 MUFU.EX2 R13, R13 ;  /* 0x0000000d000dc308 */ /* 0x000e220000000800 */
[----:B-1----:R-:W-:Y:S01]  /*dfd0*/  @!P2 FMUL.FTZ R3, R10, -1.4426950216293334961 ;  /* 0xbfb8aa3b0a03a820 */ /* 0x002fe20000410000 */
[----:B----4-:R-:W-:-:S05]  /*dfe0*/  @!P5 FADD.FTZ R7, R7, 1 ;  /* 0x3f8000000707d421 */ /* 0x010fca0000010000 */
[----:B------:R-:W-:Y:S01]  /*dff0*/  @!P3 FMUL.FTZ R4, R11, -1.4426950216293334961 ;  /* 0xbfb8aa3b0b04b820 */ /* 0x000fe20000410000 */
[----:B------:R-:W-:Y:S01]  /*e000*/  @!P1 MUFU.EX2 R2, R2 ;  /* 0x0000000200029308 */ /* 0x000fe20000000800 */
[----:B-----5:R-:W-:-:S07]  /*e010*/  @!P6 FADD.FTZ R8, R8, 1 ;  /* 0x3f8000000808e421 */ /* 0x020fce0000010000 */
[----:B------:R-:W1:Y:S01]  /*e020*/  @!P2 MUFU.EX2 R3, R3 ;  /* 0x000000030003a308 */ /* 0x000e620000000800 */
[----:B0-----:R-:W-:-:S07]  /*e030*/  @!P4 FADD.FTZ R13, R13, 1 ;  /* 0x3f8000000d0dc421 */ /* 0x001fce0000010000 */
[----:B------:R-:W0:Y:S08]  /*e040*/  @!P0 MUFU.EX2 R0, R0 ;  /* 0x0000000000008308 */ /* 0x000e300000000800 */
[----:B------:R2:W4:Y:S01]  /*e050*/  @!P3 MUFU.EX2 R6, R4 ;  /* 0x000000040006b308 */ /* 0x0005220000000800 */
[----:B-1----:R-:W-:Y:S01]  /*e060*/  @!P2 FADD.FTZ R5, R3, 1 ;  /* 0x3f8000000305a421 */ /* 0x002fe20000010000 */
[----:B------:R-:W-:Y:S01]  /*e070*/  MOV R3, UR24 ;  /* 0x0000001800037c02 */ /* 0x000fe20008000f00 */
[----:B------:R-:W-:-:S02]  /*e080*/  ULDC.64 UR24, c[0x0][0x3a8] ;  /* 0x0000ea0000187ab9 */ /* 0x000fc40000000a00 */
[----:B------:R-:W-:-:S03]  /*e090*/  UIMAD.WIDE.U32 UR8, UR11, UR24, UR8 ;  /* 0x000000180b0872a5 */ /* 0x000fc6000f8e0008 */
[----:B------:R-:W1:Y:S01]  /*e0a0*/  @!P4 MUFU.RCP R10, R13 ;  /* 0x0000000d000ac308 */ /* 0x000e620000001000 */
[----:B--2---:R-:W-:Y:S01]  /*e0b0*/  @!P1 FADD.FTZ R4, R2, 1 ;  /* 0x3f80000002049421 */ /* 0x004fe20000010000 */
[----:B------:R-:W-:Y:S01]  /*e0c0*/  MOV R2, UR7 ;  /* 0x0000000700027c02 */ /* 0x000fe20008000f00 */
[----:B0-----:R-:W-:Y:S01]  /*e0d0*/  @!P0 FADD.FTZ R0, R0, 1 ;  /* 0x3f80000000008421 */ /* 0x001fe20000010000 */
[----:B------:R-:W-:-:S03]  /*e0e0*/  UIMAD UR7, UR27, UR24, URZ ;  /* 0x000000181b0772a4 */ /* 0x000fc6000f8e023f */
[----:B------:R-:W-:Y:S01]  /*e0f0*/  IMAD.WIDE R2, R23, 0x10, R2 ;  /* 0x0000001017027825 */ /* 0x000fe200078e0202 */
[----:B------:R-:W0:Y:S03]  /*e100*/  @!P0 MUFU.RCP R9, R0 ;  /* 0x0000000000098308 */ /* 0x000e260000001000 */
[----:B----4-:R-:W-:Y:S01]  /*e110*/  @!P3 FADD.FTZ R6, R6, 1 ;  /* 0x3f8000000606b421 */ /* 0x010fe20000010000 */
[----:B------:R-:W-:Y:S01]  /*e120*/  UIMAD UR7, UR11, UR25, UR7 ;  /* 0x000000190b0772a4 */ /* 0x000fe2000f8e0207 */
[----:B------:R-:W-:Y:S01]  /*e130*/  STG.E.128 desc[UR18][R2.64], R28 ;  /* 0x0000001c02007986 */ /* 0x000fe2000c101d12 */
[----:B------:R-:W-:Y:S02]  /*e140*/  ULDC.64 UR26, c[0x0][0x3b0] ;  /* 0x0000ec00001a7ab9 */ /* 0x000fe40000000a00 */
[----:B------:R-:W-:Y:S01]  /*e150*/  UIADD3 UR9, UR9, UR7, URZ ;  /* 0x0000000709097290 */ /* 0x000fe2000fffe03f */
[----:B------:R-:W2:Y:S01]  /*e160*/  @!P1 MUFU.RCP R4, R4 ;  /* 0x0000000400049308 */ /* 0x000ea20000001000 */
[----:B------:R-:W-:Y:S01]  /*e170*/  STG.E.128 desc[UR18][R2.64+0x200], R32 ;  /* 0x0002002002007986 */ /* 0x000fe2000c101d12 */
[----:B-1----:R-:W-:Y:S01]  /*e180*/  @!P4 FMUL.FTZ R65, R65, R10 ;  /* 0x0000000a4141c220 */ /* 0x002fe20000410000 */
[----:B------:R-:W-:-:S02]  /*e190*/  UIMAD UR24, UR30, UR26, URZ ;  /* 0x0000001a1e1872a4 */ /* 0x000fc4000f8e023f */
[----:B------:R-:W-:Y:S01]  /*e1a0*/  STG.E.128 desc[UR18][R2.64+0x400], R36 ;  /* 0x0004002402007986 */ /* 0x000fe2000c101d12 */
[----:B------:R-:W-:Y:S02]  /*e1b0*/  UIMAD.WIDE.U32 UR8, UR10, UR26, UR8 ;  /* 0x0000001a0a0872a5 */ /* 0x000fe4000f8e0008 */
[----:B------:R-:W1:Y:S01]  /*e1c0*/  @!P5 MUFU.RCP R7, R7 ;  /* 0x000000070007d308 */ /* 0x000e620000001000 */
[----:B---3--:R3:W-:Y:S01]  /*e1d0*/  STG.E.128 desc[UR18][R2.64+0x600], R40 ;  /* 0x0006002802007986 */ /* 0x0087e2000c101d12 */
[----:B0-----:R-:W-:Y:S01]  /*e1e0*/  @!P0 FMUL.FTZ R52, R52, R9 ;  /* 0x0000000934348220 */ /* 0x001fe20000410000 */
[----:B------:R-:W-:Y:S01]  /*e1f0*/  UIMAD UR24, UR10, UR27, UR24 ;  /* 0x0000001b0a1872a4 */ /* 0x000fe2000f8e0218 */
[----:B------:R-:W-:Y:S02]  /*e200*/  BAR.SYNC.DEFER_BLOCKING 0x0 ;  /* 0x0000000000007b1d */ /* 0x000fe40000010000 */
[----:B------:R-:W-:Y:S01]  /*e210*/  FADD.FTZ R0, R52, R19 ;  /* 0x0000001334007221 */ /* 0x000fe20000010000 */
[----:B------:R-:W-:Y:S01]  /*e220*/  UIADD3 UR9, UR9, UR24, URZ ;  /* 0x0000001809097290 */ /* 0x000fe2000fffe03f */
[----:B--2---:R-:W-:-:S02]  /*e230*/  @!P1 FMUL.FTZ R53, R53, R4 ;  /* 0x0000000435359220 */ /* 0x004fc40000410000 */
[----:B------:R-:W0:Y:S01]  /*e240*/  @!P2 MUFU.RCP R5, R5 ;  /* 0x000000050005a308 */ /* 0x000e220000001000 */
[----:B------:R-:W-:Y:S02]  /*e250*/  ULDC.64 UR26, c[0x0][0x3f0] ;  /* 0x0000fc00001a7ab9 */ /* 0x000fe40000000a00 */
[----:B------:R-:W-:Y:S01]  /*e260*/  ULEA UR7, UP0, UR8, UR26, 0x2 ;  /* 0x0000001a08077291 */ /* 0x000fe2000f80103f */
[----:B-1----:R-:W-:-:S03]  /*e270*/  @!P5 FMUL.FTZ R66, R66, R7 ;  /* 0x000000074242d220 */ /* 0x002fc60000410000 */
[----:B------:R-:W-:Y:S01]  /*e280*/  ULEA.HI.X UR8, UR8, UR27, UR9, 0x2, UP0 ;  /* 0x0000001b08087291 */ /* 0x000fe200080f1409 */
[----:B------:R-:W1:Y:S01]  /*e290*/  @!P3 MUFU.RCP R6, R6 ;  /* 0x000000060006b308 */ /* 0x000e620000001000 */
[----:B---3--:R-:W-:Y:S01]  /*e2a0*/  MOV R2, UR7 ;  /* 0x0000000700027c02 */ /* 0x008fe20008000f00 */
[----:B------:R-:W-:-:S03]  /*e2b0*/  UISETP.GT.AND UP0, UPT, UR17, 0x1, UPT ;  /* 0x000000011100788c */ /* 0x000fc6000bf04270 */
[----:B------:R-:W-:-:S03]  /*e2c0*/  MOV R3, UR8 ;  /* 0x0000000800037c02 */ /* 0x000fc60008000f00 */
[----:B------:R-:W2:Y:S01]  /*e2d0*/  @!P6 MUFU.RCP R8, R8 ;  /* 0x000000080008e308 */ /* 0x000ea20000001000 */
[----:B0-----:R-:W-:Y:S01]  /*e2e0*/  @!P2 FMUL.FTZ R54, R54, R5 ;  /* 0x000000053636a220 */ /* 0x001fe20000410000 */
[----:B------:R-:W-:Y:S01]  /*e2f0*/  FADD.FTZ R5, R0, R53 ;  /* 0x0000003500057221 */ /* 0x000fe20000010000 */
[----:B------:R-:W-:Y:S01]  /*e300*/  STS.128 [R158+0x10], R56 ;  /* 0x000010389e007388 */ /* 0x000fe20000000c00 */
[----:B------:R-:W-:Y:S01]  /*e310*/  IMAD.WIDE R2, R23, 0x10, R2 ;  /* 0x0000001017027825 */ /* 0x000fe200078e0202 */
[----:B------:R-:W-:-:S03]  /*e320*/  PLOP3.LUT P0, PT, PT, PT, UP0, 0x80, 0x0 ;  /* 0x000000000000781c */ /* 0x000fc60003f0f008 */
[----:B------:R-:W-:Y:S01]  /*e330*/  FADD.FTZ R0, R5, R54 ;  /* 0x0000003605007221 */ /* 0x000fe20000010000 */
[----:B------:R-:W-:Y:S01]  /*e340*/  STS.128 [R158+0x20], R60 ;  /* 0x0000203c9e007388 */ /* 0x000fe20000000c00 */
[----:B-1----:R-:W-:-:S05]  /*e350*/  @!P3 FMUL.FTZ R55, R55, R6 ;  /* 0x000000063737b220 */ /* 0x002fca0000410000 */
[----:B------:R0:W-:Y:S01]  /*e360*/  STS.128 [R158], R52 ;  /* 0x000000349e007388 */ /* 0x0001e20000000c00 */
[----:B--2---:R-:W-:-:S05]  /*e370*/  @!P6 FMUL.FTZ R67, R67, R8 ;  /* 0x000000084343e220 */ /* 0x004fca0000410000 */
[----:B------:R1:W-:Y:S01]  /*e380*/  STS.128 [R158+0x30], R64 ;  /* 0x000030409e007388 */ /* 0x0003e20000000c00 */
[----:B------:R-:W-:-:S03]  /*e390*/  NOP ;  /* 0x0000000000007918 */ /* 0x000fc60000000000 */
[----:B------:R-:W2:Y:S01]  /*e3a0*/  LDS.128 R4, [R24] ;  /* 0x0000000018047984 */ /* 0x000ea20000000c00 */
[----:B0-----:R-:W-:-:S03]  /*e3b0*/  FADD.FTZ R55, R0, R55 ;  /* 0x0000003700377221 */ /* 0x001fc60000010000 */
[----:B------:R-:W0:Y:S01]  /*e3c0*/  LDS.128 R8, [R24+0x200] ;  /* 0x0002000018087984 */ /* 0x000e220000000c00 */
[----:B------:R-:W-:-:S03]  /*e3d0*/  FADD.FTZ R56, R55, R56 ;  /* 0x0000003837387221 */ /* 0x000fc60000010000 */
[----:B------:R-:W3:Y:S01]  /*e3e0*/  LDS.128 R12, [R24+0x400] ;  /* 0x00040000180c7984 */ /* 0x000ee20000000c00 */
[----:B------:R-:W-:-:S03]  /*e3f0*/  FADD.FTZ R57, R56, R57 ;  /* 0x0000003938397221 */ /* 0x000fc60000010000 */
[----:B------:R-:W4:Y:S01]  /*e400*/  LDS.128 R28, [R24+0x600] ;  /* 0x00060000181c7984 */ /* 0x000f220000000c00 */
[----:B------:R-:W-:-:S04]  /*e410*/  FADD.FTZ R58, R57, R58 ;  /* 0x0000003a393a7221 */ /* 0x000fc80000010000 */
[----:B------:R-:W-:-:S04]  /*e420*/  FADD.FTZ R59, R58, R59 ;  /* 0x0000003b3a3b7221 */ /* 0x000fc80000010000 */
[----:B------:R-:W-:-:S04]  /*e430*/  FADD.FTZ R60, R59, R60 ;  /* 0x0000003c3b3c7221 */ /* 0x000fc80000010000 */
[----:B------:R-:W-:-:S04]  /*e440*/  FADD.FTZ R61, R60, R61 ;  /* 0x0000003d3c3d7221 */ /* 0x000fc80000010000 */
[----:B------:R-:W-:-:S04]  /*e450*/  FADD.FTZ R62, R61, R62 ;  /* 0x0000003e3d3e7221 */ /* 0x000fc80000010000 */
[----:B------:R-:W-:-:S04]  /*e460*/  FADD.FTZ R63, R62, R63 ;  /* 0x0000003f3e3f7221 */ /* 0x000fc80000010000 */
[----:B-1----:R-:W-:Y:S01]  /*e470*/  FADD.FTZ R64, R63, R64 ;  /* 0x000000403f407221 */ /* 0x002fe20000010000 */
[----:B--2---:R1:W-:Y:S03]  /*e480*/  STG.E.128 desc[UR18][R2.64], R4 ;  /* 0x0000000402007986 */ /* 0x0043e6000c101d12 */
[----:B------:R-:W-:Y:S01]  /*e490*/  FADD.FTZ R65, R64, R65 ;  /* 0x0000004140417221 */ /* 0x000fe20000010000 */
[----:B0-----:R1:W-:Y:S03]  /*e4a0*/  STG.E.128 desc[UR18][R2.64+0x200], R8 ;  /* 0x0002000802007986 */ /* 0x0013e6000c101d12 */
[----:B------:R-:W-:Y:S01]  /*e4b0*/  FADD.FTZ R66, R65, R66 ;  /* 0x0000004241427221 */ /* 0x000fe20000010000 */
[----:B---3--:R1:W-:Y:S03]  /*e4c0*/  STG.E.128 desc[UR18][R2.64+0x400], R12 ;  /* 0x0004000c02007986 */ /* 0x0083e6000c101d12 */
[----:B------:R-:W-:Y:S01]  /*e4d0*/  FADD.FTZ R19, R66, R67 ;  /* 0x0000004342137221 */ /* 0x000fe20000010000 */
[----:B----4-:R1:W-:Y:S01]  /*e4e0*/  STG.E.128 desc[UR18][R2.64+0x600], R28 ;  /* 0x0006001c02007986 */ /* 0x0103e2000c101d12 */
[----:B------:R-:W-:Y:S05]  /*e4f0*/  @P0 BRA `(.L_x_12409) ;  /* 0xffffff2400a40947 */ /* 0x000fea000383ffff */
.L_x_12279:
        /* <DEDUP_REMOVED lines=39> */
.L_x_12411:
[----:B------:R-:W-:Y:S05]  /*e770*/  BSYNC B0 ;  /* 0x0000000000007941 */ /* 0x000fea0003800000 */
.L_x_12410:
        /* <DEDUP_REMOVED lines=40> */
.L_x_12413:
[----:B-1----:R-:W1:Y:S02]  /*ea00*/  S2R R7, SR_TID.X ;  /* 0x0000000000077919 */ /* 0x002e640000002100 */
.L_x_12414:
[----:B------:R-:W-:Y:S05]  /*ea10*/  BSYNC B0 ;  /* 0x0000000000007941 */ /* 0x000fea0003800000 */
.L_x_12412:
[----:B------:R-:W-:Y:S02]  /*ea20*/  ULDC UR14, c[0x0][0x21c] ;  /* 0x00008700000e7ab9 */ /* 0x000fe40000000800 */
[----:B-1----:R-:W-:-:S13]  /*ea30*/  ISETP.GE.AND P0, PT, R7, UR14, PT ;  /* 0x0000000e07007c0c */ /* 0x002fda000bf06270 */
[----:B------:R-:W-:Y:S05]  /*ea40*/  @P0 EXIT ;  /* 0x000000000000094d */ /* 0x000fea0003800000 */
[----:B------:R-:W1:Y:S01]  /*ea50*/  S2UR UR11, SR_CgaCtaId ;  /* 0x00000000000b79c3 */ /* 0x000e620000008800 */
        /* <DEDUP_REMOVED lines=9> */
[----:B-1----:R-:W-:-:S03]  /*eaf0*/  ULEA UR7, UR11, UR7, 0x18 ;  /* 0x000000070b077291 */ /* 0x002fc6000f8ec03f */
[----:B------:R-:W-:-:S09]  /*eb00*/  ULDC.64 UR10, c[0x0][0x340] ;  /* 0x0000d000000a7ab9 */ /* 0x000fd20000000a00 */
.L_x_12415:
[C---:B------:R-:W-:Y:S02]  /*eb10*/  LEA R0, R7.reuse, UR7, 0x3 ;  /* 0x0000000707007c11 */ /* 0x040fe4000f8e18ff */
[----:B0-23--:R-:W-:Y:S02]  /*eb20*/  SHF.R.S32.HI R4, RZ, 0x1f, R7 ;  /* 0x0000001fff047819 */ /* 0x00dfe40000011407 */
[----:B-1----:R-:W-:Y:S01]  /*eb30*/  MOV R2, UR4 ;  /* 0x0000000400027c02 */ /* 0x002fe20008000f00 */
        /* <DEDUP_REMOVED lines=16> */
.L_x_12317:
[----:B------:R-:W-:Y:S01]  /*ec40*/  HFMA2.MMA R243, -RZ, RZ, 0, 5.9604644775390625e-08 ;  /* 0x00000001fff37435 */ /* 0x000fe200000001ff */
[----:B------:R-:W-:Y:S02]  /*ec50*/  MOV R244, R139 ;  /* 0x0000008b00f47202 */ /* 0x000fe40000000f00 */
[----:B------:R-:W-:Y:S02]  /*ec60*/  MOV R242, RZ ;  /* 0x000000ff00f27202 */ /* 0x000fe40000000f00 */
[----:B------:R-:W-:-:S07]  /*ec70*/  MOV R127, 0xffffffff ;  /* 0xffffffff007f7802 */ /* 0x000fce0000000f00 */
[----:B01---5:R-:W-:Y:S05]  /*ec80*/  WARPSYNC.COLLECTIVE R127, `(.L_x_12416) ;  /* 0x000000007f087348 */ /* 0x023fea0003c00000 */
[----:B------:R2:W3:Y:S02]  /*ec90*/  SHFL.UP P3, R124, R244, R243, R242 ;  /* 0x040000f3f47c7389 */ /* 0x0004e400000600f2 */
[----:B0123-5:R-:W-:Y:S01]  /*eca0*/  ENDCOLLECTIVE ;  /* 0x000000000000791b */ /* 0x02ffe20003800000 */
.L_x_12416:
[----:B------:R-:W-:Y:S02]  /*ecb0*/  MOV R244, R125 ;  /* 0x0000007d00f47202 */ /* 0x000fe40000000f00 */
[----:B------:R-:W-:-:S07]  /*ecc0*/  MOV R126, R124 ;  /* 0x0000007c007e7202 */ /* 0x000fce0000000f00 */
[----:B------:R-:W-:Y:S05]  /*ecd0*/  WARPSYNC.COLLECTIVE R127, `(.L_x_12417) ;  /* 0x000000007f087348 */ /* 0x000fea0003c00000 */
[----:B------:R0:W1:Y:S02]  /*ece0*/  SHFL.UP P3, R124, R244, R243, R242 ;  /* 0x040000f3f47c7389 */ /* 0x00006400000600f2 */
[----:B01----:R-:W-:Y:S01]  /*ecf0*/  ENDCOLLECTIVE ;  /* 0x000000000000791b */ /* 0x003fe20003800000 */
.L_x_12417:
[----:B------:R-:W-:Y:S02]  /*ed00*/  MOV R244, R240 ;  /* 0x000000f000f47202 */ /* 0x000fe40000000f00 */
[----:B------:R-:W-:-:S07]  /*ed10*/  MOV R246, R124 ;  /* 0x0000007c00f67202 */ /* 0x000fce0000000f00 */
[----:B------:R-:W-:Y:S05]  /*ed20*/  WARPSYNC.COLLECTIVE R127, `(.L_x_12418) ;  /* 0x000000007f087348 */ /* 0x000fea0003c00000 */
[----:B------:R0:W1:Y:S02]  /*ed30*/  SHFL.UP P3, R124, R244, R243, R242 ;  /* 0x040000f3f47c7389 */ /* 0x00006400000600f2 */
[----:B01----:R-:W-:Y:S01]  /*ed40*/  ENDCOLLECTIVE ;  /* 0x000000000000791b */ /* 0x003fe20003800000 */
.L_x_12418:
[----:B------:R-:W-:Y:S02]  /*ed50*/  MOV R244, R241 ;  /* 0x000000f100f47202 */ /* 0x000fe40000000f00 */
[----:B------:R-:W-:-:S07]  /*ed60*/  MOV R248, R124 ;  /* 0x0000007c00f87202 */ /* 0x000fce0000000f00 */
[----:B------:R-:W-:Y:S05]  /*ed70*/  WARPSYNC.COLLECTIVE R127, `(.L_x_12419) ;  /* 0x000000007f087348 */ /* 0x000fea0003c00000 */
[----:B------:R0:W1:Y:S02]  /*ed80*/  SHFL.UP P3, R124, R244, R243, R242 ;  /* 0x040000f3f47c7389 */ /* 0x00006400000600f2 */
[----:B01----:R-:W-:Y:S01]  /*ed90*/  ENDCOLLECTIVE ;  /* 0x000000000000791b */ /* 0x003fe20003800000 */
.L_x_12419:
        /* <DEDUP_REMOVED lines=18> */
.L_x_12420:
[----:B------:R-:W-:Y:S02]  /*eec0*/  MOV R244, R125 ;  /* 0x0000007d00f47202 */ /* 0x000fe40000000f00 */
[----:B------:R-:W-:-:S07]  /*eed0*/  MOV R126, R124 ;  /* 0x0000007c007e7202 */ /* 0x000fce0000000f00 */
[----:B------:R-:W-:Y:S05]  /*eee0*/  WARPSYNC.COLLECTIVE R127, `(.L_x_12421) ;  /* 0x000000007f087348 */ /* 0x000fea0003c00000 */
[----:B------:R0:W1:Y:S02]  /*eef0*/  SHFL.UP P3, R124, R244, R243, R242 ;  /* 0x040000f3f47c7389 */ /* 0x00006400000600f2 */
[----:B01----:R-:W-:Y:S01]  /*ef00*/  ENDCOLLECTIVE ;  /* 0x000000000000791b */ /* 0x003fe20003800000 */
.L_x_12421:
[----:B------:R-:W-:Y:S02]  /*ef10*/  MOV R244, R240 ;  /* 0x000000f000f47202 */ /* 0x000fe40000000f00 */
[----:B------:R-:W-:-:S07]  /*ef20*/  MOV R246, R124 ;  /* 0x0000007c00f67202 */ /* 0x000fce0000000f00 */
[----:B------:R-:W-:Y:S05]  /*ef30*/  WARPSYNC.COLLECTIVE R127, `(.L_x_12422) ;  /* 0x000000007f087348 */ /* 0x000fea0003c00000 */
[----:B------:R0:W1:Y:S02]  /*ef40*/  SHFL.UP P3, R124, R244, R243, R242 ;  /* 0x040000f3f47c7389 */ /* 0x00006400000600f2 */
[----:B01----:R-:W-:Y:S01]  /*ef50*/  ENDCOLLECTIVE ;  /* 0x000000000000791b */ /* 0x003fe20003800000 */
.L_x_12422:
[----:B------:R-:W-:Y:S02]  /*ef60*/  MOV R244, R241 ;  /* 0x000000f100f47202 */ /* 0x000fe40000000f00 */
[----:B------:R-:W-:-:S07]  /*ef70*/  MOV R248, R124 ;  /* 0x0000007c00f87202 */ /* 0x000fce0000000f00 */
[----:B------:R-:W-:Y:S05]  /*ef80*/  WARPSYNC.COLLECTIVE R127, `(.L_x_12423) ;  /* 0x000000007f087348 */ /* 0x000fea0003c00000 */
[----:B------:R0:W1:Y:S02]  /*ef90*/  SHFL.UP P3, R124, R244, R243, R242 ;  /* 0x040000f3f47c7389 */ /* 0x00006400000600f2 */
[----:B01----:R-:W-:Y:S01]  /*efa0*/  ENDCOLLECTIVE ;  /* 0x000000000000791b */ /* 0x003fe20003800000 */
.L_x_12423:
        /* <DEDUP_REMOVED lines=19> */
.L_x_12424:
[----:B------:R-:W-:Y:S02]  /*f0e0*/  MOV R244, R125 ;  /* 0x0000007d00f47202 */ /* 0x000fe40000000f00 */
[----:B------:R-:W-:-:S07]  /*f0f0*/  MOV R126, R124 ;  /* 0x0000007c007e7202 */ /* 0x000fce0000000f00 */
[----:B------:R-:W-:Y:S05]  /*f100*/  WARPSYNC.COLLECTIVE R127, `(.L_x_12425) ;  /* 0x000000007f087348 */ /* 0x000fea0003c00000 */
[----:B------:R0:W1:Y:S02]  /*f110*/  SHFL.UP P3, R124, R244, R243, R242 ;  /* 0x040000f3f47c7389 */ /* 0x00006400000600f2 */
[----:B01----:R-:W-:Y:S01]  /*f120*/  ENDCOLLECTIVE ;  /* 0x000000000000791b */ /* 0x003fe20003800000 */
.L_x_12425:
[----:B------:R-:W-:Y:S02]  /*f130*/  MOV R244, R240 ;  /* 0x000000f000f47202 */ /* 0x000fe40000000f00 */
[----:B------:R-:W-:-:S07]  /*f140*/  MOV R246, R124 ;  /* 0x0000007c00f67202 */ /* 0x000fce0000000f00 */
[----:B------:R-:W-:Y:S05]  /*f150*/  WARPSYNC.COLLECTIVE R127, `(.L_x_12426) ;  /* 0x000000007f087348 */ /* 0x000fea0003c00000 */
[----:B------:R0:W1:Y:S02]  /*f160*/  SHFL.UP P3, R124, R244, R243, R242 ;  /* 0x040000f3f47c7389 */ /* 0x00006400000600f2 */
[----:B01----:R-:W-:Y:S01]  /*f170*/  ENDCOLLECTIVE ;  /* 0x000000000000791b */ /* 0x003fe20003800000 */
.L_x_12426:
[----:B------:R-:W-:Y:S02]  /*f180*/  MOV R244, R241 ;  /* 0x000000f100f47202 */ /* 0x000fe40000000f00 */
[----:B------:R-:W-:-:S07]  /*f190*/  MOV R248, R124 ;  /* 0x0000007c00f87202 */ /* 0x000fce0000000f00 */
[----:B------:R-:W-:Y:S05]  /*f1a0*/  WARPSYNC.COLLECTIVE R127, `(.L_x_12427) ;  /* 0x000000007f087348 */ /* 0x000fea0003c00000 */
[----:B------:R0:W1:Y:S02]  /*f1b0*/  SHFL.UP P3, R124, R244, R243, R242 ;  /* 0x040000f3f47c7389 */ /* 0x00006400000600f2 */
[----:B01----:R-:W-:Y:S01]  /*f1c0*/  ENDCOLLECTIVE ;  /* 0x000000000000791b */ /* 0x003fe20003800000 */
.L_x_12427:
        /* <DEDUP_REMOVED lines=18> */
.L_x_12428:
[----:B------:R-:W-:Y:S02]  /*f2f0*/  MOV R244, R125 ;  /* 0x0000007d00f47202 */ /* 0x000fe40000000f00 */
[----:B------:R-:W-:-:S07]  /*f300*/  MOV R126, R124 ;  /* 0x0000007c007e7202 */ /* 0x000fce0000000f00 */
[----:B------:R-:W-:Y:S05]  /*f310*/  WARPSYNC.COLLECTIVE R127, `(.L_x_12429) ;  /* 0x000000007f087348 */ /* 0x000fea0003c00000 */
[----:B------:R0:W1:Y:S02]  /*f320*/  SHFL.UP P3, R124, R244, R243, R242 ;  /* 0x040000f3f47c7389 */ /* 0x00006400000600f2 */
[----:B01----:R-:W-:Y:S01]  /*f330*/  ENDCOLLECTIVE ;  /* 0x000000000000791b */ /* 0x003fe20003800000 */
.L_x_12429:
[----:B------:R-:W-:Y:S02]  /*f340*/  MOV R244, R240 ;  /* 0x000000f000f47202 */ /* 0x000fe40000000f00 */
[----:B------:R-:W-:-:S07]  /*f350*/  MOV R248, R124 ;  /* 0x0000007c00f87202 */ /* 0x000fce0000000f00 */
[----:B------:R-:W-:Y:S05]  /*f360*/  WARPSYNC.COLLECTIVE R127, `(.L_x_12430) ;  /* 0x000000007f087348 */ /* 0x000fea0003c00000 */
[----:B------:R0:W1:Y:S02]  /*f370*/  SHFL.UP P3, R124, R244, R243, R242 ;  /* 0x040000f3f47c7389 */ /* 0x00006400000600f2 */
[----:B01----:R-:W-:Y:S01]  /*f380*/  ENDCOLLECTIVE ;  /* 0x000000000000791b */ /* 0x003fe20003800000 */
.L_x_12430:
[----:B------:R-:W-:Y:S02]  /*f390*/  MOV R244, R241 ;  /* 0x000000f100f47202 */ /* 0x000fe40000000f00 */
[----:B------:R-:W-:-:S07]  /*f3a0*/  MOV R246, R124 ;  /* 0x0000007c00f67202 */ /* 0x000fce0000000f00 */
[----:B------:R-:W-:Y:S05]  /*f3b0*/  WARPSYNC.COLLECTIVE R127, `(.L_x_12431) ;  /* 0x000000007f087348 */ /* 0x000fea0003c00000 */
[----:B------:R0:W1:Y:S02]  /*f3c0*/  SHFL.UP P3, R124, R244, R243, R242 ;  /* 0x040000f3f47c7389 */ /* 0x00006400000600f2 */
[----:B01----:R-:W-:Y:S01]  /*f3d0*/  ENDCOLLECTIVE ;  /* 0x000000000000791b */ /* 0x003fe20003800000 */
.L_x_12431:
        /* <DEDUP_REMOVED lines=18> */
.L_x_12432:
[----:B------:R-:W-:Y:S02]  /*f500*/  MOV R244, R125 ;  /* 0x0000007d00f47202 */ /* 0x000fe40000000f00 */
[----:B------:R-:W-:-:S07]  /*f510*/  MOV R126, R124 ;  /* 0x0000007c007e7202 */ /* 0x000fce0000000f00 */
[----:B------:R-:W-:Y:S05]  /*f520*/  WARPSYNC.COLLECTIVE R127, `(.L_x_12433) ;  /* 0x000000007f087348 */ /* 0x000fea0003c00000 */
[----:B------:R0:W1:Y:S02]  /*f530*/  SHFL.UP P3, R124, R244, R243, R242 ;  /* 0x040000f3f47c7389 */ /* 0x00006400000600f2 */
[----:B01----:R-:W-:Y:S01]  /*f540*/  ENDCOLLECTIVE ;  /* 0x000000000000791b */ /* 0x003fe20003800000 */
.L_x_12433:
[----:B------:R-:W-:Y:S02]  /*f550*/  MOV R244, R240 ;  /* 0x000000f000f47202 */ /* 0x000fe40000000f00 */
[----:B------:R-:W-:-:S07]  /*f560*/  MOV R246, R124 ;  /* 0x0000007c00f67202 */ /* 0x000fce0000000f00 */
[----:B------:R-:W-:Y:S05]  /*f570*/  WARPSYNC.COLLECTIVE R127, `(.L_x_12434) ;  /* 0x000000007f087348 */ /* 0x000fea0003c00000 */
[----:B------:R0:W1:Y:S02]  /*f580*/  SHFL.UP P3, R124, R244, R243, R242 ;  /* 0x040000f3f47c7389 */ /* 0x00006400000600f2 */
[----:B01----:R-:W-:Y:S01]  /*f590*/  ENDCOLLECTIVE ;  /* 0x000000000000791b */ /* 0x003fe20003800000 */
.L_x_12434:
[----:B------:R-:W-:Y:S02]  /*f5a0*/  MOV R244, R241 ;  /* 0x000000f100f47202 */ /* 0x000fe40000000f00 */
[----:B------:R-:W-:-:S07]  /*f5b0*/  MOV R248, R124 ;  /* 0x0000007c00f87202 */ /* 0x000fce0000000f00 */
[----:B------:R-:W-:Y:S05]  /*f5c0*/  WARPSYNC.COLLECTIVE R127, `(.L_x_12435) ;  /* 0x000000007f087348 */ /* 0x000fea0003c00000 */
[----:B------:R0:W1:Y:S02]  /*f5d0*/  SHFL.UP P3, R124, R244, R243, R242 ;  /* 0x040000f3f47c7389 */ /* 0x00006400000600f2 */
[----:B01----:R-:W-:Y:S01]  /*f5e0*/  ENDCOLLECTIVE ;  /* 0x000000000000791b */ /* 0x003fe20003800000 */
.L_x_12435:
[----:B------:R-:W-:Y:S05]  /*f5f0*/  BRA `(.L_x_12436) ;  /* 0xffffff7c00b07947 */ /* 0x000fea000383ffff */
.L_x_12318:
        /* <DEDUP_REMOVED lines=8> */
.L_x_12438:
[----:B------:R-:W-:Y:S05]  /*f680*/  BSYNC B0 ;  /* 0x0000000000007941 */ /* 0x000fea0003800000 */
.L_x_12437:
[----:B------:R-:W-:Y:S05]  /*f690*/  BRA `(.L_x_12439) ;  /* 0xffffff7c00c07947 */ /* 0x000fea000383ffff */
.L_x_12319:
        /* <DEDUP_REMOVED lines=8> */
.L_x_12441:
[----:B------:R-:W-:Y:S05]  /*f720*/  BSYNC B0 ;  /* 0x0000000000007941 */ /* 0x000fea0003800000 */
.L_x_12440:
[----:B------:R-:W-:Y:S05]  /*f730*/  BRA `(.L_x_12442) ;  /* 0xffffff7c00a07947 */ /* 0x000fea000383ffff */
.L_x_12320:
        /* <DEDUP_REMOVED lines=8> */
.L_x_12444:
[----:B------:R-:W-:Y:S05]  /*f7c0*/  BSYNC B0 ;  /* 0x0000000000007941 */ /* 0x000fea0003800000 */
.L_x_12443:
[----:B------:R-:W-:Y:S05]  /*f7d0*/  BRA `(.L_x_12445) ;  /* 0xffffff7c00807947 */ /* 0x000fea000383ffff */
.L_x_12321:
        /* <DEDUP_REMOVED lines=8> */
.L_x_12447:
[----:B------:R-:W-:Y:S05]  /*f860*/  BSYNC B0 ;  /* 0x0000000000007941 */ /* 0x000fea0003800000 */
.L_x_12446:
[----:B------:R-:W-:Y:S05]  /*f870*/  BRA `(.L_x_12448) ;  /* 0xffffff7c00607947 */ /* 0x000fea000383ffff */
.L_x_12322:
        /* <DEDUP_REMOVED lines=8> */
.L_x_12450:
[----:B------:R-:W-:Y:S05]  /*f900*/  BSYNC B0 ;  /* 0x0000000000007941 */ /* 0x000fea0003800000 */
.L_x_12449:
        /* <DEDUP_REMOVED lines=10> */
.L_x_12451:
[----:B------:R-:W-:Y:S02]  /*f9b0*/  MOV R244, R240 ;  /* 0x000000f000f47202 */ /* 0x000fe40000000f00 */
[----:B------:R-:W-:-:S07]  /*f9c0*/  MOV R245, R124 ;  /* 0x0000007c00f57202 */ /* 0x000fce0000000f00 */
[----:B------:R-:W-:Y:S05]  /*f9d0*/  WARPSYNC.COLLECTIVE R127, `(.L_x_12452) ;  /* 0x000000007f087348 */ /* 0x000fea0003c00000 */
[----:B------:R0:W1:Y:S02]  /*f9e0*/  SHFL.UP P3, R124, R244, R243, R242 ;  /* 0x040000f3f47c7389 */ /* 0x00006400000600f2 */
[----:B01----:R-:W-:Y:S01]  /*f9f0*/  ENDCOLLECTIVE ;  /* 0x000000000000791b */ /* 0x003fe20003800000 */
.L_x_12452:
[----:B------:R-:W-:Y:S02]  /*fa00*/  MOV R244, R241 ;  /* 0x000000f100f47202 */ /* 0x000fe40000000f00 */
[----:B------:R-:W-:-:S07]  /*fa10*/  MOV R240, R124 ;  /* 0x0000007c00f07202 */ /* 0x000fce0000000f00 */
[----:B------:R-:W-:Y:S05]  /*fa20*/  WARPSYNC.COLLECTIVE R127, `(.L_x_12453) ;  /* 0x000000007f087348 */ /* 0x000fea0003c00000 */
[----:B------:R0:W1:Y:S02]  /*fa30*/  SHFL.UP P3, R124, R244, R243, R242 ;  /* 0x040000f3f47c7389 */ /* 0x00006400000600f2 */
[----:B01----:R-:W-:Y:S01]  /*fa40*/  ENDCOLLECTIVE ;  /* 0x000000000000791b */ /* 0x003fe20003800000 */
.L_x_12453:
[----:B------:R-:W-:Y:S02]  /*fa50*/  MOV R241, R124 ;  /* 0x0000007c00f17202 */ /* 0x000fe40000000f00 */
[----:B------:R-:W-:-:S07]  /*fa60*/  MOV R124, 0x1f ;  /* 0x0000001f007c7802 */ /* 0x000fce0000000f00 */
[----:B------:R-:W-:Y:S05]  /*fa70*/  WARPSYNC.COLLECTIVE R127, `(.L_x_12454) ;  /* 0x000000007f087348 */ /* 0x000fea0003c00000 */
[----:B------:R0:W1:Y:S02]  /*fa80*/  SHFL.IDX P3, R137, R126, R125, R124 ;  /* 0x0000007d7e897389 */ /* 0x000064000006007c */
[----:B01----:R-:W-:Y:S01]  /*fa90*/  ENDCOLLECTIVE ;  /* 0x000000000000791b */ /* 0x003fe20003800000 */
.L_x_12454:
[----:B------:R-:W-:Y:S02]  /*faa0*/  MOV R126, R117 ;  /* 0x00000075007e7202 */ /* 0x000fe40000000f00 */
[----:B------:R-:W-:-:S07]  /*fab0*/  MOV R116, R137 ;  /* 0x0000008900747202 */ /* 0x000fce0000000f00 */
[----:B------:R-:W-:Y:S05]  /*fac0*/  WARPSYNC.COLLECTIVE R127, `(.L_x_12455) ;  /* 0x000000007f087348 */ /* 0x000fea0003c00000 */
[----:B------:R0:W1:Y:S02]  /*fad0*/  SHFL.IDX P3, R137, R126, R125, R124 ;  /* 0x0000007d7e897389 */ /* 0x000064000006007c */
[----:B01----:R-:W-:Y:S01]  /*fae0*/  ENDCOLLECTIVE ;  /* 0x000000000000791b */ /* 0x003fe20003800000 */
.L_x_12455:
[----:B------:R-:W-:Y:S02]  /*faf0*/  MOV R126, R118 ;  /* 0x00000076007e7202 */ /* 0x000fe40000000f00 */
[----:B------:R-:W-:-:S07]  /*fb00*/  MOV R117, R137 ;  /* 0x0000008900757202 */ /* 0x000fce0000000f00 */
[----:B------:R-:W-:Y:S05]  /*fb10*/  WARPSYNC.COLLECTIVE R127, `(.L_x_12456) ;  /* 0x000000007f087348 */ /* 0x000fea0003c00000 */
[----:B------:R0:W1:Y:S02]  /*fb20*/  SHFL.IDX P3, R137, R126, R125, R124 ;  /* 0x0000007d7e897389 */ /* 0x000064000006007c */
[----:B01----:R-:W-:Y:S01]  /*fb30*/  ENDCOLLECTIVE ;  /* 0x000000000000791b */ /* 0x003fe20003800000 */
.L_x_12456:
[----:B------:R-:W-:Y:S02]  /*fb40*/  MOV R126, R119 ;  /* 0x00000077007e7202 */ /* 0x000fe40000000f00 */
[----:B------:R-:W-:-:S07]  /*fb50*/  MOV R118, R137 ;  /* 0x0000008900767202 */ /* 0x000fce0000000f00 */
[----:B------:R-:W-:Y:S05]  /*fb60*/  WARPSYNC.COLLECTIVE R127, `(.L_x_12457) ;  /* 0x000000007f087348 */ /* 0x000fea0003c00000 */
[----:B------:R0:W1:Y:S02]  /*fb70*/  SHFL.IDX P3, R137, R126, R125, R124 ;  /* 0x0000007d7e897389 */ /* 0x000064000006007c */
[----:B01----:R-:W-:Y:S01]  /*fb80*/  ENDCOLLECTIVE ;  /* 0x000000000000791b */ /* 0x003fe20003800000 */
.L_x_12457:
[----:B------:R-:W-:Y:S01]  /*fb90*/  MOV R119, R137 ;  /* 0x0000008900777202 */ /* 0x000fe20000000f00 */
[----:B------:R-:W-:Y:S06]  /*fba0*/  BRA `(.L_x_12458) ;  /* 0xffffff7800bc7947 */ /* 0x000fec000383ffff */
.L_x_12324:
[----:B------:R-:W-:Y:S01]  /*fbb0*/  HFMA2.MMA R251, -RZ, RZ, 0, 5.9604644775390625e-08 ;  /* 0x00000001fffb7435 */ /* 0x000fe200000001ff */
[----:B------:R-:W-:Y:S02]  /*fbc0*/  MOV R252, R249 ;  /* 0x000000f900fc7202 */ /* 0x000fe40000000f00 */
[----:B------:R-:W-:Y:S02]  /*fbd0*/  MOV R250, 0x1f ;  /* 0x0000001f00fa7802 */ /* 0x000fe40000000f00 */
[----:B------:R-:W-:-:S07]  /*fbe0*/  MOV R127, 0xffffffff ;  /* 0xffffffff007f7802 */ /* 0x000fce0000000f00 */
[----:B-1----:R-:W-:Y:S05]  /*fbf0*/  WARPSYNC.COLLECTIVE R127, `(.L_x_12459) ;  /* 0x000000007f087348 */ /* 0x002fea0003c00000 */
[----:B------:R0:W2:Y:S02]  /*fc00*/  SHFL.DOWN P1, R137, R252, R251, R250 ;  /* 0x080000fbfc897389 */ /* 0x0000a400000200fa */
[----:B012---:R-:W-:Y:S01]  /*fc10*/  ENDCOLLECTIVE ;  /* 0x000000000000791b */ /* 0x007fe20003800000 */
.L_x_12459:
[----:B------:R-:W-:Y:S02]  /*fc20*/  MOV R252, R248 ;  /* 0x000000f800fc7202 */ /* 0x000fe40000000f00 */
[----:B------:R-:W-:-:S07]  /*fc30*/  MOV R124, R137 ;  /* 0x00000089007c7202 */ /* 0x000fce0000000f00 */
[----:B------:R-:W-:Y:S05]  /*fc40*/  WARPSYNC.COLLECTIVE R127, `(.L_x_12460) ;  /* 0x000000007f087348 */ /* 0x000fea0003c00000 */
[----:B------:R0:W1:Y:S02]  /*fc50*/  SHFL.DOWN P1, R137, R252, R251, R250 ;  /* 0x080000fbfc897389 */ /* 0x00006400000200fa */
[----:B01----:R-:W-:Y:S01]  /*fc60*/  ENDCOLLECTIVE ;  /* 0x000000000000791b */ /* 0x003fe20003800000 */
.L_x_12460:
[----:B------:R-:W-:Y:S02]  /*fc70*/  MOV R252, R247 ;  /* 0x000000f700fc7202 */ /* 0x000fe40000000f00 */
[----:B------:R-:W-:-:S07]  /*fc80*/  MOV R125, R137 ;  /* 0x00000089007d7202 */ /* 0x000fce0000000f00 */
[----:B------:R-:W-:Y:S05]  /*fc90*/  WARPSYNC.COLLECTIVE R127, `(.L_x_12461) ;  /* 0x000000007f087348 */ /* 0x000fea0003c00000 */
[----:B------:R0:W1:Y:S02]  /*fca0*/  SHFL.DOWN P1, R137, R252, R251, R250 ;  /* 0x080000fbfc897389 */ /* 0x00006400000200fa */
[----:B01----:R-:W-:Y:S01]  /*fcb0*/  ENDCOLLECTIVE ;  /* 0x000000000000791b */ /* 0x003fe20003800000 */
.L_x_12461:
[----:B------:R-:W-:Y:S02]  /*fcc0*/  MOV R252, R246 ;  /* 0x000000f600fc7202 */ /* 0x000fe40000000f00 */
[----:B------:R-:W-:-:S07]  /*fcd0*/  MOV R126, R137 ;  /* 0x00000089007e7202 */ /* 0x000fce0000000f00 */
[----:B------:R-:W-:Y:S05]  /*fce0*/  WARPSYNC.COLLECTIVE R127, `(.L_x_12462) ;  /* 0x000000007f087348 */ /* 0x000fea0003c00000 */
[----:B------:R0:W1:Y:S02]  /*fcf0*/  SHFL.DOWN P1, R137, R252, R251, R250 ;  /* 0x080000fbfc897389 */ /* 0x00006400000200fa */
[----:B01----:R-:W-:Y:S01]  /*fd00*/  ENDCOLLECTIVE ;  /* 0x000000000000791b */ /* 0x003fe20003800000 */
.L_x_12462:
[----:B------:R-:W-:Y:S05]  /*fd10*/  BRA `(.L_x_12463) ;  /* 0xffffff8c00187947 */ /* 0x000fea000383ffff */
.L_x_12327:
        /* <DEDUP_REMOVED lines=8> */
.L_x_12465:
[----:B------:R-:W-:Y:S05]  /*fda0*/  BSYNC B0 ;  /* 0x0000000000007941 */ /* 0x000fea0003800000 */
.L_x_12464:
        /* <DEDUP_REMOVED lines=8> */
.L_x_12466:
[----:B------:R-:W-:Y:S02]  /*fe30*/  MOV R252, R247 ;  /* 0x000000f700fc7202 */ /* 0x000fe40000000f00 */
[----:B------:R-:W-:-:S07]  /*fe40*/  MOV R125, R137 ;  /* 0x00000089007d7202 */ /* 0x000fce0000000f00 */
[----:B------:R-:W-:Y:S05]  /*fe50*/  WARPSYNC.COLLECTIVE R127, `(.L_x_12467) ;  /* 0x000000007f087348 */ /* 0x000fea0003c00000 */
[----:B------:R0:W1:Y:S02]  /*fe60*/  SHFL.DOWN P1, R137, R252, R251, R250 ;  /* 0x080000fbfc897389 */ /* 0x00006400000200fa */
[----:B01----:R-:W-:Y:S01]  /*fe70*/  ENDCOLLECTIVE ;  /* 0x000000000000791b */ /* 0x003fe20003800000 */
.L_x_12467:
[----:B------:R-:W-:Y:S02]  /*fe80*/  MOV R252, R246 ;  /* 0x000000f600fc7202 */ /* 0x000fe40000000f00 */
[----:B------:R-:W-:-:S07]  /*fe90*/  MOV R126, R137 ;  /* 0x00000089007e7202 */ /* 0x000fce0000000f00 */
[----:B------:R-:W-:Y:S05]  /*fea0*/  WARPSYNC.COLLECTIVE R127, `(.L_x_12468) ;  /* 0x000000007f087348 */ /* 0x000fea0003c00000 */
[----:B------:R0:W1:Y:S02]  /*feb0*/  SHFL.DOWN P1, R137, R252, R251, R250 ;  /* 0x080000fbfc897389 */ /* 0x00006400000200fa */
[----:B01----:R-:W-:Y:S01]  /*fec0*/  ENDCOLLECTIVE ;  /* 0x000000000000791b */ /* 0x003fe20003800000 */
.L_x_12468:
[----:B------:R-:W-:Y:S05]  /*fed0*/  BRA `(.L_x_12469) ;  /* 0xffffff8800fc7947 */ /* 0x000fea000383ffff */
.L_x_12330:
        /* <DEDUP_REMOVED lines=8> */
.L_x_12471:
[----:B------:R-:W-:Y:S05]  /*ff60*/  BSYNC B0 ;  /* 0x0000000000007941 */ /* 0x000fea0003800000 */
.L_x_12470:
        /* <DEDUP_REMOVED lines=8> */
.L_x_12472:
[----:B------:R-:W-:Y:S02]  /*fff0*/  MOV R252, R247 ;  /* 0x000000f700fc7202 */ /* 0x000fe40000000f00 */
[----:B------:R-:W-:-:S07]  /*10000*/  MOV R125, R137 ;  /* 0x00000089007d7202 */ /* 0x000fce0000000f00 */
[----:B------:R-:W-:Y:S05]  /*10010*/  WARPSYNC.COLLECTIVE R127, `(.L_x_12473) ;  /* 0x000000007f087348 */ /* 0x000fea0003c00000 */
[----:B------:R0:W1:Y:S02]  /*10020*/  SHFL.DOWN P1, R137, R252, R251, R250 ;  /* 0x080000fbfc897389 */ /* 0x00006400000200fa */
[----:B01----:R-:W-:Y:S01]  /*10030*/  ENDCOLLECTIVE ;  /* 0x000000000000791b */ /* 0x003fe20003800000 */
.L_x_12473:
[----:B------:R-:W-:Y:S02]  /*10040*/  MOV R252, R246 ;  /* 0x000000f600fc7202 */ /* 0x000fe40000000f00 */
[----:B------:R-:W-:-:S07]  /*10050*/  MOV R126, R137 ;  /* 0x00000089007e7202 */ /* 0x000fce0000000f00 */
[----:B------:R-:W-:Y:S05]  /*10060*/  WARPSYNC.COLLECTIVE R127, `(.L_x_12474) ;  /* 0x000000007f087348 */ /* 0x000fea0003c00000 */
[----:B------:R0:W1:Y:S02]  /*10070*/  SHFL.DOWN P1, R137, R252, R251, R250 ;  /* 0x080000fbfc897389 */ /* 0x00006400000200fa */
[----:B01----:R-:W-:Y:S01]  /*10080*/  ENDCOLLECTIVE ;  /* 0x000000000000791b */ /* 0x003fe20003800000 */
.L_x_12474:
[----:B------:R-:W-:Y:S05]  /*10090*/  BRA `(.L_x_12475) ;  /* 0xffffff8800e07947 */ /* 0x000fea000383ffff */
.L_x_12333:
        /* <DEDUP_REMOVED lines=8> */
.L_x_12477:
[----:B------:R-:W-:Y:S05]  /*10120*/  BSYNC B0 ;  /* 0x0000000000007941 */ /* 0x000fea0003800000 */
.L_x_12476:
        /* <DEDUP_REMOVED lines=8> */
.L_x_12478:
[----:B------:R-:W-:Y:S02]  /*101b0*/  MOV R252, R247 ;  /* 0x000000f700fc7202 */ /* 0x000fe40000000f00 */
[----:B------:R-:W-:-:S07]  /*101c0*/  MOV R125, R137 ;  /* 0x00000089007d7202 */ /* 0x000fce0000000f00 */
[----:B------:R-:W-:Y:S05]  /*101d0*/  WARPSYNC.COLLECTIVE R127, `(.L_x_12479) ;  /* 0x000000007f087348 */ /* 0x000fea0003c00000 */
[----:B------:R0:W1:Y:S02]  /*101e0*/  SHFL.DOWN P1, R137, R252, R251, R250 ;  /* 0x080000fbfc897389 */ /* 0x00006400000200fa */
[----:B01----:R-:W-:Y:S01]  /*101f0*/  ENDCOLLECTIVE ;  /* 0x000000000000791b */ /* 0x003fe20003800000 */
.L_x_12479:
[----:B------:R-:W-:Y:S02]  /*10200*/  MOV R252, R246 ;  /* 0x000000f600fc7202 */ /* 0x000fe40000000f00 */
[----:B------:R-:W-:-:S07]  /*10210*/  MOV R126, R137 ;  /* 0x00000089007e7202 */ /* 0x000fce0000000f00 */
[----:B------:R-:W-:Y:S05]  /*10220*/  WARPSYNC.COLLECTIVE R127, `(.L_x_12480) ;  /* 0x000000007f087348 */ /* 0x000fea0003c00000 */
[----:B------:R0:W1:Y:S02]  /*10230*/  SHFL.DOWN P1, R137, R252, R251, R250 ;  /* 0x080000fbfc897389 */ /* 0x00006400000200fa */
[----:B01----:R-:W-:Y:S01]  /*10240*/  ENDCOLLECTIVE ;  /* 0x000000000000791b */ /* 0x003fe20003800000 */
.L_x_12480:
[----:B------:R-:W-:Y:S05]  /*10250*/  BRA `(.L_x_12481) ;  /* 0xffffff8800c47947 */ /* 0x000fea000383ffff */
.L_x_12336:
        /* <DEDUP_REMOVED lines=8> */
.L_x_12483:
[----:B------:R-:W-:Y:S05]  /*102e0*/  BSYNC B0 ;  /* 0x0000000000007941 */ /* 0x000fea0003800000 */
.L_x_12482:
        /* <DEDUP_REMOVED lines=8> */
.L_x_12484:
[----:B------:R-:W-:Y:S02]  /*10370*/  MOV R252, R247 ;  /* 0x000000f700fc7202 */ /* 0x000fe40000000f00 */
[----:B------:R-:W-:-:S07]  /*10380*/  MOV R125, R137 ;  /* 0x00000089007d7202 */ /* 0x000fce0000000f00 */
[----:B------:R-:W-:Y:S05]  /*10390*/  WARPSYNC.COLLECTIVE R127, `(.L_x_12485) ;  /* 0x000000007f087348 */ /* 0x000fea0003c00000 */
[----:B------:R0:W1:Y:S02]  /*103a0*/  SHFL.DOWN P1, R137, R252, R251, R250 ;  /* 0x080000fbfc897389 */ /* 0x00006400000200fa */
[----:B01----:R-:W-:Y:S01]  /*103b0*/  ENDCOLLECTIVE ;  /* 0x000000000000791b */ /* 0x003fe20003800000 */
.L_x_12485:
[----:B------:R-:W-:Y:S02]  /*103c0*/  MOV R252, R246 ;  /* 0x000000f600fc7202 */ /* 0x000fe40000000f00 */
[----:B------:R-:W-:-:S07]  /*103d0*/  MOV R126, R137 ;  /* 0x00000089007e7202 */ /* 0x000fce0000000f00 */
[----:B------:R-:W-:Y:S05]  /*103e0*/  WARPSYNC.COLLECTIVE R127, `(.L_x_12486) ;  /* 0x000000007f087348 */ /* 0x000fea0003c00000 */
[----:B------:R0:W1:Y:S02]  /*103f0*/  SHFL.DOWN P1, R137, R252, R251, R250 ;  /* 0x080000fbfc897389 */ /* 0x00006400000200fa */
[----:B01----:R-:W-:Y:S01]  /*10400*/  ENDCOLLECTIVE ;  /* 0x000000000000791b */ /* 0x003fe20003800000 */
.L_x_12486:
[----:B------:R-:W-:Y:S05]  /*10410*/  BRA `(.L_x_12487) ;  /* 0xffffff8800a87947 */ /* 0x000fea000383ffff */
.L_x_12339:
        /* <DEDUP_REMOVED lines=8> */
.L_x_12489:
[----:B------:R-:W-:Y:S05]  /*104a0*/  BSYNC B0 ;  /* 0x0000000000007941 */ /* 0x000fea0003800000 */
.L_x_12488:
        /* <DEDUP_REMOVED lines=10> */
.L_x_12490:
        /* <DEDUP_REMOVED lines=10> */
.L_x_12491:
[----:B------:R-:W-:Y:S02]  /*105f0*/  MOV R126, R246 ;  /* 0x000000f6007e7202 */ /* 0x000fe40000000f00 */
[----:B------:R-:W-:-:S07]  /*10600*/  MOV R241, R137 ;  /* 0x0000008900f17202 */ /* 0x000fce0000000f00 */
[----:B------:R-:W-:Y:S05]  /*10610*/  WARPSYNC.COLLECTIVE R127, `(.L_x_12492) ;  /* 0x000000007f087348 */ /* 0x000fea0003c00000 */
[----:B------:R0:W1:Y:S02]  /*10620*/  SHFL.IDX P3, R137, R126, R125, R124 ;  /* 0x0000007d7e897389 */ /* 0x000064000006007c */
[----:B01----:R-:W-:Y:S01]  /*10630*/  ENDCOLLECTIVE ;  /* 0x000000000000791b */ /* 0x003fe20003800000 */
.L_x_12492:
[----:B------:R-:W-:Y:S02]  /*10640*/  MOV R126, R120 ;  /* 0x00000078007e7202 */ /* 0x000fe40000000f00 */
[----:B------:R-:W-:-:S07]  /*10650*/  MOV R240, R137 ;  /* 0x0000008900f07202 */ /* 0x000fce0000000f00 */
[----:B------:R-:W-:Y:S05]  /*10660*/  WARPSYNC.COLLECTIVE R127, `(.L_x_12493) ;  /* 0x000000007f087348 */ /* 0x000fea0003c00000 */
[----:B------:R0:W1:Y:S02]  /*10670*/  SHFL.DOWN P1, R137, R252, R251, R250 ;  /* 0x080000fbfc897389 */ /* 0x00006400000200fa */
[----:B01----:R-:W-:Y:S01]  /*10680*/  ENDCOLLECTIVE ;  /* 0x000000000000791b */ /* 0x003fe20003800000 */
.L_x_12493:
[----:B------:R-:W-:Y:S01]  /*10690*/  MOV R252, R248 ;  /* 0x000000f800fc7202 */ /* 0x000fe20000000f00 */
[----:B------:R-:W-:Y:S01]  /*106a0*/  FMUL.FTZ R248, R120, R245 ;  /* 0x000000f578f87220 */ /* 0x000fe20000410000 */
[----:B------:R-:W-:-:S07]  /*106b0*/  MOV R242, R137 ;  /* 0x0000008900f27202 */ /* 0x000fce0000000f00 */
[----:B------:R-:W-:Y:S05]  /*106c0*/  WARPSYNC.COLLECTIVE R127, `(.L_x_12494) ;  /* 0x000000007f087348 */ /* 0x000fea0003c00000 */
[----:B------:R0:W1:Y:S02]  /*106d0*/  SHFL.DOWN P1, R137, R252, R251, R250 ;  /* 0x080000fbfc897389 */ /* 0x00006400000200fa */
[----:B01----:R-:W-:Y:S01]  /*106e0*/  ENDCOLLECTIVE ;  /* 0x000000000000791b */ /* 0x003fe20003800000 */
.L_x_12494:
[----:B------:R-:W-:Y:S02]  /*106f0*/  MOV R252, R247 ;  /* 0x000000f700fc7202 */ /* 0x000fe40000000f00 */
[----:B------:R-:W-:-:S07]  /*10700*/  MOV R243, R137 ;  /* 0x0000008900f37202 */ /* 0x000fce0000000f00 */
[----:B------:R-:W-:Y:S05]  /*10710*/  WARPSYNC.COLLECTIVE R127, `(.L_x_12495) ;  /* 0x000000007f087348 */ /* 0x000fea0003c00000 */
[----:B------:R0:W1:Y:S02]  /*10720*/  SHFL.DOWN P1, R137, R252, R251, R250 ;  /* 0x080000fbfc897389 */ /* 0x00006400000200fa */
[----:B01----:R-:W-:Y:S01]  /*10730*/  ENDCOLLECTIVE ;  /* 0x000000000000791b */ /* 0x003fe20003800000 */
.L_x_12495:
[----:B------:R-:W-:Y:S02]  /*10740*/  MOV R252, R246 ;  /* 0x000000f600fc7202 */ /* 0x000fe40000000f00 */
[----:B------:R-:W-:-:S07]  /*10750*/  MOV R244, R137 ;  /* 0x0000008900f47202 */ /* 0x000fce0000000f00 */
[----:B------:R-:W-:Y:S05]  /*10760*/  WARPSYNC.COLLECTIVE R127, `(.L_x_12496) ;  /* 0x000000007f087348 */ /* 0x000fea0003c00000 */
[----:B------:R0:W1:Y:S02]  /*10770*/  SHFL.DOWN P1, R137, R252, R251, R250 ;  /* 0x080000fbfc897389 */ /* 0x00006400000200fa */
[----:B01----:R-:W-:Y:S01]  /*10780*/  ENDCOLLECTIVE ;  /* 0x000000000000791b */ /* 0x003fe20003800000 */
.L_x_12496:
[----:B------:R-:W-:-:S07]  /*10790*/  MOV R250, R137 ;  /* 0x0000008900fa7202 */ /* 0x000fce0000000f00 */
[----:B------:R-:W-:Y:S05]  /*107a0*/  WARPSYNC.COLLECTIVE R127, `(.L_x_12497) ;  /* 0x000000007f087348 */ /* 0x000fea0003c00000 */
[----:B------:R0:W1:Y:S02]  /*107b0*/  SHFL.IDX P3, R137, R126, R125, R124 ;  /* 0x0000007d7e897389 */ /* 0x000064000006007c */
[----:B01----:R-:W-:Y:S01]  /*107c0*/  ENDCOLLECTIVE ;  /* 0x000000000000791b */ /* 0x003fe20003800000 */
.L_x_12497:
[----:B------:R-:W-:Y:S02]  /*107d0*/  MOV R126, R121 ;  /* 0x00000079007e7202 */ /* 0x000fe40000000f00 */
[----:B------:R-:W-:-:S07]  /*107e0*/  MOV R246, R137 ;  /* 0x0000008900f67202 */ /* 0x000fce0000000f00 */
[----:B------:R-:W-:Y:S05]  /*107f0*/  WARPSYNC.COLLECTIVE R127, `(.L_x_12498) ;  /* 0x000000007f087348 */ /* 0x000fea0003c00000 */
[----:B------:R0:W1:Y:S02]  /*10800*/  SHFL.IDX P3, R137, R126, R125, R124 ;  /* 0x0000007d7e897389 */ /* 0x000064000006007c */
[----:B01----:R-:W-:Y:S01]  /*10810*/  ENDCOLLECTIVE ;  /* 0x000000000000791b */ /* 0x003fe20003800000 */
.L_x_12498:
[----:B------:R-:W-:Y:S02]  /*10820*/  MOV R126, R122 ;  /* 0x0000007a007e7202 */ /* 0x000fe40000000f00 */
[----:B------:R-:W-:-:S07]  /*10830*/  MOV R252, R137 ;  /* 0x0000008900fc7202 */ /* 0x000fce0000000f00 */
[----:B------:R-:W-:Y:S05]  /*10840*/  WARPSYNC.COLLECTIVE R127, `(.L_x_12499) ;  /* 0x000000007f087348 */ /* 0x000fea0003c00000 */
[----:B------:R0:W1:Y:S02]  /*10850*/  SHFL.IDX P3, R137, R126, R125, R124 ;  /* 0x0000007d7e897389 */ /* 0x000064000006007c */
[----:B01----:R-:W-:Y:S01]  /*10860*/  ENDCOLLECTIVE ;  /* 0x000000000000791b */ /* 0x003fe20003800000 */
.L_x_12499:
[----:B------:R-:W-:Y:S02]  /*10870*/  MOV R126, R123 ;  /* 0x0000007b007e7202 */ /* 0x000fe40000000f00 */
[----:B------:R-:W-:-:S07]  /*10880*/  MOV R251, R137 ;  /* 0x0000008900fb7202 */ /* 0x000fce0000000f00 */
[----:B------:R-:W-:Y:S05]  /*10890*/  WARPSYNC.COLLECTIVE R127, `(.L_x_12500) ;  /* 0x000000007f087348 */ /* 0x000fea0003c00000 */
[----:B------:R0:W1:Y:S02]  /*108a0*/  SHFL.IDX P3, R137, R126, R125, R124 ;  /* 0x0000007d7e897389 */ /* 0x000064000006007c */
[----:B01----:R-:W-:Y:S01]  /*108b0*/  ENDCOLLECTIVE ;  /* 0x000000000000791b */ /* 0x003fe20003800000 */
.L_x_12500:
[----:B------:R-:W-:Y:S01]  /*108c0*/  MOV R127, R137 ;  /* 0x00000089007f7202 */ /* 0x000fe20000000f00 */
[----:B------:R-:W-:Y:S01]  /*108d0*/  FMUL.FTZ R137, R121, R245 ;  /* 0x000000f579897220 */ /* 0x000fe20000410000 */
[----:B------:R-:W-:Y:S06]  /*108e0*/  BRA `(.L_x_12501) ;  /* 0xffffff8800007947 */ /* 0x000fec000383ffff */
.L_x_12502:
        /* <DEDUP_REMOVED lines=9> */
.L_x_18964:


//--------------------- .text._Z25selective_scan_bwd_kernelI32Selective_Scan_bwd_kernel_traitsILi32ELi16ELb0ELb0ELb0ELb0ELb0EfN3c107complexIfEEEEv12SSMParamsBwd --------------------------
	.section	.text._Z25selective_scan_bwd_kernelI32Selective_Scan_bwd_kernel_traitsILi32ELi16ELb0ELb0ELb0ELb0ELb0EfN3c107complexIfEEEEv12SSMParamsBwd,"ax",@progbits
	.align	128
        .global         _Z25selective_scan_bwd_kernelI32Selective_Scan_bwd_kernel_traitsILi32ELi16ELb0ELb0ELb0ELb0ELb0EfN3c107complexIfEEEEv12SSMParamsBwd
        .type           _Z25selective_scan_bwd_kernelI32Selective_Scan_bwd_kernel_traitsILi32ELi16ELb0ELb0ELb0ELb0ELb0EfN3c107complexIfEEEEv12SSMParamsBwd,@function
        .size           _Z25selective_scan_bwd_kernelI32Selective_Scan_bwd_kernel_traitsILi32ELi16ELb0ELb0ELb0ELb0ELb0EfN3c107complexIfEEEEv12SSMParamsBwd,(.L_x_18965 - _Z25selective_scan_bwd_kernelI32Selective_Scan_bwd_kernel_traitsILi32ELi16ELb0ELb0ELb0ELb0ELb0EfN3c107complexIfEEEEv12SSMParamsBwd)
        .other          _Z25selective_scan_bwd_kernelI32Selective_Scan_bwd_kernel_traitsILi32ELi16ELb0ELb0ELb0ELb0ELb0EfN3c107complexIfEEEEv12SSMParamsBwd,@"STO_CUDA_ENTRY STV_DEFAULT"
_Z25selective_scan_bwd_kernelI32Selective_Scan_bwd_kernel_traitsILi32ELi16ELb0ELb0ELb0ELb0ELb0EfN3c107complexIfEEEEv12SSMParamsBwd:
.text._Z25selective_scan_bwd_kernelI32Selective_Scan_bwd_kernel_traitsILi32ELi16ELb0ELb0ELb0ELb0ELb0EfN3c107complexIfEEEEv12SSMParamsBwd:
        /* <DEDUP_REMOVED lines=29> */
[----:B-1----:R-:W-:Y:S02]  /*01d0*/  USHF.R.S32.HI UR4, URZ, 0x1f, UR39 ;  /* 0x0000001f3f047899 */ /* 0x002fe40008011427 */
[----:B------:R-:W-:Y:S01]  /*01e0*/  UISETP.NE.U32.AND UP2, UPT, UR24, URZ, UPT ;  /* 0x0000003f1800728c */ /* 0x000fe2000bf45070 */
[----:B------:R-:W3:Y:S01]  /*01f0*/  @P1 LDG.E R4, desc[UR32][R4.64] ;  /* 0x0000002004041981 */ /* 0x000ee2000c1e1900 */
[----:B------:R-:W-:Y:S01]  /*0200*/  UISETP.NE.AND.EX UP1, UPT, UR23, URZ, UPT, UP1 ;  /* 0x0000003f1700728c */ /* 0x000fe2000bf25310 */
[----:B------:R-:W-:Y:S01]  /*0210*/  HFMA2.MMA R25, -RZ, RZ, 0, 0 ;  /* 0x00000000ff197435 */ /* 0x000fe200000001ff */
[----:B------:R-:W-:Y:S01]  /*0220*/  ULDC.64 UR6, c[0x0][0x280] ;  /* 0x0000a00000067ab9 */ /* 0x000fe20000000a00 */
[----:B------:R-:W-:Y:S01]  /*0230*/  UISETP.NE.U32.AND UP0, UPT, UR8, URZ, UPT ;  /* 0x0000003f0800728c */ /* 0x000fe2000bf05070 */
[----:B------:R-:W-:Y:S01]  /*0240*/  MOV R26, RZ ;  /* 0x000000ff001a7202 */ /* 0x000fe20000000f00 */
[----:B------:R-:W-:-:S02]  /*0250*/  UIMAD UR5, UR4, UR6, URZ ;  /* 0x00000006040572a4 */ /* 0x000fc4000f8e023f */
[----:B------:R-:W-:Y:S02]  /*0260*/  UISETP.NE.AND.EX UP2, UPT, UR25, URZ, UPT, UP2 ;  /* 0x0000003f1900728c */ /* 0x000fe4000bf45320 */
[----:B------:R-:W-:Y:S02]  /*0270*/  UISETP.NE.AND.EX UP0, UPT, UR9, URZ, UPT, UP0 ;  /* 0x0000003f0900728c */ /* 0x000fe4000bf05300 */
[----:B------:R-:W-:Y:S01]  /*0280*/  UIMAD.WIDE.U32 UR12, UR39, UR6, URZ ;  /* 0x00000006270c72a5 */ /* 0x000fe2000f8e003f */
[----:B------:R-:W-:Y:S01]  /*0290*/  ULDC.64 UR8, c[0x0][0x290] ;  /* 0x0000a40000087ab9 */ /* 0x000fe20000000a00 */
[----:B------:R-:W-:Y:S02]  /*02a0*/  UIMAD UR7, UR39, UR7, UR5 ;  /* 0x00000007270772a4 */ /* 0x000fe4000f8e0205 */
[----:B------:R-:W-:Y:S02]  /*02b0*/  UIMAD UR6, UR4, UR20, URZ ;  /* 0x00000014040672a4 */ /* 0x000fe4000f8e023f */
[----:B------:R-:W-:-:S02]  /*02c0*/  UIMAD UR5, UR4, UR8, URZ ;  /* 0x00000008040572a4 */ /* 0x000fc4000f8e023f */
[----:B------:R-:W-:Y:S02]  /*02d0*/  UIMAD.WIDE.U32 UR14, UR39, UR8, URZ ;  /* 0x00000008270e72a5 */ /* 0x000fe4000f8e003f */
[----:B------:R-:W-:Y:S01]  /*02e0*/  UIMAD UR16, UR39, UR9, UR5 ;  /* 0x00000009271072a4 */ /* 0x000fe2000f8e0205 */
[----:B------:R-:W-:Y:S01]  /*02f0*/  UMOV UR8, URZ ;  /* 0x0000003f00087c82 */ /* 0x000fe20008000000 */
[----:B------:R-:W-:Y:S02]  /*0300*/  @UP1 ULEA UR8, UP3, UR18, UR22, 0x2 ;  /* 0x0000001612081291 */ /* 0x000fe4000f86103f */
[----:B------:R-:W-:Y:S01]  /*0310*/  UIMAD UR26, UR39, UR21, UR6 ;  /* 0x00000015271a72a4 */ /* 0x000fe2000f8e0206 */
[----:B------:R-:W-:Y:S01]  /*0320*/  UMOV UR9, URZ ;  /* 0x0000003f00097c82 */ /* 0x000fe20008000000 */
[----:B------:R-:W-:Y:S01]  /*0330*/  @UP1 ULEA.HI.X UR9, UR18, UR23, UR10, 0x2, UP3 ;  /* 0x0000001712091291 */ /* 0x000fe200098f140a */
[----:B------:R-:W-:Y:S01]  /*0340*/  UMOV UR6, URZ ;  /* 0x0000003f00067c82 */ /* 0x000fe20008000000 */
[----:B------:R-:W-:-:S02]  /*0350*/  @UP2 ULEA UR6, UP1, UR18, UR24, 0x2 ;  /* 0x0000001812062291 */ /* 0x000fc4000f82103f */
[----:B------:R-:W-:Y:S01]  /*0360*/  UIADD3 UR15, UR15, UR16, URZ ;  /* 0x000000100f0f7290 */ /* 0x000fe2000fffe03f */
[----:B------:R-:W-:Y:S01]  /*0370*/  ULDC.64 UR22, c[0x0][0x288] ;  /* 0x0000a20000167ab9 */ /* 0x000fe20000000a00 */
[----:B------:R-:W-:Y:S02]  /*0380*/  UIADD3 UR13, UR13, UR7, URZ ;  /* 0x000000070d0d7290 */ /* 0x000fe4000fffe03f */
[----:B------:R-:W-:Y:S01]  /*0390*/  UIMAD UR11, UR10, UR22, URZ ;  /* 0x000000160a0b72a4 */ /* 0x000fe2000f8e023f */
[----:B------:R-:W-:Y:S01]  /*03a0*/  UMOV UR7, URZ ;  /* 0x0000003f00077c82 */ /* 0x000fe20008000000 */
[----:B------:R-:W-:Y:S02]  /*03b0*/  @UP2 ULEA.HI.X UR7, UR18, UR25, UR10, 0x2, UP1 ;  /* 0x0000001912072291 */ /* 0x000fe400088f140a */
[----:B------:R-:W-:Y:S01]  /*03c0*/  UIMAD.WIDE.U32 UR4, UR39, UR20, URZ ;  /* 0x00000014270472a5 */ /* 0x000fe2000f8e003f */
[----:B------:R-:W-:Y:S01]  /*03d0*/  ULDC.64 UR24, c[0x0][0x298] ;  /* 0x0000a60000187ab9 */ /* 0x000fe20000000a00 */
[----:B------:R-:W-:-:S02]  /*03e0*/  USHF.L.U32 UR40, UR28, 0x9, URZ ;  /* 0x000000091c287899 */ /* 0x000fc4000800063f */
[----:B------:R-:W-:Y:S02]  /*03f0*/  UIMAD.WIDE.U32 UR20, UR18, UR24, UR14 ;  /* 0x00000018121472a5 */ /* 0x000fe4000f8e000e */
[----:B------:R-:W-:Y:S01]  /*0400*/  UIMAD UR23, UR18, UR23, UR11 ;  /* 0x00000017121772a4 */ /* 0x000fe2000f8e020b */
[----:B------:R-:W-:Y:S01]  /*0410*/  ULDC.64 UR14, c[0x0][0x330] ;  /* 0x0000cc00000e7ab9 */ /* 0x000fe20000000a00 */
[----:B------:R-:W-:Y:S02]  /*0420*/  UIMAD UR11, UR10, UR24, URZ ;  /* 0x000000180a0b72a4 */ /* 0x000fe4000f8e023f */
[----:B------:R-:W-:Y:S02]  /*0430*/  UIMAD UR24, UR10, UR14, URZ ;  /* 0x0000000e0a1872a4 */ /* 0x000fe4000f8e023f */
[----:B------:R-:W-:Y:S02]  /*0440*/  UIMAD.WIDE.U32 UR12, UR18, UR22, UR12 ;  /* 0x00000016120c72a5 */ /* 0x000fe4000f8e000c */
[----:B------:R-:W-:-:S02]  /*0450*/  UIADD3 UR19, UR40, -0x200, URZ ;  /* 0xfffffe0028137890 */ /* 0x000fc4000fffe03f */
[----:B------:R-:W-:Y:S02]  /*0460*/  UIMAD UR27, UR18, UR15, UR24 ;  /* 0x0000000f121b72a4 */ /* 0x000fe4000f8e0218 */
[----:B------:R-:W-:Y:S02]  /*0470*/  UIADD3 UR24, UP1, UR19, UR12, URZ ;  /* 0x0000000c13187290 */ /* 0x000fe4000ff3e03f */
[----:B------:R-:W-:Y:S02]  /*0480*/  UIMAD UR25, UR18, UR25, UR11 ;  /* 0x00000019121972a4 */ /* 0x000fe4000f8e020b */
[----:B------:R-:W-:Y:S02]  /*0490*/  USHF.R.S32.HI UR22, URZ, 0x1f, UR19 ;  /* 0x0000001f3f167899 */ /* 0x000fe40008011413 */
[----:B------:R-:W-:Y:S01]  /*04a0*/  UIADD3 UR12, UP2, UR19, UR20, URZ ;  /* 0x00000014130c7290 */ /* 0x000fe2000ff5e03f */
[----:B------:R-:W-:Y:S01]  /*04b0*/  ULDC.64 UR16, c[0x0][0x2f0] ;  /* 0x0000bc0000107ab9 */ /* 0x000fe20000000a00 */
[----:B------:R-:W-:Y:S01]  /*04c0*/  ULDC.64 UR10, c[0x0][0x2f8] ;  /* 0x0000be00000a7ab9 */ /* 0x000fe20000000a00 */
[----:B------:R-:W-:-:S02]  /*04d0*/  UIADD3.X UR13, UR22, UR13, UR23, UP1, !UPT ;  /* 0x0000000d160d7290 */ /* 0x000fc40008ffe417 */
[----:B------:R-:W-:Y:S02]  /*04e0*/  UIADD3.X UR20, UR22, UR21, UR25, UP2, !UPT ;  /* 0x0000001516147290 */ /* 0x000fe400097fe419 */
[----:B------:R-:W-:Y:S02]  /*04f0*/  ULEA UR25, UP1, UR24, UR16, 0x2 ;  /* 0x0000001018197291 */ /* 0x000fe4000f82103f */
[----:B------:R-:W-:Y:S02]  /*0500*/  ULEA UR23, UP2, UR12, UR10, 0x2 ;  /* 0x0000000a0c177291 */ /* 0x000fe4000f84103f */
[----:B------:R-:W-:Y:S01]  /*0510*/  UIADD3 UR5, UR5, UR26, URZ ;  /* 0x0000001a05057290 */ /* 0x000fe2000fffe03f */
[----:B------:R-:W-:Y:S01]  /*0520*/  @UP0 ULDC UR10, c[0x0][0x214] ;  /* 0x00008500000a0ab9 */ /* 0x000fe20000000800 */
[----:B------:R-:W-:Y:S02]  /*0530*/  ULEA.HI.X UR24, UR24, UR17, UR13, 0x2, UP1 ;  /* 0x0000001118187291 */ /* 0x000fe400088f140d */
[----:B------:R-:W-:-:S02]  /*0540*/  @UP0 UIMAD UR10, UR39, UR10, UR18 ;  /* 0x0000000a270a02a4 */ /* 0x000fc4000f8e0212 */
[----:B------:R-:W-:Y:S02]  /*0550*/  UISETP.GE.AND UP1, UPT, UR28, 0x1, UPT ;  /* 0x000000011c00788c */ /* 0x000fe4000bf26270 */
[----:B------:R-:W-:Y:S02]  /*0560*/  @UP0 UIMAD UR10, UR10, UR28, URZ ;  /* 0x0000001c0a0a02a4 */ /* 0x000fe4000f8e023f */
[----:B------:R-:W-:Y:S02]  /*0570*/  UIMAD.WIDE.U32 UR14, UR18, UR14, UR4 ;  /* 0x0000000e120e72a5 */ /* 0x000fe4000f8e0004 */
[----:B------:R-:W-:Y:S01]  /*0580*/  ULEA.HI.X UR16, UR12, UR11, UR20, 0x2, UP2 ;  /* 0x0000000b0c107291 */ /* 0x000fe200090f1414 */
[----:B------:R-:W-:Y:S02]  /*0590*/  UMOV UR5, URZ ;  /* 0x0000003f00057c82 */ /* 0x000fe40008000000 */
[----:B------:R-:W-:Y:S01]  /*05a0*/  @UP0 ULDC UR12, c[0x0][0x21c] ;  /* 0x00008700000c0ab9 */ /* 0x000fe20000000800 */
[----:B------:R-:W-:-:S02]  /*05b0*/  UIADD3 UR19, UP2, UR19, UR14, URZ ;  /* 0x0000000e13137290 */ /* 0x000fc4000ff5e03f */
[----:B------:R-:W-:Y:S02]  /*05c0*/  @UP0 UIMAD UR12, UR10, UR12, URZ ;  /* 0x0000000c0a0c02a4 */ /* 0x000fe4000f8e023f */
[----:B------:R-:W-:Y:S01]  /*05d0*/  UIADD3.X UR20, UR22, UR15, UR27, UP2, !UPT ;  /* 0x0000000f16147290 */ /* 0x000fe200097fe41b */
[----:B------:R-:W-:Y:S01]  /*05e0*/  @UP0 ULDC.64 UR10, c[0x0][0x310] ;  /* 0x0000c400000a0ab9 */ /* 0x000fe20000000a00 */
[----:B------:R-:W-:Y:S02]  /*05f0*/  ULEA UR21, UP2, UR19, UR30, 0x2 ;  /* 0x0000001e13157291 */ /* 0x000fe4000f84103f */
[----:B------:R-:W-:Y:S01]  /*0600*/  @UP0 UIMAD.WIDE UR10, UR12, 0x10, UR10 ;  /* 0x000000100c0a08a5 */ /* 0x000fe2000f8e020a */
[----:B------:R-:W-:Y:S01]  /*0610*/  UMOV UR4, URZ ;  /* 0x0000003f00047c82 */ /* 0x000fe20008000000 */
[----:B------:R-:W-:Y:S01]  /*0620*/  ULEA.HI.X UR20, UR19, UR31, UR20, 0x2, UP2 ;  /* 0x0000001f13147291 */ /* 0x000fe200090f1414 */
[----:B------:R-:W-:Y:S01]  /*0630*/  UMOV UR12, UR6 ;  /* 0x00000006000c7c82 */ /* 0x000fe20008000000 */
[----:B------:R-:W-:-:S03]  /*0640*/  UMOV UR13, UR7 ;  /* 0x00000007000d7c82 */ /* 0x000fc60008000000 */
[----:B------:R-:W-:Y:S01]  /*0650*/  @!UP0 UMOV UR10, URZ ;  /* 0x0000003f000a8c82 */ /* 0x000fe20008000000 */
[----:B------:R-:W-:Y:S01]  /*0660*/  @!UP0 UMOV UR11, URZ ;  /* 0x0000003f000b8c82 */ /* 0x000fe20008000000 */
[----:B--2---:R-:W-:Y:S02]  /*0670*/  @P0 R2UR UR5, R2 ;  /* 0x00000000020502ca */ /* 0x004fe400000e0000 */
[----:B------:R-:W-:Y:S02]  /*0680*/  PLOP3.LUT P0, PT, PT, PT, UP1, 0x80, 0x0 ;  /* 0x000000000000781c */ /* 0x000fe40003f0f018 */
[----:B---3--:R-:W-:-:S11]  /*0690*/  @P1 R2UR UR4, R4 ;  /* 0x00000000040412ca */ /* 0x008fd600000e0000 */
[----:B------:R-:W-:Y:S05]  /*06a0*/  @!P0 BRA `(.L_x_12503) ;  /* 0x0000008000508947 */ /* 0x000fea0003800000 */
[----:B------:R-:W0:Y:S01]  /*06b0*/  S2R R27, SR_TID.X ;  /* 0x00000000001b7919 */ /* 0x000e220000002100 */
[----:B------:R-:W-:Y:S01]  /*06c0*/  MOV R26, RZ ;  /* 0x000000ff001a7202 */ /* 0x000fe20000000f00 */
[----:B------:R-:W-:Y:S01]  /*06d0*/  UMOV UR22, UR16 ;  /* 0x0000001000167c82 */ /* 0x000fe20008000000 */
[----:B------:R-:W-:Y:S01]  /*06e0*/  MOV R25, RZ ;  /* 0x000000ff00197202 */ /* 0x000fe20000000f00 */
[----:B------:R-:W1:Y:S01]  /*06f0*/  S2R R28, SR_LANEID ;  /* 0x00000000001c7919 */ /* 0x000e620000000000 */
[----:B------:R-:W-:Y:S01]  /*0700*/  UMOV UR6, URZ ;  /* 0x0000003f00067c82 */ /* 0x000fe20008000000 */
[----:B0-----:R-:W-:-:S07]  /*0710*/  LOP3.LUT R224, R27, 0x1f, RZ, 0xc0, !PT ;  /* 0x0000001f1be07812 */ /* 0x001fce00078ec0ff */
.L_x_12524:
        /* <DEDUP_REMOVED lines=17> */
[C---:B------:R-:W-:Y:S01]  /*0830*/  ISETP.GE.AND P0, PT, R63.reuse, UR14, PT ;  /* 0x0000000e3f007c0c */ /* 0x040fe2000bf06270 */
[----:B------:R-:W-:Y:S01]  /*0840*/  BAR.SYNC.DEFER_BLOCKING 0x0 ;  /* 0x0000000000007b1d */ /* 0x000fe20000010000 */
[C---:B------:R-:W-:Y:S02]  /*0850*/  LOP3.LUT R65, R63.reuse, 0x60, RZ, 0xfc, !PT ;  /* 0x000000603f417812 */ /* 0x040fe400078efcff */
[----:B------:R-:W-:-:S02]  /*0860*/  LOP3.LUT R8, R63, 0x80, RZ, 0xfc, !PT ;  /* 0x000000803f087812 */ /* 0x000fc400078efcff */
[----:B------:R-:W-:Y:S01]  /*0870*/  LOP3.LUT R9, R63, 0xa0, RZ, 0xfc, !PT ;  /* 0x000000a03f097812 */ /* 0x000fe200078efcff */
[----:B------:R-:W-:Y:S01]  /*0880*/  HFMA2.MMA R16, -RZ, RZ, 0, 0 ;  /* 0x00000000ff107435 */ /* 0x000fe200000001ff */
[----:B------:R-:W-:Y:S02]  /*0890*/  ISETP.GE.AND P1, PT, R64, UR14, PT ;  /* 0x0000000e40007c0c */ /* 0x000fe4000bf26270 */
[----:B------:R-:W-:Y:S02]  /*08a0*/  CS2R R12, SRZ ;  /* 0x00000000000c7805 */ /* 0x000fe4000001ff00 */
[----:B------:R-:W-:Y:S02]  /*08b0*/  ISETP.GE.AND P2, PT, R65, UR14, PT ;  /* 0x0000000e41007c0c */ /* 0x000fe4000bf46270 */
[----:B------:R-:W-:Y:S02]  /*08c0*/  MOV R15, RZ ;  /* 0x000000ff000f7202 */ /* 0x000fe40000000f00 */
[----:B------:R-:W-:-:S02]  /*08d0*/  CS2R R18, SRZ ;  /* 0x0000000000127805 */ /* 0x000fc4000001ff00 */
[----:B------:R-:W-:Y:S02]  /*08e0*/  ISETP.GE.AND P3, PT, R8, UR14, PT ;  /* 0x0000000e08007c0c */ /* 0x000fe4000bf66270 */
[----:B------:R-:W-:Y:S02]  /*08f0*/  CS2R R20, SRZ ;  /* 0x0000000000147805 */ /* 0x000fe4000001ff00 */
[----:B------:R-:W-:Y:S02]  /*0900*/  ISETP.GE.AND P4, PT, R9, UR14, PT ;  /* 0x0000000e09007c0c */ /* 0x000fe4000bf86270 */
[----:B------:R-:W-:Y:S01]  /*0910*/  MOV R45, RZ ;  /* 0x000000ff002d7202 */ /* 0x000fe20000000f00 */
[----:B------:R-:W-:Y:S01]  /*0920*/  UMOV UR26, 0x400 ;  /* 0x00000400001a7882 */ /* 0x000fe20000000000 */
[C---:B-1----:R-:W-:Y:S02]  /*0930*/  IADD3 R31, R28.reuse, 0x20, RZ ;  /* 0x000000201c1f7810 */ /* 0x042fe40007ffe0ff */
[----:B------:R-:W-:-:S02]  /*0940*/  IADD3 R33, R28, 0x40, RZ ;  /* 0x000000401c217810 */ /* 0x000fc40007ffe0ff */
[----:B------:R-:W-:Y:S01]  /*0950*/  IADD3 R35, R28, 0x60, RZ ;  /* 0x000000601c237810 */ /* 0x000fe20007ffe0ff */
[----:B------:R-:W2:Y:S01]  /*0960*/  @!P0 LDG.E R0, desc[UR32][R2.64] ;  /* 0x0000002002008981 */ /* 0x000ea2000c1e1900 */
[----:B------:R-:W-:Y:S02]  /*0970*/  ISETP.GE.AND P0, PT, R62, UR14, PT ;  /* 0x0000000e3e007c0c */ /* 0x000fe4000bf06270 */
[C---:B------:R-:W-:Y:S01]  /*0980*/  LEA.HI.SX32 R29, R28.reuse, R28, 0x1b ;  /* 0x0000001c1c1d7211 */ /* 0x040fe200078fdaff */
[----:B------:R-:W3:Y:S01]  /*0990*/  @!P1 LDG.E R4, desc[UR32][R2.64+0x100] ;  /* 0x0001002002049981 */ /* 0x000ee2000c1e1900 */
[C---:B------:R-:W-:Y:S02]  /*09a0*/  LOP3.LUT R66, R63.reuse, 0xc0, RZ, 0xfc, !PT ;  /* 0x000000c03f427812 */ /* 0x040fe400078efcff */
[----:B------:R-:W-:Y:S01]  /*09b0*/  IADD3 R37, R28, 0x80, RZ ;  /* 0x000000801c257810 */ /* 0x000fe20007ffe0ff */
[----:B------:R-:W4:Y:S01]  /*09c0*/  @!P2 LDG.E R7, desc[UR32][R2.64+0x180] ;  /* 0x000180200207a981 */ /* 0x000f22000c1e1900 */
[----:B------:R-:W-:-:S02]  /*09d0*/  LOP3.LUT R78, R63, 0xe0, RZ, 0xfc, !PT ;  /* 0x000000e03f4e7812 */ /* 0x000fc400078efcff */
[C---:B------:R-:W-:Y:S01]  /*09e0*/  IADD3 R39, R28.reuse, 0x120, RZ ;  /* 0x000001201c277810 */ /* 0x040fe20007ffe0ff */
[----:B------:R-:W5:Y:S01]  /*09f0*/  @!P3 LDG.E R6, desc[UR32][R2.64+0x200] ;  /* 0x000200200206b981 */ /* 0x000f62000c1e1900 */
[C---:B------:R-:W-:Y:S02]  /*0a00*/  LOP3.LUT R79, R63.reuse, 0x100, RZ, 0xfc, !PT ;  /* 0x000001003f4f7812 */ /* 0x040fe400078efcff */
[C---:B------:R-:W-:Y:S01]  /*0a10*/  IADD3 R41, R28.reuse, 0x140, RZ ;  /* 0x000001401c297810 */ /* 0x040fe20007ffe0ff */
[----:B------:R-:W3:Y:S01]  /*0a20*/  @!P0 LDG.E R5, desc[UR32][R2.64+0x80] ;  /* 0x0000802002058981 */ /* 0x000ee2000c1e1900 */
[C---:B------:R-:W-:Y:S02]  /*0a30*/  LOP3.LUT R14, R63.reuse, 0x120, RZ, 0xfc, !PT ;  /* 0x000001203f0e7812 */ /* 0x040fe400078efcff */
[----:B------:R-:W-:Y:S01]  /*0a40*/  IADD3 R43, R28, 0x1e0, RZ ;  /* 0x000001e01c2b7810 */ /* 0x000fe20007ffe0ff */
[----:B------:R-:W5:Y:S01]  /*0a50*/  @!P4 LDG.E R11, desc[UR32][R2.64+0x280] ;  /* 0x00028020020bc981 */ /* 0x000f62000c1e1900 */
[----:B------:R-:W-:Y:S01]  /*0a60*/  LOP3.LUT R17, R63, 0x140, RZ, 0xfc, !PT ;  /* 0x000001403f117812 */ /* 0x000fe200078efcff */
[----:B------:R-:W-:Y:S01]  /*0a70*/  HFMA2.MMA R24, -RZ, RZ, 0, 0 ;  /* 0x00000000ff187435 */ /* 0x000fe200000001ff */
[----:B------:R-:W-:Y:S01]  /*0a80*/  ISETP.GE.AND P0, PT, R66, UR14, PT ;  /* 0x0000000e42007c0c */ /* 0x000fe2000bf06270 */
[----:B------:R-:W-:Y:S01]  /*0a90*/  ULDC UR38, c[0x0][0x21c] ;  /* 0x0000870000267ab9 */ /* 0x000fe20000000800 */
[----:B------:R-:W-:-:S02]  /*0aa0*/  ISETP.GE.AND P1, PT, R78, UR14, PT ;  /* 0x0000000e4e007c0c */ /* 0x000fc4000bf26270 */
[----:B------:R-:W-:Y:S02]  /*0ab0*/  ISETP.GE.AND P2, PT, R79, UR14, PT ;  /* 0x0000000e4f007c0c */ /* 0x000fe4000bf46270 */
[----:B------:R-:W-:Y:S02]  /*0ac0*/  ISETP.GE.AND P3, PT, R14, UR14, PT ;  /* 0x0000000e0e007c0c */ /* 0x000fe4000bf66270 */
[----:B------:R-:W-:Y:S02]  /*0ad0*/  ISETP.GE.AND P4, PT, R17, UR14, PT ;  /* 0x0000000e11007c0c */ /* 0x000fe4000bf86270 */
        /* <DEDUP_REMOVED lines=10> */
[----:B------:R-:W-:Y:S01]  /*0b80*/  ISETP.GE.AND P2, PT, R82, UR14, PT ;  /* 0x0000000e52007c0c */ /* 0x000fe2000bf46270 */
        /* <DEDUP_REMOVED lines=8> */
[----:B------:R0:W5:Y:S01]  /*0c10*/  @!P4 LDG.E R45, desc[UR32][R2.64+0x780] ;  /* 0x00078020022dc981 */ /* 0x000162000c1e1900 */
[----:B------:R-:W1:Y:S01]  /*0c20*/  S2UR UR7, SR_CgaCtaId ;  /* 0x00000000000779c3 */ /* 0x000e620000008800 */
[----:B------:R-:W-:-:S02]  /*0c30*/  LEA.HI.SX32 R30, R31, R28, 0x1b ;  /* 0x0000001c1f1e7211 */ /* 0x000fc400078fdaff */
[----:B0-----:R-:W-:-:S04]  /*0c40*/  IADD3 R3, R28, 0xa0, RZ ;  /* 0x000000a01c037810 */ /* 0x001fc80007ffe0ff */
[-C--:B------:R-:W-:Y:S02]  /*0c50*/  LEA.HI.SX32 R3, R3, R28.reuse, 0x1b ;  /* 0x0000001c03037211 */ /* 0x080fe400078fdaff */
[-C--:B------:R-:W-:Y:S02]  /*0c60*/  LEA.HI.SX32 R31, R33, R28.reuse, 0x1b ;  /* 0x0000001c211f7211 */ /* 0x080fe400078fdaff */
[-C--:B------:R-:W-:Y:S01]  /*0c70*/  LEA.HI.SX32 R32, R35, R28.reuse, 0x1b ;  /* 0x0000001c23207211 */ /* 0x080fe200078fdaff */
[----:B-1----:R-:W-:Y:S01]  /*0c80*/  ULEA UR26, UR7, UR26, 0x18 ;  /* 0x0000001a071a7291 */ /* 0x002fe2000f8ec03f */
[----:B------:R-:W-:-:S05]  /*0c90*/  LEA.HI.SX32 R33, R37, R28, 0x1b ;  /* 0x0000001c25217211 */ /* 0x000fca00078fdaff */
[----:B------:R-:W-:Y:S02]  /*0ca0*/  LEA R34, R3, UR26, 0x2 ;  /* 0x0000001a03227c11 */ /* 0x000fe4000f8e10ff */
[----:B------:R-:W-:Y:S02]  /*0cb0*/  IADD3 R3, R28, 0xc0, RZ ;  /* 0x000000c01c037810 */ /* 0x000fe40007ffe0ff */
[----:B------:R-:W-:Y:S02]  /*0cc0*/  LEA R29, R29, UR26, 0x2 ;  /* 0x0000001a1d1d7c11 */ /* 0x000fe4000f8e10ff */
[----:B------:R-:W-:Y:S02]  /*0cd0*/  LEA R30, R30, UR26, 0x2 ;  /* 0x0000001a1e1e7c11 */ /* 0x000fe4000f8e10ff */
[----:B------:R-:W-:Y:S02]  /*0ce0*/  LEA R31, R31, UR26, 0x2 ;  /* 0x0000001a1f1f7c11 */ /* 0x000fe4000f8e10ff */
[----:B------:R-:W-:-:S02]  /*0cf0*/  IADD3 R35, R28, 0xe0, RZ ;  /* 0x000000e01c237810 */ /* 0x000fc40007ffe0ff */
[----:B------:R-:W-:Y:S02]  /*0d00*/  LEA R32, R32, UR26, 0x2 ;  /* 0x0000001a20207c11 */ /* 0x000fe4000f8e10ff */
[-C--:B------:R-:W-:Y:S02]  /*0d10*/  LEA.HI.SX32 R3, R3, R28.reuse, 0x1b ;  /* 0x0000001c03037211 */ /* 0x080fe400078fdaff */
[----:B------:R-:W-:Y:S02]  /*0d20*/  LEA R33, R33, UR26, 0x2 ;  /* 0x0000001a21217c11 */ /* 0x000fe4000f8e10ff */
[----:B------:R-:W-:Y:S02]  /*0d30*/  IADD3 R37, R28, 0x100, RZ ;  /* 0x000001001c257810 */ /* 0x000fe40007ffe0ff */
[----:B------:R-:W-:Y:S02]  /*0d40*/  LEA.HI.SX32 R36, R35, R28, 0x1b ;  /* 0x0000001c23247211 */ /* 0x000fe400078fdaff */
[----:B------:R-:W-:-:S02]  /*0d50*/  LEA R35, R3, UR26, 0x2 ;  /* 0x0000001a03237c11 */ /* 0x000fc4000f8e10ff */
[----:B------:R-:W-:Y:S02]  /*0d60*/  IADD3 R3, R28, 0x160, RZ ;  /* 0x000001601c037810 */ /* 0x000fe40007ffe0ff */
[-C--:B------:R-:W-:Y:S02]  /*0d70*/  LEA.HI.SX32 R37, R37, R28.reuse, 0x1b ;  /* 0x0000001c25257211 */ /* 0x080fe400078fdaff */
[-C--:B------:R-:W-:Y:S02]  /*0d80*/  LEA.HI.SX32 R38, R39, R28.reuse, 0x1b ;  /* 0x0000001c27267211 */ /* 0x080fe400078fdaff */
[-C--:B------:R-:W-:Y:S02]  /*0d90*/  LEA.HI.SX32 R39, R41, R28.reuse, 0x1b ;  /* 0x0000001c29277211 */ /* 0x080fe400078fdaff */
[----:B------:R-:W-:Y:S02]  /*0da0*/  LEA R36, R36, UR26, 0x2 ;  /* 0x0000001a24247c11 */ /* 0x000fe4000f8e10ff */
[----:B------:R-:W-:-:S02]  /*0db0*/  LEA.HI.SX32 R3, R3, R28, 0x1b ;  /* 0x0000001c03037211 */ /* 0x000fc400078fdaff */
[----:B------:R-:W-:Y:S02]  /*0dc0*/  LEA R37, R37, UR26, 0x2 ;  /* 0x0000001a25257c11 */ /* 0x000fe4000f8e10ff */
[----:B------:R-:W-:Y:S02]  /*0dd0*/  LEA R38, R38, UR26, 0x2 ;  /* 0x0000001a26267c11 */ /* 0x000fe4000f8e10ff */
[----:B------:R-:W-:Y:S02]  /*0de0*/  LEA R39, R39, UR26, 0x2 ;  /* 0x0000001a27277c11 */ /* 0x000fe4000f8e10ff */
[----:B------:R-:W-:Y:S02]  /*0df0*/  LEA R40, R3, UR26, 0x2 ;  /* 0x0000001a03287c11 */ /* 0x000fe4000f8e10ff */
[----:B------:R-:W-:-:S04]  /*0e00*/  LEA.HI.SX32 R44, R43, R28, 0x1b ;  /* 0x0000001c2b2c7211 */ /* 0x000fc800078fdaff */
[----:B------:R-:W-:Y:S02]  /*0e10*/  LEA R44, R44, UR26, 0x2 ;  /* 0x0000001a2c2c7c11 */ /* 0x000fe4000f8e10ff */
[----:B------:R-:W-:Y:S02]  /*0e20*/  ISETP.GE.AND P2, PT, R63, UR14, PT ;  /* 0x0000000e3f007c0c */ /* 0x000fe4000bf46270 */
        /* <DEDUP_REMOVED lines=8> */
[----:B------:R-:W-:Y:S02]  /*0eb0*/  MOV R67, RZ ;  /* 0x000000ff00437202 */ /* 0x000fe40000000f00 */
[----:B------:R-:W-:Y:S01]  /*0ec0*/  MOV R69, RZ ;  /* 0x000000ff00457202 */ /* 0x000fe20000000f00 */
[----:B--2---:R-:W-:Y:S04]  /*0ed0*/  STS [R29], R0 ;  /* 0x000000001d007388 */ /* 0x004fe80000000800 */
[----:B---3--:R0:W-:Y:S04]  /*0ee0*/  STS [R30+0x80], R5 ;  /* 0x000080051e007388 */ /* 0x0081e80000000800 */
[----:B------:R-:W-:Y:S04]  /*0ef0*/  STS [R31+0x100], R4 ;  /* 0x000100041f007388 */ /* 0x000fe80000000800 */
[----:B----4-:R1:W-:Y:S01]  /*0f00*/  STS [R32+0x180], R7 ;  /* 0x0001800720007388 */ /* 0x0103e20000000800 */
[----:B0-----:R-:W-:-:S03]  /*0f10*/  IADD3 R5, R28, 0x180, RZ ;  /* 0x000001801c057810 */ /* 0x001fc60007ffe0ff */
[----:B-----5:R-:W-:Y:S04]  /*0f20*/  STS [R33+0x200], R6 ;  /* 0x0002000621007388 */ /* 0x020fe80000000800 */
[----:B------:R0:W-:Y:S01]  /*0f30*/  STS [R34+0x280], R11 ;  /* 0x0002800b22007388 */ /* 0x0001e20000000800 */
[C---:B-1----:R-:W-:Y:S02]  /*0f40*/  IADD3 R7, R28.reuse, 0x1a0, RZ ;  /* 0x000001a01c077810 */ /* 0x042fe40007ffe0ff */
[-C--:B------:R-:W-:Y:S02]  /*0f50*/  LEA.HI.SX32 R5, R5, R28.reuse, 0x1b ;  /* 0x0000001c05057211 */ /* 0x080fe400078fdaff */
[----:B------:R-:W-:Y:S02]  /*0f60*/  LEA.HI.SX32 R7, R7, R28, 0x1b ;  /* 0x0000001c07077211 */ /* 0x000fe400078fdaff */
[----:B0-----:R-:W-:Y:S01]  /*0f70*/  IADD3 R11, R28, 0x1c0, RZ ;  /* 0x000001c01c0b7810 */ /* 0x001fe20007ffe0ff */
[----:B------:R-:W-:Y:S01]  /*0f80*/  STS [R35+0x300], R10 ;  /* 0x0003000a23007388 */ /* 0x000fe20000000800 */
[----:B------:R-:W-:-:S02]  /*0f90*/  LEA R41, R5, UR26, 0x2 ;  /* 0x0000001a05297c11 */ /* 0x000fc4000f8e10ff */
[----:B------:R-:W-:Y:S01]  /*0fa0*/  LEA.HI.SX32 R11, R11, R28, 0x1b ;  /* 0x0000001c0b0b7211 */ /* 0x000fe200078fdaff */
[----:B------:R-:W-:Y:S01]  /*0fb0*/  STS [R36+0x380], R13 ;  /* 0x0003800d24007388 */ /* 0x000fe20000000800 */
[----:B------:R-:W-:Y:S02]  /*0fc0*/  LEA R42, R7, UR26, 0x2 ;  /* 0x0000001a072a7c11 */ /* 0x000fe4000f8e10ff */
[----:B------:R-:W-:Y:S01]  /*0fd0*/  SHF.L.U32 R4, R28, 0x4, RZ ;  /* 0x000000041c047819 */ /* 0x000fe200000006ff */
[----:B------:R-:W-:Y:S01]  /*0fe0*/  STS [R37+0x400], R12 ;  /* 0x0004000c25007388 */ /* 0x000fe20000000800 */
[----:B------:R-:W-:-:S03]  /*0ff0*/  LEA R43, R11, UR26, 0x2 ;  /* 0x0000001a0b2b7c11 */ /* 0x000fc6000f8e10ff */
[----:B------:R-:W-:Y:S01]  /*1000*/  STS [R38+0x480], R15 ;  /* 0x0004800f26007388 */ /* 0x000fe20000000800 */
[----:B------:R-:W-:-:S03]  /*1010*/  LEA.HI.SX32 R4, R4, R4, 0x1b ;  /* 0x0000000404047211 */ /* 0x000fc600078fdaff */
[----:B------:R-:W-:Y:S04]  /*1020*/  STS [R39+0x500], R16 ;  /* 0x0005001027007388 */ /* 0x000fe80000000800 */
[----:B------:R-:W-:Y:S04]  /*1030*/  STS [R40+0x580], R19 ;  /* 0x0005801328007388 */ /* 0x000fe80000000800 */
[----:B------:R-:W-:Y:S04]  /*1040*/  STS [R41+0x600], R18 ;  /* 0x0006001229007388 */ /* 0x000fe80000000800 */
[----:B------:R-:W-:Y:S04]  /*1050*/  STS [R42+0x680], R21 ;  /* 0x000680152a007388 */ /* 0x000fe80000000800 */
[----:B------:R-:W-:Y:S04]  /*1060*/  STS [R43+0x700], R20 ;  /* 0x000700142b007388 */ /* 0x000fe80000000800 */
[----:B------:R0:W-:Y:S02]  /*1070*/  STS [R44+0x780], R45 ;  /* 0x0007802d2c007388 */ /* 0x0001e40000000800 */
[----:B0-----:R-:W-:Y:S01]  /*1080*/  LEA R45, R4, UR26, 0x2 ;  /* 0x0000001a042d7c11 */ /* 0x001fe2000f8e10ff */
[----:B------:R-:W-:-:S04]  /*1090*/  NOP ;  /* 0x0000000000007918 */ /* 0x000fc80000000000 */
        /* <DEDUP_REMOVED lines=16> */
[----:B------:R-:W-:Y:S01]  /*11a0*/  HFMA2.MMA R0, -RZ, RZ, 0, 0 ;  /* 0x00000000ff007435 */ /* 0x000fe200000001ff */
[----:B------:R-:W-:Y:S01]  /*11b0*/  CS2R R6, SRZ ;  /* 0x0000000000067805 */ /* 0x000fe2000001ff00 */
[----:B------:R-:W-:Y:S01]  /*11c0*/  IMAD.WIDE R4, R63, 0x4, R2 ;  /* 0x000000043f047825 */ /* 0x000fe200078e0202 */
[----:B------:R-:W-:Y:S01]  /*11d0*/  BAR.SYNC.DEFER_BLOCKING 0x0 ;  /* 0x0000000000007b1d */ /* 0x000fe20000010000 */
[----:B------:R-:W-:Y:S01]  /*11e0*/  CS2R R10, SRZ ;  /* 0x00000000000a7805 */ /* 0x000fe2000001ff00 */
[----:B------:R-:W-:Y:S01]  /*11f0*/  HFMA2.MMA R16, -RZ, RZ, 0, 0 ;  /* 0x00000000ff107435 */ /* 0x000fe200000001ff */
[----:B------:R-:W-:-:S02]  /*1200*/  CS2R R12, SRZ ;  /* 0x00000000000c7805 */ /* 0x000fc4000001ff00 */
[----:B------:R-:W-:Y:S02]  /*1210*/  MOV R15, RZ ;  /* 0x000000ff000f7202 */ /* 0x000fe40000000f00 */
        /* <DEDUP_REMOVED lines=27> */
[----:B------:R-:W-:-:S02]  /*13d0*/  MOV R2, UR21 ;  /* 0x0000001500027c02 */ /* 0x000fc40008000f00 */
[----:B------:R-:W-:Y:S02]  /*13e0*/  MOV R3, UR20 ;  /* 0x0000001400037c02 */ /* 0x000fe40008000f00 */
[----:B------:R-:W-:Y:S02]  /*13f0*/  ISETP.GE.AND P0, PT, R62, UR14, PT ;  /* 0x0000000e3e007c0c */ /* 0x000fe4000bf06270 */
[----:B------:R-:W-:Y:S01]  /*1400*/  ISETP.GE.AND P2, PT, R64, UR14, PT ;  /* 0x0000000e40007c0c */ /* 0x000fe2000bf46270 */
[----:B------:R-:W-:Y:S01]  /*1410*/  IMAD.WIDE R2, R63, 0x4, R2 ;  /* 0x000000043f027825 */ /* 0x000fe200078e0202 */
[----:B------:R-:W-:Y:S02]  /*1420*/  ISETP.GE.AND P6, PT, R65, UR14, PT ;  /* 0x0000000e41007c0c */ /* 0x000fe4000bfc6270 */
[----:B------:R-:W-:Y:S02]  /*1430*/  ISETP.GE.AND P5, PT, R66, UR14, PT ;  /* 0x0000000e42007c0c */ /* 0x000fe4000bfa6270 */
[----:B------:R-:W-:-:S02]  /*1440*/  ISETP.GE.AND P1, PT, R63, UR14, PT ;  /* 0x0000000e3f007c0c */ /* 0x000fc4000bf26270 */
[----:B0-----:R-:W-:Y:S02]  /*1450*/  CS2R R4, SRZ ;  /* 0x0000000000047805 */ /* 0x001fe4000001ff00 */
[----:B------:R-:W-:Y:S02]  /*1460*/  ISETP.GE.AND P4, PT, R8, UR14, PT ;  /* 0x0000000e08007c0c */ /* 0x000fe4000bf86270 */
        /* <DEDUP_REMOVED lines=38> */
[----:B--2---:R-:W-:Y:S01]  /*16d0*/  CS2R R10, SRZ ;  /* 0x00000000000a7805 */ /* 0x004fe2000001ff00 */
[----:B---3--:R-:W-:Y:S01]  /*16e0*/  HFMA2.MMA R15, -RZ, RZ, 0, 0 ;  /* 0x00000000ff0f7435 */ /* 0x008fe200000001ff */
[----:B------:R-:W-:Y:S01]  /*16f0*/  CS2R R12, SRZ ;  /* 0x00000000000c7805 */ /* 0x000fe2000001ff00 */
[----:B------:R-:W2:Y:S01]  /*1700*/  @!P2 LDG.E R4, desc[UR32][R2.64+0x100] ;  /* 0x000100200204a981 */ /* 0x000ea2000c1e1900 */
[----:B------:R-:W-:-:S03]  /*1710*/  ISETP.GE.AND P2, PT, R79, UR14, PT ;  /* 0x0000000e4f007c0c */ /* 0x000fc6000bf46270 */
[----:B------:R-:W3:Y:S01]  /*1720*/  @!P1 LDG.E R0, desc[UR32][R2.64] ;  /* 0x0000002002009981 */ /* 0x000ee2000c1e1900 */
        /* <DEDUP_REMOVED lines=16> */
[----:B------:R-:W-:Y:S01]  /*1830*/  MOV R14, RZ ;  /* 0x000000ff000e7202 */ /* 0x000fe20000000f00 */
[----:B------:R-:W4:Y:S01]  /*1840*/  @!P0 LDG.E R13, desc[UR32][R2.64+0x480] ;  /* 0x00048020020d8981 */ /* 0x000f22000c1e1900 */
[----:B-----5:R-:W-:-:S03]  /*1850*/  MOV R19, RZ ;  /* 0x000000ff00137202 */ /* 0x020fc60000000f00 */
[----:B------:R-:W5:Y:S04]  /*1860*/  @!P4 LDG.E R12, desc[UR32][R2.64+0x500] ;  /* 0x00050020020cc981 */ /* 0x000f68000c1e1900 */
[----:B------:R-:W5:Y:S04]  /*1870*/  @!P6 LDG.E R15, desc[UR32][R2.64+0x580] ;  /* 0x00058020020fe981 */ /* 0x000f68000c1e1900 */
[----:B------:R-:W5:Y:S04]  /*1880*/  @!P5 LDG.E R14, desc[UR32][R2.64+0x600] ;  /* 0x00060020020ed981 */ /* 0x000f68000c1e1900 */
[----:B------:R-:W5:Y:S04]  /*1890*/  @!P3 LDG.E R17, desc[UR32][R2.64+0x680] ;  /* 0x000680200211b981 */ /* 0x000f68000c1e1900 */
[----:B------:R-:W5:Y:S04]  /*18a0*/  @!P2 LDG.E R16, desc[UR32][R2.64+0x700] ;  /* 0x000700200210a981 */ /* 0x000f68000c1e1900 */
[----:B------:R-:W5:Y:S01]  /*18b0*/  @!P1 LDG.E R19, desc[UR32][R2.64+0x780] ;  /* 0x0007802002139981 */ /* 0x000f62000c1e1900 */
[----:B------:R-:W-:-:S06]  /*18c0*/  UISETP.GE.AND UP0, UPT, UR38, 0x1, UPT ;  /* 0x000000012600788c */ /* 0x000fcc000bf06270 */
[----:B------:R-:W-:Y:S01]  /*18d0*/  PLOP3.LUT P0, PT, PT, PT, UP0, 0x80, 0x0 ;  /* 0x000000000000781c */ /* 0x000fe20003f0f008 */
[----:B------:R-:W-:Y:S02]  /*18e0*/  HFMA2.MMA R132, -RZ, RZ, 0, 0 ;  /* 0x00000000ff847435 */ /* 0x000fe400000001ff */
[----:B------:R-:W-:Y:S02]  /*18f0*/  HFMA2.MMA R94, -RZ, RZ, 0, 0 ;  /* 0x00000000ff5e7435 */ /* 0x000fe400000001ff */
[----:B------:R-:W-:Y:S02]  /*1900*/  HFMA2.MMA R21, -RZ, RZ, 0, 0 ;  /* 0x00000000ff157435 */ /* 0x000fe400000001ff */
[----:B------:R-:W-:Y:S02]  /*1910*/  HFMA2.MMA R136, -RZ, RZ, 0, 0 ;  /* 0x00000000ff887435 */ /* 0x000fe400000001ff */
[----:B------:R-:W-:Y:S02]  /*1920*/  HFMA2.MMA R90, -RZ, RZ, 0, 0 ;  /* 0x00000000ff5a7435 */ /* 0x000fe400000001ff */
[----:B------:R-:W-:-:S02]  /*1930*/  HFMA2.MMA R126, -RZ, RZ, 0, 0 ;  /* 0x00000000ff7e7435 */ /* 0x000fc400000001ff */
[----:B------:R-:W-:Y:S01]  /*1940*/  HFMA2.MMA R120, -RZ, RZ, 0, 0 ;  /* 0x00000000ff787435 */ /* 0x000fe200000001ff */
[----:B------:R-:W-:Y:S02]  /*1950*/  MOV R138, RZ ;  /* 0x000000ff008a7202 */ /* 0x000fe40000000f00 */
[----:B------:R-:W-:Y:S02]  /*1960*/  CS2R R78, SRZ ;  /* 0x00000000004e7805 */ /* 0x000fe4000001ff00 */
[----:B------:R-:W-:Y:S02]  /*1970*/  MOV R92, RZ ;  /* 0x000000ff005c7202 */ /* 0x000fe40000000f00 */
[----:B------:R-:W-:Y:S02]  /*1980*/  MOV R130, RZ ;  /* 0x000000ff00827202 */ /* 0x000fe40000000f00 */
[----:B------:R-:W-:Y:S02]  /*1990*/  MOV R122, RZ ;  /* 0x000000ff007a7202 */ /* 0x000fe40000000f00 */
[----:B------:R-:W-:Y:S01]  /*19a0*/  MOV R88, RZ ;  /* 0x000000ff00587202 */ /* 0x000fe20000000f00 */
[----:B---3--:R-:W-:Y:S04]  /*19b0*/  STS [R29], R0 ;  /* 0x000000001d007388 */ /* 0x008fe80000000800 */
        /* <DEDUP_REMOVED lines=9> */
[----:B-----5:R-:W-:Y:S04]  /*1a50*/  STS [R39+0x500], R12 ;  /* 0x0005000c27007388 */ /* 0x020fe80000000800 */
        /* <DEDUP_REMOVED lines=36> */
[----:B---3--:R-:W-:Y:S01]  /*1ca0*/  FFMA.FTZ R10, R60, R101, R3 ;  /* 0x000000653c0a7223 */ /* 0x008fe20000010003 */
[----:B------:R-:W-:Y:S01]  /*1cb0*/  MOV R16, RZ ;  /* 0x000000ff00107202 */ /* 0x000fe20000000f00 */
[----:B------:R-:W-:Y:S01]  /*1cc0*/  FMUL.FTZ R86, R0, UR5 ;  /* 0x0000000500567c20 */ /* 0x000fe20008410000 */
        /* <DEDUP_REMOVED lines=15> */
[----:B----4-:R-:W-:Y:S01]  /*1dc0*/  FMUL.FTZ R18, R102, UR5 ;  /* 0x0000000566127c20 */ /* 0x010fe20008410000 */
[----:B------:R-:W-:Y:S01]  /*1dd0*/  FFMA.FTZ R25, R61, R102, R10 ;  /* 0x000000663d197223 */ /* 0x000fe2000001000a */
[----:B------:R-:W-:Y:S06]  /*1de0*/  BAR.SYNC.DEFER_BLOCKING 0x0 ;  /* 0x0000000000007b1d */ /* 0x000fec0000010000 */
[----:B------:R-:W-:Y:S05]  /*1df0*/  @!P0 BRA `(.L_x_12504) ;  /* 0x0000005800508947 */ /* 0x000fea0003800000 */
[----:B------:R-:W-:Y:S01]  /*1e00*/  USHF.R.S32.HI UR27, URZ, 0x1f, UR18 ;  /* 0x0000001f3f1b7899 */ /* 0x000fe20008011412 */
[----:B------:R-:W-:Y:S01]  /*1e10*/  FADD.FTZ R0, R0, R0 ;  /* 0x0000000000007221 */ /* 0x000fe20000010000 */
[----:B------:R-:W-:Y:S01]  /*1e20*/  ULDC.64 UR14, c[0x0][0x230] ;  /* 0x00008c00000e7ab9 */ /* 0x000fe20000000a00 */
[----:B------:R-:W-:Y:S01]  /*1e30*/  ULDC.64 UR16, c[0x0][0x248] ;  /* 0x0000920000107ab9 */ /* 0x000fe20000000a00 */
[----:B------:R-:W-:Y:S01]  /*1e40*/  UIMAD UR7, UR27, UR14, URZ ;  /* 0x0000000e1b0772a4 */ /* 0x000fe2000f8e023f */
[----:B------:R-:W-:Y:S01]  /*1e50*/  FADD.FTZ R81, R2, R2 ;  /* 0x0000000202517221 */ /* 0x000fe20000010000 */
[----:B------:R-:W-:Y:S01]  /*1e60*/  UIMAD.WIDE.U32 UR36, UR18, UR14, URZ ;  /* 0x0000000e122472a5 */ /* 0x000fe2000f8e003f */
[----:B------:R-:W-:Y:S01]  /*1e70*/  FADD.FTZ R83, R83, R83 ;  /* 0x0000005353537221 */ /* 0x000fe20000010000 */
[----:B------:R-:W-:Y:S01]  /*1e80*/  ULDC.64 UR28, c[0x0][0x268] ;  /* 0x00009a00001c7ab9 */ /* 0x000fe20000000a00 */
[----:B------:R-:W-:Y:S01]  /*1e90*/  UIMAD.WIDE.U32 UR30, UR18, UR16, URZ ;  /* 0x00000010121e72a5 */ /* 0x000fe2000f8e003f */
[----:B------:R-:W-:Y:S01]  /*1ea0*/  FADD.FTZ R85, R4, R4 ;  /* 0x0000000404557221 */ /* 0x000fe20000010000 */
[----:B------:R-:W-:Y:S01]  /*1eb0*/  UIMAD UR14, UR27, UR16, URZ ;  /* 0x000000101b0e72a4 */ /* 0x000fe2000f8e023f */
[----:B------:R-:W-:Y:S01]  /*1ec0*/  FADD.FTZ R87, R87, R87 ;  /* 0x0000005757577221 */ /* 0x000fe20000010000 */
[----:B------:R-:W-:Y:S01]  /*1ed0*/  UIMAD UR16, UR27, UR28, URZ ;  /* 0x0000001c1b1072a4 */ /* 0x000fe2000f8e023f */
[----:B------:R-:W-:Y:S01]  /*1ee0*/  FADD.FTZ R89, R6, R6 ;  /* 0x0000000606597221 */ /* 0x000fe20000010000 */
[----:B------:R-:W-:Y:S01]  /*1ef0*/  UIMAD UR7, UR18, UR15, UR7 ;  /* 0x0000000f120772a4 */ /* 0x000fe2000f8e0207 */
[----:B------:R-:W-:Y:S01]  /*1f00*/  FADD.FTZ R91, R91, R91 ;  /* 0x0000005b5b5b7221 */ /* 0x000fe20000010000 */
[----:B------:R-:W-:Y:S01]  /*1f10*/  UIMAD UR41, UR18, UR17, UR14 ;  /* 0x00000011122972a4 */ /* 0x000fe2000f8e020e */
[----:B------:R-:W-:Y:S01]  /*1f20*/  FADD.FTZ R93, R8, R8 ;  /* 0x00000008085d7221 */ /* 0x000fe20000010000 */
[----:B------:R-:W-:Y:S01]  /*1f30*/  UIMAD.WIDE.U32 UR14, UR18, UR28, URZ ;  /* 0x0000001c120e72a5 */ /* 0x000fe2000f8e003f */
[----:B------:R-:W-:Y:S01]  /*1f40*/  FADD.FTZ R95, R95, R95 ;  /* 0x0000005f5f5f7221 */ /* 0x000fe20000010000 */
[----:B------:R-:W-:Y:S01]  /*1f50*/  UIMAD UR42, UR18, UR29, UR16 ;  /* 0x0000001d122a72a4 */ /* 0x000fe2000f8e0210 */
[----:B------:R-:W-:Y:S01]  /*1f60*/  FADD.FTZ R96, R96, R96 ;  /* 0x0000006060607221 */ /* 0x000fe20000010000 */
[----:B------:R-:W-:Y:S01]  /*1f70*/  ULDC.64 UR34, c[0x0][0x2d8] ;  /* 0x0000b60000227ab9 */ /* 0x000fe20000000a00 */
[----:B------:R-:W-:Y:S01]  /*1f80*/  ULDC.64 UR28, c[0x0][0x2d0] ;  /* 0x0000b400001c7ab9 */ /* 0x000fe20000000a00 */
[----:B------:R-:W-:Y:S01]  /*1f90*/  ULDC.64 UR16, c[0x0][0x2e0] ;  /* 0x0000b80000107ab9 */ /* 0x000fe20000000a00 */
[----:B------:R-:W-:Y:S01]  /*1fa0*/  ULEA UR27, UP0, UR36, UR28, 0x3 ;  /* 0x0000001c241b7291 */ /* 0x000fe2000f80183f */
[----:B------:R-:W-:Y:S01]  /*1fb0*/  FADD.FTZ R97, R97, R97 ;  /* 0x0000006161617221 */ /* 0x000fe20000010000 */
[----:B------:R-:W-:Y:S01]  /*1fc0*/  ULEA UR28, UP1, UR30, UR34, 0x3 ;  /* 0x000000221e1c7291 */ /* 0x000fe2000f82183f */
[----:B------:R-:W-:Y:S01]  /*1fd0*/  FADD.FTZ R98, R98, R98 ;  /* 0x0000006262627221 */ /* 0x000fe20000010000 */
[----:B------:R-:W-:Y:S01]  /*1fe0*/  UIADD3 UR34, UR37, UR7, URZ ;  /* 0x0000000725227290 */ /* 0x000fe2000fffe03f */
[----:B------:R-:W-:Y:S01]  /*1ff0*/  FADD.FTZ R99, R99, R99 ;  /* 0x0000006363637221 */ /* 0x000fe20000010000 */
[----:B------:R-:W-:Y:S01]  /*2000*/  ULEA UR16, UP2, UR14, UR16, 0x3 ;  /* 0x000000100e107291 */ /* 0x000fe2000f84183f */
[----:B------:R-:W-:Y:S01]  /*2010*/  FADD.FTZ R100, R100, R100 ;  /* 0x0000006464647221 */ /* 0x000fe20000010000 */
[----:B------:R-:W-:Y:S01]  /*2020*/  UIADD3 UR7, UR15, UR42, URZ ;  /* 0x0000002a0f077290 */ /* 0x000fe2000fffe03f */
[----:B------:R-:W-:Y:S01]  /*2030*/  FADD.FTZ R101, R101, R101 ;  /* 0x0000006565657221 */ /* 0x000fe20000010000 */
[----:B------:R-:W-:Y:S01]  /*2040*/  UIADD3 UR31, UR31, UR41, URZ ;  /* 0x000000291f1f7290 */ /* 0x000fe2000fffe03f */
[----:B------:R-:W-:Y:S01]  /*2050*/  FADD.FTZ R102, R102, R102 ;  /* 0x0000006666667221 */ /* 0x000fe20000010000 */
[----:B------:R-:W-:Y:S01]  /*2060*/  UIADD3 UR44, UR19, -0x1, URZ ;  /* 0xffffffff132c7890 */ /* 0x000fe2000fffe03f */
[----:B------:R-:W-:Y:S01]  /*2070*/  FADD.FTZ R104, R77, UR4 ;  /* 0x000000044d687e21 */ /* 0x000fe20008010000 */
[----:B------:R-:W-:Y:S01]  /*2080*/  ULEA.HI.X UR17, UR14, UR17, UR7, 0x3, UP2 ;  /* 0x000000110e117291 */ /* 0x000fe200090f1c07 */
[----:B------:R-:W-:Y:S01]  /*2090*/  FADD.FTZ R103, R76, UR4 ;  /* 0x000000044c677e21 */ /* 0x000fe20008010000 */
[----:B------:R-:W-:Y:S01]  /*20a0*/  ULEA.HI UR15, UR19, UR19, URZ, 0x1 ;  /* 0x00000013130f7291 */ /* 0x000fe2000f8f083f */
[----:B------:R-:W-:Y:S01]  /*20b0*/  FADD.FTZ R106, R75, UR4 ;  /* 0x000000044b6a7e21 */ /* 0x000fe20008010000 */
[----:B------:R-:W-:Y:S01]  /*20c0*/  ULEA.HI UR14, UR44, UR44, URZ, 0x1 ;  /* 0x0000002c2c0e7291 */ /* 0x000fe2000f8f083f */
[----:B------:R-:W-:Y:S01]  /*20d0*/  FADD.FTZ R105, R74, UR4 ;  /* 0x000000044a697e21 */ /* 0x000fe20008010000 */
[----:B------:R-:W-:Y:S01]  /*20e0*/  UIADD3 UR45, UR19, -0x2, URZ ;  /* 0xfffffffe132d7890 */ /* 0x000fe2000fffe03f */
[----:B------:R-:W-:Y:S01]  /*20f0*/  FADD.FTZ R108, R73, UR4 ;  /* 0x00000004496c7e21 */ /* 0x000fe20008010000 */
[----:B------:R-:W-:Y:S01]  /*2100*/  ULEA.HI.X UR30, UR30, UR35, UR31, 0x3, UP1 ;  /* 0x000000231e1e7291 */ /* 0x000fe200088f1c1f */
[----:B------:R-:W-:Y:S01]  /*2110*/  FADD.FTZ R107, R72, UR4 ;  /* 0x00000004486b7e21 */ /* 0x000fe20008010000 */
[----:B------:R-:W-:Y:S01]  /*2120*/  ULEA.HI.X UR29, UR36, UR29, UR34, 0x3, UP0 ;  /* 0x0000001d241d7291 */ /* 0x000fe200080f1c22 */
[----:B------:R-:W-:Y:S01]  /*2130*/  FADD.FTZ R110, R71, UR4 ;  /* 0x00000004476e7e21 */ /* 0x000fe20008010000 */
[----:B------:R-:W-:Y:S01]  /*2140*/  UMOV UR31, UR26 ;  /* 0x0000001a001f7c82 */ /* 0x000fe20008000000 */
[----:B------:R-:W-:Y:S01]  /*2150*/  UMOV UR41, UR26 ;  /* 0x0000001a00297c82 */ /* 0x000fe20008000000 */
[----:B------:R-:W-:Y:S01]  /*2160*/  ULOP3.LUT UR15, UR15, 0x1ffffe, URZ, 0xc0, !UPT ;  /* 0x001ffffe0f0f7892 */ /* 0x000fe2000f8ec03f */
[----:B------:R-:W-:Y:S01]  /*2170*/  FADD.FTZ R109, R70, UR4 ;  /* 0x00000004466d7e21 */ /* 0x000fe20008010000 */
[----:B------:R-:W-:Y:S01]  /*2180*/  ULDC.64 UR34, c[0x0][0x270] ;  /* 0x00009c0000227ab9 */ /* 0x000fe20000000a00 */
[----:B------:R-:W-:Y:S01]  /*2190*/  ULOP3.LUT UR26, UR14, 0xfffffe, URZ, 0xc0, !UPT ;  /* 0x00fffffe0e1a7892 */ /* 0x000fe2000f8ec03f */
[----:B------:R-:W-:Y:S01]  /*21a0*/  FADD.FTZ R112, R69, UR4 ;  /* 0x0000000445707e21 */ /* 0x000fe20008010000 */
[----:B------:R-:W-:Y:S01]  /*21b0*/  UIMAD UR45, UR45, UR38, URZ ;  /* 0x000000262d2d72a4 */ /* 0x000fe2000f8e023f */
[----:B------:R-:W-:Y:S01]  /*21c0*/  FADD.FTZ R111, R68, UR4 ;  /* 0x00000004446f7e21 */ /* 0x000fe20008010000 */
[----:B------:R-:W-:Y:S01]  /*21d0*/  USHF.L.U64.HI UR38, UR34, 0x3, UR35 ;  /* 0x0000000322267899 */ /* 0x000fe20008010223 */
[----:B------:R-:W-:Y:S01]  /*21e0*/  FADD.FTZ R114, R67, UR4 ;  /* 0x0000000443727e21 */ /* 0x000fe20008010000 */
[----:B------:R-:W-:Y:S01]  /*21f0*/  UIADD3 UR35, UR19, -UR15, URZ ;  /* 0x8000000f13237290 */ /* 0x000fe2000fffe03f */
[----:B------:R-:W-:Y:S01]  /*2200*/  FADD.FTZ R113, R66, UR4 ;  /* 0x0000000442717e21 */ /* 0x000fe20008010000 */
[----:B------:R-:W-:Y:S01]  /*2210*/  UIADD3 UR26, UR44, -UR26, URZ ;  /* 0x8000001a2c1a7290 */ /* 0x000fe2000fffe03f */
[----:B------:R-:W-:Y:S01]  /*2220*/  FADD.FTZ R116, R65, UR4 ;  /* 0x0000000441747e21 */ /* 0x000fe20008010000 */
[----:B------:R-:W-:Y:S01]  /*2230*/  FADD.FTZ R115, R64, UR4 ;  /* 0x0000000440737e21 */ /* 0x000fe20008010000 */
[----:B------:R-:W-:Y:S01]  /*2240*/  FADD.FTZ R118, R63, UR4 ;  /* 0x000000043f767e21 */ /* 0x000fe20008010000 */
[----:B------:R-:W-:Y:S01]  /*2250*/  FADD.FTZ R117, R62, UR4 ;  /* 0x000000043e757e21 */ /* 0x000fe20008010000 */
[----:B------:R-:W-:-:S02]  /*2260*/  MOV R132, RZ ;  /* 0x000000ff00847202 */ /* 0x000fc40000000f00 */
[----:B------:R-:W-:Y:S02]  /*2270*/  CS2R R78, SRZ ;  /* 0x00000000004e7805 */ /* 0x000fe4000001ff00 */
[----:B------:R-:W-:Y:S01]  /*2280*/  MOV R138, RZ ;  /* 0x000000ff008a7202 */ /* 0x000fe20000000f00 */
[----:B------:R-:W-:Y:S01]  /*2290*/  ULDC.64 UR36, c[0x0][0x250] ;  /* 0x0000940000247ab9 */ /* 0x000fe20000000a00 */
[----:B------:R-:W-:Y:S01]  /*22a0*/  MOV R94, RZ ;  /* 0x000000ff005e7202 */ /* 0x000fe20000000f00 */
[----:B------:R-:W-:Y:S01]  /*22b0*/  ULDC.64 UR42, c[0x0][0x238] ;  /* 0x00008e00002a7ab9 */ /* 0x000fe20000000a00 */
[----:B------:R-:W-:Y:S01]  /*22c0*/  MOV R16, RZ ;  /* 0x000000ff00107202 */ /* 0x000fe20000000f00 */
[----:B------:R-:W-:Y:S01]  /*22d0*/  ULEA UR44, UR35, 0xca0, 0xb ;  /* 0x00000ca0232c7891 */ /* 0x000fe2000f8e583f */
[----:B------:R-:W-:Y:S01]  /*22e0*/  MOV R21, RZ ;  /* 0x000000ff00157202 */ /* 0x000fe20000000f00 */
[----:B------:R-:W-:Y:S01]  /*22f0*/  UMOV UR7, URZ ;  /* 0x0000003f00077c82 */ /* 0x000fe20008000000 */
[----:B------:R-:W-:Y:S01]  /*2300*/  MOV R15, RZ ;  /* 0x000000ff000f7202 */ /* 0x000fe20000000f00 */
[----:B------:R-:W-:Y:S01]  /*2310*/  ULDC UR46, c[0x0][0x224] ;  /* 0x00008900002e7ab9 */ /* 0x000fe20000000800 */
[----:B------:R-:W-:Y:S01]  /*2320*/  MOV R136, RZ ;  /* 0x000000ff00887202 */ /* 0x000fe20000000f00 */
[----:B------:R-:W-:Y:S01]  /*2330*/  USHF.L.U64.HI UR37, UR36, 0x3, UR37 ;  /* 0x0000000324257899 */ /* 0x000fe20008010225 */
[----:B------:R-:W-:Y:S01]  /*2340*/  MOV R92, RZ ;  /* 0x000000ff005c7202 */ /* 0x000fe20000000f00 */
[----:B------:R-:W-:Y:S01]  /*2350*/  USHF.L.U64.HI UR43, UR42, 0x3, UR43 ;  /* 0x000000032a2b7899 */ /* 0x000fe2000801022b */
[----:B------:R-:W-:Y:S01]  /*2360*/  MOV R90, RZ ;  /* 0x000000ff005a7202 */ /* 0x000fe20000000f00 */
[----:B------:R-:W-:Y:S01]  /*2370*/  UIMAD.WIDE UR14, UR45, 0x10, UR10 ;  /* 0x000000102d0e78a5 */ /* 0x000fe2000f8e020a */
[----:B------:R-:W-:Y:S01]  /*2380*/  MOV R130, RZ ;  /* 0x000000ff00827202 */ /* 0x000fe20000000f00 */
[----:B------:R-:W-:Y:S01]  /*2390*/  USHF.L.U32 UR35, UR26, 0x8, URZ ;  /* 0x000000081a237899 */ /* 0x000fe2000800063f */
[----:B------:R-:W-:-:S02]  /*23a0*/  MOV R126, RZ ;  /* 0x000000ff007e7202 */ /* 0x000fc40000000f00 */
[----:B------:R-:W-:Y:S02]  /*23b0*/  MOV R122, RZ ;  /* 0x000000ff007a7202 */ /* 0x000fe40000000f00 */
[----:B------:R-:W-:Y:S02]  /*23c0*/  MOV R120, RZ ;  /* 0x000000ff00787202 */ /* 0x000fe40000000f00 */
[----:B------:R-:W-:-:S07]  /*23d0*/  MOV R88, RZ ;  /* 0x000000ff00587202 */ /* 0x000fce0000000f00 */
.L_x_12519:
[----:B01----:R-:W-:Y:S02]  /*23e0*/  MOV R6, UR27 ;  /* 0x0000001b00067c02 */ /* 0x003fe40008000f00 */
[----:B------:R-:W-:-:S06]  /*23f0*/  MOV R7, UR29 ;  /* 0x0000001d00077c02 */ /* 0x000fcc0008000f00 */
[----:B------:R-:W2:Y:S01]  /*2400*/  LDG.E.64 R6, desc[UR32][R6.64] ;  /* 0x0000002006067981 */ /* 0x000ea2000c1e1b00 */
[----:B------:R-:W-:Y:S02]  /*2410*/  MOV R2, UR28 ;  /* 0x0000001c00027c02 */ /* 0x000fe40008000f00 */
[----:B------:R-:W-:Y:S02]  /*2420*/  MOV R3, UR30 ;  /* 0x0000001e00037c02 */ /* 0x000fe40008000f00 */
[----:B------:R-:W-:Y:S02]  /*2430*/  MOV R4, UR16 ;  /* 0x0000001000047c02 */ /* 0x000fe40008000f00 */
[----:B------:R-:W-:Y:S02]  /*2440*/  MOV R5, UR17 ;  /* 0x0000001100057c02 */ /* 0x000fe40008000f00 */
        /* <DEDUP_REMOVED lines=14> */
[----:B------:R-:W0:Y:S01]  /*2530*/  S2UR UR45, SR_CgaCtaId ;  /* 0x00000000002d79c3 */ /* 0x000e220000008800 */
[----:B------:R-:W-:Y:S01]  /*2540*/  FADD.FTZ R144, R73, UR4 ;  /* 0x0000000449907e21 */ /* 0x000fe20008010000 */
[----:B------:R-:W-:Y:S01]  /*2550*/  FADD.FTZ R156, R75, UR4 ;  /* 0x000000044b9c7e21 */ /* 0x000fe20008010000 */
[----:B------:R-:W-:Y:S01]  /*2560*/  ISETP.NE.AND P0, PT, R224, RZ, PT ;  /* 0x000000ffe000720c */ /* 0x000fe20003f05270 */
[----:B------:R-:W-:Y:S01]  /*2570*/  UMOV UR26, 0x400 ;  /* 0x00000400001a7882 */ /* 0x000fe20000000000 */
[----:B------:R-:W-:Y:S01]  /*2580*/  ISETP.NE.AND P1, PT, R27, RZ, PT ;  /* 0x000000ff1b00720c */ /* 0x000fe20003f25270 */
[----:B------:R-:W-:Y:S01]  /*2590*/  FADD.FTZ R133, R76, UR4 ;  /* 0x000000044c857e21 */ /* 0x000fe20008010000 */
[----:B------:R-:W-:Y:S01]  /*25a0*/  FADD.FTZ R154, R77, UR4 ;  /* 0x000000044d9a7e21 */ /* 0x000fe20008010000 */
[----:B0-----:R-:W-:Y:S01]  /*25b0*/  ULEA UR26, UR45, UR26, 0x18 ;  /* 0x0000001a2d1a7291 */ /* 0x001fe2000f8ec03f */
[----:B------:R-:W-:Y:S01]  /*25c0*/  FMUL.FTZ R177, R46, R117 ;  /* 0x000000752eb17220 */ /* 0x000fe20000410000 */
[----:B--2---:R-:W-:-:S02]  /*25d0*/  R2UR UR48, R7 ;  /* 0x00000000073072ca */ /* 0x004fc400000e0000 */
[----:B------:R-:W-:-:S11]  /*25e0*/  R2UR UR47, R6 ;  /* 0x00000000062f72ca */ /* 0x000fd600000e0000 */
[----:B------:R-:W-:Y:S01]  /*25f0*/  FMUL.FTZ R8, R119, UR48 ;  /* 0x0000003077087c20 */ /* 0x000fe20008410000 */
[----:B------:R-:W-:-:S03]  /*2600*/  FMUL.FTZ R6, R131, UR48 ;  /* 0x0000003083067c20 */ /* 0x000fc60008410000 */
        /* <DEDUP_REMOVED lines=46> */
[----:B------:R-:W-:Y:S01]  /*28f0*/  FMUL.RZ R135, R8, 0.15915493667125701904 ;  /* 0x3e22f98308877820 */ /* 0x000fe2000040c000 */
[----:B------:R-:W-:-:S04]  /*2900*/  MOV R8, UR19 ;  /* 0x0000001300087c02 */ /* 0x000fc80008000f00 */
[----:B------:R-:W-:Y:S01]  /*2910*/  ISETP.LT.OR P2, PT, R8, 0x2, P0 ;  /* 0x000000020800780c */ /* 0x000fe20000741670 */
[----:B0-----:R-:W-:Y:S01]  /*2920*/  FMUL.RZ R10, R6, 0.15915493667125701904 ;  /* 0x3e22f983060a7820 */ /* 0x001fe2000040c000 */
[----:B------:R-:W-:Y:S01]  /*2930*/  FMUL.FTZ R6, R12, R119 ;  /* 0x000000770c067220 */ /* 0x000fe20000410000 */
[----:B------:R-:W-:Y:S01]  /*2940*/  IADD3 R8, R27, 0x200, RZ ;  /* 0x000002001b087810 */ /* 0x000fe20007ffe0ff */
[----:B------:R-:W-:Y:S08]  /*2950*/  MUFU.SIN R159, R13 ;  /* 0x0000000d009f7308 */ /* 0x000ff00000000400 */
[----:B------:R-:W0:Y:S08]  /*2960*/  MUFU.EX2 R6, R6 ;  /* 0x0000000600067308 */ /* 0x000e300000000800 */
[----:B------:R-:W-:Y:S08]  /*2970*/  MUFU.SIN R218, R10 ;  /* 0x0000000a00da7308 */ /* 0x000ff00000000400 */
[----:B------:R1:W-:Y:S01]  /*2980*/  MUFU.COS R194, R10 ;  /* 0x0000000a00c27308 */ /* 0x0003e20000000000 */
[----:B0-----:R-:W-:-:S07]  /*2990*/  FMUL.FTZ R9, R6, R9 ;  /* 0x0000000906097220 */ /* 0x001fce0000410000 */
[----:B------:R0:W-:Y:S01]  /*29a0*/  MUFU.COS R161, R13 ;  /* 0x0000000d00a17308 */ /* 0x0001e20000000000 */
[----:B-1----:R-:W-:Y:S01]  /*29b0*/  SEL R10, R8, UR35, P1 ;  /* 0x00000023080a7c07 */ /* 0x002fe20008800000 */
[----:B------:R-:W-:Y:S01]  /*29c0*/  FMUL.FTZ R8, R6, R7 ;  /* 0x0000000706087220 */ /* 0x000fe20000410000 */
[----:B------:R-:W-:Y:S02]  /*29d0*/  MOV R6, UR14 ;  /* 0x0000000e00067c02 */ /* 0x000fe40008000f00 */
[----:B------:R-:W-:-:S03]  /*29e0*/  MOV R7, UR15 ;  /* 0x0000000f00077c02 */ /* 0x000fc60008000f00 */
[----:B------:R-:W-:Y:S01]  /*29f0*/  MUFU.SIN R190, R11 ;  /* 0x0000000b00be7308 */ /* 0x000fe20000000400 */
[----:B0-----:R-:W-:-:S05]  /*2a00*/  LEA R13, R10, UR26, 0x3 ;  /* 0x0000001a0a0d7c11 */ /* 0x001fca000f8e18ff */
[----:B------:R0:W-:Y:S02]  /*2a10*/  STS.64 [R13+0xca0], R8 ;  /* 0x000ca0080d007388 */ /* 0x0001e40000000a00 */
[----:B------:R1:W-:Y:S08]  /*2a20*/  MUFU.COS R192, R11 ;  /* 0x0000000b00c07308 */ /* 0x0003f00000000000 */
[----:B------:R-:W-:Y:S01]  /*2a30*/  MUFU.SIN R165, R135 ;  /* 0x0000008700a57308 */ /* 0x000fe20000000400 */
[----:B-1----:R-:W-:-:S04]  /*2a40*/  FMUL.FTZ R11, R133, UR48 ;  /* 0x00000030850b7c20 */ /* 0x002fc80008410000 */
[----:B------:R-:W-:Y:S01]  /*2a50*/  FMUL.RZ R139, R11, 0.15915493667125701904 ;  /* 0x3e22f9830b8b7820 */ /* 0x000fe2000040c000 */
[----:B------:R-:W-:Y:S01]  /*2a60*/  CS2R R10, SRZ ;  /* 0x00000000000a7805 */ /* 0x000fe2000001ff00 */
[----:B------:R-:W-:Y:S06]  /*2a70*/  BAR.SYNC.DEFER_BLOCKING 0x0 ;  /* 0x0000000000007b1d */ /* 0x000fec0000010000 */
[----:B------:R1:W-:Y:S01]  /*2a80*/  MUFU.COS R167, R135 ;  /* 0x0000008700a77308 */ /* 0x0003e20000000000 */
[----:B------:R-:W-:Y:S01]  /*2a90*/  FMUL.FTZ R141, R12, R152 ;  /* 0x000000980c8d7220 */ /* 0x000fe20000410000 */
[----:B---3--:R-:W-:-:S06]  /*2aa0*/  FMUL.FTZ R162, R3, R4 ;  /* 0x0000000403a27220 */ /* 0x008fcc0000410000 */
[----:B------:R-:W-:Y:S01]  /*2ab0*/  MUFU.SIN R200, R139 ;  /* 0x0000008b00c87308 */ /* 0x000fe20000000400 */
[----:B-1----:R-:W-:-:S04]  /*2ac0*/  FMUL.FTZ R135, R154, UR48 ;  /* 0x000000309a877c20 */ /* 0x002fc80008410000 */
[----:B------:R-:W-:Y:S01]  /*2ad0*/  FMUL.RZ R171, R135, 0.15915493667125701904 ;  /* 0x3e22f98387ab7820 */ /* 0x000fe2000040c000 */
[C---:B------:R-:W-:Y:S02]  /*2ae0*/  FMUL.FTZ R135, R12.reuse, R148 ;  /* 0x000000940c877220 */ /* 0x040fe40000410000 */
[----:B------:R1:W-:Y:S01]  /*2af0*/  MUFU.COS R202, R139 ;  /* 0x0000008b00ca7308 */ /* 0x0003e20000000000 */
[----:B------:R2:W5:Y:S01]  /*2b00*/  @!P2 LDG.E.64 R10, desc[UR32][R6.64+0x8] ;  /* 0x00000820060aa981 */ /* 0x000562000c1e1b00 */
[C---:B0-----:R-:W-:Y:S01]  /*2b10*/  FMUL.FTZ R13, R12.reuse, R125 ;  /* 0x0000007d0c0d7220 */ /* 0x041fe20000410000 */
[C---:B------:R-:W-:Y:S01]  /*2b20*/  FMUL.FTZ R137, R12.reuse, R146 ;  /* 0x000000920c897220 */ /* 0x040fe20000410000 */
[C---:B------:R-:W-:Y:S01]  /*2b30*/  FMUL.FTZ R149, R12.reuse, R127 ;  /* 0x0000007f0c957220 */ /* 0x040fe20000410000 */
[C---:B------:R-:W-:Y:S01]  /*2b40*/  FMUL.FTZ R151, R12.reuse, R142 ;  /* 0x0000008e0c977220 */ /* 0x040fe20000410000 */
[C---:B------:R-:W-:Y:S02]  /*2b50*/  FMUL.FTZ R153, R12.reuse, R144 ;  /* 0x000000900c997220 */ /* 0x040fe40000410000 */
[----:B------:R-:W0:Y:S01]  /*2b60*/  MUFU.EX2 R135, R135 ;  /* 0x0000008700877308 */ /* 0x000e220000000800 */
[C---:B-1----:R-:W-:Y:S01]  /*2b70*/  FMUL.FTZ R139, R12.reuse, R121 ;  /* 0x000000790c8b7220 */ /* 0x042fe20000410000 */
[----:B------:R-:W-:Y:S01]  /*2b80*/  FMUL.FTZ R163, R12, R131 ;  /* 0x000000830ca37220 */ /* 0x000fe20000410000 */
[----:B------:R-:W-:Y:S01]  /*2b90*/  FFMA.FTZ R162, R2, R5, R162 ;  /* 0x0000000502a27223 */ /* 0x000fe200000100a2 */
[C---:B--2---:R-:W-:Y:S01]  /*2ba0*/  FMUL.FTZ R7, R12.reuse, R123 ;  /* 0x0000007b0c077220 */ /* 0x044fe20000410000 */
[----:B------:R-:W-:Y:S01]  /*2bb0*/  FMUL.FTZ R6, R12, R150 ;  /* 0x000000960c067220 */ /* 0x000fe20000410000 */
[----:B------:R-:W-:Y:S01]  /*2bc0*/  ISETP.NE.AND P2, PT, R27, 0x1f, PT ;  /* 0x0000001f1b00780c */ /* 0x000fe20003f45270 */
[-C--:B------:R-:W-:Y:S01]  /*2bd0*/  FMUL.FTZ R189, R102, R162.reuse ;  /* 0x000000a266bd7220 */ /* 0x080fe20000410000 */
[----:B------:R1:W-:Y:S01]  /*2be0*/  MUFU.EX2 R175, R7 ;  /* 0x0000000700af7308 */ /* 0x0003e20000000800 */
[-C--:B------:R-:W-:Y:S01]  /*2bf0*/  FMUL.FTZ R193, R100, R162.reuse ;  /* 0x000000a264c17220 */ /* 0x080fe20000410000 */
[----:B------:R-:W-:Y:S01]  /*2c00*/  FMUL.FTZ R204, R99, R162 ;  /* 0x000000a263cc7220 */ /* 0x000fe20000410000 */
[----:B------:R-:W-:Y:S05]  /*2c10*/  BSSY B0, `(.L_x_12505) ;  /* 0x00000ec000007945 */ /* 0x000fea0003800000 */
[----:B------:R2:W-:Y:S01]  /*2c20*/  MUFU.EX2 R145, R139 ;  /* 0x0000008b00917308 */ /* 0x0005e20000000800 */
[----:B-1----:R-:W-:Y:S01]  /*2c30*/  FMUL.FTZ R7, R3, R5 ;  /* 0x0000000503077220 */ /* 0x002fe20000410000 */
[----:B------:R-:W-:Y:S01]  /*2c40*/  FMUL.FTZ R3, R12, R133 ;  /* 0x000000850c037220 */ /* 0x000fe20000410000 */
[----:B0-----:R-:W-:-:S02]  /*2c50*/  FMUL.FTZ R158, R135, R158 ;  /* 0x0000009e879e7220 */ /* 0x001fc40000410000 */
[----:B------:R-:W-:Y:S02]  /*2c60*/  FFMA.FTZ R160, R2, R4, -R7 ;  /* 0x0000000402a07223 */ /* 0x000fe40000010807 */
[----:B------:R-:W-:Y:S01]  /*2c70*/  FMUL.FTZ R2, R158, R177 ;  /* 0x000000b19e027220 */ /* 0x000fe20000410000 */
[----:B------:R0:W1:Y:S01]  /*2c80*/  MUFU.EX2 R187, R141 ;  /* 0x0000008d00bb7308 */ /* 0x0000620000000800 */
[----:B--2---:R-:W-:Y:S01]  /*2c90*/  FMUL.FTZ R139, R12, R129 ;  /* 0x000000810c8b7220 */ /* 0x004fe20000410000 */
[----:B------:R-:W-:Y:S01]  /*2ca0*/  FMUL.FTZ R4, R8, R158 ;  /* 0x0000009e08047220 */ /* 0x000fe20000410000 */
[-C--:B------:R-:W-:Y:S01]  /*2cb0*/  FMUL.FTZ R191, R102, R160.reuse ;  /* 0x000000a066bf7220 */ /* 0x080fe20000410000 */
[----:B------:R-:W-:-:S04]  /*2cc0*/  FMUL.FTZ R201, R99, R160 ;  /* 0x000000a063c97220 */ /* 0x000fc80000410000 */
[----:B------:R-:W2:Y:S01]  /*2cd0*/  MUFU.EX2 R6, R6 ;  /* 0x0000000600067308 */ /* 0x000ea20000000800 */
[C---:B0-----:R-:W-:Y:S01]  /*2ce0*/  FMUL.FTZ R141, R12.reuse, R156 ;  /* 0x0000009c0c8d7220 */ /* 0x041fe20000410000 */
[----:B------:R-:W-:-:S06]  /*2cf0*/  FMUL.FTZ R12, R12, R154 ;  /* 0x0000009a0c0c7220 */ /* 0x000fcc0000410000 */
[----:B------:R-:W-:Y:S01]  /*2d00*/  MUFU.EX2 R12, R12 ;  /* 0x0000000c000c7308 */ /* 0x000fe20000000800 */
[C---:B-1----:R-:W-:Y:S01]  /*2d10*/  FMUL.FTZ R183, R187.reuse, R184 ;  /* 0x000000b8bbb77220 */ /* 0x042fe20000410000 */
[----:B------:R-:W-:-:S06]  /*2d20*/  FMUL.FTZ R187, R187, R182 ;  /* 0x000000b6bbbb7220 */ /* 0x000fcc0000410000 */
[----:B------:R-:W-:Y:S01]  /*2d30*/  MUFU.SIN R5, R171 ;  /* 0x000000ab00057308 */ /* 0x000fe20000000400 */
[C---:B--2---:R-:W-:Y:S01]  /*2d40*/  FMUL.FTZ R143, R6.reuse, R143 ;  /* 0x0000008f068f7220 */ /* 0x044fe20000410000 */
[----:B------:R-:W-:Y:S01]  /*2d50*/  FMUL.FTZ R147, R6, R147 ;  /* 0x0000009306937220 */ /* 0x000fe20000410000 */
[----:B------:R-:W-:-:S05]  /*2d60*/  FMUL.FTZ R6, RZ, R158 ;  /* 0x0000009eff067220 */ /* 0x000fca0000410000 */
[----:B------:R-:W0:Y:S08]  /*2d70*/  MUFU.EX2 R209, R139 ;  /* 0x0000008b00d17308 */ /* 0x000e300000000800 */
[----:B------:R-:W1:Y:S08]  /*2d80*/  MUFU.EX2 R163, R163 ;  /* 0x000000a300a37308 */ /* 0x000e700000000800 */
[----:B------:R-:W2:Y:S01]  /*2d90*/  MUFU.EX2 R3, R3 ;  /* 0x0000000300037308 */ /* 0x000ea20000000800 */
[C---:B0-----:R-:W-:Y:S01]  /*2da0*/  FMUL.FTZ R211, R209.reuse, R192 ;  /* 0x000000c0d1d37220 */ /* 0x041fe20000410000 */
[----:B------:R-:W-:-:S06]  /*2db0*/  FMUL.FTZ R209, R209, R190 ;  /* 0x000000bed1d17220 */ /* 0x000fcc0000410000 */
[----:B------:R-:W0:Y:S01]  /*2dc0*/  MUFU.EX2 R13, R13 ;  /* 0x0000000d000d7308 */ /* 0x000e220000000800 */
[C---:B-1----:R-:W-:Y:S01]  /*2dd0*/  FMUL.FTZ R219, R163.reuse, R194 ;  /* 0x000000c2a3db7220 */ /* 0x042fe20000410000 */
[----:B------:R-:W-:-:S06]  /*2de0*/  FMUL.FTZ R218, R163, R218 ;  /* 0x000000daa3da7220 */ /* 0x000fcc0000410000 */
[----:B------:R-:W1:Y:S01]  /*2df0*/  MUFU.COS R169, R171 ;  /* 0x000000ab00a97308 */ /* 0x000e620000000000 */
[C---:B--2---:R-:W-:Y:S01]  /*2e00*/  FMUL.FTZ R194, R3.reuse, R202 ;  /* 0x000000ca03c27220 */ /* 0x044fe20000410000 */
[----:B------:R-:W-:Y:S01]  /*2e10*/  FMUL.FTZ R192, R3, R200 ;  /* 0x000000c803c07220 */ /* 0x000fe20000410000 */
[----:B------:R-:W-:Y:S01]  /*2e20*/  FMUL.FTZ R3, R9, R158 ;  /* 0x0000009e09037220 */ /* 0x000fe20000410000 */
[----:B------:R-:W-:-:S04]  /*2e30*/  FMUL.FTZ R200, R100, R160 ;  /* 0x000000a064c87220 */ /* 0x000fc80000410000 */
[----:B------:R2:W3:Y:S01]  /*2e40*/  MUFU.EX2 R195, R149 ;  /* 0x0000009500c37308 */ /* 0x0004e20000000800 */
[----:B0-----:R-:W-:-:S07]  /*2e50*/  FMUL.FTZ R139, R13, R166 ;  /* 0x000000a60d8b7220 */ /* 0x001fce0000410000 */
[----:B------:R-:W0:Y:S01]  /*2e60*/  MUFU.EX2 R137, R137 ;  /* 0x0000008900897308 */ /* 0x000e220000000800 */
[----:B--2---:R-:W-:Y:S01]  /*2e70*/  FMUL.FTZ R149, R135, R164 ;  /* 0x000000a487957220 */ /* 0x004fe20000410000 */
[C---:B------:R-:W-:Y:S01]  /*2e80*/  FMUL.FTZ R135, R145.reuse, R176 ;  /* 0x000000b091877220 */ /* 0x040fe20000410000 */
[----:B------:R-:W-:Y:S01]  /*2e90*/  FMUL.FTZ R145, R145, R174 ;  /* 0x000000ae91917220 */ /* 0x000fe20000410000 */
[----:B-1----:R-:W-:Y:S01]  /*2ea0*/  FMUL.FTZ R174, R12, R169 ;  /* 0x000000a90cae7220 */ /* 0x002fe20000410000 */
[----:B------:R-:W-:Y:S01]  /*2eb0*/  FFMA.FTZ R6, R149, R177, -R6 ;  /* 0x000000b195067223 */ /* 0x000fe20000010806 */
[----:B------:R-:W-:Y:S01]  /*2ec0*/  FFMA.FTZ R4, R9, R149, R4 ;  /* 0x0000009509047223 */ /* 0x000fe20000010004 */
[----:B------:R-:W-:Y:S01]  /*2ed0*/  FMUL.FTZ R169, R101, R160 ;  /* 0x000000a065a97220 */ /* 0x000fe20000410000 */
[----:B------:R1:W-:Y:S01]  /*2ee0*/  MUFU.EX2 R220, R153 ;  /* 0x0000009900dc7308 */ /* 0x0003e20000000800 */
[----:B------:R-:W-:Y:S01]  /*2ef0*/  FFMA.FTZ R6, R47, R118, R6 ;  /* 0x000000762f067223 */ /* 0x000fe20000010006 */
[----:B------:R-:W-:Y:S01]  /*2f00*/  FMUL.FTZ R164, R139, R4 ;  /* 0x000000048ba47220 */ /* 0x000fe20000410000 */
[C---:B---3--:R-:W-:Y:S01]  /*2f10*/  FMUL.FTZ R197, R195.reuse, R188 ;  /* 0x000000bcc3c57220 */ /* 0x048fe20000410000 */
[----:B------:R-:W-:Y:S01]  /*2f20*/  FMUL.FTZ R195, R195, R186 ;  /* 0x000000bac3c37220 */ /* 0x000fe20000410000 */
[----:B------:R-:W-:-:S03]  /*2f30*/  FMUL.FTZ R7, R139, R6 ;  /* 0x000000068b077220 */ /* 0x000fc60000410000 */
[----:B------:R2:W-:Y:S01]  /*2f40*/  MUFU.EX2 R196, R151 ;  /* 0x0000009700c47308 */ /* 0x0005e20000000800 */
[C---:B-1----:R-:W-:Y:S01]  /*2f50*/  FMUL.FTZ R153, R175.reuse, R180 ;  /* 0x000000b4af997220 */ /* 0x042fe20000410000 */
[----:B------:R-:W-:Y:S01]  /*2f60*/  FMUL.FTZ R175, R175, R178 ;  /* 0x000000b2afaf7220 */ /* 0x000fe20000410000 */
[----:B------:R-:W-:Y:S01]  /*2f70*/  FMUL.FTZ R178, R12, R5 ;  /* 0x000000050cb27220 */ /* 0x000fe20000410000 */
[-C--:B------:R-:W-:Y:S01]  /*2f80*/  FFMA.FTZ R5, RZ, R149.reuse, R2 ;  /* 0x00000095ff057223 */ /* 0x080fe20000010002 */
[----:B------:R-:W-:-:S03]  /*2f90*/  FFMA.FTZ R2, R8, R149, -R3 ;  /* 0x0000009508027223 */ /* 0x000fc60000010803 */
[----:B------:R-:W-:Y:S01]  /*2fa0*/  FADD.FTZ R12, RZ, R5 ;  /* 0x00000005ff0c7221 */ /* 0x000fe20000010000 */
[----:B--2---:R-:W-:Y:S01]  /*2fb0*/  FMUL.FTZ R151, R13, R168 ;  /* 0x000000a80d977220 */ /* 0x004fe20000410000 */
[C---:B------:R-:W-:Y:S01]  /*2fc0*/  FMUL.FTZ R3, R139.reuse, R2 ;  /* 0x000000028b037220 */ /* 0x040fe20000410000 */
[----:B------:R0:W1:Y:S01]  /*2fd0*/  MUFU.EX2 R210, R141 ;  /* 0x0000008d00d27308 */ /* 0x0000620000000800 */
[-C--:B------:R-:W-:Y:S01]  /*2fe0*/  FMUL.FTZ R5, R139, R12.reuse ;  /* 0x0000000c8b057220 */ /* 0x080fe20000410000 */
[C---:B------:R-:W-:Y:S01]  /*2ff0*/  FFMA.FTZ R7, R151.reuse, R12, R7 ;  /* 0x0000000c97077223 */ /* 0x040fe20000010007 */
[C---:B------:R-:W-:Y:S01]  /*3000*/  FFMA.FTZ R4, R151.reuse, R4, R3 ;  /* 0x0000000497047223 */ /* 0x040fe20000010003 */
[C---:B------:R-:W-:Y:S01]  /*3010*/  FFMA.FTZ R164, R151.reuse, R2, -R164 ;  /* 0x0000000297a47223 */ /* 0x040fe200000108a4 */
[----:B------:R-:W-:Y:S01]  /*3020*/  FFMA.FTZ R5, R151, R6, -R5 ;  /* 0x0000000697057223 */ /* 0x000fe20000010805 */
[----:B------:R-:W-:Y:S01]  /*3030*/  FADD.FTZ R6, RZ, R7 ;  /* 0x00000007ff067221 */ /* 0x000fe20000010000 */
[-C--:B------:R-:W-:Y:S01]  /*3040*/  FMUL.FTZ R13, R174, R189.reuse ;  /* 0x000000bdae0d7220 */ /* 0x080fe20000410000 */
[----:B------:R-:W-:Y:S01]  /*3050*/  FMUL.FTZ R3, R178, R189 ;  /* 0x000000bdb2037220 */ /* 0x000fe20000410000 */
[C---:B0-----:R-:W-:Y:S01]  /*3060*/  FMUL.FTZ R141, R137.reuse, R172 ;  /* 0x000000ac898d7220 */ /* 0x041fe20000410000 */
[----:B------:R-:W-:Y:S01]  /*3070*/  FMUL.FTZ R137, R137, R170 ;  /* 0x000000aa89897220 */ /* 0x000fe20000410000 */
[----:B------:R-:W-:Y:S01]  /*3080*/  FFMA.FTZ R2, R48, R115, R5 ;  /* 0x0000007330027223 */ /* 0x000fe20000010005 */
[----:B------:R-:W-:Y:S01]  /*3090*/  FMUL.FTZ R170, R101, R162 ;  /* 0x000000a265aa7220 */ /* 0x000fe20000410000 */
[-C--:B------:R-:W-:Y:S01]  /*30a0*/  FFMA.FTZ R13, -R178, R191.reuse, -R13 ;  /* 0x000000bfb20d7223 */ /* 0x080fe2000001090d */
[C---:B------:R-:W-:Y:S01]  /*30b0*/  FMUL.FTZ R12, R137.reuse, R6 ;  /* 0x00000006890c7220 */ /* 0x040fe20000410000 */
[----:B------:R-:W-:Y:S01]  /*30c0*/  FFMA.FTZ R166, R174, R191, -R3 ;  /* 0x000000bfaea67223 */ /* 0x000fe20000010803 */
[-C--:B------:R-:W-:Y:S01]  /*30d0*/  FMUL.FTZ R3, R137, R2.reuse ;  /* 0x0000000289037220 */ /* 0x080fe20000410000 */
[----:B------:R-:W-:Y:S01]  /*30e0*/  FADD.FTZ R13, -R170, R13 ;  /* 0x0000000daa0d7221 */ /* 0x000fe20000010100 */
[----:B------:R-:W-:Y:S01]  /*30f0*/  FFMA.FTZ R12, R141, R2, -R12 ;  /* 0x000000028d0c7223 */ /* 0x000fe2000001080c */
[----:B------:R-:W-:Y:S01]  /*3100*/  FADD.FTZ R5, R169, R166 ;  /* 0x000000a6a9057221 */ /* 0x000fe20000010000 */
[----:B------:R-:W-:Y:S01]  /*3110*/  FFMA.FTZ R3, R141, R6, R3 ;  /* 0x000000068d037223 */ /* 0x000fe20000010003 */
[C---:B------:R-:W-:Y:S01]  /*3120*/  FMUL.FTZ R7, R192.reuse, -R13 ;  /* 0x8000000dc0077220 */ /* 0x040fe20000410000 */
[----:B------:R-:W-:Y:S01]  /*3130*/  FFMA.FTZ R12, R49, R116, R12 ;  /* 0x00000074310c7223 */ /* 0x000fe2000001000c */
[-C--:B------:R-:W-:Y:S01]  /*3140*/  FMUL.FTZ R2, R192, -R5.reuse ;  /* 0x80000005c0027220 */ /* 0x080fe20000410000 */
[----:B------:R-:W-:Y:S01]  /*3150*/  FADD.FTZ R6, RZ, R3 ;  /* 0x00000003ff067221 */ /* 0x000fe20000010000 */
[C---:B------:R-:W-:Y:S01]  /*3160*/  FFMA.FTZ R7, R194.reuse, R5, -R7 ;  /* 0x00000005c2077223 */ /* 0x040fe20000010807 */
[C---:B------:R-:W-:Y:S01]  /*3170*/  FMUL.FTZ R166, R145.reuse, R12 ;  /* 0x0000000c91a67220 */ /* 0x040fe20000410000 */
[----:B------:R-:W-:Y:S01]  /*3180*/  FFMA.FTZ R168, R194, R13, R2 ;  /* 0x0000000dc2a87223 */ /* 0x000fe20000010002 */
[----:B------:R-:W-:Y:S01]  /*3190*/  FMUL.FTZ R5, R145, R6 ;  /* 0x0000000691057220 */ /* 0x000fe20000410000 */
[----:B------:R-:W-:Y:S01]  /*31a0*/  FMUL.FTZ R2, R137, R164 ;  /* 0x000000a489027220 */ /* 0x000fe20000410000 */
[----:B------:R-:W-:Y:S01]  /*31b0*/  FFMA.FTZ R166, R135, R6, R166 ;  /* 0x0000000687a67223 */ /* 0x000fe200000100a6 */
[----:B------:R-:W-:Y:S01]  /*31c0*/  FMUL.FTZ R3, R137, R4 ;  /* 0x0000000489037220 */ /* 0x000fe20000410000 */
[----:B------:R-:W-:Y:S01]  /*31d0*/  FFMA.FTZ R5, R135, R12, -R5 ;  /* 0x0000000c87057223 */ /* 0x000fe20000010805 */
[C---:B------:R-:W-:Y:S01]  /*31e0*/  FFMA.FTZ R2, R141.reuse, R4, R2 ;  /* 0x000000048d027223 */ /* 0x040fe20000010002 */
[----:B------:R-:W-:Y:S01]  /*31f0*/  FADD.FTZ R166, RZ, R166 ;  /* 0x000000a6ffa67221 */ /* 0x000fe20000010000 */
[----:B------:R-:W-:Y:S01]  /*3200*/  FFMA.FTZ R164, R141, R164, -R3 ;  /* 0x000000a48da47223 */ /* 0x000fe20000010803 */
[----:B------:R-:W-:Y:S01]  /*3210*/  FFMA.FTZ R6, R50, R113, R5 ;  /* 0x0000007132067223 */ /* 0x000fe20000010005 */
[----:B------:R-:W-:Y:S01]  /*3220*/  FMUL.FTZ R4, R145, R2 ;  /* 0x0000000291047220 */ /* 0x000fe20000410000 */
[----:B------:R-:W-:Y:S01]  /*3230*/  FMUL.FTZ R12, R147, R166 ;  /* 0x000000a6930c7220 */ /* 0x000fe20000410000 */
[----:B------:R-:W-:Y:S01]  /*3240*/  FMUL.FTZ R3, R145, R164 ;  /* 0x000000a491037220 */ /* 0x000fe20000410000 */
[----:B------:R-:W-:Y:S01]  /*3250*/  FMUL.FTZ R5, R147, R6 ;  /* 0x0000000693057220 */ /* 0x000fe20000410000 */
[----:B------:R-:W-:Y:S01]  /*3260*/  FFMA.FTZ R4, R135, R164, -R4 ;  /* 0x000000a487047223 */ /* 0x000fe20000010804 */
[----:B------:R-:W-:Y:S01]  /*3270*/  FFMA.FTZ R12, R143, R6, -R12 ;  /* 0x000000068f0c7223 */ /* 0x000fe2000001080c */
[----:B------:R-:W-:Y:S01]  /*3280*/  FFMA.FTZ R2, R135, R2, R3 ;  /* 0x0000000287027223 */ /* 0x000fe20000010003 */
[----:B------:R-:W-:Y:S01]  /*3290*/  FFMA.FTZ R5, R143, R166, R5 ;  /* 0x000000a68f057223 */ /* 0x000fe20000010005 */
[C---:B-1----:R-:W-:Y:S01]  /*32a0*/  FMUL.FTZ R212, R210.reuse, R167 ;  /* 0x000000a7d2d47220 */ /* 0x042fe20000410000 */
[----:B------:R-:W-:Y:S01]  /*32b0*/  FFMA.FTZ R12, R51, R114, R12 ;  /* 0x00000072330c7223 */ /* 0x000fe2000001000c */
[----:B------:R-:W-:Y:S01]  /*32c0*/  FMUL.FTZ R210, R210, R165 ;  /* 0x000000a5d2d27220 */ /* 0x000fe20000410000 */
[----:B------:R-:W-:Y:S01]  /*32d0*/  FADD.FTZ R6, RZ, R5 ;  /* 0x00000005ff067221 */ /* 0x000fe20000010000 */
[----:B------:R-:W-:Y:S01]  /*32e0*/  FADD.FTZ R7, R200, R7 ;  /* 0x00000007c8077221 */ /* 0x000fe20000010000 */
[----:B------:R-:W-:Y:S01]  /*32f0*/  FMUL.FTZ R164, R175, R12 ;  /* 0x0000000cafa47220 */ /* 0x000fe20000410000 */
[----:B------:R-:W-:Y:S01]  /*3300*/  FADD.FTZ R13, -R193, R168 ;  /* 0x000000a8c10d7221 */ /* 0x000fe20000010100 */
[-C--:B------:R-:W-:Y:S01]  /*3310*/  FMUL.FTZ R3, R175, R6.reuse ;  /* 0x00000006af037220 */ /* 0x080fe20000410000 */
[C---:B------:R-:W-:Y:S01]  /*3320*/  FMUL.FTZ R166, R210.reuse, -R7 ;  /* 0x80000007d2a67220 */ /* 0x040fe20000410000 */
[C---:B------:R-:W-:Y:S01]  /*3330*/  FFMA.FTZ R164, R153.reuse, R6, R164 ;  /* 0x0000000699a47223 */ /* 0x040fe200000100a4 */
[-C--:B------:R-:W-:Y:S01]  /*3340*/  FMUL.FTZ R5, R210, -R13.reuse ;  /* 0x8000000dd2057220 */ /* 0x080fe20000410000 */
        /* <DEDUP_REMOVED lines=13> */
[----:B------:R-:W-:Y:S01]  /*3420*/  FADD.FTZ R168, R201, R168 ;  /* 0x000000a8c9a87221 */ /* 0x000fe20000010000 */
[----:B------:R-:W-:Y:S01]  /*3430*/  FFMA.FTZ R166, R53, R112, R166 ;  /* 0x0000007035a67223 */ /* 0x000fe200000100a6 */
[----:B------:R-:W-:Y:S01]  /*3440*/  FADD.FTZ R13, -R204, R13 ;  /* 0x0000000dcc0d7221 */ /* 0x000fe20000010100 */
[----:B------:R-:W-:Y:S01]  /*3450*/  FADD.FTZ R2, RZ, R5 ;  /* 0x00000005ff027221 */ /* 0x000fe20000010000 */
[----:B------:R-:W-:Y:S01]  /*3460*/  FMUL.FTZ R172, R218, -R168 ;  /* 0x800000a8daac7220 */ /* 0x000fe20000410000 */
[C---:B------:R-:W-:Y:S01]  /*3470*/  FMUL.FTZ R12, R195.reuse, R166 ;  /* 0x000000a6c30c7220 */ /* 0x040fe20000410000 */
[----:B------:R-:W-:Y:S01]  /*3480*/  FMUL.FTZ R198, R196, R157 ;  /* 0x0000009dc4c67220 */ /* 0x000fe20000410000 */
[-C--:B------:R-:W-:Y:S01]  /*3490*/  FMUL.FTZ R3, R195, R2.reuse ;  /* 0x00000002c3037220 */ /* 0x080fe20000410000 */
[----:B------:R-:W-:Y:S01]  /*34a0*/  FMUL.FTZ R164, R218, -R13 ;  /* 0x8000000ddaa47220 */ /* 0x000fe20000410000 */
[C---:B------:R-:W-:Y:S01]  /*34b0*/  FFMA.FTZ R12, R197.reuse, R2, R12 ;  /* 0x00000002c50c7223 */ /* 0x040fe2000001000c */
[----:B------:R-:W-:Y:S01]  /*34c0*/  FMUL.FTZ R196, R196, R155 ;  /* 0x0000009bc4c47220 */ /* 0x000fe20000410000 */
[----:B------:R-:W-:Y:S01]  /*34d0*/  FFMA.FTZ R5, R197, R166, -R3 ;  /* 0x000000a6c5057223 */ /* 0x000fe20000010803 */
[----:B------:R-:W-:Y:S01]  /*34e0*/  FFMA.FTZ R3, R219, R13, R172 ;  /* 0x0000000ddb037223 */ /* 0x000fe200000100ac */
[----:B------:R-:W-:Y:S01]  /*34f0*/  FADD.FTZ R13, RZ, R12 ;  /* 0x0000000cff0d7221 */ /* 0x000fe20000010000 */
[C---:B------:R-:W-:Y:S01]  /*3500*/  FMUL.FTZ R12, R175.reuse, R4 ;  /* 0x00000004af0c7220 */ /* 0x040fe20000410000 */
[----:B------:R-:W-:Y:S01]  /*3510*/  FFMA.FTZ R7, R54, R109, R5 ;  /* 0x0000006d36077223 */ /* 0x000fe20000010005 */
[-C--:B------:R-:W-:Y:S01]  /*3520*/  FMUL.FTZ R5, R175, R6.reuse ;  /* 0x00000006af057220 */ /* 0x080fe20000410000 */
[C---:B------:R-:W-:Y:S01]  /*3530*/  FMUL.FTZ R155, R196.reuse, R13 ;  /* 0x0000000dc49b7220 */ /* 0x040fe20000410000 */
[----:B------:R-:W-:Y:S01]  /*3540*/  FFMA.FTZ R12, R153, R6, -R12 ;  /* 0x00000006990c7223 */ /* 0x000fe2000001080c */
[----:B------:R-:W-:Y:S01]  /*3550*/  FFMA.FTZ R2, R219, R168, -R164 ;  /* 0x000000a8db027223 */ /* 0x000fe200000108a4 */
[-C--:B------:R-:W-:Y:S01]  /*3560*/  FMUL.FTZ R166, R196, R7.reuse ;  /* 0x00000007c4a67220 */ /* 0x080fe20000410000 */
[----:B------:R-:W-:Y:S01]  /*3570*/  FFMA.FTZ R4, R153, R4, R5 ;  /* 0x0000000499047223 */ /* 0x000fe20000010005 */
[C---:B------:R-:W-:Y:S01]  /*3580*/  FFMA.FTZ R164, R198.reuse, R7, -R155 ;  /* 0x00000007c6a47223 */ /* 0x040fe2000001089b */
[C---:B------:R-:W-:Y:S01]  /*3590*/  FMUL.FTZ R6, R187.reuse, R12 ;  /* 0x0000000cbb067220 */ /* 0x040fe20000410000 */
[----:B------:R-:W-:Y:S01]  /*35a0*/  FFMA.FTZ R166, R198, R13, R166 ;  /* 0x0000000dc6a67223 */ /* 0x000fe200000100a6 */
[----:B------:R-:W-:Y:S01]  /*35b0*/  FMUL.FTZ R5, R187, R4 ;  /* 0x00000004bb057220 */ /* 0x000fe20000410000 */
[----:B------:R-:W-:Y:S01]  /*35c0*/  FFMA.FTZ R164, R55, R110, R164 ;  /* 0x0000006e37a47223 */ /* 0x000fe200000100a4 */
        /* <DEDUP_REMOVED lines=9> */
[C---:B------:R-:W-:Y:S01]  /*3660*/  FMUL.FTZ R222, R220.reuse, R161 ;  /* 0x000000a1dcde7220 */ /* 0x040fe20000410000 */
[----:B------:R-:W-:Y:S01]  /*3670*/  FFMA.FTZ R155, R211, R164, -R13 ;  /* 0x000000a4d39b7223 */ /* 0x000fe2000001080d */
[----:B------:R-:W-:Y:S01]  /*3680*/  FFMA.FTZ R7, R197, R6, R7 ;  /* 0x00000006c5077223 */ /* 0x000fe20000010007 */
[----:B------:R-:W-:Y:S01]  /*3690*/  FMUL.FTZ R220, R220, R159 ;  /* 0x0000009fdcdc7220 */ /* 0x000fe20000410000 */
[----:B------:R-:W-:Y:S01]  /*36a0*/  FADD.FTZ R157, RZ, R168 ;  /* 0x000000a8ff9d7221 */ /* 0x000fe20000010000 */
[----:B------:R-:W-:Y:S01]  /*36b0*/  FMUL.FTZ R13, R196, R5 ;  /* 0x00000005c40d7220 */ /* 0x000fe20000410000 */
[----:B------:R-:W-:Y:S01]  /*36c0*/  FFMA.FTZ R155, R56, R107, R155 ;  /* 0x0000006b389b7223 */ /* 0x000fe2000001009b */
[----:B------:R-:W-:Y:S01]  /*36d0*/  FMUL.FTZ R4, R196, R7 ;  /* 0x00000007c4047220 */ /* 0x000fe20000410000 */
[----:B------:R-:W-:Y:S01]  /*36e0*/  FMUL.FTZ R159, R220, R157 ;  /* 0x0000009ddc9f7220 */ /* 0x000fe20000410000 */
[----:B------:R-:W-:Y:S01]  /*36f0*/  FFMA.FTZ R6, R198, R7, R13 ;  /* 0x00000007c6067223 */ /* 0x000fe2000001000d */
[----:B------:R-:W-:Y:S01]  /*3700*/  FMUL.FTZ R166, R220, R155 ;  /* 0x0000009bdca67220 */ /* 0x000fe20000410000 */
[----:B------:R-:W-:Y:S01]  /*3710*/  FFMA.FTZ R4, R198, R5, -R4 ;  /* 0x00000005c6047223 */ /* 0x000fe20000010804 */
[C---:B------:R-:W-:Y:S01]  /*3720*/  FFMA.FTZ R164, R222.reuse, R155, -R159 ;  /* 0x0000009bdea47223 */ /* 0x040fe2000001089f */
[C---:B------:R-:W-:Y:S01]  /*3730*/  FMUL.FTZ R12, R209.reuse, R6 ;  /* 0x00000006d10c7220 */ /* 0x040fe20000410000 */
[----:B------:R-:W-:Y:S01]  /*3740*/  FFMA.FTZ R166, R222, R157, R166 ;  /* 0x0000009ddea67223 */ /* 0x000fe200000100a6 */
[----:B------:R-:W-:Y:S01]  /*3750*/  FMUL.FTZ R7, R209, R4 ;  /* 0x00000004d1077220 */ /* 0x000fe20000410000 */
[----:B------:R-:W-:Y:S01]  /*3760*/  FFMA.FTZ R164, R57, R108, R164 ;  /* 0x0000006c39a47223 */ /* 0x000fe200000100a4 */
[C---:B------:R-:W-:Y:S01]  /*3770*/  FFMA.FTZ R5, R211.reuse, R4, -R12 ;  /* 0x00000004d3057223 */ /* 0x040fe2000001080c */
[----:B------:R-:W-:Y:S01]  /*3780*/  FADD.FTZ R166, RZ, R166 ;  /* 0x000000a6ffa67221 */ /* 0x000fe20000010000 */
[----:B------:R-:W-:Y:S01]  /*3790*/  FFMA.FTZ R7, R211, R6, R7 ;  /* 0x00000006d3077223 */ /* 0x000fe20000010007 */
[----:B------:R-:W-:Y:S01]  /*37a0*/  FMUL.FTZ R6, R218, R164 ;  /* 0x000000a4da067220 */ /* 0x000fe20000410000 */
[----:B------:R-:W-:Y:S01]  /*37b0*/  FMUL.FTZ R13, R220, R5 ;  /* 0x00000005dc0d7220 */ /* 0x000fe20000410000 */
[-C--:B------:R-:W-:Y:S01]  /*37c0*/  FMUL.FTZ R155, R218, R166.reuse ;  /* 0x000000a6da9b7220 */ /* 0x080fe20000410000 */
[-C--:B------:R-:W-:Y:S01]  /*37d0*/  FMUL.FTZ R4, R220, R7.reuse ;  /* 0x00000007dc047220 */ /* 0x080fe20000410000 */
[C---:B------:R-:W-:Y:S01]  /*37e0*/  FFMA.FTZ R6, R219.reuse, R166, R6 ;  /* 0x000000a6db067223 */ /* 0x040fe20000010006 */
[C---:B------:R-:W-:Y:S01]  /*37f0*/  FFMA.FTZ R13, R222.reuse, R7, R13 ;  /* 0x00000007de0d7223 */ /* 0x040fe2000001000d */
[C---:B------:R-:W-:Y:S01]  /*3800*/  FFMA.FTZ R155, R219.reuse, R164, -R155 ;  /* 0x000000a4db9b7223 */ /* 0x040fe2000001089b */
[----:B------:R-:W-:Y:S01]  /*3810*/  FFMA.FTZ R4, R222, R5, -R4 ;  /* 0x00000005de047223 */ /* 0x000fe20000010804 */
[----:B------:R-:W-:Y:S01]  /*3820*/  FADD.FTZ R7, RZ, R6 ;  /* 0x00000006ff077221 */ /* 0x000fe20000010000 */
[----:B------:R-:W-:Y:S01]  /*3830*/  FMUL.FTZ R6, R218, R13 ;  /* 0x0000000dda067220 */ /* 0x000fe20000410000 */
[----:B------:R-:W-:Y:S01]  /*3840*/  FFMA.FTZ R155, R58, R105, R155 ;  /* 0x000000693a9b7223 */ /* 0x000fe2000001009b */
[-C--:B------:R-:W-:Y:S01]  /*3850*/  FMUL.FTZ R12, R218, R4.reuse ;  /* 0x00000004da0c7220 */ /* 0x080fe20000410000 */
[C---:B------:R-:W-:Y:S01]  /*3860*/  FMUL.FTZ R157, R210.reuse, R7 ;  /* 0x00000007d29d7220 */ /* 0x040fe20000410000 */
[C---:B------:R-:W-:Y:S01]  /*3870*/  FFMA.FTZ R5, R219.reuse, R4, -R6 ;  /* 0x00000004db057223 */ /* 0x040fe20000010806 */
[----:B------:R-:W-:Y:S01]  /*3880*/  FMUL.FTZ R4, R210, R155 ;  /* 0x0000009bd2047220 */ /* 0x000fe20000410000 */
[----:B------:R-:W-:Y:S01]  /*3890*/  FFMA.FTZ R13, R219, R13, R12 ;  /* 0x0000000ddb0d7223 */ /* 0x000fe2000001000c */
[----:B------:R-:W-:Y:S01]  /*38a0*/  FFMA.FTZ R12, R212, R155, -R157 ;  /* 0x0000009bd40c7223 */ /* 0x000fe2000001089d */
[----:B------:R-:W-:Y:S01]  /*38b0*/  FMUL.FTZ R6, R210, R5 ;  /* 0x00000005d2067220 */ /* 0x000fe20000410000 */
[----:B------:R-:W-:Y:S01]  /*38c0*/  FFMA.FTZ R7, R212, R7, R4 ;  /* 0x00000007d4077223 */ /* 0x000fe20000010004 */
[-C--:B------:R-:W-:Y:S01]  /*38d0*/  FMUL.FTZ R4, R210, R13.reuse ;  /* 0x0000000dd2047220 */ /* 0x080fe20000410000 */
[----:B------:R-:W-:Y:S01]  /*38e0*/  FFMA.FTZ R155, R59, R106, R12 ;  /* 0x0000006a3b9b7223 */ /* 0x000fe2000001000c */
[C---:B------:R-:W-:Y:S01]  /*38f0*/  FFMA.FTZ R13, R212.reuse, R13, R6 ;  /* 0x0000000dd40d7223 */ /* 0x040fe20000010006 */
[----:B------:R-:W-:Y:S01]  /*3900*/  FADD.FTZ R7, RZ, R7 ;  /* 0x00000007ff077221 */ /* 0x000fe20000010000 */
[----:B------:R-:W-:Y:S01]  /*3910*/  FFMA.FTZ R5, R212, R5, -R4 ;  /* 0x00000005d4057223 */ /* 0x000fe20000010804 */
[C---:B------:R-:W-:Y:S01]  /*3920*/  FMUL.FTZ R12, R192.reuse, R155 ;  /* 0x0000009bc00c7220 */ /* 0x040fe20000410000 */
[C---:B------:R-:W-:Y:S01]  /*3930*/  FMUL.FTZ R157, R192.reuse, R13 ;  /* 0x0000000dc09d7220 */ /* 0x040fe20000410000 */
[C---:B------:R-:W-:Y:S01]  /*3940*/  FMUL.FTZ R6, R192.reuse, R7 ;  /* 0x00000007c0067220 */ /* 0x040fe20000410000 */
[----:B------:R-:W-:Y:S01]  /*3950*/  FMUL.FTZ R4, R192, R5 ;  /* 0x00000005c0047220 */ /* 0x000fe20000410000 */
[C---:B------:R-:W-:Y:S01]  /*3960*/  FFMA.FTZ R7, R194.reuse, R7, R12 ;  /* 0x00000007c2077223 */ /* 0x040fe2000001000c */
[C---:B------:R-:W-:Y:S01]  /*3970*/  FFMA.FTZ R157, R194.reuse, R5, -R157 ;  /* 0x00000005c29d7223 */ /* 0x040fe2000001089d */
[----:B------:R-:W-:Y:S01]  /*3980*/  @P2 LEA R12, R27, UR26, 0x3 ;  /* 0x0000001a1b0c2c11 */ /* 0x000fe2000f8e18ff */
[C---:B------:R-:W-:Y:S01]  /*3990*/  FFMA.FTZ R13, R194.reuse, R13, R4 ;  /* 0x0000000dc20d7223 */ /* 0x040fe20000010004 */
[----:B------:R-:W-:Y:S01]  /*39a0*/  FFMA.FTZ R155, R194, R155, -R6 ;  /* 0x0000009bc29b7223 */ /* 0x000fe20000010806 */
[C---:B------:R-:W-:Y:S01]  /*39b0*/  FMUL.FTZ R4, R178.reuse, R157 ;  /* 0x0000009db2047220 */ /* 0x040fe20000410000 */
[----:B------:R-:W-:Y:S01]  /*39c0*/  FADD.FTZ R7, RZ, R7 ;  /* 0x00000007ff077221 */ /* 0x000fe20000010000 */
[----:B------:R-:W-:Y:S01]  /*39d0*/  FMUL.FTZ R5, R178, R13 ;  /* 0x0000000db2057220 */ /* 0x000fe20000410000 */
[----:B------:R-:W-:Y:S01]  /*39e0*/  FFMA.FTZ R155, R60, R103, R155 ;  /* 0x000000673c9b7223 */ /* 0x000fe2000001009b */
[----:B------:R-:W-:Y:S01]  /*39f0*/  FFMA.FTZ R4, R174, R13, R4 ;  /* 0x0000000dae047223 */ /* 0x000fe20000010004 */
[C---:B------:R-:W-:Y:S01]  /*3a00*/  FMUL.FTZ R6, R178.reuse, R7 ;  /* 0x00000007b2067220 */ /* 0x040fe20000410000 */
[----:B------:R-:W0:Y:S01]  /*3a10*/  @P2 LDS.64 R12, [R12+0x1ca8] ;  /* 0x001ca8000c0c2984 */ /* 0x000e220000000a00 */
[----:B------:R-:W-:Y:S01]  /*3a20*/  FMUL.FTZ R166, R178, R155 ;  /* 0x0000009bb2a67220 */ /* 0x000fe20000410000 */
[C---:B------:R-:W-:Y:S01]  /*3a30*/  FFMA.FTZ R164, R174.reuse, R157, -R5 ;  /* 0x0000009daea47223 */ /* 0x040fe20000010805 */
[----:B------:R-:W-:-:S02]  /*3a40*/  FFMA.FTZ R6, R174, R155, -R6 ;  /* 0x0000009bae067223 */ /* 0x000fc40000010806 */
[----:B------:R-:W-:Y:S01]  /*3a50*/  FFMA.FTZ R166, R174, R7, R166 ;  /* 0x00000007aea67223 */ /* 0x000fe200000100a6 */
[----:B------:R-:W-:Y:S06]  /*3a60*/  @P2 BRA `(.L_x_12506) ;  /* 0x0000000000182947 */ /* 0x000fec0003800000 */
[----:B------:R-:W-:Y:S01]  /*3a70*/  UISETP.NE.AND UP0, UPT, UR19, UR46, UPT ;  /* 0x0000002e1300728c */ /* 0x000fe2000bf05270 */
[----:B0-----:R-:W-:Y:S01]  /*3a80*/  HFMA2.MMA R13, -RZ, RZ, 0, 0 ;  /* 0x00000000ff0d7435 */ /* 0x001fe200000001ff */
[----:B------:R-:W-:Y:S02]  /*3a90*/  MOV R12, 0x3f800000 ;  /* 0x3f800000000c7802 */ /* 0x000fe40000000f00 */
[----:B------:R-:W-:Y:S02]  /*3aa0*/  MOV R5, UR41 ;  /* 0x0000002900057c02 */ /* 0x000fe40008000f00 */
[----:B------:R-:W-:-:S13]  /*3ab0*/  PLOP3.LUT P3, PT, PT, PT, UP0, 0x80, 0x0 ;  /* 0x000000000000781c */ /* 0x000fda0003f6f008 */
[----:B------:R1:W2:Y:S02]  /*3ac0*/  @P3 LDS.64 R12, [R5+UR44] ;  /* 0x0000002c050c3984 */ /* 0x0002a40008000a00 */
.L_x_12506:
[----:B------:R-:W-:Y:S05]  /*3ad0*/  BSYNC B0 ;  /* 0x0000000000007941 */ /* 0x000fea0003800000 */
.L_x_12505:
[----:B-1----:R-:W1:Y:S01]  /*3ae0*/  SHFL.UP PT, R5, R164, 0x1, RZ ;  /* 0x04200000a4057989 */ /* 0x002e6200000e00ff */
[----:B------:R-:W-:Y:S01]  /*3af0*/  FADD.FTZ R171, RZ, R166 ;  /* 0x000000a6ffab7221 */ /* 0x000fe20000010000 */
[----:B------:R-:W-:Y:S01]  /*3b00*/  FFMA.FTZ R172, R61, R104, R6 ;  /* 0x000000683dac7223 */ /* 0x000fe20000010006 */
[C---:B------:R-:W-:Y:S01]  /*3b10*/  FMUL.FTZ R216, R98.reuse, R162 ;  /* 0x000000a262d87220 */ /* 0x040fe20000410000 */
[----:B------:R-:W3:Y:S01]  /*3b20*/  SHFL.UP PT, R7, R4, 0x1, RZ ;  /* 0x0420000004077989 */ /* 0x000ee200000e00ff */
[-C--:B------:R-:W-:Y:S01]  /*3b30*/  FMUL.FTZ R215, R98, R160.reuse ;  /* 0x000000a062d77220 */ /* 0x080fe20000410000 */
[----:B------:R-:W-:Y:S01]  /*3b40*/  FMUL.FTZ R226, R97, R160 ;  /* 0x000000a061e27220 */ /* 0x000fe20000410000 */
[----:B------:R-:W-:Y:S01]  /*3b50*/  FADD.FTZ R3, -R216, R3 ;  /* 0x00000003d8037221 */ /* 0x000fe20000010100 */
[----:B------:R-:W4:Y:S01]  /*3b60*/  SHFL.UP PT, R157, R171, 0x1, RZ ;  /* 0x04200000ab9d7989 */ /* 0x000f2200000e00ff */
[----:B------:R-:W-:Y:S01]  /*3b70*/  FADD.FTZ R159, R215, R2 ;  /* 0x00000002d79f7221 */ /* 0x000fe20000010000 */
[----:B------:R-:W-:Y:S01]  /*3b80*/  FMUL.FTZ R225, R97, R162 ;  /* 0x000000a261e17220 */ /* 0x000fe20000410000 */
[C---:B------:R-:W-:Y:S01]  /*3b90*/  FMUL.FTZ R2, R220.reuse, -R3 ;  /* 0x80000003dc027220 */ /* 0x040fe20000410000 */
[----:B------:R-:W0:Y:S01]  /*3ba0*/  SHFL.UP PT, R155, R172, 0x1, RZ ;  /* 0x04200000ac9b7989 */ /* 0x000e2200000e00ff */
[-C--:B------:R-:W-:Y:S01]  /*3bb0*/  FMUL.FTZ R161, R220, -R159.reuse ;  /* 0x8000009fdca17220 */ /* 0x080fe20000410000 */
[----:B------:R-:W-:Y:S01]  /*3bc0*/  ISETP.GE.AND P3, PT, R28, 0x1, PT ;  /* 0x000000011c00780c */ /* 0x000fe20003f66270 */
[----:B------:R-:W-:Y:S01]  /*3bd0*/  FFMA.FTZ R159, R222, R159, -R2 ;  /* 0x0000009fde9f7223 */ /* 0x000fe20000010802 */
[----:B------:R-:W-:Y:S01]  /*3be0*/  FMUL.FTZ R213, R96, R160 ;  /* 0x000000a060d57220 */ /* 0x000fe20000410000 */
[----:B------:R-:W-:Y:S01]  /*3bf0*/  FFMA.FTZ R6, R222, R3, R161 ;  /* 0x00000003de067223 */ /* 0x000fe200000100a1 */
[----:B------:R-:W-:Y:S01]  /*3c00*/  MOV R161, UR46 ;  /* 0x0000002e00a17c02 */ /* 0x000fe20008000f00 */
[----:B------:R-:W-:Y:S01]  /*3c10*/  FADD.FTZ R2, R226, R159 ;  /* 0x0000009fe2027221 */ /* 0x000fe20000010000 */
[----:B------:R-:W-:Y:S01]  /*3c20*/  FMUL.FTZ R214, R96, R162 ;  /* 0x000000a260d67220 */ /* 0x000fe20000410000 */
[----:B------:R-:W-:Y:S01]  /*3c30*/  FADD.FTZ R6, -R225, R6 ;  /* 0x00000006e1067221 */ /* 0x000fe20000010100 */
[----:B------:R-:W-:Y:S01]  /*3c40*/  ISETP.LE.OR P0, PT, R161, UR19, P0 ;  /* 0x00000013a1007c0c */ /* 0x000fe20008703670 */
[C---:B------:R-:W-:Y:S01]  /*3c50*/  FMUL.FTZ R161, R209.reuse, -R2 ;  /* 0x80000002d1a17220 */ /* 0x040fe20000410000 */
[----:B-1----:R-:W-:Y:S01]  /*3c60*/  FMUL.FTZ R3, R4, R5 ;  /* 0x0000000504037220 */ /* 0x002fe20000410000 */
[----:B------:R-:W-:Y:S01]  /*3c70*/  FMUL.FTZ R166, R209, -R6 ;  /* 0x80000006d1a67220 */ /* 0x000fe20000410000 */
[----:B------:R-:W-:Y:S01]  /*3c80*/  FMUL.FTZ R203, R95, R162 ;  /* 0x000000a25fcb7220 */ /* 0x000fe20000410000 */
[C---:B------:R-:W-:Y:S01]  /*3c90*/  FFMA.FTZ R161, R211.reuse, R6, R161 ;  /* 0x00000006d3a17223 */ /* 0x040fe200000100a1 */
[-C--:B---3--:R-:W-:Y:S01]  /*3ca0*/  FFMA.FTZ R159, R164, R7.reuse, R3 ;  /* 0x00000007a49f7223 */ /* 0x088fe20000010003 */
[----:B------:R-:W-:Y:S01]  /*3cb0*/  FFMA.FTZ R166, R211, R2, -R166 ;  /* 0x00000002d3a67223 */ /* 0x000fe200000108a6 */
[----:B------:R-:W-:Y:S01]  /*3cc0*/  FMUL.FTZ R2, R4, R7 ;  /* 0x0000000704027220 */ /* 0x000fe20000410000 */
[----:B------:R-:W-:Y:S01]  /*3cd0*/  FADD.FTZ R161, -R214, R161 ;  /* 0x000000a1d6a17221 */ /* 0x000fe20000010100 */
[C---:B----4-:R-:W-:Y:S01]  /*3ce0*/  FMUL.FTZ R3, R4.reuse, R157 ;  /* 0x0000009d04037220 */ /* 0x050fe20000410000 */
[----:B------:R-:W-:Y:S01]  /*3cf0*/  FSEL R159, R4, R159, !P3 ;  /* 0x0000009f049f7208 */ /* 0x000fe20005800000 */
[----:B0-2---:R-:W-:Y:S01]  /*3d00*/  FMUL.FTZ R7, R178, R13 ;  /* 0x0000000db2077220 */ /* 0x005fe20000410000 */
[----:B------:R-:W-:Y:S01]  /*3d10*/  FMUL.FTZ R163, R196, -R161 ;  /* 0x800000a1c4a37220 */ /* 0x000fe20000410000 */
[-C--:B------:R-:W-:Y:S01]  /*3d20*/  FMUL.FTZ R6, R4, R155.reuse ;  /* 0x0000009b04067220 */ /* 0x080fe20000410000 */
[----:B------:R-:W-:Y:S01]  /*3d30*/  FFMA.FTZ R3, R164, R155, -R3 ;  /* 0x0000009ba4037223 */ /* 0x000fe20000010803 */
[----:B------:R-:W-:Y:S01]  /*3d40*/  FFMA.FTZ R7, R174, R12, -R7 ;  /* 0x0000000cae077223 */ /* 0x000fe20000010807 */
[----:B------:R-:W-:Y:S01]  /*3d50*/  FMUL.FTZ R208, R95, R160 ;  /* 0x000000a05fd07220 */ /* 0x000fe20000410000 */
[----:B------:R-:W-:Y:S01]  /*3d60*/  FFMA.FTZ R6, R164, R157, R6 ;  /* 0x0000009da4067223 */ /* 0x000fe20000010006 */
[----:B------:R-:W-:Y:S01]  /*3d70*/  @P3 FADD.FTZ R172, R172, R3 ;  /* 0x00000003acac3221 */ /* 0x000fe20000010000 */
[----:B------:R-:W-:Y:S01]  /*3d80*/  @P3 FFMA.FTZ R164, R164, R5, -R2 ;  /* 0x00000005a4a43223 */ /* 0x000fe20000010802 */
[----:B------:R-:W-:Y:S01]  /*3d90*/  FMUL.FTZ R3, R178, -R12 ;  /* 0x8000000cb2037220 */ /* 0x000fe20000410000 */
[----:B------:R-:W-:Y:S01]  /*3da0*/  @P3 FADD.FTZ R171, R171, R6 ;  /* 0x00000006abab3221 */ /* 0x000fe20000010000 */
[----:B------:R-:W-:Y:S01]  /*3db0*/  FADD.FTZ R157, R213, R166 ;  /* 0x000000a6d59d7221 */ /* 0x000fe20000010000 */
[----:B------:R-:W0:Y:S01]  /*3dc0*/  SHFL.UP PT, R4, R172, 0x2, RZ ;  /* 0x04400000ac047989 */ /* 0x000e2200000e00ff */
[----:B------:R-:W-:Y:S01]  /*3dd0*/  FFMA.FTZ R155, R174, -R13, R3 ;  /* 0x8000000dae9b7223 */ /* 0x000fe20000010003 */
[----:B------:R-:W-:Y:S01]  /*3de0*/  ISETP.GE.AND P3, PT, R28, 0x2, PT ;  /* 0x000000021c00780c */ /* 0x000fe20003f66270 */
[-C--:B------:R-:W-:Y:S01]  /*3df0*/  FMUL.FTZ R6, R196, -R157.reuse ;  /* 0x8000009dc4067220 */ /* 0x080fe20000410000 */
[----:B------:R-:W1:Y:S01]  /*3e00*/  SHFL.UP PT, R5, R171, 0x2, RZ ;  /* 0x04400000ab057989 */ /* 0x000e6200000e00ff */
[----:B------:R-:W-:Y:S01]  /*3e10*/  FFMA.FTZ R163, R198, R157, -R163 ;  /* 0x0000009dc6a37223 */ /* 0x000fe200000108a3 */
[----:B------:R-:W-:Y:S01]  /*3e20*/  FMUL.FTZ R157, R192, -R155 ;  /* 0x8000009bc09d7220 */ /* 0x000fe20000410000 */
[----:B------:R-:W-:Y:S01]  /*3e30*/  FFMA.FTZ R166, R198, R161, R6 ;  /* 0x000000a1c6a67223 */ /* 0x000fe20000010006 */
[----:B------:R-:W2:Y:S01]  /*3e40*/  SHFL.UP PT, R2, R164, 0x2, RZ ;  /* 0x04400000a4027989 */ /* 0x000ea200000e00ff */
[-C--:B------:R-:W-:Y:S01]  /*3e50*/  FMUL.FTZ R6, R192, -R7.reuse ;  /* 0x80000007c0067220 */ /* 0x080fe20000410000 */
[----:B------:R-:W-:Y:S01]  /*3e60*/  FFMA.FTZ R157, R194, R7, -R157 ;  /* 0x00000007c29d7223 */ /* 0x000fe2000001089d */
[----:B------:R-:W-:Y:S01]  /*3e70*/  FADD.FTZ R168, -R203, R166 ;  /* 0x000000a6cba87221 */ /* 0x000fe20000010100 */
[----:B------:R-:W3:Y:S01]  /*3e80*/  SHFL.UP PT, R3, R159, 0x2, RZ ;  /* 0x044000009f037989 */ /* 0x000ee200000e00ff */
[----:B------:R-:W-:Y:S01]  /*3e90*/  FADD.FTZ R166, R208, R163 ;  /* 0x000000a3d0a67221 */ /* 0x000fe20000010000 */
[----:B------:R-:W-:Y:S01]  /*3ea0*/  FFMA.FTZ R155, R194, R155, R6 ;  /* 0x0000009bc29b7223 */ /* 0x000fe20000010006 */
[C---:B------:R-:W-:Y:S01]  /*3eb0*/  FMUL.FTZ R6, R210.reuse, -R157 ;  /* 0x8000009dd2067220 */ /* 0x040fe20000410000 */
[C---:B------:R-:W-:Y:S01]  /*3ec0*/  FMUL.FTZ R176, R195.reuse, -R168 ;  /* 0x800000a8c3b07220 */ /* 0x040fe20000410000 */
[-C--:B------:R-:W-:Y:S01]  /*3ed0*/  FMUL.FTZ R161, R195, -R166.reuse ;  /* 0x800000a6c3a17220 */ /* 0x080fe20000410000 */
[-C--:B------:R-:W-:Y:S01]  /*3ee0*/  FMUL.FTZ R7, R210, -R155.reuse ;  /* 0x8000009bd2077220 */ /* 0x080fe20000410000 */
[C---:B------:R-:W-:Y:S01]  /*3ef0*/  FFMA.FTZ R163, R212.reuse, R155, R6 ;  /* 0x0000009bd4a37223 */ /* 0x040fe20000010006 */
[C---:B------:R-:W-:Y:S01]  /*3f00*/  FFMA.FTZ R176, R197.reuse, R166, -R176 ;  /* 0x000000a6c5b07223 */ /* 0x040fe200000108b0 */
[----:B------:R-:W-:Y:S01]  /*3f10*/  FFMA.FTZ R165, R197, R168, R161 ;  /* 0x000000a8c5a57223 */ /* 0x000fe200000100a1 */
[----:B------:R-:W-:Y:S01]  /*3f20*/  FFMA.FTZ R161, R212, R157, -R7 ;  /* 0x0000009dd4a17223 */ /* 0x000fe20000010807 */
[----:B------:R-:W-:Y:S01]  /*3f30*/  FMUL.FTZ R199, R93, R160 ;  /* 0x000000a05dc77220 */ /* 0x000fe20000410000 */
[----:B0-----:R-:W-:Y:S01]  /*3f40*/  FMUL.FTZ R157, R159, R4 ;  /* 0x000000049f9d7220 */ /* 0x001fe20000410000 */
[-C--:B------:R-:W-:Y:S01]  /*3f50*/  FMUL.FTZ R202, R93, R162.reuse ;  /* 0x000000a25dca7220 */ /* 0x080fe20000410000 */
[----:B------:R-:W-:Y:S01]  /*3f60*/  FMUL.FTZ R181, R91, R162 ;  /* 0x000000a25bb57220 */ /* 0x000fe20000410000 */
[----:B------:R-:W-:Y:S01]  /*3f70*/  FADD.FTZ R176, R199, R176 ;  /* 0x000000b0c7b07221 */ /* 0x000fe20000010000 */
[-C--:B-1----:R-:W-:Y:S01]  /*3f80*/  FMUL.FTZ R155, R159, R5.reuse ;  /* 0x000000059f9b7220 */ /* 0x082fe20000410000 */
[C---:B------:R-:W-:Y:S01]  /*3f90*/  FFMA.FTZ R166, R164.reuse, R5, R157 ;  /* 0x00000005a4a67223 */ /* 0x040fe2000001009d */
[----:B------:R-:W-:Y:S01]  /*3fa0*/  FMUL.FTZ R185, R91, R160 ;  /* 0x000000a05bb97220 */ /* 0x000fe20000410000 */
[----:B-----5:R-:W-:Y:S01]  /*3fb0*/  SHFL.IDX PT, R10, R10, RZ, 0x1f ;  /* 0x00001fff0a0a7589 */ /* 0x020fe200000e0000 */
[----:B--2---:R-:W-:Y:S01]  /*3fc0*/  FMUL.FTZ R6, R159, R2 ;  /* 0x000000029f067220 */ /* 0x004fe20000410000 */
[----:B------:R-:W-:Y:S01]  /*3fd0*/  FFMA.FTZ R155, R164, R4, -R155 ;  /* 0x00000004a49b7223 */ /* 0x000fe2000001089b */
[----:B------:R-:W-:Y:S01]  /*3fe0*/  @P3 FADD.FTZ R171, R171, R166 ;  /* 0x000000a6abab3221 */ /* 0x000fe20000010000 */
[----:B------:R-:W-:Y:S01]  /*3ff0*/  FADD.FTZ R4, -R202, R165 ;  /* 0x000000a5ca047221 */ /* 0x000fe20000010100 */
[-C--:B---3--:R-:W-:Y:S01]  /*4000*/  FMUL.FTZ R7, R159, R3.reuse ;  /* 0x000000039f077220 */ /* 0x088fe20000410000 */
[----:B------:R-:W-:Y:S01]  /*4010*/  FFMA.FTZ R6, R164, R3, R6 ;  /* 0x00000003a4067223 */ /* 0x000fe20000010006 */
[----:B------:R-:W-:Y:S01]  /*4020*/  @P3 FADD.FTZ R172, R172, R155 ;  /* 0x0000009bacac3221 */ /* 0x000fe20000010000 */
[----:B------:R-:W-:Y:S01]  /*4030*/  FMUL.FTZ R166, R187, -R4 ;  /* 0x80000004bba67220 */ /* 0x000fe20000410000 */
[----:B------:R-:W-:Y:S01]  /*4040*/  @P3 FFMA.FTZ R164, R164, R2, -R7 ;  /* 0x00000002a4a43223 */ /* 0x000fe20000010807 */
[C---:B------:R-:W-:Y:S01]  /*4050*/  FMUL.FTZ R2, R218.reuse, -R161 ;  /* 0x800000a1da027220 */ /* 0x040fe20000410000 */
[----:B------:R-:W-:Y:S01]  /*4060*/  FSEL R6, R159, R6, !P3 ;  /* 0x000000069f067208 */ /* 0x000fe20005800000 */
[----:B------:R-:W0:Y:S01]  /*4070*/  SHFL.UP PT, R155, R171, 0x4, RZ ;  /* 0x04800000ab9b7989 */ /* 0x000e2200000e00ff */
[----:B------:R-:W-:Y:S01]  /*4080*/  FMUL.FTZ R159, R187, -R176 ;  /* 0x800000b0bb9f7220 */ /* 0x000fe20000410000 */
[-C--:B------:R-:W-:Y:S01]  /*4090*/  FFMA.FTZ R157, R219, R163.reuse, R2 ;  /* 0x000000a3db9d7223 */ /* 0x080fe20000010002 */
[----:B------:R-:W-:Y:S01]  /*40a0*/  FMUL.FTZ R2, R218, -R163 ;  /* 0x800000a3da027220 */ /* 0x000fe20000410000 */
[----:B------:R-:W1:Y:S01]  /*40b0*/  SHFL.UP PT, R7, R172, 0x4, RZ ;  /* 0x04800000ac077989 */ /* 0x000e6200000e00ff */
[C---:B------:R-:W-:Y:S01]  /*40c0*/  FFMA.FTZ R168, R183.reuse, R4, R159 ;  /* 0x00000004b7a87223 */ /* 0x040fe2000001009f */
[----:B------:R-:W-:Y:S01]  /*40d0*/  FFMA.FTZ R166, R183, R176, -R166 ;  /* 0x000000b0b7a67223 */ /* 0x000fe200000108a6 */
[----:B------:R-:W-:Y:S01]  /*40e0*/  FFMA.FTZ R161, R219, R161, -R2 ;  /* 0x000000a1dba17223 */ /* 0x000fe20000010802 */
[----:B------:R-:W2:Y:S01]  /*40f0*/  SHFL.UP PT, R3, R164, 0x4, RZ ;  /* 0x04800000a4037989 */ /* 0x000ea200000e00ff */
[C---:B------:R-:W-:Y:S01]  /*4100*/  FMUL.FTZ R159, R220.reuse, -R157 ;  /* 0x8000009ddc9f7220 */ /* 0x040fe20000410000 */
[----:B------:R-:W-:Y:S01]  /*4110*/  FADD.FTZ R176, -R181, R168 ;  /* 0x000000a8b5b07221 */ /* 0x000fe20000010100 */
[-C--:B------:R-:W-:Y:S01]  /*4120*/  FMUL.FTZ R4, R220, -R161.reuse ;  /* 0x800000a1dc047220 */ /* 0x080fe20000410000 */
[----:B------:R-:W3:Y:S01]  /*4130*/  SHFL.UP PT, R5, R6, 0x4, RZ ;  /* 0x0480000006057989 */ /* 0x000ee200000e00ff */
[----:B------:R-:W-:Y:S01]  /*4140*/  FADD.FTZ R168, R185, R166 ;  /* 0x000000a6b9a87221 */ /* 0x000fe20000010000 */
[C---:B------:R-:W-:Y:S01]  /*4150*/  FFMA.FTZ R2, R222.reuse, R161, -R159 ;  /* 0x000000a1de027223 */ /* 0x040fe2000001089f */
[----:B------:R-:W-:Y:S01]  /*4160*/  FFMA.FTZ R4, R222, R157, R4 ;  /* 0x0000009dde047223 */ /* 0x000fe20000010004 */
[----:B------:R-:W-:Y:S01]  /*4170*/  ISETP.GE.AND P3, PT, R28, 0x4, PT ;  /* 0x000000041c00780c */ /* 0x000fe20003f66270 */
[----:B------:R-:W-:Y:S01]  /*4180*/  FMUL.FTZ R159, R175, -R168 ;  /* 0x800000a8af9f7220 */ /* 0x000fe20000410000 */
[C---:B------:R-:W-:Y:S01]  /*4190*/  FMUL.FTZ R157, R209.reuse, -R2 ;  /* 0x80000002d19d7220 */ /* 0x040fe20000410000 */
[----:B------:R-:W-:Y:S01]  /*41a0*/  FMUL.FTZ R166, R209, -R4 ;  /* 0x80000004d1a67220 */ /* 0x000fe20000410000 */
[-C--:B------:R-:W-:Y:S01]  /*41b0*/  FMUL.FTZ R180, R175, -R176.reuse ;  /* 0x800000b0afb47220 */ /* 0x080fe20000410000 */
[----:B------:R-:W-:Y:S01]  /*41c0*/  FFMA.FTZ R165, R153, R176, R159 ;  /* 0x000000b099a57223 */ /* 0x000fe2000001009f */
[C---:B------:R-:W-:Y:S01]  /*41d0*/  FFMA.FTZ R161, R211.reuse, R4, R157 ;  /* 0x00000004d3a17223 */ /* 0x040fe2000001009d */
[----:B------:R-:W-:Y:S01]  /*41e0*/  FFMA.FTZ R159, R211, R2, -R166 ;  /* 0x00000002d39f7223 */ /* 0x000fe200000108a6 */
[C---:B0-----:R-:W-:Y:S01]  /*41f0*/  FMUL.FTZ R157, R6.reuse, R155 ;  /* 0x0000009b069d7220 */ /* 0x041fe20000410000 */
[----:B------:R-:W-:Y:S01]  /*4200*/  FMUL.FTZ R176, R89, R162 ;  /* 0x000000a259b07220 */ /* 0x000fe20000410000 */
[----:B------:R-:W-:Y:S01]  /*4210*/  FFMA.FTZ R163, R153, R168, -R180 ;  /* 0x000000a899a37223 */ /* 0x000fe200000108b4 */
[----:B------:R-:W-:Y:S01]  /*4220*/  SHFL.IDX PT, R11, R11, RZ, 0x1f ;  /* 0x00001fff0b0b7589 */ /* 0x000fe200000e0000 */
[-C--:B-1----:R-:W-:Y:S01]  /*4230*/  FMUL.FTZ R166, R6, R7.reuse ;  /* 0x0000000706a67220 */ /* 0x082fe20000410000 */
[----:B------:R-:W-:Y:S01]  /*4240*/  FFMA.FTZ R157, R164, R7, -R157 ;  /* 0x00000007a49d7223 */ /* 0x000fe2000001089d */
[----:B------:R-:W-:Y:S01]  /*4250*/  FADD.FTZ R182, -R176, R165 ;  /* 0x000000a5b0b67221 */ /* 0x000fe20000010100 */
[----:B------:R-:W-:Y:S01]  /*4260*/  FMUL.FTZ R165, R87, R160 ;  /* 0x000000a057a57220 */ /* 0x000fe20000410000 */
[----:B--2---:R-:W-:Y:S01]  /*4270*/  FMUL.FTZ R4, R6, R3 ;  /* 0x0000000306047220 */ /* 0x004fe20000410000 */
[----:B------:R-:W-:Y:S01]  /*4280*/  FFMA.FTZ R166, R164, R155, R166 ;  /* 0x0000009ba4a67223 */ /* 0x000fe200000100a6 */
[----:B------:R-:W-:Y:S01]  /*4290*/  @P3 FADD.FTZ R172, R172, R157 ;  /* 0x0000009dacac3221 */ /* 0x000fe20000010000 */
[----:B------:R-:W-:Y:S01]  /*42a0*/  FMUL.FTZ R184, R147, -R182 ;  /* 0x800000b693b87220 */ /* 0x000fe20000410000 */
[-C--:B---3--:R-:W-:Y:S01]  /*42b0*/  FMUL.FTZ R2, R6, R5.reuse ;  /* 0x0000000506027220 */ /* 0x088fe20000410000 */
[C---:B------:R-:W-:Y:S01]  /*42c0*/  FFMA.FTZ R5, R164.reuse, R5, R4 ;  /* 0x00000005a4057223 */ /* 0x040fe20000010004 */
[----:B------:R-:W-:Y:S01]  /*42d0*/  @P3 FADD.FTZ R171, R171, R166 ;  /* 0x000000a6abab3221 */ /* 0x000fe20000010000 */
[----:B------:R-:W-:Y:S01]  /*42e0*/  FMUL.FTZ R166, R89, R160 ;  /* 0x000000a059a67220 */ /* 0x000fe20000410000 */
[----:B------:R-:W-:Y:S01]  /*42f0*/  @P3 FFMA.FTZ R164, R164, R3, -R2 ;  /* 0x00000003a4a43223 */ /* 0x000fe20000010802 */
[----:B------:R-:W-:Y:S01]  /*4300*/  FMUL.FTZ R3, R196, -R159 ;  /* 0x8000009fc4037220 */ /* 0x000fe20000410000 */
[----:B------:R-:W-:Y:S01]  /*4310*/  FSEL R5, R6, R5, !P3 ;  /* 0x0000000506057208 */ /* 0x000fe20005800000 */
[----:B------:R-:W0:Y:S01]  /*4320*/  SHFL.UP PT, R4, R172, 0x8, RZ ;  /* 0x05000000ac047989 */ /* 0x000e2200000e00ff */
[----:B------:R-:W-:Y:S01]  /*4330*/  FADD.FTZ R168, R166, R163 ;  /* 0x000000a3a6a87221 */ /* 0x000fe20000010000 */
[-C--:B------:R-:W-:Y:S01]  /*4340*/  FFMA.FTZ R180, R198, R161.reuse, R3 ;  /* 0x000000a1c6b47223 */ /* 0x080fe20000010003 */
[----:B------:R-:W-:Y:S01]  /*4350*/  FMUL.FTZ R161, R196, -R161 ;  /* 0x800000a1c4a17220 */ /* 0x000fe20000410000 */
[----:B------:R-:W1:Y:S01]  /*4360*/  SHFL.UP PT, R2, R164, 0x8, RZ ;  /* 0x05000000a4027989 */ /* 0x000e6200000e00ff */
[-C--:B------:R-:W-:Y:S01]  /*4370*/  FMUL.FTZ R7, R147, -R168.reuse ;  /* 0x800000a893077220 */ /* 0x080fe20000410000 */
[C---:B------:R-:W-:Y:S01]  /*4380*/  FFMA.FTZ R184, R143.reuse, R168, -R184 ;  /* 0x000000a88fb87223 */ /* 0x040fe200000108b8 */
[----:B------:R-:W-:Y:S01]  /*4390*/  FFMA.FTZ R168, R198, R159, -R161 ;  /* 0x0000009fc6a87223 */ /* 0x000fe200000108a1 */
[----:B------:R-:W2:Y:S01]  /*43a0*/  SHFL.UP PT, R6, R171, 0x8, RZ ;  /* 0x05000000ab067989 */ /* 0x000ea200000e00ff */
[----:B------:R-:W-:Y:S01]  /*43b0*/  FFMA.FTZ R186, R143, R182, R7 ;  /* 0x000000b68fba7223 */ /* 0x000fe20000010007 */
[C---:B------:R-:W-:Y:S01]  /*43c0*/  FMUL.FTZ R182, R195.reuse, -R180 ;  /* 0x800000b4c3b67220 */ /* 0x040fe20000410000 */
[----:B------:R-:W-:Y:S01]  /*43d0*/  FMUL.FTZ R7, R195, -R168 ;  /* 0x800000a8c3077220 */ /* 0x000fe20000410000 */
[----:B------:R-:W3:Y:S01]  /*43e0*/  SHFL.UP PT, R3, R5, 0x8, RZ ;  /* 0x0500000005037989 */ /* 0x000ee200000e00ff */
[----:B------:R-:W-:Y:S01]  /*43f0*/  FMUL.FTZ R163, R87, R162 ;  /* 0x000000a257a37220 */ /* 0x000fe20000410000 */
[----:B------:R-:W-:Y:S01]  /*4400*/  FADD.FTZ R184, R165, R184 ;  /* 0x000000b8a5b87221 */ /* 0x000fe20000010000 */
[C---:B------:R-:W-:Y:S01]  /*4410*/  FFMA.FTZ R180, R197.reuse, R180, R7 ;  /* 0x000000b4c5b47223 */ /* 0x040fe20000010007 */
[----:B------:R-:W-:Y:S01]  /*4420*/  FFMA.FTZ R182, R197, R168, -R182 ;  /* 0x000000a8c5b67223 */ /* 0x000fe200000108b6 */
[----:B------:R-:W-:Y:S01]  /*4430*/  ISETP.GE.AND P3, PT, R28, 0x8, PT ;  /* 0x000000081c00780c */ /* 0x000fe20003f66270 */
[----:B------:R-:W-:Y:S01]  /*4440*/  FADD.FTZ R186, -R163, R186 ;  /* 0x000000baa3ba7221 */ /* 0x000fe20000010100 */
[----:B------:R-:W-:Y:S01]  /*4450*/  FMUL.FTZ R155, R145, -R184 ;  /* 0x800000b8919b7220 */ /* 0x000fe20000410000 */
[C---:B------:R-:W-:Y:S01]  /*4460*/  FMUL.FTZ R168, R187.reuse, -R180 ;  /* 0x800000b4bba87220 */ /* 0x040fe20000410000 */
[----:B------:R-:W-:Y:S01]  /*4470*/  FMUL.FTZ R7, R187, -R182 ;  /* 0x800000b6bb077220 */ /* 0x000fe20000410000 */
[-C--:B------:R-:W-:Y:S01]  /*4480*/  FMUL.FTZ R188, R145, -R186.reuse ;  /* 0x800000ba91bc7220 */ /* 0x080fe20000410000 */
[----:B------:R-:W-:Y:S01]  /*4490*/  FFMA.FTZ R186, R135, R186, R155 ;  /* 0x000000ba87ba7223 */ /* 0x000fe2000001009b */
[C---:B------:R-:W-:Y:S01]  /*44a0*/  FFMA.FTZ R182, R183.reuse, R182, -R168 ;  /* 0x000000b6b7b67223 */ /* 0x040fe200000108a8 */
[----:B------:R-:W-:Y:S01]  /*44b0*/  FFMA.FTZ R180, R183, R180, R7 ;  /* 0x000000b4b7b47223 */ /* 0x000fe20000010007 */
[----:B0-----:R-:W-:Y:S01]  /*44c0*/  FMUL.FTZ R157, R5, R4 ;  /* 0x00000004059d7220 */ /* 0x001fe20000410000 */
[----:B------:R-:W-:Y:S01]  /*44d0*/  FFMA.FTZ R188, R135, R184, -R188 ;  /* 0x000000b887bc7223 */ /* 0x000fe200000108bc */
[----:B-1----:R-:W-:Y:S01]  /*44e0*/  FMUL.FTZ R168, R5, R2 ;  /* 0x0000000205a87220 */ /* 0x002fe20000410000 */
[C---:B------:R-:W-:Y:S01]  /*44f0*/  FMUL.FTZ R159, R85.reuse, R160 ;  /* 0x000000a0559f7220 */ /* 0x040fe20000410000 */
[----:B------:R-:W-:Y:S01]  /*4500*/  FMUL.FTZ R161, R85, R162 ;  /* 0x000000a255a17220 */ /* 0x000fe20000410000 */
[----:B------:R-:W-:Y:S01]  /*4510*/  BSSY B0, `(.L_x_12507) ;  /* 0x000006f000007945 */ /* 0x000fe20003800000 */
[-C--:B--2---:R-:W-:Y:S01]  /*4520*/  FMUL.FTZ R155, R5, R6.reuse ;  /* 0x00000006059b7220 */ /* 0x084fe20000410000 */
[C---:B------:R-:W-:Y:S01]  /*4530*/  FFMA.FTZ R6, R164.reuse, R6, R157 ;  /* 0x00000006a4067223 */ /* 0x040fe2000001009d */
[----:B------:R-:W-:Y:S01]  /*4540*/  FADD.FTZ R188, R159, R188 ;  /* 0x000000bc9fbc7221 */ /* 0x000fe20000010000 */
[----:B------:R-:W-:Y:S01]  /*4550*/  FADD.FTZ R186, -R161, R186 ;  /* 0x000000baa1ba7221 */ /* 0x000fe20000010100 */
[-C--:B---3--:R-:W-:Y:S01]  /*4560*/  FMUL.FTZ R7, R5, R3.reuse ;  /* 0x0000000305077220 */ /* 0x088fe20000410000 */
[C---:B------:R-:W-:Y:S01]  /*4570*/  FFMA.FTZ R168, R164.reuse, R3, R168 ;  /* 0x00000003a4a87223 */ /* 0x040fe200000100a8 */
[C---:B------:R-:W-:Y:S01]  /*4580*/  FFMA.FTZ R155, R164.reuse, R4, -R155 ;  /* 0x00000004a49b7223 */ /* 0x040fe2000001089b */
[----:B------:R-:W-:Y:S01]  /*4590*/  @P3 FADD.FTZ R171, R171, R6 ;  /* 0x00000006abab3221 */ /* 0x000fe20000010000 */
[----:B------:R-:W-:Y:S01]  /*45a0*/  @P3 FFMA.FTZ R164, R164, R2, -R7 ;  /* 0x00000002a4a43223 */ /* 0x000fe20000010807 */
[----:B------:R-:W-:Y:S01]  /*45b0*/  FMUL.FTZ R157, R137, -R188 ;  /* 0x800000bc899d7220 */ /* 0x000fe20000410000 */
[----:B------:R-:W-:Y:S01]  /*45c0*/  FSEL R168, R5, R168, !P3 ;  /* 0x000000a805a87208 */ /* 0x000fe20005800000 */
[----:B------:R-:W-:Y:S01]  /*45d0*/  @P3 FADD.FTZ R172, R172, R155 ;  /* 0x0000009bacac3221 */ /* 0x000fe20000010000 */
[----:B------:R-:W-:Y:S01]  /*45e0*/  FMUL.FTZ R155, R175, -R182 ;  /* 0x800000b6af9b7220 */ /* 0x000fe20000410000 */
[----:B------:R-:W0:Y:S01]  /*45f0*/  SHFL.UP PT, R3, R164, 0x10, RZ ;  /* 0x06000000a4037989 */ /* 0x000e2200000e00ff */
[----:B------:R-:W-:Y:S01]  /*4600*/  FMUL.FTZ R4, R137, -R186 ;  /* 0x800000ba89047220 */ /* 0x000fe20000410000 */
[----:B------:R-:W-:Y:S01]  /*4610*/  FMUL.FTZ R2, R175, -R180 ;  /* 0x800000b4af027220 */ /* 0x000fe20000410000 */
[----:B------:R-:W-:Y:S01]  /*4620*/  FFMA.FTZ R186, R141, R186, R157 ;  /* 0x000000ba8dba7223 */ /* 0x000fe2000001009d */
[----:B------:R-:W1:Y:S01]  /*4630*/  SHFL.UP PT, R5, R168, 0x10, RZ ;  /* 0x06000000a8057989 */ /* 0x000e6200000e00ff */
[----:B------:R-:W-:Y:S01]  /*4640*/  FFMA.FTZ R180, R153, R180, R155 ;  /* 0x000000b499b47223 */ /* 0x000fe2000001009b */
[----:B------:R-:W-:Y:S01]  /*4650*/  FFMA.FTZ R188, R141, R188, -R4 ;  /* 0x000000bc8dbc7223 */ /* 0x000fe20000010804 */
[----:B------:R-:W-:Y:S01]  /*4660*/  FMUL.FTZ R157, R83, R160 ;  /* 0x000000a0539d7220 */ /* 0x000fe20000410000 */
[----:B------:R-:W2:Y:S01]  /*4670*/  SHFL.UP PT, R7, R172, 0x10, RZ ;  /* 0x06000000ac077989 */ /* 0x000ea200000e00ff */
[----:B------:R-:W-:Y:S01]  /*4680*/  FFMA.FTZ R2, R153, R182, -R2 ;  /* 0x000000b699027223 */ /* 0x000fe20000010802 */
[----:B------:R-:W-:Y:S01]  /*4690*/  FMUL.FTZ R155, R83, R162 ;  /* 0x000000a2539b7220 */ /* 0x000fe20000410000 */
[----:B------:R-:W-:Y:S01]  /*46a0*/  FMUL.FTZ R173, R147, -R180 ;  /* 0x800000b493ad7220 */ /* 0x000fe20000410000 */
[----:B------:R-:W3:Y:S01]  /*46b0*/  SHFL.UP PT, R167, R171, 0x10, RZ ;  /* 0x06000000aba77989 */ /* 0x000ee200000e00ff */
[----:B------:R-:W-:Y:S01]  /*46c0*/  FADD.FTZ R188, R157, R188 ;  /* 0x000000bc9dbc7221 */ /* 0x000fe20000010000 */
[-C--:B------:R-:W-:Y:S01]  /*46d0*/  FMUL.FTZ R4, R147, -R2.reuse ;  /* 0x8000000293047220 */ /* 0x080fe20000410000 */
[----:B------:R-:W-:Y:S01]  /*46e0*/  FADD.FTZ R186, -R155, R186 ;  /* 0x000000ba9bba7221 */ /* 0x000fe20000010100 */
[----:B------:R-:W-:Y:S01]  /*46f0*/  FFMA.FTZ R2, R143, R2, -R173 ;  /* 0x000000028f027223 */ /* 0x000fe200000108ad */
[----:B------:R-:W-:Y:S01]  /*4700*/  FMUL.FTZ R173, R139, -R188 ;  /* 0x800000bc8bad7220 */ /* 0x000fe20000410000 */
[----:B------:R-:W-:Y:S01]  /*4710*/  FFMA.FTZ R180, R143, R180, R4 ;  /* 0x000000b48fb47223 */ /* 0x000fe20000010004 */
[-C--:B------:R-:W-:Y:S01]  /*4720*/  FMUL.FTZ R6, R139, -R186.reuse ;  /* 0x800000ba8b067220 */ /* 0x080fe20000410000 */
[----:B------:R-:W-:Y:S01]  /*4730*/  ISETP.GE.AND P3, PT, R28, 0x10, PT ;  /* 0x000000101c00780c */ /* 0x000fe20003f66270 */
[----:B------:R-:W-:Y:S01]  /*4740*/  FFMA.FTZ R186, R151, R186, R173 ;  /* 0x000000ba97ba7223 */ /* 0x000fe200000100ad */
[----:B------:R-:W-:Y:S01]  /*4750*/  FMUL.FTZ R4, R145, -R180 ;  /* 0x800000b491047220 */ /* 0x000fe20000410000 */
[----:B------:R-:W-:Y:S01]  /*4760*/  FFMA.FTZ R179, R151, R188, -R6 ;  /* 0x000000bc97b37223 */ /* 0x000fe20000010806 */
[----:B0-----:R-:W-:Y:S01]  /*4770*/  FMUL.FTZ R173, R168, R3 ;  /* 0x00000003a8ad7220 */ /* 0x001fe20000410000 */
[-C--:B------:R-:W-:Y:S01]  /*4780*/  FMUL.FTZ R184, R145, -R2.reuse ;  /* 0x8000000291b87220 */ /* 0x080fe20000410000 */
[----:B------:R-:W-:-:S02]  /*4790*/  FFMA.FTZ R182, R135, R2, -R4 ;  /* 0x0000000287b67223 */ /* 0x000fc40000010804 */
[-C--:B-1----:R-:W-:Y:S01]  /*47a0*/  FFMA.FTZ R173, R164, R5.reuse, R173 ;  /* 0x00000005a4ad7223 */ /* 0x082fe200000100ad */
[C---:B------:R-:W-:Y:S01]  /*47b0*/  FMUL.FTZ R2, R168.reuse, R5 ;  /* 0x00000005a8027220 */ /* 0x040fe20000410000 */
[----:B------:R-:W-:Y:S01]  /*47c0*/  FFMA.FTZ R184, R135, R180, R184 ;  /* 0x000000b487b87223 */ /* 0x000fe200000100b8 */
[----:B------:R-:W-:Y:S01]  /*47d0*/  HFMA2.MMA R5, -RZ, RZ, 0, 0 ;  /* 0x00000000ff057435 */ /* 0x000fe200000001ff */
[C---:B--2---:R-:W-:Y:S01]  /*47e0*/  FMUL.FTZ R6, R168.reuse, R7 ;  /* 0x00000007a8067220 */ /* 0x044fe20000410000 */
[C---:B------:R-:W-:Y:S01]  /*47f0*/  FSEL R173, R168.reuse, R173, !P3 ;  /* 0x000000ada8ad7208 */ /* 0x040fe20005800000 */
[-C--:B---3--:R-:W-:Y:S02]  /*4800*/  FMUL.FTZ R4, R168, R167.reuse ;  /* 0x000000a7a8047220 */ /* 0x088fe40000410000 */
[C---:B------:R-:W-:Y:S01]  /*4810*/  FFMA.FTZ R6, R164.reuse, R167, R6 ;  /* 0x000000a7a4067223 */ /* 0x040fe20000010006 */
[----:B------:R-:W-:Y:S02]  /*4820*/  FMUL.FTZ R168, R81, R160 ;  /* 0x000000a051a87220 */ /* 0x000fe40000410000 */
[----:B------:R-:W0:Y:S01]  /*4830*/  SHFL.UP PT, R173, R173, 0x1, RZ ;  /* 0x04200000adad7989 */ /* 0x000e2200000e00ff */
[C---:B------:R-:W-:Y:S01]  /*4840*/  FFMA.FTZ R167, R164.reuse, R7, -R4 ;  /* 0x00000007a4a77223 */ /* 0x040fe20000010804 */
[----:B------:R-:W-:Y:S01]  /*4850*/  @P3 FFMA.FTZ R164, R164, R3, -R2 ;  /* 0x00000003a4a43223 */ /* 0x000fe20000010802 */
[----:B------:R-:W-:Y:S01]  /*4860*/  @P3 FADD.FTZ R171, R171, R6 ;  /* 0x00000006abab3221 */ /* 0x000fe20000010000 */
[----:B------:R-:W-:Y:S01]  /*4870*/  FMUL.FTZ R2, R137, -R184 ;  /* 0x800000b889027220 */ /* 0x000fe20000410000 */
[----:B------:R-:W-:Y:S01]  /*4880*/  @P3 FADD.FTZ R172, R172, R167 ;  /* 0x000000a7acac3221 */ /* 0x000fe20000010000 */
[----:B------:R-:W-:Y:S01]  /*4890*/  FMUL.FTZ R167, R81, R162 ;  /* 0x000000a251a77220 */ /* 0x000fe20000410000 */
[-C--:B------:R-:W-:Y:S01]  /*48a0*/  FMUL.FTZ R3, R137, -R182.reuse ;  /* 0x800000b689037220 */ /* 0x080fe20000410000 */
[----:B------:R-:W1:Y:S01]  /*48b0*/  SHFL.UP PT, R164, R164, 0x1, RZ ;  /* 0x04200000a4a47989 */ /* 0x000e6200000e00ff */
[----:B------:R-:W-:Y:S01]  /*48c0*/  FADD.FTZ R179, R168, R179 ;  /* 0x000000b3a8b37221 */ /* 0x000fe20000010000 */
[----:B------:R-:W-:Y:S01]  /*48d0*/  FADD.FTZ R186, -R167, R186 ;  /* 0x000000baa7ba7221 */ /* 0x000fe20000010100 */
[C---:B------:R-:W-:Y:S01]  /*48e0*/  FFMA.FTZ R2, R141.reuse, R182, -R2 ;  /* 0x000000b68d027223 */ /* 0x040fe20000010802 */
[----:B------:R-:W2:Y:S01]  /*48f0*/  SHFL.UP PT, R171, R171, 0x1, RZ ;  /* 0x04200000abab7989 */ /* 0x000ea200000e00ff */
[----:B------:R-:W-:Y:S01]  /*4900*/  FFMA.FTZ R184, R141, R184, R3 ;  /* 0x000000b88db87223 */ /* 0x000fe20000010003 */
[CC--:B------:R-:W-:Y:S01]  /*4910*/  FMUL.FTZ R182, R158.reuse, -R186.reuse ;  /* 0x800000ba9eb67220 */ /* 0x0c0fe20000410000 */
[-C--:B------:R-:W-:Y:S01]  /*4920*/  FMUL.FTZ R3, R158, -R179.reuse ;  /* 0x800000b39e037220 */ /* 0x080fe20000410000 */
[----:B------:R-:W3:Y:S01]  /*4930*/  SHFL.UP PT, R172, R172, 0x1, RZ ;  /* 0x04200000acac7989 */ /* 0x000ee200000e00ff */
[----:B------:R-:W-:Y:S01]  /*4940*/  MOV R4, 0x3f800000 ;  /* 0x3f80000000047802 */ /* 0x000fe20000000f00 */
[C---:B------:R-:W-:Y:S01]  /*4950*/  FFMA.FTZ R182, R149.reuse, R179, -R182 ;  /* 0x000000b395b67223 */ /* 0x040fe200000108b6 */
[----:B------:R-:W-:Y:S01]  /*4960*/  FFMA.FTZ R186, R149, R186, R3 ;  /* 0x000000ba95ba7223 */ /* 0x000fe20000010003 */
[----:B------:R-:W-:Y:S01]  /*4970*/  CS2R R6, SRZ ;  /* 0x0000000000067805 */ /* 0x000fe2000001ff00 */
[C---:B------:R-:W-:Y:S01]  /*4980*/  FMUL.FTZ R179, R139.reuse, -R184 ;  /* 0x800000b88bb37220 */ /* 0x040fe20000410000 */
[----:B------:R-:W-:Y:S01]  /*4990*/  FMUL.FTZ R180, R139, -R2 ;  /* 0x800000028bb47220 */ /* 0x000fe20000410000 */
[C---:B0-----:R-:W-:Y:S01]  /*49a0*/  FMUL.FTZ R3, R173.reuse, R10 ;  /* 0x0000000aad037220 */ /* 0x041fe20000410000 */
[----:B------:R-:W-:Y:S01]  /*49b0*/  FMUL.FTZ R173, R173, R11 ;  /* 0x0000000badad7220 */ /* 0x000fe20000410000 */
[C---:B------:R-:W-:Y:S01]  /*49c0*/  FFMA.FTZ R179, R151.reuse, R2, -R179 ;  /* 0x0000000297b37223 */ /* 0x040fe200000108b3 */
[----:B------:R-:W0:Y:S01]  /*49d0*/  @!P0 LDS.128 R4, [UR31+0x1da0] ;  /* 0x001da01fff048984 */ /* 0x000e220008000c00 */
[----:B------:R-:W-:Y:S01]  /*49e0*/  FFMA.FTZ R180, R151, R184, R180 ;  /* 0x000000b897b47223 */ /* 0x000fe200000100b4 */
[----:B------:R-:W-:Y:S01]  /*49f0*/  ISETP.NE.AND P0, PT, R224, 0x1f, PT ;  /* 0x0000001fe000780c */ /* 0x000fe20003f05270 */
[----:B------:R-:W-:Y:S01]  /*4a00*/  FMUL.FTZ R227, R158, -R179 ;  /* 0x800000b39ee37220 */ /* 0x000fe20000410000 */
[C---:B-1----:R-:W-:Y:S01]  /*4a10*/  FFMA.FTZ R2, R164.reuse, R11, R3 ;  /* 0x0000000ba4027223 */ /* 0x042fe20000010003 */
[----:B------:R-:W-:Y:S01]  /*4a20*/  FFMA.FTZ R173, R164, R10, -R173 ;  /* 0x0000000aa4ad7223 */ /* 0x000fe200000108ad */
[-C--:B------:R-:W-:Y:S01]  /*4a30*/  FMUL.FTZ R228, R158, -R180.reuse ;  /* 0x800000b49ee47220 */ /* 0x080fe20000410000 */
[----:B------:R-:W-:Y:S01]  /*4a40*/  FFMA.FTZ R227, R149, R180, R227 ;  /* 0x000000b495e37223 */ /* 0x000fe200000100e3 */
[----:B--2---:R-:W-:Y:S01]  /*4a50*/  @P1 FADD.FTZ R11, R171, R2 ;  /* 0x00000002ab0b1221 */ /* 0x004fe20000010000 */
[----:B------:R-:W-:Y:S01]  /*4a60*/  FMUL.FTZ R171, R0, R162 ;  /* 0x000000a200ab7220 */ /* 0x000fe20000410000 */
[----:B------:R-:W-:Y:S01]  /*4a70*/  FFMA.FTZ R228, R149, R179, -R228 ;  /* 0x000000b395e47223 */ /* 0x000fe200000108e4 */
[----:B---3--:R-:W-:Y:S01]  /*4a80*/  @P1 FADD.FTZ R10, R172, R173 ;  /* 0x000000adac0a1221 */ /* 0x008fe20000010000 */
[----:B------:R-:W-:Y:S01]  /*4a90*/  FMUL.FTZ R173, R0, R160 ;  /* 0x000000a000ad7220 */ /* 0x000fe20000410000 */
[-C--:B------:R-:W-:Y:S01]  /*4aa0*/  FMUL.FTZ R3, R9, R11.reuse ;  /* 0x0000000b09037220 */ /* 0x080fe20000410000 */
[----:B------:R-:W-:Y:S01]  /*4ab0*/  FADD.FTZ R221, -R171, R186 ;  /* 0x000000baabdd7221 */ /* 0x000fe20000010100 */
[-C--:B------:R-:W-:Y:S01]  /*4ac0*/  FMUL.FTZ R2, R9, R10.reuse ;  /* 0x0000000a09027220 */ /* 0x080fe20000410000 */
[----:B------:R-:W-:Y:S01]  /*4ad0*/  FADD.FTZ R223, R173, R182 ;  /* 0x000000b6addf7221 */ /* 0x000fe20000010000 */
[C---:B------:R-:W-:Y:S01]  /*4ae0*/  FFMA.FTZ R10, R8.reuse, R10, -R3 ;  /* 0x0000000a080a7223 */ /* 0x040fe20000010803 */
[----:B------:R1:W2:Y:S01]  /*4af0*/  SHFL.DOWN PT, R162, R228, 0x1, 0x1f ;  /* 0x08201f00e4a27f89 */ /* 0x0002a200000e0000 */
[----:B------:R-:W-:-:S03]  /*4b00*/  FFMA.FTZ R2, R8, R11, R2 ;  /* 0x0000000b08027223 */ /* 0x000fc60000010002 */
[----:B------:R1:W3:Y:S04]  /*4b10*/  SHFL.DOWN PT, R164, R227, 0x1, 0x1f ;  /* 0x08201f00e3a47f89 */ /* 0x0002e800000e0000 */
[----:B------:R1:W4:Y:S04]  /*4b20*/  SHFL.DOWN PT, R8, R223, 0x1, 0x1f ;  /* 0x08201f00df087f89 */ /* 0x00032800000e0000 */
[----:B------:R1:W0:Y:S01]  /*4b30*/  SHFL.DOWN PT, R160, R221, 0x1, 0x1f ;  /* 0x08201f00dda07f89 */ /* 0x00022200000e0000 */
[----:B------:R-:W-:Y:S05]  /*4b40*/  @!P0 BRA `(.L_x_12508) ;  /* 0x00000000002c8947 */ /* 0x000fea0003800000 */
[C---:B---3--:R-:W-:Y:S01]  /*4b50*/  FMUL.FTZ R3, R227.reuse, R164 ;  /* 0x000000a4e3037220 */ /* 0x048fe20000410000 */
[C---:B0-----:R-:W-:Y:S01]  /*4b60*/  FMUL.FTZ R9, R227.reuse, R160 ;  /* 0x000000a0e3097220 */ /* 0x041fe20000410000 */
[----:B----4-:R-:W-:Y:S01]  /*4b70*/  FMUL.FTZ R11, R227, R8 ;  /* 0x00000008e30b7220 */ /* 0x010fe20000410000 */
[C---:B-12---:R-:W-:Y:S01]  /*4b80*/  FMUL.FTZ R227, R162.reuse, R227 ;  /* 0x000000e3a2e37220 */ /* 0x046fe20000410000 */
[----:B------:R-:W-:Y:S01]  /*4b90*/  FFMA.FTZ R3, R162, R228, -R3 ;  /* 0x000000e4a2037223 */ /* 0x000fe20000010803 */
[C---:B------:R-:W-:Y:S01]  /*4ba0*/  FFMA.FTZ R8, R228.reuse, R8, -R9 ;  /* 0x00000008e4087223 */ /* 0x040fe20000010809 */
[C---:B------:R-:W-:Y:S01]  /*4bb0*/  FFMA.FTZ R160, R228.reuse, R160, R11 ;  /* 0x000000a0e4a07223 */ /* 0x040fe2000001000b */
[----:B------:R-:W-:Y:S02]  /*4bc0*/  FFMA.FTZ R227, R228, R164, R227 ;  /* 0x000000a4e4e37223 */ /* 0x000fe400000100e3 */
[----:B------:R-:W-:Y:S01]  /*4bd0*/  FADD.FTZ R223, R223, R8 ;  /* 0x00000008dfdf7221 */ /* 0x000fe20000010000 */
[----:B------:R-:W-:Y:S01]  /*4be0*/  FADD.FTZ R221, R221, R160 ;  /* 0x000000a0dddd7221 */ /* 0x000fe20000010000 */
[----:B------:R-:W-:-:S07]  /*4bf0*/  MOV R228, R3 ;  /* 0x0000000300e47202 */ /* 0x000fce0000000f00 */
.L_x_12508:
[----:B------:R-:W-:Y:S05]  /*4c00*/  BSYNC B0 ;  /* 0x0000000000007941 */ /* 0x000fea0003800000 */
.L_x_12507:
[----:B------:R-:W-:Y:S01]  /*4c10*/  ISETP.GT.U32.AND P0, PT, R224, 0x1d, PT ;  /* 0x0000001de000780c */ /* 0x000fe20003f04070 */
[----:B------:R-:W-:Y:S01]  /*4c20*/  FADD.FTZ R177, R177, R10 ;  /* 0x0000000ab1b17221 */ /* 0x000fe20000010000 */
[----:B------:R-:W-:Y:S01]  /*4c30*/  FADD.FTZ R3, RZ, R2 ;  /* 0x00000002ff037221 */ /* 0x000fe20000010000 */
[----:B--2---:R2:W1:Y:S01]  /*4c40*/  SHFL.DOWN PT, R162, R228, 0x2, 0x1f ;  /* 0x08401f00e4a27f89 */ /* 0x00446200000e0000 */
[----:B------:R-:W-:Y:S01]  /*4c50*/  BSSY B0, `(.L_x_12509) ;  /* 0x0000012000007945 */ /* 0x000fe20003800000 */
[C---:B----4-:R-:W-:Y:S01]  /*4c60*/  FMUL.FTZ R8, R158.reuse, R177 ;  /* 0x000000b19e087220 */ /* 0x050fe20000410000 */
[----:B------:R-:W-:Y:S01]  /*4c70*/  FMUL.FTZ R2, R158, R3 ;  /* 0x000000039e027220 */ /* 0x000fe20000410000 */
[----:B---3--:R2:W3:Y:S04]  /*4c80*/  SHFL.DOWN PT, R164, R227, 0x2, 0x1f ;  /* 0x08401f00e3a47f89 */ /* 0x0084e800000e0000 */
[----:B------:R2:W4:Y:S04]  /*4c90*/  SHFL.DOWN PT, R10, R223, 0x2, 0x1f ;  /* 0x08401f00df0a7f89 */ /* 0x00052800000e0000 */
[----:B0-----:R2:W0:Y:S01]  /*4ca0*/  SHFL.DOWN PT, R160, R221, 0x2, 0x1f ;  /* 0x08401f00dda07f89 */ /* 0x00142200000e0000 */
[----:B------:R-:W-:Y:S05]  /*4cb0*/  @P0 BRA `(.L_x_12510) ;  /* 0x00000000002c0947 */ /* 0x000fea0003800000 */
[C---:B---3--:R-:W-:Y:S01]  /*4cc0*/  FMUL.FTZ R9, R227.reuse, R164 ;  /* 0x000000a4e3097220 */ /* 0x048fe20000410000 */
[C---:B0-----:R-:W-:Y:S01]  /*4cd0*/  FMUL.FTZ R11, R227.reuse, R160 ;  /* 0x000000a0e30b7220 */ /* 0x041fe20000410000 */
        /* <DEDUP_REMOVED lines=9> */
.L_x_12510:
[----:B------:R-:W-:Y:S05]  /*4d70*/  BSYNC B0 ;  /* 0x0000000000007941 */ /* 0x000fea0003800000 */
.L_x_12509:
[----:B------:R-:W-:Y:S01]  /*4d80*/  ISETP.GT.U32.AND P0, PT, R224, 0x1b, PT ;  /* 0x0000001be000780c */ /* 0x000fe20003f04070 */
[C---:B------:R-:W-:Y:S01]  /*4d90*/  FFMA.FTZ R8, R149.reuse, R3, R8 ;  /* 0x0000000395087223 */ /* 0x040fe20000010008 */
[----:B------:R-:W-:Y:S01]  /*4da0*/  FFMA.FTZ R2, R149, R177, -R2 ;  /* 0x000000b195027223 */ /* 0x000fe20000010802 */
[----:B0-----:R0:W0:Y:S01]  /*4db0*/  SHFL.DOWN PT, R160, R228, 0x4, 0x1f ;  /* 0x08801f00e4a07f89 */ /* 0x00102200000e0000 */
[----:B------:R-:W-:Y:S01]  /*4dc0*/  BSSY B0, `(.L_x_12511) ;  /* 0x0000014000007945 */ /* 0x000fe20003800000 */
[----:B-1----:R-:W-:Y:S01]  /*4dd0*/  FADD.FTZ R162, RZ, R8 ;  /* 0x00000008ffa27221 */ /* 0x002fe20000010000 */
[----:B------:R-:W-:Y:S01]  /*4de0*/  FFMA.FTZ R180, R47, R118, R2 ;  /* 0x000000762fb47223 */ /* 0x000fe20000010002 */
[----:B---3--:R1:W3:Y:S02]  /*4df0*/  SHFL.DOWN PT, R164, R227, 0x4, 0x1f ;  /* 0x08801f00e3a47f89 */ /* 0x0082e400000e0000 */
[C---:B------:R-:W-:Y:S01]  /*4e00*/  FMUL.FTZ R2, R139.reuse, R162 ;  /* 0x000000a28b027220 */ /* 0x040fe20000410000 */
[----:B------:R-:W-:Y:S01]  /*4e10*/  FMUL.FTZ R11, R139, R180 ;  /* 0x000000b48b0b7220 */ /* 0x000fe20000410000 */
[----:B------:R1:W0:Y:S04]  /*4e20*/  SHFL.DOWN PT, R8, R223, 0x4, 0x1f ;  /* 0x08801f00df087f89 */ /* 0x00022800000e0000 */
[----:B----4-:R1:W4:Y:S01]  /*4e30*/  SHFL.DOWN PT, R10, R221, 0x4, 0x1f ;  /* 0x08801f00dd0a7f89 */ /* 0x01032200000e0000 */
[----:B------:R-:W-:Y:S05]  /*4e40*/  @P0 BRA `(.L_x_12512) ;  /* 0x00000000002c0947 */ /* 0x000fea0003800000 */
[C---:B---3--:R-:W-:Y:S01]  /*4e50*/  FMUL.FTZ R9, R227.reuse, R164 ;  /* 0x000000a4e3097220 */ /* 0x048fe20000410000 */
[C---:B----4-:R-:W-:Y:S01]  /*4e60*/  FMUL.FTZ R179, R227.reuse, R10 ;  /* 0x0000000ae3b37220 */ /* 0x050fe20000410000 */
[C---:B0-----:R-:W-:Y:S01]  /*4e70*/  FMUL.FTZ R205, R227.reuse, R8 ;  /* 0x00000008e3cd7220 */ /* 0x041fe20000410000 */
        /* <DEDUP_REMOVED lines=8> */
.L_x_12512:
[----:B------:R-:W-:Y:S05]  /*4f00*/  BSYNC B0 ;  /* 0x0000000000007941 */ /* 0x000fea0003800000 */
.L_x_12511:
[----:B------:R-:W-:Y:S01]  /*4f10*/  ISETP.GT.U32.AND P0, PT, R224, 0x17, PT ;  /* 0x00000017e000780c */ /* 0x000fe20003f04070 */
[C---:B------:R-:W-:Y:S01]  /*4f20*/  FFMA.FTZ R9, R151.reuse, R180, -R2 ;  /* 0x000000b497097223 */ /* 0x040fe20000010802 */
[----:B------:R-:W-:Y:S01]  /*4f30*/  FFMA.FTZ R11, R151, R162, R11 ;  /* 0x000000a2970b7223 */ /* 0x000fe2000001000b */
[----:B---3--:R3:W1:Y:S01]  /*4f40*/  SHFL.DOWN PT, R164, R228, 0x8, 0x1f ;  /* 0x09001f00e4a47f89 */ /* 0x00866200000e0000 */
[----:B------:R-:W-:Y:S01]  /*4f50*/  BSSY B0, `(.L_x_12513) ;  /* 0x0000015000007945 */ /* 0x000fe20003800000 */
[----:B------:R-:W-:Y:S01]  /*4f60*/  FFMA.FTZ R182, R48, R115, R9 ;  /* 0x0000007330b67223 */ /* 0x000fe20000010009 */
[----:B0-----:R-:W-:Y:S01]  /*4f70*/  FADD.FTZ R160, RZ, R11 ;  /* 0x0000000bffa07221 */ /* 0x001fe20000010000 */
[----:B------:R3:W0:Y:S01]  /*4f80*/  SHFL.DOWN PT, R172, R227, 0x8, 0x1f ;  /* 0x09001f00e3ac7f89 */ /* 0x00062200000e0000 */
[----:B------:R-:W-:Y:S01]  /*4f90*/  ISETP.GT.U32.AND P1, PT, R224, 0xf, PT ;  /* 0x0000000fe000780c */ /* 0x000fe20003f24070 */
[C---:B------:R-:W-:Y:S01]  /*4fa0*/  FMUL.FTZ R9, R137.reuse, R182 ;  /* 0x000000b689097220 */ /* 0x040fe20000410000 */
[----:B------:R-:W-:Y:S01]  /*4fb0*/  FMUL.FTZ R2, R137, R160 ;  /* 0x000000a089027220 */ /* 0x000fe20000410000 */
[----:B------:R3:W0:Y:S04]  /*4fc0*/  SHFL.DOWN PT, R8, R223, 0x8, 0x1f ;  /* 0x09001f00df087f89 */ /* 0x00062800000e0000 */
[----:B----4-:R3:W4:Y:S01]  /*4fd0*/  SHFL.DOWN PT, R10, R221, 0x8, 0x1f ;  /* 0x09001f00dd0a7f89 */ /* 0x01072200000e0000 */
[----:B------:R-:W-:Y:S05]  /*4fe0*/  @P0 BRA `(.L_x_12514) ;  /* 0x00000000002c0947 */ /* 0x000fea0003800000 */
[C---:B0-----:R-:W-:Y:S01]  /*4ff0*/  FMUL.FTZ R11, R227.reuse, R172 ;  /* 0x000000ace30b7220 */ /* 0x041fe20000410000 */
[C---:B----4-:R-:W-:Y:S01]  /*5000*/  FMUL.FTZ R179, R227.reuse, R10 ;  /* 0x0000000ae3b37220 */ /* 0x050fe20000410000 */
[C---:B------:R-:W-:Y:S01]  /*5010*/  FMUL.FTZ R205, R227.reuse, R8 ;  /* 0x00000008e3cd7220 */ /* 0x040fe20000410000 */
[-C--:B-123--:R-:W-:Y:S01]  /*5020*/  FMUL.FTZ R227, R227, R164.reuse ;  /* 0x000000a4e3e37220 */ /* 0x08efe20000410000 */
[C---:B------:R-:W-:Y:S01]  /*5030*/  FFMA.FTZ R11, R228.reuse, R164, -R11 ;  /* 0x000000a4e40b7223 */ /* 0x040fe2000001080b */
[C---:B------:R-:W-:Y:S01]  /*5040*/  FFMA.FTZ R8, R228.reuse, R8, -R179 ;  /* 0x00000008e4087223 */ /* 0x040fe200000108b3 */
[C---:B------:R-:W-:Y:S01]  /*5050*/  FFMA.FTZ R10, R228.reuse, R10, R205 ;  /* 0x0000000ae40a7223 */ /* 0x040fe200000100cd */
[----:B------:R-:W-:Y:S02]  /*5060*/  FFMA.FTZ R227, R228, R172, R227 ;  /* 0x000000ace4e37223 */ /* 0x000fe400000100e3 */
[----:B------:R-:W-:Y:S01]  /*5070*/  FADD.FTZ R223, R223, R8 ;  /* 0x00000008dfdf7221 */ /* 0x000fe20000010000 */
[----:B------:R-:W-:Y:S01]  /*5080*/  FADD.FTZ R221, R221, R10 ;  /* 0x0000000adddd7221 */ /* 0x000fe20000010000 */
[----:B------:R-:W-:-:S07]  /*5090*/  MOV R228, R11 ;  /* 0x0000000b00e47202 */ /* 0x000fce0000000f00 */
.L_x_12514:
[----:B------:R-:W-:Y:S05]  /*50a0*/  BSYNC B0 ;  /* 0x0000000000007941 */ /* 0x000fea0003800000 */
.L_x_12513:
[----:B-1----:R1:W1:Y:S01]  /*50b0*/  SHFL.DOWN PT, R164, R228, 0x10, 0x1f ;  /* 0x0a001f00e4a47f89 */ /* 0x00226200000e0000 */
[----:B------:R-:W-:Y:S01]  /*50c0*/  BSSY B0, `(.L_x_12515) ;  /* 0x0000012000007945 */ /* 0x000fe20003800000 */
[C---:B------:R-:W-:Y:S01]  /*50d0*/  FFMA.FTZ R2, R141.reuse, R182, -R2 ;  /* 0x000000b68d027223 */ /* 0x040fe20000010802 */
[----:B------:R-:W-:Y:S01]  /*50e0*/  FFMA.FTZ R9, R141, R160, R9 ;  /* 0x000000a08d097223 */ /* 0x000fe20000010009 */
[----:B0-----:R0:W0:Y:S04]  /*50f0*/  SHFL.DOWN PT, R172, R227, 0x10, 0x1f ;  /* 0x0a001f00e3ac7f89 */ /* 0x00102800000e0000 */
[----:B------:R0:W0:Y:S04]  /*5100*/  SHFL.DOWN PT, R8, R223, 0x10, 0x1f ;  /* 0x0a001f00df087f89 */ /* 0x00002800000e0000 */
[----:B----4-:R4:W0:Y:S01]  /*5110*/  SHFL.DOWN PT, R10, R221, 0x10, 0x1f ;  /* 0x0a001f00dd0a7f89 */ /* 0x01082200000e0000 */
[----:B------:R-:W-:Y:S05]  /*5120*/  @P1 BRA `(.L_x_12516) ;  /* 0x00000000002c1947 */ /* 0x000fea0003800000 */
[C---:B0-----:R-:W-:Y:S01]  /*5130*/  FMUL.FTZ R11, R227.reuse, R172 ;  /* 0x000000ace30b7220 */ /* 0x041fe20000410000 */
[C---:B------:R-:W-:Y:S01]  /*5140*/  FMUL.FTZ R179, R227.reuse, R10 ;  /* 0x0000000ae3b37220 */ /* 0x040fe20000410000 */
[C---:B------:R-:W-:Y:S01]  /*5150*/  FMUL.FTZ R205, R227.reuse, R8 ;  /* 0x00000008e3cd7220 */ /* 0x040fe20000410000 */
[-C--:B-123--:R-:W-:Y:S01]  /*5160*/  FMUL.FTZ R227, R227, R164.reuse ;  /* 0x000000a4e3e37220 */ /* 0x08efe20000410000 */
[C---:B------:R-:W-:Y:S01]  /*5170*/  FFMA.FTZ R11, R228.reuse, R164, -R11 ;  /* 0x000000a4e40b7223 */ /* 0x040fe2000001080b */
[C---:B------:R-:W-:Y:S01]  /*5180*/  FFMA.FTZ R8, R228.reuse, R8, -R179 ;  /* 0x00000008e4087223 */ /* 0x040fe200000108b3 */
[C---:B------:R-:W-:Y:S01]  /*5190*/  FFMA.FTZ R10, R228.reuse, R10, R205 ;  /* 0x0000000ae40a7223 */ /* 0x040fe200000100cd */
[----:B------:R-:W-:Y:S02]  /*51a0*/  FFMA.FTZ R227, R228, R172, R227 ;  /* 0x000000ace4e37223 */ /* 0x000fe400000100e3 */
[----:B------:R-:W-:Y:S01]  /*51b0*/  FADD.FTZ R223, R223, R8 ;  /* 0x00000008dfdf7221 */ /* 0x000fe20000010000 */
[----:B----4-:R-:W-:Y:S01]  /*51c0*/  FADD.FTZ R221, R221, R10 ;  /* 0x0000000adddd7221 */ /* 0x010fe20000010000 */
[----:B------:R-:W-:-:S07]  /*51d0*/  MOV R228, R11 ;  /* 0x0000000b00e47202 */ /* 0x000fce0000000f00 */
.L_x_12516:
[----:B------:R-:W-:Y:S05]  /*51e0*/  BSYNC B0 ;  /* 0x0000000000007941 */ /* 0x000fea0003800000 */
.L_x_12515:
[----:B0-----:R-:W-:Y:S01]  /*51f0*/  FADD.FTZ R10, RZ, R9 ;  /* 0x00000009ff0a7221 */ /* 0x001fe20000010000 */
[----:B------:R-:W-:Y:S01]  /*5200*/  FFMA.FTZ R184, R49, R116, R2 ;  /* 0x0000007431b87223 */ /* 0x000fe20000010002 */
[----:B------:R-:W-:Y:S01]  /*5210*/  SHFL.DOWN PT, R190, R227, 0x1, 0x1f ;  /* 0x08201f00e3be7f89 */ /* 0x000fe200000e0000 */
[C---:B------:R-:W-:Y:S01]  /*5220*/  ISETP.GT.AND P0, PT, R28.reuse, 0x1e, PT ;  /* 0x0000001e1c00780c */ /* 0x040fe20003f04270 */
[C---:B------:R-:W-:Y:S01]  /*5230*/  FMUL.FTZ R2, R145.reuse, R10 ;  /* 0x0000000a91027220 */ /* 0x040fe20000410000 */
[-C--:B------:R-:W-:Y:S01]  /*5240*/  FMUL.FTZ R11, R145, R184.reuse ;  /* 0x000000b8910b7220 */ /* 0x080fe20000410000 */
[----:B------:R-:W0:Y:S01]  /*5250*/  SHFL.IDX PT, R206, R7, RZ, 0x1f ;  /* 0x00001fff07ce7589 */ /* 0x000e2200000e0000 */
[----:B------:R-:W-:Y:S01]  /*5260*/  ISETP.NE.AND P1, PT, R28, RZ, PT ;  /* 0x000000ff1c00720c */ /* 0x000fe20003f25270 */
[C---:B------:R-:W-:Y:S01]  /*5270*/  FFMA.FTZ R9, R135.reuse, R184, -R2 ;  /* 0x000000b887097223 */ /* 0x040fe20000010802 */
[----:B------:R-:W-:Y:S01]  /*5280*/  FFMA.FTZ R11, R135, R10, R11 ;  /* 0x0000000a870b7223 */ /* 0x000fe2000001000b */
[----:B------:R-:W5:Y:S01]  /*5290*/  SHFL.IDX PT, R205, R6, RZ, 0x1f ;  /* 0x00001fff06cd7589 */ /* 0x000f6200000e0000 */
[----:B------:R-:W-:Y:S01]  /*52a0*/  BSSY B0, `(.L_x_12517) ;  /* 0x000023a000007945 */ /* 0x000fe20003800000 */
[----:B------:R-:W-:Y:S01]  /*52b0*/  FFMA.FTZ R186, R50, R113, R9 ;  /* 0x0000007132ba7223 */ /* 0x000fe20000010009 */
[----:B-1----:R-:W-:Y:S01]  /*52c0*/  FADD.FTZ R164, RZ, R11 ;  /* 0x0000000bffa47221 */ /* 0x002fe20000010000 */
[----:B------:R-:W1:Y:S02]  /*52d0*/  SHFL.DOWN PT, R179, R228, 0x1, 0x1f ;  /* 0x08201f00e4b37f89 */ /* 0x000e6400000e0000 */
[C---:B------:R-:W-:Y:S01]  /*52e0*/  FMUL.FTZ R2, R147.reuse, R186 ;  /* 0x000000ba93027220 */ /* 0x040fe20000410000 */
[-C--:B------:R-:W-:Y:S01]  /*52f0*/  FMUL.FTZ R9, R147, R164.reuse ;  /* 0x000000a493097220 */ /* 0x080fe20000410000 */
[----:B------:R-:W1:Y:S02]  /*5300*/  SHFL.DOWN PT, R207, R223, 0x1, 0x1f ;  /* 0x08201f00dfcf7f89 */ /* 0x000e6400000e0000 */
[C---:B------:R-:W-:Y:S01]  /*5310*/  FFMA.FTZ R2, R143.reuse, R164, R2 ;  /* 0x000000a48f027223 */ /* 0x040fe20000010002 */
[----:B------:R-:W-:Y:S01]  /*5320*/  FFMA.FTZ R188, R143, R186, -R9 ;  /* 0x000000ba8fbc7223 */ /* 0x000fe20000010809 */
[----:B------:R-:W1:Y:S02]  /*5330*/  SHFL.DOWN PT, R230, R221, 0x1, 0x1f ;  /* 0x08201f00dde67f89 */ /* 0x000e6400000e0000 */
[----:B------:R-:W-:Y:S01]  /*5340*/  FADD.FTZ R8, RZ, R2 ;  /* 0x00000002ff087221 */ /* 0x000fe20000010000 */
[----:B------:R-:W-:Y:S01]  /*5350*/  FFMA.FTZ R188, R51, R114, R188 ;  /* 0x0000007233bc7223 */ /* 0x000fe200000100bc */
[----:B--23--:R-:W-:Y:S02]  /*5360*/  SHFL.IDX PT, R228, R228, RZ, 0x1f ;  /* 0x00001fffe4e47589 */ /* 0x00cfe400000e0000 */
[C---:B------:R-:W-:Y:S01]  /*5370*/  FMUL.FTZ R2, R175.reuse, R8 ;  /* 0x00000008af027220 */ /* 0x040fe20000410000 */
[----:B------:R-:W-:Y:S01]  /*5380*/  FMUL.FTZ R9, R175, R188 ;  /* 0x000000bcaf097220 */ /* 0x000fe20000410000 */
[C---:B0-----:R-:W-:Y:S01]  /*5390*/  @P2 FMUL.FTZ R172, R190.reuse, R206 ;  /* 0x000000cebeac2220 */ /* 0x041fe20000410000 */
[----:B----4-:R-:W-:Y:S01]  /*53a0*/  SHFL.IDX PT, R221, R221, RZ, 0x1f ;  /* 0x00001fffdddd7589 */ /* 0x010fe200000e0000 */
[----:B-----5:R-:W-:-:S03]  /*53b0*/  @P2 FMUL.FTZ R11, R190, R205 ;  /* 0x000000cdbe0b2220 */ /* 0x020fc60000410000 */
[----:B------:R-:W-:Y:S01]  /*53c0*/  SHFL.IDX PT, R223, R223, RZ, 0x1f ;  /* 0x00001fffdfdf7589 */ /* 0x000fe200000e0000 */
[C---:B-1----:R-:W-:Y:S01]  /*53d0*/  @P2 FFMA.FTZ R172, R179.reuse, R205, -R172 ;  /* 0x000000cdb3ac2223 */ /* 0x042fe200000108ac */
[----:B------:R-:W-:Y:S01]  /*53e0*/  @P2 FFMA.FTZ R11, R179, R206, R11 ;  /* 0x000000ceb30b2223 */ /* 0x000fe2000001000b */
[C---:B------:R-:W-:Y:S01]  /*53f0*/  FFMA.FTZ R179, R153.reuse, R188, -R2 ;  /* 0x000000bc99b37223 */ /* 0x040fe20000010802 */
[----:B------:R-:W-:Y:S01]  /*5400*/  FFMA.FTZ R2, R153, R8, R9 ;  /* 0x0000000899027223 */ /* 0x000fe20000010009 */
[----:B------:R-:W-:Y:S02]  /*5410*/  @P2 FADD.FTZ R205, R207, R172 ;  /* 0x000000accfcd2221 */ /* 0x000fe40000010000 */
[----:B------:R-:W-:Y:S01]  /*5420*/  FFMA.FTZ R179, R52, R111, R179 ;  /* 0x0000006f34b37223 */ /* 0x000fe200000100b3 */
[----:B------:R-:W-:Y:S01]  /*5430*/  FADD.FTZ R2, RZ, R2 ;  /* 0x00000002ff027221 */ /* 0x000fe20000010000 */
[----:B------:R-:W-:Y:S01]  /*5440*/  @P2 FADD.FTZ R206, R230, R11 ;  /* 0x0000000be6ce2221 */ /* 0x000fe20000010000 */
[----:B------:R-:W-:Y:S01]  /*5450*/  FMUL.FTZ R9, R205, -R13 ;  /* 0x8000000dcd097220 */ /* 0x000fe20000410000 */
[C---:B------:R-:W-:Y:S01]  /*5460*/  FMUL.FTZ R190, R187.reuse, R179 ;  /* 0x000000b3bbbe7220 */ /* 0x040fe20000410000 */
[----:B------:R-:W-:Y:S01]  /*5470*/  FMUL.FTZ R172, R187, R2 ;  /* 0x00000002bbac7220 */ /* 0x000fe20000410000 */
[C---:B------:R-:W-:Y:S01]  /*5480*/  FMUL.FTZ R230, R206.reuse, -R13 ;  /* 0x8000000dcee67220 */ /* 0x040fe20000410000 */
[-C--:B------:R-:W-:Y:S01]  /*5490*/  FFMA.FTZ R206, R206, R12.reuse, R9 ;  /* 0x0000000ccece7223 */ /* 0x080fe20000010009 */
[----:B------:R-:W-:Y:S01]  /*54a0*/  ISETP.NE.AND P2, PT, R27, RZ, PT ;  /* 0x000000ff1b00720c */ /* 0x000fe20003f45270 */
[----:B------:R-:W-:Y:S01]  /*54b0*/  FFMA.FTZ R172, R183, R179, -R172 ;  /* 0x000000b3b7ac7223 */ /* 0x000fe200000108ac */
[----:B------:R-:W-:Y:S01]  /*54c0*/  FFMA.FTZ R230, R205, R12, -R230 ;  /* 0x0000000ccde67223 */ /* 0x000fe200000108e6 */
[----:B------:R-:W-:Y:S01]  /*54d0*/  FFMA.FTZ R12, R183, R2, R190 ;  /* 0x00000002b70c7223 */ /* 0x000fe200000100be */
[----:B------:R-:W-:Y:S01]  /*54e0*/  FADD.FTZ R11, -R189, R206 ;  /* 0x000000cebd0b7221 */ /* 0x000fe20000010100 */
[----:B------:R-:W-:Y:S01]  /*54f0*/  FFMA.FTZ R190, R53, R112, R172 ;  /* 0x0000007035be7223 */ /* 0x000fe200000100ac */
[----:B------:R-:W-:Y:S01]  /*5500*/  FADD.FTZ R9, R191, R230 ;  /* 0x000000e6bf097221 */ /* 0x000fe20000010000 */
[----:B------:R-:W-:Y:S01]  /*5510*/  FADD.FTZ R12, RZ, R12 ;  /* 0x0000000cff0c7221 */ /* 0x000fe20000010000 */
[C---:B------:R-:W-:Y:S01]  /*5520*/  FMUL.FTZ R189, R178.reuse, -R11 ;  /* 0x8000000bb2bd7220 */ /* 0x040fe20000410000 */
[C---:B------:R-:W-:Y:S01]  /*5530*/  FMUL.FTZ R13, R195.reuse, R190 ;  /* 0x000000bec30d7220 */ /* 0x040fe20000410000 */
[-C--:B------:R-:W-:Y:S01]  /*5540*/  FMUL.FTZ R230, R178, -R9.reuse ;  /* 0x80000009b2e67220 */ /* 0x080fe20000410000 */
[-C--:B------:R-:W-:Y:S01]  /*5550*/  FMUL.FTZ R172, R195, R12.reuse ;  /* 0x0000000cc3ac7220 */ /* 0x080fe20000410000 */
[C---:B------:R-:W-:Y:S01]  /*5560*/  FFMA.FTZ R206, R174.reuse, R9, -R189 ;  /* 0x00000009aece7223 */ /* 0x040fe200000108bd */
[C---:B------:R-:W-:Y:S01]  /*5570*/  FFMA.FTZ R13, R197.reuse, R12, R13 ;  /* 0x0000000cc50d7223 */ /* 0x040fe2000001000d */
[----:B------:R-:W-:Y:S01]  /*5580*/  FFMA.FTZ R191, R174, R11, R230 ;  /* 0x0000000baebf7223 */ /* 0x000fe200000100e6 */
[----:B------:R-:W-:Y:S01]  /*5590*/  FFMA.FTZ R189, R197, R190, -R172 ;  /* 0x000000bec5bd7223 */ /* 0x000fe200000108ac */
[----:B------:R-:W-:Y:S01]  /*55a0*/  FADD.FTZ R169, R169, R206 ;  /* 0x000000cea9a97221 */ /* 0x000fe20000010000 */
[----:B------:R-:W-:Y:S01]  /*55b0*/  FADD.FTZ R172, RZ, R13 ;  /* 0x0000000dffac7221 */ /* 0x000fe20000010000 */
[----:B------:R-:W-:Y:S01]  /*55c0*/  FADD.FTZ R170, -R170, R191 ;  /* 0x000000bfaaaa7221 */ /* 0x000fe20000010100 */
[----:B------:R-:W-:Y:S01]  /*55d0*/  FFMA.FTZ R189, R54, R109, R189 ;  /* 0x0000006d36bd7223 */ /* 0x000fe200000100bd */
        /* <DEDUP_REMOVED lines=8> */
[----:B------:R-:W-:-:S02]  /*5660*/  FADD.FTZ R191, -R193, R232 ;  /* 0x000000e8c1bf7221 */ /* 0x000fc40000010100 */
[----:B------:R-:W-:Y:S01]  /*5670*/  FADD.FTZ R13, R200, R207 ;  /* 0x000000cfc80d7221 */ /* 0x000fe20000010000 */
[----:B------:R-:W-:Y:S01]  /*5680*/  FADD.FTZ R193, RZ, R205 ;  /* 0x000000cdffc17221 */ /* 0x000fe20000010000 */
[----:B------:R-:W-:Y:S01]  /*5690*/  FFMA.FTZ R200, R55, R110, R206 ;  /* 0x0000006e37c87223 */ /* 0x000fe200000100ce */
[C---:B------:R-:W-:Y:S01]  /*56a0*/  FMUL.FTZ R205, R210.reuse, -R191 ;  /* 0x800000bfd2cd7220 */ /* 0x040fe20000410000 */
[----:B------:R-:W-:Y:S01]  /*56b0*/  FMUL.FTZ R234, R210, -R13 ;  /* 0x8000000dd2ea7220 */ /* 0x000fe20000410000 */
[C---:B------:R-:W-:Y:S01]  /*56c0*/  FMUL.FTZ R206, R209.reuse, R193 ;  /* 0x000000c1d1ce7220 */ /* 0x040fe20000410000 */
[-C--:B------:R-:W-:Y:S01]  /*56d0*/  FMUL.FTZ R230, R209, R200.reuse ;  /* 0x000000c8d1e67220 */ /* 0x080fe20000410000 */
[C---:B------:R-:W-:Y:S01]  /*56e0*/  FFMA.FTZ R232, R212.reuse, R13, -R205 ;  /* 0x0000000dd4e87223 */ /* 0x040fe200000108cd */
[----:B------:R-:W-:Y:S01]  /*56f0*/  FFMA.FTZ R207, R212, R191, R234 ;  /* 0x000000bfd4cf7223 */ /* 0x000fe200000100ea */
[C---:B------:R-:W-:Y:S01]  /*5700*/  FFMA.FTZ R205, R211.reuse, R200, -R206 ;  /* 0x000000c8d3cd7223 */ /* 0x040fe200000108ce */
[----:B------:R-:W-:Y:S01]  /*5710*/  FFMA.FTZ R206, R211, R193, R230 ;  /* 0x000000c1d3ce7223 */ /* 0x000fe200000100e6 */
[----:B------:R-:W-:Y:S01]  /*5720*/  FADD.FTZ R201, R201, R232 ;  /* 0x000000e8c9c97221 */ /* 0x000fe20000010000 */
[----:B------:R-:W-:Y:S01]  /*5730*/  FADD.FTZ R204, -R204, R207 ;  /* 0x000000cfcccc7221 */ /* 0x000fe20000010100 */
[----:B------:R-:W-:Y:S01]  /*5740*/  FFMA.FTZ R205, R56, R107, R205 ;  /* 0x0000006b38cd7223 */ /* 0x000fe200000100cd */
[----:B------:R-:W-:Y:S01]  /*5750*/  FADD.FTZ R206, RZ, R206 ;  /* 0x000000ceffce7221 */ /* 0x000fe20000010000 */
[C---:B------:R-:W-:Y:S01]  /*5760*/  FMUL.FTZ R234, R218.reuse, -R201 ;  /* 0x800000c9daea7220 */ /* 0x040fe20000410000 */
[----:B------:R-:W-:Y:S01]  /*5770*/  FMUL.FTZ R232, R218, -R204 ;  /* 0x800000ccdae87220 */ /* 0x000fe20000410000 */
[C---:B------:R-:W-:Y:S01]  /*5780*/  FMUL.FTZ R207, R220.reuse, R205 ;  /* 0x000000cddccf7220 */ /* 0x040fe20000410000 */
[----:B------:R-:W-:Y:S01]  /*5790*/  FMUL.FTZ R230, R220, R206 ;  /* 0x000000cedce67220 */ /* 0x000fe20000410000 */
[C---:B------:R-:W-:Y:S01]  /*57a0*/  FFMA.FTZ R229, R219.reuse, R204, R234 ;  /* 0x000000ccdbe57223 */ /* 0x040fe200000100ea */
[----:B------:R-:W-:Y:S01]  /*57b0*/  FFMA.FTZ R232, R219, R201, -R232 ;  /* 0x000000c9dbe87223 */ /* 0x000fe200000108e8 */
[C---:B------:R-:W-:Y:S01]  /*57c0*/  FFMA.FTZ R217, R222.reuse, R206, R207 ;  /* 0x000000ceded97223 */ /* 0x040fe200000100cf */
[----:B------:R-:W-:Y:S01]  /*57d0*/  FFMA.FTZ R230, R222, R205, -R230 ;  /* 0x000000cddee67223 */ /* 0x000fe200000108e6 */
[----:B------:R-:W-:Y:S01]  /*57e0*/  FADD.FTZ R207, -R216, R229 ;  /* 0x000000e5d8cf7221 */ /* 0x000fe20000010100 */
        /* <DEDUP_REMOVED lines=13> */
[----:B------:R0:W1:Y:S01]  /*58c0*/  SHFL.IDX PT, R222, R227, RZ, 0x1f ;  /* 0x00001fffe3de7589 */ /* 0x00006200000e0000 */
[----:B------:R-:W-:Y:S01]  /*58d0*/  FADD.FTZ R225, RZ, R219 ;  /* 0x000000dbffe17221 */ /* 0x000fe20000010000 */
[----:B------:R-:W-:Y:S01]  /*58e0*/  FFMA.FTZ R219, R58, R105, R229 ;  /* 0x000000693adb7223 */ /* 0x000fe200000100e5 */
[C---:B------:R-:W-:Y:S01]  /*58f0*/  FMUL.FTZ R229, R209.reuse, -R218 ;  /* 0x800000dad1e57220 */ /* 0x040fe20000410000 */
[-C--:B------:R-:W-:Y:S01]  /*5900*/  FMUL.FTZ R230, R209, -R220.reuse ;  /* 0x800000dcd1e67220 */ /* 0x080fe20000410000 */
[C---:B------:R-:W-:Y:S01]  /*5910*/  FMUL.FTZ R226, R210.reuse, R225 ;  /* 0x000000e1d2e27220 */ /* 0x040fe20000410000 */
[-C--:B------:R-:W-:Y:S01]  /*5920*/  FMUL.FTZ R209, R210, R219.reuse ;  /* 0x000000dbd2d17220 */ /* 0x080fe20000410000 */
[C---:B------:R-:W-:Y:S01]  /*5930*/  FFMA.FTZ R229, R211.reuse, R220, R229 ;  /* 0x000000dcd3e57223 */ /* 0x040fe200000100e5 */
[----:B------:R-:W-:Y:S01]  /*5940*/  FFMA.FTZ R230, R211, R218, -R230 ;  /* 0x000000dad3e67223 */ /* 0x000fe200000108e6 */
[C---:B------:R-:W-:Y:S01]  /*5950*/  FFMA.FTZ R226, R212.reuse, R219, -R226 ;  /* 0x000000dbd4e27223 */ /* 0x040fe200000108e2 */
[----:B------:R-:W-:Y:S01]  /*5960*/  FFMA.FTZ R211, R212, R225, R209 ;  /* 0x000000e1d4d37223 */ /* 0x000fe200000100d1 */
[----:B------:R-:W-:Y:S01]  /*5970*/  FADD.FTZ R209, -R214, R229 ;  /* 0x000000e5d6d17221 */ /* 0x000fe20000010100 */
[----:B------:R-:W-:Y:S01]  /*5980*/  FADD.FTZ R213, R213, R230 ;  /* 0x000000e6d5d57221 */ /* 0x000fe20000010000 */
[----:B0-----:R-:W-:Y:S01]  /*5990*/  FFMA.FTZ R227, R59, R106, R226 ;  /* 0x0000006a3be37223 */ /* 0x001fe200000100e2 */
[----:B------:R-:W-:Y:S01]  /*59a0*/  FADD.FTZ R211, RZ, R211 ;  /* 0x000000d3ffd37221 */ /* 0x000fe20000010000 */
[C---:B------:R-:W-:Y:S01]  /*59b0*/  FMUL.FTZ R231, R196.reuse, -R209 ;  /* 0x800000d1c4e77220 */ /* 0x040fe20000410000 */
[----:B------:R-:W-:Y:S01]  /*59c0*/  FMUL.FTZ R196, R196, -R213 ;  /* 0x800000d5c4c47220 */ /* 0x000fe20000410000 */
        /* <DEDUP_REMOVED lines=9> */
[----:B-1----:R-:W-:-:S02]  /*5a60*/  FMUL.FTZ R194, R222, R6 ;  /* 0x00000006dec27220 */ /* 0x002fc40000410000 */
[C---:B------:R-:W-:Y:S01]  /*5a70*/  FMUL.FTZ R198, R195.reuse, -R208 ;  /* 0x800000d0c3c67220 */ /* 0x040fe20000410000 */
[-C--:B------:R-:W-:Y:S01]  /*5a80*/  FMUL.FTZ R203, R195, -R192.reuse ;  /* 0x800000c0c3cb7220 */ /* 0x080fe20000410000 */
[-C--:B------:R-:W-:Y:S01]  /*5a90*/  FFMA.FTZ R210, R228, R7.reuse, R194 ;  /* 0x00000007e4d27223 */ /* 0x080fe200000100c2 */
[C---:B------:R-:W-:Y:S01]  /*5aa0*/  FMUL.FTZ R195, R222.reuse, R7 ;  /* 0x00000007dec37220 */ /* 0x040fe20000410000 */
[C---:B------:R-:W-:Y:S01]  /*5ab0*/  FFMA.FTZ R231, R197.reuse, R192, R198 ;  /* 0x000000c0c5e77223 */ /* 0x040fe200000100c6 */
[----:B------:R-:W-:Y:S01]  /*5ac0*/  FFMA.FTZ R198, R197, R208, -R203 ;  /* 0x000000d0c5c67223 */ /* 0x000fe200000108cb */
[CC--:B------:R-:W-:Y:S01]  /*5ad0*/  FMUL.FTZ R7, R222.reuse, R5.reuse ;  /* 0x00000005de077220 */ /* 0x0c0fe20000410000 */
[-C--:B------:R-:W-:Y:S01]  /*5ae0*/  FMUL.FTZ R222, R222, R4.reuse ;  /* 0x00000004dede7220 */ /* 0x080fe20000410000 */
[----:B------:R-:W-:Y:S01]  /*5af0*/  FADD.FTZ R202, -R202, R231 ;  /* 0x000000e7caca7221 */ /* 0x000fe20000010100 */
[----:B------:R-:W-:Y:S01]  /*5b00*/  FADD.FTZ R194, R199, R198 ;  /* 0x000000c6c7c27221 */ /* 0x000fe20000010000 */
[C---:B------:R-:W-:Y:S01]  /*5b10*/  FFMA.FTZ R4, R228.reuse, R4, -R7 ;  /* 0x00000004e4047223 */ /* 0x040fe20000010807 */
[----:B------:R-:W-:Y:S01]  /*5b20*/  FADD.FTZ R7, R221, R210 ;  /* 0x000000d2dd077221 */ /* 0x000fe20000010000 */
[C---:B------:R-:W-:Y:S01]  /*5b30*/  FMUL.FTZ R198, R187.reuse, -R202 ;  /* 0x800000cabbc67220 */ /* 0x040fe20000410000 */
[----:B------:R-:W-:Y:S01]  /*5b40*/  FMUL.FTZ R187, R187, -R194 ;  /* 0x800000c2bbbb7220 */ /* 0x000fe20000410000 */
[C---:B------:R-:W-:Y:S01]  /*5b50*/  FFMA.FTZ R6, R228.reuse, R6, -R195 ;  /* 0x00000006e4067223 */ /* 0x040fe200000108c3 */
[----:B------:R-:W-:Y:S01]  /*5b60*/  FFMA.FTZ R5, R228, R5, R222 ;  /* 0x00000005e4057223 */ /* 0x000fe200000100de */
[C---:B------:R-:W-:Y:S01]  /*5b70*/  FFMA.FTZ R198, R183.reuse, R194, -R198 ;  /* 0x000000c2b7c67223 */ /* 0x040fe200000108c6 */
[----:B------:R-:W-:Y:S01]  /*5b80*/  FFMA.FTZ R212, R183, R202, R187 ;  /* 0x000000cab7d47223 */ /* 0x000fe200000100bb */
[----:B------:R-:W-:Y:S01]  /*5b90*/  FADD.FTZ R183, RZ, R196 ;  /* 0x000000c4ffb77221 */ /* 0x000fe20000010000 */
[----:B------:R-:W-:Y:S01]  /*5ba0*/  FADD.FTZ R6, R223, R6 ;  /* 0x00000006df067221 */ /* 0x000fe20000010000 */
[----:B------:R-:W-:Y:S01]  /*5bb0*/  FADD.FTZ R196, R185, R198 ;  /* 0x000000c6b9c47221 */ /* 0x000fe20000010000 */
[----:B------:R-:W-:Y:S01]  /*5bc0*/  FADD.FTZ R198, -R181, R212 ;  /* 0x000000d4b5c67221 */ /* 0x000fe20000010100 */
[----:B------:R-:W-:Y:S01]  /*5bd0*/  FFMA.FTZ R181, R60, R103, R229 ;  /* 0x000000673cb57223 */ /* 0x000fe200000100e5 */
[C---:B------:R-:W-:Y:S01]  /*5be0*/  FMUL.FTZ R185, R178.reuse, R183 ;  /* 0x000000b7b2b97220 */ /* 0x040fe20000410000 */
[C---:B------:R-:W-:Y:S01]  /*5bf0*/  FMUL.FTZ R210, R175.reuse, -R196 ;  /* 0x800000c4afd27220 */ /* 0x040fe20000410000 */
[-C--:B------:R-:W-:Y:S01]  /*5c00*/  FMUL.FTZ R175, R175, -R198.reuse ;  /* 0x800000c6afaf7220 */ /* 0x080fe20000410000 */
[-C--:B------:R-:W-:Y:S01]  /*5c10*/  FMUL.FTZ R212, R178, R181.reuse ;  /* 0x000000b5b2d47220 */ /* 0x080fe20000410000 */
[----:B------:R-:W-:Y:S01]  /*5c20*/  FFMA.FTZ R178, R174, R181, -R185 ;  /* 0x000000b5aeb27223 */ /* 0x000fe200000108b9 */
[C---:B------:R-:W-:Y:S01]  /*5c30*/  FFMA.FTZ R185, R153.reuse, R198, R210 ;  /* 0x000000c699b97223 */ /* 0x040fe200000100d2 */
[----:B------:R-:W-:Y:S01]  /*5c40*/  FFMA.FTZ R175, R153, R196, -R175 ;  /* 0x000000c499af7223 */ /* 0x000fe200000108af */
[C---:B------:R-:W-:Y:S01]  /*5c50*/  FFMA.FTZ R210, R0.reuse, R177, RZ ;  /* 0x000000b100d27223 */ /* 0x040fe200000100ff */
[----:B------:R-:W-:Y:S01]  /*5c60*/  FFMA.FTZ R153, R0, -R3, RZ ;  /* 0x8000000300997223 */ /* 0x000fe200000100ff */
[----:B------:R-:W-:Y:S01]  /*5c70*/  FFMA.FTZ R174, R174, R183, R212 ;  /* 0x000000b7aeae7223 */ /* 0x000fe200000100d4 */
[----:B------:R-:W-:Y:S01]  /*5c80*/  FADD.FTZ R176, -R176, R185 ;  /* 0x000000b9b0b07221 */ /* 0x000fe20000010100 */
[C---:B------:R-:W-:Y:S01]  /*5c90*/  FFMA.FTZ R212, R81.reuse, R180, R210 ;  /* 0x000000b451d47223 */ /* 0x040fe200000100d2 */
[----:B------:R-:W-:Y:S01]  /*5ca0*/  FFMA.FTZ R153, R81, -R162, R153 ;  /* 0x800000a251997223 */ /* 0x000fe20000010099 */
[----:B------:R0:W-:Y:S01]  /*5cb0*/  @!P2 STS.128 [UR31+0x1da0], R4 ;  /* 0x001da004ff00a988 */ /* 0x0001e20008000c1f */
[----:B------:R-:W-:Y:S01]  /*5cc0*/  FADD.FTZ R166, R166, R175 ;  /* 0x000000afa6a67221 */ /* 0x000fe20000010000 */
[----:B------:R-:W-:Y:S01]  /*5cd0*/  FMUL.FTZ R210, R147, -R176 ;  /* 0x800000b093d27220 */ /* 0x000fe20000410000 */
[----:B------:R-:W-:Y:S01]  /*5ce0*/  FFMA.FTZ R153, R83, -R160, R153 ;  /* 0x800000a053997223 */ /* 0x000fe20000010099 */
[----:B------:R-:W-:Y:S01]  /*5cf0*/  FFMA.FTZ R180, R47, -R148, R180 ;  /* 0x800000942fb47223 */ /* 0x000fe200000100b4 */
[-C--:B------:R-:W-:Y:S01]  /*5d00*/  FMUL.FTZ R147, R147, -R166.reuse ;  /* 0x800000a693937220 */ /* 0x080fe20000410000 */
[----:B------:R-:W-:Y:S01]  /*5d10*/  FFMA.FTZ R210, R143, R166, -R210 ;  /* 0x000000a68fd27223 */ /* 0x000fe200000108d2 */
[----:B------:R-:W-:Y:S01]  /*5d20*/  FFMA.FTZ R153, R85, -R10, R153 ;  /* 0x8000000a55997223 */ /* 0x000fe20000010099 */
[----:B------:R-:W-:-:S02]  /*5d30*/  FFMA.FTZ R178, R61, R104, R178 ;  /* 0x000000683db27223 */ /* 0x000fc400000100b2 */
[----:B------:R-:W-:Y:S01]  /*5d40*/  FADD.FTZ R210, R165, R210 ;  /* 0x000000d2a5d27221 */ /* 0x000fe20000010000 */
[----:B------:R-:W-:Y:S01]  /*5d50*/  FFMA.FTZ R153, R87, -R164, R153 ;  /* 0x800000a457997223 */ /* 0x000fe20000010099 */
[----:B0-----:R-:W-:Y:S01]  /*5d60*/  FFMA.FTZ R4, R83, R182, R212 ;  /* 0x000000b653047223 */ /* 0x001fe200000100d4 */
[----:B------:R-:W-:Y:S02]  /*5d70*/  FFMA.FTZ R212, R143, R176, R147 ;  /* 0x000000b08fd47223 */ /* 0x000fe40000010093 */
[----:B------:R-:W-:Y:S01]  /*5d80*/  FFMA.FTZ R153, R89, -R8, R153 ;  /* 0x8000000859997223 */ /* 0x000fe20000010099 */
[----:B------:R-:W-:Y:S01]  /*5d90*/  FFMA.FTZ R182, R48, -R125, R182 ;  /* 0x8000007d30b67223 */ /* 0x000fe200000100b6 */
[----:B------:R-:W-:Y:S01]  /*5da0*/  FFMA.FTZ R4, R85, R184, R4 ;  /* 0x000000b855047223 */ /* 0x000fe20000010004 */
[----:B------:R-:W-:Y:S01]  /*5db0*/  FADD.FTZ R212, -R163, R212 ;  /* 0x000000d4a3d47221 */ /* 0x000fe20000010100 */
[----:B------:R-:W-:Y:S01]  /*5dc0*/  FFMA.FTZ R153, R91, -R2, R153 ;  /* 0x800000025b997223 */ /* 0x000fe20000010099 */
        /* <DEDUP_REMOVED lines=17> */
[C---:B------:R-:W-:Y:S01]  /*5ee0*/  FFMA.FTZ R5, R95.reuse, R189, R6 ;  /* 0x000000bd5f057223 */ /* 0x040fe20000010006 */
[----:B------:R-:W-:Y:S01]  /*5ef0*/  FFMA.FTZ R6, R95, -R172, R153 ;  /* 0x800000ac5f067223 */ /* 0x000fe20000010099 */
[C---:B------:R-:W-:Y:S01]  /*5f00*/  FFMA.FTZ R4, R141.reuse, R222, -R4 ;  /* 0x000000de8d047223 */ /* 0x040fe20000010804 */
[----:B------:R-:W-:Y:S01]  /*5f10*/  FFMA.FTZ R228, R141, R214, R137 ;  /* 0x000000d68de47223 */ /* 0x000fe20000010089 */
[C---:B------:R-:W-:Y:S01]  /*5f20*/  FFMA.FTZ R230, R96.reuse, R200, R5 ;  /* 0x000000c860e67223 */ /* 0x040fe20000010005 */
[----:B------:R-:W-:Y:S01]  /*5f30*/  FFMA.FTZ R5, R96, -R193, R6 ;  /* 0x800000c160057223 */ /* 0x000fe20000010006 */
[----:B------:R-:W-:Y:S01]  /*5f40*/  FMUL.FTZ R6, R215, UR48 ;  /* 0x00000030d7067c20 */ /* 0x000fe20008410000 */
[----:B------:R-:W-:Y:S01]  /*5f50*/  FADD.FTZ R226, R157, R4 ;  /* 0x000000049de27221 */ /* 0x000fe20000010000 */
[C---:B------:R-:W-:Y:S01]  /*5f60*/  FFMA.FTZ R7, R97.reuse, R205, R230 ;  /* 0x000000cd61077223 */ /* 0x040fe200000100e6 */
[----:B------:R-:W-:Y:S01]  /*5f70*/  FFMA.FTZ R5, R97, -R206, R5 ;  /* 0x800000ce61057223 */ /* 0x000fe20000010005 */
[----:B------:R-:W-:Y:S01]  /*5f80*/  FMUL.FTZ R4, R215, R144 ;  /* 0x00000090d7047220 */ /* 0x000fe20000410000 */
[C---:B------:R-:W-:Y:S01]  /*5f90*/  FFMA.FTZ R144, R207.reuse, UR47, -R6 ;  /* 0x0000002fcf907c23 */ /* 0x040fe20008010806 */
[C---:B------:R-:W-:Y:S01]  /*5fa0*/  FFMA.FTZ R230, R98.reuse, R216, R7 ;  /* 0x000000d862e67223 */ /* 0x040fe20000010007 */
[----:B------:R-:W-:Y:S01]  /*5fb0*/  FMUL.FTZ R6, R207, UR48 ;  /* 0x00000030cf067c20 */ /* 0x000fe20008410000 */
[----:B------:R-:W-:Y:S01]  /*5fc0*/  FADD.FTZ R228, -R155, R228 ;  /* 0x000000e49be47221 */ /* 0x000fe20000010100 */
[----:B------:R-:W-:Y:S01]  /*5fd0*/  FFMA.FTZ R216, R98, -R217, R5 ;  /* 0x800000d962d87223 */ /* 0x000fe20000010005 */
[C---:B------:R-:W-:Y:S01]  /*5fe0*/  FMUL.FTZ R5, R217.reuse, R232 ;  /* 0x000000e8d9057220 */ /* 0x040fe20000410000 */
[C---:B------:R-:W-:Y:S01]  /*5ff0*/  FMUL.FTZ R234, R217.reuse, R4 ;  /* 0x00000004d9ea7220 */ /* 0x040fe20000410000 */
[----:B------:R-:W-:Y:S01]  /*6000*/  FMUL.FTZ R144, R217, R144 ;  /* 0x00000090d9907220 */ /* 0x000fe20000410000 */
[----:B------:R-:W-:Y:S01]  /*6010*/  FFMA.FTZ R7, R215, UR47, R6 ;  /* 0x0000002fd7077c23 */ /* 0x000fe20008010006 */
[C---:B------:R-:W-:Y:S01]  /*6020*/  FADD.FTZ R24, R4.reuse, R24 ;  /* 0x0000001804187221 */ /* 0x040fe20000010000 */
[C---:B------:R-:W-:Y:S01]  /*6030*/  FMUL.FTZ R6, R139.reuse, -R228 ;  /* 0x800000e48b067220 */ /* 0x040fe20000410000 */
[-C--:B------:R-:W-:Y:S01]  /*6040*/  FFMA.FTZ R4, R4, R135.reuse, R5 ;  /* 0x0000008704047223 */ /* 0x080fe20000010005 */
[----:B------:R-:W-:Y:S01]  /*6050*/  FMUL.FTZ R139, R139, -R226 ;  /* 0x800000e28b8b7220 */ /* 0x000fe20000410000 */
[----:B------:R-:W-:Y:S01]  /*6060*/  FFMA.FTZ R5, R135, R232, -R234 ;  /* 0x000000e887057223 */ /* 0x000fe200000108ea */
[----:B------:R-:W-:Y:S01]  /*6070*/  FFMA.FTZ R232, R7, R135, R144 ;  /* 0x0000008707e87223 */ /* 0x000fe20000010090 */
[C---:B------:R-:W-:Y:S01]  /*6080*/  FFMA.FTZ R7, R151.reuse, R226, -R6 ;  /* 0x000000e297077223 */ /* 0x040fe20000010806 */
[----:B------:R-:W-:Y:S01]  /*6090*/  FFMA.FTZ R6, R151, R228, R139 ;  /* 0x000000e497067223 */ /* 0x000fe2000001008b */
[----:B------:R-:W-:Y:S01]  /*60a0*/  FMUL.FTZ R144, R204, UR48 ;  /* 0x00000030cc907c20 */ /* 0x000fe20008410000 */
[----:B------:R-:W-:Y:S01]  /*60b0*/  FMUL.FTZ R135, R201, UR48 ;  /* 0x00000030c9877c20 */ /* 0x000fe20008410000 */
[----:B------:R-:W-:Y:S01]  /*60c0*/  FADD.FTZ R168, R168, R7 ;  /* 0x00000007a8a87221 */ /* 0x000fe20000010000 */
[----:B------:R-:W-:Y:S01]  /*60d0*/  FADD.FTZ R167, -R167, R6 ;  /* 0x00000006a7a77221 */ /* 0x000fe20000010100 */
[----:B------:R-:W-:Y:S01]  /*60e0*/  FFMA.FTZ R7, R201, UR47, R144 ;  /* 0x0000002fc9077c23 */ /* 0x000fe20008010090 */
[----:B------:R-:W-:Y:S01]  /*60f0*/  FFMA.FTZ R234, R204, UR47, -R135 ;  /* 0x0000002fccea7c23 */ /* 0x000fe20008010887 */
[----:B------:R-:W-:Y:S01]  /*6100*/  FFMA.FTZ R135, R99, R219, R230 ;  /* 0x000000db63877223 */ /* 0x000fe200000100e6 */
[C---:B------:R-:W-:Y:S01]  /*6110*/  FMUL.FTZ R6, R158.reuse, -R167 ;  /* 0x800000a79e067220 */ /* 0x040fe20000410000 */
[-C--:B------:R-:W-:Y:S01]  /*6120*/  FMUL.FTZ R158, R158, -R168.reuse ;  /* 0x800000a89e9e7220 */ /* 0x080fe20000410000 */
[-C--:B------:R-:W-:Y:S01]  /*6130*/  FFMA.FTZ R141, R58, -R131.reuse, R219 ;  /* 0x800000833a8d7223 */ /* 0x080fe200000100db */
[----:B------:R-:W-:Y:S01]  /*6140*/  FMUL.FTZ R230, R201, R131 ;  /* 0x00000083c9e67220 */ /* 0x000fe20000410000 */
[C---:B------:R-:W-:Y:S01]  /*6150*/  FFMA.FTZ R144, R149.reuse, R168, -R6 ;  /* 0x000000a895907223 */ /* 0x040fe20000010806 */
[----:B------:R-:W-:Y:S01]  /*6160*/  FFMA.FTZ R158, R149, R167, R158 ;  /* 0x000000a7959e7223 */ /* 0x000fe2000001009e */
[----:B------:R-:W-:Y:S01]  /*6170*/  FFMA.FTZ R6, R57, R215, R232 ;  /* 0x000000d739067223 */ /* 0x000fe200000100e8 */
[----:B------:R-:W-:Y:S01]  /*6180*/  FMUL.FTZ R232, R204, R131 ;  /* 0x00000083cce87220 */ /* 0x000fe20000410000 */
[----:B------:R-:W-:Y:S01]  /*6190*/  FADD.FTZ R173, R173, R144 ;  /* 0x00000090adad7221 */ /* 0x000fe20000010000 */
[----:B------:R-:W-:Y:S01]  /*61a0*/  FADD.FTZ R158, -R171, R158 ;  /* 0x0000009eab9e7221 */ /* 0x000fe20000010100 */
[-C--:B------:R-:W-:Y:S01]  /*61b0*/  FFMA.FTZ R144, R46, -R119.reuse, R177 ;  /* 0x800000772e907223 */ /* 0x080fe200000100b1 */
[----:B------:R-:W-:Y:S01]  /*61c0*/  FMUL.FTZ R131, R168, R148 ;  /* 0x00000094a8837220 */ /* 0x000fe20000410000 */
[----:B------:R-:W-:Y:S01]  /*61d0*/  FMUL.FTZ R234, R225, R234 ;  /* 0x000000eae1ea7220 */ /* 0x000fe20000410000 */
[-C--:B------:R-:W-:Y:S01]  /*61e0*/  FMUL.FTZ R143, R158, R119.reuse ;  /* 0x000000779e8f7220 */ /* 0x080fe20000410000 */
[----:B------:R-:W-:Y:S01]  /*61f0*/  FMUL.FTZ R119, R173, R119 ;  /* 0x00000077ad777220 */ /* 0x000fe20000410000 */
[----:B------:R-:W-:Y:S01]  /*6200*/  FFMA.FTZ R137, R99, -R225, R216 ;  /* 0x800000e163897223 */ /* 0x000fe200000100d8 */
[C---:B------:R-:W-:Y:S01]  /*6210*/  FMUL.FTZ R139, R225.reuse, R232 ;  /* 0x000000e8e18b7220 */ /* 0x040fe20000410000 */
[----:B------:R-:W-:Y:S01]  /*6220*/  FMUL.FTZ R216, R225, R230 ;  /* 0x000000e6e1d87220 */ /* 0x000fe20000410000 */
[----:B------:R-:W-:Y:S01]  /*6230*/  FMUL.FTZ R145, R3, R119 ;  /* 0x0000007703917220 */ /* 0x000fe20000410000 */
[----:B------:R-:W-:Y:S01]  /*6240*/  FMUL.FTZ R147, R167, R148 ;  /* 0x00000094a7937220 */ /* 0x000fe20000410000 */
[----:B------:R-:W-:Y:S01]  /*6250*/  FMUL.FTZ R151, R162, R131 ;  /* 0x00000083a2977220 */ /* 0x000fe20000410000 */
[-C--:B------:R-:W-:Y:S01]  /*6260*/  FMUL.FTZ R204, R3, R143.reuse ;  /* 0x0000008f03cc7220 */ /* 0x080fe20000410000 */
[----:B------:R-:W-:Y:S01]  /*6270*/  FFMA.FTZ R145, R144, R143, -R145 ;  /* 0x0000008f90917223 */ /* 0x000fe20000010891 */
[-C--:B------:R-:W-:Y:S01]  /*6280*/  FFMA.FTZ R7, R7, R141.reuse, R234 ;  /* 0x0000008d07077223 */ /* 0x080fe200000100ea */
[----:B------:R-:W-:Y:S01]  /*6290*/  FFMA.FTZ R139, R230, R141, R139 ;  /* 0x0000008de68b7223 */ /* 0x000fe2000001008b */
[----:B------:R-:W-:Y:S01]  /*62a0*/  FMUL.FTZ R143, R218, UR48 ;  /* 0x00000030da8f7c20 */ /* 0x000fe20008410000 */
[----:B------:R-:W-:Y:S01]  /*62b0*/  FFMA.FTZ R141, R141, R232, -R216 ;  /* 0x000000e88d8d7223 */ /* 0x000fe200000108d8 */
[-C--:B------:R-:W-:Y:S01]  /*62c0*/  FFMA.FTZ R216, R180, R147.reuse, -R151 ;  /* 0x00000093b4d87223 */ /* 0x080fe20000010897 */
[----:B------:R-:W-:Y:S01]  /*62d0*/  FMUL.FTZ R148, R162, R147 ;  /* 0x00000093a2947220 */ /* 0x000fe20000410000 */
[-C--:B------:R-:W-:Y:S01]  /*62e0*/  FMUL.FTZ R151, R218, R129.reuse ;  /* 0x00000081da977220 */ /* 0x080fe20000410000 */
[-C--:B------:R-:W-:Y:S01]  /*62f0*/  FFMA.FTZ R205, R56, -R129.reuse, R205 ;  /* 0x8000008138cd7223 */ /* 0x080fe200000100cd */
[C---:B------:R-:W-:Y:S01]  /*6300*/  FMUL.FTZ R157, R220.reuse, R129 ;  /* 0x00000081dc9d7220 */ /* 0x040fe20000410000 */
[----:B------:R-:W-:Y:S01]  /*6310*/  FFMA.FTZ R204, R119, R144, R204 ;  /* 0x0000009077cc7223 */ /* 0x000fe200000100cc */
[----:B------:R-:W-:Y:S01]  /*6320*/  FFMA.FTZ R129, R220, UR47, -R143 ;  /* 0x0000002fdc817c23 */ /* 0x000fe2000801088f */
[----:B------:R-:W-:Y:S01]  /*6330*/  FFMA.FTZ R149, R131, R180, R148 ;  /* 0x000000b483957223 */ /* 0x000fe20000010094 */
[-C--:B------:R-:W-:Y:S01]  /*6340*/  FMUL.FTZ R143, R228, R125.reuse ;  /* 0x0000007de48f7220 */ /* 0x080fe20000410000 */
[----:B------:R-:W-:Y:S01]  /*6350*/  FADD.FTZ R23, R230, R23 ;  /* 0x00000017e6177221 */ /* 0x000fe20000010000 */
[----:B------:R-:W-:Y:S01]  /*6360*/  FADD.FTZ R204, RZ, R204 ;  /* 0x000000ccffcc7221 */ /* 0x000fe20000010000 */
[----:B------:R-:W-:Y:S01]  /*6370*/  FMUL.FTZ R125, R226, R125 ;  /* 0x0000007de27d7220 */ /* 0x000fe20000410000 */
[C---:B------:R-:W-:Y:S01]  /*6380*/  FMUL.FTZ R148, R206.reuse, R129 ;  /* 0x00000081ce947220 */ /* 0x040fe20000410000 */
[----:B------:R-:W-:Y:S01]  /*6390*/  FMUL.FTZ R230, R206, R157 ;  /* 0x0000009dcee67220 */ /* 0x000fe20000410000 */
[----:B------:R-:W-:Y:S01]  /*63a0*/  FADD.FTZ R129, RZ, R145 ;  /* 0x00000091ff817221 */ /* 0x000fe20000010000 */
[----:B------:R-:W-:Y:S01]  /*63b0*/  FADD.FTZ R149, R204, R149 ;  /* 0x00000095cc957221 */ /* 0x000fe20000010000 */
[C---:B------:R-:W-:Y:S01]  /*63c0*/  FMUL.FTZ R147, R160.reuse, R125 ;  /* 0x0000007da0937220 */ /* 0x040fe20000410000 */
[C---:B------:R-:W-:Y:S01]  /*63d0*/  FADD.FTZ R22, R151.reuse, R22 ;  /* 0x0000001697167221 */ /* 0x040fe20000010000 */
[----:B------:R-:W-:Y:S01]  /*63e0*/  FMUL.FTZ R204, R160, R143 ;  /* 0x0000008fa0cc7220 */ /* 0x000fe20000410000 */
[----:B------:R-:W-:Y:S01]  /*63f0*/  FMUL.FTZ R232, R206, R151 ;  /* 0x00000097cee87220 */ /* 0x000fe20000410000 */
[----:B------:R-:W-:Y:S01]  /*6400*/  FFMA.FTZ R145, R151, R205, R230 ;  /* 0x000000cd97917223 */ /* 0x000fe200000100e6 */
[----:B------:R-:W-:Y:S01]  /*6410*/  FADD.FTZ R216, R129, R216 ;  /* 0x000000d881d87221 */ /* 0x000fe20000010000 */
[-C--:B------:R-:W-:Y:S01]  /*6420*/  FMUL.FTZ R151, R214, R146.reuse ;  /* 0x00000092d6977220 */ /* 0x080fe20000410000 */
[----:B------:R-:W-:Y:S01]  /*6430*/  FMUL.FTZ R129, R222, R146 ;  /* 0x00000092de817220 */ /* 0x000fe20000410000 */
[----:B------:R-:W-:Y:S01]  /*6440*/  FFMA.FTZ R147, R182, R143, -R147 ;  /* 0x0000008fb6937223 */ /* 0x000fe20000010893 */
[----:B------:R-:W-:Y:S01]  /*6450*/  FFMA.FTZ R204, R125, R182, R204 ;  /* 0x000000b67dcc7223 */ /* 0x000fe200000100cc */
[----:B------:R-:W-:Y:S01]  /*6460*/  FMUL.FTZ R143, R210, R121 ;  /* 0x00000079d28f7220 */ /* 0x000fe20000410000 */
[C---:B------:R-:W-:Y:S01]  /*6470*/  FMUL.FTZ R146, R10.reuse, R151 ;  /* 0x000000970a927220 */ /* 0x040fe20000410000 */
[----:B------:R-:W-:Y:S01]  /*6480*/  FMUL.FTZ R153, R10, R129 ;  /* 0x000000810a997220 */ /* 0x000fe20000410000 */
[----:B------:R-:W-:Y:S01]  /*6490*/  FMUL.FTZ R121, R212, R121 ;  /* 0x00000079d4797220 */ /* 0x000fe20000410000 */
[----:B------:R-:W-:Y:S01]  /*64a0*/  FADD.FTZ R149, R149, R204 ;  /* 0x000000cc95957221 */ /* 0x000fe20000010000 */
[----:B------:R-:W-:Y:S01]  /*64b0*/  FMUL.FTZ R155, R164, R143 ;  /* 0x0000008fa49b7220 */ /* 0x000fe20000410000 */
[----:B------:R-:W-:Y:S01]  /*64c0*/  FFMA.FTZ R146, R129, R184, R146 ;  /* 0x000000b881927223 */ /* 0x000fe20000010092 */
[----:B------:R-:W-:Y:S01]  /*64d0*/  FFMA.FTZ R204, R184, R151, -R153 ;  /* 0x00000097b8cc7223 */ /* 0x000fe20000010899 */
[-C--:B------:R-:W-:Y:S01]  /*64e0*/  FMUL.FTZ R206, R164, R121.reuse ;  /* 0x00000079a4ce7220 */ /* 0x080fe20000410000 */
[-C--:B------:R-:W-:Y:S01]  /*64f0*/  FMUL.FTZ R151, R176, R150.reuse ;  /* 0x00000096b0977220 */ /* 0x080fe20000410000 */
[----:B------:R-:W-:Y:S01]  /*6500*/  FADD.FTZ R147, R216, R147 ;  /* 0x00000093d8937221 */ /* 0x000fe20000010000 */
[----:B------:R-:W-:Y:S01]  /*6510*/  FFMA.FTZ R216, R186, R121, -R155 ;  /* 0x00000079bad87223 */ /* 0x000fe2000001089b */
[----:B------:R-:W-:Y:S01]  /*6520*/  FADD.FTZ R146, R149, R146 ;  /* 0x0000009295927221 */ /* 0x000fe20000010000 */
[----:B------:R-:W-:Y:S01]  /*6530*/  FMUL.FTZ R121, R166, R150 ;  /* 0x00000096a6797220 */ /* 0x000fe20000410000 */
[----:B------:R-:W-:Y:S01]  /*6540*/  FFMA.FTZ R149, R143, R186, R206 ;  /* 0x000000ba8f957223 */ /* 0x000fe200000100ce */
[----:B------:R-:W-:Y:S01]  /*6550*/  FMUL.FTZ R150, R8, R151 ;  /* 0x0000009708967220 */ /* 0x000fe20000410000 */
[----:B------:R-:W-:Y:S01]  /*6560*/  FADD.FTZ R147, R147, R204 ;  /* 0x000000cc93937221 */ /* 0x000fe20000010000 */
[----:B------:R-:W-:Y:S01]  /*6570*/  FFMA.FTZ R179, R52, -R123, R179 ;  /* 0x8000007b34b37223 */ /* 0x000fe200000100b3 */
[----:B------:R-:W-:Y:S01]  /*6580*/  FADD.FTZ R149, R146, R149 ;  /* 0x0000009592957221 */ /* 0x000fe20000010000 */
[----:B------:R-:W-:Y:S01]  /*6590*/  FFMA.FTZ R150, R121, R188, R150 ;  /* 0x000000bc79967223 */ /* 0x000fe20000010096 */
[----:B------:R-:W-:Y:S01]  /*65a0*/  FMUL.FTZ R153, R8, R121 ;  /* 0x0000007908997220 */ /* 0x000fe20000410000 */
[----:B------:R-:W-:Y:S01]  /*65b0*/  FADD.FTZ R216, R147, R216 ;  /* 0x000000d893d87221 */ /* 0x000fe20000010000 */
[-C--:B------:R-:W-:Y:S01]  /*65c0*/  FMUL.FTZ R147, R194, R152.reuse ;  /* 0x00000098c2937220 */ /* 0x080fe20000410000 */
[----:B------:R-:W-:Y:S01]  /*65d0*/  FADD.FTZ R149, R149, R150 ;  /* 0x0000009695957221 */ /* 0x000fe20000010000 */
[-C--:B------:R-:W-:Y:S01]  /*65e0*/  FMUL.FTZ R150, R198, R123.reuse ;  /* 0x0000007bc6967220 */ /* 0x080fe20000410000 */
[----:B------:R-:W-:Y:S01]  /*65f0*/  FMUL.FTZ R123, R196, R123 ;  /* 0x0000007bc47b7220 */ /* 0x000fe20000410000 */
[----:B------:R-:W-:Y:S01]  /*6600*/  FFMA.FTZ R153, R188, R151, -R153 ;  /* 0x00000097bc997223 */ /* 0x000fe20000010899 */
[----:B------:R-:W-:Y:S01]  /*6610*/  FFMA.FTZ R190, R53, -R152, R190 ;  /* 0x8000009835be7223 */ /* 0x000fe200000100be */
[C---:B------:R-:W-:Y:S01]  /*6620*/  FMUL.FTZ R204, R2.reuse, R150 ;  /* 0x0000009602cc7220 */ /* 0x040fe20000410000 */
[----:B------:R-:W-:Y:S01]  /*6630*/  FMUL.FTZ R206, R2, R123 ;  /* 0x0000007b02ce7220 */ /* 0x000fe20000410000 */
[----:B------:R-:W-:Y:S01]  /*6640*/  FMUL.FTZ R151, R202, R152 ;  /* 0x00000098ca977220 */ /* 0x000fe20000410000 */
[C---:B------:R-:W-:Y:S01]  /*6650*/  FMUL.FTZ R155, R12.reuse, R147 ;  /* 0x000000930c9b7220 */ /* 0x040fe20000410000 */
[----:B------:R-:W-:Y:S01]  /*6660*/  FFMA.FTZ R204, R123, R179, R204 ;  /* 0x000000b37bcc7223 */ /* 0x000fe200000100cc */
[----:B------:R-:W-:Y:S01]  /*6670*/  FFMA.FTZ R206, R179, R150, -R206 ;  /* 0x00000096b3ce7223 */ /* 0x000fe200000108ce */
[-C--:B------:R-:W-:Y:S01]  /*6680*/  FMUL.FTZ R150, R12, R151.reuse ;  /* 0x000000970c967220 */ /* 0x080fe20000410000 */
[----:B------:R-:W-:Y:S01]  /*6690*/  FFMA.FTZ R152, R190, R151, -R155 ;  /* 0x00000097be987223 */ /* 0x000fe2000001089b */
[-C--:B------:R-:W-:Y:S01]  /*66a0*/  FMUL.FTZ R151, R192, R127.reuse ;  /* 0x0000007fc0977220 */ /* 0x080fe20000410000 */
[----:B------:R-:W-:Y:S01]  /*66b0*/  FADD.FTZ R149, R149, R204 ;  /* 0x000000cc95957221 */ /* 0x000fe20000010000 */
[-C--:B------:R-:W-:Y:S01]  /*66c0*/  FFMA.FTZ R189, R54, -R127.reuse, R189 ;  /* 0x8000007f36bd7223 */ /* 0x080fe200000100bd */
[----:B------:R-:W-:Y:S01]  /*66d0*/  FADD.FTZ R153, R216, R153 ;  /* 0x00000099d8997221 */ /* 0x000fe20000010000 */
[----:B------:R-:W-:Y:S01]  /*66e0*/  FMUL.FTZ R127, R208, R127 ;  /* 0x0000007fd07f7220 */ /* 0x000fe20000410000 */
[----:B------:R-:W-:Y:S01]  /*66f0*/  FFMA.FTZ R150, R147, R190, R150 ;  /* 0x000000be93967223 */ /* 0x000fe20000010096 */
[----:B------:R-:W-:Y:S01]  /*6700*/  FMUL.FTZ R204, R172, R151 ;  /* 0x00000097accc7220 */ /* 0x000fe20000410000 */
[----:B------:R-:W-:Y:S01]  /*6710*/  FADD.FTZ R153, R153, R206 ;  /* 0x000000ce99997221 */ /* 0x000fe20000010000 */
[----:B------:R-:W-:Y:S01]  /*6720*/  FADD.FTZ R21, R6, R21 ;  /* 0x0000001506157221 */ /* 0x000fe20000010000 */
[----:B------:R-:W-:Y:S01]  /*6730*/  FADD.FTZ R149, R149, R150 ;  /* 0x0000009695957221 */ /* 0x000fe20000010000 */
[----:B------:R-:W-:Y:S01]  /*6740*/  FFMA.FTZ R204, R127, R189, R204 ;  /* 0x000000bd7fcc7223 */ /* 0x000fe200000100cc */
[----:B------:R-:W-:Y:S01]  /*6750*/  FMUL.FTZ R206, R172, R127 ;  /* 0x0000007facce7220 */ /* 0x000fe20000410000 */
[-C--:B------:R-:W-:Y:S01]  /*6760*/  FMUL.FTZ R6, R213, R142.reuse ;  /* 0x0000008ed5067220 */ /* 0x080fe20000410000 */
[-C--:B------:R-:W-:Y:S01]  /*6770*/  FFMA.FTZ R200, R55, -R142.reuse, R200 ;  /* 0x8000008e37c87223 */ /* 0x080fe200000100c8 */
[----:B------:R-:W-:Y:S01]  /*6780*/  FMUL.FTZ R142, R209, R142 ;  /* 0x0000008ed18e7220 */ /* 0x000fe20000410000 */
[----:B------:R-:W-:Y:S01]  /*6790*/  FADD.FTZ R152, R153, R152 ;  /* 0x0000009899987221 */ /* 0x000fe20000010000 */
[----:B------:R-:W-:Y:S01]  /*67a0*/  FADD.FTZ R149, R149, R204 ;  /* 0x000000cc95957221 */ /* 0x000fe20000010000 */
[----:B------:R-:W-:Y:S01]  /*67b0*/  FFMA.FTZ R151, R189, R151, -R206 ;  /* 0x00000097bd977223 */ /* 0x000fe200000108ce */
[----:B------:R-:W-:Y:S01]  /*67c0*/  FMUL.FTZ R153, R193, R6 ;  /* 0x00000006c1997220 */ /* 0x000fe20000410000 */
[----:B------:R-:W-:Y:S01]  /*67d0*/  FFMA.FTZ R204, R100, R227, R135 ;  /* 0x000000e364cc7223 */ /* 0x000fe20000010087 */
[----:B------:R-:W-:Y:S01]  /*67e0*/  FMUL.FTZ R206, R191, R156 ;  /* 0x0000009cbfce7220 */ /* 0x000fe20000410000 */
[----:B------:R-:W-:Y:S01]  /*67f0*/  FMUL.FTZ R135, R193, R142 ;  /* 0x0000008ec1877220 */ /* 0x000fe20000410000 */
[----:B------:R-:W-:Y:S01]  /*6800*/  FFMA.FTZ R227, R59, -R156, R227 ;  /* 0x8000009c3be37223 */ /* 0x000fe200000100e3 */
[----:B------:R-:W-:Y:S01]  /*6810*/  FFMA.FTZ R150, R200, R142, -R153 ;  /* 0x0000008ec8967223 */ /* 0x000fe20000010899 */
[----:B------:R-:W-:Y:S01]  /*6820*/  FMUL.FTZ R156, R13, R156 ;  /* 0x0000009c0d9c7220 */ /* 0x000fe20000410000 */
[----:B------:R-:W-:Y:S01]  /*6830*/  FMUL.FTZ R153, R211, R206 ;  /* 0x000000ced3997220 */ /* 0x000fe20000410000 */
[----:B------:R-:W-:Y:S01]  /*6840*/  FFMA.FTZ R142, R6, R200, R135 ;  /* 0x000000c8068e7223 */ /* 0x000fe20000010087 */
[----:B------:R-:W-:Y:S01]  /*6850*/  FADD.FTZ R151, R152, R151 ;  /* 0x0000009798977221 */ /* 0x000fe20000010000 */
[----:B------:R-:W-:Y:S01]  /*6860*/  FFMA.FTZ R146, R205, R157, -R232 ;  /* 0x0000009dcd927223 */ /* 0x000fe200000108e8 */
[----:B------:R-:W-:Y:S01]  /*6870*/  FMUL.FTZ R216, R211, R156 ;  /* 0x0000009cd3d87220 */ /* 0x000fe20000410000 */
[C---:B------:R-:W-:Y:S01]  /*6880*/  FADD.FTZ R20, R156.reuse, R20 ;  /* 0x000000149c147221 */ /* 0x040fe20000010000 */
[----:B------:R-:W-:Y:S01]  /*6890*/  FFMA.FTZ R153, R156, R227, R153 ;  /* 0x000000e39c997223 */ /* 0x000fe20000010099 */
[----:B------:R-:W-:Y:S01]  /*68a0*/  FADD.FTZ R142, R149, R142 ;  /* 0x0000008e958e7221 */ /* 0x000fe20000010000 */
[----:B------:R-:W-:Y:S01]  /*68b0*/  FADD.FTZ R151, R151, R150 ;  /* 0x0000009697977221 */ /* 0x000fe20000010000 */
[----:B------:R-:W-:Y:S01]  /*68c0*/  FMUL.FTZ R156, R170, R133 ;  /* 0x00000085aa9c7220 */ /* 0x000fe20000410000 */
[----:B------:R-:W-:Y:S01]  /*68d0*/  FFMA.FTZ R149, R101, R181, R204 ;  /* 0x000000b565957223 */ /* 0x000fe200000100cc */
[-C--:B------:R-:W-:Y:S01]  /*68e0*/  FFMA.FTZ R181, R60, -R133.reuse, R181 ;  /* 0x800000853cb57223 */ /* 0x080fe200000100b5 */
[----:B------:R-:W-:Y:S01]  /*68f0*/  FMUL.FTZ R152, R169, R133 ;  /* 0x00000085a9987220 */ /* 0x000fe20000410000 */
[----:B------:R-:W-:Y:S01]  /*6900*/  FADD.FTZ R145, R142, R145 ;  /* 0x000000918e917221 */ /* 0x000fe20000010000 */
[----:B------:R-:W-:Y:S01]  /*6910*/  FADD.FTZ R146, R151, R146 ;  /* 0x0000009297927221 */ /* 0x000fe20000010000 */
[----:B------:R-:W-:Y:S01]  /*6920*/  FMUL.FTZ R133, R183, R156 ;  /* 0x0000009cb7857220 */ /* 0x000fe20000410000 */
[-C--:B------:R-:W-:Y:S01]  /*6930*/  FMUL.FTZ R150, R11, R154.reuse ;  /* 0x0000009a0b967220 */ /* 0x080fe20000410000 */
[----:B------:R-:W-:Y:S01]  /*6940*/  FADD.FTZ R135, RZ, R174 ;  /* 0x000000aeff877221 */ /* 0x000fe20000010000 */
[----:B------:R-:W-:Y:S01]  /*6950*/  FADD.FTZ R4, R145, R4 ;  /* 0x0000000491047221 */ /* 0x000fe20000010000 */
[----:B------:R-:W-:Y:S01]  /*6960*/  FADD.FTZ R146, R146, R5 ;  /* 0x0000000592927221 */ /* 0x000fe20000010000 */
[----:B------:R-:W-:Y:S01]  /*6970*/  FFMA.FTZ R155, R152, R181, R133 ;  /* 0x000000b5989b7223 */ /* 0x000fe20000010085 */
[----:B------:R-:W-:Y:S01]  /*6980*/  FFMA.FTZ R133, R61, -R154, R178 ;  /* 0x8000009a3d857223 */ /* 0x000fe200000100b2 */
[----:B------:R-:W-:Y:S01]  /*6990*/  FMUL.FTZ R142, R183, R152 ;  /* 0x00000098b78e7220 */ /* 0x000fe20000410000 */
[----:B------:R-:W-:Y:S01]  /*69a0*/  FMUL.FTZ R154, R9, R154 ;  /* 0x0000009a099a7220 */ /* 0x000fe20000410000 */
[----:B------:R-:W-:Y:S01]  /*69b0*/  FMUL.FTZ R5, R135, R150 ;  /* 0x0000009687057220 */ /* 0x000fe20000410000 */
[----:B------:R-:W-:Y:S01]  /*69c0*/  FFMA.FTZ R216, R227, R206, -R216 ;  /* 0x000000cee3d87223 */ /* 0x000fe200000108d8 */
[----:B------:R-:W-:Y:S01]  /*69d0*/  FADD.FTZ R4, R4, R139 ;  /* 0x0000008b04047221 */ /* 0x000fe20000010000 */
[----:B------:R-:W-:Y:S01]  /*69e0*/  FADD.FTZ R141, R146, R141 ;  /* 0x0000008d928d7221 */ /* 0x000fe20000010000 */
[----:B------:R-:W-:Y:S01]  /*69f0*/  FFMA.FTZ R156, R181, R156, -R142 ;  /* 0x0000009cb59c7223 */ /* 0x000fe2000001088e */
[C---:B------:R-:W-:Y:S01]  /*6a00*/  FADD.FTZ R18, R154.reuse, R18 ;  /* 0x000000129a127221 */ /* 0x040fe20000010000 */
[----:B------:R-:W-:Y:S01]  /*6a10*/  FFMA.FTZ R139, R154, R133, R5 ;  /* 0x000000859a8b7223 */ /* 0x000fe20000010005 */
[----:B------:R-:W-:Y:S01]  /*6a20*/  FMUL.FTZ R154, R135, R154 ;  /* 0x0000009a879a7220 */ /* 0x000fe20000410000 */
[----:B------:R-:W-:Y:S01]  /*6a30*/  FFMA.FTZ R142, R100, -R211, R137 ;  /* 0x800000d3648e7223 */ /* 0x000fe20000010089 */
[----:B------:R-:W-:Y:S01]  /*6a40*/  FADD.FTZ R141, R141, R216 ;  /* 0x000000d88d8d7221 */ /* 0x000fe20000010000 */
[----:B------:R-:W-:Y:S01]  /*6a50*/  FADD.FTZ R4, R4, R153 ;  /* 0x0000009904047221 */ /* 0x000fe20000010000 */
[----:B------:R-:W-:Y:S01]  /*6a60*/  FFMA.FTZ R154, R133, R150, -R154 ;  /* 0x00000096859a7223 */ /* 0x000fe2000001089a */
[----:B------:R-:W-:Y:S01]  /*6a70*/  FFMA.FTZ R137, R101, -R183, R142 ;  /* 0x800000b765897223 */ /* 0x000fe2000001008e */
[----:B------:R-:W-:Y:S01]  /*6a80*/  FADD.FTZ R141, R141, R156 ;  /* 0x0000009c8d8d7221 */ /* 0x000fe20000010000 */
[----:B------:R-:W-:Y:S01]  /*6a90*/  FADD.FTZ R4, R4, R155 ;  /* 0x0000009b04047221 */ /* 0x000fe20000010000 */
[C---:B------:R-:W-:Y:S01]  /*6aa0*/  FFMA.FTZ R149, R102.reuse, R178, R149 ;  /* 0x000000b266957223 */ /* 0x040fe20000010095 */
[----:B------:R-:W-:Y:S01]  /*6ab0*/  FFMA.FTZ R137, R102, -R135, R137 ;  /* 0x8000008766897223 */ /* 0x000fe20000010089 */
[----:B------:R-:W-:Y:S01]  /*6ac0*/  FADD.FTZ R141, R141, R154 ;  /* 0x0000009a8d8d7221 */ /* 0x000fe20000010000 */
[----:B------:R-:W-:Y:S01]  /*6ad0*/  FADD.FTZ R4, R4, R139 ;  /* 0x0000008b04047221 */ /* 0x000fe20000010000 */
[----:B------:R-:W-:Y:S01]  /*6ae0*/  FADD.FTZ R19, R152, R19 ;  /* 0x0000001398137221 */ /* 0x000fe20000010000 */
[----:B------:R-:W0:Y:S01]  /*6af0*/  SHFL.DOWN PT, R145, R149, 0x1, 0x1f ;  /* 0x08201f0095917f89 */ /* 0x000e2200000e0000 */
[----:B------:R-:W-:Y:S01]  /*6b00*/  FMUL.FTZ R5, R220, UR48 ;  /* 0x00000030dc057c20 */ /* 0x000fe20008410000 */
[----:B------:R-:W-:Y:S01]  /*6b10*/  FMUL.FTZ R142, R13, UR48 ;  /* 0x000000300d8e7c20 */ /* 0x000fe20008410000 */
[----:B------:R-:W-:Y:S01]  /*6b20*/  FADD.FTZ R17, R6, R17 ;  /* 0x0000001106117221 */ /* 0x000fe20000010000 */
[----:B------:R1:W2:Y:S01]  /*6b30*/  SHFL.DOWN PT, R152, R137, 0x1, 0x1f ;  /* 0x08201f0089987f89 */ /* 0x0002a200000e0000 */
[----:B------:R-:W-:Y:S01]  /*6b40*/  FFMA.FTZ R5, R218, UR47, R5 ;  /* 0x0000002fda057c23 */ /* 0x000fe20008010005 */
[C---:B------:R-:W-:Y:S01]  /*6b50*/  FFMA.FTZ R146, R191.reuse, UR47, -R142 ;  /* 0x0000002fbf927c23 */ /* 0x040fe2000801088e */
[----:B------:R-:W-:Y:S01]  /*6b60*/  FMUL.FTZ R142, R191, UR48 ;  /* 0x00000030bf8e7c20 */ /* 0x000fe20008410000 */
[----:B------:R-:W3:Y:S01]  /*6b70*/  SHFL.DOWN PT, R150, R141, 0x1, 0x1f ;  /* 0x08201f008d967f89 */ /* 0x000ee200000e0000 */
[----:B------:R-:W-:Y:S01]  /*6b80*/  FFMA.FTZ R5, R5, R205, R148 ;  /* 0x000000cd05057223 */ /* 0x000fe20000010094 */
[----:B------:R-:W-:Y:S01]  /*6b90*/  FFMA.FTZ R7, R58, R201, R7 ;  /* 0x000000c93a077223 */ /* 0x000fe20000010007 */
[----:B------:R-:W-:Y:S01]  /*6ba0*/  FMUL.FTZ R6, R213, UR48 ;  /* 0x00000030d5067c20 */ /* 0x000fe20008410000 */
[----:B------:R-:W4:Y:S01]  /*6bb0*/  SHFL.DOWN PT, R139, R4, 0x1, 0x1f ;  /* 0x08201f00048b7f89 */ /* 0x000f2200000e0000 */
[----:B------:R-:W-:Y:S01]  /*6bc0*/  FMUL.FTZ R211, R211, R146 ;  /* 0x00000092d3d37220 */ /* 0x000fe20000410000 */
[----:B------:R-:W-:Y:S01]  /*6bd0*/  FFMA.FTZ R146, R13, UR47, R142 ;  /* 0x0000002f0d927c23 */ /* 0x000fe2000801008e */
[----:B------:R-:W-:Y:S01]  /*6be0*/  FFMA.FTZ R218, R56, R218, R5 ;  /* 0x000000da38da7223 */ /* 0x000fe20000010005 */
[----:B------:R-:W-:Y:S01]  /*6bf0*/  FFMA.FTZ R142, R209, UR47, -R6 ;  /* 0x0000002fd18e7c23 */ /* 0x000fe20008010806 */
[----:B------:R-:W-:Y:S01]  /*6c00*/  FADD.FTZ R16, R7, R16 ;  /* 0x0000001007107221 */ /* 0x000fe20000010000 */
[----:B------:R-:W-:Y:S01]  /*6c10*/  MOV R6, R149 ;  /* 0x0000009500067202 */ /* 0x000fe20000000f00 */
[----:B------:R-:W-:Y:S01]  /*6c20*/  FFMA.FTZ R148, R146, R227, R211 ;  /* 0x000000e392947223 */ /* 0x000fe200000100d3 */
[----:B------:R-:W-:Y:S01]  /*6c30*/  MOV R7, R137 ;  /* 0x0000008900077202 */ /* 0x000fe20000000f00 */
[----:B------:R-:W-:Y:S01]  /*6c40*/  FMUL.FTZ R146, R193, R142 ;  /* 0x0000008ec1927220 */ /* 0x000fe20000410000 */
[----:B------:R-:W-:Y:S01]  /*6c50*/  MOV R5, R141 ;  /* 0x0000008d00057202 */ /* 0x000fe20000000f00 */
[----:B------:R-:W-:Y:S01]  /*6c60*/  FMUL.FTZ R142, R209, UR48 ;  /* 0x00000030d18e7c20 */ /* 0x000fe20008410000 */
[----:B0-----:R-:W-:Y:S01]  /*6c70*/  @!P0 FADD.FTZ R6, R6, R145 ;  /* 0x0000009106068221 */ /* 0x001fe20000010000 */
[----:B------:R-:W-:Y:S01]  /*6c80*/  FADD.FTZ R14, R127, R14 ;  /* 0x0000000e7f0e7221 */ /* 0x000fe20000010000 */
[----:B------:R-:W-:Y:S01]  /*6c90*/  FADD.FTZ R80, R123, R80 ;  /* 0x000000507b507221 */ /* 0x000fe20000010000 */
[----:B-1----:R-:W-:Y:S01]  /*6ca0*/  FFMA.FTZ R137, R213, UR47, R142 ;  /* 0x0000002fd5897c23 */ /* 0x002fe2000801008e */
[----:B--2---:R-:W-:Y:S01]  /*6cb0*/  @!P0 FADD.FTZ R7, R7, R152 ;  /* 0x0000009807078221 */ /* 0x004fe20000010000 */
[----:B------:R-:W0:Y:S01]  /*6cc0*/  SHFL.DOWN PT, R145, R6, 0x2, 0x1f ;  /* 0x08401f0006917f89 */ /* 0x000e2200000e0000 */
[----:B------:R-:W-:Y:S01]  /*6cd0*/  FADD.FTZ R134, R121, R134 ;  /* 0x0000008679867221 */ /* 0x000fe20000010000 */
[----:B------:R-:W-:Y:S01]  /*6ce0*/  FFMA.FTZ R146, R137, R200, R146 ;  /* 0x000000c889927223 */ /* 0x000fe20000010092 */
[----:B---3--:R-:W-:Y:S01]  /*6cf0*/  @!P0 FADD.FTZ R5, R5, R150 ;  /* 0x0000009605058221 */ /* 0x008fe20000010000 */
[----:B------:R-:W1:Y:S01]  /*6d00*/  SHFL.DOWN PT, R152, R7, 0x2, 0x1f ;  /* 0x08401f0007987f89 */ /* 0x000e6200000e0000 */
[----:B------:R-:W-:Y:S01]  /*6d10*/  FFMA.FTZ R137, R59, R13, R148 ;  /* 0x0000000d3b897223 */ /* 0x000fe20000010094 */
[----:B------:R-:W-:Y:S01]  /*6d20*/  FMUL.FTZ R13, R208, UR48 ;  /* 0x00000030d00d7c20 */ /* 0x000fe20008410000 */
[----:B----4-:R-:W-:Y:S01]  /*6d30*/  @!P0 FADD.FTZ R4, R139, R4 ;  /* 0x000000048b048221 */ /* 0x010fe20000010000 */
[----:B------:R-:W2:Y:S01]  /*6d40*/  SHFL.DOWN PT, R150, R5, 0x2, 0x1f ;  /* 0x08401f0005967f89 */ /* 0x000ea200000e0000 */
[----:B------:R-:W-:Y:S01]  /*6d50*/  ISETP.GT.AND P0, PT, R28, 0x1d, PT ;  /* 0x0000001d1c00780c */ /* 0x000fe20003f04270 */
[----:B------:R-:W-:Y:S01]  /*6d60*/  FMUL.FTZ R139, R169, UR48 ;  /* 0x00000030a98b7c20 */ /* 0x000fe20008410000 */
[C---:B------:R-:W-:Y:S01]  /*6d70*/  FFMA.FTZ R127, R192.reuse, UR47, -R13 ;  /* 0x0000002fc07f7c23 */ /* 0x040fe2000801080d */
[----:B------:R-:W3:Y:S01]  /*6d80*/  SHFL.DOWN PT, R141, R4, 0x2, 0x1f ;  /* 0x08401f00048d7f89 */ /* 0x000ee200000e0000 */
[----:B------:R-:W-:Y:S01]  /*6d90*/  FMUL.FTZ R13, R192, UR48 ;  /* 0x00000030c00d7c20 */ /* 0x000fe20008410000 */
[----:B------:R-:W-:Y:S01]  /*6da0*/  FFMA.FTZ R142, R170, UR47, -R139 ;  /* 0x0000002faa8e7c23 */ /* 0x000fe2000801088b */
[----:B------:R-:W-:Y:S01]  /*6db0*/  FMUL.FTZ R127, R172, R127 ;  /* 0x0000007fac7f7220 */ /* 0x000fe20000410000 */
[----:B------:R-:W-:Y:S01]  /*6dc0*/  FFMA.FTZ R213, R55, R213, R146 ;  /* 0x000000d537d57223 */ /* 0x000fe20000010092 */
[----:B------:R-:W-:Y:S01]  /*6dd0*/  FADD.FTZ R94, R137, R94 ;  /* 0x0000005e895e7221 */ /* 0x000fe20000010000 */
[----:B------:R-:W-:Y:S01]  /*6de0*/  FMUL.FTZ R183, R183, R142 ;  /* 0x0000008eb7b77220 */ /* 0x000fe20000410000 */
[----:B------:R-:W-:Y:S01]  /*6df0*/  FFMA.FTZ R142, R208, UR47, R13 ;  /* 0x0000002fd08e7c23 */ /* 0x000fe2000801000d */
[----:B------:R-:W-:Y:S01]  /*6e00*/  FMUL.FTZ R13, R194, UR48 ;  /* 0x00000030c20d7c20 */ /* 0x000fe20008410000 */
[----:B------:R-:W-:Y:S01]  /*6e10*/  FMUL.FTZ R170, R170, UR48 ;  /* 0x00000030aaaa7c20 */ /* 0x000fe20008410000 */
[----:B------:R-:W-:Y:S01]  /*6e20*/  FADD.FTZ R15, R218, R15 ;  /* 0x0000000fda0f7221 */ /* 0x000fe20000010000 */
[----:B------:R-:W-:Y:S01]  /*6e30*/  FFMA.FTZ R127, R142, R189, R127 ;  /* 0x000000bd8e7f7223 */ /* 0x000fe2000001007f */
[----:B0-----:R-:W-:Y:S01]  /*6e40*/  @!P0 FADD.FTZ R6, R6, R145 ;  /* 0x0000009106068221 */ /* 0x001fe20000010000 */
[----:B------:R-:W-:Y:S01]  /*6e50*/  FMUL.FTZ R142, R9, UR48 ;  /* 0x00000030098e7c20 */ /* 0x000fe20008410000 */
[----:B------:R-:W-:Y:S01]  /*6e60*/  FFMA.FTZ R13, R202, UR47, -R13 ;  /* 0x0000002fca0d7c23 */ /* 0x000fe2000801080d */
[----:B------:R-:W-:Y:S01]  /*6e70*/  FFMA.FTZ R127, R54, R208, R127 ;  /* 0x000000d0367f7223 */ /* 0x000fe2000001007f */
[----:B-1----:R-:W-:Y:S01]  /*6e80*/  @!P0 FADD.FTZ R7, R7, R152 ;  /* 0x0000009807078221 */ /* 0x002fe20000010000 */
[----:B------:R-:W0:Y:S01]  /*6e90*/  SHFL.DOWN PT, R139, R6, 0x4, 0x1f ;  /* 0x08801f00068b7f89 */ /* 0x000e2200000e0000 */
[----:B------:R-:W-:Y:S01]  /*6ea0*/  FFMA.FTZ R142, R11, UR47, -R142 ;  /* 0x0000002f0b8e7c23 */ /* 0x000fe2000801088e */
[----:B------:R-:W-:Y:S01]  /*6eb0*/  FMUL.FTZ R12, R12, R13 ;  /* 0x0000000d0c0c7220 */ /* 0x000fe20000410000 */
        /* <DEDUP_REMOVED lines=8> */
[----:B------:R-:W-:Y:S01]  /*6f40*/  FMUL.FTZ R11, R202, UR48 ;  /* 0x00000030ca0b7c20 */ /* 0x000fe20008410000 */
[----:B------:R-:W3:Y:S01]  /*6f50*/  SHFL.DOWN PT, R137, R4, 0x4, 0x1f ;  /* 0x08801f0004897f89 */ /* 0x000ee200000e0000 */
[----:B------:R-:W-:Y:S01]  /*6f60*/  FADD.FTZ R136, R127, R136 ;  /* 0x000000887f887221 */ /* 0x000fe20000010000 */
[----:B------:R-:W-:Y:S01]  /*6f70*/  FFMA.FTZ R142, R142, R133, R135 ;  /* 0x000000858e8e7223 */ /* 0x000fe20000010087 */
[----:B------:R-:W-:Y:S01]  /*6f80*/  FFMA.FTZ R11, R194, UR47, R11 ;  /* 0x0000002fc20b7c23 */ /* 0x000fe2000801000b */
[----:B------:R-:W-:Y:S01]  /*6f90*/  FFMA.FTZ R170, R169, UR47, R170 ;  /* 0x0000002fa9aa7c23 */ /* 0x000fe200080100aa */
[----:B------:R-:W-:Y:S01]  /*6fa0*/  FADD.FTZ R78, R213, R78 ;  /* 0x0000004ed54e7221 */ /* 0x000fe20000010000 */
[----:B------:R-:W-:Y:S01]  /*6fb0*/  FFMA.FTZ R9, R61, R9, R142 ;  /* 0x000000093d097223 */ /* 0x000fe2000001008e */
[----:B------:R-:W-:Y:S01]  /*6fc0*/  FFMA.FTZ R12, R11, R190, R12 ;  /* 0x000000be0b0c7223 */ /* 0x000fe2000001000c */
[----:B------:R-:W-:Y:S01]  /*6fd0*/  FMUL.FTZ R11, R198, UR48 ;  /* 0x00000030c60b7c20 */ /* 0x000fe20008410000 */
[----:B------:R-:W-:Y:S01]  /*6fe0*/  FFMA.FTZ R183, R170, R181, R183 ;  /* 0x000000b5aab77223 */ /* 0x000fe200000100b7 */
[----:B------:R-:W-:Y:S01]  /*6ff0*/  FADD.FTZ R132, R9, R132 ;  /* 0x0000008409847221 */ /* 0x000fe20000010000 */
[----:B------:R-:W-:Y:S01]  /*7000*/  FMUL.FTZ R9, R196, UR48 ;  /* 0x00000030c4097c20 */ /* 0x000fe20008410000 */
[----:B0-----:R-:W-:Y:S01]  /*7010*/  @!P0 FADD.FTZ R6, R6, R139 ;  /* 0x0000008b06068221 */ /* 0x001fe20000010000 */
[----:B------:R-:W-:Y:S01]  /*7020*/  FFMA.FTZ R123, R53, R194, R12 ;  /* 0x000000c2357b7223 */ /* 0x000fe2000001000c */
[----:B------:R-:W-:Y:S01]  /*7030*/  FFMA.FTZ R183, R60, R169, R183 ;  /* 0x000000a93cb77223 */ /* 0x000fe200000100b7 */
[----:B------:R-:W-:Y:S01]  /*7040*/  FFMA.FTZ R13, R198, UR47, -R9 ;  /* 0x0000002fc60d7c23 */ /* 0x000fe20008010809 */
[----:B-1----:R-:W-:Y:S01]  /*7050*/  @!P0 FADD.FTZ R7, R7, R148 ;  /* 0x0000009407078221 */ /* 0x002fe20000010000 */
[----:B------:R-:W0:Y:S01]  /*7060*/  SHFL.DOWN PT, R133, R6, 0x8, 0x1f ;  /* 0x09001f0006857f89 */ /* 0x000e2200000e0000 */
[----:B------:R-:W-:Y:S01]  /*7070*/  FMUL.FTZ R9, R166, UR48 ;  /* 0x00000030a6097c20 */ /* 0x000fe20008410000 */
[----:B------:R-:W-:Y:S01]  /*7080*/  FMUL.FTZ R13, R2, R13 ;  /* 0x0000000d020d7220 */ /* 0x000fe20000410000 */
[----:B--2---:R-:W-:Y:S01]  /*7090*/  @!P0 FADD.FTZ R5, R5, R146 ;  /* 0x0000009205058221 */ /* 0x004fe20000010000 */
[----:B------:R-:W1:Y:S01]  /*70a0*/  SHFL.DOWN PT, R142, R7, 0x8, 0x1f ;  /* 0x09001f00078e7f89 */ /* 0x000e6200000e0000 */
[----:B------:R-:W-:Y:S01]  /*70b0*/  FFMA.FTZ R2, R196, UR47, R11 ;  /* 0x0000002fc4027c23 */ /* 0x000fe2000801000b */
[----:B------:R-:W-:Y:S01]  /*70c0*/  FFMA.FTZ R11, R176, UR47, -R9 ;  /* 0x0000002fb00b7c23 */ /* 0x000fe20008010809 */
[----:B---3--:R-:W-:Y:S01]  /*70d0*/  @!P0 FADD.FTZ R4, R4, R137 ;  /* 0x0000008904048221 */ /* 0x008fe20000010000 */
[----:B------:R-:W2:Y:S01]  /*70e0*/  SHFL.DOWN PT, R12, R5, 0x8, 0x1f ;  /* 0x09001f00050c7f89 */ /* 0x000ea200000e0000 */
[----:B------:R-:W-:Y:S01]  /*70f0*/  FMUL.FTZ R9, R176, UR48 ;  /* 0x00000030b0097c20 */ /* 0x000fe20008410000 */
[----:B------:R-:W-:Y:S01]  /*7100*/  ISETP.GT.AND P0, PT, R28, 0x17, PT ;  /* 0x000000171c00780c */ /* 0x000fe20003f04270 */
[----:B------:R-:W-:Y:S01]  /*7110*/  FMUL.FTZ R8, R8, R11 ;  /* 0x0000000b08087220 */ /* 0x000fe20000410000 */
[----:B------:R-:W3:Y:S01]  /*7120*/  SHFL.DOWN PT, R127, R4, 0x8, 0x1f ;  /* 0x09001f00047f7f89 */ /* 0x000ee200000e0000 */
[----:B------:R-:W-:Y:S01]  /*7130*/  FFMA.FTZ R11, R166, UR47, R9 ;  /* 0x0000002fa60b7c23 */ /* 0x000fe20008010009 */
[----:B------:R-:W-:Y:S01]  /*7140*/  FMUL.FTZ R9, R210, UR48 ;  /* 0x00000030d2097c20 */ /* 0x000fe20008410000 */
[----:B------:R-:W-:Y:S01]  /*7150*/  FFMA.FTZ R13, R2, R179, R13 ;  /* 0x000000b3020d7223 */ /* 0x000fe2000001000d */
[----:B------:R-:W-:Y:S01]  /*7160*/  FADD.FTZ R92, R123, R92 ;  /* 0x0000005c7b5c7221 */ /* 0x000fe20000010000 */
[----:B------:R-:W-:Y:S01]  /*7170*/  FFMA.FTZ R8, R11, R188, R8 ;  /* 0x000000bc0b087223 */ /* 0x000fe20000010008 */
[----:B------:R-:W-:Y:S01]  /*7180*/  FFMA.FTZ R9, R212, UR47, -R9 ;  /* 0x0000002fd4097c23 */ /* 0x000fe20008010809 */
[----:B------:R-:W-:Y:S01]  /*7190*/  FFMA.FTZ R13, R52, R196, R13 ;  /* 0x000000c4340d7223 */ /* 0x000fe2000001000d */
[----:B------:R-:W-:Y:S01]  /*71a0*/  FMUL.FTZ R11, R212, UR48 ;  /* 0x00000030d40b7c20 */ /* 0x000fe20008410000 */
[----:B------:R-:W-:Y:S01]  /*71b0*/  FFMA.FTZ R121, R51, R166, R8 ;  /* 0x000000a633797223 */ /* 0x000fe20000010008 */
[----:B------:R-:W-:Y:S01]  /*71c0*/  FMUL.FTZ R164, R164, R9 ;  /* 0x00000009a4a47220 */ /* 0x000fe20000410000 */
[----:B------:R-:W-:Y:S01]  /*71d0*/  FMUL.FTZ R9, R222, UR48 ;  /* 0x00000030de097c20 */ /* 0x000fe20008410000 */
[----:B------:R-:W-:Y:S01]  /*71e0*/  FADD.FTZ R90, R13, R90 ;  /* 0x0000005a0d5a7221 */ /* 0x000fe20000010000 */
[----:B0-----:R-:W-:Y:S01]  /*71f0*/  @!P0 FADD.FTZ R6, R6, R133 ;  /* 0x0000008506068221 */ /* 0x001fe20000010000 */
[----:B------:R-:W-:Y:S01]  /*7200*/  FFMA.FTZ R13, R210, UR47, R11 ;  /* 0x0000002fd20d7c23 */ /* 0x000fe2000801000b */
[C---:B------:R-:W-:Y:S01]  /*7210*/  FFMA.FTZ R11, R214.reuse, UR47, -R9 ;  /* 0x0000002fd60b7c23 */ /* 0x040fe20008010809 */
[----:B-1----:R-:W-:Y:S01]  /*7220*/  @!P0 FADD.FTZ R7, R7, R142 ;  /* 0x0000008e07078221 */ /* 0x002fe20000010000 */
[----:B------:R-:W-:Y:S01]  /*7230*/  FMUL.FTZ R9, R214, UR48 ;  /* 0x00000030d6097c20 */ /* 0x000fe20008410000 */
[----:B------:R-:W-:Y:S01]  /*7240*/  FMUL.FTZ R2, R168, UR48 ;  /* 0x00000030a8027c20 */ /* 0x000fe20008410000 */
[----:B------:R-:W-:Y:S01]  /*7250*/  FMUL.FTZ R10, R10, R11 ;  /* 0x0000000b0a0a7220 */ /* 0x000fe20000410000 */
[----:B--2---:R-:W-:Y:S01]  /*7260*/  @!P0 FADD.FTZ R5, R5, R12 ;  /* 0x0000000c05058221 */ /* 0x004fe20000010000 */
[----:B------:R-:W-:Y:S01]  /*7270*/  FFMA.FTZ R11, R222, UR47, R9 ;  /* 0x0000002fde0b7c23 */ /* 0x000fe20008010009 */
[----:B------:R-:W0:Y:S01]  /*7280*/  SHFL.DOWN PT, R12, R7, 0x10, 0x1f ;  /* 0x0a001f00070c7f89 */ /* 0x000e2200000e0000 */
[----:B------:R-:W-:Y:S01]  /*7290*/  FMUL.FTZ R9, R226, UR48 ;  /* 0x00000030e2097c20 */ /* 0x000fe20008410000 */
[----:B---3--:R-:W-:Y:S01]  /*72a0*/  @!P0 FADD.FTZ R4, R4, R127 ;  /* 0x0000007f04048221 */ /* 0x008fe20000010000 */
[----:B------:R-:W-:Y:S01]  /*72b0*/  ISETP.GT.AND P0, PT, R28, 0xf, PT ;  /* 0x0000000f1c00780c */ /* 0x000fe20003f04270 */
[----:B------:R-:W1:Y:S01]  /*72c0*/  SHFL.DOWN PT, R127, R6, 0x10, 0x1f ;  /* 0x0a001f00067f7f89 */ /* 0x000e6200000e0000 */
[----:B------:R-:W-:Y:S01]  /*72d0*/  FFMA.FTZ R9, R228, UR47, -R9 ;  /* 0x0000002fe4097c23 */ /* 0x000fe20008010809 */
[----:B------:R-:W-:Y:S01]  /*72e0*/  FFMA.FTZ R10, R11, R184, R10 ;  /* 0x000000b80b0a7223 */ /* 0x000fe2000001000a */
[----:B------:R-:W-:Y:S01]  /*72f0*/  FFMA.FTZ R11, R167, UR47, -R2 ;  /* 0x0000002fa70b7c23 */ /* 0x000fe20008010802 */
[----:B------:R-:W2:Y:S01]  /*7300*/  SHFL.DOWN PT, R8, R5, 0x10, 0x1f ;  /* 0x0a001f0005087f89 */ /* 0x000ea200000e0000 */
[----:B------:R-:W-:Y:S01]  /*7310*/  FMUL.FTZ R160, R160, R9 ;  /* 0x00000009a0a07220 */ /* 0x000fe20000410000 */
[----:B------:R-:W-:Y:S01]  /*7320*/  FMUL.FTZ R9, R173, UR48 ;  /* 0x00000030ad097c20 */ /* 0x000fe20008410000 */
[----:B------:R-:W-:Y:S01]  /*7330*/  FMUL.FTZ R162, R162, R11 ;  /* 0x0000000ba2a27220 */ /* 0x000fe20000410000 */
[----:B------:R-:W3:Y:S01]  /*7340*/  SHFL.DOWN PT, R123, R4, 0x10, 0x1f ;  /* 0x0a001f00047b7f89 */ /* 0x000ee200000e0000 */
[----:B------:R-:W-:Y:S01]  /*7350*/  FMUL.FTZ R11, R228, UR48 ;  /* 0x00000030e40b7c20 */ /* 0x000fe20008410000 */
[C---:B------:R-:W-:Y:S01]  /*7360*/  FFMA.FTZ R2, R158.reuse, UR47, -R9 ;  /* 0x0000002f9e027c23 */ /* 0x040fe20008010809 */
[----:B------:R-:W-:Y:S01]  /*7370*/  FMUL.FTZ R167, R167, UR48 ;  /* 0x00000030a7a77c20 */ /* 0x000fe20008410000 */
[----:B------:R-:W-:Y:S01]  /*7380*/  FMUL.FTZ R158, R158, UR48 ;  /* 0x000000309e9e7c20 */ /* 0x000fe20008410000 */
[----:B------:R-:W-:Y:S01]  /*7390*/  FFMA.FTZ R13, R13, R186, R164 ;  /* 0x000000ba0d0d7223 */ /* 0x000fe200000100a4 */
[----:B------:R-:W-:Y:S01]  /*73a0*/  FMUL.FTZ R2, R3, R2 ;  /* 0x0000000203027220 */ /* 0x000fe20000410000 */
[----:B------:R-:W-:Y:S01]  /*73b0*/  FFMA.FTZ R11, R226, UR47, R11 ;  /* 0x0000002fe20b7c23 */ /* 0x000fe2000801000b */
[----:B------:R-:W-:Y:S01]  /*73c0*/  FFMA.FTZ R167, R168, UR47, R167 ;  /* 0x0000002fa8a77c23 */ /* 0x000fe200080100a7 */
[----:B------:R-:W-:Y:S01]  /*73d0*/  FFMA.FTZ R3, R173, UR47, R158 ;  /* 0x0000002fad037c23 */ /* 0x000fe2000801009e */
[----:B------:R-:W-:Y:S01]  /*73e0*/  FFMA.FTZ R13, R50, R210, R13 ;  /* 0x000000d2320d7223 */ /* 0x000fe2000001000d */
[----:B------:R-:W-:Y:S01]  /*73f0*/  FFMA.FTZ R11, R11, R182, R160 ;  /* 0x000000b60b0b7223 */ /* 0x000fe200000100a0 */
[----:B0-----:R-:W-:Y:S01]  /*7400*/  @!P0 FADD.FTZ R7, R7, R12 ;  /* 0x0000000c07078221 */ /* 0x001fe20000010000 */
[----:B------:R-:W-:Y:S01]  /*7410*/  FFMA.FTZ R162, R167, R180, R162 ;  /* 0x000000b4a7a27223 */ /* 0x000fe200000100a2 */
[----:B------:R-:W-:Y:S01]  /*7420*/  FFMA.FTZ R3, R3, R144, R2 ;  /* 0x0000009003037223 */ /* 0x000fe20000010002 */
[----:B------:R-:W-:Y:S01]  /*7430*/  FADD.FTZ R126, R13, R126 ;  /* 0x0000007e0d7e7221 */ /* 0x000fe20000010000 */
[----:B-1----:R-:W-:Y:S01]  /*7440*/  @!P0 FADD.FTZ R6, R6, R127 ;  /* 0x0000007f06068221 */ /* 0x002fe20000010000 */
[----:B------:R-:W-:Y:S01]  /*7450*/  FFMA.FTZ R13, R49, R222, R10 ;  /* 0x000000de310d7223 */ /* 0x000fe2000001000a */
[----:B------:R-:W-:Y:S01]  /*7460*/  FFMA.FTZ R11, R48, R226, R11 ;  /* 0x000000e2300b7223 */ /* 0x000fe2000001000b */
[----:B------:R-:W-:Y:S01]  /*7470*/  FFMA.FTZ R9, R47, R168, R162 ;  /* 0x000000a82f097223 */ /* 0x000fe200000100a2 */
[----:B--2---:R-:W-:Y:S01]  /*7480*/  @!P0 FADD.FTZ R5, R5, R8 ;  /* 0x0000000805058221 */ /* 0x004fe20000010000 */
[----:B------:R-:W-:Y:S01]  /*7490*/  FFMA.FTZ R2, R46, R173, R3 ;  /* 0x000000ad2e027223 */ /* 0x000fe20000010003 */
[----:B------:R-:W-:Y:S01]  /*74a0*/  FADD.FTZ R140, R147, R140 ;  /* 0x0000008c938c7221 */ /* 0x000fe20000010000 */
[----:B------:R-:W-:Y:S01]  /*74b0*/  FADD.FTZ R138, R183, R138 ;  /* 0x0000008ab78a7221 */ /* 0x000fe20000010000 */
[----:B---3--:R-:W-:Y:S01]  /*74c0*/  @!P0 FADD.FTZ R4, R4, R123 ;  /* 0x0000007b04048221 */ /* 0x008fe20000010000 */
[----:B------:R-:W-:Y:S01]  /*74d0*/  FADD.FTZ R82, R143, R82 ;  /* 0x000000528f527221 */ /* 0x000fe20000010000 */
[----:B------:R-:W-:Y:S01]  /*74e0*/  FADD.FTZ R130, R121, R130 ;  /* 0x0000008279827221 */ /* 0x000fe20000010000 */
[----:B------:R-:W-:Y:S01]  /*74f0*/  FADD.FTZ R128, R129, R128 ;  /* 0x0000008081807221 */ /* 0x000fe20000010000 */
[----:B------:R-:W-:Y:S01]  /*7500*/  FADD.FTZ R84, R125, R84 ;  /* 0x000000547d547221 */ /* 0x000fe20000010000 */
[----:B------:R0:W-:Y:S01]  /*7510*/  @!P1 STS.128 [UR26+0x860], R4 ;  /* 0x00086004ff009988 */ /* 0x0001e20008000c1a */
        /* <DEDUP_REMOVED lines=8> */
[----:B------:R-:W-:-:S06]  /*75a0*/  UISETP.NE.AND UP0, UPT, UR19, UR46, UPT ;  /* 0x0000002e1300728c */ /* 0x000fcc000bf05270 */
[----:B------:R-:W-:-:S13]  /*75b0*/  PLOP3.LUT P0, PT, PT, PT, UP0, 0x80, 0x0 ;  /* 0x000000000000781c */ /* 0x000fda0003f0f008 */
[----:B------:R-:W0:Y:S04]  /*75c0*/  @P0 LDS.64 R2, [UR41+0x35a0] ;  /* 0x0035a029ff020984 */ /* 0x000e280008000a00 */
[----:B------:R-:W1:Y:S01]  /*75d0*/  @P0 LDS.64 R8, [UR41+0x2da0] ;  /* 0x002da029ff080984 */ /* 0x000e620008000a00 */
[----:B0-----:R-:W-:Y:S01]  /*75e0*/  @P0 FADD.FTZ R7, R7, R3 ;  /* 0x0000000307070221 */ /* 0x001fe20000010000 */
[----:B------:R-:W-:Y:S01]  /*75f0*/  @P0 FADD.FTZ R6, R6, R2 ;  /* 0x0000000206060221 */ /* 0x000fe20000010000 */
[----:B-1----:R-:W-:Y:S01]  /*7600*/  @P0 FADD.FTZ R5, R5, R9 ;  /* 0x0000000905050221 */ /* 0x002fe20000010000 */
[----:B------:R-:W-:-:S03]  /*7610*/  @P0 FADD.FTZ R4, R4, R8 ;  /* 0x0000000804040221 */ /* 0x000fc60000010000 */
[----:B------:R1:W-:Y:S04]  /*7620*/  STS.64 [UR41+0x35a0], R6 ;  /* 0x0035a006ff007988 */ /* 0x0003e80008000a29 */
[----:B------:R1:W-:Y:S02]  /*7630*/  STS.64 [UR41+0x2da0], R4 ;  /* 0x002da004ff007988 */ /* 0x0003e40008000a29 */
.L_x_12518:
[----:B------:R-:W-:Y:S05]  /*7640*/  BSYNC B0 ;  /* 0x0000000000007941 */ /* 0x000fea0003800000 */
.L_x_12517:
[----:B------:R-:W2:Y:S01]  /*7650*/  LDC R2, c[0x0][0x21c] ;  /* 0x00008700ff027b82 */ /* 0x000ea20000000800 */
[----:B------:R-:W-:Y:S02]  /*7660*/  UIADD3 UR7, UR7, 0x1, URZ ;  /* 0x0000000107077890 */ /* 0x000fe4000fffe03f */
[----:B------:R-:W-:Y:S02]  /*7670*/  ULEA UR16, UP0, UR34, UR16, 0x3 ;  /* 0x0000001022107291 */ /* 0x000fe4000f80183f */
[----:B------:R-:W-:Y:S02]  /*7680*/  ULEA UR28, UP1, UR36, UR28, 0x3 ;  /* 0x0000001c241c7291 */ /* 0x000fe4000f82183f */
[----:B------:R-:W-:Y:S02]  /*7690*/  ULEA UR27, UP2, UR42, UR27, 0x3 ;  /* 0x0000001b2a1b7291 */ /* 0x000fe4000f84183f */
[----:B------:R-:W-:Y:S02]  /*76a0*/  UIADD3 UR14, UP3, UR14, 0x10, URZ ;  /* 0x000000100e0e7890 */ /* 0x000fe4000ff7e03f */
[----:B------:R-:W-:-:S02]  /*76b0*/  UIADD3 UR41, UR41, 0x8, URZ ;  /* 0x0000000829297890 */ /* 0x000fc4000fffe03f */
[----:B------:R-:W-:Y:S02]  /*76c0*/  UIADD3 UR31, UR31, 0x10, URZ ;  /* 0x000000101f1f7890 */ /* 0x000fe4000fffe03f */
[----:B------:R-:W-:Y:S02]  /*76d0*/  UIADD3 UR35, UR35, 0x1, URZ ;  /* 0x0000000123237890 */ /* 0x000fe4000fffe03f */
[----:B------:R-:W-:Y:S02]  /*76e0*/  UIADD3.X UR17, UR17, UR38, URZ, UP0, !UPT ;  /* 0x0000002611117290 */ /* 0x000fe400087fe43f */
[----:B------:R-:W-:Y:S02]  /*76f0*/  UIADD3.X UR30, UR30, UR37, URZ, UP1, !UPT ;  /* 0x000000251e1e7290 */ /* 0x000fe40008ffe43f */
[----:B------:R-:W-:Y:S02]  /*7700*/  UIADD3.X UR29, UR29, UR43, URZ, UP2, !UPT ;  /* 0x0000002b1d1d7290 */ /* 0x000fe400097fe43f */
[----:B------:R-:W-:Y:S01]  /*7710*/  UIADD3.X UR15, URZ, UR15, URZ, UP3, !UPT ;  /* 0x0000000f3f0f7290 */ /* 0x000fe20009ffe43f */
[----:B--2---:R-:W-:-:S13]  /*7720*/  ISETP.LE.AND P0, PT, R2, UR7, PT ;  /* 0x0000000702007c0c */ /* 0x004fda000bf03270 */
[----:B------:R-:W-:Y:S05]  /*7730*/  @!P0 BRA `(.L_x_12519) ;  /* 0xffffffac00288947 */ /* 0x000fea000383ffff */
.L_x_12504:
[----:B------:R-:W-:Y:S01]  /*7740*/  BAR.SYNC.DEFER_BLOCKING 0x0 ;  /* 0x0000000000007b1d */ /* 0x000fe20000010000 */
[----:B------:R-:W-:Y:S01]  /*7750*/  ULEA UR29, UR19, 0xfffffe00, 0x9 ;  /* 0xfffffe00131d7891 */ /* 0x000fe2000f8e483f */
[C---:B------:R-:W-:Y:S01]  /*7760*/  ISETP.NE.AND P0, PT, R27.reuse, RZ, PT ;  /* 0x000000ff1b00720c */ /* 0x040fe20003f05270 */
[----:B------:R-:W-:Y:S01]  /*7770*/  USHF.R.S32.HI UR27, URZ, 0x1f, UR39 ;  /* 0x0000001f3f1b7899 */ /* 0x000fe20008011427 */
[----:B------:R-:W-:Y:S01]  /*7780*/  SHF.L.U32 R2, R27, 0x4, RZ ;  /* 0x000000041b027819 */ /* 0x000fe200000006ff */
[----:B------:R-:W-:Y:S01]  /*7790*/  USHF.R.S32.HI UR16, URZ, 0x1f, UR18 ;  /* 0x0000001f3f107899 */ /* 0x000fe20008011412 */
[----:B------:R-:W-:Y:S01]  /*77a0*/  BSSY B0, `(.L_x_12520) ;  /* 0x0000046000007945 */ /* 0x000fe20003800000 */
[----:B------:R-:W-:Y:S01]  /*77b0*/  ULDC UR7, c[0x0][0x218] ;  /* 0x0000860000077ab9 */ /* 0x000fe20000000800 */
[----:B------:R-:W-:Y:S01]  /*77c0*/  LOP3.LUT R2, R2, 0xfffffe00, RZ, 0xc0, !PT ;  /* 0xfffffe0002027812 */ /* 0x000fe200078ec0ff */
[----:B------:R-:W-:Y:S02]  /*77d0*/  UIADD3 UR36, -UR29, UR7, URZ ;  /* 0x000000071d247290 */ /* 0x000fe4000fffe13f */
[----:B------:R-:W-:Y:S01]  /*77e0*/  MOV R3, UR29 ;  /* 0x0000001d00037c02 */ /* 0x000fe20008000f00 */
[----:B------:R-:W-:Y:S01]  /*77f0*/  ULDC.64 UR34, c[0x0][0x388] ;  /* 0x0000e20000227ab9 */ /* 0x000fe20000000a00 */
[----:B------:R-:W-:Y:S01]  /*7800*/  LOP3.LUT R99, R2, 0x1f, R27, 0xf8, !PT ;  /* 0x0000001f02637812 */ /* 0x000fe200078ef81b */
[----:B------:R-:W-:Y:S01]  /*7810*/  UIMAD UR17, UR27, UR34, URZ ;  /* 0x000000221b1172a4 */ /* 0x000fe2000f8e023f */
[----:B------:R-:W-:Y:S01]  /*7820*/  MOV R10, UR36 ;  /* 0x00000024000a7c02 */ /* 0x000fe20008000f00 */
[----:B------:R-:W-:Y:S01]  /*7830*/  ULDC.64 UR30, c[0x0][0x3a8] ;  /* 0x0000ea00001e7ab9 */ /* 0x000fe20000000a00 */
[----:B------:R-:W-:Y:S01]  /*7840*/  UIMAD.WIDE.U32 UR14, UR39, UR34, URZ ;  /* 0x00000022270e72a5 */ /* 0x000fe2000f8e003f */
[----:B------:R-:W-:Y:S01]  /*7850*/  SHF.R.S32.HI R8, RZ, 0x1f, R99 ;  /* 0x0000001fff087819 */ /* 0x000fe20000011463 */
[----:B------:R-:W-:Y:S01]  /*7860*/  UIMAD UR27, UR27, UR30, URZ ;  /* 0x0000001e1b1b72a4 */ /* 0x000fe2000f8e023f */
[----:B01----:R-:W-:Y:S01]  /*7870*/  IADD3 R4, P2, R99, UR29, RZ ;  /* 0x0000001d63047c10 */ /* 0x003fe2000ff5e0ff */
[----:B------:R-:W-:-:S02]  /*7880*/  UIMAD UR28, UR39, UR35, UR17 ;  /* 0x00000023271c72a4 */ /* 0x000fc4000f8e0211 */
[----:B------:R-:W-:Y:S01]  /*7890*/  UIMAD UR17, UR39, UR31, UR27 ;  /* 0x0000001f271172a4 */ /* 0x000fe2000f8e021b */
[----:B------:R-:W-:Y:S01]  /*78a0*/  STS [R45], R86 ;  /* 0x000000562d007388 */ /* 0x000fe20000000800 */
[----:B------:R-:W-:Y:S01]  /*78b0*/  UIMAD UR7, UR6, -0x200, UR40 ;  /* 0xfffffe00060778a4 */ /* 0x000fe2000f8e0228 */
[----:B------:R-:W-:Y:S01]  /*78c0*/  LEA.HI.X.SX32 R5, R3, R8, 0x1, P2 ;  /* 0x0000000803057211 */ /* 0x000fe200010f0eff */
        /* <DEDUP_REMOVED lines=51> */
.L_x_12521:
[----:B------:R-:W-:Y:S05]  /*7c00*/  BSYNC B0 ;  /* 0x0000000000007941 */ /* 0x000fea0003800000 */
.L_x_12520:
[----:B------:R-:W-:Y:S01]  /*7c10*/  ULDC.64 UR28, c[0x0][0x390] ;  /* 0x0000e400001c7ab9 */ /* 0x000fe20000000a00 */
[----:B------:R-:W-:Y:S01]  /*7c20*/  UMOV UR15, UR27 ;  /* 0x0000001b000f7c82 */ /* 0x000fe20008000000 */
[----:B------:R-:W-:Y:S01]  /*7c30*/  UIMAD UR27, UR16, UR28, URZ ;  /* 0x0000001c101b72a4 */ /* 0x000fe2000f8e023f */
[C---:B------:R-:W-:Y:S01]  /*7c40*/  LOP3.LUT R67, R99.reuse, 0x20, RZ, 0xfc, !PT ;  /* 0x0000002063437812 */ /* 0x040fe200078efcff */
[----:B------:R-:W-:Y:S01]  /*7c50*/  UIMAD.WIDE.U32 UR14, UR18, UR28, UR14 ;  /* 0x0000001c120e72a5 */ /* 0x000fe2000f8e000e */
[C---:B------:R-:W-:Y:S01]  /*7c60*/  LOP3.LUT R69, R99.reuse, 0x40, RZ, 0xfc, !PT ;  /* 0x0000004063457812 */ /* 0x040fe200078efcff */
[----:B------:R-:W-:Y:S01]  /*7c70*/  USHF.R.S32.HI UR28, URZ, 0x1f, UR7 ;  /* 0x0000001f3f1c7899 */ /* 0x000fe20008011407 */
[----:B------:R-:W-:Y:S01]  /*7c80*/  LOP3.LUT R71, R99, 0x60, RZ, 0xfc, !PT ;  /* 0x0000006063477812 */ /* 0x000fe200078efcff */
[----:B------:R-:W-:Y:S01]  /*7c90*/  UIADD3 UR31, UP0, UR7, UR14, URZ ;  /* 0x0000000e071f7290 */ /* 0x000fe2000ff1e03f */
[-C--:B------:R-:W-:Y:S01]  /*7ca0*/  ISETP.GE.AND P1, PT, R67, R0.reuse, PT ;  /* 0x000000004300720c */ /* 0x080fe20003f26270 */
[----:B------:R-:W-:Y:S01]  /*7cb0*/  UIMAD UR14, UR18, UR29, UR27 ;  /* 0x0000001d120e72a4 */ /* 0x000fe2000f8e021b */
[----:B------:R-:W-:Y:S01]  /*7cc0*/  ISETP.GE.AND P4, PT, R71, R0, PT ;  /* 0x000000004700720c */ /* 0x000fe20003f86270 */
[----:B------:R-:W-:Y:S01]  /*7cd0*/  ULDC.64 UR34, c[0x0][0x3e0] ;  /* 0x0000f80000227ab9 */ /* 0x000fe20000000a00 */
[C---:B------:R-:W-:Y:S01]  /*7ce0*/  LOP3.LUT R73, R99.reuse, 0x80, RZ, 0xfc, !PT ;  /* 0x0000008063497812 */ /* 0x040fe200078efcff */
[----:B------:R-:W-:Y:S01]  /*7cf0*/  UIADD3.X UR14, UR28, UR14, UR15, UP0, !UPT ;  /* 0x0000000e1c0e7290 */ /* 0x000fe200087fe40f */
[----:B------:R-:W-:Y:S01]  /*7d00*/  LEA R2, P2, R99, UR34, 0x2 ;  /* 0x0000002263027c11 */ /* 0x000fe2000f8410ff */
[----:B------:R-:W-:Y:S01]  /*7d10*/  BSSY B0, `(.L_x_12522) ;  /* 0x0000077000007945 */ /* 0x000fe20003800000 */
[----:B0-----:R-:W-:-:S02]  /*7d20*/  MOV R6, UR31 ;  /* 0x0000001f00067c02 */ /* 0x001fc40008000f00 */
[C---:B------:R-:W-:Y:S02]  /*7d30*/  LEA.HI.X R3, R99.reuse, UR35, R8, 0x2, P2 ;  /* 0x0000002363037c11 */ /* 0x040fe400090f1408 */
[C---:B------:R-:W-:Y:S02]  /*7d40*/  LEA R2, P2, R6.reuse, R2, 0x2 ;  /* 0x0000000206027211 */ /* 0x040fe400078410ff */
[----:B------:R-:W-:Y:S01]  /*7d50*/  MOV R7, UR14 ;  /* 0x0000000e00077c02 */ /* 0x000fe20008000f00 */
[----:B------:R-:W-:Y:S01]  /*7d60*/  UIMAD.WIDE.U32 UR14, UR39, UR30, URZ ;  /* 0x0000001e270e72a5 */ /* 0x000fe2000f8e003f */
[----:B------:R-:W-:Y:S02]  /*7d70*/  LOP3.LUT R75, R99, 0xa0, RZ, 0xfc, !PT ;  /* 0x000000a0634b7812 */ /* 0x000fe400078efcff */
[----:B------:R-:W-:Y:S01]  /*7d80*/  LEA.HI.X R3, R6, R3, R7, 0x2, P2 ;  /* 0x0000000306037211 */ /* 0x000fe200010f1407 */
[----:B------:R-:W-:Y:S01]  /*7d90*/  FADD.FTZ R7, R79, R26 ;  /* 0x0000001a4f077221 */ /* 0x000fe20000010000 */
[----:B------:R-:W-:-:S02]  /*7da0*/  ISETP.GE.AND P2, PT, R69, R0, PT ;  /* 0x000000004500720c */ /* 0x000fc40003f46270 */
[C---:B------:R-:W-:Y:S01]  /*7db0*/  LOP3.LUT R77, R99.reuse, 0xc0, RZ, 0xfc, !PT ;  /* 0x000000c0634d7812 */ /* 0x040fe200078efcff */
[----:B------:R-:W-:Y:S01]  /*7dc0*/  @!P1 STG.E desc[UR32][R2.64+-0x780], R11 ;  /* 0xfff8800b02009986 */ /* 0x000fe2000c101920 */
[----:B------:R-:W-:Y:S01]  /*7dd0*/  LOP3.LUT R81, R99, 0xe0, RZ, 0xfc, !PT ;  /* 0x000000e063517812 */ /* 0x000fe200078efcff */
[----:B------:R-:W-:Y:S01]  /*7de0*/  FADD.FTZ R7, R7, R88 ;  /* 0x0000005807077221 */ /* 0x000fe20000010000 */
[C---:B------:R-:W-:Y:S01]  /*7df0*/  LOP3.LUT R83, R99.reuse, 0x100, RZ, 0xfc, !PT ;  /* 0x0000010063537812 */ /* 0x040fe200078efcff */
[----:B------:R-:W-:Y:S01]  /*7e00*/  @!P4 STG.E desc[UR32][R2.64+-0x680], R17 ;  /* 0xfff980110200c986 */ /* 0x000fe2000c101920 */
[----:B------:R-:W-:Y:S01]  /*7e10*/  LOP3.LUT R85, R99, 0x120, RZ, 0xfc, !PT ;  /* 0x0000012063557812 */ /* 0x000fe200078efcff */
[----:B------:R-:W-:Y:S01]  /*7e20*/  FADD.FTZ R7, R7, R120 ;  /* 0x0000007807077221 */ /* 0x000fe20000010000 */
[-C--:B------:R-:W-:Y:S02]  /*7e30*/  ISETP.GE.AND P5, PT, R73, R0.reuse, PT ;  /* 0x000000004900720c */ /* 0x080fe40003fa6270 */
[-C--:B------:R-:W-:Y:S01]  /*7e40*/  ISETP.GE.AND P6, PT, R75, R0.reuse, PT ;  /* 0x000000004b00720c */ /* 0x080fe20003fc6270 */
[----:B------:R-:W-:Y:S01]  /*7e50*/  @!P2 STG.E desc[UR32][R2.64+-0x700], R13 ;  /* 0xfff9000d0200a986 */ /* 0x000fe2000c101920 */
[-C--:B------:R-:W-:Y:S01]  /*7e60*/  ISETP.GE.AND P1, PT, R77, R0.reuse, PT ;  /* 0x000000004d00720c */ /* 0x080fe20003f26270 */
[----:B------:R-:W-:Y:S01]  /*7e70*/  FADD.FTZ R7, R7, R122 ;  /* 0x0000007a07077221 */ /* 0x000fe20000010000 */
[----:B------:R-:W-:-:S02]  /*7e80*/  ISETP.GE.AND P2, PT, R81, R0, PT ;  /* 0x000000005100720c */ /* 0x000fc40003f46270 */
[-C--:B------:R-:W-:Y:S01]  /*7e90*/  ISETP.GE.AND P3, PT, R83, R0.reuse, PT ;  /* 0x000000005300720c */ /* 0x080fe20003f66270 */
[----:B------:R-:W-:Y:S01]  /*7ea0*/  FADD.FTZ R7, R7, R126 ;  /* 0x0000007e07077221 */ /* 0x000fe20000010000 */
[-C--:B------:R-:W-:Y:S02]  /*7eb0*/  ISETP.GE.AND P4, PT, R85, R0.reuse, PT ;  /* 0x000000005500720c */ /* 0x080fe40003f86270 */
        /* <DEDUP_REMOVED lines=12> */
[-C--:B------:R-:W-:Y:S01]  /*7f80*/  ISETP.GE.AND P1, PT, R91, R0.reuse, PT ;  /* 0x000000005b00720c */ /* 0x080fe20003f26270 */
[----:B------:R-:W-:Y:S01]  /*7f90*/  @!P2 STG.E desc[UR32][R2.64+-0x480], R49 ;  /* 0xfffb80310200a986 */ /* 0x000fe2000c101920 */
[-C--:B------:R-:W-:Y:S01]  /*7fa0*/  ISETP.GE.AND P2, PT, R89, R0.reuse, PT ;  /* 0x000000005900720c */ /* 0x080fe20003f46270 */
[----:B------:R-:W-:Y:S01]  /*7fb0*/  FADD.FTZ R7, R7, R136 ;  /* 0x0000008807077221 */ /* 0x000fe20000010000 */
[-C--:B------:R-:W-:Y:S01]  /*7fc0*/  ISETP.GE.AND P5, PT, R95, R0.reuse, PT ;  /* 0x000000005f00720c */ /* 0x080fe20003fa6270 */
[----:B------:R-:W-:Y:S01]  /*7fd0*/  @!P3 STG.E desc[UR32][R2.64+-0x400], R51 ;  /* 0xfffc00330200b986 */ /* 0x000fe2000c101920 */
[----:B------:R-:W-:-:S02]  /*7fe0*/  ISETP.GE.AND P3, PT, R87, R0, PT ;  /* 0x000000005700720c */ /* 0x000fc40003f66270 */
[-C--:B------:R-:W-:Y:S01]  /*7ff0*/  ISETP.GE.AND P6, PT, R97, R0.reuse, PT ;  /* 0x000000006100720c */ /* 0x080fe20003fc6270 */
[----:B------:R-:W-:Y:S01]  /*8000*/  @!P4 STG.E desc[UR32][R2.64+-0x380], R53 ;  /* 0xfffc80350200c986 */ /* 0x000fe2000c101920 */
[----:B------:R-:W-:-:S03]  /*8010*/  ISETP.GE.AND P4, PT, R93, R0, PT ;  /* 0x000000005d00720c */ /* 0x000fc60003f86270 */
[----:B------:R-:W-:Y:S01]  /*8020*/  @!P1 STG.E desc[UR32][R2.64+-0x200], R59 ;  /* 0xfffe003b02009986 */ /* 0x000fe2000c101920 */
[----:B------:R-:W-:-:S03]  /*8030*/  IADD3 R6, P1, R99, -0x1e0, RZ ;  /* 0xfffffe2063067810 */ /* 0x000fc60007f3e0ff */
        /* <DEDUP_REMOVED lines=18> */
[----:B0-----:R-:W-:Y:S01]  /*8160*/  FADD.FTZ R78, R7, R78 ;  /* 0x0000004e074e7221 */ /* 0x001fe20000010000 */
[----:B------:R-:W-:-:S02]  /*8170*/  IADD3.X R7, R8, -0x1, RZ, P1, !PT ;  /* 0xffffffff08077810 */ /* 0x000fc40000ffe4ff */
[----:B------:R-:W-:Y:S01]  /*8180*/  STS [R45+0x30], R16 ;  /* 0x000030102d007388 */ /* 0x000fe20000000800 */
[----:B------:R-:W-:-:S03]  /*8190*/  FADD.FTZ R78, R78, R15 ;  /* 0x0000000f4e4e7221 */ /* 0x000fc60000010000 */
[----:B------:R-:W-:Y:S01]  /*81a0*/  STS [R45+0x34], R94 ;  /* 0x0000345e2d007388 */ /* 0x000fe20000000800 */
[----:B-1----:R-:W-:-:S03]  /*81b0*/  FADD.FTZ R21, R78, R21 ;  /* 0x000000154e157221 */ /* 0x002fc60000010000 */
[----:B------:R-:W-:Y:S01]  /*81c0*/  STS [R45+0x38], R138 ;  /* 0x0000388a2d007388 */ /* 0x000fe20000000800 */
[----:B------:R-:W-:-:S03]  /*81d0*/  FADD.FTZ R21, R21, R16 ;  /* 0x0000001015157221 */ /* 0x000fc60000010000 */
[----:B------:R-:W-:Y:S01]  /*81e0*/  STS [R45+0x3c], R132 ;  /* 0x00003c842d007388 */ /* 0x000fe20000000800 */
[----:B------:R-:W-:-:S03]  /*81f0*/  NOP ;  /* 0x0000000000007918 */ /* 0x000fc60000000000 */
[----:B------:R-:W-:Y:S01]  /*8200*/  LDS R29, [R29] ;  /* 0x000000001d1d7984 */ /* 0x000fe20000000800 */
[----:B------:R-:W-:-:S03]  /*8210*/  FADD.FTZ R21, R21, R94 ;  /* 0x0000005e15157221 */ /* 0x000fc60000010000 */
        /* <DEDUP_REMOVED lines=19> */
[----:B------:R-:W0:Y:S01]  /*8350*/  LDS R0, [UR26+0x840] ;  /* 0x0008401aff007984 */ /* 0x000e220008000800 */
[----:B------:R-:W-:Y:S01]  /*8360*/  UIADD3 UR26, UR15, UR17, URZ ;  /* 0x000000110f1a7290 */ /* 0x000fe2000fffe03f */
[----:B0-----:R-:W-:-:S13]  /*8370*/  ISETP.GE.AND P0, PT, R99, R0, PT ;  /* 0x000000006300720c */ /* 0x001fda0003f06270 */
[----:B------:R-:W-:Y:S05]  /*8380*/  @P0 BRA `(.L_x_12523) ;  /* 0x00000000003c0947 */ /* 0x000fea0003800000 */
[----:B------:R-:W-:Y:S01]  /*8390*/  MOV R15, UR30 ;  /* 0x0000001e000f7c02 */ /* 0x000fe20008000f00 */
[----:B------:R-:W-:Y:S01]  /*83a0*/  ULDC.64 UR34, c[0x0][0x3b0] ;  /* 0x0000ec0000227ab9 */ /* 0x000fe20000000a00 */
[----:B------:R-:W-:Y:S01]  /*83b0*/  MOV R2, R4 ;  /* 0x0000000400027202 */ /* 0x000fe20000000f00 */
[----:B------:R-:W-:Y:S01]  /*83c0*/  UIMAD UR27, UR16, UR34, URZ ;  /* 0x00000022101b72a4 */ /* 0x000fe2000f8e023f */
[----:B------:R-:W-:Y:S02]  /*83d0*/  MOV R3, R5 ;  /* 0x0000000500037202 */ /* 0x000fe40000000f00 */
[----:B------:R-:W-:Y:S01]  /*83e0*/  MOV R5, UR34 ;  /* 0x0000002200057c02 */ /* 0x000fe20008000f00 */
[----:B------:R-:W-:Y:S01]  /*83f0*/  UIMAD UR27, UR18, UR35, UR27 ;  /* 0x00000023121b72a4 */ /* 0x000fe2000f8e021b */
[----:B------:R-:W-:Y:S02]  /*8400*/  IMAD.WIDE.U32 R2, R15, UR39, R2 ;  /* 0x000000270f027c25 */ /* 0x000fe4000f8e0002 */
[----:B------:R-:W-:-:S03]  /*8410*/  ULDC.64 UR34, c[0x0][0x3f0] ;  /* 0x0000fc0000227ab9 */ /* 0x000fc60000000a00 */
[----:B------:R-:W-:-:S03]  /*8420*/  IADD3 R3, R3, UR17, RZ ;  /* 0x0000001103037c10 */ /* 0x000fc6000fffe0ff */
[----:B------:R-:W-:-:S05]  /*8430*/  IMAD.WIDE.U32 R2, R5, UR18, R2 ;  /* 0x0000001205027c25 */ /* 0x000fca000f8e0002 */
[----:B------:R-:W-:Y:S02]  /*8440*/  IADD3 R3, R3, UR27, RZ ;  /* 0x0000001b03037c10 */ /* 0x000fe4000fffe0ff */
[----:B------:R-:W-:-:S04]  /*8450*/  LEA R4, P0, R2, UR34, 0x2 ;  /* 0x0000002202047c11 */ /* 0x000fc8000f8010ff */
[----:B------:R-:W-:-:S05]  /*8460*/  LEA.HI.X R5, R2, UR35, R3, 0x2, P0 ;  /* 0x0000002302057c11 */ /* 0x000fca00080f1403 */
[----:B------:R0:W-:Y:S04]  /*8470*/  STG.E desc[UR32][R4.64], R29 ;  /* 0x0000001d04007986 */ /* 0x0001e8000c101920 */
.L_x_12523:
[----:B------:R-:W-:Y:S05]  /*8480*/  BSYNC B0 ;  /* 0x0000000000007941 */ /* 0x000fea0003800000 */
.L_x_12522:
        /* <DEDUP_REMOVED lines=21> */
[----:B------:R-:W-:Y:S01]  /*85e0*/  UIADD3 UR6, UR6, 0x1, URZ ;  /* 0x0000000106067890 */ /* 0x000fe2000fffe03f */
[----:B------:R-:W-:Y:S01]  /*85f0*/  LEA R2, P0, R4, R2, 0x2 ;  /* 0x0000000204027211 */ /* 0x000fe200078010ff */
[----:B------:R-:W-:Y:S01]  /*8600*/  UIADD3.X UR24, UR24, -0x1, URZ, UP1, !UPT ;  /* 0xffffffff18187890 */ /* 0x000fe20008ffe43f */
[----:B------:R-:W-:Y:S01]  /*8610*/  MOV R5, UR14 ;  /* 0x0000000e00057c02 */ /* 0x000fe20008000f00 */
[----:B------:R-:W-:-:S02]  /*8620*/  UIADD3.X UR20, UR20, -0x1, URZ, UP2, !UPT ;  /* 0xffffffff14147890 */ /* 0x000fc400097fe43f */
[----:B------:R-:W-:Y:S01]  /*8630*/  UIADD3.X UR22, UR22, -0x1, URZ, UP3, !UPT ;  /* 0xffffffff16167890 */ /* 0x000fe20009ffe43f */
        /* <DEDUP_REMOVED lines=27> */
.L_x_12503:
        /* <DEDUP_REMOVED lines=12> */
[----:B0-----:R-:W-:Y:S01]  /*88b0*/  @P0 FADD R3, R0, R3 ;  /* 0x0000000300030221 */ /* 0x001fe20000000000 */
[----:B------:R-:W-:-:S04]  /*88c0*/  @!P1 MOV R0, 0x400 ;  /* 0x0000040000009802 */ /* 0x000fc80000000f00 */
[----:B------:R-:W0:Y:S01]  /*88d0*/  SHFL.DOWN P0, R2, R3, 0x4, 0x1f ;  /* 0x08801f0003027f89 */ /* 0x000e220000000000 */
[----:B-1----:R-:W-:Y:S01]  /*88e0*/  @!P1 LEA R7, R7, R0, 0x18 ;  /* 0x0000000007079211 */ /* 0x002fe200078ec0ff */
[----:B0-----:R-:W-:-:S05]  /*88f0*/  @P0 FADD R2, R3, R2 ;  /* 0x0000000203020221 */ /* 0x001fca0000000000 */
[----:B------:R-:W0:Y:S02]  /*8900*/  SHFL.DOWN P0, R5, R2, 0x8, 0x1f ;  /* 0x09001f0002057f89 */ /* 0x000e240000000000 */
[----:B0-----:R-:W-:-:S05]  /*8910*/  @P0 FADD R5, R2, R5 ;  /* 0x0000000502050221 */ /* 0x001fca0000000000 */
[----:B------:R-:W0:Y:S02]  /*8920*/  SHFL.DOWN P0, R4, R5, 0x10, 0x1f ;  /* 0x0a001f0005047f89 */ /* 0x000e240000000000 */
[----:B0-----:R-:W-:Y:S01]  /*8930*/  @P0 FADD R4, R5, R4 ;  /* 0x0000000405040221 */ /* 0x001fe20000000000 */
[----:B--2---:R-:W-:-:S04]  /*8940*/  ISETP.NE.AND P0, PT, R6, RZ, PT ;  /* 0x000000ff0600720c */ /* 0x004fc80003f05270 */
[----:B------:R0:W-:Y:S01]  /*8950*/  @!P1 STS [R7+0x854], R4 ;  /* 0x0008540407009388 */ /* 0x0001e20000000800 */
[----:B------:R-:W-:Y:S08]  /*8960*/  BAR.SYNC.DEFER_BLOCKING 0x0 ;  /* 0x0000000000007b1d */ /* 0x000ff00000010000 */
[----:B------:R-:W-:Y:S05]  /*8970*/  @P0 BRA `(.L_x_12526) ;  /* 0x00000000000c0947 */ /* 0x000fea0003800000 */
[----:B------:R-:W-:Y:S02]  /*8980*/  MOV R2, UR8 ;  /* 0x0000000800027c02 */ /* 0x000fe40008000f00 */
[----:B------:R-:W-:-:S05]  /*8990*/  MOV R3, UR9 ;  /* 0x0000000900037c02 */ /* 0x000fca0008000f00 */
[----:B------:R1:W-:Y:S02]  /*89a0*/  REDG.E.ADD.F32.FTZ.RN.STRONG.GPU desc[UR32][R2.64], R4 ;  /* 0x00000004020079a6 */ /* 0x0003e4000c10f3a0 */
.L_x_12526:
[----:B------:R-:W-:Y:S05]  /*89b0*/  BSYNC B0 ;  /* 0x0000000000007941 */ /* 0x000fea0003800000 */
.L_x_12525:
[----:B------:R-:W-:Y:S01]  /*89c0*/  ULDC.64 UR4, c[0x0][0x3f8] ;  /* 0x0000fe0000047ab9 */ /* 0x000fe20000000a00 */
[----:B------:R-:W-:Y:S01]  /*89d0*/  BSSY B0, `(.L_x_12527) ;  /* 0x000001f000007945 */ /* 0x000fe20003800000 */
[----:B------:R-:W-:-:S04]  /*89e0*/  ISETP.NE.U32.AND P0, PT, RZ, UR4, PT ;  /* 0x00000004ff007c0c */ /* 0x000fc8000bf05070 */
[----:B------:R-:W-:-:S13]  /*89f0*/  ISETP.NE.AND.EX P0, PT, RZ, UR5, PT, P0 ;  /* 0x00000005ff007c0c */ /* 0x000fda000bf05300 */
[----:B------:R-:W-:Y:S05]  /*8a00*/  @!P0 BRA `(.L_x_12528) ;  /* 0x0000000000688947 */ /* 0x000fea0003800000 */
[----:B------:R-:W-:Y:S06]  /*8a10*/  BAR.SYNC.DEFER_BLOCKING 0x0 ;  /* 0x0000000000007b1d */ /* 0x000fec0000010000 */
[----:B-1----:R-:W1:Y:S01]  /*8a20*/  SHFL.DOWN P0, R3, R26, 0x1, 0x1f ;  /* 0x08201f001a037f89 */ /* 0x002e620000000000 */
[----:B0-----:R-:W0:Y:S01]  /*8a30*/  S2R R4, SR_LANEID ;  /* 0x0000000000047919 */ /* 0x001e220000000000 */
[----:B------:R-:W2:Y:S01]  /*8a40*/  S2R R13, SR_TID.X ;  /* 0x00000000000d7919 */ /* 0x000ea20000002100 */
[----:B-1----:R-:W-:-:S05]  /*8a50*/  @P0 FADD R3, R3, R26 ;  /* 0x0000001a03030221 */ /* 0x002fca0000000000 */
[----:B------:R-:W1:Y:S01]  /*8a60*/  SHFL.DOWN P0, R0, R3, 0x2, 0x1f ;  /* 0x08401f0003007f89 */ /* 0x000e620000000000 */
[----:B0-----:R-:W-:-:S13]  /*8a70*/  ISETP.NE.AND P1, PT, R4, RZ, PT ;  /* 0x000000ff0400720c */ /* 0x001fda0003f25270 */
[----:B------:R-:W0:Y:S01]  /*8a80*/  @!P1 S2R R4, SR_CgaCtaId ;  /* 0x0000000000049919 */ /* 0x000e220000008800 */
[----:B-1----:R-:W-:Y:S01]  /*8a90*/  @P0 FADD R0, R3, R0 ;  /* 0x0000000003000221 */ /* 0x002fe20000000000 */
[----:B------:R-:W-:-:S04]  /*8aa0*/  @!P1 MOV R3, 0x400 ;  /* 0x0000040000039802 */ /* 0x000fc80000000f00 */
[----:B------:R-:W1:Y:S01]  /*8ab0*/  SHFL.DOWN P0, R5, R0, 0x4, 0x1f ;  /* 0x08801f0000057f89 */ /* 0x000e620000000000 */
[----:B0-----:R-:W-:Y:S01]  /*8ac0*/  @!P1 LEA R4, R4, R3, 0x18 ;  /* 0x0000000304049211 */ /* 0x001fe200078ec0ff */
[----:B-1----:R-:W-:-:S05]  /*8ad0*/  @P0 FADD R5, R0, R5 ;  /* 0x0000000500050221 */ /* 0x002fca0000000000 */
        /* <DEDUP_REMOVED lines=10> */
[----:B------:R4:W-:Y:S01]  /*8b80*/  REDG.E.ADD.F32.FTZ.RN.STRONG.GPU desc[UR32][R2.64], R7 ;  /* 0x00000007020079a6 */ /* 0x0009e2000c10f3a0 */
[----:B------:R-:W-:Y:S01]  /*8b90*/  HFMA2.MMA R13, -RZ, RZ, 0, 0 ;  /* 0x00000000ff0d7435 */ /* 0x000fe200000001ff */
[----:B------:R-:W-:Y:S10]  /*8ba0*/  BRA `(.L_x_12529) ;  /* 0x0000000000047947 */ /* 0x000ff40003800000 */
.L_x_12528:
[----:B------:R-:W2:Y:S02]  /*8bb0*/  S2R R13, SR_TID.X ;  /* 0x00000000000d7919 */ /* 0x000ea40000002100 */
.L_x_12529:
[----:B------:R-:W-:Y:S05]  /*8bc0*/  BSYNC B0 ;  /* 0x0000000000007941 */ /* 0x000fea0003800000 */
.L_x_12527:
[----:B------:R-:W-:Y:S02]  /*8bd0*/  ULDC UR24, c[0x0][0x21c] ;  /* 0x0000870000187ab9 */ /* 0x000fe40000000800 */
[----:B--2---:R-:W-:-:S13]  /*8be0*/  ISETP.GE.AND P0, PT, R13, UR24, PT ;  /* 0x000000180d007c0c */ /* 0x004fda000bf06270 */
[----:B------:R-:W-:Y:S05]  /*8bf0*/  @P0 EXIT ;  /* 0x000000000000094d */ /* 0x000fea0003800000 */
[----:B------:R-:W-:Y:S01]  /*8c00*/  USHF.R.S32.HI UR19, URZ, 0x1f, UR18 ;  /* 0x0000001f3f137899 */ /* 0x000fe20008011412 */
[----:B------:R-:W2:Y:S01]  /*8c10*/  S2UR UR17, SR_CgaCtaId ;  /* 0x00000000001179c3 */ /* 0x000ea20000008800 */
[----:B------:R-:W-:Y:S01]  /*8c20*/  ULDC.64 UR8, c[0x0][0x268] ;  /* 0x00009a0000087ab9 */ /* 0x000fe20000000a00 */
[----:B------:R-:W-:Y:S01]  /*8c30*/  ULDC.64 UR6, c[0x0][0x358] ;  /* 0x0000d60000067ab9 */ /* 0x000fe20000000a00 */
[----:B------:R-:W-:Y:S01]  /*8c40*/  UIMAD UR10, UR19, UR8, URZ ;  /* 0x00000008130a72a4 */ /* 0x000fe2000f8e023f */
[----:B------:R-:W-:Y:S01]  /*8c50*/  BSSY B0, `(.L_x_12530) ;  /* 0x000006d000007945 */ /* 0x000fe20003800000 */
[----:B------:R-:W-:Y:S02]  /*8c60*/  UIMAD.WIDE.U32 UR4, UR18, UR8, URZ ;  /* 0x00000008120472a5 */ /* 0x000fe4000f8e003f */
[----:B------:R-:W-:Y:S02]  /*8c70*/  UIMAD UR13, UR18, UR9, UR10 ;  /* 0x00000009120d72a4 */ /* 0x000fe4000f8e020a */
[----:B------:R-:W-:Y:S01]  /*8c80*/  UIMAD.WIDE.U32 UR20, UR18, UR6, URZ ;  /* 0x00000006121472a5 */ /* 0x000fe2000f8e003f */
[----:B------:R-:W-:Y:S01]  /*8c90*/  ULDC.64 UR8, c[0x0][0x248] ;  /* 0x0000920000087ab9 */ /* 0x000fe20000000a00 */
[----:B------:R-:W-:-:S02]  /*8ca0*/  UIMAD UR6, UR19, UR6, URZ ;  /* 0x00000006130672a4 */ /* 0x000fc4000f8e023f */
[----:B------:R-:W-:Y:S02]  /*8cb0*/  UIMAD UR10, UR19, UR8, URZ ;  /* 0x00000008130a72a4 */ /* 0x000fe4000f8e023f */
[----:B------:R-:W-:Y:S02]  /*8cc0*/  UIMAD UR12, UR18, UR7, UR6 ;  /* 0x00000007120c72a4 */ /* 0x000fe4000f8e0206 */
[----:B------:R-:W-:Y:S02]  /*8cd0*/  UIMAD UR16, UR18, UR9, UR10 ;  /* 0x00000009121072a4 */ /* 0x000fe4000f8e020a */
[----:B------:R-:W-:Y:S01]  /*8ce0*/  UIMAD.WIDE.U32 UR6, UR18, UR8, URZ ;  /* 0x00000008120672a5 */ /* 0x000fe2000f8e003f */
[----:B------:R-:W-:Y:S01]  /*8cf0*/  ULDC.64 UR10, c[0x0][0x378] ;  /* 0x0000de00000a7ab9 */ /* 0x000fe20000000a00 */
[----:B------:R-:W-:Y:S01]  /*8d00*/  ULDC.64 UR14, c[0x0][0x338] ;  /* 0x0000ce00000e7ab9 */ /* 0x000fe20000000a00 */
[----:B------:R-:W-:Y:S02]  /*8d10*/  UIMAD.WIDE.U32 UR22, UR18, UR10, URZ ;  /* 0x0000000a121672a5 */ /* 0x000fe4000f8e003f */
[----:B------:R-:W-:-:S02]  /*8d20*/  UIMAD UR8, UR19, UR10, URZ ;  /* 0x0000000a130872a4 */ /* 0x000fc4000f8e023f */
[----:B------:R-:W-:Y:S02]  /*8d30*/  UIMAD UR10, UR19, UR14, URZ ;  /* 0x0000000e130a72a4 */ /* 0x000fe4000f8e023f */
[----:B------:R-:W-:Y:S02]  /*8d40*/  UIMAD UR11, UR18, UR11, UR8 ;  /* 0x0000000b120b72a4 */ /* 0x000fe4000f8e0208 */
[----:B------:R-:W-:Y:S02]  /*8d50*/  UIMAD.WIDE.U32 UR8, UR18, UR14, URZ ;  /* 0x0000000e120872a5 */ /* 0x000fe4000f8e003f */
[----:B------:R-:W-:Y:S01]  /*8d60*/  UIMAD UR10, UR18, UR15, UR10 ;  /* 0x0000000f120a72a4 */ /* 0x000fe2000f8e020a */
[----:B------:R-:W-:Y:S02]  /*8d70*/  UMOV UR14, 0x400 ;  /* 0x00000400000e7882 */ /* 0x000fe40000000000 */
        /* <DEDUP_REMOVED lines=17> */
.L_x_12531:
        /* <DEDUP_REMOVED lines=74> */
.L_x_12530:
[----:B------:R-:W-:Y:S05]  /*9330*/  EXIT ;  /* 0x000000000000794d */ /* 0x000fea0003800000 */
.L_x_12532:
        /* <DEDUP_REMOVED lines=12> */
.L_x_18965:


//--------------------- .text._Z25selective_scan_bwd_kernelI32Selective_Scan_bwd_kernel_traitsILi32ELi16ELb0ELb0ELb0ELb0ELb1EfN3c107complexIfEEEEv12SSMParamsBwd --------------------------
	.section	.text._Z25selective_scan_bwd_kernelI32Selective_Scan_bwd_kernel_traitsILi32ELi16ELb0ELb0ELb0ELb0ELb1EfN3c107complexIfEEEEv12SSMParamsBwd,"ax",@progbits
	.align	128
        .global         _Z25selective_scan_bwd_kernelI32Selective_Scan_bwd_kernel_traitsILi32ELi16ELb0ELb0ELb0ELb0ELb1EfN3c107complexIfEEEEv12SSMParamsBwd
        .type           _Z25selective_scan_bwd_kernelI32Selective_Scan_bwd_kernel_traitsILi32ELi16ELb0ELb0ELb0ELb0ELb1EfN3c107complexIfEEEEv12SSMParamsBwd,@function
        .size           _Z25selective_scan_bwd_kernelI32Selective_Scan_bwd_kernel_traitsILi32ELi16ELb0ELb0ELb0ELb0ELb1EfN3c107complexIfEEEEv12SSMParamsBwd,(.L_x_18966 - _Z25selective_scan_bwd_kernelI32Selective_Scan_bwd_kernel_traitsILi32ELi16ELb0ELb0ELb0ELb0ELb1EfN3c107complexIfEEEEv12SSMParamsBwd)
        .other          _Z25selective_scan_bwd_kernelI32Selective_Scan_bwd_kernel_traitsILi32ELi16ELb0ELb0ELb0ELb0ELb1EfN3c107complexIfEEEEv12SSMParamsBwd,@"STO_CUDA_ENTRY STV_DEFAULT"
_Z25selective_scan_bwd_kernelI32Selective_Scan_bwd_kernel_traitsILi32ELi16ELb0ELb0ELb0ELb0ELb1EfN3c107complexIfEEEEv12SSMParamsBwd:
.text._Z25selective_scan_bwd_kernelI32Selective_Scan_bwd_kernel_traitsILi32ELi16ELb0ELb0ELb0ELb0ELb1EfN3c107complexIfEEEEv12SSMParamsBwd:
        /* <DEDUP_REMOVED lines=29> */
[----:B------:R-:W-:Y:S02]  /*01d0*/  UISETP.NE.U32.AND UP2, UPT, UR22, URZ, UPT ;  /* 0x0000003f1600728c */ /* 0x000fe4000bf45070 */
[----:B-1----:R-:W-:Y:S01]  /*01e0*/  USHF.R.S32.HI UR4, URZ, 0x1f, UR40 ;  /* 0x0000001f3f047899 */ /* 0x002fe20008011428 */
[----:B------:R-:W3:Y:S01]  /*01f0*/  @P1 LDG.E R4, desc[UR34][R4.64] ;  /* 0x0000002204041981 */ /* 0x000ee2000c1e1900 */
[----:B------:R-:W-:Y:S01]  /*0200*/  ULDC.64 UR6, c[0x0][0x280] ;  /* 0x0000a00000067ab9 */ /* 0x000fe20000000a00 */
[----:B------:R-:W-:Y:S01]  /*0210*/  UISETP.NE.AND.EX UP0, UPT, UR9, URZ, UPT, UP0 ;  /* 0x0000003f0900728c */ /* 0x000fe2000bf05300 */
[----:B------:R-:W-:Y:S01]  /*0220*/  CS2R R64, SRZ ;  /* 0x0000000000407805 */ /* 0x000fe2000001ff00 */
[----:B------:R-:W-:Y:S01]  /*0230*/  UISETP.NE.AND.EX UP2, UPT, UR23, URZ, UPT, UP2 ;  /* 0x0000003f1700728c */ /* 0x000fe2000bf45320 */
[----:B------:R-:W-:Y:S01]  /*0240*/  ULDC.64 UR8, c[0x0][0x328] ;  /* 0x0000ca0000087ab9 */ /* 0x000fe20000000a00 */
[----:B------:R-:W-:-:S02]  /*0250*/  UIMAD UR5, UR4, UR6, URZ ;  /* 0x00000006040572a4 */ /* 0x000fc4000f8e023f */
[----:B------:R-:W-:Y:S02]  /*0260*/  UIMAD.WIDE.U32 UR12, UR40, UR6, URZ ;  /* 0x00000006280c72a5 */ /* 0x000fe4000f8e003f */
[----:B------:R-:W-:Y:S02]  /*0270*/  UIMAD UR6, UR4, UR8, URZ ;  /* 0x00000008040672a4 */ /* 0x000fe4000f8e023f */
[----:B------:R-:W-:Y:S02]  /*0280*/  UISETP.NE.U32.AND UP1, UPT, UR18, URZ, UPT ;  /* 0x0000003f1200728c */ /* 0x000fe4000bf25070 */
[----:B------:R-:W-:Y:S02]  /*0290*/  UIMAD UR21, UR40, UR9, UR6 ;  /* 0x00000009281572a4 */ /* 0x000fe4000f8e0206 */
[----:B------:R-:W-:Y:S01]  /*02a0*/  UISETP.NE.AND.EX UP1, UPT, UR19, URZ, UPT, UP1 ;  /* 0x0000003f1300728c */ /* 0x000fe2000bf25310 */
[----:B------:R-:W-:Y:S01]  /*02b0*/  UMOV UR6, URZ ;  /* 0x0000003f00067c82 */ /* 0x000fe20008000000 */
[----:B------:R-:W-:-:S02]  /*02c0*/  @UP2 ULEA UR6, UP4, UR20, UR22, 0x2 ;  /* 0x0000001614062291 */ /* 0x000fc4000f88103f */
[----:B------:R-:W-:Y:S02]  /*02d0*/  UIMAD UR11, UR40, UR7, UR5 ;  /* 0x00000007280b72a4 */ /* 0x000fe4000f8e0205 */
[----:B------:R-:W-:Y:S01]  /*02e0*/  UIMAD UR5, UR4, UR16, URZ ;  /* 0x00000010040572a4 */ /* 0x000fe2000f8e023f */
[----:B------:R-:W-:Y:S01]  /*02f0*/  UMOV UR7, URZ ;  /* 0x0000003f00077c82 */ /* 0x000fe20008000000 */
[----:B------:R-:W-:Y:S02]  /*0300*/  @UP2 ULEA.HI.X UR7, UR20, UR23, UR10, 0x2, UP4 ;  /* 0x0000001714072291 */ /* 0x000fe4000a0f140a */
[----:B------:R-:W-:Y:S01]  /*0310*/  UIMAD.WIDE.U32 UR14, UR40, UR16, URZ ;  /* 0x00000010280e72a5 */ /* 0x000fe2000f8e003f */
[----:B------:R-:W-:Y:S01]  /*0320*/  ULDC.64 UR22, c[0x0][0x288] ;  /* 0x0000a20000167ab9 */ /* 0x000fe20000000a00 */
[----:B------:R-:W-:Y:S02]  /*0330*/  UIMAD UR17, UR40, UR17, UR5 ;  /* 0x00000011281172a4 */ /* 0x000fe4000f8e0205 */
[----:B------:R-:W-:-:S02]  /*0340*/  UIMAD UR16, UR10, UR22, URZ ;  /* 0x000000160a1072a4 */ /* 0x000fc4000f8e023f */
[----:B------:R-:W-:Y:S02]  /*0350*/  UIMAD.WIDE.U32 UR4, UR40, UR8, URZ ;  /* 0x00000008280472a5 */ /* 0x000fe4000f8e003f */
[----:B------:R-:W-:Y:S01]  /*0360*/  UIADD3 UR13, UR13, UR11, URZ ;  /* 0x0000000b0d0d7290 */ /* 0x000fe2000fffe03f */
[----:B------:R-:W-:Y:S01]  /*0370*/  UMOV UR8, URZ ;  /* 0x0000003f00087c82 */ /* 0x000fe20008000000 */
[----:B------:R-:W-:Y:S02]  /*0380*/  @UP1 ULEA UR8, UP3, UR20, UR18, 0x2 ;  /* 0x0000001214081291 */ /* 0x000fe4000f86103f */
[----:B------:R-:W-:Y:S02]  /*0390*/  UIADD3 UR15, UR15, UR17, URZ ;  /* 0x000000110f0f7290 */ /* 0x000fe4000fffe03f */
[----:B------:R-:W-:Y:S02]  /*03a0*/  UIMAD UR18, UR20, UR23, UR16 ;  /* 0x00000017141272a4 */ /* 0x000fe4000f8e0210 */
[----:B------:R-:W-:Y:S01]  /*03b0*/  UIMAD UR11, UR10, UR24, URZ ;  /* 0x000000180a0b72a4 */ /* 0x000fe2000f8e023f */
[----:B------:R-:W-:Y:S01]  /*03c0*/  ULDC UR23, c[0x0][0x224] ;  /* 0x0000890000177ab9 */ /* 0x000fe20000000800 */
[----:B------:R-:W-:-:S02]  /*03d0*/  UIMAD.WIDE.U32 UR12, UR20, UR22, UR12 ;  /* 0x00000016140c72a5 */ /* 0x000fc4000f8e000c */
[----:B------:R-:W-:Y:S02]  /*03e0*/  UIMAD.WIDE.U32 UR14, UR20, UR24, UR14 ;  /* 0x00000018140e72a5 */ /* 0x000fe4000f8e000e */
[----:B------:R-:W-:Y:S01]  /*03f0*/  ULEA UR16, UR23, 0xfffffe00, 0x9 ;  /* 0xfffffe0017107891 */ /* 0x000fe2000f8e483f */
[----:B------:R-:W-:Y:S01]  /*0400*/  UMOV UR9, URZ ;  /* 0x0000003f00097c82 */ /* 0x000fe20008000000 */
[----:B------:R-:W-:Y:S02]  /*0410*/  @UP1 ULEA.HI.X UR9, UR20, UR19, UR10, 0x2, UP3 ;  /* 0x0000001314091291 */ /* 0x000fe400098f140a */
[----:B------:R-:W-:Y:S02]  /*0420*/  UIMAD UR19, UR20, UR25, UR11 ;  /* 0x00000019141372a4 */ /* 0x000fe4000f8e020b */
[----:B------:R-:W-:Y:S01]  /*0430*/  USHF.R.S32.HI UR17, URZ, 0x1f, UR16 ;  /* 0x0000001f3f117899 */ /* 0x000fe20008011410 */
[----:B------:R-:W-:Y:S01]  /*0440*/  ULDC.64 UR24, c[0x0][0x330] ;  /* 0x0000cc0000187ab9 */ /* 0x000fe20000000a00 */
[----:B------:R-:W-:-:S02]  /*0450*/  UIADD3 UR26, UP1, UR16, UR12, URZ ;  /* 0x0000000c101a7290 */ /* 0x000fc4000ff3e03f */
[----:B------:R-:W-:Y:S02]  /*0460*/  UIADD3 UR28, UP2, UR16, UR14, URZ ;  /* 0x0000000e101c7290 */ /* 0x000fe4000ff5e03f */
[----:B------:R-:W-:Y:S02]  /*0470*/  UIMAD UR22, UR10, UR24, URZ ;  /* 0x000000180a1672a4 */ /* 0x000fe4000f8e023f */
[----:B------:R-:W-:Y:S01]  /*0480*/  UIADD3 UR5, UR5, UR21, URZ ;  /* 0x0000001505057290 */ /* 0x000fe2000fffe03f */
[----:B------:R-:W-:Y:S01]  /*0490*/  ULDC.64 UR10, c[0x0][0x2f8] ;  /* 0x0000be00000a7ab9 */ /* 0x000fe20000000a00 */
[----:B------:R-:W-:Y:S02]  /*04a0*/  UIADD3.X UR18, UR17, UR13, UR18, UP1, !UPT ;  /* 0x0000000d11127290 */ /* 0x000fe40008ffe412 */
[----:B------:R-:W-:Y:S02]  /*04b0*/  UIADD3.X UR14, UR17, UR15, UR19, UP2, !UPT ;  /* 0x0000000f110e7290 */ /* 0x000fe400097fe413 */
[----:B------:R-:W-:-:S02]  /*04c0*/  ULEA UR21, UP1, UR26, UR30, 0x2 ;  /* 0x0000001e1a157291 */ /* 0x000fc4000f82103f */
[----:B------:R-:W-:Y:S02]  /*04d0*/  ULEA UR27, UP2, UR28, UR10, 0x2 ;  /* 0x0000000a1c1b7291 */ /* 0x000fe4000f84103f */
[----:B------:R-:W-:Y:S01]  /*04e0*/  UIMAD.WIDE.U32 UR12, UR20, UR24, UR4 ;  /* 0x00000018140c72a5 */ /* 0x000fe2000f8e0004 */
[----:B------:R-:W-:Y:S01]  /*04f0*/  @UP0 ULDC UR10, c[0x0][0x214] ;  /* 0x00008500000a0ab9 */ /* 0x000fe20000000800 */
[----:B------:R-:W-:Y:S02]  /*0500*/  ULEA.HI.X UR26, UR26, UR31, UR18, 0x2, UP1 ;  /* 0x0000001f1a1a7291 */ /* 0x000fe400088f1412 */
[----:B------:R-:W-:Y:S02]  /*0510*/  @UP0 UIMAD UR10, UR40, UR10, UR20 ;  /* 0x0000000a280a02a4 */ /* 0x000fe4000f8e0214 */
[----:B------:R-:W-:Y:S02]  /*0520*/  UISETP.GE.AND UP1, UPT, UR23, 0x1, UPT ;  /* 0x000000011700788c */ /* 0x000fe4000bf26270 */
[----:B------:R-:W-:-:S02]  /*0530*/  @UP0 UIMAD UR10, UR10, UR23, URZ ;  /* 0x000000170a0a02a4 */ /* 0x000fc4000f8e023f */
[----:B------:R-:W-:Y:S01]  /*0540*/  ULEA.HI.X UR28, UR28, UR11, UR14, 0x2, UP2 ;  /* 0x0000000b1c1c7291 */ /* 0x000fe200090f140e */
[----:B------:R-:W-:Y:S01]  /*0550*/  UMOV UR4, URZ ;  /* 0x0000003f00047c82 */ /* 0x000fe20008000000 */
[----:B------:R-:W-:Y:S02]  /*0560*/  UIADD3 UR16, UP2, UR16, UR12, URZ ;  /* 0x0000000c10107290 */ /* 0x000fe4000ff5e03f */
[----:B------:R-:W-:Y:S01]  /*0570*/  UIMAD UR22, UR20, UR25, UR22 ;  /* 0x00000019141672a4 */ /* 0x000fe2000f8e0216 */
[----:B------:R-:W-:Y:S01]  /*0580*/  @UP0 ULDC UR12, c[0x0][0x21c] ;  /* 0x00008700000c0ab9 */ /* 0x000fe20000000800 */
[----:B------:R-:W-:Y:S01]  /*0590*/  ULDC.64 UR14, c[0x0][0x3b8] ;  /* 0x0000ee00000e7ab9 */ /* 0x000fe20000000a00 */
[----:B------:R-:W-:Y:S02]  /*05a0*/  @UP0 UIMAD UR12, UR10, UR12, URZ ;  /* 0x0000000c0a0c02a4 */ /* 0x000fe4000f8e023f */
[----:B------:R-:W-:Y:S01]  /*05b0*/  UIADD3.X UR30, UR17, UR13, UR22, UP2, !UPT ;  /* 0x0000000d111e7290 */ /* 0x000fe200097fe416 */
[----:B------:R-:W-:Y:S01]  /*05c0*/  @UP0 ULDC.64 UR10, c[0x0][0x310] ;  /* 0x0000c400000a0ab9 */ /* 0x000fe20000000a00 */
[----:B------:R-:W-:-:S02]  /*05d0*/  ULEA UR29, UP2, UR16, UR14, 0x2 ;  /* 0x0000000e101d7291 */ /* 0x000fc4000f84103f */
        /* <DEDUP_REMOVED lines=12> */
[----:B------:R-:W-:Y:S01]  /*06a0*/  CS2R R64, SRZ ;  /* 0x0000000000407805 */ /* 0x000fe2000001ff00 */
[----:B------:R-:W-:Y:S01]  /*06b0*/  UMOV UR6, URZ ;  /* 0x0000003f00067c82 */ /* 0x000fe20008000000 */
[----:B------:R-:W1:Y:S01]  /*06c0*/  S2R R62, SR_LANEID ;  /* 0x00000000003e7919 */ /* 0x000e620000000000 */
[----:B0-----:R-:W-:-:S07]  /*06d0*/  LOP3.LUT R216, R63, 0x1f, RZ, 0xc0, !PT ;  /* 0x0000001f3fd87812 */ /* 0x001fce00078ec0ff */
.L_x_12559:
        /* <DEDUP_REMOVED lines=13> */
[----:B------:R-:W-:Y:S02]  /*07b0*/  SHF.R.S32.HI R73, RZ, 0x1f, R72 ;  /* 0x0000001fff497819 */ /* 0x000fe40000011448 */
[----:B------:R-:W-:Y:S02]  /*07c0*/  CS2R R20, SRZ ;  /* 0x0000000000147805 */ /* 0x000fe4000001ff00 */
[C---:B------:R-:W-:Y:S02]  /*07d0*/  LEA R2, P1, R72.reuse, UR21, 0x2 ;  /* 0x0000001548027c11 */ /* 0x040fe4000f8210ff */
[----:B------:R-:W-:Y:S02]  /*07e0*/  CS2R R22, SRZ ;  /* 0x0000000000167805 */ /* 0x000fe4000001ff00 */
[----:B------:R-:W-:-:S02]  /*07f0*/  ISETP.GE.AND P0, PT, R72, UR15, PT ;  /* 0x0000000f48007c0c */ /* 0x000fc4000bf06270 */
[----:B------:R-:W-:Y:S02]  /*0800*/  CS2R R24, SRZ ;  /* 0x0000000000187805 */ /* 0x000fe4000001ff00 */
[C---:B------:R-:W-:Y:S01]  /*0810*/  LEA.HI.X R3, R72.reuse, UR26, R73, 0x2, P1 ;  /* 0x0000001a48037c11 */ /* 0x040fe200088f1449 */
[----:B------:R-:W-:Y:S01]  /*0820*/  BAR.SYNC.DEFER_BLOCKING 0x0 ;  /* 0x0000000000007b1d */ /* 0x000fe20000010000 */
[C---:B------:R-:W-:Y:S02]  /*0830*/  LOP3.LUT R74, R72.reuse, 0x20, RZ, 0xfc, !PT ;  /* 0x00000020484a7812 */ /* 0x040fe400078efcff */
[C---:B------:R-:W-:Y:S02]  /*0840*/  LOP3.LUT R75, R72.reuse, 0x40, RZ, 0xfc, !PT ;  /* 0x00000040484b7812 */ /* 0x040fe400078efcff */
[----:B------:R-:W-:-:S03]  /*0850*/  LOP3.LUT R0, R72, 0x60, RZ, 0xfc, !PT ;  /* 0x0000006048007812 */ /* 0x000fc600078efcff */
[----:B------:R-:W0:Y:S01]  /*0860*/  S2UR UR7, SR_CgaCtaId ;  /* 0x00000000000779c3 */ /* 0x000e220000008800 */
[C---:B------:R-:W-:Y:S01]  /*0870*/  LOP3.LUT R8, R72.reuse, 0x80, RZ, 0xfc, !PT ;  /* 0x0000008048087812 */ /* 0x040fe200078efcff */
[----:B------:R-:W-:Y:S01]  /*0880*/  UMOV UR31, 0x400 ;  /* 0x00000400001f7882 */ /* 0x000fe20000000000 */
[----:B------:R-:W-:Y:S02]  /*0890*/  LOP3.LUT R9, R72, 0xa0, RZ, 0xfc, !PT ;  /* 0x000000a048097812 */ /* 0x000fe400078efcff */
[C---:B-1----:R-:W-:Y:S02]  /*08a0*/  IADD3 R27, R62.reuse, 0x20, RZ ;  /* 0x000000203e1b7810 */ /* 0x042fe40007ffe0ff */
[C---:B------:R-:W-:Y:S02]  /*08b0*/  IADD3 R29, R62.reuse, 0x40, RZ ;  /* 0x000000403e1d7810 */ /* 0x040fe40007ffe0ff */
[C---:B------:R-:W-:Y:S02]  /*08c0*/  IADD3 R31, R62.reuse, 0x60, RZ ;  /* 0x000000603e1f7810 */ /* 0x040fe40007ffe0ff */
[----:B------:R-:W-:-:S02]  /*08d0*/  LEA.HI.SX32 R61, R62, R62, 0x1b ;  /* 0x0000003e3e3d7211 */ /* 0x000fc400078fdaff */
[----:B------:R-:W-:Y:S02]  /*08e0*/  IADD3 R33, R62, 0x80, RZ ;  /* 0x000000803e217810 */ /* 0x000fe40007ffe0ff */
[----:B------:R-:W-:Y:S02]  /*08f0*/  CS2R R76, SRZ ;  /* 0x00000000004c7805 */ /* 0x000fe4000001ff00 */
[----:B------:R-:W-:Y:S02]  /*0900*/  ISETP.GE.AND P1, PT, R75, UR15, PT ;  /* 0x0000000f4b007c0c */ /* 0x000fe4000bf26270 */
[----:B------:R-:W-:Y:S02]  /*0910*/  CS2R R78, SRZ ;  /* 0x00000000004e7805 */ /* 0x000fe4000001ff00 */
[----:B------:R-:W-:Y:S01]  /*0920*/  CS2R R80, SRZ ;  /* 0x0000000000507805 */ /* 0x000fe2000001ff00 */
[----:B------:R-:W2:Y:S01]  /*0930*/  @!P0 LDG.E R4, desc[UR34][R2.64] ;  /* 0x0000002202048981 */ /* 0x000ea2000c1e1900 */
[----:B------:R-:W-:-:S02]  /*0940*/  ISETP.GE.AND P0, PT, R74, UR15, PT ;  /* 0x0000000f4a007c0c */ /* 0x000fc4000bf06270 */
[----:B------:R-:W-:Y:S02]  /*0950*/  CS2R R82, SRZ ;  /* 0x0000000000527805 */ /* 0x000fe4000001ff00 */
[----:B------:R-:W-:Y:S02]  /*0960*/  ISETP.GE.AND P2, PT, R0, UR15, PT ;  /* 0x0000000f00007c0c */ /* 0x000fe4000bf46270 */
[----:B------:R-:W-:Y:S02]  /*0970*/  CS2R R84, SRZ ;  /* 0x0000000000547805 */ /* 0x000fe4000001ff00 */
[----:B------:R-:W-:Y:S02]  /*0980*/  ISETP.GE.AND P3, PT, R8, UR15, PT ;  /* 0x0000000f08007c0c */ /* 0x000fe4000bf66270 */
[----:B------:R-:W-:Y:S02]  /*0990*/  CS2R R86, SRZ ;  /* 0x0000000000567805 */ /* 0x000fe4000001ff00 */
[----:B------:R-:W-:-:S02]  /*09a0*/  ISETP.GE.AND P4, PT, R9, UR15, PT ;  /* 0x0000000f09007c0c */ /* 0x000fc4000bf86270 */
[----:B------:R-:W-:Y:S02]  /*09b0*/  CS2R R94, SRZ ;  /* 0x00000000005e7805 */ /* 0x000fe4000001ff00 */
[C---:B------:R-:W-:Y:S01]  /*09c0*/  LOP3.LUT R10, R72.reuse, 0xc0, RZ, 0xfc, !PT ;  /* 0x000000c0480a7812 */ /* 0x040fe200078efcff */
[----:B------:R-:W3:Y:S01]  /*09d0*/  @!P1 LDG.E R6, desc[UR34][R2.64+0x100] ;  /* 0x0001002202069981 */ /* 0x000ee2000c1e1900 */
[C---:B------:R-:W-:Y:S02]  /*09e0*/  LOP3.LUT R11, R72.reuse, 0xe0, RZ, 0xfc, !PT ;  /* 0x000000e0480b7812 */ /* 0x040fe400078efcff */
[----:B------:R-:W-:Y:S02]  /*09f0*/  CS2R R96, SRZ ;  /* 0x0000000000607805 */ /* 0x000fe4000001ff00 */
[C---:B------:R-:W-:Y:S01]  /*0a00*/  LOP3.LUT R12, R72.reuse, 0x100, RZ, 0xfc, !PT ;  /* 0x00000100480c7812 */ /* 0x040fe200078efcff */
[----:B------:R-:W4:Y:S01]  /*0a10*/  @!P0 LDG.E R5, desc[UR34][R2.64+0x80] ;  /* 0x0000802202058981 */ /* 0x000f22000c1e1900 */
[C---:B------:R-:W-:Y:S01]  /*0a20*/  LOP3.LUT R13, R72.reuse, 0x120, RZ, 0xfc, !PT ;  /* 0x00000120480d7812 */ /* 0x040fe200078efcff */
[----:B------:R-:W-:Y:S01]  /*0a30*/  ULDC.64 UR22, c[0x0][0x2a0] ;  /* 0x0000a80000167ab9 */ /* 0x000fe20000000a00 */
[----:B------:R-:W-:Y:S01]  /*0a40*/  LOP3.LUT R66, R72, 0x140, RZ, 0xfc, !PT ;  /* 0x0000014048427812 */ /* 0x000fe200078efcff */
[----:B------:R-:W5:Y:S01]  /*0a50*/  @!P2 LDG.E R7, desc[UR34][R2.64+0x180] ;  /* 0x000180220207a981 */ /* 0x000f62000c1e1900 */
[----:B------:R-:W-:Y:S01]  /*0a60*/  ISETP.GE.AND P0, PT, R10, UR15, PT ;  /* 0x0000000f0a007c0c */ /* 0x000fe2000bf06270 */
[----:B------:R-:W-:Y:S01]  /*0a70*/  USHF.R.S32.HI UR14, URZ, 0x1f, UR40 ;  /* 0x0000001f3f0e7899 */ /* 0x000fe20008011428 */
[----:B------:R-:W-:Y:S01]  /*0a80*/  ISETP.GE.AND P1, PT, R11, UR15, PT ;  /* 0x0000000f0b007c0c */ /* 0x000fe2000bf26270 */
[----:B------:R-:W5:Y:S01]  /*0a90*/  @!P3 LDG.E R14, desc[UR34][R2.64+0x200] ;  /* 0x00020022020eb981 */ /* 0x000f62000c1e1900 */
[----:B------:R-:W-:Y:S01]  /*0aa0*/  ISETP.GE.AND P2, PT, R12, UR15, PT ;  /* 0x0000000f0c007c0c */ /* 0x000fe2000bf46270 */
[----:B------:R-:W-:Y:S01]  /*0ab0*/  ULDC.64 UR24, c[0x0][0x2b0] ;  /* 0x0000ac0000187ab9 */ /* 0x000fe20000000a00 */
[----:B------:R-:W-:Y:S01]  /*0ac0*/  ISETP.GE.AND P3, PT, R13, UR15, PT ;  /* 0x0000000f0d007c0c */ /* 0x000fe2000bf66270 */
[----:B------:R-:W5:Y:S01]  /*0ad0*/  @!P4 LDG.E R15, desc[UR34][R2.64+0x280] ;  /* 0x00028022020fc981 */ /* 0x000f62000c1e1900 */
[----:B------:R-:W-:-:S02]  /*0ae0*/  ISETP.GE.AND P4, PT, R66, UR15, PT ;  /* 0x0000000f42007c0c */ /* 0x000fc4000bf86270 */
[C---:B------:R-:W-:Y:S02]  /*0af0*/  LOP3.LUT R67, R72.reuse, 0x160, RZ, 0xfc, !PT ;  /* 0x0000016048437812 */ /* 0x040fe400078efcff */
        /* <DEDUP_REMOVED lines=19> */
[----:B0-----:R-:W-:Y:S01]  /*0c30*/  ULEA UR31, UR7, UR31, 0x18 ;  /* 0x0000001f071f7291 */ /* 0x001fe2000f8ec03f */
[----:B------:R-:W-:-:S02]  /*0c40*/  LEA.HI.SX32 R27, R27, R62, 0x1b ;  /* 0x0000003e1b1b7211 */ /* 0x000fc400078fdaff */
[----:B-1----:R-:W-:-:S04]  /*0c50*/  IADD3 R3, R62, 0xa0, RZ ;  /* 0x000000a03e037810 */ /* 0x002fc80007ffe0ff */
[-C--:B------:R-:W-:Y:S02]  /*0c60*/  LEA.HI.SX32 R3, R3, R62.reuse, 0x1b ;  /* 0x0000003e03037211 */ /* 0x080fe400078fdaff */
[-C--:B------:R-:W-:Y:S02]  /*0c70*/  LEA.HI.SX32 R29, R29, R62.reuse, 0x1b ;  /* 0x0000003e1d1d7211 */ /* 0x080fe400078fdaff */
[----:B------:R-:W-:Y:S02]  /*0c80*/  LEA R56, R3, UR31, 0x2 ;  /* 0x0000001f03387c11 */ /* 0x000fe4000f8e10ff */
[----:B------:R-:W-:Y:S02]  /*0c90*/  LEA.HI.SX32 R31, R31, R62, 0x1b ;  /* 0x0000003e1f1f7211 */ /* 0x000fe400078fdaff */
[----:B------:R-:W-:Y:S02]  /*0ca0*/  IADD3 R3, R62, 0xc0, RZ ;  /* 0x000000c03e037810 */ /* 0x000fe40007ffe0ff */
[----:B------:R-:W-:-:S02]  /*0cb0*/  LEA R61, R61, UR31, 0x2 ;  /* 0x0000001f3d3d7c11 */ /* 0x000fc4000f8e10ff */
[-C--:B------:R-:W-:Y:S02]  /*0cc0*/  LEA.HI.SX32 R33, R33, R62.reuse, 0x1b ;  /* 0x0000003e21217211 */ /* 0x080fe400078fdaff */
[----:B------:R-:W-:Y:S02]  /*0cd0*/  LEA R60, R27, UR31, 0x2 ;  /* 0x0000001f1b3c7c11 */ /* 0x000fe4000f8e10ff */
[----:B------:R-:W-:Y:S02]  /*0ce0*/  LEA R59, R29, UR31, 0x2 ;  /* 0x0000001f1d3b7c11 */ /* 0x000fe4000f8e10ff */
[----:B------:R-:W-:Y:S02]  /*0cf0*/  LEA R58, R31, UR31, 0x2 ;  /* 0x0000001f1f3a7c11 */ /* 0x000fe4000f8e10ff */
[----:B------:R-:W-:Y:S02]  /*0d00*/  IADD3 R27, R62, 0xe0, RZ ;  /* 0x000000e03e1b7810 */ /* 0x000fe40007ffe0ff */
[----:B------:R-:W-:-:S02]  /*0d10*/  LEA.HI.SX32 R3, R3, R62, 0x1b ;  /* 0x0000003e03037211 */ /* 0x000fc400078fdaff */
[----:B------:R-:W-:Y:S02]  /*0d20*/  LEA R57, R33, UR31, 0x2 ;  /* 0x0000001f21397c11 */ /* 0x000fe4000f8e10ff */
[C---:B------:R-:W-:Y:S02]  /*0d30*/  IADD3 R29, R62.reuse, 0x100, RZ ;  /* 0x000001003e1d7810 */ /* 0x040fe40007ffe0ff */
[C---:B------:R-:W-:Y:S02]  /*0d40*/  IADD3 R31, R62.reuse, 0x120, RZ ;  /* 0x000001203e1f7810 */ /* 0x040fe40007ffe0ff */
[----:B------:R-:W-:Y:S02]  /*0d50*/  IADD3 R33, R62, 0x140, RZ ;  /* 0x000001403e217810 */ /* 0x000fe40007ffe0ff */
[----:B------:R-:W-:Y:S02]  /*0d60*/  LEA.HI.SX32 R27, R27, R62, 0x1b ;  /* 0x0000003e1b1b7211 */ /* 0x000fe400078fdaff */
[----:B------:R-:W-:-:S02]  /*0d70*/  LEA R55, R3, UR31, 0x2 ;  /* 0x0000001f03377c11 */ /* 0x000fc4000f8e10ff */
[C---:B------:R-:W-:Y:S02]  /*0d80*/  IADD3 R3, R62.reuse, 0x160, RZ ;  /* 0x000001603e037810 */ /* 0x040fe40007ffe0ff */
[-C--:B------:R-:W-:Y:S02]  /*0d90*/  LEA.HI.SX32 R29, R29, R62.reuse, 0x1b ;  /* 0x0000003e1d1d7211 */ /* 0x080fe400078fdaff */
[-C--:B------:R-:W-:Y:S02]  /*0da0*/  LEA.HI.SX32 R31, R31, R62.reuse, 0x1b ;  /* 0x0000003e1f1f7211 */ /* 0x080fe400078fdaff */
[----:B------:R-:W-:Y:S02]  /*0db0*/  LEA.HI.SX32 R33, R33, R62, 0x1b ;  /* 0x0000003e21217211 */ /* 0x000fe400078fdaff */
[----:B------:R-:W-:Y:S02]  /*0dc0*/  LEA R54, R27, UR31, 0x2 ;  /* 0x0000001f1b367c11 */ /* 0x000fe4000f8e10ff */
[----:B------:R-:W-:-:S02]  /*0dd0*/  IADD3 R27, R62, 0x1e0, RZ ;  /* 0x000001e03e1b7810 */ /* 0x000fc40007ffe0ff */
[----:B------:R-:W-:Y:S02]  /*0de0*/  LEA.HI.SX32 R3, R3, R62, 0x1b ;  /* 0x0000003e03037211 */ /* 0x000fe400078fdaff */
[----:B------:R-:W-:Y:S02]  /*0df0*/  LEA R53, R29, UR31, 0x2 ;  /* 0x0000001f1d357c11 */ /* 0x000fe4000f8e10ff */
[----:B------:R-:W-:Y:S02]  /*0e00*/  LEA R52, R31, UR31, 0x2 ;  /* 0x0000001f1f347c11 */ /* 0x000fe4000f8e10ff */
[----:B------:R-:W-:Y:S02]  /*0e10*/  SHF.L.U32 R2, R62, 0x4, RZ ;  /* 0x000000043e027819 */ /* 0x000fe400000006ff */
[----:B------:R-:W-:Y:S02]  /*0e20*/  LEA R51, R33, UR31, 0x2 ;  /* 0x0000001f21337c11 */ /* 0x000fe4000f8e10ff */
[----:B------:R-:W-:-:S02]  /*0e30*/  LEA R50, R3, UR31, 0x2 ;  /* 0x0000001f03327c11 */ /* 0x000fc4000f8e10ff */
[----:B------:R-:W-:Y:S02]  /*0e40*/  LEA.HI.SX32 R27, R27, R62, 0x1b ;  /* 0x0000003e1b1b7211 */ /* 0x000fe400078fdaff */
[----:B------:R-:W-:Y:S02]  /*0e50*/  LEA.HI.SX32 R45, R2, R2, 0x1b ;  /* 0x00000002022d7211 */ /* 0x000fe400078fdaff */
[----:B------:R-:W-:Y:S02]  /*0e60*/  LEA R46, R27, UR31, 0x2 ;  /* 0x0000001f1b2e7c11 */ /* 0x000fe4000f8e10ff */
[----:B------:R-:W-:Y:S02]  /*0e70*/  LEA R45, R45, UR31, 0x2 ;  /* 0x0000001f2d2d7c11 */ /* 0x000fe4000f8e10ff */
[----:B------:R-:W-:Y:S02]  /*0e80*/  ISETP.GE.AND P2, PT, R72, UR15, PT ;  /* 0x0000000f48007c0c */ /* 0x000fe4000bf46270 */
[----:B------:R-:W-:-:S02]  /*0e90*/  ISETP.GE.AND P1, PT, R74, UR15, PT ;  /* 0x0000000f4a007c0c */ /* 0x000fc4000bf26270 */
[C---:B------:R-:W-:Y:S02]  /*0ea0*/  LEA R2, P3, R72.reuse, UR27, 0x2 ;  /* 0x0000001b48027c11 */ /* 0x040fe4000f8610ff */
[----:B------:R-:W-:Y:S02]  /*0eb0*/  ISETP.GE.AND P0, PT, R75, UR15, PT ;  /* 0x0000000f4b007c0c */ /* 0x000fe4000bf06270 */
[----:B------:R-:W-:Y:S02]  /*0ec0*/  LEA.HI.X R3, R72, UR28, R73, 0x2, P3 ;  /* 0x0000001c48037c11 */ /* 0x000fe400098f1449 */
[----:B------:R-:W-:Y:S02]  /*0ed0*/  ISETP.GE.AND P4, PT, R0, UR15, PT ;  /* 0x0000000f00007c0c */ /* 0x000fe4000bf86270 */
[----:B------:R-:W-:Y:S02]  /*0ee0*/  ISETP.GE.AND P6, PT, R8, UR15, PT ;  /* 0x0000000f08007c0c */ /* 0x000fe4000bfc6270 */
[----:B------:R-:W-:-:S02]  /*0ef0*/  ISETP.GE.AND P5, PT, R9, UR15, PT ;  /* 0x0000000f09007c0c */ /* 0x000fc4000bfa6270 */
[----:B------:R-:W-:Y:S01]  /*0f00*/  ISETP.GE.AND P3, PT, R10, UR15, PT ;  /* 0x0000000f0a007c0c */ /* 0x000fe2000bf66270 */
[----:B--2---:R-:W-:Y:S04]  /*0f10*/  STS [R61], R4 ;  /* 0x000000043d007388 */ /* 0x004fe80000000800 */
[----:B----4-:R0:W-:Y:S04]  /*0f20*/  STS [R60+0x80], R5 ;  /* 0x000080053c007388 */ /* 0x0101e80000000800 */
[----:B---3--:R-:W-:Y:S04]  /*0f30*/  STS [R59+0x100], R6 ;  /* 0x000100063b007388 */ /* 0x008fe80000000800 */
[----:B-----5:R1:W-:Y:S01]  /*0f40*/  STS [R58+0x180], R7 ;  /* 0x000180073a007388 */ /* 0x0203e20000000800 */
[----:B0-----:R-:W-:-:S03]  /*0f50*/  IADD3 R5, R62, 0x180, RZ ;  /* 0x000001803e057810 */ /* 0x001fc60007ffe0ff */
[----:B------:R-:W-:Y:S04]  /*0f60*/  STS [R57+0x200], R14 ;  /* 0x0002000e39007388 */ /* 0x000fe80000000800 */
        /* <DEDUP_REMOVED lines=8> */
[----:B------:R0:W-:Y:S01]  /*0ff0*/  STS [R54+0x380], R17 ;  /* 0x0003801136007388 */ /* 0x0001e20000000800 */
[----:B------:R-:W-:Y:S02]  /*1000*/  LEA R48, R7, UR31, 0x2 ;  /* 0x0000001f07307c11 */ /* 0x000fe4000f8e10ff */
[----:B------:R-:W-:Y:S01]  /*1010*/  LEA R47, R15, UR31, 0x2 ;  /* 0x0000001f0f2f7c11 */ /* 0x000fe2000f8e10ff */
        /* <DEDUP_REMOVED lines=25> */
[----:B------:R-:W-:Y:S01]  /*11b0*/  CS2R R4, SRZ ;  /* 0x0000000000047805 */ /* 0x000fe2000001ff00 */
[----:B------:R-:W-:Y:S01]  /*11c0*/  BAR.SYNC.DEFER_BLOCKING 0x0 ;  /* 0x0000000000007b1d */ /* 0x000fe20000010000 */
[----:B------:R-:W-:-:S02]  /*11d0*/  CS2R R6, SRZ ;  /* 0x0000000000067805 */ /* 0x000fc4000001ff00 */
[----:B------:R-:W-:Y:S02]  /*11e0*/  CS2R R14, SRZ ;  /* 0x00000000000e7805 */ /* 0x000fe4000001ff00 */
[----:B0-----:R-:W-:Y:S02]  /*11f0*/  CS2R R16, SRZ ;  /* 0x0000000000107805 */ /* 0x001fe4000001ff00 */
        /* <DEDUP_REMOVED lines=33> */
[----:B------:R-:W-:Y:S02]  /*1410*/  ISETP.GE.AND P6, PT, R8, UR15, PT ;  /* 0x0000000f08007c0c */ /* 0x000fe4000bfc6270 */
[----:B------:R-:W-:Y:S01]  /*1420*/  ISETP.GE.AND P5, PT, R9, UR15, PT ;  /* 0x0000000f09007c0c */ /* 0x000fe2000bfa6270 */
[----:B--2---:R0:W-:Y:S04]  /*1430*/  STS [R61], R4 ;  /* 0x000000043d007388 */ /* 0x0041e80000000800 */
[----:B-----5:R1:W-:Y:S04]  /*1440*/  STS [R60+0x80], R5 ;  /* 0x000080053c007388 */ /* 0x0203e80000000800 */
[----:B------:R-:W-:Y:S04]  /*1450*/  STS [R59+0x100], R6 ;  /* 0x000100063b007388 */ /* 0x000fe80000000800 */
[----:B------:R2:W-:Y:S04]  /*1460*/  STS [R58+0x180], R7 ;  /* 0x000180073a007388 */ /* 0x0005e80000000800 */
        /* <DEDUP_REMOVED lines=30> */
[----:B-1----:R-:W-:Y:S01]  /*1650*/  LEA.HI.X R5, R72, UR30, R73, 0x2, P3 ;  /* 0x0000001e48057c11 */ /* 0x002fe200098f1449 */
[----:B------:R-:W-:Y:S01]  /*1660*/  BAR.SYNC.DEFER_BLOCKING 0x0 ;  /* 0x0000000000007b1d */ /* 0x000fe20000010000 */
[----:B------:R-:W-:-:S05]  /*1670*/  ISETP.GE.AND P3, PT, R10, UR15, PT ;  /* 0x0000000f0a007c0c */ /* 0x000fca000bf66270 */
        /* <DEDUP_REMOVED lines=28> */
[----:B--2---:R-:W-:Y:S02]  /*1840*/  MOV R7, UR22 ;  /* 0x0000001600077c02 */ /* 0x004fe40008000f00 */
        /* <DEDUP_REMOVED lines=11> */
[----:B------:R-:W-:Y:S01]  /*1900*/  USHF.R.S32.HI UR7, URZ, 0x1f, UR20 ;  /* 0x0000001f3f077899 */ /* 0x000fe20008011414 */
[----:B------:R-:W-:Y:S01]  /*1910*/  @!P0 IADD3 R3, R3, UR18, RZ ;  /* 0x0000001203038c10 */ /* 0x000fe2000fffe0ff */
[----:B------:R-:W-:Y:S02]  /*1920*/  UIADD3 UR17, UR17, UR18, URZ ;  /* 0x0000001211117290 */ /* 0x000fe4000fffe03f */
[----:B------:R-:W-:Y:S01]  /*1930*/  UIMAD.WIDE.U32 UR24, UR40, UR24, URZ ;  /* 0x00000018281872a5 */ /* 0x000fe2000f8e003f */
[----:B------:R-:W-:Y:S01]  /*1940*/  ULDC.64 UR18, c[0x0][0x2b8] ;  /* 0x0000ae0000127ab9 */ /* 0x000fe20000000a00 */
[----:B------:R-:W-:Y:S01]  /*1950*/  ULDC.64 UR22, c[0x0][0x2a8] ;  /* 0x0000aa0000167ab9 */ /* 0x000fe20000000a00 */
[----:B------:R-:W-:Y:S01]  /*1960*/  @!P0 IADD3 R5, R5, UR33, RZ ;  /* 0x0000002105058c10 */ /* 0x000fe2000fffe0ff */
[----:B------:R-:W-:Y:S01]  /*1970*/  UIMAD UR32, UR7, UR22, URZ ;  /* 0x00000016072072a4 */ /* 0x000fe2000f8e023f */
[----:B------:R-:W-:Y:S01]  /*1980*/  MOV R89, UR18 ;  /* 0x0000001200597c02 */ /* 0x000fe20008000f00 */
[----:B------:R-:W-:-:S02]  /*1990*/  UIMAD.WIDE.U32 UR16, UR20, UR22, UR16 ;  /* 0x00000016141072a5 */ /* 0x000fc4000f8e0010 */
[----:B------:R-:W-:Y:S01]  /*19a0*/  MOV R7, UR22 ;  /* 0x0000001600077c02 */ /* 0x000fe20008000f00 */
[----:B------:R-:W-:Y:S02]  /*19b0*/  UIADD3 UR25, UR25, UR33, URZ ;  /* 0x0000002119197290 */ /* 0x000fe4000fffe03f */
        /* <DEDUP_REMOVED lines=8> */
[----:B------:R-:W-:-:S02]  /*1a40*/  UIMAD UR38, UR20, UR23, UR32 ;  /* 0x00000017142672a4 */ /* 0x000fc4000f8e0220 */
[----:B------:R-:W-:Y:S01]  /*1a50*/  USHF.R.S32.HI UR32, URZ, 0x1f, UR33 ;  /* 0x0000001f3f207899 */ /* 0x000fe20008011421 */
[C---:B------:R-:W-:Y:S01]  /*1a60*/  @!P0 IADD3 R90, P1, R72.reuse, R2, RZ ;  /* 0x00000002485a8210 */ /* 0x040fe20007f3e0ff */
[----:B------:R-:W-:Y:S02]  /*1a70*/  UIADD3 UR43, UP0, UR33, UR16, URZ ;  /* 0x00000010212b7290 */ /* 0x000fe4000ff1e03f */
        /* <DEDUP_REMOVED lines=28> */
[----:B------:R-:W-:Y:S02]  /*1c40*/  ISETP.GE.AND P6, PT, R10, UR15, PT ;  /* 0x0000000f0a007c0c */ /* 0x000fe4000bfc6270 */
[----:B------:R-:W-:Y:S02]  /*1c50*/  CS2R R98, SRZ ;  /* 0x0000000000627805 */ /* 0x000fe4000001ff00 */
[----:B------:R-:W-:Y:S02]  /*1c60*/  ISETP.GE.AND P3, PT, R74, UR15, PT ;  /* 0x0000000f4a007c0c */ /* 0x000fe4000bf66270 */
[----:B------:R-:W-:-:S02]  /*1c70*/  CS2R R108, SRZ ;  /* 0x00000000006c7805 */ /* 0x000fc4000001ff00 */
[----:B------:R-:W-:Y:S02]  /*1c80*/  ISETP.GE.AND P4, PT, R0, UR15, PT ;  /* 0x0000000f00007c0c */ /* 0x000fe4000bf86270 */
[----:B------:R-:W-:Y:S01]  /*1c90*/  CS2R R110, SRZ ;  /* 0x00000000006e7805 */ /* 0x000fe2000001ff00 */
[----:B------:R-:W-:Y:S01]  /*1ca0*/  HFMA2.MMA R112, -RZ, RZ, 0, 0 ;  /* 0x00000000ff707435 */ /* 0x000fe200000001ff */
[----:B------:R-:W-:Y:S01]  /*1cb0*/  CS2R R114, SRZ ;  /* 0x0000000000727805 */ /* 0x000fe2000001ff00 */
[----:B------:R-:W-:Y:S01]  /*1cc0*/  HFMA2.MMA R118, -RZ, RZ, 0, 0 ;  /* 0x00000000ff767435 */ /* 0x000fe200000001ff */
[----:B------:R-:W-:Y:S01]  /*1cd0*/  MOV R117, RZ ;  /* 0x000000ff00757202 */ /* 0x000fe20000000f00 */
[----:B------:R-:W-:Y:S01]  /*1ce0*/  HFMA2.MMA R124, -RZ, RZ, 0, 0 ;  /* 0x00000000ff7c7435 */ /* 0x000fe200000001ff */
[----:B------:R-:W-:Y:S02]  /*1cf0*/  CS2R R122, SRZ ;  /* 0x00000000007a7805 */ /* 0x000fe4000001ff00 */
[----:B------:R-:W-:Y:S01]  /*1d00*/  MOV R121, RZ ;  /* 0x000000ff00797202 */ /* 0x000fe20000000f00 */
[----:B------:R-:W-:Y:S01]  /*1d10*/  ULDC.64 UR22, c[0x0][0x398] ;  /* 0x0000e60000167ab9 */ /* 0x000fe20000000a00 */
        /* <DEDUP_REMOVED lines=64> */
[----:B0-----:R-:W-:Y:S01]  /*2120*/  CS2R R6, SRZ ;  /* 0x0000000000067805 */ /* 0x001fe2000001ff00 */
        /* <DEDUP_REMOVED lines=16> */
[----:B------:R-:W-:-:S03]  /*2230*/  NOP ;  /* 0x0000000000007918 */ /* 0x000fc60000000000 */
[----:B------:R-:W-:Y:S04]  /*2240*/  LDS R107, [R45] ;  /* 0x000000002d6b7984 */ /* 0x000fe80000000800 */
[----:B------:R-:W1:Y:S04]  /*2250*/  LDS R106, [R45+0x4] ;  /* 0x000004002d6a7984 */ /* 0x000e680000000800 */
[----:B------:R-:W-:Y:S04]  /*2260*/  LDS R105, [R45+0x8] ;  /* 0x000008002d697984 */ /* 0x000fe80000000800 */
[----:B------:R-:W2:Y:S04]  /*2270*/  LDS R104, [R45+0xc] ;  /* 0x00000c002d687984 */ /* 0x000ea80000000800 */
[----:B------:R-:W3:Y:S04]  /*2280*/  LDS R103, [R45+0x10] ;  /* 0x000010002d677984 */ /* 0x000ee80000000800 */
[----:B------:R-:W-:Y:S04]  /*2290*/  LDS R102, [R45+0x14] ;  /* 0x000014002d667984 */ /* 0x000fe80000000800 */
[----:B------:R-:W4:Y:S04]  /*22a0*/  LDS R101, [R45+0x18] ;  /* 0x000018002d657984 */ /* 0x000f280000000800 */
[----:B------:R-:W-:Y:S04]  /*22b0*/  LDS R100, [R45+0x1c] ;  /* 0x00001c002d647984 */ /* 0x000fe80000000800 */
[----:B------:R-:W-:Y:S04]  /*22c0*/  LDS R99, [R45+0x20] ;  /* 0x000020002d637984 */ /* 0x000fe80000000800 */
[----:B------:R-:W-:Y:S04]  /*22d0*/  LDS R98, [R45+0x24] ;  /* 0x000024002d627984 */ /* 0x000fe80000000800 */
[----:B------:R-:W5:Y:S04]  /*22e0*/  LDS R92, [R45+0x28] ;  /* 0x000028002d5c7984 */ /* 0x000f680000000800 */
[----:B------:R-:W5:Y:S04]  /*22f0*/  LDS R93, [R45+0x2c] ;  /* 0x00002c002d5d7984 */ /* 0x000f680000000800 */
[----:B------:R-:W5:Y:S04]  /*2300*/  LDS R94, [R45+0x30] ;  /* 0x000030002d5e7984 */ /* 0x000f680000000800 */
        /* <DEDUP_REMOVED lines=27> */
[----:B------:R-:W-:-:S07]  /*24c0*/  MOV R113, RZ ;  /* 0x000000ff00717202 */ /* 0x000fce0000000f00 */
[----:B------:R-:W5:Y:S01]  /*24d0*/  @!P0 LDG.E R113, desc[UR34][R4.64+-0x480] ;  /* 0xfffb802204718981 */ /* 0x000f62000c1e1900 */
[----:B------:R-:W-:-:S03]  /*24e0*/  ISETP.GE.AND P0, PT, R13, UR15, PT ;  /* 0x0000000f0d007c0c */ /* 0x000fc6000bf06270 */
[----:B------:R-:W5:Y:S10]  /*24f0*/  @!P1 LDG.E R118, desc[UR34][R4.64+-0x300] ;  /* 0xfffd002204769981 */ /* 0x000f74000c1e1900 */
[----:B------:R4:W5:Y:S01]  /*2500*/  @!P0 LDG.E R115, desc[UR34][R4.64+-0x380] ;  /* 0xfffc802204738981 */ /* 0x000962000c1e1900 */
[----:B-1----:R-:W-:Y:S01]  /*2510*/  FMUL.FTZ R111, R106, -1.4426950216293334961 ;  /* 0xbfb8aa3b6a6f7820 */ /* 0x002fe20000410000 */
[----:B------:R-:W-:-:S05]  /*2520*/  FMUL.FTZ R110, R107, -1.4426950216293334961 ;  /* 0xbfb8aa3b6b6e7820 */ /* 0x000fca0000410000 */
[----:B------:R-:W0:Y:S01]  /*2530*/  MUFU.EX2 R111, R111 ;  /* 0x0000006f006f7308 */ /* 0x000e220000000800 */
[----:B--2---:R-:W-:Y:S01]  /*2540*/  FMUL.FTZ R119, R104, -1.4426950216293334961 ;  /* 0xbfb8aa3b68777820 */ /* 0x004fe20000410000 */
[----:B---3--:R-:W-:-:S06]  /*2550*/  FMUL.FTZ R120, R103, -1.4426950216293334961 ;  /* 0xbfb8aa3b67787820 */ /* 0x008fcc0000410000 */
[----:B------:R-:W1:Y:S01]  /*2560*/  MUFU.EX2 R110, R110 ;  /* 0x0000006e006e7308 */ /* 0x000e620000000800 */
[----:B----4-:R-:W-:-:S07]  /*2570*/  FMUL.FTZ R5, R101, -1.4426950216293334961 ;  /* 0xbfb8aa3b65057820 */ /* 0x010fce0000410000 */
[----:B------:R-:W2:Y:S01]  /*2580*/  MUFU.EX2 R119, R119 ;  /* 0x0000007700777308 */ /* 0x000ea20000000800 */
[----:B0-----:R-:W-:-:S07]  /*2590*/  FADD.FTZ R111, R111, 1 ;  /* 0x3f8000006f6f7421 */ /* 0x001fce0000010000 */
[----:B------:R-:W0:Y:S01]  /*25a0*/  MUFU.EX2 R120, R120 ;  /* 0x0000007800787308 */ /* 0x000e220000000800 */
[----:B------:R-:W-:Y:S01]  /*25b0*/  FMUL.FTZ R4, R102, -1.4426950216293334961 ;  /* 0xbfb8aa3b66047820 */ /* 0x000fe20000410000 */
[----:B-1----:R-:W-:-:S06]  /*25c0*/  FADD.FTZ R110, R110, 1 ;  /* 0x3f8000006e6e7421 */ /* 0x002fcc0000010000 */
[----:B------:R-:W1:Y:S01]  /*25d0*/  MUFU.EX2 R5, R5 ;  /* 0x0000000500057308 */ /* 0x000e620000000800 */
[----:B-----5:R-:W-:-:S07]  /*25e0*/  FMUL.FTZ R130, R92, -1.4426950216293334961 ;  /* 0xbfb8aa3b5c827820 */ /* 0x020fce0000410000 */
[----:B------:R-:W-:Y:S01]  /*25f0*/  MUFU.RCP R111, R111 ;  /* 0x0000006f006f7308 */ /* 0x000fe20000001000 */
[----:B------:R-:W-:Y:S01]  /*2600*/  FMUL.FTZ R116, R105, -1.4426950216293334961 ;  /* 0xbfb8aa3b69747820 */ /* 0x000fe20000410000 */
[----:B--2---:R-:W-:Y:S01]  /*2610*/  FADD.FTZ R119, R119, 1 ;  /* 0x3f80000077777421 */ /* 0x004fe20000010000 */
[----:B0-----:R-:W-:-:S05]  /*2620*/  FADD.FTZ R120, R120, 1 ;  /* 0x3f80000078787421 */ /* 0x001fca0000010000 */
[----:B------:R-:W0:Y:S01]  /*2630*/  MUFU.EX2 R4, R4 ;  /* 0x0000000400047308 */ /* 0x000e220000000800 */
[----:B------:R-:W-:Y:S01]  /*2640*/  FMUL.FTZ R125, R100, -1.4426950216293334961 ;  /* 0xbfb8aa3b647d7820 */ /* 0x000fe20000410000 */
[----:B------:R-:W-:Y:S01]  /*2650*/  FMUL.FTZ R126, R99, -1.4426950216293334961 ;  /* 0xbfb8aa3b637e7820 */ /* 0x000fe20000410000 */
[----:B------:R-:W-:-:S05]  /*2660*/  FMUL.FTZ R131, R93, -1.4426950216293334961 ;  /* 0xbfb8aa3b5d837820 */ /* 0x000fca0000410000 */
[----:B------:R-:W-:Y:S01]  /*2670*/  MUFU.RCP R110, R110 ;  /* 0x0000006e006e7308 */ /* 0x000fe20000001000 */
[----:B-1----:R-:W-:Y:S01]  /*2680*/  FADD.FTZ R5, R5, 1 ;  /* 0x3f80000005057421 */ /* 0x002fe20000010000 */
        /* <DEDUP_REMOVED lines=35> */
[----:B------:R-:W-:Y:S04]  /*28c0*/  STS [R47+0x700], R124 ;  /* 0x0007007c2f007388 */ /* 0x000fe80000000800 */
[----:B------:R-:W-:Y:S01]  /*28d0*/  STS [R46+0x780], R123 ;  /* 0x0007807b2e007388 */ /* 0x000fe20000000800 */
[----:B------:R-:W-:-:S03]  /*28e0*/  NOP ;  /* 0x0000000000007918 */ /* 0x000fc60000000000 */
[----:B------:R-:W1:Y:S04]  /*28f0*/  LDS R108, [R45] ;  /* 0x000000002d6c7984 */ /* 0x000e680000000800 */
[----:B------:R-:W2:Y:S04]  /*2900*/  LDS R109, [R45+0x4] ;  /* 0x000004002d6d7984 */ /* 0x000ea80000000800 */
[----:B------:R-:W2:Y:S04]  /*2910*/  LDS R113, [R45+0xc] ;  /* 0x00000c002d717984 */ /* 0x000ea80000000800 */
[----:B------:R-:W2:Y:S01]  /*2920*/  LDS R112, [R45+0x10] ;  /* 0x000010002d707984 */ /* 0x000ea20000000800 */
[----:B---3--:R-:W-:-:S03]  /*2930*/  FADD.FTZ R3, -R111, 1 ;  /* 0x3f8000006f037421 */ /* 0x008fc60000010100 */
[----:B------:R-:W3:Y:S01]  /*2940*/  LDS R114, [R45+0x8] ;  /* 0x000008002d727984 */ /* 0x000ee20000000800 */
[----:B-----5:R-:W-:Y:S01]  /*2950*/  FFMA.FTZ R5, R106, R3, 1 ;  /* 0x3f8000006a057423 */ /* 0x020fe20000010003 */
[----:B0-----:R-:W-:Y:S02]  /*2960*/  FADD.FTZ R2, -R110, 1 ;  /* 0x3f8000006e027421 */ /* 0x001fe40000010100 */
[----:B------:R-:W0:Y:S02]  /*2970*/  LDS R115, [R45+0x14] ;  /* 0x000014002d737984 */ /* 0x000e240000000800 */
[----:B------:R-:W-:Y:S02]  /*2980*/  FFMA.FTZ R2, R107, R2, 1 ;  /* 0x3f8000006b027423 */ /* 0x000fe40000010002 */
[----:B------:R-:W-:Y:S04]  /*2990*/  LDS R117, [R45+0x18] ;  /* 0x000018002d757984 */ /* 0x000fe80000000800 */
[----:B------:R-:W5:Y:S01]  /*29a0*/  LDS R118, [R45+0x1c] ;  /* 0x00001c002d767984 */ /* 0x000f620000000800 */
[----:B----4-:R-:W-:Y:S01]  /*29b0*/  FADD.FTZ R122, -R120, 1 ;  /* 0x3f800000787a7421 */ /* 0x010fe20000010100 */
[----:B------:R-:W4:Y:S02]  /*29c0*/  MUFU.EX2 R129, R129 ;  /* 0x0000008100817308 */ /* 0x000f240000000800 */
[----:B------:R-:W5:Y:S01]  /*29d0*/  LDS R124, [R45+0x24] ;  /* 0x000024002d7c7984 */ /* 0x000f620000000800 */
[----:B------:R-:W-:-:S03]  /*29e0*/  FADD.FTZ R127, R127, 1 ;  /* 0x3f8000007f7f7421 */ /* 0x000fc60000010000 */
[----:B------:R-:W5:Y:S01]  /*29f0*/  LDS R121, [R45+0x28] ;  /* 0x000028002d797984 */ /* 0x000f620000000800 */
[----:B-1----:R-:W-:Y:S01]  /*2a00*/  FMUL.FTZ R3, R91, R108 ;  /* 0x0000006c5b037220 */ /* 0x002fe20000410000 */
[----:B------:R1:W-:Y:S02]  /*2a10*/  MUFU.EX2 R143, R136 ;  /* 0x00000088008f7308 */ /* 0x0003e40000000800 */
[----:B------:R-:W5:Y:S01]  /*2a20*/  LDS R123, [R45+0x20] ;  /* 0x000020002d7b7984 */ /* 0x000f620000000800 */
[----:B--2---:R-:W-:Y:S01]  /*2a30*/  FMUL.FTZ R4, R90, R109 ;  /* 0x0000006d5a047220 */ /* 0x004fe20000410000 */
[----:B------:R-:W-:-:S03]  /*2a40*/  FMUL.FTZ R3, R110, R3 ;  /* 0x000000036e037220 */ /* 0x000fc60000410000 */
[----:B------:R-:W-:Y:S01]  /*2a50*/  FMUL.FTZ R4, R111, R4 ;  /* 0x000000046f047220 */ /* 0x000fe20000410000 */
[----:B------:R-:W-:Y:S01]  /*2a60*/  FMUL.FTZ R2, R3, R2 ;  /* 0x0000000203027220 */ /* 0x000fe20000410000 */
[C---:B------:R-:W-:Y:S01]  /*2a70*/  FADD.FTZ R3, -R119.reuse, 1 ;  /* 0x3f80000077037421 */ /* 0x040fe20000010100 */
[----:B------:R-:W-:Y:S01]  /*2a80*/  FMUL.FTZ R132, R88, R113 ;  /* 0x0000007158847220 */ /* 0x000fe20000410000 */
[----:B------:R-:W-:Y:S01]  /*2a90*/  FMUL.FTZ R4, R4, R5 ;  /* 0x0000000504047220 */ /* 0x000fe20000410000 */
[----:B-1----:R-:W-:Y:S01]  /*2aa0*/  FADD.FTZ R136, R134, 1 ;  /* 0x3f80000086887421 */ /* 0x002fe20000010000 */
[----:B------:R-:W-:Y:S01]  /*2ab0*/  FFMA.FTZ R5, R104, R3, 1 ;  /* 0x3f80000068057423 */ /* 0x000fe20000010003 */
[----:B------:R-:W-:Y:S01]  /*2ac0*/  FMUL.FTZ R132, R119, R132 ;  /* 0x0000008477847220 */ /* 0x000fe20000410000 */
[----:B------:R-:W-:Y:S01]  /*2ad0*/  FFMA.FTZ R134, R103, R122, 1 ;  /* 0x3f80000067867423 */ /* 0x000fe2000001007a */
[----:B------:R-:W1:Y:S01]  /*2ae0*/  MUFU.RCP R116, R116 ;  /* 0x0000007400747308 */ /* 0x000e620000001000 */
[----:B------:R-:W-:Y:S01]  /*2af0*/  FMUL.FTZ R7, R87, R112 ;  /* 0x0000007057077220 */ /* 0x000fe20000410000 */
[----:B------:R-:W2:Y:S01]  /*2b00*/  LDS R122, [R45+0x2c] ;  /* 0x00002c002d7a7984 */ /* 0x000ea20000000800 */
[----:B------:R-:W-:Y:S01]  /*2b10*/  FMUL.FTZ R138, R132, R5 ;  /* 0x00000005848a7220 */ /* 0x000fe20000410000 */
[----:B------:R-:W-:Y:S01]  /*2b20*/  FADD.FTZ R133, R133, 1 ;  /* 0x3f80000085857421 */ /* 0x000fe20000010000 */
[----:B------:R-:W-:Y:S01]  /*2b30*/  FADD.FTZ R132, -R126, 1 ;  /* 0x3f8000007e847421 */ /* 0x000fe20000010100 */
[----:B------:R-:W-:Y:S01]  /*2b40*/  FMUL.FTZ R7, R120, R7 ;  /* 0x0000000778077220 */ /* 0x000fe20000410000 */
[----:B------:R-:W-:Y:S01]  /*2b50*/  FADD.FTZ R139, R135, 1 ;  /* 0x3f800000878b7421 */ /* 0x000fe20000010000 */
[----:B------:R-:W0:Y:S01]  /*2b60*/  MUFU.RCP R127, R127 ;  /* 0x0000007f007f7308 */ /* 0x000e220000001000 */
[----:B------:R-:W-:Y:S01]  /*2b70*/  FFMA.FTZ R144, R101, R132, 1 ;  /* 0x3f80000065907423 */ /* 0x000fe20000010084 */
[----:B------:R-:W-:Y:S01]  /*2b80*/  FMUL.FTZ R140, R7, R134 ;  /* 0x00000086078c7220 */ /* 0x000fe20000410000 */
[----:B------:R-:W2:Y:S01]  /*2b90*/  LDS R135, [R45+0x30] ;  /* 0x000030002d877984 */ /* 0x000ea20000000800 */
[----:B----4-:R-:W-:-:S03]  /*2ba0*/  FADD.FTZ R129, R129, 1 ;  /* 0x3f80000081817421 */ /* 0x010fc60000010000 */
[----:B------:R-:W4:Y:S01]  /*2bb0*/  LDS R134, [R45+0x34] ;  /* 0x000034002d867984 */ /* 0x000f220000000800 */
[----:B------:R3:W-:Y:S03]  /*2bc0*/  MUFU.RCP R137, R133 ;  /* 0x0000008500897308 */ /* 0x0007e60000001000 */
[----:B------:R-:W-:Y:S04]  /*2bd0*/  LDS R132, [R45+0x3c] ;  /* 0x00003c002d847984 */ /* 0x000fe80000000800 */
[----:B---3--:R-:W3:Y:S01]  /*2be0*/  LDS R133, [R45+0x38] ;  /* 0x000038002d857984 */ /* 0x008ee20000000800 */
[----:B------:R-:W2:Y:S01]  /*2bf0*/  MUFU.RCP R130, R130 ;  /* 0x0000008200827308 */ /* 0x000ea20000001000 */
[----:B------:R-:W-:Y:S01]  /*2c00*/  FADD.FTZ R128, R128, 1 ;  /* 0x3f80000080807421 */ /* 0x000fe20000010000 */
[----:B-1----:R-:W-:Y:S01]  /*2c10*/  FADD.FTZ R6, -R116, 1 ;  /* 0x3f80000074067421 */ /* 0x002fe20000010100 */
[----:B------:R-:W-:Y:S01]  /*2c20*/  FMUL.FTZ R3, R89, R114 ;  /* 0x0000007259037220 */ /* 0x000fe20000410000 */
[----:B------:R-:W-:Y:S01]  /*2c30*/  FADD.FTZ R143, R143, 1 ;  /* 0x3f8000008f8f7421 */ /* 0x000fe20000010000 */
[----:B0-----:R-:W-:-:S03]  /*2c40*/  FADD.FTZ R5, -R127, 1 ;  /* 0x3f8000007f057421 */ /* 0x001fc60000010100 */
[----:B------:R-:W0:Y:S01]  /*2c50*/  MUFU.RCP R129, R129 ;  /* 0x0000008100817308 */ /* 0x000e220000001000 */
[----:B------:R-:W-:Y:S01]  /*2c60*/  FFMA.FTZ R6, R105, R6, 1 ;  /* 0x3f80000069067423 */ /* 0x000fe20000010006 */
[----:B------:R-:W-:Y:S01]  /*2c70*/  FMUL.FTZ R3, R116, R3 ;  /* 0x0000000374037220 */ /* 0x000fe20000410000 */
[----:B------:R-:W-:-:S05]  /*2c80*/  FMUL.FTZ R142, R86, R115 ;  /* 0x00000073568e7220 */ /* 0x000fca0000410000 */
[----:B------:R-:W1:Y:S01]  /*2c90*/  MUFU.RCP R131, R131 ;  /* 0x0000008300837308 */ /* 0x000e620000001000 */
[----:B------:R-:W-:Y:S01]  /*2ca0*/  FMUL.FTZ R6, R3, R6 ;  /* 0x0000000603067220 */ /* 0x000fe20000410000 */
[----:B------:R-:W-:Y:S01]  /*2cb0*/  FADD.FTZ R3, -R125, 1 ;  /* 0x3f8000007d037421 */ /* 0x000fe20000010100 */
[----:B-----5:R-:W-:Y:S01]  /*2cc0*/  FMUL.FTZ R146, R77, R118 ;  /* 0x000000764d927220 */ /* 0x020fe20000410000 */
        /* <DEDUP_REMOVED lines=14> */
[----:B0-----:R-:W-:Y:S01]  /*2db0*/  FADD.FTZ R3, -R129, 1 ;  /* 0x3f80000081037421 */ /* 0x001fe20000010100 */
[----:B------:R-:W-:Y:S01]  /*2dc0*/  FMUL.FTZ R150, R79, R124 ;  /* 0x0000007c4f967220 */ /* 0x000fe20000410000 */
[----:B------:R-:W-:Y:S01]  /*2dd0*/  FMUL.FTZ R144, R5, R144 ;  /* 0x0000009005907220 */ /* 0x000fe20000410000 */
[----:B------:R-:W-:Y:S01]  /*2de0*/  FMUL.FTZ R146, R146, R7 ;  /* 0x0000000792927220 */ /* 0x000fe20000410000 */
[----:B-1----:R-:W-:Y:S01]  /*2df0*/  FADD.FTZ R7, -R131, 1 ;  /* 0x3f80000083077421 */ /* 0x002fe20000010100 */
[----:B------:R-:W-:Y:S01]  /*2e00*/  FFMA.FTZ R5, R98, R3, 1 ;  /* 0x3f80000062057423 */ /* 0x000fe20000010003 */
[----:B------:R-:W-:Y:S01]  /*2e10*/  FMUL.FTZ R152, R80, R121 ;  /* 0x0000007950987220 */ /* 0x000fe20000410000 */
[----:B------:R-:W-:Y:S01]  /*2e20*/  FMUL.FTZ R150, R129, R150 ;  /* 0x0000009681967220 */ /* 0x000fe20000410000 */
[----:B-----5:R-:W-:Y:S01]  /*2e30*/  FADD.FTZ R148, -R128, 1 ;  /* 0x3f80000080947421 */ /* 0x020fe20000010100 */
[----:B------:R-:W-:Y:S01]  /*2e40*/  FMUL.FTZ R3, R78, R123 ;  /* 0x0000007b4e037220 */ /* 0x000fe20000410000 */
[----:B----4-:R-:W-:Y:S01]  /*2e50*/  FMUL.FTZ R139, R81, R122 ;  /* 0x0000007a518b7220 */ /* 0x010fe20000410000 */
        /* <DEDUP_REMOVED lines=89> */
.L_x_12535:
[----:B------:R-:W-:Y:S05]  /*33f0*/  BSYNC B0 ;  /* 0x0000000000007941 */ /* 0x000fea0003800000 */
.L_x_12534:
        /* <DEDUP_REMOVED lines=11> */
[----:B------:R-:W-:Y:S01]  /*34b0*/  ULDC.64 UR18, c[0x0][0x320] ;  /* 0x0000c80000127ab9 */ /* 0x000fe20000000a00 */
[-C--:B------:R-:W-:Y:S01]  /*34c0*/  ISETP.GE.AND P4, PT, R10, R173.reuse, PT ;  /* 0x000000ad0a00720c */ /* 0x080fe20003f86270 */
[----:B------:R-:W-:Y:S01]  /*34d0*/  UIADD3.X UR16, UR32, UR16, UR17, UP0, !UPT ;  /* 0x0000001020107290 */ /* 0x000fe200087fe411 */
[----:B0-----:R-:W-:Y:S01]  /*34e0*/  MOV R6, UR15 ;  /* 0x0000000f00067c02 */ /* 0x001fe20008000f00 */
[----:B------:R-:W-:Y:S01]  /*34f0*/  FMUL.FTZ R107, R107, R110 ;  /* 0x0000006e6b6b7220 */ /* 0x000fe20000410000 */
[----:B------:R-:W-:Y:S01]  /*3500*/  ISETP.GE.AND P5, PT, R11, R173, PT ;  /* 0x000000ad0b00720c */ /* 0x000fe20003fa6270 */
[----:B------:R-:W-:Y:S01]  /*3510*/  FMUL.FTZ R106, R106, R111 ;  /* 0x0000006f6a6a7220 */ /* 0x000fe20000410000 */
[----:B------:R-:W-:Y:S01]  /*3520*/  LEA R4, P2, R6, R4, 0x2 ;  /* 0x0000000406047211 */ /* 0x000fe200078410ff */
[----:B------:R-:W-:Y:S01]  /*3530*/  FMUL.FTZ R105, R105, R116 ;  /* 0x0000007469697220 */ /* 0x000fe20000410000 */
[----:B------:R-:W-:Y:S01]  /*3540*/  MOV R7, UR16 ;  /* 0x0000001000077c02 */ /* 0x000fe20008000f00 */
[----:B------:R-:W-:Y:S01]  /*3550*/  FMUL.FTZ R104, R104, R119 ;  /* 0x0000007768687220 */ /* 0x000fe20000410000 */
[----:B------:R-:W-:Y:S01]  /*3560*/  ISETP.GE.AND P6, PT, R12, R173, PT ;  /* 0x000000ad0c00720c */ /* 0x000fe20003fc6270 */
        /* <DEDUP_REMOVED lines=50> */
[----:B------:R0:W-:Y:S01]  /*3890*/  @!P6 STG.E desc[UR34][R4.64+-0x180], R167 ;  /* 0xfffe80a70400e986 */ /* 0x0001e2000c101922 */
[----:B------:R-:W-:Y:S01]  /*38a0*/  FMUL.FTZ R111, R84, R96 ;  /* 0x00000060546f7220 */ /* 0x000fe20000410000 */
[----:B------:R-:W-:-:S02]  /*38b0*/  FMUL.FTZ R150, R85, R162 ;  /* 0x000000a255967220 */ /* 0x000fc40000410000 */
        /* <DEDUP_REMOVED lines=77> */
.L_x_12538:
[----:B------:R-:W-:Y:S05]  /*3d90*/  BSYNC B0 ;  /* 0x0000000000007941 */ /* 0x000fea0003800000 */
.L_x_12537:
        /* <DEDUP_REMOVED lines=43> */
.L_x_12536:
[----:B------:R-:W-:Y:S01]  /*4050*/  FFMA.FTZ R0, R44, R91, R65 ;  /* 0x0000005b2c007223 */ /* 0x000fe20000010041 */
[----:B------:R-:W-:Y:S01]  /*4060*/  ULDC UR36, c[0x0][0x21c] ;  /* 0x0000870000247ab9 */ /* 0x000fe20000000800 */
[----:B------:R-:W-:Y:S01]  /*4070*/  HFMA2.MMA R132, -RZ, RZ, 0, 0 ;  /* 0x00000000ff847435 */ /* 0x000fe200000001ff */
[----:B------:R-:W-:Y:S01]  /*4080*/  UISETP.GE.AND UP0, UPT, UR36, 0x1, UPT ;  /* 0x000000012400788c */ /* 0x000fe2000bf06270 */
[----:B-1----:R-:W-:Y:S01]  /*4090*/  FFMA.FTZ R3, R43, R6, R0 ;  /* 0x000000062b037223 */ /* 0x002fe20000010000 */
[----:B------:R-:W-:Y:S01]  /*40a0*/  HFMA2.MMA R88, -RZ, RZ, 0, 0 ;  /* 0x00000000ff587435 */ /* 0x000fe200000001ff */
[----:B------:R-:W-:Y:S01]  /*40b0*/  FMUL.FTZ R98, R91, UR4 ;  /* 0x000000045b627c20 */ /* 0x000fe20008410000 */
[----:B------:R-:W-:Y:S01]  /*40c0*/  HFMA2.MMA R74, -RZ, RZ, 0, 0 ;  /* 0x00000000ff4a7435 */ /* 0x000fe200000001ff */
[----:B------:R-:W-:Y:S01]  /*40d0*/  FFMA.FTZ R0, R42, R89, R3 ;  /* 0x000000592a007223 */ /* 0x000fe20000010003 */
[----:B------:R-:W-:Y:S01]  /*40e0*/  PLOP3.LUT P0, PT, PT, PT, UP0, 0x80, 0x0 ;  /* 0x000000000000781c */ /* 0x000fe20003f0f008 */
[----:B------:R-:W-:Y:S01]  /*40f0*/  HFMA2.MMA R90, -RZ, RZ, 0, 0 ;  /* 0x00000000ff5a7435 */ /* 0x000fe200000001ff */
[----:B------:R-:W-:Y:S01]  /*4100*/  FMUL.FTZ R124, R6, UR4 ;  /* 0x00000004067c7c20 */ /* 0x000fe20008410000 */
[----:B------:R-:W-:Y:S01]  /*4110*/  FFMA.FTZ R3, R41, R102, R0 ;  /* 0x0000006629037223 */ /* 0x000fe20000010000 */
[----:B------:R-:W-:Y:S01]  /*4120*/  HFMA2.MMA R86, -RZ, RZ, 0, 0 ;  /* 0x00000000ff567435 */ /* 0x000fe200000001ff */
[----:B------:R-:W-:Y:S01]  /*4130*/  FMUL.FTZ R96, R89, UR4 ;  /* 0x0000000459607c20 */ /* 0x000fe20008410000 */
[----:B------:R-:W-:Y:S01]  /*4140*/  HFMA2.MMA R130, -RZ, RZ, 0, 0 ;  /* 0x00000000ff827435 */ /* 0x000fe200000001ff */
[----:B------:R-:W-:Y:S01]  /*4150*/  FFMA.FTZ R0, R40, R87, R3 ;  /* 0x0000005728007223 */ /* 0x000fe20000010003 */
[----:B------:R-:W-:Y:S01]  /*4160*/  HFMA2.MMA R122, -RZ, RZ, 0, 0 ;  /* 0x00000000ff7a7435 */ /* 0x000fe200000001ff */
[----:B------:R-:W-:Y:S01]  /*4170*/  FMUL.FTZ R128, R102, UR4 ;  /* 0x0000000466807c20 */ /* 0x000fe20008410000 */
[----:B------:R-:W-:Y:S01]  /*4180*/  HFMA2.MMA R82, -RZ, RZ, 0, 0 ;  /* 0x00000000ff527435 */ /* 0x000fe200000001ff */
        /* <DEDUP_REMOVED lines=17> */
[----:B------:R-:W-:-:S02]  /*42a0*/  MOV R138, RZ ;  /* 0x000000ff008a7202 */ /* 0x000fc40000000f00 */
[----:B------:R-:W-:Y:S01]  /*42b0*/  MOV R118, RZ ;  /* 0x000000ff00767202 */ /* 0x000fe20000000f00 */
[----:B------:R-:W-:Y:S01]  /*42c0*/  FFMA.FTZ R0, R34, R95, R3 ;  /* 0x0000005f22007223 */ /* 0x000fe20000010003 */
[----:B------:R-:W-:Y:S02]  /*42d0*/  MOV R100, RZ ;  /* 0x000000ff00647202 */ /* 0x000fe40000000f00 */
[----:B------:R-:W-:Y:S01]  /*42e0*/  MOV R136, RZ ;  /* 0x000000ff00887202 */ /* 0x000fe20000000f00 */
[----:B------:R-:W-:Y:S01]  /*42f0*/  FFMA.FTZ R3, R33, R146, R0 ;  /* 0x0000009221037223 */ /* 0x000fe20000010000 */
[----:B------:R-:W-:Y:S02]  /*4300*/  MOV R84, RZ ;  /* 0x000000ff00547202 */ /* 0x000fe40000000f00 */
[----:B------:R-:W-:Y:S01]  /*4310*/  MOV R126, RZ ;  /* 0x000000ff007e7202 */ /* 0x000fe20000000f00 */
[----:B------:R-:W-:Y:S01]  /*4320*/  FFMA.FTZ R0, R32, R97, R3 ;  /* 0x0000006120007223 */ /* 0x000fe20000010003 */
[----:B------:R-:W-:-:S02]  /*4330*/  MOV R120, RZ ;  /* 0x000000ff00787202 */ /* 0x000fc40000000f00 */
[----:B------:R-:W-:Y:S01]  /*4340*/  MOV R67, RZ ;  /* 0x000000ff00437202 */ /* 0x000fe20000000f00 */
[----:B------:R-:W-:-:S04]  /*4350*/  FFMA.FTZ R3, R31, R148, R0 ;  /* 0x000000941f037223 */ /* 0x000fc80000010000 */
[----:B------:R-:W-:-:S04]  /*4360*/  FFMA.FTZ R0, R30, R111, R3 ;  /* 0x0000006f1e007223 */ /* 0x000fc80000010003 */
[----:B------:R-:W-:Y:S01]  /*4370*/  FFMA.FTZ R65, R29, R150, R0 ;  /* 0x000000961d417223 */ /* 0x000fe20000010000 */
[----:B------:R-:W-:Y:S06]  /*4380*/  BAR.SYNC.DEFER_BLOCKING 0x0 ;  /* 0x0000000000007b1d */ /* 0x000fec0000010000 */
[----:B------:R-:W-:Y:S05]  /*4390*/  @!P0 BRA `(.L_x_12539) ;  /* 0x0000005800108947 */ /* 0x000fea0003800000 */
[----:B------:R-:W-:Y:S01]  /*43a0*/  ULDC.64 UR18, c[0x0][0x230] ;  /* 0x00008c0000127ab9 */ /* 0x000fe20000000a00 */
[----:B------:R-:W-:Y:S01]  /*43b0*/  ULDC.64 UR16, c[0x0][0x248] ;  /* 0x0000920000107ab9 */ /* 0x000fe20000000a00 */
[----:B------:R-:W-:Y:S01]  /*43c0*/  UIMAD UR14, UR7, UR18, URZ ;  /* 0x00000012070e72a4 */ /* 0x000fe2000f8e023f */
[----:B------:R-:W-:Y:S01]  /*43d0*/  FADD.FTZ R75, R87, R87 ;  /* 0x00000057574b7221 */ /* 0x000fe20000010000 */
[----:B------:R-:W-:Y:S01]  /*43e0*/  UIMAD.WIDE.U32 UR22, UR20, UR18, URZ ;  /* 0x00000012141672a5 */ /* 0x000fe2000f8e003f */
[----:B------:R-:W-:Y:S01]  /*43f0*/  FADD.FTZ R0, R91, R91 ;  /* 0x0000005b5b007221 */ /* 0x000fe20000010000 */
[----:B------:R-:W-:Y:S01]  /*4400*/  UIMAD UR42, UR20, UR19, UR14 ;  /* 0x00000013142a72a4 */ /* 0x000fe2000f8e020e */
[----:B------:R-:W-:Y:S01]  /*4410*/  FADD.FTZ R87, R95, R95 ;  /* 0x0000005f5f577221 */ /* 0x000fe20000010000 */
[----:B------:R-:W-:Y:S01]  /*4420*/  UIMAD.WIDE.U32 UR14, UR20, UR16, URZ ;  /* 0x00000010140e72a5 */ /* 0x000fe2000f8e003f */
[----:B------:R-:W-:Y:S01]  /*4430*/  FADD.FTZ R71, R89, R89 ;  /* 0x0000005959477221 */ /* 0x000fe20000010000 */
[----:B------:R-:W-:Y:S01]  /*4440*/  ULDC.64 UR18, c[0x0][0x268] ;  /* 0x00009a0000127ab9 */ /* 0x000fe20000000a00 */
[----:B------:R-:W-:Y:S01]  /*4450*/  UIMAD UR16, UR7, UR16, URZ ;  /* 0x00000010071072a4 */ /* 0x000fe2000f8e023f */
[----:B------:R-:W-:Y:S01]  /*4460*/  FADD.FTZ R73, R102, R102 ;  /* 0x0000006666497221 */ /* 0x000fe20000010000 */
[----:B------:R-:W-:Y:S01]  /*4470*/  UIMAD UR24, UR7, UR18, URZ ;  /* 0x00000012071872a4 */ /* 0x000fe2000f8e023f */
[----:B------:R-:W-:Y:S01]  /*4480*/  FADD.FTZ R77, R110, R110 ;  /* 0x0000006e6e4d7221 */ /* 0x000fe20000010000 */
[----:B------:R-:W-:Y:S01]  /*4490*/  UIMAD UR7, UR20, UR17, UR16 ;  /* 0x00000011140772a4 */ /* 0x000fe2000f8e0210 */
[----:B------:R-:W-:Y:S01]  /*44a0*/  FADD.FTZ R81, R116, R116 ;  /* 0x0000007474517221 */ /* 0x000fe20000010000 */
[----:B------:R-:W-:Y:S01]  /*44b0*/  UIMAD.WIDE.U32 UR16, UR20, UR18, URZ ;  /* 0x00000012141072a5 */ /* 0x000fe2000f8e003f */
[----:B------:R-:W-:Y:S01]  /*44c0*/  FADD.FTZ R83, R93, R93 ;  /* 0x0000005d5d537221 */ /* 0x000fe20000010000 */
[----:B------:R-:W-:Y:S01]  /*44d0*/  UIMAD UR43, UR20, UR19, UR24 ;  /* 0x00000013142b72a4 */ /* 0x000fe2000f8e0218 */
[----:B------:R-:W-:Y:S01]  /*44e0*/  FADD.FTZ R91, R97, R97 ;  /* 0x00000061615b7221 */ /* 0x000fe20000010000 */
[----:B------:R-:W-:Y:S01]  /*44f0*/  UIADD3 UR15, UR15, UR7, URZ ;  /* 0x000000070f0f7290 */ /* 0x000fe2000fffe03f */
[----:B------:R-:W-:Y:S01]  /*4500*/  FADD.FTZ R95, R111, R111 ;  /* 0x0000006f6f5f7221 */ /* 0x000fe20000010000 */
        /* <DEDUP_REMOVED lines=8> */
[----:B------:R-:W-:Y:S01]  /*4590*/  UIADD3 UR45, UR41, -0x1, URZ ;  /* 0xffffffff292d7890 */ /* 0x000fe2000fffe03f */
[----:B------:R-:W-:Y:S01]  /*45a0*/  FADD.FTZ R89, R146, R146 ;  /* 0x0000009292597221 */ /* 0x000fe20000010000 */
[----:B------:R-:W-:Y:S01]  /*45b0*/  UIADD3 UR46, UR41, -0x2, URZ ;  /* 0xfffffffe292e7890 */ /* 0x000fe2000fffe03f */
[----:B------:R-:W-:Y:S01]  /*45c0*/  FADD.FTZ R93, R148, R148 ;  /* 0x00000094945d7221 */ /* 0x000fe20000010000 */
[----:B------:R-:W-:Y:S01]  /*45d0*/  ULEA.HI.X UR25, UR14, UR25, UR15, 0x3, UP1 ;  /* 0x000000190e197291 */ /* 0x000fe200088f1c0f */
[----:B------:R-:W-:Y:S01]  /*45e0*/  FADD.FTZ R97, R150, R150 ;  /* 0x0000009696617221 */ /* 0x000fe20000010000 */
[----:B------:R-:W-:Y:S01]  /*45f0*/  ULDC.64 UR38, c[0x0][0x2d0] ;  /* 0x0000b40000267ab9 */ /* 0x000fe20000000a00 */
[----:B------:R-:W-:Y:S01]  /*4600*/  UIADD3 UR23, UR23, UR42, URZ ;  /* 0x0000002a17177290 */ /* 0x000fe2000fffe03f */
[----:B------:R-:W-:Y:S01]  /*4610*/  FADD.FTZ R102, R14, UR5 ;  /* 0x000000050e667e21 */ /* 0x000fe20008010000 */
[----:B------:R-:W-:Y:S01]  /*4620*/  ULEA.HI.X UR19, UR16, UR19, UR7, 0x3, UP2 ;  /* 0x0000001310137291 */ /* 0x000fe200090f1c07 */
[----:B------:R-:W-:Y:S01]  /*4630*/  FADD.FTZ R99, R15, UR5 ;  /* 0x000000050f637e21 */ /* 0x000fe20008010000 */
[----:B------:R-:W-:Y:S01]  /*4640*/  ULEA.HI UR15, UR41, UR41, URZ, 0x1 ;  /* 0x00000029290f7291 */ /* 0x000fe2000f8f083f */
[----:B------:R-:W-:Y:S01]  /*4650*/  FADD.FTZ R104, R16, UR5 ;  /* 0x0000000510687e21 */ /* 0x000fe20008010000 */
[----:B------:R-:W-:Y:S01]  /*4660*/  ULEA.HI UR14, UR45, UR45, URZ, 0x1 ;  /* 0x0000002d2d0e7291 */ /* 0x000fe2000f8f083f */
[----:B------:R-:W-:Y:S01]  /*4670*/  FADD.FTZ R101, R17, UR5 ;  /* 0x0000000511657e21 */ /* 0x000fe20008010000 */
[----:B------:R-:W-:Y:S01]  /*4680*/  ULDC.64 UR16, c[0x0][0x270] ;  /* 0x00009c0000107ab9 */ /* 0x000fe20000000a00 */
[----:B------:R-:W-:Y:S01]  /*4690*/  ULEA UR37, UP0, UR22, UR38, 0x3 ;  /* 0x0000002616257291 */ /* 0x000fe2000f80183f */
[----:B------:R-:W-:Y:S01]  /*46a0*/  FADD.FTZ R106, R18, UR5 ;  /* 0x00000005126a7e21 */ /* 0x000fe20008010000 */
[----:B------:R-:W-:Y:S01]  /*46b0*/  UIMAD UR46, UR46, UR36, URZ ;  /* 0x000000242e2e72a4 */ /* 0x000fe2000f8e023f */
[----:B------:R-:W-:Y:S01]  /*46c0*/  FADD.FTZ R103, R19, UR5 ;  /* 0x0000000513677e21 */ /* 0x000fe20008010000 */
[----:B------:R-:W-:Y:S01]  /*46d0*/  USHF.L.U64.HI UR36, UR16, 0x3, UR17 ;  /* 0x0000000310247899 */ /* 0x000fe20008010211 */
[----:B------:R-:W-:Y:S01]  /*46e0*/  FADD.FTZ R108, R20, UR5 ;  /* 0x00000005146c7e21 */ /* 0x000fe20008010000 */
[----:B------:R-:W-:Y:S01]  /*46f0*/  ULOP3.LUT UR15, UR15, 0x1ffffe, URZ, 0xc0, !UPT ;  /* 0x001ffffe0f0f7892 */ /* 0x000fe2000f8ec03f */
[----:B------:R-:W-:Y:S01]  /*4700*/  FADD.FTZ R105, R21, UR5 ;  /* 0x0000000515697e21 */ /* 0x000fe20008010000 */
[----:B------:R-:W-:Y:S01]  /*4710*/  ULOP3.LUT UR17, UR14, 0xfffffe, URZ, 0xc0, !UPT ;  /* 0x00fffffe0e117892 */ /* 0x000fe2000f8ec03f */
[----:B------:R-:W-:Y:S01]  /*4720*/  FADD.FTZ R110, R22, UR5 ;  /* 0x00000005166e7e21 */ /* 0x000fe20008010000 */
[----:B------:R-:W-:Y:S01]  /*4730*/  ULEA.HI.X UR22, UR22, UR39, UR23, 0x3, UP0 ;  /* 0x0000002716167291 */ /* 0x000fe200080f1c17 */
[----:B------:R-:W-:Y:S01]  /*4740*/  FADD.FTZ R107, R23, UR5 ;  /* 0x00000005176b7e21 */ /* 0x000fe20008010000 */
[----:B------:R-:W-:Y:S01]  /*4750*/  UMOV UR44, UR31 ;  /* 0x0000001f002c7c82 */ /* 0x000fe20008000000 */
[----:B------:R-:W-:Y:S01]  /*4760*/  UMOV UR23, UR31 ;  /* 0x0000001f00177c82 */ /* 0x000fe20008000000 */
[----:B------:R-:W-:Y:S01]  /*4770*/  UIADD3 UR31, UR41, -UR15, URZ ;  /* 0x8000000f291f7290 */ /* 0x000fe2000fffe03f */
[----:B------:R-:W-:Y:S01]  /*4780*/  FADD.FTZ R112, R24, UR5 ;  /* 0x0000000518707e21 */ /* 0x000fe20008010000 */
[----:B------:R-:W-:Y:S01]  /*4790*/  UIADD3 UR17, UR45, -UR17, URZ ;  /* 0x800000112d117290 */ /* 0x000fe2000fffe03f */
[----:B------:R-:W-:Y:S01]  /*47a0*/  FADD.FTZ R109, R25, UR5 ;  /* 0x00000005196d7e21 */ /* 0x000fe20008010000 */
[----:B------:R-:W-:Y:S01]  /*47b0*/  FADD.FTZ R114, R26, UR5 ;  /* 0x000000051a727e21 */ /* 0x000fe20008010000 */
[----:B------:R-:W-:Y:S01]  /*47c0*/  FADD.FTZ R111, R27, UR5 ;  /* 0x000000051b6f7e21 */ /* 0x000fe20008010000 */
[----:B------:R-:W-:Y:S01]  /*47d0*/  FADD.FTZ R116, R28, UR5 ;  /* 0x000000051c747e21 */ /* 0x000fe20008010000 */
[----:B------:R-:W-:Y:S01]  /*47e0*/  FADD.FTZ R113, R214, UR5 ;  /* 0x00000005d6717e21 */ /* 0x000fe20008010000 */
[----:B------:R-:W-:Y:S01]  /*47f0*/  MOV R132, RZ ;  /* 0x000000ff00847202 */ /* 0x000fe20000000f00 */
[----:B------:R-:W-:Y:S01]  /*4800*/  ULDC.64 UR38, c[0x0][0x250] ;  /* 0x0000940000267ab9 */ /* 0x000fe20000000a00 */
[----:B------:R-:W-:Y:S01]  /*4810*/  ULDC.64 UR42, c[0x0][0x238] ;  /* 0x00008e00002a7ab9 */ /* 0x000fe20000000a00 */
[----:B------:R-:W-:Y:S01]  /*4820*/  UMOV UR7, URZ ;  /* 0x0000003f00077c82 */ /* 0x000fe20008000000 */
[----:B------:R-:W-:Y:S01]  /*4830*/  ULDC UR47, c[0x0][0x224] ;  /* 0x00008900002f7ab9 */ /* 0x000fe20000000800 */
[----:B------:R-:W-:-:S02]  /*4840*/  USHF.L.U64.HI UR39, UR38, 0x3, UR39 ;  /* 0x0000000326277899 */ /* 0x000fc40008010227 */
[----:B------:R-:W-:Y:S02]  /*4850*/  USHF.L.U64.HI UR43, UR42, 0x3, UR43 ;  /* 0x000000032a2b7899 */ /* 0x000fe4000801022b */
[----:B------:R-:W-:Y:S02]  /*4860*/  UIMAD.WIDE UR14, UR46, 0x10, UR10 ;  /* 0x000000102e0e78a5 */ /* 0x000fe4000f8e020a */
[----:B------:R-:W-:Y:S02]  /*4870*/  ULEA UR45, UR31, 0xca0, 0xb ;  /* 0x00000ca01f2d7891 */ /* 0x000fe4000f8e583f */
[----:B------:R-:W-:-:S12]  /*4880*/  USHF.L.U32 UR17, UR17, 0x8, URZ ;  /* 0x0000000811117899 */ /* 0x000fd8000800063f */
.L_x_12554:
[----:B01----:R-:W-:Y:S02]  /*4890*/  MOV R6, UR37 ;  /* 0x0000002500067c02 */ /* 0x003fe40008000f00 */
[----:B------:R-:W-:-:S06]  /*48a0*/  MOV R7, UR22 ;  /* 0x0000001600077c02 */ /* 0x000fcc0008000f00 */
[----:B------:R-:W2:Y:S01]  /*48b0*/  LDG.E.64 R6, desc[UR34][R6.64] ;  /* 0x0000002206067981 */ /* 0x000ea2000c1e1b00 */
[----:B------:R-:W-:Y:S02]  /*48c0*/  MOV R2, UR24 ;  /* 0x0000001800027c02 */ /* 0x000fe40008000f00 */
[----:B------:R-:W-:Y:S02]  /*48d0*/  MOV R3, UR25 ;  /* 0x0000001900037c02 */ /* 0x000fe40008000f00 */
[----:B0-----:R-:W-:Y:S02]  /*48e0*/  MOV R4, UR18 ;  /* 0x0000001200047c02 */ /* 0x001fe40008000f00 */
        /* <DEDUP_REMOVED lines=119> */
[C---:B------:R-:W-:Y:S01]  /*5060*/  FMUL.FTZ R6, R12.reuse, R152 ;  /* 0x000000980c067220 */ /* 0x040fe20000410000 */
[----:B------:R-:W-:Y:S01]  /*5070*/  ISETP.NE.AND P3, PT, R63, 0x1f, PT ;  /* 0x0000001f3f00780c */ /* 0x000fe20003f65270 */
[-C--:B------:R-:W-:Y:S01]  /*5080*/  FMUL.FTZ R169, R97, R164.reuse ;  /* 0x000000a461a97220 */ /* 0x080fe20000410000 */
[----:B------:R1:W2:Y:S01]  /*5090*/  MUFU.EX2 R173, R7 ;  /* 0x0000000700ad7308 */ /* 0x0002a20000000800 */
[----:B------:R-:W-:Y:S01]  /*50a0*/  FMUL.FTZ R189, R93, R164 ;  /* 0x000000a45dbd7220 */ /* 0x000fe20000410000 */
[----:B------:R-:W-:Y:S06]  /*50b0*/  BSSY B0, `(.L_x_12540) ;  /* 0x00000ed000007945 */ /* 0x000fec0003800000 */
[----:B------:R3:W-:Y:S01]  /*50c0*/  MUFU.EX2 R141, R135 ;  /* 0x00000087008d7308 */ /* 0x0007e20000000800 */
[----:B-1----:R-:W-:Y:S01]  /*50d0*/  FMUL.FTZ R7, R3, R5 ;  /* 0x0000000503077220 */ /* 0x002fe20000410000 */
[----:B------:R-:W-:Y:S01]  /*50e0*/  FMUL.FTZ R3, R12, R129 ;  /* 0x000000810c037220 */ /* 0x000fe20000410000 */
[----:B0-----:R-:W-:-:S02]  /*50f0*/  FMUL.FTZ R160, R131, R160 ;  /* 0x000000a083a07220 */ /* 0x001fc40000410000 */
[----:B------:R-:W-:Y:S02]  /*5100*/  FFMA.FTZ R162, R2, R4, -R7 ;  /* 0x0000000402a27223 */ /* 0x000fe40000010807 */
[----:B------:R-:W-:Y:S01]  /*5110*/  FMUL.FTZ R2, R160, R177 ;  /* 0x000000b1a0027220 */ /* 0x000fe20000410000 */
[----:B------:R0:W1:Y:S01]  /*5120*/  MUFU.EX2 R185, R137 ;  /* 0x0000008900b97308 */ /* 0x0000620000000800 */
[----:B---3--:R-:W-:Y:S01]  /*5130*/  FMUL.FTZ R135, R12, R125 ;  /* 0x0000007d0c877220 */ /* 0x008fe20000410000 */
[----:B------:R-:W-:Y:S01]  /*5140*/  FMUL.FTZ R4, R8, R160 ;  /* 0x000000a008047220 */ /* 0x000fe20000410000 */
[-C--:B------:R-:W-:Y:S01]  /*5150*/  FMUL.FTZ R183, R97, R162.reuse ;  /* 0x000000a261b77220 */ /* 0x080fe20000410000 */
[----:B------:R-:W-:Y:S01]  /*5160*/  FMUL.FTZ R167, R95, R162 ;  /* 0x000000a25fa77220 */ /* 0x000fe20000410000 */
[C---:B--2---:R-:W-:Y:S01]  /*5170*/  FMUL.FTZ R171, R173.reuse, R182 ;  /* 0x000000b6adab7220 */ /* 0x044fe20000410000 */
[----:B------:R-:W-:Y:S01]  /*5180*/  FMUL.FTZ R173, R173, R180 ;  /* 0x000000b4adad7220 */ /* 0x000fe20000410000 */
[----:B------:R-:W-:Y:S01]  /*5190*/  FMUL.FTZ R199, R91, R162 ;  /* 0x000000a25bc77220 */ /* 0x000fe20000410000 */
[----:B------:R-:W2:Y:S01]  /*51a0*/  MUFU.EX2 R6, R6 ;  /* 0x0000000600067308 */ /* 0x000ea20000000800 */
[C---:B0-----:R-:W-:Y:S01]  /*51b0*/  FMUL.FTZ R137, R12.reuse, R158 ;  /* 0x0000009e0c897220 */ /* 0x041fe20000410000 */
[----:B------:R-:W-:-:S06]  /*51c0*/  FMUL.FTZ R12, R12, R156 ;  /* 0x0000009c0c0c7220 */ /* 0x000fcc0000410000 */
[----:B------:R-:W-:Y:S01]  /*51d0*/  MUFU.EX2 R12, R12 ;  /* 0x0000000c000c7308 */ /* 0x000fe20000000800 */
[C---:B-1----:R-:W-:Y:S01]  /*51e0*/  FMUL.FTZ R187, R185.reuse, R186 ;  /* 0x000000bab9bb7220 */ /* 0x042fe20000410000 */
[----:B------:R-:W-:-:S06]  /*51f0*/  FMUL.FTZ R185, R185, R184 ;  /* 0x000000b8b9b97220 */ /* 0x000fcc0000410000 */
[----:B------:R-:W0:Y:S01]  /*5200*/  MUFU.SIN R5, R157 ;  /* 0x0000009d00057308 */ /* 0x000e220000000400 */
[C---:B--2---:R-:W-:Y:S01]  /*5210*/  FMUL.FTZ R139, R6.reuse, R139 ;  /* 0x0000008b068b7220 */ /* 0x044fe20000410000 */
[----:B------:R-:W-:Y:S01]  /*5220*/  FMUL.FTZ R143, R6, R143 ;  /* 0x0000008f068f7220 */ /* 0x000fe20000410000 */
[----:B------:R-:W-:-:S05]  /*5230*/  FMUL.FTZ R6, RZ, R160 ;  /* 0x000000a0ff067220 */ /* 0x000fca0000410000 */
[----:B------:R1:W2:Y:S08]  /*5240*/  MUFU.EX2 R193, R145 ;  /* 0x0000009100c17308 */ /* 0x0002b00000000800 */
[----:B------:R-:W3:Y:S01]  /*5250*/  MUFU.EX2 R3, R3 ;  /* 0x0000000300037308 */ /* 0x000ee20000000800 */
[----:B-1----:R-:W-:Y:S01]  /*5260*/  FMUL.FTZ R145, R131, R166 ;  /* 0x000000a683917220 */ /* 0x002fe20000410000 */
[C---:B------:R-:W-:Y:S01]  /*5270*/  FMUL.FTZ R131, R141.reuse, R178 ;  /* 0x000000b28d837220 */ /* 0x040fe20000410000 */
[----:B------:R-:W-:Y:S01]  /*5280*/  FMUL.FTZ R141, R141, R176 ;  /* 0x000000b08d8d7220 */ /* 0x000fe20000410000 */
[----:B0-----:R-:W-:Y:S01]  /*5290*/  FMUL.FTZ R176, R12, R5 ;  /* 0x000000050cb07220 */ /* 0x001fe20000410000 */
[----:B------:R-:W-:Y:S01]  /*52a0*/  FFMA.FTZ R6, R145, R177, -R6 ;  /* 0x000000b191067223 */ /* 0x000fe20000010806 */
[-C--:B------:R-:W-:Y:S01]  /*52b0*/  FFMA.FTZ R5, RZ, R145.reuse, R2 ;  /* 0x00000091ff057223 */ /* 0x080fe20000010002 */
[----:B------:R-:W-:Y:S01]  /*52c0*/  FFMA.FTZ R4, R9, R145, R4 ;  /* 0x0000009109047223 */ /* 0x000fe20000010004 */
[----:B------:R-:W0:Y:S01]  /*52d0*/  MUFU.EX2 R13, R13 ;  /* 0x0000000d000d7308 */ /* 0x000e220000000800 */
[----:B--2---:R-:W-:Y:S01]  /*52e0*/  FMUL.FTZ R195, R193, R190 ;  /* 0x000000bec1c37220 */ /* 0x004fe20000410000 */
[----:B------:R-:W-:Y:S01]  /*52f0*/  FFMA.FTZ R6, R43, R116, R6 ;  /* 0x000000742b067223 */ /* 0x000fe20000010006 */
[----:B------:R-:W-:-:S05]  /*5300*/  FMUL.FTZ R193, R193, R188 ;  /* 0x000000bcc1c17220 */ /* 0x000fca0000410000 */
[----:B------:R-:W1:Y:S01]  /*5310*/  MUFU.EX2 R133, R133 ;  /* 0x0000008500857308 */ /* 0x000e620000000800 */
[C---:B---3--:R-:W-:Y:S01]  /*5320*/  FMUL.FTZ R191, R3.reuse, R210 ;  /* 0x000000d203bf7220 */ /* 0x048fe20000410000 */
[----:B------:R-:W-:Y:S01]  /*5330*/  FMUL.FTZ R190, R3, R206 ;  /* 0x000000ce03be7220 */ /* 0x000fe20000410000 */
[----:B------:R-:W-:-:S04]  /*5340*/  FMUL.FTZ R3, R9, R160 ;  /* 0x000000a009037220 */ /* 0x000fc80000410000 */
[----:B------:R-:W-:Y:S01]  /*5350*/  FFMA.FTZ R2, R8, R145, -R3 ;  /* 0x0000009108027223 */ /* 0x000fe20000010803 */
[----:B------:R-:W2:Y:S08]  /*5360*/  MUFU.COS R155, R157 ;  /* 0x0000009d009b7308 */ /* 0x000eb00000000000 */
[----:B------:R0:W3:Y:S08]  /*5370*/  MUFU.EX2 R211, R135 ;  /* 0x0000008700d37308 */ /* 0x0000f00000000800 */
[----:B------:R1:W4:Y:S01]  /*5380*/  MUFU.EX2 R153, R137 ;  /* 0x0000008900997308 */ /* 0x0003220000000800 */
[----:B0-----:R-:W-:-:S04]  /*5390*/  FMUL.FTZ R135, R13, R168 ;  /* 0x000000a80d877220 */ /* 0x001fc80000410000 */
[C---:B------:R-:W-:Y:S01]  /*53a0*/  FMUL.FTZ R7, R135.reuse, R6 ;  /* 0x0000000687077220 */ /* 0x040fe20000410000 */
[C---:B------:R-:W-:Y:S01]  /*53b0*/  FMUL.FTZ R3, R135.reuse, R2 ;  /* 0x0000000287037220 */ /* 0x040fe20000410000 */
[----:B------:R-:W-:Y:S01]  /*53c0*/  FMUL.FTZ R166, R135, R4 ;  /* 0x0000000487a67220 */ /* 0x000fe20000410000 */
[----:B------:R0:W-:Y:S01]  /*53d0*/  MUFU.EX2 R201, R147 ;  /* 0x0000009300c97308 */ /* 0x0001e20000000800 */
[C---:B-1----:R-:W-:Y:S01]  /*53e0*/  FMUL.FTZ R137, R133.reuse, R174 ;  /* 0x000000ae85897220 */ /* 0x042fe20000410000 */
[----:B--2---:R-:W-:Y:S01]  /*53f0*/  FMUL.FTZ R174, R12, R155 ;  /* 0x0000009b0cae7220 */ /* 0x004fe20000410000 */
[----:B------:R-:W-:Y:S01]  /*5400*/  FADD.FTZ R12, RZ, R5 ;  /* 0x00000005ff0c7221 */ /* 0x000fe20000010000 */
[----:B------:R-:W-:Y:S01]  /*5410*/  FMUL.FTZ R133, R133, R172 ;  /* 0x000000ac85857220 */ /* 0x000fe20000410000 */
[----:B---3--:R-:W-:Y:S01]  /*5420*/  FMUL.FTZ R213, R211, R198 ;  /* 0x000000c6d3d57220 */ /* 0x008fe20000410000 */
[----:B------:R-:W-:Y:S01]  /*5430*/  FMUL.FTZ R198, R91, R164 ;  /* 0x000000a45bc67220 */ /* 0x000fe20000410000 */
[----:B------:R-:W-:Y:S01]  /*5440*/  FMUL.FTZ R5, R135, R12 ;  /* 0x0000000c87057220 */ /* 0x000fe20000410000 */
[----:B------:R-:W1:Y:S01]  /*5450*/  MUFU.EX2 R151, R151 ;  /* 0x0000009700977308 */ /* 0x000e620000000800 */
[----:B0-----:R-:W-:Y:S01]  /*5460*/  FMUL.FTZ R147, R13, R170 ;  /* 0x000000aa0d937220 */ /* 0x001fe20000410000 */
[-C--:B------:R-:W-:Y:S01]  /*5470*/  FMUL.FTZ R13, R174, R169.reuse ;  /* 0x000000a9ae0d7220 */ /* 0x080fe20000410000 */
[----:B----4-:R-:W-:Y:S01]  /*5480*/  FMUL.FTZ R202, R153, R202 ;  /* 0x000000ca99ca7220 */ /* 0x010fe20000410000 */
[----:B------:R-:W-:Y:S01]  /*5490*/  FMUL.FTZ R211, R211, R196 ;  /* 0x000000c4d3d37220 */ /* 0x000fe20000410000 */
[C---:B------:R-:W-:Y:S01]  /*54a0*/  FFMA.FTZ R7, R147.reuse, R12, R7 ;  /* 0x0000000c93077223 */ /* 0x040fe20000010007 */
[C---:B------:R-:W-:Y:S01]  /*54b0*/  FFMA.FTZ R5, R147.reuse, R6, -R5 ;  /* 0x0000000693057223 */ /* 0x040fe20000010805 */
[C---:B------:R-:W-:Y:S01]  /*54c0*/  FFMA.FTZ R4, R147.reuse, R4, R3 ;  /* 0x0000000493047223 */ /* 0x040fe20000010003 */
[----:B------:R-:W-:Y:S01]  /*54d0*/  FMUL.FTZ R3, R176, R169 ;  /* 0x000000a9b0037220 */ /* 0x000fe20000410000 */
[----:B------:R-:W-:Y:S01]  /*54e0*/  FADD.FTZ R12, RZ, R7 ;  /* 0x00000007ff0c7221 */ /* 0x000fe20000010000 */
[----:B------:R-:W-:Y:S01]  /*54f0*/  FFMA.FTZ R2, R147, R2, -R166 ;  /* 0x0000000293027223 */ /* 0x000fe200000108a6 */
        /* <DEDUP_REMOVED lines=14> */
[----:B------:R-:W-:Y:S01]  /*55e0*/  FFMA.FTZ R7, R191, R170, -R6 ;  /* 0x000000aabf077223 */ /* 0x000fe20000010806 */
[----:B------:R-:W-:Y:S01]  /*55f0*/  FMUL.FTZ R170, R141, R168 ;  /* 0x000000a88daa7220 */ /* 0x000fe20000410000 */
[----:B------:R-:W-:Y:S01]  /*5600*/  FMUL.FTZ R6, R133, R2 ;  /* 0x0000000285067220 */ /* 0x000fe20000410000 */
[----:B------:R-:W-:Y:S01]  /*5610*/  FMUL.FTZ R5, R141, R12 ;  /* 0x0000000c8d057220 */ /* 0x000fe20000410000 */
[----:B------:R-:W-:Y:S01]  /*5620*/  FMUL.FTZ R3, R133, R4 ;  /* 0x0000000485037220 */ /* 0x000fe20000410000 */
[----:B------:R-:W-:Y:S01]  /*5630*/  FFMA.FTZ R170, R131, R12, R170 ;  /* 0x0000000c83aa7223 */ /* 0x000fe200000100aa */
[----:B------:R-:W-:Y:S01]  /*5640*/  FFMA.FTZ R6, R137, R4, R6 ;  /* 0x0000000489067223 */ /* 0x000fe20000010006 */
[----:B------:R-:W-:Y:S01]  /*5650*/  FFMA.FTZ R5, R131, R168, -R5 ;  /* 0x000000a883057223 */ /* 0x000fe20000010805 */
[----:B------:R-:W-:Y:S01]  /*5660*/  FFMA.FTZ R2, R137, R2, -R3 ;  /* 0x0000000289027223 */ /* 0x000fe20000010803 */
[----:B------:R-:W-:Y:S01]  /*5670*/  FADD.FTZ R170, RZ, R170 ;  /* 0x000000aaffaa7221 */ /* 0x000fe20000010000 */
[C---:B------:R-:W-:Y:S01]  /*5680*/  FMUL.FTZ R4, R141.reuse, R6 ;  /* 0x000000068d047220 */ /* 0x040fe20000410000 */
[----:B------:R-:W-:Y:S01]  /*5690*/  FFMA.FTZ R12, R40, R109, R5 ;  /* 0x0000006d280c7223 */ /* 0x000fe20000010005 */
[----:B------:R-:W-:Y:S01]  /*56a0*/  FMUL.FTZ R3, R141, R2 ;  /* 0x000000028d037220 */ /* 0x000fe20000410000 */
[----:B------:R-:W-:Y:S01]  /*56b0*/  FMUL.FTZ R168, R143, R170 ;  /* 0x000000aa8fa87220 */ /* 0x000fe20000410000 */
[----:B------:R-:W-:Y:S01]  /*56c0*/  FFMA.FTZ R4, R131, R2, -R4 ;  /* 0x0000000283047223 */ /* 0x000fe20000010804 */
[-C--:B------:R-:W-:Y:S01]  /*56d0*/  FMUL.FTZ R5, R143, R12.reuse ;  /* 0x0000000c8f057220 */ /* 0x080fe20000410000 */
[----:B------:R-:W-:Y:S01]  /*56e0*/  FFMA.FTZ R172, R191, R13, R172 ;  /* 0x0000000dbfac7223 */ /* 0x000fe200000100ac */
[----:B------:R-:W-:Y:S01]  /*56f0*/  FFMA.FTZ R168, R139, R12, -R168 ;  /* 0x0000000c8ba87223 */ /* 0x000fe200000108a8 */
[----:B------:R-:W-:Y:S01]  /*5700*/  FFMA.FTZ R6, R131, R6, R3 ;  /* 0x0000000683067223 */ /* 0x000fe20000010003 */
[----:B------:R-:W-:Y:S01]  /*5710*/  FFMA.FTZ R5, R139, R170, R5 ;  /* 0x000000aa8b057223 */ /* 0x000fe20000010005 */
[----:B------:R-:W-:Y:S01]  /*5720*/  FMUL.FTZ R170, R93, R162 ;  /* 0x000000a25daa7220 */ /* 0x000fe20000410000 */
[----:B------:R-:W-:Y:S01]  /*5730*/  FFMA.FTZ R168, R39, R112, R168 ;  /* 0x0000007027a87223 */ /* 0x000fe200000100a8 */
[----:B-1----:R-:W-:Y:S01]  /*5740*/  FMUL.FTZ R209, R151, R200 ;  /* 0x000000c897d17220 */ /* 0x002fe20000410000 */
[----:B------:R-:W-:Y:S01]  /*5750*/  FADD.FTZ R2, RZ, R5 ;  /* 0x00000005ff027221 */ /* 0x000fe20000010000 */
[----:B------:R-:W-:Y:S01]  /*5760*/  FMUL.FTZ R200, R153, R204 ;  /* 0x000000cc99c87220 */ /* 0x000fe20000410000 */
        /* <DEDUP_REMOVED lines=10> */
[----:B------:R-:W-:Y:S01]  /*5810*/  FFMA.FTZ R12, R38, R107, R3 ;  /* 0x0000006b260c7223 */ /* 0x000fe20000010003 */
[----:B------:R-:W-:Y:S01]  /*5820*/  FFMA.FTZ R178, R202, R7, -R5 ;  /* 0x00000007cab27223 */ /* 0x000fe20000010805 */
        /* <DEDUP_REMOVED lines=8> */
[----:B------:R-:W-:Y:S01]  /*58b0*/  FFMA.FTZ R172, R37, R110, R172 ;  /* 0x0000006e25ac7223 */ /* 0x000fe200000100ac */
[----:B------:R-:W-:Y:S01]  /*58c0*/  FFMA.FTZ R6, R139, R6, R3 ;  /* 0x000000068b067223 */ /* 0x000fe20000010003 */
[----:B------:R-:W-:Y:S01]  /*58d0*/  FADD.FTZ R2, RZ, R5 ;  /* 0x00000005ff027221 */ /* 0x000fe20000010000 */
[----:B------:R-:W-:Y:S01]  /*58e0*/  FADD.FTZ R13, -R198, R13 ;  /* 0x0000000dc60d7221 */ /* 0x000fe20000010100 */
[----:B------:R-:W-:Y:S01]  /*58f0*/  FMUL.FTZ R12, R193, R172 ;  /* 0x000000acc10c7220 */ /* 0x000fe20000410000 */
[----:B------:R-:W-:Y:S01]  /*5900*/  FADD.FTZ R178, R199, R178 ;  /* 0x000000b2c7b27221 */ /* 0x000fe20000010000 */
[-C--:B------:R-:W-:Y:S01]  /*5910*/  FMUL.FTZ R3, R193, R2.reuse ;  /* 0x00000002c1037220 */ /* 0x080fe20000410000 */
[----:B------:R-:W-:Y:S01]  /*5920*/  FMUL.FTZ R168, R208, -R13 ;  /* 0x8000000dd0a87220 */ /* 0x000fe20000410000 */
[----:B------:R-:W-:Y:S01]  /*5930*/  FFMA.FTZ R12, R195, R2, R12 ;  /* 0x00000002c30c7223 */ /* 0x000fe2000001000c */
[----:B------:R-:W-:Y:S01]  /*5940*/  FMUL.FTZ R203, R201, R194 ;  /* 0x000000c2c9cb7220 */ /* 0x000fe20000410000 */
[----:B------:R-:W-:Y:S01]  /*5950*/  FFMA.FTZ R5, R195, R172, -R3 ;  /* 0x000000acc3057223 */ /* 0x000fe20000010803 */
[----:B------:R-:W-:Y:S01]  /*5960*/  FMUL.FTZ R201, R201, R192 ;  /* 0x000000c0c9c97220 */ /* 0x000fe20000410000 */
[----:B------:R-:W-:Y:S01]  /*5970*/  FADD.FTZ R172, RZ, R12 ;  /* 0x0000000cffac7221 */ /* 0x000fe20000010000 */
[----:B------:R-:W-:Y:S01]  /*5980*/  FFMA.FTZ R2, R209, R178, -R168 ;  /* 0x000000b2d1027223 */ /* 0x000fe200000108a8 */
[C---:B------:R-:W-:Y:S01]  /*5990*/  FMUL.FTZ R12, R173.reuse, R6 ;  /* 0x00000006ad0c7220 */ /* 0x040fe20000410000 */
[----:B------:R-:W-:Y:S01]  /*59a0*/  FFMA.FTZ R168, R36, R105, R5 ;  /* 0x0000006924a87223 */ /* 0x000fe20000010005 */
[----:B------:R-:W-:Y:S01]  /*59b0*/  FMUL.FTZ R180, R208, -R178 ;  /* 0x800000b2d0b47220 */ /* 0x000fe20000410000 */
[----:B------:R-:W-:Y:S01]  /*59c0*/  FMUL.FTZ R5, R173, R4 ;  /* 0x00000004ad057220 */ /* 0x000fe20000410000 */
[----:B------:R-:W-:Y:S01]  /*59d0*/  FMUL.FTZ R178, R201, R172 ;  /* 0x000000acc9b27220 */ /* 0x000fe20000410000 */
[----:B------:R-:W-:Y:S01]  /*59e0*/  FFMA.FTZ R12, R171, R4, -R12 ;  /* 0x00000004ab0c7223 */ /* 0x000fe2000001080c */
[----:B------:R-:W0:Y:S01]  /*59f0*/  MUFU.EX2 R149, R149 ;  /* 0x0000009500957308 */ /* 0x000e220000000800 */
[----:B------:R-:W-:Y:S01]  /*5a00*/  FMUL.FTZ R7, R201, R168 ;  /* 0x000000a8c9077220 */ /* 0x000fe20000410000 */
[----:B------:R-:W-:Y:S01]  /*5a10*/  FFMA.FTZ R6, R171, R6, R5 ;  /* 0x00000006ab067223 */ /* 0x000fe20000010005 */
[----:B------:R-:W-:Y:S01]  /*5a20*/  FFMA.FTZ R178, R203, R168, -R178 ;  /* 0x000000a8cbb27223 */ /* 0x000fe200000108b2 */
[----:B------:R-:W-:Y:S01]  /*5a30*/  FMUL.FTZ R4, R185, R12 ;  /* 0x0000000cb9047220 */ /* 0x000fe20000410000 */
        /* <DEDUP_REMOVED lines=12> */
[----:B------:R-:W-:Y:S01]  /*5b00*/  FFMA.FTZ R3, R209, R13, R180 ;  /* 0x0000000dd1037223 */ /* 0x000fe200000100b4 */
[----:B------:R-:W-:Y:S01]  /*5b10*/  FFMA.FTZ R7, R213, R178, -R7 ;  /* 0x000000b2d5077223 */ /* 0x000fe20000010807 */
[----:B------:R-:W-:Y:S01]  /*5b20*/  FFMA.FTZ R4, R195, R4, R5 ;  /* 0x00000004c3047223 */ /* 0x000fe20000010005 */
[----:B0-----:R-:W-:Y:S01]  /*5b30*/  FMUL.FTZ R224, R149, R224 ;  /* 0x000000e095e07220 */ /* 0x001fe20000410000 */
[----:B------:R-:W-:Y:S01]  /*5b40*/  FADD.FTZ R13, RZ, R172 ;  /* 0x000000acff0d7221 */ /* 0x000fe20000010000 */
[----:B------:R-:W-:Y:S01]  /*5b50*/  FMUL.FTZ R12, R201, R6 ;  /* 0x00000006c90c7220 */ /* 0x000fe20000410000 */
[----:B------:R-:W-:Y:S01]  /*5b60*/  FMUL.FTZ R222, R149, R222 ;  /* 0x000000de95de7220 */ /* 0x000fe20000410000 */
[----:B------:R-:W-:Y:S01]  /*5b70*/  FFMA.FTZ R7, R34, R103, R7 ;  /* 0x0000006722077223 */ /* 0x000fe20000010007 */
[-C--:B------:R-:W-:Y:S01]  /*5b80*/  FMUL.FTZ R5, R201, R4.reuse ;  /* 0x00000004c9057220 */ /* 0x080fe20000410000 */
[C---:B------:R-:W-:Y:S01]  /*5b90*/  FMUL.FTZ R149, R224.reuse, R13 ;  /* 0x0000000de0957220 */ /* 0x040fe20000410000 */
[C---:B------:R-:W-:Y:S01]  /*5ba0*/  FFMA.FTZ R12, R203.reuse, R4, R12 ;  /* 0x00000004cb0c7223 */ /* 0x040fe2000001000c */
[-C--:B------:R-:W-:Y:S01]  /*5bb0*/  FMUL.FTZ R172, R224, R7.reuse ;  /* 0x00000007e0ac7220 */ /* 0x080fe20000410000 */
        /* <DEDUP_REMOVED lines=35> */
[CC--:B------:R-:W-:Y:S01]  /*5df0*/  FMUL.FTZ R13, R190.reuse, R7.reuse ;  /* 0x00000007be0d7220 */ /* 0x0c0fe20000410000 */
[-C--:B------:R-:W-:Y:S01]  /*5e00*/  FMUL.FTZ R5, R190, R4.reuse ;  /* 0x00000004be057220 */ /* 0x080fe20000410000 */
[C---:B------:R-:W-:Y:S01]  /*5e10*/  FFMA.FTZ R172, R191.reuse, R7, R172 ;  /* 0x00000007bfac7223 */ /* 0x040fe200000100ac */
[C---:B------:R-:W-:Y:S01]  /*5e20*/  FFMA.FTZ R165, R191.reuse, R4, -R168 ;  /* 0x00000004bfa57223 */ /* 0x040fe200000108a8 */
[C---:B------:R-:W-:Y:S01]  /*5e30*/  FFMA.FTZ R13, R191.reuse, R12, -R13 ;  /* 0x0000000cbf0d7223 */ /* 0x040fe2000001080d */
[----:B------:R-:W-:Y:S01]  /*5e40*/  FFMA.FTZ R5, R191, R6, R5 ;  /* 0x00000006bf057223 */ /* 0x000fe20000010005 */
[----:B------:R-:W-:Y:S01]  /*5e50*/  FADD.FTZ R7, RZ, R172 ;  /* 0x000000acff077221 */ /* 0x000fe20000010000 */
[----:B------:R-:W-:Y:S01]  /*5e60*/  @P3 LEA R12, R63, UR31, 0x3 ;  /* 0x0000001f3f0c3c11 */ /* 0x000fe2000f8e18ff */
[----:B------:R-:W-:Y:S01]  /*5e70*/  FFMA.FTZ R13, R30, R99, R13 ;  /* 0x000000631e0d7223 */ /* 0x000fe2000001000d */
[C---:B------:R-:W-:Y:S01]  /*5e80*/  FMUL.FTZ R149, R176.reuse, R5 ;  /* 0x00000005b0957220 */ /* 0x040fe20000410000 */
[C---:B------:R-:W-:Y:S01]  /*5e90*/  FMUL.FTZ R6, R176.reuse, R7 ;  /* 0x00000007b0067220 */ /* 0x040fe20000410000 */
[C---:B------:R-:W-:Y:S01]  /*5ea0*/  FMUL.FTZ R4, R176.reuse, R165 ;  /* 0x000000a5b0047220 */ /* 0x040fe20000410000 */
[----:B------:R-:W-:Y:S01]  /*5eb0*/  FMUL.FTZ R168, R176, R13 ;  /* 0x0000000db0a87220 */ /* 0x000fe20000410000 */
[C---:B------:R-:W-:Y:S01]  /*5ec0*/  FFMA.FTZ R165, R174.reuse, R165, -R149 ;  /* 0x000000a5aea57223 */ /* 0x040fe20000010895 */
[C---:B------:R-:W-:Y:S01]  /*5ed0*/  FFMA.FTZ R6, R174.reuse, R13, -R6 ;  /* 0x0000000dae067223 */ /* 0x040fe20000010806 */
[C---:B------:R-:W-:Y:S01]  /*5ee0*/  FFMA.FTZ R4, R174.reuse, R5, R4 ;  /* 0x00000005ae047223 */ /* 0x040fe20000010004 */
[----:B------:R-:W0:Y:S01]  /*5ef0*/  @P3 LDS.64 R12, [R12+0x1ca8] ;  /* 0x001ca8000c0c3984 */ /* 0x000e220000000a00 */
        /* <DEDUP_REMOVED lines=8> */
.L_x_12541:
[----:B------:R-:W-:Y:S05]  /*5f80*/  BSYNC B0 ;  /* 0x0000000000007941 */ /* 0x000fea0003800000 */
.L_x_12540:
[----:B-1----:R-:W1:Y:S01]  /*5f90*/  SHFL.UP PT, R5, R165, 0x1, RZ ;  /* 0x04200000a5057989 */ /* 0x002e6200000e00ff */
[----:B------:R-:W-:Y:S01]  /*5fa0*/  FADD.FTZ R168, RZ, R168 ;  /* 0x000000a8ffa87221 */ /* 0x000fe20000010000 */
[----:B------:R-:W-:Y:S01]  /*5fb0*/  FMUL.FTZ R205, R89, R162 ;  /* 0x000000a259cd7220 */ /* 0x000fe20000410000 */
[----:B------:R-:W-:Y:S01]  /*5fc0*/  FFMA.FTZ R178, R29, R102, R6 ;  /* 0x000000661db27223 */ /* 0x000fe20000010006 */
[-C--:B------:R-:W-:Y:S01]  /*5fd0*/  FMUL.FTZ R210, R89, R164.reuse ;  /* 0x000000a459d27220 */ /* 0x080fe20000410000 */
[----:B------:R-:W3:Y:S01]  /*5fe0*/  SHFL.UP PT, R6, R4, 0x1, RZ ;  /* 0x0420000004067989 */ /* 0x000ee200000e00ff */
[----:B------:R-:W-:Y:S01]  /*5ff0*/  FADD.FTZ R149, R205, R2 ;  /* 0x00000002cd957221 */ /* 0x000fe20000010000 */
[C---:B------:R-:W-:Y:S01]  /*6000*/  FMUL.FTZ R223, R87.reuse, R164 ;  /* 0x000000a457df7220 */ /* 0x040fe20000410000 */
[----:B------:R-:W-:Y:S01]  /*6010*/  FADD.FTZ R3, -R210, R3 ;  /* 0x00000003d2037221 */ /* 0x000fe20000010100 */
[----:B------:R-:W4:Y:S01]  /*6020*/  SHFL.UP PT, R7, R168, 0x1, RZ ;  /* 0x04200000a8077989 */ /* 0x000f2200000e00ff */
[C---:B------:R-:W-:Y:S01]  /*6030*/  FMUL.FTZ R151, R224.reuse, -R149 ;  /* 0x80000095e0977220 */ /* 0x040fe20000410000 */
[----:B------:R-:W-:Y:S01]  /*6040*/  FMUL.FTZ R221, R87, R162 ;  /* 0x000000a257dd7220 */ /* 0x000fe20000410000 */
[-C--:B------:R-:W-:Y:S01]  /*6050*/  FMUL.FTZ R172, R224, -R3.reuse ;  /* 0x80000003e0ac7220 */ /* 0x080fe20000410000 */
[----:B------:R-:W0:Y:S01]  /*6060*/  SHFL.UP PT, R2, R178, 0x1, RZ ;  /* 0x04200000b2027989 */ /* 0x000e2200000e00ff */
[C---:B------:R-:W-:Y:S01]  /*6070*/  FFMA.FTZ R180, R222.reuse, R3, R151 ;  /* 0x00000003deb47223 */ /* 0x040fe20000010097 */
[----:B------:R-:W-:Y:S01]  /*6080*/  MOV R3, UR47 ;  /* 0x0000002f00037c02 */ /* 0x000fe20008000f00 */
[----:B------:R-:W-:Y:S01]  /*6090*/  FFMA.FTZ R172, R222, R149, -R172 ;  /* 0x00000095deac7223 */ /* 0x000fe200000108ac */
[----:B------:R-:W-:Y:S01]  /*60a0*/  ISETP.GE.AND P4, PT, R62, 0x1, PT ;  /* 0x000000013e00780c */ /* 0x000fe20003f86270 */
[----:B------:R-:W-:Y:S01]  /*60b0*/  FADD.FTZ R182, -R223, R180 ;  /* 0x000000b4dfb67221 */ /* 0x000fe20000010100 */
[----:B------:R-:W-:Y:S01]  /*60c0*/  ISETP.LE.OR P0, PT, R3, UR41, P0 ;  /* 0x0000002903007c0c */ /* 0x000fe20008703670 */
[----:B------:R-:W-:Y:S01]  /*60d0*/  FADD.FTZ R180, R221, R172 ;  /* 0x000000acddb47221 */ /* 0x000fe20000010000 */
[----:B------:R-:W-:Y:S01]  /*60e0*/  FMUL.FTZ R212, R85, R164 ;  /* 0x000000a455d47220 */ /* 0x000fe20000410000 */
[----:B------:R-:W-:Y:S01]  /*60f0*/  FMUL.FTZ R184, R211, -R182 ;  /* 0x800000b6d3b87220 */ /* 0x000fe20000410000 */
[----:B------:R-:W-:Y:S01]  /*6100*/  FMUL.FTZ R220, R85, R162 ;  /* 0x000000a255dc7220 */ /* 0x000fe20000410000 */
[C---:B-1----:R-:W-:Y:S01]  /*6110*/  FMUL.FTZ R172, R4.reuse, R5 ;  /* 0x0000000504ac7220 */ /* 0x042fe20000410000 */
[-C--:B------:R-:W-:Y:S01]  /*6120*/  FMUL.FTZ R3, R211, -R180.reuse ;  /* 0x800000b4d3037220 */ /* 0x080fe20000410000 */
[----:B------:R-:W-:Y:S01]  /*6130*/  FFMA.FTZ R151, R213, R180, -R184 ;  /* 0x000000b4d5977223 */ /* 0x000fe200000108b8 */
[C---:B------:R-:W-:Y:S01]  /*6140*/  FMUL.FTZ R206, R83.reuse, R164 ;  /* 0x000000a453ce7220 */ /* 0x040fe20000410000 */
[----:B------:R-:W-:Y:S01]  /*6150*/  FMUL.FTZ R207, R83, R162 ;  /* 0x000000a253cf7220 */ /* 0x000fe20000410000 */
[----:B---3--:R-:W-:Y:S01]  /*6160*/  FFMA.FTZ R149, R165, R6, R172 ;  /* 0x00000006a5957223 */ /* 0x008fe200000100ac */
[----:B------:R-:W-:Y:S01]  /*6170*/  FFMA.FTZ R153, R213, R182, R3 ;  /* 0x000000b6d5997223 */ /* 0x000fe20000010003 */
[C---:B------:R-:W-:Y:S01]  /*6180*/  FMUL.FTZ R6, R4.reuse, R6 ;  /* 0x0000000604067220 */ /* 0x040fe20000410000 */
[C---:B------:R-:W-:Y:S01]  /*6190*/  FMUL.FTZ R196, R81.reuse, R164 ;  /* 0x000000a451c47220 */ /* 0x040fe20000410000 */
[C---:B----4-:R-:W-:Y:S01]  /*61a0*/  FMUL.FTZ R172, R4.reuse, R7 ;  /* 0x0000000704ac7220 */ /* 0x050fe20000410000 */
[----:B------:R-:W-:Y:S01]  /*61b0*/  FSEL R149, R4, R149, !P4 ;  /* 0x0000009504957208 */ /* 0x000fe20006000000 */
[----:B------:R-:W-:Y:S01]  /*61c0*/  FADD.FTZ R182, -R212, R153 ;  /* 0x00000099d4b67221 */ /* 0x000fe20000010100 */
[----:B------:R-:W-:Y:S01]  /*61d0*/  FMUL.FTZ R192, R81, R162 ;  /* 0x000000a251c07220 */ /* 0x000fe20000410000 */
[-C--:B0-----:R-:W-:Y:S01]  /*61e0*/  FMUL.FTZ R180, R4, R2.reuse ;  /* 0x0000000204b47220 */ /* 0x081fe20000410000 */
[----:B------:R-:W-:Y:S01]  /*61f0*/  FFMA.FTZ R3, R165, R2, -R172 ;  /* 0x00000002a5037223 */ /* 0x000fe200000108ac */
[----:B------:R-:W0:Y:S01]  /*6200*/  SHFL.UP PT, R4, R149, 0x2, RZ ;  /* 0x0440000095047989 */ /* 0x000e2200000e00ff */
[----:B------:R-:W-:Y:S01]  /*6210*/  FMUL.FTZ R184, R201, -R182 ;  /* 0x800000b6c9b87220 */ /* 0x000fe20000410000 */
[C---:B------:R-:W-:Y:S01]  /*6220*/  FFMA.FTZ R7, R165.reuse, R7, R180 ;  /* 0x00000007a5077223 */ /* 0x040fe200000100b4 */
[----:B------:R-:W-:Y:S01]  /*6230*/  @P4 FADD.FTZ R178, R178, R3 ;  /* 0x00000003b2b24221 */ /* 0x000fe20000010000 */
[----:B------:R-:W-:Y:S01]  /*6240*/  @P4 FFMA.FTZ R165, R165, R5, -R6 ;  /* 0x00000005a5a54223 */ /* 0x000fe20000010806 */
[----:B------:R-:W-:Y:S01]  /*6250*/  FADD.FTZ R180, R220, R151 ;  /* 0x00000097dcb47221 */ /* 0x000fe20000010000 */
[----:B------:R-:W-:Y:S01]  /*6260*/  @P4 FADD.FTZ R168, R168, R7 ;  /* 0x00000007a8a84221 */ /* 0x000fe20000010000 */
[C---:B--2---:R-:W-:Y:S01]  /*6270*/  FMUL.FTZ R5, R176.reuse, -R12 ;  /* 0x8000000cb0057220 */ /* 0x044fe20000410000 */
[----:B------:R-:W1:Y:S01]  /*6280*/  SHFL.UP PT, R6, R178, 0x2, RZ ;  /* 0x04400000b2067989 */ /* 0x000e6200000e00ff */
[-C--:B------:R-:W-:Y:S01]  /*6290*/  FMUL.FTZ R3, R176, R13.reuse ;  /* 0x0000000db0037220 */ /* 0x080fe20000410000 */
[----:B------:R-:W-:Y:S01]  /*62a0*/  FMUL.FTZ R7, R201, -R180 ;  /* 0x800000b4c9077220 */ /* 0x000fe20000410000 */
[C---:B------:R-:W-:Y:S01]  /*62b0*/  FFMA.FTZ R5, R174.reuse, -R13, R5 ;  /* 0x8000000dae057223 */ /* 0x040fe20000010005 */
[----:B------:R-:W2:Y:S01]  /*62c0*/  SHFL.UP PT, R172, R168, 0x2, RZ ;  /* 0x04400000a8ac7989 */ /* 0x000ea200000e00ff */
[----:B------:R-:W-:Y:S01]  /*62d0*/  FFMA.FTZ R3, R174, R12, -R3 ;  /* 0x0000000cae037223 */ /* 0x000fe20000010803 */
[C---:B------:R-:W-:Y:S01]  /*62e0*/  FFMA.FTZ R184, R203.reuse, R180, -R184 ;  /* 0x000000b4cbb87223 */ /* 0x040fe200000108b8 */
[----:B------:R-:W-:Y:S01]  /*62f0*/  FFMA.FTZ R7, R203, R182, R7 ;  /* 0x000000b6cb077223 */ /* 0x000fe20000010007 */
[----:B------:R-:W3:Y:S01]  /*6300*/  SHFL.UP PT, R2, R165, 0x2, RZ ;  /* 0x04400000a5027989 */ /* 0x000ee200000e00ff */
[C---:B------:R-:W-:Y:S01]  /*6310*/  FMUL.FTZ R180, R190.reuse, -R5 ;  /* 0x80000005beb47220 */ /* 0x040fe20000410000 */
[-C--:B------:R-:W-:Y:S01]  /*6320*/  FMUL.FTZ R182, R190, -R3.reuse ;  /* 0x80000003beb67220 */ /* 0x080fe20000410000 */
[----:B------:R-:W-:Y:S01]  /*6330*/  ISETP.GE.AND P4, PT, R62, 0x2, PT ;  /* 0x000000023e00780c */ /* 0x000fe20003f86270 */
[----:B------:R-:W-:Y:S01]  /*6340*/  FADD.FTZ R186, -R206, R7 ;  /* 0x00000007ceba7221 */ /* 0x000fe20000010100 */
[C---:B------:R-:W-:Y:S01]  /*6350*/  FFMA.FTZ R3, R191.reuse, R3, -R180 ;  /* 0x00000003bf037223 */ /* 0x040fe200000108b4 */
[----:B------:R-:W-:Y:S01]  /*6360*/  FFMA.FTZ R5, R191, R5, R182 ;  /* 0x00000005bf057223 */ /* 0x000fe200000100b6 */
[----:B------:R-:W-:Y:S01]  /*6370*/  FADD.FTZ R184, R207, R184 ;  /* 0x000000b8cfb87221 */ /* 0x000fe20000010000 */
[C---:B------:R-:W-:Y:S01]  /*6380*/  FMUL.FTZ R182, R193.reuse, -R186 ;  /* 0x800000bac1b67220 */ /* 0x040fe20000410000 */
[C---:B------:R-:W-:Y:S01]  /*6390*/  FMUL.FTZ R180, R200.reuse, -R3 ;  /* 0x80000003c8b47220 */ /* 0x040fe20000410000 */
[-C--:B------:R-:W-:Y:S01]  /*63a0*/  FMUL.FTZ R7, R200, -R5.reuse ;  /* 0x80000005c8077220 */ /* 0x080fe20000410000 */
[-C--:B------:R-:W-:Y:S01]  /*63b0*/  FMUL.FTZ R151, R193, -R184.reuse ;  /* 0x800000b8c1977220 */ /* 0x080fe20000410000 */
[----:B------:R-:W-:Y:S01]  /*63c0*/  FFMA.FTZ R157, R195, R184, -R182 ;  /* 0x000000b8c39d7223 */ /* 0x000fe200000108b6 */
[C---:B------:R-:W-:Y:S01]  /*63d0*/  FFMA.FTZ R155, R202.reuse, R5, R180 ;  /* 0x00000005ca9b7223 */ /* 0x040fe200000100b4 */
[----:B------:R-:W-:Y:S01]  /*63e0*/  FFMA.FTZ R153, R202, R3, -R7 ;  /* 0x00000003ca997223 */ /* 0x000fe20000010807 */
[C---:B0-----:R-:W-:Y:S01]  /*63f0*/  FMUL.FTZ R3, R149.reuse, R4 ;  /* 0x0000000495037220 */ /* 0x041fe20000410000 */
[----:B-1----:R-:W-:Y:S01]  /*6400*/  FMUL.FTZ R180, R149, R6 ;  /* 0x0000000695b47220 */ /* 0x002fe20000410000 */
[----:B------:R-:W-:Y:S01]  /*6410*/  FFMA.FTZ R159, R195, R186, R151 ;  /* 0x000000bac39f7223 */ /* 0x000fe20000010097 */
[C---:B------:R-:W-:Y:S01]  /*6420*/  FMUL.FTZ R179, R79.reuse, R164 ;  /* 0x000000a44fb37220 */ /* 0x040fe20000410000 */
[----:B------:R-:W-:Y:S01]  /*6430*/  FMUL.FTZ R181, R79, R162 ;  /* 0x000000a24fb57220 */ /* 0x000fe20000410000 */
[-C--:B--2---:R-:W-:Y:S01]  /*6440*/  FMUL.FTZ R7, R149, R172.reuse ;  /* 0x000000ac95077220 */ /* 0x084fe20000410000 */
[----:B------:R-:W-:Y:S01]  /*6450*/  FFMA.FTZ R151, R165, R172, R180 ;  /* 0x000000aca5977223 */ /* 0x000fe200000100b4 */
[----:B------:R-:W-:Y:S01]  /*6460*/  FADD.FTZ R182, -R196, R159 ;  /* 0x0000009fc4b67221 */ /* 0x000fe20000010100 */
[----:B------:R-:W-:Y:S01]  /*6470*/  FADD.FTZ R180, R192, R157 ;  /* 0x0000009dc0b47221 */ /* 0x000fe20000010000 */
[----:B---3--:R-:W-:Y:S01]  /*6480*/  FMUL.FTZ R5, R149, R2 ;  /* 0x0000000295057220 */ /* 0x008fe20000410000 */
[C---:B------:R-:W-:Y:S01]  /*6490*/  FFMA.FTZ R7, R165.reuse, R6, -R7 ;  /* 0x00000006a5077223 */ /* 0x040fe20000010807 */
[----:B------:R-:W-:Y:S01]  /*64a0*/  @P4 FADD.FTZ R168, R168, R151 ;  /* 0x00000097a8a84221 */ /* 0x000fe20000010000 */
[C---:B------:R-:W-:Y:S01]  /*64b0*/  FMUL.FTZ R172, R208.reuse, -R155 ;  /* 0x8000009bd0ac7220 */ /* 0x040fe20000410000 */
[C---:B------:R-:W-:Y:S01]  /*64c0*/  FFMA.FTZ R4, R165.reuse, R4, R5 ;  /* 0x00000004a5047223 */ /* 0x040fe20000010005 */
[----:B------:R-:W-:Y:S01]  /*64d0*/  @P4 FFMA.FTZ R165, R165, R2, -R3 ;  /* 0x00000002a5a54223 */ /* 0x000fe20000010803 */
[----:B------:R-:W-:Y:S01]  /*64e0*/  FMUL.FTZ R2, R208, -R153 ;  /* 0x80000099d0027220 */ /* 0x000fe20000410000 */
[----:B------:R-:W-:Y:S01]  /*64f0*/  @P4 FADD.FTZ R178, R178, R7 ;  /* 0x00000007b2b24221 */ /* 0x000fe20000010000 */
[----:B------:R-:W0:Y:S01]  /*6500*/  SHFL.UP PT, R6, R168, 0x4, RZ ;  /* 0x04800000a8067989 */ /* 0x000e2200000e00ff */
[----:B------:R-:W-:Y:S01]  /*6510*/  FSEL R4, R149, R4, !P4 ;  /* 0x0000000495047208 */ /* 0x000fe20006000000 */
[----:B------:R-:W-:Y:S01]  /*6520*/  FFMA.FTZ R7, R209, R155, R2 ;  /* 0x0000009bd1077223 */ /* 0x000fe20000010002 */
[C---:B------:R-:W-:Y:S01]  /*6530*/  FMUL.FTZ R184, R185.reuse, -R182 ;  /* 0x800000b6b9b87220 */ /* 0x040fe20000410000 */
[----:B------:R-:W1:Y:S01]  /*6540*/  SHFL.UP PT, R5, R178, 0x4, RZ ;  /* 0x04800000b2057989 */ /* 0x000e6200000e00ff */
[-C--:B------:R-:W-:Y:S01]  /*6550*/  FMUL.FTZ R149, R185, -R180.reuse ;  /* 0x800000b4b9957220 */ /* 0x080fe20000410000 */
[----:B------:R-:W-:Y:S01]  /*6560*/  FFMA.FTZ R153, R209, R153, -R172 ;  /* 0x00000099d1997223 */ /* 0x000fe200000108ac */
[C---:B------:R-:W-:Y:S01]  /*6570*/  FFMA.FTZ R184, R187.reuse, R180, -R184 ;  /* 0x000000b4bbb87223 */ /* 0x040fe200000108b8 */
[----:B------:R-:W2:Y:S01]  /*6580*/  SHFL.UP PT, R2, R165, 0x4, RZ ;  /* 0x04800000a5027989 */ /* 0x000ea200000e00ff */
[----:B------:R-:W-:Y:S01]  /*6590*/  FFMA.FTZ R182, R187, R182, R149 ;  /* 0x000000b6bbb67223 */ /* 0x000fe20000010095 */
[C---:B------:R-:W-:Y:S01]  /*65a0*/  FMUL.FTZ R149, R224.reuse, -R7 ;  /* 0x80000007e0957220 */ /* 0x040fe20000410000 */
[-C--:B------:R-:W-:Y:S01]  /*65b0*/  FMUL.FTZ R180, R224, -R153.reuse ;  /* 0x80000099e0b47220 */ /* 0x080fe20000410000 */
[----:B------:R-:W3:Y:S01]  /*65c0*/  SHFL.UP PT, R3, R4, 0x4, RZ ;  /* 0x0480000004037989 */ /* 0x000ee200000e00ff */
[----:B------:R-:W-:Y:S01]  /*65d0*/  FADD.FTZ R186, -R179, R182 ;  /* 0x000000b6b3ba7221 */ /* 0x000fe20000010100 */
[C---:B------:R-:W-:Y:S01]  /*65e0*/  FFMA.FTZ R172, R222.reuse, R153, -R149 ;  /* 0x00000099deac7223 */ /* 0x040fe20000010895 */
[----:B------:R-:W-:Y:S01]  /*65f0*/  FADD.FTZ R184, R181, R184 ;  /* 0x000000b8b5b87221 */ /* 0x000fe20000010000 */
[----:B------:R-:W-:Y:S01]  /*6600*/  FFMA.FTZ R180, R222, R7, R180 ;  /* 0x00000007deb47223 */ /* 0x000fe200000100b4 */
[----:B------:R-:W-:Y:S01]  /*6610*/  ISETP.GE.AND P4, PT, R62, 0x4, PT ;  /* 0x000000043e00780c */ /* 0x000fe20003f86270 */
        /* <DEDUP_REMOVED lines=8> */
[C---:B0-----:R-:W-:Y:S01]  /*66a0*/  FMUL.FTZ R180, R4.reuse, R6 ;  /* 0x0000000604b47220 */ /* 0x041fe20000410000 */
[----:B------:R-:W-:Y:S01]  /*66b0*/  FMUL.FTZ R175, R77, R164 ;  /* 0x000000a44daf7220 */ /* 0x000fe20000410000 */
[CC--:B-1----:R-:W-:Y:S01]  /*66c0*/  FMUL.FTZ R149, R4.reuse, R5.reuse ;  /* 0x0000000504957220 */ /* 0x0c2fe20000410000 */
[----:B------:R-:W-:Y:S01]  /*66d0*/  FMUL.FTZ R159, R75, R162 ;  /* 0x000000a24b9f7220 */ /* 0x000fe20000410000 */
[----:B------:R-:W-:Y:S01]  /*66e0*/  FFMA.FTZ R5, R165, R5, -R180 ;  /* 0x00000005a5057223 */ /* 0x000fe200000108b4 */
[----:B------:R-:W-:Y:S01]  /*66f0*/  FADD.FTZ R194, -R175, R186 ;  /* 0x000000baafc27221 */ /* 0x000fe20000010100 */
[----:B--2---:R-:W-:Y:S01]  /*6700*/  FMUL.FTZ R172, R4, R2 ;  /* 0x0000000204ac7220 */ /* 0x004fe20000410000 */
[----:B------:R-:W-:Y:S01]  /*6710*/  FFMA.FTZ R149, R165, R6, R149 ;  /* 0x00000006a5957223 */ /* 0x000fe20000010095 */
[----:B------:R-:W-:Y:S01]  /*6720*/  @P4 FADD.FTZ R178, R178, R5 ;  /* 0x00000005b2b24221 */ /* 0x000fe20000010000 */
[----:B------:R-:W-:Y:S01]  /*6730*/  FMUL.FTZ R204, R143, -R194 ;  /* 0x800000c28fcc7220 */ /* 0x000fe20000410000 */
[-C--:B---3--:R-:W-:Y:S01]  /*6740*/  FMUL.FTZ R7, R4, R3.reuse ;  /* 0x0000000304077220 */ /* 0x088fe20000410000 */
[----:B------:R-:W-:Y:S01]  /*6750*/  FFMA.FTZ R3, R165, R3, R172 ;  /* 0x00000003a5037223 */ /* 0x000fe200000100ac */
        /* <DEDUP_REMOVED lines=11> */
[----:B------:R-:W-:Y:S01]  /*6810*/  FFMA.FTZ R204, R139, R188, -R204 ;  /* 0x000000bc8bcc7223 */ /* 0x000fe200000108cc */
        /* <DEDUP_REMOVED lines=24> */
[----:B-----5:R-:W-:Y:S01]  /*69a0*/  SHFL.IDX PT, R10, R10, RZ, 0x1f ;  /* 0x00001fff0a0a7589 */ /* 0x020fe200000e0000 */
[-C--:B--2---:R-:W-:Y:S01]  /*69b0*/  FMUL.FTZ R149, R3, R180.reuse ;  /* 0x000000b403957220 */ /* 0x084fe20000410000 */
[----:B------:R-:W-:Y:S01]  /*69c0*/  FFMA.FTZ R151, R165, R180, R182 ;  /* 0x000000b4a5977223 */ /* 0x000fe200000100b6 */
        /* <DEDUP_REMOVED lines=8> */
[----:B------:R-:W-:Y:S01]  /*6a50*/  @P4 FADD.FTZ R178, R178, R149 ;  /* 0x00000095b2b24221 */ /* 0x000fe20000010000 */
[----:B------:R-:W-:Y:S01]  /*6a60*/  FSEL R4, R3, R4, !P4 ;  /* 0x0000000403047208 */ /* 0x000fe20006000000 */
[----:B------:R-:W0:Y:S01]  /*6a70*/  SHFL.UP PT, R6, R168, 0x10, RZ ;  /* 0x06000000a8067989 */ /* 0x000e2200000e00ff */
[----:B------:R-:W-:Y:S01]  /*6a80*/  FMUL.FTZ R149, R133, -R188 ;  /* 0x800000bc85957220 */ /* 0x000fe20000410000 */
[----:B------:R-:W-:Y:S01]  /*6a90*/  FMUL.FTZ R7, R173, -R184 ;  /* 0x800000b8ad077220 */ /* 0x000fe20000410000 */
[----:B------:R-:W-:Y:S01]  /*6aa0*/  FMUL.FTZ R182, R133, -R194 ;  /* 0x800000c285b67220 */ /* 0x000fe20000410000 */
[----:B------:R-:W1:Y:S01]  /*6ab0*/  SHFL.UP PT, R2, R165, 0x10, RZ ;  /* 0x06000000a5027989 */ /* 0x000e6200000e00ff */
[----:B------:R-:W-:Y:S01]  /*6ac0*/  FFMA.FTZ R180, R171, R184, -R180 ;  /* 0x000000b8abb47223 */ /* 0x000fe200000108b4 */
[C---:B------:R-:W-:Y:S01]  /*6ad0*/  FFMA.FTZ R194, R137.reuse, R194, R149 ;  /* 0x000000c289c27223 */ /* 0x040fe20000010095 */
[----:B------:R-:W-:Y:S01]  /*6ae0*/  FFMA.FTZ R188, R137, R188, -R182 ;  /* 0x000000bc89bc7223 */ /* 0x000fe200000108b6 */
[----:B------:R-:W2:Y:S01]  /*6af0*/  SHFL.UP PT, R5, R178, 0x10, RZ ;  /* 0x06000000b2057989 */ /* 0x000ea200000e00ff */
[----:B------:R-:W-:Y:S01]  /*6b00*/  FFMA.FTZ R186, R171, R186, R7 ;  /* 0x000000baabba7223 */ /* 0x000fe20000010007 */
[----:B------:R-:W-:Y:S01]  /*6b10*/  FMUL.FTZ R149, R71, R164 ;  /* 0x000000a447957220 */ /* 0x000fe20000410000 */
[----:B------:R-:W-:Y:S01]  /*6b20*/  FMUL.FTZ R182, R143, -R180 ;  /* 0x800000b48fb67220 */ /* 0x000fe20000410000 */
[----:B------:R-:W3:Y:S01]  /*6b30*/  SHFL.UP PT, R3, R4, 0x10, RZ ;  /* 0x0600000004037989 */ /* 0x000ee200000e00ff */
[----:B------:R-:W-:Y:S01]  /*6b40*/  FMUL.FTZ R151, R71, R162 ;  /* 0x000000a247977220 */ /* 0x000fe20000410000 */
[-C--:B------:R-:W-:Y:S01]  /*6b50*/  FMUL.FTZ R7, R143, -R186.reuse ;  /* 0x800000ba8f077220 */ /* 0x080fe20000410000 */
[----:B------:R-:W-:Y:S01]  /*6b60*/  FADD.FTZ R194, -R149, R194 ;  /* 0x000000c295c27221 */ /* 0x000fe20000010100 */
[----:B------:R-:W-:Y:S01]  /*6b70*/  FFMA.FTZ R186, R139, R186, R182 ;  /* 0x000000ba8bba7223 */ /* 0x000fe200000100b6 */
[----:B------:R-:W-:Y:S01]  /*6b80*/  FADD.FTZ R188, R151, R188 ;  /* 0x000000bc97bc7221 */ /* 0x000fe20000010000 */
[----:B------:R-:W-:Y:S01]  /*6b90*/  FFMA.FTZ R182, R139, R180, -R7 ;  /* 0x000000b48bb67223 */ /* 0x000fe20000010807 */
[----:B------:R-:W-:Y:S01]  /*6ba0*/  FMUL.FTZ R184, R135, -R194 ;  /* 0x800000c287b87220 */ /* 0x000fe20000410000 */
[----:B------:R-:W-:Y:S01]  /*6bb0*/  FMUL.FTZ R180, R141, -R186 ;  /* 0x800000ba8db47220 */ /* 0x000fe20000410000 */
[----:B------:R-:W-:Y:S01]  /*6bc0*/  ISETP.GE.AND P4, PT, R62, 0x10, PT ;  /* 0x000000103e00780c */ /* 0x000fe20003f86270 */
[-C--:B------:R-:W-:Y:S01]  /*6bd0*/  FMUL.FTZ R7, R135, -R188.reuse ;  /* 0x800000bc87077220 */ /* 0x080fe20000410000 */
[----:B------:R-:W-:Y:S01]  /*6be0*/  FFMA.FTZ R204, R147, R188, -R184 ;  /* 0x000000bc93cc7223 */ /* 0x000fe200000108b8 */
[-C--:B------:R-:W-:Y:S01]  /*6bf0*/  FFMA.FTZ R184, R131, R182.reuse, -R180 ;  /* 0x000000b683b87223 */ /* 0x080fe200000108b4 */
[----:B------:R-:W-:Y:S01]  /*6c00*/  FMUL.FTZ R188, R141, -R182 ;  /* 0x800000b68dbc7220 */ /* 0x000fe20000410000 */
[----:B------:R-:W-:Y:S01]  /*6c10*/  FFMA.FTZ R194, R147, R194, R7 ;  /* 0x000000c293c27223 */ /* 0x000fe20000010007 */
[C---:B0-----:R-:W-:Y:S01]  /*6c20*/  FMUL.FTZ R182, R4.reuse, R6 ;  /* 0x0000000604b67220 */ /* 0x041fe20000410000 */
[C---:B-1----:R-:W-:Y:S01]  /*6c30*/  FMUL.FTZ R180, R4.reuse, R2 ;  /* 0x0000000204b47220 */ /* 0x042fe20000410000 */
[----:B------:R-:W-:Y:S01]  /*6c40*/  FFMA.FTZ R188, R131, R186, R188 ;  /* 0x000000ba83bc7223 */ /* 0x000fe200000100bc */
[----:B------:R-:W-:Y:S01]  /*6c50*/  BSSY B0, `(.L_x_12542) ;  /* 0x0000046000007945 */ /* 0x000fe20003800000 */
[CC--:B--2---:R-:W-:Y:S01]  /*6c60*/  FMUL.FTZ R7, R4.reuse, R5.reuse ;  /* 0x0000000504077220 */ /* 0x0c4fe20000410000 */
[C---:B------:R-:W-:Y:S01]  /*6c70*/  FFMA.FTZ R5, R165.reuse, R5, -R182 ;  /* 0x00000005a5057223 */ /* 0x040fe200000108b6 */
[CC--:B---3--:R-:W-:Y:S01]  /*6c80*/  FFMA.FTZ R163, R165.reuse, R3.reuse, R180 ;  /* 0x00000003a5a37223 */ /* 0x0c8fe200000100b4 */
[----:B------:R-:W-:Y:S01]  /*6c90*/  FMUL.FTZ R3, R4, R3 ;  /* 0x0000000304037220 */ /* 0x000fe20000410000 */
[----:B------:R-:W-:Y:S01]  /*6ca0*/  FFMA.FTZ R161, R165, R6, R7 ;  /* 0x00000006a5a17223 */ /* 0x000fe20000010007 */
[----:B------:R-:W-:Y:S01]  /*6cb0*/  @P4 FADD.FTZ R178, R178, R5 ;  /* 0x00000005b2b24221 */ /* 0x000fe20000010000 */
[----:B------:R-:W-:Y:S01]  /*6cc0*/  FMUL.FTZ R180, R133, -R188 ;  /* 0x800000bc85b47220 */ /* 0x000fe20000410000 */
[----:B------:R-:W-:Y:S01]  /*6cd0*/  @P4 FFMA.FTZ R165, R165, R2, -R3 ;  /* 0x00000002a5a54223 */ /* 0x000fe20000010803 */
[----:B------:R-:W-:Y:S01]  /*6ce0*/  FSEL R3, R4, R163, !P4 ;  /* 0x000000a304037208 */ /* 0x000fe20006000000 */
[----:B------:R-:W-:Y:S01]  /*6cf0*/  @P4 FADD.FTZ R168, R168, R161 ;  /* 0x000000a1a8a84221 */ /* 0x000fe20000010000 */
[----:B------:R0:W-:Y:S01]  /*6d00*/  SHFL.IDX PT, R2, R11, RZ, 0x1f ;  /* 0x00001fff0b027589 */ /* 0x0001e200000e0000 */
[----:B------:R-:W-:Y:S01]  /*6d10*/  HFMA2.MMA R5, -RZ, RZ, 0, 0 ;  /* 0x00000000ff057435 */ /* 0x000fe200000001ff */
[----:B------:R-:W-:Y:S01]  /*6d20*/  FFMA.FTZ R180, R137, R184, -R180 ;  /* 0x000000b889b47223 */ /* 0x000fe200000108b4 */
[C---:B------:R-:W-:Y:S01]  /*6d30*/  FMUL.FTZ R163, R69.reuse, R164 ;  /* 0x000000a445a37220 */ /* 0x040fe20000410000 */
[----:B------:R-:W1:Y:S01]  /*6d40*/  SHFL.UP PT, R3, R3, 0x1, RZ ;  /* 0x0420000003037989 */ /* 0x000e6200000e00ff */
[----:B------:R-:W-:Y:S01]  /*6d50*/  FMUL.FTZ R161, R69, R162 ;  /* 0x000000a245a17220 */ /* 0x000fe20000410000 */
[----:B------:R-:W-:-:S02]  /*6d60*/  MOV R4, 0x3f800000 ;  /* 0x3f80000000047802 */ /* 0x000fc40000000f00 */
[----:B------:R-:W-:Y:S01]  /*6d70*/  CS2R R6, SRZ ;  /* 0x0000000000067805 */ /* 0x000fe2000001ff00 */
[----:B------:R-:W2:Y:S01]  /*6d80*/  SHFL.UP PT, R165, R165, 0x1, RZ ;  /* 0x04200000a5a57989 */ /* 0x000ea200000e00ff */
[----:B0-----:R-:W-:Y:S01]  /*6d90*/  FMUL.FTZ R11, R133, -R184 ;  /* 0x800000b8850b7220 */ /* 0x001fe20000410000 */
[----:B------:R-:W-:Y:S01]  /*6da0*/  FADD.FTZ R194, -R163, R194 ;  /* 0x000000c2a3c27221 */ /* 0x000fe20000010100 */
[----:B------:R-:W-:Y:S01]  /*6db0*/  FADD.FTZ R204, R161, R204 ;  /* 0x000000cca1cc7221 */ /* 0x000fe20000010000 */
[----:B------:R-:W0:Y:S01]  /*6dc0*/  SHFL.UP PT, R168, R168, 0x1, RZ ;  /* 0x04200000a8a87989 */ /* 0x000e2200000e00ff */
[----:B------:R-:W-:Y:S01]  /*6dd0*/  FFMA.FTZ R188, R137, R188, R11 ;  /* 0x000000bc89bc7223 */ /* 0x000fe2000001000b */
[C---:B------:R-:W-:Y:S01]  /*6de0*/  FMUL.FTZ R182, R135.reuse, -R180 ;  /* 0x800000b487b67220 */ /* 0x040fe20000410000 */
[C---:B------:R-:W-:Y:S01]  /*6df0*/  FMUL.FTZ R184, R160.reuse, -R194 ;  /* 0x800000c2a0b87220 */ /* 0x040fe20000410000 */
[----:B------:R-:W3:Y:S01]  /*6e00*/  SHFL.UP PT, R178, R178, 0x1, RZ ;  /* 0x04200000b2b27989 */ /* 0x000ee200000e00ff */
[----:B------:R-:W-:Y:S01]  /*6e10*/  FMUL.FTZ R11, R135, -R188 ;  /* 0x800000bc870b7220 */ /* 0x000fe20000410000 */
[----:B------:R-:W-:Y:S01]  /*6e20*/  FMUL.FTZ R197, R160, -R204 ;  /* 0x800000cca0c57220 */ /* 0x000fe20000410000 */
[C---:B------:R-:W-:Y:S01]  /*6e30*/  FFMA.FTZ R182, R147.reuse, R188, R182 ;  /* 0x000000bc93b67223 */ /* 0x040fe200000100b6 */
[----:B------:R-:W4:Y:S01]  /*6e40*/  @!P0 LDS.128 R4, [UR23+0x1da0] ;  /* 0x001da017ff048984 */ /* 0x000f220008000c00 */
[----:B------:R-:W-:Y:S01]  /*6e50*/  FFMA.FTZ R227, R147, R180, -R11 ;  /* 0x000000b493e37223 */ /* 0x000fe2000001080b */
[----:B------:R-:W-:Y:S01]  /*6e60*/  ISETP.NE.AND P0, PT, R216, 0x1f, PT ;  /* 0x0000001fd800780c */ /* 0x000fe20003f05270 */
[C---:B------:R-:W-:Y:S01]  /*6e70*/  FFMA.FTZ R204, R145.reuse, R204, -R184 ;  /* 0x000000cc91cc7223 */ /* 0x040fe200000108b8 */
[----:B------:R-:W-:Y:S01]  /*6e80*/  FFMA.FTZ R194, R145, R194, R197 ;  /* 0x000000c291c27223 */ /* 0x000fe200000100c5 */
[C---:B------:R-:W-:Y:S01]  /*6e90*/  FMUL.FTZ R184, R160.reuse, -R182 ;  /* 0x800000b6a0b87220 */ /* 0x040fe20000410000 */
[-C--:B------:R-:W-:Y:S01]  /*6ea0*/  FMUL.FTZ R225, R160, -R227.reuse ;  /* 0x800000e3a0e17220 */ /* 0x080fe20000410000 */
[C---:B-1----:R-:W-:Y:S01]  /*6eb0*/  FMUL.FTZ R11, R3.reuse, R10 ;  /* 0x0000000a030b7220 */ /* 0x042fe20000410000 */
[----:B------:R-:W-:Y:S01]  /*6ec0*/  FMUL.FTZ R180, R3, R2 ;  /* 0x0000000203b47220 */ /* 0x000fe20000410000 */
[C---:B------:R-:W-:Y:S01]  /*6ed0*/  FFMA.FTZ R227, R145.reuse, R227, -R184 ;  /* 0x000000e391e37223 */ /* 0x040fe200000108b8 */
[----:B------:R-:W-:Y:S01]  /*6ee0*/  FFMA.FTZ R225, R145, R182, R225 ;  /* 0x000000b691e17223 */ /* 0x000fe200000100e1 */
[C---:B--2---:R-:W-:Y:S01]  /*6ef0*/  FFMA.FTZ R11, R165.reuse, R2, R11 ;  /* 0x00000002a50b7223 */ /* 0x044fe2000001000b */
[----:B------:R-:W-:Y:S01]  /*6f00*/  FFMA.FTZ R3, R165, R10, -R180 ;  /* 0x0000000aa5037223 */ /* 0x000fe200000108b4 */
[----:B------:R-:W-:Y:S01]  /*6f10*/  FMUL.FTZ R165, R0, R164 ;  /* 0x000000a400a57220 */ /* 0x000fe20000410000 */
[----:B------:R1:W2:Y:S01]  /*6f20*/  SHFL.DOWN PT, R197, R227, 0x1, 0x1f ;  /* 0x08201f00e3c57f89 */ /* 0x0002a200000e0000 */
[----:B0-----:R-:W-:Y:S01]  /*6f30*/  @P2 FADD.FTZ R2, R168, R11 ;  /* 0x0000000ba8022221 */ /* 0x001fe20000010000 */
[----:B------:R-:W-:Y:S01]  /*6f40*/  FMUL.FTZ R11, R0, R162 ;  /* 0x000000a2000b7220 */ /* 0x000fe20000410000 */
[----:B------:R-:W-:Y:S01]  /*6f50*/  FADD.FTZ R219, -R165, R194 ;  /* 0x000000c2a5db7221 */ /* 0x000fe20000010100 */
[----:B------:R1:W0:Y:S01]  /*6f60*/  SHFL.DOWN PT, R215, R225, 0x1, 0x1f ;  /* 0x08201f00e1d77f89 */ /* 0x00022200000e0000 */
[----:B---3--:R-:W-:Y:S01]  /*6f70*/  @P2 FADD.FTZ R10, R178, R3 ;  /* 0x00000003b20a2221 */ /* 0x008fe20000010000 */
[----:B------:R-:W-:Y:S01]  /*6f80*/  FADD.FTZ R218, R11, R204 ;  /* 0x000000cc0bda7221 */ /* 0x000fe20000010000 */
[C---:B------:R-:W-:Y:S01]  /*6f90*/  FMUL.FTZ R3, R9.reuse, R2 ;  /* 0x0000000209037220 */ /* 0x040fe20000410000 */
[----:B------:R1:W3:Y:S01]  /*6fa0*/  SHFL.DOWN PT, R217, R219, 0x1, 0x1f ;  /* 0x08201f00dbd97f89 */ /* 0x0002e200000e0000 */
[-C--:B------:R-:W-:Y:S01]  /*6fb0*/  FMUL.FTZ R9, R9, R10.reuse ;  /* 0x0000000a09097220 */ /* 0x080fe20000410000 */
[----:B------:R-:W-:Y:S01]  /*6fc0*/  ISETP.GT.U32.AND P2, PT, R216, 0x1d, PT ;  /* 0x0000001dd800780c */ /* 0x000fe20003f44070 */
[----:B------:R-:W-:Y:S01]  /*6fd0*/  FFMA.FTZ R10, R8, R10, -R3 ;  /* 0x0000000a080a7223 */ /* 0x000fe20000010803 */
[----:B------:R1:W0:Y:S01]  /*6fe0*/  SHFL.DOWN PT, R178, R218, 0x1, 0x1f ;  /* 0x08201f00dab27f89 */ /* 0x00022200000e0000 */
[----:B------:R-:W-:Y:S10]  /*6ff0*/  @!P0 BRA `(.L_x_12543) ;  /* 0x00000000002c8947 */ /* 0x000ff40003800000 */
[C---:B---3--:R-:W-:Y:S01]  /*7000*/  FMUL.FTZ R164, R225.reuse, R217 ;  /* 0x000000d9e1a47220 */ /* 0x048fe20000410000 */
[C---:B0-----:R-:W-:Y:S01]  /*7010*/  FMUL.FTZ R162, R225.reuse, R215 ;  /* 0x000000d7e1a27220 */ /* 0x041fe20000410000 */
[-C--:B------:R-:W-:Y:S02]  /*7020*/  FMUL.FTZ R168, R225, R178.reuse ;  /* 0x000000b2e1a87220 */ /* 0x080fe40000410000 */
[----:B------:R-:W-:Y:S01]  /*7030*/  FFMA.FTZ R3, R227, R178, -R164 ;  /* 0x000000b2e3037223 */ /* 0x000fe200000108a4 */
[C---:B--2---:R-:W-:Y:S01]  /*7040*/  FMUL.FTZ R164, R197.reuse, R225 ;  /* 0x000000e1c5a47220 */ /* 0x044fe20000410000 */
[----:B------:R-:W-:Y:S01]  /*7050*/  FFMA.FTZ R162, R197, R227, -R162 ;  /* 0x000000e3c5a27223 */ /* 0x000fe200000108a2 */
[C---:B------:R-:W-:Y:S01]  /*7060*/  FFMA.FTZ R168, R227.reuse, R217, R168 ;  /* 0x000000d9e3a87223 */ /* 0x040fe200000100a8 */
[----:B-1----:R-:W-:Y:S01]  /*7070*/  FADD.FTZ R218, R218, R3 ;  /* 0x00000003dada7221 */ /* 0x002fe20000010000 */
[----:B------:R-:W-:Y:S02]  /*7080*/  FFMA.FTZ R225, R227, R215, R164 ;  /* 0x000000d7e3e17223 */ /* 0x000fe400000100a4 */
[----:B------:R-:W-:Y:S01]  /*7090*/  FADD.FTZ R219, R219, R168 ;  /* 0x000000a8dbdb7221 */ /* 0x000fe20000010000 */
[----:B------:R-:W-:-:S07]  /*70a0*/  MOV R227, R162 ;  /* 0x000000a200e37202 */ /* 0x000fce0000000f00 */
.L_x_12543:
[----:B------:R-:W-:Y:S05]  /*70b0*/  BSYNC B0 ;  /* 0x0000000000007941 */ /* 0x000fea0003800000 */
.L_x_12542:
[----:B------:R-:W-:Y:S01]  /*70c0*/  FFMA.FTZ R3, R8, R2, R9 ;  /* 0x0000000208037223 */ /* 0x000fe20000010009 */
[----:B--2---:R2:W1:Y:S01]  /*70d0*/  SHFL.DOWN PT, R197, R227, 0x2, 0x1f ;  /* 0x08401f00e3c57f89 */ /* 0x00446200000e0000 */
[----:B------:R-:W-:Y:S01]  /*70e0*/  BSSY B0, `(.L_x_12544) ;  /* 0x0000012000007945 */ /* 0x000fe20003800000 */
[----:B------:R-:W-:Y:S01]  /*70f0*/  FADD.FTZ R177, R177, R10 ;  /* 0x0000000ab1b17221 */ /* 0x000fe20000010000 */
[----:B------:R-:W-:Y:S01]  /*7100*/  FADD.FTZ R3, RZ, R3 ;  /* 0x00000003ff037221 */ /* 0x000fe20000010000 */
[----:B0-----:R2:W0:Y:S04]  /*7110*/  SHFL.DOWN PT, R215, R225, 0x2, 0x1f ;  /* 0x08401f00e1d77f89 */ /* 0x00142800000e0000 */
[----:B------:R2:W0:Y:S04]  /*7120*/  SHFL.DOWN PT, R162, R218, 0x2, 0x1f ;  /* 0x08401f00daa27f89 */ /* 0x00042800000e0000 */
[----:B---3--:R2:W3:Y:S01]  /*7130*/  SHFL.DOWN PT, R217, R219, 0x2, 0x1f ;  /* 0x08401f00dbd97f89 */ /* 0x0084e200000e0000 */
[----:B------:R-:W-:Y:S05]  /*7140*/  @P2 BRA `(.L_x_12545) ;  /* 0x00000000002c2947 */ /* 0x000fea0003800000 */
[C---:B---3--:R-:W-:Y:S01]  /*7150*/  FMUL.FTZ R8, R225.reuse, R217 ;  /* 0x000000d9e1087220 */ /* 0x048fe20000410000 */
[C---:B0-----:R-:W-:Y:S01]  /*7160*/  FMUL.FTZ R2, R225.reuse, R215 ;  /* 0x000000d7e1027220 */ /* 0x041fe20000410000 */
[-C--:B------:R-:W-:Y:S02]  /*7170*/  FMUL.FTZ R10, R225, R162.reuse ;  /* 0x000000a2e10a7220 */ /* 0x080fe40000410000 */
[----:B------:R-:W-:Y:S01]  /*7180*/  FFMA.FTZ R9, R227, R162, -R8 ;  /* 0x000000a2e3097223 */ /* 0x000fe20000010808 */
[-C--:B-1----:R-:W-:Y:S01]  /*7190*/  FMUL.FTZ R8, R225, R197.reuse ;  /* 0x000000c5e1087220 */ /* 0x082fe20000410000 */
[C---:B------:R-:W-:Y:S01]  /*71a0*/  FFMA.FTZ R2, R227.reuse, R197, -R2 ;  /* 0x000000c5e3027223 */ /* 0x040fe20000010802 */
[C---:B------:R-:W-:Y:S01]  /*71b0*/  FFMA.FTZ R10, R227.reuse, R217, R10 ;  /* 0x000000d9e30a7223 */ /* 0x040fe2000001000a */
[----:B--2---:R-:W-:Y:S01]  /*71c0*/  FADD.FTZ R218, R218, R9 ;  /* 0x00000009dada7221 */ /* 0x004fe20000010000 */
[----:B------:R-:W-:Y:S02]  /*71d0*/  FFMA.FTZ R225, R227, R215, R8 ;  /* 0x000000d7e3e17223 */ /* 0x000fe40000010008 */
[----:B------:R-:W-:Y:S01]  /*71e0*/  FADD.FTZ R219, R219, R10 ;  /* 0x0000000adbdb7221 */ /* 0x000fe20000010000 */
[----:B------:R-:W-:-:S07]  /*71f0*/  MOV R227, R2 ;  /* 0x0000000200e37202 */ /* 0x000fce0000000f00 */
.L_x_12545:
[----:B------:R-:W-:Y:S05]  /*7200*/  BSYNC B0 ;  /* 0x0000000000007941 */ /* 0x000fea0003800000 */
.L_x_12544:
[----:B------:R-:W-:Y:S01]  /*7210*/  ISETP.GT.U32.AND P0, PT, R216, 0x1b, PT ;  /* 0x0000001bd800780c */ /* 0x000fe20003f04070 */
[C---:B------:R-:W-:Y:S01]  /*7220*/  FMUL.FTZ R2, R160.reuse, R3 ;  /* 0x00000003a0027220 */ /* 0x040fe20000410000 */
[-C--:B------:R-:W-:Y:S01]  /*7230*/  FMUL.FTZ R8, R160, R177.reuse ;  /* 0x000000b1a0087220 */ /* 0x080fe20000410000 */
[----:B-1----:R1:W1:Y:S01]  /*7240*/  SHFL.DOWN PT, R197, R227, 0x4, 0x1f ;  /* 0x08801f00e3c57f89 */ /* 0x00226200000e0000 */
[----:B------:R-:W-:Y:S01]  /*7250*/  BSSY B0, `(.L_x_12546) ;  /* 0x0000016000007945 */ /* 0x000fe20003800000 */
[C---:B------:R-:W-:Y:S01]  /*7260*/  FFMA.FTZ R2, R145.reuse, R177, -R2 ;  /* 0x000000b191027223 */ /* 0x040fe20000010802 */
[----:B------:R-:W-:Y:S01]  /*7270*/  FFMA.FTZ R8, R145, R3, R8 ;  /* 0x0000000391087223 */ /* 0x000fe20000010008 */
[----:B0-----:R0:W0:Y:S01]  /*7280*/  SHFL.DOWN PT, R215, R225, 0x4, 0x1f ;  /* 0x08801f00e1d77f89 */ /* 0x00102200000e0000 */
[C---:B------:R-:W-:Y:S01]  /*7290*/  ISETP.GT.U32.AND P2, PT, R216.reuse, 0x17, PT ;  /* 0x00000017d800780c */ /* 0x040fe20003f44070 */
[----:B------:R-:W-:Y:S01]  /*72a0*/  FFMA.FTZ R178, R43, R116, R2 ;  /* 0x000000742bb27223 */ /* 0x000fe20000010002 */
[----:B------:R-:W-:Y:S01]  /*72b0*/  ISETP.GT.U32.AND P4, PT, R216, 0xf, PT ;  /* 0x0000000fd800780c */ /* 0x000fe20003f84070 */
[----:B------:R0:W0:Y:S01]  /*72c0*/  SHFL.DOWN PT, R164, R218, 0x4, 0x1f ;  /* 0x08801f00daa47f89 */ /* 0x00002200000e0000 */
[----:B------:R-:W-:-:S03]  /*72d0*/  FADD.FTZ R162, RZ, R8 ;  /* 0x00000008ffa27221 */ /* 0x000fc60000010000 */
[----:B---3--:R3:W0:Y:S01]  /*72e0*/  SHFL.DOWN PT, R217, R219, 0x4, 0x1f ;  /* 0x08801f00dbd97f89 */ /* 0x00862200000e0000 */
[----:B------:R-:W-:Y:S07]  /*72f0*/  @P0 BRA `(.L_x_12547) ;  /* 0x00000000002c0947 */ /* 0x000fee0003800000 */
[C---:B0-----:R-:W-:Y:S01]  /*7300*/  FMUL.FTZ R8, R225.reuse, R217 ;  /* 0x000000d9e1087220 */ /* 0x041fe20000410000 */
[C---:B------:R-:W-:Y:S01]  /*7310*/  FMUL.FTZ R2, R225.reuse, R215 ;  /* 0x000000d7e1027220 */ /* 0x040fe20000410000 */
[-C--:B------:R-:W-:Y:S02]  /*7320*/  FMUL.FTZ R10, R225, R164.reuse ;  /* 0x000000a4e10a7220 */ /* 0x080fe40000410000 */
[----:B------:R-:W-:Y:S01]  /*7330*/  FFMA.FTZ R9, R227, R164, -R8 ;  /* 0x000000a4e3097223 */ /* 0x000fe20000010808 */
[-C--:B-1----:R-:W-:Y:S01]  /*7340*/  FMUL.FTZ R8, R225, R197.reuse ;  /* 0x000000c5e1087220 */ /* 0x082fe20000410000 */
[C---:B------:R-:W-:Y:S01]  /*7350*/  FFMA.FTZ R2, R227.reuse, R197, -R2 ;  /* 0x000000c5e3027223 */ /* 0x040fe20000010802 */
[C---:B------:R-:W-:Y:S01]  /*7360*/  FFMA.FTZ R10, R227.reuse, R217, R10 ;  /* 0x000000d9e30a7223 */ /* 0x040fe2000001000a */
[----:B--2---:R-:W-:Y:S01]  /*7370*/  FADD.FTZ R218, R218, R9 ;  /* 0x00000009dada7221 */ /* 0x004fe20000010000 */
[----:B------:R-:W-:Y:S02]  /*7380*/  FFMA.FTZ R225, R227, R215, R8 ;  /* 0x000000d7e3e17223 */ /* 0x000fe40000010008 */
[----:B---3--:R-:W-:Y:S01]  /*7390*/  FADD.FTZ R219, R219, R10 ;  /* 0x0000000adbdb7221 */ /* 0x008fe20000010000 */
[----:B------:R-:W-:-:S07]  /*73a0*/  MOV R227, R2 ;  /* 0x0000000200e37202 */ /* 0x000fce0000000f00 */
.L_x_12547:
[----:B------:R-:W-:Y:S05]  /*73b0*/  BSYNC B0 ;  /* 0x0000000000007941 */ /* 0x000fea0003800000 */
.L_x_12546:
[----:B0-----:R0:W0:Y:S01]  /*73c0*/  SHFL.DOWN PT, R215, R227, 0x8, 0x1f ;  /* 0x09001f00e3d77f89 */ /* 0x00102200000e0000 */
[----:B------:R-:W-:Y:S01]  /*73d0*/  BSSY B0, `(.L_x_12548) ;  /* 0x0000012000007945 */ /* 0x000fe20003800000 */
[C---:B------:R-:W-:Y:S01]  /*73e0*/  FMUL.FTZ R2, R135.reuse, R162 ;  /* 0x000000a287027220 */ /* 0x040fe20000410000 */
[----:B-1----:R-:W-:Y:S01]  /*73f0*/  FMUL.FTZ R197, R135, R178 ;  /* 0x000000b287c57220 */ /* 0x002fe20000410000 */
[----:B------:R1:W0:Y:S04]  /*7400*/  SHFL.DOWN PT, R217, R225, 0x8, 0x1f ;  /* 0x09001f00e1d97f89 */ /* 0x00022800000e0000 */
[----:B------:R1:W0:Y:S04]  /*7410*/  SHFL.DOWN PT, R168, R218, 0x8, 0x1f ;  /* 0x09001f00daa87f89 */ /* 0x00022800000e0000 */
[----:B------:R1:W0:Y:S01]  /*7420*/  SHFL.DOWN PT, R229, R219, 0x8, 0x1f ;  /* 0x09001f00dbe57f89 */ /* 0x00022200000e0000 */
[----:B------:R-:W-:Y:S05]  /*7430*/  @P2 BRA `(.L_x_12549) ;  /* 0x00000000002c2947 */ /* 0x000fea0003800000 */
[C---:B0-----:R-:W-:Y:S01]  /*7440*/  FMUL.FTZ R10, R225.reuse, R229 ;  /* 0x000000e5e10a7220 */ /* 0x041fe20000410000 */
[C---:B------:R-:W-:Y:S01]  /*7450*/  FMUL.FTZ R8, R225.reuse, R217 ;  /* 0x000000d9e1087220 */ /* 0x040fe20000410000 */
[-C--:B------:R-:W-:Y:S02]  /*7460*/  FMUL.FTZ R164, R225, R168.reuse ;  /* 0x000000a8e1a47220 */ /* 0x080fe40000410000 */
[----:B------:R-:W-:Y:S01]  /*7470*/  FFMA.FTZ R9, R227, R168, -R10 ;  /* 0x000000a8e3097223 */ /* 0x000fe2000001080a */
[-C--:B------:R-:W-:Y:S01]  /*7480*/  FMUL.FTZ R10, R225, R215.reuse ;  /* 0x000000d7e10a7220 */ /* 0x080fe20000410000 */
[C---:B------:R-:W-:Y:S01]  /*7490*/  FFMA.FTZ R8, R227.reuse, R215, -R8 ;  /* 0x000000d7e3087223 */ /* 0x040fe20000010808 */
[C---:B------:R-:W-:Y:S01]  /*74a0*/  FFMA.FTZ R164, R227.reuse, R229, R164 ;  /* 0x000000e5e3a47223 */ /* 0x040fe200000100a4 */
[----:B-12---:R-:W-:Y:S01]  /*74b0*/  FADD.FTZ R218, R218, R9 ;  /* 0x00000009dada7221 */ /* 0x006fe20000010000 */
[----:B------:R-:W-:Y:S02]  /*74c0*/  FFMA.FTZ R225, R227, R217, R10 ;  /* 0x000000d9e3e17223 */ /* 0x000fe4000001000a */
[----:B---3--:R-:W-:Y:S01]  /*74d0*/  FADD.FTZ R219, R219, R164 ;  /* 0x000000a4dbdb7221 */ /* 0x008fe20000010000 */
[----:B------:R-:W-:-:S07]  /*74e0*/  MOV R227, R8 ;  /* 0x0000000800e37202 */ /* 0x000fce0000000f00 */
.L_x_12549:
[----:B------:R-:W-:Y:S05]  /*74f0*/  BSYNC B0 ;  /* 0x0000000000007941 */ /* 0x000fea0003800000 */
.L_x_12548:
[----:B0-----:R0:W0:Y:S01]  /*7500*/  SHFL.DOWN PT, R215, R227, 0x10, 0x1f ;  /* 0x0a001f00e3d77f89 */ /* 0x00102200000e0000 */
[----:B------:R-:W-:Y:S01]  /*7510*/  BSSY B0, `(.L_x_12550) ;  /* 0x0000012000007945 */ /* 0x000fe20003800000 */
[C---:B------:R-:W-:Y:S01]  /*7520*/  FFMA.FTZ R9, R147.reuse, R178, -R2 ;  /* 0x000000b293097223 */ /* 0x040fe20000010802 */
[----:B------:R-:W-:Y:S01]  /*7530*/  FFMA.FTZ R10, R147, R162, R197 ;  /* 0x000000a2930a7223 */ /* 0x000fe200000100c5 */
        /* <DEDUP_REMOVED lines=15> */
.L_x_12551:
[----:B------:R-:W-:Y:S05]  /*7630*/  BSYNC B0 ;  /* 0x0000000000007941 */ /* 0x000fea0003800000 */
.L_x_12550:
[----:B------:R-:W-:Y:S01]  /*7640*/  FFMA.FTZ R180, R42, R111, R9 ;  /* 0x0000006f2ab47223 */ /* 0x000fe20000010009 */
[----:B------:R-:W-:Y:S01]  /*7650*/  FADD.FTZ R10, RZ, R10 ;  /* 0x0000000aff0a7221 */ /* 0x000fe20000010000 */
[----:B0-----:R-:W-:Y:S01]  /*7660*/  SHFL.DOWN PT, R217, R225, 0x1, 0x1f ;  /* 0x08201f00e1d97f89 */ /* 0x001fe200000e0000 */
[C---:B------:R-:W-:Y:S01]  /*7670*/  ISETP.GT.AND P0, PT, R62.reuse, 0x1e, PT ;  /* 0x0000001e3e00780c */ /* 0x040fe20003f04270 */
[C---:B------:R-:W-:Y:S01]  /*7680*/  FMUL.FTZ R2, R133.reuse, R180 ;  /* 0x000000b485027220 */ /* 0x040fe20000410000 */
[-C--:B------:R-:W-:Y:S01]  /*7690*/  FMUL.FTZ R9, R133, R10.reuse ;  /* 0x0000000a85097220 */ /* 0x080fe20000410000 */
[----:B----4-:R-:W0:Y:S01]  /*76a0*/  SHFL.IDX PT, R188, R6, RZ, 0x1f ;  /* 0x00001fff06bc7589 */ /* 0x010e2200000e0000 */
[----:B------:R-:W-:Y:S01]  /*76b0*/  ISETP.NE.AND P2, PT, R62, RZ, PT ;  /* 0x000000ff3e00720c */ /* 0x000fe20003f45270 */
[C---:B------:R-:W-:Y:S01]  /*76c0*/  FFMA.FTZ R2, R137.reuse, R10, R2 ;  /* 0x0000000a89027223 */ /* 0x040fe20000010002 */
[----:B------:R-:W-:Y:S01]  /*76d0*/  FFMA.FTZ R182, R137, R180, -R9 ;  /* 0x000000b489b67223 */ /* 0x000fe20000010809 */
[----:B------:R-:W4:Y:S01]  /*76e0*/  SHFL.IDX PT, R194, R7, RZ, 0x1f ;  /* 0x00001fff07c27589 */ /* 0x000f2200000e0000 */
[----:B------:R-:W-:Y:S01]  /*76f0*/  BSSY B0, `(.L_x_12552) ;  /* 0x000023f000007945 */ /* 0x000fe20003800000 */
[----:B------:R-:W-:Y:S01]  /*7700*/  FADD.FTZ R8, RZ, R2 ;  /* 0x00000002ff087221 */ /* 0x000fe20000010000 */
[----:B------:R-:W-:Y:S01]  /*7710*/  FFMA.FTZ R182, R41, R114, R182 ;  /* 0x0000007229b67223 */ /* 0x000fe200000100b6 */
[----:B------:R-:W5:Y:S02]  /*7720*/  SHFL.DOWN PT, R168, R227, 0x1, 0x1f ;  /* 0x08201f00e3a87f89 */ /* 0x000f6400000e0000 */
[C---:B------:R-:W-:Y:S01]  /*7730*/  FMUL.FTZ R2, R141.reuse, R8 ;  /* 0x000000088d027220 */ /* 0x040fe20000410000 */
[-C--:B------:R-:W-:Y:S01]  /*7740*/  FMUL.FTZ R197, R141, R182.reuse ;  /* 0x000000b68dc57220 */ /* 0x080fe20000410000 */
[----:B------:R-:W5:Y:S02]  /*7750*/  SHFL.DOWN PT, R226, R219, 0x1, 0x1f ;  /* 0x08201f00dbe27f89 */ /* 0x000f6400000e0000 */
[C---:B------:R-:W-:Y:S01]  /*7760*/  FFMA.FTZ R9, R131.reuse, R182, -R2 ;  /* 0x000000b683097223 */ /* 0x040fe20000010802 */
[----:B------:R-:W-:Y:S01]  /*7770*/  FFMA.FTZ R164, R131, R8, R197 ;  /* 0x0000000883a47223 */ /* 0x000fe200000100c5 */
[----:B------:R-:W5:Y:S02]  /*7780*/  SHFL.DOWN PT, R204, R218, 0x1, 0x1f ;  /* 0x08201f00dacc7f89 */ /* 0x000f6400000e0000 */
[----:B------:R-:W-:Y:S01]  /*7790*/  FFMA.FTZ R184, R40, R109, R9 ;  /* 0x0000006d28b87223 */ /* 0x000fe20000010009 */
[----:B------:R-:W-:Y:S01]  /*77a0*/  FADD.FTZ R164, RZ, R164 ;  /* 0x000000a4ffa47221 */ /* 0x000fe20000010000 */
[----:B-12---:R-:W1:Y:S02]  /*77b0*/  SHFL.IDX PT, R225, R225, RZ, 0x1f ;  /* 0x00001fffe1e17589 */ /* 0x006e6400000e0000 */
[C---:B------:R-:W-:Y:S01]  /*77c0*/  FMUL.FTZ R2, R143.reuse, R184 ;  /* 0x000000b88f027220 */ /* 0x040fe20000410000 */
[----:B------:R-:W-:Y:S01]  /*77d0*/  FMUL.FTZ R9, R143, R164 ;  /* 0x000000a48f097220 */ /* 0x000fe20000410000 */
[----:B0-----:R-:W-:Y:S01]  /*77e0*/  @P3 FMUL.FTZ R215, R217, R188 ;  /* 0x000000bcd9d73220 */ /* 0x001fe20000410000 */
[----:B------:R-:W0:Y:S01]  /*77f0*/  SHFL.IDX PT, R227, R227, RZ, 0x1f ;  /* 0x00001fffe3e37589 */ /* 0x000e2200000e0000 */
[C---:B------:R-:W-:Y:S01]  /*7800*/  FFMA.FTZ R2, R139.reuse, R164, R2 ;  /* 0x000000a48b027223 */ /* 0x040fe20000010002 */
[----:B------:R-:W-:Y:S01]  /*7810*/  FFMA.FTZ R186, R139, R184, -R9 ;  /* 0x000000b88bba7223 */ /* 0x000fe20000010809 */
[----:B----4-:R-:W-:Y:S01]  /*7820*/  @P3 FMUL.FTZ R197, R217, R194 ;  /* 0x000000c2d9c53220 */ /* 0x010fe20000410000 */
[----:B---3--:R-:W2:Y:S01]  /*7830*/  SHFL.IDX PT, R219, R219, RZ, 0x1f ;  /* 0x00001fffdbdb7589 */ /* 0x008ea200000e0000 */
[----:B------:R-:W-:Y:S01]  /*7840*/  FADD.FTZ R2, RZ, R2 ;  /* 0x00000002ff027221 */ /* 0x000fe20000010000 */
[----:B------:R-:W-:Y:S01]  /*7850*/  FFMA.FTZ R186, R39, R112, R186 ;  /* 0x0000007027ba7223 */ /* 0x000fe200000100ba */
[C---:B-----5:R-:W-:Y:S01]  /*7860*/  @P3 FFMA.FTZ R215, R168.reuse, R194, R215 ;  /* 0x000000c2a8d73223 */ /* 0x060fe200000100d7 */
[----:B------:R-:W-:Y:S01]  /*7870*/  @P3 FFMA.FTZ R197, R168, R188, -R197 ;  /* 0x000000bca8c53223 */ /* 0x000fe200000108c5 */
[C---:B------:R-:W-:Y:S01]  /*7880*/  FMUL.FTZ R168, R173.reuse, R2 ;  /* 0x00000002ada87220 */ /* 0x040fe20000410000 */
[----:B------:R-:W-:Y:S01]  /*7890*/  FMUL.FTZ R9, R173, R186 ;  /* 0x000000baad097220 */ /* 0x000fe20000410000 */
[----:B------:R-:W-:Y:S01]  /*78a0*/  @P3 FADD.FTZ R194, R226, R215 ;  /* 0x000000d7e2c23221 */ /* 0x000fe20000010000 */
[----:B------:R-:W-:-:S03]  /*78b0*/  @P3 FADD.FTZ R188, R204, R197 ;  /* 0x000000c5ccbc3221 */ /* 0x000fc60000010000 */
[-C--:B------:R-:W-:Y:S01]  /*78c0*/  FMUL.FTZ R197, R194, -R13.reuse ;  /* 0x8000000dc2c57220 */ /* 0x080fe20000410000 */
[----:B------:R-:W-:-:S03]  /*78d0*/  FMUL.FTZ R13, R188, -R13 ;  /* 0x8000000dbc0d7220 */ /* 0x000fc60000410000 */
[----:B------:R-:W-:Y:S01]  /*78e0*/  FFMA.FTZ R188, R188, R12, -R197 ;  /* 0x0000000cbcbc7223 */ /* 0x000fe200000108c5 */
[C---:B------:R-:W-:Y:S01]  /*78f0*/  FFMA.FTZ R197, R171.reuse, R186, -R168 ;  /* 0x000000baabc57223 */ /* 0x040fe200000108a8 */
[----:B------:R-:W-:Y:S01]  /*7900*/  FFMA.FTZ R194, R194, R12, R13 ;  /* 0x0000000cc2c27223 */ /* 0x000fe2000001000d */
[----:B------:R-:W-:Y:S01]  /*7910*/  FFMA.FTZ R12, R171, R2, R9 ;  /* 0x00000002ab0c7223 */ /* 0x000fe20000010009 */
[----:B------:R-:W-:Y:S01]  /*7920*/  FADD.FTZ R9, R183, R188 ;  /* 0x000000bcb7097221 */ /* 0x000fe20000010000 */
[----:B------:R-:W-:Y:S01]  /*7930*/  FFMA.FTZ R183, R38, R107, R197 ;  /* 0x0000006b26b77223 */ /* 0x000fe200000100c5 */
[----:B------:R-:W-:Y:S01]  /*7940*/  FADD.FTZ R13, -R169, R194 ;  /* 0x000000c2a90d7221 */ /* 0x000fe20000010100 */
[----:B------:R-:W-:Y:S01]  /*7950*/  FADD.FTZ R12, RZ, R12 ;  /* 0x0000000cff0c7221 */ /* 0x000fe20000010000 */
[C---:B------:R-:W-:Y:S01]  /*7960*/  FMUL.FTZ R169, R176.reuse, -R9 ;  /* 0x80000009b0a97220 */ /* 0x040fe20000410000 */
[C---:B------:R-:W-:Y:S01]  /*7970*/  FMUL.FTZ R188, R185.reuse, R183 ;  /* 0x000000b7b9bc7220 */ /* 0x040fe20000410000 */
[-C--:B------:R-:W-:Y:S01]  /*7980*/  FMUL.FTZ R194, R176, -R13.reuse ;  /* 0x8000000db0c27220 */ /* 0x080fe20000410000 */
[-C--:B------:R-:W-:Y:S01]  /*7990*/  FMUL.FTZ R168, R185, R12.reuse ;  /* 0x0000000cb9a87220 */ /* 0x080fe20000410000 */
[C---:B------:R-:W-:Y:S01]  /*79a0*/  FFMA.FTZ R197, R174.reuse, R13, R169 ;  /* 0x0000000daec57223 */ /* 0x040fe200000100a9 */
[C---:B------:R-:W-:Y:S01]  /*79b0*/  FFMA.FTZ R169, R187.reuse, R12, R188 ;  /* 0x0000000cbba97223 */ /* 0x040fe200000100bc */
[----:B------:R-:W-:Y:S01]  /*79c0*/  FFMA.FTZ R194, R174, R9, -R194 ;  /* 0x00000009aec27223 */ /* 0x000fe200000108c2 */
[----:B------:R-:W-:Y:S01]  /*79d0*/  FFMA.FTZ R188, R187, R183, -R168 ;  /* 0x000000b7bbbc7223 */ /* 0x000fe200000108a8 */
[----:B------:R-:W-:Y:S01]  /*79e0*/  FADD.FTZ R166, -R166, R197 ;  /* 0x000000c5a6a67221 */ /* 0x000fe20000010100 */
[----:B------:R-:W-:Y:S01]  /*79f0*/  FADD.FTZ R168, RZ, R169 ;  /* 0x000000a9ffa87221 */ /* 0x000fe20000010000 */
[----:B------:R-:W-:Y:S01]  /*7a00*/  FADD.FTZ R167, R167, R194 ;  /* 0x000000c2a7a77221 */ /* 0x000fe20000010000 */
[----:B------:R-:W-:Y:S01]  /*7a10*/  FFMA.FTZ R188, R37, R110, R188 ;  /* 0x0000006e25bc7223 */ /* 0x000fe200000100bc */
[C---:B------:R-:W-:Y:S01]  /*7a20*/  FMUL.FTZ R204, R190.reuse, -R166 ;  /* 0x800000a6becc7220 */ /* 0x040fe20000410000 */
[C---:B------:R-:W-:Y:S01]  /*7a30*/  FMUL.FTZ R194, R193.reuse, R168 ;  /* 0x000000a8c1c27220 */ /* 0x040fe20000410000 */
[-C--:B------:R-:W-:Y:S01]  /*7a40*/  FMUL.FTZ R197, R190, -R167.reuse ;  /* 0x800000a7bec57220 */ /* 0x080fe20000410000 */
[----:B------:R-:W-:Y:S01]  /*7a50*/  FMUL.FTZ R169, R193, R188 ;  /* 0x000000bcc1a97220 */ /* 0x000fe20000410000 */
[----:B------:R-:W-:-:S02]  /*7a60*/  FFMA.FTZ R215, R191, R167, -R204 ;  /* 0x000000a7bfd77223 */ /* 0x000fc400000108cc */
        /* <DEDUP_REMOVED lines=10> */
[-C--:B------:R-:W-:Y:S01]  /*7b10*/  FMUL.FTZ R194, R201, R170.reuse ;  /* 0x000000aac9c27220 */ /* 0x080fe20000410000 */
        /* <DEDUP_REMOVED lines=21> */
[C---:B------:R-:W-:Y:S01]  /*7c70*/  FMUL.FTZ R226, R224.reuse, -R215 ;  /* 0x800000d7e0e27220 */ /* 0x040fe20000410000 */
[C---:B------:R-:W-:Y:S01]  /*7c80*/  FMUL.FTZ R229, R224.reuse, R217 ;  /* 0x000000d9e0e57220 */ /* 0x040fe20000410000 */
[-C--:B------:R-:W-:Y:S01]  /*7c90*/  FMUL.FTZ R224, R224, R210.reuse ;  /* 0x000000d2e0e07220 */ /* 0x080fe20000410000 */
[C---:B------:R-:W-:Y:S01]  /*7ca0*/  FFMA.FTZ R232, R222.reuse, R215, R231 ;  /* 0x000000d7dee87223 */ /* 0x040fe200000100e7 */
[C---:B------:R-:W-:Y:S01]  /*7cb0*/  FFMA.FTZ R230, R222.reuse, R205, -R226 ;  /* 0x000000cddee67223 */ /* 0x040fe200000108e2 */
        /* <DEDUP_REMOVED lines=19> */
[-C--:B------:R-:W-:Y:S01]  /*7df0*/  FMUL.FTZ R208, R201, -R212.reuse ;  /* 0x800000d4c9d07220 */ /* 0x080fe20000410000 */
        /* <DEDUP_REMOVED lines=11> */
[----:B------:R1:W3:Y:S01]  /*7eb0*/  SHFL.IDX PT, R203, R218, RZ, 0x1f ;  /* 0x00001fffdacb7589 */ /* 0x0002e200000e0000 */
[C---:B------:R-:W-:Y:S01]  /*7ec0*/  FMUL.FTZ R230, R190.reuse, R202 ;  /* 0x000000cabee67220 */ /* 0x040fe20000410000 */
[----:B------:R-:W-:Y:S01]  /*7ed0*/  FMUL.FTZ R201, R190, R208 ;  /* 0x000000d0bec97220 */ /* 0x000fe20000410000 */
[-C--:B------:R-:W-:Y:S01]  /*7ee0*/  FMUL.FTZ R190, R193, -R200.reuse ;  /* 0x800000c8c1be7220 */ /* 0x080fe20000410000 */
[----:B------:R-:W-:Y:S01]  /*7ef0*/  FFMA.FTZ R207, R195, R200, -R207 ;  /* 0x000000c8c3cf7223 */ /* 0x000fe200000108cf */
[C---:B------:R-:W-:Y:S01]  /*7f00*/  FFMA.FTZ R193, R191.reuse, R208, -R230 ;  /* 0x000000d0bfc17223 */ /* 0x040fe200000108e6 */
[----:B------:R-:W-:Y:S01]  /*7f10*/  FFMA.FTZ R201, R191, R202, R201 ;  /* 0x000000cabfc97223 */ /* 0x000fe200000100c9 */
[----:B------:R-:W-:Y:S01]  /*7f20*/  FFMA.FTZ R191, R195, R206, R190 ;  /* 0x000000cec3bf7223 */ /* 0x000fe200000100be */
[CC--:B-1----:R-:W-:Y:S01]  /*7f30*/  FMUL.FTZ R218, R225.reuse, R6.reuse ;  /* 0x00000006e1da7220 */ /* 0x0c2fe20000410000 */
[----:B------:R-:W-:Y:S01]  /*7f40*/  FADD.FTZ R192, R192, R207 ;  /* 0x000000cfc0c07221 */ /* 0x000fe20000010000 */
[-C--:B------:R-:W-:Y:S01]  /*7f50*/  FMUL.FTZ R190, R225, R7.reuse ;  /* 0x00000007e1be7220 */ /* 0x080fe20000410000 */
[----:B------:R-:W-:Y:S01]  /*7f60*/  FADD.FTZ R196, -R196, R191 ;  /* 0x000000bfc4c47221 */ /* 0x000fe20000010100 */
[----:B0-----:R-:W-:Y:S01]  /*7f70*/  FFMA.FTZ R232, R227, R7, R218 ;  /* 0x00000007e3e87223 */ /* 0x001fe200000100da */
[----:B------:R-:W-:Y:S01]  /*7f80*/  FMUL.FTZ R246, R205, UR49 ;  /* 0x00000031cdf67c20 */ /* 0x000fe20008410000 */
[----:B------:R-:W-:Y:S01]  /*7f90*/  FFMA.FTZ R230, R227, R6, -R190 ;  /* 0x00000006e3e67223 */ /* 0x000fe200000108be */
[C---:B------:R-:W-:Y:S01]  /*7fa0*/  FMUL.FTZ R218, R185.reuse, -R196 ;  /* 0x800000c4b9da7220 */ /* 0x040fe20000410000 */
[----:B------:R-:W-:Y:S01]  /*7fb0*/  FMUL.FTZ R185, R185, -R192 ;  /* 0x800000c0b9b97220 */ /* 0x000fe20000410000 */
[C---:B------:R-:W-:Y:S01]  /*7fc0*/  FMUL.FTZ R190, R225.reuse, R4 ;  /* 0x00000004e1be7220 */ /* 0x040fe20000410000 */
[-C--:B------:R-:W-:Y:S01]  /*7fd0*/  FMUL.FTZ R6, R225, R5.reuse ;  /* 0x00000005e1067220 */ /* 0x080fe20000410000 */
[C---:B------:R-:W-:Y:S01]  /*7fe0*/  FFMA.FTZ R218, R187.reuse, R192, -R218 ;  /* 0x000000c0bbda7223 */ /* 0x040fe200000108da */
[----:B------:R-:W-:Y:S01]  /*7ff0*/  FFMA.FTZ R234, R187, R196, R185 ;  /* 0x000000c4bbea7223 */ /* 0x000fe200000100b9 */
[----:B------:R-:W-:Y:S01]  /*8000*/  FFMA.FTZ R5, R227, R5, R190 ;  /* 0x00000005e3057223 */ /* 0x000fe200000100be */
[----:B------:R-:W-:Y:S01]  /*8010*/  FADD.FTZ R185, RZ, R201 ;  /* 0x000000c9ffb97221 */ /* 0x000fe20000010000 */
[----:B------:R-:W-:Y:S01]  /*8020*/  FADD.FTZ R190, R181, R218 ;  /* 0x000000dab5be7221 */ /* 0x000fe20000010000 */
[----:B------:R-:W-:Y:S01]  /*8030*/  FADD.FTZ R218, -R179, R234 ;  /* 0x000000eab3da7221 */ /* 0x000fe20000010100 */
[----:B------:R-:W-:Y:S01]  /*8040*/  FFMA.FTZ R179, R30, R99, R193 ;  /* 0x000000631eb37223 */ /* 0x000fe200000100c1 */
[C---:B------:R-:W-:Y:S01]  /*8050*/  FMUL.FTZ R181, R176.reuse, R185 ;  /* 0x000000b9b0b57220 */ /* 0x040fe20000410000 */
[----:B--2---:R-:W-:Y:S01]  /*8060*/  FADD.FTZ R7, R219, R232 ;  /* 0x000000e8db077221 */ /* 0x004fe20000010000 */
[----:B------:R-:W-:Y:S01]  /*8070*/  FFMA.FTZ R4, R227, R4, -R6 ;  /* 0x00000004e3047223 */ /* 0x000fe20000010806 */
[-C--:B------:R-:W-:Y:S01]  /*8080*/  FMUL.FTZ R232, R176, R179.reuse ;  /* 0x000000b3b0e87220 */ /* 0x080fe20000410000 */
[----:B---3--:R-:W-:Y:S01]  /*8090*/  FADD.FTZ R6, R203, R230 ;  /* 0x000000e6cb067221 */ /* 0x008fe20000010000 */
[C---:B------:R-:W-:Y:S01]  /*80a0*/  FMUL.FTZ R230, R173.reuse, -R190 ;  /* 0x800000beade67220 */ /* 0x040fe20000410000 */
[C---:B------:R-:W-:Y:S01]  /*80b0*/  FFMA.FTZ R176, R174.reuse, R179, -R181 ;  /* 0x000000b3aeb07223 */ /* 0x040fe200000108b5 */
[-C--:B------:R-:W-:Y:S01]  /*80c0*/  FMUL.FTZ R173, R173, -R218.reuse ;  /* 0x800000daadad7220 */ /* 0x080fe20000410000 */
[----:B------:R-:W-:Y:S01]  /*80d0*/  FFMA.FTZ R174, R174, R185, R232 ;  /* 0x000000b9aeae7223 */ /* 0x000fe200000100e8 */
[C---:B------:R-:W-:Y:S01]  /*80e0*/  FFMA.FTZ R232, R0.reuse, R177, RZ ;  /* 0x000000b100e87223 */ /* 0x040fe200000100ff */
[C---:B------:R-:W-:Y:S01]  /*80f0*/  FFMA.FTZ R230, R171.reuse, R218, R230 ;  /* 0x000000daabe67223 */ /* 0x040fe200000100e6 */
[----:B------:R-:W-:Y:S01]  /*8100*/  FFMA.FTZ R173, R171, R190, -R173 ;  /* 0x000000beabad7223 */ /* 0x000fe200000108ad */
[----:B------:R-:W-:Y:S01]  /*8110*/  FFMA.FTZ R171, R0, -R3, RZ ;  /* 0x8000000300ab7223 */ /* 0x000fe200000100ff */
[----:B------:R-:W-:Y:S01]  /*8120*/  FFMA.FTZ R234, R69, R178, R232 ;  /* 0x000000b245ea7223 */ /* 0x000fe200000100e8 */
[----:B------:R-:W-:Y:S01]  /*8130*/  FADD.FTZ R230, -R175, R230 ;  /* 0x000000e6afe67221 */ /* 0x000fe20000010100 */
[----:B------:R0:W-:Y:S01]  /*8140*/  @!P1 STS.128 [UR23+0x1da0], R4 ;  /* 0x001da004ff009988 */ /* 0x0001e20008000c17 */
[----:B------:R-:W-:Y:S01]  /*8150*/  FFMA.FTZ R171, R69, -R162, R171 ;  /* 0x800000a245ab7223 */ /* 0x000fe200000100ab */
[----:B------:R-:W-:Y:S01]  /*8160*/  FADD.FTZ R172, R172, R173 ;  /* 0x000000adacac7221 */ /* 0x000fe20000010000 */
[----:B------:R-:W-:Y:S01]  /*8170*/  FMUL.FTZ R232, R143, -R230 ;  /* 0x800000e68fe87220 */ /* 0x000fe20000410000 */
[----:B------:R-:W-:Y:S01]  /*8180*/  FFMA.FTZ R248, R33, -R150, R228 ;  /* 0x8000009621f87223 */ /* 0x000fe200000100e4 */
[----:B------:R-:W-:Y:S01]  /*8190*/  FFMA.FTZ R171, R71, -R10, R171 ;  /* 0x8000000a47ab7223 */ /* 0x000fe200000100ab */
[-C--:B------:R-:W-:Y:S01]  /*81a0*/  FMUL.FTZ R143, R143, -R172.reuse ;  /* 0x800000ac8f8f7220 */ /* 0x080fe20000410000 */
[----:B------:R-:W-:Y:S01]  /*81b0*/  FFMA.FTZ R232, R139, R172, -R232 ;  /* 0x000000ac8be87223 */ /* 0x000fe200000108e8 */
[----:B------:R-:W-:Y:S01]  /*81c0*/  FFMA.FTZ R178, R43, -R146, R178 ;  /* 0x800000922bb27223 */ /* 0x000fe200000100b2 */
[----:B------:R-:W-:Y:S01]  /*81d0*/  FFMA.FTZ R171, R73, -R8, R171 ;  /* 0x8000000849ab7223 */ /* 0x000fe200000100ab */
[----:B------:R-:W-:Y:S01]  /*81e0*/  FFMA.FTZ R176, R29, R102, R176 ;  /* 0x000000661db07223 */ /* 0x000fe200000100b0 */
[----:B------:R-:W-:Y:S01]  /*81f0*/  FADD.FTZ R232, R159, R232 ;  /* 0x000000e89fe87221 */ /* 0x000fe20000010000 */
[----:B------:R-:W-:Y:S01]  /*8200*/  FADD.FTZ R174, RZ, R174 ;  /* 0x000000aeffae7221 */ /* 0x000fe20000010000 */
[----:B------:R-:W-:Y:S01]  /*8210*/  FFMA.FTZ R171, R75, -R164, R171 ;  /* 0x800000a44bab7223 */ /* 0x000fe200000100ab */
[----:B0-----:R-:W-:Y:S01]  /*8220*/  FFMA.FTZ R4, R71, R180, R234 ;  /* 0x000000b447047223 */ /* 0x001fe200000100ea */
[----:B------:R-:W-:Y:S01]  /*8230*/  FFMA.FTZ R234, R139, R230, R143 ;  /* 0x000000e68bea7223 */ /* 0x000fe2000001008f */
[----:B------:R-:W-:Y:S01]  /*8240*/  FFMA.FTZ R7, R215, UR48, -R246 ;  /* 0x00000030d7077c23 */ /* 0x000fe200080108f6 */
[----:B------:R-:W-:Y:S01]  /*8250*/  FFMA.FTZ R171, R77, -R2, R171 ;  /* 0x800000024dab7223 */ /* 0x000fe200000100ab */
[----:B------:R-:W-:Y:S01]  /*8260*/  FFMA.FTZ R4, R73, R182, R4 ;  /* 0x000000b649047223 */ /* 0x000fe20000010004 */
[----:B------:R-:W-:Y:S01]  /*8270*/  FADD.FTZ R234, -R157, R234 ;  /* 0x000000ea9dea7221 */ /* 0x000fe20000010100 */
[----:B------:R-:W-:Y:S01]  /*8280*/  FMUL.FTZ R5, R205, R150 ;  /* 0x00000096cd057220 */ /* 0x000fe20000410000 */
        /* <DEDUP_REMOVED lines=19> */
[----:B------:R-:W-:Y:S01]  /*83c0*/  FFMA.FTZ R242, R137, R236, R133 ;  /* 0x000000ec89f27223 */ /* 0x000fe20000010085 */
[C---:B------:R-:W-:Y:S01]  /*83d0*/  FMUL.FTZ R150, R226.reuse, R7 ;  /* 0x00000007e2967220 */ /* 0x040fe20000410000 */
[----:B------:R-:W-:Y:S01]  /*83e0*/  FFMA.FTZ R6, R85, R204, R6 ;  /* 0x000000cc55067223 */ /* 0x000fe20000010006 */
[----:B------:R-:W-:Y:S01]  /*83f0*/  FADD.FTZ R240, R151, R4 ;  /* 0x0000000497f07221 */ /* 0x000fe20000010000 */
[----:B------:R-:W-:Y:S01]  /*8400*/  FFMA.FTZ R4, R87, -R210, R171 ;  /* 0x800000d257047223 */ /* 0x000fe200000100ab */
[----:B------:R-:W-:Y:S01]  /*8410*/  FADD.FTZ R242, -R149, R242 ;  /* 0x000000f295f27221 */ /* 0x000fe20000010100 */
[----:B------:R-:W-:Y:S01]  /*8420*/  FFMA.FTZ R6, R87, R217, R6 ;  /* 0x000000d957067223 */ /* 0x000fe20000010006 */
[----:B------:R-:W-:Y:S01]  /*8430*/  FMUL.FTZ R133, R226, R5 ;  /* 0x00000005e2857220 */ /* 0x000fe20000410000 */
[----:B------:R-:W-:Y:S01]  /*8440*/  FADD.FTZ R80, R5, R80 ;  /* 0x0000005005507221 */ /* 0x000fe20000010000 */
[----:B------:R-:W-:Y:S01]  /*8450*/  FMUL.FTZ R149, R224, R125 ;  /* 0x0000007de0957220 */ /* 0x000fe20000410000 */
[----:B------:R-:W-:Y:S01]  /*8460*/  FFMA.FTZ R244, R89, R228, R6 ;  /* 0x000000e459f47223 */ /* 0x000fe20000010006 */
[----:B------:R-:W-:Y:S01]  /*8470*/  FMUL.FTZ R6, R215, UR49 ;  /* 0x00000031d7067c20 */ /* 0x000fe20008410000 */
[----:B------:R-:W-:Y:S01]  /*8480*/  FFMA.FTZ R228, R89, -R226, R4 ;  /* 0x800000e259e47223 */ /* 0x000fe20000010004 */
[-C--:B------:R-:W-:Y:S01]  /*8490*/  FMUL.FTZ R4, R226, R131.reuse ;  /* 0x00000083e2047220 */ /* 0x080fe20000410000 */
[----:B------:R-:W-:Y:S01]  /*84a0*/  FMUL.FTZ R226, R198, UR49 ;  /* 0x00000031c6e27c20 */ /* 0x000fe20008410000 */
[----:B------:R-:W-:Y:S01]  /*84b0*/  FFMA.FTZ R7, R205, UR48, R6 ;  /* 0x00000030cd077c23 */ /* 0x000fe20008010006 */
[C---:B------:R-:W-:Y:S01]  /*84c0*/  FMUL.FTZ R6, R135.reuse, -R242 ;  /* 0x800000f287067220 */ /* 0x040fe20000410000 */
[----:B------:R-:W-:Y:S01]  /*84d0*/  FMUL.FTZ R135, R135, -R240 ;  /* 0x800000f087877220 */ /* 0x000fe20000410000 */
[-C--:B------:R-:W-:Y:S01]  /*84e0*/  FFMA.FTZ R4, R5, R248.reuse, R4 ;  /* 0x000000f805047223 */ /* 0x080fe20000010004 */
[----:B------:R-:W-:Y:S01]  /*84f0*/  FFMA.FTZ R5, R248, R131, -R133 ;  /* 0x00000083f8057223 */ /* 0x000fe20000010885 */
[----:B------:R-:W-:Y:S01]  /*8500*/  FFMA.FTZ R248, R7, R248, R150 ;  /* 0x000000f807f87223 */ /* 0x000fe20000010096 */
[C---:B------:R-:W-:Y:S01]  /*8510*/  FFMA.FTZ R150, R147.reuse, R242, R135 ;  /* 0x000000f293967223 */ /* 0x040fe20000010087 */
[----:B------:R-:W-:Y:S01]  /*8520*/  FFMA.FTZ R6, R147, R240, -R6 ;  /* 0x000000f093067223 */ /* 0x000fe20000010806 */
[----:B------:R-:W-:Y:S01]  /*8530*/  FMUL.FTZ R7, R199, UR49 ;  /* 0x00000031c7077c20 */ /* 0x000fe20008410000 */
[----:B------:R-:W-:Y:S01]  /*8540*/  FMUL.FTZ R133, R198, R127 ;  /* 0x0000007fc6857220 */ /* 0x000fe20000410000 */
[----:B------:R-:W-:Y:S01]  /*8550*/  FADD.FTZ R163, -R163, R150 ;  /* 0x00000096a3a37221 */ /* 0x000fe20000010100 */
[----:B------:R-:W-:Y:S01]  /*8560*/  FADD.FTZ R161, R161, R6 ;  /* 0x00000006a1a17221 */ /* 0x000fe20000010000 */
[----:B------:R-:W-:Y:S01]  /*8570*/  FFMA.FTZ R6, R91, R211, R244 ;  /* 0x000000d35b067223 */ /* 0x000fe200000100f4 */
[----:B------:R-:W-:Y:S01]  /*8580*/  FFMA.FTZ R244, R32, -R127, R211 ;  /* 0x8000007f20f47223 */ /* 0x000fe200000100d3 */
[C---:B------:R-:W-:Y:S01]  /*8590*/  FMUL.FTZ R150, R160.reuse, -R163 ;  /* 0x800000a3a0967220 */ /* 0x040fe20000410000 */
[----:B------:R-:W-:Y:S01]  /*85a0*/  FMUL.FTZ R160, R160, -R161 ;  /* 0x800000a1a0a07220 */ /* 0x000fe20000410000 */
[----:B------:R-:W-:Y:S01]  /*85b0*/  FMUL.FTZ R131, R199, R127 ;  /* 0x0000007fc7837220 */ /* 0x000fe20000410000 */
[-C--:B------:R-:W-:Y:S01]  /*85c0*/  FMUL.FTZ R127, R161, R146.reuse ;  /* 0x00000092a17f7220 */ /* 0x080fe20000410000 */
[C---:B------:R-:W-:Y:S01]  /*85d0*/  FFMA.FTZ R150, R145.reuse, R161, -R150 ;  /* 0x000000a191967223 */ /* 0x040fe20000010896 */
[----:B------:R-:W-:Y:S01]  /*85e0*/  FFMA.FTZ R160, R145, R163, R160 ;  /* 0x000000a391a07223 */ /* 0x000fe200000100a0 */
[----:B------:R-:W-:Y:S01]  /*85f0*/  FFMA.FTZ R246, R198, UR48, -R7 ;  /* 0x00000030c6f67c23 */ /* 0x000fe20008010807 */
[----:B------:R-:W-:Y:S01]  /*8600*/  FFMA.FTZ R198, R91, -R209, R228 ;  /* 0x800000d15bc67223 */ /* 0x000fe200000100e4 */
[----:B------:R-:W-:Y:S01]  /*8610*/  FADD.FTZ R11, R11, R150 ;  /* 0x000000960b0b7221 */ /* 0x000fe20000010000 */
[----:B------:R-:W-:Y:S01]  /*8620*/  FADD.FTZ R160, -R165, R160 ;  /* 0x000000a0a5a07221 */ /* 0x000fe20000010100 */
[----:B------:R-:W-:Y:S01]  /*8630*/  FFMA.FTZ R150, R44, -R115, R177 ;  /* 0x800000732c967223 */ /* 0x000fe200000100b1 */
[----:B------:R-:W-:Y:S01]  /*8640*/  FFMA.FTZ R7, R199, UR48, R226 ;  /* 0x00000030c7077c23 */ /* 0x000fe200080100e2 */
[----:B------:R-:W-:Y:S01]  /*8650*/  FMUL.FTZ R228, R209, R133 ;  /* 0x00000085d1e47220 */ /* 0x000fe20000410000 */
[-C--:B------:R-:W-:Y:S01]  /*8660*/  FMUL.FTZ R135, R160, R115.reuse ;  /* 0x00000073a0877220 */ /* 0x080fe20000410000 */
[----:B------:R-:W-:Y:S01]  /*8670*/  FMUL.FTZ R115, R11, R115 ;  /* 0x000000730b737220 */ /* 0x000fe20000410000 */
[----:B------:R-:W-:Y:S01]  /*8680*/  FMUL.FTZ R139, R163, R146 ;  /* 0x00000092a38b7220 */ /* 0x000fe20000410000 */
[----:B------:R-:W-:Y:S01]  /*8690*/  FMUL.FTZ R143, R162, R127 ;  /* 0x0000007fa28f7220 */ /* 0x000fe20000410000 */
[C---:B------:R-:W-:Y:S01]  /*86a0*/  FMUL.FTZ R226, R3.reuse, R135 ;  /* 0x0000008703e27220 */ /* 0x040fe20000410000 */
[----:B------:R-:W-:Y:S01]  /*86b0*/  FMUL.FTZ R137, R3, R115 ;  /* 0x0000007303897220 */ /* 0x000fe20000410000 */
[----:B------:R-:W-:Y:S01]  /*86c0*/  FMUL.FTZ R246, R209, R246 ;  /* 0x000000f6d1f67220 */ /* 0x000fe20000410000 */
[----:B------:R-:W-:Y:S01]  /*86d0*/  FADD.FTZ R78, R131, R78 ;  /* 0x0000004e834e7221 */ /* 0x000fe20000010000 */
[----:B------:R-:W-:Y:S01]  /*86e0*/  FMUL.FTZ R209, R209, R131 ;  /* 0x00000083d1d17220 */ /* 0x000fe20000410000 */
[----:B------:R-:W-:Y:S01]  /*86f0*/  FFMA.FTZ R137, R150, R135, -R137 ;  /* 0x0000008796897223 */ /* 0x000fe20000010889 */
[----:B------:R-:W-:Y:S01]  /*8700*/  FMUL.FTZ R135, R222, UR49 ;  /* 0x00000031de877c20 */ /* 0x000fe20008410000 */
[----:B------:R-:W-:Y:S01]  /*8710*/  FFMA.FTZ R131, R131, R244, R228 ;  /* 0x000000f483837223 */ /* 0x000fe200000100e4 */
[-C--:B------:R-:W-:Y:S01]  /*8720*/  FMUL.FTZ R146, R162, R139.reuse ;  /* 0x0000008ba2927220 */ /* 0x080fe20000410000 */
[----:B------:R-:W-:Y:S01]  /*8730*/  FFMA.FTZ R226, R115, R150, R226 ;  /* 0x0000009673e27223 */ /* 0x000fe200000100e2 */
[----:B------:R-:W-:Y:S01]  /*8740*/  FFMA.FTZ R228, R178, R139, -R143 ;  /* 0x0000008bb2e47223 */ /* 0x000fe2000001088f */
[-C--:B------:R-:W-:Y:S01]  /*8750*/  FMUL.FTZ R143, R222, R125.reuse ;  /* 0x0000007dde8f7220 */ /* 0x080fe20000410000 */
[----:B------:R-:W-:Y:S01]  /*8760*/  FFMA.FTZ R217, R34, -R125, R217 ;  /* 0x8000007d22d97223 */ /* 0x000fe200000100d9 */
[----:B------:R-:W-:Y:S01]  /*8770*/  FFMA.FTZ R125, R224, UR48, -R135 ;  /* 0x00000030e07d7c23 */ /* 0x000fe20008010887 */
[----:B------:R-:W-:Y:S01]  /*8780*/  FFMA.FTZ R7, R7, R244, R246 ;  /* 0x000000f407077223 */ /* 0x000fe200000100f6 */
[----:B------:R-:W-:Y:S01]  /*8790*/  FFMA.FTZ R133, R244, R133, -R209 ;  /* 0x00000085f4857223 */ /* 0x000fe200000108d1 */
[----:B------:R-:W-:Y:S01]  /*87a0*/  FFMA.FTZ R141, R127, R178, R146 ;  /* 0x000000b27f8d7223 */ /* 0x000fe20000010092 */
[----:B------:R-:W-:Y:S01]  /*87b0*/  FADD.FTZ R226, RZ, R226 ;  /* 0x000000e2ffe27221 */ /* 0x000fe20000010000 */
[-C--:B------:R-:W-:Y:S01]  /*87c0*/  FFMA.FTZ R180, R42, -R121.reuse, R180 ;  /* 0x800000792ab47223 */ /* 0x080fe200000100b4 */
[----:B------:R-:W-:Y:S01]  /*87d0*/  FMUL.FTZ R135, R242, R121 ;  /* 0x00000079f2877220 */ /* 0x000fe20000410000 */
[----:B------:R-:W-:Y:S01]  /*87e0*/  FMUL.FTZ R244, R210, R149 ;  /* 0x00000095d2f47220 */ /* 0x000fe20000410000 */
[----:B------:R-:W-:Y:S01]  /*87f0*/  FMUL.FTZ R121, R240, R121 ;  /* 0x00000079f0797220 */ /* 0x000fe20000410000 */
[----:B------:R-:W-:Y:S01]  /*8800*/  FMUL.FTZ R146, R210, R125 ;  /* 0x0000007dd2927220 */ /* 0x000fe20000410000 */
[----:B------:R-:W-:Y:S01]  /*8810*/  FADD.FTZ R125, RZ, R137 ;  /* 0x00000089ff7d7221 */ /* 0x000fe20000010000 */
[----:B------:R-:W-:Y:S01]  /*8820*/  FADD.FTZ R141, R226, R141 ;  /* 0x0000008de28d7221 */ /* 0x000fe20000010000 */
[C---:B------:R-:W-:Y:S01]  /*8830*/  FADD.FTZ R76, R143.reuse, R76 ;  /* 0x0000004c8f4c7221 */ /* 0x040fe20000010000 */
[----:B------:R-:W-:Y:S01]  /*8840*/  FMUL.FTZ R246, R210, R143 ;  /* 0x0000008fd2f67220 */ /* 0x000fe20000410000 */
[----:B------:R-:W-:Y:S01]  /*8850*/  FFMA.FTZ R137, R143, R217, R244 ;  /* 0x000000d98f897223 */ /* 0x000fe200000100f4 */
[C---:B------:R-:W-:Y:S01]  /*8860*/  FMUL.FTZ R226, R10.reuse, R135 ;  /* 0x000000870ae27220 */ /* 0x040fe20000410000 */
[----:B------:R-:W-:Y:S01]  /*8870*/  FMUL.FTZ R139, R10, R121 ;  /* 0x000000790a8b7220 */ /* 0x000fe20000410000 */
[-C--:B------:R-:W-:Y:S01]  /*8880*/  FMUL.FTZ R143, R236, R144.reuse ;  /* 0x00000090ec8f7220 */ /* 0x080fe20000410000 */
[----:B------:R-:W-:Y:S01]  /*8890*/  FADD.FTZ R228, R125, R228 ;  /* 0x000000e47de47221 */ /* 0x000fe20000010000 */
[-C--:B------:R-:W-:Y:S01]  /*88a0*/  FFMA.FTZ R182, R41, -R144.reuse, R182 ;  /* 0x8000009029b67223 */ /* 0x080fe200000100b6 */
[----:B------:R-:W-:Y:S01]  /*88b0*/  FMUL.FTZ R125, R238, R144 ;  /* 0x00000090ee7d7220 */ /* 0x000fe20000410000 */
[----:B------:R-:W-:Y:S01]  /*88c0*/  FFMA.FTZ R226, R121, R180, R226 ;  /* 0x000000b479e27223 */ /* 0x000fe200000100e2 */
[----:B------:R-:W-:Y:S01]  /*88d0*/  FFMA.FTZ R139, R180, R135, -R139 ;  /* 0x00000087b48b7223 */ /* 0x000fe2000001088b */
[----:B------:R-:W-:Y:S01]  /*88e0*/  FMUL.FTZ R144, R8, R143 ;  /* 0x0000008f08907220 */ /* 0x000fe20000410000 */
[-C--:B------:R-:W-:Y:S01]  /*88f0*/  FMUL.FTZ R135, R232, R117.reuse ;  /* 0x00000075e8877220 */ /* 0x080fe20000410000 */
[----:B------:R-:W-:Y:S01]  /*8900*/  FADD.FTZ R141, R141, R226 ;  /* 0x000000e28d8d7221 */ /* 0x000fe20000010000 */
[-C--:B------:R-:W-:Y:S01]  /*8910*/  FFMA.FTZ R184, R40, -R117.reuse, R184 ;  /* 0x8000007528b87223 */ /* 0x080fe200000100b8 */
[----:B------:R-:W-:Y:S01]  /*8920*/  FFMA.FTZ R144, R125, R182, R144 ;  /* 0x000000b67d907223 */ /* 0x000fe20000010090 */
[----:B------:R-:W-:Y:S01]  /*8930*/  FMUL.FTZ R117, R234, R117 ;  /* 0x00000075ea757220 */ /* 0x000fe20000410000 */
[----:B------:R-:W-:Y:S01]  /*8940*/  FMUL.FTZ R147, R164, R135 ;  /* 0x00000087a4937220 */ /* 0x000fe20000410000 */
[----:B------:R-:W-:Y:S01]  /*8950*/  FMUL.FTZ R145, R8, R125 ;  /* 0x0000007d08917220 */ /* 0x000fe20000410000 */
[----:B------:R-:W-:Y:S01]  /*8960*/  FADD.FTZ R141, R141, R144 ;  /* 0x000000908d8d7221 */ /* 0x000fe20000010000 */
[-C--:B------:R-:W-:Y:S01]  /*8970*/  FMUL.FTZ R144, R164, R117.reuse ;  /* 0x00000075a4907220 */ /* 0x080fe20000410000 */
[----:B------:R-:W-:Y:S01]  /*8980*/  FFMA.FTZ R226, R184, R117, -R147 ;  /* 0x00000075b8e27223 */ /* 0x000fe20000010893 */
[-C--:B------:R-:W-:Y:S01]  /*8990*/  FMUL.FTZ R117, R172, R152.reuse ;  /* 0x00000098ac757220 */ /* 0x080fe20000410000 */
[----:B------:R-:W-:Y:S01]  /*89a0*/  FFMA.FTZ R210, R182, R143, -R145 ;  /* 0x0000008fb6d27223 */ /* 0x000fe20000010891 */
[-C--:B------:R-:W-:Y:S01]  /*89b0*/  FMUL.FTZ R143, R230, R152.reuse ;  /* 0x00000098e68f7220 */ /* 0x080fe20000410000 */
[----:B------:R-:W-:Y:S01]  /*89c0*/  FFMA.FTZ R186, R39, -R152, R186 ;  /* 0x8000009827ba7223 */ /* 0x000fe200000100ba */
[C---:B------:R-:W-:Y:S01]  /*89d0*/  FMUL.FTZ R147, R2.reuse, R117 ;  /* 0x0000007502937220 */ /* 0x040fe20000410000 */
[----:B------:R-:W-:Y:S01]  /*89e0*/  FFMA.FTZ R144, R135, R184, R144 ;  /* 0x000000b887907223 */ /* 0x000fe20000010090 */
[-C--:B------:R-:W-:Y:S01]  /*89f0*/  FMUL.FTZ R152, R2, R143.reuse ;  /* 0x0000008f02987220 */ /* 0x080fe20000410000 */
[----:B------:R-:W-:Y:S01]  /*8a00*/  FADD.FTZ R139, R228, R139 ;  /* 0x0000008be48b7221 */ /* 0x000fe20000010000 */
[----:B------:R-:W-:Y:S01]  /*8a10*/  FFMA.FTZ R147, R186, R143, -R147 ;  /* 0x0000008fba937223 */ /* 0x000fe20000010893 */
[-C--:B------:R-:W-:Y:S01]  /*8a20*/  FMUL.FTZ R143, R218, R119.reuse ;  /* 0x00000077da8f7220 */ /* 0x080fe20000410000 */
[----:B------:R-:W-:Y:S01]  /*8a30*/  FADD.FTZ R144, R141, R144 ;  /* 0x000000908d907221 */ /* 0x000fe20000010000 */
[----:B------:R-:W-:Y:S01]  /*8a40*/  FFMA.FTZ R145, R117, R186, R152 ;  /* 0x000000ba75917223 */ /* 0x000fe20000010098 */
[-C--:B------:R-:W-:Y:S01]  /*8a50*/  FFMA.FTZ R183, R38, -R119.reuse, R183 ;  /* 0x8000007726b77223 */ /* 0x080fe200000100b7 */
[----:B------:R-:W-:Y:S01]  /*8a60*/  FMUL.FTZ R119, R190, R119 ;  /* 0x00000077be777220 */ /* 0x000fe20000410000 */
[----:B------:R-:W-:Y:S01]  /*8a70*/  FMUL.FTZ R152, R12, R143 ;  /* 0x0000008f0c987220 */ /* 0x000fe20000410000 */
[----:B------:R-:W-:Y:S01]  /*8a80*/  FADD.FTZ R139, R139, R210 ;  /* 0x000000d28b8b7221 */ /* 0x000fe20000010000 */
[----:B------:R-:W-:Y:S01]  /*8a90*/  FFMA.FTZ R141, R217, R149, -R246 ;  /* 0x00000095d98d7223 */ /* 0x000fe200000108f6 */
[----:B------:R-:W-:Y:S01]  /*8aa0*/  FADD.FTZ R144, R144, R145 ;  /* 0x0000009190907221 */ /* 0x000fe20000010000 */
[-C--:B------:R-:W-:Y:S01]  /*8ab0*/  FMUL.FTZ R149, R196, R154.reuse ;  /* 0x0000009ac4957220 */ /* 0x080fe20000410000 */
[----:B------:R-:W-:Y:S01]  /*8ac0*/  FFMA.FTZ R145, R119, R183, R152 ;  /* 0x000000b777917223 */ /* 0x000fe20000010098 */
[----:B------:R-:W-:Y:S01]  /*8ad0*/  FADD.FTZ R226, R139, R226 ;  /* 0x000000e28be27221 */ /* 0x000fe20000010000 */
[----:B------:R-:W-:Y:S01]  /*8ae0*/  FMUL.FTZ R210, R12, R119 ;  /* 0x000000770cd27220 */ /* 0x000fe20000410000 */
[-C--:B------:R-:W-:Y:S01]  /*8af0*/  FFMA.FTZ R188, R37, -R154.reuse, R188 ;  /* 0x8000009a25bc7223 */ /* 0x080fe200000100bc */
[----:B------:R-:W-:Y:S01]  /*8b00*/  FMUL.FTZ R139, R192, R154 ;  /* 0x0000009ac08b7220 */ /* 0x000fe20000410000 */
[----:B------:R-:W-:Y:S01]  /*8b10*/  FADD.FTZ R144, R144, R145 ;  /* 0x0000009190907221 */ /* 0x000fe20000010000 */
[----:B------:R-:W-:Y:S01]  /*8b20*/  FMUL.FTZ R152, R168, R149 ;  /* 0x00000095a8987220 */ /* 0x000fe20000410000 */
[----:B------:R-:W-:Y:S01]  /*8b30*/  FMUL.FTZ R145, R206, R123 ;  /* 0x0000007bce917220 */ /* 0x000fe20000410000 */
[----:B------:R-:W-:Y:S01]  /*8b40*/  FFMA.FTZ R210, R183, R143, -R210 ;  /* 0x0000008fb7d27223 */ /* 0x000fe200000108d2 */
[-C--:B------:R-:W-:Y:S01]  /*8b50*/  FFMA.FTZ R197, R36, -R123.reuse, R197 ;  /* 0x8000007b24c57223 */ /* 0x080fe200000100c5 */
        /* <DEDUP_REMOVED lines=9> */
[-C--:B------:R-:W-:Y:S01]  /*8bf0*/  FFMA.FTZ R204, R35, -R148.reuse, R204 ;  /* 0x8000009423cc7223 */ /* 0x080fe200000100cc */
[----:B------:R-:W-:Y:S01]  /*8c00*/  FFMA.FTZ R210, R197, R145, -R210 ;  /* 0x00000091c5d27223 */ /* 0x000fe200000108d2 */
[----:B------:R-:W-:Y:S01]  /*8c10*/  FADD.FTZ R152, R143, R152 ;  /* 0x000000988f987221 */ /* 0x000fe20000010000 */
[-C--:B------:R-:W-:Y:S01]  /*8c20*/  FMUL.FTZ R143, R220, R148.reuse ;  /* 0x00000094dc8f7220 */ /* 0x080fe20000410000 */
[----:B------:R-:W-:Y:S01]  /*8c30*/  FFMA.FTZ R154, R188, R149, -R151 ;  /* 0x00000095bc9a7223 */ /* 0x000fe20000010897 */
[----:B------:R-:W-:Y:S01]  /*8c40*/  FMUL.FTZ R145, R212, R148 ;  /* 0x00000094d4917220 */ /* 0x000fe20000410000 */
[----:B------:R-:W-:Y:S01]  /*8c50*/  FFMA.FTZ R148, R93, R208, R6 ;  /* 0x000000d05d947223 */ /* 0x000fe20000010006 */
[C---:B------:R-:W-:Y:S01]  /*8c60*/  FMUL.FTZ R149, R194.reuse, R143 ;  /* 0x0000008fc2957220 */ /* 0x040fe20000410000 */
[----:B------:R-:W-:Y:S01]  /*8c70*/  FADD.FTZ R147, R147, R154 ;  /* 0x0000009a93937221 */ /* 0x000fe20000010000 */
[-C--:B------:R-:W-:Y:S01]  /*8c80*/  FMUL.FTZ R6, R194, R145.reuse ;  /* 0x00000091c2067220 */ /* 0x080fe20000410000 */
[----:B------:R-:W-:Y:S01]  /*8c90*/  FMUL.FTZ R153, R189, R158 ;  /* 0x0000009ebd997220 */ /* 0x000fe20000410000 */
[----:B------:R-:W-:Y:S01]  /*8ca0*/  FFMA.FTZ R144, R204, R145, -R149 ;  /* 0x00000091cc907223 */ /* 0x000fe20000010895 */
[----:B------:R-:W-:Y:S01]  /*8cb0*/  FADD.FTZ R147, R147, R210 ;  /* 0x000000d293937221 */ /* 0x000fe20000010000 */
[----:B------:R-:W-:Y:S01]  /*8cc0*/  FFMA.FTZ R145, R143, R204, R6 ;  /* 0x000000cc8f917223 */ /* 0x000fe20000010006 */
[-C--:B------:R-:W-:Y:S01]  /*8cd0*/  FMUL.FTZ R151, R169, R158.reuse ;  /* 0x0000009ea9977220 */ /* 0x080fe20000410000 */
[----:B------:R-:W-:Y:S01]  /*8ce0*/  FFMA.FTZ R208, R31, -R158, R208 ;  /* 0x8000009e1fd07223 */ /* 0x000fe200000100d0 */
[----:B------:R-:W-:Y:S01]  /*8cf0*/  FADD.FTZ R144, R147, R144 ;  /* 0x0000009093907221 */ /* 0x000fe20000010000 */
[----:B------:R-:W-:Y:S01]  /*8d00*/  FADD.FTZ R152, R152, R145 ;  /* 0x0000009198987221 */ /* 0x000fe20000010000 */
[C---:B------:R-:W-:Y:S01]  /*8d10*/  FMUL.FTZ R154, R202.reuse, R153 ;  /* 0x00000099ca9a7220 */ /* 0x040fe20000410000 */
[----:B------:R-:W-:Y:S01]  /*8d20*/  FMUL.FTZ R149, R202, R151 ;  /* 0x00000097ca957220 */ /* 0x000fe20000410000 */
[----:B------:R-:W-:Y:S01]  /*8d30*/  FADD.FTZ R144, R144, R141 ;  /* 0x0000008d90907221 */ /* 0x000fe20000010000 */
[----:B------:R-:W-:Y:S01]  /*8d40*/  FADD.FTZ R137, R152, R137 ;  /* 0x0000008998897221 */ /* 0x000fe20000010000 */
[C---:B------:R-:W-:Y:S01]  /*8d50*/  FADD.FTZ R72, R151.reuse, R72 ;  /* 0x0000004897487221 */ /* 0x040fe20000010000 */
[----:B------:R-:W-:Y:S01]  /*8d60*/  FFMA.FTZ R151, R151, R208, R154 ;  /* 0x000000d097977223 */ /* 0x000fe2000001009a */
[-C--:B------:R-:W-:Y:S01]  /*8d70*/  FMUL.FTZ R158, R166, R129.reuse ;  /* 0x00000081a69e7220 */ /* 0x080fe20000410000 */
[----:B------:R-:W-:Y:S01]  /*8d80*/  FMUL.FTZ R154, R167, R129 ;  /* 0x00000081a79a7220 */ /* 0x000fe20000410000 */
[----:B------:R-:W-:Y:S01]  /*8d90*/  FADD.FTZ R4, R137, R4 ;  /* 0x0000000489047221 */ /* 0x000fe20000010000 */
[----:B------:R-:W-:Y:S01]  /*8da0*/  FADD.FTZ R144, R144, R5 ;  /* 0x0000000590907221 */ /* 0x000fe20000010000 */
[----:B------:R-:W-:Y:S01]  /*8db0*/  FFMA.FTZ R148, R95, R179, R148 ;  /* 0x000000b35f947223 */ /* 0x000fe20000010094 */
[----:B------:R-:W-:Y:S01]  /*8dc0*/  FFMA.FTZ R179, R30, -R129, R179 ;  /* 0x800000811eb37223 */ /* 0x000fe200000100b3 */
[C---:B------:R-:W-:Y:S01]  /*8dd0*/  FMUL.FTZ R129, R185.reuse, R158 ;  /* 0x0000009eb9817220 */ /* 0x040fe20000410000 */
[----:B------:R-:W-:Y:S01]  /*8de0*/  FMUL.FTZ R152, R185, R154 ;  /* 0x0000009ab9987220 */ /* 0x000fe20000410000 */
[----:B------:R-:W-:Y:S01]  /*8df0*/  FFMA.FTZ R6, R208, R153, -R149 ;  /* 0x00000099d0067223 */ /* 0x000fe20000010895 */
[-C--:B------:R-:W-:Y:S01]  /*8e00*/  FMUL.FTZ R137, R13, R156.reuse ;  /* 0x0000009c0d897220 */ /* 0x080fe20000410000 */
[----:B------:R-:W-:Y:S01]  /*8e10*/  FMUL.FTZ R5, R9, R156 ;  /* 0x0000009c09057220 */ /* 0x000fe20000410000 */
[----:B------:R-:W-:Y:S01]  /*8e20*/  FADD.FTZ R4, R4, R131 ;  /* 0x0000008304047221 */ /* 0x000fe20000010000 */
[----:B------:R-:W-:Y:S01]  /*8e30*/  FADD.FTZ R133, R144, R133 ;  /* 0x0000008590857221 */ /* 0x000fe20000010000 */
[----:B------:R-:W-:Y:S01]  /*8e40*/  FFMA.FTZ R145, R154, R179, R129 ;  /* 0x000000b39a917223 */ /* 0x000fe20000010081 */
[----:B------:R-:W-:Y:S01]  /*8e50*/  FFMA.FTZ R141, R179, R158, -R152 ;  /* 0x0000009eb38d7223 */ /* 0x000fe20000010898 */
[----:B------:R-:W-:Y:S01]  /*8e60*/  FFMA.FTZ R129, R29, -R156, R176 ;  /* 0x8000009c1d817223 */ /* 0x000fe200000100b0 */
[C---:B------:R-:W-:Y:S01]  /*8e70*/  FMUL.FTZ R152, R174.reuse, R137 ;  /* 0x00000089ae987220 */ /* 0x040fe20000410000 */
[----:B------:R-:W-:Y:S01]  /*8e80*/  FMUL.FTZ R144, R174, R5 ;  /* 0x00000005ae907220 */ /* 0x000fe20000410000 */
[----:B------:R-:W-:Y:S01]  /*8e90*/  FFMA.FTZ R198, R93, -R202, R198 ;  /* 0x800000ca5dc67223 */ /* 0x000fe200000100c6 */
[----:B------:R-:W-:Y:S01]  /*8ea0*/  FADD.FTZ R6, R133, R6 ;  /* 0x0000000685067221 */ /* 0x000fe20000010000 */
[----:B------:R-:W-:Y:S01]  /*8eb0*/  FADD.FTZ R4, R4, R151 ;  /* 0x0000009704047221 */ /* 0x000fe20000010000 */
[----:B------:R-:W-:Y:S01]  /*8ec0*/  FFMA.FTZ R131, R5, R129, R152 ;  /* 0x0000008105837223 */ /* 0x000fe20000010098 */
        /* <DEDUP_REMOVED lines=17> */
[----:B------:R-:W2:Y:S01]  /*8fe0*/  SHFL.DOWN PT, R144, R137, 0x1, 0x1f ;  /* 0x08201f0089907f89 */ /* 0x000ea200000e0000 */
[----:B------:R-:W-:Y:S01]  /*8ff0*/  FFMA.FTZ R217, R5, R217, R146 ;  /* 0x000000d905d97223 */ /* 0x000fe20000010092 */
[----:B------:R-:W-:Y:S01]  /*9000*/  FMUL.FTZ R5, R220, UR49 ;  /* 0x00000031dc057c20 */ /* 0x000fe20008410000 */
[----:B------:R-:W-:Y:S01]  /*9010*/  FMUL.FTZ R202, R202, R131 ;  /* 0x00000083caca7220 */ /* 0x000fe20000410000 */
[----:B------:R-:W3:Y:S01]  /*9020*/  SHFL.DOWN PT, R133, R4, 0x1, 0x1f ;  /* 0x08201f0004857f89 */ /* 0x000ee200000e0000 */
[----:B------:R-:W-:Y:S01]  /*9030*/  FFMA.FTZ R131, R169, UR48, R6 ;  /* 0x00000030a9837c23 */ /* 0x000fe20008010006 */
[----:B------:R-:W-:Y:S01]  /*9040*/  FFMA.FTZ R5, R212, UR48, -R5 ;  /* 0x00000030d4057c23 */ /* 0x000fe20008010805 */
[----:B------:R-:W-:Y:S01]  /*9050*/  FADD.FTZ R118, R7, R118 ;  /* 0x0000007607767221 */ /* 0x000fe20000010000 */
[----:B------:R-:W-:Y:S01]  /*9060*/  MOV R6, R148 ;  /* 0x0000009400067202 */ /* 0x000fe20000000f00 */
[----:B------:R-:W-:Y:S01]  /*9070*/  FFMA.FTZ R202, R131, R208, R202 ;  /* 0x000000d083ca7223 */ /* 0x000fe200000100ca */
[----:B------:R-:W-:Y:S01]  /*9080*/  FMUL.FTZ R194, R194, R5 ;  /* 0x00000005c2c27220 */ /* 0x000fe20000410000 */
[----:B------:R-:W-:Y:S01]  /*9090*/  MOV R7, R198 ;  /* 0x000000c600077202 */ /* 0x000fe20000000f00 */
[----:B------:R-:W-:Y:S01]  /*90a0*/  FMUL.FTZ R131, R212, UR49 ;  /* 0x00000031d4837c20 */ /* 0x000fe20008410000 */
[----:B------:R-:W-:Y:S01]  /*90b0*/  MOV R5, R137 ;  /* 0x0000008900057202 */ /* 0x000fe20000000f00 */
[----:B------:R-:W-:Y:S01]  /*90c0*/  FADD.FTZ R142, R123, R142 ;  /* 0x0000008e7b8e7221 */ /* 0x000fe20000010000 */
[----:B------:R-:W-:Y:S01]  /*90d0*/  FMUL.FTZ R123, R200, UR49 ;  /* 0x00000031c87b7c20 */ /* 0x000fe20008410000 */
[----:B0-----:R-:W-:Y:S01]  /*90e0*/  @!P0 FADD.FTZ R6, R6, R141 ;  /* 0x0000008d06068221 */ /* 0x001fe20000010000 */
[----:B------:R-:W-:Y:S01]  /*90f0*/  FFMA.FTZ R131, R220, UR48, R131 ;  /* 0x00000030dc837c23 */ /* 0x000fe20008010083 */
[----:B------:R-:W-:Y:S01]  /*9100*/  FADD.FTZ R92, R119, R92 ;  /* 0x0000005c775c7221 */ /* 0x000fe20000010000 */
[----:B------:R-:W-:Y:S01]  /*9110*/  FADD.FTZ R134, R117, R134 ;  /* 0x0000008675867221 */ /* 0x000fe20000010000 */
[----:B-1----:R-:W-:Y:S01]  /*9120*/  @!P0 FADD.FTZ R7, R7, R152 ;  /* 0x0000009807078221 */ /* 0x002fe20000010000 */
[----:B------:R-:W0:Y:S01]  /*9130*/  SHFL.DOWN PT, R141, R6, 0x2, 0x1f ;  /* 0x08401f00068d7f89 */ /* 0x000e2200000e0000 */
[----:B------:R-:W-:Y:S01]  /*9140*/  FFMA.FTZ R194, R131, R204, R194 ;  /* 0x000000cc83c27223 */ /* 0x000fe200000100c2 */
[C---:B------:R-:W-:Y:S01]  /*9150*/  FFMA.FTZ R131, R206.reuse, UR48, -R123 ;  /* 0x00000030ce837c23 */ /* 0x040fe2000801087b */
[----:B--2---:R-:W-:Y:S01]  /*9160*/  @!P0 FADD.FTZ R5, R5, R144 ;  /* 0x0000009005058221 */ /* 0x004fe20000010000 */
[----:B------:R-:W1:Y:S01]  /*9170*/  SHFL.DOWN PT, R148, R7, 0x2, 0x1f ;  /* 0x08401f0007947f89 */ /* 0x000e6200000e0000 */
[----:B------:R-:W-:Y:S01]  /*9180*/  FMUL.FTZ R123, R206, UR49 ;  /* 0x00000031ce7b7c20 */ /* 0x000fe20008410000 */
[----:B------:R-:W-:Y:S01]  /*9190*/  FMUL.FTZ R131, R170, R131 ;  /* 0x00000083aa837220 */ /* 0x000fe20000410000 */
[----:B---3--:R-:W-:Y:S01]  /*91a0*/  @!P0 FADD.FTZ R4, R133, R4 ;  /* 0x0000000485048221 */ /* 0x008fe20000010000 */
[----:B------:R-:W2:Y:S01]  /*91b0*/  SHFL.DOWN PT, R146, R5, 0x2, 0x1f ;  /* 0x08401f0005927f89 */ /* 0x000ea200000e0000 */
[----:B------:R-:W-:Y:S01]  /*91c0*/  ISETP.GT.AND P0, PT, R62, 0x1d, PT ;  /* 0x0000001d3e00780c */ /* 0x000fe20003f04270 */
[----:B------:R-:W-:Y:S01]  /*91d0*/  FMUL.FTZ R133, R167, UR49 ;  /* 0x00000031a7857c20 */ /* 0x000fe20008410000 */
[----:B------:R-:W-:Y:S01]  /*91e0*/  FFMA.FTZ R205, R33, R205, R248 ;  /* 0x000000cd21cd7223 */ /* 0x000fe200000100f8 */
[----:B------:R-:W3:Y:S01]  /*91f0*/  SHFL.DOWN PT, R137, R4, 0x2, 0x1f ;  /* 0x08401f0004897f89 */ /* 0x000ee200000e0000 */
[----:B------:R-:W-:Y:S01]  /*9200*/  FFMA.FTZ R217, R34, R222, R217 ;  /* 0x000000de22d97223 */ /* 0x000fe200000100d9 */
[C---:B------:R-:W-:Y:S01]  /*9210*/  FFMA.FTZ R144, R166.reuse, UR48, -R133 ;  /* 0x00000030a6907c23 */ /* 0x040fe20008010885 */
[----:B------:R-:W-:Y:S01]  /*9220*/  FFMA.FTZ R133, R35, R220, R194 ;  /* 0x000000dc23857223 */ /* 0x000fe200000100c2 */
[----:B------:R-:W-:Y:S01]  /*9230*/  FMUL.FTZ R166, R166, UR49 ;  /* 0x00000031a6a67c20 */ /* 0x000fe20008410000 */
[----:B------:R-:W-:Y:S01]  /*9240*/  FFMA.FTZ R169, R31, R169, R202 ;  /* 0x000000a91fa97223 */ /* 0x000fe200000100ca */
[----:B------:R-:W-:Y:S01]  /*9250*/  FMUL.FTZ R185, R185, R144 ;  /* 0x00000090b9b97220 */ /* 0x000fe20000410000 */
[----:B------:R-:W-:Y:S01]  /*9260*/  FFMA.FTZ R144, R200, UR48, R123 ;  /* 0x00000030c8907c23 */ /* 0x000fe2000801007b */
[----:B------:R-:W-:Y:S01]  /*9270*/  FADD.FTZ R90, R133, R90 ;  /* 0x0000005a855a7221 */ /* 0x000fe20000010000 */
[----:B------:R-:W-:Y:S01]  /*9280*/  FMUL.FTZ R123, R192, UR49 ;  /* 0x00000031c07b7c20 */ /* 0x000fe20008410000 */
[----:B------:R-:W-:Y:S01]  /*9290*/  FFMA.FTZ R166, R167, UR48, R166 ;  /* 0x00000030a7a67c23 */ /* 0x000fe200080100a6 */
[----:B------:R-:W-:Y:S01]  /*92a0*/  FFMA.FTZ R131, R144, R197, R131 ;  /* 0x000000c590837223 */ /* 0x000fe20000010083 */
[----:B0-----:R-:W-:Y:S01]  /*92b0*/  @!P0 FADD.FTZ R6, R6, R141 ;  /* 0x0000008d06068221 */ /* 0x001fe20000010000 */
[----:B------:R-:W-:Y:S01]  /*92c0*/  FMUL.FTZ R144, R9, UR49 ;  /* 0x0000003109907c20 */ /* 0x000fe20008410000 */
[----:B------:R-:W-:Y:S01]  /*92d0*/  FFMA.FTZ R123, R196, UR48, -R123 ;  /* 0x00000030c47b7c23 */ /* 0x000fe2000801087b */
        /* <DEDUP_REMOVED lines=15> */
[----:B------:R-:W-:Y:S01]  /*93d0*/  FMUL.FTZ R168, R168, R123 ;  /* 0x0000007ba8a87220 */ /* 0x000fe20000410000 */
[----:B------:R-:W-:Y:S01]  /*93e0*/  FFMA.FTZ R9, R29, R9, R144 ;  /* 0x000000091d097223 */ /* 0x000fe20000010090 */
[----:B------:R-:W-:Y:S01]  /*93f0*/  FFMA.FTZ R13, R192, UR48, R13 ;  /* 0x00000030c00d7c23 */ /* 0x000fe2000801000d */
[----:B------:R-:W-:Y:S01]  /*9400*/  FADD.FTZ R136, R131, R136 ;  /* 0x0000008883887221 */ /* 0x000fe20000010000 */
[----:B------:R-:W-:Y:S01]  /*9410*/  FFMA.FTZ R185, R166, R179, R185 ;  /* 0x000000b3a6b97223 */ /* 0x000fe200000100b9 */
[----:B------:R-:W-:Y:S01]  /*9420*/  FADD.FTZ R132, R9, R132 ;  /* 0x0000008409847221 */ /* 0x000fe20000010000 */
[----:B------:R-:W-:Y:S01]  /*9430*/  FMUL.FTZ R9, R190, UR49 ;  /* 0x00000031be097c20 */ /* 0x000fe20008410000 */
[----:B------:R-:W-:Y:S01]  /*9440*/  FFMA.FTZ R168, R13, R188, R168 ;  /* 0x000000bc0da87223 */ /* 0x000fe200000100a8 */
[----:B------:R-:W-:Y:S01]  /*9450*/  FMUL.FTZ R13, R218, UR49 ;  /* 0x00000031da0d7c20 */ /* 0x000fe20008410000 */
[----:B------:R-:W-:Y:S01]  /*9460*/  FFMA.FTZ R185, R30, R167, R185 ;  /* 0x000000a71eb97223 */ /* 0x000fe200000100b9 */
[----:B------:R-:W-:Y:S01]  /*9470*/  FFMA.FTZ R119, R218, UR48, -R9 ;  /* 0x00000030da777c23 */ /* 0x000fe20008010809 */
[----:B0-----:R-:W-:Y:S01]  /*9480*/  @!P0 FADD.FTZ R6, R6, R141 ;  /* 0x0000008d06068221 */ /* 0x001fe20000010000 */
[----:B------:R-:W-:Y:S01]  /*9490*/  FMUL.FTZ R9, R172, UR49 ;  /* 0x00000031ac097c20 */ /* 0x000fe20008410000 */
[----:B------:R-:W-:Y:S01]  /*94a0*/  FFMA.FTZ R123, R37, R192, R168 ;  /* 0x000000c0257b7223 */ /* 0x000fe200000100a8 */
[----:B------:R-:W-:Y:S01]  /*94b0*/  FMUL.FTZ R119, R12, R119 ;  /* 0x000000770c777220 */ /* 0x000fe20000410000 */
[----:B-1----:R-:W-:Y:S01]  /*94c0*/  @!P0 FADD.FTZ R7, R7, R148 ;  /* 0x0000009407078221 */ /* 0x002fe20000010000 */
[----:B------:R-:W0:Y:S01]  /*94d0*/  SHFL.DOWN PT, R131, R6, 0x8, 0x1f ;  /* 0x09001f0006837f89 */ /* 0x000e2200000e0000 */
[----:B------:R-:W-:Y:S01]  /*94e0*/  FFMA.FTZ R12, R190, UR48, R13 ;  /* 0x00000030be0c7c23 */ /* 0x000fe2000801000d */
[C---:B------:R-:W-:Y:S01]  /*94f0*/  FFMA.FTZ R13, R230.reuse, UR48, -R9 ;  /* 0x00000030e60d7c23 */ /* 0x040fe20008010809 */
[----:B--2---:R-:W-:Y:S01]  /*9500*/  @!P0 FADD.FTZ R5, R5, R146 ;  /* 0x0000009205058221 */ /* 0x004fe20000010000 */
[----:B------:R-:W-:Y:S01]  /*9510*/  FMUL.FTZ R9, R230, UR49 ;  /* 0x00000031e6097c20 */ /* 0x000fe20008410000 */
        /* <DEDUP_REMOVED lines=15> */
[----:B------:R-:W-:Y:S01]  /*9610*/  FMUL.FTZ R9, R238, UR49 ;  /* 0x00000031ee097c20 */ /* 0x000fe20008410000 */
[----:B------:R-:W-:Y:S01]  /*9620*/  FFMA.FTZ R117, R232, UR48, R13 ;  /* 0x00000030e8757c23 */ /* 0x000fe2000801000d */
[----:B------:R-:W-:Y:S01]  /*9630*/  FADD.FTZ R84, R119, R84 ;  /* 0x0000005477547221 */ /* 0x000fe20000010000 */
[----:B------:R-:W-:Y:S01]  /*9640*/  FFMA.FTZ R119, R39, R172, R2 ;  /* 0x000000ac27777223 */ /* 0x000fe20000010002 */
[----:B0-----:R-:W-:Y:S01]  /*9650*/  @!P0 FADD.FTZ R6, R6, R131 ;  /* 0x0000008306068221 */ /* 0x001fe20000010000 */
[C---:B------:R-:W-:Y:S01]  /*9660*/  FFMA.FTZ R13, R236.reuse, UR48, -R9 ;  /* 0x00000030ec0d7c23 */ /* 0x040fe20008010809 */
[----:B------:R-:W-:Y:S01]  /*9670*/  FMUL.FTZ R9, R236, UR49 ;  /* 0x00000031ec097c20 */ /* 0x000fe20008410000 */
[----:B------:R-:W-:Y:S01]  /*9680*/  FFMA.FTZ R117, R117, R184, R164 ;  /* 0x000000b875757223 */ /* 0x000fe200000100a4 */
[----:B------:R-:W-:Y:S01]  /*9690*/  FMUL.FTZ R2, R161, UR49 ;  /* 0x00000031a1027c20 */ /* 0x000fe20008410000 */
[----:B-1----:R-:W-:Y:S01]  /*96a0*/  @!P0 FADD.FTZ R7, R7, R146 ;  /* 0x0000009207078221 */ /* 0x002fe20000010000 */
[----:B------:R-:W-:Y:S01]  /*96b0*/  FMUL.FTZ R8, R8, R13 ;  /* 0x0000000d08087220 */ /* 0x000fe20000410000 */
[----:B------:R-:W-:Y:S01]  /*96c0*/  FFMA.FTZ R13, R238, UR48, R9 ;  /* 0x00000030ee0d7c23 */ /* 0x000fe20008010009 */
[----:B------:R-:W-:Y:S01]  /*96d0*/  FMUL.FTZ R9, R240, UR49 ;  /* 0x00000031f0097c20 */ /* 0x000fe20008410000 */
[----:B--2---:R-:W-:Y:S01]  /*96e0*/  @!P0 FADD.FTZ R5, R5, R144 ;  /* 0x0000009005058221 */ /* 0x004fe20000010000 */
[----:B------:R-:W-:Y:S01]  /*96f0*/  FFMA.FTZ R117, R40, R232, R117 ;  /* 0x000000e828757223 */ /* 0x000fe20000010075 */
[----:B------:R-:W0:Y:S01]  /*9700*/  SHFL.DOWN PT, R144, R7, 0x10, 0x1f ;  /* 0x0a001f0007907f89 */ /* 0x000e2200000e0000 */
[----:B------:R-:W-:Y:S01]  /*9710*/  FFMA.FTZ R9, R242, UR48, -R9 ;  /* 0x00000030f2097c23 */ /* 0x000fe20008010809 */
[----:B---3--:R-:W-:Y:S01]  /*9720*/  @!P0 FADD.FTZ R4, R4, R129 ;  /* 0x0000008104048221 */ /* 0x008fe20000010000 */
[----:B------:R-:W-:Y:S01]  /*9730*/  ISETP.GT.AND P0, PT, R62, 0xf, PT ;  /* 0x0000000f3e00780c */ /* 0x000fe20003f04270 */
[----:B------:R-:W1:Y:S01]  /*9740*/  SHFL.DOWN PT, R129, R6, 0x10, 0x1f ;  /* 0x0a001f0006817f89 */ /* 0x000e6200000e0000 */
[----:B------:R-:W-:Y:S01]  /*9750*/  FFMA.FTZ R8, R13, R182, R8 ;  /* 0x000000b60d087223 */ /* 0x000fe20000010008 */
[----:B------:R-:W-:Y:S01]  /*9760*/  FMUL.FTZ R10, R10, R9 ;  /* 0x000000090a0a7220 */ /* 0x000fe20000410000 */
[----:B------:R-:W-:Y:S01]  /*9770*/  FFMA.FTZ R13, R163, UR48, -R2 ;  /* 0x00000030a30d7c23 */ /* 0x000fe20008010802 */
[----:B------:R-:W2:Y:S01]  /*9780*/  SHFL.DOWN PT, R12, R5, 0x10, 0x1f ;  /* 0x0a001f00050c7f89 */ /* 0x000ea200000e0000 */
[----:B------:R-:W-:Y:S01]  /*9790*/  FMUL.FTZ R9, R11, UR49 ;  /* 0x000000310b097c20 */ /* 0x000fe20008410000 */
[----:B------:R-:W-:Y:S01]  /*97a0*/  FADD.FTZ R126, R117, R126 ;  /* 0x0000007e757e7221 */ /* 0x000fe20000010000 */
[----:B------:R-:W-:Y:S01]  /*97b0*/  FFMA.FTZ R117, R41, R238, R8 ;  /* 0x000000ee29757223 */ /* 0x000fe20000010008 */
[----:B------:R-:W3:Y:S01]  /*97c0*/  SHFL.DOWN PT, R123, R4, 0x10, 0x1f ;  /* 0x0a001f00047b7f89 */ /* 0x000ee200000e0000 */
[----:B------:R-:W-:Y:S01]  /*97d0*/  FMUL.FTZ R162, R162, R13 ;  /* 0x0000000da2a27220 */ /* 0x000fe20000410000 */
[----:B------:R-:W-:Y:S01]  /*97e0*/  FFMA.FTZ R2, R160, UR48, -R9 ;  /* 0x00000030a0027c23 */ /* 0x000fe20008010809 */
[----:B------:R-:W-:Y:S01]  /*97f0*/  FMUL.FTZ R13, R242, UR49 ;  /* 0x00000031f20d7c20 */ /* 0x000fe20008410000 */
[----:B------:R-:W-:Y:S01]  /*9800*/  FMUL.FTZ R8, R163, UR49 ;  /* 0x00000031a3087c20 */ /* 0x000fe20008410000 */
[----:B------:R-:W-:Y:S01]  /*9810*/  FMUL.FTZ R160, R160, UR49 ;  /* 0x00000031a0a07c20 */ /* 0x000fe20008410000 */
[----:B------:R-:W-:Y:S01]  /*9820*/  FMUL.FTZ R2, R3, R2 ;  /* 0x0000000203027220 */ /* 0x000fe20000410000 */
[----:B------:R-:W-:Y:S01]  /*9830*/  FFMA.FTZ R13, R240, UR48, R13 ;  /* 0x00000030f00d7c23 */ /* 0x000fe2000801000d */
[----:B------:R-:W-:Y:S01]  /*9840*/  FFMA.FTZ R9, R161, UR48, R8 ;  /* 0x00000030a1097c23 */ /* 0x000fe20008010008 */
[----:B------:R-:W-:Y:S01]  /*9850*/  FFMA.FTZ R3, R11, UR48, R160 ;  /* 0x000000300b037c23 */ /* 0x000fe200080100a0 */
[----:B------:R-:W-:Y:S01]  /*9860*/  FADD.FTZ R74, R205, R74 ;  /* 0x0000004acd4a7221 */ /* 0x000fe20000010000 */
        /* <DEDUP_REMOVED lines=39> */
.L_x_12553:
[----:B------:R-:W-:Y:S05]  /*9ae0*/  BSYNC B0 ;  /* 0x0000000000007941 */ /* 0x000fea0003800000 */
.L_x_12552:
        /* <DEDUP_REMOVED lines=15> */
.L_x_12539:
[----:B------:R-:W-:Y:S01]  /*9be0*/  BAR.SYNC.DEFER_BLOCKING 0x0 ;  /* 0x0000000000007b1d */ /* 0x000fe20000010000 */
[----:B------:R-:W-:Y:S01]  /*9bf0*/  ULEA UR36, UR41, 0xfffffe00, 0x9 ;  /* 0xfffffe0029247891 */ /* 0x000fe2000f8e483f */
[----:B------:R-:W-:Y:S01]  /*9c00*/  SHF.L.U32 R2, R63, 0x4, RZ ;  /* 0x000000043f027819 */ /* 0x000fe200000006ff */
[----:B------:R-:W-:Y:S02]  /*9c10*/  USHF.R.S32.HI UR17, URZ, 0x1f, UR40 ;  /* 0x0000001f3f117899 */ /* 0x000fe40008011428 */
[----:B------:R-:W-:Y:S01]  /*9c20*/  USHF.R.S32.HI UR37, URZ, 0x1f, UR36 ;  /* 0x0000001f3f257899 */ /* 0x000fe20008011424 */
[----:B------:R-:W-:Y:S01]  /*9c30*/  LOP3.LUT R2, R2, 0xfffffe00, RZ, 0xc0, !PT ;  /* 0xfffffe0002027812 */ /* 0x000fe200078ec0ff */
[----:B------:R-:W-:Y:S01]  /*9c40*/  ULDC UR7, c[0x0][0x218] ;  /* 0x0000860000077ab9 */ /* 0x000fe20000000800 */
[----:B------:R-:W-:Y:S01]  /*9c50*/  ULDC.64 UR24, c[0x0][0x388] ;  /* 0x0000e20000187ab9 */ /* 0x000fe20000000a00 */
[----:B------:R-:W-:Y:S01]  /*9c60*/  UIADD3 UR23, -UR36, UR7, URZ ;  /* 0x0000000724177290 */ /* 0x000fe2000fffe13f */
[----:B------:R-:W-:Y:S01]  /*9c70*/  LOP3.LUT R95, R2, 0x1f, R63, 0xf8, !PT ;  /* 0x0000001f025f7812 */ /* 0x000fe200078ef83f */
[----:B------:R-:W-:Y:S01]  /*9c80*/  UIMAD UR16, UR17, UR24, URZ ;  /* 0x00000018111072a4 */ /* 0x000fe2000f8e023f */
[----:B------:R-:W-:Y:S01]  /*9c90*/  BSSY B0, `(.L_x_12555) ;  /* 0x000003f000007945 */ /* 0x000fe20003800000 */
[----:B------:R-:W-:Y:S01]  /*9ca0*/  ULDC.64 UR18, c[0x0][0x3a8] ;  /* 0x0000ea0000127ab9 */ /* 0x000fe20000000a00 */
[----:B------:R-:W-:Y:S01]  /*9cb0*/  UIMAD.WIDE.U32 UR14, UR40, UR24, URZ ;  /* 0x00000018280e72a5 */ /* 0x000fe2000f8e003f */
[----:B------:R-:W-:Y:S01]  /*9cc0*/  MOV R8, UR23 ;  /* 0x0000001700087c02 */ /* 0x000fe20008000f00 */
[----:B------:R-:W-:Y:S01]  /*9cd0*/  UIMAD UR17, UR17, UR18, URZ ;  /* 0x00000012111172a4 */ /* 0x000fe2000f8e023f */
[----:B------:R-:W-:Y:S01]  /*9ce0*/  SHF.R.S32.HI R10, RZ, 0x1f, R95 ;  /* 0x0000001fff0a7819 */ /* 0x000fe2000001145f */
[----:B------:R-:W-:Y:S01]  /*9cf0*/  UIMAD UR22, UR40, UR25, UR16 ;  /* 0x00000019281672a4 */ /* 0x000fe2000f8e0210 */
[----:B01----:R-:W-:Y:S01]  /*9d00*/  IADD3 R6, P2, R95, UR36, RZ ;  /* 0x000000245f067c10 */ /* 0x003fe2000ff5e0ff */
[----:B------:R-:W-:-:S02]  /*9d10*/  UIMAD UR16, UR40, UR19, UR17 ;  /* 0x00000013281072a4 */ /* 0x000fc4000f8e0211 */
[----:B------:R-:W-:Y:S01]  /*9d20*/  USHF.R.S32.HI UR7, URZ, 0x1f, UR20 ;  /* 0x0000001f3f077899 */ /* 0x000fe20008011414 */
[----:B------:R-:W-:Y:S01]  /*9d30*/  IADD3.X R7, R10, UR37, RZ, P2, !PT ;  /* 0x000000250a077c10 */ /* 0x000fe200097fe4ff */
[----:B------:R-:W-:Y:S01]  /*9d40*/  STS [R45], R98 ;  /* 0x000000622d007388 */ /* 0x000fe20000000800 */
        /* <DEDUP_REMOVED lines=51> */
.L_x_12556:
[----:B------:R-:W-:Y:S05]  /*a080*/  BSYNC B0 ;  /* 0x0000000000007941 */ /* 0x000fea0003800000 */
.L_x_12555:
[----:B------:R-:W-:Y:S01]  /*a090*/  ULDC.64 UR22, c[0x0][0x390] ;  /* 0x0000e40000167ab9 */ /* 0x000fe20000000a00 */
[----:B------:R-:W-:Y:S01]  /*a0a0*/  UMOV UR15, UR17 ;  /* 0x00000011000f7c82 */ /* 0x000fe20008000000 */
[C---:B------:R-:W-:Y:S01]  /*a0b0*/  LOP3.LUT R41, R95.reuse, 0x20, RZ, 0xfc, !PT ;  /* 0x000000205f297812 */ /* 0x040fe200078efcff */
[----:B------:R-:W-:Y:S01]  /*a0c0*/  UIMAD.WIDE.U32 UR14, UR20, UR22, UR14 ;  /* 0x00000016140e72a5 */ /* 0x000fe2000f8e000e */
[C---:B------:R-:W-:Y:S01]  /*a0d0*/  LOP3.LUT R43, R95.reuse, 0x40, RZ, 0xfc, !PT ;  /* 0x000000405f2b7812 */ /* 0x040fe200078efcff */
[----:B------:R-:W-:Y:S01]  /*a0e0*/  UIMAD UR22, UR7, UR22, URZ ;  /* 0x00000016071672a4 */ /* 0x000fe2000f8e023f */
[----:B------:R-:W-:Y:S01]  /*a0f0*/  LOP3.LUT R69, R95, 0x60, RZ, 0xfc, !PT ;  /* 0x000000605f457812 */ /* 0x000fe200078efcff */
[----:B------:R-:W-:Y:S01]  /*a100*/  UIADD3 UR17, UP0, UR33, UR14, URZ ;  /* 0x0000000e21117290 */ /* 0x000fe2000ff1e03f */
[-C--:B------:R-:W-:Y:S01]  /*a110*/  ISETP.GE.AND P0, PT, R41, R0.reuse, PT ;  /* 0x000000002900720c */ /* 0x080fe20003f06270 */
[----:B------:R-:W-:Y:S01]  /*a120*/  UIMAD UR14, UR20, UR23, UR22 ;  /* 0x00000017140e72a4 */ /* 0x000fe2000f8e0216 */
[----:B------:R-:W-:Y:S01]  /*a130*/  ISETP.GE.AND P4, PT, R69, R0, PT ;  /* 0x000000004500720c */ /* 0x000fe20003f86270 */
[----:B------:R-:W-:Y:S01]  /*a140*/  BSSY B0, `(.L_x_12557) ;  /* 0x000007b000007945 */ /* 0x000fe20003800000 */
[----:B------:R-:W-:Y:S01]  /*a150*/  ULDC.64 UR22, c[0x0][0x3e0] ;  /* 0x0000f80000167ab9 */ /* 0x000fe20000000a00 */
[----:B------:R-:W-:Y:S01]  /*a160*/  UIADD3.X UR14, UR32, UR14, UR15, UP0, !UPT ;  /* 0x0000000e200e7290 */ /* 0x000fe200087fe40f */
[----:B------:R-:W-:-:S02]  /*a170*/  LEA R2, P2, R95, UR22, 0x2 ;  /* 0x000000165f027c11 */ /* 0x000fc4000f8410ff */
[----:B0-----:R-:W-:Y:S02]  /*a180*/  MOV R4, UR17 ;  /* 0x0000001100047c02 */ /* 0x001fe40008000f00 */
[C---:B------:R-:W-:Y:S02]  /*a190*/  LEA.HI.X R3, R95.reuse, UR23, R10, 0x2, P2 ;  /* 0x000000175f037c11 */ /* 0x040fe400090f140a */
[C---:B------:R-:W-:Y:S02]  /*a1a0*/  LEA R2, P2, R4.reuse, R2, 0x2 ;  /* 0x0000000204027211 */ /* 0x040fe400078410ff */
[----:B------:R-:W-:Y:S01]  /*a1b0*/  MOV R5, UR14 ;  /* 0x0000000e00057c02 */ /* 0x000fe20008000f00 */
[----:B------:R-:W-:Y:S01]  /*a1c0*/  UIMAD.WIDE.U32 UR14, UR40, UR18, URZ ;  /* 0x00000012280e72a5 */ /* 0x000fe2000f8e003f */
[----:B------:R-:W-:Y:S02]  /*a1d0*/  LOP3.LUT R71, R95, 0x80, RZ, 0xfc, !PT ;  /* 0x000000805f477812 */ /* 0x000fe400078efcff */
[----:B------:R-:W-:Y:S01]  /*a1e0*/  LEA.HI.X R3, R4, R3, R5, 0x2, P2 ;  /* 0x0000000304037211 */ /* 0x000fe200010f1405 */
[----:B------:R-:W-:Y:S01]  /*a1f0*/  FADD.FTZ R5, R67, R64 ;  /* 0x0000004043057221 */ /* 0x000fe20000010000 */
[----:B------:R-:W-:Y:S01]  /*a200*/  ISETP.GE.AND P2, PT, R43, R0, PT ;  /* 0x000000002b00720c */ /* 0x000fe20003f46270 */
[----:B------:R-:W-:Y:S01]  /*a210*/  UIADD3 UR17, UR15, UR16, URZ ;  /* 0x000000100f117290 */ /* 0x000fe2000fffe03f */
        /* <DEDUP_REMOVED lines=8> */
[----:B------:R-:W-:-:S02]  /*a2a0*/  LOP3.LUT R81, R95, 0x120, RZ, 0xfc, !PT ;  /* 0x000001205f517812 */ /* 0x000fc400078efcff */
[-C--:B------:R-:W-:Y:S01]  /*a2b0*/  ISETP.GE.AND P5, PT, R71, R0.reuse, PT ;  /* 0x000000004700720c */ /* 0x080fe20003fa6270 */
[----:B------:R-:W-:Y:S01]  /*a2c0*/  @!P2 STG.E desc[UR34][R2.64+-0x700], R13 ;  /* 0xfff9000d0200a986 */ /* 0x000fe2000c101922 */
[-C--:B------:R-:W-:Y:S01]  /*a2d0*/  ISETP.GE.AND P6, PT, R73, R0.reuse, PT ;  /* 0x000000004900720c */ /* 0x080fe20003fc6270 */
[----:B------:R-:W-:Y:S01]  /*a2e0*/  FADD.FTZ R5, R5, R122 ;  /* 0x0000007a05057221 */ /* 0x000fe20000010000 */
[-C--:B------:R-:W-:Y:S02]  /*a2f0*/  ISETP.GE.AND P0, PT, R75, R0.reuse, PT ;  /* 0x000000004b00720c */ /* 0x080fe40003f06270 */
[-C--:B------:R-:W-:Y:S01]  /*a300*/  ISETP.GE.AND P2, PT, R77, R0.reuse, PT ;  /* 0x000000004d00720c */ /* 0x080fe20003f46270 */
[----:B------:R-:W-:Y:S01]  /*a310*/  FADD.FTZ R5, R5, R126 ;  /* 0x0000007e05057221 */ /* 0x000fe20000010000 */
[-C--:B------:R-:W-:Y:S02]  /*a320*/  ISETP.GE.AND P3, PT, R79, R0.reuse, PT ;  /* 0x000000004f00720c */ /* 0x080fe40003f66270 */
[-C--:B------:R-:W-:Y:S01]  /*a330*/  ISETP.GE.AND P4, PT, R81, R0.reuse, PT ;  /* 0x000000005100720c */ /* 0x080fe20003f86270 */
        /* <DEDUP_REMOVED lines=19> */
[-C--:B------:R-:W-:Y:S01]  /*a470*/  ISETP.GE.AND P3, PT, R83, R0.reuse, PT ;  /* 0x000000005300720c */ /* 0x080fe20003f66270 */
[----:B------:R-:W-:Y:S01]  /*a480*/  FADD.FTZ R5, R5, R100 ;  /* 0x0000006405057221 */ /* 0x000fe20000010000 */
[-C--:B------:R-:W-:Y:S01]  /*a490*/  ISETP.GE.AND P6, PT, R93, R0.reuse, PT ;  /* 0x000000005d00720c */ /* 0x080fe20003fc6270 */
[----:B------:R-:W-:Y:S01]  /*a4a0*/  @!P4 STG.E desc[UR34][R2.64+-0x380], R27 ;  /* 0xfffc801b0200c986 */ /* 0x000fe2000c101922 */
[----:B------:R-:W-:Y:S01]  /*a4b0*/  ISETP.GE.AND P4, PT, R89, R0, PT ;  /* 0x000000005900720c */ /* 0x000fe20003f86270 */
[----:B------:R-:W-:-:S02]  /*a4c0*/  FADD.FTZ R5, R5, R74 ;  /* 0x0000004a05057221 */ /* 0x000fc40000010000 */
[----:B------:R-:W-:Y:S02]  /*a4d0*/  @!P0 STG.E desc[UR34][R2.64+-0x200], R33 ;  /* 0xfffe002102008986 */ /* 0x000fe4000c101922 */
[----:B------:R-:W-:Y:S02]  /*a4e0*/  FADD.FTZ R5, R5, R118 ;  /* 0x0000007605057221 */ /* 0x000fe40000010000 */
[----:B------:R-:W-:Y:S02]  /*a4f0*/  @!P2 STG.E desc[UR34][R2.64+-0x280], R31 ;  /* 0xfffd801f0200a986 */ /* 0x000fe4000c101922 */
[----:B------:R-:W-:Y:S02]  /*a500*/  FADD.FTZ R5, R5, R88 ;  /* 0x0000005805057221 */ /* 0x000fe40000010000 */
[----:B------:R-:W-:Y:S02]  /*a510*/  @!P3 STG.E desc[UR34][R2.64+-0x300], R29 ;  /* 0xfffd001d0200b986 */ /* 0x000fe4000c101922 */
[----:B------:R-:W-:-:S02]  /*a520*/  FADD.FTZ R5, R5, R138 ;  /* 0x0000008a05057221 */ /* 0x000fc40000010000 */
[----:B------:R-:W-:Y:S02]  /*a530*/  @!P4 STG.E desc[UR34][R2.64+-0x180], R35 ;  /* 0xfffe80230200c986 */ /* 0x000fe4000c101922 */
[----:B------:R-:W-:Y:S02]  /*a540*/  FADD.FTZ R64, R5, R132 ;  /* 0x0000008405407221 */ /* 0x000fe40000010000 */
        /* <DEDUP_REMOVED lines=38> */
[----:B0-----:R-:W-:-:S04]  /*a7b0*/  IADD3 R8, P1, R95, -0x1e0, RZ ;  /* 0xfffffe205f087810 */ /* 0x001fc80007f3e0ff */
[----:B------:R-:W-:Y:S01]  /*a7c0*/  IADD3.X R25, R10, -0x1, RZ, P1, !PT ;  /* 0xffffffff0a197810 */ /* 0x000fe20000ffe4ff */
[----:B------:R-:W0:Y:S02]  /*a7d0*/  LDS R0, [UR31+0x840] ;  /* 0x0008401fff007984 */ /* 0x000e240008000800 */
[----:B0-----:R-:W-:-:S13]  /*a7e0*/  ISETP.GE.AND P0, PT, R95, R0, PT ;  /* 0x000000005f00720c */ /* 0x001fda0003f06270 */
[----:B------:R-:W-:Y:S05]  /*a7f0*/  @P0 BRA `(.L_x_12558) ;  /* 0x00000000003c0947 */ /* 0x000fea0003800000 */
        /* <DEDUP_REMOVED lines=15> */
.L_x_12558:
[----:B------:R-:W-:Y:S05]  /*a8f0*/  BSYNC B0 ;  /* 0x0000000000007941 */ /* 0x000fea0003800000 */
.L_x_12557:
        /* <DEDUP_REMOVED lines=54> */
.L_x_12533:
        /* <DEDUP_REMOVED lines=28> */
.L_x_12561:
[----:B------:R-:W-:Y:S05]  /*ae20*/  BSYNC B0 ;  /* 0x0000000000007941 */ /* 0x000fea0003800000 */
.L_x_12560:
        /* <DEDUP_REMOVED lines=31> */
.L_x_12563:
[----:B------:R-:W2:Y:S02]  /*b020*/  S2R R13, SR_TID.X ;  /* 0x00000000000d7919 */ /* 0x000ea40000002100 */
.L_x_12564:
[----:B------:R-:W-:Y:S05]  /*b030*/  BSYNC B0 ;  /* 0x0000000000007941 */ /* 0x000fea0003800000 */
.L_x_12562:
        /* <DEDUP_REMOVED lines=44> */
.L_x_12566:
        /* <DEDUP_REMOVED lines=74> */
.L_x_12565:
[----:B------:R-:W-:Y:S05]  /*b7a0*/  EXIT ;  /* 0x000000000000794d */ /* 0x000fea0003800000 */
.L_x_12567:
        /* <DEDUP_REMOVED lines=13> */
.L_x_18966:


//--------------------- .text._Z25selective_scan_bwd_kernelI32Selective_Scan_bwd_kernel_traitsILi32ELi16ELb0ELb0ELb0ELb1ELb0EfN3c107complexIfEEEEv12SSMParamsBwd --------------------------
	.section	.text._Z25selective_scan_bwd_kernelI32Selective_Scan_bwd_kernel_traitsILi32ELi16ELb0ELb0ELb0ELb1ELb0EfN3c107complexIfEEEEv12SSMParamsBwd,"ax",@progbits
	.align	128
        .global         _Z25selective_scan_bwd_kernelI32Selective_Scan_bwd_kernel_traitsILi32ELi16ELb0ELb0ELb0ELb1ELb0EfN3c107complexIfEEEEv12SSMParamsBwd
        .type           _Z25selective_scan_bwd_kernelI32Selective_Scan_bwd_kernel_traitsILi32ELi16ELb0ELb0ELb0ELb1ELb0EfN3c107complexIfEEEEv12SSMParamsBwd,@function
        .size           _Z25selective_scan_bwd_kernelI32Selective_Scan_bwd_kernel_traitsILi32ELi16ELb0ELb0ELb0ELb1ELb0EfN3c107complexIfEEEEv12SSMParamsBwd,(.L_x_18967 - _Z25selective_scan_bwd_kernelI32Selective_Scan_bwd_kernel_traitsILi32ELi16ELb0ELb0ELb0ELb1ELb0EfN3c107complexIfEEEEv12SSMParamsBwd)
        .other          _Z25selective_scan_bwd_kernelI32Selective_Scan_bwd_kernel_traitsILi32ELi16ELb0ELb0ELb0ELb1ELb0EfN3c107complexIfEEEEv12SSMParamsBwd,@"STO_CUDA_ENTRY STV_DEFAULT"
_Z25selective_scan_bwd_kernelI32Selective_Scan_bwd_kernel_traitsILi32ELi16ELb0ELb0ELb0ELb1ELb0EfN3c107complexIfEEEEv12SSMParamsBwd:
.text._Z25selective_scan_bwd_kernelI32Selective_Scan_bwd_kernel_traitsILi32ELi16ELb0ELb0ELb0ELb1ELb0EfN3c107complexIfEEEEv12SSMParamsBwd:
        /* <DEDUP_REMOVED lines=29> */
[----:B------:R-:W-:Y:S01]  /*01d0*/  CS2R R80, SRZ ;  /* 0x0000000000507805 */ /* 0x000fe2000001ff00 */
[----:B------:R-:W-:Y:S01]  /*01e0*/  UISETP.NE.AND.EX UP1, UPT, UR21, URZ, UPT, UP1 ;  /* 0x0000003f1500728c */ /* 0x000fe2000bf25310 */
[----:B------:R-:W-:Y:S01]  /*01f0*/  MOV R3, UR5 ;  /* 0x0000000500037c02 */ /* 0x000fe20008000f00 */
[----:B------:R-:W-:Y:S01]  /*0200*/  UISETP.NE.U32.AND UP2, UPT, UR24, URZ, UPT ;  /* 0x0000003f1800728c */ /* 0x000fe2000bf45070 */
[----:B------:R-:W-:Y:S01]  /*0210*/  ULDC.64 UR6, c[0x0][0x280] ;  /* 0x0000a00000067ab9 */ /* 0x000fe20000000a00 */
[----:B------:R-:W-:-:S02]  /*0220*/  UISETP.NE.U32.AND UP0, UPT, UR8, URZ, UPT ;  /* 0x0000003f0800728c */ /* 0x000fc4000bf05070 */
[----:B------:R-:W-:Y:S02]  /*0230*/  UIMAD UR5, UR4, UR6, URZ ;  /* 0x00000006040572a4 */ /* 0x000fe4000f8e023f */
[----:B------:R-:W-:Y:S02]  /*0240*/  UISETP.NE.AND.EX UP2, UPT, UR25, URZ, UPT, UP2 ;  /* 0x0000003f1900728c */ /* 0x000fe4000bf45320 */
[----:B------:R0:W5:Y:S01]  /*0250*/  @P0 LDG.E R81, desc[UR34][R2.64] ;  /* 0x0000002202510981 */ /* 0x000162000c1e1900 */
[----:B------:R-:W-:Y:S01]  /*0260*/  UISETP.NE.AND.EX UP0, UPT, UR9, URZ, UPT, UP0 ;  /* 0x0000003f0900728c */ /* 0x000fe2000bf05300 */
[----:B------:R-:W-:Y:S01]  /*0270*/  HFMA2.MMA R82, -RZ, RZ, 0, 0 ;  /* 0x00000000ff527435 */ /* 0x000fe200000001ff */
[----:B------:R-:W-:Y:S01]  /*0280*/  UIMAD.WIDE.U32 UR12, UR41, UR6, URZ ;  /* 0x00000006290c72a5 */ /* 0x000fe2000f8e003f */
[----:B------:R-:W-:Y:S01]  /*0290*/  ULDC.64 UR8, c[0x0][0x290] ;  /* 0x0000a40000087ab9 */ /* 0x000fe20000000a00 */
[----:B------:R-:W-:Y:S02]  /*02a0*/  UIMAD UR7, UR41, UR7, UR5 ;  /* 0x00000007290772a4 */ /* 0x000fe4000f8e0205 */
[----:B------:R-:W-:-:S02]  /*02b0*/  UIMAD UR6, UR4, UR18, URZ ;  /* 0x00000012040672a4 */ /* 0x000fc4000f8e023f */
[----:B------:R-:W-:Y:S02]  /*02c0*/  UIMAD UR5, UR4, UR8, URZ ;  /* 0x00000008040572a4 */ /* 0x000fe4000f8e023f */
        /* <DEDUP_REMOVED lines=9> */
[----:B------:R-:W-:Y:S02]  /*0360*/  UIADD3 UR17, UR17, UR15, URZ ;  /* 0x0000000f11117290 */ /* 0x000fe4000fffe03f */
[----:B------:R-:W-:Y:S02]  /*0370*/  UIADD3 UR13, UR13, UR7, URZ ;  /* 0x000000070d0d7290 */ /* 0x000fe4000fffe03f */
[----:B------:R-:W-:Y:S01]  /*0380*/  UIMAD UR11, UR10, UR22, URZ ;  /* 0x000000160a0b72a4 */ /* 0x000fe2000f8e023f */
[----:B------:R-:W-:Y:S01]  /*0390*/  UMOV UR7, URZ ;  /* 0x0000003f00077c82 */ /* 0x000fe20008000000 */
[----:B------:R-:W-:Y:S02]  /*03a0*/  @UP2 ULEA.HI.X UR7, UR14, UR25, UR10, 0x2, UP1 ;  /* 0x000000190e072291 */ /* 0x000fe400088f140a */
[----:B------:R-:W-:Y:S01]  /*03b0*/  USHF.L.U32 UR40, UR28, 0x9, URZ ;  /* 0x000000091c287899 */ /* 0x000fe2000800063f */
[----:B------:R-:W-:Y:S01]  /*03c0*/  ULDC.64 UR24, c[0x0][0x298] ;  /* 0x0000a60000187ab9 */ /* 0x000fe20000000a00 */
[----:B------:R-:W-:-:S02]  /*03d0*/  UIMAD UR23, UR14, UR23, UR11 ;  /* 0x000000170e1772a4 */ /* 0x000fc4000f8e020b */
[----:B------:R-:W-:Y:S02]  /*03e0*/  UIMAD.WIDE.U32 UR20, UR14, UR24, UR16 ;  /* 0x000000180e1472a5 */ /* 0x000fe4000f8e0010 */
[----:B------:R-:W-:Y:S01]  /*03f0*/  UIMAD UR11, UR10, UR24, URZ ;  /* 0x000000180a0b72a4 */ /* 0x000fe2000f8e023f */
[----:B------:R-:W-:Y:S01]  /*0400*/  ULDC.64 UR16, c[0x0][0x330] ;  /* 0x0000cc0000107ab9 */ /* 0x000fe20000000a00 */
[----:B------:R-:W-:Y:S02]  /*0410*/  UIMAD.WIDE.U32 UR4, UR41, UR18, URZ ;  /* 0x00000012290472a5 */ /* 0x000fe4000f8e003f */
[----:B------:R-:W-:Y:S02]  /*0420*/  UIMAD UR24, UR10, UR16, URZ ;  /* 0x000000100a1872a4 */ /* 0x000fe4000f8e023f */
[----:B------:R-:W-:Y:S02]  /*0430*/  UIMAD.WIDE.U32 UR12, UR14, UR22, UR12 ;  /* 0x000000160e0c72a5 */ /* 0x000fe4000f8e000c */
[----:B------:R-:W-:-:S02]  /*0440*/  UIADD3 UR15, UR40, -0x200, URZ ;  /* 0xfffffe00280f7890 */ /* 0x000fc4000fffe03f */
[----:B------:R-:W-:Y:S02]  /*0450*/  UIMAD UR27, UR14, UR17, UR24 ;  /* 0x000000110e1b72a4 */ /* 0x000fe4000f8e0218 */
[----:B------:R-:W-:Y:S02]  /*0460*/  USHF.R.S32.HI UR22, URZ, 0x1f, UR15 ;  /* 0x0000001f3f167899 */ /* 0x000fe4000801140f */
[----:B------:R-:W-:Y:S02]  /*0470*/  UIADD3 UR24, UP1, UR15, UR12, URZ ;  /* 0x0000000c0f187290 */ /* 0x000fe4000ff3e03f */
[----:B------:R-:W-:Y:S01]  /*0480*/  UIADD3 UR5, UR5, UR26, URZ ;  /* 0x0000001a05057290 */ /* 0x000fe2000fffe03f */
[----:B------:R-:W-:Y:S01]  /*0490*/  ULDC.64 UR18, c[0x0][0x2f0] ;  /* 0x0000bc0000127ab9 */ /* 0x000fe20000000a00 */
[----:B------:R-:W-:Y:S02]  /*04a0*/  UIADD3.X UR13, UR22, UR13, UR23, UP1, !UPT ;  /* 0x0000000d160d7290 */ /* 0x000fe40008ffe417 */
[----:B------:R-:W-:-:S02]  /*04b0*/  ULEA UR23, UP1, UR24, UR18, 0x2 ;  /* 0x0000001218177291 */ /* 0x000fc4000f82103f */
[----:B------:R-:W-:Y:S02]  /*04c0*/  UIMAD.WIDE.U32 UR16, UR14, UR16, UR4 ;  /* 0x000000100e1072a5 */ /* 0x000fe4000f8e0004 */
[----:B------:R-:W-:Y:S01]  /*04d0*/  UIMAD UR25, UR14, UR25, UR11 ;  /* 0x000000190e1972a4 */ /* 0x000fe2000f8e020b */
[----:B------:R-:W-:Y:S01]  /*04e0*/  @UP0 ULDC UR5, c[0x0][0x214] ;  /* 0x0000850000050ab9 */ /* 0x000fe20000000800 */
[----:B------:R-:W-:Y:S02]  /*04f0*/  UIADD3 UR12, UP2, UR15, UR20, URZ ;  /* 0x000000140f0c7290 */ /* 0x000fe4000ff5e03f */
[----:B------:R-:W-:Y:S02]  /*0500*/  ULEA.HI.X UR24, UR24, UR19, UR13, 0x2, UP1 ;  /* 0x0000001318187291 */ /* 0x000fe400088f140d */
[----:B------:R-:W-:Y:S02]  /*0510*/  @UP0 UIMAD UR5, UR41, UR5, UR14 ;  /* 0x00000005290502a4 */ /* 0x000fe4000f8e020e */
[----:B------:R-:W-:Y:S01]  /*0520*/  UISETP.GE.AND UP1, UPT, UR28, 0x1, UPT ;  /* 0x000000011c00788c */ /* 0x000fe2000bf26270 */
[----:B------:R-:W-:Y:S01]  /*0530*/  ULDC.64 UR10, c[0x0][0x2f8] ;  /* 0x0000be00000a7ab9 */ /* 0x000fe20000000a00 */
[----:B------:R-:W-:-:S02]  /*0540*/  UIADD3.X UR21, UR22, UR21, UR25, UP2, !UPT ;  /* 0x0000001516157290 */ /* 0x000fc400097fe419 */
[----:B------:R-:W-:Y:S02]  /*0550*/  ULEA UR20, UP2, UR12, UR10, 0x2 ;  /* 0x0000000a0c147291 */ /* 0x000fe4000f84103f */
[----:B------:R-:W-:Y:S01]  /*0560*/  PLOP3.LUT P0, PT, PT, PT, UP1, 0x80, 0x0 ;  /* 0x000000000000781c */ /* 0x000fe20003f0f018 */
[----:B------:R-:W-:Y:S01]  /*0570*/  @UP0 UIMAD UR5, UR5, UR28, URZ ;  /* 0x0000001c050502a4 */ /* 0x000fe2000f8e023f */
[----:B------:R-:W-:Y:S01]  /*0580*/  @UP0 ULDC UR10, c[0x0][0x21c] ;  /* 0x00008700000a0ab9 */ /* 0x000fe20000000800 */
[----:B------:R-:W-:Y:S02]  /*0590*/  ULEA.HI.X UR21, UR12, UR11, UR21, 0x2, UP2 ;  /* 0x0000000b0c157291 */ /* 0x000fe400090f1415 */
[----:B------:R-:W-:Y:S02]  /*05a0*/  @UP0 UIMAD UR5, UR5, UR10, URZ ;  /* 0x0000000a050502a4 */ /* 0x000fe4000f8e023f */
[----:B------:R-:W-:Y:S01]  /*05b0*/  UIADD3 UR15, UP2, UR15, UR16, URZ ;  /* 0x000000100f0f7290 */ /* 0x000fe2000ff5e03f */
[----:B------:R-:W-:Y:S01]  /*05c0*/  @UP0 ULDC.64 UR10, c[0x0][0x310] ;  /* 0x0000c400000a0ab9 */ /* 0x000fe20000000a00 */
[----:B------:R-:W-:Y:S01]  /*05d0*/  ULDC.64 UR12, c[0x0][0x3b8] ;  /* 0x0000ee00000c7ab9 */ /* 0x000fe20000000a00 */
[----:B------:R-:W-:-:S02]  /*05e0*/  @UP0 UIMAD.WIDE UR10, UR5, 0x10, UR10 ;  /* 0x00000010050a08a5 */ /* 0x000fc4000f8e020a */
[----:B------:R-:W-:Y:S02]  /*05f0*/  UIADD3.X UR19, UR22, UR17, UR27, UP2, !UPT ;  /* 0x0000001116137290 */ /* 0x000fe400097fe41b */
[----:B------:R-:W-:Y:S01]  /*0600*/  ULEA UR18, UP2, UR15, UR12, 0x2 ;  /* 0x0000000c0f127291 */ /* 0x000fe2000f84103f */
[----:B------:R-:W-:Y:S02]  /*0610*/  UMOV UR4, URZ ;  /* 0x0000003f00047c82 */ /* 0x000fe40008000000 */
[----:B------:R-:W-:Y:S01]  /*0620*/  UMOV UR12, UR6 ;  /* 0x00000006000c7c82 */ /* 0x000fe20008000000 */
[----:B------:R-:W-:Y:S01]  /*0630*/  ULEA.HI.X UR19, UR15, UR13, UR19, 0x2, UP2 ;  /* 0x0000000d0f137291 */ /* 0x000fe200090f1413 */
[----:B------:R-:W-:Y:S02]  /*0640*/  @!UP0 UMOV UR10, URZ ;  /* 0x0000003f000a8c82 */ /* 0x000fe40008000000 */
[----:B------:R-:W-:Y:S01]  /*0650*/  UMOV UR13, UR7 ;  /* 0x00000007000d7c82 */ /* 0x000fe20008000000 */
[----:B------:R-:W-:Y:S01]  /*0660*/  @!UP0 UMOV UR11, URZ ;  /* 0x0000003f000b8c82 */ /* 0x000fe20008000000 */
[----:B--2---:R-:W-:Y:S01]  /*0670*/  @P1 R2UR UR4, R4 ;  /* 0x00000000040412ca */ /* 0x004fe200000e0000 */
[----:B0-----:R-:W-:-:S14]  /*0680*/  @!P0 BRA `(.L_x_12568) ;  /* 0x000000b000208947 */ /* 0x001fdc0003800000 */
[----:B------:R-:W0:Y:S01]  /*0690*/  S2R R79, SR_TID.X ;  /* 0x00000000004f7919 */ /* 0x000e220000002100 */
[----:B------:R-:W-:Y:S01]  /*06a0*/  MOV R80, RZ ;  /* 0x000000ff00507202 */ /* 0x000fe20000000f00 */
[----:B------:R-:W-:Y:S01]  /*06b0*/  UMOV UR7, UR23 ;  /* 0x0000001700077c82 */ /* 0x000fe20008000000 */
[----:B------:R-:W-:Y:S01]  /*06c0*/  MOV R82, RZ ;  /* 0x000000ff00527202 */ /* 0x000fe20000000f00 */
[----:B------:R-:W1:Y:S01]  /*06d0*/  S2R R78, SR_LANEID ;  /* 0x00000000004e7919 */ /* 0x000e620000000000 */
[----:B------:R-:W-:Y:S01]  /*06e0*/  UMOV UR15, UR24 ;  /* 0x00000018000f7c82 */ /* 0x000fe20008000000 */
[----:B------:R-:W-:Y:S01]  /*06f0*/  UMOV UR16, UR20 ;  /* 0x0000001400107c82 */ /* 0x000fe20008000000 */
[----:B------:R-:W-:Y:S01]  /*0700*/  UMOV UR17, UR21 ;  /* 0x0000001500117c82 */ /* 0x000fe20008000000 */
[----:B------:R-:W-:Y:S01]  /*0710*/  UMOV UR5, URZ ;  /* 0x0000003f00057c82 */ /* 0x000fe20008000000 */
[C---:B0-----:R-:W-:Y:S02]  /*0720*/  SHF.L.U32 R0, R79.reuse, 0x4, RZ ;  /* 0x000000044f007819 */ /* 0x041fe400000006ff */
[----:B------:R-:W-:-:S02]  /*0730*/  LOP3.LUT R194, R79, 0x1f, RZ, 0xc0, !PT ;  /* 0x0000001f4fc27812 */ /* 0x000fc400078ec0ff */
[----:B------:R-:W-:-:S04]  /*0740*/  LOP3.LUT R0, R0, 0xfffffe00, RZ, 0xc0, !PT ;  /* 0xfffffe0000007812 */ /* 0x000fc800078ec0ff */
[----:B-1----:R-:W-:-:S07]  /*0750*/  LOP3.LUT R77, R0, 0x1f, R79, 0xf8, !PT ;  /* 0x0000001f004d7812 */ /* 0x002fce00078ef84f */
.L_x_12621:
[----:B------:R-:W-:Y:S01]  /*0760*/  ULDC UR20, c[0x0][0x224] ;  /* 0x0000890000147ab9 */ /* 0x000fe20000000800 */
[----:B------:R-:W-:Y:S01]  /*0770*/  ULDC UR6, c[0x0][0x218] ;  /* 0x0000860000067ab9 */ /* 0x000fe20000000800 */
[----:B------:R-:W-:Y:S01]  /*0780*/  UIADD3 UR20, -UR5, UR20, URZ ;  /* 0x0000001405147290 */ /* 0x000fe2000fffe13f */
[----:B------:R-:W-:Y:S02]  /*0790*/  MOV R2, UR7 ;  /* 0x0000000700027c02 */ /* 0x000fe40008000f00 */
[----:B------:R-:W-:Y:S02]  /*07a0*/  CS2R R4, SRZ ;  /* 0x0000000000047805 */ /* 0x000fe4000001ff00 */
[----:B------:R-:W-:Y:S01]  /*07b0*/  MOV R3, UR15 ;  /* 0x0000000f00037c02 */ /* 0x000fe20008000f00 */
[----:B------:R-:W-:Y:S01]  /*07c0*/  ULEA UR21, UR20, 0xfffffe00, 0x9 ;  /* 0xfffffe0014157891 */ /* 0x000fe2000f8e483f */
[C---:B------:R-:W-:Y:S02]  /*07d0*/  LOP3.LUT R22, R77.reuse, 0x20, RZ, 0xfc, !PT ;  /* 0x000000204d167812 */ /* 0x040fe400078efcff */
[C---:B------:R-:W-:Y:S01]  /*07e0*/  LOP3.LUT R24, R77.reuse, 0x40, RZ, 0xfc, !PT ;  /* 0x000000404d187812 */ /* 0x040fe200078efcff */
[----:B------:R-:W-:Y:S01]  /*07f0*/  UIADD3 UR21, -UR21, UR6, URZ ;  /* 0x0000000615157290 */ /* 0x000fe2000fffe13f */
[C---:B------:R-:W-:Y:S01]  /*0800*/  IMAD.WIDE R2, R77.reuse, 0x4, R2 ;  /* 0x000000044d027825 */ /* 0x040fe200078e0202 */
[----:B------:R-:W-:-:S04]  /*0810*/  LOP3.LUT R26, R77, 0x60, RZ, 0xfc, !PT ;  /* 0x000000604d1a7812 */ /* 0x000fc800078efcff */
[C---:B------:R-:W-:Y:S01]  /*0820*/  ISETP.GE.AND P0, PT, R77.reuse, UR21, PT ;  /* 0x000000154d007c0c */ /* 0x040fe2000bf06270 */
[----:B------:R-:W-:Y:S01]  /*0830*/  BAR.SYNC.DEFER_BLOCKING 0x0 ;  /* 0x0000000000007b1d */ /* 0x000fe20000010000 */
[C---:B------:R-:W-:Y:S02]  /*0840*/  LOP3.LUT R6, R77.reuse, 0x80, RZ, 0xfc, !PT ;  /* 0x000000804d067812 */ /* 0x040fe400078efcff */
[----:B------:R-:W-:Y:S02]  /*0850*/  LOP3.LUT R8, R77, 0xa0, RZ, 0xfc, !PT ;  /* 0x000000a04d087812 */ /* 0x000fe400078efcff */
[----:B------:R-:W-:Y:S01]  /*0860*/  ISETP.GE.AND P1, PT, R24, UR21, PT ;  /* 0x0000001518007c0c */ /* 0x000fe2000bf26270 */
[----:B------:R-:W-:Y:S01]  /*0870*/  HFMA2.MMA R0, -RZ, RZ, 0, 0 ;  /* 0x00000000ff007435 */ /* 0x000fe200000001ff */
[----:B------:R-:W-:Y:S02]  /*0880*/  ISETP.GE.AND P2, PT, R26, UR21, PT ;  /* 0x000000151a007c0c */ /* 0x000fe4000bf46270 */
[----:B------:R-:W-:-:S02]  /*0890*/  ISETP.GE.AND P3, PT, R6, UR21, PT ;  /* 0x0000001506007c0c */ /* 0x000fc4000bf66270 */
[----:B------:R-:W-:Y:S01]  /*08a0*/  ISETP.GE.AND P4, PT, R8, UR21, PT ;  /* 0x0000001508007c0c */ /* 0x000fe2000bf86270 */
[----:B------:R-:W-:Y:S01]  /*08b0*/  HFMA2.MMA R9, -RZ, RZ, 0, 0 ;  /* 0x00000000ff097435 */ /* 0x000fe200000001ff */
[----:B------:R-:W-:Y:S01]  /*08c0*/  MOV R7, RZ ;  /* 0x000000ff00077202 */ /* 0x000fe20000000f00 */
[----:B------:R-:W2:Y:S01]  /*08d0*/  @!P0 LDG.E R5, desc[UR34][R2.64] ;  /* 0x0000002202058981 */ /* 0x000ea2000c1e1900 */
[----:B------:R-:W-:Y:S02]  /*08e0*/  ISETP.GE.AND P0, PT, R22, UR21, PT ;  /* 0x0000001516007c0c */ /* 0x000fe4000bf06270 */
[----:B------:R-:W-:Y:S02]  /*08f0*/  CS2R R10, SRZ ;  /* 0x00000000000a7805 */ /* 0x000fe4000001ff00 */
[C---:B------:R-:W-:Y:S01]  /*0900*/  LOP3.LUT R29, R77.reuse, 0xc0, RZ, 0xfc, !PT ;  /* 0x000000c04d1d7812 */ /* 0x040fe200078efcff */
[----:B------:R-:W3:Y:S01]  /*0910*/  @!P1 LDG.E R7, desc[UR34][R2.64+0x100] ;  /* 0x0001002202079981 */ /* 0x000ee2000c1e1900 */
[----:B------:R-:W-:-:S02]  /*0920*/  LOP3.LUT R30, R77, 0xe0, RZ, 0xfc, !PT ;  /* 0x000000e04d1e7812 */ /* 0x000fc400078efcff */
[C---:B------:R-:W-:Y:S01]  /*0930*/  LOP3.LUT R38, R77.reuse, 0x100, RZ, 0xfc, !PT ;  /* 0x000001004d267812 */ /* 0x040fe200078efcff */
[----:B------:R-:W4:Y:S01]  /*0940*/  @!P2 LDG.E R4, desc[UR34][R2.64+0x180] ;  /* 0x000180220204a981 */ /* 0x000f22000c1e1900 */
[C---:B------:R-:W-:Y:S02]  /*0950*/  LOP3.LUT R14, R77.reuse, 0x120, RZ, 0xfc, !PT ;  /* 0x000001204d0e7812 */ /* 0x040fe400078efcff */
[----:B------:R-:W-:Y:S01]  /*0960*/  LOP3.LUT R17, R77, 0x140, RZ, 0xfc, !PT ;  /* 0x000001404d117812 */ /* 0x000fe200078efcff */
[----:B------:R-:W4:Y:S01]  /*0970*/  @!P3 LDG.E R9, desc[UR34][R2.64+0x200] ;  /* 0x000200220209b981 */ /* 0x000f22000c1e1900 */
[----:B------:R-:W-:-:S03]  /*0980*/  ISETP.GE.AND P1, PT, R30, UR21, PT ;  /* 0x000000151e007c0c */ /* 0x000fc6000bf26270 */
[----:B------:R-:W3:Y:S01]  /*0990*/  @!P0 LDG.E R0, desc[UR34][R2.64+0x80] ;  /* 0x0000802202008981 */ /* 0x000ee2000c1e1900 */
[----:B------:R-:W-:Y:S02]  /*09a0*/  ISETP.GE.AND P0, PT, R29, UR21, PT ;  /* 0x000000151d007c0c */ /* 0x000fe4000bf06270 */
[----:B------:R-:W-:Y:S01]  /*09b0*/  ISETP.GE.AND P2, PT, R38, UR21, PT ;  /* 0x0000001526007c0c */ /* 0x000fe2000bf46270 */
[----:B------:R-:W4:Y:S01]  /*09c0*/  @!P4 LDG.E R10, desc[UR34][R2.64+0x280] ;  /* 0x00028022020ac981 */ /* 0x000f22000c1e1900 */
[----:B------:R-:W-:Y:S02]  /*09d0*/  ISETP.GE.AND P3, PT, R14, UR21, PT ;  /* 0x000000150e007c0c */ /* 0x000fe4000bf66270 */
[----:B------:R-:W-:Y:S01]  /*09e0*/  ISETP.GE.AND P4, PT, R17, UR21, PT ;  /* 0x0000001511007c0c */ /* 0x000fe2000bf86270 */
[----:B------:R-:W-:Y:S01]  /*09f0*/  HFMA2.MMA R15, -RZ, RZ, 0, 0 ;  /* 0x00000000ff0f7435 */ /* 0x000fe200000001ff */
[----:B------:R-:W-:Y:S02]  /*0a00*/  CS2R R12, SRZ ;  /* 0x00000000000c7805 */ /* 0x000fe4000001ff00 */
[----:B------:R-:W-:-:S02]  /*0a10*/  MOV R16, RZ ;  /* 0x000000ff00107202 */ /* 0x000fc40000000f00 */
[C---:B------:R-:W-:Y:S02]  /*0a20*/  LOP3.LUT R40, R77.reuse, 0x160, RZ, 0xfc, !PT ;  /* 0x000001604d287812 */ /* 0x040fe400078efcff */
        /* <DEDUP_REMOVED lines=11> */
[----:B------:R-:W-:Y:S01]  /*0ae0*/  ISETP.GE.AND P3, PT, R18, UR21, PT ;  /* 0x0000001512007c0c */ /* 0x000fe2000bf66270 */
[----:B------:R-:W-:Y:S02]  /*0af0*/  HFMA2.MMA R19, -RZ, RZ, 0, 0 ;  /* 0x00000000ff137435 */ /* 0x000fe400000001ff */
[----:B------:R-:W4:Y:S01]  /*0b00*/  @!P4 LDG.E R15, desc[UR34][R2.64+0x500] ;  /* 0x00050022020fc981 */ /* 0x000f22000c1e1900 */
[----:B------:R-:W-:Y:S01]  /*0b10*/  ISETP.GE.AND P4, PT, R20, UR21, PT ;  /* 0x0000001514007c0c */ /* 0x000fe2000bf86270 */
[----:B------:R-:W-:Y:S01]  /*0b20*/  HFMA2.MMA R23, -RZ, RZ, 0, 0 ;  /* 0x00000000ff177435 */ /* 0x000fe200000001ff */
[----:B------:R-:W-:Y:S02]  /*0b30*/  MOV R21, RZ ;  /* 0x000000ff00157202 */ /* 0x000fe40000000f00 */
[----:B------:R-:W-:-:S02]  /*0b40*/  MOV R25, RZ ;  /* 0x000000ff00197202 */ /* 0x000fc40000000f00 */
[----:B------:R-:W-:Y:S01]  /*0b50*/  MOV R27, RZ ;  /* 0x000000ff001b7202 */ /* 0x000fe20000000f00 */
[----:B------:R-:W4:Y:S04]  /*0b60*/  @!P1 LDG.E R19, desc[UR34][R2.64+0x600] ;  /* 0x0006002202139981 */ /* 0x000f28000c1e1900 */
[----:B------:R-:W4:Y:S04]  /*0b70*/  @!P0 LDG.E R21, desc[UR34][R2.64+0x580] ;  /* 0x0005802202158981 */ /* 0x000f28000c1e1900 */
[----:B------:R-:W4:Y:S04]  /*0b80*/  @!P2 LDG.E R25, desc[UR34][R2.64+0x680] ;  /* 0x000680220219a981 */ /* 0x000f28000c1e1900 */
[----:B------:R-:W4:Y:S04]  /*0b90*/  @!P3 LDG.E R23, desc[UR34][R2.64+0x700] ;  /* 0x000700220217b981 */ /* 0x000f28000c1e1900 */
[----:B------:R0:W4:Y:S01]  /*0ba0*/  @!P4 LDG.E R27, desc[UR34][R2.64+0x780] ;  /* 0x00078022021bc981 */ /* 0x000122000c1e1900 */
[----:B------:R-:W1:Y:S01]  /*0bb0*/  S2UR UR6, SR_CgaCtaId ;  /* 0x00000000000679c3 */ /* 0x000e620000008800 */
[----:B------:R-:W-:Y:S01]  /*0bc0*/  UMOV UR22, 0x400 ;  /* 0x0000040000167882 */ /* 0x000fe20000000000 */
[----:B------:R-:W-:-:S02]  /*0bd0*/  LEA.HI.SX32 R76, R78, R78, 0x1b ;  /* 0x0000004e4e4c7211 */ /* 0x000fc400078fdaff */
[----:B------:R-:W-:Y:S02]  /*0be0*/  ISETP.GE.AND P5, PT, R29, UR21, PT ;  /* 0x000000151d007c0c */ /* 0x000fe4000bfa6270 */
[C---:B0-----:R-:W-:Y:S02]  /*0bf0*/  IADD3 R3, R78.reuse, 0x20, RZ ;  /* 0x000000204e037810 */ /* 0x041fe40007ffe0ff */
[C---:B------:R-:W-:Y:S02]  /*0c00*/  IADD3 R29, R78.reuse, 0x40, RZ ;  /* 0x000000404e1d7810 */ /* 0x040fe40007ffe0ff */
[----:B------:R-:W-:Y:S02]  /*0c10*/  LEA.HI.SX32 R3, R3, R78, 0x1b ;  /* 0x0000004e03037211 */ /* 0x000fe400078fdaff */
[C---:B------:R-:W-:Y:S01]  /*0c20*/  IADD3 R31, R78.reuse, 0x60, RZ ;  /* 0x000000604e1f7810 */ /* 0x040fe20007ffe0ff */
[----:B-1----:R-:W-:Y:S01]  /*0c30*/  ULEA UR22, UR6, UR22, 0x18 ;  /* 0x0000001606167291 */ /* 0x002fe2000f8ec03f */
[----:B------:R-:W-:-:S05]  /*0c40*/  IADD3 R33, R78, 0x80, RZ ;  /* 0x000000804e217810 */ /* 0x000fca0007ffe0ff */
[----:B------:R-:W-:Y:S02]  /*0c50*/  LEA R76, R76, UR22, 0x2 ;  /* 0x000000164c4c7c11 */ /* 0x000fe4000f8e10ff */
[-C--:B------:R-:W-:Y:S02]  /*0c60*/  LEA.HI.SX32 R29, R29, R78.reuse, 0x1b ;  /* 0x0000004e1d1d7211 */ /* 0x080fe400078fdaff */
[----:B------:R-:W-:Y:S02]  /*0c70*/  LEA R75, R3, UR22, 0x2 ;  /* 0x00000016034b7c11 */ /* 0x000fe4000f8e10ff */
[----:B------:R-:W-:Y:S02]  /*0c80*/  IADD3 R3, R78, 0xc0, RZ ;  /* 0x000000c04e037810 */ /* 0x000fe40007ffe0ff */
[-C--:B------:R-:W-:Y:S02]  /*0c90*/  LEA.HI.SX32 R31, R31, R78.reuse, 0x1b ;  /* 0x0000004e1f1f7211 */ /* 0x080fe400078fdaff */
[----:B------:R-:W-:-:S02]  /*0ca0*/  LEA.HI.SX32 R33, R33, R78, 0x1b ;  /* 0x0000004e21217211 */ /* 0x000fc400078fdaff */
[C---:B------:R-:W-:Y:S02]  /*0cb0*/  IADD3 R35, R78.reuse, 0xa0, RZ ;  /* 0x000000a04e237810 */ /* 0x040fe40007ffe0ff */
[----:B------:R-:W-:Y:S02]  /*0cc0*/  LEA R74, R29, UR22, 0x2 ;  /* 0x000000161d4a7c11 */ /* 0x000fe4000f8e10ff */
[----:B------:R-:W-:Y:S02]  /*0cd0*/  IADD3 R29, R78, 0x100, RZ ;  /* 0x000001004e1d7810 */ /* 0x000fe40007ffe0ff */
[----:B------:R-:W-:Y:S02]  /*0ce0*/  LEA.HI.SX32 R3, R3, R78, 0x1b ;  /* 0x0000004e03037211 */ /* 0x000fe400078fdaff */
[----:B------:R-:W-:Y:S02]  /*0cf0*/  LEA R73, R31, UR22, 0x2 ;  /* 0x000000161f497c11 */ /* 0x000fe4000f8e10ff */
[----:B------:R-:W-:-:S02]  /*0d00*/  LEA R72, R33, UR22, 0x2 ;  /* 0x0000001621487c11 */ /* 0x000fc4000f8e10ff */
[-C--:B------:R-:W-:Y:S02]  /*0d10*/  LEA.HI.SX32 R35, R35, R78.reuse, 0x1b ;  /* 0x0000004e23237211 */ /* 0x080fe400078fdaff */
[C---:B------:R-:W-:Y:S02]  /*0d20*/  IADD3 R31, R78.reuse, 0x120, RZ ;  /* 0x000001204e1f7810 */ /* 0x040fe40007ffe0ff */
[C---:B------:R-:W-:Y:S02]  /*0d30*/  IADD3 R33, R78.reuse, 0x140, RZ ;  /* 0x000001404e217810 */ /* 0x040fe40007ffe0ff */
[----:B------:R-:W-:Y:S02]  /*0d40*/  LEA.HI.SX32 R29, R29, R78, 0x1b ;  /* 0x0000004e1d1d7211 */ /* 0x000fe400078fdaff */
[----:B------:R-:W-:Y:S02]  /*0d50*/  LEA R70, R3, UR22, 0x2 ;  /* 0x0000001603467c11 */ /* 0x000fe4000f8e10ff */
[----:B------:R-:W-:-:S02]  /*0d60*/  IADD3 R3, R78, 0x160, RZ ;  /* 0x000001604e037810 */ /* 0x000fc40007ffe0ff */
[----:B------:R-:W-:Y:S02]  /*0d70*/  LEA R71, R35, UR22, 0x2 ;  /* 0x0000001623477c11 */ /* 0x000fe4000f8e10ff */
[-C--:B------:R-:W-:Y:S02]  /*0d80*/  LEA.HI.SX32 R31, R31, R78.reuse, 0x1b ;  /* 0x0000004e1f1f7211 */ /* 0x080fe400078fdaff */
[-C--:B------:R-:W-:Y:S02]  /*0d90*/  LEA.HI.SX32 R33, R33, R78.reuse, 0x1b ;  /* 0x0000004e21217211 */ /* 0x080fe400078fdaff */
[----:B------:R-:W-:Y:S02]  /*0da0*/  LEA R68, R29, UR22, 0x2 ;  /* 0x000000161d447c11 */ /* 0x000fe4000f8e10ff */
[----:B------:R-:W-:Y:S02]  /*0db0*/  IADD3 R29, R78, 0x1e0, RZ ;  /* 0x000001e04e1d7810 */ /* 0x000fe40007ffe0ff */
[----:B------:R-:W-:-:S02]  /*0dc0*/  LEA.HI.SX32 R3, R3, R78, 0x1b ;  /* 0x0000004e03037211 */ /* 0x000fc400078fdaff */
[----:B------:R-:W-:Y:S02]  /*0dd0*/  LEA R67, R31, UR22, 0x2 ;  /* 0x000000161f437c11 */ /* 0x000fe4000f8e10ff */
[----:B------:R-:W-:Y:S02]  /*0de0*/  LEA R66, R33, UR22, 0x2 ;  /* 0x0000001621427c11 */ /* 0x000fe4000f8e10ff */
[----:B------:R-:W-:Y:S02]  /*0df0*/  LEA.HI.SX32 R29, R29, R78, 0x1b ;  /* 0x0000004e1d1d7211 */ /* 0x000fe400078fdaff */
[----:B------:R-:W-:Y:S02]  /*0e00*/  LEA R64, R3, UR22, 0x2 ;  /* 0x0000001603407c11 */ /* 0x000fe4000f8e10ff */
[----:B------:R-:W-:Y:S02]  /*0e10*/  LEA R56, R29, UR22, 0x2 ;  /* 0x000000161d387c11 */ /* 0x000fe4000f8e10ff */
[----:B------:R-:W-:-:S02]  /*0e20*/  ISETP.GE.AND P0, PT, R6, UR21, PT ;  /* 0x0000001506007c0c */ /* 0x000fc4000bf06270 */
[----:B------:R-:W-:Y:S02]  /*0e30*/  MOV R2, UR16 ;  /* 0x0000001000027c02 */ /* 0x000fe40008000f00 */
[----:B------:R-:W-:Y:S02]  /*0e40*/  MOV R3, UR17 ;  /* 0x0000001100037c02 */ /* 0x000fe40008000f00 */
[----:B------:R-:W-:Y:S01]  /*0e50*/  ISETP.GE.AND P6, PT, R8, UR21, PT ;  /* 0x0000001508007c0c */ /* 0x000fe2000bfc6270 */
[----:B------:R-:W-:Y:S01]  /*0e60*/  IMAD.WIDE R2, R77, 0x4, R2 ;  /* 0x000000044d027825 */ /* 0x000fe200078e0202 */
[----:B------:R-:W-:Y:S02]  /*0e70*/  P2R R34, PR, RZ, 0x1 ;  /* 0x00000001ff227803 */ /* 0x000fe40000000000 */
[----:B------:R-:W-:Y:S02]  /*0e80*/  ISETP.GE.AND P1, PT, R26, UR21, PT ;  /* 0x000000151a007c0c */ /* 0x000fe4000bf26270 */
[----:B------:R-:W-:-:S02]  /*0e90*/  ISETP.GE.AND P2, PT, R24, UR21, PT ;  /* 0x0000001518007c0c */ /* 0x000fc4000bf46270 */
[----:B------:R-:W-:Y:S02]  /*0ea0*/  ISETP.GE.AND P3, PT, R22, UR21, PT ;  /* 0x0000001516007c0c */ /* 0x000fe4000bf66270 */
[----:B------:R-:W-:Y:S02]  /*0eb0*/  ISETP.GE.AND P4, PT, R77, UR21, PT ;  /* 0x000000154d007c0c */ /* 0x000fe4000bf86270 */
[----:B------:R-:W-:Y:S02]  /*0ec0*/  P2R R22, PR, RZ, 0x2 ;  /* 0x00000002ff167803 */ /* 0x000fe40000000000 */
[----:B------:R-:W-:Y:S02]  /*0ed0*/  P2R R32, PR, RZ, 0x4 ;  /* 0x00000004ff207803 */ /* 0x000fe40000000000 */
[----:B------:R-:W-:Y:S02]  /*0ee0*/  P2R R28, PR, RZ, 0x8 ;  /* 0x00000008ff1c7803 */ /* 0x000fe40000000000 */
[----:B------:R-:W-:-:S02]  /*0ef0*/  P2R R24, PR, RZ, 0x10 ;  /* 0x00000010ff187803 */ /* 0x000fc40000000000 */
[----:B------:R-:W-:Y:S02]  /*0f00*/  P2R R36, PR, RZ, 0x20 ;  /* 0x00000020ff247803 */ /* 0x000fe40000000000 */
[----:B------:R-:W-:Y:S01]  /*0f10*/  P2R R26, PR, RZ, 0x40 ;  /* 0x00000040ff1a7803 */ /* 0x000fe20000000000 */
[----:B--2---:R0:W-:Y:S02]  /*0f20*/  STS [R76], R5 ;  /* 0x000000054c007388 */ /* 0x0041e40000000800 */
[----:B0-----:R-:W-:-:S04]  /*0f30*/  IADD3 R5, R78, 0xe0, RZ ;  /* 0x000000e04e057810 */ /* 0x001fc80007ffe0ff */
[----:B------:R-:W-:Y:S01]  /*0f40*/  LEA.HI.SX32 R5, R5, R78, 0x1b ;  /* 0x0000004e05057211 */ /* 0x000fe200078fdaff */
[----:B---3--:R-:W-:Y:S03]  /*0f50*/  STS [R75+0x80], R0 ;  /* 0x000080004b007388 */ /* 0x008fe60000000800 */
[----:B------:R-:W-:Y:S01]  /*0f60*/  LEA R69, R5, UR22, 0x2 ;  /* 0x0000001605457c11 */ /* 0x000fe2000f8e10ff */
[----:B------:R0:W-:Y:S01]  /*0f70*/  STS [R74+0x100], R7 ;  /* 0x000100074a007388 */ /* 0x0001e20000000800 */
[----:B------:R-:W-:-:S03]  /*0f80*/  IADD3 R5, R78, 0x180, RZ ;  /* 0x000001804e057810 */ /* 0x000fc60007ffe0ff */
[----:B----4-:R-:W-:Y:S01]  /*0f90*/  STS [R73+0x180], R4 ;  /* 0x0001800449007388 */ /* 0x010fe20000000800 */
[----:B------:R-:W-:-:S03]  /*0fa0*/  LEA.HI.SX32 R5, R5, R78, 0x1b ;  /* 0x0000004e05057211 */ /* 0x000fc600078fdaff */
[----:B------:R1:W-:Y:S01]  /*0fb0*/  STS [R72+0x200], R9 ;  /* 0x0002000948007388 */ /* 0x0003e20000000800 */
[C---:B0-----:R-:W-:Y:S02]  /*0fc0*/  IADD3 R7, R78.reuse, 0x1a0, RZ ;  /* 0x000001a04e077810 */ /* 0x041fe40007ffe0ff */
[C---:B------:R-:W-:Y:S01]  /*0fd0*/  SHF.L.U32 R0, R78.reuse, 0x4, RZ ;  /* 0x000000044e007819 */ /* 0x040fe200000006ff */
[----:B------:R-:W-:Y:S01]  /*0fe0*/  STS [R71+0x280], R10 ;  /* 0x0002800a47007388 */ /* 0x000fe20000000800 */
[-C--:B------:R-:W-:Y:S02]  /*0ff0*/  LEA.HI.SX32 R7, R7, R78.reuse, 0x1b ;  /* 0x0000004e07077211 */ /* 0x080fe400078fdaff */
[----:B-1----:R-:W-:Y:S01]  /*1000*/  IADD3 R9, R78, 0x1c0, RZ ;  /* 0x000001c04e097810 */ /* 0x002fe20007ffe0ff */
[----:B------:R0:W-:Y:S01]  /*1010*/  STS [R70+0x300], R11 ;  /* 0x0003000b46007388 */ /* 0x0001e20000000800 */
[----:B------:R-:W-:Y:S02]  /*1020*/  LEA R62, R5, UR22, 0x2 ;  /* 0x00000016053e7c11 */ /* 0x000fe4000f8e10ff */
[----:B------:R-:W-:Y:S01]  /*1030*/  LEA.HI.SX32 R9, R9, R78, 0x1b ;  /* 0x0000004e09097211 */ /* 0x000fe200078fdaff */
[----:B------:R-:W-:Y:S01]  /*1040*/  STS [R69+0x380], R12 ;  /* 0x0003800c45007388 */ /* 0x000fe20000000800 */
[----:B------:R-:W-:-:S02]  /*1050*/  LEA R60, R7, UR22, 0x2 ;  /* 0x00000016073c7c11 */ /* 0x000fc4000f8e10ff */
[----:B------:R-:W-:Y:S01]  /*1060*/  LEA.HI.SX32 R54, R0, R0, 0x1b ;  /* 0x0000000000367211 */ /* 0x000fe200078fdaff */
[----:B------:R1:W-:Y:S01]  /*1070*/  STS [R68+0x400], R13 ;  /* 0x0004000d44007388 */ /* 0x0003e20000000800 */
[----:B------:R-:W-:-:S03]  /*1080*/  LEA R58, R9, UR22, 0x2 ;  /* 0x00000016093a7c11 */ /* 0x000fc6000f8e10ff */
[----:B------:R-:W-:Y:S01]  /*1090*/  STS [R67+0x480], R16 ;  /* 0x0004801043007388 */ /* 0x000fe20000000800 */
[----:B------:R-:W-:-:S03]  /*10a0*/  LEA R54, R54, UR22, 0x2 ;  /* 0x0000001636367c11 */ /* 0x000fc6000f8e10ff */
        /* <DEDUP_REMOVED lines=25> */
[----:B0-----:R-:W-:-:S02]  /*1240*/  CS2R R10, SRZ ;  /* 0x00000000000a7805 */ /* 0x001fc4000001ff00 */
[----:B-1----:R-:W-:-:S03]  /*1250*/  CS2R R12, SRZ ;  /* 0x00000000000c7805 */ /* 0x002fc6000001ff00 */
[----:B------:R-:W4:Y:S01]  /*1260*/  @!P0 LDG.E R9, desc[UR34][R2.64+0x200] ;  /* 0x0002002202098981 */ /* 0x000f22000c1e1900 */
[----:B------:R-:W-:Y:S02]  /*1270*/  ISETP.GE.AND P0, PT, R30, UR21, PT ;  /* 0x000000151e007c0c */ /* 0x000fe4000bf06270 */
[----:B------:R-:W-:Y:S02]  /*1280*/  CS2R R6, SRZ ;  /* 0x0000000000067805 */ /* 0x000fe4000001ff00 */
[----:B------:R-:W-:Y:S01]  /*1290*/  CS2R R4, SRZ ;  /* 0x0000000000047805 */ /* 0x000fe2000001ff00 */
[----:B--2---:R-:W-:Y:S01]  /*12a0*/  HFMA2.MMA R15, -RZ, RZ, 0, 0 ;  /* 0x00000000ff0f7435 */ /* 0x004fe200000001ff */
[----:B------:R-:W-:Y:S01]  /*12b0*/  P2R R0, PR, RZ, 0x1 ;  /* 0x00000001ff007803 */ /* 0x000fe20000000000 */
[----:B------:R-:W2:Y:S04]  /*12c0*/  @!P5 LDG.E R11, desc[UR34][R2.64+0x300] ;  /* 0x00030022020bd981 */ /* 0x000ea8000c1e1900 */
[----:B------:R-:W2:Y:S04]  /*12d0*/  @!P1 LDG.E R6, desc[UR34][R2.64+0x180] ;  /* 0x0001802202069981 */ /* 0x000ea8000c1e1900 */
[----:B------:R-:W2:Y:S01]  /*12e0*/  @!P0 LDG.E R10, desc[UR34][R2.64+0x380] ;  /* 0x00038022020a8981 */ /* 0x000ea2000c1e1900 */
[----:B------:R-:W-:-:S02]  /*12f0*/  ISETP.GE.AND P0, PT, R38, UR21, PT ;  /* 0x0000001526007c0c */ /* 0x000fc4000bf06270 */
        /* <DEDUP_REMOVED lines=9> */
[----:B------:R-:W-:Y:S01]  /*1390*/  ISETP.GE.AND P4, PT, R44, UR21, PT ;  /* 0x000000152c007c0c */ /* 0x000fe2000bf86270 */
[----:B------:R-:W2:Y:S01]  /*13a0*/  @!P6 LDG.E R8, desc[UR34][R2.64+0x280] ;  /* 0x000280220208e981 */ /* 0x000ea2000c1e1900 */
[----:B------:R-:W-:Y:S01]  /*13b0*/  ISETP.GE.AND P5, PT, R18, UR21, PT ;  /* 0x0000001512007c0c */ /* 0x000fe2000bfa6270 */
[----:B---3--:R-:W-:Y:S01]  /*13c0*/  HFMA2.MMA R19, -RZ, RZ, 0, 0 ;  /* 0x00000000ff137435 */ /* 0x008fe200000001ff */
[----:B------:R-:W-:Y:S01]  /*13d0*/  ISETP.GE.AND P6, PT, R20, UR21, PT ;  /* 0x0000001514007c0c */ /* 0x000fe2000bfc6270 */
[----:B----4-:R-:W-:Y:S01]  /*13e0*/  HFMA2.MMA R23, -RZ, RZ, 0, 0 ;  /* 0x00000000ff177435 */ /* 0x010fe200000001ff */
[----:B------:R-:W-:Y:S01]  /*13f0*/  MOV R21, RZ ;  /* 0x000000ff00157202 */ /* 0x000fe20000000f00 */
[----:B------:R-:W3:Y:S01]  /*1400*/  @!P1 LDG.E R15, desc[UR34][R2.64+0x500] ;  /* 0x00050022020f9981 */ /* 0x000ee2000c1e1900 */
[----:B------:R-:W-:-:S02]  /*1410*/  MOV R25, RZ ;  /* 0x000000ff00197202 */ /* 0x000fc40000000f00 */
[----:B------:R-:W-:Y:S01]  /*1420*/  MOV R27, RZ ;  /* 0x000000ff001b7202 */ /* 0x000fe20000000f00 */
[----:B------:R-:W4:Y:S04]  /*1430*/  @!P0 LDG.E R12, desc[UR34][R2.64+0x480] ;  /* 0x00048022020c8981 */ /* 0x000f28000c1e1900 */
[----:B------:R-:W3:Y:S04]  /*1440*/  @!P2 LDG.E R21, desc[UR34][R2.64+0x580] ;  /* 0x000580220215a981 */ /* 0x000ee8000c1e1900 */
[----:B------:R-:W3:Y:S04]  /*1450*/  @!P3 LDG.E R19, desc[UR34][R2.64+0x600] ;  /* 0x000600220213b981 */ /* 0x000ee8000c1e1900 */
[----:B------:R-:W3:Y:S04]  /*1460*/  @!P4 LDG.E R25, desc[UR34][R2.64+0x680] ;  /* 0x000680220219c981 */ /* 0x000ee8000c1e1900 */
[----:B------:R-:W3:Y:S04]  /*1470*/  @!P5 LDG.E R23, desc[UR34][R2.64+0x700] ;  /* 0x000700220217d981 */ /* 0x000ee8000c1e1900 */
[----:B------:R0:W3:Y:S01]  /*1480*/  @!P6 LDG.E R27, desc[UR34][R2.64+0x780] ;  /* 0x00078022021be981 */ /* 0x0000e2000c1e1900 */
        /* <DEDUP_REMOVED lines=18> */
[----:B0-----:R-:W-:Y:S02]  /*15b0*/  MOV R2, UR18 ;  /* 0x0000001200027c02 */ /* 0x001fe40008000f00 */
[----:B------:R-:W-:-:S03]  /*15c0*/  MOV R3, UR19 ;  /* 0x0000001300037c02 */ /* 0x000fc60008000f00 */
[----:B------:R-:W-:Y:S01]  /*15d0*/  IMAD.WIDE R2, R77, 0x4, R2 ;  /* 0x000000044d027825 */ /* 0x000fe200078e0202 */
[----:B------:R-:W-:Y:S01]  /*15e0*/  MOV R17, RZ ;  /* 0x000000ff00117202 */ /* 0x000fe20000000f00 */
[----:B--2---:R-:W-:Y:S04]  /*15f0*/  STS [R76], R5 ;  /* 0x000000054c007388 */ /* 0x004fe80000000800 */
        /* <DEDUP_REMOVED lines=8> */
[----:B----4-:R-:W-:Y:S04]  /*1680*/  STS [R67+0x480], R12 ;  /* 0x0004800c43007388 */ /* 0x010fe80000000800 */
[----:B---3--:R3:W-:Y:S04]  /*1690*/  STS [R66+0x500], R15 ;  /* 0x0005000f42007388 */ /* 0x0087e80000000800 */
[----:B------:R-:W-:Y:S04]  /*16a0*/  STS [R64+0x580], R21 ;  /* 0x0005801540007388 */ /* 0x000fe80000000800 */
[----:B------:R4:W-:Y:S04]  /*16b0*/  STS [R62+0x600], R19 ;  /* 0x000600133e007388 */ /* 0x0009e80000000800 */
[----:B------:R-:W-:Y:S04]  /*16c0*/  STS [R60+0x680], R25 ;  /* 0x000680193c007388 */ /* 0x000fe80000000800 */
[----:B------:R4:W-:Y:S04]  /*16d0*/  STS [R58+0x700], R23 ;  /* 0x000700173a007388 */ /* 0x0009e80000000800 */
        /* <DEDUP_REMOVED lines=9> */
[----:B------:R-:W4:Y:S04]  /*1770*/  LDS R38, [R54+0x1c] ;  /* 0x00001c0036267984 */ /* 0x000f280000000800 */
[----:B------:R0:W3:Y:S04]  /*1780*/  LDS R36, [R54+0x20] ;  /* 0x0000200036247984 */ /* 0x0000e80000000800 */
[----:B------:R0:W3:Y:S04]  /*1790*/  LDS R34, [R54+0x24] ;  /* 0x0000240036227984 */ /* 0x0000e80000000800 */
[----:B------:R0:W4:Y:S04]  /*17a0*/  LDS R32, [R54+0x28] ;  /* 0x0000280036207984 */ /* 0x0001280000000800 */
[----:B------:R0:W4:Y:S04]  /*17b0*/  LDS R28, [R54+0x2c] ;  /* 0x00002c00361c7984 */ /* 0x0001280000000800 */
[----:B------:R0:W4:Y:S04]  /*17c0*/  LDS R24, [R54+0x30] ;  /* 0x0000300036187984 */ /* 0x0001280000000800 */
[----:B------:R0:W4:Y:S04]  /*17d0*/  LDS R20, [R54+0x34] ;  /* 0x0000340036147984 */ /* 0x0001280000000800 */
[----:B------:R1:W4:Y:S04]  /*17e0*/  LDS R84, [R54+0x38] ;  /* 0x0000380036547984 */ /* 0x0003280000000800 */
[----:B------:R2:W4:Y:S01]  /*17f0*/  LDS R86, [R54+0x3c] ;  /* 0x00003c0036567984 */ /* 0x0005220000000800 */
[----:B------:R-:W-:Y:S01]  /*1800*/  BAR.SYNC.DEFER_BLOCKING 0x0 ;  /* 0x0000000000007b1d */ /* 0x000fe20000010000 */
[----:B0-----:R-:W-:-:S02]  /*1810*/  CS2R R4, SRZ ;  /* 0x0000000000047805 */ /* 0x001fc4000001ff00 */
[----:B-1----:R-:W-:-:S04]  /*1820*/  CS2R R6, SRZ ;  /* 0x0000000000067805 */ /* 0x002fc8000001ff00 */
[----:B------:R-:W4:Y:S01]  /*1830*/  @!P0 LDG.E R5, desc[UR34][R2.64] ;  /* 0x0000002202058981 */ /* 0x000f22000c1e1900 */
[----:B------:R-:W-:Y:S01]  /*1840*/  ISETP.NE.AND P0, PT, R0, RZ, PT ;  /* 0x000000ff0000720c */ /* 0x000fe20003f05270 */
[----:B------:R-:W-:Y:S01]  /*1850*/  HFMA2.MMA R0, -RZ, RZ, 0, 0 ;  /* 0x00000000ff007435 */ /* 0x000fe200000001ff */
[----:B--2---:R-:W-:Y:S02]  /*1860*/  CS2R R8, SRZ ;  /* 0x0000000000087805 */ /* 0x004fe4000001ff00 */
[----:B------:R-:W-:Y:S02]  /*1870*/  CS2R R10, SRZ ;  /* 0x00000000000a7805 */ /* 0x000fe4000001ff00 */
[----:B------:R-:W-:Y:S01]  /*1880*/  MOV R13, RZ ;  /* 0x000000ff000d7202 */ /* 0x000fe20000000f00 */
[----:B---3--:R-:W-:Y:S02]  /*1890*/  HFMA2.MMA R15, -RZ, RZ, 0, 0 ;  /* 0x00000000ff0f7435 */ /* 0x008fe400000001ff */
[----:B----4-:R-:W-:Y:S01]  /*18a0*/  HFMA2.MMA R19, -RZ, RZ, 0, 0 ;  /* 0x00000000ff137435 */ /* 0x010fe200000001ff */
[----:B------:R-:W-:Y:S01]  /*18b0*/  MOV R21, RZ ;  /* 0x000000ff00157202 */ /* 0x000fe20000000f00 */
[----:B------:R-:W-:Y:S01]  /*18c0*/  HFMA2.MMA R23, -RZ, RZ, 0, 0 ;  /* 0x00000000ff177435 */ /* 0x000fe200000001ff */
[----:B------:R-:W-:Y:S01]  /*18d0*/  MOV R25, RZ ;  /* 0x000000ff00197202 */ /* 0x000fe20000000f00 */
[----:B------:R-:W2:Y:S04]  /*18e0*/  @!P3 LDG.E R17, desc[UR34][R2.64+0x600] ;  /* 0x000600220211b981 */ /* 0x000ea8000c1e1900 */
[----:B------:R-:W3:Y:S01]  /*18f0*/  @!P0 LDG.E R7, desc[UR34][R2.64+0x100] ;  /* 0x0001002202078981 */ /* 0x000ee2000c1e1900 */
[----:B------:R-:W-:-:S03]  /*1900*/  ISETP.NE.AND P0, PT, R14, RZ, PT ;  /* 0x000000ff0e00720c */ /* 0x000fc60003f05270 */
[----:B------:R-:W4:Y:S04]  /*1910*/  @!P1 LDG.E R15, desc[UR34][R2.64+0x500] ;  /* 0x00050022020f9981 */ /* 0x000f28000c1e1900 */
[----:B------:R-:W2:Y:S04]  /*1920*/  @!P2 LDG.E R19, desc[UR34][R2.64+0x580] ;  /* 0x000580220213a981 */ /* 0x000ea8000c1e1900 */
[----:B------:R-:W2:Y:S04]  /*1930*/  @!P4 LDG.E R23, desc[UR34][R2.64+0x680] ;  /* 0x000680220217c981 */ /* 0x000ea8000c1e1900 */
[----:B------:R-:W3:Y:S01]  /*1940*/  @!P0 LDG.E R0, desc[UR34][R2.64+0x80] ;  /* 0x0000802202008981 */ /* 0x000ee2000c1e1900 */
[----:B------:R-:W-:-:S03]  /*1950*/  ISETP.NE.AND P0, PT, R16, RZ, PT ;  /* 0x000000ff1000720c */ /* 0x000fc60003f05270 */
[----:B------:R-:W2:Y:S04]  /*1960*/  @!P5 LDG.E R21, desc[UR34][R2.64+0x700] ;  /* 0x000700220215d981 */ /* 0x000ea8000c1e1900 */
[----:B------:R-:W2:Y:S06]  /*1970*/  @!P6 LDG.E R25, desc[UR34][R2.64+0x780] ;  /* 0x000780220219e981 */ /* 0x000eac000c1e1900 */
[----:B------:R-:W4:Y:S01]  /*1980*/  @!P0 LDG.E R9, desc[UR34][R2.64+0x200] ;  /* 0x0002002202098981 */ /* 0x000f22000c1e1900 */
[----:B------:R-:W-:-:S13]  /*1990*/  ISETP.NE.AND P0, PT, R22, RZ, PT ;  /* 0x000000ff1600720c */ /* 0x000fda0003f05270 */
[----:B------:R-:W2:Y:S01]  /*19a0*/  @!P0 LDG.E R4, desc[UR34][R2.64+0x180] ;  /* 0x0001802202048981 */ /* 0x000ea2000c1e1900 */
[----:B------:R-:W-:-:S13]  /*19b0*/  ISETP.NE.AND P0, PT, R26, RZ, PT ;  /* 0x000000ff1a00720c */ /* 0x000fda0003f05270 */
[----:B------:R-:W4:Y:S01]  /*19c0*/  @!P0 LDG.E R11, desc[UR34][R2.64+0x300] ;  /* 0x00030022020b8981 */ /* 0x000f22000c1e1900 */
        /* <DEDUP_REMOVED lines=27> */
[----:B--2---:R0:W-:Y:S04]  /*1b80*/  STS [R73+0x180], R4 ;  /* 0x0001800449007388 */ /* 0x0041e80000000800 */
        /* <DEDUP_REMOVED lines=61> */
.L_x_12570:
[----:B------:R-:W-:Y:S05]  /*1f60*/  BSYNC B0 ;  /* 0x0000000000007941 */ /* 0x000fea0003800000 */
.L_x_12569:
        /* <DEDUP_REMOVED lines=35> */
.L_x_12572:
[----:B------:R-:W-:Y:S05]  /*21a0*/  BSYNC B0 ;  /* 0x0000000000007941 */ /* 0x000fea0003800000 */
.L_x_12571:
        /* <DEDUP_REMOVED lines=35> */
.L_x_12574:
[----:B------:R-:W-:Y:S05]  /*23e0*/  BSYNC B0 ;  /* 0x0000000000007941 */ /* 0x000fea0003800000 */
.L_x_12573:
[----:B------:R-:W-:Y:S01]  /*23f0*/  BSSY B0, `(.L_x_12575) ;  /* 0x0000024000007945 */ /* 0x000fe20003800000 */
[----:B------:R-:W-:Y:S01]  /*2400*/  HFMA2.MMA R33, -RZ, RZ, 0, 0 ;  /* 0x00000000ff217435 */ /* 0x000fe200000001ff */
[----:B------:R-:W-:Y:S01]  /*2410*/  FSETP.GTU.FTZ.AND P4, PT, R34, 20, PT ;  /* 0x41a000002200780b */ /* 0x000fe20003f9c000 */
[----:B------:R-:W-:Y:S01]  /*2420*/  FADD.FTZ R32, R32, UR4 ;  /* 0x0000000420207e21 */ /* 0x000fe20008010000 */
[----:B------:R-:W-:Y:S11]  /*2430*/  @P5 BRA `(.L_x_12576) ;  /* 0x00000000007c5947 */ /* 0x000ff60003800000 */
        /* <DEDUP_REMOVED lines=31> */
.L_x_12576:
[----:B------:R-:W-:Y:S05]  /*2630*/  BSYNC B0 ;  /* 0x0000000000007941 */ /* 0x000fea0003800000 */
.L_x_12575:
[----:B------:R-:W-:Y:S01]  /*2640*/  BSSY B0, `(.L_x_12577) ;  /* 0x0000027000007945 */ /* 0x000fe20003800000 */
[----:B------:R-:W-:Y:S01]  /*2650*/  HFMA2.MMA R29, -RZ, RZ, 0, 0 ;  /* 0x00000000ff1d7435 */ /* 0x000fe200000001ff */
[----:B------:R-:W-:Y:S02]  /*2660*/  FSETP.GTU.FTZ.AND P5, PT, R32, 20, PT ;  /* 0x41a000002000780b */ /* 0x000fe40003fbc000 */
[----:B------:R-:W-:Y:S02]  /*2670*/  CS2R R30, SRZ ;  /* 0x00000000001e7805 */ /* 0x000fe4000001ff00 */
[----:B------:R-:W-:Y:S01]  /*2680*/  MOV R27, RZ ;  /* 0x000000ff001b7202 */ /* 0x000fe20000000f00 */
[----:B------:R-:W-:Y:S01]  /*2690*/  FADD.FTZ R28, R28, UR4 ;  /* 0x000000041c1c7e21 */ /* 0x000fe20008010000 */
[----:B------:R-:W-:Y:S01]  /*26a0*/  FFMA.FTZ R82, R65, R0, R82 ;  /* 0x0000000041527223 */ /* 0x000fe20000010052 */
[----:B------:R-:W-:Y:S06]  /*26b0*/  @P6 BRA `(.L_x_12578) ;  /* 0x00000000007c6947 */ /* 0x000fec0003800000 */
        /* <DEDUP_REMOVED lines=31> */
.L_x_12578:
[----:B------:R-:W-:Y:S05]  /*28b0*/  BSYNC B0 ;  /* 0x0000000000007941 */ /* 0x000fea0003800000 */
.L_x_12577:
[----:B------:R-:W-:Y:S01]  /*28c0*/  FFMA.FTZ R82, R63, R88, R82 ;  /* 0x000000583f527223 */ /* 0x000fe20000010052 */
[----:B------:R-:W-:Y:S01]  /*28d0*/  BSSY B0, `(.L_x_12579) ;  /* 0x0000027000007945 */ /* 0x000fe20003800000 */
[----:B------:R-:W-:Y:S01]  /*28e0*/  HFMA2.MMA R26, -RZ, RZ, 0, 0 ;  /* 0x00000000ff1a7435 */ /* 0x000fe200000001ff */
[----:B------:R-:W-:Y:S01]  /*28f0*/  FSETP.GTU.FTZ.AND P6, PT, R28, 20, PT ;  /* 0x41a000001c00780b */ /* 0x000fe20003fdc000 */
[----:B0-----:R-:W-:Y:S01]  /*2900*/  HFMA2.MMA R23, -RZ, RZ, 0, 0 ;  /* 0x00000000ff177435 */ /* 0x001fe200000001ff */
[----:B------:R-:W-:Y:S01]  /*2910*/  MOV R25, RZ ;  /* 0x000000ff00197202 */ /* 0x000fe20000000f00 */
        /* <DEDUP_REMOVED lines=34> */
.L_x_12580:
[----:B------:R-:W-:Y:S05]  /*2b40*/  BSYNC B0 ;  /* 0x0000000000007941 */ /* 0x000fea0003800000 */
.L_x_12579:
[----:B------:R-:W-:Y:S01]  /*2b50*/  FFMA.FTZ R82, R59, R92, R82 ;  /* 0x0000005c3b527223 */ /* 0x000fe20000010052 */
[----:B------:R-:W-:Y:S01]  /*2b60*/  BSSY B0, `(.L_x_12581) ;  /* 0x0000027000007945 */ /* 0x000fe20003800000 */
[----:B------:R-:W-:Y:S01]  /*2b70*/  HFMA2.MMA R22, -RZ, RZ, 0, 0 ;  /* 0x00000000ff167435 */ /* 0x000fe200000001ff */
[----:B------:R-:W-:Y:S01]  /*2b80*/  FSETP.GTU.FTZ.AND P0, PT, R24, 20, PT ;  /* 0x41a000001800780b */ /* 0x000fe20003f1c000 */
[----:B------:R-:W-:Y:S01]  /*2b90*/  HFMA2.MMA R19, -RZ, RZ, 0, 0 ;  /* 0x00000000ff137435 */ /* 0x000fe200000001ff */
        /* <DEDUP_REMOVED lines=35> */
.L_x_12582:
[----:B------:R-:W-:Y:S05]  /*2dd0*/  BSYNC B0 ;  /* 0x0000000000007941 */ /* 0x000fea0003800000 */
.L_x_12581:
        /* <DEDUP_REMOVED lines=39> */
.L_x_12584:
[----:B------:R-:W-:Y:S05]  /*3050*/  BSYNC B0 ;  /* 0x0000000000007941 */ /* 0x000fea0003800000 */
.L_x_12583:
        /* <DEDUP_REMOVED lines=40> */
.L_x_12586:
[----:B------:R-:W-:Y:S05]  /*32e0*/  BSYNC B0 ;  /* 0x0000000000007941 */ /* 0x000fea0003800000 */
.L_x_12585:
[----:B------:R-:W-:Y:S01]  /*32f0*/  FFMA.FTZ R82, R47, R104, R82 ;  /* 0x000000682f527223 */ /* 0x000fe20000010052 */
[----:B------:R-:W-:Y:S01]  /*3300*/  BSSY B0, `(.L_x_12587) ;  /* 0x000002a000007945 */ /* 0x000fe20003800000 */
[----:B------:R-:W-:Y:S01]  /*3310*/  FSETP.GTU.FTZ.AND P3, PT, R86, 20, PT ;  /* 0x41a000005600780b */ /* 0x000fe20003f7c000 */
[-C--:B-----5:R-:W-:Y:S01]  /*3320*/  FMUL.FTZ R119, R0, R81.reuse ;  /* 0x0000005100777220 */ /* 0x0a0fe20000410000 */
[----:B------:R-:W-:Y:S01]  /*3330*/  FFMA.FTZ R2, R45, R106, R82 ;  /* 0x0000006a2d027223 */ /* 0x000fe20000010052 */
[-C--:B------:R-:W-:Y:S01]  /*3340*/  FMUL.FTZ R117, R88, R81.reuse ;  /* 0x0000005158757220 */ /* 0x080fe20000410000 */
[-C--:B------:R-:W-:Y:S01]  /*3350*/  FMUL.FTZ R115, R90, R81.reuse ;  /* 0x000000515a737220 */ /* 0x080fe20000410000 */
[-C--:B------:R-:W-:Y:S01]  /*3360*/  FMUL.FTZ R113, R92, R81.reuse ;  /* 0x000000515c717220 */ /* 0x080fe20000410000 */
[-C--:B------:R-:W-:Y:S01]  /*3370*/  FMUL.FTZ R111, R94, R81.reuse ;  /* 0x000000515e6f7220 */ /* 0x080fe20000410000 */
[----:B------:R-:W-:Y:S01]  /*3380*/  FMUL.FTZ R109, R96, R81 ;  /* 0x00000051606d7220 */ /* 0x000fe20000410000 */
[----:B------:R-:W-:Y:S01]  /*3390*/  FFMA.FTZ R2, R43, R108, R2 ;  /* 0x0000006c2b027223 */ /* 0x000fe20000010002 */
        /* <DEDUP_REMOVED lines=32> */
.L_x_12588:
[----:B------:R-:W-:Y:S05]  /*35a0*/  BSYNC B0 ;  /* 0x0000000000007941 */ /* 0x000fea0003800000 */
.L_x_12587:
        /* <DEDUP_REMOVED lines=33> */
.L_x_12590:
[----:B------:R-:W-:Y:S05]  /*37c0*/  BSYNC B0 ;  /* 0x0000000000007941 */ /* 0x000fea0003800000 */
.L_x_12589:
        /* <DEDUP_REMOVED lines=33> */
.L_x_12592:
[----:B------:R-:W-:Y:S05]  /*39e0*/  BSYNC B0 ;  /* 0x0000000000007941 */ /* 0x000fea0003800000 */
.L_x_12591:
        /* <DEDUP_REMOVED lines=33> */
.L_x_12594:
[----:B------:R-:W-:Y:S05]  /*3c00*/  BSYNC B0 ;  /* 0x0000000000007941 */ /* 0x000fea0003800000 */
.L_x_12593:
        /* <DEDUP_REMOVED lines=33> */
.L_x_12596:
[----:B------:R-:W-:Y:S05]  /*3e20*/  BSYNC B0 ;  /* 0x0000000000007941 */ /* 0x000fea0003800000 */
.L_x_12595:
        /* <DEDUP_REMOVED lines=33> */
.L_x_12598:
[----:B------:R-:W-:Y:S05]  /*4040*/  BSYNC B0 ;  /* 0x0000000000007941 */ /* 0x000fea0003800000 */
.L_x_12597:
        /* <DEDUP_REMOVED lines=33> */
.L_x_12600:
[----:B------:R-:W-:Y:S05]  /*4260*/  BSYNC B0 ;  /* 0x0000000000007941 */ /* 0x000fea0003800000 */
.L_x_12599:
[----:B------:R-:W-:Y:S01]  /*4270*/  ULDC UR23, c[0x0][0x21c] ;  /* 0x0000870000177ab9 */ /* 0x000fe20000000800 */
[----:B------:R-:W-:Y:S01]  /*4280*/  FFMA.FTZ R2, R41, R110, R2 ;  /* 0x0000006e29027223 */ /* 0x000fe20000010002 */
[----:B------:R-:W-:Y:S01]  /*4290*/  UISETP.GE.AND UP0, UPT, UR23, 0x1, UPT ;  /* 0x000000011700788c */ /* 0x000fe2000bf06270 */
[-C--:B------:R-:W-:Y:S01]  /*42a0*/  FMUL.FTZ R107, R98, R81.reuse ;  /* 0x00000051626b7220 */ /* 0x080fe20000410000 */
[-C--:B------:R-:W-:Y:S01]  /*42b0*/  FMUL.FTZ R105, R100, R81.reuse ;  /* 0x0000005164697220 */ /* 0x080fe20000410000 */
[----:B------:R-:W-:Y:S01]  /*42c0*/  FFMA.FTZ R2, R39, R112, R2 ;  /* 0x0000007027027223 */ /* 0x000fe20000010002 */
[-C--:B------:R-:W-:Y:S01]  /*42d0*/  FMUL.FTZ R103, R102, R81.reuse ;  /* 0x0000005166677220 */ /* 0x080fe20000410000 */
[-C--:B------:R-:W-:Y:S01]  /*42e0*/  FMUL.FTZ R101, R104, R81.reuse ;  /* 0x0000005168657220 */ /* 0x080fe20000410000 */
[----:B------:R-:W-:Y:S01]  /*42f0*/  PLOP3.LUT P0, PT, PT, PT, UP0, 0x80, 0x0 ;  /* 0x000000000000781c */ /* 0x000fe20003f0f008 */
[----:B------:R-:W-:Y:S01]  /*4300*/  FFMA.FTZ R2, R37, R114, R2 ;  /* 0x0000007225027223 */ /* 0x000fe20000010002 */
[-C--:B------:R-:W-:Y:S01]  /*4310*/  FMUL.FTZ R99, R106, R81.reuse ;  /* 0x000000516a637220 */ /* 0x080fe20000410000 */
[-C--:B------:R-:W-:Y:S01]  /*4320*/  FMUL.FTZ R97, R108, R81.reuse ;  /* 0x000000516c617220 */ /* 0x080fe20000410000 */
[-C--:B------:R-:W-:Y:S01]  /*4330*/  FMUL.FTZ R95, R110, R81.reuse ;  /* 0x000000516e5f7220 */ /* 0x080fe20000410000 */
[-C--:B------:R-:W-:Y:S01]  /*4340*/  FMUL.FTZ R93, R112, R81.reuse ;  /* 0x00000051705d7220 */ /* 0x080fe20000410000 */
[-C--:B------:R-:W-:Y:S01]  /*4350*/  FMUL.FTZ R91, R114, R81.reuse ;  /* 0x00000051725b7220 */ /* 0x080fe20000410000 */
[----:B------:R-:W-:Y:S01]  /*4360*/  FMUL.FTZ R89, R116, R81 ;  /* 0x0000005174597220 */ /* 0x000fe20000410000 */
[----:B------:R-:W-:Y:S01]  /*4370*/  FFMA.FTZ R82, R35, R116, R2 ;  /* 0x0000007423527223 */ /* 0x000fe20000010002 */
[----:B------:R-:W-:Y:S06]  /*4380*/  BAR.SYNC.DEFER_BLOCKING 0x0 ;  /* 0x0000000000007b1d */ /* 0x000fec0000010000 */
[----:B------:R-:W-:Y:S05]  /*4390*/  @!P0 BRA `(.L_x_12601) ;  /* 0x0000005400b88947 */ /* 0x000fea0003800000 */
[----:B------:R-:W-:Y:S01]  /*43a0*/  USHF.R.S32.HI UR28, URZ, 0x1f, UR14 ;  /* 0x0000001f3f1c7899 */ /* 0x000fe2000801140e */
[----:B------:R-:W0:Y:S01]  /*43b0*/  LDC R203, c[0x0][0x21c] ;  /* 0x00008700ffcb7b82 */ /* 0x000e220000000800 */
[----:B------:R-:W-:Y:S01]  /*43c0*/  ULDC.64 UR24, c[0x0][0x230] ;  /* 0x00008c0000187ab9 */ /* 0x000fe20000000a00 */
[----:B------:R-:W-:Y:S01]  /*43d0*/  ULDC.64 UR32, c[0x0][0x268] ;  /* 0x00009a0000207ab9 */ /* 0x000fe20000000a00 */
[----:B------:R-:W-:Y:S01]  /*43e0*/  UIMAD UR6, UR28, UR24, URZ ;  /* 0x000000181c0672a4 */ /* 0x000fe2000f8e023f */
[----:B------:R-:W-:Y:S01]  /*43f0*/  HFMA2.MMA R29, -RZ, RZ, 0, 0 ;  /* 0x00000000ff1d7435 */ /* 0x000fe200000001ff */
[----:B------:R-:W-:Y:S01]  /*4400*/  ULDC.64 UR26, c[0x0][0x248] ;  /* 0x00009200001a7ab9 */ /* 0x000fe20000000a00 */
[----:B------:R-:W-:Y:S01]  /*4410*/  UIMAD.WIDE.U32 UR36, UR14, UR24, URZ ;  /* 0x000000180e2472a5 */ /* 0x000fe2000f8e003f */
[----:B------:R-:W-:Y:S01]  /*4420*/  HFMA2.MMA R21, -RZ, RZ, 0, 0 ;  /* 0x00000000ff157435 */ /* 0x000fe200000001ff */
[----:B------:R-:W-:Y:S01]  /*4430*/  UIMAD UR24, UR28, UR32, URZ ;  /* 0x000000201c1872a4 */ /* 0x000fe2000f8e023f */
[----:B------:R-:W-:Y:S01]  /*4440*/  HFMA2.MMA R85, -RZ, RZ, 0, 0 ;  /* 0x00000000ff557435 */ /* 0x000fe200000001ff */
        /* <DEDUP_REMOVED lines=8> */
[----:B------:R-:W-:Y:S01]  /*44d0*/  UIMAD UR42, UR14, UR27, UR21 ;  /* 0x0000001b0e2a72a4 */ /* 0x000fe2000f8e0215 */
[----:B------:R-:W-:Y:S01]  /*44e0*/  FADD.FTZ R94, R94, R94 ;  /* 0x0000005e5e5e7221 */ /* 0x000fe20000010000 */
[----:B------:R-:W-:Y:S01]  /*44f0*/  UIMAD UR6, UR14, UR25, UR6 ;  /* 0x000000190e0672a4 */ /* 0x000fe2000f8e0206 */
[----:B------:R-:W-:Y:S01]  /*4500*/  FADD.FTZ R96, R96, R96 ;  /* 0x0000006060607221 */ /* 0x000fe20000010000 */
[----:B------:R-:W-:Y:S01]  /*4510*/  ULDC.64 UR26, c[0x0][0x2e0] ;  /* 0x0000b800001a7ab9 */ /* 0x000fe20000000a00 */
[----:B------:R-:W-:Y:S01]  /*4520*/  UIADD3 UR43, UR29, UR43, URZ ;  /* 0x0000002b1d2b7290 */ /* 0x000fe2000fffe03f */
[----:B------:R-:W-:Y:S01]  /*4530*/  FADD.FTZ R98, R98, R98 ;  /* 0x0000006262627221 */ /* 0x000fe20000010000 */
[----:B------:R-:W-:Y:S01]  /*4540*/  ULEA UR25, UP2, UR28, UR26, 0x3 ;  /* 0x0000001a1c197291 */ /* 0x000fe2000f84183f */
[----:B------:R-:W-:Y:S01]  /*4550*/  FADD.FTZ R100, R100, R100 ;  /* 0x0000006464647221 */ /* 0x000fe20000010000 */
[----:B------:R-:W-:Y:S01]  /*4560*/  ULDC.64 UR38, c[0x0][0x2d0] ;  /* 0x0000b40000267ab9 */ /* 0x000fe20000000a00 */
[----:B------:R-:W-:Y:S01]  /*4570*/  UIADD3 UR26, UR37, UR6, URZ ;  /* 0x00000006251a7290 */ /* 0x000fe2000fffe03f */
[----:B------:R-:W-:Y:S01]  /*4580*/  FADD.FTZ R102, R102, R102 ;  /* 0x0000006666667221 */ /* 0x000fe20000010000 */
[----:B------:R-:W-:Y:S01]  /*4590*/  ULEA UR21, UP0, UR36, UR38, 0x3 ;  /* 0x0000002624157291 */ /* 0x000fe2000f80183f */
[----:B------:R-:W-:Y:S01]  /*45a0*/  FADD.FTZ R104, R104, R104 ;  /* 0x0000006868687221 */ /* 0x000fe20000010000 */
[----:B------:R-:W-:Y:S01]  /*45b0*/  ULEA.HI.X UR43, UR28, UR27, UR43, 0x3, UP2 ;  /* 0x0000001b1c2b7291 */ /* 0x000fe200090f1c2b */
[----:B------:R-:W-:Y:S01]  /*45c0*/  FADD.FTZ R106, R106, R106 ;  /* 0x0000006a6a6a7221 */ /* 0x000fe20000010000 */
[----:B------:R-:W-:Y:S01]  /*45d0*/  UIADD3 UR27, UR20, -0x1, URZ ;  /* 0xffffffff141b7890 */ /* 0x000fe2000fffe03f */
[----:B------:R-:W-:Y:S01]  /*45e0*/  FADD.FTZ R108, R108, R108 ;  /* 0x0000006c6c6c7221 */ /* 0x000fe20000010000 */
[----:B------:R-:W-:Y:S01]  /*45f0*/  UIADD3 UR38, UR20, -0x2, URZ ;  /* 0xfffffffe14267890 */ /* 0x000fe2000fffe03f */
[----:B------:R-:W-:Y:S01]  /*4600*/  FADD.FTZ R110, R110, R110 ;  /* 0x0000006e6e6e7221 */ /* 0x000fe20000010000 */
[----:B------:R-:W-:Y:S01]  /*4610*/  UIADD3 UR6, UR31, UR42, URZ ;  /* 0x0000002a1f067290 */ /* 0x000fe2000fffe03f */
[----:B------:R-:W-:Y:S01]  /*4620*/  FADD.FTZ R112, R112, R112 ;  /* 0x0000007070707221 */ /* 0x000fe20000010000 */
[----:B------:R-:W-:Y:S01]  /*4630*/  ULEA.HI.X UR26, UR36, UR39, UR26, 0x3, UP0 ;  /* 0x00000027241a7291 */ /* 0x000fe200080f1c1a */
[----:B------:R-:W-:Y:S01]  /*4640*/  FADD.FTZ R114, R114, R114 ;  /* 0x0000007272727221 */ /* 0x000fe20000010000 */
[----:B------:R-:W-:Y:S01]  /*4650*/  UMOV UR42, UR22 ;  /* 0x00000016002a7c82 */ /* 0x000fe20008000000 */
[----:B------:R-:W-:Y:S01]  /*4660*/  UMOV UR39, UR22 ;  /* 0x0000001600277c82 */ /* 0x000fe20008000000 */
[----:B------:R-:W-:Y:S01]  /*4670*/  ULEA.HI UR31, UR20, UR20, URZ, 0x1 ;  /* 0x00000014141f7291 */ /* 0x000fe2000f8f083f */
[----:B------:R-:W-:Y:S01]  /*4680*/  FADD.FTZ R116, R116, R116 ;  /* 0x0000007474747221 */ /* 0x000fe20000010000 */
[----:B------:R-:W-:Y:S01]  /*4690*/  ULDC.64 UR36, c[0x0][0x270] ;  /* 0x00009c0000247ab9 */ /* 0x000fe20000000a00 */
[----:B------:R-:W-:Y:S01]  /*46a0*/  ULEA.HI UR22, UR27, UR27, URZ, 0x1 ;  /* 0x0000001b1b167291 */ /* 0x000fe2000f8f083f */
[----:B------:R-:W-:Y:S01]  /*46b0*/  CS2R R30, SRZ ;  /* 0x00000000001e7805 */ /* 0x000fe2000001ff00 */
[----:B------:R-:W-:Y:S01]  /*46c0*/  ULDC.64 UR28, c[0x0][0x250] ;  /* 0x00009400001c7ab9 */ /* 0x000fe20000000a00 */
[----:B------:R-:W-:Y:S01]  /*46d0*/  UIMAD UR23, UR38, UR23, URZ ;  /* 0x00000017261772a4 */ /* 0x000fe2000f8e023f */
[----:B------:R-:W-:Y:S01]  /*46e0*/  CS2R R26, SRZ ;  /* 0x00000000001a7805 */ /* 0x000fe2000001ff00 */
[----:B------:R-:W-:Y:S01]  /*46f0*/  USHF.L.U64.HI UR38, UR36, 0x3, UR37 ;  /* 0x0000000324267899 */ /* 0x000fe20008010225 */
[----:B------:R-:W-:Y:S01]  /*4700*/  MOV R25, RZ ;  /* 0x000000ff00197202 */ /* 0x000fe20000000f00 */
[----:B------:R-:W-:Y:S01]  /*4710*/  ULDC.64 UR32, c[0x0][0x2d8] ;  /* 0x0000b60000207ab9 */ /* 0x000fe20000000a00 */
[----:B------:R-:W-:Y:S01]  /*4720*/  USHF.L.U64.HI UR37, UR28, 0x3, UR29 ;  /* 0x000000031c257899 */ /* 0x000fe2000801021d */
[----:B------:R-:W-:Y:S01]  /*4730*/  CS2R R22, SRZ ;  /* 0x0000000000167805 */ /* 0x000fe2000001ff00 */
[----:B------:R-:W-:Y:S01]  /*4740*/  ULOP3.LUT UR31, UR31, 0x1ffffe, URZ, 0xc0, !UPT ;  /* 0x001ffffe1f1f7892 */ /* 0x000fe2000f8ec03f */
[----:B------:R-:W-:Y:S01]  /*4750*/  CS2R R18, SRZ ;  /* 0x0000000000127805 */ /* 0x000fe2000001ff00 */
[----:B------:R-:W-:Y:S01]  /*4760*/  ULOP3.LUT UR29, UR22, 0xfffffe, URZ, 0xc0, !UPT ;  /* 0x00fffffe161d7892 */ /* 0x000fe2000f8ec03f */
[----:B------:R-:W-:Y:S01]  /*4770*/  CS2R R16, SRZ ;  /* 0x0000000000107805 */ /* 0x000fe2000001ff00 */
[----:B------:R-:W-:Y:S01]  /*4780*/  ULEA UR24, UP1, UR30, UR32, 0x3 ;  /* 0x000000201e187291 */ /* 0x000fe2000f82183f */
[----:B------:R-:W-:Y:S01]  /*4790*/  MOV R87, RZ ;  /* 0x000000ff00577202 */ /* 0x000fe20000000f00 */
[----:B------:R-:W-:Y:S01]  /*47a0*/  UIMAD.WIDE UR22, UR23, 0x10, UR10 ;  /* 0x00000010171678a5 */ /* 0x000fe2000f8e020a */
[----:B------:R-:W-:Y:S01]  /*47b0*/  MOV R83, RZ ;  /* 0x000000ff00537202 */ /* 0x000fe20000000f00 */
[----:B------:R-:W-:-:S02]  /*47c0*/  UIADD3 UR31, UR20, -UR31, URZ ;  /* 0x8000001f141f7290 */ /* 0x000fc4000fffe03f */
[----:B------:R-:W-:Y:S02]  /*47d0*/  UIADD3 UR29, UR27, -UR29, URZ ;  /* 0x8000001d1b1d7290 */ /* 0x000fe4000fffe03f */
[----:B------:R-:W-:Y:S01]  /*47e0*/  ULEA.HI.X UR30, UR30, UR33, UR6, 0x3, UP1 ;  /* 0x000000211e1e7291 */ /* 0x000fe200088f1c06 */
[----:B------:R-:W-:Y:S02]  /*47f0*/  ULDC UR45, c[0x0][0x224] ;  /* 0x00008900002d7ab9 */ /* 0x000fe40000000800 */
[----:B------:R-:W-:Y:S01]  /*4800*/  ULDC.64 UR32, c[0x0][0x238] ;  /* 0x00008e0000207ab9 */ /* 0x000fe20000000a00 */
[----:B------:R-:W-:Y:S01]  /*4810*/  UMOV UR6, URZ ;  /* 0x0000003f00067c82 */ /* 0x000fe20008000000 */
[----:B------:R-:W-:Y:S02]  /*4820*/  USHF.L.U64.HI UR33, UR32, 0x3, UR33 ;  /* 0x0000000320217899 */ /* 0x000fe40008010221 */
[----:B------:R-:W-:Y:S02]  /*4830*/  ULEA UR31, UR31, 0xca0, 0xb ;  /* 0x00000ca01f1f7891 */ /* 0x000fe4000f8e583f */
[----:B------:R-:W-:Y:S01]  /*4840*/  USHF.L.U32 UR29, UR29, 0x8, URZ ;  /* 0x000000081d1d7899 */ /* 0x000fe2000800063f */
[----:B0-----:R-:W-:-:S11]  /*4850*/  UMOV UR27, UR22 ;  /* 0x00000016001b7c82 */ /* 0x001fd60008000000 */
.L_x_12616:
[----:B------:R-:W-:Y:S02]  /*4860*/  MOV R8, UR21 ;  /* 0x0000001500087c02 */ /* 0x000fe40008000f00 */
[----:B------:R-:W-:-:S06]  /*4870*/  MOV R9, UR26 ;  /* 0x0000001a00097c02 */ /* 0x000fcc0008000f00 */
[----:B------:R-:W2:Y:S01]  /*4880*/  LDG.E.64 R8, desc[UR34][R8.64] ;  /* 0x0000002208087981 */ /* 0x000ea2000c1e1b00 */
[----:B------:R-:W-:Y:S02]  /*4890*/  MOV R2, UR24 ;  /* 0x0000001800027c02 */ /* 0x000fe40008000f00 */
[----:B------:R-:W-:Y:S02]  /*48a0*/  MOV R3, UR30 ;  /* 0x0000001e00037c02 */ /* 0x000fe40008000f00 */
[----:B01----:R-:W-:Y:S02]  /*48b0*/  MOV R4, UR25 ;  /* 0x0000001900047c02 */ /* 0x003fe40008000f00 */
[----:B------:R-:W-:Y:S02]  /*48c0*/  MOV R5, UR43 ;  /* 0x0000002b00057c02 */ /* 0x000fe40008000f00 */
[----:B------:R-:W3:Y:S04]  /*48d0*/  LDG.E.64 R2, desc[UR34][R2.64] ;  /* 0x0000002202027981 */ /* 0x000ee8000c1e1b00 */
[----:B------:R-:W3:Y:S01]  /*48e0*/  LDG.E.64 R4, desc[UR34][R4.64] ;  /* 0x0000002204047981 */ /* 0x000ee2000c1e1b00 */
[----:B------:R-:W0:Y:S01]  /*48f0*/  S2UR UR44, SR_CgaCtaId ;  /* 0x00000000002c79c3 */ /* 0x000e220000008800 */
[----:B------:R-:W-:Y:S01]  /*4900*/  ISETP.NE.AND P0, PT, R194, RZ, PT ;  /* 0x000000ffc200720c */ /* 0x000fe20003f05270 */
[----:B------:R-:W-:Y:S01]  /*4910*/  UMOV UR22, 0x400 ;  /* 0x0000040000167882 */ /* 0x000fe20000000000 */
[----:B------:R-:W-:Y:S01]  /*4920*/  ISETP.NE.AND P1, PT, R79, RZ, PT ;  /* 0x000000ff4f00720c */ /* 0x000fe20003f25270 */
[----:B0-----:R-:W-:Y:S01]  /*4930*/  ULEA UR22, UR44, UR22, 0x18 ;  /* 0x000000162c167291 */ /* 0x001fe2000f8ec03f */
[C---:B--2---:R-:W-:Y:S01]  /*4940*/  FMUL.FTZ R10, R9.reuse, R50 ;  /* 0x00000032090a7220 */ /* 0x044fe20000410000 */
[C---:B------:R-:W-:Y:S01]  /*4950*/  FMUL.FTZ R6, R9.reuse, R52 ;  /* 0x0000003409067220 */ /* 0x040fe20000410000 */
[----:B------:R-:W-:Y:S01]  /*4960*/  FMUL.FTZ R11, R8, 1.4426950216293334961 ;  /* 0x3fb8aa3b080b7820 */ /* 0x000fe20000410000 */
[----:B------:R-:W-:Y:S01]  /*4970*/  FMUL.FTZ R12, R9, R48 ;  /* 0x00000030090c7220 */ /* 0x000fe20000410000 */
[----:B------:R-:W-:Y:S01]  /*4980*/  FMUL.RZ R15, R10, 0.15915493667125701904 ;  /* 0x3e22f9830a0f7820 */ /* 0x000fe2000040c000 */
[----:B------:R-:W-:Y:S01]  /*4990*/  FMUL.RZ R14, R6, 0.15915493667125701904 ;  /* 0x3e22f983060e7820 */ /* 0x000fe2000040c000 */
[C---:B------:R-:W-:Y:S01]  /*49a0*/  FMUL.FTZ R10, R11.reuse, R50 ;  /* 0x000000320b0a7220 */ /* 0x040fe20000410000 */
[C---:B------:R-:W-:Y:S01]  /*49b0*/  FMUL.FTZ R6, R11.reuse, R52 ;  /* 0x000000340b067220 */ /* 0x040fe20000410000 */
[----:B------:R-:W-:Y:S01]  /*49c0*/  MUFU.SIN R123, R15 ;  /* 0x0000000f007b7308 */ /* 0x000fe20000000400 */
[----:B------:R-:W-:Y:S01]  /*49d0*/  FMUL.RZ R120, R12, 0.15915493667125701904 ;  /* 0x3e22f9830c787820 */ /* 0x000fe2000040c000 */
[----:B------:R-:W-:-:S06]  /*49e0*/  FMUL.FTZ R12, R11, R48 ;  /* 0x000000300b0c7220 */ /* 0x000fcc0000410000 */
[----:B------:R-:W-:Y:S08]  /*49f0*/  MUFU.SIN R13, R14 ;  /* 0x0000000e000d7308 */ /* 0x000ff00000000400 */
[----:B------:R0:W-:Y:S08]  /*4a00*/  MUFU.COS R7, R14 ;  /* 0x0000000e00077308 */ /* 0x0001f00000000000 */
[----:B------:R1:W-:Y:S01]  /*4a10*/  MUFU.EX2 R122, R10 ;  /* 0x0000000a007a7308 */ /* 0x0003e20000000800 */
[----:B0-----:R-:W-:-:S04]  /*4a20*/  FMUL.FTZ R14, R9, R46 ;  /* 0x0000002e090e7220 */ /* 0x001fc80000410000 */
[----:B------:R-:W-:Y:S01]  /*4a30*/  FMUL.RZ R127, R14, 0.15915493667125701904 ;  /* 0x3e22f9830e7f7820 */ /* 0x000fe2000040c000 */
[----:B------:R-:W-:Y:S02]  /*4a40*/  FMUL.FTZ R14, R11, R46 ;  /* 0x0000002e0b0e7220 */ /* 0x000fe40000410000 */
[----:B------:R0:W-:Y:S01]  /*4a50*/  MUFU.COS R121, R15 ;  /* 0x0000000f00797308 */ /* 0x0001e20000000000 */
[----:B-1----:R-:W-:-:S07]  /*4a60*/  FMUL.FTZ R10, R9, R44 ;  /* 0x0000002c090a7220 */ /* 0x002fce0000410000 */
[----:B------:R1:W-:Y:S01]  /*4a70*/  MUFU.EX2 R126, R14 ;  /* 0x0000000e007e7308 */ /* 0x0003e20000000800 */
[----:B0-----:R-:W-:Y:S01]  /*4a80*/  FMUL.RZ R15, R10, 0.15915493667125701904 ;  /* 0x3e22f9830a0f7820 */ /* 0x001fe2000040c000 */
[----:B------:R-:W-:-:S06]  /*4a90*/  FMUL.FTZ R10, R11, R44 ;  /* 0x0000002c0b0a7220 */ /* 0x000fcc0000410000 */
[----:B------:R0:W-:Y:S01]  /*4aa0*/  MUFU.EX2 R124, R10 ;  /* 0x0000000a007c7308 */ /* 0x0001e20000000800 */
[----:B-1----:R-:W-:-:S07]  /*4ab0*/  FMUL.FTZ R14, R9, R40 ;  /* 0x00000028090e7220 */ /* 0x002fce0000410000 */
[----:B------:R-:W-:Y:S01]  /*4ac0*/  MUFU.SIN R131, R127 ;  /* 0x0000007f00837308 */ /* 0x000fe20000000400 */
[----:B0-----:R-:W-:-:S04]  /*4ad0*/  FMUL.FTZ R10, R9, R38 ;  /* 0x00000026090a7220 */ /* 0x001fc80000410000 */
[----:B------:R-:W-:Y:S01]  /*4ae0*/  FMUL.RZ R128, R10, 0.15915493667125701904 ;  /* 0x3e22f9830a807820 */ /* 0x000fe2000040c000 */
[----:B------:R-:W-:Y:S02]  /*4af0*/  FMUL.FTZ R10, R9, R36 ;  /* 0x00000024090a7220 */ /* 0x000fe40000410000 */
[----:B------:R0:W-:Y:S08]  /*4b00*/  MUFU.COS R133, R127 ;  /* 0x0000007f00857308 */ /* 0x0001f00000000000 */
[----:B------:R-:W1:Y:S01]  /*4b10*/  MUFU.EX2 R6, R6 ;  /* 0x0000000600067308 */ /* 0x000e620000000800 */
[----:B0-----:R-:W-:Y:S01]  /*4b20*/  FMUL.RZ R127, R14, 0.15915493667125701904 ;  /* 0x3e22f9830e7f7820 */ /* 0x001fe2000040c000 */
[----:B------:R-:W-:-:S06]  /*4b30*/  FMUL.FTZ R14, R11, R40 ;  /* 0x000000280b0e7220 */ /* 0x000fcc0000410000 */
[----:B------:R-:W-:Y:S08]  /*4b40*/  MUFU.SIN R143, R127 ;  /* 0x0000007f008f7308 */ /* 0x000ff00000000400 */
[----:B------:R0:W-:Y:S01]  /*4b50*/  MUFU.COS R163, R127 ;  /* 0x0000007f00a37308 */ /* 0x0001e20000000000 */
[----:B-1----:R-:W-:-:S07]  /*4b60*/  FMUL.FTZ R13, R6, R13 ;  /* 0x0000000d060d7220 */ /* 0x002fce0000410000 */
[----:B------:R1:W-:Y:S01]  /*4b70*/  MUFU.EX2 R118, R12 ;  /* 0x0000000c00767308 */ /* 0x0003e20000000800 */
[----:B0-----:R-:W-:Y:S01]  /*4b80*/  FMUL.RZ R127, R10, 0.15915493667125701904 ;  /* 0x3e22f9830a7f7820 */ /* 0x001fe2000040c000 */
[----:B------:R-:W-:-:S04]  /*4b90*/  MOV R10, UR20 ;  /* 0x00000014000a7c02 */ /* 0x000fc80008000f00 */
[----:B------:R-:W-:Y:S02]  /*4ba0*/  ISETP.LT.OR P2, PT, R10, 0x2, P0 ;  /* 0x000000020a00780c */ /* 0x000fe40000741670 */
[----:B------:R-:W-:Y:S01]  /*4bb0*/  IADD3 R10, R79, 0x200, RZ ;  /* 0x000002004f0a7810 */ /* 0x000fe20007ffe0ff */
[----:B-1----:R-:W-:Y:S01]  /*4bc0*/  FMUL.FTZ R12, R9, R42 ;  /* 0x0000002a090c7220 */ /* 0x002fe20000410000 */
[----:B------:R-:W0:Y:S02]  /*4bd0*/  MUFU.SIN R129, R120 ;  /* 0x0000007800817308 */ /* 0x000e240000000400 */
[----:B------:R-:W-:-:S04]  /*4be0*/  SEL R10, R10, UR29, P1 ;  /* 0x0000001d0a0a7c07 */ /* 0x000fc80008800000 */
[----:B------:R-:W-:Y:S02]  /*4bf0*/  LEA R10, R10, UR22, 0x3 ;  /* 0x000000160a0a7c11 */ /* 0x000fe4000f8e18ff */
[----:B------:R1:W-:Y:S08]  /*4c00*/  MUFU.COS R125, R120 ;  /* 0x00000078007d7308 */ /* 0x0003f00000000000 */
[----:B------:R-:W-:Y:S01]  /*4c10*/  MUFU.SIN R135, R15 ;  /* 0x0000000f00877308 */ /* 0x000fe20000000400 */
[----:B-1----:R-:W-:Y:S01]  /*4c20*/  FMUL.RZ R120, R12, 0.15915493667125701904 ;  /* 0x3e22f9830c787820 */ /* 0x002fe2000040c000 */
[----:B------:R-:W-:-:S06]  /*4c30*/  FMUL.FTZ R12, R11, R42 ;  /* 0x0000002a0b0c7220 */ /* 0x000fcc0000410000 */
[----:B------:R1:W-:Y:S08]  /*4c40*/  MUFU.EX2 R162, R12 ;  /* 0x0000000c00a27308 */ /* 0x0003f00000000800 */
[----:B------:R2:W-:Y:S01]  /*4c50*/  MUFU.COS R137, R15 ;  /* 0x0000000f00897308 */ /* 0x0005e20000000000 */
[----:B-1----:R-:W-:Y:S01]  /*4c60*/  FMUL.FTZ R12, R6, R7 ;  /* 0x00000007060c7220 */ /* 0x002fe20000410000 */
[----:B------:R-:W-:-:S02]  /*4c70*/  MOV R6, UR27 ;  /* 0x0000001b00067c02 */ /* 0x000fc40008000f00 */
[----:B------:R-:W-:Y:S02]  /*4c80*/  MOV R7, UR23 ;  /* 0x0000001700077c02 */ /* 0x000fe40008000f00 */
[----:B------:R1:W-:Y:S02]  /*4c90*/  STS.64 [R10+0xca0], R12 ;  /* 0x000ca00c0a007388 */ /* 0x0003e40000000a00 */
[----:B------:R-:W-:Y:S01]  /*4ca0*/  MUFU.EX2 R164, R14 ;  /* 0x0000000e00a47308 */ /* 0x000fe20000000800 */
[----:B--2---:R-:W-:-:S07]  /*4cb0*/  FMUL.FTZ R15, R11, R38 ;  /* 0x000000260b0f7220 */ /* 0x004fce0000410000 */
[----:B------:R2:W-:Y:S08]  /*4cc0*/  MUFU.EX2 R166, R15 ;  /* 0x0000000f00a67308 */ /* 0x0005f00000000800 */
[----:B------:R-:W-:Y:S01]  /*4cd0*/  MUFU.SIN R147, R127 ;  /* 0x0000007f00937308 */ /* 0x000fe20000000400 */
[----:B--2---:R-:W-:-:S04]  /*4ce0*/  FMUL.FTZ R15, R9, R34 ;  /* 0x00000022090f7220 */ /* 0x004fc80000410000 */
[----:B------:R-:W-:Y:S01]  /*4cf0*/  FMUL.RZ R130, R15, 0.15915493667125701904 ;  /* 0x3e22f9830f827820 */ /* 0x000fe2000040c000 */
[----:B------:R-:W-:Y:S01]  /*4d00*/  CS2R R14, SRZ ;  /* 0x00000000000e7805 */ /* 0x000fe2000001ff00 */
[----:B------:R-:W-:Y:S06]  /*4d10*/  BAR.SYNC.DEFER_BLOCKING 0x0 ;  /* 0x0000000000007b1d */ /* 0x000fec0000010000 */
[----:B------:R2:W-:Y:S08]  /*4d20*/  MUFU.COS R167, R127 ;  /* 0x0000007f00a77308 */ /* 0x0005f00000000000 */
[----:B------:R-:W-:Y:S01]  /*4d30*/  MUFU.SIN R139, R120 ;  /* 0x00000078008b7308 */ /* 0x000fe20000000400 */
[----:B--2---:R-:W-:-:S04]  /*4d40*/  FMUL.FTZ R127, R9, R32 ;  /* 0x00000020097f7220 */ /* 0x004fc80000410000 */
[----:B------:R-:W-:-:S03]  /*4d50*/  FMUL.RZ R134, R127, 0.15915493667125701904 ;  /* 0x3e22f9837f867820 */ /* 0x000fc6000040c000 */
[----:B------:R2:W-:Y:S01]  /*4d60*/  MUFU.COS R141, R120 ;  /* 0x00000078008d7308 */ /* 0x0005e20000000000 */
[----:B------:R4:W5:Y:S01]  /*4d70*/  @!P2 LDG.E.64 R14, desc[UR34][R6.64+0x8] ;  /* 0x00000822060ea981 */ /* 0x000962000c1e1b00 */
[----:B------:R-:W-:-:S06]  /*4d80*/  FMUL.FTZ R127, R9, R28 ;  /* 0x0000001c097f7220 */ /* 0x000fcc0000410000 */
[----:B------:R-:W-:Y:S01]  /*4d90*/  MUFU.SIN R145, R128 ;  /* 0x0000008000917308 */ /* 0x000fe20000000400 */
[C---:B--2---:R-:W-:Y:S01]  /*4da0*/  FMUL.FTZ R120, R11.reuse, R36 ;  /* 0x000000240b787220 */ /* 0x044fe20000410000 */
[----:B----4-:R-:W-:Y:S01]  /*4db0*/  FMUL.FTZ R6, R11, R28 ;  /* 0x0000001c0b067220 */ /* 0x010fe20000410000 */
[----:B------:R-:W-:-:S05]  /*4dc0*/  FMUL.FTZ R7, R9, R24 ;  /* 0x0000001809077220 */ /* 0x000fca0000410000 */
[----:B------:R2:W-:Y:S01]  /*4dd0*/  MUFU.EX2 R155, R6 ;  /* 0x00000006009b7308 */ /* 0x0005e20000000800 */
[----:B------:R-:W-:Y:S01]  /*4de0*/  FMUL.RZ R136, R7, 0.15915493667125701904 ;  /* 0x3e22f98307887820 */ /* 0x000fe2000040c000 */
[----:B------:R-:W-:Y:S01]  /*4df0*/  FMUL.FTZ R7, R11, R24 ;  /* 0x000000180b077220 */ /* 0x000fe20000410000 */
[----:B------:R-:W-:-:S05]  /*4e00*/  FMUL.RZ R127, R127, 0.15915493667125701904 ;  /* 0x3e22f9837f7f7820 */ /* 0x000fca000040c000 */
[----:B------:R-:W-:Y:S01]  /*4e10*/  MUFU.COS R165, R128 ;  /* 0x0000008000a57308 */ /* 0x000fe20000000000 */
[----:B--2---:R-:W-:-:S04]  /*4e20*/  FMUL.FTZ R6, R9, R84 ;  /* 0x0000005409067220 */ /* 0x004fc80000410000 */
[----:B------:R-:W-:Y:S01]  /*4e30*/  FMUL.RZ R140, R6, 0.15915493667125701904 ;  /* 0x3e22f983068c7820 */ /* 0x000fe2000040c000 */
[C---:B---3--:R-:W-:Y:S02]  /*4e40*/  FMUL.FTZ R6, R3.reuse, R4 ;  /* 0x0000000403067220 */ /* 0x048fe40000410000 */
[----:B------:R2:W-:Y:S08]  /*4e50*/  MUFU.EX2 R184, R7 ;  /* 0x0000000700b87308 */ /* 0x0005f00000000800 */
[----:B------:R-:W-:Y:S01]  /*4e60*/  MUFU.SIN R128, R130 ;  /* 0x0000008200807308 */ /* 0x000fe20000000400 */
[----:B--2---:R-:W-:-:S04]  /*4e70*/  FMUL.FTZ R7, R3, R5 ;  /* 0x0000000503077220 */ /* 0x004fc80000410000 */
[----:B------:R-:W-:-:S03]  /*4e80*/  FFMA.FTZ R3, R2, R4, -R7 ;  /* 0x0000000402037223 */ /* 0x000fc60000010807 */
[----:B------:R-:W-:Y:S08]  /*4e90*/  MUFU.COS R158, R130 ;  /* 0x00000082009e7308 */ /* 0x000ff00000000000 */
[----:B------:R-:W-:Y:S08]  /*4ea0*/  MUFU.SIN R130, R127 ;  /* 0x0000007f00827308 */ /* 0x000ff00000000400 */
[----:B------:R2:W-:Y:S01]  /*4eb0*/  MUFU.COS R132, R127 ;  /* 0x0000007f00847308 */ /* 0x0005e20000000000 */
[----:B-1----:R-:W-:-:S07]  /*4ec0*/  FMUL.FTZ R10, R11, R32 ;  /* 0x000000200b0a7220 */ /* 0x002fce0000410000 */
[----:B------:R1:W-:Y:S01]  /*4ed0*/  MUFU.EX2 R168, R120 ;  /* 0x0000007800a87308 */ /* 0x0003e20000000800 */
[----:B--2---:R-:W-:Y:S01]  /*4ee0*/  FFMA.FTZ R127, R2, R5, R6 ;  /* 0x00000005027f7223 */ /* 0x004fe20000010006 */
[----:B------:R-:W-:-:S06]  /*4ef0*/  FMUL.FTZ R2, R9, R86 ;  /* 0x0000005609027220 */ /* 0x000fcc0000410000 */
[----:B------:R-:W-:Y:S01]  /*4f00*/  MUFU.SIN R153, R136 ;  /* 0x0000008800997308 */ /* 0x000fe20000000400 */
[----:B-1----:R-:W-:Y:S01]  /*4f10*/  FMUL.FTZ R120, R11, R34 ;  /* 0x000000220b787220 */ /* 0x002fe20000410000 */
[----:B------:R-:W-:-:S06]  /*4f20*/  FMUL.RZ R2, R2, 0.15915493667125701904 ;  /* 0x3e22f98302027820 */ /* 0x000fcc000040c000 */
[----:B------:R1:W-:Y:S02]  /*4f30*/  MUFU.COS R157, R136 ;  /* 0x00000088009d7308 */ /* 0x0003e40000000000 */
[----:B-1----:R-:W-:-:S06]  /*4f40*/  FMUL.FTZ R136, R11, R86 ;  /* 0x000000560b887220 */ /* 0x002fcc0000410000 */
[----:B------:R-:W-:Y:S08]  /*4f50*/  MUFU.SIN R149, R134 ;  /* 0x0000008600957308 */ /* 0x000ff00000000400 */
[----:B------:R1:W-:Y:S08]  /*4f60*/  MUFU.COS R151, R134 ;  /* 0x0000008600977308 */ /* 0x0003f00000000000 */
[----:B------:R2:W-:Y:S01]  /*4f70*/  MUFU.EX2 R159, R120 ;  /* 0x00000078009f7308 */ /* 0x0005e20000000800 */
[----:B-1----:R-:W-:Y:S01]  /*4f80*/  FMUL.FTZ R134, R11, R84 ;  /* 0x000000540b867220 */ /* 0x002fe20000410000 */
[----:B------:R-:W-:-:S06]  /*4f90*/  FMUL.FTZ R121, R122, R121 ;  /* 0x000000797a797220 */ /* 0x000fcc0000410000 */
[----:B------:R-:W-:Y:S01]  /*4fa0*/  MUFU.EX2 R136, R136 ;  /* 0x0000008800887308 */ /* 0x000fe20000000800 */
[----:B--2---:R-:W-:-:S04]  /*4fb0*/  FMUL.FTZ R120, R9, R20 ;  /* 0x0000001409787220 */ /* 0x004fc80000410000 */
[----:B------:R-:W-:-:S03]  /*4fc0*/  FMUL.RZ R138, R120, 0.15915493667125701904 ;  /* 0x3e22f983788a7820 */ /* 0x000fc6000040c000 */
[----:B------:R-:W1:Y:S01]  /*4fd0*/  MUFU.SIN R7, R2 ;  /* 0x0000000200077308 */ /* 0x000e620000000400 */
[----:B------:R-:W-:Y:S01]  /*4fe0*/  FMUL.FTZ R120, R11, R20 ;  /* 0x000000140b787220 */ /* 0x000fe20000410000 */
[----:B------:R-:W-:Y:S01]  /*4ff0*/  FMUL.FTZ R122, R122, R123 ;  /* 0x0000007b7a7a7220 */ /* 0x000fe20000410000 */
[----:B0-----:R-:W-:-:S05]  /*5000*/  FMUL.FTZ R123, R118, R129 ;  /* 0x00000081767b7220 */ /* 0x001fca0000410000 */
[----:B------:R-:W0:Y:S08]  /*5010*/  MUFU.EX2 R10, R10 ;  /* 0x0000000a000a7308 */ /* 0x000e300000000800 */
[----:B------:R-:W-:Y:S08]  /*5020*/  MUFU.EX2 R134, R134 ;  /* 0x0000008600867308 */ /* 0x000ff00000000800 */
[----:B------:R-:W2:Y:S01]  /*5030*/  MUFU.COS R5, R140 ;  /* 0x0000008c00057308 */ /* 0x000ea20000000000 */
[----:B------:R-:W-:-:S07]  /*5040*/  FMUL.FTZ R6, RZ, R122 ;  /* 0x0000007aff067220 */ /* 0x000fce0000410000 */
[----:B------:R-:W-:Y:S08]  /*5050*/  MUFU.COS R169, R138 ;  /* 0x0000008a00a97308 */ /* 0x000ff00000000000 */
[----:B------:R-:W3:Y:S08]  /*5060*/  MUFU.EX2 R182, R120 ;  /* 0x0000007800b67308 */ /* 0x000ef00000000800 */
[----:B------:R4:W3:Y:S08]  /*5070*/  MUFU.SIN R11, R140 ;  /* 0x0000008c000b7308 */ /* 0x0008f00000000400 */
[----:B------:R0:W3:Y:S01]  /*5080*/  MUFU.COS R129, R2 ;  /* 0x0000000200817308 */ /* 0x0000e20000000000 */
[----:B----4-:R-:W-:Y:S01]  /*5090*/  FMUL.FTZ R140, R65, R52 ;  /* 0x00000034418c7220 */ /* 0x010fe20000410000 */
[----:B-1----:R-:W-:-:S03]  /*50a0*/  FMUL.FTZ R170, R136, R7 ;  /* 0x0000000788aa7220 */ /* 0x002fc60000410000 */
[-C--:B0-----:R-:W-:Y:S01]  /*50b0*/  FMUL.FTZ R2, R122, R140.reuse ;  /* 0x0000008c7a027220 */ /* 0x081fe20000410000 */
[----:B------:R-:W-:-:S03]  /*50c0*/  FFMA.FTZ R6, R121, R140, -R6 ;  /* 0x0000008c79067223 */ /* 0x000fc60000010806 */
[----:B------:R-:W-:Y:S01]  /*50d0*/  FFMA.FTZ R7, RZ, R121, R2 ;  /* 0x00000079ff077223 */ /* 0x000fe20000010002 */
[C---:B------:R-:W-:Y:S01]  /*50e0*/  FMUL.FTZ R156, R10.reuse, R151 ;  /* 0x000000970a9c7220 */ /* 0x040fe20000410000 */
[----:B------:R-:W-:Y:S01]  /*50f0*/  FMUL.FTZ R172, R10, R149 ;  /* 0x000000950aac7220 */ /* 0x000fe20000410000 */
[----:B--2---:R-:W-:Y:S01]  /*5100*/  FMUL.FTZ R174, R134, R5 ;  /* 0x0000000586ae7220 */ /* 0x004fe20000410000 */
[----:B------:R-:W-:Y:S01]  /*5110*/  FMUL.FTZ R5, R13, R122 ;  /* 0x0000007a0d057220 */ /* 0x000fe20000410000 */
[----:B------:R-:W-:Y:S01]  /*5120*/  FADD.FTZ R10, RZ, R7 ;  /* 0x00000007ff0a7221 */ /* 0x000fe20000010000 */
[----:B------:R-:W-:Y:S01]  /*5130*/  FFMA.FTZ R6, R63, R50, R6 ;  /* 0x000000323f067223 */ /* 0x000fe20000010006 */
[----:B------:R-:W-:Y:S01]  /*5140*/  FMUL.FTZ R125, R118, R125 ;  /* 0x0000007d767d7220 */ /* 0x000fe20000410000 */
[----:B------:R-:W-:Y:S01]  /*5150*/  FMUL.FTZ R118, R126, R133 ;  /* 0x000000857e767220 */ /* 0x000fe20000410000 */
[----:B---3--:R-:W-:Y:S01]  /*5160*/  FMUL.FTZ R176, R182, R169 ;  /* 0x000000a9b6b07220 */ /* 0x008fe20000410000 */
[----:B------:R-:W-:Y:S01]  /*5170*/  FMUL.FTZ R180, R134, R11 ;  /* 0x0000000b86b47220 */ /* 0x000fe20000410000 */
[----:B------:R-:W-:Y:S01]  /*5180*/  FMUL.FTZ R4, R12, R122 ;  /* 0x0000007a0c047220 */ /* 0x000fe20000410000 */
[----:B------:R-:W-:Y:S01]  /*5190*/  FMUL.FTZ R126, R126, R131 ;  /* 0x000000837e7e7220 */ /* 0x000fe20000410000 */
[----:B------:R-:W-:Y:S01]  /*51a0*/  FMUL.FTZ R169, R136, R129 ;  /* 0x0000008188a97220 */ /* 0x000fe20000410000 */
[----:B------:R-:W-:Y:S01]  /*51b0*/  FFMA.FTZ R2, R12, R121, -R5 ;  /* 0x000000790c027223 */ /* 0x000fe20000010805 */
[C---:B------:R-:W-:Y:S01]  /*51c0*/  FMUL.FTZ R11, R123.reuse, R10 ;  /* 0x0000000a7b0b7220 */ /* 0x040fe20000410000 */
[----:B------:R-:W-:Y:S01]  /*51d0*/  FMUL.FTZ R129, R123, R6 ;  /* 0x000000067b817220 */ /* 0x000fe20000410000 */
[----:B------:R-:W-:Y:S01]  /*51e0*/  FMUL.FTZ R131, R116, R127 ;  /* 0x0000007f74837220 */ /* 0x000fe20000410000 */
[C---:B------:R-:W-:Y:S01]  /*51f0*/  FMUL.FTZ R120, R124.reuse, R137 ;  /* 0x000000897c787220 */ /* 0x040fe20000410000 */
        /* <DEDUP_REMOVED lines=8> */
[----:B------:R-:W-:Y:S01]  /*5280*/  FMUL.FTZ R159, R159, R128 ;  /* 0x000000809f9f7220 */ /* 0x000fe20000410000 */
[C---:B------:R-:W-:Y:S01]  /*5290*/  FMUL.FTZ R160, R162.reuse, R141 ;  /* 0x0000008da2a07220 */ /* 0x040fe20000410000 */
[-C--:B------:R-:W-:Y:S01]  /*52a0*/  FMUL.FTZ R128, R123, R4.reuse ;  /* 0x000000047b807220 */ /* 0x080fe20000410000 */
[----:B------:R-:W-:Y:S01]  /*52b0*/  FMUL.FTZ R162, R162, R139 ;  /* 0x0000008ba2a27220 */ /* 0x000fe20000410000 */
[----:B------:R-:W-:Y:S01]  /*52c0*/  FFMA.FTZ R7, R125, R4, R7 ;  /* 0x000000047d077223 */ /* 0x000fe20000010007 */
[----:B------:R-:W-:Y:S01]  /*52d0*/  FMUL.FTZ R139, R114, R127 ;  /* 0x0000007f728b7220 */ /* 0x000fe20000410000 */
[----:B------:R-:W-:Y:S01]  /*52e0*/  FADD.FTZ R129, RZ, R129 ;  /* 0x00000081ff817221 */ /* 0x000fe20000010000 */
[C---:B------:R-:W-:Y:S01]  /*52f0*/  FFMA.FTZ R4, -R170.reuse, R135, -R11 ;  /* 0x00000087aa047223 */ /* 0x040fe2000001090b */
[----:B------:R-:W-:Y:S01]  /*5300*/  FFMA.FTZ R11, R61, R48, R6 ;  /* 0x000000303d0b7223 */ /* 0x000fe20000010006 */
[----:B------:R-:W-:Y:S01]  /*5310*/  FFMA.FTZ R5, R125, R2, -R128 ;  /* 0x000000027d057223 */ /* 0x000fe20000010880 */
[----:B------:R-:W-:Y:S01]  /*5320*/  FMUL.FTZ R2, R170, R131 ;  /* 0x00000083aa027220 */ /* 0x000fe20000410000 */
[C---:B------:R-:W-:Y:S01]  /*5330*/  FMUL.FTZ R133, R126.reuse, R129 ;  /* 0x000000817e857220 */ /* 0x040fe20000410000 */
[----:B------:R-:W-:Y:S01]  /*5340*/  FADD.FTZ R141, -R139, R4 ;  /* 0x000000048b8d7221 */ /* 0x000fe20000010100 */
[----:B------:R-:W-:Y:S01]  /*5350*/  FMUL.FTZ R4, R126, R11 ;  /* 0x0000000b7e047220 */ /* 0x000fe20000410000 */
[----:B------:R-:W-:Y:S01]  /*5360*/  FMUL.FTZ R151, R155, R132 ;  /* 0x000000849b977220 */ /* 0x000fe20000410000 */
[----:B------:R-:W-:Y:S01]  /*5370*/  FMUL.FTZ R132, R114, R3 ;  /* 0x0000000372847220 */ /* 0x000fe20000410000 */
[----:B------:R-:W-:Y:S01]  /*5380*/  FFMA.FTZ R137, R169, R135, -R2 ;  /* 0x00000087a9897223 */ /* 0x000fe20000010802 */
[C---:B------:R-:W-:Y:S01]  /*5390*/  FFMA.FTZ R2, R118.reuse, R11, -R133 ;  /* 0x0000000b76027223 */ /* 0x040fe20000010885 */
[----:B------:R-:W-:Y:S01]  /*53a0*/  FFMA.FTZ R4, R118, R129, R4 ;  /* 0x0000008176047223 */ /* 0x000fe20000010004 */
[----:B------:R-:W-:Y:S01]  /*53b0*/  FMUL.FTZ R11, R180, -R141 ;  /* 0x8000008db40b7220 */ /* 0x000fe20000410000 */
[----:B------:R-:W-:Y:S01]  /*53c0*/  FADD.FTZ R137, R132, R137 ;  /* 0x0000008984897221 */ /* 0x000fe20000010000 */
[----:B------:R-:W-:Y:S01]  /*53d0*/  FFMA.FTZ R129, R59, R46, R2 ;  /* 0x0000002e3b817223 */ /* 0x000fe20000010002 */
[----:B------:R-:W-:-:S02]  /*53e0*/  FADD.FTZ R133, RZ, R4 ;  /* 0x00000004ff857221 */ /* 0x000fc40000010000 */
[-C--:B------:R-:W-:Y:S01]  /*53f0*/  FMUL.FTZ R10, R180, -R137.reuse ;  /* 0x80000089b40a7220 */ /* 0x080fe20000410000 */
[----:B------:R-:W-:Y:S01]  /*5400*/  FFMA.FTZ R6, R174, R137, -R11 ;  /* 0x00000089ae067223 */ /* 0x000fe2000001080b */
[C---:B------:R-:W-:Y:S01]  /*5410*/  FMUL.FTZ R137, R124.reuse, R129 ;  /* 0x000000817c897220 */ /* 0x040fe20000410000 */
[----:B------:R-:W-:Y:S01]  /*5420*/  FMUL.FTZ R4, R124, R133 ;  /* 0x000000857c047220 */ /* 0x000fe20000410000 */
[----:B------:R-:W-:Y:S02]  /*5430*/  FMUL.FTZ R2, R126, R7 ;  /* 0x000000077e027220 */ /* 0x000fe40000410000 */
[C---:B------:R-:W-:Y:S01]  /*5440*/  FFMA.FTZ R137, R120.reuse, R133, R137 ;  /* 0x0000008578897223 */ /* 0x040fe20000010089 */
[----:B------:R-:W-:Y:S01]  /*5450*/  FFMA.FTZ R4, R120, R129, -R4 ;  /* 0x0000008178047223 */ /* 0x000fe20000010804 */
[-C--:B------:R-:W-:Y:S01]  /*5460*/  FMUL.FTZ R11, R126, R5.reuse ;  /* 0x000000057e0b7220 */ /* 0x080fe20000410000 */
[C---:B------:R-:W-:Y:S01]  /*5470*/  FFMA.FTZ R5, R118.reuse, R5, -R2 ;  /* 0x0000000576057223 */ /* 0x040fe20000010802 */
[----:B------:R-:W-:Y:S01]  /*5480*/  FADD.FTZ R137, RZ, R137 ;  /* 0x00000089ff897221 */ /* 0x000fe20000010000 */
[----:B------:R-:W-:Y:S01]  /*5490*/  FFMA.FTZ R129, R57, R44, R4 ;  /* 0x0000002c39817223 */ /* 0x000fe20000010004 */
[----:B------:R-:W0:Y:S01]  /*54a0*/  MUFU.SIN R161, R138 ;  /* 0x0000008a00a17308 */ /* 0x000e220000000400 */
[----:B------:R-:W-:Y:S01]  /*54b0*/  FFMA.FTZ R11, R118, R7, R11 ;  /* 0x00000007760b7223 */ /* 0x000fe2000001000b */
[----:B------:R-:W-:Y:S01]  /*54c0*/  FMUL.FTZ R2, R124, R5 ;  /* 0x000000057c027220 */ /* 0x000fe20000410000 */
[C---:B------:R-:W-:Y:S01]  /*54d0*/  FMUL.FTZ R133, R162.reuse, R137 ;  /* 0x00000089a2857220 */ /* 0x040fe20000410000 */
[----:B------:R-:W-:Y:S01]  /*54e0*/  FMUL.FTZ R4, R162, R129 ;  /* 0x00000081a2047220 */ /* 0x000fe20000410000 */
[-C--:B------:R-:W-:Y:S01]  /*54f0*/  FMUL.FTZ R7, R124, R11.reuse ;  /* 0x0000000b7c077220 */ /* 0x080fe20000410000 */
[----:B------:R-:W-:Y:S01]  /*5500*/  FFMA.FTZ R11, R120, R11, R2 ;  /* 0x0000000b780b7223 */ /* 0x000fe20000010002 */
        /* <DEDUP_REMOVED lines=8> */
[----:B------:R-:W-:Y:S01]  /*5590*/  FADD.FTZ R129, R143, R6 ;  /* 0x000000068f817221 */ /* 0x000fe20000010000 */
[----:B------:R-:W-:Y:S01]  /*55a0*/  FFMA.FTZ R7, R120, R5, -R7 ;  /* 0x0000000578077223 */ /* 0x000fe20000010807 */
[----:B------:R-:W-:Y:S01]  /*55b0*/  FMUL.FTZ R6, R164, R2 ;  /* 0x00000002a4067220 */ /* 0x000fe20000410000 */
[----:B------:R-:W-:Y:S01]  /*55c0*/  FMUL.FTZ R168, R168, R147 ;  /* 0x00000093a8a87220 */ /* 0x000fe20000410000 */
[-C--:B------:R-:W-:Y:S01]  /*55d0*/  FMUL.FTZ R5, R164, R4.reuse ;  /* 0x00000004a4057220 */ /* 0x080fe20000410000 */
[----:B------:R-:W-:Y:S01]  /*55e0*/  FFMA.FTZ R10, R174, R141, R10 ;  /* 0x0000008dae0a7223 */ /* 0x000fe2000001000a */
[----:B------:R-:W-:Y:S01]  /*55f0*/  FMUL.FTZ R147, R112, R127 ;  /* 0x0000007f70937220 */ /* 0x000fe20000410000 */
[----:B0-----:R-:W-:Y:S01]  /*5600*/  FMUL.FTZ R182, R182, R161 ;  /* 0x000000a1b6b67220 */ /* 0x001fe20000410000 */
[C---:B------:R-:W-:Y:S01]  /*5610*/  FFMA.FTZ R6, R163.reuse, R4, R6 ;  /* 0x00000004a3067223 */ /* 0x040fe20000010006 */
[----:B------:R-:W-:Y:S01]  /*5620*/  FFMA.FTZ R2, R163, R2, -R5 ;  /* 0x00000002a3027223 */ /* 0x000fe20000010805 */
[----:B------:R-:W-:Y:S01]  /*5630*/  FADD.FTZ R133, -R147, R10 ;  /* 0x0000000a93857221 */ /* 0x000fe20000010100 */
[----:B------:R-:W-:Y:S01]  /*5640*/  FMUL.FTZ R165, R166, R165 ;  /* 0x000000a5a6a57220 */ /* 0x000fe20000410000 */
[----:B------:R-:W-:Y:S01]  /*5650*/  FMUL.FTZ R10, R182, -R129 ;  /* 0x80000081b60a7220 */ /* 0x000fe20000410000 */
[----:B------:R-:W-:Y:S01]  /*5660*/  FMUL.FTZ R166, R166, R145 ;  /* 0x00000091a6a67220 */ /* 0x000fe20000410000 */
[----:B------:R-:W-:Y:S01]  /*5670*/  FADD.FTZ R6, RZ, R6 ;  /* 0x00000006ff067221 */ /* 0x000fe20000010000 */
[----:B------:R-:W-:Y:S01]  /*5680*/  FMUL.FTZ R5, R162, R11 ;  /* 0x0000000ba2057220 */ /* 0x000fe20000410000 */
[----:B------:R-:W-:Y:S01]  /*5690*/  FFMA.FTZ R4, R53, R40, R2 ;  /* 0x0000002835047223 */ /* 0x000fe20000010002 */
[----:B------:R-:W-:Y:S01]  /*56a0*/  FMUL.FTZ R155, R155, R130 ;  /* 0x000000829b9b7220 */ /* 0x000fe20000410000 */
[----:B------:R-:W-:Y:S01]  /*56b0*/  FFMA.FTZ R130, R176, R133, R10 ;  /* 0x00000085b0827223 */ /* 0x000fe2000001000a */
[-C--:B------:R-:W-:Y:S01]  /*56c0*/  FMUL.FTZ R2, R162, R7.reuse ;  /* 0x00000007a2027220 */ /* 0x080fe20000410000 */
[----:B------:R-:W-:Y:S01]  /*56d0*/  FMUL.FTZ R10, R166, R6 ;  /* 0x00000006a60a7220 */ /* 0x000fe20000410000 */
[----:B------:R-:W-:Y:S01]  /*56e0*/  FFMA.FTZ R5, R160, R7, -R5 ;  /* 0x00000007a0057223 */ /* 0x000fe20000010805 */
[----:B------:R-:W-:-:S02]  /*56f0*/  FMUL.FTZ R7, R166, R4 ;  /* 0x00000004a6077220 */ /* 0x000fc40000410000 */
[C---:B------:R-:W-:Y:S02]  /*5700*/  FFMA.FTZ R10, R165.reuse, R4, -R10 ;  /* 0x00000004a50a7223 */ /* 0x040fe4000001080a */
[----:B------:R-:W-:Y:S01]  /*5710*/  FFMA.FTZ R7, R165, R6, R7 ;  /* 0x00000006a5077223 */ /* 0x000fe20000010007 */
[----:B------:R-:W-:Y:S01]  /*5720*/  FMUL.FTZ R137, R182, -R133 ;  /* 0x80000085b6897220 */ /* 0x000fe20000410000 */
[----:B------:R-:W-:Y:S01]  /*5730*/  FFMA.FTZ R10, R51, R38, R10 ;  /* 0x00000026330a7223 */ /* 0x000fe2000001000a */
[C---:B------:R-:W-:Y:S01]  /*5740*/  FMUL.FTZ R178, R184.reuse, R157 ;  /* 0x0000009db8b27220 */ /* 0x040fe20000410000 */
[----:B------:R-:W-:Y:S01]  /*5750*/  FADD.FTZ R7, RZ, R7 ;  /* 0x00000007ff077221 */ /* 0x000fe20000010000 */
[----:B------:R-:W-:Y:S01]  /*5760*/  FMUL.FTZ R184, R184, R153 ;  /* 0x00000099b8b87220 */ /* 0x000fe20000410000 */
[----:B------:R-:W-:Y:S01]  /*5770*/  FFMA.FTZ R11, R160, R11, R2 ;  /* 0x0000000ba00b7223 */ /* 0x000fe20000010002 */
[----:B------:R-:W-:Y:S01]  /*5780*/  FMUL.FTZ R153, R110, R127 ;  /* 0x0000007f6e997220 */ /* 0x000fe20000410000 */
[----:B------:R-:W-:Y:S01]  /*5790*/  FFMA.FTZ R128, R176, R129, -R137 ;  /* 0x00000081b0807223 */ /* 0x000fe20000010889 */
[CC--:B------:R-:W-:Y:S01]  /*57a0*/  FMUL.FTZ R2, R168.reuse, R10.reuse ;  /* 0x0000000aa8027220 */ /* 0x0c0fe20000410000 */
[----:B------:R-:W-:Y:S01]  /*57b0*/  FMUL.FTZ R129, R168, R7 ;  /* 0x00000007a8817220 */ /* 0x000fe20000410000 */
[----:B------:R-:W-:Y:S01]  /*57c0*/  FMUL.FTZ R149, R110, R3 ;  /* 0x000000036e957220 */ /* 0x000fe20000410000 */
[----:B------:R-:W-:Y:S01]  /*57d0*/  FADD.FTZ R137, -R153, R130 ;  /* 0x0000008299897221 */ /* 0x000fe20000010100 */
[C---:B------:R-:W-:Y:S01]  /*57e0*/  FFMA.FTZ R7, R167.reuse, R7, R2 ;  /* 0x00000007a7077223 */ /* 0x040fe20000010002 */
[----:B------:R-:W-:Y:S01]  /*57f0*/  FFMA.FTZ R10, R167, R10, -R129 ;  /* 0x0000000aa70a7223 */ /* 0x000fe20000010881 */
[----:B------:R-:W-:Y:S01]  /*5800*/  FADD.FTZ R133, R149, R128 ;  /* 0x0000008095857221 */ /* 0x000fe20000010000 */
[C---:B------:R-:W-:Y:S01]  /*5810*/  FMUL.FTZ R141, R184.reuse, -R137 ;  /* 0x80000089b88d7220 */ /* 0x040fe20000410000 */
[----:B------:R-:W-:Y:S01]  /*5820*/  FADD.FTZ R129, RZ, R7 ;  /* 0x00000007ff817221 */ /* 0x000fe20000010000 */
[----:B------:R-:W-:Y:S01]  /*5830*/  FFMA.FTZ R7, R49, R36, R10 ;  /* 0x0000002431077223 */ /* 0x000fe2000001000a */
[-C--:B------:R-:W-:Y:S01]  /*5840*/  FMUL.FTZ R4, R184, -R133.reuse ;  /* 0x80000085b8047220 */ /* 0x080fe20000410000 */
        /* <DEDUP_REMOVED lines=25> */
[----:B------:R-:W-:-:S02]  /*59e0*/  FMUL.FTZ R11, R159, R6 ;  /* 0x000000069f0b7220 */ /* 0x000fc40000410000 */
[C---:B------:R-:W-:Y:S01]  /*59f0*/  FMUL.FTZ R130, R155.reuse, R128 ;  /* 0x000000809b827220 */ /* 0x040fe20000410000 */
[-C--:B------:R-:W-:Y:S01]  /*5a00*/  FMUL.FTZ R129, R155, R10.reuse ;  /* 0x0000000a9b817220 */ /* 0x080fe20000410000 */
[-C--:B------:R-:W-:Y:S01]  /*5a10*/  FMUL.FTZ R5, R159, R7.reuse ;  /* 0x000000079f057220 */ /* 0x080fe20000410000 */
[C---:B------:R-:W-:Y:S01]  /*5a20*/  FFMA.FTZ R11, R158.reuse, R7, R11 ;  /* 0x000000079e0b7223 */ /* 0x040fe2000001000b */
[C---:B------:R-:W-:Y:S01]  /*5a30*/  FFMA.FTZ R130, R151.reuse, R10, -R130 ;  /* 0x0000000a97827223 */ /* 0x040fe20000010882 */
[----:B------:R-:W-:Y:S01]  /*5a40*/  FFMA.FTZ R129, R151, R128, R129 ;  /* 0x0000008097817223 */ /* 0x000fe20000010081 */
[----:B------:R-:W-:Y:S01]  /*5a50*/  FFMA.FTZ R5, R158, R6, -R5 ;  /* 0x000000069e057223 */ /* 0x000fe20000010805 */
[C---:B------:R-:W-:Y:S01]  /*5a60*/  FMUL.FTZ R7, R172.reuse, R11 ;  /* 0x0000000bac077220 */ /* 0x040fe20000410000 */
[----:B------:R-:W-:Y:S01]  /*5a70*/  FFMA.FTZ R133, R43, R28, R130 ;  /* 0x0000001c2b857223 */ /* 0x000fe20000010082 */
[----:B------:R-:W-:Y:S01]  /*5a80*/  FADD.FTZ R129, RZ, R129 ;  /* 0x00000081ff817221 */ /* 0x000fe20000010000 */
[-C--:B------:R-:W-:Y:S01]  /*5a90*/  FMUL.FTZ R10, R172, R5.reuse ;  /* 0x00000005ac0a7220 */ /* 0x080fe20000410000 */
[----:B------:R-:W-:Y:S01]  /*5aa0*/  FFMA.FTZ R6, R156, R5, -R7 ;  /* 0x000000059c067223 */ /* 0x000fe20000010807 */
[C---:B------:R-:W-:Y:S01]  /*5ab0*/  FMUL.FTZ R7, R184.reuse, R133 ;  /* 0x00000085b8077220 */ /* 0x040fe20000410000 */
[----:B------:R-:W-:Y:S01]  /*5ac0*/  FMUL.FTZ R130, R184, R129 ;  /* 0x00000081b8827220 */ /* 0x000fe20000410000 */
[----:B------:R-:W-:Y:S01]  /*5ad0*/  FFMA.FTZ R10, R156, R11, R10 ;  /* 0x0000000b9c0a7223 */ /* 0x000fe2000001000a */
[C---:B------:R-:W-:Y:S01]  /*5ae0*/  FMUL.FTZ R128, R155.reuse, R6 ;  /* 0x000000069b807220 */ /* 0x040fe20000410000 */
[C---:B------:R-:W-:Y:S01]  /*5af0*/  FFMA.FTZ R129, R178.reuse, R129, R7 ;  /* 0x00000081b2817223 */ /* 0x040fe20000010007 */
[C---:B------:R-:W-:Y:S01]  /*5b00*/  FFMA.FTZ R130, R178.reuse, R133, -R130 ;  /* 0x00000085b2827223 */ /* 0x040fe20000010882 */
[-C--:B------:R-:W-:Y:S01]  /*5b10*/  FMUL.FTZ R5, R155, R10.reuse ;  /* 0x0000000a9b057220 */ /* 0x080fe20000410000 */
[----:B------:R-:W-:Y:S01]  /*5b20*/  FFMA.FTZ R7, R151, R10, R128 ;  /* 0x0000000a97077223 */ /* 0x000fe20000010080 */
[----:B------:R-:W-:Y:S01]  /*5b30*/  FADD.FTZ R133, RZ, R129 ;  /* 0x00000081ff857221 */ /* 0x000fe20000010000 */
[----:B------:R-:W-:Y:S01]  /*5b40*/  FFMA.FTZ R129, R41, R24, R130 ;  /* 0x0000001829817223 */ /* 0x000fe20000010082 */
[----:B------:R-:W-:Y:S01]  /*5b50*/  FFMA.FTZ R4, R178, R137, R4 ;  /* 0x00000089b2047223 */ /* 0x000fe20000010004 */
[----:B------:R-:W-:Y:S01]  /*5b60*/  FFMA.FTZ R5, R151, R6, -R5 ;  /* 0x0000000697057223 */ /* 0x000fe20000010805 */
[----:B------:R-:W-:Y:S01]  /*5b70*/  FMUL.FTZ R11, R184, R7 ;  /* 0x00000007b80b7220 */ /* 0x000fe20000410000 */
[C---:B------:R-:W-:Y:S01]  /*5b80*/  FMUL.FTZ R137, R182.reuse, R133 ;  /* 0x00000085b6897220 */ /* 0x040fe20000410000 */
[----:B------:R-:W-:Y:S01]  /*5b90*/  FMUL.FTZ R130, R182, R129 ;  /* 0x00000081b6827220 */ /* 0x000fe20000410000 */
[-C--:B------:R-:W-:Y:S01]  /*5ba0*/  FMUL.FTZ R6, R184, R5.reuse ;  /* 0x00000005b8067220 */ /* 0x080fe20000410000 */
[----:B------:R-:W-:Y:S01]  /*5bb0*/  FFMA.FTZ R11, R178, R5, -R11 ;  /* 0x00000005b20b7223 */ /* 0x000fe2000001080b */
[C---:B------:R-:W-:Y:S01]  /*5bc0*/  FFMA.FTZ R128, R176.reuse, R129, -R137 ;  /* 0x00000081b0807223 */ /* 0x040fe20000010889 */
[----:B------:R-:W-:Y:S01]  /*5bd0*/  FFMA.FTZ R130, R176, R133, R130 ;  /* 0x00000085b0827223 */ /* 0x000fe20000010082 */
[----:B------:R-:W-:Y:S01]  /*5be0*/  ISETP.NE.AND P2, PT, R79, 0x1f, PT ;  /* 0x0000001f4f00780c */ /* 0x000fe20003f45270 */
[----:B------:R-:W-:Y:S01]  /*5bf0*/  FFMA.FTZ R7, R178, R7, R6 ;  /* 0x00000007b2077223 */ /* 0x000fe20000010006 */
[C---:B------:R-:W-:Y:S01]  /*5c00*/  FMUL.FTZ R10, R182.reuse, R11 ;  /* 0x0000000bb60a7220 */ /* 0x040fe20000410000 */
[----:B------:R-:W-:Y:S01]  /*5c10*/  FFMA.FTZ R5, R39, R20, R128 ;  /* 0x0000001427057223 */ /* 0x000fe20000010080 */
[----:B------:R-:W-:Y:S01]  /*5c20*/  FADD.FTZ R129, RZ, R130 ;  /* 0x00000082ff817221 */ /* 0x000fe20000010000 */
[-C--:B------:R-:W-:Y:S01]  /*5c30*/  FMUL.FTZ R6, R182, R7.reuse ;  /* 0x00000007b6067220 */ /* 0x080fe20000410000 */
[----:B------:R-:W-:Y:S01]  /*5c40*/  FFMA.FTZ R7, R176, R7, R10 ;  /* 0x00000007b0077223 */ /* 0x000fe2000001000a */
[C---:B------:R-:W-:Y:S01]  /*5c50*/  FMUL.FTZ R128, R180.reuse, R5 ;  /* 0x00000005b4807220 */ /* 0x040fe20000410000 */
[----:B------:R-:W-:Y:S01]  /*5c60*/  FMUL.FTZ R10, R180, R129 ;  /* 0x00000081b40a7220 */ /* 0x000fe20000410000 */
[----:B------:R-:W-:-:S02]  /*5c70*/  FFMA.FTZ R11, R176, R11, -R6 ;  /* 0x0000000bb00b7223 */ /* 0x000fc40000010806 */
[C---:B------:R-:W-:Y:S01]  /*5c80*/  FFMA.FTZ R129, R174.reuse, R129, R128 ;  /* 0x00000081ae817223 */ /* 0x040fe20000010080 */
[----:B------:R-:W-:Y:S01]  /*5c90*/  FFMA.FTZ R128, R174, R5, -R10 ;  /* 0x00000005ae807223 */ /* 0x000fe2000001080a */
[----:B------:R-:W-:Y:S01]  /*5ca0*/  @P2 LEA R10, R79, UR22, 0x3 ;  /* 0x000000164f0a2c11 */ /* 0x000fe2000f8e18ff */
[C---:B------:R-:W-:Y:S01]  /*5cb0*/  FMUL.FTZ R133, R180.reuse, R7 ;  /* 0x00000007b4857220 */ /* 0x040fe20000410000 */
[----:B------:R-:W-:-:S03]  /*5cc0*/  FMUL.FTZ R6, R180, R11 ;  /* 0x0000000bb4067220 */ /* 0x000fc60000410000 */
[C---:B------:R-:W-:Y:S02]  /*5cd0*/  FFMA.FTZ R133, R174.reuse, R11, -R133 ;  /* 0x0000000bae857223 */ /* 0x040fe40000010885 */
[----:B------:R-:W0:Y:S01]  /*5ce0*/  @P2 LDS.64 R10, [R10+0x1ca8] ;  /* 0x001ca8000a0a2984 */ /* 0x000e220000000a00 */
[----:B------:R-:W-:Y:S01]  /*5cf0*/  FFMA.FTZ R6, R174, R7, R6 ;  /* 0x00000007ae067223 */ /* 0x000fe20000010006 */
[----:B------:R-:W-:Y:S01]  /*5d00*/  FADD.FTZ R129, RZ, R129 ;  /* 0x00000081ff817221 */ /* 0x000fe20000010000 */
[----:B------:R-:W-:Y:S01]  /*5d10*/  FFMA.FTZ R5, R37, R84, R128 ;  /* 0x0000005425057223 */ /* 0x000fe20000010080 */
[C---:B------:R-:W-:Y:S01]  /*5d20*/  FMUL.FTZ R7, R170.reuse, R133 ;  /* 0x00000085aa077220 */ /* 0x040fe20000410000 */
[CC--:B------:R-:W-:Y:S01]  /*5d30*/  FMUL.FTZ R128, R170.reuse, R6.reuse ;  /* 0x00000006aa807220 */ /* 0x0c0fe20000410000 */
[C---:B------:R-:W-:Y:S01]  /*5d40*/  FMUL.FTZ R130, R170.reuse, R129 ;  /* 0x00000081aa827220 */ /* 0x040fe20000410000 */
[----:B------:R-:W-:Y:S01]  /*5d50*/  FMUL.FTZ R134, R170, R5 ;  /* 0x00000005aa867220 */ /* 0x000fe20000410000 */
[----:B------:R-:W-:Y:S01]  /*5d60*/  BSSY B0, `(.L_x_12602) ;  /* 0x000000c000007945 */ /* 0x000fe20003800000 */
[C---:B------:R-:W-:Y:S01]  /*5d70*/  FFMA.FTZ R128, R169.reuse, R133, -R128 ;  /* 0x00000085a9807223 */ /* 0x040fe20000010880 */
[C---:B------:R-:W-:Y:S01]  /*5d80*/  FFMA.FTZ R7, R169.reuse, R6, R7 ;  /* 0x00000006a9077223 */ /* 0x040fe20000010007 */
[C---:B------:R-:W-:Y:S01]  /*5d90*/  FFMA.FTZ R130, R169.reuse, R5, -R130 ;  /* 0x00000005a9827223 */ /* 0x040fe20000010882 */
        /* <DEDUP_REMOVED lines=8> */
.L_x_12603:
[----:B------:R-:W-:Y:S05]  /*5e20*/  BSYNC B0 ;  /* 0x0000000000007941 */ /* 0x000fea0003800000 */
.L_x_12602:
[----:B-1----:R-:W1:Y:S01]  /*5e30*/  SHFL.UP PT, R5, R128, 0x1, RZ ;  /* 0x0420000080057989 */ /* 0x002e6200000e00ff */
[----:B------:R-:W-:Y:S01]  /*5e40*/  FADD.FTZ R129, RZ, R129 ;  /* 0x00000081ff817221 */ /* 0x000fe20000010000 */
[C---:B------:R-:W-:Y:S01]  /*5e50*/  FMUL.FTZ R161, R108.reuse, R3 ;  /* 0x000000036ca17220 */ /* 0x040fe20000410000 */
[----:B------:R-:W-:Y:S01]  /*5e60*/  FFMA.FTZ R133, R35, R86, R130 ;  /* 0x0000005623857223 */ /* 0x000fe20000010082 */
[----:B------:R-:W3:Y:S01]  /*5e70*/  SHFL.UP PT, R6, R7, 0x1, RZ ;  /* 0x0420000007067989 */ /* 0x000ee200000e00ff */
[-C--:B------:R-:W-:Y:S01]  /*5e80*/  FMUL.FTZ R173, R108, R127.reuse ;  /* 0x0000007f6cad7220 */ /* 0x080fe20000410000 */
[----:B------:R-:W-:Y:S01]  /*5e90*/  FADD.FTZ R134, R161, R2 ;  /* 0x00000002a1867221 */ /* 0x000fe20000010000 */
[C---:B------:R-:W-:Y:S01]  /*5ea0*/  FMUL.FTZ R157, R106.reuse, R127 ;  /* 0x0000007f6a9d7220 */ /* 0x040fe20000410000 */
[----:B------:R-:W4:Y:S01]  /*5eb0*/  SHFL.UP PT, R130, R129, 0x1, RZ ;  /* 0x0420000081827989 */ /* 0x000f2200000e00ff */
[----:B------:R-:W-:Y:S01]  /*5ec0*/  FADD.FTZ R4, -R173, R4 ;  /* 0x00000004ad047221 */ /* 0x000fe20000010100 */
[C---:B------:R-:W-:Y:S01]  /*5ed0*/  FMUL.FTZ R136, R155.reuse, -R134 ;  /* 0x800000869b887220 */ /* 0x040fe20000410000 */
[----:B------:R-:W-:Y:S01]  /*5ee0*/  FMUL.FTZ R171, R106, R3 ;  /* 0x000000036aab7220 */ /* 0x000fe20000410000 */
[----:B------:R-:W0:Y:S01]  /*5ef0*/  SHFL.UP PT, R2, R133, 0x1, RZ ;  /* 0x0420000085027989 */ /* 0x000e2200000e00ff */
[-C--:B------:R-:W-:Y:S01]  /*5f00*/  FMUL.FTZ R137, R155, -R4.reuse ;  /* 0x800000049b897220 */ /* 0x080fe20000410000 */
[C---:B------:R-:W-:Y:S01]  /*5f10*/  FFMA.FTZ R136, R151.reuse, R4, R136 ;  /* 0x0000000497887223 */ /* 0x040fe20000010088 */
[----:B------:R-:W-:Y:S01]  /*5f20*/  MOV R4, UR45 ;  /* 0x0000002d00047c02 */ /* 0x000fe20008000f00 */
[----:B------:R-:W-:Y:S01]  /*5f30*/  FMUL.FTZ R185, R104, R127 ;  /* 0x0000007f68b97220 */ /* 0x000fe20000410000 */
[----:B------:R-:W-:Y:S01]  /*5f40*/  FFMA.FTZ R134, R151, R134, -R137 ;  /* 0x0000008697867223 */ /* 0x000fe20000010889 */
[----:B------:R-:W-:Y:S01]  /*5f50*/  FADD.FTZ R145, -R157, R136 ;  /* 0x000000889d917221 */ /* 0x000fe20000010100 */
[----:B------:R-:W-:Y:S01]  /*5f60*/  ISETP.GE.AND P3, PT, R78, 0x1, PT ;  /* 0x000000014e00780c */ /* 0x000fe20003f66270 */
[----:B------:R-:W-:Y:S01]  /*5f70*/  FMUL.FTZ R181, R104, R3 ;  /* 0x0000000368b57220 */ /* 0x000fe20000410000 */
[----:B------:R-:W-:Y:S01]  /*5f80*/  FADD.FTZ R141, R171, R134 ;  /* 0x00000086ab8d7221 */ /* 0x000fe20000010000 */
[----:B------:R-:W-:Y:S01]  /*5f90*/  FMUL.FTZ R175, R172, -R145 ;  /* 0x80000091acaf7220 */ /* 0x000fe20000410000 */
[----:B------:R-:W-:Y:S01]  /*5fa0*/  ISETP.LE.OR P0, PT, R4, UR20, P0 ;  /* 0x0000001404007c0c */ /* 0x000fe20008703670 */
[C---:B-1----:R-:W-:Y:S01]  /*5fb0*/  FMUL.FTZ R137, R7.reuse, R5 ;  /* 0x0000000507897220 */ /* 0x042fe20000410000 */
[-C--:B------:R-:W-:Y:S01]  /*5fc0*/  FMUL.FTZ R136, R172, -R141.reuse ;  /* 0x8000008dac887220 */ /* 0x080fe20000410000 */
[----:B------:R-:W-:Y:S01]  /*5fd0*/  FFMA.FTZ R134, R156, R141, -R175 ;  /* 0x0000008d9c867223 */ /* 0x000fe200000108af */
[----:B------:R-:W-:Y:S01]  /*5fe0*/  FMUL.FTZ R177, R102, R3 ;  /* 0x0000000366b17220 */ /* 0x000fe20000410000 */
[-C--:B---3--:R-:W-:Y:S01]  /*5ff0*/  FFMA.FTZ R4, R128, R6.reuse, R137 ;  /* 0x0000000680047223 */ /* 0x088fe20000010089 */
[----:B------:R-:W-:Y:S01]  /*6000*/  FMUL.FTZ R6, R7, R6 ;  /* 0x0000000607067220 */ /* 0x000fe20000410000 */
[----:B------:R-:W-:Y:S01]  /*6010*/  FFMA.FTZ R136, R156, R145, R136 ;  /* 0x000000919c887223 */ /* 0x000fe20000010088 */
[----:B------:R-:W-:Y:S01]  /*6020*/  FADD.FTZ R134, R181, R134 ;  /* 0x00000086b5867221 */ /* 0x000fe20000010000 */
[C---:B----4-:R-:W-:Y:S01]  /*6030*/  FMUL.FTZ R137, R7.reuse, R130 ;  /* 0x0000008207897220 */ /* 0x050fe20000410000 */
[----:B------:R-:W-:Y:S01]  /*6040*/  FSEL R4, R7, R4, !P3 ;  /* 0x0000000407047208 */ /* 0x000fe20005800000 */
[----:B------:R-:W-:Y:S01]  /*6050*/  FADD.FTZ R136, -R185, R136 ;  /* 0x00000088b9887221 */ /* 0x000fe20000010100 */
[----:B------:R-:W-:Y:S01]  /*6060*/  FMUL.FTZ R175, R159, -R134 ;  /* 0x800000869faf7220 */ /* 0x000fe20000410000 */
[-C--:B0-----:R-:W-:Y:S01]  /*6070*/  FMUL.FTZ R141, R7, R2.reuse ;  /* 0x00000002078d7220 */ /* 0x081fe20000410000 */
[C---:B------:R-:W-:Y:S01]  /*6080*/  FFMA.FTZ R2, R128.reuse, R2, -R137 ;  /* 0x0000000280027223 */ /* 0x040fe20000010889 */
[----:B------:R-:W-:Y:S01]  /*6090*/  FMUL.FTZ R145, R159, -R136 ;  /* 0x800000889f917220 */ /* 0x000fe20000410000 */
[----:B------:R-:W0:Y:S01]  /*60a0*/  SHFL.UP PT, R7, R4, 0x2, RZ ;  /* 0x0440000004077989 */ /* 0x000e2200000e00ff */
[C---:B------:R-:W-:Y:S01]  /*60b0*/  FFMA.FTZ R130, R128.reuse, R130, R141 ;  /* 0x0000008280827223 */ /* 0x040fe2000001008d */
[----:B------:R-:W-:Y:S01]  /*60c0*/  @P3 FADD.FTZ R133, R133, R2 ;  /* 0x0000000285853221 */ /* 0x000fe20000010000 */
[----:B------:R-:W-:Y:S01]  /*60d0*/  @P3 FFMA.FTZ R128, R128, R5, -R6 ;  /* 0x0000000580803223 */ /* 0x000fe20000010806 */
[CC--:B--2---:R-:W-:Y:S01]  /*60e0*/  FMUL.FTZ R2, R170.reuse, R11.reuse ;  /* 0x0000000baa027220 */ /* 0x0c4fe20000410000 */
[----:B------:R-:W-:Y:S01]  /*60f0*/  @P3 FADD.FTZ R129, R129, R130 ;  /* 0x0000008281813221 */ /* 0x000fe20000010000 */
[----:B------:R-:W-:Y:S01]  /*6100*/  FMUL.FTZ R6, R170, -R10 ;  /* 0x8000000aaa067220 */ /* 0x000fe20000410000 */
[----:B------:R-:W1:Y:S01]  /*6110*/  SHFL.UP PT, R137, R133, 0x2, RZ ;  /* 0x0440000085897989 */ /* 0x000e6200000e00ff */
[C---:B------:R-:W-:Y:S01]  /*6120*/  FFMA.FTZ R134, R158.reuse, R134, -R145 ;  /* 0x000000869e867223 */ /* 0x040fe20000010891 */
[C---:B------:R-:W-:Y:S01]  /*6130*/  FFMA.FTZ R145, R169.reuse, R10, -R2 ;  /* 0x0000000aa9917223 */ /* 0x040fe20000010802 */
[----:B------:R-:W-:Y:S01]  /*6140*/  FFMA.FTZ R179, R169, -R11, R6 ;  /* 0x8000000ba9b37223 */ /* 0x000fe20000010006 */
[----:B------:R-:W2:Y:S01]  /*6150*/  SHFL.UP PT, R141, R129, 0x2, RZ ;  /* 0x04400000818d7989 */ /* 0x000ea200000e00ff */
[----:B------:R-:W-:Y:S01]  /*6160*/  FFMA.FTZ R136, R158, R136, R175 ;  /* 0x000000889e887223 */ /* 0x000fe200000100af */
[----:B------:R-:W-:Y:S01]  /*6170*/  FMUL.FTZ R2, R180, -R145 ;  /* 0x80000091b4027220 */ /* 0x000fe20000410000 */
[----:B------:R-:W-:Y:S01]  /*6180*/  FMUL.FTZ R175, R102, R127 ;  /* 0x0000007f66af7220 */ /* 0x000fe20000410000 */
[----:B------:R-:W3:Y:S01]  /*6190*/  SHFL.UP PT, R5, R128, 0x2, RZ ;  /* 0x0440000080057989 */ /* 0x000ee200000e00ff */
[-C--:B------:R-:W-:Y:S01]  /*61a0*/  FMUL.FTZ R183, R180, -R179.reuse ;  /* 0x800000b3b4b77220 */ /* 0x080fe20000410000 */
[----:B------:R-:W-:Y:S01]  /*61b0*/  FFMA.FTZ R179, R174, R179, R2 ;  /* 0x000000b3aeb37223 */ /* 0x000fe20000010002 */
[----:B------:R-:W-:Y:S01]  /*61c0*/  FADD.FTZ R136, -R175, R136 ;  /* 0x00000088af887221 */ /* 0x000fe20000010100 */
[----:B------:R-:W-:Y:S01]  /*61d0*/  ISETP.GE.AND P3, PT, R78, 0x2, PT ;  /* 0x000000024e00780c */ /* 0x000fe20003f66270 */
[----:B------:R-:W-:Y:S01]  /*61e0*/  FFMA.FTZ R183, R174, R145, -R183 ;  /* 0x00000091aeb77223 */ /* 0x000fe200000108b7 */
[----:B------:R-:W-:Y:S01]  /*61f0*/  FMUL.FTZ R145, R182, -R179 ;  /* 0x800000b3b6917220 */ /* 0x000fe20000410000 */
[----:B------:R-:W-:Y:S01]  /*6200*/  FADD.FTZ R134, R177, R134 ;  /* 0x00000086b1867221 */ /* 0x000fe20000010000 */
[----:B------:R-:W-:Y:S01]  /*6210*/  FMUL.FTZ R6, R168, -R136 ;  /* 0x80000088a8067220 */ /* 0x000fe20000410000 */
[-C--:B------:R-:W-:Y:S01]  /*6220*/  FMUL.FTZ R2, R182, -R183.reuse ;  /* 0x800000b7b6027220 */ /* 0x080fe20000410000 */
[----:B------:R-:W-:Y:S01]  /*6230*/  FFMA.FTZ R183, R176, R183, -R145 ;  /* 0x000000b7b0b77223 */ /* 0x000fe20000010891 */
[-C--:B------:R-:W-:Y:S01]  /*6240*/  FMUL.FTZ R187, R168, -R134.reuse ;  /* 0x80000086a8bb7220 */ /* 0x080fe20000410000 */
[C---:B------:R-:W-:Y:S01]  /*6250*/  FFMA.FTZ R138, R167.reuse, R134, -R6 ;  /* 0x00000086a78a7223 */ /* 0x040fe20000010806 */
[----:B------:R-:W-:Y:S01]  /*6260*/  FFMA.FTZ R179, R176, R179, R2 ;  /* 0x000000b3b0b37223 */ /* 0x000fe20000010002 */
[C---:B0-----:R-:W-:Y:S01]  /*6270*/  FMUL.FTZ R2, R4.reuse, R7 ;  /* 0x0000000704027220 */ /* 0x041fe20000410000 */
[----:B------:R-:W-:Y:S01]  /*6280*/  FFMA.FTZ R189, R167, R136, R187 ;  /* 0x00000088a7bd7223 */ /* 0x000fe200000100bb */
[----:B-1----:R-:W-:Y:S01]  /*6290*/  FMUL.FTZ R145, R4, R137 ;  /* 0x0000008904917220 */ /* 0x002fe20000410000 */
[C---:B------:R-:W-:Y:S01]  /*62a0*/  FMUL.FTZ R190, R100.reuse, R127 ;  /* 0x0000007f64be7220 */ /* 0x040fe20000410000 */
[----:B------:R-:W-:Y:S01]  /*62b0*/  FMUL.FTZ R187, R100, R3 ;  /* 0x0000000364bb7220 */ /* 0x000fe20000410000 */
[----:B------:R-:W-:Y:S01]  /*62c0*/  FMUL.FTZ R191, R96, R127 ;  /* 0x0000007f60bf7220 */ /* 0x000fe20000410000 */
[-C--:B--2---:R-:W-:Y:S01]  /*62d0*/  FMUL.FTZ R130, R4, R141.reuse ;  /* 0x0000008d04827220 */ /* 0x084fe20000410000 */
[----:B------:R-:W-:Y:S01]  /*62e0*/  FFMA.FTZ R134, R128, R141, R145 ;  /* 0x0000008d80867223 */ /* 0x000fe20000010091 */
[----:B------:R-:W-:Y:S01]  /*62f0*/  FADD.FTZ R189, -R190, R189 ;  /* 0x000000bdbebd7221 */ /* 0x000fe20000010100 */
[----:B------:R-:W-:Y:S01]  /*6300*/  FADD.FTZ R138, R187, R138 ;  /* 0x0000008abb8a7221 */ /* 0x000fe20000010000 */
[----:B---3--:R-:W-:Y:S01]  /*6310*/  FMUL.FTZ R6, R4, R5 ;  /* 0x0000000504067220 */ /* 0x008fe20000410000 */
[----:B------:R-:W-:Y:S01]  /*6320*/  FFMA.FTZ R130, R128, R137, -R130 ;  /* 0x0000008980827223 */ /* 0x000fe20000010882 */
[----:B------:R-:W-:Y:S01]  /*6330*/  @P3 FADD.FTZ R129, R129, R134 ;  /* 0x0000008681813221 */ /* 0x000fe20000010000 */
[-C--:B------:R-:W-:Y:S01]  /*6340*/  FMUL.FTZ R136, R166, -R138.reuse ;  /* 0x8000008aa6887220 */ /* 0x080fe20000410000 */
[C---:B------:R-:W-:Y:S01]  /*6350*/  FFMA.FTZ R7, R128.reuse, R7, R6 ;  /* 0x0000000780077223 */ /* 0x040fe20000010006 */
[----:B------:R-:W-:Y:S01]  /*6360*/  @P3 FFMA.FTZ R128, R128, R5, -R2 ;  /* 0x0000000580803223 */ /* 0x000fe20000010802 */
[----:B------:R-:W-:Y:S01]  /*6370*/  FMUL.FTZ R5, R184, -R183 ;  /* 0x800000b7b8057220 */ /* 0x000fe20000410000 */
[----:B------:R-:W-:Y:S01]  /*6380*/  @P3 FADD.FTZ R133, R133, R130 ;  /* 0x0000008285853221 */ /* 0x000fe20000010000 */
[----:B------:R-:W0:Y:S01]  /*6390*/  SHFL.UP PT, R6, R129, 0x4, RZ ;  /* 0x0480000081067989 */ /* 0x000e2200000e00ff */
[----:B------:R-:W-:Y:S01]  /*63a0*/  FSEL R7, R4, R7, !P3 ;  /* 0x0000000704077208 */ /* 0x000fe20005800000 */
[----:B------:R-:W-:Y:S01]  /*63b0*/  FFMA.FTZ R134, R178, R179, R5 ;  /* 0x000000b3b2867223 */ /* 0x000fe20000010005 */
[----:B------:R-:W-:Y:S01]  /*63c0*/  FMUL.FTZ R130, R166, -R189 ;  /* 0x800000bda6827220 */ /* 0x000fe20000410000 */
[----:B------:R-:W1:Y:S01]  /*63d0*/  SHFL.UP PT, R5, R133, 0x4, RZ ;  /* 0x0480000085057989 */ /* 0x000e6200000e00ff */
[----:B------:R-:W-:Y:S01]  /*63e0*/  FMUL.FTZ R179, R184, -R179 ;  /* 0x800000b3b8b37220 */ /* 0x000fe20000410000 */
[C---:B------:R-:W-:Y:S01]  /*63f0*/  FFMA.FTZ R142, R165.reuse, R189, R136 ;  /* 0x000000bda58e7223 */ /* 0x040fe20000010088 */
[----:B------:R-:W-:Y:S01]  /*6400*/  FFMA.FTZ R138, R165, R138, -R130 ;  /* 0x0000008aa58a7223 */ /* 0x000fe20000010882 */
[----:B------:R-:W2:Y:S01]  /*6410*/  SHFL.UP PT, R2, R128, 0x4, RZ ;  /* 0x0480000080027989 */ /* 0x000ea200000e00ff */
[----:B------:R-:W-:Y:S01]  /*6420*/  FFMA.FTZ R130, R178, R183, -R179 ;  /* 0x000000b7b2827223 */ /* 0x000fe200000108b3 */
[C---:B------:R-:W-:Y:S01]  /*6430*/  FMUL.FTZ R179, R98.reuse, R127 ;  /* 0x0000007f62b37220 */ /* 0x040fe20000410000 */
[C---:B------:R-:W-:Y:S01]  /*6440*/  FMUL.FTZ R136, R155.reuse, -R134 ;  /* 0x800000869b887220 */ /* 0x040fe20000410000 */
[----:B------:R-:W3:Y:S01]  /*6450*/  SHFL.UP PT, R4, R7, 0x4, RZ ;  /* 0x0480000007047989 */ /* 0x000ee200000e00ff */
[----:B------:R-:W-:Y:S01]  /*6460*/  FMUL.FTZ R183, R98, R3 ;  /* 0x0000000362b77220 */ /* 0x000fe20000410000 */
[-C--:B------:R-:W-:Y:S01]  /*6470*/  FMUL.FTZ R141, R155, -R130.reuse ;  /* 0x800000829b8d7220 */ /* 0x080fe20000410000 */
[----:B------:R-:W-:Y:S01]  /*6480*/  FADD.FTZ R142, -R179, R142 ;  /* 0x0000008eb38e7221 */ /* 0x000fe20000010100 */
[----:B------:R-:W-:Y:S01]  /*6490*/  FFMA.FTZ R137, R151, R130, -R136 ;  /* 0x0000008297897223 */ /* 0x000fe20000010888 */
[----:B------:R-:W-:Y:S01]  /*64a0*/  FADD.FTZ R138, R183, R138 ;  /* 0x0000008ab78a7221 */ /* 0x000fe20000010000 */
[----:B------:R-:W-:Y:S01]  /*64b0*/  FFMA.FTZ R141, R151, R134, R141 ;  /* 0x00000086978d7223 */ /* 0x000fe2000001008d */
[----:B------:R-:W-:Y:S01]  /*64c0*/  FMUL.FTZ R134, R164, -R142 ;  /* 0x8000008ea4867220 */ /* 0x000fe20000410000 */
[----:B------:R-:W-:Y:S01]  /*64d0*/  ISETP.GE.AND P3, PT, R78, 0x4, PT ;  /* 0x000000044e00780c */ /* 0x000fe20003f66270 */
[-C--:B------:R-:W-:Y:S01]  /*64e0*/  FMUL.FTZ R189, R164, -R138.reuse ;  /* 0x8000008aa4bd7220 */ /* 0x080fe20000410000 */
[C---:B------:R-:W-:Y:S01]  /*64f0*/  FMUL.FTZ R145, R172.reuse, -R141 ;  /* 0x8000008dac917220 */ /* 0x040fe20000410000 */
[-C--:B------:R-:W-:Y:S01]  /*6500*/  FMUL.FTZ R130, R172, -R137.reuse ;  /* 0x80000089ac827220 */ /* 0x080fe20000410000 */
[C---:B------:R-:W-:Y:S01]  /*6510*/  FFMA.FTZ R193, R163.reuse, R138, -R134 ;  /* 0x0000008aa3c17223 */ /* 0x040fe20000010886 */
[----:B------:R-:W-:Y:S01]  /*6520*/  FFMA.FTZ R142, R163, R142, R189 ;  /* 0x0000008ea38e7223 */ /* 0x000fe200000100bd */
[C---:B------:R-:W-:Y:S01]  /*6530*/  FFMA.FTZ R134, R156.reuse, R137, -R145 ;  /* 0x000000899c867223 */ /* 0x040fe20000010891 */
[----:B------:R-:W-:Y:S01]  /*6540*/  FFMA.FTZ R136, R156, R141, R130 ;  /* 0x0000008d9c887223 */ /* 0x000fe20000010082 */
[C---:B0-----:R-:W-:Y:S01]  /*6550*/  FMUL.FTZ R145, R7.reuse, R6 ;  /* 0x0000000607917220 */ /* 0x041fe20000410000 */
[C---:B-1----:R-:W-:Y:S01]  /*6560*/  FMUL.FTZ R189, R7.reuse, R5 ;  /* 0x0000000507bd7220 */ /* 0x042fe20000410000 */
[----:B------:R-:W-:Y:S01]  /*6570*/  FMUL.FTZ R188, R96, R3 ;  /* 0x0000000360bc7220 */ /* 0x000fe20000410000 */
[----:B------:R-:W-:Y:S01]  /*6580*/  FMUL.FTZ R186, R94, R127 ;  /* 0x0000007f5eba7220 */ /* 0x000fe20000410000 */
[----:B--2---:R-:W-:Y:S01]  /*6590*/  FMUL.FTZ R141, R7, R2 ;  /* 0x00000002078d7220 */ /* 0x004fe20000410000 */
[C---:B------:R-:W-:Y:S01]  /*65a0*/  FFMA.FTZ R130, R128.reuse, R5, -R145 ;  /* 0x0000000580827223 */ /* 0x040fe20000010891 */
[C---:B------:R-:W-:Y:S01]  /*65b0*/  FFMA.FTZ R6, R128.reuse, R6, R189 ;  /* 0x0000000680067223 */ /* 0x040fe200000100bd */
[----:B------:R-:W-:Y:S01]  /*65c0*/  FMUL.FTZ R5, R159, -R134 ;  /* 0x800000869f057220 */ /* 0x000fe20000410000 */
[-C--:B---3--:R-:W-:Y:S01]  /*65d0*/  FMUL.FTZ R137, R7, R4.reuse ;  /* 0x0000000407897220 */ /* 0x088fe20000410000 */
[C---:B------:R-:W-:Y:S01]  /*65e0*/  FFMA.FTZ R4, R128.reuse, R4, R141 ;  /* 0x0000000480047223 */ /* 0x040fe2000001008d */
[----:B------:R-:W-:Y:S01]  /*65f0*/  @P3 FADD.FTZ R133, R133, R130 ;  /* 0x0000008285853221 */ /* 0x000fe20000010000 */
[----:B------:R-:W-:Y:S01]  /*6600*/  @P3 FADD.FTZ R129, R129, R6 ;  /* 0x0000000681813221 */ /* 0x000fe20000010000 */
[----:B------:R-:W-:Y:S01]  /*6610*/  @P3 FFMA.FTZ R128, R128, R2, -R137 ;  /* 0x0000000280803223 */ /* 0x000fe20000010889 */
[----:B------:R-:W-:Y:S01]  /*6620*/  FFMA.FTZ R2, R158, R136, R5 ;  /* 0x000000889e027223 */ /* 0x000fe20000010005 */
[----:B------:R-:W-:Y:S01]  /*6630*/  FSEL R4, R7, R4, !P3 ;  /* 0x0000000407047208 */ /* 0x000fe20005800000 */
[----:B------:R-:W0:Y:S01]  /*6640*/  SHFL.UP PT, R137, R133, 0x8, RZ ;  /* 0x0500000085897989 */ /* 0x000e2200000e00ff */
[----:B------:R-:W-:Y:S01]  /*6650*/  FADD.FTZ R189, -R191, R142 ;  /* 0x0000008ebfbd7221 */ /* 0x000fe20000010100 */
[----:B------:R-:W-:Y:S01]  /*6660*/  FADD.FTZ R193, R188, R193 ;  /* 0x000000c1bcc17221 */ /* 0x000fe20000010000 */
[----:B------:R-:W-:Y:S01]  /*6670*/  FMUL.FTZ R145, R159, -R136 ;  /* 0x800000889f917220 */ /* 0x000fe20000410000 */
[----:B------:R-:W1:Y:S01]  /*6680*/  SHFL.UP PT, R5, R128, 0x8, RZ ;  /* 0x0500000080057989 */ /* 0x000e6200000e00ff */
[C---:B------:R-:W-:Y:S01]  /*6690*/  FMUL.FTZ R195, R162.reuse, -R189 ;  /* 0x800000bda2c37220 */ /* 0x040fe20000410000 */
[-C--:B------:R-:W-:Y:S01]  /*66a0*/  FMUL.FTZ R6, R162, -R193.reuse ;  /* 0x800000c1a2067220 */ /* 0x080fe20000410000 */
[----:B------:R-:W-:Y:S01]  /*66b0*/  FFMA.FTZ R145, R158, R134, -R145 ;  /* 0x000000869e917223 */ /* 0x000fe20000010891 */
[----:B------:R-:W2:Y:S01]  /*66c0*/  SHFL.UP PT, R141, R129, 0x8, RZ ;  /* 0x05000000818d7989 */ /* 0x000ea200000e00ff */
[C---:B------:R-:W-:Y:S01]  /*66d0*/  FFMA.FTZ R130, R160.reuse, R193, -R195 ;  /* 0x000000c1a0827223 */ /* 0x040fe200000108c3 */
[----:B------:R-:W-:Y:S01]  /*66e0*/  FFMA.FTZ R195, R160, R189, R6 ;  /* 0x000000bda0c37223 */ /* 0x000fe20000010006 */
[CC--:B------:R-:W-:Y:S01]  /*66f0*/  FMUL.FTZ R6, R168.reuse, -R2.reuse ;  /* 0x80000002a8067220 */ /* 0x0c0fe20000410000 */
[----:B------:R-:W3:Y:S01]  /*6700*/  SHFL.UP PT, R7, R4, 0x8, RZ ;  /* 0x0500000004077989 */ /* 0x000ee200000e00ff */
[----:B------:R-:W-:Y:S01]  /*6710*/  FMUL.FTZ R193, R168, -R145 ;  /* 0x80000091a8c17220 */ /* 0x000fe20000410000 */
[----:B------:R-:W-:Y:S01]  /*6720*/  FMUL.FTZ R189, R94, R3 ;  /* 0x000000035ebd7220 */ /* 0x000fe20000410000 */
[C---:B------:R-:W-:Y:S01]  /*6730*/  FFMA.FTZ R6, R167.reuse, R145, -R6 ;  /* 0x00000091a7067223 */ /* 0x040fe20000010806 */
[----:B------:R-:W-:Y:S01]  /*6740*/  FADD.FTZ R195, -R186, R195 ;  /* 0x000000c3bac37221 */ /* 0x000fe20000010100 */
[----:B------:R-:W-:Y:S01]  /*6750*/  FFMA.FTZ R193, R167, R2, R193 ;  /* 0x00000002a7c17223 */ /* 0x000fe200000100c1 */
[----:B------:R-:W-:Y:S01]  /*6760*/  ISETP.GE.AND P3, PT, R78, 0x8, PT ;  /* 0x000000084e00780c */ /* 0x000fe20003f66270 */
[----:B------:R-:W-:Y:S01]  /*6770*/  FADD.FTZ R145, R189, R130 ;  /* 0x00000082bd917221 */ /* 0x000fe20000010000 */
[----:B------:R-:W-:Y:S01]  /*6780*/  FMUL.FTZ R197, R124, -R195 ;  /* 0x800000c37cc57220 */ /* 0x000fe20000410000 */
[C---:B------:R-:W-:Y:S01]  /*6790*/  FMUL.FTZ R2, R166.reuse, -R193 ;  /* 0x800000c1a6027220 */ /* 0x040fe20000410000 */
[-C--:B------:R-:W-:Y:S01]  /*67a0*/  FMUL.FTZ R130, R166, -R6.reuse ;  /* 0x80000006a6827220 */ /* 0x080fe20000410000 */
[-C--:B------:R-:W-:Y:S01]  /*67b0*/  FMUL.FTZ R134, R124, -R145.reuse ;  /* 0x800000917c867220 */ /* 0x080fe20000410000 */
[----:B------:R-:W-:Y:S01]  /*67c0*/  FFMA.FTZ R197, R120, R145, -R197 ;  /* 0x0000009178c57223 */ /* 0x000fe200000108c5 */
[C---:B------:R-:W-:Y:S01]  /*67d0*/  FFMA.FTZ R136, R165.reuse, R6, -R2 ;  /* 0x00000006a5887223 */ /* 0x040fe20000010802 */
[----:B------:R-:W-:Y:S01]  /*67e0*/  FFMA.FTZ R138, R165, R193, R130 ;  /* 0x000000c1a58a7223 */ /* 0x000fe20000010082 */
[C---:B0-----:R-:W-:Y:S01]  /*67f0*/  FMUL.FTZ R145, R4.reuse, R137 ;  /* 0x0000008904917220 */ /* 0x041fe20000410000 */
[----:B-1----:R-:W-:Y:S01]  /*6800*/  FMUL.FTZ R6, R4, R5 ;  /* 0x0000000504067220 */ /* 0x002fe20000410000 */
[----:B------:R-:W-:Y:S01]  /*6810*/  FFMA.FTZ R142, R120, R195, R134 ;  /* 0x000000c3788e7223 */ /* 0x000fe20000010086 */
[C---:B------:R-:W-:Y:S01]  /*6820*/  FMUL.FTZ R192, R92.reuse, R3 ;  /* 0x000000035cc07220 */ /* 0x040fe20000410000 */
[----:B------:R-:W-:Y:S01]  /*6830*/  FMUL.FTZ R193, R92, R127 ;  /* 0x0000007f5cc17220 */ /* 0x000fe20000410000 */
[-C--:B--2---:R-:W-:Y:S01]  /*6840*/  FMUL.FTZ R130, R4, R141.reuse ;  /* 0x0000008d04827220 */ /* 0x084fe20000410000 */
[----:B------:R-:W-:Y:S01]  /*6850*/  FFMA.FTZ R134, R128, R141, R145 ;  /* 0x0000008d80867223 */ /* 0x000fe20000010091 */
[----:B------:R-:W-:Y:S01]  /*6860*/  FADD.FTZ R197, R192, R197 ;  /* 0x000000c5c0c57221 */ /* 0x000fe20000010000 */
[----:B------:R-:W-:Y:S01]  /*6870*/  FMUL.FTZ R141, R164, -R136 ;  /* 0x80000088a48d7220 */ /* 0x000fe20000410000 */
[-C--:B---3--:R-:W-:Y:S01]  /*6880*/  FMUL.FTZ R2, R4, R7.reuse ;  /* 0x0000000704027220 */ /* 0x088fe20000410000 */
[C---:B------:R-:W-:Y:S01]  /*6890*/  FFMA.FTZ R7, R128.reuse, R7, R6 ;  /* 0x0000000780077223 */ /* 0x040fe20000010006 */
[C---:B------:R-:W-:Y:S01]  /*68a0*/  FFMA.FTZ R130, R128.reuse, R137, -R130 ;  /* 0x0000008980827223 */ /* 0x040fe20000010882 */
[----:B------:R-:W-:Y:S01]  /*68b0*/  @P3 FADD.FTZ R129, R129, R134 ;  /* 0x0000008681813221 */ /* 0x000fe20000010000 */
[----:B------:R-:W-:Y:S01]  /*68c0*/  @P3 FFMA.FTZ R128, R128, R5, -R2 ;  /* 0x0000000580803223 */ /* 0x000fe20000010802 */
[----:B------:R-:W-:Y:S01]  /*68d0*/  FADD.FTZ R137, -R193, R142 ;  /* 0x0000008ec1897221 */ /* 0x000fe20000010100 */
[----:B------:R-:W-:Y:S01]  /*68e0*/  FSEL R7, R4, R7, !P3 ;  /* 0x0000000704077208 */ /* 0x000fe20005800000 */
[----:B------:R-:W-:Y:S01]  /*68f0*/  FMUL.FTZ R134, R126, -R197 ;  /* 0x800000c57e867220 */ /* 0x000fe20000410000 */
[----:B------:R-:W-:Y:S01]  /*6900*/  FMUL.FTZ R2, R164, -R138 ;  /* 0x8000008aa4027220 */ /* 0x000fe20000410000 */
[----:B------:R-:W0:Y:S01]  /*6910*/  SHFL.UP PT, R4, R128, 0x10, RZ ;  /* 0x0600000080047989 */ /* 0x000e2200000e00ff */
[----:B------:R-:W-:Y:S01]  /*6920*/  @P3 FADD.FTZ R133, R133, R130 ;  /* 0x0000008285853221 */ /* 0x000fe20000010000 */
[-C--:B------:R-:W-:Y:S01]  /*6930*/  FMUL.FTZ R145, R126, -R137.reuse ;  /* 0x800000897e917220 */ /* 0x080fe20000410000 */
[C---:B------:R-:W-:Y:S01]  /*6940*/  FFMA.FTZ R195, R118.reuse, R137, R134 ;  /* 0x0000008976c37223 */ /* 0x040fe20000010086 */
[----:B------:R-:W1:Y:S01]  /*6950*/  SHFL.UP PT, R5, R7, 0x10, RZ ;  /* 0x0600000007057989 */ /* 0x000e6200000e00ff */
[C---:B------:R-:W-:Y:S01]  /*6960*/  FFMA.FTZ R137, R163.reuse, R136, -R2 ;  /* 0x00000088a3897223 */ /* 0x040fe20000010802 */
[----:B------:R-:W-:Y:S01]  /*6970*/  FFMA.FTZ R197, R118, R197, -R145 ;  /* 0x000000c576c57223 */ /* 0x000fe20000010891 */
[----:B------:R-:W-:Y:S01]  /*6980*/  FFMA.FTZ R141, R163, R138, R141 ;  /* 0x0000008aa38d7223 */ /* 0x000fe2000001008d */
[----:B------:R-:W2:Y:S01]  /*6990*/  SHFL.UP PT, R130, R129, 0x10, RZ ;  /* 0x0600000081827989 */ /* 0x000ea200000e00ff */
[----:B------:R-:W-:Y:S01]  /*69a0*/  FMUL.FTZ R134, R90, R127 ;  /* 0x0000007f5a867220 */ /* 0x000fe20000410000 */
[C---:B------:R-:W-:Y:S01]  /*69b0*/  FMUL.FTZ R145, R162.reuse, -R137 ;  /* 0x80000089a2917220 */ /* 0x040fe20000410000 */
[-C--:B------:R-:W-:Y:S01]  /*69c0*/  FMUL.FTZ R136, R162, -R141.reuse ;  /* 0x8000008da2887220 */ /* 0x080fe20000410000 */
[----:B------:R-:W3:Y:S01]  /*69d0*/  SHFL.UP PT, R6, R133, 0x10, RZ ;  /* 0x0600000085067989 */ /* 0x000ee200000e00ff */
[----:B------:R-:W-:Y:S01]  /*69e0*/  FADD.FTZ R142, -R134, R195 ;  /* 0x000000c3868e7221 */ /* 0x000fe20000010100 */
[----:B------:R-:W-:Y:S01]  /*69f0*/  FFMA.FTZ R195, R160, R141, R145 ;  /* 0x0000008da0c37223 */ /* 0x000fe20000010091 */
[----:B------:R-:W-:Y:S01]  /*6a00*/  FMUL.FTZ R2, R90, R3 ;  /* 0x000000035a027220 */ /* 0x000fe20000410000 */
[----:B------:R-:W-:Y:S01]  /*6a10*/  FFMA.FTZ R141, R160, R137, -R136 ;  /* 0x00000089a08d7223 */ /* 0x000fe20000010888 */
[----:B------:R-:W-:Y:S01]  /*6a20*/  FMUL.FTZ R136, R123, -R142 ;  /* 0x8000008e7b887220 */ /* 0x000fe20000410000 */
[----:B------:R-:W-:Y:S01]  /*6a30*/  FMUL.FTZ R137, R124, -R195 ;  /* 0x800000c37c897220 */ /* 0x000fe20000410000 */
[----:B------:R-:W-:Y:S01]  /*6a40*/  FADD.FTZ R138, R2, R197 ;  /* 0x000000c5028a7221 */ /* 0x000fe20000010000 */
[----:B------:R-:W-:Y:S01]  /*6a50*/  ISETP.GE.AND P3, PT, R78, 0x10, PT ;  /* 0x000000104e00780c */ /* 0x000fe20003f66270 */
[-C--:B------:R-:W-:Y:S01]  /*6a60*/  FMUL.FTZ R199, R124, -R141.reuse ;  /* 0x8000008d7cc77220 */ /* 0x080fe20000410000 */
[C---:B------:R-:W-:Y:S01]  /*6a70*/  FFMA.FTZ R197, R120.reuse, R141, -R137 ;  /* 0x0000008d78c57223 */ /* 0x040fe20000010889 */
[----:B------:R-:W-:Y:S01]  /*6a80*/  FFMA.FTZ R201, R125, R138, -R136 ;  /* 0x0000008a7dc97223 */ /* 0x000fe20000010888 */
[----:B0-----:R-:W-:Y:S01]  /*6a90*/  FMUL.FTZ R137, R7, R4 ;  /* 0x0000000407897220 */ /* 0x001fe20000410000 */
[----:B------:R-:W-:Y:S01]  /*6aa0*/  FMUL.FTZ R145, R123, -R138 ;  /* 0x8000008a7b917220 */ /* 0x000fe20000410000 */
[----:B-----5:R-:W-:Y:S01]  /*6ab0*/  SHFL.IDX PT, R15, R15, RZ, 0x1f ;  /* 0x00001fff0f0f7589 */ /* 0x020fe200000e0000 */
[----:B------:R-:W-:Y:S01]  /*6ac0*/  FFMA.FTZ R199, R120, R195, R199 ;  /* 0x000000c378c77223 */ /* 0x000fe200000100c7 */
[-C--:B-1----:R-:W-:Y:S01]  /*6ad0*/  FFMA.FTZ R136, R128, R5.reuse, R137 ;  /* 0x0000000580887223 */ /* 0x082fe20000010089 */
[----:B------:R-:W-:Y:S01]  /*6ae0*/  FFMA.FTZ R205, R125, R142, R145 ;  /* 0x0000008e7dcd7223 */ /* 0x000fe20000010091 */
[C---:B------:R-:W-:Y:S01]  /*6af0*/  FMUL.FTZ R5, R7.reuse, R5 ;  /* 0x0000000507057220 */ /* 0x040fe20000410000 */
[----:B------:R0:W-:Y:S01]  /*6b00*/  SHFL.IDX PT, R137, R14, RZ, 0x1f ;  /* 0x00001fff0e897589 */ /* 0x0001e200000e0000 */
[C---:B--2---:R-:W-:Y:S01]  /*6b10*/  FMUL.FTZ R141, R7.reuse, R130 ;  /* 0x00000082078d7220 */ /* 0x044fe20000410000 */
[C---:B------:R-:W-:Y:S01]  /*6b20*/  FSEL R136, R7.reuse, R136, !P3 ;  /* 0x0000008807887208 */ /* 0x040fe20005800000 */
[----:B------:R-:W-:Y:S01]  /*6b30*/  FMUL.FTZ R142, R126, -R197 ;  /* 0x800000c57e8e7220 */ /* 0x000fe20000410000 */
[----:B------:R-:W-:Y:S01]  /*6b40*/  FMUL.FTZ R138, R88, R127 ;  /* 0x0000007f588a7220 */ /* 0x000fe20000410000 */
[-C--:B---3--:R-:W-:Y:S01]  /*6b50*/  FMUL.FTZ R145, R7, R6.reuse ;  /* 0x0000000607917220 */ /* 0x088fe20000410000 */
[----:B------:R-:W-:Y:S01]  /*6b60*/  FFMA.FTZ R6, R128, R6, -R141 ;  /* 0x0000000680067223 */ /* 0x000fe2000001088d */
[-C--:B------:R-:W-:Y:S01]  /*6b70*/  FMUL.FTZ R141, R126, -R199.reuse ;  /* 0x800000c77e8d7220 */ /* 0x080fe20000410000 */
[----:B------:R-:W1:Y:S01]  /*6b80*/  SHFL.UP PT, R136, R136, 0x1, RZ ;  /* 0x0420000088887989 */ /* 0x000e6200000e00ff */
[C---:B------:R-:W-:Y:S01]  /*6b90*/  FFMA.FTZ R130, R128.reuse, R130, R145 ;  /* 0x0000008280827223 */ /* 0x040fe20000010091 */
[----:B------:R-:W-:Y:S01]  /*6ba0*/  @P3 FFMA.FTZ R128, R128, R4, -R5 ;  /* 0x0000000480803223 */ /* 0x000fe20000010805 */
[----:B------:R-:W-:Y:S01]  /*6bb0*/  @P3 FADD.FTZ R133, R133, R6 ;  /* 0x0000000685853221 */ /* 0x000fe20000010000 */
[C---:B------:R-:W-:Y:S01]  /*6bc0*/  FFMA.FTZ R142, R118.reuse, R199, R142 ;  /* 0x000000c7768e7223 */ /* 0x040fe2000001008e */
[----:B------:R-:W-:Y:S01]  /*6bd0*/  @P3 FADD.FTZ R129, R129, R130 ;  /* 0x0000008281813221 */ /* 0x000fe20000010000 */
[----:B0-----:R-:W-:Y:S01]  /*6be0*/  FFMA.FTZ R14, R118, R197, -R141 ;  /* 0x000000c5760e7223 */ /* 0x001fe2000001088d */
[----:B------:R-:W-:Y:S01]  /*6bf0*/  HFMA2.MMA R5, -RZ, RZ, 0, 0 ;  /* 0x00000000ff057435 */ /* 0x000fe200000001ff */
[----:B------:R-:W0:Y:S01]  /*6c00*/  SHFL.UP PT, R128, R128, 0x1, RZ ;  /* 0x0420000080807989 */ /* 0x000e2200000e00ff */
[C---:B------:R-:W-:Y:S01]  /*6c10*/  FMUL.FTZ R141, R123.reuse, -R142 ;  /* 0x8000008e7b8d7220 */ /* 0x040fe20000410000 */
[----:B------:R-:W-:Y:S01]  /*6c20*/  FMUL.FTZ R144, R123, -R14 ;  /* 0x8000000e7b907220 */ /* 0x000fe20000410000 */
[----:B------:R-:W-:Y:S01]  /*6c30*/  FMUL.FTZ R130, R88, R3 ;  /* 0x0000000358827220 */ /* 0x000fe20000410000 */
[----:B------:R-:W2:Y:S01]  /*6c40*/  SHFL.UP PT, R129, R129, 0x1, RZ ;  /* 0x0420000081817989 */ /* 0x000ea200000e00ff */
[----:B------:R-:W-:-:S02]  /*6c50*/  MOV R4, 0x3f800000 ;  /* 0x3f80000000047802 */ /* 0x000fc40000000f00 */
[----:B------:R-:W-:Y:S01]  /*6c60*/  CS2R R6, SRZ ;  /* 0x0000000000067805 */ /* 0x000fe2000001ff00 */
[C---:B------:R-:W-:Y:S01]  /*6c70*/  FFMA.FTZ R195, R125.reuse, R14, -R141 ;  /* 0x0000000e7dc37223 */ /* 0x040fe2000001088d */
[----:B------:R-:W3:Y:S01]  /*6c80*/  SHFL.UP PT, R133, R133, 0x1, RZ ;  /* 0x0420000085857989 */ /* 0x000ee200000e00ff */
[----:B------:R-:W-:Y:S01]  /*6c90*/  FFMA.FTZ R144, R125, R142, R144 ;  /* 0x0000008e7d907223 */ /* 0x000fe20000010090 */
[----:B------:R-:W-:Y:S01]  /*6ca0*/  FADD.FTZ R205, -R138, R205 ;  /* 0x000000cd8acd7221 */ /* 0x000fe20000010100 */
[----:B------:R-:W-:Y:S01]  /*6cb0*/  FADD.FTZ R201, R130, R201 ;  /* 0x000000c982c97221 */ /* 0x000fe20000010000 */
[C---:B------:R-:W-:Y:S01]  /*6cc0*/  FMUL.FTZ R145, R122.reuse, -R195 ;  /* 0x800000c37a917220 */ /* 0x040fe20000410000 */
[CC--:B------:R-:W-:Y:S01]  /*6cd0*/  FMUL.FTZ R142, R122.reuse, -R144.reuse ;  /* 0x800000907a8e7220 */ /* 0x0c0fe20000410000 */
[----:B------:R-:W4:Y:S01]  /*6ce0*/  @!P0 LDS.128 R4, [UR39+0x1da0] ;  /* 0x001da027ff048984 */ /* 0x000f220008000c00 */
[----:B------:R-:W-:Y:S01]  /*6cf0*/  FMUL.FTZ R146, R122, -R205 ;  /* 0x800000cd7a927220 */ /* 0x000fe20000410000 */
[C---:B-1----:R-:W-:Y:S01]  /*6d00*/  FMUL.FTZ R141, R136.reuse, R15 ;  /* 0x0000000f888d7220 */ /* 0x042fe20000410000 */
[----:B------:R-:W-:Y:S01]  /*6d10*/  FMUL.FTZ R136, R136, R137 ;  /* 0x0000008988887220 */ /* 0x000fe20000410000 */
[----:B------:R-:W-:Y:S01]  /*6d20*/  FMUL.FTZ R148, R122, -R201 ;  /* 0x800000c97a947220 */ /* 0x000fe20000410000 */
[----:B------:R-:W-:Y:S01]  /*6d30*/  ISETP.NE.AND P0, PT, R194, 0x1f, PT ;  /* 0x0000001fc200780c */ /* 0x000fe20003f05270 */
[C---:B------:R-:W-:Y:S01]  /*6d40*/  FFMA.FTZ R195, R121.reuse, R195, -R142 ;  /* 0x000000c379c37223 */ /* 0x040fe2000001088e */
[C---:B------:R-:W-:Y:S01]  /*6d50*/  FFMA.FTZ R198, R121.reuse, R144, R145 ;  /* 0x0000009079c67223 */ /* 0x040fe20000010091 */
[C---:B------:R-:W-:Y:S01]  /*6d60*/  FFMA.FTZ R201, R121.reuse, R201, -R146 ;  /* 0x000000c979c97223 */ /* 0x040fe20000010892 */
[----:B------:R-:W-:Y:S01]  /*6d70*/  FFMA.FTZ R197, R121, R205, R148 ;  /* 0x000000cd79c57223 */ /* 0x000fe20000010094 */
[C---:B0-----:R-:W-:Y:S01]  /*6d80*/  FFMA.FTZ R136, R128.reuse, R15, R136 ;  /* 0x0000000f80887223 */ /* 0x041fe20000010088 */
[----:B------:R-:W-:Y:S01]  /*6d90*/  FFMA.FTZ R14, R128, R137, -R141 ;  /* 0x00000089800e7223 */ /* 0x000fe2000001088d */
[C---:B------:R-:W-:Y:S01]  /*6da0*/  FMUL.FTZ R142, R0.reuse, R3 ;  /* 0x00000003008e7220 */ /* 0x040fe20000410000 */
[----:B------:R-:W-:Y:S01]  /*6db0*/  FMUL.FTZ R144, R0, R127 ;  /* 0x0000007f00907220 */ /* 0x000fe20000410000 */
[----:B--2---:R-:W-:Y:S01]  /*6dc0*/  @P1 FADD.FTZ R15, R129, R136 ;  /* 0x00000088810f1221 */ /* 0x004fe20000010000 */
[----:B------:R-:W-:Y:S01]  /*6dd0*/  BSSY B0, `(.L_x_12604) ;  /* 0x0000018000007945 */ /* 0x000fe20003800000 */
[----:B------:R-:W-:Y:S01]  /*6de0*/  FADD.FTZ R196, R142, R201 ;  /* 0x000000c98ec47221 */ /* 0x000fe20000010000 */
[----:B------:R-:W-:Y:S01]  /*6df0*/  FADD.FTZ R197, -R144, R197 ;  /* 0x000000c590c57221 */ /* 0x000fe20000010100 */
[----:B---3--:R-:W-:Y:S01]  /*6e00*/  @P1 FADD.FTZ R137, R133, R14 ;  /* 0x0000000e85891221 */ /* 0x008fe20000010000 */
[C---:B------:R-:W-:Y:S01]  /*6e10*/  FMUL.FTZ R3, R13.reuse, R15 ;  /* 0x0000000f0d037220 */ /* 0x040fe20000410000 */
[----:B------:R0:W1:Y:S01]  /*6e20*/  SHFL.DOWN PT, R129, R195, 0x1, 0x1f ;  /* 0x08201f00c3817f89 */ /* 0x00006200000e0000 */
[----:B------:R-:W-:Y:S01]  /*6e30*/  ISETP.GT.U32.AND P1, PT, R194, 0x1d, PT ;  /* 0x0000001dc200780c */ /* 0x000fe20003f24070 */
[-C--:B------:R-:W-:Y:S01]  /*6e40*/  FMUL.FTZ R13, R13, R137.reuse ;  /* 0x000000890d0d7220 */ /* 0x080fe20000410000 */
[----:B------:R-:W-:Y:S01]  /*6e50*/  FFMA.FTZ R3, R12, R137, -R3 ;  /* 0x000000890c037223 */ /* 0x000fe20000010803 */
[----:B------:R0:W2:Y:S04]  /*6e60*/  SHFL.DOWN PT, R133, R198, 0x1, 0x1f ;  /* 0x08201f00c6857f89 */ /* 0x0000a800000e0000 */
[----:B------:R0:W3:Y:S04]  /*6e70*/  SHFL.DOWN PT, R127, R196, 0x1, 0x1f ;  /* 0x08201f00c47f7f89 */ /* 0x0000e800000e0000 */
[----:B------:R0:W0:Y:S01]  /*6e80*/  SHFL.DOWN PT, R137, R197, 0x1, 0x1f ;  /* 0x08201f00c5897f89 */ /* 0x00002200000e0000 */
[----:B------:R-:W-:Y:S05]  /*6e90*/  @!P0 BRA `(.L_x_12605) ;  /* 0x00000000002c8947 */ /* 0x000fea0003800000 */
[C---:B--2---:R-:W-:Y:S01]  /*6ea0*/  FMUL.FTZ R14, R198.reuse, R133 ;  /* 0x00000085c60e7220 */ /* 0x044fe20000410000 */
[C---:B0-----:R-:W-:Y:S01]  /*6eb0*/  FMUL.FTZ R128, R198.reuse, R137 ;  /* 0x00000089c6807220 */ /* 0x041fe20000410000 */
[----:B---3--:R-:W-:Y:S01]  /*6ec0*/  FMUL.FTZ R136, R198, R127 ;  /* 0x0000007fc6887220 */ /* 0x008fe20000410000 */
[C---:B-1----:R-:W-:Y:S01]  /*6ed0*/  FMUL.FTZ R198, R129.reuse, R198 ;  /* 0x000000c681c67220 */ /* 0x042fe20000410000 */
[----:B------:R-:W-:Y:S01]  /*6ee0*/  FFMA.FTZ R14, R129, R195, -R14 ;  /* 0x000000c3810e7223 */ /* 0x000fe2000001080e */
[C---:B------:R-:W-:Y:S01]  /*6ef0*/  FFMA.FTZ R127, R195.reuse, R127, -R128 ;  /* 0x0000007fc37f7223 */ /* 0x040fe20000010880 */
[C---:B------:R-:W-:Y:S01]  /*6f00*/  FFMA.FTZ R136, R195.reuse, R137, R136 ;  /* 0x00000089c3887223 */ /* 0x040fe20000010088 */
[----:B------:R-:W-:Y:S02]  /*6f10*/  FFMA.FTZ R198, R195, R133, R198 ;  /* 0x00000085c3c67223 */ /* 0x000fe400000100c6 */
[----:B------:R-:W-:Y:S01]  /*6f20*/  FADD.FTZ R196, R196, R127 ;  /* 0x0000007fc4c47221 */ /* 0x000fe20000010000 */
[----:B------:R-:W-:Y:S01]  /*6f30*/  FADD.FTZ R197, R197, R136 ;  /* 0x00000088c5c57221 */ /* 0x000fe20000010000 */
[----:B------:R-:W-:-:S07]  /*6f40*/  MOV R195, R14 ;  /* 0x0000000e00c37202 */ /* 0x000fce0000000f00 */
.L_x_12605:
[----:B------:R-:W-:Y:S05]  /*6f50*/  BSYNC B0 ;  /* 0x0000000000007941 */ /* 0x000fea0003800000 */
.L_x_12604:
[----:B------:R-:W-:Y:S01]  /*6f60*/  FFMA.FTZ R13, R12, R15, R13 ;  /* 0x0000000f0c0d7223 */ /* 0x000fe2000001000d */
[----:B---3--:R3:W0:Y:S01]  /*6f70*/  SHFL.DOWN PT, R127, R198, 0x2, 0x1f ;  /* 0x08401f00c67f7f89 */ /* 0x00862200000e0000 */
[----:B------:R-:W-:Y:S01]  /*6f80*/  BSSY B0, `(.L_x_12606) ;  /* 0x0000012000007945 */ /* 0x000fe20003800000 */
[----:B------:R-:W-:Y:S01]  /*6f90*/  FADD.FTZ R140, R140, R3 ;  /* 0x000000038c8c7221 */ /* 0x000fe20000010000 */
[----:B------:R-:W-:Y:S01]  /*6fa0*/  FADD.FTZ R3, RZ, R13 ;  /* 0x0000000dff037221 */ /* 0x000fe20000010000 */
[----:B------:R3:W0:Y:S04]  /*6fb0*/  SHFL.DOWN PT, R15, R195, 0x2, 0x1f ;  /* 0x08401f00c30f7f89 */ /* 0x00062800000e0000 */
[----:B-1----:R3:W1:Y:S04]  /*6fc0*/  SHFL.DOWN PT, R129, R196, 0x2, 0x1f ;  /* 0x08401f00c4817f89 */ /* 0x00266800000e0000 */
[----:B--2---:R3:W2:Y:S01]  /*6fd0*/  SHFL.DOWN PT, R133, R197, 0x2, 0x1f ;  /* 0x08401f00c5857f89 */ /* 0x0046a200000e0000 */
[----:B------:R-:W-:Y:S05]  /*6fe0*/  @P1 BRA `(.L_x_12607) ;  /* 0x00000000002c1947 */ /* 0x000fea0003800000 */
[C---:B0-----:R-:W-:Y:S01]  /*6ff0*/  FMUL.FTZ R12, R198.reuse, R127 ;  /* 0x0000007fc60c7220 */ /* 0x041fe20000410000 */
[C---:B--2---:R-:W-:Y:S01]  /*7000*/  FMUL.FTZ R14, R198.reuse, R133 ;  /* 0x00000085c60e7220 */ /* 0x044fe20000410000 */
[C---:B-1----:R-:W-:Y:S01]  /*7010*/  FMUL.FTZ R128, R198.reuse, R129 ;  /* 0x00000081c6807220 */ /* 0x042fe20000410000 */
[-C--:B---3--:R-:W-:Y:S01]  /*7020*/  FMUL.FTZ R198, R198, R15.reuse ;  /* 0x0000000fc6c67220 */ /* 0x088fe20000410000 */
[C---:B------:R-:W-:Y:S01]  /*7030*/  FFMA.FTZ R12, R195.reuse, R15, -R12 ;  /* 0x0000000fc30c7223 */ /* 0x040fe2000001080c */
[C---:B------:R-:W-:Y:S01]  /*7040*/  FFMA.FTZ R13, R195.reuse, R129, -R14 ;  /* 0x00000081c30d7223 */ /* 0x040fe2000001080e */
[C---:B------:R-:W-:Y:S01]  /*7050*/  FFMA.FTZ R128, R195.reuse, R133, R128 ;  /* 0x00000085c3807223 */ /* 0x040fe20000010080 */
[----:B------:R-:W-:Y:S02]  /*7060*/  FFMA.FTZ R198, R195, R127, R198 ;  /* 0x0000007fc3c67223 */ /* 0x000fe400000100c6 */
[----:B------:R-:W-:Y:S01]  /*7070*/  FADD.FTZ R196, R196, R13 ;  /* 0x0000000dc4c47221 */ /* 0x000fe20000010000 */
[----:B------:R-:W-:Y:S01]  /*7080*/  FADD.FTZ R197, R197, R128 ;  /* 0x00000080c5c57221 */ /* 0x000fe20000010000 */
[----:B------:R-:W-:-:S07]  /*7090*/  MOV R195, R12 ;  /* 0x0000000c00c37202 */ /* 0x000fce0000000f00 */
.L_x_12607:
[----:B------:R-:W-:Y:S05]  /*70a0*/  BSYNC B0 ;  /* 0x0000000000007941 */ /* 0x000fea0003800000 */
.L_x_12606:
[----:B------:R-:W-:Y:S01]  /*70b0*/  ISETP.GT.U32.AND P0, PT, R194, 0x1b, PT ;  /* 0x0000001bc200780c */ /* 0x000fe20003f04070 */
[CC--:B------:R-:W-:Y:S01]  /*70c0*/  FMUL.FTZ R12, R122.reuse, R140.reuse ;  /* 0x0000008c7a0c7220 */ /* 0x0c0fe20000410000 */
[-C--:B------:R-:W-:Y:S01]  /*70d0*/  FMUL.FTZ R13, R122, R3.reuse ;  /* 0x000000037a0d7220 */ /* 0x080fe20000410000 */
[----:B0-----:R0:W0:Y:S01]  /*70e0*/  SHFL.DOWN PT, R15, R195, 0x4, 0x1f ;  /* 0x08801f00c30f7f89 */ /* 0x00102200000e0000 */
[----:B------:R-:W-:Y:S01]  /*70f0*/  BSSY B0, `(.L_x_12608) ;  /* 0x0000017000007945 */ /* 0x000fe20003800000 */
[C---:B------:R-:W-:Y:S01]  /*7100*/  FFMA.FTZ R12, R121.reuse, R3, R12 ;  /* 0x00000003790c7223 */ /* 0x040fe2000001000c */
[----:B------:R-:W-:Y:S01]  /*7110*/  FFMA.FTZ R150, R121, R140, -R13 ;  /* 0x0000008c79967223 */ /* 0x000fe2000001080d */
[----:B------:R0:W0:Y:S01]  /*7120*/  SHFL.DOWN PT, R127, R198, 0x4, 0x1f ;  /* 0x08801f00c67f7f89 */ /* 0x00002200000e0000 */
[C---:B------:R-:W-:Y:S01]  /*7130*/  ISETP.GT.U32.AND P1, PT, R194.reuse, 0x17, PT ;  /* 0x00000017c200780c */ /* 0x040fe20003f24070 */
[----:B------:R-:W-:Y:S01]  /*7140*/  FADD.FTZ R12, RZ, R12 ;  /* 0x0000000cff0c7221 */ /* 0x000fe20000010000 */
[----:B------:R-:W-:Y:S01]  /*7150*/  ISETP.GT.U32.AND P3, PT, R194, 0xf, PT ;  /* 0x0000000fc200780c */ /* 0x000fe20003f64070 */
[----:B------:R0:W0:Y:S01]  /*7160*/  SHFL.DOWN PT, R13, R196, 0x4, 0x1f ;  /* 0x08801f00c40d7f89 */ /* 0x00002200000e0000 */
[----:B------:R-:W-:Y:S01]  /*7170*/  FFMA.FTZ R150, R63, R50, R150 ;  /* 0x000000323f967223 */ /* 0x000fe20000010096 */
[----:B------:R-:W-:-:S02]  /*7180*/  FMUL.FTZ R14, R123, R12 ;  /* 0x0000000c7b0e7220 */ /* 0x000fc40000410000 */
[----:B-1----:R1:W0:Y:S01]  /*7190*/  SHFL.DOWN PT, R129, R197, 0x4, 0x1f ;  /* 0x08801f00c5817f89 */ /* 0x00222200000e0000 */
[----:B------:R-:W-:Y:S07]  /*71a0*/  @P0 BRA `(.L_x_12609) ;  /* 0x00000000002c0947 */ /* 0x000fee0003800000 */
[C---:B0-----:R-:W-:Y:S01]  /*71b0*/  FMUL.FTZ R128, R198.reuse, R127 ;  /* 0x0000007fc6807220 */ /* 0x041fe20000410000 */
[C---:B------:R-:W-:Y:S01]  /*71c0*/  FMUL.FTZ R136, R198.reuse, R129 ;  /* 0x00000081c6887220 */ /* 0x040fe20000410000 */
[C---:B------:R-:W-:Y:S01]  /*71d0*/  FMUL.FTZ R146, R198.reuse, R13 ;  /* 0x0000000dc6927220 */ /* 0x040fe20000410000 */
[-C--:B---3--:R-:W-:Y:S01]  /*71e0*/  FMUL.FTZ R198, R198, R15.reuse ;  /* 0x0000000fc6c67220 */ /* 0x088fe20000410000 */
[C---:B------:R-:W-:Y:S01]  /*71f0*/  FFMA.FTZ R128, R195.reuse, R15, -R128 ;  /* 0x0000000fc3807223 */ /* 0x040fe20000010880 */
[C---:B------:R-:W-:Y:S01]  /*7200*/  FFMA.FTZ R13, R195.reuse, R13, -R136 ;  /* 0x0000000dc30d7223 */ /* 0x040fe20000010888 */
[C---:B------:R-:W-:Y:S01]  /*7210*/  FFMA.FTZ R146, R195.reuse, R129, R146 ;  /* 0x00000081c3927223 */ /* 0x040fe20000010092 */
[----:B------:R-:W-:Y:S02]  /*7220*/  FFMA.FTZ R198, R195, R127, R198 ;  /* 0x0000007fc3c67223 */ /* 0x000fe400000100c6 */
[----:B------:R-:W-:Y:S01]  /*7230*/  FADD.FTZ R196, R196, R13 ;  /* 0x0000000dc4c47221 */ /* 0x000fe20000010000 */
[----:B-1----:R-:W-:Y:S01]  /*7240*/  FADD.FTZ R197, R197, R146 ;  /* 0x00000092c5c57221 */ /* 0x002fe20000010000 */
[----:B------:R-:W-:-:S07]  /*7250*/  MOV R195, R128 ;  /* 0x0000008000c37202 */ /* 0x000fce0000000f00 */
.L_x_12609:
[----:B------:R-:W-:Y:S05]  /*7260*/  BSYNC B0 ;  /* 0x0000000000007941 */ /* 0x000fea0003800000 */
.L_x_12608:
[----:B0-----:R0:W0:Y:S01]  /*7270*/  SHFL.DOWN PT, R15, R195, 0x8, 0x1f ;  /* 0x09001f00c30f7f89 */ /* 0x00102200000e0000 */
[----:B------:R-:W-:Y:S01]  /*7280*/  BSSY B0, `(.L_x_12610) ;  /* 0x0000012000007945 */ /* 0x000fe20003800000 */
[-C--:B------:R-:W-:Y:S01]  /*7290*/  FMUL.FTZ R128, R123, R150.reuse ;  /* 0x000000967b807220 */ /* 0x080fe20000410000 */
[----:B------:R-:W-:Y:S01]  /*72a0*/  FFMA.FTZ R14, R125, R150, -R14 ;  /* 0x000000967d0e7223 */ /* 0x000fe2000001080e */
[----:B------:R0:W0:Y:S04]  /*72b0*/  SHFL.DOWN PT, R127, R198, 0x8, 0x1f ;  /* 0x09001f00c67f7f89 */ /* 0x00002800000e0000 */
[----:B------:R0:W0:Y:S04]  /*72c0*/  SHFL.DOWN PT, R13, R196, 0x8, 0x1f ;  /* 0x09001f00c40d7f89 */ /* 0x00002800000e0000 */
[----:B------:R0:W0:Y:S01]  /*72d0*/  SHFL.DOWN PT, R129, R197, 0x8, 0x1f ;  /* 0x09001f00c5817f89 */ /* 0x00002200000e0000 */
[----:B------:R-:W-:Y:S05]  /*72e0*/  @P1 BRA `(.L_x_12611) ;  /* 0x00000000002c1947 */ /* 0x000fea0003800000 */
        /* <DEDUP_REMOVED lines=11> */
.L_x_12611:
[----:B------:R-:W-:Y:S05]  /*73a0*/  BSYNC B0 ;  /* 0x0000000000007941 */ /* 0x000fea0003800000 */
.L_x_12610:
[----:B0-----:R0:W0:Y:S01]  /*73b0*/  SHFL.DOWN PT, R127, R195, 0x10, 0x1f ;  /* 0x0a001f00c37f7f89 */ /* 0x00102200000e0000 */
[----:B------:R-:W-:Y:S01]  /*73c0*/  BSSY B0, `(.L_x_12612) ;  /* 0x0000012000007945 */ /* 0x000fe20003800000 */
[----:B------:R-:W-:Y:S01]  /*73d0*/  FFMA.FTZ R15, R125, R12, R128 ;  /* 0x0000000c7d0f7223 */ /* 0x000fe20000010080 */
[----:B------:R-:W-:Y:S01]  /*73e0*/  FFMA.FTZ R137, R61, R48, R14 ;  /* 0x000000303d897223 */ /* 0x000fe2000001000e */
[----:B------:R0:W0:Y:S04]  /*73f0*/  SHFL.DOWN PT, R129, R198, 0x10, 0x1f ;  /* 0x0a001f00c6817f89 */ /* 0x00002800000e0000 */
[----:B------:R0:W0:Y:S04]  /*7400*/  SHFL.DOWN PT, R13, R196, 0x10, 0x1f ;  /* 0x0a001f00c40d7f89 */ /* 0x00002800000e0000 */
[----:B--2---:R2:W0:Y:S01]  /*7410*/  SHFL.DOWN PT, R133, R197, 0x10, 0x1f ;  /* 0x0a001f00c5857f89 */ /* 0x00442200000e0000 */
        /* <DEDUP_REMOVED lines=10> */
[----:B-12---:R-:W-:Y:S01]  /*74c0*/  FADD.FTZ R197, R197, R136 ;  /* 0x00000088c5c57221 */ /* 0x006fe20000010000 */
[----:B------:R-:W-:-:S07]  /*74d0*/  MOV R195, R14 ;  /* 0x0000000e00c37202 */ /* 0x000fce0000000f00 */
.L_x_12613:
[----:B------:R-:W-:Y:S05]  /*74e0*/  BSYNC B0 ;  /* 0x0000000000007941 */ /* 0x000fea0003800000 */
.L_x_12612:
[----:B------:R-:W-:Y:S01]  /*74f0*/  FADD.FTZ R15, RZ, R15 ;  /* 0x0000000fff0f7221 */ /* 0x000fe20000010000 */
[----:B0-----:R-:W-:Y:S01]  /*7500*/  FMUL.FTZ R13, R126, R137 ;  /* 0x000000897e0d7220 */ /* 0x001fe20000410000 */
[----:B------:R-:W-:Y:S01]  /*7510*/  SHFL.DOWN PT, R199, R198, 0x1, 0x1f ;  /* 0x08201f00c6c77f89 */ /* 0x000fe200000e0000 */
[----:B------:R-:W-:Y:S01]  /*7520*/  ISETP.GT.AND P0, PT, R78, 0x1e, PT ;  /* 0x0000001e4e00780c */ /* 0x000fe20003f04270 */
[-C--:B------:R-:W-:Y:S01]  /*7530*/  FMUL.FTZ R14, R126, R15.reuse ;  /* 0x0000000f7e0e7220 */ /* 0x080fe20000410000 */
[----:B------:R-:W-:Y:S01]  /*7540*/  FFMA.FTZ R13, R118, R15, R13 ;  /* 0x0000000f760d7223 */ /* 0x000fe2000001000d */
[----:B----4-:R-:W0:Y:S01]  /*7550*/  SHFL.IDX PT, R148, R7, RZ, 0x1f ;  /* 0x00001fff07947589 */ /* 0x010e2200000e0000 */
[----:B------:R-:W-:Y:S01]  /*7560*/  ISETP.NE.AND P1, PT, R78, RZ, PT ;  /* 0x000000ff4e00720c */ /* 0x000fe20003f25270 */
[----:B------:R-:W-:Y:S01]  /*7570*/  FFMA.FTZ R14, R118, R137, -R14 ;  /* 0x00000089760e7223 */ /* 0x000fe2000001080e */
[----:B------:R-:W-:Y:S01]  /*7580*/  FADD.FTZ R127, RZ, R13 ;  /* 0x0000000dff7f7221 */ /* 0x000fe20000010000 */
[----:B------:R-:W4:Y:S01]  /*7590*/  SHFL.IDX PT, R145, R6, RZ, 0x1f ;  /* 0x00001fff06917589 */ /* 0x000f2200000e0000 */
[----:B------:R-:W-:Y:S01]  /*75a0*/  BSSY B0, `(.L_x_12614) ;  /* 0x000023f000007945 */ /* 0x000fe20003800000 */
[----:B------:R-:W-:Y:S01]  /*75b0*/  FFMA.FTZ R133, R59, R46, R14 ;  /* 0x0000002e3b857223 */ /* 0x000fe2000001000e */
[C---:B------:R-:W-:Y:S01]  /*75c0*/  FMUL.FTZ R13, R124.reuse, R127 ;  /* 0x0000007f7c0d7220 */ /* 0x040fe20000410000 */
[----:B------:R-:W5:Y:S02]  /*75d0*/  SHFL.DOWN PT, R201, R195, 0x1, 0x1f ;  /* 0x08201f00c3c97f89 */ /* 0x000f6400000e0000 */
[-C--:B------:R-:W-:Y:S01]  /*75e0*/  FMUL.FTZ R128, R124, R133.reuse ;  /* 0x000000857c807220 */ /* 0x080fe20000410000 */
[C---:B------:R-:W-:Y:S01]  /*75f0*/  FFMA.FTZ R14, R120.reuse, R133, -R13 ;  /* 0x00000085780e7223 */ /* 0x040fe2000001080d */
[----:B------:R-:W5:Y:S02]  /*7600*/  SHFL.DOWN PT, R205, R196, 0x1, 0x1f ;  /* 0x08201f00c4cd7f89 */ /* 0x000f6400000e0000 */
[----:B------:R-:W-:Y:S01]  /*7610*/  FFMA.FTZ R128, R120, R127, R128 ;  /* 0x0000007f78807223 */ /* 0x000fe20000010080 */
[----:B------:R-:W-:Y:S01]  /*7620*/  FFMA.FTZ R14, R57, R44, R14 ;  /* 0x0000002c390e7223 */ /* 0x000fe2000001000e */
[----:B------:R-:W5:Y:S02]  /*7630*/  SHFL.DOWN PT, R146, R197, 0x1, 0x1f ;  /* 0x08201f00c5927f89 */ /* 0x000f6400000e0000 */
[----:B------:R-:W-:Y:S01]  /*7640*/  FADD.FTZ R129, RZ, R128 ;  /* 0x00000080ff817221 */ /* 0x000fe20000010000 */
[C---:B------:R-:W-:Y:S01]  /*7650*/  FMUL.FTZ R141, R162.reuse, R14 ;  /* 0x0000000ea28d7220 */ /* 0x040fe20000410000 */
[----:B---3--:R-:W3:Y:S02]  /*7660*/  SHFL.IDX PT, R198, R198, RZ, 0x1f ;  /* 0x00001fffc6c67589 */ /* 0x008ee400000e0000 */
[-C--:B------:R-:W-:Y:S01]  /*7670*/  FMUL.FTZ R13, R162, R129.reuse ;  /* 0x00000081a20d7220 */ /* 0x080fe20000410000 */
[----:B------:R-:W-:Y:S01]  /*7680*/  FFMA.FTZ R141, R160, R129, R141 ;  /* 0x00000081a08d7223 */ /* 0x000fe2000001008d */
[C---:B0-----:R-:W-:Y:S01]  /*7690*/  @P2 FMUL.FTZ R128, R199.reuse, R148 ;  /* 0x00000094c7802220 */ /* 0x041fe20000410000 */
[----:B------:R-:W0:Y:S01]  /*76a0*/  SHFL.IDX PT, R195, R195, RZ, 0x1f ;  /* 0x00001fffc3c37589 */ /* 0x000e2200000e0000 */
[----:B----4-:R-:W-:-:S03]  /*76b0*/  @P2 FMUL.FTZ R199, R199, R145 ;  /* 0x00000091c7c72220 */ /* 0x010fc60000410000 */
[----:B-12---:R-:W1:Y:S01]  /*76c0*/  SHFL.IDX PT, R197, R197, RZ, 0x1f ;  /* 0x00001fffc5c57589 */ /* 0x006e6200000e0000 */
[C---:B-----5:R-:W-:Y:S01]  /*76d0*/  @P2 FFMA.FTZ R136, R201.reuse, R145, -R128 ;  /* 0x00000091c9882223 */ /* 0x060fe20000010880 */
[----:B------:R-:W-:Y:S01]  /*76e0*/  FFMA.FTZ R128, R160, R14, -R13 ;  /* 0x0000000ea0807223 */ /* 0x000fe2000001080d */
[----:B------:R-:W-:Y:S01]  /*76f0*/  @P2 FFMA.FTZ R199, R201, R148, R199 ;  /* 0x00000094c9c72223 */ /* 0x000fe200000100c7 */
[----:B------:R-:W-:Y:S01]  /*7700*/  FADD.FTZ R13, RZ, R141 ;  /* 0x0000008dff0d7221 */ /* 0x000fe20000010000 */
[----:B------:R-:W-:Y:S01]  /*7710*/  @P2 FADD.FTZ R145, R205, R136 ;  /* 0x00000088cd912221 */ /* 0x000fe20000010000 */
[----:B------:R-:W-:Y:S01]  /*7720*/  FFMA.FTZ R128, R55, R42, R128 ;  /* 0x0000002a37807223 */ /* 0x000fe20000010080 */
[----:B------:R-:W2:Y:S01]  /*7730*/  SHFL.IDX PT, R196, R196, RZ, 0x1f ;  /* 0x00001fffc4c47589 */ /* 0x000ea200000e0000 */
[----:B------:R-:W-:Y:S01]  /*7740*/  FMUL.FTZ R136, R164, R13 ;  /* 0x0000000da4887220 */ /* 0x000fe20000410000 */
[----:B------:R-:W-:Y:S01]  /*7750*/  @P2 FADD.FTZ R148, R146, R199 ;  /* 0x000000c792942221 */ /* 0x000fe20000010000 */
[-C--:B------:R-:W-:Y:S01]  /*7760*/  FMUL.FTZ R141, R145, -R11.reuse ;  /* 0x8000000b918d7220 */ /* 0x080fe20000410000 */
[-C--:B------:R-:W-:Y:S01]  /*7770*/  FMUL.FTZ R146, R164, R128.reuse ;  /* 0x00000080a4927220 */ /* 0x080fe20000410000 */
[C---:B------:R-:W-:Y:S01]  /*7780*/  FFMA.FTZ R136, R163.reuse, R128, -R136 ;  /* 0x00000080a3887223 */ /* 0x040fe20000010888 */
[C---:B------:R-:W-:Y:S01]  /*7790*/  FMUL.FTZ R152, R148.reuse, -R11 ;  /* 0x8000000b94987220 */ /* 0x040fe20000410000 */
[----:B------:R-:W-:Y:S01]  /*77a0*/  FFMA.FTZ R148, R148, R10, R141 ;  /* 0x0000000a94947223 */ /* 0x000fe2000001008d */
[----:B------:R-:W-:Y:S01]  /*77b0*/  FFMA.FTZ R11, R163, R13, R146 ;  /* 0x0000000da30b7223 */ /* 0x000fe20000010092 */
[----:B------:R-:W-:Y:S01]  /*77c0*/  FFMA.FTZ R136, R53, R40, R136 ;  /* 0x0000002835887223 */ /* 0x000fe20000010088 */
        /* <DEDUP_REMOVED lines=8> */
[-C--:B------:R-:W-:Y:S01]  /*7850*/  FMUL.FTZ R152, R170, -R10.reuse ;  /* 0x8000000aaa987220 */ /* 0x080fe20000410000 */
[----:B------:R-:W-:Y:S01]  /*7860*/  FFMA.FTZ R145, R169, R10, -R148 ;  /* 0x0000000aa9917223 */ /* 0x000fe20000010894 */
[----:B------:R-:W-:Y:S01]  /*7870*/  FFMA.FTZ R146, R165, R136, -R135 ;  /* 0x00000088a5927223 */ /* 0x000fe20000010887 */
[----:B------:R-:W-:Y:S01]  /*7880*/  FADD.FTZ R135, RZ, R141 ;  /* 0x0000008dff877221 */ /* 0x000fe20000010000 */
[----:B------:R-:W-:Y:S01]  /*7890*/  FFMA.FTZ R152, R169, R131, R152 ;  /* 0x00000083a9987223 */ /* 0x000fe20000010098 */
[----:B------:R-:W-:Y:S01]  /*78a0*/  FADD.FTZ R132, R132, R145 ;  /* 0x0000009184847221 */ /* 0x000fe20000010000 */
[----:B------:R-:W-:Y:S01]  /*78b0*/  FFMA.FTZ R146, R51, R38, R146 ;  /* 0x0000002633927223 */ /* 0x000fe20000010092 */
[----:B------:R-:W-:Y:S01]  /*78c0*/  FMUL.FTZ R148, R168, R135 ;  /* 0x00000087a8947220 */ /* 0x000fe20000410000 */
[----:B------:R-:W-:Y:S01]  /*78d0*/  FADD.FTZ R139, -R139, R152 ;  /* 0x000000988b8b7221 */ /* 0x000fe20000010100 */
[----:B------:R-:W-:Y:S01]  /*78e0*/  FMUL.FTZ R141, R180, -R132 ;  /* 0x80000084b48d7220 */ /* 0x000fe20000410000 */
[-C--:B------:R-:W-:Y:S01]  /*78f0*/  FMUL.FTZ R152, R168, R146.reuse ;  /* 0x00000092a8987220 */ /* 0x080fe20000410000 */
[C---:B------:R-:W-:Y:S01]  /*7900*/  FFMA.FTZ R148, R167.reuse, R146, -R148 ;  /* 0x00000092a7947223 */ /* 0x040fe20000010894 */
[-C--:B------:R-:W-:Y:S01]  /*7910*/  FMUL.FTZ R145, R180, -R139.reuse ;  /* 0x8000008bb4917220 */ /* 0x080fe20000410000 */
[C---:B------:R-:W-:Y:S01]  /*7920*/  FFMA.FTZ R154, R174.reuse, R139, R141 ;  /* 0x0000008bae9a7223 */ /* 0x040fe2000001008d */
[----:B------:R-:W-:Y:S01]  /*7930*/  FFMA.FTZ R141, R167, R135, R152 ;  /* 0x00000087a78d7223 */ /* 0x000fe20000010098 */
[----:B------:R-:W-:Y:S01]  /*7940*/  FFMA.FTZ R148, R49, R36, R148 ;  /* 0x0000002431947223 */ /* 0x000fe20000010094 */
[----:B------:R-:W-:Y:S01]  /*7950*/  FFMA.FTZ R152, R174, R132, -R145 ;  /* 0x00000084ae987223 */ /* 0x000fe20000010891 */
[----:B------:R-:W-:Y:S01]  /*7960*/  FADD.FTZ R147, -R147, R154 ;  /* 0x0000009a93937221 */ /* 0x000fe20000010100 */
[----:B------:R-:W-:Y:S01]  /*7970*/  FADD.FTZ R141, RZ, R141 ;  /* 0x0000008dff8d7221 */ /* 0x000fe20000010000 */
[-C--:B------:R-:W-:Y:S01]  /*7980*/  FMUL.FTZ R199, R159, R148.reuse ;  /* 0x000000949fc77220 */ /* 0x080fe20000410000 */
        /* <DEDUP_REMOVED lines=11> */
[----:B------:R-:W-:Y:S01]  /*7a40*/  ISETP.NE.AND P2, PT, R79, RZ, PT ;  /* 0x000000ff4f00720c */ /* 0x000fe20003f45270 */
        /* <DEDUP_REMOVED lines=9> */
[----:B------:R-:W-:Y:S01]  /*7ae0*/  FFMA.FTZ R154, R45, R32, R154 ;  /* 0x000000202d9a7223 */ /* 0x000fe2000001009a */
[----:B------:R-:W-:Y:S01]  /*7af0*/  FADD.FTZ R202, -R173, R204 ;  /* 0x000000ccadca7221 */ /* 0x000fe20000010100 */
[----:B------:R-:W-:Y:S01]  /*7b00*/  FADD.FTZ R153, RZ, R153 ;  /* 0x00000099ff997221 */ /* 0x000fe20000010000 */
[----:B------:R-:W-:Y:S01]  /*7b10*/  FADD.FTZ R200, R161, R200 ;  /* 0x000000c8a1c87221 */ /* 0x000fe20000010000 */
[C---:B------:R-:W-:Y:S01]  /*7b20*/  FMUL.FTZ R204, R155.reuse, R154 ;  /* 0x0000009a9bcc7220 */ /* 0x040fe20000410000 */
[C---:B------:R-:W-:Y:S01]  /*7b30*/  FMUL.FTZ R201, R155.reuse, -R202 ;  /* 0x800000ca9bc97220 */ /* 0x040fe20000410000 */
[CC--:B------:R-:W-:Y:S01]  /*7b40*/  FMUL.FTZ R161, R155.reuse, R153.reuse ;  /* 0x000000999ba17220 */ /* 0x0c0fe20000410000 */
[-C--:B------:R-:W-:Y:S01]  /*7b50*/  FMUL.FTZ R155, R155, -R200.reuse ;  /* 0x800000c89b9b7220 */ /* 0x080fe20000410000 */
[C---:B------:R-:W-:Y:S01]  /*7b60*/  FFMA.FTZ R173, R151.reuse, R153, R204 ;  /* 0x0000009997ad7223 */ /* 0x040fe200000100cc */
[C---:B------:R-:W-:Y:S01]  /*7b70*/  FFMA.FTZ R206, R151.reuse, R200, -R201 ;  /* 0x000000c897ce7223 */ /* 0x040fe200000108c9 */
[C---:B------:R-:W-:Y:S01]  /*7b80*/  FFMA.FTZ R204, R151.reuse, R154, -R161 ;  /* 0x0000009a97cc7223 */ /* 0x040fe200000108a1 */
[----:B------:R-:W-:Y:S01]  /*7b90*/  FFMA.FTZ R208, R151, R202, R155 ;  /* 0x000000ca97d07223 */ /* 0x000fe2000001009b */
[----:B------:R-:W-:Y:S01]  /*7ba0*/  FADD.FTZ R173, RZ, R173 ;  /* 0x000000adffad7221 */ /* 0x000fe20000010000 */
[----:B------:R-:W-:Y:S01]  /*7bb0*/  FADD.FTZ R151, R171, R206 ;  /* 0x000000ceab977221 */ /* 0x000fe20000010000 */
[----:B------:R-:W-:Y:S01]  /*7bc0*/  FFMA.FTZ R201, R43, R28, R204 ;  /* 0x0000001c2bc97223 */ /* 0x000fe200000100cc */
        /* <DEDUP_REMOVED lines=29> */
[C---:B------:R-:W-:Y:S01]  /*7da0*/  FFMA.FTZ R172, R174.reuse, R171, -R175 ;  /* 0x000000abaeac7223 */ /* 0x040fe200000108af */
[----:B------:R-:W-:Y:S01]  /*7db0*/  FFMA.FTZ R181, R167, R159, R176 ;  /* 0x0000009fa7b57223 */ /* 0x000fe200000100b0 */
[----:B------:R-:W-:Y:S01]  /*7dc0*/  FFMA.FTZ R180, R174, R161, R180 ;  /* 0x000000a1aeb47223 */ /* 0x000fe200000100b4 */
[C---:B---3--:R-:W-:Y:S01]  /*7dd0*/  FMUL.FTZ R174, R198.reuse, R7 ;  /* 0x00000007c6ae7220 */ /* 0x048fe20000410000 */
[----:B------:R-:W-:-:S03]  /*7de0*/  FMUL.FTZ R168, R198, R6 ;  /* 0x00000006c6a87220 */ /* 0x000fc60000410000 */
[----:B0-----:R-:W-:Y:S01]  /*7df0*/  FFMA.FTZ R175, R195, R6, -R174 ;  /* 0x00000006c3af7223 */ /* 0x001fe200000108ae */
[----:B------:R-:W-:Y:S01]  /*7e00*/  FFMA.FTZ R174, R167, R158, -R177 ;  /* 0x0000009ea7ae7223 */ /* 0x000fe200000108b1 */
[----:B------:R-:W-:Y:S01]  /*7e10*/  FMUL.FTZ R6, R198, R5 ;  /* 0x00000005c6067220 */ /* 0x000fe20000410000 */
[----:B------:R-:W-:Y:S01]  /*7e20*/  FADD.FTZ R167, -R190, R181 ;  /* 0x000000b5bea77221 */ /* 0x000fe20000010100 */
[-C--:B------:R-:W-:Y:S01]  /*7e30*/  FMUL.FTZ R198, R198, R4.reuse ;  /* 0x00000004c6c67220 */ /* 0x080fe20000410000 */
[----:B------:R-:W-:Y:S01]  /*7e40*/  FADD.FTZ R187, R187, R174 ;  /* 0x000000aebbbb7221 */ /* 0x000fe20000010000 */
[C---:B------:R-:W-:Y:S01]  /*7e50*/  FFMA.FTZ R4, R195.reuse, R4, -R6 ;  /* 0x00000004c3047223 */ /* 0x040fe20000010806 */
[C---:B------:R-:W-:Y:S01]  /*7e60*/  FMUL.FTZ R6, R166.reuse, -R167 ;  /* 0x800000a7a6067220 */ /* 0x040fe20000410000 */
[C---:B------:R-:W-:Y:S01]  /*7e70*/  FFMA.FTZ R168, R195.reuse, R7, R168 ;  /* 0x00000007c3a87223 */ /* 0x040fe200000100a8 */
[----:B------:R-:W-:Y:S01]  /*7e80*/  FMUL.FTZ R166, R166, -R187 ;  /* 0x800000bba6a67220 */ /* 0x000fe20000410000 */
[----:B------:R-:W-:Y:S01]  /*7e90*/  FFMA.FTZ R5, R195, R5, R198 ;  /* 0x00000005c3057223 */ /* 0x000fe200000100c6 */
[----:B------:R-:W-:Y:S01]  /*7ea0*/  FFMA.FTZ R174, R165, R187, -R6 ;  /* 0x000000bba5ae7223 */ /* 0x000fe20000010806 */
[----:B-1----:R-:W-:Y:S01]  /*7eb0*/  FADD.FTZ R7, R197, R168 ;  /* 0x000000a8c5077221 */ /* 0x002fe20000010000 */
[----:B------:R-:W-:Y:S01]  /*7ec0*/  FFMA.FTZ R176, R165, R167, R166 ;  /* 0x000000a7a5b07223 */ /* 0x000fe200000100a6 */
[----:B------:R-:W-:Y:S01]  /*7ed0*/  FADD.FTZ R165, RZ, R180 ;  /* 0x000000b4ffa57221 */ /* 0x000fe20000010000 */
[----:B------:R-:W-:Y:S01]  /*7ee0*/  FFMA.FTZ R166, R37, R84, R172 ;  /* 0x0000005425a67223 */ /* 0x000fe200000100ac */
[----:B------:R-:W-:Y:S01]  /*7ef0*/  FADD.FTZ R183, R183, R174 ;  /* 0x000000aeb7b77221 */ /* 0x000fe20000010000 */
[----:B--2---:R-:W-:Y:S01]  /*7f00*/  FADD.FTZ R6, R196, R175 ;  /* 0x000000afc4067221 */ /* 0x004fe20000010000 */
[CC--:B------:R-:W-:Y:S01]  /*7f10*/  FMUL.FTZ R168, R170.reuse, R165.reuse ;  /* 0x000000a5aaa87220 */ /* 0x0c0fe20000410000 */
[----:B------:R-:W-:Y:S01]  /*7f20*/  FMUL.FTZ R170, R170, R166 ;  /* 0x000000a6aaaa7220 */ /* 0x000fe20000410000 */
[----:B------:R-:W-:Y:S01]  /*7f30*/  FADD.FTZ R179, -R179, R176 ;  /* 0x000000b0b3b37221 */ /* 0x000fe20000010100 */
[----:B------:R-:W-:Y:S01]  /*7f40*/  FFMA.FTZ R175, R0, R140, RZ ;  /* 0x0000008c00af7223 */ /* 0x000fe200000100ff */
[C---:B------:R-:W-:Y:S01]  /*7f50*/  FFMA.FTZ R168, R169.reuse, R166, -R168 ;  /* 0x000000a6a9a87223 */ /* 0x040fe200000108a8 */
[----:B------:R-:W-:Y:S01]  /*7f60*/  FFMA.FTZ R169, R169, R165, R170 ;  /* 0x000000a5a9a97223 */ /* 0x000fe200000100aa */
[C---:B------:R-:W-:Y:S01]  /*7f70*/  FMUL.FTZ R170, R164.reuse, -R183 ;  /* 0x800000b7a4aa7220 */ /* 0x040fe20000410000 */
[-C--:B------:R-:W-:Y:S01]  /*7f80*/  FMUL.FTZ R164, R164, -R179.reuse ;  /* 0x800000b3a4a47220 */ /* 0x080fe20000410000 */
[----:B------:R-:W-:Y:S01]  /*7f90*/  FFMA.FTZ R175, R88, R150, R175 ;  /* 0x0000009658af7223 */ /* 0x000fe200000100af */
[----:B------:R0:W-:Y:S01]  /*7fa0*/  @!P2 STS.128 [UR39+0x1da0], R4 ;  /* 0x001da004ff00a988 */ /* 0x0001e20008000c27 */
[C---:B------:R-:W-:Y:S01]  /*7fb0*/  FFMA.FTZ R170, R163.reuse, R179, R170 ;  /* 0x000000b3a3aa7223 */ /* 0x040fe200000100aa */
[----:B------:R-:W-:Y:S01]  /*7fc0*/  FFMA.FTZ R163, R163, R183, -R164 ;  /* 0x000000b7a3a37223 */ /* 0x000fe200000108a4 */
[----:B------:R-:W-:Y:S01]  /*7fd0*/  FFMA.FTZ R175, R90, R137, R175 ;  /* 0x000000895aaf7223 */ /* 0x000fe200000100af */
[----:B------:R-:W-:Y:S01]  /*7fe0*/  FFMA.FTZ R177, R0, -R3, RZ ;  /* 0x8000000300b17223 */ /* 0x000fe200000100ff */
[----:B------:R-:W-:Y:S01]  /*7ff0*/  FADD.FTZ R191, -R191, R170 ;  /* 0x000000aabfbf7221 */ /* 0x000fe20000010100 */
[----:B------:R-:W-:Y:S01]  /*8000*/  FADD.FTZ R163, R188, R163 ;  /* 0x000000a3bca37221 */ /* 0x000fe20000010000 */
[C---:B------:R-:W-:Y:S01]  /*8010*/  FMUL.FTZ R195, R9.reuse, R200 ;  /* 0x000000c809c37220 */ /* 0x040fe20000410000 */
[----:B------:R-:W-:Y:S01]  /*8020*/  FFMA.FTZ R164, R88, -R12, R177 ;  /* 0x8000000c58a47223 */ /* 0x000fe200000100b1 */
[----:B------:R-:W-:Y:S01]  /*8030*/  FMUL.FTZ R197, R9, R202 ;  /* 0x000000ca09c57220 */ /* 0x000fe20000410000 */
[----:B------:R-:W-:Y:S01]  /*8040*/  FFMA.FTZ R137, R61, -R48, R137 ;  /* 0x800000303d897223 */ /* 0x000fe20000010089 */
[----:B------:R-:W-:Y:S01]  /*8050*/  FMUL.FTZ R170, R155, R32 ;  /* 0x000000209baa7220 */ /* 0x000fe20000410000 */
[----:B------:R-:W-:Y:S01]  /*8060*/  FFMA.FTZ R164, R90, -R15, R164 ;  /* 0x8000000f5aa47223 */ /* 0x000fe200000100a4 */
[----:B------:R-:W-:Y:S01]  /*8070*/  FFMA.FTZ R197, R8, R200, R197 ;  /* 0x000000c808c57223 */ /* 0x000fe200000100c5 */
[----:B0-----:R-:W-:Y:S01]  /*8080*/  FFMA.FTZ R7, R92, R133, R175 ;  /* 0x000000855c077223 */ /* 0x001fe200000100af */
        /* <DEDUP_REMOVED lines=22> */
[----:B------:R-:W-:Y:S01]  /*81f0*/  FMUL.FTZ R4, R200, R28 ;  /* 0x0000001cc8047220 */ /* 0x000fe20000410000 */
[----:B------:R-:W-:Y:S01]  /*8200*/  FFMA.FTZ R181, R104, R152, R7 ;  /* 0x0000009868b57223 */ /* 0x000fe20000010007 */
[C---:B------:R-:W-:Y:S01]  /*8210*/  FMUL.FTZ R5, R126.reuse, -R193 ;  /* 0x800000c17e057220 */ /* 0x040fe20000410000 */
[----:B------:R-:W-:Y:S01]  /*8220*/  FMUL.FTZ R126, R126, -R177 ;  /* 0x800000b17e7e7220 */ /* 0x000fe20000410000 */
[----:B------:R-:W-:Y:S01]  /*8230*/  FFMA.FTZ R6, R8, R202, -R195 ;  /* 0x000000ca08067223 */ /* 0x000fe200000108c3 */
[----:B------:R-:W-:Y:S01]  /*8240*/  FFMA.FTZ R181, R106, R154, R181 ;  /* 0x0000009a6ab57223 */ /* 0x000fe200000100b5 */
[----:B------:R-:W-:Y:S01]  /*8250*/  FFMA.FTZ R164, R102, -R141, R164 ;  /* 0x8000008d66a47223 */ /* 0x000fe200000100a4 */
[C---:B------:R-:W-:Y:S01]  /*8260*/  FFMA.FTZ R7, R118.reuse, R193, R126 ;  /* 0x000000c176077223 */ /* 0x040fe2000001007e */
[----:B------:R-:W-:Y:S01]  /*8270*/  FFMA.FTZ R5, R118, R177, -R5 ;  /* 0x000000b176057223 */ /* 0x000fe20000010805 */
[----:B------:R-:W-:Y:S01]  /*8280*/  FFMA.FTZ R181, R108, R201, R181 ;  /* 0x000000c96cb57223 */ /* 0x000fe200000100b5 */
[-C--:B------:R-:W-:Y:S01]  /*8290*/  FMUL.FTZ R202, R202, R28.reuse ;  /* 0x0000001ccaca7220 */ /* 0x080fe20000410000 */
[----:B------:R-:W-:Y:S01]  /*82a0*/  FFMA.FTZ R201, R43, -R28, R201 ;  /* 0x8000001c2bc97223 */ /* 0x000fe200000100c9 */
[C---:B------:R-:W-:Y:S01]  /*82b0*/  FMUL.FTZ R118, R173.reuse, R4 ;  /* 0x00000004ad767220 */ /* 0x040fe20000410000 */
[----:B------:R-:W-:Y:S01]  /*82c0*/  FMUL.FTZ R6, R173, R6 ;  /* 0x00000006ad067220 */ /* 0x000fe20000410000 */
[----:B------:R-:W-:Y:S01]  /*82d0*/  FADD.FTZ R134, -R134, R7 ;  /* 0x0000000786867221 */ /* 0x000fe20000010100 */
[----:B------:R-:W-:Y:S01]  /*82e0*/  FFMA.FTZ R164, R104, -R145, R164 ;  /* 0x8000009168a47223 */ /* 0x000fe200000100a4 */
[----:B------:R-:W-:Y:S01]  /*82f0*/  FADD.FTZ R2, R2, R5 ;  /* 0x0000000502027221 */ /* 0x000fe20000010000 */
[----:B------:R-:W-:Y:S01]  /*8300*/  FFMA.FTZ R5, R201, R202, -R118 ;  /* 0x000000cac9057223 */ /* 0x000fe20000010876 */
[----:B------:R-:W-:Y:S01]  /*8310*/  FFMA.FTZ R118, R197, R201, R6 ;  /* 0x000000c9c5767223 */ /* 0x000fe20000010006 */
[C---:B------:R-:W-:Y:S01]  /*8320*/  FMUL.FTZ R6, R123.reuse, -R134 ;  /* 0x800000867b067220 */ /* 0x040fe20000410000 */
[----:B------:R-:W-:Y:S01]  /*8330*/  FFMA.FTZ R164, R106, -R153, R164 ;  /* 0x800000996aa47223 */ /* 0x000fe200000100a4 */
[----:B------:R-:W-:Y:S01]  /*8340*/  FMUL.FTZ R123, R123, -R2 ;  /* 0x800000027b7b7220 */ /* 0x000fe20000410000 */
[----:B------:R-:W-:Y:S01]  /*8350*/  FMUL.FTZ R207, R173, R202 ;  /* 0x000000caadcf7220 */ /* 0x000fe20000410000 */
[----:B------:R-:W-:Y:S01]  /*8360*/  FMUL.FTZ R7, R9, R149 ;  /* 0x0000009509077220 */ /* 0x000fe20000410000 */
[----:B------:R-:W-:Y:S01]  /*8370*/  FFMA.FTZ R195, R108, -R173, R164 ;  /* 0x800000ad6cc37223 */ /* 0x000fe200000100a4 */
[C---:B------:R-:W-:Y:S01]  /*8380*/  FFMA.FTZ R123, R125.reuse, R134, R123 ;  /* 0x000000867d7b7223 */ /* 0x040fe2000001007b */
[----:B------:R-:W-:Y:S01]  /*8390*/  FFMA.FTZ R173, R125, R2, -R6 ;  /* 0x000000027dad7223 */ /* 0x000fe20000010806 */
[----:B------:R-:W-:Y:S01]  /*83a0*/  FFMA.FTZ R124, R8, R199, -R7 ;  /* 0x000000c7087c7223 */ /* 0x000fe20000010807 */
[----:B------:R-:W-:Y:S01]  /*83b0*/  FFMA.FTZ R7, R110, R205, R181 ;  /* 0x000000cd6e077223 */ /* 0x000fe200000100b5 */
[----:B------:R-:W-:Y:S01]  /*83c0*/  FADD.FTZ R123, -R138, R123 ;  /* 0x0000007b8a7b7221 */ /* 0x000fe20000010100 */
[----:B------:R-:W-:Y:S01]  /*83d0*/  FADD.FTZ R130, R130, R173 ;  /* 0x000000ad82827221 */ /* 0x000fe20000010000 */
[----:B------:R-:W-:Y:S01]  /*83e0*/  FFMA.FTZ R181, R43, R200, R118 ;  /* 0x000000c82bb57223 */ /* 0x000fe20000010076 */
[----:B------:R-:W-:Y:S01]  /*83f0*/  FMUL.FTZ R120, R9, R199 ;  /* 0x000000c709787220 */ /* 0x000fe20000410000 */
[C---:B------:R-:W-:Y:S01]  /*8400*/  FMUL.FTZ R118, R122.reuse, -R123 ;  /* 0x8000007b7a767220 */ /* 0x040fe20000410000 */
[----:B------:R-:W-:Y:S01]  /*8410*/  FMUL.FTZ R122, R122, -R130 ;  /* 0x800000827a7a7220 */ /* 0x000fe20000410000 */
[----:B------:R-:W-:Y:S01]  /*8420*/  FFMA.FTZ R205, R41, -R24, R205 ;  /* 0x8000001829cd7223 */ /* 0x000fe200000100cd */
[----:B------:R-:W-:Y:S01]  /*8430*/  FFMA.FTZ R6, R8, R149, R120 ;  /* 0x0000009508067223 */ /* 0x000fe20000010078 */
[----:B------:R-:W-:Y:S01]  /*8440*/  FMUL.FTZ R125, R185, R124 ;  /* 0x0000007cb97d7220 */ /* 0x000fe20000410000 */
[----:B------:R-:W-:Y:S01]  /*8450*/  FFMA.FTZ R173, R121, R123, R122 ;  /* 0x0000007b79ad7223 */ /* 0x000fe2000001007a */
[-C--:B------:R-:W-:Y:S01]  /*8460*/  FMUL.FTZ R160, R199, R24.reuse ;  /* 0x00000018c7a07220 */ /* 0x080fe20000410000 */
        /* <DEDUP_REMOVED lines=9> */
[----:B------:R-:W-:Y:S01]  /*8500*/  FFMA.FTZ R195, R110, -R185, R195 ;  /* 0x800000b96ec37223 */ /* 0x000fe200000100c3 */
[----:B------:R-:W-:Y:S01]  /*8510*/  FFMA.FTZ R126, R126, R205, R121 ;  /* 0x000000cd7e7e7223 */ /* 0x000fe20000010079 */
[-C--:B------:R-:W-:Y:S01]  /*8520*/  FMUL.FTZ R120, R130, R50.reuse ;  /* 0x0000003282787220 */ /* 0x080fe20000410000 */
[----:B------:R-:W-:Y:S01]  /*8530*/  FMUL.FTZ R138, R123, R50 ;  /* 0x000000327b8a7220 */ /* 0x000fe20000410000 */
[-C--:B------:R-:W-:Y:S01]  /*8540*/  FMUL.FTZ R118, R142, R52.reuse ;  /* 0x000000348e767220 */ /* 0x080fe20000410000 */
[----:B------:R-:W-:Y:S01]  /*8550*/  FFMA.FTZ R121, R65, -R52, R140 ;  /* 0x8000003441797223 */ /* 0x000fe2000001008c */
[----:B------:R-:W-:Y:S01]  /*8560*/  FMUL.FTZ R185, R3, R122 ;  /* 0x0000007a03b97220 */ /* 0x000fe20000410000 */
[----:B------:R-:W-:Y:S01]  /*8570*/  FFMA.FTZ R125, R63, -R50, R150 ;  /* 0x800000323f7d7223 */ /* 0x000fe20000010096 */
[C---:B------:R-:W-:Y:S01]  /*8580*/  FMUL.FTZ R144, R12.reuse, R120 ;  /* 0x000000780c907220 */ /* 0x040fe20000410000 */
[----:B------:R-:W-:Y:S01]  /*8590*/  FMUL.FTZ R124, R3, R118 ;  /* 0x00000076037c7220 */ /* 0x000fe20000410000 */
[-C--:B------:R-:W-:Y:S01]  /*85a0*/  FMUL.FTZ R197, R12, R138.reuse ;  /* 0x0000008a0cc57220 */ /* 0x080fe20000410000 */
[----:B------:R-:W-:Y:S01]  /*85b0*/  FFMA.FTZ R185, R118, R121, R185 ;  /* 0x0000007976b97223 */ /* 0x000fe200000100b9 */
[----:B------:R-:W-:Y:S01]  /*85c0*/  FFMA.FTZ R199, R125, R138, -R144 ;  /* 0x0000008a7dc77223 */ /* 0x000fe20000010890 */
[----:B------:R-:W-:Y:S01]  /*85d0*/  FFMA.FTZ R124, R121, R122, -R124 ;  /* 0x0000007a797c7223 */ /* 0x000fe2000001087c */
[----:B------:R-:W-:Y:S01]  /*85e0*/  FFMA.FTZ R138, R120, R125, R197 ;  /* 0x0000007d788a7223 */ /* 0x000fe200000100c5 */
[----:B------:R-:W-:Y:S01]  /*85f0*/  FADD.FTZ R185, RZ, R185 ;  /* 0x000000b9ffb97221 */ /* 0x000fe20000010000 */
[-C--:B------:R-:W-:Y:S01]  /*8600*/  FMUL.FTZ R140, R134, R48.reuse ;  /* 0x00000030868c7220 */ /* 0x080fe20000410000 */
[----:B------:R-:W-:Y:S01]  /*8610*/  FMUL.FTZ R122, R2, R48 ;  /* 0x00000030027a7220 */ /* 0x000fe20000410000 */
[----:B------:R-:W-:Y:S01]  /*8620*/  FADD.FTZ R124, RZ, R124 ;  /* 0x0000007cff7c7221 */ /* 0x000fe20000010000 */
[----:B------:R-:W-:Y:S01]  /*8630*/  FADD.FTZ R138, R185, R138 ;  /* 0x0000008ab98a7221 */ /* 0x000fe20000010000 */
[C---:B------:R-:W-:Y:S01]  /*8640*/  FMUL.FTZ R197, R15.reuse, R140 ;  /* 0x0000008c0fc57220 */ /* 0x040fe20000410000 */
[----:B------:R-:W-:Y:S01]  /*8650*/  FMUL.FTZ R150, R15, R122 ;  /* 0x0000007a0f967220 */ /* 0x000fe20000410000 */
[----:B------:R-:W-:Y:S01]  /*8660*/  FMUL.FTZ R185, R9, R151 ;  /* 0x0000009709b97220 */ /* 0x000fe20000410000 */
[----:B------:R-:W-:Y:S01]  /*8670*/  FFMA.FTZ R144, R205, R160, -R162 ;  /* 0x000000a0cd907223 */ /* 0x000fe200000108a2 */
[----:B------:R-:W-:Y:S01]  /*8680*/  FFMA.FTZ R197, R122, R137, R197 ;  /* 0x000000897ac57223 */ /* 0x000fe200000100c5 */
[----:B------:R-:W-:Y:S01]  /*8690*/  FFMA.FTZ R150, R137, R140, -R150 ;  /* 0x0000008c89967223 */ /* 0x000fe20000010896 */
[----:B------:R-:W-:Y:S01]  /*86a0*/  FADD.FTZ R199, R124, R199 ;  /* 0x000000c77cc77221 */ /* 0x000fe20000010000 */
[----:B------:R-:W-:Y:S01]  /*86b0*/  FFMA.FTZ R160, R8, R155, -R185 ;  /* 0x0000009b08a07223 */ /* 0x000fe200000108b9 */
[-C--:B------:R-:W-:Y:S01]  /*86c0*/  FMUL.FTZ R140, R193, R46.reuse ;  /* 0x0000002ec18c7220 */ /* 0x080fe20000410000 */
[----:B------:R-:W-:Y:S01]  /*86d0*/  FMUL.FTZ R124, R177, R46 ;  /* 0x0000002eb17c7220 */ /* 0x000fe20000410000 */
[C---:B------:R-:W-:Y:S01]  /*86e0*/  FADD.FTZ R97, R4.reuse, R97 ;  /* 0x0000006104617221 */ /* 0x040fe20000010000 */
[----:B------:R-:W-:Y:S01]  /*86f0*/  FFMA.FTZ R4, R4, R201, R207 ;  /* 0x000000c904047223 */ /* 0x000fe200000100cf */
[-C--:B------:R-:W-:Y:S01]  /*8700*/  FMUL.FTZ R162, R151, R32.reuse ;  /* 0x0000002097a27220 */ /* 0x080fe20000410000 */
[----:B------:R-:W-:Y:S01]  /*8710*/  FADD.FTZ R138, R138, R197 ;  /* 0x000000c58a8a7221 */ /* 0x000fe20000010000 */
[----:B------:R-:W-:Y:S01]  /*8720*/  FFMA.FTZ R154, R45, -R32, R154 ;  /* 0x800000202d9a7223 */ /* 0x000fe2000001009a */
[C---:B------:R-:W-:Y:S01]  /*8730*/  FMUL.FTZ R201, R153.reuse, R170 ;  /* 0x000000aa99c97220 */ /* 0x040fe20000410000 */
[----:B------:R-:W-:Y:S01]  /*8740*/  FMUL.FTZ R185, R153, R160 ;  /* 0x000000a099b97220 */ /* 0x000fe20000410000 */
[----:B------:R-:W-:Y:S01]  /*8750*/  FFMA.FTZ R133, R59, -R46, R133 ;  /* 0x8000002e3b857223 */ /* 0x000fe20000010085 */
[C---:B------:R-:W-:Y:S01]  /*8760*/  FMUL.FTZ R197, R127.reuse, R140 ;  /* 0x0000008c7fc57220 */ /* 0x040fe20000410000 */
[----:B------:R-:W-:Y:S01]  /*8770*/  FMUL.FTZ R160, R127, R124 ;  /* 0x0000007c7fa07220 */ /* 0x000fe20000410000 */
[----:B------:R-:W-:Y:S01]  /*8780*/  FMUL.FTZ R207, R153, R162 ;  /* 0x000000a299cf7220 */ /* 0x000fe20000410000 */
[----:B------:R-:W-:Y:S01]  /*8790*/  FFMA.FTZ R153, R162, R154, R201 ;  /* 0x0000009aa2997223 */ /* 0x000fe200000100c9 */
[----:B------:R-:W-:Y:S01]  /*87a0*/  FFMA.FTZ R197, R124, R133, R197 ;  /* 0x000000857cc57223 */ /* 0x000fe200000100c5 */
[----:B------:R-:W-:Y:S01]  /*87b0*/  FFMA.FTZ R201, R133, R140, -R160 ;  /* 0x0000008c85c97223 */ /* 0x000fe200000108a0 */
[-C--:B------:R-:W-:Y:S01]  /*87c0*/  FMUL.FTZ R160, R175, R44.reuse ;  /* 0x0000002cafa07220 */ /* 0x080fe20000410000 */
[----:B------:R-:W-:Y:S01]  /*87d0*/  FADD.FTZ R150, R199, R150 ;  /* 0x00000096c7967221 */ /* 0x000fe20000010000 */
[----:B------:R-:W-:Y:S01]  /*87e0*/  FADD.FTZ R197, R138, R197 ;  /* 0x000000c58ac57221 */ /* 0x000fe20000010000 */
[-C--:B------:R-:W-:Y:S01]  /*87f0*/  FFMA.FTZ R14, R57, -R44.reuse, R14 ;  /* 0x8000002c390e7223 */ /* 0x080fe2000001000e */
[----:B------:R-:W-:Y:S01]  /*8800*/  FMUL.FTZ R138, R189, R44 ;  /* 0x0000002cbd8a7220 */ /* 0x000fe20000410000 */
[----:B------:R-:W-:Y:S01]  /*8810*/  FMUL.FTZ R199, R129, R160 ;  /* 0x000000a081c77220 */ /* 0x000fe20000410000 */
[-C--:B------:R-:W-:Y:S01]  /*8820*/  FMUL.FTZ R140, R163, R42.reuse ;  /* 0x0000002aa38c7220 */ /* 0x080fe20000410000 */
[----:B------:R-:W-:Y:S01]  /*8830*/  FADD.FTZ R99, R162, R99 ;  /* 0x00000063a2637221 */ /* 0x000fe20000010000 */
[----:B------:R-:W-:Y:S01]  /*8840*/  FFMA.FTZ R128, R55, -R42, R128 ;  /* 0x8000002a37807223 */ /* 0x000fe20000010080 */
[----:B------:R-:W-:Y:S01]  /*8850*/  FFMA.FTZ R162, R138, R14, R199 ;  /* 0x0000000e8aa27223 */ /* 0x000fe200000100c7 */
[----:B------:R-:W-:Y:S01]  /*8860*/  FMUL.FTZ R164, R191, R42 ;  /* 0x0000002abfa47220 */ /* 0x000fe20000410000 */
[----:B------:R-:W-:Y:S01]  /*8870*/  FMUL.FTZ R199, R13, R140 ;  /* 0x0000008c0dc77220 */ /* 0x000fe20000410000 */
[----:B------:R-:W-:Y:S01]  /*8880*/  FMUL.FTZ R205, R129, R138 ;  /* 0x0000008a81cd7220 */ /* 0x000fe20000410000 */
[----:B------:R-:W-:Y:S01]  /*8890*/  FADD.FTZ R162, R197, R162 ;  /* 0x000000a2c5a27221 */ /* 0x000fe20000010000 */
[-C--:B------:R-:W-:Y:S01]  /*88a0*/  FMUL.FTZ R197, R13, R164.reuse ;  /* 0x000000a40dc57220 */ /* 0x080fe20000410000 */
[----:B------:R-:W-:Y:S01]  /*88b0*/  FFMA.FTZ R199, R128, R164, -R199 ;  /* 0x000000a480c77223 */ /* 0x000fe200000108c7 */
[----:B------:R-:W-:Y:S01]  /*88c0*/  FMUL.FTZ R164, R179, R40 ;  /* 0x00000028b3a47220 */ /* 0x000fe20000410000 */
[----:B------:R-:W-:Y:S01]  /*88d0*/  FFMA.FTZ R160, R14, R160, -R205 ;  /* 0x000000a00ea07223 */ /* 0x000fe200000108cd */
[----:B------:R-:W-:Y:S01]  /*88e0*/  FADD.FTZ R201, R150, R201 ;  /* 0x000000c996c97221 */ /* 0x000fe20000010000 */
[-C--:B------:R-:W-:Y:S01]  /*88f0*/  FFMA.FTZ R136, R53, -R40.reuse, R136 ;  /* 0x8000002835887223 */ /* 0x080fe20000010088 */
[----:B------:R-:W-:Y:S01]  /*8900*/  FMUL.FTZ R150, R183, R40 ;  /* 0x00000028b7967220 */ /* 0x000fe20000410000 */
[----:B------:R-:W-:Y:S01]  /*8910*/  FFMA.FTZ R197, R140, R128, R197 ;  /* 0x000000808cc57223 */ /* 0x000fe200000100c5 */
[----:B------:R-:W-:Y:S01]  /*8920*/  FMUL.FTZ R205, R11, R164 ;  /* 0x000000a40bcd7220 */ /* 0x000fe20000410000 */
[----:B------:R-:W-:Y:S01]  /*8930*/  FADD.FTZ R160, R201, R160 ;  /* 0x000000a0c9a07221 */ /* 0x000fe20000010000 */
[----:B------:R-:W-:Y:S01]  /*8940*/  FFMA.FTZ R207, R154, R170, -R207 ;  /* 0x000000aa9acf7223 */ /* 0x000fe200000108cf */
[----:B------:R-:W-:Y:S01]  /*8950*/  FADD.FTZ R162, R162, R197 ;  /* 0x000000c5a2a27221 */ /* 0x000fe20000010000 */
[----:B------:R-:W-:Y:S01]  /*8960*/  FFMA.FTZ R205, R150, R136, R205 ;  /* 0x0000008896cd7223 */ /* 0x000fe200000100cd */
[----:B------:R-:W-:Y:S01]  /*8970*/  FMUL.FTZ R170, R167, R38 ;  /* 0x00000026a7aa7220 */ /* 0x000fe20000410000 */
[----:B------:R-:W-:Y:S01]  /*8980*/  FMUL.FTZ R201, R11, R150 ;  /* 0x000000960bc97220 */ /* 0x000fe20000410000 */
[----:B------:R-:W-:Y:S01]  /*8990*/  FADD.FTZ R199, R160, R199 ;  /* 0x000000c7a0c77221 */ /* 0x000fe20000010000 */
[-C--:B------:R-:W-:Y:S01]  /*89a0*/  FMUL.FTZ R160, R187, R38.reuse ;  /* 0x00000026bba07220 */ /* 0x080fe20000410000 */
[----:B------:R-:W-:Y:S01]  /*89b0*/  FADD.FTZ R205, R162, R205 ;  /* 0x000000cda2cd7221 */ /* 0x000fe20000010000 */
[----:B------:R-:W-:Y:S01]  /*89c0*/  FFMA.FTZ R146, R51, -R38, R146 ;  /* 0x8000002633927223 */ /* 0x000fe20000010092 */
[C---:B------:R-:W-:Y:S01]  /*89d0*/  FMUL.FTZ R197, R135.reuse, R170 ;  /* 0x000000aa87c57220 */ /* 0x040fe20000410000 */
[----:B------:R-:W-:Y:S01]  /*89e0*/  FMUL.FTZ R162, R158, R36 ;  /* 0x000000249ea27220 */ /* 0x000fe20000410000 */
[----:B------:R-:W-:Y:S01]  /*89f0*/  FFMA.FTZ R164, R136, R164, -R201 ;  /* 0x000000a488a47223 */ /* 0x000fe200000108c9 */
[----:B------:R-:W-:Y:S01]  /*8a00*/  FMUL.FTZ R201, R135, R160 ;  /* 0x000000a087c97220 */ /* 0x000fe20000410000 */
[----:B------:R-:W-:Y:S01]  /*8a10*/  FFMA.FTZ R172, R160, R146, R197 ;  /* 0x00000092a0ac7223 */ /* 0x000fe200000100c5 */
[-C--:B------:R-:W-:Y:S01]  /*8a20*/  FFMA.FTZ R148, R49, -R36.reuse, R148 ;  /* 0x8000002431947223 */ /* 0x080fe20000010094 */
[----:B------:R-:W-:Y:S01]  /*8a30*/  FMUL.FTZ R174, R159, R36 ;  /* 0x000000249fae7220 */ /* 0x000fe20000410000 */
[----:B------:R-:W-:Y:S01]  /*8a40*/  FMUL.FTZ R197, R141, R162 ;  /* 0x000000a28dc57220 */ /* 0x000fe20000410000 */
[----:B------:R-:W-:Y:S01]  /*8a50*/  FFMA.FTZ R201, R146, R170, -R201 ;  /* 0x000000aa92c97223 */ /* 0x000fe200000108c9 */
[----:B------:R-:W-:Y:S01]  /*8a60*/  FADD.FTZ R164, R199, R164 ;  /* 0x000000a4c7a47221 */ /* 0x000fe20000010000 */
[----:B------:R-:W-:Y:S01]  /*8a70*/  FMUL.FTZ R170, R156, R34 ;  /* 0x000000229caa7220 */ /* 0x000fe20000410000 */
[-C--:B------:R-:W-:Y:S01]  /*8a80*/  FFMA.FTZ R199, R148, R174.reuse, -R197 ;  /* 0x000000ae94c77223 */ /* 0x080fe200000108c5 */
[----:B------:R-:W-:Y:S01]  /*8a90*/  FMUL.FTZ R197, R141, R174 ;  /* 0x000000ae8dc57220 */ /* 0x000fe20000410000 */
[----:B------:R-:W-:Y:S01]  /*8aa0*/  FADD.FTZ R164, R164, R201 ;  /* 0x000000c9a4a47221 */ /* 0x000fe20000010000 */
[-C--:B------:R-:W-:Y:S01]  /*8ab0*/  FMUL.FTZ R174, R157, R34.reuse ;  /* 0x000000229dae7220 */ /* 0x080fe20000410000 */
[----:B------:R-:W-:Y:S01]  /*8ac0*/  FFMA.FTZ R152, R47, -R34, R152 ;  /* 0x800000222f987223 */ /* 0x000fe20000010098 */
[----:B------:R-:W-:Y:S01]  /*8ad0*/  FMUL.FTZ R201, R145, R170 ;  /* 0x000000aa91c97220 */ /* 0x000fe20000410000 */
[----:B------:R-:W-:Y:S01]  /*8ae0*/  FADD.FTZ R26, R181, R26 ;  /* 0x0000001ab51a7221 */ /* 0x000fe20000010000 */
[----:B------:R-:W-:Y:S01]  /*8af0*/  FADD.FTZ R172, R205, R172 ;  /* 0x000000accdac7221 */ /* 0x000fe20000010000 */
[----:B------:R-:W-:Y:S01]  /*8b00*/  FFMA.FTZ R197, R162, R148, R197 ;  /* 0x00000094a2c57223 */ /* 0x000fe200000100c5 */
[-C--:B------:R-:W-:Y:S01]  /*8b10*/  FMUL.FTZ R181, R145, R174.reuse ;  /* 0x000000ae91b57220 */ /* 0x080fe20000410000 */
[----:B------:R-:W-:Y:S01]  /*8b20*/  FFMA.FTZ R201, R152, R174, -R201 ;  /* 0x000000ae98c97223 */ /* 0x000fe200000108c9 */
[----:B------:R-:W-:Y:S01]  /*8b30*/  FMUL.FTZ R174, R143, R20 ;  /* 0x000000148fae7220 */ /* 0x000fe20000410000 */
[----:B------:R-:W-:Y:S01]  /*8b40*/  FADD.FTZ R172, R172, R197 ;  /* 0x000000c5acac7221 */ /* 0x000fe20000010000 */
[----:B------:R-:W-:Y:S01]  /*8b50*/  FFMA.FTZ R181, R170, R152, R181 ;  /* 0x00000098aab57223 */ /* 0x000fe200000100b5 */
[----:B------:R-:W-:Y:S01]  /*8b60*/  FADD.FTZ R164, R164, R199 ;  /* 0x000000c7a4a47221 */ /* 0x000fe20000010000 */
[----:B------:R-:W-:Y:S01]  /*8b70*/  FFMA.FTZ R7, R112, R171, R7 ;  /* 0x000000ab70077223 */ /* 0x000fe20000010007 */
[-C--:B------:R-:W-:Y:S01]  /*8b80*/  FMUL.FTZ R176, R147, R20.reuse ;  /* 0x0000001493b07220 */ /* 0x080fe20000410000 */
[----:B------:R-:W-:Y:S01]  /*8b90*/  FFMA.FTZ R171, R39, -R20, R171 ;  /* 0x8000001427ab7223 */ /* 0x000fe200000100ab */
[C---:B------:R-:W-:Y:S01]  /*8ba0*/  FMUL.FTZ R178, R161.reuse, R174 ;  /* 0x000000aea1b27220 */ /* 0x040fe20000410000 */
[----:B------:R-:W-:Y:S01]  /*8bb0*/  FADD.FTZ R172, R172, R181 ;  /* 0x000000b5acac7221 */ /* 0x000fe20000010000 */
[----:B------:R-:W-:Y:S01]  /*8bc0*/  FADD.FTZ R164, R164, R201 ;  /* 0x000000c9a4a47221 */ /* 0x000fe20000010000 */
[-C--:B------:R-:W-:Y:S01]  /*8bd0*/  FMUL.FTZ R197, R161, R176.reuse ;  /* 0x000000b0a1c57220 */ /* 0x080fe20000410000 */
[----:B------:R-:W-:Y:S01]  /*8be0*/  FFMA.FTZ R178, R171, R176, -R178 ;  /* 0x000000b0abb27223 */ /* 0x000fe200000108b2 */
[-C--:B------:R-:W-:Y:S01]  /*8bf0*/  FMUL.FTZ R176, R139, R84.reuse ;  /* 0x000000548bb07220 */ /* 0x080fe20000410000 */
[----:B------:R-:W-:Y:S01]  /*8c00*/  FADD.FTZ R153, R172, R153 ;  /* 0x00000099ac997221 */ /* 0x000fe20000010000 */
[----:B------:R-:W-:Y:S01]  /*8c10*/  FMUL.FTZ R172, R132, R84 ;  /* 0x0000005484ac7220 */ /* 0x000fe20000410000 */
[----:B------:R-:W-:Y:S01]  /*8c20*/  FADD.FTZ R164, R164, R207 ;  /* 0x000000cfa4a47221 */ /* 0x000fe20000010000 */
[----:B------:R-:W-:Y:S01]  /*8c30*/  FFMA.FTZ R181, R114, R166, R7 ;  /* 0x000000a672b57223 */ /* 0x000fe20000010007 */
[C---:B------:R-:W-:Y:S01]  /*8c40*/  FADD.FTZ R93, R174.reuse, R93 ;  /* 0x0000005dae5d7221 */ /* 0x040fe20000010000 */
[----:B------:R-:W-:Y:S01]  /*8c50*/  FFMA.FTZ R166, R37, -R84, R166 ;  /* 0x8000005425a67223 */ /* 0x000fe200000100a6 */
[C---:B------:R-:W-:Y:S01]  /*8c60*/  FMUL.FTZ R7, R165.reuse, R176 ;  /* 0x000000b0a5077220 */ /* 0x040fe20000410000 */
[----:B------:R-:W-:Y:S01]  /*8c70*/  FFMA.FTZ R174, R174, R171, R197 ;  /* 0x000000abaeae7223 */ /* 0x000fe200000100c5 */
[----:B------:R-:W-:Y:S01]  /*8c80*/  FMUL.FTZ R197, R165, R172 ;  /* 0x000000aca5c57220 */ /* 0x000fe20000410000 */
[----:B------:R-:W-:Y:S01]  /*8c90*/  FADD.FTZ R5, R164, R5 ;  /* 0x00000005a4057221 */ /* 0x000fe20000010000 */
[C---:B------:R-:W-:Y:S01]  /*8ca0*/  FADD.FTZ R91, R172.reuse, R91 ;  /* 0x0000005bac5b7221 */ /* 0x040fe20000010000 */
[-C--:B------:R-:W-:Y:S01]  /*8cb0*/  FFMA.FTZ R168, R35, R86.reuse, R168 ;  /* 0x0000005623a87223 */ /* 0x080fe200000100a8 */
[----:B------:R-:W-:Y:S01]  /*8cc0*/  FMUL.FTZ R164, R131, R86 ;  /* 0x0000005683a47220 */ /* 0x000fe20000410000 */
[----:B------:R-:W-:Y:S01]  /*8cd0*/  FADD.FTZ R169, RZ, R169 ;  /* 0x000000a9ffa97221 */ /* 0x000fe20000010000 */
[----:B------:R-:W-:Y:S01]  /*8ce0*/  FFMA.FTZ R172, R172, R166, R7 ;  /* 0x000000a6acac7223 */ /* 0x000fe20000010007 */
[----:B------:R-:W-:Y:S01]  /*8cf0*/  FADD.FTZ R7, R153, R4 ;  /* 0x0000000499077221 */ /* 0x000fe20000010000 */
[----:B------:R-:W-:Y:S01]  /*8d00*/  FFMA.FTZ R176, R166, R176, -R197 ;  /* 0x000000b0a6b07223 */ /* 0x000fe200000108c5 */
[-C--:B------:R-:W-:Y:S01]  /*8d10*/  FMUL.FTZ R4, R10, R86.reuse ;  /* 0x000000560a047220 */ /* 0x080fe20000410000 */
[----:B------:R-:W-:Y:S01]  /*8d20*/  FFMA.FTZ R153, R35, -R86, R168 ;  /* 0x8000005623997223 */ /* 0x000fe200000100a8 */
[----:B------:R-:W-:Y:S01]  /*8d30*/  FMUL.FTZ R197, R169, R164 ;  /* 0x000000a4a9c57220 */ /* 0x000fe20000410000 */
[----:B------:R-:W-:Y:S01]  /*8d40*/  FADD.FTZ R5, R5, R144 ;  /* 0x0000009005057221 */ /* 0x000fe20000010000 */
[----:B------:R-:W-:Y:S01]  /*8d50*/  FADD.FTZ R7, R7, R126 ;  /* 0x0000007e07077221 */ /* 0x000fe20000010000 */
[C---:B------:R-:W-:Y:S01]  /*8d60*/  FADD.FTZ R89, R4.reuse, R89 ;  /* 0x0000005904597221 */ /* 0x040fe20000010000 */
[----:B------:R-:W-:Y:S01]  /*8d70*/  FFMA.FTZ R126, R4, R153, R197 ;  /* 0x00000099047e7223 */ /* 0x000fe200000100c5 */
[----:B------:R-:W-:Y:S01]  /*8d80*/  FMUL.FTZ R4, R169, R4 ;  /* 0x00000004a9047220 */ /* 0x000fe20000410000 */
[----:B------:R-:W-:Y:S01]  /*8d90*/  FADD.FTZ R5, R5, R178 ;  /* 0x000000b205057221 */ /* 0x000fe20000010000 */
[----:B------:R-:W-:Y:S01]  /*8da0*/  FFMA.FTZ R195, R112, -R161, R195 ;  /* 0x800000a170c37223 */ /* 0x000fe200000100c3 */
[----:B------:R-:W-:Y:S01]  /*8db0*/  FADD.FTZ R7, R7, R174 ;  /* 0x000000ae07077221 */ /* 0x000fe20000010000 */
[----:B------:R-:W-:Y:S01]  /*8dc0*/  FFMA.FTZ R4, R153, R164, -R4 ;  /* 0x000000a499047223 */ /* 0x000fe20000010804 */
[----:B------:R-:W-:Y:S01]  /*8dd0*/  FADD.FTZ R5, R5, R176 ;  /* 0x000000b005057221 */ /* 0x000fe20000010000 */
[----:B------:R-:W-:Y:S01]  /*8de0*/  FFMA.FTZ R195, R114, -R165, R195 ;  /* 0x800000a572c37223 */ /* 0x000fe200000100c3 */
[----:B------:R-:W-:Y:S01]  /*8df0*/  FADD.FTZ R7, R7, R172 ;  /* 0x000000ac07077221 */ /* 0x000fe20000010000 */
[C---:B------:R-:W-:Y:S01]  /*8e00*/  FFMA.FTZ R181, R116.reuse, R168, R181 ;  /* 0x000000a874b57223 */ /* 0x040fe200000100b5 */
[----:B------:R-:W-:Y:S01]  /*8e10*/  FMUL.FTZ R155, R9, R155 ;  /* 0x0000009b099b7220 */ /* 0x000fe20000410000 */
[----:B------:R-:W-:Y:S01]  /*8e20*/  FADD.FTZ R168, R5, R4 ;  /* 0x0000000405a87221 */ /* 0x000fe20000010000 */
[----:B------:R-:W-:Y:S01]  /*8e30*/  FFMA.FTZ R195, R116, -R169, R195 ;  /* 0x800000a974c37223 */ /* 0x000fe200000100c3 */
[----:B------:R-:W-:Y:S01]  /*8e40*/  FADD.FTZ R4, R7, R126 ;  /* 0x0000007e07047221 */ /* 0x000fe20000010000 */
[----:B------:R-:W-:Y:S01]  /*8e50*/  FFMA.FTZ R126, R8, R151, R155 ;  /* 0x00000097087e7223 */ /* 0x000fe2000001009b */
[----:B------:R-:W0:Y:S01]  /*8e60*/  SHFL.DOWN PT, R197, R181, 0x1, 0x1f ;  /* 0x08201f00b5c57f89 */ /* 0x000e2200000e0000 */
[----:B------:R-:W-:Y:S01]  /*8e70*/  FMUL.FTZ R5, R9, R143 ;  /* 0x0000008f09057220 */ /* 0x000fe20000410000 */
[----:B------:R-:W-:Y:S01]  /*8e80*/  MOV R7, R195 ;  /* 0x000000c300077202 */ /* 0x000fe20000000f00 */
[----:B------:R-:W-:Y:S01]  /*8e90*/  FFMA.FTZ R126, R126, R154, R185 ;  /* 0x0000009a7e7e7223 */ /* 0x000fe200000100b9 */
[----:B------:R-:W1:Y:S01]  /*8ea0*/  SHFL.DOWN PT, R174, R195, 0x1, 0x1f ;  /* 0x08201f00c3ae7f89 */ /* 0x000e6200000e0000 */
[C---:B------:R-:W-:Y:S01]  /*8eb0*/  FFMA.FTZ R144, R8.reuse, R147, -R5 ;  /* 0x0000009308907223 */ /* 0x040fe20000010805 */
[----:B------:R-:W-:Y:S01]  /*8ec0*/  FFMA.FTZ R154, R41, R149, R6 ;  /* 0x00000095299a7223 */ /* 0x000fe20000010006 */
[----:B------:R-:W-:Y:S01]  /*8ed0*/  FMUL.FTZ R6, R9, R156 ;  /* 0x0000009c09067220 */ /* 0x000fe20000410000 */
[----:B------:R-:W2:Y:S01]  /*8ee0*/  SHFL.DOWN PT, R172, R168, 0x1, 0x1f ;  /* 0x08201f00a8ac7f89 */ /* 0x000ea200000e0000 */
[----:B------:R-:W-:Y:S01]  /*8ef0*/  FMUL.FTZ R164, R161, R144 ;  /* 0x00000090a1a47220 */ /* 0x000fe20000410000 */
[----:B------:R-:W-:Y:S01]  /*8f00*/  FFMA.FTZ R144, R45, R151, R126 ;  /* 0x000000972d907223 */ /* 0x000fe2000001007e */
[----:B------:R-:W-:Y:S01]  /*8f10*/  FFMA.FTZ R126, R8, R157, -R6 ;  /* 0x0000009d087e7223 */ /* 0x000fe20000010806 */
[----:B------:R-:W3:Y:S01]  /*8f20*/  SHFL.DOWN PT, R155, R4, 0x1, 0x1f ;  /* 0x08201f00049b7f89 */ /* 0x000ee200000e0000 */
[C---:B------:R-:W-:Y:S01]  /*8f30*/  FMUL.FTZ R147, R9.reuse, R147 ;  /* 0x0000009309937220 */ /* 0x040fe20000410000 */
[----:B------:R-:W-:Y:S01]  /*8f40*/  MOV R6, R181 ;  /* 0x000000b500067202 */ /* 0x000fe20000000f00 */
[----:B------:R-:W-:Y:S01]  /*8f50*/  FADD.FTZ R27, R154, R27 ;  /* 0x0000001b9a1b7221 */ /* 0x000fe20000010000 */
[----:B------:R-:W-:Y:S01]  /*8f60*/  MOV R5, R168 ;  /* 0x000000a800057202 */ /* 0x000fe20000000f00 */
[C---:B------:R-:W-:Y:S01]  /*8f70*/  FFMA.FTZ R147, R8.reuse, R143, R147 ;  /* 0x0000008f08937223 */ /* 0x040fe20000010093 */
[----:B------:R-:W-:Y:S01]  /*8f80*/  FMUL.FTZ R157, R9, R157 ;  /* 0x0000009d099d7220 */ /* 0x000fe20000410000 */
[----:B------:R-:W-:Y:S01]  /*8f90*/  FMUL.FTZ R126, R145, R126 ;  /* 0x0000007e917e7220 */ /* 0x000fe20000410000 */
[----:B------:R-:W-:Y:S01]  /*8fa0*/  FMUL.FTZ R145, R9, R132 ;  /* 0x0000008409917220 */ /* 0x000fe20000410000 */
[----:B------:R-:W-:Y:S01]  /*8fb0*/  FFMA.FTZ R164, R147, R171, R164 ;  /* 0x000000ab93a47223 */ /* 0x000fe200000100a4 */
[----:B------:R-:W-:Y:S01]  /*8fc0*/  FFMA.FTZ R157, R8, R156, R157 ;  /* 0x0000009c089d7223 */ /* 0x000fe2000001009d */
[----:B------:R-:W-:Y:S01]  /*8fd0*/  FADD.FTZ R25, R144, R25 ;  /* 0x0000001990197221 */ /* 0x000fe20000010000 */
[----:B0-----:R-:W-:Y:S01]  /*8fe0*/  @!P0 FADD.FTZ R6, R6, R197 ;  /* 0x000000c506068221 */ /* 0x001fe20000010000 */
[----:B------:R-:W-:Y:S01]  /*8ff0*/  FFMA.FTZ R164, R39, R143, R164 ;  /* 0x0000008f27a47223 */ /* 0x000fe200000100a4 */
[----:B------:R-:W-:Y:S01]  /*9000*/  FFMA.FTZ R152, R157, R152, R126 ;  /* 0x000000989d987223 */ /* 0x000fe2000001007e */
[-C--:B------:R-:W-:Y:S01]  /*9010*/  FFMA.FTZ R126, R8, R139.reuse, -R145 ;  /* 0x0000008b087e7223 */ /* 0x080fe20000010891 */
[----:B-1----:R-:W-:Y:S01]  /*9020*/  @!P0 FADD.FTZ R7, R7, R174 ;  /* 0x000000ae07078221 */ /* 0x002fe20000010000 */
[----:B------:R-:W0:Y:S01]  /*9030*/  SHFL.DOWN PT, R149, R6, 0x2, 0x1f ;  /* 0x08401f0006957f89 */ /* 0x000e2200000e0000 */
[----:B------:R-:W-:Y:S01]  /*9040*/  FMUL.FTZ R143, R9, R158 ;  /* 0x0000009e098f7220 */ /* 0x000fe20000410000 */
[----:B------:R-:W-:Y:S01]  /*9050*/  FFMA.FTZ R152, R47, R156, R152 ;  /* 0x0000009c2f987223 */ /* 0x000fe20000010098 */
[----:B--2---:R-:W-:Y:S01]  /*9060*/  @!P0 FADD.FTZ R5, R5, R172 ;  /* 0x000000ac05058221 */ /* 0x004fe20000010000 */
[----:B------:R-:W1:Y:S01]  /*9070*/  SHFL.DOWN PT, R168, R7, 0x2, 0x1f ;  /* 0x08401f0007a87f89 */ /* 0x000e6200000e0000 */
[----:B------:R-:W-:Y:S01]  /*9080*/  FMUL.FTZ R139, R9, R139 ;  /* 0x0000008b098b7220 */ /* 0x000fe20000410000 */
[----:B------:R-:W-:Y:S01]  /*9090*/  FMUL.FTZ R144, R165, R126 ;  /* 0x0000007ea5907220 */ /* 0x000fe20000410000 */
[----:B---3--:R-:W-:Y:S01]  /*90a0*/  @!P0 FADD.FTZ R4, R155, R4 ;  /* 0x000000049b048221 */ /* 0x008fe20000010000 */
[----:B------:R-:W2:Y:S01]  /*90b0*/  SHFL.DOWN PT, R154, R5, 0x2, 0x1f ;  /* 0x08401f00059a7f89 */ /* 0x000ea200000e0000 */
[----:B------:R-:W-:Y:S01]  /*90c0*/  ISETP.GT.AND P0, PT, R78, 0x1d, PT ;  /* 0x0000001d4e00780c */ /* 0x000fe20003f04270 */
[-C--:B------:R-:W-:Y:S01]  /*90d0*/  FFMA.FTZ R126, R8, R159.reuse, -R143 ;  /* 0x0000009f087e7223 */ /* 0x080fe2000001088f */
[----:B------:R-:W-:Y:S01]  /*90e0*/  FADD.FTZ R23, R152, R23 ;  /* 0x0000001798177221 */ /* 0x000fe20000010000 */
[----:B------:R-:W3:Y:S01]  /*90f0*/  SHFL.DOWN PT, R147, R4, 0x2, 0x1f ;  /* 0x08401f0004937f89 */ /* 0x000ee200000e0000 */
[----:B------:R-:W-:Y:S01]  /*9100*/  FMUL.FTZ R159, R9, R159 ;  /* 0x0000009f099f7220 */ /* 0x000fe20000410000 */
[----:B------:R-:W-:Y:S01]  /*9110*/  FFMA.FTZ R139, R8, R132, R139 ;  /* 0x00000084088b7223 */ /* 0x000fe2000001008b */
[----:B------:R-:W-:Y:S01]  /*9120*/  FMUL.FTZ R126, R141, R126 ;  /* 0x0000007e8d7e7220 */ /* 0x000fe20000410000 */
[----:B------:R-:W-:Y:S01]  /*9130*/  FADD.FTZ R113, R124, R113 ;  /* 0x000000717c717221 */ /* 0x000fe20000010000 */
[----:B------:R-:W-:Y:S01]  /*9140*/  FFMA.FTZ R159, R8, R158, R159 ;  /* 0x0000009e089f7223 */ /* 0x000fe2000001009f */
[----:B------:R-:W-:Y:S01]  /*9150*/  FFMA.FTZ R144, R139, R166, R144 ;  /* 0x000000a68b907223 */ /* 0x000fe20000010090 */
[----:B------:R-:W-:Y:S01]  /*9160*/  FMUL.FTZ R139, R9, R10 ;  /* 0x0000000a098b7220 */ /* 0x000fe20000410000 */
[----:B------:R-:W-:Y:S01]  /*9170*/  FADD.FTZ R101, R170, R101 ;  /* 0x00000065aa657221 */ /* 0x000fe20000010000 */
[----:B------:R-:W-:Y:S01]  /*9180*/  FFMA.FTZ R148, R159, R148, R126 ;  /* 0x000000949f947223 */ /* 0x000fe2000001007e */
[----:B------:R-:W-:Y:S01]  /*9190*/  FFMA.FTZ R141, R37, R132, R144 ;  /* 0x00000084258d7223 */ /* 0x000fe20000010090 */
[----:B------:R-:W-:Y:S01]  /*91a0*/  FFMA.FTZ R126, R8, R131, -R139 ;  /* 0x00000083087e7223 */ /* 0x000fe2000001088b */
[----:B0-----:R-:W-:Y:S01]  /*91b0*/  @!P0 FADD.FTZ R6, R6, R149 ;  /* 0x0000009506068221 */ /* 0x001fe20000010000 */
[C---:B------:R-:W-:Y:S01]  /*91c0*/  FMUL.FTZ R139, R9.reuse, R187 ;  /* 0x000000bb098b7220 */ /* 0x040fe20000410000 */
[----:B------:R-:W-:Y:S01]  /*91d0*/  FMUL.FTZ R131, R9, R131 ;  /* 0x0000008309837220 */ /* 0x000fe20000410000 */
[----:B------:R-:W-:Y:S01]  /*91e0*/  FMUL.FTZ R169, R169, R126 ;  /* 0x0000007ea9a97220 */ /* 0x000fe20000410000 */
[----:B-1----:R-:W-:Y:S01]  /*91f0*/  @!P0 FADD.FTZ R7, R7, R168 ;  /* 0x000000a807078221 */ /* 0x002fe20000010000 */
[----:B------:R-:W0:Y:S01]  /*9200*/  SHFL.DOWN PT, R145, R6, 0x4, 0x1f ;  /* 0x08801f0006917f89 */ /* 0x000e2200000e0000 */
[CC--:B------:R-:W-:Y:S01]  /*9210*/  FFMA.FTZ R132, R8.reuse, R167.reuse, -R139 ;  /* 0x000000a708847223 */ /* 0x0c0fe2000001088b */
[----:B------:R-:W-:Y:S01]  /*9220*/  FMUL.FTZ R126, R9, R167 ;  /* 0x000000a7097e7220 */ /* 0x000fe20000410000 */
[----:B--2---:R-:W-:Y:S01]  /*9230*/  @!P0 FADD.FTZ R5, R5, R154 ;  /* 0x0000009a05058221 */ /* 0x004fe20000010000 */
[----:B------:R-:W-:Y:S01]  /*9240*/  FFMA.FTZ R144, R8, R10, R131 ;  /* 0x0000000a08907223 */ /* 0x000fe20000010083 */
[----:B------:R-:W1:Y:S01]  /*9250*/  SHFL.DOWN PT, R154, R7, 0x4, 0x1f ;  /* 0x08801f00079a7f89 */ /* 0x000e6200000e0000 */
[----:B------:R-:W-:Y:S01]  /*9260*/  FMUL.FTZ R132, R135, R132 ;  /* 0x0000008487847220 */ /* 0x000fe20000410000 */
[----:B---3--:R-:W-:Y:S01]  /*9270*/  @!P0 FADD.FTZ R4, R4, R147 ;  /* 0x0000009304048221 */ /* 0x008fe20000010000 */
        /* <DEDUP_REMOVED lines=8> */
[----:B------:R-:W-:Y:S01]  /*9300*/  FMUL.FTZ R131, R9, R183 ;  /* 0x000000b709837220 */ /* 0x000fe20000410000 */
[----:B------:R-:W-:Y:S01]  /*9310*/  FADD.FTZ R22, R135, R22 ;  /* 0x0000001687167221 */ /* 0x000fe20000010000 */
[C---:B------:R-:W-:Y:S01]  /*9320*/  FMUL.FTZ R10, R9.reuse, R163 ;  /* 0x000000a3090a7220 */ /* 0x040fe20000410000 */
[----:B------:R-:W-:Y:S01]  /*9330*/  FADD.FTZ R31, R144, R31 ;  /* 0x0000001f901f7221 */ /* 0x000fe20000010000 */
[CC--:B------:R-:W-:Y:S01]  /*9340*/  FFMA.FTZ R126, R8.reuse, R179.reuse, -R131 ;  /* 0x000000b3087e7223 */ /* 0x0c0fe20000010883 */
[C---:B------:R-:W-:Y:S01]  /*9350*/  FMUL.FTZ R179, R9.reuse, R179 ;  /* 0x000000b309b37220 */ /* 0x040fe20000410000 */
[-C--:B------:R-:W-:Y:S01]  /*9360*/  FFMA.FTZ R10, R8, R191.reuse, -R10 ;  /* 0x000000bf080a7223 */ /* 0x080fe2000001080a */
[----:B------:R-:W-:Y:S01]  /*9370*/  FMUL.FTZ R191, R9, R191 ;  /* 0x000000bf09bf7220 */ /* 0x000fe20000410000 */
[----:B0-----:R-:W-:Y:S01]  /*9380*/  @!P0 FADD.FTZ R6, R6, R145 ;  /* 0x0000009106068221 */ /* 0x001fe20000010000 */
[----:B------:R-:W-:Y:S01]  /*9390*/  FMUL.FTZ R126, R11, R126 ;  /* 0x0000007e0b7e7220 */ /* 0x000fe20000410000 */
[----:B------:R-:W-:Y:S01]  /*93a0*/  FMUL.FTZ R10, R13, R10 ;  /* 0x0000000a0d0a7220 */ /* 0x000fe20000410000 */
[C---:B------:R-:W-:Y:S01]  /*93b0*/  FFMA.FTZ R191, R8.reuse, R163, R191 ;  /* 0x000000a308bf7223 */ /* 0x040fe200000100bf */
[----:B------:R-:W-:Y:S01]  /*93c0*/  FMUL.FTZ R11, R9, R189 ;  /* 0x000000bd090b7220 */ /* 0x000fe20000410000 */
[----:B-1----:R-:W-:Y:S01]  /*93d0*/  @!P0 FADD.FTZ R7, R7, R154 ;  /* 0x0000009a07078221 */ /* 0x002fe20000010000 */
[----:B------:R-:W0:Y:S01]  /*93e0*/  SHFL.DOWN PT, R135, R6, 0x8, 0x1f ;  /* 0x09001f0006877f89 */ /* 0x000e2200000e0000 */
[C---:B------:R-:W-:Y:S01]  /*93f0*/  FFMA.FTZ R179, R8.reuse, R183, R179 ;  /* 0x000000b708b37223 */ /* 0x040fe200000100b3 */
[----:B------:R-:W-:Y:S01]  /*9400*/  FFMA.FTZ R128, R191, R128, R10 ;  /* 0x00000080bf807223 */ /* 0x000fe2000001000a */
[----:B--2---:R-:W-:Y:S01]  /*9410*/  @!P0 FADD.FTZ R5, R5, R152 ;  /* 0x0000009805058221 */ /* 0x004fe20000010000 */
[----:B------:R-:W1:Y:S01]  /*9420*/  SHFL.DOWN PT, R146, R7, 0x8, 0x1f ;  /* 0x09001f0007927f89 */ /* 0x000e6200000e0000 */
[-C--:B------:R-:W-:Y:S01]  /*9430*/  FFMA.FTZ R10, R8, R175.reuse, -R11 ;  /* 0x000000af080a7223 */ /* 0x080fe2000001080b */
[----:B------:R-:W-:Y:S01]  /*9440*/  FMUL.FTZ R175, R9, R175 ;  /* 0x000000af09af7220 */ /* 0x000fe20000410000 */
[----:B---3--:R-:W-:Y:S01]  /*9450*/  @!P0 FADD.FTZ R4, R4, R143 ;  /* 0x0000008f04048221 */ /* 0x008fe20000010000 */
[----:B------:R-:W2:Y:S01]  /*9460*/  SHFL.DOWN PT, R144, R5, 0x8, 0x1f ;  /* 0x09001f0005907f89 */ /* 0x000ea200000e0000 */
[----:B------:R-:W-:Y:S01]  /*9470*/  ISETP.GT.AND P0, PT, R78, 0x17, PT ;  /* 0x000000174e00780c */ /* 0x000fe20003f04270 */
[----:B------:R-:W-:Y:S01]  /*9480*/  FFMA.FTZ R126, R179, R136, R126 ;  /* 0x00000088b37e7223 */ /* 0x000fe2000001007e */
[----:B------:R-:W-:Y:S01]  /*9490*/  FMUL.FTZ R10, R129, R10 ;  /* 0x0000000a810a7220 */ /* 0x000fe20000410000 */
[----:B------:R-:W3:Y:S01]  /*94a0*/  SHFL.DOWN PT, R131, R4, 0x8, 0x1f ;  /* 0x09001f0004837f89 */ /* 0x000ee200000e0000 */
[C---:B------:R-:W-:Y:S01]  /*94b0*/  FFMA.FTZ R175, R8.reuse, R189, R175 ;  /* 0x000000bd08af7223 */ /* 0x040fe200000100af */
[----:B------:R-:W-:Y:S01]  /*94c0*/  FMUL.FTZ R11, R9, R177 ;  /* 0x000000b1090b7220 */ /* 0x000fe20000410000 */
[----:B------:R-:W-:Y:S01]  /*94d0*/  FFMA.FTZ R126, R53, R183, R126 ;  /* 0x000000b7357e7223 */ /* 0x000fe2000001007e */
[----:B------:R-:W-:Y:S01]  /*94e0*/  FFMA.FTZ R163, R55, R163, R128 ;  /* 0x000000a337a37223 */ /* 0x000fe20000010080 */
[----:B------:R-:W-:Y:S01]  /*94f0*/  FFMA.FTZ R14, R175, R14, R10 ;  /* 0x0000000eaf0e7223 */ /* 0x000fe2000001000a */
[-C--:B------:R-:W-:Y:S01]  /*9500*/  FFMA.FTZ R10, R8, R193.reuse, -R11 ;  /* 0x000000c1080a7223 */ /* 0x080fe2000001080b */
[----:B------:R-:W-:Y:S01]  /*9510*/  FMUL.FTZ R193, R9, R193 ;  /* 0x000000c109c17220 */ /* 0x000fe20000410000 */
[----:B------:R-:W-:Y:S01]  /*9520*/  FADD.FTZ R19, R126, R19 ;  /* 0x000000137e137221 */ /* 0x000fe20000010000 */
[----:B------:R-:W-:Y:S01]  /*9530*/  FFMA.FTZ R124, R57, R189, R14 ;  /* 0x000000bd397c7223 */ /* 0x000fe2000001000e */
[----:B------:R-:W-:Y:S01]  /*9540*/  FMUL.FTZ R127, R127, R10 ;  /* 0x0000000a7f7f7220 */ /* 0x000fe20000410000 */
[----:B------:R-:W-:Y:S01]  /*9550*/  FFMA.FTZ R14, R8, R177, R193 ;  /* 0x000000b1080e7223 */ /* 0x000fe200000100c1 */
[----:B0-----:R-:W-:Y:S01]  /*9560*/  @!P0 FADD.FTZ R6, R6, R135 ;  /* 0x0000008706068221 */ /* 0x001fe20000010000 */
[C---:B------:R-:W-:Y:S01]  /*9570*/  FMUL.FTZ R11, R9.reuse, R2 ;  /* 0x00000002090b7220 */ /* 0x040fe20000410000 */
[----:B------:R-:W-:Y:S01]  /*9580*/  FMUL.FTZ R10, R9, R130 ;  /* 0x00000082090a7220 */ /* 0x000fe20000410000 */
[----:B------:R-:W-:Y:S01]  /*9590*/  FADD.FTZ R17, R124, R17 ;  /* 0x000000117c117221 */ /* 0x000fe20000010000 */
[----:B-1----:R-:W-:Y:S01]  /*95a0*/  @!P0 FADD.FTZ R7, R7, R146 ;  /* 0x0000009207078221 */ /* 0x002fe20000010000 */
[----:B------:R-:W-:Y:S01]  /*95b0*/  FFMA.FTZ R124, R14, R133, R127 ;  /* 0x000000850e7c7223 */ /* 0x000fe2000001007f */
[C---:B------:R-:W-:Y:S01]  /*95c0*/  FFMA.FTZ R14, R8.reuse, R134, -R11 ;  /* 0x00000086080e7223 */ /* 0x040fe2000001080b */
[----:B------:R-:W-:Y:S01]  /*95d0*/  FFMA.FTZ R11, R8, R123, -R10 ;  /* 0x0000007b080b7223 */ /* 0x000fe2000001080a */
[----:B--2---:R-:W-:Y:S01]  /*95e0*/  @!P0 FADD.FTZ R5, R5, R144 ;  /* 0x0000009005058221 */ /* 0x004fe20000010000 */
[----:B------:R-:W0:Y:S01]  /*95f0*/  SHFL.DOWN PT, R128, R7, 0x10, 0x1f ;  /* 0x0a001f0007807f89 */ /* 0x000e2200000e0000 */
[----:B------:R-:W-:Y:S01]  /*9600*/  FMUL.FTZ R127, R15, R14 ;  /* 0x0000000e0f7f7220 */ /* 0x000fe20000410000 */
[----:B------:R-:W-:Y:S01]  /*9610*/  FMUL.FTZ R13, R12, R11 ;  /* 0x0000000b0c0d7220 */ /* 0x000fe20000410000 */
[----:B---3--:R-:W-:Y:S01]  /*9620*/  @!P0 FADD.FTZ R4, R4, R131 ;  /* 0x0000008304048221 */ /* 0x008fe20000010000 */
[----:B------:R-:W1:Y:S01]  /*9630*/  SHFL.DOWN PT, R126, R5, 0x10, 0x1f ;  /* 0x0a001f00057e7f89 */ /* 0x000e6200000e0000 */
[----:B------:R-:W-:Y:S01]  /*9640*/  ISETP.GT.AND P0, PT, R78, 0xf, PT ;  /* 0x0000000f4e00780c */ /* 0x000fe20003f04270 */
[C---:B------:R-:W-:Y:S01]  /*9650*/  FMUL.FTZ R11, R9.reuse, R142 ;  /* 0x0000008e090b7220 */ /* 0x040fe20000410000 */
[C---:B------:R-:W-:Y:S01]  /*9660*/  FMUL.FTZ R15, R9.reuse, R134 ;  /* 0x00000086090f7220 */ /* 0x040fe20000410000 */
[----:B------:R-:W2:Y:S01]  /*9670*/  SHFL.DOWN PT, R131, R6, 0x10, 0x1f ;  /* 0x0a001f0006837f89 */ /* 0x000ea200000e0000 */
[C---:B------:R-:W-:Y:S01]  /*9680*/  FMUL.FTZ R123, R9.reuse, R123 ;  /* 0x0000007b097b7220 */ /* 0x040fe20000410000 */
[-C--:B------:R-:W-:Y:S01]  /*9690*/  FMUL.FTZ R9, R9, R173.reuse ;  /* 0x000000ad09097220 */ /* 0x080fe20000410000 */
[C---:B------:R-:W-:Y:S01]  /*96a0*/  FFMA.FTZ R10, R8.reuse, R173, -R11 ;  /* 0x000000ad080a7223 */ /* 0x040fe2000001080b */
[----:B------:R-:W3:Y:S01]  /*96b0*/  SHFL.DOWN PT, R129, R4, 0x10, 0x1f ;  /* 0x0a001f0004817f89 */ /* 0x000ee200000e0000 */
[C---:B------:R-:W-:Y:S01]  /*96c0*/  FFMA.FTZ R14, R8.reuse, R2, R15 ;  /* 0x00000002080e7223 */ /* 0x040fe2000001000f */
[C---:B------:R-:W-:Y:S01]  /*96d0*/  FFMA.FTZ R12, R8.reuse, R130, R123 ;  /* 0x00000082080c7223 */ /* 0x040fe2000001007b */
        /* <DEDUP_REMOVED lines=43> */
.L_x_12615:
[----:B------:R-:W-:Y:S05]  /*9990*/  BSYNC B0 ;  /* 0x0000000000007941 */ /* 0x000fea0003800000 */
.L_x_12614:
[----:B------:R-:W-:Y:S02]  /*99a0*/  UIADD3 UR6, UR6, 0x1, URZ ;  /* 0x0000000106067890 */ /* 0x000fe4000fffe03f */
[----:B------:R-:W-:Y:S02]  /*99b0*/  ULEA UR25, UP0, UR36, UR25, 0x3 ;  /* 0x0000001924197291 */ /* 0x000fe4000f80183f */
[----:B------:R-:W-:Y:S02]  /*99c0*/  ULEA UR24, UP1, UR28, UR24, 0x3 ;  /* 0x000000181c187291 */ /* 0x000fe4000f82183f */
[----:B------:R-:W-:Y:S01]  /*99d0*/  ISETP.LE.AND P0, PT, R203, UR6, PT ;  /* 0x00000006cb007c0c */ /* 0x000fe2000bf03270 */
        /* <DEDUP_REMOVED lines=9> */
[----:B------:R-:W-:Y:S11]  /*9a70*/  @!P0 BRA `(.L_x_12616) ;  /* 0xffffffac00788947 */ /* 0x000ff6000383ffff */
.L_x_12601:
[----:B------:R-:W-:Y:S01]  /*9a80*/  BAR.SYNC.DEFER_BLOCKING 0x0 ;  /* 0x0000000000007b1d */ /* 0x000fe20000010000 */
[----:B------:R-:W-:Y:S01]  /*9a90*/  ULEA UR21, UR20, 0xfffffe00, 0x9 ;  /* 0xfffffe0014157891 */ /* 0x000fe2000f8e483f */
[C---:B------:R-:W-:Y:S01]  /*9aa0*/  LOP3.LUT R20, R77.reuse, 0x20, RZ, 0xfc, !PT ;  /* 0x000000204d147812 */ /* 0x040fe200078efcff */
[----:B------:R-:W-:Y:S01]  /*9ab0*/  HFMA2.MMA R28, -RZ, RZ, 0, 0 ;  /* 0x00000000ff1c7435 */ /* 0x000fe200000001ff */
[----:B------:R-:W-:Y:S02]  /*9ac0*/  MOV R2, UR16 ;  /* 0x0000001000027c02 */ /* 0x000fe40008000f00 */
[----:B------:R-:W-:Y:S01]  /*9ad0*/  CS2R R34, SRZ ;  /* 0x0000000000227805 */ /* 0x000fe2000001ff00 */
[----:B------:R-:W-:Y:S01]  /*9ae0*/  ULDC UR6, c[0x0][0x218] ;  /* 0x0000860000067ab9 */ /* 0x000fe20000000800 */
[----:B------:R-:W-:Y:S01]  /*9af0*/  MOV R3, UR17 ;  /* 0x0000001100037c02 */ /* 0x000fe20008000f00 */
[----:B------:R-:W-:Y:S01]  /*9b00*/  UIADD3 UR30, -UR21, UR6, URZ ;  /* 0x00000006151e7290 */ /* 0x000fe2000fffe13f */
[----:B------:R-:W-:-:S02]  /*9b10*/  LOP3.LUT R24, R77, 0x40, RZ, 0xfc, !PT ;  /* 0x000000404d187812 */ /* 0x000fc400078efcff */
[----:B------:R-:W-:Y:S02]  /*9b20*/  CS2R R36, SRZ ;  /* 0x0000000000247805 */ /* 0x000fe4000001ff00 */
[C---:B------:R-:W-:Y:S01]  /*9b30*/  LOP3.LUT R0, R77.reuse, 0x60, RZ, 0xfc, !PT ;  /* 0x000000604d007812 */ /* 0x040fe200078efcff */
[C---:B------:R-:W-:Y:S01]  /*9b40*/  IMAD.WIDE R2, R77.reuse, 0x4, R2 ;  /* 0x000000044d027825 */ /* 0x040fe200078e0202 */
[C---:B01----:R-:W-:Y:S01]  /*9b50*/  LOP3.LUT R4, R77.reuse, 0x80, RZ, 0xfc, !PT ;  /* 0x000000804d047812 */ /* 0x043fe200078efcff */
[----:B------:R-:W-:Y:S01]  /*9b60*/  HFMA2.MMA R41, -RZ, RZ, 0, 0 ;  /* 0x00000000ff297435 */ /* 0x000fe200000001ff */
[----:B------:R-:W-:Y:S02]  /*9b70*/  ISETP.GE.AND P2, PT, R77, UR30, PT ;  /* 0x0000001e4d007c0c */ /* 0x000fe4000bf46270 */
[----:B------:R-:W-:Y:S02]  /*9b80*/  CS2R R38, SRZ ;  /* 0x0000000000267805 */ /* 0x000fe4000001ff00 */
[----:B------:R-:W-:-:S02]  /*9b90*/  ISETP.GE.AND P1, PT, R20, UR30, PT ;  /* 0x0000001e14007c0c */ /* 0x000fc4000bf26270 */
[C---:B------:R-:W-:Y:S02]  /*9ba0*/  LOP3.LUT R5, R77.reuse, 0xa0, RZ, 0xfc, !PT ;  /* 0x000000a04d057812 */ /* 0x040fe400078efcff */
[C---:B------:R-:W-:Y:S02]  /*9bb0*/  LOP3.LUT R6, R77.reuse, 0xc0, RZ, 0xfc, !PT ;  /* 0x000000c04d067812 */ /* 0x040fe400078efcff */
[C---:B------:R-:W-:Y:S02]  /*9bc0*/  LOP3.LUT R7, R77.reuse, 0xe0, RZ, 0xfc, !PT ;  /* 0x000000e04d077812 */ /* 0x040fe400078efcff */
[----:B------:R-:W-:Y:S02]  /*9bd0*/  LOP3.LUT R8, R77, 0x100, RZ, 0xfc, !PT ;  /* 0x000001004d087812 */ /* 0x000fe400078efcff */
[----:B------:R-:W-:Y:S01]  /*9be0*/  MOV R32, RZ ;  /* 0x000000ff00207202 */ /* 0x000fe20000000f00 */
[----:B------:R-:W2:Y:S01]  /*9bf0*/  @!P2 LDG.E R33, desc[UR34][R2.64] ;  /* 0x000000220221a981 */ /* 0x000ea2000c1e1900 */
[----:B------:R-:W-:-:S02]  /*9c00*/  ISETP.GE.AND P0, PT, R24, UR30, PT ;  /* 0x0000001e18007c0c */ /* 0x000fc4000bf06270 */
[C---:B------:R-:W-:Y:S01]  /*9c10*/  LOP3.LUT R9, R77.reuse, 0x120, RZ, 0xfc, !PT ;  /* 0x000001204d097812 */ /* 0x040fe200078efcff */
[----:B------:R-:W3:Y:S01]  /*9c20*/  @!P1 LDG.E R28, desc[UR34][R2.64+0x80] ;  /* 0x00008022021c9981 */ /* 0x000ee2000c1e1900 */
[----:B------:R-:W-:Y:S02]  /*9c30*/  ISETP.GE.AND P4, PT, R0, UR30, PT ;  /* 0x0000001e00007c0c */ /* 0x000fe4000bf86270 */
[C---:B------:R-:W-:Y:S02]  /*9c40*/  LOP3.LUT R10, R77.reuse, 0x140, RZ, 0xfc, !PT ;  /* 0x000001404d0a7812 */ /* 0x040fe400078efcff */
[C---:B------:R-:W-:Y:S02]  /*9c50*/  LOP3.LUT R11, R77.reuse, 0x160, RZ, 0xfc, !PT ;  /* 0x000001604d0b7812 */ /* 0x040fe400078efcff */
[C---:B------:R-:W-:Y:S02]  /*9c60*/  LOP3.LUT R12, R77.reuse, 0x180, RZ, 0xfc, !PT ;  /* 0x000001804d0c7812 */ /* 0x040fe400078efcff */
[----:B------:R-:W-:Y:S01]  /*9c70*/  LOP3.LUT R13, R77, 0x1a0, RZ, 0xfc, !PT ;  /* 0x000001a04d0d7812 */ /* 0x000fe200078efcff */
[----:B------:R-:W4:Y:S01]  /*9c80*/  @!P0 LDG.E R35, desc[UR34][R2.64+0x100] ;  /* 0x0001002202238981 */ /* 0x000f22000c1e1900 */
[----:B------:R-:W-:-:S02]  /*9c90*/  ISETP.GE.AND P6, PT, R4, UR30, PT ;  /* 0x0000001e04007c0c */ /* 0x000fc4000bfc6270 */
[----:B------:R-:W-:Y:S01]  /*9ca0*/  LOP3.LUT R14, R77, 0x1c0, RZ, 0xfc, !PT ;  /* 0x000001c04d0e7812 */ /* 0x000fe200078efcff */
[----:B------:R-:W5:Y:S01]  /*9cb0*/  @!P4 LDG.E R32, desc[UR34][R2.64+0x180] ;  /* 0x000180220220c981 */ /* 0x000f62000c1e1900 */
[----:B------:R-:W-:Y:S02]  /*9cc0*/  ISETP.GE.AND P5, PT, R5, UR30, PT ;  /* 0x0000001e05007c0c */ /* 0x000fe4000bfa6270 */
[----:B------:R-:W-:Y:S01]  /*9cd0*/  LOP3.LUT R15, R77, 0x1e0, RZ, 0xfc, !PT ;  /* 0x000001e04d0f7812 */ /* 0x000fe200078efcff */
[----:B------:R-:W-:Y:S01]  /*9ce0*/  HFMA2.MMA R47, -RZ, RZ, 0, 0 ;  /* 0x00000000ff2f7435 */ /* 0x000fe200000001ff */
[----:B------:R-:W-:Y:S01]  /*9cf0*/  ISETP.GE.AND P3, PT, R6, UR30, PT ;  /* 0x0000001e06007c0c */ /* 0x000fe2000bf66270 */
[----:B------:R-:W-:Y:S01]  /*9d00*/  HFMA2.MMA R51, -RZ, RZ, 0, 0 ;  /* 0x00000000ff337435 */ /* 0x000fe200000001ff */
[----:B------:R-:W-:Y:S01]  /*9d10*/  ISETP.GE.AND P2, PT, R7, UR30, PT ;  /* 0x0000001e07007c0c */ /* 0x000fe2000bf46270 */
[----:B------:R-:W-:Y:S01]  /*9d20*/  HFMA2.MMA R53, -RZ, RZ, 0, 0 ;  /* 0x00000000ff357435 */ /* 0x000fe200000001ff */
[----:B------:R-:W-:Y:S01]  /*9d30*/  ISETP.GE.AND P1, PT, R8, UR30, PT ;  /* 0x0000001e08007c0c */ /* 0x000fe2000bf26270 */
[----:B------:R-:W5:Y:S01]  /*9d40*/  @!P6 LDG.E R37, desc[UR34][R2.64+0x200] ;  /* 0x000200220225e981 */ /* 0x000f62000c1e1900 */
[----:B------:R-:W-:-:S02]  /*9d50*/  ISETP.GE.AND P0, PT, R9, UR30, PT ;  /* 0x0000001e09007c0c */ /* 0x000fc4000bf06270 */
[----:B------:R-:W-:Y:S01]  /*9d60*/  MOV R43, RZ ;  /* 0x000000ff002b7202 */ /* 0x000fe20000000f00 */
[----:B------:R-:W5:Y:S01]  /*9d70*/  @!P5 LDG.E R34, desc[UR34][R2.64+0x280] ;  /* 0x000280220222d981 */ /* 0x000f62000c1e1900 */
[----:B------:R-:W-:Y:S02]  /*9d80*/  ISETP.GE.AND P4, PT, R10, UR30, PT ;  /* 0x0000001e0a007c0c */ /* 0x000fe4000bf86270 */
[----:B------:R-:W-:Y:S01]  /*9d90*/  MOV R45, RZ ;  /* 0x000000ff002d7202 */ /* 0x000fe20000000f00 */
[----:B------:R-:W5:Y:S01]  /*9da0*/  @!P3 LDG.E R39, desc[UR34][R2.64+0x300] ;  /* 0x000300220227b981 */ /* 0x000f62000c1e1900 */
[----:B------:R-:W-:Y:S02]  /*9db0*/  ISETP.GE.AND P6, PT, R11, UR30, PT ;  /* 0x0000001e0b007c0c */ /* 0x000fe4000bfc6270 */
[----:B------:R-:W-:Y:S01]  /*9dc0*/  MOV R49, RZ ;  /* 0x000000ff00317202 */ /* 0x000fe20000000f00 */
        /* <DEDUP_REMOVED lines=9> */
[----:B------:R-:W-:-:S03]  /*9e60*/  ULDC.64 UR28, c[0x0][0x3a8] ;  /* 0x0000ea00001c7ab9 */ /* 0x000fc60000000a00 */
[----:B------:R-:W5:Y:S04]  /*9e70*/  @!P4 LDG.E R43, desc[UR34][R2.64+0x500] ;  /* 0x00050022022bc981 */ /* 0x000f68000c1e1900 */
[----:B------:R-:W5:Y:S04]  /*9e80*/  @!P6 LDG.E R47, desc[UR34][R2.64+0x580] ;  /* 0x00058022022fe981 */ /* 0x000f68000c1e1900 */
[----:B------:R-:W5:Y:S04]  /*9e90*/  @!P5 LDG.E R45, desc[UR34][R2.64+0x600] ;  /* 0x00060022022dd981 */ /* 0x000f68000c1e1900 */
[----:B------:R-:W5:Y:S04]  /*9ea0*/  @!P3 LDG.E R51, desc[UR34][R2.64+0x680] ;  /* 0x000680220233b981 */ /* 0x000f68000c1e1900 */
[----:B------:R-:W5:Y:S04]  /*9eb0*/  @!P2 LDG.E R49, desc[UR34][R2.64+0x700] ;  /* 0x000700220231a981 */ /* 0x000f68000c1e1900 */
[----:B------:R-:W5:Y:S04]  /*9ec0*/  @!P1 LDG.E R53, desc[UR34][R2.64+0x780] ;  /* 0x0007802202359981 */ /* 0x000f68000c1e1900 */
        /* <DEDUP_REMOVED lines=25> */
[----:B-1----:R-:W-:-:S03]  /*a060*/  FADD.FTZ R36, R3, UR4 ;  /* 0x0000000403247e21 */ /* 0x002fc60008010000 */
[----:B------:R-:W0:Y:S01]  /*a070*/  LDS R3, [R54+0x18] ;  /* 0x0000180036037984 */ /* 0x000e220000000800 */
[C---:B------:R-:W-:Y:S02]  /*a080*/  FSETP.GTU.FTZ.AND P1, PT, R35.reuse, 20, PT ;  /* 0x41a000002300780b */ /* 0x040fe40003f3c000 */
[----:B------:R-:W-:Y:S01]  /*a090*/  FSETP.GTU.FTZ.AND P6, PT, R36, 20, PT ;  /* 0x41a000002400780b */ /* 0x000fe20003fdc000 */
[----:B--2---:R-:W-:Y:S01]  /*a0a0*/  FADD.FTZ R38, R32, UR4 ;  /* 0x0000000420267e21 */ /* 0x004fe20008010000 */
[----:B---3--:R-:W-:Y:S01]  /*a0b0*/  FADD.FTZ R37, R28, UR4 ;  /* 0x000000041c257e21 */ /* 0x008fe20008010000 */
[----:B------:R-:W1:Y:S04]  /*a0c0*/  LDS R32, [R54+0x20] ;  /* 0x0000200036207984 */ /* 0x000e680000000800 */
[----:B------:R-:W2:Y:S04]  /*a0d0*/  LDS R28, [R54+0x1c] ;  /* 0x00001c00361c7984 */ /* 0x000ea80000000800 */
[----:B------:R-:W-:-:S02]  /*a0e0*/  @!P1 FMUL.FTZ R35, R35, -1.4426950216293334961 ;  /* 0xbfb8aa3b23239820 */ /* 0x000fc40000410000 */
[----:B------:R-:W-:-:S04]  /*a0f0*/  @!P6 FMUL.FTZ R36, R36, -1.4426950216293334961 ;  /* 0xbfb8aa3b2424e820 */ /* 0x000fc80000410000 */
[----:B------:R-:W3:Y:S08]  /*a100*/  @!P1 MUFU.EX2 R35, R35 ;  /* 0x0000002300239308 */ /* 0x000ef00000000800 */
[----:B------:R-:W4:Y:S01]  /*a110*/  @!P6 MUFU.EX2 R36, R36 ;  /* 0x000000240024e308 */ /* 0x000f220000000800 */
[----:B---3--:R-:W-:Y:S01]  /*a120*/  @!P1 FADD.FTZ R35, R35, 1 ;  /* 0x3f80000023239421 */ /* 0x008fe20000010000 */
[----:B0-----:R-:W-:-:S06]  /*a130*/  FADD.FTZ R3, R3, UR4 ;  /* 0x0000000403037e21 */ /* 0x001fcc0008010000 */
[----:B------:R1:W0:Y:S01]  /*a140*/  @!P1 MUFU.RCP R40, R35 ;  /* 0x0000002300289308 */ /* 0x0002220000001000 */
[----:B------:R-:W-:Y:S01]  /*a150*/  FSETP.GTU.FTZ.AND P3, PT, R3, 20, PT ;  /* 0x41a000000300780b */ /* 0x000fe20003f7c000 */
[----:B----4-:R-:W-:Y:S01]  /*a160*/  @!P6 FADD.FTZ R36, R36, 1 ;  /* 0x3f8000002424e421 */ /* 0x010fe20000010000 */
[----:B------:R-:W-:Y:S01]  /*a170*/  FSETP.GTU.FTZ.AND P5, PT, R37, 20, PT ;  /* 0x41a000002500780b */ /* 0x000fe20003fbc000 */
[----:B-1----:R-:W-:-:S04]  /*a180*/  FADD.FTZ R35, R32, UR4 ;  /* 0x0000000420237e21 */ /* 0x002fc80008010000 */
[----:B------:R-:W1:Y:S01]  /*a190*/  @!P6 MUFU.RCP R36, R36 ;  /* 0x000000240024e308 */ /* 0x000e620000001000 */
[----:B--2---:R-:W-:-:S05]  /*a1a0*/  FADD.FTZ R28, R28, UR4 ;  /* 0x000000041c1c7e21 */ /* 0x004fca0008010000 */
[----:B------:R-:W-:Y:S01]  /*a1b0*/  @!P3 FMUL.FTZ R3, R3, -1.4426950216293334961 ;  /* 0xbfb8aa3b0303b820 */ /* 0x000fe20000410000 */
[----:B0-----:R-:W-:Y:S01]  /*a1c0*/  @!P1 FMUL.FTZ R85, R85, R40 ;  /* 0x0000002855559220 */ /* 0x001fe20000410000 */
[----:B------:R-:W-:Y:S01]  /*a1d0*/  @!P5 FMUL.FTZ R37, R37, -1.4426950216293334961 ;  /* 0xbfb8aa3b2525d820 */ /* 0x000fe20000410000 */
[----:B------:R-:W-:Y:S01]  /*a1e0*/  FSETP.GTU.FTZ.AND P1, PT, R35, 20, PT ;  /* 0x41a000002300780b */ /* 0x000fe20003f3c000 */
[----:B------:R-:W-:Y:S01]  /*a1f0*/  FADD.FTZ R2, R2, UR4 ;  /* 0x0000000402027e21 */ /* 0x000fe20008010000 */
[----:B------:R-:W-:Y:S01]  /*a200*/  FSETP.GTU.FTZ.AND P2, PT, R28, 20, PT ;  /* 0x41a000001c00780b */ /* 0x000fe20003f5c000 */
[----:B------:R-:W0:Y:S01]  /*a210*/  @!P3 MUFU.EX2 R3, R3 ;  /* 0x000000030003b308 */ /* 0x000e220000000800 */
[----:B------:R-:W-:Y:S02]  /*a220*/  FADD.FTZ R39, R33, UR4 ;  /* 0x0000000421277e21 */ /* 0x000fe40008010000 */
[----:B------:R-:W-:-:S05]  /*a230*/  FSETP.GTU.FTZ.AND P4, PT, R2, 20, PT ;  /* 0x41a000000200780b */ /* 0x000fca0003f9c000 */
[----:B------:R-:W2:Y:S01]  /*a240*/  @!P5 MUFU.EX2 R37, R37 ;  /* 0x000000250025d308 */ /* 0x000ea20000000800 */
[----:B-1----:R-:W-:Y:S01]  /*a250*/  @!P6 FMUL.FTZ R87, R87, R36 ;  /* 0x000000245757e220 */ /* 0x002fe20000410000 */
[----:B------:R-:W-:Y:S01]  /*a260*/  FADD.FTZ R36, R34, UR4 ;  /* 0x0000000422247e21 */ /* 0x000fe20008010000 */
[----:B------:R-:W-:Y:S01]  /*a270*/  @!P1 FMUL.FTZ R34, R35, -1.4426950216293334961 ;  /* 0xbfb8aa3b23229820 */ /* 0x000fe20000410000 */
[----:B------:R-:W-:Y:S01]  /*a280*/  FSETP.GTU.FTZ.AND P6, PT, R39, 20, PT ;  /* 0x41a000002700780b */ /* 0x000fe20003fdc000 */
[----:B------:R-:W-:-:S04]  /*a290*/  @!P2 FMUL.FTZ R32, R28, -1.4426950216293334961 ;  /* 0xbfb8aa3b1c20a820 */ /* 0x000fc80000410000 */
[----:B------:R0:W-:Y:S01]  /*a2a0*/  @!P2 MUFU.EX2 R33, R32 ;  /* 0x000000200021a308 */ /* 0x0001e20000000800 */
[----:B------:R-:W-:Y:S01]  /*a2b0*/  @!P4 FMUL.FTZ R2, R2, -1.4426950216293334961 ;  /* 0xbfb8aa3b0202c820 */ /* 0x000fe20000410000 */
[----:B------:R-:W-:-:S06]  /*a2c0*/  FSETP.GTU.FTZ.AND P0, PT, R38, 20, PT ;  /* 0x41a000002600780b */ /* 0x000fcc0003f1c000 */
[----:B------:R-:W1:Y:S01]  /*a2d0*/  @!P1 MUFU.EX2 R34, R34 ;  /* 0x0000002200229308 */ /* 0x000e620000000800 */
[----:B0-----:R-:W-:Y:S01]  /*a2e0*/  @!P3 FADD.FTZ R32, R3, 1 ;  /* 0x3f8000000320b421 */ /* 0x001fe20000010000 */
[----:B--2---:R-:W-:Y:S01]  /*a2f0*/  @!P5 FADD.FTZ R37, R37, 1 ;  /* 0x3f8000002525d421 */ /* 0x004fe20000010000 */
[----:B------:R-:W-:Y:S01]  /*a300*/  @!P6 FMUL.FTZ R35, R39, -1.4426950216293334961 ;  /* 0xbfb8aa3b2723e820 */ /* 0x000fe20000410000 */
[----:B------:R-:W-:Y:S04]  /*a310*/  LDS R3, [R54+0x30] ;  /* 0x0000300036037984 */ /* 0x000fe80000000800 */
[----:B------:R0:W-:Y:S08]  /*a320*/  @!P3 MUFU.RCP R40, R32 ;  /* 0x000000200028b308 */ /* 0x0001f00000001000 */
[----:B------:R-:W2:Y:S01]  /*a330*/  @!P4 MUFU.EX2 R2, R2 ;  /* 0x000000020002c308 */ /* 0x000ea20000000800 */
[----:B0-----:R-:W0:Y:S01]  /*a340*/  LDS R32, [R54+0x38] ;  /* 0x0000380036207984 */ /* 0x001e220000000800 */
[----:B------:R-:W-:-:S06]  /*a350*/  @!P0 FMUL.FTZ R38, R38, -1.4426950216293334961 ;  /* 0xbfb8aa3b26268820 */ /* 0x000fcc0000410000 */
[----:B------:R-:W3:Y:S01]  /*a360*/  @!P5 MUFU.RCP R37, R37 ;  /* 0x000000250025d308 */ /* 0x000ee20000001000 */
[----:B-1----:R-:W-:-:S07]  /*a370*/  @!P1 FADD.FTZ R34, R34, 1 ;  /* 0x3f80000022229421 */ /* 0x002fce0000010000 */
[----:B------:R-:W1:Y:S01]  /*a380*/  @!P6 MUFU.EX2 R35, R35 ;  /* 0x000000230023e308 */ /* 0x000e620000000800 */
[----:B--2---:R-:W-:Y:S01]  /*a390*/  @!P4 FADD.FTZ R28, R2, 1 ;  /* 0x3f800000021cc421 */ /* 0x004fe20000010000 */
[----:B------:R-:W-:Y:S01]  /*a3a0*/  @!P2 FADD.FTZ R33, R33, 1 ;  /* 0x3f8000002121a421 */ /* 0x000fe20000010000 */
[----:B------:R-:W-:Y:S05]  /*a3b0*/  LDS R2, [R54+0x2c] ;  /* 0x00002c0036027984 */ /* 0x000fea0000000800 */
[----:B------:R-:W2:Y:S01]  /*a3c0*/  @!P0 MUFU.EX2 R38, R38 ;  /* 0x0000002600268308 */ /* 0x000ea20000000800 */
[----:B---3--:R-:W-:-:S07]  /*a3d0*/  @!P5 FMUL.FTZ R16, R16, R37 ;  /* 0x000000251010d220 */ /* 0x008fce0000410000 */
[----:B------:R3:W-:Y:S01]  /*a3e0*/  @!P1 MUFU.RCP R39, R34 ;  /* 0x0000002200279308 */ /* 0x0007e20000001000 */
[----:B------:R-:W-:Y:S01]  /*a3f0*/  FSETP.GTU.FTZ.AND P5, PT, R36, 20, PT ;  /* 0x41a000002400780b */ /* 0x000fe20003fbc000 */
[----:B---3--:R-:W3:Y:S06]  /*a400*/  LDS R34, [R54] ;  /* 0x0000000036227984 */ /* 0x008eec0000000800 */
[----:B------:R4:W5:Y:S01]  /*a410*/  @!P4 MUFU.RCP R37, R28 ;  /* 0x0000001c0025c308 */ /* 0x0009620000001000 */
[----:B-1----:R-:W-:Y:S01]  /*a420*/  @!P6 FADD.FTZ R35, R35, 1 ;  /* 0x3f8000002323e421 */ /* 0x002fe20000010000 */
[----:B--2---:R-:W-:-:S06]  /*a430*/  @!P0 FADD.FTZ R38, R38, 1 ;  /* 0x3f80000026268421 */ /* 0x004fcc0000010000 */
[----:B------:R-:W1:Y:S01]  /*a440*/  @!P6 MUFU.RCP R44, R35 ;  /* 0x00000023002ce308 */ /* 0x000e620000001000 */
[----:B----4-:R-:W2:Y:S07]  /*a450*/  LDS R28, [R54+0x34] ;  /* 0x00003400361c7984 */ /* 0x010eae0000000800 */
[----:B------:R4:W-:Y:S01]  /*a460*/  @!P2 MUFU.RCP R42, R33 ;  /* 0x00000021002aa308 */ /* 0x0009e20000001000 */
[----:B------:R-:W-:Y:S01]  /*a470*/  @!P5 FMUL.FTZ R36, R36, -1.4426950216293334961 ;  /* 0xbfb8aa3b2424d820 */ /* 0x000fe20000410000 */
[----:B-----5:R-:W-:Y:S01]  /*a480*/  @!P4 FMUL.FTZ R18, R18, R37 ;  /* 0x000000251212c220 */ /* 0x020fe20000410000 */
[----:B----4-:R-:W4:Y:S01]  /*a490*/  LDS R33, [R54+0x3c] ;  /* 0x00003c0036217984 */ /* 0x010f220000000800 */
[----:B------:R-:W-:Y:S01]  /*a4a0*/  BAR.SYNC.DEFER_BLOCKING 0x0 ;  /* 0x0000000000007b1d */ /* 0x000fe20000010000 */
[----:B0-----:R-:W-:-:S05]  /*a4b0*/  FADD.FTZ R37, R32, UR4 ;  /* 0x0000000420257e21 */ /* 0x001fca0008010000 */
[----:B------:R-:W0:Y:S01]  /*a4c0*/  @!P0 MUFU.RCP R38, R38 ;  /* 0x0000002600268308 */ /* 0x000e220000001000 */
[----:B------:R-:W-:Y:S01]  /*a4d0*/  @!P3 FMUL.FTZ R19, R19, R40 ;  /* 0x000000281313b220 */ /* 0x000fe20000410000 */
[----:B------:R-:W-:Y:S01]  /*a4e0*/  FSETP.GTU.FTZ.AND P3, PT, R37, 20, PT ;  /* 0x41a000002500780b */ /* 0x000fe20003f7c000 */
[----:B-1----:R-:W-:Y:S01]  /*a4f0*/  @!P6 FMUL.FTZ R23, R23, R44 ;  /* 0x0000002c1717e220 */ /* 0x002fe20000410000 */
[----:B------:R-:W-:-:S04]  /*a500*/  ISETP.NE.AND P6, PT, R79, RZ, PT ;  /* 0x000000ff4f00720c */ /* 0x000fc80003fc5270 */
[----:B------:R-:W1:Y:S01]  /*a510*/  @!P5 MUFU.EX2 R36, R36 ;  /* 0x000000240024d308 */ /* 0x000e620000000800 */
[----:B------:R-:W-:Y:S01]  /*a520*/  MOV R44, UR30 ;  /* 0x0000001e002c7c02 */ /* 0x000fe20008000f00 */
[----:B------:R-:W-:Y:S01]  /*a530*/  @!P1 FMUL.FTZ R22, R22, R39 ;  /* 0x0000002716169220 */ /* 0x000fe20000410000 */
[----:B0-----:R-:W-:Y:S01]  /*a540*/  @!P0 FMUL.FTZ R17, R17, R38 ;  /* 0x0000002611118220 */ /* 0x001fe20000410000 */
[----:B------:R-:W-:Y:S01]  /*a550*/  STS [R54], R119 ;  /* 0x0000007736007388 */ /* 0x000fe20000000800 */
[----:B---3--:R-:W-:Y:S02]  /*a560*/  FADD.FTZ R38, R34, UR4 ;  /* 0x0000000422267e21 */ /* 0x008fe40008010000 */
[----:B------:R-:W-:Y:S01]  /*a570*/  @!P3 FMUL.FTZ R34, R37, -1.4426950216293334961 ;  /* 0xbfb8aa3b2522b820 */ /* 0x000fe20000410000 */
        /* <DEDUP_REMOVED lines=16> */
[----:B------:R-:W-:Y:S01]  /*a680*/  LDS R37, [R76] ;  /* 0x000000004c257984 */ /* 0x000fe20000000800 */
[----:B-1----:R-:W-:-:S03]  /*a690*/  @!P5 FADD.FTZ R36, R36, 1 ;  /* 0x3f8000002424d421 */ /* 0x002fc60000010000 */
        /* <DEDUP_REMOVED lines=17> */
[----:B------:R-:W0:Y:S01]  /*a7b0*/  @!P5 MUFU.RCP R36, R36 ;  /* 0x000000240024d308 */ /* 0x000e220000001000 */
[----:B------:R-:W-:Y:S01]  /*a7c0*/  FADD.FTZ R2, R2, UR4 ;  /* 0x0000000402027e21 */ /* 0x000fe20008010000 */
[----:B------:R-:W-:-:S04]  /*a7d0*/  FADD.FTZ R3, R3, UR4 ;  /* 0x0000000403037e21 */ /* 0x000fc80008010000 */
[----:B------:R-:W-:Y:S01]  /*a7e0*/  FSETP.GTU.FTZ.AND P0, PT, R2, 20, PT ;  /* 0x41a000000200780b */ /* 0x000fe20003f1c000 */
[----:B------:R-:W-:Y:S01]  /*a7f0*/  @!P2 FMUL.FTZ R21, R21, R42 ;  /* 0x0000002a1515a220 */ /* 0x000fe20000410000 */
[----:B------:R-:W-:Y:S01]  /*a800*/  FSETP.GTU.FTZ.AND P1, PT, R3, 20, PT ;  /* 0x41a000000300780b */ /* 0x000fe20003f3c000 */
[----:B0-----:R-:W-:Y:S01]  /*a810*/  @!P5 FMUL.FTZ R25, R25, R36 ;  /* 0x000000241919d220 */ /* 0x001fe20000410000 */
[----:B--2---:R-:W-:Y:S01]  /*a820*/  FADD.FTZ R36, R28, UR4 ;  /* 0x000000041c247e21 */ /* 0x004fe20008010000 */
[----:B------:R-:W0:Y:S04]  /*a830*/  LDS R91, [UR22+0x840] ;  /* 0x00084016ff5b7984 */ /* 0x000e280008000800 */
[----:B------:R-:W-:-:S04]  /*a840*/  FSETP.GTU.FTZ.AND P2, PT, R36, 20, PT ;  /* 0x41a000002400780b */ /* 0x000fc80003f5c000 */
[----:B------:R-:W-:Y:S02]  /*a850*/  @!P0 FMUL.FTZ R28, R2, -1.4426950216293334961 ;  /* 0xbfb8aa3b021c8820 */ /* 0x000fe40000410000 */
[----:B------:R-:W-:Y:S01]  /*a860*/  @!P1 FMUL.FTZ R35, R3, -1.4426950216293334961 ;  /* 0xbfb8aa3b03239820 */ /* 0x000fe20000410000 */
[----:B------:R-:W-:Y:S01]  /*a870*/  P2R R2, PR, RZ, 0x40 ;  /* 0x00000040ff027803 */ /* 0x000fe20000000000 */
[----:B------:R1:W2:Y:S01]  /*a880*/  @!P0 MUFU.EX2 R32, R28 ;  /* 0x0000001c00208308 */ /* 0x0002a20000000800 */
[----:B------:R-:W-:Y:S01]  /*a890*/  SHF.R.S32.HI R42, RZ, 0x1f, R77 ;  /* 0x0000001fff2a7819 */ /* 0x000fe2000001144d */
[----:B----4-:R-:W-:Y:S01]  /*a8a0*/  FADD.FTZ R40, R33, UR4 ;  /* 0x0000000421287e21 */ /* 0x010fe20008010000 */
[----:B------:R-:W-:Y:S02]  /*a8b0*/  IADD3 R2, P4, R77, UR21, RZ ;  /* 0x000000154d027c10 */ /* 0x000fe4000ff9e0ff */
[----:B------:R-:W-:Y:S01]  /*a8c0*/  MOV R3, UR21 ;  /* 0x0000001500037c02 */ /* 0x000fe20008000f00 */
[----:B-1----:R-:W-:-:S02]  /*a8d0*/  @!P2 FMUL.FTZ R28, R36, -1.4426950216293334961 ;  /* 0xbfb8aa3b241ca820 */ /* 0x002fc40000410000 */
        /* <DEDUP_REMOVED lines=10> */
[----:B0-----:R-:W-:Y:S01]  /*a980*/  ISETP.GE.AND P6, PT, R77, R91, PT ;  /* 0x0000005b4d00720c */ /* 0x001fe20003fc6270 */
[----:B----4-:R-:W-:-:S02]  /*a990*/  @!P2 FADD.FTZ R33, R33, 1 ;  /* 0x3f8000002121a421 */ /* 0x010fc40000010000 */
        /* <DEDUP_REMOVED lines=29> */
.L_x_12618:
[----:B------:R-:W-:Y:S05]  /*ab70*/  BSYNC B0 ;  /* 0x0000000000007941 */ /* 0x000fea0003800000 */
.L_x_12617:
[----:B------:R-:W-:Y:S01]  /*ab80*/  ULDC.64 UR30, c[0x0][0x390] ;  /* 0x0000e400001e7ab9 */ /* 0x000fe20000000a00 */
[----:B------:R-:W-:Y:S01]  /*ab90*/  UMOV UR25, UR23 ;  /* 0x0000001700197c82 */ /* 0x000fe20008000000 */
[----:B------:R-:W-:Y:S01]  /*aba0*/  UIMAD UR27, UR6, UR30, URZ ;  /* 0x0000001e061b72a4 */ /* 0x000fe2000f8e023f */
[----:B0-----:R-:W-:Y:S01]  /*abb0*/  @!P4 FADD.FTZ R36, R36, 1 ;  /* 0x3f8000002424c421 */ /* 0x001fe20000010000 */
[----:B------:R-:W-:Y:S01]  /*abc0*/  UIMAD UR26, UR5, -0x200, UR40 ;  /* 0xfffffe00051a78a4 */ /* 0x000fe2000f8e0228 */
        /* <DEDUP_REMOVED lines=12> */
[C---:B--2---:R-:W-:Y:S01]  /*ac90*/  LEA R32, P0, R77.reuse, UR32, 0x2 ;  /* 0x000000204d207c11 */ /* 0x044fe2000f8010ff */
[----:B------:R-:W-:Y:S01]  /*aca0*/  @!P3 FMUL.FTZ R30, R30, R95 ;  /* 0x0000005f1e1eb220 */ /* 0x000fe20000410000 */
[----:B-1----:R-:W-:Y:S01]  /*acb0*/  MOV R34, UR23 ;  /* 0x0000001700227c02 */ /* 0x002fe20008000f00 */
[----:B------:R-:W1:Y:S01]  /*acc0*/  @!P5 MUFU.RCP R28, R28 ;  /* 0x0000001c001cd308 */ /* 0x000e620000001000 */
[----:B------:R-:W-:Y:S01]  /*acd0*/  LEA.HI.X R33, R77, UR33, R42, 0x2, P0 ;  /* 0x000000214d217c11 */ /* 0x000fe200080f142a */
[----:B------:R-:W-:Y:S01]  /*ace0*/  BSSY B0, `(.L_x_12619) ;  /* 0x000006c000007945 */ /* 0x000fe20003800000 */
[----:B------:R-:W-:-:S02]  /*acf0*/  LEA R32, P1, R34, R32, 0x2 ;  /* 0x0000002022207211 */ /* 0x000fc400078210ff */
[----:B------:R-:W-:Y:S02]  /*ad00*/  MOV R35, UR24 ;  /* 0x0000001800237c02 */ /* 0x000fe40008000f00 */
[----:B------:R-:W-:Y:S01]  /*ad10*/  ISETP.GE.AND P0, PT, R0, R91, PT ;  /* 0x0000005b0000720c */ /* 0x000fe20003f06270 */
[----:B0-----:R-:W-:Y:S01]  /*ad20*/  @!P4 FMUL.FTZ R31, R31, R36 ;  /* 0x000000241f1fc220 */ /* 0x001fe20000410000 */
[----:B------:R-:W-:Y:S02]  /*ad30*/  LEA.HI.X R33, R34, R33, R35, 0x2, P1 ;  /* 0x0000002122217211 */ /* 0x000fe400008f1423 */
        /* <DEDUP_REMOVED lines=42> */
[----:B------:R-:W-:Y:S04]  /*afe0*/  STS [R54+0x18], R19 ;  /* 0x0000181336007388 */ /* 0x000fe80000000800 */
[----:B------:R1:W-:Y:S01]  /*aff0*/  STS [R54+0x1c], R21 ;  /* 0x00001c1536007388 */ /* 0x0003e20000000800 */
[----:B0-----:R-:W-:-:S03]  /*b000*/  FADD.FTZ R18, R35, R18 ;  /* 0x0000001223127221 */ /* 0x001fc60000010000 */
[----:B------:R0:W-:Y:S01]  /*b010*/  STS [R54+0x20], R22 ;  /* 0x0000201636007388 */ /* 0x0001e20000000800 */
[----:B------:R-:W-:-:S03]  /*b020*/  FADD.FTZ R18, R18, R19 ;  /* 0x0000001312127221 */ /* 0x000fc60000010000 */
[----:B------:R-:W-:Y:S01]  /*b030*/  STS [R54+0x24], R23 ;  /* 0x0000241736007388 */ /* 0x000fe20000000800 */
[----:B-1----:R-:W-:Y:S01]  /*b040*/  FADD.FTZ R21, R18, R21 ;  /* 0x0000001512157221 */ /* 0x002fe20000010000 */
[----:B------:R-:W-:Y:S02]  /*b050*/  IADD3 R18, P1, R77, -0x1e0, RZ ;  /* 0xfffffe204d127810 */ /* 0x000fe40007f3e0ff */
[----:B------:R1:W-:Y:S01]  /*b060*/  STS [R54+0x28], R25 ;  /* 0x0000281936007388 */ /* 0x0003e20000000800 */
[----:B0-----:R-:W-:Y:S01]  /*b070*/  FADD.FTZ R22, R21, R22 ;  /* 0x0000001615167221 */ /* 0x001fe20000010000 */
[----:B------:R-:W-:Y:S02]  /*b080*/  IADD3.X R19, R42, -0x1, RZ, P1, !PT ;  /* 0xffffffff2a137810 */ /* 0x000fe40000ffe4ff */
[----:B------:R0:W-:Y:S01]  /*b090*/  STS [R54+0x2c], R26 ;  /* 0x00002c1a36007388 */ /* 0x0001e20000000800 */
[----:B------:R-:W-:-:S03]  /*b0a0*/  FADD.FTZ R22, R22, R23 ;  /* 0x0000001716167221 */ /* 0x000fc60000010000 */
[----:B------:R-:W-:Y:S01]  /*b0b0*/  STS [R54+0x30], R27 ;  /* 0x0000301b36007388 */ /* 0x000fe20000000800 */
[----:B-1----:R-:W-:-:S03]  /*b0c0*/  FADD.FTZ R25, R22, R25 ;  /* 0x0000001916197221 */ /* 0x002fc60000010000 */
[----:B------:R1:W-:Y:S01]  /*b0d0*/  STS [R54+0x34], R29 ;  /* 0x0000341d36007388 */ /* 0x0003e20000000800 */
[----:B0-----:R-:W-:-:S03]  /*b0e0*/  FADD.FTZ R26, R25, R26 ;  /* 0x0000001a191a7221 */ /* 0x001fc60000010000 */
[----:B------:R0:W-:Y:S01]  /*b0f0*/  STS [R54+0x38], R30 ;  /* 0x0000381e36007388 */ /* 0x0001e20000000800 */
[----:B------:R-:W-:-:S03]  /*b100*/  FADD.FTZ R26, R26, R27 ;  /* 0x0000001b1a1a7221 */ /* 0x000fc60000010000 */
[----:B------:R-:W-:Y:S01]  /*b110*/  STS [R54+0x3c], R31 ;  /* 0x00003c1f36007388 */ /* 0x000fe20000000800 */
[----:B------:R-:W-:-:S03]  /*b120*/  NOP ;  /* 0x0000000000007918 */ /* 0x000fc60000000000 */
[----:B------:R-:W-:Y:S01]  /*b130*/  LDS R33, [R76] ;  /* 0x000000004c217984 */ /* 0x000fe20000000800 */
[----:B-1----:R-:W-:-:S03]  /*b140*/  FADD.FTZ R29, R26, R29 ;  /* 0x0000001d1a1d7221 */ /* 0x002fc60000010000 */
        /* <DEDUP_REMOVED lines=20> */
[----:B------:R-:W-:-:S04]  /*b290*/  UIMAD.WIDE.U32 UR22, UR41, UR28, URZ ;  /* 0x0000001c291672a5 */ /* 0x000fc8000f8e003f */
[----:B------:R-:W-:Y:S01]  /*b2a0*/  UIADD3 UR24, UR23, UR21, URZ ;  /* 0x0000001517187290 */ /* 0x000fe2000fffe03f */
        /* <DEDUP_REMOVED lines=15> */
.L_x_12620:
[----:B------:R-:W-:Y:S05]  /*b3a0*/  BSYNC B0 ;  /* 0x0000000000007941 */ /* 0x000fea0003800000 */
.L_x_12619:
        /* <DEDUP_REMOVED lines=54> */
.L_x_12568:
        /* <DEDUP_REMOVED lines=28> */
.L_x_12623:
[----:B------:R-:W-:Y:S05]  /*b8d0*/  BSYNC B0 ;  /* 0x0000000000007941 */ /* 0x000fea0003800000 */
.L_x_12622:
        /* <DEDUP_REMOVED lines=31> */
.L_x_12625:
[----:B------:R-:W2:Y:S02]  /*bad0*/  S2R R13, SR_TID.X ;  /* 0x00000000000d7919 */ /* 0x000ea40000002100 */
.L_x_12626:
[----:B------:R-:W-:Y:S05]  /*bae0*/  BSYNC B0 ;  /* 0x0000000000007941 */ /* 0x000fea0003800000 */
.L_x_12624:
        /* <DEDUP_REMOVED lines=44> */
.L_x_12628:
        /* <DEDUP_REMOVED lines=74> */
.L_x_12627:
[----:B------:R-:W-:Y:S05]  /*c250*/  EXIT ;  /* 0x000000000000794d */ /* 0x000fea0003800000 */
.L_x_12629:
        /* <DEDUP_REMOVED lines=10> */
.L_x_18967:


//--------------------- .text._Z25selective_scan_bwd_kernelI32Selective_Scan_bwd_kernel_traitsILi32ELi16ELb0ELb0ELb0ELb1ELb1EfN3c107complexIfEEEEv12SSMParamsBwd --------------------------
	.section	.text._Z25selective_scan_bwd_kernelI32Selective_Scan_bwd_kernel_traitsILi32ELi16ELb0ELb0ELb0ELb1ELb1EfN3c107complexIfEEEEv12SSMParamsBwd,"ax",@progbits
	.align	128
        .global         _Z25selective_scan_bwd_kernelI32Selective_Scan_bwd_kernel_traitsILi32ELi16ELb0ELb0ELb0ELb1ELb1EfN3c107complexIfEEEEv12SSMParamsBwd
        .type           _Z25selective_scan_bwd_kernelI32Selective_Scan_bwd_kernel_traitsILi32ELi16ELb0ELb0ELb0ELb1ELb1EfN3c107complexIfEEEEv12SSMParamsBwd,@function
        .size           _Z25selective_scan_bwd_kernelI32Selective_Scan_bwd_kernel_traitsILi32ELi16ELb0ELb0ELb0ELb1ELb1EfN3c107complexIfEEEEv12SSMParamsBwd,(.L_x_18968 - _Z25selective_scan_bwd_kernelI32Selective_Scan_bwd_kernel_traitsILi32ELi16ELb0ELb0ELb0ELb1ELb1EfN3c107complexIfEEEEv12SSMParamsBwd)
        .other          _Z25selective_scan_bwd_kernelI32Selective_Scan_bwd_kernel_traitsILi32ELi16ELb0ELb0ELb0ELb1ELb1EfN3c107complexIfEEEEv12SSMParamsBwd,@"STO_CUDA_ENTRY STV_DEFAULT"
_Z25selective_scan_bwd_kernelI32Selective_Scan_bwd_kernel_traitsILi32ELi16ELb0ELb0ELb0ELb1ELb1EfN3c107complexIfEEEEv12SSMParamsBwd:
.text._Z25selective_scan_bwd_kernelI32Selective_Scan_bwd_kernel_traitsILi32ELi16ELb0ELb0ELb0ELb1ELb1EfN3c107complexIfEEEEv12SSMParamsBwd:
        /* <DEDUP_REMOVED lines=25> */
[----:B-1----:R-:W-:Y:S01]  /*0190*/  USHF.R.S32.HI UR5, URZ, 0x1f, UR39 ;  /* 0x0000001f3f057899 */ /* 0x002fe20008011427 */
[----:B------:R-:W-:Y:S01]  /*01a0*/  PLOP3.LUT P0, PT, PT, PT, UP0, 0x80, 0x0 ;  /* 0x000000000000781c */ /* 0x000fe20003f0f008 */
[----:B------:R-:W-:Y:S01]  /*01b0*/  ULDC.64 UR8, c[0x0][0x280] ;  /* 0x0000a00000087ab9 */ /* 0x000fe20000000a00 */
[----:B------:R-:W-:Y:S02]  /*01c0*/  CS2R R62, SRZ ;  /* 0x00000000003e7805 */ /* 0x000fe4000001ff00 */
[----:B------:R-:W-:Y:S01]  /*01d0*/  MOV R3, UR7 ;  /* 0x0000000700037c02 */ /* 0x000fe20008000f00 */
[----:B------:R-:W-:Y:S02]  /*01e0*/  ULDC.64 UR6, c[0x0][0x310] ;  /* 0x0000c40000067ab9 */ /* 0x000fe40000000a00 */
[----:B------:R-:W-:-:S02]  /*01f0*/  UISETP.NE.U32.AND UP0, UPT, UR6, URZ, UPT ;  /* 0x0000003f0600728c */ /* 0x000fc4000bf05070 */
[----:B------:R-:W-:Y:S02]  /*0200*/  UIMAD UR6, UR5, UR8, URZ ;  /* 0x00000008050672a4 */ /* 0x000fe4000f8e023f */
[----:B------:R-:W-:Y:S02]  /*0210*/  UISETP.NE.U32.AND UP2, UPT, UR24, URZ, UPT ;  /* 0x0000003f1800728c */ /* 0x000fe4000bf45070 */
[----:B------:R-:W-:Y:S01]  /*0220*/  UISETP.NE.AND.EX UP0, UPT, UR7, URZ, UPT, UP0 ;  /* 0x0000003f0700728c */ /* 0x000fe2000bf05300 */
[----:B------:R0:W5:Y:S01]  /*0230*/  @P0 LDG.E R63, desc[UR30][R2.64] ;  /* 0x0000001e023f0981 */ /* 0x000162000c1e1900 */
[----:B------:R-:W-:Y:S01]  /*0240*/  UIMAD UR9, UR39, UR9, UR6 ;  /* 0x00000009270972a4 */ /* 0x000fe2000f8e0206 */
[----:B------:R-:W-:Y:S01]  /*0250*/  HFMA2.MMA R61, -RZ, RZ, 0, 0 ;  /* 0x00000000ff3d7435 */ /* 0x000fe200000001ff */
[----:B------:R-:W-:Y:S01]  /*0260*/  UISETP.NE.AND.EX UP2, UPT, UR25, URZ, UPT, UP2 ;  /* 0x0000003f1900728c */ /* 0x000fe2000bf45320 */
[----:B------:R-:W-:Y:S01]  /*0270*/  ULDC.64 UR6, c[0x0][0x290] ;  /* 0x0000a40000067ab9 */ /* 0x000fe20000000a00 */
[----:B------:R-:W-:-:S02]  /*0280*/  UISETP.NE.U32.AND UP1, UPT, UR20, URZ, UPT ;  /* 0x0000003f1400728c */ /* 0x000fc4000bf25070 */
[----:B------:R-:W-:Y:S02]  /*0290*/  UIMAD.WIDE.U32 UR18, UR39, UR6, URZ ;  /* 0x00000006271272a5 */ /* 0x000fe4000f8e003f */
[----:B------:R-:W-:Y:S02]  /*02a0*/  UIMAD UR6, UR5, UR6, URZ ;  /* 0x00000006050672a4 */ /* 0x000fe4000f8e023f */
[----:B------:R-:W-:Y:S02]  /*02b0*/  UISETP.NE.AND.EX UP1, UPT, UR21, URZ, UPT, UP1 ;  /* 0x0000003f1500728c */ /* 0x000fe4000bf25310 */
[----:B------:R-:W-:Y:S02]  /*02c0*/  UIMAD UR5, UR5, UR22, URZ ;  /* 0x00000016050572a4 */ /* 0x000fe4000f8e023f */
[----:B------:R-:W-:Y:S02]  /*02d0*/  UIMAD UR16, UR39, UR7, UR6 ;  /* 0x00000007271072a4 */ /* 0x000fe4000f8e0206 */
[----:B------:R-:W-:Y:S01]  /*02e0*/  UIMAD UR23, UR39, UR23, UR5 ;  /* 0x00000017271772a4 */ /* 0x000fe2000f8e0205 */
[----:B------:R-:W-:Y:S01]  /*02f0*/  UMOV UR6, URZ ;  /* 0x0000003f00067c82 */ /* 0x000fe20008000000 */
[----:B------:R-:W-:-:S02]  /*0300*/  @UP2 ULEA UR6, UP4, UR14, UR24, 0x2 ;  /* 0x000000180e062291 */ /* 0x000fc4000f88103f */
[----:B------:R-:W-:Y:S01]  /*0310*/  UIMAD.WIDE.U32 UR12, UR39, UR8, URZ ;  /* 0x00000008270c72a5 */ /* 0x000fe2000f8e003f */
[----:B------:R-:W-:Y:S02]  /*0320*/  UMOV UR5, URZ ;  /* 0x0000003f00057c82 */ /* 0x000fe40008000000 */
[----:B------:R-:W-:Y:S01]  /*0330*/  UMOV UR8, URZ ;  /* 0x0000003f00087c82 */ /* 0x000fe20008000000 */
[----:B------:R-:W-:Y:S02]  /*0340*/  @UP2 ULEA.HI.X UR5, UR14, UR25, UR4, 0x2, UP4 ;  /* 0x000000190e052291 */ /* 0x000fe4000a0f1404 */
[----:B------:R-:W-:Y:S01]  /*0350*/  @UP1 ULEA UR8, UP3, UR14, UR20, 0x2 ;  /* 0x000000140e081291 */ /* 0x000fe2000f86103f */
[----:B------:R-:W-:Y:S01]  /*0360*/  ULDC.64 UR24, c[0x0][0x288] ;  /* 0x0000a20000187ab9 */ /* 0x000fe20000000a00 */
[----:B------:R-:W-:Y:S02]  /*0370*/  UIMAD UR20, UR4, UR26, URZ ;  /* 0x0000001a041472a4 */ /* 0x000fe4000f8e023f */
[----:B------:R-:W-:-:S02]  /*0380*/  UIADD3 UR19, UR19, UR16, URZ ;  /* 0x0000001013137290 */ /* 0x000fc4000fffe03f */
[----:B------:R-:W-:Y:S01]  /*0390*/  UIMAD UR15, UR4, UR24, URZ ;  /* 0x00000018040f72a4 */ /* 0x000fe2000f8e023f */
[----:B------:R-:W-:Y:S01]  /*03a0*/  UMOV UR7, URZ ;  /* 0x0000003f00077c82 */ /* 0x000fe20008000000 */
[----:B------:R-:W-:Y:S02]  /*03b0*/  @UP1 ULEA.HI.X UR7, UR14, UR21, UR4, 0x2, UP3 ;  /* 0x000000150e071291 */ /* 0x000fe400098f1404 */
[----:B------:R-:W-:Y:S02]  /*03c0*/  UIADD3 UR13, UR13, UR9, URZ ;  /* 0x000000090d0d7290 */ /* 0x000fe4000fffe03f */
[----:B------:R-:W-:Y:S02]  /*03d0*/  UIMAD UR21, UR14, UR27, UR20 ;  /* 0x0000001b0e1572a4 */ /* 0x000fe4000f8e0214 */
[----:B------:R-:W-:Y:S02]  /*03e0*/  UIMAD.WIDE.U32 UR18, UR14, UR26, UR18 ;  /* 0x0000001a0e1272a5 */ /* 0x000fe4000f8e0012 */
[----:B------:R-:W-:Y:S01]  /*03f0*/  UIMAD UR9, UR14, UR25, UR15 ;  /* 0x000000190e0972a4 */ /* 0x000fe2000f8e020f */
[----:B------:R-:W-:-:S02]  /*0400*/  ULDC.64 UR26, c[0x0][0x330] ;  /* 0x0000cc00001a7ab9 */ /* 0x000fc40000000a00 */
[----:B------:R-:W-:Y:S01]  /*0410*/  ULDC UR25, c[0x0][0x224] ;  /* 0x0000890000197ab9 */ /* 0x000fe20000000800 */
[----:B------:R-:W-:Y:S02]  /*0420*/  UIMAD UR4, UR4, UR26, URZ ;  /* 0x0000001a040472a4 */ /* 0x000fe4000f8e023f */
[----:B------:R-:W-:Y:S02]  /*0430*/  UIMAD.WIDE.U32 UR16, UR14, UR24, UR12 ;  /* 0x000000180e1072a5 */ /* 0x000fe4000f8e000c */
[----:B------:R-:W-:Y:S02]  /*0440*/  ULEA UR15, UR25, 0xfffffe00, 0x9 ;  /* 0xfffffe00190f7891 */ /* 0x000fe4000f8e483f */
[----:B------:R-:W-:Y:S02]  /*0450*/  UIMAD UR24, UR14, UR27, UR4 ;  /* 0x0000001b0e1872a4 */ /* 0x000fe4000f8e0204 */
[----:B------:R-:W-:Y:S02]  /*0460*/  UIMAD.WIDE.U32 UR10, UR39, UR22, URZ ;  /* 0x00000016270a72a5 */ /* 0x000fe4000f8e003f */
[----:B------:R-:W-:-:S02]  /*0470*/  USHF.R.S32.HI UR20, URZ, 0x1f, UR15 ;  /* 0x0000001f3f147899 */ /* 0x000fc4000801140f */
[----:B------:R-:W-:Y:S02]  /*0480*/  UIADD3 UR4, UP1, UR15, UR16, URZ ;  /* 0x000000100f047290 */ /* 0x000fe4000ff3e03f */
[----:B------:R-:W-:Y:S02]  /*0490*/  UIADD3 UR22, UP2, UR15, UR18, URZ ;  /* 0x000000120f167290 */ /* 0x000fe4000ff5e03f */
[----:B------:R-:W-:Y:S02]  /*04a0*/  UIADD3 UR11, UR11, UR23, URZ ;  /* 0x000000170b0b7290 */ /* 0x000fe4000fffe03f */
[----:B------:R-:W-:Y:S02]  /*04b0*/  UIADD3.X UR17, UR20, UR17, UR9, UP1, !UPT ;  /* 0x0000001114117290 */ /* 0x000fe40008ffe409 */
[----:B------:R-:W-:Y:S01]  /*04c0*/  ULEA UR16, UP1, UR4, UR28, 0x2 ;  /* 0x0000001c04107291 */ /* 0x000fe2000f82103f */
[----:B------:R-:W-:Y:S01]  /*04d0*/  ULDC.64 UR12, c[0x0][0x2f8] ;  /* 0x0000be00000c7ab9 */ /* 0x000fe20000000a00 */
[----:B------:R-:W-:Y:S01]  /*04e0*/  @UP0 ULDC UR9, c[0x0][0x214] ;  /* 0x0000850000090ab9 */ /* 0x000fe20000000800 */
[----:B------:R-:W-:-:S02]  /*04f0*/  UIADD3.X UR18, UR20, UR19, UR21, UP2, !UPT ;  /* 0x0000001314127290 */ /* 0x000fc400097fe415 */
[----:B------:R-:W-:Y:S02]  /*0500*/  UIMAD.WIDE.U32 UR10, UR14, UR26, UR10 ;  /* 0x0000001a0e0a72a5 */ /* 0x000fe4000f8e000a */
[----:B------:R-:W-:Y:S02]  /*0510*/  ULEA UR21, UP2, UR22, UR12, 0x2 ;  /* 0x0000000c16157291 */ /* 0x000fe4000f84103f */
[----:B------:R-:W-:Y:S02]  /*0520*/  ULEA.HI.X UR17, UR4, UR29, UR17, 0x2, UP1 ;  /* 0x0000001d04117291 */ /* 0x000fe400088f1411 */
[----:B------:R-:W-:Y:S02]  /*0530*/  @UP0 UIMAD UR9, UR39, UR9, UR14 ;  /* 0x00000009270902a4 */ /* 0x000fe4000f8e020e */
[----:B------:R-:W-:Y:S02]  /*0540*/  UISETP.GE.AND UP1, UPT, UR25, 0x1, UPT ;  /* 0x000000011900788c */ /* 0x000fe4000bf26270 */
[----:B------:R-:W-:-:S02]  /*0550*/  ULEA.HI.X UR22, UR22, UR13, UR18, 0x2, UP2 ;  /* 0x0000000d16167291 */ /* 0x000fc400090f1412 */
[----:B------:R-:W-:Y:S02]  /*0560*/  @UP0 UIMAD UR9, UR9, UR25, URZ ;  /* 0x00000019090902a4 */ /* 0x000fe4000f8e023f */
[----:B------:R-:W-:Y:S01]  /*0570*/  UIADD3 UR15, UP2, UR15, UR10, URZ ;  /* 0x0000000a0f0f7290 */ /* 0x000fe2000ff5e03f */
[----:B------:R-:W-:Y:S01]  /*0580*/  PLOP3.LUT P0, PT, PT, PT, UP1, 0x80, 0x0 ;  /* 0x000000000000781c */ /* 0x000fe20003f0f018 */
[----:B------:R-:W-:Y:S01]  /*0590*/  ULDC.64 UR12, c[0x0][0x3b8] ;  /* 0x0000ee00000c7ab9 */ /* 0x000fe20000000a00 */
[----:B------:R-:W-:Y:S01]  /*05a0*/  @UP0 ULDC UR10, c[0x0][0x21c] ;  /* 0x00008700000a0ab9 */ /* 0x000fe20000000800 */
[----:B------:R-:W-:Y:S02]  /*05b0*/  UIADD3.X UR24, UR20, UR11, UR24, UP2, !UPT ;  /* 0x0000000b14187290 */ /* 0x000fe400097fe418 */
[----:B------:R-:W-:Y:S02]  /*05c0*/  @UP0 UIMAD UR9, UR9, UR10, URZ ;  /* 0x0000000a090902a4 */ /* 0x000fe4000f8e023f */
[----:B------:R-:W-:Y:S01]  /*05d0*/  ULEA UR23, UP2, UR15, UR12, 0x2 ;  /* 0x0000000c0f177291 */ /* 0x000fe2000f84103f */
[----:B------:R-:W-:Y:S01]  /*05e0*/  @UP0 ULDC.64 UR10, c[0x0][0x310] ;  /* 0x0000c400000a0ab9 */ /* 0x000fe20000000a00 */
[----:B------:R-:W-:Y:S01]  /*05f0*/  UMOV UR4, URZ ;  /* 0x0000003f00047c82 */ /* 0x000fe20008000000 */
[----:B------:R-:W-:-:S02]  /*0600*/  @UP0 UIMAD.WIDE UR10, UR9, 0x10, UR10 ;  /* 0x00000010090a08a5 */ /* 0x000fc4000f8e020a */
[----:B------:R-:W-:Y:S01]  /*0610*/  ULEA.HI.X UR24, UR15, UR13, UR24, 0x2, UP2 ;  /* 0x0000000d0f187291 */ /* 0x000fe200090f1418 */
[----:B------:R-:W-:Y:S01]  /*0620*/  UMOV UR9, UR7 ;  /* 0x0000000700097c82 */ /* 0x000fe20008000000 */
[----:B------:R-:W-:Y:S01]  /*0630*/  UMOV UR12, UR6 ;  /* 0x00000006000c7c82 */ /* 0x000fe20008000000 */
[----:B------:R-:W-:Y:S02]  /*0640*/  UMOV UR13, UR5 ;  /* 0x00000005000d7c82 */ /* 0x000fe40008000000 */
[----:B------:R-:W-:Y:S01]  /*0650*/  @!UP0 UMOV UR10, URZ ;  /* 0x0000003f000a8c82 */ /* 0x000fe20008000000 */
        /* <DEDUP_REMOVED lines=9> */
[----:B------:R-:W-:Y:S01]  /*06f0*/  UMOV UR5, URZ ;  /* 0x0000003f00057c82 */ /* 0x000fe20008000000 */
[----:B0-----:R-:W-:-:S07]  /*0700*/  LOP3.LUT R146, R60, 0x1f, RZ, 0xc0, !PT ;  /* 0x0000001f3c927812 */ /* 0x001fce00078ec0ff */
.L_x_12688:
[----:B------:R-:W-:Y:S01]  /*0710*/  ULDC UR37, c[0x0][0x224] ;  /* 0x0000890000257ab9 */ /* 0x000fe20000000800 */
[----:B------:R-:W-:Y:S01]  /*0720*/  SHF.L.U32 R0, R60, 0x4, RZ ;  /* 0x000000043c007819 */ /* 0x000fe200000006ff */
[----:B------:R-:W-:Y:S01]  /*0730*/  UIADD3 UR40, -UR5, UR37, URZ ;  /* 0x0000002505287290 */ /* 0x000fe2000fffe13f */
[----:B------:R-:W-:Y:S01]  /*0740*/  CS2R R4, SRZ ;  /* 0x0000000000047805 */ /* 0x000fe2000001ff00 */
[----:B------:R-:W-:Y:S01]  /*0750*/  ULDC UR7, c[0x0][0x218] ;  /* 0x0000860000077ab9 */ /* 0x000fe20000000800 */
[----:B------:R-:W-:Y:S01]  /*0760*/  LOP3.LUT R3, R0, 0xfffffe00, RZ, 0xc0, !PT ;  /* 0xfffffe0000037812 */ /* 0x000fe200078ec0ff */
[----:B------:R-:W-:-:S03]  /*0770*/  ULEA UR35, UR40, 0xfffffe00, 0x9 ;  /* 0xfffffe0028237891 */ /* 0x000fc6000f8e483f */
[----:B------:R-:W-:Y:S01]  /*0780*/  LOP3.LUT R74, R3, 0x1f, R60, 0xf8, !PT ;  /* 0x0000001f034a7812 */ /* 0x000fe200078ef83c */
[----:B------:R-:W-:-:S03]  /*0790*/  UIADD3 UR7, -UR35, UR7, URZ ;  /* 0x0000000723077290 */ /* 0x000fc6000fffe13f */
[----:B------:R-:W-:Y:S02]  /*07a0*/  SHF.R.S32.HI R75, RZ, 0x1f, R74 ;  /* 0x0000001fff4b7819 */ /* 0x000fe4000001144a */
[C---:B------:R-:W-:Y:S02]  /*07b0*/  LEA R2, P1, R74.reuse, UR15, 0x2 ;  /* 0x0000000f4a027c11 */ /* 0x040fe4000f8210ff */
[C---:B------:R-:W-:Y:S02]  /*07c0*/  ISETP.GE.AND P0, PT, R74.reuse, UR7, PT ;  /* 0x000000074a007c0c */ /* 0x040fe4000bf06270 */
[C---:B------:R-:W-:Y:S01]  /*07d0*/  LEA.HI.X R3, R74.reuse, UR20, R75, 0x2, P1 ;  /* 0x000000144a037c11 */ /* 0x040fe200088f144b */
[----:B------:R-:W-:Y:S01]  /*07e0*/  BAR.SYNC.DEFER_BLOCKING 0x0 ;  /* 0x0000000000007b1d */ /* 0x000fe20000010000 */
[C---:B------:R-:W-:Y:S02]  /*07f0*/  LOP3.LUT R76, R74.reuse, 0x20, RZ, 0xfc, !PT ;  /* 0x000000204a4c7812 */ /* 0x040fe400078efcff */
[----:B------:R-:W-:-:S02]  /*0800*/  LOP3.LUT R77, R74, 0x40, RZ, 0xfc, !PT ;  /* 0x000000404a4d7812 */ /* 0x000fc400078efcff */
[C---:B------:R-:W-:Y:S02]  /*0810*/  LOP3.LUT R0, R74.reuse, 0x60, RZ, 0xfc, !PT ;  /* 0x000000604a007812 */ /* 0x040fe400078efcff */
[C---:B------:R-:W-:Y:S02]  /*0820*/  LOP3.LUT R8, R74.reuse, 0x80, RZ, 0xfc, !PT ;  /* 0x000000804a087812 */ /* 0x040fe400078efcff */
[----:B------:R-:W-:Y:S02]  /*0830*/  LOP3.LUT R9, R74, 0xa0, RZ, 0xfc, !PT ;  /* 0x000000a04a097812 */ /* 0x000fe400078efcff */
[----:B------:R-:W-:Y:S02]  /*0840*/  ISETP.GE.AND P1, PT, R77, UR7, PT ;  /* 0x000000074d007c0c */ /* 0x000fe4000bf26270 */
[----:B------:R-:W-:Y:S02]  /*0850*/  ISETP.GE.AND P2, PT, R0, UR7, PT ;  /* 0x0000000700007c0c */ /* 0x000fe4000bf46270 */
[----:B------:R-:W-:-:S02]  /*0860*/  ISETP.GE.AND P3, PT, R8, UR7, PT ;  /* 0x0000000708007c0c */ /* 0x000fc4000bf66270 */
[----:B------:R-:W-:Y:S01]  /*0870*/  ISETP.GE.AND P4, PT, R9, UR7, PT ;  /* 0x0000000709007c0c */ /* 0x000fe2000bf86270 */
[----:B------:R-:W2:Y:S01]  /*0880*/  @!P0 LDG.E R5, desc[UR30][R2.64] ;  /* 0x0000001e02058981 */ /* 0x000ea2000c1e1900 */
[----:B------:R-:W-:Y:S02]  /*0890*/  ISETP.GE.AND P0, PT, R76, UR7, PT ;  /* 0x000000074c007c0c */ /* 0x000fe4000bf06270 */
[----:B------:R-:W-:Y:S02]  /*08a0*/  CS2R R6, SRZ ;  /* 0x0000000000067805 */ /* 0x000fe4000001ff00 */
[----:B------:R-:W-:Y:S02]  /*08b0*/  CS2R R12, SRZ ;  /* 0x00000000000c7805 */ /* 0x000fe4000001ff00 */
[C---:B------:R-:W-:Y:S02]  /*08c0*/  LOP3.LUT R10, R74.reuse, 0xc0, RZ, 0xfc, !PT ;  /* 0x000000c04a0a7812 */ /* 0x040fe400078efcff */
[----:B------:R-:W-:-:S02]  /*08d0*/  LOP3.LUT R11, R74, 0xe0, RZ, 0xfc, !PT ;  /* 0x000000e04a0b7812 */ /* 0x000fc400078efcff */
[C---:B------:R-:W-:Y:S01]  /*08e0*/  LOP3.LUT R65, R74.reuse, 0x100, RZ, 0xfc, !PT ;  /* 0x000001004a417812 */ /* 0x040fe200078efcff */
[----:B------:R-:W3:Y:S01]  /*08f0*/  @!P1 LDG.E R7, desc[UR30][R2.64+0x100] ;  /* 0x0001001e02079981 */ /* 0x000ee2000c1e1900 */
        /* <DEDUP_REMOVED lines=8> */
[----:B------:R-:W-:-:S03]  /*0980*/  ISETP.GE.AND P3, PT, R67, UR7, PT ;  /* 0x0000000743007c0c */ /* 0x000fc6000bf66270 */
[----:B------:R-:W4:Y:S01]  /*0990*/  @!P4 LDG.E R12, desc[UR30][R2.64+0x280] ;  /* 0x0002801e020cc981 */ /* 0x000f22000c1e1900 */
[----:B------:R-:W-:Y:S02]  /*09a0*/  ISETP.GE.AND P4, PT, R68, UR7, PT ;  /* 0x0000000744007c0c */ /* 0x000fe4000bf86270 */
[----:B------:R-:W-:Y:S02]  /*09b0*/  CS2R R14, SRZ ;  /* 0x00000000000e7805 */ /* 0x000fe4000001ff00 */
[----:B------:R-:W-:Y:S02]  /*09c0*/  CS2R R16, SRZ ;  /* 0x0000000000107805 */ /* 0x000fe4000001ff00 */
[C---:B------:R-:W-:Y:S02]  /*09d0*/  LOP3.LUT R69, R74.reuse, 0x160, RZ, 0xfc, !PT ;  /* 0x000001604a457812 */ /* 0x040fe400078efcff */
[----:B------:R-:W-:Y:S02]  /*09e0*/  CS2R R18, SRZ ;  /* 0x0000000000127805 */ /* 0x000fe4000001ff00 */
[----:B------:R-:W-:-:S02]  /*09f0*/  LOP3.LUT R70, R74, 0x180, RZ, 0xfc, !PT ;  /* 0x000001804a467812 */ /* 0x000fc400078efcff */
[C---:B------:R-:W-:Y:S01]  /*0a00*/  LOP3.LUT R71, R74.reuse, 0x1a0, RZ, 0xfc, !PT ;  /* 0x000001a04a477812 */ /* 0x040fe200078efcff */
[----:B------:R-:W4:Y:S01]  /*0a10*/  @!P0 LDG.E R15, desc[UR30][R2.64+0x300] ;  /* 0x0003001e020f8981 */ /* 0x000f22000c1e1900 */
[C---:B------:R-:W-:Y:S02]  /*0a20*/  LOP3.LUT R72, R74.reuse, 0x1c0, RZ, 0xfc, !PT ;  /* 0x000001c04a487812 */ /* 0x040fe400078efcff */
[----:B------:R-:W-:Y:S01]  /*0a30*/  ISETP.GE.AND P0, PT, R69, UR7, PT ;  /* 0x0000000745007c0c */ /* 0x000fe2000bf06270 */
[----:B------:R-:W4:Y:S01]  /*0a40*/  @!P1 LDG.E R14, desc[UR30][R2.64+0x380] ;  /* 0x0003801e020e9981 */ /* 0x000f22000c1e1900 */
[----:B------:R-:W-:Y:S02]  /*0a50*/  LOP3.LUT R73, R74, 0x1e0, RZ, 0xfc, !PT ;  /* 0x000001e04a497812 */ /* 0x000fe400078efcff */
[----:B------:R-:W-:Y:S01]  /*0a60*/  ISETP.GE.AND P1, PT, R70, UR7, PT ;  /* 0x0000000746007c0c */ /* 0x000fe2000bf26270 */
[----:B------:R-:W4:Y:S01]  /*0a70*/  @!P2 LDG.E R17, desc[UR30][R2.64+0x400] ;  /* 0x0004001e0211a981 */ /* 0x000f22000c1e1900 */
[----:B------:R-:W-:-:S03]  /*0a80*/  ISETP.GE.AND P2, PT, R71, UR7, PT ;  /* 0x0000000747007c0c */ /* 0x000fc6000bf46270 */
[----:B------:R-:W4:Y:S01]  /*0a90*/  @!P3 LDG.E R16, desc[UR30][R2.64+0x480] ;  /* 0x0004801e0210b981 */ /* 0x000f22000c1e1900 */
[----:B------:R-:W-:-:S03]  /*0aa0*/  ISETP.GE.AND P3, PT, R72, UR7, PT ;  /* 0x0000000748007c0c */ /* 0x000fc6000bf66270 */
[----:B------:R-:W4:Y:S01]  /*0ab0*/  @!P4 LDG.E R19, desc[UR30][R2.64+0x500] ;  /* 0x0005001e0213c981 */ /* 0x000f22000c1e1900 */
[----:B------:R-:W-:Y:S01]  /*0ac0*/  ISETP.GE.AND P4, PT, R73, UR7, PT ;  /* 0x0000000749007c0c */ /* 0x000fe2000bf86270 */
[----:B------:R-:W-:Y:S01]  /*0ad0*/  HFMA2.MMA R23, -RZ, RZ, 0, 0 ;  /* 0x00000000ff177435 */ /* 0x000fe200000001ff */
[----:B------:R-:W-:Y:S02]  /*0ae0*/  CS2R R20, SRZ ;  /* 0x0000000000147805 */ /* 0x000fe4000001ff00 */
[----:B------:R-:W-:Y:S01]  /*0af0*/  MOV R25, RZ ;  /* 0x000000ff00197202 */ /* 0x000fe20000000f00 */
[----:B------:R-:W4:Y:S04]  /*0b00*/  @!P0 LDG.E R18, desc[UR30][R2.64+0x580] ;  /* 0x0005801e02128981 */ /* 0x000f28000c1e1900 */
[----:B------:R-:W4:Y:S04]  /*0b10*/  @!P1 LDG.E R21, desc[UR30][R2.64+0x600] ;  /* 0x0006001e02159981 */ /* 0x000f28000c1e1900 */
[----:B------:R-:W4:Y:S04]  /*0b20*/  @!P2 LDG.E R20, desc[UR30][R2.64+0x680] ;  /* 0x0006801e0214a981 */ /* 0x000f28000c1e1900 */
[----:B------:R-:W4:Y:S04]  /*0b30*/  @!P3 LDG.E R23, desc[UR30][R2.64+0x700] ;  /* 0x0007001e0217b981 */ /* 0x000f28000c1e1900 */
[----:B------:R0:W4:Y:S01]  /*0b40*/  @!P4 LDG.E R25, desc[UR30][R2.64+0x780] ;  /* 0x0007801e0219c981 */ /* 0x000122000c1e1900 */
[----:B------:R-:W0:Y:S01]  /*0b50*/  S2UR UR6, SR_CgaCtaId ;  /* 0x00000000000679c3 */ /* 0x000e220000008800 */
[----:B------:R-:W-:Y:S01]  /*0b60*/  UMOV UR25, 0x400 ;  /* 0x0000040000197882 */ /* 0x000fe20000000000 */
[----:B-1----:R-:W-:-:S02]  /*0b70*/  IADD3 R22, R59, 0x20, RZ ;  /* 0x000000203b167810 */ /* 0x002fc40007ffe0ff */
[----:B0-----:R-:W-:-:S04]  /*0b80*/  IADD3 R2, R59, 0xa0, RZ ;  /* 0x000000a03b027810 */ /* 0x001fc80007ffe0ff */
[-C--:B------:R-:W-:Y:S02]  /*0b90*/  LEA.HI.SX32 R2, R2, R59.reuse, 0x1b ;  /* 0x0000003b02027211 */ /* 0x080fe400078fdaff */
[C---:B------:R-:W-:Y:S02]  /*0ba0*/  IADD3 R24, R59.reuse, 0x40, RZ ;  /* 0x000000403b187810 */ /* 0x040fe40007ffe0ff */
[C---:B------:R-:W-:Y:S01]  /*0bb0*/  IADD3 R26, R59.reuse, 0x60, RZ ;  /* 0x000000603b1a7810 */ /* 0x040fe20007ffe0ff */
[----:B------:R-:W-:Y:S01]  /*0bc0*/  ULEA UR25, UR6, UR25, 0x18 ;  /* 0x0000001906197291 */ /* 0x000fe2000f8ec03f */
[C---:B------:R-:W-:Y:S02]  /*0bd0*/  LEA.HI.SX32 R58, R59.reuse, R59, 0x1b ;  /* 0x0000003b3b3a7211 */ /* 0x040fe400078fdaff */
[----:B------:R-:W-:-:S03]  /*0be0*/  IADD3 R28, R59, 0x80, RZ ;  /* 0x000000803b1c7810 */ /* 0x000fc60007ffe0ff */
[----:B------:R-:W-:Y:S02]  /*0bf0*/  LEA R53, R2, UR25, 0x2 ;  /* 0x0000001902357c11 */ /* 0x000fe4000f8e10ff */
[----:B------:R-:W-:Y:S02]  /*0c00*/  IADD3 R2, R59, 0xc0, RZ ;  /* 0x000000c03b027810 */ /* 0x000fe40007ffe0ff */
[-C--:B------:R-:W-:Y:S02]  /*0c10*/  LEA.HI.SX32 R22, R22, R59.reuse, 0x1b ;  /* 0x0000003b16167211 */ /* 0x080fe400078fdaff */
[-C--:B------:R-:W-:Y:S02]  /*0c20*/  LEA.HI.SX32 R24, R24, R59.reuse, 0x1b ;  /* 0x0000003b18187211 */ /* 0x080fe400078fdaff */
[----:B------:R-:W-:Y:S02]  /*0c30*/  LEA.HI.SX32 R26, R26, R59, 0x1b ;  /* 0x0000003b1a1a7211 */ /* 0x000fe400078fdaff */
[----:B------:R-:W-:-:S02]  /*0c40*/  LEA R58, R58, UR25, 0x2 ;  /* 0x000000193a3a7c11 */ /* 0x000fc4000f8e10ff */
[-C--:B------:R-:W-:Y:S02]  /*0c50*/  LEA.HI.SX32 R28, R28, R59.reuse, 0x1b ;  /* 0x0000003b1c1c7211 */ /* 0x080fe400078fdaff */
[----:B------:R-:W-:Y:S02]  /*0c60*/  LEA.HI.SX32 R2, R2, R59, 0x1b ;  /* 0x0000003b02027211 */ /* 0x000fe400078fdaff */
[----:B------:R-:W-:Y:S02]  /*0c70*/  LEA R57, R22, UR25, 0x2 ;  /* 0x0000001916397c11 */ /* 0x000fe4000f8e10ff */
[----:B------:R-:W-:Y:S02]  /*0c80*/  LEA R56, R24, UR25, 0x2 ;  /* 0x0000001918387c11 */ /* 0x000fe4000f8e10ff */
[----:B------:R-:W-:Y:S02]  /*0c90*/  LEA R55, R26, UR25, 0x2 ;  /* 0x000000191a377c11 */ /* 0x000fe4000f8e10ff */
[----:B------:R-:W-:-:S02]  /*0ca0*/  IADD3 R22, R59, 0xe0, RZ ;  /* 0x000000e03b167810 */ /* 0x000fc40007ffe0ff */
[----:B------:R-:W-:Y:S02]  /*0cb0*/  LEA R54, R28, UR25, 0x2 ;  /* 0x000000191c367c11 */ /* 0x000fe4000f8e10ff */
[----:B------:R-:W-:Y:S02]  /*0cc0*/  LEA R52, R2, UR25, 0x2 ;  /* 0x0000001902347c11 */ /* 0x000fe4000f8e10ff */
[C---:B------:R-:W-:Y:S02]  /*0cd0*/  IADD3 R24, R59.reuse, 0x100, RZ ;  /* 0x000001003b187810 */ /* 0x040fe40007ffe0ff */
[C---:B------:R-:W-:Y:S02]  /*0ce0*/  IADD3 R2, R59.reuse, 0x160, RZ ;  /* 0x000001603b027810 */ /* 0x040fe40007ffe0ff */
[C---:B------:R-:W-:Y:S02]  /*0cf0*/  IADD3 R26, R59.reuse, 0x120, RZ ;  /* 0x000001203b1a7810 */ /* 0x040fe40007ffe0ff */
[----:B------:R-:W-:-:S02]  /*0d00*/  IADD3 R28, R59, 0x140, RZ ;  /* 0x000001403b1c7810 */ /* 0x000fc40007ffe0ff */
[-C--:B------:R-:W-:Y:S02]  /*0d10*/  LEA.HI.SX32 R22, R22, R59.reuse, 0x1b ;  /* 0x0000003b16167211 */ /* 0x080fe400078fdaff */
[-C--:B------:R-:W-:Y:S02]  /*0d20*/  LEA.HI.SX32 R24, R24, R59.reuse, 0x1b ;  /* 0x0000003b18187211 */ /* 0x080fe400078fdaff */
[-C--:B------:R-:W-:Y:S02]  /*0d30*/  LEA.HI.SX32 R2, R2, R59.reuse, 0x1b ;  /* 0x0000003b02027211 */ /* 0x080fe400078fdaff */
[-C--:B------:R-:W-:Y:S02]  /*0d40*/  LEA.HI.SX32 R26, R26, R59.reuse, 0x1b ;  /* 0x0000003b1a1a7211 */ /* 0x080fe400078fdaff */
[----:B------:R-:W-:Y:S02]  /*0d50*/  LEA.HI.SX32 R28, R28, R59, 0x1b ;  /* 0x0000003b1c1c7211 */ /* 0x000fe400078fdaff */
[----:B------:R-:W-:-:S02]  /*0d60*/  LEA R51, R22, UR25, 0x2 ;  /* 0x0000001916337c11 */ /* 0x000fc4000f8e10ff */
[C---:B------:R-:W-:Y:S02]  /*0d70*/  IADD3 R22, R59.reuse, 0x1e0, RZ ;  /* 0x000001e03b167810 */ /* 0x040fe40007ffe0ff */
[----:B------:R-:W-:Y:S02]  /*0d80*/  LEA R50, R24, UR25, 0x2 ;  /* 0x0000001918327c11 */ /* 0x000fe4000f8e10ff */
[----:B------:R-:W-:Y:S02]  /*0d90*/  LEA R47, R2, UR25, 0x2 ;  /* 0x00000019022f7c11 */ /* 0x000fe4000f8e10ff */
[----:B------:R-:W-:Y:S02]  /*0da0*/  LEA R49, R26, UR25, 0x2 ;  /* 0x000000191a317c11 */ /* 0x000fe4000f8e10ff */
[----:B------:R-:W-:Y:S02]  /*0db0*/  SHF.L.U32 R2, R59, 0x4, RZ ;  /* 0x000000043b027819 */ /* 0x000fe400000006ff */
[----:B------:R-:W-:-:S02]  /*0dc0*/  LEA R48, R28, UR25, 0x2 ;  /* 0x000000191c307c11 */ /* 0x000fc4000f8e10ff */
[----:B------:R-:W-:Y:S02]  /*0dd0*/  LEA.HI.SX32 R22, R22, R59, 0x1b ;  /* 0x0000003b16167211 */ /* 0x000fe400078fdaff */
[----:B------:R-:W-:Y:S02]  /*0de0*/  LEA.HI.SX32 R40, R2, R2, 0x1b ;  /* 0x0000000202287211 */ /* 0x000fe400078fdaff */
[----:B------:R-:W-:Y:S02]  /*0df0*/  LEA R42, R22, UR25, 0x2 ;  /* 0x00000019162a7c11 */ /* 0x000fe4000f8e10ff */
[----:B------:R-:W-:Y:S02]  /*0e00*/  LEA R40, R40, UR25, 0x2 ;  /* 0x0000001928287c11 */ /* 0x000fe4000f8e10ff */
[----:B------:R-:W-:-:S04]  /*0e10*/  LEA R2, P1, R74, UR21, 0x2 ;  /* 0x000000154a027c11 */ /* 0x000fc8000f8210ff */
[----:B------:R-:W-:Y:S02]  /*0e20*/  LEA.HI.X R3, R74, UR22, R75, 0x2, P1 ;  /* 0x000000164a037c11 */ /* 0x000fe400088f144b */
[----:B------:R-:W-:Y:S01]  /*0e30*/  ISETP.GE.AND P1, PT, R76, UR7, PT ;  /* 0x000000074c007c0c */ /* 0x000fe2000bf26270 */
[----:B------:R-:W-:Y:S01]  /*0e40*/  HFMA2.MMA R85, -RZ, RZ, 0, 0 ;  /* 0x00000000ff557435 */ /* 0x000fe200000001ff */
[----:B------:R-:W-:Y:S02]  /*0e50*/  ISETP.GE.AND P2, PT, R8, UR7, PT ;  /* 0x0000000708007c0c */ /* 0x000fe4000bf46270 */
[----:B------:R-:W-:Y:S01]  /*0e60*/  ISETP.GE.AND P3, PT, R0, UR7, PT ;  /* 0x0000000700007c0c */ /* 0x000fe2000bf66270 */
[----:B------:R-:W-:Y:S01]  /*0e70*/  HFMA2.MMA R81, -RZ, RZ, 0, 0 ;  /* 0x00000000ff517435 */ /* 0x000fe200000001ff */
[----:B------:R-:W-:Y:S02]  /*0e80*/  ISETP.GE.AND P4, PT, R77, UR7, PT ;  /* 0x000000074d007c0c */ /* 0x000fe4000bf86270 */
[----:B------:R-:W-:Y:S01]  /*0e90*/  ISETP.GE.AND P5, PT, R10, UR7, PT ;  /* 0x000000070a007c0c */ /* 0x000fe2000bfa6270 */
[----:B------:R-:W-:Y:S01]  /*0ea0*/  HFMA2.MMA R79, -RZ, RZ, 0, 0 ;  /* 0x00000000ff4f7435 */ /* 0x000fe200000001ff */
[----:B------:R-:W-:Y:S01]  /*0eb0*/  ISETP.GE.AND P6, PT, R9, UR7, PT ;  /* 0x0000000709007c0c */ /* 0x000fe2000bfc6270 */
[----:B------:R-:W-:-:S02]  /*0ec0*/  HFMA2.MMA R83, -RZ, RZ, 0, 0 ;  /* 0x00000000ff537435 */ /* 0x000fc400000001ff */
[----:B------:R-:W-:Y:S02]  /*0ed0*/  HFMA2.MMA R87, -RZ, RZ, 0, 0 ;  /* 0x00000000ff577435 */ /* 0x000fe400000001ff */
[----:B------:R-:W-:Y:S02]  /*0ee0*/  HFMA2.MMA R89, -RZ, RZ, 0, 0 ;  /* 0x00000000ff597435 */ /* 0x000fe400000001ff */
[----:B------:R-:W-:Y:S01]  /*0ef0*/  HFMA2.MMA R91, -RZ, RZ, 0, 0 ;  /* 0x00000000ff5b7435 */ /* 0x000fe200000001ff */
[----:B------:R-:W-:Y:S02]  /*0f00*/  MOV R22, RZ ;  /* 0x000000ff00167202 */ /* 0x000fe40000000f00 */
[----:B------:R-:W-:Y:S01]  /*0f10*/  MOV R93, RZ ;  /* 0x000000ff005d7202 */ /* 0x000fe20000000f00 */
[----:B--2---:R-:W-:Y:S04]  /*0f20*/  STS [R58], R5 ;  /* 0x000000053a007388 */ /* 0x004fe80000000800 */
[----:B---3--:R0:W-:Y:S04]  /*0f30*/  STS [R57+0x80], R4 ;  /* 0x0000800439007388 */ /* 0x0081e80000000800 */
[----:B------:R-:W-:Y:S04]  /*0f40*/  STS [R56+0x100], R7 ;  /* 0x0001000738007388 */ /* 0x000fe80000000800 */
[----:B----4-:R1:W-:Y:S01]  /*0f50*/  STS [R55+0x180], R6 ;  /* 0x0001800637007388 */ /* 0x0103e20000000800 */
        /* <DEDUP_REMOVED lines=39> */
[----:B------:R-:W-:-:S04]  /*11d0*/  LEA R4, P0, R74, UR23, 0x2 ;  /* 0x000000174a047c11 */ /* 0x000fc8000f8010ff */
[C---:B------:R-:W-:Y:S02]  /*11e0*/  LEA.HI.X R5, R74.reuse, UR24, R75, 0x2, P0 ;  /* 0x000000184a057c11 */ /* 0x040fe400080f144b */
[----:B------:R-:W-:Y:S02]  /*11f0*/  ISETP.GE.AND P0, PT, R74, UR7, PT ;  /* 0x000000074a007c0c */ /* 0x000fe4000bf06270 */
[----:B------:R-:W-:Y:S02]  /*1200*/  CS2R R6, SRZ ;  /* 0x0000000000067805 */ /* 0x000fe4000001ff00 */
[----:B0-----:R-:W-:-:S09]  /*1210*/  MOV R16, RZ ;  /* 0x000000ff00107202 */ /* 0x001fd20000000f00 */
[----:B------:R-:W3:Y:S01]  /*1220*/  @!P0 LDG.E R7, desc[UR30][R2.64] ;  /* 0x0000001e02078981 */ /* 0x000ee2000c1e1900 */
[----:B------:R-:W-:Y:S02]  /*1230*/  ISETP.GE.AND P0, PT, R11, UR7, PT ;  /* 0x000000070b007c0c */ /* 0x000fe4000bf06270 */
[----:B------:R-:W-:Y:S01]  /*1240*/  MOV R12, RZ ;  /* 0x000000ff000c7202 */ /* 0x000fe20000000f00 */
[----:B------:R-:W4:Y:S01]  /*1250*/  @!P1 LDG.E R6, desc[UR30][R2.64+0x80] ;  /* 0x0000801e02069981 */ /* 0x000f22000c1e1900 */
[----:B------:R-:W-:-:S03]  /*1260*/  MOV R14, RZ ;  /* 0x000000ff000e7202 */ /* 0x000fc60000000f00 */
[----:B------:R-:W4:Y:S04]  /*1270*/  @!P2 LDG.E R81, desc[UR30][R2.64+0x200] ;  /* 0x0002001e0251a981 */ /* 0x000f28000c1e1900 */
[----:B------:R-:W4:Y:S04]  /*1280*/  @!P4 LDG.E R79, desc[UR30][R2.64+0x100] ;  /* 0x0001001e024fc981 */ /* 0x000f28000c1e1900 */
[----:B------:R-:W4:Y:S01]  /*1290*/  @!P0 LDG.E R16, desc[UR30][R2.64+0x380] ;  /* 0x0003801e02108981 */ /* 0x000f22000c1e1900 */
[----:B------:R-:W-:Y:S02]  /*12a0*/  ISETP.GE.AND P0, PT, R65, UR7, PT ;  /* 0x0000000741007c0c */ /* 0x000fe4000bf06270 */
[----:B------:R-:W-:Y:S01]  /*12b0*/  ISETP.GE.AND P1, PT, R68, UR7, PT ;  /* 0x0000000744007c0c */ /* 0x000fe2000bf26270 */
[----:B------:R-:W4:Y:S01]  /*12c0*/  @!P3 LDG.E R12, desc[UR30][R2.64+0x180] ;  /* 0x0001801e020cb981 */ /* 0x000f22000c1e1900 */
[----:B------:R-:W-:-:S02]  /*12d0*/  ISETP.GE.AND P2, PT, R69, UR7, PT ;  /* 0x0000000745007c0c */ /* 0x000fc4000bf46270 */
        /* <DEDUP_REMOVED lines=9> */
[----:B-1----:R-:W-:Y:S01]  /*1370*/  MOV R18, RZ ;  /* 0x000000ff00127202 */ /* 0x002fe20000000f00 */
[----:B------:R-:W4:Y:S01]  /*1380*/  @!P3 LDG.E R89, desc[UR30][R2.64+0x600] ;  /* 0x0006001e0259b981 */ /* 0x000f22000c1e1900 */
[----:B--2---:R-:W-:-:S03]  /*1390*/  MOV R20, RZ ;  /* 0x000000ff00147202 */ /* 0x004fc60000000f00 */
[----:B------:R-:W2:Y:S04]  /*13a0*/  @!P4 LDG.E R22, desc[UR30][R2.64+0x680] ;  /* 0x0006801e0216c981 */ /* 0x000ea8000c1e1900 */
[----:B------:R-:W2:Y:S04]  /*13b0*/  @!P0 LDG.E R18, desc[UR30][R2.64+0x480] ;  /* 0x0004801e02128981 */ /* 0x000ea8000c1e1900 */
[----:B------:R-:W2:Y:S04]  /*13c0*/  @!P2 LDG.E R20, desc[UR30][R2.64+0x580] ;  /* 0x0005801e0214a981 */ /* 0x000ea8000c1e1900 */
[----:B------:R-:W2:Y:S04]  /*13d0*/  @!P5 LDG.E R91, desc[UR30][R2.64+0x700] ;  /* 0x0007001e025bd981 */ /* 0x000ea8000c1e1900 */
[----:B------:R0:W2:Y:S01]  /*13e0*/  @!P6 LDG.E R93, desc[UR30][R2.64+0x780] ;  /* 0x0007801e025de981 */ /* 0x0000a2000c1e1900 */
[----:B------:R-:W-:-:S02]  /*13f0*/  P2R R82, PR, RZ, 0x1 ;  /* 0x00000001ff527803 */ /* 0x000fc40000000000 */
[----:B------:R-:W-:Y:S02]  /*1400*/  ISETP.GE.AND P0, PT, R74, UR7, PT ;  /* 0x000000074a007c0c */ /* 0x000fe4000bf06270 */
[----:B------:R-:W-:Y:S02]  /*1410*/  P2R R80, PR, RZ, 0x2 ;  /* 0x00000002ff507803 */ /* 0x000fe40000000000 */
[----:B------:R-:W-:Y:S02]  /*1420*/  ISETP.GE.AND P1, PT, R77, UR7, PT ;  /* 0x000000074d007c0c */ /* 0x000fe4000bf26270 */
[----:B0-----:R-:W-:Y:S01]  /*1430*/  CS2R R2, SRZ ;  /* 0x0000000000027805 */ /* 0x001fe2000001ff00 */
[----:B---3--:R-:W-:Y:S04]  /*1440*/  STS [R58], R7 ;  /* 0x000000073a007388 */ /* 0x008fe80000000800 */
[----:B----4-:R0:W-:Y:S04]  /*1450*/  STS [R57+0x80], R6 ;  /* 0x0000800639007388 */ /* 0x0101e80000000800 */
[----:B------:R1:W-:Y:S04]  /*1460*/  STS [R56+0x100], R79 ;  /* 0x0001004f38007388 */ /* 0x0003e80000000800 */
[----:B------:R-:W-:Y:S04]  /*1470*/  STS [R55+0x180], R12 ;  /* 0x0001800c37007388 */ /* 0x000fe80000000800 */
[----:B------:R3:W-:Y:S04]  /*1480*/  STS [R54+0x200], R81 ;  /* 0x0002005136007388 */ /* 0x0007e80000000800 */
[----:B------:R-:W-:Y:S04]  /*1490*/  STS [R53+0x280], R14 ;  /* 0x0002800e35007388 */ /* 0x000fe80000000800 */
[----:B------:R4:W-:Y:S04]  /*14a0*/  STS [R52+0x300], R83 ;  /* 0x0003005334007388 */ /* 0x0009e80000000800 */
[----:B------:R-:W-:Y:S04]  /*14b0*/  STS [R51+0x380], R16 ;  /* 0x0003801033007388 */ /* 0x000fe80000000800 */
[----:B------:R4:W-:Y:S04]  /*14c0*/  STS [R50+0x400], R85 ;  /* 0x0004005532007388 */ /* 0x0009e80000000800 */
[----:B--2---:R-:W-:Y:S04]  /*14d0*/  STS [R49+0x480], R18 ;  /* 0x0004801231007388 */ /* 0x004fe80000000800 */
[----:B------:R-:W-:Y:S04]  /*14e0*/  STS [R48+0x500], R87 ;  /* 0x0005005730007388 */ /* 0x000fe80000000800 */
[----:B------:R-:W-:Y:S04]  /*14f0*/  STS [R47+0x580], R20 ;  /* 0x000580142f007388 */ /* 0x000fe80000000800 */
[----:B------:R2:W-:Y:S04]  /*1500*/  STS [R46+0x600], R89 ;  /* 0x000600592e007388 */ /* 0x0005e80000000800 */
[----:B------:R-:W-:Y:S04]  /*1510*/  STS [R45+0x680], R22 ;  /* 0x000680162d007388 */ /* 0x000fe80000000800 */
[----:B------:R2:W-:Y:S04]  /*1520*/  STS [R44+0x700], R91 ;  /* 0x0007005b2c007388 */ /* 0x0005e80000000800 */
[----:B------:R-:W-:Y:S01]  /*1530*/  STS [R42+0x780], R93 ;  /* 0x0007805d2a007388 */ /* 0x000fe20000000800 */
[----:B------:R-:W-:-:S03]  /*1540*/  NOP ;  /* 0x0000000000007918 */ /* 0x000fc60000000000 */
[----:B------:R-:W2:Y:S04]  /*1550*/  LDS R38, [R40] ;  /* 0x0000000028267984 */ /* 0x000ea80000000800 */
[----:B------:R-:W2:Y:S04]  /*1560*/  LDS R36, [R40+0x4] ;  /* 0x0000040028247984 */ /* 0x000ea80000000800 */
[----:B------:R-:W2:Y:S04]  /*1570*/  LDS R34, [R40+0x8] ;  /* 0x0000080028227984 */ /* 0x000ea80000000800 */
[----:B------:R-:W2:Y:S04]  /*1580*/  LDS R32, [R40+0xc] ;  /* 0x00000c0028207984 */ /* 0x000ea80000000800 */
[----:B------:R-:W2:Y:S04]  /*1590*/  LDS R30, [R40+0x10] ;  /* 0x00001000281e7984 */ /* 0x000ea80000000800 */
[----:B------:R-:W2:Y:S04]  /*15a0*/  LDS R28, [R40+0x14] ;  /* 0x00001400281c7984 */ /* 0x000ea80000000800 */
[----:B------:R-:W2:Y:S04]  /*15b0*/  LDS R26, [R40+0x18] ;  /* 0x00001800281a7984 */ /* 0x000ea80000000800 */
        /* <DEDUP_REMOVED lines=8> */
[----:B------:R2:W2:Y:S01]  /*1640*/  LDS R66, [R40+0x3c] ;  /* 0x00003c0028427984 */ /* 0x0004a20000000800 */
[----:B------:R-:W-:Y:S01]  /*1650*/  BAR.SYNC.DEFER_BLOCKING 0x0 ;  /* 0x0000000000007b1d */ /* 0x000fe20000010000 */
[----:B0-----:R-:W-:-:S02]  /*1660*/  CS2R R6, SRZ ;  /* 0x0000000000067805 */ /* 0x001fc4000001ff00 */
[----:B-1----:R-:W-:Y:S01]  /*1670*/  CS2R R78, SRZ ;  /* 0x00000000004e7805 */ /* 0x002fe2000001ff00 */
[----:B---3--:R-:W-:Y:S02]  /*1680*/  HFMA2.MMA R81, -RZ, RZ, 0, 0 ;  /* 0x00000000ff517435 */ /* 0x008fe400000001ff */
[----:B------:R-:W3:Y:S01]  /*1690*/  @!P0 LDG.E R3, desc[UR30][R4.64] ;  /* 0x0000001e04038981 */ /* 0x000ee2000c1e1900 */
[----:B------:R-:W-:-:S03]  /*16a0*/  ISETP.GE.AND P0, PT, R76, UR7, PT ;  /* 0x000000074c007c0c */ /* 0x000fc6000bf06270 */
[----:B------:R-:W3:Y:S01]  /*16b0*/  @!P1 LDG.E R7, desc[UR30][R4.64+0x100] ;  /* 0x0001001e04079981 */ /* 0x000ee2000c1e1900 */
[----:B------:R-:W-:-:S09]  /*16c0*/  ISETP.GE.AND P1, PT, R8, UR7, PT ;  /* 0x0000000708007c0c */ /* 0x000fd2000bf26270 */
[----:B------:R-:W3:Y:S01]  /*16d0*/  @!P0 LDG.E R2, desc[UR30][R4.64+0x80] ;  /* 0x0000801e04028981 */ /* 0x000ee2000c1e1900 */
[----:B------:R-:W-:-:S03]  /*16e0*/  ISETP.GE.AND P0, PT, R0, UR7, PT ;  /* 0x0000000700007c0c */ /* 0x000fc6000bf06270 */
[----:B------:R-:W3:Y:S01]  /*16f0*/  @!P1 LDG.E R79, desc[UR30][R4.64+0x200] ;  /* 0x0002001e044f9981 */ /* 0x000ee2000c1e1900 */
[----:B------:R-:W-:-:S09]  /*1700*/  ISETP.GE.AND P1, PT, R10, UR7, PT ;  /* 0x000000070a007c0c */ /* 0x000fd2000bf26270 */
[----:B------:R-:W3:Y:S01]  /*1710*/  @!P0 LDG.E R6, desc[UR30][R4.64+0x180] ;  /* 0x0001801e04068981 */ /* 0x000ee2000c1e1900 */
[----:B------:R-:W-:-:S03]  /*1720*/  ISETP.GE.AND P0, PT, R9, UR7, PT ;  /* 0x0000000709007c0c */ /* 0x000fc6000bf06270 */
[----:B------:R-:W3:Y:S01]  /*1730*/  @!P1 LDG.E R81, desc[UR30][R4.64+0x300] ;  /* 0x0003001e04519981 */ /* 0x000ee2000c1e1900 */
[----:B------:R-:W-:Y:S02]  /*1740*/  ISETP.GE.AND P1, PT, R65, UR7, PT ;  /* 0x0000000741007c0c */ /* 0x000fe4000bf26270 */
[----:B----4-:R-:W-:-:S07]  /*1750*/  MOV R83, RZ ;  /* 0x000000ff00537202 */ /* 0x010fce0000000f00 */
[----:B------:R-:W4:Y:S01]  /*1760*/  @!P0 LDG.E R78, desc[UR30][R4.64+0x280] ;  /* 0x0002801e044e8981 */ /* 0x000f22000c1e1900 */
[----:B------:R-:W-:-:S03]  /*1770*/  ISETP.GE.AND P0, PT, R11, UR7, PT ;  /* 0x000000070b007c0c */ /* 0x000fc6000bf06270 */
[----:B------:R-:W4:Y:S01]  /*1780*/  @!P1 LDG.E R83, desc[UR30][R4.64+0x400] ;  /* 0x0004001e04539981 */ /* 0x000f22000c1e1900 */
[----:B------:R-:W-:Y:S01]  /*1790*/  ISETP.NE.AND P1, PT, R80, RZ, PT ;  /* 0x000000ff5000720c */ /* 0x000fe20003f25270 */
[----:B------:R-:W-:Y:S01]  /*17a0*/  HFMA2.MMA R80, -RZ, RZ, 0, 0 ;  /* 0x00000000ff507435 */ /* 0x000fe200000001ff */
[----:B------:R-:W-:Y:S01]  /*17b0*/  CS2R R84, SRZ ;  /* 0x0000000000547805 */ /* 0x000fe2000001ff00 */
[----:B--2---:R-:W-:Y:S01]  /*17c0*/  HFMA2.MMA R89, -RZ, RZ, 0, 0 ;  /* 0x00000000ff597435 */ /* 0x004fe200000001ff */
[----:B------:R-:W-:Y:S02]  /*17d0*/  CS2R R86, SRZ ;  /* 0x0000000000567805 */ /* 0x000fe4000001ff00 */
[----:B------:R-:W-:Y:S02]  /*17e0*/  MOV R91, RZ ;  /* 0x000000ff005b7202 */ /* 0x000fe40000000f00 */
[----:B------:R-:W2:Y:S04]  /*17f0*/  @!P2 LDG.E R84, desc[UR30][R4.64+0x580] ;  /* 0x0005801e0454a981 */ /* 0x000ea8000c1e1900 */
[----:B------:R-:W2:Y:S01]  /*1800*/  @!P0 LDG.E R80, desc[UR30][R4.64+0x380] ;  /* 0x0003801e04508981 */ /* 0x000ea2000c1e1900 */
[----:B------:R-:W-:-:S02]  /*1810*/  ISETP.NE.AND P0, PT, R82, RZ, PT ;  /* 0x000000ff5200720c */ /* 0x000fc40003f05270 */
[----:B------:R-:W-:Y:S01]  /*1820*/  MOV R82, RZ ;  /* 0x000000ff00527202 */ /* 0x000fe20000000f00 */
[----:B------:R-:W2:Y:S04]  /*1830*/  @!P1 LDG.E R85, desc[UR30][R4.64+0x500] ;  /* 0x0005001e04559981 */ /* 0x000ea8000c1e1900 */
[----:B------:R-:W2:Y:S04]  /*1840*/  @!P3 LDG.E R87, desc[UR30][R4.64+0x600] ;  /* 0x0006001e0457b981 */ /* 0x000ea8000c1e1900 */
[----:B------:R-:W2:Y:S04]  /*1850*/  @!P4 LDG.E R86, desc[UR30][R4.64+0x680] ;  /* 0x0006801e0456c981 */ /* 0x000ea8000c1e1900 */
[----:B------:R-:W2:Y:S04]  /*1860*/  @!P0 LDG.E R82, desc[UR30][R4.64+0x480] ;  /* 0x0004801e04528981 */ /* 0x000ea8000c1e1900 */
[----:B------:R-:W2:Y:S04]  /*1870*/  @!P5 LDG.E R89, desc[UR30][R4.64+0x700] ;  /* 0x0007001e0459d981 */ /* 0x000ea8000c1e1900 */
[----:B------:R-:W2:Y:S01]  /*1880*/  @!P6 LDG.E R91, desc[UR30][R4.64+0x780] ;  /* 0x0007801e045be981 */ /* 0x000ea2000c1e1900 */
        /* <DEDUP_REMOVED lines=10> */
[----:B------:R-:W-:Y:S02]  /*1930*/  FSETP.GTU.FTZ.AND P4, PT, R36, 20, PT ;  /* 0x41a000002400780b */ /* 0x000fe40003f9c000 */
[----:B------:R-:W-:-:S02]  /*1940*/  FSETP.GTU.FTZ.AND P3, PT, R34, 20, PT ;  /* 0x41a000002200780b */ /* 0x000fc40003f7c000 */
[----:B------:R-:W-:Y:S02]  /*1950*/  FSETP.GTU.FTZ.AND P2, PT, R32, 20, PT ;  /* 0x41a000002000780b */ /* 0x000fe40003f5c000 */
[----:B------:R-:W-:Y:S02]  /*1960*/  FSETP.GTU.FTZ.AND P1, PT, R30, 20, PT ;  /* 0x41a000001e00780b */ /* 0x000fe40003f3c000 */
[----:B------:R-:W-:Y:S01]  /*1970*/  FSETP.GTU.FTZ.AND P6, PT, R28, 20, PT ;  /* 0x41a000001c00780b */ /* 0x000fe20003fdc000 */
[----:B---3--:R0:W-:Y:S04]  /*1980*/  STS [R58], R3 ;  /* 0x000000033a007388 */ /* 0x0081e80000000800 */
[----:B------:R0:W-:Y:S04]  /*1990*/  STS [R57+0x80], R2 ;  /* 0x0000800239007388 */ /* 0x0001e80000000800 */
[----:B------:R0:W-:Y:S04]  /*19a0*/  STS [R56+0x100], R7 ;  /* 0x0001000738007388 */ /* 0x0001e80000000800 */
[----:B------:R0:W-:Y:S04]  /*19b0*/  STS [R55+0x180], R6 ;  /* 0x0001800637007388 */ /* 0x0001e80000000800 */
        /* <DEDUP_REMOVED lines=45> */
.L_x_12632:
[----:B------:R-:W-:Y:S05]  /*1c90*/  BSYNC B0 ;  /* 0x0000000000007941 */ /* 0x000fea0003800000 */
.L_x_12631:
        /* <DEDUP_REMOVED lines=35> */
.L_x_12634:
[----:B------:R-:W-:Y:S05]  /*1ed0*/  BSYNC B0 ;  /* 0x0000000000007941 */ /* 0x000fea0003800000 */
.L_x_12633:
        /* <DEDUP_REMOVED lines=35> */
.L_x_12636:
[----:B------:R-:W-:Y:S05]  /*2110*/  BSYNC B0 ;  /* 0x0000000000007941 */ /* 0x000fea0003800000 */
.L_x_12635:
        /* <DEDUP_REMOVED lines=35> */
.L_x_12638:
[----:B------:R-:W-:Y:S05]  /*2350*/  BSYNC B0 ;  /* 0x0000000000007941 */ /* 0x000fea0003800000 */
.L_x_12637:
        /* <DEDUP_REMOVED lines=35> */
.L_x_12640:
[----:B------:R-:W-:Y:S05]  /*2590*/  BSYNC B0 ;  /* 0x0000000000007941 */ /* 0x000fea0003800000 */
.L_x_12639:
        /* <DEDUP_REMOVED lines=35> */
.L_x_12642:
[----:B------:R-:W-:Y:S05]  /*27d0*/  BSYNC B0 ;  /* 0x0000000000007941 */ /* 0x000fea0003800000 */
.L_x_12641:
        /* <DEDUP_REMOVED lines=35> */
.L_x_12644:
[----:B------:R-:W-:Y:S05]  /*2a10*/  BSYNC B0 ;  /* 0x0000000000007941 */ /* 0x000fea0003800000 */
.L_x_12643:
        /* <DEDUP_REMOVED lines=35> */
.L_x_12646:
[----:B------:R-:W-:Y:S05]  /*2c50*/  BSYNC B0 ;  /* 0x0000000000007941 */ /* 0x000fea0003800000 */
.L_x_12645:
        /* <DEDUP_REMOVED lines=35> */
.L_x_12648:
[----:B------:R-:W-:Y:S05]  /*2e90*/  BSYNC B0 ;  /* 0x0000000000007941 */ /* 0x000fea0003800000 */
.L_x_12647:
        /* <DEDUP_REMOVED lines=35> */
.L_x_12650:
[----:B------:R-:W-:Y:S05]  /*30d0*/  BSYNC B0 ;  /* 0x0000000000007941 */ /* 0x000fea0003800000 */
.L_x_12649:
        /* <DEDUP_REMOVED lines=34> */
.L_x_12652:
[----:B------:R-:W-:Y:S05]  /*3300*/  BSYNC B0 ;  /* 0x0000000000007941 */ /* 0x000fea0003800000 */
.L_x_12651:
        /* <DEDUP_REMOVED lines=33> */
.L_x_12654:
[----:B------:R-:W-:Y:S05]  /*3520*/  BSYNC B0 ;  /* 0x0000000000007941 */ /* 0x000fea0003800000 */
.L_x_12653:
        /* <DEDUP_REMOVED lines=33> */
.L_x_12656:
[----:B------:R-:W-:Y:S05]  /*3740*/  BSYNC B0 ;  /* 0x0000000000007941 */ /* 0x000fea0003800000 */
.L_x_12655:
        /* <DEDUP_REMOVED lines=33> */
.L_x_12658:
[----:B------:R-:W-:Y:S05]  /*3960*/  BSYNC B0 ;  /* 0x0000000000007941 */ /* 0x000fea0003800000 */
.L_x_12657:
        /* <DEDUP_REMOVED lines=33> */
.L_x_12660:
[----:B------:R-:W-:Y:S05]  /*3b80*/  BSYNC B0 ;  /* 0x0000000000007941 */ /* 0x000fea0003800000 */
.L_x_12659:
        /* <DEDUP_REMOVED lines=33> */
.L_x_12662:
[----:B------:R-:W-:Y:S05]  /*3da0*/  BSYNC B0 ;  /* 0x0000000000007941 */ /* 0x000fea0003800000 */
.L_x_12661:
        /* <DEDUP_REMOVED lines=16> */
[----:B------:R-:W-:Y:S01]  /*3eb0*/  USHF.R.S32.HI UR16, URZ, 0x1f, UR14 ;  /* 0x0000001f3f107899 */ /* 0x000fe2000801140e */
[----:B------:R-:W-:Y:S01]  /*3ec0*/  CS2R R96, SRZ ;  /* 0x0000000000607805 */ /* 0x000fe2000001ff00 */
[----:B------:R-:W-:Y:S01]  /*3ed0*/  ULDC.64 UR28, c[0x0][0x2a8] ;  /* 0x0000aa00001c7ab9 */ /* 0x000fe20000000a00 */
[----:B------:R-:W-:-:S02]  /*3ee0*/  UIMAD UR36, UR39, UR33, UR18 ;  /* 0x00000021272472a4 */ /* 0x000fc4000f8e0212 */
[----:B------:R-:W-:Y:S01]  /*3ef0*/  @!P0 IMAD.WIDE.U32 R4, R7, UR39, R4 ;  /* 0x0000002707048c25 */ /* 0x000fe2000f8e0004 */
[----:B------:R-:W-:Y:S01]  /*3f00*/  UIMAD UR34, UR16, UR28, URZ ;  /* 0x0000001c102272a4 */ /* 0x000fe2000f8e023f */
[----:B------:R-:W-:Y:S01]  /*3f10*/  @!P0 IADD3 R3, R3, UR17, RZ ;  /* 0x0000001103038c10 */ /* 0x000fe2000fffe0ff */
[----:B------:R-:W-:Y:S01]  /*3f20*/  UIADD3 UR27, UR27, UR17, URZ ;  /* 0x000000111b1b7290 */ /* 0x000fe2000fffe03f */
[----:B------:R-:W-:Y:S01]  /*3f30*/  MOV R7, UR28 ;  /* 0x0000001c00077c02 */ /* 0x000fe20008000f00 */
        /* <DEDUP_REMOVED lines=42> */
[----:B------:R-:W-:Y:S01]  /*41e0*/  @!P0 LEA R4, P3, R78, UR36, 0x2 ;  /* 0x000000244e048c11 */ /* 0x000fe2000f8610ff */
[----:B------:R-:W-:Y:S01]  /*41f0*/  LDS R86, [R40+0x38] ;  /* 0x0000380028567984 */ /* 0x000fe20000000800 */
[----:B------:R-:W-:Y:S02]  /*4200*/  LEA.HI.X R95, R81, R7, R82, 0x2, P2 ;  /* 0x00000007515f7211 */ /* 0x000fe400010f1452 */
[----:B------:R-:W-:Y:S01]  /*4210*/  LEA.HI.X R3, R83, R3, R84, 0x2, P4 ;  /* 0x0000000353037211 */ /* 0x000fe200020f1454 */
[----:B------:R-:W-:Y:S01]  /*4220*/  LDS R81, [R40+0x24] ;  /* 0x0000240028517984 */ /* 0x000fe20000000800 */
[----:B------:R-:W-:-:S03]  /*4230*/  @!P0 LEA.HI.X R7, R79, UR33, R80, 0x2, P1 ;  /* 0x000000214f078c11 */ /* 0x000fc600088f1450 */
[----:B------:R-:W-:Y:S01]  /*4240*/  LDS R87, [R40+0x3c] ;  /* 0x00003c0028577984 */ /* 0x000fe20000000800 */
[----:B------:R-:W-:Y:S02]  /*4250*/  @!P0 LEA.HI.X R5, R78, UR37, R5, 0x2, P3 ;  /* 0x000000254e058c11 */ /* 0x000fe400098f1405 */
[----:B------:R-:W-:Y:S01]  /*4260*/  CS2R R98, SRZ ;  /* 0x0000000000627805 */ /* 0x000fe2000001ff00 */
[----:B------:R-:W-:Y:S04]  /*4270*/  LDS R82, [R40+0x28] ;  /* 0x0000280028527984 */ /* 0x000fe80000000800 */
[----:B------:R-:W-:Y:S04]  /*4280*/  LDS R83, [R40+0x2c] ;  /* 0x00002c0028537984 */ /* 0x000fe80000000800 */
[----:B------:R-:W-:Y:S01]  /*4290*/  LDS R84, [R40+0x30] ;  /* 0x0000300028547984 */ /* 0x000fe20000000800 */
[----:B------:R-:W-:-:S02]  /*42a0*/  CS2R R102, SRZ ;  /* 0x0000000000667805 */ /* 0x000fc4000001ff00 */
[----:B------:R-:W-:Y:S02]  /*42b0*/  CS2R R104, SRZ ;  /* 0x0000000000687805 */ /* 0x000fe4000001ff00 */
[----:B------:R-:W-:Y:S01]  /*42c0*/  ISETP.GE.AND P2, PT, R8, UR7, PT ;  /* 0x0000000708007c0c */ /* 0x000fe2000bf46270 */
[----:B------:R-:W-:Y:S01]  /*42d0*/  LDS R78, [R40+0x18] ;  /* 0x00001800284e7984 */ /* 0x000fe20000000800 */
[----:B------:R-:W-:Y:S02]  /*42e0*/  ISETP.GE.AND P4, PT, R0, UR7, PT ;  /* 0x0000000700007c0c */ /* 0x000fe4000bf86270 */
[----:B------:R-:W-:Y:S01]  /*42f0*/  ISETP.GE.AND P5, PT, R10, UR7, PT ;  /* 0x000000070a007c0c */ /* 0x000fe2000bfa6270 */
[----:B------:R-:W-:Y:S01]  /*4300*/  LDS R79, [R40+0x1c] ;  /* 0x00001c00284f7984 */ /* 0x000fe20000000800 */
[----:B------:R-:W-:Y:S02]  /*4310*/  ISETP.GE.AND P6, PT, R9, UR7, PT ;  /* 0x0000000709007c0c */ /* 0x000fe4000bfc6270 */
[----:B------:R-:W-:Y:S01]  /*4320*/  CS2R R100, SRZ ;  /* 0x0000000000647805 */ /* 0x000fe2000001ff00 */
[----:B------:R-:W-:Y:S01]  /*4330*/  HFMA2.MMA R113, -RZ, RZ, 0, 0 ;  /* 0x00000000ff717435 */ /* 0x000fe200000001ff */
[----:B------:R-:W-:Y:S01]  /*4340*/  LDS R80, [R40+0x20] ;  /* 0x0000200028507984 */ /* 0x000fe20000000800 */
[----:B------:R-:W-:-:S02]  /*4350*/  CS2R R110, SRZ ;  /* 0x00000000006e7805 */ /* 0x000fc4000001ff00 */
[----:B------:R-:W-:Y:S02]  /*4360*/  CS2R R114, SRZ ;  /* 0x0000000000727805 */ /* 0x000fe4000001ff00 */
[----:B------:R-:W-:Y:S01]  /*4370*/  CS2R R116, SRZ ;  /* 0x0000000000747805 */ /* 0x000fe2000001ff00 */
[----:B------:R-:W-:Y:S01]  /*4380*/  BAR.SYNC.DEFER_BLOCKING 0x0 ;  /* 0x0000000000007b1d */ /* 0x000fe20000010000 */
[----:B------:R-:W-:Y:S01]  /*4390*/  ISETP.GE.AND P1, PT, R77, UR7, PT ;  /* 0x000000074d007c0c */ /* 0x000fe2000bf26270 */
[----:B------:R-:W-:Y:S01]  /*43a0*/  HFMA2.MMA R120, -RZ, RZ, 0, 0 ;  /* 0x00000000ff787435 */ /* 0x000fe200000001ff */
[----:B------:R-:W-:Y:S01]  /*43b0*/  MOV R119, RZ ;  /* 0x000000ff00777202 */ /* 0x000fe20000000f00 */
[----:B------:R-:W-:Y:S01]  /*43c0*/  HFMA2.MMA R129, -RZ, RZ, 0, 0 ;  /* 0x00000000ff817435 */ /* 0x000fe200000001ff */
[----:B------:R-:W-:Y:S02]  /*43d0*/  CS2R R124, SRZ ;  /* 0x00000000007c7805 */ /* 0x000fe4000001ff00 */
[----:B------:R-:W-:Y:S01]  /*43e0*/  MOV R127, RZ ;  /* 0x000000ff007f7202 */ /* 0x000fe20000000f00 */
[----:B------:R-:W-:-:S06]  /*43f0*/  ULDC.64 UR32, c[0x0][0x398] ;  /* 0x0000e60000207ab9 */ /* 0x000fcc0000000a00 */
[----:B------:R-:W2:Y:S01]  /*4400*/  @!P1 LDG.E R99, desc[UR30][R94.64+-0x700] ;  /* 0xfff9001e5e639981 */ /* 0x000ea2000c1e1900 */
[----:B------:R-:W-:Y:S02]  /*4410*/  ISETP.GE.AND P1, PT, R11, UR7, PT ;  /* 0x000000070b007c0c */ /* 0x000fe4000bf26270 */
[----:B------:R-:W-:Y:S01]  /*4420*/  ISETP.GE.AND P3, PT, R76, UR7, PT ;  /* 0x000000074c007c0c */ /* 0x000fe2000bf66270 */
[----:B------:R-:W3:Y:S04]  /*4430*/  @!P2 LDG.E R101, desc[UR30][R94.64+-0x600] ;  /* 0xfffa001e5e65a981 */ /* 0x000ee8000c1e1900 */
[----:B------:R-:W4:Y:S04]  /*4440*/  @!P4 LDG.E R98, desc[UR30][R94.64+-0x680] ;  /* 0xfff9801e5e62c981 */ /* 0x000f28000c1e1900 */
[----:B------:R0:W2:Y:S04]  /*4450*/  @!P0 LDG.E R97, desc[UR30][R6.64] ;  /* 0x0000001e06618981 */ /* 0x0000a8000c1e1900 */
[----:B------:R-:W3:Y:S01]  /*4460*/  @!P1 LDG.E R102, desc[UR30][R94.64+-0x480] ;  /* 0xfffb801e5e669981 */ /* 0x000ee2000c1e1900 */
[----:B------:R-:W-:-:S02]  /*4470*/  ISETP.GE.AND P1, PT, R65, UR7, PT ;  /* 0x0000000741007c0c */ /* 0x000fc4000bf26270 */
[----:B------:R-:W-:Y:S01]  /*4480*/  ISETP.GE.AND P2, PT, R69, UR7, PT ;  /* 0x0000000745007c0c */ /* 0x000fe2000bf46270 */
[----:B------:R-:W4:Y:S01]  /*4490*/  @!P3 LDG.E R96, desc[UR30][R94.64+-0x780] ;  /* 0xfff8801e5e60b981 */ /* 0x000f22000c1e1900 */
[----:B------:R-:W-:Y:S02]  /*44a0*/  ISETP.GE.AND P4, PT, R71, UR7, PT ;  /* 0x0000000747007c0c */ /* 0x000fe4000bf86270 */
[----:B0-----:R-:W-:Y:S01]  /*44b0*/  CS2R R6, SRZ ;  /* 0x0000000000067805 */ /* 0x001fe2000001ff00 */
[----:B------:R-:W3:Y:S04]  /*44c0*/  @!P5 LDG.E R103, desc[UR30][R94.64+-0x500] ;  /* 0xfffb001e5e67d981 */ /* 0x000ee8000c1e1900 */
[----:B------:R-:W3:Y:S04]  /*44d0*/  @!P6 LDG.E R100, desc[UR30][R94.64+-0x580] ;  /* 0xfffa801e5e64e981 */ /* 0x000ee8000c1e1900 */
[----:B------:R-:W3:Y:S01]  /*44e0*/  @!P1 LDG.E R105, desc[UR30][R94.64+-0x400] ;  /* 0xfffc001e5e699981 */ /* 0x000ee2000c1e1900 */
[----:B------:R-:W-:-:S02]  /*44f0*/  ISETP.GE.AND P1, PT, R67, UR7, PT ;  /* 0x0000000743007c0c */ /* 0x000fc4000bf26270 */
[----:B------:R-:W-:Y:S01]  /*4500*/  ISETP.GE.AND P3, PT, R70, UR7, PT ;  /* 0x0000000746007c0c */ /* 0x000fe2000bf66270 */
[----:B------:R-:W3:Y:S01]  /*4510*/  @!P2 LDG.E R6, desc[UR30][R94.64+-0x280] ;  /* 0xfffd801e5e06a981 */ /* 0x000ee2000c1e1900 */
[----:B------:R-:W-:Y:S02]  /*4520*/  ISETP.GE.AND P5, PT, R72, UR7, PT ;  /* 0x0000000748007c0c */ /* 0x000fe4000bfa6270 */
[----:B------:R-:W-:Y:S01]  /*4530*/  ISETP.GE.AND P6, PT, R73, UR7, PT ;  /* 0x0000000749007c0c */ /* 0x000fe2000bfc6270 */
[----:B------:R-:W3:Y:S06]  /*4540*/  @!P4 LDG.E R110, desc[UR30][R94.64+-0x180] ;  /* 0xfffe801e5e6ec981 */ /* 0x000eec000c1e1900 */
[----:B------:R-:W3:Y:S01]  /*4550*/  @!P1 LDG.E R104, desc[UR30][R94.64+-0x380] ;  /* 0xfffc801e5e689981 */ /* 0x000ee2000c1e1900 */
[----:B------:R-:W-:-:S03]  /*4560*/  ISETP.GE.AND P1, PT, R68, UR7, PT ;  /* 0x0000000744007c0c */ /* 0x000fc6000bf26270 */
[----:B------:R-:W3:Y:S04]  /*4570*/  @!P3 LDG.E R111, desc[UR30][R94.64+-0x200] ;  /* 0xfffe001e5e6fb981 */ /* 0x000ee8000c1e1900 */
[----:B------:R-:W3:Y:S04]  /*4580*/  @!P5 LDG.E R115, desc[UR30][R94.64+-0x100] ;  /* 0xffff001e5e73d981 */ /* 0x000ee8000c1e1900 */
[----:B------:R-:W3:Y:S04]  /*4590*/  @!P6 LDG.E R113, desc[UR30][R94.64+-0x80] ;  /* 0xffff801e5e71e981 */ /* 0x000ee8000c1e1900 */
[----:B------:R-:W3:Y:S01]  /*45a0*/  @!P1 LDG.E R7, desc[UR30][R94.64+-0x300] ;  /* 0xfffd001e5e079981 */ /* 0x000ee2000c1e1900 */
[----:B------:R-:W-:-:S02]  /*45b0*/  P2R R112, PR, RZ, 0x2 ;  /* 0x00000002ff707803 */ /* 0x000fc40000000000 */
[----:B------:R-:W-:Y:S01]  /*45c0*/  ISETP.GE.AND P1, PT, R76, UR7, PT ;  /* 0x000000074c007c0c */ /* 0x000fe2000bf26270 */
[----:B--2---:R-:W-:Y:S04]  /*45d0*/  STS [R58], R97 ;  /* 0x000000613a007388 */ /* 0x004fe80000000800 */
[----:B----4-:R-:W-:Y:S04]  /*45e0*/  STS [R57+0x80], R96 ;  /* 0x0000806039007388 */ /* 0x010fe80000000800 */
[----:B------:R-:W-:Y:S04]  /*45f0*/  STS [R56+0x100], R99 ;  /* 0x0001006338007388 */ /* 0x000fe80000000800 */
[----:B------:R-:W-:Y:S04]  /*4600*/  STS [R55+0x180], R98 ;  /* 0x0001806237007388 */ /* 0x000fe80000000800 */
        /* <DEDUP_REMOVED lines=20> */
[----:B------:R-:W4:Y:S04]  /*4750*/  LDS R102, [R40+0x1c] ;  /* 0x00001c0028667984 */ /* 0x000f280000000800 */
[----:B------:R-:W4:Y:S04]  /*4760*/  LDS R101, [R40+0x20] ;  /* 0x0000200028657984 */ /* 0x000f280000000800 */
[----:B------:R-:W-:Y:S04]  /*4770*/  LDS R100, [R40+0x24] ;  /* 0x0000240028647984 */ /* 0x000fe80000000800 */
[----:B------:R-:W-:Y:S04]  /*4780*/  LDS R94, [R40+0x28] ;  /* 0x00002800285e7984 */ /* 0x000fe80000000800 */
[----:B------:R-:W-:Y:S04]  /*4790*/  LDS R95, [R40+0x2c] ;  /* 0x00002c00285f7984 */ /* 0x000fe80000000800 */
[----:B------:R-:W4:Y:S04]  /*47a0*/  LDS R96, [R40+0x30] ;  /* 0x0000300028607984 */ /* 0x000f280000000800 */
[----:B------:R-:W-:Y:S04]  /*47b0*/  LDS R97, [R40+0x34] ;  /* 0x0000340028617984 */ /* 0x000fe80000000800 */
[----:B------:R-:W4:Y:S04]  /*47c0*/  LDS R98, [R40+0x38] ;  /* 0x0000380028627984 */ /* 0x000f280000000800 */
[----:B------:R-:W4:Y:S01]  /*47d0*/  LDS R99, [R40+0x3c] ;  /* 0x00003c0028637984 */ /* 0x000f220000000800 */
[----:B------:R-:W-:Y:S01]  /*47e0*/  BAR.SYNC.DEFER_BLOCKING 0x0 ;  /* 0x0000000000007b1d */ /* 0x000fe20000010000 */
[----:B0-----:R-:W-:-:S02]  /*47f0*/  CS2R R110, SRZ ;  /* 0x00000000006e7805 */ /* 0x001fc4000001ff00 */
[----:B------:R-:W-:-:S03]  /*4800*/  CS2R R6, SRZ ;  /* 0x0000000000067805 */ /* 0x000fc6000001ff00 */
[----:B------:R0:W4:Y:S01]  /*4810*/  @!P0 LDG.E R117, desc[UR30][R4.64] ;  /* 0x0000001e04758981 */ /* 0x000122000c1e1900 */
[----:B------:R-:W-:-:S03]  /*4820*/  ISETP.GE.AND P0, PT, R0, UR7, PT ;  /* 0x0000000700007c0c */ /* 0x000fc6000bf06270 */
[----:B------:R-:W4:Y:S01]  /*4830*/  @!P1 LDG.E R6, desc[UR30][R2.64+-0x780] ;  /* 0xfff8801e02069981 */ /* 0x000f22000c1e1900 */
[----:B------:R-:W-:Y:S02]  /*4840*/  ISETP.GE.AND P1, PT, R77, UR7, PT ;  /* 0x000000074d007c0c */ /* 0x000fe4000bf26270 */
[----:B-1----:R-:W-:Y:S01]  /*4850*/  MOV R115, RZ ;  /* 0x000000ff00737202 */ /* 0x002fe20000000f00 */
[----:B------:R-:W4:Y:S04]  /*4860*/  @!P2 LDG.E R120, desc[UR30][R2.64+-0x280] ;  /* 0xfffd801e0278a981 */ /* 0x000f28000c1e1900 */
[----:B------:R-:W4:Y:S04]  /*4870*/  @!P3 LDG.E R125, desc[UR30][R2.64+-0x200] ;  /* 0xfffe001e027db981 */ /* 0x000f28000c1e1900 */
[----:B------:R-:W4:Y:S01]  /*4880*/  @!P0 LDG.E R110, desc[UR30][R2.64+-0x680] ;  /* 0xfff9801e026e8981 */ /* 0x000f22000c1e1900 */
[----:B------:R-:W-:-:S03]  /*4890*/  ISETP.GE.AND P0, PT, R9, UR7, PT ;  /* 0x0000000709007c0c */ /* 0x000fc6000bf06270 */
[----:B------:R-:W4:Y:S01]  /*48a0*/  @!P1 LDG.E R7, desc[UR30][R2.64+-0x700] ;  /* 0xfff9001e02079981 */ /* 0x000f22000c1e1900 */
[----:B------:R-:W-:Y:S02]  /*48b0*/  ISETP.GE.AND P1, PT, R8, UR7, PT ;  /* 0x0000000708007c0c */ /* 0x000fe4000bf26270 */
[----:B0-----:R-:W-:Y:S01]  /*48c0*/  CS2R R4, SRZ ;  /* 0x0000000000047805 */ /* 0x001fe2000001ff00 */
[----:B------:R-:W4:Y:S04]  /*48d0*/  @!P4 LDG.E R124, desc[UR30][R2.64+-0x180] ;  /* 0xfffe801e027cc981 */ /* 0x000f28000c1e1900 */
[----:B------:R-:W4:Y:S04]  /*48e0*/  @!P5 LDG.E R129, desc[UR30][R2.64+-0x100] ;  /* 0xffff001e0281d981 */ /* 0x000f28000c1e1900 */
[----:B------:R-:W4:Y:S01]  /*48f0*/  @!P0 LDG.E R114, desc[UR30][R2.64+-0x580] ;  /* 0xfffa801e02728981 */ /* 0x000f22000c1e1900 */
[----:B------:R-:W-:-:S03]  /*4900*/  ISETP.GE.AND P0, PT, R11, UR7, PT ;  /* 0x000000070b007c0c */ /* 0x000fc6000bf06270 */
[----:B------:R-:W4:Y:S01]  /*4910*/  @!P1 LDG.E R111, desc[UR30][R2.64+-0x600] ;  /* 0xfffa001e026f9981 */ /* 0x000f22000c1e1900 */
[----:B------:R-:W-:-:S03]  /*4920*/  ISETP.GE.AND P1, PT, R10, UR7, PT ;  /* 0x000000070a007c0c */ /* 0x000fc6000bf26270 */
[----:B------:R-:W4:Y:S06]  /*4930*/  @!P6 LDG.E R127, desc[UR30][R2.64+-0x80] ;  /* 0xffff801e027fe981 */ /* 0x000f2c000c1e1900 */
[----:B------:R-:W4:Y:S01]  /*4940*/  @!P0 LDG.E R4, desc[UR30][R2.64+-0x480] ;  /* 0xfffb801e02048981 */ /* 0x000f22000c1e1900 */
[----:B------:R-:W-:-:S03]  /*4950*/  ISETP.GE.AND P0, PT, R67, UR7, PT ;  /* 0x0000000743007c0c */ /* 0x000fc6000bf06270 */
[----:B------:R-:W4:Y:S01]  /*4960*/  @!P1 LDG.E R5, desc[UR30][R2.64+-0x500] ;  /* 0xfffb001e02059981 */ /* 0x000f22000c1e1900 */
[----:B------:R-:W-:-:S09]  /*4970*/  ISETP.NE.AND P1, PT, R112, RZ, PT ;  /* 0x000000ff7000720c */ /* 0x000fd20003f25270 */
[----:B------:R-:W4:Y:S01]  /*4980*/  @!P0 LDG.E R116, desc[UR30][R2.64+-0x380] ;  /* 0xfffc801e02748981 */ /* 0x000f22000c1e1900 */
[----:B------:R-:W-:-:S03]  /*4990*/  ISETP.GE.AND P0, PT, R65, UR7, PT ;  /* 0x0000000741007c0c */ /* 0x000fc6000bf06270 */
[----:B------:R-:W4:Y:S10]  /*49a0*/  @!P1 LDG.E R119, desc[UR30][R2.64+-0x300] ;  /* 0xfffd001e02779981 */ /* 0x000f34000c1e1900 */
[----:B------:R4:W4:Y:S01]  /*49b0*/  @!P0 LDG.E R115, desc[UR30][R2.64+-0x400] ;  /* 0xfffc001e02738981 */ /* 0x000922000c1e1900 */
[----:B--2---:R-:W-:Y:S01]  /*49c0*/  FMUL.FTZ R113, R108, -1.4426950216293334961 ;  /* 0xbfb8aa3b6c717820 */ /* 0x004fe20000410000 */
[----:B---3--:R-:W-:-:S05]  /*49d0*/  FMUL.FTZ R122, R105, -1.4426950216293334961 ;  /* 0xbfb8aa3b697a7820 */ /* 0x008fca0000410000 */
[----:B------:R-:W0:Y:S01]  /*49e0*/  MUFU.EX2 R113, R113 ;  /* 0x0000007100717308 */ /* 0x000e220000000800 */
[----:B------:R-:W-:Y:S01]  /*49f0*/  FMUL.FTZ R121, R106, -1.4426950216293334961 ;  /* 0xbfb8aa3b6a797820 */ /* 0x000fe20000410000 */
[----:B----4-:R-:W-:-:S06]  /*4a00*/  FMUL.FTZ R3, R103, -1.4426950216293334961 ;  /* 0xbfb8aa3b67037820 */ /* 0x010fcc0000410000 */
[----:B------:R-:W1:Y:S01]  /*4a10*/  MUFU.EX2 R122, R122 ;  /* 0x0000007a007a7308 */ /* 0x000e620000000800 */
[----:B------:R-:W-:Y:S01]  /*4a20*/  FMUL.FTZ R112, R109, -1.4426950216293334961 ;  /* 0xbfb8aa3b6d707820 */ /* 0x000fe20000410000 */
[----:B------:R-:W-:-:S06]  /*4a30*/  FMUL.FTZ R2, R104, -1.4426950216293334961 ;  /* 0xbfb8aa3b68027820 */ /* 0x000fcc0000410000 */
[----:B------:R-:W2:Y:S01]  /*4a40*/  MUFU.EX2 R121, R121 ;  /* 0x0000007900797308 */ /* 0x000ea20000000800 */
        /* <DEDUP_REMOVED lines=8> */
[----:B--2---:R-:W-:-:S07]  /*4ad0*/  FADD.FTZ R121, R121, 1 ;  /* 0x3f80000079797421 */ /* 0x004fce0000010000 */
[----:B------:R-:W2:Y:S08]  /*4ae0*/  MUFU.EX2 R2, R2 ;  /* 0x0000000200027308 */ /* 0x000eb00000000800 */
[----:B------:R-:W3:Y:S01]  /*4af0*/  MUFU.EX2 R126, R123 ;  /* 0x0000007b007e7308 */ /* 0x000ee20000000800 */
[----:B------:R-:W-:Y:S01]  /*4b00*/  FMUL.FTZ R135, R96, -1.4426950216293334961 ;  /* 0xbfb8aa3b60877820 */ /* 0x000fe20000410000 */
[----:B0-----:R-:W-:-:S06]  /*4b10*/  FADD.FTZ R3, R3, 1 ;  /* 0x3f80000003037421 */ /* 0x001fcc0000010000 */
[----:B------:R-:W0:Y:S08]  /*4b20*/  MUFU.EX2 R118, R118 ;  /* 0x0000007600767308 */ /* 0x000e300000000800 */
[----:B------:R4:W-:Y:S08]  /*4b30*/  MUFU.EX2 R130, R128 ;  /* 0x0000008000827308 */ /* 0x0009f00000000800 */
[----:B------:R-:W-:Y:S01]  /*4b40*/  MUFU.RCP R122, R122 ;  /* 0x0000007a007a7308 */ /* 0x000fe20000001000 */
[----:B----4-:R-:W-:Y:S01]  /*4b50*/  FMUL.FTZ R128, R98, -1.4426950216293334961 ;  /* 0xbfb8aa3b62807820 */ /* 0x010fe20000410000 */
[----:B------:R-:W-:Y:S01]  /*4b60*/  FMUL.FTZ R123, R97, -1.4426950216293334961 ;  /* 0xbfb8aa3b617b7820 */ /* 0x000fe20000410000 */
[----:B-1----:R-:W-:-:S05]  /*4b70*/  FADD.FTZ R112, R112, 1 ;  /* 0x3f80000070707421 */ /* 0x002fca0000010000 */
[----:B------:R-:W-:Y:S01]  /*4b80*/  MUFU.RCP R121, R121 ;  /* 0x0000007900797308 */ /* 0x000fe20000001000 */
[----:B--2---:R-:W-:Y:S01]  /*4b90*/  FADD.FTZ R2, R2, 1 ;  /* 0x3f80000002027421 */ /* 0x004fe20000010000 */
[----:B---3--:R-:W-:-:S06]  /*4ba0*/  FADD.FTZ R126, R126, 1 ;  /* 0x3f8000007e7e7421 */ /* 0x008fcc0000010000 */
[----:B------:R-:W-:Y:S01]  /*4bb0*/  MUFU.EX2 R140, R128 ;  /* 0x00000080008c7308 */ /* 0x000fe20000000800 */
[----:B------:R-:W-:Y:S01]  /*4bc0*/  FMUL.FTZ R131, R100, -1.4426950216293334961 ;  /* 0xbfb8aa3b64837820 */ /* 0x000fe20000410000 */
[----:B------:R-:W-:-:S06]  /*4bd0*/  FMUL.FTZ R132, R94, -1.4426950216293334961 ;  /* 0xbfb8aa3b5e847820 */ /* 0x000fcc0000410000 */
[----:B------:R1:W-:Y:S01]  /*4be0*/  MUFU.RCP R128, R3 ;  /* 0x0000000300807308 */ /* 0x0003e20000001000 */
[----:B------:R-:W-:-:S07]  /*4bf0*/  FMUL.FTZ R133, R95, -1.4426950216293334961 ;  /* 0xbfb8aa3b5f857820 */ /* 0x000fce0000410000 */
[----:B------:R-:W2:Y:S01]  /*4c00*/  MUFU.EX2 R135, R135 ;  /* 0x0000008700877308 */ /* 0x000ea20000000800 */
[----:B-1----:R-:W-:Y:S01]  /*4c10*/  FADD.FTZ R3, -R113, 1 ;  /* 0x3f80000071037421 */ /* 0x002fe20000010100 */
[----:B------:R-:W-:Y:S01]  /*4c20*/  FMUL.FTZ R137, R99, -1.4426950216293334961 ;  /* 0xbfb8aa3b63897820 */ /* 0x000fe20000410000 */
[----:B0-----:R-:W-:-:S05]  /*4c30*/  FADD.FTZ R118, R118, 1 ;  /* 0x3f80000076767421 */ /* 0x001fca0000010000 */
[----:B------:R-:W-:Y:S08]  /*4c40*/  MUFU.EX2 R136, R123 ;  /* 0x0000007b00887308 */ /* 0x000ff00000000800 */
[----:B------:R-:W0:Y:S08]  /*4c50*/  MUFU.RCP R112, R112 ;  /* 0x0000007000707308 */ /* 0x000e300000001000 */
[----:B------:R-:W1:Y:S01]  /*4c60*/  MUFU.RCP R123, R2 ;  /* 0x00000002007b7308 */ /* 0x000e620000001000 */
[----:B--2---:R-:W-:-:S07]  /*4c70*/  FADD.FTZ R139, R135, 1 ;  /* 0x3f800000878b7421 */ /* 0x004fce0000010000 */
[----:B------:R-:W-:Y:S08]  /*4c80*/  MUFU.EX2 R131, R131 ;  /* 0x0000008300837308 */ /* 0x000ff00000000800 */
[----:B------:R-:W-:Y:S01]  /*4c90*/  MUFU.EX2 R132, R132 ;  /* 0x0000008400847308 */ /* 0x000fe20000000800 */
        /* <DEDUP_REMOVED lines=17> */
[----:B------:R-:W4:Y:S04]  /*4db0*/  LDS R111, [R40+0x4] ;  /* 0x00000400286f7984 */ /* 0x000f280000000800 */
[----:B------:R-:W-:Y:S04]  /*4dc0*/  LDS R115, [R40+0xc] ;  /* 0x00000c0028737984 */ /* 0x000fe80000000800 */
[----:B------:R-:W0:Y:S04]  /*4dd0*/  LDS R116, [R40+0x10] ;  /* 0x0000100028747984 */ /* 0x000e280000000800 */
[----:B------:R-:W1:Y:S04]  /*4de0*/  LDS R110, [R40] ;  /* 0x00000000286e7984 */ /* 0x000e680000000800 */
[----:B------:R-:W1:Y:S01]  /*4df0*/  LDS R114, [R40+0x8] ;  /* 0x0000080028727984 */ /* 0x000e620000000800 */
[----:B--2---:R-:W-:Y:S01]  /*4e00*/  FFMA.FTZ R5, R108, R3, 1 ;  /* 0x3f8000006c057423 */ /* 0x004fe20000010003 */
[----:B---3--:R2:W3:Y:S02]  /*4e10*/  MUFU.RCP R129, R126 ;  /* 0x0000007e00817308 */ /* 0x0084e40000001000 */
[----:B------:R-:W3:Y:S04]  /*4e20*/  LDS R119, [R40+0x18] ;  /* 0x0000180028777984 */ /* 0x000ee80000000800 */
[----:B------:R-:W-:Y:S04]  /*4e30*/  LDS R117, [R40+0x14] ;  /* 0x0000140028757984 */ /* 0x000fe80000000800 */
[----:B------:R-:W3:Y:S01]  /*4e40*/  LDS R120, [R40+0x1c] ;  /* 0x00001c0028787984 */ /* 0x000ee20000000800 */
[----:B------:R-:W3:Y:S01]  /*4e50*/  MUFU.EX2 R134, R133 ;  /* 0x0000008500867308 */ /* 0x000ee20000000800 */
[----:B------:R-:W-:-:S02]  /*4e60*/  FADD.FTZ R7, -R121, 1 ;  /* 0x3f80000079077421 */ /* 0x000fc40000010100 */
[----:B------:R-:W3:Y:S04]  /*4e70*/  LDS R125, [R40+0x20] ;  /* 0x00002000287d7984 */ /* 0x000ee80000000800 */
[----:B------:R-:W3:Y:S01]  /*4e80*/  LDS R127, [R40+0x28] ;  /* 0x00002800287f7984 */ /* 0x000ee20000000800 */
[----:B----4-:R-:W-:Y:S01]  /*4e90*/  FMUL.FTZ R4, R92, R111 ;  /* 0x0000006f5c047220 */ /* 0x010fe20000410000 */
[----:B------:R0:W-:Y:S02]  /*4ea0*/  MUFU.EX2 R142, R137 ;  /* 0x00000089008e7308 */ /* 0x0001e40000000800 */
[----:B------:R-:W4:Y:S01]  /*4eb0*/  LDS R124, [R40+0x24] ;  /* 0x00002400287c7984 */ /* 0x000f220000000800 */
[----:B------:R-:W-:-:S03]  /*4ec0*/  FMUL.FTZ R4, R113, R4 ;  /* 0x0000000471047220 */ /* 0x000fc60000410000 */
[----:B--2---:R-:W2:Y:S01]  /*4ed0*/  LDS R126, [R40+0x2c] ;  /* 0x00002c00287e7984 */ /* 0x004ea20000000800 */
[----:B------:R-:W-:Y:S01]  /*4ee0*/  FMUL.FTZ R5, R4, R5 ;  /* 0x0000000504057220 */ /* 0x000fe20000410000 */
[----:B------:R-:W-:Y:S01]  /*4ef0*/  FADD.FTZ R4, -R122, 1 ;  /* 0x3f8000007a047421 */ /* 0x000fe20000010100 */
[----:B0-----:R-:W-:Y:S01]  /*4f00*/  FMUL.FTZ R137, R89, R116 ;  /* 0x0000007459897220 */ /* 0x001fe20000410000 */
[----:B------:R-:W0:Y:S02]  /*4f10*/  MUFU.RCP R118, R118 ;  /* 0x0000007600767308 */ /* 0x000e240000001000 */
[----:B------:R-:W-:Y:S01]  /*4f20*/  FFMA.FTZ R6, R105, R4, 1 ;  /* 0x3f80000069067423 */ /* 0x000fe20000010004 */
[----:B------:R-:W-:Y:S01]  /*4f30*/  FMUL.FTZ R4, R90, R115 ;  /* 0x000000735a047220 */ /* 0x000fe20000410000 */
[----:B------:R-:W-:Y:S01]  /*4f40*/  FFMA.FTZ R135, R106, R7, 1 ;  /* 0x3f8000006a877423 */ /* 0x000fe20000010007 */
[----:B------:R-:W-:Y:S02]  /*4f50*/  FMUL.FTZ R137, R122, R137 ;  /* 0x000000897a897220 */ /* 0x000fe40000410000 */
[----:B------:R-:W-:Y:S01]  /*4f60*/  FMUL.FTZ R4, R121, R4 ;  /* 0x0000000479047220 */ /* 0x000fe20000410000 */
[----:B------:R-:W-:Y:S01]  /*4f70*/  FADD.FTZ R2, -R112, 1 ;  /* 0x3f80000070027421 */ /* 0x000fe20000010100 */
[----:B------:R-:W-:Y:S01]  /*4f80*/  FMUL.FTZ R143, R137, R6 ;  /* 0x00000006898f7220 */ /* 0x000fe20000410000 */
[----:B-1----:R-:W-:Y:S01]  /*4f90*/  FMUL.FTZ R3, R93, R110 ;  /* 0x0000006e5d037220 */ /* 0x002fe20000410000 */
[----:B------:R-:W-:Y:S01]  /*4fa0*/  FMUL.FTZ R141, R4, R135 ;  /* 0x00000087048d7220 */ /* 0x000fe20000410000 */
[----:B------:R-:W-:Y:S01]  /*4fb0*/  FADD.FTZ R136, R136, 1 ;  /* 0x3f80000088887421 */ /* 0x000fe20000010000 */
[----:B------:R-:W-:Y:S01]  /*4fc0*/  FADD.FTZ R135, -R123, 1 ;  /* 0x3f8000007b877421 */ /* 0x000fe20000010100 */
[----:B---3--:R-:W-:Y:S01]  /*4fd0*/  FADD.FTZ R137, -R129, 1 ;  /* 0x3f80000081897421 */ /* 0x008fe20000010100 */
        /* <DEDUP_REMOVED lines=13> */
[----:B0-----:R-:W-:-:S03]  /*50b0*/  FADD.FTZ R2, -R118, 1 ;  /* 0x3f80000076027421 */ /* 0x001fc60000010100 */
[----:B------:R-:W0:Y:S01]  /*50c0*/  LDS R134, [R40+0x3c] ;  /* 0x00003c0028867984 */ /* 0x000e220000000800 */
        /* <DEDUP_REMOVED lines=8> */
[----:B------:R-:W2:Y:S01]  /*5150*/  MUFU.RCP R132, R132 ;  /* 0x0000008400847308 */ /* 0x000ea20000001000 */
[----:B------:R-:W-:Y:S01]  /*5160*/  FMUL.FTZ R7, R7, R2 ;  /* 0x0000000207077220 */ /* 0x000fe20000410000 */
[----:B------:R-:W-:Y:S01]  /*5170*/  FADD.FTZ R2, -R128, 1 ;  /* 0x3f80000080027421 */ /* 0x000fe20000010100 */
[----:B------:R-:W-:Y:S06]  /*5180*/  BAR.SYNC.DEFER_BLOCKING 0x0 ;  /* 0x0000000000007b1d */ /* 0x000fec0000010000 */
[----:B------:R-:W3:Y:S01]  /*5190*/  MUFU.RCP R130, R130 ;  /* 0x0000008200827308 */ /* 0x000ee20000001000 */
[----:B------:R-:W-:-:S07]  /*51a0*/  FFMA.FTZ R4, R103, R2, 1 ;  /* 0x3f80000067047423 */ /* 0x000fce0000010002 */
[----:B------:R-:W1:Y:S01]  /*51b0*/  MUFU.RCP R133, R133 ;  /* 0x0000008500857308 */ /* 0x000e620000001000 */
[----:B------:R-:W-:Y:S01]  /*51c0*/  FMUL.FTZ R2, R88, R117 ;  /* 0x0000007558027220 */ /* 0x000fe20000410000 */
[----:B------:R-:W-:Y:S01]  /*51d0*/  FMUL.FTZ R147, R128, R147 ;  /* 0x0000009380937220 */ /* 0x000fe20000410000 */
[----:B------:R-:W-:Y:S01]  /*51e0*/  FMUL.FTZ R6, R129, R6 ;  /* 0x0000000681067220 */ /* 0x000fe20000410000 */
[----:B----4-:R-:W-:Y:S01]  /*51f0*/  FADD.FTZ R151, -R131, 1 ;  /* 0x3f80000083977421 */ /* 0x010fe20000010100 */
[----:B------:R-:W-:-:S03]  /*5200*/  FMUL.FTZ R2, R123, R2 ;  /* 0x000000027b027220 */ /* 0x000fc60000410000 */
[----:B------:R4:W0:Y:S01]  /*5210*/  MUFU.RCP R163, R140 ;  /* 0x0000008c00a37308 */ /* 0x0008220000001000 */
[----:B------:R-:W-:-:S07]  /*5220*/  FMUL.FTZ R147, R147, R4 ;  /* 0x0000000493937220 */ /* 0x000fce0000410000 */
[----:B------:R-:W0:Y:S01]  /*5230*/  MUFU.RCP R142, R142 ;  /* 0x0000008e008e7308 */ /* 0x000e220000001000 */
[----:B------:R-:W-:Y:S01]  /*5240*/  FMUL.FTZ R145, R2, R145 ;  /* 0x0000009102917220 */ /* 0x000fe20000410000 */
[----:B------:R-:W-:Y:S01]  /*5250*/  FMUL.FTZ R149, R6, R149 ;  /* 0x0000009506957220 */ /* 0x000fe20000410000 */
[----:B--2---:R-:W-:Y:S01]  /*5260*/  FADD.FTZ R4, -R132, 1 ;  /* 0x3f80000084047421 */ /* 0x004fe20000010100 */
[----:B------:R-:W-:Y:S01]  /*5270*/  FFMA.FTZ R153, R100, R151, 1 ;  /* 0x3f80000064997423 */ /* 0x000fe20000010097 */
[----:B---3--:R-:W-:-:S03]  /*5280*/  FADD.FTZ R2, -R130, 1 ;  /* 0x3f80000082027421 */ /* 0x008fc60000010100 */
[----:B------:R-:W2:Y:S01]  /*5290*/  MUFU.RCP R139, R139 ;  /* 0x0000008b008b7308 */ /* 0x000ea20000001000 */
[----:B-1----:R-:W-:Y:S01]  /*52a0*/  FADD.FTZ R155, -R133, 1 ;  /* 0x3f800000859b7421 */ /* 0x002fe20000010100 */
        /* <DEDUP_REMOVED lines=14> */
[----:B0-----:R-:W-:Y:S01]  /*5390*/  FADD.FTZ R161, -R163, 1 ;  /* 0x3f800000a3a17421 */ /* 0x001fe20000010100 */
[----:B------:R-:W-:Y:S01]  /*53a0*/  FADD.FTZ R6, -R142, 1 ;  /* 0x3f8000008e067421 */ /* 0x000fe20000010100 */
[----:B------:R-:W-:Y:S01]  /*53b0*/  FMUL.FTZ R153, R4, R153 ;  /* 0x0000009904997220 */ /* 0x000fe20000410000 */
[----:B------:R-:W-:Y:S01]  /*53c0*/  FMUL.FTZ R157, R157, R140 ;  /* 0x0000008c9d9d7220 */ /* 0x000fe20000410000 */
[----:B------:R-:W-:Y:S01]  /*53d0*/  FFMA.FTZ R4, R97, R2, 1 ;  /* 0x3f80000061047423 */ /* 0x000fe20000010002 */
[----:B------:R-:W-:Y:S01]  /*53e0*/  FFMA.FTZ R165, R98, R161, 1 ;  /* 0x3f80000062a57423 */ /* 0x000fe200000100a1 */
[----:B------:R-:W-:Y:S01]  /*53f0*/  FFMA.FTZ R140, R99, R6, 1 ;  /* 0x3f800000638c7423 */ /* 0x000fe20000010006 */
[----:B--2---:R-:W-:Y:S01]  /*5400*/  FADD.FTZ R159, -R139, 1 ;  /* 0x3f8000008b9f7421 */ /* 0x004fe20000010100 */
        /* <DEDUP_REMOVED lines=50> */
[----:B------:R-:W1:Y:S01]  /*5730*/  LDS R140, [UR25+0x840] ;  /* 0x00084019ff8c7984 */ /* 0x000e620008000800 */
        /* <DEDUP_REMOVED lines=22> */
.L_x_12664:
[----:B------:R-:W-:Y:S05]  /*58a0*/  BSYNC B0 ;  /* 0x0000000000007941 */ /* 0x000fea0003800000 */
.L_x_12663:
        /* <DEDUP_REMOVED lines=153> */
.L_x_12667:
[----:B------:R-:W-:Y:S05]  /*6240*/  BSYNC B0 ;  /* 0x0000000000007941 */ /* 0x000fea0003800000 */
.L_x_12666:
        /* <DEDUP_REMOVED lines=43> */
.L_x_12665:
[----:B------:R-:W-:Y:S01]  /*6500*/  FFMA.FTZ R62, R43, R6, R62 ;  /* 0x000000062b3e7223 */ /* 0x000fe2000001003e */
[----:B------:R-:W-:Y:S01]  /*6510*/  ULDC UR38, c[0x0][0x21c] ;  /* 0x0000870000267ab9 */ /* 0x000fe20000000800 */
[----:B-1----:R-:W-:Y:S01]  /*6520*/  HFMA2.MMA R89, -RZ, RZ, 0, 0 ;  /* 0x00000000ff597435 */ /* 0x002fe200000001ff */
[----:B------:R-:W-:Y:S01]  /*6530*/  UISETP.GE.AND UP0, UPT, UR38, 0x1, UPT ;  /* 0x000000012600788c */ /* 0x000fe2000bf06270 */
[----:B------:R-:W-:Y:S01]  /*6540*/  FFMA.FTZ R62, R41, R92, R62 ;  /* 0x0000005c293e7223 */ /* 0x000fe2000001003e */
[----:B------:R-:W-:Y:S01]  /*6550*/  HFMA2.MMA R123, -RZ, RZ, 0, 0 ;  /* 0x00000000ff7b7435 */ /* 0x000fe200000001ff */
[-C--:B-----5:R-:W-:Y:S01]  /*6560*/  FMUL.FTZ R101, R6, R63.reuse ;  /* 0x0000003f06657220 */ /* 0x0a0fe20000410000 */
[----:B------:R-:W-:Y:S01]  /*6570*/  HFMA2.MMA R105, -RZ, RZ, 0, 0 ;  /* 0x00000000ff697435 */ /* 0x000fe200000001ff */
[----:B------:R-:W-:Y:S01]  /*6580*/  FFMA.FTZ R62, R39, R94, R62 ;  /* 0x0000005e273e7223 */ /* 0x000fe2000001003e */
[----:B------:R-:W-:Y:S01]  /*6590*/  PLOP3.LUT P0, PT, PT, PT, UP0, 0x80, 0x0 ;  /* 0x000000000000781c */ /* 0x000fe20003f0f008 */
[----:B------:R-:W-:Y:S01]  /*65a0*/  HFMA2.MMA R103, -RZ, RZ, 0, 0 ;  /* 0x00000000ff677435 */ /* 0x000fe200000001ff */
[-C--:B------:R-:W-:Y:S01]  /*65b0*/  FMUL.FTZ R111, R92, R63.reuse ;  /* 0x0000003f5c6f7220 */ /* 0x080fe20000410000 */
[----:B------:R-:W-:Y:S01]  /*65c0*/  FFMA.FTZ R62, R37, R90, R62 ;  /* 0x0000005a253e7223 */ /* 0x000fe2000001003e */
[----:B------:R-:W-:Y:S01]  /*65d0*/  HFMA2.MMA R121, -RZ, RZ, 0, 0 ;  /* 0x00000000ff797435 */ /* 0x000fe200000001ff */
[-C--:B------:R-:W-:Y:S01]  /*65e0*/  FMUL.FTZ R81, R94, R63.reuse ;  /* 0x0000003f5e517220 */ /* 0x080fe20000410000 */
[----:B------:R-:W-:Y:S01]  /*65f0*/  HFMA2.MMA R115, -RZ, RZ, 0, 0 ;  /* 0x00000000ff737435 */ /* 0x000fe200000001ff */
[----:B------:R-:W-:Y:S01]  /*6600*/  FFMA.FTZ R62, R35, R96, R62 ;  /* 0x00000060233e7223 */ /* 0x000fe2000001003e */
[----:B------:R-:W-:Y:S01]  /*6610*/  HFMA2.MMA R99, -RZ, RZ, 0, 0 ;  /* 0x00000000ff637435 */ /* 0x000fe200000001ff */
[-C--:B------:R-:W-:Y:S01]  /*6620*/  FMUL.FTZ R117, R90, R63.reuse ;  /* 0x0000003f5a757220 */ /* 0x080fe20000410000 */
[----:B------:R-:W-:Y:S01]  /*6630*/  HFMA2.MMA R107, -RZ, RZ, 0, 0 ;  /* 0x00000000ff6b7435 */ /* 0x000fe200000001ff */
[----:B------:R-:W-:Y:S01]  /*6640*/  FFMA.FTZ R62, R33, R88, R62 ;  /* 0x00000058213e7223 */ /* 0x000fe2000001003e */
[----:B------:R-:W-:Y:S01]  /*6650*/  HFMA2.MMA R72, -RZ, RZ, 0, 0 ;  /* 0x00000000ff487435 */ /* 0x000fe200000001ff */
        /* <DEDUP_REMOVED lines=15> */
[----:B------:R-:W-:Y:S01]  /*6750*/  FMUL.FTZ R131, R140, R63 ;  /* 0x0000003f8c837220 */ /* 0x000fe20000410000 */
[----:B------:R-:W-:-:S02]  /*6760*/  MOV R95, RZ ;  /* 0x000000ff005f7202 */ /* 0x000fc40000000f00 */
[----:B------:R-:W-:Y:S01]  /*6770*/  FFMA.FTZ R62, R23, R122, R62 ;  /* 0x0000007a173e7223 */ /* 0x000fe2000001003e */
[----:B------:R-:W-:Y:S02]  /*6780*/  MOV R87, RZ ;  /* 0x000000ff00577202 */ /* 0x000fe40000000f00 */
        /* <DEDUP_REMOVED lines=8> */
[----:B------:R-:W-:-:S03]  /*6810*/  MOV R79, RZ ;  /* 0x000000ff004f7202 */ /* 0x000fc60000000f00 */
[----:B------:R-:W-:-:S04]  /*6820*/  FFMA.FTZ R62, R15, R138, R62 ;  /* 0x0000008a0f3e7223 */ /* 0x000fc8000001003e */
[----:B------:R-:W-:Y:S01]  /*6830*/  FFMA.FTZ R62, R13, R140, R62 ;  /* 0x0000008c0d3e7223 */ /* 0x000fe2000001003e */
[----:B------:R-:W-:Y:S06]  /*6840*/  BAR.SYNC.DEFER_BLOCKING 0x0 ;  /* 0x0000000000007b1d */ /* 0x000fec0000010000 */
[----:B------:R-:W-:Y:S05]  /*6850*/  @!P0 BRA `(.L_x_12668) ;  /* 0x0000005400c08947 */ /* 0x000fea0003800000 */
[----:B------:R-:W-:Y:S01]  /*6860*/  ULDC.64 UR18, c[0x0][0x230] ;  /* 0x00008c0000127ab9 */ /* 0x000fe20000000a00 */
[----:B------:R-:W-:Y:S01]  /*6870*/  ULDC.64 UR28, c[0x0][0x248] ;  /* 0x00009200001c7ab9 */ /* 0x000fe20000000a00 */
[----:B------:R-:W-:Y:S01]  /*6880*/  ULDC.64 UR32, c[0x0][0x268] ;  /* 0x00009a0000207ab9 */ /* 0x000fe20000000a00 */
[----:B------:R-:W-:Y:S01]  /*6890*/  UIMAD UR6, UR16, UR18, URZ ;  /* 0x00000012100672a4 */ /* 0x000fe2000f8e023f */
[----:B------:R-:W1:Y:S01]  /*68a0*/  LDC R198, c[0x0][0x21c] ;  /* 0x00008700ffc67b82 */ /* 0x000e620000000800 */
        /* <DEDUP_REMOVED lines=14> */
[----:B------:R-:W-:Y:S01]  /*6990*/  UIMAD.WIDE.U32 UR6, UR14, UR28, URZ ;  /* 0x0000001c0e0672a5 */ /* 0x000fe2000f8e003f */
[----:B------:R-:W-:Y:S01]  /*69a0*/  FADD.FTZ R0, R6, R6 ;  /* 0x0000000606007221 */ /* 0x000fe20000010000 */
[----:B------:R-:W-:Y:S01]  /*69b0*/  ULDC.64 UR18, c[0x0][0x2e0] ;  /* 0x0000b80000127ab9 */ /* 0x000fe20000000a00 */
[----:B------:R-:W-:Y:S01]  /*69c0*/  UIADD3 UR17, UR17, UR43, URZ ;  /* 0x0000002b11117290 */ /* 0x000fe2000fffe03f */
[----:B------:R-:W-:Y:S01]  /*69d0*/  FADD.FTZ R88, R112, R112 ;  /* 0x0000007070587221 */ /* 0x000fe20000010000 */
[----:B------:R-:W-:Y:S01]  /*69e0*/  ULEA UR18, UP2, UR16, UR18, 0x3 ;  /* 0x0000001210127291 */ /* 0x000fe2000f84183f */
[----:B------:R-:W-:Y:S01]  /*69f0*/  FADD.FTZ R90, R118, R118 ;  /* 0x00000076765a7221 */ /* 0x000fe20000010000 */
[----:B------:R-:W-:Y:S01]  /*6a00*/  ULDC.64 UR32, c[0x0][0x2d8] ;  /* 0x0000b60000207ab9 */ /* 0x000fe20000000a00 */
[----:B------:R-:W-:Y:S01]  /*6a10*/  UIADD3 UR44, UR40, -0x1, URZ ;  /* 0xffffffff282c7890 */ /* 0x000fe2000fffe03f */
[----:B------:R-:W-:Y:S01]  /*6a20*/  FADD.FTZ R92, R122, R122 ;  /* 0x0000007a7a5c7221 */ /* 0x000fe20000010000 */
[----:B------:R-:W-:Y:S01]  /*6a30*/  ULDC.64 UR36, c[0x0][0x2d0] ;  /* 0x0000b40000247ab9 */ /* 0x000fe20000000a00 */
[----:B------:R-:W-:Y:S01]  /*6a40*/  ULEA UR29, UP1, UR6, UR32, 0x3 ;  /* 0x00000020061d7291 */ /* 0x000fe2000f82183f */
[----:B------:R-:W-:Y:S01]  /*6a50*/  FADD.FTZ R94, R128, R128 ;  /* 0x00000080805e7221 */ /* 0x000fe20000010000 */
[----:B------:R-:W-:Y:S01]  /*6a60*/  UIADD3 UR35, UR35, UR41, URZ ;  /* 0x0000002923237290 */ /* 0x000fe2000fffe03f */
[----:B------:R-:W-:Y:S01]  /*6a70*/  FADD.FTZ R96, R130, R130 ;  /* 0x0000008282607221 */ /* 0x000fe20000010000 */
[----:B------:R-:W-:Y:S01]  /*6a80*/  UIADD3 UR32, UR7, UR42, URZ ;  /* 0x0000002a07207290 */ /* 0x000fe2000fffe03f */
[----:B------:R-:W-:Y:S01]  /*6a90*/  FADD.FTZ R98, R132, R132 ;  /* 0x0000008484627221 */ /* 0x000fe20000010000 */
[----:B------:R-:W-:Y:S01]  /*6aa0*/  ULEA.HI.X UR19, UR16, UR19, UR17, 0x3, UP2 ;  /* 0x0000001310137291 */ /* 0x000fe200090f1c11 */
[----:B------:R-:W-:Y:S01]  /*6ab0*/  FADD.FTZ R100, R138, R138 ;  /* 0x0000008a8a647221 */ /* 0x000fe20000010000 */
[----:B------:R-:W-:Y:S01]  /*6ac0*/  ULEA UR28, UP0, UR34, UR36, 0x3 ;  /* 0x00000024221c7291 */ /* 0x000fe2000f80183f */
[----:B------:R-:W-:Y:S01]  /*6ad0*/  FADD.FTZ R102, R140, R140 ;  /* 0x0000008c8c667221 */ /* 0x000fe20000010000 */
[----:B------:R-:W-:Y:S01]  /*6ae0*/  ULEA.HI UR17, UR40, UR40, URZ, 0x1 ;  /* 0x0000002828117291 */ /* 0x000fe2000f8f083f */
[----:B------:R-:W-:Y:S01]  /*6af0*/  MOV R95, RZ ;  /* 0x000000ff005f7202 */ /* 0x000fe20000000f00 */
[----:B------:R-:W-:Y:S01]  /*6b00*/  ULEA.HI UR16, UR44, UR44, URZ, 0x1 ;  /* 0x0000002c2c107291 */ /* 0x000fe2000f8f083f */
[----:B------:R-:W-:Y:S01]  /*6b10*/  MOV R123, RZ ;  /* 0x000000ff007b7202 */ /* 0x000fe20000000f00 */
[----:B------:R-:W-:Y:S01]  /*6b20*/  UIADD3 UR45, UR40, -0x2, URZ ;  /* 0xfffffffe282d7890 */ /* 0x000fe2000fffe03f */
[----:B------:R-:W-:Y:S01]  /*6b30*/  MOV R87, RZ ;  /* 0x000000ff00577202 */ /* 0x000fe20000000f00 */
[----:B------:R-:W-:Y:S01]  /*6b40*/  ULEA.HI.X UR32, UR6, UR33, UR32, 0x3, UP1 ;  /* 0x0000002106207291 */ /* 0x000fe200088f1c20 */
[----:B------:R-:W-:Y:S01]  /*6b50*/  MOV R105, RZ ;  /* 0x000000ff00697202 */ /* 0x000fe20000000f00 */
[----:B------:R-:W-:Y:S01]  /*6b60*/  ULEA.HI.X UR7, UR34, UR37, UR35, 0x3, UP0 ;  /* 0x0000002522077291 */ /* 0x000fe200080f1c23 */
[----:B------:R-:W-:Y:S01]  /*6b70*/  MOV R67, RZ ;  /* 0x000000ff00437202 */ /* 0x000fe20000000f00 */
[----:B------:R-:W-:Y:S01]  /*6b80*/  UMOV UR33, UR25 ;  /* 0x0000001900217c82 */ /* 0x000fe20008000000 */
[----:B------:R-:W-:Y:S01]  /*6b90*/  UMOV UR41, UR25 ;  /* 0x0000001900297c82 */ /* 0x000fe20008000000 */
[----:B------:R-:W-:Y:S01]  /*6ba0*/  ULOP3.LUT UR17, UR17, 0x1ffffe, URZ, 0xc0, !UPT ;  /* 0x001ffffe11117892 */ /* 0x000fe2000f8ec03f */
[----:B------:R-:W-:Y:S01]  /*6bb0*/  MOV R103, RZ ;  /* 0x000000ff00677202 */ /* 0x000fe20000000f00 */
[----:B------:R-:W-:Y:S01]  /*6bc0*/  ULDC.64 UR34, c[0x0][0x270] ;  /* 0x00009c0000227ab9 */ /* 0x000fe20000000a00 */
[----:B------:R-:W-:Y:S01]  /*6bd0*/  ULOP3.LUT UR25, UR16, 0xfffffe, URZ, 0xc0, !UPT ;  /* 0x00fffffe10197892 */ /* 0x000fe2000f8ec03f */
[----:B------:R-:W-:Y:S01]  /*6be0*/  MOV R91, RZ ;  /* 0x000000ff005b7202 */ /* 0x000fe20000000f00 */
[----:B------:R-:W-:Y:S01]  /*6bf0*/  UIMAD UR45, UR45, UR38, URZ ;  /* 0x000000262d2d72a4 */ /* 0x000fe2000f8e023f */
[----:B------:R-:W-:Y:S01]  /*6c00*/  MOV R121, RZ ;  /* 0x000000ff00797202 */ /* 0x000fe20000000f00 */
[----:B------:R-:W-:Y:S01]  /*6c10*/  USHF.L.U64.HI UR38, UR34, 0x3, UR35 ;  /* 0x0000000322267899 */ /* 0x000fe20008010223 */
[----:B------:R-:W-:Y:S01]  /*6c20*/  MOV R85, RZ ;  /* 0x000000ff00557202 */ /* 0x000fe20000000f00 */
[----:B------:R-:W-:Y:S01]  /*6c30*/  UIADD3 UR35, UR40, -UR17, URZ ;  /* 0x8000001128237290 */ /* 0x000fe2000fffe03f */
[----:B------:R-:W-:Y:S01]  /*6c40*/  MOV R115, RZ ;  /* 0x000000ff00737202 */ /* 0x000fe20000000f00 */
[----:B------:R-:W-:Y:S01]  /*6c50*/  UIADD3 UR25, UR44, -UR25, URZ ;  /* 0x800000192c197290 */ /* 0x000fe2000fffe03f */
        /* <DEDUP_REMOVED lines=11> */
[----:B------:R-:W-:-:S02]  /*6d10*/  USHF.L.U64.HI UR37, UR36, 0x3, UR37 ;  /* 0x0000000324257899 */ /* 0x000fc40008010225 */
[----:B------:R-:W-:Y:S02]  /*6d20*/  USHF.L.U64.HI UR43, UR42, 0x3, UR43 ;  /* 0x000000032a2b7899 */ /* 0x000fe4000801022b */
[----:B------:R-:W-:Y:S02]  /*6d30*/  UIMAD.WIDE UR16, UR45, 0x10, UR10 ;  /* 0x000000102d1078a5 */ /* 0x000fe4000f8e020a */
[----:B-1----:R-:W-:-:S12]  /*6d40*/  USHF.L.U32 UR35, UR25, 0x8, URZ ;  /* 0x0000000819237899 */ /* 0x002fd8000800063f */
.L_x_12683:
[----:B------:R-:W-:Y:S02]  /*6d50*/  MOV R8, UR28 ;  /* 0x0000001c00087c02 */ /* 0x000fe40008000f00 */
        /* <DEDUP_REMOVED lines=54> */
[----:B------:R-:W-:Y:S02]  /*70c0*/  MUFU.SIN R139, R104 ;  /* 0x00000068008b7308 */ /* 0x000fe40000000400 */
[----:B------:R-:W-:-:S04]  /*70d0*/  SEL R10, R10, UR35, P1 ;  /* 0x000000230a0a7c07 */ /* 0x000fc80008800000 */
[----:B------:R-:W-:Y:S02]  /*70e0*/  LEA R10, R10, UR25, 0x3 ;  /* 0x000000190a0a7c11 */ /* 0x000fe4000f8e18ff */
[----:B------:R0:W-:Y:S08]  /*70f0*/  MUFU.COS R141, R104 ;  /* 0x00000068008d7308 */ /* 0x0001f00000000000 */
[----:B------:R-:W-:Y:S01]  /*7100*/  MUFU.SIN R147, R71 ;  /* 0x0000004700937308 */ /* 0x000fe20000000400 */
[----:B0-----:R-:W-:Y:S01]  /*7110*/  FMUL.RZ R104, R68, 0.15915493667125701904 ;  /* 0x3e22f98344687820 */ /* 0x001fe2000040c000 */
[----:B------:R-:W-:-:S06]  /*7120*/  FMUL.FTZ R68, R11, R28 ;  /* 0x0000001c0b447220 */ /* 0x000fcc0000410000 */
[----:B------:R0:W-:Y:S08]  /*7130*/  MUFU.EX2 R154, R68 ;  /* 0x00000044009a7308 */ /* 0x0001f00000000800 */
[----:B------:R1:W2:Y:S01]  /*7140*/  MUFU.COS R149, R71 ;  /* 0x0000004700957308 */ /* 0x0002a20000000000 */
[----:B0-----:R-:W-:Y:S01]  /*7150*/  FMUL.FTZ R68, R6, R7 ;  /* 0x0000000706447220 */ /* 0x001fe20000410000 */
[----:B------:R-:W-:-:S02]  /*7160*/  MOV R6, UR16 ;  /* 0x0000001000067c02 */ /* 0x000fc40008000f00 */
[----:B------:R-:W-:Y:S02]  /*7170*/  MOV R7, UR17 ;  /* 0x0000001100077c02 */ /* 0x000fe40008000f00 */
[----:B------:R0:W-:Y:S02]  /*7180*/  STS.64 [R10+0xca0], R68 ;  /* 0x000ca0440a007388 */ /* 0x0001e40000000a00 */
[----:B------:R-:W-:Y:S01]  /*7190*/  MUFU.SIN R159, R112 ;  /* 0x00000070009f7308 */ /* 0x000fe20000000400 */
[----:B-1----:R-:W-:-:S07]  /*71a0*/  FMUL.FTZ R71, R11, R24 ;  /* 0x000000180b477220 */ /* 0x002fce0000410000 */
[----:B------:R1:W-:Y:S08]  /*71b0*/  MUFU.EX2 R162, R71 ;  /* 0x0000004700a27308 */ /* 0x0003f00000000800 */
[----:B------:R4:W-:Y:S01]  /*71c0*/  MUFU.COS R161, R112 ;  /* 0x0000007000a17308 */ /* 0x0009e20000000000 */
[----:B-1----:R-:W-:-:S07]  /*71d0*/  FMUL.FTZ R71, R9, R20 ;  /* 0x0000001409477220 */ /* 0x002fce0000410000 */
[----:B------:R1:W-:Y:S01]  /*71e0*/  MUFU.EX2 R158, R70 ;  /* 0x00000046009e7308 */ /* 0x0003e20000000800 */
[----:B----4-:R-:W-:-:S07]  /*71f0*/  FMUL.RZ R112, R71, 0.15915493667125701904 ;  /* 0x3e22f98347707820 */ /* 0x010fce000040c000 */
[----:B------:R-:W-:Y:S01]  /*7200*/  MUFU.SIN R116, R110 ;  /* 0x0000006e00747308 */ /* 0x000fe20000000400 */
[----:B-1----:R-:W-:Y:S01]  /*7210*/  CS2R R70, SRZ ;  /* 0x0000000000467805 */ /* 0x002fe2000001ff00 */
[----:B------:R-:W-:Y:S06]  /*7220*/  BAR.SYNC.DEFER_BLOCKING 0x0 ;  /* 0x0000000000007b1d */ /* 0x000fec0000010000 */
[----:B------:R1:W-:Y:S08]  /*7230*/  MUFU.COS R164, R110 ;  /* 0x0000006e00a47308 */ /* 0x0003f00000000000 */
[----:B------:R-:W-:Y:S01]  /*7240*/  MUFU.SIN R151, R104 ;  /* 0x0000006800977308 */ /* 0x000fe20000000400 */
[----:B-1----:R-:W-:-:S04]  /*7250*/  FMUL.FTZ R110, R9, R18 ;  /* 0x00000012096e7220 */ /* 0x002fc80000410000 */
[----:B------:R-:W-:-:S03]  /*7260*/  FMUL.RZ R120, R110, 0.15915493667125701904 ;  /* 0x3e22f9836e787820 */ /* 0x000fc6000040c000 */
[----:B------:R1:W-:Y:S01]  /*7270*/  MUFU.COS R153, R104 ;  /* 0x0000006800997308 */ /* 0x0003e20000000000 */
[----:B------:R4:W5:Y:S01]  /*7280*/  @!P2 LDG.E.64 R70, desc[UR30][R6.64+0x8] ;  /* 0x0000081e0646a981 */ /* 0x000962000c1e1b00 */
[----:B------:R-:W-:-:S06]  /*7290*/  FMUL.FTZ R110, R9, R16 ;  /* 0x00000010096e7220 */ /* 0x000fcc0000410000 */
[----:B------:R-:W-:Y:S01]  /*72a0*/  MUFU.SIN R118, R112 ;  /* 0x0000007000767308 */ /* 0x000fe20000000400 */
[C---:B-1----:R-:W-:Y:S01]  /*72b0*/  FMUL.FTZ R104, R11.reuse, R22 ;  /* 0x000000160b687220 */ /* 0x042fe20000410000 */
[----:B----4-:R-:W-:Y:S01]  /*72c0*/  FMUL.FTZ R6, R11, R16 ;  /* 0x000000100b067220 */ /* 0x010fe20000410000 */
[----:B------:R-:W-:Y:S01]  /*72d0*/  FMUL.FTZ R7, R9, R14 ;  /* 0x0000000e09077220 */ /* 0x000fe20000410000 */
[----:B------:R-:W-:-:S04]  /*72e0*/  FMUL.RZ R110, R110, 0.15915493667125701904 ;  /* 0x3e22f9836e6e7820 */ /* 0x000fc8000040c000 */
[----:B------:R1:W-:Y:S08]  /*72f0*/  MUFU.EX2 R165, R104 ;  /* 0x0000006800a57308 */ /* 0x0003f00000000800 */
[----:B------:R4:W-:Y:S01]  /*7300*/  MUFU.EX2 R174, R6 ;  /* 0x0000000600ae7308 */ /* 0x0009e20000000800 */
[----:B-1----:R-:W-:-:S07]  /*7310*/  FMUL.FTZ R104, R11, R20 ;  /* 0x000000140b687220 */ /* 0x002fce0000410000 */
[----:B------:R1:W-:Y:S01]  /*7320*/  MUFU.COS R144, R112 ;  /* 0x0000007000907308 */ /* 0x0003e20000000000 */
[----:B----4-:R-:W-:-:S04]  /*7330*/  FMUL.FTZ R6, R9, R64 ;  /* 0x0000004009067220 */ /* 0x010fc80000410000 */
[----:B------:R-:W-:Y:S01]  /*7340*/  FMUL.RZ R126, R6, 0.15915493667125701904 ;  /* 0x3e22f983067e7820 */ /* 0x000fe2000040c000 */
[----:B-1----:R-:W-:Y:S01]  /*7350*/  FMUL.RZ R112, R7, 0.15915493667125701904 ;  /* 0x3e22f98307707820 */ /* 0x002fe2000040c000 */
[----:B------:R-:W-:Y:S01]  /*7360*/  FMUL.FTZ R7, R11, R14 ;  /* 0x0000000e0b077220 */ /* 0x000fe20000410000 */
[----:B------:R1:W-:Y:S01]  /*7370*/  MUFU.EX2 R163, R104 ;  /* 0x0000006800a37308 */ /* 0x0003e20000000800 */
[----:B---3--:R-:W-:Y:S01]  /*7380*/  FMUL.FTZ R6, R3, R4 ;  /* 0x0000000403067220 */ /* 0x008fe20000410000 */
[----:B0-----:R-:W-:-:S06]  /*7390*/  FMUL.FTZ R10, R11, R18 ;  /* 0x000000120b0a7220 */ /* 0x001fcc0000410000 */
[----:B------:R-:W-:Y:S01]  /*73a0*/  MUFU.SIN R167, R120 ;  /* 0x0000007800a77308 */ /* 0x000fe20000000400 */
[----:B-1----:R-:W-:Y:S01]  /*73b0*/  FMUL.FTZ R104, R9, R12 ;  /* 0x0000000c09687220 */ /* 0x002fe20000410000 */
[----:B------:R-:W-:-:S06]  /*73c0*/  FFMA.FTZ R133, R2, R5, R6 ;  /* 0x0000000502857223 */ /* 0x000fcc0000010006 */
[----:B------:R-:W-:Y:S01]  /*73d0*/  MUFU.COS R169, R120 ;  /* 0x0000007800a97308 */ /* 0x000fe20000000000 */
[----:B------:R-:W-:Y:S01]  /*73e0*/  FMUL.RZ R124, R104, 0.15915493667125701904 ;  /* 0x3e22f983687c7820 */ /* 0x000fe2000040c000 */
[----:B------:R-:W-:-:S06]  /*73f0*/  FMUL.FTZ R104, R11, R12 ;  /* 0x0000000c0b687220 */ /* 0x000fcc0000410000 */
[----:B------:R-:W-:Y:S08]  /*7400*/  MUFU.SIN R171, R110 ;  /* 0x0000006e00ab7308 */ /* 0x000ff00000000400 */
[----:B------:R0:W-:Y:S08]  /*7410*/  MUFU.COS R173, R110 ;  /* 0x0000006e00ad7308 */ /* 0x0001f00000000000 */
[----:B------:R1:W-:Y:S01]  /*7420*/  MUFU.EX2 R120, R7 ;  /* 0x0000000700787308 */ /* 0x0003e20000000800 */
[----:B0-----:R-:W-:Y:S01]  /*7430*/  FMUL.FTZ R110, R11, R64 ;  /* 0x000000400b6e7220 */ /* 0x001fe20000410000 */
[----:B-1----:R-:W-:-:S06]  /*7440*/  FMUL.FTZ R7, R3, R5 ;  /* 0x0000000503077220 */ /* 0x002fcc0000410000 */
[----:B------:R-:W-:Y:S01]  /*7450*/  MUFU.SIN R175, R112 ;  /* 0x0000007000af7308 */ /* 0x000fe20000000400 */
[----:B------:R-:W-:Y:S01]  /*7460*/  FFMA.FTZ R3, R2, R4, -R7 ;  /* 0x0000000402037223 */ /* 0x000fe20000010807 */
[----:B------:R-:W-:-:S06]  /*7470*/  FMUL.FTZ R2, R9, R66 ;  /* 0x0000004209027220 */ /* 0x000fcc0000410000 */
[----:B------:R0:W-:Y:S01]  /*7480*/  MUFU.COS R177, R112 ;  /* 0x0000007000b17308 */ /* 0x0001e20000000000 */
[----:B------:R-:W-:-:S07]  /*7490*/  FMUL.RZ R2, R2, 0.15915493667125701904 ;  /* 0x3e22f98302027820 */ /* 0x000fce000040c000 */
[----:B------:R-:W-:Y:S01]  /*74a0*/  MUFU.EX2 R170, R110 ;  /* 0x0000006e00aa7308 */ /* 0x000fe20000000800 */
[----:B0-----:R-:W-:-:S07]  /*74b0*/  FMUL.FTZ R112, R11, R66 ;  /* 0x000000420b707220 */ /* 0x001fce0000410000 */
[----:B------:R-:W0:Y:S08]  /*74c0*/  MUFU.COS R5, R126 ;  /* 0x0000007e00057308 */ /* 0x000e300000000000 */
[----:B------:R-:W1:Y:S01]  /*74d0*/  MUFU.SIN R11, R126 ;  /* 0x0000007e000b7308 */ /* 0x000e620000000400 */
[C---:B--2---:R-:W-:Y:S01]  /*74e0*/  FMUL.FTZ R148, R150.reuse, R149 ;  /* 0x0000009596947220 */ /* 0x044fe20000410000 */
[----:B------:R-:W-:-:S06]  /*74f0*/  FMUL.FTZ R150, R150, R147 ;  /* 0x0000009396967220 */ /* 0x000fcc0000410000 */
[----:B------:R2:W-:Y:S01]  /*7500*/  MUFU.EX2 R172, R104 ;  /* 0x0000006800ac7308 */ /* 0x0005e20000000800 */
[----:B------:R-:W-:Y:S01]  /*7510*/  FMUL.FTZ R147, R43, R38 ;  /* 0x000000262b937220 */ /* 0x000fe20000410000 */
[C---:B--2---:R-:W-:Y:S01]  /*7520*/  FMUL.FTZ R104, R106.reuse, R137 ;  /* 0x000000896a687220 */ /* 0x044fe20000410000 */
[----:B------:R-:W-:-:S05]  /*7530*/  FMUL.FTZ R106, R106, R135 ;  /* 0x000000876a6a7220 */ /* 0x000fca0000410000 */
[----:B------:R-:W-:Y:S01]  /*7540*/  MUFU.EX2 R122, R112 ;  /* 0x00000070007a7308 */ /* 0x000fe20000000800 */
[----:B0-----:R-:W-:-:S07]  /*7550*/  FMUL.FTZ R168, R170, R5 ;  /* 0x00000005aaa87220 */ /* 0x001fce0000410000 */
[----:B------:R-:W0:Y:S01]  /*7560*/  MUFU.COS R135, R2 ;  /* 0x0000000200877308 */ /* 0x000e220000000000 */
[----:B-1----:R-:W-:-:S07]  /*7570*/  FMUL.FTZ R170, R170, R11 ;  /* 0x0000000baaaa7220 */ /* 0x002fce0000410000 */
[----:B------:R-:W1:Y:S01]  /*7580*/  MUFU.EX2 R10, R10 ;  /* 0x0000000a000a7308 */ /* 0x000e620000000800 */
[----:B------:R-:W-:-:S07]  /*7590*/  FMUL.FTZ R11, RZ, R106 ;  /* 0x0000006aff0b7220 */ /* 0x000fce0000410000 */
[----:B------:R2:W3:Y:S01]  /*75a0*/  MUFU.SIN R7, R2 ;  /* 0x0000000200077308 */ /* 0x0004e20000000400 */
[----:B------:R-:W-:Y:S01]  /*75b0*/  FMUL.FTZ R5, R69, R106 ;  /* 0x0000006a45057220 */ /* 0x000fe20000410000 */
[----:B--2---:R-:W-:-:S04]  /*75c0*/  FMUL.FTZ R2, R106, R147 ;  /* 0x000000936a027220 */ /* 0x004fc80000410000 */
[----:B------:R-:W-:Y:S01]  /*75d0*/  FFMA.FTZ R6, RZ, R104, R2 ;  /* 0x00000068ff067223 */ /* 0x000fe20000010002 */
[----:B------:R-:W-:Y:S01]  /*75e0*/  FFMA.FTZ R2, R104, R147, -R11 ;  /* 0x0000009368027223 */ /* 0x000fe2000001080b */
[C---:B------:R-:W-:Y:S01]  /*75f0*/  FMUL.FTZ R110, R108.reuse, R141 ;  /* 0x0000008d6c6e7220 */ /* 0x040fe20000410000 */
[----:B------:R-:W-:Y:S01]  /*7600*/  FMUL.FTZ R108, R108, R139 ;  /* 0x0000008b6c6c7220 */ /* 0x000fe20000410000 */
[----:B0-----:R-:W-:Y:S01]  /*7610*/  FMUL.FTZ R166, R122, R135 ;  /* 0x000000877aa67220 */ /* 0x001fe20000410000 */
[----:B------:R-:W-:Y:S01]  /*7620*/  FMUL.FTZ R4, R68, R106 ;  /* 0x0000006a44047220 */ /* 0x000fe20000410000 */
[----:B------:R-:W-:Y:S01]  /*7630*/  FFMA.FTZ R11, R41, R36, R2 ;  /* 0x00000024290b7223 */ /* 0x000fe20000010002 */
[----:B------:R-:W-:Y:S01]  /*7640*/  FMUL.FTZ R160, R162, R161 ;  /* 0x000000a1a2a07220 */ /* 0x000fe20000410000 */
[----:B------:R-:W-:Y:S01]  /*7650*/  FADD.FTZ R135, RZ, R6 ;  /* 0x00000006ff877221 */ /* 0x000fe20000010000 */
[----:B-1----:R-:W-:Y:S01]  /*7660*/  FMUL.FTZ R161, R10, R167 ;  /* 0x000000a70aa17220 */ /* 0x002fe20000410000 */
[-C--:B------:R-:W-:Y:S01]  /*7670*/  FFMA.FTZ R5, R68, R104.reuse, -R5 ;  /* 0x0000006844057223 */ /* 0x080fe20000010805 */
[----:B---3--:R-:W-:Y:S01]  /*7680*/  FMUL.FTZ R167, R122, R7 ;  /* 0x000000077aa77220 */ /* 0x008fe20000410000 */
[----:B------:R-:W-:Y:S01]  /*7690*/  FFMA.FTZ R7, R69, R104, R4 ;  /* 0x0000006845077223 */ /* 0x000fe20000010004 */
[C---:B------:R-:W-:Y:S01]  /*76a0*/  FMUL.FTZ R6, R108.reuse, R11 ;  /* 0x0000000b6c067220 */ /* 0x040fe20000410000 */
[C---:B------:R-:W-:Y:S01]  /*76b0*/  FMUL.FTZ R4, R108.reuse, R135 ;  /* 0x000000876c047220 */ /* 0x040fe20000410000 */
[----:B------:R-:W-:Y:S01]  /*76c0*/  FMUL.FTZ R2, R108, R5 ;  /* 0x000000056c027220 */ /* 0x000fe20000410000 */
[----:B------:R-:W-:Y:S01]  /*76d0*/  FMUL.FTZ R139, R102, R133 ;  /* 0x00000085668b7220 */ /* 0x000fe20000410000 */
[----:B------:R-:W-:Y:S01]  /*76e0*/  FMUL.FTZ R137, R108, R7 ;  /* 0x000000076c897220 */ /* 0x000fe20000410000 */
[C---:B------:R-:W-:Y:S01]  /*76f0*/  FFMA.FTZ R6, R110.reuse, R135, R6 ;  /* 0x000000876e067223 */ /* 0x040fe20000010006 */
[----:B------:R-:W-:Y:S01]  /*7700*/  FFMA.FTZ R4, R110, R11, -R4 ;  /* 0x0000000b6e047223 */ /* 0x000fe20000010804 */
[----:B------:R-:W-:Y:S01]  /*7710*/  FMUL.FTZ R142, R10, R169 ;  /* 0x000000a90a8e7220 */ /* 0x000fe20000410000 */
[----:B------:R-:W-:Y:S01]  /*7720*/  FFMA.FTZ R7, R110, R7, R2 ;  /* 0x000000076e077223 */ /* 0x000fe20000010002 */
[----:B------:R-:W-:Y:S01]  /*7730*/  FMUL.FTZ R112, R114, R145 ;  /* 0x0000009172707220 */ /* 0x000fe20000410000 */
[----:B------:R-:W-:Y:S01]  /*7740*/  FMUL.FTZ R2, R102, R3 ;  /* 0x0000000366027220 */ /* 0x000fe20000410000 */
[-C--:B------:R-:W-:Y:S01]  /*7750*/  FMUL.FTZ R10, R166, R139.reuse ;  /* 0x0000008ba60a7220 */ /* 0x080fe20000410000 */
[----:B------:R-:W-:Y:S01]  /*7760*/  FMUL.FTZ R135, R167, R139 ;  /* 0x0000008ba7877220 */ /* 0x000fe20000410000 */
[----:B------:R-:W-:Y:S01]  /*7770*/  FMUL.FTZ R114, R114, R143 ;  /* 0x0000008f72727220 */ /* 0x000fe20000410000 */
[----:B------:R-:W-:Y:S01]  /*7780*/  FFMA.FTZ R137, R110, R5, -R137 ;  /* 0x000000056e897223 */ /* 0x000fe20000010889 */
[----:B------:R-:W-:Y:S01]  /*7790*/  FADD.FTZ R11, RZ, R6 ;  /* 0x00000006ff0b7221 */ /* 0x000fe20000010000 */
[----:B------:R-:W-:Y:S01]  /*77a0*/  FFMA.FTZ R5, R39, R34, R4 ;  /* 0x0000002227057223 */ /* 0x000fe20000010004 */
[----:B------:R-:W-:Y:S01]  /*77b0*/  FMUL.FTZ R143, R100, R133 ;  /* 0x00000085648f7220 */ /* 0x000fe20000410000 */
[-C--:B------:R-:W-:Y:S01]  /*77c0*/  FFMA.FTZ R10, -R167, R2.reuse, -R10 ;  /* 0x00000002a70a7223 */ /* 0x080fe2000001090a */
[----:B------:R-:W-:Y:S01]  /*77d0*/  FFMA.FTZ R141, R166, R2, -R135 ;  /* 0x00000002a68d7223 */ /* 0x000fe20000010887 */
[C---:B------:R-:W-:Y:S01]  /*77e0*/  FMUL.FTZ R135, R114.reuse, R11 ;  /* 0x0000000b72877220 */ /* 0x040fe20000410000 */
[-C--:B------:R-:W-:Y:S01]  /*77f0*/  FMUL.FTZ R6, R114, R5.reuse ;  /* 0x0000000572067220 */ /* 0x080fe20000410000 */
[----:B------:R-:W-:Y:S01]  /*7800*/  MUFU.SIN R179, R124 ;  /* 0x0000007c00b37308 */ /* 0x000fe20000000400 */
[----:B------:R-:W-:Y:S01]  /*7810*/  FADD.FTZ R145, -R143, R10 ;  /* 0x0000000a8f917221 */ /* 0x000fe20000010100 */
[C---:B------:R-:W-:Y:S01]  /*7820*/  FFMA.FTZ R4, R112.reuse, R5, -R135 ;  /* 0x0000000570047223 */ /* 0x040fe20000010887 */
[----:B------:R-:W-:-:S05]  /*7830*/  FFMA.FTZ R6, R112, R11, R6 ;  /* 0x0000000b70067223 */ /* 0x000fca0000010006 */
[----:B------:R0:W1:Y:S01]  /*7840*/  MUFU.COS R181, R124 ;  /* 0x0000007c00b57308 */ /* 0x0000620000000000 */
[----:B------:R-:W-:Y:S01]  /*7850*/  FMUL.FTZ R5, R170, -R145 ;  /* 0x80000091aa057220 */ /* 0x000fe20000410000 */
[----:B------:R-:W-:Y:S01]  /*7860*/  FFMA.FTZ R11, R37, R32, R4 ;  /* 0x00000020250b7223 */ /* 0x000fe20000010004 */
[----:B------:R-:W-:Y:S01]  /*7870*/  FADD.FTZ R135, RZ, R6 ;  /* 0x00000006ff877221 */ /* 0x000fe20000010000 */
[----:B0-----:R-:W-:-:S04]  /*7880*/  FMUL.FTZ R124, R100, R3 ;  /* 0x00000003647c7220 */ /* 0x001fc80000410000 */
[----:B------:R-:W-:Y:S01]  /*7890*/  FADD.FTZ R141, R124, R141 ;  /* 0x0000008d7c8d7221 */ /* 0x000fe20000010000 */
[----:B------:R-:W-:-:S03]  /*78a0*/  FMUL.FTZ R6, R150, R135 ;  /* 0x0000008796067220 */ /* 0x000fc60000410000 */
[-C--:B------:R-:W-:Y:S01]  /*78b0*/  FMUL.FTZ R10, R170, -R141.reuse ;  /* 0x8000008daa0a7220 */ /* 0x080fe20000410000 */
[----:B------:R-:W-:Y:S01]  /*78c0*/  FFMA.FTZ R149, R168, R141, -R5 ;  /* 0x0000008da8957223 */ /* 0x000fe20000010805 */
[----:B------:R-:W-:Y:S01]  /*78d0*/  FMUL.FTZ R141, R150, R11 ;  /* 0x0000000b968d7220 */ /* 0x000fe20000410000 */
[----:B------:R-:W-:Y:S01]  /*78e0*/  FMUL.FTZ R4, R114, R7 ;  /* 0x0000000772047220 */ /* 0x000fe20000410000 */
[C---:B------:R-:W-:Y:S02]  /*78f0*/  FFMA.FTZ R6, R148.reuse, R11, -R6 ;  /* 0x0000000b94067223 */ /* 0x040fe40000010806 */
[----:B------:R-:W-:Y:S01]  /*7900*/  FFMA.FTZ R141, R148, R135, R141 ;  /* 0x00000087948d7223 */ /* 0x000fe2000001008d */
[----:B------:R-:W-:Y:S01]  /*7910*/  FMUL.FTZ R5, R114, R137 ;  /* 0x0000008972057220 */ /* 0x000fe20000410000 */
[----:B------:R-:W-:Y:S01]  /*7920*/  FMUL.FTZ R152, R154, R153 ;  /* 0x000000999a987220 */ /* 0x000fe20000410000 */
[----:B------:R-:W-:Y:S01]  /*7930*/  FFMA.FTZ R137, R112, R137, -R4 ;  /* 0x0000008970897223 */ /* 0x000fe20000010804 */
[----:B------:R-:W-:Y:S01]  /*7940*/  FMUL.FTZ R154, R154, R151 ;  /* 0x000000979a9a7220 */ /* 0x000fe20000410000 */
[----:B------:R-:W-:Y:S01]  /*7950*/  FADD.FTZ R141, RZ, R141 ;  /* 0x0000008dff8d7221 */ /* 0x000fe20000010000 */
[----:B------:R-:W-:Y:S01]  /*7960*/  FFMA.FTZ R11, R35, R30, R6 ;  /* 0x0000001e230b7223 */ /* 0x000fe20000010006 */
[----:B------:R-:W-:Y:S01]  /*7970*/  FFMA.FTZ R5, R112, R7, R5 ;  /* 0x0000000770057223 */ /* 0x000fe20000010005 */
[----:B------:R-:W-:Y:S01]  /*7980*/  FMUL.FTZ R4, R150, R137 ;  /* 0x0000008996047220 */ /* 0x000fe20000410000 */
[C---:B------:R-:W-:Y:S01]  /*7990*/  FMUL.FTZ R135, R154.reuse, R141 ;  /* 0x0000008d9a877220 */ /* 0x040fe20000410000 */
[----:B------:R-:W-:Y:S01]  /*79a0*/  FMUL.FTZ R6, R154, R11 ;  /* 0x0000000b9a067220 */ /* 0x000fe20000410000 */
[-C--:B------:R-:W-:Y:S01]  /*79b0*/  FMUL.FTZ R7, R150, R5.reuse ;  /* 0x0000000596077220 */ /* 0x080fe20000410000 */
[----:B------:R-:W-:Y:S01]  /*79c0*/  FFMA.FTZ R5, R148, R5, R4 ;  /* 0x0000000594057223 */ /* 0x000fe20000010004 */
[C---:B------:R-:W-:Y:S01]  /*79d0*/  FFMA.FTZ R4, R152.reuse, R11, -R135 ;  /* 0x0000000b98047223 */ /* 0x040fe20000010887 */
[----:B------:R-:W-:Y:S01]  /*79e0*/  FFMA.FTZ R6, R152, R141, R6 ;  /* 0x0000008d98067223 */ /* 0x000fe20000010006 */
[C---:B------:R-:W-:Y:S01]  /*79f0*/  FMUL.FTZ R156, R158.reuse, R157 ;  /* 0x0000009d9e9c7220 */ /* 0x040fe20000410000 */
[----:B------:R-:W-:Y:S01]  /*7a00*/  FMUL.FTZ R158, R158, R155 ;  /* 0x0000009b9e9e7220 */ /* 0x000fe20000410000 */
[----:B------:R-:W-:Y:S01]  /*7a10*/  FFMA.FTZ R11, R33, R28, R4 ;  /* 0x0000001c210b7223 */ /* 0x000fe20000010004 */
[----:B------:R-:W-:Y:S01]  /*7a20*/  FADD.FTZ R135, RZ, R6 ;  /* 0x00000006ff877221 */ /* 0x000fe20000010000 */
[----:B------:R-:W-:Y:S01]  /*7a30*/  FFMA.FTZ R7, R148, R137, -R7 ;  /* 0x0000008994077223 */ /* 0x000fe20000010807 */
[----:B------:R-:W-:Y:S01]  /*7a40*/  FMUL.FTZ R134, R98, R3 ;  /* 0x0000000362867220 */ /* 0x000fe20000410000 */
[----:B------:R-:W-:Y:S01]  /*7a50*/  FFMA.FTZ R10, R168, R145, R10 ;  /* 0x00000091a80a7223 */ /* 0x000fe2000001000a */
[----:B------:R-:W-:Y:S01]  /*7a60*/  FMUL.FTZ R153, R98, R133 ;  /* 0x0000008562997220 */ /* 0x000fe20000410000 */
[C---:B------:R-:W-:Y:S01]  /*7a70*/  FMUL.FTZ R137, R158.reuse, R11 ;  /* 0x0000000b9e897220 */ /* 0x040fe20000410000 */
[----:B------:R-:W-:Y:S01]  /*7a80*/  FMUL.FTZ R4, R158, R135 ;  /* 0x000000879e047220 */ /* 0x000fe20000410000 */
[C---:B-1----:R-:W-:Y:S01]  /*7a90*/  FMUL.FTZ R169, R172.reuse, R181 ;  /* 0x000000b5aca97220 */ /* 0x042fe20000410000 */
[----:B------:R-:W-:Y:S01]  /*7aa0*/  FMUL.FTZ R172, R172, R179 ;  /* 0x000000b3acac7220 */ /* 0x000fe20000410000 */
[----:B------:R-:W-:Y:S01]  /*7ab0*/  FADD.FTZ R149, R134, R149 ;  /* 0x0000009586957221 */ /* 0x000fe20000010000 */
[----:B------:R-:W-:Y:S01]  /*7ac0*/  FADD.FTZ R10, -R153, R10 ;  /* 0x0000000a990a7221 */ /* 0x000fe20000010100 */
[C---:B------:R-:W-:Y:S01]  /*7ad0*/  FFMA.FTZ R137, R156.reuse, R135, R137 ;  /* 0x000000879c897223 */ /* 0x040fe20000010089 */
[----:B------:R-:W-:Y:S01]  /*7ae0*/  FFMA.FTZ R4, R156, R11, -R4 ;  /* 0x0000000b9c047223 */ /* 0x000fe20000010804 */
[----:B------:R-:W-:Y:S01]  /*7af0*/  FMUL.FTZ R141, R172, -R149 ;  /* 0x80000095ac8d7220 */ /* 0x000fe20000410000 */
[----:B------:R-:W-:Y:S01]  /*7b00*/  FMUL.FTZ R162, R162, R159 ;  /* 0x0000009fa2a27220 */ /* 0x000fe20000410000 */
[----:B------:R-:W-:Y:S01]  /*7b10*/  FMUL.FTZ R6, R172, -R10 ;  /* 0x8000000aac067220 */ /* 0x000fe20000410000 */
[----:B------:R-:W-:Y:S01]  /*7b20*/  FADD.FTZ R137, RZ, R137 ;  /* 0x00000089ff897221 */ /* 0x000fe20000010000 */
[----:B------:R-:W-:Y:S01]  /*7b30*/  FFMA.FTZ R135, R31, R26, R4 ;  /* 0x0000001a1f877223 */ /* 0x000fe20000010004 */
[C---:B------:R-:W-:Y:S01]  /*7b40*/  FFMA.FTZ R145, R169.reuse, R10, R141 ;  /* 0x0000000aa9917223 */ /* 0x040fe2000001008d */
[----:B------:R-:W-:Y:S01]  /*7b50*/  FMUL.FTZ R4, R154, R7 ;  /* 0x000000079a047220 */ /* 0x000fe20000410000 */
[----:B------:R-:W-:Y:S01]  /*7b60*/  FFMA.FTZ R149, R169, R149, -R6 ;  /* 0x00000095a9957223 */ /* 0x000fe20000010806 */
[C---:B------:R-:W-:Y:S01]  /*7b70*/  FMUL.FTZ R141, R162.reuse, R137 ;  /* 0x00000089a28d7220 */ /* 0x040fe20000410000 */
[----:B------:R-:W-:Y:S01]  /*7b80*/  FMUL.FTZ R6, R162, R135 ;  /* 0x00000087a2067220 */ /* 0x000fe20000410000 */
[-C--:B------:R-:W-:Y:S01]  /*7b90*/  FMUL.FTZ R11, R154, R5.reuse ;  /* 0x000000059a0b7220 */ /* 0x080fe20000410000 */
[----:B------:R-:W-:Y:S01]  /*7ba0*/  FFMA.FTZ R5, R152, R5, R4 ;  /* 0x0000000598057223 */ /* 0x000fe20000010004 */
[C---:B------:R-:W-:Y:S01]  /*7bb0*/  FFMA.FTZ R4, R160.reuse, R135, -R141 ;  /* 0x00000087a0047223 */ /* 0x040fe2000001088d */
[----:B------:R-:W-:Y:S01]  /*7bc0*/  FFMA.FTZ R6, R160, R137, R6 ;  /* 0x00000089a0067223 */ /* 0x000fe20000010006 */
[C---:B------:R-:W-:Y:S01]  /*7bd0*/  FMUL.FTZ R164, R165.reuse, R164 ;  /* 0x000000a4a5a47220 */ /* 0x040fe20000410000 */
[----:B------:R-:W-:Y:S01]  /*7be0*/  FFMA.FTZ R11, R152, R7, -R11 ;  /* 0x00000007980b7223 */ /* 0x000fe2000001080b */
[----:B------:R-:W-:Y:S01]  /*7bf0*/  FMUL.FTZ R165, R165, R116 ;  /* 0x00000074a5a57220 */ /* 0x000fe20000410000 */
[----:B------:R-:W-:Y:S01]  /*7c00*/  FMUL.FTZ R136, R96, R3 ;  /* 0x0000000360887220 */ /* 0x000fe20000410000 */
[----:B------:R-:W-:Y:S01]  /*7c10*/  FFMA.FTZ R7, R29, R24, R4 ;  /* 0x000000181d077223 */ /* 0x000fe20000010004 */
[----:B------:R-:W-:Y:S01]  /*7c20*/  FADD.FTZ R6, RZ, R6 ;  /* 0x00000006ff067221 */ /* 0x000fe20000010000 */
[----:B------:R-:W-:Y:S01]  /*7c30*/  FMUL.FTZ R140, R174, R173 ;  /* 0x000000adae8c7220 */ /* 0x000fe20000410000 */
[----:B------:R-:W-:Y:S01]  /*7c40*/  FMUL.FTZ R173, R120, R175 ;  /* 0x000000af78ad7220 */ /* 0x000fe20000410000 */
[----:B------:R-:W-:Y:S01]  /*7c50*/  FMUL.FTZ R138, R96, R133 ;  /* 0x00000085608a7220 */ /* 0x000fe20000410000 */
[----:B------:R-:W-:Y:S01]  /*7c60*/  FADD.FTZ R4, R136, R149 ;  /* 0x0000009588047221 */ /* 0x000fe20000010000 */
[C---:B------:R-:W-:Y:S01]  /*7c70*/  FMUL.FTZ R135, R165.reuse, R7 ;  /* 0x00000007a5877220 */ /* 0x040fe20000410000 */
[----:B------:R-:W-:Y:S01]  /*7c80*/  FMUL.FTZ R10, R165, R6 ;  /* 0x00000006a50a7220 */ /* 0x000fe20000410000 */
[----:B------:R-:W-:Y:S01]  /*7c90*/  FMUL.FTZ R174, R174, R171 ;  /* 0x000000abaeae7220 */ /* 0x000fe20000410000 */
[----:B------:R-:W-:Y:S01]  /*7ca0*/  FMUL.FTZ R171, R120, R177 ;  /* 0x000000b178ab7220 */ /* 0x000fe20000410000 */
[----:B------:R-:W-:Y:S01]  /*7cb0*/  FADD.FTZ R116, -R138, R145 ;  /* 0x000000918a747221 */ /* 0x000fe20000010100 */
[----:B------:R-:W-:Y:S01]  /*7cc0*/  FMUL.FTZ R137, R173, -R4 ;  /* 0x80000004ad897220 */ /* 0x000fe20000410000 */
[C---:B------:R-:W-:Y:S01]  /*7cd0*/  FFMA.FTZ R135, R164.reuse, R6, R135 ;  /* 0x00000006a4877223 */ /* 0x040fe20000010087 */
[----:B------:R-:W-:Y:S01]  /*7ce0*/  FFMA.FTZ R10, R164, R7, -R10 ;  /* 0x00000007a40a7223 */ /* 0x000fe2000001080a */
[C---:B------:R-:W-:Y:S01]  /*7cf0*/  FMUL.FTZ R144, R163.reuse, R144 ;  /* 0x00000090a3907220 */ /* 0x040fe20000410000 */
[----:B------:R-:W-:Y:S01]  /*7d00*/  FMUL.FTZ R163, R163, R118 ;  /* 0x00000076a3a37220 */ /* 0x000fe20000410000 */
[-C--:B------:R-:W-:Y:S01]  /*7d10*/  FMUL.FTZ R118, R173, -R116.reuse ;  /* 0x80000074ad767220 */ /* 0x080fe20000410000 */
[----:B------:R-:W-:Y:S01]  /*7d20*/  FFMA.FTZ R6, R171, R116, R137 ;  /* 0x00000074ab067223 */ /* 0x000fe20000010089 */
[----:B------:R-:W-:Y:S01]  /*7d30*/  FADD.FTZ R135, RZ, R135 ;  /* 0x00000087ff877221 */ /* 0x000fe20000010000 */
[C---:B------:R-:W-:Y:S01]  /*7d40*/  FMUL.FTZ R7, R158.reuse, R5 ;  /* 0x000000059e077220 */ /* 0x040fe20000410000 */
[----:B------:R-:W-:Y:S01]  /*7d50*/  FFMA.FTZ R116, R27, R22, R10 ;  /* 0x000000161b747223 */ /* 0x000fe2000001000a */
[----:B------:R-:W-:Y:S01]  /*7d60*/  FMUL.FTZ R10, R158, R11 ;  /* 0x0000000b9e0a7220 */ /* 0x000fe20000410000 */
[----:B------:R-:W-:Y:S01]  /*7d70*/  FFMA.FTZ R4, R171, R4, -R118 ;  /* 0x00000004ab047223 */ /* 0x000fe20000010876 */
[C---:B------:R-:W-:Y:S01]  /*7d80*/  FMUL.FTZ R137, R163.reuse, R135 ;  /* 0x00000087a3897220 */ /* 0x040fe20000410000 */
[C---:B------:R-:W-:Y:S01]  /*7d90*/  FFMA.FTZ R7, R156.reuse, R11, -R7 ;  /* 0x0000000b9c077223 */ /* 0x040fe20000010807 */
[-C--:B------:R-:W-:Y:S01]  /*7da0*/  FMUL.FTZ R118, R163, R116.reuse ;  /* 0x00000074a3767220 */ /* 0x080fe20000410000 */
        /* <DEDUP_REMOVED lines=9> */
[----:B------:R-:W-:Y:S01]  /*7e40*/  FMUL.FTZ R135, R161, R120 ;  /* 0x00000078a1877220 */ /* 0x000fe20000410000 */
[-C--:B------:R-:W-:Y:S01]  /*7e50*/  FMUL.FTZ R5, R165, R11.reuse ;  /* 0x0000000ba5057220 */ /* 0x080fe20000410000 */
[----:B------:R-:W-:Y:S01]  /*7e60*/  FMUL.FTZ R7, R161, R118 ;  /* 0x00000076a1077220 */ /* 0x000fe20000410000 */
[----:B------:R-:W-:Y:S01]  /*7e70*/  FMUL.FTZ R116, R165, R10 ;  /* 0x0000000aa5747220 */ /* 0x000fe20000410000 */
[----:B------:R-:W-:Y:S01]  /*7e80*/  FFMA.FTZ R135, R142, R118, R135 ;  /* 0x000000768e877223 */ /* 0x000fe20000010087 */
[----:B------:R-:W-:Y:S01]  /*7e90*/  FFMA.FTZ R5, R164, R10, -R5 ;  /* 0x0000000aa4057223 */ /* 0x000fe20000010805 */
[----:B------:R-:W-:Y:S01]  /*7ea0*/  FFMA.FTZ R120, R142, R120, -R7 ;  /* 0x000000788e787223 */ /* 0x000fe20000010807 */
[----:B------:R-:W-:Y:S01]  /*7eb0*/  FFMA.FTZ R116, R164, R11, R116 ;  /* 0x0000000ba4747223 */ /* 0x000fe20000010074 */
[----:B------:R-:W-:Y:S01]  /*7ec0*/  FADD.FTZ R135, RZ, R135 ;  /* 0x00000087ff877221 */ /* 0x000fe20000010000 */
[----:B------:R-:W-:Y:S01]  /*7ed0*/  FMUL.FTZ R7, R163, R5 ;  /* 0x00000005a3077220 */ /* 0x000fe20000410000 */
[----:B------:R-:W-:Y:S01]  /*7ee0*/  FFMA.FTZ R11, R23, R18, R120 ;  /* 0x00000012170b7223 */ /* 0x000fe20000010078 */
[-C--:B------:R-:W-:Y:S01]  /*7ef0*/  FMUL.FTZ R10, R163, R116.reuse ;  /* 0x00000074a30a7220 */ /* 0x080fe20000410000 */
[----:B------:R-:W-:Y:S01]  /*7f00*/  FMUL.FTZ R137, R174, R135 ;  /* 0x00000087ae897220 */ /* 0x000fe20000410000 */
[----:B------:R-:W-:Y:S01]  /*7f10*/  FFMA.FTZ R7, R144, R116, R7 ;  /* 0x0000007490077223 */ /* 0x000fe20000010007 */
[----:B------:R-:W-:Y:S01]  /*7f20*/  FMUL.FTZ R116, R174, R11 ;  /* 0x0000000bae747220 */ /* 0x000fe20000410000 */
[----:B------:R-:W-:Y:S01]  /*7f30*/  FFMA.FTZ R10, R144, R5, -R10 ;  /* 0x00000005900a7223 */ /* 0x000fe2000001080a */
[----:B------:R-:W-:-:S02]  /*7f40*/  FFMA.FTZ R118, R140, R11, -R137 ;  /* 0x0000000b8c767223 */ /* 0x000fc40000010889 */
[----:B------:R-:W-:Y:S01]  /*7f50*/  FFMA.FTZ R135, R140, R135, R116 ;  /* 0x000000878c877223 */ /* 0x000fe20000010074 */
[----:B------:R-:W-:Y:S01]  /*7f60*/  FMUL.FTZ R116, R161, R10 ;  /* 0x0000000aa1747220 */ /* 0x000fe20000410000 */
[----:B------:R-:W-:Y:S01]  /*7f70*/  FFMA.FTZ R118, R21, R16, R118 ;  /* 0x0000001015767223 */ /* 0x000fe20000010076 */
[-C--:B------:R-:W-:Y:S01]  /*7f80*/  FMUL.FTZ R5, R161, R7.reuse ;  /* 0x00000007a1057220 */ /* 0x080fe20000410000 */
[----:B------:R-:W-:Y:S01]  /*7f90*/  FADD.FTZ R120, RZ, R135 ;  /* 0x00000087ff787221 */ /* 0x000fe20000010000 */
[C---:B------:R-:W-:Y:S01]  /*7fa0*/  FFMA.FTZ R7, R142.reuse, R7, R116 ;  /* 0x000000078e077223 */ /* 0x040fe20000010074 */
[C---:B------:R-:W-:Y:S01]  /*7fb0*/  FMUL.FTZ R116, R173.reuse, R118 ;  /* 0x00000076ad747220 */ /* 0x040fe20000410000 */
[----:B------:R-:W-:Y:S01]  /*7fc0*/  FFMA.FTZ R5, R142, R10, -R5 ;  /* 0x0000000a8e057223 */ /* 0x000fe20000010805 */
[-C--:B------:R-:W-:Y:S01]  /*7fd0*/  FMUL.FTZ R135, R173, R120.reuse ;  /* 0x00000078ad877220 */ /* 0x080fe20000410000 */
[C---:B------:R-:W-:Y:S01]  /*7fe0*/  FMUL.FTZ R10, R174.reuse, R7 ;  /* 0x00000007ae0a7220 */ /* 0x040fe20000410000 */
[C---:B------:R-:W-:Y:S01]  /*7ff0*/  FFMA.FTZ R122, R171.reuse, R120, R116 ;  /* 0x00000078ab7a7223 */ /* 0x040fe20000010074 */
[-C--:B------:R-:W-:Y:S01]  /*8000*/  FMUL.FTZ R11, R174, R5.reuse ;  /* 0x00000005ae0b7220 */ /* 0x080fe20000410000 */
[----:B------:R-:W-:Y:S01]  /*8010*/  FFMA.FTZ R120, R171, R118, -R135 ;  /* 0x00000076ab787223 */ /* 0x000fe20000010887 */
[----:B------:R-:W-:-:S02]  /*8020*/  FFMA.FTZ R10, R140, R5, -R10 ;  /* 0x000000058c0a7223 */ /* 0x000fc4000001080a */
[----:B------:R-:W-:Y:S01]  /*8030*/  FFMA.FTZ R116, R140, R7, R11 ;  /* 0x000000078c747223 */ /* 0x000fe2000001000b */
[----:B------:R-:W-:Y:S01]  /*8040*/  FFMA.FTZ R120, R19, R14, R120 ;  /* 0x0000000e13787223 */ /* 0x000fe20000010078 */
[C---:B------:R-:W-:Y:S01]  /*8050*/  FMUL.FTZ R5, R173.reuse, R10 ;  /* 0x0000000aad057220 */ /* 0x040fe20000410000 */
[----:B------:R-:W-:Y:S01]  /*8060*/  FADD.FTZ R122, RZ, R122 ;  /* 0x0000007aff7a7221 */ /* 0x000fe20000010000 */
[----:B------:R-:W-:Y:S01]  /*8070*/  FMUL.FTZ R118, R173, R116 ;  /* 0x00000074ad767220 */ /* 0x000fe20000410000 */
[C---:B------:R-:W-:Y:S01]  /*8080*/  FMUL.FTZ R7, R172.reuse, R120 ;  /* 0x00000078ac077220 */ /* 0x040fe20000410000 */
[C---:B------:R-:W-:Y:S01]  /*8090*/  FFMA.FTZ R5, R171.reuse, R116, R5 ;  /* 0x00000074ab057223 */ /* 0x040fe20000010005 */
[C---:B------:R-:W-:Y:S01]  /*80a0*/  FMUL.FTZ R126, R172.reuse, R122 ;  /* 0x0000007aac7e7220 */ /* 0x040fe20000410000 */
[----:B------:R-:W-:Y:S01]  /*80b0*/  FFMA.FTZ R118, R171, R10, -R118 ;  /* 0x0000000aab767223 */ /* 0x000fe20000010876 */
[----:B------:R-:W-:Y:S01]  /*80c0*/  FFMA.FTZ R122, R169, R122, R7 ;  /* 0x0000007aa97a7223 */ /* 0x000fe20000010007 */
[----:B------:R-:W-:Y:S01]  /*80d0*/  FMUL.FTZ R7, R172, R5 ;  /* 0x00000005ac077220 */ /* 0x000fe20000410000 */
[----:B------:R-:W-:Y:S01]  /*80e0*/  ISETP.NE.AND P2, PT, R60, 0x1f, PT ;  /* 0x0000001f3c00780c */ /* 0x000fe20003f45270 */
[----:B------:R-:W-:-:S02]  /*80f0*/  FMUL.FTZ R10, R172, R118 ;  /* 0x00000076ac0a7220 */ /* 0x000fc40000410000 */
[C---:B------:R-:W-:Y:S01]  /*8100*/  FFMA.FTZ R7, R169.reuse, R118, -R7 ;  /* 0x00000076a9077223 */ /* 0x040fe20000010807 */
[C---:B------:R-:W-:Y:S01]  /*8110*/  FFMA.FTZ R126, R169.reuse, R120, -R126 ;  /* 0x00000078a97e7223 */ /* 0x040fe2000001087e */
[----:B------:R-:W-:Y:S01]  /*8120*/  FFMA.FTZ R5, R169, R5, R10 ;  /* 0x00000005a9057223 */ /* 0x000fe2000001000a */
[----:B------:R-:W-:Y:S01]  /*8130*/  FADD.FTZ R135, RZ, R122 ;  /* 0x0000007aff877221 */ /* 0x000fe20000010000 */
[C---:B------:R-:W-:Y:S01]  /*8140*/  FMUL.FTZ R10, R170.reuse, R7 ;  /* 0x00000007aa0a7220 */ /* 0x040fe20000410000 */
[----:B------:R-:W-:Y:S01]  /*8150*/  FFMA.FTZ R11, R17, R12, R126 ;  /* 0x0000000c110b7223 */ /* 0x000fe2000001007e */
[C---:B------:R-:W-:Y:S01]  /*8160*/  FMUL.FTZ R137, R170.reuse, R5 ;  /* 0x00000005aa897220 */ /* 0x040fe20000410000 */
[----:B------:R-:W-:Y:S01]  /*8170*/  FMUL.FTZ R116, R170, R135 ;  /* 0x00000087aa747220 */ /* 0x000fe20000410000 */
[----:B------:R-:W-:Y:S01]  /*8180*/  FFMA.FTZ R5, R168, R5, R10 ;  /* 0x00000005a8057223 */ /* 0x000fe2000001000a */
[-C--:B------:R-:W-:Y:S01]  /*8190*/  FMUL.FTZ R118, R170, R11.reuse ;  /* 0x0000000baa767220 */ /* 0x080fe20000410000 */
[----:B------:R-:W-:Y:S01]  /*81a0*/  @P2 LEA R10, R60, UR25, 0x3 ;  /* 0x000000193c0a2c11 */ /* 0x000fe2000f8e18ff */
[C---:B------:R-:W-:Y:S01]  /*81b0*/  FFMA.FTZ R116, R168.reuse, R11, -R116 ;  /* 0x0000000ba8747223 */ /* 0x040fe20000010874 */
[----:B------:R-:W-:Y:S01]  /*81c0*/  FMUL.FTZ R11, R167, R5 ;  /* 0x00000005a70b7220 */ /* 0x000fe20000410000 */
[----:B------:R-:W-:-:S02]  /*81d0*/  FFMA.FTZ R137, R168, R7, -R137 ;  /* 0x00000007a8897223 */ /* 0x000fc40000010889 */
[----:B------:R-:W-:Y:S02]  /*81e0*/  FFMA.FTZ R7, R15, R64, R116 ;  /* 0x000000400f077223 */ /* 0x000fe40000010074 */
[----:B------:R-:W-:Y:S02]  /*81f0*/  FFMA.FTZ R116, R166, R137, -R11 ;  /* 0x00000089a6747223 */ /* 0x000fe4000001080b */
[----:B------:R-:W0:Y:S01]  /*8200*/  @P2 LDS.64 R10, [R10+0x1ca8] ;  /* 0x001ca8000a0a2984 */ /* 0x000e220000000a00 */
[----:B------:R-:W-:-:S04]  /*8210*/  FFMA.FTZ R118, R168, R135, R118 ;  /* 0x00000087a8767223 */ /* 0x000fc80000010076 */
[----:B------:R-:W-:Y:S01]  /*8220*/  FADD.FTZ R118, RZ, R118 ;  /* 0x00000076ff767221 */ /* 0x000fe20000010000 */
[C---:B------:R-:W-:Y:S01]  /*8230*/  FMUL.FTZ R120, R167.reuse, R137 ;  /* 0x00000089a7787220 */ /* 0x040fe20000410000 */
[C---:B------:R-:W-:Y:S01]  /*8240*/  FMUL.FTZ R135, R167.reuse, R7 ;  /* 0x00000007a7877220 */ /* 0x040fe20000410000 */
[----:B------:R-:W-:Y:S01]  /*8250*/  BSSY B0, `(.L_x_12669) ;  /* 0x000000c000007945 */ /* 0x000fe20003800000 */
[-C--:B------:R-:W-:Y:S01]  /*8260*/  FMUL.FTZ R122, R167, R118.reuse ;  /* 0x00000076a77a7220 */ /* 0x080fe20000410000 */
[C---:B------:R-:W-:Y:S01]  /*8270*/  FFMA.FTZ R120, R166.reuse, R5, R120 ;  /* 0x00000005a6787223 */ /* 0x040fe20000010078 */
[C---:B------:R-:W-:Y:S02]  /*8280*/  FFMA.FTZ R135, R166.reuse, R118, R135 ;  /* 0x00000076a6877223 */ /* 0x040fe40000010087 */
[----:B------:R-:W-:Y:S01]  /*8290*/  FFMA.FTZ R128, R166, R7, -R122 ;  /* 0x00000007a6807223 */ /* 0x000fe2000001087a */
[----:B------:R-:W-:Y:S06]  /*82a0*/  @P2 BRA `(.L_x_12670) ;  /* 0x0000000000182947 */ /* 0x000fec0003800000 */
[----:B------:R-:W-:Y:S01]  /*82b0*/  UISETP.NE.AND UP0, UPT, UR40, UR46, UPT ;  /* 0x0000002e2800728c */ /* 0x000fe2000bf05270 */
[----:B0-----:R-:W-:Y:S01]  /*82c0*/  HFMA2.MMA R10, -RZ, RZ, 1.875, 0 ;  /* 0x3f800000ff0a7435 */ /* 0x001fe200000001ff */
[----:B------:R-:W-:Y:S02]  /*82d0*/  MOV R11, RZ ;  /* 0x000000ff000b7202 */ /* 0x000fe40000000f00 */
[----:B------:R-:W-:Y:S02]  /*82e0*/  MOV R5, UR41 ;  /* 0x0000002900057c02 */ /* 0x000fe40008000f00 */
[----:B------:R-:W-:-:S13]  /*82f0*/  PLOP3.LUT P3, PT, PT, PT, UP0, 0x80, 0x0 ;  /* 0x000000000000781c */ /* 0x000fda0003f6f008 */
[----:B------:R1:W2:Y:S02]  /*8300*/  @P3 LDS.64 R10, [R5+UR44] ;  /* 0x0000002c050a3984 */ /* 0x0002a40008000a00 */
.L_x_12670:
[----:B------:R-:W-:Y:S05]  /*8310*/  BSYNC B0 ;  /* 0x0000000000007941 */ /* 0x000fea0003800000 */
.L_x_12669:
[----:B-1----:R-:W1:Y:S01]  /*8320*/  SHFL.UP PT, R5, R116, 0x1, RZ ;  /* 0x0420000074057989 */ /* 0x002e6200000e00ff */
[----:B------:R-:W-:Y:S01]  /*8330*/  FADD.FTZ R122, RZ, R135 ;  /* 0x00000087ff7a7221 */ /* 0x000fe20000010000 */
[----:B------:R-:W-:Y:S01]  /*8340*/  FFMA.FTZ R128, R13, R66, R128 ;  /* 0x000000420d807223 */ /* 0x000fe20000010080 */
[C---:B------:R-:W-:Y:S01]  /*8350*/  FMUL.FTZ R159, R94.reuse, R3 ;  /* 0x000000035e9f7220 */ /* 0x040fe20000410000 */
[-C--:B------:R-:W-:Y:S01]  /*8360*/  FMUL.FTZ R157, R94, R133.reuse ;  /* 0x000000855e9d7220 */ /* 0x080fe20000410000 */
[----:B------:R-:W3:Y:S01]  /*8370*/  SHFL.UP PT, R7, R120, 0x1, RZ ;  /* 0x0420000078077989 */ /* 0x000ee200000e00ff */
[C---:B------:R-:W-:Y:S01]  /*8380*/  FMUL.FTZ R176, R92.reuse, R133 ;  /* 0x000000855cb07220 */ /* 0x040fe20000410000 */
[----:B------:R-:W-:Y:S01]  /*8390*/  FADD.FTZ R141, R159, R4 ;  /* 0x000000049f8d7221 */ /* 0x000fe20000010000 */
[----:B------:R-:W-:Y:S01]  /*83a0*/  FADD.FTZ R145, -R157, R6 ;  /* 0x000000069d917221 */ /* 0x000fe20000010100 */
[----:B------:R-:W4:Y:S01]  /*83b0*/  SHFL.UP PT, R137, R122, 0x1, RZ ;  /* 0x042000007a897989 */ /* 0x000f2200000e00ff */
[----:B------:R-:W-:Y:S01]  /*83c0*/  FMUL.FTZ R175, R92, R3 ;  /* 0x000000035caf7220 */ /* 0x000fe20000410000 */
[C---:B------:R-:W-:Y:S01]  /*83d0*/  FMUL.FTZ R149, R174.reuse, -R141 ;  /* 0x8000008dae957220 */ /* 0x040fe20000410000 */
[-C--:B------:R-:W-:Y:S01]  /*83e0*/  FMUL.FTZ R4, R174, -R145.reuse ;  /* 0x80000091ae047220 */ /* 0x080fe20000410000 */
[----:B------:R-:W0:Y:S01]  /*83f0*/  SHFL.UP PT, R135, R128, 0x1, RZ ;  /* 0x0420000080877989 */ /* 0x000e2200000e00ff */
[----:B------:R-:W-:Y:S01]  /*8400*/  MOV R6, UR46 ;  /* 0x0000002e00067c02 */ /* 0x000fe20008000f00 */
[C---:B------:R-:W-:Y:S01]  /*8410*/  FFMA.FTZ R149, R140.reuse, R145, R149 ;  /* 0x000000918c957223 */ /* 0x040fe20000010095 */
[----:B------:R-:W-:Y:S01]  /*8420*/  FFMA.FTZ R4, R140, R141, -R4 ;  /* 0x0000008d8c047223 */ /* 0x000fe20000010804 */
[----:B------:R-:W-:Y:S01]  /*8430*/  ISETP.GE.AND P3, PT, R59, 0x1, PT ;  /* 0x000000013b00780c */ /* 0x000fe20003f66270 */
[----:B------:R-:W-:Y:S01]  /*8440*/  FMUL.FTZ R182, R90, R3 ;  /* 0x000000035ab67220 */ /* 0x000fe20000410000 */
[----:B------:R-:W-:Y:S01]  /*8450*/  FADD.FTZ R149, -R176, R149 ;  /* 0x00000095b0957221 */ /* 0x000fe20000010100 */
[----:B------:R-:W-:Y:S01]  /*8460*/  FADD.FTZ R4, R175, R4 ;  /* 0x00000004af047221 */ /* 0x000fe20000010000 */
[----:B------:R-:W-:Y:S01]  /*8470*/  ISETP.LE.OR P0, PT, R6, UR40, P0 ;  /* 0x0000002806007c0c */ /* 0x000fe20008703670 */
[----:B------:R-:W-:Y:S01]  /*8480*/  FMUL.FTZ R180, R90, R133 ;  /* 0x000000855ab47220 */ /* 0x000fe20000410000 */
[C---:B------:R-:W-:Y:S01]  /*8490*/  FMUL.FTZ R145, R161.reuse, -R149 ;  /* 0x80000095a1917220 */ /* 0x040fe20000410000 */
[----:B-1----:R-:W-:Y:S01]  /*84a0*/  FMUL.FTZ R141, R120, R5 ;  /* 0x00000005788d7220 */ /* 0x002fe20000410000 */
[-C--:B------:R-:W-:Y:S01]  /*84b0*/  FMUL.FTZ R6, R161, -R4.reuse ;  /* 0x80000004a1067220 */ /* 0x080fe20000410000 */
[----:B------:R-:W-:Y:S01]  /*84c0*/  FMUL.FTZ R177, R88, R133 ;  /* 0x0000008558b17220 */ /* 0x000fe20000410000 */
[----:B------:R-:W-:Y:S01]  /*84d0*/  FFMA.FTZ R151, R142, R4, -R145 ;  /* 0x000000048e977223 */ /* 0x000fe20000010891 */
[----:B------:R-:W-:Y:S01]  /*84e0*/  FMUL.FTZ R178, R88, R3 ;  /* 0x0000000358b27220 */ /* 0x000fe20000410000 */
[----:B---3--:R-:W-:Y:S01]  /*84f0*/  FFMA.FTZ R145, R116, R7, R141 ;  /* 0x0000000774917223 */ /* 0x008fe2000001008d */
[----:B------:R-:W-:Y:S01]  /*8500*/  FFMA.FTZ R149, R142, R149, R6 ;  /* 0x000000958e957223 */ /* 0x000fe20000010006 */
[----:B------:R-:W-:Y:S01]  /*8510*/  FMUL.FTZ R4, R120, R7 ;  /* 0x0000000778047220 */ /* 0x000fe20000410000 */
[----:B------:R-:W-:Y:S01]  /*8520*/  FADD.FTZ R151, R182, R151 ;  /* 0x00000097b6977221 */ /* 0x000fe20000010000 */
[C---:B----4-:R-:W-:Y:S01]  /*8530*/  FMUL.FTZ R141, R120.reuse, R137 ;  /* 0x00000089788d7220 */ /* 0x050fe20000410000 */
[----:B------:R-:W-:Y:S01]  /*8540*/  FSEL R145, R120, R145, !P3 ;  /* 0x0000009178917208 */ /* 0x000fe20005800000 */
[----:B------:R-:W-:Y:S01]  /*8550*/  FADD.FTZ R149, -R180, R149 ;  /* 0x00000095b4957221 */ /* 0x000fe20000010100 */
[----:B------:R-:W-:Y:S01]  /*8560*/  FMUL.FTZ R118, R163, -R151 ;  /* 0x80000097a3767220 */ /* 0x000fe20000410000 */
[-C--:B0-----:R-:W-:Y:S01]  /*8570*/  FMUL.FTZ R6, R120, R135.reuse ;  /* 0x0000008778067220 */ /* 0x081fe20000410000 */
[----:B------:R-:W-:Y:S01]  /*8580*/  FFMA.FTZ R141, R116, R135, -R141 ;  /* 0x00000087748d7223 */ /* 0x000fe2000001088d */
[C---:B--2---:R-:W-:Y:S01]  /*8590*/  FMUL.FTZ R135, R167.reuse, R11 ;  /* 0x0000000ba7877220 */ /* 0x044fe20000410000 */
[----:B------:R-:W-:Y:S01]  /*85a0*/  FFMA.FTZ R120, R144, R149, R118 ;  /* 0x0000009590787223 */ /* 0x000fe20000010076 */
[----:B------:R-:W-:Y:S01]  /*85b0*/  FFMA.FTZ R137, R116, R137, R6 ;  /* 0x0000008974897223 */ /* 0x000fe20000010006 */
[----:B------:R-:W-:Y:S01]  /*85c0*/  @P3 FADD.FTZ R128, R128, R141 ;  /* 0x0000008d80803221 */ /* 0x000fe20000010000 */
[----:B------:R-:W-:Y:S01]  /*85d0*/  @P3 FFMA.FTZ R116, R116, R5, -R4 ;  /* 0x0000000574743223 */ /* 0x000fe20000010804 */
[-C--:B------:R-:W-:Y:S01]  /*85e0*/  FMUL.FTZ R5, R167, -R10.reuse ;  /* 0x8000000aa7057220 */ /* 0x080fe20000410000 */
[----:B------:R-:W-:Y:S01]  /*85f0*/  @P3 FADD.FTZ R122, R122, R137 ;  /* 0x000000897a7a3221 */ /* 0x000fe20000010000 */
[C---:B------:R-:W-:Y:S01]  /*8600*/  FFMA.FTZ R135, R166.reuse, R10, -R135 ;  /* 0x0000000aa6877223 */ /* 0x040fe20000010887 */
[----:B------:R-:W0:Y:S01]  /*8610*/  SHFL.UP PT, R6, R128, 0x2, RZ ;  /* 0x0440000080067989 */ /* 0x000e2200000e00ff */
[----:B------:R-:W-:Y:S01]  /*8620*/  FFMA.FTZ R137, R166, -R11, R5 ;  /* 0x8000000ba6897223 */ /* 0x000fe20000010005 */
[----:B------:R-:W-:Y:S01]  /*8630*/  FMUL.FTZ R141, R163, -R149 ;  /* 0x80000095a38d7220 */ /* 0x000fe20000410000 */
[----:B------:R-:W-:Y:S01]  /*8640*/  FMUL.FTZ R118, R170, -R135 ;  /* 0x80000087aa767220 */ /* 0x000fe20000410000 */
[----:B------:R-:W1:Y:S01]  /*8650*/  SHFL.UP PT, R7, R122, 0x2, RZ ;  /* 0x044000007a077989 */ /* 0x000e6200000e00ff */
[----:B------:R-:W-:Y:S01]  /*8660*/  FADD.FTZ R126, -R177, R120 ;  /* 0x00000078b17e7221 */ /* 0x000fe20000010100 */
[----:B------:R-:W-:Y:S01]  /*8670*/  FFMA.FTZ R151, R144, R151, -R141 ;  /* 0x0000009790977223 */ /* 0x000fe2000001088d */
[-C--:B------:R-:W-:Y:S01]  /*8680*/  FMUL.FTZ R141, R170, -R137.reuse ;  /* 0x80000089aa8d7220 */ /* 0x080fe20000410000 */
[----:B------:R-:W2:Y:S01]  /*8690*/  SHFL.UP PT, R4, R116, 0x2, RZ ;  /* 0x0440000074047989 */ /* 0x000ea200000e00ff */
[----:B------:R-:W-:Y:S01]  /*86a0*/  FFMA.FTZ R118, R168, R137, R118 ;  /* 0x00000089a8767223 */ /* 0x000fe20000010076 */
[----:B------:R-:W-:Y:S01]  /*86b0*/  FADD.FTZ R151, R178, R151 ;  /* 0x00000097b2977221 */ /* 0x000fe20000010000 */
[----:B------:R-:W-:Y:S01]  /*86c0*/  FFMA.FTZ R141, R168, R135, -R141 ;  /* 0x00000087a88d7223 */ /* 0x000fe2000001088d */
[----:B------:R-:W3:Y:S01]  /*86d0*/  SHFL.UP PT, R5, R145, 0x2, RZ ;  /* 0x0440000091057989 */ /* 0x000ee200000e00ff */
[----:B------:R-:W-:Y:S01]  /*86e0*/  ISETP.GE.AND P3, PT, R59, 0x2, PT ;  /* 0x000000023b00780c */ /* 0x000fe20003f66270 */
[C---:B------:R-:W-:Y:S01]  /*86f0*/  FMUL.FTZ R137, R165.reuse, -R126 ;  /* 0x8000007ea5897220 */ /* 0x040fe20000410000 */
[C---:B------:R-:W-:Y:S01]  /*8700*/  FMUL.FTZ R120, R172.reuse, -R118 ;  /* 0x80000076ac787220 */ /* 0x040fe20000410000 */
[----:B------:R-:W-:Y:S01]  /*8710*/  FMUL.FTZ R149, R165, -R151 ;  /* 0x80000097a5957220 */ /* 0x000fe20000410000 */
[----:B------:R-:W-:Y:S01]  /*8720*/  FMUL.FTZ R135, R172, -R141 ;  /* 0x8000008dac877220 */ /* 0x000fe20000410000 */
[C---:B------:R-:W-:Y:S01]  /*8730*/  FFMA.FTZ R151, R164.reuse, R151, -R137 ;  /* 0x00000097a4977223 */ /* 0x040fe20000010889 */
[C---:B------:R-:W-:Y:S01]  /*8740*/  FFMA.FTZ R120, R169.reuse, R141, -R120 ;  /* 0x0000008da9787223 */ /* 0x040fe20000010878 */
[----:B------:R-:W-:Y:S01]  /*8750*/  FFMA.FTZ R149, R164, R126, R149 ;  /* 0x0000007ea4957223 */ /* 0x000fe20000010095 */
[----:B------:R-:W-:Y:S01]  /*8760*/  FFMA.FTZ R126, R169, R118, R135 ;  /* 0x00000076a97e7223 */ /* 0x000fe20000010087 */
[C---:B------:R-:W-:Y:S01]  /*8770*/  FMUL.FTZ R186, R86.reuse, R133 ;  /* 0x0000008556ba7220 */ /* 0x040fe20000410000 */
[-C--:B------:R-:W-:Y:S01]  /*8780*/  FMUL.FTZ R184, R86, R3.reuse ;  /* 0x0000000356b87220 */ /* 0x080fe20000410000 */
[C---:B0-----:R-:W-:Y:S01]  /*8790*/  FMUL.FTZ R141, R145.reuse, R6 ;  /* 0x00000006918d7220 */ /* 0x041fe20000410000 */
[----:B------:R-:W-:Y:S01]  /*87a0*/  FMUL.FTZ R181, R84, R3 ;  /* 0x0000000354b57220 */ /* 0x000fe20000410000 */
[----:B------:R-:W-:Y:S01]  /*87b0*/  FADD.FTZ R149, -R186, R149 ;  /* 0x00000095ba957221 */ /* 0x000fe20000010100 */
[----:B------:R-:W-:Y:S01]  /*87c0*/  FADD.FTZ R151, R184, R151 ;  /* 0x00000097b8977221 */ /* 0x000fe20000010000 */
[CC--:B-1----:R-:W-:Y:S01]  /*87d0*/  FMUL.FTZ R137, R145.reuse, R7.reuse ;  /* 0x0000000791897220 */ /* 0x0c2fe20000410000 */
[----:B------:R-:W-:Y:S01]  /*87e0*/  FFMA.FTZ R141, R116, R7, R141 ;  /* 0x00000007748d7223 */ /* 0x000fe2000001008d */
[-C--:B------:R-:W-:Y:S01]  /*87f0*/  FMUL.FTZ R179, R84, R133.reuse ;  /* 0x0000008554b37220 */ /* 0x080fe20000410000 */
[----:B------:R-:W-:Y:S01]  /*8800*/  FMUL.FTZ R187, R82, R133 ;  /* 0x0000008552bb7220 */ /* 0x000fe20000410000 */
[C---:B--2---:R-:W-:Y:S01]  /*8810*/  FMUL.FTZ R118, R145.reuse, R4 ;  /* 0x0000000491767220 */ /* 0x044fe20000410000 */
[----:B------:R-:W-:Y:S01]  /*8820*/  FFMA.FTZ R137, R116, R6, -R137 ;  /* 0x0000000674897223 */ /* 0x000fe20000010889 */
[----:B------:R-:W-:Y:S01]  /*8830*/  @P3 FADD.FTZ R122, R122, R141 ;  /* 0x0000008d7a7a3221 */ /* 0x000fe20000010000 */
[----:B------:R-:W-:Y:S01]  /*8840*/  FMUL.FTZ R141, R162, -R149 ;  /* 0x80000095a28d7220 */ /* 0x000fe20000410000 */
[-C--:B---3--:R-:W-:Y:S01]  /*8850*/  FMUL.FTZ R135, R145, R5.reuse ;  /* 0x0000000591877220 */ /* 0x088fe20000410000 */
[----:B------:R-:W-:Y:S01]  /*8860*/  FFMA.FTZ R118, R116, R5, R118 ;  /* 0x0000000574767223 */ /* 0x000fe20000010076 */
[----:B------:R-:W-:Y:S01]  /*8870*/  @P3 FADD.FTZ R128, R128, R137 ;  /* 0x0000008980803221 */ /* 0x000fe20000010000 */
[-C--:B------:R-:W-:Y:S01]  /*8880*/  FFMA.FTZ R6, R160, R151.reuse, -R141 ;  /* 0x00000097a0067223 */ /* 0x080fe2000001088d */
[----:B------:R-:W-:Y:S01]  /*8890*/  @P3 FFMA.FTZ R116, R116, R4, -R135 ;  /* 0x0000000474743223 */ /* 0x000fe20000010887 */
[----:B------:R-:W-:Y:S01]  /*88a0*/  FMUL.FTZ R4, R173, -R120 ;  /* 0x80000078ad047220 */ /* 0x000fe20000410000 */
[----:B------:R-:W-:Y:S01]  /*88b0*/  FSEL R118, R145, R118, !P3 ;  /* 0x0000007691767208 */ /* 0x000fe20005800000 */
[----:B------:R-:W0:Y:S01]  /*88c0*/  SHFL.UP PT, R137, R122, 0x4, RZ ;  /* 0x048000007a897989 */ /* 0x000e2200000e00ff */
[----:B------:R-:W-:Y:S01]  /*88d0*/  ISETP.GE.AND P3, PT, R59, 0x4, PT ;  /* 0x000000043b00780c */ /* 0x000fe20003f66270 */
[-C--:B------:R-:W-:Y:S01]  /*88e0*/  FFMA.FTZ R145, R171, R126.reuse, R4 ;  /* 0x0000007eab917223 */ /* 0x080fe20000010004 */
[----:B------:R-:W-:Y:S01]  /*88f0*/  FMUL.FTZ R126, R173, -R126 ;  /* 0x8000007ead7e7220 */ /* 0x000fe20000410000 */
[----:B------:R-:W1:Y:S01]  /*8900*/  SHFL.UP PT, R135, R128, 0x4, RZ ;  /* 0x0480000080877989 */ /* 0x000e6200000e00ff */
[----:B------:R-:W-:Y:S01]  /*8910*/  FMUL.FTZ R4, R162, -R151 ;  /* 0x80000097a2047220 */ /* 0x000fe20000410000 */
[----:B------:R-:W-:Y:S01]  /*8920*/  FADD.FTZ R151, R181, R6 ;  /* 0x00000006b5977221 */ /* 0x000fe20000010000 */
[----:B------:R-:W-:Y:S01]  /*8930*/  FFMA.FTZ R141, R171, R120, -R126 ;  /* 0x00000078ab8d7223 */ /* 0x000fe2000001087e */
[----:B------:R-:W2:Y:S01]  /*8940*/  SHFL.UP PT, R5, R116, 0x4, RZ ;  /* 0x0480000074057989 */ /* 0x000ea200000e00ff */
[----:B------:R-:W-:Y:S01]  /*8950*/  FFMA.FTZ R130, R160, R149, R4 ;  /* 0x00000095a0827223 */ /* 0x000fe20000010004 */
[C---:B------:R-:W-:Y:S01]  /*8960*/  FMUL.FTZ R149, R174.reuse, -R145 ;  /* 0x80000091ae957220 */ /* 0x040fe20000410000 */
[-C--:B------:R-:W-:Y:S01]  /*8970*/  FMUL.FTZ R4, R174, -R141.reuse ;  /* 0x8000008dae047220 */ /* 0x080fe20000410000 */
[----:B------:R-:W3:Y:S01]  /*8980*/  SHFL.UP PT, R7, R118, 0x4, RZ ;  /* 0x0480000076077989 */ /* 0x000ee200000e00ff */
        /* <DEDUP_REMOVED lines=11> */
[----:B0-----:R-:W-:Y:S01]  /*8a40*/  FMUL.FTZ R141, R118, R137 ;  /* 0x00000089768d7220 */ /* 0x001fe20000410000 */
[----:B------:R-:W-:Y:S01]  /*8a50*/  FMUL.FTZ R185, R82, R3 ;  /* 0x0000000352b97220 */ /* 0x000fe20000410000 */
[C---:B------:R-:W-:Y:S01]  /*8a60*/  FMUL.FTZ R183, R80.reuse, R133 ;  /* 0x0000008550b77220 */ /* 0x040fe20000410000 */
[----:B------:R-:W-:Y:S01]  /*8a70*/  FMUL.FTZ R188, R80, R3 ;  /* 0x0000000350bc7220 */ /* 0x000fe20000410000 */
[-C--:B-1----:R-:W-:Y:S01]  /*8a80*/  FMUL.FTZ R120, R118, R135.reuse ;  /* 0x0000008776787220 */ /* 0x082fe20000410000 */
[----:B------:R-:W-:Y:S01]  /*8a90*/  FFMA.FTZ R141, R116, R135, -R141 ;  /* 0x00000087748d7223 */ /* 0x000fe2000001088d */
[----:B------:R-:W-:Y:S01]  /*8aa0*/  FADD.FTZ R135, R185, R126 ;  /* 0x0000007eb9877221 */ /* 0x000fe20000010000 */
[----:B------:R-:W-:Y:S01]  /*8ab0*/  FMUL.FTZ R190, R78, R133 ;  /* 0x000000854ebe7220 */ /* 0x000fe20000410000 */
[----:B--2---:R-:W-:Y:S01]  /*8ac0*/  FMUL.FTZ R6, R118, R5 ;  /* 0x0000000576067220 */ /* 0x004fe20000410000 */
[----:B------:R-:W-:Y:S01]  /*8ad0*/  FFMA.FTZ R137, R116, R137, R120 ;  /* 0x0000008974897223 */ /* 0x000fe20000010078 */
[----:B------:R-:W-:Y:S01]  /*8ae0*/  @P3 FADD.FTZ R128, R128, R141 ;  /* 0x0000008d80803221 */ /* 0x000fe20000010000 */
[----:B------:R-:W-:Y:S01]  /*8af0*/  FMUL.FTZ R126, R154, -R135 ;  /* 0x800000879a7e7220 */ /* 0x000fe20000410000 */
[-C--:B---3--:R-:W-:Y:S01]  /*8b00*/  FMUL.FTZ R4, R118, R7.reuse ;  /* 0x0000000776047220 */ /* 0x088fe20000410000 */
[----:B------:R-:W-:Y:S01]  /*8b10*/  FFMA.FTZ R7, R116, R7, R6 ;  /* 0x0000000774077223 */ /* 0x000fe20000010006 */
[----:B------:R-:W-:Y:S01]  /*8b20*/  @P3 FADD.FTZ R122, R122, R137 ;  /* 0x000000897a7a3221 */ /* 0x000fe20000010000 */
[----:B------:R-:W-:Y:S01]  /*8b30*/  FADD.FTZ R137, -R187, R130 ;  /* 0x00000082bb897221 */ /* 0x000fe20000010100 */
        /* <DEDUP_REMOVED lines=8> */
[C---:B------:R-:W-:Y:S01]  /*8bc0*/  FFMA.FTZ R141, R152.reuse, R135, -R141 ;  /* 0x00000087988d7223 */ /* 0x040fe2000001088d */
[----:B------:R-:W-:Y:S01]  /*8bd0*/  FFMA.FTZ R126, R152, R137, R126 ;  /* 0x00000089987e7223 */ /* 0x000fe2000001007e */
[----:B------:R-:W-:Y:S01]  /*8be0*/  FFMA.FTZ R145, R144, R149, -R145 ;  /* 0x0000009590917223 */ /* 0x000fe20000010891 */
[----:B------:R-:W2:Y:S01]  /*8bf0*/  SHFL.UP PT, R118, R122, 0x8, RZ ;  /* 0x050000007a767989 */ /* 0x000ea200000e00ff */
[-C--:B------:R-:W-:Y:S01]  /*8c00*/  FMUL.FTZ R135, R165, -R120.reuse ;  /* 0x80000078a5877220 */ /* 0x080fe20000410000 */
[----:B------:R-:W-:Y:S01]  /*8c10*/  FADD.FTZ R149, -R183, R126 ;  /* 0x0000007eb7957221 */ /* 0x000fe20000010100 */
[-C--:B------:R-:W-:Y:S01]  /*8c20*/  FMUL.FTZ R137, R165, -R145.reuse ;  /* 0x80000091a5897220 */ /* 0x080fe20000410000 */
[----:B------:R-:W3:Y:S01]  /*8c30*/  SHFL.UP PT, R5, R7, 0x8, RZ ;  /* 0x0500000007057989 */ /* 0x000ee200000e00ff */
[----:B------:R-:W-:Y:S01]  /*8c40*/  FFMA.FTZ R135, R164, R145, -R135 ;  /* 0x00000091a4877223 */ /* 0x000fe20000010887 */
        /* <DEDUP_REMOVED lines=13> */
[----:B------:R-:W-:Y:S01]  /*8d20*/  FADD.FTZ R155, -R190, R151 ;  /* 0x00000097be9b7221 */ /* 0x000fe20000010100 */
[----:B-1----:R-:W-:Y:S01]  /*8d30*/  FMUL.FTZ R120, R7, R4 ;  /* 0x0000000407787220 */ /* 0x002fe20000410000 */
[----:B-----5:R-:W-:Y:S01]  /*8d40*/  SHFL.IDX PT, R70, R70, RZ, 0x1f ;  /* 0x00001fff46467589 */ /* 0x020fe200000e0000 */
[----:B------:R-:W-:Y:S01]  /*8d50*/  FADD.FTZ R151, R191, R126 ;  /* 0x0000007ebf977221 */ /* 0x000fe20000010000 */
[----:B------:R-:W-:Y:S01]  /*8d60*/  FMUL.FTZ R189, R114, -R155 ;  /* 0x8000009b72bd7220 */ /* 0x000fe20000410000 */
[CC--:B--2---:R-:W-:Y:S01]  /*8d70*/  FMUL.FTZ R137, R7.reuse, R118.reuse ;  /* 0x0000007607897220 */ /* 0x0c4fe20000410000 */
[----:B------:R-:W-:Y:S01]  /*8d80*/  FFMA.FTZ R141, R116, R118, R141 ;  /* 0x00000076748d7223 */ /* 0x000fe2000001008d */
[----:B------:R-:W-:Y:S01]  /*8d90*/  FMUL.FTZ R118, R76, R3 ;  /* 0x000000034c767220 */ /* 0x000fe20000410000 */
[----:B------:R-:W-:Y:S01]  /*8da0*/  SHFL.IDX PT, R71, R71, RZ, 0x1f ;  /* 0x00001fff47477589 */ /* 0x000fe200000e0000 */
[CC--:B---3--:R-:W-:Y:S01]  /*8db0*/  FMUL.FTZ R135, R7.reuse, R5.reuse ;  /* 0x0000000507877220 */ /* 0x0c8fe20000410000 */
[C---:B------:R-:W-:Y:S01]  /*8dc0*/  FFMA.FTZ R120, R116.reuse, R5, R120 ;  /* 0x0000000574787223 */ /* 0x040fe20000010078 */
[----:B------:R-:W-:Y:S01]  /*8dd0*/  FFMA.FTZ R137, R116, R6, -R137 ;  /* 0x0000000674897223 */ /* 0x000fe20000010889 */
        /* <DEDUP_REMOVED lines=8> */
[----:B------:R-:W-:Y:S01]  /*8e60*/  FFMA.FTZ R141, R156, R145, -R141 ;  /* 0x000000919c8d7223 */ /* 0x000fe2000001088d */
[C---:B------:R-:W-:Y:S01]  /*8e70*/  FFMA.FTZ R151, R112.reuse, R151, -R189 ;  /* 0x0000009770977223 */ /* 0x040fe200000108bd */
[----:B------:R-:W1:Y:S01]  /*8e80*/  SHFL.UP PT, R7, R120, 0x10, RZ ;  /* 0x0600000078077989 */ /* 0x000e6200000e00ff */
[----:B------:R-:W-:Y:S01]  /*8e90*/  FFMA.FTZ R6, R112, R155, R6 ;  /* 0x0000009b70067223 */ /* 0x000fe20000010006 */
[----:B------:R-:W-:Y:S01]  /*8ea0*/  FFMA.FTZ R149, R156, R149, R4 ;  /* 0x000000959c957223 */ /* 0x000fe20000010004 */
[----:B------:R-:W-:Y:S01]  /*8eb0*/  FMUL.FTZ R189, R76, R133 ;  /* 0x000000854cbd7220 */ /* 0x000fe20000410000 */
[----:B------:R-:W2:Y:S01]  /*8ec0*/  SHFL.UP PT, R137, R122, 0x10, RZ ;  /* 0x060000007a897989 */ /* 0x000ea200000e00ff */
[C---:B------:R-:W-:Y:S01]  /*8ed0*/  FMUL.FTZ R145, R154.reuse, -R141 ;  /* 0x8000008d9a917220 */ /* 0x040fe20000410000 */
[-C--:B------:R-:W-:Y:S01]  /*8ee0*/  FMUL.FTZ R4, R154, -R149.reuse ;  /* 0x800000959a047220 */ /* 0x080fe20000410000 */
[----:B------:R-:W-:Y:S01]  /*8ef0*/  FADD.FTZ R155, -R189, R6 ;  /* 0x00000006bd9b7221 */ /* 0x000fe20000010100 */
[----:B------:R-:W3:Y:S01]  /*8f00*/  SHFL.UP PT, R135, R128, 0x10, RZ ;  /* 0x0600000080877989 */ /* 0x000ee200000e00ff */
[----:B------:R-:W-:Y:S01]  /*8f10*/  FFMA.FTZ R149, R152, R149, R145 ;  /* 0x0000009598957223 */ /* 0x000fe20000010091 */
[----:B------:R-:W-:Y:S01]  /*8f20*/  FADD.FTZ R151, R118, R151 ;  /* 0x0000009776977221 */ /* 0x000fe20000010000 */
[----:B------:R-:W-:Y:S01]  /*8f30*/  FFMA.FTZ R145, R152, R141, -R4 ;  /* 0x0000008d98917223 */ /* 0x000fe20000010804 */
[----:B------:R-:W-:Y:S01]  /*8f40*/  FMUL.FTZ R193, R108, -R155 ;  /* 0x8000009b6cc17220 */ /* 0x000fe20000410000 */
[----:B------:R-:W-:Y:S01]  /*8f50*/  FMUL.FTZ R141, R150, -R149 ;  /* 0x80000095968d7220 */ /* 0x000fe20000410000 */
[-C--:B------:R-:W-:Y:S01]  /*8f60*/  FMUL.FTZ R4, R108, -R151.reuse ;  /* 0x800000976c047220 */ /* 0x080fe20000410000 */
[----:B------:R-:W-:Y:S01]  /*8f70*/  ISETP.GE.AND P3, PT, R59, 0x10, PT ;  /* 0x000000103b00780c */ /* 0x000fe20003f66270 */
[----:B------:R-:W-:Y:S01]  /*8f80*/  FFMA.FTZ R193, R110, R151, -R193 ;  /* 0x000000976ec17223 */ /* 0x000fe200000108c1 */
[----:B------:R-:W-:Y:S01]  /*8f90*/  FFMA.FTZ R151, R148, R145, -R141 ;  /* 0x0000009194977223 */ /* 0x000fe2000001088d */
[----:B------:R-:W-:Y:S01]  /*8fa0*/  FFMA.FTZ R155, R110, R155, R4 ;  /* 0x0000009b6e9b7223 */ /* 0x000fe20000010004 */
[----:B------:R-:W-:Y:S01]  /*8fb0*/  FMUL.FTZ R145, R150, -R145 ;  /* 0x8000009196917220 */ /* 0x000fe20000410000 */
[----:B0-----:R-:W-:Y:S01]  /*8fc0*/  FMUL.FTZ R141, R120, R5 ;  /* 0x00000005788d7220 */ /* 0x001fe20000410000 */
[----:B------:R-:W-:Y:S01]  /*8fd0*/  FMUL.FTZ R130, R114, -R151 ;  /* 0x8000009772827220 */ /* 0x000fe20000410000 */
[----:B------:R-:W-:Y:S01]  /*8fe0*/  BSSY B0, `(.L_x_12671) ;  /* 0x0000046000007945 */ /* 0x000fe20003800000 */
[----:B------:R-:W-:Y:S01]  /*8ff0*/  FFMA.FTZ R145, R148, R149, R145 ;  /* 0x0000009594917223 */ /* 0x000fe20000010091 */
[-C--:B-1----:R-:W-:Y:S01]  /*9000*/  FFMA.FTZ R141, R116, R7.reuse, R141 ;  /* 0x00000007748d7223 */ /* 0x082fe2000001008d */
[C---:B------:R-:W-:Y:S01]  /*9010*/  FMUL.FTZ R4, R120.reuse, R7 ;  /* 0x0000000778047220 */ /* 0x040fe20000410000 */
[----:B--2---:R-:W-:-:S03]  /*9020*/  FMUL.FTZ R6, R120, R137 ;  /* 0x0000008978067220 */ /* 0x004fc60000410000 */
[C---:B------:R-:W-:Y:S01]  /*9030*/  FSEL R141, R120.reuse, R141, !P3 ;  /* 0x0000008d788d7208 */ /* 0x040fe20005800000 */
[-C--:B---3--:R-:W-:Y:S01]  /*9040*/  FMUL.FTZ R126, R120, R135.reuse ;  /* 0x00000087787e7220 */ /* 0x088fe20000410000 */
[----:B------:R-:W-:Y:S01]  /*9050*/  FFMA.FTZ R135, R116, R135, -R6 ;  /* 0x0000008774877223 */ /* 0x000fe20000010806 */
[----:B------:R-:W-:-:S03]  /*9060*/  FMUL.FTZ R120, R74, R3 ;  /* 0x000000034a787220 */ /* 0x000fc60000410000 */
[----:B------:R-:W0:Y:S01]  /*9070*/  SHFL.UP PT, R141, R141, 0x1, RZ ;  /* 0x042000008d8d7989 */ /* 0x000e2200000e00ff */
[C---:B------:R-:W-:Y:S01]  /*9080*/  FFMA.FTZ R137, R116.reuse, R137, R126 ;  /* 0x0000008974897223 */ /* 0x040fe2000001007e */
[----:B------:R-:W-:Y:S01]  /*9090*/  @P3 FFMA.FTZ R116, R116, R5, -R4 ;  /* 0x0000000574743223 */ /* 0x000fe20000010804 */
[----:B------:R-:W-:Y:S01]  /*90a0*/  @P3 FADD.FTZ R128, R128, R135 ;  /* 0x0000008780803221 */ /* 0x000fe20000010000 */
[-C--:B------:R-:W-:Y:S01]  /*90b0*/  FMUL.FTZ R135, R114, -R145.reuse ;  /* 0x8000009172877220 */ /* 0x080fe20000410000 */
[----:B------:R-:W-:Y:S01]  /*90c0*/  @P3 FADD.FTZ R122, R122, R137 ;  /* 0x000000897a7a3221 */ /* 0x000fe20000010000 */
[----:B------:R-:W-:Y:S01]  /*90d0*/  FFMA.FTZ R145, R112, R145, R130 ;  /* 0x0000009170917223 */ /* 0x000fe20000010082 */
[----:B------:R-:W-:Y:S01]  /*90e0*/  FMUL.FTZ R126, R74, R133 ;  /* 0x000000854a7e7220 */ /* 0x000fe20000410000 */
[----:B------:R-:W1:Y:S01]  /*90f0*/  SHFL.UP PT, R116, R116, 0x1, RZ ;  /* 0x0420000074747989 */ /* 0x000e6200000e00ff */
[----:B------:R-:W-:Y:S01]  /*9100*/  FFMA.FTZ R135, R112, R151, -R135 ;  /* 0x0000009770877223 */ /* 0x000fe20000010887 */
[----:B------:R-:W-:Y:S01]  /*9110*/  HFMA2.MMA R4, -RZ, RZ, 1.875, 0 ;  /* 0x3f800000ff047435 */ /* 0x000fe200000001ff */
[----:B------:R-:W-:Y:S01]  /*9120*/  FADD.FTZ R193, R120, R193 ;  /* 0x000000c178c17221 */ /* 0x000fe20000010000 */
[----:B------:R-:W2:Y:S01]  /*9130*/  SHFL.UP PT, R122, R122, 0x1, RZ ;  /* 0x042000007a7a7989 */ /* 0x000ea200000e00ff */
[C---:B------:R-:W-:Y:S01]  /*9140*/  FMUL.FTZ R137, R108.reuse, -R135 ;  /* 0x800000876c897220 */ /* 0x040fe20000410000 */
[----:B------:R-:W-:Y:S01]  /*9150*/  FMUL.FTZ R130, R108, -R145 ;  /* 0x800000916c827220 */ /* 0x000fe20000410000 */
[----:B------:R-:W-:Y:S01]  /*9160*/  FADD.FTZ R155, -R126, R155 ;  /* 0x0000009b7e9b7221 */ /* 0x000fe20000010100 */
[----:B------:R-:W3:Y:S01]  /*9170*/  SHFL.UP PT, R128, R128, 0x1, RZ ;  /* 0x0420000080807989 */ /* 0x000ee200000e00ff */
[----:B------:R-:W-:-:S02]  /*9180*/  MOV R5, RZ ;  /* 0x000000ff00057202 */ /* 0x000fc40000000f00 */
[----:B------:R-:W-:Y:S01]  /*9190*/  CS2R R6, SRZ ;  /* 0x0000000000067805 */ /* 0x000fe2000001ff00 */
[----:B------:R-:W-:Y:S01]  /*91a0*/  FMUL.FTZ R132, R106, -R193 ;  /* 0x800000c16a847220 */ /* 0x000fe20000410000 */
[C---:B------:R-:W-:Y:S01]  /*91b0*/  FFMA.FTZ R195, R110.reuse, R145, R137 ;  /* 0x000000916ec37223 */ /* 0x040fe20000010089 */
[----:B------:R-:W-:Y:S01]  /*91c0*/  FFMA.FTZ R145, R110, R135, -R130 ;  /* 0x000000876e917223 */ /* 0x000fe20000010882 */
[-C--:B------:R-:W-:Y:S01]  /*91d0*/  FMUL.FTZ R149, R106, -R155.reuse ;  /* 0x8000009b6a957220 */ /* 0x080fe20000410000 */
[----:B------:R-:W-:Y:S01]  /*91e0*/  FFMA.FTZ R155, R104, R155, R132 ;  /* 0x0000009b689b7223 */ /* 0x000fe20000010084 */
[CC--:B0-----:R-:W-:Y:S01]  /*91f0*/  FMUL.FTZ R130, R141.reuse, R70.reuse ;  /* 0x000000468d827220 */ /* 0x0c1fe20000410000 */
[----:B------:R-:W-:Y:S01]  /*9200*/  FMUL.FTZ R132, R106, -R145 ;  /* 0x800000916a847220 */ /* 0x000fe20000410000 */
[----:B------:R-:W0:Y:S01]  /*9210*/  @!P0 LDS.128 R4, [UR33+0x1da0] ;  /* 0x001da021ff048984 */ /* 0x000e220008000c00 */
[----:B------:R-:W-:Y:S01]  /*9220*/  FMUL.FTZ R135, R141, R71 ;  /* 0x000000478d877220 */ /* 0x000fe20000410000 */
[----:B------:R-:W-:Y:S01]  /*9230*/  ISETP.NE.AND P0, PT, R146, 0x1f, PT ;  /* 0x0000001f9200780c */ /* 0x000fe20003f05270 */
[-C--:B------:R-:W-:Y:S01]  /*9240*/  FMUL.FTZ R141, R106, -R195.reuse ;  /* 0x800000c36a8d7220 */ /* 0x080fe20000410000 */
[C---:B------:R-:W-:Y:S01]  /*9250*/  FFMA.FTZ R195, R104.reuse, R195, R132 ;  /* 0x000000c368c37223 */ /* 0x040fe20000010084 */
[----:B------:R-:W-:Y:S01]  /*9260*/  FFMA.FTZ R149, R104, R193, -R149 ;  /* 0x000000c168957223 */ /* 0x000fe20000010895 */
[----:B-1----:R-:W-:Y:S01]  /*9270*/  FFMA.FTZ R137, R116, R71, R130 ;  /* 0x0000004774897223 */ /* 0x002fe20000010082 */
[C---:B------:R-:W-:Y:S01]  /*9280*/  FMUL.FTZ R132, R0.reuse, R3 ;  /* 0x0000000300847220 */ /* 0x040fe20000410000 */
[----:B------:R-:W-:Y:S01]  /*9290*/  FMUL.FTZ R130, R0, R133 ;  /* 0x0000008500827220 */ /* 0x000fe20000410000 */
[----:B------:R-:W-:Y:S01]  /*92a0*/  FFMA.FTZ R135, R116, R70, -R135 ;  /* 0x0000004674877223 */ /* 0x000fe20000010887 */
[----:B------:R-:W-:Y:S01]  /*92b0*/  FFMA.FTZ R192, R104, R145, -R141 ;  /* 0x0000009168c07223 */ /* 0x000fe2000001088d */
[----:B--2---:R-:W-:Y:S01]  /*92c0*/  @P1 FADD.FTZ R71, R122, R137 ;  /* 0x000000897a471221 */ /* 0x004fe20000010000 */
[----:B------:R-:W-:Y:S01]  /*92d0*/  FADD.FTZ R193, R132, R149 ;  /* 0x0000009584c17221 */ /* 0x000fe20000010000 */
[----:B------:R-:W-:Y:S01]  /*92e0*/  FADD.FTZ R194, -R130, R155 ;  /* 0x0000009b82c27221 */ /* 0x000fe20000010100 */
[----:B---3--:R-:W-:Y:S01]  /*92f0*/  @P1 FADD.FTZ R70, R128, R135 ;  /* 0x0000008780461221 */ /* 0x008fe20000010000 */
[C---:B------:R-:W-:Y:S01]  /*9300*/  FMUL.FTZ R3, R69.reuse, R71 ;  /* 0x0000004745037220 */ /* 0x040fe20000410000 */
[----:B------:R1:W2:Y:S01]  /*9310*/  SHFL.DOWN PT, R122, R192, 0x1, 0x1f ;  /* 0x08201f00c07a7f89 */ /* 0x0002a200000e0000 */
[----:B------:R-:W-:Y:S01]  /*9320*/  ISETP.GT.U32.AND P1, PT, R146, 0x1d, PT ;  /* 0x0000001d9200780c */ /* 0x000fe20003f24070 */
[-C--:B------:R-:W-:Y:S01]  /*9330*/  FMUL.FTZ R69, R69, R70.reuse ;  /* 0x0000004645457220 */ /* 0x080fe20000410000 */
[----:B------:R-:W-:Y:S01]  /*9340*/  FFMA.FTZ R70, R68, R70, -R3 ;  /* 0x0000004644467223 */ /* 0x000fe20000010803 */
        /* <DEDUP_REMOVED lines=15> */
.L_x_12672:
[----:B------:R-:W-:Y:S05]  /*9440*/  BSYNC B0 ;  /* 0x0000000000007941 */ /* 0x000fea0003800000 */
.L_x_12671:
[----:B------:R-:W-:Y:S01]  /*9450*/  FFMA.FTZ R3, R68, R71, R69 ;  /* 0x0000004744037223 */ /* 0x000fe20000010045 */
[----:B------:R-:W-:Y:S01]  /*9460*/  FADD.FTZ R147, R147, R70 ;  /* 0x0000004693937221 */ /* 0x000fe20000010000 */
[----:B----4-:R4:W0:Y:S01]  /*9470*/  SHFL.DOWN PT, R116, R195, 0x2, 0x1f ;  /* 0x08401f00c3747f89 */ /* 0x01082200000e0000 */
[----:B------:R-:W-:Y:S01]  /*9480*/  BSSY B0, `(.L_x_12673) ;  /* 0x0000011000007945 */ /* 0x000fe20003800000 */
[----:B------:R-:W-:Y:S02]  /*9490*/  FADD.FTZ R3, RZ, R3 ;  /* 0x00000003ff037221 */ /* 0x000fe40000010000 */
[----:B------:R4:W0:Y:S04]  /*94a0*/  SHFL.DOWN PT, R70, R192, 0x2, 0x1f ;  /* 0x08401f00c0467f89 */ /* 0x00082800000e0000 */
[----:B------:R4:W0:Y:S04]  /*94b0*/  SHFL.DOWN PT, R68, R193, 0x2, 0x1f ;  /* 0x08401f00c1447f89 */ /* 0x00082800000e0000 */
[----:B--2---:R4:W2:Y:S01]  /*94c0*/  SHFL.DOWN PT, R122, R194, 0x2, 0x1f ;  /* 0x08401f00c27a7f89 */ /* 0x0048a200000e0000 */
[----:B------:R-:W-:Y:S05]  /*94d0*/  @P1 BRA `(.L_x_12674) ;  /* 0x00000000002c1947 */ /* 0x000fea0003800000 */
[C---:B0-----:R-:W-:Y:S01]  /*94e0*/  FMUL.FTZ R69, R195.reuse, R116 ;  /* 0x00000074c3457220 */ /* 0x041fe20000410000 */
[C---:B--2---:R-:W-:Y:S01]  /*94f0*/  FMUL.FTZ R71, R195.reuse, R122 ;  /* 0x0000007ac3477220 */ /* 0x044fe20000410000 */
[C---:B------:R-:W-:Y:S01]  /*9500*/  FMUL.FTZ R133, R195.reuse, R68 ;  /* 0x00000044c3857220 */ /* 0x040fe20000410000 */
[-C--:B-1--4-:R-:W-:Y:S01]  /*9510*/  FMUL.FTZ R195, R195, R70.reuse ;  /* 0x00000046c3c37220 */ /* 0x092fe20000410000 */
[C---:B------:R-:W-:Y:S01]  /*9520*/  FFMA.FTZ R69, R192.reuse, R70, -R69 ;  /* 0x00000046c0457223 */ /* 0x040fe20000010845 */
[C---:B------:R-:W-:Y:S01]  /*9530*/  FFMA.FTZ R68, R192.reuse, R68, -R71 ;  /* 0x00000044c0447223 */ /* 0x040fe20000010847 */
[C---:B------:R-:W-:Y:S01]  /*9540*/  FFMA.FTZ R133, R192.reuse, R122, R133 ;  /* 0x0000007ac0857223 */ /* 0x040fe20000010085 */
[----:B------:R-:W-:Y:S02]  /*9550*/  FFMA.FTZ R195, R192, R116, R195 ;  /* 0x00000074c0c37223 */ /* 0x000fe400000100c3 */
[----:B------:R-:W-:Y:S01]  /*9560*/  FADD.FTZ R193, R193, R68 ;  /* 0x00000044c1c17221 */ /* 0x000fe20000010000 */
[----:B------:R-:W-:Y:S01]  /*9570*/  FADD.FTZ R194, R194, R133 ;  /* 0x00000085c2c27221 */ /* 0x000fe20000010000 */
[----:B------:R-:W-:-:S07]  /*9580*/  MOV R192, R69 ;  /* 0x0000004500c07202 */ /* 0x000fce0000000f00 */
.L_x_12674:
[----:B------:R-:W-:Y:S05]  /*9590*/  BSYNC B0 ;  /* 0x0000000000007941 */ /* 0x000fea0003800000 */
.L_x_12673:
[----:B------:R-:W-:Y:S01]  /*95a0*/  ISETP.GT.U32.AND P0, PT, R146, 0x1b, PT ;  /* 0x0000001b9200780c */ /* 0x000fe20003f04070 */
[C---:B0-----:R-:W-:Y:S01]  /*95b0*/  FMUL.FTZ R70, R106.reuse, R147 ;  /* 0x000000936a467220 */ /* 0x041fe20000410000 */
[-C--:B------:R-:W-:Y:S01]  /*95c0*/  FMUL.FTZ R69, R106, R3.reuse ;  /* 0x000000036a457220 */ /* 0x080fe20000410000 */
[----:B------:R0:W0:Y:S01]  /*95d0*/  SHFL.DOWN PT, R116, R192, 0x4, 0x1f ;  /* 0x08801f00c0747f89 */ /* 0x00002200000e0000 */
[----:B------:R-:W-:Y:S01]  /*95e0*/  BSSY B0, `(.L_x_12675) ;  /* 0x0000016000007945 */ /* 0x000fe20003800000 */
[C---:B------:R-:W-:Y:S01]  /*95f0*/  FFMA.FTZ R70, R104.reuse, R3, R70 ;  /* 0x0000000368467223 */ /* 0x040fe20000010046 */
[----:B------:R-:W-:Y:S01]  /*9600*/  FFMA.FTZ R68, R104, R147, -R69 ;  /* 0x0000009368447223 */ /* 0x000fe20000010845 */
[----:B--2---:R2:W0:Y:S01]  /*9610*/  SHFL.DOWN PT, R122, R195, 0x4, 0x1f ;  /* 0x08801f00c37a7f89 */ /* 0x00442200000e0000 */
[C---:B------:R-:W-:Y:S01]  /*9620*/  ISETP.GT.U32.AND P1, PT, R146.reuse, 0x17, PT ;  /* 0x000000179200780c */ /* 0x040fe20003f24070 */
[----:B------:R-:W-:Y:S01]  /*9630*/  FADD.FTZ R71, RZ, R70 ;  /* 0x00000046ff477221 */ /* 0x000fe20000010000 */
[----:B------:R-:W-:Y:S01]  /*9640*/  ISETP.GT.U32.AND P3, PT, R146, 0xf, PT ;  /* 0x0000000f9200780c */ /* 0x000fe20003f64070 */
[----:B---3--:R2:W3:Y:S01]  /*9650*/  SHFL.DOWN PT, R128, R193, 0x4, 0x1f ;  /* 0x08801f00c1807f89 */ /* 0x0084e200000e0000 */
[----:B------:R-:W-:-:S03]  /*9660*/  FFMA.FTZ R155, R41, R36, R68 ;  /* 0x00000024299b7223 */ /* 0x000fc60000010044 */
[----:B------:R2:W0:Y:S01]  /*9670*/  SHFL.DOWN PT, R70, R194, 0x4, 0x1f ;  /* 0x08801f00c2467f89 */ /* 0x00042200000e0000 */
[----:B------:R-:W-:Y:S07]  /*9680*/  @P0 BRA `(.L_x_12676) ;  /* 0x00000000002c0947 */ /* 0x000fee0003800000 */
[C---:B0-----:R-:W-:Y:S01]  /*9690*/  FMUL.FTZ R69, R195.reuse, R122 ;  /* 0x0000007ac3457220 */ /* 0x041fe20000410000 */
[C---:B------:R-:W-:Y:S01]  /*96a0*/  FMUL.FTZ R133, R195.reuse, R70 ;  /* 0x00000046c3857220 */ /* 0x040fe20000410000 */
[C---:B---3--:R-:W-:Y:S01]  /*96b0*/  FMUL.FTZ R135, R195.reuse, R128 ;  /* 0x00000080c3877220 */ /* 0x048fe20000410000 */
[-C--:B-12-4-:R-:W-:Y:S01]  /*96c0*/  FMUL.FTZ R195, R195, R116.reuse ;  /* 0x00000074c3c37220 */ /* 0x096fe20000410000 */
[C---:B------:R-:W-:Y:S01]  /*96d0*/  FFMA.FTZ R69, R192.reuse, R116, -R69 ;  /* 0x00000074c0457223 */ /* 0x040fe20000010845 */
[C---:B------:R-:W-:Y:S01]  /*96e0*/  FFMA.FTZ R68, R192.reuse, R128, -R133 ;  /* 0x00000080c0447223 */ /* 0x040fe20000010885 */
[C---:B------:R-:W-:Y:S01]  /*96f0*/  FFMA.FTZ R135, R192.reuse, R70, R135 ;  /* 0x00000046c0877223 */ /* 0x040fe20000010087 */
[----:B------:R-:W-:Y:S02]  /*9700*/  FFMA.FTZ R195, R192, R122, R195 ;  /* 0x0000007ac0c37223 */ /* 0x000fe400000100c3 */
[----:B------:R-:W-:Y:S01]  /*9710*/  FADD.FTZ R193, R193, R68 ;  /* 0x00000044c1c17221 */ /* 0x000fe20000010000 */
[----:B------:R-:W-:Y:S01]  /*9720*/  FADD.FTZ R194, R194, R135 ;  /* 0x00000087c2c27221 */ /* 0x000fe20000010000 */
[----:B------:R-:W-:-:S07]  /*9730*/  MOV R192, R69 ;  /* 0x0000004500c07202 */ /* 0x000fce0000000f00 */
.L_x_12676:
[----:B------:R-:W-:Y:S05]  /*9740*/  BSYNC B0 ;  /* 0x0000000000007941 */ /* 0x000fea0003800000 */
.L_x_12675:
[----:B0-----:R0:W0:Y:S01]  /*9750*/  SHFL.DOWN PT, R116, R192, 0x8, 0x1f ;  /* 0x09001f00c0747f89 */ /* 0x00102200000e0000 */
[----:B------:R-:W-:Y:S01]  /*9760*/  BSSY B0, `(.L_x_12677) ;  /* 0x0000012000007945 */ /* 0x000fe20003800000 */
[C---:B------:R-:W-:Y:S01]  /*9770*/  FMUL.FTZ R69, R108.reuse, R71 ;  /* 0x000000476c457220 */ /* 0x040fe20000410000 */
[----:B------:R-:W-:Y:S01]  /*9780*/  FMUL.FTZ R70, R108, R155 ;  /* 0x0000009b6c467220 */ /* 0x000fe20000410000 */
[----:B------:R0:W0:Y:S04]  /*9790*/  SHFL.DOWN PT, R122, R195, 0x8, 0x1f ;  /* 0x09001f00c37a7f89 */ /* 0x00002800000e0000 */
[----:B------:R0:W0:Y:S04]  /*97a0*/  SHFL.DOWN PT, R68, R193, 0x8, 0x1f ;  /* 0x09001f00c1447f89 */ /* 0x00002800000e0000 */
[----:B---3--:R3:W0:Y:S01]  /*97b0*/  SHFL.DOWN PT, R128, R194, 0x8, 0x1f ;  /* 0x09001f00c2807f89 */ /* 0x00862200000e0000 */
[----:B------:R-:W-:Y:S05]  /*97c0*/  @P1 BRA `(.L_x_12678) ;  /* 0x00000000002c1947 */ /* 0x000fea0003800000 */
[C---:B0-----:R-:W-:Y:S01]  /*97d0*/  FMUL.FTZ R133, R195.reuse, R122 ;  /* 0x0000007ac3857220 */ /* 0x041fe20000410000 */
[C---:B------:R-:W-:Y:S01]  /*97e0*/  FMUL.FTZ R135, R195.reuse, R128 ;  /* 0x00000080c3877220 */ /* 0x040fe20000410000 */
[C---:B------:R-:W-:Y:S01]  /*97f0*/  FMUL.FTZ R137, R195.reuse, R68 ;  /* 0x00000044c3897220 */ /* 0x040fe20000410000 */
[-C--:B-12-4-:R-:W-:Y:S01]  /*9800*/  FMUL.FTZ R195, R195, R116.reuse ;  /* 0x00000074c3c37220 */ /* 0x096fe20000410000 */
[C---:B------:R-:W-:Y:S01]  /*9810*/  FFMA.FTZ R133, R192.reuse, R116, -R133 ;  /* 0x00000074c0857223 */ /* 0x040fe20000010885 */
[C---:B------:R-:W-:Y:S01]  /*9820*/  FFMA.FTZ R68, R192.reuse, R68, -R135 ;  /* 0x00000044c0447223 */ /* 0x040fe20000010887 */
[C---:B------:R-:W-:Y:S01]  /*9830*/  FFMA.FTZ R137, R192.reuse, R128, R137 ;  /* 0x00000080c0897223 */ /* 0x040fe20000010089 */
[----:B------:R-:W-:Y:S02]  /*9840*/  FFMA.FTZ R195, R192, R122, R195 ;  /* 0x0000007ac0c37223 */ /* 0x000fe400000100c3 */
[----:B------:R-:W-:Y:S01]  /*9850*/  FADD.FTZ R193, R193, R68 ;  /* 0x00000044c1c17221 */ /* 0x000fe20000010000 */
[----:B---3--:R-:W-:Y:S01]  /*9860*/  FADD.FTZ R194, R194, R137 ;  /* 0x00000089c2c27221 */ /* 0x008fe20000010000 */
[----:B------:R-:W-:-:S07]  /*9870*/  MOV R192, R133 ;  /* 0x0000008500c07202 */ /* 0x000fce0000000f00 */
.L_x_12678:
[----:B------:R-:W-:Y:S05]  /*9880*/  BSYNC B0 ;  /* 0x0000000000007941 */ /* 0x000fea0003800000 */
.L_x_12677:
        /* <DEDUP_REMOVED lines=19> */
.L_x_12680:
[----:B------:R-:W-:Y:S05]  /*99c0*/  BSYNC B0 ;  /* 0x0000000000007941 */ /* 0x000fea0003800000 */
.L_x_12679:
[----:B------:R-:W-:Y:S01]  /*99d0*/  FFMA.FTZ R145, R39, R34, R68 ;  /* 0x0000002227917223 */ /* 0x000fe20000010044 */
[----:B------:R-:W-:Y:S01]  /*99e0*/  FADD.FTZ R133, RZ, R70 ;  /* 0x00000046ff857221 */ /* 0x000fe20000010000 */
[----:B------:R-:W-:Y:S01]  /*99f0*/  SHFL.DOWN PT, R151, R195, 0x1, 0x1f ;  /* 0x08201f00c3977f89 */ /* 0x000fe200000e0000 */
[C---:B------:R-:W-:Y:S01]  /*9a00*/  ISETP.GT.AND P0, PT, R59.reuse, 0x1e, PT ;  /* 0x0000001e3b00780c */ /* 0x040fe20003f04270 */
[C---:B------:R-:W-:Y:S01]  /*9a10*/  FMUL.FTZ R69, R114.reuse, R145 ;  /* 0x0000009172457220 */ /* 0x040fe20000410000 */
[-C--:B------:R-:W-:Y:S01]  /*9a20*/  FMUL.FTZ R68, R114, R133.reuse ;  /* 0x0000008572447220 */ /* 0x080fe20000410000 */
[----:B0-----:R-:W0:Y:S01]  /*9a30*/  SHFL.IDX PT, R122, R6, RZ, 0x1f ;  /* 0x00001fff067a7589 */ /* 0x001e2200000e0000 */
[----:B------:R-:W-:Y:S01]  /*9a40*/  ISETP.NE.AND P1, PT, R59, RZ, PT ;  /* 0x000000ff3b00720c */ /* 0x000fe20003f25270 */
[C---:B------:R-:W-:Y:S01]  /*9a50*/  FFMA.FTZ R69, R112.reuse, R133, R69 ;  /* 0x0000008570457223 */ /* 0x040fe20000010045 */
[----:B------:R-:W-:Y:S01]  /*9a60*/  FFMA.FTZ R68, R112, R145, -R68 ;  /* 0x0000009170447223 */ /* 0x000fe20000010844 */
[----:B------:R-:W5:Y:S01]  /*9a70*/  SHFL.IDX PT, R149, R7, RZ, 0x1f ;  /* 0x00001fff07957589 */ /* 0x000f6200000e0000 */
[----:B------:R-:W-:Y:S01]  /*9a80*/  BSSY B0, `(.L_x_12681) ;  /* 0x000023f000007945 */ /* 0x000fe20003800000 */
[----:B------:R-:W-:Y:S01]  /*9a90*/  FADD.FTZ R135, RZ, R69 ;  /* 0x00000045ff877221 */ /* 0x000fe20000010000 */
[----:B------:R-:W-:Y:S01]  /*9aa0*/  FFMA.FTZ R70, R37, R32, R68 ;  /* 0x0000002025467223 */ /* 0x000fe20000010044 */
[----:B------:R-:W3:Y:S02]  /*9ab0*/  SHFL.DOWN PT, R197, R192, 0x1, 0x1f ;  /* 0x08201f00c0c57f89 */ /* 0x000ee400000e0000 */
[CC--:B------:R-:W-:Y:S01]  /*9ac0*/  FMUL.FTZ R69, R150.reuse, R135.reuse ;  /* 0x0000008796457220 */ /* 0x0c0fe20000410000 */
[-C--:B------:R-:W-:Y:S01]  /*9ad0*/  FMUL.FTZ R116, R150, R70.reuse ;  /* 0x0000004696747220 */ /* 0x080fe20000410000 */
[----:B------:R-:W3:Y:S02]  /*9ae0*/  SHFL.DOWN PT, R199, R194, 0x1, 0x1f ;  /* 0x08201f00c2c77f89 */ /* 0x000ee400000e0000 */
[C---:B------:R-:W-:Y:S01]  /*9af0*/  FFMA.FTZ R68, R148.reuse, R70, -R69 ;  /* 0x0000004694447223 */ /* 0x040fe20000010845 */
[----:B------:R-:W-:Y:S01]  /*9b00*/  FFMA.FTZ R116, R148, R135, R116 ;  /* 0x0000008794747223 */ /* 0x000fe20000010074 */
[----:B------:R-:W3:Y:S02]  /*9b10*/  SHFL.DOWN PT, R196, R193, 0x1, 0x1f ;  /* 0x08201f00c1c47f89 */ /* 0x000ee400000e0000 */
[----:B------:R-:W-:Y:S01]  /*9b20*/  FFMA.FTZ R68, R35, R30, R68 ;  /* 0x0000001e23447223 */ /* 0x000fe20000010044 */
[----:B------:R-:W-:Y:S01]  /*9b30*/  FADD.FTZ R137, RZ, R116 ;  /* 0x00000074ff897221 */ /* 0x000fe20000010000 */
[----:B-12-4-:R-:W1:Y:S02]  /*9b40*/  SHFL.IDX PT, R195, R195, RZ, 0x1f ;  /* 0x00001fffc3c37589 */ /* 0x016e6400000e0000 */
[C---:B------:R-:W-:Y:S01]  /*9b50*/  FMUL.FTZ R141, R154.reuse, R68 ;  /* 0x000000449a8d7220 */ /* 0x040fe20000410000 */
[-C--:B------:R-:W-:Y:S01]  /*9b60*/  FMUL.FTZ R69, R154, R137.reuse ;  /* 0x000000899a457220 */ /* 0x080fe20000410000 */
[C---:B0-----:R-:W-:Y:S01]  /*9b70*/  @P2 FMUL.FTZ R116, R151.reuse, R122 ;  /* 0x0000007a97742220 */ /* 0x041fe20000410000 */
[----:B------:R-:W0:Y:S01]  /*9b80*/  SHFL.IDX PT, R192, R192, RZ, 0x1f ;  /* 0x00001fffc0c07589 */ /* 0x000e2200000e0000 */
[----:B------:R-:W-:Y:S01]  /*9b90*/  FFMA.FTZ R141, R152, R137, R141 ;  /* 0x00000089988d7223 */ /* 0x000fe2000001008d */
[----:B-----5:R-:W-:-:S02]  /*9ba0*/  @P2 FMUL.FTZ R151, R151, R149 ;  /* 0x0000009597972220 */ /* 0x020fc40000410000 */
[----:B------:R-:W2:Y:S01]  /*9bb0*/  SHFL.IDX PT, R193, R193, RZ, 0x1f ;  /* 0x00001fffc1c17589 */ /* 0x000ea200000e0000 */
[C---:B---3--:R-:W-:Y:S01]  /*9bc0*/  @P2 FFMA.FTZ R128, R197.reuse, R149, R116 ;  /* 0x00000095c5802223 */ /* 0x048fe20000010074 */
[----:B------:R-:W-:Y:S01]  /*9bd0*/  FFMA.FTZ R116, R152, R68, -R69 ;  /* 0x0000004498747223 */ /* 0x000fe20000010845 */
[----:B------:R-:W-:Y:S01]  /*9be0*/  @P2 FFMA.FTZ R151, R197, R122, -R151 ;  /* 0x0000007ac5972223 */ /* 0x000fe20000010897 */
[----:B------:R-:W-:Y:S01]  /*9bf0*/  FADD.FTZ R69, RZ, R141 ;  /* 0x0000008dff457221 */ /* 0x000fe20000010000 */
[----:B------:R-:W-:Y:S01]  /*9c00*/  @P2 FADD.FTZ R149, R199, R128 ;  /* 0x00000080c7952221 */ /* 0x000fe20000010000 */
[----:B------:R-:W-:Y:S01]  /*9c10*/  FFMA.FTZ R116, R33, R28, R116 ;  /* 0x0000001c21747223 */ /* 0x000fe20000010074 */
[----:B------:R-:W3:Y:S01]  /*9c20*/  SHFL.IDX PT, R194, R194, RZ, 0x1f ;  /* 0x00001fffc2c27589 */ /* 0x000ee200000e0000 */
[----:B------:R-:W-:Y:S01]  /*9c30*/  FMUL.FTZ R141, R158, R69 ;  /* 0x000000459e8d7220 */ /* 0x000fe20000410000 */
[----:B------:R-:W-:Y:S01]  /*9c40*/  @P2 FADD.FTZ R122, R196, R151 ;  /* 0x00000097c47a2221 */ /* 0x000fe20000010000 */
[----:B------:R-:W-:Y:S01]  /*9c50*/  FMUL.FTZ R151, R149, -R11 ;  /* 0x8000000b95977220 */ /* 0x000fe20000410000 */
[----:B------:R-:W-:-:S02]  /*9c60*/  FMUL.FTZ R128, R158, R116 ;  /* 0x000000749e807220 */ /* 0x000fc40000410000 */
[C---:B------:R-:W-:Y:S01]  /*9c70*/  FMUL.FTZ R196, R122.reuse, -R11 ;  /* 0x8000000b7ac47220 */ /* 0x040fe20000410000 */
[----:B------:R-:W-:Y:S01]  /*9c80*/  FFMA.FTZ R151, R122, R10, -R151 ;  /* 0x0000000a7a977223 */ /* 0x000fe20000010897 */
[C---:B------:R-:W-:Y:S01]  /*9c90*/  FFMA.FTZ R122, R156.reuse, R116, -R141 ;  /* 0x000000749c7a7223 */ /* 0x040fe2000001088d */
[----:B------:R-:W-:Y:S01]  /*9ca0*/  FFMA.FTZ R11, R156, R69, R128 ;  /* 0x000000459c0b7223 */ /* 0x000fe20000010080 */
[----:B------:R-:W-:Y:S01]  /*9cb0*/  FFMA.FTZ R196, R149, R10, R196 ;  /* 0x0000000a95c47223 */ /* 0x000fe200000100c4 */
[----:B------:R-:W-:Y:S01]  /*9cc0*/  FADD.FTZ R2, R2, R151 ;  /* 0x0000009702027221 */ /* 0x000fe20000010000 */
[----:B------:R-:W-:Y:S01]  /*9cd0*/  FFMA.FTZ R122, R31, R26, R122 ;  /* 0x0000001a1f7a7223 */ /* 0x000fe2000001007a */
[----:B------:R-:W-:Y:S01]  /*9ce0*/  FADD.FTZ R11, RZ, R11 ;  /* 0x0000000bff0b7221 */ /* 0x000fe20000010000 */
[----:B------:R-:W-:Y:S01]  /*9cf0*/  FADD.FTZ R139, -R139, R196 ;  /* 0x000000c48b8b7221 */ /* 0x000fe20000010100 */
[C---:B------:R-:W-:Y:S01]  /*9d00*/  FMUL.FTZ R197, R167.reuse, -R2 ;  /* 0x80000002a7c57220 */ /* 0x040fe20000410000 */
[CC--:B------:R-:W-:Y:S01]  /*9d10*/  FMUL.FTZ R149, R162.reuse, R122.reuse ;  /* 0x0000007aa2957220 */ /* 0x0c0fe20000410000 */
[----:B------:R-:W-:Y:S01]  /*9d20*/  FMUL.FTZ R141, R162, R11 ;  /* 0x0000000ba28d7220 */ /* 0x000fe20000410000 */
[-C--:B------:R-:W-:Y:S01]  /*9d30*/  FMUL.FTZ R151, R167, -R139.reuse ;  /* 0x8000008ba7977220 */ /* 0x080fe20000410000 */
[----:B------:R-:W-:Y:S01]  /*9d40*/  FFMA.FTZ R10, R166, R139, R197 ;  /* 0x0000008ba60a7223 */ /* 0x000fe200000100c5 */
[C---:B------:R-:W-:Y:S01]  /*9d50*/  FFMA.FTZ R149, R160.reuse, R11, R149 ;  /* 0x0000000ba0957223 */ /* 0x040fe20000010095 */
[----:B------:R-:W-:Y:S01]  /*9d60*/  FFMA.FTZ R128, R160, R122, -R141 ;  /* 0x0000007aa0807223 */ /* 0x000fe2000001088d */
[----:B------:R-:W-:Y:S01]  /*9d70*/  FFMA.FTZ R151, R166, R2, -R151 ;  /* 0x00000002a6977223 */ /* 0x000fe20000010897 */
[----:B------:R-:W-:Y:S01]  /*9d80*/  FADD.FTZ R143, -R143, R10 ;  /* 0x0000000a8f8f7221 */ /* 0x000fe20000010100 */
[----:B------:R-:W-:Y:S01]  /*9d90*/  FADD.FTZ R141, RZ, R149 ;  /* 0x00000095ff8d7221 */ /* 0x000fe20000010000 */
[----:B------:R-:W-:Y:S01]  /*9da0*/  FFMA.FTZ R128, R29, R24, R128 ;  /* 0x000000181d807223 */ /* 0x000fe20000010080 */
[----:B------:R-:W-:Y:S01]  /*9db0*/  FADD.FTZ R10, R124, R151 ;  /* 0x000000977c0a7221 */ /* 0x000fe20000010000 */
[C---:B------:R-:W-:Y:S01]  /*9dc0*/  FMUL.FTZ R151, R170.reuse, -R143 ;  /* 0x8000008faa977220 */ /* 0x040fe20000410000 */
[CC--:B------:R-:W-:Y:S01]  /*9dd0*/  FMUL.FTZ R149, R165.reuse, R141.reuse ;  /* 0x0000008da5957220 */ /* 0x0c0fe20000410000 */
[----:B------:R-:W-:Y:S01]  /*9de0*/  FMUL.FTZ R124, R165, R128 ;  /* 0x00000080a57c7220 */ /* 0x000fe20000410000 */
[-C--:B------:R-:W-:Y:S01]  /*9df0*/  FMUL.FTZ R200, R170, -R10.reuse ;  /* 0x8000000aaac87220 */ /* 0x080fe20000410000 */
        /* <DEDUP_REMOVED lines=12> */
[C---:B------:R-:W-:Y:S01]  /*9ec0*/  FFMA.FTZ R201, R169.reuse, R153, R196 ;  /* 0x00000099a9c97223 */ /* 0x040fe200000100c4 */
[C---:B------:R-:W-:Y:S01]  /*9ed0*/  FFMA.FTZ R197, R144.reuse, R149, R197 ;  /* 0x0000009590c57223 */ /* 0x040fe200000100c5 */
[----:B------:R-:W-:Y:S01]  /*9ee0*/  FFMA.FTZ R200, R144, R134, -R151 ;  /* 0x0000008690c87223 */ /* 0x000fe20000010897 */
[----:B------:R-:W-:Y:S01]  /*9ef0*/  FFMA.FTZ R199, R169, R124, -R199 ;  /* 0x0000007ca9c77223 */ /* 0x000fe200000108c7 */
[----:B------:R-:W-:Y:S01]  /*9f00*/  FADD.FTZ R196, -R138, R201 ;  /* 0x000000c98ac47221 */ /* 0x000fe20000010100 */
[----:B------:R-:W-:Y:S01]  /*9f10*/  FADD.FTZ R151, RZ, R197 ;  /* 0x000000c5ff977221 */ /* 0x000fe20000010000 */
[----:B------:R-:W-:Y:S01]  /*9f20*/  FFMA.FTZ R138, R25, R20, R200 ;  /* 0x00000014198a7223 */ /* 0x000fe200000100c8 */
[----:B------:R-:W-:Y:S01]  /*9f30*/  FADD.FTZ R136, R136, R199 ;  /* 0x000000c788887221 */ /* 0x000fe20000010000 */
[----:B------:R-:W-:Y:S01]  /*9f40*/  FMUL.FTZ R200, R173, -R196 ;  /* 0x800000c4adc87220 */ /* 0x000fe20000410000 */
[CC--:B------:R-:W-:Y:S01]  /*9f50*/  FMUL.FTZ R197, R161.reuse, R151.reuse ;  /* 0x00000097a1c57220 */ /* 0x0c0fe20000410000 */
[----:B------:R-:W-:Y:S01]  /*9f60*/  FMUL.FTZ R202, R161, R138 ;  /* 0x0000008aa1ca7220 */ /* 0x000fe20000410000 */
[-C--:B------:R-:W-:Y:S01]  /*9f70*/  FMUL.FTZ R199, R173, -R136.reuse ;  /* 0x80000088adc77220 */ /* 0x080fe20000410000 */
[C---:B------:R-:W-:Y:S01]  /*9f80*/  FFMA.FTZ R204, R171.reuse, R136, -R200 ;  /* 0x00000088abcc7223 */ /* 0x040fe200000108c8 */
        /* <DEDUP_REMOVED lines=8> */
[C---:B------:R-:W-:Y:S01]  /*a010*/  FMUL.FTZ R202, R174.reuse, R197 ;  /* 0x000000c5aeca7220 */ /* 0x040fe20000410000 */
[C---:B------:R-:W-:Y:S01]  /*a020*/  FMUL.FTZ R200, R174.reuse, R159 ;  /* 0x0000009faec87220 */ /* 0x040fe20000410000 */
[-C--:B------:R-:W-:Y:S01]  /*a030*/  FMUL.FTZ R204, R174, -R201.reuse ;  /* 0x800000c9aecc7220 */ /* 0x080fe20000410000 */
[C---:B------:R-:W-:Y:S01]  /*a040*/  FFMA.FTZ R157, R140.reuse, R201, R157 ;  /* 0x000000c98c9d7223 */ /* 0x040fe2000001009d */
[C---:B------:R-:W-:Y:S01]  /*a050*/  FFMA.FTZ R174, R140.reuse, R159, R202 ;  /* 0x0000009f8cae7223 */ /* 0x040fe200000100ca */
[C---:B------:R-:W-:Y:S01]  /*a060*/  FFMA.FTZ R200, R140.reuse, R197, -R200 ;  /* 0x000000c58cc87223 */ /* 0x040fe200000108c8 */
[----:B------:R-:W-:Y:S01]  /*a070*/  FFMA.FTZ R140, R140, R199, -R204 ;  /* 0x000000c78c8c7223 */ /* 0x000fe200000108cc */
[----:B------:R-:W-:Y:S01]  /*a080*/  FADD.FTZ R157, -R176, R157 ;  /* 0x0000009db09d7221 */ /* 0x000fe20000010100 */
[----:B------:R-:W-:Y:S01]  /*a090*/  FADD.FTZ R174, RZ, R174 ;  /* 0x000000aeffae7221 */ /* 0x000fe20000010000 */
[----:B------:R-:W-:Y:S01]  /*a0a0*/  FFMA.FTZ R176, R21, R16, R200 ;  /* 0x0000001015b07223 */ /* 0x000fe200000100c8 */
[----:B------:R-:W-:Y:S01]  /*a0b0*/  FADD.FTZ R140, R175, R140 ;  /* 0x0000008caf8c7221 */ /* 0x000fe20000010000 */
[-C--:B------:R-:W-:Y:S01]  /*a0c0*/  FMUL.FTZ R175, R161, -R157.reuse ;  /* 0x8000009da1af7220 */ /* 0x080fe20000410000 */
[C---:B------:R-:W-:Y:S01]  /*a0d0*/  FMUL.FTZ R200, R173.reuse, R174 ;  /* 0x000000aeadc87220 */ /* 0x040fe20000410000 */
        /* <DEDUP_REMOVED lines=22> */
[----:B------:R-:W-:Y:S01]  /*a240*/  FMUL.FTZ R205, R9, R199 ;  /* 0x000000c709cd7220 */ /* 0x000fe20000410000 */
[C---:B------:R-:W-:Y:S01]  /*a250*/  FMUL.FTZ R173, R170.reuse, R169 ;  /* 0x000000a9aaad7220 */ /* 0x040fe20000410000 */
[-C--:B------:R-:W-:Y:S01]  /*a260*/  FMUL.FTZ R172, R170, R171.reuse ;  /* 0x000000abaaac7220 */ /* 0x080fe20000410000 */
[----:B------:R-:W-:Y:S01]  /*a270*/  FMUL.FTZ R177, R165, -R144 ;  /* 0x80000090a5b17220 */ /* 0x000fe20000410000 */
[----:B------:R-:W-:Y:S01]  /*a280*/  FMUL.FTZ R211, R201, R16 ;  /* 0x00000010c9d37220 */ /* 0x000fe20000410000 */
[----:B------:R-:W-:Y:S01]  /*a290*/  FFMA.FTZ R170, R168, R171, -R173 ;  /* 0x000000aba8aa7223 */ /* 0x000fe200000108ad */
[----:B------:R-:W-:Y:S01]  /*a2a0*/  FMUL.FTZ R173, R165, -R163 ;  /* 0x800000a3a5ad7220 */ /* 0x000fe20000410000 */
[C---:B-1----:R-:W-:Y:S01]  /*a2b0*/  FMUL.FTZ R165, R195.reuse, R7 ;  /* 0x00000007c3a57220 */ /* 0x042fe20000410000 */
[----:B------:R-:W-:Y:S01]  /*a2c0*/  FFMA.FTZ R177, R164, R163, R177 ;  /* 0x000000a3a4b17223 */ /* 0x000fe200000100b1 */
[----:B------:R-:W-:Y:S01]  /*a2d0*/  FFMA.FTZ R172, R168, R169, R172 ;  /* 0x000000a9a8ac7223 */ /* 0x000fe200000100ac */
[----:B------:R-:W-:Y:S01]  /*a2e0*/  FFMA.FTZ R173, R164, R144, -R173 ;  /* 0x00000090a4ad7223 */ /* 0x000fe200000108ad */
[-C--:B0-----:R-:W-:Y:S01]  /*a2f0*/  FFMA.FTZ R164, R192, R6.reuse, -R165 ;  /* 0x00000006c0a47223 */ /* 0x081fe200000108a5 */
[----:B------:R-:W-:Y:S01]  /*a300*/  FADD.FTZ R165, -R186, R177 ;  /* 0x000000b1baa57221 */ /* 0x000fe20000010100 */
[C---:B------:R-:W-:Y:S01]  /*a310*/  FMUL.FTZ R168, R195.reuse, R6 ;  /* 0x00000006c3a87220 */ /* 0x040fe20000410000 */
[----:B------:R-:W-:Y:S01]  /*a320*/  FADD.FTZ R173, R184, R173 ;  /* 0x000000adb8ad7221 */ /* 0x000fe20000010000 */
[C---:B------:R-:W-:Y:S01]  /*a330*/  FMUL.FTZ R6, R195.reuse, R4 ;  /* 0x00000004c3067220 */ /* 0x040fe20000410000 */
[----:B------:R-:W-:Y:S01]  /*a340*/  FMUL.FTZ R177, R162, -R165 ;  /* 0x800000a5a2b17220 */ /* 0x000fe20000410000 */
[----:B------:R-:W-:Y:S01]  /*a350*/  FFMA.FTZ R203, R192, R7, R168 ;  /* 0x00000007c0cb7223 */ /* 0x000fe200000100a8 */
[----:B------:R-:W-:Y:S01]  /*a360*/  FMUL.FTZ R168, R162, -R173 ;  /* 0x800000ada2a87220 */ /* 0x000fe20000410000 */
[----:B------:R-:W-:Y:S01]  /*a370*/  FMUL.FTZ R7, R195, R5 ;  /* 0x00000005c3077220 */ /* 0x000fe20000410000 */
[----:B------:R-:W-:Y:S01]  /*a380*/  FFMA.FTZ R162, R160, R173, -R177 ;  /* 0x000000ada0a27223 */ /* 0x000fe200000108b1 */
[----:B------:R-:W-:Y:S01]  /*a390*/  FADD.FTZ R177, RZ, R172 ;  /* 0x000000acffb17221 */ /* 0x000fe20000010000 */
[----:B------:R-:W-:Y:S01]  /*a3a0*/  FFMA.FTZ R5, R192, R5, R6 ;  /* 0x00000005c0057223 */ /* 0x000fe20000010006 */
[----:B------:R-:W-:Y:S01]  /*a3b0*/  FFMA.FTZ R168, R160, R165, R168 ;  /* 0x000000a5a0a87223 */ /* 0x000fe200000100a8 */
[----:B--2---:R-:W-:Y:S01]  /*a3c0*/  FADD.FTZ R6, R193, R164 ;  /* 0x000000a4c1067221 */ /* 0x004fe20000010000 */
[----:B------:R-:W-:Y:S01]  /*a3d0*/  FFMA.FTZ R160, R15, R64, R170 ;  /* 0x000000400fa07223 */ /* 0x000fe200000100aa */
[----:B------:R-:W-:Y:S01]  /*a3e0*/  FMUL.FTZ R193, R167, R177 ;  /* 0x000000b1a7c17220 */ /* 0x000fe20000410000 */
[----:B------:R-:W-:Y:S01]  /*a3f0*/  FADD.FTZ R181, R181, R162 ;  /* 0x000000a2b5b57221 */ /* 0x000fe20000010000 */
[----:B------:R-:W-:Y:S01]  /*a400*/  FADD.FTZ R179, -R179, R168 ;  /* 0x000000a8b3b37221 */ /* 0x000fe20000010100 */
[-C--:B------:R-:W-:Y:S01]  /*a410*/  FMUL.FTZ R164, R167, R160.reuse ;  /* 0x000000a0a7a47220 */ /* 0x080fe20000410000 */
[----:B------:R-:W-:Y:S01]  /*a420*/  FFMA.FTZ R162, R166, R160, -R193 ;  /* 0x000000a0a6a27223 */ /* 0x000fe200000108c1 */
[----:B------:R-:W-:Y:S01]  /*a430*/  FFMA.FTZ R193, R0, R147, RZ ;  /* 0x0000009300c17223 */ /* 0x000fe200000100ff */
[C---:B------:R-:W-:Y:S01]  /*a440*/  FMUL.FTZ R167, R158.reuse, -R181 ;  /* 0x800000b59ea77220 */ /* 0x040fe20000410000 */
[----:B------:R-:W-:Y:S01]  /*a450*/  FMUL.FTZ R158, R158, -R179 ;  /* 0x800000b39e9e7220 */ /* 0x000fe20000410000 */
[----:B------:R-:W-:Y:S01]  /*a460*/  FFMA.FTZ R168, R0, -R3, RZ ;  /* 0x8000000300a87223 */ /* 0x000fe200000100ff */
[----:B------:R-:W-:Y:S01]  /*a470*/  FFMA.FTZ R166, R166, R177, R164 ;  /* 0x000000b1a6a67223 */ /* 0x000fe200000100a4 */
[----:B------:R-:W-:Y:S01]  /*a480*/  FFMA.FTZ R193, R74, R155, R193 ;  /* 0x0000009b4ac17223 */ /* 0x000fe200000100c1 */
[----:B------:R-:W-:Y:S01]  /*a490*/  FFMA.FTZ R164, R156, R179, R167 ;  /* 0x000000b39ca47223 */ /* 0x000fe200000100a7 */
[----:B------:R-:W-:Y:S01]  /*a4a0*/  FFMA.FTZ R4, R192, R4, -R7 ;  /* 0x00000004c0047223 */ /* 0x000fe20000010807 */
[----:B------:R-:W-:Y:S01]  /*a4b0*/  FFMA.FTZ R158, R156, R181, -R158 ;  /* 0x000000b59c9e7223 */ /* 0x000fe2000001089e */
[----:B---3--:R-:W-:Y:S01]  /*a4c0*/  FADD.FTZ R7, R194, R203 ;  /* 0x000000cbc2077221 */ /* 0x008fe20000010000 */
[----:B------:R-:W-:Y:S01]  /*a4d0*/  FFMA.FTZ R168, R74, -R71, R168 ;  /* 0x800000474aa87223 */ /* 0x000fe200000100a8 */
[C---:B------:R-:W-:Y:S01]  /*a4e0*/  FFMA.FTZ R193, R76.reuse, R145, R193 ;  /* 0x000000914cc17223 */ /* 0x040fe200000100c1 */
[----:B------:R-:W-:Y:S01]  /*a4f0*/  FADD.FTZ R187, -R187, R164 ;  /* 0x000000a4bbbb7221 */ /* 0x000fe20000010100 */
[----:B------:R-:W-:Y:S01]  /*a500*/  FADD.FTZ R185, R185, R158 ;  /* 0x0000009eb9b97221 */ /* 0x000fe20000010000 */
[----:B------:R-:W-:Y:S01]  /*a510*/  FFMA.FTZ R168, R76, -R133, R168 ;  /* 0x800000854ca87223 */ /* 0x000fe200000100a8 */
[----:B------:R0:W-:Y:S01]  /*a520*/  @!P5 STS.128 [UR33+0x1da0], R4 ;  /* 0x001da004ff00d988 */ /* 0x0001e20008000c21 */
[----:B------:R-:W-:Y:S01]  /*a530*/  FFMA.FTZ R193, R78, R70, R193 ;  /* 0x000000464ec17223 */ /* 0x000fe200000100c1 */
[----:B------:R-:W-:Y:S01]  /*a540*/  FFMA.FTZ R207, R8, R201, -R205 ;  /* 0x000000c908cf7223 */ /* 0x000fe200000108cd */
[----:B------:R-:W-:Y:S01]  /*a550*/  FFMA.FTZ R168, R78, -R135, R168 ;  /* 0x800000874ea87223 */ /* 0x000fe200000100a8 */
[----:B------:R-:W-:Y:S01]  /*a560*/  FMUL.FTZ R203, R9, R201 ;  /* 0x000000c909cb7220 */ /* 0x000fe20000410000 */
[C---:B------:R-:W-:Y:S01]  /*a570*/  FFMA.FTZ R193, R80.reuse, R68, R193 ;  /* 0x0000004450c17223 */ /* 0x040fe200000100c1 */
[----:B------:R-:W-:Y:S01]  /*a580*/  FFMA.FTZ R147, R43, -R38, R147 ;  /* 0x800000262b937223 */ /* 0x000fe20000010093 */
[----:B------:R-:W-:Y:S01]  /*a590*/  FFMA.FTZ R168, R80, -R137, R168 ;  /* 0x8000008950a87223 */ /* 0x000fe200000100a8 */
[----:B------:R-:W-:Y:S01]  /*a5a0*/  FFMA.FTZ R203, R8, R199, R203 ;  /* 0x000000c708cb7223 */ /* 0x000fe200000100cb */
[C---:B------:R-:W-:Y:S01]  /*a5b0*/  FFMA.FTZ R193, R82.reuse, R116, R193 ;  /* 0x0000007452c17223 */ /* 0x040fe200000100c1 */
[----:B------:R-:W-:Y:S01]  /*a5c0*/  FFMA.FTZ R155, R41, -R36, R155 ;  /* 0x80000024299b7223 */ /* 0x000fe2000001009b */
[----:B------:R-:W-:Y:S01]  /*a5d0*/  FFMA.FTZ R168, R82, -R69, R168 ;  /* 0x8000004552a87223 */ /* 0x000fe200000100a8 */
[----:B------:R-:W-:Y:S01]  /*a5e0*/  FFMA.FTZ R145, R39, -R34, R145 ;  /* 0x8000002227917223 */ /* 0x000fe20000010091 */
[----:B------:R-:W-:Y:S01]  /*a5f0*/  FFMA.FTZ R193, R84, R122, R193 ;  /* 0x0000007a54c17223 */ /* 0x000fe200000100c1 */
[C---:B0-----:R-:W-:Y:S01]  /*a600*/  FMUL.FTZ R5, R154.reuse, -R187 ;  /* 0x800000bb9a057220 */ /* 0x041fe20000410000 */
        /* <DEDUP_REMOVED lines=26> */
[----:B------:R-:W-:Y:S01]  /*a7b0*/  FFMA.FTZ R209, R94, -R174, R195 ;  /* 0x800000ae5ed17223 */ /* 0x000fe200000100c3 */
[C---:B------:R-:W-:Y:S01]  /*a7c0*/  FFMA.FTZ R5, R112.reuse, R191, -R5 ;  /* 0x000000bf70057223 */ /* 0x040fe20000010805 */
[----:B------:R-:W-:Y:S01]  /*a7d0*/  FFMA.FTZ R114, R112, R193, R114 ;  /* 0x000000c170727223 */ /* 0x000fe20000010072 */
[----:B------:R-:W-:Y:S01]  /*a7e0*/  FADD.FTZ R77, R4, R77 ;  /* 0x0000004d044d7221 */ /* 0x000fe20000010000 */
[----:B------:R-:W-:Y:S01]  /*a7f0*/  FMUL.FTZ R195, R174, R4 ;  /* 0x00000004aec37220 */ /* 0x000fe20000410000 */
[-C--:B------:R-:W-:Y:S01]  /*a800*/  FFMA.FTZ R4, R4, R176.reuse, R7 ;  /* 0x000000b004047223 */ /* 0x080fe20000010007 */
[----:B------:R-:W-:Y:S01]  /*a810*/  FADD.FTZ R201, -R189, R114 ;  /* 0x00000072bdc97221 */ /* 0x000fe20000010100 */
[----:B------:R-:W-:Y:S01]  /*a820*/  FADD.FTZ R189, R118, R5 ;  /* 0x0000000576bd7221 */ /* 0x000fe20000010000 */
[----:B------:R-:W-:Y:S01]  /*a830*/  FMUL.FTZ R6, R174, R207 ;  /* 0x000000cfae067220 */ /* 0x000fe20000410000 */
[----:B------:R-:W-:Y:S01]  /*a840*/  FFMA.FTZ R5, R176, R211, -R195 ;  /* 0x000000d3b0057223 */ /* 0x000fe200000108c3 */
[C---:B------:R-:W-:Y:S01]  /*a850*/  FMUL.FTZ R7, R108.reuse, -R201 ;  /* 0x800000c96c077220 */ /* 0x040fe20000410000 */
        /* <DEDUP_REMOVED lines=11> */
[----:B------:R-:W-:Y:S01]  /*a910*/  FFMA.FTZ R207, R8, R136, R207 ;  /* 0x0000008808cf7223 */ /* 0x000fe200000100cf */
[----:B------:R-:W-:Y:S01]  /*a920*/  FFMA.FTZ R182, R19, -R14, R182 ;  /* 0x8000000e13b67223 */ /* 0x000fe200000100b6 */
[----:B------:R-:W-:Y:S01]  /*a930*/  FMUL.FTZ R108, R175, R108 ;  /* 0x0000006caf6c7220 */ /* 0x000fe20000410000 */
[C---:B------:R-:W-:Y:S01]  /*a940*/  FMUL.FTZ R199, R106.reuse, -R203 ;  /* 0x800000cb6ac77220 */ /* 0x040fe20000410000 */
[-C--:B------:R-:W-:Y:S01]  /*a950*/  FMUL.FTZ R106, R106, -R195.reuse ;  /* 0x800000c36a6a7220 */ /* 0x080fe20000410000 */
[----:B------:R-:W-:Y:S01]  /*a960*/  FMUL.FTZ R126, R196, R14 ;  /* 0x0000000ec47e7220 */ /* 0x000fe20000410000 */
[----:B------:R-:W-:Y:S01]  /*a970*/  FFMA.FTZ R6, R207, R182, R108 ;  /* 0x000000b6cf067223 */ /* 0x000fe2000001006c */
[----:B------:R-:W-:Y:S01]  /*a980*/  FMUL.FTZ R114, R136, R14 ;  /* 0x0000000e88727220 */ /* 0x000fe20000410000 */
[C---:B------:R-:W-:Y:S01]  /*a990*/  FFMA.FTZ R205, R104.reuse, R195, -R199 ;  /* 0x000000c368cd7223 */ /* 0x040fe200000108c7 */
[----:B------:R-:W-:Y:S01]  /*a9a0*/  FFMA.FTZ R207, R104, R203, R106 ;  /* 0x000000cb68cf7223 */ /* 0x000fe2000001006a */
[C---:B------:R-:W-:Y:S01]  /*a9b0*/  FMUL.FTZ R211, R175.reuse, R126 ;  /* 0x0000007eafd37220 */ /* 0x040fe20000410000 */
[----:B------:R-:W-:Y:S01]  /*a9c0*/  FFMA.FTZ R199, R96, -R175, R209 ;  /* 0x800000af60c77223 */ /* 0x000fe200000100d1 */
[----:B------:R-:W-:Y:S01]  /*a9d0*/  FMUL.FTZ R213, R175, R114 ;  /* 0x00000072afd57220 */ /* 0x000fe20000410000 */
[----:B------:R-:W-:Y:S01]  /*a9e0*/  FADD.FTZ R132, R132, R205 ;  /* 0x000000cd84847221 */ /* 0x000fe20000010000 */
[----:B------:R-:W-:Y:S01]  /*a9f0*/  FADD.FTZ R175, -R130, R207 ;  /* 0x000000cf82af7221 */ /* 0x000fe20000010100 */
        /* <DEDUP_REMOVED lines=8> */
[----:B------:R-:W-:Y:S01]  /*aa80*/  FFMA.FTZ R209, R155, R118, -R120 ;  /* 0x000000769bd17223 */ /* 0x000fe20000010878 */
[----:B------:R-:W-:Y:S01]  /*aa90*/  FFMA.FTZ R118, R106, R155, R207 ;  /* 0x0000009b6a767223 */ /* 0x000fe200000100cf */
[----:B------:R-:W-:Y:S01]  /*aaa0*/  FFMA.FTZ R110, R147, R108, -R110 ;  /* 0x0000006c936e7223 */ /* 0x000fe2000001086e */
[----:B------:R-:W-:Y:S01]  /*aab0*/  FFMA.FTZ R205, R104, R147, R205 ;  /* 0x0000009368cd7223 */ /* 0x000fe200000100cd */
[-C--:B------:R-:W-:Y:S01]  /*aac0*/  FMUL.FTZ R108, R189, R34.reuse ;  /* 0x00000022bd6c7220 */ /* 0x080fe20000410000 */
[----:B------:R-:W-:Y:S01]  /*aad0*/  FMUL.FTZ R120, R201, R34 ;  /* 0x00000022c9787220 */ /* 0x000fe20000410000 */
[----:B------:R-:W-:Y:S01]  /*aae0*/  FADD.FTZ R110, RZ, R110 ;  /* 0x0000006eff6e7221 */ /* 0x000fe20000010000 */
[----:B------:R-:W-:Y:S01]  /*aaf0*/  FADD.FTZ R205, RZ, R205 ;  /* 0x000000cdffcd7221 */ /* 0x000fe20000010000 */
[C---:B------:R-:W-:Y:S01]  /*ab00*/  FMUL.FTZ R130, R133.reuse, R108 ;  /* 0x0000006c85827220 */ /* 0x040fe20000410000 */
[----:B------:R-:W-:Y:S01]  /*ab10*/  FMUL.FTZ R207, R133, R120 ;  /* 0x0000007885cf7220 */ /* 0x000fe20000410000 */
[----:B------:R-:W-:Y:S01]  /*ab20*/  FMUL.FTZ R156, R157, R18 ;  /* 0x000000129d9c7220 */ /* 0x000fe20000410000 */
[----:B------:R-:W-:Y:S01]  /*ab30*/  FADD.FTZ R118, R205, R118 ;  /* 0x00000076cd767221 */ /* 0x000fe20000010000 */
[----:B------:R-:W-:Y:S01]  /*ab40*/  FFMA.FTZ R130, R145, R120, -R130 ;  /* 0x0000007891827223 */ /* 0x000fe20000010882 */
[----:B------:R-:W-:Y:S01]  /*ab50*/  FMUL.FTZ R205, R9, R140 ;  /* 0x0000008c09cd7220 */ /* 0x000fe20000410000 */
[----:B------:R-:W-:Y:S01]  /*ab60*/  FMUL.FTZ R120, R193, R32 ;  /* 0x00000020c1787220 */ /* 0x000fe20000410000 */
[C---:B------:R-:W-:Y:S01]  /*ab70*/  FADD.FTZ R75, R114.reuse, R75 ;  /* 0x0000004b724b7221 */ /* 0x040fe20000010000 */
[----:B------:R-:W-:Y:S01]  /*ab80*/  FFMA.FTZ R114, R114, R182, R211 ;  /* 0x000000b672727223 */ /* 0x000fe200000100d3 */
[----:B------:R-:W-:Y:S01]  /*ab90*/  FADD.FTZ R209, R110, R209 ;  /* 0x000000d16ed17221 */ /* 0x000fe20000010000 */
[----:B------:R-:W-:Y:S01]  /*aba0*/  FFMA.FTZ R148, R8, R157, -R205 ;  /* 0x0000009d08947223 */ /* 0x000fe200000108cd */
[----:B------:R-:W-:Y:S01]  /*abb0*/  FFMA.FTZ R207, R108, R145, R207 ;  /* 0x000000916ccf7223 */ /* 0x000fe200000100cf */
[----:B------:R-:W-:Y:S01]  /*abc0*/  FFMA.FTZ R70, R37, -R32, R70 ;  /* 0x8000002025467223 */ /* 0x000fe20000010046 */
[-C--:B------:R-:W-:Y:S01]  /*abd0*/  FFMA.FTZ R197, R23, -R18.reuse, R197 ;  /* 0x8000001217c57223 */ /* 0x080fe200000100c5 */
[----:B------:R-:W-:Y:S01]  /*abe0*/  FMUL.FTZ R150, R140, R18 ;  /* 0x000000128c967220 */ /* 0x000fe20000410000 */
[----:B------:R-:W-:Y:S01]  /*abf0*/  FMUL.FTZ R110, R191, R32 ;  /* 0x00000020bf6e7220 */ /* 0x000fe20000410000 */
[----:B------:R-:W-:Y:S01]  /*ac00*/  FMUL.FTZ R211, R159, R156 ;  /* 0x0000009c9fd37220 */ /* 0x000fe20000410000 */
[----:B------:R-:W-:Y:S01]  /*ac10*/  FMUL.FTZ R205, R135, R120 ;  /* 0x0000007887cd7220 */ /* 0x000fe20000410000 */
[----:B------:R-:W-:Y:S01]  /*ac20*/  FADD.FTZ R118, R118, R207 ;  /* 0x000000cf76767221 */ /* 0x000fe20000010000 */
[----:B------:R-:W-:Y:S01]  /*ac30*/  FADD.FTZ R73, R150, R73 ;  /* 0x0000004996497221 */ /* 0x000fe20000010000 */
[----:B------:R-:W-:Y:S01]  /*ac40*/  FMUL.FTZ R158, R159, R150 ;  /* 0x000000969f9e7220 */ /* 0x000fe20000410000 */
[----:B------:R-:W-:Y:S01]  /*ac50*/  FFMA.FTZ R205, R110, R70, R205 ;  /* 0x000000466ecd7223 */ /* 0x000fe200000100cd */
[----:B------:R-:W-:Y:S01]  /*ac60*/  FFMA.FTZ R211, R150, R197, R211 ;  /* 0x000000c596d37223 */ /* 0x000fe200000100d3 */
[----:B------:R-:W-:Y:S01]  /*ac70*/  FMUL.FTZ R207, R135, R110 ;  /* 0x0000006e87cf7220 */ /* 0x000fe20000410000 */
[----:B------:R-:W-:Y:S01]  /*ac80*/  FMUL.FTZ R150, R183, R30 ;  /* 0x0000001eb7967220 */ /* 0x000fe20000410000 */
[----:B------:R-:W-:Y:S01]  /*ac90*/  FMUL.FTZ R148, R159, R148 ;  /* 0x000000949f947220 */ /* 0x000fe20000410000 */
[----:B------:R-:W-:Y:S01]  /*aca0*/  FADD.FTZ R205, R118, R205 ;  /* 0x000000cd76cd7221 */ /* 0x000fe20000010000 */
[----:B------:R-:W-:Y:S01]  /*acb0*/  FFMA.FTZ R207, R70, R120, -R207 ;  /* 0x0000007846cf7223 */ /* 0x000fe200000108cf */
[-C--:B------:R-:W-:Y:S01]  /*acc0*/  FFMA.FTZ R68, R35, -R30.reuse, R68 ;  /* 0x8000001e23447223 */ /* 0x080fe20000010044 */
[----:B------:R-:W-:Y:S01]  /*acd0*/  FMUL.FTZ R118, R167, R30 ;  /* 0x0000001ea7767220 */ /* 0x000fe20000410000 */
[----:B------:R-:W-:Y:S01]  /*ace0*/  FMUL.FTZ R159, R137, R150 ;  /* 0x00000096899f7220 */ /* 0x000fe20000410000 */
[-C--:B------:R-:W-:Y:S01]  /*acf0*/  FMUL.FTZ R120, R185, R28.reuse ;  /* 0x0000001cb9787220 */ /* 0x080fe20000410000 */
[-C--:B------:R-:W-:Y:S01]  /*ad00*/  FFMA.FTZ R116, R33, -R28.reuse, R116 ;  /* 0x8000001c21747223 */ /* 0x080fe20000010074 */
[----:B------:R-:W-:Y:S01]  /*ad10*/  FMUL.FTZ R154, R187, R28 ;  /* 0x0000001cbb9a7220 */ /* 0x000fe20000410000 */
[----:B------:R-:W-:Y:S01]  /*ad20*/  FFMA.FTZ R152, R118, R68, R159 ;  /* 0x0000004476987223 */ /* 0x000fe2000001009f */
[----:B------:R-:W-:Y:S01]  /*ad30*/  FMUL.FTZ R159, R69, R120 ;  /* 0x00000078459f7220 */ /* 0x000fe20000410000 */
[----:B------:R-:W-:Y:S01]  /*ad40*/  FADD.FTZ R130, R209, R130 ;  /* 0x00000082d1827221 */ /* 0x000fe20000010000 */
[----:B------:R-:W-:Y:S01]  /*ad50*/  FMUL.FTZ R209, R137, R118 ;  /* 0x0000007689d17220 */ /* 0x000fe20000410000 */
[----:B------:R-:W-:Y:S01]  /*ad60*/  FADD.FTZ R152, R205, R152 ;  /* 0x00000098cd987221 */ /* 0x000fe20000010000 */
[-C--:B------:R-:W-:Y:S01]  /*ad70*/  FFMA.FTZ R205, R116, R154.reuse, -R159 ;  /* 0x0000009a74cd7223 */ /* 0x080fe2000001089f */
[----:B------:R-:W-:Y:S01]  /*ad80*/  FMUL.FTZ R159, R69, R154 ;  /* 0x0000009a459f7220 */ /* 0x000fe20000410000 */
[----:B------:R-:W-:Y:S01]  /*ad90*/  FMUL.FTZ R154, R179, R26 ;  /* 0x0000001ab39a7220 */ /* 0x000fe20000410000 */
[----:B------:R-:W-:Y:S01]  /*ada0*/  FFMA.FTZ R150, R68, R150, -R209 ;  /* 0x0000009644967223 */ /* 0x000fe200000108d1 */
[----:B------:R-:W-:Y:S01]  /*adb0*/  FADD.FTZ R207, R130, R207 ;  /* 0x000000cf82cf7221 */ /* 0x000fe20000010000 */
[-C--:B------:R-:W-:Y:S01]  /*adc0*/  FFMA.FTZ R122, R31, -R26.reuse, R122 ;  /* 0x8000001a1f7a7223 */ /* 0x080fe2000001007a */
[----:B------:R-:W-:Y:S01]  /*add0*/  FMUL.FTZ R130, R181, R26 ;  /* 0x0000001ab5827220 */ /* 0x000fe20000410000 */
[----:B------:R-:W-:Y:S01]  /*ade0*/  FFMA.FTZ R159, R120, R116, R159 ;  /* 0x00000074789f7223 */ /* 0x000fe2000001009f */
[----:B------:R-:W-:Y:S01]  /*adf0*/  FMUL.FTZ R209, R11, R154 ;  /* 0x0000009a0bd17220 */ /* 0x000fe20000410000 */
[----:B------:R-:W-:Y:S01]  /*ae00*/  FFMA.FTZ R126, R182, R126, -R213 ;  /* 0x0000007eb67e7223 */ /* 0x000fe200000108d5 */
[----:B------:R-:W-:Y:S01]  /*ae10*/  FADD.FTZ R150, R207, R150 ;  /* 0x00000096cf967221 */ /* 0x000fe20000010000 */
[----:B------:R-:W-:Y:S01]  /*ae20*/  FFMA.FTZ R213, R197, R156, -R158 ;  /* 0x0000009cc5d57223 */ /* 0x000fe2000001089e */
[----:B------:R-:W-:Y:S01]  /*ae30*/  FADD.FTZ R152, R152, R159 ;  /* 0x0000009f98987221 */ /* 0x000fe20000010000 */
[----:B------:R-:W-:Y:S01]  /*ae40*/  FFMA.FTZ R209, R130, R122, R209 ;  /* 0x0000007a82d17223 */ /* 0x000fe200000100d1 */
[----:B------:R-:W-:Y:S01]  /*ae50*/  FMUL.FTZ R156, R165, R24 ;  /* 0x00000018a59c7220 */ /* 0x000fe20000410000 */
[----:B------:R-:W-:Y:S01]  /*ae60*/  FADD.FTZ R205, R150, R205 ;  /* 0x000000cd96cd7221 */ /* 0x000fe20000010000 */
[----:B------:R-:W-:Y:S01]  /*ae70*/  FMUL.FTZ R207, R11, R130 ;  /* 0x000000820bcf7220 */ /* 0x000fe20000410000 */
[----:B------:R-:W-:Y:S01]  /*ae80*/  FADD.FTZ R209, R152, R209 ;  /* 0x000000d198d17221 */ /* 0x000fe20000010000 */
[-C--:B------:R-:W-:Y:S01]  /*ae90*/  FFMA.FTZ R128, R29, -R24.reuse, R128 ;  /* 0x800000181d807223 */ /* 0x080fe20000010080 */
[----:B------:R-:W-:Y:S01]  /*aea0*/  FMUL.FTZ R150, R173, R24 ;  /* 0x00000018ad967220 */ /* 0x000fe20000410000 */
[----:B------:R-:W-:Y:S01]  /*aeb0*/  FMUL.FTZ R159, R141, R156 ;  /* 0x0000009c8d9f7220 */ /* 0x000fe20000410000 */
[----:B------:R-:W-:Y:S01]  /*aec0*/  FMUL.FTZ R152, R144, R22 ;  /* 0x0000001690987220 */ /* 0x000fe20000410000 */
[----:B------:R-:W-:Y:S01]  /*aed0*/  FFMA.FTZ R154, R122, R154, -R207 ;  /* 0x0000009a7a9a7223 */ /* 0x000fe200000108cf */
[----:B------:R-:W-:Y:S01]  /*aee0*/  FFMA.FTZ R134, R27, -R22, R134 ;  /* 0x800000161b867223 */ /* 0x000fe20000010086 */
        /* <DEDUP_REMOVED lines=10> */
[----:B------:R-:W-:Y:S01]  /*af90*/  FMUL.FTZ R156, R142, R20 ;  /* 0x000000148e9c7220 */ /* 0x000fe20000410000 */
[----:B------:R-:W-:Y:S01]  /*afa0*/  FFMA.FTZ R159, R152, R134, R159 ;  /* 0x00000086989f7223 */ /* 0x000fe2000001009f */
[----:B------:R-:W-:Y:S01]  /*afb0*/  FFMA.FTZ R138, R25, -R20, R138 ;  /* 0x80000014198a7223 */ /* 0x000fe2000001008a */
[----:B------:R-:W-:Y:S01]  /*afc0*/  FADD.FTZ R154, R154, R207 ;  /* 0x000000cf9a9a7221 */ /* 0x000fe20000010000 */
[C---:B------:R-:W-:Y:S01]  /*afd0*/  FMUL.FTZ R207, R151.reuse, R156 ;  /* 0x0000009c97cf7220 */ /* 0x040fe20000410000 */
[----:B------:R-:W-:Y:S01]  /*afe0*/  FADD.FTZ R158, R158, R159 ;  /* 0x0000009f9e9e7221 */ /* 0x000fe20000010000 */
[-C--:B------:R-:W-:Y:S01]  /*aff0*/  FMUL.FTZ R159, R151, R164.reuse ;  /* 0x000000a4979f7220 */ /* 0x080fe20000410000 */
[----:B------:R-:W-:Y:S01]  /*b000*/  FADD.FTZ R154, R154, R205 ;  /* 0x000000cd9a9a7221 */ /* 0x000fe20000010000 */
[----:B------:R-:W-:Y:S01]  /*b010*/  FFMA.FTZ R207, R138, R164, -R207 ;  /* 0x000000a48acf7223 */ /* 0x000fe200000108cf */
[----:B------:R-:W-:Y:S01]  /*b020*/  FMUL.FTZ R164, R153, R12 ;  /* 0x0000000c99a47220 */ /* 0x000fe20000410000 */
[----:B------:R-:W-:Y:S01]  /*b030*/  FFMA.FTZ R159, R156, R138, R159 ;  /* 0x0000008a9c9f7223 */ /* 0x000fe2000001009f */
[----:B------:R-:W-:Y:S01]  /*b040*/  FADD.FTZ R67, R112, R67 ;  /* 0x0000004370437221 */ /* 0x000fe20000010000 */
[----:B------:R-:W-:Y:S01]  /*b050*/  FADD.FTZ R154, R154, R207 ;  /* 0x000000cf9a9a7221 */ /* 0x000fe20000010000 */
[----:B------:R-:W-:Y:S01]  /*b060*/  FFMA.FTZ R7, R98, R171, R7 ;  /* 0x000000ab62077223 */ /* 0x000fe20000010007 */
[----:B------:R-:W-:Y:S01]  /*b070*/  FADD.FTZ R158, R158, R159 ;  /* 0x0000009f9e9e7221 */ /* 0x000fe20000010000 */
[-C--:B------:R-:W-:Y:S01]  /*b080*/  FMUL.FTZ R112, R124, R12.reuse ;  /* 0x0000000c7c707220 */ /* 0x080fe20000410000 */
[----:B------:R-:W-:Y:S01]  /*b090*/  FFMA.FTZ R171, R17, -R12, R171 ;  /* 0x8000000c11ab7223 */ /* 0x000fe200000100ab */
[----:B------:R-:W-:Y:S01]  /*b0a0*/  FMUL.FTZ R205, R169, R164 ;  /* 0x000000a4a9cd7220 */ /* 0x000fe20000410000 */
[----:B------:R-:W-:Y:S01]  /*b0b0*/  FADD.FTZ R211, R158, R211 ;  /* 0x000000d39ed37221 */ /* 0x000fe20000010000 */
[----:B------:R-:W-:Y:S01]  /*b0c0*/  FMUL.FTZ R158, R143, R64 ;  /* 0x000000408f9e7220 */ /* 0x000fe20000410000 */
[----:B------:R-:W-:Y:S01]  /*b0d0*/  FADD.FTZ R154, R154, R213 ;  /* 0x000000d59a9a7221 */ /* 0x000fe20000010000 */
[----:B------:R-:W-:Y:S01]  /*b0e0*/  FMUL.FTZ R168, R169, R112 ;  /* 0x00000070a9a87220 */ /* 0x000fe20000410000 */
[C---:B------:R-:W-:Y:S01]  /*b0f0*/  FADD.FTZ R65, R112.reuse, R65 ;  /* 0x0000004170417221 */ /* 0x040fe20000010000 */
[----:B------:R-:W-:Y:S01]  /*b100*/  FFMA.FTZ R205, R112, R171, R205 ;  /* 0x000000ab70cd7223 */ /* 0x000fe200000100cd */
[----:B------:R-:W-:Y:S01]  /*b110*/  FFMA.FTZ R7, R100, R160, R7 ;  /* 0x000000a064077223 */ /* 0x000fe20000010007 */
[-C--:B------:R-:W-:Y:S01]  /*b120*/  FMUL.FTZ R112, R10, R64.reuse ;  /* 0x000000400a707220 */ /* 0x080fe20000410000 */
[----:B------:R-:W-:Y:S01]  /*b130*/  FFMA.FTZ R160, R15, -R64, R160 ;  /* 0x800000400fa07223 */ /* 0x000fe200000100a0 */
[----:B------:R-:W-:Y:S01]  /*b140*/  FMUL.FTZ R159, R177, R158 ;  /* 0x0000009eb19f7220 */ /* 0x000fe20000410000 */
[----:B------:R-:W-:Y:S01]  /*b150*/  FADD.FTZ R211, R211, R4 ;  /* 0x00000004d3d37221 */ /* 0x000fe20000010000 */
[----:B------:R-:W-:Y:S01]  /*b160*/  FADD.FTZ R5, R154, R5 ;  /* 0x000000059a057221 */ /* 0x000fe20000010000 */
[----:B------:R-:W-:Y:S01]  /*b170*/  FMUL.FTZ R209, R177, R112 ;  /* 0x00000070b1d17220 */ /* 0x000fe20000410000 */
[----:B------:R-:W-:Y:S01]  /*b180*/  FFMA.FTZ R207, R112, R160, R159 ;  /* 0x000000a070cf7223 */ /* 0x000fe2000001009f */
[----:B------:R-:W-:Y:S01]  /*b190*/  FFMA.FTZ R168, R171, R164, -R168 ;  /* 0x000000a4aba87223 */ /* 0x000fe200000108a8 */
[-C--:B------:R-:W-:Y:S01]  /*b1a0*/  FFMA.FTZ R162, R13, R66.reuse, R162 ;  /* 0x000000420da27223 */ /* 0x080fe200000100a2 */
[-C--:B------:R-:W-:Y:S01]  /*b1b0*/  FMUL.FTZ R154, R139, R66.reuse ;  /* 0x000000428b9a7220 */ /* 0x080fe20000410000 */
[----:B------:R-:W-:Y:S01]  /*b1c0*/  FADD.FTZ R159, RZ, R166 ;  /* 0x000000a6ff9f7221 */ /* 0x000fe20000010000 */
[----:B------:R-:W-:Y:S01]  /*b1d0*/  FMUL.FTZ R4, R2, R66 ;  /* 0x0000004202047220 */ /* 0x000fe20000410000 */
[----:B------:R-:W-:Y:S01]  /*b1e0*/  FADD.FTZ R114, R211, R114 ;  /* 0x00000072d3727221 */ /* 0x000fe20000010000 */
[----:B------:R-:W-:Y:S01]  /*b1f0*/  FADD.FTZ R5, R5, R126 ;  /* 0x0000007e05057221 */ /* 0x000fe20000010000 */
[----:B------:R-:W-:Y:S01]  /*b200*/  FADD.FTZ R125, R112, R125 ;  /* 0x0000007d707d7221 */ /* 0x000fe20000010000 */
        /* <DEDUP_REMOVED lines=12> */
[----:B------:R-:W-:Y:S01]  /*b2d0*/  FADD.FTZ R131, R4, R131 ;  /* 0x0000008304837221 */ /* 0x000fe20000010000 */
[C---:B------:R-:W-:Y:S01]  /*b2e0*/  FFMA.FTZ R7, R102.reuse, R162, R7 ;  /* 0x000000a266077223 */ /* 0x040fe20000010007 */
[----:B------:R-:W-:Y:S01]  /*b2f0*/  FFMA.FTZ R199, R102, -R159, R199 ;  /* 0x8000009f66c77223 */ /* 0x000fe200000100c7 */
[----:B------:R-:W-:Y:S01]  /*b300*/  FADD.FTZ R154, R5, R154 ;  /* 0x0000009a059a7221 */ /* 0x000fe20000010000 */
[----:B------:R-:W-:Y:S01]  /*b310*/  FADD.FTZ R4, R114, R209 ;  /* 0x000000d172047221 */ /* 0x000fe20000010000 */
[----:B------:R-:W-:Y:S01]  /*b320*/  FMUL.FTZ R5, R9, R124 ;  /* 0x0000007c09057220 */ /* 0x000fe20000410000 */
[----:B------:R0:W1:Y:S01]  /*b330*/  SHFL.DOWN PT, R207, R7, 0x1, 0x1f ;  /* 0x08201f0007cf7f89 */ /* 0x00006200000e0000 */
[----:B------:R-:W-:Y:S01]  /*b340*/  FFMA.FTZ R136, R19, R136, R6 ;  /* 0x0000008813887223 */ /* 0x000fe20000010006 */
[C---:B------:R-:W-:Y:S01]  /*b350*/  FMUL.FTZ R6, R9.reuse, R142 ;  /* 0x0000008e09067220 */ /* 0x040fe20000410000 */
[C---:B------:R-:W-:Y:S01]  /*b360*/  FFMA.FTZ R114, R8.reuse, R153, -R5 ;  /* 0x0000009908727223 */ /* 0x040fe20000010805 */
[----:B------:R-:W2:Y:S01]  /*b370*/  SHFL.DOWN PT, R162, R199, 0x1, 0x1f ;  /* 0x08201f00c7a27f89 */ /* 0x000ea200000e0000 */
[C---:B------:R-:W-:Y:S01]  /*b380*/  FMUL.FTZ R157, R9.reuse, R157 ;  /* 0x0000009d099d7220 */ /* 0x040fe20000410000 */
[----:B------:R-:W-:Y:S01]  /*b390*/  FMUL.FTZ R153, R9, R153 ;  /* 0x0000009909997220 */ /* 0x000fe20000410000 */
[----:B------:R-:W-:Y:S01]  /*b3a0*/  FMUL.FTZ R126, R169, R114 ;  /* 0x00000072a97e7220 */ /* 0x000fe20000410000 */
[----:B------:R-:W3:Y:S01]  /*b3b0*/  SHFL.DOWN PT, R158, R154, 0x1, 0x1f ;  /* 0x08201f009a9e7f89 */ /* 0x000ee200000e0000 */
[C---:B------:R-:W-:Y:S01]  /*b3c0*/  FFMA.FTZ R114, R8.reuse, R161, -R6 ;  /* 0x000000a108727223 */ /* 0x040fe20000010806 */
[----:B------:R-:W-:Y:S01]  /*b3d0*/  MOV R6, R7 ;  /* 0x0000000700067202 */ /* 0x000fe20000000f00 */
[C---:B------:R-:W-:Y:S01]  /*b3e0*/  FFMA.FTZ R157, R8.reuse, R140, R157 ;  /* 0x0000008c089d7223 */ /* 0x040fe2000001009d */
[----:B------:R-:W4:Y:S01]  /*b3f0*/  SHFL.DOWN PT, R205, R4, 0x1, 0x1f ;  /* 0x08201f0004cd7f89 */ /* 0x000f2200000e0000 */
[----:B0-----:R-:W-:Y:S01]  /*b400*/  MOV R7, R199 ;  /* 0x000000c700077202 */ /* 0x001fe20000000f00 */
[----:B------:R-:W-:Y:S01]  /*b410*/  FFMA.FTZ R153, R8, R124, R153 ;  /* 0x0000007c08997223 */ /* 0x000fe20000010099 */
[----:B------:R-:W-:Y:S01]  /*b420*/  MOV R5, R154 ;  /* 0x0000009a00057202 */ /* 0x000fe20000000f00 */
[----:B------:R-:W-:Y:S01]  /*b430*/  FFMA.FTZ R148, R157, R197, R148 ;  /* 0x000000c59d947223 */ /* 0x000fe20000010094 */
[----:B------:R-:W-:Y:S01]  /*b440*/  FADD.FTZ R105, R136, R105 ;  /* 0x0000006988697221 */ /* 0x000fe20000010000 */
[----:B------:R-:W-:Y:S01]  /*b450*/  FFMA.FTZ R126, R153, R171, R126 ;  /* 0x000000ab997e7223 */ /* 0x000fe2000001007e */
[----:B------:R-:W-:Y:S01]  /*b460*/  FMUL.FTZ R161, R9, R161 ;  /* 0x000000a109a17220 */ /* 0x000fe20000410000 */
[----:B------:R-:W-:Y:S01]  /*b470*/  FFMA.FTZ R148, R23, R140, R148 ;  /* 0x0000008c17947223 */ /* 0x000fe20000010094 */
[----:B------:R-:W-:Y:S01]  /*b480*/  FMUL.FTZ R114, R151, R114 ;  /* 0x0000007297727220 */ /* 0x000fe20000410000 */
[----:B------:R-:W-:Y:S01]  /*b490*/  FMUL.FTZ R151, R9, R10 ;  /* 0x0000000a09977220 */ /* 0x000fe20000410000 */
[----:B------:R-:W-:Y:S01]  /*b4a0*/  FFMA.FTZ R161, R8, R142, R161 ;  /* 0x0000008e08a17223 */ /* 0x000fe200000100a1 */
[----:B-1----:R-:W-:Y:S01]  /*b4b0*/  @!P0 FADD.FTZ R6, R6, R207 ;  /* 0x000000cf06068221 */ /* 0x002fe20000010000 */
[----:B------:R-:W-:Y:S01]  /*b4c0*/  FFMA.FTZ R126, R17, R124, R126 ;  /* 0x0000007c117e7223 */ /* 0x000fe2000001007e */
[----:B------:R-:W-:Y:S01]  /*b4d0*/  FADD.FTZ R83, R156, R83 ;  /* 0x000000539c537221 */ /* 0x000fe20000010000 */
[----:B------:R-:W-:Y:S01]  /*b4e0*/  FFMA.FTZ R138, R161, R138, R114 ;  /* 0x0000008aa18a7223 */ /* 0x000fe20000010072 */
[----:B--2---:R-:W-:Y:S01]  /*b4f0*/  @!P0 FADD.FTZ R7, R7, R162 ;  /* 0x000000a207078221 */ /* 0x004fe20000010000 */
[----:B------:R-:W0:Y:S01]  /*b500*/  SHFL.DOWN PT, R157, R6, 0x2, 0x1f ;  /* 0x08401f00069d7f89 */ /* 0x000e2200000e0000 */
[C---:B------:R-:W-:Y:S01]  /*b510*/  FFMA.FTZ R114, R8.reuse, R143, -R151 ;  /* 0x0000008f08727223 */ /* 0x040fe20000010897 */
[----:B------:R-:W-:Y:S01]  /*b520*/  FMUL.FTZ R151, R9, R144 ;  /* 0x0000009009977220 */ /* 0x000fe20000410000 */
[----:B---3--:R-:W-:Y:S01]  /*b530*/  @!P0 FADD.FTZ R5, R5, R158 ;  /* 0x0000009e05058221 */ /* 0x008fe20000010000 */
[----:B------:R-:W1:Y:S01]  /*b540*/  SHFL.DOWN PT, R140, R7, 0x2, 0x1f ;  /* 0x08401f00078c7f89 */ /* 0x000e6200000e0000 */
[----:B------:R-:W-:Y:S01]  /*b550*/  FMUL.FTZ R124, R177, R114 ;  /* 0x00000072b17c7220 */ /* 0x000fe20000410000 */
[----:B------:R-:W-:Y:S01]  /*b560*/  FFMA.FTZ R138, R25, R142, R138 ;  /* 0x0000008e198a7223 */ /* 0x000fe2000001008a */
[----:B----4-:R-:W-:Y:S01]  /*b570*/  @!P0 FADD.FTZ R4, R205, R4 ;  /* 0x00000004cd048221 */ /* 0x010fe20000010000 */
[----:B------:R-:W2:Y:S01]  /*b580*/  SHFL.DOWN PT, R136, R5, 0x2, 0x1f ;  /* 0x08401f0005887f89 */ /* 0x000ea200000e0000 */
[----:B------:R-:W-:Y:S01]  /*b590*/  ISETP.GT.AND P0, PT, R59, 0x1d, PT ;  /* 0x0000001d3b00780c */ /* 0x000fe20003f04270 */
[----:B------:R-:W-:Y:S01]  /*b5a0*/  FFMA.FTZ R114, R8, R163, -R151 ;  /* 0x000000a308727223 */ /* 0x000fe20000010897 */
[----:B------:R-:W-:Y:S01]  /*b5b0*/  FMUL.FTZ R143, R9, R143 ;  /* 0x0000008f098f7220 */ /* 0x000fe20000410000 */
[----:B------:R-:W3:Y:S01]  /*b5c0*/  SHFL.DOWN PT, R153, R4, 0x2, 0x1f ;  /* 0x08401f0004997f89 */ /* 0x000ee200000e0000 */
[----:B------:R-:W-:Y:S01]  /*b5d0*/  FADD.FTZ R91, R138, R91 ;  /* 0x0000005b8a5b7221 */ /* 0x000fe20000010000 */
[----:B------:R-:W-:Y:S01]  /*b5e0*/  FMUL.FTZ R114, R149, R114 ;  /* 0x0000007295727220 */ /* 0x000fe20000410000 */
[----:B------:R-:W-:Y:S01]  /*b5f0*/  FFMA.FTZ R143, R8, R10, R143 ;  /* 0x0000000a088f7223 */ /* 0x000fe2000001008f */
[----:B------:R-:W-:Y:S01]  /*b600*/  FMUL.FTZ R163, R9, R163 ;  /* 0x000000a309a37220 */ /* 0x000fe20000410000 */
[----:B------:R-:W-:Y:S01]  /*b610*/  FADD.FTZ R87, R126, R87 ;  /* 0x000000577e577221 */ /* 0x000fe20000010000 */
[----:B------:R-:W-:Y:S01]  /*b620*/  FADD.FTZ R103, R148, R103 ;  /* 0x0000006794677221 */ /* 0x000fe20000010000 */
[----:B------:R-:W-:Y:S01]  /*b630*/  FFMA.FTZ R124, R143, R160, R124 ;  /* 0x000000a08f7c7223 */ /* 0x000fe2000001007c */
[----:B------:R-:W-:Y:S01]  /*b640*/  FMUL.FTZ R143, R9, R2 ;  /* 0x00000002098f7220 */ /* 0x000fe20000410000 */
[----:B------:R-:W-:Y:S01]  /*b650*/  FFMA.FTZ R163, R8, R144, R163 ;  /* 0x0000009008a37223 */ /* 0x000fe200000100a3 */
[----:B------:R-:W-:Y:S01]  /*b660*/  FADD.FTZ R129, R152, R129 ;  /* 0x0000008198817221 */ /* 0x000fe20000010000 */
[----:B------:R-:W-:Y:S01]  /*b670*/  FFMA.FTZ R124, R15, R10, R124 ;  /* 0x0000000a0f7c7223 */ /* 0x000fe2000001007c */
[----:B0-----:R-:W-:Y:S01]  /*b680*/  @!P0 FADD.FTZ R6, R6, R157 ;  /* 0x0000009d06068221 */ /* 0x001fe20000010000 */
[C---:B------:R-:W-:Y:S01]  /*b690*/  FFMA.FTZ R10, R8.reuse, R139, -R143 ;  /* 0x0000008b080a7223 */ /* 0x040fe2000001088f */
[----:B------:R-:W-:Y:S01]  /*b6a0*/  FMUL.FTZ R143, R9, R173 ;  /* 0x000000ad098f7220 */ /* 0x000fe20000410000 */
[----:B------:R-:W-:Y:S01]  /*b6b0*/  FFMA.FTZ R134, R163, R134, R114 ;  /* 0x00000086a3867223 */ /* 0x000fe20000010072 */
[----:B-1----:R-:W-:Y:S01]  /*b6c0*/  @!P0 FADD.FTZ R7, R7, R140 ;  /* 0x0000008c07078221 */ /* 0x002fe20000010000 */
[----:B------:R-:W0:Y:S01]  /*b6d0*/  SHFL.DOWN PT, R151, R6, 0x4, 0x1f ;  /* 0x08801f0006977f89 */ /* 0x000e2200000e0000 */
[----:B------:R-:W-:Y:S01]  /*b6e0*/  FMUL.FTZ R126, R159, R10 ;  /* 0x0000000a9f7e7220 */ /* 0x000fe20000410000 */
[----:B------:R-:W-:Y:S01]  /*b6f0*/  FMUL.FTZ R139, R9, R139 ;  /* 0x0000008b098b7220 */ /* 0x000fe20000410000 */
[----:B--2---:R-:W-:Y:S01]  /*b700*/  @!P0 FADD.FTZ R5, R5, R136 ;  /* 0x0000008805058221 */ /* 0x004fe20000010000 */
[----:B------:R-:W1:Y:S01]  /*b710*/  SHFL.DOWN PT, R138, R7, 0x4, 0x1f ;  /* 0x08801f00078a7f89 */ /* 0x000e6200000e0000 */
[-C--:B------:R-:W-:Y:S01]  /*b720*/  FFMA.FTZ R114, R8, R165.reuse, -R143 ;  /* 0x000000a508727223 */ /* 0x080fe2000001088f */
[----:B------:R-:W-:Y:S01]  /*b730*/  FMUL.FTZ R10, R9, R165 ;  /* 0x000000a5090a7220 */ /* 0x000fe20000410000 */
[----:B---3--:R-:W-:Y:S01]  /*b740*/  @!P0 FADD.FTZ R4, R4, R153 ;  /* 0x0000009904048221 */ /* 0x008fe20000010000 */
[----:B------:R-:W2:Y:S01]  /*b750*/  SHFL.DOWN PT, R136, R5, 0x4, 0x1f ;  /* 0x08801f0005887f89 */ /* 0x000ea200000e0000 */
[----:B------:R-:W-:Y:S01]  /*b760*/  ISETP.GT.AND P0, PT, R59, 0x1b, PT ;  /* 0x0000001b3b00780c */ /* 0x000fe20003f04270 */
[C---:B------:R-:W-:Y:S01]  /*b770*/  FFMA.FTZ R143, R8.reuse, R2, R139 ;  /* 0x00000002088f7223 */ /* 0x040fe2000001008b */
[----:B------:R-:W-:Y:S01]  /*b780*/  FMUL.FTZ R114, R141, R114 ;  /* 0x000000728d727220 */ /* 0x000fe20000410000 */
[----:B------:R-:W3:Y:S01]  /*b790*/  SHFL.DOWN PT, R149, R4, 0x4, 0x1f ;  /* 0x08801f0004957f89 */ /* 0x000ee200000e0000 */
[----:B------:R-:W-:Y:S01]  /*b7a0*/  FFMA.FTZ R139, R8, R173, R10 ;  /* 0x000000ad088b7223 */ /* 0x000fe2000001000a */
[----:B------:R-:W-:Y:S01]  /*b7b0*/  FFMA.FTZ R126, R143, R112, R126 ;  /* 0x000000708f7e7223 */ /* 0x000fe2000001007e */
[----:B------:R-:W-:Y:S01]  /*b7c0*/  FADD.FTZ R123, R124, R123 ;  /* 0x0000007b7c7b7221 */ /* 0x000fe20000010000 */
[----:B------:R-:W-:Y:S01]  /*b7d0*/  FFMA.FTZ R134, R27, R144, R134 ;  /* 0x000000901b867223 */ /* 0x000fe20000010086 */
[----:B------:R-:W-:Y:S01]  /*b7e0*/  FFMA.FTZ R114, R139, R128, R114 ;  /* 0x000000808b727223 */ /* 0x000fe20000010072 */
[----:B------:R-:W-:Y:S01]  /*b7f0*/  FMUL.FTZ R139, R9, R181 ;  /* 0x000000b5098b7220 */ /* 0x000fe20000410000 */
[----:B------:R-:W-:Y:S01]  /*b800*/  FFMA.FTZ R126, R13, R2, R126 ;  /* 0x000000020d7e7223 */ /* 0x000fe2000001007e */
[----:B------:R-:W-:Y:S01]  /*b810*/  FMUL.FTZ R2, R9, R185 ;  /* 0x000000b909027220 */ /* 0x000fe20000410000 */
[----:B------:R-:W-:Y:S01]  /*b820*/  FFMA.FTZ R114, R29, R173, R114 ;  /* 0x000000ad1d727223 */ /* 0x000fe20000010072 */
[-C--:B------:R-:W-:Y:S01]  /*b830*/  FFMA.FTZ R10, R8, R179.reuse, -R139 ;  /* 0x000000b3080a7223 */ /* 0x080fe2000001088b */
[C---:B------:R-:W-:Y:S01]  /*b840*/  FMUL.FTZ R179, R9.reuse, R179 ;  /* 0x000000b309b37220 */ /* 0x040fe20000410000 */
[----:B0-----:R-:W-:Y:S01]  /*b850*/  @!P0 FADD.FTZ R6, R6, R151 ;  /* 0x0000009706068221 */ /* 0x001fe20000010000 */
[CC--:B------:R-:W-:Y:S01]  /*b860*/  FFMA.FTZ R2, R8.reuse, R187.reuse, -R2 ;  /* 0x000000bb08027223 */ /* 0x0c0fe20000010802 */
[----:B------:R-:W-:Y:S01]  /*b870*/  FMUL.FTZ R187, R9, R187 ;  /* 0x000000bb09bb7220 */ /* 0x000fe20000410000 */
[----:B------:R-:W-:Y:S01]  /*b880*/  FMUL.FTZ R10, R11, R10 ;  /* 0x0000000a0b0a7220 */ /* 0x000fe20000410000 */
[----:B-1----:R-:W-:Y:S01]  /*b890*/  @!P0 FADD.FTZ R7, R7, R138 ;  /* 0x0000008a07078221 */ /* 0x002fe20000010000 */
[----:B------:R-:W0:Y:S01]  /*b8a0*/  SHFL.DOWN PT, R141, R6, 0x8, 0x1f ;  /* 0x09001f00068d7f89 */ /* 0x000e2200000e0000 */
[----:B------:R-:W-:Y:S01]  /*b8b0*/  FMUL.FTZ R2, R69, R2 ;  /* 0x0000000245027220 */ /* 0x000fe20000410000 */
[----:B------:R-:W-:Y:S01]  /*b8c0*/  FFMA.FTZ R187, R8, R185, R187 ;  /* 0x000000b908bb7223 */ /* 0x000fe200000100bb */
[----:B--2---:R-:W-:Y:S01]  /*b8d0*/  @!P0 FADD.FTZ R5, R5, R136 ;  /* 0x0000008805058221 */ /* 0x004fe20000010000 */
[----:B------:R-:W1:Y:S01]  /*b8e0*/  SHFL.DOWN PT, R124, R7, 0x8, 0x1f ;  /* 0x09001f00077c7f89 */ /* 0x000e6200000e0000 */
[----:B------:R-:W-:Y:S01]  /*b8f0*/  FMUL.FTZ R11, R9, R167 ;  /* 0x000000a7090b7220 */ /* 0x000fe20000410000 */
[----:B------:R-:W-:Y:S01]  /*b900*/  FFMA.FTZ R116, R187, R116, R2 ;  /* 0x00000074bb747223 */ /* 0x000fe20000010002 */
[----:B---3--:R-:W-:Y:S01]  /*b910*/  @!P0 FADD.FTZ R4, R4, R149 ;  /* 0x0000009504048221 */ /* 0x008fe20000010000 */
[----:B------:R-:W2:Y:S01]  /*b920*/  SHFL.DOWN PT, R112, R5, 0x8, 0x1f ;  /* 0x09001f0005707f89 */ /* 0x000ea200000e0000 */
[----:B------:R-:W-:Y:S01]  /*b930*/  ISETP.GT.AND P0, PT, R59, 0x17, PT ;  /* 0x000000173b00780c */ /* 0x000fe20003f04270 */
[CC--:B------:R-:W-:Y:S01]  /*b940*/  FFMA.FTZ R2, R8.reuse, R183.reuse, -R11 ;  /* 0x000000b708027223 */ /* 0x0c0fe2000001080b */
[----:B------:R-:W-:Y:S01]  /*b950*/  FMUL.FTZ R183, R9, R183 ;  /* 0x000000b709b77220 */ /* 0x000fe20000410000 */
[----:B------:R-:W3:Y:S01]  /*b960*/  SHFL.DOWN PT, R139, R4, 0x8, 0x1f ;  /* 0x09001f00048b7f89 */ /* 0x000ee200000e0000 */
[C---:B------:R-:W-:Y:S01]  /*b970*/  FFMA.FTZ R179, R8.reuse, R181, R179 ;  /* 0x000000b508b37223 */ /* 0x040fe200000100b3 */
[----:B------:R-:W-:Y:S01]  /*b980*/  FMUL.FTZ R2, R137, R2 ;  /* 0x0000000289027220 */ /* 0x000fe20000410000 */
[----:B------:R-:W-:Y:S01]  /*b990*/  FFMA.FTZ R183, R8, R167, R183 ;  /* 0x000000a708b77223 */ /* 0x000fe200000100b7 */
[----:B------:R-:W-:Y:S01]  /*b9a0*/  FMUL.FTZ R11, R9, R191 ;  /* 0x000000bf090b7220 */ /* 0x000fe20000410000 */
[----:B------:R-:W-:Y:S01]  /*b9b0*/  FFMA.FTZ R10, R179, R122, R10 ;  /* 0x0000007ab30a7223 */ /* 0x000fe2000001000a */
[----:B------:R-:W-:Y:S01]  /*b9c0*/  FADD.FTZ R85, R114, R85 ;  /* 0x0000005572557221 */ /* 0x000fe20000010000 */
[----:B------:R-:W-:Y:S01]  /*b9d0*/  FFMA.FTZ R68, R183, R68, R2 ;  /* 0x00000044b7447223 */ /* 0x000fe20000010002 */
[----:B------:R-:W-:Y:S01]  /*b9e0*/  FFMA.FTZ R2, R8, R193, -R11 ;  /* 0x000000c108027223 */ /* 0x000fe2000001080b */
[----:B------:R-:W-:Y:S01]  /*b9f0*/  FFMA.FTZ R10, R31, R181, R10 ;  /* 0x000000b51f0a7223 */ /* 0x000fe2000001000a */
[C---:B------:R-:W-:Y:S01]  /*ba00*/  FMUL.FTZ R193, R9.reuse, R193 ;  /* 0x000000c109c17220 */ /* 0x040fe20000410000 */
[----:B------:R-:W-:Y:S01]  /*ba10*/  FMUL.FTZ R11, R9, R189 ;  /* 0x000000bd090b7220 */ /* 0x000fe20000410000 */
[----:B0-----:R-:W-:Y:S01]  /*ba20*/  @!P0 FADD.FTZ R6, R6, R141 ;  /* 0x0000008d06068221 */ /* 0x001fe20000010000 */
[----:B------:R-:W-:Y:S01]  /*ba30*/  FADD.FTZ R115, R10, R115 ;  /* 0x000000730a737221 */ /* 0x000fe20000010000 */
[----:B------:R-:W-:Y:S01]  /*ba40*/  FMUL.FTZ R10, R135, R2 ;  /* 0x00000002870a7220 */ /* 0x000fe20000410000 */
[C---:B------:R-:W-:Y:S01]  /*ba50*/  FFMA.FTZ R193, R8.reuse, R191, R193 ;  /* 0x000000bf08c17223 */ /* 0x040fe200000100c1 */
[----:B-1----:R-:W-:Y:S01]  /*ba60*/  @!P0 FADD.FTZ R7, R7, R124 ;  /* 0x0000007c07078221 */ /* 0x002fe20000010000 */
[----:B------:R-:W0:Y:S01]  /*ba70*/  SHFL.DOWN PT, R137, R6, 0x10, 0x1f ;  /* 0x0a001f0006897f89 */ /* 0x000e2200000e0000 */
[----:B------:R-:W-:Y:S01]  /*ba80*/  FMUL.FTZ R2, R9, R195 ;  /* 0x000000c309027220 */ /* 0x000fe20000410000 */
[----:B------:R-:W-:Y:S01]  /*ba90*/  FFMA.FTZ R70, R193, R70, R10 ;  /* 0x00000046c1467223 */ /* 0x000fe2000001000a */
[----:B--2---:R-:W-:Y:S01]  /*baa0*/  @!P0 FADD.FTZ R5, R5, R112 ;  /* 0x0000007005058221 */ /* 0x004fe20000010000 */
[----:B------:R-:W1:Y:S01]  /*bab0*/  SHFL.DOWN PT, R114, R7, 0x10, 0x1f ;  /* 0x0a001f0007727f89 */ /* 0x000e6200000e0000 */
[----:B------:R-:W-:Y:S01]  /*bac0*/  FFMA.FTZ R68, R35, R167, R68 ;  /* 0x000000a723447223 */ /* 0x000fe20000010044 */
[----:B------:R-:W-:Y:S01]  /*bad0*/  FFMA.FTZ R10, R8, R201, -R11 ;  /* 0x000000c9080a7223 */ /* 0x000fe2000001080b */
[----:B---3--:R-:W-:Y:S01]  /*bae0*/  @!P0 FADD.FTZ R4, R4, R139 ;  /* 0x0000008b04048221 */ /* 0x008fe20000010000 */
[----:B------:R-:W2:Y:S01]  /*baf0*/  SHFL.DOWN PT, R112, R5, 0x10, 0x1f ;  /* 0x0a001f0005707f89 */ /* 0x000ea200000e0000 */
[----:B------:R-:W-:Y:S01]  /*bb00*/  ISETP.GT.AND P0, PT, R59, 0xf, PT ;  /* 0x0000000f3b00780c */ /* 0x000fe20003f04270 */
[----:B------:R-:W-:Y:S01]  /*bb10*/  FFMA.FTZ R2, R8, R203, -R2 ;  /* 0x000000cb08027223 */ /* 0x000fe20000010802 */
[----:B------:R-:W-:Y:S01]  /*bb20*/  FMUL.FTZ R11, R9, R132 ;  /* 0x00000084090b7220 */ /* 0x000fe20000410000 */
[----:B------:R-:W3:Y:S01]  /*bb30*/  SHFL.DOWN PT, R69, R4, 0x10, 0x1f ;  /* 0x0a001f0004457f89 */ /* 0x000ee200000e0000 */
[----:B------:R-:W-:Y:S01]  /*bb40*/  FADD.FTZ R99, R68, R99 ;  /* 0x0000006344637221 */ /* 0x000fe20000010000 */
[----:B------:R-:W-:Y:S01]  /*bb50*/  FMUL.FTZ R133, R133, R10 ;  /* 0x0000000a85857220 */ /* 0x000fe20000410000 */
[----:B------:R-:W-:Y:S01]  /*bb60*/  FMUL.FTZ R71, R71, R2 ;  /* 0x0000000247477220 */ /* 0x000fe20000410000 */
[C---:B------:R-:W-:Y:S01]  /*bb70*/  FMUL.FTZ R68, R9.reuse, R201 ;  /* 0x000000c909447220 */ /* 0x040fe20000410000 */
[C---:B------:R-:W-:Y:S01]  /*bb80*/  FMUL.FTZ R10, R9.reuse, R203 ;  /* 0x000000cb090a7220 */ /* 0x040fe20000410000 */
[-C--:B------:R-:W-:Y:S01]  /*bb90*/  FMUL.FTZ R9, R9, R175.reuse ;  /* 0x000000af09097220 */ /* 0x080fe20000410000 */
[C---:B------:R-:W-:Y:S01]  /*bba0*/  FFMA.FTZ R2, R8.reuse, R175, -R11 ;  /* 0x000000af08027223 */ /* 0x040fe2000001080b */
[C---:B------:R-:W-:Y:S01]  /*bbb0*/  FFMA.FTZ R68, R8.reuse, R189, R68 ;  /* 0x000000bd08447223 */ /* 0x040fe20000010044 */
[C---:B------:R-:W-:Y:S01]  /*bbc0*/  FFMA.FTZ R10, R8.reuse, R195, R10 ;  /* 0x000000c3080a7223 */ /* 0x040fe2000001000a */
[----:B------:R-:W-:Y:S01]  /*bbd0*/  FFMA.FTZ R8, R8, R132, R9 ;  /* 0x0000008408087223 */ /* 0x000fe20000010009 */
[----:B------:R-:W-:Y:S01]  /*bbe0*/  FMUL.FTZ R3, R3, R2 ;  /* 0x0000000203037220 */ /* 0x000fe20000410000 */
        /* <DEDUP_REMOVED lines=40> */
.L_x_12682:
[----:B------:R-:W-:Y:S05]  /*be70*/  BSYNC B0 ;  /* 0x0000000000007941 */ /* 0x000fea0003800000 */
.L_x_12681:
        /* <DEDUP_REMOVED lines=14> */
.L_x_12668:
[----:B------:R-:W-:Y:S01]  /*bf60*/  SHF.L.U32 R0, R60, 0x4, RZ ;  /* 0x000000043c007819 */ /* 0x000fe200000006ff */
[----:B------:R-:W-:Y:S01]  /*bf70*/  BAR.SYNC.DEFER_BLOCKING 0x0 ;  /* 0x0000000000007b1d */ /* 0x000fe20000010000 */
[----:B------:R-:W-:Y:S01]  /*bf80*/  ULEA UR7, UR40, 0xfffffe00, 0x9 ;  /* 0xfffffe0028077891 */ /* 0x000fe2000f8e483f */
[----:B------:R-:W-:Y:S02]  /*bf90*/  CS2R R20, SRZ ;  /* 0x0000000000147805 */ /* 0x000fe4000001ff00 */
[----:B------:R-:W-:Y:S02]  /*bfa0*/  LOP3.LUT R19, R0, 0xfffffe00, RZ, 0xc0, !PT ;  /* 0xfffffe0000137812 */ /* 0x000fe400078ec0ff */
[----:B------:R-:W-:Y:S02]  /*bfb0*/  CS2R R22, SRZ ;  /* 0x0000000000167805 */ /* 0x000fe4000001ff00 */
[----:B------:R-:W-:Y:S01]  /*bfc0*/  CS2R R24, SRZ ;  /* 0x0000000000187805 */ /* 0x000fe2000001ff00 */
[----:B------:R-:W-:Y:S01]  /*bfd0*/  ULDC UR6, c[0x0][0x218] ;  /* 0x0000860000067ab9 */ /* 0x000fe20000000800 */
[----:B------:R-:W-:Y:S01]  /*bfe0*/  LOP3.LUT R19, R19, 0x1f, R60, 0xf8, !PT ;  /* 0x0000001f13137812 */ /* 0x000fe200078ef83c */
[----:B------:R-:W-:Y:S01]  /*bff0*/  UIADD3 UR34, -UR7, UR6, URZ ;  /* 0x0000000607227290 */ /* 0x000fe2000fffe13f */
[----:B------:R-:W-:-:S02]  /*c000*/  CS2R R26, SRZ ;  /* 0x00000000001a7805 */ /* 0x000fc4000001ff00 */
[----:B------:R-:W-:Y:S02]  /*c010*/  CS2R R28, SRZ ;  /* 0x00000000001c7805 */ /* 0x000fe4000001ff00 */
[C---:B------:R-:W-:Y:S02]  /*c020*/  LOP3.LUT R16, R19.reuse, 0x20, RZ, 0xfc, !PT ;  /* 0x0000002013107812 */ /* 0x040fe400078efcff */
[----:B------:R-:W-:Y:S02]  /*c030*/  CS2R R30, SRZ ;  /* 0x00000000001e7805 */ /* 0x000fe4000001ff00 */
[C---:B------:R-:W-:Y:S02]  /*c040*/  LOP3.LUT R17, R19.reuse, 0x40, RZ, 0xfc, !PT ;  /* 0x0000004013117812 */ /* 0x040fe400078efcff */
[----:B------:R-:W-:Y:S02]  /*c050*/  CS2R R32, SRZ ;  /* 0x0000000000207805 */ /* 0x000fe4000001ff00 */
[----:B------:R-:W-:-:S02]  /*c060*/  LOP3.LUT R0, R19, 0x60, RZ, 0xfc, !PT ;  /* 0x0000006013007812 */ /* 0x000fc400078efcff */
[----:B------:R-:W-:Y:S01]  /*c070*/  MOV R35, RZ ;  /* 0x000000ff00237202 */ /* 0x000fe20000000f00 */
[----:B------:R-:W-:Y:S01]  /*c080*/  USHF.R.S32.HI UR19, URZ, 0x1f, UR39 ;  /* 0x0000001f3f137899 */ /* 0x000fe20008011427 */
[----:B------:R-:W-:Y:S01]  /*c090*/  ISETP.GE.AND P1, PT, R19, UR34, PT ;  /* 0x0000002213007c0c */ /* 0x000fe2000bf26270 */
[----:B------:R-:W-:Y:S01]  /*c0a0*/  ULDC.64 UR32, c[0x0][0x388] ;  /* 0x0000e20000207ab9 */ /* 0x000fe20000000a00 */
[----:B------:R-:W-:Y:S01]  /*c0b0*/  ISETP.GE.AND P2, PT, R16, UR34, PT ;  /* 0x0000002210007c0c */ /* 0x000fe2000bf46270 */
[----:B------:R-:W-:Y:S01]  /*c0c0*/  ULDC.64 UR28, c[0x0][0x3a8] ;  /* 0x0000ea00001c7ab9 */ /* 0x000fe20000000a00 */
[----:B------:R-:W-:Y:S02]  /*c0d0*/  ISETP.GE.AND P3, PT, R17, UR34, PT ;  /* 0x0000002211007c0c */ /* 0x000fe4000bf66270 */
[----:B------:R-:W-:Y:S02]  /*c0e0*/  ISETP.GE.AND P4, PT, R0, UR34, PT ;  /* 0x0000002200007c0c */ /* 0x000fe4000bf86270 */
[----:B------:R-:W-:-:S02]  /*c0f0*/  SHF.R.S32.HI R18, RZ, 0x1f, R19 ;  /* 0x0000001fff127819 */ /* 0x000fc40000011413 */
[C---:B------:R-:W-:Y:S02]  /*c100*/  LEA R2, P0, R19.reuse, UR21, 0x2 ;  /* 0x0000001513027c11 */ /* 0x040fe4000f8010ff */
[C---:B0-----:R-:W-:Y:S02]  /*c110*/  LOP3.LUT R4, R19.reuse, 0x80, RZ, 0xfc, !PT ;  /* 0x0000008013047812 */ /* 0x041fe400078efcff */
[C---:B------:R-:W-:Y:S02]  /*c120*/  LEA.HI.X R3, R19.reuse, UR22, R18, 0x2, P0 ;  /* 0x0000001613037c11 */ /* 0x040fe400080f1412 */
[C---:B------:R-:W-:Y:S02]  /*c130*/  LOP3.LUT R5, R19.reuse, 0xa0, RZ, 0xfc, !PT ;  /* 0x000000a013057812 */ /* 0x040fe400078efcff */
[C---:B------:R-:W-:Y:S01]  /*c140*/  LOP3.LUT R6, R19.reuse, 0xc0, RZ, 0xfc, !PT ;  /* 0x000000c013067812 */ /* 0x040fe200078efcff */
[----:B------:R-:W2:Y:S01]  /*c150*/  @!P1 LDG.E R89, desc[UR30][R2.64] ;  /* 0x0000001e02599981 */ /* 0x000ea2000c1e1900 */
[----:B------:R-:W-:-:S02]  /*c160*/  LOP3.LUT R7, R19, 0xe0, RZ, 0xfc, !PT ;  /* 0x000000e013077812 */ /* 0x000fc400078efcff */
[C---:B------:R-:W-:Y:S01]  /*c170*/  LOP3.LUT R8, R19.reuse, 0x100, RZ, 0xfc, !PT ;  /* 0x0000010013087812 */ /* 0x040fe200078efcff */
[----:B------:R-:W3:Y:S01]  /*c180*/  @!P2 LDG.E R20, desc[UR30][R2.64+0x80] ;  /* 0x0000801e0214a981 */ /* 0x000ee2000c1e1900 */
[----:B------:R-:W-:Y:S02]  /*c190*/  ISETP.GE.AND P6, PT, R4, UR34, PT ;  /* 0x0000002204007c0c */ /* 0x000fe4000bfc6270 */
[----:B------:R-:W-:Y:S01]  /*c1a0*/  LOP3.LUT R9, R19, 0x120, RZ, 0xfc, !PT ;  /* 0x0000012013097812 */ /* 0x000fe200078efcff */
[----:B------:R-:W4:Y:S01]  /*c1b0*/  @!P3 LDG.E R21, desc[UR30][R2.64+0x100] ;  /* 0x0001001e0215b981 */ /* 0x000f22000c1e1900 */
[----:B------:R-:W-:Y:S02]  /*c1c0*/  ISETP.GE.AND P0, PT, R5, UR34, PT ;  /* 0x0000002205007c0c */ /* 0x000fe4000bf06270 */
[----:B------:R-:W-:Y:S01]  /*c1d0*/  ISETP.GE.AND P1, PT, R6, UR34, PT ;  /* 0x0000002206007c0c */ /* 0x000fe2000bf26270 */
[----:B------:R-:W5:Y:S01]  /*c1e0*/  @!P4 LDG.E R22, desc[UR30][R2.64+0x180] ;  /* 0x0001801e0216c981 */ /* 0x000f62000c1e1900 */
[----:B------:R-:W-:-:S02]  /*c1f0*/  ISETP.GE.AND P2, PT, R7, UR34, PT ;  /* 0x0000002207007c0c */ /* 0x000fc4000bf46270 */
[----:B------:R-:W-:Y:S02]  /*c200*/  ISETP.GE.AND P3, PT, R8, UR34, PT ;  /* 0x0000002208007c0c */ /* 0x000fe4000bf66270 */
[----:B------:R-:W-:Y:S01]  /*c210*/  ISETP.GE.AND P4, PT, R9, UR34, PT ;  /* 0x0000002209007c0c */ /* 0x000fe2000bf86270 */
        /* <DEDUP_REMOVED lines=24> */
[----:B------:R-:W-:-:S03]  /*c3a0*/  MOV R38, UR34 ;  /* 0x0000002200267c02 */ /* 0x000fc60008000f00 */
        /* <DEDUP_REMOVED lines=20> */
[----:B------:R-:W3:Y:S01]  /*c4f0*/  LDS R21, [R40+0x10] ;  /* 0x0000100028157984 */ /* 0x000ee20000000800 */
[----:B0-----:R-:W-:-:S03]  /*c500*/  FADD.FTZ R22, R2, UR4 ;  /* 0x0000000402167e21 */ /* 0x001fc60008010000 */
[----:B------:R-:W-:Y:S02]  /*c510*/  LDS R2, [R40+0x14] ;  /* 0x0000140028027984 */ /* 0x000fe40000000800 */
[----:B------:R-:W-:Y:S01]  /*c520*/  FSETP.GTU.FTZ.AND P4, PT, R22, 20, PT ;  /* 0x41a000001600780b */ /* 0x000fe20003f9c000 */
[----:B-1----:R-:W-:Y:S02]  /*c530*/  FADD.FTZ R25, R3, UR4 ;  /* 0x0000000403197e21 */ /* 0x002fe40008010000 */
[----:B------:R-:W0:Y:S01]  /*c540*/  LDS R3, [R40+0x18] ;  /* 0x0000180028037984 */ /* 0x000e220000000800 */
[----:B--2---:R-:W-:Y:S01]  /*c550*/  FADD.FTZ R26, R20, UR4 ;  /* 0x00000004141a7e21 */ /* 0x004fe20008010000 */
[----:B---3--:R-:W-:Y:S01]  /*c560*/  FADD.FTZ R21, R21, UR4 ;  /* 0x0000000415157e21 */ /* 0x008fe20008010000 */
[----:B------:R-:W-:Y:S01]  /*c570*/  FSETP.GTU.FTZ.AND P6, PT, R25, 20, PT ;  /* 0x41a000001900780b */ /* 0x000fe20003fdc000 */
[----:B------:R-:W-:Y:S02]  /*c580*/  LDS R20, [R40+0x1c] ;  /* 0x00001c0028147984 */ /* 0x000fe40000000800 */
[----:B------:R-:W-:-:S04]  /*c590*/  FSETP.GTU.FTZ.AND P0, PT, R26, 20, PT ;  /* 0x41a000001a00780b */ /* 0x000fc80003f1c000 */
[----:B------:R-:W-:Y:S01]  /*c5a0*/  @!P4 FMUL.FTZ R22, R22, -1.4426950216293334961 ;  /* 0xbfb8aa3b1616c820 */ /* 0x000fe20000410000 */
[----:B------:R-:W-:-:S03]  /*c5b0*/  FSETP.GTU.FTZ.AND P1, PT, R21, 20, PT ;  /* 0x41a000001500780b */ /* 0x000fc60003f3c000 */
[----:B------:R1:W2:Y:S02]  /*c5c0*/  @!P4 MUFU.EX2 R23, R22 ;  /* 0x000000160017c308 */ /* 0x0002a40000000800 */
[----:B------:R-:W-:-:S03]  /*c5d0*/  @!P6 FMUL.FTZ R25, R25, -1.4426950216293334961 ;  /* 0xbfb8aa3b1919e820 */ /* 0x000fc60000410000 */
[----:B------:R-:W-:Y:S01]  /*c5e0*/  @!P0 FMUL.FTZ R26, R26, -1.4426950216293334961 ;  /* 0xbfb8aa3b1a1a8820 */ /* 0x000fe20000410000 */
[----:B-1----:R-:W-:Y:S04]  /*c5f0*/  LDS R22, [R40+0x24] ;  /* 0x0000240028167984 */ /* 0x002fe80000000800 */
[----:B------:R-:W-:Y:S02]  /*c600*/  @!P1 FMUL.FTZ R27, R21, -1.4426950216293334961 ;  /* 0xbfb8aa3b151b9820 */ /* 0x000fe40000410000 */
[----:B------:R-:W1:Y:S01]  /*c610*/  LDS R21, [R40+0x20] ;  /* 0x0000200028157984 */ /* 0x000e620000000800 */
[----:B------:R-:W3:Y:S01]  /*c620*/  @!P0 MUFU.EX2 R26, R26 ;  /* 0x0000001a001a8308 */ /* 0x000ee20000000800 */
[----:B--2---:R-:W-:Y:S02]  /*c630*/  @!P4 FADD.FTZ R24, R23, 1 ;  /* 0x3f8000001718c421 */ /* 0x004fe40000010000 */
[----:B------:R-:W2:Y:S05]  /*c640*/  LDS R23, [R40+0x28] ;  /* 0x0000280028177984 */ /* 0x000eaa0000000800 */
[----:B------:R-:W4:Y:S08]  /*c650*/  @!P6 MUFU.EX2 R25, R25 ;  /* 0x000000190019e308 */ /* 0x000f300000000800 */
[----:B------:R-:W5:Y:S01]  /*c660*/  @!P1 MUFU.EX2 R27, R27 ;  /* 0x0000001b001b9308 */ /* 0x000f620000000800 */
[----:B0-----:R-:W-:Y:S01]  /*c670*/  FADD.FTZ R3, R3, UR4 ;  /* 0x0000000403037e21 */ /* 0x001fe20008010000 */
[----:B---3--:R-:W-:-:S04]  /*c680*/  @!P0 FADD.FTZ R26, R26, 1 ;  /* 0x3f8000001a1a8421 */ /* 0x008fc80000010000 */
[----:B------:R-:W-:Y:S01]  /*c690*/  FSETP.GTU.FTZ.AND P3, PT, R3, 20, PT ;  /* 0x41a000000300780b */ /* 0x000fe20003f7c000 */
[----:B----4-:R-:W-:Y:S01]  /*c6a0*/  @!P6 FADD.FTZ R25, R25, 1 ;  /* 0x3f8000001919e421 */ /* 0x010fe20000010000 */
[----:B------:R-:W-:Y:S01]  /*c6b0*/  @!P0 MUFU.RCP R26, R26 ;  /* 0x0000001a001a8308 */ /* 0x000fe20000001000 */
[----:B-----5:R-:W-:-:S07]  /*c6c0*/  @!P1 FADD.FTZ R27, R27, 1 ;  /* 0x3f8000001b1b9421 */ /* 0x020fce0000010000 */
[----:B------:R-:W0:Y:S03]  /*c6d0*/  @!P6 MUFU.RCP R28, R25 ;  /* 0x00000019001ce308 */ /* 0x000e260000001000 */
[----:B------:R-:W-:-:S05]  /*c6e0*/  @!P3 FMUL.FTZ R3, R3, -1.4426950216293334961 ;  /* 0xbfb8aa3b0303b820 */ /* 0x000fca0000410000 */
[----:B------:R-:W3:Y:S01]  /*c6f0*/  @!P1 MUFU.RCP R30, R27 ;  /* 0x0000001b001e9308 */ /* 0x000ee20000001000 */
[----:B-1----:R-:W-:-:S07]  /*c700*/  FADD.FTZ R21, R21, UR4 ;  /* 0x0000000415157e21 */ /* 0x002fce0008010000 */
[----:B------:R-:W1:Y:S01]  /*c710*/  @!P4 MUFU.RCP R24, R24 ;  /* 0x000000180018c308 */ /* 0x000e620000001000 */
[----:B0-----:R-:W-:Y:S01]  /*c720*/  @!P6 FMUL.FTZ R107, R107, R28 ;  /* 0x0000001c6b6be220 */ /* 0x001fe20000410000 */
[----:B------:R-:W-:Y:S01]  /*c730*/  @!P0 FMUL.FTZ R109, R109, R26 ;  /* 0x0000001a6d6d8220 */ /* 0x000fe20000410000 */
[----:B------:R-:W-:Y:S01]  /*c740*/  FSETP.GTU.FTZ.AND P6, PT, R21, 20, PT ;  /* 0x41a000001500780b */ /* 0x000fe20003fdc000 */
[----:B--2---:R-:W-:-:S04]  /*c750*/  FADD.FTZ R26, R23, UR4 ;  /* 0x00000004171a7e21 */ /* 0x004fc80008010000 */
[----:B------:R-:W0:Y:S01]  /*c760*/  @!P3 MUFU.EX2 R3, R3 ;  /* 0x000000030003b308 */ /* 0x000e220000000800 */
[----:B---3--:R-:W-:Y:S01]  /*c770*/  @!P1 FMUL.FTZ R99, R99, R30 ;  /* 0x0000001e63639220 */ /* 0x008fe20000410000 */
[----:B------:R-:W-:Y:S01]  /*c780*/  FADD.FTZ R2, R2, UR4 ;  /* 0x0000000402027e21 */ /* 0x000fe20008010000 */
[----:B------:R-:W-:Y:S01]  /*c790*/  FADD.FTZ R20, R20, UR4 ;  /* 0x0000000414147e21 */ /* 0x000fe20008010000 */
[----:B------:R-:W-:-:S03]  /*c7a0*/  FSETP.GTU.FTZ.AND P1, PT, R26, 20, PT ;  /* 0x41a000001a00780b */ /* 0x000fc60003f3c000 */
[----:B------:R-:W-:Y:S01]  /*c7b0*/  FSETP.GTU.FTZ.AND P2, PT, R2, 20, PT ;  /* 0x41a000000200780b */ /* 0x000fe20003f5c000 */
[----:B-1----:R-:W-:Y:S01]  /*c7c0*/  @!P4 FMUL.FTZ R79, R79, R24 ;  /* 0x000000184f4fc220 */ /* 0x002fe20000410000 */
[----:B------:R-:W-:Y:S01]  /*c7d0*/  FSETP.GTU.FTZ.AND P4, PT, R20, 20, PT ;  /* 0x41a000001400780b */ /* 0x000fe20003f9c000 */
[----:B------:R-:W-:Y:S01]  /*c7e0*/  @!P6 FMUL.FTZ R23, R21, -1.4426950216293334961 ;  /* 0xbfb8aa3b1517e820 */ /* 0x000fe20000410000 */
[----:B0-----:R-:W-:-:S06]  /*c7f0*/  @!P3 FADD.FTZ R21, R3, 1 ;  /* 0x3f8000000315b421 */ /* 0x001fcc0000010000 */
[----:B------:R-:W-:Y:S01]  /*c800*/  @!P1 FMUL.FTZ R26, R26, -1.4426950216293334961 ;  /* 0xbfb8aa3b1a1a9820 */ /* 0x000fe20000410000 */
[----:B------:R-:W0:Y:S01]  /*c810*/  @!P6 MUFU.EX2 R23, R23 ;  /* 0x000000170017e308 */ /* 0x000e220000000800 */
[----:B------:R-:W-:Y:S01]  /*c820*/  FADD.FTZ R25, R22, UR4 ;  /* 0x0000000416197e21 */ /* 0x000fe20008010000 */
[----:B------:R-:W-:Y:S01]  /*c830*/  @!P2 FMUL.FTZ R2, R2, -1.4426950216293334961 ;  /* 0xbfb8aa3b0202a820 */ /* 0x000fe20000410000 */
[----:B------:R-:W-:Y:S01]  /*c840*/  LDS R3, [R40+0x30] ;  /* 0x0000300028037984 */ /* 0x000fe20000000800 */
[----:B------:R-:W-:-:S04]  /*c850*/  @!P4 FMUL.FTZ R22, R20, -1.4426950216293334961 ;  /* 0xbfb8aa3b1416c820 */ /* 0x000fc80000410000 */
[----:B------:R1:W-:Y:S02]  /*c860*/  @!P3 MUFU.RCP R30, R21 ;  /* 0x00000015001eb308 */ /* 0x0003e40000001000 */
[----:B-1----:R-:W1:Y:S06]  /*c870*/  LDS R21, [R40+0x38] ;  /* 0x0000380028157984 */ /* 0x002e6c0000000800 */
[----:B------:R-:W2:Y:S01]  /*c880*/  @!P1 MUFU.EX2 R26, R26 ;  /* 0x0000001a001a9308 */ /* 0x000ea20000000800 */
[----:B0-----:R-:W-:Y:S02]  /*c890*/  @!P6 FADD.FTZ R24, R23, 1 ;  /* 0x3f8000001718e421 */ /* 0x001fe40000010000 */
[----:B------:R-:W0:Y:S05]  /*c8a0*/  LDS R23, [R40] ;  /* 0x0000000028177984 */ /* 0x000e2a0000000800 */
[----:B------:R-:W3:Y:S08]  /*c8b0*/  @!P2 MUFU.EX2 R2, R2 ;  /* 0x000000020002a308 */ /* 0x000ef00000000800 */
[----:B------:R-:W4:Y:S01]  /*c8c0*/  @!P4 MUFU.EX2 R22, R22 ;  /* 0x000000160016c308 */ /* 0x000f220000000800 */
[----:B--2---:R-:W-:-:S07]  /*c8d0*/  @!P1 FADD.FTZ R26, R26, 1 ;  /* 0x3f8000001a1a9421 */ /* 0x004fce0000010000 */
[----:B------:R-:W2:Y:S01]  /*c8e0*/  @!P1 MUFU.RCP R26, R26 ;  /* 0x0000001a001a9308 */ /* 0x000ea20000001000 */
[----:B---3--:R-:W-:Y:S02]  /*c8f0*/  @!P2 FADD.FTZ R20, R2, 1 ;  /* 0x3f8000000214a421 */ /* 0x008fe40000010000 */
[----:B------:R-:W3:Y:S01]  /*c900*/  LDS R2, [R40+0x2c] ;  /* 0x00002c0028027984 */ /* 0x000ee20000000800 */
[----:B----4-:R-:W-:-:S04]  /*c910*/  @!P4 FADD.FTZ R22, R22, 1 ;  /* 0x3f8000001616c421 */ /* 0x010fc80000010000 */
[----:B------:R4:W-:Y:S08]  /*c920*/  @!P2 MUFU.RCP R28, R20 ;  /* 0x00000014001ca308 */ /* 0x0009f00000001000 */
[----:B------:R5:W-:Y:S01]  /*c930*/  @!P4 MUFU.RCP R32, R22 ;  /* 0x000000160020c308 */ /* 0x000be20000001000 */
[----:B----4-:R-:W4:Y:S04]  /*c940*/  LDS R20, [R40+0x34] ;  /* 0x0000340028147984 */ /* 0x010f280000000800 */
[----:B-----5:R-:W5:Y:S01]  /*c950*/  LDS R22, [R40+0x3c] ;  /* 0x00003c0028167984 */ /* 0x020f620000000800 */
[----:B------:R-:W-:Y:S01]  /*c960*/  BAR.SYNC.DEFER_BLOCKING 0x0 ;  /* 0x0000000000007b1d */ /* 0x000fe20000010000 */
[----:B-1----:R-:W-:Y:S01]  /*c970*/  FADD.FTZ R27, R21, UR4 ;  /* 0x00000004151b7e21 */ /* 0x002fe20008010000 */
[----:B------:R-:W-:Y:S01]  /*c980*/  FSETP.GTU.FTZ.AND P0, PT, R25, 20, PT ;  /* 0x41a000001900780b */ /* 0x000fe20003f1c000 */
[----:B--2---:R-:W-:-:S03]  /*c990*/  @!P1 FMUL.FTZ R103, R103, R26 ;  /* 0x0000001a67679220 */ /* 0x004fc60000410000 */
[----:B------:R-:W-:Y:S01]  /*c9a0*/  FSETP.GTU.FTZ.AND P1, PT, R27, 20, PT ;  /* 0x41a000001b00780b */ /* 0x000fe20003f3c000 */
[----:B------:R-:W-:Y:S01]  /*c9b0*/  @!P3 FMUL.FTZ R115, R115, R30 ;  /* 0x0000001e7373b220 */ /* 0x000fe20000410000 */
[----:B0-----:R-:W-:-:S07]  /*c9c0*/  FADD.FTZ R30, R23, UR4 ;  /* 0x00000004171e7e21 */ /* 0x001fce0008010000 */
[----:B------:R-:W-:-:S04]  /*c9d0*/  @!P0 FMUL.FTZ R25, R25, -1.4426950216293334961 ;  /* 0xbfb8aa3b19198820 */ /* 0x000fc80000410000 */
[----:B------:R-:W-:Y:S02]  /*c9e0*/  @!P1 FMUL.FTZ R23, R27, -1.4426950216293334961 ;  /* 0xbfb8aa3b1b179820 */ /* 0x000fe40000410000 */
[----:B------:R-:W0:Y:S01]  /*c9f0*/  @!P0 MUFU.EX2 R25, R25 ;  /* 0x0000001900198308 */ /* 0x000e220000000800 */
        /* <DEDUP_REMOVED lines=34> */
[----:B0-----:R-:W-:Y:S01]  /*cc20*/  @!P0 FADD.FTZ R25, R25, 1 ;  /* 0x3f80000019198421 */ /* 0x001fe20000010000 */
[----:B---3--:R-:W-:-:S03]  /*cc30*/  FADD.FTZ R2, R2, UR4 ;  /* 0x0000000402027e21 */ /* 0x008fc60008010000 */
[----:B------:R-:W0:Y:S01]  /*cc40*/  @!P0 MUFU.RCP R34, R25 ;  /* 0x0000001900228308 */ /* 0x000e220000001000 */
[----:B------:R-:W-:Y:S01]  /*cc50*/  @!P2 FMUL.FTZ R113, R113, R28 ;  /* 0x0000001c7171a220 */ /* 0x000fe20000410000 */
[----:B------:R-:W-:Y:S01]  /*cc60*/  BAR.SYNC.DEFER_BLOCKING 0x0 ;  /* 0x0000000000007b1d */ /* 0x000fe20000010000 */
[----:B------:R-:W-:Y:S01]  /*cc70*/  @!P4 FMUL.FTZ R85, R85, R32 ;  /* 0x000000205555c220 */ /* 0x000fe20000410000 */
[----:B------:R-:W-:Y:S01]  /*cc80*/  FADD.FTZ R3, R3, UR4 ;  /* 0x0000000403037e21 */ /* 0x000fe20008010000 */
[----:B------:R-:W-:Y:S01]  /*cc90*/  FSETP.GTU.FTZ.AND P4, PT, R2, 20, PT ;  /* 0x41a000000200780b */ /* 0x000fe20003f9c000 */
[----:B----4-:R-:W-:Y:S02]  /*cca0*/  FADD.FTZ R26, R20, UR4 ;  /* 0x00000004141a7e21 */ /* 0x010fe40008010000 */
[----:B------:R-:W1:Y:S01]  /*ccb0*/  @!P6 MUFU.RCP R24, R24 ;  /* 0x000000180018e308 */ /* 0x000e620000001000 */
[----:B------:R-:W-:Y:S02]  /*ccc0*/  FSETP.GTU.FTZ.AND P3, PT, R3, 20, PT ;  /* 0x41a000000300780b */ /* 0x000fe40003f7c000 */
[----:B------:R-:W-:Y:S01]  /*ccd0*/  FSETP.GTU.FTZ.AND P2, PT, R26, 20, PT ;  /* 0x41a000001a00780b */ /* 0x000fe20003f5c000 */
[----:B------:R-:W-:Y:S01]  /*cce0*/  USHF.R.S32.HI UR6, URZ, 0x1f, UR7 ;  /* 0x0000001f3f067899 */ /* 0x000fe20008011407 */
[----:B------:R-:W2:Y:S01]  /*ccf0*/  LDS R28, [UR25+0x840] ;  /* 0x00084019ff1c7984 */ /* 0x000ea20008000800 */
[----:B0-----:R-:W-:-:S04]  /*cd00*/  @!P0 FMUL.FTZ R91, R91, R34 ;  /* 0x000000225b5b8220 */ /* 0x001fc80000410000 */
[----:B------:R-:W-:Y:S01]  /*cd10*/  @!P4 FMUL.FTZ R20, R2, -1.4426950216293334961 ;  /* 0xbfb8aa3b0214c820 */ /* 0x000fe20000410000 */
[----:B------:R-:W-:Y:S01]  /*cd20*/  IADD3 R2, P0, R19, UR7, RZ ;  /* 0x0000000713027c10 */ /* 0x000fe2000ff1e0ff */
[----:B-----5:R-:W-:Y:S01]  /*cd30*/  FADD.FTZ R32, R22, UR4 ;  /* 0x0000000416207e21 */ /* 0x020fe20008010000 */
[----:B-1----:R-:W-:Y:S01]  /*cd40*/  @!P6 FMUL.FTZ R121, R121, R24 ;  /* 0x000000187979e220 */ /* 0x002fe20000410000 */
[----:B------:R0:W1:Y:S01]  /*cd50*/  @!P4 MUFU.EX2 R21, R20 ;  /* 0x000000140015c308 */ /* 0x0000620000000800 */
[----:B------:R-:W-:Y:S01]  /*cd60*/  @!P3 FMUL.FTZ R24, R3, -1.4426950216293334961 ;  /* 0xbfb8aa3b0318b820 */ /* 0x000fe20000410000 */
[----:B------:R-:W-:Y:S02]  /*cd70*/  IADD3.X R3, R18, UR6, RZ, P0, !PT ;  /* 0x0000000612037c10 */ /* 0x000fe400087fe4ff */
[----:B------:R-:W-:Y:S01]  /*cd80*/  FSETP.GTU.FTZ.AND P0, PT, R32, 20, PT ;  /* 0x41a000002000780b */ /* 0x000fe20003f1c000 */
[----:B0-----:R-:W-:-:S03]  /*cd90*/  @!P2 FMUL.FTZ R20, R26, -1.4426950216293334961 ;  /* 0xbfb8aa3b1a14a820 */ /* 0x001fc60000410000 */
[----:B------:R-:W0:Y:S01]  /*cda0*/  @!P3 MUFU.EX2 R25, R24 ;  /* 0x000000180019b308 */ /* 0x000e220000000800 */
[----:B------:R-:W-:-:S07]  /*cdb0*/  FSETP.GTU.FTZ.AND P6, PT, R30, 20, PT ;  /* 0x41a000001e00780b */ /* 0x000fce0003fdc000 */
[----:B------:R3:W4:Y:S08]  /*cdc0*/  @!P2 MUFU.EX2 R22, R20 ;  /* 0x000000140016a308 */ /* 0x0007300000000800 */
[----:B------:R-:W5:Y:S01]  /*cdd0*/  @!P1 MUFU.EX2 R23, R23 ;  /* 0x0000001700179308 */ /* 0x000f620000000800 */
[----:B------:R-:W-:Y:S01]  /*cde0*/  @!P0 FMUL.FTZ R26, R32, -1.4426950216293334961 ;  /* 0xbfb8aa3b201a8820 */ /* 0x000fe20000410000 */
[----:B---3--:R-:W-:Y:S01]  /*cdf0*/  @!P6 FMUL.FTZ R20, R30, -1.4426950216293334961 ;  /* 0xbfb8aa3b1e14e820 */ /* 0x008fe20000410000 */
[----:B------:R-:W-:Y:S01]  /*ce00*/  P2R R64, PR, RZ, 0x40 ;  /* 0x00000040ff407803 */ /* 0x000fe20000000000 */
[----:B-1----:R-:W-:Y:S01]  /*ce10*/  @!P4 FADD.FTZ R21, R21, 1 ;  /* 0x3f8000001515c421 */ /* 0x002fe20000010000 */
[----:B0-----:R-:W-:-:S03]  /*ce20*/  @!P3 FADD.FTZ R25, R25, 1 ;  /* 0x3f8000001919b421 */ /* 0x001fc60000010000 */
[----:B------:R-:W0:Y:S01]  /*ce30*/  @!P0 MUFU.EX2 R26, R26 ;  /* 0x0000001a001a8308 */ /* 0x000e220000000800 */
[----:B----4-:R-:W-:Y:S01]  /*ce40*/  @!P2 FADD.FTZ R22, R22, 1 ;  /* 0x3f8000001616a421 */ /* 0x010fe20000010000 */
[----:B------:R-:W-:-:S06]  /*ce50*/  UIMAD UR17, UR19, UR32, URZ ;  /* 0x00000020131172a4 */ /* 0x000fcc000f8e023f */
[----:B------:R1:W3:Y:S01]  /*ce60*/  @!P6 MUFU.EX2 R24, R20 ;  /* 0x000000140018e308 */ /* 0x0002e20000000800 */
[----:B-----5:R-:W-:Y:S01]  /*ce70*/  @!P1 FADD.FTZ R23, R23, 1 ;  /* 0x3f80000017179421 */ /* 0x020fe20000010000 */
[----:B--2---:R-:W-:Y:S01]  /*ce80*/  ISETP.GE.AND P6, PT, R19, R28, PT ;  /* 0x0000001c1300720c */ /* 0x004fe20003fc6270 */
[----:B------:R-:W-:-:S05]  /*ce90*/  UIMAD.WIDE.U32 UR6, UR39, UR32, URZ ;  /* 0x00000020270672a5 */ /* 0x000fca000f8e003f */
[----:B------:R1:W2:Y:S01]  /*cea0*/  @!P4 MUFU.RCP R30, R21 ;  /* 0x00000015001ec308 */ /* 0x0002a20000001000 */
[----:B------:R-:W-:Y:S02]  /*ceb0*/  UIMAD UR19, UR19, UR28, URZ ;  /* 0x0000001c131372a4 */ /* 0x000fe4000f8e023f */
[----:B------:R-:W-:-:S05]  /*cec0*/  UIMAD UR18, UR39, UR33, UR17 ;  /* 0x00000021271272a4 */ /* 0x000fca000f8e0211 */
[----:B------:R1:W4:Y:S08]  /*ced0*/  @!P3 MUFU.RCP R32, R25 ;  /* 0x000000190020b308 */ /* 0x0003300000001000 */
[----:B------:R1:W1:Y:S08]  /*cee0*/  @!P2 MUFU.RCP R34, R22 ;  /* 0x000000160022a308 */ /* 0x0002700000001000 */
[----:B------:R1:W1:Y:S01]  /*cef0*/  @!P1 MUFU.RCP R36, R23 ;  /* 0x0000001700249308 */ /* 0x0002620000001000 */
[----:B------:R-:W-:Y:S01]  /*cf00*/  USHF.R.S32.HI UR16, URZ, 0x1f, UR14 ;  /* 0x0000001f3f107899 */ /* 0x000fe2000801140e */
[----:B------:R-:W-:Y:S01]  /*cf10*/  BSSY B0, `(.L_x_12684) ;  /* 0x0000012000007945 */ /* 0x000fe20003800000 */
[----:B------:R-:W-:-:S02]  /*cf20*/  UIMAD UR19, UR39, UR29, UR19 ;  /* 0x0000001d271372a4 */ /* 0x000fc4000f8e0213 */
[----:B------:R-:W-:Y:S01]  /*cf30*/  UIADD3 UR17, UR7, UR18, URZ ;  /* 0x0000001207117290 */ /* 0x000fe2000fffe03f */
[----:B0-----:R-:W-:Y:S01]  /*cf40*/  @!P0 FADD.FTZ R26, R26, 1 ;  /* 0x3f8000001a1a8421 */ /* 0x001fe20000010000 */
[----:B--234-:R-:W-:Y:S10]  /*cf50*/  @P6 BRA `(.L_x_12685) ;  /* 0x0000000000346947 */ /* 0x01cff40003800000 */
        /* <DEDUP_REMOVED lines=13> */
.L_x_12685:
[----:B------:R-:W-:Y:S05]  /*d030*/  BSYNC B0 ;  /* 0x0000000000007941 */ /* 0x000fea0003800000 */
.L_x_12684:
[----:B------:R-:W-:Y:S01]  /*d040*/  ISETP.NE.AND P6, PT, R64, RZ, PT ;  /* 0x000000ff4000720c */ /* 0x000fe20003fc5270 */
[----:B------:R-:W2:Y:S01]  /*d050*/  @!P0 MUFU.RCP R26, R26 ;  /* 0x0000001a001a8308 */ /* 0x000ea20000001000 */
[----:B------:R-:W-:Y:S01]  /*d060*/  ULDC.64 UR32, c[0x0][0x390] ;  /* 0x0000e40000207ab9 */ /* 0x000fe20000000a00 */
[----:B------:R-:W-:Y:S01]  /*d070*/  UMOV UR7, UR17 ;  /* 0x0000001100077c82 */ /* 0x000fe20008000000 */
[----:B------:R-:W-:Y:S01]  /*d080*/  UIMAD UR18, UR16, UR32, URZ ;  /* 0x00000020101272a4 */ /* 0x000fe2000f8e023f */
[----:B------:R-:W-:Y:S01]  /*d090*/  @!P4 FMUL.FTZ R67, R67, R30 ;  /* 0x0000001e4343c220 */ /* 0x000fe20000410000 */
[----:B------:R-:W-:Y:S01]  /*d0a0*/  UIMAD.WIDE.U32 UR6, UR14, UR32, UR6 ;  /* 0x000000200e0672a5 */ /* 0x000fe2000f8e0006 */
[----:B------:R-:W-:Y:S01]  /*d0b0*/  @!P3 FMUL.FTZ R105, R105, R32 ;  /* 0x000000206969b220 */ /* 0x000fe20000410000 */
[----:B------:R-:W-:Y:S01]  /*d0c0*/  UIMAD UR18, UR14, UR33, UR18 ;  /* 0x000000210e1272a4 */ /* 0x000fe2000f8e0212 */
[----:B-1----:R-:W-:Y:S01]  /*d0d0*/  @!P2 FMUL.FTZ R87, R87, R34 ;  /* 0x000000225757a220 */ /* 0x002fe20000410000 */
[----:B------:R-:W-:Y:S01]  /*d0e0*/  UIADD3 UR17, UP0, UR27, UR6, URZ ;  /* 0x000000061b117290 */ /* 0x000fe2000ff1e03f */
[----:B------:R-:W-:Y:S01]  /*d0f0*/  ISETP.GE.AND P3, PT, R17, R28, PT ;  /* 0x0000001c1100720c */ /* 0x000fe20003f66270 */
[----:B------:R-:W-:Y:S01]  /*d100*/  ULDC.64 UR32, c[0x0][0x3e0] ;  /* 0x0000f80000207ab9 */ /* 0x000fe20000000a00 */
[----:B------:R-:W-:Y:S01]  /*d110*/  @!P6 FADD.FTZ R24, R24, 1 ;  /* 0x3f8000001818e421 */ /* 0x000fe20000010000 */
[----:B------:R-:W-:Y:S01]  /*d120*/  UIADD3.X UR6, UR26, UR18, UR7, UP0, !UPT ;  /* 0x000000121a067290 */ /* 0x000fe200087fe407 */
[----:B------:R-:W-:Y:S01]  /*d130*/  LEA R20, P4, R19, UR32, 0x2 ;  /* 0x0000002013147c11 */ /* 0x000fe2000f8810ff */
[----:B------:R-:W-:Y:S01]  /*d140*/  @!P1 FMUL.FTZ R123, R123, R36 ;  /* 0x000000247b7b9220 */ /* 0x000fe20000410000 */
[----:B0-----:R-:W0:Y:S01]  /*d150*/  @!P6 MUFU.RCP R23, R24 ;  /* 0x000000180017e308 */ /* 0x001e220000001000 */
[----:B--2---:R-:W-:Y:S01]  /*d160*/  @!P0 FMUL.FTZ R95, R95, R26 ;  /* 0x0000001a5f5f8220 */ /* 0x004fe20000410000 */
[----:B------:R-:W-:Y:S01]  /*d170*/  MOV R22, UR17 ;  /* 0x0000001100167c02 */ /* 0x000fe20008000f00 */
[----:B------:R-:W-:Y:S01]  /*d180*/  BSSY B0, `(.L_x_12686) ;  /* 0x000006b000007945 */ /* 0x000fe20003800000 */
[----:B------:R-:W-:-:S02]  /*d190*/  ISETP.GE.AND P2, PT, R0, R28, PT ;  /* 0x0000001c0000720c */ /* 0x000fc40003f46270 */
[----:B------:R-:W-:Y:S02]  /*d1a0*/  ISETP.GE.AND P0, PT, R4, R28, PT ;  /* 0x0000001c0400720c */ /* 0x000fe40003f06270 */
[----:B------:R-:W-:Y:S02]  /*d1b0*/  LEA.HI.X R21, R19, UR33, R18, 0x2, P4 ;  /* 0x0000002113157c11 */ /* 0x000fe4000a0f1412 */
[C---:B------:R-:W-:Y:S02]  /*d1c0*/  LEA R20, P4, R22.reuse, R20, 0x2 ;  /* 0x0000001416147211 */ /* 0x040fe400078810ff */
[----:B------:R-:W-:Y:S01]  /*d1d0*/  MOV R25, UR6 ;  /* 0x0000000600197c02 */ /* 0x000fe20008000f00 */
[----:B------:R-:W-:Y:S01]  /*d1e0*/  UIMAD.WIDE.U32 UR6, UR39, UR28, URZ ;  /* 0x0000001c270672a5 */ /* 0x000fe2000f8e003f */
[-C--:B------:R-:W-:Y:S02]  /*d1f0*/  ISETP.GE.AND P1, PT, R5, R28.reuse, PT ;  /* 0x0000001c0500720c */ /* 0x080fe40003f26270 */
[----:B------:R-:W-:Y:S01]  /*d200*/  LEA.HI.X R21, R22, R21, R25, 0x2, P4 ;  /* 0x0000001516157211 */ /* 0x000fe200020f1419 */
[----:B0-----:R-:W-:Y:S01]  /*d210*/  @!P6 FMUL.FTZ R72, R72, R23 ;  /* 0x000000174848e220 */ /* 0x001fe20000410000 */
[-C--:B------:R-:W-:Y:S01]  /*d220*/  ISETP.GE.AND P6, PT, R6, R28.reuse, PT ;  /* 0x0000001c0600720c */ /* 0x080fe20003fc6270 */
[----:B------:R-:W-:Y:S01]  /*d230*/  UIADD3 UR17, UR7, UR19, URZ ;  /* 0x0000001307117290 */ /* 0x000fe2000fffe03f */
[-C--:B------:R-:W-:Y:S01]  /*d240*/  ISETP.GE.AND P4, PT, R7, R28.reuse, PT ;  /* 0x0000001c0700720c */ /* 0x080fe20003f86270 */
        /* <DEDUP_REMOVED lines=12> */
[----:B------:R0:W-:Y:S01]  /*d310*/  @!P6 STG.E desc[UR30][R20.64+-0x500], R39 ;  /* 0xfffb00271400e986 */ /* 0x0001e2000c10191e */
        /* <DEDUP_REMOVED lines=12> */
[----:B------:R-:W-:Y:S01]  /*d3e0*/  ISETP.GE.AND P0, PT, R15, R28, PT ;  /* 0x0000001c0f00720c */ /* 0x000fe20003f06270 */
[----:B------:R-:W-:Y:S02]  /*d3f0*/  FADD.FTZ R22, R22, R121 ;  /* 0x0000007916167221 */ /* 0x000fe40000010000 */
[----:B------:R-:W-:Y:S01]  /*d400*/  @!P1 STG.E desc[UR30][R20.64+-0x280], R71 ;  /* 0xfffd804714009986 */ /* 0x000fe2000c10191e */
[----:B------:R-:W-:Y:S01]  /*d410*/  IADD3 R24, P1, R19, -0x1e0, RZ ;  /* 0xfffffe2013187810 */ /* 0x000fe20007f3e0ff */
[----:B------:R-:W-:-:S02]  /*d420*/  FADD.FTZ R22, R22, R91 ;  /* 0x0000005b16167221 */ /* 0x000fc40000010000 */
[----:B------:R-:W-:Y:S01]  /*d430*/  @!P3 STG.E desc[UR30][R20.64+-0x200], R73 ;  /* 0xfffe00491400b986 */ /* 0x000fe2000c10191e */
[----:B0-----:R-:W-:Y:S01]  /*d440*/  IADD3.X R39, R18, -0x1, RZ, P1, !PT ;  /* 0xffffffff12277810 */ /* 0x001fe20000ffe4ff */
[----:B------:R-:W-:Y:S02]  /*d450*/  FADD.FTZ R22, R22, R103 ;  /* 0x0000006716167221 */ /* 0x000fe40000010000 */
[----:B------:R-:W-:Y:S02]  /*d460*/  @!P6 STG.E desc[UR30][R20.64+-0x180], R75 ;  /* 0xfffe804b1400e986 */ /* 0x000fe4000c10191e */
[----:B------:R-:W-:Y:S02]  /*d470*/  FADD.FTZ R22, R22, R67 ;  /* 0x0000004316167221 */ /* 0x000fe40000010000 */
[----:B------:R-:W-:Y:S02]  /*d480*/  @!P4 STG.E desc[UR30][R20.64+-0x100], R77 ;  /* 0xffff004d1400c986 */ /* 0x000fe4000c10191e */
[----:B------:R-:W-:-:S02]  /*d490*/  FADD.FTZ R22, R22, R105 ;  /* 0x0000006916167221 */ /* 0x000fc40000010000 */
[----:B------:R-:W-:Y:S02]  /*d4a0*/  @!P2 STG.E desc[UR30][R20.64+-0x780], R29 ;  /* 0xfff8801d1400a986 */ /* 0x000fe4000c10191e */
[----:B------:R-:W-:Y:S02]  /*d4b0*/  FADD.FTZ R22, R22, R87 ;  /* 0x0000005716167221 */ /* 0x000fe40000010000 */
[----:B------:R-:W-:Y:S02]  /*d4c0*/  @!P0 STG.E desc[UR30][R20.64+-0x80], R81 ;  /* 0xffff805114008986 */ /* 0x000fe4000c10191e */
[----:B------:R-:W-:Y:S01]  /*d4d0*/  FADD.FTZ R22, R22, R123 ;  /* 0x0000007b16167221 */ /* 0x000fe20000010000 */
[----:B------:R-:W-:Y:S03]  /*d4e0*/  BAR.SYNC.DEFER_BLOCKING 0x0 ;  /* 0x0000000000007b1d */ /* 0x000fe60000010000 */
[----:B------:R-:W-:-:S03]  /*d4f0*/  FADD.FTZ R61, R22, R95 ;  /* 0x0000005f163d7221 */ /* 0x000fc60000010000 */
        /* <DEDUP_REMOVED lines=51> */
.L_x_12687:
[----:B------:R-:W-:Y:S05]  /*d830*/  BSYNC B0 ;  /* 0x0000000000007941 */ /* 0x000fea0003800000 */
.L_x_12686:
        /* <DEDUP_REMOVED lines=54> */
.L_x_12630:
        /* <DEDUP_REMOVED lines=28> */
.L_x_12690:
[----:B------:R-:W-:Y:S05]  /*dd60*/  BSYNC B0 ;  /* 0x0000000000007941 */ /* 0x000fea0003800000 */
.L_x_12689:
[----:B------:R-:W-:Y:S01]  /*dd70*/  ULDC.64 UR4, c[0x0][0x3f8] ;  /* 0x0000fe0000047ab9 */ /* 0x000fe20000000a00 */
[----:B------:R-:W-:Y:S01]  /*dd80*/  BSSY B0, `(.L_x_12691) ;  /* 0x000001f000007945 */ /* 0x000fe20003800000 */
[----:B------:R-:W-:-:S04]  /*dd90*/  ISETP.NE.U32.AND P0, PT, RZ, UR4, PT ;  /* 0x00000004ff007c0c */ /* 0x000fc8000bf05070 */
[----:B------:R-:W-:-:S13]  /*dda0*/  ISETP.NE.AND.EX P0, PT, RZ, UR5, PT, P0 ;  /* 0x00000005ff007c0c */ /* 0x000fda000bf05300 */
[----:B------:R-:W-:Y:S05]  /*ddb0*/  @!P0 BRA `(.L_x_12692) ;  /* 0x0000000000688947 */ /* 0x000fea0003800000 */
[----:B------:R-:W-:Y:S06]  /*ddc0*/  BAR.SYNC.DEFER_BLOCKING 0x0 ;  /* 0x0000000000007b1d */ /* 0x000fec0000010000 */
[----:B------:R-:W2:Y:S01]  /*ddd0*/  SHFL.DOWN P0, R0, R61, 0x1, 0x1f ;  /* 0x08201f003d007f89 */ /* 0x000ea20000000000 */
[----:B0-----:R-:W0:Y:S01]  /*dde0*/  S2R R4, SR_LANEID ;  /* 0x0000000000047919 */ /* 0x001e220000000000 */
[----:B------:R-:W3:Y:S01]  /*ddf0*/  S2R R13, SR_TID.X ;  /* 0x00000000000d7919 */ /* 0x000ee20000002100 */
[----:B--2---:R-:W-:-:S05]  /*de00*/  @P0 FADD R0, R0, R61 ;  /* 0x0000003d00000221 */ /* 0x004fca0000000000 */
[----:B-1----:R-:W1:Y:S01]  /*de10*/  SHFL.DOWN P0, R3, R0, 0x2, 0x1f ;  /* 0x08401f0000037f89 */ /* 0x002e620000000000 */
        /* <DEDUP_REMOVED lines=11> */
[----:B---3--:R-:W-:-:S04]  /*ded0*/  ISETP.NE.AND P0, PT, R13, RZ, PT ;  /* 0x000000ff0d00720c */ /* 0x008fc80003f05270 */
        /* <DEDUP_REMOVED lines=8> */
.L_x_12692:
[----:B------:R-:W2:Y:S02]  /*df60*/  S2R R13, SR_TID.X ;  /* 0x00000000000d7919 */ /* 0x000ea40000002100 */
.L_x_12693:
[----:B------:R-:W-:Y:S05]  /*df70*/  BSYNC B0 ;  /* 0x0000000000007941 */ /* 0x000fea0003800000 */
.L_x_12691:
        /* <DEDUP_REMOVED lines=44> */
.L_x_12695:
        /* <DEDUP_REMOVED lines=74> */
.L_x_12694:
[----:B------:R-:W-:Y:S05]  /*e6e0*/  EXIT ;  /* 0x000000000000794d */ /* 0x000fea0003800000 */
.L_x_12696:
        /* <DEDUP_REMOVED lines=9> */
.L_x_18968:


//--------------------- .text._Z25selective_scan_bwd_kernelI32Selective_Scan_bwd_kernel_traitsILi32ELi16ELb0ELb0ELb1ELb0ELb0EfN3c107complexIfEEEEv12SSMParamsBwd --------------------------
	.section	.text._Z25selective_scan_bwd_kernelI32Selective_Scan_bwd_kernel_traitsILi32ELi16ELb0ELb0ELb1ELb0ELb0EfN3c107complexIfEEEEv12SSMParamsBwd,"ax",@progbits
	.align	128
        .global         _Z25selective_scan_bwd_kernelI32Selective_Scan_bwd_kernel_traitsILi32ELi16ELb0ELb0ELb1ELb0ELb0EfN3c107complexIfEEEEv12SSMParamsBwd
        .type           _Z25selective_scan_bwd_kernelI32Selective_Scan_bwd_kernel_traitsILi32ELi16ELb0ELb0ELb1ELb0ELb0EfN3c107complexIfEEEEv12SSMParamsBwd,@function
        .size           _Z25selective_scan_bwd_kernelI32Selective_Scan_bwd_kernel_traitsILi32ELi16ELb0ELb0ELb1ELb0ELb0EfN3c107complexIfEEEEv12SSMParamsBwd,(.L_x_18969 - _Z25selective_scan_bwd_kernelI32Selective_Scan_bwd_kernel_traitsILi32ELi16ELb0ELb0ELb1ELb0ELb0EfN3c107complexIfEEEEv12SSMParamsBwd)
        .other          _Z25selective_scan_bwd_kernelI32Selective_Scan_bwd_kernel_traitsILi32ELi16ELb0ELb0ELb1ELb0ELb0EfN3c107complexIfEEEEv12SSMParamsBwd,@"STO_CUDA_ENTRY STV_DEFAULT"
_Z25selective_scan_bwd_kernelI32Selective_Scan_bwd_kernel_traitsILi32ELi16ELb0ELb0ELb1ELb0ELb0EfN3c107complexIfEEEEv12SSMParamsBwd:
.text._Z25selective_scan_bwd_kernelI32Selective_Scan_bwd_kernel_traitsILi32ELi16ELb0ELb0ELb1ELb0ELb0EfN3c107complexIfEEEEv12SSMParamsBwd:
        /* <DEDUP_REMOVED lines=152> */
[----:B------:R0:W-:Y:S01]  /*0980*/  STL [R1+0x4c], RZ ;  /* 0x00004cff01007387 */ /* 0x0001e20000100800 */
[----:B------:R-:W-:Y:S01]  /*0990*/  UMOV UR7, URZ ;  /* 0x0000003f00077c82 */ /* 0x000fe20008000000 */
[----:B------:R-:W1:Y:S01]  /*09a0*/  S2R R9, SR_TID.X ;  /* 0x0000000000097919 */ /* 0x000e620000002100 */
[----:B------:R-:W2:Y:S01]  /*09b0*/  S2R R10, SR_LANEID ;  /* 0x00000000000a7919 */ /* 0x000ea20000000000 */
[----:B------:R0:W-:Y:S02]  /*09c0*/  STL [R1+0x50], RZ ;  /* 0x000050ff01007387 */ /* 0x0001e40000100800 */
.L_x_12782:
[----:B------:R-:W-:Y:S01]  /*09d0*/  ULDC UR14, c[0x0][0x224] ;  /* 0x00008900000e7ab9 */ /* 0x000fe20000000800 */
[----:B-1----:R-:W-:Y:S01]  /*09e0*/  SHF.L.U32 R0, R9, 0x4, RZ ;  /* 0x0000000409007819 */ /* 0x002fe200000006ff */
[----:B------:R-:W-:Y:S01]  /*09f0*/  UIADD3 UR16, -UR7, UR14, URZ ;  /* 0x0000000e07107290 */ /* 0x000fe2000fffe13f */
[----:B------:R-:W3:Y:S01]  /*0a00*/  LDL.LU R70, [R1+0x50] ;  /* 0x0000500001467983 */ /* 0x000ee20000300800 */
        /* <DEDUP_REMOVED lines=8> */
[C---:B------:R-:W-:Y:S02]  /*0a90*/  LOP3.LUT R60, R5.reuse, 0x20, RZ, 0xfc, !PT ;  /* 0x00000020053c7812 */ /* 0x040fe400078efcff */
[C---:B------:R-:W-:Y:S01]  /*0aa0*/  LOP3.LUT R62, R5.reuse, 0x40, RZ, 0xfc, !PT ;  /* 0x00000040053e7812 */ /* 0x040fe200078efcff */
[C---:B------:R-:W-:Y:S01]  /*0ab0*/  IMAD.WIDE R2, R5.reuse, 0x4, R2 ;  /* 0x0000000405027825 */ /* 0x040fe200078e0202 */
[C---:B------:R-:W-:Y:S01]  /*0ac0*/  ISETP.GE.AND P0, PT, R5.reuse, UR54, PT ;  /* 0x0000003605007c0c */ /* 0x040fe2000bf06270 */
[----:B------:R-:W-:Y:S01]  /*0ad0*/  BAR.SYNC.DEFER_BLOCKING 0x0 ;  /* 0x0000000000007b1d */ /* 0x000fe20000010000 */
[C---:B------:R-:W-:Y:S02]  /*0ae0*/  LOP3.LUT R63, R5.reuse, 0x60, RZ, 0xfc, !PT ;  /* 0x00000060053f7812 */ /* 0x040fe400078efcff */
[C---:B------:R-:W-:Y:S02]  /*0af0*/  LOP3.LUT R8, R5.reuse, 0x80, RZ, 0xfc, !PT ;  /* 0x0000008005087812 */ /* 0x040fe400078efcff */
[----:B------:R-:W-:-:S02]  /*0b00*/  LOP3.LUT R44, R5, 0xa0, RZ, 0xfc, !PT ;  /* 0x000000a0052c7812 */ /* 0x000fc400078efcff */
[----:B------:R-:W-:Y:S02]  /*0b10*/  ISETP.GE.AND P1, PT, R62, UR54, PT ;  /* 0x000000363e007c0c */ /* 0x000fe4000bf26270 */
[----:B------:R-:W-:Y:S02]  /*0b20*/  CS2R R6, SRZ ;  /* 0x0000000000067805 */ /* 0x000fe4000001ff00 */
[----:B------:R-:W-:Y:S02]  /*0b30*/  ISETP.GE.AND P2, PT, R63, UR54, PT ;  /* 0x000000363f007c0c */ /* 0x000fe4000bf46270 */
[----:B------:R-:W-:Y:S01]  /*0b40*/  ISETP.GE.AND P3, PT, R8, UR54, PT ;  /* 0x0000003608007c0c */ /* 0x000fe2000bf66270 */
[----:B------:R-:W-:Y:S01]  /*0b50*/  HFMA2.MMA R17, -RZ, RZ, 0, 0 ;  /* 0x00000000ff117435 */ /* 0x000fe200000001ff */
[----:B------:R-:W-:Y:S01]  /*0b60*/  ISETP.GE.AND P4, PT, R44, UR54, PT ;  /* 0x000000362c007c0c */ /* 0x000fe2000bf86270 */
[----:B------:R-:W4:Y:S01]  /*0b70*/  @!P0 LDG.E R0, desc[UR20][R2.64] ;  /* 0x0000001402008981 */ /* 0x000f22000c1e1900 */
[----:B------:R-:W-:-:S02]  /*0b80*/  ISETP.GE.AND P0, PT, R60, UR54, PT ;  /* 0x000000363c007c0c */ /* 0x000fc4000bf06270 */
[----:B------:R-:W-:-:S05]  /*0b90*/  LOP3.LUT R64, R5, 0xc0, RZ, 0xfc, !PT ;  /* 0x000000c005407812 */ /* 0x000fca00078efcff */
[----:B------:R-:W5:Y:S01]  /*0ba0*/  @!P2 LDG.E R17, desc[UR20][R2.64+0x180] ;  /* 0x000180140211a981 */ /* 0x000f62000c1e1900 */
[----:B------:R-:W-:Y:S02]  /*0bb0*/  MOV R4, RZ ;  /* 0x000000ff00047202 */ /* 0x000fe40000000f00 */
[----:B------:R-:W-:Y:S01]  /*0bc0*/  MOV R19, RZ ;  /* 0x000000ff00137202 */ /* 0x000fe20000000f00 */
[----:B------:R-:W3:Y:S01]  /*0bd0*/  @!P3 LDG.E R6, desc[UR20][R2.64+0x200] ;  /* 0x000200140206b981 */ /* 0x000ee2000c1e1900 */
[C---:B------:R-:W-:Y:S02]  /*0be0*/  LOP3.LUT R65, R5.reuse, 0xe0, RZ, 0xfc, !PT ;  /* 0x000000e005417812 */ /* 0x040fe400078efcff */
[----:B------:R-:W-:Y:S01]  /*0bf0*/  LOP3.LUT R66, R5, 0x100, RZ, 0xfc, !PT ;  /* 0x0000010005427812 */ /* 0x000fe200078efcff */
[----:B------:R-:W5:Y:S04]  /*0c00*/  @!P1 LDG.E R4, desc[UR20][R2.64+0x100] ;  /* 0x0001001402049981 */ /* 0x000f68000c1e1900 */
[----:B------:R-:W3:Y:S01]  /*0c10*/  @!P0 LDG.E R7, desc[UR20][R2.64+0x80] ;  /* 0x0000801402078981 */ /* 0x000ee2000c1e1900 */
[----:B------:R-:W-:-:S02]  /*0c20*/  ISETP.GE.AND P0, PT, R64, UR54, PT ;  /* 0x0000003640007c0c */ /* 0x000fc4000bf06270 */
[C---:B------:R-:W-:Y:S01]  /*0c30*/  LOP3.LUT R45, R5.reuse, 0x120, RZ, 0xfc, !PT ;  /* 0x00000120052d7812 */ /* 0x040fe200078efcff */
[----:B------:R-:W5:Y:S01]  /*0c40*/  @!P4 LDG.E R19, desc[UR20][R2.64+0x280] ;  /* 0x000280140213c981 */ /* 0x000f62000c1e1900 */
[----:B------:R-:W-:Y:S02]  /*0c50*/  LOP3.LUT R46, R5, 0x140, RZ, 0xfc, !PT ;  /* 0x00000140052e7812 */ /* 0x000fe400078efcff */
[----:B------:R-:W-:Y:S02]  /*0c60*/  ISETP.GE.AND P1, PT, R65, UR54, PT ;  /* 0x0000003641007c0c */ /* 0x000fe4000bf26270 */
[----:B------:R-:W-:Y:S02]  /*0c70*/  CS2R R22, SRZ ;  /* 0x0000000000167805 */ /* 0x000fe4000001ff00 */
[----:B------:R-:W-:Y:S02]  /*0c80*/  ISETP.GE.AND P2, PT, R66, UR54, PT ;  /* 0x0000003642007c0c */ /* 0x000fe4000bf46270 */
[----:B------:R-:W-:-:S02]  /*0c90*/  ISETP.GE.AND P3, PT, R45, UR54, PT ;  /* 0x000000362d007c0c */ /* 0x000fc4000bf66270 */
[----:B------:R-:W-:Y:S02]  /*0ca0*/  ISETP.GE.AND P4, PT, R46, UR54, PT ;  /* 0x000000362e007c0c */ /* 0x000fe4000bf86270 */
[----:B------:R-:W-:Y:S02]  /*0cb0*/  CS2R R24, SRZ ;  /* 0x0000000000187805 */ /* 0x000fe4000001ff00 */
[C---:B------:R-:W-:Y:S01]  /*0cc0*/  LOP3.LUT R67, R5.reuse, 0x160, RZ, 0xfc, !PT ;  /* 0x0000016005437812 */ /* 0x040fe200078efcff */
[----:B------:R-:W5:Y:S01]  /*0cd0*/  @!P0 LDG.E R22, desc[UR20][R2.64+0x300] ;  /* 0x0003001402168981 */ /* 0x000f62000c1e1900 */
[----:B------:R-:W-:Y:S02]  /*0ce0*/  CS2R R26, SRZ ;  /* 0x00000000001a7805 */ /* 0x000fe4000001ff00 */
[----:B------:R-:W-:Y:S02]  /*0cf0*/  LOP3.LUT R68, R5, 0x180, RZ, 0xfc, !PT ;  /* 0x0000018005447812 */ /* 0x000fe400078efcff */
[----:B------:R-:W-:Y:S01]  /*0d00*/  ISETP.GE.AND P0, PT, R67, UR54, PT ;  /* 0x0000003643007c0c */ /* 0x000fe2000bf06270 */
        /* <DEDUP_REMOVED lines=11> */
[----:B------:R-:W-:Y:S02]  /*0dc0*/  CS2R R28, SRZ ;  /* 0x00000000001c7805 */ /* 0x000fe4000001ff00 */
[----:B------:R-:W-:Y:S01]  /*0dd0*/  CS2R R30, SRZ ;  /* 0x00000000001e7805 */ /* 0x000fe2000001ff00 */
[----:B------:R-:W5:Y:S04]  /*0de0*/  @!P0 LDG.E R27, desc[UR20][R2.64+0x580] ;  /* 0x00058014021b8981 */ /* 0x000f68000c1e1900 */
[----:B------:R-:W5:Y:S04]  /*0df0*/  @!P1 LDG.E R28, desc[UR20][R2.64+0x600] ;  /* 0x00060014021c9981 */ /* 0x000f68000c1e1900 */
[----:B------:R-:W5:Y:S04]  /*0e00*/  @!P2 LDG.E R29, desc[UR20][R2.64+0x680] ;  /* 0x00068014021da981 */ /* 0x000f68000c1e1900 */
[----:B------:R-:W5:Y:S04]  /*0e10*/  @!P3 LDG.E R30, desc[UR20][R2.64+0x700] ;  /* 0x00070014021eb981 */ /* 0x000f68000c1e1900 */
[----:B------:R1:W5:Y:S01]  /*0e20*/  @!P4 LDG.E R31, desc[UR20][R2.64+0x780] ;  /* 0x00078014021fc981 */ /* 0x000362000c1e1900 */
[----:B------:R-:W0:Y:S01]  /*0e30*/  S2UR UR4, SR_CgaCtaId ;  /* 0x00000000000479c3 */ /* 0x000e220000008800 */
[----:B------:R-:W-:Y:S01]  /*0e40*/  UMOV UR55, 0x400 ;  /* 0x0000040000377882 */ /* 0x000fe20000000000 */
[----:B--2---:R-:W-:-:S02]  /*0e50*/  IADD3 R13, R10, 0x20, RZ ;  /* 0x000000200a0d7810 */ /* 0x004fc40007ffe0ff */
[C---:B------:R-:W-:Y:S02]  /*0e60*/  IADD3 R15, R10.reuse, 0x40, RZ ;  /* 0x000000400a0f7810 */ /* 0x040fe40007ffe0ff */
[C---:B------:R-:W-:Y:S02]  /*0e70*/  IADD3 R21, R10.reuse, 0x60, RZ ;  /* 0x000000600a157810 */ /* 0x040fe40007ffe0ff */
[C---:B-1----:R-:W-:Y:S02]  /*0e80*/  IADD3 R3, R10.reuse, 0xa0, RZ ;  /* 0x000000a00a037810 */ /* 0x042fe40007ffe0ff */
[-C--:B------:R-:W-:Y:S02]  /*0e90*/  LEA.HI.SX32 R11, R10, R10.reuse, 0x1b ;  /* 0x0000000a0a0b7211 */ /* 0x080fe400078fdaff */
[-C--:B------:R-:W-:Y:S02]  /*0ea0*/  LEA.HI.SX32 R3, R3, R10.reuse, 0x1b ;  /* 0x0000000a03037211 */ /* 0x080fe400078fdaff */
[----:B------:R-:W-:-:S02]  /*0eb0*/  LEA.HI.SX32 R12, R13, R10, 0x1b ;  /* 0x0000000a0d0c7211 */ /* 0x000fc400078fdaff */
[-C--:B------:R-:W-:Y:S02]  /*0ec0*/  LEA.HI.SX32 R13, R15, R10.reuse, 0x1b ;  /* 0x0000000a0f0d7211 */ /* 0x080fe400078fdaff */
[----:B------:R-:W-:Y:S01]  /*0ed0*/  IADD3 R33, R10, 0x80, RZ ;  /* 0x000000800a217810 */ /* 0x000fe20007ffe0ff */
[----:B0-----:R-:W-:Y:S01]  /*0ee0*/  ULEA UR55, UR4, UR55, 0x18 ;  /* 0x0000003704377291 */ /* 0x001fe2000f8ec03f */
[-C--:B------:R-:W-:Y:S02]  /*0ef0*/  LEA.HI.SX32 R14, R21, R10.reuse, 0x1b ;  /* 0x0000000a150e7211 */ /* 0x080fe400078fdaff */
[----:B------:R-:W-:-:S03]  /*0f00*/  LEA.HI.SX32 R15, R33, R10, 0x1b ;  /* 0x0000000a210f7211 */ /* 0x000fc600078fdaff */
[----:B------:R-:W-:Y:S02]  /*0f10*/  LEA R11, R11, UR55, 0x2 ;  /* 0x000000370b0b7c11 */ /* 0x000fe4000f8e10ff */
[----:B------:R-:W-:Y:S02]  /*0f20*/  LEA R16, R3, UR55, 0x2 ;  /* 0x0000003703107c11 */ /* 0x000fe4000f8e10ff */
[----:B------:R-:W-:Y:S02]  /*0f30*/  LEA R12, R12, UR55, 0x2 ;  /* 0x000000370c0c7c11 */ /* 0x000fe4000f8e10ff */
[----:B------:R-:W-:Y:S02]  /*0f40*/  IADD3 R3, R10, 0xc0, RZ ;  /* 0x000000c00a037810 */ /* 0x000fe40007ffe0ff */
[----:B------:R-:W-:Y:S02]  /*0f50*/  LEA R13, R13, UR55, 0x2 ;  /* 0x000000370d0d7c11 */ /* 0x000fe4000f8e10ff */
[----:B------:R-:W-:-:S02]  /*0f60*/  LEA R14, R14, UR55, 0x2 ;  /* 0x000000370e0e7c11 */ /* 0x000fc4000f8e10ff */
[C---:B------:R-:W-:Y:S02]  /*0f70*/  IADD3 R21, R10.reuse, 0xe0, RZ ;  /* 0x000000e00a157810 */ /* 0x040fe40007ffe0ff */
[----:B------:R-:W-:Y:S02]  /*0f80*/  LEA.HI.SX32 R3, R3, R10, 0x1b ;  /* 0x0000000a03037211 */ /* 0x000fe400078fdaff */
[C---:B------:R-:W-:Y:S02]  /*0f90*/  IADD3 R33, R10.reuse, 0x100, RZ ;  /* 0x000001000a217810 */ /* 0x040fe40007ffe0ff */
[----:B------:R-:W-:Y:S02]  /*0fa0*/  LEA R15, R15, UR55, 0x2 ;  /* 0x000000370f0f7c11 */ /* 0x000fe4000f8e10ff */
[C---:B------:R-:W-:Y:S02]  /*0fb0*/  IADD3 R35, R10.reuse, 0x120, RZ ;  /* 0x000001200a237810 */ /* 0x040fe40007ffe0ff */
[----:B------:R-:W-:-:S02]  /*0fc0*/  IADD3 R37, R10, 0x140, RZ ;  /* 0x000001400a257810 */ /* 0x000fc40007ffe0ff */
[-C--:B------:R-:W-:Y:S02]  /*0fd0*/  LEA.HI.SX32 R18, R21, R10.reuse, 0x1b ;  /* 0x0000000a15127211 */ /* 0x080fe400078fdaff */
[-C--:B------:R-:W-:Y:S02]  /*0fe0*/  LEA.HI.SX32 R33, R33, R10.reuse, 0x1b ;  /* 0x0000000a21217211 */ /* 0x080fe400078fdaff */
[-C--:B------:R-:W-:Y:S02]  /*0ff0*/  LEA.HI.SX32 R20, R35, R10.reuse, 0x1b ;  /* 0x0000000a23147211 */ /* 0x080fe400078fdaff */
[----:B------:R-:W-:Y:S02]  /*1000*/  LEA.HI.SX32 R21, R37, R10, 0x1b ;  /* 0x0000000a25157211 */ /* 0x000fe400078fdaff */
[----:B------:R-:W-:Y:S02]  /*1010*/  LEA R18, R18, UR55, 0x2 ;  /* 0x0000003712127c11 */ /* 0x000fe4000f8e10ff */
[----:B------:R-:W-:-:S02]  /*1020*/  LEA R20, R20, UR55, 0x2 ;  /* 0x0000003714147c11 */ /* 0x000fc4000f8e10ff */
[----:B------:R-:W-:Y:S02]  /*1030*/  LEA R21, R21, UR55, 0x2 ;  /* 0x0000003715157c11 */ /* 0x000fe4000f8e10ff */
[C---:B------:R-:W-:Y:S02]  /*1040*/  IADD3 R35, R10.reuse, 0x1c0, RZ ;  /* 0x000001c00a237810 */ /* 0x040fe40007ffe0ff */
[----:B------:R-:W-:Y:S02]  /*1050*/  IADD3 R37, R10, 0x1e0, RZ ;  /* 0x000001e00a257810 */ /* 0x000fe40007ffe0ff */
[----:B------:R-:W-:Y:S02]  /*1060*/  LEA.HI.SX32 R35, R35, R10, 0x1b ;  /* 0x0000000a23237211 */ /* 0x000fe400078fdaff */
[----:B------:R-:W-:Y:S02]  /*1070*/  ISETP.GE.AND P2, PT, R5, UR54, PT ;  /* 0x0000003605007c0c */ /* 0x000fe4000bf46270 */
[----:B------:R-:W-:-:S02]  /*1080*/  ISETP.GE.AND P1, PT, R60, UR54, PT ;  /* 0x000000363c007c0c */ /* 0x000fc4000bf26270 */
[----:B------:R-:W-:Y:S02]  /*1090*/  MOV R2, UR48 ;  /* 0x0000003000027c02 */ /* 0x000fe40008000f00 */
[----:B------:R-:W-:Y:S02]  /*10a0*/  ISETP.GE.AND P0, PT, R62, UR54, PT ;  /* 0x000000363e007c0c */ /* 0x000fe4000bf06270 */
[----:B------:R-:W-:Y:S02]  /*10b0*/  ISETP.GE.AND P4, PT, R63, UR54, PT ;  /* 0x000000363f007c0c */ /* 0x000fe4000bf86270 */
[----:B------:R-:W-:Y:S02]  /*10c0*/  ISETP.GE.AND P6, PT, R8, UR54, PT ;  /* 0x0000003608007c0c */ /* 0x000fe4000bfc6270 */
[----:B------:R-:W-:Y:S02]  /*10d0*/  ISETP.GE.AND P5, PT, R44, UR54, PT ;  /* 0x000000362c007c0c */ /* 0x000fe4000bfa6270 */
[----:B------:R-:W-:-:S02]  /*10e0*/  ISETP.GE.AND P3, PT, R64, UR54, PT ;  /* 0x0000003640007c0c */ /* 0x000fc4000bf66270 */
[----:B------:R-:W-:Y:S02]  /*10f0*/  CS2R R50, SRZ ;  /* 0x0000000000327805 */ /* 0x000fe4000001ff00 */
[----:B------:R-:W-:Y:S02]  /*1100*/  MOV R49, RZ ;  /* 0x000000ff00317202 */ /* 0x000fe40000000f00 */
[----:B------:R-:W-:Y:S02]  /*1110*/  CS2R R52, SRZ ;  /* 0x0000000000347805 */ /* 0x000fe4000001ff00 */
[----:B------:R-:W-:Y:S02]  /*1120*/  CS2R R54, SRZ ;  /* 0x0000000000367805 */ /* 0x000fe4000001ff00 */
[----:B------:R-:W-:Y:S02]  /*1130*/  CS2R R56, SRZ ;  /* 0x0000000000387805 */ /* 0x000fe4000001ff00 */
[----:B------:R-:W-:-:S02]  /*1140*/  CS2R R58, SRZ ;  /* 0x00000000003a7805 */ /* 0x000fc4000001ff00 */
[----:B------:R-:W-:Y:S01]  /*1150*/  MOV R61, RZ ;  /* 0x000000ff003d7202 */ /* 0x000fe20000000f00 */
[----:B----4-:R-:W-:Y:S04]  /*1160*/  STS [R11], R0 ;  /* 0x000000000b007388 */ /* 0x010fe80000000800 */
[----:B---3--:R-:W-:Y:S04]  /*1170*/  STS [R12+0x80], R7 ;  /* 0x000080070c007388 */ /* 0x008fe80000000800 */
[----:B-----5:R-:W-:Y:S04]  /*1180*/  STS [R13+0x100], R4 ;  /* 0x000100040d007388 */ /* 0x020fe80000000800 */
[----:B------:R0:W-:Y:S04]  /*1190*/  STS [R14+0x180], R17 ;  /* 0x000180110e007388 */ /* 0x0001e80000000800 */
[----:B------:R-:W-:Y:S01]  /*11a0*/  STS [R15+0x200], R6 ;  /* 0x000200060f007388 */ /* 0x000fe20000000800 */
[----:B0-----:R-:W-:-:S02]  /*11b0*/  LEA R17, R3, UR55, 0x2 ;  /* 0x0000003703117c11 */ /* 0x001fc4000f8e10ff */
[C---:B------:R-:W-:Y:S01]  /*11c0*/  IADD3 R3, R10.reuse, 0x160, RZ ;  /* 0x000001600a037810 */ /* 0x040fe20007ffe0ff */
[----:B------:R0:W-:Y:S01]  /*11d0*/  STS [R16+0x280], R19 ;  /* 0x0002801310007388 */ /* 0x0001e20000000800 */
[C---:B------:R-:W-:Y:S02]  /*11e0*/  IADD3 R7, R10.reuse, 0x180, RZ ;  /* 0x000001800a077810 */ /* 0x040fe40007ffe0ff */
[-C--:B------:R-:W-:Y:S01]  /*11f0*/  LEA.HI.SX32 R3, R3, R10.reuse, 0x1b ;  /* 0x0000000a03037211 */ /* 0x080fe200078fdaff */
[----:B------:R1:W-:Y:S01]  /*1200*/  STS [R17+0x300], R22 ;  /* 0x0003001611007388 */ /* 0x0003e20000000800 */
[----:B------:R-:W-:Y:S02]  /*1210*/  LEA.HI.SX32 R7, R7, R10, 0x1b ;  /* 0x0000000a07077211 */ /* 0x000fe400078fdaff */
[----:B0-----:R-:W-:Y:S02]  /*1220*/  LEA R19, R33, UR55, 0x2 ;  /* 0x0000003721137c11 */ /* 0x001fe4000f8e10ff */
[----:B------:R-:W-:Y:S01]  /*1230*/  IADD3 R33, R10, 0x1a0, RZ ;  /* 0x000001a00a217810 */ /* 0x000fe20007ffe0ff */
[----:B------:R0:W-:Y:S01]  /*1240*/  STS [R18+0x380], R23 ;  /* 0x0003801712007388 */ /* 0x0001e20000000800 */
[----:B-1----:R-:W-:-:S02]  /*1250*/  LEA R22, R3, UR55, 0x2 ;  /* 0x0000003703167c11 */ /* 0x002fc4000f8e10ff */
[----:B------:R-:W-:Y:S01]  /*1260*/  LEA.HI.SX32 R33, R33, R10, 0x1b ;  /* 0x0000000a21217211 */ /* 0x000fe200078fdaff */
[----:B------:R1:W-:Y:S01]  /*1270*/  STS [R19+0x400], R24 ;  /* 0x0004001813007388 */ /* 0x0003e20000000800 */
[----:B------:R-:W-:-:S03]  /*1280*/  SHF.L.U32 R4, R10, 0x4, RZ ;  /* 0x000000040a047819 */ /* 0x000fc600000006ff */
[----:B------:R2:W-:Y:S01]  /*1290*/  STS [R20+0x480], R25 ;  /* 0x0004801914007388 */ /* 0x0005e20000000800 */
[----:B0-----:R-:W-:-:S03]  /*12a0*/  LEA R23, R7, UR55, 0x2 ;  /* 0x0000003707177c11 */ /* 0x001fc6000f8e10ff */
[----:B------:R0:W-:Y:S01]  /*12b0*/  STS [R21+0x500], R26 ;  /* 0x0005001a15007388 */ /* 0x0001e20000000800 */
[----:B-1----:R-:W-:-:S03]  /*12c0*/  LEA R24, R33, UR55, 0x2 ;  /* 0x0000003721187c11 */ /* 0x002fc6000f8e10ff */
[----:B------:R1:W-:Y:S01]  /*12d0*/  STS [R22+0x580], R27 ;  /* 0x0005801b16007388 */ /* 0x0003e20000000800 */
[----:B--2---:R-:W-:Y:S02]  /*12e0*/  LEA R25, R35, UR55, 0x2 ;  /* 0x0000003723197c11 */ /* 0x004fe4000f8e10ff */
[----:B0-----:R-:W-:Y:S02]  /*12f0*/  LEA.HI.SX32 R26, R37, R10, 0x1b ;  /* 0x0000000a251a7211 */ /* 0x001fe400078fdaff */
[----:B-1----:R-:W-:Y:S02]  /*1300*/  LEA.HI.SX32 R27, R4, R4, 0x1b ;  /* 0x00000004041b7211 */ /* 0x002fe400078fdaff */
[----:B------:R-:W-:Y:S01]  /*1310*/  LEA R26, R26, UR55, 0x2 ;  /* 0x000000371a1a7c11 */ /* 0x000fe2000f8e10ff */
[----:B------:R-:W-:Y:S01]  /*1320*/  STS [R23+0x600], R28 ;  /* 0x0006001c17007388 */ /* 0x000fe20000000800 */
[----:B------:R-:W-:-:S03]  /*1330*/  LEA R27, R27, UR55, 0x2 ;  /* 0x000000371b1b7c11 */ /* 0x000fc6000f8e10ff */
        /* <DEDUP_REMOVED lines=20> */
[----:B------:R-:W-:Y:S01]  /*1480*/  MOV R3, UR47 ;  /* 0x0000002f00037c02 */ /* 0x000fe20008000f00 */
[----:B------:R-:W-:Y:S01]  /*1490*/  HFMA2.MMA R0, -RZ, RZ, 0, 0 ;  /* 0x00000000ff007435 */ /* 0x000fe200000001ff */
[----:B------:R-:W-:Y:S01]  /*14a0*/  CS2R R6, SRZ ;  /* 0x0000000000067805 */ /* 0x000fe2000001ff00 */
[----:B------:R-:W-:Y:S01]  /*14b0*/  IMAD.WIDE R2, R5, 0x4, R2 ;  /* 0x0000000405027825 */ /* 0x000fe200078e0202 */
[----:B------:R-:W-:Y:S01]  /*14c0*/  BAR.SYNC.DEFER_BLOCKING 0x0 ;  /* 0x0000000000007b1d */ /* 0x000fe20000010000 */
[----:B------:R-:W-:-:S06]  /*14d0*/  HFMA2.MMA R4, -RZ, RZ, 0, 0 ;  /* 0x00000000ff047435 */ /* 0x000fcc00000001ff */
        /* <DEDUP_REMOVED lines=27> */
[----:B------:R-:W-:Y:S02]  /*1690*/  ISETP.GE.AND P0, PT, R60, UR54, PT ;  /* 0x000000363c007c0c */ /* 0x000fe4000bf06270 */
[----:B0-----:R-:W-:Y:S02]  /*16a0*/  MOV R2, UR46 ;  /* 0x0000002e00027c02 */ /* 0x001fe40008000f00 */
[----:B------:R-:W-:Y:S02]  /*16b0*/  MOV R3, UR19 ;  /* 0x0000001300037c02 */ /* 0x000fe40008000f00 */
[----:B------:R-:W-:Y:S01]  /*16c0*/  ISETP.GE.AND P4, PT, R8, UR54, PT ;  /* 0x0000003608007c0c */ /* 0x000fe2000bf86270 */
[----:B------:R-:W-:Y:S01]  /*16d0*/  IMAD.WIDE R2, R5, 0x4, R2 ;  /* 0x0000000405027825 */ /* 0x000fe200078e0202 */
[----:B------:R-:W-:-:S02]  /*16e0*/  ISETP.GE.AND P6, PT, R63, UR54, PT ;  /* 0x000000363f007c0c */ /* 0x000fc4000bfc6270 */
[----:B------:R-:W-:Y:S02]  /*16f0*/  ISETP.GE.AND P5, PT, R64, UR54, PT ;  /* 0x0000003640007c0c */ /* 0x000fe4000bfa6270 */
[----:B------:R-:W-:Y:S02]  /*1700*/  ISETP.GE.AND P3, PT, R44, UR54, PT ;  /* 0x000000362c007c0c */ /* 0x000fe4000bf66270 */
[----:B------:R-:W-:Y:S01]  /*1710*/  MOV R8, RZ ;  /* 0x000000ff00087202 */ /* 0x000fe20000000f00 */
[----:B--2---:R0:W-:Y:S04]  /*1720*/  STS [R11], R0 ;  /* 0x000000000b007388 */ /* 0x0041e80000000800 */
[----:B---3--:R-:W-:Y:S04]  /*1730*/  STS [R12+0x80], R7 ;  /* 0x000080070c007388 */ /* 0x008fe80000000800 */
[----:B----4-:R1:W-:Y:S04]  /*1740*/  STS [R13+0x100], R6 ;  /* 0x000100060d007388 */ /* 0x0103e80000000800 */
        /* <DEDUP_REMOVED lines=12> */
[----:B------:R-:W-:Y:S01]  /*1810*/  STS [R26+0x780], R61 ;  /* 0x0007803d1a007388 */ /* 0x000fe20000000800 */
[----:B------:R-:W-:-:S03]  /*1820*/  NOP ;  /* 0x0000000000007918 */ /* 0x000fc60000000000 */
[----:B------:R-:W4:Y:S04]  /*1830*/  LDS R110, [R27] ;  /* 0x000000001b6e7984 */ /* 0x000f280000000800 */
        /* <DEDUP_REMOVED lines=16> */
[----:B0-----:R-:W-:Y:S01]  /*1940*/  HFMA2.MMA R0, -RZ, RZ, 0, 0 ;  /* 0x00000000ff007435 */ /* 0x001fe200000001ff */
[----:B-1----:R-:W-:-:S02]  /*1950*/  CS2R R6, SRZ ;  /* 0x0000000000067805 */ /* 0x002fc4000001ff00 */
[----:B--2---:R-:W-:Y:S01]  /*1960*/  MOV R4, RZ ;  /* 0x000000ff00047202 */ /* 0x004fe20000000f00 */
[----:B------:R-:W-:Y:S01]  /*1970*/  HFMA2.MMA R49, -RZ, RZ, 0, 0 ;  /* 0x00000000ff317435 */ /* 0x000fe200000001ff */
[----:B------:R-:W-:-:S05]  /*1980*/  CS2R R50, SRZ ;  /* 0x0000000000327805 */ /* 0x000fca000001ff00 */
[----:B------:R-:W2:Y:S01]  /*1990*/  @!P1 LDG.E R0, desc[UR20][R2.64] ;  /* 0x0000001402009981 */ /* 0x000ea2000c1e1900 */
[----:B------:R-:W-:-:S03]  /*19a0*/  ISETP.GE.AND P1, PT, R65, UR54, PT ;  /* 0x0000003641007c0c */ /* 0x000fc6000bf26270 */
[----:B------:R-:W2:Y:S01]  /*19b0*/  @!P2 LDG.E R6, desc[UR20][R2.64+0x100] ;  /* 0x000100140206a981 */ /* 0x000ea2000c1e1900 */
[----:B------:R-:W-:-:S03]  /*19c0*/  ISETP.GE.AND P2, PT, R66, UR54, PT ;  /* 0x0000003642007c0c */ /* 0x000fc6000bf46270 */
[----:B------:R-:W2:Y:S01]  /*19d0*/  @!P0 LDG.E R7, desc[UR20][R2.64+0x80] ;  /* 0x0000801402078981 */ /* 0x000ea2000c1e1900 */
[----:B------:R-:W-:Y:S01]  /*19e0*/  ISETP.GE.AND P0, PT, R45, UR54, PT ;  /* 0x000000362d007c0c */ /* 0x000fe2000bf06270 */
[----:B------:R-:W-:Y:S02]  /*19f0*/  HFMA2.MMA R45, -RZ, RZ, 0, 0 ;  /* 0x00000000ff2d7435 */ /* 0x000fe400000001ff */
[----:B------:R-:W2:Y:S01]  /*1a00*/  @!P4 LDG.E R4, desc[UR20][R2.64+0x200] ;  /* 0x000200140204c981 */ /* 0x000ea2000c1e1900 */
[----:B------:R-:W-:Y:S02]  /*1a10*/  ISETP.GE.AND P4, PT, R46, UR54, PT ;  /* 0x000000362e007c0c */ /* 0x000fe4000bf86270 */
[----:B------:R-:W-:Y:S01]  /*1a20*/  MOV R46, RZ ;  /* 0x000000ff002e7202 */ /* 0x000fe20000000f00 */
        /* <DEDUP_REMOVED lines=8> */
[----:B------:R-:W-:-:S03]  /*1ab0*/  ISETP.GE.AND P3, PT, R69, UR54, PT ;  /* 0x0000003645007c0c */ /* 0x000fc6000bf66270 */
[----:B------:R-:W2:Y:S01]  /*1ac0*/  @!P2 LDG.E R46, desc[UR20][R2.64+0x400] ;  /* 0x00040014022ea981 */ /* 0x000ea2000c1e1900 */
[----:B------:R-:W-:Y:S01]  /*1ad0*/  ISETP.GE.AND P2, PT, R47, UR54, PT ;  /* 0x000000362f007c0c */ /* 0x000fe2000bf46270 */
[----:B------:R-:W-:Y:S01]  /*1ae0*/  HFMA2.MMA R55, -RZ, RZ, 0, 0 ;  /* 0x00000000ff377435 */ /* 0x000fe200000001ff */
[----:B------:R-:W-:Y:S02]  /*1af0*/  MOV R47, RZ ;  /* 0x000000ff002f7202 */ /* 0x000fe40000000f00 */
[----:B------:R-:W-:Y:S02]  /*1b00*/  CS2R R52, SRZ ;  /* 0x0000000000347805 */ /* 0x000fe4000001ff00 */
[----:B---3--:R-:W-:Y:S01]  /*1b10*/  MOV R57, RZ ;  /* 0x000000ff00397202 */ /* 0x008fe20000000f00 */
[----:B------:R-:W3:Y:S04]  /*1b20*/  @!P4 LDG.E R48, desc[UR20][R2.64+0x500] ;  /* 0x000500140230c981 */ /* 0x000ee8000c1e1900 */
[----:B------:R-:W3:Y:S04]  /*1b30*/  @!P0 LDG.E R47, desc[UR20][R2.64+0x480] ;  /* 0x00048014022f8981 */ /* 0x000ee8000c1e1900 */
[----:B------:R-:W3:Y:S04]  /*1b40*/  @!P6 LDG.E R53, desc[UR20][R2.64+0x580] ;  /* 0x000580140235e981 */ /* 0x000ee8000c1e1900 */
[----:B------:R-:W3:Y:S04]  /*1b50*/  @!P5 LDG.E R50, desc[UR20][R2.64+0x600] ;  /* 0x000600140232d981 */ /* 0x000ee8000c1e1900 */
[----:B------:R-:W3:Y:S04]  /*1b60*/  @!P3 LDG.E R55, desc[UR20][R2.64+0x680] ;  /* 0x000680140237b981 */ /* 0x000ee8000c1e1900 */
[----:B------:R-:W3:Y:S04]  /*1b70*/  @!P2 LDG.E R52, desc[UR20][R2.64+0x700] ;  /* 0x000700140234a981 */ /* 0x000ee8000c1e1900 */
[----:B------:R0:W3:Y:S04]  /*1b80*/  @!P1 LDG.E R57, desc[UR20][R2.64+0x780] ;  /* 0x0007801402399981 */ /* 0x0000e8000c1e1900 */
[----:B----4-:R-:W-:Y:S01]  /*1b90*/  STL [R1+0x40], R110 ;  /* 0x0000406e01007387 */ /* 0x010fe20000100800 */
[----:B0-----:R-:W0:Y:S03]  /*1ba0*/  LDC R2, c[0x0][0x21c] ;  /* 0x00008700ff027b82 */ /* 0x001e260000000800 */
        /* <DEDUP_REMOVED lines=15> */
[----:B0-----:R-:W-:Y:S01]  /*1ca0*/  ISETP.GE.AND P0, PT, R2, 0x1, PT ;  /* 0x000000010200780c */ /* 0x001fe20003f06270 */
[----:B------:R-:W-:Y:S01]  /*1cb0*/  HFMA2.MMA R60, -RZ, RZ, 0, 0 ;  /* 0x00000000ff3c7435 */ /* 0x000fe200000001ff */
[----:B------:R-:W-:-:S02]  /*1cc0*/  MOV R59, RZ ;  /* 0x000000ff003b7202 */ /* 0x000fc40000000f00 */
[----:B------:R-:W-:Y:S02]  /*1cd0*/  CS2R R62, SRZ ;  /* 0x00000000003e7805 */ /* 0x000fe4000001ff00 */
[----:B------:R-:W-:Y:S02]  /*1ce0*/  CS2R R68, SRZ ;  /* 0x0000000000447805 */ /* 0x000fe4000001ff00 */
[----:B------:R-:W-:Y:S02]  /*1cf0*/  CS2R R72, SRZ ;  /* 0x0000000000487805 */ /* 0x000fe4000001ff00 */
[----:B------:R-:W-:Y:S02]  /*1d00*/  CS2R R74, SRZ ;  /* 0x00000000004a7805 */ /* 0x000fe4000001ff00 */
[----:B------:R-:W-:Y:S02]  /*1d10*/  CS2R R76, SRZ ;  /* 0x00000000004c7805 */ /* 0x000fe4000001ff00 */
[----:B------:R-:W-:Y:S01]  /*1d20*/  MOV R78, RZ ;  /* 0x000000ff004e7202 */ /* 0x000fe20000000f00 */
[----:B--2---:R-:W-:Y:S04]  /*1d30*/  STS [R11], R0 ;  /* 0x000000000b007388 */ /* 0x004fe80000000800 */
        /* <DEDUP_REMOVED lines=47> */
[----:B----4-:R-:W-:Y:S01]  /*2030*/  FFMA.FTZ R0, R43, R61, R0 ;  /* 0x0000003d2b007223 */ /* 0x010fe20000010000 */
[----:B------:R0:W-:Y:S04]  /*2040*/  STL [R1], R85 ;  /* 0x0000005501007387 */ /* 0x0001e80000100800 */
[----:B------:R1:W-:Y:S01]  /*2050*/  STL [R1+0x50], R0 ;  /* 0x0000500001007387 */ /* 0x0003e20000100800 */
[----:B------:R-:W-:Y:S01]  /*2060*/  HFMA2.MMA R57, -RZ, RZ, 0, 0 ;  /* 0x00000000ff397435 */ /* 0x000fe200000001ff */
[----:B------:R-:W-:Y:S01]  /*2070*/  CS2R R70, SRZ ;  /* 0x0000000000467805 */ /* 0x000fe2000001ff00 */
        /* <DEDUP_REMOVED lines=17> */
[----:B-1----:R-:W-:Y:S05]  /*2190*/  @!P0 BRA `(.L_x_12698) ;  /* 0x0000008c00fc8947 */ /* 0x002fea0003800000 */
        /* <DEDUP_REMOVED lines=9> */
[----:B------:R-:W-:Y:S01]  /*2230*/  UIMAD.WIDE.U32 UR28, UR53, UR12, URZ ;  /* 0x0000000c351c72a5 */ /* 0x000fe2000f8e003f */
[----:B------:R-:W-:Y:S01]  /*2240*/  P2R R0, PR, RZ, 0x1 ;  /* 0x00000001ff007803 */ /* 0x000fe20000000000 */
[----:B------:R-:W-:Y:S01]  /*2250*/  UIMAD UR13, UR53, UR13, UR4 ;  /* 0x0000000d350d72a4 */ /* 0x000fe2000f8e0204 */
[----:B------:R-:W-:Y:S01]  /*2260*/  FADD.FTZ R97, R97, UR8 ;  /* 0x0000000861617e21 */ /* 0x000fe20008010000 */
[----:B------:R-:W-:Y:S01]  /*2270*/  UIMAD UR4, UR5, UR10, URZ ;  /* 0x0000000a050472a4 */ /* 0x000fe2000f8e023f */
[----:B------:R-:W-:Y:S01]  /*2280*/  FADD.FTZ R98, R98, UR8 ;  /* 0x0000000862627e21 */ /* 0x000fe20008010000 */
[----:B------:R0:W-:Y:S01]  /*2290*/  STL [R1+0x48], R0 ;  /* 0x0000480001007387 */ /* 0x0001e20000100800 */
[----:B------:R-:W-:Y:S01]  /*22a0*/  UIMAD.WIDE.U32 UR30, UR53, UR10, URZ ;  /* 0x0000000a351e72a5 */ /* 0x000fe2000f8e003f */
[----:B------:R-:W-:Y:S01]  /*22b0*/  FADD.FTZ R99, R99, UR8 ;  /* 0x0000000863637e21 */ /* 0x000fe20008010000 */
[----:B------:R-:W-:Y:S01]  /*22c0*/  UIMAD UR11, UR53, UR11, UR4 ;  /* 0x0000000b350b72a4 */ /* 0x000fe2000f8e0204 */
        /* <DEDUP_REMOVED lines=11> */
[----:B------:R0:W-:Y:S01]  /*2380*/  STL [R1+0x44], R0 ;  /* 0x0000440001007387 */ /* 0x0001e20000100800 */
[----:B------:R-:W-:-:S02]  /*2390*/  MOV R57, RZ ;  /* 0x000000ff00397202 */ /* 0x000fc40000000f00 */
[----:B------:R-:W-:Y:S02]  /*23a0*/  CS2R R62, SRZ ;  /* 0x00000000003e7805 */ /* 0x000fe4000001ff00 */
[----:B------:R-:W-:Y:S02]  /*23b0*/  MOV R59, RZ ;  /* 0x000000ff003b7202 */ /* 0x000fe40000000f00 */
[----:B------:R-:W-:Y:S02]  /*23c0*/  CS2R R68, SRZ ;  /* 0x0000000000447805 */ /* 0x000fe4000001ff00 */
[----:B------:R-:W-:Y:S02]  /*23d0*/  MOV R60, RZ ;  /* 0x000000ff003c7202 */ /* 0x000fe40000000f00 */
[----:B------:R-:W-:Y:S02]  /*23e0*/  CS2R R70, SRZ ;  /* 0x0000000000467805 */ /* 0x000fe4000001ff00 */
[----:B------:R-:W-:-:S02]  /*23f0*/  CS2R R72, SRZ ;  /* 0x0000000000487805 */ /* 0x000fc4000001ff00 */
        /* <DEDUP_REMOVED lines=16> */
[----:B0-----:R-:W-:-:S06]  /*2500*/  ULDC.64 UR42, c[0x0][0x2d0] ;  /* 0x0000b400002a7ab9 */ /* 0x001fcc0000000a00 */
.L_x_12777:
[----:B--2---:R-:W2:Y:S04]  /*2510*/  LDL R121, [R1+0x34] ;  /* 0x0000340001797983 */ /* 0x004ea80000100800 */
[----:B---3--:R-:W3:Y:S04]  /*2520*/  LDL R110, [R1+0x30] ;  /* 0x00003000016e7983 */ /* 0x008ee80000100800 */
[----:B------:R-:W4:Y:S01]  /*2530*/  LDL R0, [R1+0x48] ;  /* 0x0000480001007983 */ /* 0x000f220000100800 */
[----:B------:R-:W-:Y:S01]  /*2540*/  USHF.R.S32.HI UR54, URZ, 0x1f, UR6 ;  /* 0x0000001f3f367899 */ /* 0x000fe20008011406 */
[----:B------:R-:W-:Y:S01]  /*2550*/  UMOV UR44, UR28 ;  /* 0x0000001c002c7c82 */ /* 0x000fe20008000000 */
[----:B------:R-:W-:-:S02]  /*2560*/  UMOV UR45, UR13 ;  /* 0x0000000d002d7c82 */ /* 0x000fc40008000000 */
[----:B------:R-:W-:Y:S01]  /*2570*/  UIMAD UR55, UR54, UR40, URZ ;  /* 0x00000028363772a4 */ /* 0x000fe2000f8e023f */
[----:B------:R-:W4:Y:S01]  /*2580*/  LDL R118, [R1+0x40] ;  /* 0x0000400001767983 */ /* 0x000f220000100800 */
[----:B------:R-:W-:Y:S02]  /*2590*/  UIMAD.WIDE.U32 UR44, UR6, UR40, UR44 ;  /* 0x00000028062c72a5 */ /* 0x000fe4000f8e002c */
        /* <DEDUP_REMOVED lines=10> */
[----:B------:R-:W-:-:S03]  /*2640*/  ULDC.64 UR44, c[0x0][0x270] ;  /* 0x00009c00002c7ab9 */ /* 0x000fc60000000a00 */
[----:B------:R-:W4:Y:S04]  /*2650*/  LDL R124, [R1+0x24] ;  /* 0x00002400017c7983 */ /* 0x000f280000100800 */
[----:B------:R-:W4:Y:S04]  /*2660*/  LDG.E.64 R2, desc[UR20][R2.64] ;  /* 0x0000001402027981 */ /* 0x000f28000c1e1b00 */
[----:B------:R-:W4:Y:S04]  /*2670*/  LDL R125, [R1+0x20] ;  /* 0x00002000017d7983 */ /* 0x000f280000100800 */
[----:B------:R-:W4:Y:S01]  /*2680*/  LDL R128, [R1+0x1c] ;  /* 0x00001c0001807983 */ /* 0x000f220000100800 */
[----:B------:R-:W-:Y:S01]  /*2690*/  MOV R65, UR44 ;  /* 0x0000002c00417c02 */ /* 0x000fe20008000f00 */
[----:B------:R-:W-:Y:S01]  /*26a0*/  UIMAD UR55, UR54, UR44, URZ ;  /* 0x0000002c363772a4 */ /* 0x000fe2000f8e023f */
[----:B------:R-:W-:-:S02]  /*26b0*/  MOV R111, RZ ;  /* 0x000000ff006f7202 */ /* 0x000fc40000000f00 */
[----:B-1----:R-:W-:Y:S01]  /*26c0*/  CS2R R160, SRZ ;  /* 0x0000000000a07805 */ /* 0x002fe2000001ff00 */
[----:B------:R-:W-:Y:S01]  /*26d0*/  HFMA2.MMA R144, -RZ, RZ, 0, 0 ;  /* 0x00000000ff907435 */ /* 0x000fe200000001ff */
[----:B------:R-:W-:Y:S01]  /*26e0*/  UIMAD UR45, UR6, UR45, UR55 ;  /* 0x0000002d062d72a4 */ /* 0x000fe2000f8e0237 */
[----:B------:R-:W-:Y:S01]  /*26f0*/  MOV R169, RZ ;  /* 0x000000ff00a97202 */ /* 0x000fe20000000f00 */
[----:B------:R-:W-:Y:S02]  /*2700*/  HFMA2.MMA R175, -RZ, RZ, 0, 0 ;  /* 0x00000000ffaf7435 */ /* 0x000fe400000001ff */
[----:B------:R-:W-:Y:S01]  /*2710*/  HFMA2.MMA R177, -RZ, RZ, 0, 0 ;  /* 0x00000000ffb17435 */ /* 0x000fe200000001ff */
[----:B------:R-:W-:Y:S02]  /*2720*/  CS2R R112, SRZ ;  /* 0x0000000000707805 */ /* 0x000fe4000001ff00 */
[----:B------:R-:W-:Y:S02]  /*2730*/  MOV R156, RZ ;  /* 0x000000ff009c7202 */ /* 0x000fe40000000f00 */
[----:B------:R-:W-:-:S02]  /*2740*/  CS2R R138, SRZ ;  /* 0x00000000008a7805 */ /* 0x000fc4000001ff00 */
[----:B------:R-:W-:Y:S02]  /*2750*/  CS2R R148, SRZ ;  /* 0x0000000000947805 */ /* 0x000fe4000001ff00 */
[----:B------:R-:W-:Y:S02]  /*2760*/  CS2R R126, SRZ ;  /* 0x00000000007e7805 */ /* 0x000fe4000001ff00 */
[----:B------:R-:W-:Y:S02]  /*2770*/  CS2R R136, SRZ ;  /* 0x0000000000887805 */ /* 0x000fe4000001ff00 */
[----:B------:R-:W-:Y:S02]  /*2780*/  MOV R131, RZ ;  /* 0x000000ff00837202 */ /* 0x000fe40000000f00 */
[----:B------:R-:W-:Y:S01]  /*2790*/  MOV R132, RZ ;  /* 0x000000ff00847202 */ /* 0x000fe20000000f00 */
[----:B------:R-:W-:Y:S01]  /*27a0*/  HFMA2.MMA R135, -RZ, RZ, 0, 0 ;  /* 0x00000000ff877435 */ /* 0x000fe200000001ff */
[----:B------:R-:W-:Y:S01]  /*27b0*/  MOV R66, RZ ;  /* 0x000000ff00427202 */ /* 0x000fe20000000f00 */
[----:B------:R-:W-:Y:S01]  /*27c0*/  HFMA2.MMA R140, -RZ, RZ, 0, 0 ;  /* 0x00000000ff8c7435 */ /* 0x000fe200000001ff */
[----:B------:R-:W4:Y:S01]  /*27d0*/  LDL R133, [R1+0x10] ;  /* 0x0000100001857983 */ /* 0x000f220000100800 */
[----:B------:R-:W-:-:S02]  /*27e0*/  HFMA2.MMA R173, -RZ, RZ, 0, 0 ;  /* 0x00000000ffad7435 */ /* 0x000fc400000001ff */
[----:B------:R-:W-:Y:S01]  /*27f0*/  HFMA2.MMA R117, -RZ, RZ, 0, 0 ;  /* 0x00000000ff757435 */ /* 0x000fe200000001ff */
[----:B------:R-:W-:Y:S02]  /*2800*/  MOV R154, RZ ;  /* 0x000000ff009a7202 */ /* 0x000fe40000000f00 */
[----:B------:R-:W-:Y:S02]  /*2810*/  CS2R R114, SRZ ;  /* 0x0000000000727805 */ /* 0x000fe4000001ff00 */
[----:B------:R-:W-:Y:S01]  /*2820*/  LOP3.LUT R248, R9, 0x1f, RZ, 0xc0, !PT ;  /* 0x0000001f09f87812 */ /* 0x000fe200078ec0ff */
[----:B------:R-:W4:Y:S01]  /*2830*/  LDL R192, [R1+0x44] ;  /* 0x0000440001c07983 */ /* 0x000f220000100800 */
[----:B--2---:R-:W-:Y:S01]  /*2840*/  FADD.FTZ R134, R121, UR8 ;  /* 0x0000000879867e21 */ /* 0x004fe20008010000 */
[----:B---3--:R-:W-:Y:S02]  /*2850*/  FADD.FTZ R121, R110, UR8 ;  /* 0x000000086e797e21 */ /* 0x008fe40008010000 */
[----:B------:R-:W2:Y:S01]  /*2860*/  LDL R110, [R1+0x18] ;  /* 0x00001800016e7983 */ /* 0x000ea20000100800 */
[----:B----4-:R-:W-:-:S02]  /*2870*/  ISETP.NE.AND P6, PT, R0, RZ, PT ;  /* 0x000000ff0000720c */ /* 0x010fc40003fc5270 */
[----:B------:R-:W-:-:S04]  /*2880*/  SHF.L.U32 R0, R9, 0x4, RZ ;  /* 0x0000000409007819 */ /* 0x000fc800000006ff */
[----:B------:R-:W-:-:S04]  /*2890*/  LOP3.LUT R0, R0, 0xfffffe00, RZ, 0xc0, !PT ;  /* 0xfffffe0000007812 */ /* 0x000fc800078ec0ff */
[----:B0-----:R-:W-:-:S04]  /*28a0*/  LOP3.LUT R6, R0, 0x1f, R9, 0xf8, !PT ;  /* 0x0000001f00067812 */ /* 0x001fc800078ef809 */
[----:B------:R-:W-:-:S04]  /*28b0*/  IADD3 R6, R0, R6, RZ ;  /* 0x0000000600067210 */ /* 0x000fc80007ffe0ff */
[----:B------:R-:W-:Y:S02]  /*28c0*/  IADD3 R0, R6, 0x20, RZ ;  /* 0x0000002006007810 */ /* 0x000fe40007ffe0ff */
[--C-:B------:R-:W-:Y:S02]  /*28d0*/  SHF.R.S32.HI R7, RZ, 0x1f, R6.reuse ;  /* 0x0000001fff077819 */ /* 0x100fe40000011406 */
[----:B------:R-:W-:Y:S02]  /*28e0*/  ISETP.GE.AND P2, PT, R0, UR15, PT ;  /* 0x0000000f00007c0c */ /* 0x000fe4000bf46270 */
[C---:B------:R-:W-:Y:S02]  /*28f0*/  IADD3 R0, R6.reuse, 0x40, RZ ;  /* 0x0000004006007810 */ /* 0x040fe40007ffe0ff */
[C---:B------:R-:W-:Y:S01]  /*2900*/  IADD3 R4, R6.reuse, 0x60, RZ ;  /* 0x0000006006047810 */ /* 0x040fe20007ffe0ff */
[----:B------:R-:W-:Y:S01]  /*2910*/  IMAD.WIDE.U32 R64, R65, UR6, R6 ;  /* 0x0000000641407c25 */ /* 0x000fe2000f8e0006 */
[----:B------:R-:W-:-:S02]  /*2920*/  IADD3 R7, R6, 0xa0, RZ ;  /* 0x000000a006077810 */ /* 0x000fc40007ffe0ff */
[----:B------:R-:W-:Y:S02]  /*2930*/  ISETP.GE.AND P3, PT, R0, UR15, PT ;  /* 0x0000000f00007c0c */ /* 0x000fe4000bf66270 */
[----:B------:R-:W-:Y:S02]  /*2940*/  ISETP.GE.AND P4, PT, R4, UR15, PT ;  /* 0x0000000f04007c0c */ /* 0x000fe4000bf86270 */
[----:B------:R-:W-:Y:S02]  /*2950*/  IADD3 R0, R6, 0x80, RZ ;  /* 0x0000008006007810 */ /* 0x000fe40007ffe0ff */
[----:B------:R-:W-:Y:S01]  /*2960*/  ISETP.GE.AND P0, PT, R7, UR15, PT ;  /* 0x0000000f07007c0c */ /* 0x000fe2000bf06270 */
[----:B------:R-:W-:Y:S01]  /*2970*/  HFMA2.MMA R7, -RZ, RZ, 0, 0 ;  /* 0x00000000ff077435 */ /* 0x000fe200000001ff */
[----:B------:R-:W-:Y:S02]  /*2980*/  IADD3 R5, R65, UR45, RZ ;  /* 0x0000002d41057c10 */ /* 0x000fe4000fffe0ff */
[----:B------:R-:W-:-:S02]  /*2990*/  LEA R4, P1, R64, UR18, 0x2 ;  /* 0x0000001240047c11 */ /* 0x000fc4000f8210ff */
[----:B------:R-:W-:Y:S02]  /*29a0*/  ISETP.GE.AND P5, PT, R0, UR15, PT ;  /* 0x0000000f00007c0c */ /* 0x000fe4000bfa6270 */
[----:B------:R-:W-:Y:S02]  /*29b0*/  IADD3 R0, R6, 0xc0, RZ ;  /* 0x000000c006007810 */ /* 0x000fe40007ffe0ff */
[----:B------:R-:W-:Y:S02]  /*29c0*/  LEA.HI.X R5, R64, UR17, R5, 0x2, P1 ;  /* 0x0000001140057c11 */ /* 0x000fe400088f1405 */
[----:B------:R-:W-:Y:S02]  /*29d0*/  ISETP.GE.AND P1, PT, R0, UR15, PT ;  /* 0x0000000f00007c0c */ /* 0x000fe4000bf26270 */
[C---:B------:R-:W-:Y:S01]  /*29e0*/  IADD3 R8, R6.reuse, 0x120, RZ ;  /* 0x0000012006087810 */ /* 0x040fe20007ffe0ff */
[----:B------:R-:W3:Y:S01]  /*29f0*/  @!P4 LDG.E R111, desc[UR20][R4.64+0x180] ;  /* 0x00018014046fc981 */ /* 0x000ee2000c1e1900 */
[----:B------:R-:W-:-:S02]  /*2a00*/  IADD3 R0, R6, 0xe0, RZ ;  /* 0x000000e006007810 */ /* 0x000fc40007ffe0ff */
[----:B------:R-:W-:Y:S01]  /*2a10*/  ISETP.GE.AND P4, PT, R8, UR15, PT ;  /* 0x0000000f08007c0c */ /* 0x000fe2000bf86270 */
[----:B------:R-:W4:Y:S01]  /*2a20*/  @!P2 LDG.E R7, desc[UR20][R4.64+0x80] ;  /* 0x000080140407a981 */ /* 0x000f22000c1e1900 */
[----:B------:R-:W-:Y:S02]  /*2a30*/  ISETP.GE.AND P2, PT, R0, UR15, PT ;  /* 0x0000000f00007c0c */ /* 0x000fe4000bf46270 */
[----:B------:R-:W-:Y:S01]  /*2a40*/  IADD3 R8, R6, 0x160, RZ ;  /* 0x0000016006087810 */ /* 0x000fe20007ffe0ff */
[----:B------:R-:W3:Y:S03]  /*2a50*/  @!P0 LDG.E R161, desc[UR20][R4.64+0x280] ;  /* 0x0002801404a18981 */ /* 0x000ee6000c1e1900 */
[----:B------:R-:W-:Y:S01]  /*2a60*/  ISETP.GE.AND P0, PT, R8, UR15, PT ;  /* 0x0000000f08007c0c */ /* 0x000fe2000bf06270 */
[----:B------:R-:W3:Y:S01]  /*2a70*/  @!P1 LDG.E R144, desc[UR20][R4.64+0x300] ;  /* 0x0003001404909981 */ /* 0x000ee2000c1e1900 */
[----:B------:R-:W-:-:S02]  /*2a80*/  IADD3 R8, R6, 0x180, RZ ;  /* 0x0000018006087810 */ /* 0x000fc40007ffe0ff */
[----:B------:R-:W-:Y:S01]  /*2a90*/  IADD3 R64, R6, 0x1a0, RZ ;  /* 0x000001a006407810 */ /* 0x000fe20007ffe0ff */
[----:B------:R-:W3:Y:S01]  /*2aa0*/  @!P3 LDG.E R112, desc[UR20][R4.64+0x100] ;  /* 0x000100140470b981 */ /* 0x000ee2000c1e1900 */
[----:B------:R-:W-:Y:S02]  /*2ab0*/  ISETP.GE.AND P1, PT, R8, UR15, PT ;  /* 0x0000000f08007c0c */ /* 0x000fe4000bf26270 */
[----:B------:R-:W-:Y:S01]  /*2ac0*/  IADD3 R8, R6, 0x1c0, RZ ;  /* 0x000001c006087810 */ /* 0x000fe20007ffe0ff */
[----:B------:R-:W3:Y:S01]  /*2ad0*/  @!P2 LDG.E R169, desc[UR20][R4.64+0x380] ;  /* 0x0003801404a9a981 */ /* 0x000ee2000c1e1900 */
[----:B------:R-:W-:-:S03]  /*2ae0*/  ISETP.GE.AND P2, PT, R64, UR15, PT ;  /* 0x0000000f40007c0c */ /* 0x000fc6000bf46270 */
[----:B------:R-:W3:Y:S01]  /*2af0*/  @!P0 LDG.E R175, desc[UR20][R4.64+0x580] ;  /* 0x0005801404af8981 */ /* 0x000ee2000c1e1900 */
[----:B------:R-:W-:Y:S02]  /*2b00*/  ISETP.GE.AND P0, PT, R8, UR15, PT ;  /* 0x0000000f08007c0c */ /* 0x000fe4000bf06270 */
[----:B------:R-:W-:Y:S01]  /*2b10*/  IADD3 R64, R6, 0x220, RZ ;  /* 0x0000022006407810 */ /* 0x000fe20007ffe0ff */
[----:B------:R-:W-:Y:S01]  /*2b20*/  FADD.FTZ R118, R118, UR8 ;  /* 0x0000000876767e21 */ /* 0x000fe20008010000 */
[----:B------:R-:W-:Y:S01]  /*2b30*/  IADD3 R8, R6, 0x1e0, RZ ;  /* 0x000001e006087810 */ /* 0x000fe20007ffe0ff */
[----:B------:R-:W3:Y:S04]  /*2b40*/  @!P1 LDG.E R156, desc[UR20][R4.64+0x600] ;  /* 0x00060014049c9981 */ /* 0x000ee8000c1e1900 */
[----:B------:R-:W3:Y:S01]  /*2b50*/  @!P2 LDG.E R177, desc[UR20][R4.64+0x680] ;  /* 0x0006801404b1a981 */ /* 0x000ee2000c1e1900 */
[----:B------:R-:W-:-:S03]  /*2b60*/  ISETP.GE.AND P2, PT, R64, UR15, PT ;  /* 0x0000000f40007c0c */ /* 0x000fc6000bf46270 */
[----:B------:R-:W3:Y:S01]  /*2b70*/  @!P0 LDG.E R160, desc[UR20][R4.64+0x700] ;  /* 0x0007001404a08981 */ /* 0x000ee2000c1e1900 */
[----:B------:R-:W-:Y:S02]  /*2b80*/  ISETP.GE.AND P0, PT, R8, UR15, PT ;  /* 0x0000000f08007c0c */ /* 0x000fe4000bf06270 */
[----:B------:R-:W-:Y:S01]  /*2b90*/  IADD3 R0, R6, 0x100, RZ ;  /* 0x0000010006007810 */ /* 0x000fe20007ffe0ff */
[----:B------:R-:W-:Y:S01]  /*2ba0*/  FADD.FTZ R119, R116, UR8 ;  /* 0x0000000874777e21 */ /* 0x000fe20008010000 */
[----:B------:R-:W-:Y:S01]  /*2bb0*/  IADD3 R8, R6, 0x200, RZ ;  /* 0x0000020006087810 */ /* 0x000fe20007ffe0ff */
[----:B------:R-:W3:Y:S01]  /*2bc0*/  @!P5 LDG.E R140, desc[UR20][R4.64+0x200] ;  /* 0x00020014048cd981 */ /* 0x000ee2000c1e1900 */
[----:B------:R-:W-:Y:S02]  /*2bd0*/  ISETP.GE.AND P3, PT, R0, UR15, PT ;  /* 0x0000000f00007c0c */ /* 0x000fe4000bf66270 */
[----:B------:R-:W-:Y:S01]  /*2be0*/  IADD3 R64, R6, 0x280, RZ ;  /* 0x0000028006407810 */ /* 0x000fe20007ffe0ff */
[----:B------:R-:W3:Y:S01]  /*2bf0*/  @!P2 LDG.E R139, desc[UR20][R4.64+0x880] ;  /* 0x00088014048ba981 */ /* 0x000ee2000c1e1900 */
[----:B------:R-:W-:-:S02]  /*2c00*/  ISETP.GE.AND P1, PT, R8, UR15, PT ;  /* 0x0000000f08007c0c */ /* 0x000fc4000bf26270 */
[----:B------:R-:W-:Y:S01]  /*2c10*/  IADD3 R8, R6, 0x240, RZ ;  /* 0x0000024006087810 */ /* 0x000fe20007ffe0ff */
[----:B------:R-:W3:Y:S01]  /*2c20*/  @!P0 LDG.E R149, desc[UR20][R4.64+0x780] ;  /* 0x0007801404958981 */ /* 0x000ee2000c1e1900 */
[----:B------:R-:W-:Y:S02]  /*2c30*/  ISETP.GE.AND P2, PT, R64, UR15, PT ;  /* 0x0000000f40007c0c */ /* 0x000fe4000bf46270 */
[----:B------:R-:W-:Y:S01]  /*2c40*/  ISETP.GE.AND P0, PT, R8, UR15, PT ;  /* 0x0000000f08007c0c */ /* 0x000fe2000bf06270 */
[----:B------:R-:W-:Y:S01]  /*2c50*/  FADD.FTZ R120, R120, UR8 ;  /* 0x0000000878787e21 */ /* 0x000fe20008010000 */
[C---:B------:R-:W-:Y:S01]  /*2c60*/  IADD3 R65, R6.reuse, 0x2a0, RZ ;  /* 0x000002a006417810 */ /* 0x040fe20007ffe0ff */
[----:B------:R-:W3:Y:S01]  /*2c70*/  @!P3 LDG.E R148, desc[UR20][R4.64+0x400] ;  /* 0x000400140494b981 */ /* 0x000ee2000c1e1900 */
[C---:B------:R-:W-:Y:S02]  /*2c80*/  IADD3 R8, R6.reuse, 0x260, RZ ;  /* 0x0000026006087810 */ /* 0x040fe40007ffe0ff */
[----:B------:R-:W-:Y:S01]  /*2c90*/  ISETP.GE.AND P3, PT, R65, UR15, PT ;  /* 0x0000000f41007c0c */ /* 0x000fe2000bf66270 */
[----:B------:R-:W3:Y:S01]  /*2ca0*/  @!P1 LDG.E R126, desc[UR20][R4.64+0x800] ;  /* 0x00080014047e9981 */ /* 0x000ee2000c1e1900 */
[----:B------:R-:W-:-:S02]  /*2cb0*/  IADD3 R65, R6, 0x300, RZ ;  /* 0x0000030006417810 */ /* 0x000fc40007ffe0ff */
[----:B------:R-:W-:Y:S01]  /*2cc0*/  ISETP.GE.AND P1, PT, R8, UR15, PT ;  /* 0x0000000f08007c0c */ /* 0x000fe2000bf26270 */
[----:B------:R-:W3:Y:S01]  /*2cd0*/  @!P2 LDG.E R136, desc[UR20][R4.64+0xa00] ;  /* 0x000a00140488a981 */ /* 0x000ee2000c1e1900 */
[----:B------:R-:W-:Y:S02]  /*2ce0*/  IADD3 R8, R6, 0x2c0, RZ ;  /* 0x000002c006087810 */ /* 0x000fe40007ffe0ff */
[----:B------:R-:W-:Y:S01]  /*2cf0*/  ISETP.GE.AND P2, PT, R65, UR15, PT ;  /* 0x0000000f41007c0c */ /* 0x000fe2000bf46270 */
[----:B------:R-:W3:Y:S01]  /*2d00*/  @!P0 LDG.E R138, desc[UR20][R4.64+0x900] ;  /* 0x00090014048a8981 */ /* 0x000ee2000c1e1900 */
[----:B------:R-:W-:Y:S02]  /*2d10*/  ISETP.GE.AND P0, PT, R8, UR15, PT ;  /* 0x0000000f08007c0c */ /* 0x000fe4000bf06270 */
[C---:B------:R-:W-:Y:S01]  /*2d20*/  IADD3 R8, R6.reuse, 0x320, RZ ;  /* 0x0000032006087810 */ /* 0x040fe20007ffe0ff */
[----:B------:R-:W3:Y:S01]  /*2d30*/  @!P3 LDG.E R137, desc[UR20][R4.64+0xa80] ;  /* 0x000a80140489b981 */ /* 0x000ee2000c1e1900 */
[----:B------:R-:W-:-:S02]  /*2d40*/  IADD3 R64, R6, 0x2e0, RZ ;  /* 0x000002e006407810 */ /* 0x000fc40007ffe0ff */
[----:B------:R-:W-:Y:S01]  /*2d50*/  ISETP.GE.AND P3, PT, R8, UR15, PT ;  /* 0x0000000f08007c0c */ /* 0x000fe2000bf66270 */
[----:B------:R-:W3:Y:S01]  /*2d60*/  @!P1 LDG.E R127, desc[UR20][R4.64+0x980] ;  /* 0x00098014047f9981 */ /* 0x000ee2000c1e1900 */
[----:B------:R-:W-:Y:S02]  /*2d70*/  IADD3 R8, R6, 0x380, RZ ;  /* 0x0000038006087810 */ /* 0x000fe40007ffe0ff */
[----:B------:R-:W-:Y:S01]  /*2d80*/  ISETP.GE.AND P1, PT, R64, UR15, PT ;  /* 0x0000000f40007c0c */ /* 0x000fe2000bf26270 */
[----:B------:R-:W3:Y:S01]  /*2d90*/  @!P2 LDG.E R131, desc[UR20][R4.64+0xc00] ;  /* 0x000c00140483a981 */ /* 0x000ee2000c1e1900 */
[----:B------:R-:W-:Y:S02]  /*2da0*/  R2UR UR58, R3 ;  /* 0x00000000033a72ca */ /* 0x000fe400000e0000 */
[----:B------:R-:W-:Y:S01]  /*2db0*/  ISETP.GE.AND P2, PT, R8, UR15, PT ;  /* 0x0000000f08007c0c */ /* 0x000fe2000bf46270 */
[----:B------:R-:W3:Y:S01]  /*2dc0*/  @!P0 LDG.E R132, desc[UR20][R4.64+0xb00] ;  /* 0x000b001404848981 */ /* 0x000ee2000c1e1900 */
[----:B------:R-:W-:-:S02]  /*2dd0*/  IADD3 R64, R6, 0x340, RZ ;  /* 0x0000034006407810 */ /* 0x000fc40007ffe0ff */
[----:B------:R-:W-:Y:S01]  /*2de0*/  IADD3 R65, R6, 0x360, RZ ;  /* 0x0000036006417810 */ /* 0x000fe20007ffe0ff */
[----:B------:R-:W3:Y:S01]  /*2df0*/  @!P4 LDG.E R173, desc[UR20][R4.64+0x480] ;  /* 0x0004801404adc981 */ /* 0x000ee2000c1e1900 */
[----:B------:R-:W-:Y:S02]  /*2e00*/  ISETP.GE.AND P0, PT, R64, UR15, PT ;  /* 0x0000000f40007c0c */ /* 0x000fe4000bf06270 */
[C---:B------:R-:W-:Y:S01]  /*2e10*/  IADD3 R0, R6.reuse, 0x140, RZ ;  /* 0x0000014006007810 */ /* 0x040fe20007ffe0ff */
[----:B------:R-:W3:Y:S01]  /*2e20*/  @!P1 LDG.E R135, desc[UR20][R4.64+0xb80] ;  /* 0x000b801404879981 */ /* 0x000ee2000c1e1900 */
[C---:B------:R-:W-:Y:S02]  /*2e30*/  IADD3 R8, R6.reuse, 0x3a0, RZ ;  /* 0x000003a006087810 */ /* 0x040fe40007ffe0ff */
[----:B------:R-:W-:Y:S01]  /*2e40*/  IADD3 R67, R6, 0x3c0, RZ ;  /* 0x000003c006437810 */ /* 0x000fe20007ffe0ff */
[----:B------:R-:W-:Y:S01]  /*2e50*/  FMUL.FTZ R3, R118, UR58 ;  /* 0x0000003a76037c20 */ /* 0x000fe20008410000 */
[----:B------:R-:W-:Y:S01]  /*2e60*/  IADD3 R6, R6, 0x3e0, RZ ;  /* 0x000003e006067810 */ /* 0x000fe20007ffe0ff */
[----:B------:R-:W3:Y:S01]  /*2e70*/  @!P2 LDG.E R66, desc[UR20][R4.64+0xe00] ;  /* 0x000e00140442a981 */ /* 0x000ee2000c1e1900 */
[----:B------:R-:W-:-:S02]  /*2e80*/  ISETP.GE.AND P1, PT, R65, UR15, PT ;  /* 0x0000000f41007c0c */ /* 0x000fc4000bf26270 */
[----:B------:R-:W-:Y:S02]  /*2e90*/  CS2R R64, SRZ ;  /* 0x0000000000407805 */ /* 0x000fe4000001ff00 */
[----:B------:R-:W-:Y:S01]  /*2ea0*/  ISETP.GE.AND P2, PT, R6, UR15, PT ;  /* 0x0000000f06007c0c */ /* 0x000fe2000bf46270 */
[----:B------:R-:W-:Y:S01]  /*2eb0*/  FMUL.RZ R6, R3, 0.15915493667125701904 ;  /* 0x3e22f98303067820 */ /* 0x000fe2000040c000 */
[----:B------:R-:W-:Y:S01]  /*2ec0*/  FMUL.FTZ R3, R119, UR58 ;  /* 0x0000003a77037c20 */ /* 0x000fe20008410000 */
[----:B------:R-:W3:Y:S04]  /*2ed0*/  @!P3 LDG.E R117, desc[UR20][R4.64+0xc80] ;  /* 0x000c80140475b981 */ /* 0x000ee8000c1e1900 */
[----:B------:R-:W3:Y:S01]  /*2ee0*/  @!P0 LDG.E R64, desc[UR20][R4.64+0xd00] ;  /* 0x000d001404408981 */ /* 0x000ee2000c1e1900 */
[----:B------:R-:W-:Y:S01]  /*2ef0*/  ISETP.GE.AND P0, PT, R8, UR15, PT ;  /* 0x0000000f08007c0c */ /* 0x000fe2000bf06270 */
[----:B------:R-:W-:Y:S01]  /*2f00*/  FMUL.RZ R8, R3, 0.15915493667125701904 ;  /* 0x3e22f98303087820 */ /* 0x000fe2000040c000 */
[----:B------:R-:W-:Y:S01]  /*2f10*/  ISETP.GE.AND P5, PT, R0, UR15, PT ;  /* 0x0000000f00007c0c */ /* 0x000fe2000bfa6270 */
[----:B------:R-:W3:Y:S02]  /*2f20*/  @!P1 LDG.E R65, desc[UR20][R4.64+0xd80] ;  /* 0x000d801404419981 */ /* 0x000ee4000c1e1900 */
[----:B------:R-:W-:Y:S02]  /*2f30*/  MUFU.SIN R164, R8 ;  /* 0x0000000800a47308 */ /* 0x000fe40000000400 */
[----:B------:R-:W3:Y:S06]  /*2f40*/  @!P2 LDG.E R113, desc[UR20][R4.64+0xf80] ;  /* 0x000f80140471a981 */ /* 0x000eec000c1e1900 */
[----:B------:R0:W-:Y:S01]  /*2f50*/  MUFU.COS R163, R8 ;  /* 0x0000000800a37308 */ /* 0x0001e20000000000 */
[----:B------:R-:W-:Y:S01]  /*2f60*/  MOV R0, RZ ;  /* 0x000000ff00007202 */ /* 0x000fe20000000f00 */
[----:B------:R-:W-:Y:S01]  /*2f70*/  FMUL.FTZ R3, R120, UR58 ;  /* 0x0000003a78037c20 */ /* 0x000fe20008410000 */
[----:B------:R-:W3:Y:S04]  /*2f80*/  @!P5 LDG.E R154, desc[UR20][R4.64+0x500] ;  /* 0x00050014049ad981 */ /* 0x000ee8000c1e1900 */
[----:B------:R-:W4:Y:S04]  /*2f90*/  @!P6 LDG.E R0, desc[UR20][R4.64] ;  /* 0x000000140400e981 */ /* 0x000f28000c1e1900 */
[----:B0-----:R-:W3:Y:S01]  /*2fa0*/  LDL R8, [R1+0x14] ;  /* 0x0000140001087983 */ /* 0x001ee20000100800 */
[----:B------:R-:W-:-:S03]  /*2fb0*/  ISETP.GE.AND P1, PT, R67, UR15, PT ;  /* 0x0000000f43007c0c */ /* 0x000fc6000bf26270 */
[----:B------:R-:W4:Y:S01]  /*2fc0*/  @!P0 LDG.E R114, desc[UR20][R4.64+0xe80] ;  /* 0x000e801404728981 */ /* 0x000f22000c1e1900 */
[----:B------:R-:W-:-:S09]  /*2fd0*/  FADD.FTZ R122, R122, UR8 ;  /* 0x000000087a7a7e21 */ /* 0x000fd20008010000 */
[----:B------:R0:W4:Y:S01]  /*2fe0*/  @!P1 LDG.E R115, desc[UR20][R4.64+0xf00] ;  /* 0x000f001404739981 */ /* 0x000122000c1e1900 */
[----:B------:R-:W-:Y:S01]  /*2ff0*/  MUFU.SIN R67, R6 ;  /* 0x0000000600437308 */ /* 0x000fe20000000400 */
[----:B0-----:R-:W-:Y:S01]  /*3000*/  FMUL.RZ R4, R3, 0.15915493667125701904 ;  /* 0x3e22f98303047820 */ /* 0x001fe2000040c000 */
[----:B------:R-:W-:-:S04]  /*3010*/  FMUL.FTZ R3, R134, UR58 ;  /* 0x0000003a86037c20 */ /* 0x000fc80008410000 */
[----:B------:R-:W-:Y:S01]  /*3020*/  FMUL.RZ R5, R3, 0.15915493667125701904 ;  /* 0x3e22f98303057820 */ /* 0x000fe2000040c000 */
[----:B------:R-:W-:Y:S01]  /*3030*/  FMUL.FTZ R3, R121, UR58 ;  /* 0x0000003a79037c20 */ /* 0x000fe20008410000 */
[----:B------:R0:W-:Y:S01]  /*3040*/  MUFU.COS R116, R6 ;  /* 0x0000000600747308 */ /* 0x0001e20000000000 */
[----:B------:R-:W-:Y:S01]  /*3050*/  FADD.FTZ R123, R123, UR8 ;  /* 0x000000087b7b7e21 */ /* 0x000fe20008010000 */
[----:B------:R-:W-:Y:S01]  /*3060*/  FADD.FTZ R124, R124, UR8 ;  /* 0x000000087c7c7e21 */ /* 0x000fe20008010000 */
[----:B0-----:R-:W-:Y:S01]  /*3070*/  FMUL.RZ R6, R3, 0.15915493667125701904 ;  /* 0x3e22f98303067820 */ /* 0x001fe2000040c000 */
[----:B------:R-:W-:-:S04]  /*3080*/  FMUL.FTZ R3, R122, UR58 ;  /* 0x0000003a7a037c20 */ /* 0x000fc80008410000 */
        /* <DEDUP_REMOVED lines=18> */
[----:B------:R-:W-:Y:S01]  /*31b0*/  MUFU.SIN R157, R5 ;  /* 0x00000005009d7308 */ /* 0x000fe20000000400 */
[----:B--2---:R-:W-:Y:S01]  /*31c0*/  FADD.FTZ R129, R110, UR8 ;  /* 0x000000086e817e21 */ /* 0x004fe20008010000 */
[----:B------:R-:W-:Y:S01]  /*31d0*/  ISETP.NE.AND P0, PT, R248, RZ, PT ;  /* 0x000000fff800720c */ /* 0x000fe20003f05270 */
[----:B------:R-:W2:Y:S05]  /*31e0*/  LDL R110, [R1+0xc] ;  /* 0x00000c00016e7983 */ /* 0x000eaa0000100800 */
[----:B------:R0:W-:Y:S02]  /*31f0*/  MUFU.COS R143, R5 ;  /* 0x00000005008f7308 */ /* 0x0001e40000000000 */
[----:B0-----:R-:W-:-:S06]  /*3200*/  FMUL.RZ R5, R3, 0.15915493667125701904 ;  /* 0x3e22f98303057820 */ /* 0x001fcc000040c000 */
[----:B------:R-:W-:Y:S01]  /*3210*/  MUFU.SIN R171, R5 ;  /* 0x0000000500ab7308 */ /* 0x000fe20000000400 */
[----:B------:R-:W-:-:S07]  /*3220*/  FMUL.FTZ R3, R129, UR58 ;  /* 0x0000003a81037c20 */ /* 0x000fce0008410000 */
[----:B------:R0:W-:Y:S02]  /*3230*/  MUFU.COS R152, R5 ;  /* 0x0000000500987308 */ /* 0x0001e40000000000 */
[----:B0-----:R-:W-:-:S06]  /*3240*/  MOV R5, UR16 ;  /* 0x0000001000057c02 */ /* 0x001fcc0008000f00 */
[----:B------:R-:W-:Y:S01]  /*3250*/  MUFU.SIN R170, R6 ;  /* 0x0000000600aa7308 */ /* 0x000fe20000000400 */
[----:B------:R-:W-:Y:S02]  /*3260*/  ISETP.LT.OR P2, PT, R5, 0x2, P0 ;  /* 0x000000020500780c */ /* 0x000fe40000741670 */
[----:B------:R-:W2:Y:S05]  /*3270*/  LDL R5, [R1+0x8] ;  /* 0x0000080001057983 */ /* 0x000eaa0000100800 */
[----:B------:R0:W-:Y:S02]  /*3280*/  MUFU.COS R153, R6 ;  /* 0x0000000600997308 */ /* 0x0001e40000000000 */
[----:B0-----:R-:W-:-:S06]  /*3290*/  FMUL.RZ R6, R3, 0.15915493667125701904 ;  /* 0x3e22f98303067820 */ /* 0x001fcc000040c000 */
[----:B------:R-:W-:Y:S08]  /*32a0*/  MUFU.SIN R159, R6 ;  /* 0x00000006009f7308 */ /* 0x000ff00000000400 */
[----:B------:R0:W-:Y:S02]  /*32b0*/  MUFU.COS R141, R6 ;  /* 0x00000006008d7308 */ /* 0x0001e40000000000 */
[----:B0-----:R-:W2:Y:S01]  /*32c0*/  LDL R6, [R1+0x4] ;  /* 0x0000040001067983 */ /* 0x001ea20000100800 */
[----:B------:R-:W-:-:S04]  /*32d0*/  UIADD3 UR44, UR16, -0x1, URZ ;  /* 0xffffffff102c7890 */ /* 0x000fc8000fffe03f */
[----:B------:R-:W-:-:S04]  /*32e0*/  ULEA.HI UR45, UR44, UR44, URZ, 0x1 ;  /* 0x0000002c2c2d7291 */ /* 0x000fc8000f8f083f */
[----:B------:R-:W-:-:S04]  /*32f0*/  ULOP3.LUT UR45, UR45, 0xfffffe, URZ, 0xc0, !UPT ;  /* 0x00fffffe2d2d7892 */ /* 0x000fc8000f8ec03f */
[----:B------:R-:W-:-:S04]  /*3300*/  UIADD3 UR44, UR44, -UR45, URZ ;  /* 0x8000002d2c2c7290 */ /* 0x000fc8000fffe03f */
[----:B------:R-:W-:Y:S01]  /*3310*/  ULEA UR44, UR44, UR6, 0x8 ;  /* 0x000000062c2c7291 */ /* 0x000fe2000f8e403f */
[----:B------:R-:W-:Y:S01]  /*3320*/  MUFU.SIN R158, R4 ;  /* 0x00000004009e7308 */ /* 0x000fe20000000400 */
[----:B------:R-:W-:-:S07]  /*3330*/  UMOV UR55, UR11 ;  /* 0x0000000b00377c82 */ /* 0x000fce0008000000 */
[----:B------:R0:W-:Y:S01]  /*3340*/  MUFU.COS R142, R4 ;  /* 0x00000004008e7308 */ /* 0x0001e20000000000 */
[----:B------:R-:W-:Y:S01]  /*3350*/  ISETP.NE.AND P1, PT, R9, RZ, PT ;  /* 0x000000ff0900720c */ /* 0x000fe20003f25270 */
[----:B------:R-:W-:Y:S01]  /*3360*/  FADD.FTZ R133, R133, UR8 ;  /* 0x0000000885857e21 */ /* 0x000fe20008010000 */
[----:B---3--:R-:W-:-:S04]  /*3370*/  FADD.FTZ R130, R8, UR8 ;  /* 0x0000000808827e21 */ /* 0x008fc80008010000 */
[----:B------:R-:W-:-:S04]  /*3380*/  FMUL.FTZ R3, R130, UR58 ;  /* 0x0000003a82037c20 */ /* 0x000fc80008410000 */
[----:B0-----:R-:W-:Y:S01]  /*3390*/  FMUL.RZ R4, R3, 0.15915493667125701904 ;  /* 0x3e22f98303047820 */ /* 0x001fe2000040c000 */
[----:B------:R-:W-:Y:S01]  /*33a0*/  MOV R3, UR44 ;  /* 0x0000002c00037c02 */ /* 0x000fe20008000f00 */
[----:B------:R-:W-:Y:S02]  /*33b0*/  ULDC.64 UR44, c[0x0][0x250] ;  /* 0x00009400002c7ab9 */ /* 0x000fe40000000a00 */
[----:B------:R-:W-:Y:S01]  /*33c0*/  UIMAD UR57, UR54, UR44, URZ ;  /* 0x0000002c363972a4 */ /* 0x000fe2000f8e023f */
[----:B------:R-:W-:Y:S02]  /*33d0*/  IADD3 R8, R9, 0x200, RZ ;  /* 0x0000020009087810 */ /* 0x000fe40007ffe0ff */
[----:B------:R-:W-:Y:S01]  /*33e0*/  UMOV UR54, UR30 ;  /* 0x0000001e00367c82 */ /* 0x000fe20008000000 */
[----:B------:R-:W-:Y:S02]  /*33f0*/  UIMAD UR59, UR6, UR45, UR57 ;  /* 0x0000002d063b72a4 */ /* 0x000fe4000f8e0239 */
[----:B------:R-:W-:Y:S01]  /*3400*/  UIMAD.WIDE.U32 UR54, UR6, UR44, UR54 ;  /* 0x0000002c063672a5 */ /* 0x000fe2000f8e0036 */
[----:B------:R-:W-:-:S02]  /*3410*/  SEL R8, R3, R8, !P1 ;  /* 0x0000000803087207 */ /* 0x000fc40004800000 */
[----:B------:R-:W-:Y:S01]  /*3420*/  ULDC.64 UR44, c[0x0][0x2d8] ;  /* 0x0000b600002c7ab9 */ /* 0x000fe20000000a00 */
[----:B------:R-:W-:Y:S01]  /*3430*/  UIADD3 UR55, UR55, UR59, URZ ;  /* 0x0000003b37377290 */ /* 0x000fe2000fffe03f */
[----:B------:R-:W-:Y:S01]  /*3440*/  FMUL.FTZ R3, R133, UR58 ;  /* 0x0000003a85037c20 */ /* 0x000fe20008410000 */
[----:B------:R-:W-:Y:S01]  /*3450*/  ULEA UR57, UP0, UR54, UR44, 0x3 ;  /* 0x0000002c36397291 */ /* 0x000fe2000f80183f */
[----:B----4-:R-:W-:Y:S02]  /*3460*/  STS [R11], R0 ;  /* 0x000000000b007388 */ /* 0x010fe40000000800 */
[----:B------:R-:W-:Y:S01]  /*3470*/  FMUL.RZ R3, R3, 0.15915493667125701904 ;  /* 0x3e22f98303037820 */ /* 0x000fe2000040c000 */
[----:B------:R-:W-:Y:S01]  /*3480*/  ULEA.HI.X UR45, UR54, UR45, UR55, 0x3, UP0 ;  /* 0x0000002d362d7291 */ /* 0x000fe200080f1c37 */
[----:B------:R-:W-:Y:S01]  /*3490*/  STS [R12+0x80], R7 ;  /* 0x000080070c007388 */ /* 0x000fe20000000800 */
[----:B------:R-:W-:-:S03]  /*34a0*/  R2UR UR44, R2 ;  /* 0x00000000022c72ca */ /* 0x000fc600000e0000 */
[----:B------:R-:W-:Y:S01]  /*34b0*/  STS [R13+0x100], R112 ;  /* 0x000100700d007388 */ /* 0x000fe20000000800 */
[----:B------:R-:W-:Y:S03]  /*34c0*/  MUFU.SIN R147, R3 ;  /* 0x0000000300937308 */ /* 0x000fe60000000400 */
[----:B------:R-:W-:Y:S01]  /*34d0*/  STS [R14+0x180], R111 ;  /* 0x0001806f0e007388 */ /* 0x000fe20000000800 */
[----:B------:R-:W-:-:S03]  /*34e0*/  MOV R2, UR57 ;  /* 0x0000003900027c02 */ /* 0x000fc60008000f00 */
[----:B------:R0:W-:Y:S02]  /*34f0*/  STS [R15+0x200], R140 ;  /* 0x0002008c0f007388 */ /* 0x0001e40000000800 */
[----:B0-----:R0:W-:Y:S02]  /*3500*/  MUFU.COS R140, R3 ;  /* 0x00000003008c7308 */ /* 0x0011e40000000000 */
[----:B0-----:R-:W-:-:S06]  /*3510*/  MOV R3, UR45 ;  /* 0x0000002d00037c02 */ /* 0x001fcc0008000f00 */
[----:B------:R-:W3:Y:S01]  /*3520*/  LDG.E.64 R2, desc[UR20][R2.64] ;  /* 0x0000001402027981 */ /* 0x000ee2000c1e1b00 */
[----:B------:R-:W0:Y:S01]  /*3530*/  S2UR UR56, SR_CgaCtaId ;  /* 0x00000000003879c3 */ /* 0x000e220000008800 */
[----:B------:R-:W-:Y:S02]  /*3540*/  UMOV UR55, 0x400 ;  /* 0x0000040000377882 */ /* 0x000fe40000000000 */
[----:B------:R-:W-:Y:S01]  /*3550*/  STS [R16+0x280], R161 ;  /* 0x000280a110007388 */ /* 0x000fe20000000800 */
[----:B------:R-:W-:-:S03]  /*3560*/  IADD3 R7, R10, 0x220, RZ ;  /* 0x000002200a077810 */ /* 0x000fc60007ffe0ff */
[----:B------:R-:W-:Y:S04]  /*3570*/  STS [R17+0x300], R144 ;  /* 0x0003009011007388 */ /* 0x000fe80000000800 */
[----:B------:R-:W-:Y:S01]  /*3580*/  STS [R18+0x380], R169 ;  /* 0x000380a912007388 */ /* 0x000fe20000000800 */
[----:B------:R-:W-:Y:S03]  /*3590*/  MUFU.SIN R172, R4 ;  /* 0x0000000400ac7308 */ /* 0x000fe60000000400 */
[----:B------:R-:W-:Y:S01]  /*35a0*/  STS [R19+0x400], R148 ;  /* 0x0004009413007388 */ /* 0x000fe20000000800 */
[----:B------:R-:W-:-:S03]  /*35b0*/  LEA.HI.SX32 R7, R7, R10, 0x1b ;  /* 0x0000000a07077211 */ /* 0x000fc600078fdaff */
[----:B------:R-:W-:Y:S01]  /*35c0*/  STS [R20+0x480], R173 ;  /* 0x000480ad14007388 */ /* 0x000fe20000000800 */
[----:B------:R1:W-:Y:S01]  /*35d0*/  MUFU.COS R155, R4 ;  /* 0x00000004009b7308 */ /* 0x0003e20000000000 */
[----:B0-----:R-:W-:Y:S02]  /*35e0*/  ULEA UR55, UR56, UR55, 0x18 ;  /* 0x0000003738377291 */ /* 0x001fe4000f8ec03f */
[----:B------:R-:W-:Y:S04]  /*35f0*/  STS [R21+0x500], R154 ;  /* 0x0005009a15007388 */ /* 0x000fe80000000800 */
[----:B------:R0:W-:Y:S01]  /*3600*/  STS [R22+0x580], R175 ;  /* 0x000580af16007388 */ /* 0x0001e20000000800 */
[----:B------:R-:W-:-:S03]  /*3610*/  IADD3 R179, R10, 0x280, RZ ;  /* 0x000002800ab37810 */ /* 0x000fc60007ffe0ff */
[----:B------:R-:W-:Y:S04]  /*3620*/  STS [R23+0x600], R156 ;  /* 0x0006009c17007388 */ /* 0x000fe80000000800 */
[----:B------:R4:W-:Y:S01]  /*3630*/  STS [R24+0x680], R177 ;  /* 0x000680b118007388 */ /* 0x0009e20000000800 */
[----:B0-----:R-:W-:-:S03]  /*3640*/  IADD3 R175, R10, 0x240, RZ ;  /* 0x000002400aaf7810 */ /* 0x001fc60007ffe0ff */
[----:B------:R-:W-:Y:S01]  /*3650*/  STS [R25+0x700], R160 ;  /* 0x000700a019007388 */ /* 0x000fe20000000800 */
[----:B--2---:R-:W-:-:S04]  /*3660*/  FADD.FTZ R110, R110, UR8 ;  /* 0x000000086e6e7e21 */ /* 0x004fc80008010000 */
[----:B------:R-:W-:Y:S01]  /*3670*/  FMUL.FTZ R0, R110, UR58 ;  /* 0x0000003a6e007c20 */ /* 0x000fe20008410000 */
[----:B----4-:R-:W-:-:S03]  /*3680*/  IADD3 R177, R10, 0x260, RZ ;  /* 0x000002600ab17810 */ /* 0x010fc60007ffe0ff */
[----:B-1----:R-:W-:Y:S01]  /*3690*/  FMUL.RZ R4, R0, 0.15915493667125701904 ;  /* 0x3e22f98300047820 */ /* 0x002fe2000040c000 */
[-C--:B------:R-:W-:Y:S01]  /*36a0*/  LEA.HI.SX32 R175, R175, R10.reuse, 0x1b ;  /* 0x0000000aafaf7211 */ /* 0x080fe200078fdaff */
[----:B------:R-:W-:Y:S01]  /*36b0*/  STS [R26+0x780], R149 ;  /* 0x000780951a007388 */ /* 0x000fe20000000800 */
[-C--:B------:R-:W-:Y:S01]  /*36c0*/  LEA.HI.SX32 R177, R177, R10.reuse, 0x1b ;  /* 0x0000000ab1b17211 */ /* 0x080fe200078fdaff */
[----:B------:R-:W-:Y:S01]  /*36d0*/  MUFU.SIN R173, R4 ;  /* 0x0000000400ad7308 */ /* 0x000fe20000000400 */
[----:B------:R-:W-:Y:S02]  /*36e0*/  IADD3 R181, R10, 0x2a0, RZ ;  /* 0x000002a00ab57810 */ /* 0x000fe40007ffe0ff */
[----:B------:R-:W-:Y:S02]  /*36f0*/  LEA.HI.SX32 R179, R179, R10, 0x1b ;  /* 0x0000000ab3b37211 */ /* 0x000fe400078fdaff */
[----:B------:R-:W-:-:S03]  /*3700*/  LEA R175, R175, UR55, 0x2 ;  /* 0x00000037afaf7c11 */ /* 0x000fc6000f8e10ff */
[----:B------:R0:W-:Y:S01]  /*3710*/  MUFU.COS R154, R4 ;  /* 0x00000004009a7308 */ /* 0x0001e20000000000 */
[----:B------:R-:W-:Y:S02]  /*3720*/  LEA.HI.SX32 R181, R181, R10, 0x1b ;  /* 0x0000000ab5b57211 */ /* 0x000fe400078fdaff */
[----:B------:R-:W-:Y:S01]  /*3730*/  LEA R179, R179, UR55, 0x2 ;  /* 0x00000037b3b37c11 */ /* 0x000fe2000f8e10ff */
[----:B------:R-:W-:Y:S01]  /*3740*/  FADD.FTZ R111, R5, UR8 ;  /* 0x00000008056f7e21 */ /* 0x000fe20008010000 */
[----:B------:R-:W-:-:S04]  /*3750*/  IADD3 R5, R10, 0x200, RZ ;  /* 0x000002000a057810 */ /* 0x000fc80007ffe0ff */
[----:B------:R-:W-:Y:S01]  /*3760*/  LEA.HI.SX32 R5, R5, R10, 0x1b ;  /* 0x0000000a05057211 */ /* 0x000fe200078fdaff */
[----:B------:R-:W-:-:S03]  /*3770*/  FMUL.FTZ R0, R111, UR58 ;  /* 0x0000003a6f007c20 */ /* 0x000fc60008410000 */
[----:B------:R-:W-:Y:S01]  /*3780*/  LEA R5, R5, UR55, 0x2 ;  /* 0x0000003705057c11 */ /* 0x000fe2000f8e10ff */
[----:B------:R-:W-:Y:S01]  /*3790*/  FMUL.RZ R144, R0, 0.15915493667125701904 ;  /* 0x3e22f98300907820 */ /* 0x000fe2000040c000 */
[----:B0-----:R-:W-:-:S03]  /*37a0*/  MOV R4, UR44 ;  /* 0x0000002c00047c02 */ /* 0x001fc60008000f00 */
[----:B------:R0:W-:Y:S01]  /*37b0*/  STS [R5+0x800], R126 ;  /* 0x0008007e05007388 */ /* 0x0001e20000000800 */
[----:B------:R-:W-:Y:S01]  /*37c0*/  MUFU.SIN R156, R144 ;  /* 0x00000090009c7308 */ /* 0x000fe20000000400 */
[----:B------:R-:W-:-:S07]  /*37d0*/  LEA R148, R181, UR55, 0x2 ;  /* 0x00000037b5947c11 */ /* 0x000fce000f8e10ff */
[----:B------:R1:W-:Y:S01]  /*37e0*/  MUFU.COS R169, R144 ;  /* 0x0000009000a97308 */ /* 0x0003e20000000000 */
[----:B0-----:R-:W-:Y:S01]  /*37f0*/  IADD3 R5, R10, 0x2c0, RZ ;  /* 0x000002c00a057810 */ /* 0x001fe20007ffe0ff */
[----:B------:R-:W-:Y:S01]  /*3800*/  FADD.FTZ R112, R6, UR8 ;  /* 0x0000000806707e21 */ /* 0x000fe20008010000 */
[----:B------:R-:W-:Y:S02]  /*3810*/  LEA R6, R7, UR55, 0x2 ;  /* 0x0000003707067c11 */ /* 0x000fe4000f8e10ff */
[----:B-1----:R-:W-:-:S03]  /*3820*/  LEA R144, R177, UR55, 0x2 ;  /* 0x00000037b1907c11 */ /* 0x002fc6000f8e10ff */
[----:B------:R0:W-:Y:S01]  /*3830*/  STS [R6+0x880], R139 ;  /* 0x0008808b06007388 */ /* 0x0001e20000000800 */
[----:B------:R-:W-:Y:S01]  /*3840*/  LEA.HI.SX32 R5, R5, R10, 0x1b ;  /* 0x0000000a05057211 */ /* 0x000fe200078fdaff */
[----:B------:R-:W-:Y:S02]  /*3850*/  FMUL.FTZ R7, R4, 1.4426950216293334961 ;  /* 0x3fb8aa3b04077820 */ /* 0x000fe40000410000 */
[----:B------:R-:W-:Y:S01]  /*3860*/  STS [R175+0x900], R138 ;  /* 0x0009008aaf007388 */ /* 0x000fe20000000800 */
[----:B0-----:R-:W-:-:S03]  /*3870*/  IADD3 R139, R10, 0x2e0, RZ ;  /* 0x000002e00a8b7810 */ /* 0x001fc60007ffe0ff */
[----:B------:R-:W-:Y:S01]  /*3880*/  STS [R144+0x980], R127 ;  /* 0x0009807f90007388 */ /* 0x000fe20000000800 */
[----:B------:R-:W-:-:S03]  /*3890*/  LEA.HI.SX32 R139, R139, R10, 0x1b ;  /* 0x0000000a8b8b7211 */ /* 0x000fc600078fdaff */
[----:B------:R0:W-:Y:S01]  /*38a0*/  STS [R179+0xa00], R136 ;  /* 0x000a0088b3007388 */ /* 0x0001e20000000800 */
[----:B------:R-:W-:Y:S01]  /*38b0*/  LEA R5, R5, UR55, 0x2 ;  /* 0x0000003705057c11 */ /* 0x000fe2000f8e10ff */
[----:B------:R-:W-:Y:S02]  /*38c0*/  FMUL.FTZ R149, R7, R119 ;  /* 0x0000007707957220 */ /* 0x000fe40000410000 */
[----:B------:R-:W-:Y:S01]  /*38d0*/  STS [R148+0xa80], R137 ;  /* 0x000a808994007388 */ /* 0x000fe20000000800 */
[----:B0-----:R-:W-:-:S03]  /*38e0*/  LEA R136, R139, UR55, 0x2 ;  /* 0x000000378b887c11 */ /* 0x001fc6000f8e10ff */
[----:B------:R-:W-:Y:S01]  /*38f0*/  STS [R5+0xb00], R132 ;  /* 0x000b008405007388 */ /* 0x000fe20000000800 */
[----:B------:R0:W-:Y:S01]  /*3900*/  MUFU.EX2 R6, R149 ;  /* 0x0000009500067308 */ /* 0x0001e20000000800 */
[C---:B------:R-:W-:Y:S02]  /*3910*/  IADD3 R177, R10.reuse, 0x320, RZ ;  /* 0x000003200ab17810 */ /* 0x040fe40007ffe0ff */
[----:B------:R1:W-:Y:S01]  /*3920*/  STS [R136+0xb80], R135 ;  /* 0x000b808788007388 */ /* 0x0003e20000000800 */
[----:B------:R-:W-:Y:S01]  /*3930*/  FMUL.FTZ R4, R7, R118 ;  /* 0x0000007607047220 */ /* 0x000fe20000410000 */
[----:B0-----:R-:W-:Y:S01]  /*3940*/  IADD3 R149, R10, 0x300, RZ ;  /* 0x000003000a957810 */ /* 0x001fe20007ffe0ff */
[----:B-1----:R-:W0:Y:S03]  /*3950*/  @!P2 LDC R135, c[0x0][0x21c] ;  /* 0x00008700ff87ab82 */ /* 0x002e260000000800 */
[----:B------:R-:W-:-:S02]  /*3960*/  LEA.HI.SX32 R149, R149, R10, 0x1b ;  /* 0x0000000a95957211 */ /* 0x000fc400078fdaff */
[----:B------:R-:W-:Y:S02]  /*3970*/  LEA.HI.SX32 R177, R177, R10, 0x1b ;  /* 0x0000000ab1b17211 */ /* 0x000fe400078fdaff */
[C---:B------:R-:W-:Y:S01]  /*3980*/  IADD3 R137, R10.reuse, 0x340, RZ ;  /* 0x000003400a897810 */ /* 0x040fe20007ffe0ff */
[----:B------:R-:W1:Y:S01]  /*3990*/  MUFU.EX2 R4, R4 ;  /* 0x0000000400047308 */ /* 0x000e620000000800 */
[----:B------:R-:W-:Y:S02]  /*39a0*/  LEA R138, R149, UR55, 0x2 ;  /* 0x00000037958a7c11 */ /* 0x000fe4000f8e10ff */
[C---:B------:R-:W-:Y:S02]  /*39b0*/  IADD3 R139, R10.reuse, 0x360, RZ ;  /* 0x000003600a8b7810 */ /* 0x040fe40007ffe0ff */
[----:B------:R-:W-:Y:S02]  /*39c0*/  LEA R148, R177, UR55, 0x2 ;  /* 0x00000037b1947c11 */ /* 0x000fe4000f8e10ff */
[----:B------:R-:W-:-:S02]  /*39d0*/  IADD3 R149, R10, 0x380, RZ ;  /* 0x000003800a957810 */ /* 0x000fc40007ffe0ff */
[-C--:B------:R-:W-:Y:S01]  /*39e0*/  LEA.HI.SX32 R137, R137, R10.reuse, 0x1b ;  /* 0x0000000a89897211 */ /* 0x080fe200078fdaff */
[----:B------:R2:W-:Y:S01]  /*39f0*/  STS [R138+0xc00], R131 ;  /* 0x000c00838a007388 */ /* 0x0005e20000000800 */
[-C--:B------:R-:W-:Y:S02]  /*3a00*/  LEA.HI.SX32 R139, R139, R10.reuse, 0x1b ;  /* 0x0000000a8b8b7211 */ /* 0x080fe400078fdaff */
[----:B------:R-:W-:Y:S01]  /*3a10*/  LEA.HI.SX32 R149, R149, R10, 0x1b ;  /* 0x0000000a95957211 */ /* 0x000fe200078fdaff */
[----:B------:R4:W-:Y:S01]  /*3a20*/  STS [R148+0xc80], R117 ;  /* 0x000c807594007388 */ /* 0x0009e20000000800 */
[----:B------:R-:W-:Y:S02]  /*3a30*/  LEA R137, R137, UR55, 0x2 ;  /* 0x0000003789897c11 */ /* 0x000fe4000f8e10ff */
[----:B------:R-:W-:Y:S02]  /*3a40*/  IADD3 R5, R10, 0x3a0, RZ ;  /* 0x000003a00a057810 */ /* 0x000fe40007ffe0ff */
[----:B------:R-:W-:-:S02]  /*3a50*/  MOV R136, UR16 ;  /* 0x0000001000887c02 */ /* 0x000fc40008000f00 */
[C---:B--2---:R-:W-:Y:S02]  /*3a60*/  IADD3 R131, R10.reuse, 0x3e0, RZ ;  /* 0x000003e00a837810 */ /* 0x044fe40007ffe0ff */
[----:B------:R-:W-:Y:S02]  /*3a70*/  LEA R132, R139, UR55, 0x2 ;  /* 0x000000378b847c11 */ /* 0x000fe4000f8e10ff */
[----:B----4-:R-:W-:Y:S01]  /*3a80*/  IADD3 R117, R10, 0x3c0, RZ ;  /* 0x000003c00a757810 */ /* 0x010fe20007ffe0ff */
[----:B------:R2:W-:Y:S01]  /*3a90*/  STS [R137+0xd00], R64 ;  /* 0x000d004089007388 */ /* 0x0005e20000000800 */
[----:B------:R-:W-:Y:S02]  /*3aa0*/  LEA R149, R149, UR55, 0x2 ;  /* 0x0000003795957c11 */ /* 0x000fe4000f8e10ff */
[-C--:B------:R-:W-:Y:S02]  /*3ab0*/  LEA.HI.SX32 R5, R5, R10.reuse, 0x1b ;  /* 0x0000000a05057211 */ /* 0x080fe400078fdaff */
[----:B------:R-:W-:-:S02]  /*3ac0*/  LEA.HI.SX32 R117, R117, R10, 0x1b ;  /* 0x0000000a75757211 */ /* 0x000fc400078fdaff */
[----:B------:R-:W-:Y:S01]  /*3ad0*/  LEA.HI.SX32 R131, R131, R10, 0x1b ;  /* 0x0000000a83837211 */ /* 0x000fe200078fdaff */
[----:B------:R4:W-:Y:S01]  /*3ae0*/  STS [R132+0xd80], R65 ;  /* 0x000d804184007388 */ /* 0x0009e20000000800 */
[----:B--2---:R-:W-:-:S03]  /*3af0*/  @!P2 IADD3 R64, R136, -0x2, RZ ;  /* 0xfffffffe8840a810 */ /* 0x004fc60007ffe0ff */
[----:B------:R2:W-:Y:S01]  /*3b00*/  STS [R149+0xe00], R66 ;  /* 0x000e004295007388 */ /* 0x0005e20000000800 */
[----:B------:R-:W-:Y:S02]  /*3b10*/  LEA R5, R5, UR55, 0x2 ;  /* 0x0000003705057c11 */ /* 0x000fe4000f8e10ff */
[----:B----4-:R-:W-:Y:S01]  /*3b20*/  LEA R132, R131, UR55, 0x2 ;  /* 0x0000003783847c11 */ /* 0x010fe2000f8e10ff */
[----:B0-----:R-:W-:Y:S02]  /*3b30*/  @!P2 IMAD R131, R64, R135, UR6 ;  /* 0x000000064083ae24 */ /* 0x001fe4000f8e0287 */
[C---:B-1----:R-:W-:Y:S01]  /*3b40*/  FMUL.FTZ R64, R4.reuse, R116 ;  /* 0x0000007404407220 */ /* 0x042fe20000410000 */
[----:B--2---:R-:W-:Y:S01]  /*3b50*/  LEA R66, R117, UR55, 0x2 ;  /* 0x0000003775427c11 */ /* 0x004fe2000f8e10ff */
[----:B------:R-:W-:Y:S01]  /*3b60*/  FMUL.FTZ R65, R4, R67 ;  /* 0x0000004304417220 */ /* 0x000fe20000410000 */
[----:B------:R-:W-:Y:S01]  /*3b70*/  SHF.L.U32 R117, R10, 0x5, RZ ;  /* 0x000000050a757819 */ /* 0x000fe200000006ff */
[----:B------:R-:W-:Y:S01]  /*3b80*/  HFMA2.MMA R4, -RZ, RZ, 0, 9.5367431640625e-07 ;  /* 0x00000010ff047435 */ /* 0x000fe200000001ff */
[----:B------:R0:W-:Y:S02]  /*3b90*/  STS [R5+0xe80], R114 ;  /* 0x000e807205007388 */ /* 0x0001e40000000800 */
[----:B------:R-:W-:-:S02]  /*3ba0*/  LEA.HI.SX32 R117, R117, R117, 0x1b ;  /* 0x0000007575757211 */ /* 0x000fc400078fdaff */
[----:B------:R-:W-:Y:S01]  /*3bb0*/  STS [R66+0xf00], R115 ;  /* 0x000f007342007388 */ /* 0x000fe20000000800 */
[----:B------:R-:W-:Y:S01]  /*3bc0*/  FMUL.FTZ R160, R7, R134 ;  /* 0x0000008607a07220 */ /* 0x000fe20000410000 */
[----:B------:R-:W-:Y:S02]  /*3bd0*/  LEA R187, R117, UR55, 0x2 ;  /* 0x0000003775bb7c11 */ /* 0x000fe4000f8e10ff */
[----:B------:R1:W-:Y:S01]  /*3be0*/  STS [R132+0xf80], R113 ;  /* 0x000f807184007388 */ /* 0x0003e20000000800 */
[----:B------:R-:W-:Y:S01]  /*3bf0*/  LEA R8, R8, UR55, 0x3 ;  /* 0x0000003708087c11 */ /* 0x000fe2000f8e18ff */
[----:B------:R2:W-:Y:S01]  /*3c00*/  MUFU.EX2 R127, R160 ;  /* 0x000000a0007f7308 */ /* 0x0005e20000000800 */
[----:B0-----:R-:W-:Y:S01]  /*3c10*/  @!P2 IMAD.WIDE R4, R131, R4, UR22 ;  /* 0x000000168304ae25 */ /* 0x001fe2000f8e0204 */
[----:B------:R-:W-:-:S03]  /*3c20*/  NOP ;  /* 0x0000000000007918 */ /* 0x000fc60000000000 */
[C---:B-1----:R-:W-:Y:S01]  /*3c30*/  FMUL.FTZ R113, R7.reuse, R130 ;  /* 0x0000008207717220 */ /* 0x042fe20000410000 */
[----:B------:R-:W-:Y:S03]  /*3c40*/  LDS R175, [R187] ;  /* 0x00000000bbaf7984 */ /* 0x000fe60000000800 */
[----:B------:R0:W-:Y:S01]  /*3c50*/  MUFU.EX2 R188, R113 ;  /* 0x0000007100bc7308 */ /* 0x0001e20000000800 */
[----:B------:R-:W-:Y:S01]  /*3c60*/  LDS R222, [R187+0x4] ;  /* 0x00000400bbde7984 */ /* 0x000fe20000000800 */
[----:B------:R-:W-:-:S03]  /*3c70*/  FMUL.FTZ R144, R7, R121 ;  /* 0x0000007907907220 */ /* 0x000fc60000410000 */
        /* <DEDUP_REMOVED lines=16> */
[----:B--2---:R-:W-:Y:S04]  /*3d80*/  LDS R160, [R187+0x48] ;  /* 0x00004800bba07984 */ /* 0x004fe80000000800 */
        /* <DEDUP_REMOVED lines=12> */
[----:B------:R-:W0:Y:S04]  /*3e50*/  LDS R135, [R187+0x7c] ;  /* 0x00007c00bb877984 */ /* 0x000e280000000800 */
[----:B------:R1:W-:Y:S01]  /*3e60*/  STS.64 [R8+0x2550], R64 ;  /* 0x0025504008007388 */ /* 0x0003e20000000a00 */
[----:B------:R-:W2:Y:S01]  /*3e70*/  MUFU.EX2 R144, R144 ;  /* 0x0000009000907308 */ /* 0x000ea20000000800 */
[C---:B------:R-:W-:Y:S01]  /*3e80*/  FMUL.FTZ R126, R7.reuse, R120 ;  /* 0x00000078077e7220 */ /* 0x040fe20000410000 */
[----:B------:R-:W-:Y:S01]  /*3e90*/  FMUL.FTZ R0, R112, UR58 ;  /* 0x0000003a70007c20 */ /* 0x000fe20008410000 */
[----:B------:R-:W-:Y:S01]  /*3ea0*/  CS2R R66, SRZ ;  /* 0x0000000000427805 */ /* 0x000fe2000001ff00 */
[----:B------:R-:W-:Y:S01]  /*3eb0*/  BAR.SYNC.DEFER_BLOCKING 0x0 ;  /* 0x0000000000007b1d */ /* 0x000fe20000010000 */
[C---:B------:R-:W-:Y:S01]  /*3ec0*/  FMUL.FTZ R174, R7.reuse, R122 ;  /* 0x0000007a07ae7220 */ /* 0x040fe20000410000 */
        /* <DEDUP_REMOVED lines=8> */
[----:B------:R-:W-:Y:S01]  /*3f50*/  FMUL.RZ R0, R0, 0.15915493667125701904 ;  /* 0x3e22f98300007820 */ /* 0x000fe2000040c000 */
[----:B------:R-:W-:Y:S01]  /*3f60*/  FMUL.FTZ R7, R7, R112 ;  /* 0x0000007007077220 */ /* 0x000fe20000410000 */
[----:B------:R-:W4:Y:S01]  /*3f70*/  MUFU.EX2 R126, R126 ;  /* 0x0000007e007e7308 */ /* 0x000f220000000800 */
[C---:B--2---:R-:W-:Y:S01]  /*3f80*/  FMUL.FTZ R151, R144.reuse, R151 ;  /* 0x0000009790977220 */ /* 0x044fe20000410000 */
[----:B------:R-:W-:-:S06]  /*3f90*/  FMUL.FTZ R146, R144, R146 ;  /* 0x0000009290927220 */ /* 0x000fcc0000410000 */
[----:B------:R-:W-:Y:S01]  /*3fa0*/  MUFU.COS R161, R0 ;  /* 0x0000000000a17308 */ /* 0x000fe20000000000 */
[----:B------:R2:W5:Y:S07]  /*3fb0*/  @!P2 LDG.E.64 R66, desc[UR20][R4.64+0x8] ;  /* 0x000008140442a981 */ /* 0x00056e000c1e1b00 */
[----:B------:R3:W1:Y:S01]  /*3fc0*/  MUFU.EX2 R144, R7 ;  /* 0x0000000700907308 */ /* 0x0006620000000800 */
[----:B------:R-:W-:-:S07]  /*3fd0*/  FMUL.FTZ R164, R6, R164 ;  /* 0x000000a406a47220 */ /* 0x000fce0000410000 */
[----:B--2---:R2:W0:Y:S01]  /*3fe0*/  MUFU.SIN R5, R0 ;  /* 0x0000000000057308 */ /* 0x0044220000000400 */
[----:B------:R-:W-:Y:S01]  /*3ff0*/  FMUL.FTZ R163, R6, R163 ;  /* 0x000000a306a37220 */ /* 0x000fe20000410000 */
[----:B---3--:R-:W-:Y:S01]  /*4000*/  FMUL.FTZ R7, R65, R164 ;  /* 0x000000a441077220 */ /* 0x008fe20000410000 */
[----:B------:R-:W-:Y:S01]  /*4010*/  FMUL.FTZ R235, R28, R192 ;  /* 0x000000c01ceb7220 */ /* 0x000fe20000410000 */
[----:B----4-:R-:W-:Y:S01]  /*4020*/  FMUL.FTZ R166, R126, R166 ;  /* 0x000000a67ea67220 */ /* 0x010fe20000410000 */
[C---:B--2---:R-:W-:Y:S01]  /*4030*/  FMUL.FTZ R0, R64.reuse, R164 ;  /* 0x000000a440007220 */ /* 0x044fe20000410000 */
[----:B------:R-:W-:-:S03]  /*4040*/  FFMA.FTZ R7, R64, R163, -R7 ;  /* 0x000000a340077223 */ /* 0x000fc60000010807 */
[----:B------:R-:W-:Y:S01]  /*4050*/  FFMA.FTZ R4, R65, R163, R0 ;  /* 0x000000a341047223 */ /* 0x000fe20000010000 */
[----:B------:R-:W-:Y:S01]  /*4060*/  FMUL.FTZ R0, R164, R235 ;  /* 0x000000eba4007220 */ /* 0x000fe20000410000 */
[----:B------:R-:W2:Y:S01]  /*4070*/  MUFU.EX2 R183, R183 ;  /* 0x000000b700b77308 */ /* 0x000ea20000000800 */
[----:B-1----:R-:W-:Y:S01]  /*4080*/  FMUL.FTZ R161, R144, R161 ;  /* 0x000000a190a17220 */ /* 0x002fe20000410000 */
[----:B------:R-:W-:Y:S01]  /*4090*/  FMUL.FTZ R6, RZ, R164 ;  /* 0x000000a4ff067220 */ /* 0x000fe20000410000 */
[----:B------:R-:W-:Y:S01]  /*40a0*/  FMUL.FTZ R165, R126, R165 ;  /* 0x000000a57ea57220 */ /* 0x000fe20000410000 */
[----:B0-----:R-:W-:Y:S01]  /*40b0*/  FMUL.FTZ R144, R144, R5 ;  /* 0x0000000590907220 */ /* 0x001fe20000410000 */
[C---:B------:R-:W-:Y:S01]  /*40c0*/  FMUL.FTZ R8, R166.reuse, R4 ;  /* 0x00000004a6087220 */ /* 0x040fe20000410000 */
[----:B------:R-:W-:Y:S01]  /*40d0*/  FMUL.FTZ R5, R166, R7 ;  /* 0x00000007a6057220 */ /* 0x000fe20000410000 */
[----:B------:R-:W-:Y:S01]  /*40e0*/  FFMA.FTZ R0, RZ, R163, R0 ;  /* 0x000000a3ff007223 */ /* 0x000fe20000010000 */
[----:B------:R-:W0:Y:S01]  /*40f0*/  MUFU.EX2 R174, R174 ;  /* 0x000000ae00ae7308 */ /* 0x000e220000000800 */
[----:B------:R-:W-:Y:S01]  /*4100*/  FFMA.FTZ R6, R163, R235, -R6 ;  /* 0x000000eba3067223 */ /* 0x000fe20000010806 */
[----:B------:R-:W-:Y:S01]  /*4110*/  FMUL.FTZ R168, R127, R168 ;  /* 0x000000a87fa87220 */ /* 0x000fe20000410000 */
[C---:B------:R-:W-:Y:S01]  /*4120*/  FFMA.FTZ R8, R165.reuse, R7, -R8 ;  /* 0x00000007a5087223 */ /* 0x040fe20000010808 */
[----:B------:R-:W-:Y:S01]  /*4130*/  FFMA.FTZ R5, R165, R4, R5 ;  /* 0x00000004a5057223 */ /* 0x000fe20000010005 */
[----:B------:R-:W-:Y:S01]  /*4140*/  FADD.FTZ R0, RZ, R0 ;  /* 0x00000000ff007221 */ /* 0x000fe20000010000 */
[----:B------:R-:W-:Y:S01]  /*4150*/  FFMA.FTZ R6, R29, R109, R6 ;  /* 0x0000006d1d067223 */ /* 0x000fe20000010006 */
[----:B------:R-:W-:Y:S01]  /*4160*/  FMUL.FTZ R167, R127, R167 ;  /* 0x000000a77fa77220 */ /* 0x000fe20000410000 */
[C---:B------:R-:W-:Y:S01]  /*4170*/  FMUL.FTZ R126, R168.reuse, R8 ;  /* 0x00000008a87e7220 */ /* 0x040fe20000410000 */
[-C--:B------:R-:W-:Y:S01]  /*4180*/  FMUL.FTZ R127, R168, R5.reuse ;  /* 0x00000005a87f7220 */ /* 0x080fe20000410000 */
[C---:B------:R-:W-:Y:S01]  /*4190*/  FMUL.FTZ R4, R166.reuse, R0 ;  /* 0x00000000a6047220 */ /* 0x040fe20000410000 */
[----:B------:R-:W-:Y:S01]  /*41a0*/  FMUL.FTZ R7, R166, R6 ;  /* 0x00000006a6077220 */ /* 0x000fe20000410000 */
[----:B------:R-:W1:Y:S01]  /*41b0*/  MUFU.EX2 R182, R182 ;  /* 0x000000b600b67308 */ /* 0x000e620000000800 */
[C---:B------:R-:W-:Y:S01]  /*41c0*/  FFMA.FTZ R126, R167.reuse, R5, R126 ;  /* 0x00000005a77e7223 */ /* 0x040fe2000001007e */
[----:B------:R-:W-:Y:S01]  /*41d0*/  FFMA.FTZ R127, R167, R8, -R127 ;  /* 0x00000008a77f7223 */ /* 0x000fe2000001087f */
[C---:B------:R-:W-:Y:S01]  /*41e0*/  FFMA.FTZ R5, R165.reuse, R6, -R4 ;  /* 0x00000006a5057223 */ /* 0x040fe20000010804 */
[----:B------:R-:W-:Y:S01]  /*41f0*/  FFMA.FTZ R7, R165, R0, R7 ;  /* 0x00000000a5077223 */ /* 0x000fe20000010007 */
[C---:B--2---:R-:W-:Y:S01]  /*4200*/  FMUL.FTZ R153, R183.reuse, R153 ;  /* 0x00000099b7997220 */ /* 0x044fe20000410000 */
[----:B------:R-:W-:Y:S01]  /*4210*/  FMUL.FTZ R170, R183, R170 ;  /* 0x000000aab7aa7220 */ /* 0x000fe20000410000 */
[C---:B------:R-:W-:Y:S01]  /*4220*/  FMUL.FTZ R0, R146.reuse, R126 ;  /* 0x0000007e92007220 */ /* 0x040fe20000410000 */
[-C--:B------:R-:W-:Y:S01]  /*4230*/  FMUL.FTZ R183, R146, R127.reuse ;  /* 0x0000007f92b77220 */ /* 0x080fe20000410000 */
[----:B------:R-:W-:Y:S01]  /*4240*/  FFMA.FTZ R5, R30, R108, R5 ;  /* 0x0000006c1e057223 */ /* 0x000fe20000010005 */
[----:B------:R-:W-:Y:S01]  /*4250*/  FADD.FTZ R7, RZ, R7 ;  /* 0x00000007ff077221 */ /* 0x000fe20000010000 */
[----:B0-----:R-:W-:Y:S01]  /*4260*/  FMUL.FTZ R150, R174, R150 ;  /* 0x00000096ae967220 */ /* 0x001fe20000410000 */
[C---:B------:R-:W-:Y:S01]  /*4270*/  FFMA.FTZ R127, R151.reuse, R127, -R0 ;  /* 0x0000007f977f7223 */ /* 0x040fe20000010800 */
[----:B------:R-:W-:Y:S01]  /*4280*/  FFMA.FTZ R183, R151, R126, R183 ;  /* 0x0000007e97b77223 */ /* 0x000fe200000100b7 */
[C---:B------:R-:W-:Y:S01]  /*4290*/  FMUL.FTZ R4, R168.reuse, R5 ;  /* 0x00000005a8047220 */ /* 0x040fe20000410000 */
[----:B------:R-:W-:Y:S01]  /*42a0*/  FMUL.FTZ R0, R168, R7 ;  /* 0x00000007a8007220 */ /* 0x000fe20000410000 */
[----:B------:R-:W-:Y:S01]  /*42b0*/  FMUL.FTZ R145, R174, R145 ;  /* 0x00000091ae917220 */ /* 0x000fe20000410000 */
[C---:B------:R-:W-:Y:S01]  /*42c0*/  FMUL.FTZ R8, R150.reuse, R127 ;  /* 0x0000007f96087220 */ /* 0x040fe20000410000 */
[----:B------:R-:W-:Y:S01]  /*42d0*/  FMUL.FTZ R6, R150, R183 ;  /* 0x000000b796067220 */ /* 0x000fe20000410000 */
[C---:B------:R-:W-:Y:S01]  /*42e0*/  FFMA.FTZ R4, R167.reuse, R7, R4 ;  /* 0x00000007a7047223 */ /* 0x040fe20000010004 */
[----:B------:R-:W-:Y:S01]  /*42f0*/  FFMA.FTZ R0, R167, R5, -R0 ;  /* 0x00000005a7007223 */ /* 0x000fe20000010800 */
[----:B------:R-:W0:Y:S01]  /*4300*/  MUFU.EX2 R185, R185 ;  /* 0x000000b900b97308 */ /* 0x000e220000000800 */
[C---:B------:R-:W-:Y:S01]  /*4310*/  FFMA.FTZ R126, R145.reuse, R183, R8 ;  /* 0x000000b7917e7223 */ /* 0x040fe20000010008 */
[C---:B-1----:R-:W-:Y:S01]  /*4320*/  FMUL.FTZ R157, R182.reuse, R157 ;  /* 0x0000009db69d7220 */ /* 0x042fe20000410000 */
[----:B------:R-:W-:Y:S01]  /*4330*/  FFMA.FTZ R8, R145, R127, -R6 ;  /* 0x0000007f91087223 */ /* 0x000fe20000010806 */
[----:B------:R-:W-:Y:S01]  /*4340*/  FADD.FTZ R4, RZ, R4 ;  /* 0x00000004ff047221 */ /* 0x000fe20000010000 */
[----:B------:R-:W-:Y:S01]  /*4350*/  FFMA.FTZ R0, R31, R107, R0 ;  /* 0x0000006b1f007223 */ /* 0x000fe20000010000 */
[----:B------:R-:W-:Y:S01]  /*4360*/  FMUL.FTZ R143, R182, R143 ;  /* 0x0000008fb68f7220 */ /* 0x000fe20000410000 */
[C---:B------:R-:W-:Y:S01]  /*4370*/  FMUL.FTZ R174, R157.reuse, R126 ;  /* 0x0000007e9dae7220 */ /* 0x040fe20000410000 */
[----:B------:R-:W-:Y:S01]  /*4380*/  FMUL.FTZ R5, R157, R8 ;  /* 0x000000089d057220 */ /* 0x000fe20000410000 */
[C---:B------:R-:W-:Y:S01]  /*4390*/  FMUL.FTZ R6, R146.reuse, R4 ;  /* 0x0000000492067220 */ /* 0x040fe20000410000 */
[----:B------:R-:W-:Y:S01]  /*43a0*/  FMUL.FTZ R7, R146, R0 ;  /* 0x0000000092077220 */ /* 0x000fe20000410000 */
[----:B------:R-:W1:Y:S01]  /*43b0*/  MUFU.EX2 R184, R184 ;  /* 0x000000b800b87308 */ /* 0x000e620000000800 */
        /* <DEDUP_REMOVED lines=8> */
[----:B------:R-:W2:Y:S01]  /*4440*/  MUFU.EX2 R186, R186 ;  /* 0x000000ba00ba7308 */ /* 0x000ea20000000800 */
[----:B0-----:R-:W-:Y:S01]  /*4450*/  FMUL.FTZ R158, R185, R158 ;  /* 0x0000009eb99e7220 */ /* 0x001fe20000410000 */
[C---:B------:R-:W-:Y:S01]  /*4460*/  FFMA.FTZ R183, R153.reuse, R126, R0 ;  /* 0x0000007e99b77223 */ /* 0x040fe20000010000 */
[----:B------:R-:W-:Y:S01]  /*4470*/  FFMA.FTZ R127, R153, R174, -R127 ;  /* 0x000000ae997f7223 */ /* 0x000fe2000001087f */
[C---:B------:R-:W-:Y:S01]  /*4480*/  FMUL.FTZ R4, R150.reuse, R5 ;  /* 0x0000000596047220 */ /* 0x040fe20000410000 */
[----:B------:R-:W-:Y:S01]  /*4490*/  FMUL.FTZ R0, R150, R7 ;  /* 0x0000000796007220 */ /* 0x000fe20000410000 */
[----:B------:R-:W-:Y:S01]  /*44a0*/  FMUL.FTZ R142, R185, R142 ;  /* 0x0000008eb98e7220 */ /* 0x000fe20000410000 */
[C---:B------:R-:W-:Y:S01]  /*44b0*/  FMUL.FTZ R185, R158.reuse, R183 ;  /* 0x000000b79eb97220 */ /* 0x040fe20000410000 */
[----:B------:R-:W-:Y:S01]  /*44c0*/  FMUL.FTZ R6, R158, R127 ;  /* 0x0000007f9e067220 */ /* 0x000fe20000410000 */
[C---:B------:R-:W-:Y:S01]  /*44d0*/  FFMA.FTZ R4, R145.reuse, R7, R4 ;  /* 0x0000000791047223 */ /* 0x040fe20000010004 */
[----:B------:R-:W-:Y:S01]  /*44e0*/  FFMA.FTZ R0, R145, R5, -R0 ;  /* 0x0000000591007223 */ /* 0x000fe20000010800 */
[----:B-1----:R-:W-:Y:S01]  /*44f0*/  FMUL.FTZ R171, R184, R171 ;  /* 0x000000abb8ab7220 */ /* 0x002fe20000410000 */
[C---:B------:R-:W-:Y:S01]  /*4500*/  FFMA.FTZ R185, R142.reuse, R127, -R185 ;  /* 0x0000007f8eb97223 */ /* 0x040fe200000108b9 */
[----:B------:R-:W-:Y:S01]  /*4510*/  FFMA.FTZ R183, R142, R183, R6 ;  /* 0x000000b78eb77223 */ /* 0x000fe20000010006 */
[----:B------:R-:W-:Y:S01]  /*4520*/  FADD.FTZ R4, RZ, R4 ;  /* 0x00000004ff047221 */ /* 0x000fe20000010000 */
[----:B------:R-:W-:Y:S01]  /*4530*/  FFMA.FTZ R0, R33, R105, R0 ;  /* 0x0000006921007223 */ /* 0x000fe20000010000 */
[----:B------:R-:W-:Y:S01]  /*4540*/  FMUL.FTZ R152, R184, R152 ;  /* 0x00000098b8987220 */ /* 0x000fe20000410000 */
[C---:B------:R-:W-:Y:S01]  /*4550*/  FMUL.FTZ R5, R171.reuse, R185 ;  /* 0x000000b9ab057220 */ /* 0x040fe20000410000 */
[----:B------:R-:W-:Y:S01]  /*4560*/  FMUL.FTZ R8, R171, R183 ;  /* 0x000000b7ab087220 */ /* 0x000fe20000410000 */
[C---:B------:R-:W-:Y:S01]  /*4570*/  FMUL.FTZ R6, R157.reuse, R4 ;  /* 0x000000049d067220 */ /* 0x040fe20000410000 */
[-C--:B------:R-:W-:Y:S01]  /*4580*/  FMUL.FTZ R7, R157, R0.reuse ;  /* 0x000000009d077220 */ /* 0x080fe20000410000 */
[----:B------:R-:W0:Y:S01]  /*4590*/  MUFU.EX2 R189, R189 ;  /* 0x000000bd00bd7308 */ /* 0x000e220000000800 */
[----:B--2---:R-:W-:Y:S01]  /*45a0*/  FMUL.FTZ R159, R186, R159 ;  /* 0x0000009fba9f7220 */ /* 0x004fe20000410000 */
[C---:B------:R-:W-:Y:S01]  /*45b0*/  FFMA.FTZ R126, R152.reuse, R183, R5 ;  /* 0x000000b7987e7223 */ /* 0x040fe20000010005 */
[----:B------:R-:W-:Y:S01]  /*45c0*/  FFMA.FTZ R8, R152, R185, -R8 ;  /* 0x000000b998087223 */ /* 0x000fe20000010808 */
[C---:B------:R-:W-:Y:S01]  /*45d0*/  FFMA.FTZ R5, R143.reuse, R0, -R6 ;  /* 0x000000008f057223 */ /* 0x040fe20000010806 */
[----:B------:R-:W-:Y:S01]  /*45e0*/  FFMA.FTZ R7, R143, R4, R7 ;  /* 0x000000048f077223 */ /* 0x000fe20000010007 */
[----:B------:R-:W-:Y:S01]  /*45f0*/  FMUL.FTZ R141, R186, R141 ;  /* 0x0000008dba8d7220 */ /* 0x000fe20000410000 */
[C---:B------:R-:W-:Y:S01]  /*4600*/  FMUL.FTZ R0, R159.reuse, R126 ;  /* 0x0000007e9f007220 */ /* 0x040fe20000410000 */
[----:B------:R-:W-:Y:S01]  /*4610*/  FMUL.FTZ R127, R159, R8 ;  /* 0x000000089f7f7220 */ /* 0x000fe20000410000 */
[----:B------:R-:W-:Y:S01]  /*4620*/  FFMA.FTZ R5, R34, R104, R5 ;  /* 0x0000006822057223 */ /* 0x000fe20000010005 */
[----:B------:R-:W-:Y:S01]  /*4630*/  FADD.FTZ R7, RZ, R7 ;  /* 0x00000007ff077221 */ /* 0x000fe20000010000 */
[----:B------:R-:W1:Y:S01]  /*4640*/  MUFU.EX2 R190, R190 ;  /* 0x000000be00be7308 */ /* 0x000e620000000800 */
[----:B------:R-:W-:Y:S01]  /*4650*/  FMUL.FTZ R172, R188, R172 ;  /* 0x000000acbcac7220 */ /* 0x000fe20000410000 */
[C---:B------:R-:W-:Y:S01]  /*4660*/  FFMA.FTZ R8, R141.reuse, R8, -R0 ;  /* 0x000000088d087223 */ /* 0x040fe20000010800 */
[----:B------:R-:W-:Y:S01]  /*4670*/  FFMA.FTZ R127, R141, R126, R127 ;  /* 0x0000007e8d7f7223 */ /* 0x000fe2000001007f */
[C---:B------:R-:W-:Y:S01]  /*4680*/  FMUL.FTZ R4, R170.reuse, R5 ;  /* 0x00000005aa047220 */ /* 0x040fe20000410000 */
[----:B------:R-:W-:Y:S01]  /*4690*/  FMUL.FTZ R0, R170, R7 ;  /* 0x00000007aa007220 */ /* 0x000fe20000410000 */
[----:B------:R-:W-:Y:S01]  /*46a0*/  FMUL.FTZ R155, R188, R155 ;  /* 0x0000009bbc9b7220 */ /* 0x000fe20000410000 */
[CC--:B------:R-:W-:Y:S01]  /*46b0*/  FMUL.FTZ R6, R172.reuse, R8.reuse ;  /* 0x00000008ac067220 */ /* 0x0c0fe20000410000 */
[----:B------:R-:W-:Y:S01]  /*46c0*/  FMUL.FTZ R183, R172, R127 ;  /* 0x0000007facb77220 */ /* 0x000fe20000410000 */
[C---:B------:R-:W-:Y:S01]  /*46d0*/  FFMA.FTZ R4, R153.reuse, R7, R4 ;  /* 0x0000000799047223 */ /* 0x040fe20000010004 */
[----:B------:R-:W-:Y:S01]  /*46e0*/  FFMA.FTZ R0, R153, R5, -R0 ;  /* 0x0000000599007223 */ /* 0x000fe20000010800 */
[----:B0-----:R-:W-:Y:S01]  /*46f0*/  FMUL.FTZ R147, R189, R147 ;  /* 0x00000093bd937220 */ /* 0x001fe20000410000 */
[C---:B------:R-:W-:Y:S01]  /*4700*/  FFMA.FTZ R6, R155.reuse, R127, R6 ;  /* 0x0000007f9b067223 */ /* 0x040fe20000010006 */
[----:B------:R-:W-:Y:S01]  /*4710*/  FFMA.FTZ R183, R155, R8, -R183 ;  /* 0x000000089bb77223 */ /* 0x000fe200000108b7 */
[----:B------:R-:W-:Y:S01]  /*4720*/  FADD.FTZ R7, RZ, R4 ;  /* 0x00000004ff077221 */ /* 0x000fe20000010000 */
[----:B------:R-:W-:Y:S01]  /*4730*/  FFMA.FTZ R5, R35, R103, R0 ;  /* 0x0000006723057223 */ /* 0x000fe20000010000 */
[----:B------:R-:W0:Y:S01]  /*4740*/  MUFU.EX2 R191, R191 ;  /* 0x000000bf00bf7308 */ /* 0x000e220000000800 */
[----:B------:R-:W-:Y:S01]  /*4750*/  FMUL.FTZ R140, R189, R140 ;  /* 0x0000008cbd8c7220 */ /* 0x000fe20000410000 */
[CC--:B------:R-:W-:Y:S01]  /*4760*/  FMUL.FTZ R185, R147.reuse, R6.reuse ;  /* 0x0000000693b97220 */ /* 0x0c0fe20000410000 */
[----:B------:R-:W-:Y:S01]  /*4770*/  FMUL.FTZ R187, R147, R183 ;  /* 0x000000b793bb7220 */ /* 0x000fe20000410000 */
[C---:B------:R-:W-:Y:S01]  /*4780*/  FMUL.FTZ R127, R158.reuse, R7 ;  /* 0x000000079e7f7220 */ /* 0x040fe20000410000 */
[----:B------:R-:W-:Y:S01]  /*4790*/  FMUL.FTZ R0, R158, R5 ;  /* 0x000000059e007220 */ /* 0x000fe20000410000 */
[----:B-1----:R-:W-:Y:S01]  /*47a0*/  FMUL.FTZ R173, R190, R173 ;  /* 0x000000adbead7220 */ /* 0x002fe20000410000 */
[C---:B------:R-:W-:Y:S01]  /*47b0*/  FFMA.FTZ R185, R140.reuse, R183, -R185 ;  /* 0x000000b78cb97223 */ /* 0x040fe200000108b9 */
[----:B------:R-:W-:Y:S01]  /*47c0*/  FFMA.FTZ R187, R140, R6, R187 ;  /* 0x000000068cbb7223 */ /* 0x000fe200000100bb */
[C---:B------:R-:W-:Y:S01]  /*47d0*/  FFMA.FTZ R127, R142.reuse, R5, -R127 ;  /* 0x000000058e7f7223 */ /* 0x040fe2000001087f */
[----:B------:R-:W-:Y:S01]  /*47e0*/  FFMA.FTZ R0, R142, R7, R0 ;  /* 0x000000078e007223 */ /* 0x000fe20000010000 */
[----:B------:R-:W-:Y:S01]  /*47f0*/  FMUL.FTZ R154, R190, R154 ;  /* 0x0000009abe9a7220 */ /* 0x000fe20000410000 */
[C---:B------:R-:W-:Y:S01]  /*4800*/  FMUL.FTZ R5, R173.reuse, R185 ;  /* 0x000000b9ad057220 */ /* 0x040fe20000410000 */
[-C--:B------:R-:W-:Y:S01]  /*4810*/  FMUL.FTZ R4, R173, R187.reuse ;  /* 0x000000bbad047220 */ /* 0x080fe20000410000 */
[----:B------:R-:W-:Y:S01]  /*4820*/  FFMA.FTZ R127, R36, R102, R127 ;  /* 0x00000066247f7223 */ /* 0x000fe2000001007f */
[----:B------:R-:W-:Y:S01]  /*4830*/  FADD.FTZ R0, RZ, R0 ;  /* 0x00000000ff007221 */ /* 0x000fe20000010000 */
[C---:B------:R-:W-:Y:S01]  /*4840*/  FFMA.FTZ R187, R154.reuse, R187, R5 ;  /* 0x000000bb9abb7223 */ /* 0x040fe20000010005 */
[----:B------:R-:W-:Y:S01]  /*4850*/  FFMA.FTZ R185, R154, R185, -R4 ;  /* 0x000000b99ab97223 */ /* 0x000fe20000010804 */
[C---:B------:R-:W-:Y:S01]  /*4860*/  FMUL.FTZ R5, R171.reuse, R127 ;  /* 0x0000007fab057220 */ /* 0x040fe20000410000 */
[----:B------:R-:W-:Y:S01]  /*4870*/  FMUL.FTZ R4, R171, R0 ;  /* 0x00000000ab047220 */ /* 0x000fe20000410000 */
[----:B0-----:R-:W-:-:S02]  /*4880*/  FMUL.FTZ R156, R191, R156 ;  /* 0x0000009cbf9c7220 */ /* 0x001fc40000410000 */
[C---:B------:R-:W-:Y:S01]  /*4890*/  FFMA.FTZ R5, R152.reuse, R0, R5 ;  /* 0x0000000098057223 */ /* 0x040fe20000010005 */
[----:B------:R-:W-:Y:S01]  /*48a0*/  FFMA.FTZ R4, R152, R127, -R4 ;  /* 0x0000007f98047223 */ /* 0x000fe20000010804 */
[----:B------:R-:W-:Y:S01]  /*48b0*/  R2UR UR54, R2 ;  /* 0x00000000023672ca */ /* 0x000fe200000e0000 */
[----:B------:R-:W-:Y:S01]  /*48c0*/  FMUL.FTZ R169, R191, R169 ;  /* 0x000000a9bfa97220 */ /* 0x000fe20000410000 */
[C---:B------:R-:W-:Y:S01]  /*48d0*/  FMUL.FTZ R6, R156.reuse, R187 ;  /* 0x000000bb9c067220 */ /* 0x040fe20000410000 */
[----:B------:R-:W-:Y:S01]  /*48e0*/  FADD.FTZ R0, RZ, R5 ;  /* 0x00000005ff007221 */ /* 0x000fe20000010000 */
[----:B------:R-:W-:Y:S01]  /*48f0*/  FFMA.FTZ R4, R37, R101, R4 ;  /* 0x0000006525047223 */ /* 0x000fe20000010004 */
[----:B------:R-:W-:Y:S01]  /*4900*/  R2UR UR56, R3 ;  /* 0x00000000033872ca */ /* 0x000fe200000e0000 */
[-C--:B------:R-:W-:Y:S01]  /*4910*/  FMUL.FTZ R8, R156, R185.reuse ;  /* 0x000000b99c087220 */ /* 0x080fe20000410000 */
[----:B------:R-:W-:Y:S01]  /*4920*/  FFMA.FTZ R6, R169, R185, -R6 ;  /* 0x000000b9a9067223 */ /* 0x000fe20000010806 */
[C---:B------:R-:W-:Y:S01]  /*4930*/  FMUL.FTZ R2, R159.reuse, R0 ;  /* 0x000000009f027220 */ /* 0x040fe20000410000 */
[----:B------:R-:W-:Y:S01]  /*4940*/  FMUL.FTZ R3, R159, R4 ;  /* 0x000000049f037220 */ /* 0x000fe20000410000 */
[----:B------:R-:W-:Y:S01]  /*4950*/  FFMA.FTZ R8, R169, R187, R8 ;  /* 0x000000bba9087223 */ /* 0x000fe20000010008 */
[C---:B------:R-:W-:Y:S01]  /*4960*/  FMUL.FTZ R7, R144.reuse, R6 ;  /* 0x0000000690077220 */ /* 0x040fe20000410000 */
[C---:B------:R-:W-:Y:S01]  /*4970*/  FFMA.FTZ R5, R141.reuse, R4, -R2 ;  /* 0x000000048d057223 */ /* 0x040fe20000010802 */
[----:B------:R-:W-:Y:S01]  /*4980*/  FFMA.FTZ R2, R141, R0, R3 ;  /* 0x000000008d027223 */ /* 0x000fe20000010003 */
[----:B------:R-:W-:Y:S01]  /*4990*/  FMUL.FTZ R4, R135, UR54 ;  /* 0x0000003687047c20 */ /* 0x000fe20008410000 */
[-C--:B------:R-:W-:Y:S01]  /*49a0*/  FMUL.FTZ R126, R144, R8.reuse ;  /* 0x00000008907e7220 */ /* 0x080fe20000410000 */
[----:B------:R-:W-:Y:S01]  /*49b0*/  FFMA.FTZ R230, R161, R8, R7 ;  /* 0x00000008a1e67223 */ /* 0x000fe20000010007 */
[----:B------:R-:W-:Y:S01]  /*49c0*/  FADD.FTZ R8, RZ, R2 ;  /* 0x00000002ff087221 */ /* 0x000fe20000010000 */
[----:B------:R-:W-:Y:S01]  /*49d0*/  FMUL.FTZ R2, R135, UR56 ;  /* 0x0000003887027c20 */ /* 0x000fe20008410000 */
[----:B------:R-:W-:Y:S01]  /*49e0*/  FADD.FTZ R3, R61, R61 ;  /* 0x0000003d3d037221 */ /* 0x000fe20000010000 */
[----:B------:R-:W-:Y:S01]  /*49f0*/  FFMA.FTZ R4, R117, UR56, R4 ;  /* 0x0000003875047c23 */ /* 0x000fe20008010004 */
[----:B------:R-:W-:Y:S01]  /*4a00*/  FFMA.FTZ R211, R161, R6, -R126 ;  /* 0x00000006a1d37223 */ /* 0x000fe2000001087e */
[----:B------:R-:W-:Y:S01]  /*4a10*/  FFMA.FTZ R6, R38, R100, R5 ;  /* 0x0000006426067223 */ /* 0x000fe20000010005 */
[----:B------:R-:W-:Y:S01]  /*4a20*/  FMUL.FTZ R5, R116, UR56 ;  /* 0x0000003874057c20 */ /* 0x000fe20008410000 */
[----:B------:R-:W-:Y:S01]  /*4a30*/  FFMA.FTZ R2, R117, UR54, -R2 ;  /* 0x0000003675027c23 */ /* 0x000fe20008010802 */
[C---:B------:R-:W-:Y:S01]  /*4a40*/  FMUL.FTZ R209, R3.reuse, R4 ;  /* 0x0000000403d17220 */ /* 0x040fe20000410000 */
[----:B------:R-:W-:Y:S01]  /*4a50*/  FADD.FTZ R0, R58, R58 ;  /* 0x0000003a3a007221 */ /* 0x000fe20000010000 */
[----:B------:R-:W-:Y:S01]  /*4a60*/  FMUL.FTZ R7, R116, UR54 ;  /* 0x0000003674077c20 */ /* 0x000fe20008410000 */
[----:B------:R-:W-:Y:S01]  /*4a70*/  FFMA.FTZ R5, R136, UR54, -R5 ;  /* 0x0000003688057c23 */ /* 0x000fe20008010805 */
[----:B------:R-:W-:Y:S01]  /*4a80*/  FMUL.FTZ R208, R3, R2 ;  /* 0x0000000203d07220 */ /* 0x000fe20000410000 */
[-C--:B------:R-:W-:Y:S01]  /*4a90*/  FMUL.FTZ R2, R144, R209.reuse ;  /* 0x000000d190027220 */ /* 0x080fe20000410000 */
[----:B------:R-:W-:Y:S01]  /*4aa0*/  FFMA.FTZ R7, R136, UR56, R7 ;  /* 0x0000003888077c23 */ /* 0x000fe20008010007 */
[C---:B------:R-:W-:Y:S01]  /*4ab0*/  FMUL.FTZ R183, R161.reuse, R209 ;  /* 0x000000d1a1b77220 */ /* 0x040fe20000410000 */
[----:B------:R-:W-:Y:S01]  /*4ac0*/  FMUL.FTZ R182, R0, R5 ;  /* 0x0000000500b67220 */ /* 0x000fe20000410000 */
[----:B------:R-:W-:Y:S01]  /*4ad0*/  FMUL.FTZ R126, R172, R8 ;  /* 0x00000008ac7e7220 */ /* 0x000fe20000410000 */
[-C--:B------:R-:W-:Y:S01]  /*4ae0*/  FFMA.FTZ R5, R161, R208.reuse, -R2 ;  /* 0x000000d0a1057223 */ /* 0x080fe20000010802 */
[----:B------:R-:W-:Y:S01]  /*4af0*/  FMUL.FTZ R190, R0, R7 ;  /* 0x0000000700be7220 */ /* 0x000fe20000410000 */
[----:B------:R-:W-:Y:S01]  /*4b00*/  FFMA.FTZ R183, -R144, R208, -R183 ;  /* 0x000000d090b77223 */ /* 0x000fe200000109b7 */
[-C--:B------:R-:W-:Y:S01]  /*4b10*/  FMUL.FTZ R127, R172, R6.reuse ;  /* 0x00000006ac7f7220 */ /* 0x080fe20000410000 */
[----:B------:R-:W-:Y:S01]  /*4b20*/  FFMA.FTZ R126, R155, R6, -R126 ;  /* 0x000000069b7e7223 */ /* 0x000fe2000001087e */
[----:B------:R-:W-:Y:S01]  /*4b30*/  FADD.FTZ R5, R182, R5 ;  /* 0x00000005b6057221 */ /* 0x000fe20000010000 */
[----:B------:R-:W-:Y:S01]  /*4b40*/  FMUL.FTZ R6, R115, UR54 ;  /* 0x0000003673067c20 */ /* 0x000fe20008410000 */
[----:B------:R-:W-:Y:S01]  /*4b50*/  FADD.FTZ R183, -R190, R183 ;  /* 0x000000b7beb77221 */ /* 0x000fe20000010100 */
[----:B------:R-:W-:Y:S01]  /*4b60*/  FFMA.FTZ R127, R155, R8, R127 ;  /* 0x000000089b7f7223 */ /* 0x000fe2000001007f */
[----:B------:R-:W-:Y:S01]  /*4b70*/  FMUL.FTZ R174, R156, -R5 ;  /* 0x800000059cae7220 */ /* 0x000fe20000410000 */
[----:B------:R-:W-:Y:S01]  /*4b80*/  FADD.FTZ R4, R56, R56 ;  /* 0x0000003838047221 */ /* 0x000fe20000010000 */
[----:B------:R-:W-:Y:S01]  /*4b90*/  FMUL.FTZ R2, R115, UR56 ;  /* 0x0000003873027c20 */ /* 0x000fe20008410000 */
[----:B------:R-:W-:Y:S01]  /*4ba0*/  FFMA.FTZ R191, R137, UR56, R6 ;  /* 0x0000003889bf7c23 */ /* 0x000fe20008010006 */
[-C--:B------:R-:W-:Y:S01]  /*4bb0*/  FMUL.FTZ R8, R156, -R183.reuse ;  /* 0x800000b79c087220 */ /* 0x080fe20000410000 */
[----:B------:R-:W-:Y:S01]  /*4bc0*/  FFMA.FTZ R174, R169, R183, R174 ;  /* 0x000000b7a9ae7223 */ /* 0x000fe200000100ae */
[----:B------:R-:W-:Y:S01]  /*4bd0*/  FADD.FTZ R127, RZ, R127 ;  /* 0x0000007fff7f7221 */ /* 0x000fe20000010000 */
[----:B------:R-:W-:Y:S01]  /*4be0*/  FFMA.FTZ R126, R39, R99, R126 ;  /* 0x00000063277e7223 */ /* 0x000fe2000001007e */
[----:B------:R-:W-:Y:S01]  /*4bf0*/  FFMA.FTZ R183, R137, UR54, -R2 ;  /* 0x0000003689b77c23 */ /* 0x000fe20008010802 */
[C---:B------:R-:W-:Y:S01]  /*4c00*/  FMUL.FTZ R191, R4.reuse, R191 ;  /* 0x000000bf04bf7220 */ /* 0x040fe20000410000 */
[----:B------:R-:W-:Y:S01]  /*4c10*/  FFMA.FTZ R8, R169, R5, -R8 ;  /* 0x00000005a9087223 */ /* 0x000fe20000010808 */
[C---:B------:R-:W-:Y:S01]  /*4c20*/  FMUL.FTZ R5, R147.reuse, R127 ;  /* 0x0000007f93057220 */ /* 0x040fe20000410000 */
[-C--:B------:R-:W-:Y:S01]  /*4c30*/  FMUL.FTZ R2, R147, R126.reuse ;  /* 0x0000007e93027220 */ /* 0x080fe20000410000 */
[----:B------:R-:W-:Y:S01]  /*4c40*/  FMUL.FTZ R183, R4, R183 ;  /* 0x000000b704b77220 */ /* 0x000fe20000410000 */
[----:B------:R-:W-:Y:S01]  /*4c50*/  FADD.FTZ R6, -R191, R174 ;  /* 0x000000aebf067221 */ /* 0x000fe20000010100 */
[----:B------:R-:W-:Y:S01]  /*4c60*/  FMUL.FTZ R7, R131, UR56 ;  /* 0x0000003883077c20 */ /* 0x000fe20008410000 */
[C---:B------:R-:W-:Y:S01]  /*4c70*/  FFMA.FTZ R185, R140.reuse, R126, -R5 ;  /* 0x0000007e8cb97223 */ /* 0x040fe20000010805 */
[----:B------:R-:W-:Y:S01]  /*4c80*/  FFMA.FTZ R174, R140, R127, R2 ;  /* 0x0000007f8cae7223 */ /* 0x000fe20000010002 */
[----:B------:R-:W-:Y:S01]  /*4c90*/  FADD.FTZ R8, R183, R8 ;  /* 0x00000008b7087221 */ /* 0x000fe20000010000 */
[----:B------:R-:W-:Y:S01]  /*4ca0*/  FMUL.FTZ R187, R173, -R6 ;  /* 0x80000006adbb7220 */ /* 0x000fe20000410000 */
[----:B------:R-:W-:Y:S01]  /*4cb0*/  FADD.FTZ R5, R55, R55 ;  /* 0x0000003737057221 */ /* 0x000fe20000010000 */
[----:B------:R-:W-:Y:S01]  /*4cc0*/  FMUL.FTZ R127, R131, UR54 ;  /* 0x00000036837f7c20 */ /* 0x000fe20008410000 */
[----:B------:R-:W-:Y:S01]  /*4cd0*/  FFMA.FTZ R206, R138, UR54, -R7 ;  /* 0x000000368ace7c23 */ /* 0x000fe20008010807 */
[-C--:B------:R-:W-:Y:S01]  /*4ce0*/  FFMA.FTZ R187, R154, R8.reuse, -R187 ;  /* 0x000000089abb7223 */ /* 0x080fe200000108bb */
[----:B------:R-:W-:Y:S01]  /*4cf0*/  FMUL.FTZ R189, R173, -R8 ;  /* 0x80000008adbd7220 */ /* 0x000fe20000410000 */
[----:B------:R-:W-:Y:S01]  /*4d00*/  FFMA.FTZ R126, R138, UR56, R127 ;  /* 0x000000388a7e7c23 */ /* 0x000fe2000801007f */
[----:B------:R-:W-:-:S02]  /*4d10*/  FMUL.FTZ R206, R5, R206 ;  /* 0x000000ce05ce7220 */ /* 0x000fc40000410000 */
[----:B------:R-:W-:Y:S01]  /*4d20*/  FFMA.FTZ R184, R154, R6, R189 ;  /* 0x000000069ab87223 */ /* 0x000fe200000100bd */
[----:B------:R-:W-:Y:S01]  /*4d30*/  FMUL.FTZ R207, R5, R126 ;  /* 0x0000007e05cf7220 */ /* 0x000fe20000410000 */
[----:B------:R-:W-:Y:S01]  /*4d40*/  FADD.FTZ R187, R206, R187 ;  /* 0x000000bbcebb7221 */ /* 0x000fe20000010000 */
[C---:B------:R-:W-:Y:S01]  /*4d50*/  FMUL.FTZ R6, R132.reuse, UR56 ;  /* 0x0000003884067c20 */ /* 0x040fe20008410000 */
[----:B------:R-:W-:Y:S01]  /*4d60*/  FMUL.FTZ R8, R132, UR54 ;  /* 0x0000003684087c20 */ /* 0x000fe20008410000 */
[----:B------:R-:W-:Y:S01]  /*4d70*/  FADD.FTZ R184, -R207, R184 ;  /* 0x000000b8cfb87221 */ /* 0x000fe20000010100 */
[----:B------:R-:W-:Y:S01]  /*4d80*/  FMUL.FTZ R189, R147, -R187 ;  /* 0x800000bb93bd7220 */ /* 0x000fe20000410000 */
[----:B------:R-:W-:Y:S01]  /*4d90*/  FADD.FTZ R174, RZ, R174 ;  /* 0x000000aeffae7221 */ /* 0x000fe20000010000 */
[----:B------:R-:W-:Y:S01]  /*4da0*/  FFMA.FTZ R7, R139, UR54, -R6 ;  /* 0x000000368b077c23 */ /* 0x000fe20008010806 */
[----:B------:R-:W-:Y:S01]  /*4db0*/  FADD.FTZ R2, R54, R54 ;  /* 0x0000003636027221 */ /* 0x000fe20000010000 */
[----:B------:R-:W-:Y:S01]  /*4dc0*/  FFMA.FTZ R6, R140, R184, R189 ;  /* 0x000000b88c067223 */ /* 0x000fe200000100bd */
[----:B------:R-:W-:Y:S01]  /*4dd0*/  FFMA.FTZ R185, R40, R98, R185 ;  /* 0x0000006228b97223 */ /* 0x000fe200000100b9 */
[----:B------:R-:W-:Y:S01]  /*4de0*/  FMUL.FTZ R127, R173, R174 ;  /* 0x000000aead7f7220 */ /* 0x000fe20000410000 */
[----:B------:R-:W-:Y:S01]  /*4df0*/  FFMA.FTZ R205, R139, UR56, R8 ;  /* 0x000000388bcd7c23 */ /* 0x000fe20008010008 */
[----:B------:R-:W-:Y:S01]  /*4e00*/  FMUL.FTZ R189, R147, -R184 ;  /* 0x800000b893bd7220 */ /* 0x000fe20000410000 */
[----:B------:R-:W-:Y:S01]  /*4e10*/  FMUL.FTZ R184, R2, R7 ;  /* 0x0000000702b87220 */ /* 0x000fe20000410000 */
[----:B------:R-:W-:Y:S01]  /*4e20*/  FFMA.FTZ R8, R154, R185, -R127 ;  /* 0x000000b99a087223 */ /* 0x000fe2000001087f */
[----:B------:R-:W-:Y:S01]  /*4e30*/  FMUL.FTZ R205, R2, R205 ;  /* 0x000000cd02cd7220 */ /* 0x000fe20000410000 */
[----:B------:R-:W-:Y:S01]  /*4e40*/  FFMA.FTZ R189, R140, R187, -R189 ;  /* 0x000000bb8cbd7223 */ /* 0x000fe200000108bd */
[----:B------:R-:W-:Y:S01]  /*4e50*/  FMUL.FTZ R185, R173, R185 ;  /* 0x000000b9adb97220 */ /* 0x000fe20000410000 */
[----:B------:R-:W-:Y:S01]  /*4e60*/  FMUL.FTZ R127, R113, UR54 ;  /* 0x00000036717f7c20 */ /* 0x000fe20008410000 */
[----:B------:R-:W-:Y:S01]  /*4e70*/  FADD.FTZ R126, -R205, R6 ;  /* 0x00000006cd7e7221 */ /* 0x000fe20000010100 */
[----:B------:R-:W-:Y:S01]  /*4e80*/  FADD.FTZ R189, R184, R189 ;  /* 0x000000bdb8bd7221 */ /* 0x000fe20000010000 */
[----:B------:R-:W-:Y:S01]  /*4e90*/  FMUL.FTZ R7, R113, UR56 ;  /* 0x0000003871077c20 */ /* 0x000fe20008410000 */
[----:B------:R-:W-:Y:S01]  /*4ea0*/  FFMA.FTZ R185, R154, R174, R185 ;  /* 0x000000ae9ab97223 */ /* 0x000fe200000100b9 */
[----:B------:R-:W-:Y:S01]  /*4eb0*/  FADD.FTZ R6, R53, R53 ;  /* 0x0000003535067221 */ /* 0x000fe20000010000 */
[CC--:B------:R-:W-:Y:S01]  /*4ec0*/  FMUL.FTZ R174, R172.reuse, -R126.reuse ;  /* 0x8000007eacae7220 */ /* 0x0c0fe20000410000 */
[-C--:B------:R-:W-:Y:S01]  /*4ed0*/  FMUL.FTZ R187, R172, -R189.reuse ;  /* 0x800000bdacbb7220 */ /* 0x080fe20000410000 */
[C---:B------:R-:W-:Y:S01]  /*4ee0*/  FFMA.FTZ R127, R114.reuse, UR56, R127 ;  /* 0x00000038727f7c23 */ /* 0x040fe2000801007f */
[----:B------:R-:W-:Y:S01]  /*4ef0*/  FFMA.FTZ R7, R114, UR54, -R7 ;  /* 0x0000003672077c23 */ /* 0x000fe20008010807 */
[----:B------:R-:W-:Y:S01]  /*4f00*/  FADD.FTZ R185, RZ, R185 ;  /* 0x000000b9ffb97221 */ /* 0x000fe20000010000 */
[----:B------:R-:W-:Y:S01]  /*4f10*/  ISETP.NE.AND P2, PT, R9, 0x1f, PT ;  /* 0x0000001f0900780c */ /* 0x000fe20003f45270 */
[C---:B------:R-:W-:Y:S01]  /*4f20*/  FFMA.FTZ R174, R155.reuse, R189, -R174 ;  /* 0x000000bd9bae7223 */ /* 0x040fe200000108ae */
[----:B------:R-:W-:Y:S01]  /*4f30*/  FFMA.FTZ R187, R155, R126, R187 ;  /* 0x0000007e9bbb7223 */ /* 0x000fe200000100bb */
[C---:B------:R-:W-:Y:S01]  /*4f40*/  FMUL.FTZ R204, R6.reuse, R127 ;  /* 0x0000007f06cc7220 */ /* 0x040fe20000410000 */
[----:B------:R-:W-:Y:S01]  /*4f50*/  FMUL.FTZ R203, R6, R7 ;  /* 0x0000000706cb7220 */ /* 0x000fe20000410000 */
[----:B------:R-:W-:Y:S01]  /*4f60*/  FFMA.FTZ R8, R41, R97, R8 ;  /* 0x0000006129087223 */ /* 0x000fe20000010008 */
[----:B------:R-:W-:Y:S01]  /*4f70*/  FMUL.FTZ R126, R156, R185 ;  /* 0x000000b99c7e7220 */ /* 0x000fe20000410000 */
[----:B------:R-:W-:Y:S01]  /*4f80*/  FMUL.FTZ R127, R149, UR56 ;  /* 0x00000038957f7c20 */ /* 0x000fe20008410000 */
[----:B------:R-:W-:Y:S01]  /*4f90*/  FADD.FTZ R188, -R204, R187 ;  /* 0x000000bbccbc7221 */ /* 0x000fe20000010100 */
[----:B------:R-:W-:Y:S01]  /*4fa0*/  FADD.FTZ R186, R203, R174 ;  /* 0x000000aecbba7221 */ /* 0x000fe20000010000 */
[-C--:B------:R-:W-:Y:S01]  /*4fb0*/  FMUL.FTZ R174, R156, R8.reuse ;  /* 0x000000089cae7220 */ /* 0x080fe20000410000 */
[----:B------:R-:W-:Y:S01]  /*4fc0*/  FFMA.FTZ R187, R169, R8, -R126 ;  /* 0x00000008a9bb7223 */ /* 0x000fe2000001087e */
[----:B------:R-:W-:Y:S01]  /*4fd0*/  FFMA.FTZ R8, R160, UR54, -R127 ;  /* 0x00000036a0087c23 */ /* 0x000fe2000801087f */
[----:B------:R-:W-:Y:S01]  /*4fe0*/  FMUL.FTZ R127, R162, UR56 ;  /* 0x00000038a27f7c20 */ /* 0x000fe20008410000 */
[----:B------:R-:W-:Y:S01]  /*4ff0*/  @P2 LEA R126, R9, UR55, 0x3 ;  /* 0x00000037097e2c11 */ /* 0x000fe2000f8e18ff */
[----:B------:R-:W-:-:S02]  /*5000*/  FADD.FTZ R212, R51, R51 ;  /* 0x0000003333d47221 */ /* 0x000fc40000010000 */
[----:B------:R-:W-:-:S04]  /*5010*/  FFMA.FTZ R127, R148, UR54, -R127 ;  /* 0x00000036947f7c23 */ /* 0x000fc8000801087f */
[----:B------:R-:W-:Y:S02]  /*5020*/  FMUL.FTZ R200, R212, R127 ;  /* 0x0000007fd4c87220 */ /* 0x000fe40000410000 */
[----:B------:R-:W0:Y:S01]  /*5030*/  @P2 LDS.64 R126, [R126+0x3558] ;  /* 0x003558007e7e2984 */ /* 0x000e220000000a00 */
[----:B------:R-:W-:Y:S01]  /*5040*/  FMUL.FTZ R7, R159, -R186 ;  /* 0x800000ba9f077220 */ /* 0x000fe20000410000 */
[----:B------:R-:W-:Y:S01]  /*5050*/  FFMA.FTZ R174, R169, R185, R174 ;  /* 0x000000b9a9ae7223 */ /* 0x000fe200000100ae */
[----:B------:R-:W-:Y:S01]  /*5060*/  FMUL.FTZ R185, R149, UR54 ;  /* 0x0000003695b97c20 */ /* 0x000fe20008410000 */
[-C--:B------:R-:W-:Y:S01]  /*5070*/  FMUL.FTZ R192, R159, -R188.reuse ;  /* 0x800000bc9fc07220 */ /* 0x080fe20000410000 */
[C---:B------:R-:W-:Y:S01]  /*5080*/  FFMA.FTZ R189, R141.reuse, R188, R7 ;  /* 0x000000bc8dbd7223 */ /* 0x040fe20000010007 */
[----:B------:R-:W-:Y:S01]  /*5090*/  FADD.FTZ R7, R52, R52 ;  /* 0x0000003434077221 */ /* 0x000fe20000010000 */
[----:B------:R-:W-:Y:S01]  /*50a0*/  FFMA.FTZ R202, R160, UR56, R185 ;  /* 0x00000038a0ca7c23 */ /* 0x000fe200080100b9 */
[----:B------:R-:W-:Y:S01]  /*50b0*/  FADD.FTZ R174, RZ, R174 ;  /* 0x000000aeffae7221 */ /* 0x000fe20000010000 */
[----:B------:R-:W-:Y:S01]  /*50c0*/  FFMA.FTZ R192, R141, R186, -R192 ;  /* 0x000000ba8dc07223 */ /* 0x000fe200000108c0 */
[C---:B------:R-:W-:Y:S01]  /*50d0*/  FMUL.FTZ R185, R7.reuse, R8 ;  /* 0x0000000807b97220 */ /* 0x040fe20000410000 */
[----:B------:R-:W-:Y:S01]  /*50e0*/  FMUL.FTZ R202, R7, R202 ;  /* 0x000000ca07ca7220 */ /* 0x000fe20000410000 */
[----:B------:R-:W-:Y:S01]  /*50f0*/  FFMA.FTZ R187, R42, R96, R187 ;  /* 0x000000602abb7223 */ /* 0x000fe200000100bb */
[----:B------:R-:W-:Y:S01]  /*5100*/  FMUL.FTZ R228, R144, R174 ;  /* 0x000000ae90e47220 */ /* 0x000fe20000410000 */
[----:B------:R-:W-:Y:S01]  /*5110*/  FADD.FTZ R192, R185, R192 ;  /* 0x000000c0b9c07221 */ /* 0x000fe20000010000 */
[----:B------:R-:W-:Y:S01]  /*5120*/  FADD.FTZ R8, -R202, R189 ;  /* 0x000000bdca087221 */ /* 0x000fe20000010100 */
[-C--:B------:R-:W-:Y:S01]  /*5130*/  FMUL.FTZ R225, R144, R187.reuse ;  /* 0x000000bb90e17220 */ /* 0x080fe20000410000 */
[----:B------:R-:W-:Y:S01]  /*5140*/  FFMA.FTZ R228, R161, R187, -R228 ;  /* 0x000000bba1e47223 */ /* 0x000fe200000108e4 */
[C---:B------:R-:W-:Y:S01]  /*5150*/  FMUL.FTZ R193, R171.reuse, -R192 ;  /* 0x800000c0abc17220 */ /* 0x040fe20000410000 */
[----:B------:R-:W-:Y:S01]  /*5160*/  FMUL.FTZ R187, R171, -R8 ;  /* 0x80000008abbb7220 */ /* 0x000fe20000410000 */
[----:B------:R-:W-:Y:S01]  /*5170*/  FMUL.FTZ R189, R162, UR54 ;  /* 0x00000036a2bd7c20 */ /* 0x000fe20008410000 */
[----:B------:R-:W-:Y:S01]  /*5180*/  BSSY B0, `(.L_x_12699) ;  /* 0x0000013000007945 */ /* 0x000fe20003800000 */
[----:B------:R-:W-:Y:S01]  /*5190*/  FFMA.FTZ R225, R161, R174, R225 ;  /* 0x000000aea1e17223 */ /* 0x000fe200000100e1 */
[C---:B------:R-:W-:Y:S01]  /*51a0*/  FFMA.FTZ R187, R152.reuse, R192, -R187 ;  /* 0x000000c098bb7223 */ /* 0x040fe200000108bb */
[----:B------:R-:W-:Y:S01]  /*51b0*/  FFMA.FTZ R8, R152, R8, R193 ;  /* 0x0000000898087223 */ /* 0x000fe200000100c1 */
[----:B------:R-:W-:Y:S01]  /*51c0*/  FMUL.FTZ R174, R236, UR54 ;  /* 0x00000036ecae7c20 */ /* 0x000fe20008410000 */
[----:B------:R-:W-:Y:S01]  /*51d0*/  FFMA.FTZ R189, R148, UR56, R189 ;  /* 0x0000003894bd7c23 */ /* 0x000fe200080100bd */
[----:B------:R-:W-:Y:S06]  /*51e0*/  @P2 BRA `(.L_x_12700) ;  /* 0x0000000000302947 */ /* 0x000fec0003800000 */
        /* <DEDUP_REMOVED lines=10> */
[----:B------:R-:W-:-:S06]  /*5290*/  LEA R126, R126, UR55, 0x3 ;  /* 0x000000377e7e7c11 */ /* 0x000fcc000f8e18ff */
[----:B------:R-:W1:Y:S02]  /*52a0*/  LDS.64 R126, [R126+0x2550] ;  /* 0x002550007e7e7984 */ /* 0x000e640000000a00 */
.L_x_12700:
[----:B------:R-:W-:Y:S05]  /*52b0*/  BSYNC B0 ;  /* 0x0000000000007941 */ /* 0x000fea0003800000 */
.L_x_12699:
[----:B------:R-:W2:Y:S01]  /*52c0*/  LDL R210, [R1] ;  /* 0x0000000001d27983 */ /* 0x000ea20000100800 */
[----:B------:R-:W-:Y:S01]  /*52d0*/  FFMA.FTZ R228, R43, R95, R228 ;  /* 0x0000005f2be47223 */ /* 0x000fe200000100e4 */
[----:B------:R-:W-:Y:S01]  /*52e0*/  FADD.FTZ R225, RZ, R225 ;  /* 0x000000e1ffe17221 */ /* 0x000fe20000010000 */
[----:B------:R-:W-:Y:S01]  /*52f0*/  FMUL.FTZ R201, R212, R189 ;  /* 0x000000bdd4c97220 */ /* 0x000fe20000410000 */
[----:B------:R-:W3:Y:S01]  /*5300*/  SHFL.UP PT, R188, R211, 0x1, RZ ;  /* 0x04200000d3bc7989 */ /* 0x000ee200000e00ff */
[----:B------:R-:W-:Y:S01]  /*5310*/  FADD.FTZ R195, R200, R187 ;  /* 0x000000bbc8c37221 */ /* 0x000fe20000010000 */
[----:B------:R-:W-:Y:S01]  /*5320*/  FMUL.FTZ R186, R236, UR56 ;  /* 0x00000038ecba7c20 */ /* 0x000fe20008410000 */
[----:B------:R-:W-:Y:S01]  /*5330*/  FADD.FTZ R187, -R201, R8 ;  /* 0x00000008c9bb7221 */ /* 0x000fe20000010100 */
[----:B------:R-:W4:Y:S01]  /*5340*/  SHFL.UP PT, R194, R228, 0x1, RZ ;  /* 0x04200000e4c27989 */ /* 0x000f2200000e00ff */
[----:B------:R-:W-:Y:S01]  /*5350*/  FMUL.FTZ R197, R158, -R195 ;  /* 0x800000c39ec57220 */ /* 0x000fe20000410000 */
[----:B------:R-:W-:Y:S01]  /*5360*/  FADD.FTZ R8, R50, R50 ;  /* 0x0000003232087221 */ /* 0x000fe20000010000 */
[C---:B------:R-:W-:Y:S01]  /*5370*/  FFMA.FTZ R199, R213.reuse, UR56, R174 ;  /* 0x00000038d5c77c23 */ /* 0x040fe200080100ae */
[----:B------:R-:W0:Y:S01]  /*5380*/  SHFL.UP PT, R193, R230, 0x1, RZ ;  /* 0x04200000e6c17989 */ /* 0x000e2200000e00ff */
[-C--:B------:R-:W-:Y:S01]  /*5390*/  FFMA.FTZ R174, R142, R187.reuse, R197 ;  /* 0x000000bb8eae7223 */ /* 0x080fe200000100c5 */
[----:B------:R-:W-:Y:S01]  /*53a0*/  FMUL.FTZ R197, R158, -R187 ;  /* 0x800000bb9ec57220 */ /* 0x000fe20000410000 */
[----:B------:R-:W-:Y:S01]  /*53b0*/  FFMA.FTZ R187, R213, UR54, -R186 ;  /* 0x00000036d5bb7c23 */ /* 0x000fe200080108ba */
[----:B------:R-:W1:Y:S01]  /*53c0*/  SHFL.UP PT, R189, R225, 0x1, RZ ;  /* 0x04200000e1bd7989 */ /* 0x000e6200000e00ff */
[----:B------:R-:W-:Y:S01]  /*53d0*/  FMUL.FTZ R199, R8, R199 ;  /* 0x000000c708c77220 */ /* 0x000fe20000410000 */
[----:B------:R-:W-:Y:S01]  /*53e0*/  FFMA.FTZ R197, R142, R195, -R197 ;  /* 0x000000c38ec57223 */ /* 0x000fe200000108c5 */
[----:B------:R-:W-:Y:S01]  /*53f0*/  FMUL.FTZ R186, R8, R187 ;  /* 0x000000bb08ba7220 */ /* 0x000fe20000410000 */
[----:B------:R-:W-:Y:S01]  /*5400*/  ISETP.GE.AND P3, PT, R10, 0x1, PT ;  /* 0x000000010a00780c */ /* 0x000fe20003f66270 */
[----:B------:R-:W-:Y:S01]  /*5410*/  FADD.FTZ R187, -R199, R174 ;  /* 0x000000aec7bb7221 */ /* 0x000fe20000010100 */
[----:B------:R-:W-:Y:S01]  /*5420*/  FADD.FTZ R215, R49, R49 ;  /* 0x0000003131d77221 */ /* 0x000fe20000010000 */
[----:B------:R-:W-:Y:S01]  /*5430*/  FADD.FTZ R197, R186, R197 ;  /* 0x000000c5bac57221 */ /* 0x000fe20000010000 */
[----:B-----5:R-:W-:Y:S01]  /*5440*/  SHFL.IDX PT, R66, R66, RZ, 0x1f ;  /* 0x00001fff42427589 */ /* 0x020fe200000e0000 */
[C---:B------:R-:W-:Y:S01]  /*5450*/  FMUL.FTZ R192, R170.reuse, -R187 ;  /* 0x800000bbaac07220 */ /* 0x040fe20000410000 */
[----:B------:R-:W-:Y:S01]  /*5460*/  BSSY B0, `(.L_x_12701) ;  /* 0x000017e000007945 */ /* 0x000fe20003800000 */
[-C--:B------:R-:W-:Y:S01]  /*5470*/  FMUL.FTZ R198, R170, -R197.reuse ;  /* 0x800000c5aac67220 */ /* 0x080fe20000410000 */
[C---:B---3--:R-:W-:Y:S01]  /*5480*/  FMUL.FTZ R174, R230.reuse, R188 ;  /* 0x000000bce6ae7220 */ /* 0x048fe20000410000 */
[C---:B------:R-:W-:Y:S01]  /*5490*/  FFMA.FTZ R192, R153.reuse, R197, -R192 ;  /* 0x000000c599c07223 */ /* 0x040fe200000108c0 */
[----:B------:R-:W-:Y:S01]  /*54a0*/  SHFL.IDX PT, R67, R67, RZ, 0x1f ;  /* 0x00001fff43437589 */ /* 0x000fe200000e0000 */
[----:B------:R-:W-:Y:S01]  /*54b0*/  FFMA.FTZ R187, R153, R187, R198 ;  /* 0x000000bb99bb7223 */ /* 0x000fe200000100c6 */
[-C--:B----4-:R-:W-:Y:S01]  /*54c0*/  FMUL.FTZ R196, R230, R194.reuse ;  /* 0x000000c2e6c47220 */ /* 0x090fe20000410000 */
[----:B------:R-:W-:Y:S01]  /*54d0*/  ISETP.GT.U32.AND P4, PT, R248, 0x1b, PT ;  /* 0x0000001bf800780c */ /* 0x000fe20003f84070 */
[CC--:B0-----:R-:W-:Y:S01]  /*54e0*/  FFMA.FTZ R197, R211.reuse, R193.reuse, R174 ;  /* 0x000000c1d3c57223 */ /* 0x0c1fe200000100ae */
[C---:B------:R-:W-:Y:S01]  /*54f0*/  FMUL.FTZ R193, R230.reuse, R193 ;  /* 0x000000c1e6c17220 */ /* 0x040fe20000410000 */
[CC--:B-1----:R-:W-:Y:S01]  /*5500*/  FMUL.FTZ R174, R230.reuse, R189.reuse ;  /* 0x000000bde6ae7220 */ /* 0x0c2fe20000410000 */
[----:B------:R-:W-:Y:S01]  /*5510*/  FFMA.FTZ R196, R211, R189, R196 ;  /* 0x000000bdd3c47223 */ /* 0x000fe200000100c4 */
[----:B------:R-:W-:Y:S01]  /*5520*/  FMUL.FTZ R189, R181, UR56 ;  /* 0x00000038b5bd7c20 */ /* 0x000fe20008410000 */
[----:B------:R-:W-:Y:S01]  /*5530*/  FSEL R230, R230, R197, !P3 ;  /* 0x000000c5e6e67208 */ /* 0x000fe20005800000 */
[C---:B------:R-:W-:Y:S01]  /*5540*/  FFMA.FTZ R195, R211.reuse, R194, -R174 ;  /* 0x000000c2d3c37223 */ /* 0x040fe200000108ae */
[----:B------:R-:W-:Y:S01]  /*5550*/  @P3 FFMA.FTZ R211, R211, R188, -R193 ;  /* 0x000000bcd3d33223 */ /* 0x000fe200000108c1 */
[----:B------:R-:W-:Y:S01]  /*5560*/  FMUL.FTZ R193, R181, UR54 ;  /* 0x00000036b5c17c20 */ /* 0x000fe20008410000 */
[----:B------:R-:W-:Y:S01]  /*5570*/  FFMA.FTZ R174, R246, UR54, -R189 ;  /* 0x00000036f6ae7c23 */ /* 0x000fe200080108bd */
[----:B------:R-:W-:Y:S01]  /*5580*/  @P3 FADD.FTZ R225, R225, R196 ;  /* 0x000000c4e1e13221 */ /* 0x000fe20000010000 */
[----:B------:R-:W-:Y:S01]  /*5590*/  @P3 FADD.FTZ R228, R228, R195 ;  /* 0x000000c3e4e43221 */ /* 0x000fe20000010000 */
[----:B------:R-:W-:Y:S01]  /*55a0*/  FFMA.FTZ R198, R246, UR56, R193 ;  /* 0x00000038f6c67c23 */ /* 0x000fe200080100c1 */
[----:B------:R-:W-:Y:S01]  /*55b0*/  SHFL.UP PT, R189, R211, 0x2, RZ ;  /* 0x04400000d3bd7989 */ /* 0x000fe200000e00ff */
[C---:B------:R-:W-:Y:S01]  /*55c0*/  FMUL.FTZ R193, R214.reuse, UR56 ;  /* 0x00000038d6c17c20 */ /* 0x040fe20008410000 */
[----:B------:R-:W-:Y:S01]  /*55d0*/  FMUL.FTZ R195, R214, UR54 ;  /* 0x00000036d6c37c20 */ /* 0x000fe20008410000 */
[----:B------:R-:W-:Y:S01]  /*55e0*/  ISETP.GE.AND P3, PT, R10, 0x2, PT ;  /* 0x000000020a00780c */ /* 0x000fe20003f66270 */
[----:B------:R-:W0:Y:S02]  /*55f0*/  SHFL.UP PT, R188, R225, 0x2, RZ ;  /* 0x04400000e1bc7989 */ /* 0x000e2400000e00ff */
[----:B------:R-:W-:Y:S01]  /*5600*/  FFMA.FTZ R196, R180, UR56, R195 ;  /* 0x00000038b4c47c23 */ /* 0x000fe200080100c3 */
[----:B------:R-:W-:-:S03]  /*5610*/  MOV R195, UR16 ;  /* 0x0000001000c37c02 */ /* 0x000fc60008000f00 */
[----:B------:R-:W-:Y:S01]  /*5620*/  FMUL.FTZ R196, R215, R196 ;  /* 0x000000c4d7c47220 */ /* 0x000fe20000410000 */
[----:B------:R-:W-:-:S13]  /*5630*/  ISETP.GE.OR P0, PT, R195, UR14, P0 ;  /* 0x0000000ec3007c0c */ /* 0x000fda0008706670 */
[----:B------:R-:W-:Y:S01]  /*5640*/  VOTEU.ALL UP0, P0 ;  /* 0x00000000003f7886 */ /* 0x000fe20000000000 */
[----:B0-----:R-:W-:-:S04]  /*5650*/  FMUL.FTZ R195, R230, R188 ;  /* 0x000000bce6c37220 */ /* 0x001fc80000410000 */
[----:B------:R-:W-:Y:S01]  /*5660*/  @!UP0 ULEA UR45, UR6, UR55, 0x4 ;  /* 0x00000037062d8291 */ /* 0x000fe2000f8e203f */
[----:B--2---:R-:W-:Y:S01]  /*5670*/  FADD.FTZ R237, R210, R210 ;  /* 0x000000d2d2ed7221 */ /* 0x004fe20000010000 */
[----:B------:R-:W-:-:S03]  /*5680*/  FFMA.FTZ R210, R180, UR54, -R193 ;  /* 0x00000036b4d27c23 */ /* 0x000fc600080108c1 */
[C---:B------:R-:W-:Y:S01]  /*5690*/  FMUL.FTZ R197, R237.reuse, R174 ;  /* 0x000000aeedc57220 */ /* 0x040fe20000410000 */
[----:B------:R-:W-:Y:S01]  /*56a0*/  FMUL.FTZ R198, R237, R198 ;  /* 0x000000c6edc67220 */ /* 0x000fe20000410000 */
[----:B------:R-:W0:Y:S02]  /*56b0*/  SHFL.UP PT, R174, R228, 0x2, RZ ;  /* 0x04400000e4ae7989 */ /* 0x000e2400000e00ff */
[----:B------:R-:W-:Y:S01]  /*56c0*/  FADD.FTZ R218, R197, R192 ;  /* 0x000000c0c5da7221 */ /* 0x000fe20000010000 */
[----:B------:R-:W-:Y:S01]  /*56d0*/  FADD.FTZ R194, -R198, R187 ;  /* 0x000000bbc6c27221 */ /* 0x000fe20000010100 */
[----:B------:R-:W1:Y:S02]  /*56e0*/  SHFL.UP PT, R192, R230, 0x2, RZ ;  /* 0x04400000e6c07989 */ /* 0x000e6400000e00ff */
[C---:B------:R-:W-:Y:S01]  /*56f0*/  FMUL.FTZ R187, R157.reuse, -R218 ;  /* 0x800000da9dbb7220 */ /* 0x040fe20000410000 */
[----:B------:R-:W-:-:S03]  /*5700*/  FMUL.FTZ R224, R157, -R194 ;  /* 0x800000c29de07220 */ /* 0x000fc60000410000 */
[C---:B------:R-:W-:Y:S01]  /*5710*/  FFMA.FTZ R193, R143.reuse, R194, R187 ;  /* 0x000000c28fc17223 */ /* 0x040fe200000100bb */
[----:B------:R-:W-:Y:S01]  /*5720*/  FFMA.FTZ R218, R143, R218, -R224 ;  /* 0x000000da8fda7223 */ /* 0x000fe200000108e0 */
[----:B------:R-:W-:Y:S02]  /*5730*/  FMUL.FTZ R187, R215, R210 ;  /* 0x000000d2d7bb7220 */ /* 0x000fe40000410000 */
[----:B------:R-:W-:Y:S02]  /*5740*/  FADD.FTZ R226, -R196, R193 ;  /* 0x000000c1c4e27221 */ /* 0x000fe40000010100 */
[----:B------:R-:W-:Y:S02]  /*5750*/  FADD.FTZ R218, R187, R218 ;  /* 0x000000dabbda7221 */ /* 0x000fe40000010000 */
[C---:B------:R-:W-:Y:S02]  /*5760*/  FMUL.FTZ R194, R150.reuse, -R226 ;  /* 0x800000e296c27220 */ /* 0x040fe40000410000 */
[----:B------:R-:W-:-:S02]  /*5770*/  FMUL.FTZ R193, R150, -R218 ;  /* 0x800000da96c17220 */ /* 0x000fc40000410000 */
[C---:B------:R-:W-:Y:S01]  /*5780*/  FFMA.FTZ R223, R145.reuse, R218, -R194 ;  /* 0x000000da91df7223 */ /* 0x040fe200000108c2 */
[----:B------:R-:W-:Y:S01]  /*5790*/  FADD.FTZ R218, R48, R48 ;  /* 0x0000003030da7221 */ /* 0x000fe20000010000 */
[----:B------:R-:W-:Y:S01]  /*57a0*/  FFMA.FTZ R226, R145, R226, R193 ;  /* 0x000000e291e27223 */ /* 0x000fe200000100c1 */
[CC--:B0-----:R-:W-:Y:S01]  /*57b0*/  FMUL.FTZ R210, R230.reuse, R174.reuse ;  /* 0x000000aee6d27220 */ /* 0x0c1fe20000410000 */
[CC--:B------:R-:W-:Y:S01]  /*57c0*/  FMUL.FTZ R193, R230.reuse, R189.reuse ;  /* 0x000000bde6c17220 */ /* 0x0c0fe20000410000 */
[C---:B------:R-:W-:Y:S01]  /*57d0*/  FFMA.FTZ R195, R211.reuse, R174, -R195 ;  /* 0x000000aed3c37223 */ /* 0x040fe200000108c3 */
[----:B-1----:R-:W-:Y:S01]  /*57e0*/  FMUL.FTZ R194, R230, R192 ;  /* 0x000000c0e6c27220 */ /* 0x002fe20000410000 */
[C---:B------:R-:W-:Y:S01]  /*57f0*/  FFMA.FTZ R188, R211.reuse, R188, R210 ;  /* 0x000000bcd3bc7223 */ /* 0x040fe200000100d2 */
[C---:B------:R-:W-:Y:S01]  /*5800*/  FFMA.FTZ R193, R211.reuse, R192, R193 ;  /* 0x000000c0d3c17223 */ /* 0x040fe200000100c1 */
[CC--:B------:R-:W-:Y:S01]  /*5810*/  FMUL.FTZ R174, R144.reuse, -R126.reuse ;  /* 0x8000007e90ae7220 */ /* 0x0c0fe20000410000 */
[----:B------:R-:W-:Y:S01]  /*5820*/  @P3 FFMA.FTZ R211, R211, R189, -R194 ;  /* 0x000000bdd3d33223 */ /* 0x000fe200000108c2 */
[----:B------:R-:W-:Y:S01]  /*5830*/  FMUL.FTZ R189, R144, R127 ;  /* 0x0000007f90bd7220 */ /* 0x000fe20000410000 */
[----:B------:R-:W-:Y:S01]  /*5840*/  @P3 FADD.FTZ R225, R225, R188 ;  /* 0x000000bce1e13221 */ /* 0x000fe20000010000 */
[----:B------:R-:W-:Y:S01]  /*5850*/  @P3 FADD.FTZ R228, R228, R195 ;  /* 0x000000c3e4e43221 */ /* 0x000fe20000010000 */
[----:B------:R-:W-:Y:S01]  /*5860*/  FSEL R230, R230, R193, !P3 ;  /* 0x000000c1e6e67208 */ /* 0x000fe20005800000 */
[C---:B------:R-:W-:Y:S01]  /*5870*/  FFMA.FTZ R231, R161.reuse, -R127, R174 ;  /* 0x8000007fa1e77223 */ /* 0x040fe200000100ae */
[----:B------:R-:W-:Y:S01]  /*5880*/  FFMA.FTZ R210, R161, R126, -R189 ;  /* 0x0000007ea1d27223 */ /* 0x000fe200000108bd */
[----:B------:R-:W0:Y:S01]  /*5890*/  SHFL.UP PT, R174, R211, 0x4, RZ ;  /* 0x04800000d3ae7989 */ /* 0x000e2200000e00ff */
[C---:B------:R-:W-:Y:S01]  /*58a0*/  FMUL.FTZ R188, R216.reuse, UR56 ;  /* 0x00000038d8bc7c20 */ /* 0x040fe20008410000 */
[----:B------:R-:W-:Y:S01]  /*58b0*/  FMUL.FTZ R195, R216, UR54 ;  /* 0x00000036d8c37c20 */ /* 0x000fe20008410000 */
[C---:B------:R-:W-:Y:S01]  /*58c0*/  FMUL.FTZ R189, R156.reuse, -R210 ;  /* 0x800000d29cbd7220 */ /* 0x040fe20000410000 */
[----:B------:R-:W1:Y:S01]  /*58d0*/  SHFL.UP PT, R194, R225, 0x4, RZ ;  /* 0x04800000e1c27989 */ /* 0x000e6200000e00ff */
[C---:B------:R-:W-:Y:S01]  /*58e0*/  FFMA.FTZ R188, R179.reuse, UR54, -R188 ;  /* 0x00000036b3bc7c23 */ /* 0x040fe200080108bc */
[-C--:B------:R-:W-:Y:S01]  /*58f0*/  FMUL.FTZ R221, R156, -R231.reuse ;  /* 0x800000e79cdd7220 */ /* 0x080fe20000410000 */
[----:B------:R-:W-:Y:S01]  /*5900*/  FFMA.FTZ R195, R179, UR56, R195 ;  /* 0x00000038b3c37c23 */ /* 0x000fe200080100c3 */
[----:B------:R-:W2:Y:S01]  /*5910*/  SHFL.UP PT, R193, R228, 0x4, RZ ;  /* 0x04800000e4c17989 */ /* 0x000ea200000e00ff */
[C---:B------:R-:W-:Y:S01]  /*5920*/  FFMA.FTZ R231, R169.reuse, R231, R189 ;  /* 0x000000e7a9e77223 */ /* 0x040fe200000100bd */
[C---:B------:R-:W-:Y:S01]  /*5930*/  FMUL.FTZ R188, R218.reuse, R188 ;  /* 0x000000bcdabc7220 */ /* 0x040fe20000410000 */
[----:B------:R-:W-:Y:S01]  /*5940*/  FFMA.FTZ R210, R169, R210, -R221 ;  /* 0x000000d2a9d27223 */ /* 0x000fe200000108dd */
[----:B------:R-:W3:Y:S01]  /*5950*/  SHFL.UP PT, R192, R230, 0x4, RZ ;  /* 0x04800000e6c07989 */ /* 0x000ee200000e00ff */
[----:B------:R-:W-:Y:S01]  /*5960*/  FMUL.FTZ R195, R218, R195 ;  /* 0x000000c3dac37220 */ /* 0x000fe20000410000 */
[C---:B------:R-:W-:Y:S01]  /*5970*/  FMUL.FTZ R189, R173.reuse, -R231 ;  /* 0x800000e7adbd7220 */ /* 0x040fe20000410000 */
[----:B------:R-:W-:Y:S01]  /*5980*/  FADD.FTZ R223, R188, R223 ;  /* 0x000000dfbcdf7221 */ /* 0x000fe20000010000 */
[-C--:B------:R-:W-:Y:S01]  /*5990*/  FMUL.FTZ R221, R173, -R210.reuse ;  /* 0x800000d2addd7220 */ /* 0x080fe20000410000 */
[----:B------:R-:W-:Y:S01]  /*59a0*/  FADD.FTZ R226, -R195, R226 ;  /* 0x000000e2c3e27221 */ /* 0x000fe20000010100 */
[----:B------:R-:W-:Y:S01]  /*59b0*/  FFMA.FTZ R210, R154, R210, -R189 ;  /* 0x000000d29ad27223 */ /* 0x000fe200000108bd */
[----:B------:R-:W-:Y:S01]  /*59c0*/  FMUL.FTZ R189, R146, -R223 ;  /* 0x800000df92bd7220 */ /* 0x000fe20000410000 */
[----:B------:R-:W-:Y:S01]  /*59d0*/  ISETP.GE.AND P3, PT, R10, 0x4, PT ;  /* 0x000000040a00780c */ /* 0x000fe20003f66270 */
[----:B------:R-:W-:Y:S01]  /*59e0*/  FFMA.FTZ R231, R154, R231, R221 ;  /* 0x000000e79ae77223 */ /* 0x000fe200000100dd */
[-C--:B------:R-:W-:Y:S01]  /*59f0*/  FMUL.FTZ R221, R146, -R226.reuse ;  /* 0x800000e292dd7220 */ /* 0x080fe20000410000 */
[----:B------:R-:W-:Y:S01]  /*5a00*/  FFMA.FTZ R226, R151, R226, R189 ;  /* 0x000000e297e27223 */ /* 0x000fe200000100bd */
[C---:B0-----:R-:W-:Y:S01]  /*5a10*/  FMUL.FTZ R189, R230.reuse, R174 ;  /* 0x000000aee6bd7220 */ /* 0x041fe20000410000 */
[----:B------:R-:W-:Y:S01]  /*5a20*/  FMUL.FTZ R227, R147, -R231 ;  /* 0x800000e793e37220 */ /* 0x000fe20000410000 */
[----:B------:R-:W-:Y:S01]  /*5a30*/  FFMA.FTZ R223, R151, R223, -R221 ;  /* 0x000000df97df7223 */ /* 0x000fe200000108dd */
[----:B-1----:R-:W-:-:S02]  /*5a40*/  FMUL.FTZ R221, R230, R194 ;  /* 0x000000c2e6dd7220 */ /* 0x002fc40000410000 */
[-C--:B------:R-:W-:Y:S01]  /*5a50*/  FFMA.FTZ R227, R140, R210.reuse, -R227 ;  /* 0x000000d28ce37223 */ /* 0x080fe200000108e3 */
[----:B------:R-:W-:Y:S01]  /*5a60*/  FMUL.FTZ R210, R147, -R210 ;  /* 0x800000d293d27220 */ /* 0x000fe20000410000 */
[-C--:B--2---:R-:W-:Y:S01]  /*5a70*/  FMUL.FTZ R224, R230, R193.reuse ;  /* 0x000000c1e6e07220 */ /* 0x084fe20000410000 */
[C---:B------:R-:W-:Y:S02]  /*5a80*/  FFMA.FTZ R221, R211.reuse, R193, -R221 ;  /* 0x000000c1d3dd7223 */ /* 0x040fe400000108dd */
[----:B------:R-:W-:Y:S01]  /*5a90*/  FFMA.FTZ R231, R140, R231, R210 ;  /* 0x000000e78ce77223 */ /* 0x000fe200000100d2 */
[CC--:B---3--:R-:W-:Y:S01]  /*5aa0*/  FFMA.FTZ R189, R211.reuse, R192.reuse, R189 ;  /* 0x000000c0d3bd7223 */ /* 0x0c8fe200000100bd */
[----:B------:R-:W-:Y:S01]  /*5ab0*/  FMUL.FTZ R192, R230, R192 ;  /* 0x000000c0e6c07220 */ /* 0x000fe20000410000 */
[----:B------:R-:W-:Y:S01]  /*5ac0*/  FFMA.FTZ R224, R211, R194, R224 ;  /* 0x000000c2d3e07223 */ /* 0x000fe200000100e0 */
[----:B------:R-:W-:Y:S01]  /*5ad0*/  @P3 FADD.FTZ R228, R228, R221 ;  /* 0x000000dde4e43221 */ /* 0x000fe20000010000 */
[----:B------:R-:W-:Y:S01]  /*5ae0*/  FMUL.FTZ R194, R217, UR56 ;  /* 0x00000038d9c27c20 */ /* 0x000fe20008410000 */
[----:B------:R-:W-:Y:S01]  /*5af0*/  @P3 FFMA.FTZ R211, R211, R174, -R192 ;  /* 0x000000aed3d33223 */ /* 0x000fe200000108c0 */
[----:B------:R-:W-:Y:S01]  /*5b00*/  @P3 FADD.FTZ R225, R225, R224 ;  /* 0x000000e0e1e13221 */ /* 0x000fe20000010000 */
[----:B------:R-:W-:Y:S01]  /*5b10*/  FSEL R230, R230, R189, !P3 ;  /* 0x000000bde6e67208 */ /* 0x000fe20005800000 */
[----:B------:R-:W0:Y:S01]  /*5b20*/  SHFL.UP PT, R224, R228, 0x8, RZ ;  /* 0x05000000e4e07989 */ /* 0x000e2200000e00ff */
[----:B------:R-:W-:Y:S01]  /*5b30*/  FMUL.FTZ R189, R217, UR54 ;  /* 0x00000036d9bd7c20 */ /* 0x000fe20008410000 */
[----:B------:R-:W-:Y:S01]  /*5b40*/  FMUL.FTZ R192, R172, -R227 ;  /* 0x800000e3acc07220 */ /* 0x000fe20000410000 */
[----:B------:R-:W-:Y:S01]  /*5b50*/  FADD.FTZ R221, R47, R47 ;  /* 0x0000002f2fdd7221 */ /* 0x000fe20000010000 */
[----:B------:R-:W1:Y:S01]  /*5b60*/  SHFL.UP PT, R174, R211, 0x8, RZ ;  /* 0x05000000d3ae7989 */ /* 0x000e6200000e00ff */
[----:B------:R-:W-:Y:S01]  /*5b70*/  FFMA.FTZ R194, R178, UR54, -R194 ;  /* 0x00000036b2c27c23 */ /* 0x000fe200080108c2 */
[-C--:B------:R-:W-:Y:S01]  /*5b80*/  FMUL.FTZ R229, R172, -R231.reuse ;  /* 0x800000e7ace57220 */ /* 0x080fe20000410000 */
[----:B------:R-:W-:Y:S01]  /*5b90*/  FFMA.FTZ R189, R178, UR56, R189 ;  /* 0x00000038b2bd7c23 */ /* 0x000fe200080100bd */
[----:B------:R-:W2:Y:S01]  /*5ba0*/  SHFL.UP PT, R210, R225, 0x8, RZ ;  /* 0x05000000e1d27989 */ /* 0x000ea200000e00ff */
[----:B------:R-:W-:Y:S01]  /*5bb0*/  FFMA.FTZ R231, R155, R231, R192 ;  /* 0x000000e79be77223 */ /* 0x000fe200000100c0 */
[----:B------:R-:W-:Y:S01]  /*5bc0*/  FMUL.FTZ R194, R221, R194 ;  /* 0x000000c2ddc27220 */ /* 0x000fe20000410000 */
[----:B------:R-:W-:Y:S01]  /*5bd0*/  FFMA.FTZ R227, R155, R227, -R229 ;  /* 0x000000e39be37223 */ /* 0x000fe200000108e5 */
[----:B------:R-:W3:Y:S01]  /*5be0*/  SHFL.UP PT, R193, R230, 0x8, RZ ;  /* 0x05000000e6c17989 */ /* 0x000ee200000e00ff */
[----:B------:R-:W-:Y:S01]  /*5bf0*/  FMUL.FTZ R189, R221, R189 ;  /* 0x000000bdddbd7220 */ /* 0x000fe20000410000 */
[C---:B------:R-:W-:Y:S01]  /*5c00*/  FMUL.FTZ R192, R159.reuse, -R231 ;  /* 0x800000e79fc07220 */ /* 0x040fe20000410000 */
[----:B------:R-:W-:Y:S01]  /*5c10*/  FADD.FTZ R223, R194, R223 ;  /* 0x000000dfc2df7221 */ /* 0x000fe20000010000 */
[-C--:B------:R-:W-:Y:S01]  /*5c20*/  FMUL.FTZ R229, R159, -R227.reuse ;  /* 0x800000e39fe57220 */ /* 0x080fe20000410000 */
[----:B------:R-:W-:Y:S01]  /*5c30*/  FADD.FTZ R226, -R189, R226 ;  /* 0x000000e2bde27221 */ /* 0x000fe20000010100 */
[C---:B------:R-:W-:Y:S01]  /*5c40*/  FFMA.FTZ R227, R141.reuse, R227, -R192 ;  /* 0x000000e38de37223 */ /* 0x040fe200000108c0 */
[----:B------:R-:W-:Y:S01]  /*5c50*/  FMUL.FTZ R192, R168, -R223 ;  /* 0x800000dfa8c07220 */ /* 0x000fe20000410000 */
[----:B------:R-:W-:Y:S01]  /*5c60*/  ISETP.GE.AND P3, PT, R10, 0x8, PT ;  /* 0x000000080a00780c */ /* 0x000fe20003f66270 */
[----:B------:R-:W-:Y:S01]  /*5c70*/  FFMA.FTZ R231, R141, R231, R229 ;  /* 0x000000e78de77223 */ /* 0x000fe200000100e5 */
[-C--:B------:R-:W-:Y:S01]  /*5c80*/  FMUL.FTZ R229, R168, -R226.reuse ;  /* 0x800000e2a8e57220 */ /* 0x080fe20000410000 */
[----:B------:R-:W-:-:S02]  /*5c90*/  FFMA.FTZ R226, R167, R226, R192 ;  /* 0x000000e2a7e27223 */ /* 0x000fc400000100c0 */
[----:B------:R-:W-:Y:S01]  /*5ca0*/  FMUL.FTZ R232, R171, -R231 ;  /* 0x800000e7abe87220 */ /* 0x000fe20000410000 */
[----:B------:R-:W-:Y:S01]  /*5cb0*/  FFMA.FTZ R223, R167, R223, -R229 ;  /* 0x000000dfa7df7223 */ /* 0x000fe200000108e5 */
[C---:B0-----:R-:W-:Y:S01]  /*5cc0*/  FMUL.FTZ R229, R230.reuse, R224 ;  /* 0x000000e0e6e57220 */ /* 0x041fe20000410000 */
[----:B-1----:R-:W-:Y:S01]  /*5cd0*/  FMUL.FTZ R192, R230, R174 ;  /* 0x000000aee6c07220 */ /* 0x002fe20000410000 */
[-C--:B------:R-:W-:Y:S01]  /*5ce0*/  FFMA.FTZ R232, R152, R227.reuse, -R232 ;  /* 0x000000e398e87223 */ /* 0x080fe200000108e8 */
[----:B------:R-:W-:Y:S01]  /*5cf0*/  FMUL.FTZ R227, R171, -R227 ;  /* 0x800000e3abe37220 */ /* 0x000fe20000410000 */
[-C--:B--2---:R-:W-:Y:S01]  /*5d00*/  FMUL.FTZ R233, R230, R210.reuse ;  /* 0x000000d2e6e97220 */ /* 0x084fe20000410000 */
[C---:B------:R-:W-:Y:S02]  /*5d10*/  FFMA.FTZ R229, R211.reuse, R210, R229 ;  /* 0x000000d2d3e57223 */ /* 0x040fe400000100e5 */
[----:B------:R-:W-:Y:S01]  /*5d20*/  FFMA.FTZ R231, R152, R231, R227 ;  /* 0x000000e798e77223 */ /* 0x000fe200000100e3 */
[CC--:B---3--:R-:W-:Y:S01]  /*5d30*/  FFMA.FTZ R192, R211.reuse, R193.reuse, R192 ;  /* 0x000000c1d3c07223 */ /* 0x0c8fe200000100c0 */
[----:B------:R-:W-:Y:S01]  /*5d40*/  FMUL.FTZ R193, R230, R193 ;  /* 0x000000c1e6c17220 */ /* 0x000fe20000410000 */
[----:B------:R-:W-:Y:S01]  /*5d50*/  FFMA.FTZ R233, R211, R224, -R233 ;  /* 0x000000e0d3e97223 */ /* 0x000fe200000108e9 */
[----:B------:R-:W-:Y:S01]  /*5d60*/  @P3 FADD.FTZ R225, R225, R229 ;  /* 0x000000e5e1e13221 */ /* 0x000fe20000010000 */
[----:B------:R-:W-:Y:S01]  /*5d70*/  FADD.FTZ R224, R46, R46 ;  /* 0x0000002e2ee07221 */ /* 0x000fe20000010000 */
[----:B------:R-:W-:Y:S01]  /*5d80*/  @P3 FFMA.FTZ R211, R211, R174, -R193 ;  /* 0x000000aed3d33223 */ /* 0x000fe200000108c1 */
[----:B------:R-:W-:Y:S01]  /*5d90*/  FSEL R230, R230, R192, !P3 ;  /* 0x000000c0e6e67208 */ /* 0x000fe20005800000 */
[----:B------:R-:W-:Y:S01]  /*5da0*/  @P3 FADD.FTZ R228, R228, R233 ;  /* 0x000000e9e4e43221 */ /* 0x000fe20000010000 */
        /* <DEDUP_REMOVED lines=9> */
[----:B------:R-:W-:Y:S01]  /*5e40*/  FFMA.FTZ R232, R142, R232, -R233 ;  /* 0x000000e88ee87223 */ /* 0x000fe200000108e9 */
[----:B------:R-:W-:Y:S01]  /*5e50*/  FMUL.FTZ R193, R224, R193 ;  /* 0x000000c1e0c17220 */ /* 0x000fe20000410000 */
[----:B------:R-:W-:Y:S01]  /*5e60*/  FFMA.FTZ R231, R142, R231, R174 ;  /* 0x000000e78ee77223 */ /* 0x000fe200000100ae */
[----:B------:R-:W3:Y:S01]  /*5e70*/  SHFL.UP PT, R229, R228, 0x10, RZ ;  /* 0x06000000e4e57989 */ /* 0x000ee200000e00ff */
[----:B------:R-:W-:Y:S01]  /*5e80*/  FMUL.FTZ R192, R224, R192 ;  /* 0x000000c0e0c07220 */ /* 0x000fe20000410000 */
[C---:B------:R-:W-:Y:S01]  /*5e90*/  FMUL.FTZ R233, R170.reuse, -R232 ;  /* 0x800000e8aae97220 */ /* 0x040fe20000410000 */
[----:B------:R-:W-:Y:S01]  /*5ea0*/  FADD.FTZ R223, R193, R223 ;  /* 0x000000dfc1df7221 */ /* 0x000fe20000010000 */
[-C--:B------:R-:W-:Y:S01]  /*5eb0*/  FMUL.FTZ R174, R170, -R231.reuse ;  /* 0x800000e7aaae7220 */ /* 0x080fe20000410000 */
[----:B------:R-:W-:Y:S01]  /*5ec0*/  FADD.FTZ R226, -R192, R226 ;  /* 0x000000e2c0e27221 */ /* 0x000fe20000010100 */
[C---:B------:R-:W-:Y:S01]  /*5ed0*/  FFMA.FTZ R231, R153.reuse, R231, R233 ;  /* 0x000000e799e77223 */ /* 0x040fe200000100e9 */
[----:B------:R-:W-:Y:S01]  /*5ee0*/  FMUL.FTZ R233, R166, -R223 ;  /* 0x800000dfa6e97220 */ /* 0x000fe20000410000 */
[----:B------:R-:W-:Y:S01]  /*5ef0*/  ISETP.GE.AND P3, PT, R10, 0x10, PT ;  /* 0x000000100a00780c */ /* 0x000fe20003f66270 */
[----:B------:R-:W-:Y:S01]  /*5f00*/  FMUL.FTZ R234, R166, -R226 ;  /* 0x800000e2a6ea7220 */ /* 0x000fe20000410000 */
[----:B------:R-:W-:Y:S01]  /*5f10*/  FFMA.FTZ R232, R153, R232, -R174 ;  /* 0x000000e899e87223 */ /* 0x000fe200000108ae */
[C---:B------:R-:W-:Y:S01]  /*5f20*/  FFMA.FTZ R226, R165.reuse, R226, R233 ;  /* 0x000000e2a5e27223 */ /* 0x040fe200000100e9 */
[C---:B0-----:R-:W-:Y:S01]  /*5f30*/  FMUL.FTZ R233, R230.reuse, R227 ;  /* 0x000000e3e6e97220 */ /* 0x041fe20000410000 */
[----:B------:R-:W-:Y:S01]  /*5f40*/  FFMA.FTZ R223, R165, R223, -R234 ;  /* 0x000000dfa5df7223 */ /* 0x000fe200000108ea */
[----:B------:R-:W-:Y:S01]  /*5f50*/  FMUL.FTZ R174, R157, -R231 ;  /* 0x800000e79dae7220 */ /* 0x000fe20000410000 */
[----:B-1----:R-:W-:-:S03]  /*5f60*/  FMUL.FTZ R238, R230, R210 ;  /* 0x000000d2e6ee7220 */ /* 0x002fc60000410000 */
[-C--:B------:R-:W-:Y:S01]  /*5f70*/  FFMA.FTZ R174, R143, R232.reuse, -R174 ;  /* 0x000000e88fae7223 */ /* 0x080fe200000108ae */
[----:B------:R-:W-:Y:S01]  /*5f80*/  FMUL.FTZ R232, R157, -R232 ;  /* 0x800000e89de87220 */ /* 0x000fe20000410000 */
[-C--:B--2---:R-:W-:Y:S01]  /*5f90*/  FFMA.FTZ R238, R211, R239.reuse, R238 ;  /* 0x000000efd3ee7223 */ /* 0x084fe200000100ee */
[C---:B------:R-:W-:Y:S02]  /*5fa0*/  FMUL.FTZ R239, R230.reuse, R239 ;  /* 0x000000efe6ef7220 */ /* 0x040fe40000410000 */
[----:B------:R-:W-:Y:S01]  /*5fb0*/  FFMA.FTZ R232, R143, R231, R232 ;  /* 0x000000e78fe87223 */ /* 0x000fe200000100e8 */
[CC--:B---3--:R-:W-:Y:S01]  /*5fc0*/  FMUL.FTZ R234, R230.reuse, R229.reuse ;  /* 0x000000e5e6ea7220 */ /* 0x0c8fe20000410000 */
[C---:B------:R-:W-:Y:S01]  /*5fd0*/  FFMA.FTZ R233, R211.reuse, R229, -R233 ;  /* 0x000000e5d3e97223 */ /* 0x040fe200000108e9 */
[----:B------:R-:W-:Y:S01]  /*5fe0*/  FSEL R229, R230, R238, !P3 ;  /* 0x000000eee6e57208 */ /* 0x000fe20005800000 */
[C---:B------:R-:W-:Y:S01]  /*5ff0*/  FMUL.FTZ R230, R220.reuse, UR54 ;  /* 0x00000036dce67c20 */ /* 0x040fe20008410000 */
[C---:B------:R-:W-:Y:S01]  /*6000*/  FFMA.FTZ R234, R211.reuse, R227, R234 ;  /* 0x000000e3d3ea7223 */ /* 0x040fe200000100ea */
[----:B------:R-:W-:Y:S01]  /*6010*/  @P3 FFMA.FTZ R211, R211, R210, -R239 ;  /* 0x000000d2d3d33223 */ /* 0x000fe200000108ef */
[----:B------:R-:W-:Y:S01]  /*6020*/  FMUL.FTZ R210, R220, UR56 ;  /* 0x00000038dcd27c20 */ /* 0x000fe20008410000 */
[----:B------:R-:W-:Y:S01]  /*6030*/  @P3 FADD.FTZ R228, R228, R233 ;  /* 0x000000e9e4e43221 */ /* 0x000fe20000010000 */
[----:B------:R-:W0:Y:S01]  /*6040*/  SHFL.UP PT, R229, R229, 0x1, RZ ;  /* 0x04200000e5e57989 */ /* 0x000e2200000e00ff */
[----:B------:R-:W-:Y:S01]  /*6050*/  @P3 FADD.FTZ R225, R225, R234 ;  /* 0x000000eae1e13221 */ /* 0x000fe20000010000 */
[C---:B------:R-:W-:Y:S01]  /*6060*/  FFMA.FTZ R231, R176.reuse, UR56, R230 ;  /* 0x00000038b0e77c23 */ /* 0x040fe200080100e6 */
[----:B------:R-:W-:Y:S01]  /*6070*/  FADD.FTZ R227, R45, R45 ;  /* 0x0000002d2de37221 */ /* 0x000fe20000010000 */
[----:B------:R1:W2:Y:S01]  /*6080*/  SHFL.UP PT, R230, R211, 0x1, RZ ;  /* 0x04200000d3e67989 */ /* 0x0002a200000e00ff */
[----:B------:R-:W-:Y:S01]  /*6090*/  FFMA.FTZ R210, R176, UR54, -R210 ;  /* 0x00000036b0d27c23 */ /* 0x000fe200080108d2 */
[----:B------:R-:W-:Y:S01]  /*60a0*/  FMUL.FTZ R233, R150, -R232 ;  /* 0x800000e896e97220 */ /* 0x000fe20000410000 */
[----:B------:R-:W-:Y:S01]  /*60b0*/  FMUL.FTZ R234, R222, UR56 ;  /* 0x00000038deea7c20 */ /* 0x000fe20008410000 */
[----:B------:R-:W3:Y:S01]  /*60c0*/  SHFL.UP PT, R225, R225, 0x1, RZ ;  /* 0x04200000e1e17989 */ /* 0x000ee200000e00ff */
[----:B------:R-:W-:Y:S01]  /*60d0*/  FMUL.FTZ R210, R227, R210 ;  /* 0x000000d2e3d27220 */ /* 0x000fe20000410000 */
[----:B------:R-:W-:Y:S01]  /*60e0*/  ISETP.GT.U32.AND P3, PT, R248, 0x1d, PT ;  /* 0x0000001df800780c */ /* 0x000fe20003f64070 */
[----:B------:R-:W-:Y:S01]  /*60f0*/  FFMA.FTZ R234, R175, UR54, -R234 ;  /* 0x00000036afea7c23 */ /* 0x000fe200080108ea */
[----:B-1----:R-:W-:Y:S01]  /*6100*/  FMUL.FTZ R211, R227, R231 ;  /* 0x000000e7e3d37220 */ /* 0x002fe20000410000 */
[----:B------:R-:W1:Y:S01]  /*6110*/  SHFL.UP PT, R228, R228, 0x1, RZ ;  /* 0x04200000e4e47989 */ /* 0x000e6200000e00ff */
        /* <DEDUP_REMOVED lines=13> */
[C---:B------:R-:W-:Y:S01]  /*61f0*/  FMUL.FTZ R226, R168.reuse, -R231 ;  /* 0x800000e7a8e27220 */ /* 0x040fe20000410000 */
[C---:B0-----:R-:W-:Y:S01]  /*6200*/  FMUL.FTZ R223, R229.reuse, R66 ;  /* 0x00000042e5df7220 */ /* 0x041fe20000410000 */
[-C--:B------:R-:W-:Y:S01]  /*6210*/  FMUL.FTZ R229, R229, R67.reuse ;  /* 0x00000043e5e57220 */ /* 0x080fe20000410000 */
[-C--:B------:R-:W-:Y:S01]  /*6220*/  FMUL.FTZ R174, R168, -R232.reuse ;  /* 0x800000e8a8ae7220 */ /* 0x080fe20000410000 */
[C---:B------:R-:W-:Y:S01]  /*6230*/  FFMA.FTZ R226, R167.reuse, R232, -R226 ;  /* 0x000000e8a7e27223 */ /* 0x040fe200000108e2 */
[C---:B--2---:R-:W-:Y:S01]  /*6240*/  FFMA.FTZ R223, R230.reuse, R67, R223 ;  /* 0x00000043e6df7223 */ /* 0x044fe200000100df */
[----:B------:R-:W-:Y:S01]  /*6250*/  FFMA.FTZ R229, R230, R66, -R229 ;  /* 0x00000042e6e57223 */ /* 0x000fe200000108e5 */
[----:B------:R-:W-:Y:S01]  /*6260*/  FFMA.FTZ R174, R167, R231, R174 ;  /* 0x000000e7a7ae7223 */ /* 0x000fe200000100ae */
[----:B------:R-:W-:Y:S01]  /*6270*/  FMUL.FTZ R230, R166, -R226 ;  /* 0x800000e2a6e67220 */ /* 0x000fe20000410000 */
[----:B---3--:R-:W-:Y:S01]  /*6280*/  @P1 FADD.FTZ R67, R225, R223 ;  /* 0x000000dfe1431221 */ /* 0x008fe20000010000 */
[----:B-1----:R-:W-:Y:S01]  /*6290*/  @P1 FADD.FTZ R66, R228, R229 ;  /* 0x000000e5e4421221 */ /* 0x002fe20000010000 */
[-C--:B------:R-:W-:Y:S01]  /*62a0*/  FMUL.FTZ R231, R166, -R174.reuse ;  /* 0x800000aea6e77220 */ /* 0x080fe20000410000 */
[----:B------:R-:W-:Y:S01]  /*62b0*/  FFMA.FTZ R230, R165, R174, R230 ;  /* 0x000000aea5e67223 */ /* 0x000fe200000100e6 */
[CC--:B------:R-:W-:Y:S01]  /*62c0*/  FMUL.FTZ R174, R65.reuse, R67.reuse ;  /* 0x0000004341ae7220 */ /* 0x0c0fe20000410000 */
[----:B------:R-:W-:Y:S01]  /*62d0*/  FMUL.FTZ R65, R65, R66 ;  /* 0x0000004241417220 */ /* 0x000fe20000410000 */
[----:B------:R-:W-:Y:S01]  /*62e0*/  FMUL.FTZ R233, R222, UR54 ;  /* 0x00000036dee97c20 */ /* 0x000fe20008410000 */
[----:B------:R-:W-:Y:S01]  /*62f0*/  FFMA.FTZ R231, R165, R226, -R231 ;  /* 0x000000e2a5e77223 */ /* 0x000fe200000108e7 */
[C---:B------:R-:W-:Y:S01]  /*6300*/  FFMA.FTZ R174, R64.reuse, R66, -R174 ;  /* 0x0000004240ae7223 */ /* 0x040fe200000108ae */
[----:B------:R-:W-:Y:S01]  /*6310*/  FFMA.FTZ R65, R64, R67, R65 ;  /* 0x0000004340417223 */ /* 0x000fe20000010041 */
[C---:B------:R-:W-:Y:S01]  /*6320*/  FMUL.FTZ R242, R164.reuse, -R230 ;  /* 0x800000e6a4f27220 */ /* 0x040fe20000410000 */
[----:B------:R-:W-:Y:S01]  /*6330*/  FFMA.FTZ R233, R175, UR56, R233 ;  /* 0x00000038afe97c23 */ /* 0x000fe200080100e9 */
[----:B------:R-:W-:Y:S01]  /*6340*/  FADD.FTZ R235, R235, R174 ;  /* 0x000000aeebeb7221 */ /* 0x000fe20000010000 */
[----:B------:R-:W-:Y:S01]  /*6350*/  FADD.FTZ R174, RZ, R65 ;  /* 0x00000041ffae7221 */ /* 0x000fe20000010000 */
[-C--:B------:R-:W-:Y:S01]  /*6360*/  FMUL.FTZ R247, R164, -R231.reuse ;  /* 0x800000e7a4f77220 */ /* 0x080fe20000410000 */
[----:B------:R-:W-:Y:S01]  /*6370*/  FFMA.FTZ R242, R163, R231, -R242 ;  /* 0x000000e7a3f27223 */ /* 0x000fe200000108f2 */
[CC--:B------:R-:W-:Y:S01]  /*6380*/  FMUL.FTZ R238, R222.reuse, R235.reuse ;  /* 0x000000ebdeee7220 */ /* 0x0c0fe20000410000 */
[-C--:B------:R-:W-:Y:S01]  /*6390*/  FMUL.FTZ R245, R222, R174.reuse ;  /* 0x000000aedef57220 */ /* 0x080fe20000410000 */
[-C--:B------:R-:W-:Y:S01]  /*63a0*/  FMUL.FTZ R232, R164, R174.reuse ;  /* 0x000000aea4e87220 */ /* 0x080fe20000410000 */
[----:B------:R-:W-:Y:S01]  /*63b0*/  FMUL.FTZ R231, R174, UR56 ;  /* 0x00000038aee77c20 */ /* 0x000fe20008410000 */
[C---:B------:R-:W-:Y:S01]  /*63c0*/  FFMA.FTZ R238, R175.reuse, R174, R238 ;  /* 0x000000aeafee7223 */ /* 0x040fe200000100ee */
[-C--:B------:R-:W-:Y:S01]  /*63d0*/  FFMA.FTZ R245, R175, R235.reuse, -R245 ;  /* 0x000000ebaff57223 */ /* 0x080fe200000108f5 */
[-C--:B------:R-:W-:Y:S01]  /*63e0*/  FMUL.FTZ R175, R164, R235.reuse ;  /* 0x000000eba4af7220 */ /* 0x080fe20000410000 */
[----:B------:R-:W-:Y:S01]  /*63f0*/  FMUL.FTZ R64, R174, UR54 ;  /* 0x00000036ae407c20 */ /* 0x000fe20008410000 */
[C---:B------:R-:W-:Y:S01]  /*6400*/  FFMA.FTZ R232, R163.reuse, R235, -R232 ;  /* 0x000000eba3e87223 */ /* 0x040fe200000108e8 */
[C---:B------:R-:W-:Y:S01]  /*6410*/  FFMA.FTZ R247, R163.reuse, R230, R247 ;  /* 0x000000e6a3f77223 */ /* 0x040fe200000100f7 */
[----:B------:R-:W-:Y:S01]  /*6420*/  FFMA.FTZ R175, R163, R174, R175 ;  /* 0x000000aea3af7223 */ /* 0x000fe200000100af */
[----:B------:R-:W-:Y:S01]  /*6430*/  FADD.FTZ R230, R44, R44 ;  /* 0x0000002c2ce67221 */ /* 0x000fe20000010000 */
[C---:B------:R-:W-:Y:S01]  /*6440*/  FFMA.FTZ R231, R235.reuse, UR54, -R231 ;  /* 0x00000036ebe77c23 */ /* 0x040fe200080108e7 */
[----:B------:R-:W-:Y:S01]  /*6450*/  FFMA.FTZ R64, R235, UR56, R64 ;  /* 0x00000038eb407c23 */ /* 0x000fe20008010040 */
[----:B------:R-:W-:Y:S01]  /*6460*/  FADD.FTZ R175, RZ, R175 ;  /* 0x000000afffaf7221 */ /* 0x000fe20000010000 */
[----:B------:R-:W-:Y:S01]  /*6470*/  FFMA.FTZ R232, R29, R109, R232 ;  /* 0x0000006d1de87223 */ /* 0x000fe200000100e8 */
[C---:B------:R-:W-:Y:S01]  /*6480*/  FMUL.FTZ R234, R230.reuse, R234 ;  /* 0x000000eae6ea7220 */ /* 0x040fe20000410000 */
[C---:B------:R-:W-:Y:S01]  /*6490*/  FMUL.FTZ R233, R230.reuse, R233 ;  /* 0x000000e9e6e97220 */ /* 0x040fe20000410000 */
[C---:B------:R-:W-:Y:S01]  /*64a0*/  FFMA.FTZ R245, R230.reuse, R245, RZ ;  /* 0x000000f5e6f57223 */ /* 0x040fe200000100ff */
[C---:B------:R-:W-:Y:S01]  /*64b0*/  FFMA.FTZ R238, -R230.reuse, R238, RZ ;  /* 0x000000eee6ee7223 */ /* 0x040fe200000101ff */
[----:B------:R-:W-:Y:S01]  /*64c0*/  FMUL.FTZ R231, R230, R231 ;  /* 0x000000e7e6e77220 */ /* 0x000fe20000410000 */
[CC--:B------:R-:W-:Y:S01]  /*64d0*/  FMUL.FTZ R66, R220.reuse, R175.reuse ;  /* 0x000000afdc427220 */ /* 0x0c0fe20000410000 */
[----:B------:R-:W-:Y:S01]  /*64e0*/  FMUL.FTZ R65, R220, R232 ;  /* 0x000000e8dc417220 */ /* 0x000fe20000410000 */
[----:B------:R-:W-:Y:S01]  /*64f0*/  FFMA.FTZ R230, -R230, R64, -RZ ;  /* 0x00000040e6e67223 */ /* 0x000fe200000109ff */
[CC--:B------:R-:W-:Y:S01]  /*6500*/  FMUL.FTZ R64, R166.reuse, R232.reuse ;  /* 0x000000e8a6407220 */ /* 0x0c0fe20000410000 */
[-C--:B------:R-:W-:Y:S01]  /*6510*/  FMUL.FTZ R229, R166, R175.reuse ;  /* 0x000000afa6e57220 */ /* 0x080fe20000410000 */
[CC--:B------:R-:W-:Y:S01]  /*6520*/  FFMA.FTZ R66, R176.reuse, R232.reuse, -R66 ;  /* 0x000000e8b0427223 */ /* 0x0c0fe20000010842 */
[-C--:B------:R-:W-:Y:S01]  /*6530*/  FFMA.FTZ R65, R176, R175.reuse, R65 ;  /* 0x000000afb0417223 */ /* 0x080fe20000010041 */
[----:B------:R-:W-:Y:S01]  /*6540*/  FFMA.FTZ R176, R165, R175, R64 ;  /* 0x000000afa5b07223 */ /* 0x000fe20000010040 */
[----:B------:R-:W-:Y:S01]  /*6550*/  FMUL.FTZ R228, R175, UR56 ;  /* 0x00000038afe47c20 */ /* 0x000fe20008410000 */
[----:B------:R-:W-:Y:S01]  /*6560*/  FFMA.FTZ R229, R165, R232, -R229 ;  /* 0x000000e8a5e57223 */ /* 0x000fe200000108e5 */
[----:B------:R-:W-:Y:S01]  /*6570*/  FMUL.FTZ R64, R175, UR54 ;  /* 0x00000036af407c20 */ /* 0x000fe20008410000 */
[----:B------:R-:W-:Y:S01]  /*6580*/  FADD.FTZ R176, RZ, R176 ;  /* 0x000000b0ffb07221 */ /* 0x000fe20000010000 */
[----:B------:R-:W-:Y:S01]  /*6590*/  FFMA.FTZ R228, R232, UR54, -R228 ;  /* 0x00000036e8e47c23 */ /* 0x000fe200080108e4 */
[----:B------:R-:W-:Y:S01]  /*65a0*/  FFMA.FTZ R229, R30, R108, R229 ;  /* 0x0000006c1ee57223 */ /* 0x000fe200000100e5 */
[----:B------:R-:W-:Y:S01]  /*65b0*/  FFMA.FTZ R64, R232, UR56, R64 ;  /* 0x00000038e8407c23 */ /* 0x000fe20008010040 */
[C---:B------:R-:W-:Y:S01]  /*65c0*/  FFMA.FTZ R245, R227.reuse, R66, R245 ;  /* 0x00000042e3f57223 */ /* 0x040fe200000100f5 */
[C---:B------:R-:W-:Y:S01]  /*65d0*/  FFMA.FTZ R238, -R227.reuse, R65, R238 ;  /* 0x00000041e3ee7223 */ /* 0x040fe200000101ee */
[----:B------:R-:W-:Y:S01]  /*65e0*/  FMUL.FTZ R228, R227, R228 ;  /* 0x000000e4e3e47220 */ /* 0x000fe20000410000 */
[C---:B------:R-:W-:Y:S01]  /*65f0*/  FMUL.FTZ R66, R219.reuse, R176 ;  /* 0x000000b0db427220 */ /* 0x040fe20000410000 */
[-C--:B------:R-:W-:Y:S01]  /*6600*/  FMUL.FTZ R65, R219, R229.reuse ;  /* 0x000000e5db417220 */ /* 0x080fe20000410000 */
[----:B------:R-:W-:Y:S01]  /*6610*/  FFMA.FTZ R227, -R227, R64, -RZ ;  /* 0x00000040e3e37223 */ /* 0x000fe200000109ff */
[CC--:B------:R-:W-:Y:S01]  /*6620*/  FMUL.FTZ R64, R168.reuse, R229.reuse ;  /* 0x000000e5a8407220 */ /* 0x0c0fe20000410000 */
[-C--:B------:R-:W-:Y:S01]  /*6630*/  FMUL.FTZ R226, R168, R176.reuse ;  /* 0x000000b0a8e27220 */ /* 0x080fe20000410000 */
[CC--:B------:R-:W-:Y:S01]  /*6640*/  FFMA.FTZ R66, R177.reuse, R229.reuse, -R66 ;  /* 0x000000e5b1427223 */ /* 0x0c0fe20000010842 */
[-C--:B------:R-:W-:Y:S01]  /*6650*/  FFMA.FTZ R65, R177, R176.reuse, R65 ;  /* 0x000000b0b1417223 */ /* 0x080fe20000010041 */
[C---:B------:R-:W-:Y:S01]  /*6660*/  FFMA.FTZ R177, R167.reuse, R176, R64 ;  /* 0x000000b0a7b17223 */ /* 0x040fe20000010040 */
[C---:B------:R-:W-:Y:S01]  /*6670*/  FMUL.FTZ R225, R176.reuse, UR56 ;  /* 0x00000038b0e17c20 */ /* 0x040fe20008410000 */
        /* <DEDUP_REMOVED lines=8> */
[C---:B------:R-:W-:Y:S01]  /*6700*/  FMUL.FTZ R225, R224.reuse, R225 ;  /* 0x000000e1e0e17220 */ /* 0x040fe20000410000 */
        /* <DEDUP_REMOVED lines=18> */
[C---:B------:R-:W-:Y:S01]  /*6830*/  FMUL.FTZ R66, R216.reuse, R178 ;  /* 0x000000b2d8427220 */ /* 0x040fe20000410000 */
[-C--:B------:R-:W-:Y:S01]  /*6840*/  FMUL.FTZ R65, R216, R223.reuse ;  /* 0x000000dfd8417220 */ /* 0x080fe20000410000 */
[----:B------:R-:W-:Y:S01]  /*6850*/  FFMA.FTZ R221, -R221, R64, -RZ ;  /* 0x00000040dddd7223 */ /* 0x000fe200000109ff */
[CC--:B------:R-:W-:Y:S01]  /*6860*/  FMUL.FTZ R64, R150.reuse, R223.reuse ;  /* 0x000000df96407220 */ /* 0x0c0fe20000410000 */
[C---:B------:R-:W-:Y:S01]  /*6870*/  FFMA.FTZ R66, R179.reuse, R223, -R66 ;  /* 0x000000dfb3427223 */ /* 0x040fe20000010842 */
[-C--:B------:R-:W-:Y:S01]  /*6880*/  FFMA.FTZ R65, R179, R178.reuse, R65 ;  /* 0x000000b2b3417223 */ /* 0x080fe20000010041 */
[-C--:B------:R-:W-:Y:S01]  /*6890*/  FMUL.FTZ R220, R150, R178.reuse ;  /* 0x000000b296dc7220 */ /* 0x080fe20000410000 */
[C---:B------:R-:W-:Y:S01]  /*68a0*/  FFMA.FTZ R179, R145.reuse, R178, R64 ;  /* 0x000000b291b37223 */ /* 0x040fe20000010040 */
[----:B------:R-:W-:Y:S01]  /*68b0*/  FMUL.FTZ R219, R178, UR56 ;  /* 0x00000038b2db7c20 */ /* 0x000fe20008410000 */
[----:B------:R-:W-:Y:S01]  /*68c0*/  FFMA.FTZ R238, -R218, R65, R238 ;  /* 0x00000041daee7223 */ /* 0x000fe200000101ee */
[----:B------:R-:W-:Y:S01]  /*68d0*/  FFMA.FTZ R220, R145, R223, -R220 ;  /* 0x000000df91dc7223 */ /* 0x000fe200000108dc */
[----:B------:R-:W-:Y:S01]  /*68e0*/  FADD.FTZ R179, RZ, R179 ;  /* 0x000000b3ffb37221 */ /* 0x000fe20000010000 */
[----:B------:R-:W-:Y:S01]  /*68f0*/  FMUL.FTZ R65, R178, UR54 ;  /* 0x00000036b2417c20 */ /* 0x000fe20008410000 */
[----:B------:R-:W-:Y:S01]  /*6900*/  FFMA.FTZ R219, R223, UR54, -R219 ;  /* 0x00000036dfdb7c23 */ /* 0x000fe200080108db */
[----:B------:R-:W-:Y:S01]  /*6910*/  FFMA.FTZ R220, R33, R105, R220 ;  /* 0x0000006921dc7223 */ /* 0x000fe200000100dc */
[----:B------:R-:W-:Y:S01]  /*6920*/  FMUL.FTZ R64, R214, R179 ;  /* 0x000000b3d6407220 */ /* 0x000fe20000410000 */
[----:B------:R-:W-:Y:S01]  /*6930*/  FFMA.FTZ R65, R223, UR56, R65 ;  /* 0x00000038df417c23 */ /* 0x000fe20008010041 */
[C---:B------:R-:W-:Y:S01]  /*6940*/  FFMA.FTZ R245, R218.reuse, R66, R245 ;  /* 0x00000042daf57223 */ /* 0x040fe200000100f5 */
[----:B------:R-:W-:Y:S01]  /*6950*/  FMUL.FTZ R219, R218, R219 ;  /* 0x000000dbdadb7220 */ /* 0x000fe20000410000 */
[-C--:B------:R-:W-:Y:S01]  /*6960*/  FFMA.FTZ R64, R180, R220.reuse, -R64 ;  /* 0x000000dcb4407223 */ /* 0x080fe20000010840 */
[----:B------:R-:W-:Y:S01]  /*6970*/  FFMA.FTZ R218, -R218, R65, -RZ ;  /* 0x00000041dada7223 */ /* 0x000fe200000109ff */
[-C--:B------:R-:W-:Y:S01]  /*6980*/  FMUL.FTZ R65, R157, R220.reuse ;  /* 0x000000dc9d417220 */ /* 0x080fe20000410000 */
[----:B------:R-:W-:Y:S01]  /*6990*/  FMUL.FTZ R214, R214, R220 ;  /* 0x000000dcd6d67220 */ /* 0x000fe20000410000 */
[----:B------:R-:W-:Y:S01]  /*69a0*/  FFMA.FTZ R245, R215, R64, R245 ;  /* 0x00000040d7f57223 */ /* 0x000fe200000100f5 */
[-C--:B------:R-:W-:Y:S01]  /*69b0*/  FMUL.FTZ R64, R157, R179.reuse ;  /* 0x000000b39d407220 */ /* 0x080fe20000410000 */
[-C--:B------:R-:W-:Y:S01]  /*69c0*/  FFMA.FTZ R65, R143, R179.reuse, R65 ;  /* 0x000000b38f417223 */ /* 0x080fe20000010041 */
[----:B------:R-:W-:Y:S01]  /*69d0*/  FFMA.FTZ R214, R180, R179, R214 ;  /* 0x000000b3b4d67223 */ /* 0x000fe200000100d6 */
[----:B------:R-:W-:Y:S01]  /*69e0*/  FMUL.FTZ R216, R179, UR56 ;  /* 0x00000038b3d87c20 */ /* 0x000fe20008410000 */
[----:B------:R-:W-:Y:S01]  /*69f0*/  FFMA.FTZ R64, R143, R220, -R64 ;  /* 0x000000dc8f407223 */ /* 0x000fe20000010840 */
[----:B------:R-:W-:Y:S01]  /*6a00*/  FADD.FTZ R180, RZ, R65 ;  /* 0x00000041ffb47221 */ /* 0x000fe20000010000 */
[----:B------:R-:W-:Y:S01]  /*6a10*/  FMUL.FTZ R65, R179, UR54 ;  /* 0x00000036b3417c20 */ /* 0x000fe20008410000 */
[----:B------:R-:W-:Y:S01]  /*6a20*/  FFMA.FTZ R216, R220, UR54, -R216 ;  /* 0x00000036dcd87c23 */ /* 0x000fe200080108d8 */
[----:B------:R-:W-:Y:S01]  /*6a30*/  FFMA.FTZ R217, R34, R104, R64 ;  /* 0x0000006822d97223 */ /* 0x000fe20000010040 */
[----:B------:R-:W-:Y:S01]  /*6a40*/  FMUL.FTZ R64, R181, R180 ;  /* 0x000000b4b5407220 */ /* 0x000fe20000410000 */
[----:B------:R-:W-:Y:S01]  /*6a50*/  ISETP.NE.AND P1, PT, R248, 0x1f, PT ;  /* 0x0000001ff800780c */ /* 0x000fe20003f25270 */
[----:B------:R-:W-:Y:S01]  /*6a60*/  FFMA.FTZ R65, R220, UR56, R65 ;  /* 0x00000038dc417c23 */ /* 0x000fe20008010041 */
[C---:B------:R-:W-:Y:S01]  /*6a70*/  FFMA.FTZ R238, -R215.reuse, R214, R238 ;  /* 0x000000d6d7ee7223 */ /* 0x040fe200000101ee */
[----:B------:R-:W-:Y:S01]  /*6a80*/  FFMA.FTZ R64, R246, R217, -R64 ;  /* 0x000000d9f6407223 */ /* 0x000fe20000010840 */
[C---:B------:R-:W-:Y:S01]  /*6a90*/  FMUL.FTZ R216, R215.reuse, R216 ;  /* 0x000000d8d7d87220 */ /* 0x040fe20000410000 */
[----:B------:R-:W-:Y:S01]  /*6aa0*/  FFMA.FTZ R215, -R215, R65, -RZ ;  /* 0x00000041d7d77223 */ /* 0x000fe200000109ff */
[----:B------:R-:W-:Y:S01]  /*6ab0*/  FMUL.FTZ R181, R181, R217 ;  /* 0x000000d9b5b57220 */ /* 0x000fe20000410000 */
[----:B------:R-:W-:Y:S01]  /*6ac0*/  FFMA.FTZ R245, R237, R64, R245 ;  /* 0x00000040edf57223 */ /* 0x000fe200000100f5 */
[----:B------:R-:W-:Y:S01]  /*6ad0*/  HFMA2.MMA R64, -RZ, RZ, 1.875, 0 ;  /* 0x3f800000ff407435 */ /* 0x000fe200000001ff */
[----:B------:R-:W-:-:S02]  /*6ae0*/  MOV R65, RZ ;  /* 0x000000ff00417202 */ /* 0x000fc40000000f00 */
[----:B------:R-:W-:Y:S01]  /*6af0*/  CS2R R66, SRZ ;  /* 0x0000000000427805 */ /* 0x000fe2000001ff00 */
[----:B------:R-:W-:Y:S01]  /*6b00*/  FADD.FTZ R240, R234, R240 ;  /* 0x000000f0eaf07221 */ /* 0x000fe20000010000 */
[----:B------:R-:W-:Y:S01]  /*6b10*/  FADD.FTZ R239, -R233, R239 ;  /* 0x000000efe9ef7221 */ /* 0x000fe20000010100 */
[----:B------:R-:W-:Y:S01]  /*6b20*/  FFMA.FTZ R246, R246, R180, R181 ;  /* 0x000000b4f6f67223 */ /* 0x000fe200000100b5 */
[----:B------:R0:W1:Y:S04]  /*6b30*/  SHFL.DOWN PT, R214, R242, 0x1, 0x1f ;  /* 0x08201f00f2d67f89 */ /* 0x00006800000e0000 */
[----:B------:R-:W2:Y:S04]  /*6b40*/  @!P0 LDS.128 R64, [UR45+0x3650] ;  /* 0x0036502dff408984 */ /* 0x000ea80008000c00 */
[----:B------:R0:W3:Y:S04]  /*6b50*/  SHFL.DOWN PT, R241, R247, 0x1, 0x1f ;  /* 0x08201f00f7f17f89 */ /* 0x0000e800000e0000 */
[----:B------:R0:W4:Y:S04]  /*6b60*/  SHFL.DOWN PT, R181, R240, 0x1, 0x1f ;  /* 0x08201f00f0b57f89 */ /* 0x00012800000e0000 */
[----:B------:R0:W0:Y:S01]  /*6b70*/  SHFL.DOWN PT, R243, R239, 0x1, 0x1f ;  /* 0x08201f00eff37f89 */ /* 0x00002200000e0000 */
[----:B------:R-:W-:Y:S05]  /*6b80*/  @!P1 BRA `(.L_x_12702) ;  /* 0x00000000002c9947 */ /* 0x000fea0003800000 */
[----:B0-----:R-:W-:-:S04]  /*6b90*/  FMUL.FTZ R244, R247, R243 ;  /* 0x000000f3f7f47220 */ /* 0x001fc80000410000 */
[-C--:B----4-:R-:W-:Y:S01]  /*6ba0*/  FFMA.FTZ R244, R242, R181.reuse, -R244 ;  /* 0x000000b5f2f47223 */ /* 0x090fe200000108f4 */
[----:B------:R-:W-:-:S03]  /*6bb0*/  FMUL.FTZ R181, R247, R181 ;  /* 0x000000b5f7b57220 */ /* 0x000fc60000410000 */
[----:B------:R-:W-:Y:S01]  /*6bc0*/  FADD.FTZ R240, R240, R244 ;  /* 0x000000f4f0f07221 */ /* 0x000fe20000010000 */
[----:B------:R-:W-:Y:S01]  /*6bd0*/  FFMA.FTZ R181, R242, R243, R181 ;  /* 0x000000f3f2b57223 */ /* 0x000fe200000100b5 */
[----:B---3--:R-:W-:Y:S01]  /*6be0*/  FMUL.FTZ R243, R247, R241 ;  /* 0x000000f1f7f37220 */ /* 0x008fe20000410000 */
[C---:B-1----:R-:W-:Y:S02]  /*6bf0*/  FMUL.FTZ R247, R214.reuse, R247 ;  /* 0x000000f7d6f77220 */ /* 0x042fe40000410000 */
[----:B------:R-:W-:Y:S01]  /*6c00*/  FADD.FTZ R239, R239, R181 ;  /* 0x000000b5efef7221 */ /* 0x000fe20000010000 */
[----:B------:R-:W-:Y:S01]  /*6c10*/  FFMA.FTZ R243, R214, R242, -R243 ;  /* 0x000000f2d6f37223 */ /* 0x000fe200000108f3 */
[----:B------:R-:W-:-:S04]  /*6c20*/  FFMA.FTZ R247, R242, R241, R247 ;  /* 0x000000f1f2f77223 */ /* 0x000fc800000100f7 */
[----:B------:R-:W-:-:S07]  /*6c30*/  MOV R242, R243 ;  /* 0x000000f300f27202 */ /* 0x000fce0000000f00 */
.L_x_12702:
[----:B------:R-:W-:Y:S05]  /*6c40*/  BSYNC B0 ;  /* 0x0000000000007941 */ /* 0x000fea0003800000 */
.L_x_12701:
[----:B-1----:R1:W1:Y:S01]  /*6c50*/  SHFL.DOWN PT, R214, R242, 0x2, 0x1f ;  /* 0x08401f00f2d67f89 */ /* 0x00226200000e0000 */
[----:B------:R-:W-:Y:S03]  /*6c60*/  BSSY B0, `(.L_x_12703) ;  /* 0x0000010000007945 */ /* 0x000fe60003800000 */
[----:B---3--:R3:W1:Y:S04]  /*6c70*/  SHFL.DOWN PT, R241, R247, 0x2, 0x1f ;  /* 0x08401f00f7f17f89 */ /* 0x00866800000e0000 */
[----:B----4-:R3:W4:Y:S04]  /*6c80*/  SHFL.DOWN PT, R181, R240, 0x2, 0x1f ;  /* 0x08401f00f0b57f89 */ /* 0x01072800000e0000 */
[----:B0-----:R3:W0:Y:S01]  /*6c90*/  SHFL.DOWN PT, R243, R239, 0x2, 0x1f ;  /* 0x08401f00eff37f89 */ /* 0x00162200000e0000 */
[----:B------:R-:W-:Y:S05]  /*6ca0*/  @P3 BRA `(.L_x_12704) ;  /* 0x00000000002c3947 */ /* 0x000fea0003800000 */
[----:B0-----:R-:W-:-:S04]  /*6cb0*/  FMUL.FTZ R244, R247, R243 ;  /* 0x000000f3f7f47220 */ /* 0x001fc80000410000 */
[-C--:B----4-:R-:W-:Y:S01]  /*6cc0*/  FFMA.FTZ R244, R242, R181.reuse, -R244 ;  /* 0x000000b5f2f47223 */ /* 0x090fe200000108f4 */
[----:B------:R-:W-:-:S03]  /*6cd0*/  FMUL.FTZ R181, R247, R181 ;  /* 0x000000b5f7b57220 */ /* 0x000fc60000410000 */
[----:B---3--:R-:W-:Y:S01]  /*6ce0*/  FADD.FTZ R240, R240, R244 ;  /* 0x000000f4f0f07221 */ /* 0x008fe20000010000 */
[C---:B------:R-:W-:Y:S01]  /*6cf0*/  FFMA.FTZ R181, R242.reuse, R243, R181 ;  /* 0x000000f3f2b57223 */ /* 0x040fe200000100b5 */
[CC--:B-1----:R-:W-:Y:S01]  /*6d00*/  FMUL.FTZ R243, R247.reuse, R241.reuse ;  /* 0x000000f1f7f37220 */ /* 0x0c2fe20000410000 */
[-C--:B------:R-:W-:Y:S02]  /*6d10*/  FMUL.FTZ R247, R247, R214.reuse ;  /* 0x000000d6f7f77220 */ /* 0x080fe40000410000 */
[----:B------:R-:W-:Y:S01]  /*6d20*/  FADD.FTZ R239, R239, R181 ;  /* 0x000000b5efef7221 */ /* 0x000fe20000010000 */
[C---:B------:R-:W-:Y:S01]  /*6d30*/  FFMA.FTZ R243, R242.reuse, R214, -R243 ;  /* 0x000000d6f2f37223 */ /* 0x040fe200000108f3 */
[----:B------:R-:W-:-:S04]  /*6d40*/  FFMA.FTZ R247, R242, R241, R247 ;  /* 0x000000f1f2f77223 */ /* 0x000fc800000100f7 */
[----:B------:R-:W-:-:S07]  /*6d50*/  MOV R242, R243 ;  /* 0x000000f300f27202 */ /* 0x000fce0000000f00 */
.L_x_12704:
[----:B------:R-:W-:Y:S05]  /*6d60*/  BSYNC B0 ;  /* 0x0000000000007941 */ /* 0x000fea0003800000 */
.L_x_12703:
[----:B-1----:R1:W1:Y:S01]  /*6d70*/  SHFL.DOWN PT, R214, R242, 0x4, 0x1f ;  /* 0x08801f00f2d67f89 */ /* 0x00226200000e0000 */
[----:B------:R-:W-:Y:S03]  /*6d80*/  BSSY B0, `(.L_x_12705) ;  /* 0x0000010000007945 */ /* 0x000fe60003800000 */
[----:B------:R0:W1:Y:S04]  /*6d90*/  SHFL.DOWN PT, R241, R247, 0x4, 0x1f ;  /* 0x08801f00f7f17f89 */ /* 0x00006800000e0000 */
[----:B----4-:R4:W1:Y:S04]  /*6da0*/  SHFL.DOWN PT, R181, R240, 0x4, 0x1f ;  /* 0x08801f00f0b57f89 */ /* 0x01086800000e0000 */
[----:B0-----:R4:W0:Y:S01]  /*6db0*/  SHFL.DOWN PT, R243, R239, 0x4, 0x1f ;  /* 0x08801f00eff37f89 */ /* 0x00182200000e0000 */
[----:B------:R-:W-:Y:S05]  /*6dc0*/  @P4 BRA `(.L_x_12706) ;  /* 0x00000000002c4947 */ /* 0x000fea0003800000 */
[----:B0-----:R-:W-:-:S04]  /*6dd0*/  FMUL.FTZ R244, R247, R243 ;  /* 0x000000f3f7f47220 */ /* 0x001fc80000410000 */
[-C--:B-1----:R-:W-:Y:S01]  /*6de0*/  FFMA.FTZ R244, R242, R181.reuse, -R244 ;  /* 0x000000b5f2f47223 */ /* 0x082fe200000108f4 */
[----:B------:R-:W-:-:S03]  /*6df0*/  FMUL.FTZ R181, R247, R181 ;  /* 0x000000b5f7b57220 */ /* 0x000fc60000410000 */
[----:B---34-:R-:W-:Y:S01]  /*6e00*/  FADD.FTZ R240, R240, R244 ;  /* 0x000000f4f0f07221 */ /* 0x018fe20000010000 */
[C---:B------:R-:W-:Y:S01]  /*6e10*/  FFMA.FTZ R181, R242.reuse, R243, R181 ;  /* 0x000000f3f2b57223 */ /* 0x040fe200000100b5 */
[CC--:B------:R-:W-:Y:S01]  /*6e20*/  FMUL.FTZ R243, R247.reuse, R241.reuse ;  /* 0x000000f1f7f37220 */ /* 0x0c0fe20000410000 */
[-C--:B------:R-:W-:Y:S02]  /*6e30*/  FMUL.FTZ R247, R247, R214.reuse ;  /* 0x000000d6f7f77220 */ /* 0x080fe40000410000 */
[----:B------:R-:W-:Y:S01]  /*6e40*/  FADD.FTZ R239, R239, R181 ;  /* 0x000000b5efef7221 */ /* 0x000fe20000010000 */
[C---:B------:R-:W-:Y:S01]  /*6e50*/  FFMA.FTZ R243, R242.reuse, R214, -R243 ;  /* 0x000000d6f2f37223 */ /* 0x040fe200000108f3 */
[----:B------:R-:W-:-:S04]  /*6e60*/  FFMA.FTZ R247, R242, R241, R247 ;  /* 0x000000f1f2f77223 */ /* 0x000fc800000100f7 */
[----:B------:R-:W-:-:S07]  /*6e70*/  MOV R242, R243 ;  /* 0x000000f300f27202 */ /* 0x000fce0000000f00 */
.L_x_12706:
[----:B------:R-:W-:Y:S05]  /*6e80*/  BSYNC B0 ;  /* 0x0000000000007941 */ /* 0x000fea0003800000 */
.L_x_12705:
[----:B------:R-:W-:Y:S01]  /*6e90*/  ISETP.GT.U32.AND P0, PT, R248, 0x17, PT ;  /* 0x00000017f800780c */ /* 0x000fe20003f04070 */
[-C--:B0-----:R-:W-:Y:S01]  /*6ea0*/  FMUL.FTZ R243, R170, R180.reuse ;  /* 0x000000b4aaf37220 */ /* 0x081fe20000410000 */
[----:B------:R-:W-:Y:S01]  /*6eb0*/  ISETP.GT.U32.AND P1, PT, R248, 0xf, PT ;  /* 0x0000000ff800780c */ /* 0x000fe20003f24070 */
[-C--:B-1----:R-:W-:Y:S01]  /*6ec0*/  FMUL.FTZ R181, R170, R217.reuse ;  /* 0x000000d9aab57220 */ /* 0x082fe20000410000 */
[----:B------:R0:W1:Y:S01]  /*6ed0*/  SHFL.DOWN PT, R241, R242, 0x8, 0x1f ;  /* 0x09001f00f2f17f89 */ /* 0x00006200000e0000 */
[----:B------:R-:W-:Y:S01]  /*6ee0*/  BSSY B0, `(.L_x_12707) ;  /* 0x0000012000007945 */ /* 0x000fe20003800000 */
[C---:B------:R-:W-:Y:S01]  /*6ef0*/  FFMA.FTZ R243, R153.reuse, R217, -R243 ;  /* 0x000000d999f37223 */ /* 0x040fe200000108f3 */
[----:B------:R-:W-:Y:S01]  /*6f00*/  FFMA.FTZ R181, R153, R180, R181 ;  /* 0x000000b499b57223 */ /* 0x000fe200000100b5 */
[----:B------:R0:W0:Y:S04]  /*6f10*/  SHFL.DOWN PT, R244, R247, 0x8, 0x1f ;  /* 0x09001f00f7f47f89 */ /* 0x00002800000e0000 */
[----:B------:R0:W0:Y:S04]  /*6f20*/  SHFL.DOWN PT, R214, R240, 0x8, 0x1f ;  /* 0x09001f00f0d67f89 */ /* 0x00002800000e0000 */
[----:B------:R0:W0:Y:S01]  /*6f30*/  SHFL.DOWN PT, R248, R239, 0x8, 0x1f ;  /* 0x09001f00eff87f89 */ /* 0x00002200000e0000 */
[----:B------:R-:W-:Y:S05]  /*6f40*/  @P0 BRA `(.L_x_12708) ;  /* 0x00000000002c0947 */ /* 0x000fea0003800000 */
[----:B0-----:R-:W-:-:S04]  /*6f50*/  FMUL.FTZ R249, R247, R248 ;  /* 0x000000f8f7f97220 */ /* 0x001fc80000410000 */
[-C--:B------:R-:W-:Y:S01]  /*6f60*/  FFMA.FTZ R249, R242, R214.reuse, -R249 ;  /* 0x000000d6f2f97223 */ /* 0x080fe200000108f9 */
[----:B------:R-:W-:-:S03]  /*6f70*/  FMUL.FTZ R214, R247, R214 ;  /* 0x000000d6f7d67220 */ /* 0x000fc60000410000 */
[----:B---34-:R-:W-:Y:S01]  /*6f80*/  FADD.FTZ R240, R240, R249 ;  /* 0x000000f9f0f07221 */ /* 0x018fe20000010000 */
[C---:B------:R-:W-:Y:S01]  /*6f90*/  FFMA.FTZ R214, R242.reuse, R248, R214 ;  /* 0x000000f8f2d67223 */ /* 0x040fe200000100d6 */
[CC--:B------:R-:W-:Y:S01]  /*6fa0*/  FMUL.FTZ R248, R247.reuse, R244.reuse ;  /* 0x000000f4f7f87220 */ /* 0x0c0fe20000410000 */
[-C--:B-1----:R-:W-:Y:S02]  /*6fb0*/  FMUL.FTZ R247, R247, R241.reuse ;  /* 0x000000f1f7f77220 */ /* 0x082fe40000410000 */
[----:B------:R-:W-:Y:S01]  /*6fc0*/  FADD.FTZ R239, R239, R214 ;  /* 0x000000d6efef7221 */ /* 0x000fe20000010000 */
[C---:B------:R-:W-:Y:S01]  /*6fd0*/  FFMA.FTZ R248, R242.reuse, R241, -R248 ;  /* 0x000000f1f2f87223 */ /* 0x040fe200000108f8 */
[----:B------:R-:W-:-:S04]  /*6fe0*/  FFMA.FTZ R247, R242, R244, R247 ;  /* 0x000000f4f2f77223 */ /* 0x000fc800000100f7 */
[----:B------:R-:W-:-:S07]  /*6ff0*/  MOV R242, R248 ;  /* 0x000000f800f27202 */ /* 0x000fce0000000f00 */
.L_x_12708:
[----:B------:R-:W-:Y:S05]  /*7000*/  BSYNC B0 ;  /* 0x0000000000007941 */ /* 0x000fea0003800000 */
.L_x_12707:
[----:B0-----:R-:W-:Y:S01]  /*7010*/  FFMA.FTZ R214, R35, R103, R243 ;  /* 0x0000006723d67223 */ /* 0x001fe200000100f3 */
[----:B------:R0:W0:Y:S01]  /*7020*/  SHFL.DOWN PT, R244, R247, 0x10, 0x1f ;  /* 0x0a001f00f7f47f89 */ /* 0x00002200000e0000 */
[----:B------:R-:W-:Y:S01]  /*7030*/  BSSY B0, `(.L_x_12709) ;  /* 0x0000011000007945 */ /* 0x000fe20003800000 */
[----:B------:R-:W-:Y:S02]  /*7040*/  FADD.FTZ R181, RZ, R181 ;  /* 0x000000b5ffb57221 */ /* 0x000fe40000010000 */
[----:B------:R0:W0:Y:S04]  /*7050*/  SHFL.DOWN PT, R243, R242, 0x10, 0x1f ;  /* 0x0a001f00f2f37f89 */ /* 0x00002800000e0000 */
[----:B-1----:R1:W0:Y:S04]  /*7060*/  SHFL.DOWN PT, R241, R240, 0x10, 0x1f ;  /* 0x0a001f00f0f17f89 */ /* 0x00222800000e0000 */
[----:B------:R1:W0:Y:S01]  /*7070*/  SHFL.DOWN PT, R248, R239, 0x10, 0x1f ;  /* 0x0a001f00eff87f89 */ /* 0x00022200000e0000 */
[----:B------:R-:W-:Y:S05]  /*7080*/  @P1 BRA `(.L_x_12710) ;  /* 0x00000000002c1947 */ /* 0x000fea0003800000 */
[----:B0-----:R-:W-:-:S04]  /*7090*/  FMUL.FTZ R249, R247, R248 ;  /* 0x000000f8f7f97220 */ /* 0x001fc80000410000 */
[-C--:B------:R-:W-:Y:S01]  /*70a0*/  FFMA.FTZ R249, R242, R241.reuse, -R249 ;  /* 0x000000f1f2f97223 */ /* 0x080fe200000108f9 */
[----:B------:R-:W-:-:S03]  /*70b0*/  FMUL.FTZ R241, R247, R241 ;  /* 0x000000f1f7f17220 */ /* 0x000fc60000410000 */
[----:B-1-34-:R-:W-:Y:S01]  /*70c0*/  FADD.FTZ R240, R240, R249 ;  /* 0x000000f9f0f07221 */ /* 0x01afe20000010000 */
[C---:B------:R-:W-:Y:S01]  /*70d0*/  FFMA.FTZ R241, R242.reuse, R248, R241 ;  /* 0x000000f8f2f17223 */ /* 0x040fe200000100f1 */
[CC--:B------:R-:W-:Y:S01]  /*70e0*/  FMUL.FTZ R248, R247.reuse, R244.reuse ;  /* 0x000000f4f7f87220 */ /* 0x0c0fe20000410000 */
[-C--:B------:R-:W-:Y:S02]  /*70f0*/  FMUL.FTZ R247, R247, R243.reuse ;  /* 0x000000f3f7f77220 */ /* 0x080fe40000410000 */
[----:B------:R-:W-:Y:S01]  /*7100*/  FADD.FTZ R239, R239, R241 ;  /* 0x000000f1efef7221 */ /* 0x000fe20000010000 */
[C---:B------:R-:W-:Y:S01]  /*7110*/  FFMA.FTZ R248, R242.reuse, R243, -R248 ;  /* 0x000000f3f2f87223 */ /* 0x040fe200000108f8 */
[----:B------:R-:W-:-:S04]  /*7120*/  FFMA.FTZ R247, R242, R244, R247 ;  /* 0x000000f4f2f77223 */ /* 0x000fc800000100f7 */
[----:B------:R-:W-:-:S07]  /*7130*/  MOV R242, R248 ;  /* 0x000000f800f27202 */ /* 0x000fce0000000f00 */
.L_x_12710:
[----:B------:R-:W-:Y:S05]  /*7140*/  BSYNC B0 ;  /* 0x0000000000007941 */ /* 0x000fea0003800000 */
.L_x_12709:
[----:B0-----:R-:W0:Y:S01]  /*7150*/  SHFL.IDX PT, R244, R247, RZ, 0x1f ;  /* 0x00001ffff7f47589 */ /* 0x001e2200000e0000 */
[----:B------:R-:W-:Y:S01]  /*7160*/  FFMA.FTZ R246, -R237, R246, R238 ;  /* 0x000000f6edf67223 */ /* 0x000fe200000101ee */
[CC--:B------:R-:W-:Y:S01]  /*7170*/  FMUL.FTZ R248, R236.reuse, R181.reuse ;  /* 0x000000b5ecf87220 */ /* 0x0c0fe20000410000 */
[-C--:B------:R-:W-:Y:S01]  /*7180*/  FMUL.FTZ R249, R236, R214.reuse ;  /* 0x000000d6ecf97220 */ /* 0x080fe20000410000 */
[----:B------:R-:W5:Y:S01]  /*7190*/  SHFL.IDX PT, R243, R242, RZ, 0x1f ;  /* 0x00001ffff2f37589 */ /* 0x000f6200000e0000 */
[C---:B------:R-:W-:Y:S01]  /*71a0*/  FMUL.FTZ R236, R180.reuse, UR56 ;  /* 0x00000038b4ec7c20 */ /* 0x040fe20008410000 */
[C---:B------:R-:W-:Y:S01]  /*71b0*/  FFMA.FTZ R248, R213.reuse, R214, -R248 ;  /* 0x000000d6d5f87223 */ /* 0x040fe200000108f8 */
[----:B------:R-:W-:Y:S01]  /*71c0*/  FFMA.FTZ R249, R213, R181, R249 ;  /* 0x000000b5d5f97223 */ /* 0x000fe200000100f9 */
[----:B---3--:R-:W-:Y:S01]  /*71d0*/  SHFL.DOWN PT, R247, R247, 0x1, 0x1f ;  /* 0x08201f00f7f77f89 */ /* 0x008fe200000e0000 */
[----:B------:R-:W-:Y:S01]  /*71e0*/  FMUL.FTZ R250, R180, UR54 ;  /* 0x00000036b4fa7c20 */ /* 0x000fe20008410000 */
[C---:B------:R-:W-:Y:S01]  /*71f0*/  FFMA.FTZ R245, R8.reuse, R248, R245 ;  /* 0x000000f808f57223 */ /* 0x040fe200000100f5 */
[----:B------:R-:W-:Y:S01]  /*7200*/  FFMA.FTZ R246, -R8, R249, R246 ;  /* 0x000000f908f67223 */ /* 0x000fe200000101f6 */
[----:B--2---:R-:W2:Y:S01]  /*7210*/  SHFL.IDX PT, R238, R67, RZ, 0x1f ;  /* 0x00001fff43ee7589 */ /* 0x004ea200000e0000 */
[C---:B------:R-:W-:Y:S01]  /*7220*/  FFMA.FTZ R236, R217.reuse, UR54, -R236 ;  /* 0x00000036d9ec7c23 */ /* 0x040fe200080108ec */
[----:B------:R-:W-:Y:S01]  /*7230*/  FFMA.FTZ R250, R217, UR56, R250 ;  /* 0x00000038d9fa7c23 */ /* 0x000fe200080100fa */
[----:B------:R-:W-:Y:S01]  /*7240*/  ISETP.NE.AND P0, PT, R9, RZ, PT ;  /* 0x000000ff0900720c */ /* 0x000fe20003f05270 */
[----:B------:R-:W-:Y:S01]  /*7250*/  SHFL.DOWN PT, R242, R242, 0x1, 0x1f ;  /* 0x08201f00f2f27f89 */ /* 0x000fe200000e0000 */
[C---:B------:R-:W-:Y:S01]  /*7260*/  FMUL.FTZ R236, R237.reuse, R236 ;  /* 0x000000ecedec7220 */ /* 0x040fe20000410000 */
[----:B------:R-:W-:Y:S01]  /*7270*/  FFMA.FTZ R237, -R237, R250, -RZ ;  /* 0x000000faeded7223 */ /* 0x000fe200000109ff */
[----:B------:R-:W-:Y:S01]  /*7280*/  FMUL.FTZ R250, R181, UR56 ;  /* 0x00000038b5fa7c20 */ /* 0x000fe20008410000 */
[----:B------:R5:W3:Y:S01]  /*7290*/  SHFL.IDX PT, R241, R66, RZ, 0x1f ;  /* 0x00001fff42f17589 */ /* 0x000ae200000e0000 */
[----:B------:R-:W-:Y:S01]  /*72a0*/  FFMA.FTZ R235, R28, -R118, R235 ;  /* 0x800000761ceb7223 */ /* 0x000fe200000100eb */
[----:B------:R-:W-:Y:S01]  /*72b0*/  FFMA.FTZ R229, R30, -R120, R229 ;  /* 0x800000781ee57223 */ /* 0x000fe200000100e5 */
[----:B------:R-:W-:Y:S01]  /*72c0*/  FFMA.FTZ R250, R214, UR54, -R250 ;  /* 0x00000036d6fa7c23 */ /* 0x000fe200080108fa */
[----:B------:R-:W3:Y:S01]  /*72d0*/  SHFL.DOWN PT, R213, R240, 0x1, 0x1f ;  /* 0x08201f00f0d57f89 */ /* 0x000ee200000e0000 */
[CC--:B0-----:R-:W-:Y:S01]  /*72e0*/  FMUL.FTZ R249, R244.reuse, R67.reuse ;  /* 0x00000043f4f97220 */ /* 0x0c1fe20000410000 */
[C---:B------:R-:W-:Y:S01]  /*72f0*/  FMUL.FTZ R248, R244.reuse, R66 ;  /* 0x00000042f4f87220 */ /* 0x040fe20000410000 */
[----:B------:R-:W-:Y:S01]  /*7300*/  FFMA.FTZ R226, R31, -R134, R226 ;  /* 0x800000861fe27223 */ /* 0x000fe200000100e2 */
[----:B-1--4-:R-:W0:Y:S01]  /*7310*/  SHFL.IDX PT, R240, R240, RZ, 0x1f ;  /* 0x00001ffff0f07589 */ /* 0x012e2200000e0000 */
[C---:B-----5:R-:W-:Y:S01]  /*7320*/  FFMA.FTZ R66, R243.reuse, R66, -R249 ;  /* 0x00000042f3427223 */ /* 0x060fe200000108f9 */
[C---:B------:R-:W-:Y:S01]  /*7330*/  FFMA.FTZ R67, R243.reuse, R67, R248 ;  /* 0x00000043f3437223 */ /* 0x040fe200000100f8 */
[C---:B------:R-:W-:Y:S01]  /*7340*/  FMUL.FTZ R248, R244.reuse, R65 ;  /* 0x00000041f4f87220 */ /* 0x040fe20000410000 */
[-C--:B------:R-:W-:Y:S01]  /*7350*/  FMUL.FTZ R249, R244, R64.reuse ;  /* 0x00000040f4f97220 */ /* 0x080fe20000410000 */
[----:B------:R-:W-:Y:S01]  /*7360*/  VOTEU.ALL UP0, P0 ;  /* 0x00000000003f7886 */ /* 0x000fe20000000000 */
[----:B------:R-:W-:Y:S01]  /*7370*/  FFMA.FTZ R223, R32, -R121, R223 ;  /* 0x8000007920df7223 */ /* 0x000fe200000100df */
[----:B------:R-:W-:Y:S01]  /*7380*/  FFMA.FTZ R64, R243, R64, -R248 ;  /* 0x00000040f3407223 */ /* 0x000fe200000108f8 */
[----:B--2---:R-:W-:Y:S01]  /*7390*/  @P2 FMUL.FTZ R244, R247, R238 ;  /* 0x000000eef7f42220 */ /* 0x004fe20000410000 */
[C---:B------:R-:W-:Y:S01]  /*73a0*/  FMUL.FTZ R248, R158.reuse, R214 ;  /* 0x000000d69ef87220 */ /* 0x040fe20000410000 */
[----:B------:R-:W-:Y:S01]  /*73b0*/  FFMA.FTZ R65, R243, R65, R249 ;  /* 0x00000041f3417223 */ /* 0x000fe200000100f9 */
[----:B------:R-:W-:Y:S01]  /*73c0*/  FMUL.FTZ R243, R158, R181 ;  /* 0x000000b59ef37220 */ /* 0x000fe20000410000 */
[----:B------:R-:W-:Y:S01]  /*73d0*/  @!UP0 ULEA UR45, UR6, UR55, 0x4 ;  /* 0x00000037062d8291 */ /* 0x000fe2000f8e203f */
[----:B------:R-:W-:Y:S01]  /*73e0*/  FFMA.FTZ R220, R33, -R122, R220 ;  /* 0x8000007a21dc7223 */ /* 0x000fe200000100dc */
[----:B------:R-:W-:Y:S01]  /*73f0*/  FFMA.FTZ R217, R34, -R123, R217 ;  /* 0x8000007b22d97223 */ /* 0x000fe200000100d9 */
[----:B------:R-:W-:Y:S01]  /*7400*/  FFMA.FTZ R243, R142, R214, -R243 ;  /* 0x000000d68ef37223 */ /* 0x000fe200000108f3 */
[-C--:B---3--:R-:W-:Y:S01]  /*7410*/  @P2 FFMA.FTZ R244, R242, R241.reuse, -R244 ;  /* 0x000000f1f2f42223 */ /* 0x088fe200000108f4 */
[----:B------:R-:W-:Y:S01]  /*7420*/  @P2 FMUL.FTZ R247, R247, R241 ;  /* 0x000000f1f7f72220 */ /* 0x000fe20000410000 */
[----:B------:R-:W-:Y:S01]  /*7430*/  USHF.R.S32.HI UR57, URZ, 0x1f, UR51 ;  /* 0x0000001f3f397899 */ /* 0x000fe20008011433 */
[----:B------:R-:W-:Y:S01]  /*7440*/  FFMA.FTZ R243, R36, R102, R243 ;  /* 0x0000006624f37223 */ /* 0x000fe200000100f3 */
[----:B------:R-:W-:Y:S01]  /*7450*/  @P2 FADD.FTZ R241, R213, R244 ;  /* 0x000000f4d5f12221 */ /* 0x000fe20000010000 */
[----:B------:R-:W-:Y:S01]  /*7460*/  FFMA.FTZ R213, R142, R181, R248 ;  /* 0x000000b58ed57223 */ /* 0x000fe200000100f8 */
[----:B------:R-:W-:Y:S01]  /*7470*/  FMUL.FTZ R244, R181, UR54 ;  /* 0x00000036b5f47c20 */ /* 0x000fe20008410000 */
[----:B------:R-:W-:Y:S01]  /*7480*/  FMUL.FTZ R249, R162, R243 ;  /* 0x000000f3a2f97220 */ /* 0x000fe20000410000 */
[----:B------:R-:W-:Y:S01]  /*7490*/  @P2 FFMA.FTZ R247, R242, R238, R247 ;  /* 0x000000eef2f72223 */ /* 0x000fe200000100f7 */
[----:B------:R-:W-:Y:S01]  /*74a0*/  FADD.FTZ R213, RZ, R213 ;  /* 0x000000d5ffd57221 */ /* 0x000fe20000010000 */
[----:B------:R-:W-:Y:S01]  /*74b0*/  FFMA.FTZ R244, R214, UR56, R244 ;  /* 0x00000038d6f47c23 */ /* 0x000fe200080100f4 */
[----:B0-----:R-:W-:Y:S01]  /*74c0*/  FADD.FTZ R66, R240, R66 ;  /* 0x00000042f0427221 */ /* 0x001fe20000010000 */
[----:B------:R-:W-:Y:S01]  /*74d0*/  FFMA.FTZ R214, R35, -R124, R214 ;  /* 0x8000007c23d67223 */ /* 0x000fe200000100d6 */
[-C--:B------:R-:W-:Y:S01]  /*74e0*/  FMUL.FTZ R248, R162, R213.reuse ;  /* 0x000000d5a2f87220 */ /* 0x080fe20000410000 */
[C---:B------:R-:W-:Y:S01]  /*74f0*/  FMUL.FTZ R162, R8.reuse, R250 ;  /* 0x000000fa08a27220 */ /* 0x040fe20000410000 */
[----:B------:R-:W-:Y:S01]  /*7500*/  FFMA.FTZ R244, -R8, R244, -RZ ;  /* 0x000000f408f47223 */ /* 0x000fe200000109ff */
[C---:B------:R-:W-:Y:S01]  /*7510*/  FFMA.FTZ R249, R148.reuse, R213, R249 ;  /* 0x000000d594f97223 */ /* 0x040fe200000100f9 */
[----:B------:R-:W-:Y:S01]  /*7520*/  FFMA.FTZ R8, R148, R243, -R248 ;  /* 0x000000f394087223 */ /* 0x000fe200000108f8 */
[C---:B------:R-:W-:Y:S01]  /*7530*/  FMUL.FTZ R148, R213.reuse, UR56 ;  /* 0x00000038d5947c20 */ /* 0x040fe20008410000 */
[----:B------:R-:W0:Y:S01]  /*7540*/  SHFL.DOWN PT, R248, R239, 0x1, 0x1f ;  /* 0x08201f00eff87f89 */ /* 0x000e2200000e0000 */
[C---:B------:R-:W-:Y:S01]  /*7550*/  FFMA.FTZ R246, -R212.reuse, R249, R246 ;  /* 0x000000f9d4f67223 */ /* 0x040fe200000101f6 */
[C---:B------:R-:W-:Y:S01]  /*7560*/  FFMA.FTZ R245, R212.reuse, R8, R245 ;  /* 0x00000008d4f57223 */ /* 0x040fe200000100f5 */
[----:B------:R-:W-:Y:S01]  /*7570*/  FMUL.FTZ R8, R213, UR54 ;  /* 0x00000036d5087c20 */ /* 0x000fe20008410000 */
[----:B------:R-:W-:Y:S01]  /*7580*/  FFMA.FTZ R148, R243, UR54, -R148 ;  /* 0x00000036f3947c23 */ /* 0x000fe20008010894 */
[----:B------:R-:W-:Y:S01]  /*7590*/  FMUL.FTZ R249, R171, R213 ;  /* 0x000000d5abf97220 */ /* 0x000fe20000410000 */
[----:B------:R-:W-:Y:S01]  /*75a0*/  BSSY B0, `(.L_x_12711) ;  /* 0x00001d4000007945 */ /* 0x000fe20003800000 */
[----:B------:R-:W-:Y:S01]  /*75b0*/  FFMA.FTZ R8, R243, UR56, R8 ;  /* 0x00000038f3087c23 */ /* 0x000fe20008010008 */
[----:B------:R-:W-:Y:S01]  /*75c0*/  FMUL.FTZ R148, R212, R148 ;  /* 0x00000094d4947220 */ /* 0x000fe20000410000 */
[----:B------:R-:W-:-:S02]  /*75d0*/  FFMA.FTZ R249, R152, R243, -R249 ;  /* 0x000000f398f97223 */ /* 0x000fc400000108f9 */
[----:B------:R-:W-:Y:S01]  /*75e0*/  FFMA.FTZ R212, -R212, R8, -RZ ;  /* 0x00000008d4d47223 */ /* 0x000fe200000109ff */
[----:B------:R-:W-:Y:S01]  /*75f0*/  FMUL.FTZ R8, R171, R243 ;  /* 0x000000f3ab087220 */ /* 0x000fe20000410000 */
[----:B------:R-:W-:Y:S01]  /*7600*/  FFMA.FTZ R242, R37, R101, R249 ;  /* 0x0000006525f27223 */ /* 0x000fe200000100f9 */
[----:B------:R-:W-:Y:S01]  /*7610*/  FMUL.FTZ R249, R241, -R127 ;  /* 0x8000007ff1f97220 */ /* 0x000fe20000410000 */
[----:B------:R-:W-:Y:S01]  /*7620*/  FFMA.FTZ R243, R36, -R125, R243 ;  /* 0x8000007d24f37223 */ /* 0x000fe200000100f3 */
[----:B------:R-:W-:Y:S01]  /*7630*/  FFMA.FTZ R8, R152, R213, R8 ;  /* 0x000000d598087223 */ /* 0x000fe20000010008 */
[----:B------:R-:W-:-:S03]  /*7640*/  FMUL.FTZ R250, R159, R242 ;  /* 0x000000f29ffa7220 */ /* 0x000fc60000410000 */
[----:B------:R-:W-:Y:S01]  /*7650*/  FADD.FTZ R8, RZ, R8 ;  /* 0x00000008ff087221 */ /* 0x000fe20000010000 */
[----:B0-----:R-:W-:-:S03]  /*7660*/  @P2 FADD.FTZ R238, R248, R247 ;  /* 0x000000f7f8ee2221 */ /* 0x001fc60000010000 */
[-C--:B------:R-:W-:Y:S01]  /*7670*/  FMUL.FTZ R248, R159, R8.reuse ;  /* 0x000000089ff87220 */ /* 0x080fe20000410000 */
[C---:B------:R-:W-:Y:S01]  /*7680*/  FFMA.FTZ R250, R141.reuse, R8, R250 ;  /* 0x000000088dfa7223 */ /* 0x040fe200000100fa */
[C---:B------:R-:W-:Y:S02]  /*7690*/  FMUL.FTZ R247, R238.reuse, -R127 ;  /* 0x8000007feef77220 */ /* 0x040fe40000410000 */
[----:B------:R-:W-:Y:S01]  /*76a0*/  FFMA.FTZ R248, R141, R242, -R248 ;  /* 0x000000f28df87223 */ /* 0x000fe200000108f8 */
[----:B------:R-:W-:Y:S01]  /*76b0*/  FADD.FTZ R127, RZ, R250 ;  /* 0x000000faff7f7221 */ /* 0x000fe20000010000 */
[-C--:B------:R-:W-:Y:S01]  /*76c0*/  FFMA.FTZ R238, R238, R126.reuse, R249 ;  /* 0x0000007eeeee7223 */ /* 0x080fe200000100f9 */
[----:B------:R-:W-:Y:S01]  /*76d0*/  FFMA.FTZ R247, R241, R126, -R247 ;  /* 0x0000007ef1f77223 */ /* 0x000fe200000108f7 */
[----:B------:R-:W-:Y:S01]  /*76e0*/  FFMA.FTZ R241, R38, R100, R248 ;  /* 0x0000006426f17223 */ /* 0x000fe200000100f8 */
[C---:B------:R-:W-:Y:S01]  /*76f0*/  FMUL.FTZ R249, R172.reuse, R127 ;  /* 0x0000007facf97220 */ /* 0x040fe20000410000 */
[C---:B------:R-:W-:Y:S01]  /*7700*/  FMUL.FTZ R248, R149.reuse, R8 ;  /* 0x0000000895f87220 */ /* 0x040fe20000410000 */
[-C--:B------:R-:W-:Y:S01]  /*7710*/  FMUL.FTZ R149, R149, R242.reuse ;  /* 0x000000f295957220 */ /* 0x080fe20000410000 */
[-C--:B------:R-:W-:Y:S01]  /*7720*/  FMUL.FTZ R126, R172, R241.reuse ;  /* 0x000000f1ac7e7220 */ /* 0x080fe20000410000 */
[C---:B------:R-:W-:Y:S01]  /*7730*/  FFMA.FTZ R249, R155.reuse, R241, -R249 ;  /* 0x000000f19bf97223 */ /* 0x040fe200000108f9 */
[C---:B------:R-:W-:Y:S01]  /*7740*/  FFMA.FTZ R248, R160.reuse, R242, -R248 ;  /* 0x000000f2a0f87223 */ /* 0x040fe200000108f8 */
[----:B------:R-:W-:Y:S01]  /*7750*/  FFMA.FTZ R149, R160, R8, R149 ;  /* 0x00000008a0957223 */ /* 0x000fe20000010095 */
[----:B------:R-:W-:Y:S01]  /*7760*/  FFMA.FTZ R126, R155, R127, R126 ;  /* 0x0000007f9b7e7223 */ /* 0x000fe2000001007e */
[----:B------:R-:W-:Y:S01]  /*7770*/  FFMA.FTZ R160, R39, R99, R249 ;  /* 0x0000006327a07223 */ /* 0x000fe200000100f9 */
[C---:B------:R-:W-:Y:S01]  /*7780*/  FFMA.FTZ R245, R7.reuse, R248, R245 ;  /* 0x000000f807f57223 */ /* 0x040fe200000100f5 */
[----:B------:R-:W-:Y:S01]  /*7790*/  FFMA.FTZ R246, -R7, R149, R246 ;  /* 0x0000009507f67223 */ /* 0x000fe200000101f6 */
[----:B------:R-:W-:Y:S01]  /*77a0*/  FADD.FTZ R126, RZ, R126 ;  /* 0x0000007eff7e7221 */ /* 0x000fe20000010000 */
[----:B------:R-:W-:Y:S01]  /*77b0*/  FMUL.FTZ R249, R147, R160 ;  /* 0x000000a093f97220 */ /* 0x000fe20000410000 */
[----:B------:R-:W-:Y:S01]  /*77c0*/  FADD.FTZ R247, R208, R247 ;  /* 0x000000f7d0f77221 */ /* 0x000fe20000010000 */
[----:B------:R-:W-:Y:S01]  /*77d0*/  FADD.FTZ R238, -R209, R238 ;  /* 0x000000eed1ee7221 */ /* 0x000fe20000010100 */
[-C--:B------:R-:W-:Y:S01]  /*77e0*/  FMUL.FTZ R248, R147, R126.reuse ;  /* 0x0000007e93f87220 */ /* 0x080fe20000410000 */
[----:B------:R-:W-:Y:S01]  /*77f0*/  FFMA.FTZ R149, R140, R126, R249 ;  /* 0x0000007e8c957223 */ /* 0x000fe200000100f9 */
[CC--:B------:R-:W-:Y:S01]  /*7800*/  FMUL.FTZ R251, R144.reuse, -R247.reuse ;  /* 0x800000f790fb7220 */ /* 0x0c0fe20000410000 */
[----:B------:R-:W-:Y:S01]  /*7810*/  FMUL.FTZ R250, R144, -R238 ;  /* 0x800000ee90fa7220 */ /* 0x000fe20000410000 */
[----:B------:R-:W-:Y:S01]  /*7820*/  FFMA.FTZ R249, R140, R160, -R248 ;  /* 0x000000a08cf97223 */ /* 0x000fe200000108f8 */
[----:B------:R-:W-:Y:S01]  /*7830*/  FADD.FTZ R149, RZ, R149 ;  /* 0x00000095ff957221 */ /* 0x000fe20000010000 */
[----:B------:R0:W1:Y:S01]  /*7840*/  SHFL.IDX PT, R248, R239, RZ, 0x1f ;  /* 0x00001fffeff87589 */ /* 0x00006200000e0000 */
[----:B------:R-:W-:-:S04]  /*7850*/  FFMA.FTZ R250, R161, R247, -R250 ;  /* 0x000000f7a1fa7223 */ /* 0x000fc800000108fa */
[----:B------:R-:W-:Y:S01]  /*7860*/  FADD.FTZ R182, R182, R250 ;  /* 0x000000fab6b67221 */ /* 0x000fe20000010000 */
[----:B0-----:R-:W-:Y:S01]  /*7870*/  FFMA.FTZ R239, R40, R98, R249 ;  /* 0x0000006228ef7223 */ /* 0x001fe200000100f9 */
[----:B------:R-:W-:-:S03]  /*7880*/  FMUL.FTZ R249, R173, R149 ;  /* 0x00000095adf97220 */ /* 0x000fc60000410000 */
[-C--:B------:R-:W-:Y:S01]  /*7890*/  FMUL.FTZ R208, R173, R239.reuse ;  /* 0x000000efadd07220 */ /* 0x080fe20000410000 */
[----:B------:R-:W-:-:S03]  /*78a0*/  FFMA.FTZ R249, R154, R239, -R249 ;  /* 0x000000ef9af97223 */ /* 0x000fc600000108f9 */
[----:B------:R-:W-:Y:S01]  /*78b0*/  FFMA.FTZ R208, R154, R149, R208 ;  /* 0x000000959ad07223 */ /* 0x000fe200000100d0 */
[----:B------:R-:W-:-:S03]  /*78c0*/  FFMA.FTZ R249, R41, R97, R249 ;  /* 0x0000006129f97223 */ /* 0x000fc600000100f9 */
[----:B------:R-:W-:Y:S01]  /*78d0*/  FADD.FTZ R208, RZ, R208 ;  /* 0x000000d0ffd07221 */ /* 0x000fe20000010000 */
[----:B------:R-:W-:-:S03]  /*78e0*/  FMUL.FTZ R209, R156, R249 ;  /* 0x000000f99cd17220 */ /* 0x000fc60000410000 */
[-C--:B------:R-:W-:Y:S01]  /*78f0*/  FMUL.FTZ R240, R156, R208.reuse ;  /* 0x000000d09cf07220 */ /* 0x080fe20000410000 */
[C---:B------:R-:W-:Y:S01]  /*7900*/  FFMA.FTZ R209, R169.reuse, R208, R209 ;  /* 0x000000d0a9d17223 */ /* 0x040fe200000100d1 */
[----:B-1----:R-:W-:Y:S02]  /*7910*/  FADD.FTZ R67, R248, R67 ;  /* 0x00000043f8437221 */ /* 0x002fe40000010000 */
[----:B------:R-:W-:Y:S01]  /*7920*/  FFMA.FTZ R240, R169, R249, -R240 ;  /* 0x000000f9a9f07223 */ /* 0x000fe200000108f0 */
[----:B------:R-:W-:Y:S02]  /*7930*/  FADD.FTZ R209, RZ, R209 ;  /* 0x000000d1ffd17221 */ /* 0x000fe40000010000 */
[----:B------:R0:W-:Y:S01]  /*7940*/  @!P0 STS.128 [UR45+0x3650], R64 ;  /* 0x00365040ff008988 */ /* 0x0001e20008000c2d */
[----:B------:R-:W-:Y:S01]  /*7950*/  FFMA.FTZ R240, R42, R96, R240 ;  /* 0x000000602af07223 */ /* 0x000fe200000100f0 */
[----:B------:R-:W-:-:S03]  /*7960*/  FMUL.FTZ R252, R144, R209 ;  /* 0x000000d190fc7220 */ /* 0x000fc60000410000 */
[-C--:B------:R-:W-:Y:S01]  /*7970*/  FMUL.FTZ R248, R144, R240.reuse ;  /* 0x000000f090f87220 */ /* 0x080fe20000410000 */
[C---:B------:R-:W-:Y:S01]  /*7980*/  FFMA.FTZ R144, R161.reuse, R240, -R252 ;  /* 0x000000f0a1907223 */ /* 0x040fe200000108fc */
[C---:B------:R-:W-:Y:S02]  /*7990*/  FMUL.FTZ R252, R8.reuse, UR54 ;  /* 0x0000003608fc7c20 */ /* 0x040fe40008410000 */
[C---:B------:R-:W-:Y:S01]  /*79a0*/  FFMA.FTZ R248, R161.reuse, R209, R248 ;  /* 0x000000d1a1f87223 */ /* 0x040fe200000100f8 */
[----:B------:R-:W-:Y:S01]  /*79b0*/  FFMA.FTZ R161, R161, R238, R251 ;  /* 0x000000eea1a17223 */ /* 0x000fe200000100fb */
[----:B------:R-:W-:Y:S01]  /*79c0*/  FMUL.FTZ R251, R8, UR56 ;  /* 0x0000003808fb7c20 */ /* 0x000fe20008410000 */
[----:B------:R-:W-:Y:S01]  /*79d0*/  FFMA.FTZ R252, R242, UR56, R252 ;  /* 0x00000038f2fc7c23 */ /* 0x000fe200080100fc */
[----:B------:R-:W-:Y:S01]  /*79e0*/  FADD.FTZ R248, RZ, R248 ;  /* 0x000000f8fff87221 */ /* 0x000fe20000010000 */
[----:B------:R-:W-:Y:S01]  /*79f0*/  FADD.FTZ R161, -R190, R161 ;  /* 0x000000a1bea17221 */ /* 0x000fe20000010100 */
[----:B------:R-:W-:Y:S01]  /*7a00*/  FFMA.FTZ R251, R242, UR54, -R251 ;  /* 0x00000036f2fb7c23 */ /* 0x000fe200080108fb */
[----:B------:R-:W-:Y:S01]  /*7a10*/  FFMA.FTZ R252, -R7, R252, -RZ ;  /* 0x000000fc07fc7223 */ /* 0x000fe200000109ff */
[----:B------:R-:W-:Y:S01]  /*7a20*/  FMUL.FTZ R190, R127, UR54 ;  /* 0x000000367fbe7c20 */ /* 0x000fe20008410000 */
[----:B------:R-:W-:Y:S01]  /*7a30*/  FFMA.FTZ R144, R43, R95, R144 ;  /* 0x0000005f2b907223 */ /* 0x000fe20000010090 */
[----:B------:R-:W-:Y:S01]  /*7a40*/  FMUL.FTZ R251, R7, R251 ;  /* 0x000000fb07fb7220 */ /* 0x000fe20000410000 */
[C---:B------:R-:W-:Y:S01]  /*7a50*/  FMUL.FTZ R7, R113.reuse, R127 ;  /* 0x0000007f71077220 */ /* 0x040fe20000410000 */
[-C--:B------:R-:W-:Y:S01]  /*7a60*/  FMUL.FTZ R113, R113, R241.reuse ;  /* 0x000000f171717220 */ /* 0x080fe20000410000 */
[----:B------:R-:W-:Y:S01]  /*7a70*/  FFMA.FTZ R190, R241, UR56, R190 ;  /* 0x00000038f1be7c23 */ /* 0x000fe200080100be */
[----:B------:R-:W-:Y:S01]  /*7a80*/  FFMA.FTZ R242, R37, -R128, R242 ;  /* 0x8000008025f27223 */ /* 0x000fe200000100f2 */
[C---:B------:R-:W-:Y:S01]  /*7a90*/  FFMA.FTZ R7, R114.reuse, R241, -R7 ;  /* 0x000000f172077223 */ /* 0x040fe20000010807 */
[----:B------:R-:W-:Y:S01]  /*7aa0*/  FFMA.FTZ R113, R114, R127, R113 ;  /* 0x0000007f72717223 */ /* 0x000fe20000010071 */
[C---:B------:R-:W-:Y:S01]  /*7ab0*/  FMUL.FTZ R114, R156.reuse, -R161 ;  /* 0x800000a19c727220 */ /* 0x040fe20000410000 */
[-C--:B------:R-:W-:Y:S01]  /*7ac0*/  FMUL.FTZ R156, R156, -R182.reuse ;  /* 0x800000b69c9c7220 */ /* 0x080fe20000410000 */
[C---:B------:R-:W-:Y:S01]  /*7ad0*/  FFMA.FTZ R7, R6.reuse, R7, R245 ;  /* 0x0000000706077223 */ /* 0x040fe200000100f5 */
[C---:B------:R-:W-:Y:S01]  /*7ae0*/  FFMA.FTZ R113, -R6.reuse, R113, R246 ;  /* 0x0000007106717223 */ /* 0x040fe200000101f6 */
[C---:B------:R-:W-:Y:S01]  /*7af0*/  FFMA.FTZ R114, R169.reuse, R182, -R114 ;  /* 0x000000b6a9727223 */ /* 0x040fe20000010872 */
[----:B------:R-:W-:Y:S01]  /*7b00*/  FFMA.FTZ R156, R169, R161, R156 ;  /* 0x000000a1a99c7223 */ /* 0x000fe2000001009c */
[----:B------:R-:W-:Y:S01]  /*7b10*/  FMUL.FTZ R169, R127, UR56 ;  /* 0x000000387fa97c20 */ /* 0x000fe20008410000 */
[----:B------:R-:W-:Y:S01]  /*7b20*/  FFMA.FTZ R190, -R6, R190, -RZ ;  /* 0x000000be06be7223 */ /* 0x000fe200000109ff */
[----:B------:R-:W-:Y:S01]  /*7b30*/  FADD.FTZ R183, R183, R114 ;  /* 0x00000072b7b77221 */ /* 0x000fe20000010000 */
[----:B------:R-:W-:Y:S01]  /*7b40*/  FADD.FTZ R156, -R191, R156 ;  /* 0x0000009cbf9c7221 */ /* 0x000fe20000010100 */
[----:B------:R-:W-:Y:S01]  /*7b50*/  FFMA.FTZ R169, R241, UR54, -R169 ;  /* 0x00000036f1a97c23 */ /* 0x000fe200080108a9 */
[----:B------:R-:W-:Y:S01]  /*7b60*/  FFMA.FTZ R241, R38, -R129, R241 ;  /* 0x8000008126f17223 */ /* 0x000fe200000100f1 */
[C---:B------:R-:W-:Y:S01]  /*7b70*/  FMUL.FTZ R114, R173.reuse, -R183 ;  /* 0x800000b7ad727220 */ /* 0x040fe20000410000 */
[----:B------:R-:W-:Y:S01]  /*7b80*/  FMUL.FTZ R173, R173, -R156 ;  /* 0x8000009cadad7220 */ /* 0x000fe20000410000 */
[----:B------:R-:W-:Y:S01]  /*7b90*/  FMUL.FTZ R169, R6, R169 ;  /* 0x000000a906a97220 */ /* 0x000fe20000410000 */
[----:B------:R-:W-:Y:S01]  /*7ba0*/  FMUL.FTZ R6, R132, R126 ;  /* 0x0000007e84067220 */ /* 0x000fe20000410000 */
[C---:B------:R-:W-:Y:S01]  /*7bb0*/  FFMA.FTZ R114, R154.reuse, R156, R114 ;  /* 0x0000009c9a727223 */ /* 0x040fe20000010072 */
[----:B------:R-:W-:Y:S01]  /*7bc0*/  FFMA.FTZ R173, R154, R183, -R173 ;  /* 0x000000b79aad7223 */ /* 0x000fe200000108ad */
[-C--:B------:R-:W-:Y:S01]  /*7bd0*/  FMUL.FTZ R132, R132, R160.reuse ;  /* 0x000000a084847220 */ /* 0x080fe20000410000 */
[----:B------:R-:W-:Y:S01]  /*7be0*/  FFMA.FTZ R6, R139, R160, -R6 ;  /* 0x000000a08b067223 */ /* 0x000fe20000010806 */
[----:B------:R-:W-:Y:S01]  /*7bf0*/  FADD.FTZ R114, -R207, R114 ;  /* 0x00000072cf727221 */ /* 0x000fe20000010100 */
[----:B------:R-:W-:Y:S01]  /*7c00*/  FADD.FTZ R206, R206, R173 ;  /* 0x000000adcece7221 */ /* 0x000fe20000010000 */
[----:B------:R-:W-:Y:S01]  /*7c10*/  FFMA.FTZ R132, R139, R126, R132 ;  /* 0x0000007e8b847223 */ /* 0x000fe20000010084 */
[C---:B------:R-:W-:Y:S01]  /*7c20*/  FFMA.FTZ R6, R2.reuse, R6, R7 ;  /* 0x0000000602067223 */ /* 0x040fe20000010007 */
[C---:B------:R-:W-:Y:S01]  /*7c30*/  FMUL.FTZ R7, R147.reuse, -R114 ;  /* 0x8000007293077220 */ /* 0x040fe20000410000 */
[----:B------:R-:W-:Y:S01]  /*7c40*/  FMUL.FTZ R147, R147, -R206 ;  /* 0x800000ce93937220 */ /* 0x000fe20000410000 */
[----:B------:R-:W-:Y:S01]  /*7c50*/  FFMA.FTZ R113, -R2, R132, R113 ;  /* 0x0000008402717223 */ /* 0x000fe20000010171 */
[----:B------:R-:W-:Y:S01]  /*7c60*/  FMUL.FTZ R139, R126, UR56 ;  /* 0x000000387e8b7c20 */ /* 0x000fe20008410000 */
[C---:B------:R-:W-:Y:S01]  /*7c70*/  FFMA.FTZ R7, R140.reuse, R206, -R7 ;  /* 0x000000ce8c077223 */ /* 0x040fe20000010807 */
[----:B------:R-:W-:Y:S01]  /*7c80*/  FFMA.FTZ R147, R140, R114, R147 ;  /* 0x000000728c937223 */ /* 0x000fe20000010093 */
[----:B------:R-:W-:Y:S01]  /*7c90*/  FMUL.FTZ R132, R126, UR54 ;  /* 0x000000367e847c20 */ /* 0x000fe20008410000 */
[----:B------:R-:W-:Y:S01]  /*7ca0*/  FFMA.FTZ R139, R160, UR54, -R139 ;  /* 0x00000036a08b7c23 */ /* 0x000fe2000801088b */
[----:B------:R-:W-:Y:S01]  /*7cb0*/  FADD.FTZ R184, R184, R7 ;  /* 0x00000007b8b87221 */ /* 0x000fe20000010000 */
[----:B------:R-:W-:Y:S01]  /*7cc0*/  FADD.FTZ R147, -R205, R147 ;  /* 0x00000093cd937221 */ /* 0x000fe20000010100 */
[----:B------:R-:W-:Y:S01]  /*7cd0*/  FFMA.FTZ R132, R160, UR56, R132 ;  /* 0x00000038a0847c23 */ /* 0x000fe20008010084 */
[----:B------:R-:W-:Y:S01]  /*7ce0*/  FMUL.FTZ R139, R2, R139 ;  /* 0x0000008b028b7220 */ /* 0x000fe20000410000 */
[C---:B------:R-:W-:Y:S01]  /*7cf0*/  FMUL.FTZ R7, R172.reuse, -R184 ;  /* 0x800000b8ac077220 */ /* 0x040fe20000410000 */
[----:B------:R-:W-:Y:S01]  /*7d00*/  FMUL.FTZ R172, R172, -R147 ;  /* 0x80000093acac7220 */ /* 0x000fe20000410000 */
[----:B------:R-:W-:Y:S01]  /*7d10*/  FFMA.FTZ R132, -R2, R132, -RZ ;  /* 0x0000008402847223 */ /* 0x000fe200000109ff */
        /* <DEDUP_REMOVED lines=8> */
[----:B------:R-:W-:Y:S01]  /*7da0*/  FFMA.FTZ R2, R5, R2, R6 ;  /* 0x0000000205027223 */ /* 0x000fe20000010006 */
        /* <DEDUP_REMOVED lines=15> */
[CC--:B------:R-:W-:Y:S01]  /*7ea0*/  FMUL.FTZ R5, R115.reuse, R208.reuse ;  /* 0x000000d073057220 */ /* 0x0c0fe20000410000 */
        /* <DEDUP_REMOVED lines=9> */
[-C--:B------:R-:W-:Y:S01]  /*7f40*/  FMUL.FTZ R158, R158, -R200.reuse ;  /* 0x800000c89e9e7220 */ /* 0x080fe20000410000 */
[----:B------:R-:W-:Y:S01]  /*7f50*/  FFMA.FTZ R113, -R4, R115, R113 ;  /* 0x0000007304717223 */ /* 0x000fe20000010171 */
[C---:B------:R-:W-:Y:S01]  /*7f60*/  FMUL.FTZ R5, R208.reuse, UR56 ;  /* 0x00000038d0057c20 */ /* 0x040fe20008410000 */
[----:B------:R-:W-:Y:S01]  /*7f70*/  FMUL.FTZ R115, R208, UR54 ;  /* 0x00000036d0737c20 */ /* 0x000fe20008410000 */
[C---:B------:R-:W-:Y:S01]  /*7f80*/  FFMA.FTZ R6, R142.reuse, R200, -R6 ;  /* 0x000000c88e067223 */ /* 0x040fe20000010806 */
[----:B------:R-:W-:Y:S01]  /*7f90*/  FFMA.FTZ R142, R142, R201, R158 ;  /* 0x000000c98e8e7223 */ /* 0x000fe2000001009e */
[C---:B------:R-:W-:Y:S01]  /*7fa0*/  FFMA.FTZ R5, R249.reuse, UR54, -R5 ;  /* 0x00000036f9057c23 */ /* 0x040fe20008010805 */
[----:B------:R-:W-:Y:S01]  /*7fb0*/  FFMA.FTZ R115, R249, UR56, R115 ;  /* 0x00000038f9737c23 */ /* 0x000fe20008010073 */
[----:B------:R-:W-:Y:S01]  /*7fc0*/  FADD.FTZ R186, R186, R6 ;  /* 0x00000006baba7221 */ /* 0x000fe20000010000 */
[----:B------:R-:W-:Y:S01]  /*7fd0*/  FADD.FTZ R199, -R199, R142 ;  /* 0x0000008ec7c77221 */ /* 0x000fe20000010100 */
[----:B------:R-:W-:Y:S01]  /*7fe0*/  FMUL.FTZ R5, R4, R5 ;  /* 0x0000000504057220 */ /* 0x000fe20000410000 */
[----:B------:R-:W-:Y:S01]  /*7ff0*/  FMUL.FTZ R6, R116, R209 ;  /* 0x000000d174067220 */ /* 0x000fe20000410000 */
[----:B------:R-:W-:Y:S01]  /*8000*/  FFMA.FTZ R4, -R4, R115, -RZ ;  /* 0x0000007304047223 */ /* 0x000fe200000109ff */
[----:B------:R-:W-:Y:S01]  /*8010*/  FMUL.FTZ R116, R116, R240 ;  /* 0x000000f074747220 */ /* 0x000fe20000410000 */
[C---:B------:R-:W-:Y:S01]  /*8020*/  FMUL.FTZ R115, R170.reuse, -R186 ;  /* 0x800000baaa737220 */ /* 0x040fe20000410000 */
[----:B------:R-:W-:Y:S01]  /*8030*/  FMUL.FTZ R170, R170, -R199 ;  /* 0x800000c7aaaa7220 */ /* 0x000fe20000410000 */
[C---:B------:R-:W-:Y:S01]  /*8040*/  FFMA.FTZ R6, R136.reuse, R240, -R6 ;  /* 0x000000f088067223 */ /* 0x040fe20000010806 */
[----:B------:R-:W-:Y:S01]  /*8050*/  FFMA.FTZ R136, R136, R209, R116 ;  /* 0x000000d188887223 */ /* 0x000fe20000010074 */
[C---:B------:R-:W-:Y:S01]  /*8060*/  FFMA.FTZ R116, R153.reuse, R199, R115 ;  /* 0x000000c799747223 */ /* 0x040fe20000010073 */
[----:B------:R-:W-:Y:S01]  /*8070*/  FFMA.FTZ R170, R153, R186, -R170 ;  /* 0x000000ba99aa7223 */ /* 0x000fe200000108aa */
[C---:B------:R-:W-:Y:S01]  /*8080*/  FFMA.FTZ R115, R0.reuse, R6, R2 ;  /* 0x0000000600737223 */ /* 0x040fe20000010002 */
[----:B------:R-:W-:Y:S01]  /*8090*/  FFMA.FTZ R6, -R0, R136, R113 ;  /* 0x0000008800067223 */ /* 0x000fe20000010171 */
[----:B------:R-:W-:Y:S01]  /*80a0*/  FADD.FTZ R116, -R198, R116 ;  /* 0x00000074c6747221 */ /* 0x000fe20000010100 */
[----:B------:R-:W-:Y:S01]  /*80b0*/  FADD.FTZ R197, R197, R170 ;  /* 0x000000aac5c57221 */ /* 0x000fe20000010000 */
        /* <DEDUP_REMOVED lines=12> */
[C---:B------:R-:W-:Y:S01]  /*8180*/  FMUL.FTZ R136, R135.reuse, R248 ;  /* 0x000000f887887220 */ /* 0x040fe20000410000 */
[----:B------:R-:W-:Y:S01]  /*8190*/  FMUL.FTZ R135, R135, R144 ;  /* 0x0000009087877220 */ /* 0x000fe20000410000 */
[----:B------:R-:W-:Y:S01]  /*81a0*/  SHF.L.U32 R0, R9, 0x5, RZ ;  /* 0x0000000509007819 */ /* 0x000fe200000006ff */
[C---:B------:R-:W-:Y:S01]  /*81b0*/  FMUL.FTZ R137, R150.reuse, -R196 ;  /* 0x800000c496897220 */ /* 0x040fe20000410000 */
[-C--:B------:R-:W-:Y:S01]  /*81c0*/  FMUL.FTZ R150, R150, -R187.reuse ;  /* 0x800000bb96967220 */ /* 0x080fe20000410000 */
[----:B------:R-:W-:Y:S01]  /*81d0*/  FFMA.FTZ R135, R117, R248, R135 ;  /* 0x000000f875877223 */ /* 0x000fe20000010087 */
[----:B------:R-:W-:Y:S01]  /*81e0*/  LEA.HI.SX32 R140, R0, R0, 0x1b ;  /* 0x00000000008c7211 */ /* 0x000fe200078fdaff */
[C---:B------:R-:W-:Y:S01]  /*81f0*/  FFMA.FTZ R137, R145.reuse, R187, -R137 ;  /* 0x000000bb91897223 */ /* 0x040fe20000010889 */
[----:B------:R-:W-:Y:S01]  /*8200*/  FFMA.FTZ R150, R145, R196, R150 ;  /* 0x000000c491967223 */ /* 0x000fe20000010096 */
[----:B------:R-:W-:Y:S01]  /*8210*/  FMUL.FTZ R0, R3, R135 ;  /* 0x0000008703007220 */ /* 0x000fe20000410000 */
[----:B------:R-:W-:Y:S01]  /*8220*/  FFMA.FTZ R136, R117, R144, -R136 ;  /* 0x0000009075887223 */ /* 0x000fe20000010888 */
[----:B------:R-:W-:Y:S01]  /*8230*/  FADD.FTZ R188, R188, R137 ;  /* 0x00000089bcbc7221 */ /* 0x000fe20000010000 */
[----:B------:R-:W-:Y:S01]  /*8240*/  FADD.FTZ R195, -R195, R150 ;  /* 0x00000096c3c37221 */ /* 0x000fe20000010100 */
[C---:B------:R-:W-:Y:S01]  /*8250*/  FMUL.FTZ R137, R248.reuse, UR56 ;  /* 0x00000038f8897c20 */ /* 0x040fe20008410000 */
[----:B------:R-:W-:Y:S01]  /*8260*/  FMUL.FTZ R141, R248, UR54 ;  /* 0x00000036f88d7c20 */ /* 0x000fe20008410000 */
[C---:B------:R-:W-:Y:S01]  /*8270*/  FMUL.FTZ R142, R146.reuse, -R188 ;  /* 0x800000bc928e7220 */ /* 0x040fe20000410000 */
[-C--:B------:R-:W-:Y:S01]  /*8280*/  FMUL.FTZ R135, R146, -R195.reuse ;  /* 0x800000c392877220 */ /* 0x080fe20000410000 */
[----:B------:R-:W-:Y:S01]  /*8290*/  FMUL.FTZ R117, R3, R136 ;  /* 0x0000008803757220 */ /* 0x000fe20000410000 */
[C---:B------:R-:W-:Y:S01]  /*82a0*/  FFMA.FTZ R137, R144.reuse, UR54, -R137 ;  /* 0x0000003690897c23 */ /* 0x040fe20008010889 */
[C---:B------:R-:W-:Y:S01]  /*82b0*/  FFMA.FTZ R142, R151.reuse, R195, R142 ;  /* 0x000000c3978e7223 */ /* 0x040fe2000001008e */
[----:B------:R-:W-:Y:S01]  /*82c0*/  FFMA.FTZ R135, R151, R188, -R135 ;  /* 0x000000bc97877223 */ /* 0x000fe20000010887 */
[----:B------:R-:W-:Y:S01]  /*82d0*/  FFMA.FTZ R141, R144, UR56, R141 ;  /* 0x00000038908d7c23 */ /* 0x000fe2000801008d */
[----:B------:R-:W-:Y:S01]  /*82e0*/  FMUL.FTZ R137, R3, R137 ;  /* 0x0000008903897220 */ /* 0x000fe20000410000 */
[----:B------:R-:W-:Y:S01]  /*82f0*/  FADD.FTZ R189, -R189, R142 ;  /* 0x0000008ebdbd7221 */ /* 0x000fe20000010100 */
[----:B------:R-:W-:Y:S01]  /*8300*/  FADD.FTZ R194, R194, R135 ;  /* 0x00000087c2c27221 */ /* 0x000fe20000010000 */
[----:B------:R-:W-:Y:S01]  /*8310*/  FFMA.FTZ R141, -R3, R141, -RZ ;  /* 0x0000008d038d7223 */ /* 0x000fe200000109ff */
[----:B------:R-:W-:Y:S01]  /*8320*/  LEA R140, R140, UR55, 0x2 ;  /* 0x000000378c8c7c11 */ /* 0x000fe2000f8e10ff */
[CC--:B------:R-:W-:Y:S01]  /*8330*/  FMUL.FTZ R136, R168.reuse, -R189.reuse ;  /* 0x800000bda8887220 */ /* 0x0c0fe20000410000 */
[----:B------:R-:W-:Y:S01]  /*8340*/  FMUL.FTZ R168, R168, -R194 ;  /* 0x800000c2a8a87220 */ /* 0x000fe20000410000 */
[----:B------:R-:W-:Y:S01]  /*8350*/  ULEA UR54, UR16, 0xfffffe00, 0x9 ;  /* 0xfffffe0010367891 */ /* 0x000fe2000f8e483f */
[----:B------:R-:W-:Y:S01]  /*8360*/  FFMA.FTZ R160, R39, -R130, R160 ;  /* 0x8000008227a07223 */ /* 0x000fe200000100a0 */
[C---:B------:R-:W-:Y:S01]  /*8370*/  FFMA.FTZ R136, R167.reuse, R194, -R136 ;  /* 0x000000c2a7887223 */ /* 0x040fe20000010888 */
[----:B------:R-:W-:Y:S01]  /*8380*/  FFMA.FTZ R3, R167, R189, R168 ;  /* 0x000000bda7037223 */ /* 0x000fe200000100a8 */
[----:B------:R1:W-:Y:S01]  /*8390*/  STS [R140+0x10c0], R148 ;  /* 0x0010c0948c007388 */ /* 0x0003e20000000800 */
[----:B------:R-:W-:Y:S01]  /*83a0*/  FMUL.FTZ R151, R147, R130 ;  /* 0x0000008293977220 */ /* 0x000fe20000410000 */
[----:B------:R-:W-:Y:S01]  /*83b0*/  FADD.FTZ R193, R193, R136 ;  /* 0x00000088c1c17221 */ /* 0x000fe20000010000 */
[----:B------:R-:W-:Y:S01]  /*83c0*/  FADD.FTZ R3, -R192, R3 ;  /* 0x00000003c0037221 */ /* 0x000fe20000010100 */
[----:B------:R-:W-:Y:S01]  /*83d0*/  STS [R140+0x10d8], R139 ;  /* 0x0010d88b8c007388 */ /* 0x000fe20000000800 */
[----:B------:R-:W-:Y:S01]  /*83e0*/  UIADD3 UR54, -UR54, UR10, URZ ;  /* 0x0000000a36367290 */ /* 0x000fe2000fffe13f */
[C---:B0-----:R-:W-:Y:S01]  /*83f0*/  FMUL.FTZ R64, R166.reuse, -R193 ;  /* 0x800000c1a6407220 */ /* 0x041fe20000410000 */
[-C--:B------:R-:W-:Y:S01]  /*8400*/  FMUL.FTZ R166, R166, -R3.reuse ;  /* 0x80000003a6a67220 */ /* 0x080fe20000410000 */
[----:B------:R-:W-:Y:S01]  /*8410*/  FMUL.FTZ R145, R3, R120 ;  /* 0x0000007803917220 */ /* 0x000fe20000410000 */
[----:B------:R-:W-:Y:S01]  /*8420*/  STS [R140+0x10dc], R132 ;  /* 0x0010dc848c007388 */ /* 0x000fe20000000800 */
[C---:B------:R-:W-:Y:S01]  /*8430*/  FFMA.FTZ R64, R165.reuse, R3, R64 ;  /* 0x00000003a5407223 */ /* 0x040fe20000010040 */
[----:B------:R-:W-:Y:S01]  /*8440*/  FFMA.FTZ R165, R165, R193, -R166 ;  /* 0x000000c1a5a57223 */ /* 0x000fe200000108a6 */
[-C--:B------:R-:W-:Y:S01]  /*8450*/  FMUL.FTZ R172, R114, R133.reuse ;  /* 0x0000008572ac7220 */ /* 0x080fe20000410000 */
        /* <DEDUP_REMOVED lines=8> */
[-C--:B------:R-:W-:Y:S01]  /*84e0*/  FMUL.FTZ R146, R136, R119.reuse ;  /* 0x0000007788927220 */ /* 0x080fe20000410000 */
[C---:B------:R-:W-:Y:S01]  /*84f0*/  FFMA.FTZ R65, R163.reuse, R210, -R64 ;  /* 0x000000d2a3417223 */ /* 0x040fe20000010840 */
[----:B------:R-:W-:Y:S01]  /*8500*/  FFMA.FTZ R64, R163, R136, R67 ;  /* 0x00000088a3407223 */ /* 0x000fe20000010043 */
[----:B------:R-:W-:Y:S01]  /*8510*/  FFMA.FTZ R67, R29, -R119, R232 ;  /* 0x800000771d437223 */ /* 0x000fe200000100e8 */
[----:B-1----:R-:W-:Y:S01]  /*8520*/  FMUL.FTZ R148, R175, R66 ;  /* 0x00000042af947220 */ /* 0x002fe20000410000 */
[----:B------:R-:W-:Y:S01]  /*8530*/  FADD.FTZ R65, R234, R65 ;  /* 0x00000041ea417221 */ /* 0x000fe20000010000 */
[----:B------:R-:W-:Y:S01]  /*8540*/  FADD.FTZ R233, -R233, R64 ;  /* 0x00000040e9e97221 */ /* 0x000fe20000010100 */
[-C--:B------:R-:W-:Y:S01]  /*8550*/  FMUL.FTZ R143, R175, R146.reuse ;  /* 0x00000092af8f7220 */ /* 0x080fe20000410000 */
[----:B------:R-:W-:Y:S01]  /*8560*/  FFMA.FTZ R119, R67, R146, -R148 ;  /* 0x0000009243777223 */ /* 0x000fe20000010894 */
[-C--:B------:R-:W-:Y:S01]  /*8570*/  FMUL.FTZ R64, R65, R118.reuse ;  /* 0x0000007641407220 */ /* 0x080fe20000410000 */
[----:B------:R-:W-:Y:S01]  /*8580*/  FMUL.FTZ R118, R233, R118 ;  /* 0x00000076e9767220 */ /* 0x000fe20000410000 */
[----:B0-----:R-:W-:Y:S01]  /*8590*/  FMUL.FTZ R138, R196, R122 ;  /* 0x0000007ac48a7220 */ /* 0x001fe20000410000 */
[----:B------:R0:W-:Y:S01]  /*85a0*/  STS [R140+0x10e8], R5 ;  /* 0x0010e8058c007388 */ /* 0x0001e20000000800 */
[C---:B------:R-:W-:Y:S01]  /*85b0*/  FMUL.FTZ R142, R174.reuse, R64 ;  /* 0x00000040ae8e7220 */ /* 0x040fe20000410000 */
[-C--:B------:R-:W-:Y:S01]  /*85c0*/  FMUL.FTZ R135, R174, R118.reuse ;  /* 0x00000076ae877220 */ /* 0x080fe20000410000 */
[----:B------:R-:W-:Y:S01]  /*85d0*/  FMUL.FTZ R154, R116, UR58 ;  /* 0x0000003a749a7c20 */ /* 0x000fe20008410000 */
[----:B------:R1:W-:Y:S01]  /*85e0*/  STS [R140+0x10ec], R4 ;  /* 0x0010ec048c007388 */ /* 0x0003e20000000800 */
[----:B------:R-:W-:Y:S01]  /*85f0*/  FFMA.FTZ R142, R235, R118, -R142 ;  /* 0x00000076eb8e7223 */ /* 0x000fe2000001088e */
[----:B------:R-:W-:Y:S01]  /*8600*/  FMUL.FTZ R118, R193, R120 ;  /* 0x00000078c1767220 */ /* 0x000fe20000410000 */
[----:B------:R-:W-:Y:S01]  /*8610*/  FFMA.FTZ R135, R64, R235, R135 ;  /* 0x000000eb40877223 */ /* 0x000fe20000010087 */
[----:B------:R-:W-:Y:S01]  /*8620*/  FFMA.FTZ R120, R66, R67, R143 ;  /* 0x0000004342787223 */ /* 0x000fe2000001008f */
[----:B------:R-:W-:Y:S01]  /*8630*/  FADD.FTZ R142, RZ, R142 ;  /* 0x0000008eff8e7221 */ /* 0x000fe20000010000 */
[----:B------:R-:W-:Y:S01]  /*8640*/  FMUL.FTZ R146, R176, R118 ;  /* 0x00000076b0927220 */ /* 0x000fe20000410000 */
[----:B------:R-:W-:Y:S01]  /*8650*/  FADD.FTZ R135, RZ, R135 ;  /* 0x00000087ff877221 */ /* 0x000fe20000010000 */
[----:B------:R3:W-:Y:S01]  /*8660*/  STS [R140+0x10f4], R113 ;  /* 0x0010f4718c007388 */ /* 0x0007e20000000800 */
[----:B------:R-:W-:Y:S01]  /*8670*/  FADD.FTZ R142, R142, R119 ;  /* 0x000000778e8e7221 */ /* 0x000fe20000010000 */
[-C--:B------:R-:W-:Y:S01]  /*8680*/  FFMA.FTZ R139, R229, R145.reuse, -R146 ;  /* 0x00000091e58b7223 */ /* 0x080fe20000010892 */
[----:B------:R-:W-:Y:S01]  /*8690*/  FMUL.FTZ R145, R176, R145 ;  /* 0x00000091b0917220 */ /* 0x000fe20000410000 */
[-C--:B------:R-:W-:Y:S01]  /*86a0*/  FMUL.FTZ R119, R194, R134.reuse ;  /* 0x00000086c2777220 */ /* 0x080fe20000410000 */
[----:B------:R-:W-:Y:S01]  /*86b0*/  FADD.FTZ R120, R135, R120 ;  /* 0x0000007887787221 */ /* 0x000fe20000010000 */
[----:B------:R-:W-:Y:S01]  /*86c0*/  FMUL.FTZ R134, R189, R134 ;  /* 0x00000086bd867220 */ /* 0x000fe20000410000 */
[----:B------:R-:W-:Y:S01]  /*86d0*/  FFMA.FTZ R145, R118, R229, R145 ;  /* 0x000000e576917223 */ /* 0x000fe20000010091 */
[----:B------:R-:W-:Y:S01]  /*86e0*/  FMUL.FTZ R143, R177, R119 ;  /* 0x00000077b18f7220 */ /* 0x000fe20000410000 */
[----:B------:R-:W-:Y:S01]  /*86f0*/  FADD.FTZ R139, R142, R139 ;  /* 0x0000008b8e8b7221 */ /* 0x000fe20000010000 */
[-C--:B------:R-:W-:Y:S01]  /*8700*/  FMUL.FTZ R135, R195, R121.reuse ;  /* 0x00000079c3877220 */ /* 0x080fe20000410000 */
[----:B------:R-:W-:Y:S01]  /*8710*/  FADD.FTZ R145, R120, R145 ;  /* 0x0000009178917221 */ /* 0x000fe20000010000 */
[----:B------:R-:W-:Y:S01]  /*8720*/  FMUL.FTZ R120, R188, R121 ;  /* 0x00000079bc787220 */ /* 0x000fe20000410000 */
[----:B------:R-:W-:Y:S01]  /*8730*/  FFMA.FTZ R132, R226, R134, -R143 ;  /* 0x00000086e2847223 */ /* 0x000fe2000001088f */
[----:B------:R-:W-:Y:S01]  /*8740*/  FMUL.FTZ R121, R187, R122 ;  /* 0x0000007abb797220 */ /* 0x000fe20000410000 */
[----:B------:R-:W-:Y:S01]  /*8750*/  FMUL.FTZ R134, R177, R134 ;  /* 0x00000086b1867220 */ /* 0x000fe20000410000 */
[C---:B------:R-:W-:Y:S01]  /*8760*/  FMUL.FTZ R142, R178.reuse, R120 ;  /* 0x00000078b28e7220 */ /* 0x040fe20000410000 */
[----:B------:R-:W-:Y:S01]  /*8770*/  FADD.FTZ R132, R139, R132 ;  /* 0x000000848b847221 */ /* 0x000fe20000010000 */
[----:B------:R-:W-:Y:S01]  /*8780*/  FMUL.FTZ R139, R179, R121 ;  /* 0x00000079b38b7220 */ /* 0x000fe20000410000 */
[----:B------:R-:W-:Y:S01]  /*8790*/  FFMA.FTZ R134, R119, R226, R134 ;  /* 0x000000e277867223 */ /* 0x000fe20000010086 */
[-C--:B--2---:R-:W-:Y:S01]  /*87a0*/  FFMA.FTZ R131, R223, R135.reuse, -R142 ;  /* 0x00000087df837223 */ /* 0x084fe2000001088e */
[----:B------:R-:W-:Y:S01]  /*87b0*/  FMUL.FTZ R135, R178, R135 ;  /* 0x00000087b2877220 */ /* 0x000fe20000410000 */
[----:B------:R-:W-:Y:S01]  /*87c0*/  FFMA.FTZ R122, R220, R138, -R139 ;  /* 0x0000008adc7a7223 */ /* 0x000fe2000001088b */
[----:B------:R-:W-:Y:S01]  /*87d0*/  FADD.FTZ R134, R145, R134 ;  /* 0x0000008691867221 */ /* 0x000fe20000010000 */
[----:B------:R-:W-:Y:S01]  /*87e0*/  FADD.FTZ R131, R132, R131 ;  /* 0x0000008384837221 */ /* 0x000fe20000010000 */
[----:B------:R-:W-:Y:S01]  /*87f0*/  FMUL.FTZ R132, R116, R123 ;  /* 0x0000007b74847220 */ /* 0x000fe20000410000 */
[----:B------:R-:W-:Y:S01]  /*8800*/  FFMA.FTZ R135, R120, R223, R135 ;  /* 0x000000df78877223 */ /* 0x000fe20000010087 */
[-C--:B------:R-:W-:Y:S01]  /*8810*/  FMUL.FTZ R139, R199, R124.reuse ;  /* 0x0000007cc78b7220 */ /* 0x080fe20000410000 */
[----:B------:R-:W-:Y:S01]  /*8820*/  FADD.FTZ R131, R131, R122 ;  /* 0x0000007a83837221 */ /* 0x000fe20000010000 */
[----:B------:R-:W-:Y:S01]  /*8830*/  FMUL.FTZ R122, R197, R123 ;  /* 0x0000007bc57a7220 */ /* 0x000fe20000410000 */
[----:B------:R-:W-:Y:S01]  /*8840*/  FMUL.FTZ R123, R186, R124 ;  /* 0x0000007cba7b7220 */ /* 0x000fe20000410000 */
[----:B------:R-:W-:Y:S01]  /*8850*/  FMUL.FTZ R138, R179, R138 ;  /* 0x0000008ab38a7220 */ /* 0x000fe20000410000 */
[----:B------:R-:W-:Y:S01]  /*8860*/  FADD.FTZ R134, R134, R135 ;  /* 0x0000008786867221 */ /* 0x000fe20000010000 */
[C---:B------:R-:W-:Y:S01]  /*8870*/  FMUL.FTZ R142, R180.reuse, R122 ;  /* 0x0000007ab48e7220 */ /* 0x040fe20000410000 */
[----:B------:R-:W-:Y:S01]  /*8880*/  FMUL.FTZ R143, R181, R123 ;  /* 0x0000007bb58f7220 */ /* 0x000fe20000410000 */
[----:B0-----:R-:W-:Y:S01]  /*8890*/  FFMA.FTZ R5, R121, R220, R138 ;  /* 0x000000dc79057223 */ /* 0x001fe2000001008a */
[-C--:B------:R-:W-:Y:S01]  /*88a0*/  FMUL.FTZ R135, R180, R132.reuse ;  /* 0x00000084b4877220 */ /* 0x080fe20000410000 */
[----:B------:R-:W-:Y:S01]  /*88b0*/  FFMA.FTZ R142, R217, R132, -R142 ;  /* 0x00000084d98e7223 */ /* 0x000fe2000001088e */
[----:B------:R-:W-:Y:S01]  /*88c0*/  FFMA.FTZ R124, R214, R139, -R143 ;  /* 0x0000008bd67c7223 */ /* 0x000fe2000001088f */
[----:B------:R-:W-:Y:S01]  /*88d0*/  FADD.FTZ R5, R134, R5 ;  /* 0x0000000586057221 */ /* 0x000fe20000010000 */
[----:B-1----:R-:W-:Y:S01]  /*88e0*/  FFMA.FTZ R4, R122, R217, R135 ;  /* 0x000000d97a047223 */ /* 0x002fe20000010087 */
[----:B------:R-:W-:Y:S01]  /*88f0*/  FADD.FTZ R131, R131, R142 ;  /* 0x0000008e83837221 */ /* 0x000fe20000010000 */
[----:B------:R-:W-:Y:S01]  /*8900*/  FMUL.FTZ R134, R201, R125 ;  /* 0x0000007dc9867220 */ /* 0x000fe20000410000 */
[----:B------:R-:W-:Y:S01]  /*8910*/  FMUL.FTZ R132, R181, R139 ;  /* 0x0000008bb5847220 */ /* 0x000fe20000410000 */
[----:B------:R-:W-:Y:S01]  /*8920*/  FADD.FTZ R4, R5, R4 ;  /* 0x0000000405047221 */ /* 0x000fe20000010000 */
[----:B------:R-:W-:Y:S01]  /*8930*/  FADD.FTZ R131, R131, R124 ;  /* 0x0000007c83837221 */ /* 0x000fe20000010000 */
[----:B------:R-:W-:Y:S01]  /*8940*/  FMUL.FTZ R124, R200, R125 ;  /* 0x0000007dc87c7220 */ /* 0x000fe20000410000 */
[----:B------:R-:W-:Y:S01]  /*8950*/  FMUL.FTZ R125, R185, R128 ;  /* 0x00000080b97d7220 */ /* 0x000fe20000410000 */
[----:B------:R-:W-:Y:S01]  /*8960*/  FFMA.FTZ R5, R123, R214, R132 ;  /* 0x000000d67b057223 */ /* 0x000fe20000010084 */
[C---:B---3--:R-:W-:Y:S01]  /*8970*/  FMUL.FTZ R113, R213.reuse, R134 ;  /* 0x00000086d5717220 */ /* 0x048fe20000410000 */
[----:B------:R-:W-:Y:S01]  /*8980*/  FMUL.FTZ R138, R213, R124 ;  /* 0x0000007cd58a7220 */ /* 0x000fe20000410000 */
[----:B------:R-:W-:Y:S01]  /*8990*/  FMUL.FTZ R135, R159, R128 ;  /* 0x000000809f877220 */ /* 0x000fe20000410000 */
[----:B------:R-:W-:Y:S01]  /*89a0*/  FMUL.FTZ R139, R8, R125 ;  /* 0x0000007d088b7220 */ /* 0x000fe20000410000 */
[----:B------:R-:W-:Y:S01]  /*89b0*/  FADD.FTZ R4, R4, R5 ;  /* 0x0000000504047221 */ /* 0x000fe20000010000 */
[----:B------:R-:W-:Y:S01]  /*89c0*/  FFMA.FTZ R138, R243, R134, -R138 ;  /* 0x00000086f38a7223 */ /* 0x000fe2000001088a */
[----:B------:R-:W-:Y:S01]  /*89d0*/  FFMA.FTZ R113, R124, R243, R113 ;  /* 0x000000f37c717223 */ /* 0x000fe20000010071 */
[-C--:B------:R-:W-:Y:S01]  /*89e0*/  FMUL.FTZ R128, R203, R129.reuse ;  /* 0x00000081cb807220 */ /* 0x080fe20000410000 */
[----:B------:R0:W-:Y:S01]  /*89f0*/  STS [R140+0x10f0], R2 ;  /* 0x0010f0028c007388 */ /* 0x0001e20000000800 */
[----:B------:R-:W-:Y:S01]  /*8a00*/  FADD.FTZ R131, R131, R138 ;  /* 0x0000008a83837221 */ /* 0x000fe20000010000 */
[----:B------:R-:W-:Y:S01]  /*8a10*/  FADD.FTZ R4, R4, R113 ;  /* 0x0000007104047221 */ /* 0x000fe20000010000 */
[----:B------:R-:W-:Y:S01]  /*8a20*/  FMUL.FTZ R132, R7, R129 ;  /* 0x0000008107847220 */ /* 0x000fe20000410000 */
[C---:B------:R-:W-:Y:S01]  /*8a30*/  FMUL.FTZ R134, R127.reuse, R128 ;  /* 0x000000807f867220 */ /* 0x040fe20000410000 */
[----:B------:R-:W-:Y:S01]  /*8a40*/  FMUL.FTZ R113, R184, R130 ;  /* 0x00000082b8717220 */ /* 0x000fe20000410000 */
[----:B------:R-:W-:Y:S01]  /*8a50*/  MOV R130, UR54 ;  /* 0x0000003600827c02 */ /* 0x000fe20008000f00 */
[-C--:B------:R-:W-:Y:S01]  /*8a60*/  FMUL.FTZ R129, R127, R132.reuse ;  /* 0x000000847f817220 */ /* 0x080fe20000410000 */
[----:B------:R-:W-:Y:S01]  /*8a70*/  FFMA.FTZ R134, R241, R132, -R134 ;  /* 0x00000084f1867223 */ /* 0x000fe20000010886 */
[----:B------:R1:W-:Y:S01]  /*8a80*/  STS [R140+0x10f8], R137 ;  /* 0x0010f8898c007388 */ /* 0x0003e20000000800 */
[----:B0-----:R-:W-:Y:S01]  /*8a90*/  FFMA.FTZ R2, R242, R135, -R139 ;  /* 0x00000087f2027223 */ /* 0x001fe2000001088b */
[----:B------:R-:W-:Y:S01]  /*8aa0*/  FFMA.FTZ R129, R128, R241, R129 ;  /* 0x000000f180817223 */ /* 0x000fe20000010081 */
[----:B------:R-:W-:Y:S01]  /*8ab0*/  FMUL.FTZ R139, R206, UR58 ;  /* 0x0000003ace8b7c20 */ /* 0x000fe20008410000 */
[----:B------:R0:W-:Y:S01]  /*8ac0*/  STS [R140+0x10fc], R141 ;  /* 0x0010fc8d8c007388 */ /* 0x0001e20000000800 */
[----:B------:R-:W-:Y:S01]  /*8ad0*/  FADD.FTZ R131, R131, R2 ;  /* 0x0000000283837221 */ /* 0x000fe20000010000 */
[----:B------:R-:W-:Y:S01]  /*8ae0*/  FMUL.FTZ R2, R8, R135 ;  /* 0x0000008708027220 */ /* 0x000fe20000410000 */
[----:B------:R-:W-:Y:S01]  /*8af0*/  FMUL.FTZ R135, R126, R113 ;  /* 0x000000717e877220 */ /* 0x000fe20000410000 */
[----:B------:R-:W-:Y:S01]  /*8b00*/  FFMA.FTZ R138, R114, UR44, -R139 ;  /* 0x0000002c728a7c23 */ /* 0x000fe2000801088b */
[----:B------:R-:W-:Y:S01]  /*8b10*/  FADD.FTZ R131, R131, R134 ;  /* 0x0000008683837221 */ /* 0x000fe20000010000 */
[----:B------:R-:W-:Y:S01]  /*8b20*/  FFMA.FTZ R5, R125, R242, R2 ;  /* 0x000000f27d057223 */ /* 0x000fe20000010002 */
[----:B------:R-:W-:Y:S01]  /*8b30*/  FFMA.FTZ R2, R160, R151, -R135 ;  /* 0x00000097a0027223 */ /* 0x000fe20000010887 */
[----:B-1----:R-:W-:Y:S01]  /*8b40*/  LEA R137, R130, -R9, 0x1 ;  /* 0x8000000982897211 */ /* 0x002fe200078e08ff */
[----:B------:R-:W-:Y:S01]  /*8b50*/  STS [R140+0x1080], R231 ;  /* 0x001080e78c007388 */ /* 0x000fe20000000800 */
[----:B------:R-:W-:Y:S01]  /*8b60*/  FADD.FTZ R4, R4, R5 ;  /* 0x0000000504047221 */ /* 0x000fe20000010000 */
[----:B------:R-:W-:Y:S01]  /*8b70*/  FADD.FTZ R163, R131, R2 ;  /* 0x0000000283a37221 */ /* 0x000fe20000010000 */
[----:B------:R-:W-:Y:S01]  /*8b80*/  FMUL.FTZ R2, R238, UR58 ;  /* 0x0000003aee027c20 */ /* 0x000fe20008410000 */
[----:B------:R-:W-:Y:S01]  /*8b90*/  FMUL.FTZ R5, R161, UR58 ;  /* 0x0000003aa1057c20 */ /* 0x000fe20008410000 */
[----:B------:R-:W-:Y:S01]  /*8ba0*/  FADD.FTZ R164, R4, R129 ;  /* 0x0000008104a47221 */ /* 0x000fe20000010000 */
[----:B0-----:R-:W-:Y:S01]  /*8bb0*/  FMUL.FTZ R141, R147, UR58 ;  /* 0x0000003a938d7c20 */ /* 0x001fe20008410000 */
[----:B------:R-:W-:Y:S01]  /*8bc0*/  FFMA.FTZ R129, R247, UR44, R2 ;  /* 0x0000002cf7817c23 */ /* 0x000fe20008010002 */
[----:B------:R-:W-:Y:S01]  /*8bd0*/  FMUL.FTZ R2, R184, UR58 ;  /* 0x0000003ab8027c20 */ /* 0x000fe20008410000 */
[----:B------:R-:W-:Y:S01]  /*8be0*/  FFMA.FTZ R130, R182, UR44, R5 ;  /* 0x0000002cb6827c23 */ /* 0x000fe20008010005 */
[----:B------:R-:W-:Y:S01]  /*8bf0*/  FMUL.FTZ R5, R114, UR58 ;  /* 0x0000003a72057c20 */ /* 0x000fe20008410000 */
[----:B------:R-:W-:Y:S01]  /*8c00*/  FMUL.FTZ R114, R206, R133 ;  /* 0x00000085ce727220 */ /* 0x000fe20000410000 */
[----:B------:R-:W-:Y:S01]  /*8c10*/  FFMA.FTZ R133, R147, UR44, -R2 ;  /* 0x0000002c93857c23 */ /* 0x000fe20008010802 */
[----:B------:R-:W-:Y:S01]  /*8c20*/  FMUL.FTZ R2, R185, UR58 ;  /* 0x0000003ab9027c20 */ /* 0x000fe20008410000 */
[----:B------:R-:W-:Y:S01]  /*8c30*/  STS [R140+0x1084], R230 ;  /* 0x001084e68c007388 */ /* 0x000fe20000000800 */
[----:B------:R-:W-:Y:S01]  /*8c40*/  ISETP.GE.AND P1, PT, R137, 0x1, PT ;  /* 0x000000018900780c */ /* 0x000fe20003f26270 */
[----:B------:R-:W-:Y:S01]  /*8c50*/  FMUL.FTZ R143, R197, UR58 ;  /* 0x0000003ac58f7c20 */ /* 0x000fe20008410000 */
[C---:B------:R-:W-:Y:S01]  /*8c60*/  FFMA.FTZ R139, R159.reuse, UR44, -R2 ;  /* 0x0000002c9f8b7c23 */ /* 0x040fe20008010802 */
[----:B------:R-:W-:Y:S01]  /*8c70*/  FMUL.FTZ R2, R159, UR58 ;  /* 0x0000003a9f027c20 */ /* 0x000fe20008410000 */
[----:B------:R-:W-:Y:S01]  /*8c80*/  STS [R140+0x1088], R228 ;  /* 0x001088e48c007388 */ /* 0x000fe20000000800 */
[----:B------:R-:W-:Y:S01]  /*8c90*/  FFMA.FTZ R143, R116, UR44, -R143 ;  /* 0x0000002c748f7c23 */ /* 0x000fe2000801088f */
[----:B------:R-:W-:Y:S01]  /*8ca0*/  FMUL.FTZ R148, R200, UR58 ;  /* 0x0000003ac8947c20 */ /* 0x000fe20008410000 */
        /* <DEDUP_REMOVED lines=8> */
[----:B------:R-:W-:Y:S01]  /*8d30*/  FFMA.FTZ R148, R201, UR44, -R148 ;  /* 0x0000002cc9947c23 */ /* 0x000fe20008010894 */
[----:B------:R-:W-:Y:S01]  /*8d40*/  STS [R140+0x1094], R224 ;  /* 0x001094e08c007388 */ /* 0x000fe20000000800 */
[----:B------:R-:W-:Y:S01]  /*8d50*/  FMUL.FTZ R131, R247, UR58 ;  /* 0x0000003af7837c20 */ /* 0x000fe20008410000 */
[----:B------:R-:W-:Y:S01]  /*8d60*/  FFMA.FTZ R157, R3, UR44, -R2 ;  /* 0x0000002c039d7c23 */ /* 0x000fe20008010802 */
        /* <DEDUP_REMOVED lines=16> */
[----:B------:R-:W-:Y:S01]  /*8e70*/  USHF.R.S32.HI UR56, URZ, 0x1f, UR52 ;  /* 0x0000001f3f387899 */ /* 0x000fe20008011434 */
[----:B------:R-:W-:Y:S01]  /*8e80*/  STS [R140+0x10a8], R216 ;  /* 0x0010a8d88c007388 */ /* 0x000fe20000000800 */
[----:B------:R-:W-:Y:S01]  /*8e90*/  FFMA.FTZ R135, R156, UR44, -R135 ;  /* 0x0000002c9c877c23 */ /* 0x000fe20008010887 */
[----:B------:R-:W-:Y:S01]  /*8ea0*/  FFMA.FTZ R131, R238, UR44, -R131 ;  /* 0x0000002cee837c23 */ /* 0x000fe20008010883 */
[----:B------:R-:W-:Y:S01]  /*8eb0*/  FFMA.FTZ R132, R161, UR44, -R132 ;  /* 0x0000002ca1847c23 */ /* 0x000fe20008010884 */
[----:B------:R-:W-:Y:S01]  /*8ec0*/  STS [R140+0x10ac], R215 ;  /* 0x0010acd78c007388 */ /* 0x000fe20000000800 */
[----:B------:R-:W-:Y:S01]  /*8ed0*/  FFMA.FTZ R249, R41, -R110, R249 ;  /* 0x8000006e29f97223 */ /* 0x000fe200000100f9 */
[----:B------:R-:W-:Y:S01]  /*8ee0*/  FFMA.FTZ R134, R183, UR44, R134 ;  /* 0x0000002cb7867c23 */ /* 0x000fe20008010086 */
[----:B------:R-:W-:Y:S01]  /*8ef0*/  FFMA.FTZ R142, R7, UR44, -R142 ;  /* 0x0000002c078e7c23 */ /* 0x000fe2000801088e */
[----:B------:R-:W-:Y:S01]  /*8f00*/  STS [R140+0x10b0], R236 ;  /* 0x0010b0ec8c007388 */ /* 0x000fe20000000800 */
[----:B------:R-:W-:Y:S01]  /*8f10*/  FFMA.FTZ R141, R184, UR44, R141 ;  /* 0x0000002cb88d7c23 */ /* 0x000fe2000801008d */
[----:B------:R-:W-:Y:S01]  /*8f20*/  FFMA.FTZ R146, R203, UR44, R146 ;  /* 0x0000002ccb927c23 */ /* 0x000fe20008010092 */
[----:B------:R-:W-:Y:S01]  /*8f30*/  FFMA.FTZ R150, R199, UR44, -R150 ;  /* 0x0000002cc7967c23 */ /* 0x000fe20008010896 */
[----:B------:R-:W-:Y:S01]  /*8f40*/  STS [R140+0x10b4], R237 ;  /* 0x0010b4ed8c007388 */ /* 0x000fe20000000800 */
[----:B------:R-:W-:Y:S01]  /*8f50*/  FFMA.FTZ R152, R200, UR44, R201 ;  /* 0x0000002cc8987c23 */ /* 0x000fe200080100c9 */
[----:B------:R-:W-:Y:S01]  /*8f60*/  FFMA.FTZ R145, R186, UR44, R145 ;  /* 0x0000002cba917c23 */ /* 0x000fe20008010091 */
[----:B------:R-:W-:Y:S01]  /*8f70*/  FFMA.FTZ R154, R197, UR44, R154 ;  /* 0x0000002cc59a7c23 */ /* 0x000fe2000801009a */
[----:B------:R0:W-:Y:S01]  /*8f80*/  STS [R140+0x10b8], R162 ;  /* 0x0010b8a28c007388 */ /* 0x0001e20000000800 */
[----:B------:R-:W-:Y:S01]  /*8f90*/  FFMA.FTZ R158, R189, UR44, -R158 ;  /* 0x0000002cbd9e7c23 */ /* 0x000fe2000801089e */
[----:B------:R-:W-:Y:S01]  /*8fa0*/  FFMA.FTZ R159, R233, UR44, -R2 ;  /* 0x0000002ce99f7c23 */ /* 0x000fe20008010802 */
[----:B------:R-:W-:Y:S01]  /*8fb0*/  FFMA.FTZ R165, R194, UR44, R165 ;  /* 0x0000002cc2a57c23 */ /* 0x000fe200080100a5 */
[----:B------:R-:W-:Y:S01]  /*8fc0*/  STS [R140+0x10bc], R244 ;  /* 0x0010bcf48c007388 */ /* 0x000fe20000000800 */
[----:B------:R-:W-:Y:S01]  /*8fd0*/  FFMA.FTZ R170, R193, UR44, R170 ;  /* 0x0000002cc1aa7c23 */ /* 0x000fe200080100aa */
[----:B------:R-:W-:-:S02]  /*8fe0*/  FFMA.FTZ R168, R210, UR44, R3 ;  /* 0x0000002cd2a87c23 */ /* 0x000fc40008010003 */
[----:B------:R-:W-:Y:S01]  /*8ff0*/  STS [R140+0x10c4], R212 ;  /* 0x0010c4d48c007388 */ /* 0x000fe20000000800 */
[----:B0-----:R-:W-:Y:S01]  /*9000*/  FMUL.FTZ R162, R156, R110 ;  /* 0x0000006e9ca27220 */ /* 0x001fe20000410000 */
[----:B------:R-:W-:Y:S02]  /*9010*/  FFMA.FTZ R156, R188, UR44, R195 ;  /* 0x0000002cbc9c7c23 */ /* 0x000fe400080100c3 */
[----:B------:R-:W-:Y:S04]  /*9020*/  STS [R140+0x10c8], R251 ;  /* 0x0010c8fb8c007388 */ /* 0x000fe80000000800 */
[----:B------:R-:W-:Y:S04]  /*9030*/  STS [R140+0x10cc], R252 ;  /* 0x0010ccfc8c007388 */ /* 0x000fe80000000800 */
[----:B------:R-:W-:Y:S04]  /*9040*/  STS [R140+0x10d0], R169 ;  /* 0x0010d0a98c007388 */ /* 0x000fe80000000800 */
[----:B------:R0:W-:Y:S02]  /*9050*/  STS [R140+0x10d4], R190 ;  /* 0x0010d4be8c007388 */ /* 0x0001e40000000800 */
[----:B0-----:R-:W-:Y:S01]  /*9060*/  FFMA.FTZ R140, R206, UR44, R5 ;  /* 0x0000002cce8c7c23 */ /* 0x001fe20008010005 */
[----:B------:R-:W-:Y:S01]  /*9070*/  FMUL.FTZ R5, R187, UR58 ;  /* 0x0000003abb057c20 */ /* 0x000fe20008410000 */
[----:B------:R-:W-:-:S03]  /*9080*/  FMUL.FTZ R190, R149, R114 ;  /* 0x0000007295be7220 */ /* 0x000fc60000410000 */
[----:B------:R-:W-:Y:S01]  /*9090*/  FFMA.FTZ R116, R196, UR44, -R5 ;  /* 0x0000002cc4747c23 */ /* 0x000fe20008010805 */
[----:B------:R-:W-:Y:S01]  /*90a0*/  FMUL.FTZ R5, R210, UR58 ;  /* 0x0000003ad2057c20 */ /* 0x000fe20008410000 */
[----:B------:R-:W-:-:S03]  /*90b0*/  FMUL.FTZ R196, R196, UR58 ;  /* 0x0000003ac4c47c20 */ /* 0x000fc60008410000 */
        /* <DEDUP_REMOVED lines=10> */
[----:B------:R-:W-:Y:S01]  /*9160*/  LEA R4, R2, UR55, 0x2 ;  /* 0x0000003702047c11 */ /* 0x000fe2000f8e10ff */
        /* <DEDUP_REMOVED lines=23> */
.L_x_12712:
[----:B------:R-:W-:Y:S05]  /*92e0*/  BSYNC B0 ;  /* 0x0000000000007941 */ /* 0x000fea0003800000 */
.L_x_12711:
[----:B------:R-:W-:Y:S01]  /*92f0*/  USHF.R.U32.HI UR44, URZ, 0x1, UR35 ;  /* 0x000000013f2c7899 */ /* 0x000fe20008011623 */
[----:B------:R-:W-:Y:S01]  /*9300*/  FMUL.FTZ R2, R126, R151 ;  /* 0x000000977e027220 */ /* 0x000fe20000410000 */
[----:B------:R-:W-:Y:S01]  /*9310*/  USHF.R.U64 UR58, UR34, 0x1, UR35 ;  /* 0x00000001223a7899 */ /* 0x000fe20008001223 */
[----:B------:R-:W-:Y:S01]  /*9320*/  FMUL.FTZ R151, R183, R110 ;  /* 0x0000006eb7977220 */ /* 0x000fe20000410000 */
[----:B------:R-:W-:Y:S01]  /*9330*/  UIMAD UR59, UR44, UR52, URZ ;  /* 0x000000342c3b72a4 */ /* 0x000fe2000f8e023f */
[----:B------:R-:W-:Y:S01]  /*9340*/  FFMA.FTZ R3, R113, R160, R2 ;  /* 0x000000a071037223 */ /* 0x000fe20000010002 */
[----:B------:R-:W-:Y:S01]  /*9350*/  UIMAD.WIDE.U32 UR44, UR58, UR52, URZ ;  /* 0x000000343a2c72a5 */ /* 0x000fe2000f8e003f */
[-C--:B------:R-:W-:Y:S01]  /*9360*/  FFMA.FTZ R190, R239, R172.reuse, -R190 ;  /* 0x000000acefbe7223 */ /* 0x080fe200000108be */
[----:B------:R-:W-:Y:S01]  /*9370*/  UIMAD UR59, UR56, UR58, UR59 ;  /* 0x0000003a383b72a4 */ /* 0x000fe2000f8e023b */
[----:B------:R-:W-:Y:S01]  /*9380*/  FADD.FTZ R164, R164, R3 ;  /* 0x00000003a4a47221 */ /* 0x000fe20000010000 */
[----:B------:R-:W-:Y:S01]  /*9390*/  UIMAD UR57, UR57, UR36, URZ ;  /* 0x00000024393972a4 */ /* 0x000fe2000f8e023f */
[----:B------:R-:W1:Y:S01]  /*93a0*/  LDC.64 R2, c[0x0][0x380] ;  /* 0x0000e000ff027b82 */ /* 0x000e620000000a00 */
[----:B------:R-:W-:Y:S01]  /*93b0*/  UIADD3 UR45, UR59, UR45, URZ ;  /* 0x0000002d3b2d7290 */ /* 0x000fe2000fffe03f */
[----:B0-----:R-:W-:Y:S01]  /*93c0*/  FMUL.FTZ R4, R208, R151 ;  /* 0x00000097d0047220 */ /* 0x001fe20000410000 */
[----:B------:R-:W-:Y:S01]  /*93d0*/  UIMAD UR56, UR51, UR37, UR57 ;  /* 0x00000025333872a4 */ /* 0x000fe2000f8e0239 */
[----:B------:R-:W-:Y:S01]  /*93e0*/  FADD.FTZ R163, R163, R190 ;  /* 0x000000bea3a37221 */ /* 0x000fe20000010000 */
[----:B------:R-:W-:Y:S01]  /*93f0*/  UIMAD.WIDE.U32 UR44, UR51, UR36, UR44 ;  /* 0x00000024332c72a5 */ /* 0x000fe2000f8e002c */
[----:B------:R-:W-:Y:S01]  /*9400*/  FMUL.FTZ R5, R149, R172 ;  /* 0x000000ac95057220 */ /* 0x000fe20000410000 */
[-C--:B------:R-:W-:Y:S01]  /*9410*/  FFMA.FTZ R4, R249, R162.reuse, -R4 ;  /* 0x000000a2f9047223 */ /* 0x080fe20000010804 */
[----:B------:R-:W-:Y:S01]  /*9420*/  FMUL.FTZ R110, R182, R111 ;  /* 0x0000006fb66e7220 */ /* 0x000fe20000410000 */
[----:B------:R-:W-:Y:S01]  /*9430*/  UIADD3 UR56, UR56, UR45, URZ ;  /* 0x0000002d38387290 */ /* 0x000fe2000fffe03f */
[----:B------:R-:W-:Y:S01]  /*9440*/  FFMA.FTZ R5, R114, R239, R5 ;  /* 0x000000ef72057223 */ /* 0x000fe20000010005 */
[----:B------:R-:W-:Y:S01]  /*9450*/  ULEA UR57, UP0, UR44, UR38, 0x3 ;  /* 0x000000262c397291 */ /* 0x000fe2000f80183f */
[----:B------:R-:W-:Y:S01]  /*9460*/  FADD.FTZ R163, R163, R4 ;  /* 0x00000004a3a37221 */ /* 0x000fe20000010000 */
[----:B------:R-:W-:Y:S01]  /*9470*/  UIADD3 UR45, UR7, -UR14, URZ ;  /* 0x8000000e072d7290 */ /* 0x000fe2000fffe03f */
[----:B------:R-:W-:Y:S01]  /*9480*/  FADD.FTZ R117, R115, R117 ;  /* 0x0000007573757221 */ /* 0x000fe20000010000 */
[----:B------:R-:W-:Y:S01]  /*9490*/  ULEA.HI.X UR56, UR44, UR39, UR56, 0x3, UP0 ;  /* 0x000000272c387291 */ /* 0x000fe200080f1c38 */
[----:B------:R-:W-:Y:S01]  /*94a0*/  FADD.FTZ R164, R164, R5 ;  /* 0x00000005a4a47221 */ /* 0x000fe20000010000 */
[----:B------:R-:W-:Y:S01]  /*94b0*/  UIMAD UR44, UR45, -0x400, URZ ;  /* 0xfffffc002d2c78a4 */ /* 0x000fe2000f8e023f */
[----:B------:R-:W-:Y:S01]  /*94c0*/  LEA R4, P1, R9, UR57, 0x2 ;  /* 0x0000003909047c11 */ /* 0x000fe2000f8210ff */
[-C--:B------:R-:W-:Y:S01]  /*94d0*/  FMUL.FTZ R172, R161, R111.reuse ;  /* 0x0000006fa1ac7220 */ /* 0x080fe20000410000 */
[----:B------:R-:W-:Y:S01]  /*94e0*/  FFMA.FTZ R115, R42, -R111, R240 ;  /* 0x8000006f2a737223 */ /* 0x000fe200000100f0 */
[----:B------:R-:W-:Y:S01]  /*94f0*/  USHF.L.U64.HI UR45, UR5, 0x2, UR4 ;  /* 0x00000002052d7899 */ /* 0x000fe20008010204 */
[----:B------:R-:W-:Y:S01]  /*9500*/  LEA.HI.X R5, R9, UR56, RZ, 0x2, P1 ;  /* 0x0000003809057c11 */ /* 0x000fe200088f14ff */
[----:B------:R-:W-:Y:S01]  /*9510*/  FMUL.FTZ R162, R208, R162 ;  /* 0x000000a2d0a27220 */ /* 0x000fe20000410000 */
[----:B------:R-:W-:Y:S01]  /*9520*/  MOV R111, UR44 ;  /* 0x0000002c006f7c02 */ /* 0x000fe20008000f00 */
[----:B------:R-:W-:Y:S01]  /*9530*/  FMUL.FTZ R190, R209, R110 ;  /* 0x0000006ed1be7220 */ /* 0x000fe20000410000 */
[----:B------:R-:W-:Y:S01]  /*9540*/  USHF.L.U32 UR44, UR5, 0x2, URZ ;  /* 0x00000002052c7899 */ /* 0x000fe2000800063f */
[----:B------:R-:W-:Y:S01]  /*9550*/  FFMA.FTZ R7, R151, R249, R162 ;  /* 0x000000f997077223 */ /* 0x000fe200000100a2 */
[----:B-1----:R-:W-:-:S02]  /*9560*/  IMAD R162, R2, UR45, RZ ;  /* 0x0000002d02a27c24 */ /* 0x002fc4000f8e02ff */
[----:B------:R-:W-:Y:S01]  /*9570*/  FFMA.FTZ R190, R115, R172, -R190 ;  /* 0x000000ac73be7223 */ /* 0x000fe200000108be */
[----:B------:R-:W-:-:S04]  /*9580*/  IMAD.WIDE R4, R111, 0x4, R4 ;  /* 0x000000046f047825 */ /* 0x000fc800078e0204 */
[----:B------:R-:W-:Y:S01]  /*9590*/  FADD.FTZ R164, R164, R7 ;  /* 0x00000007a4a47221 */ /* 0x000fe20000010000 */
[-C--:B------:R-:W-:Y:S01]  /*95a0*/  FMUL.FTZ R7, R238, R112.reuse ;  /* 0x00000070ee077220 */ /* 0x080fe20000410000 */
[----:B------:R-:W-:Y:S01]  /*95b0*/  FADD.FTZ R190, R163, R190 ;  /* 0x000000bea3be7221 */ /* 0x000fe20000010000 */
[----:B------:R-:W-:Y:S02]  /*95c0*/  IMAD R163, R3, UR44, R162 ;  /* 0x0000002c03a37c24 */ /* 0x000fe4000f8e02a2 */
[----:B------:R-:W-:Y:S01]  /*95d0*/  FFMA.FTZ R144, R43, -R112, R144 ;  /* 0x800000702b907223 */ /* 0x000fe20000010090 */
[----:B------:R-:W-:-:S04]  /*95e0*/  IMAD.WIDE.U32 R2, R2, UR44, R4 ;  /* 0x0000002c02027c25 */ /* 0x000fc8000f8e0004 */
[----:B------:R-:W-:Y:S01]  /*95f0*/  FMUL.FTZ R111, R247, R112 ;  /* 0x00000070f76f7220 */ /* 0x000fe20000410000 */
[----:B------:R-:W-:Y:S01]  /*9600*/  FMUL.FTZ R5, R209, R172 ;  /* 0x000000acd1057220 */ /* 0x000fe20000410000 */
[----:B------:R-:W-:Y:S01]  /*9610*/  IADD3 R112, R9, 0x20, RZ ;  /* 0x0000002009707810 */ /* 0x000fe20007ffe0ff */
[----:B------:R-:W-:Y:S01]  /*9620*/  BSSY B0, `(.L_x_12713) ;  /* 0x0000010000007945 */ /* 0x000fe20003800000 */
[----:B------:R-:W-:Y:S01]  /*9630*/  ISETP.GE.AND P1, PT, R137, 0x21, PT ;  /* 0x000000218900780c */ /* 0x000fe20003f26270 */
[----:B------:R-:W-:Y:S01]  /*9640*/  FFMA.FTZ R5, R110, R115, R5 ;  /* 0x000000736e057223 */ /* 0x000fe20000010005 */
[----:B------:R-:W-:Y:S01]  /*9650*/  LEA.HI.SX32 R112, R112, R9, 0x1b ;  /* 0x0000000970707211 */ /* 0x000fe200078fdaff */
[----:B------:R-:W-:Y:S01]  /*9660*/  FMUL.FTZ R161, R248, R111 ;  /* 0x0000006ff8a17220 */ /* 0x000fe20000410000 */
[----:B------:R-:W-:Y:S01]  /*9670*/  FADD.FTZ R0, R6, -R0 ;  /* 0x8000000006007221 */ /* 0x000fe20000010000 */
[----:B------:R-:W-:Y:S01]  /*9680*/  FADD.FTZ R4, R164, R5 ;  /* 0x00000005a4047221 */ /* 0x000fe20000010000 */
[----:B------:R-:W-:Y:S01]  /*9690*/  LEA R5, R112, UR55, 0x2 ;  /* 0x0000003770057c11 */ /* 0x000fe2000f8e10ff */
[----:B------:R-:W-:Y:S01]  /*96a0*/  FFMA.FTZ R161, R144, R7, -R161 ;  /* 0x0000000790a17223 */ /* 0x000fe200000108a1 */
[----:B------:R-:W-:-:S02]  /*96b0*/  IADD3 R3, R3, R163, RZ ;  /* 0x000000a303037210 */ /* 0x000fc40007ffe0ff */
[C---:B------:R-:W-:Y:S01]  /*96c0*/  IADD3 R6, R9.reuse, 0x40, RZ ;  /* 0x0000004009067810 */ /* 0x040fe20007ffe0ff */
[----:B------:R-:W-:Y:S01]  /*96d0*/  FADD.FTZ R112, R190, R161 ;  /* 0x000000a1be707221 */ /* 0x000fe20000010000 */
[----:B------:R-:W0:Y:S01]  /*96e0*/  LDS R5, [R5+0x1100] ;  /* 0x0011000005057984 */ /* 0x000e220000000800 */
[----:B------:R-:W-:Y:S01]  /*96f0*/  IADD3 R162, R9, 0x60, RZ ;  /* 0x0000006009a27810 */ /* 0x000fe20007ffe0ff */
[----:B------:R-:W-:Y:S06]  /*9700*/  @!P1 BRA `(.L_x_12714) ;  /* 0x0000000000049947 */ /* 0x000fec0003800000 */
[----:B0-----:R1:W-:Y:S02]  /*9710*/  REDG.E.ADD.F32.FTZ.RN.STRONG.GPU desc[UR20][R2.64+-0xf80], R5 ;  /* 0xfff08005020079a6 */ /* 0x0013e4000c10f394 */
.L_x_12714:
[----:B------:R-:W-:Y:S05]  /*9720*/  BSYNC B0 ;  /* 0x0000000000007941 */ /* 0x000fea0003800000 */
.L_x_12713:
[-C--:B------:R-:W-:Y:S01]  /*9730*/  LEA.HI.SX32 R6, R6, R9.reuse, 0x1b ;  /* 0x0000000906067211 */ /* 0x080fe200078fdaff */
[----:B------:R-:W-:Y:S01]  /*9740*/  BSSY B0, `(.L_x_12715) ;  /* 0x0000010000007945 */ /* 0x000fe20003800000 */
[----:B------:R-:W-:Y:S02]  /*9750*/  ISETP.GE.AND P6, PT, R137, 0x41, PT ;  /* 0x000000418900780c */ /* 0x000fe40003fc6270 */
[----:B01----:R-:W-:Y:S02]  /*9760*/  LEA R5, R6, UR55, 0x2 ;  /* 0x0000003706057c11 */ /* 0x003fe4000f8e10ff */
[C---:B------:R-:W-:Y:S02]  /*9770*/  IADD3 R164, R9.reuse, 0x80, RZ ;  /* 0x0000008009a47810 */ /* 0x040fe40007ffe0ff */
[----:B------:R-:W-:Y:S02]  /*9780*/  LEA.HI.SX32 R162, R162, R9, 0x1b ;  /* 0x00000009a2a27211 */ /* 0x000fe400078fdaff */
[----:B------:R-:W0:Y:S01]  /*9790*/  LDS R5, [R5+0x1180] ;  /* 0x0011800005057984 */ /* 0x000e220000000800 */
[----:B------:R-:W-:-:S02]  /*97a0*/  IADD3 R172, R9, 0xa0, RZ ;  /* 0x000000a009ac7810 */ /* 0x000fc40007ffe0ff */
[----:B------:R-:W-:Y:S02]  /*97b0*/  LEA.HI.SX32 R164, R164, R9, 0x1b ;  /* 0x00000009a4a47211 */ /* 0x000fe400078fdaff */
[----:B------:R-:W-:Y:S02]  /*97c0*/  LEA R162, R162, UR55, 0x2 ;  /* 0x00000037a2a27c11 */ /* 0x000fe4000f8e10ff */
[C---:B------:R-:W-:Y:S02]  /*97d0*/  ISETP.GE.AND P1, PT, R137.reuse, 0x61, PT ;  /* 0x000000618900780c */ /* 0x040fe40003f26270 */
[C---:B------:R-:W-:Y:S02]  /*97e0*/  ISETP.GE.AND P2, PT, R137.reuse, 0x81, PT ;  /* 0x000000818900780c */ /* 0x040fe40003f46270 */
[C---:B------:R-:W-:Y:S02]  /*97f0*/  ISETP.GE.AND P3, PT, R137.reuse, 0xa1, PT ;  /* 0x000000a18900780c */ /* 0x040fe40003f66270 */
[----:B------:R-:W-:-:S02]  /*9800*/  ISETP.GE.AND P4, PT, R137, 0xc1, PT ;  /* 0x000000c18900780c */ /* 0x000fc40003f86270 */
[----:B------:R-:W-:Y:S01]  /*9810*/  ISETP.GE.AND P5, PT, R137, 0xe1, PT ;  /* 0x000000e18900780c */ /* 0x000fe20003fa6270 */
[----:B------:R-:W-:-:S12]  /*9820*/  @!P6 BRA `(.L_x_12716) ;  /* 0x000000000004e947 */ /* 0x000fd80003800000 */
[----:B0-----:R1:W-:Y:S02]  /*9830*/  REDG.E.ADD.F32.FTZ.RN.STRONG.GPU desc[UR20][R2.64+-0xf00], R5 ;  /* 0xfff10005020079a6 */ /* 0x0013e4000c10f394 */
.L_x_12716:
[----:B------:R-:W-:Y:S05]  /*9840*/  BSYNC B0 ;  /* 0x0000000000007941 */ /* 0x000fea0003800000 */
.L_x_12715:
[----:B01----:R0:W1:Y:S01]  /*9850*/  LDS R5, [R162+0x1200] ;  /* 0x00120000a2057984 */ /* 0x0030620000000800 */
[----:B------:R-:W-:Y:S01]  /*9860*/  BSSY B0, `(.L_x_12717) ;  /* 0x0000006000007945 */ /* 0x000fe20003800000 */
[----:B------:R-:W-:Y:S02]  /*9870*/  IADD3 R6, R9, 0xc0, RZ ;  /* 0x000000c009067810 */ /* 0x000fe40007ffe0ff */
[----:B------:R-:W-:Y:S02]  /*9880*/  LEA.HI.SX32 R172, R172, R9, 0x1b ;  /* 0x00000009acac7211 */ /* 0x000fe400078fdaff */
[----:B------:R-:W-:Y:S01]  /*9890*/  LEA R164, R164, UR55, 0x2 ;  /* 0x00000037a4a47c11 */ /* 0x000fe2000f8e10ff */
[----:B------:R-:W-:Y:S06]  /*98a0*/  @!P1 BRA `(.L_x_12718) ;  /* 0x0000000000049947 */ /* 0x000fec0003800000 */
[----:B-1----:R2:W-:Y:S02]  /*98b0*/  REDG.E.ADD.F32.FTZ.RN.STRONG.GPU desc[UR20][R2.64+-0xe80], R5 ;  /* 0xfff18005020079a6 */ /* 0x0025e4000c10f394 */
.L_x_12718:
[----:B------:R-:W-:Y:S05]  /*98c0*/  BSYNC B0 ;  /* 0x0000000000007941 */ /* 0x000fea0003800000 */
.L_x_12717:
[----:B-12---:R1:W2:Y:S01]  /*98d0*/  LDS R5, [R164+0x1280] ;  /* 0x00128000a4057984 */ /* 0x0062a20000000800 */
[----:B------:R-:W-:Y:S01]  /*98e0*/  BSSY B0, `(.L_x_12719) ;  /* 0x0000006000007945 */ /* 0x000fe20003800000 */
[----:B0-----:R-:W-:Y:S02]  /*98f0*/  IADD3 R162, R9, 0xe0, RZ ;  /* 0x000000e009a27810 */ /* 0x001fe40007ffe0ff */
[----:B------:R-:W-:Y:S02]  /*9900*/  LEA.HI.SX32 R6, R6, R9, 0x1b ;  /* 0x0000000906067211 */ /* 0x000fe400078fdaff */
[----:B------:R-:W-:Y:S01]  /*9910*/  LEA R172, R172, UR55, 0x2 ;  /* 0x00000037acac7c11 */ /* 0x000fe2000f8e10ff */
[----:B------:R-:W-:Y:S06]  /*9920*/  @!P2 BRA `(.L_x_12720) ;  /* 0x000000000004a947 */ /* 0x000fec0003800000 */
[----:B--2---:R0:W-:Y:S02]  /*9930*/  REDG.E.ADD.F32.FTZ.RN.STRONG.GPU desc[UR20][R2.64+-0xe00], R5 ;  /* 0xfff20005020079a6 */ /* 0x0041e4000c10f394 */
.L_x_12720:
[----:B------:R-:W-:Y:S05]  /*9940*/  BSYNC B0 ;  /* 0x0000000000007941 */ /* 0x000fea0003800000 */
.L_x_12719:
[----:B0-2---:R0:W2:Y:S01]  /*9950*/  LDS R5, [R172+0x1300] ;  /* 0x00130000ac057984 */ /* 0x0050a20000000800 */
[----:B------:R-:W-:Y:S01]  /*9960*/  BSSY B0, `(.L_x_12721) ;  /* 0x0000005000007945 */ /* 0x000fe20003800000 */
[----:B------:R-:W-:Y:S02]  /*9970*/  LEA.HI.SX32 R162, R162, R9, 0x1b ;  /* 0x00000009a2a27211 */ /* 0x000fe400078fdaff */
[----:B------:R-:W-:Y:S01]  /*9980*/  LEA R6, R6, UR55, 0x2 ;  /* 0x0000003706067c11 */ /* 0x000fe2000f8e10ff */
[----:B------:R-:W-:Y:S06]  /*9990*/  @!P3 BRA `(.L_x_12722) ;  /* 0x000000000004b947 */ /* 0x000fec0003800000 */
[----:B--2---:R3:W-:Y:S02]  /*99a0*/  REDG.E.ADD.F32.FTZ.RN.STRONG.GPU desc[UR20][R2.64+-0xd80], R5 ;  /* 0xfff28005020079a6 */ /* 0x0047e4000c10f394 */
.L_x_12722:
[----:B------:R-:W-:Y:S05]  /*99b0*/  BSYNC B0 ;  /* 0x0000000000007941 */ /* 0x000fea0003800000 */
.L_x_12721:
[----:B--23--:R2:W3:Y:S01]  /*99c0*/  LDS R5, [R6+0x1380] ;  /* 0x0013800006057984 */ /* 0x00c4e20000000800 */
[----:B------:R-:W-:Y:S01]  /*99d0*/  BSSY B0, `(.L_x_12723) ;  /* 0x0000004000007945 */ /* 0x000fe20003800000 */
[----:B------:R-:W-:-:S03]  /*99e0*/  LEA R161, R162, UR55, 0x2 ;  /* 0x00000037a2a17c11 */ /* 0x000fc6000f8e10ff */
[----:B------:R-:W-:Y:S05]  /*99f0*/  @!P4 BRA `(.L_x_12724) ;  /* 0x000000000004c947 */ /* 0x000fea0003800000 */
[----:B---3--:R4:W-:Y:S02]  /*9a00*/  REDG.E.ADD.F32.FTZ.RN.STRONG.GPU desc[UR20][R2.64+-0xd00], R5 ;  /* 0xfff30005020079a6 */ /* 0x0089e4000c10f394 */
.L_x_12724:
[----:B------:R-:W-:Y:S05]  /*9a10*/  BSYNC B0 ;  /* 0x0000000000007941 */ /* 0x000fea0003800000 */
.L_x_12723:
[----:B---34-:R3:W4:Y:S01]  /*9a20*/  LDS R5, [R161+0x1400] ;  /* 0x00140000a1057984 */ /* 0x0187220000000800 */
[----:B------:R-:W-:Y:S01]  /*9a30*/  BSSY B0, `(.L_x_12725) ;  /* 0x0000005000007945 */ /* 0x000fe20003800000 */
[C---:B--2---:R-:W-:Y:S02]  /*9a40*/  IADD3 R6, R9.reuse, 0x100, RZ ;  /* 0x0000010009067810 */ /* 0x044fe40007ffe0ff */
[----:B------:R-:W-:Y:S01]  /*9a50*/  IADD3 R162, R9, 0x120, RZ ;  /* 0x0000012009a27810 */ /* 0x000fe20007ffe0ff */
[----:B------:R-:W-:Y:S06]  /*9a60*/  @!P5 BRA `(.L_x_12726) ;  /* 0x000000000004d947 */ /* 0x000fec0003800000 */
[----:B----4-:R2:W-:Y:S02]  /*9a70*/  REDG.E.ADD.F32.FTZ.RN.STRONG.GPU desc[UR20][R2.64+-0xc80], R5 ;  /* 0xfff38005020079a6 */ /* 0x0105e4000c10f394 */
.L_x_12726:
[----:B------:R-:W-:Y:S05]  /*9a80*/  BSYNC B0 ;  /* 0x0000000000007941 */ /* 0x000fea0003800000 */
.L_x_12725:
[-C--:B------:R-:W-:Y:S01]  /*9a90*/  LEA.HI.SX32 R6, R6, R9.reuse, 0x1b ;  /* 0x0000000906067211 */ /* 0x080fe200078fdaff */
[----:B------:R-:W-:Y:S01]  /*9aa0*/  BSSY B0, `(.L_x_12727) ;  /* 0x0000010000007945 */ /* 0x000fe20003800000 */
[----:B------:R-:W-:Y:S02]  /*9ab0*/  ISETP.GE.AND P6, PT, R137, 0x101, PT ;  /* 0x000001018900780c */ /* 0x000fe40003fc6270 */
[----:B--2-4-:R-:W-:Y:S02]  /*9ac0*/  LEA R5, R6, UR55, 0x2 ;  /* 0x0000003706057c11 */ /* 0x014fe4000f8e10ff */
[C---:B-1----:R-:W-:Y:S02]  /*9ad0*/  IADD3 R164, R9.reuse, 0x140, RZ ;  /* 0x0000014009a47810 */ /* 0x042fe40007ffe0ff */
[----:B------:R-:W-:Y:S02]  /*9ae0*/  LEA.HI.SX32 R162, R162, R9, 0x1b ;  /* 0x00000009a2a27211 */ /* 0x000fe400078fdaff */
[----:B------:R-:W1:Y:S01]  /*9af0*/  LDS R5, [R5+0x1480] ;  /* 0x0014800005057984 */ /* 0x000e620000000800 */
[----:B0-----:R-:W-:-:S02]  /*9b00*/  IADD3 R172, R9, 0x160, RZ ;  /* 0x0000016009ac7810 */ /* 0x001fc40007ffe0ff */
        /* <DEDUP_REMOVED lines=8> */
[----:B-1----:R0:W-:Y:S02]  /*9b90*/  REDG.E.ADD.F32.FTZ.RN.STRONG.GPU desc[UR20][R2.64+-0xc00], R5 ;  /* 0xfff40005020079a6 */ /* 0x0021e4000c10f394 */
.L_x_12728:
[----:B------:R-:W-:Y:S05]  /*9ba0*/  BSYNC B0 ;  /* 0x0000000000007941 */ /* 0x000fea0003800000 */
.L_x_12727:
[----:B01----:R0:W1:Y:S01]  /*9bb0*/  LDS R5, [R162+0x1500] ;  /* 0x00150000a2057984 */ /* 0x0030620000000800 */
[----:B------:R-:W-:Y:S01]  /*9bc0*/  BSSY B0, `(.L_x_12729) ;  /* 0x0000006000007945 */ /* 0x000fe20003800000 */
[----:B------:R-:W-:Y:S02]  /*9bd0*/  IADD3 R6, R9, 0x180, RZ ;  /* 0x0000018009067810 */ /* 0x000fe40007ffe0ff */
[----:B------:R-:W-:Y:S02]  /*9be0*/  LEA.HI.SX32 R172, R172, R9, 0x1b ;  /* 0x00000009acac7211 */ /* 0x000fe400078fdaff */
[----:B------:R-:W-:Y:S01]  /*9bf0*/  LEA R164, R164, UR55, 0x2 ;  /* 0x00000037a4a47c11 */ /* 0x000fe2000f8e10ff */
[----:B------:R-:W-:Y:S06]  /*9c00*/  @!P1 BRA `(.L_x_12730) ;  /* 0x0000000000049947 */ /* 0x000fec0003800000 */
[----:B-1----:R2:W-:Y:S02]  /*9c10*/  REDG.E.ADD.F32.FTZ.RN.STRONG.GPU desc[UR20][R2.64+-0xb80], R5 ;  /* 0xfff48005020079a6 */ /* 0x0025e4000c10f394 */
.L_x_12730:
[----:B------:R-:W-:Y:S05]  /*9c20*/  BSYNC B0 ;  /* 0x0000000000007941 */ /* 0x000fea0003800000 */
.L_x_12729:
[----:B-12---:R1:W2:Y:S01]  /*9c30*/  LDS R5, [R164+0x1580] ;  /* 0x00158000a4057984 */ /* 0x0062a20000000800 */
[----:B------:R-:W-:Y:S01]  /*9c40*/  BSSY B0, `(.L_x_12731) ;  /* 0x0000006000007945 */ /* 0x000fe20003800000 */
[----:B0-----:R-:W-:Y:S02]  /*9c50*/  IADD3 R162, R9, 0x1a0, RZ ;  /* 0x000001a009a27810 */ /* 0x001fe40007ffe0ff */
[----:B------:R-:W-:Y:S02]  /*9c60*/  LEA.HI.SX32 R6, R6, R9, 0x1b ;  /* 0x0000000906067211 */ /* 0x000fe400078fdaff */
[----:B------:R-:W-:Y:S01]  /*9c70*/  LEA R172, R172, UR55, 0x2 ;  /* 0x00000037acac7c11 */ /* 0x000fe2000f8e10ff */
[----:B------:R-:W-:Y:S06]  /*9c80*/  @!P2 BRA `(.L_x_12732) ;  /* 0x000000000004a947 */ /* 0x000fec0003800000 */
[----:B--2---:R0:W-:Y:S02]  /*9c90*/  REDG.E.ADD.F32.FTZ.RN.STRONG.GPU desc[UR20][R2.64+-0xb00], R5 ;  /* 0xfff50005020079a6 */ /* 0x0041e4000c10f394 */
.L_x_12732:
[----:B------:R-:W-:Y:S05]  /*9ca0*/  BSYNC B0 ;  /* 0x0000000000007941 */ /* 0x000fea0003800000 */
.L_x_12731:
[----:B0-2---:R0:W2:Y:S01]  /*9cb0*/  LDS R5, [R172+0x1600] ;  /* 0x00160000ac057984 */ /* 0x0050a20000000800 */
[----:B------:R-:W-:Y:S01]  /*9cc0*/  BSSY B0, `(.L_x_12733) ;  /* 0x0000005000007945 */ /* 0x000fe20003800000 */
[----:B------:R-:W-:Y:S02]  /*9cd0*/  LEA.HI.SX32 R162, R162, R9, 0x1b ;  /* 0x00000009a2a27211 */ /* 0x000fe400078fdaff */
[----:B------:R-:W-:Y:S01]  /*9ce0*/  LEA R6, R6, UR55, 0x2 ;  /* 0x0000003706067c11 */ /* 0x000fe2000f8e10ff */
[----:B------:R-:W-:Y:S06]  /*9cf0*/  @!P3 BRA `(.L_x_12734) ;  /* 0x000000000004b947 */ /* 0x000fec0003800000 */
[----:B--2---:R4:W-:Y:S02]  /*9d00*/  REDG.E.ADD.F32.FTZ.RN.STRONG.GPU desc[UR20][R2.64+-0xa80], R5 ;  /* 0xfff58005020079a6 */ /* 0x0049e4000c10f394 */
.L_x_12734:
[----:B------:R-:W-:Y:S05]  /*9d10*/  BSYNC B0 ;  /* 0x0000000000007941 */ /* 0x000fea0003800000 */
.L_x_12733:
[----:B--2-4-:R2:W4:Y:S01]  /*9d20*/  LDS R5, [R6+0x1680] ;  /* 0x0016800006057984 */ /* 0x0145220000000800 */
[----:B------:R-:W-:Y:S01]  /*9d30*/  BSSY B0, `(.L_x_12735) ;  /* 0x0000004000007945 */ /* 0x000fe20003800000 */
[----:B---3--:R-:W-:-:S03]  /*9d40*/  LEA R161, R162, UR55, 0x2 ;  /* 0x00000037a2a17c11 */ /* 0x008fc6000f8e10ff */
[----:B------:R-:W-:Y:S05]  /*9d50*/  @!P4 BRA `(.L_x_12736) ;  /* 0x000000000004c947 */ /* 0x000fea0003800000 */
[----:B----4-:R3:W-:Y:S02]  /*9d60*/  REDG.E.ADD.F32.FTZ.RN.STRONG.GPU desc[UR20][R2.64+-0xa00], R5 ;  /* 0xfff60005020079a6 */ /* 0x0107e4000c10f394 */
.L_x_12736:
[----:B------:R-:W-:Y:S05]  /*9d70*/  BSYNC B0 ;  /* 0x0000000000007941 */ /* 0x000fea0003800000 */
.L_x_12735:
[----:B---34-:R3:W4:Y:S01]  /*9d80*/  LDS R5, [R161+0x1700] ;  /* 0x00170000a1057984 */ /* 0x0187220000000800 */
[----:B------:R-:W-:Y:S01]  /*9d90*/  BSSY B0, `(.L_x_12737) ;  /* 0x0000005000007945 */ /* 0x000fe20003800000 */
[C---:B--2---:R-:W-:Y:S02]  /*9da0*/  IADD3 R6, R9.reuse, 0x1c0, RZ ;  /* 0x000001c009067810 */ /* 0x044fe40007ffe0ff */
[----:B------:R-:W-:Y:S01]  /*9db0*/  IADD3 R162, R9, 0x1e0, RZ ;  /* 0x000001e009a27810 */ /* 0x000fe20007ffe0ff */
[----:B------:R-:W-:Y:S06]  /*9dc0*/  @!P5 BRA `(.L_x_12738) ;  /* 0x000000000004d947 */ /* 0x000fec0003800000 */
[----:B----4-:R2:W-:Y:S02]  /*9dd0*/  REDG.E.ADD.F32.FTZ.RN.STRONG.GPU desc[UR20][R2.64+-0x980], R5 ;  /* 0xfff68005020079a6 */ /* 0x0105e4000c10f394 */
.L_x_12738:
[----:B------:R-:W-:Y:S05]  /*9de0*/  BSYNC B0 ;  /* 0x0000000000007941 */ /* 0x000fea0003800000 */
.L_x_12737:
[-C--:B------:R-:W-:Y:S01]  /*9df0*/  LEA.HI.SX32 R6, R6, R9.reuse, 0x1b ;  /* 0x0000000906067211 */ /* 0x080fe200078fdaff */
[----:B------:R-:W-:Y:S01]  /*9e00*/  BSSY B0, `(.L_x_12739) ;  /* 0x0000010000007945 */ /* 0x000fe20003800000 */
[----:B------:R-:W-:Y:S02]  /*9e10*/  ISETP.GE.AND P6, PT, R137, 0x1c1, PT ;  /* 0x000001c18900780c */ /* 0x000fe40003fc6270 */
[----:B--2-4-:R-:W-:Y:S02]  /*9e20*/  LEA R5, R6, UR55, 0x2 ;  /* 0x0000003706057c11 */ /* 0x014fe4000f8e10ff */
[C---:B0-----:R-:W-:Y:S02]  /*9e30*/  IADD3 R172, R9.reuse, 0x200, RZ ;  /* 0x0000020009ac7810 */ /* 0x041fe40007ffe0ff */
[----:B------:R-:W-:Y:S02]  /*9e40*/  LEA.HI.SX32 R162, R162, R9, 0x1b ;  /* 0x00000009a2a27211 */ /* 0x000fe400078fdaff */
[----:B------:R-:W0:Y:S01]  /*9e50*/  LDS R5, [R5+0x1780] ;  /* 0x0017800005057984 */ /* 0x000e220000000800 */
[----:B-1----:R-:W-:-:S02]  /*9e60*/  IADD3 R164, R9, 0x220, RZ ;  /* 0x0000022009a47810 */ /* 0x002fc40007ffe0ff */
[----:B---3--:R-:W-:Y:S02]  /*9e70*/  LEA.HI.SX32 R161, R172, R9, 0x1b ;  /* 0x00000009aca17211 */ /* 0x008fe400078fdaff */
        /* <DEDUP_REMOVED lines=8> */
.L_x_12740:
[----:B------:R-:W-:Y:S05]  /*9f00*/  BSYNC B0 ;  /* 0x0000000000007941 */ /* 0x000fea0003800000 */
.L_x_12739:
[----:B01----:R0:W1:Y:S01]  /*9f10*/  LDS R5, [R162+0x1800] ;  /* 0x00180000a2057984 */ /* 0x0030620000000800 */
[----:B------:R-:W-:Y:S01]  /*9f20*/  BSSY B0, `(.L_x_12741) ;  /* 0x0000006000007945 */ /* 0x000fe20003800000 */
[----:B------:R-:W-:Y:S02]  /*9f30*/  IADD3 R6, R9, 0x240, RZ ;  /* 0x0000024009067810 */ /* 0x000fe40007ffe0ff */
[----:B------:R-:W-:Y:S02]  /*9f40*/  LEA.HI.SX32 R164, R164, R9, 0x1b ;  /* 0x00000009a4a47211 */ /* 0x000fe400078fdaff */
[----:B------:R-:W-:Y:S01]  /*9f50*/  LEA R161, R161, UR55, 0x2 ;  /* 0x00000037a1a17c11 */ /* 0x000fe2000f8e10ff */
[----:B------:R-:W-:Y:S06]  /*9f60*/  @!P1 BRA `(.L_x_12742) ;  /* 0x0000000000049947 */ /* 0x000fec0003800000 */
[----:B-1----:R2:W-:Y:S02]  /*9f70*/  REDG.E.ADD.F32.FTZ.RN.STRONG.GPU desc[UR20][R2.64+-0x880], R5 ;  /* 0xfff78005020079a6 */ /* 0x0025e4000c10f394 */
.L_x_12742:
[----:B------:R-:W-:Y:S05]  /*9f80*/  BSYNC B0 ;  /* 0x0000000000007941 */ /* 0x000fea0003800000 */
.L_x_12741:
[----:B-12---:R1:W2:Y:S01]  /*9f90*/  LDS R5, [R161+0x1880] ;  /* 0x00188000a1057984 */ /* 0x0062a20000000800 */
[----:B------:R-:W-:Y:S01]  /*9fa0*/  BSSY B0, `(.L_x_12743) ;  /* 0x0000006000007945 */ /* 0x000fe20003800000 */
[----:B0-----:R-:W-:Y:S02]  /*9fb0*/  IADD3 R162, R9, 0x260, RZ ;  /* 0x0000026009a27810 */ /* 0x001fe40007ffe0ff */
[----:B------:R-:W-:Y:S02]  /*9fc0*/  LEA.HI.SX32 R6, R6, R9, 0x1b ;  /* 0x0000000906067211 */ /* 0x000fe400078fdaff */
[----:B------:R-:W-:Y:S01]  /*9fd0*/  LEA R164, R164, UR55, 0x2 ;  /* 0x00000037a4a47c11 */ /* 0x000fe2000f8e10ff */
[----:B------:R-:W-:Y:S06]  /*9fe0*/  @!P2 BRA `(.L_x_12744) ;  /* 0x000000000004a947 */ /* 0x000fec0003800000 */
[----:B--2---:R0:W-:Y:S02]  /*9ff0*/  REDG.E.ADD.F32.FTZ.RN.STRONG.GPU desc[UR20][R2.64+-0x800], R5 ;  /* 0xfff80005020079a6 */ /* 0x0041e4000c10f394 */
.L_x_12744:
[----:B------:R-:W-:Y:S05]  /*a000*/  BSYNC B0 ;  /* 0x0000000000007941 */ /* 0x000fea0003800000 */
.L_x_12743:
[----:B0-2---:R0:W2:Y:S01]  /*a010*/  LDS R5, [R164+0x1900] ;  /* 0x00190000a4057984 */ /* 0x0050a20000000800 */
[----:B------:R-:W-:Y:S01]  /*a020*/  BSSY B0, `(.L_x_12745) ;  /* 0x0000005000007945 */ /* 0x000fe20003800000 */
[----:B------:R-:W-:Y:S02]  /*a030*/  LEA.HI.SX32 R162, R162, R9, 0x1b ;  /* 0x00000009a2a27211 */ /* 0x000fe400078fdaff */
[----:B------:R-:W-:Y:S01]  /*a040*/  LEA R6, R6, UR55, 0x2 ;  /* 0x0000003706067c11 */ /* 0x000fe2000f8e10ff */
[----:B------:R-:W-:Y:S06]  /*a050*/  @!P3 BRA `(.L_x_12746) ;  /* 0x000000000004b947 */ /* 0x000fec0003800000 */
[----:B--2---:R3:W-:Y:S02]  /*a060*/  REDG.E.ADD.F32.FTZ.RN.STRONG.GPU desc[UR20][R2.64+-0x780], R5 ;  /* 0xfff88005020079a6 */ /* 0x0047e4000c10f394 */
.L_x_12746:
[----:B------:R-:W-:Y:S05]  /*a070*/  BSYNC B0 ;  /* 0x0000000000007941 */ /* 0x000fea0003800000 */
.L_x_12745:
[----:B--23--:R2:W3:Y:S01]  /*a080*/  LDS R5, [R6+0x1980] ;  /* 0x0019800006057984 */ /* 0x00c4e20000000800 */
[----:B------:R-:W-:Y:S01]  /*a090*/  BSSY B0, `(.L_x_12747) ;  /* 0x0000004000007945 */ /* 0x000fe20003800000 */
[----:B-1----:R-:W-:-:S03]  /*a0a0*/  LEA R161, R162, UR55, 0x2 ;  /* 0x00000037a2a17c11 */ /* 0x002fc6000f8e10ff */
[----:B------:R-:W-:Y:S05]  /*a0b0*/  @!P4 BRA `(.L_x_12748) ;  /* 0x000000000004c947 */ /* 0x000fea0003800000 */
[----:B---3--:R1:W-:Y:S02]  /*a0c0*/  REDG.E.ADD.F32.FTZ.RN.STRONG.GPU desc[UR20][R2.64+-0x700], R5 ;  /* 0xfff90005020079a6 */ /* 0x0083e4000c10f394 */
.L_x_12748:
[----:B------:R-:W-:Y:S05]  /*a0d0*/  BSYNC B0 ;  /* 0x0000000000007941 */ /* 0x000fea0003800000 */
.L_x_12747:
[----:B-1-3--:R1:W3:Y:S01]  /*a0e0*/  LDS R5, [R161+0x1a00] ;  /* 0x001a0000a1057984 */ /* 0x00a2e20000000800 */
[----:B------:R-:W-:Y:S01]  /*a0f0*/  BSSY B0, `(.L_x_12749) ;  /* 0x0000005000007945 */ /* 0x000fe20003800000 */
[C---:B--2---:R-:W-:Y:S02]  /*a100*/  IADD3 R6, R9.reuse, 0x280, RZ ;  /* 0x0000028009067810 */ /* 0x044fe40007ffe0ff */
[----:B------:R-:W-:Y:S01]  /*a110*/  IADD3 R162, R9, 0x2a0, RZ ;  /* 0x000002a009a27810 */ /* 0x000fe20007ffe0ff */
[----:B------:R-:W-:Y:S06]  /*a120*/  @!P5 BRA `(.L_x_12750) ;  /* 0x000000000004d947 */ /* 0x000fec0003800000 */
[----:B---3--:R2:W-:Y:S02]  /*a130*/  REDG.E.ADD.F32.FTZ.RN.STRONG.GPU desc[UR20][R2.64+-0x680], R5 ;  /* 0xfff98005020079a6 */ /* 0x0085e4000c10f394 */
.L_x_12750:
[----:B------:R-:W-:Y:S05]  /*a140*/  BSYNC B0 ;  /* 0x0000000000007941 */ /* 0x000fea0003800000 */
.L_x_12749:
[-C--:B------:R-:W-:Y:S01]  /*a150*/  LEA.HI.SX32 R6, R6, R9.reuse, 0x1b ;  /* 0x0000000906067211 */ /* 0x080fe200078fdaff */
[----:B------:R-:W-:Y:S01]  /*a160*/  BSSY B0, `(.L_x_12751) ;  /* 0x0000010000007945 */ /* 0x000fe20003800000 */
[----:B------:R-:W-:Y:S02]  /*a170*/  ISETP.GE.AND P6, PT, R137, 0x281, PT ;  /* 0x000002818900780c */ /* 0x000fe40003fc6270 */
[----:B--23--:R-:W-:Y:S02]  /*a180*/  LEA R5, R6, UR55, 0x2 ;  /* 0x0000003706057c11 */ /* 0x00cfe4000f8e10ff */
[C---:B0-----:R-:W-:Y:S02]  /*a190*/  IADD3 R164, R9.reuse, 0x2c0, RZ ;  /* 0x000002c009a47810 */ /* 0x041fe40007ffe0ff */
        /* <DEDUP_REMOVED lines=12> */
.L_x_12752:
[----:B------:R-:W-:Y:S05]  /*a260*/  BSYNC B0 ;  /* 0x0000000000007941 */ /* 0x000fea0003800000 */
.L_x_12751:
[----:B0-2---:R0:W2:Y:S01]  /*a270*/  LDS R5, [R162+0x1b00] ;  /* 0x001b0000a2057984 */ /* 0x0050a20000000800 */
[----:B------:R-:W-:Y:S01]  /*a280*/  BSSY B0, `(.L_x_12753) ;  /* 0x0000006000007945 */ /* 0x000fe20003800000 */
[----:B------:R-:W-:Y:S02]  /*a290*/  IADD3 R6, R9, 0x300, RZ ;  /* 0x0000030009067810 */ /* 0x000fe40007ffe0ff */
[----:B------:R-:W-:Y:S02]  /*a2a0*/  LEA.HI.SX32 R172, R172, R9, 0x1b ;  /* 0x00000009acac7211 */ /* 0x000fe400078fdaff */
[----:B------:R-:W-:Y:S01]  /*a2b0*/  LEA R164, R164, UR55, 0x2 ;  /* 0x00000037a4a47c11 */ /* 0x000fe2000f8e10ff */
[----:B------:R-:W-:Y:S06]  /*a2c0*/  @!P1 BRA `(.L_x_12754) ;  /* 0x0000000000049947 */ /* 0x000fec0003800000 */
[----:B--2---:R3:W-:Y:S02]  /*a2d0*/  REDG.E.ADD.F32.FTZ.RN.STRONG.GPU desc[UR20][R2.64+-0x580], R5 ;  /* 0xfffa8005020079a6 */ /* 0x0047e4000c10f394 */
.L_x_12754:
[----:B------:R-:W-:Y:S05]  /*a2e0*/  BSYNC B0 ;  /* 0x0000000000007941 */ /* 0x000fea0003800000 */
.L_x_12753:
[----:B--23--:R2:W3:Y:S01]  /*a2f0*/  LDS R5, [R164+0x1b80] ;  /* 0x001b8000a4057984 */ /* 0x00c4e20000000800 */
[----:B------:R-:W-:Y:S01]  /*a300*/  BSSY B0, `(.L_x_12755) ;  /* 0x0000006000007945 */ /* 0x000fe20003800000 */
[----:B0-----:R-:W-:Y:S02]  /*a310*/  IADD3 R162, R9, 0x320, RZ ;  /* 0x0000032009a27810 */ /* 0x001fe40007ffe0ff */
[----:B------:R-:W-:Y:S02]  /*a320*/  LEA.HI.SX32 R6, R6, R9, 0x1b ;  /* 0x0000000906067211 */ /* 0x000fe400078fdaff */
[----:B------:R-:W-:Y:S01]  /*a330*/  LEA R172, R172, UR55, 0x2 ;  /* 0x00000037acac7c11 */ /* 0x000fe2000f8e10ff */
[----:B------:R-:W-:Y:S06]  /*a340*/  @!P2 BRA `(.L_x_12756) ;  /* 0x000000000004a947 */ /* 0x000fec0003800000 */
[----:B---3--:R0:W-:Y:S02]  /*a350*/  REDG.E.ADD.F32.FTZ.RN.STRONG.GPU desc[UR20][R2.64+-0x500], R5 ;  /* 0xfffb0005020079a6 */ /* 0x0081e4000c10f394 */
.L_x_12756:
[----:B------:R-:W-:Y:S05]  /*a360*/  BSYNC B0 ;  /* 0x0000000000007941 */ /* 0x000fea0003800000 */
.L_x_12755:
[----:B0--3--:R0:W3:Y:S01]  /*a370*/  LDS R5, [R172+0x1c00] ;  /* 0x001c0000ac057984 */ /* 0x0090e20000000800 */
[----:B------:R-:W-:Y:S01]  /*a380*/  BSSY B0, `(.L_x_12757) ;  /* 0x0000005000007945 */ /* 0x000fe20003800000 */
[----:B------:R-:W-:Y:S02]  /*a390*/  LEA.HI.SX32 R162, R162, R9, 0x1b ;  /* 0x00000009a2a27211 */ /* 0x000fe400078fdaff */
[----:B------:R-:W-:Y:S01]  /*a3a0*/  LEA R6, R6, UR55, 0x2 ;  /* 0x0000003706067c11 */ /* 0x000fe2000f8e10ff */
[----:B------:R-:W-:Y:S06]  /*a3b0*/  @!P3 BRA `(.L_x_12758) ;  /* 0x000000000004b947 */ /* 0x000fec0003800000 */
[----:B---3--:R4:W-:Y:S02]  /*a3c0*/  REDG.E.ADD.F32.FTZ.RN.STRONG.GPU desc[UR20][R2.64+-0x480], R5 ;  /* 0xfffb8005020079a6 */ /* 0x0089e4000c10f394 */
.L_x_12758:
[----:B------:R-:W-:Y:S05]  /*a3d0*/  BSYNC B0 ;  /* 0x0000000000007941 */ /* 0x000fea0003800000 */
.L_x_12757:
[----:B---34-:R3:W4:Y:S01]  /*a3e0*/  LDS R5, [R6+0x1c80] ;  /* 0x001c800006057984 */ /* 0x0187220000000800 */
[----:B------:R-:W-:Y:S01]  /*a3f0*/  BSSY B0, `(.L_x_12759) ;  /* 0x0000004000007945 */ /* 0x000fe20003800000 */
[----:B-1----:R-:W-:-:S03]  /*a400*/  LEA R161, R162, UR55, 0x2 ;  /* 0x00000037a2a17c11 */ /* 0x002fc6000f8e10ff */
[----:B------:R-:W-:Y:S05]  /*a410*/  @!P4 BRA `(.L_x_12760) ;  /* 0x000000000004c947 */ /* 0x000fea0003800000 */
[----:B----4-:R1:W-:Y:S02]  /*a420*/  REDG.E.ADD.F32.FTZ.RN.STRONG.GPU desc[UR20][R2.64+-0x400], R5 ;  /* 0xfffc0005020079a6 */ /* 0x0103e4000c10f394 */
.L_x_12760:
[----:B------:R-:W-:Y:S05]  /*a430*/  BSYNC B0 ;  /* 0x0000000000007941 */ /* 0x000fea0003800000 */
.L_x_12759:
[----:B-1--4-:R1:W4:Y:S01]  /*a440*/  LDS R5, [R161+0x1d00] ;  /* 0x001d0000a1057984 */ /* 0x0123220000000800 */
[----:B------:R-:W-:Y:S01]  /*a450*/  BSSY B0, `(.L_x_12761) ;  /* 0x0000005000007945 */ /* 0x000fe20003800000 */
[C---:B---3--:R-:W-:Y:S02]  /*a460*/  IADD3 R6, R9.reuse, 0x340, RZ ;  /* 0x0000034009067810 */ /* 0x048fe40007ffe0ff */
[----:B------:R-:W-:Y:S01]  /*a470*/  IADD3 R162, R9, 0x360, RZ ;  /* 0x0000036009a27810 */ /* 0x000fe20007ffe0ff */
[----:B------:R-:W-:Y:S06]  /*a480*/  @!P5 BRA `(.L_x_12762) ;  /* 0x000000000004d947 */ /* 0x000fec0003800000 */
[----:B----4-:R3:W-:Y:S02]  /*a490*/  REDG.E.ADD.F32.FTZ.RN.STRONG.GPU desc[UR20][R2.64+-0x380], R5 ;  /* 0xfffc8005020079a6 */ /* 0x0107e4000c10f394 */
.L_x_12762:
[----:B------:R-:W-:Y:S05]  /*a4a0*/  BSYNC B0 ;  /* 0x0000000000007941 */ /* 0x000fea0003800000 */
.L_x_12761:
[-C--:B------:R-:W-:Y:S01]  /*a4b0*/  LEA.HI.SX32 R6, R6, R9.reuse, 0x1b ;  /* 0x0000000906067211 */ /* 0x080fe200078fdaff */
[----:B------:R-:W-:Y:S01]  /*a4c0*/  BSSY B0, `(.L_x_12763) ;  /* 0x0000010000007945 */ /* 0x000fe20003800000 */
[----:B------:R-:W-:Y:S02]  /*a4d0*/  ISETP.GE.AND P6, PT, R137, 0x341, PT ;  /* 0x000003418900780c */ /* 0x000fe40003fc6270 */
[----:B---34-:R-:W-:Y:S02]  /*a4e0*/  LEA R5, R6, UR55, 0x2 ;  /* 0x0000003706057c11 */ /* 0x018fe4000f8e10ff */
[C---:B--2---:R-:W-:Y:S02]  /*a4f0*/  IADD3 R164, R9.reuse, 0x380, RZ ;  /* 0x0000038009a47810 */ /* 0x044fe40007ffe0ff */
[----:B------:R-:W-:Y:S02]  /*a500*/  LEA.HI.SX32 R162, R162, R9, 0x1b ;  /* 0x00000009a2a27211 */ /* 0x000fe400078fdaff */
[----:B------:R-:W2:Y:S01]  /*a510*/  LDS R5, [R5+0x1d80] ;  /* 0x001d800005057984 */ /* 0x000ea20000000800 */
        /* <DEDUP_REMOVED lines=9> */
[----:B--2---:R0:W-:Y:S02]  /*a5b0*/  REDG.E.ADD.F32.FTZ.RN.STRONG.GPU desc[UR20][R2.64+-0x300], R5 ;  /* 0xfffd0005020079a6 */ /* 0x0041e4000c10f394 */
.L_x_12764:
[----:B------:R-:W-:Y:S05]  /*a5c0*/  BSYNC B0 ;  /* 0x0000000000007941 */ /* 0x000fea0003800000 */
.L_x_12763:
[----:B0-2---:R0:W2:Y:S01]  /*a5d0*/  LDS R5, [R162+0x1e00] ;  /* 0x001e0000a2057984 */ /* 0x0050a20000000800 */
[----:B------:R-:W-:Y:S01]  /*a5e0*/  BSSY B0, `(.L_x_12765) ;  /* 0x0000006000007945 */ /* 0x000fe20003800000 */
[----:B------:R-:W-:Y:S02]  /*a5f0*/  IADD3 R6, R9, 0x3c0, RZ ;  /* 0x000003c009067810 */ /* 0x000fe40007ffe0ff */
[----:B------:R-:W-:Y:S02]  /*a600*/  LEA.HI.SX32 R172, R172, R9, 0x1b ;  /* 0x00000009acac7211 */ /* 0x000fe400078fdaff */
[----:B------:R-:W-:Y:S01]  /*a610*/  LEA R164, R164, UR55, 0x2 ;  /* 0x00000037a4a47c11 */ /* 0x000fe2000f8e10ff */
[----:B------:R-:W-:Y:S06]  /*a620*/  @!P1 BRA `(.L_x_12766) ;  /* 0x0000000000049947 */ /* 0x000fec0003800000 */
[----:B--2---:R3:W-:Y:S02]  /*a630*/  REDG.E.ADD.F32.FTZ.RN.STRONG.GPU desc[UR20][R2.64+-0x280], R5 ;  /* 0xfffd8005020079a6 */ /* 0x0047e4000c10f394 */
.L_x_12766:
[----:B------:R-:W-:Y:S05]  /*a640*/  BSYNC B0 ;  /* 0x0000000000007941 */ /* 0x000fea0003800000 */
.L_x_12765:
[----:B--23--:R2:W3:Y:S01]  /*a650*/  LDS R5, [R164+0x1e80] ;  /* 0x001e8000a4057984 */ /* 0x00c4e20000000800 */
[----:B------:R-:W-:Y:S01]  /*a660*/  BSSY B0, `(.L_x_12767) ;  /* 0x0000006000007945 */ /* 0x000fe20003800000 */
[----:B0-----:R-:W-:Y:S02]  /*a670*/  IADD3 R162, R9, 0x3e0, RZ ;  /* 0x000003e009a27810 */ /* 0x001fe40007ffe0ff */
[----:B------:R-:W-:Y:S02]  /*a680*/  LEA.HI.SX32 R6, R6, R9, 0x1b ;  /* 0x0000000906067211 */ /* 0x000fe400078fdaff */
[----:B------:R-:W-:Y:S01]  /*a690*/  LEA R172, R172, UR55, 0x2 ;  /* 0x00000037acac7c11 */ /* 0x000fe2000f8e10ff */
[----:B------:R-:W-:Y:S06]  /*a6a0*/  @!P2 BRA `(.L_x_12768) ;  /* 0x000000000004a947 */ /* 0x000fec0003800000 */
[----:B---3--:R0:W-:Y:S02]  /*a6b0*/  REDG.E.ADD.F32.FTZ.RN.STRONG.GPU desc[UR20][R2.64+-0x200], R5 ;  /* 0xfffe0005020079a6 */ /* 0x0081e4000c10f394 */
.L_x_12768:
[----:B------:R-:W-:Y:S05]  /*a6c0*/  BSYNC B0 ;  /* 0x0000000000007941 */ /* 0x000fea0003800000 */
.L_x_12767:
[----:B0--3--:R0:W3:Y:S01]  /*a6d0*/  LDS R5, [R172+0x1f00] ;  /* 0x001f0000ac057984 */ /* 0x0090e20000000800 */
[----:B------:R-:W-:Y:S01]  /*a6e0*/  BSSY B0, `(.L_x_12769) ;  /* 0x0000006000007945 */ /* 0x000fe20003800000 */
[----:B------:R-:W-:Y:S01]  /*a6f0*/  LEA R137, R6, UR55, 0x2 ;  /* 0x0000003706897c11 */ /* 0x000fe2000f8e10ff */
[----:B------:R-:W-:Y:S01]  /*a700*/  FMUL.FTZ R6, R248, R7 ;  /* 0x00000007f8067220 */ /* 0x000fe20000410000 */
[----:B------:R-:W-:Y:S01]  /*a710*/  LEA.HI.SX32 R162, R162, R9, 0x1b ;  /* 0x00000009a2a27211 */ /* 0x000fe200078fdaff */
[----:B------:R-:W-:Y:S06]  /*a720*/  @!P3 BRA `(.L_x_12770) ;  /* 0x000000000004b947 */ /* 0x000fec0003800000 */
[----:B---3--:R4:W-:Y:S02]  /*a730*/  REDG.E.ADD.F32.FTZ.RN.STRONG.GPU desc[UR20][R2.64+-0x180], R5 ;  /* 0xfffe8005020079a6 */ /* 0x0089e4000c10f394 */
.L_x_12770:
[----:B------:R-:W-:Y:S05]  /*a740*/  BSYNC B0 ;  /* 0x0000000000007941 */ /* 0x000fea0003800000 */
.L_x_12769:
[----:B---34-:R3:W4:Y:S01]  /*a750*/  LDS R5, [R137+0x1f80] ;  /* 0x001f800089057984 */ /* 0x0187220000000800 */
[----:B------:R-:W-:Y:S01]  /*a760*/  BSSY B0, `(.L_x_12771) ;  /* 0x0000005000007945 */ /* 0x000fe20003800000 */
[----:B------:R-:W-:Y:S01]  /*a770*/  LEA R162, R162, UR55, 0x2 ;  /* 0x00000037a2a27c11 */ /* 0x000fe2000f8e10ff */
[----:B------:R-:W-:Y:S02]  /*a780*/  FFMA.FTZ R7, R111, R144, R6 ;  /* 0x000000906f077223 */ /* 0x000fe40000010006 */
[----:B------:R-:W-:Y:S05]  /*a790*/  @!P4 BRA `(.L_x_12772) ;  /* 0x000000000004c947 */ /* 0x000fea0003800000 */
[----:B----4-:R4:W-:Y:S02]  /*a7a0*/  REDG.E.ADD.F32.FTZ.RN.STRONG.GPU desc[UR20][R2.64+-0x100], R5 ;  /* 0xffff0005020079a6 */ /* 0x0109e4000c10f394 */
.L_x_12772:
[----:B------:R-:W-:Y:S05]  /*a7b0*/  BSYNC B0 ;  /* 0x0000000000007941 */ /* 0x000fea0003800000 */
.L_x_12771:
[----:B----4-:R4:W0:Y:S01]  /*a7c0*/  LDS R5, [R162+0x2000] ;  /* 0x00200000a2057984 */ /* 0x0108220000000800 */
[----:B------:R-:W-:Y:S01]  /*a7d0*/  BSSY B0, `(.L_x_12773) ;  /* 0x0000004000007945 */ /* 0x000fe20003800000 */
[----:B------:R-:W-:-:S03]  /*a7e0*/  FADD.FTZ R4, R4, R7 ;  /* 0x0000000704047221 */ /* 0x000fc60000010000 */
[----:B------:R-:W-:Y:S05]  /*a7f0*/  @!P5 BRA `(.L_x_12774) ;  /* 0x000000000004d947 */ /* 0x000fea0003800000 */
[----:B0-----:R0:W-:Y:S02]  /*a800*/  REDG.E.ADD.F32.FTZ.RN.STRONG.GPU desc[UR20][R2.64+-0x80], R5 ;  /* 0xffff8005020079a6 */ /* 0x0011e4000c10f394 */
.L_x_12774:
[----:B------:R-:W-:Y:S05]  /*a810*/  BSYNC B0 ;  /* 0x0000000000007941 */ /* 0x000fea0003800000 */
.L_x_12773:
[----:B0-----:R-:W0:Y:S01]  /*a820*/  SHFL.DOWN PT, R2, R112, 0x1, 0x1f ;  /* 0x08201f0070027f89 */ /* 0x001e2200000e0000 */
[----:B------:R-:W-:Y:S01]  /*a830*/  ISETP.GT.AND P1, PT, R10, 0x1e, PT ;  /* 0x0000001e0a00780c */ /* 0x000fe20003f24270 */
[----:B------:R-:W-:Y:S01]  /*a840*/  FADD.FTZ R94, R111, R94 ;  /* 0x0000005e6f5e7221 */ /* 0x000fe20000010000 */
[----:B------:R-:W-:Y:S01]  /*a850*/  MOV R5, R112 ;  /* 0x0000007000057202 */ /* 0x000fe20000000f00 */
[----:B---3--:R-:W3:Y:S01]  /*a860*/  SHFL.DOWN PT, R137, R117, 0x1, 0x1f ;  /* 0x08201f0075897f89 */ /* 0x008ee200000e0000 */
[----:B------:R-:W-:Y:S01]  /*a870*/  MOV R6, R117 ;  /* 0x0000007500067202 */ /* 0x000fe20000000f00 */
[----:B------:R-:W-:Y:S01]  /*a880*/  FMUL.FTZ R135, R208, R135 ;  /* 0x00000087d0877220 */ /* 0x000fe20000410000 */
[----:B------:R-:W-:Y:S01]  /*a890*/  MOV R7, R0 ;  /* 0x0000000000077202 */ /* 0x000fe20000000f00 */
[----:B----4-:R-:W4:Y:S01]  /*a8a0*/  SHFL.DOWN PT, R162, R0, 0x1, 0x1f ;  /* 0x08201f0000a27f89 */ /* 0x010f2200000e0000 */
        /* <DEDUP_REMOVED lines=53> */
[----:B------:R-:W0:Y:S01]  /*ac00*/  SHFL.DOWN PT, R117, R6, 0x4, 0x1f ;  /* 0x08801f0006757f89 */ /* 0x000e2200000e0000 */
[----:B------:R-:W-:Y:S01]  /*ac10*/  FFMA.FTZ R150, R35, R186, R150 ;  /* 0x000000ba23967223 */ /* 0x000fe20000010096 */
[----:B------:R-:W-:Y:S01]  /*ac20*/  FFMA.FTZ R143, R34, R197, R143 ;  /* 0x000000c5228f7223 */ /* 0x000fe2000001008f */
[----:B-----5:R-:W-:Y:S01]  /*ac30*/  @!P1 FADD.FTZ R4, R4, R3 ;  /* 0x0000000304049221 */ /* 0x020fe20000010000 */
[----:B------:R-:W3:Y:S01]  /*ac40*/  SHFL.DOWN PT, R0, R5, 0x4, 0x1f ;  /* 0x08801f0005007f89 */ /* 0x000ee200000e0000 */
[----:B------:R-:W-:Y:S01]  /*ac50*/  ISETP.GT.AND P1, PT, R10, 0x1b, PT ;  /* 0x0000001b0a00780c */ /* 0x000fe20003f24270 */
[----:B------:R-:W-:Y:S01]  /*ac60*/  FFMA.FTZ R116, R33, R187, R116 ;  /* 0x000000bb21747223 */ /* 0x000fe20000010074 */
[----:B------:R-:W-:Y:S01]  /*ac70*/  FFMA.FTZ R153, R32, R188, R153 ;  /* 0x000000bc20997223 */ /* 0x000fe20000010099 */
[----:B------:R-:W4:Y:S01]  /*ac80*/  SHFL.DOWN PT, R2, R7, 0x4, 0x1f ;  /* 0x08801f0007027f89 */ /* 0x000f2200000e0000 */
[----:B------:R-:W-:Y:S01]  /*ac90*/  FFMA.FTZ R158, R31, R194, R158 ;  /* 0x000000c21f9e7223 */ /* 0x000fe2000001009e */
[----:B------:R-:W-:Y:S01]  /*aca0*/  FFMA.FTZ R157, R30, R193, R157 ;  /* 0x000000c11e9d7223 */ /* 0x000fe2000001009d */
        /* <DEDUP_REMOVED lines=45> */
[----:B---3--:R-:W-:-:S02]  /*af80*/  @!P1 FADD.FTZ R5, R5, R0 ;  /* 0x0000000005059221 */ /* 0x008fc40000010000 */
[----:B------:R-:W0:Y:S01]  /*af90*/  SHFL.DOWN PT, R111, R6, 0x10, 0x1f ;  /* 0x0a001f00066f7f89 */ /* 0x000e2200000e0000 */
[----:B----4-:R-:W-:-:S03]  /*afa0*/  @!P1 FADD.FTZ R7, R7, R2 ;  /* 0x0000000207079221 */ /* 0x010fc60000010000 */
[----:B------:R-:W3:Y:S01]  /*afb0*/  SHFL.DOWN PT, R0, R5, 0x10, 0x1f ;  /* 0x0a001f0005007f89 */ /* 0x000ee200000e0000 */
[----:B-----5:R-:W-:-:S03]  /*afc0*/  @!P1 FADD.FTZ R4, R4, R3 ;  /* 0x0000000304049221 */ /* 0x020fc60000010000 */
[----:B------:R-:W4:Y:S01]  /*afd0*/  SHFL.DOWN PT, R2, R7, 0x10, 0x1f ;  /* 0x0a001f0007027f89 */ /* 0x000f2200000e0000 */
[----:B------:R-:W-:-:S03]  /*afe0*/  ISETP.GT.AND P1, PT, R10, 0xf, PT ;  /* 0x0000000f0a00780c */ /* 0x000fc60003f24270 */
[----:B------:R-:W5:Y:S10]  /*aff0*/  SHFL.DOWN PT, R3, R4, 0x10, 0x1f ;  /* 0x0a001f0004037f89 */ /* 0x000f7400000e0000 */
[----:B0-----:R-:W-:Y:S01]  /*b000*/  @!P1 FADD.FTZ R6, R6, R111 ;  /* 0x0000006f06069221 */ /* 0x001fe20000010000 */
[----:B---3--:R-:W-:Y:S01]  /*b010*/  @!P1 FADD.FTZ R5, R5, R0 ;  /* 0x0000000005059221 */ /* 0x008fe20000010000 */
[----:B----4-:R-:W-:Y:S01]  /*b020*/  @!P1 FADD.FTZ R7, R7, R2 ;  /* 0x0000000207079221 */ /* 0x010fe20000010000 */
[----:B-----5:R-:W-:-:S05]  /*b030*/  @!P1 FADD.FTZ R4, R4, R3 ;  /* 0x0000000304049221 */ /* 0x020fca0000010000 */
[----:B------:R0:W-:Y:S01]  /*b040*/  @!P2 STS.128 [UR55+0x2110], R4 ;  /* 0x00211004ff00a988 */ /* 0x0001e20008000c37 */
[----:B------:R-:W-:Y:S06]  /*b050*/  BAR.SYNC.DEFER_BLOCKING 0x0 ;  /* 0x0000000000007b1d */ /* 0x000fec0000010000 */
[----:B------:R-:W-:Y:S05]  /*b060*/  @P0 BRA `(.L_x_12776) ;  /* 0x00000000002c0947 */ /* 0x000fea0003800000 */
[----:B------:R-:W-:Y:S02]  /*b070*/  UISETP.NE.AND UP0, UPT, UR16, UR14, UPT ;  /* 0x0000000e1000728c */ /* 0x000fe4000bf05270 */
[----:B------:R-:W-:-:S04]  /*b080*/  ULEA UR44, UR6, UR55, 0x3 ;  /* 0x00000037062c7291 */ /* 0x000fc8000f8e183f */
[----:B------:R-:W-:-:S13]  /*b090*/  PLOP3.LUT P0, PT, PT, PT, UP0, 0x80, 0x0 ;  /* 0x000000000000781c */ /* 0x000fda0003f0f008 */
[----:B------:R-:W0:Y:S04]  /*b0a0*/  @P0 LDS.64 R2, [UR44+0x4e50] ;  /* 0x004e502cff020984 */ /* 0x000e280008000a00 */
[----:B------:R-:W3:Y:S01]  /*b0b0*/  @P0 LDS.64 R64, [UR44+0x4650] ;  /* 0x0046502cff400984 */ /* 0x000ee20008000a00 */
[----:B0-----:R-:W-:Y:S01]  /*b0c0*/  @P0 FADD.FTZ R7, R7, R3 ;  /* 0x0000000307070221 */ /* 0x001fe20000010000 */
[----:B------:R-:W-:Y:S01]  /*b0d0*/  @P0 FADD.FTZ R6, R6, R2 ;  /* 0x0000000206060221 */ /* 0x000fe20000010000 */
[----:B---3--:R-:W-:Y:S01]  /*b0e0*/  @P0 FADD.FTZ R5, R5, R65 ;  /* 0x0000004105050221 */ /* 0x008fe20000010000 */
[----:B------:R-:W-:-:S03]  /*b0f0*/  @P0 FADD.FTZ R4, R4, R64 ;  /* 0x0000004004040221 */ /* 0x000fc60000010000 */
[----:B------:R3:W-:Y:S04]  /*b100*/  STS.64 [UR44+0x4e50], R6 ;  /* 0x004e5006ff007988 */ /* 0x0007e80008000a2c */
[----:B------:R3:W-:Y:S02]  /*b110*/  STS.64 [UR44+0x4650], R4 ;  /* 0x00465004ff007988 */ /* 0x0007e40008000a2c */
.L_x_12776:
[----:B------:R-:W-:Y:S05]  /*b120*/  BSYNC B0 ;  /* 0x0000000000007941 */ /* 0x000fea0003800000 */
.L_x_12775:
[----:B------:R-:W-:Y:S02]  /*b130*/  UIADD3 UR6, UR6, 0x1, URZ ;  /* 0x0000000106067890 */ /* 0x000fe4000fffe03f */
[----:B------:R-:W-:Y:S02]  /*b140*/  UIADD3 UR5, UP1, UR5, 0x1, URZ ;  /* 0x0000000105057890 */ /* 0x000fe4000ff3e03f */
[----:B------:R-:W-:Y:S02]  /*b150*/  UISETP.GE.AND UP0, UPT, UR6, UR12, UPT ;  /* 0x0000000c0600728c */ /* 0x000fe4000bf06270 */
[----:B------:R-:W-:-:S04]  /*b160*/  UIADD3.X UR4, URZ, UR4, URZ, UP1, !UPT ;  /* 0x000000043f047290 */ /* 0x000fc80008ffe43f */
[----:B------:R-:W-:-:S13]  /*b170*/  PLOP3.LUT P0, PT, PT, PT, UP0, 0x80, 0x0 ;  /* 0x000000000000781c */ /* 0x000fda0003f0f008 */
[----:B------:R-:W-:Y:S05]  /*b180*/  @!P0 BRA `(.L_x_12777) ;  /* 0xffffff7000e08947 */ /* 0x000fea000383ffff */
.L_x_12698:
[----:B------:R-:W-:Y:S01]  /*b190*/  BAR.SYNC.DEFER_BLOCKING 0x0 ;  /* 0x0000000000007b1d */ /* 0x000fe20000010000 */
[C---:B------:R-:W-:Y:S01]  /*b1a0*/  ISETP.NE.AND P0, PT, R9.reuse, RZ, PT ;  /* 0x000000ff0900720c */ /* 0x040fe20003f05270 */
[----:B------:R-:W-:Y:S01]  /*b1b0*/  USHF.R.S32.HI UR12, URZ, 0x1f, UR52 ;  /* 0x0000001f3f0c7899 */ /* 0x000fe20008011434 */
[----:B------:R-:W-:Y:S01]  /*b1c0*/  MOV R3, UR54 ;  /* 0x0000003600037c02 */ /* 0x000fe20008000f00 */
[----:B------:R-:W-:Y:S01]  /*b1d0*/  ULEA UR5, UR16, 0xfffffe00, 0x9 ;  /* 0xfffffe0010057891 */ /* 0x000fe2000f8e483f */
[----:B------:R-:W-:Y:S01]  /*b1e0*/  SHF.L.U32 R2, R9, 0x4, RZ ;  /* 0x0000000409027819 */ /* 0x000fe200000006ff */
[----:B------:R-:W-:Y:S01]  /*b1f0*/  ULDC.64 UR30, c[0x0][0x388] ;  /* 0x0000e200001e7ab9 */ /* 0x000fe20000000a00 */
[----:B------:R-:W-:Y:S01]  /*b200*/  ULDC.64 UR28, c[0x0][0x3a8] ;  /* 0x0000ea00001c7ab9 */ /* 0x000fe20000000a00 */
[----:B------:R-:W-:Y:S01]  /*b210*/  UIMAD UR4, UR12, UR30, URZ ;  /* 0x0000001e0c0472a4 */ /* 0x000fe2000f8e023f */
[----:B------:R-:W-:Y:S01]  /*b220*/  LOP3.LUT R2, R2, 0xfffffe00, RZ, 0xc0, !PT ;  /* 0xfffffe0002027812 */ /* 0x000fe200078ec0ff */
[----:B------:R-:W-:Y:S01]  /*b230*/  UIMAD.WIDE.U32 UR10, UR52, UR30, URZ ;  /* 0x0000001e340a72a5 */ /* 0x000fe2000f8e003f */
[----:B------:R-:W-:Y:S01]  /*b240*/  BSSY B0, `(.L_x_12778) ;  /* 0x000003e000007945 */ /* 0x000fe20003800000 */
[----:B------:R-:W-:Y:S01]  /*b250*/  UIMAD UR12, UR12, UR28, URZ ;  /* 0x0000001c0c0c72a4 */ /* 0x000fe2000f8e023f */
[----:B------:R-:W-:Y:S01]  /*b260*/  LOP3.LUT R107, R2, 0x1f, R9, 0xf8, !PT ;  /* 0x0000001f026b7812 */ /* 0x000fe200078ef809 */
[----:B------:R-:W-:-:S02]  /*b270*/  UIMAD UR31, UR52, UR31, UR4 ;  /* 0x0000001f341f72a4 */ /* 0x000fc4000f8e0204 */
[----:B------:R-:W-:Y:S01]  /*b280*/  USHF.R.S32.HI UR6, URZ, 0x1f, UR53 ;  /* 0x0000001f3f067899 */ /* 0x000fe20008011435 */
[----:B------:R-:W-:Y:S01]  /*b290*/  SHF.R.S32.HI R8, RZ, 0x1f, R107 ;  /* 0x0000001fff087819 */ /* 0x000fe2000001146b */
[----:B------:R-:W-:Y:S01]  /*b2a0*/  UIMAD UR12, UR52, UR29, UR12 ;  /* 0x0000001d340c72a4 */ /* 0x000fe2000f8e020c */
[----:B0--3--:R-:W-:Y:S01]  /*b2b0*/  IADD3 R4, P2, R107, UR5, RZ ;  /* 0x000000056b047c10 */ /* 0x009fe2000ff5e0ff */
[----:B------:R-:W-:Y:S01]  /*b2c0*/  UIADD3 UR15, UR11, UR31, URZ ;  /* 0x0000001f0b0f7290 */ /* 0x000fe2000fffe03f */
        /* <DEDUP_REMOVED lines=35> */
[----:B0-----:R-:W-:-:S04]  /*b500*/  MOV R3, UR5 ;  /* 0x0000000500037c02 */ /* 0x001fc80008000f00 */
[----:B------:R-:W-:Y:S01]  /*b510*/  LEA.HI.X.SX32 R5, R3, R8, 0x1, P2 ;  /* 0x0000000803057211 */ /* 0x000fe200010f0eff */
        /* <DEDUP_REMOVED lines=16> */
.L_x_12779:
[----:B------:R-:W-:Y:S05]  /*b620*/  BSYNC B0 ;  /* 0x0000000000007941 */ /* 0x000fea0003800000 */
.L_x_12778:
[----:B------:R-:W3:Y:S01]  /*b630*/  LDL.LU R28, [R1+0x4c] ;  /* 0x00004c00011c7983 */ /* 0x000ee20000300800 */
        /* <DEDUP_REMOVED lines=14> */
[----:B------:R-:W-:Y:S01]  /*b720*/  USHF.R.S32.HI UR14, URZ, 0x1f, UR13 ;  /* 0x0000001f3f0e7899 */ /* 0x000fe2000801140d */
[C---:B------:R-:W-:Y:S01]  /*b730*/  LOP3.LUT R85, R107.reuse, 0xa0, RZ, 0xfc, !PT ;  /* 0x000000a06b557812 */ /* 0x040fe200078efcff */
[----:B------:R-:W-:Y:S01]  /*b740*/  ULDC.64 UR4, c[0x0][0x3e0] ;  /* 0x0000f80000047ab9 */ /* 0x000fe20000000a00 */
[C---:B------:R-:W-:Y:S01]  /*b750*/  LOP3.LUT R87, R107.reuse, 0xc0, RZ, 0xfc, !PT ;  /* 0x000000c06b577812 */ /* 0x040fe200078efcff */
[----:B------:R-:W-:Y:S01]  /*b760*/  UIADD3.X UR10, UR14, UR15, UR11, UP0, !UPT ;  /* 0x0000000f0e0a7290 */ /* 0x000fe200087fe40b */
[----:B------:R-:W-:Y:S01]  /*b770*/  LEA R2, P2, R107, UR4, 0x2 ;  /* 0x000000046b027c11 */ /* 0x000fe2000f8410ff */
[----:B------:R-:W-:Y:S01]  /*b780*/  BSSY B0, `(.L_x_12780) ;  /* 0x0000077000007945 */ /* 0x000fe20003800000 */
[----:B0-----:R-:W-:-:S02]  /*b790*/  MOV R6, UR29 ;  /* 0x0000001d00067c02 */ /* 0x001fc40008000f00 */
[C---:B------:R-:W-:Y:S01]  /*b7a0*/  LEA.HI.X R3, R107.reuse, UR5, R8, 0x2, P2 ;  /* 0x000000056b037c11 */ /* 0x040fe200090f1408 */
[----:B------:R-:W-:Y:S01]  /*b7b0*/  UIMAD.WIDE.U32 UR4, UR52, UR28, URZ ;  /* 0x0000001c340472a5 */ /* 0x000fe2000f8e003f */
[C---:B------:R-:W-:Y:S02]  /*b7c0*/  LEA R2, P2, R6.reuse, R2, 0x2 ;  /* 0x0000000206027211 */ /* 0x040fe400078410ff */
[----:B------:R-:W-:Y:S01]  /*b7d0*/  MOV R7, UR10 ;  /* 0x0000000a00077c02 */ /* 0x000fe20008000f00 */
[----:B------:R-:W-:Y:S01]  /*b7e0*/  UIADD3 UR10, UR5, UR12, URZ ;  /* 0x0000000c050a7290 */ /* 0x000fe2000fffe03f */
[----:B------:R-:W-:Y:S02]  /*b7f0*/  LOP3.LUT R89, R107, 0xe0, RZ, 0xfc, !PT ;  /* 0x000000e06b597812 */ /* 0x000fe400078efcff */
[----:B------:R-:W-:Y:S02]  /*b800*/  LEA.HI.X R3, R6, R3, R7, 0x2, P2 ;  /* 0x0000000306037211 */ /* 0x000fe400010f1407 */
[----:B------:R-:W-:-:S02]  /*b810*/  ISETP.GE.AND P2, PT, R79, R0, PT ;  /* 0x000000004f00720c */ /* 0x000fc40003f46270 */
[C---:B------:R-:W-:Y:S01]  /*b820*/  LOP3.LUT R91, R107.reuse, 0x100, RZ, 0xfc, !PT ;  /* 0x000001006b5b7812 */ /* 0x040fe200078efcff */
[----:B------:R-:W-:Y:S01]  /*b830*/  @!P1 STG.E desc[UR20][R2.64+-0x780], R31 ;  /* 0xfff8801f02009986 */ /* 0x000fe2000c101914 */
[----:B------:R-:W-:Y:S02]  /*b840*/  LOP3.LUT R93, R107, 0x120, RZ, 0xfc, !PT ;  /* 0x000001206b5d7812 */ /* 0x000fe400078efcff */
[-C--:B------:R-:W-:Y:S01]  /*b850*/  ISETP.GE.AND P5, PT, R83, R0.reuse, PT ;  /* 0x000000005300720c */ /* 0x080fe20003fa6270 */
[----:B------:R-:W-:Y:S01]  /*b860*/  @!P4 STG.E desc[UR20][R2.64+-0x680], R35 ;  /* 0xfff980230200c986 */ /* 0x000fe2000c101914 */
[-C--:B------:R-:W-:Y:S02]  /*b870*/  ISETP.GE.AND P6, PT, R85, R0.reuse, PT ;  /* 0x000000005500720c */ /* 0x080fe40003fc6270 */
[-C--:B------:R-:W-:Y:S02]  /*b880*/  ISETP.GE.AND P1, PT, R87, R0.reuse, PT ;  /* 0x000000005700720c */ /* 0x080fe40003f26270 */
[-C--:B------:R-:W-:Y:S01]  /*b890*/  ISETP.GE.AND P3, PT, R91, R0.reuse, PT ;  /* 0x000000005b00720c */ /* 0x080fe20003f66270 */
[----:B------:R-:W-:Y:S01]  /*b8a0*/  @!P2 STG.E desc[UR20][R2.64+-0x700], R33 ;  /* 0xfff900210200a986 */ /* 0x000fe2000c101914 */
[----:B------:R-:W-:-:S02]  /*b8b0*/  ISETP.GE.AND P2, PT, R89, R0, PT ;  /* 0x000000005900720c */ /* 0x000fc40003f46270 */
[----:B------:R-:W-:Y:S02]  /*b8c0*/  ISETP.GE.AND P4, PT, R93, R0, PT ;  /* 0x000000005d00720c */ /* 0x000fe40003f86270 */
[C---:B------:R-:W-:Y:S01]  /*b8d0*/  LOP3.LUT R95, R107.reuse, 0x140, RZ, 0xfc, !PT ;  /* 0x000001406b5f7812 */ /* 0x040fe200078efcff */
[----:B------:R-:W-:Y:S01]  /*b8e0*/  @!P5 STG.E desc[UR20][R2.64+-0x600], R37 ;  /* 0xfffa00250200d986 */ /* 0x000fe2000c101914 */
        /* <DEDUP_REMOVED lines=59> */
[----:B------:R-:W-:-:S04]  /*bca0*/  FADD.FTZ R7, R0, R75 ;  /* 0x0000004b00077221 */ /* 0x000fc80000010000 */
[----:B------:R-:W-:Y:S02]  /*bcb0*/  FADD.FTZ R0, R7, R74 ;  /* 0x0000004a07007221 */ /* 0x000fe40000010000 */
[----:B------:R-:W-:Y:S02]  /*bcc0*/  LDS R7, [R12+0x80] ;  /* 0x000080000c077984 */ /* 0x000fe40000000800 */
[----:B0-----:R-:W-:Y:S01]  /*bcd0*/  FADD.FTZ R73, R0, R73 ;  /* 0x0000004900497221 */ /* 0x001fe20000010000 */
[----:B------:R-:W-:Y:S01]  /*bce0*/  IADD3 R0, P1, R107, -0x1e0, RZ ;  /* 0xfffffe206b007810 */ /* 0x000fe20007f3e0ff */
[----:B------:R0:W-:Y:S02]  /*bcf0*/  @!P0 STS [UR55+0x840], R2 ;  /* 0x00084002ff008988 */ /* 0x0001e40008000837 */
[----:B----4-:R-:W-:Y:S01]  /*bd00*/  FADD.FTZ R72, R73, R72 ;  /* 0x0000004849487221 */ /* 0x010fe20000010000 */
[----:B------:R-:W-:Y:S01]  /*bd10*/  IADD3.X R41, R8, -0x1, RZ, P1, !PT ;  /* 0xffffffff08297810 */ /* 0x000fe20000ffe4ff */
[----:B------:R-:W-:Y:S02]  /*bd20*/  BAR.SYNC.DEFER_BLOCKING 0x0 ;  /* 0x0000000000007b1d */ /* 0x000fe40000010000 */
[----:B-----5:R-:W-:-:S04]  /*bd30*/  FADD.FTZ R71, R72, R71 ;  /* 0x0000004748477221 */ /* 0x020fc80000010000 */
[----:B-1----:R-:W-:-:S04]  /*bd40*/  FADD.FTZ R70, R71, R70 ;  /* 0x0000004647467221 */ /* 0x002fc80000010000 */
[----:B--2---:R-:W-:-:S04]  /*bd50*/  FADD.FTZ R69, R70, R69 ;  /* 0x0000004546457221 */ /* 0x004fc80000010000 */
        /* <DEDUP_REMOVED lines=8> */
[----:B-1----:R-:W-:-:S13]  /*bde0*/  ISETP.GE.AND P0, PT, R107, R6, PT ;  /* 0x000000066b00720c */ /* 0x002fda0003f06270 */
[----:B0-----:R-:W-:Y:S05]  /*bdf0*/  @P0 BRA `(.L_x_12781) ;  /* 0x00000000003c0947 */ /* 0x001fea0003800000 */
        /* <DEDUP_REMOVED lines=15> */
.L_x_12781:
[----:B------:R-:W-:Y:S05]  /*bef0*/  BSYNC B0 ;  /* 0x0000000000007941 */ /* 0x000fea0003800000 */
.L_x_12780:
        /* <DEDUP_REMOVED lines=55> */
[----:B---3--:R-:W-:Y:S05]  /*c270*/  @P0 BRA `(.L_x_12782) ;  /* 0xffffff4400d40947 */ /* 0x008fea000383ffff */
.L_x_12697:
        /* <DEDUP_REMOVED lines=10> */
[----:B--2---:R-:W2:Y:S02]  /*c320*/  SHFL.DOWN P0, R0, R2, 0x1, 0x1f ;  /* 0x08201f0002007f89 */ /* 0x004ea40000000000 */
[----:B--2---:R-:W-:-:S05]  /*c330*/  @P0 FADD R0, R0, R2 ;  /* 0x0000000200000221 */ /* 0x004fca0000000000 */
[----:B------:R-:W2:Y:S02]  /*c340*/  SHFL.DOWN P0, R3, R0, 0x2, 0x1f ;  /* 0x08401f0000037f89 */ /* 0x000ea40000000000 */
[----:B--2---:R-:W-:Y:S01]  /*c350*/  @P0 FADD R3, R0, R3 ;  /* 0x0000000300030221 */ /* 0x004fe20000000000 */
[----:B------:R-:W-:-:S04]  /*c360*/  @!P1 MOV R0, 0x400 ;  /* 0x0000040000009802 */ /* 0x000fc80000000f00 */
[----:B------:R-:W2:Y:S01]  /*c370*/  SHFL.DOWN P0, R2, R3, 0x4, 0x1f ;  /* 0x08801f0003027f89 */ /* 0x000ea20000000000 */
[----:B0-----:R-:W-:Y:S01]  /*c380*/  @!P1 LEA R7, R7, R0, 0x18 ;  /* 0x0000000007079211 */ /* 0x001fe200078ec0ff */
[----:B--2---:R-:W-:-:S05]  /*c390*/  @P0 FADD R2, R3, R2 ;  /* 0x0000000203020221 */ /* 0x004fca0000000000 */
[----:B------:R-:W0:Y:S02]  /*c3a0*/  SHFL.DOWN P0, R5, R2, 0x8, 0x1f ;  /* 0x09001f0002057f89 */ /* 0x000e240000000000 */
[----:B0-----:R-:W-:-:S05]  /*c3b0*/  @P0 FADD R5, R2, R5 ;  /* 0x0000000502050221 */ /* 0x001fca0000000000 */
[----:B------:R-:W0:Y:S02]  /*c3c0*/  SHFL.DOWN P0, R4, R5, 0x10, 0x1f ;  /* 0x0a001f0005047f89 */ /* 0x000e240000000000 */
[----:B0-----:R-:W-:Y:S01]  /*c3d0*/  @P0 FADD R4, R5, R4 ;  /* 0x0000000405040221 */ /* 0x001fe20000000000 */
[----:B-1----:R-:W-:-:S04]  /*c3e0*/  ISETP.NE.AND P0, PT, R6, RZ, PT ;  /* 0x000000ff0600720c */ /* 0x002fc80003f05270 */
[----:B------:R0:W-:Y:S01]  /*c3f0*/  @!P1 STS [R7+0x2104], R4 ;  /* 0x0021040407009388 */ /* 0x0001e20000000800 */
[----:B------:R-:W-:Y:S08]  /*c400*/  BAR.SYNC.DEFER_BLOCKING 0x0 ;  /* 0x0000000000007b1d */ /* 0x000ff00000010000 */
[----:B------:R-:W-:Y:S05]  /*c410*/  @P0 BRA `(.L_x_12784) ;  /* 0x00000000000c0947 */ /* 0x000fea0003800000 */
[----:B------:R-:W-:Y:S02]  /*c420*/  MOV R2, UR24 ;  /* 0x0000001800027c02 */ /* 0x000fe40008000f00 */
[----:B------:R-:W-:-:S05]  /*c430*/  MOV R3, UR25 ;  /* 0x0000001900037c02 */ /* 0x000fca0008000f00 */
[----:B------:R1:W-:Y:S02]  /*c440*/  REDG.E.ADD.F32.FTZ.RN.STRONG.GPU desc[UR20][R2.64], R4 ;  /* 0x00000004020079a6 */ /* 0x0003e4000c10f394 */
.L_x_12784:
[----:B------:R-:W-:Y:S05]  /*c450*/  BSYNC B0 ;  /* 0x0000000000007941 */ /* 0x000fea0003800000 */
.L_x_12783:
        /* <DEDUP_REMOVED lines=32> */
.L_x_12786:
[----:B------:R-:W2:Y:S02]  /*c660*/  S2R R11, SR_TID.X ;  /* 0x00000000000b7919 */ /* 0x000ea40000002100 */
.L_x_12787:
[----:B------:R-:W-:Y:S05]  /*c670*/  BSYNC B0 ;  /* 0x0000000000007941 */ /* 0x000fea0003800000 */
.L_x_12785:
        /* <DEDUP_REMOVED lines=23> */
.L_x_12789:
[----:B------:R-:W-:Y:S02]  /*c7f0*/  LEA R0, R11, UR8, 0x3 ;  /* 0x000000080b007c11 */ /* 0x000fe4000f8e18ff */
[----:B-12-4-:R-:W-:Y:S02]  /*c800*/  MOV R3, UR5 ;  /* 0x0000000500037c02 */ /* 0x016fe40008000f00 */
[----:B------:R-:W-:Y:S01]  /*c810*/  MOV R2, UR4 ;  /* 0x0000000400027c02 */ /* 0x000fe20008000f00 */
[----:B------:R-:W1:Y:S01]  /*c820*/  LDS.64 R12, [R0+0x4650] ;  /* 0x00465000000c7984 */ /* 0x000e620000000a00 */
[----:B------:R-:W-:Y:S02]  /*c830*/  SHF.R.S32.HI R3, RZ, 0x1f, R11 ;  /* 0x0000001fff037819 */ /* 0x000fe4000001140b */
[----:B0--3--:R-:W-:Y:S01]  /*c840*/  MOV R7, UR6 ;  /* 0x0000000600077c02 */ /* 0x009fe20008000f00 */
[----:B------:R-:W0:Y:S01]  /*c850*/  LDS.64 R14, [R0+0x4e50] ;  /* 0x004e5000000e7984 */ /* 0x000e220000000a00 */
        /* <DEDUP_REMOVED lines=19> */
[----:B-1----:R2:W-:Y:S04]  /*c990*/  REDG.E.ADD.F32.FTZ.RN.STRONG.GPU desc[UR20][R2.64], R12 ;  /* 0x0000000c020079a6 */ /* 0x0025e8000c10f394 */
[----:B------:R2:W-:Y:S04]  /*c9a0*/  REDG.E.ADD.F32.FTZ.RN.STRONG.GPU desc[UR20][R2.64+0x4], R13 ;  /* 0x0000040d020079a6 */ /* 0x0005e8000c10f394 */
[----:B0-----:R2:W-:Y:S04]  /*c9b0*/  REDG.E.ADD.F32.FTZ.RN.STRONG.GPU desc[UR20][R4.64], R14 ;  /* 0x0000000e040079a6 */ /* 0x0015e8000c10f394 */
[----:B------:R2:W-:Y:S01]  /*c9c0*/  REDG.E.ADD.F32.FTZ.RN.STRONG.GPU desc[UR20][R4.64+0x4], R15 ;  /* 0x0000040f040079a6 */ /* 0x0005e2000c10f394 */
[----:B------:R-:W-:Y:S05]  /*c9d0*/  @!P0 BRA `(.L_x_12789) ;  /* 0xfffffffc00848947 */ /* 0x000fea000383ffff */
[----:B------:R-:W-:Y:S05]  /*c9e0*/  BSYNC B0 ;  /* 0x0000000000007941 */ /* 0x000fea0003800000 */
.L_x_12788:
[----:B------:R-:W-:Y:S05]  /*c9f0*/  EXIT ;  /* 0x000000000000794d */ /* 0x000fea0003800000 */
.L_x_12790:
        /* <DEDUP_REMOVED lines=16> */
.L_x_18969:


//--------------------- .text._Z25selective_scan_bwd_kernelI32Selective_Scan_bwd_kernel_traitsILi32ELi16ELb0ELb0ELb1ELb0ELb1EfN3c107complexIfEEEEv12SSMParamsBwd --------------------------
	.section	.text._Z25selective_scan_bwd_kernelI32Selective_Scan_bwd_kernel_traitsILi32ELi16ELb0ELb0ELb1ELb0ELb1EfN3c107complexIfEEEEv12SSMParamsBwd,"ax",@progbits
	.align	128
        .global         _Z25selective_scan_bwd_kernelI32Selective_Scan_bwd_kernel_traitsILi32ELi16ELb0ELb0ELb1ELb0ELb1EfN3c107complexIfEEEEv12SSMParamsBwd
        .type           _Z25selective_scan_bwd_kernelI32Selective_Scan_bwd_kernel_traitsILi32ELi16ELb0ELb0ELb1ELb0ELb1EfN3c107complexIfEEEEv12SSMParamsBwd,@function
        .size           _Z25selective_scan_bwd_kernelI32Selective_Scan_bwd_kernel_traitsILi32ELi16ELb0ELb0ELb1ELb0ELb1EfN3c107complexIfEEEEv12SSMParamsBwd,(.L_x_18970 - _Z25selective_scan_bwd_kernelI32Selective_Scan_bwd_kernel_traitsILi32ELi16ELb0ELb0ELb1ELb0ELb1EfN3c107complexIfEEEEv12SSMParamsBwd)
        .other          _Z25selective_scan_bwd_kernelI32Selective_Scan_bwd_kernel_traitsILi32ELi16ELb0ELb0ELb1ELb0ELb1EfN3c107complexIfEEEEv12SSMParamsBwd,@"STO_CUDA_ENTRY STV_DEFAULT"
_Z25selective_scan_bwd_kernelI32Selective_Scan_bwd_kernel_traitsILi32ELi16ELb0ELb0ELb1ELb0ELb1EfN3c107complexIfEEEEv12SSMParamsBwd:
.text._Z25selective_scan_bwd_kernelI32Selective_Scan_bwd_kernel_traitsILi32ELi16ELb0ELb0ELb1ELb0ELb1EfN3c107complexIfEEEEv12SSMParamsBwd:
        /* <DEDUP_REMOVED lines=96> */
[----:B------:R-:W-:Y:S01]  /*0600*/  UISETP.GT.U32.AND UP4, UPT, UR29, UR12, UPT ;  /* 0x0000000c1d00728c */ /* 0x000fe2000bf84070 */
[----:B------:R-:W-:Y:S01]  /*0610*/  ULDC UR17, c[0x0][0x224] ;  /* 0x0000890000117ab9 */ /* 0x000fe20000000800 */
[----:B------:R-:W-:Y:S02]  /*0620*/  UIMAD.WIDE.U32 UR14, UR10, UR18, UR14 ;  /* 0x000000120a0e72a5 */ /* 0x000fe4000f8e000e */
[----:B------:R-:W-:-:S02]  /*0630*/  ULEA UR18, UR17, 0xfffffe00, 0x9 ;  /* 0xfffffe0011127891 */ /* 0x000fc4000f8e483f */
[----:B------:R-:W-:Y:S02]  /*0640*/  UIMAD.WIDE.U32 UR8, UR10, UR16, UR8 ;  /* 0x000000100a0872a5 */ /* 0x000fe4000f8e0008 */
[----:B------:R-:W-:-:S03]  /*0650*/  ULOP3.LUT UR16, UR10, UR26, URZ, 0x3c, !UPT ;  /* 0x0000001a0a107292 */ /* 0x000fc6000f8e3c3f */
[----:B------:R-:W-:Y:S02]  /*0660*/  @!UP4 UIADD3 UR12, UR12, -UR29, URZ ;  /* 0x8000001d0c0cc290 */ /* 0x000fe4000fffe03f */
[----:B------:R-:W-:Y:S02]  /*0670*/  UIMAD UR24, UR10, UR19, UR24 ;  /* 0x000000130a1872a4 */ /* 0x000fe4000f8e0218 */
        /* <DEDUP_REMOVED lines=27> */
[----:B------:R-:W-:Y:S01]  /*0830*/  UIMAD UR18, UR12, UR21, UR4 ;  /* 0x000000150c1272a4 */ /* 0x000fe2000f8e0204 */
[----:B------:R-:W-:Y:S02]  /*0840*/  @UP0 ULDC UR19, c[0x0][0x21c] ;  /* 0x0000870000130ab9 */ /* 0x000fe40000000800 */
[----:B------:R-:W-:Y:S01]  /*0850*/  UMOV UR4, URZ ;  /* 0x0000003f00047c82 */ /* 0x000fe20008000000 */
[----:B------:R-:W-:Y:S02]  /*0860*/  UIMAD.WIDE.U32 UR8, UR12, UR20, UR6 ;  /* 0x000000140c0872a5 */ /* 0x000fe4000f8e0006 */
[----:B------:R-:W-:Y:S02]  /*0870*/  ULEA UR15, UR17, 0xfffffc00, 0xa ;  /* 0xfffffc00110f7891 */ /* 0x000fe4000f8e503f */
[----:B------:R-:W-:Y:S01]  /*0880*/  @UP0 UIMAD UR13, UR13, UR19, URZ ;  /* 0x000000130d0d02a4 */ /* 0x000fe2000f8e023f */
[----:B------:R-:W-:Y:S01]  /*0890*/  @UP0 ULDC.64 UR24, c[0x0][0x310] ;  /* 0x0000c40000180ab9 */ /* 0x000fe20000000a00 */
[----:B------:R-:W-:-:S02]  /*08a0*/  UIADD3 UR8, UP2, UR15, UR8, URZ ;  /* 0x000000080f087290 */ /* 0x000fc4000ff5e03f */
        /* <DEDUP_REMOVED lines=13> */
[----:B------:R0:W-:Y:S01]  /*0980*/  STL [R1+0x44], RZ ;  /* 0x000044ff01007387 */ /* 0x0001e20000100800 */
[----:B------:R-:W-:Y:S01]  /*0990*/  UMOV UR13, UR16 ;  /* 0x00000010000d7c82 */ /* 0x000fe20008000000 */
[----:B------:R-:W-:Y:S01]  /*09a0*/  UMOV UR15, UR6 ;  /* 0x00000006000f7c82 */ /* 0x000fe20008000000 */
[----:B------:R-:W-:Y:S01]  /*09b0*/  UMOV UR16, UR7 ;  /* 0x0000000700107c82 */ /* 0x000fe20008000000 */
[----:B------:R-:W1:Y:S01]  /*09c0*/  S2R R114, SR_LANEID ;  /* 0x0000000000727919 */ /* 0x000e620000000000 */
[----:B------:R-:W-:Y:S01]  /*09d0*/  UMOV UR6, URZ ;  /* 0x0000003f00067c82 */ /* 0x000fe20008000000 */
[----:B------:R0:W-:Y:S04]  /*09e0*/  STL [R1+0x48], RZ ;  /* 0x000048ff01007387 */ /* 0x0001e80000100800 */
.L_x_12881:
[----:B------:R-:W2:Y:S01]  /*09f0*/  S2R R168, SR_TID.X ;  /* 0x0000000000a87919 */ /* 0x000ea20000002100 */
[----:B------:R-:W-:Y:S01]  /*0a00*/  ULDC UR31, c[0x0][0x224] ;  /* 0x00008900001f7ab9 */ /* 0x000fe20000000800 */
[----:B------:R-:W-:Y:S01]  /*0a10*/  ULDC UR45, c[0x0][0x218] ;  /* 0x00008600002d7ab9 */ /* 0x000fe20000000800 */
[----:B------:R-:W-:Y:S01]  /*0a20*/  UIADD3 UR17, -UR6, UR31, URZ ;  /* 0x0000001f06117290 */ /* 0x000fe2000fffe13f */
[----:B------:R-:W-:Y:S02]  /*0a30*/  CS2R R4, SRZ ;  /* 0x0000000000047805 */ /* 0x000fe4000001ff00 */
[----:B------:R-:W-:Y:S02]  /*0a40*/  CS2R R6, SRZ ;  /* 0x0000000000067805 */ /* 0x000fe4000001ff00 */
[----:B------:R-:W-:Y:S01]  /*0a50*/  CS2R R24, SRZ ;  /* 0x0000000000187805 */ /* 0x000fe2000001ff00 */
[----:B------:R-:W-:Y:S01]  /*0a60*/  ULEA UR32, UR17, 0xfffffe00, 0x9 ;  /* 0xfffffe0011207891 */ /* 0x000fe2000f8e483f */
[----:B------:R-:W-:-:S02]  /*0a70*/  CS2R R26, SRZ ;  /* 0x00000000001a7805 */ /* 0x000fc4000001ff00 */
[----:B------:R-:W-:Y:S02]  /*0a80*/  CS2R R28, SRZ ;  /* 0x00000000001c7805 */ /* 0x000fe4000001ff00 */
[----:B------:R-:W-:Y:S01]  /*0a90*/  CS2R R30, SRZ ;  /* 0x00000000001e7805 */ /* 0x000fe2000001ff00 */
[----:B------:R-:W-:Y:S01]  /*0aa0*/  UIADD3 UR45, -UR32, UR45, URZ ;  /* 0x0000002d202d7290 */ /* 0x000fe2000fffe13f */
[----:B------:R-:W-:Y:S02]  /*0ab0*/  CS2R R32, SRZ ;  /* 0x0000000000207805 */ /* 0x000fe4000001ff00 */
[----:B------:R-:W-:Y:S01]  /*0ac0*/  CS2R R34, SRZ ;  /* 0x0000000000227805 */ /* 0x000fe2000001ff00 */
[----:B------:R-:W-:Y:S08]  /*0ad0*/  BAR.SYNC.DEFER_BLOCKING 0x0 ;  /* 0x0000000000007b1d */ /* 0x000ff00000010000 */
[----:B------:R-:W3:Y:S01]  /*0ae0*/  S2UR UR7, SR_CgaCtaId ;  /* 0x00000000000779c3 */ /* 0x000ee20000008800 */
[----:B------:R-:W-:Y:S01]  /*0af0*/  UMOV UR44, 0x400 ;  /* 0x00000400002c7882 */ /* 0x000fe20000000000 */
[----:B-1----:R-:W-:-:S02]  /*0b00*/  IADD3 R37, R114, 0x20, RZ ;  /* 0x0000002072257810 */ /* 0x002fc40007ffe0ff */
[C---:B------:R-:W-:Y:S02]  /*0b10*/  IADD3 R39, R114.reuse, 0x40, RZ ;  /* 0x0000004072277810 */ /* 0x040fe40007ffe0ff */
[C---:B------:R-:W-:Y:S02]  /*0b20*/  IADD3 R41, R114.reuse, 0x60, RZ ;  /* 0x0000006072297810 */ /* 0x040fe40007ffe0ff */
[C---:B------:R-:W-:Y:S02]  /*0b30*/  LEA.HI.SX32 R113, R114.reuse, R114, 0x1b ;  /* 0x0000007272717211 */ /* 0x040fe400078fdaff */
[----:B------:R-:W-:Y:S01]  /*0b40*/  IADD3 R43, R114, 0x80, RZ ;  /* 0x00000080722b7810 */ /* 0x000fe20007ffe0ff */
[----:B------:R-:W-:Y:S01]  /*0b50*/  USHF.R.S32.HI UR26, URZ, 0x1f, UR11 ;  /* 0x0000001f3f1a7899 */ /* 0x000fe2000801140b */
[----:B--2---:R-:W-:Y:S01]  /*0b60*/  SHF.L.U32 R0, R168, 0x4, RZ ;  /* 0x00000004a8007819 */ /* 0x004fe200000006ff */
[----:B------:R-:W-:Y:S01]  /*0b70*/  ULDC.64 UR8, c[0x0][0x2a0] ;  /* 0x0000a80000087ab9 */ /* 0x000fe20000000a00 */
[----:B------:R-:W-:-:S02]  /*0b80*/  ULDC.64 UR20, c[0x0][0x2b0] ;  /* 0x0000ac0000147ab9 */ /* 0x000fc40000000a00 */
[----:B------:R-:W-:-:S04]  /*0b90*/  LOP3.LUT R0, R0, 0xfffffe00, RZ, 0xc0, !PT ;  /* 0xfffffe0000007812 */ /* 0x000fc800078ec0ff */
[----:B------:R-:W-:-:S04]  /*0ba0*/  LOP3.LUT R20, R0, 0x1f, R168, 0xf8, !PT ;  /* 0x0000001f00147812 */ /* 0x000fc800078ef8a8 */
[C---:B------:R-:W-:Y:S02]  /*0bb0*/  ISETP.GE.AND P0, PT, R20.reuse, UR45, PT ;  /* 0x0000002d14007c0c */ /* 0x040fe4000bf06270 */
[----:B------:R-:W-:Y:S02]  /*0bc0*/  SHF.R.S32.HI R21, RZ, 0x1f, R20 ;  /* 0x0000001fff157819 */ /* 0x000fe40000011414 */
[C---:B------:R-:W-:Y:S02]  /*0bd0*/  LEA R2, P1, R20.reuse, UR13, 0x2 ;  /* 0x0000000d14027c11 */ /* 0x040fe4000f8210ff */
[C---:B------:R-:W-:Y:S02]  /*0be0*/  LOP3.LUT R22, R20.reuse, 0x20, RZ, 0xfc, !PT ;  /* 0x0000002014167812 */ /* 0x040fe400078efcff */
[C---:B------:R-:W-:Y:S02]  /*0bf0*/  LEA.HI.X R3, R20.reuse, UR14, R21, 0x2, P1 ;  /* 0x0000000e14037c11 */ /* 0x040fe400088f1415 */
[----:B------:R-:W-:-:S02]  /*0c00*/  LOP3.LUT R23, R20, 0x40, RZ, 0xfc, !PT ;  /* 0x0000004014177812 */ /* 0x000fc400078efcff */
[C---:B------:R-:W-:Y:S01]  /*0c10*/  LOP3.LUT R0, R20.reuse, 0x60, RZ, 0xfc, !PT ;  /* 0x0000006014007812 */ /* 0x040fe200078efcff */
[----:B------:R-:W2:Y:S01]  /*0c20*/  @!P0 LDG.E R4, desc[UR22][R2.64] ;  /* 0x0000001602048981 */ /* 0x000ea2000c1e1900 */
[C---:B------:R-:W-:Y:S02]  /*0c30*/  LOP3.LUT R8, R20.reuse, 0x80, RZ, 0xfc, !PT ;  /* 0x0000008014087812 */ /* 0x040fe400078efcff */
[----:B------:R-:W-:Y:S02]  /*0c40*/  LOP3.LUT R9, R20, 0xa0, RZ, 0xfc, !PT ;  /* 0x000000a014097812 */ /* 0x000fe400078efcff */
[----:B------:R-:W-:Y:S02]  /*0c50*/  ISETP.GE.AND P0, PT, R22, UR45, PT ;  /* 0x0000002d16007c0c */ /* 0x000fe4000bf06270 */
[----:B------:R-:W-:Y:S02]  /*0c60*/  ISETP.GE.AND P1, PT, R23, UR45, PT ;  /* 0x0000002d17007c0c */ /* 0x000fe4000bf26270 */
[----:B------:R-:W-:-:S02]  /*0c70*/  ISETP.GE.AND P2, PT, R0, UR45, PT ;  /* 0x0000002d00007c0c */ /* 0x000fc4000bf46270 */
[----:B------:R-:W-:Y:S02]  /*0c80*/  ISETP.GE.AND P3, PT, R8, UR45, PT ;  /* 0x0000002d08007c0c */ /* 0x000fe4000bf66270 */
[----:B------:R-:W-:Y:S02]  /*0c90*/  ISETP.GE.AND P4, PT, R9, UR45, PT ;  /* 0x0000002d09007c0c */ /* 0x000fe4000bf86270 */
[C---:B------:R-:W-:Y:S02]  /*0ca0*/  LOP3.LUT R10, R20.reuse, 0xc0, RZ, 0xfc, !PT ;  /* 0x000000c0140a7812 */ /* 0x040fe400078efcff */
[C---:B------:R-:W-:Y:S01]  /*0cb0*/  LOP3.LUT R11, R20.reuse, 0xe0, RZ, 0xfc, !PT ;  /* 0x000000e0140b7812 */ /* 0x040fe200078efcff */
[----:B------:R-:W4:Y:S01]  /*0cc0*/  @!P0 LDG.E R5, desc[UR22][R2.64+0x80] ;  /* 0x0000801602058981 */ /* 0x000f22000c1e1900 */
        /* <DEDUP_REMOVED lines=31> */
[----:B------:R1:W5:Y:S01]  /*0ec0*/  @!P4 LDG.E R35, desc[UR22][R2.64+0x780] ;  /* 0x000780160223c981 */ /* 0x000362000c1e1900 */
[----:B---3--:R-:W-:Y:S01]  /*0ed0*/  ULEA UR44, UR7, UR44, 0x18 ;  /* 0x0000002c072c7291 */ /* 0x008fe2000f8ec03f */
        /* <DEDUP_REMOVED lines=47> */
[----:B-----5:R-:W-:Y:S04]  /*11d0*/  STS [R111+0x100], R6 ;  /* 0x000100066f007388 */ /* 0x020fe80000000800 */
[----:B------:R2:W-:Y:S01]  /*11e0*/  STS [R110+0x180], R7 ;  /* 0x000180076e007388 */ /* 0x0005e20000000800 */
[----:B-1----:R-:W-:-:S03]  /*11f0*/  IADD3 R5, R114, 0x180, RZ ;  /* 0x0000018072057810 */ /* 0x002fc60007ffe0ff */
[----:B------:R-:W-:Y:S04]  /*1200*/  STS [R109+0x200], R24 ;  /* 0x000200186d007388 */ /* 0x000fe80000000800 */
[----:B------:R1:W-:Y:S01]  /*1210*/  STS [R108+0x280], R25 ;  /* 0x000280196c007388 */ /* 0x0003e20000000800 */
[C---:B--2---:R-:W-:Y:S02]  /*1220*/  IADD3 R7, R114.reuse, 0x1a0, RZ ;  /* 0x000001a072077810 */ /* 0x044fe40007ffe0ff */
[-C--:B------:R-:W-:Y:S02]  /*1230*/  LEA.HI.SX32 R5, R5, R114.reuse, 0x1b ;  /* 0x0000007205057211 */ /* 0x080fe400078fdaff */
[----:B------:R-:W-:Y:S02]  /*1240*/  LEA.HI.SX32 R7, R7, R114, 0x1b ;  /* 0x0000007207077211 */ /* 0x000fe400078fdaff */
[----:B-1----:R-:W-:Y:S01]  /*1250*/  IADD3 R25, R114, 0x1c0, RZ ;  /* 0x000001c072197810 */ /* 0x002fe20007ffe0ff */
        /* <DEDUP_REMOVED lines=56> */
[----:B----4-:R-:W-:Y:S02]  /*15e0*/  CS2R R32, SRZ ;  /* 0x0000000000207805 */ /* 0x010fe4000001ff00 */
[----:B-----5:R-:W-:Y:S01]  /*15f0*/  CS2R R34, SRZ ;  /* 0x0000000000227805 */ /* 0x020fe2000001ff00 */
[----:B------:R-:W4:Y:S04]  /*1600*/  @!P0 LDG.E R29, desc[UR22][R2.64+0x480] ;  /* 0x00048016021d8981 */ /* 0x000f28000c1e1900 */
        /* <DEDUP_REMOVED lines=8> */
[----:B------:R-:W-:Y:S02]  /*1690*/  CS2R R36, SRZ ;  /* 0x0000000000247805 */ /* 0x000fe4000001ff00 */
[----:B------:R-:W-:Y:S02]  /*16a0*/  ISETP.GE.AND P0, PT, R23, UR45, PT ;  /* 0x0000002d17007c0c */ /* 0x000fe4000bf06270 */
[----:B------:R-:W-:Y:S02]  /*16b0*/  ISETP.GE.AND P4, PT, R0, UR45, PT ;  /* 0x0000002d00007c0c */ /* 0x000fe4000bf86270 */
[----:B------:R-:W-:Y:S02]  /*16c0*/  ISETP.GE.AND P6, PT, R8, UR45, PT ;  /* 0x0000002d08007c0c */ /* 0x000fe4000bfc6270 */
[----:B------:R-:W-:-:S02]  /*16d0*/  ISETP.GE.AND P5, PT, R9, UR45, PT ;  /* 0x0000002d09007c0c */ /* 0x000fc4000bfa6270 */
[----:B------:R-:W-:Y:S02]  /*16e0*/  CS2R R38, SRZ ;  /* 0x0000000000267805 */ /* 0x000fe4000001ff00 */
[----:B------:R-:W-:Y:S01]  /*16f0*/  CS2R R40, SRZ ;  /* 0x0000000000287805 */ /* 0x000fe2000001ff00 */
[----:B--2---:R1:W-:Y:S04]  /*1700*/  STS [R113], R4 ;  /* 0x0000000471007388 */ /* 0x0043e80000000800 */
[----:B---3--:R2:W-:Y:S04]  /*1710*/  STS [R112+0x80], R5 ;  /* 0x0000800570007388 */ /* 0x0085e80000000800 */
[----:B------:R-:W-:Y:S04]  /*1720*/  STS [R111+0x100], R6 ;  /* 0x000100066f007388 */ /* 0x000fe80000000800 */
[----:B------:R-:W-:Y:S04]  /*1730*/  STS [R110+0x180], R7 ;  /* 0x000180076e007388 */ /* 0x000fe80000000800 */
[----:B------:R-:W-:Y:S04]  /*1740*/  STS [R109+0x200], R24 ;  /* 0x000200186d007388 */ /* 0x000fe80000000800 */
[----:B------:R-:W-:Y:S04]  /*1750*/  STS [R108+0x280], R25 ;  /* 0x000280196c007388 */ /* 0x000fe80000000800 */
[----:B------:R-:W-:Y:S04]  /*1760*/  STS [R107+0x300], R26 ;  /* 0x0003001a6b007388 */ /* 0x000fe80000000800 */
[----:B------:R3:W-:Y:S04]  /*1770*/  STS [R106+0x380], R27 ;  /* 0x0003801b6a007388 */ /* 0x0007e80000000800 */
[----:B------:R-:W-:Y:S04]  /*1780*/  STS [R105+0x400], R28 ;  /* 0x0004001c69007388 */ /* 0x000fe80000000800 */
[----:B----4-:R4:W-:Y:S04]  /*1790*/  STS [R104+0x480], R29 ;  /* 0x0004801d68007388 */ /* 0x0109e80000000800 */
[----:B-----5:R-:W-:Y:S04]  /*17a0*/  STS [R103+0x500], R30 ;  /* 0x0005001e67007388 */ /* 0x020fe80000000800 */
        /* <DEDUP_REMOVED lines=22> */
[----:B-1----:R-:W-:-:S04]  /*1910*/  LEA R4, P3, R20, UR49, 0x2 ;  /* 0x0000003114047c11 */ /* 0x002fc8000f8610ff */
[----:B--2---:R-:W-:Y:S01]  /*1920*/  LEA.HI.X R5, R20, UR48, R21, 0x2, P3 ;  /* 0x0000003014057c11 */ /* 0x004fe200098f1415 */
[----:B------:R-:W-:Y:S01]  /*1930*/  BAR.SYNC.DEFER_BLOCKING 0x0 ;  /* 0x0000000000007b1d */ /* 0x000fe20000010000 */
[----:B------:R-:W-:Y:S02]  /*1940*/  ISETP.GE.AND P3, PT, R10, UR45, PT ;  /* 0x0000002d0a007c0c */ /* 0x000fe4000bf66270 */
[----:B---3--:R-:W-:Y:S02]  /*1950*/  CS2R R26, SRZ ;  /* 0x00000000001a7805 */ /* 0x008fe4000001ff00 */
[----:B----4-:R-:W-:Y:S02]  /*1960*/  CS2R R28, SRZ ;  /* 0x00000000001c7805 */ /* 0x010fe4000001ff00 */
[----:B-----5:R-:W-:Y:S02]  /*1970*/  CS2R R30, SRZ ;  /* 0x00000000001e7805 */ /* 0x020fe4000001ff00 */
[----:B0-----:R-:W-:-:S02]  /*1980*/  CS2R R32, SRZ ;  /* 0x0000000000207805 */ /* 0x001fc4000001ff00 */
        /* <DEDUP_REMOVED lines=47> */
[----:B------:R-:W-:-:S02]  /*1c80*/  @!P0 IADD3 R5, R5, UR30, RZ ;  /* 0x0000001e05058c10 */ /* 0x000fc4000fffe0ff */
[----:B------:R-:W-:Y:S01]  /*1c90*/  ULDC.64 UR18, c[0x0][0x2b8] ;  /* 0x0000ae0000127ab9 */ /* 0x000fe20000000a00 */
[----:B------:R-:W-:Y:S01]  /*1ca0*/  UIMAD UR34, UR10, UR9, UR27 ;  /* 0x000000090a2272a4 */ /* 0x000fe2000f8e021b */
[----:B------:R-:W-:Y:S01]  /*1cb0*/  MOV R25, UR18 ;  /* 0x0000001200197c02 */ /* 0x000fe20008000f00 */
[----:B------:R-:W-:Y:S02]  /*1cc0*/  UIMAD.WIDE.U32 UR8, UR10, UR8, UR28 ;  /* 0x000000080a0872a5 */ /* 0x000fe4000f8e001c */
[----:B------:R-:W-:Y:S01]  /*1cd0*/  @!P0 IMAD.WIDE.U32 R2, R7, UR10, R2 ;  /* 0x0000000a07028c25 */ /* 0x000fe2000f8e0002 */
[----:B------:R-:W-:Y:S02]  /*1ce0*/  UIMAD.WIDE.U32 UR20, UR11, UR20, URZ ;  /* 0x000000140b1472a5 */ /* 0x000fe4000f8e003f */
[----:B------:R-:W-:Y:S01]  /*1cf0*/  UIMAD UR28, UR7, UR18, URZ ;  /* 0x00000012071c72a4 */ /* 0x000fe2000f8e023f */
[----:B------:R-:W-:Y:S01]  /*1d00*/  @!P0 IMAD.WIDE.U32 R4, R25, UR10, R4 ;  /* 0x0000000a19048c25 */ /* 0x000fe2000f8e0004 */
[----:B------:R-:W-:Y:S01]  /*1d10*/  UIADD3 UR21, UR21, UR30, URZ ;  /* 0x0000001e15157290 */ /* 0x000fe2000fffe03f */
[----:B------:R-:W-:Y:S01]  /*1d20*/  @!P0 IADD3 R25, P1, R20, R2, RZ ;  /* 0x0000000214198210 */ /* 0x000fe20007f3e0ff */
[----:B------:R-:W-:-:S02]  /*1d30*/  UIADD3 UR27, UR6, -UR31, URZ ;  /* 0x8000001f061b7290 */ /* 0x000fc4000fffe03f */
        /* <DEDUP_REMOVED lines=29> */
[----:B------:R-:W-:Y:S01]  /*1f10*/  ISETP.GE.AND P6, PT, R10, UR45, PT ;  /* 0x0000002d0a007c0c */ /* 0x000fe2000bfc6270 */
[----:B--2---:R-:W-:Y:S01]  /*1f20*/  STS [R113], R36 ;  /* 0x0000002471007388 */ /* 0x004fe20000000800 */
[----:B------:R-:W-:Y:S01]  /*1f30*/  ISETP.GE.AND P2, PT, R8, UR45, PT ;  /* 0x0000002d08007c0c */ /* 0x000fe2000bf46270 */
[----:B------:R-:W-:Y:S02]  /*1f40*/  HFMA2.MMA R44, -RZ, RZ, 0, 0 ;  /* 0x00000000ff2c7435 */ /* 0x000fe400000001ff */
[----:B------:R-:W-:Y:S01]  /*1f50*/  HFMA2.MMA R50, -RZ, RZ, 0, 0 ;  /* 0x00000000ff327435 */ /* 0x000fe200000001ff */
[----:B---3--:R-:W-:Y:S01]  /*1f60*/  STS [R112+0x80], R37 ;  /* 0x0000802570007388 */ /* 0x008fe20000000800 */
[----:B------:R-:W-:Y:S01]  /*1f70*/  MOV R47, RZ ;  /* 0x000000ff002f7202 */ /* 0x000fe20000000f00 */
[----:B------:R-:W-:Y:S01]  /*1f80*/  HFMA2.MMA R56, -RZ, RZ, 0, 0 ;  /* 0x00000000ff387435 */ /* 0x000fe200000001ff */
[----:B------:R-:W-:Y:S01]  /*1f90*/  CS2R R54, SRZ ;  /* 0x0000000000367805 */ /* 0x000fe2000001ff00 */
[----:B----4-:R-:W-:Y:S01]  /*1fa0*/  STS [R111+0x100], R26 ;  /* 0x0001001a6f007388 */ /* 0x010fe20000000800 */
[----:B------:R-:W-:Y:S01]  /*1fb0*/  MOV R53, RZ ;  /* 0x000000ff00357202 */ /* 0x000fe20000000f00 */
[----:B------:R-:W-:-:S02]  /*1fc0*/  ULDC.64 UR18, c[0x0][0x398] ;  /* 0x0000e60000127ab9 */ /* 0x000fc40000000a00 */
[----:B-----5:R-:W-:Y:S04]  /*1fd0*/  STS [R110+0x180], R27 ;  /* 0x0001801b6e007388 */ /* 0x020fe80000000800 */
        /* <DEDUP_REMOVED lines=32> */
[----:B--2---:R-:W-:-:S03]  /*21e0*/  CS2R R34, SRZ ;  /* 0x0000000000227805 */ /* 0x004fc6000001ff00 */
[----:B------:R-:W2:Y:S01]  /*21f0*/  @!P1 LDG.E R28, desc[UR22][R6.64+-0x700] ;  /* 0xfff90016061c9981 */ /* 0x000ea2000c1e1900 */
[----:B------:R-:W-:Y:S02]  /*2200*/  ISETP.GE.AND P1, PT, R11, UR45, PT ;  /* 0x0000002d0b007c0c */ /* 0x000fe4000bf26270 */
[----:B------:R-:W-:Y:S02]  /*2210*/  LEA.HI.X R5, R45, R3, R48, 0x2, P4 ;  /* 0x000000032d057211 */ /* 0x000fe400020f1430 */
[----:B------:R-:W-:Y:S02]  /*2220*/  CS2R R30, SRZ ;  /* 0x00000000001e7805 */ /* 0x000fe4000001ff00 */
[----:B------:R-:W-:Y:S01]  /*2230*/  CS2R R26, SRZ ;  /* 0x00000000001a7805 */ /* 0x000fe2000001ff00 */
[----:B------:R-:W4:Y:S06]  /*2240*/  @!P6 LDG.E R32, desc[UR22][R6.64+-0x500] ;  /* 0xfffb00160620e981 */ /* 0x000f2c000c1e1900 */
[----:B------:R-:W5:Y:S01]  /*2250*/  @!P1 LDG.E R33, desc[UR22][R6.64+-0x480] ;  /* 0xfffb801606219981 */ /* 0x000f62000c1e1900 */
[----:B------:R-:W-:-:S02]  /*2260*/  ISETP.GE.AND P1, PT, R12, UR45, PT ;  /* 0x0000002d0c007c0c */ /* 0x000fc4000bf26270 */
[----:B------:R-:W-:Y:S01]  /*2270*/  @!P0 LEA.HI.X R3, R42, UR31, R43, 0x2, P3 ;  /* 0x0000001f2a038c11 */ /* 0x000fe200098f142b */
[----:B------:R-:W4:Y:S01]  /*2280*/  @!P2 LDG.E R30, desc[UR22][R6.64+-0x600] ;  /* 0xfffa0016061ea981 */ /* 0x000f22000c1e1900 */
[----:B------:R-:W-:Y:S02]  /*2290*/  ISETP.GE.AND P3, PT, R22, UR45, PT ;  /* 0x0000002d16007c0c */ /* 0x000fe4000bf66270 */
[----:B------:R-:W-:Y:S01]  /*22a0*/  ISETP.GE.AND P4, PT, R0, UR45, PT ;  /* 0x0000002d00007c0c */ /* 0x000fe2000bf86270 */
[----:B------:R0:W2:Y:S04]  /*22b0*/  @!P0 LDG.E R26, desc[UR22][R24.64] ;  /* 0x00000016181a8981 */ /* 0x0000a8000c1e1900 */
[----:B------:R-:W5:Y:S04]  /*22c0*/  @!P5 LDG.E R31, desc[UR22][R6.64+-0x580] ;  /* 0xfffa8016061fd981 */ /* 0x000f68000c1e1900 */
[----:B------:R-:W5:Y:S01]  /*22d0*/  @!P1 LDG.E R34, desc[UR22][R6.64+-0x400] ;  /* 0xfffc001606229981 */ /* 0x000f62000c1e1900 */
[----:B------:R-:W-:-:S02]  /*22e0*/  ISETP.GE.AND P1, PT, R13, UR45, PT ;  /* 0x0000002d0d007c0c */ /* 0x000fc4000bf26270 */
[----:B------:R-:W-:Y:S01]  /*22f0*/  ISETP.GE.AND P2, PT, R15, UR45, PT ;  /* 0x0000002d0f007c0c */ /* 0x000fe2000bf46270 */
[----:B------:R-:W4:Y:S01]  /*2300*/  @!P3 LDG.E R27, desc[UR22][R6.64+-0x780] ;  /* 0xfff88016061bb981 */ /* 0x000f22000c1e1900 */
[----:B------:R-:W-:-:S03]  /*2310*/  ISETP.GE.AND P3, PT, R16, UR45, PT ;  /* 0x0000002d10007c0c */ /* 0x000fc6000bf66270 */
[----:B------:R-:W5:Y:S01]  /*2320*/  @!P4 LDG.E R29, desc[UR22][R6.64+-0x680] ;  /* 0xfff98016061dc981 */ /* 0x000f62000c1e1900 */
[----:B------:R-:W-:-:S05]  /*2330*/  ISETP.GE.AND P4, PT, R17, UR45, PT ;  /* 0x0000002d11007c0c */ /* 0x000fca000bf86270 */
[----:B------:R-:W5:Y:S01]  /*2340*/  @!P1 LDG.E R35, desc[UR22][R6.64+-0x380] ;  /* 0xfffc801606239981 */ /* 0x000f62000c1e1900 */
[----:B------:R-:W-:Y:S02]  /*2350*/  ISETP.GE.AND P1, PT, R14, UR45, PT ;  /* 0x0000002d0e007c0c */ /* 0x000fe4000bf26270 */
[----:B------:R-:W-:Y:S02]  /*2360*/  ISETP.GE.AND P5, PT, R18, UR45, PT ;  /* 0x0000002d12007c0c */ /* 0x000fe4000bfa6270 */
[----:B------:R-:W-:Y:S02]  /*2370*/  ISETP.GE.AND P6, PT, R19, UR45, PT ;  /* 0x0000002d13007c0c */ /* 0x000fe4000bfc6270 */
[----:B0-----:R-:W-:Y:S02]  /*2380*/  CS2R R24, SRZ ;  /* 0x0000000000187805 */ /* 0x001fe4000001ff00 */
[----:B---3--:R-:W-:Y:S02]  /*2390*/  CS2R R40, SRZ ;  /* 0x0000000000287805 */ /* 0x008fe4000001ff00 */
[----:B------:R-:W-:-:S02]  /*23a0*/  CS2R R42, SRZ ;  /* 0x00000000002a7805 */ /* 0x000fc4000001ff00 */
[----:B------:R-:W3:Y:S04]  /*23b0*/  @!P2 LDG.E R25, desc[UR22][R6.64+-0x280] ;  /* 0xfffd80160619a981 */ /* 0x000ee8000c1e1900 */
[----:B------:R-:W3:Y:S04]  /*23c0*/  @!P1 LDG.E R24, desc[UR22][R6.64+-0x300] ;  /* 0xfffd001606189981 */ /* 0x000ee8000c1e1900 */
[----:B------:R-:W3:Y:S04]  /*23d0*/  @!P3 LDG.E R40, desc[UR22][R6.64+-0x200] ;  /* 0xfffe00160628b981 */ /* 0x000ee8000c1e1900 */
[----:B------:R-:W3:Y:S04]  /*23e0*/  @!P4 LDG.E R41, desc[UR22][R6.64+-0x180] ;  /* 0xfffe80160629c981 */ /* 0x000ee8000c1e1900 */
[----:B------:R-:W3:Y:S04]  /*23f0*/  @!P5 LDG.E R42, desc[UR22][R6.64+-0x100] ;  /* 0xffff0016062ad981 */ /* 0x000ee8000c1e1900 */
[----:B------:R0:W3:Y:S01]  /*2400*/  @!P6 LDG.E R43, desc[UR22][R6.64+-0x80] ;  /* 0xffff8016062be981 */ /* 0x0000e2000c1e1900 */
[----:B------:R-:W-:-:S02]  /*2410*/  P2R R45, PR, RZ, 0x2 ;  /* 0x00000002ff2d7803 */ /* 0x000fc40000000000 */
[----:B------:R-:W-:Y:S02]  /*2420*/  ISETP.GE.AND P1, PT, R23, UR45, PT ;  /* 0x0000002d17007c0c */ /* 0x000fe4000bf26270 */
[----:B0-----:R-:W-:Y:S02]  /*2430*/  CS2R R6, SRZ ;  /* 0x0000000000067805 */ /* 0x001fe4000001ff00 */
[----:B------:R-:W-:Y:S01]  /*2440*/  CS2R R48, SRZ ;  /* 0x0000000000307805 */ /* 0x000fe2000001ff00 */
[----:B--2---:R-:W-:Y:S04]  /*2450*/  STS [R113], R26 ;  /* 0x0000001a71007388 */ /* 0x004fe80000000800 */
[----:B----4-:R-:W-:Y:S04]  /*2460*/  STS [R112+0x80], R27 ;  /* 0x0000801b70007388 */ /* 0x010fe80000000800 */
[----:B------:R-:W-:Y:S04]  /*2470*/  STS [R111+0x100], R28 ;  /* 0x0001001c6f007388 */ /* 0x000fe80000000800 */
[----:B-----5:R-:W-:Y:S04]  /*2480*/  STS [R110+0x180], R29 ;  /* 0x0001801d6e007388 */ /* 0x020fe80000000800 */
        /* <DEDUP_REMOVED lines=24> */
[----:B------:R-:W5:Y:S04]  /*2610*/  LDS R25, [R97+0x2c] ;  /* 0x00002c0061197984 */ /* 0x000f680000000800 */
        /* <DEDUP_REMOVED lines=44> */
[----:B-1----:R-:W-:Y:S01]  /*28e0*/  FADD.FTZ R42, R42, 1 ;  /* 0x3f8000002a2a7421 */ /* 0x002fe20000010000 */
[----:B----4-:R-:W-:-:S05]  /*28f0*/  FMUL.FTZ R70, R24, -1.4426950216293334961 ;  /* 0xbfb8aa3b18467820 */ /* 0x010fca0000410000 */
[----:B------:R-:W1:Y:S01]  /*2900*/  MUFU.EX2 R5, R5 ;  /* 0x0000000500057308 */ /* 0x000e620000000800 */
[----:B--2---:R-:W-:Y:S01]  /*2910*/  FADD.FTZ R52, R52, 1 ;  /* 0x3f80000034347421 */ /* 0x004fe20000010000 */
[----:B------:R-:W-:-:S06]  /*2920*/  FMUL.FTZ R64, R32, -1.4426950216293334961 ;  /* 0xbfb8aa3b20407820 */ /* 0x000fcc0000410000 */
[----:B------:R-:W-:Y:S01]  /*2930*/  MUFU.RCP R43, R43 ;  /* 0x0000002b002b7308 */ /* 0x000fe20000001000 */
[----:B-----5:R-:W-:Y:S01]  /*2940*/  FMUL.FTZ R71, R25, -1.4426950216293334961 ;  /* 0xbfb8aa3b19477820 */ /* 0x020fe20000410000 */
[----:B------:R-:W-:Y:S01]  /*2950*/  FMUL.FTZ R65, R31, -1.4426950216293334961 ;  /* 0xbfb8aa3b1f417820 */ /* 0x000fe20000410000 */
[----:B------:R-:W-:Y:S01]  /*2960*/  FMUL.FTZ R46, R37, -1.4426950216293334961 ;  /* 0xbfb8aa3b252e7820 */ /* 0x000fe20000410000 */
[----:B0-----:R-:W-:-:S04]  /*2970*/  FADD.FTZ R51, R51, 1 ;  /* 0x3f80000033337421 */ /* 0x001fc80000010000 */
[----:B------:R-:W0:Y:S08]  /*2980*/  MUFU.EX2 R4, R4 ;  /* 0x0000000400047308 */ /* 0x000e300000000800 */
[----:B------:R-:W-:Y:S08]  /*2990*/  MUFU.RCP R42, R42 ;  /* 0x0000002a002a7308 */ /* 0x000ff00000001000 */
[----:B------:R2:W-:Y:S01]  /*29a0*/  MUFU.EX2 R66, R64 ;  /* 0x0000004000427308 */ /* 0x0005e20000000800 */
[----:B-1----:R-:W-:-:S07]  /*29b0*/  FADD.FTZ R5, R5, 1 ;  /* 0x3f80000005057421 */ /* 0x002fce0000010000 */
[----:B------:R-:W1:Y:S01]  /*29c0*/  MUFU.EX2 R70, R70 ;  /* 0x0000004600467308 */ /* 0x000e620000000800 */
[----:B--2---:R-:W-:-:S07]  /*29d0*/  FMUL.FTZ R64, R27, -1.4426950216293334961 ;  /* 0xbfb8aa3b1b407820 */ /* 0x004fce0000410000 */
[----:B------:R-:W-:Y:S01]  /*29e0*/  MUFU.RCP R52, R52 ;  /* 0x0000003400347308 */ /* 0x000fe20000001000 */
[----:B------:R-:W-:Y:S01]  /*29f0*/  FMUL.FTZ R67, R30, -1.4426950216293334961 ;  /* 0xbfb8aa3b1e437820 */ /* 0x000fe20000410000 */
[----:B------:R-:W-:-:S06]  /*2a00*/  FMUL.FTZ R115, R26, -1.4426950216293334961 ;  /* 0xbfb8aa3b1a737820 */ /* 0x000fcc0000410000 */
[----:B------:R2:W-:Y:S08]  /*2a10*/  MUFU.EX2 R68, R65 ;  /* 0x0000004100447308 */ /* 0x0005f00000000800 */
[----:B------:R-:W-:Y:S01]  /*2a20*/  MUFU.EX2 R71, R71 ;  /* 0x0000004700477308 */ /* 0x000fe20000000800 */
[----:B--2---:R-:W-:-:S07]  /*2a30*/  FMUL.FTZ R65, R28, -1.4426950216293334961 ;  /* 0xbfb8aa3b1c417820 */ /* 0x004fce0000410000 */
[----:B------:R-:W2:Y:S01]  /*2a40*/  MUFU.EX2 R116, R64 ;  /* 0x0000004000747308 */ /* 0x000ea20000000800 */
[----:B0-----:R-:W-:-:S07]  /*2a50*/  FADD.FTZ R4, R4, 1 ;  /* 0x3f80000004047421 */ /* 0x001fce0000010000 */
[----:B------:R-:W0:Y:S08]  /*2a60*/  MUFU.EX2 R46, R46 ;  /* 0x0000002e002e7308 */ /* 0x000e300000000800 */
[----:B------:R-:W3:Y:S01]  /*2a70*/  MUFU.RCP R51, R51 ;  /* 0x0000003300337308 */ /* 0x000ee20000001000 */
[----:B-1----:R-:W-:-:S07]  /*2a80*/  FADD.FTZ R70, R70, 1 ;  /* 0x3f80000046467421 */ /* 0x002fce0000010000 */
[----:B------:R-:W-:Y:S08]  /*2a90*/  MUFU.RCP R64, R5 ;  /* 0x0000000500407308 */ /* 0x000ff00000001000 */
[----:B------:R1:W-:Y:S01]  /*2aa0*/  MUFU.EX2 R69, R67 ;  /* 0x0000004300457308 */ /* 0x0003e20000000800 */
[----:B--2---:R-:W-:-:S07]  /*2ab0*/  FADD.FTZ R118, R116, 1 ;  /* 0x3f80000074767421 */ /* 0x004fce0000010000 */
[----:B------:R-:W2:Y:S01]  /*2ac0*/  MUFU.EX2 R115, R115 ;  /* 0x0000007300737308 */ /* 0x000ea20000000800 */
[----:B-1----:R-:W-:-:S07]  /*2ad0*/  FMUL.FTZ R67, R29, -1.4426950216293334961 ;  /* 0xbfb8aa3b1d437820 */ /* 0x002fce0000410000 */
[----:B------:R-:W1:Y:S01]  /*2ae0*/  MUFU.EX2 R117, R65 ;  /* 0x0000004100757308 */ /* 0x000e620000000800 */
[----:B0-----:R-:W-:Y:S01]  /*2af0*/  FADD.FTZ R46, R46, 1 ;  /* 0x3f8000002e2e7421 */ /* 0x001fe20000010000 */
        /* <DEDUP_REMOVED lines=17> */
[----:B------:R-:W3:Y:S04]  /*2c10*/  LDS R41, [R97] ;  /* 0x0000000061297984 */ /* 0x000ee80000000800 */
[----:B------:R-:W2:Y:S04]  /*2c20*/  LDS R40, [R97+0x4] ;  /* 0x0000040061287984 */ /* 0x000ea80000000800 */
[----:B------:R-:W1:Y:S04]  /*2c30*/  LDS R44, [R97+0xc] ;  /* 0x00000c00612c7984 */ /* 0x000e680000000800 */
[----:B------:R-:W1:Y:S01]  /*2c40*/  LDS R47, [R97+0x10] ;  /* 0x00001000612f7984 */ /* 0x000e620000000800 */
[----:B0-----:R-:W-:-:S03]  /*2c50*/  FADD.FTZ R3, -R43, 1 ;  /* 0x3f8000002b037421 */ /* 0x001fc60000010100 */
[----:B------:R-:W0:Y:S01]  /*2c60*/  LDS R45, [R97+0x8] ;  /* 0x00000800612d7984 */ /* 0x000e220000000800 */
[----:B------:R-:W-:Y:S01]  /*2c70*/  FFMA.FTZ R5, R38, R3, 1 ;  /* 0x3f80000026057423 */ /* 0x000fe20000010003 */
[----:B----4-:R-:W-:Y:S02]  /*2c80*/  FADD.FTZ R2, -R42, 1 ;  /* 0x3f8000002a027421 */ /* 0x010fe40000010100 */
[----:B------:R-:W4:Y:S01]  /*2c90*/  LDS R48, [R97+0x14] ;  /* 0x0000140061307984 */ /* 0x000f220000000800 */
[----:B------:R-:W-:Y:S01]  /*2ca0*/  MUFU.RCP R65, R4 ;  /* 0x0000000400417308 */ /* 0x000fe20000001000 */
[----:B------:R-:W-:Y:S01]  /*2cb0*/  FFMA.FTZ R2, R39, R2, 1 ;  /* 0x3f80000027027423 */ /* 0x000fe20000010002 */
[----:B-----5:R-:W-:Y:S01]  /*2cc0*/  FADD.FTZ R54, -R52, 1 ;  /* 0x3f80000034367421 */ /* 0x020fe20000010100 */
[----:B------:R-:W-:Y:S04]  /*2cd0*/  LDS R49, [R97+0x18] ;  /* 0x0000180061317984 */ /* 0x000fe80000000800 */
[----:B------:R-:W5:Y:S01]  /*2ce0*/  LDS R50, [R97+0x1c] ;  /* 0x00001c0061327984 */ /* 0x000f620000000800 */
[----:B------:R3:W-:Y:S01]  /*2cf0*/  MUFU.EX2 R125, R67 ;  /* 0x00000043007d7308 */ /* 0x0007e20000000800 */
[----:B------:R-:W-:-:S02]  /*2d00*/  FFMA.FTZ R116, R35, R54, 1 ;  /* 0x3f80000023747423 */ /* 0x000fc40000010036 */
[----:B------:R-:W5:Y:S04]  /*2d10*/  LDS R54, [R97+0x24] ;  /* 0x0000240061367984 */ /* 0x000f680000000800 */
[----:B------:R-:W5:Y:S01]  /*2d20*/  LDS R55, [R97+0x28] ;  /* 0x0000280061377984 */ /* 0x000f620000000800 */
[----:B---3--:R-:W-:Y:S01]  /*2d30*/  FMUL.FTZ R3, R80, R41 ;  /* 0x0000002950037220 */ /* 0x008fe20000410000 */
[----:B------:R-:W-:Y:S01]  /*2d40*/  FADD.FTZ R67, R66, 1 ;  /* 0x3f80000042437421 */ /* 0x000fe20000010000 */
[----:B------:R-:W-:Y:S01]  /*2d50*/  FADD.FTZ R66, R68, 1 ;  /* 0x3f80000044427421 */ /* 0x000fe20000010000 */
[----:B------:R-:W3:Y:S01]  /*2d60*/  MUFU.RCP R46, R46 ;  /* 0x0000002e002e7308 */ /* 0x000ee20000001000 */
[----:B--2---:R-:W-:Y:S01]  /*2d70*/  FMUL.FTZ R4, R79, R40 ;  /* 0x000000284f047220 */ /* 0x004fe20000410000 */
[----:B------:R-:W-:Y:S01]  /*2d80*/  FMUL.FTZ R3, R42, R3 ;  /* 0x000000032a037220 */ /* 0x000fe20000410000 */
[----:B------:R-:W-:Y:S01]  /*2d90*/  FADD.FTZ R68, R71, 1 ;  /* 0x3f80000047447421 */ /* 0x000fe20000010000 */
[----:B------:R-:W2:Y:S01]  /*2da0*/  LDS R53, [R97+0x20] ;  /* 0x0000200061357984 */ /* 0x000ea20000000800 */
[----:B------:R-:W-:Y:S01]  /*2db0*/  FMUL.FTZ R4, R43, R4 ;  /* 0x000000042b047220 */ /* 0x000fe20000410000 */
[----:B------:R-:W-:Y:S01]  /*2dc0*/  FMUL.FTZ R2, R3, R2 ;  /* 0x0000000203027220 */ /* 0x000fe20000410000 */
[----:B------:R-:W-:Y:S01]  /*2dd0*/  FADD.FTZ R3, -R51, 1 ;  /* 0x3f80000033037421 */ /* 0x000fe20000010100 */
[----:B------:R1:W-:Y:S01]  /*2de0*/  MUFU.RCP R71, R70 ;  /* 0x0000004600477308 */ /* 0x0003e20000001000 */
[----:B------:R-:W-:Y:S01]  /*2df0*/  FMUL.FTZ R4, R4, R5 ;  /* 0x0000000504047220 */ /* 0x000fe20000410000 */
[----:B------:R-:W2:Y:S01]  /*2e00*/  LDS R56, [R97+0x2c] ;  /* 0x00002c0061387984 */ /* 0x000ea20000000800 */
[----:B------:R-:W-:Y:S01]  /*2e10*/  FFMA.FTZ R5, R36, R3, 1 ;  /* 0x3f80000024057423 */ /* 0x000fe20000010003 */
[----:B-1----:R-:W-:Y:S01]  /*2e20*/  FMUL.FTZ R70, R77, R44 ;  /* 0x0000002c4d467220 */ /* 0x002fe20000410000 */
[----:B------:R-:W-:-:S03]  /*2e30*/  FMUL.FTZ R7, R76, R47 ;  /* 0x0000002f4c077220 */ /* 0x000fc60000410000 */
[----:B------:R-:W-:Y:S01]  /*2e40*/  FMUL.FTZ R70, R51, R70 ;  /* 0x0000004633467220 */ /* 0x000fe20000410000 */
[----:B------:R-:W-:Y:S01]  /*2e50*/  FADD.FTZ R115, R115, 1 ;  /* 0x3f80000073737421 */ /* 0x000fe20000010000 */
[----:B------:R-:W-:Y:S02]  /*2e60*/  FMUL.FTZ R7, R52, R7 ;  /* 0x0000000734077220 */ /* 0x000fe40000410000 */
[----:B------:R-:W-:Y:S01]  /*2e70*/  FMUL.FTZ R120, R70, R5 ;  /* 0x0000000546787220 */ /* 0x000fe20000410000 */
[----:B------:R-:W-:Y:S01]  /*2e80*/  FADD.FTZ R70, -R64, 1 ;  /* 0x3f80000040467421 */ /* 0x000fe20000010100 */
[----:B------:R-:W1:Y:S01]  /*2e90*/  MUFU.RCP R67, R67 ;  /* 0x0000004300437308 */ /* 0x000e620000001000 */
[----:B------:R-:W-:Y:S01]  /*2ea0*/  FMUL.FTZ R122, R7, R116 ;  /* 0x00000074077a7220 */ /* 0x000fe20000410000 */
[----:B------:R-:W-:Y:S01]  /*2eb0*/  FADD.FTZ R121, R117, 1 ;  /* 0x3f80000075797421 */ /* 0x000fe20000010000 */
[----:B------:R-:W-:Y:S01]  /*2ec0*/  FFMA.FTZ R126, R33, R70, 1 ;  /* 0x3f800000217e7423 */ /* 0x000fe20000010046 */
[----:B------:R-:W2:Y:S04]  /*2ed0*/  LDS R117, [R97+0x30] ;  /* 0x0000300061757984 */ /* 0x000ea80000000800 */
[----:B------:R0:W-:Y:S01]  /*2ee0*/  MUFU.RCP R119, R115 ;  /* 0x0000007300777308 */ /* 0x0001e20000001000 */
[----:B------:R-:W2:Y:S01]  /*2ef0*/  LDS R116, [R97+0x34] ;  /* 0x0000340061747984 */ /* 0x000ea20000000800 */
[----:B------:R-:W-:-:S03]  /*2f00*/  FADD.FTZ R69, R69, 1 ;  /* 0x3f80000045457421 */ /* 0x000fc60000010000 */
[----:B------:R-:W-:Y:S04]  /*2f10*/  LDS R70, [R97+0x3c] ;  /* 0x00003c0061467984 */ /* 0x000fe80000000800 */
[----:B0-----:R-:W0:Y:S01]  /*2f20*/  LDS R115, [R97+0x38] ;  /* 0x0000380061737984 */ /* 0x001e220000000800 */
[----:B------:R-:W5:Y:S01]  /*2f30*/  MUFU.RCP R68, R68 ;  /* 0x0000004400447308 */ /* 0x000f620000001000 */
[----:B---3--:R-:W-:Y:S01]  /*2f40*/  FADD.FTZ R6, -R46, 1 ;  /* 0x3f8000002e067421 */ /* 0x008fe20000010100 */
[----:B------:R-:W-:Y:S01]  /*2f50*/  FMUL.FTZ R3, R78, R45 ;  /* 0x0000002d4e037220 */ /* 0x000fe20000410000 */
[----:B------:R-:W-:Y:S01]  /*2f60*/  FADD.FTZ R125, R125, 1 ;  /* 0x3f8000007d7d7421 */ /* 0x000fe20000010000 */
[----:B-1----:R-:W-:Y:S01]  /*2f70*/  FADD.FTZ R5, -R67, 1 ;  /* 0x3f80000043057421 */ /* 0x002fe20000010100 */
[----:B------:R-:W-:-:S03]  /*2f80*/  FFMA.FTZ R6, R37, R6, 1 ;  /* 0x3f80000025067423 */ /* 0x000fc60000010006 */
[----:B------:R-:W1:Y:S01]  /*2f90*/  MUFU.RCP R69, R69 ;  /* 0x0000004500457308 */ /* 0x000e620000001000 */
[----:B------:R-:W-:Y:S01]  /*2fa0*/  FMUL.FTZ R3, R46, R3 ;  /* 0x000000032e037220 */ /* 0x000fe20000410000 */
[----:B----4-:R-:W-:Y:S01]  /*2fb0*/  FMUL.FTZ R124, R75, R48 ;  /* 0x000000304b7c7220 */ /* 0x010fe20000410000 */
[----:B-----5:R-:W-:Y:S01]  /*2fc0*/  FMUL.FTZ R128, R73, R50 ;  /* 0x0000003249807220 */ /* 0x020fe20000410000 */
[----:B------:R-:W-:Y:S01]  /*2fd0*/  BAR.SYNC.DEFER_BLOCKING 0x0 ;  /* 0x0000000000007b1d */ /* 0x000fe20000010000 */
[----:B------:R-:W-:Y:S01]  /*2fe0*/  FMUL.FTZ R6, R3, R6 ;  /* 0x0000000603067220 */ /* 0x000fe20000410000 */
[----:B------:R-:W-:-:S04]  /*2ff0*/  FADD.FTZ R3, -R65, 1 ;  /* 0x3f80000041037421 */ /* 0x000fc80000010100 */
[----:B------:R-:W3:Y:S01]  /*3000*/  MUFU.RCP R66, R66 ;  /* 0x0000004200427308 */ /* 0x000ee20000001000 */
[----:B------:R-:W-:Y:S01]  /*3010*/  FFMA.FTZ R7, R32, R5, 1 ;  /* 0x3f80000020077423 */ /* 0x000fe20000010005 */
[----:B------:R-:W-:Y:S01]  /*3020*/  FFMA.FTZ R3, R34, R3, 1 ;  /* 0x3f80000022037423 */ /* 0x000fe20000010003 */
[----:B------:R-:W-:Y:S01]  /*3030*/  FMUL.FTZ R5, R74, R49 ;  /* 0x000000314a057220 */ /* 0x000fe20000410000 */
[----:B------:R-:W-:Y:S01]  /*3040*/  FMUL.FTZ R124, R65, R124 ;  /* 0x0000007c417c7220 */ /* 0x000fe20000410000 */
[----:B------:R-:W-:-:S03]  /*3050*/  FADD.FTZ R132, -R68, 1 ;  /* 0x3f80000044847421 */ /* 0x000fc60000010100 */
[----:B------:R-:W4:Y:S01]  /*3060*/  MUFU.RCP R118, R118 ;  /* 0x0000007600767308 */ /* 0x000f220000001000 */
        /* <DEDUP_REMOVED lines=10> */
[----:B------:R-:W-:Y:S01]  /*3110*/  FADD.FTZ R7, -R71, 1 ;  /* 0x3f80000047077421 */ /* 0x000fe20000010100 */
[----:B------:R-:W-:Y:S01]  /*3120*/  FFMA.FTZ R5, R30, R3, 1 ;  /* 0x3f8000001e057423 */ /* 0x000fe20000010003 */
[----:B------:R-:W-:Y:S01]  /*3130*/  FMUL.FTZ R134, R62, R55 ;  /* 0x000000373e867220 */ /* 0x000fe20000410000 */
[----:B------:R-:W-:Y:S01]  /*3140*/  FMUL.FTZ R132, R69, R132 ;  /* 0x0000008445847220 */ /* 0x000fe20000410000 */
[----:B---3--:R-:W-:Y:S01]  /*3150*/  FADD.FTZ R130, -R66, 1 ;  /* 0x3f80000042827421 */ /* 0x008fe20000010100 */
[----:B--2---:R-:W-:Y:S01]  /*3160*/  FMUL.FTZ R3, R72, R53 ;  /* 0x0000003548037220 */ /* 0x004fe20000410000 */
[----:B-----5:R-:W-:Y:S01]  /*3170*/  FMUL.FTZ R121, R61, R56 ;  /* 0x000000383d797220 */ /* 0x020fe20000410000 */
[----:B------:R-:W-:Y:S01]  /*3180*/  FFMA.FTZ R7, R24, R7, 1 ;  /* 0x3f80000018077423 */ /* 0x000fe20000010007 */
[----:B------:R-:W-:Y:S01]  /*3190*/  FMUL.FTZ R134, R71, R134 ;  /* 0x0000008647867220 */ /* 0x000fe20000410000 */
[----:B------:R-:W-:Y:S01]  /*31a0*/  FMUL.FTZ R132, R132, R5 ;  /* 0x0000000584847220 */ /* 0x000fe20000410000 */
[----:B------:R-:W-:Y:S01]  /*31b0*/  FFMA.FTZ R130, R31, R130, 1 ;  /* 0x3f8000001f827423 */ /* 0x000fe20000010082 */
[----:B------:R-:W-:Y:S01]  /*31c0*/  FMUL.FTZ R3, R66, R3 ;  /* 0x0000000342037220 */ /* 0x000fe20000410000 */
[----:B------:R-:W-:Y:S01]  /*31d0*/  FMUL.FTZ R121, R68, R121 ;  /* 0x0000007944797220 */ /* 0x000fe20000410000 */
[----:B----4-:R-:W-:Y:S01]  /*31e0*/  FADD.FTZ R138, -R118, 1 ;  /* 0x3f800000768a7421 */ /* 0x010fe20000010100 */
        /* <DEDUP_REMOVED lines=59> */
[----:B------:R-:W0:Y:S04]  /*35a0*/  LDS R155, [UR44+0x840] ;  /* 0x0008402cff9b7984 */ /* 0x000e280008000800 */
        /* <DEDUP_REMOVED lines=15> */
[----:B------:R1:W-:Y:S01]  /*36a0*/  STL [R1], R167 ;  /* 0x000000a701007387 */ /* 0x0003e20000100800 */
        /* <DEDUP_REMOVED lines=22> */
.L_x_12793:
[----:B------:R-:W-:Y:S05]  /*3810*/  BSYNC B0 ;  /* 0x0000000000007941 */ /* 0x000fea0003800000 */
.L_x_12792:
        /* <DEDUP_REMOVED lines=102> */
[----:B------:R0:W-:Y:S03]  /*3e80*/  STS [R97], R4 ;  /* 0x0000000461007388 */ /* 0x0001e60000000800 */
[----:B------:R-:W-:Y:S01]  /*3e90*/  UIADD3 UR26, UR19, UR9, URZ ;  /* 0x00000009131a7290 */ /* 0x000fe2000fffe03f */
[----:B------:R-:W-:Y:S04]  /*3ea0*/  STS [R97+0x4], R38 ;  /* 0x0000042661007388 */ /* 0x000fe80000000800 */
        /* <DEDUP_REMOVED lines=49> */
.L_x_12796:
[----:B------:R-:W-:Y:S05]  /*41c0*/  BSYNC B0 ;  /* 0x0000000000007941 */ /* 0x000fea0003800000 */
.L_x_12795:
        /* <DEDUP_REMOVED lines=43> */
.L_x_12794:
        /* <DEDUP_REMOVED lines=47> */
[----:B0-----:R-:W0:Y:S01]  /*4770*/  S2R R4, SR_TID.X ;  /* 0x0000000000047919 */ /* 0x001e220000002100 */
[----:B-1----:R-:W-:Y:S01]  /*4780*/  LOP3.LUT R0, R168, 0x7ffffe0, RZ, 0xc0, !PT ;  /* 0x07ffffe0a8007812 */ /* 0x002fe200078ec0ff */
[----:B------:R-:W-:Y:S01]  /*4790*/  ULDC.64 UR18, c[0x0][0x230] ;  /* 0x00008c0000127ab9 */ /* 0x000fe20000000a00 */
[----:B------:R-:W-:Y:S01]  /*47a0*/  FADD.FTZ R24, R167, UR5 ;  /* 0x00000005a7187e21 */ /* 0x000fe20008010000 */
[----:B------:R-:W-:Y:S01]  /*47b0*/  UIMAD UR8, UR7, UR18, URZ ;  /* 0x00000012070872a4 */ /* 0x000fe2000f8e023f */
[----:B------:R-:W-:Y:S01]  /*47c0*/  SHF.L.U32 R0, R0, 0x5, RZ ;  /* 0x0000000500007819 */ /* 0x000fe200000006ff */
[----:B------:R-:W-:Y:S01]  /*47d0*/  UIMAD.WIDE.U32 UR26, UR10, UR18, URZ ;  /* 0x000000120a1a72a5 */ /* 0x000fe2000f8e003f */
[----:B------:R-:W-:Y:S01]  /*47e0*/  FADD.FTZ R23, R166, UR5 ;  /* 0x00000005a6177e21 */ /* 0x000fe20008010000 */
[----:B------:R-:W-:Y:S01]  /*47f0*/  USHF.L.U32 UR18, UR45, 0x1, URZ ;  /* 0x000000012d127899 */ /* 0x000fe2000800063f */
[----:B------:R-:W-:Y:S01]  /*4800*/  FADD.FTZ R22, R165, UR5 ;  /* 0x00000005a5167e21 */ /* 0x000fe20008010000 */
[----:B------:R-:W-:Y:S01]  /*4810*/  UIMAD UR20, UR10, UR19, UR8 ;  /* 0x000000130a1472a4 */ /* 0x000fe2000f8e0208 */
[----:B------:R-:W-:Y:S01]  /*4820*/  FADD.FTZ R21, R164, UR5 ;  /* 0x00000005a4157e21 */ /* 0x000fe20008010000 */
[----:B------:R-:W-:Y:S01]  /*4830*/  FADD.FTZ R20, R163, UR5 ;  /* 0x00000005a3147e21 */ /* 0x000fe20008010000 */
[----:B------:R-:W-:Y:S01]  /*4840*/  ULDC.64 UR8, c[0x0][0x248] ;  /* 0x0000920000087ab9 */ /* 0x000fe20000000a00 */
[----:B------:R-:W-:Y:S01]  /*4850*/  FADD.FTZ R19, R162, UR5 ;  /* 0x00000005a2137e21 */ /* 0x000fe20008010000 */
[----:B------:R-:W-:Y:S01]  /*4860*/  UIMAD UR7, UR7, UR8, URZ ;  /* 0x00000008070772a4 */ /* 0x000fe2000f8e023f */
[----:B------:R-:W-:Y:S01]  /*4870*/  FADD.FTZ R18, R161, UR5 ;  /* 0x00000005a1127e21 */ /* 0x000fe20008010000 */
        /* <DEDUP_REMOVED lines=9> */
[----:B------:R-:W-:Y:S01]  /*4910*/  FADD.FTZ R10, R150, UR5 ;  /* 0x00000005960a7e21 */ /* 0x000fe20008010000 */
[----:B------:R-:W-:Y:S01]  /*4920*/  MOV R40, RZ ;  /* 0x000000ff00287202 */ /* 0x000fe20000000f00 */
[----:B------:R-:W-:Y:S01]  /*4930*/  UMOV UR7, URZ ;  /* 0x0000003f00077c82 */ /* 0x000fe20008000000 */
[----:B------:R-:W-:Y:S01]  /*4940*/  UMOV UR8, URZ ;  /* 0x0000003f00087c82 */ /* 0x000fe20008000000 */
[----:B------:R-:W-:Y:S01]  /*4950*/  UMOV UR9, URZ ;  /* 0x0000003f00097c82 */ /* 0x000fe20008000000 */
[----:B------:R-:W-:Y:S01]  /*4960*/  ULDC UR19, c[0x0][0x224] ;  /* 0x0000890000137ab9 */ /* 0x000fe20000000800 */
[----:B0-----:R-:W-:Y:S01]  /*4970*/  LOP3.LUT R4, R4, 0x1f, RZ, 0xc0, !PT ;  /* 0x0000001f04047812 */ /* 0x001fe200078ec0ff */
[----:B------:R-:W-:Y:S01]  /*4980*/  ULDC UR50, c[0x0][0x21c] ;  /* 0x0000870000327ab9 */ /* 0x000fe20000000800 */
[----:B------:R-:W-:Y:S01]  /*4990*/  ULDC UR51, c[0x0][0x218] ;  /* 0x0000860000337ab9 */ /* 0x000fe20000000800 */
[----:B------:R-:W-:Y:S01]  /*49a0*/  UIADD3 UR20, UR27, UR20, URZ ;  /* 0x000000141b147290 */ /* 0x000fe2000fffe03f */
[----:B------:R-:W-:Y:S01]  /*49b0*/  LOP3.LUT R0, R0, 0xffffffe0, R4, 0xe2, !PT ;  /* 0xffffffe000007812 */ /* 0x000fe200078ee204 */
[----:B------:R-:W-:Y:S01]  /*49c0*/  UIADD3 UR21, UR29, UR21, URZ ;  /* 0x000000151d157290 */ /* 0x000fe2000fffe03f */
[----:B------:R-:W-:-:S02]  /*49d0*/  ULDC.64 UR30, c[0x0][0x380] ;  /* 0x0000e000001e7ab9 */ /* 0x000fc40000000a00 */
[----:B------:R-:W-:Y:S01]  /*49e0*/  ISETP.GE.AND P0, PT, R0, UR18, PT ;  /* 0x0000001200007c0c */ /* 0x000fe2000bf06270 */
[----:B------:R-:W-:Y:S01]  /*49f0*/  FADD.FTZ R0, R148, UR5 ;  /* 0x0000000594007e21 */ /* 0x000fe20008010000 */
[----:B------:R-:W-:Y:S01]  /*4a00*/  ULDC.64 UR32, c[0x0][0x368] ;  /* 0x0000da0000207ab9 */ /* 0x000fe20000000a00 */
[----:B------:R-:W-:Y:S01]  /*4a10*/  ULDC.64 UR34, c[0x0][0x370] ;  /* 0x0000dc0000227ab9 */ /* 0x000fe20000000a00 */
[----:B------:R-:W-:Y:S01]  /*4a20*/  ULDC.64 UR36, c[0x0][0x3d0] ;  /* 0x0000f40000247ab9 */ /* 0x000fe20000000a00 */
[----:B------:R-:W-:Y:S01]  /*4a30*/  ULDC.64 UR38, c[0x0][0x238] ;  /* 0x00008e0000267ab9 */ /* 0x000fe20000000a00 */
[----:B------:R0:W-:Y:S01]  /*4a40*/  STL [R1+0x40], R0 ;  /* 0x0000400001007387 */ /* 0x0001e20000100800 */
[----:B------:R-:W-:-:S06]  /*4a50*/  ULDC.64 UR40, c[0x0][0x2d0] ;  /* 0x0000b40000287ab9 */ /* 0x000fcc0000000a00 */
.L_x_12876:
[----:B--2---:R-:W2:Y:S04]  /*4a60*/  LDL R126, [R1+0x34] ;  /* 0x00003400017e7983 */ /* 0x004ea80000100800 */
[----:B---3--:R-:W3:Y:S04]  /*4a70*/  LDL R128, [R1+0x3c] ;  /* 0x00003c0001807983 */ /* 0x008ee80000100800 */
[----:B------:R-:W4:Y:S04]  /*4a80*/  LDL R127, [R1+0x30] ;  /* 0x00003000017f7983 */ /* 0x000f280000100800 */
        /* <DEDUP_REMOVED lines=14> */
[----:B0-----:R-:W0:Y:S04]  /*4b70*/  S2R R193, SR_TID.X ;  /* 0x0000000000c17919 */ /* 0x001e280000002100 */
[----:B------:R-:W-:Y:S01]  /*4b80*/  MOV R3, UR42 ;  /* 0x0000002a00037c02 */ /* 0x000fe20008000f00 */
[----:B-1----:R-:W1:Y:S01]  /*4b90*/  S2R R242, SR_TID.X ;  /* 0x0000000000f27919 */ /* 0x002e620000002100 */
[----:B------:R-:W-:Y:S01]  /*4ba0*/  ULDC.64 UR42, c[0x0][0x270] ;  /* 0x00009c00002a7ab9 */ /* 0x000fe20000000a00 */
[----:B------:R-:W-:Y:S01]  /*4bb0*/  CS2R R122, SRZ ;  /* 0x00000000007a7805 */ /* 0x000fe2000001ff00 */
[----:B------:R-:W-:Y:S01]  /*4bc0*/  HFMA2.MMA R124, -RZ, RZ, 0, 0 ;  /* 0x00000000ff7c7435 */ /* 0x000fe200000001ff */
[----:B------:R-:W-:Y:S01]  /*4bd0*/  CS2R R140, SRZ ;  /* 0x00000000008c7805 */ /* 0x000fe2000001ff00 */
[----:B------:R-:W4:Y:S01]  /*4be0*/  LDG.E.64 R2, desc[UR22][R2.64] ;  /* 0x0000001602027981 */ /* 0x000f22000c1e1b00 */
[----:B------:R-:W-:-:S02]  /*4bf0*/  UIMAD UR45, UR44, UR42, URZ ;  /* 0x0000002a2c2d72a4 */ /* 0x000fc4000f8e023f */
[----:B------:R-:W-:Y:S02]  /*4c00*/  MOV R9, UR42 ;  /* 0x0000002a00097c02 */ /* 0x000fe40008000f00 */
[----:B------:R-:W-:Y:S01]  /*4c10*/  CS2R R142, SRZ ;  /* 0x00000000008e7805 */ /* 0x000fe2000001ff00 */
[----:B------:R-:W-:Y:S01]  /*4c20*/  HFMA2.MMA R151, -RZ, RZ, 0, 0 ;  /* 0x00000000ff977435 */ /* 0x000fe200000001ff */
[----:B------:R-:W-:Y:S01]  /*4c30*/  UIMAD UR43, UR7, UR43, UR45 ;  /* 0x0000002b072b72a4 */ /* 0x000fe2000f8e022d */
[----:B------:R-:W-:Y:S01]  /*4c40*/  HFMA2.MMA R157, -RZ, RZ, 0, 0 ;  /* 0x00000000ff9d7435 */ /* 0x000fe200000001ff */
[----:B------:R-:W-:Y:S01]  /*4c50*/  MOV R146, RZ ;  /* 0x000000ff00927202 */ /* 0x000fe20000000f00 */
[----:B------:R-:W-:Y:S01]  /*4c60*/  HFMA2.MMA R175, -RZ, RZ, 0, 0 ;  /* 0x00000000ffaf7435 */ /* 0x000fe200000001ff */
[----:B------:R-:W-:Y:S01]  /*4c70*/  MOV R154, RZ ;  /* 0x000000ff009a7202 */ /* 0x000fe20000000f00 */
[----:B------:R-:W-:Y:S01]  /*4c80*/  HFMA2.MMA R139, -RZ, RZ, 0, 0 ;  /* 0x00000000ff8b7435 */ /* 0x000fe200000001ff */
[----:B------:R-:W-:Y:S01]  /*4c90*/  MOV R152, RZ ;  /* 0x000000ff00987202 */ /* 0x000fe20000000f00 */
[----:B------:R-:W-:Y:S01]  /*4ca0*/  HFMA2.MMA R71, -RZ, RZ, 0, 0 ;  /* 0x00000000ff477435 */ /* 0x000fe200000001ff */
[----:B------:R-:W-:Y:S01]  /*4cb0*/  CS2R R120, SRZ ;  /* 0x0000000000787805 */ /* 0x000fe2000001ff00 */
[----:B------:R-:W-:Y:S01]  /*4cc0*/  HFMA2.MMA R163, -RZ, RZ, 0, 0 ;  /* 0x00000000ffa37435 */ /* 0x000fe200000001ff */
[----:B------:R-:W-:-:S02]  /*4cd0*/  CS2R R118, SRZ ;  /* 0x0000000000767805 */ /* 0x000fc4000001ff00 */
[----:B------:R-:W-:Y:S02]  /*4ce0*/  CS2R R116, SRZ ;  /* 0x0000000000747805 */ /* 0x000fe4000001ff00 */
[----:B------:R-:W-:Y:S02]  /*4cf0*/  MOV R148, RZ ;  /* 0x000000ff00947202 */ /* 0x000fe40000000f00 */
[----:B------:R-:W-:Y:S02]  /*4d00*/  CS2R R68, SRZ ;  /* 0x0000000000447805 */ /* 0x000fe4000001ff00 */
[----:B------:R-:W-:Y:S01]  /*4d10*/  MOV R115, RZ ;  /* 0x000000ff00737202 */ /* 0x000fe20000000f00 */
[----:B------:R-:W4:Y:S01]  /*4d20*/  LDL R194, [R1+0x40] ;  /* 0x0000400001c27983 */ /* 0x000f220000100800 */
[----:B0-----:R-:W-:-:S04]  /*4d30*/  LOP3.LUT R0, R193, 0x7ffffe0, RZ, 0xc0, !PT ;  /* 0x07ffffe0c1007812 */ /* 0x001fc800078ec0ff */
[----:B------:R-:W-:Y:S02]  /*4d40*/  SHF.L.U32 R0, R0, 0x5, RZ ;  /* 0x0000000500007819 */ /* 0x000fe400000006ff */
[----:B-1----:R-:W-:-:S04]  /*4d50*/  LOP3.LUT R242, R242, 0x1f, RZ, 0xc0, !PT ;  /* 0x0000001ff2f27812 */ /* 0x002fc800078ec0ff */
[----:B------:R-:W-:-:S04]  /*4d60*/  LOP3.LUT R6, R0, 0xffffffe0, R242, 0xe2, !PT ;  /* 0xffffffe000067812 */ /* 0x000fc800078ee2f2 */
[--C-:B------:R-:W-:Y:S02]  /*4d70*/  SHF.R.S32.HI R7, RZ, 0x1f, R6.reuse ;  /* 0x0000001fff077819 */ /* 0x100fe40000011406 */
[C---:B------:R-:W-:Y:S02]  /*4d80*/  LOP3.LUT R0, R6.reuse, 0x20, RZ, 0xfc, !PT ;  /* 0x0000002006007812 */ /* 0x040fe400078efcff */
[----:B------:R-:W-:Y:S01]  /*4d90*/  LOP3.LUT R4, R6, 0x40, RZ, 0xfc, !PT ;  /* 0x0000004006047812 */ /* 0x000fe200078efcff */
[----:B------:R-:W-:Y:S01]  /*4da0*/  IMAD.WIDE.U32 R8, R9, UR7, R6 ;  /* 0x0000000709087c25 */ /* 0x000fe2000f8e0006 */
[----:B------:R-:W-:Y:S02]  /*4db0*/  ISETP.GE.AND P4, PT, R0, UR18, PT ;  /* 0x0000001200007c0c */ /* 0x000fe4000bf86270 */
[----:B------:R-:W-:Y:S02]  /*4dc0*/  ISETP.GE.AND P3, PT, R4, UR18, PT ;  /* 0x0000001204007c0c */ /* 0x000fe4000bf66270 */
[----:B------:R-:W-:-:S02]  /*4dd0*/  IADD3 R5, R9, UR43, RZ ;  /* 0x0000002b09057c10 */ /* 0x000fc4000fffe0ff */
[----:B------:R-:W-:Y:S02]  /*4de0*/  LEA R4, P5, R8, UR15, 0x2 ;  /* 0x0000000f08047c11 */ /* 0x000fe4000f8a10ff */
[C---:B------:R-:W-:Y:S02]  /*4df0*/  LOP3.LUT R0, R6.reuse, 0x60, RZ, 0xfc, !PT ;  /* 0x0000006006007812 */ /* 0x040fe400078efcff */
[----:B------:R-:W-:Y:S02]  /*4e00*/  LOP3.LUT R7, R6, 0x80, RZ, 0xfc, !PT ;  /* 0x0000008006077812 */ /* 0x000fe400078efcff */
[----:B------:R-:W-:Y:S02]  /*4e10*/  LEA.HI.X R5, R8, UR16, R5, 0x2, P5 ;  /* 0x0000001008057c11 */ /* 0x000fe4000a8f1405 */
        /* <DEDUP_REMOVED lines=8> */
[C---:B------:R-:W-:Y:S01]  /*4ea0*/  LOP3.LUT R7, R6.reuse, 0x120, RZ, 0xfc, !PT ;  /* 0x0000012006077812 */ /* 0x040fe200078efcff */
[----:B------:R-:W4:Y:S01]  /*4eb0*/  @!P2 LDG.E R141, desc[UR22][R4.64+0x180] ;  /* 0x00018016048da981 */ /* 0x000f22000c1e1900 */
[----:B------:R-:W-:-:S03]  /*4ec0*/  LOP3.LUT R0, R6, 0x100, RZ, 0xfc, !PT ;  /* 0x0000010006007812 */ /* 0x000fc600078efcff */
[----:B------:R-:W4:Y:S01]  /*4ed0*/  @!P1 LDG.E R140, desc[UR22][R4.64+0x200] ;  /* 0x00020016048c9981 */ /* 0x000f22000c1e1900 */
[----:B------:R-:W-:Y:S01]  /*4ee0*/  ISETP.GE.AND P1, PT, R7, UR18, PT ;  /* 0x0000001207007c0c */ /* 0x000fe2000bf26270 */
[----:B--2---:R-:W-:Y:S01]  /*4ef0*/  FADD.FTZ R136, R126, UR5 ;  /* 0x000000057e887e21 */ /* 0x004fe20008010000 */
[----:B---3--:R-:W-:Y:S01]  /*4f00*/  FADD.FTZ R138, R128, UR5 ;  /* 0x00000005808a7e21 */ /* 0x008fe20008010000 */
[----:B------:R-:W2:Y:S04]  /*4f10*/  LDL R126, [R1+0x1c] ;  /* 0x00001c00017e7983 */ /* 0x000ea80000100800 */
[----:B------:R-:W3:Y:S01]  /*4f20*/  LDL R128, [R1+0x20] ;  /* 0x0000200001807983 */ /* 0x000ee20000100800 */
[----:B----4-:R-:W-:-:S03]  /*4f30*/  FADD.FTZ R135, R127, UR5 ;  /* 0x000000057f877e21 */ /* 0x010fc60008010000 */
[----:B------:R-:W4:Y:S01]  /*4f40*/  LDL R127, [R1+0x18] ;  /* 0x00001800017f7983 */ /* 0x000f220000100800 */
[----:B------:R-:W-:-:S03]  /*4f50*/  FADD.FTZ R134, R125, UR5 ;  /* 0x000000057d867e21 */ /* 0x000fc60008010000 */
[----:B------:R-:W4:Y:S01]  /*4f60*/  LDL R125, [R1+0x14] ;  /* 0x00001400017d7983 */ /* 0x000f220000100800 */
[----:B------:R-:W-:-:S03]  /*4f70*/  LOP3.LUT R7, R6, 0x160, RZ, 0xfc, !PT ;  /* 0x0000016006077812 */ /* 0x000fc600078efcff */
[----:B------:R-:W4:Y:S01]  /*4f80*/  @!P4 LDG.E R142, desc[UR22][R4.64+0x300] ;  /* 0x00030016048ec981 */ /* 0x000f22000c1e1900 */
[----:B------:R-:W-:Y:S02]  /*4f90*/  ISETP.GE.AND P4, PT, R7, UR18, PT ;  /* 0x0000001207007c0c */ /* 0x000fe4000bf86270 */
[----:B------:R-:W-:Y:S01]  /*4fa0*/  ISETP.GE.AND P2, PT, R0, UR18, PT ;  /* 0x0000001200007c0c */ /* 0x000fe2000bf46270 */
[----:B------:R-:W4:Y:S01]  /*4fb0*/  @!P3 LDG.E R151, desc[UR22][R4.64+0x380] ;  /* 0x000380160497b981 */ /* 0x000f22000c1e1900 */
[----:B------:R-:W-:-:S03]  /*4fc0*/  LOP3.LUT R7, R6, 0x180, RZ, 0xfc, !PT ;  /* 0x0000018006077812 */ /* 0x000fc600078efcff */
[----:B------:R-:W4:Y:S01]  /*4fd0*/  @!P1 LDG.E R157, desc[UR22][R4.64+0x480] ;  /* 0x00048016049d9981 */ /* 0x000f22000c1e1900 */
[----:B------:R-:W-:Y:S02]  /*4fe0*/  ISETP.GE.AND P3, PT, R7, UR18, PT ;  /* 0x0000001207007c0c */ /* 0x000fe4000bf66270 */
[C---:B------:R-:W-:Y:S02]  /*4ff0*/  LOP3.LUT R7, R6.reuse, 0x1c0, RZ, 0xfc, !PT ;  /* 0x000001c006077812 */ /* 0x040fe400078efcff */
[----:B------:R-:W-:Y:S01]  /*5000*/  LOP3.LUT R8, R6, 0x1a0, RZ, 0xfc, !PT ;  /* 0x000001a006087812 */ /* 0x000fe200078efcff */
[----:B------:R-:W4:Y:S01]  /*5010*/  @!P4 LDG.E R163, desc[UR22][R4.64+0x580] ;  /* 0x0005801604a3c981 */ /* 0x000f22000c1e1900 */
[----:B------:R-:W-:-:S03]  /*5020*/  ISETP.GE.AND P1, PT, R7, UR18, PT ;  /* 0x0000001207007c0c */ /* 0x000fc6000bf26270 */
[----:B------:R-:W4:Y:S01]  /*5030*/  @!P2 LDG.E R146, desc[UR22][R4.64+0x400] ;  /* 0x000400160492a981 */ /* 0x000f22000c1e1900 */
[----:B------:R-:W-:Y:S02]  /*5040*/  ISETP.GE.AND P2, PT, R8, UR18, PT ;  /* 0x0000001208007c0c */ /* 0x000fe4000bf46270 */
[----:B------:R-:W-:Y:S01]  /*5050*/  LOP3.LUT R7, R6, 0x1e0, RZ, 0xfc, !PT ;  /* 0x000001e006077812 */ /* 0x000fe200078efcff */
[----:B------:R-:W4:Y:S06]  /*5060*/  @!P3 LDG.E R152, desc[UR22][R4.64+0x600] ;  /* 0x000600160498b981 */ /* 0x000f2c000c1e1900 */
[----:B------:R-:W4:Y:S01]  /*5070*/  @!P1 LDG.E R154, desc[UR22][R4.64+0x700] ;  /* 0x00070016049a9981 */ /* 0x000f22000c1e1900 */
[----:B------:R-:W-:-:S02]  /*5080*/  ISETP.GE.AND P1, PT, R7, UR18, PT ;  /* 0x0000001207007c0c */ /* 0x000fc4000bf26270 */
[C---:B------:R-:W-:Y:S01]  /*5090*/  LOP3.LUT R7, R6.reuse, 0x200, RZ, 0xfc, !PT ;  /* 0x0000020006077812 */ /* 0x040fe200078efcff */
[----:B------:R-:W4:Y:S01]  /*50a0*/  @!P2 LDG.E R175, desc[UR22][R4.64+0x680] ;  /* 0x0006801604afa981 */ /* 0x000f22000c1e1900 */
[----:B------:R-:W-:Y:S02]  /*50b0*/  LOP3.LUT R8, R6, 0x220, RZ, 0xfc, !PT ;  /* 0x0000022006087812 */ /* 0x000fe400078efcff */
[----:B------:R-:W-:Y:S02]  /*50c0*/  ISETP.GE.AND P2, PT, R7, UR18, PT ;  /* 0x0000001207007c0c */ /* 0x000fe4000bf46270 */
[----:B------:R-:W-:Y:S02]  /*50d0*/  ISETP.GE.AND P3, PT, R8, UR18, PT ;  /* 0x0000001208007c0c */ /* 0x000fe4000bf66270 */
[----:B------:R-:W-:Y:S02]  /*50e0*/  LOP3.LUT R8, R6, 0x240, RZ, 0xfc, !PT ;  /* 0x0000024006087812 */ /* 0x000fe400078efcff */
[----:B------:R-:W-:Y:S01]  /*50f0*/  MOV R7, RZ ;  /* 0x000000ff00077202 */ /* 0x000fe20000000f00 */
[----:B------:R-:W4:Y:S01]  /*5100*/  @!P1 LDG.E R139, desc[UR22][R4.64+0x780] ;  /* 0x00078016048b9981 */ /* 0x000f22000c1e1900 */
[----:B------:R-:W-:-:S02]  /*5110*/  ISETP.GE.AND P1, PT, R8, UR18, PT ;  /* 0x0000001208007c0c */ /* 0x000fc4000bf26270 */
[C---:B------:R-:W-:Y:S02]  /*5120*/  LOP3.LUT R8, R6.reuse, 0x260, RZ, 0xfc, !PT ;  /* 0x0000026006087812 */ /* 0x040fe400078efcff */
[----:B------:R-:W-:Y:S01]  /*5130*/  LOP3.LUT R9, R6, 0xa0, RZ, 0xfc, !PT ;  /* 0x000000a006097812 */ /* 0x000fe200078efcff */
[----:B------:R-:W4:Y:S01]  /*5140*/  @!P2 LDG.E R7, desc[UR22][R4.64+0x800] ;  /* 0x000800160407a981 */ /* 0x000f22000c1e1900 */
[----:B------:R-:W-:Y:S02]  /*5150*/  ISETP.GE.AND P2, PT, R8, UR18, PT ;  /* 0x0000001208007c0c */ /* 0x000fe4000bf46270 */
[----:B------:R-:W-:Y:S01]  /*5160*/  ISETP.GE.AND P5, PT, R9, UR18, PT ;  /* 0x0000001209007c0c */ /* 0x000fe2000bfa6270 */
[----:B------:R-:W4:Y:S01]  /*5170*/  @!P3 LDG.E R71, desc[UR22][R4.64+0x880] ;  /* 0x000880160447b981 */ /* 0x000f22000c1e1900 */
[C---:B------:R-:W-:Y:S02]  /*5180*/  LOP3.LUT R9, R6.reuse, 0x280, RZ, 0xfc, !PT ;  /* 0x0000028006097812 */ /* 0x040fe400078efcff */
[----:B------:R-:W-:Y:S01]  /*5190*/  LOP3.LUT R64, R6, 0x2a0, RZ, 0xfc, !PT ;  /* 0x000002a006407812 */ /* 0x000fe200078efcff */
[----:B------:R-:W4:Y:S01]  /*51a0*/  @!P1 LDG.E R122, desc[UR22][R4.64+0x900] ;  /* 0x00090016047a9981 */ /* 0x000f22000c1e1900 */
[----:B------:R-:W-:-:S02]  /*51b0*/  ISETP.GE.AND P3, PT, R9, UR18, PT ;  /* 0x0000001209007c0c */ /* 0x000fc4000bf66270 */
[----:B------:R-:W-:-:S03]  /*51c0*/  LOP3.LUT R9, R6, 0x2e0, RZ, 0xfc, !PT ;  /* 0x000002e006097812 */ /* 0x000fc600078efcff */
[----:B------:R-:W4:Y:S01]  /*51d0*/  @!P2 LDG.E R121, desc[UR22][R4.64+0x980] ;  /* 0x000980160479a981 */ /* 0x000f22000c1e1900 */
[----:B------:R-:W-:Y:S02]  /*51e0*/  ISETP.GE.AND P2, PT, R9, UR18, PT ;  /* 0x0000001209007c0c */ /* 0x000fe4000bf46270 */
[----:B------:R-:W-:Y:S01]  /*51f0*/  LOP3.LUT R8, R6, 0x2c0, RZ, 0xfc, !PT ;  /* 0x000002c006087812 */ /* 0x000fe200078efcff */
[----:B------:R-:W-:Y:S01]  /*5200*/  FADD.FTZ R137, R70, UR5 ;  /* 0x0000000546897e21 */ /* 0x000fe20008010000 */
        /* <DEDUP_REMOVED lines=8> */
[----:B------:R-:W-:Y:S02]  /*5290*/  R2UR UR53, R3 ;  /* 0x00000000033572ca */ /* 0x000fe400000e0000 */
[----:B------:R-:W-:Y:S01]  /*52a0*/  LOP3.LUT R8, R6, 0x320, RZ, 0xfc, !PT ;  /* 0x0000032006087812 */ /* 0x000fe200078efcff */
        /* <DEDUP_REMOVED lines=8> */
[----:B------:R-:W-:Y:S02]  /*5330*/  CS2R R64, SRZ ;  /* 0x0000000000407805 */ /* 0x000fe4000001ff00 */
[----:B------:R-:W-:Y:S02]  /*5340*/  ISETP.GE.AND P3, PT, R8, UR18, PT ;  /* 0x0000001208007c0c */ /* 0x000fe4000bf66270 */
[C---:B------:R-:W-:Y:S02]  /*5350*/  LOP3.LUT R0, R6.reuse, 0x140, RZ, 0xfc, !PT ;  /* 0x0000014006007812 */ /* 0x040fe400078efcff */
[----:B------:R-:W-:Y:S01]  /*5360*/  LOP3.LUT R8, R6, 0x3a0, RZ, 0xfc, !PT ;  /* 0x000003a006087812 */ /* 0x000fe200078efcff */
[----:B------:R-:W-:Y:S01]  /*5370*/  FMUL.FTZ R3, R138, UR53 ;  /* 0x000000358a037c20 */ /* 0x000fe20008410000 */
[----:B------:R-:W-:Y:S01]  /*5380*/  LOP3.LUT R6, R6, 0x3c0, RZ, 0xfc, !PT ;  /* 0x000003c006067812 */ /* 0x000fe200078efcff */
[----:B------:R-:W4:Y:S03]  /*5390*/  @!P2 LDG.E R65, desc[UR22][R4.64+0xd80] ;  /* 0x000d80160441a981 */ /* 0x000f26000c1e1900 */
[----:B------:R-:W-:Y:S01]  /*53a0*/  ISETP.GE.AND P2, PT, R6, UR18, PT ;  /* 0x0000001206007c0c */ /* 0x000fe2000bf46270 */
[----:B------:R-:W-:Y:S01]  /*53b0*/  FMUL.RZ R6, R3, 0.15915493667125701904 ;  /* 0x3e22f98303067820 */ /* 0x000fe2000040c000 */
[----:B------:R-:W-:Y:S01]  /*53c0*/  FMUL.FTZ R3, R137, UR53 ;  /* 0x0000003589037c20 */ /* 0x000fe20008410000 */
[----:B------:R-:W4:Y:S01]  /*53d0*/  @!P1 LDG.E R64, desc[UR22][R4.64+0xd00] ;  /* 0x000d001604409981 */ /* 0x000f22000c1e1900 */
[----:B------:R-:W-:-:S02]  /*53e0*/  ISETP.GE.AND P1, PT, R8, UR18, PT ;  /* 0x0000001208007c0c */ /* 0x000fc4000bf26270 */
[----:B------:R-:W-:Y:S01]  /*53f0*/  FMUL.RZ R8, R3, 0.15915493667125701904 ;  /* 0x3e22f98303087820 */ /* 0x000fe2000040c000 */
[----:B------:R-:W-:Y:S01]  /*5400*/  FADD.FTZ R133, R130, UR5 ;  /* 0x0000000582857e21 */ /* 0x000fe20008010000 */
[----:B------:R-:W-:Y:S01]  /*5410*/  SHF.L.U32 R66, R193, 0x5, RZ ;  /* 0x00000005c1427819 */ /* 0x000fe200000006ff */
[----:B------:R-:W4:Y:S01]  /*5420*/  @!P4 LDG.E R115, desc[UR22][R4.64+0xc80] ;  /* 0x000c80160473c981 */ /* 0x000f22000c1e1900 */
[----:B------:R-:W-:Y:S01]  /*5430*/  MUFU.SIN R160, R8 ;  /* 0x0000000800a07308 */ /* 0x000fe20000000400 */
[----:B------:R-:W-:Y:S01]  /*5440*/  ISETP.GE.AND P5, PT, R0, UR18, PT ;  /* 0x0000001200007c0c */ /* 0x000fe2000bfa6270 */
[----:B------:R-:W-:Y:S01]  /*5450*/  HFMA2.MMA R9, -RZ, RZ, 0, 0 ;  /* 0x00000000ff097435 */ /* 0x000fe200000001ff */
[----:B------:R-:W-:Y:S01]  /*5460*/  MOV R67, RZ ;  /* 0x000000ff00437202 */ /* 0x000fe20000000f00 */
[----:B------:R-:W4:Y:S04]  /*5470*/  @!P2 LDG.E R69, desc[UR22][R4.64+0xf00] ;  /* 0x000f00160445a981 */ /* 0x000f28000c1e1900 */
[----:B------:R0:W-:Y:S01]  /*5480*/  MUFU.COS R159, R8 ;  /* 0x00000008009f7308 */ /* 0x0001e20000000000 */
[----:B------:R-:W-:Y:S01]  /*5490*/  MOV R0, RZ ;  /* 0x000000ff00007202 */ /* 0x000fe20000000f00 */
[----:B------:R-:W-:Y:S01]  /*54a0*/  FMUL.FTZ R3, R136, UR53 ;  /* 0x0000003588037c20 */ /* 0x000fe20008410000 */
[----:B------:R-:W-:Y:S01]  /*54b0*/  LOP3.LUT R66, R66, 0xffffffe0, R242, 0xe2, !PT ;  /* 0xffffffe042427812 */ /* 0x000fe200078ee2f2 */
[----:B------:R-:W4:Y:S04]  /*54c0*/  @!P3 LDG.E R9, desc[UR22][R4.64+0xe00] ;  /* 0x000e00160409b981 */ /* 0x000f28000c1e1900 */
[----:B------:R-:W4:Y:S04]  /*54d0*/  @!P0 LDG.E R0, desc[UR22][R4.64] ;  /* 0x0000001604008981 */ /* 0x000f28000c1e1900 */
[----:B0-----:R-:W4:Y:S01]  /*54e0*/  LDL R8, [R1+0x10] ;  /* 0x0000100001087983 */ /* 0x001f220000100800 */
[----:B------:R-:W-:-:S03]  /*54f0*/  LOP3.LUT R66, R66, 0x3e0, RZ, 0xfc, !PT ;  /* 0x000003e042427812 */ /* 0x000fc600078efcff */
[----:B------:R-:W4:Y:S01]  /*5500*/  @!P5 LDG.E R148, desc[UR22][R4.64+0x500] ;  /* 0x000500160494d981 */ /* 0x000f22000c1e1900 */
[----:B------:R-:W-:-:S03]  /*5510*/  ISETP.GE.AND P3, PT, R66, UR18, PT ;  /* 0x0000001242007c0c */ /* 0x000fc6000bf66270 */
[----:B------:R-:W4:Y:S10]  /*5520*/  @!P1 LDG.E R67, desc[UR22][R4.64+0xe80] ;  /* 0x000e801604439981 */ /* 0x000f34000c1e1900 */
[----:B------:R0:W4:Y:S01]  /*5530*/  @!P3 LDG.E R68, desc[UR22][R4.64+0xf80] ;  /* 0x000f80160444b981 */ /* 0x000122000c1e1900 */
[----:B------:R-:W-:Y:S01]  /*5540*/  MUFU.SIN R66, R6 ;  /* 0x0000000600427308 */ /* 0x000fe20000000400 */
[----:B0-----:R-:W-:Y:S01]  /*5550*/  FMUL.RZ R4, R3, 0.15915493667125701904 ;  /* 0x3e22f98303047820 */ /* 0x001fe2000040c000 */
[----:B------:R-:W-:-:S04]  /*5560*/  FMUL.FTZ R3, R135, UR53 ;  /* 0x0000003587037c20 */ /* 0x000fc80008410000 */
[----:B------:R-:W-:Y:S01]  /*5570*/  FMUL.RZ R5, R3, 0.15915493667125701904 ;  /* 0x3e22f98303057820 */ /* 0x000fe2000040c000 */
[----:B------:R-:W-:Y:S01]  /*5580*/  FMUL.FTZ R3, R134, UR53 ;  /* 0x0000003586037c20 */ /* 0x000fe20008410000 */
[----:B------:R0:W-:Y:S01]  /*5590*/  MUFU.COS R70, R6 ;  /* 0x0000000600467308 */ /* 0x0001e20000000000 */
[----:B------:R-:W-:Y:S02]  /*55a0*/  FADD.FTZ R132, R129, UR5 ;  /* 0x0000000581847e21 */ /* 0x000fe40008010000 */
[----:B0-----:R-:W-:Y:S01]  /*55b0*/  FMUL.RZ R6, R3, 0.15915493667125701904 ;  /* 0x3e22f98303067820 */ /* 0x001fe2000040c000 */
[----:B------:R-:W-:-:S04]  /*55c0*/  FMUL.FTZ R3, R133, UR53 ;  /* 0x0000003585037c20 */ /* 0x000fc80008410000 */
[----:B------:R-:W-:Y:S08]  /*55d0*/  MUFU.SIN R165, R4 ;  /* 0x0000000400a57308 */ /* 0x000ff00000000400 */
[----:B------:R0:W-:Y:S02]  /*55e0*/  MUFU.COS R164, R4 ;  /* 0x0000000400a47308 */ /* 0x0001e40000000000 */
[----:B0-----:R-:W-:Y:S01]  /*55f0*/  FMUL.RZ R4, R3, 0.15915493667125701904 ;  /* 0x3e22f98303047820 */ /* 0x001fe2000040c000 */
[----:B------:R-:W-:-:S05]  /*5600*/  FMUL.FTZ R3, R132, UR53 ;  /* 0x0000003584037c20 */ /* 0x000fca0008410000 */
[----:B------:R-:W-:Y:S08]  /*5610*/  MUFU.SIN R167, R5 ;  /* 0x0000000500a77308 */ /* 0x000ff00000000400 */
[----:B------:R0:W-:Y:S01]  /*5620*/  MUFU.COS R166, R5 ;  /* 0x0000000500a67308 */ /* 0x0001e20000000000 */
[----:B--2---:R-:W-:Y:S02]  /*5630*/  FADD.FTZ R130, R126, UR5 ;  /* 0x000000057e827e21 */ /* 0x004fe40008010000 */
[----:B------:R-:W2:Y:S01]  /*5640*/  LDL R126, [R1+0xc] ;  /* 0x00000c00017e7983 */ /* 0x000ea20000100800 */
[----:B---3--:R-:W-:Y:S01]  /*5650*/  FADD.FTZ R131, R128, UR5 ;  /* 0x0000000580837e21 */ /* 0x008fe20008010000 */
[----:B0-----:R-:W-:-:S03]  /*5660*/  FMUL.RZ R5, R3, 0.15915493667125701904 ;  /* 0x3e22f98303057820 */ /* 0x001fc6000040c000 */
[----:B------:R-:W-:Y:S01]  /*5670*/  FMUL.FTZ R3, R131, UR53 ;  /* 0x0000003583037c20 */ /* 0x000fe20008410000 */
[----:B------:R-:W-:Y:S01]  /*5680*/  MUFU.SIN R169, R6 ;  /* 0x0000000600a97308 */ /* 0x000fe20000000400 */
[----:B----4-:R-:W-:-:S07]  /*5690*/  FADD.FTZ R129, R127, UR5 ;  /* 0x000000057f817e21 */ /* 0x010fce0008010000 */
        /* <DEDUP_REMOVED lines=8> */
[----:B------:R-:W-:Y:S01]  /*5720*/  FADD.FTZ R128, R125, UR5 ;  /* 0x000000057d807e21 */ /* 0x000fe20008010000 */
[----:B------:R-:W-:Y:S01]  /*5730*/  ISETP.NE.AND P4, PT, R242, RZ, PT ;  /* 0x000000fff200720c */ /* 0x000fe20003f85270 */
[----:B------:R-:W3:Y:S05]  /*5740*/  LDL R125, [R1+0x8] ;  /* 0x00000800017d7983 */ /* 0x000eea0000100800 */
[----:B------:R0:W-:Y:S02]  /*5750*/  MUFU.COS R155, R5 ;  /* 0x00000005009b7308 */ /* 0x0001e40000000000 */
[----:B0-----:R-:W-:-:S06]  /*5760*/  FMUL.RZ R5, R3, 0.15915493667125701904 ;  /* 0x3e22f98303057820 */ /* 0x001fcc000040c000 */
[----:B------:R-:W-:Y:S08]  /*5770*/  MUFU.SIN R153, R5 ;  /* 0x0000000500997308 */ /* 0x000ff00000000400 */
[----:B------:R0:W-:Y:S01]  /*5780*/  MUFU.COS R172, R5 ;  /* 0x0000000500ac7308 */ /* 0x0001e20000000000 */
[----:B------:R-:W-:Y:S01]  /*5790*/  FMUL.FTZ R3, R128, UR53 ;  /* 0x0000003580037c20 */ /* 0x000fe20008410000 */
[----:B0-----:R-:W-:-:S04]  /*57a0*/  MOV R5, UR17 ;  /* 0x0000001100057c02 */ /* 0x001fc80008000f00 */
[----:B------:R-:W-:Y:S02]  /*57b0*/  ISETP.LT.OR P1, PT, R5, 0x2, P4 ;  /* 0x000000020500780c */ /* 0x000fe40002721670 */
[----:B------:R-:W4:Y:S01]  /*57c0*/  LDL R5, [R1+0x4] ;  /* 0x0000040001057983 */ /* 0x000f220000100800 */
[----:B------:R-:W-:Y:S08]  /*57d0*/  MUFU.SIN R150, R6 ;  /* 0x0000000600967308 */ /* 0x000ff00000000400 */
[----:B------:R0:W-:Y:S02]  /*57e0*/  MUFU.COS R147, R6 ;  /* 0x0000000600937308 */ /* 0x0001e40000000000 */
[----:B0-----:R-:W-:-:S06]  /*57f0*/  FMUL.RZ R6, R3, 0.15915493667125701904 ;  /* 0x3e22f98303067820 */ /* 0x001fcc000040c000 */
[----:B------:R-:W-:Y:S08]  /*5800*/  MUFU.SIN R161, R6 ;  /* 0x0000000600a17308 */ /* 0x000ff00000000400 */
[----:B------:R0:W-:Y:S02]  /*5810*/  MUFU.COS R144, R6 ;  /* 0x0000000600907308 */ /* 0x0001e40000000000 */
[----:B0-----:R-:W4:Y:S01]  /*5820*/  LDL R6, [R1] ;  /* 0x0000000001067983 */ /* 0x001f220000100800 */
[----:B------:R-:W-:-:S04]  /*5830*/  UIADD3 UR42, UR17, -0x1, URZ ;  /* 0xffffffff112a7890 */ /* 0x000fc8000fffe03f */
[----:B------:R-:W-:-:S04]  /*5840*/  ULEA.HI UR43, UR42, UR42, URZ, 0x1 ;  /* 0x0000002a2a2b7291 */ /* 0x000fc8000f8f083f */
[----:B------:R-:W-:-:S04]  /*5850*/  ULOP3.LUT UR43, UR43, 0xfffffe, URZ, 0xc0, !UPT ;  /* 0x00fffffe2b2b7892 */ /* 0x000fc8000f8ec03f */
[----:B------:R-:W-:Y:S01]  /*5860*/  UIADD3 UR42, UR42, -UR43, URZ ;  /* 0x8000002b2a2a7290 */ /* 0x000fe2000fffe03f */
[----:B------:R-:W-:-:S03]  /*5870*/  FADD.FTZ R127, R8, UR5 ;  /* 0x00000005087f7e21 */ /* 0x000fc60008010000 */
[----:B------:R-:W-:Y:S01]  /*5880*/  ULEA UR42, UR42, UR7, 0x8 ;  /* 0x000000072a2a7291 */ /* 0x000fe2000f8e403f */
[----:B------:R-:W-:Y:S01]  /*5890*/  FMUL.FTZ R3, R127, UR53 ;  /* 0x000000357f037c20 */ /* 0x000fe20008410000 */
[----:B------:R-:W-:Y:S01]  /*58a0*/  MUFU.SIN R158, R4 ;  /* 0x00000004009e7308 */ /* 0x000fe20000000400 */
[----:B------:R-:W-:-:S07]  /*58b0*/  UMOV UR45, UR21 ;  /* 0x00000015002d7c82 */ /* 0x000fce0008000000 */
[----:B------:R0:W-:Y:S01]  /*58c0*/  MUFU.COS R145, R4 ;  /* 0x0000000400917308 */ /* 0x0001e20000000000 */
[----:B------:R-:W-:Y:S01]  /*58d0*/  ISETP.NE.AND P2, PT, R193, RZ, PT ;  /* 0x000000ffc100720c */ /* 0x000fe20003f45270 */
[----:B0-----:R-:W-:Y:S01]  /*58e0*/  FMUL.RZ R4, R3, 0.15915493667125701904 ;  /* 0x3e22f98303047820 */ /* 0x001fe2000040c000 */
[----:B------:R-:W-:Y:S01]  /*58f0*/  MOV R3, UR42 ;  /* 0x0000002a00037c02 */ /* 0x000fe20008000f00 */
[----:B------:R-:W-:Y:S02]  /*5900*/  ULDC.64 UR42, c[0x0][0x250] ;  /* 0x00009400002a7ab9 */ /* 0x000fe40000000a00 */
[----:B------:R-:W-:Y:S01]  /*5910*/  UIMAD UR54, UR44, UR42, URZ ;  /* 0x0000002a2c3672a4 */ /* 0x000fe2000f8e023f */
[----:B------:R-:W-:Y:S02]  /*5920*/  IADD3 R8, R193, 0x200, RZ ;  /* 0x00000200c1087810 */ /* 0x000fe40007ffe0ff */
[----:B------:R-:W-:Y:S01]  /*5930*/  UMOV UR44, UR28 ;  /* 0x0000001c002c7c82 */ /* 0x000fe20008000000 */
[----:B------:R-:W-:-:S02]  /*5940*/  UIMAD UR55, UR7, UR43, UR54 ;  /* 0x0000002b073772a4 */ /* 0x000fc4000f8e0236 */
[----:B------:R-:W-:Y:S01]  /*5950*/  UIMAD.WIDE.U32 UR44, UR7, UR42, UR44 ;  /* 0x0000002a072c72a5 */ /* 0x000fe2000f8e002c */
[----:B------:R-:W-:Y:S02]  /*5960*/  SEL R8, R3, R8, !P2 ;  /* 0x0000000803087207 */ /* 0x000fe40005000000 */
[----:B------:R-:W-:Y:S01]  /*5970*/  ULDC.64 UR42, c[0x0][0x2d8] ;  /* 0x0000b600002a7ab9 */ /* 0x000fe20000000a00 */
[----:B------:R-:W-:Y:S02]  /*5980*/  UIADD3 UR45, UR45, UR55, URZ ;  /* 0x000000372d2d7290 */ /* 0x000fe4000fffe03f */
[----:B------:R-:W-:Y:S01]  /*5990*/  ULEA UR54, UP0, UR44, UR42, 0x3 ;  /* 0x0000002a2c367291 */ /* 0x000fe2000f80183f */
[----:B------:R-:W-:Y:S03]  /*59a0*/  STS [R113], R0 ;  /* 0x0000000071007388 */ /* 0x000fe60000000800 */
[----:B------:R-:W-:Y:S01]  /*59b0*/  ULEA.HI.X UR43, UR44, UR43, UR45, 0x3, UP0 ;  /* 0x0000002b2c2b7291 */ /* 0x000fe200080f1c2d */
[----:B------:R-:W-:Y:S04]  /*59c0*/  STS [R112+0x80], R123 ;  /* 0x0000807b70007388 */ /* 0x000fe80000000800 */
[----:B------:R-:W-:Y:S01]  /*59d0*/  STS [R111+0x100], R124 ;  /* 0x0001007c6f007388 */ /* 0x000fe20000000800 */
[----:B------:R-:W-:-:S03]  /*59e0*/  R2UR UR42, R2 ;  /* 0x00000000022a72ca */ /* 0x000fc600000e0000 */
[----:B------:R-:W-:Y:S01]  /*59f0*/  STS [R110+0x180], R141 ;  /* 0x0001808d6e007388 */ /* 0x000fe20000000800 */
[----:B------:R-:W-:-:S03]  /*5a00*/  MOV R2, UR54 ;  /* 0x0000003600027c02 */ /* 0x000fc60008000f00 */
[----:B------:R-:W-:Y:S04]  /*5a10*/  STS [R109+0x200], R140 ;  /* 0x0002008c6d007388 */ /* 0x000fe80000000800 */
[----:B------:R0:W-:Y:S01]  /*5a20*/  STS [R108+0x280], R143 ;  /* 0x0002808f6c007388 */ /* 0x0001e20000000800 */
[----:B------:R-:W1:Y:S01]  /*5a30*/  S2UR UR52, SR_CgaCtaId ;  /* 0x00000000003479c3 */ /* 0x000e620000008800 */
[----:B--2---:R-:W-:-:S04]  /*5a40*/  FADD.FTZ R126, R126, UR5 ;  /* 0x000000057e7e7e21 */ /* 0x004fc80008010000 */
[----:B------:R-:W-:-:S04]  /*5a50*/  FMUL.FTZ R3, R126, UR53 ;  /* 0x000000357e037c20 */ /* 0x000fc80008410000 */
[----:B------:R-:W-:-:S04]  /*5a60*/  FMUL.RZ R3, R3, 0.15915493667125701904 ;  /* 0x3e22f98303037820 */ /* 0x000fc8000040c000 */
[----:B------:R-:W-:Y:S08]  /*5a70*/  MUFU.SIN R162, R3 ;  /* 0x0000000300a27308 */ /* 0x000ff00000000400 */
[----:B0-----:R0:W-:Y:S02]  /*5a80*/  MUFU.COS R143, R3 ;  /* 0x00000003008f7308 */ /* 0x0011e40000000000 */
[----:B0-----:R-:W-:-:S06]  /*5a90*/  MOV R3, UR43 ;  /* 0x0000002b00037c02 */ /* 0x001fcc0008000f00 */
[----:B------:R-:W2:Y:S01]  /*5aa0*/  LDG.E.64 R2, desc[UR22][R2.64] ;  /* 0x0000001602027981 */ /* 0x000ea2000c1e1b00 */
[----:B------:R-:W-:Y:S01]  /*5ab0*/  UMOV UR44, 0x400 ;  /* 0x00000400002c7882 */ /* 0x000fe20000000000 */
[----:B------:R-:W-:Y:S01]  /*5ac0*/  MUFU.SIN R173, R4 ;  /* 0x0000000400ad7308 */ /* 0x000fe20000000400 */
[----:B-1----:R-:W-:Y:S01]  /*5ad0*/  ULEA UR44, UR52, UR44, 0x18 ;  /* 0x0000002c342c7291 */ /* 0x002fe2000f8ec03f */
[----:B------:R0:W-:Y:S01]  /*5ae0*/  STS [R107+0x300], R142 ;  /* 0x0003008e6b007388 */ /* 0x0001e20000000800 */
[----:B---3--:R-:W-:-:S05]  /*5af0*/  FADD.FTZ R125, R125, UR5 ;  /* 0x000000057d7d7e21 */ /* 0x008fca0008010000 */
[----:B------:R1:W-:Y:S01]  /*5b00*/  MUFU.COS R156, R4 ;  /* 0x00000004009c7308 */ /* 0x0003e20000000000 */
[----:B------:R-:W-:Y:S01]  /*5b10*/  FMUL.FTZ R0, R125, UR53 ;  /* 0x000000357d007c20 */ /* 0x000fe20008410000 */
[----:B------:R-:W-:Y:S03]  /*5b20*/  STS [R106+0x380], R151 ;  /* 0x000380976a007388 */ /* 0x000fe60000000800 */
[----:B-1----:R-:W-:Y:S01]  /*5b30*/  FMUL.RZ R4, R0, 0.15915493667125701904 ;  /* 0x3e22f98300047820 */ /* 0x002fe2000040c000 */
[----:B------:R-:W-:Y:S01]  /*5b40*/  STS [R105+0x400], R146 ;  /* 0x0004009269007388 */ /* 0x000fe20000000800 */
[C---:B------:R-:W-:Y:S02]  /*5b50*/  IADD3 R141, R114.reuse, 0x220, RZ ;  /* 0x00000220728d7810 */ /* 0x040fe40007ffe0ff */
[----:B------:R-:W-:Y:S01]  /*5b60*/  MUFU.SIN R174, R4 ;  /* 0x0000000400ae7308 */ /* 0x000fe20000000400 */
[----:B------:R1:W-:Y:S04]  /*5b70*/  STS [R104+0x480], R157 ;  /* 0x0004809d68007388 */ /* 0x0003e80000000800 */
[----:B------:R-:W-:Y:S03]  /*5b80*/  STS [R103+0x500], R148 ;  /* 0x0005009467007388 */ /* 0x000fe60000000800 */
[----:B0-----:R0:W-:Y:S01]  /*5b90*/  MUFU.COS R142, R4 ;  /* 0x00000004008e7308 */ /* 0x0011e20000000000 */
[----:B------:R-:W-:Y:S01]  /*5ba0*/  STS [R102+0x580], R163 ;  /* 0x000580a366007388 */ /* 0x000fe20000000800 */
[----:B-1----:R-:W-:-:S03]  /*5bb0*/  IADD3 R157, R114, 0x260, RZ ;  /* 0x00000260729d7810 */ /* 0x002fc60007ffe0ff */
[----:B------:R-:W-:Y:S01]  /*5bc0*/  STS [R101+0x600], R152 ;  /* 0x0006009865007388 */ /* 0x000fe20000000800 */
[----:B----4-:R-:W-:Y:S01]  /*5bd0*/  FADD.FTZ R124, R5, UR5 ;  /* 0x00000005057c7e21 */ /* 0x010fe20008010000 */
[----:B------:R-:W-:-:S04]  /*5be0*/  IADD3 R5, R114, 0x200, RZ ;  /* 0x0000020072057810 */ /* 0x000fc80007ffe0ff */
[----:B------:R-:W-:-:S04]  /*5bf0*/  LEA.HI.SX32 R5, R5, R114, 0x1b ;  /* 0x0000007205057211 */ /* 0x000fc800078fdaff */
[----:B0-----:R-:W-:Y:S02]  /*5c00*/  LEA R4, R5, UR44, 0x2 ;  /* 0x0000002c05047c11 */ /* 0x001fe4000f8e10ff */
[C---:B------:R-:W-:Y:S01]  /*5c10*/  IADD3 R5, R114.reuse, 0x240, RZ ;  /* 0x0000024072057810 */ /* 0x040fe20007ffe0ff */
[----:B------:R0:W-:Y:S01]  /*5c20*/  STS [R100+0x680], R175 ;  /* 0x000680af64007388 */ /* 0x0001e20000000800 */
[-C--:B------:R-:W-:Y:S02]  /*5c30*/  LEA.HI.SX32 R157, R157, R114.reuse, 0x1b ;  /* 0x000000729d9d7211 */ /* 0x080fe400078fdaff */
[----:B------:R-:W-:Y:S01]  /*5c40*/  LEA.HI.SX32 R5, R5, R114, 0x1b ;  /* 0x0000007205057211 */ /* 0x000fe200078fdaff */
[----:B------:R-:W-:Y:S01]  /*5c50*/  STS [R99+0x700], R154 ;  /* 0x0007009a63007388 */ /* 0x000fe20000000800 */
[----:B------:R-:W-:-:S03]  /*5c60*/  IADD3 R177, R114, 0x2a0, RZ ;  /* 0x000002a072b17810 */ /* 0x000fc60007ffe0ff */
[----:B------:R1:W-:Y:S01]  /*5c70*/  STS [R98+0x780], R139 ;  /* 0x0007808b62007388 */ /* 0x0003e20000000800 */
[----:B0-----:R-:W-:-:S03]  /*5c80*/  IADD3 R175, R114, 0x280, RZ ;  /* 0x0000028072af7810 */ /* 0x001fc60007ffe0ff */
[----:B------:R0:W-:Y:S01]  /*5c90*/  STS [R4+0x800], R7 ;  /* 0x0008000704007388 */ /* 0x0001e20000000800 */
[----:B------:R-:W-:Y:S02]  /*5ca0*/  LEA R5, R5, UR44, 0x2 ;  /* 0x0000002c05057c11 */ /* 0x000fe4000f8e10ff */
[-C--:B------:R-:W-:Y:S02]  /*5cb0*/  LEA.HI.SX32 R175, R175, R114.reuse, 0x1b ;  /* 0x00000072afaf7211 */ /* 0x080fe400078fdaff */
[----:B-1----:R-:W-:Y:S02]  /*5cc0*/  IADD3 R139, R114, 0x2c0, RZ ;  /* 0x000002c0728b7810 */ /* 0x002fe40007ffe0ff */
[----:B0-----:R-:W-:Y:S01]  /*5cd0*/  LEA R4, R157, UR44, 0x2 ;  /* 0x0000002c9d047c11 */ /* 0x001fe2000f8e10ff */
[----:B------:R-:W-:Y:S01]  /*5ce0*/  FADD.FTZ R123, R6, UR5 ;  /* 0x00000005067b7e21 */ /* 0x000fe20008010000 */
[----:B------:R-:W-:Y:S02]  /*5cf0*/  LEA.HI.SX32 R6, R141, R114, 0x1b ;  /* 0x000000728d067211 */ /* 0x000fe400078fdaff */
[----:B------:R-:W-:-:S02]  /*5d00*/  IADD3 R157, R114, 0x2e0, RZ ;  /* 0x000002e0729d7810 */ /* 0x000fc40007ffe0ff */
[----:B------:R-:W-:Y:S02]  /*5d10*/  LEA R140, R6, UR44, 0x2 ;  /* 0x0000002c068c7c11 */ /* 0x000fe4000f8e10ff */
[-C--:B------:R-:W-:Y:S02]  /*5d20*/  LEA.HI.SX32 R177, R177, R114.reuse, 0x1b ;  /* 0x00000072b1b17211 */ /* 0x080fe400078fdaff */
[-C--:B------:R-:W-:Y:S01]  /*5d30*/  LEA.HI.SX32 R139, R139, R114.reuse, 0x1b ;  /* 0x000000728b8b7211 */ /* 0x080fe200078fdaff */
[----:B------:R0:W-:Y:S01]  /*5d40*/  STS [R140+0x880], R71 ;  /* 0x000880478c007388 */ /* 0x0001e20000000800 */
[----:B------:R-:W-:Y:S02]  /*5d50*/  LEA.HI.SX32 R157, R157, R114, 0x1b ;  /* 0x000000729d9d7211 */ /* 0x000fe400078fdaff */
[----:B------:R-:W-:Y:S01]  /*5d60*/  LEA R177, R177, UR44, 0x2 ;  /* 0x0000002cb1b17c11 */ /* 0x000fe2000f8e10ff */
[----:B------:R-:W-:Y:S01]  /*5d70*/  STS [R5+0x900], R122 ;  /* 0x0009007a05007388 */ /* 0x000fe20000000800 */
[----:B------:R-:W-:-:S03]  /*5d80*/  LEA R157, R157, UR44, 0x2 ;  /* 0x0000002c9d9d7c11 */ /* 0x000fc6000f8e10ff */
[----:B------:R1:W-:Y:S01]  /*5d90*/  STS [R4+0x980], R121 ;  /* 0x0009807904007388 */ /* 0x0003e20000000800 */
[----:B0-----:R-:W-:-:S05]  /*5da0*/  LEA R140, R175, UR44, 0x2 ;  /* 0x0000002caf8c7c11 */ /* 0x001fca000f8e10ff */
[----:B------:R-:W-:Y:S01]  /*5db0*/  STS [R140+0xa00], R119 ;  /* 0x000a00778c007388 */ /* 0x000fe20000000800 */
[----:B-1----:R-:W-:-:S03]  /*5dc0*/  LEA R4, R139, UR44, 0x2 ;  /* 0x0000002c8b047c11 */ /* 0x002fc6000f8e10ff */
[----:B------:R-:W-:Y:S01]  /*5dd0*/  STS [R177+0xa80], R120 ;  /* 0x000a8078b1007388 */ /* 0x000fe20000000800 */
[----:B------:R-:W-:-:S03]  /*5de0*/  IADD3 R175, R114, 0x300, RZ ;  /* 0x0000030072af7810 */ /* 0x000fc60007ffe0ff */
[----:B------:R-:W-:Y:S01]  /*5df0*/  STS [R4+0xb00], R117 ;  /* 0x000b007504007388 */ /* 0x000fe20000000800 */
[----:B------:R-:W-:-:S03]  /*5e00*/  IADD3 R179, R114, 0x320, RZ ;  /* 0x0000032072b37810 */ /* 0x000fc60007ffe0ff */
[----:B------:R0:W-:Y:S01]  /*5e10*/  STS [R157+0xb80], R118 ;  /* 0x000b80769d007388 */ /* 0x0001e20000000800 */
[----:B------:R-:W-:Y:S01]  /*5e20*/  FMUL.FTZ R0, R124, UR53 ;  /* 0x000000357c007c20 */ /* 0x000fe20008410000 */
[----:B------:R-:W-:Y:S02]  /*5e30*/  MOV R148, UR42 ;  /* 0x0000002a00947c02 */ /* 0x000fe40008000f00 */
[-C--:B------:R-:W-:Y:S01]  /*5e40*/  LEA.HI.SX32 R175, R175, R114.reuse, 0x1b ;  /* 0x00000072afaf7211 */ /* 0x080fe200078fdaff */
[----:B0-----:R-:W0:Y:S01]  /*5e50*/  @!P1 LDC R118, c[0x0][0x21c] ;  /* 0x00008700ff769b82 */ /* 0x001e220000000800 */
[----:B------:R-:W-:Y:S01]  /*5e60*/  LEA.HI.SX32 R179, R179, R114, 0x1b ;  /* 0x00000072b3b37211 */ /* 0x000fe200078fdaff */
[----:B------:R-:W-:Y:S01]  /*5e70*/  FMUL.RZ R146, R0, 0.15915493667125701904 ;  /* 0x3e22f98300927820 */ /* 0x000fe2000040c000 */
[----:B------:R-:W-:Y:S01]  /*5e80*/  IADD3 R5, R114, 0x340, RZ ;  /* 0x0000034072057810 */ /* 0x000fe20007ffe0ff */
[----:B------:R-:W-:Y:S01]  /*5e90*/  FMUL.FTZ R6, R148, 1.4426950216293334961 ;  /* 0x3fb8aa3b94067820 */ /* 0x000fe20000410000 */
[----:B------:R-:W-:-:S02]  /*5ea0*/  LEA R175, R175, UR44, 0x2 ;  /* 0x0000002cafaf7c11 */ /* 0x000fc4000f8e10ff */
[C---:B------:R-:W-:Y:S01]  /*5eb0*/  IADD3 R119, R114.reuse, 0x360, RZ ;  /* 0x0000036072777810 */ /* 0x040fe20007ffe0ff */
[----:B------:R-:W-:Y:S01]  /*5ec0*/  MUFU.SIN R163, R146 ;  /* 0x0000009200a37308 */ /* 0x000fe20000000400 */
[----:B------:R-:W-:Y:S02]  /*5ed0*/  LEA R120, R179, UR44, 0x2 ;  /* 0x0000002cb3787c11 */ /* 0x000fe4000f8e10ff */
[----:B------:R-:W-:Y:S02]  /*5ee0*/  IADD3 R121, R114, 0x380, RZ ;  /* 0x0000038072797810 */ /* 0x000fe40007ffe0ff */
[----:B------:R-:W-:-:S03]  /*5ef0*/  LEA.HI.SX32 R5, R5, R114, 0x1b ;  /* 0x0000007205057211 */ /* 0x000fc600078fdaff */
[----:B------:R1:W-:Y:S01]  /*5f00*/  MUFU.COS R141, R146 ;  /* 0x00000092008d7308 */ /* 0x0003e20000000000 */
[-C--:B------:R-:W-:Y:S01]  /*5f10*/  LEA.HI.SX32 R119, R119, R114.reuse, 0x1b ;  /* 0x0000007277777211 */ /* 0x080fe200078fdaff */
[----:B------:R3:W-:Y:S01]  /*5f20*/  STS [R175+0xc00], R116 ;  /* 0x000c0074af007388 */ /* 0x0007e20000000800 */
[----:B------:R-:W-:Y:S02]  /*5f30*/  LEA.HI.SX32 R121, R121, R114, 0x1b ;  /* 0x0000007279797211 */ /* 0x000fe400078fdaff */
[----:B------:R-:W-:Y:S01]  /*5f40*/  LEA R5, R5, UR44, 0x2 ;  /* 0x0000002c05057c11 */ /* 0x000fe2000f8e10ff */
[----:B------:R4:W-:Y:S01]  /*5f50*/  STS [R120+0xc80], R115 ;  /* 0x000c807378007388 */ /* 0x0009e20000000800 */
[----:B-1----:R-:W-:Y:S01]  /*5f60*/  FMUL.FTZ R146, R6, R138 ;  /* 0x0000008a06927220 */ /* 0x002fe20000410000 */
[----:B------:R-:W-:Y:S02]  /*5f70*/  IADD3 R117, R114, 0x3c0, RZ ;  /* 0x000003c072757810 */ /* 0x000fe40007ffe0ff */
[----:B------:R-:W-:Y:S01]  /*5f80*/  LEA R4, R119, UR44, 0x2 ;  /* 0x0000002c77047c11 */ /* 0x000fe2000f8e10ff */
[----:B------:R-:W1:Y:S01]  /*5f90*/  MUFU.EX2 R181, R146 ;  /* 0x0000009200b57308 */ /* 0x000e620000000800 */
[----:B---3--:R-:W-:-:S02]  /*5fa0*/  LEA R116, R121, UR44, 0x2 ;  /* 0x0000002c79747c11 */ /* 0x008fc4000f8e10ff */
[----:B----4-:R-:W-:Y:S02]  /*5fb0*/  MOV R120, UR17 ;  /* 0x0000001100787c02 */ /* 0x010fe40008000f00 */
[C---:B------:R-:W-:Y:S01]  /*5fc0*/  IADD3 R115, R114.reuse, 0x3a0, RZ ;  /* 0x000003a072737810 */ /* 0x040fe20007ffe0ff */
[----:B------:R3:W-:Y:S01]  /*5fd0*/  STS [R5+0xd00], R64 ;  /* 0x000d004005007388 */ /* 0x0007e20000000800 */
[----:B------:R-:W-:Y:S02]  /*5fe0*/  IADD3 R119, R114, 0x3e0, RZ ;  /* 0x000003e072777810 */ /* 0x000fe40007ffe0ff */
[-C--:B------:R-:W-:Y:S01]  /*5ff0*/  LEA.HI.SX32 R117, R117, R114.reuse, 0x1b ;  /* 0x0000007275757211 */ /* 0x080fe200078fdaff */
[----:B------:R4:W-:Y:S01]  /*6000*/  STS [R4+0xd80], R65 ;  /* 0x000d804104007388 */ /* 0x0009e20000000800 */
[-C--:B------:R-:W-:Y:S02]  /*6010*/  LEA.HI.SX32 R115, R115, R114.reuse, 0x1b ;  /* 0x0000007273737211 */ /* 0x080fe400078fdaff */
[----:B------:R-:W-:-:S02]  /*6020*/  LEA.HI.SX32 R119, R119, R114, 0x1b ;  /* 0x0000007277777211 */ /* 0x000fc400078fdaff */
[----:B---3--:R-:W-:Y:S01]  /*6030*/  @!P1 IADD3 R5, R120, -0x2, RZ ;  /* 0xfffffffe78059810 */ /* 0x008fe20007ffe0ff */
[----:B------:R3:W-:Y:S01]  /*6040*/  STS [R116+0xe00], R9 ;  /* 0x000e000974007388 */ /* 0x0007e20000000800 */
[----:B------:R-:W-:Y:S02]  /*6050*/  LEA R119, R119, UR44, 0x2 ;  /* 0x0000002c77777c11 */ /* 0x000fe4000f8e10ff */
[----:B----4-:R-:W-:Y:S02]  /*6060*/  LEA R4, R115, UR44, 0x2 ;  /* 0x0000002c73047c11 */ /* 0x010fe4000f8e10ff */
[----:B---3--:R-:W-:Y:S01]  /*6070*/  LEA R116, R117, UR44, 0x2 ;  /* 0x0000002c75747c11 */ /* 0x008fe2000f8e10ff */
[----:B0-----:R-:W-:Y:S01]  /*6080*/  @!P1 IMAD R117, R5, R118, UR7 ;  /* 0x0000000705759e24 */ /* 0x001fe2000f8e0276 */
[----:B------:R-:W-:Y:S01]  /*6090*/  SHF.L.U32 R5, R114, 0x5, RZ ;  /* 0x0000000572057819 */ /* 0x000fe200000006ff */
[----:B------:R-:W-:Y:S01]  /*60a0*/  HFMA2.MMA R118, -RZ, RZ, 0, 9.5367431640625e-07 ;  /* 0x00000010ff767435 */ /* 0x000fe200000001ff */
[----:B------:R0:W-:Y:S02]  /*60b0*/  STS [R4+0xe80], R67 ;  /* 0x000e804304007388 */ /* 0x0001e40000000800 */
[----:B------:R-:W-:-:S02]  /*60c0*/  LEA.HI.SX32 R5, R5, R5, 0x1b ;  /* 0x0000000505057211 */ /* 0x000fc400078fdaff */
[----:B------:R-:W-:Y:S01]  /*60d0*/  STS [R116+0xf00], R69 ;  /* 0x000f004574007388 */ /* 0x000fe20000000800 */
[----:B------:R-:W-:Y:S01]  /*60e0*/  FMUL.FTZ R115, R6, R128 ;  /* 0x0000008006737220 */ /* 0x000fe20000410000 */
[----:B-1----:R-:W-:Y:S02]  /*60f0*/  FMUL.FTZ R64, R181, R70 ;  /* 0x00000046b5407220 */ /* 0x002fe40000410000 */
[----:B------:R1:W-:Y:S01]  /*6100*/  STS [R119+0xf80], R68 ;  /* 0x000f804477007388 */ /* 0x0003e20000000800 */
[----:B------:R-:W-:Y:S01]  /*6110*/  LEA R70, R5, UR44, 0x2 ;  /* 0x0000002c05467c11 */ /* 0x000fe2000f8e10ff */
[----:B------:R-:W-:Y:S01]  /*6120*/  FMUL.FTZ R65, R181, R66 ;  /* 0x00000042b5417220 */ /* 0x000fe20000410000 */
[----:B------:R-:W-:Y:S01]  /*6130*/  LEA R8, R8, UR44, 0x3 ;  /* 0x0000002c08087c11 */ /* 0x000fe2000f8e18ff */
[----:B------:R-:W-:Y:S01]  /*6140*/  MUFU.EX2 R188, R115 ;  /* 0x0000007300bc7308 */ /* 0x000fe20000000800 */
[----:B0-----:R-:W-:Y:S01]  /*6150*/  @!P1 IMAD.WIDE R4, R117, R118, UR24 ;  /* 0x0000001875049e25 */ /* 0x001fe2000f8e0276 */
[----:B------:R-:W-:-:S03]  /*6160*/  NOP ;  /* 0x0000000000007918 */ /* 0x000fc60000000000 */
[C---:B-1----:R-:W-:Y:S01]  /*6170*/  FMUL.FTZ R68, R6.reuse, R127 ;  /* 0x0000007f06447220 */ /* 0x042fe20000410000 */
[----:B------:R-:W-:Y:S03]  /*6180*/  LDS R223, [R70] ;  /* 0x0000000046df7984 */ /* 0x000fe60000000800 */
[----:B------:R0:W-:Y:S01]  /*6190*/  MUFU.EX2 R189, R68 ;  /* 0x0000004400bd7308 */ /* 0x0001e20000000800 */
        /* <DEDUP_REMOVED lines=32> */
[C---:B------:R-:W-:Y:S01]  /*63a0*/  FMUL.FTZ R7, R6.reuse, R137 ;  /* 0x0000008906077220 */ /* 0x040fe20000410000 */
[----:B------:R-:W-:Y:S01]  /*63b0*/  HFMA2.MMA R67, -RZ, RZ, 0, 0 ;  /* 0x00000000ff437435 */ /* 0x000fe200000001ff */
[----:B------:R-:W-:Y:S01]  /*63c0*/  FMUL.FTZ R0, R123, UR53 ;  /* 0x000000357b007c20 */ /* 0x000fe20008410000 */
[C---:B------:R-:W-:Y:S01]  /*63d0*/  FMUL.FTZ R71, R6.reuse, R136 ;  /* 0x0000008806477220 */ /* 0x040fe20000410000 */
[C---:B------:R-:W-:Y:S01]  /*63e0*/  FMUL.FTZ R146, R6.reuse, R135 ;  /* 0x0000008706927220 */ /* 0x040fe20000410000 */
[C---:B------:R-:W-:Y:S01]  /*63f0*/  FMUL.FTZ R177, R6.reuse, R134 ;  /* 0x0000008606b17220 */ /* 0x040fe20000410000 */
[----:B------:R-:W3:Y:S01]  /*6400*/  MUFU.EX2 R7, R7 ;  /* 0x0000000700077308 */ /* 0x000ee20000000800 */
[C---:B------:R-:W-:Y:S01]  /*6410*/  FMUL.FTZ R178, R6.reuse, R133 ;  /* 0x0000008506b27220 */ /* 0x040fe20000410000 */
[C---:B------:R-:W-:Y:S01]  /*6420*/  FMUL.FTZ R186, R6.reuse, R132 ;  /* 0x0000008406ba7220 */ /* 0x040fe20000410000 */
[C---:B------:R-:W-:Y:S01]  /*6430*/  FMUL.FTZ R185, R6.reuse, R131 ;  /* 0x0000008306b97220 */ /* 0x040fe20000410000 */
[C---:B------:R-:W-:Y:S01]  /*6440*/  FMUL.FTZ R187, R6.reuse, R130 ;  /* 0x0000008206bb7220 */ /* 0x040fe20000410000 */
[C---:B------:R-:W-:Y:S01]  /*6450*/  FMUL.FTZ R9, R6.reuse, R129 ;  /* 0x0000008106097220 */ /* 0x040fe20000410000 */
[----:B------:R-:W-:Y:S01]  /*6460*/  MOV R66, RZ ;  /* 0x000000ff00427202 */ /* 0x000fe20000000f00 */
[----:B------:R-:W-:Y:S01]  /*6470*/  BAR.SYNC.DEFER_BLOCKING 0x0 ;  /* 0x0000000000007b1d */ /* 0x000fe20000010000 */
[C---:B------:R-:W-:Y:S01]  /*6480*/  FMUL.FTZ R190, R6.reuse, R126 ;  /* 0x0000007e06be7220 */ /* 0x040fe20000410000 */
[C---:B------:R-:W-:Y:S01]  /*6490*/  FMUL.FTZ R191, R6.reuse, R125 ;  /* 0x0000007d06bf7220 */ /* 0x040fe20000410000 */
[C---:B------:R-:W-:Y:S01]  /*64a0*/  FMUL.FTZ R192, R6.reuse, R124 ;  /* 0x0000007c06c07220 */ /* 0x040fe20000410000 */
[----:B------:R-:W-:Y:S01]  /*64b0*/  FMUL.FTZ R6, R6, R123 ;  /* 0x0000007b06067220 */ /* 0x000fe20000410000 */
[----:B------:R-:W-:Y:S01]  /*64c0*/  FMUL.RZ R0, R0, 0.15915493667125701904 ;  /* 0x3e22f98300007820 */ /* 0x000fe2000040c000 */
[----:B------:R-:W4:Y:S08]  /*64d0*/  MUFU.EX2 R146, R146 ;  /* 0x0000009200927308 */ /* 0x000f300000000800 */
[----:B------:R-:W-:Y:S08]  /*64e0*/  MUFU.COS R151, R0 ;  /* 0x0000000000977308 */ /* 0x000ff00000000000 */
[----:B------:R-:W2:Y:S01]  /*64f0*/  MUFU.EX2 R71, R71 ;  /* 0x0000004700477308 */ /* 0x000ea20000000800 */
[----:B------:R1:W5:Y:S07]  /*6500*/  @!P1 LDG.E.64 R66, desc[UR22][R4.64+0x8] ;  /* 0x0000081604429981 */ /* 0x00036e000c1e1b00 */
[----:B------:R-:W0:Y:S08]  /*6510*/  MUFU.EX2 R6, R6 ;  /* 0x0000000600067308 */ /* 0x000e300000000800 */
[----:B-1----:R1:W0:Y:S01]  /*6520*/  MUFU.SIN R5, R0 ;  /* 0x0000000000057308 */ /* 0x0022220000000400 */
[----:B---3--:R-:W-:-:S07]  /*6530*/  FMUL.FTZ R160, R7, R160 ;  /* 0x000000a007a07220 */ /* 0x008fce0000410000 */
[----:B------:R-:W3:Y:S01]  /*6540*/  MUFU.EX2 R9, R9 ;  /* 0x0000000900097308 */ /* 0x000ee20000000800 */
[----:B------:R-:W-:Y:S01]  /*6550*/  FMUL.FTZ R159, R7, R159 ;  /* 0x0000009f079f7220 */ /* 0x000fe20000410000 */
[-C--:B-1----:R-:W-:Y:S01]  /*6560*/  FMUL.FTZ R0, R64, R160.reuse ;  /* 0x000000a040007220 */ /* 0x082fe20000410000 */
[----:B------:R-:W-:Y:S01]  /*6570*/  FMUL.FTZ R7, R65, R160 ;  /* 0x000000a041077220 */ /* 0x000fe20000410000 */
[----:B------:R-:W-:-:S04]  /*6580*/  FMUL.FTZ R224, R96, R194 ;  /* 0x000000c260e07220 */ /* 0x000fc80000410000 */
[----:B------:R-:W1:Y:S01]  /*6590*/  MUFU.EX2 R177, R177 ;  /* 0x000000b100b17308 */ /* 0x000e620000000800 */
[C---:B----4-:R-:W-:Y:S01]  /*65a0*/  FMUL.FTZ R166, R146.reuse, R166 ;  /* 0x000000a692a67220 */ /* 0x050fe20000410000 */
[----:B------:R-:W-:Y:S01]  /*65b0*/  FMUL.FTZ R167, R146, R167 ;  /* 0x000000a792a77220 */ /* 0x000fe20000410000 */
[----:B--2---:R-:W-:Y:S01]  /*65c0*/  FMUL.FTZ R165, R71, R165 ;  /* 0x000000a547a57220 */ /* 0x004fe20000410000 */
[C---:B0-----:R-:W-:Y:S01]  /*65d0*/  FMUL.FTZ R151, R6.reuse, R151 ;  /* 0x0000009706977220 */ /* 0x041fe20000410000 */
[----:B------:R-:W-:Y:S01]  /*65e0*/  FMUL.FTZ R146, R6, R5 ;  /* 0x0000000506927220 */ /* 0x000fe20000410000 */
[-C--:B------:R-:W-:Y:S01]  /*65f0*/  FFMA.FTZ R4, R65, R159.reuse, R0 ;  /* 0x0000009f41047223 */ /* 0x080fe20000010000 */
[----:B------:R-:W-:Y:S01]  /*6600*/  FFMA.FTZ R7, R64, R159, -R7 ;  /* 0x0000009f40077223 */ /* 0x000fe20000010807 */
[----:B------:R-:W-:Y:S01]  /*6610*/  FMUL.FTZ R6, RZ, R160 ;  /* 0x000000a0ff067220 */ /* 0x000fe20000410000 */
[----:B------:R-:W-:Y:S01]  /*6620*/  FMUL.FTZ R0, R160, R224 ;  /* 0x000000e0a0007220 */ /* 0x000fe20000410000 */
[C---:B---3--:R-:W-:Y:S01]  /*6630*/  FMUL.FTZ R172, R9.reuse, R172 ;  /* 0x000000ac09ac7220 */ /* 0x048fe20000410000 */
[----:B------:R-:W-:Y:S01]  /*6640*/  FMUL.FTZ R153, R9, R153 ;  /* 0x0000009909997220 */ /* 0x000fe20000410000 */
[----:B------:R-:W-:Y:S01]  /*6650*/  FMUL.FTZ R164, R71, R164 ;  /* 0x000000a447a47220 */ /* 0x000fe20000410000 */
[C---:B------:R-:W-:Y:S01]  /*6660*/  FMUL.FTZ R5, R165.reuse, R4 ;  /* 0x00000004a5057220 */ /* 0x040fe20000410000 */
[----:B------:R-:W-:Y:S01]  /*6670*/  FMUL.FTZ R9, R165, R7 ;  /* 0x00000007a5097220 */ /* 0x000fe20000410000 */
[----:B------:R-:W-:Y:S01]  /*6680*/  FFMA.FTZ R6, R159, R224, -R6 ;  /* 0x000000e09f067223 */ /* 0x000fe20000010806 */
[----:B------:R-:W-:Y:S01]  /*6690*/  FFMA.FTZ R0, RZ, R159, R0 ;  /* 0x0000009fff007223 */ /* 0x000fe20000010000 */
[----:B------:R-:W0:Y:S01]  /*66a0*/  MUFU.EX2 R178, R178 ;  /* 0x000000b200b27308 */ /* 0x000e220000000800 */
[C---:B------:R-:W-:Y:S01]  /*66b0*/  FFMA.FTZ R5, R164.reuse, R7, -R5 ;  /* 0x00000007a4057223 */ /* 0x040fe20000010805 */
[----:B------:R-:W-:Y:S01]  /*66c0*/  FFMA.FTZ R9, R164, R4, R9 ;  /* 0x00000004a4097223 */ /* 0x000fe20000010009 */
[----:B------:R-:W-:Y:S01]  /*66d0*/  FFMA.FTZ R6, R95, R10, R6 ;  /* 0x0000000a5f067223 */ /* 0x000fe20000010006 */
[----:B------:R-:W-:Y:S01]  /*66e0*/  FADD.FTZ R0, RZ, R0 ;  /* 0x00000000ff007221 */ /* 0x000fe20000010000 */
[C---:B-1----:R-:W-:Y:S01]  /*66f0*/  FMUL.FTZ R168, R177.reuse, R168 ;  /* 0x000000a8b1a87220 */ /* 0x042fe20000410000 */
[----:B------:R-:W-:-:S02]  /*6700*/  FMUL.FTZ R169, R177, R169 ;  /* 0x000000a9b1a97220 */ /* 0x000fc40000410000 */
[----:B------:R-:W1:Y:S01]  /*6710*/  MUFU.EX2 R185, R185 ;  /* 0x000000b900b97308 */ /* 0x000e620000000800 */
[C---:B------:R-:W-:Y:S01]  /*6720*/  FMUL.FTZ R177, R167.reuse, R5 ;  /* 0x00000005a7b17220 */ /* 0x040fe20000410000 */
[-C--:B------:R-:W-:Y:S01]  /*6730*/  FMUL.FTZ R4, R167, R9.reuse ;  /* 0x00000009a7047220 */ /* 0x080fe20000410000 */
[C---:B------:R-:W-:Y:S01]  /*6740*/  FMUL.FTZ R71, R165.reuse, R6 ;  /* 0x00000006a5477220 */ /* 0x040fe20000410000 */
[-C--:B------:R-:W-:Y:S01]  /*6750*/  FMUL.FTZ R7, R165, R0.reuse ;  /* 0x00000000a5077220 */ /* 0x080fe20000410000 */
[C---:B------:R-:W-:Y:S01]  /*6760*/  FFMA.FTZ R177, R166.reuse, R9, R177 ;  /* 0x00000009a6b17223 */ /* 0x040fe200000100b1 */
[----:B------:R-:W-:Y:S02]  /*6770*/  FFMA.FTZ R4, R166, R5, -R4 ;  /* 0x00000005a6047223 */ /* 0x000fe40000010804 */
[----:B------:R-:W2:Y:S01]  /*6780*/  MUFU.EX2 R186, R186 ;  /* 0x000000ba00ba7308 */ /* 0x000ea20000000800 */
[C---:B------:R-:W-:Y:S01]  /*6790*/  FFMA.FTZ R71, R164.reuse, R0, R71 ;  /* 0x00000000a4477223 */ /* 0x040fe20000010047 */
[----:B------:R-:W-:Y:S01]  /*67a0*/  FFMA.FTZ R7, R164, R6, -R7 ;  /* 0x00000006a4077223 */ /* 0x000fe20000010807 */
[C---:B------:R-:W-:Y:S01]  /*67b0*/  FMUL.FTZ R5, R169.reuse, R177 ;  /* 0x000000b1a9057220 */ /* 0x040fe20000410000 */
[-C--:B------:R-:W-:Y:S01]  /*67c0*/  FMUL.FTZ R0, R169, R4.reuse ;  /* 0x00000004a9007220 */ /* 0x080fe20000410000 */
[----:B------:R-:W-:Y:S01]  /*67d0*/  FADD.FTZ R71, RZ, R71 ;  /* 0x00000047ff477221 */ /* 0x000fe20000010000 */
[----:B------:R-:W-:Y:S01]  /*67e0*/  FFMA.FTZ R7, R94, R11, R7 ;  /* 0x0000000b5e077223 */ /* 0x000fe20000010007 */
[----:B0-----:R-:W-:Y:S01]  /*67f0*/  FMUL.FTZ R171, R178, R171 ;  /* 0x000000abb2ab7220 */ /* 0x001fe20000410000 */
[C---:B------:R-:W-:Y:S01]  /*6800*/  FFMA.FTZ R4, R168.reuse, R4, -R5 ;  /* 0x00000004a8047223 */ /* 0x040fe20000010805 */
[----:B------:R-:W-:Y:S01]  /*6810*/  FFMA.FTZ R177, R168, R177, R0 ;  /* 0x000000b1a8b17223 */ /* 0x000fe20000010000 */
[C---:B------:R-:W-:Y:S01]  /*6820*/  FMUL.FTZ R0, R167.reuse, R71 ;  /* 0x00000047a7007220 */ /* 0x040fe20000410000 */
[----:B------:R-:W-:Y:S01]  /*6830*/  FMUL.FTZ R5, R167, R7 ;  /* 0x00000007a7057220 */ /* 0x000fe20000410000 */
[C---:B-1----:R-:W-:Y:S01]  /*6840*/  FMUL.FTZ R147, R185.reuse, R147 ;  /* 0x00000093b9937220 */ /* 0x042fe20000410000 */
[----:B------:R-:W-:Y:S01]  /*6850*/  FMUL.FTZ R150, R185, R150 ;  /* 0x00000096b9967220 */ /* 0x000fe20000410000 */
[----:B------:R-:W-:Y:S01]  /*6860*/  FMUL.FTZ R170, R178, R170 ;  /* 0x000000aab2aa7220 */ /* 0x000fe20000410000 */
[CC--:B------:R-:W-:Y:S01]  /*6870*/  FMUL.FTZ R185, R171.reuse, R4.reuse ;  /* 0x00000004abb97220 */ /* 0x0c0fe20000410000 */
[----:B------:R-:W-:Y:S01]  /*6880*/  FMUL.FTZ R9, R171, R177 ;  /* 0x000000b1ab097220 */ /* 0x000fe20000410000 */
[C---:B------:R-:W-:Y:S01]  /*6890*/  FFMA.FTZ R0, R166.reuse, R7, -R0 ;  /* 0x00000007a6007223 */ /* 0x040fe20000010800 */
[----:B------:R-:W-:Y:S01]  /*68a0*/  FFMA.FTZ R5, R166, R71, R5 ;  /* 0x00000047a6057223 */ /* 0x000fe20000010005 */
[----:B------:R-:W0:Y:S01]  /*68b0*/  MUFU.EX2 R187, R187 ;  /* 0x000000bb00bb7308 */ /* 0x000e220000000800 */
[----:B--2---:R-:W-:Y:S01]  /*68c0*/  FMUL.FTZ R149, R186, R149 ;  /* 0x00000095ba957220 */ /* 0x004fe20000410000 */
[C---:B------:R-:W-:Y:S01]  /*68d0*/  FFMA.FTZ R8, R170.reuse, R177, R185 ;  /* 0x000000b1aa087223 */ /* 0x040fe200000100b9 */
[----:B------:R-:W-:Y:S01]  /*68e0*/  FFMA.FTZ R6, R170, R4, -R9 ;  /* 0x00000004aa067223 */ /* 0x000fe20000010809 */
[----:B------:R-:W-:Y:S01]  /*68f0*/  FFMA.FTZ R0, R93, R12, R0 ;  /* 0x0000000c5d007223 */ /* 0x000fe20000010000 */
[----:B------:R-:W-:Y:S01]  /*6900*/  FADD.FTZ R5, RZ, R5 ;  /* 0x00000005ff057221 */ /* 0x000fe20000010000 */
[----:B------:R-:W-:Y:S01]  /*6910*/  FMUL.FTZ R155, R186, R155 ;  /* 0x0000009bba9b7220 */ /* 0x000fe20000410000 */
        /* <DEDUP_REMOVED lines=8> */
[C---:B------:R-:W-:Y:S01]  /*69a0*/  FMUL.FTZ R0, R150.reuse, R70 ;  /* 0x0000004696007220 */ /* 0x040fe20000410000 */
[----:B------:R-:W-:Y:S01]  /*69b0*/  FMUL.FTZ R5, R150, R9 ;  /* 0x0000000996057220 */ /* 0x000fe20000410000 */
[----:B------:R-:W-:Y:S01]  /*69c0*/  FADD.FTZ R4, RZ, R4 ;  /* 0x00000004ff047221 */ /* 0x000fe20000010000 */
[----:B------:R-:W-:Y:S01]  /*69d0*/  FFMA.FTZ R7, R92, R13, R7 ;  /* 0x0000000d5c077223 */ /* 0x000fe20000010007 */
        /* <DEDUP_REMOVED lines=18> */
[----:B------:R-:W0:Y:S01]  /*6b00*/  MUFU.EX2 R190, R190 ;  /* 0x000000be00be7308 */ /* 0x000e220000000800 */
[----:B------:R-:W-:Y:S01]  /*6b10*/  FMUL.FTZ R161, R188, R161 ;  /* 0x000000a1bca17220 */ /* 0x000fe20000410000 */
[C---:B------:R-:W-:Y:S01]  /*6b20*/  FFMA.FTZ R70, R172.reuse, R70, -R5 ;  /* 0x00000046ac467223 */ /* 0x040fe20000010805 */
[----:B------:R-:W-:Y:S01]  /*6b30*/  FFMA.FTZ R9, R172, R8, R9 ;  /* 0x00000008ac097223 */ /* 0x000fe20000010009 */
[C---:B------:R-:W-:Y:S01]  /*6b40*/  FFMA.FTZ R7, R155.reuse, R4, R7 ;  /* 0x000000049b077223 */ /* 0x040fe20000010007 */
[----:B------:R-:W-:Y:S01]  /*6b50*/  FFMA.FTZ R5, R155, R0, -R6 ;  /* 0x000000009b057223 */ /* 0x000fe20000010806 */
[----:B------:R-:W-:Y:S01]  /*6b60*/  FMUL.FTZ R144, R188, R144 ;  /* 0x00000090bc907220 */ /* 0x000fe20000410000 */
[CC--:B------:R-:W-:Y:S01]  /*6b70*/  FMUL.FTZ R0, R161.reuse, R70.reuse ;  /* 0x00000046a1007220 */ /* 0x0c0fe20000410000 */
[----:B------:R-:W-:Y:S01]  /*6b80*/  FMUL.FTZ R71, R161, R9 ;  /* 0x00000009a1477220 */ /* 0x000fe20000410000 */
[----:B------:R-:W-:Y:S01]  /*6b90*/  FADD.FTZ R7, RZ, R7 ;  /* 0x00000007ff077221 */ /* 0x000fe20000010000 */
[----:B------:R-:W-:Y:S01]  /*6ba0*/  FFMA.FTZ R5, R90, R15, R5 ;  /* 0x0000000f5a057223 */ /* 0x000fe20000010005 */
[----:B------:R-:W1:Y:S01]  /*6bb0*/  MUFU.EX2 R191, R191 ;  /* 0x000000bf00bf7308 */ /* 0x000e620000000800 */
[C---:B------:R-:W-:Y:S01]  /*6bc0*/  FMUL.FTZ R173, R189.reuse, R173 ;  /* 0x000000adbdad7220 */ /* 0x040fe20000410000 */
        /* <DEDUP_REMOVED lines=9> */
[----:B0-----:R-:W-:Y:S01]  /*6c60*/  FMUL.FTZ R162, R190, R162 ;  /* 0x000000a2bea27220 */ /* 0x001fe20000410000 */
[C---:B------:R-:W-:Y:S01]  /*6c70*/  FFMA.FTZ R71, R156.reuse, R71, -R6 ;  /* 0x000000479c477223 */ /* 0x040fe20000010806 */
[----:B------:R-:W-:Y:S01]  /*6c80*/  FFMA.FTZ R177, R156, R9, R177 ;  /* 0x000000099cb17223 */ /* 0x000fe200000100b1 */
[----:B------:R-:W-:Y:S01]  /*6c90*/  FFMA.FTZ R0, R89, R16, R0 ;  /* 0x0000001059007223 */ /* 0x000fe20000010000 */
[----:B------:R-:W-:Y:S01]  /*6ca0*/  FADD.FTZ R4, RZ, R4 ;  /* 0x00000004ff047221 */ /* 0x000fe20000010000 */
[----:B------:R-:W-:Y:S01]  /*6cb0*/  FMUL.FTZ R143, R190, R143 ;  /* 0x0000008fbe8f7220 */ /* 0x000fe20000410000 */
[C---:B------:R-:W-:Y:S01]  /*6cc0*/  FMUL.FTZ R70, R162.reuse, R71 ;  /* 0x00000047a2467220 */ /* 0x040fe20000410000 */
[-C--:B------:R-:W-:Y:S01]  /*6cd0*/  FMUL.FTZ R8, R162, R177.reuse ;  /* 0x000000b1a2087220 */ /* 0x080fe20000410000 */
[C---:B------:R-:W-:Y:S01]  /*6ce0*/  FMUL.FTZ R7, R158.reuse, R0 ;  /* 0x000000009e077220 */ /* 0x040fe20000410000 */
[----:B------:R-:W-:Y:S01]  /*6cf0*/  FMUL.FTZ R6, R158, R4 ;  /* 0x000000049e067220 */ /* 0x000fe20000410000 */
[----:B-1----:R-:W-:Y:S01]  /*6d00*/  FMUL.FTZ R174, R191, R174 ;  /* 0x000000aebfae7220 */ /* 0x002fe20000410000 */
[C---:B------:R-:W-:Y:S01]  /*6d10*/  FFMA.FTZ R177, R143.reuse, R177, R70 ;  /* 0x000000b18fb17223 */ /* 0x040fe20000010046 */
[----:B------:R-:W-:Y:S01]  /*6d20*/  FFMA.FTZ R71, R143, R71, -R8 ;  /* 0x000000478f477223 */ /* 0x000fe20000010808 */
[C---:B------:R-:W-:Y:S01]  /*6d30*/  FFMA.FTZ R7, R145.reuse, R4, R7 ;  /* 0x0000000491077223 */ /* 0x040fe20000010007 */
[----:B------:R-:W-:Y:S01]  /*6d40*/  FFMA.FTZ R5, R145, R0, -R6 ;  /* 0x0000000091057223 */ /* 0x000fe20000010806 */
[----:B------:R-:W0:Y:S01]  /*6d50*/  MUFU.EX2 R192, R192 ;  /* 0x000000c000c07308 */ /* 0x000e220000000800 */
[----:B------:R-:W-:Y:S01]  /*6d60*/  FMUL.FTZ R142, R191, R142 ;  /* 0x0000008ebf8e7220 */ /* 0x000fe20000410000 */
[C---:B------:R-:W-:Y:S01]  /*6d70*/  FMUL.FTZ R0, R174.reuse, R177 ;  /* 0x000000b1ae007220 */ /* 0x040fe20000410000 */
[----:B------:R-:W-:Y:S01]  /*6d80*/  FMUL.FTZ R9, R174, R71 ;  /* 0x00000047ae097220 */ /* 0x000fe20000410000 */
[----:B------:R-:W-:Y:S01]  /*6d90*/  FADD.FTZ R7, RZ, R7 ;  /* 0x00000007ff077221 */ /* 0x000fe20000010000 */
[----:B------:R-:W-:Y:S01]  /*6da0*/  FFMA.FTZ R5, R88, R17, R5 ;  /* 0x0000001158057223 */ /* 0x000fe20000010005 */
[C---:B------:R-:W-:Y:S01]  /*6db0*/  FFMA.FTZ R4, R142.reuse, R71, -R0 ;  /* 0x000000478e047223 */ /* 0x040fe20000010800 */
[----:B------:R-:W-:Y:S01]  /*6dc0*/  FFMA.FTZ R6, R142, R177, R9 ;  /* 0x000000b18e067223 */ /* 0x000fe20000010009 */
[C---:B------:R-:W-:Y:S01]  /*6dd0*/  FMUL.FTZ R0, R153.reuse, R7 ;  /* 0x0000000799007220 */ /* 0x040fe20000410000 */
[----:B------:R-:W-:-:S03]  /*6de0*/  FMUL.FTZ R9, R153, R5 ;  /* 0x0000000599097220 */ /* 0x000fc60000410000 */
[C---:B------:R-:W-:Y:S01]  /*6df0*/  FFMA.FTZ R0, R172.reuse, R5, -R0 ;  /* 0x00000005ac007223 */ /* 0x040fe20000010800 */
[----:B------:R-:W-:Y:S01]  /*6e00*/  FFMA.FTZ R9, R172, R7, R9 ;  /* 0x00000007ac097223 */ /* 0x000fe20000010009 */
[----:B------:R-:W-:Y:S02]  /*6e10*/  R2UR UR45, R2 ;  /* 0x00000000022d72ca */ /* 0x000fe400000e0000 */
[----:B------:R-:W-:Y:S01]  /*6e20*/  FFMA.FTZ R0, R87, R18, R0 ;  /* 0x0000001257007223 */ /* 0x000fe20000010000 */
[----:B------:R-:W-:Y:S01]  /*6e30*/  FADD.FTZ R9, RZ, R9 ;  /* 0x00000009ff097221 */ /* 0x000fe20000010000 */
[C---:B0-----:R-:W-:Y:S01]  /*6e40*/  FMUL.FTZ R163, R192.reuse, R163 ;  /* 0x000000a3c0a37220 */ /* 0x041fe20000410000 */
[----:B------:R-:W-:Y:S01]  /*6e50*/  R2UR UR52, R3 ;  /* 0x00000000033472ca */ /* 0x000fe200000e0000 */
[C---:B------:R-:W-:Y:S01]  /*6e60*/  FMUL.FTZ R2, R161.reuse, R0 ;  /* 0x00000000a1027220 */ /* 0x040fe20000410000 */
[----:B------:R-:W-:Y:S01]  /*6e70*/  FMUL.FTZ R3, R161, R9 ;  /* 0x00000009a1037220 */ /* 0x000fe20000410000 */
[----:B------:R-:W-:Y:S01]  /*6e80*/  FMUL.FTZ R141, R192, R141 ;  /* 0x0000008dc08d7220 */ /* 0x000fe20000410000 */
[C---:B------:R-:W-:Y:S01]  /*6e90*/  FMUL.FTZ R71, R163.reuse, R4 ;  /* 0x00000004a3477220 */ /* 0x040fe20000410000 */
[C---:B------:R-:W-:Y:S01]  /*6ea0*/  FFMA.FTZ R2, R144.reuse, R9, R2 ;  /* 0x0000000990027223 */ /* 0x040fe20000010002 */
[----:B------:R-:W-:Y:S01]  /*6eb0*/  FFMA.FTZ R3, R144, R0, -R3 ;  /* 0x0000000090037223 */ /* 0x000fe20000010803 */
[-C--:B------:R-:W-:Y:S01]  /*6ec0*/  FMUL.FTZ R8, R163, R6.reuse ;  /* 0x00000006a3087220 */ /* 0x080fe20000410000 */
[----:B------:R-:W-:Y:S01]  /*6ed0*/  FFMA.FTZ R71, R141, R6, R71 ;  /* 0x000000068d477223 */ /* 0x000fe20000010047 */
[----:B------:R-:W-:Y:S01]  /*6ee0*/  FADD.FTZ R6, RZ, R2 ;  /* 0x00000002ff067221 */ /* 0x000fe20000010000 */
[----:B------:R-:W-:Y:S01]  /*6ef0*/  FFMA.FTZ R2, R86, R19, R3 ;  /* 0x0000001356027223 */ /* 0x000fe20000010003 */
[----:B------:R-:W-:Y:S01]  /*6f00*/  FMUL.FTZ R3, R115, UR45 ;  /* 0x0000002d73037c20 */ /* 0x000fe20008410000 */
[----:B------:R-:W-:Y:S01]  /*6f10*/  FADD.FTZ R0, R57, R57 ;  /* 0x0000003939007221 */ /* 0x000fe20000010000 */
[----:B------:R-:W-:-:S02]  /*6f20*/  FMUL.FTZ R7, R115, UR52 ;  /* 0x0000003473077c20 */ /* 0x000fc40008410000 */
[----:B------:R-:W-:Y:S01]  /*6f30*/  FFMA.FTZ R9, R116, UR52, R3 ;  /* 0x0000003474097c23 */ /* 0x000fe20008010003 */
[----:B------:R-:W-:Y:S01]  /*6f40*/  FFMA.FTZ R8, R141, R4, -R8 ;  /* 0x000000048d087223 */ /* 0x000fe20000010808 */
[----:B------:R-:W-:Y:S01]  /*6f50*/  FMUL.FTZ R4, R146, R71 ;  /* 0x0000004792047220 */ /* 0x000fe20000410000 */
[----:B------:R-:W-:Y:S01]  /*6f60*/  FMUL.FTZ R3, R117, UR52 ;  /* 0x0000003475037c20 */ /* 0x000fe20008410000 */
[----:B------:R-:W-:Y:S01]  /*6f70*/  FFMA.FTZ R7, R116, UR45, -R7 ;  /* 0x0000002d74077c23 */ /* 0x000fe20008010807 */
[----:B------:R-:W-:Y:S01]  /*6f80*/  FMUL.FTZ R214, R0, R9 ;  /* 0x0000000900d67220 */ /* 0x000fe20000410000 */
[-C--:B------:R-:W-:Y:S01]  /*6f90*/  FMUL.FTZ R234, R146, R8.reuse ;  /* 0x0000000892ea7220 */ /* 0x080fe20000410000 */
[----:B------:R-:W-:Y:S01]  /*6fa0*/  FFMA.FTZ R211, R151, R8, -R4 ;  /* 0x0000000897d37223 */ /* 0x000fe20000010804 */
[----:B------:R-:W-:Y:S01]  /*6fb0*/  FADD.FTZ R4, R58, R58 ;  /* 0x0000003a3a047221 */ /* 0x000fe20000010000 */
[----:B------:R-:W-:Y:S01]  /*6fc0*/  FMUL.FTZ R5, R117, UR45 ;  /* 0x0000002d75057c20 */ /* 0x000fe20008410000 */
[----:B------:R-:W-:Y:S01]  /*6fd0*/  FFMA.FTZ R3, R118, UR45, -R3 ;  /* 0x0000002d76037c23 */ /* 0x000fe20008010803 */
[----:B------:R-:W-:Y:S01]  /*6fe0*/  FMUL.FTZ R213, R0, R7 ;  /* 0x0000000700d57220 */ /* 0x000fe20000410000 */
[-C--:B------:R-:W-:Y:S01]  /*6ff0*/  FMUL.FTZ R8, R146, R214.reuse ;  /* 0x000000d692087220 */ /* 0x080fe20000410000 */
[C---:B------:R-:W-:Y:S01]  /*7000*/  FMUL.FTZ R7, R151.reuse, R214 ;  /* 0x000000d697077220 */ /* 0x040fe20000410000 */
[----:B------:R-:W-:Y:S01]  /*7010*/  FFMA.FTZ R5, R118, UR52, R5 ;  /* 0x0000003476057c23 */ /* 0x000fe20008010005 */
[----:B------:R-:W-:Y:S01]  /*7020*/  FMUL.FTZ R185, R4, R3 ;  /* 0x0000000304b97220 */ /* 0x000fe20000410000 */
[-C--:B------:R-:W-:Y:S01]  /*7030*/  FFMA.FTZ R8, R151, R213.reuse, -R8 ;  /* 0x000000d597087223 */ /* 0x080fe20000010808 */
[----:B------:R-:W-:Y:S01]  /*7040*/  FFMA.FTZ R70, -R146, R213, -R7 ;  /* 0x000000d592467223 */ /* 0x000fe20000010907 */
[----:B------:R-:W-:Y:S01]  /*7050*/  FMUL.FTZ R197, R4, R5 ;  /* 0x0000000504c57220 */ /* 0x000fe20000410000 */
[----:B------:R-:W-:Y:S01]  /*7060*/  FMUL.FTZ R7, R119, UR45 ;  /* 0x0000002d77077c20 */ /* 0x000fe20008410000 */
[----:B------:R-:W-:Y:S01]  /*7070*/  FADD.FTZ R8, R185, R8 ;  /* 0x00000008b9087221 */ /* 0x000fe20000010000 */
[----:B------:R-:W-:Y:S01]  /*7080*/  FMUL.FTZ R177, R173, R2 ;  /* 0x00000002adb17220 */ /* 0x000fe20000410000 */
[----:B------:R-:W-:Y:S01]  /*7090*/  FADD.FTZ R70, -R197, R70 ;  /* 0x00000046c5467221 */ /* 0x000fe20000010100 */
[----:B------:R-:W-:Y:S01]  /*70a0*/  FADD.FTZ R3, R59, R59 ;  /* 0x0000003b3b037221 */ /* 0x000fe20000010000 */
[----:B------:R-:W-:Y:S01]  /*70b0*/  FMUL.FTZ R9, R163, -R8 ;  /* 0x80000008a3097220 */ /* 0x000fe20000410000 */
[----:B------:R-:W-:Y:S01]  /*70c0*/  FMUL.FTZ R5, R119, UR52 ;  /* 0x0000003477057c20 */ /* 0x000fe20008410000 */
[----:B------:R-:W-:Y:S01]  /*70d0*/  FFMA.FTZ R210, R120, UR52, R7 ;  /* 0x0000003478d27c23 */ /* 0x000fe20008010007 */
[----:B------:R-:W-:Y:S01]  /*70e0*/  FFMA.FTZ R234, R151, R71, R234 ;  /* 0x0000004797ea7223 */ /* 0x000fe200000100ea */
[-C--:B------:R-:W-:Y:S01]  /*70f0*/  FMUL.FTZ R71, R173, R6.reuse ;  /* 0x00000006ad477220 */ /* 0x080fe20000410000 */
[----:B------:R-:W-:Y:S01]  /*7100*/  FFMA.FTZ R177, R156, R6, R177 ;  /* 0x000000069cb17223 */ /* 0x000fe200000100b1 */
[-C--:B------:R-:W-:Y:S01]  /*7110*/  FMUL.FTZ R6, R163, -R70.reuse ;  /* 0x80000046a3067220 */ /* 0x080fe20000410000 */
[----:B------:R-:W-:Y:S01]  /*7120*/  FFMA.FTZ R9, R141, R70, R9 ;  /* 0x000000468d097223 */ /* 0x000fe20000010009 */
[----:B------:R-:W-:Y:S01]  /*7130*/  FFMA.FTZ R186, R120, UR45, -R5 ;  /* 0x0000002d78ba7c23 */ /* 0x000fe20008010805 */
[----:B------:R-:W-:Y:S01]  /*7140*/  FMUL.FTZ R210, R3, R210 ;  /* 0x000000d203d27220 */ /* 0x000fe20000410000 */
[----:B------:R-:W-:-:S02]  /*7150*/  FFMA.FTZ R7, R141, R8, -R6 ;  /* 0x000000088d077223 */ /* 0x000fc40000010806 */
[----:B------:R-:W-:Y:S01]  /*7160*/  FMUL.FTZ R186, R3, R186 ;  /* 0x000000ba03ba7220 */ /* 0x000fe20000410000 */
[----:B------:R-:W-:Y:S01]  /*7170*/  FADD.FTZ R187, -R210, R9 ;  /* 0x00000009d2bb7221 */ /* 0x000fe20000010100 */
[----:B------:R-:W-:Y:S02]  /*7180*/  FFMA.FTZ R2, R156, R2, -R71 ;  /* 0x000000029c027223 */ /* 0x000fe40000010847 */
[----:B------:R-:W-:Y:S01]  /*7190*/  FADD.FTZ R5, R186, R7 ;  /* 0x00000007ba057221 */ /* 0x000fe20000010000 */
[C---:B------:R-:W-:Y:S01]  /*71a0*/  FMUL.FTZ R9, R174.reuse, -R187 ;  /* 0x800000bbae097220 */ /* 0x040fe20000410000 */
[C---:B------:R-:W-:Y:S01]  /*71b0*/  FMUL.FTZ R7, R121.reuse, UR52 ;  /* 0x0000003479077c20 */ /* 0x040fe20008410000 */
[----:B------:R-:W-:Y:S01]  /*71c0*/  FADD.FTZ R177, RZ, R177 ;  /* 0x000000b1ffb17221 */ /* 0x000fe20000010000 */
[-C--:B------:R-:W-:Y:S01]  /*71d0*/  FMUL.FTZ R191, R174, -R5.reuse ;  /* 0x80000005aebf7220 */ /* 0x080fe20000410000 */
[----:B------:R-:W-:Y:S01]  /*71e0*/  FFMA.FTZ R189, R142, R5, -R9 ;  /* 0x000000058ebd7223 */ /* 0x000fe20000010809 */
[----:B------:R-:W-:Y:S01]  /*71f0*/  FADD.FTZ R5, R60, R60 ;  /* 0x0000003c3c057221 */ /* 0x000fe20000010000 */
[----:B------:R-:W-:Y:S01]  /*7200*/  FMUL.FTZ R9, R121, UR45 ;  /* 0x0000002d79097c20 */ /* 0x000fe20008410000 */
[----:B------:R-:W-:Y:S01]  /*7210*/  FFMA.FTZ R208, R122, UR45, -R7 ;  /* 0x0000002d7ad07c23 */ /* 0x000fe20008010807 */
[----:B------:R-:W-:Y:S01]  /*7220*/  FFMA.FTZ R2, R85, R20, R2 ;  /* 0x0000001455027223 */ /* 0x000fe20000010002 */
[----:B------:R-:W-:Y:S01]  /*7230*/  FMUL.FTZ R6, R162, R177 ;  /* 0x000000b1a2067220 */ /* 0x000fe20000410000 */
[----:B------:R-:W-:Y:S01]  /*7240*/  FFMA.FTZ R70, R122, UR52, R9 ;  /* 0x000000347a467c23 */ /* 0x000fe20008010009 */
[----:B------:R-:W-:Y:S01]  /*7250*/  FMUL.FTZ R208, R5, R208 ;  /* 0x000000d005d07220 */ /* 0x000fe20000410000 */
[-C--:B------:R-:W-:Y:S01]  /*7260*/  FMUL.FTZ R8, R162, R2.reuse ;  /* 0x00000002a2087220 */ /* 0x080fe20000410000 */
[----:B------:R-:W-:Y:S01]  /*7270*/  FFMA.FTZ R71, R143, R2, -R6 ;  /* 0x000000028f477223 */ /* 0x000fe20000010806 */
[----:B------:R-:W-:Y:S01]  /*7280*/  FMUL.FTZ R6, R148, UR52 ;  /* 0x0000003494067c20 */ /* 0x000fe20008410000 */
[----:B------:R-:W-:Y:S01]  /*7290*/  FFMA.FTZ R178, R142, R187, R191 ;  /* 0x000000bb8eb27223 */ /* 0x000fe200000100bf */
[----:B------:R-:W-:Y:S01]  /*72a0*/  FMUL.FTZ R209, R5, R70 ;  /* 0x0000004605d17220 */ /* 0x000fe20000410000 */
[----:B------:R-:W-:Y:S01]  /*72b0*/  FADD.FTZ R189, R208, R189 ;  /* 0x000000bdd0bd7221 */ /* 0x000fe20000010000 */
[----:B------:R-:W-:Y:S01]  /*72c0*/  FFMA.FTZ R177, R143, R177, R8 ;  /* 0x000000b18fb17223 */ /* 0x000fe20000010008 */
[----:B------:R-:W-:Y:S01]  /*72d0*/  FFMA.FTZ R187, R139, UR45, -R6 ;  /* 0x0000002d8bbb7c23 */ /* 0x000fe20008010806 */
[----:B------:R-:W-:Y:S01]  /*72e0*/  FADD.FTZ R178, -R209, R178 ;  /* 0x000000b2d1b27221 */ /* 0x000fe20000010100 */
[----:B------:R-:W-:Y:S01]  /*72f0*/  FMUL.FTZ R6, R162, -R189 ;  /* 0x800000bda2067220 */ /* 0x000fe20000410000 */
[----:B------:R-:W-:Y:S01]  /*7300*/  FADD.FTZ R177, RZ, R177 ;  /* 0x000000b1ffb17221 */ /* 0x000fe20000010000 */
[----:B------:R-:W-:Y:S01]  /*7310*/  FMUL.FTZ R8, R148, UR45 ;  /* 0x0000002d94087c20 */ /* 0x000fe20008410000 */
[----:B------:R-:W-:Y:S01]  /*7320*/  FADD.FTZ R2, R61, R61 ;  /* 0x0000003d3d027221 */ /* 0x000fe20000010000 */
[-C--:B------:R-:W-:Y:S01]  /*7330*/  FFMA.FTZ R6, R143, R178.reuse, R6 ;  /* 0x000000b28f067223 */ /* 0x080fe20000010006 */
[----:B------:R-:W-:Y:S01]  /*7340*/  FFMA.FTZ R71, R84, R21, R71 ;  /* 0x0000001554477223 */ /* 0x000fe20000010047 */
[----:B------:R-:W-:Y:S01]  /*7350*/  FMUL.FTZ R7, R174, R177 ;  /* 0x000000b1ae077220 */ /* 0x000fe20000410000 */
[----:B------:R-:W-:Y:S01]  /*7360*/  FMUL.FTZ R178, R162, -R178 ;  /* 0x800000b2a2b27220 */ /* 0x000fe20000410000 */
[----:B------:R-:W-:Y:S01]  /*7370*/  FFMA.FTZ R207, R139, UR52, R8 ;  /* 0x000000348bcf7c23 */ /* 0x000fe20008010008 */
[----:B------:R-:W-:Y:S01]  /*7380*/  FMUL.FTZ R187, R2, R187 ;  /* 0x000000bb02bb7220 */ /* 0x000fe20000410000 */
[----:B------:R-:W-:Y:S01]  /*7390*/  FFMA.FTZ R8, R142, R71, -R7 ;  /* 0x000000478e087223 */ /* 0x000fe20000010807 */
[----:B------:R-:W-:Y:S01]  /*73a0*/  FFMA.FTZ R178, R143, R189, -R178 ;  /* 0x000000bd8fb27223 */ /* 0x000fe200000108b2 */
[----:B------:R-:W-:Y:S01]  /*73b0*/  FMUL.FTZ R71, R174, R71 ;  /* 0x00000047ae477220 */ /* 0x000fe20000410000 */
[----:B------:R-:W-:-:S02]  /*73c0*/  FMUL.FTZ R207, R2, R207 ;  /* 0x000000cf02cf7220 */ /* 0x000fc40000410000 */
[----:B------:R-:W-:Y:S01]  /*73d0*/  FADD.FTZ R178, R187, R178 ;  /* 0x000000b2bbb27221 */ /* 0x000fe20000010000 */
[----:B------:R-:W-:Y:S01]  /*73e0*/  FFMA.FTZ R177, R142, R177, R71 ;  /* 0x000000b18eb17223 */ /* 0x000fe20000010047 */
[----:B------:R-:W-:Y:S01]  /*73f0*/  FADD.FTZ R70, -R207, R6 ;  /* 0x00000006cf467221 */ /* 0x000fe20000010100 */
[C---:B------:R-:W-:Y:S01]  /*7400*/  FMUL.FTZ R71, R152.reuse, UR45 ;  /* 0x0000002d98477c20 */ /* 0x040fe20008410000 */
[----:B------:R-:W-:Y:S01]  /*7410*/  FMUL.FTZ R9, R152, UR52 ;  /* 0x0000003498097c20 */ /* 0x000fe20008410000 */
[C---:B------:R-:W-:Y:S01]  /*7420*/  FMUL.FTZ R191, R173.reuse, -R178 ;  /* 0x800000b2adbf7220 */ /* 0x040fe20000410000 */
[----:B------:R-:W-:Y:S01]  /*7430*/  FADD.FTZ R7, R62, R62 ;  /* 0x0000003e3e077221 */ /* 0x000fe20000010000 */
[-C--:B------:R-:W-:Y:S01]  /*7440*/  FMUL.FTZ R189, R173, -R70.reuse ;  /* 0x80000046adbd7220 */ /* 0x080fe20000410000 */
[C---:B------:R-:W-:Y:S01]  /*7450*/  FFMA.FTZ R206, R140.reuse, UR52, R71 ;  /* 0x000000348cce7c23 */ /* 0x040fe20008010047 */
[----:B------:R-:W-:Y:S01]  /*7460*/  FFMA.FTZ R6, R140, UR45, -R9 ;  /* 0x0000002d8c067c23 */ /* 0x000fe20008010809 */
[C---:B------:R-:W-:Y:S01]  /*7470*/  FFMA.FTZ R191, R156.reuse, R70, R191 ;  /* 0x000000469cbf7223 */ /* 0x040fe200000100bf */
[----:B------:R-:W-:Y:S01]  /*7480*/  FADD.FTZ R70, RZ, R177 ;  /* 0x000000b1ff467221 */ /* 0x000fe20000010000 */
[----:B------:R-:W-:Y:S01]  /*7490*/  FFMA.FTZ R178, R156, R178, -R189 ;  /* 0x000000b29cb27223 */ /* 0x000fe200000108bd */
[C---:B------:R-:W-:Y:S01]  /*74a0*/  FMUL.FTZ R206, R7.reuse, R206 ;  /* 0x000000ce07ce7220 */ /* 0x040fe20000410000 */
[----:B------:R-:W-:Y:S01]  /*74b0*/  FMUL.FTZ R205, R7, R6 ;  /* 0x0000000607cd7220 */ /* 0x000fe20000410000 */
[----:B------:R-:W-:Y:S01]  /*74c0*/  FFMA.FTZ R8, R83, R22, R8 ;  /* 0x0000001653087223 */ /* 0x000fe20000010008 */
[----:B------:R-:W-:Y:S01]  /*74d0*/  FMUL.FTZ R6, R163, R70 ;  /* 0x00000046a3067220 */ /* 0x000fe20000410000 */
[----:B------:R-:W-:Y:S01]  /*74e0*/  FADD.FTZ R191, -R206, R191 ;  /* 0x000000bfcebf7221 */ /* 0x000fe20000010100 */
[----:B------:R-:W-:Y:S01]  /*74f0*/  FADD.FTZ R178, R205, R178 ;  /* 0x000000b2cdb27221 */ /* 0x000fe20000010000 */
[-C--:B------:R-:W-:Y:S01]  /*7500*/  FMUL.FTZ R9, R163, R8.reuse ;  /* 0x00000008a3097220 */ /* 0x080fe20000410000 */
[----:B------:R-:W-:Y:S01]  /*7510*/  FFMA.FTZ R177, R141, R8, -R6 ;  /* 0x000000088db17223 */ /* 0x000fe20000010806 */
[CC--:B------:R-:W-:Y:S01]  /*7520*/  FMUL.FTZ R71, R161.reuse, -R191.reuse ;  /* 0x800000bfa1477220 */ /* 0x0c0fe20000410000 */
[----:B------:R-:W-:Y:S01]  /*7530*/  FMUL.FTZ R6, R161, -R178 ;  /* 0x800000b2a1067220 */ /* 0x000fe20000410000 */
[----:B------:R-:W-:Y:S01]  /*7540*/  FFMA.FTZ R9, R141, R70, R9 ;  /* 0x000000468d097223 */ /* 0x000fe20000010009 */
[----:B------:R-:W-:Y:S01]  /*7550*/  FMUL.FTZ R70, R154, UR45 ;  /* 0x0000002d9a467c20 */ /* 0x000fe20008410000 */
[C---:B------:R-:W-:Y:S01]  /*7560*/  FFMA.FTZ R189, R144.reuse, R178, -R71 ;  /* 0x000000b290bd7223 */ /* 0x040fe20000010847 */
[----:B------:R-:W-:Y:S01]  /*7570*/  FFMA.FTZ R191, R144, R191, R6 ;  /* 0x000000bf90bf7223 */ /* 0x000fe20000010006 */
[----:B------:R-:W-:Y:S01]  /*7580*/  FADD.FTZ R6, R63, R63 ;  /* 0x0000003f3f067221 */ /* 0x000fe20000010000 */
[----:B------:R-:W-:Y:S01]  /*7590*/  FMUL.FTZ R8, R154, UR52 ;  /* 0x000000349a087c20 */ /* 0x000fe20008410000 */
[----:B------:R-:W-:Y:S01]  /*75a0*/  FFMA.FTZ R71, R157, UR52, R70 ;  /* 0x000000349d477c23 */ /* 0x000fe20008010046 */
[----:B------:R-:W-:Y:S01]  /*75b0*/  FADD.FTZ R70, RZ, R9 ;  /* 0x00000009ff467221 */ /* 0x000fe20000010000 */
[----:B------:R-:W-:Y:S01]  /*75c0*/  ISETP.NE.AND P1, PT, R193, 0x1f, PT ;  /* 0x0000001fc100780c */ /* 0x000fe20003f25270 */
[----:B------:R-:W-:Y:S01]  /*75d0*/  FFMA.FTZ R9, R157, UR45, -R8 ;  /* 0x0000002d9d097c23 */ /* 0x000fe20008010808 */
[----:B------:R-:W-:Y:S01]  /*75e0*/  FMUL.FTZ R204, R6, R71 ;  /* 0x0000004706cc7220 */ /* 0x000fe20000410000 */
[----:B------:R-:W-:-:S02]  /*75f0*/  FFMA.FTZ R177, R82, R23, R177 ;  /* 0x0000001752b17223 */ /* 0x000fc400000100b1 */
[----:B------:R-:W-:Y:S01]  /*7600*/  FMUL.FTZ R188, R6, R9 ;  /* 0x0000000906bc7220 */ /* 0x000fe20000410000 */
[----:B------:R-:W-:Y:S01]  /*7610*/  FADD.FTZ R191, -R204, R191 ;  /* 0x000000bfccbf7221 */ /* 0x000fe20000010100 */
[CC--:B------:R-:W-:Y:S01]  /*7620*/  FMUL.FTZ R232, R146.reuse, R70.reuse ;  /* 0x0000004692e87220 */ /* 0x0c0fe20000410000 */
[----:B------:R-:W-:Y:S01]  /*7630*/  FMUL.FTZ R9, R146, R177 ;  /* 0x000000b192097220 */ /* 0x000fe20000410000 */
[----:B------:R-:W-:Y:S01]  /*7640*/  FADD.FTZ R189, R188, R189 ;  /* 0x000000bdbcbd7221 */ /* 0x000fe20000010000 */
[----:B------:R-:W-:Y:S01]  /*7650*/  FMUL.FTZ R71, R153, -R191 ;  /* 0x800000bf99477220 */ /* 0x000fe20000410000 */
[C---:B------:R-:W-:Y:S01]  /*7660*/  FFMA.FTZ R232, R151.reuse, R177, -R232 ;  /* 0x000000b197e87223 */ /* 0x040fe200000108e8 */
[----:B------:R-:W-:Y:S01]  /*7670*/  FFMA.FTZ R177, R151, R70, R9 ;  /* 0x0000004697b17223 */ /* 0x000fe20000010009 */
[----:B------:R-:W-:Y:S01]  /*7680*/  @P1 LEA R70, R193, UR44, 0x3 ;  /* 0x0000002cc1461c11 */ /* 0x000fe2000f8e18ff */
[----:B------:R-:W-:Y:S01]  /*7690*/  FFMA.FTZ R178, R172, R189, -R71 ;  /* 0x000000bdacb27223 */ /* 0x000fe20000010847 */
[----:B------:R-:W-:-:S04]  /*76a0*/  FMUL.FTZ R71, R175, UR45 ;  /* 0x0000002daf477c20 */ /* 0x000fc80008410000 */
[----:B------:R-:W-:Y:S02]  /*76b0*/  FFMA.FTZ R193, R176, UR52, R71 ;  /* 0x00000034b0c17c23 */ /* 0x000fe40008010047 */
[----:B------:R-:W0:Y:S01]  /*76c0*/  @P1 LDS.64 R70, [R70+0x3558] ;  /* 0x0035580046461984 */ /* 0x000e220000000a00 */
[----:B------:R-:W-:Y:S01]  /*76d0*/  FMUL.FTZ R9, R175, UR52 ;  /* 0x00000034af097c20 */ /* 0x000fe20008410000 */
[----:B------:R-:W-:Y:S01]  /*76e0*/  FMUL.FTZ R189, R153, -R189 ;  /* 0x800000bd99bd7220 */ /* 0x000fe20000410000 */
[----:B------:R-:W-:Y:S01]  /*76f0*/  FADD.FTZ R8, R72, R72 ;  /* 0x0000004848087221 */ /* 0x000fe20000010000 */
[----:B------:R-:W-:Y:S01]  /*7700*/  BSSY B0, `(.L_x_12798) ;  /* 0x0000012000007945 */ /* 0x000fe20003800000 */
[----:B------:R-:W-:Y:S01]  /*7710*/  FFMA.FTZ R9, R176, UR45, -R9 ;  /* 0x0000002db0097c23 */ /* 0x000fe20008010809 */
[----:B------:R-:W-:Y:S01]  /*7720*/  FFMA.FTZ R199, R172, R191, R189 ;  /* 0x000000bfacc77223 */ /* 0x000fe200000100bd */
[----:B------:R-:W-:Y:S02]  /*7730*/  FMUL.FTZ R191, R230, UR45 ;  /* 0x0000002de6bf7c20 */ /* 0x000fe40008410000 */
[----:B------:R-:W-:Y:S01]  /*7740*/  FMUL.FTZ R203, R8, R9 ;  /* 0x0000000908cb7220 */ /* 0x000fe20000410000 */
        /* <DEDUP_REMOVED lines=11> */
[----:B------:R-:W-:-:S05]  /*7800*/  LEA R9, R9, UR44, 0x3 ;  /* 0x0000002c09097c11 */ /* 0x000fca000f8e18ff */
[----:B------:R1:W2:Y:S02]  /*7810*/  LDS.64 R70, [R9+0x2550] ;  /* 0x0025500009467984 */ /* 0x0002a40000000a00 */
.L_x_12799:
[----:B------:R-:W-:Y:S05]  /*7820*/  BSYNC B0 ;  /* 0x0000000000007941 */ /* 0x000fea0003800000 */
.L_x_12798:
[----:B------:R-:W-:Y:S01]  /*7830*/  FFMA.FTZ R232, R81, R24, R232 ;  /* 0x0000001851e87223 */ /* 0x000fe200000100e8 */
[----:B------:R-:W-:Y:S01]  /*7840*/  FADD.FTZ R177, RZ, R177 ;  /* 0x000000b1ffb17221 */ /* 0x000fe20000010000 */
[----:B------:R-:W3:Y:S01]  /*7850*/  SHFL.UP PT, R189, R211, 0x1, RZ ;  /* 0x04200000d3bd7989 */ /* 0x000ee200000e00ff */
[----:B------:R-:W-:Y:S01]  /*7860*/  FMUL.FTZ R190, R8, R193 ;  /* 0x000000c108be7220 */ /* 0x000fe20000410000 */
[----:B------:R-:W-:Y:S01]  /*7870*/  FADD.FTZ R196, R203, R178 ;  /* 0x000000b2cbc47221 */ /* 0x000fe20000010000 */
[----:B-1----:R-:W-:Y:S01]  /*7880*/  FADD.FTZ R9, R73, R73 ;  /* 0x0000004949097221 */ /* 0x002fe20000010000 */
[----:B------:R-:W1:Y:S01]  /*7890*/  SHFL.UP PT, R194, R234, 0x1, RZ ;  /* 0x04200000eac27989 */ /* 0x000e6200000e00ff */
[----:B------:R-:W-:Y:S01]  /*78a0*/  FADD.FTZ R199, -R190, R199 ;  /* 0x000000c7bec77221 */ /* 0x000fe20000010100 */
[----:B------:R-:W-:Y:S01]  /*78b0*/  FMUL.FTZ R178, R158, -R196 ;  /* 0x800000c49eb27220 */ /* 0x000fe20000410000 */
[----:B------:R-:W-:Y:S01]  /*78c0*/  FMUL.FTZ R193, R230, UR52 ;  /* 0x00000034e6c17c20 */ /* 0x000fe20008410000 */
[----:B------:R-:W4:Y:S01]  /*78d0*/  SHFL.UP PT, R195, R232, 0x1, RZ ;  /* 0x04200000e8c37989 */ /* 0x000f2200000e00ff */
[----:B------:R-:W-:Y:S01]  /*78e0*/  FFMA.FTZ R202, R68, UR52, R191 ;  /* 0x0000003444ca7c23 */ /* 0x000fe200080100bf */
[-C--:B------:R-:W-:Y:S01]  /*78f0*/  FFMA.FTZ R191, R145, R199.reuse, R178 ;  /* 0x000000c791bf7223 */ /* 0x080fe200000100b2 */
[----:B------:R-:W-:Y:S01]  /*7900*/  FMUL.FTZ R198, R158, -R199 ;  /* 0x800000c79ec67220 */ /* 0x000fe20000410000 */
[----:B------:R-:W0:Y:S01]  /*7910*/  SHFL.UP PT, R192, R177, 0x1, RZ ;  /* 0x04200000b1c07989 */ /* 0x000e2200000e00ff */
[----:B------:R-:W-:Y:S01]  /*7920*/  FFMA.FTZ R178, R68, UR45, -R193 ;  /* 0x0000002d44b27c23 */ /* 0x000fe200080108c1 */
[----:B------:R-:W-:Y:S01]  /*7930*/  FMUL.FTZ R202, R9, R202 ;  /* 0x000000ca09ca7220 */ /* 0x000fe20000410000 */
[----:B------:R-:W-:Y:S01]  /*7940*/  FFMA.FTZ R198, R145, R196, -R198 ;  /* 0x000000c491c67223 */ /* 0x000fe200000108c6 */
[----:B------:R-:W-:Y:S01]  /*7950*/  ISETP.GE.AND P3, PT, R114, 0x1, PT ;  /* 0x000000017200780c */ /* 0x000fe20003f66270 */
[----:B------:R-:W-:Y:S01]  /*7960*/  FMUL.FTZ R201, R9, R178 ;  /* 0x000000b209c97220 */ /* 0x000fe20000410000 */
[----:B------:R-:W-:Y:S01]  /*7970*/  FADD.FTZ R200, -R202, R191 ;  /* 0x000000bfcac87221 */ /* 0x000fe20000010100 */
[----:B------:R-:W-:Y:S01]  /*7980*/  FADD.FTZ R229, R74, R74 ;  /* 0x0000004a4ae57221 */ /* 0x000fe20000010000 */
[----:B------:R-:W-:Y:S01]  /*7990*/  FADD.FTZ R216, R75, R75 ;  /* 0x0000004b4bd87221 */ /* 0x000fe20000010000 */
[----:B------:R-:W-:Y:S01]  /*79a0*/  FADD.FTZ R198, R201, R198 ;  /* 0x000000c6c9c67221 */ /* 0x000fe20000010000 */
[----:B------:R-:W-:Y:S01]  /*79b0*/  FMUL.FTZ R196, R150, -R200 ;  /* 0x800000c896c47220 */ /* 0x000fe20000410000 */
[----:B------:R-:W-:Y:S01]  /*79c0*/  FADD.FTZ R225, R76, R76 ;  /* 0x0000004c4ce17221 */ /* 0x000fe20000010000 */
[----:B---3--:R-:W-:Y:S01]  /*79d0*/  FMUL.FTZ R178, R234, R189 ;  /* 0x000000bdeab27220 */ /* 0x008fe20000410000 */
[----:B-----5:R-:W-:Y:S01]  /*79e0*/  SHFL.IDX PT, R66, R66, RZ, 0x1f ;  /* 0x00001fff42427589 */ /* 0x020fe200000e0000 */
[-C--:B------:R-:W-:Y:S01]  /*79f0*/  FFMA.FTZ R193, R147, R198.reuse, -R196 ;  /* 0x000000c693c17223 */ /* 0x080fe200000108c4 */
[----:B------:R-:W-:Y:S01]  /*7a00*/  FMUL.FTZ R198, R150, -R198 ;  /* 0x800000c696c67220 */ /* 0x000fe20000410000 */
[-C--:B-1----:R-:W-:Y:S01]  /*7a10*/  FFMA.FTZ R199, R211, R194.reuse, R178 ;  /* 0x000000c2d3c77223 */ /* 0x082fe200000100b2 */
[----:B------:R-:W-:Y:S01]  /*7a20*/  FMUL.FTZ R194, R234, R194 ;  /* 0x000000c2eac27220 */ /* 0x000fe20000410000 */
[----:B------:R-:W-:Y:S01]  /*7a30*/  ISETP.NE.AND P6, PT, R242, 0x1f, PT ;  /* 0x0000001ff200780c */ /* 0x000fe20003fc5270 */
[----:B------:R-:W-:Y:S01]  /*7a40*/  FFMA.FTZ R178, R147, R200, R198 ;  /* 0x000000c893b27223 */ /* 0x000fe200000100c6 */
[----:B----4-:R-:W-:Y:S01]  /*7a50*/  FMUL.FTZ R191, R234, R195 ;  /* 0x000000c3eabf7220 */ /* 0x010fe20000410000 */
[----:B------:R-:W-:Y:S01]  /*7a60*/  FMUL.FTZ R198, R222, UR45 ;  /* 0x0000002ddec67c20 */ /* 0x000fe20008410000 */
[----:B------:R-:W-:Y:S01]  /*7a70*/  BSSY B0, `(.L_x_12800) ;  /* 0x000016a000007945 */ /* 0x000fe20003800000 */
[----:B------:R-:W-:Y:S01]  /*7a80*/  ISETP.GT.U32.AND P5, PT, R242, 0xf, PT ;  /* 0x0000000ff200780c */ /* 0x000fe20003fa4070 */
[CC--:B0-----:R-:W-:Y:S01]  /*7a90*/  FMUL.FTZ R196, R234.reuse, R192.reuse ;  /* 0x000000c0eac47220 */ /* 0x0c1fe20000410000 */
[----:B------:R-:W-:Y:S01]  /*7aa0*/  FFMA.FTZ R192, R211, R192, R191 ;  /* 0x000000c0d3c07223 */ /* 0x000fe200000100bf */
[----:B------:R-:W-:Y:S01]  /*7ab0*/  FMUL.FTZ R191, R69, UR45 ;  /* 0x0000002d45bf7c20 */ /* 0x000fe20008410000 */
[----:B------:R-:W-:Y:S01]  /*7ac0*/  FSEL R234, R234, R199, !P3 ;  /* 0x000000c7eaea7208 */ /* 0x000fe20005800000 */
[C---:B------:R-:W-:Y:S01]  /*7ad0*/  FFMA.FTZ R195, R211.reuse, R195, -R196 ;  /* 0x000000c3d3c37223 */ /* 0x040fe200000108c4 */
[----:B------:R-:W-:Y:S01]  /*7ae0*/  @P3 FFMA.FTZ R211, R211, R189, -R194 ;  /* 0x000000bdd3d33223 */ /* 0x000fe200000108c2 */
[----:B------:R-:W-:Y:S01]  /*7af0*/  FMUL.FTZ R189, R69, UR52 ;  /* 0x0000003445bd7c20 */ /* 0x000fe20008410000 */
[----:B------:R-:W-:Y:S01]  /*7b00*/  @P3 FADD.FTZ R177, R177, R192 ;  /* 0x000000c0b1b13221 */ /* 0x000fe20000010000 */
[----:B------:R-:W-:Y:S01]  /*7b10*/  FFMA.FTZ R192, R184, UR52, R191 ;  /* 0x00000034b8c07c23 */ /* 0x000fe200080100bf */
[----:B------:R-:W-:Y:S01]  /*7b20*/  @P3 FADD.FTZ R232, R232, R195 ;  /* 0x000000c3e8e83221 */ /* 0x000fe20000010000 */
[----:B------:R-:W-:Y:S01]  /*7b30*/  FFMA.FTZ R200, R184, UR45, -R189 ;  /* 0x0000002db8c87c23 */ /* 0x000fe200080108bd */
[----:B------:R-:W0:Y:S01]  /*7b40*/  SHFL.UP PT, R194, R234, 0x2, RZ ;  /* 0x04400000eac27989 */ /* 0x000e2200000e00ff */
[C---:B------:R-:W-:Y:S01]  /*7b50*/  FMUL.FTZ R189, R229.reuse, R192 ;  /* 0x000000c0e5bd7220 */ /* 0x040fe20000410000 */
[----:B------:R-:W-:Y:S01]  /*7b60*/  FMUL.FTZ R196, R222, UR52 ;  /* 0x00000034dec47c20 */ /* 0x000fe20008410000 */
[----:B------:R-:W-:Y:S01]  /*7b70*/  FMUL.FTZ R200, R229, R200 ;  /* 0x000000c8e5c87220 */ /* 0x000fe20000410000 */
[----:B------:R-:W1:Y:S01]  /*7b80*/  SHFL.UP PT, R191, R177, 0x2, RZ ;  /* 0x04400000b1bf7989 */ /* 0x000e6200000e00ff */
[----:B------:R-:W-:Y:S01]  /*7b90*/  FADD.FTZ R212, -R189, R178 ;  /* 0x000000b2bdd47221 */ /* 0x000fe20000010100 */
[----:B------:R-:W-:Y:S01]  /*7ba0*/  FFMA.FTZ R199, R183, UR52, R198 ;  /* 0x00000034b7c77c23 */ /* 0x000fe200080100c6 */
[----:B------:R-:W-:Y:S01]  /*7bb0*/  FADD.FTZ R178, R200, R193 ;  /* 0x000000c1c8b27221 */ /* 0x000fe20000010000 */
[----:B------:R-:W3:Y:S01]  /*7bc0*/  SHFL.UP PT, R192, R232, 0x2, RZ ;  /* 0x04400000e8c07989 */ /* 0x000ee200000e00ff */
[----:B------:R-:W-:Y:S01]  /*7bd0*/  FMUL.FTZ R226, R149, -R212 ;  /* 0x800000d495e27220 */ /* 0x000fe20000410000 */
[----:B------:R-:W-:Y:S01]  /*7be0*/  FFMA.FTZ R195, R183, UR45, -R196 ;  /* 0x0000002db7c37c23 */ /* 0x000fe200080108c4 */
[-C--:B------:R-:W-:Y:S01]  /*7bf0*/  FMUL.FTZ R217, R149, -R178.reuse ;  /* 0x800000b295d97220 */ /* 0x080fe20000410000 */
[----:B------:R-:W4:Y:S01]  /*7c00*/  SHFL.UP PT, R193, R211, 0x2, RZ ;  /* 0x04400000d3c17989 */ /* 0x000f2200000e00ff */
[C---:B------:R-:W-:Y:S01]  /*7c10*/  FMUL.FTZ R199, R216.reuse, R199 ;  /* 0x000000c7d8c77220 */ /* 0x040fe20000410000 */
[C---:B------:R-:W-:Y:S01]  /*7c20*/  FFMA.FTZ R215, R155.reuse, R178, -R226 ;  /* 0x000000b29bd77223 */ /* 0x040fe200000108e2 */
[----:B------:R-:W-:Y:S01]  /*7c30*/  FFMA.FTZ R212, R155, R212, R217 ;  /* 0x000000d49bd47223 */ /* 0x000fe200000100d9 */
[----:B------:R-:W-:Y:S01]  /*7c40*/  FMUL.FTZ R198, R216, R195 ;  /* 0x000000c3d8c67220 */ /* 0x000fe20000410000 */
[----:B------:R-:W-:-:S02]  /*7c50*/  ISETP.GE.AND P3, PT, R114, 0x2, PT ;  /* 0x000000027200780c */ /* 0x000fc40003f66270 */
[----:B------:R-:W-:Y:S01]  /*7c60*/  FADD.FTZ R212, -R199, R212 ;  /* 0x000000d4c7d47221 */ /* 0x000fe20000010100 */
[----:B------:R-:W-:Y:S01]  /*7c70*/  FADD.FTZ R215, R198, R215 ;  /* 0x000000d7c6d77221 */ /* 0x000fe20000010000 */
[----:B------:R-:W-:Y:S02]  /*7c80*/  MOV R178, UR17 ;  /* 0x0000001100b27c02 */ /* 0x000fe40008000f00 */
[C---:B------:R-:W-:Y:S01]  /*7c90*/  FMUL.FTZ R217, R171.reuse, -R212 ;  /* 0x800000d4abd97220 */ /* 0x040fe20000410000 */
[-C--:B------:R-:W-:Y:S01]  /*7ca0*/  FMUL.FTZ R195, R171, -R215.reuse ;  /* 0x800000d7abc37220 */ /* 0x080fe20000410000 */
[----:B------:R-:W-:Y:S01]  /*7cb0*/  ISETP.GE.OR P4, PT, R178, UR19, P4 ;  /* 0x00000013b2007c0c */ /* 0x000fe2000a786670 */
[----:B0-----:R-:W-:Y:S01]  /*7cc0*/  FMUL.FTZ R196, R234, R194 ;  /* 0x000000c2eac47220 */ /* 0x001fe20000410000 */
[C---:B------:R-:W-:Y:S01]  /*7cd0*/  FFMA.FTZ R217, R170.reuse, R215, -R217 ;  /* 0x000000d7aad97223 */ /* 0x040fe200000108d9 */
[----:B------:R-:W-:Y:S01]  /*7ce0*/  FFMA.FTZ R178, R170, R212, R195 ;  /* 0x000000d4aab27223 */ /* 0x000fe200000100c3 */
[C---:B-1----:R-:W-:Y:S01]  /*7cf0*/  FMUL.FTZ R215, R234.reuse, R191 ;  /* 0x000000bfead77220 */ /* 0x042fe20000410000 */
[----:B---3--:R-:W-:-:S03]  /*7d00*/  FMUL.FTZ R212, R234, R192 ;  /* 0x000000c0ead47220 */ /* 0x008fc60000410000 */
[C---:B------:R-:W-:Y:S01]  /*7d10*/  FFMA.FTZ R215, R211.reuse, R192, -R215 ;  /* 0x000000c0d3d77223 */ /* 0x040fe200000108d7 */
[----:B--2---:R-:W-:Y:S01]  /*7d20*/  FMUL.FTZ R192, R146, -R70 ;  /* 0x8000004692c07220 */ /* 0x004fe20000410000 */
[----:B----4-:R-:W-:Y:S01]  /*7d30*/  FMUL.FTZ R195, R234, R193 ;  /* 0x000000c1eac37220 */ /* 0x010fe20000410000 */
[C---:B------:R-:W-:Y:S01]  /*7d40*/  FFMA.FTZ R212, R211.reuse, R191, R212 ;  /* 0x000000bfd3d47223 */ /* 0x040fe200000100d4 */
[----:B------:R-:W-:Y:S01]  /*7d50*/  @P3 FADD.FTZ R232, R232, R215 ;  /* 0x000000d7e8e83221 */ /* 0x000fe20000010000 */
[----:B------:R-:W-:Y:S01]  /*7d60*/  FMUL.FTZ R215, R146, R71 ;  /* 0x0000004792d77220 */ /* 0x000fe20000410000 */
[C---:B------:R-:W-:Y:S01]  /*7d70*/  FFMA.FTZ R195, R211.reuse, R194, R195 ;  /* 0x000000c2d3c37223 */ /* 0x040fe200000100c3 */
[----:B------:R-:W-:Y:S01]  /*7d80*/  @P3 FFMA.FTZ R211, R211, R193, -R196 ;  /* 0x000000c1d3d33223 */ /* 0x000fe200000108c4 */
[----:B------:R-:W-:Y:S01]  /*7d90*/  @P3 FADD.FTZ R177, R177, R212 ;  /* 0x000000d4b1b13221 */ /* 0x000fe20000010000 */
[C---:B------:R-:W-:Y:S01]  /*7da0*/  FFMA.FTZ R215, R151.reuse, R70, -R215 ;  /* 0x0000004697d77223 */ /* 0x040fe200000108d7 */
[----:B------:R-:W-:Y:S01]  /*7db0*/  FMUL.FTZ R196, R220, UR52 ;  /* 0x00000034dcc47c20 */ /* 0x000fe20008410000 */
[----:B------:R-:W-:Y:S01]  /*7dc0*/  FSEL R234, R234, R195, !P3 ;  /* 0x000000c3eaea7208 */ /* 0x000fe20005800000 */
[----:B------:R-:W0:Y:S01]  /*7dd0*/  SHFL.UP PT, R191, R211, 0x4, RZ ;  /* 0x04800000d3bf7989 */ /* 0x000e2200000e00ff */
[----:B------:R-:W-:Y:S01]  /*7de0*/  FFMA.FTZ R235, R151, -R71, R192 ;  /* 0x8000004797eb7223 */ /* 0x000fe200000100c0 */
[----:B------:R-:W-:Y:S01]  /*7df0*/  FMUL.FTZ R195, R220, UR45 ;  /* 0x0000002ddcc37c20 */ /* 0x000fe20008410000 */
[C---:B------:R-:W-:Y:S01]  /*7e00*/  FMUL.FTZ R192, R163.reuse, -R215 ;  /* 0x800000d7a3c07220 */ /* 0x040fe20000410000 */
[----:B------:R-:W1:Y:S01]  /*7e10*/  SHFL.UP PT, R212, R177, 0x4, RZ ;  /* 0x04800000b1d47989 */ /* 0x000e6200000e00ff */
[C---:B------:R-:W-:Y:S01]  /*7e20*/  FFMA.FTZ R196, R182.reuse, UR45, -R196 ;  /* 0x0000002db6c47c23 */ /* 0x040fe200080108c4 */
        /* <DEDUP_REMOVED lines=8> */
[----:B------:R-:W-:Y:S01]  /*7eb0*/  FMUL.FTZ R192, R174, -R235 ;  /* 0x800000ebaec07220 */ /* 0x000fe20000410000 */
[----:B------:R-:W-:Y:S01]  /*7ec0*/  FADD.FTZ R217, R196, R217 ;  /* 0x000000d9c4d97221 */ /* 0x000fe20000010000 */
[-C--:B------:R-:W-:Y:S01]  /*7ed0*/  FMUL.FTZ R226, R174, -R215.reuse ;  /* 0x800000d7aee27220 */ /* 0x080fe20000410000 */
[----:B------:R-:W-:Y:S01]  /*7ee0*/  FADD.FTZ R178, -R195, R178 ;  /* 0x000000b2c3b27221 */ /* 0x000fe20000010100 */
[----:B------:R-:W-:Y:S01]  /*7ef0*/  FFMA.FTZ R215, R142, R215, -R192 ;  /* 0x000000d78ed77223 */ /* 0x000fe200000108c0 */
[C---:B------:R-:W-:Y:S01]  /*7f00*/  FMUL.FTZ R192, R169.reuse, -R217 ;  /* 0x800000d9a9c07220 */ /* 0x040fe20000410000 */
[----:B------:R-:W-:Y:S01]  /*7f10*/  ISETP.GE.AND P3, PT, R114, 0x4, PT ;  /* 0x000000047200780c */ /* 0x000fe20003f66270 */
[----:B------:R-:W-:Y:S01]  /*7f20*/  FFMA.FTZ R235, R142, R235, R226 ;  /* 0x000000eb8eeb7223 */ /* 0x000fe200000100e2 */
[-C--:B------:R-:W-:Y:S01]  /*7f30*/  FMUL.FTZ R226, R169, -R178.reuse ;  /* 0x800000b2a9e27220 */ /* 0x080fe20000410000 */
[----:B------:R-:W-:Y:S01]  /*7f40*/  FFMA.FTZ R178, R168, R178, R192 ;  /* 0x000000b2a8b27223 */ /* 0x000fe200000100c0 */
[----:B0-----:R-:W-:Y:S01]  /*7f50*/  FMUL.FTZ R192, R234, R191 ;  /* 0x000000bfeac07220 */ /* 0x001fe20000410000 */
[----:B------:R-:W-:Y:S01]  /*7f60*/  FMUL.FTZ R228, R162, -R235 ;  /* 0x800000eba2e47220 */ /* 0x000fe20000410000 */
[----:B------:R-:W-:Y:S01]  /*7f70*/  FFMA.FTZ R217, R168, R217, -R226 ;  /* 0x000000d9a8d97223 */ /* 0x000fe200000108e2 */
[----:B------:R-:W-:Y:S01]  /*7f80*/  VOTEU.ALL UP0, P4 ;  /* 0x00000000003f7886 */ /* 0x000fe20002000000 */
[----:B-1----:R-:W-:Y:S01]  /*7f90*/  FMUL.FTZ R226, R234, R212 ;  /* 0x000000d4eae27220 */ /* 0x002fe20000410000 */
[-C--:B------:R-:W-:Y:S01]  /*7fa0*/  FFMA.FTZ R228, R143, R215.reuse, -R228 ;  /* 0x000000d78fe47223 */ /* 0x080fe200000108e4 */
[----:B------:R-:W-:Y:S01]  /*7fb0*/  FMUL.FTZ R215, R162, -R215 ;  /* 0x800000d7a2d77220 */ /* 0x000fe20000410000 */
[-C--:B--2---:R-:W-:Y:S01]  /*7fc0*/  FMUL.FTZ R231, R234, R194.reuse ;  /* 0x000000c2eae77220 */ /* 0x084fe20000410000 */
[----:B------:R-:W-:-:S02]  /*7fd0*/  FFMA.FTZ R226, R211, R194, -R226 ;  /* 0x000000c2d3e27223 */ /* 0x000fc400000108e2 */
[----:B------:R-:W-:Y:S01]  /*7fe0*/  FFMA.FTZ R235, R143, R235, R215 ;  /* 0x000000eb8feb7223 */ /* 0x000fe200000100d7 */
[----:B------:R-:W-:Y:S01]  /*7ff0*/  FMUL.FTZ R194, R219, UR45 ;  /* 0x0000002ddbc27c20 */ /* 0x000fe20008410000 */
[CC--:B---3--:R-:W-:Y:S01]  /*8000*/  FFMA.FTZ R192, R211.reuse, R193.reuse, R192 ;  /* 0x000000c1d3c07223 */ /* 0x0c8fe200000100c0 */
[----:B------:R-:W-:Y:S01]  /*8010*/  FMUL.FTZ R193, R234, R193 ;  /* 0x000000c1eac17220 */ /* 0x000fe20000410000 */
[----:B------:R-:W-:Y:S01]  /*8020*/  FFMA.FTZ R231, R211, R212, R231 ;  /* 0x000000d4d3e77223 */ /* 0x000fe200000100e7 */
[----:B------:R-:W-:Y:S01]  /*8030*/  @P3 FADD.FTZ R232, R232, R226 ;  /* 0x000000e2e8e83221 */ /* 0x000fe20000010000 */
[----:B------:R-:W-:Y:S01]  /*8040*/  FMUL.FTZ R233, R173, -R235 ;  /* 0x800000ebade97220 */ /* 0x000fe20000410000 */
[----:B------:R-:W-:Y:S01]  /*8050*/  @P3 FFMA.FTZ R211, R211, R191, -R193 ;  /* 0x000000bfd3d33223 */ /* 0x000fe200000108c1 */
[----:B------:R-:W-:Y:S01]  /*8060*/  @P3 FADD.FTZ R177, R177, R231 ;  /* 0x000000e7b1b13221 */ /* 0x000fe20000010000 */
[----:B------:R-:W-:Y:S01]  /*8070*/  FSEL R234, R234, R192, !P3 ;  /* 0x000000c0eaea7208 */ /* 0x000fe20005800000 */
[----:B------:R-:W-:Y:S01]  /*8080*/  FMUL.FTZ R193, R219, UR52 ;  /* 0x00000034dbc17c20 */ /* 0x000fe20008410000 */
[----:B------:R-:W0:Y:S01]  /*8090*/  SHFL.UP PT, R226, R232, 0x8, RZ ;  /* 0x05000000e8e27989 */ /* 0x000e2200000e00ff */
[-C--:B------:R-:W-:Y:S01]  /*80a0*/  FMUL.FTZ R192, R173, -R228.reuse ;  /* 0x800000e4adc07220 */ /* 0x080fe20000410000 */
[----:B------:R-:W-:Y:S01]  /*80b0*/  FADD.FTZ R231, R77, R77 ;  /* 0x0000004d4de77221 */ /* 0x000fe20000010000 */
[C---:B------:R-:W-:Y:S01]  /*80c0*/  FFMA.FTZ R193, R181.reuse, UR45, -R193 ;  /* 0x0000002db5c17c23 */ /* 0x040fe200080108c1 */
[----:B------:R-:W1:Y:S01]  /*80d0*/  SHFL.UP PT, R191, R211, 0x8, RZ ;  /* 0x05000000d3bf7989 */ /* 0x000e6200000e00ff */
[----:B------:R-:W-:Y:S01]  /*80e0*/  FFMA.FTZ R194, R181, UR52, R194 ;  /* 0x00000034b5c27c23 */ /* 0x000fe200080100c2 */
[C---:B------:R-:W-:Y:S01]  /*80f0*/  FFMA.FTZ R235, R156.reuse, R235, R192 ;  /* 0x000000eb9ceb7223 */ /* 0x040fe200000100c0 */
[C---:B------:R-:W-:Y:S01]  /*8100*/  FMUL.FTZ R193, R231.reuse, R193 ;  /* 0x000000c1e7c17220 */ /* 0x040fe20000410000 */
        /* <DEDUP_REMOVED lines=13> */
[C---:B------:R-:W-:Y:S01]  /*81e0*/  FFMA.FTZ R178, R166.reuse, R178, R192 ;  /* 0x000000b2a6b27223 */ /* 0x040fe200000100c0 */
[----:B------:R-:W-:Y:S01]  /*81f0*/  @!UP0 ULEA UR43, UR7, UR44, 0x4 ;  /* 0x0000002c072b8291 */ /* 0x000fe2000f8e203f */
[----:B------:R-:W-:Y:S01]  /*8200*/  FMUL.FTZ R236, R153, -R235 ;  /* 0x800000eb99ec7220 */ /* 0x000fe20000410000 */
[----:B------:R-:W-:Y:S01]  /*8210*/  FFMA.FTZ R217, R166, R217, -R233 ;  /* 0x000000d9a6d97223 */ /* 0x000fe200000108e9 */
[----:B0-----:R-:W-:-:S02]  /*8220*/  FMUL.FTZ R233, R234, R226 ;  /* 0x000000e2eae97220 */ /* 0x001fc40000410000 */
[-C--:B------:R-:W-:Y:S01]  /*8230*/  FFMA.FTZ R236, R172, R228.reuse, -R236 ;  /* 0x000000e4acec7223 */ /* 0x080fe200000108ec */
[C---:B-1----:R-:W-:Y:S01]  /*8240*/  FMUL.FTZ R192, R234.reuse, R191 ;  /* 0x000000bfeac07220 */ /* 0x042fe20000410000 */
[----:B------:R-:W-:Y:S01]  /*8250*/  FMUL.FTZ R228, R153, -R228 ;  /* 0x800000e499e47220 */ /* 0x000fe20000410000 */
[-C--:B--2---:R-:W-:Y:S01]  /*8260*/  FMUL.FTZ R237, R234, R215.reuse ;  /* 0x000000d7eaed7220 */ /* 0x084fe20000410000 */
[C---:B------:R-:W-:Y:S02]  /*8270*/  FFMA.FTZ R233, R211.reuse, R215, R233 ;  /* 0x000000d7d3e97223 */ /* 0x040fe400000100e9 */
[----:B------:R-:W-:Y:S01]  /*8280*/  FFMA.FTZ R235, R172, R235, R228 ;  /* 0x000000ebaceb7223 */ /* 0x000fe200000100e4 */
[----:B------:R-:W-:Y:S01]  /*8290*/  FMUL.FTZ R228, R158, -R236 ;  /* 0x800000ec9ee47220 */ /* 0x000fe20000410000 */
        /* <DEDUP_REMOVED lines=11> */
[----:B------:R-:W-:Y:S01]  /*8350*/  FMUL.FTZ R237, R158, -R235 ;  /* 0x800000eb9eed7220 */ /* 0x000fe20000410000 */
[----:B------:R-:W1:Y:S01]  /*8360*/  SHFL.UP PT, R215, R211, 0x10, RZ ;  /* 0x06000000d3d77989 */ /* 0x000e6200000e00ff */
[C---:B------:R-:W-:Y:S01]  /*8370*/  FFMA.FTZ R192, R221.reuse, UR45, -R192 ;  /* 0x0000002dddc07c23 */ /* 0x040fe200080108c0 */
[----:B------:R-:W-:Y:S01]  /*8380*/  FFMA.FTZ R191, R221, UR52, R191 ;  /* 0x00000034ddbf7c23 */ /* 0x000fe200080100bf */
[C---:B------:R-:W-:Y:S01]  /*8390*/  FFMA.FTZ R236, R145.reuse, R236, -R237 ;  /* 0x000000ec91ec7223 */ /* 0x040fe200000108ed */
[----:B------:R-:W2:Y:S01]  /*83a0*/  SHFL.UP PT, R240, R234, 0x10, RZ ;  /* 0x06000000eaf07989 */ /* 0x000ea200000e00ff */
[C---:B------:R-:W-:Y:S01]  /*83b0*/  FMUL.FTZ R192, R226.reuse, R192 ;  /* 0x000000c0e2c07220 */ /* 0x040fe20000410000 */
[----:B------:R-:W-:Y:S01]  /*83c0*/  FMUL.FTZ R191, R226, R191 ;  /* 0x000000bfe2bf7220 */ /* 0x000fe20000410000 */
[----:B------:R-:W-:Y:S01]  /*83d0*/  FFMA.FTZ R235, R145, R235, R228 ;  /* 0x000000eb91eb7223 */ /* 0x000fe200000100e4 */
[----:B------:R-:W3:Y:S01]  /*83e0*/  SHFL.UP PT, R212, R232, 0x10, RZ ;  /* 0x06000000e8d47989 */ /* 0x000ee200000e00ff */
[----:B------:R-:W-:Y:S01]  /*83f0*/  FMUL.FTZ R237, R150, -R236 ;  /* 0x800000ec96ed7220 */ /* 0x000fe20000410000 */
[----:B------:R-:W-:Y:S01]  /*8400*/  FADD.FTZ R178, -R191, R178 ;  /* 0x000000b2bfb27221 */ /* 0x000fe20000010100 */
[----:B------:R-:W-:Y:S01]  /*8410*/  FADD.FTZ R217, R192, R217 ;  /* 0x000000d9c0d97221 */ /* 0x000fe20000010000 */
[----:B------:R-:W-:Y:S01]  /*8420*/  ISETP.GE.AND P3, PT, R114, 0x10, PT ;  /* 0x000000107200780c */ /* 0x000fe20003f66270 */
[-C--:B------:R-:W-:Y:S01]  /*8430*/  FMUL.FTZ R228, R150, -R235.reuse ;  /* 0x800000eb96e47220 */ /* 0x080fe20000410000 */
[----:B------:R-:W-:Y:S01]  /*8440*/  FFMA.FTZ R235, R147, R235, R237 ;  /* 0x000000eb93eb7223 */ /* 0x000fe200000100ed */
[C---:B------:R-:W-:Y:S01]  /*8450*/  FMUL.FTZ R238, R165.reuse, -R178 ;  /* 0x800000b2a5ee7220 */ /* 0x040fe20000410000 */
[----:B------:R-:W-:Y:S01]  /*8460*/  FMUL.FTZ R237, R165, -R217 ;  /* 0x800000d9a5ed7220 */ /* 0x000fe20000410000 */
[----:B------:R-:W-:Y:S01]  /*8470*/  FFMA.FTZ R236, R147, R236, -R228 ;  /* 0x000000ec93ec7223 */ /* 0x000fe200000108e4 */
[----:B------:R-:W-:Y:S01]  /*8480*/  FMUL.FTZ R228, R149, -R235 ;  /* 0x800000eb95e47220 */ /* 0x000fe20000410000 */
[C---:B------:R-:W-:Y:S01]  /*8490*/  FFMA.FTZ R217, R164.reuse, R217, -R238 ;  /* 0x000000d9a4d97223 */ /* 0x040fe200000108ee */
[----:B------:R-:W-:Y:S01]  /*84a0*/  FFMA.FTZ R178, R164, R178, R237 ;  /* 0x000000b2a4b27223 */ /* 0x000fe200000100ed */
[C---:B0-----:R-:W-:Y:S01]  /*84b0*/  FMUL.FTZ R237, R234.reuse, R233 ;  /* 0x000000e9eaed7220 */ /* 0x041fe20000410000 */
[-C--:B------:R-:W-:Y:S01]  /*84c0*/  FFMA.FTZ R228, R155, R236.reuse, -R228 ;  /* 0x000000ec9be47223 */ /* 0x080fe200000108e4 */
[----:B------:R-:W-:Y:S01]  /*84d0*/  FMUL.FTZ R236, R149, -R236 ;  /* 0x800000ec95ec7220 */ /* 0x000fe20000410000 */
[----:B-1----:R-:W-:-:S03]  /*84e0*/  FMUL.FTZ R239, R234, R215 ;  /* 0x000000d7eaef7220 */ /* 0x002fc60000410000 */
[----:B------:R-:W-:Y:S01]  /*84f0*/  FFMA.FTZ R236, R155, R235, R236 ;  /* 0x000000eb9bec7223 */ /* 0x000fe200000100ec */
[CC--:B--2---:R-:W-:Y:S01]  /*8500*/  FFMA.FTZ R239, R211.reuse, R240.reuse, R239 ;  /* 0x000000f0d3ef7223 */ /* 0x0c4fe200000100ef */
[----:B------:R-:W-:Y:S01]  /*8510*/  FMUL.FTZ R240, R234, R240 ;  /* 0x000000f0eaf07220 */ /* 0x000fe20000410000 */
[----:B------:R-:W-:Y:S01]  /*8520*/  FMUL.FTZ R235, R218, UR45 ;  /* 0x0000002ddaeb7c20 */ /* 0x000fe20008410000 */
[CC--:B---3--:R-:W-:Y:S02]  /*8530*/  FMUL.FTZ R238, R234.reuse, R212.reuse ;  /* 0x000000d4eaee7220 */ /* 0x0c8fe40000410000 */
[----:B------:R-:W-:Y:S01]  /*8540*/  FSEL R239, R234, R239, !P3 ;  /* 0x000000efeaef7208 */ /* 0x000fe20005800000 */
[C---:B------:R-:W-:Y:S01]  /*8550*/  FFMA.FTZ R237, R211.reuse, R212, -R237 ;  /* 0x000000d4d3ed7223 */ /* 0x040fe200000108ed */
[----:B------:R-:W-:Y:S01]  /*8560*/  FMUL.FTZ R212, R218, UR52 ;  /* 0x00000034dad47c20 */ /* 0x000fe20008410000 */
[C---:B------:R-:W-:Y:S01]  /*8570*/  FFMA.FTZ R238, R211.reuse, R233, R238 ;  /* 0x000000e9d3ee7223 */ /* 0x040fe200000100ee */
[----:B------:R-:W-:Y:S01]  /*8580*/  @P3 FFMA.FTZ R211, R211, R215, -R240 ;  /* 0x000000d7d3d33223 */ /* 0x000fe200000108f0 */
[----:B------:R-:W-:Y:S01]  /*8590*/  SHFL.IDX PT, R233, R67, RZ, 0x1f ;  /* 0x00001fff43e97589 */ /* 0x000fe200000e0000 */
[----:B------:R-:W-:Y:S01]  /*85a0*/  @P3 FADD.FTZ R232, R232, R237 ;  /* 0x000000ede8e83221 */ /* 0x000fe20000010000 */
[----:B------:R-:W-:Y:S01]  /*85b0*/  @P3 FADD.FTZ R177, R177, R238 ;  /* 0x000000eeb1b13221 */ /* 0x000fe20000010000 */
[----:B------:R-:W-:Y:S01]  /*85c0*/  FADD.FTZ R215, R79, R79 ;  /* 0x0000004f4fd77221 */ /* 0x000fe20000010000 */
[----:B------:R-:W0:Y:S01]  /*85d0*/  SHFL.UP PT, R67, R239, 0x1, RZ ;  /* 0x04200000ef437989 */ /* 0x000e2200000e00ff */
[C---:B------:R-:W-:Y:S01]  /*85e0*/  FFMA.FTZ R212, R227.reuse, UR45, -R212 ;  /* 0x0000002de3d47c23 */ /* 0x040fe200080108d4 */
[----:B------:R-:W-:Y:S01]  /*85f0*/  FFMA.FTZ R235, R227, UR52, R235 ;  /* 0x00000034e3eb7c23 */ /* 0x000fe200080100eb */
[----:B------:R-:W-:Y:S01]  /*8600*/  FMUL.FTZ R237, R171, -R228 ;  /* 0x800000e4abed7220 */ /* 0x000fe20000410000 */
[----:B------:R1:W2:Y:S01]  /*8610*/  SHFL.UP PT, R234, R211, 0x1, RZ ;  /* 0x04200000d3ea7989 */ /* 0x0002a200000e00ff */
[----:B------:R-:W-:Y:S01]  /*8620*/  FMUL.FTZ R212, R215, R212 ;  /* 0x000000d4d7d47220 */ /* 0x000fe20000410000 */
[----:B------:R-:W-:-:S02]  /*8630*/  ISETP.GT.U32.AND P3, PT, R242, 0x1b, PT ;  /* 0x0000001bf200780c */ /* 0x000fc40003f64070 */
[----:B------:R-:W3:Y:S01]  /*8640*/  SHFL.UP PT, R177, R177, 0x1, RZ ;  /* 0x04200000b1b17989 */ /* 0x000ee200000e00ff */
[----:B------:R-:W-:-:S03]  /*8650*/  FADD.FTZ R217, R212, R217 ;  /* 0x000000d9d4d97221 */ /* 0x000fc60000010000 */
[----:B------:R-:W4:Y:S01]  /*8660*/  SHFL.UP PT, R232, R232, 0x1, RZ ;  /* 0x04200000e8e87989 */ /* 0x000f2200000e00ff */
[----:B-1----:R-:W-:Y:S01]  /*8670*/  FMUL.FTZ R211, R215, R235 ;  /* 0x000000ebd7d37220 */ /* 0x002fe20000410000 */
[----:B------:R-:W-:Y:S01]  /*8680*/  FMUL.FTZ R239, R160, -R217 ;  /* 0x800000d9a0ef7220 */ /* 0x000fe20000410000 */
[-C--:B------:R-:W-:Y:S01]  /*8690*/  FMUL.FTZ R235, R171, -R236.reuse ;  /* 0x800000ecabeb7220 */ /* 0x080fe20000410000 */
[C---:B------:R-:W-:Y:S01]  /*86a0*/  FFMA.FTZ R236, R170.reuse, R236, R237 ;  /* 0x000000ecaaec7223 */ /* 0x040fe200000100ed */
[----:B------:R-:W-:Y:S02]  /*86b0*/  FADD.FTZ R178, -R211, R178 ;  /* 0x000000b2d3b27221 */ /* 0x000fe40000010100 */
[----:B------:R-:W-:Y:S01]  /*86c0*/  FFMA.FTZ R235, R170, R228, -R235 ;  /* 0x000000e4aaeb7223 */ /* 0x000fe200000108eb */
[----:B------:R-:W-:Y:S01]  /*86d0*/  FMUL.FTZ R228, R169, -R236 ;  /* 0x800000eca9e47220 */ /* 0x000fe20000410000 */
[-C--:B------:R-:W-:Y:S01]  /*86e0*/  FMUL.FTZ R240, R160, -R178.reuse ;  /* 0x800000b2a0f07220 */ /* 0x080fe20000410000 */
[----:B------:R-:W-:Y:S01]  /*86f0*/  FFMA.FTZ R239, R159, R178, R239 ;  /* 0x000000b29fef7223 */ /* 0x000fe200000100ef */
[----:B------:R-:W-:Y:S01]  /*8700*/  FMUL.FTZ R237, R169, -R235 ;  /* 0x800000eba9ed7220 */ /* 0x000fe20000410000 */
[C---:B0-----:R-:W-:Y:S01]  /*8710*/  FMUL.FTZ R178, R67.reuse, R66 ;  /* 0x0000004243b27220 */ /* 0x041fe20000410000 */
[----:B------:R-:W-:Y:S01]  /*8720*/  FMUL.FTZ R67, R67, R233 ;  /* 0x000000e943437220 */ /* 0x000fe20000410000 */
[C---:B------:R-:W-:Y:S01]  /*8730*/  FFMA.FTZ R228, R168.reuse, R235, -R228 ;  /* 0x000000eba8e47223 */ /* 0x040fe200000108e4 */
[----:B------:R-:W-:Y:S01]  /*8740*/  FFMA.FTZ R236, R168, R236, R237 ;  /* 0x000000eca8ec7223 */ /* 0x000fe200000100ed */
[C---:B--2---:R-:W-:Y:S01]  /*8750*/  FFMA.FTZ R178, R234.reuse, R233, R178 ;  /* 0x000000e9eab27223 */ /* 0x044fe200000100b2 */
[----:B------:R-:W-:Y:S01]  /*8760*/  FFMA.FTZ R67, R234, R66, -R67 ;  /* 0x00000042ea437223 */ /* 0x000fe20000010843 */
[----:B------:R-:W-:Y:S01]  /*8770*/  FMUL.FTZ R235, R167, -R228 ;  /* 0x800000e4a7eb7220 */ /* 0x000fe20000410000 */
[----:B------:R-:W-:Y:S01]  /*8780*/  FFMA.FTZ R240, R159, R217, -R240 ;  /* 0x000000d99ff07223 */ /* 0x000fe200000108f0 */
[----:B---3--:R-:W-:Y:S01]  /*8790*/  @P2 FADD.FTZ R233, R177, R178 ;  /* 0x000000b2b1e92221 */ /* 0x008fe20000010000 */
[-C--:B------:R-:W-:Y:S01]  /*87a0*/  FMUL.FTZ R217, R167, -R236.reuse ;  /* 0x800000eca7d97220 */ /* 0x080fe20000410000 */
[----:B------:R-:W-:Y:S01]  /*87b0*/  FFMA.FTZ R235, R166, R236, R235 ;  /* 0x000000eca6eb7223 */ /* 0x000fe200000100eb */
[----:B----4-:R-:W-:Y:S01]  /*87c0*/  @P2 FADD.FTZ R66, R232, R67 ;  /* 0x00000043e8422221 */ /* 0x010fe20000010000 */
[----:B------:R-:W-:Y:S01]  /*87d0*/  FMUL.FTZ R177, R65, R233 ;  /* 0x000000e941b17220 */ /* 0x000fe20000410000 */
[----:B------:R-:W-:Y:S01]  /*87e0*/  FFMA.FTZ R217, R166, R228, -R217 ;  /* 0x000000e4a6d97223 */ /* 0x000fe200000108d9 */
        /* <DEDUP_REMOVED lines=8> */
[C---:B------:R-:W-:Y:S01]  /*8870*/  FMUL.FTZ R248, R160.reuse, -R67 ;  /* 0x80000043a0f87220 */ /* 0x040fe20000410000 */
[----:B------:R-:W-:Y:S01]  /*8880*/  FADD.FTZ R177, RZ, R65 ;  /* 0x00000041ffb17221 */ /* 0x000fe20000010000 */
[C---:B------:R-:W-:Y:S01]  /*8890*/  FMUL.FTZ R178, R160.reuse, R224 ;  /* 0x000000e0a0b27220 */ /* 0x040fe20000410000 */
[----:B------:R-:W-:Y:S01]  /*88a0*/  FMUL.FTZ R64, R179, UR45 ;  /* 0x0000002db3407c20 */ /* 0x000fe20008410000 */
[CC--:B------:R-:W-:Y:S01]  /*88b0*/  FMUL.FTZ R245, R160.reuse, -R228.reuse ;  /* 0x800000e4a0f57220 */ /* 0x0c0fe20000410000 */
[-C--:B------:R-:W-:Y:S01]  /*88c0*/  FMUL.FTZ R217, R160, R177.reuse ;  /* 0x000000b1a0d97220 */ /* 0x080fe20000410000 */
[CC--:B------:R-:W-:Y:S01]  /*88d0*/  FFMA.FTZ R178, R159.reuse, R177.reuse, R178 ;  /* 0x000000b19fb27223 */ /* 0x0c0fe200000100b2 */
[----:B------:R-:W-:Y:S01]  /*88e0*/  FFMA.FTZ R248, R159, R228, R248 ;  /* 0x000000e49ff87223 */ /* 0x000fe200000100f8 */
[----:B------:R-:W-:Y:S01]  /*88f0*/  FMUL.FTZ R228, R179, UR52 ;  /* 0x00000034b3e47c20 */ /* 0x000fe20008410000 */
[----:B------:R-:W-:Y:S01]  /*8900*/  FFMA.FTZ R217, R159, R224, -R217 ;  /* 0x000000e09fd97223 */ /* 0x000fe200000108d9 */
[----:B------:R-:W-:Y:S01]  /*8910*/  FADD.FTZ R178, RZ, R178 ;  /* 0x000000b2ffb27221 */ /* 0x000fe20000010000 */
[----:B------:R-:W-:Y:S01]  /*8920*/  FMUL.FTZ R65, R179, R177 ;  /* 0x000000b1b3417220 */ /* 0x000fe20000410000 */
[----:B------:R-:W-:Y:S01]  /*8930*/  FFMA.FTZ R64, R223, UR52, R64 ;  /* 0x00000034df407c23 */ /* 0x000fe20008010040 */
[----:B------:R-:W-:Y:S01]  /*8940*/  FFMA.FTZ R217, R95, R10, R217 ;  /* 0x0000000a5fd97223 */ /* 0x000fe200000100d9 */
[----:B------:R-:W-:Y:S01]  /*8950*/  FMUL.FTZ R246, R218, R178 ;  /* 0x000000b2daf67220 */ /* 0x000fe20000410000 */
[-C--:B------:R-:W-:Y:S01]  /*8960*/  FMUL.FTZ R179, R179, R224.reuse ;  /* 0x000000e0b3b37220 */ /* 0x080fe20000410000 */
[----:B------:R-:W-:Y:S01]  /*8970*/  FADD.FTZ R235, R80, R80 ;  /* 0x0000005050eb7221 */ /* 0x000fe20000010000 */
[-C--:B------:R-:W-:Y:S01]  /*8980*/  FMUL.FTZ R247, R218, R217.reuse ;  /* 0x000000d9daf77220 */ /* 0x080fe20000410000 */
[C---:B------:R-:W-:Y:S01]  /*8990*/  FMUL.FTZ R238, R177.reuse, UR52 ;  /* 0x00000034b1ee7c20 */ /* 0x040fe20008410000 */
[----:B------:R-:W-:Y:S01]  /*89a0*/  FMUL.FTZ R66, R177, UR45 ;  /* 0x0000002db1427c20 */ /* 0x000fe20008410000 */
[C---:B------:R-:W-:Y:S01]  /*89b0*/  FFMA.FTZ R228, R223.reuse, UR45, -R228 ;  /* 0x0000002ddfe47c23 */ /* 0x040fe200080108e4 */
[----:B------:R-:W-:Y:S01]  /*89c0*/  FFMA.FTZ R65, R223, R224, -R65 ;  /* 0x000000e0df417223 */ /* 0x000fe20000010841 */
[C---:B------:R-:W-:Y:S01]  /*89d0*/  FFMA.FTZ R246, R227.reuse, R217, -R246 ;  /* 0x000000d9e3f67223 */ /* 0x040fe200000108f6 */
[----:B------:R-:W-:Y:S01]  /*89e0*/  FFMA.FTZ R247, R227, R178, R247 ;  /* 0x000000b2e3f77223 */ /* 0x000fe200000100f7 */
[----:B------:R-:W-:Y:S01]  /*89f0*/  FFMA.FTZ R223, R223, R177, R179 ;  /* 0x000000b1dfdf7223 */ /* 0x000fe200000100b3 */
[----:B------:R-:W-:Y:S01]  /*8a00*/  FMUL.FTZ R227, R235, R64 ;  /* 0x00000040ebe37220 */ /* 0x000fe20000410000 */
[C---:B------:R-:W-:Y:S01]  /*8a10*/  FFMA.FTZ R238, R224.reuse, UR45, -R238 ;  /* 0x0000002de0ee7c23 */ /* 0x040fe200080108ee */
[----:B------:R-:W-:Y:S01]  /*8a20*/  FFMA.FTZ R64, R224, UR52, R66 ;  /* 0x00000034e0407c23 */ /* 0x000fe20008010042 */
[C---:B------:R-:W-:Y:S01]  /*8a30*/  FMUL.FTZ R179, R165.reuse, R217 ;  /* 0x000000d9a5b37220 */ /* 0x040fe20000410000 */
[----:B------:R-:W-:Y:S01]  /*8a40*/  FMUL.FTZ R218, R165, R178 ;  /* 0x000000b2a5da7220 */ /* 0x000fe20000410000 */
[C---:B------:R-:W-:Y:S01]  /*8a50*/  FMUL.FTZ R228, R235.reuse, R228 ;  /* 0x000000e4ebe47220 */ /* 0x040fe20000410000 */
[C---:B------:R-:W-:Y:S01]  /*8a60*/  FFMA.FTZ R65, R235.reuse, R65, RZ ;  /* 0x00000041eb417223 */ /* 0x040fe200000100ff */
[C---:B------:R-:W-:Y:S01]  /*8a70*/  FFMA.FTZ R223, -R235.reuse, R223, RZ ;  /* 0x000000dfebdf7223 */ /* 0x040fe200000101ff */
[C---:B------:R-:W-:Y:S01]  /*8a80*/  FMUL.FTZ R238, R235.reuse, R238 ;  /* 0x000000eeebee7220 */ /* 0x040fe20000410000 */
[----:B------:R-:W-:Y:S01]  /*8a90*/  FFMA.FTZ R235, -R235, R64, -RZ ;  /* 0x00000040ebeb7223 */ /* 0x000fe200000109ff */
[C---:B------:R-:W-:Y:S01]  /*8aa0*/  FMUL.FTZ R237, R178.reuse, UR52 ;  /* 0x00000034b2ed7c20 */ /* 0x040fe20008410000 */
[----:B------:R-:W-:Y:S01]  /*8ab0*/  FMUL.FTZ R64, R178, UR45 ;  /* 0x0000002db2407c20 */ /* 0x000fe20008410000 */
[C---:B------:R-:W-:Y:S01]  /*8ac0*/  FFMA.FTZ R179, R164.reuse, R178, R179 ;  /* 0x000000b2a4b37223 */ /* 0x040fe200000100b3 */
[----:B------:R-:W-:Y:S01]  /*8ad0*/  FFMA.FTZ R218, R164, R217, -R218 ;  /* 0x000000d9a4da7223 */ /* 0x000fe200000108da */
[C---:B------:R-:W-:Y:S01]  /*8ae0*/  FFMA.FTZ R237, R217.reuse, UR45, -R237 ;  /* 0x0000002dd9ed7c23 */ /* 0x040fe200080108ed */
[----:B------:R-:W-:Y:S01]  /*8af0*/  FFMA.FTZ R64, R217, UR52, R64 ;  /* 0x00000034d9407c23 */ /* 0x000fe20008010040 */
[----:B------:R-:W-:Y:S01]  /*8b00*/  FADD.FTZ R179, RZ, R179 ;  /* 0x000000b3ffb37221 */ /* 0x000fe20000010000 */
[----:B------:R-:W-:Y:S01]  /*8b10*/  FFMA.FTZ R218, R94, R11, R218 ;  /* 0x0000000b5eda7223 */ /* 0x000fe200000100da */
[C---:B------:R-:W-:Y:S01]  /*8b20*/  FFMA.FTZ R246, R215.reuse, R246, R65 ;  /* 0x000000f6d7f67223 */ /* 0x040fe20000010041 */
[C---:B------:R-:W-:Y:S01]  /*8b30*/  FFMA.FTZ R247, -R215.reuse, R247, R223 ;  /* 0x000000f7d7f77223 */ /* 0x040fe200000101df */
[C---:B------:R-:W-:Y:S01]  /*8b40*/  FMUL.FTZ R237, R215.reuse, R237 ;  /* 0x000000edd7ed7220 */ /* 0x040fe20000410000 */
[----:B------:R-:W-:Y:S01]  /*8b50*/  FFMA.FTZ R215, -R215, R64, -RZ ;  /* 0x00000040d7d77223 */ /* 0x000fe200000109ff */
[CC--:B------:R-:W-:Y:S01]  /*8b60*/  FMUL.FTZ R64, R180.reuse, R179.reuse ;  /* 0x000000b3b4407220 */ /* 0x0c0fe20000410000 */
[-C--:B------:R-:W-:Y:S01]  /*8b70*/  FMUL.FTZ R65, R180, R218.reuse ;  /* 0x000000dab4417220 */ /* 0x080fe20000410000 */
[CC--:B------:R-:W-:Y:S01]  /*8b80*/  FMUL.FTZ R180, R167.reuse, R218.reuse ;  /* 0x000000daa7b47220 */ /* 0x0c0fe20000410000 */
[-C--:B------:R-:W-:Y:S01]  /*8b90*/  FMUL.FTZ R66, R167, R179.reuse ;  /* 0x000000b3a7427220 */ /* 0x080fe20000410000 */
[CC--:B------:R-:W-:Y:S01]  /*8ba0*/  FFMA.FTZ R64, R221.reuse, R218.reuse, -R64 ;  /* 0x000000dadd407223 */ /* 0x0c0fe20000010840 */
[-C--:B------:R-:W-:Y:S01]  /*8bb0*/  FFMA.FTZ R65, R221, R179.reuse, R65 ;  /* 0x000000b3dd417223 */ /* 0x080fe20000010041 */
[C---:B------:R-:W-:Y:S01]  /*8bc0*/  FFMA.FTZ R180, R166.reuse, R179, R180 ;  /* 0x000000b3a6b47223 */ /* 0x040fe200000100b4 */
[----:B------:R-:W-:Y:S01]  /*8bd0*/  FFMA.FTZ R221, R166, R218, -R66 ;  /* 0x000000daa6dd7223 */ /* 0x000fe20000010842 */
[C---:B------:R-:W-:Y:S01]  /*8be0*/  FFMA.FTZ R246, R226.reuse, R64, R246 ;  /* 0x00000040e2f67223 */ /* 0x040fe200000100f6 */
[----:B------:R-:W-:Y:S01]  /*8bf0*/  FFMA.FTZ R247, -R226, R65, R247 ;  /* 0x00000041e2f77223 */ /* 0x000fe200000101f7 */
[----:B------:R-:W-:Y:S01]  /*8c00*/  FADD.FTZ R180, RZ, R180 ;  /* 0x000000b4ffb47221 */ /* 0x000fe20000010000 */
[----:B------:R-:W-:Y:S01]  /*8c10*/  FFMA.FTZ R221, R93, R12, R221 ;  /* 0x0000000c5ddd7223 */ /* 0x000fe200000100dd */
[C---:B------:R-:W-:Y:S01]  /*8c20*/  FMUL.FTZ R236, R179.reuse, UR52 ;  /* 0x00000034b3ec7c20 */ /* 0x040fe20008410000 */
[----:B------:R-:W-:Y:S01]  /*8c30*/  FMUL.FTZ R65, R179, UR45 ;  /* 0x0000002db3417c20 */ /* 0x000fe20008410000 */
[CC--:B------:R-:W-:Y:S01]  /*8c40*/  FMUL.FTZ R64, R219.reuse, R180.reuse ;  /* 0x000000b4db407220 */ /* 0x0c0fe20000410000 */
[-C--:B------:R-:W-:Y:S01]  /*8c50*/  FMUL.FTZ R219, R219, R221.reuse ;  /* 0x000000dddbdb7220 */ /* 0x080fe20000410000 */
[----:B------:R-:W-:Y:S01]  /*8c60*/  FMUL.FTZ R234, R180, UR52 ;  /* 0x00000034b4ea7c20 */ /* 0x000fe20008410000 */
[----:B------:R-:W-:Y:S01]  /*8c70*/  FFMA.FTZ R236, R218, UR45, -R236 ;  /* 0x0000002ddaec7c23 */ /* 0x000fe200080108ec */
[C---:B------:R-:W-:Y:S01]  /*8c80*/  FFMA.FTZ R64, R181.reuse, R221, -R64 ;  /* 0x000000ddb5407223 */ /* 0x040fe20000010840 */
[-C--:B------:R-:W-:Y:S01]  /*8c90*/  FFMA.FTZ R181, R181, R180.reuse, R219 ;  /* 0x000000b4b5b57223 */ /* 0x080fe200000100db */
[----:B------:R-:W-:Y:S01]  /*8ca0*/  FMUL.FTZ R219, R169, R180 ;  /* 0x000000b4a9db7220 */ /* 0x000fe20000410000 */
[----:B------:R-:W-:Y:S01]  /*8cb0*/  FFMA.FTZ R234, R221, UR45, -R234 ;  /* 0x0000002dddea7c23 */ /* 0x000fe200080108ea */
[C---:B------:R-:W-:Y:S01]  /*8cc0*/  FFMA.FTZ R246, R231.reuse, R64, R246 ;  /* 0x00000040e7f67223 */ /* 0x040fe200000100f6 */
[----:B------:R-:W-:Y:S01]  /*8cd0*/  FFMA.FTZ R247, -R231, R181, R247 ;  /* 0x000000b5e7f77223 */ /* 0x000fe200000101f7 */
[-C--:B------:R-:W-:Y:S01]  /*8ce0*/  FMUL.FTZ R181, R169, R221.reuse ;  /* 0x000000dda9b57220 */ /* 0x080fe20000410000 */
[----:B------:R-:W-:Y:S01]  /*8cf0*/  FMUL.FTZ R64, R180, UR45 ;  /* 0x0000002db4407c20 */ /* 0x000fe20008410000 */
[----:B------:R-:W-:Y:S01]  /*8d00*/  FFMA.FTZ R219, R168, R221, -R219 ;  /* 0x000000dda8db7223 */ /* 0x000fe200000108db */
[----:B------:R-:W-:Y:S01]  /*8d10*/  FFMA.FTZ R65, R218, UR52, R65 ;  /* 0x00000034da417c23 */ /* 0x000fe20008010041 */
[----:B------:R-:W-:Y:S01]  /*8d20*/  FFMA.FTZ R181, R168, R180, R181 ;  /* 0x000000b4a8b57223 */ /* 0x000fe200000100b5 */
[----:B------:R-:W-:Y:S01]  /*8d30*/  FFMA.FTZ R64, R221, UR52, R64 ;  /* 0x00000034dd407c23 */ /* 0x000fe20008010040 */
[----:B------:R-:W-:Y:S01]  /*8d40*/  FFMA.FTZ R219, R92, R13, R219 ;  /* 0x0000000d5cdb7223 */ /* 0x000fe200000100db */
[C---:B------:R-:W-:Y:S01]  /*8d50*/  FMUL.FTZ R236, R226.reuse, R236 ;  /* 0x000000ece2ec7220 */ /* 0x040fe20000410000 */
[----:B------:R-:W-:Y:S01]  /*8d60*/  FADD.FTZ R181, RZ, R181 ;  /* 0x000000b5ffb57221 */ /* 0x000fe20000010000 */
[C---:B------:R-:W-:Y:S01]  /*8d70*/  FMUL.FTZ R234, R231.reuse, R234 ;  /* 0x000000eae7ea7220 */ /* 0x040fe20000410000 */
[----:B------:R-:W-:Y:S01]  /*8d80*/  FFMA.FTZ R226, -R226, R65, -RZ ;  /* 0x00000041e2e27223 */ /* 0x000fe200000109ff */
[----:B------:R-:W-:Y:S01]  /*8d90*/  FFMA.FTZ R231, -R231, R64, -RZ ;  /* 0x00000040e7e77223 */ /* 0x000fe200000109ff */
[C---:B------:R-:W-:Y:S01]  /*8da0*/  FMUL.FTZ R64, R220.reuse, R181 ;  /* 0x000000b5dc407220 */ /* 0x040fe20000410000 */
[-C--:B------:R-:W-:Y:S01]  /*8db0*/  FMUL.FTZ R65, R220, R219.reuse ;  /* 0x000000dbdc417220 */ /* 0x080fe20000410000 */
[C---:B------:R-:W-:Y:S01]  /*8dc0*/  FMUL.FTZ R66, R171.reuse, R219 ;  /* 0x000000dbab427220 */ /* 0x040fe20000410000 */
[----:B------:R-:W-:Y:S01]  /*8dd0*/  FMUL.FTZ R220, R171, R181 ;  /* 0x000000b5abdc7220 */ /* 0x000fe20000410000 */
[C---:B------:R-:W-:Y:S01]  /*8de0*/  FFMA.FTZ R64, R182.reuse, R219, -R64 ;  /* 0x000000dbb6407223 */ /* 0x040fe20000010840 */
        /* <DEDUP_REMOVED lines=9> */
[C---:B------:R-:W-:Y:S01]  /*8e80*/  FMUL.FTZ R64, R222.reuse, R182 ;  /* 0x000000b6de407220 */ /* 0x040fe20000410000 */
[-C--:B------:R-:W-:Y:S01]  /*8e90*/  FMUL.FTZ R222, R222, R220.reuse ;  /* 0x000000dcdede7220 */ /* 0x080fe20000410000 */
[C---:B------:R-:W-:Y:S01]  /*8ea0*/  FFMA.FTZ R233, R219.reuse, UR45, -R233 ;  /* 0x0000002ddbe97c23 */ /* 0x040fe200080108e9 */
[----:B------:R-:W-:Y:S01]  /*8eb0*/  FFMA.FTZ R65, R219, UR52, R65 ;  /* 0x00000034db417c23 */ /* 0x000fe20008010041 */
[C---:B------:R-:W-:Y:S01]  /*8ec0*/  FFMA.FTZ R64, R183.reuse, R220, -R64 ;  /* 0x000000dcb7407223 */ /* 0x040fe20000010840 */
[----:B------:R-:W-:Y:S01]  /*8ed0*/  FFMA.FTZ R183, R183, R182, R222 ;  /* 0x000000b6b7b77223 */ /* 0x000fe200000100de */
[----:B------:R-:W-:Y:S01]  /*8ee0*/  FMUL.FTZ R232, R182, UR52 ;  /* 0x00000034b6e87c20 */ /* 0x000fe20008410000 */
[----:B------:R-:W-:Y:S01]  /*8ef0*/  FMUL.FTZ R233, R225, R233 ;  /* 0x000000e9e1e97220 */ /* 0x000fe20000410000 */
[C---:B------:R-:W-:Y:S01]  /*8f00*/  FFMA.FTZ R246, R216.reuse, R64, R246 ;  /* 0x00000040d8f67223 */ /* 0x040fe200000100f6 */
[----:B------:R-:W-:Y:S01]  /*8f10*/  FFMA.FTZ R247, -R216, R183, R247 ;  /* 0x000000b7d8f77223 */ /* 0x000fe200000101f7 */
[----:B------:R-:W-:Y:S01]  /*8f20*/  FMUL.FTZ R183, R182, UR45 ;  /* 0x0000002db6b77c20 */ /* 0x000fe20008410000 */
[----:B------:R-:W-:Y:S01]  /*8f30*/  HFMA2.MMA R64, -RZ, RZ, 1.875, 0 ;  /* 0x3f800000ff407435 */ /* 0x000fe200000001ff */
[----:B------:R-:W-:Y:S01]  /*8f40*/  FFMA.FTZ R245, R159, R67, -R245 ;  /* 0x000000439ff57223 */ /* 0x000fe200000108f5 */
[----:B------:R-:W-:Y:S01]  /*8f50*/  FFMA.FTZ R225, -R225, R65, -RZ ;  /* 0x00000041e1e17223 */ /* 0x000fe200000109ff */
[----:B------:R-:W-:Y:S01]  /*8f60*/  MOV R65, RZ ;  /* 0x000000ff00417202 */ /* 0x000fe20000000f00 */
[C---:B------:R-:W-:Y:S01]  /*8f70*/  FFMA.FTZ R232, R220.reuse, UR45, -R232 ;  /* 0x0000002ddce87c23 */ /* 0x040fe200080108e8 */
[----:B------:R-:W-:Y:S01]  /*8f80*/  FFMA.FTZ R183, R220, UR52, R183 ;  /* 0x00000034dcb77c23 */ /* 0x000fe200080100b7 */
[----:B------:R-:W-:Y:S01]  /*8f90*/  CS2R R66, SRZ ;  /* 0x0000000000427805 */ /* 0x000fe2000001ff00 */
[----:B------:R-:W-:Y:S01]  /*8fa0*/  FADD.FTZ R240, R228, R240 ;  /* 0x000000f0e4f07221 */ /* 0x000fe20000010000 */
[----:B------:R-:W-:Y:S01]  /*8fb0*/  FADD.FTZ R239, -R227, R239 ;  /* 0x000000efe3ef7221 */ /* 0x000fe20000010100 */
[C---:B------:R-:W-:Y:S01]  /*8fc0*/  FMUL.FTZ R232, R216.reuse, R232 ;  /* 0x000000e8d8e87220 */ /* 0x040fe20000410000 */
[----:B------:R-:W-:Y:S01]  /*8fd0*/  FFMA.FTZ R216, -R216, R183, -RZ ;  /* 0x000000b7d8d87223 */ /* 0x000fe200000109ff */
[----:B------:R0:W1:Y:S01]  /*8fe0*/  SHFL.DOWN PT, R222, R245, 0x1, 0x1f ;  /* 0x08201f00f5de7f89 */ /* 0x00006200000e0000 */
[----:B------:R-:W-:-:S03]  /*8ff0*/  ISETP.GT.U32.AND P2, PT, R242, 0x1d, PT ;  /* 0x0000001df200780c */ /* 0x000fc60003f44070 */
[----:B------:R-:W2:Y:S01]  /*9000*/  @!P4 LDS.128 R64, [UR43+0x3650] ;  /* 0x0036502bff40c984 */ /* 0x000ea20008000c00 */
[----:B------:R-:W-:-:S03]  /*9010*/  ISETP.GT.U32.AND P4, PT, R242, 0x17, PT ;  /* 0x00000017f200780c */ /* 0x000fc60003f84070 */
        /* <DEDUP_REMOVED lines=15> */
.L_x_12801:
[----:B------:R-:W-:Y:S05]  /*9110*/  BSYNC B0 ;  /* 0x0000000000007941 */ /* 0x000fea0003800000 */
.L_x_12800:
        /* <DEDUP_REMOVED lines=10> */
[----:B------:R-:W-:Y:S01]  /*91c0*/  FFMA.FTZ R183, R245, R241, R183 ;  /* 0x000000f1f5b77223 */ /* 0x000fe200000100b7 */
[CC--:B-1----:R-:W-:Y:S01]  /*91d0*/  FMUL.FTZ R241, R248.reuse, R223.reuse ;  /* 0x000000dff8f17220 */ /* 0x0c2fe20000410000 */
[-C--:B------:R-:W-:Y:S02]  /*91e0*/  FMUL.FTZ R248, R248, R222.reuse ;  /* 0x000000def8f87220 */ /* 0x080fe40000410000 */
[----:B------:R-:W-:Y:S01]  /*91f0*/  FADD.FTZ R239, R239, R183 ;  /* 0x000000b7efef7221 */ /* 0x000fe20000010000 */
[C---:B------:R-:W-:Y:S01]  /*9200*/  FFMA.FTZ R241, R245.reuse, R222, -R241 ;  /* 0x000000def5f17223 */ /* 0x040fe200000108f1 */
[----:B------:R-:W-:-:S04]  /*9210*/  FFMA.FTZ R248, R245, R223, R248 ;  /* 0x000000dff5f87223 */ /* 0x000fc800000100f8 */
[----:B------:R-:W-:-:S07]  /*9220*/  MOV R245, R241 ;  /* 0x000000f100f57202 */ /* 0x000fce0000000f00 */
.L_x_12803:
[----:B------:R-:W-:Y:S05]  /*9230*/  BSYNC B0 ;  /* 0x0000000000007941 */ /* 0x000fea0003800000 */
.L_x_12802:
[----:B-1----:R1:W1:Y:S01]  /*9240*/  SHFL.DOWN PT, R223, R245, 0x4, 0x1f ;  /* 0x08801f00f5df7f89 */ /* 0x00226200000e0000 */
[----:B------:R-:W-:Y:S01]  /*9250*/  BSSY B0, `(.L_x_12804) ;  /* 0x0000012000007945 */ /* 0x000fe20003800000 */
[C---:B0-----:R-:W-:Y:S01]  /*9260*/  FMUL.FTZ R241, R149.reuse, R182 ;  /* 0x000000b695f17220 */ /* 0x041fe20000410000 */
[----:B----4-:R-:W-:Y:S01]  /*9270*/  FMUL.FTZ R183, R149, R220 ;  /* 0x000000dc95b77220 */ /* 0x010fe20000410000 */
[----:B------:R0:W4:Y:S04]  /*9280*/  SHFL.DOWN PT, R242, R248, 0x4, 0x1f ;  /* 0x08801f00f8f27f89 */ /* 0x00012800000e0000 */
[----:B------:R0:W0:Y:S04]  /*9290*/  SHFL.DOWN PT, R222, R240, 0x4, 0x1f ;  /* 0x08801f00f0de7f89 */ /* 0x00002800000e0000 */
[----:B------:R0:W0:Y:S01]  /*92a0*/  SHFL.DOWN PT, R243, R239, 0x4, 0x1f ;  /* 0x08801f00eff37f89 */ /* 0x00002200000e0000 */
[----:B------:R-:W-:Y:S05]  /*92b0*/  @P3 BRA `(.L_x_12805) ;  /* 0x00000000002c3947 */ /* 0x000fea0003800000 */
[----:B0-----:R-:W-:-:S04]  /*92c0*/  FMUL.FTZ R244, R248, R243 ;  /* 0x000000f3f8f47220 */ /* 0x001fc80000410000 */
[-C--:B------:R-:W-:Y:S01]  /*92d0*/  FFMA.FTZ R244, R245, R222.reuse, -R244 ;  /* 0x000000def5f47223 */ /* 0x080fe200000108f4 */
[----:B------:R-:W-:-:S03]  /*92e0*/  FMUL.FTZ R222, R248, R222 ;  /* 0x000000def8de7220 */ /* 0x000fc60000410000 */
[----:B---3--:R-:W-:Y:S01]  /*92f0*/  FADD.FTZ R240, R240, R244 ;  /* 0x000000f4f0f07221 */ /* 0x008fe20000010000 */
[----:B------:R-:W-:Y:S01]  /*9300*/  FFMA.FTZ R222, R245, R243, R222 ;  /* 0x000000f3f5de7223 */ /* 0x000fe200000100de */
[CC--:B----4-:R-:W-:Y:S01]  /*9310*/  FMUL.FTZ R243, R248.reuse, R242.reuse ;  /* 0x000000f2f8f37220 */ /* 0x0d0fe20000410000 */
[-C--:B-1----:R-:W-:Y:S02]  /*9320*/  FMUL.FTZ R248, R248, R223.reuse ;  /* 0x000000dff8f87220 */ /* 0x082fe40000410000 */
[----:B------:R-:W-:Y:S01]  /*9330*/  FADD.FTZ R239, R239, R222 ;  /* 0x000000deefef7221 */ /* 0x000fe20000010000 */
[C---:B------:R-:W-:Y:S01]  /*9340*/  FFMA.FTZ R243, R245.reuse, R223, -R243 ;  /* 0x000000dff5f37223 */ /* 0x040fe200000108f3 */
[----:B------:R-:W-:-:S04]  /*9350*/  FFMA.FTZ R248, R245, R242, R248 ;  /* 0x000000f2f5f87223 */ /* 0x000fc800000100f8 */
[----:B------:R-:W-:-:S07]  /*9360*/  MOV R245, R243 ;  /* 0x000000f300f57202 */ /* 0x000fce0000000f00 */
.L_x_12805:
[----:B------:R-:W-:Y:S05]  /*9370*/  BSYNC B0 ;  /* 0x0000000000007941 */ /* 0x000fea0003800000 */
.L_x_12804:
[C---:B0-----:R-:W-:Y:S01]  /*9380*/  FFMA.FTZ R222, R155.reuse, R220, -R241 ;  /* 0x000000dc9bde7223 */ /* 0x041fe200000108f1 */
[----:B----4-:R0:W4:Y:S01]  /*9390*/  SHFL.DOWN PT, R242, R248, 0x8, 0x1f ;  /* 0x09001f00f8f27f89 */ /* 0x01012200000e0000 */
[----:B------:R-:W-:Y:S01]  /*93a0*/  BSSY B0, `(.L_x_12806) ;  /* 0x0000011000007945 */ /* 0x000fe20003800000 */
[----:B------:R-:W-:Y:S02]  /*93b0*/  FFMA.FTZ R183, R155, R182, R183 ;  /* 0x000000b69bb77223 */ /* 0x000fe400000100b7 */
[----:B------:R0:W0:Y:S04]  /*93c0*/  SHFL.DOWN PT, R241, R245, 0x8, 0x1f ;  /* 0x09001f00f5f17f89 */ /* 0x00002800000e0000 */
[----:B-1----:R1:W0:Y:S04]  /*93d0*/  SHFL.DOWN PT, R223, R240, 0x8, 0x1f ;  /* 0x09001f00f0df7f89 */ /* 0x00222800000e0000 */
[----:B------:R1:W0:Y:S01]  /*93e0*/  SHFL.DOWN PT, R243, R239, 0x8, 0x1f ;  /* 0x09001f00eff37f89 */ /* 0x00022200000e0000 */
[----:B------:R-:W-:Y:S05]  /*93f0*/  @P4 BRA `(.L_x_12807) ;  /* 0x00000000002c4947 */ /* 0x000fea0003800000 */
[----:B0-----:R-:W-:-:S04]  /*9400*/  FMUL.FTZ R244, R248, R243 ;  /* 0x000000f3f8f47220 */ /* 0x001fc80000410000 */
[-C--:B------:R-:W-:Y:S01]  /*9410*/  FFMA.FTZ R244, R245, R223.reuse, -R244 ;  /* 0x000000dff5f47223 */ /* 0x080fe200000108f4 */
[----:B------:R-:W-:-:S03]  /*9420*/  FMUL.FTZ R223, R248, R223 ;  /* 0x000000dff8df7220 */ /* 0x000fc60000410000 */
[----:B-1-3--:R-:W-:Y:S01]  /*9430*/  FADD.FTZ R240, R240, R244 ;  /* 0x000000f4f0f07221 */ /* 0x00afe20000010000 */
[----:B------:R-:W-:Y:S01]  /*9440*/  FFMA.FTZ R223, R245, R243, R223 ;  /* 0x000000f3f5df7223 */ /* 0x000fe200000100df */
[CC--:B----4-:R-:W-:Y:S01]  /*9450*/  FMUL.FTZ R243, R248.reuse, R242.reuse ;  /* 0x000000f2f8f37220 */ /* 0x0d0fe20000410000 */
[-C--:B------:R-:W-:Y:S02]  /*9460*/  FMUL.FTZ R248, R248, R241.reuse ;  /* 0x000000f1f8f87220 */ /* 0x080fe40000410000 */
[----:B------:R-:W-:Y:S01]  /*9470*/  FADD.FTZ R239, R239, R223 ;  /* 0x000000dfefef7221 */ /* 0x000fe20000010000 */
[C---:B------:R-:W-:Y:S01]  /*9480*/  FFMA.FTZ R243, R245.reuse, R241, -R243 ;  /* 0x000000f1f5f37223 */ /* 0x040fe200000108f3 */
[----:B------:R-:W-:-:S04]  /*9490*/  FFMA.FTZ R248, R245, R242, R248 ;  /* 0x000000f2f5f87223 */ /* 0x000fc800000100f8 */
[----:B------:R-:W-:-:S07]  /*94a0*/  MOV R245, R243 ;  /* 0x000000f300f57202 */ /* 0x000fce0000000f00 */
.L_x_12807:
[----:B------:R-:W-:Y:S05]  /*94b0*/  BSYNC B0 ;  /* 0x0000000000007941 */ /* 0x000fea0003800000 */
.L_x_12806:
[----:B0-----:R0:W0:Y:S01]  /*94c0*/  SHFL.DOWN PT, R241, R245, 0x10, 0x1f ;  /* 0x0a001f00f5f17f89 */ /* 0x00102200000e0000 */
[----:B------:R-:W-:Y:S01]  /*94d0*/  BSSY B0, `(.L_x_12808) ;  /* 0x0000012000007945 */ /* 0x000fe20003800000 */
[----:B------:R-:W-:Y:S01]  /*94e0*/  FFMA.FTZ R222, R90, R15, R222 ;  /* 0x0000000f5ade7223 */ /* 0x000fe200000100de */
[----:B------:R-:W-:Y:S01]  /*94f0*/  FADD.FTZ R183, RZ, R183 ;  /* 0x000000b7ffb77221 */ /* 0x000fe20000010000 */
[----:B----4-:R4:W0:Y:S04]  /*9500*/  SHFL.DOWN PT, R242, R248, 0x10, 0x1f ;  /* 0x0a001f00f8f27f89 */ /* 0x01082800000e0000 */
[----:B------:R4:W0:Y:S04]  /*9510*/  SHFL.DOWN PT, R223, R240, 0x10, 0x1f ;  /* 0x0a001f00f0df7f89 */ /* 0x00082800000e0000 */
[----:B------:R4:W0:Y:S01]  /*9520*/  SHFL.DOWN PT, R243, R239, 0x10, 0x1f ;  /* 0x0a001f00eff37f89 */ /* 0x00082200000e0000 */
[----:B------:R-:W-:Y:S05]  /*9530*/  @P5 BRA `(.L_x_12809) ;  /* 0x00000000002c5947 */ /* 0x000fea0003800000 */
[----:B0-----:R-:W-:-:S04]  /*9540*/  FMUL.FTZ R244, R248, R243 ;  /* 0x000000f3f8f47220 */ /* 0x001fc80000410000 */
[-C--:B------:R-:W-:Y:S01]  /*9550*/  FFMA.FTZ R244, R245, R223.reuse, -R244 ;  /* 0x000000dff5f47223 */ /* 0x080fe200000108f4 */
[----:B------:R-:W-:-:S03]  /*9560*/  FMUL.FTZ R223, R248, R223 ;  /* 0x000000dff8df7220 */ /* 0x000fc60000410000 */
[----:B-1-34-:R-:W-:Y:S01]  /*9570*/  FADD.FTZ R240, R240, R244 ;  /* 0x000000f4f0f07221 */ /* 0x01afe20000010000 */
[----:B------:R-:W-:Y:S01]  /*9580*/  FFMA.FTZ R223, R245, R243, R223 ;  /* 0x000000f3f5df7223 */ /* 0x000fe200000100df */
[CC--:B------:R-:W-:Y:S01]  /*9590*/  FMUL.FTZ R243, R248.reuse, R242.reuse ;  /* 0x000000f2f8f37220 */ /* 0x0c0fe20000410000 */
[-C--:B------:R-:W-:Y:S02]  /*95a0*/  FMUL.FTZ R248, R248, R241.reuse ;  /* 0x000000f1f8f87220 */ /* 0x080fe40000410000 */
[----:B------:R-:W-:Y:S01]  /*95b0*/  FADD.FTZ R239, R239, R223 ;  /* 0x000000dfefef7221 */ /* 0x000fe20000010000 */
[C---:B------:R-:W-:Y:S01]  /*95c0*/  FFMA.FTZ R243, R245.reuse, R241, -R243 ;  /* 0x000000f1f5f37223 */ /* 0x040fe200000108f3 */
[----:B------:R-:W-:-:S04]  /*95d0*/  FFMA.FTZ R248, R245, R242, R248 ;  /* 0x000000f2f5f87223 */ /* 0x000fc800000100f8 */
[----:B------:R-:W-:-:S07]  /*95e0*/  MOV R245, R243 ;  /* 0x000000f300f57202 */ /* 0x000fce0000000f00 */
.L_x_12809:
[----:B------:R-:W-:Y:S05]  /*95f0*/  BSYNC B0 ;  /* 0x0000000000007941 */ /* 0x000fea0003800000 */
.L_x_12808:
[----:B0-----:R-:W2:Y:S01]  /*9600*/  SHFL.IDX PT, R241, R248, RZ, 0x1f ;  /* 0x00001ffff8f17589 */ /* 0x001ea200000e0000 */
[CC--:B------:R-:W-:Y:S01]  /*9610*/  FMUL.FTZ R242, R69.reuse, R183.reuse ;  /* 0x000000b745f27220 */ /* 0x0c0fe20000410000 */
[-C--:B------:R-:W-:Y:S01]  /*9620*/  FMUL.FTZ R243, R69, R222.reuse ;  /* 0x000000de45f37220 */ /* 0x080fe20000410000 */
[CC--:B------:R-:W-:Y:S01]  /*9630*/  FMUL.FTZ R244, R150.reuse, R222.reuse ;  /* 0x000000de96f47220 */ /* 0x0c0fe20000410000 */
[----:B------:R-:W0:Y:S01]  /*9640*/  SHFL.IDX PT, R69, R245, RZ, 0x1f ;  /* 0x00001ffff5457589 */ /* 0x000e2200000e0000 */
[-C--:B------:R-:W-:Y:S01]  /*9650*/  FMUL.FTZ R223, R150, R183.reuse ;  /* 0x000000b796df7220 */ /* 0x080fe20000410000 */
[CC--:B------:R-:W-:Y:S01]  /*9660*/  FFMA.FTZ R242, R184.reuse, R222.reuse, -R242 ;  /* 0x000000deb8f27223 */ /* 0x0c0fe200000108f2 */
[-C--:B------:R-:W-:Y:S01]  /*9670*/  FFMA.FTZ R243, R184, R183.reuse, R243 ;  /* 0x000000b7b8f37223 */ /* 0x080fe200000100f3 */
[C---:B------:R-:W-:Y:S01]  /*9680*/  FFMA.FTZ R184, R147.reuse, R183, R244 ;  /* 0x000000b793b87223 */ /* 0x040fe200000100f4 */
[----:B------:R-:W-:Y:S01]  /*9690*/  FFMA.FTZ R223, R147, R222, -R223 ;  /* 0x000000de93df7223 */ /* 0x000fe200000108df */
[----:B------:R-:W-:Y:S01]  /*96a0*/  FMUL.FTZ R249, R183, UR52 ;  /* 0x00000034b7f97c20 */ /* 0x000fe20008410000 */
[----:B------:R-:W-:Y:S01]  /*96b0*/  FFMA.FTZ R247, -R229, R243, R247 ;  /* 0x000000f3e5f77223 */ /* 0x000fe200000101f7 */
[----:B------:R-:W-:Y:S01]  /*96c0*/  FADD.FTZ R184, RZ, R184 ;  /* 0x000000b8ffb87221 */ /* 0x000fe20000010000 */
[----:B------:R-:W-:Y:S01]  /*96d0*/  FFMA.FTZ R223, R89, R16, R223 ;  /* 0x0000001059df7223 */ /* 0x000fe200000100df */
[----:B------:R-:W-:Y:S01]  /*96e0*/  FFMA.FTZ R246, R229, R242, R246 ;  /* 0x000000f2e5f67223 */ /* 0x000fe200000100f6 */
[----:B------:R-:W-:Y:S01]  /*96f0*/  FMUL.FTZ R243, R183, UR45 ;  /* 0x0000002db7f37c20 */ /* 0x000fe20008410000 */
[CC--:B------:R-:W-:Y:S01]  /*9700*/  FMUL.FTZ R242, R230.reuse, R184.reuse ;  /* 0x000000b8e6f27220 */ /* 0x0c0fe20000410000 */
[-C--:B------:R-:W-:Y:S01]  /*9710*/  FMUL.FTZ R244, R230, R223.reuse ;  /* 0x000000dfe6f47220 */ /* 0x080fe20000410000 */
[C---:B------:R-:W-:Y:S01]  /*9720*/  FFMA.FTZ R230, R222.reuse, UR45, -R249 ;  /* 0x0000002ddee67c23 */ /* 0x040fe200080108f9 */
[----:B------:R-:W-:Y:S01]  /*9730*/  FFMA.FTZ R243, R222, UR52, R243 ;  /* 0x00000034def37c23 */ /* 0x000fe200080100f3 */
[C---:B------:R-:W-:Y:S01]  /*9740*/  FFMA.FTZ R242, R68.reuse, R223, -R242 ;  /* 0x000000df44f27223 */ /* 0x040fe200000108f2 */
[----:B------:R-:W-:Y:S01]  /*9750*/  FFMA.FTZ R68, R68, R184, R244 ;  /* 0x000000b844447223 */ /* 0x000fe200000100f4 */
[C---:B------:R-:W-:Y:S01]  /*9760*/  FMUL.FTZ R230, R229.reuse, R230 ;  /* 0x000000e6e5e67220 */ /* 0x040fe20000410000 */
[----:B------:R-:W-:Y:S01]  /*9770*/  FFMA.FTZ R229, -R229, R243, -RZ ;  /* 0x000000f3e5e57223 */ /* 0x000fe200000109ff */
[----:B--2---:R-:W-:Y:S01]  /*9780*/  FMUL.FTZ R243, R241, R65 ;  /* 0x00000041f1f37220 */ /* 0x004fe20000410000 */
[----:B------:R-:W-:Y:S01]  /*9790*/  FFMA.FTZ R246, R9, R242, R246 ;  /* 0x000000f209f67223 */ /* 0x000fe200000100f6 */
[----:B------:R-:W-:Y:S01]  /*97a0*/  FMUL.FTZ R242, R241, R66 ;  /* 0x00000042f1f27220 */ /* 0x000fe20000410000 */
[----:B------:R-:W-:Y:S01]  /*97b0*/  FFMA.FTZ R247, -R9, R68, R247 ;  /* 0x0000004409f77223 */ /* 0x000fe200000101f7 */
[-C--:B0-----:R-:W-:Y:S01]  /*97c0*/  FFMA.FTZ R68, R69, R64.reuse, -R243 ;  /* 0x0000004045447223 */ /* 0x081fe200000108f3 */
[C---:B------:R-:W-:Y:S01]  /*97d0*/  FMUL.FTZ R64, R241.reuse, R64 ;  /* 0x00000040f1407220 */ /* 0x040fe20000410000 */
[-C--:B------:R-:W-:Y:S01]  /*97e0*/  FMUL.FTZ R243, R241, R67.reuse ;  /* 0x00000043f1f37220 */ /* 0x080fe20000410000 */
[----:B------:R-:W-:Y:S01]  /*97f0*/  FFMA.FTZ R241, R69, R67, R242 ;  /* 0x0000004345f17223 */ /* 0x000fe200000100f2 */
[----:B---34-:R-:W-:Y:S01]  /*9800*/  SHFL.DOWN PT, R248, R248, 0x1, 0x1f ;  /* 0x08201f00f8f87f89 */ /* 0x018fe200000e0000 */
[----:B------:R-:W-:Y:S01]  /*9810*/  FFMA.FTZ R217, R95, -R137, R217 ;  /* 0x800000895fd97223 */ /* 0x000fe200000100d9 */
[----:B------:R-:W-:Y:S01]  /*9820*/  FFMA.FTZ R224, R96, -R138, R224 ;  /* 0x8000008a60e07223 */ /* 0x000fe200000100e0 */
[----:B------:R-:W-:Y:S01]  /*9830*/  FFMA.FTZ R218, R94, -R136, R218 ;  /* 0x800000885eda7223 */ /* 0x000fe200000100da */
[----:B------:R0:W2:Y:S01]  /*9840*/  SHFL.IDX PT, R242, R67, RZ, 0x1f ;  /* 0x00001fff43f27589 */ /* 0x0000a200000e0000 */
[----:B------:R-:W-:Y:S01]  /*9850*/  FFMA.FTZ R221, R93, -R135, R221 ;  /* 0x800000875ddd7223 */ /* 0x000fe200000100dd */
[----:B------:R-:W-:Y:S01]  /*9860*/  FFMA.FTZ R219, R92, -R134, R219 ;  /* 0x800000865cdb7223 */ /* 0x000fe200000100db */
[----:B------:R-:W-:Y:S01]  /*9870*/  FFMA.FTZ R220, R91, -R133, R220 ;  /* 0x800000855bdc7223 */ /* 0x000fe200000100dc */
[----:B------:R3:W-:Y:S01]  /*9880*/  SHFL.IDX PT, R244, R66, RZ, 0x1f ;  /* 0x00001fff42f47589 */ /* 0x0007e200000e0000 */
[----:B------:R-:W-:Y:S01]  /*9890*/  FFMA.FTZ R222, R90, -R132, R222 ;  /* 0x800000845ade7223 */ /* 0x000fe200000100de */
[----:B------:R-:W-:Y:S01]  /*98a0*/  USHF.R.S32.HI UR54, URZ, 0x1f, UR11 ;  /* 0x0000001f3f367899 */ /* 0x000fe2000801140b */
[----:B------:R-:W-:Y:S01]  /*98b0*/  BSSY B0, `(.L_x_12810) ;  /* 0x000022b000007945 */ /* 0x000fe20003800000 */
[C---:B0-----:R-:W-:Y:S01]  /*98c0*/  FFMA.FTZ R67, R69.reuse, R66, -R243 ;  /* 0x0000004245437223 */ /* 0x041fe200000108f3 */
[----:B------:R-:W0:Y:S01]  /*98d0*/  SHFL.DOWN PT, R245, R245, 0x1, 0x1f ;  /* 0x08201f00f5f57f89 */ /* 0x000e2200000e0000 */
[----:B------:R-:W-:Y:S01]  /*98e0*/  FFMA.FTZ R69, R69, R65, R64 ;  /* 0x0000004145457223 */ /* 0x000fe20000010040 */
[CC--:B------:R-:W-:Y:S01]  /*98f0*/  FMUL.FTZ R64, R158.reuse, R223.reuse ;  /* 0x000000df9e407220 */ /* 0x0c0fe20000410000 */
[-C--:B------:R-:W-:Y:S01]  /*9900*/  FMUL.FTZ R65, R158, R184.reuse ;  /* 0x000000b89e417220 */ /* 0x080fe20000410000 */
[----:B------:R-:W4:Y:S01]  /*9910*/  SHFL.DOWN PT, R250, R240, 0x1, 0x1f ;  /* 0x08201f00f0fa7f89 */ /* 0x000f2200000e0000 */
[C---:B---3--:R-:W-:Y:S01]  /*9920*/  FMUL.FTZ R66, R184.reuse, UR52 ;  /* 0x00000034b8427c20 */ /* 0x048fe20008410000 */
[----:B------:R-:W-:Y:S01]  /*9930*/  FMUL.FTZ R243, R184, UR45 ;  /* 0x0000002db8f37c20 */ /* 0x000fe20008410000 */
[C---:B------:R-:W-:Y:S01]  /*9940*/  FFMA.FTZ R64, R145.reuse, R184, R64 ;  /* 0x000000b891407223 */ /* 0x040fe20000010040 */
[----:B------:R-:W-:Y:S01]  /*9950*/  FFMA.FTZ R65, R145, R223, -R65 ;  /* 0x000000df91417223 */ /* 0x000fe20000010841 */
[C---:B------:R-:W-:Y:S01]  /*9960*/  FFMA.FTZ R66, R223.reuse, UR45, -R66 ;  /* 0x0000002ddf427c23 */ /* 0x040fe20008010842 */
[----:B------:R-:W-:Y:S01]  /*9970*/  FFMA.FTZ R243, R223, UR52, R243 ;  /* 0x00000034dff37c23 */ /* 0x000fe200080100f3 */
[----:B------:R-:W-:Y:S01]  /*9980*/  FADD.FTZ R64, RZ, R64 ;  /* 0x00000040ff407221 */ /* 0x000fe20000010000 */
[----:B------:R-:W-:Y:S01]  /*9990*/  FFMA.FTZ R65, R88, R17, R65 ;  /* 0x0000001158417223 */ /* 0x000fe20000010041 */
[C---:B------:R-:W-:Y:S01]  /*99a0*/  FMUL.FTZ R66, R9.reuse, R66 ;  /* 0x0000004209427220 */ /* 0x040fe20000410000 */
[----:B------:R-:W-:Y:S01]  /*99b0*/  FFMA.FTZ R243, -R9, R243, -RZ ;  /* 0x000000f309f37223 */ /* 0x000fe200000109ff */
[CC--:B------:R-:W-:Y:S01]  /*99c0*/  FMUL.FTZ R9, R175.reuse, R64.reuse ;  /* 0x00000040af097220 */ /* 0x0c0fe20000410000 */
[----:B------:R-:W-:Y:S01]  /*99d0*/  FMUL.FTZ R175, R175, R65 ;  /* 0x00000041afaf7220 */ /* 0x000fe20000410000 */
[----:B-1----:R-:W-:Y:S01]  /*99e0*/  SHFL.IDX PT, R240, R240, RZ, 0x1f ;  /* 0x00001ffff0f07589 */ /* 0x002fe200000e0000 */
[----:B------:R-:W-:Y:S01]  /*99f0*/  FFMA.FTZ R223, R89, -R131, R223 ;  /* 0x8000008359df7223 */ /* 0x000fe200000100df */
[C---:B------:R-:W-:Y:S01]  /*9a00*/  FFMA.FTZ R9, R176.reuse, R65, -R9 ;  /* 0x00000041b0097223 */ /* 0x040fe20000010809 */
[----:B------:R-:W-:Y:S01]  /*9a10*/  FFMA.FTZ R175, R176, R64, R175 ;  /* 0x00000040b0af7223 */ /* 0x000fe200000100af */
[----:B--2---:R-:W-:-:S02]  /*9a20*/  @P1 FMUL.FTZ R176, R248, R242 ;  /* 0x000000f2f8b01220 */ /* 0x004fc40000410000 */
[C---:B------:R-:W-:Y:S01]  /*9a30*/  FFMA.FTZ R251, R8.reuse, R9, R246 ;  /* 0x0000000908fb7223 */ /* 0x040fe200000100f6 */
[----:B------:R-:W-:Y:S01]  /*9a40*/  FFMA.FTZ R249, -R8, R175, R247 ;  /* 0x000000af08f97223 */ /* 0x000fe200000101f7 */
[-C--:B0-----:R-:W-:Y:S01]  /*9a50*/  @P1 FFMA.FTZ R176, R245, R244.reuse, -R176 ;  /* 0x000000f4f5b01223 */ /* 0x081fe200000108b0 */
[CC--:B------:R-:W-:Y:S01]  /*9a60*/  FMUL.FTZ R9, R153.reuse, R65.reuse ;  /* 0x0000004199097220 */ /* 0x0c0fe20000410000 */
[----:B------:R-:W-:Y:S01]  /*9a70*/  @P1 FMUL.FTZ R247, R248, R244 ;  /* 0x000000f4f8f71220 */ /* 0x000fe20000410000 */
[----:B------:R-:W-:Y:S01]  /*9a80*/  FMUL.FTZ R175, R64, UR52 ;  /* 0x0000003440af7c20 */ /* 0x000fe20008410000 */
[----:B----4-:R-:W-:Y:S01]  /*9a90*/  @P1 FADD.FTZ R244, R250, R176 ;  /* 0x000000b0faf41221 */ /* 0x010fe20000010000 */
[----:B------:R-:W-:Y:S01]  /*9aa0*/  FMUL.FTZ R176, R64, UR45 ;  /* 0x0000002d40b07c20 */ /* 0x000fe20008410000 */
[-C--:B------:R-:W-:Y:S01]  /*9ab0*/  FMUL.FTZ R246, R153, R64.reuse ;  /* 0x0000004099f67220 */ /* 0x080fe20000410000 */
[C---:B------:R-:W-:Y:S01]  /*9ac0*/  FFMA.FTZ R9, R172.reuse, R64, R9 ;  /* 0x00000040ac097223 */ /* 0x040fe20000010009 */
[C---:B------:R-:W-:Y:S01]  /*9ad0*/  FFMA.FTZ R175, R65.reuse, UR45, -R175 ;  /* 0x0000002d41af7c23 */ /* 0x040fe200080108af */
[----:B------:R-:W-:Y:S01]  /*9ae0*/  FFMA.FTZ R176, R65, UR52, R176 ;  /* 0x0000003441b07c23 */ /* 0x000fe200080100b0 */
[----:B------:R-:W-:Y:S01]  /*9af0*/  FFMA.FTZ R246, R172, R65, -R246 ;  /* 0x00000041acf67223 */ /* 0x000fe200000108f6 */
[----:B------:R-:W-:Y:S01]  /*9b00*/  FADD.FTZ R9, RZ, R9 ;  /* 0x00000009ff097221 */ /* 0x000fe20000010000 */
[C---:B------:R-:W-:Y:S01]  /*9b10*/  FMUL.FTZ R175, R8.reuse, R175 ;  /* 0x000000af08af7220 */ /* 0x040fe20000410000 */
[----:B------:R-:W-:Y:S01]  /*9b20*/  FFMA.FTZ R176, -R8, R176, -RZ ;  /* 0x000000b008b07223 */ /* 0x000fe200000109ff */
[----:B------:R-:W-:Y:S01]  /*9b30*/  FFMA.FTZ R246, R87, R18, R246 ;  /* 0x0000001257f67223 */ /* 0x000fe200000100f6 */
[C---:B------:R-:W-:Y:S01]  /*9b40*/  FMUL.FTZ R8, R154.reuse, R9 ;  /* 0x000000099a087220 */ /* 0x040fe20000410000 */
[----:B------:R-:W0:Y:S01]  /*9b50*/  SHFL.DOWN PT, R248, R239, 0x1, 0x1f ;  /* 0x08201f00eff87f89 */ /* 0x000e2200000e0000 */
[----:B------:R-:W-:Y:S01]  /*9b60*/  @P1 FFMA.FTZ R247, R245, R242, R247 ;  /* 0x000000f2f5f71223 */ /* 0x000fe200000100f7 */
[-C--:B------:R-:W-:Y:S01]  /*9b70*/  FMUL.FTZ R154, R154, R246.reuse ;  /* 0x000000f69a9a7220 */ /* 0x080fe20000410000 */
[----:B------:R-:W-:Y:S01]  /*9b80*/  FFMA.FTZ R8, R157, R246, -R8 ;  /* 0x000000f69d087223 */ /* 0x000fe20000010808 */
[----:B------:R-:W-:-:S02]  /*9b90*/  FFMA.FTZ R65, R88, -R130, R65 ;  /* 0x8000008258417223 */ /* 0x000fc40000010041 */
[-C--:B------:R-:W-:Y:S01]  /*9ba0*/  FFMA.FTZ R157, R157, R9.reuse, R154 ;  /* 0x000000099d9d7223 */ /* 0x080fe2000001009a */
[C---:B------:R-:W-:Y:S01]  /*9bb0*/  FFMA.FTZ R250, R6.reuse, R8, R251 ;  /* 0x0000000806fa7223 */ /* 0x040fe200000100fb */
[CC--:B------:R-:W-:Y:S01]  /*9bc0*/  FMUL.FTZ R8, R161.reuse, R246.reuse ;  /* 0x000000f6a1087220 */ /* 0x0c0fe20000410000 */
[----:B------:R-:W-:Y:S01]  /*9bd0*/  FMUL.FTZ R154, R161, R9 ;  /* 0x00000009a19a7220 */ /* 0x000fe20000410000 */
[----:B------:R-:W-:Y:S02]  /*9be0*/  FFMA.FTZ R249, -R6, R157, R249 ;  /* 0x0000009d06f97223 */ /* 0x000fe400000101f9 */
[C---:B------:R-:W-:Y:S01]  /*9bf0*/  FFMA.FTZ R8, R144.reuse, R9, R8 ;  /* 0x0000000990087223 */ /* 0x040fe20000010008 */
[----:B------:R-:W-:-:S03]  /*9c00*/  FFMA.FTZ R154, R144, R246, -R154 ;  /* 0x000000f6909a7223 */ /* 0x000fc6000001089a */
[----:B------:R-:W-:Y:S01]  /*9c10*/  FADD.FTZ R8, RZ, R8 ;  /* 0x00000008ff087221 */ /* 0x000fe20000010000 */
[----:B------:R-:W-:-:S03]  /*9c20*/  FFMA.FTZ R154, R86, R19, R154 ;  /* 0x00000013569a7223 */ /* 0x000fc6000001009a */
[C---:B------:R-:W-:Y:S01]  /*9c30*/  FMUL.FTZ R157, R152.reuse, R8 ;  /* 0x00000008989d7220 */ /* 0x040fe20000410000 */
[-C--:B------:R-:W-:Y:S01]  /*9c40*/  FMUL.FTZ R251, R152, R154.reuse ;  /* 0x0000009a98fb7220 */ /* 0x080fe20000410000 */
[----:B------:R-:W-:Y:S02]  /*9c50*/  FMUL.FTZ R245, R8, UR52 ;  /* 0x0000003408f57c20 */ /* 0x000fe40008410000 */
[C---:B------:R-:W-:Y:S01]  /*9c60*/  FFMA.FTZ R152, R140.reuse, R154, -R157 ;  /* 0x0000009a8c987223 */ /* 0x040fe2000001089d */
[-C--:B------:R-:W-:Y:S01]  /*9c70*/  FFMA.FTZ R251, R140, R8.reuse, R251 ;  /* 0x000000088cfb7223 */ /* 0x080fe200000100fb */
[C---:B------:R-:W-:Y:S01]  /*9c80*/  FMUL.FTZ R140, R9.reuse, UR52 ;  /* 0x00000034098c7c20 */ /* 0x040fe20008410000 */
[----:B------:R-:W-:Y:S01]  /*9c90*/  FMUL.FTZ R157, R9, UR45 ;  /* 0x0000002d099d7c20 */ /* 0x000fe20008410000 */
[----:B------:R-:W-:Y:S01]  /*9ca0*/  FFMA.FTZ R245, R154, UR45, -R245 ;  /* 0x0000002d9af57c23 */ /* 0x000fe200080108f5 */
[----:B0-----:R-:W-:Y:S01]  /*9cb0*/  @P1 FADD.FTZ R242, R248, R247 ;  /* 0x000000f7f8f21221 */ /* 0x001fe20000010000 */
[C---:B------:R-:W-:Y:S01]  /*9cc0*/  FFMA.FTZ R140, R246.reuse, UR45, -R140 ;  /* 0x0000002df68c7c23 */ /* 0x040fe2000801088c */
[----:B------:R-:W-:Y:S01]  /*9cd0*/  FFMA.FTZ R157, R246, UR52, R157 ;  /* 0x00000034f69d7c23 */ /* 0x000fe2000801009d */
[----:B------:R-:W-:Y:S01]  /*9ce0*/  FMUL.FTZ R245, R7, R245 ;  /* 0x000000f507f57220 */ /* 0x000fe20000410000 */
[----:B------:R-:W-:Y:S01]  /*9cf0*/  FMUL.FTZ R247, R173, R8 ;  /* 0x00000008adf77220 */ /* 0x000fe20000410000 */
[C---:B------:R-:W-:Y:S01]  /*9d00*/  FMUL.FTZ R140, R6.reuse, R140 ;  /* 0x0000008c068c7220 */ /* 0x040fe20000410000 */
[----:B------:R-:W-:Y:S01]  /*9d10*/  FFMA.FTZ R157, -R6, R157, -RZ ;  /* 0x0000009d069d7223 */ /* 0x000fe200000109ff */
[C---:B------:R-:W-:Y:S01]  /*9d20*/  FFMA.FTZ R6, R7.reuse, R152, R250 ;  /* 0x0000009807067223 */ /* 0x040fe200000100fa */
[----:B------:R-:W-:Y:S01]  /*9d30*/  FFMA.FTZ R152, -R7, R251, R249 ;  /* 0x000000fb07987223 */ /* 0x000fe200000101f9 */
[----:B------:R-:W-:Y:S01]  /*9d40*/  FMUL.FTZ R249, R8, UR45 ;  /* 0x0000002d08f97c20 */ /* 0x000fe20008410000 */
[-C--:B------:R-:W-:Y:S01]  /*9d50*/  FMUL.FTZ R250, R242, -R71.reuse ;  /* 0x80000047f2fa7220 */ /* 0x080fe20000410000 */
[----:B------:R-:W-:Y:S01]  /*9d60*/  FFMA.FTZ R247, R156, R154, -R247 ;  /* 0x0000009a9cf77223 */ /* 0x000fe200000108f7 */
[----:B------:R-:W-:Y:S01]  /*9d70*/  FMUL.FTZ R248, R244, -R71 ;  /* 0x80000047f4f87220 */ /* 0x000fe20000410000 */
[----:B------:R-:W-:Y:S01]  /*9d80*/  FFMA.FTZ R249, R154, UR52, R249 ;  /* 0x000000349af97c23 */ /* 0x000fe200080100f9 */
[----:B------:R-:W-:Y:S01]  /*9d90*/  FFMA.FTZ R71, R244, R70, -R250 ;  /* 0x00000046f4477223 */ /* 0x000fe200000108fa */
[----:B------:R-:W-:Y:S01]  /*9da0*/  FFMA.FTZ R247, R85, R20, R247 ;  /* 0x0000001455f77223 */ /* 0x000fe200000100f7 */
[----:B------:R-:W-:Y:S01]  /*9db0*/  FFMA.FTZ R70, R242, R70, R248 ;  /* 0x00000046f2467223 */ /* 0x000fe200000100f8 */
[----:B------:R-:W-:Y:S01]  /*9dc0*/  FFMA.FTZ R7, -R7, R249, -RZ ;  /* 0x000000f907077223 */ /* 0x000fe200000109ff */
[----:B------:R-:W-:Y:S01]  /*9dd0*/  FMUL.FTZ R249, R173, R154 ;  /* 0x0000009aadf97220 */ /* 0x000fe20000410000 */
[-C--:B------:R-:W-:Y:S01]  /*9de0*/  FMUL.FTZ R250, R148, R247.reuse ;  /* 0x000000f794fa7220 */ /* 0x080fe20000410000 */
[----:B------:R-:W-:Y:S01]  /*9df0*/  FMUL.FTZ R248, R162, R247 ;  /* 0x000000f7a2f87220 */ /* 0x000fe20000410000 */
[----:B------:R-:W-:Y:S01]  /*9e00*/  FADD.FTZ R213, R213, R71 ;  /* 0x00000047d5d57221 */ /* 0x000fe20000010000 */
[----:B------:R-:W-:Y:S01]  /*9e10*/  FFMA.FTZ R249, R156, R8, R249 ;  /* 0x000000089cf97223 */ /* 0x000fe200000100f9 */
[----:B------:R-:W-:Y:S01]  /*9e20*/  FFMA.FTZ R246, R87, -R129, R246 ;  /* 0x8000008157f67223 */ /* 0x000fe200000100f6 */
[----:B------:R-:W-:Y:S01]  /*9e30*/  FFMA.FTZ R154, R86, -R128, R154 ;  /* 0x80000080569a7223 */ /* 0x000fe2000001009a */
[----:B------:R-:W-:Y:S01]  /*9e40*/  FMUL.FTZ R251, R146, -R213 ;  /* 0x800000d592fb7220 */ /* 0x000fe20000410000 */
[----:B------:R-:W-:-:S04]  /*9e50*/  FADD.FTZ R244, RZ, R249 ;  /* 0x000000f9fff47221 */ /* 0x000fc80000010000 */
[-C--:B------:R-:W-:Y:S01]  /*9e60*/  FMUL.FTZ R242, R148, R244.reuse ;  /* 0x000000f494f27220 */ /* 0x080fe20000410000 */
[----:B------:R-:W-:-:S03]  /*9e70*/  FMUL.FTZ R249, R162, R244 ;  /* 0x000000f4a2f97220 */ /* 0x000fc60000410000 */
[CC--:B------:R-:W-:Y:S01]  /*9e80*/  FFMA.FTZ R148, R139.reuse, R247.reuse, -R242 ;  /* 0x000000f78b947223 */ /* 0x0c0fe200000108f2 */
[-C--:B------:R-:W-:Y:S01]  /*9e90*/  FFMA.FTZ R242, R139, R244.reuse, R250 ;  /* 0x000000f48bf27223 */ /* 0x080fe200000100fa */
[C---:B------:R-:W-:Y:S01]  /*9ea0*/  FFMA.FTZ R139, R143.reuse, R244, R248 ;  /* 0x000000f48f8b7223 */ /* 0x040fe200000100f8 */
[----:B------:R-:W-:Y:S01]  /*9eb0*/  FFMA.FTZ R249, R143, R247, -R249 ;  /* 0x000000f78ff97223 */ /* 0x000fe200000108f9 */
[----:B------:R0:W1:Y:S01]  /*9ec0*/  SHFL.IDX PT, R248, R239, RZ, 0x1f ;  /* 0x00001fffeff87589 */ /* 0x00006200000e0000 */
[----:B------:R-:W-:Y:S01]  /*9ed0*/  FADD.FTZ R250, -R214, R70 ;  /* 0x00000046d6fa7221 */ /* 0x000fe20000010100 */
[----:B------:R-:W-:Y:S01]  /*9ee0*/  FADD.FTZ R139, RZ, R139 ;  /* 0x0000008bff8b7221 */ /* 0x000fe20000010000 */
[----:B------:R-:W-:Y:S01]  /*9ef0*/  FADD.FTZ R70, R240, R67 ;  /* 0x00000043f0467221 */ /* 0x000fe20000010000 */
[C---:B------:R-:W-:Y:S01]  /*9f00*/  FFMA.FTZ R6, R2.reuse, R148, R6 ;  /* 0x0000009402067223 */ /* 0x040fe20000010006 */
[----:B------:R-:W-:Y:S01]  /*9f10*/  FFMA.FTZ R251, R151, R250, R251 ;  /* 0x000000fa97fb7223 */ /* 0x000fe200000100fb */
[----:B------:R-:W-:Y:S01]  /*9f20*/  FFMA.FTZ R152, -R2, R242, R152 ;  /* 0x000000f202987223 */ /* 0x000fe20000010198 */
[----:B------:R-:W-:Y:S01]  /*9f30*/  FMUL.FTZ R242, R244, UR52 ;  /* 0x00000034f4f27c20 */ /* 0x000fe20008410000 */
[----:B0-----:R-:W-:Y:S01]  /*9f40*/  FFMA.FTZ R239, R84, R21, R249 ;  /* 0x0000001554ef7223 */ /* 0x001fe200000100f9 */
[C---:B------:R-:W-:Y:S01]  /*9f50*/  FMUL.FTZ R249, R174.reuse, R139 ;  /* 0x0000008baef97220 */ /* 0x040fe20000410000 */
[----:B------:R-:W-:Y:S01]  /*9f60*/  FADD.FTZ R197, -R197, R251 ;  /* 0x000000fbc5c57221 */ /* 0x000fe20000010100 */
[----:B------:R-:W-:Y:S01]  /*9f70*/  FFMA.FTZ R242, R247, UR45, -R242 ;  /* 0x0000002df7f27c23 */ /* 0x000fe200080108f2 */
[-C--:B------:R-:W-:Y:S01]  /*9f80*/  FMUL.FTZ R71, R174, R239.reuse ;  /* 0x000000efae477220 */ /* 0x080fe20000410000 */
[----:B------:R-:W-:Y:S01]  /*9f90*/  FFMA.FTZ R249, R142, R239, -R249 ;  /* 0x000000ef8ef97223 */ /* 0x000fe200000108f9 */
[----:B------:R-:W-:-:S02]  /*9fa0*/  FMUL.FTZ R148, R163, -R197 ;  /* 0x800000c5a3947220 */ /* 0x000fc40000410000 */
[----:B------:R-:W-:Y:S01]  /*9fb0*/  FFMA.FTZ R71, R142, R139, R71 ;  /* 0x0000008b8e477223 */ /* 0x000fe20000010047 */
[----:B------:R-:W-:-:S03]  /*9fc0*/  FFMA.FTZ R249, R83, R22, R249 ;  /* 0x0000001653f97223 */ /* 0x000fc600000100f9 */
[----:B------:R-:W-:Y:S01]  /*9fd0*/  FADD.FTZ R214, RZ, R71 ;  /* 0x00000047ffd67221 */ /* 0x000fe20000010000 */
[----:B------:R-:W-:-:S03]  /*9fe0*/  FMUL.FTZ R67, R163, R249 ;  /* 0x000000f9a3437220 */ /* 0x000fc60000410000 */
[-C--:B------:R-:W-:Y:S01]  /*9ff0*/  FMUL.FTZ R240, R163, R214.reuse ;  /* 0x000000d6a3f07220 */ /* 0x080fe20000410000 */
[C---:B------:R-:W-:Y:S01]  /*a000*/  FFMA.FTZ R67, R141.reuse, R214, R67 ;  /* 0x000000d68d437223 */ /* 0x040fe20000010043 */
[----:B-1----:R-:W-:Y:S01]  /*a010*/  FADD.FTZ R71, R248, R241 ;  /* 0x000000f1f8477221 */ /* 0x002fe20000010000 */
[----:B------:R-:W-:Y:S01]  /*a020*/  FMUL.FTZ R248, R146, -R250 ;  /* 0x800000fa92f87220 */ /* 0x000fe20000410000 */
[----:B------:R-:W-:Y:S01]  /*a030*/  FFMA.FTZ R240, R141, R249, -R240 ;  /* 0x000000f98df07223 */ /* 0x000fe200000108f0 */
[----:B------:R-:W-:Y:S02]  /*a040*/  FADD.FTZ R67, RZ, R67 ;  /* 0x00000043ff437221 */ /* 0x000fe40000010000 */
[----:B------:R-:W-:Y:S01]  /*a050*/  FFMA.FTZ R248, R151, R213, -R248 ;  /* 0x000000d597f87223 */ /* 0x000fe200000108f8 */
[----:B------:R-:W-:Y:S01]  /*a060*/  FFMA.FTZ R240, R82, R23, R240 ;  /* 0x0000001752f07223 */ /* 0x000fe200000100f0 */
[C---:B------:R-:W-:Y:S02]  /*a070*/  FMUL.FTZ R252, R146.reuse, R67 ;  /* 0x0000004392fc7220 */ /* 0x040fe40000410000 */
[----:B------:R-:W-:Y:S01]  /*a080*/  FADD.FTZ R185, R185, R248 ;  /* 0x000000f8b9b97221 */ /* 0x000fe20000010000 */
[-C--:B------:R-:W-:Y:S01]  /*a090*/  FMUL.FTZ R241, R146, R240.reuse ;  /* 0x000000f092f17220 */ /* 0x080fe20000410000 */
[----:B------:R-:W-:Y:S01]  /*a0a0*/  FFMA.FTZ R146, R151, R240, -R252 ;  /* 0x000000f097927223 */ /* 0x000fe200000108fc */
[----:B------:R-:W-:Y:S01]  /*a0b0*/  FMUL.FTZ R248, R244, UR45 ;  /* 0x0000002df4f87c20 */ /* 0x000fe20008410000 */
[----:B------:R-:W-:Y:S01]  /*a0c0*/  FFMA.FTZ R148, R141, R185, -R148 ;  /* 0x000000b98d947223 */ /* 0x000fe20000010894 */
[----:B------:R-:W-:Y:S01]  /*a0d0*/  FFMA.FTZ R241, R151, R67, R241 ;  /* 0x0000004397f17223 */ /* 0x000fe200000100f1 */
[----:B------:R-:W-:Y:S01]  /*a0e0*/  FMUL.FTZ R151, R163, -R185 ;  /* 0x800000b9a3977220 */ /* 0x000fe20000410000 */
[----:B------:R-:W0:Y:S01]  /*a0f0*/  S2R R252, SR_TID.X ;  /* 0x0000000000fc7919 */ /* 0x000e220000002100 */
[----:B------:R-:W-:Y:S01]  /*a100*/  FADD.FTZ R186, R186, R148 ;  /* 0x00000094baba7221 */ /* 0x000fe20000010000 */
[----:B------:R-:W-:Y:S01]  /*a110*/  FMUL.FTZ R148, R121, R139 ;  /* 0x0000008b79947220 */ /* 0x000fe20000410000 */
[----:B------:R-:W-:Y:S01]  /*a120*/  FFMA.FTZ R151, R141, R197, R151 ;  /* 0x000000c58d977223 */ /* 0x000fe20000010097 */
[----:B------:R-:W-:Y:S01]  /*a130*/  FADD.FTZ R241, RZ, R241 ;  /* 0x000000f1fff17221 */ /* 0x000fe20000010000 */
[----:B------:R-:W-:Y:S01]  /*a140*/  FFMA.FTZ R146, R81, R24, R146 ;  /* 0x0000001851927223 */ /* 0x000fe20000010092 */
[-C--:B------:R-:W-:Y:S01]  /*a150*/  FFMA.FTZ R148, R122, R239.reuse, -R148 ;  /* 0x000000ef7a947223 */ /* 0x080fe20000010894 */
[----:B------:R-:W-:Y:S01]  /*a160*/  FADD.FTZ R210, -R210, R151 ;  /* 0x00000097d2d27221 */ /* 0x000fe20000010100 */
[----:B------:R-:W-:Y:S01]  /*a170*/  FMUL.FTZ R151, R121, R239 ;  /* 0x000000ef79977220 */ /* 0x000fe20000410000 */
[C---:B------:R-:W-:Y:S01]  /*a180*/  FMUL.FTZ R121, R174.reuse, -R186 ;  /* 0x800000baae797220 */ /* 0x040fe20000410000 */
[----:B------:R-:W-:Y:S01]  /*a190*/  FFMA.FTZ R148, R5, R148, R6 ;  /* 0x0000009405947223 */ /* 0x000fe20000010006 */
[-C--:B------:R-:W-:Y:S01]  /*a1a0*/  FMUL.FTZ R174, R174, -R210.reuse ;  /* 0x800000d2aeae7220 */ /* 0x080fe20000410000 */
[----:B------:R-:W-:Y:S01]  /*a1b0*/  FFMA.FTZ R151, R122, R139, R151 ;  /* 0x0000008b7a977223 */ /* 0x000fe20000010097 */
[C---:B------:R-:W-:Y:S01]  /*a1c0*/  FFMA.FTZ R121, R142.reuse, R210, R121 ;  /* 0x000000d28e797223 */ /* 0x040fe20000010079 */
[C---:B------:R-:W-:Y:S01]  /*a1d0*/  FMUL.FTZ R6, R139.reuse, UR52 ;  /* 0x000000348b067c20 */ /* 0x040fe20008410000 */
[----:B------:R-:W-:Y:S01]  /*a1e0*/  FFMA.FTZ R174, R142, R186, -R174 ;  /* 0x000000ba8eae7223 */ /* 0x000fe200000108ae */
[----:B------:R-:W-:Y:S01]  /*a1f0*/  FMUL.FTZ R122, R139, UR45 ;  /* 0x0000002d8b7a7c20 */ /* 0x000fe20008410000 */
[----:B------:R-:W-:Y:S01]  /*a200*/  FADD.FTZ R209, -R209, R121 ;  /* 0x00000079d1d17221 */ /* 0x000fe20000010100 */
[C---:B------:R-:W-:Y:S01]  /*a210*/  FFMA.FTZ R6, R239.reuse, UR45, -R6 ;  /* 0x0000002def067c23 */ /* 0x040fe20008010806 */
[----:B------:R-:W-:Y:S01]  /*a220*/  FADD.FTZ R208, R208, R174 ;  /* 0x000000aed0d07221 */ /* 0x000fe20000010000 */
[----:B------:R-:W-:Y:S01]  /*a230*/  FFMA.FTZ R122, R239, UR52, R122 ;  /* 0x00000034ef7a7c23 */ /* 0x000fe2000801007a */
[C---:B------:R-:W-:Y:S01]  /*a240*/  FMUL.FTZ R121, R162.reuse, -R209 ;  /* 0x800000d1a2797220 */ /* 0x040fe20000410000 */
[C---:B------:R-:W-:Y:S01]  /*a250*/  FFMA.FTZ R151, -R5.reuse, R151, R152 ;  /* 0x0000009705977223 */ /* 0x040fe20000010198 */
[----:B------:R-:W-:Y:S01]  /*a260*/  FMUL.FTZ R162, R162, -R208 ;  /* 0x800000d0a2a27220 */ /* 0x000fe20000410000 */
[----:B------:R-:W-:Y:S01]  /*a270*/  FMUL.FTZ R6, R5, R6 ;  /* 0x0000000605067220 */ /* 0x000fe20000410000 */
[----:B------:R-:W-:Y:S01]  /*a280*/  FFMA.FTZ R121, R143, R208, -R121 ;  /* 0x000000d08f797223 */ /* 0x000fe20000010879 */
[----:B------:R-:W-:Y:S01]  /*a290*/  FFMA.FTZ R5, -R5, R122, -RZ ;  /* 0x0000007a05057223 */ /* 0x000fe200000109ff */
        /* <DEDUP_REMOVED lines=9> */
[----:B------:R-:W-:Y:S01]  /*a330*/  FMUL.FTZ R120, R214, UR52 ;  /* 0x00000034d6787c20 */ /* 0x000fe20008410000 */
[C---:B------:R-:W-:Y:S01]  /*a340*/  FFMA.FTZ R119, R156.reuse, R207, R119 ;  /* 0x000000cf9c777223 */ /* 0x040fe20000010077 */
[----:B------:R-:W-:Y:S01]  /*a350*/  FFMA.FTZ R142, R3, R121, R148 ;  /* 0x00000079038e7223 */ /* 0x000fe20000010094 */
[----:B------:R-:W-:Y:S01]  /*a360*/  FFMA.FTZ R173, R156, R187, -R173 ;  /* 0x000000bb9cad7223 */ /* 0x000fe200000108ad */
[----:B------:R-:W-:Y:S01]  /*a370*/  FMUL.FTZ R121, R214, UR45 ;  /* 0x0000002dd6797c20 */ /* 0x000fe20008410000 */
[----:B------:R-:W-:Y:S01]  /*a380*/  FADD.FTZ R206, -R206, R119 ;  /* 0x00000077cece7221 */ /* 0x000fe20000010100 */
[----:B------:R-:W-:Y:S01]  /*a390*/  FFMA.FTZ R120, R249, UR45, -R120 ;  /* 0x0000002df9787c23 */ /* 0x000fe20008010878 */
[----:B------:R-:W-:Y:S01]  /*a3a0*/  FADD.FTZ R205, R205, R173 ;  /* 0x000000adcdcd7221 */ /* 0x000fe20000010000 */
[----:B------:R-:W-:Y:S01]  /*a3b0*/  FFMA.FTZ R121, R249, UR52, R121 ;  /* 0x00000034f9797c23 */ /* 0x000fe20008010079 */
[----:B------:R-:W-:Y:S01]  /*a3c0*/  FMUL.FTZ R119, R161, -R206 ;  /* 0x800000cea1777220 */ /* 0x000fe20000410000 */
[----:B------:R-:W-:Y:S01]  /*a3d0*/  FFMA.FTZ R151, -R3, R122, R151 ;  /* 0x0000007a03977223 */ /* 0x000fe20000010197 */
[-C--:B------:R-:W-:Y:S01]  /*a3e0*/  FMUL.FTZ R161, R161, -R205.reuse ;  /* 0x800000cda1a17220 */ /* 0x080fe20000410000 */
[C---:B------:R-:W-:Y:S01]  /*a3f0*/  FMUL.FTZ R120, R3.reuse, R120 ;  /* 0x0000007803787220 */ /* 0x040fe20000410000 */
[C---:B------:R-:W-:Y:S01]  /*a400*/  FFMA.FTZ R119, R144.reuse, R205, -R119 ;  /* 0x000000cd90777223 */ /* 0x040fe20000010877 */
[----:B------:R-:W-:Y:S01]  /*a410*/  FFMA.FTZ R3, -R3, R121, -RZ ;  /* 0x0000007903037223 */ /* 0x000fe200000109ff */
[----:B------:R-:W-:Y:S01]  /*a420*/  FFMA.FTZ R144, R144, R206, R161 ;  /* 0x000000ce90907223 */ /* 0x000fe200000100a1 */
[CC--:B------:R-:W-:Y:S01]  /*a430*/  FMUL.FTZ R121, R117.reuse, R67.reuse ;  /* 0x0000004375797220 */ /* 0x0c0fe20000410000 */
[----:B------:R-:W-:Y:S01]  /*a440*/  FADD.FTZ R188, R188, R119 ;  /* 0x00000077bcbc7221 */ /* 0x000fe20000010000 */
[-C--:B------:R-:W-:Y:S01]  /*a450*/  FMUL.FTZ R122, R117, R240.reuse ;  /* 0x000000f0757a7220 */ /* 0x080fe20000410000 */
[----:B------:R-:W-:Y:S01]  /*a460*/  FADD.FTZ R204, -R204, R144 ;  /* 0x00000090cccc7221 */ /* 0x000fe20000010100 */
[----:B------:R-:W-:Y:S01]  /*a470*/  FFMA.FTZ R121, R118, R240, -R121 ;  /* 0x000000f076797223 */ /* 0x000fe20000010879 */
[----:B0-----:R-:W-:Y:S01]  /*a480*/  ISETP.NE.AND P2, PT, R252, RZ, PT ;  /* 0x000000fffc00720c */ /* 0x001fe20003f45270 */
[----:B------:R-:W-:Y:S01]  /*a490*/  FFMA.FTZ R118, R118, R67, R122 ;  /* 0x0000004376767223 */ /* 0x000fe2000001007a */
[C---:B------:R-:W-:Y:S01]  /*a4a0*/  FMUL.FTZ R117, R153.reuse, -R204 ;  /* 0x800000cc99757220 */ /* 0x040fe20000410000 */
[-C--:B------:R-:W-:Y:S01]  /*a4b0*/  FMUL.FTZ R153, R153, -R188.reuse ;  /* 0x800000bc99997220 */ /* 0x080fe20000410000 */
[----:B------:R-:W-:Y:S01]  /*a4c0*/  FFMA.FTZ R142, R4, R121, R142 ;  /* 0x00000079048e7223 */ /* 0x000fe2000001008e */
[----:B------:R-:W-:Y:S01]  /*a4d0*/  FMUL.FTZ R121, R67, UR45 ;  /* 0x0000002d43797c20 */ /* 0x000fe20008410000 */
[C---:B------:R-:W-:Y:S01]  /*a4e0*/  FFMA.FTZ R122, R172.reuse, R188, -R117 ;  /* 0x000000bcac7a7223 */ /* 0x040fe20000010875 */
[----:B------:R-:W-:Y:S01]  /*a4f0*/  FFMA.FTZ R153, R172, R204, R153 ;  /* 0x000000ccac997223 */ /* 0x000fe20000010099 */
[----:B------:R-:W-:Y:S01]  /*a500*/  FFMA.FTZ R117, -R4, R118, R151 ;  /* 0x0000007604757223 */ /* 0x000fe20000010197 */
[----:B------:R-:W-:Y:S01]  /*a510*/  FFMA.FTZ R121, R240, UR52, R121 ;  /* 0x00000034f0797c23 */ /* 0x000fe20008010079 */
[----:B------:R-:W-:Y:S01]  /*a520*/  FADD.FTZ R203, R203, R122 ;  /* 0x0000007acbcb7221 */ /* 0x000fe20000010000 */
[----:B------:R-:W-:Y:S01]  /*a530*/  FADD.FTZ R190, -R190, R153 ;  /* 0x00000099bebe7221 */ /* 0x000fe20000010100 */
[----:B------:R-:W-:Y:S01]  /*a540*/  FMUL.FTZ R122, R67, UR52 ;  /* 0x00000034437a7c20 */ /* 0x000fe20008410000 */
[----:B------:R-:W0:Y:S01]  /*a550*/  S2R R119, SR_TID.X ;  /* 0x0000000000777919 */ /* 0x000e220000002100 */
[CC--:B------:R-:W-:Y:S01]  /*a560*/  FMUL.FTZ R118, R158.reuse, -R203.reuse ;  /* 0x800000cb9e767220 */ /* 0x0c0fe20000410000 */
[-C--:B------:R-:W-:Y:S01]  /*a570*/  FMUL.FTZ R158, R158, -R190.reuse ;  /* 0x800000be9e9e7220 */ /* 0x080fe20000410000 */
[----:B------:R-:W-:Y:S01]  /*a580*/  FFMA.FTZ R122, R240, UR45, -R122 ;  /* 0x0000002df07a7c23 */ /* 0x000fe2000801087a */
[----:B------:R-:W-:Y:S01]  /*a590*/  VOTEU.ALL UP0, P2 ;  /* 0x00000000003f7886 */ /* 0x000fe20001000000 */
[C---:B------:R-:W-:Y:S01]  /*a5a0*/  FFMA.FTZ R143, R145.reuse, R190, R118 ;  /* 0x000000be918f7223 */ /* 0x040fe20000010076 */
[----:B------:R-:W-:Y:S01]  /*a5b0*/  FFMA.FTZ R158, R145, R203, -R158 ;  /* 0x000000cb919e7223 */ /* 0x000fe2000001089e */
[C---:B------:R-:W-:Y:S01]  /*a5c0*/  FMUL.FTZ R118, R4.reuse, R122 ;  /* 0x0000007a04767220 */ /* 0x040fe20000410000 */
[----:B------:R-:W-:Y:S01]  /*a5d0*/  FFMA.FTZ R4, -R4, R121, -RZ ;  /* 0x0000007904047223 */ /* 0x000fe200000109ff */
        /* <DEDUP_REMOVED lines=10> */
[----:B------:R-:W-:Y:S01]  /*a680*/  FMUL.FTZ R116, R241, UR52 ;  /* 0x00000034f1747c20 */ /* 0x000fe20008410000 */
[----:B------:R-:W-:Y:S01]  /*a690*/  FMUL.FTZ R143, R0, R143 ;  /* 0x0000008f008f7220 */ /* 0x000fe20000410000 */
[----:B------:R-:W-:Y:S01]  /*a6a0*/  FADD.FTZ R200, R200, R121 ;  /* 0x00000079c8c87221 */ /* 0x000fe20000010000 */
[----:B------:R-:W-:Y:S01]  /*a6b0*/  FADD.FTZ R189, -R189, R150 ;  /* 0x00000096bdbd7221 */ /* 0x000fe20000010100 */
[----:B------:R-:W-:Y:S01]  /*a6c0*/  FMUL.FTZ R121, R241, UR45 ;  /* 0x0000002df1797c20 */ /* 0x000fe20008410000 */
[C---:B------:R-:W-:Y:S01]  /*a6d0*/  FFMA.FTZ R116, R146.reuse, UR45, -R116 ;  /* 0x0000002d92747c23 */ /* 0x040fe20008010874 */
[CC--:B------:R-:W-:Y:S01]  /*a6e0*/  FMUL.FTZ R144, R149.reuse, -R200.reuse ;  /* 0x800000c895907220 */ /* 0x0c0fe20000410000 */
[----:B------:R-:W-:Y:S01]  /*a6f0*/  FMUL.FTZ R149, R149, -R189 ;  /* 0x800000bd95957220 */ /* 0x000fe20000410000 */
[----:B------:R-:W-:Y:S01]  /*a700*/  FFMA.FTZ R121, R146, UR52, R121 ;  /* 0x0000003492797c23 */ /* 0x000fe20008010079 */
[C---:B------:R-:W-:Y:S01]  /*a710*/  FMUL.FTZ R115, R0.reuse, R115 ;  /* 0x0000007300737220 */ /* 0x040fe20000410000 */
[C---:B------:R-:W-:Y:S01]  /*a720*/  FFMA.FTZ R144, R155.reuse, R189, R144 ;  /* 0x000000bd9b907223 */ /* 0x040fe20000010090 */
[----:B------:R-:W-:Y:S01]  /*a730*/  FFMA.FTZ R149, R155, R200, -R149 ;  /* 0x000000c89b957223 */ /* 0x000fe20000010895 */
[C---:B------:R-:W-:Y:S01]  /*a740*/  FMUL.FTZ R116, R0.reuse, R116 ;  /* 0x0000007400747220 */ /* 0x040fe20000410000 */
[----:B------:R-:W-:Y:S01]  /*a750*/  FFMA.FTZ R121, -R0, R121, -RZ ;  /* 0x0000007900797223 */ /* 0x000fe200000109ff */
[----:B------:R-:W-:Y:S01]  /*a760*/  FADD.FTZ R199, -R199, R144 ;  /* 0x00000090c7c77221 */ /* 0x000fe20000010100 */
[----:B------:R-:W-:Y:S01]  /*a770*/  FADD.FTZ R198, R198, R149 ;  /* 0x00000095c6c67221 */ /* 0x000fe20000010000 */
[----:B------:R-:W-:Y:S01]  /*a780*/  FADD.FTZ R0, R142, R143 ;  /* 0x0000008f8e007221 */ /* 0x000fe20000010000 */
[----:B------:R-:W-:Y:S01]  /*a790*/  @!UP0 ULEA UR43, UR7, UR44, 0x4 ;  /* 0x0000002c072b8291 */ /* 0x000fe2000f8e203f */
[CC--:B------:R-:W-:Y:S01]  /*a7a0*/  FMUL.FTZ R143, R171.reuse, -R199.reuse ;  /* 0x800000c7ab8f7220 */ /* 0x0c0fe20000410000 */
[-C--:B------:R-:W-:Y:S01]  /*a7b0*/  FMUL.FTZ R142, R171, -R198.reuse ;  /* 0x800000c6ab8e7220 */ /* 0x080fe20000410000 */
[----:B0-----:R-:W-:Y:S01]  /*a7c0*/  SHF.L.U32 R122, R119, 0x5, RZ ;  /* 0x00000005777a7819 */ /* 0x001fe200000006ff */
[----:B------:R-:W-:Y:S01]  /*a7d0*/  FFMA.FTZ R163, R247, UR52, R248 ;  /* 0x00000034f7a37c23 */ /* 0x000fe200080100f8 */
[C---:B------:R-:W-:Y:S01]  /*a7e0*/  FFMA.FTZ R143, R170.reuse, R198, -R143 ;  /* 0x000000c6aa8f7223 */ /* 0x040fe2000001088f */
[----:B------:R-:W-:Y:S01]  /*a7f0*/  FFMA.FTZ R142, R170, R199, R142 ;  /* 0x000000c7aa8e7223 */ /* 0x000fe2000001008e */
[----:B------:R-:W-:Y:S01]  /*a800*/  LEA.HI.SX32 R122, R122, R122, 0x1b ;  /* 0x0000007a7a7a7211 */ /* 0x000fe200078fdaff */
[----:B------:R-:W-:Y:S01]  /*a810*/  FMUL.FTZ R141, R2, R242 ;  /* 0x000000f2028d7220 */ /* 0x000fe20000410000 */
[----:B------:R-:W-:Y:S01]  /*a820*/  FADD.FTZ R196, R196, R143 ;  /* 0x0000008fc4c47221 */ /* 0x000fe20000010000 */
[----:B------:R-:W-:Y:S01]  /*a830*/  FADD.FTZ R195, -R195, R142 ;  /* 0x0000008ec3c37221 */ /* 0x000fe20000010100 */
[----:B------:R0:W-:Y:S01]  /*a840*/  @!P2 STS.128 [UR43+0x3650], R68 ;  /* 0x00365044ff00a988 */ /* 0x0001e20008000c2b */
[----:B------:R-:W-:Y:S01]  /*a850*/  LEA R122, R122, UR44, 0x2 ;  /* 0x0000002c7a7a7c11 */ /* 0x000fe2000f8e10ff */
[----:B------:R-:W-:Y:S01]  /*a860*/  FFMA.FTZ R2, -R2, R163, -RZ ;  /* 0x000000a302027223 */ /* 0x000fe200000109ff */
[----:B------:R-:W-:Y:S01]  /*a870*/  FFMA.FTZ R247, R85, -R127, R247 ;  /* 0x8000007f55f77223 */ /* 0x000fe200000100f7 */
[----:B------:R-:W-:Y:S01]  /*a880*/  ULEA UR45, UR17, 0xfffffe00, 0x9 ;  /* 0xfffffe00112d7891 */ /* 0x000fe2000f8e483f */
[----:B------:R-:W-:Y:S01]  /*a890*/  IADD3 R144, R119, 0x1e0, RZ ;  /* 0x000001e077907810 */ /* 0x000fe20007ffe0ff */
[----:B------:R-:W-:Y:S01]  /*a8a0*/  STS [R122+0x10b8], R66 ;  /* 0x0010b8427a007388 */ /* 0x000fe20000000800 */
[----:B------:R-:W-:Y:S01]  /*a8b0*/  FMUL.FTZ R143, R203, UR53 ;  /* 0x00000035cb8f7c20 */ /* 0x000fe20008410000 */
[----:B------:R-:W-:Y:S01]  /*a8c0*/  UIADD3 UR45, -UR45, UR51, URZ ;  /* 0x000000332d2d7290 */ /* 0x000fe2000fffe13f */
[----:B------:R-:W-:Y:S01]  /*a8d0*/  LEA.HI.SX32 R151, R144, R119, 0x1b ;  /* 0x0000007790977211 */ /* 0x000fe200078fdaff */
[----:B------:R-:W-:Y:S01]  /*a8e0*/  STS [R122+0x10dc], R2 ;  /* 0x0010dc027a007388 */ /* 0x000fe20000000800 */
[----:B------:R-:W-:Y:S01]  /*a8f0*/  FMUL.FTZ R144, R201, UR53 ;  /* 0x00000035c9907c20 */ /* 0x000fe20008410000 */
[----:B------:R-:W-:Y:S01]  /*a900*/  FMUL.FTZ R171, R198, UR53 ;  /* 0x00000035c6ab7c20 */ /* 0x000fe20008410000 */
[----:B------:R-:W-:Y:S01]  /*a910*/  FMUL.FTZ R172, R196, UR53 ;  /* 0x00000035c4ac7c20 */ /* 0x000fe20008410000 */
[CC--:B0-----:R-:W-:Y:S01]  /*a920*/  FMUL.FTZ R69, R169.reuse, -R196.reuse ;  /* 0x800000c4a9457220 */ /* 0x0c1fe20000410000 */
[-C--:B------:R-:W-:Y:S01]  /*a930*/  FMUL.FTZ R169, R169, -R195.reuse ;  /* 0x800000c3a9a97220 */ /* 0x080fe20000410000 */
[----:B------:R-:W-:Y:S01]  /*a940*/  STS [R122+0x10e0], R6 ;  /* 0x0010e0067a007388 */ /* 0x000fe20000000800 */
[----:B------:R-:W-:Y:S01]  /*a950*/  FFMA.FTZ R144, R202, UR42, -R144 ;  /* 0x0000002aca907c23 */ /* 0x000fe20008010890 */
[C---:B------:R-:W-:Y:S01]  /*a960*/  FFMA.FTZ R69, R168.reuse, R195, R69 ;  /* 0x000000c3a8457223 */ /* 0x040fe20000010045 */
[----:B------:R-:W-:Y:S01]  /*a970*/  FFMA.FTZ R168, R168, R196, -R169 ;  /* 0x000000c4a8a87223 */ /* 0x000fe200000108a9 */
[----:B------:R-:W-:Y:S01]  /*a980*/  STS [R122+0x10ec], R3 ;  /* 0x0010ec037a007388 */ /* 0x000fe20000000800 */
[----:B------:R-:W-:Y:S01]  /*a990*/  IADD3 R142, R119, 0x1a0, RZ ;  /* 0x000001a0778e7810 */ /* 0x000fe20007ffe0ff */
[----:B------:R-:W-:Y:S01]  /*a9a0*/  FADD.FTZ R194, -R194, R69 ;  /* 0x00000045c2c27221 */ /* 0x000fe20000010100 */
[----:B------:R-:W-:Y:S01]  /*a9b0*/  FADD.FTZ R193, R193, R168 ;  /* 0x000000a8c1c17221 */ /* 0x000fe20000010000 */
[----:B------:R0:W-:Y:S01]  /*a9c0*/  STS [R122+0x10d4], R7 ;  /* 0x0010d4077a007388 */ /* 0x0001e20000000800 */
[----:B------:R-:W-:Y:S01]  /*a9d0*/  FMUL.FTZ R168, R202, UR53 ;  /* 0x00000035caa87c20 */ /* 0x000fe20008410000 */
[CC--:B------:R-:W-:Y:S01]  /*a9e0*/  FMUL.FTZ R69, R167.reuse, -R194.reuse ;  /* 0x800000c2a7457220 */ /* 0x0c0fe20000410000 */
[-C--:B------:R-:W-:Y:S01]  /*a9f0*/  FMUL.FTZ R167, R167, -R193.reuse ;  /* 0x800000c1a7a77220 */ /* 0x080fe20000410000 */
        /* <DEDUP_REMOVED lines=11> */
[-C--:B------:R-:W-:Y:S01]  /*aab0*/  FMUL.FTZ R165, R165, -R191.reuse ;  /* 0x800000bfa5a57220 */ /* 0x080fe20000410000 */
[-C--:B0-----:R-:W-:Y:S01]  /*aac0*/  FMUL.FTZ R7, R191, R136.reuse ;  /* 0x00000088bf077220 */ /* 0x081fe20000410000 */
        /* <DEDUP_REMOVED lines=8> */
[----:B------:R-:W-:Y:S01]  /*ab50*/  FFMA.FTZ R143, R190, UR42, -R143 ;  /* 0x0000002abe8f7c23 */ /* 0x000fe2000801088f */
[CC--:B------:R-:W-:Y:S01]  /*ab60*/  FMUL.FTZ R66, R160.reuse, -R211.reuse ;  /* 0x800000d3a0427220 */ /* 0x0c0fe20000410000 */
[-C--:B------:R-:W-:Y:S01]  /*ab70*/  FMUL.FTZ R160, R160, -R212.reuse ;  /* 0x800000d4a0a07220 */ /* 0x080fe20000410000 */
[----:B------:R-:W-:Y:S01]  /*ab80*/  STS [R122+0x108c], R215 ;  /* 0x00108cd77a007388 */ /* 0x000fe20000000800 */
[----:B------:R-:W-:Y:S01]  /*ab90*/  FMUL.FTZ R169, R190, UR53 ;  /* 0x00000035bea97c20 */ /* 0x000fe20008410000 */
[C---:B------:R-:W-:Y:S01]  /*aba0*/  FFMA.FTZ R69, R159.reuse, R212, -R66 ;  /* 0x000000d49f457223 */ /* 0x040fe20000010842 */
[----:B------:R-:W-:Y:S01]  /*abb0*/  FFMA.FTZ R160, R159, R211, R160 ;  /* 0x000000d39fa07223 */ /* 0x000fe200000100a0 */
[-C--:B------:R-:W-:Y:S01]  /*abc0*/  FMUL.FTZ R66, R212, R137.reuse ;  /* 0x00000089d4427220 */ /* 0x080fe20000410000 */
[----:B------:R-:W-:Y:S01]  /*abd0*/  FMUL.FTZ R137, R211, R137 ;  /* 0x00000089d3897220 */ /* 0x000fe20000410000 */
[----:B------:R-:W-:Y:S01]  /*abe0*/  FADD.FTZ R228, R228, R69 ;  /* 0x00000045e4e47221 */ /* 0x000fe20000010000 */
[----:B------:R-:W-:Y:S01]  /*abf0*/  FADD.FTZ R227, -R227, R160 ;  /* 0x000000a0e3e37221 */ /* 0x000fe20000010100 */
[----:B------:R-:W-:Y:S01]  /*ac00*/  FMUL.FTZ R6, R178, R66 ;  /* 0x00000042b2067220 */ /* 0x000fe20000410000 */
[----:B------:R-:W-:Y:S01]  /*ac10*/  FMUL.FTZ R69, R179, R7 ;  /* 0x00000007b3457220 */ /* 0x000fe20000410000 */
[----:B------:R5:W-:Y:S01]  /*ac20*/  STS [R122+0x10a4], R225 ;  /* 0x0010a4e17a007388 */ /* 0x000be20000000800 */
[-C--:B------:R-:W-:Y:S01]  /*ac30*/  FMUL.FTZ R2, R227, R138.reuse ;  /* 0x0000008ae3027220 */ /* 0x080fe20000410000 */
[----:B------:R-:W-:Y:S01]  /*ac40*/  FMUL.FTZ R138, R228, R138 ;  /* 0x0000008ae48a7220 */ /* 0x000fe20000410000 */
[-C--:B------:R-:W-:Y:S01]  /*ac50*/  FFMA.FTZ R68, R217, R137.reuse, -R6 ;  /* 0x00000089d9447223 */ /* 0x080fe20000010806 */
[----:B------:R-:W-:Y:S01]  /*ac60*/  FMUL.FTZ R137, R178, R137 ;  /* 0x00000089b2897220 */ /* 0x000fe20000410000 */
[C---:B------:R-:W-:Y:S01]  /*ac70*/  FMUL.FTZ R3, R177.reuse, R2 ;  /* 0x00000002b1037220 */ /* 0x040fe20000410000 */
[----:B-1----:R-:W-:Y:S01]  /*ac80*/  FMUL.FTZ R5, R177, R138 ;  /* 0x0000008ab1057220 */ /* 0x002fe20000410000 */
[----:B------:R-:W-:Y:S01]  /*ac90*/  STS [R122+0x1080], R238 ;  /* 0x001080ee7a007388 */ /* 0x000fe20000000800 */
[----:B------:R-:W-:Y:S01]  /*aca0*/  FFMA.FTZ R6, R66, R217, R137 ;  /* 0x000000d942067223 */ /* 0x000fe20000010089 */
[----:B------:R-:W-:Y:S01]  /*acb0*/  FFMA.FTZ R3, R138, R224, R3 ;  /* 0x000000e08a037223 */ /* 0x000fe20000010003 */
[----:B------:R-:W-:Y:S01]  /*acc0*/  FFMA.FTZ R5, R224, R2, -R5 ;  /* 0x00000002e0057223 */ /* 0x000fe20000010805 */
[----:B------:R-:W-:Y:S01]  /*acd0*/  FFMA.FTZ R2, R136, R218, R69 ;  /* 0x000000da88027223 */ /* 0x000fe20000010045 */
[----:B------:R-:W-:Y:S01]  /*ace0*/  STS [R122+0x1084], R235 ;  /* 0x001084eb7a007388 */ /* 0x000fe20000000800 */
[----:B------:R-:W-:Y:S01]  /*acf0*/  FADD.FTZ R3, RZ, R3 ;  /* 0x00000003ff037221 */ /* 0x000fe20000010000 */
[----:B------:R-:W-:Y:S01]  /*ad00*/  FADD.FTZ R5, RZ, R5 ;  /* 0x00000005ff057221 */ /* 0x000fe20000010000 */
[----:B------:R-:W-:Y:S01]  /*ad10*/  FFMA.FTZ R171, R199, UR42, -R171 ;  /* 0x0000002ac7ab7c23 */ /* 0x000fe200080108ab */
[----:B------:R-:W-:Y:S01]  /*ad20*/  STS [R122+0x1088], R237 ;  /* 0x001088ed7a007388 */ /* 0x000fe20000000800 */
[----:B------:R-:W-:Y:S01]  /*ad30*/  FADD.FTZ R3, R3, R6 ;  /* 0x0000000603037221 */ /* 0x000fe20000010000 */
[----:B------:R-:W-:Y:S01]  /*ad40*/  FFMA.FTZ R6, R218, R7, -R71 ;  /* 0x00000007da067223 */ /* 0x000fe20000010847 */
[----:B------:R-:W-:Y:S01]  /*ad50*/  FADD.FTZ R5, R5, R68 ;  /* 0x0000004405057221 */ /* 0x000fe20000010000 */
[-C--:B------:R-:W-:Y:S01]  /*ad60*/  FMUL.FTZ R68, R196, R134.reuse ;  /* 0x00000086c4447220 */ /* 0x080fe20000410000 */
[----:B------:R-:W-:Y:S01]  /*ad70*/  FADD.FTZ R2, R3, R2 ;  /* 0x0000000203027221 */ /* 0x000fe20000010000 */
[-C--:B------:R-:W-:Y:S01]  /*ad80*/  FMUL.FTZ R3, R194, R135.reuse ;  /* 0x00000087c2037220 */ /* 0x080fe20000410000 */
[----:B------:R-:W-:Y:S01]  /*ad90*/  FMUL.FTZ R135, R193, R135 ;  /* 0x00000087c1877220 */ /* 0x000fe20000410000 */
[----:B------:R-:W-:Y:S01]  /*ada0*/  FMUL.FTZ R134, R195, R134 ;  /* 0x00000086c3867220 */ /* 0x000fe20000410000 */
[----:B------:R-:W-:Y:S01]  /*adb0*/  FADD.FTZ R5, R5, R6 ;  /* 0x0000000605057221 */ /* 0x000fe20000010000 */
[C---:B------:R-:W-:Y:S01]  /*adc0*/  FMUL.FTZ R70, R180.reuse, R3 ;  /* 0x00000003b4467220 */ /* 0x040fe20000410000 */
[----:B--2---:R-:W-:Y:S01]  /*add0*/  FMUL.FTZ R118, R180, R135 ;  /* 0x00000087b4767220 */ /* 0x004fe20000410000 */
[----:B---3--:R-:W-:Y:S01]  /*ade0*/  FMUL.FTZ R4, R181, R68 ;  /* 0x00000044b5047220 */ /* 0x008fe20000410000 */
[----:B------:R-:W-:Y:S01]  /*adf0*/  FMUL.FTZ R71, R188, R129 ;  /* 0x00000081bc477220 */ /* 0x000fe20000410000 */
[----:B------:R-:W-:Y:S01]  /*ae00*/  FFMA.FTZ R7, R135, R221, R70 ;  /* 0x000000dd87077223 */ /* 0x000fe20000010046 */
[----:B------:R-:W-:Y:S01]  /*ae10*/  FFMA.FTZ R118, R221, R3, -R118 ;  /* 0x00000003dd767223 */ /* 0x000fe20000010876 */
[-C--:B------:R-:W-:Y:S01]  /*ae20*/  FMUL.FTZ R3, R181, R134.reuse ;  /* 0x00000086b5037220 */ /* 0x080fe20000410000 */
[----:B------:R-:W-:Y:S01]  /*ae30*/  FFMA.FTZ R4, R219, R134, -R4 ;  /* 0x00000086db047223 */ /* 0x000fe20000010804 */
[----:B------:R-:W-:Y:S01]  /*ae40*/  FADD.FTZ R2, R2, R7 ;  /* 0x0000000702027221 */ /* 0x000fe20000010000 */
[-C--:B------:R-:W-:Y:S01]  /*ae50*/  FMUL.FTZ R7, R199, R133.reuse ;  /* 0x00000085c7077220 */ /* 0x080fe20000410000 */
[----:B------:R-:W-:Y:S01]  /*ae60*/  FMUL.FTZ R133, R198, R133 ;  /* 0x00000085c6857220 */ /* 0x000fe20000410000 */
[----:B------:R-:W-:Y:S01]  /*ae70*/  FFMA.FTZ R3, R68, R219, R3 ;  /* 0x000000db44037223 */ /* 0x000fe20000010003 */
[----:B------:R-:W-:Y:S01]  /*ae80*/  FADD.FTZ R5, R5, R118 ;  /* 0x0000007605057221 */ /* 0x000fe20000010000 */
[C---:B------:R-:W-:Y:S01]  /*ae90*/  FMUL.FTZ R6, R182.reuse, R7 ;  /* 0x00000007b6067220 */ /* 0x040fe20000410000 */
[----:B------:R-:W-:Y:S01]  /*aea0*/  FMUL.FTZ R69, R182, R133 ;  /* 0x00000085b6457220 */ /* 0x000fe20000410000 */
[----:B------:R-:W-:Y:S01]  /*aeb0*/  FADD.FTZ R2, R2, R3 ;  /* 0x0000000302027221 */ /* 0x000fe20000010000 */
[----:B------:R-:W-:Y:S01]  /*aec0*/  FMUL.FTZ R70, R201, R131 ;  /* 0x00000083c9467220 */ /* 0x000fe20000410000 */
[----:B------:R-:W-:Y:S01]  /*aed0*/  FFMA.FTZ R3, R133, R220, R6 ;  /* 0x000000dc85037223 */ /* 0x000fe20000010006 */
[----:B------:R-:W-:Y:S01]  /*aee0*/  FFMA.FTZ R7, R220, R7, -R69 ;  /* 0x00000007dc077223 */ /* 0x000fe20000010845 */
[-C--:B------:R-:W-:Y:S01]  /*aef0*/  FMUL.FTZ R69, R200, R132.reuse ;  /* 0x00000084c8457220 */ /* 0x080fe20000410000 */
[----:B------:R-:W-:Y:S01]  /*af00*/  FMUL.FTZ R132, R189, R132 ;  /* 0x00000084bd847220 */ /* 0x000fe20000410000 */
[----:B------:R-:W-:Y:S01]  /*af10*/  FADD.FTZ R2, R2, R3 ;  /* 0x0000000302027221 */ /* 0x000fe20000010000 */
[----:B------:R-:W-:Y:S01]  /*af20*/  FADD.FTZ R4, R5, R4 ;  /* 0x0000000405047221 */ /* 0x000fe20000010000 */
[C---:B------:R-:W-:Y:S01]  /*af30*/  FMUL.FTZ R3, R183.reuse, R69 ;  /* 0x00000045b7037220 */ /* 0x040fe20000410000 */
[----:B------:R-:W-:Y:S01]  /*af40*/  FMUL.FTZ R131, R202, R131 ;  /* 0x00000083ca837220 */ /* 0x000fe20000410000 */
[----:B------:R-:W-:Y:S01]  /*af50*/  FMUL.FTZ R6, R184, R70 ;  /* 0x00000046b8067220 */ /* 0x000fe20000410000 */
[----:B------:R-:W-:Y:S01]  /*af60*/  FADD.FTZ R4, R4, R7 ;  /* 0x0000000704047221 */ /* 0x000fe20000010000 */
[-C--:B------:R-:W-:Y:S01]  /*af70*/  FFMA.FTZ R5, R222, R132.reuse, -R3 ;  /* 0x00000084de057223 */ /* 0x080fe20000010803 */
[----:B------:R-:W-:Y:S01]  /*af80*/  FMUL.FTZ R132, R183, R132 ;  /* 0x00000084b7847220 */ /* 0x000fe20000410000 */
[-C--:B------:R-:W-:Y:S01]  /*af90*/  FFMA.FTZ R7, R223, R131.reuse, -R6 ;  /* 0x00000083df077223 */ /* 0x080fe20000010806 */
[----:B------:R-:W-:Y:S01]  /*afa0*/  FMUL.FTZ R131, R184, R131 ;  /* 0x00000083b8837220 */ /* 0x000fe20000410000 */
[----:B------:R-:W-:Y:S01]  /*afb0*/  FMUL.FTZ R6, R190, R130 ;  /* 0x00000082be067220 */ /* 0x000fe20000410000 */
[----:B------:R-:W-:Y:S01]  /*afc0*/  FFMA.FTZ R3, R69, R222, R132 ;  /* 0x000000de45037223 */ /* 0x000fe20000010084 */
[----:B------:R-:W-:Y:S01]  /*afd0*/  FMUL.FTZ R130, R203, R130 ;  /* 0x00000082cb827220 */ /* 0x000fe20000410000 */
[----:B------:R-:W-:Y:S01]  /*afe0*/  FFMA.FTZ R131, R70, R223, R131 ;  /* 0x000000df46837223 */ /* 0x000fe20000010083 */
[----:B------:R-:W-:Y:S01]  /*aff0*/  FADD.FTZ R4, R4, R5 ;  /* 0x0000000504047221 */ /* 0x000fe20000010000 */
[----:B------:R-:W-:Y:S01]  /*b000*/  FADD.FTZ R2, R2, R3 ;  /* 0x0000000302027221 */ /* 0x000fe20000010000 */
[C---:B------:R-:W-:Y:S01]  /*b010*/  FMUL.FTZ R3, R64.reuse, R6 ;  /* 0x0000000640037220 */ /* 0x040fe20000410000 */
[----:B0-----:R-:W-:Y:S01]  /*b020*/  FMUL.FTZ R116, R64, R130 ;  /* 0x0000008240747220 */ /* 0x001fe20000410000 */
        /* <DEDUP_REMOVED lines=8> */
[----:B------:R-:W-:Y:S01]  /*b0b0*/  FMUL.FTZ R7, R206, R128 ;  /* 0x00000080ce077220 */ /* 0x000fe20000410000 */
[----:B------:R-:W-:Y:S01]  /*b0c0*/  FADD.FTZ R4, R4, R5 ;  /* 0x0000000504047221 */ /* 0x000fe20000010000 */
[----:B------:R-:W-:Y:S01]  /*b0d0*/  FMUL.FTZ R116, R187, R127 ;  /* 0x0000007fbb747220 */ /* 0x000fe20000410000 */
[----:B------:R-:W-:Y:S01]  /*b0e0*/  FFMA.FTZ R5, R246, R129, -R3 ;  /* 0x00000081f6057223 */ /* 0x000fe20000010803 */
[----:B------:R-:W-:Y:S01]  /*b0f0*/  FMUL.FTZ R118, R207, R127 ;  /* 0x0000007fcf767220 */ /* 0x000fe20000410000 */
[----:B------:R-:W-:Y:S01]  /*b100*/  FFMA.FTZ R3, R71, R246, R6 ;  /* 0x000000f647037223 */ /* 0x000fe20000010006 */
[----:B------:R-:W-:Y:S01]  /*b110*/  FMUL.FTZ R128, R205, R128 ;  /* 0x00000080cd807220 */ /* 0x000fe20000410000 */
[-C--:B------:R-:W-:Y:S01]  /*b120*/  FMUL.FTZ R127, R8, R7.reuse ;  /* 0x00000007087f7220 */ /* 0x080fe20000410000 */
[----:B----4-:R-:W-:Y:S01]  /*b130*/  FMUL.FTZ R216, R244, R116 ;  /* 0x00000074f4d87220 */ /* 0x010fe20000410000 */
[----:B------:R-:W-:Y:S01]  /*b140*/  FADD.FTZ R2, R2, R3 ;  /* 0x0000000302027221 */ /* 0x000fe20000010000 */
[----:B------:R-:W-:Y:S01]  /*b150*/  FMUL.FTZ R3, R8, R128 ;  /* 0x0000008008037220 */ /* 0x000fe20000410000 */
[----:B------:R-:W-:Y:S01]  /*b160*/  FFMA.FTZ R127, R128, R154, R127 ;  /* 0x0000009a807f7223 */ /* 0x000fe2000001007f */
[-C--:B------:R-:W-:Y:S01]  /*b170*/  FFMA.FTZ R216, R247, R118.reuse, -R216 ;  /* 0x00000076f7d87223 */ /* 0x080fe200000108d8 */
[----:B------:R-:W-:Y:S01]  /*b180*/  FMUL.FTZ R129, R244, R118 ;  /* 0x00000076f4817220 */ /* 0x000fe20000410000 */
[----:B------:R-:W-:Y:S01]  /*b190*/  IADD3 R118, R119, 0x40, RZ ;  /* 0x0000004077767810 */ /* 0x000fe20007ffe0ff */
[----:B------:R-:W-:Y:S01]  /*b1a0*/  FFMA.FTZ R3, R154, R7, -R3 ;  /* 0x000000079a037223 */ /* 0x000fe20000010803 */
[----:B------:R-:W-:Y:S01]  /*b1b0*/  FADD.FTZ R2, R2, R127 ;  /* 0x0000007f02027221 */ /* 0x000fe20000010000 */
[----:B------:R-:W-:Y:S01]  /*b1c0*/  FADD.FTZ R4, R4, R5 ;  /* 0x0000000504047221 */ /* 0x000fe20000010000 */
[----:B------:R-:W-:Y:S01]  /*b1d0*/  FFMA.FTZ R129, R116, R247, R129 ;  /* 0x000000f774817223 */ /* 0x000fe20000010081 */
[-C--:B------:R-:W-:Y:S01]  /*b1e0*/  LEA.HI.SX32 R165, R118, R119.reuse, 0x1b ;  /* 0x0000007776a57211 */ /* 0x080fe200078fdaff */
[----:B------:R-:W-:Y:S01]  /*b1f0*/  FMUL.FTZ R5, R213, UR53 ;  /* 0x00000035d5057c20 */ /* 0x000fe20008410000 */
[----:B------:R-:W-:Y:S01]  /*b200*/  MOV R118, UR45 ;  /* 0x0000002d00767c02 */ /* 0x000fe20008000f00 */
[----:B-----5:R-:W-:Y:S01]  /*b210*/  FADD.FTZ R225, R4, R3 ;  /* 0x0000000304e17221 */ /* 0x020fe20000010000 */
[----:B------:R-:W-:Y:S01]  /*b220*/  FADD.FTZ R215, R2, R129 ;  /* 0x0000008102d77221 */ /* 0x000fe20000010000 */
[C---:B------:R-:W-:Y:S01]  /*b230*/  IADD3 R4, R119.reuse, 0x260, RZ ;  /* 0x0000026077047810 */ /* 0x040fe20007ffe0ff */
[----:B------:R-:W0:Y:S01]  /*b240*/  LDC.64 R2, c[0x0][0x380] ;  /* 0x0000e000ff027b82 */ /* 0x000e220000000a00 */
[-C--:B------:R-:W-:Y:S01]  /*b250*/  LEA R147, R118, -R119.reuse, 0x1 ;  /* 0x8000007776937211 */ /* 0x080fe200078e08ff */
[----:B------:R-:W-:Y:S01]  /*b260*/  STS [R122+0x1090], R236 ;  /* 0x001090ec7a007388 */ /* 0x000fe20000000800 */
[----:B------:R-:W-:Y:S01]  /*b270*/  IADD3 R132, R119, 0x100, RZ ;  /* 0x0000010077847810 */ /* 0x000fe20007ffe0ff */
[----:B------:R-:W-:Y:S01]  /*b280*/  FFMA.FTZ R172, R195, UR42, -R172 ;  /* 0x0000002ac3ac7c23 */ /* 0x000fe200080108ac */
[-C--:B------:R-:W-:Y:S01]  /*b290*/  LEA.HI.SX32 R145, R4, R119.reuse, 0x1b ;  /* 0x0000007704917211 */ /* 0x080fe200078fdaff */
[----:B------:R-:W-:Y:S01]  /*b2a0*/  FMUL.FTZ R4, R197, UR53 ;  /* 0x00000035c5047c20 */ /* 0x000fe20008410000 */
[----:B------:R-:W-:Y:S01]  /*b2b0*/  ISETP.GE.AND P1, PT, R147, 0x1, PT ;  /* 0x000000019300780c */ /* 0x000fe20003f26270 */
[----:B------:R-:W-:Y:S01]  /*b2c0*/  STS [R122+0x1094], R226 ;  /* 0x001094e27a007388 */ /* 0x000fe20000000800 */
[----:B------:R-:W-:Y:S01]  /*b2d0*/  IADD3 R6, R119, 0x220, RZ ;  /* 0x0000022077067810 */ /* 0x000fe20007ffe0ff */
[----:B------:R-:W-:Y:S01]  /*b2e0*/  FFMA.FTZ R127, R185, UR42, R4 ;  /* 0x0000002ab97f7c23 */ /* 0x000fe20008010004 */
[-C--:B------:R-:W-:Y:S01]  /*b2f0*/  LEA.HI.SX32 R159, R132, R119.reuse, 0x1b ;  /* 0x00000077849f7211 */ /* 0x080fe200078fdaff */
[----:B------:R-:W-:Y:S01]  /*b300*/  STS [R122+0x1098], R234 ;  /* 0x001098ea7a007388 */ /* 0x000fe20000000800 */
[-C--:B------:R-:W-:Y:S01]  /*b310*/  LEA.HI.SX32 R149, R6, R119.reuse, 0x1b ;  /* 0x0000007706957211 */ /* 0x080fe200078fdaff */
[C---:B------:R-:W-:Y:S01]  /*b320*/  FFMA.FTZ R132, R250.reuse, UR42, -R5 ;  /* 0x0000002afa847c23 */ /* 0x040fe20008010805 */
[----:B------:R-:W-:Y:S01]  /*b330*/  FMUL.FTZ R6, R250, UR53 ;  /* 0x00000035fa067c20 */ /* 0x000fe20008410000 */
[----:B------:R-:W-:Y:S01]  /*b340*/  STS [R122+0x109c], R231 ;  /* 0x00109ce77a007388 */ /* 0x000fe20000000800 */
[----:B------:R-:W-:Y:S01]  /*b350*/  FMUL.FTZ R5, R186, UR53 ;  /* 0x00000035ba057c20 */ /* 0x000fe20008410000 */
[----:B------:R-:W-:Y:S01]  /*b360*/  FMUL.FTZ R4, R207, UR53 ;  /* 0x00000035cf047c20 */ /* 0x000fe20008410000 */
[----:B------:R-:W-:Y:S01]  /*b370*/  IADD3 R134, R119, 0x140, RZ ;  /* 0x0000014077867810 */ /* 0x000fe20007ffe0ff */
[----:B------:R-:W-:Y:S01]  /*b380*/  STS [R122+0x10a0], R233 ;  /* 0x0010a0e97a007388 */ /* 0x000fe20000000800 */
[----:B------:R-:W-:Y:S01]  /*b390*/  FFMA.FTZ R131, R213, UR42, R6 ;  /* 0x0000002ad5837c23 */ /* 0x000fe20008010006 */
[----:B------:R-:W-:Y:S01]  /*b3a0*/  FMUL.FTZ R174, R195, UR53 ;  /* 0x00000035c3ae7c20 */ /* 0x000fe20008410000 */
[C---:B------:R-:W-:Y:S01]  /*b3b0*/  FFMA.FTZ R173, R194.reuse, UR42, -R173 ;  /* 0x0000002ac2ad7c23 */ /* 0x040fe200080108ad */
[----:B------:R-:W-:Y:S01]  /*b3c0*/  STS [R122+0x10a8], R232 ;  /* 0x0010a8e87a007388 */ /* 0x000fe20000000800 */
[----:B------:R-:W-:Y:S01]  /*b3d0*/  FMUL.FTZ R202, R194, UR53 ;  /* 0x00000035c2ca7c20 */ /* 0x000fe20008410000 */
[----:B------:R-:W-:Y:S01]  /*b3e0*/  IADD3 R166, R119, 0x20, RZ ;  /* 0x0000002077a67810 */ /* 0x000fe20007ffe0ff */
[----:B------:R-:W-:Y:S01]  /*b3f0*/  FMUL.FTZ R6, R185, UR53 ;  /* 0x00000035b9067c20 */ /* 0x000fe20008410000 */
[----:B------:R-:W-:Y:S01]  /*b400*/  STS [R122+0x10b0], R230 ;  /* 0x0010b0e67a007388 */ /* 0x000fe20000000800 */
[----:B------:R-:W-:Y:S01]  /*b410*/  IADD3 R164, R119, 0x60, RZ ;  /* 0x0000006077a47810 */ /* 0x000fe20007ffe0ff */
[----:B------:R-:W-:Y:S01]  /*b420*/  FMUL.FTZ R118, R187, UR53 ;  /* 0x00000035bb767c20 */ /* 0x000fe20008410000 */
[C---:B------:R-:W-:Y:S01]  /*b430*/  IADD3 R162, R119.reuse, 0xa0, RZ ;  /* 0x000000a077a27810 */ /* 0x040fe20007ffe0ff */
[----:B------:R-:W-:Y:S01]  /*b440*/  STS [R122+0x10b4], R229 ;  /* 0x0010b4e57a007388 */ /* 0x000fe20000000800 */
[----:B------:R-:W-:Y:S01]  /*b450*/  IADD3 R160, R119, 0xe0, RZ ;  /* 0x000000e077a07810 */ /* 0x000fe20007ffe0ff */
[----:B------:R-:W-:Y:S01]  /*b460*/  FMUL.FTZ R7, R205, UR53 ;  /* 0x00000035cd077c20 */ /* 0x000fe20008410000 */
[C---:B------:R-:W-:Y:S01]  /*b470*/  IADD3 R158, R119.reuse, 0x120, RZ ;  /* 0x00000120779e7810 */ /* 0x040fe20007ffe0ff */
[----:B------:R-:W-:Y:S01]  /*b480*/  STS [R122+0x10bc], R243 ;  /* 0x0010bcf37a007388 */ /* 0x000fe20000000800 */
[C---:B------:R-:W-:Y:S01]  /*b490*/  IADD3 R156, R119.reuse, 0x160, RZ ;  /* 0x00000160779c7810 */ /* 0x040fe20007ffe0ff */
[----:B------:R-:W-:Y:S01]  /*b4a0*/  FMUL.FTZ R137, R188, UR53 ;  /* 0x00000035bc897c20 */ /* 0x000fe20008410000 */
[C---:B------:R-:W-:Y:S01]  /*b4b0*/  IADD3 R152, R119.reuse, 0x1c0, RZ ;  /* 0x000001c077987810 */ /* 0x040fe20007ffe0ff */
[----:B------:R1:W-:Y:S01]  /*b4c0*/  STS [R122+0x10c0], R175 ;  /* 0x0010c0af7a007388 */ /* 0x0003e20000000800 */
[C---:B------:R-:W-:Y:S01]  /*b4d0*/  IADD3 R150, R119.reuse, 0x200, RZ ;  /* 0x0000020077967810 */ /* 0x040fe20007ffe0ff */
[----:B------:R-:W-:Y:S01]  /*b4e0*/  FMUL.FTZ R170, R204, UR53 ;  /* 0x00000035ccaa7c20 */ /* 0x000fe20008410000 */
[----:B------:R-:W-:Y:S01]  /*b4f0*/  IADD3 R148, R119, 0x240, RZ ;  /* 0x0000024077947810 */ /* 0x000fe20007ffe0ff */
[----:B------:R2:W-:Y:S01]  /*b500*/  STS [R122+0x10c4], R176 ;  /* 0x0010c4b07a007388 */ /* 0x0005e20000000800 */
[----:B------:R-:W-:Y:S01]  /*b510*/  FMUL.FTZ R190, R212, UR53 ;  /* 0x00000035d4be7c20 */ /* 0x000fe20008410000 */
[----:B------:R-:W-:Y:S01]  /*b520*/  FMUL.FTZ R195, R211, UR53 ;  /* 0x00000035d3c37c20 */ /* 0x000fe20008410000 */
[----:B------:R-:W-:Y:S01]  /*b530*/  FMUL.FTZ R194, R227, UR53 ;  /* 0x00000035e3c27c20 */ /* 0x000fe20008410000 */
[----:B------:R3:W-:Y:S01]  /*b540*/  STS [R122+0x10c8], R140 ;  /* 0x0010c88c7a007388 */ /* 0x0007e20000000800 */
[----:B------:R-:W-:Y:S01]  /*b550*/  USHF.R.S32.HI UR52, URZ, 0x1f, UR12 ;  /* 0x0000001f3f347899 */ /* 0x000fe2000801140c */
[----:B-1----:R-:W-:Y:S01]  /*b560*/  FMUL.FTZ R175, R199, UR53 ;  /* 0x00000035c7af7c20 */ /* 0x002fe20008410000 */
[----:B------:R-:W-:Y:S01]  /*b570*/  FMUL.FTZ R199, R191, UR53 ;  /* 0x00000035bfc77c20 */ /* 0x000fe20008410000 */
[----:B------:R1:W-:Y:S01]  /*b580*/  STS [R122+0x10cc], R157 ;  /* 0x0010cc9d7a007388 */ /* 0x0003e20000000800 */
[-C--:B------:R-:W-:Y:S01]  /*b590*/  LEA.HI.SX32 R153, R142, R119.reuse, 0x1b ;  /* 0x000000778e997211 */ /* 0x080fe200078fdaff */
[----:B--2---:R-:W-:Y:S01]  /*b5a0*/  FMUL.FTZ R176, R189, UR53 ;  /* 0x00000035bdb07c20 */ /* 0x004fe20008410000 */
[----:B------:R-:W-:Y:S01]  /*b5b0*/  FMUL.FTZ R189, R192, UR53 ;  /* 0x00000035c0bd7c20 */ /* 0x000fe20008410000 */
[----:B------:R-:W-:Y:S01]  /*b5c0*/  STS [R122+0x10d0], R245 ;  /* 0x0010d0f57a007388 */ /* 0x000fe20000000800 */
[----:B------:R-:W-:Y:S01]  /*b5d0*/  IADD3 R226, R119, 0x280, RZ ;  /* 0x0000028077e27810 */ /* 0x000fe20007ffe0ff */
[----:B------:R-:W-:Y:S01]  /*b5e0*/  FFMA.FTZ R129, R197, UR42, -R6 ;  /* 0x0000002ac5817c23 */ /* 0x000fe20008010806 */
[----:B---3--:R-:W-:Y:S01]  /*b5f0*/  IADD3 R140, R119, 0x180, RZ ;  /* 0x00000180778c7810 */ /* 0x008fe20007ffe0ff */
[----:B------:R2:W-:Y:S01]  /*b600*/  STS [R122+0x10d8], R141 ;  /* 0x0010d88d7a007388 */ /* 0x0005e20000000800 */
[----:B------:R-:W-:Y:S01]  /*b610*/  FFMA.FTZ R189, R191, UR42, -R189 ;  /* 0x0000002abfbd7c23 */ /* 0x000fe200080108bd */
[-C--:B-1----:R-:W-:Y:S01]  /*b620*/  LEA.HI.SX32 R157, R134, R119.reuse, 0x1b ;  /* 0x00000077869d7211 */ /* 0x082fe200078fdaff */
[----:B------:R-:W-:Y:S01]  /*b630*/  FFMA.FTZ R118, R207, UR42, -R118 ;  /* 0x0000002acf767c23 */ /* 0x000fe20008010876 */
[----:B------:R1:W-:Y:S01]  /*b640*/  STS [R122+0x10e8], R120 ;  /* 0x0010e8787a007388 */ /* 0x0003e20000000800 */
[-C--:B------:R-:W-:Y:S01]  /*b650*/  LEA.HI.SX32 R155, R140, R119.reuse, 0x1b ;  /* 0x000000778c9b7211 */ /* 0x080fe200078fdaff */
[----:B------:R-:W-:Y:S01]  /*b660*/  FMUL.FTZ R140, R206, UR53 ;  /* 0x00000035ce8c7c20 */ /* 0x000fe20008410000 */
[C---:B------:R-:W-:Y:S01]  /*b670*/  IADD3 R229, R119.reuse, 0x2a0, RZ ;  /* 0x000002a077e57810 */ /* 0x040fe20007ffe0ff */
[----:B------:R3:W-:Y:S01]  /*b680*/  STS [R122+0x10fc], R121 ;  /* 0x0010fc797a007388 */ /* 0x0007e20000000800 */
[----:B------:R-:W-:Y:S01]  /*b690*/  IADD3 R230, R119, 0x2c0, RZ ;  /* 0x000002c077e67810 */ /* 0x000fe20007ffe0ff */
[----:B--2---:R-:W-:Y:S01]  /*b6a0*/  FFMA.FTZ R141, R187, UR42, R4 ;  /* 0x0000002abb8d7c23 */ /* 0x004fe20008010004 */
[----:B------:R-:W-:Y:S01]  /*b6b0*/  FMUL.FTZ R4, R228, UR53 ;  /* 0x00000035e4047c20 */ /* 0x000fe20008410000 */
[C---:B------:R-:W-:Y:S01]  /*b6c0*/  IADD3 R231, R119.reuse, 0x2e0, RZ ;  /* 0x000002e077e77810 */ /* 0x040fe20007ffe0ff */
[----:B------:R-:W-:Y:S01]  /*b6d0*/  FFMA.FTZ R134, R206, UR42, -R7 ;  /* 0x0000002ace867c23 */ /* 0x000fe20008010807 */
[----:B-1----:R-:W-:Y:S01]  /*b6e0*/  IADD3 R120, R119, 0x80, RZ ;  /* 0x0000008077787810 */ /* 0x002fe20007ffe0ff */
[----:B------:R-:W-:Y:S01]  /*b6f0*/  FFMA.FTZ R140, R205, UR42, R140 ;  /* 0x0000002acd8c7c23 */ /* 0x000fe2000801008c */
[C---:B------:R-:W-:Y:S01]  /*b700*/  IADD3 R232, R119.reuse, 0x300, RZ ;  /* 0x0000030077e87810 */ /* 0x040fe20007ffe0ff */
[----:B------:R-:W-:Y:S01]  /*b710*/  FFMA.FTZ R137, R204, UR42, -R137 ;  /* 0x0000002acc897c23 */ /* 0x000fe20008010889 */
[----:B---3--:R-:W-:Y:S01]  /*b720*/  IADD3 R122, R119, 0xc0, RZ ;  /* 0x000000c0777a7810 */ /* 0x008fe20007ffe0ff */
[----:B------:R-:W-:Y:S01]  /*b730*/  FMUL.FTZ R121, R210, UR53 ;  /* 0x00000035d2797c20 */ /* 0x000fe20008410000 */
[-C--:B------:R-:W-:Y:S01]  /*b740*/  LEA.HI.SX32 R163, R120, R119.reuse, 0x1b ;  /* 0x0000007778a37211 */ /* 0x080fe200078fdaff */
[----:B------:R-:W-:Y:S01]  /*b750*/  FMUL.FTZ R120, R208, UR53 ;  /* 0x00000035d0787c20 */ /* 0x000fe20008410000 */
[-C--:B------:R-:W-:Y:S01]  /*b760*/  LEA.HI.SX32 R161, R122, R119.reuse, 0x1b ;  /* 0x000000777aa17211 */ /* 0x080fe200078fdaff */
[----:B------:R-:W-:Y:S01]  /*b770*/  FFMA.FTZ R122, R210, UR42, -R5 ;  /* 0x0000002ad27a7c23 */ /* 0x000fe20008010805 */
[----:B------:R-:W-:Y:S01]  /*b780*/  FMUL.FTZ R5, R209, UR53 ;  /* 0x00000035d1057c20 */ /* 0x000fe20008410000 */
[C---:B------:R-:W-:Y:S01]  /*b790*/  IADD3 R233, R119.reuse, 0x320, RZ ;  /* 0x0000032077e97810 */ /* 0x040fe20007ffe0ff */
[----:B------:R-:W-:Y:S01]  /*b7a0*/  FFMA.FTZ R121, R186, UR42, R121 ;  /* 0x0000002aba797c23 */ /* 0x000fe20008010079 */
[----:B------:R-:W-:Y:S01]  /*b7b0*/  IADD3 R234, R119, 0x340, RZ ;  /* 0x0000034077ea7810 */ /* 0x000fe20007ffe0ff */
[----:B------:R-:W-:Y:S01]  /*b7c0*/  FFMA.FTZ R120, R209, UR42, -R120 ;  /* 0x0000002ad1787c23 */ /* 0x000fe20008010878 */
[C---:B------:R-:W-:Y:S01]  /*b7d0*/  IADD3 R235, R119.reuse, 0x360, RZ ;  /* 0x0000036077eb7810 */ /* 0x040fe20007ffe0ff */
[----:B------:R-:W-:Y:S01]  /*b7e0*/  FFMA.FTZ R142, R208, UR42, R5 ;  /* 0x0000002ad08e7c23 */ /* 0x000fe20008010005 */
[C---:B------:R-:W-:Y:S01]  /*b7f0*/  IADD3 R236, R119.reuse, 0x380, RZ ;  /* 0x0000038077ec7810 */ /* 0x040fe20007ffe0ff */
[----:B------:R-:W-:Y:S01]  /*b800*/  FFMA.FTZ R170, R188, UR42, R170 ;  /* 0x0000002abcaa7c23 */ /* 0x000fe200080100aa */
[----:B------:R-:W-:Y:S01]  /*b810*/  IADD3 R237, R119, 0x3a0, RZ ;  /* 0x000003a077ed7810 */ /* 0x000fe20007ffe0ff */
[----:B------:R-:W-:Y:S01]  /*b820*/  FFMA.FTZ R169, R203, UR42, R169 ;  /* 0x0000002acba97c23 */ /* 0x000fe200080100a9 */
[----:B------:R-:W-:Y:S01]  /*b830*/  IADD3 R238, R119, 0x3c0, RZ ;  /* 0x000003c077ee7810 */ /* 0x000fe20007ffe0ff */
[----:B------:R-:W-:Y:S01]  /*b840*/  FFMA.FTZ R168, R201, UR42, R168 ;  /* 0x0000002ac9a87c23 */ /* 0x000fe200080100a8 */
[----:B------:R-:W-:Y:S01]  /*b850*/  IADD3 R242, R119, 0x3e0, RZ ;  /* 0x000003e077f27810 */ /* 0x000fe20007ffe0ff */
[----:B------:R-:W-:Y:S01]  /*b860*/  FFMA.FTZ R176, R200, UR42, R176 ;  /* 0x0000002ac8b07c23 */ /* 0x000fe200080100b0 */
[-C--:B------:R-:W-:Y:S01]  /*b870*/  LEA.HI.SX32 R166, R166, R119.reuse, 0x1b ;  /* 0x00000077a6a67211 */ /* 0x080fe200078fdaff */
[----:B------:R-:W-:Y:S01]  /*b880*/  FFMA.FTZ R175, R198, UR42, R175 ;  /* 0x0000002ac6af7c23 */ /* 0x000fe200080100af */
[-C--:B------:R-:W-:Y:S01]  /*b890*/  LEA.HI.SX32 R164, R164, R119.reuse, 0x1b ;  /* 0x00000077a4a47211 */ /* 0x080fe200078fdaff */
[----:B------:R-:W-:Y:S01]  /*b8a0*/  FFMA.FTZ R174, R196, UR42, R174 ;  /* 0x0000002ac4ae7c23 */ /* 0x000fe200080100ae */
[-C--:B------:R-:W-:Y:S01]  /*b8b0*/  LEA.HI.SX32 R162, R162, R119.reuse, 0x1b ;  /* 0x00000077a2a27211 */ /* 0x080fe200078fdaff */
[----:B------:R-:W-:Y:S01]  /*b8c0*/  FFMA.FTZ R190, R211, UR42, -R190 ;  /* 0x0000002ad3be7c23 */ /* 0x000fe200080108be */
[-C--:B------:R-:W-:Y:S01]  /*b8d0*/  LEA.HI.SX32 R160, R160, R119.reuse, 0x1b ;  /* 0x00000077a0a07211 */ /* 0x080fe200078fdaff */
[----:B------:R-:W-:Y:S01]  /*b8e0*/  FFMA.FTZ R191, R227, UR42, -R4 ;  /* 0x0000002ae3bf7c23 */ /* 0x000fe20008010804 */
[-C--:B------:R-:W-:Y:S01]  /*b8f0*/  LEA.HI.SX32 R158, R158, R119.reuse, 0x1b ;  /* 0x000000779e9e7211 */ /* 0x080fe200078fdaff */
[----:B------:R-:W-:Y:S01]  /*b900*/  FFMA.FTZ R202, R193, UR42, R202 ;  /* 0x0000002ac1ca7c23 */ /* 0x000fe200080100ca */
[-C--:B------:R-:W-:Y:S01]  /*b910*/  LEA.HI.SX32 R156, R156, R119.reuse, 0x1b ;  /* 0x000000779c9c7211 */ /* 0x080fe200078fdaff */
[----:B------:R-:W-:Y:S01]  /*b920*/  FFMA.FTZ R199, R192, UR42, R199 ;  /* 0x0000002ac0c77c23 */ /* 0x000fe200080100c7 */
[-C--:B------:R-:W-:Y:S01]  /*b930*/  LEA.HI.SX32 R152, R152, R119.reuse, 0x1b ;  /* 0x0000007798987211 */ /* 0x080fe200078fdaff */
[----:B------:R-:W-:Y:S01]  /*b940*/  FFMA.FTZ R195, R212, UR42, R195 ;  /* 0x0000002ad4c37c23 */ /* 0x000fe200080100c3 */
[-C--:B------:R-:W-:Y:S01]  /*b950*/  LEA.HI.SX32 R150, R150, R119.reuse, 0x1b ;  /* 0x0000007796967211 */ /* 0x080fe200078fdaff */
[----:B------:R-:W-:Y:S01]  /*b960*/  FFMA.FTZ R194, R228, UR42, R194 ;  /* 0x0000002ae4c27c23 */ /* 0x000fe200080100c2 */
[----:B------:R-:W-:Y:S01]  /*b970*/  LEA.HI.SX32 R148, R148, R119, 0x1b ;  /* 0x0000007794947211 */ /* 0x000fe200078fdaff */
[----:B------:R-:W-:Y:S06]  /*b980*/  BAR.SYNC.DEFER_BLOCKING 0x0 ;  /* 0x0000000000007b1d */ /* 0x000fec0000010000 */
[----:B0-----:R-:W-:Y:S05]  /*b990*/  @!P1 BRA `(.L_x_12811) ;  /* 0x0000000000709947 */ /* 0x001fea0003800000 */
[----:B------:R-:W-:Y:S01]  /*b9a0*/  ULEA UR42, UR17, 0xfffffc00, 0xa ;  /* 0xfffffc00112a7891 */ /* 0x000fe2000f8e503f */
[----:B------:R-:W-:Y:S01]  /*b9b0*/  MOV R6, UR30 ;  /* 0x0000001e00067c02 */ /* 0x000fe20008000f00 */
[----:B------:R-:W-:Y:S02]  /*b9c0*/  UIMAD UR59, UR52, UR34, URZ ;  /* 0x00000022343b72a4 */ /* 0x000fe4000f8e023f */
[----:B------:R-:W-:Y:S02]  /*b9d0*/  USHF.R.U32.HI UR55, URZ, 0x1, UR33 ;  /* 0x000000013f377899 */ /* 0x000fe40008011621 */
[----:B------:R-:W-:Y:S01]  /*b9e0*/  IADD3 R4, P1, R119, UR42, RZ ;  /* 0x0000002a77047c10 */ /* 0x000fe2000ff3e0ff */
[----:B------:R-:W-:Y:S01]  /*b9f0*/  UIMAD UR59, UR12, UR35, UR59 ;  /* 0x000000230c3b72a4 */ /* 0x000fe2000f8e023b */
[----:B------:R-:W-:Y:S01]  /*ba00*/  MOV R5, UR42 ;  /* 0x0000002a00057c02 */ /* 0x000fe20008000f00 */
[----:B------:R-:W-:Y:S02]  /*ba10*/  UIMAD.WIDE.U32 UR42, UR12, UR34, URZ ;  /* 0x000000220c2a72a5 */ /* 0x000fe4000f8e003f */
[----:B------:R-:W-:Y:S01]  /*ba20*/  USHF.R.U64 UR58, UR32, 0x1, UR33 ;  /* 0x00000001203a7899 */ /* 0x000fe20008001221 */
[----:B------:R-:W-:Y:S01]  /*ba30*/  LEA.HI.X.SX32 R5, R5, RZ, 0x1, P1 ;  /* 0x000000ff05057211 */ /* 0x000fe200008f0eff */
[----:B------:R-:W-:-:S02]  /*ba40*/  UIMAD UR55, UR55, UR11, URZ ;  /* 0x0000000b373772a4 */ /* 0x000fc4000f8e023f */
[----:B------:R-:W-:Y:S02]  /*ba50*/  UIADD3 UR43, UR43, UR59, URZ ;  /* 0x0000003b2b2b7290 */ /* 0x000fe4000fffe03f */
[----:B------:R-:W-:Y:S02]  /*ba60*/  USHF.R.S32.HI UR53, URZ, 0x1f, UR7 ;  /* 0x0000001f3f357899 */ /* 0x000fe40008011407 */
[----:B------:R-:W-:Y:S01]  /*ba70*/  IMAD.WIDE.U32 R4, R6, UR7, R4 ;  /* 0x0000000706047c25 */ /* 0x000fe2000f8e0004 */
[----:B------:R-:W-:Y:S02]  /*ba80*/  UIMAD UR55, UR54, UR58, UR55 ;  /* 0x0000003a363772a4 */ /* 0x000fe4000f8e0237 */
        /* <DEDUP_REMOVED lines=8> */
[----:B------:R-:W-:Y:S02]  /*bb10*/  LEA.HI.X R7, R4, UR42, R5, 0x2, P1 ;  /* 0x0000002a04077c11 */ /* 0x000fe400088f1405 */
[----:B------:R-:W-:-:S04]  /*bb20*/  LEA.HI.SX32 R4, R119, R119, 0x1b ;  /* 0x0000007777047211 */ /* 0x000fc800078fdaff */
[----:B------:R-:W-:-:S06]  /*bb30*/  LEA R4, R4, UR44, 0x2 ;  /* 0x0000002c04047c11 */ /* 0x000fcc000f8e10ff */
[----:B------:R-:W0:Y:S04]  /*bb40*/  LDS R4, [R4+0x1080] ;  /* 0x0010800004047984 */ /* 0x000e280000000800 */
[----:B0-----:R0:W-:Y:S02]  /*bb50*/  REDG.E.ADD.F32.FTZ.RN.STRONG.GPU desc[UR22][R6.64], R4 ;  /* 0x00000004060079a6 */ /* 0x0011e4000c10f396 */
.L_x_12811:
[----:B------:R-:W-:Y:S05]  /*bb60*/  BSYNC B0 ;  /* 0x0000000000007941 */ /* 0x000fea0003800000 */
.L_x_12810:
[----:B------:R-:W-:Y:S01]  /*bb70*/  USHF.R.U32.HI UR42, URZ, 0x1, UR33 ;  /* 0x000000013f2a7899 */ /* 0x000fe20008011621 */
[----:B------:R-:W-:Y:S01]  /*bb80*/  LEA R166, R166, UR44, 0x2 ;  /* 0x0000002ca6a67c11 */ /* 0x000fe2000f8e10ff */
[----:B------:R-:W-:Y:S01]  /*bb90*/  USHF.R.U64 UR53, UR32, 0x1, UR33 ;  /* 0x0000000120357899 */ /* 0x000fe20008001221 */
[-C--:B------:R-:W-:Y:S01]  /*bba0*/  FFMA.FTZ R239, R84, -R126.reuse, R239 ;  /* 0x8000007e54ef7223 */ /* 0x080fe200000100ef */
[----:B------:R-:W-:Y:S01]  /*bbb0*/  UIMAD UR55, UR42, UR11, URZ ;  /* 0x0000000b2a3772a4 */ /* 0x000fe2000f8e023f */
[-C--:B------:R-:W-:Y:S01]  /*bbc0*/  FMUL.FTZ R209, R209, R126.reuse ;  /* 0x0000007ed1d17220 */ /* 0x080fe20000410000 */
[----:B------:R-:W-:Y:S01]  /*bbd0*/  UIMAD.WIDE.U32 UR42, UR53, UR11, URZ ;  /* 0x0000000b352a72a5 */ /* 0x000fe2000f8e003f */
[----:B------:R-:W1:Y:S01]  /*bbe0*/  LDS R166, [R166+0x1100] ;  /* 0x00110000a6a67984 */ /* 0x000e620000000800 */
[----:B------:R-:W-:Y:S01]  /*bbf0*/  UIMAD UR55, UR54, UR53, UR55 ;  /* 0x00000035363772a4 */ /* 0x000fe2000f8e0237 */
[----:B------:R-:W-:Y:S01]  /*bc00*/  FMUL.FTZ R126, R208, R126 ;  /* 0x0000007ed07e7220 */ /* 0x000fe20000410000 */
[----:B------:R-:W-:Y:S01]  /*bc10*/  UIMAD UR52, UR52, UR34, URZ ;  /* 0x00000022343472a4 */ /* 0x000fe2000f8e023f */
[----:B------:R-:W-:Y:S01]  /*bc20*/  LEA.HI.SX32 R211, R233, R119, 0x1b ;  /* 0x00000077e9d37211 */ /* 0x000fe200078fdaff */
[----:B------:R-:W-:Y:S01]  /*bc30*/  UIADD3 UR43, UR55, UR43, URZ ;  /* 0x0000002b372b7290 */ /* 0x000fe2000fffe03f */
[-C--:B------:R-:W-:Y:S01]  /*bc40*/  FFMA.FTZ R249, R83, -R125.reuse, R249 ;  /* 0x8000007d53f97223 */ /* 0x080fe200000100f9 */
[----:B------:R-:W-:Y:S01]  /*bc50*/  UIMAD UR52, UR12, UR35, UR52 ;  /* 0x000000230c3472a4 */ /* 0x000fe2000f8e0234 */
[-C--:B------:R-:W-:Y:S01]  /*bc60*/  FMUL.FTZ R210, R210, R125.reuse ;  /* 0x0000007dd2d27220 */ /* 0x080fe20000410000 */
[----:B------:R-:W-:Y:S01]  /*bc70*/  UIMAD.WIDE.U32 UR42, UR12, UR34, UR42 ;  /* 0x000000220c2a72a5 */ /* 0x000fe2000f8e002a */
[----:B------:R-:W-:Y:S01]  /*bc80*/  FMUL.FTZ R233, R139, R126 ;  /* 0x0000007e8be97220 */ /* 0x000fe20000410000 */
[----:B------:R-:W-:Y:S01]  /*bc90*/  FMUL.FTZ R125, R186, R125 ;  /* 0x0000007dba7d7220 */ /* 0x000fe20000410000 */
[-C--:B0-----:R-:W-:Y:S01]  /*bca0*/  LEA.HI.SX32 R6, R226, R119.reuse, 0x1b ;  /* 0x00000077e2067211 */ /* 0x081fe200078fdaff */
[----:B------:R-:W-:Y:S01]  /*bcb0*/  UIADD3 UR43, UR52, UR43, URZ ;  /* 0x0000002b342b7290 */ /* 0x000fe2000fffe03f */
[-C--:B------:R-:W-:Y:S01]  /*bcc0*/  LEA.HI.SX32 R7, R229, R119.reuse, 0x1b ;  /* 0x00000077e5077211 */ /* 0x080fe200078fdaff */
[----:B------:R-:W-:Y:S01]  /*bcd0*/  ULEA UR53, UP0, UR42, UR36, 0x3 ;  /* 0x000000242a357291 */ /* 0x000fe2000f80183f */
[-C--:B------:R-:W-:Y:S01]  /*bce0*/  LEA.HI.SX32 R204, R230, R119.reuse, 0x1b ;  /* 0x00000077e6cc7211 */ /* 0x080fe200078fdaff */
[----:B------:R-:W-:Y:S01]  /*bcf0*/  UIADD3 UR52, UR6, -UR19, URZ ;  /* 0x8000001306347290 */ /* 0x000fe2000fffe03f */
[-C--:B------:R-:W-:Y:S01]  /*bd00*/  LEA.HI.SX32 R206, R231, R119.reuse, 0x1b ;  /* 0x00000077e7ce7211 */ /* 0x080fe200078fdaff */
[----:B------:R-:W-:Y:S01]  /*bd10*/  ULEA.HI.X UR43, UR42, UR37, UR43, 0x3, UP0 ;  /* 0x000000252a2b7291 */ /* 0x000fe200080f1c2b */
[-C--:B------:R-:W-:Y:S01]  /*bd20*/  LEA.HI.SX32 R207, R232, R119.reuse, 0x1b ;  /* 0x00000077e8cf7211 */ /* 0x080fe200078fdaff */
[----:B------:R-:W-:Y:S01]  /*bd30*/  UIMAD UR42, UR52, -0x400, URZ ;  /* 0xfffffc00342a78a4 */ /* 0x000fe2000f8e023f */
[----:B------:R-:W-:Y:S01]  /*bd40*/  LEA R4, P1, R119, UR53, 0x2 ;  /* 0x0000003577047c11 */ /* 0x000fe2000f8210ff */
[----:B------:R-:W-:Y:S01]  /*bd50*/  FADD.FTZ R216, R225, R216 ;  /* 0x000000d8e1d87221 */ /* 0x000fe20000010000 */
[----:B------:R-:W-:Y:S01]  /*bd60*/  LEA.HI.SX32 R226, R234, R119, 0x1b ;  /* 0x00000077eae27211 */ /* 0x000fe200078fdaff */
[----:B------:R-:W-:Y:S01]  /*bd70*/  FFMA.FTZ R233, R239, R209, -R233 ;  /* 0x000000d1efe97223 */ /* 0x000fe200000108e9 */
[----:B------:R-:W-:Y:S01]  /*bd80*/  LEA.HI.SX32 R227, R235, R119, 0x1b ;  /* 0x00000077ebe37211 */ /* 0x000fe200078fdaff */
[----:B------:R-:W-:Y:S01]  /*bd90*/  FMUL.FTZ R225, R214, R125 ;  /* 0x0000007dd6e17220 */ /* 0x000fe20000410000 */
[----:B------:R-:W-:Y:S01]  /*bda0*/  LEA.HI.SX32 R229, R236, R119, 0x1b ;  /* 0x00000077ece57211 */ /* 0x000fe200078fdaff */
[----:B------:R-:W-:Y:S01]  /*bdb0*/  FMUL.FTZ R209, R139, R209 ;  /* 0x000000d18bd17220 */ /* 0x000fe20000410000 */
[-C--:B------:R-:W-:Y:S01]  /*bdc0*/  LEA.HI.SX32 R230, R237, R119.reuse, 0x1b ;  /* 0x00000077ede67211 */ /* 0x080fe200078fdaff */
[-C--:B------:R-:W-:Y:S01]  /*bdd0*/  FFMA.FTZ R225, R249, R210.reuse, -R225 ;  /* 0x000000d2f9e17223 */ /* 0x080fe200000108e1 */
[----:B------:R-:W-:Y:S01]  /*bde0*/  LEA.HI.SX32 R231, R238, R119, 0x1b ;  /* 0x00000077eee77211 */ /* 0x000fe200078fdaff */
[----:B------:R-:W-:Y:S01]  /*bdf0*/  FFMA.FTZ R209, R126, R239, R209 ;  /* 0x000000ef7ed17223 */ /* 0x000fe200000100d1 */
[----:B------:R-:W-:Y:S01]  /*be00*/  LEA.HI.SX32 R232, R242, R119, 0x1b ;  /* 0x00000077f2e87211 */ /* 0x000fe200078fdaff */
[----:B------:R-:W-:Y:S01]  /*be10*/  FMUL.FTZ R210, R214, R210 ;  /* 0x000000d2d6d27220 */ /* 0x000fe20000410000 */
[----:B------:R-:W-:Y:S01]  /*be20*/  LEA.HI.X R5, R119, UR43, RZ, 0x2, P1 ;  /* 0x0000002b77057c11 */ /* 0x000fe200088f14ff */
[----:B------:R-:W-:Y:S01]  /*be30*/  USHF.L.U64.HI UR43, UR8, 0x2, UR9 ;  /* 0x00000002082b7899 */ /* 0x000fe20008010209 */
[----:B------:R-:W-:Y:S01]  /*be40*/  MOV R119, UR42 ;  /* 0x0000002a00777c02 */ /* 0x000fe20008000f00 */
[----:B------:R-:W-:Y:S01]  /*be50*/  USHF.L.U32 UR42, UR8, 0x2, URZ ;  /* 0x00000002082a7899 */ /* 0x000fe2000800063f */
[-C--:B------:R-:W-:Y:S01]  /*be60*/  FMUL.FTZ R197, R197, R124.reuse ;  /* 0x0000007cc5c57220 */ /* 0x080fe20000410000 */
[-C--:B------:R-:W-:Y:S01]  /*be70*/  FFMA.FTZ R240, R82, -R124.reuse, R240 ;  /* 0x8000007c52f07223 */ /* 0x080fe200000100f0 */
[----:B------:R-:W-:Y:S01]  /*be80*/  FMUL.FTZ R124, R185, R124 ;  /* 0x0000007cb97c7220 */ /* 0x000fe20000410000 */
[----:B------:R-:W-:-:S04]  /*be90*/  IMAD.WIDE R4, R119, 0x4, R4 ;  /* 0x0000000477047825 */ /* 0x000fc800078e0204 */
[----:B------:R-:W-:Y:S01]  /*bea0*/  FADD.FTZ R209, R215, R209 ;  /* 0x000000d1d7d17221 */ /* 0x000fe20000010000 */
[----:B------:R-:W-:Y:S01]  /*beb0*/  FFMA.FTZ R210, R125, R249, R210 ;  /* 0x000000f97dd27223 */ /* 0x000fe200000100d2 */
[----:B------:R-:W-:Y:S01]  /*bec0*/  ISETP.GE.AND P1, PT, R147, 0x21, PT ;  /* 0x000000219300780c */ /* 0x000fe20003f26270 */
[----:B------:R-:W-:Y:S02]  /*bed0*/  IMAD R119, R2, UR43, RZ ;  /* 0x0000002b02777c24 */ /* 0x000fe4000f8e02ff */
[-C--:B------:R-:W-:Y:S01]  /*bee0*/  FMUL.FTZ R250, R250, R123.reuse ;  /* 0x0000007bfafa7220 */ /* 0x080fe20000410000 */
[-C--:B------:R-:W-:Y:S01]  /*bef0*/  FFMA.FTZ R146, R81, -R123.reuse, R146 ;  /* 0x8000007b51927223 */ /* 0x080fe20000010092 */
[----:B------:R-:W-:Y:S01]  /*bf00*/  FADD.FTZ R216, R216, R233 ;  /* 0x000000e9d8d87221 */ /* 0x000fe20000010000 */
[----:B------:R-:W-:Y:S02]  /*bf10*/  IMAD R119, R3, UR42, R119 ;  /* 0x0000002a03777c24 */ /* 0x000fe4000f8e0277 */
[----:B------:R-:W-:Y:S01]  /*bf20*/  FMUL.FTZ R3, R67, R124 ;  /* 0x0000007c43037220 */ /* 0x000fe20000410000 */
[----:B------:R-:W-:Y:S01]  /*bf30*/  FMUL.FTZ R123, R213, R123 ;  /* 0x0000007bd57b7220 */ /* 0x000fe20000410000 */
[----:B------:R-:W-:Y:S01]  /*bf40*/  FADD.FTZ R209, R209, R210 ;  /* 0x000000d2d1d17221 */ /* 0x000fe20000010000 */
[----:B------:R-:W-:Y:S01]  /*bf50*/  FADD.FTZ R216, R216, R225 ;  /* 0x000000e1d8d87221 */ /* 0x000fe20000010000 */
[----:B------:R-:W-:Y:S01]  /*bf60*/  FFMA.FTZ R210, R240, R197, -R3 ;  /* 0x000000c5f0d27223 */ /* 0x000fe20000010803 */
[----:B------:R-:W-:-:S04]  /*bf70*/  IMAD.WIDE.U32 R2, R2, UR42, R4 ;  /* 0x0000002a02027c25 */ /* 0x000fc8000f8e0004 */
[----:B------:R-:W-:Y:S01]  /*bf80*/  FMUL.FTZ R4, R67, R197 ;  /* 0x000000c543047220 */ /* 0x000fe20000410000 */
[----:B------:R-:W-:Y:S01]  /*bf90*/  FMUL.FTZ R5, R241, R123 ;  /* 0x0000007bf1057220 */ /* 0x000fe20000410000 */
[----:B------:R-:W-:Y:S01]  /*bfa0*/  FADD.FTZ R210, R216, R210 ;  /* 0x000000d2d8d27221 */ /* 0x000fe20000010000 */
[----:B------:R-:W-:Y:S01]  /*bfb0*/  BSSY B0, `(.L_x_12812) ;  /* 0x0000009000007945 */ /* 0x000fe20003800000 */
[----:B------:R-:W-:Y:S01]  /*bfc0*/  FFMA.FTZ R4, R124, R240, R4 ;  /* 0x000000f07c047223 */ /* 0x000fe20000010004 */
[----:B------:R-:W-:Y:S01]  /*bfd0*/  FFMA.FTZ R5, R146, R250, -R5 ;  /* 0x000000fa92057223 */ /* 0x000fe20000010805 */
[----:B------:R-:W-:Y:S01]  /*bfe0*/  IADD3 R3, R3, R119, RZ ;  /* 0x0000007703037210 */ /* 0x000fe20007ffe0ff */
[----:B------:R-:W-:Y:S01]  /*bff0*/  FADD.FTZ R115, R117, -R115 ;  /* 0x8000007375737221 */ /* 0x000fe20000010000 */
[----:B------:R-:W-:Y:S01]  /*c000*/  FADD.FTZ R4, R209, R4 ;  /* 0x00000004d1047221 */ /* 0x000fe20000010000 */
[----:B------:R-:W-:Y:S01]  /*c010*/  FADD.FTZ R5, R210, R5 ;  /* 0x00000005d2057221 */ /* 0x000fe20000010000 */
[----:B-1----:R-:W-:Y:S06]  /*c020*/  @!P1 BRA `(.L_x_12813) ;  /* 0x0000000000049947 */ /* 0x002fec0003800000 */
[----:B------:R0:W-:Y:S02]  /*c030*/  REDG.E.ADD.F32.FTZ.RN.STRONG.GPU desc[UR22][R2.64+-0xf80], R166 ;  /* 0xfff080a6020079a6 */ /* 0x0001e4000c10f396 */
.L_x_12813:
[----:B------:R-:W-:Y:S05]  /*c040*/  BSYNC B0 ;  /* 0x0000000000007941 */ /* 0x000fea0003800000 */
.L_x_12812:
[----:B------:R-:W-:Y:S01]  /*c050*/  LEA R165, R165, UR44, 0x2 ;  /* 0x0000002ca5a57c11 */ /* 0x000fe2000f8e10ff */
[----:B------:R-:W-:Y:S01]  /*c060*/  BSSY B0, `(.L_x_12814) ;  /* 0x000000b000007945 */ /* 0x000fe20003800000 */
[C---:B------:R-:W-:Y:S02]  /*c070*/  ISETP.GE.AND P6, PT, R147.reuse, 0x41, PT ;  /* 0x000000419300780c */ /* 0x040fe40003fc6270 */
[----:B------:R-:W-:Y:S02]  /*c080*/  LEA R164, R164, UR44, 0x2 ;  /* 0x0000002ca4a47c11 */ /* 0x000fe4000f8e10ff */
[----:B------:R-:W1:Y:S01]  /*c090*/  LDS R165, [R165+0x1180] ;  /* 0x00118000a5a57984 */ /* 0x000e620000000800 */
[C---:B------:R-:W-:Y:S02]  /*c0a0*/  ISETP.GE.AND P1, PT, R147.reuse, 0x61, PT ;  /* 0x000000619300780c */ /* 0x040fe40003f26270 */
[C---:B------:R-:W-:Y:S02]  /*c0b0*/  ISETP.GE.AND P2, PT, R147.reuse, 0x81, PT ;  /* 0x000000819300780c */ /* 0x040fe40003f46270 */
[----:B------:R-:W-:-:S02]  /*c0c0*/  ISETP.GE.AND P3, PT, R147, 0xa1, PT ;  /* 0x000000a19300780c */ /* 0x000fc40003f66270 */
[C---:B------:R-:W-:Y:S02]  /*c0d0*/  ISETP.GE.AND P4, PT, R147.reuse, 0xc1, PT ;  /* 0x000000c19300780c */ /* 0x040fe40003f86270 */
[----:B------:R-:W-:Y:S01]  /*c0e0*/  ISETP.GE.AND P5, PT, R147, 0xe1, PT ;  /* 0x000000e19300780c */ /* 0x000fe20003fa6270 */
[----:B------:R-:W-:-:S12]  /*c0f0*/  @!P6 BRA `(.L_x_12815) ;  /* 0x000000000004e947 */ /* 0x000fd80003800000 */
[----:B-1----:R2:W-:Y:S02]  /*c100*/  REDG.E.ADD.F32.FTZ.RN.STRONG.GPU desc[UR22][R2.64+-0xf00], R165 ;  /* 0xfff100a5020079a6 */ /* 0x0025e4000c10f396 */
.L_x_12815:
[----:B------:R-:W-:Y:S05]  /*c110*/  BSYNC B0 ;  /* 0x0000000000007941 */ /* 0x000fea0003800000 */
.L_x_12814:
[----:B------:R3:W4:Y:S01]  /*c120*/  LDS R117, [R164+0x1200] ;  /* 0x00120000a4757984 */ /* 0x0007220000000800 */
[----:B------:R-:W-:Y:S01]  /*c130*/  BSSY B0, `(.L_x_12816) ;  /* 0x0000004000007945 */ /* 0x000fe20003800000 */
[----:B------:R-:W-:-:S03]  /*c140*/  LEA R163, R163, UR44, 0x2 ;  /* 0x0000002ca3a37c11 */ /* 0x000fc6000f8e10ff */
[----:B------:R-:W-:Y:S05]  /*c150*/  @!P1 BRA `(.L_x_12817) ;  /* 0x0000000000049947 */ /* 0x000fea0003800000 */
[----:B----4-:R4:W-:Y:S02]  /*c160*/  REDG.E.ADD.F32.FTZ.RN.STRONG.GPU desc[UR22][R2.64+-0xe80], R117 ;  /* 0xfff18075020079a6 */ /* 0x0109e4000c10f396 */
.L_x_12817:
[----:B------:R-:W-:Y:S05]  /*c170*/  BSYNC B0 ;  /* 0x0000000000007941 */ /* 0x000fea0003800000 */
.L_x_12816:
[----:B------:R-:W0:Y:S01]  /*c180*/  LDS R163, [R163+0x1280] ;  /* 0x00128000a3a37984 */ /* 0x000e220000000800 */
[----:B------:R-:W-:Y:S01]  /*c190*/  BSSY B0, `(.L_x_12818) ;  /* 0x0000004000007945 */ /* 0x000fe20003800000 */
[----:B----4-:R-:W-:-:S03]  /*c1a0*/  LEA R117, R162, UR44, 0x2 ;  /* 0x0000002ca2757c11 */ /* 0x010fc6000f8e10ff */
[----:B------:R-:W-:Y:S05]  /*c1b0*/  @!P2 BRA `(.L_x_12819) ;  /* 0x000000000004a947 */ /* 0x000fea0003800000 */
[----:B0-----:R4:W-:Y:S02]  /*c1c0*/  REDG.E.ADD.F32.FTZ.RN.STRONG.GPU desc[UR22][R2.64+-0xe00], R163 ;  /* 0xfff200a3020079a6 */ /* 0x0019e4000c10f396 */
.L_x_12819:
[----:B------:R-:W-:Y:S05]  /*c1d0*/  BSYNC B0 ;  /* 0x0000000000007941 */ /* 0x000fea0003800000 */
.L_x_12818:
[----:B------:R-:W0:Y:S01]  /*c1e0*/  LDS R117, [R117+0x1300] ;  /* 0x0013000075757984 */ /* 0x000e220000000800 */
[----:B------:R-:W-:Y:S01]  /*c1f0*/  BSSY B0, `(.L_x_12820) ;  /* 0x0000004000007945 */ /* 0x000fe20003800000 */
[----:B------:R-:W-:-:S03]  /*c200*/  LEA R161, R161, UR44, 0x2 ;  /* 0x0000002ca1a17c11 */ /* 0x000fc6000f8e10ff */
[----:B------:R-:W-:Y:S05]  /*c210*/  @!P3 BRA `(.L_x_12821) ;  /* 0x000000000004b947 */ /* 0x000fea0003800000 */
[----:B0-----:R0:W-:Y:S02]  /*c220*/  REDG.E.ADD.F32.FTZ.RN.STRONG.GPU desc[UR22][R2.64+-0xd80], R117 ;  /* 0xfff28075020079a6 */ /* 0x0011e4000c10f396 */
.L_x_12821:
[----:B------:R-:W-:Y:S05]  /*c230*/  BSYNC B0 ;  /* 0x0000000000007941 */ /* 0x000fea0003800000 */
.L_x_12820:
[----:B0-----:R0:W0:Y:S01]  /*c240*/  LDS R117, [R161+0x1380] ;  /* 0x00138000a1757984 */ /* 0x0010220000000800 */
[----:B------:R-:W-:Y:S01]  /*c250*/  BSSY B0, `(.L_x_12822) ;  /* 0x0000004000007945 */ /* 0x000fe20003800000 */
[----:B------:R-:W-:-:S03]  /*c260*/  LEA R160, R160, UR44, 0x2 ;  /* 0x0000002ca0a07c11 */ /* 0x000fc6000f8e10ff */
[----:B------:R-:W-:Y:S05]  /*c270*/  @!P4 BRA `(.L_x_12823) ;  /* 0x000000000004c947 */ /* 0x000fea0003800000 */
[----:B0-----:R0:W-:Y:S02]  /*c280*/  REDG.E.ADD.F32.FTZ.RN.STRONG.GPU desc[UR22][R2.64+-0xd00], R117 ;  /* 0xfff30075020079a6 */ /* 0x0011e4000c10f396 */
.L_x_12823:
[----:B------:R-:W-:Y:S05]  /*c290*/  BSYNC B0 ;  /* 0x0000000000007941 */ /* 0x000fea0003800000 */
.L_x_12822:
[----:B0-----:R0:W0:Y:S01]  /*c2a0*/  LDS R117, [R160+0x1400] ;  /* 0x00140000a0757984 */ /* 0x0010220000000800 */
[----:B------:R-:W-:Y:S04]  /*c2b0*/  BSSY B0, `(.L_x_12824) ;  /* 0x0000003000007945 */ /* 0x000fe80003800000 */
[----:B------:R-:W-:Y:S05]  /*c2c0*/  @!P5 BRA `(.L_x_12825) ;  /* 0x000000000004d947 */ /* 0x000fea0003800000 */
[----:B0-----:R0:W-:Y:S02]  /*c2d0*/  REDG.E.ADD.F32.FTZ.RN.STRONG.GPU desc[UR22][R2.64+-0xc80], R117 ;  /* 0xfff38075020079a6 */ /* 0x0011e4000c10f396 */
.L_x_12825:
[----:B------:R-:W-:Y:S05]  /*c2e0*/  BSYNC B0 ;  /* 0x0000000000007941 */ /* 0x000fea0003800000 */
.L_x_12824:
[----:B0-----:R-:W-:Y:S01]  /*c2f0*/  LEA R117, R159, UR44, 0x2 ;  /* 0x0000002c9f757c11 */ /* 0x001fe2000f8e10ff */
[----:B------:R-:W-:Y:S01]  /*c300*/  BSSY B0, `(.L_x_12826) ;  /* 0x000000b000007945 */ /* 0x000fe20003800000 */
[C---:B------:R-:W-:Y:S02]  /*c310*/  ISETP.GE.AND P6, PT, R147.reuse, 0x101, PT ;  /* 0x000001019300780c */ /* 0x040fe40003fc6270 */
[----:B------:R-:W-:Y:S02]  /*c320*/  LEA R158, R158, UR44, 0x2 ;  /* 0x0000002c9e9e7c11 */ /* 0x000fe4000f8e10ff */
[----:B------:R-:W0:Y:S01]  /*c330*/  LDS R117, [R117+0x1480] ;  /* 0x0014800075757984 */ /* 0x000e220000000800 */
[C---:B------:R-:W-:Y:S02]  /*c340*/  ISETP.GE.AND P1, PT, R147.reuse, 0x121, PT ;  /* 0x000001219300780c */ /* 0x040fe40003f26270 */
[C---:B------:R-:W-:Y:S02]  /*c350*/  ISETP.GE.AND P2, PT, R147.reuse, 0x141, PT ;  /* 0x000001419300780c */ /* 0x040fe40003f46270 */
[----:B------:R-:W-:-:S02]  /*c360*/  ISETP.GE.AND P3, PT, R147, 0x161, PT ;  /* 0x000001619300780c */ /* 0x000fc40003f66270 */
[C---:B------:R-:W-:Y:S02]  /*c370*/  ISETP.GE.AND P4, PT, R147.reuse, 0x181, PT ;  /* 0x000001819300780c */ /* 0x040fe40003f86270 */
[----:B------:R-:W-:Y:S01]  /*c380*/  ISETP.GE.AND P5, PT, R147, 0x1a1, PT ;  /* 0x000001a19300780c */ /* 0x000fe20003fa6270 */
[----:B------:R-:W-:-:S12]  /*c390*/  @!P6 BRA `(.L_x_12827) ;  /* 0x000000000004e947 */ /* 0x000fd80003800000 */
[----:B0-----:R0:W-:Y:S02]  /*c3a0*/  REDG.E.ADD.F32.FTZ.RN.STRONG.GPU desc[UR22][R2.64+-0xc00], R117 ;  /* 0xfff40075020079a6 */ /* 0x0011e4000c10f396 */
.L_x_12827:
[----:B------:R-:W-:Y:S05]  /*c3b0*/  BSYNC B0 ;  /* 0x0000000000007941 */ /* 0x000fea0003800000 */
.L_x_12826:
[----:B0-----:R0:W0:Y:S01]  /*c3c0*/  LDS R117, [R158+0x1500] ;  /* 0x001500009e757984 */ /* 0x0010220000000800 */
[----:B------:R-:W-:Y:S01]  /*c3d0*/  BSSY B0, `(.L_x_12828) ;  /* 0x0000004000007945 */ /* 0x000fe20003800000 */
[----:B------:R-:W-:-:S03]  /*c3e0*/  LEA R157, R157, UR44, 0x2 ;  /* 0x0000002c9d9d7c11 */ /* 0x000fc6000f8e10ff */
[----:B------:R-:W-:Y:S05]  /*c3f0*/  @!P1 BRA `(.L_x_12829) ;  /* 0x0000000000049947 */ /* 0x000fea0003800000 */
[----:B0-----:R0:W-:Y:S02]  /*c400*/  REDG.E.ADD.F32.FTZ.RN.STRONG.GPU desc[UR22][R2.64+-0xb80], R117 ;  /* 0xfff48075020079a6 */ /* 0x0011e4000c10f396 */
.L_x_12829:
[----:B------:R-:W-:Y:S05]  /*c410*/  BSYNC B0 ;  /* 0x0000000000007941 */ /* 0x000fea0003800000 */
.L_x_12828:
[----:B0-----:R0:W0:Y:S01]  /*c420*/  LDS R117, [R157+0x1580] ;  /* 0x001580009d757984 */ /* 0x0010220000000800 */
[----:B------:R-:W-:Y:S01]  /*c430*/  BSSY B0, `(.L_x_12830) ;  /* 0x0000004000007945 */ /* 0x000fe20003800000 */
[----:B------:R-:W-:-:S03]  /*c440*/  LEA R156, R156, UR44, 0x2 ;  /* 0x0000002c9c9c7c11 */ /* 0x000fc6000f8e10ff */
[----:B------:R-:W-:Y:S05]  /*c450*/  @!P2 BRA `(.L_x_12831) ;  /* 0x000000000004a947 */ /* 0x000fea0003800000 */
[----:B0-----:R0:W-:Y:S02]  /*c460*/  REDG.E.ADD.F32.FTZ.RN.STRONG.GPU desc[UR22][R2.64+-0xb00], R117 ;  /* 0xfff50075020079a6 */ /* 0x0011e4000c10f396 */
.L_x_12831:
[----:B------:R-:W-:Y:S05]  /*c470*/  BSYNC B0 ;  /* 0x0000000000007941 */ /* 0x000fea0003800000 */
.L_x_12830:
[----:B0-----:R0:W0:Y:S01]  /*c480*/  LDS R117, [R156+0x1600] ;  /* 0x001600009c757984 */ /* 0x0010220000000800 */
[----:B------:R-:W-:Y:S01]  /*c490*/  BSSY B0, `(.L_x_12832) ;  /* 0x0000004000007945 */ /* 0x000fe20003800000 */
[----:B------:R-:W-:-:S03]  /*c4a0*/  LEA R155, R155, UR44, 0x2 ;  /* 0x0000002c9b9b7c11 */ /* 0x000fc6000f8e10ff */
[----:B------:R-:W-:Y:S05]  /*c4b0*/  @!P3 BRA `(.L_x_12833) ;  /* 0x000000000004b947 */ /* 0x000fea0003800000 */
[----:B0-----:R0:W-:Y:S02]  /*c4c0*/  REDG.E.ADD.F32.FTZ.RN.STRONG.GPU desc[UR22][R2.64+-0xa80], R117 ;  /* 0xfff58075020079a6 */ /* 0x0011e4000c10f396 */
.L_x_12833:
[----:B------:R-:W-:Y:S05]  /*c4d0*/  BSYNC B0 ;  /* 0x0000000000007941 */ /* 0x000fea0003800000 */
.L_x_12832:
[----:B0-----:R0:W0:Y:S01]  /*c4e0*/  LDS R117, [R155+0x1680] ;  /* 0x001680009b757984 */ /* 0x0010220000000800 */
[----:B------:R-:W-:Y:S01]  /*c4f0*/  BSSY B0, `(.L_x_12834) ;  /* 0x0000004000007945 */ /* 0x000fe20003800000 */
[----:B------:R-:W-:-:S03]  /*c500*/  LEA R153, R153, UR44, 0x2 ;  /* 0x0000002c99997c11 */ /* 0x000fc6000f8e10ff */
[----:B------:R-:W-:Y:S05]  /*c510*/  @!P4 BRA `(.L_x_12835) ;  /* 0x000000000004c947 */ /* 0x000fea0003800000 */
[----:B0-----:R0:W-:Y:S02]  /*c520*/  REDG.E.ADD.F32.FTZ.RN.STRONG.GPU desc[UR22][R2.64+-0xa00], R117 ;  /* 0xfff60075020079a6 */ /* 0x0011e4000c10f396 */
.L_x_12835:
[----:B------:R-:W-:Y:S05]  /*c530*/  BSYNC B0 ;  /* 0x0000000000007941 */ /* 0x000fea0003800000 */
.L_x_12834:
[----:B0-----:R0:W0:Y:S01]  /*c540*/  LDS R117, [R153+0x1700] ;  /* 0x0017000099757984 */ /* 0x0010220000000800 */
[----:B------:R-:W-:Y:S04]  /*c550*/  BSSY B0, `(.L_x_12836) ;  /* 0x0000003000007945 */ /* 0x000fe80003800000 */
[----:B------:R-:W-:Y:S05]  /*c560*/  @!P5 BRA `(.L_x_12837) ;  /* 0x000000000004d947 */ /* 0x000fea0003800000 */
[----:B0-----:R0:W-:Y:S02]  /*c570*/  REDG.E.ADD.F32.FTZ.RN.STRONG.GPU desc[UR22][R2.64+-0x980], R117 ;  /* 0xfff68075020079a6 */ /* 0x0011e4000c10f396 */
.L_x_12837:
[----:B------:R-:W-:Y:S05]  /*c580*/  BSYNC B0 ;  /* 0x0000000000007941 */ /* 0x000fea0003800000 */
.L_x_12836:
[----:B0-----:R-:W-:Y:S01]  /*c590*/  LEA R117, R152, UR44, 0x2 ;  /* 0x0000002c98757c11 */ /* 0x001fe2000f8e10ff */
[----:B------:R-:W-:Y:S01]  /*c5a0*/  BSSY B0, `(.L_x_12838) ;  /* 0x000000b000007945 */ /* 0x000fe20003800000 */
[----:B------:R-:W-:Y:S02]  /*c5b0*/  ISETP.GE.AND P6, PT, R147, 0x1c1, PT ;  /* 0x000001c19300780c */ /* 0x000fe40003fc6270 */
        /* <DEDUP_REMOVED lines=9> */
.L_x_12839:
[----:B------:R-:W-:Y:S05]  /*c650*/  BSYNC B0 ;  /* 0x0000000000007941 */ /* 0x000fea0003800000 */
.L_x_12838:
[----:B0-----:R0:W0:Y:S01]  /*c660*/  LDS R117, [R151+0x1800] ;  /* 0x0018000097757984 */ /* 0x0010220000000800 */
[----:B------:R-:W-:Y:S01]  /*c670*/  BSSY B0, `(.L_x_12840) ;  /* 0x0000004000007945 */ /* 0x000fe20003800000 */
[----:B------:R-:W-:-:S03]  /*c680*/  LEA R150, R150, UR44, 0x2 ;  /* 0x0000002c96967c11 */ /* 0x000fc6000f8e10ff */
[----:B------:R-:W-:Y:S05]  /*c690*/  @!P1 BRA `(.L_x_12841) ;  /* 0x0000000000049947 */ /* 0x000fea0003800000 */
[----:B0-----:R0:W-:Y:S02]  /*c6a0*/  REDG.E.ADD.F32.FTZ.RN.STRONG.GPU desc[UR22][R2.64+-0x880], R117 ;  /* 0xfff78075020079a6 */ /* 0x0011e4000c10f396 */
.L_x_12841:
[----:B------:R-:W-:Y:S05]  /*c6b0*/  BSYNC B0 ;  /* 0x0000000000007941 */ /* 0x000fea0003800000 */
.L_x_12840:
[----:B0-----:R0:W0:Y:S01]  /*c6c0*/  LDS R117, [R150+0x1880] ;  /* 0x0018800096757984 */ /* 0x0010220000000800 */
[----:B------:R-:W-:Y:S01]  /*c6d0*/  BSSY B0, `(.L_x_12842) ;  /* 0x0000004000007945 */ /* 0x000fe20003800000 */
[----:B------:R-:W-:-:S03]  /*c6e0*/  LEA R149, R149, UR44, 0x2 ;  /* 0x0000002c95957c11 */ /* 0x000fc6000f8e10ff */
[----:B------:R-:W-:Y:S05]  /*c6f0*/  @!P2 BRA `(.L_x_12843) ;  /* 0x000000000004a947 */ /* 0x000fea0003800000 */
[----:B0-----:R0:W-:Y:S02]  /*c700*/  REDG.E.ADD.F32.FTZ.RN.STRONG.GPU desc[UR22][R2.64+-0x800], R117 ;  /* 0xfff80075020079a6 */ /* 0x0011e4000c10f396 */
.L_x_12843:
[----:B------:R-:W-:Y:S05]  /*c710*/  BSYNC B0 ;  /* 0x0000000000007941 */ /* 0x000fea0003800000 */
.L_x_12842:
[----:B0-----:R0:W0:Y:S01]  /*c720*/  LDS R117, [R149+0x1900] ;  /* 0x0019000095757984 */ /* 0x0010220000000800 */
[----:B------:R-:W-:Y:S01]  /*c730*/  BSSY B0, `(.L_x_12844) ;  /* 0x0000004000007945 */ /* 0x000fe20003800000 */
[----:B------:R-:W-:-:S03]  /*c740*/  LEA R148, R148, UR44, 0x2 ;  /* 0x0000002c94947c11 */ /* 0x000fc6000f8e10ff */
[----:B------:R-:W-:Y:S05]  /*c750*/  @!P3 BRA `(.L_x_12845) ;  /* 0x000000000004b947 */ /* 0x000fea0003800000 */
[----:B0-----:R0:W-:Y:S02]  /*c760*/  REDG.E.ADD.F32.FTZ.RN.STRONG.GPU desc[UR22][R2.64+-0x780], R117 ;  /* 0xfff88075020079a6 */ /* 0x0011e4000c10f396 */
.L_x_12845:
[----:B------:R-:W-:Y:S05]  /*c770*/  BSYNC B0 ;  /* 0x0000000000007941 */ /* 0x000fea0003800000 */
.L_x_12844:
[----:B0-----:R0:W0:Y:S01]  /*c780*/  LDS R117, [R148+0x1980] ;  /* 0x0019800094757984 */ /* 0x0010220000000800 */
[----:B------:R-:W-:Y:S01]  /*c790*/  BSSY B0, `(.L_x_12846) ;  /* 0x0000004000007945 */ /* 0x000fe20003800000 */
[----:B------:R-:W-:-:S03]  /*c7a0*/  LEA R145, R145, UR44, 0x2 ;  /* 0x0000002c91917c11 */ /* 0x000fc6000f8e10ff */
[----:B------:R-:W-:Y:S05]  /*c7b0*/  @!P4 BRA `(.L_x_12847) ;  /* 0x000000000004c947 */ /* 0x000fea0003800000 */
[----:B0-----:R0:W-:Y:S02]  /*c7c0*/  REDG.E.ADD.F32.FTZ.RN.STRONG.GPU desc[UR22][R2.64+-0x700], R117 ;  /* 0xfff90075020079a6 */ /* 0x0011e4000c10f396 */
.L_x_12847:
[----:B------:R-:W-:Y:S05]  /*c7d0*/  BSYNC B0 ;  /* 0x0000000000007941 */ /* 0x000fea0003800000 */
.L_x_12846:
[----:B0-----:R0:W0:Y:S01]  /*c7e0*/  LDS R117, [R145+0x1a00] ;  /* 0x001a000091757984 */ /* 0x0010220000000800 */
[----:B------:R-:W-:Y:S04]  /*c7f0*/  BSSY B0, `(.L_x_12848) ;  /* 0x0000003000007945 */ /* 0x000fe80003800000 */
[----:B------:R-:W-:Y:S05]  /*c800*/  @!P5 BRA `(.L_x_12849) ;  /* 0x000000000004d947 */ /* 0x000fea0003800000 */
[----:B0-----:R0:W-:Y:S02]  /*c810*/  REDG.E.ADD.F32.FTZ.RN.STRONG.GPU desc[UR22][R2.64+-0x680], R117 ;  /* 0xfff98075020079a6 */ /* 0x0011e4000c10f396 */
.L_x_12849:
[----:B------:R-:W-:Y:S05]  /*c820*/  BSYNC B0 ;  /* 0x0000000000007941 */ /* 0x000fea0003800000 */
.L_x_12848:
[----:B------:R-:W-:Y:S01]  /*c830*/  LEA R6, R6, UR44, 0x2 ;  /* 0x0000002c06067c11 */ /* 0x000fe2000f8e10ff */
[----:B------:R-:W-:Y:S01]  /*c840*/  BSSY B0, `(.L_x_12850) ;  /* 0x000000b000007945 */ /* 0x000fe20003800000 */
[----:B0-----:R-:W-:Y:S02]  /*c850*/  LEA R117, R7, UR44, 0x2 ;  /* 0x0000002c07757c11 */ /* 0x001fe4000f8e10ff */
[C---:B------:R-:W-:Y:S01]  /*c860*/  ISETP.GE.AND P6, PT, R147.reuse, 0x281, PT ;  /* 0x000002819300780c */ /* 0x040fe20003fc6270 */
[----:B------:R0:W0:Y:S01]  /*c870*/  LDS R7, [R6+0x1a80] ;  /* 0x001a800006077984 */ /* 0x0000220000000800 */
[C---:B------:R-:W-:Y:S02]  /*c880*/  ISETP.GE.AND P1, PT, R147.reuse, 0x2a1, PT ;  /* 0x000002a19300780c */ /* 0x040fe40003f26270 */
[C---:B------:R-:W-:Y:S02]  /*c890*/  ISETP.GE.AND P2, PT, R147.reuse, 0x2c1, PT ;  /* 0x000002c19300780c */ /* 0x040fe40003f46270 */
[----:B------:R-:W-:-:S02]  /*c8a0*/  ISETP.GE.AND P3, PT, R147, 0x2e1, PT ;  /* 0x000002e19300780c */ /* 0x000fc40003f66270 */
[C---:B------:R-:W-:Y:S02]  /*c8b0*/  ISETP.GE.AND P4, PT, R147.reuse, 0x301, PT ;  /* 0x000003019300780c */ /* 0x040fe40003f86270 */
[----:B------:R-:W-:-:S03]  /*c8c0*/  ISETP.GE.AND P5, PT, R147, 0x321, PT ;  /* 0x000003219300780c */ /* 0x000fc60003fa6270 */
[----:B------:R-:W-:Y:S10]  /*c8d0*/  @!P6 BRA `(.L_x_12851) ;  /* 0x000000000004e947 */ /* 0x000ff40003800000 */
[----:B0-----:R0:W-:Y:S02]  /*c8e0*/  REDG.E.ADD.F32.FTZ.RN.STRONG.GPU desc[UR22][R2.64+-0x600], R7 ;  /* 0xfffa0007020079a6 */ /* 0x0011e4000c10f396 */
.L_x_12851:
[----:B------:R-:W-:Y:S05]  /*c8f0*/  BSYNC B0 ;  /* 0x0000000000007941 */ /* 0x000fea0003800000 */
.L_x_12850:
[----:B0-----:R0:W0:Y:S01]  /*c900*/  LDS R7, [R117+0x1b00] ;  /* 0x001b000075077984 */ /* 0x0010220000000800 */
[----:B------:R-:W-:Y:S01]  /*c910*/  BSSY B0, `(.L_x_12852) ;  /* 0x0000004000007945 */ /* 0x000fe20003800000 */
[----:B------:R-:W-:-:S03]  /*c920*/  LEA R204, R204, UR44, 0x2 ;  /* 0x0000002ccccc7c11 */ /* 0x000fc6000f8e10ff */
[----:B------:R-:W-:Y:S05]  /*c930*/  @!P1 BRA `(.L_x_12853) ;  /* 0x0000000000049947 */ /* 0x000fea0003800000 */
[----:B0-----:R0:W-:Y:S02]  /*c940*/  REDG.E.ADD.F32.FTZ.RN.STRONG.GPU desc[UR22][R2.64+-0x580], R7 ;  /* 0xfffa8007020079a6 */ /* 0x0011e4000c10f396 */
.L_x_12853:
[----:B------:R-:W-:Y:S05]  /*c950*/  BSYNC B0 ;  /* 0x0000000000007941 */ /* 0x000fea0003800000 */
.L_x_12852:
[----:B0-----:R0:W0:Y:S01]  /*c960*/  LDS R7, [R204+0x1b80] ;  /* 0x001b8000cc077984 */ /* 0x0010220000000800 */
[----:B------:R-:W-:Y:S01]  /*c970*/  BSSY B0, `(.L_x_12854) ;  /* 0x0000004000007945 */ /* 0x000fe20003800000 */
[----:B------:R-:W-:-:S03]  /*c980*/  LEA R206, R206, UR44, 0x2 ;  /* 0x0000002ccece7c11 */ /* 0x000fc6000f8e10ff */
[----:B------:R-:W-:Y:S05]  /*c990*/  @!P2 BRA `(.L_x_12855) ;  /* 0x000000000004a947 */ /* 0x000fea0003800000 */
[----:B0-----:R0:W-:Y:S02]  /*c9a0*/  REDG.E.ADD.F32.FTZ.RN.STRONG.GPU desc[UR22][R2.64+-0x500], R7 ;  /* 0xfffb0007020079a6 */ /* 0x0011e4000c10f396 */
.L_x_12855:
[----:B------:R-:W-:Y:S05]  /*c9b0*/  BSYNC B0 ;  /* 0x0000000000007941 */ /* 0x000fea0003800000 */
.L_x_12854:
[----:B0-----:R0:W0:Y:S01]  /*c9c0*/  LDS R7, [R206+0x1c00] ;  /* 0x001c0000ce077984 */ /* 0x0010220000000800 */
[----:B------:R-:W-:Y:S01]  /*c9d0*/  BSSY B0, `(.L_x_12856) ;  /* 0x0000004000007945 */ /* 0x000fe20003800000 */
[----:B------:R-:W-:-:S03]  /*c9e0*/  LEA R207, R207, UR44, 0x2 ;  /* 0x0000002ccfcf7c11 */ /* 0x000fc6000f8e10ff */
[----:B------:R-:W-:Y:S05]  /*c9f0*/  @!P3 BRA `(.L_x_12857) ;  /* 0x000000000004b947 */ /* 0x000fea0003800000 */
[----:B0-----:R0:W-:Y:S02]  /*ca00*/  REDG.E.ADD.F32.FTZ.RN.STRONG.GPU desc[UR22][R2.64+-0x480], R7 ;  /* 0xfffb8007020079a6 */ /* 0x0011e4000c10f396 */
.L_x_12857:
[----:B------:R-:W-:Y:S05]  /*ca10*/  BSYNC B0 ;  /* 0x0000000000007941 */ /* 0x000fea0003800000 */
.L_x_12856:
[----:B0-----:R0:W0:Y:S01]  /*ca20*/  LDS R7, [R207+0x1c80] ;  /* 0x001c8000cf077984 */ /* 0x0010220000000800 */
[----:B------:R-:W-:Y:S01]  /*ca30*/  BSSY B0, `(.L_x_12858) ;  /* 0x0000004000007945 */ /* 0x000fe20003800000 */
[----:B------:R-:W-:-:S03]  /*ca40*/  LEA R211, R211, UR44, 0x2 ;  /* 0x0000002cd3d37c11 */ /* 0x000fc6000f8e10ff */
[----:B------:R-:W-:Y:S05]  /*ca50*/  @!P4 BRA `(.L_x_12859) ;  /* 0x000000000004c947 */ /* 0x000fea0003800000 */
[----:B0-----:R0:W-:Y:S02]  /*ca60*/  REDG.E.ADD.F32.FTZ.RN.STRONG.GPU desc[UR22][R2.64+-0x400], R7 ;  /* 0xfffc0007020079a6 */ /* 0x0011e4000c10f396 */
.L_x_12859:
[----:B------:R-:W-:Y:S05]  /*ca70*/  BSYNC B0 ;  /* 0x0000000000007941 */ /* 0x000fea0003800000 */
.L_x_12858:
[----:B0-----:R0:W0:Y:S01]  /*ca80*/  LDS R7, [R211+0x1d00] ;  /* 0x001d0000d3077984 */ /* 0x0010220000000800 */
[----:B------:R-:W-:Y:S04]  /*ca90*/  BSSY B0, `(.L_x_12860) ;  /* 0x0000003000007945 */ /* 0x000fe80003800000 */
[----:B------:R-:W-:Y:S05]  /*caa0*/  @!P5 BRA `(.L_x_12861) ;  /* 0x000000000004d947 */ /* 0x000fea0003800000 */
[----:B0-----:R0:W-:Y:S02]  /*cab0*/  REDG.E.ADD.F32.FTZ.RN.STRONG.GPU desc[UR22][R2.64+-0x380], R7 ;  /* 0xfffc8007020079a6 */ /* 0x0011e4000c10f396 */
.L_x_12861:
[----:B------:R-:W-:Y:S05]  /*cac0*/  BSYNC B0 ;  /* 0x0000000000007941 */ /* 0x000fea0003800000 */
.L_x_12860:
        /* <DEDUP_REMOVED lines=12> */
.L_x_12863:
[----:B------:R-:W-:Y:S05]  /*cb90*/  BSYNC B0 ;  /* 0x0000000000007941 */ /* 0x000fea0003800000 */
.L_x_12862:
[----:B0-----:R0:W0:Y:S01]  /*cba0*/  LDS R7, [R227+0x1e00] ;  /* 0x001e0000e3077984 */ /* 0x0010220000000800 */
[----:B------:R-:W-:Y:S01]  /*cbb0*/  BSSY B0, `(.L_x_12864) ;  /* 0x0000004000007945 */ /* 0x000fe20003800000 */
[----:B------:R-:W-:-:S03]  /*cbc0*/  LEA R229, R229, UR44, 0x2 ;  /* 0x0000002ce5e57c11 */ /* 0x000fc6000f8e10ff */
[----:B------:R-:W-:Y:S05]  /*cbd0*/  @!P1 BRA `(.L_x_12865) ;  /* 0x0000000000049947 */ /* 0x000fea0003800000 */
[----:B0-----:R0:W-:Y:S02]  /*cbe0*/  REDG.E.ADD.F32.FTZ.RN.STRONG.GPU desc[UR22][R2.64+-0x280], R7 ;  /* 0xfffd8007020079a6 */ /* 0x0011e4000c10f396 */
.L_x_12865:
[----:B------:R-:W-:Y:S05]  /*cbf0*/  BSYNC B0 ;  /* 0x0000000000007941 */ /* 0x000fea0003800000 */
.L_x_12864:
[----:B0-----:R0:W0:Y:S01]  /*cc00*/  LDS R7, [R229+0x1e80] ;  /* 0x001e8000e5077984 */ /* 0x0010220000000800 */
[----:B------:R-:W-:Y:S01]  /*cc10*/  BSSY B0, `(.L_x_12866) ;  /* 0x0000004000007945 */ /* 0x000fe20003800000 */
[----:B------:R-:W-:-:S03]  /*cc20*/  LEA R230, R230, UR44, 0x2 ;  /* 0x0000002ce6e67c11 */ /* 0x000fc6000f8e10ff */
[----:B------:R-:W-:Y:S05]  /*cc30*/  @!P2 BRA `(.L_x_12867) ;  /* 0x000000000004a947 */ /* 0x000fea0003800000 */
[----:B0-----:R0:W-:Y:S02]  /*cc40*/  REDG.E.ADD.F32.FTZ.RN.STRONG.GPU desc[UR22][R2.64+-0x200], R7 ;  /* 0xfffe0007020079a6 */ /* 0x0011e4000c10f396 */
.L_x_12867:
[----:B------:R-:W-:Y:S05]  /*cc50*/  BSYNC B0 ;  /* 0x0000000000007941 */ /* 0x000fea0003800000 */
.L_x_12866:
[----:B0-----:R0:W0:Y:S01]  /*cc60*/  LDS R7, [R230+0x1f00] ;  /* 0x001f0000e6077984 */ /* 0x0010220000000800 */
[----:B------:R-:W-:Y:S01]  /*cc70*/  BSSY B0, `(.L_x_12868) ;  /* 0x0000005000007945 */ /* 0x000fe20003800000 */
[----:B------:R-:W-:Y:S01]  /*cc80*/  LEA R231, R231, UR44, 0x2 ;  /* 0x0000002ce7e77c11 */ /* 0x000fe2000f8e10ff */
[----:B------:R-:W-:Y:S02]  /*cc90*/  FMUL.FTZ R250, R241, R250 ;  /* 0x000000faf1fa7220 */ /* 0x000fe40000410000 */
[----:B------:R-:W-:Y:S05]  /*cca0*/  @!P3 BRA `(.L_x_12869) ;  /* 0x000000000004b947 */ /* 0x000fea0003800000 */
[----:B0-----:R0:W-:Y:S02]  /*ccb0*/  REDG.E.ADD.F32.FTZ.RN.STRONG.GPU desc[UR22][R2.64+-0x180], R7 ;  /* 0xfffe8007020079a6 */ /* 0x0011e4000c10f396 */
.L_x_12869:
[----:B------:R-:W-:Y:S05]  /*ccc0*/  BSYNC B0 ;  /* 0x0000000000007941 */ /* 0x000fea0003800000 */
.L_x_12868:
[----:B0-----:R0:W0:Y:S01]  /*ccd0*/  LDS R7, [R231+0x1f80] ;  /* 0x001f8000e7077984 */ /* 0x0010220000000800 */
[----:B------:R-:W-:Y:S01]  /*cce0*/  BSSY B0, `(.L_x_12870) ;  /* 0x0000005000007945 */ /* 0x000fe20003800000 */
[----:B------:R-:W-:Y:S01]  /*ccf0*/  LEA R232, R232, UR44, 0x2 ;  /* 0x0000002ce8e87c11 */ /* 0x000fe2000f8e10ff */
[----:B------:R-:W-:Y:S02]  /*cd00*/  FFMA.FTZ R117, R123, R146, R250 ;  /* 0x000000927b757223 */ /* 0x000fe400000100fa */
[----:B------:R-:W-:Y:S05]  /*cd10*/  @!P4 BRA `(.L_x_12871) ;  /* 0x000000000004c947 */ /* 0x000fea0003800000 */
[----:B0-----:R0:W-:Y:S02]  /*cd20*/  REDG.E.ADD.F32.FTZ.RN.STRONG.GPU desc[UR22][R2.64+-0x100], R7 ;  /* 0xffff0007020079a6 */ /* 0x0011e4000c10f396 */
.L_x_12871:
[----:B------:R-:W-:Y:S05]  /*cd30*/  BSYNC B0 ;  /* 0x0000000000007941 */ /* 0x000fea0003800000 */
.L_x_12870:
[----:B0-----:R0:W0:Y:S01]  /*cd40*/  LDS R7, [R232+0x2000] ;  /* 0x00200000e8077984 */ /* 0x0010220000000800 */
[----:B------:R-:W-:Y:S01]  /*cd50*/  BSSY B0, `(.L_x_12872) ;  /* 0x0000004000007945 */ /* 0x000fe20003800000 */
[----:B------:R-:W-:-:S03]  /*cd60*/  FADD.FTZ R4, R4, R117 ;  /* 0x0000007504047221 */ /* 0x000fc60000010000 */
[----:B------:R-:W-:Y:S05]  /*cd70*/  @!P5 BRA `(.L_x_12873) ;  /* 0x000000000004d947 */ /* 0x000fea0003800000 */
[----:B0-----:R0:W-:Y:S02]  /*cd80*/  REDG.E.ADD.F32.FTZ.RN.STRONG.GPU desc[UR22][R2.64+-0x80], R7 ;  /* 0xffff8007020079a6 */ /* 0x0011e4000c10f396 */
.L_x_12873:
[----:B------:R-:W-:Y:S05]  /*cd90*/  BSYNC B0 ;  /* 0x0000000000007941 */ /* 0x000fea0003800000 */
.L_x_12872:
[----:B0-2-4-:R-:W0:Y:S01]  /*cda0*/  SHFL.DOWN PT, R2, R5, 0x1, 0x1f ;  /* 0x08201f0005027f89 */ /* 0x015e2200000e0000 */
[----:B------:R-:W-:Y:S01]  /*cdb0*/  ISETP.GT.AND P1, PT, R114, 0x1e, PT ;  /* 0x0000001e7200780c */ /* 0x000fe20003f24270 */
[----:B------:R-:W-:Y:S01]  /*cdc0*/  FADD.FTZ R45, R116, R45 ;  /* 0x0000002d742d7221 */ /* 0x000fe20000010000 */
[----:B------:R-:W-:Y:S01]  /*cdd0*/  MOV R6, R0 ;  /* 0x0000000000067202 */ /* 0x000fe20000000f00 */
[----:B------:R-:W2:Y:S01]  /*cde0*/  SHFL.DOWN PT, R117, R0, 0x1, 0x1f ;  /* 0x08201f0000757f89 */ /* 0x000ea200000e0000 */
[----:B------:R-:W-:Y:S01]  /*cdf0*/  MOV R7, R115 ;  /* 0x0000007300077202 */ /* 0x000fe20000000f00 */
[----:B------:R-:W-:Y:S01]  /*ce00*/  FMUL.FTZ R122, R214, R122 ;  /* 0x0000007ad67a7220 */ /* 0x000fe20000410000 */
[----:B------:R-:W-:Y:S01]  /*ce10*/  FMUL.FTZ R64, R64, R143 ;  /* 0x0000008f40407220 */ /* 0x000fe20000410000 */
[----:B------:R-:W4:Y:S01]  /*ce20*/  SHFL.DOWN PT, R148, R115, 0x1, 0x1f ;  /* 0x08201f0073947f89 */ /* 0x000f2200000e0000 */
[----:B------:R-:W-:Y:S01]  /*ce30*/  FMUL.FTZ R137, R9, R137 ;  /* 0x0000008909897220 */ /* 0x000fe20000410000 */
[----:B------:R-:W-:Y:S01]  /*ce40*/  FFMA.FTZ R122, R121, R249, R122 ;  /* 0x000000f9797a7223 */ /* 0x000fe2000001007a */
[----:B------:R-:W-:Y:S01]  /*ce50*/  FFMA.FTZ R169, R169, R65, R64 ;  /* 0x00000041a9a97223 */ /* 0x000fe20000010040 */
[----:B------:R-:W5:Y:S01]  /*ce60*/  SHFL.DOWN PT, R3, R4, 0x1, 0x1f ;  /* 0x08201f0004037f89 */ /* 0x000f6200000e0000 */
[----:B------:R-:W-:Y:S01]  /*ce70*/  FFMA.FTZ R170, R170, R246, R137 ;  /* 0x000000f6aaaa7223 */ /* 0x000fe20000010089 */
[----:B------:R-:W-:Y:S01]  /*ce80*/  FMUL.FTZ R182, R182, R171 ;  /* 0x000000abb6b67220 */ /* 0x000fe20000410000 */
[----:B------:R-:W-:Y:S01]  /*ce90*/  ISETP.NE.AND P2, PT, R114, RZ, PT ;  /* 0x000000ff7200720c */ /* 0x000fe20003f45270 */
[----:B------:R-:W-:Y:S01]  /*cea0*/  FMUL.FTZ R139, R139, R120 ;  /* 0x000000788b8b7220 */ /* 0x000fe20000410000 */
[----:B------:R-:W-:Y:S01]  /*ceb0*/  ISETP.NE.AND P3, PT, R252, RZ, PT ;  /* 0x000000fffc00720c */ /* 0x000fe20003f65270 */
[----:B------:R-:W-:Y:S01]  /*cec0*/  FFMA.FTZ R182, R175, R220, R182 ;  /* 0x000000dcafb67223 */ /* 0x000fe200000100b6 */
        /* <DEDUP_REMOVED lines=9> */
[----:B--2---:R-:W-:Y:S01]  /*cf60*/  @!P1 FADD.FTZ R6, R6, R117 ;  /* 0x0000007506069221 */ /* 0x004fe20000010000 */
[----:B------:R-:W0:Y:S01]  /*cf70*/  SHFL.DOWN PT, R0, R5, 0x2, 0x1f ;  /* 0x08401f0005007f89 */ /* 0x000e2200000e0000 */
[----:B------:R-:W-:Y:S01]  /*cf80*/  FFMA.FTZ R132, R131, R146, R132 ;  /* 0x0000009283847223 */ /* 0x000fe20000010084 */
[----:B------:R-:W-:Y:S01]  /*cf90*/  FFMA.FTZ R118, R141, R247, R118 ;  /* 0x000000f78d767223 */ /* 0x000fe20000010076 */
[----:B----4-:R-:W-:Y:S01]  /*cfa0*/  @!P1 FADD.FTZ R7, R7, R148 ;  /* 0x0000009407079221 */ /* 0x010fe20000010000 */
[----:B------:R-:W2:Y:S01]  /*cfb0*/  SHFL.DOWN PT, R115, R6, 0x2, 0x1f ;  /* 0x08401f0006737f89 */ /* 0x000ea200000e0000 */
        /* <DEDUP_REMOVED lines=19> */
[----:B0-----:R-:W-:Y:S01]  /*d0f0*/  @!P1 FADD.FTZ R5, R5, R0 ;  /* 0x0000000005059221 */ /* 0x001fe20000010000 */
[----:B------:R-:W-:Y:S01]  /*d100*/  FMUL.FTZ R0, R67, R129 ;  /* 0x0000008143007220 */ /* 0x000fe20000410000 */
[----:B------:R-:W-:Y:S01]  /*d110*/  FADD.FTZ R43, R125, R43 ;  /* 0x0000002b7d2b7221 */ /* 0x000fe20000010000 */
[----:B------:R-:W-:Y:S01]  /*d120*/  FADD.FTZ R44, R126, R44 ;  /* 0x0000002c7e2c7221 */ /* 0x000fe20000010000 */
[----:B--2---:R-:W-:Y:S01]  /*d130*/  @!P1 FADD.FTZ R6, R6, R115 ;  /* 0x0000007306069221 */ /* 0x004fe20000010000 */
[----:B------:R-:W-:Y:S01]  /*d140*/  FFMA.FTZ R127, R127, R240, R0 ;  /* 0x000000f07f7f7223 */ /* 0x000fe20000010000 */
[----:B------:R-:W-:Y:S01]  /*d150*/  FADD.FTZ R37, R208, R37 ;  /* 0x00000025d0257221 */ /* 0x000fe20000010000 */
[----:B------:R-:W-:Y:S01]  /*d160*/  FADD.FTZ R40, R213, R40 ;  /* 0x00000028d5287221 */ /* 0x000fe20000010000 */
[----:B----4-:R-:W-:Y:S01]  /*d170*/  @!P1 FADD.FTZ R7, R7, R2 ;  /* 0x0000000207079221 */ /* 0x010fe20000010000 */
[----:B------:R-:W0:Y:S01]  /*d180*/  SHFL.DOWN PT, R117, R6, 0x4, 0x1f ;  /* 0x08801f0006757f89 */ /* 0x000e2200000e0000 */
[----:B------:R-:W-:Y:S01]  /*d190*/  FFMA.FTZ R0, R82, R185, R127 ;  /* 0x000000b952007223 */ /* 0x000fe2000001007f */
[----:B------:R-:W-:Y:S01]  /*d1a0*/  FADD.FTZ R46, R128, R46 ;  /* 0x0000002e802e7221 */ /* 0x000fe20000010000 */
[----:B-----5:R-:W-:Y:S01]  /*d1b0*/  @!P1 FADD.FTZ R4, R4, R3 ;  /* 0x0000000304049221 */ /* 0x020fe20000010000 */
[----:B------:R-:W2:Y:S01]  /*d1c0*/  SHFL.DOWN PT, R2, R5, 0x4, 0x1f ;  /* 0x08801f0005027f89 */ /* 0x000ea200000e0000 */
[----:B------:R-:W-:Y:S01]  /*d1d0*/  ISETP.GT.AND P1, PT, R114, 0x1b, PT ;  /* 0x0000001b7200780c */ /* 0x000fe20003f24270 */
[----:B------:R-:W-:Y:S01]  /*d1e0*/  FFMA.FTZ R3, R83, R186, R122 ;  /* 0x000000ba53037223 */ /* 0x000fe2000001007a */
[----:B------:R-:W-:Y:S01]  /*d1f0*/  FADD.FTZ R39, R0, R39 ;  /* 0x0000002700277221 */ /* 0x000fe20000010000 */
[----:B------:R-:W4:Y:S01]  /*d200*/  SHFL.DOWN PT, R148, R7, 0x4, 0x1f ;  /* 0x08801f0007947f89 */ /* 0x000f2200000e0000 */
[----:B------:R-:W-:Y:S01]  /*d210*/  FADD.FTZ R36, R187, R36 ;  /* 0x00000024bb247221 */ /* 0x000fe20000010000 */
[----:B------:R-:W-:Y:S01]  /*d220*/  FADD.FTZ R38, R3, R38 ;  /* 0x0000002603267221 */ /* 0x000fe20000010000 */
[----:B------:R-:W-:Y:S01]  /*d230*/  FMUL.FTZ R3, R8, R134 ;  /* 0x0000008608037220 */ /* 0x000fe20000410000 */
[----:B------:R-:W5:Y:S01]  /*d240*/  SHFL.DOWN PT, R115, R4, 0x4, 0x1f ;  /* 0x08801f0004737f89 */ /* 0x000f6200000e0000 */
[----:B------:R-:W-:Y:S01]  /*d250*/  FADD.FTZ R47, R71, R47 ;  /* 0x0000002f472f7221 */ /* 0x000fe20000010000 */
[----:B------:R-:W-:Y:S01]  /*d260*/  FADD.FTZ R48, R130, R48 ;  /* 0x0000003082307221 */ /* 0x000fe20000010000 */
[----:B------:R-:W-:Y:S01]  /*d270*/  FFMA.FTZ R3, R140, R154, R3 ;  /* 0x0000009a8c037223 */ /* 0x000fe20000010003 */
[----:B------:R-:W-:Y:S01]  /*d280*/  FADD.FTZ R49, R70, R49 ;  /* 0x0000003146317221 */ /* 0x000fe20000010000 */
[----:B------:R-:W-:Y:S01]  /*d290*/  FADD.FTZ R50, R69, R50 ;  /* 0x0000003245327221 */ /* 0x000fe20000010000 */
[----:B------:R-:W-:Y:S01]  /*d2a0*/  FADD.FTZ R51, R133, R51 ;  /* 0x0000003385337221 */ /* 0x000fe20000010000 */
[----:B------:R-:W-:Y:S01]  /*d2b0*/  FFMA.FTZ R0, R86, R205, R3 ;  /* 0x000000cd56007223 */ /* 0x000fe20000010003 */
[----:B------:R-:W-:Y:S01]  /*d2c0*/  FFMA.FTZ R3, R87, R188, R170 ;  /* 0x000000bc57037223 */ /* 0x000fe200000100aa */
[----:B------:R-:W-:Y:S01]  /*d2d0*/  FADD.FTZ R31, R200, R31 ;  /* 0x0000001fc81f7221 */ /* 0x000fe20000010000 */
[----:B------:R-:W-:Y:S01]  /*d2e0*/  FADD.FTZ R52, R68, R52 ;  /* 0x0000003444347221 */ /* 0x000fe20000010000 */
[----:B------:R-:W-:Y:S01]  /*d2f0*/  FADD.FTZ R35, R0, R35 ;  /* 0x0000002300237221 */ /* 0x000fe20000010000 */
[----:B0-----:R-:W-:Y:S01]  /*d300*/  @!P1 FADD.FTZ R6, R6, R117 ;  /* 0x0000007506069221 */ /* 0x001fe20000010000 */
[----:B------:R-:W-:Y:S01]  /*d310*/  FFMA.FTZ R0, R88, R203, R169 ;  /* 0x000000cb58007223 */ /* 0x000fe200000100a9 */
[----:B------:R-:W-:Y:S01]  /*d320*/  FADD.FTZ R34, R3, R34 ;  /* 0x0000002203227221 */ /* 0x000fe20000010000 */
[----:B------:R-:W-:Y:S01]  /*d330*/  FMUL.FTZ R3, R184, R144 ;  /* 0x00000090b8037220 */ /* 0x000fe20000410000 */
[----:B--2---:R-:W-:Y:S01]  /*d340*/  @!P1 FADD.FTZ R5, R5, R2 ;  /* 0x0000000205059221 */ /* 0x004fe20000010000 */
[----:B------:R-:W-:Y:S01]  /*d350*/  FADD.FTZ R33, R0, R33 ;  /* 0x0000002100217221 */ /* 0x000fe20000010000 */
[----:B------:R-:W-:Y:S01]  /*d360*/  FMUL.FTZ R0, R179, R189 ;  /* 0x000000bdb3007220 */ /* 0x000fe20000410000 */
[----:B------:R-:W-:Y:S01]  /*d370*/  FFMA.FTZ R168, R168, R223, R3 ;  /* 0x000000dfa8a87223 */ /* 0x000fe20000010003 */
[----:B----4-:R-:W-:Y:S01]  /*d380*/  @!P1 FADD.FTZ R7, R7, R148 ;  /* 0x0000009407079221 */ /* 0x010fe20000010000 */
[----:B------:R-:W0:Y:S01]  /*d390*/  SHFL.DOWN PT, R2, R5, 0x8, 0x1f ;  /* 0x09001f0005027f89 */ /* 0x000e2200000e0000 */
[----:B------:R-:W-:Y:S01]  /*d3a0*/  FFMA.FTZ R3, R91, R198, R182 ;  /* 0x000000c65b037223 */ /* 0x000fe200000100b6 */
[----:B------:R-:W-:Y:S01]  /*d3b0*/  FFMA.FTZ R199, R199, R218, R0 ;  /* 0x000000dac7c77223 */ /* 0x000fe20000010000 */
[----:B-----5:R-:W-:Y:S01]  /*d3c0*/  @!P1 FADD.FTZ R4, R4, R115 ;  /* 0x0000007304049221 */ /* 0x020fe20000010000 */
[----:B------:R-:W2:Y:S01]  /*d3d0*/  SHFL.DOWN PT, R116, R7, 0x8, 0x1f ;  /* 0x09001f0007747f89 */ /* 0x000ea200000e0000 */
[----:B------:R-:W-:Y:S01]  /*d3e0*/  ISETP.GT.AND P1, PT, R114, 0x17, PT ;  /* 0x000000177200780c */ /* 0x000fe20003f24270 */
[----:B------:R-:W-:Y:S01]  /*d3f0*/  FADD.FTZ R30, R3, R30 ;  /* 0x0000001e031e7221 */ /* 0x000fe20000010000 */
[----:B------:R-:W-:Y:S01]  /*d400*/  FFMA.FTZ R201, R89, R201, R168 ;  /* 0x000000c959c97223 */ /* 0x000fe200000100a8 */
[----:B------:R-:W4:Y:S01]  /*d410*/  SHFL.DOWN PT, R115, R6, 0x8, 0x1f ;  /* 0x09001f0006737f89 */ /* 0x000f2200000e0000 */
[----:B------:R-:W-:Y:S01]  /*d420*/  FFMA.FTZ R192, R94, R192, R199 ;  /* 0x000000c05ec07223 */ /* 0x000fe200000100c7 */
[----:B------:R-:W-:Y:S01]  /*d430*/  FFMA.FTZ R3, R95, R212, R190 ;  /* 0x000000d45f037223 */ /* 0x000fe200000100be */
        /* <DEDUP_REMOVED lines=12> */
[----:B--2---:R-:W-:-:S04]  /*d500*/  @!P1 FADD.FTZ R7, R7, R116 ;  /* 0x0000007407079221 */ /* 0x004fc80000010000 */
[----:B------:R-:W0:Y:S01]  /*d510*/  SHFL.DOWN PT, R2, R5, 0x10, 0x1f ;  /* 0x0a001f0005027f89 */ /* 0x000e2200000e0000 */
[----:B----4-:R-:W-:-:S03]  /*d520*/  @!P1 FADD.FTZ R6, R6, R115 ;  /* 0x0000007306069221 */ /* 0x010fc60000010000 */
[----:B------:R-:W2:Y:S01]  /*d530*/  SHFL.DOWN PT, R8, R7, 0x10, 0x1f ;  /* 0x0a001f0007087f89 */ /* 0x000ea200000e0000 */
[----:B-----5:R-:W-:-:S03]  /*d540*/  @!P1 FADD.FTZ R4, R4, R67 ;  /* 0x0000004304049221 */ /* 0x020fc60000010000 */
[----:B------:R-:W4:Y:S01]  /*d550*/  SHFL.DOWN PT, R65, R6, 0x10, 0x1f ;  /* 0x0a001f0006417f89 */ /* 0x000f2200000e0000 */
[----:B------:R-:W-:-:S03]  /*d560*/  ISETP.GT.AND P1, PT, R114, 0xf, PT ;  /* 0x0000000f7200780c */ /* 0x000fc60003f24270 */
[----:B------:R-:W5:Y:S10]  /*d570*/  SHFL.DOWN PT, R9, R4, 0x10, 0x1f ;  /* 0x0a001f0004097f89 */ /* 0x000f7400000e0000 */
[----:B0-----:R-:W-:Y:S01]  /*d580*/  @!P1 FADD.FTZ R5, R5, R2 ;  /* 0x0000000205059221 */ /* 0x001fe20000010000 */
[----:B--2---:R-:W-:Y:S01]  /*d590*/  @!P1 FADD.FTZ R7, R7, R8 ;  /* 0x0000000807079221 */ /* 0x004fe20000010000 */
        /* <DEDUP_REMOVED lines=9> */
[----:B------:R-:W2:Y:S01]  /*d630*/  @P1 LDS.64 R8, [UR42+0x4650] ;  /* 0x0046502aff081984 */ /* 0x000ea20008000a00 */
[----:B0-----:R-:W-:Y:S01]  /*d640*/  @P1 FADD.FTZ R7, R7, R3 ;  /* 0x0000000307071221 */ /* 0x001fe20000010000 */
[----:B------:R-:W-:Y:S01]  /*d650*/  @P1 FADD.FTZ R6, R6, R2 ;  /* 0x0000000206061221 */ /* 0x000fe20000010000 */
[----:B--2---:R-:W-:Y:S01]  /*d660*/  @P1 FADD.FTZ R5, R5, R9 ;  /* 0x0000000905051221 */ /* 0x004fe20000010000 */
[----:B------:R-:W-:-:S03]  /*d670*/  @P1 FADD.FTZ R4, R4, R8 ;  /* 0x0000000804041221 */ /* 0x000fc60000010000 */
[----:B------:R2:W-:Y:S04]  /*d680*/  STS.64 [UR42+0x4e50], R6 ;  /* 0x004e5006ff007988 */ /* 0x0005e80008000a2a */
[----:B------:R2:W-:Y:S02]  /*d690*/  STS.64 [UR42+0x4650], R4 ;  /* 0x00465004ff007988 */ /* 0x0005e40008000a2a */
.L_x_12875:
[----:B------:R-:W-:Y:S05]  /*d6a0*/  BSYNC B0 ;  /* 0x0000000000007941 */ /* 0x000fea0003800000 */
.L_x_12874:
[----:B------:R-:W-:Y:S02]  /*d6b0*/  UIADD3 UR7, UR7, 0x1, URZ ;  /* 0x0000000107077890 */ /* 0x000fe4000fffe03f */
[----:B------:R-:W-:Y:S02]  /*d6c0*/  UIADD3 UR8, UP1, UR8, 0x1, URZ ;  /* 0x0000000108087890 */ /* 0x000fe4000ff3e03f */
[----:B------:R-:W-:Y:S02]  /*d6d0*/  UISETP.GE.AND UP0, UPT, UR7, UR50, UPT ;  /* 0x000000320700728c */ /* 0x000fe4000bf06270 */
[----:B------:R-:W-:-:S04]  /*d6e0*/  UIADD3.X UR9, URZ, UR9, URZ, UP1, !UPT ;  /* 0x000000093f097290 */ /* 0x000fc80008ffe43f */
[----:B------:R-:W-:-:S13]  /*d6f0*/  PLOP3.LUT P1, PT, PT, PT, UP0, 0x80, 0x0 ;  /* 0x000000000000781c */ /* 0x000fda0003f2f008 */
[----:B------:R-:W-:Y:S05]  /*d700*/  @!P1 BRA `(.L_x_12876) ;  /* 0xffffff7000d49947 */ /* 0x000fea000383ffff */
.L_x_12797:
[----:B-1----:R-:W1:Y:S01]  /*d710*/  S2R R0, SR_TID.X ;  /* 0x0000000000007919 */ /* 0x002e620000002100 */
[----:B0-2---:R-:W-:Y:S01]  /*d720*/  MOV R4, UR45 ;  /* 0x0000002d00047c02 */ /* 0x005fe20008000f00 */
[----:B------:R-:W-:Y:S01]  /*d730*/  USHF.R.S32.HI UR20, URZ, 0x1f, UR11 ;  /* 0x0000001f3f147899 */ /* 0x000fe2000801140b */
[----:B------:R-:W-:Y:S01]  /*d740*/  BSSY B0, `(.L_x_12877) ;  /* 0x0000048000007945 */ /* 0x000fe20003800000 */
[----:B------:R-:W-:Y:S01]  /*d750*/  BAR.SYNC.DEFER_BLOCKING 0x0 ;  /* 0x0000000000007b1d */ /* 0x000fe20000010000 */
[----:B------:R-:W-:Y:S02]  /*d760*/  ULEA UR19, UR17, 0xfffffe00, 0x9 ;  /* 0xfffffe0011137891 */ /* 0x000fe4000f8e483f */
[----:B------:R-:W-:Y:S02]  /*d770*/  USHF.R.S32.HI UR7, URZ, 0x1f, UR10 ;  /* 0x0000001f3f077899 */ /* 0x000fe4000801140a */
[----:B------:R-:W-:Y:S01]  /*d780*/  USHF.R.S32.HI UR30, URZ, 0x1f, UR19 ;  /* 0x0000001f3f1e7899 */ /* 0x000fe20008011413 */
[----:B------:R-:W-:Y:S01]  /*d790*/  ULDC.64 UR28, c[0x0][0x388] ;  /* 0x0000e200001c7ab9 */ /* 0x000fe20000000a00 */
[----:B------:R-:W0:Y:S01]  /*d7a0*/  S2R R2, SR_TID.X ;  /* 0x0000000000027919 */ /* 0x000e220000002100 */
[----:B------:R-:W-:Y:S01]  /*d7b0*/  UIMAD UR18, UR20, UR28, URZ ;  /* 0x0000001c141272a4 */ /* 0x000fe2000f8e023f */
[----:B------:R-:W-:Y:S01]  /*d7c0*/  ULDC.64 UR26, c[0x0][0x3a8] ;  /* 0x0000ea00001a7ab9 */ /* 0x000fe20000000a00 */
[----:B------:R-:W-:-:S02]  /*d7d0*/  UIMAD.WIDE.U32 UR8, UR11, UR28, URZ ;  /* 0x0000001c0b0872a5 */ /* 0x000fc4000f8e003f */
[----:B------:R-:W-:Y:S02]  /*d7e0*/  UIMAD UR20, UR20, UR26, URZ ;  /* 0x0000001a141472a4 */ /* 0x000fe4000f8e023f */
[----:B------:R-:W-:Y:S02]  /*d7f0*/  UIMAD UR18, UR11, UR29, UR18 ;  /* 0x0000001d0b1272a4 */ /* 0x000fe4000f8e0212 */
[----:B------:R-:W-:Y:S02]  /*d800*/  UIMAD UR20, UR11, UR27, UR20 ;  /* 0x0000001b0b1472a4 */ /* 0x000fe4000f8e0214 */
[----:B------:R-:W-:Y:S01]  /*d810*/  UIADD3 UR21, UR9, UR18, URZ ;  /* 0x0000001209157290 */ /* 0x000fe2000fffe03f */
[----:B------:R-:W-:Y:S01]  /*d820*/  STS [R97], R56 ;  /* 0x0000003861007388 */ /* 0x000fe20000000800 */
[----:B-1----:R-:W-:-:S03]  /*d830*/  ISETP.NE.AND P6, PT, R0, RZ, PT ;  /* 0x000000ff0000720c */ /* 0x002fc60003fc5270 */
[----:B------:R-:W-:Y:S04]  /*d840*/  STS [R97+0x4], R55 ;  /* 0x0000043761007388 */ /* 0x000fe80000000800 */
[----:B------:R-:W-:Y:S04]  /*d850*/  STS [R97+0x8], R54 ;  /* 0x0000083661007388 */ /* 0x000fe80000000800 */
[----:B------:R-:W-:Y:S01]  /*d860*/  STS [R97+0xc], R53 ;  /* 0x00000c3561007388 */ /* 0x000fe20000000800 */
[----:B0-----:R-:W-:-:S03]  /*d870*/  SHF.L.U32 R3, R2, 0x4, RZ ;  /* 0x0000000402037819 */ /* 0x001fc600000006ff */
[----:B------:R-:W-:Y:S01]  /*d880*/  STS [R97+0x10], R52 ;  /* 0x0000103461007388 */ /* 0x000fe20000000800 */
[----:B------:R-:W-:-:S03]  /*d890*/  LOP3.LUT R3, R3, 0xfffffe00, RZ, 0xc0, !PT ;  /* 0xfffffe0003037812 */ /* 0x000fc600078ec0ff */
[----:B------:R-:W-:Y:S01]  /*d8a0*/  STS [R97+0x14], R51 ;  /* 0x0000143361007388 */ /* 0x000fe20000000800 */
[----:B------:R-:W-:-:S03]  /*d8b0*/  LOP3.LUT R87, R3, 0x1f, R2, 0xf8, !PT ;  /* 0x0000001f03577812 */ /* 0x000fc600078ef802 */
[----:B------:R-:W-:Y:S01]  /*d8c0*/  STS [R97+0x18], R50 ;  /* 0x0000183261007388 */ /* 0x000fe20000000800 */
[----:B------:R-:W-:-:S03]  /*d8d0*/  SHF.R.S32.HI R10, RZ, 0x1f, R87 ;  /* 0x0000001fff0a7819 */ /* 0x000fc60000011457 */
[----:B------:R-:W-:Y:S01]  /*d8e0*/  STS [R97+0x1c], R49 ;  /* 0x00001c3161007388 */ /* 0x000fe20000000800 */
[----:B------:R-:W-:-:S03]  /*d8f0*/  IADD3 R6, P1, R87, UR19, RZ ;  /* 0x0000001357067c10 */ /* 0x000fc6000ff3e0ff */
[----:B------:R-:W-:Y:S01]  /*d900*/  STS [R97+0x20], R48 ;  /* 0x0000203061007388 */ /* 0x000fe20000000800 */
[----:B------:R-:W-:-:S03]  /*d910*/  IADD3.X R7, R10, UR30, RZ, P1, !PT ;  /* 0x0000001e0a077c10 */ /* 0x000fc60008ffe4ff */
        /* <DEDUP_REMOVED lines=42> */
.L_x_12878:
[----:B------:R-:W-:Y:S05]  /*dbc0*/  BSYNC B0 ;  /* 0x0000000000007941 */ /* 0x000fea0003800000 */
.L_x_12877:
[----:B------:R-:W2:Y:S01]  /*dbd0*/  LDL.LU R8, [R1+0x44] ;  /* 0x0000440001087983 */ /* 0x000ea20000300800 */
[----:B------:R-:W-:Y:S01]  /*dbe0*/  ULDC UR9, c[0x0][0x224] ;  /* 0x0000890000097ab9 */ /* 0x000fe20000000800 */
[----:B------:R-:W-:Y:S01]  /*dbf0*/  ULDC.64 UR18, c[0x0][0x390] ;  /* 0x0000e40000127ab9 */ /* 0x000fe20000000a00 */
[----:B------:R-:W-:Y:S01]  /*dc00*/  UIADD3 UR27, UR6, -UR9, URZ ;  /* 0x80000009061b7290 */ /* 0x000fe2000fffe03f */
[C---:B------:R-:W-:Y:S01]  /*dc10*/  LOP3.LUT R57, R87.reuse, 0x20, RZ, 0xfc, !PT ;  /* 0x0000002057397812 */ /* 0x040fe200078efcff */
[----:B------:R-:W-:Y:S01]  /*dc20*/  ULDC.64 UR28, c[0x0][0x3e0] ;  /* 0x0000f800001c7ab9 */ /* 0x000fe20000000a00 */
[----:B------:R-:W-:Y:S01]  /*dc30*/  UMOV UR9, UR21 ;  /* 0x0000001500097c82 */ /* 0x000fe20008000000 */
[----:B------:R-:W-:Y:S01]  /*dc40*/  UIMAD UR27, UR27, -0x200, URZ ;  /* 0xfffffe001b1b78a4 */ /* 0x000fe2000f8e023f */
[C---:B------:R-:W-:Y:S01]  /*dc50*/  LEA R2, P1, R87.reuse, UR28, 0x2 ;  /* 0x0000001c57027c11 */ /* 0x040fe2000f8210ff */
[----:B------:R-:W-:Y:S01]  /*dc60*/  UIMAD.WIDE.U32 UR8, UR10, UR18, UR8 ;  /* 0x000000120a0872a5 */ /* 0x000fe2000f8e0008 */
[C---:B------:R-:W-:Y:S01]  /*dc70*/  LOP3.LUT R59, R87.reuse, 0x40, RZ, 0xfc, !PT ;  /* 0x00000040573b7812 */ /* 0x040fe200078efcff */
[----:B------:R-:W-:Y:S01]  /*dc80*/  UIMAD UR18, UR7, UR18, URZ ;  /* 0x00000012071272a4 */ /* 0x000fe2000f8e023f */
[C---:B------:R-:W-:Y:S01]  /*dc90*/  LEA.HI.X R3, R87.reuse, UR29, R10, 0x2, P1 ;  /* 0x0000001d57037c11 */ /* 0x040fe200088f140a */
[----:B------:R-:W-:Y:S01]  /*dca0*/  USHF.R.S32.HI UR30, URZ, 0x1f, UR27 ;  /* 0x0000001f3f1e7899 */ /* 0x000fe2000801141b */
[----:B------:R-:W-:Y:S01]  /*dcb0*/  LOP3.LUT R61, R87, 0x60, RZ, 0xfc, !PT ;  /* 0x00000060573d7812 */ /* 0x000fe200078efcff */
[----:B------:R-:W-:Y:S01]  /*dcc0*/  UIMAD UR18, UR10, UR19, UR18 ;  /* 0x000000130a1272a4 */ /* 0x000fe2000f8e0212 */
[-C--:B------:R-:W-:Y:S01]  /*dcd0*/  ISETP.GE.AND P0, PT, R57, R0.reuse, PT ;  /* 0x000000003900720c */ /* 0x080fe20003f06270 */
[----:B------:R-:W-:Y:S01]  /*dce0*/  UIADD3 UR19, UP0, UR27, UR8, URZ ;  /* 0x000000081b137290 */ /* 0x000fe2000ff1e03f */
[----:B------:R-:W-:Y:S01]  /*dcf0*/  ISETP.GE.AND P3, PT, R61, R0, PT ;  /* 0x000000003d00720c */ /* 0x000fe20003f66270 */
[----:B------:R-:W-:Y:S01]  /*dd00*/  BSSY B0, `(.L_x_12879) ;  /* 0x000007a000007945 */ /* 0x000fe20003800000 */
[C---:B------:R-:W-:Y:S01]  /*dd10*/  LOP3.LUT R63, R87.reuse, 0x80, RZ, 0xfc, !PT ;  /* 0x00000080573f7812 */ /* 0x040fe200078efcff */
[----:B------:R-:W-:Y:S01]  /*dd20*/  UIADD3.X UR8, UR30, UR18, UR9, UP0, !UPT ;  /* 0x000000121e087290 */ /* 0x000fe200087fe409 */
[----:B------:R-:W-:-:S02]  /*dd30*/  LOP3.LUT R65, R87, 0xa0, RZ, 0xfc, !PT ;  /* 0x000000a057417812 */ /* 0x000fc400078efcff */
[----:B0-----:R-:W-:Y:S02]  /*dd40*/  MOV R4, UR19 ;  /* 0x0000001300047c02 */ /* 0x001fe40008000f00 */
[C---:B------:R-:W-:Y:S02]  /*dd50*/  LOP3.LUT R67, R87.reuse, 0xc0, RZ, 0xfc, !PT ;  /* 0x000000c057437812 */ /* 0x040fe400078efcff */
[C---:B------:R-:W-:Y:S02]  /*dd60*/  LEA R2, P1, R4.reuse, R2, 0x2 ;  /* 0x0000000204027211 */ /* 0x040fe400078210ff */
[----:B------:R-:W-:Y:S01]  /*dd70*/  MOV R5, UR8 ;  /* 0x0000000800057c02 */ /* 0x000fe20008000f00 */
[----:B------:R-:W-:Y:S01]  /*dd80*/  UIMAD.WIDE.U32 UR8, UR11, UR26, URZ ;  /* 0x0000001a0b0872a5 */ /* 0x000fe2000f8e003f */
[----:B------:R-:W-:Y:S02]  /*dd90*/  LOP3.LUT R69, R87, 0xe0, RZ, 0xfc, !PT ;  /* 0x000000e057457812 */ /* 0x000fe400078efcff */
[----:B------:R-:W-:Y:S01]  /*dda0*/  LEA.HI.X R3, R4, R3, R5, 0x2, P1 ;  /* 0x0000000304037211 */ /* 0x000fe200008f1405 */
[----:B------:R-:W-:Y:S01]  /*ddb0*/  UIADD3 UR18, UR9, UR20, URZ ;  /* 0x0000001409127290 */ /* 0x000fe2000fffe03f */
        /* <DEDUP_REMOVED lines=72> */
[----:B--2---:R-:W-:Y:S01]  /*e240*/  FADD.FTZ R5, R25, R8 ;  /* 0x0000000819057221 */ /* 0x004fe20000010000 */
[----:B------:R-:W-:Y:S01]  /*e250*/  BAR.SYNC.DEFER_BLOCKING 0x0 ;  /* 0x0000000000007b1d */ /* 0x000fe20000010000 */
[----:B------:R-:W-:-:S02]  /*e260*/  IADD3 R8, P1, R87, -0x1e0, RZ ;  /* 0xfffffe2057087810 */ /* 0x000fc40007f3e0ff */
[----:B------:R-:W-:Y:S02]  /*e270*/  FADD.FTZ R0, R5, R26 ;  /* 0x0000001a05007221 */ /* 0x000fe40000010000 */
[----:B0-----:R-:W-:Y:S02]  /*e280*/  IADD3.X R25, R10, -0x1, RZ, P1, !PT ;  /* 0xffffffff0a197810 */ /* 0x001fe40000ffe4ff */
[----:B------:R-:W-:-:S04]  /*e290*/  FADD.FTZ R5, R0, R27 ;  /* 0x0000001b00057221 */ /* 0x000fc80000010000 */
[----:B------:R-:W-:-:S04]  /*e2a0*/  FADD.FTZ R0, R5, R28 ;  /* 0x0000001c05007221 */ /* 0x000fc80000010000 */
[----:B------:R-:W-:-:S04]  /*e2b0*/  FADD.FTZ R5, R0, R29 ;  /* 0x0000001d00057221 */ /* 0x000fc80000010000 */
[----:B-1----:R-:W-:-:S04]  /*e2c0*/  FADD.FTZ R30, R5, R30 ;  /* 0x0000001e051e7221 */ /* 0x002fc80000010000 */
[----:B----4-:R-:W-:Y:S01]  /*e2d0*/  FADD.FTZ R31, R30, R31 ;  /* 0x0000001f1e1f7221 */ /* 0x010fe20000010000 */
[----:B------:R-:W0:Y:S03]  /*e2e0*/  LDS R0, [UR44+0x840] ;  /* 0x0008402cff007984 */ /* 0x000e260008000800 */
[----:B-----5:R-:W-:-:S04]  /*e2f0*/  FADD.FTZ R32, R31, R32 ;  /* 0x000000201f207221 */ /* 0x020fc80000010000 */
[----:B---3--:R-:W-:-:S04]  /*e300*/  FADD.FTZ R33, R32, R33 ;  /* 0x0000002120217221 */ /* 0x008fc80000010000 */
[----:B------:R-:W-:-:S04]  /*e310*/  FADD.FTZ R34, R33, R34 ;  /* 0x0000002221227221 */ /* 0x000fc80000010000 */
[----:B------:R-:W-:-:S04]  /*e320*/  FADD.FTZ R35, R34, R35 ;  /* 0x0000002322237221 */ /* 0x000fc80000010000 */
[----:B------:R-:W-:-:S04]  /*e330*/  FADD.FTZ R36, R35, R36 ;  /* 0x0000002423247221 */ /* 0x000fc80000010000 */
[----:B------:R-:W-:-:S04]  /*e340*/  FADD.FTZ R37, R36, R37 ;  /* 0x0000002524257221 */ /* 0x000fc80000010000 */
[----:B------:R-:W-:-:S04]  /*e350*/  FADD.FTZ R38, R37, R38 ;  /* 0x0000002625267221 */ /* 0x000fc80000010000 */
[----:B------:R-:W-:-:S04]  /*e360*/  FADD.FTZ R39, R38, R39 ;  /* 0x0000002726277221 */ /* 0x000fc80000010000 */
[----:B------:R-:W-:-:S05]  /*e370*/  FADD.FTZ R2, R39, R40 ;  /* 0x0000002827027221 */ /* 0x000fca0000010000 */
[----:B------:R1:W-:Y:S01]  /*e380*/  STL [R1+0x44], R2 ;  /* 0x0000440201007387 */ /* 0x0003e20000100800 */
[----:B0-----:R-:W-:-:S13]  /*e390*/  ISETP.GE.AND P0, PT, R87, R0, PT ;  /* 0x000000005700720c */ /* 0x001fda0003f06270 */
[----:B-1----:R-:W-:Y:S05]  /*e3a0*/  @P0 BRA `(.L_x_12880) ;  /* 0x00000000003c0947 */ /* 0x002fea0003800000 */
        /* <DEDUP_REMOVED lines=15> */
.L_x_12880:
[----:B------:R-:W-:Y:S05]  /*e4a0*/  BSYNC B0 ;  /* 0x0000000000007941 */ /* 0x000fea0003800000 */
.L_x_12879:
        /* <DEDUP_REMOVED lines=26> */
[-C--:B------:R-:W-:Y:S01]  /*e650*/  ISETP.GE.AND P2, PT, R69, R0.reuse, PT ;  /* 0x000000004500720c */ /* 0x080fe20003f46270 */
[----:B------:R-:W-:Y:S01]  /*e660*/  UIADD3.X UR14, UR14, -0x1, URZ, UP2, !UPT ;  /* 0xffffffff0e0e7890 */ /* 0x000fe200097fe43f */
[-C--:B------:R-:W-:Y:S01]  /*e670*/  ISETP.GE.AND P0, PT, R65, R0.reuse, PT ;  /* 0x000000004100720c */ /* 0x080fe20003f06270 */
        /* <DEDUP_REMOVED lines=26> */
[----:B--2---:R-:W-:Y:S05]  /*e820*/  @P0 BRA `(.L_x_12881) ;  /* 0xffffff2000700947 */ /* 0x004fea000383ffff */
.L_x_12791:
        /* <DEDUP_REMOVED lines=29> */
.L_x_12883:
[----:B------:R-:W-:Y:S05]  /*ea00*/  BSYNC B0 ;  /* 0x0000000000007941 */ /* 0x000fea0003800000 */
.L_x_12882:
        /* <DEDUP_REMOVED lines=32> */
.L_x_12885:
[----:B------:R-:W2:Y:S02]  /*ec10*/  S2R R11, SR_TID.X ;  /* 0x00000000000b7919 */ /* 0x000ea40000002100 */
.L_x_12886:
[----:B------:R-:W-:Y:S05]  /*ec20*/  BSYNC B0 ;  /* 0x0000000000007941 */ /* 0x000fea0003800000 */
.L_x_12884:
        /* <DEDUP_REMOVED lines=23> */
.L_x_12888:
        /* <DEDUP_REMOVED lines=32> */
.L_x_12887:
[----:B------:R-:W-:Y:S05]  /*efa0*/  EXIT ;  /* 0x000000000000794d */ /* 0x000fea0003800000 */
.L_x_12889:
        /* <DEDUP_REMOVED lines=13> */
.L_x_18970:


//--------------------- .text._Z25selective_scan_bwd_kernelI32Selective_Scan_bwd_kernel_traitsILi32ELi16ELb0ELb0ELb1ELb1ELb0EfN3c107complexIfEEEEv12SSMParamsBwd --------------------------
	.section	.text._Z25selective_scan_bwd_kernelI32Selective_Scan_bwd_kernel_traitsILi32ELi16ELb0ELb0ELb1ELb1ELb0EfN3c107complexIfEEEEv12SSMParamsBwd,"ax",@progbits
	.align	128
        .global         _Z25selective_scan_bwd_kernelI32Selective_Scan_bwd_kernel_traitsILi32ELi16ELb0ELb0ELb1ELb1ELb0EfN3c107complexIfEEEEv12SSMParamsBwd
        .type           _Z25selective_scan_bwd_kernelI32Selective_Scan_bwd_kernel_traitsILi32ELi16ELb0ELb0ELb1ELb1ELb0EfN3c107complexIfEEEEv12SSMParamsBwd,@function
        .size           _Z25selective_scan_bwd_kernelI32Selective_Scan_bwd_kernel_traitsILi32ELi16ELb0ELb0ELb1ELb1ELb0EfN3c107complexIfEEEEv12SSMParamsBwd,(.L_x_18971 - _Z25selective_scan_bwd_kernelI32Selective_Scan_bwd_kernel_traitsILi32ELi16ELb0ELb0ELb1ELb1ELb0EfN3c107complexIfEEEEv12SSMParamsBwd)
        .other          _Z25selective_scan_bwd_kernelI32Selective_Scan_bwd_kernel_traitsILi32ELi16ELb0ELb0ELb1ELb1ELb0EfN3c107complexIfEEEEv12SSMParamsBwd,@"STO_CUDA_ENTRY STV_DEFAULT"
_Z25selective_scan_bwd_kernelI32Selective_Scan_bwd_kernel_traitsILi32ELi16ELb0ELb0ELb1ELb1ELb0EfN3c107complexIfEEEEv12SSMParamsBwd:
.text._Z25selective_scan_bwd_kernelI32Selective_Scan_bwd_kernel_traitsILi32ELi16ELb0ELb0ELb1ELb1ELb0EfN3c107complexIfEEEEv12SSMParamsBwd:
        /* <DEDUP_REMOVED lines=57> */
[----:B-1----:R-:W0:Y:S01]  /*0390*/  MUFU.RCP R0, R0 ;  /* 0x0000000000007308 */ /* 0x002e220000001000 */
        /* <DEDUP_REMOVED lines=8> */
[----:B0-----:R-:W-:Y:S01]  /*0420*/  IADD3 R2, R0, 0xffffffe, RZ ;  /* 0x0ffffffe00027810 */ /* 0x001fe20007ffe0ff */
[----:B------:R-:W-:Y:S01]  /*0430*/  ULDC.64 UR16, c[0x0][0x288] ;  /* 0x0000a20000107ab9 */ /* 0x000fe20000000a00 */
[----:B------:R-:W-:Y:S01]  /*0440*/  IABS R0, UR53 ;  /* 0x0000003500007c13 */ /* 0x000fe20008000000 */
[----:B------:R-:W-:Y:S02]  /*0450*/  UIMAD UR30, UR11, UR16, URZ ;  /* 0x000000100b1e72a4 */ /* 0x000fe4000f8e023f */
[----:B------:R-:W-:Y:S01]  /*0460*/  @UP1 ULEA.HI.X UR27, UR53, UR35, UR11, 0x2, UP2 ;  /* 0x00000023351b1291 */ /* 0x000fe200090f140b */
[----:B------:R-:W0:Y:S01]  /*0470*/  F2I.FTZ.U32.TRUNC.NTZ R2, R2 ;  /* 0x0000000200027305 */ /* 0x000e22000021f000 */
[----:B------:R-:W-:Y:S01]  /*0480*/  R2UR UR32, R0 ;  /* 0x00000000002072ca */ /* 0x000fe200000e0000 */
[----:B------:R-:W-:Y:S02]  /*0490*/  UIMAD UR30, UR53, UR17, UR30 ;  /* 0x00000011351e72a4 */ /* 0x000fe4000f8e021e */
[----:B------:R-:W-:-:S02]  /*04a0*/  UIADD3 UR9, UR9, UR19, URZ ;  /* 0x0000001309097290 */ /* 0x000fc4000fffe03f */
[----:B------:R-:W-:Y:S02]  /*04b0*/  UIADD3 UR13, UR13, UR18, URZ ;  /* 0x000000120d0d7290 */ /* 0x000fe4000fffe03f */
[----:B------:R-:W-:Y:S02]  /*04c0*/  UISETP.NE.AND UP1, UPT, UR28, URZ, UPT ;  /* 0x0000003f1c00728c */ /* 0x000fe4000bf25270 */
[----:B------:R-:W-:-:S03]  /*04d0*/  UIADD3 UR7, UR7, UR10, URZ ;  /* 0x0000000a07077290 */ /* 0x000fc6000fffe03f */
[----:B------:R-:W-:Y:S01]  /*04e0*/  @UP0 ULDC UR10, c[0x0][0x214] ;  /* 0x00008500000a0ab9 */ /* 0x000fe20000000800 */
[----:B0-----:R-:W-:Y:S01]  /*04f0*/  R2UR UR5, R2 ;  /* 0x00000000020572ca */ /* 0x001fe200000e0000 */
        /* <DEDUP_REMOVED lines=70> */
[----:B------:R-:W-:Y:S05]  /*0960*/  @!P0 BRA `(.L_x_12890) ;  /* 0x000000e400308947 */ /* 0x000fea0003800000 */
[----:B------:R-:W0:Y:S01]  /*0970*/  S2R R115, SR_TID.X ;  /* 0x0000000000737919 */ /* 0x000e220000002100 */
[----:B------:R-:W-:Y:S01]  /*0980*/  MOV R114, RZ ;  /* 0x000000ff00727202 */ /* 0x000fe20000000f00 */
[----:B------:R-:W-:Y:S01]  /*0990*/  UMOV UR7, URZ ;  /* 0x0000003f00077c82 */ /* 0x000fe20008000000 */
[----:B------:R-:W-:Y:S01]  /*09a0*/  MOV R116, RZ ;  /* 0x000000ff00747202 */ /* 0x000fe20000000f00 */
[----:B------:R-:W1:Y:S06]  /*09b0*/  S2R R113, SR_LANEID ;  /* 0x0000000000717919 */ /* 0x000e6c0000000000 */
.L_x_13007:
[----:B------:R-:W-:Y:S01]  /*09c0*/  ULDC UR14, c[0x0][0x224] ;  /* 0x00008900000e7ab9 */ /* 0x000fe20000000800 */
[----:B0-----:R-:W-:Y:S01]  /*09d0*/  SHF.L.U32 R112, R115, 0x4, RZ ;  /* 0x0000000473707819 */ /* 0x001fe200000006ff */
        /* <DEDUP_REMOVED lines=8> */
[----:B------:R-:W-:-:S03]  /*0a60*/  UIADD3 UR55, -UR4, UR55, URZ ;  /* 0x0000003704377290 */ /* 0x000fc6000fffe13f */
[C---:B------:R-:W-:Y:S01]  /*0a70*/  LOP3.LUT R29, R3.reuse, 0x20, RZ, 0xfc, !PT ;  /* 0x00000020031d7812 */ /* 0x040fe200078efcff */
[C---:B------:R-:W-:Y:S01]  /*0a80*/  IMAD.WIDE R4, R3.reuse, 0x4, R4 ;  /* 0x0000000403047825 */ /* 0x040fe200078e0204 */
[C---:B------:R-:W-:Y:S02]  /*0a90*/  LOP3.LUT R31, R3.reuse, 0x40, RZ, 0xfc, !PT ;  /* 0x00000040031f7812 */ /* 0x040fe400078efcff */
[C---:B------:R-:W-:Y:S01]  /*0aa0*/  ISETP.GE.AND P0, PT, R3.reuse, UR55, PT ;  /* 0x0000003703007c0c */ /* 0x040fe2000bf06270 */
[----:B------:R-:W-:Y:S01]  /*0ab0*/  BAR.SYNC.DEFER_BLOCKING 0x0 ;  /* 0x0000000000007b1d */ /* 0x000fe20000010000 */
[C---:B------:R-:W-:Y:S02]  /*0ac0*/  LOP3.LUT R33, R3.reuse, 0x60, RZ, 0xfc, !PT ;  /* 0x0000006003217812 */ /* 0x040fe400078efcff */
[C---:B------:R-:W-:Y:S02]  /*0ad0*/  LOP3.LUT R8, R3.reuse, 0x80, RZ, 0xfc, !PT ;  /* 0x0000008003087812 */ /* 0x040fe400078efcff */
[----:B------:R-:W-:-:S02]  /*0ae0*/  LOP3.LUT R10, R3, 0xa0, RZ, 0xfc, !PT ;  /* 0x000000a0030a7812 */ /* 0x000fc400078efcff */
[----:B------:R-:W-:Y:S02]  /*0af0*/  ISETP.GE.AND P1, PT, R31, UR55, PT ;  /* 0x000000371f007c0c */ /* 0x000fe4000bf26270 */
[----:B------:R-:W-:Y:S02]  /*0b00*/  ISETP.GE.AND P2, PT, R33, UR55, PT ;  /* 0x0000003721007c0c */ /* 0x000fe4000bf46270 */
[----:B------:R-:W-:Y:S01]  /*0b10*/  ISETP.GE.AND P3, PT, R8, UR55, PT ;  /* 0x0000003708007c0c */ /* 0x000fe2000bf66270 */
[----:B------:R-:W-:Y:S01]  /*0b20*/  HFMA2.MMA R9, -RZ, RZ, 0, 0 ;  /* 0x00000000ff097435 */ /* 0x000fe200000001ff */
[----:B------:R-:W-:Y:S02]  /*0b30*/  ISETP.GE.AND P4, PT, R10, UR55, PT ;  /* 0x000000370a007c0c */ /* 0x000fe4000bf86270 */
[----:B------:R-:W-:Y:S02]  /*0b40*/  CS2R R6, SRZ ;  /* 0x0000000000067805 */ /* 0x000fe4000001ff00 */
[----:B------:R-:W-:Y:S01]  /*0b50*/  MOV R2, RZ ;  /* 0x000000ff00027202 */ /* 0x000fe20000000f00 */
[----:B------:R-:W2:Y:S01]  /*0b60*/  @!P0 LDG.E R0, desc[UR20][R4.64] ;  /* 0x0000001404008981 */ /* 0x000ea2000c1e1900 */
[----:B------:R-:W-:-:S02]  /*0b70*/  ISETP.GE.AND P0, PT, R29, UR55, PT ;  /* 0x000000371d007c0c */ /* 0x000fc4000bf06270 */
[C---:B------:R-:W-:Y:S02]  /*0b80*/  LOP3.LUT R35, R3.reuse, 0xc0, RZ, 0xfc, !PT ;  /* 0x000000c003237812 */ /* 0x040fe400078efcff */
[----:B------:R-:W3:Y:S01]  /*0b90*/  @!P1 LDG.E R2, desc[UR20][R4.64+0x100] ;  /* 0x0001001404029981 */ /* 0x000ee2000c1e1900 */
[----:B------:R-:W-:Y:S02]  /*0ba0*/  MOV R11, RZ ;  /* 0x000000ff000b7202 */ /* 0x000fe40000000f00 */
[C---:B------:R-:W-:Y:S01]  /*0bb0*/  LOP3.LUT R36, R3.reuse, 0xe0, RZ, 0xfc, !PT ;  /* 0x000000e003247812 */ /* 0x040fe200078efcff */
[----:B------:R-:W4:Y:S01]  /*0bc0*/  @!P2 LDG.E R9, desc[UR20][R4.64+0x180] ;  /* 0x000180140409a981 */ /* 0x000f22000c1e1900 */
[C---:B------:R-:W-:Y:S02]  /*0bd0*/  LOP3.LUT R37, R3.reuse, 0x100, RZ, 0xfc, !PT ;  /* 0x0000010003257812 */ /* 0x040fe400078efcff */
[C---:B------:R-:W-:Y:S01]  /*0be0*/  LOP3.LUT R15, R3.reuse, 0x120, RZ, 0xfc, !PT ;  /* 0x00000120030f7812 */ /* 0x040fe200078efcff */
[----:B------:R-:W5:Y:S01]  /*0bf0*/  @!P3 LDG.E R6, desc[UR20][R4.64+0x200] ;  /* 0x000200140406b981 */ /* 0x000f62000c1e1900 */
[----:B------:R-:W-:-:S03]  /*0c00*/  LOP3.LUT R18, R3, 0x140, RZ, 0xfc, !PT ;  /* 0x0000014003127812 */ /* 0x000fc600078efcff */
[----:B------:R-:W3:Y:S01]  /*0c10*/  @!P0 LDG.E R7, desc[UR20][R4.64+0x80] ;  /* 0x0000801404078981 */ /* 0x000ee2000c1e1900 */
[----:B------:R-:W-:Y:S02]  /*0c20*/  ISETP.GE.AND P0, PT, R35, UR55, PT ;  /* 0x0000003723007c0c */ /* 0x000fe4000bf06270 */
[----:B------:R-:W-:Y:S01]  /*0c30*/  ISETP.GE.AND P1, PT, R36, UR55, PT ;  /* 0x0000003724007c0c */ /* 0x000fe2000bf26270 */
[----:B------:R-:W5:Y:S01]  /*0c40*/  @!P4 LDG.E R11, desc[UR20][R4.64+0x280] ;  /* 0x00028014040bc981 */ /* 0x000f62000c1e1900 */
[----:B------:R-:W-:Y:S02]  /*0c50*/  ISETP.GE.AND P2, PT, R37, UR55, PT ;  /* 0x0000003725007c0c */ /* 0x000fe4000bf46270 */
[----:B------:R-:W-:Y:S01]  /*0c60*/  ISETP.GE.AND P3, PT, R15, UR55, PT ;  /* 0x000000370f007c0c */ /* 0x000fe2000bf66270 */
[----:B------:R-:W-:Y:S01]  /*0c70*/  HFMA2.MMA R14, -RZ, RZ, 0, 0 ;  /* 0x00000000ff0e7435 */ /* 0x000fe200000001ff */
[----:B------:R-:W-:Y:S02]  /*0c80*/  ISETP.GE.AND P4, PT, R18, UR55, PT ;  /* 0x0000003712007c0c */ /* 0x000fe4000bf86270 */
[----:B------:R-:W-:-:S02]  /*0c90*/  CS2R R12, SRZ ;  /* 0x00000000000c7805 */ /* 0x000fc4000001ff00 */
[----:B------:R-:W-:Y:S02]  /*0ca0*/  CS2R R16, SRZ ;  /* 0x0000000000107805 */ /* 0x000fe4000001ff00 */
[C---:B------:R-:W-:Y:S02]  /*0cb0*/  LOP3.LUT R34, R3.reuse, 0x160, RZ, 0xfc, !PT ;  /* 0x0000016003227812 */ /* 0x040fe400078efcff */
        /* <DEDUP_REMOVED lines=16> */
[----:B------:R-:W-:Y:S02]  /*0dc0*/  MOV R19, RZ ;  /* 0x000000ff00137202 */ /* 0x000fe40000000f00 */
[----:B------:R-:W-:-:S02]  /*0dd0*/  MOV R25, RZ ;  /* 0x000000ff00197202 */ /* 0x000fc40000000f00 */
[----:B------:R-:W5:Y:S04]  /*0de0*/  @!P1 LDG.E R20, desc[UR20][R4.64+0x600] ;  /* 0x0006001404149981 */ /* 0x000f68000c1e1900 */
[----:B------:R-:W5:Y:S04]  /*0df0*/  @!P0 LDG.E R19, desc[UR20][R4.64+0x580] ;  /* 0x0005801404138981 */ /* 0x000f68000c1e1900 */
[----:B------:R-:W5:Y:S04]  /*0e00*/  @!P2 LDG.E R23, desc[UR20][R4.64+0x680] ;  /* 0x000680140417a981 */ /* 0x000f68000c1e1900 */
[----:B------:R-:W5:Y:S04]  /*0e10*/  @!P3 LDG.E R21, desc[UR20][R4.64+0x700] ;  /* 0x000700140415b981 */ /* 0x000f68000c1e1900 */
[----:B------:R0:W5:Y:S01]  /*0e20*/  @!P4 LDG.E R25, desc[UR20][R4.64+0x780] ;  /* 0x000780140419c981 */ /* 0x000162000c1e1900 */
[----:B------:R-:W0:Y:S01]  /*0e30*/  S2UR UR4, SR_CgaCtaId ;  /* 0x00000000000479c3 */ /* 0x000e220000008800 */
[----:B------:R-:W-:Y:S01]  /*0e40*/  UMOV UR54, 0x400 ;  /* 0x0000040000367882 */ /* 0x000fe20000000000 */
[----:B-1----:R-:W-:-:S02]  /*0e50*/  LEA.HI.SX32 R111, R113, R113, 0x1b ;  /* 0x00000071716f7211 */ /* 0x002fc400078fdaff */
[C---:B------:R-:W-:Y:S02]  /*0e60*/  IADD3 R26, R113.reuse, 0x40, RZ ;  /* 0x00000040711a7810 */ /* 0x040fe40007ffe0ff */
[C---:B0-----:R-:W-:Y:S02]  /*0e70*/  IADD3 R4, R113.reuse, 0x20, RZ ;  /* 0x0000002071047810 */ /* 0x041fe40007ffe0ff */
[-C--:B------:R-:W-:Y:S02]  /*0e80*/  LEA.HI.SX32 R26, R26, R113.reuse, 0x1b ;  /* 0x000000711a1a7211 */ /* 0x080fe400078fdaff */
[----:B------:R-:W-:Y:S02]  /*0e90*/  LEA.HI.SX32 R4, R4, R113, 0x1b ;  /* 0x0000007104047211 */ /* 0x000fe400078fdaff */
[C---:B------:R-:W-:Y:S01]  /*0ea0*/  IADD3 R28, R113.reuse, 0x60, RZ ;  /* 0x00000060711c7810 */ /* 0x040fe20007ffe0ff */
[----:B------:R-:W-:Y:S01]  /*0eb0*/  ULEA UR54, UR4, UR54, 0x18 ;  /* 0x0000003604367291 */ /* 0x000fe2000f8ec03f */
[----:B------:R-:W-:-:S05]  /*0ec0*/  IADD3 R30, R113, 0x80, RZ ;  /* 0x00000080711e7810 */ /* 0x000fca0007ffe0ff */
[----:B------:R-:W-:Y:S02]  /*0ed0*/  LEA R111, R111, UR54, 0x2 ;  /* 0x000000366f6f7c11 */ /* 0x000fe4000f8e10ff */
[----:B------:R-:W-:Y:S02]  /*0ee0*/  LEA R110, R4, UR54, 0x2 ;  /* 0x00000036046e7c11 */ /* 0x000fe4000f8e10ff */
[----:B------:R-:W-:Y:S02]  /*0ef0*/  LEA R109, R26, UR54, 0x2 ;  /* 0x000000361a6d7c11 */ /* 0x000fe4000f8e10ff */
[-C--:B------:R-:W-:Y:S02]  /*0f00*/  LEA.HI.SX32 R28, R28, R113.reuse, 0x1b ;  /* 0x000000711c1c7211 */ /* 0x080fe400078fdaff */
[----:B------:R-:W-:Y:S02]  /*0f10*/  LEA.HI.SX32 R30, R30, R113, 0x1b ;  /* 0x000000711e1e7211 */ /* 0x000fe400078fdaff */
[----:B------:R-:W-:-:S02]  /*0f20*/  IADD3 R4, R113, 0xe0, RZ ;  /* 0x000000e071047810 */ /* 0x000fc40007ffe0ff */
[C---:B------:R-:W-:Y:S02]  /*0f30*/  IADD3 R32, R113.reuse, 0xa0, RZ ;  /* 0x000000a071207810 */ /* 0x040fe40007ffe0ff */
[----:B------:R-:W-:Y:S02]  /*0f40*/  IADD3 R26, R113, 0x100, RZ ;  /* 0x00000100711a7810 */ /* 0x000fe40007ffe0ff */
[----:B------:R-:W-:Y:S02]  /*0f50*/  LEA R108, R28, UR54, 0x2 ;  /* 0x000000361c6c7c11 */ /* 0x000fe4000f8e10ff */
[----:B------:R-:W-:Y:S02]  /*0f60*/  LEA R107, R30, UR54, 0x2 ;  /* 0x000000361e6b7c11 */ /* 0x000fe4000f8e10ff */
[-C--:B------:R-:W-:Y:S02]  /*0f70*/  LEA.HI.SX32 R4, R4, R113.reuse, 0x1b ;  /* 0x0000007104047211 */ /* 0x080fe400078fdaff */
[----:B------:R-:W-:-:S02]  /*0f80*/  LEA.HI.SX32 R32, R32, R113, 0x1b ;  /* 0x0000007120207211 */ /* 0x000fc400078fdaff */
[C---:B------:R-:W-:Y:S02]  /*0f90*/  IADD3 R28, R113.reuse, 0x120, RZ ;  /* 0x00000120711c7810 */ /* 0x040fe40007ffe0ff */
[----:B------:R-:W-:Y:S02]  /*0fa0*/  IADD3 R30, R113, 0x140, RZ ;  /* 0x00000140711e7810 */ /* 0x000fe40007ffe0ff */
[-C--:B------:R-:W-:Y:S02]  /*0fb0*/  LEA.HI.SX32 R26, R26, R113.reuse, 0x1b ;  /* 0x000000711a1a7211 */ /* 0x080fe400078fdaff */
[----:B------:R-:W-:Y:S02]  /*0fc0*/  LEA R104, R4, UR54, 0x2 ;  /* 0x0000003604687c11 */ /* 0x000fe4000f8e10ff */
[----:B------:R-:W-:Y:S02]  /*0fd0*/  LEA R106, R32, UR54, 0x2 ;  /* 0x00000036206a7c11 */ /* 0x000fe4000f8e10ff */
[----:B------:R-:W-:-:S02]  /*0fe0*/  LEA.HI.SX32 R28, R28, R113, 0x1b ;  /* 0x000000711c1c7211 */ /* 0x000fc400078fdaff */
[C---:B------:R-:W-:Y:S02]  /*0ff0*/  IADD3 R4, R113.reuse, 0x1a0, RZ ;  /* 0x000001a071047810 */ /* 0x040fe40007ffe0ff */
[-C--:B------:R-:W-:Y:S02]  /*1000*/  LEA.HI.SX32 R30, R30, R113.reuse, 0x1b ;  /* 0x000000711e1e7211 */ /* 0x080fe400078fdaff */
[----:B------:R-:W-:Y:S02]  /*1010*/  LEA R103, R26, UR54, 0x2 ;  /* 0x000000361a677c11 */ /* 0x000fe4000f8e10ff */
[----:B------:R-:W-:Y:S02]  /*1020*/  IADD3 R26, R113, 0x1e0, RZ ;  /* 0x000001e0711a7810 */ /* 0x000fe40007ffe0ff */
[----:B------:R-:W-:Y:S02]  /*1030*/  LEA R102, R28, UR54, 0x2 ;  /* 0x000000361c667c11 */ /* 0x000fe4000f8e10ff */
[----:B------:R-:W-:-:S02]  /*1040*/  LEA.HI.SX32 R4, R4, R113, 0x1b ;  /* 0x0000007104047211 */ /* 0x000fc400078fdaff */
[----:B------:R-:W-:Y:S02]  /*1050*/  LEA R101, R30, UR54, 0x2 ;  /* 0x000000361e657c11 */ /* 0x000fe4000f8e10ff */
[----:B------:R-:W-:Y:S02]  /*1060*/  LEA.HI.SX32 R26, R26, R113, 0x1b ;  /* 0x000000711a1a7211 */ /* 0x000fe400078fdaff */
[----:B------:R-:W-:Y:S02]  /*1070*/  LEA R98, R4, UR54, 0x2 ;  /* 0x0000003604627c11 */ /* 0x000fe4000f8e10ff */
[----:B------:R-:W-:Y:S02]  /*1080*/  LEA R94, R26, UR54, 0x2 ;  /* 0x000000361a5e7c11 */ /* 0x000fe4000f8e10ff */
[----:B------:R-:W-:Y:S02]  /*1090*/  ISETP.GE.AND P0, PT, R8, UR55, PT ;  /* 0x0000003708007c0c */ /* 0x000fe4000bf06270 */
[----:B------:R-:W-:-:S02]  /*10a0*/  MOV R4, UR48 ;  /* 0x0000003000047c02 */ /* 0x000fc40008000f00 */
[----:B------:R-:W-:-:S03]  /*10b0*/  MOV R5, UR47 ;  /* 0x0000002f00057c02 */ /* 0x000fc60008000f00 */
[----:B------:R-:W-:Y:S01]  /*10c0*/  IMAD.WIDE R4, R3, 0x4, R4 ;  /* 0x0000000403047825 */ /* 0x000fe200078e0204 */
[----:B------:R-:W-:Y:S02]  /*10d0*/  ISETP.GE.AND P1, PT, R33, UR55, PT ;  /* 0x0000003721007c0c */ /* 0x000fe4000bf26270 */
[----:B------:R-:W-:Y:S02]  /*10e0*/  ISETP.GE.AND P2, PT, R31, UR55, PT ;  /* 0x000000371f007c0c */ /* 0x000fe4000bf46270 */
[----:B------:R-:W-:Y:S02]  /*10f0*/  ISETP.GE.AND P3, PT, R29, UR55, PT ;  /* 0x000000371d007c0c */ /* 0x000fe4000bf66270 */
[----:B------:R-:W-:Y:S02]  /*1100*/  ISETP.GE.AND P4, PT, R3, UR55, PT ;  /* 0x0000003703007c0c */ /* 0x000fe4000bf86270 */
[----:B------:R-:W-:Y:S02]  /*1110*/  ISETP.GE.AND P5, PT, R35, UR55, PT ;  /* 0x0000003723007c0c */ /* 0x000fe4000bfa6270 */
[----:B------:R-:W-:-:S02]  /*1120*/  ISETP.GE.AND P6, PT, R10, UR55, PT ;  /* 0x000000370a007c0c */ /* 0x000fc4000bfc6270 */
[----:B------:R-:W-:Y:S01]  /*1130*/  MOV R26, RZ ;  /* 0x000000ff001a7202 */ /* 0x000fe20000000f00 */
[----:B--2---:R0:W-:Y:S02]  /*1140*/  STS [R111], R0 ;  /* 0x000000006f007388 */ /* 0x0041e40000000800 */
[----:B0-----:R-:W-:-:S04]  /*1150*/  IADD3 R0, R113, 0xc0, RZ ;  /* 0x000000c071007810 */ /* 0x001fc80007ffe0ff */
[----:B------:R-:W-:Y:S01]  /*1160*/  LEA.HI.SX32 R0, R0, R113, 0x1b ;  /* 0x0000007100007211 */ /* 0x000fe200078fdaff */
[----:B---3--:R-:W-:Y:S04]  /*1170*/  STS [R110+0x80], R7 ;  /* 0x000080076e007388 */ /* 0x008fe80000000800 */
[----:B------:R0:W-:Y:S01]  /*1180*/  STS [R109+0x100], R2 ;  /* 0x000100026d007388 */ /* 0x0001e20000000800 */
[----:B------:R-:W-:Y:S02]  /*1190*/  LEA R105, R0, UR54, 0x2 ;  /* 0x0000003600697c11 */ /* 0x000fe4000f8e10ff */
[C---:B------:R-:W-:Y:S01]  /*11a0*/  IADD3 R0, R113.reuse, 0x160, RZ ;  /* 0x0000016071007810 */ /* 0x040fe20007ffe0ff */
[----:B----4-:R-:W-:Y:S01]  /*11b0*/  STS [R108+0x180], R9 ;  /* 0x000180096c007388 */ /* 0x010fe20000000800 */
[----:B0-----:R-:W-:-:S03]  /*11c0*/  IADD3 R2, R113, 0x180, RZ ;  /* 0x0000018071027810 */ /* 0x001fc60007ffe0ff */
[----:B-----5:R0:W-:Y:S01]  /*11d0*/  STS [R107+0x200], R6 ;  /* 0x000200066b007388 */ /* 0x0201e20000000800 */
[-C--:B------:R-:W-:Y:S02]  /*11e0*/  LEA.HI.SX32 R2, R2, R113.reuse, 0x1b ;  /* 0x0000007102027211 */ /* 0x080fe400078fdaff */
[-C--:B------:R-:W-:Y:S02]  /*11f0*/  LEA.HI.SX32 R0, R0, R113.reuse, 0x1b ;  /* 0x0000007100007211 */ /* 0x080fe400078fdaff */
[----:B------:R-:W-:Y:S02]  /*1200*/  LEA R99, R2, UR54, 0x2 ;  /* 0x0000003602637c11 */ /* 0x000fe4000f8e10ff */
[C---:B0-----:R-:W-:Y:S01]  /*1210*/  IADD3 R6, R113.reuse, 0x1c0, RZ ;  /* 0x000001c071067810 */ /* 0x041fe20007ffe0ff */
[----:B------:R-:W-:Y:S01]  /*1220*/  STS [R106+0x280], R11 ;  /* 0x0002800b6a007388 */ /* 0x000fe20000000800 */
[----:B------:R-:W-:Y:S02]  /*1230*/  SHF.L.U32 R2, R113, 0x4, RZ ;  /* 0x0000000471027819 */ /* 0x000fe400000006ff */
        /* <DEDUP_REMOVED lines=8> */
[----:B------:R-:W-:Y:S04]  /*12c0*/  STS [R102+0x480], R17 ;  /* 0x0004801166007388 */ /* 0x000fe80000000800 */
[----:B------:R1:W-:Y:S04]  /*12d0*/  STS [R101+0x500], R16 ;  /* 0x0005001065007388 */ /* 0x0003e80000000800 */
        /* <DEDUP_REMOVED lines=24> */
[----:B------:R-:W-:Y:S01]  /*1460*/  HFMA2.MMA R0, -RZ, RZ, 0, 0 ;  /* 0x00000000ff007435 */ /* 0x000fe200000001ff */
[----:B-1----:R-:W-:-:S04]  /*1470*/  CS2R R16, SRZ ;  /* 0x0000000000107805 */ /* 0x002fc8000001ff00 */
[----:B------:R-:W5:Y:S01]  /*1480*/  @!P0 LDG.E R12, desc[UR20][R4.64+0x200] ;  /* 0x00020014040c8981 */ /* 0x000f62000c1e1900 */
[----:B------:R-:W-:Y:S02]  /*1490*/  ISETP.GE.AND P0, PT, R36, UR55, PT ;  /* 0x0000003724007c0c */ /* 0x000fe4000bf06270 */
[----:B------:R-:W-:Y:S02]  /*14a0*/  CS2R R6, SRZ ;  /* 0x0000000000067805 */ /* 0x000fe4000001ff00 */
[----:B------:R-:W-:Y:S01]  /*14b0*/  MOV R9, RZ ;  /* 0x000000ff00097202 */ /* 0x000fe20000000f00 */
[----:B------:R-:W-:Y:S01]  /*14c0*/  HFMA2.MMA R11, -RZ, RZ, 0, 0 ;  /* 0x00000000ff0b7435 */ /* 0x000fe200000001ff */
[----:B------:R-:W-:Y:S01]  /*14d0*/  MOV R14, RZ ;  /* 0x000000ff000e7202 */ /* 0x000fe20000000f00 */
        /* <DEDUP_REMOVED lines=8> */
[----:B------:R-:W-:Y:S01]  /*1560*/  ISETP.GE.AND P3, PT, R38, UR55, PT ;  /* 0x0000003726007c0c */ /* 0x000fe2000bf66270 */
[----:B--2---:R-:W-:Y:S02]  /*1570*/  HFMA2.MMA R19, -RZ, RZ, 0, 0 ;  /* 0x00000000ff137435 */ /* 0x004fe400000001ff */
[----:B------:R-:W2:Y:S04]  /*1580*/  @!P5 LDG.E R14, desc[UR20][R4.64+0x300] ;  /* 0x00030014040ed981 */ /* 0x000ea8000c1e1900 */
[----:B------:R-:W2:Y:S01]  /*1590*/  @!P0 LDG.E R16, desc[UR20][R4.64+0x400] ;  /* 0x0004001404108981 */ /* 0x000ea2000c1e1900 */
[----:B------:R-:W-:Y:S02]  /*15a0*/  ISETP.GE.AND P0, PT, R15, UR55, PT ;  /* 0x000000370f007c0c */ /* 0x000fe4000bf06270 */
[----:B------:R-:W-:Y:S01]  /*15b0*/  ISETP.GE.AND P4, PT, R39, UR55, PT ;  /* 0x0000003727007c0c */ /* 0x000fe2000bf86270 */
[----:B------:R-:W2:Y:S01]  /*15c0*/  @!P6 LDG.E R11, desc[UR20][R4.64+0x280] ;  /* 0x00028014040be981 */ /* 0x000ea2000c1e1900 */
[----:B------:R-:W-:Y:S01]  /*15d0*/  ISETP.GE.AND P5, PT, R22, UR55, PT ;  /* 0x0000003716007c0c */ /* 0x000fe2000bfa6270 */
[----:B---3--:R-:W-:Y:S01]  /*15e0*/  HFMA2.MMA R23, -RZ, RZ, 0, 0 ;  /* 0x00000000ff177435 */ /* 0x008fe200000001ff */
[----:B------:R-:W-:-:S02]  /*15f0*/  ISETP.GE.AND P6, PT, R24, UR55, PT ;  /* 0x0000003718007c0c */ /* 0x000fc4000bfc6270 */
[----:B----4-:R-:W-:Y:S02]  /*1600*/  CS2R R20, SRZ ;  /* 0x0000000000147805 */ /* 0x010fe4000001ff00 */
[----:B-----5:R-:W-:Y:S01]  /*1610*/  MOV R25, RZ ;  /* 0x000000ff00197202 */ /* 0x020fe20000000f00 */
[----:B------:R-:W3:Y:S04]  /*1620*/  @!P2 LDG.E R19, desc[UR20][R4.64+0x580] ;  /* 0x000580140413a981 */ /* 0x000ee8000c1e1900 */
[----:B------:R-:W4:Y:S04]  /*1630*/  @!P0 LDG.E R17, desc[UR20][R4.64+0x480] ;  /* 0x0004801404118981 */ /* 0x000f28000c1e1900 */
[----:B------:R-:W5:Y:S04]  /*1640*/  @!P1 LDG.E R20, desc[UR20][R4.64+0x500] ;  /* 0x0005001404149981 */ /* 0x000f68000c1e1900 */
        /* <DEDUP_REMOVED lines=11> */
[----:B------:R-:W-:Y:S01]  /*1700*/  MOV R2, RZ ;  /* 0x000000ff00027202 */ /* 0x000fe20000000f00 */
[----:B------:R0:W-:Y:S04]  /*1710*/  STS [R111], R0 ;  /* 0x000000006f007388 */ /* 0x0001e80000000800 */
[----:B------:R-:W-:Y:S04]  /*1720*/  STS [R110+0x80], R7 ;  /* 0x000080076e007388 */ /* 0x000fe80000000800 */
[----:B------:R1:W-:Y:S04]  /*1730*/  STS [R109+0x100], R6 ;  /* 0x000100066d007388 */ /* 0x0003e80000000800 */
[----:B------:R1:W-:Y:S04]  /*1740*/  STS [R108+0x180], R9 ;  /* 0x000180096c007388 */ /* 0x0003e80000000800 */
[----:B------:R-:W-:Y:S04]  /*1750*/  STS [R107+0x200], R12 ;  /* 0x0002000c6b007388 */ /* 0x000fe80000000800 */
[----:B--2---:R2:W-:Y:S04]  /*1760*/  STS [R106+0x280], R11 ;  /* 0x0002800b6a007388 */ /* 0x0045e80000000800 */
[----:B------:R-:W-:Y:S04]  /*1770*/  STS [R105+0x300], R14 ;  /* 0x0003000e69007388 */ /* 0x000fe80000000800 */
[----:B------:R2:W-:Y:S04]  /*1780*/  STS [R104+0x380], R13 ;  /* 0x0003800d68007388 */ /* 0x0005e80000000800 */
[----:B------:R-:W-:Y:S04]  /*1790*/  STS [R103+0x400], R16 ;  /* 0x0004001067007388 */ /* 0x000fe80000000800 */
[----:B----4-:R4:W-:Y:S04]  /*17a0*/  STS [R102+0x480], R17 ;  /* 0x0004801166007388 */ /* 0x0109e80000000800 */
[----:B-----5:R-:W-:Y:S04]  /*17b0*/  STS [R101+0x500], R20 ;  /* 0x0005001465007388 */ /* 0x020fe80000000800 */
[----:B---3--:R-:W-:Y:S04]  /*17c0*/  STS [R100+0x580], R19 ;  /* 0x0005801364007388 */ /* 0x008fe80000000800 */
        /* <DEDUP_REMOVED lines=23> */
[----:B-1----:R-:W-:-:S09]  /*1940*/  CS2R R6, SRZ ;  /* 0x0000000000067805 */ /* 0x002fd2000001ff00 */
        /* <DEDUP_REMOVED lines=8> */
[----:B------:R-:W-:-:S09]  /*19d0*/  ISETP.GE.AND P1, PT, R35, UR55, PT ;  /* 0x0000003723007c0c */ /* 0x000fd2000bf26270 */
[----:B------:R-:W5:Y:S01]  /*19e0*/  @!P0 LDG.E R9, desc[UR20][R4.64+0x180] ;  /* 0x0001801404098981 */ /* 0x000f62000c1e1900 */
[----:B------:R-:W-:Y:S02]  /*19f0*/  ISETP.GE.AND P0, PT, R10, UR55, PT ;  /* 0x000000370a007c0c */ /* 0x000fe4000bf06270 */
[----:B--2---:R-:W-:Y:S01]  /*1a00*/  CS2R R10, SRZ ;  /* 0x00000000000a7805 */ /* 0x004fe2000001ff00 */
[----:B------:R-:W2:Y:S01]  /*1a10*/  @!P1 LDG.E R8, desc[UR20][R4.64+0x300] ;  /* 0x0003001404089981 */ /* 0x000ea2000c1e1900 */
[----:B------:R-:W-:Y:S02]  /*1a20*/  ISETP.GE.AND P1, PT, R37, UR55, PT ;  /* 0x0000003725007c0c */ /* 0x000fe4000bf26270 */
[----:B------:R-:W-:-:S07]  /*1a30*/  CS2R R12, SRZ ;  /* 0x00000000000c7805 */ /* 0x000fce000001ff00 */
[----:B------:R-:W2:Y:S01]  /*1a40*/  @!P0 LDG.E R11, desc[UR20][R4.64+0x280] ;  /* 0x00028014040b8981 */ /* 0x000ea2000c1e1900 */
[----:B------:R-:W-:-:S03]  /*1a50*/  ISETP.GE.AND P0, PT, R36, UR55, PT ;  /* 0x0000003724007c0c */ /* 0x000fc6000bf06270 */
[----:B------:R-:W2:Y:S01]  /*1a60*/  @!P1 LDG.E R10, desc[UR20][R4.64+0x400] ;  /* 0x00040014040a9981 */ /* 0x000ea2000c1e1900 */
[----:B------:R-:W-:Y:S01]  /*1a70*/  ISETP.NE.AND P1, PT, R15, RZ, PT ;  /* 0x000000ff0f00720c */ /* 0x000fe20003f25270 */
[----:B------:R-:W-:Y:S02]  /*1a80*/  HFMA2.MMA R15, -RZ, RZ, 0, 0 ;  /* 0x00000000ff0f7435 */ /* 0x000fe400000001ff */
[----:B----4-:R-:W-:-:S06]  /*1a90*/  HFMA2.MMA R17, -RZ, RZ, 0, 0 ;  /* 0x00000000ff117435 */ /* 0x010fcc00000001ff */
[----:B------:R-:W4:Y:S01]  /*1aa0*/  @!P0 LDG.E R13, desc[UR20][R4.64+0x380] ;  /* 0x00038014040d8981 */ /* 0x000f22000c1e1900 */
[----:B------:R-:W-:Y:S01]  /*1ab0*/  ISETP.NE.AND P0, PT, R27, RZ, PT ;  /* 0x000000ff1b00720c */ /* 0x000fe20003f05270 */
[----:B---3--:R-:W-:Y:S01]  /*1ac0*/  HFMA2.MMA R21, -RZ, RZ, 0, 0 ;  /* 0x00000000ff157435 */ /* 0x008fe200000001ff */
[----:B------:R-:W-:Y:S01]  /*1ad0*/  MOV R14, RZ ;  /* 0x000000ff000e7202 */ /* 0x000fe20000000f00 */
[----:B------:R-:W3:Y:S01]  /*1ae0*/  @!P1 LDG.E R12, desc[UR20][R4.64+0x500] ;  /* 0x00050014040c9981 */ /* 0x000ee2000c1e1900 */
[----:B------:R-:W-:Y:S02]  /*1af0*/  MOV R19, RZ ;  /* 0x000000ff00137202 */ /* 0x000fe40000000f00 */
[----:B------:R-:W-:Y:S01]  /*1b00*/  MOV R23, RZ ;  /* 0x000000ff00177202 */ /* 0x000fe20000000f00 */
[----:B------:R-:W3:Y:S04]  /*1b10*/  @!P2 LDG.E R17, desc[UR20][R4.64+0x580] ;  /* 0x000580140411a981 */ /* 0x000ee8000c1e1900 */
[----:B------:R-:W3:Y:S04]  /*1b20*/  @!P3 LDG.E R14, desc[UR20][R4.64+0x600] ;  /* 0x00060014040eb981 */ /* 0x000ee8000c1e1900 */
[----:B------:R-:W3:Y:S04]  /*1b30*/  @!P0 LDG.E R15, desc[UR20][R4.64+0x480] ;  /* 0x00048014040f8981 */ /* 0x000ee8000c1e1900 */
[----:B------:R-:W3:Y:S04]  /*1b40*/  @!P4 LDG.E R21, desc[UR20][R4.64+0x680] ;  /* 0x000680140415c981 */ /* 0x000ee8000c1e1900 */
[----:B------:R-:W3:Y:S04]  /*1b50*/  @!P5 LDG.E R19, desc[UR20][R4.64+0x700] ;  /* 0x000700140413d981 */ /* 0x000ee8000c1e1900 */
[----:B------:R-:W3:Y:S01]  /*1b60*/  @!P6 LDG.E R23, desc[UR20][R4.64+0x780] ;  /* 0x000780140417e981 */ /* 0x000ee2000c1e1900 */
[----:B-----5:R-:W-:-:S05]  /*1b70*/  FADD.FTZ R62, R62, UR8 ;  /* 0x000000083e3e7e21 */ /* 0x020fca0008010000 */
        /* <DEDUP_REMOVED lines=19> */
[----:B--2---:R1:W-:Y:S04]  /*1cb0*/  STS [R106+0x280], R11 ;  /* 0x0002800b6a007388 */ /* 0x0043e80000000800 */
[----:B------:R1:W-:Y:S04]  /*1cc0*/  STS [R105+0x300], R8 ;  /* 0x0003000869007388 */ /* 0x0003e80000000800 */
[----:B----4-:R1:W-:Y:S04]  /*1cd0*/  STS [R104+0x380], R13 ;  /* 0x0003800d68007388 */ /* 0x0103e80000000800 */
        /* <DEDUP_REMOVED lines=28> */
[----:B------:R-:W-:Y:S02]  /*1ea0*/  MOV R5, 0x3e800000 ;  /* 0x3e80000000057802 */ /* 0x000fe40000000f00 */
[----:B-1----:R-:W-:Y:S01]  /*1eb0*/  MOV R7, 0x3d39bf78 ;  /* 0x3d39bf7800077802 */ /* 0x002fe20000000f00 */
        /* <DEDUP_REMOVED lines=28> */
.L_x_12892:
[----:B------:R-:W-:Y:S05]  /*2080*/  BSYNC B0 ;  /* 0x0000000000007941 */ /* 0x000fea0003800000 */
.L_x_12891:
[----:B------:R-:W-:Y:S01]  /*2090*/  BSSY B0, `(.L_x_12893) ;  /* 0x0000023000007945 */ /* 0x000fe20003800000 */
[----:B------:R-:W-:Y:S01]  /*20a0*/  FSETP.GTU.FTZ.AND P4, PT, R56, 20, PT ;  /* 0x41a000003800780b */ /* 0x000fe20003f9c000 */
[----:B------:R-:W-:Y:S02]  /*20b0*/  FADD.FTZ R55, R55, UR8 ;  /* 0x0000000837377e21 */ /* 0x000fe40008010000 */
[----:B------:R-:W-:Y:S10]  /*20c0*/  @P3 BRA `(.L_x_12894) ;  /* 0x00000000007c3947 */ /* 0x000ff40003800000 */
[----:B------:R-:W-:Y:S01]  /*20d0*/  FMUL.FTZ R61, R61, 1.4426950216293334961 ;  /* 0x3fb8aa3b3d3d7820 */ /* 0x000fe20000410000 */
[----:B------:R-:W-:Y:S01]  /*20e0*/  HFMA2.MMA R5, -RZ, RZ, 1.625, 0 ;  /* 0x3e800000ff057435 */ /* 0x000fe200000001ff */
[----:B-1----:R-:W-:Y:S02]  /*20f0*/  MOV R9, 0x3d39bf78 ;  /* 0x3d39bf7800097802 */ /* 0x002fe40000000f00 */
        /* <DEDUP_REMOVED lines=28> */
.L_x_12894:
[----:B------:R-:W-:Y:S05]  /*22c0*/  BSYNC B0 ;  /* 0x0000000000007941 */ /* 0x000fea0003800000 */
.L_x_12893:
        /* <DEDUP_REMOVED lines=35> */
.L_x_12896:
[----:B------:R-:W-:Y:S05]  /*2500*/  BSYNC B0 ;  /* 0x0000000000007941 */ /* 0x000fea0003800000 */
.L_x_12895:
        /* <DEDUP_REMOVED lines=35> */
.L_x_12898:
[----:B------:R-:W-:Y:S05]  /*2740*/  BSYNC B0 ;  /* 0x0000000000007941 */ /* 0x000fea0003800000 */
.L_x_12897:
[----:B------:R-:W-:Y:S01]  /*2750*/  BSSY B0, `(.L_x_12899) ;  /* 0x0000025000007945 */ /* 0x000fe20003800000 */
[----:B------:R-:W-:Y:S01]  /*2760*/  HFMA2.MMA R52, -RZ, RZ, 0, 0 ;  /* 0x00000000ff347435 */ /* 0x000fe200000001ff */
[----:B------:R-:W-:Y:S01]  /*2770*/  FSETP.GTU.FTZ.AND P1, PT, R53, 20, PT ;  /* 0x41a000003500780b */ /* 0x000fe20003f3c000 */
[----:B------:R-:W-:Y:S01]  /*2780*/  FADD.FTZ R51, R51, UR8 ;  /* 0x0000000833337e21 */ /* 0x000fe20008010000 */
[----:B------:R-:W-:Y:S01]  /*2790*/  LOP3.LUT R209, R115, 0x1f, RZ, 0xc0, !PT ;  /* 0x0000001f73d17812 */ /* 0x000fe200078ec0ff */
[----:B------:R-:W-:Y:S10]  /*27a0*/  @P0 BRA `(.L_x_12900) ;  /* 0x00000000007c0947 */ /* 0x000ff40003800000 */
        /* <DEDUP_REMOVED lines=31> */
.L_x_12900:
[----:B------:R-:W-:Y:S05]  /*29a0*/  BSYNC B0 ;  /* 0x0000000000007941 */ /* 0x000fea0003800000 */
.L_x_12899:
        /* <DEDUP_REMOVED lines=39> */
.L_x_12902:
[----:B------:R-:W-:Y:S05]  /*2c20*/  BSYNC B0 ;  /* 0x0000000000007941 */ /* 0x000fea0003800000 */
.L_x_12901:
        /* <DEDUP_REMOVED lines=39> */
.L_x_12904:
[----:B------:R-:W-:Y:S05]  /*2ea0*/  BSYNC B0 ;  /* 0x0000000000007941 */ /* 0x000fea0003800000 */
.L_x_12903:
        /* <DEDUP_REMOVED lines=39> */
.L_x_12906:
[----:B------:R-:W-:Y:S05]  /*3120*/  BSYNC B0 ;  /* 0x0000000000007941 */ /* 0x000fea0003800000 */
.L_x_12905:
        /* <DEDUP_REMOVED lines=39> */
.L_x_12908:
[----:B------:R-:W-:Y:S05]  /*33a0*/  BSYNC B0 ;  /* 0x0000000000007941 */ /* 0x000fea0003800000 */
.L_x_12907:
        /* <DEDUP_REMOVED lines=39> */
.L_x_12910:
[----:B------:R-:W-:Y:S05]  /*3620*/  BSYNC B0 ;  /* 0x0000000000007941 */ /* 0x000fea0003800000 */
.L_x_12909:
        /* <DEDUP_REMOVED lines=40> */
.L_x_12912:
[----:B------:R-:W-:Y:S05]  /*38b0*/  BSYNC B0 ;  /* 0x0000000000007941 */ /* 0x000fea0003800000 */
.L_x_12911:
        /* <DEDUP_REMOVED lines=33> */
.L_x_12914:
[----:B------:R-:W-:Y:S05]  /*3ad0*/  BSYNC B0 ;  /* 0x0000000000007941 */ /* 0x000fea0003800000 */
.L_x_12913:
        /* <DEDUP_REMOVED lines=33> */
.L_x_12916:
[----:B------:R-:W-:Y:S05]  /*3cf0*/  BSYNC B0 ;  /* 0x0000000000007941 */ /* 0x000fea0003800000 */
.L_x_12915:
        /* <DEDUP_REMOVED lines=33> */
.L_x_12918:
[----:B------:R-:W-:Y:S05]  /*3f10*/  BSYNC B0 ;  /* 0x0000000000007941 */ /* 0x000fea0003800000 */
.L_x_12917:
        /* <DEDUP_REMOVED lines=33> */
.L_x_12920:
[----:B------:R-:W-:Y:S05]  /*4130*/  BSYNC B0 ;  /* 0x0000000000007941 */ /* 0x000fea0003800000 */
.L_x_12919:
        /* <DEDUP_REMOVED lines=33> */
.L_x_12922:
[----:B------:R-:W-:Y:S05]  /*4350*/  BSYNC B0 ;  /* 0x0000000000007941 */ /* 0x000fea0003800000 */
.L_x_12921:
        /* <DEDUP_REMOVED lines=19> */
[----:B------:R-:W-:Y:S01]  /*4490*/  USHF.R.S32.HI UR5, URZ, 0x1f, UR53 ;  /* 0x0000001f3f057899 */ /* 0x000fe20008011435 */
[----:B------:R-:W-:Y:S01]  /*44a0*/  IADD3 R3, R112, R3, RZ ;  /* 0x0000000370037210 */ /* 0x000fe20007ffe0ff */
[----:B------:R-:W-:Y:S01]  /*44b0*/  ULDC.64 UR12, c[0x0][0x230] ;  /* 0x00008c00000c7ab9 */ /* 0x000fe20000000a00 */
[----:B------:R-:W-:Y:S01]  /*44c0*/  USHF.L.U32 UR15, UR55, 0x1, URZ ;  /* 0x00000001370f7899 */ /* 0x000fe2000800063f */
[----:B------:R-:W-:Y:S01]  /*44d0*/  HFMA2.MMA R50, -RZ, RZ, 0, 0 ;  /* 0x00000000ff327435 */ /* 0x000fe200000001ff */
[----:B------:R-:W-:Y:S01]  /*44e0*/  UIMAD UR4, UR5, UR12, URZ ;  /* 0x0000000c050472a4 */ /* 0x000fe2000f8e023f */
[----:B------:R-:W-:Y:S01]  /*44f0*/  HFMA2.MMA R43, -RZ, RZ, 0, 0 ;  /* 0x00000000ff2b7435 */ /* 0x000fe200000001ff */
[----:B------:R-:W-:Y:S01]  /*4500*/  ULDC.64 UR10, c[0x0][0x248] ;  /* 0x00009200000a7ab9 */ /* 0x000fe20000000a00 */
[----:B------:R-:W-:Y:S01]  /*4510*/  HFMA2.MMA R35, -RZ, RZ, 0, 0 ;  /* 0x00000000ff237435 */ /* 0x000fe200000001ff */
[----:B------:R-:W-:Y:S01]  /*4520*/  UIMAD UR13, UR53, UR13, UR4 ;  /* 0x0000000d350d72a4 */ /* 0x000fe2000f8e0204 */
[----:B------:R-:W-:Y:S01]  /*4530*/  ISETP.GE.AND P0, PT, R3, UR15, PT ;  /* 0x0000000f03007c0c */ /* 0x000fe2000bf06270 */
[----:B------:R-:W-:Y:S01]  /*4540*/  UIMAD UR4, UR5, UR10, URZ ;  /* 0x0000000a050472a4 */ /* 0x000fe2000f8e023f */
[----:B------:R-:W-:Y:S01]  /*4550*/  CS2R R48, SRZ ;  /* 0x0000000000307805 */ /* 0x000fe2000001ff00 */
[----:B------:R-:W-:Y:S01]  /*4560*/  UIMAD.WIDE.U32 UR28, UR53, UR12, URZ ;  /* 0x0000000c351c72a5 */ /* 0x000fe2000f8e003f */
[----:B------:R-:W-:Y:S01]  /*4570*/  P2R R208, PR, RZ, 0x1 ;  /* 0x00000001ffd07803 */ /* 0x000fe20000000000 */
        /* <DEDUP_REMOVED lines=23> */
.L_x_13002:
        /* <DEDUP_REMOVED lines=10> */
[----:B------:R-:W-:-:S05]  /*4790*/  MOV R2, UR56 ;  /* 0x0000003800027c02 */ /* 0x000fca0008000f00 */
[----:B------:R-:W-:Y:S01]  /*47a0*/  MOV R3, UR44 ;  /* 0x0000002c00037c02 */ /* 0x000fe20008000f00 */
[----:B------:R-:W-:-:S05]  /*47b0*/  ULDC.64 UR44, c[0x0][0x270] ;  /* 0x00009c00002c7ab9 */ /* 0x000fca0000000a00 */
[----:B--2---:R-:W2:Y:S01]  /*47c0*/  LDG.E.64 R2, desc[UR20][R2.64] ;  /* 0x0000001402027981 */ /* 0x004ea2000c1e1b00 */
[C---:B01----:R-:W-:Y:S01]  /*47d0*/  LOP3.LUT R7, R112.reuse, 0x1f, R115, 0xf8, !PT ;  /* 0x0000001f70077812 */ /* 0x043fe200078ef873 */
[----:B------:R-:W-:Y:S02]  /*47e0*/  UIMAD UR54, UR55, UR44, URZ ;  /* 0x0000002c373672a4 */ /* 0x000fe4000f8e023f */
[----:B------:R-:W-:Y:S02]  /*47f0*/  MOV R9, UR44 ;  /* 0x0000002c00097c02 */ /* 0x000fe40008000f00 */
[----:B------:R-:W-:Y:S02]  /*4800*/  CS2R R12, SRZ ;  /* 0x00000000000c7805 */ /* 0x000fe4000001ff00 */
[----:B------:R-:W-:Y:S01]  /*4810*/  IADD3 R6, R112, R7, RZ ;  /* 0x0000000770067210 */ /* 0x000fe20007ffe0ff */
[----:B------:R-:W-:Y:S01]  /*4820*/  UIMAD UR45, UR6, UR45, UR54 ;  /* 0x0000002d062d72a4 */ /* 0x000fe2000f8e0236 */
[----:B------:R-:W-:-:S02]  /*4830*/  CS2R R124, SRZ ;  /* 0x00000000007c7805 */ /* 0x000fc4000001ff00 */
        /* <DEDUP_REMOVED lines=14> */
[C---:B------:R-:W-:Y:S01]  /*4920*/  IADD3 R0, R6.reuse, 0xe0, RZ ;  /* 0x000000e006007810 */ /* 0x040fe20007ffe0ff */
[----:B---3--:R-:W3:Y:S01]  /*4930*/  @!P2 LDG.E R13, desc[UR20][R4.64+0x80] ;  /* 0x00008014040da981 */ /* 0x008ee2000c1e1900 */
[----:B------:R-:W-:Y:S02]  /*4940*/  ISETP.GE.AND P5, PT, R7, UR15, PT ;  /* 0x0000000f07007c0c */ /* 0x000fe4000bfa6270 */
[----:B------:R-:W-:Y:S02]  /*4950*/  CS2R R122, SRZ ;  /* 0x00000000007a7805 */ /* 0x000fe4000001ff00 */
[C---:B------:R-:W-:Y:S01]  /*4960*/  IADD3 R9, R6.reuse, 0xc0, RZ ;  /* 0x000000c006097810 */ /* 0x040fe20007ffe0ff */
[----:B------:R-:W4:Y:S01]  /*4970*/  @!P1 LDG.E R124, desc[UR20][R4.64+0x100] ;  /* 0x00010014047c9981 */ /* 0x000f22000c1e1900 */
[----:B------:R-:W-:-:S02]  /*4980*/  IADD3 R7, R6, 0x100, RZ ;  /* 0x0000010006077810 */ /* 0x000fc40007ffe0ff */
[----:B------:R-:W-:Y:S01]  /*4990*/  ISETP.GE.AND P2, PT, R0, UR15, PT ;  /* 0x0000000f00007c0c */ /* 0x000fe2000bf46270 */
[----:B------:R-:W4:Y:S01]  /*49a0*/  @!P0 LDG.E R123, desc[UR20][R4.64+0x180] ;  /* 0x00018014047b8981 */ /* 0x000f22000c1e1900 */
[----:B------:R-:W-:Y:S02]  /*49b0*/  MOV R126, RZ ;  /* 0x000000ff007e7202 */ /* 0x000fe40000000f00 */
[----:B------:R-:W-:Y:S02]  /*49c0*/  ISETP.GE.AND P4, PT, R9, UR15, PT ;  /* 0x0000000f09007c0c */ /* 0x000fe4000bf86270 */
[----:B------:R-:W-:Y:S01]  /*49d0*/  MOV R137, RZ ;  /* 0x000000ff00897202 */ /* 0x000fe20000000f00 */
[----:B------:R-:W4:Y:S01]  /*49e0*/  @!P5 LDG.E R125, desc[UR20][R4.64+0x280] ;  /* 0x00028014047dd981 */ /* 0x000f22000c1e1900 */
[C---:B------:R-:W-:Y:S02]  /*49f0*/  IADD3 R0, R6.reuse, 0x120, RZ ;  /* 0x0000012006007810 */ /* 0x040fe40007ffe0ff */
[----:B------:R-:W-:Y:S01]  /*4a00*/  ISETP.GE.AND P1, PT, R7, UR15, PT ;  /* 0x0000000f07007c0c */ /* 0x000fe2000bf26270 */
[----:B------:R-:W4:Y:S01]  /*4a10*/  @!P3 LDG.E R126, desc[UR20][R4.64+0x200] ;  /* 0x00020014047eb981 */ /* 0x000f22000c1e1900 */
[----:B------:R-:W-:-:S02]  /*4a20*/  IADD3 R7, R6, 0x140, RZ ;  /* 0x0000014006077810 */ /* 0x000fc40007ffe0ff */
[----:B------:R-:W-:Y:S01]  /*4a30*/  ISETP.GE.AND P0, PT, R0, UR15, PT ;  /* 0x0000000f00007c0c */ /* 0x000fe2000bf06270 */
[----:B------:R-:W4:Y:S01]  /*4a40*/  @!P2 LDG.E R137, desc[UR20][R4.64+0x380] ;  /* 0x000380140489a981 */ /* 0x000f22000c1e1900 */
[C---:B------:R-:W-:Y:S02]  /*4a50*/  IADD3 R0, R6.reuse, 0x160, RZ ;  /* 0x0000016006007810 */ /* 0x040fe40007ffe0ff */
[----:B------:R-:W-:Y:S02]  /*4a60*/  ISETP.GE.AND P3, PT, R7, UR15, PT ;  /* 0x0000000f07007c0c */ /* 0x000fe4000bf66270 */
[----:B------:R-:W-:Y:S02]  /*4a70*/  MOV R140, RZ ;  /* 0x000000ff008c7202 */ /* 0x000fe40000000f00 */
[----:B------:R-:W-:Y:S02]  /*4a80*/  CS2R R142, SRZ ;  /* 0x00000000008e7805 */ /* 0x000fe4000001ff00 */
[----:B------:R-:W-:Y:S01]  /*4a90*/  IADD3 R7, R6, 0x1a0, RZ ;  /* 0x000001a006077810 */ /* 0x000fe20007ffe0ff */
[----:B------:R-:W3:Y:S01]  /*4aa0*/  @!P6 LDG.E R122, desc[UR20][R4.64] ;  /* 0x00000014047ae981 */ /* 0x000ee2000c1e1900 */
[----:B------:R-:W-:-:S02]  /*4ab0*/  ISETP.GE.AND P5, PT, R0, UR15, PT ;  /* 0x0000000f00007c0c */ /* 0x000fc4000bfa6270 */
[----:B------:R-:W-:Y:S01]  /*4ac0*/  IADD3 R0, R6, 0x180, RZ ;  /* 0x0000018006007810 */ /* 0x000fe20007ffe0ff */
[----:B------:R-:W4:Y:S01]  /*4ad0*/  @!P4 LDG.E R140, desc[UR20][R4.64+0x300] ;  /* 0x00030014048cc981 */ /* 0x000f22000c1e1900 */
[----:B------:R-:W-:Y:S02]  /*4ae0*/  ISETP.GE.AND P2, PT, R7, UR15, PT ;  /* 0x0000000f07007c0c */ /* 0x000fe4000bf46270 */
[----:B------:R-:W-:Y:S01]  /*4af0*/  ISETP.GE.AND P4, PT, R0, UR15, PT ;  /* 0x0000000f00007c0c */ /* 0x000fe2000bf86270 */
[----:B------:R-:W4:Y:S01]  /*4b00*/  @!P1 LDG.E R142, desc[UR20][R4.64+0x400] ;  /* 0x00040014048e9981 */ /* 0x000f22000c1e1900 */
[----:B------:R-:W-:Y:S02]  /*4b10*/  IADD3 R0, R6, 0x1c0, RZ ;  /* 0x000001c006007810 */ /* 0x000fe40007ffe0ff */
[----:B------:R-:W-:Y:S01]  /*4b20*/  MOV R151, RZ ;  /* 0x000000ff00977202 */ /* 0x000fe20000000f00 */
[----:B------:R-:W4:Y:S01]  /*4b30*/  @!P0 LDG.E R143, desc[UR20][R4.64+0x480] ;  /* 0x00048014048f8981 */ /* 0x000f22000c1e1900 */
[----:B------:R-:W-:-:S02]  /*4b40*/  ISETP.GE.AND P1, PT, R0, UR15, PT ;  /* 0x0000000f00007c0c */ /* 0x000fc4000bf26270 */
[C---:B------:R-:W-:Y:S02]  /*4b50*/  IADD3 R0, R6.reuse, 0x1e0, RZ ;  /* 0x000001e006007810 */ /* 0x040fe40007ffe0ff */
[----:B------:R-:W-:Y:S01]  /*4b60*/  IADD3 R7, R6, 0x200, RZ ;  /* 0x0000020006077810 */ /* 0x000fe20007ffe0ff */
[----:B------:R-:W4:Y:S01]  /*4b70*/  @!P2 LDG.E R151, desc[UR20][R4.64+0x680] ;  /* 0x000680140497a981 */ /* 0x000f22000c1e1900 */
[----:B------:R-:W-:Y:S02]  /*4b80*/  ISETP.GE.AND P0, PT, R0, UR15, PT ;  /* 0x0000000f00007c0c */ /* 0x000fe4000bf06270 */
[----:B------:R-:W-:Y:S02]  /*4b90*/  CS2R R144, SRZ ;  /* 0x0000000000907805 */ /* 0x000fe4000001ff00 */
[----:B------:R-:W-:Y:S02]  /*4ba0*/  ISETP.GE.AND P2, PT, R7, UR15, PT ;  /* 0x0000000f07007c0c */ /* 0x000fe4000bf46270 */
[----:B------:R-:W-:-:S02]  /*4bb0*/  MOV R152, RZ ;  /* 0x000000ff00987202 */ /* 0x000fc40000000f00 */
[----:B------:R-:W-:Y:S02]  /*4bc0*/  CS2R R156, SRZ ;  /* 0x00000000009c7805 */ /* 0x000fe4000001ff00 */
[----:B------:R-:W-:Y:S01]  /*4bd0*/  MOV R147, RZ ;  /* 0x000000ff00937202 */ /* 0x000fe20000000f00 */
[----:B------:R-:W4:Y:S04]  /*4be0*/  @!P3 LDG.E R144, desc[UR20][R4.64+0x500] ;  /* 0x000500140490b981 */ /* 0x000f28000c1e1900 */
[----:B------:R-:W4:Y:S04]  /*4bf0*/  @!P5 LDG.E R145, desc[UR20][R4.64+0x580] ;  /* 0x000580140491d981 */ /* 0x000f28000c1e1900 */
[----:B------:R-:W4:Y:S04]  /*4c00*/  @!P4 LDG.E R152, desc[UR20][R4.64+0x600] ;  /* 0x000600140498c981 */ /* 0x000f28000c1e1900 */
[----:B------:R-:W4:Y:S04]  /*4c10*/  @!P1 LDG.E R147, desc[UR20][R4.64+0x700] ;  /* 0x0007001404939981 */ /* 0x000f28000c1e1900 */
[----:B------:R-:W4:Y:S04]  /*4c20*/  @!P0 LDG.E R157, desc[UR20][R4.64+0x780] ;  /* 0x00078014049d8981 */ /* 0x000f28000c1e1900 */
[----:B------:R-:W4:Y:S01]  /*4c30*/  @!P2 LDG.E R156, desc[UR20][R4.64+0x800] ;  /* 0x00080014049ca981 */ /* 0x000f22000c1e1900 */
[----:B------:R-:W-:-:S04]  /*4c40*/  IADD3 R0, R6, 0x220, RZ ;  /* 0x0000022006007810 */ /* 0x000fc80007ffe0ff */
[----:B------:R-:W-:Y:S02]  /*4c50*/  ISETP.GE.AND P3, PT, R0, UR15, PT ;  /* 0x0000000f00007c0c */ /* 0x000fe4000bf66270 */
[C---:B------:R-:W-:Y:S02]  /*4c60*/  IADD3 R0, R6.reuse, 0x260, RZ ;  /* 0x0000026006007810 */ /* 0x040fe40007ffe0ff */
[----:B------:R-:W-:Y:S02]  /*4c70*/  IADD3 R8, R6, 0x240, RZ ;  /* 0x0000024006087810 */ /* 0x000fe40007ffe0ff */
[----:B------:R-:W-:Y:S02]  /*4c80*/  ISETP.GE.AND P0, PT, R0, UR15, PT ;  /* 0x0000000f00007c0c */ /* 0x000fe4000bf06270 */
[----:B------:R-:W-:Y:S02]  /*4c90*/  CS2R R158, SRZ ;  /* 0x00000000009e7805 */ /* 0x000fe4000001ff00 */
[----:B------:R-:W-:-:S02]  /*4ca0*/  IADD3 R7, R6, 0x280, RZ ;  /* 0x0000028006077810 */ /* 0x000fc40007ffe0ff */
[----:B------:R-:W-:Y:S02]  /*4cb0*/  IADD3 R0, R6, 0x2a0, RZ ;  /* 0x000002a006007810 */ /* 0x000fe40007ffe0ff */
[----:B------:R-:W-:Y:S02]  /*4cc0*/  ISETP.GE.AND P4, PT, R8, UR15, PT ;  /* 0x0000000f08007c0c */ /* 0x000fe4000bf86270 */
[----:B------:R-:W-:Y:S02]  /*4cd0*/  CS2R R160, SRZ ;  /* 0x0000000000a07805 */ /* 0x000fe4000001ff00 */
[----:B------:R-:W-:Y:S01]  /*4ce0*/  ISETP.GE.AND P1, PT, R7, UR15, PT ;  /* 0x0000000f07007c0c */ /* 0x000fe2000bf26270 */
[----:B------:R-:W4:Y:S01]  /*4cf0*/  @!P3 LDG.E R159, desc[UR20][R4.64+0x880] ;  /* 0x00088014049fb981 */ /* 0x000f22000c1e1900 */
[----:B------:R-:W-:Y:S02]  /*4d00*/  ISETP.GE.AND P2, PT, R0, UR15, PT ;  /* 0x0000000f00007c0c */ /* 0x000fe4000bf46270 */
[----:B------:R-:W-:Y:S01]  /*4d10*/  IADD3 R0, R6, 0x2c0, RZ ;  /* 0x000002c006007810 */ /* 0x000fe20007ffe0ff */
[----:B------:R-:W4:Y:S01]  /*4d20*/  @!P0 LDG.E R161, desc[UR20][R4.64+0x980] ;  /* 0x0009801404a18981 */ /* 0x000f22000c1e1900 */
[----:B------:R-:W-:-:S02]  /*4d30*/  MOV R162, RZ ;  /* 0x000000ff00a27202 */ /* 0x000fc40000000f00 */
[----:B------:R-:W-:Y:S02]  /*4d40*/  ISETP.GE.AND P0, PT, R0, UR15, PT ;  /* 0x0000000f00007c0c */ /* 0x000fe4000bf06270 */
[C---:B------:R-:W-:Y:S01]  /*4d50*/  IADD3 R0, R6.reuse, 0x2e0, RZ ;  /* 0x000002e006007810 */ /* 0x040fe20007ffe0ff */
[----:B------:R-:W4:Y:S01]  /*4d60*/  @!P4 LDG.E R158, desc[UR20][R4.64+0x900] ;  /* 0x00090014049ec981 */ /* 0x000f22000c1e1900 */
[C---:B------:R-:W-:Y:S02]  /*4d70*/  IADD3 R7, R6.reuse, 0x300, RZ ;  /* 0x0000030006077810 */ /* 0x040fe40007ffe0ff */
[----:B------:R-:W-:Y:S01]  /*4d80*/  IADD3 R8, R6, 0x320, RZ ;  /* 0x0000032006087810 */ /* 0x000fe20007ffe0ff */
[----:B------:R-:W4:Y:S01]  /*4d90*/  @!P1 LDG.E R160, desc[UR20][R4.64+0xa00] ;  /* 0x000a001404a09981 */ /* 0x000f22000c1e1900 */
[----:B------:R-:W-:-:S03]  /*4da0*/  ISETP.GE.AND P1, PT, R0, UR15, PT ;  /* 0x0000000f00007c0c */ /* 0x000fc6000bf26270 */
[----:B------:R-:W4:Y:S01]  /*4db0*/  @!P2 LDG.E R162, desc[UR20][R4.64+0xa80] ;  /* 0x000a801404a2a981 */ /* 0x000f22000c1e1900 */
[----:B------:R-:W-:Y:S02]  /*4dc0*/  ISETP.GE.AND P2, PT, R7, UR15, PT ;  /* 0x0000000f07007c0c */ /* 0x000fe4000bf46270 */
[----:B------:R-:W-:Y:S02]  /*4dd0*/  ISETP.GE.AND P3, PT, R8, UR15, PT ;  /* 0x0000000f08007c0c */ /* 0x000fe4000bf66270 */
[----:B------:R-:W-:Y:S02]  /*4de0*/  CS2R R120, SRZ ;  /* 0x0000000000787805 */ /* 0x000fe4000001ff00 */
[----:B------:R-:W-:Y:S02]  /*4df0*/  CS2R R118, SRZ ;  /* 0x0000000000767805 */ /* 0x000fe4000001ff00 */
[C---:B------:R-:W-:Y:S02]  /*4e00*/  IADD3 R8, R6.reuse, 0x340, RZ ;  /* 0x0000034006087810 */ /* 0x040fe40007ffe0ff */
[----:B------:R-:W4:Y:S01]  /*4e10*/  @!P0 LDG.E R121, desc[UR20][R4.64+0xb00] ;  /* 0x000b001404798981 */ /* 0x000f22000c1e1900 */
[----:B------:R-:W-:-:S03]  /*4e20*/  IADD3 R0, R6, 0x360, RZ ;  /* 0x0000036006007810 */ /* 0x000fc60007ffe0ff */
[----:B------:R-:W4:Y:S04]  /*4e30*/  @!P1 LDG.E R120, desc[UR20][R4.64+0xb80] ;  /* 0x000b801404789981 */ /* 0x000f28000c1e1900 */
[----:B------:R-:W4:Y:S04]  /*4e40*/  @!P2 LDG.E R119, desc[UR20][R4.64+0xc00] ;  /* 0x000c00140477a981 */ /* 0x000f28000c1e1900 */
[----:B------:R-:W4:Y:S01]  /*4e50*/  @!P3 LDG.E R118, desc[UR20][R4.64+0xc80] ;  /* 0x000c80140476b981 */ /* 0x000f22000c1e1900 */
[----:B------:R-:W-:Y:S02]  /*4e60*/  ISETP.GE.AND P0, PT, R8, UR15, PT ;  /* 0x0000000f08007c0c */ /* 0x000fe4000bf06270 */
[----:B------:R-:W-:-:S02]  /*4e70*/  ISETP.GE.AND P1, PT, R0, UR15, PT ;  /* 0x0000000f00007c0c */ /* 0x000fc4000bf26270 */
[C---:B------:R-:W-:Y:S02]  /*4e80*/  IADD3 R7, R6.reuse, 0x380, RZ ;  /* 0x0000038006077810 */ /* 0x040fe40007ffe0ff */
[----:B------:R-:W-:Y:S02]  /*4e90*/  MOV R117, RZ ;  /* 0x000000ff00757202 */ /* 0x000fe40000000f00 */
[----:B------:R-:W-:Y:S02]  /*4ea0*/  ISETP.GE.AND P2, PT, R7, UR15, PT ;  /* 0x0000000f07007c0c */ /* 0x000fe4000bf46270 */
[C---:B------:R-:W-:Y:S02]  /*4eb0*/  IADD3 R0, R6.reuse, 0x3a0, RZ ;  /* 0x000003a006007810 */ /* 0x040fe40007ffe0ff */
[----:B------:R-:W-:Y:S01]  /*4ec0*/  IADD3 R7, R6, 0x3c0, RZ ;  /* 0x000003c006077810 */ /* 0x000fe20007ffe0ff */
[----:B------:R-:W4:Y:S01]  /*4ed0*/  @!P0 LDG.E R117, desc[UR20][R4.64+0xd00] ;  /* 0x000d001404758981 */ /* 0x000f22000c1e1900 */
[----:B------:R-:W-:-:S02]  /*4ee0*/  MOV R11, RZ ;  /* 0x000000ff000b7202 */ /* 0x000fc40000000f00 */
[----:B------:R-:W-:Y:S01]  /*4ef0*/  ISETP.GE.AND P0, PT, R0, UR15, PT ;  /* 0x0000000f00007c0c */ /* 0x000fe2000bf06270 */
[----:B------:R-:W4:Y:S01]  /*4f00*/  @!P1 LDG.E R12, desc[UR20][R4.64+0xd80] ;  /* 0x000d8014040c9981 */ /* 0x000f22000c1e1900 */
[----:B------:R-:W-:Y:S02]  /*4f10*/  ISETP.GE.AND P1, PT, R7, UR15, PT ;  /* 0x0000000f07007c0c */ /* 0x000fe4000bf26270 */
[----:B------:R-:W-:Y:S01]  /*4f20*/  IADD3 R6, R6, 0x3e0, RZ ;  /* 0x000003e006067810 */ /* 0x000fe20007ffe0ff */
[----:B------:R-:W4:Y:S01]  /*4f30*/  @!P2 LDG.E R11, desc[UR20][R4.64+0xe00] ;  /* 0x000e0014040ba981 */ /* 0x000f22000c1e1900 */
[----:B------:R-:W-:Y:S02]  /*4f40*/  MOV R0, RZ ;  /* 0x000000ff00007202 */ /* 0x000fe40000000f00 */
[----:B------:R-:W-:Y:S02]  /*4f50*/  ISETP.GE.AND P2, PT, R6, UR15, PT ;  /* 0x0000000f06007c0c */ /* 0x000fe4000bf46270 */
[----:B------:R-:W-:-:S03]  /*4f60*/  CS2R R8, SRZ ;  /* 0x0000000000087805 */ /* 0x000fc6000001ff00 */
        /* <DEDUP_REMOVED lines=45> */
[----:B------:R-:W-:Y:S01]  /*5240*/  MOV R3, UR44 ;  /* 0x0000002c00037c02 */ /* 0x000fe20008000f00 */
[----:B------:R-:W0:Y:S04]  /*5250*/  S2UR UR44, SR_CgaCtaId ;  /* 0x00000000002c79c3 */ /* 0x000e280000008800 */
[----:B------:R-:W-:Y:S01]  /*5260*/  MUFU.SIN R136, R148 ;  /* 0x0000009400887308 */ /* 0x000fe20000000400 */
[----:B------:R-:W-:Y:S01]  /*5270*/  ISETP.NE.AND P2, PT, R115, RZ, PT ;  /* 0x000000ff7300720c */ /* 0x000fe20003f45270 */
[----:B------:R-:W-:-:S06]  /*5280*/  UMOV UR54, 0x400 ;  /* 0x0000040000367882 */ /* 0x000fcc0000000000 */
[----:B------:R-:W-:Y:S01]  /*5290*/  MUFU.COS R134, R148 ;  /* 0x0000009400867308 */ /* 0x000fe20000000000 */
[----:B---3--:R-:W-:Y:S07]  /*52a0*/  STS [R111], R122 ;  /* 0x0000007a6f007388 */ /* 0x008fee0000000800 */
[----:B------:R-:W-:Y:S01]  /*52b0*/  MUFU.SIN R146, R10 ;  /* 0x0000000a00927308 */ /* 0x000fe20000000400 */
[----:B------:R1:W-:Y:S07]  /*52c0*/  STS [R110+0x80], R13 ;  /* 0x0000800d6e007388 */ /* 0x0003ee0000000800 */
[----:B------:R2:W-:Y:S01]  /*52d0*/  MUFU.COS R148, R10 ;  /* 0x0000000a00947308 */ /* 0x0005e20000000000 */
[----:B0-----:R-:W-:Y:S01]  /*52e0*/  ULEA UR54, UR44, UR54, 0x18 ;  /* 0x000000362c367291 */ /* 0x001fe2000f8ec03f */
[----:B----4-:R-:W-:Y:S02]  /*52f0*/  STS [R109+0x100], R124 ;  /* 0x0001007c6d007388 */ /* 0x010fe40000000800 */
[----:B------:R-:W-:Y:S01]  /*5300*/  ULDC.64 UR44, c[0x0][0x250] ;  /* 0x00009400002c7ab9 */ /* 0x000fe20000000a00 */
[----:B--2---:R-:W-:-:S03]  /*5310*/  IADD3 R10, R115, 0x200, RZ ;  /* 0x00000200730a7810 */ /* 0x004fc60007ffe0ff */
[----:B------:R-:W-:Y:S01]  /*5320*/  MUFU.SIN R155, R4 ;  /* 0x00000004009b7308 */ /* 0x000fe20000000400 */
[----:B------:R-:W-:Y:S01]  /*5330*/  SEL R10, R3, R10, !P2 ;  /* 0x0000000a030a7207 */ /* 0x000fe20005000000 */
[----:B------:R-:W-:Y:S01]  /*5340*/  FMUL.FTZ R3, R46, UR58 ;  /* 0x0000003a2e037c20 */ /* 0x000fe20008410000 */
[----:B------:R-:W-:Y:S01]  /*5350*/  STS [R108+0x180], R123 ;  /* 0x0001807b6c007388 */ /* 0x000fe20000000800 */
[----:B------:R-:W-:-:S04]  /*5360*/  UIMAD UR55, UR55, UR44, URZ ;  /* 0x0000002c373772a4 */ /* 0x000fc8000f8e023f */
[----:B------:R0:W-:Y:S01]  /*5370*/  MUFU.COS R153, R4 ;  /* 0x0000000400997308 */ /* 0x0001e20000000000 */
[----:B------:R-:W-:Y:S01]  /*5380*/  STS [R107+0x200], R126 ;  /* 0x0002007e6b007388 */ /* 0x000fe20000000800 */
[----:B------:R-:W-:Y:S01]  /*5390*/  FMUL.RZ R166, R3, 0.15915493667125701904 ;  /* 0x3e22f98303a67820 */ /* 0x000fe2000040c000 */
[----:B------:R-:W-:Y:S01]  /*53a0*/  FMUL.FTZ R3, R42, UR58 ;  /* 0x0000003a2a037c20 */ /* 0x000fe20008410000 */
[----:B------:R-:W-:Y:S01]  /*53b0*/  UMOV UR56, UR30 ;  /* 0x0000001e00387c82 */ /* 0x000fe20008000000 */
[----:B------:R-:W-:Y:S01]  /*53c0*/  STS [R106+0x280], R125 ;  /* 0x0002807d6a007388 */ /* 0x000fe20000000800 */
[----:B------:R-:W-:Y:S01]  /*53d0*/  UMOV UR57, UR11 ;  /* 0x0000000b00397c82 */ /* 0x000fe20008000000 */
[----:B0-----:R-:W-:Y:S02]  /*53e0*/  IADD3 R4, R113, 0x200, RZ ;  /* 0x0000020071047810 */ /* 0x001fe40007ffe0ff */
[----:B------:R-:W-:Y:S01]  /*53f0*/  STS [R105+0x300], R140 ;  /* 0x0003008c69007388 */ /* 0x000fe20000000800 */
[----:B------:R-:W-:Y:S01]  /*5400*/  UIMAD.WIDE.U32 UR56, UR6, UR44, UR56 ;  /* 0x0000002c063872a5 */ /* 0x000fe2000f8e0038 */
[----:B------:R-:W-:-:S02]  /*5410*/  LEA.HI.SX32 R4, R4, R113, 0x1b ;  /* 0x0000007104047211 */ /* 0x000fc400078fdaff */
[----:B------:R-:W-:Y:S01]  /*5420*/  STS [R104+0x380], R137 ;  /* 0x0003808968007388 */ /* 0x000fe20000000800 */
[----:B------:R-:W-:Y:S01]  /*5430*/  UIMAD UR55, UR6, UR45, UR55 ;  /* 0x0000002d063772a4 */ /* 0x000fe2000f8e0237 */
[----:B-1----:R-:W-:Y:S02]  /*5440*/  FMUL.RZ R13, R3, 0.15915493667125701904 ;  /* 0x3e22f983030d7820 */ /* 0x002fe4000040c000 */
[----:B------:R-:W-:Y:S01]  /*5450*/  STS [R103+0x400], R142 ;  /* 0x0004008e67007388 */ /* 0x000fe20000000800 */
[----:B------:R-:W-:Y:S01]  /*5460*/  ULDC.64 UR44, c[0x0][0x2d8] ;  /* 0x0000b600002c7ab9 */ /* 0x000fe20000000a00 */
[----:B------:R-:W-:Y:S02]  /*5470*/  LEA R3, R4, UR54, 0x2 ;  /* 0x0000003604037c11 */ /* 0x000fe4000f8e10ff */
[----:B------:R-:W-:Y:S01]  /*5480*/  STS [R102+0x480], R143 ;  /* 0x0004808f66007388 */ /* 0x000fe20000000800 */
[----:B------:R-:W-:-:S03]  /*5490*/  ULEA UR44, UP0, UR56, UR44, 0x3 ;  /* 0x0000002c382c7291 */ /* 0x000fc6000f80183f */
[----:B------:R-:W-:Y:S01]  /*54a0*/  STS [R101+0x500], R144 ;  /* 0x0005009065007388 */ /* 0x000fe20000000800 */
[----:B------:R-:W-:-:S03]  /*54b0*/  UIADD3 UR55, UR57, UR55, URZ ;  /* 0x0000003739377290 */ /* 0x000fc6000fffe03f */
[----:B------:R-:W-:Y:S04]  /*54c0*/  STS [R100+0x580], R145 ;  /* 0x0005809164007388 */ /* 0x000fe80000000800 */
[----:B------:R-:W-:Y:S01]  /*54d0*/  STS [R99+0x600], R152 ;  /* 0x0006009863007388 */ /* 0x000fe20000000800 */
[----:B------:R-:W-:-:S03]  /*54e0*/  ULEA.HI.X UR45, UR56, UR45, UR55, 0x3, UP0 ;  /* 0x0000002d382d7291 */ /* 0x000fc600080f1c37 */
[----:B------:R-:W-:Y:S04]  /*54f0*/  STS [R98+0x680], R151 ;  /* 0x0006809762007388 */ /* 0x000fe80000000800 */
[----:B------:R-:W-:Y:S04]  /*5500*/  STS [R96+0x700], R147 ;  /* 0x0007009360007388 */ /* 0x000fe80000000800 */
[----:B------:R-:W-:Y:S04]  /*5510*/  STS [R94+0x780], R157 ;  /* 0x0007809d5e007388 */ /* 0x000fe80000000800 */
[----:B------:R0:W-:Y:S01]  /*5520*/  STS [R3+0x800], R156 ;  /* 0x0008009c03007388 */ /* 0x0001e20000000800 */
[----:B------:R-:W-:-:S02]  /*5530*/  R2UR UR59, R2 ;  /* 0x00000000023b72ca */ /* 0x000fc400000e0000 */
[----:B------:R-:W-:Y:S01]  /*5540*/  MOV R2, UR44 ;  /* 0x0000002c00027c02 */ /* 0x000fe20008000f00 */
[----:B0-----:R-:W-:-:S04]  /*5550*/  FMUL.FTZ R3, R34, UR58 ;  /* 0x0000003a22037c20 */ /* 0x001fc80008410000 */
[----:B------:R-:W-:Y:S01]  /*5560*/  FMUL.RZ R125, R3, 0.15915493667125701904 ;  /* 0x3e22f983037d7820 */ /* 0x000fe2000040c000 */
[----:B------:R-:W-:-:S06]  /*5570*/  MOV R3, UR45 ;  /* 0x0000002d00037c02 */ /* 0x000fcc0008000f00 */
[----:B------:R-:W2:Y:S01]  /*5580*/  LDG.E.64 R2, desc[UR20][R2.64] ;  /* 0x0000001402027981 */ /* 0x000ea2000c1e1b00 */
[----:B------:R-:W-:Y:S01]  /*5590*/  IADD3 R122, R113, 0x220, RZ ;  /* 0x00000220717a7810 */ /* 0x000fe20007ffe0ff */
[----:B------:R-:W-:-:S03]  /*55a0*/  FMUL.FTZ R4, R38, UR58 ;  /* 0x0000003a26047c20 */ /* 0x000fc60008410000 */
[-C--:B------:R-:W-:Y:S02]  /*55b0*/  LEA.HI.SX32 R122, R122, R113.reuse, 0x1b ;  /* 0x000000717a7a7211 */ /* 0x080fe400078fdaff */
[C---:B------:R-:W-:Y:S01]  /*55c0*/  IADD3 R124, R113.reuse, 0x240, RZ ;  /* 0x00000240717c7810 */ /* 0x040fe20007ffe0ff */
[----:B------:R-:W-:Y:S01]  /*55d0*/  FMUL.RZ R123, R4, 0.15915493667125701904 ;  /* 0x3e22f983047b7820 */ /* 0x000fe2000040c000 */
[----:B------:R-:W-:Y:S02]  /*55e0*/  LEA R122, R122, UR54, 0x2 ;  /* 0x000000367a7a7c11 */ /* 0x000fe4000f8e10ff */
[----:B------:R-:W-:Y:S02]  /*55f0*/  IADD3 R4, R113, 0x260, RZ ;  /* 0x0000026071047810 */ /* 0x000fe40007ffe0ff */
[-C--:B------:R-:W-:Y:S01]  /*5600*/  LEA.HI.SX32 R124, R124, R113.reuse, 0x1b ;  /* 0x000000717c7c7211 */ /* 0x080fe200078fdaff */
[----:B------:R0:W-:Y:S01]  /*5610*/  STS [R122+0x880], R159 ;  /* 0x0008809f7a007388 */ /* 0x0001e20000000800 */
[----:B------:R-:W-:Y:S01]  /*5620*/  MOV R149, UR16 ;  /* 0x0000001000957c02 */ /* 0x000fe20008000f00 */
[----:B------:R-:W-:Y:S01]  /*5630*/  MUFU.SIN R165, R5 ;  /* 0x0000000500a57308 */ /* 0x000fe20000000400 */
[----:B------:R-:W-:-:S02]  /*5640*/  LEA.HI.SX32 R4, R4, R113, 0x1b ;  /* 0x0000007104047211 */ /* 0x000fc400078fdaff */
[----:B------:R-:W-:-:S05]  /*5650*/  ISETP.NE.AND P0, PT, R209, RZ, PT ;  /* 0x000000ffd100720c */ /* 0x000fca0003f05270 */
[----:B------:R1:W-:Y:S01]  /*5660*/  MUFU.COS R163, R5 ;  /* 0x0000000500a37308 */ /* 0x0003e20000000000 */
[C---:B0-----:R-:W-:Y:S02]  /*5670*/  IADD3 R122, R113.reuse, 0x2a0, RZ ;  /* 0x000002a0717a7810 */ /* 0x041fe40007ffe0ff */
[----:B------:R-:W-:Y:S02]  /*5680*/  LEA R4, R4, UR54, 0x2 ;  /* 0x0000003604047c11 */ /* 0x000fe4000f8e10ff */
[----:B------:R-:W-:Y:S02]  /*5690*/  LEA.HI.SX32 R122, R122, R113, 0x1b ;  /* 0x000000717a7a7211 */ /* 0x000fe400078fdaff */
[----:B-1----:R-:W-:Y:S02]  /*56a0*/  LEA R5, R124, UR54, 0x2 ;  /* 0x000000367c057c11 */ /* 0x002fe4000f8e10ff */
[----:B------:R-:W-:Y:S01]  /*56b0*/  IADD3 R124, R113, 0x280, RZ ;  /* 0x00000280717c7810 */ /* 0x000fe20007ffe0ff */
[----:B------:R-:W-:Y:S01]  /*56c0*/  MUFU.SIN R154, R166 ;  /* 0x000000a6009a7308 */ /* 0x000fe20000000400 */
[----:B------:R-:W-:-:S02]  /*56d0*/  ISETP.LT.OR P1, PT, R149, 0x2, P0 ;  /* 0x000000029500780c */ /* 0x000fc40000721670 */
[----:B------:R-:W-:Y:S01]  /*56e0*/  LEA.HI.SX32 R124, R124, R113, 0x1b ;  /* 0x000000717c7c7211 */ /* 0x000fe200078fdaff */
[----:B------:R0:W-:Y:S04]  /*56f0*/  STS [R5+0x900], R158 ;  /* 0x0009009e05007388 */ /* 0x0001e80000000800 */
[----:B------:R-:W-:Y:S01]  /*5700*/  MUFU.COS R149, R166 ;  /* 0x000000a600957308 */ /* 0x000fe20000000000 */
[----:B------:R1:W-:Y:S01]  /*5710*/  STS [R4+0x980], R161 ;  /* 0x000980a104007388 */ /* 0x0003e20000000800 */
[----:B------:R-:W-:-:S06]  /*5720*/  IADD3 R126, R113, 0x320, RZ ;  /* 0x00000320717e7810 */ /* 0x000fcc0007ffe0ff */
[----:B------:R-:W-:Y:S01]  /*5730*/  MUFU.SIN R164, R13 ;  /* 0x0000000d00a47308 */ /* 0x000fe20000000400 */
[----:B0-----:R-:W-:Y:S02]  /*5740*/  LEA R5, R124, UR54, 0x2 ;  /* 0x000000367c057c11 */ /* 0x001fe4000f8e10ff */
[----:B-1----:R-:W-:-:S05]  /*5750*/  IADD3 R4, R113, 0x2e0, RZ ;  /* 0x000002e071047810 */ /* 0x002fca0007ffe0ff */
[----:B------:R0:W-:Y:S01]  /*5760*/  MUFU.COS R166, R13 ;  /* 0x0000000d00a67308 */ /* 0x0001e20000000000 */
[C---:B------:R-:W-:Y:S02]  /*5770*/  IADD3 R124, R113.reuse, 0x300, RZ ;  /* 0x00000300717c7810 */ /* 0x040fe40007ffe0ff */
[-C--:B------:R-:W-:Y:S02]  /*5780*/  LEA.HI.SX32 R4, R4, R113.reuse, 0x1b ;  /* 0x0000007104047211 */ /* 0x080fe400078fdaff */
[----:B0-----:R-:W-:Y:S02]  /*5790*/  LEA R13, R122, UR54, 0x2 ;  /* 0x000000367a0d7c11 */ /* 0x001fe4000f8e10ff */
[----:B------:R-:W-:Y:S01]  /*57a0*/  IADD3 R122, R113, 0x2c0, RZ ;  /* 0x000002c0717a7810 */ /* 0x000fe20007ffe0ff */
[----:B------:R-:W-:Y:S01]  /*57b0*/  MUFU.SIN R177, R123 ;  /* 0x0000007b00b17308 */ /* 0x000fe20000000400 */
[-C--:B------:R-:W-:Y:S02]  /*57c0*/  LEA.HI.SX32 R124, R124, R113.reuse, 0x1b ;  /* 0x000000717c7c7211 */ /* 0x080fe400078fdaff */
[-C--:B------:R-:W-:Y:S01]  /*57d0*/  LEA.HI.SX32 R122, R122, R113.reuse, 0x1b ;  /* 0x000000717a7a7211 */ /* 0x080fe200078fdaff */
[----:B------:R0:W-:Y:S01]  /*57e0*/  STS [R5+0xa00], R160 ;  /* 0x000a00a005007388 */ /* 0x0001e20000000800 */
[----:B------:R-:W-:-:S03]  /*57f0*/  LEA.HI.SX32 R126, R126, R113, 0x1b ;  /* 0x000000717e7e7211 */ /* 0x000fc600078fdaff */
[----:B------:R1:W-:Y:S01]  /*5800*/  MUFU.COS R174, R123 ;  /* 0x0000007b00ae7308 */ /* 0x0003e20000000000 */
[----:B------:R-:W-:Y:S02]  /*5810*/  LEA R122, R122, UR54, 0x2 ;  /* 0x000000367a7a7c11 */ /* 0x000fe4000f8e10ff */
[----:B------:R-:W-:Y:S02]  /*5820*/  LEA R124, R124, UR54, 0x2 ;  /* 0x000000367c7c7c11 */ /* 0x000fe4000f8e10ff */
[----:B0-----:R-:W-:Y:S01]  /*5830*/  LEA R5, R4, UR54, 0x2 ;  /* 0x0000003604057c11 */ /* 0x001fe2000f8e10ff */
[----:B-1----:R-:W-:Y:S01]  /*5840*/  FMUL.FTZ R123, R30, UR58 ;  /* 0x0000003a1e7b7c20 */ /* 0x002fe20008410000 */
[----:B------:R0:W-:Y:S03]  /*5850*/  STS [R13+0xa80], R162 ;  /* 0x000a80a20d007388 */ /* 0x0001e60000000800 */
[----:B------:R-:W-:Y:S01]  /*5860*/  FMUL.RZ R137, R123, 0.15915493667125701904 ;  /* 0x3e22f9837b897820 */ /* 0x000fe2000040c000 */
[----:B------:R-:W-:Y:S01]  /*5870*/  LEA R123, R126, UR54, 0x2 ;  /* 0x000000367e7b7c11 */ /* 0x000fe2000f8e10ff */
[----:B------:R-:W-:Y:S04]  /*5880*/  STS [R122+0xb00], R121 ;  /* 0x000b00797a007388 */ /* 0x000fe80000000800 */
[----:B------:R-:W-:Y:S04]  /*5890*/  STS [R5+0xb80], R120 ;  /* 0x000b807805007388 */ /* 0x000fe80000000800 */
[----:B------:R-:W-:Y:S01]  /*58a0*/  STS [R124+0xc00], R119 ;  /* 0x000c00777c007388 */ /* 0x000fe20000000800 */
[----:B0-----:R-:W-:-:S03]  /*58b0*/  MOV R13, UR59 ;  /* 0x0000003b000d7c02 */ /* 0x001fc60008000f00 */
[----:B------:R0:W-:Y:S01]  /*58c0*/  STS [R123+0xc80], R118 ;  /* 0x000c80767b007388 */ /* 0x0001e20000000800 */
[----:B------:R-:W-:Y:S01]  /*58d0*/  IADD3 R4, R113, 0x340, RZ ;  /* 0x0000034071047810 */ /* 0x000fe20007ffe0ff */
[----:B------:R-:W-:Y:S01]  /*58e0*/  FMUL.FTZ R13, R13, 1.4426950216293334961 ;  /* 0x3fb8aa3b0d0d7820 */ /* 0x000fe20000410000 */
[----:B0-----:R-:W0:Y:S02]  /*58f0*/  @!P1 LDC R123, c[0x0][0x21c] ;  /* 0x00008700ff7b9b82 */ /* 0x001e240000000800 */
[----:B------:R-:W-:Y:S01]  /*5900*/  LEA.HI.SX32 R4, R4, R113, 0x1b ;  /* 0x0000007104047211 */ /* 0x000fe200078fdaff */
[----:B------:R-:W-:Y:S01]  /*5910*/  MUFU.SIN R188, R125 ;  /* 0x0000007d00bc7308 */ /* 0x000fe20000000400 */
[C---:B------:R-:W-:Y:S02]  /*5920*/  IADD3 R126, R113.reuse, 0x360, RZ ;  /* 0x00000360717e7810 */ /* 0x040fe40007ffe0ff */
[----:B------:R-:W-:Y:S02]  /*5930*/  IADD3 R140, R113, 0x380, RZ ;  /* 0x00000380718c7810 */ /* 0x000fe40007ffe0ff */
[----:B------:R-:W-:-:S03]  /*5940*/  LEA R4, R4, UR54, 0x2 ;  /* 0x0000003604047c11 */ /* 0x000fc6000f8e10ff */
[----:B------:R1:W-:Y:S01]  /*5950*/  MUFU.COS R189, R125 ;  /* 0x0000007d00bd7308 */ /* 0x0003e20000000000 */
[-C--:B------:R-:W-:Y:S02]  /*5960*/  LEA.HI.SX32 R126, R126, R113.reuse, 0x1b ;  /* 0x000000717e7e7211 */ /* 0x080fe400078fdaff */
[----:B------:R-:W-:Y:S01]  /*5970*/  MOV R124, UR16 ;  /* 0x00000010007c7c02 */ /* 0x000fe20008000f00 */
[----:B-1----:R-:W-:Y:S01]  /*5980*/  FMUL.FTZ R125, R13, R62 ;  /* 0x0000003e0d7d7220 */ /* 0x002fe20000410000 */
[----:B------:R-:W-:Y:S01]  /*5990*/  LEA.HI.SX32 R140, R140, R113, 0x1b ;  /* 0x000000718c8c7211 */ /* 0x000fe200078fdaff */
[----:B------:R1:W-:Y:S01]  /*59a0*/  STS [R4+0xd00], R117 ;  /* 0x000d007504007388 */ /* 0x0003e20000000800 */
[----:B------:R-:W-:Y:S01]  /*59b0*/  IADD3 R118, R113, 0x3a0, RZ ;  /* 0x000003a071767810 */ /* 0x000fe20007ffe0ff */
[----:B------:R-:W-:Y:S01]  /*59c0*/  FMUL.FTZ R119, R13, R59 ;  /* 0x0000003b0d777220 */ /* 0x000fe20000410000 */
[----:B------:R-:W-:Y:S01]  /*59d0*/  IADD3 R120, R113, 0x3c0, RZ ;  /* 0x000003c071787810 */ /* 0x000fe20007ffe0ff */
[----:B------:R-:W3:Y:S01]  /*59e0*/  MUFU.EX2 R125, R125 ;  /* 0x0000007d007d7308 */ /* 0x000ee20000000800 */
[----:B------:R-:W-:-:S02]  /*59f0*/  LEA R5, R126, UR54, 0x2 ;  /* 0x000000367e057c11 */ /* 0x000fc4000f8e10ff */
[----:B------:R-:W-:Y:S02]  /*5a00*/  LEA R140, R140, UR54, 0x2 ;  /* 0x000000368c8c7c11 */ /* 0x000fe4000f8e10ff */
[----:B-1----:R-:W-:Y:S02]  /*5a10*/  @!P1 IADD3 R4, R124, -0x2, RZ ;  /* 0xfffffffe7c049810 */ /* 0x002fe40007ffe0ff */
[-C--:B------:R-:W-:Y:S01]  /*5a20*/  LEA.HI.SX32 R118, R118, R113.reuse, 0x1b ;  /* 0x0000007176767211 */ /* 0x080fe200078fdaff */
[----:B------:R0:W-:Y:S01]  /*5a30*/  MUFU.EX2 R157, R119 ;  /* 0x00000077009d7308 */ /* 0x0001e20000000800 */
[----:B------:R-:W-:Y:S01]  /*5a40*/  LEA.HI.SX32 R120, R120, R113, 0x1b ;  /* 0x0000007178787211 */ /* 0x000fe200078fdaff */
[----:B------:R1:W-:Y:S01]  /*5a50*/  STS [R5+0xd80], R12 ;  /* 0x000d800c05007388 */ /* 0x0003e20000000800 */
[----:B------:R-:W-:Y:S01]  /*5a60*/  IADD3 R122, R113, 0x3e0, RZ ;  /* 0x000003e0717a7810 */ /* 0x000fe20007ffe0ff */
[----:B------:R-:W-:Y:S02]  /*5a70*/  FMUL.FTZ R121, R13, R60 ;  /* 0x0000003c0d797220 */ /* 0x000fe40000410000 */
[----:B------:R4:W-:Y:S01]  /*5a80*/  STS [R140+0xe00], R11 ;  /* 0x000e000b8c007388 */ /* 0x0009e20000000800 */
[----:B0-----:R-:W-:Y:S01]  /*5a90*/  @!P1 IMAD R119, R4, R123, UR6 ;  /* 0x0000000604779e24 */ /* 0x001fe2000f8e027b */
[----:B------:R-:W-:-:S02]  /*5aa0*/  SHF.L.U32 R4, R113, 0x5, RZ ;  /* 0x0000000571047819 */ /* 0x000fc400000006ff */
[----:B-1----:R-:W-:Y:S02]  /*5ab0*/  LEA R5, R118, UR54, 0x2 ;  /* 0x0000003676057c11 */ /* 0x002fe4000f8e10ff */
[----:B------:R-:W-:Y:S02]  /*5ac0*/  LEA.HI.SX32 R122, R122, R113, 0x1b ;  /* 0x000000717a7a7211 */ /* 0x000fe400078fdaff */
[----:B----4-:R-:W-:Y:S01]  /*5ad0*/  LEA R11, R120, UR54, 0x2 ;  /* 0x00000036780b7c11 */ /* 0x010fe2000f8e10ff */
[C---:B------:R-:W-:Y:S01]  /*5ae0*/  FMUL.FTZ R12, R13.reuse, R57 ;  /* 0x000000390d0c7220 */ /* 0x040fe20000410000 */
[----:B------:R-:W-:Y:S01]  /*5af0*/  LEA.HI.SX32 R4, R4, R4, 0x1b ;  /* 0x0000000404047211 */ /* 0x000fe200078fdaff */
[----:B------:R0:W-:Y:S01]  /*5b00*/  STS [R5+0xe80], R0 ;  /* 0x000e800005007388 */ /* 0x0001e20000000800 */
[----:B------:R-:W-:Y:S01]  /*5b10*/  MUFU.SIN R144, R137 ;  /* 0x0000008900907308 */ /* 0x000fe20000000400 */
[----:B------:R-:W-:Y:S01]  /*5b20*/  LEA R122, R122, UR54, 0x2 ;  /* 0x000000367a7a7c11 */ /* 0x000fe2000f8e10ff */
[----:B------:R-:W-:Y:S01]  /*5b30*/  FMUL.FTZ R118, R13, R56 ;  /* 0x000000380d767220 */ /* 0x000fe20000410000 */
[----:B------:R1:W-:Y:S01]  /*5b40*/  STS [R11+0xf00], R8 ;  /* 0x000f00080b007388 */ /* 0x0003e20000000800 */
[----:B------:R-:W-:Y:S01]  /*5b50*/  MOV R120, 0x10 ;  /* 0x0000001000787802 */ /* 0x000fe20000000f00 */
[----:B---3--:R-:W-:-:S03]  /*5b60*/  FMUL.FTZ R6, R125, R6 ;  /* 0x000000067d067220 */ /* 0x008fc60000410000 */
[----:B------:R3:W-:Y:S01]  /*5b70*/  MUFU.COS R143, R137 ;  /* 0x00000089008f7308 */ /* 0x0007e20000000000 */
[----:B0-----:R-:W-:Y:S01]  /*5b80*/  LEA R0, R4, UR54, 0x2 ;  /* 0x0000003604007c11 */ /* 0x001fe2000f8e10ff */
[----:B------:R-:W-:Y:S01]  /*5b90*/  FMUL.FTZ R7, R125, R7 ;  /* 0x000000077d077220 */ /* 0x000fe20000410000 */
[----:B-1----:R-:W-:-:S05]  /*5ba0*/  FMUL.FTZ R11, R13, R55 ;  /* 0x000000370d0b7220 */ /* 0x002fca0000410000 */
[----:B------:R0:W-:Y:S01]  /*5bb0*/  MUFU.EX2 R158, R121 ;  /* 0x00000079009e7308 */ /* 0x0001e20000000800 */
[----:B---3--:R-:W-:Y:S01]  /*5bc0*/  FMUL.FTZ R137, R13, R61 ;  /* 0x0000003d0d897220 */ /* 0x008fe20000410000 */
[----:B------:R1:W-:Y:S01]  /*5bd0*/  STS [R122+0xf80], R9 ;  /* 0x000f80097a007388 */ /* 0x0003e20000000800 */
[----:B------:R-:W-:Y:S01]  /*5be0*/  @!P1 IMAD.WIDE R4, R119, R120, UR22 ;  /* 0x0000001677049e25 */ /* 0x000fe2000f8e0278 */
[----:B------:R-:W-:-:S03]  /*5bf0*/  NOP ;  /* 0x0000000000007918 */ /* 0x000fc60000000000 */
[----:B0-----:R-:W-:Y:S01]  /*5c00*/  FMUL.FTZ R121, R13, R58 ;  /* 0x0000003a0d797220 */ /* 0x001fe20000410000 */
[----:B------:R0:W-:Y:S01]  /*5c10*/  MUFU.EX2 R117, R12 ;  /* 0x0000000c00757308 */ /* 0x0001e20000000800 */
[----:B------:R-:W-:Y:S04]  /*5c20*/  LDS R191, [R0] ;  /* 0x0000000000bf7984 */ /* 0x000fe80000000800 */
[----:B------:R-:W-:Y:S01]  /*5c30*/  LDS R202, [R0+0x8] ;  /* 0x0000080000ca7984 */ /* 0x000fe20000000800 */
[----:B0-----:R-:W-:Y:S02]  /*5c40*/  LEA R12, R10, UR54, 0x3 ;  /* 0x000000360a0c7c11 */ /* 0x001fe4000f8e18ff */
[----:B------:R-:W0:Y:S01]  /*5c50*/  MUFU.EX2 R156, R137 ;  /* 0x00000089009c7308 */ /* 0x000e220000000800 */
[----:B------:R-:W-:Y:S04]  /*5c60*/  LDS R119, [R0+0xc] ;  /* 0x00000c0000777984 */ /* 0x000fe80000000800 */
[----:B------:R-:W-:Y:S03]  /*5c70*/  LDS R204, [R0+0x10] ;  /* 0x0000100000cc7984 */ /* 0x000fe60000000800 */
[----:B------:R3:W4:Y:S01]  /*5c80*/  MUFU.EX2 R160, R121 ;  /* 0x0000007900a07308 */ /* 0x0007220000000800 */
[----:B------:R-:W-:Y:S04]  /*5c90*/  LDS R120, [R0+0x14] ;  /* 0x0000140000787984 */ /* 0x000fe80000000800 */
[----:B------:R-:W2:Y:S03]  /*5ca0*/  LDS R207, [R0+0x1c] ;  /* 0x00001c0000cf7984 */ /* 0x000ea60000000800 */
[----:B------:R1:W-:Y:S01]  /*5cb0*/  MUFU.EX2 R162, R118 ;  /* 0x0000007600a27308 */ /* 0x0003e20000000800 */
[----:B---3--:R-:W-:Y:S04]  /*5cc0*/  LDS R121, [R0+0x18] ;  /* 0x0000180000797984 */ /* 0x008fe80000000800 */
[----:B------:R-:W-:Y:S03]  /*5cd0*/  LDS R122, [R0+0x20] ;  /* 0x00002000007a7984 */ /* 0x000fe60000000800 */
[----:B------:R3:W4:Y:S01]  /*5ce0*/  MUFU.EX2 R159, R11 ;  /* 0x0000000b009f7308 */ /* 0x0007220000000800 */
[----:B-1----:R-:W-:Y:S04]  /*5cf0*/  LDS R118, [R0+0x4] ;  /* 0x0000040000767984 */ /* 0x002fe80000000800 */
[----:B------:R-:W1:Y:S04]  /*5d00*/  LDS R123, [R0+0x24] ;  /* 0x00002400007b7984 */ /* 0x000e680000000800 */
[----:B------:R-:W-:Y:S04]  /*5d10*/  LDS R10, [R0+0x28] ;  /* 0x00002800000a7984 */ /* 0x000fe80000000800 */
        /* <DEDUP_REMOVED lines=20> */
[----:B------:R3:W1:Y:S04]  /*5e60*/  LDS R126, [R0+0x7c] ;  /* 0x00007c00007e7984 */ /* 0x0006680000000800 */
[----:B------:R4:W-:Y:S01]  /*5e70*/  STS.64 [R12+0x2550], R6 ;  /* 0x002550060c007388 */ /* 0x0009e20000000a00 */
[C---:B0-----:R-:W-:Y:S01]  /*5e80*/  FMUL.FTZ R128, R156.reuse, R128 ;  /* 0x000000809c807220 */ /* 0x041fe20000410000 */
[----:B------:R-:W-:Y:S01]  /*5e90*/  FMUL.FTZ R192, R97, R62 ;  /* 0x0000003e61c07220 */ /* 0x000fe20000410000 */
[----:B------:R-:W-:Y:S01]  /*5ea0*/  FMUL.FTZ R127, R156, R127 ;  /* 0x0000007f9c7f7220 */ /* 0x000fe20000410000 */
[----:B------:R-:W-:Y:S01]  /*5eb0*/  FMUL.FTZ R161, R13, R54 ;  /* 0x000000360da17220 */ /* 0x000fe20000410000 */
[----:B------:R-:W-:Y:S01]  /*5ec0*/  FMUL.FTZ R156, RZ, R128 ;  /* 0x00000080ff9c7220 */ /* 0x000fe20000410000 */
[----:B------:R-:W-:Y:S01]  /*5ed0*/  CS2R R8, SRZ ;  /* 0x0000000000087805 */ /* 0x000fe2000001ff00 */
[----:B------:R-:W-:Y:S01]  /*5ee0*/  BAR.SYNC.DEFER_BLOCKING 0x0 ;  /* 0x0000000000007b1d */ /* 0x000fe20000010000 */
[----:B---3--:R-:W-:Y:S01]  /*5ef0*/  FMUL.FTZ R0, R128, R192 ;  /* 0x000000c080007220 */ /* 0x008fe20000410000 */
[C---:B------:R-:W-:Y:S01]  /*5f00*/  FMUL.FTZ R134, R117.reuse, R134 ;  /* 0x0000008675867220 */ /* 0x040fe20000410000 */
[----:B------:R-:W-:Y:S01]  /*5f10*/  FMUL.FTZ R136, R117, R136 ;  /* 0x0000008875887220 */ /* 0x000fe20000410000 */
[----:B------:R-:W-:Y:S01]  /*5f20*/  FFMA.FTZ R117, R127, R192, -R156 ;  /* 0x000000c07f757223 */ /* 0x000fe2000001089c */
[----:B------:R-:W-:Y:S01]  /*5f30*/  FFMA.FTZ R0, RZ, R127, R0 ;  /* 0x0000007fff007223 */ /* 0x000fe20000010000 */
[----:B------:R-:W0:Y:S01]  /*5f40*/  MUFU.EX2 R161, R161 ;  /* 0x000000a100a17308 */ /* 0x000e220000000800 */
[C---:B------:R-:W-:Y:S01]  /*5f50*/  FMUL.FTZ R129, R158.reuse, R129 ;  /* 0x000000819e817220 */ /* 0x040fe20000410000 */
[----:B------:R-:W-:Y:S01]  /*5f60*/  FMUL.FTZ R131, R158, R131 ;  /* 0x000000839e837220 */ /* 0x000fe20000410000 */
[----:B------:R-:W-:Y:S01]  /*5f70*/  FFMA.FTZ R156, R90, R61, R117 ;  /* 0x0000003d5a9c7223 */ /* 0x000fe20000010075 */
[----:B------:R-:W-:Y:S01]  /*5f80*/  FADD.FTZ R158, RZ, R0 ;  /* 0x00000000ff9e7221 */ /* 0x000fe20000010000 */
[----:B----4-:R-:W-:Y:S01]  /*5f90*/  FMUL.FTZ R12, R13, R51 ;  /* 0x000000330d0c7220 */ /* 0x010fe20000410000 */
[C---:B------:R-:W-:Y:S01]  /*5fa0*/  FMUL.FTZ R133, R160.reuse, R133 ;  /* 0x00000085a0857220 */ /* 0x040fe20000410000 */
[----:B------:R-:W-:Y:S01]  /*5fb0*/  FMUL.FTZ R135, R160, R135 ;  /* 0x00000087a0877220 */ /* 0x000fe20000410000 */
[C---:B------:R-:W-:Y:S01]  /*5fc0*/  FMUL.FTZ R117, R131.reuse, R156 ;  /* 0x0000009c83757220 */ /* 0x040fe20000410000 */
[-C--:B------:R-:W-:Y:S01]  /*5fd0*/  FMUL.FTZ R160, R131, R158.reuse ;  /* 0x0000009e83a07220 */ /* 0x080fe20000410000 */
[----:B------:R3:W5:Y:S02]  /*5fe0*/  @!P1 LDG.E.64 R8, desc[UR20][R4.64+0x8] ;  /* 0x0000081404089981 */ /* 0x000764000c1e1b00 */
[----:B------:R-:W-:Y:S01]  /*5ff0*/  FFMA.FTZ R158, R129, R158, R117 ;  /* 0x0000009e819e7223 */ /* 0x000fe20000010075 */
[C---:B---3--:R-:W-:Y:S01]  /*6000*/  FMUL.FTZ R4, R13.reuse, R46 ;  /* 0x0000002e0d047220 */ /* 0x048fe20000410000 */
[----:B------:R-:W-:Y:S01]  /*6010*/  FMUL.FTZ R5, R13, R42 ;  /* 0x0000002a0d057220 */ /* 0x000fe20000410000 */
[----:B------:R-:W-:-:S04]  /*6020*/  FFMA.FTZ R160, R129, R156, -R160 ;  /* 0x0000009c81a07223 */ /* 0x000fc800000108a0 */
[----:B------:R-:W3:Y:S01]  /*6030*/  MUFU.EX2 R4, R4 ;  /* 0x0000000400047308 */ /* 0x000ee20000000800 */
[C---:B------:R-:W-:Y:S01]  /*6040*/  FMUL.FTZ R138, R159.reuse, R138 ;  /* 0x0000008a9f8a7220 */ /* 0x040fe20000410000 */
[----:B------:R-:W-:Y:S01]  /*6050*/  FMUL.FTZ R150, R159, R150 ;  /* 0x000000969f967220 */ /* 0x000fe20000410000 */
[C---:B------:R-:W-:Y:S01]  /*6060*/  FMUL.FTZ R130, R157.reuse, R130 ;  /* 0x000000829d827220 */ /* 0x040fe20000410000 */
[----:B------:R-:W-:Y:S01]  /*6070*/  FMUL.FTZ R132, R157, R132 ;  /* 0x000000849d847220 */ /* 0x000fe20000410000 */
[----:B------:R-:W-:-:S03]  /*6080*/  FADD.FTZ R159, RZ, R158 ;  /* 0x0000009eff9f7221 */ /* 0x000fc60000010000 */
[----:B------:R-:W4:Y:S01]  /*6090*/  MUFU.EX2 R12, R12 ;  /* 0x0000000c000c7308 */ /* 0x000f220000000800 */
[----:B------:R-:W-:Y:S01]  /*60a0*/  FMUL.FTZ R117, R13, R34 ;  /* 0x000000220d757220 */ /* 0x000fe20000410000 */
[----:B------:R-:W-:Y:S01]  /*60b0*/  FFMA.FTZ R157, R95, R60, R160 ;  /* 0x0000003c5f9d7223 */ /* 0x000fe200000100a0 */
[C---:B------:R-:W-:Y:S01]  /*60c0*/  FMUL.FTZ R169, R13.reuse, R53 ;  /* 0x000000350da97220 */ /* 0x040fe20000410000 */
[----:B------:R-:W-:-:S04]  /*60d0*/  FMUL.FTZ R0, R13, R38 ;  /* 0x000000260d007220 */ /* 0x000fc80000410000 */
[----:B------:R-:W2:Y:S01]  /*60e0*/  MUFU.EX2 R5, R5 ;  /* 0x0000000500057308 */ /* 0x000ea20000000800 */
[C---:B0-----:R-:W-:Y:S01]  /*60f0*/  FMUL.FTZ R148, R161.reuse, R148 ;  /* 0x00000094a1947220 */ /* 0x041fe20000410000 */
[----:B------:R-:W-:Y:S01]  /*6100*/  FMUL.FTZ R146, R161, R146 ;  /* 0x00000092a1927220 */ /* 0x000fe20000410000 */
[----:B------:R-:W-:Y:S01]  /*6110*/  FMUL.FTZ R13, R13, R30 ;  /* 0x0000001e0d0d7220 */ /* 0x000fe20000410000 */
[C---:B------:R-:W-:Y:S01]  /*6120*/  FMUL.FTZ R161, R132.reuse, R159 ;  /* 0x0000009f84a17220 */ /* 0x040fe20000410000 */
[----:B------:R-:W-:-:S03]  /*6130*/  FMUL.FTZ R156, R132, R157 ;  /* 0x0000009d849c7220 */ /* 0x000fc60000410000 */
[----:B------:R-:W0:Y:S01]  /*6140*/  MUFU.EX2 R117, R117 ;  /* 0x0000007500757308 */ /* 0x000e220000000800 */
[C---:B------:R-:W-:Y:S01]  /*6150*/  FFMA.FTZ R161, R130.reuse, R157, -R161 ;  /* 0x0000009d82a17223 */ /* 0x040fe200000108a1 */
[----:B------:R-:W-:Y:S01]  /*6160*/  FFMA.FTZ R156, R130, R159, R156 ;  /* 0x0000009f829c7223 */ /* 0x000fe2000001009c */
[C---:B---3--:R-:W-:Y:S01]  /*6170*/  FMUL.FTZ R149, R4.reuse, R149 ;  /* 0x0000009504957220 */ /* 0x048fe20000410000 */
[----:B------:R-:W-:Y:S01]  /*6180*/  FMUL.FTZ R154, R4, R154 ;  /* 0x0000009a049a7220 */ /* 0x000fe20000410000 */
[----:B------:R-:W-:-:S03]  /*6190*/  FFMA.FTZ R4, R88, R59, R161 ;  /* 0x0000003b58047223 */ /* 0x000fc600000100a1 */
[----:B------:R-:W3:Y:S01]  /*61a0*/  MUFU.EX2 R13, R13 ;  /* 0x0000000d000d7308 */ /* 0x000ee20000000800 */
[----:B------:R-:W-:Y:S01]  /*61b0*/  FADD.FTZ R156, RZ, R156 ;  /* 0x0000009cff9c7221 */ /* 0x000fe20000010000 */
[C---:B----4-:R-:W-:Y:S01]  /*61c0*/  FMUL.FTZ R163, R12.reuse, R163 ;  /* 0x000000a30ca37220 */ /* 0x050fe20000410000 */
[----:B------:R-:W-:Y:S01]  /*61d0*/  FMUL.FTZ R165, R12, R165 ;  /* 0x000000a50ca57220 */ /* 0x000fe20000410000 */
[----:B--2---:R-:W-:-:S04]  /*61e0*/  FMUL.FTZ R166, R5, R166 ;  /* 0x000000a605a67220 */ /* 0x004fc80000410000 */
[----:B------:R-:W2:Y:S01]  /*61f0*/  MUFU.EX2 R0, R0 ;  /* 0x0000000000007308 */ /* 0x000ea20000000800 */
[----:B------:R-:W-:Y:S01]  /*6200*/  FMUL.FTZ R164, R5, R164 ;  /* 0x000000a405a47220 */ /* 0x000fe20000410000 */
[C---:B------:R-:W-:Y:S01]  /*6210*/  FMUL.FTZ R12, R135.reuse, R4 ;  /* 0x00000004870c7220 */ /* 0x040fe20000410000 */
[----:B------:R-:W-:-:S03]  /*6220*/  FMUL.FTZ R5, R135, R156 ;  /* 0x0000009c87057220 */ /* 0x000fc60000410000 */
[C---:B------:R-:W-:Y:S01]  /*6230*/  FFMA.FTZ R12, R133.reuse, R156, R12 ;  /* 0x0000009c850c7223 */ /* 0x040fe2000001000c */
[----:B------:R-:W-:Y:S01]  /*6240*/  FFMA.FTZ R4, R133, R4, -R5 ;  /* 0x0000000485047223 */ /* 0x000fe20000010805 */
[C---:B0-----:R-:W-:Y:S01]  /*6250*/  FMUL.FTZ R189, R117.reuse, R189 ;  /* 0x000000bd75bd7220 */ /* 0x041fe20000410000 */
[----:B------:R-:W-:Y:S01]  /*6260*/  FMUL.FTZ R188, R117, R188 ;  /* 0x000000bc75bc7220 */ /* 0x000fe20000410000 */
[----:B------:R-:W-:Y:S01]  /*6270*/  FADD.FTZ R157, RZ, R12 ;  /* 0x0000000cff9d7221 */ /* 0x000fe20000010000 */
[----:B------:R-:W-:Y:S01]  /*6280*/  FFMA.FTZ R117, R93, R58, R4 ;  /* 0x0000003a5d757223 */ /* 0x000fe20000010004 */
[C---:B---3--:R-:W-:Y:S01]  /*6290*/  FMUL.FTZ R143, R13.reuse, R143 ;  /* 0x0000008f0d8f7220 */ /* 0x048fe20000410000 */
[----:B------:R-:W-:Y:S01]  /*62a0*/  FMUL.FTZ R144, R13, R144 ;  /* 0x000000900d907220 */ /* 0x000fe20000410000 */
[C---:B------:R-:W-:Y:S01]  /*62b0*/  FMUL.FTZ R13, R136.reuse, R157 ;  /* 0x0000009d880d7220 */ /* 0x040fe20000410000 */
[----:B------:R-:W-:Y:S01]  /*62c0*/  FMUL.FTZ R4, R136, R117 ;  /* 0x0000007588047220 */ /* 0x000fe20000410000 */
[C---:B--2---:R-:W-:Y:S01]  /*62d0*/  FMUL.FTZ R174, R0.reuse, R174 ;  /* 0x000000ae00ae7220 */ /* 0x044fe20000410000 */
[----:B------:R-:W-:Y:S01]  /*62e0*/  FMUL.FTZ R177, R0, R177 ;  /* 0x000000b100b17220 */ /* 0x000fe20000410000 */
[-C--:B------:R-:W-:Y:S01]  /*62f0*/  FMUL.FTZ R0, R6, R128.reuse ;  /* 0x0000008006007220 */ /* 0x080fe20000410000 */
[C---:B------:R-:W-:Y:S01]  /*6300*/  FMUL.FTZ R5, R7.reuse, R128 ;  /* 0x0000008007057220 */ /* 0x040fe20000410000 */
[C---:B------:R-:W-:Y:S01]  /*6310*/  FFMA.FTZ R13, R134.reuse, R117, -R13 ;  /* 0x00000075860d7223 */ /* 0x040fe2000001080d */
[----:B------:R-:W-:Y:S01]  /*6320*/  FFMA.FTZ R157, R134, R157, R4 ;  /* 0x0000009d869d7223 */ /* 0x000fe20000010004 */
[-C--:B------:R-:W-:Y:S01]  /*6330*/  FFMA.FTZ R4, R7, R127.reuse, R0 ;  /* 0x0000007f07047223 */ /* 0x080fe20000010000 */
[----:B------:R-:W-:Y:S01]  /*6340*/  FFMA.FTZ R0, R6, R127, -R5 ;  /* 0x0000007f06007223 */ /* 0x000fe20000010805 */
[----:B------:R-:W-:Y:S01]  /*6350*/  FMUL.FTZ R139, R162, R139 ;  /* 0x0000008ba28b7220 */ /* 0x000fe20000410000 */
[----:B------:R-:W-:Y:S01]  /*6360*/  FFMA.FTZ R156, R86, R57, R13 ;  /* 0x00000039569c7223 */ /* 0x000fe2000001000d */
[----:B------:R-:W-:Y:S01]  /*6370*/  FADD.FTZ R158, RZ, R157 ;  /* 0x0000009dff9e7221 */ /* 0x000fe20000010000 */
        /* <DEDUP_REMOVED lines=12> */
[----:B------:R-:W-:Y:S01]  /*6440*/  MOV R170, UR16 ;  /* 0x0000001000aa7c02 */ /* 0x000fe20008000f00 */
[----:B------:R-:W-:Y:S01]  /*6450*/  FFMA.FTZ R157, R91, R56, R156 ;  /* 0x000000385b9d7223 */ /* 0x000fe2000001009c */
[C---:B------:R-:W-:Y:S01]  /*6460*/  FFMA.FTZ R4, R130.reuse, R13, R117 ;  /* 0x0000000d82047223 */ /* 0x040fe20000010075 */
[----:B------:R-:W-:Y:S01]  /*6470*/  FFMA.FTZ R0, R130, R5, -R0 ;  /* 0x0000000582007223 */ /* 0x000fe20000010800 */
[----:B------:R-:W-:Y:S01]  /*6480*/  FMUL.FTZ R5, R150, R159 ;  /* 0x0000009f96057220 */ /* 0x000fe20000410000 */
[----:B------:R-:W-:Y:S01]  /*6490*/  ISETP.GE.OR P0, PT, R170, UR14, P0 ;  /* 0x0000000eaa007c0c */ /* 0x000fe20008706670 */
[-C--:B------:R-:W-:Y:S01]  /*64a0*/  FMUL.FTZ R156, R150, R157.reuse ;  /* 0x0000009d969c7220 */ /* 0x080fe20000410000 */
[----:B------:R-:W0:Y:S01]  /*64b0*/  MUFU.EX2 R170, R169 ;  /* 0x000000a900aa7308 */ /* 0x000e220000000800 */
        /* <DEDUP_REMOVED lines=17> */
[----:B------:R-:W-:Y:S01]  /*65d0*/  FMUL.FTZ R13, R139, R0 ;  /* 0x000000008b0d7220 */ /* 0x000fe20000410000 */
[C---:B0-----:R-:W-:Y:S01]  /*65e0*/  FMUL.FTZ R155, R170.reuse, R155 ;  /* 0x0000009baa9b7220 */ /* 0x041fe20000410000 */
[----:B------:R-:W-:Y:S01]  /*65f0*/  FADD.FTZ R158, RZ, R161 ;  /* 0x000000a1ff9e7221 */ /* 0x000fe20000010000 */
[----:B------:R-:W-:Y:S01]  /*6600*/  FFMA.FTZ R156, R89, R54, R156 ;  /* 0x00000036599c7223 */ /* 0x000fe2000001009c */
[C---:B------:R-:W-:Y:S01]  /*6610*/  FFMA.FTZ R5, R141.reuse, R0, -R12 ;  /* 0x000000008d057223 */ /* 0x040fe2000001080c */
[----:B------:R-:W-:Y:S01]  /*6620*/  FFMA.FTZ R13, R141, R4, R13 ;  /* 0x000000048d0d7223 */ /* 0x000fe2000001000d */
[----:B------:R-:W-:Y:S01]  /*6630*/  FMUL.FTZ R153, R170, R153 ;  /* 0x00000099aa997220 */ /* 0x000fe20000410000 */
[C---:B------:R-:W-:Y:S01]  /*6640*/  FMUL.FTZ R4, R155.reuse, R158 ;  /* 0x0000009e9b047220 */ /* 0x040fe20000410000 */
[----:B------:R-:W-:Y:S01]  /*6650*/  FMUL.FTZ R159, R155, R156 ;  /* 0x0000009c9b9f7220 */ /* 0x000fe20000410000 */
[----:B------:R-:W-:-:S02]  /*6660*/  FMUL.FTZ R117, R150, R5 ;  /* 0x0000000596757220 */ /* 0x000fc40000410000 */
[C---:B------:R-:W-:Y:S01]  /*6670*/  FFMA.FTZ R157, R153.reuse, R156, -R4 ;  /* 0x0000009c999d7223 */ /* 0x040fe20000010804 */
[-C--:B------:R-:W-:Y:S01]  /*6680*/  FMUL.FTZ R0, R150, R13.reuse ;  /* 0x0000000d96007220 */ /* 0x080fe20000410000 */
[----:B------:R-:W-:Y:S01]  /*6690*/  FFMA.FTZ R159, R153, R158, R159 ;  /* 0x0000009e999f7223 */ /* 0x000fe2000001009f */
[----:B------:R-:W-:Y:S01]  /*66a0*/  FFMA.FTZ R117, R138, R13, R117 ;  /* 0x0000000d8a757223 */ /* 0x000fe20000010075 */
[----:B------:R-:W-:Y:S01]  /*66b0*/  FFMA.FTZ R12, R82, R53, R157 ;  /* 0x00000035520c7223 */ /* 0x000fe2000001009d */
[----:B------:R-:W-:Y:S01]  /*66c0*/  FFMA.FTZ R5, R138, R5, -R0 ;  /* 0x000000058a057223 */ /* 0x000fe20000010800 */
[----:B------:R-:W-:Y:S01]  /*66d0*/  FADD.FTZ R156, RZ, R159 ;  /* 0x0000009fff9c7221 */ /* 0x000fe20000010000 */
[C---:B------:R-:W-:Y:S01]  /*66e0*/  FMUL.FTZ R13, R146.reuse, R117 ;  /* 0x00000075920d7220 */ /* 0x040fe20000410000 */
[C---:B------:R-:W-:Y:S01]  /*66f0*/  FMUL.FTZ R158, R165.reuse, R12 ;  /* 0x0000000ca59e7220 */ /* 0x040fe20000410000 */
[-C--:B------:R-:W-:Y:S01]  /*6700*/  FMUL.FTZ R4, R146, R5.reuse ;  /* 0x0000000592047220 */ /* 0x080fe20000410000 */
[-C--:B------:R-:W-:Y:S01]  /*6710*/  FMUL.FTZ R157, R165, R156.reuse ;  /* 0x0000009ca59d7220 */ /* 0x080fe20000410000 */
[C---:B------:R-:W-:Y:S01]  /*6720*/  FFMA.FTZ R0, R148.reuse, R5, -R13 ;  /* 0x0000000594007223 */ /* 0x040fe2000001080d */
[C---:B------:R-:W-:Y:S01]  /*6730*/  FFMA.FTZ R158, R163.reuse, R156, R158 ;  /* 0x0000009ca39e7223 */ /* 0x040fe2000001009e */
[----:B------:R-:W-:Y:S01]  /*6740*/  FFMA.FTZ R4, R148, R117, R4 ;  /* 0x0000007594047223 */ /* 0x000fe20000010004 */
[----:B------:R-:W-:Y:S01]  /*6750*/  FFMA.FTZ R157, R163, R12, -R157 ;  /* 0x0000000ca39d7223 */ /* 0x000fe2000001089d */
[C---:B------:R-:W-:Y:S01]  /*6760*/  FMUL.FTZ R12, R155.reuse, R0 ;  /* 0x000000009b0c7220 */ /* 0x040fe20000410000 */
[----:B------:R-:W-:Y:S01]  /*6770*/  FADD.FTZ R158, RZ, R158 ;  /* 0x0000009eff9e7221 */ /* 0x000fe20000010000 */
[-C--:B------:R-:W-:Y:S01]  /*6780*/  FMUL.FTZ R5, R155, R4.reuse ;  /* 0x000000049b057220 */ /* 0x080fe20000410000 */
[----:B------:R-:W-:Y:S01]  /*6790*/  FFMA.FTZ R157, R80, R51, R157 ;  /* 0x00000033509d7223 */ /* 0x000fe2000001009d */
[C---:B------:R-:W-:Y:S01]  /*67a0*/  FFMA.FTZ R12, R153.reuse, R4, R12 ;  /* 0x00000004990c7223 */ /* 0x040fe2000001000c */
[C---:B------:R-:W-:Y:S01]  /*67b0*/  FMUL.FTZ R156, R154.reuse, R158 ;  /* 0x0000009e9a9c7220 */ /* 0x040fe20000410000 */
[----:B------:R-:W-:Y:S01]  /*67c0*/  FFMA.FTZ R0, R153, R0, -R5 ;  /* 0x0000000099007223 */ /* 0x000fe20000010805 */
[CC--:B------:R-:W-:Y:S01]  /*67d0*/  FMUL.FTZ R13, R154.reuse, R157.reuse ;  /* 0x0000009d9a0d7220 */ /* 0x0c0fe20000410000 */
[----:B------:R-:W-:Y:S01]  /*67e0*/  FMUL.FTZ R4, R165, R12 ;  /* 0x0000000ca5047220 */ /* 0x000fe20000410000 */
[----:B------:R-:W-:Y:S01]  /*67f0*/  FFMA.FTZ R156, R149, R157, -R156 ;  /* 0x0000009d959c7223 */ /* 0x000fe2000001089c */
[----:B------:R-:W-:Y:S01]  /*6800*/  FMUL.FTZ R5, R165, R0 ;  /* 0x00000000a5057220 */ /* 0x000fe20000410000 */
[----:B------:R-:W-:Y:S01]  /*6810*/  FFMA.FTZ R13, R149, R158, R13 ;  /* 0x0000009e950d7223 */ /* 0x000fe2000001000d */
[----:B------:R-:W-:Y:S01]  /*6820*/  FFMA.FTZ R4, R163, R0, -R4 ;  /* 0x00000000a3047223 */ /* 0x000fe20000010804 */
[----:B------:R-:W-:Y:S01]  /*6830*/  FFMA.FTZ R117, R87, R46, R156 ;  /* 0x0000002e57757223 */ /* 0x000fe2000001009c */
[----:B------:R-:W-:Y:S01]  /*6840*/  FFMA.FTZ R5, R163, R12, R5 ;  /* 0x0000000ca3057223 */ /* 0x000fe20000010005 */
[----:B------:R-:W-:Y:S01]  /*6850*/  FADD.FTZ R157, RZ, R13 ;  /* 0x0000000dff9d7221 */ /* 0x000fe20000010000 */
[-C--:B------:R-:W-:Y:S01]  /*6860*/  FMUL.FTZ R0, R154, R4.reuse ;  /* 0x000000049a007220 */ /* 0x080fe20000410000 */
[----:B------:R-:W-:Y:S01]  /*6870*/  FMUL.FTZ R159, R164, R117 ;  /* 0x00000075a49f7220 */ /* 0x000fe20000410000 */
[----:B------:R-:W-:Y:S01]  /*6880*/  FMUL.FTZ R13, R154, R5 ;  /* 0x000000059a0d7220 */ /* 0x000fe20000410000 */
[----:B------:R-:W-:Y:S01]  /*6890*/  FMUL.FTZ R12, R164, R157 ;  /* 0x0000009da40c7220 */ /* 0x000fe20000410000 */
[C---:B------:R-:W-:Y:S01]  /*68a0*/  FFMA.FTZ R5, R149.reuse, R5, R0 ;  /* 0x0000000595057223 */ /* 0x040fe20000010000 */
[C---:B------:R-:W-:Y:S01]  /*68b0*/  FFMA.FTZ R159, R166.reuse, R157, R159 ;  /* 0x0000009da69f7223 */ /* 0x040fe2000001009f */
[----:B------:R-:W-:Y:S01]  /*68c0*/  FFMA.FTZ R13, R149, R4, -R13 ;  /* 0x00000004950d7223 */ /* 0x000fe2000001080d */
[----:B------:R-:W-:Y:S01]  /*68d0*/  FFMA.FTZ R12, R166, R117, -R12 ;  /* 0x00000075a60c7223 */ /* 0x000fe2000001080c */
[C---:B------:R-:W-:Y:S01]  /*68e0*/  FMUL.FTZ R117, R164.reuse, R5 ;  /* 0x00000005a4757220 */ /* 0x040fe20000410000 */
[----:B------:R-:W-:Y:S01]  /*68f0*/  FADD.FTZ R159, RZ, R159 ;  /* 0x0000009fff9f7221 */ /* 0x000fe20000010000 */
[-C--:B------:R-:W-:Y:S01]  /*6900*/  FMUL.FTZ R0, R164, R13.reuse ;  /* 0x0000000da4007220 */ /* 0x080fe20000410000 */
[----:B------:R-:W-:Y:S01]  /*6910*/  FFMA.FTZ R12, R85, R42, R12 ;  /* 0x0000002a550c7223 */ /* 0x000fe2000001000c */
[C---:B------:R-:W-:Y:S01]  /*6920*/  FFMA.FTZ R117, R166.reuse, R13, -R117 ;  /* 0x0000000da6757223 */ /* 0x040fe20000010875 */
[C---:B------:R-:W-:Y:S01]  /*6930*/  FMUL.FTZ R13, R177.reuse, R159 ;  /* 0x0000009fb10d7220 */ /* 0x040fe20000410000 */
[----:B------:R-:W-:Y:S01]  /*6940*/  FFMA.FTZ R0, R166, R5, R0 ;  /* 0x00000005a6007223 */ /* 0x000fe20000010000 */
[----:B------:R-:W-:-:S02]  /*6950*/  FMUL.FTZ R156, R177, R12 ;  /* 0x0000000cb19c7220 */ /* 0x000fc40000410000 */
[C---:B------:R-:W-:Y:S01]  /*6960*/  FFMA.FTZ R12, R174.reuse, R12, -R13 ;  /* 0x0000000cae0c7223 */ /* 0x040fe2000001080d */
[C---:B------:R-:W-:Y:S01]  /*6970*/  FMUL.FTZ R5, R177.reuse, R117 ;  /* 0x00000075b1057220 */ /* 0x040fe20000410000 */
[----:B------:R-:W-:Y:S01]  /*6980*/  FMUL.FTZ R4, R177, R0 ;  /* 0x00000000b1047220 */ /* 0x000fe20000410000 */
[C---:B------:R-:W-:Y:S01]  /*6990*/  FFMA.FTZ R156, R174.reuse, R159, R156 ;  /* 0x0000009fae9c7223 */ /* 0x040fe2000001009c */
[----:B------:R-:W-:Y:S01]  /*69a0*/  FFMA.FTZ R12, R83, R38, R12 ;  /* 0x00000026530c7223 */ /* 0x000fe2000001000c */
[C---:B------:R-:W-:Y:S01]  /*69b0*/  FFMA.FTZ R5, R174.reuse, R0, R5 ;  /* 0x00000000ae057223 */ /* 0x040fe20000010005 */
[----:B------:R-:W-:Y:S01]  /*69c0*/  FFMA.FTZ R4, R174, R117, -R4 ;  /* 0x00000075ae047223 */ /* 0x000fe20000010804 */
[----:B------:R-:W-:Y:S01]  /*69d0*/  FADD.FTZ R156, RZ, R156 ;  /* 0x0000009cff9c7221 */ /* 0x000fe20000010000 */
[C---:B------:R-:W-:Y:S01]  /*69e0*/  FMUL.FTZ R117, R188.reuse, R12 ;  /* 0x0000000cbc757220 */ /* 0x040fe20000410000 */
[C---:B------:R-:W-:Y:S01]  /*69f0*/  FMUL.FTZ R0, R188.reuse, R5 ;  /* 0x00000005bc007220 */ /* 0x040fe20000410000 */
[C---:B------:R-:W-:Y:S01]  /*6a00*/  FMUL.FTZ R158, R188.reuse, R4 ;  /* 0x00000004bc9e7220 */ /* 0x040fe20000410000 */
[-C--:B------:R-:W-:Y:S01]  /*6a10*/  FMUL.FTZ R13, R188, R156.reuse ;  /* 0x0000009cbc0d7220 */ /* 0x080fe20000410000 */
[----:B------:R-:W-:Y:S01]  /*6a20*/  FFMA.FTZ R117, R189, R156, R117 ;  /* 0x0000009cbd757223 */ /* 0x000fe20000010075 */
[----:B------:R-:W-:-:S02]  /*6a30*/  R2UR UR55, R3 ;  /* 0x00000000033772ca */ /* 0x000fc400000e0000 */
[----:B------:R-:W-:Y:S01]  /*6a40*/  R2UR UR45, R2 ;  /* 0x00000000022d72ca */ /* 0x000fe200000e0000 */
[C---:B------:R-:W-:Y:S01]  /*6a50*/  FFMA.FTZ R0, R189.reuse, R4, -R0 ;  /* 0x00000004bd007223 */ /* 0x040fe20000010800 */
[C---:B------:R-:W-:Y:S01]  /*6a60*/  FFMA.FTZ R158, R189.reuse, R5, R158 ;  /* 0x00000005bd9e7223 */ /* 0x040fe2000001009e */
[----:B------:R-:W-:Y:S01]  /*6a70*/  FFMA.FTZ R12, R189, R12, -R13 ;  /* 0x0000000cbd0c7223 */ /* 0x000fe2000001080d */
[----:B------:R-:W-:Y:S01]  /*6a80*/  FADD.FTZ R193, RZ, R117 ;  /* 0x00000075ffc17221 */ /* 0x000fe20000010000 */
[C---:B------:R-:W-:Y:S01]  /*6a90*/  FMUL.FTZ R3, R144.reuse, R0 ;  /* 0x0000000090037220 */ /* 0x040fe20000410000 */
[C---:B------:R-:W-:Y:S01]  /*6aa0*/  FMUL.FTZ R2, R144.reuse, R158 ;  /* 0x0000009e90027220 */ /* 0x040fe20000410000 */
[----:B------:R-:W-:Y:S01]  /*6ab0*/  FFMA.FTZ R12, R81, R34, R12 ;  /* 0x00000022510c7223 */ /* 0x000fe2000001000c */
[----:B------:R-:W-:Y:S01]  /*6ac0*/  FMUL.FTZ R5, R144, R193 ;  /* 0x000000c190057220 */ /* 0x000fe20000410000 */
[C---:B------:R-:W-:Y:S01]  /*6ad0*/  FFMA.FTZ R4, R143.reuse, R158, R3 ;  /* 0x0000009e8f047223 */ /* 0x040fe20000010003 */
[----:B------:R-:W-:Y:S01]  /*6ae0*/  FFMA.FTZ R117, R143, R0, -R2 ;  /* 0x000000008f757223 */ /* 0x000fe20000010802 */
[----:B------:R-:W-:Y:S01]  /*6af0*/  FMUL.FTZ R0, R207, UR55 ;  /* 0x00000037cf007c20 */ /* 0x000fe20008410000 */
[-C--:B------:R-:W-:Y:S01]  /*6b00*/  FFMA.FTZ R158, R143, R12.reuse, -R5 ;  /* 0x0000000c8f9e7223 */ /* 0x080fe20000010805 */
[C---:B-1----:R-:W-:Y:S01]  /*6b10*/  FMUL.FTZ R5, R123.reuse, UR55 ;  /* 0x000000377b057c20 */ /* 0x042fe20008410000 */
[----:B------:R-:W-:Y:S01]  /*6b20*/  FMUL.FTZ R13, R123, UR45 ;  /* 0x0000002d7b0d7c20 */ /* 0x000fe20008410000 */
[----:B------:R-:W-:Y:S01]  /*6b30*/  FADD.FTZ R161, R74, R74 ;  /* 0x0000004a4aa17221 */ /* 0x000fe20000010000 */
[----:B------:R-:W-:Y:S01]  /*6b40*/  FFMA.FTZ R159, R121, UR45, -R0 ;  /* 0x0000002d799f7c23 */ /* 0x000fe20008010800 */
[C---:B------:R-:W-:Y:S01]  /*6b50*/  FFMA.FTZ R162, R122.reuse, UR45, -R5 ;  /* 0x0000002d7aa27c23 */ /* 0x040fe20008010805 */
[----:B------:R-:W-:Y:S01]  /*6b60*/  FFMA.FTZ R0, R122, UR55, R13 ;  /* 0x000000377a007c23 */ /* 0x000fe2000801000d */
[----:B------:R-:W-:Y:S01]  /*6b70*/  FMUL.FTZ R170, R126, UR45 ;  /* 0x0000002d7eaa7c20 */ /* 0x000fe20008410000 */
[----:B------:R-:W-:Y:S01]  /*6b80*/  FMUL.FTZ R156, R144, R12 ;  /* 0x0000000c909c7220 */ /* 0x000fe20000410000 */
[C---:B------:R-:W-:Y:S01]  /*6b90*/  FMUL.FTZ R162, R161.reuse, R162 ;  /* 0x000000a2a1a27220 */ /* 0x040fe20000410000 */
[----:B------:R-:W-:Y:S01]  /*6ba0*/  FMUL.FTZ R161, R161, R0 ;  /* 0x00000000a1a17220 */ /* 0x000fe20000410000 */
[----:B------:R-:W-:Y:S01]  /*6bb0*/  FMUL.FTZ R12, R126, UR55 ;  /* 0x000000377e0c7c20 */ /* 0x000fe20008410000 */
[----:B------:R-:W-:Y:S01]  /*6bc0*/  FADD.FTZ R0, R63, R63 ;  /* 0x0000003f3f007221 */ /* 0x000fe20000010000 */
[----:B------:R-:W-:Y:S01]  /*6bd0*/  FFMA.FTZ R197, R137, UR55, R170 ;  /* 0x0000003789c57c23 */ /* 0x000fe200080100aa */
[----:B------:R-:W-:Y:S01]  /*6be0*/  FMUL.FTZ R2, R207, UR45 ;  /* 0x0000002dcf027c20 */ /* 0x000fe20008410000 */
[----:B------:R-:W-:Y:S01]  /*6bf0*/  FFMA.FTZ R169, R137, UR45, -R12 ;  /* 0x0000002d89a97c23 */ /* 0x000fe2000801080c */
[----:B------:R-:W-:Y:S01]  /*6c00*/  FMUL.FTZ R157, R140, UR45 ;  /* 0x0000002d8c9d7c20 */ /* 0x000fe20008410000 */
[----:B------:R-:W-:Y:S01]  /*6c10*/  FMUL.FTZ R197, R0, R197 ;  /* 0x000000c500c57220 */ /* 0x000fe20000410000 */
[----:B------:R-:W-:Y:S01]  /*6c20*/  FFMA.FTZ R3, R121, UR55, R2 ;  /* 0x0000003779037c23 */ /* 0x000fe20008010002 */
[----:B------:R-:W-:Y:S01]  /*6c30*/  FMUL.FTZ R13, R140, UR55 ;  /* 0x000000378c0d7c20 */ /* 0x000fe20008410000 */
[----:B------:R-:W-:Y:S01]  /*6c40*/  FMUL.FTZ R190, R0, R169 ;  /* 0x000000a900be7220 */ /* 0x000fe20000410000 */
[----:B------:R-:W-:Y:S01]  /*6c50*/  FADD.FTZ R160, R75, R75 ;  /* 0x0000004b4ba07221 */ /* 0x000fe20000010000 */
[----:B------:R-:W-:Y:S01]  /*6c60*/  FADD.FTZ R2, R64, R64 ;  /* 0x0000004040027221 */ /* 0x000fe20000010000 */
[C---:B------:R-:W-:Y:S01]  /*6c70*/  FFMA.FTZ R157, R142.reuse, UR55, R157 ;  /* 0x000000378e9d7c23 */ /* 0x040fe2000801009d */
[----:B------:R-:W-:Y:S01]  /*6c80*/  FMUL.FTZ R169, R143, R197 ;  /* 0x000000c58fa97220 */ /* 0x000fe20000410000 */
[----:B------:R-:W-:Y:S01]  /*6c90*/  FFMA.FTZ R13, R142, UR45, -R13 ;  /* 0x0000002d8e0d7c23 */ /* 0x000fe2000801080d */
[----:B------:R-:W-:Y:S01]  /*6ca0*/  FMUL.FTZ R159, R160, R159 ;  /* 0x0000009fa09f7220 */ /* 0x000fe20000410000 */
[----:B------:R-:W-:Y:S01]  /*6cb0*/  FMUL.FTZ R219, R2, R157 ;  /* 0x0000009d02db7220 */ /* 0x000fe20000410000 */
[C---:B------:R-:W-:Y:S01]  /*6cc0*/  FMUL.FTZ R12, R144.reuse, R197 ;  /* 0x000000c5900c7220 */ /* 0x040fe20000410000 */
[-C--:B------:R-:W-:Y:S01]  /*6cd0*/  FFMA.FTZ R170, -R144, R190.reuse, -R169 ;  /* 0x000000be90aa7223 */ /* 0x080fe200000109a9 */
[----:B------:R-:W-:Y:S01]  /*6ce0*/  FMUL.FTZ R160, R160, R3 ;  /* 0x00000003a0a07220 */ /* 0x000fe20000410000 */
[C---:B------:R-:W-:Y:S01]  /*6cf0*/  FMUL.FTZ R3, R11.reuse, UR55 ;  /* 0x000000370b037c20 */ /* 0x040fe20008410000 */
[----:B------:R-:W-:Y:S01]  /*6d00*/  FMUL.FTZ R5, R11, UR45 ;  /* 0x0000002d0b057c20 */ /* 0x000fe20008410000 */
[----:B------:R-:W-:Y:S01]  /*6d10*/  FMUL.FTZ R200, R2, R13 ;  /* 0x0000000d02c87220 */ /* 0x000fe20000410000 */
[----:B------:R-:W-:Y:S01]  /*6d20*/  FFMA.FTZ R13, R143, R190, -R12 ;  /* 0x000000be8f0d7223 */ /* 0x000fe2000001080c */
[----:B------:R-:W-:Y:S01]  /*6d30*/  FADD.FTZ R157, -R219, R170 ;  /* 0x000000aadb9d7221 */ /* 0x000fe20000010100 */
[----:B------:R-:W-:Y:S01]  /*6d40*/  FFMA.FTZ R193, R143, R193, R156 ;  /* 0x000000c18fc17223 */ /* 0x000fe2000001009c */
[----:B------:R-:W-:Y:S01]  /*6d50*/  FADD.FTZ R156, R73, R73 ;  /* 0x00000049499c7221 */ /* 0x000fe20000010000 */
[C---:B------:R-:W-:Y:S01]  /*6d60*/  FFMA.FTZ R3, R10.reuse, UR45, -R3 ;  /* 0x0000002d0a037c23 */ /* 0x040fe20008010803 */
[----:B------:R-:W-:Y:S01]  /*6d70*/  FFMA.FTZ R5, R10, UR55, R5 ;  /* 0x000000370a057c23 */ /* 0x000fe20008010005 */
[----:B------:R-:W-:Y:S01]  /*6d80*/  FADD.FTZ R13, R200, R13 ;  /* 0x0000000dc80d7221 */ /* 0x000fe20000010000 */
[----:B------:R-:W-:Y:S01]  /*6d90*/  FMUL.FTZ R172, R188, -R157 ;  /* 0x8000009dbcac7220 */ /* 0x000fe20000410000 */
[C---:B------:R-:W-:Y:S01]  /*6da0*/  FMUL.FTZ R170, R145.reuse, UR45 ;  /* 0x0000002d91aa7c20 */ /* 0x040fe20008410000 */
[C---:B------:R-:W-:Y:S01]  /*6db0*/  FMUL.FTZ R169, R156.reuse, R3 ;  /* 0x000000039ca97220 */ /* 0x040fe20000410000 */
[----:B------:R-:W-:Y:S01]  /*6dc0*/  FMUL.FTZ R156, R156, R5 ;  /* 0x000000059c9c7220 */ /* 0x000fe20000410000 */
[----:B------:R-:W-:Y:S01]  /*6dd0*/  FMUL.FTZ R12, R145, UR55 ;  /* 0x00000037910c7c20 */ /* 0x000fe20008410000 */
[-C--:B------:R-:W-:Y:S01]  /*6de0*/  FFMA.FTZ R5, R189, R13.reuse, -R172 ;  /* 0x0000000dbd057223 */ /* 0x080fe200000108ac */
[----:B------:R-:W-:Y:S01]  /*6df0*/  FMUL.FTZ R172, R188, -R13 ;  /* 0x8000000dbcac7220 */ /* 0x000fe20000410000 */
[----:B------:R-:W-:Y:S01]  /*6e00*/  FADD.FTZ R3, R65, R65 ;  /* 0x0000004141037221 */ /* 0x000fe20000010000 */
[C---:B------:R-:W-:Y:S01]  /*6e10*/  FFMA.FTZ R170, R147.reuse, UR55, R170 ;  /* 0x0000003793aa7c23 */ /* 0x040fe200080100aa */
[----:B------:R-:W-:Y:S01]  /*6e20*/  FFMA.FTZ R12, R147, UR45, -R12 ;  /* 0x0000002d930c7c23 */ /* 0x000fe2000801080c */
[----:B------:R-:W-:-:S02]  /*6e30*/  FFMA.FTZ R172, R189, R157, R172 ;  /* 0x0000009dbdac7223 */ /* 0x000fc400000100ac */
[C---:B------:R-:W-:Y:S01]  /*6e40*/  FMUL.FTZ R195, R3.reuse, R170 ;  /* 0x000000aa03c37220 */ /* 0x040fe20000410000 */
[----:B------:R-:W-:Y:S01]  /*6e50*/  FMUL.FTZ R196, R3, R12 ;  /* 0x0000000c03c47220 */ /* 0x000fe20000410000 */
[C---:B------:R-:W-:Y:S02]  /*6e60*/  FMUL.FTZ R12, R152.reuse, UR55 ;  /* 0x00000037980c7c20 */ /* 0x040fe40008410000 */
[----:B------:R-:W-:Y:S01]  /*6e70*/  FADD.FTZ R172, -R195, R172 ;  /* 0x000000acc3ac7221 */ /* 0x000fe20000010100 */
[----:B------:R-:W-:Y:S01]  /*6e80*/  FMUL.FTZ R170, R152, UR45 ;  /* 0x0000002d98aa7c20 */ /* 0x000fe20008410000 */
[----:B------:R-:W-:Y:S01]  /*6e90*/  FADD.FTZ R5, R196, R5 ;  /* 0x00000005c4057221 */ /* 0x000fe20000010000 */
[----:B------:R-:W-:Y:S01]  /*6ea0*/  FADD.FTZ R185, R66, R66 ;  /* 0x0000004242b97221 */ /* 0x000fe20000010000 */
[----:B------:R-:W-:Y:S01]  /*6eb0*/  FFMA.FTZ R12, R151, UR45, -R12 ;  /* 0x0000002d970c7c23 */ /* 0x000fe2000801080c */
[----:B------:R-:W-:Y:S01]  /*6ec0*/  FMUL.FTZ R13, R177, -R172 ;  /* 0x800000acb10d7220 */ /* 0x000fe20000410000 */
[----:B------:R-:W-:Y:S01]  /*6ed0*/  FFMA.FTZ R170, R151, UR55, R170 ;  /* 0x0000003797aa7c23 */ /* 0x000fe200080100aa */
[-C--:B------:R-:W-:Y:S01]  /*6ee0*/  FMUL.FTZ R171, R177, -R5.reuse ;  /* 0x80000005b1ab7220 */ /* 0x080fe20000410000 */
[C---:B------:R-:W-:Y:S01]  /*6ef0*/  FMUL.FTZ R186, R185.reuse, R12 ;  /* 0x0000000cb9ba7220 */ /* 0x040fe20000410000 */
[C---:B------:R-:W-:Y:S01]  /*6f00*/  FFMA.FTZ R157, R174.reuse, R5, -R13 ;  /* 0x00000005ae9d7223 */ /* 0x040fe2000001080d */
[----:B------:R-:W-:Y:S01]  /*6f10*/  FMUL.FTZ R185, R185, R170 ;  /* 0x000000aab9b97220 */ /* 0x000fe20000410000 */
[----:B------:R-:W-:Y:S01]  /*6f20*/  FFMA.FTZ R172, R174, R172, R171 ;  /* 0x000000acaeac7223 */ /* 0x000fe200000100ab */
[C---:B------:R-:W-:Y:S01]  /*6f30*/  FMUL.FTZ R5, R167.reuse, UR55 ;  /* 0x00000037a7057c20 */ /* 0x040fe20008410000 */
[----:B------:R-:W-:Y:S01]  /*6f40*/  FMUL.FTZ R13, R167, UR45 ;  /* 0x0000002da70d7c20 */ /* 0x000fe20008410000 */
[----:B------:R-:W-:Y:S01]  /*6f50*/  FADD.FTZ R157, R186, R157 ;  /* 0x0000009dba9d7221 */ /* 0x000fe20000010000 */
[----:B------:R-:W-:Y:S01]  /*6f60*/  FADD.FTZ R184, R67, R67 ;  /* 0x0000004343b87221 */ /* 0x000fe20000010000 */
[----:B------:R-:W-:Y:S01]  /*6f70*/  FADD.FTZ R171, -R185, R172 ;  /* 0x000000acb9ab7221 */ /* 0x000fe20000010100 */
[C---:B------:R-:W-:Y:S01]  /*6f80*/  FFMA.FTZ R5, R168.reuse, UR45, -R5 ;  /* 0x0000002da8057c23 */ /* 0x040fe20008010805 */
[----:B------:R-:W-:Y:S01]  /*6f90*/  FFMA.FTZ R13, R168, UR55, R13 ;  /* 0x00000037a80d7c23 */ /* 0x000fe2000801000d */
[C---:B------:R-:W-:Y:S01]  /*6fa0*/  FMUL.FTZ R170, R164.reuse, -R157 ;  /* 0x8000009da4aa7220 */ /* 0x040fe20000410000 */
[----:B------:R-:W-:Y:S01]  /*6fb0*/  FMUL.FTZ R173, R164, -R171 ;  /* 0x800000aba4ad7220 */ /* 0x000fe20000410000 */
[C---:B------:R-:W-:Y:S01]  /*6fc0*/  FMUL.FTZ R187, R184.reuse, R5 ;  /* 0x00000005b8bb7220 */ /* 0x040fe20000410000 */
[----:B------:R-:W-:Y:S01]  /*6fd0*/  FMUL.FTZ R184, R184, R13 ;  /* 0x0000000db8b87220 */ /* 0x000fe20000410000 */
[----:B------:R-:W-:Y:S01]  /*6fe0*/  FFMA.FTZ R171, R166, R171, R170 ;  /* 0x000000aba6ab7223 */ /* 0x000fe200000100aa */
[----:B------:R-:W-:Y:S01]  /*6ff0*/  ISETP.NE.AND P1, PT, R115, 0x1f, PT ;  /* 0x0000001f7300780c */ /* 0x000fe20003f25270 */
[----:B------:R-:W-:Y:S01]  /*7000*/  FMUL.FTZ R5, R218, UR55 ;  /* 0x00000037da057c20 */ /* 0x000fe20008410000 */
[----:B------:R-:W-:Y:S01]  /*7010*/  FFMA.FTZ R12, R166, R157, -R173 ;  /* 0x0000009da60c7223 */ /* 0x000fe200000108ad */
[----:B------:R-:W-:Y:S01]  /*7020*/  FMUL.FTZ R13, R218, UR45 ;  /* 0x0000002dda0d7c20 */ /* 0x000fe20008410000 */
[----:B------:R-:W-:Y:S01]  /*7030*/  FADD.FTZ R171, -R184, R171 ;  /* 0x000000abb8ab7221 */ /* 0x000fe20000010100 */
[----:B------:R-:W-:Y:S01]  /*7040*/  FADD.FTZ R180, R68, R68 ;  /* 0x0000004444b47221 */ /* 0x000fe20000010000 */
[C---:B------:R-:W-:Y:S01]  /*7050*/  FFMA.FTZ R5, R198.reuse, UR45, -R5 ;  /* 0x0000002dc6057c23 */ /* 0x040fe20008010805 */
[----:B------:R-:W-:Y:S01]  /*7060*/  FFMA.FTZ R13, R198, UR55, R13 ;  /* 0x00000037c60d7c23 */ /* 0x000fe2000801000d */
[----:B------:R-:W-:Y:S01]  /*7070*/  FADD.FTZ R12, R187, R12 ;  /* 0x0000000cbb0c7221 */ /* 0x000fe20000010000 */
[----:B------:R-:W-:Y:S01]  /*7080*/  FMUL.FTZ R170, R154, -R171 ;  /* 0x800000ab9aaa7220 */ /* 0x000fe20000410000 */
[C---:B------:R-:W-:Y:S01]  /*7090*/  FMUL.FTZ R175, R180.reuse, R5 ;  /* 0x00000005b4af7220 */ /* 0x040fe20000410000 */
[----:B------:R-:W-:Y:S01]  /*70a0*/  FMUL.FTZ R180, R180, R13 ;  /* 0x0000000db4b47220 */ /* 0x000fe20000410000 */
[-C--:B------:R-:W-:Y:S01]  /*70b0*/  FMUL.FTZ R172, R154, -R12.reuse ;  /* 0x8000000c9aac7220 */ /* 0x080fe20000410000 */
[----:B------:R-:W-:Y:S01]  /*70c0*/  FFMA.FTZ R176, R149, R12, -R170 ;  /* 0x0000000c95b07223 */ /* 0x000fe200000108aa */
[----:B------:R-:W-:Y:S01]  /*70d0*/  @P1 LEA R13, R115, UR54, 0x3 ;  /* 0x00000036730d1c11 */ /* 0x000fe2000f8e18ff */
[----:B------:R-:W-:-:S04]  /*70e0*/  FMUL.FTZ R12, R199, UR55 ;  /* 0x00000037c70c7c20 */ /* 0x000fc80008410000 */
[----:B------:R-:W-:Y:S02]  /*70f0*/  FFMA.FTZ R182, R201, UR45, -R12 ;  /* 0x0000002dc9b67c23 */ /* 0x000fe4000801080c */
[----:B------:R-:W0:Y:S01]  /*7100*/  @P1 LDS.64 R12, [R13+0x3558] ;  /* 0x003558000d0c1984 */ /* 0x000e220000000a00 */
[----:B------:R-:W-:Y:S01]  /*7110*/  BSSY B0, `(.L_x_12924) ;  /* 0x0000011000007945 */ /* 0x000fe20003800000 */
[----:B------:R-:W-:Y:S01]  /*7120*/  FFMA.FTZ R171, R149, R171, R172 ;  /* 0x000000ab95ab7223 */ /* 0x000fe200000100ac */
[----:B------:R-:W-:Y:S01]  /*7130*/  FADD.FTZ R183, R69, R69 ;  /* 0x0000004545b77221 */ /* 0x000fe20000010000 */
[----:B------:R-:W-:Y:S01]  /*7140*/  FMUL.FTZ R170, R199, UR45 ;  /* 0x0000002dc7aa7c20 */ /* 0x000fe20008410000 */
        /* <DEDUP_REMOVED lines=13> */
.L_x_12925:
[----:B------:R-:W-:Y:S05]  /*7220*/  BSYNC B0 ;  /* 0x0000000000007941 */ /* 0x000fea0003800000 */
.L_x_12924:
[----:B------:R-:W-:Y:S01]  /*7230*/  FADD.FTZ R193, RZ, R193 ;  /* 0x000000c1ffc17221 */ /* 0x000fe20000010000 */
[----:B------:R-:W-:Y:S01]  /*7240*/  FFMA.FTZ R194, R79, R30, R158 ;  /* 0x0000001e4fc27223 */ /* 0x000fe2000001009e */
[----:B------:R-:W-:Y:S01]  /*7250*/  FADD.FTZ R178, -R180, R171 ;  /* 0x000000abb4b27221 */ /* 0x000fe20000010100 */
[----:B-1----:R-:W1:Y:S01]  /*7260*/  SHFL.UP PT, R5, R117, 0x1, RZ ;  /* 0x0420000075057989 */ /* 0x002e6200000e00ff */
[----:B------:R-:W-:Y:S01]  /*7270*/  FADD.FTZ R176, R175, R176 ;  /* 0x000000b0afb07221 */ /* 0x000fe20000010000 */
[----:B------:R-:W-:Y:S01]  /*7280*/  FFMA.FTZ R170, R201, UR55, R170 ;  /* 0x00000037c9aa7c23 */ /* 0x000fe200080100aa */
[C---:B------:R-:W-:Y:S01]  /*7290*/  FMUL.FTZ R158, R165.reuse, -R178 ;  /* 0x800000b2a59e7220 */ /* 0x040fe20000410000 */
[----:B------:R-:W3:Y:S01]  /*72a0*/  SHFL.UP PT, R172, R193, 0x1, RZ ;  /* 0x04200000c1ac7989 */ /* 0x000ee200000e00ff */
[----:B------:R-:W-:Y:S01]  /*72b0*/  FMUL.FTZ R179, R165, -R176 ;  /* 0x800000b0a5b37220 */ /* 0x000fe20000410000 */
[C---:B------:R-:W-:Y:S01]  /*72c0*/  FMUL.FTZ R182, R183.reuse, R182 ;  /* 0x000000b6b7b67220 */ /* 0x040fe20000410000 */
[----:B------:R-:W-:Y:S01]  /*72d0*/  FMUL.FTZ R183, R183, R170 ;  /* 0x000000aab7b77220 */ /* 0x000fe20000410000 */
[----:B------:R-:W4:Y:S01]  /*72e0*/  SHFL.UP PT, R171, R194, 0x1, RZ ;  /* 0x04200000c2ab7989 */ /* 0x000f2200000e00ff */
[C---:B------:R-:W-:Y:S01]  /*72f0*/  FFMA.FTZ R178, R163.reuse, R178, R179 ;  /* 0x000000b2a3b27223 */ /* 0x040fe200000100b3 */
[----:B------:R-:W-:Y:S01]  /*7300*/  FFMA.FTZ R173, R163, R176, -R158 ;  /* 0x000000b0a3ad7223 */ /* 0x000fe2000001089e */
[C---:B------:R-:W-:Y:S01]  /*7310*/  FMUL.FTZ R158, R231.reuse, UR55 ;  /* 0x00000037e79e7c20 */ /* 0x040fe20008410000 */
[----:B------:R-:W0:Y:S01]  /*7320*/  SHFL.UP PT, R157, R4, 0x1, RZ ;  /* 0x04200000049d7989 */ /* 0x000e2200000e00ff */
[----:B------:R-:W-:Y:S01]  /*7330*/  FMUL.FTZ R170, R231, UR45 ;  /* 0x0000002de7aa7c20 */ /* 0x000fe20008410000 */
[----:B------:R-:W-:Y:S01]  /*7340*/  FADD.FTZ R206, -R183, R178 ;  /* 0x000000b2b7ce7221 */ /* 0x000fe20000010100 */
[----:B------:R-:W-:Y:S01]  /*7350*/  FADD.FTZ R178, R182, R173 ;  /* 0x000000adb6b27221 */ /* 0x000fe20000010000 */
[----:B------:R-:W-:Y:S01]  /*7360*/  FADD.FTZ R181, R70, R70 ;  /* 0x0000004646b57221 */ /* 0x000fe20000010000 */
[----:B------:R-:W-:Y:S01]  /*7370*/  FFMA.FTZ R158, R229, UR45, -R158 ;  /* 0x0000002de59e7c23 */ /* 0x000fe2000801089e */
[----:B------:R-:W-:Y:S01]  /*7380*/  ISETP.GE.AND P3, PT, R113, 0x1, PT ;  /* 0x000000017100780c */ /* 0x000fe20003f66270 */
[----:B------:R-:W-:Y:S01]  /*7390*/  FFMA.FTZ R170, R229, UR55, R170 ;  /* 0x00000037e5aa7c23 */ /* 0x000fe200080100aa */
[----:B------:R-:W-:Y:S01]  /*73a0*/  FMUL.FTZ R173, R155, -R178 ;  /* 0x800000b29bad7220 */ /* 0x000fe20000410000 */
[----:B------:R-:W-:Y:S01]  /*73b0*/  FMUL.FTZ R176, R181, R158 ;  /* 0x0000009eb5b07220 */ /* 0x000fe20000410000 */
[----:B------:R-:W-:Y:S01]  /*73c0*/  FMUL.FTZ R210, R155, -R206 ;  /* 0x800000ce9bd27220 */ /* 0x000fe20000410000 */
[----:B------:R-:W-:Y:S01]  /*73d0*/  FMUL.FTZ R181, R181, R170 ;  /* 0x000000aab5b57220 */ /* 0x000fe20000410000 */
[C---:B------:R-:W-:Y:S01]  /*73e0*/  FFMA.FTZ R206, R153.reuse, R206, R173 ;  /* 0x000000ce99ce7223 */ /* 0x040fe200000100ad */
[C---:B-1----:R-:W-:Y:S01]  /*73f0*/  FMUL.FTZ R158, R4.reuse, R5 ;  /* 0x00000005049e7220 */ /* 0x042fe20000410000 */
[----:B------:R-:W-:Y:S01]  /*7400*/  FFMA.FTZ R203, R153, R178, -R210 ;  /* 0x000000b299cb7223 */ /* 0x000fe200000108d2 */
[----:B-----5:R-:W-:Y:S01]  /*7410*/  SHFL.IDX PT, R8, R8, RZ, 0x1f ;  /* 0x00001fff08087589 */ /* 0x020fe200000e0000 */
[-C--:B---3--:R-:W-:Y:S01]  /*7420*/  FMUL.FTZ R170, R4, R172.reuse ;  /* 0x000000ac04aa7220 */ /* 0x088fe20000410000 */
[----:B------:R-:W-:Y:S01]  /*7430*/  VOTEU.ALL UP0, P0 ;  /* 0x00000000003f7886 */ /* 0x000fe20000000000 */
[----:B------:R-:W-:Y:S01]  /*7440*/  FADD.FTZ R203, R176, R203 ;  /* 0x000000cbb0cb7221 */ /* 0x000fe20000010000 */
[----:B------:R-:W-:Y:S01]  /*7450*/  SHFL.IDX PT, R9, R9, RZ, 0x1f ;  /* 0x00001fff09097589 */ /* 0x000fe200000e0000 */
[CC--:B----4-:R-:W-:Y:S01]  /*7460*/  FMUL.FTZ R173, R4.reuse, R171.reuse ;  /* 0x000000ab04ad7220 */ /* 0x0d0fe20000410000 */
[----:B------:R-:W-:Y:S01]  /*7470*/  FFMA.FTZ R171, R117, R171, -R170 ;  /* 0x000000ab75ab7223 */ /* 0x000fe200000108aa */
[----:B------:R-:W-:Y:S01]  /*7480*/  ISETP.NE.AND P5, PT, R209, 0x1f, PT ;  /* 0x0000001fd100780c */ /* 0x000fe20003fa5270 */
[----:B------:R-:W-:Y:S01]  /*7490*/  @!UP0 ULEA UR44, UR6, UR54, 0x4 ;  /* 0x00000036062c8291 */ /* 0x000fe2000f8e203f */
[CC--:B0-----:R-:W-:Y:S01]  /*74a0*/  FFMA.FTZ R179, R117.reuse, R157.reuse, R158 ;  /* 0x0000009d75b37223 */ /* 0x0c1fe2000001009e */
[----:B------:R-:W-:Y:S01]  /*74b0*/  FFMA.FTZ R172, R117, R172, R173 ;  /* 0x000000ac75ac7223 */ /* 0x000fe200000100ad */
[----:B------:R-:W-:Y:S01]  /*74c0*/  FMUL.FTZ R158, R4, R157 ;  /* 0x0000009d049e7220 */ /* 0x000fe20000410000 */
[----:B------:R-:W-:Y:S01]  /*74d0*/  @P3 FADD.FTZ R194, R194, R171 ;  /* 0x000000abc2c23221 */ /* 0x000fe20000010000 */
[C---:B------:R-:W-:Y:S01]  /*74e0*/  FMUL.FTZ R157, R224.reuse, UR45 ;  /* 0x0000002de09d7c20 */ /* 0x040fe20008410000 */
[----:B------:R-:W-:Y:S01]  /*74f0*/  @P3 FADD.FTZ R193, R193, R172 ;  /* 0x000000acc1c13221 */ /* 0x000fe20000010000 */
[----:B------:R-:W-:Y:S01]  /*7500*/  @P3 FFMA.FTZ R117, R117, R5, -R158 ;  /* 0x0000000575753223 */ /* 0x000fe2000001089e */
[----:B------:R-:W-:Y:S01]  /*7510*/  FMUL.FTZ R5, R224, UR55 ;  /* 0x00000037e0057c20 */ /* 0x000fe20008410000 */
[----:B------:R-:W-:Y:S01]  /*7520*/  FSEL R179, R4, R179, !P3 ;  /* 0x000000b304b37208 */ /* 0x000fe20005800000 */
[----:B------:R-:W0:Y:S01]  /*7530*/  SHFL.UP PT, R210, R194, 0x2, RZ ;  /* 0x04400000c2d27989 */ /* 0x000e2200000e00ff */
[C---:B------:R-:W-:Y:S01]  /*7540*/  FFMA.FTZ R4, R124.reuse, UR55, R157 ;  /* 0x000000377c047c23 */ /* 0x040fe2000801009d */
[----:B------:R-:W-:Y:S01]  /*7550*/  FFMA.FTZ R170, R124, UR45, -R5 ;  /* 0x0000002d7caa7c23 */ /* 0x000fe20008010805 */
[----:B------:R-:W-:Y:S01]  /*7560*/  FADD.FTZ R5, -R181, R206 ;  /* 0x000000ceb5057221 */ /* 0x000fe20000010100 */
[----:B------:R-:W1:Y:S01]  /*7570*/  SHFL.UP PT, R212, R193, 0x2, RZ ;  /* 0x04400000c1d47989 */ /* 0x000e6200000e00ff */
[----:B------:R-:W-:Y:S01]  /*7580*/  FADD.FTZ R171, R71, R71 ;  /* 0x0000004747ab7221 */ /* 0x000fe20000010000 */
[----:B------:R-:W-:Y:S01]  /*7590*/  FMUL.FTZ R157, R146, -R203 ;  /* 0x800000cb929d7220 */ /* 0x000fe20000410000 */
[----:B------:R-:W-:Y:S01]  /*75a0*/  FMUL.FTZ R158, R217, UR45 ;  /* 0x0000002dd99e7c20 */ /* 0x000fe20008410000 */
[----:B------:R-:W3:Y:S01]  /*75b0*/  SHFL.UP PT, R178, R117, 0x2, RZ ;  /* 0x0440000075b27989 */ /* 0x000ee200000e00ff */
[C---:B------:R-:W-:Y:S01]  /*75c0*/  FMUL.FTZ R170, R171.reuse, R170 ;  /* 0x000000aaabaa7220 */ /* 0x040fe20000410000 */
[-C--:B------:R-:W-:Y:S01]  /*75d0*/  FFMA.FTZ R172, R148, R5.reuse, R157 ;  /* 0x0000000594ac7223 */ /* 0x080fe2000001009d */
[----:B------:R-:W-:Y:S01]  /*75e0*/  FMUL.FTZ R171, R171, R4 ;  /* 0x00000004abab7220 */ /* 0x000fe20000410000 */
[----:B------:R-:W4:Y:S01]  /*75f0*/  SHFL.UP PT, R206, R179, 0x2, RZ ;  /* 0x04400000b3ce7989 */ /* 0x000f2200000e00ff */
[----:B------:R-:W-:Y:S01]  /*7600*/  FMUL.FTZ R5, R146, -R5 ;  /* 0x8000000592057220 */ /* 0x000fe20000410000 */
[----:B------:R-:W-:Y:S01]  /*7610*/  FMUL.FTZ R4, R217, UR55 ;  /* 0x00000037d9047c20 */ /* 0x000fe20008410000 */
[----:B------:R-:W-:Y:S01]  /*7620*/  FADD.FTZ R157, -R171, R172 ;  /* 0x000000acab9d7221 */ /* 0x000fe20000010100 */
[----:B------:R-:W-:Y:S01]  /*7630*/  FADD.FTZ R173, R72, R72 ;  /* 0x0000004848ad7221 */ /* 0x000fe20000010000 */
[----:B------:R-:W-:Y:S01]  /*7640*/  FFMA.FTZ R5, R148, R203, -R5 ;  /* 0x000000cb94057223 */ /* 0x000fe20000010805 */
[C---:B------:R-:W-:Y:S01]  /*7650*/  FFMA.FTZ R4, R125.reuse, UR45, -R4 ;  /* 0x0000002d7d047c23 */ /* 0x040fe20008010804 */
[----:B------:R-:W-:Y:S01]  /*7660*/  FFMA.FTZ R158, R125, UR55, R158 ;  /* 0x000000377d9e7c23 */ /* 0x000fe2000801009e */
[----:B------:R-:W-:Y:S01]  /*7670*/  FMUL.FTZ R203, R150, -R157 ;  /* 0x8000009d96cb7220 */ /* 0x000fe20000410000 */
[----:B------:R-:W-:Y:S01]  /*7680*/  FADD.FTZ R5, R170, R5 ;  /* 0x00000005aa057221 */ /* 0x000fe20000010000 */
[----:B------:R-:W-:Y:S01]  /*7690*/  ISETP.GE.AND P3, PT, R113, 0x2, PT ;  /* 0x000000027100780c */ /* 0x000fe20003f66270 */
[C---:B------:R-:W-:Y:S01]  /*76a0*/  FMUL.FTZ R172, R173.reuse, R4 ;  /* 0x00000004adac7220 */ /* 0x040fe20000410000 */
[----:B------:R-:W-:Y:S01]  /*76b0*/  FMUL.FTZ R173, R173, R158 ;  /* 0x0000009eadad7220 */ /* 0x000fe20000410000 */
[-C--:B------:R-:W-:Y:S01]  /*76c0*/  FMUL.FTZ R158, R150, -R5.reuse ;  /* 0x80000005969e7220 */ /* 0x080fe20000410000 */
[C---:B------:R-:W-:Y:S01]  /*76d0*/  FFMA.FTZ R211, R138.reuse, R5, -R203 ;  /* 0x000000058ad37223 */ /* 0x040fe200000108cb */
[C---:B0-----:R-:W-:Y:S01]  /*76e0*/  FMUL.FTZ R5, R179.reuse, R210 ;  /* 0x000000d2b3057220 */ /* 0x041fe20000410000 */
[-C--:B-1----:R-:W-:Y:S01]  /*76f0*/  FMUL.FTZ R4, R179, R212.reuse ;  /* 0x000000d4b3047220 */ /* 0x082fe20000410000 */
[----:B------:R-:W-:Y:S01]  /*7700*/  FFMA.FTZ R214, R138, R157, R158 ;  /* 0x0000009d8ad67223 */ /* 0x000fe2000001009e */
[----:B------:R-:W-:Y:S01]  /*7710*/  FADD.FTZ R216, R172, R211 ;  /* 0x000000d3acd87221 */ /* 0x000fe20000010000 */
[----:B------:R-:W-:Y:S01]  /*7720*/  FFMA.FTZ R212, R117, R212, R5 ;  /* 0x000000d475d47223 */ /* 0x000fe20000010005 */
[----:B---3--:R-:W-:Y:S01]  /*7730*/  FMUL.FTZ R157, R179, R178 ;  /* 0x000000b2b39d7220 */ /* 0x008fe20000410000 */
[----:B------:R-:W-:Y:S01]  /*7740*/  FFMA.FTZ R203, R117, R210, -R4 ;  /* 0x000000d275cb7223 */ /* 0x000fe20000010804 */
[C---:B--2---:R-:W-:Y:S01]  /*7750*/  FMUL.FTZ R4, R144.reuse, -R12 ;  /* 0x8000000c90047220 */ /* 0x044fe20000410000 */
[----:B------:R-:W-:Y:S01]  /*7760*/  @P3 FADD.FTZ R193, R193, R212 ;  /* 0x000000d4c1c13221 */ /* 0x000fe20000010000 */
[-C--:B----4-:R-:W-:Y:S01]  /*7770*/  FMUL.FTZ R5, R179, R206.reuse ;  /* 0x000000ceb3057220 */ /* 0x090fe20000410000 */
[C---:B------:R-:W-:Y:S01]  /*7780*/  FFMA.FTZ R206, R117.reuse, R206, R157 ;  /* 0x000000ce75ce7223 */ /* 0x040fe2000001009d */
[-C--:B------:R-:W-:Y:S01]  /*7790*/  FMUL.FTZ R157, R144, R13.reuse ;  /* 0x0000000d909d7220 */ /* 0x080fe20000410000 */
[----:B------:R-:W-:Y:S01]  /*77a0*/  @P3 FADD.FTZ R194, R194, R203 ;  /* 0x000000cbc2c23221 */ /* 0x000fe20000010000 */
[----:B------:R-:W-:Y:S01]  /*77b0*/  @P3 FFMA.FTZ R117, R117, R178, -R5 ;  /* 0x000000b275753223 */ /* 0x000fe20000010805 */
[----:B------:R-:W-:Y:S01]  /*77c0*/  FFMA.FTZ R205, R143, -R13, R4 ;  /* 0x8000000d8fcd7223 */ /* 0x000fe20000010004 */
[----:B------:R-:W-:Y:S01]  /*77d0*/  FSEL R206, R179, R206, !P3 ;  /* 0x000000ceb3ce7208 */ /* 0x000fe20005800000 */
[----:B------:R-:W-:Y:S01]  /*77e0*/  FFMA.FTZ R178, R143, R12, -R157 ;  /* 0x0000000c8fb27223 */ /* 0x000fe2000001089d */
[----:B------:R-:W0:Y:S01]  /*77f0*/  SHFL.UP PT, R158, R193, 0x4, RZ ;  /* 0x04800000c19e7989 */ /* 0x000e2200000e00ff */
[----:B------:R-:W-:Y:S01]  /*7800*/  FADD.FTZ R214, -R173, R214 ;  /* 0x000000d6add67221 */ /* 0x000fe20000010100 */
[CC--:B------:R-:W-:Y:S01]  /*7810*/  FMUL.FTZ R210, R188.reuse, -R205.reuse ;  /* 0x800000cdbcd27220 */ /* 0x0c0fe20000410000 */
[----:B------:R-:W-:Y:S01]  /*7820*/  FMUL.FTZ R212, R188, -R178 ;  /* 0x800000b2bcd47220 */ /* 0x000fe20000410000 */
[----:B------:R-:W1:Y:S01]  /*7830*/  SHFL.UP PT, R4, R117, 0x4, RZ ;  /* 0x0480000075047989 */ /* 0x000e6200000e00ff */
[C---:B------:R-:W-:Y:S01]  /*7840*/  FMUL.FTZ R220, R139.reuse, -R216 ;  /* 0x800000d88bdc7220 */ /* 0x040fe20000410000 */
[----:B------:R-:W-:Y:S01]  /*7850*/  FMUL.FTZ R179, R139, -R214 ;  /* 0x800000d68bb37220 */ /* 0x000fe20000410000 */
[C---:B------:R-:W-:Y:S01]  /*7860*/  FFMA.FTZ R210, R189.reuse, R178, -R210 ;  /* 0x000000b2bdd27223 */ /* 0x040fe200000108d2 */
[----:B------:R-:W2:Y:S01]  /*7870*/  SHFL.UP PT, R157, R194, 0x4, RZ ;  /* 0x04800000c29d7989 */ /* 0x000ea200000e00ff */
[----:B------:R-:W-:Y:S01]  /*7880*/  FFMA.FTZ R212, R189, R205, R212 ;  /* 0x000000cdbdd47223 */ /* 0x000fe200000100d4 */
[C---:B------:R-:W-:Y:S01]  /*7890*/  FFMA.FTZ R205, R141.reuse, R214, R220 ;  /* 0x000000d68dcd7223 */ /* 0x040fe200000100dc */
[----:B------:R-:W-:Y:S01]  /*78a0*/  FFMA.FTZ R216, R141, R216, -R179 ;  /* 0x000000d88dd87223 */ /* 0x000fe200000108b3 */
[----:B------:R-:W3:Y:S01]  /*78b0*/  SHFL.UP PT, R5, R206, 0x4, RZ ;  /* 0x04800000ce057989 */ /* 0x000ee200000e00ff */
[----:B------:R-:W-:Y:S01]  /*78c0*/  FMUL.FTZ R203, R177, -R210 ;  /* 0x800000d2b1cb7220 */ /* 0x000fe20000410000 */
[----:B------:R-:W-:Y:S01]  /*78d0*/  FADD.FTZ R213, -R156, R205 ;  /* 0x000000cd9cd57221 */ /* 0x000fe20000010100 */
[----:B------:R-:W-:Y:S01]  /*78e0*/  FADD.FTZ R211, R169, R216 ;  /* 0x000000d8a9d37221 */ /* 0x000fe20000010000 */
[-C--:B------:R-:W-:Y:S01]  /*78f0*/  FMUL.FTZ R179, R177, -R212.reuse ;  /* 0x800000d4b1b37220 */ /* 0x080fe20000410000 */
[----:B------:R-:W-:Y:S01]  /*7900*/  FFMA.FTZ R205, R174, R212, R203 ;  /* 0x000000d4aecd7223 */ /* 0x000fe200000100cb */
[C---:B------:R-:W-:Y:S01]  /*7910*/  FMUL.FTZ R215, R136.reuse, -R213 ;  /* 0x800000d588d77220 */ /* 0x040fe20000410000 */
[----:B------:R-:W-:Y:S01]  /*7920*/  FMUL.FTZ R178, R136, -R211 ;  /* 0x800000d388b27220 */ /* 0x000fe20000410000 */
[----:B------:R-:W-:Y:S01]  /*7930*/  FFMA.FTZ R179, R174, R210, -R179 ;  /* 0x000000d2aeb37223 */ /* 0x000fe200000108b3 */
[----:B------:R-:W-:Y:S01]  /*7940*/  FMUL.FTZ R203, R164, -R205 ;  /* 0x800000cda4cb7220 */ /* 0x000fe20000410000 */
[----:B------:R-:W-:Y:S01]  /*7950*/  ISETP.GE.AND P3, PT, R113, 0x4, PT ;  /* 0x000000047100780c */ /* 0x000fe20003f66270 */
[C---:B------:R-:W-:Y:S01]  /*7960*/  FFMA.FTZ R215, R134.reuse, R211, -R215 ;  /* 0x000000d386d77223 */ /* 0x040fe200000108d7 */
[----:B------:R-:W-:Y:S01]  /*7970*/  FFMA.FTZ R214, R134, R213, R178 ;  /* 0x000000d586d67223 */ /* 0x000fe200000100b2 */
[-C--:B------:R-:W-:Y:S01]  /*7980*/  FFMA.FTZ R211, R166, R179.reuse, -R203 ;  /* 0x000000b3a6d37223 */ /* 0x080fe200000108cb */
[----:B------:R-:W-:Y:S01]  /*7990*/  FMUL.FTZ R213, R164, -R179 ;  /* 0x800000b3a4d57220 */ /* 0x000fe20000410000 */
[C---:B0-----:R-:W-:Y:S01]  /*79a0*/  FMUL.FTZ R210, R206.reuse, R158 ;  /* 0x0000009eced27220 */ /* 0x041fe20000410000 */
[----:B-1----:R-:W-:Y:S01]  /*79b0*/  FMUL.FTZ R178, R206, R4 ;  /* 0x00000004ceb27220 */ /* 0x002fe20000410000 */
[----:B------:R-:W-:Y:S01]  /*79c0*/  FADD.FTZ R216, R162, R215 ;  /* 0x000000d7a2d87221 */ /* 0x000fe20000010000 */
[----:B------:R-:W-:Y:S01]  /*79d0*/  FFMA.FTZ R213, R166, R205, R213 ;  /* 0x000000cda6d57223 */ /* 0x000fe200000100d5 */
[----:B------:R-:W-:Y:S01]  /*79e0*/  FADD.FTZ R214, -R161, R214 ;  /* 0x000000d6a1d67221 */ /* 0x000fe20000010100 */
[-C--:B--2---:R-:W-:Y:S01]  /*79f0*/  FMUL.FTZ R179, R206, R157.reuse ;  /* 0x0000009dceb37220 */ /* 0x084fe20000410000 */
[C---:B------:R-:W-:Y:S01]  /*7a00*/  FFMA.FTZ R157, R117.reuse, R157, -R210 ;  /* 0x0000009d759d7223 */ /* 0x040fe200000108d2 */
[C---:B------:R-:W-:Y:S01]  /*7a10*/  FMUL.FTZ R210, R154.reuse, -R213 ;  /* 0x800000d59ad27220 */ /* 0x040fe20000410000 */
[----:B------:R-:W-:Y:S01]  /*7a20*/  FMUL.FTZ R212, R154, -R211 ;  /* 0x800000d39ad47220 */ /* 0x000fe20000410000 */
        /* <DEDUP_REMOVED lines=8> */
[----:B------:R-:W0:Y:S01]  /*7ab0*/  SHFL.UP PT, R178, R194, 0x8, RZ ;  /* 0x05000000c2b27989 */ /* 0x000e2200000e00ff */
[-C--:B------:R-:W-:Y:S01]  /*7ac0*/  FMUL.FTZ R5, R135, -R214.reuse ;  /* 0x800000d687057220 */ /* 0x080fe20000410000 */
[C---:B------:R-:W-:Y:S01]  /*7ad0*/  FFMA.FTZ R210, R149.reuse, R211, -R210 ;  /* 0x000000d395d27223 */ /* 0x040fe200000108d2 */
[----:B------:R-:W-:Y:S01]  /*7ae0*/  FFMA.FTZ R212, R149, R213, R212 ;  /* 0x000000d595d47223 */ /* 0x000fe200000100d4 */
[----:B------:R-:W1:Y:S01]  /*7af0*/  SHFL.UP PT, R4, R117, 0x8, RZ ;  /* 0x0500000075047989 */ /* 0x000e6200000e00ff */
[C---:B------:R-:W-:Y:S01]  /*7b00*/  FFMA.FTZ R157, R133.reuse, R214, R220 ;  /* 0x000000d6859d7223 */ /* 0x040fe200000100dc */
[----:B------:R-:W-:Y:S01]  /*7b10*/  FFMA.FTZ R216, R133, R216, -R5 ;  /* 0x000000d885d87223 */ /* 0x000fe20000010805 */
[C---:B------:R-:W-:Y:S01]  /*7b20*/  FMUL.FTZ R214, R165.reuse, -R210 ;  /* 0x800000d2a5d67220 */ /* 0x040fe20000410000 */
[----:B------:R-:W2:Y:S01]  /*7b30*/  SHFL.UP PT, R206, R193, 0x8, RZ ;  /* 0x05000000c1ce7989 */ /* 0x000ea200000e00ff */
[-C--:B------:R-:W-:Y:S01]  /*7b40*/  FMUL.FTZ R5, R165, -R212.reuse ;  /* 0x800000d4a5057220 */ /* 0x080fe20000410000 */
[----:B------:R-:W-:Y:S01]  /*7b50*/  FADD.FTZ R179, -R160, R157 ;  /* 0x0000009da0b37221 */ /* 0x000fe20000010100 */
[----:B------:R-:W-:Y:S01]  /*7b60*/  FADD.FTZ R157, R159, R216 ;  /* 0x000000d89f9d7221 */ /* 0x000fe20000010000 */
[----:B------:R-:W3:Y:S01]  /*7b70*/  SHFL.UP PT, R158, R203, 0x8, RZ ;  /* 0x05000000cb9e7989 */ /* 0x000ee200000e00ff */
[----:B------:R-:W-:Y:S01]  /*7b80*/  FFMA.FTZ R214, R163, R212, R214 ;  /* 0x000000d4a3d67223 */ /* 0x000fe200000100d6 */
[----:B------:R-:W-:Y:S01]  /*7b90*/  ISETP.GE.AND P3, PT, R113, 0x8, PT ;  /* 0x000000087100780c */ /* 0x000fe20003f66270 */
[----:B------:R-:W-:Y:S01]  /*7ba0*/  FFMA.FTZ R212, R163, R210, -R5 ;  /* 0x000000d2a3d47223 */ /* 0x000fe20000010805 */
[C---:B------:R-:W-:Y:S01]  /*7bb0*/  FMUL.FTZ R5, R132.reuse, -R179 ;  /* 0x800000b384057220 */ /* 0x040fe20000410000 */
[-C--:B------:R-:W-:Y:S01]  /*7bc0*/  FMUL.FTZ R216, R132, -R157.reuse ;  /* 0x8000009d84d87220 */ /* 0x080fe20000410000 */
[----:B------:R-:W-:Y:S01]  /*7bd0*/  FMUL.FTZ R210, R155, -R214 ;  /* 0x800000d69bd27220 */ /* 0x000fe20000410000 */
[----:B------:R-:W-:Y:S01]  /*7be0*/  BSSY B0, `(.L_x_12926) ;  /* 0x00000ee000007945 */ /* 0x000fe20003800000 */
[C---:B------:R-:W-:Y:S01]  /*7bf0*/  FFMA.FTZ R221, R130.reuse, R157, -R5 ;  /* 0x0000009d82dd7223 */ /* 0x040fe20000010805 */
[----:B------:R-:W-:Y:S01]  /*7c00*/  FFMA.FTZ R216, R130, R179, R216 ;  /* 0x000000b382d87223 */ /* 0x000fe200000100d8 */
[-C--:B------:R-:W-:Y:S01]  /*7c10*/  FFMA.FTZ R211, R153, R212.reuse, -R210 ;  /* 0x000000d499d37223 */ /* 0x080fe200000108d2 */
[----:B------:R-:W-:Y:S01]  /*7c20*/  FMUL.FTZ R212, R155, -R212 ;  /* 0x800000d49bd47220 */ /* 0x000fe20000410000 */
[----:B0-----:R-:W-:Y:S01]  /*7c30*/  FMUL.FTZ R179, R203, R178 ;  /* 0x000000b2cbb37220 */ /* 0x001fe20000410000 */
[----:B------:R-:W-:-:S02]  /*7c40*/  ISETP.GT.U32.AND P4, PT, R209, 0x1d, PT ;  /* 0x0000001dd100780c */ /* 0x000fc40003f84070 */
[----:B------:R-:W-:Y:S01]  /*7c50*/  FFMA.FTZ R213, R153, R214, R212 ;  /* 0x000000d699d57223 */ /* 0x000fe200000100d4 */
[----:B-1----:R-:W-:-:S03]  /*7c60*/  FMUL.FTZ R210, R203, R4 ;  /* 0x00000004cbd27220 */ /* 0x002fc60000410000 */
[----:B------:R-:W-:Y:S01]  /*7c70*/  FMUL.FTZ R215, R146, -R213 ;  /* 0x800000d592d77220 */ /* 0x000fe20000410000 */
[-C--:B--2---:R-:W-:Y:S01]  /*7c80*/  FMUL.FTZ R157, R203, R206.reuse ;  /* 0x000000cecb9d7220 */ /* 0x084fe20000410000 */
[----:B------:R-:W-:Y:S02]  /*7c90*/  FFMA.FTZ R206, R117, R206, R179 ;  /* 0x000000ce75ce7223 */ /* 0x000fe400000100b3 */
[-C--:B------:R-:W-:Y:S01]  /*7ca0*/  FFMA.FTZ R215, R148, R211.reuse, -R215 ;  /* 0x000000d394d77223 */ /* 0x080fe200000108d7 */
[-C--:B---3--:R-:W-:Y:S01]  /*7cb0*/  FMUL.FTZ R5, R203, R158.reuse ;  /* 0x0000009ecb057220 */ /* 0x088fe20000410000 */
[C---:B------:R-:W-:Y:S01]  /*7cc0*/  FFMA.FTZ R210, R117.reuse, R158, R210 ;  /* 0x0000009e75d27223 */ /* 0x040fe200000100d2 */
[----:B------:R-:W-:Y:S01]  /*7cd0*/  FFMA.FTZ R157, R117, R178, -R157 ;  /* 0x000000b2759d7223 */ /* 0x000fe2000001089d */
[----:B------:R-:W-:Y:S01]  /*7ce0*/  @P3 FADD.FTZ R193, R193, R206 ;  /* 0x000000cec1c13221 */ /* 0x000fe20000010000 */
[----:B------:R-:W-:Y:S01]  /*7cf0*/  @P3 FFMA.FTZ R117, R117, R4, -R5 ;  /* 0x0000000475753223 */ /* 0x000fe20000010805 */
[----:B------:R-:W-:Y:S01]  /*7d00*/  FMUL.FTZ R5, R120, UR55 ;  /* 0x0000003778057c20 */ /* 0x000fe20008410000 */
[----:B------:R-:W-:Y:S01]  /*7d10*/  FSEL R210, R203, R210, !P3 ;  /* 0x000000d2cbd27208 */ /* 0x000fe20005800000 */
[----:B------:R-:W-:Y:S01]  /*7d20*/  @P3 FADD.FTZ R194, R194, R157 ;  /* 0x0000009dc2c23221 */ /* 0x000fe20000010000 */
[----:B------:R-:W-:Y:S01]  /*7d30*/  FMUL.FTZ R157, R120, UR45 ;  /* 0x0000002d789d7c20 */ /* 0x000fe20008410000 */
[----:B------:R-:W0:Y:S01]  /*7d40*/  SHFL.UP PT, R178, R117, 0x10, RZ ;  /* 0x0600000075b27989 */ /* 0x000e2200000e00ff */
[----:B------:R-:W-:Y:S01]  /*7d50*/  FMUL.FTZ R158, R146, -R211 ;  /* 0x800000d3929e7220 */ /* 0x000fe20000410000 */
[----:B------:R-:W-:Y:S01]  /*7d60*/  FADD.FTZ R4, R76, R76 ;  /* 0x0000004c4c047221 */ /* 0x000fe20000010000 */
[C---:B------:R-:W-:Y:S01]  /*7d70*/  FFMA.FTZ R157, R204.reuse, UR55, R157 ;  /* 0x00000037cc9d7c23 */ /* 0x040fe2000801009d */
[----:B------:R-:W1:Y:S01]  /*7d80*/  SHFL.UP PT, R179, R210, 0x10, RZ ;  /* 0x06000000d2b37989 */ /* 0x000e6200000e00ff */
[----:B------:R-:W-:Y:S01]  /*7d90*/  FFMA.FTZ R5, R204, UR45, -R5 ;  /* 0x0000002dcc057c23 */ /* 0x000fe20008010805 */
[----:B------:R-:W-:Y:S01]  /*7da0*/  FFMA.FTZ R213, R148, R213, R158 ;  /* 0x000000d594d57223 */ /* 0x000fe2000001009e */
[C---:B------:R-:W-:Y:S01]  /*7db0*/  FMUL.FTZ R157, R4.reuse, R157 ;  /* 0x0000009d049d7220 */ /* 0x040fe20000410000 */
[----:B------:R-:W2:Y:S01]  /*7dc0*/  SHFL.UP PT, R205, R193, 0x10, RZ ;  /* 0x06000000c1cd7989 */ /* 0x000ea200000e00ff */
[----:B------:R-:W-:Y:S01]  /*7dd0*/  FMUL.FTZ R158, R4, R5 ;  /* 0x00000005049e7220 */ /* 0x000fe20000410000 */
[C---:B------:R-:W-:Y:S01]  /*7de0*/  FMUL.FTZ R5, R150.reuse, -R215 ;  /* 0x800000d796057220 */ /* 0x040fe20000410000 */
[-C--:B------:R-:W-:Y:S01]  /*7df0*/  FMUL.FTZ R206, R150, -R213.reuse ;  /* 0x800000d596ce7220 */ /* 0x080fe20000410000 */
[----:B------:R-:W3:Y:S01]  /*7e00*/  SHFL.UP PT, R203, R194, 0x10, RZ ;  /* 0x06000000c2cb7989 */ /* 0x000ee200000e00ff */
[----:B------:R-:W-:Y:S01]  /*7e10*/  FADD.FTZ R220, -R157, R216 ;  /* 0x000000d89ddc7221 */ /* 0x000fe20000010100 */
[C---:B------:R-:W-:Y:S01]  /*7e20*/  FFMA.FTZ R216, R138.reuse, R213, R5 ;  /* 0x000000d58ad87223 */ /* 0x040fe20000010005 */
[----:B------:R-:W-:Y:S01]  /*7e30*/  FFMA.FTZ R212, R138, R215, -R206 ;  /* 0x000000d78ad47223 */ /* 0x000fe200000108ce */
[----:B------:R-:W-:Y:S01]  /*7e40*/  FADD.FTZ R214, R158, R221 ;  /* 0x000000dd9ed67221 */ /* 0x000fe20000010000 */
[----:B------:R-:W-:Y:S01]  /*7e50*/  FMUL.FTZ R222, R131, -R220 ;  /* 0x800000dc83de7220 */ /* 0x000fe20000410000 */
[----:B------:R-:W-:Y:S01]  /*7e60*/  FMUL.FTZ R206, R139, -R216 ;  /* 0x800000d88bce7220 */ /* 0x000fe20000410000 */
[----:B------:R-:W-:Y:S01]  /*7e70*/  ISETP.GE.AND P3, PT, R113, 0x10, PT ;  /* 0x000000107100780c */ /* 0x000fe20003f66270 */
[-C--:B------:R-:W-:Y:S01]  /*7e80*/  FMUL.FTZ R5, R131, -R214.reuse ;  /* 0x800000d683057220 */ /* 0x080fe20000410000 */
[----:B------:R-:W-:Y:S01]  /*7e90*/  FFMA.FTZ R215, R129, R214, -R222 ;  /* 0x000000d681d77223 */ /* 0x000fe200000108de */
[----:B------:R-:W-:Y:S01]  /*7ea0*/  FFMA.FTZ R211, R141, R212, -R206 ;  /* 0x000000d48dd37223 */ /* 0x000fe200000108ce */
[----:B0-----:R-:W-:Y:S01]  /*7eb0*/  FMUL.FTZ R206, R210, R178 ;  /* 0x000000b2d2ce7220 */ /* 0x001fe20000410000 */
[----:B------:R-:W-:Y:S01]  /*7ec0*/  FFMA.FTZ R222, R129, R220, R5 ;  /* 0x000000dc81de7223 */ /* 0x000fe20000010005 */
[----:B------:R-:W-:-:S02]  /*7ed0*/  FMUL.FTZ R220, R139, -R212 ;  /* 0x800000d48bdc7220 */ /* 0x000fc40000410000 */
[-C--:B-1----:R-:W-:Y:S01]  /*7ee0*/  FFMA.FTZ R5, R117, R179.reuse, R206 ;  /* 0x000000b375057223 */ /* 0x082fe200000100ce */
[C---:B------:R-:W-:Y:S01]  /*7ef0*/  FMUL.FTZ R179, R210.reuse, R179 ;  /* 0x000000b3d2b37220 */ /* 0x040fe20000410000 */
[----:B------:R-:W-:Y:S01]  /*7f00*/  FFMA.FTZ R213, R141, R216, R220 ;  /* 0x000000d88dd57223 */ /* 0x000fe200000100dc */
[C---:B--2---:R-:W-:Y:S01]  /*7f10*/  FMUL.FTZ R212, R210.reuse, R205 ;  /* 0x000000cdd2d47220 */ /* 0x044fe20000410000 */
[C---:B---3--:R-:W-:Y:S01]  /*7f20*/  FMUL.FTZ R214, R210.reuse, R203 ;  /* 0x000000cbd2d67220 */ /* 0x048fe20000410000 */
[----:B------:R-:W-:Y:S02]  /*7f30*/  FSEL R210, R210, R5, !P3 ;  /* 0x00000005d2d27208 */ /* 0x000fe40005800000 */
[C---:B------:R-:W-:Y:S01]  /*7f40*/  FFMA.FTZ R203, R117.reuse, R203, -R212 ;  /* 0x000000cb75cb7223 */ /* 0x040fe200000108d4 */
[----:B------:R-:W-:Y:S01]  /*7f50*/  FMUL.FTZ R212, R136, -R211 ;  /* 0x800000d388d47220 */ /* 0x000fe20000410000 */
[C---:B------:R-:W-:Y:S01]  /*7f60*/  FFMA.FTZ R214, R117.reuse, R205, R214 ;  /* 0x000000cd75d67223 */ /* 0x040fe200000100d6 */
[----:B------:R-:W-:Y:S01]  /*7f70*/  @P3 FFMA.FTZ R117, R117, R178, -R179 ;  /* 0x000000b275753223 */ /* 0x000fe200000108b3 */
[----:B------:R-:W-:Y:S01]  /*7f80*/  @P3 FADD.FTZ R194, R194, R203 ;  /* 0x000000cbc2c23221 */ /* 0x000fe20000010000 */
[----:B------:R-:W0:Y:S01]  /*7f90*/  SHFL.UP PT, R210, R210, 0x1, RZ ;  /* 0x04200000d2d27989 */ /* 0x000e2200000e00ff */
[----:B------:R-:W-:Y:S01]  /*7fa0*/  @P3 FADD.FTZ R193, R193, R214 ;  /* 0x000000d6c1c13221 */ /* 0x000fe20000010000 */
[C---:B------:R-:W-:Y:S01]  /*7fb0*/  FMUL.FTZ R179, R119.reuse, UR55 ;  /* 0x0000003777b37c20 */ /* 0x040fe20008410000 */
[----:B------:R-:W-:Y:S01]  /*7fc0*/  FMUL.FTZ R203, R119, UR45 ;  /* 0x0000002d77cb7c20 */ /* 0x000fe20008410000 */
[----:B------:R-:W1:Y:S01]  /*7fd0*/  SHFL.UP PT, R117, R117, 0x1, RZ ;  /* 0x0420000075757989 */ /* 0x000e6200000e00ff */
[----:B------:R-:W-:Y:S01]  /*7fe0*/  FADD.FTZ R5, R77, R77 ;  /* 0x0000004d4d057221 */ /* 0x000fe20000010000 */
[C---:B------:R-:W-:Y:S01]  /*7ff0*/  FFMA.FTZ R178, R202.reuse, UR45, -R179 ;  /* 0x0000002dcab27c23 */ /* 0x040fe200080108b3 */
[----:B------:R-:W-:Y:S01]  /*8000*/  FFMA.FTZ R206, R202, UR55, R203 ;  /* 0x00000037cace7c23 */ /* 0x000fe200080100cb */
[----:B------:R-:W2:Y:S01]  /*8010*/  SHFL.UP PT, R193, R193, 0x1, RZ ;  /* 0x04200000c1c17989 */ /* 0x000ea200000e00ff */
[-C--:B------:R-:W-:Y:S01]  /*8020*/  FMUL.FTZ R203, R136, -R213.reuse ;  /* 0x800000d588cb7220 */ /* 0x080fe20000410000 */
[C---:B------:R-:W-:Y:S01]  /*8030*/  FFMA.FTZ R212, R134.reuse, R213, R212 ;  /* 0x000000d586d47223 */ /* 0x040fe200000100d4 */
[C---:B------:R-:W-:Y:S01]  /*8040*/  FMUL.FTZ R178, R5.reuse, R178 ;  /* 0x000000b205b27220 */ /* 0x040fe20000410000 */
[----:B------:R-:W3:Y:S01]  /*8050*/  SHFL.UP PT, R194, R194, 0x1, RZ ;  /* 0x04200000c2c27989 */ /* 0x000ee200000e00ff */
[----:B------:R-:W-:Y:S01]  /*8060*/  FMUL.FTZ R179, R5, R206 ;  /* 0x000000ce05b37220 */ /* 0x000fe20000410000 */
        /* <DEDUP_REMOVED lines=9> */
[----:B------:R-:W-:Y:S01]  /*8100*/  FMUL.FTZ R212, R132, -R205 ;  /* 0x800000cd84d47220 */ /* 0x000fe20000410000 */
[C---:B0-----:R-:W-:Y:S01]  /*8110*/  FMUL.FTZ R206, R210.reuse, R8 ;  /* 0x00000008d2ce7220 */ /* 0x041fe20000410000 */
[----:B------:R-:W-:Y:S01]  /*8120*/  FFMA.FTZ R220, R127, R222, R213 ;  /* 0x000000de7fdc7223 */ /* 0x000fe200000100d5 */
[----:B------:R-:W-:Y:S01]  /*8130*/  FMUL.FTZ R203, R210, R9 ;  /* 0x00000009d2cb7220 */ /* 0x000fe20000410000 */
[-C--:B------:R-:W-:Y:S01]  /*8140*/  FMUL.FTZ R213, R132, -R211.reuse ;  /* 0x800000d384d57220 */ /* 0x080fe20000410000 */
[C---:B------:R-:W-:Y:S01]  /*8150*/  FFMA.FTZ R212, R130.reuse, R211, R212 ;  /* 0x000000d382d47223 */ /* 0x040fe200000100d4 */
[C---:B-1----:R-:W-:Y:S01]  /*8160*/  FFMA.FTZ R206, R117.reuse, R9, R206 ;  /* 0x0000000975ce7223 */ /* 0x042fe200000100ce */
[----:B------:R-:W-:Y:S01]  /*8170*/  FFMA.FTZ R203, R117, R8, -R203 ;  /* 0x0000000875cb7223 */ /* 0x000fe200000108cb */
[----:B------:R-:W-:Y:S01]  /*8180*/  FFMA.FTZ R210, R130, R205, -R213 ;  /* 0x000000cd82d27223 */ /* 0x000fe200000108d5 */
[----:B------:R-:W-:Y:S01]  /*8190*/  FMUL.FTZ R117, R131, -R212 ;  /* 0x800000d483757220 */ /* 0x000fe20000410000 */
[----:B--2---:R-:W-:Y:S01]  /*81a0*/  @P2 FADD.FTZ R9, R193, R206 ;  /* 0x000000cec1092221 */ /* 0x004fe20000010000 */
[----:B------:R-:W-:Y:S01]  /*81b0*/  FFMA.FTZ R225, R127, R215, -R216 ;  /* 0x000000d77fe17223 */ /* 0x000fe200000108d8 */
[-C--:B------:R-:W-:Y:S01]  /*81c0*/  FMUL.FTZ R214, R131, -R210.reuse ;  /* 0x800000d283d67220 */ /* 0x080fe20000410000 */
[----:B---3--:R-:W-:Y:S01]  /*81d0*/  @P2 FADD.FTZ R8, R194, R203 ;  /* 0x000000cbc2082221 */ /* 0x008fe20000010000 */
[----:B------:R-:W-:Y:S01]  /*81e0*/  FFMA.FTZ R210, R129, R210, -R117 ;  /* 0x000000d281d27223 */ /* 0x000fe20000010875 */
[-C--:B------:R-:W-:Y:S01]  /*81f0*/  FMUL.FTZ R117, R7, R9.reuse ;  /* 0x0000000907757220 */ /* 0x080fe20000410000 */
[----:B------:R-:W-:Y:S01]  /*8200*/  FFMA.FTZ R214, R129, R212, R214 ;  /* 0x000000d481d67223 */ /* 0x000fe200000100d6 */
[----:B------:R-:W-:Y:S01]  /*8210*/  FMUL.FTZ R194, R7, R8 ;  /* 0x0000000807c27220 */ /* 0x000fe20000410000 */
[----:B------:R-:W-:Y:S01]  /*8220*/  FMUL.FTZ R235, R128, -R210 ;  /* 0x800000d280eb7220 */ /* 0x000fe20000410000 */
[----:B------:R-:W-:Y:S01]  /*8230*/  FFMA.FTZ R117, R6, R8, -R117 ;  /* 0x0000000806757223 */ /* 0x000fe20000010875 */
[----:B------:R-:W-:Y:S01]  /*8240*/  FMUL.FTZ R8, R118, UR55 ;  /* 0x0000003776087c20 */ /* 0x000fe20008410000 */
[----:B------:R-:W-:Y:S01]  /*8250*/  FFMA.FTZ R194, R6, R9, R194 ;  /* 0x0000000906c27223 */ /* 0x000fe200000100c2 */
[----:B------:R-:W-:Y:S01]  /*8260*/  FADD.FTZ R6, R78, R78 ;  /* 0x0000004e4e067221 */ /* 0x000fe20000010000 */
[----:B------:R-:W-:Y:S01]  /*8270*/  FADD.FTZ R192, R192, R117 ;  /* 0x00000075c0c07221 */ /* 0x000fe20000010000 */
[----:B------:R-:W-:Y:S01]  /*8280*/  FFMA.FTZ R9, R191, UR45, -R8 ;  /* 0x0000002dbf097c23 */ /* 0x000fe20008010808 */
[----:B------:R-:W-:Y:S01]  /*8290*/  FADD.FTZ R117, RZ, R194 ;  /* 0x000000c2ff757221 */ /* 0x000fe20000010000 */
[----:B------:R-:W-:Y:S01]  /*82a0*/  FMUL.FTZ R194, R118, UR45 ;  /* 0x0000002d76c27c20 */ /* 0x000fe20008410000 */
[-C--:B------:R-:W-:Y:S01]  /*82b0*/  FMUL.FTZ R234, R128, -R214.reuse ;  /* 0x800000d680ea7220 */ /* 0x080fe20000410000 */
[----:B------:R-:W-:Y:S01]  /*82c0*/  FFMA.FTZ R235, R127, R214, R235 ;  /* 0x000000d67feb7223 */ /* 0x000fe200000100eb */
[C---:B------:R-:W-:Y:S01]  /*82d0*/  FMUL.FTZ R7, R118.reuse, R117 ;  /* 0x0000007576077220 */ /* 0x040fe20000410000 */
[-C--:B------:R-:W-:Y:S01]  /*82e0*/  FMUL.FTZ R118, R118, R192.reuse ;  /* 0x000000c076767220 */ /* 0x080fe20000410000 */
[C---:B------:R-:W-:Y:S01]  /*82f0*/  FFMA.FTZ R193, R191.reuse, UR55, R194 ;  /* 0x00000037bfc17c23 */ /* 0x040fe200080100c2 */
[----:B------:R-:W-:Y:S01]  /*8300*/  FMUL.FTZ R194, R6, R9 ;  /* 0x0000000906c27220 */ /* 0x000fe20000410000 */
[CC--:B------:R-:W-:Y:S01]  /*8310*/  FFMA.FTZ R203, R191.reuse, R192.reuse, -R7 ;  /* 0x000000c0bfcb7223 */ /* 0x0c0fe20000010807 */
[-C--:B------:R-:W-:Y:S01]  /*8320*/  FFMA.FTZ R7, R191, R117.reuse, R118 ;  /* 0x00000075bf077223 */ /* 0x080fe20000010076 */
[CC--:B------:R-:W-:Y:S01]  /*8330*/  FMUL.FTZ R118, R128.reuse, R192.reuse ;  /* 0x000000c080767220 */ /* 0x0c0fe20000410000 */
[-C--:B------:R-:W-:Y:S01]  /*8340*/  FMUL.FTZ R8, R128, R117.reuse ;  /* 0x0000007580087220 */ /* 0x080fe20000410000 */
[C---:B------:R-:W-:Y:S01]  /*8350*/  FMUL.FTZ R9, R117.reuse, UR55 ;  /* 0x0000003775097c20 */ /* 0x040fe20008410000 */
[----:B------:R-:W-:Y:S01]  /*8360*/  FMUL.FTZ R211, R117, UR45 ;  /* 0x0000002d75d37c20 */ /* 0x000fe20008410000 */
[C---:B------:R-:W-:Y:S01]  /*8370*/  FFMA.FTZ R118, R127.reuse, R117, R118 ;  /* 0x000000757f767223 */ /* 0x040fe20000010076 */
[C---:B------:R-:W-:Y:S01]  /*8380*/  FFMA.FTZ R191, R127.reuse, R192, -R8 ;  /* 0x000000c07fbf7223 */ /* 0x040fe20000010808 */
[C---:B------:R-:W-:Y:S01]  /*8390*/  FFMA.FTZ R205, R192.reuse, UR45, -R9 ;  /* 0x0000002dc0cd7c23 */ /* 0x040fe20008010809 */
[----:B------:R-:W-:Y:S01]  /*83a0*/  FFMA.FTZ R9, R192, UR55, R211 ;  /* 0x00000037c0097c23 */ /* 0x000fe200080100d3 */
[----:B------:R-:W-:Y:S01]  /*83b0*/  FADD.FTZ R118, RZ, R118 ;  /* 0x00000076ff767221 */ /* 0x000fe20000010000 */
[----:B------:R-:W-:Y:S01]  /*83c0*/  FFMA.FTZ R191, R90, R61, R191 ;  /* 0x0000003d5abf7223 */ /* 0x000fe200000100bf */
[C---:B------:R-:W-:Y:S01]  /*83d0*/  FFMA.FTZ R206, R6.reuse, R203, RZ ;  /* 0x000000cb06ce7223 */ /* 0x040fe200000100ff */
[----:B------:R-:W-:Y:S01]  /*83e0*/  FFMA.FTZ R234, R127, R210, -R234 ;  /* 0x000000d27fea7223 */ /* 0x000fe200000108ea */
[C---:B------:R-:W-:Y:S01]  /*83f0*/  FFMA.FTZ R203, -R6.reuse, R9, -RZ ;  /* 0x0000000906cb7223 */ /* 0x040fe200000109ff */
[C---:B------:R-:W-:Y:S01]  /*8400*/  FFMA.FTZ R210, -R6.reuse, R7, RZ ;  /* 0x0000000706d27223 */ /* 0x040fe200000101ff */
[CC--:B------:R-:W-:Y:S01]  /*8410*/  FMUL.FTZ R9, R119.reuse, R118.reuse ;  /* 0x0000007677097220 */ /* 0x0c0fe20000410000 */
[C---:B------:R-:W-:Y:S01]  /*8420*/  FMUL.FTZ R193, R6.reuse, R193 ;  /* 0x000000c106c17220 */ /* 0x040fe20000410000 */
[----:B------:R-:W-:Y:S01]  /*8430*/  FMUL.FTZ R7, R6, R205 ;  /* 0x000000cd06077220 */ /* 0x000fe20000410000 */
        /* <DEDUP_REMOVED lines=21> */
[----:B------:R-:W-:Y:S01]  /*8590*/  FMUL.FTZ R5, R132, R202 ;  /* 0x000000ca84057220 */ /* 0x000fe20000410000 */
[C---:B------:R-:W-:Y:S01]  /*85a0*/  FFMA.FTZ R8, R4.reuse, R211, R9 ;  /* 0x000000d304087223 */ /* 0x040fe20000010009 */
[----:B------:R-:W-:Y:S01]  /*85b0*/  FFMA.FTZ R210, -R4, R120, R205 ;  /* 0x0000007804d27223 */ /* 0x000fe200000101cd */
[-C--:B------:R-:W-:Y:S01]  /*85c0*/  FMUL.FTZ R9, R132, R119.reuse ;  /* 0x0000007784097220 */ /* 0x080fe20000410000 */
[C---:B------:R-:W-:Y:S01]  /*85d0*/  FFMA.FTZ R120, R130.reuse, R119, R5 ;  /* 0x0000007782787223 */ /* 0x040fe20000010005 */
[C---:B------:R-:W-:Y:S01]  /*85e0*/  FMUL.FTZ R205, R119.reuse, UR55 ;  /* 0x0000003777cd7c20 */ /* 0x040fe20008410000 */
[----:B------:R-:W-:Y:S01]  /*85f0*/  FMUL.FTZ R213, R119, UR45 ;  /* 0x0000002d77d57c20 */ /* 0x000fe20008410000 */
[----:B------:R-:W-:Y:S01]  /*8600*/  FFMA.FTZ R9, R130, R202, -R9 ;  /* 0x000000ca82097223 */ /* 0x000fe20000010809 */
[----:B------:R-:W-:Y:S01]  /*8610*/  FADD.FTZ R120, RZ, R120 ;  /* 0x00000078ff787221 */ /* 0x000fe20000010000 */
[C---:B------:R-:W-:Y:S01]  /*8620*/  FFMA.FTZ R211, R202.reuse, UR45, -R205 ;  /* 0x0000002dcad37c23 */ /* 0x040fe200080108cd */
[----:B------:R-:W-:Y:S01]  /*8630*/  FFMA.FTZ R213, R202, UR55, R213 ;  /* 0x00000037cad57c23 */ /* 0x000fe200080100d5 */
[----:B------:R-:W-:Y:S01]  /*8640*/  FFMA.FTZ R205, R88, R59, R9 ;  /* 0x0000003b58cd7223 */ /* 0x000fe20000010009 */
[-C--:B------:R-:W-:Y:S01]  /*8650*/  FMUL.FTZ R212, R207, R120.reuse ;  /* 0x00000078cfd47220 */ /* 0x080fe20000410000 */
[C---:B------:R-:W-:Y:S01]  /*8660*/  FMUL.FTZ R204, R4.reuse, R211 ;  /* 0x000000d304cc7220 */ /* 0x040fe20000410000 */
[----:B------:R-:W-:Y:S01]  /*8670*/  FADD.FTZ R5, R75, R75 ;  /* 0x0000004b4b057221 */ /* 0x000fe20000010000 */
[-C--:B------:R-:W-:Y:S01]  /*8680*/  FMUL.FTZ R207, R207, R205.reuse ;  /* 0x000000cdcfcf7220 */ /* 0x080fe20000410000 */
[----:B------:R-:W-:Y:S01]  /*8690*/  FFMA.FTZ R212, R121, R205, -R212 ;  /* 0x000000cd79d47223 */ /* 0x000fe200000108d4 */
[----:B------:R-:W-:Y:S01]  /*86a0*/  FFMA.FTZ R211, -R4, R213, -RZ ;  /* 0x000000d504d37223 */ /* 0x000fe200000109ff */
[----:B------:R-:W-:Y:S01]  /*86b0*/  FMUL.FTZ R4, R135, R205 ;  /* 0x000000cd87047220 */ /* 0x000fe20000410000 */
[----:B------:R-:W-:Y:S01]  /*86c0*/  FFMA.FTZ R207, R121, R120, R207 ;  /* 0x0000007879cf7223 */ /* 0x000fe200000100cf */
[----:B------:R-:W-:Y:S01]  /*86d0*/  FFMA.FTZ R9, R5, R212, R8 ;  /* 0x000000d405097223 */ /* 0x000fe20000010008 */
[-C--:B------:R-:W-:Y:S01]  /*86e0*/  FMUL.FTZ R8, R135, R120.reuse ;  /* 0x0000007887087220 */ /* 0x080fe20000410000 */
[----:B------:R-:W-:Y:S01]  /*86f0*/  FFMA.FTZ R121, R133, R120, R4 ;  /* 0x0000007885797223 */ /* 0x000fe20000010004 */
[----:B------:R-:W-:Y:S01]  /*8700*/  FFMA.FTZ R213, -R5, R207, R210 ;  /* 0x000000cf05d57223 */ /* 0x000fe200000101d2 */
[----:B------:R-:W-:Y:S01]  /*8710*/  FADD.FTZ R4, R74, R74 ;  /* 0x0000004a4a047221 */ /* 0x000fe20000010000 */
[----:B------:R-:W-:Y:S01]  /*8720*/  FFMA.FTZ R8, R133, R205, -R8 ;  /* 0x000000cd85087223 */ /* 0x000fe20000010808 */
[----:B------:R-:W-:Y:S01]  /*8730*/  FADD.FTZ R121, RZ, R121 ;  /* 0x00000079ff797221 */ /* 0x000fe20000010000 */
[C---:B------:R-:W-:Y:S01]  /*8740*/  FMUL.FTZ R212, R120.reuse, UR55 ;  /* 0x0000003778d47c20 */ /* 0x040fe20008410000 */
[----:B------:R-:W-:Y:S01]  /*8750*/  FMUL.FTZ R214, R120, UR45 ;  /* 0x0000002d78d67c20 */ /* 0x000fe20008410000 */
[----:B------:R-:W-:Y:S01]  /*8760*/  FFMA.FTZ R210, R93, R58, R8 ;  /* 0x0000003a5dd27223 */ /* 0x000fe20000010008 */
[-C--:B------:R-:W-:Y:S01]  /*8770*/  FMUL.FTZ R207, R123, R121.reuse ;  /* 0x000000797bcf7220 */ /* 0x080fe20000410000 */
[C---:B------:R-:W-:Y:S01]  /*8780*/  FFMA.FTZ R212, R205.reuse, UR45, -R212 ;  /* 0x0000002dcdd47c23 */ /* 0x040fe200080108d4 */
[----:B------:R-:W-:Y:S01]  /*8790*/  FFMA.FTZ R214, R205, UR55, R214 ;  /* 0x00000037cdd67c23 */ /* 0x000fe200080100d6 */
[-C--:B------:R-:W-:Y:S01]  /*87a0*/  FMUL.FTZ R216, R123, R210.reuse ;  /* 0x000000d27bd87220 */ /* 0x080fe20000410000 */
[-C--:B------:R-:W-:Y:S01]  /*87b0*/  FFMA.FTZ R8, R122, R210.reuse, -R207 ;  /* 0x000000d27a087223 */ /* 0x080fe200000108cf */
[----:B------:R-:W-:Y:S01]  /*87c0*/  FMUL.FTZ R123, R136, R210 ;  /* 0x000000d2887b7220 */ /* 0x000fe20000410000 */
[C---:B------:R-:W-:Y:S01]  /*87d0*/  FMUL.FTZ R207, R5.reuse, R212 ;  /* 0x000000d405cf7220 */ /* 0x040fe20000410000 */
[-C--:B------:R-:W-:Y:S01]  /*87e0*/  FFMA.FTZ R216, R122, R121.reuse, R216 ;  /* 0x000000797ad87223 */ /* 0x080fe200000100d8 */
[----:B------:R-:W-:Y:S01]  /*87f0*/  FFMA.FTZ R223, R4, R8, R9 ;  /* 0x0000000804df7223 */ /* 0x000fe20000010009 */
[-C--:B------:R-:W-:Y:S01]  /*8800*/  FMUL.FTZ R9, R136, R121.reuse ;  /* 0x0000007988097220 */ /* 0x080fe20000410000 */
[----:B------:R-:W-:Y:S01]  /*8810*/  FFMA.FTZ R122, R134, R121, R123 ;  /* 0x00000079867a7223 */ /* 0x000fe2000001007b */
[----:B------:R-:W-:Y:S01]  /*8820*/  FFMA.FTZ R214, -R5, R214, -RZ ;  /* 0x000000d605d67223 */ /* 0x000fe200000109ff */
[----:B------:R-:W-:Y:S01]  /*8830*/  FFMA.FTZ R5, -R4, R216, R213 ;  /* 0x000000d804057223 */ /* 0x000fe200000101d5 */
[----:B------:R-:W-:Y:S01]  /*8840*/  FFMA.FTZ R9, R134, R210, -R9 ;  /* 0x000000d286097223 */ /* 0x000fe20000010809 */
[----:B------:R-:W-:Y:S01]  /*8850*/  FADD.FTZ R122, RZ, R122 ;  /* 0x0000007aff7a7221 */ /* 0x000fe20000010000 */
[C---:B------:R-:W-:Y:S01]  /*8860*/  FMUL.FTZ R123, R121.reuse, UR55 ;  /* 0x00000037797b7c20 */ /* 0x040fe20008410000 */
[----:B------:R-:W-:Y:S01]  /*8870*/  FMUL.FTZ R215, R121, UR45 ;  /* 0x0000002d79d77c20 */ /* 0x000fe20008410000 */
[----:B------:R-:W-:Y:S01]  /*8880*/  FFMA.FTZ R213, R86, R57, R9 ;  /* 0x0000003956d57223 */ /* 0x000fe20000010009 */
[CC--:B------:R-:W-:Y:S01]  /*8890*/  FMUL.FTZ R9, R11.reuse, R122.reuse ;  /* 0x0000007a0b097220 */ /* 0x0c0fe20000410000 */
[C---:B------:R-:W-:Y:S01]  /*88a0*/  FFMA.FTZ R123, R210.reuse, UR45, -R123 ;  /* 0x0000002dd27b7c23 */ /* 0x040fe2000801087b */
[----:B------:R-:W-:Y:S01]  /*88b0*/  FFMA.FTZ R215, R210, UR55, R215 ;  /* 0x00000037d2d77c23 */ /* 0x000fe200080100d7 */
[-C--:B------:R-:W-:Y:S01]  /*88c0*/  FMUL.FTZ R221, R11, R213.reuse ;  /* 0x000000d50bdd7220 */ /* 0x080fe20000410000 */
[C---:B------:R-:W-:Y:S01]  /*88d0*/  FFMA.FTZ R226, R10.reuse, R213, -R9 ;  /* 0x000000d50ae27223 */ /* 0x040fe20000010809 */
[----:B------:R-:W-:Y:S01]  /*88e0*/  HFMA2.MMA R9, -RZ, RZ, 0, 0 ;  /* 0x00000000ff097435 */ /* 0x000fe200000001ff */
[----:B------:R-:W-:Y:S01]  /*88f0*/  MOV R8, 0x3f800000 ;  /* 0x3f80000000087802 */ /* 0x000fe20000000f00 */
[----:B------:R-:W-:Y:S01]  /*8900*/  FFMA.FTZ R221, R10, R122, R221 ;  /* 0x0000007a0add7223 */ /* 0x000fe200000100dd */
[----:B------:R-:W-:Y:S01]  /*8910*/  CS2R R10, SRZ ;  /* 0x00000000000a7805 */ /* 0x000fe2000001ff00 */
[----:B------:R-:W-:Y:S01]  /*8920*/  FADD.FTZ R225, R194, R225 ;  /* 0x000000e1c2e17221 */ /* 0x000fe20000010000 */
[----:B------:R-:W-:Y:S01]  /*8930*/  FADD.FTZ R220, -R193, R220 ;  /* 0x000000dcc1dc7221 */ /* 0x000fe20000010100 */
[C---:B------:R-:W-:Y:S01]  /*8940*/  FMUL.FTZ R212, R4.reuse, R123 ;  /* 0x0000007b04d47220 */ /* 0x040fe20000410000 */
[----:B------:R-:W-:Y:S01]  /*8950*/  FFMA.FTZ R215, -R4, R215, -RZ ;  /* 0x000000d704d77223 */ /* 0x000fe200000109ff */
[----:B------:R-:W-:Y:S01]  /*8960*/  FADD.FTZ R4, R73, R73 ;  /* 0x0000004949047221 */ /* 0x000fe20000010000 */
[----:B------:R0:W1:Y:S01]  /*8970*/  SHFL.DOWN PT, R222, R234, 0x1, 0x1f ;  /* 0x08201f00eade7f89 */ /* 0x00006200000e0000 */
[----:B------:R-:W-:-:S02]  /*8980*/  ISETP.GT.U32.AND P3, PT, R209, 0x1b, PT ;  /* 0x0000001bd100780c */ /* 0x000fc40003f64070 */
[C---:B------:R-:W-:Y:S01]  /*8990*/  ISETP.GT.U32.AND P2, PT, R209.reuse, 0x17, PT ;  /* 0x00000017d100780c */ /* 0x040fe20003f44070 */
[----:B------:R-:W2:Y:S01]  /*89a0*/  @!P0 LDS.128 R8, [UR44+0x3650] ;  /* 0x0036502cff088984 */ /* 0x000ea20008000c00 */
[----:B------:R-:W-:Y:S01]  /*89b0*/  ISETP.GT.U32.AND P0, PT, R209, 0xf, PT ;  /* 0x0000000fd100780c */ /* 0x000fe20003f04070 */
[----:B------:R-:W-:Y:S02]  /*89c0*/  FFMA.FTZ R226, R4, R226, R223 ;  /* 0x000000e204e27223 */ /* 0x000fe400000100df */
[----:B------:R0:W3:Y:S04]  /*89d0*/  SHFL.DOWN PT, R228, R235, 0x1, 0x1f ;  /* 0x08201f00ebe47f89 */ /* 0x0000e800000e0000 */
[----:B------:R0:W4:Y:S04]  /*89e0*/  SHFL.DOWN PT, R216, R225, 0x1, 0x1f ;  /* 0x08201f00e1d87f89 */ /* 0x00012800000e0000 */
[----:B------:R0:W0:Y:S01]  /*89f0*/  SHFL.DOWN PT, R230, R220, 0x1, 0x1f ;  /* 0x08201f00dce67f89 */ /* 0x00002200000e0000 */
[----:B------:R-:W-:Y:S05]  /*8a00*/  @!P5 BRA `(.L_x_12927) ;  /* 0x00000000002cd947 */ /* 0x000fea0003800000 */
[C---:B---3--:R-:W-:Y:S01]  /*8a10*/  FMUL.FTZ R123, R235.reuse, R228 ;  /* 0x000000e4eb7b7220 */ /* 0x048fe20000410000 */
[C---:B0-----:R-:W-:Y:S01]  /*8a20*/  FMUL.FTZ R223, R235.reuse, R230 ;  /* 0x000000e6ebdf7220 */ /* 0x041fe20000410000 */
[----:B----4-:R-:W-:Y:S01]  /*8a30*/  FMUL.FTZ R227, R235, R216 ;  /* 0x000000d8ebe37220 */ /* 0x010fe20000410000 */
        /* <DEDUP_REMOVED lines=8> */
.L_x_12927:
[----:B------:R-:W-:Y:S05]  /*8ac0*/  BSYNC B0 ;  /* 0x0000000000007941 */ /* 0x000fea0003800000 */
.L_x_12926:
[----:B-1----:R1:W1:Y:S01]  /*8ad0*/  SHFL.DOWN PT, R222, R234, 0x2, 0x1f ;  /* 0x08401f00eade7f89 */ /* 0x00226200000e0000 */
[----:B------:R-:W-:Y:S03]  /*8ae0*/  BSSY B0, `(.L_x_12928) ;  /* 0x0000010000007945 */ /* 0x000fe60003800000 */
[----:B---3--:R3:W1:Y:S04]  /*8af0*/  SHFL.DOWN PT, R228, R235, 0x2, 0x1f ;  /* 0x08401f00ebe47f89 */ /* 0x00866800000e0000 */
[----:B----4-:R3:W4:Y:S04]  /*8b00*/  SHFL.DOWN PT, R216, R225, 0x2, 0x1f ;  /* 0x08401f00e1d87f89 */ /* 0x01072800000e0000 */
[----:B0-----:R3:W0:Y:S01]  /*8b10*/  SHFL.DOWN PT, R230, R220, 0x2, 0x1f ;  /* 0x08401f00dce67f89 */ /* 0x00162200000e0000 */
[----:B------:R-:W-:Y:S05]  /*8b20*/  @P4 BRA `(.L_x_12929) ;  /* 0x00000000002c4947 */ /* 0x000fea0003800000 */
[C---:B-1----:R-:W-:Y:S01]  /*8b30*/  FMUL.FTZ R123, R235.reuse, R228 ;  /* 0x000000e4eb7b7220 */ /* 0x042fe20000410000 */
[C---:B0-----:R-:W-:Y:S01]  /*8b40*/  FMUL.FTZ R223, R235.reuse, R230 ;  /* 0x000000e6ebdf7220 */ /* 0x041fe20000410000 */
[C---:B----4-:R-:W-:Y:S01]  /*8b50*/  FMUL.FTZ R227, R235.reuse, R216 ;  /* 0x000000d8ebe37220 */ /* 0x050fe20000410000 */
        /* <DEDUP_REMOVED lines=8> */
.L_x_12929:
[----:B------:R-:W-:Y:S05]  /*8be0*/  BSYNC B0 ;  /* 0x0000000000007941 */ /* 0x000fea0003800000 */
.L_x_12928:
[----:B-1----:R1:W1:Y:S01]  /*8bf0*/  SHFL.DOWN PT, R222, R234, 0x4, 0x1f ;  /* 0x08801f00eade7f89 */ /* 0x00226200000e0000 */
[----:B------:R-:W-:Y:S03]  /*8c00*/  BSSY B0, `(.L_x_12930) ;  /* 0x0000010000007945 */ /* 0x000fe60003800000 */
[----:B------:R0:W1:Y:S04]  /*8c10*/  SHFL.DOWN PT, R228, R235, 0x4, 0x1f ;  /* 0x08801f00ebe47f89 */ /* 0x00006800000e0000 */
[----:B----4-:R4:W1:Y:S04]  /*8c20*/  SHFL.DOWN PT, R216, R225, 0x4, 0x1f ;  /* 0x08801f00e1d87f89 */ /* 0x01086800000e0000 */
[----:B0-----:R4:W0:Y:S01]  /*8c30*/  SHFL.DOWN PT, R230, R220, 0x4, 0x1f ;  /* 0x08801f00dce67f89 */ /* 0x00182200000e0000 */
[----:B------:R-:W-:Y:S05]  /*8c40*/  @P3 BRA `(.L_x_12931) ;  /* 0x00000000002c3947 */ /* 0x000fea0003800000 */
[C---:B-1----:R-:W-:Y:S01]  /*8c50*/  FMUL.FTZ R123, R235.reuse, R228 ;  /* 0x000000e4eb7b7220 */ /* 0x042fe20000410000 */
[C---:B0-----:R-:W-:Y:S01]  /*8c60*/  FMUL.FTZ R223, R235.reuse, R230 ;  /* 0x000000e6ebdf7220 */ /* 0x041fe20000410000 */
[C---:B------:R-:W-:Y:S01]  /*8c70*/  FMUL.FTZ R227, R235.reuse, R216 ;  /* 0x000000d8ebe37220 */ /* 0x040fe20000410000 */
[-C--:B---3--:R-:W-:Y:S01]  /*8c80*/  FMUL.FTZ R235, R235, R222.reuse ;  /* 0x000000deebeb7220 */ /* 0x088fe20000410000 */
[C---:B------:R-:W-:Y:S01]  /*8c90*/  FFMA.FTZ R123, R234.reuse, R222, -R123 ;  /* 0x000000deea7b7223 */ /* 0x040fe2000001087b */
[C---:B------:R-:W-:Y:S01]  /*8ca0*/  FFMA.FTZ R216, R234.reuse, R216, -R223 ;  /* 0x000000d8ead87223 */ /* 0x040fe200000108df */
[C---:B------:R-:W-:Y:S01]  /*8cb0*/  FFMA.FTZ R227, R234.reuse, R230, R227 ;  /* 0x000000e6eae37223 */ /* 0x040fe200000100e3 */
[----:B------:R-:W-:Y:S02]  /*8cc0*/  FFMA.FTZ R235, R234, R228, R235 ;  /* 0x000000e4eaeb7223 */ /* 0x000fe400000100eb */
[----:B----4-:R-:W-:Y:S01]  /*8cd0*/  FADD.FTZ R225, R225, R216 ;  /* 0x000000d8e1e17221 */ /* 0x010fe20000010000 */
[----:B------:R-:W-:Y:S01]  /*8ce0*/  FADD.FTZ R220, R220, R227 ;  /* 0x000000e3dcdc7221 */ /* 0x000fe20000010000 */
[----:B------:R-:W-:-:S07]  /*8cf0*/  MOV R234, R123 ;  /* 0x0000007b00ea7202 */ /* 0x000fce0000000f00 */
.L_x_12931:
[----:B------:R-:W-:Y:S05]  /*8d00*/  BSYNC B0 ;  /* 0x0000000000007941 */ /* 0x000fea0003800000 */
.L_x_12930:
[----:B-1----:R1:W1:Y:S01]  /*8d10*/  SHFL.DOWN PT, R222, R234, 0x8, 0x1f ;  /* 0x09001f00eade7f89 */ /* 0x00226200000e0000 */
[----:B------:R-:W-:Y:S03]  /*8d20*/  BSSY B0, `(.L_x_12932) ;  /* 0x0000010000007945 */ /* 0x000fe60003800000 */
[----:B------:R0:W1:Y:S04]  /*8d30*/  SHFL.DOWN PT, R228, R235, 0x8, 0x1f ;  /* 0x09001f00ebe47f89 */ /* 0x00006800000e0000 */
[----:B------:R1:W1:Y:S04]  /*8d40*/  SHFL.DOWN PT, R216, R225, 0x8, 0x1f ;  /* 0x09001f00e1d87f89 */ /* 0x00026800000e0000 */
        /* <DEDUP_REMOVED lines=13> */
.L_x_12933:
[----:B------:R-:W-:Y:S05]  /*8e20*/  BSYNC B0 ;  /* 0x0000000000007941 */ /* 0x000fea0003800000 */
.L_x_12932:
[----:B-1----:R1:W1:Y:S01]  /*8e30*/  SHFL.DOWN PT, R228, R234, 0x10, 0x1f ;  /* 0x0a001f00eae47f89 */ /* 0x00226200000e0000 */
[----:B------:R-:W-:Y:S01]  /*8e40*/  BSSY B0, `(.L_x_12934) ;  /* 0x0000012000007945 */ /* 0x000fe20003800000 */
[C---:B------:R-:W-:Y:S01]  /*8e50*/  FMUL.FTZ R216, R139.reuse, R122 ;  /* 0x0000007a8bd87220 */ /* 0x040fe20000410000 */
[----:B------:R-:W-:Y:S01]  /*8e60*/  FMUL.FTZ R123, R139, R213 ;  /* 0x000000d58b7b7220 */ /* 0x000fe20000410000 */
[----:B0-----:R0:W0:Y:S04]  /*8e70*/  SHFL.DOWN PT, R230, R235, 0x10, 0x1f ;  /* 0x0a001f00ebe67f89 */ /* 0x00102800000e0000 */
[----:B------:R0:W0:Y:S04]  /*8e80*/  SHFL.DOWN PT, R222, R225, 0x10, 0x1f ;  /* 0x0a001f00e1de7f89 */ /* 0x00002800000e0000 */
[----:B------:R0:W0:Y:S01]  /*8e90*/  SHFL.DOWN PT, R232, R220, 0x10, 0x1f ;  /* 0x0a001f00dce87f89 */ /* 0x00002200000e0000 */
[----:B------:R-:W-:Y:S05]  /*8ea0*/  @P0 BRA `(.L_x_12935) ;  /* 0x00000000002c0947 */ /* 0x000fea0003800000 */
[C---:B0-----:R-:W-:Y:S01]  /*8eb0*/  FMUL.FTZ R223, R235.reuse, R230 ;  /* 0x000000e6ebdf7220 */ /* 0x041fe20000410000 */
[C---:B------:R-:W-:Y:S01]  /*8ec0*/  FMUL.FTZ R227, R235.reuse, R232 ;  /* 0x000000e8ebe37220 */ /* 0x040fe20000410000 */
[C---:B------:R-:W-:Y:S01]  /*8ed0*/  FMUL.FTZ R233, R235.reuse, R222 ;  /* 0x000000deebe97220 */ /* 0x040fe20000410000 */
[-C--:B-1-3--:R-:W-:Y:S01]  /*8ee0*/  FMUL.FTZ R235, R235, R228.reuse ;  /* 0x000000e4ebeb7220 */ /* 0x08afe20000410000 */
[C---:B------:R-:W-:Y:S01]  /*8ef0*/  FFMA.FTZ R223, R234.reuse, R228, -R223 ;  /* 0x000000e4eadf7223 */ /* 0x040fe200000108df */
[C---:B------:R-:W-:Y:S01]  /*8f00*/  FFMA.FTZ R222, R234.reuse, R222, -R227 ;  /* 0x000000deeade7223 */ /* 0x040fe200000108e3 */
[C---:B------:R-:W-:Y:S01]  /*8f10*/  FFMA.FTZ R233, R234.reuse, R232, R233 ;  /* 0x000000e8eae97223 */ /* 0x040fe200000100e9 */
[----:B------:R-:W-:Y:S02]  /*8f20*/  FFMA.FTZ R235, R234, R230, R235 ;  /* 0x000000e6eaeb7223 */ /* 0x000fe400000100eb */
[----:B----4-:R-:W-:Y:S01]  /*8f30*/  FADD.FTZ R225, R225, R222 ;  /* 0x000000dee1e17221 */ /* 0x010fe20000010000 */
[----:B------:R-:W-:Y:S01]  /*8f40*/  FADD.FTZ R220, R220, R233 ;  /* 0x000000e9dcdc7221 */ /* 0x000fe20000010000 */
[----:B------:R-:W-:-:S07]  /*8f50*/  MOV R234, R223 ;  /* 0x000000df00ea7202 */ /* 0x000fce0000000f00 */
.L_x_12935:
[----:B------:R-:W-:Y:S05]  /*8f60*/  BSYNC B0 ;  /* 0x0000000000007941 */ /* 0x000fea0003800000 */
.L_x_12934:
[----:B------:R-:W-:Y:S01]  /*8f70*/  SHFL.DOWN PT, R223, R235, 0x1, 0x1f ;  /* 0x08201f00ebdf7f89 */ /* 0x000fe200000e0000 */
[C---:B------:R-:W-:Y:S01]  /*8f80*/  FFMA.FTZ R216, R141.reuse, R213, -R216 ;  /* 0x000000d58dd87223 */ /* 0x040fe200000108d8 */
[----:B------:R-:W-:Y:S01]  /*8f90*/  FFMA.FTZ R123, R141, R122, R123 ;  /* 0x0000007a8d7b7223 */ /* 0x000fe2000001007b */
[C---:B------:R-:W-:Y:S01]  /*8fa0*/  FMUL.FTZ R238, R122.reuse, UR45 ;  /* 0x0000002d7aee7c20 */ /* 0x040fe20008410000 */
[----:B-12---:R-:W1:Y:S01]  /*8fb0*/  SHFL.IDX PT, R228, R11, RZ, 0x1f ;  /* 0x00001fff0be47589 */ /* 0x006e6200000e0000 */
[----:B------:R-:W-:Y:S01]  /*8fc0*/  FFMA.FTZ R216, R91, R56, R216 ;  /* 0x000000385bd87223 */ /* 0x000fe200000100d8 */
[----:B------:R-:W-:Y:S01]  /*8fd0*/  FADD.FTZ R123, RZ, R123 ;  /* 0x0000007bff7b7221 */ /* 0x000fe20000010000 */
[----:B0-----:R-:W-:Y:S01]  /*8fe0*/  FMUL.FTZ R222, R122, UR55 ;  /* 0x000000377ade7c20 */ /* 0x001fe20008410000 */
[----:B------:R-:W-:Y:S01]  /*8ff0*/  SHFL.DOWN PT, R227, R234, 0x1, 0x1f ;  /* 0x08201f00eae37f89 */ /* 0x000fe200000e0000 */
[CC--:B------:R-:W-:Y:S01]  /*9000*/  FMUL.FTZ R242, R217.reuse, R216.reuse ;  /* 0x000000d8d9f27220 */ /* 0x0c0fe20000410000 */
[-C--:B------:R-:W-:Y:S01]  /*9010*/  FMUL.FTZ R240, R217, R123.reuse ;  /* 0x0000007bd9f07220 */ /* 0x080fe20000410000 */
[----:B------:R-:W-:Y:S01]  /*9020*/  FFMA.FTZ R217, R213, UR45, -R222 ;  /* 0x0000002dd5d97c23 */ /* 0x000fe200080108de */
[----:B------:R-:W0:Y:S01]  /*9030*/  SHFL.IDX PT, R230, R10, RZ, 0x1f ;  /* 0x00001fff0ae67589 */ /* 0x000e2200000e0000 */
[C---:B------:R-:W-:Y:S01]  /*9040*/  FFMA.FTZ R237, R125.reuse, R123, R242 ;  /* 0x0000007b7ded7223 */ /* 0x040fe200000100f2 */
[----:B------:R-:W-:Y:S01]  /*9050*/  FFMA.FTZ R233, R125, R216, -R240 ;  /* 0x000000d87de97223 */ /* 0x000fe200000108f0 */
[----:B------:R-:W-:Y:S01]  /*9060*/  FFMA.FTZ R125, R213, UR55, R238 ;  /* 0x00000037d57d7c23 */ /* 0x000fe200080100ee */
[----:B------:R-:W2:Y:S01]  /*9070*/  SHFL.DOWN PT, R232, R225, 0x1, 0x1f ;  /* 0x08201f00e1e87f89 */ /* 0x000ea200000e0000 */
[----:B------:R-:W-:Y:S01]  /*9080*/  FFMA.FTZ R236, -R4, R221, R5 ;  /* 0x000000dd04ec7223 */ /* 0x000fe20000010105 */
[----:B------:R-:W-:Y:S01]  /*9090*/  FADD.FTZ R5, R72, R72 ;  /* 0x0000004848057221 */ /* 0x000fe20000010000 */
[C---:B------:R-:W-:Y:S01]  /*90a0*/  FFMA.FTZ R222, -R4.reuse, R125, -RZ ;  /* 0x0000007d04de7223 */ /* 0x040fe200000109ff */
[----:B------:R-:W-:Y:S01]  /*90b0*/  FMUL.FTZ R217, R4, R217 ;  /* 0x000000d904d97220 */ /* 0x000fe20000410000 */
[----:B------:R-:W-:Y:S01]  /*90c0*/  FMUL.FTZ R125, R123, UR55 ;  /* 0x000000377b7d7c20 */ /* 0x000fe20008410000 */
[----:B------:R-:W-:Y:S01]  /*90d0*/  FFMA.FTZ R233, R5, R233, R226 ;  /* 0x000000e905e97223 */ /* 0x000fe200000100e2 */
[----:B------:R-:W-:Y:S01]  /*90e0*/  FMUL.FTZ R221, R123, UR45 ;  /* 0x0000002d7bdd7c20 */ /* 0x000fe20008410000 */
[----:B------:R-:W-:Y:S01]  /*90f0*/  FFMA.FTZ R237, -R5, R237, R236 ;  /* 0x000000ed05ed7223 */ /* 0x000fe200000101ec */
[C---:B------:R-:W-:Y:S01]  /*9100*/  FFMA.FTZ R226, R216.reuse, UR45, -R125 ;  /* 0x0000002dd8e27c23 */ /* 0x040fe2000801087d */
[----:B---3--:R-:W-:Y:S01]  /*9110*/  SHFL.IDX PT, R235, R235, RZ, 0x1f ;  /* 0x00001fffebeb7589 */ /* 0x008fe200000e0000 */
[----:B------:R-:W-:Y:S01]  /*9120*/  FFMA.FTZ R236, R216, UR55, R221 ;  /* 0x00000037d8ec7c23 */ /* 0x000fe200080100dd */
[----:B-1----:R-:W-:Y:S01]  /*9130*/  @P1 FMUL.FTZ R4, R223, R228 ;  /* 0x000000e4df041220 */ /* 0x002fe20000410000 */
[C---:B------:R-:W-:Y:S01]  /*9140*/  FMUL.FTZ R221, R5.reuse, R226 ;  /* 0x000000e205dd7220 */ /* 0x040fe20000410000 */
[----:B------:R-:W-:Y:S01]  /*9150*/  SHFL.IDX PT, R234, R234, RZ, 0x1f ;  /* 0x00001fffeaea7589 */ /* 0x000fe200000e0000 */
[----:B------:R-:W-:Y:S01]  /*9160*/  FFMA.FTZ R226, -R5, R236, -RZ ;  /* 0x000000ec05e27223 */ /* 0x000fe200000109ff */
[----:B------:R-:W-:Y:S01]  /*9170*/  FMUL.FTZ R5, R150, R123 ;  /* 0x0000007b96057220 */ /* 0x000fe20000410000 */
[----:B------:R-:W-:Y:S01]  /*9180*/  ISETP.NE.AND P0, PT, R115, RZ, PT ;  /* 0x000000ff7300720c */ /* 0x000fe20003f05270 */
[----:B----4-:R-:W-:Y:S01]  /*9190*/  SHFL.IDX PT, R225, R225, RZ, 0x1f ;  /* 0x00001fffe1e17589 */ /* 0x010fe200000e0000 */
[----:B------:R-:W-:Y:S01]  /*91a0*/  FFMA.FTZ R192, R97, -R62, R192 ;  /* 0x8000003e61c07223 */ /* 0x000fe200000100c0 */
[-C--:B0-----:R-:W-:Y:S01]  /*91b0*/  @P1 FFMA.FTZ R125, R227, R230.reuse, -R4 ;  /* 0x000000e6e37d1223 */ /* 0x081fe20000010804 */
[----:B------:R-:W-:Y:S01]  /*91c0*/  @P1 FMUL.FTZ R4, R223, R230 ;  /* 0x000000e6df041220 */ /* 0x000fe20000410000 */
[-C--:B------:R-:W-:Y:S01]  /*91d0*/  FFMA.FTZ R5, R138, R216.reuse, -R5 ;  /* 0x000000d88a057223 */ /* 0x080fe20000010805 */
[----:B------:R-:W-:Y:S01]  /*91e0*/  FFMA.FTZ R191, R90, -R61, R191 ;  /* 0x8000003d5abf7223 */ /* 0x000fe200000100bf */
[----:B--2---:R-:W-:Y:S01]  /*91f0*/  @P1 FADD.FTZ R230, R232, R125 ;  /* 0x0000007de8e61221 */ /* 0x004fe20000010000 */
[----:B------:R-:W-:Y:S01]  /*9200*/  FMUL.FTZ R125, R150, R216 ;  /* 0x000000d8967d7220 */ /* 0x000fe20000410000 */
[----:B------:R-:W0:Y:S01]  /*9210*/  SHFL.DOWN PT, R232, R220, 0x1, 0x1f ;  /* 0x08201f00dce87f89 */ /* 0x000e2200000e0000 */
[----:B------:R-:W-:Y:S01]  /*9220*/  FFMA.FTZ R223, R84, R55, R5 ;  /* 0x0000003754df7223 */ /* 0x000fe20000010005 */
[----:B------:R-:W-:Y:S01]  /*9230*/  @P1 FFMA.FTZ R227, R227, R228, R4 ;  /* 0x000000e4e3e31223 */ /* 0x000fe20000010004 */
[----:B------:R-:W-:Y:S01]  /*9240*/  FFMA.FTZ R125, R138, R123, R125 ;  /* 0x0000007b8a7d7223 */ /* 0x000fe2000001007d */
[----:B------:R-:W-:Y:S01]  /*9250*/  FADD.FTZ R4, R71, R71 ;  /* 0x0000004747047221 */ /* 0x000fe20000010000 */
[----:B------:R-:W1:Y:S01]  /*9260*/  SHFL.IDX PT, R220, R220, RZ, 0x1f ;  /* 0x00001fffdcdc7589 */ /* 0x000e6200000e0000 */
[----:B------:R-:W-:Y:S01]  /*9270*/  VOTEU.ALL UP0, P0 ;  /* 0x00000000003f7886 */ /* 0x000fe20000000000 */
[----:B------:R-:W-:Y:S01]  /*9280*/  FADD.FTZ R125, RZ, R125 ;  /* 0x0000007dff7d7221 */ /* 0x000fe20000010000 */
[----:B------:R-:W-:Y:S01]  /*9290*/  FFMA.FTZ R213, R86, -R57, R213 ;  /* 0x8000003956d57223 */ /* 0x000fe200000100d5 */
[----:B------:R-:W-:Y:S01]  /*92a0*/  USHF.R.S32.HI UR56, URZ, 0x1f, UR52 ;  /* 0x0000001f3f387899 */ /* 0x000fe20008011434 */
[----:B------:R-:W-:Y:S01]  /*92b0*/  BSSY B0, `(.L_x_12936) ;  /* 0x00001ef000007945 */ /* 0x000fe20003800000 */
[C---:B------:R-:W-:Y:S01]  /*92c0*/  FMUL.FTZ R5, R224.reuse, R125 ;  /* 0x0000007de0057220 */ /* 0x040fe20000410000 */
[-C--:B------:R-:W-:Y:S01]  /*92d0*/  FMUL.FTZ R224, R224, R223.reuse ;  /* 0x000000dfe0e07220 */ /* 0x080fe20000410000 */
[----:B------:R-:W-:Y:S01]  /*92e0*/  FMUL.FTZ R236, R125, UR45 ;  /* 0x0000002d7dec7c20 */ /* 0x000fe20008410000 */
[----:B------:R-:W-:Y:S01]  /*92f0*/  @!UP0 ULEA UR44, UR6, UR54, 0x4 ;  /* 0x00000036062c8291 */ /* 0x000fe2000f8e203f */
[C---:B------:R-:W-:Y:S01]  /*9300*/  FFMA.FTZ R5, R124.reuse, R223, -R5 ;  /* 0x000000df7c057223 */ /* 0x040fe20000010805 */
[-C--:B------:R-:W-:Y:S01]  /*9310*/  FFMA.FTZ R224, R124, R125.reuse, R224 ;  /* 0x0000007d7ce07223 */ /* 0x080fe200000100e0 */
[----:B------:R-:W-:Y:S01]  /*9320*/  FMUL.FTZ R124, R146, R125 ;  /* 0x0000007d927c7220 */ /* 0x000fe20000410000 */
[----:B------:R-:W-:Y:S01]  /*9330*/  FFMA.FTZ R239, R223, UR55, R236 ;  /* 0x00000037dfef7c23 */ /* 0x000fe200080100ec */
[----:B------:R-:W-:Y:S01]  /*9340*/  FFMA.FTZ R233, R4, R5, R233 ;  /* 0x0000000504e97223 */ /* 0x000fe200000100e9 */
[-C--:B------:R-:W-:Y:S01]  /*9350*/  FMUL.FTZ R5, R146, R223.reuse ;  /* 0x000000df92057220 */ /* 0x080fe20000410000 */
[----:B------:R-:W-:Y:S01]  /*9360*/  FFMA.FTZ R237, -R4, R224, R237 ;  /* 0x000000e004ed7223 */ /* 0x000fe200000101ed */
[----:B------:R-:W-:Y:S01]  /*9370*/  FFMA.FTZ R224, R148, R223, -R124 ;  /* 0x000000df94e07223 */ /* 0x000fe2000001087c */
[----:B------:R-:W-:Y:S01]  /*9380*/  USHF.R.S32.HI UR57, URZ, 0x1f, UR51 ;  /* 0x0000001f3f397899 */ /* 0x000fe20008011433 */
[----:B0-----:R-:W-:Y:S01]  /*9390*/  @P1 FADD.FTZ R228, R232, R227 ;  /* 0x000000e3e8e41221 */ /* 0x001fe20000010000 */
[----:B------:R-:W-:Y:S01]  /*93a0*/  FMUL.FTZ R232, R125, UR55 ;  /* 0x000000377de87c20 */ /* 0x000fe20008410000 */
[----:B------:R-:W-:Y:S01]  /*93b0*/  FFMA.FTZ R5, R148, R125, R5 ;  /* 0x0000007d94057223 */ /* 0x000fe20000010005 */
[----:B------:R-:W-:-:S02]  /*93c0*/  FFMA.FTZ R224, R89, R54, R224 ;  /* 0x0000003659e07223 */ /* 0x000fc400000100e0 */
[----:B------:R-:W-:Y:S01]  /*93d0*/  FFMA.FTZ R227, R223, UR45, -R232 ;  /* 0x0000002ddfe37c23 */ /* 0x000fe200080108e8 */
[----:B------:R-:W-:Y:S01]  /*93e0*/  FADD.FTZ R124, RZ, R5 ;  /* 0x00000005ff7c7221 */ /* 0x000fe20000010000 */
[----:B------:R-:W-:Y:S02]  /*93f0*/  FFMA.FTZ R223, R84, -R55, R223 ;  /* 0x8000003754df7223 */ /* 0x000fe400000100df */
[C---:B------:R-:W-:Y:S01]  /*9400*/  FMUL.FTZ R5, R4.reuse, R227 ;  /* 0x000000e304057220 */ /* 0x040fe20000410000 */
[----:B------:R-:W-:Y:S01]  /*9410*/  FFMA.FTZ R227, -R4, R239, -RZ ;  /* 0x000000ef04e37223 */ /* 0x000fe200000109ff */
[C---:B------:R-:W-:Y:S01]  /*9420*/  FMUL.FTZ R4, R231.reuse, R124 ;  /* 0x0000007ce7047220 */ /* 0x040fe20000410000 */
[----:B------:R-:W-:-:S03]  /*9430*/  FMUL.FTZ R239, R231, R224 ;  /* 0x000000e0e7ef7220 */ /* 0x000fc60000410000 */
[C---:B------:R-:W-:Y:S01]  /*9440*/  FFMA.FTZ R231, R229.reuse, R224, -R4 ;  /* 0x000000e0e5e77223 */ /* 0x040fe20000010804 */
[----:B------:R-:W-:Y:S01]  /*9450*/  FADD.FTZ R4, R70, R70 ;  /* 0x0000004646047221 */ /* 0x000fe20000010000 */
[----:B------:R-:W-:Y:S01]  /*9460*/  FFMA.FTZ R232, R229, R124, R239 ;  /* 0x0000007ce5e87223 */ /* 0x000fe200000100ef */
[----:B------:R-:W-:Y:S01]  /*9470*/  FMUL.FTZ R229, R228, -R13 ;  /* 0x8000000de4e57220 */ /* 0x000fe20000410000 */
[----:B------:R-:W-:Y:S01]  /*9480*/  FMUL.FTZ R239, R124, UR45 ;  /* 0x0000002d7cef7c20 */ /* 0x000fe20008410000 */
[----:B------:R-:W-:Y:S01]  /*9490*/  FFMA.FTZ R231, R4, R231, R233 ;  /* 0x000000e704e77223 */ /* 0x000fe200000100e9 */
[----:B------:R-:W-:Y:S01]  /*94a0*/  FMUL.FTZ R233, R230, -R13 ;  /* 0x8000000de6e97220 */ /* 0x000fe20000410000 */
[----:B------:R-:W-:Y:S01]  /*94b0*/  FFMA.FTZ R13, -R4, R232, R237 ;  /* 0x000000e8040d7223 */ /* 0x000fe200000101ed */
[----:B------:R-:W-:Y:S01]  /*94c0*/  FFMA.FTZ R237, R230, R12, -R229 ;  /* 0x0000000ce6ed7223 */ /* 0x000fe200000108e5 */
[C---:B------:R-:W-:Y:S01]  /*94d0*/  FMUL.FTZ R229, R155.reuse, R124 ;  /* 0x0000007c9be57220 */ /* 0x040fe20000410000 */
[----:B------:R-:W-:Y:S01]  /*94e0*/  FFMA.FTZ R236, R228, R12, R233 ;  /* 0x0000000ce4ec7223 */ /* 0x000fe200000100e9 */
[-C--:B------:R-:W-:Y:S01]  /*94f0*/  FMUL.FTZ R12, R155, R224.reuse ;  /* 0x000000e09b0c7220 */ /* 0x080fe20000410000 */
[----:B------:R-:W-:Y:S01]  /*9500*/  FMUL.FTZ R233, R124, UR55 ;  /* 0x000000377ce97c20 */ /* 0x000fe20008410000 */
[C---:B------:R-:W-:Y:S01]  /*9510*/  FFMA.FTZ R229, R153.reuse, R224, -R229 ;  /* 0x000000e099e57223 */ /* 0x040fe200000108e5 */
[C---:B------:R-:W-:Y:S01]  /*9520*/  FFMA.FTZ R239, R224.reuse, UR55, R239 ;  /* 0x00000037e0ef7c23 */ /* 0x040fe200080100ef */
[----:B------:R-:W-:Y:S01]  /*9530*/  FFMA.FTZ R12, R153, R124, R12 ;  /* 0x0000007c990c7223 */ /* 0x000fe2000001000c */
[----:B------:R-:W-:Y:S01]  /*9540*/  FFMA.FTZ R233, R224, UR45, -R233 ;  /* 0x0000002de0e97c23 */ /* 0x000fe200080108e9 */
[----:B------:R-:W-:Y:S01]  /*9550*/  FFMA.FTZ R228, R82, R53, R229 ;  /* 0x0000003552e47223 */ /* 0x000fe200000100e5 */
[C---:B------:R-:W-:Y:S01]  /*9560*/  FFMA.FTZ R230, -R4.reuse, R239, -RZ ;  /* 0x000000ef04e67223 */ /* 0x040fe200000109ff */
[----:B------:R-:W-:Y:S01]  /*9570*/  FADD.FTZ R12, RZ, R12 ;  /* 0x0000000cff0c7221 */ /* 0x000fe20000010000 */
[----:B------:R-:W-:Y:S01]  /*9580*/  FMUL.FTZ R229, R4, R233 ;  /* 0x000000e904e57220 */ /* 0x000fe20000410000 */
[----:B------:R-:W-:Y:S01]  /*9590*/  FADD.FTZ R197, -R197, R236 ;  /* 0x000000ecc5c57221 */ /* 0x000fe20000010100 */
[----:B------:R-:W-:Y:S01]  /*95a0*/  FADD.FTZ R190, R190, R237 ;  /* 0x000000edbebe7221 */ /* 0x000fe20000010000 */
[C---:B------:R-:W-:Y:S01]  /*95b0*/  FMUL.FTZ R4, R199.reuse, R12 ;  /* 0x0000000cc7047220 */ /* 0x040fe20000410000 */
[----:B------:R-:W-:Y:S01]  /*95c0*/  FMUL.FTZ R199, R199, R228 ;  /* 0x000000e4c7c77220 */ /* 0x000fe20000410000 */
[----:B------:R-:W-:-:S02]  /*95d0*/  FFMA.FTZ R224, R89, -R54, R224 ;  /* 0x8000003659e07223 */ /* 0x000fc400000100e0 */
[C---:B------:R-:W-:Y:S01]  /*95e0*/  FFMA.FTZ R239, R201.reuse, R228, -R4 ;  /* 0x000000e4c9ef7223 */ /* 0x040fe20000010804 */
[----:B------:R-:W-:Y:S01]  /*95f0*/  FFMA.FTZ R232, R201, R12, R199 ;  /* 0x0000000cc9e87223 */ /* 0x000fe200000100c7 */
        /* <DEDUP_REMOVED lines=9> */
[C---:B------:R-:W-:Y:S01]  /*9690*/  FMUL.FTZ R4, R165.reuse, R228 ;  /* 0x000000e4a5047220 */ /* 0x040fe20000410000 */
[----:B------:R-:W-:-:S03]  /*96a0*/  FMUL.FTZ R13, R165, R12 ;  /* 0x0000000ca50d7220 */ /* 0x000fc60000410000 */
[C---:B------:R-:W-:Y:S01]  /*96b0*/  FFMA.FTZ R4, R163.reuse, R12, R4 ;  /* 0x0000000ca3047223 */ /* 0x040fe20000010004 */
[----:B------:R-:W-:Y:S01]  /*96c0*/  FFMA.FTZ R233, R163, R228, -R13 ;  /* 0x000000e4a3e97223 */ /* 0x000fe2000001080d */
[----:B------:R-:W-:Y:S02]  /*96d0*/  FFMA.FTZ R228, R82, -R53, R228 ;  /* 0x8000003552e47223 */ /* 0x000fe400000100e4 */
[----:B------:R-:W-:Y:S01]  /*96e0*/  FADD.FTZ R13, RZ, R4 ;  /* 0x00000004ff0d7221 */ /* 0x000fe20000010000 */
[----:B------:R-:W-:Y:S01]  /*96f0*/  FFMA.FTZ R233, R80, R51, R233 ;  /* 0x0000003350e97223 */ /* 0x000fe200000100e9 */
[----:B------:R-:W-:Y:S02]  /*9700*/  FADD.FTZ R4, R68, R68 ;  /* 0x0000004444047221 */ /* 0x000fe40000010000 */
[C---:B------:R-:W-:Y:S01]  /*9710*/  FMUL.FTZ R199, R218.reuse, R13 ;  /* 0x0000000ddac77220 */ /* 0x040fe20000410000 */
[----:B------:R-:W-:Y:S01]  /*9720*/  FMUL.FTZ R218, R218, R233 ;  /* 0x000000e9dada7220 */ /* 0x000fe20000410000 */
[----:B------:R-:W-:-:S02]  /*9730*/  FMUL.FTZ R242, R13, UR45 ;  /* 0x0000002d0df27c20 */ /* 0x000fc40008410000 */
[C---:B------:R-:W-:Y:S01]  /*9740*/  FFMA.FTZ R199, R198.reuse, R233, -R199 ;  /* 0x000000e9c6c77223 */ /* 0x040fe200000108c7 */
[----:B------:R-:W-:Y:S01]  /*9750*/  FFMA.FTZ R218, R198, R13, R218 ;  /* 0x0000000dc6da7223 */ /* 0x000fe200000100da */
[C---:B------:R-:W-:Y:S02]  /*9760*/  FMUL.FTZ R198, R235.reuse, R10 ;  /* 0x0000000aebc67220 */ /* 0x040fe40000410000 */
[C---:B------:R-:W-:Y:S01]  /*9770*/  FFMA.FTZ R239, R4.reuse, R199, R239 ;  /* 0x000000c704ef7223 */ /* 0x040fe200000100ef */
[CC--:B------:R-:W-:Y:S01]  /*9780*/  FMUL.FTZ R199, R235.reuse, R11.reuse ;  /* 0x0000000bebc77220 */ /* 0x0c0fe20000410000 */
[----:B------:R-:W-:Y:S01]  /*9790*/  FFMA.FTZ R241, -R4, R218, R241 ;  /* 0x000000da04f17223 */ /* 0x000fe200000101f1 */
[----:B------:R-:W-:Y:S01]  /*97a0*/  FFMA.FTZ R11, R234, R11, R198 ;  /* 0x0000000bea0b7223 */ /* 0x000fe200000100c6 */
[----:B------:R-:W-:Y:S01]  /*97b0*/  FMUL.FTZ R218, R144, -R197 ;  /* 0x800000c590da7220 */ /* 0x000fe20000410000 */
[----:B------:R-:W-:Y:S01]  /*97c0*/  FFMA.FTZ R10, R234, R10, -R199 ;  /* 0x0000000aea0a7223 */ /* 0x000fe200000108c7 */
[CC--:B------:R-:W-:Y:S01]  /*97d0*/  FMUL.FTZ R199, R235.reuse, R9.reuse ;  /* 0x00000009ebc77220 */ /* 0x0c0fe20000410000 */
[-C--:B------:R-:W-:Y:S01]  /*97e0*/  FMUL.FTZ R198, R235, R8.reuse ;  /* 0x00000008ebc67220 */ /* 0x080fe20000410000 */
[----:B-1----:R-:W-:Y:S01]  /*97f0*/  FADD.FTZ R11, R220, R11 ;  /* 0x0000000bdc0b7221 */ /* 0x002fe20000010000 */
[----:B------:R-:W-:Y:S01]  /*9800*/  FADD.FTZ R10, R225, R10 ;  /* 0x0000000ae10a7221 */ /* 0x000fe20000010000 */
[C---:B------:R-:W-:Y:S01]  /*9810*/  FFMA.FTZ R8, R234.reuse, R8, -R199 ;  /* 0x00000008ea087223 */ /* 0x040fe200000108c7 */
[-C--:B------:R-:W-:Y:S01]  /*9820*/  FFMA.FTZ R199, R143, R190.reuse, -R218 ;  /* 0x000000be8fc77223 */ /* 0x080fe200000108da */
[----:B------:R-:W-:Y:S01]  /*9830*/  FFMA.FTZ R9, R234, R9, R198 ;  /* 0x00000009ea097223 */ /* 0x000fe200000100c6 */
[C---:B------:R-:W-:Y:S01]  /*9840*/  FMUL.FTZ R218, R154.reuse, R233 ;  /* 0x000000e99ada7220 */ /* 0x040fe20000410000 */
[-C--:B------:R-:W-:Y:S01]  /*9850*/  FMUL.FTZ R198, R154, R13.reuse ;  /* 0x0000000d9ac67220 */ /* 0x080fe20000410000 */
[----:B------:R-:W-:Y:S01]  /*9860*/  FMUL.FTZ R234, R144, -R190 ;  /* 0x800000be90ea7220 */ /* 0x000fe20000410000 */
[----:B------:R-:W-:Y:S01]  /*9870*/  FADD.FTZ R200, R200, R199 ;  /* 0x000000c7c8c87221 */ /* 0x000fe20000010000 */
[C---:B------:R-:W-:Y:S01]  /*9880*/  FFMA.FTZ R201, R149.reuse, R13, R218 ;  /* 0x0000000d95c97223 */ /* 0x040fe200000100da */
[----:B------:R-:W-:Y:S01]  /*9890*/  FFMA.FTZ R198, R149, R233, -R198 ;  /* 0x000000e995c67223 */ /* 0x000fe200000108c6 */
[----:B------:R-:W-:Y:S01]  /*98a0*/  FFMA.FTZ R218, R143, R197, R234 ;  /* 0x000000c58fda7223 */ /* 0x000fe200000100ea */
[----:B------:R-:W-:Y:S01]  /*98b0*/  FMUL.FTZ R240, R188, -R200 ;  /* 0x800000c8bcf07220 */ /* 0x000fe20000410000 */
[----:B------:R-:W-:Y:S01]  /*98c0*/  FADD.FTZ R201, RZ, R201 ;  /* 0x000000c9ffc97221 */ /* 0x000fe20000010000 */
[----:B------:R-:W-:Y:S01]  /*98d0*/  FFMA.FTZ R234, R87, R46, R198 ;  /* 0x0000002e57ea7223 */ /* 0x000fe200000100c6 */
[----:B------:R-:W-:Y:S01]  /*98e0*/  FADD.FTZ R219, -R219, R218 ;  /* 0x000000dadbdb7221 */ /* 0x000fe20000010100 */
[----:B------:R0:W-:Y:S01]  /*98f0*/  @!P0 STS.128 [UR44+0x3650], R8 ;  /* 0x00365008ff008988 */ /* 0x0001e20008000c2c */
[C---:B------:R-:W-:Y:S01]  /*9900*/  FMUL.FTZ R199, R164.reuse, R201 ;  /* 0x000000c9a4c77220 */ /* 0x040fe20000410000 */
[-C--:B------:R-:W-:Y:S01]  /*9910*/  FMUL.FTZ R198, R164, R234.reuse ;  /* 0x000000eaa4c67220 */ /* 0x080fe20000410000 */
[-C--:B------:R-:W-:Y:S01]  /*9920*/  FMUL.FTZ R238, R188, -R219.reuse ;  /* 0x800000dbbcee7220 */ /* 0x080fe20000410000 */
[C---:B------:R-:W-:Y:S01]  /*9930*/  FFMA.FTZ R240, R189.reuse, R219, R240 ;  /* 0x000000dbbdf07223 */ /* 0x040fe200000100f0 */
[C---:B------:R-:W-:Y:S01]  /*9940*/  FFMA.FTZ R236, R166.reuse, R234, -R199 ;  /* 0x000000eaa6ec7223 */ /* 0x040fe200000108c7 */
[-C--:B------:R-:W-:Y:S01]  /*9950*/  FFMA.FTZ R198, R166, R201.reuse, R198 ;  /* 0x000000c9a6c67223 */ /* 0x080fe200000100c6 */
[----:B------:R-:W-:Y:S01]  /*9960*/  FFMA.FTZ R243, R189, R200, -R238 ;  /* 0x000000c8bdf37223 */ /* 0x000fe200000108ee */
[----:B------:R-:W-:Y:S01]  /*9970*/  FMUL.FTZ R238, R13, UR55 ;  /* 0x000000370dee7c20 */ /* 0x000fe20008410000 */
[----:B------:R-:W-:Y:S01]  /*9980*/  FFMA.FTZ R236, R85, R42, R236 ;  /* 0x0000002a55ec7223 */ /* 0x000fe200000100ec */
[----:B------:R-:W-:Y:S01]  /*9990*/  FADD.FTZ R199, RZ, R198 ;  /* 0x000000c6ffc77221 */ /* 0x000fe20000010000 */
[----:B------:R-:W-:Y:S01]  /*99a0*/  FADD.FTZ R196, R196, R243 ;  /* 0x000000f3c4c47221 */ /* 0x000fe20000010000 */
[----:B------:R-:W-:Y:S01]  /*99b0*/  FMUL.FTZ R243, R167, R201 ;  /* 0x000000c9a7f37220 */ /* 0x000fe20000410000 */
[C---:B------:R-:W-:Y:S01]  /*99c0*/  FMUL.FTZ R237, R177.reuse, R236 ;  /* 0x000000ecb1ed7220 */ /* 0x040fe20000410000 */
[-C--:B------:R-:W-:Y:S01]  /*99d0*/  FMUL.FTZ R235, R177, R199.reuse ;  /* 0x000000c7b1eb7220 */ /* 0x080fe20000410000 */
[----:B------:R-:W-:Y:S01]  /*99e0*/  FADD.FTZ R195, -R195, R240 ;  /* 0x000000f0c3c37221 */ /* 0x000fe20000010100 */
[----:B------:R-:W-:Y:S01]  /*99f0*/  FFMA.FTZ R243, R168, R234, -R243 ;  /* 0x000000eaa8f37223 */ /* 0x000fe200000108f3 */
[C---:B------:R-:W-:Y:S01]  /*9a00*/  FFMA.FTZ R198, R174.reuse, R199, R237 ;  /* 0x000000c7aec67223 */ /* 0x040fe200000100ed */
[----:B------:R-:W-:Y:S01]  /*9a10*/  FFMA.FTZ R218, R174, R236, -R235 ;  /* 0x000000ecaeda7223 */ /* 0x000fe200000108eb */
[----:B0-----:R-:W-:-:S02]  /*9a20*/  FFMA.FTZ R11, R95, -R60, R202 ;  /* 0x8000003c5f0b7223 */ /* 0x001fc400000100ca */
[----:B------:R-:W-:Y:S01]  /*9a30*/  FADD.FTZ R198, RZ, R198 ;  /* 0x000000c6ffc67221 */ /* 0x000fe20000010000 */
[----:B------:R-:W-:-:S03]  /*9a40*/  FFMA.FTZ R218, R83, R38, R218 ;  /* 0x0000002653da7223 */ /* 0x000fc600000100da */
[C---:B------:R-:W-:Y:S01]  /*9a50*/  FMUL.FTZ R235, R188.reuse, R198 ;  /* 0x000000c6bceb7220 */ /* 0x040fe20000410000 */
[----:B------:R-:W-:-:S03]  /*9a60*/  FMUL.FTZ R237, R188, R218 ;  /* 0x000000dabced7220 */ /* 0x000fc60000410000 */
[C---:B------:R-:W-:Y:S01]  /*9a70*/  FFMA.FTZ R188, R189.reuse, R218, -R235 ;  /* 0x000000dabdbc7223 */ /* 0x040fe200000108eb */
[----:B------:R-:W-:Y:S01]  /*9a80*/  FFMA.FTZ R237, R189, R198, R237 ;  /* 0x000000c6bded7223 */ /* 0x000fe200000100ed */
[C---:B------:R-:W-:Y:S01]  /*9a90*/  FFMA.FTZ R189, R233.reuse, UR45, -R238 ;  /* 0x0000002de9bd7c23 */ /* 0x040fe200080108ee */
[----:B------:R-:W-:Y:S01]  /*9aa0*/  FFMA.FTZ R235, R233, UR55, R242 ;  /* 0x00000037e9eb7c23 */ /* 0x000fe200080100f2 */
[----:B------:R-:W-:Y:S01]  /*9ab0*/  FFMA.FTZ R188, R81, R34, R188 ;  /* 0x0000002251bc7223 */ /* 0x000fe200000100bc */
[----:B------:R-:W-:Y:S01]  /*9ac0*/  FADD.FTZ R237, RZ, R237 ;  /* 0x000000edffed7221 */ /* 0x000fe20000010000 */
[C---:B------:R-:W-:Y:S01]  /*9ad0*/  FMUL.FTZ R189, R4.reuse, R189 ;  /* 0x000000bd04bd7220 */ /* 0x040fe20000410000 */
[----:B------:R-:W-:Y:S01]  /*9ae0*/  FFMA.FTZ R235, -R4, R235, -RZ ;  /* 0x000000eb04eb7223 */ /* 0x000fe200000109ff */
[----:B------:R-:W-:Y:S01]  /*9af0*/  FMUL.FTZ R4, R167, R234 ;  /* 0x000000eaa7047220 */ /* 0x000fe20000410000 */
[----:B------:R-:W-:Y:S01]  /*9b00*/  FMUL.FTZ R167, R177, -R195 ;  /* 0x800000c3b1a77220 */ /* 0x000fe20000410000 */
[----:B------:R-:W-:-:S02]  /*9b10*/  FFMA.FTZ R233, R80, -R51, R233 ;  /* 0x8000003350e97223 */ /* 0x000fc400000100e9 */
[----:B------:R-:W-:Y:S01]  /*9b20*/  FFMA.FTZ R168, R168, R201, R4 ;  /* 0x000000c9a8a87223 */ /* 0x000fe20000010004 */
[-C--:B------:R-:W-:Y:S01]  /*9b30*/  FMUL.FTZ R4, R177, -R196.reuse ;  /* 0x800000c4b1047220 */ /* 0x080fe20000410000 */
[C---:B------:R-:W-:Y:S01]  /*9b40*/  FFMA.FTZ R167, R174.reuse, R196, -R167 ;  /* 0x000000c4aea77223 */ /* 0x040fe200000108a7 */
[----:B------:R-:W-:Y:S02]  /*9b50*/  FMUL.FTZ R177, R201, UR55 ;  /* 0x00000037c9b17c20 */ /* 0x000fe40008410000 */
[----:B------:R-:W-:Y:S01]  /*9b60*/  FFMA.FTZ R174, R174, R195, R4 ;  /* 0x000000c3aeae7223 */ /* 0x000fe20000010004 */
[----:B------:R-:W-:Y:S01]  /*9b70*/  FADD.FTZ R4, R67, R67 ;  /* 0x0000004343047221 */ /* 0x000fe20000010000 */
[----:B------:R-:W-:Y:S01]  /*9b80*/  FFMA.FTZ R177, R234, UR45, -R177 ;  /* 0x0000002deab17c23 */ /* 0x000fe200080108b1 */
[----:B------:R-:W-:Y:S01]  /*9b90*/  FADD.FTZ R167, R186, R167 ;  /* 0x000000a7baa77221 */ /* 0x000fe20000010000 */
[----:B------:R-:W-:Y:S01]  /*9ba0*/  FADD.FTZ R185, -R185, R174 ;  /* 0x000000aeb9b97221 */ /* 0x000fe20000010100 */
[C---:B------:R-:W-:Y:S01]  /*9bb0*/  FFMA.FTZ R239, R4.reuse, R243, R239 ;  /* 0x000000f304ef7223 */ /* 0x040fe200000100ef */
[----:B------:R-:W-:Y:S01]  /*9bc0*/  FMUL.FTZ R243, R201, UR45 ;  /* 0x0000002dc9f37c20 */ /* 0x000fe20008410000 */
[C---:B------:R-:W-:Y:S01]  /*9bd0*/  FFMA.FTZ R241, -R4.reuse, R168, R241 ;  /* 0x000000a804f17223 */ /* 0x040fe200000101f1 */
[----:B------:R-:W-:Y:S01]  /*9be0*/  FMUL.FTZ R168, R4, R177 ;  /* 0x000000b104a87220 */ /* 0x000fe20000410000 */
[----:B------:R-:W-:Y:S01]  /*9bf0*/  FMUL.FTZ R177, R164, -R185 ;  /* 0x800000b9a4b17220 */ /* 0x000fe20000410000 */
[----:B------:R-:W-:Y:S01]  /*9c00*/  FFMA.FTZ R243, R234, UR55, R243 ;  /* 0x00000037eaf37c23 */ /* 0x000fe200080100f3 */
[----:B------:R-:W-:-:S03]  /*9c10*/  FMUL.FTZ R164, R164, -R167 ;  /* 0x800000a7a4a47220 */ /* 0x000fc60000410000 */
[----:B------:R-:W-:Y:S01]  /*9c20*/  FFMA.FTZ R174, -R4, R243, -RZ ;  /* 0x000000f304ae7223 */ /* 0x000fe200000109ff */
        /* <DEDUP_REMOVED lines=8> */
[----:B------:R-:W-:Y:S01]  /*9cb0*/  FADD.FTZ R151, -R184, R177 ;  /* 0x000000b1b8977221 */ /* 0x000fe20000010100 */
[C---:B------:R-:W-:Y:S01]  /*9cc0*/  FMUL.FTZ R166, R154.reuse, -R187 ;  /* 0x800000bb9aa67220 */ /* 0x040fe20000410000 */
[C---:B------:R-:W-:Y:S01]  /*9cd0*/  FMUL.FTZ R184, R145.reuse, R198 ;  /* 0x000000c691b87220 */ /* 0x040fe20000410000 */
[-C--:B------:R-:W-:Y:S01]  /*9ce0*/  FMUL.FTZ R145, R145, R218.reuse ;  /* 0x000000da91917220 */ /* 0x080fe20000410000 */
[-C--:B------:R-:W-:Y:S01]  /*9cf0*/  FMUL.FTZ R152, R154, -R151.reuse ;  /* 0x800000979a987220 */ /* 0x080fe20000410000 */
[----:B------:R-:W-:Y:S01]  /*9d00*/  FFMA.FTZ R177, R149, R151, R166 ;  /* 0x0000009795b17223 */ /* 0x000fe200000100a6 */
[----:B------:R-:W-:Y:S01]  /*9d10*/  FFMA.FTZ R184, R147, R218, -R184 ;  /* 0x000000da93b87223 */ /* 0x000fe200000108b8 */
[----:B------:R-:W-:Y:S01]  /*9d20*/  FFMA.FTZ R154, -R4, R186, R241 ;  /* 0x000000ba049a7223 */ /* 0x000fe200000101f1 */
[----:B------:R-:W-:Y:S01]  /*9d30*/  FFMA.FTZ R152, R149, R187, -R152 ;  /* 0x000000bb95987223 */ /* 0x000fe20000010898 */
[----:B------:R-:W-:Y:S01]  /*9d40*/  FADD.FTZ R180, -R180, R177 ;  /* 0x000000b1b4b47221 */ /* 0x000fe20000010100 */
[----:B------:R-:W-:Y:S01]  /*9d50*/  FFMA.FTZ R147, R147, R198, R145 ;  /* 0x000000c693937223 */ /* 0x000fe20000010091 */
[----:B------:R-:W-:Y:S01]  /*9d60*/  FFMA.FTZ R164, R4, R164, R239 ;  /* 0x000000a404a47223 */ /* 0x000fe200000100ef */
[----:B------:R-:W-:Y:S01]  /*9d70*/  FADD.FTZ R152, R175, R152 ;  /* 0x00000098af987221 */ /* 0x000fe20000010000 */
[----:B------:R-:W-:Y:S01]  /*9d80*/  FMUL.FTZ R175, R140, R237 ;  /* 0x000000ed8caf7220 */ /* 0x000fe20000410000 */
[C---:B------:R-:W-:Y:S01]  /*9d90*/  FMUL.FTZ R149, R199.reuse, UR55 ;  /* 0x00000037c7957c20 */ /* 0x040fe20008410000 */
[----:B------:R-:W-:Y:S01]  /*9da0*/  FMUL.FTZ R239, R199, UR45 ;  /* 0x0000002dc7ef7c20 */ /* 0x000fe20008410000 */
[C---:B------:R-:W-:Y:S01]  /*9db0*/  FMUL.FTZ R166, R165.reuse, -R152 ;  /* 0x80000098a5a67220 */ /* 0x040fe20000410000 */
[-C--:B------:R-:W-:Y:S01]  /*9dc0*/  FMUL.FTZ R165, R165, -R180.reuse ;  /* 0x800000b4a5a57220 */ /* 0x080fe20000410000 */
[C---:B------:R-:W-:Y:S01]  /*9dd0*/  FFMA.FTZ R149, R236.reuse, UR45, -R149 ;  /* 0x0000002dec957c23 */ /* 0x040fe20008010895 */
[----:B------:R-:W-:Y:S01]  /*9de0*/  FFMA.FTZ R239, R236, UR55, R239 ;  /* 0x00000037ecef7c23 */ /* 0x000fe200080100ef */
[C---:B------:R-:W-:Y:S01]  /*9df0*/  FFMA.FTZ R166, R163.reuse, R180, R166 ;  /* 0x000000b4a3a67223 */ /* 0x040fe200000100a6 */
[----:B------:R-:W-:Y:S01]  /*9e00*/  FFMA.FTZ R145, R163, R152, -R165 ;  /* 0x00000098a3917223 */ /* 0x000fe200000108a5 */
[C---:B------:R-:W-:Y:S01]  /*9e10*/  FFMA.FTZ R163, -R3.reuse, R147, R154 ;  /* 0x0000009303a37223 */ /* 0x040fe2000001019a */
[----:B------:R-:W-:Y:S01]  /*9e20*/  FFMA.FTZ R165, R3, R184, R164 ;  /* 0x000000b803a57223 */ /* 0x000fe200000100a4 */
[----:B------:R-:W-:Y:S01]  /*9e30*/  FADD.FTZ R154, -R183, R166 ;  /* 0x000000a6b79a7221 */ /* 0x000fe20000010100 */
[----:B------:R-:W-:Y:S01]  /*9e40*/  FADD.FTZ R182, R182, R145 ;  /* 0x00000091b6b67221 */ /* 0x000fe20000010000 */
        /* <DEDUP_REMOVED lines=13> */
[-C--:B------:R-:W-:Y:S01]  /*9f20*/  FMUL.FTZ R144, R144, R188.reuse ;  /* 0x000000bc90907220 */ /* 0x080fe20000410000 */
[----:B------:R-:W-:Y:S01]  /*9f30*/  FMUL.FTZ R149, R4, R149 ;  /* 0x0000009504957220 */ /* 0x000fe20000410000 */
[C---:B------:R-:W-:Y:S01]  /*9f40*/  FMUL.FTZ R3, R146.reuse, -R181 ;  /* 0x800000b592037220 */ /* 0x040fe20000410000 */
[----:B------:R-:W-:Y:S01]  /*9f50*/  FMUL.FTZ R146, R146, -R145 ;  /* 0x8000009192927220 */ /* 0x000fe20000410000 */
[CC--:B------:R-:W-:Y:S01]  /*9f60*/  FFMA.FTZ R164, R143.reuse, R188.reuse, -R164 ;  /* 0x000000bc8fa47223 */ /* 0x0c0fe200000108a4 */
[----:B------:R-:W-:Y:S01]  /*9f70*/  FFMA.FTZ R4, -R4, R239, -RZ ;  /* 0x000000ef04047223 */ /* 0x000fe200000109ff */
[C---:B------:R-:W-:Y:S01]  /*9f80*/  FFMA.FTZ R155, R148.reuse, R145, -R3 ;  /* 0x00000091949b7223 */ /* 0x040fe20000010803 */
[----:B------:R-:W-:Y:S01]  /*9f90*/  FFMA.FTZ R146, R148, R181, R146 ;  /* 0x000000b594927223 */ /* 0x000fe20000010092 */
[-C--:B------:R-:W-:Y:S01]  /*9fa0*/  FFMA.FTZ R3, R143, R237.reuse, R144 ;  /* 0x000000ed8f037223 */ /* 0x080fe20000010090 */
[-C--:B------:R-:W-:Y:S01]  /*9fb0*/  FMUL.FTZ R144, R140, R188.reuse ;  /* 0x000000bc8c907220 */ /* 0x080fe20000410000 */
[----:B------:R-:W-:Y:S01]  /*9fc0*/  FADD.FTZ R143, R170, R155 ;  /* 0x0000009baa8f7221 */ /* 0x000fe20000010000 */
[----:B------:R-:W-:Y:S01]  /*9fd0*/  FADD.FTZ R171, -R171, R146 ;  /* 0x00000092abab7221 */ /* 0x000fe20000010100 */
[C---:B------:R-:W-:Y:S01]  /*9fe0*/  FFMA.FTZ R140, R142.reuse, R188, -R175 ;  /* 0x000000bc8e8c7223 */ /* 0x040fe200000108af */
[----:B------:R-:W-:Y:S01]  /*9ff0*/  FFMA.FTZ R142, R142, R237, R144 ;  /* 0x000000ed8e8e7223 */ /* 0x000fe20000010090 */
[----:B------:R-:W-:Y:S01]  /*a000*/  FMUL.FTZ R166, R145, UR58 ;  /* 0x0000003a91a67c20 */ /* 0x000fe20008410000 */
[C---:B------:R-:W-:Y:S01]  /*a010*/  FMUL.FTZ R155, R150.reuse, -R171 ;  /* 0x800000ab969b7220 */ /* 0x040fe20000410000 */
[-C--:B------:R-:W-:Y:S01]  /*a020*/  FMUL.FTZ R150, R150, -R143.reuse ;  /* 0x8000008f96967220 */ /* 0x080fe20000410000 */
[----:B------:R-:W-:Y:S01]  /*a030*/  FFMA.FTZ R140, R2, R140, R165 ;  /* 0x0000008c028c7223 */ /* 0x000fe200000100a5 */
[----:B------:R-:W-:Y:S01]  /*a040*/  FFMA.FTZ R165, R181, UR59, -R166 ;  /* 0x0000003bb5a57c23 */ /* 0x000fe200080108a6 */
[C---:B------:R-:W-:Y:S01]  /*a050*/  FFMA.FTZ R155, R138.reuse, R143, -R155 ;  /* 0x0000008f8a9b7223 */ /* 0x040fe2000001089b */
[----:B------:R-:W-:Y:S01]  /*a060*/  FFMA.FTZ R144, R138, R171, R150 ;  /* 0x000000ab8a907223 */ /* 0x000fe20000010096 */
[----:B------:R-:W-:Y:S01]  /*a070*/  FFMA.FTZ R138, -R2, R142, R163 ;  /* 0x0000008e028a7223 */ /* 0x000fe200000101a3 */
[----:B------:R-:W-:Y:S01]  /*a080*/  FMUL.FTZ R163, R237, UR45 ;  /* 0x0000002deda37c20 */ /* 0x000fe20008410000 */
[----:B------:R-:W-:Y:S01]  /*a090*/  FADD.FTZ R172, R172, R155 ;  /* 0x0000009bacac7221 */ /* 0x000fe20000010000 */
[----:B------:R-:W-:Y:S01]  /*a0a0*/  FADD.FTZ R144, -R173, R144 ;  /* 0x00000090ad907221 */ /* 0x000fe20000010100 */
[----:B------:R-:W-:Y:S01]  /*a0b0*/  FMUL.FTZ R155, R237, UR55 ;  /* 0x00000037ed9b7c20 */ /* 0x000fe20008410000 */
[----:B------:R-:W-:Y:S01]  /*a0c0*/  FFMA.FTZ R163, R188, UR55, R163 ;  /* 0x00000037bca37c23 */ /* 0x000fe200080100a3 */
[----:B------:R-:W-:Y:S01]  /*a0d0*/  FMUL.FTZ R173, R154, UR58 ;  /* 0x0000003a9aad7c20 */ /* 0x000fe20008410000 */
[C---:B------:R-:W-:Y:S01]  /*a0e0*/  FMUL.FTZ R142, R139.reuse, -R144 ;  /* 0x800000908b8e7220 */ /* 0x040fe20000410000 */
[-C--:B------:R-:W-:Y:S01]  /*a0f0*/  FMUL.FTZ R139, R139, -R172.reuse ;  /* 0x800000ac8b8b7220 */ /* 0x080fe20000410000 */
[----:B------:R-:W-:Y:S01]  /*a100*/  FFMA.FTZ R155, R188, UR45, -R155 ;  /* 0x0000002dbc9b7c23 */ /* 0x000fe2000801089b */
[C---:B------:R-:W-:Y:S01]  /*a110*/  FFMA.FTZ R148, -R2.reuse, R163, -RZ ;  /* 0x000000a302947223 */ /* 0x040fe200000109ff */
[C---:B------:R-:W-:Y:S01]  /*a120*/  FFMA.FTZ R142, R141.reuse, R172, -R142 ;  /* 0x000000ac8d8e7223 */ /* 0x040fe2000001088e */
[----:B------:R-:W-:Y:S01]  /*a130*/  FFMA.FTZ R141, R141, R144, R139 ;  /* 0x000000908d8d7223 */ /* 0x000fe2000001008b */
[----:B------:R-:W-:Y:S01]  /*a140*/  FMUL.FTZ R146, R2, R155 ;  /* 0x0000009b02927220 */ /* 0x000fe20000410000 */
[----:B------:R-:W-:Y:S01]  /*a150*/  SHF.L.U32 R2, R115, 0x5, RZ ;  /* 0x0000000573027819 */ /* 0x000fe200000006ff */
[----:B------:R-:W-:Y:S01]  /*a160*/  FADD.FTZ R139, RZ, R3 ;  /* 0x00000003ff8b7221 */ /* 0x000fe20000010000 */
[----:B------:R-:W-:Y:S01]  /*a170*/  FADD.FTZ R3, -R156, R141 ;  /* 0x0000008d9c037221 */ /* 0x000fe20000010100 */
[----:B------:R-:W-:Y:S01]  /*a180*/  FADD.FTZ R169, R169, R142 ;  /* 0x0000008ea9a97221 */ /* 0x000fe20000010000 */
[----:B------:R-:W-:Y:S01]  /*a190*/  LEA.HI.SX32 R150, R2, R2, 0x1b ;  /* 0x0000000202967211 */ /* 0x000fe200078fdaff */
[----:B------:R-:W-:Y:S01]  /*a1a0*/  FFMA.FTZ R142, R79, R30, R164 ;  /* 0x0000001e4f8e7223 */ /* 0x000fe200000100a4 */
[----:B------:R-:W-:Y:S01]  /*a1b0*/  FMUL.FTZ R2, R126, R139 ;  /* 0x0000008b7e027220 */ /* 0x000fe20000410000 */
[C---:B------:R-:W-:Y:S01]  /*a1c0*/  FMUL.FTZ R155, R136.reuse, -R3 ;  /* 0x80000003889b7220 */ /* 0x040fe20000410000 */
[-C--:B------:R-:W-:Y:S01]  /*a1d0*/  FMUL.FTZ R136, R136, -R169.reuse ;  /* 0x800000a988887220 */ /* 0x080fe20000410000 */
[----:B------:R-:W-:Y:S01]  /*a1e0*/  LEA R150, R150, UR54, 0x2 ;  /* 0x0000003696967c11 */ /* 0x000fe2000f8e10ff */
[-C--:B------:R-:W-:Y:S01]  /*a1f0*/  FFMA.FTZ R141, R137, R142.reuse, -R2 ;  /* 0x0000008e898d7223 */ /* 0x080fe20000010802 */
[C---:B------:R-:W-:Y:S01]  /*a200*/  FFMA.FTZ R155, R134.reuse, R169, -R155 ;  /* 0x000000a9869b7223 */ /* 0x040fe2000001089b */
[----:B------:R-:W-:Y:S01]  /*a210*/  FFMA.FTZ R2, R134, R3, R136 ;  /* 0x0000000386027223 */ /* 0x000fe20000010088 */
[----:B------:R-:W-:Y:S01]  /*a220*/  FMUL.FTZ R126, R126, R142 ;  /* 0x0000008e7e7e7220 */ /* 0x000fe20000410000 */
[----:B------:R0:W-:Y:S01]  /*a230*/  STS [R150+0x1080], R7 ;  /* 0x0010800796007388 */ /* 0x0001e20000000800 */
[----:B------:R-:W-:Y:S01]  /*a240*/  FADD.FTZ R162, R162, R155 ;  /* 0x0000009ba2a27221 */ /* 0x000fe20000010000 */
[----:B------:R-:W-:Y:S01]  /*a250*/  FADD.FTZ R2, -R161, R2 ;  /* 0x00000002a1027221 */ /* 0x000fe20000010100 */
[----:B------:R-:W-:Y:S01]  /*a260*/  FFMA.FTZ R137, R137, R139, R126 ;  /* 0x0000008b89897223 */ /* 0x000fe2000001007e */
[----:B------:R1:W-:Y:S01]  /*a270*/  STS [R150+0x1088], R6 ;  /* 0x0010880696007388 */ /* 0x0003e20000000800 */
[C---:B------:R-:W-:Y:S01]  /*a280*/  FMUL.FTZ R8, R135.reuse, -R162 ;  /* 0x800000a287087220 */ /* 0x040fe20000410000 */
[----:B------:R-:W-:Y:S01]  /*a290*/  FMUL.FTZ R135, R135, -R2 ;  /* 0x8000000287877220 */ /* 0x000fe20000410000 */
[----:B------:R-:W-:Y:S01]  /*a2a0*/  FMUL.FTZ R134, R144, R56 ;  /* 0x0000003890867220 */ /* 0x000fe20000410000 */
[----:B------:R-:W-:Y:S01]  /*a2b0*/  STS [R150+0x10b8], R5 ;  /* 0x0010b80596007388 */ /* 0x000fe20000000800 */
[----:B------:R-:W-:Y:S01]  /*a2c0*/  FMUL.FTZ R161, R154, R53 ;  /* 0x000000359aa17220 */ /* 0x000fe20000410000 */
[----:B0-----:R-:W-:Y:S01]  /*a2d0*/  FFMA.FTZ R7, R133, R2, R8 ;  /* 0x0000000285077223 */ /* 0x001fe20000010008 */
[----:B------:R-:W-:Y:S01]  /*a2e0*/  FMUL.FTZ R164, R151, UR58 ;  /* 0x0000003a97a47c20 */ /* 0x000fe20008410000 */
[----:B------:R-:W-:Y:S01]  /*a2f0*/  STS [R150+0x10e4], R4 ;  /* 0x0010e40496007388 */ /* 0x000fe20000000800 */
[----:B------:R-:W-:Y:S01]  /*a300*/  FMUL.FTZ R166, R181, UR58 ;  /* 0x0000003ab5a67c20 */ /* 0x000fe20008410000 */
[----:B-1----:R-:W-:Y:S01]  /*a310*/  FFMA.FTZ R6, R133, R162, -R135 ;  /* 0x000000a285067223 */ /* 0x002fe20000010887 */
[----:B------:R-:W-:Y:S01]  /*a320*/  FADD.FTZ R7, -R160, R7 ;  /* 0x00000007a0077221 */ /* 0x000fe20000010100 */
[----:B------:R0:W-:Y:S01]  /*a330*/  STS [R150+0x10e8], R147 ;  /* 0x0010e89396007388 */ /* 0x0001e20000000800 */
[----:B------:R-:W-:Y:S01]  /*a340*/  FFMA.FTZ R163, R187, UR59, R164 ;  /* 0x0000003bbba37c23 */ /* 0x000fe200080100a4 */
[----:B------:R-:W-:Y:S01]  /*a350*/  FADD.FTZ R159, R159, R6 ;  /* 0x000000069f9f7221 */ /* 0x000fe20000010000 */
[C---:B------:R-:W-:Y:S01]  /*a360*/  FMUL.FTZ R9, R132.reuse, -R7 ;  /* 0x8000000784097220 */ /* 0x040fe20000410000 */
[----:B------:R-:W-:Y:S01]  /*a370*/  FMUL.FTZ R133, R7, R59 ;  /* 0x0000003b07857220 */ /* 0x000fe20000410000 */
[----:B------:R1:W-:Y:S01]  /*a380*/  STS [R150+0x10e0], R149 ;  /* 0x0010e09596007388 */ /* 0x0003e20000000800 */
[-C--:B------:R-:W-:Y:S01]  /*a390*/  FMUL.FTZ R132, R132, -R159.reuse ;  /* 0x8000009f84847220 */ /* 0x080fe20000410000 */
[----:B------:R-:W-:Y:S01]  /*a3a0*/  FFMA.FTZ R9, R130, R159, -R9 ;  /* 0x0000009f82097223 */ /* 0x000fe20000010809 */
[----:B------:R-:W-:Y:S01]  /*a3b0*/  FMUL.FTZ R177, R144, UR58 ;  /* 0x0000003a90b17c20 */ /* 0x000fe20008410000 */
[----:B------:R2:W-:Y:S01]  /*a3c0*/  STS [R150+0x10ec], R153 ;  /* 0x0010ec9996007388 */ /* 0x0005e20000000800 */
[----:B------:R-:W-:Y:S01]  /*a3d0*/  FFMA.FTZ R132, R130, R7, R132 ;  /* 0x0000000782847223 */ /* 0x000fe20000010084 */
[----:B------:R-:W-:Y:S01]  /*a3e0*/  FADD.FTZ R158, R158, R9 ;  /* 0x000000099e9e7221 */ /* 0x000fe20000010000 */
[----:B0-----:R-:W-:Y:S01]  /*a3f0*/  FMUL.FTZ R147, R139, UR55 ;  /* 0x000000378b937c20 */ /* 0x001fe20008410000 */
[----:B------:R-:W-:Y:S01]  /*a400*/  STS [R150+0x1090], R204 ;  /* 0x001090cc96007388 */ /* 0x000fe20000000800 */
[----:B------:R-:W-:Y:S01]  /*a410*/  FADD.FTZ R184, -R157, R132 ;  /* 0x000000849db87221 */ /* 0x000fe20000010100 */
[----:B------:R-:W-:Y:S01]  /*a420*/  FMUL.FTZ R6, R131, -R158 ;  /* 0x8000009e83067220 */ /* 0x000fe20000410000 */
[----:B------:R-:W-:Y:S01]  /*a430*/  FMUL.FTZ R10, R158, R60 ;  /* 0x0000003c9e0a7220 */ /* 0x000fe20000410000 */
[----:B-1----:R-:W-:Y:S01]  /*a440*/  FMUL.FTZ R149, R139, UR45 ;  /* 0x0000002d8b957c20 */ /* 0x002fe20008410000 */
[-C--:B------:R-:W-:Y:S01]  /*a450*/  FMUL.FTZ R131, R131, -R184.reuse ;  /* 0x800000b883837220 */ /* 0x080fe20000410000 */
[----:B------:R-:W-:Y:S01]  /*a460*/  FFMA.FTZ R6, R129, R184, R6 ;  /* 0x000000b881067223 */ /* 0x000fe20000010006 */
[----:B------:R-:W-:Y:S01]  /*a470*/  FMUL.FTZ R130, R119, R10 ;  /* 0x0000000a77827220 */ /* 0x000fe20000410000 */
[C---:B--2---:R-:W-:Y:S01]  /*a480*/  FFMA.FTZ R153, R142.reuse, UR45, -R147 ;  /* 0x0000002d8e997c23 */ /* 0x044fe20008010893 */
[----:B------:R-:W-:Y:S01]  /*a490*/  FFMA.FTZ R131, R129, R158, -R131 ;  /* 0x0000009e81837223 */ /* 0x000fe20000010883 */
[----:B------:R-:W-:Y:S01]  /*a4a0*/  FADD.FTZ R186, -R179, R6 ;  /* 0x00000006b3ba7221 */ /* 0x000fe20000010100 */
[----:B------:R-:W-:Y:S01]  /*a4b0*/  FMUL.FTZ R147, R123, R134 ;  /* 0x000000867b937220 */ /* 0x000fe20000410000 */
[----:B------:R-:W-:Y:S01]  /*a4c0*/  FFMA.FTZ R155, R142, UR55, R149 ;  /* 0x000000378e9b7c23 */ /* 0x000fe20008010095 */
[----:B------:R-:W-:Y:S01]  /*a4d0*/  FADD.FTZ R178, R178, R131 ;  /* 0x00000083b2b27221 */ /* 0x000fe20000010000 */
[----:B------:R-:W-:Y:S01]  /*a4e0*/  FMUL.FTZ R6, R128, -R186 ;  /* 0x800000ba80067220 */ /* 0x000fe20000410000 */
[----:B------:R-:W-:Y:S01]  /*a4f0*/  FMUL.FTZ R4, R186, R61 ;  /* 0x0000003dba047220 */ /* 0x000fe20000410000 */
[----:B------:R-:W-:Y:S01]  /*a500*/  FFMA.FTZ R155, -R0, R155, -RZ ;  /* 0x0000009b009b7223 */ /* 0x000fe200000109ff */
[-C--:B------:R-:W-:Y:S01]  /*a510*/  FMUL.FTZ R9, R128, -R178.reuse ;  /* 0x800000b280097220 */ /* 0x080fe20000410000 */
[C---:B------:R-:W-:Y:S01]  /*a520*/  FFMA.FTZ R5, R127.reuse, R178, -R6 ;  /* 0x000000b27f057223 */ /* 0x040fe20000010806 */
[----:B------:R-:W-:Y:S01]  /*a530*/  FMUL.FTZ R128, R184, R60 ;  /* 0x0000003cb8807220 */ /* 0x000fe20000410000 */
[----:B------:R-:W-:Y:S01]  /*a540*/  FMUL.FTZ R153, R0, R153 ;  /* 0x0000009900997220 */ /* 0x000fe20000410000 */
[----:B------:R-:W-:Y:S01]  /*a550*/  FFMA.FTZ R6, R127, R186, R9 ;  /* 0x000000ba7f067223 */ /* 0x000fe20000010009 */
[----:B------:R-:W-:Y:S01]  /*a560*/  FADD.FTZ R194, R194, R5 ;  /* 0x00000005c2c27221 */ /* 0x000fe20000010000 */
[----:B------:R-:W-:Y:S01]  /*a570*/  FMUL.FTZ R9, R178, R61 ;  /* 0x0000003db2097220 */ /* 0x000fe20000410000 */
[----:B------:R-:W-:Y:S01]  /*a580*/  FFMA.FTZ R131, R11, R128, -R130 ;  /* 0x000000800b837223 */ /* 0x000fe20000010882 */
[----:B------:R-:W-:Y:S01]  /*a590*/  FADD.FTZ R193, -R193, R6 ;  /* 0x00000006c1c17221 */ /* 0x000fe20000010100 */
[----:B------:R-:W-:Y:S01]  /*a5a0*/  FMUL.FTZ R8, R194, R62 ;  /* 0x0000003ec2087220 */ /* 0x000fe20000410000 */
[C---:B------:R-:W-:Y:S01]  /*a5b0*/  FMUL.FTZ R6, R118.reuse, R4 ;  /* 0x0000000476067220 */ /* 0x040fe20000410000 */
[----:B------:R-:W-:Y:S01]  /*a5c0*/  FMUL.FTZ R126, R118, R9 ;  /* 0x00000009767e7220 */ /* 0x000fe20000410000 */
[----:B------:R-:W-:Y:S01]  /*a5d0*/  FMUL.FTZ R5, R193, R62 ;  /* 0x0000003ec1057220 */ /* 0x000fe20000410000 */
[----:B------:R-:W-:Y:S01]  /*a5e0*/  FMUL.FTZ R129, R117, R8 ;  /* 0x0000000875817220 */ /* 0x000fe20000410000 */
[----:B------:R-:W-:Y:S01]  /*a5f0*/  FFMA.FTZ R6, R9, R191, R6 ;  /* 0x000000bf09067223 */ /* 0x000fe20000010006 */
[----:B------:R-:W-:Y:S01]  /*a600*/  FFMA.FTZ R126, R191, R4, -R126 ;  /* 0x00000004bf7e7223 */ /* 0x000fe2000001087e */
[-C--:B------:R-:W-:Y:S01]  /*a610*/  FMUL.FTZ R127, R117, R5.reuse ;  /* 0x00000005757f7220 */ /* 0x080fe20000410000 */
[----:B------:R-:W-:Y:S01]  /*a620*/  FFMA.FTZ R129, R192, R5, -R129 ;  /* 0x00000005c0817223 */ /* 0x000fe20000010881 */
[----:B------:R-:W-:Y:S01]  /*a630*/  FMUL.FTZ R5, R119, R128 ;  /* 0x0000008077057220 */ /* 0x000fe20000410000 */
[----:B------:R-:W-:Y:S01]  /*a640*/  FFMA.FTZ R128, R88, -R59, R205 ;  /* 0x8000003b58807223 */ /* 0x000fe200000100cd */
[----:B------:R-:W-:Y:S01]  /*a650*/  FFMA.FTZ R127, R8, R192, R127 ;  /* 0x000000c0087f7223 */ /* 0x000fe2000001007f */
[----:B------:R-:W-:Y:S01]  /*a660*/  FADD.FTZ R129, RZ, R129 ;  /* 0x00000081ff817221 */ /* 0x000fe20000010000 */
[----:B------:R-:W-:Y:S01]  /*a670*/  FFMA.FTZ R5, R10, R11, R5 ;  /* 0x0000000b0a057223 */ /* 0x000fe20000010005 */
[-C--:B------:R-:W-:Y:S01]  /*a680*/  FMUL.FTZ R130, R2, R58.reuse ;  /* 0x0000003a02827220 */ /* 0x080fe20000410000 */
[----:B------:R-:W-:Y:S01]  /*a690*/  FADD.FTZ R127, RZ, R127 ;  /* 0x0000007fff7f7221 */ /* 0x000fe20000010000 */
[----:B------:R-:W-:Y:S01]  /*a6a0*/  FADD.FTZ R4, R129, R126 ;  /* 0x0000007e81047221 */ /* 0x000fe20000010000 */
[-C--:B------:R-:W-:Y:S01]  /*a6b0*/  FMUL.FTZ R126, R162, R58.reuse ;  /* 0x0000003aa27e7220 */ /* 0x080fe20000410000 */
[----:B------:R-:W-:Y:S01]  /*a6c0*/  FFMA.FTZ R129, R93, -R58, R210 ;  /* 0x8000003a5d817223 */ /* 0x000fe200000100d2 */
[----:B------:R-:W-:Y:S01]  /*a6d0*/  FADD.FTZ R6, R127, R6 ;  /* 0x000000067f067221 */ /* 0x000fe20000010000 */
[----:B------:R-:W-:Y:S01]  /*a6e0*/  FMUL.FTZ R127, R159, R59 ;  /* 0x0000003b9f7f7220 */ /* 0x000fe20000410000 */
[----:B------:R-:W-:Y:S01]  /*a6f0*/  FMUL.FTZ R132, R121, R126 ;  /* 0x0000007e79847220 */ /* 0x000fe20000410000 */
[----:B------:R-:W-:Y:S01]  /*a700*/  FADD.FTZ R4, R4, R131 ;  /* 0x0000008304047221 */ /* 0x000fe20000010000 */
[----:B------:R-:W-:Y:S01]  /*a710*/  FADD.FTZ R5, R6, R5 ;  /* 0x0000000506057221 */ /* 0x000fe20000010000 */
[C---:B------:R-:W-:Y:S01]  /*a720*/  FMUL.FTZ R135, R120.reuse, R127 ;  /* 0x0000007f78877220 */ /* 0x040fe20000410000 */
[-C--:B------:R-:W-:Y:S01]  /*a730*/  FMUL.FTZ R6, R120, R133.reuse ;  /* 0x0000008578067220 */ /* 0x080fe20000410000 */
[----:B------:R-:W-:Y:S01]  /*a740*/  FFMA.FTZ R131, R129, R130, -R132 ;  /* 0x0000008281837223 */ /* 0x000fe20000010884 */
[----:B------:R0:W-:Y:S01]  /*a750*/  STS [R150+0x10fc], R155 ;  /* 0x0010fc9b96007388 */ /* 0x0001e20000000800 */
[----:B------:R-:W-:Y:S01]  /*a760*/  FFMA.FTZ R135, R128, R133, -R135 ;  /* 0x0000008580877223 */ /* 0x000fe20000010887 */
[----:B------:R-:W-:Y:S01]  /*a770*/  FFMA.FTZ R6, R127, R128, R6 ;  /* 0x000000807f067223 */ /* 0x000fe20000010006 */
[----:B------:R-:W-:Y:S01]  /*a780*/  FMUL.FTZ R133, R121, R130 ;  /* 0x0000008279857220 */ /* 0x000fe20000410000 */
[-C--:B------:R-:W-:Y:S01]  /*a790*/  FMUL.FTZ R130, R172, R56.reuse ;  /* 0x00000038ac827220 */ /* 0x080fe20000410000 */
[----:B------:R-:W-:Y:S01]  /*a7a0*/  FADD.FTZ R4, R4, R135 ;  /* 0x0000008704047221 */ /* 0x000fe20000010000 */
[----:B------:R-:W-:Y:S01]  /*a7b0*/  FADD.FTZ R5, R5, R6 ;  /* 0x0000000605057221 */ /* 0x000fe20000010000 */
[----:B------:R-:W-:Y:S01]  /*a7c0*/  FFMA.FTZ R6, R126, R129, R133 ;  /* 0x000000817e067223 */ /* 0x000fe20000010085 */
[----:B------:R-:W-:Y:S01]  /*a7d0*/  FFMA.FTZ R133, R91, -R56, R216 ;  /* 0x800000385b857223 */ /* 0x000fe200000100d8 */
[----:B------:R-:W-:Y:S01]  /*a7e0*/  FADD.FTZ R4, R4, R131 ;  /* 0x0000008304047221 */ /* 0x000fe20000010000 */
[-C--:B------:R-:W-:Y:S01]  /*a7f0*/  FMUL.FTZ R131, R169, R57.reuse ;  /* 0x00000039a9837220 */ /* 0x080fe20000410000 */
[----:B------:R-:W-:Y:S01]  /*a800*/  FADD.FTZ R5, R5, R6 ;  /* 0x0000000605057221 */ /* 0x000fe20000010000 */
[----:B------:R-:W-:Y:S01]  /*a810*/  FMUL.FTZ R6, R3, R57 ;  /* 0x0000003903067220 */ /* 0x000fe20000410000 */
[----:B------:R-:W-:Y:S01]  /*a820*/  FMUL.FTZ R136, R123, R130 ;  /* 0x000000827b887220 */ /* 0x000fe20000410000 */
[C---:B------:R-:W-:Y:S01]  /*a830*/  FMUL.FTZ R132, R122.reuse, R131 ;  /* 0x000000837a847220 */ /* 0x040fe20000410000 */
[----:B------:R-:W-:Y:S01]  /*a840*/  ULEA UR55, UR16, 0xfffffe00, 0x9 ;  /* 0xfffffe0010377891 */ /* 0x000fe2000f8e483f */
[----:B0-----:R-:W-:Y:S01]  /*a850*/  FMUL.FTZ R155, R181, R54 ;  /* 0x00000036b59b7220 */ /* 0x001fe20000410000 */
[----:B------:R-:W-:Y:S01]  /*a860*/  FFMA.FTZ R149, R133, R134, -R136 ;  /* 0x0000008685957223 */ /* 0x000fe20000010888 */
[-C--:B------:R-:W-:Y:S01]  /*a870*/  FFMA.FTZ R135, R213, R6.reuse, -R132 ;  /* 0x00000006d5877223 */ /* 0x080fe20000010884 */
[----:B------:R-:W-:Y:S01]  /*a880*/  FMUL.FTZ R6, R122, R6 ;  /* 0x000000067a067220 */ /* 0x000fe20000410000 */
[----:B------:R-:W-:Y:S01]  /*a890*/  FMUL.FTZ R132, R143, R55 ;  /* 0x000000378f847220 */ /* 0x000fe20000410000 */
[----:B------:R0:W-:Y:S01]  /*a8a0*/  STS [R150+0x10f8], R153 ;  /* 0x0010f89996007388 */ /* 0x0001e20000000800 */
[----:B------:R-:W-:Y:S01]  /*a8b0*/  FADD.FTZ R4, R4, R135 ;  /* 0x0000008704047221 */ /* 0x000fe20000010000 */
[----:B------:R-:W-:Y:S01]  /*a8c0*/  FFMA.FTZ R6, R131, R213, R6 ;  /* 0x000000d583067223 */ /* 0x000fe20000010006 */
[----:B------:R-:W-:Y:S01]  /*a8d0*/  FMUL.FTZ R134, R125, R132 ;  /* 0x000000847d867220 */ /* 0x000fe20000410000 */
[----:B------:R-:W-:Y:S01]  /*a8e0*/  FMUL.FTZ R135, R145, R54 ;  /* 0x0000003691877220 */ /* 0x000fe20000410000 */
[----:B------:R-:W-:Y:S01]  /*a8f0*/  FADD.FTZ R4, R4, R149 ;  /* 0x0000009504047221 */ /* 0x000fe20000010000 */
[----:B------:R-:W-:Y:S01]  /*a900*/  FADD.FTZ R5, R5, R6 ;  /* 0x0000000605057221 */ /* 0x000fe20000010000 */
[----:B------:R-:W-:Y:S01]  /*a910*/  FFMA.FTZ R6, R130, R133, R147 ;  /* 0x0000008582067223 */ /* 0x000fe20000010093 */
[----:B------:R-:W-:Y:S01]  /*a920*/  UIADD3 UR55, -UR55, UR10, URZ ;  /* 0x0000000a37377290 */ /* 0x000fe2000fffe13f */
[----:B------:R-:W-:Y:S01]  /*a930*/  FMUL.FTZ R157, R124, R135 ;  /* 0x000000877c9d7220 */ /* 0x000fe20000410000 */
[----:B------:R-:W-:Y:S01]  /*a940*/  FMUL.FTZ R147, R182, R53 ;  /* 0x00000035b6937220 */ /* 0x000fe20000410000 */
[----:B------:R-:W-:Y:S01]  /*a950*/  FADD.FTZ R5, R5, R6 ;  /* 0x0000000605057221 */ /* 0x000fe20000010000 */
[----:B------:R-:W-:Y:S01]  /*a960*/  FMUL.FTZ R6, R171, R55 ;  /* 0x00000037ab067220 */ /* 0x000fe20000410000 */
[-C--:B------:R-:W-:Y:S01]  /*a970*/  FFMA.FTZ R157, R224, R155.reuse, -R157 ;  /* 0x0000009be09d7223 */ /* 0x080fe2000001089d */
[----:B------:R-:W-:Y:S01]  /*a980*/  MOV R136, UR55 ;  /* 0x0000003700887c02 */ /* 0x000fe20008000f00 */
[----:B------:R1:W-:Y:S01]  /*a990*/  STS [R150+0x10d0], R189 ;  /* 0x0010d0bd96007388 */ /* 0x0003e20000000800 */
[-C--:B------:R-:W-:Y:S01]  /*a9a0*/  FMUL.FTZ R149, R125, R6.reuse ;  /* 0x000000067d957220 */ /* 0x080fe20000410000 */
[----:B0-----:R-:W-:Y:S01]  /*a9b0*/  FFMA.FTZ R153, R223, R6, -R134 ;  /* 0x00000006df997223 */ /* 0x001fe20000010886 */
[----:B------:R-:W-:Y:S01]  /*a9c0*/  FMUL.FTZ R134, R124, R155 ;  /* 0x0000009b7c867220 */ /* 0x000fe20000410000 */
[----:B------:R0:W-:Y:S01]  /*a9d0*/  STS [R150+0x108c], R206 ;  /* 0x00108cce96007388 */ /* 0x0001e20000000800 */
[----:B------:R-:W-:Y:S01]  /*a9e0*/  FFMA.FTZ R6, R132, R223, R149 ;  /* 0x000000df84067223 */ /* 0x000fe20000010095 */
[----:B------:R-:W-:Y:S01]  /*a9f0*/  FADD.FTZ R4, R4, R153 ;  /* 0x0000009904047221 */ /* 0x000fe20000010000 */
[----:B------:R-:W-:Y:S01]  /*aa00*/  FFMA.FTZ R134, R135, R224, R134 ;  /* 0x000000e087867223 */ /* 0x000fe20000010086 */
[----:B------:R2:W-:Y:S01]  /*aa10*/  STS [R150+0x1084], R203 ;  /* 0x001084cb96007388 */ /* 0x0005e20000000800 */
[----:B------:R-:W-:Y:S01]  /*aa20*/  FADD.FTZ R5, R5, R6 ;  /* 0x0000000605057221 */ /* 0x000fe20000010000 */
[C---:B------:R-:W-:Y:S01]  /*aa30*/  FMUL.FTZ R6, R12.reuse, R161 ;  /* 0x000000a10c067220 */ /* 0x040fe20000410000 */
[----:B-1----:R-:W-:Y:S01]  /*aa40*/  FMUL.FTZ R189, R12, R147 ;  /* 0x000000930cbd7220 */ /* 0x002fe20000410000 */
[----:B------:R-:W-:Y:S01]  /*aa50*/  FADD.FTZ R204, R4, R157 ;  /* 0x0000009d04cc7221 */ /* 0x000fe20000010000 */
[----:B------:R-:W-:Y:S01]  /*aa60*/  FADD.FTZ R5, R5, R134 ;  /* 0x0000008605057221 */ /* 0x000fe20000010000 */
[----:B------:R-:W-:Y:S01]  /*aa70*/  FFMA.FTZ R134, R147, R228, R6 ;  /* 0x000000e493867223 */ /* 0x000fe20000010006 */
[----:B------:R-:W-:Y:S01]  /*aa80*/  LEA R6, R136, -R115, 0x1 ;  /* 0x8000007388067211 */ /* 0x000fe200078e08ff */
[----:B------:R-:W-:Y:S01]  /*aa90*/  FMUL.FTZ R4, R196, UR58 ;  /* 0x0000003ac4047c20 */ /* 0x000fe20008410000 */
[----:B------:R-:W-:Y:S01]  /*aaa0*/  FMUL.FTZ R136, R152, R51 ;  /* 0x0000003398887220 */ /* 0x000fe20000410000 */
[----:B------:R-:W-:Y:S01]  /*aab0*/  FFMA.FTZ R189, R228, R161, -R189 ;  /* 0x000000a1e4bd7223 */ /* 0x000fe200000108bd */
[----:B------:R-:W-:Y:S01]  /*aac0*/  FMUL.FTZ R161, R152, UR58 ;  /* 0x0000003a98a17c20 */ /* 0x000fe20008410000 */
[----:B------:R-:W-:Y:S01]  /*aad0*/  FFMA.FTZ R153, R195, UR59, -R4 ;  /* 0x0000003bc3997c23 */ /* 0x000fe20008010804 */
[C---:B0-----:R-:W-:Y:S01]  /*aae0*/  FMUL.FTZ R206, R180.reuse, R51 ;  /* 0x00000033b4ce7220 */ /* 0x041fe20000410000 */
[----:B------:R-:W-:Y:S01]  /*aaf0*/  FMUL.FTZ R4, R13, R136 ;  /* 0x000000880d047220 */ /* 0x000fe20000410000 */
[----:B--2---:R-:W-:Y:S01]  /*ab00*/  FADD.FTZ R203, R5, R134 ;  /* 0x0000008605cb7221 */ /* 0x004fe20000010000 */
[----:B------:R-:W-:Y:S01]  /*ab10*/  FFMA.FTZ R134, R180, UR59, -R161 ;  /* 0x0000003bb4867c23 */ /* 0x000fe200080108a1 */
[----:B------:R-:W-:Y:S01]  /*ab20*/  FMUL.FTZ R161, R182, UR58 ;  /* 0x0000003ab6a17c20 */ /* 0x000fe20008410000 */
[----:B------:R-:W-:Y:S01]  /*ab30*/  FFMA.FTZ R205, R233, R206, -R4 ;  /* 0x000000cee9cd7223 */ /* 0x000fe20000010804 */
[----:B------:R-:W-:Y:S01]  /*ab40*/  FMUL.FTZ R5, R180, UR58 ;  /* 0x0000003ab4057c20 */ /* 0x000fe20008410000 */
[----:B------:R-:W-:Y:S01]  /*ab50*/  FMUL.FTZ R4, R143, UR58 ;  /* 0x0000003a8f047c20 */ /* 0x000fe20008410000 */
[----:B------:R-:W-:Y:S01]  /*ab60*/  FFMA.FTZ R161, R154, UR59, -R161 ;  /* 0x0000003b9aa17c23 */ /* 0x000fe200080108a1 */
[----:B------:R0:W-:Y:S01]  /*ab70*/  STS [R150+0x10d8], R168 ;  /* 0x0010d8a896007388 */ /* 0x0001e20000000800 */
[----:B------:R-:W-:Y:S01]  /*ab80*/  FFMA.FTZ R164, R152, UR59, R5 ;  /* 0x0000003b98a47c23 */ /* 0x000fe20008010005 */
[----:B------:R-:W-:Y:S01]  /*ab90*/  FFMA.FTZ R154, R171, UR59, -R4 ;  /* 0x0000003bab9a7c23 */ /* 0x000fe20008010804 */
[----:B------:R-:W-:Y:S01]  /*aba0*/  FMUL.FTZ R5, R172, UR58 ;  /* 0x0000003aac057c20 */ /* 0x000fe20008410000 */
[----:B------:R-:W-:Y:S01]  /*abb0*/  FMUL.FTZ R4, R169, UR58 ;  /* 0x0000003aa9047c20 */ /* 0x000fe20008410000 */
[----:B------:R1:W-:Y:S01]  /*abc0*/  STS [R150+0x10dc], R174 ;  /* 0x0010dcae96007388 */ /* 0x0003e20000000800 */
[----:B------:R-:W-:Y:S01]  /*abd0*/  ISETP.GE.AND P1, PT, R6, 0x1, PT ;  /* 0x000000010600780c */ /* 0x000fe20003f26270 */
[----:B------:R-:W-:Y:S01]  /*abe0*/  FFMA.FTZ R170, R172, UR59, R177 ;  /* 0x0000003bacaa7c23 */ /* 0x000fe200080100b1 */
[----:B------:R-:W-:Y:S01]  /*abf0*/  FFMA.FTZ R175, R3, UR59, -R4 ;  /* 0x0000003b03af7c23 */ /* 0x000fe20008010804 */
[----:B------:R-:W-:Y:S01]  /*ac00*/  STS [R150+0x1094], R211 ;  /* 0x001094d396007388 */ /* 0x000fe20000000800 */
[----:B0-----:R-:W-:Y:S01]  /*ac10*/  FMUL.FTZ R168, R171, UR58 ;  /* 0x0000003aaba87c20 */ /* 0x001fe20008410000 */
[----:B------:R-:W-:Y:S01]  /*ac20*/  FFMA.FTZ R171, R145, UR59, R166 ;  /* 0x0000003b91ab7c23 */ /* 0x000fe200080100a6 */
[----:B------:R-:W-:Y:S01]  /*ac30*/  FFMA.FTZ R166, R144, UR59, -R5 ;  /* 0x0000003b90a67c23 */ /* 0x000fe20008010805 */
[----:B------:R-:W-:Y:S01]  /*ac40*/  FMUL.FTZ R5, R162, UR58 ;  /* 0x0000003aa2057c20 */ /* 0x000fe20008410000 */
[----:B------:R-:W-:Y:S01]  /*ac50*/  STS [R150+0x1098], R207 ;  /* 0x001098cf96007388 */ /* 0x000fe20000000800 */
[----:B-1----:R-:W-:Y:S01]  /*ac60*/  FMUL.FTZ R174, R3, UR58 ;  /* 0x0000003a03ae7c20 */ /* 0x002fe20008410000 */
[C---:B------:R-:W-:Y:S01]  /*ac70*/  FMUL.FTZ R3, R2.reuse, UR58 ;  /* 0x0000003a02037c20 */ /* 0x040fe20008410000 */
[----:B------:R-:W-:Y:S01]  /*ac80*/  FFMA.FTZ R144, R2, UR59, -R5 ;  /* 0x0000003b02907c23 */ /* 0x000fe20008010805 */
[----:B------:R-:W-:Y:S01]  /*ac90*/  FMUL.FTZ R2, R159, UR58 ;  /* 0x0000003a9f027c20 */ /* 0x000fe20008410000 */
[----:B------:R-:W-:Y:S01]  /*aca0*/  STS [R150+0x109c], R214 ;  /* 0x00109cd696007388 */ /* 0x000fe20000000800 */
[----:B------:R-:W-:Y:S01]  /*acb0*/  FFMA.FTZ R176, R162, UR59, R3 ;  /* 0x0000003ba2b07c23 */ /* 0x000fe20008010003 */
        /* <DEDUP_REMOVED lines=16> */
[C---:B------:R-:W-:Y:S01]  /*adc0*/  FMUL.FTZ R3, R186.reuse, UR58 ;  /* 0x0000003aba037c20 */ /* 0x040fe20008410000 */
[----:B------:R-:W-:Y:S01]  /*add0*/  FMUL.FTZ R181, R193, UR58 ;  /* 0x0000003ac1b57c20 */ /* 0x000fe20008410000 */
[----:B------:R-:W-:Y:S01]  /*ade0*/  STS [R150+0x10b0], R221 ;  /* 0x0010b0dd96007388 */ /* 0x000fe20000000800 */
[----:B------:R-:W-:Y:S01]  /*adf0*/  FFMA.FTZ R179, R186, UR59, -R179 ;  /* 0x0000003bbab37c23 */ /* 0x000fe200080108b3 */
[----:B------:R-:W-:Y:S01]  /*ae00*/  FFMA.FTZ R160, R197, UR59, -R160 ;  /* 0x0000003bc5a07c23 */ /* 0x000fe200080108a0 */
[----:B------:R-:W-:Y:S01]  /*ae10*/  FFMA.FTZ R157, R190, UR59, R157 ;  /* 0x0000003bbe9d7c23 */ /* 0x000fe2000801009d */
[----:B------:R-:W-:Y:S01]  /*ae20*/  STS [R150+0x10b4], R226 ;  /* 0x0010b4e296007388 */ /* 0x000fe20000000800 */
[----:B------:R-:W-:Y:S01]  /*ae30*/  FFMA.FTZ R156, R219, UR59, -R156 ;  /* 0x0000003bdb9c7c23 */ /* 0x000fe2000801089c */
[----:B------:R-:W-:Y:S01]  /*ae40*/  FFMA.FTZ R155, R200, UR59, R155 ;  /* 0x0000003bc89b7c23 */ /* 0x000fe2000801009b */
[----:B------:R-:W-:Y:S01]  /*ae50*/  FFMA.FTZ R149, R196, UR59, R149 ;  /* 0x0000003bc4957c23 */ /* 0x000fe20008010095 */
[----:B------:R-:W-:Y:S01]  /*ae60*/  STS [R150+0x10bc], R227 ;  /* 0x0010bce396007388 */ /* 0x000fe20000000800 */
[----:B------:R-:W-:Y:S01]  /*ae70*/  FFMA.FTZ R173, R182, UR59, R173 ;  /* 0x0000003bb6ad7c23 */ /* 0x000fe200080100ad */
[----:B------:R-:W-:Y:S01]  /*ae80*/  FFMA.FTZ R168, R143, UR59, R168 ;  /* 0x0000003b8fa87c23 */ /* 0x000fe200080100a8 */
[----:B------:R-:W-:Y:S01]  /*ae90*/  FFMA.FTZ R174, R169, UR59, R174 ;  /* 0x0000003ba9ae7c23 */ /* 0x000fe200080100ae */
[----:B------:R-:W-:Y:S01]  /*aea0*/  STS [R150+0x10c0], R229 ;  /* 0x0010c0e596007388 */ /* 0x000fe20000000800 */
[----:B------:R-:W-:Y:S01]  /*aeb0*/  FFMA.FTZ R186, R193, UR59, -R2 ;  /* 0x0000003bc1ba7c23 */ /* 0x000fe20008010802 */
[----:B------:R-:W-:Y:S01]  /*aec0*/  FFMA.FTZ R183, R159, UR59, R4 ;  /* 0x0000003b9fb77c23 */ /* 0x000fe20008010004 */
[----:B------:R-:W-:Y:S01]  /*aed0*/  FFMA.FTZ R184, R158, UR59, R5 ;  /* 0x0000003b9eb87c23 */ /* 0x000fe20008010005 */
[----:B------:R-:W-:Y:S01]  /*aee0*/  STS [R150+0x10c4], R230 ;  /* 0x0010c4e696007388 */ /* 0x000fe20000000800 */
[----:B------:R-:W-:Y:S01]  /*aef0*/  FFMA.FTZ R202, R178, UR59, R3 ;  /* 0x0000003bb2ca7c23 */ /* 0x000fe20008010003 */
[----:B------:R-:W-:-:S02]  /*af00*/  FFMA.FTZ R181, R194, UR59, R181 ;  /* 0x0000003bc2b57c23 */ /* 0x000fc400080100b5 */
[----:B------:R-:W-:Y:S04]  /*af10*/  STS [R150+0x10c8], R231 ;  /* 0x0010c8e796007388 */ /* 0x000fe80000000800 */
[----:B------:R-:W-:Y:S04]  /*af20*/  STS [R150+0x10cc], R232 ;  /* 0x0010cce896007388 */ /* 0x000fe80000000800 */
[----:B------:R-:W-:Y:S04]  /*af30*/  STS [R150+0x10d4], R235 ;  /* 0x0010d4eb96007388 */ /* 0x000fe80000000800 */
[----:B------:R0:W-:Y:S04]  /*af40*/  STS [R150+0x10f0], R146 ;  /* 0x0010f09296007388 */ /* 0x0001e80000000800 */
[----:B------:R1:W-:Y:S01]  /*af50*/  STS [R150+0x10f4], R148 ;  /* 0x0010f49496007388 */ /* 0x0003e20000000800 */
[----:B0-----:R-:W-:Y:S01]  /*af60*/  FMUL.FTZ R146, R187, UR58 ;  /* 0x0000003abb927c20 */ /* 0x001fe20008410000 */
[----:B-1----:R-:W-:Y:S01]  /*af70*/  FMUL.FTZ R150, R167, UR58 ;  /* 0x0000003aa7967c20 */ /* 0x002fe20008410000 */
[----:B------:R-:W-:-:S02]  /*af80*/  FMUL.FTZ R148, R185, UR58 ;  /* 0x0000003ab9947c20 */ /* 0x000fc40008410000 */
[----:B------:R-:W-:Y:S01]  /*af90*/  FFMA.FTZ R146, R151, UR59, -R146 ;  /* 0x0000003b97927c23 */ /* 0x000fe20008010892 */
        /* <DEDUP_REMOVED lines=32> */
.L_x_12937:
[----:B------:R-:W-:Y:S05]  /*b1a0*/  BSYNC B0 ;  /* 0x0000000000007941 */ /* 0x000fea0003800000 */
.L_x_12936:
[----:B------:R-:W-:Y:S01]  /*b1b0*/  USHF.R.U32.HI UR44, URZ, 0x1, UR35 ;  /* 0x000000013f2c7899 */ /* 0x000fe20008011623 */
[----:B------:R-:W-:Y:S01]  /*b1c0*/  FMUL.FTZ R3, R13, R206 ;  /* 0x000000ce0d037220 */ /* 0x000fe20000410000 */
[----:B------:R-:W-:Y:S01]  /*b1d0*/  USHF.R.U64 UR58, UR34, 0x1, UR35 ;  /* 0x00000001223a7899 */ /* 0x000fe20008001223 */
[----:B0-----:R-:W-:Y:S01]  /*b1e0*/  FMUL.FTZ R7, R0, R137 ;  /* 0x0000008900077220 */ /* 0x001fe20000410000 */
[----:B------:R-:W-:Y:S01]  /*b1f0*/  UIMAD UR59, UR44, UR52, URZ ;  /* 0x000000342c3b72a4 */ /* 0x000fe2000f8e023f */
[----:B------:R-:W-:Y:S01]  /*b200*/  FFMA.FTZ R2, R136, R233, R3 ;  /* 0x000000e988027223 */ /* 0x000fe20000010003 */
[----:B------:R-:W-:Y:S01]  /*b210*/  UIMAD.WIDE.U32 UR44, UR58, UR52, URZ ;  /* 0x000000343a2c72a5 */ /* 0x000fe2000f8e003f */
[-C--:B------:R-:W-:Y:S01]  /*b220*/  FMUL.FTZ R137, R187, R46.reuse ;  /* 0x0000002ebb897220 */ /* 0x080fe20000410000 */
[----:B------:R-:W-:Y:S01]  /*b230*/  UIMAD UR59, UR56, UR58, UR59 ;  /* 0x0000003a383b72a4 */ /* 0x000fe2000f8e023b */
[----:B------:R-:W-:Y:S01]  /*b240*/  FADD.FTZ R203, R203, R2 ;  /* 0x00000002cbcb7221 */ /* 0x000fe20000010000 */
[----:B------:R-:W-:Y:S01]  /*b250*/  UIMAD UR57, UR57, UR36, URZ ;  /* 0x00000024393972a4 */ /* 0x000fe2000f8e023f */
[-C--:B------:R-:W-:Y:S01]  /*b260*/  FMUL.FTZ R151, R151, R46.reuse ;  /* 0x0000002e97977220 */ /* 0x080fe20000410000 */
[----:B------:R-:W-:Y:S01]  /*b270*/  UIADD3 UR45, UR59, UR45, URZ ;  /* 0x0000002d3b2d7290 */ /* 0x000fe2000fffe03f */
[----:B------:R-:W0:Y:S01]  /*b280*/  LDC.64 R2, c[0x0][0x380] ;  /* 0x0000e000ff027b82 */ /* 0x000e220000000a00 */
[----:B------:R-:W-:Y:S01]  /*b290*/  UIMAD UR56, UR51, UR37, UR57 ;  /* 0x00000025333872a4 */ /* 0x000fe2000f8e0239 */
[----:B------:R-:W-:Y:S01]  /*b2a0*/  FADD.FTZ R204, R204, R189 ;  /* 0x000000bdcccc7221 */ /* 0x000fe20000010000 */
[----:B------:R-:W-:Y:S01]  /*b2b0*/  UIMAD.WIDE.U32 UR44, UR51, UR36, UR44 ;  /* 0x00000024332c72a5 */ /* 0x000fe2000f8e002c */
[----:B------:R-:W-:Y:S01]  /*b2c0*/  FFMA.FTZ R234, R87, -R46, R234 ;  /* 0x8000002e57ea7223 */ /* 0x000fe200000100ea */
[----:B------:R-:W-:Y:S01]  /*b2d0*/  FMUL.FTZ R5, R201, R137 ;  /* 0x00000089c9057220 */ /* 0x000fe20000410000 */
[-C--:B------:R-:W-:Y:S01]  /*b2e0*/  FMUL.FTZ R210, R185, R42.reuse ;  /* 0x0000002ab9d27220 */ /* 0x080fe20000410000 */
[----:B------:R-:W-:Y:S01]  /*b2f0*/  UIADD3 UR56, UR56, UR45, URZ ;  /* 0x0000002d38387290 */ /* 0x000fe2000fffe03f */
[----:B------:R-:W-:Y:S01]  /*b300*/  FMUL.FTZ R206, R201, R151 ;  /* 0x00000097c9ce7220 */ /* 0x000fe20000410000 */
[----:B------:R-:W-:Y:S01]  /*b310*/  ULEA UR57, UP0, UR44, UR38, 0x3 ;  /* 0x000000262c397291 */ /* 0x000fe2000f80183f */
[----:B------:R-:W-:Y:S01]  /*b320*/  FMUL.FTZ R189, R0, R141 ;  /* 0x0000008d00bd7220 */ /* 0x000fe20000410000 */
[----:B------:R-:W-:Y:S01]  /*b330*/  UIADD3 UR45, UR7, -UR14, URZ ;  /* 0x8000000e072d7290 */ /* 0x000fe2000fffe03f */
[----:B------:R-:W-:Y:S01]  /*b340*/  FADD.FTZ R204, R204, R205 ;  /* 0x000000cdcccc7221 */ /* 0x000fe20000010000 */
[----:B------:R-:W-:Y:S01]  /*b350*/  ULEA.HI.X UR56, UR44, UR39, UR56, 0x3, UP0 ;  /* 0x000000272c387291 */ /* 0x000fe200080f1c38 */
[----:B------:R-:W-:Y:S01]  /*b360*/  FFMA.FTZ R185, R234, R151, -R5 ;  /* 0x00000097eab97223 */ /* 0x000fe20000010805 */
[----:B------:R-:W-:Y:S01]  /*b370*/  UIMAD UR44, UR45, -0x400, URZ ;  /* 0xfffffc002d2c78a4 */ /* 0x000fe2000f8e023f */
[----:B------:R-:W-:Y:S01]  /*b380*/  LEA R4, P1, R115, UR57, 0x2 ;  /* 0x0000003973047c11 */ /* 0x000fe2000f8210ff */
[-C--:B------:R-:W-:Y:S01]  /*b390*/  FFMA.FTZ R141, R85, -R42.reuse, R236 ;  /* 0x8000002a558d7223 */ /* 0x080fe200000100ec */
[----:B------:R-:W-:Y:S01]  /*b3a0*/  FMUL.FTZ R0, R167, R42 ;  /* 0x0000002aa7007220 */ /* 0x000fe20000410000 */
[----:B------:R-:W-:Y:S01]  /*b3b0*/  FMUL.FTZ R151, R199, R210 ;  /* 0x000000d2c7977220 */ /* 0x000fe20000410000 */
[----:B------:R-:W-:Y:S01]  /*b3c0*/  FFMA.FTZ R206, R137, R234, R206 ;  /* 0x000000ea89ce7223 */ /* 0x000fe200000100ce */
[----:B------:R-:W-:Y:S01]  /*b3d0*/  LEA.HI.X R5, R115, UR56, RZ, 0x2, P1 ;  /* 0x0000003873057c11 */ /* 0x000fe200088f14ff */
[----:B------:R-:W-:Y:S01]  /*b3e0*/  FADD.FTZ R185, R204, R185 ;  /* 0x000000b9ccb97221 */ /* 0x000fe20000010000 */
[----:B------:R-:W-:Y:S01]  /*b3f0*/  MOV R193, UR44 ;  /* 0x0000002c00c17c02 */ /* 0x000fe20008000f00 */
[----:B------:R-:W-:Y:S01]  /*b400*/  FFMA.FTZ R204, R0, R141, R151 ;  /* 0x0000008d00cc7223 */ /* 0x000fe20000010097 */
[----:B------:R-:W-:Y:S01]  /*b410*/  FMUL.FTZ R212, R199, R0 ;  /* 0x00000000c7d47220 */ /* 0x000fe20000410000 */
[----:B------:R-:W-:Y:S01]  /*b420*/  FADD.FTZ R203, R203, R206 ;  /* 0x000000cecbcb7221 */ /* 0x000fe20000010000 */
[----:B------:R-:W-:Y:S01]  /*b430*/  FMUL.FTZ R151, R196, R38 ;  /* 0x00000026c4977220 */ /* 0x000fe20000410000 */
[----:B------:R-:W-:-:S04]  /*b440*/  IMAD.WIDE R4, R193, 0x4, R4 ;  /* 0x00000004c1047825 */ /* 0x000fc800078e0204 */
[----:B------:R-:W-:Y:S01]  /*b450*/  FFMA.FTZ R212, R141, R210, -R212 ;  /* 0x000000d28dd47223 */ /* 0x000fe200000108d4 */
[----:B------:R-:W-:Y:S01]  /*b460*/  FADD.FTZ R203, R203, R204 ;  /* 0x000000cccbcb7221 */ /* 0x000fe20000010000 */
[-C--:B------:R-:W-:Y:S01]  /*b470*/  FMUL.FTZ R195, R195, R38.reuse ;  /* 0x00000026c3c37220 */ /* 0x080fe20000410000 */
[----:B------:R-:W-:Y:S01]  /*b480*/  FFMA.FTZ R218, R83, -R38, R218 ;  /* 0x8000002653da7223 */ /* 0x000fe200000100da */
[----:B------:R-:W-:Y:S01]  /*b490*/  FMUL.FTZ R193, R198, R151 ;  /* 0x00000097c6c17220 */ /* 0x000fe20000410000 */
[-C--:B------:R-:W-:Y:S01]  /*b4a0*/  FMUL.FTZ R204, R200, R34.reuse ;  /* 0x00000022c8cc7220 */ /* 0x080fe20000410000 */
[----:B------:R-:W-:Y:S01]  /*b4b0*/  USHF.L.U64.HI UR45, UR5, 0x2, UR4 ;  /* 0x00000002052d7899 */ /* 0x000fe20008010204 */
[----:B------:R-:W-:Y:S01]  /*b4c0*/  FADD.FTZ R185, R185, R212 ;  /* 0x000000d4b9b97221 */ /* 0x000fe20000010000 */
[----:B------:R-:W-:Y:S01]  /*b4d0*/  FFMA.FTZ R210, R218, R195, -R193 ;  /* 0x000000c3dad27223 */ /* 0x000fe200000108c1 */
[-C--:B------:R-:W-:Y:S01]  /*b4e0*/  FMUL.FTZ R219, R219, R34.reuse ;  /* 0x00000022dbdb7220 */ /* 0x080fe20000410000 */
[----:B------:R-:W-:Y:S01]  /*b4f0*/  FFMA.FTZ R188, R81, -R34, R188 ;  /* 0x8000002251bc7223 */ /* 0x000fe200000100bc */
[----:B------:R-:W-:Y:S01]  /*b500*/  FMUL.FTZ R193, R237, R204 ;  /* 0x000000ccedc17220 */ /* 0x000fe20000410000 */
[----:B------:R-:W-:Y:S01]  /*b510*/  USHF.L.U32 UR44, UR5, 0x2, URZ ;  /* 0x00000002052c7899 */ /* 0x000fe2000800063f */
[----:B------:R-:W-:Y:S01]  /*b520*/  FADD.FTZ R185, R185, R210 ;  /* 0x000000d2b9b97221 */ /* 0x000fe20000010000 */
[----:B0-----:R-:W-:-:S02]  /*b530*/  IMAD R212, R2, UR45, RZ ;  /* 0x0000002d02d47c24 */ /* 0x001fc4000f8e02ff */
[----:B------:R-:W-:Y:S01]  /*b540*/  FFMA.FTZ R210, R188, R219, -R193 ;  /* 0x000000dbbcd27223 */ /* 0x000fe200000108c1 */
[----:B------:R-:W-:Y:S01]  /*b550*/  FADD.FTZ R140, R140, R189 ;  /* 0x000000bd8c8c7221 */ /* 0x000fe20000010000 */
[----:B------:R-:W-:Y:S01]  /*b560*/  FMUL.FTZ R197, R197, R30 ;  /* 0x0000001ec5c57220 */ /* 0x000fe20000410000 */
[----:B------:R-:W-:Y:S02]  /*b570*/  IMAD R193, R3, UR44, R212 ;  /* 0x0000002c03c17c24 */ /* 0x000fe4000f8e02d4 */
[----:B------:R-:W-:Y:S01]  /*b580*/  FADD.FTZ R210, R185, R210 ;  /* 0x000000d2b9d27221 */ /* 0x000fe20000010000 */
[----:B------:R-:W-:-:S04]  /*b590*/  IMAD.WIDE.U32 R2, R2, UR44, R4 ;  /* 0x0000002c02027c25 */ /* 0x000fc8000f8e0004 */
[-C--:B------:R-:W-:Y:S01]  /*b5a0*/  FMUL.FTZ R185, R190, R30.reuse ;  /* 0x0000001ebeb97220 */ /* 0x080fe20000410000 */
[----:B------:R-:W-:Y:S01]  /*b5b0*/  IADD3 R4, R115, 0x20, RZ ;  /* 0x0000002073047810 */ /* 0x000fe20007ffe0ff */
[----:B------:R-:W-:Y:S01]  /*b5c0*/  FFMA.FTZ R142, R79, -R30, R142 ;  /* 0x8000001e4f8e7223 */ /* 0x000fe2000001008e */
[----:B------:R-:W-:Y:S01]  /*b5d0*/  FMUL.FTZ R206, R198, R195 ;  /* 0x000000c3c6ce7220 */ /* 0x000fe20000410000 */
[----:B------:R-:W-:Y:S01]  /*b5e0*/  FMUL.FTZ R5, R139, R185 ;  /* 0x000000b98b057220 */ /* 0x000fe20000410000 */
[----:B------:R-:W-:Y:S01]  /*b5f0*/  LEA.HI.SX32 R189, R4, R115, 0x1b ;  /* 0x0000007304bd7211 */ /* 0x000fe200078fdaff */
[----:B------:R-:W-:Y:S01]  /*b600*/  FMUL.FTZ R219, R237, R219 ;  /* 0x000000dbeddb7220 */ /* 0x000fe20000410000 */
[----:B------:R-:W-:Y:S01]  /*b610*/  ISETP.GE.AND P1, PT, R6, 0x21, PT ;  /* 0x000000210600780c */ /* 0x000fe20003f26270 */
[----:B------:R-:W-:Y:S01]  /*b620*/  FFMA.FTZ R195, R142, R197, -R5 ;  /* 0x000000c58ec37223 */ /* 0x000fe20000010805 */
[----:B------:R-:W-:Y:S01]  /*b630*/  LEA R5, R189, UR54, 0x2 ;  /* 0x00000036bd057c11 */ /* 0x000fe2000f8e10ff */
[----:B------:R-:W-:Y:S01]  /*b640*/  FFMA.FTZ R206, R151, R218, R206 ;  /* 0x000000da97ce7223 */ /* 0x000fe200000100ce */
[----:B------:R-:W-:Y:S01]  /*b650*/  FFMA.FTZ R4, R204, R188, R219 ;  /* 0x000000bccc047223 */ /* 0x000fe200000100db */
[----:B------:R-:W-:Y:S01]  /*b660*/  BSSY B0, `(.L_x_12938) ;  /* 0x000000b000007945 */ /* 0x000fe20003800000 */
[----:B------:R-:W-:Y:S01]  /*b670*/  FADD.FTZ R189, R210, R195 ;  /* 0x000000c3d2bd7221 */ /* 0x000fe20000010000 */
[----:B------:R-:W-:Y:S01]  /*b680*/  FADD.FTZ R203, R203, R206 ;  /* 0x000000cecbcb7221 */ /* 0x000fe20000010000 */
[----:B------:R-:W0:Y:S01]  /*b690*/  LDS R5, [R5+0x1100] ;  /* 0x0011000005057984 */ /* 0x000e220000000800 */
[----:B------:R-:W-:Y:S01]  /*b6a0*/  IADD3 R3, R3, R193, RZ ;  /* 0x000000c103037210 */ /* 0x000fe20007ffe0ff */
[----:B------:R-:W-:Y:S01]  /*b6b0*/  FADD.FTZ R138, R138, -R7 ;  /* 0x800000078a8a7221 */ /* 0x000fe20000010000 */
[----:B------:R-:W-:Y:S01]  /*b6c0*/  FADD.FTZ R4, R203, R4 ;  /* 0x00000004cb047221 */ /* 0x000fe20000010000 */
[----:B------:R-:W-:-:S02]  /*b6d0*/  IADD3 R206, R115, 0x40, RZ ;  /* 0x0000004073ce7810 */ /* 0x000fc40007ffe0ff */
[----:B------:R-:W-:Y:S01]  /*b6e0*/  IADD3 R210, R115, 0x60, RZ ;  /* 0x0000006073d27810 */ /* 0x000fe20007ffe0ff */
[----:B------:R-:W-:Y:S06]  /*b6f0*/  @!P1 BRA `(.L_x_12939) ;  /* 0x0000000000049947 */ /* 0x000fec0003800000 */
[----:B0-----:R1:W-:Y:S02]  /*b700*/  REDG.E.ADD.F32.FTZ.RN.STRONG.GPU desc[UR20][R2.64+-0xf80], R5 ;  /* 0xfff08005020079a6 */ /* 0x0013e4000c10f394 */
.L_x_12939:
[----:B------:R-:W-:Y:S05]  /*b710*/  BSYNC B0 ;  /* 0x0000000000007941 */ /* 0x000fea0003800000 */
.L_x_12938:
        /* <DEDUP_REMOVED lines=17> */
.L_x_12941:
[----:B------:R-:W-:Y:S05]  /*b830*/  BSYNC B0 ;  /* 0x0000000000007941 */ /* 0x000fea0003800000 */
.L_x_12940:
[----:B01----:R0:W1:Y:S01]  /*b840*/  LDS R5, [R210+0x1200] ;  /* 0x00120000d2057984 */ /* 0x0030620000000800 */
[----:B------:R-:W-:Y:S01]  /*b850*/  BSSY B0, `(.L_x_12942) ;  /* 0x0000006000007945 */ /* 0x000fe20003800000 */
[----:B------:R-:W-:Y:S02]  /*b860*/  IADD3 R206, R115, 0xc0, RZ ;  /* 0x000000c073ce7810 */ /* 0x000fe40007ffe0ff */
[----:B------:R-:W-:Y:S02]  /*b870*/  LEA.HI.SX32 R214, R214, R115, 0x1b ;  /* 0x00000073d6d67211 */ /* 0x000fe400078fdaff */
[----:B------:R-:W-:Y:S01]  /*b880*/  LEA R212, R212, UR54, 0x2 ;  /* 0x00000036d4d47c11 */ /* 0x000fe2000f8e10ff */
[----:B------:R-:W-:Y:S06]  /*b890*/  @!P1 BRA `(.L_x_12943) ;  /* 0x0000000000049947 */ /* 0x000fec0003800000 */
[----:B-1----:R2:W-:Y:S02]  /*b8a0*/  REDG.E.ADD.F32.FTZ.RN.STRONG.GPU desc[UR20][R2.64+-0xe80], R5 ;  /* 0xfff18005020079a6 */ /* 0x0025e4000c10f394 */
.L_x_12943:
[----:B------:R-:W-:Y:S05]  /*b8b0*/  BSYNC B0 ;  /* 0x0000000000007941 */ /* 0x000fea0003800000 */
.L_x_12942:
[----:B-12---:R1:W2:Y:S01]  /*b8c0*/  LDS R5, [R212+0x1280] ;  /* 0x00128000d4057984 */ /* 0x0062a20000000800 */
[----:B------:R-:W-:Y:S01]  /*b8d0*/  BSSY B0, `(.L_x_12944) ;  /* 0x0000006000007945 */ /* 0x000fe20003800000 */
[----:B0-----:R-:W-:Y:S02]  /*b8e0*/  IADD3 R210, R115, 0xe0, RZ ;  /* 0x000000e073d27810 */ /* 0x001fe40007ffe0ff */
[----:B------:R-:W-:Y:S02]  /*b8f0*/  LEA.HI.SX32 R206, R206, R115, 0x1b ;  /* 0x00000073cece7211 */ /* 0x000fe400078fdaff */
[----:B------:R-:W-:Y:S01]  /*b900*/  LEA R214, R214, UR54, 0x2 ;  /* 0x00000036d6d67c11 */ /* 0x000fe2000f8e10ff */
[----:B------:R-:W-:Y:S06]  /*b910*/  @!P2 BRA `(.L_x_12945) ;  /* 0x000000000004a947 */ /* 0x000fec0003800000 */
[----:B--2---:R0:W-:Y:S02]  /*b920*/  REDG.E.ADD.F32.FTZ.RN.STRONG.GPU desc[UR20][R2.64+-0xe00], R5 ;  /* 0xfff20005020079a6 */ /* 0x0041e4000c10f394 */
.L_x_12945:
[----:B------:R-:W-:Y:S05]  /*b930*/  BSYNC B0 ;  /* 0x0000000000007941 */ /* 0x000fea0003800000 */
.L_x_12944:
[----:B0-2---:R0:W2:Y:S01]  /*b940*/  LDS R5, [R214+0x1300] ;  /* 0x00130000d6057984 */ /* 0x0050a20000000800 */
[----:B------:R-:W-:Y:S01]  /*b950*/  BSSY B0, `(.L_x_12946) ;  /* 0x0000005000007945 */ /* 0x000fe20003800000 */
[----:B------:R-:W-:Y:S02]  /*b960*/  LEA.HI.SX32 R210, R210, R115, 0x1b ;  /* 0x00000073d2d27211 */ /* 0x000fe400078fdaff */
[----:B------:R-:W-:Y:S01]  /*b970*/  LEA R206, R206, UR54, 0x2 ;  /* 0x00000036cece7c11 */ /* 0x000fe2000f8e10ff */
[----:B------:R-:W-:Y:S06]  /*b980*/  @!P3 BRA `(.L_x_12947) ;  /* 0x000000000004b947 */ /* 0x000fec0003800000 */
[----:B--2---:R3:W-:Y:S02]  /*b990*/  REDG.E.ADD.F32.FTZ.RN.STRONG.GPU desc[UR20][R2.64+-0xd80], R5 ;  /* 0xfff28005020079a6 */ /* 0x0047e4000c10f394 */
.L_x_12947:
[----:B------:R-:W-:Y:S05]  /*b9a0*/  BSYNC B0 ;  /* 0x0000000000007941 */ /* 0x000fea0003800000 */
.L_x_12946:
[----:B--23--:R2:W3:Y:S01]  /*b9b0*/  LDS R5, [R206+0x1380] ;  /* 0x00138000ce057984 */ /* 0x00c4e20000000800 */
[----:B------:R-:W-:Y:S01]  /*b9c0*/  BSSY B0, `(.L_x_12948) ;  /* 0x0000004000007945 */ /* 0x000fe20003800000 */
[----:B------:R-:W-:-:S03]  /*b9d0*/  LEA R7, R210, UR54, 0x2 ;  /* 0x00000036d2077c11 */ /* 0x000fc6000f8e10ff */
[----:B------:R-:W-:Y:S05]  /*b9e0*/  @!P4 BRA `(.L_x_12949) ;  /* 0x000000000004c947 */ /* 0x000fea0003800000 */
[----:B---3--:R4:W-:Y:S02]  /*b9f0*/  REDG.E.ADD.F32.FTZ.RN.STRONG.GPU desc[UR20][R2.64+-0xd00], R5 ;  /* 0xfff30005020079a6 */ /* 0x0089e4000c10f394 */
.L_x_12949:
[----:B------:R-:W-:Y:S05]  /*ba00*/  BSYNC B0 ;  /* 0x0000000000007941 */ /* 0x000fea0003800000 */
.L_x_12948:
[----:B---34-:R3:W4:Y:S01]  /*ba10*/  LDS R5, [R7+0x1400] ;  /* 0x0014000007057984 */ /* 0x0187220000000800 */
[----:B------:R-:W-:Y:S01]  /*ba20*/  BSSY B0, `(.L_x_12950) ;  /* 0x0000005000007945 */ /* 0x000fe20003800000 */
[C---:B--2---:R-:W-:Y:S02]  /*ba30*/  IADD3 R206, R115.reuse, 0x100, RZ ;  /* 0x0000010073ce7810 */ /* 0x044fe40007ffe0ff */
[----:B------:R-:W-:Y:S01]  /*ba40*/  IADD3 R210, R115, 0x120, RZ ;  /* 0x0000012073d27810 */ /* 0x000fe20007ffe0ff */
[----:B------:R-:W-:Y:S06]  /*ba50*/  @!P5 BRA `(.L_x_12951) ;  /* 0x000000000004d947 */ /* 0x000fec0003800000 */
[----:B----4-:R2:W-:Y:S02]  /*ba60*/  REDG.E.ADD.F32.FTZ.RN.STRONG.GPU desc[UR20][R2.64+-0xc80], R5 ;  /* 0xfff38005020079a6 */ /* 0x0105e4000c10f394 */
.L_x_12951:
[----:B------:R-:W-:Y:S05]  /*ba70*/  BSYNC B0 ;  /* 0x0000000000007941 */ /* 0x000fea0003800000 */
.L_x_12950:
        /* <DEDUP_REMOVED lines=17> */
.L_x_12953:
[----:B------:R-:W-:Y:S05]  /*bb90*/  BSYNC B0 ;  /* 0x0000000000007941 */ /* 0x000fea0003800000 */
.L_x_12952:
[----:B01----:R0:W1:Y:S01]  /*bba0*/  LDS R5, [R210+0x1500] ;  /* 0x00150000d2057984 */ /* 0x0030620000000800 */
[----:B------:R-:W-:Y:S01]  /*bbb0*/  BSSY B0, `(.L_x_12954) ;  /* 0x0000006000007945 */ /* 0x000fe20003800000 */
[----:B------:R-:W-:Y:S02]  /*bbc0*/  IADD3 R206, R115, 0x180, RZ ;  /* 0x0000018073ce7810 */ /* 0x000fe40007ffe0ff */
[----:B------:R-:W-:Y:S02]  /*bbd0*/  LEA.HI.SX32 R214, R214, R115, 0x1b ;  /* 0x00000073d6d67211 */ /* 0x000fe400078fdaff */
[----:B------:R-:W-:Y:S01]  /*bbe0*/  LEA R212, R212, UR54, 0x2 ;  /* 0x00000036d4d47c11 */ /* 0x000fe2000f8e10ff */
[----:B------:R-:W-:Y:S06]  /*bbf0*/  @!P1 BRA `(.L_x_12955) ;  /* 0x0000000000049947 */ /* 0x000fec0003800000 */
[----:B-1----:R2:W-:Y:S02]  /*bc00*/  REDG.E.ADD.F32.FTZ.RN.STRONG.GPU desc[UR20][R2.64+-0xb80], R5 ;  /* 0xfff48005020079a6 */ /* 0x0025e4000c10f394 */
.L_x_12955:
[----:B------:R-:W-:Y:S05]  /*bc10*/  BSYNC B0 ;  /* 0x0000000000007941 */ /* 0x000fea0003800000 */
.L_x_12954:
[----:B-12---:R1:W2:Y:S01]  /*bc20*/  LDS R5, [R212+0x1580] ;  /* 0x00158000d4057984 */ /* 0x0062a20000000800 */
[----:B------:R-:W-:Y:S01]  /*bc30*/  BSSY B0, `(.L_x_12956) ;  /* 0x0000006000007945 */ /* 0x000fe20003800000 */
[----:B0-----:R-:W-:Y:S02]  /*bc40*/  IADD3 R210, R115, 0x1a0, RZ ;  /* 0x000001a073d27810 */ /* 0x001fe40007ffe0ff */
[----:B------:R-:W-:Y:S02]  /*bc50*/  LEA.HI.SX32 R206, R206, R115, 0x1b ;  /* 0x00000073cece7211 */ /* 0x000fe400078fdaff */
[----:B------:R-:W-:Y:S01]  /*bc60*/  LEA R214, R214, UR54, 0x2 ;  /* 0x00000036d6d67c11 */ /* 0x000fe2000f8e10ff */
[----:B------:R-:W-:Y:S06]  /*bc70*/  @!P2 BRA `(.L_x_12957) ;  /* 0x000000000004a947 */ /* 0x000fec0003800000 */
[----:B--2---:R0:W-:Y:S02]  /*bc80*/  REDG.E.ADD.F32.FTZ.RN.STRONG.GPU desc[UR20][R2.64+-0xb00], R5 ;  /* 0xfff50005020079a6 */ /* 0x0041e4000c10f394 */
.L_x_12957:
[----:B------:R-:W-:Y:S05]  /*bc90*/  BSYNC B0 ;  /* 0x0000000000007941 */ /* 0x000fea0003800000 */
.L_x_12956:
[----:B0-2---:R0:W2:Y:S01]  /*bca0*/  LDS R5, [R214+0x1600] ;  /* 0x00160000d6057984 */ /* 0x0050a20000000800 */
[----:B------:R-:W-:Y:S01]  /*bcb0*/  BSSY B0, `(.L_x_12958) ;  /* 0x0000005000007945 */ /* 0x000fe20003800000 */
[----:B------:R-:W-:Y:S02]  /*bcc0*/  LEA.HI.SX32 R210, R210, R115, 0x1b ;  /* 0x00000073d2d27211 */ /* 0x000fe400078fdaff */
[----:B------:R-:W-:Y:S01]  /*bcd0*/  LEA R206, R206, UR54, 0x2 ;  /* 0x00000036cece7c11 */ /* 0x000fe2000f8e10ff */
[----:B------:R-:W-:Y:S06]  /*bce0*/  @!P3 BRA `(.L_x_12959) ;  /* 0x000000000004b947 */ /* 0x000fec0003800000 */
[----:B--2---:R4:W-:Y:S02]  /*bcf0*/  REDG.E.ADD.F32.FTZ.RN.STRONG.GPU desc[UR20][R2.64+-0xa80], R5 ;  /* 0xfff58005020079a6 */ /* 0x0049e4000c10f394 */
.L_x_12959:
[----:B------:R-:W-:Y:S05]  /*bd00*/  BSYNC B0 ;  /* 0x0000000000007941 */ /* 0x000fea0003800000 */
.L_x_12958:
[----:B--2-4-:R2:W4:Y:S01]  /*bd10*/  LDS R5, [R206+0x1680] ;  /* 0x00168000ce057984 */ /* 0x0145220000000800 */
[----:B------:R-:W-:Y:S01]  /*bd20*/  BSSY B0, `(.L_x_12960) ;  /* 0x0000004000007945 */ /* 0x000fe20003800000 */
[----:B---3--:R-:W-:-:S03]  /*bd30*/  LEA R7, R210, UR54, 0x2 ;  /* 0x00000036d2077c11 */ /* 0x008fc6000f8e10ff */
[----:B------:R-:W-:Y:S05]  /*bd40*/  @!P4 BRA `(.L_x_12961) ;  /* 0x000000000004c947 */ /* 0x000fea0003800000 */
[----:B----4-:R3:W-:Y:S02]  /*bd50*/  REDG.E.ADD.F32.FTZ.RN.STRONG.GPU desc[UR20][R2.64+-0xa00], R5 ;  /* 0xfff60005020079a6 */ /* 0x0107e4000c10f394 */
.L_x_12961:
[----:B------:R-:W-:Y:S05]  /*bd60*/  BSYNC B0 ;  /* 0x0000000000007941 */ /* 0x000fea0003800000 */
.L_x_12960:
[----:B---34-:R3:W4:Y:S01]  /*bd70*/  LDS R5, [R7+0x1700] ;  /* 0x0017000007057984 */ /* 0x0187220000000800 */
[----:B------:R-:W-:Y:S01]  /*bd80*/  BSSY B0, `(.L_x_12962) ;  /* 0x0000005000007945 */ /* 0x000fe20003800000 */
[C---:B--2---:R-:W-:Y:S02]  /*bd90*/  IADD3 R206, R115.reuse, 0x1c0, RZ ;  /* 0x000001c073ce7810 */ /* 0x044fe40007ffe0ff */
[----:B------:R-:W-:Y:S01]  /*bda0*/  IADD3 R210, R115, 0x1e0, RZ ;  /* 0x000001e073d27810 */ /* 0x000fe20007ffe0ff */
[----:B------:R-:W-:Y:S06]  /*bdb0*/  @!P5 BRA `(.L_x_12963) ;  /* 0x000000000004d947 */ /* 0x000fec0003800000 */
[----:B----4-:R2:W-:Y:S02]  /*bdc0*/  REDG.E.ADD.F32.FTZ.RN.STRONG.GPU desc[UR20][R2.64+-0x980], R5 ;  /* 0xfff68005020079a6 */ /* 0x0105e4000c10f394 */
.L_x_12963:
[----:B------:R-:W-:Y:S05]  /*bdd0*/  BSYNC B0 ;  /* 0x0000000000007941 */ /* 0x000fea0003800000 */
.L_x_12962:
        /* <DEDUP_REMOVED lines=17> */
.L_x_12965:
[----:B------:R-:W-:Y:S05]  /*bef0*/  BSYNC B0 ;  /* 0x0000000000007941 */ /* 0x000fea0003800000 */
.L_x_12964:
[----:B01----:R0:W1:Y:S01]  /*bf00*/  LDS R5, [R210+0x1800] ;  /* 0x00180000d2057984 */ /* 0x0030620000000800 */
[----:B------:R-:W-:Y:S01]  /*bf10*/  BSSY B0, `(.L_x_12966) ;  /* 0x0000006000007945 */ /* 0x000fe20003800000 */
[----:B------:R-:W-:Y:S02]  /*bf20*/  IADD3 R206, R115, 0x240, RZ ;  /* 0x0000024073ce7810 */ /* 0x000fe40007ffe0ff */
[----:B------:R-:W-:Y:S02]  /*bf30*/  LEA.HI.SX32 R212, R212, R115, 0x1b ;  /* 0x00000073d4d47211 */ /* 0x000fe400078fdaff */
[----:B------:R-:W-:Y:S01]  /*bf40*/  LEA R7, R7, UR54, 0x2 ;  /* 0x0000003607077c11 */ /* 0x000fe2000f8e10ff */
[----:B------:R-:W-:Y:S06]  /*bf50*/  @!P1 BRA `(.L_x_12967) ;  /* 0x0000000000049947 */ /* 0x000fec0003800000 */
[----:B-1----:R2:W-:Y:S02]  /*bf60*/  REDG.E.ADD.F32.FTZ.RN.STRONG.GPU desc[UR20][R2.64+-0x880], R5 ;  /* 0xfff78005020079a6 */ /* 0x0025e4000c10f394 */
.L_x_12967:
[----:B------:R-:W-:Y:S05]  /*bf70*/  BSYNC B0 ;  /* 0x0000000000007941 */ /* 0x000fea0003800000 */
.L_x_12966:
[----:B-12---:R1:W2:Y:S01]  /*bf80*/  LDS R5, [R7+0x1880] ;  /* 0x0018800007057984 */ /* 0x0062a20000000800 */
[----:B------:R-:W-:Y:S01]  /*bf90*/  BSSY B0, `(.L_x_12968) ;  /* 0x0000006000007945 */ /* 0x000fe20003800000 */
[----:B0-----:R-:W-:Y:S02]  /*bfa0*/  IADD3 R210, R115, 0x260, RZ ;  /* 0x0000026073d27810 */ /* 0x001fe40007ffe0ff */
[----:B------:R-:W-:Y:S02]  /*bfb0*/  LEA.HI.SX32 R206, R206, R115, 0x1b ;  /* 0x00000073cece7211 */ /* 0x000fe400078fdaff */
[----:B------:R-:W-:Y:S01]  /*bfc0*/  LEA R212, R212, UR54, 0x2 ;  /* 0x00000036d4d47c11 */ /* 0x000fe2000f8e10ff */
[----:B------:R-:W-:Y:S06]  /*bfd0*/  @!P2 BRA `(.L_x_12969) ;  /* 0x000000000004a947 */ /* 0x000fec0003800000 */
[----:B--2---:R0:W-:Y:S02]  /*bfe0*/  REDG.E.ADD.F32.FTZ.RN.STRONG.GPU desc[UR20][R2.64+-0x800], R5 ;  /* 0xfff80005020079a6 */ /* 0x0041e4000c10f394 */
.L_x_12969:
[----:B------:R-:W-:Y:S05]  /*bff0*/  BSYNC B0 ;  /* 0x0000000000007941 */ /* 0x000fea0003800000 */
.L_x_12968:
[----:B0-2---:R0:W2:Y:S01]  /*c000*/  LDS R5, [R212+0x1900] ;  /* 0x00190000d4057984 */ /* 0x0050a20000000800 */
[----:B------:R-:W-:Y:S01]  /*c010*/  BSSY B0, `(.L_x_12970) ;  /* 0x0000005000007945 */ /* 0x000fe20003800000 */
[----:B------:R-:W-:Y:S02]  /*c020*/  LEA.HI.SX32 R210, R210, R115, 0x1b ;  /* 0x00000073d2d27211 */ /* 0x000fe400078fdaff */
[----:B------:R-:W-:Y:S01]  /*c030*/  LEA R206, R206, UR54, 0x2 ;  /* 0x00000036cece7c11 */ /* 0x000fe2000f8e10ff */
[----:B------:R-:W-:Y:S06]  /*c040*/  @!P3 BRA `(.L_x_12971) ;  /* 0x000000000004b947 */ /* 0x000fec0003800000 */
[----:B--2---:R3:W-:Y:S02]  /*c050*/  REDG.E.ADD.F32.FTZ.RN.STRONG.GPU desc[UR20][R2.64+-0x780], R5 ;  /* 0xfff88005020079a6 */ /* 0x0047e4000c10f394 */
.L_x_12971:
[----:B------:R-:W-:Y:S05]  /*c060*/  BSYNC B0 ;  /* 0x0000000000007941 */ /* 0x000fea0003800000 */
.L_x_12970:
[----:B--23--:R2:W3:Y:S01]  /*c070*/  LDS R5, [R206+0x1980] ;  /* 0x00198000ce057984 */ /* 0x00c4e20000000800 */
[----:B------:R-:W-:Y:S01]  /*c080*/  BSSY B0, `(.L_x_12972) ;  /* 0x0000004000007945 */ /* 0x000fe20003800000 */
[----:B-1----:R-:W-:-:S03]  /*c090*/  LEA R7, R210, UR54, 0x2 ;  /* 0x00000036d2077c11 */ /* 0x002fc6000f8e10ff */
[----:B------:R-:W-:Y:S05]  /*c0a0*/  @!P4 BRA `(.L_x_12973) ;  /* 0x000000000004c947 */ /* 0x000fea0003800000 */
[----:B---3--:R1:W-:Y:S02]  /*c0b0*/  REDG.E.ADD.F32.FTZ.RN.STRONG.GPU desc[UR20][R2.64+-0x700], R5 ;  /* 0xfff90005020079a6 */ /* 0x0083e4000c10f394 */
.L_x_12973:
[----:B------:R-:W-:Y:S05]  /*c0c0*/  BSYNC B0 ;  /* 0x0000000000007941 */ /* 0x000fea0003800000 */
.L_x_12972:
[----:B-1-3--:R1:W3:Y:S01]  /*c0d0*/  LDS R5, [R7+0x1a00] ;  /* 0x001a000007057984 */ /* 0x00a2e20000000800 */
[----:B------:R-:W-:Y:S01]  /*c0e0*/  BSSY B0, `(.L_x_12974) ;  /* 0x0000005000007945 */ /* 0x000fe20003800000 */
[C---:B--2---:R-:W-:Y:S02]  /*c0f0*/  IADD3 R206, R115.reuse, 0x280, RZ ;  /* 0x0000028073ce7810 */ /* 0x044fe40007ffe0ff */
[----:B------:R-:W-:Y:S01]  /*c100*/  IADD3 R210, R115, 0x2a0, RZ ;  /* 0x000002a073d27810 */ /* 0x000fe20007ffe0ff */
[----:B------:R-:W-:Y:S06]  /*c110*/  @!P5 BRA `(.L_x_12975) ;  /* 0x000000000004d947 */ /* 0x000fec0003800000 */
[----:B---3--:R2:W-:Y:S02]  /*c120*/  REDG.E.ADD.F32.FTZ.RN.STRONG.GPU desc[UR20][R2.64+-0x680], R5 ;  /* 0xfff98005020079a6 */ /* 0x0085e4000c10f394 */
.L_x_12975:
[----:B------:R-:W-:Y:S05]  /*c130*/  BSYNC B0 ;  /* 0x0000000000007941 */ /* 0x000fea0003800000 */
.L_x_12974:
        /* <DEDUP_REMOVED lines=17> */
.L_x_12977:
[----:B------:R-:W-:Y:S05]  /*c250*/  BSYNC B0 ;  /* 0x0000000000007941 */ /* 0x000fea0003800000 */
.L_x_12976:
[----:B0-2---:R0:W2:Y:S01]  /*c260*/  LDS R5, [R210+0x1b00] ;  /* 0x001b0000d2057984 */ /* 0x0050a20000000800 */
[----:B------:R-:W-:Y:S01]  /*c270*/  BSSY B0, `(.L_x_12978) ;  /* 0x0000006000007945 */ /* 0x000fe20003800000 */
[----:B------:R-:W-:Y:S02]  /*c280*/  IADD3 R206, R115, 0x300, RZ ;  /* 0x0000030073ce7810 */ /* 0x000fe40007ffe0ff */
[----:B------:R-:W-:Y:S02]  /*c290*/  LEA.HI.SX32 R214, R214, R115, 0x1b ;  /* 0x00000073d6d67211 */ /* 0x000fe400078fdaff */
[----:B------:R-:W-:Y:S01]  /*c2a0*/  LEA R212, R212, UR54, 0x2 ;  /* 0x00000036d4d47c11 */ /* 0x000fe2000f8e10ff */
[----:B------:R-:W-:Y:S06]  /*c2b0*/  @!P1 BRA `(.L_x_12979) ;  /* 0x0000000000049947 */ /* 0x000fec0003800000 */
[----:B--2---:R3:W-:Y:S02]  /*c2c0*/  REDG.E.ADD.F32.FTZ.RN.STRONG.GPU desc[UR20][R2.64+-0x580], R5 ;  /* 0xfffa8005020079a6 */ /* 0x0047e4000c10f394 */
.L_x_12979:
[----:B------:R-:W-:Y:S05]  /*c2d0*/  BSYNC B0 ;  /* 0x0000000000007941 */ /* 0x000fea0003800000 */
.L_x_12978:
[----:B--23--:R2:W3:Y:S01]  /*c2e0*/  LDS R5, [R212+0x1b80] ;  /* 0x001b8000d4057984 */ /* 0x00c4e20000000800 */
[----:B------:R-:W-:Y:S01]  /*c2f0*/  BSSY B0, `(.L_x_12980) ;  /* 0x0000006000007945 */ /* 0x000fe20003800000 */
[----:B0-----:R-:W-:Y:S02]  /*c300*/  IADD3 R210, R115, 0x320, RZ ;  /* 0x0000032073d27810 */ /* 0x001fe40007ffe0ff */
[----:B------:R-:W-:Y:S02]  /*c310*/  LEA.HI.SX32 R206, R206, R115, 0x1b ;  /* 0x00000073cece7211 */ /* 0x000fe400078fdaff */
[----:B------:R-:W-:Y:S01]  /*c320*/  LEA R214, R214, UR54, 0x2 ;  /* 0x00000036d6d67c11 */ /* 0x000fe2000f8e10ff */
[----:B------:R-:W-:Y:S06]  /*c330*/  @!P2 BRA `(.L_x_12981) ;  /* 0x000000000004a947 */ /* 0x000fec0003800000 */
[----:B---3--:R0:W-:Y:S02]  /*c340*/  REDG.E.ADD.F32.FTZ.RN.STRONG.GPU desc[UR20][R2.64+-0x500], R5 ;  /* 0xfffb0005020079a6 */ /* 0x0081e4000c10f394 */
.L_x_12981:
[----:B------:R-:W-:Y:S05]  /*c350*/  BSYNC B0 ;  /* 0x0000000000007941 */ /* 0x000fea0003800000 */
.L_x_12980:
[----:B0--3--:R0:W3:Y:S01]  /*c360*/  LDS R5, [R214+0x1c00] ;  /* 0x001c0000d6057984 */ /* 0x0090e20000000800 */
[----:B------:R-:W-:Y:S01]  /*c370*/  BSSY B0, `(.L_x_12982) ;  /* 0x0000005000007945 */ /* 0x000fe20003800000 */
[----:B------:R-:W-:Y:S02]  /*c380*/  LEA.HI.SX32 R210, R210, R115, 0x1b ;  /* 0x00000073d2d27211 */ /* 0x000fe400078fdaff */
[----:B------:R-:W-:Y:S01]  /*c390*/  LEA R206, R206, UR54, 0x2 ;  /* 0x00000036cece7c11 */ /* 0x000fe2000f8e10ff */
[----:B------:R-:W-:Y:S06]  /*c3a0*/  @!P3 BRA `(.L_x_12983) ;  /* 0x000000000004b947 */ /* 0x000fec0003800000 */
[----:B---3--:R4:W-:Y:S02]  /*c3b0*/  REDG.E.ADD.F32.FTZ.RN.STRONG.GPU desc[UR20][R2.64+-0x480], R5 ;  /* 0xfffb8005020079a6 */ /* 0x0089e4000c10f394 */
.L_x_12983:
[----:B------:R-:W-:Y:S05]  /*c3c0*/  BSYNC B0 ;  /* 0x0000000000007941 */ /* 0x000fea0003800000 */
.L_x_12982:
[----:B---34-:R3:W4:Y:S01]  /*c3d0*/  LDS R5, [R206+0x1c80] ;  /* 0x001c8000ce057984 */ /* 0x0187220000000800 */
[----:B------:R-:W-:Y:S01]  /*c3e0*/  BSSY B0, `(.L_x_12984) ;  /* 0x0000004000007945 */ /* 0x000fe20003800000 */
[----:B-1----:R-:W-:-:S03]  /*c3f0*/  LEA R7, R210, UR54, 0x2 ;  /* 0x00000036d2077c11 */ /* 0x002fc6000f8e10ff */
[----:B------:R-:W-:Y:S05]  /*c400*/  @!P4 BRA `(.L_x_12985) ;  /* 0x000000000004c947 */ /* 0x000fea0003800000 */
[----:B----4-:R1:W-:Y:S02]  /*c410*/  REDG.E.ADD.F32.FTZ.RN.STRONG.GPU desc[UR20][R2.64+-0x400], R5 ;  /* 0xfffc0005020079a6 */ /* 0x0103e4000c10f394 */
.L_x_12985:
[----:B------:R-:W-:Y:S05]  /*c420*/  BSYNC B0 ;  /* 0x0000000000007941 */ /* 0x000fea0003800000 */
.L_x_12984:
[----:B-1--4-:R1:W4:Y:S01]  /*c430*/  LDS R5, [R7+0x1d00] ;  /* 0x001d000007057984 */ /* 0x0123220000000800 */
[----:B------:R-:W-:Y:S01]  /*c440*/  BSSY B0, `(.L_x_12986) ;  /* 0x0000005000007945 */ /* 0x000fe20003800000 */
[C---:B---3--:R-:W-:Y:S02]  /*c450*/  IADD3 R206, R115.reuse, 0x340, RZ ;  /* 0x0000034073ce7810 */ /* 0x048fe40007ffe0ff */
[----:B------:R-:W-:Y:S01]  /*c460*/  IADD3 R210, R115, 0x360, RZ ;  /* 0x0000036073d27810 */ /* 0x000fe20007ffe0ff */
[----:B------:R-:W-:Y:S06]  /*c470*/  @!P5 BRA `(.L_x_12987) ;  /* 0x000000000004d947 */ /* 0x000fec0003800000 */
[----:B----4-:R3:W-:Y:S02]  /*c480*/  REDG.E.ADD.F32.FTZ.RN.STRONG.GPU desc[UR20][R2.64+-0x380], R5 ;  /* 0xfffc8005020079a6 */ /* 0x0107e4000c10f394 */
.L_x_12987:
[----:B------:R-:W-:Y:S05]  /*c490*/  BSYNC B0 ;  /* 0x0000000000007941 */ /* 0x000fea0003800000 */
.L_x_12986:
        /* <DEDUP_REMOVED lines=17> */
.L_x_12989:
[----:B------:R-:W-:Y:S05]  /*c5b0*/  BSYNC B0 ;  /* 0x0000000000007941 */ /* 0x000fea0003800000 */
.L_x_12988:
[----:B0-2---:R0:W2:Y:S01]  /*c5c0*/  LDS R5, [R210+0x1e00] ;  /* 0x001e0000d2057984 */ /* 0x0050a20000000800 */
[----:B------:R-:W-:Y:S01]  /*c5d0*/  BSSY B0, `(.L_x_12990) ;  /* 0x0000006000007945 */ /* 0x000fe20003800000 */
[----:B------:R-:W-:Y:S02]  /*c5e0*/  IADD3 R6, R115, 0x3c0, RZ ;  /* 0x000003c073067810 */ /* 0x000fe40007ffe0ff */
[----:B------:R-:W-:Y:S02]  /*c5f0*/  LEA.HI.SX32 R214, R214, R115, 0x1b ;  /* 0x00000073d6d67211 */ /* 0x000fe400078fdaff */
[----:B------:R-:W-:Y:S01]  /*c600*/  LEA R212, R212, UR54, 0x2 ;  /* 0x00000036d4d47c11 */ /* 0x000fe2000f8e10ff */
[----:B------:R-:W-:Y:S06]  /*c610*/  @!P1 BRA `(.L_x_12991) ;  /* 0x0000000000049947 */ /* 0x000fec0003800000 */
[----:B--2---:R3:W-:Y:S02]  /*c620*/  REDG.E.ADD.F32.FTZ.RN.STRONG.GPU desc[UR20][R2.64+-0x280], R5 ;  /* 0xfffd8005020079a6 */ /* 0x0047e4000c10f394 */
.L_x_12991:
[----:B------:R-:W-:Y:S05]  /*c630*/  BSYNC B0 ;  /* 0x0000000000007941 */ /* 0x000fea0003800000 */
.L_x_12990:
[----:B--23--:R2:W3:Y:S01]  /*c640*/  LDS R5, [R212+0x1e80] ;  /* 0x001e8000d4057984 */ /* 0x00c4e20000000800 */
[----:B------:R-:W-:Y:S01]  /*c650*/  BSSY B0, `(.L_x_12992) ;  /* 0x0000006000007945 */ /* 0x000fe20003800000 */
[----:B------:R-:W-:Y:S02]  /*c660*/  IADD3 R206, R115, 0x3e0, RZ ;  /* 0x000003e073ce7810 */ /* 0x000fe40007ffe0ff */
[----:B------:R-:W-:Y:S02]  /*c670*/  LEA.HI.SX32 R6, R6, R115, 0x1b ;  /* 0x0000007306067211 */ /* 0x000fe400078fdaff */
[----:B------:R-:W-:Y:S01]  /*c680*/  LEA R214, R214, UR54, 0x2 ;  /* 0x00000036d6d67c11 */ /* 0x000fe2000f8e10ff */
[----:B------:R-:W-:Y:S06]  /*c690*/  @!P2 BRA `(.L_x_12993) ;  /* 0x000000000004a947 */ /* 0x000fec0003800000 */
[----:B---3--:R4:W-:Y:S02]  /*c6a0*/  REDG.E.ADD.F32.FTZ.RN.STRONG.GPU desc[UR20][R2.64+-0x200], R5 ;  /* 0xfffe0005020079a6 */ /* 0x0089e4000c10f394 */
.L_x_12993:
[----:B------:R-:W-:Y:S05]  /*c6b0*/  BSYNC B0 ;  /* 0x0000000000007941 */ /* 0x000fea0003800000 */
.L_x_12992:
[----:B---34-:R3:W4:Y:S01]  /*c6c0*/  LDS R5, [R214+0x1f00] ;  /* 0x001f0000d6057984 */ /* 0x0187220000000800 */
[----:B------:R-:W-:Y:S01]  /*c6d0*/  BSSY B0, `(.L_x_12994) ;  /* 0x0000006000007945 */ /* 0x000fe20003800000 */
[----:B-1----:R-:W-:Y:S01]  /*c6e0*/  LEA R7, R6, UR54, 0x2 ;  /* 0x0000003606077c11 */ /* 0x002fe2000f8e10ff */
[----:B------:R-:W-:Y:S01]  /*c6f0*/  FMUL.FTZ R6, R139, R197 ;  /* 0x000000c58b067220 */ /* 0x000fe20000410000 */
[----:B------:R-:W-:Y:S01]  /*c700*/  LEA.HI.SX32 R206, R206, R115, 0x1b ;  /* 0x00000073cece7211 */ /* 0x000fe200078fdaff */
[----:B------:R-:W-:Y:S06]  /*c710*/  @!P3 BRA `(.L_x_12995) ;  /* 0x000000000004b947 */ /* 0x000fec0003800000 */
[----:B----4-:R1:W-:Y:S02]  /*c720*/  REDG.E.ADD.F32.FTZ.RN.STRONG.GPU desc[UR20][R2.64+-0x180], R5 ;  /* 0xfffe8005020079a6 */ /* 0x0103e4000c10f394 */
.L_x_12995:
[----:B------:R-:W-:Y:S05]  /*c730*/  BSYNC B0 ;  /* 0x0000000000007941 */ /* 0x000fea0003800000 */
.L_x_12994:
[----:B-1--4-:R1:W4:Y:S01]  /*c740*/  LDS R5, [R7+0x1f80] ;  /* 0x001f800007057984 */ /* 0x0123220000000800 */
[----:B------:R-:W-:Y:S01]  /*c750*/  BSSY B0, `(.L_x_12996) ;  /* 0x0000005000007945 */ /* 0x000fe20003800000 */
[----:B------:R-:W-:Y:S01]  /*c760*/  LEA R206, R206, UR54, 0x2 ;  /* 0x00000036cece7c11 */ /* 0x000fe2000f8e10ff */
[----:B------:R-:W-:Y:S02]  /*c770*/  FFMA.FTZ R193, R185, R142, R6 ;  /* 0x0000008eb9c17223 */ /* 0x000fe40000010006 */
[----:B------:R-:W-:Y:S05]  /*c780*/  @!P4 BRA `(.L_x_12997) ;  /* 0x000000000004c947 */ /* 0x000fea0003800000 */
[----:B----4-:R4:W-:Y:S02]  /*c790*/  REDG.E.ADD.F32.FTZ.RN.STRONG.GPU desc[UR20][R2.64+-0x100], R5 ;  /* 0xffff0005020079a6 */ /* 0x0109e4000c10f394 */
.L_x_12997:
[----:B------:R-:W-:Y:S05]  /*c7a0*/  BSYNC B0 ;  /* 0x0000000000007941 */ /* 0x000fea0003800000 */
.L_x_12996:
[----:B----4-:R4:W0:Y:S01]  /*c7b0*/  LDS R5, [R206+0x2000] ;  /* 0x00200000ce057984 */ /* 0x0108220000000800 */
[----:B------:R-:W-:Y:S01]  /*c7c0*/  BSSY B0, `(.L_x_12998) ;  /* 0x0000004000007945 */ /* 0x000fe20003800000 */
[----:B------:R-:W-:-:S03]  /*c7d0*/  FADD.FTZ R4, R4, R193 ;  /* 0x000000c104047221 */ /* 0x000fc60000010000 */
[----:B------:R-:W-:Y:S05]  /*c7e0*/  @!P5 BRA `(.L_x_12999) ;  /* 0x000000000004d947 */ /* 0x000fea0003800000 */
[----:B0-----:R0:W-:Y:S02]  /*c7f0*/  REDG.E.ADD.F32.FTZ.RN.STRONG.GPU desc[UR20][R2.64+-0x80], R5 ;  /* 0xffff8005020079a6 */ /* 0x0011e4000c10f394 */
.L_x_12999:
[----:B------:R-:W-:Y:S05]  /*c800*/  BSYNC B0 ;  /* 0x0000000000007941 */ /* 0x000fea0003800000 */
.L_x_12998:
[----:B0-----:R-:W0:Y:S01]  /*c810*/  SHFL.DOWN PT, R2, R189, 0x1, 0x1f ;  /* 0x08201f00bd027f89 */ /* 0x001e2200000e0000 */
[----:B------:R-:W-:Y:S01]  /*c820*/  ISETP.GT.AND P1, PT, R113, 0x1e, PT ;  /* 0x0000001e7100780c */ /* 0x000fe20003f24270 */
[----:B------:R-:W-:Y:S01]  /*c830*/  FMUL.FTZ R198, R198, R153 ;  /* 0x00000099c6c67220 */ /* 0x000fe20000410000 */
[----:B------:R-:W-:Y:S01]  /*c840*/  MOV R5, R189 ;  /* 0x000000bd00057202 */ /* 0x000fe20000000f00 */
[----:B------:R-:W5:Y:S01]  /*c850*/  SHFL.DOWN PT, R193, R140, 0x1, 0x1f ;  /* 0x08201f008cc17f89 */ /* 0x000f6200000e0000 */
[----:B------:R-:W-:Y:S01]  /*c860*/  MOV R6, R140 ;  /* 0x0000008c00067202 */ /* 0x000fe20000000f00 */
[----:B------:R-:W-:Y:S01]  /*c870*/  FADD.FTZ R17, R0, R17 ;  /* 0x0000001100117221 */ /* 0x000fe20000010000 */
[----:B-1----:R-:W-:Y:S01]  /*c880*/  MOV R7, R138 ;  /* 0x0000008a00077202 */ /* 0x002fe20000000f00 */
[----:B----4-:R-:W1:Y:S01]  /*c890*/  SHFL.DOWN PT, R206, R138, 0x1, 0x1f ;  /* 0x08201f008ace7f89 */ /* 0x010e6200000e0000 */
[----:B------:R-:W-:Y:S01]  /*c8a0*/  FMUL.FTZ R160, R139, R160 ;  /* 0x000000a08ba07220 */ /* 0x000fe20000410000 */
[----:B------:R-:W-:Y:S01]  /*c8b0*/  FADD.FTZ R18, R137, R18 ;  /* 0x0000001289127221 */ /* 0x000fe20000010000 */
[----:B------:R-:W-:Y:S01]  /*c8c0*/  FMUL.FTZ R13, R13, R134 ;  /* 0x000000860d0d7220 */ /* 0x000fe20000410000 */
[----:B------:R-:W4:Y:S01]  /*c8d0*/  SHFL.DOWN PT, R3, R4, 0x1, 0x1f ;  /* 0x08201f0004037f89 */ /* 0x000f2200000e0000 */
[----:B------:R-:W-:Y:S01]  /*c8e0*/  FMUL.FTZ R12, R12, R161 ;  /* 0x000000a10c0c7220 */ /* 0x000fe20000410000 */
[----:B------:R-:W-:Y:S01]  /*c8f0*/  FADD.FTZ R21, R135, R21 ;  /* 0x0000001587157221 */ /* 0x000fe20000010000 */
[----:B------:R-:W-:Y:S01]  /*c900*/  FFMA.FTZ R13, R164, R233, R13 ;  /* 0x000000e9a40d7223 */ /* 0x000fe2000001000d */
[----:B------:R-:W-:Y:S01]  /*c910*/  FFMA.FTZ R198, R149, R218, R198 ;  /* 0x000000da95c67223 */ /* 0x000fe200000100c6 */
[----:B------:R-:W-:Y:S01]  /*c920*/  FFMA.FTZ R173, R173, R228, R12 ;  /* 0x000000e4adad7223 */ /* 0x000fe2000001000c */
[----:B------:R-:W-:Y:S01]  /*c930*/  FMUL.FTZ R175, R122, R175 ;  /* 0x000000af7aaf7220 */ /* 0x000fe20000410000 */
[----:B------:R-:W-:Y:S01]  /*c940*/  FFMA.FTZ R13, R80, R152, R13 ;  /* 0x00000098500d7223 */ /* 0x000fe2000001000d */
[----:B------:R-:W-:Y:S01]  /*c950*/  ISETP.NE.AND P2, PT, R113, RZ, PT ;  /* 0x000000ff7100720c */ /* 0x000fe20003f45270 */
[----:B------:R-:W-:Y:S01]  /*c960*/  FFMA.FTZ R160, R157, R142, R160 ;  /* 0x0000008e9da07223 */ /* 0x000fe200000100a0 */
[----:B------:R-:W-:Y:S01]  /*c970*/  FFMA.FTZ R175, R174, R213, R175 ;  /* 0x000000d5aeaf7223 */ /* 0x000fe200000100af */
[----:B------:R-:W-:Y:S01]  /*c980*/  FADD.FTZ R44, R13, R44 ;  /* 0x0000002c0d2c7221 */ /* 0x000fe20000010000 */
        /* <DEDUP_REMOVED lines=8> */
[----:B-1----:R-:W-:Y:S01]  /*ca10*/  @!P1 FADD.FTZ R7, R7, R206 ;  /* 0x000000ce07079221 */ /* 0x002fe20000010000 */
[----:B------:R-:W1:Y:S01]  /*ca20*/  SHFL.DOWN PT, R189, R6, 0x2, 0x1f ;  /* 0x08401f0006bd7f89 */ /* 0x000e6200000e0000 */
        /* <DEDUP_REMOVED lines=38> */
[----:B------:R-:W-:Y:S01]  /*cc90*/  FADD.FTZ R48, R3, R48 ;  /* 0x0000003003307221 */ /* 0x000fe20000010000 */
[----:B------:R-:W-:Y:S01]  /*cca0*/  FFMA.FTZ R3, R79, R190, R160 ;  /* 0x000000be4f037223 */ /* 0x000fe200000100a0 */
[----:B------:R-:W-:Y:S01]  /*ccb0*/  FFMA.FTZ R184, R95, R158, R184 ;  /* 0x0000009e5fb87223 */ /* 0x000fe200000100b8 */
[----:B------:R-:W-:Y:S01]  /*ccc0*/  FFMA.FTZ R179, R90, R178, R179 ;  /* 0x000000b25ab37223 */ /* 0x000fe200000100b3 */
[----:B------:R-:W-:Y:S01]  /*ccd0*/  FFMA.FTZ R186, R97, R194, R186 ;  /* 0x000000c261ba7223 */ /* 0x000fe200000100ba */
[----:B------:R-:W-:Y:S01]  /*cce0*/  FADD.FTZ R50, R3, R50 ;  /* 0x0000003203327221 */ /* 0x000fe20000010000 */
[----:B------:R-:W-:Y:S01]  /*ccf0*/  FFMA.FTZ R3, R93, R162, R176 ;  /* 0x000000a25d037223 */ /* 0x000fe200000100b0 */
[----:B------:R-:W-:Y:S01]  /*cd00*/  BSSY B0, `(.L_x_13000) ;  /* 0x0000041000007945 */ /* 0x000fe20003800000 */
        /* <DEDUP_REMOVED lines=36> */
[----:B------:R-:W-:Y:S01]  /*cf50*/  FADD.FTZ R37, R0, R37 ;  /* 0x0000002500257221 */ /* 0x000fe20000010000 */
[----:B------:R-:W-:Y:S01]  /*cf60*/  FFMA.FTZ R0, R88, R159, R183 ;  /* 0x0000009f58007223 */ /* 0x000fe200000100b7 */
[----:B----4-:R-:W-:-:S02]  /*cf70*/  @!P1 FADD.FTZ R7, R7, R2 ;  /* 0x0000000207079221 */ /* 0x010fc40000010000 */
[----:B------:R-:W0:Y:S01]  /*cf80*/  SHFL.DOWN PT, R135, R6, 0x10, 0x1f ;  /* 0x0a001f0006877f89 */ /* 0x000e2200000e0000 */
[----:B------:R-:W-:Y:S01]  /*cf90*/  FADD.FTZ R35, R0, R35 ;  /* 0x0000002300237221 */ /* 0x000fe20000010000 */
[----:B-----5:R-:W-:Y:S02]  /*cfa0*/  @!P1 FADD.FTZ R4, R4, R137 ;  /* 0x0000008904049221 */ /* 0x020fe40000010000 */
[----:B------:R-:W1:Y:S01]  /*cfb0*/  SHFL.DOWN PT, R2, R5, 0x10, 0x1f ;  /* 0x0a001f0005027f89 */ /* 0x000e6200000e0000 */
[----:B------:R-:W-:-:S03]  /*cfc0*/  ISETP.GT.AND P1, PT, R113, 0xf, PT ;  /* 0x0000000f7100780c */ /* 0x000fc60003f24270 */
[----:B------:R-:W4:Y:S04]  /*cfd0*/  SHFL.DOWN PT, R12, R7, 0x10, 0x1f ;  /* 0x0a001f00070c7f89 */ /* 0x000f2800000e0000 */
[----:B------:R-:W5:Y:S06]  /*cfe0*/  SHFL.DOWN PT, R13, R4, 0x10, 0x1f ;  /* 0x0a001f00040d7f89 */ /* 0x000f6c00000e0000 */
[----:B0-----:R-:W-:Y:S01]  /*cff0*/  @!P1 FADD.FTZ R6, R6, R135 ;  /* 0x0000008706069221 */ /* 0x001fe20000010000 */
[----:B-1----:R-:W-:Y:S01]  /*d000*/  @!P1 FADD.FTZ R5, R5, R2 ;  /* 0x0000000205059221 */ /* 0x002fe20000010000 */
        /* <DEDUP_REMOVED lines=16> */
.L_x_13001:
[----:B------:R-:W-:Y:S05]  /*d110*/  BSYNC B0 ;  /* 0x0000000000007941 */ /* 0x000fea0003800000 */
.L_x_13000:
[----:B------:R-:W-:Y:S02]  /*d120*/  UIADD3 UR6, UR6, 0x1, URZ ;  /* 0x0000000106067890 */ /* 0x000fe4000fffe03f */
[----:B------:R-:W-:Y:S02]  /*d130*/  UIADD3 UR5, UP1, UR5, 0x1, URZ ;  /* 0x0000000105057890 */ /* 0x000fe4000ff3e03f */
[----:B------:R-:W-:Y:S02]  /*d140*/  UISETP.GE.AND UP0, UPT, UR6, UR12, UPT ;  /* 0x0000000c0600728c */ /* 0x000fe4000bf06270 */
[----:B------:R-:W-:-:S04]  /*d150*/  UIADD3.X UR4, URZ, UR4, URZ, UP1, !UPT ;  /* 0x000000043f047290 */ /* 0x000fc80008ffe43f */
[----:B------:R-:W-:-:S13]  /*d160*/  PLOP3.LUT P0, PT, PT, PT, UP0, 0x80, 0x0 ;  /* 0x000000000000781c */ /* 0x000fda0003f0f008 */
[----:B------:R-:W-:Y:S05]  /*d170*/  @!P0 BRA `(.L_x_13002) ;  /* 0xffffff74005c8947 */ /* 0x000fea000383ffff */
.L_x_12923:
[----:B------:R-:W-:Y:S01]  /*d180*/  SHF.L.U32 R0, R115, 0x4, RZ ;  /* 0x0000000473007819 */ /* 0x000fe200000006ff */
[----:B------:R-:W-:Y:S01]  /*d190*/  BAR.SYNC.DEFER_BLOCKING 0x0 ;  /* 0x0000000000007b1d */ /* 0x000fe20000010000 */
[----:B------:R-:W-:Y:S01]  /*d1a0*/  MOV R2, UR48 ;  /* 0x0000003000027c02 */ /* 0x000fe20008000f00 */
[----:B------:R-:W-:Y:S01]  /*d1b0*/  HFMA2.MMA R51, -RZ, RZ, 0, 0 ;  /* 0x00000000ff337435 */ /* 0x000fe200000001ff */
[----:B------:R-:W-:Y:S02]  /*d1c0*/  LOP3.LUT R0, R0, 0xfffffe00, RZ, 0xc0, !PT ;  /* 0xfffffe0000007812 */ /* 0x000fe400078ec0ff */
[----:B------:R-:W-:Y:S02]  /*d1d0*/  CS2R R54, SRZ ;  /* 0x0000000000367805 */ /* 0x000fe4000001ff00 */
[----:B------:R-:W-:Y:S02]  /*d1e0*/  MOV R3, UR47 ;  /* 0x0000002f00037c02 */ /* 0x000fe40008000f00 */
[----:B------:R-:W-:-:S02]  /*d1f0*/  CS2R R56, SRZ ;  /* 0x0000000000387805 */ /* 0x000fc4000001ff00 */
[----:B------:R-:W-:Y:S02]  /*d200*/  LOP3.LUT R46, R0, 0x1f, R115, 0xf8, !PT ;  /* 0x0000001f002e7812 */ /* 0x000fe400078ef873 */
[----:B------:R-:W-:Y:S02]  /*d210*/  CS2R R58, SRZ ;  /* 0x00000000003a7805 */ /* 0x000fe4000001ff00 */
[----:B------:R-:W-:Y:S02]  /*d220*/  MOV R53, RZ ;  /* 0x000000ff00357202 */ /* 0x000fe40000000f00 */
[----:B------:R-:W-:Y:S02]  /*d230*/  CS2R R60, SRZ ;  /* 0x00000000003c7805 */ /* 0x000fe4000001ff00 */
[C---:B------:R-:W-:Y:S01]  /*d240*/  LOP3.LUT R38, R46.reuse, 0x20, RZ, 0xfc, !PT ;  /* 0x000000202e267812 */ /* 0x040fe200078efcff */
[C---:B------:R-:W-:Y:S01]  /*d250*/  IMAD.WIDE R2, R46.reuse, 0x4, R2 ;  /* 0x000000042e027825 */ /* 0x040fe200078e0202 */
[----:B------:R-:W-:-:S02]  /*d260*/  ISETP.GE.AND P2, PT, R46, UR55, PT ;  /* 0x000000372e007c0c */ /* 0x000fc4000bf46270 */
[----:B------:R-:W-:Y:S02]  /*d270*/  CS2R R62, SRZ ;  /* 0x00000000003e7805 */ /* 0x000fe4000001ff00 */
[----:B------:R-:W-:Y:S01]  /*d280*/  ISETP.GE.AND P1, PT, R38, UR55, PT ;  /* 0x0000003726007c0c */ /* 0x000fe2000bf26270 */
[----:B------:R-:W-:Y:S01]  /*d290*/  HFMA2.MMA R67, -RZ, RZ, 0, 0 ;  /* 0x00000000ff437435 */ /* 0x000fe200000001ff */
[C---:B------:R-:W-:Y:S02]  /*d2a0*/  LOP3.LUT R42, R46.reuse, 0x40, RZ, 0xfc, !PT ;  /* 0x000000402e2a7812 */ /* 0x040fe400078efcff */
[----:B------:R-:W-:Y:S02]  /*d2b0*/  CS2R R64, SRZ ;  /* 0x0000000000407805 */ /* 0x000fe4000001ff00 */
[C---:B------:R-:W-:Y:S01]  /*d2c0*/  LOP3.LUT R0, R46.reuse, 0x60, RZ, 0xfc, !PT ;  /* 0x000000602e007812 */ /* 0x040fe200078efcff */
[----:B------:R-:W-:Y:S01]  /*d2d0*/  ULEA UR4, UR16, 0xfffffe00, 0x9 ;  /* 0xfffffe0010047891 */ /* 0x000fe2000f8e483f */
[C---:B01----:R-:W-:Y:S01]  /*d2e0*/  LOP3.LUT R4, R46.reuse, 0x80, RZ, 0xfc, !PT ;  /* 0x000000802e047812 */ /* 0x043fe200078efcff */
[----:B------:R-:W-:Y:S01]  /*d2f0*/  USHF.R.S32.HI UR12, URZ, 0x1f, UR52 ;  /* 0x0000001f3f0c7899 */ /* 0x000fe20008011434 */
[C---:B------:R-:W-:Y:S01]  /*d300*/  LOP3.LUT R5, R46.reuse, 0xa0, RZ, 0xfc, !PT ;  /* 0x000000a02e057812 */ /* 0x040fe200078efcff */
[----:B------:R-:W-:Y:S01]  /*d310*/  ULDC.64 UR30, c[0x0][0x388] ;  /* 0x0000e200001e7ab9 */ /* 0x000fe20000000a00 */
[----:B------:R-:W-:Y:S01]  /*d320*/  LOP3.LUT R6, R46, 0xc0, RZ, 0xfc, !PT ;  /* 0x000000c02e067812 */ /* 0x000fe200078efcff */
[----:B------:R-:W4:Y:S01]  /*d330*/  @!P2 LDG.E R52, desc[UR20][R2.64] ;  /* 0x000000140234a981 */ /* 0x000f22000c1e1900 */
[----:B------:R-:W-:Y:S01]  /*d340*/  ISETP.GE.AND P0, PT, R42, UR55, PT ;  /* 0x000000372a007c0c */ /* 0x000fe2000bf06270 */
[----:B------:R-:W-:Y:S01]  /*d350*/  ULDC.64 UR28, c[0x0][0x3a8] ;  /* 0x0000ea00001c7ab9 */ /* 0x000fe20000000a00 */
[----:B------:R-:W-:Y:S01]  /*d360*/  LOP3.LUT R7, R46, 0xe0, RZ, 0xfc, !PT ;  /* 0x000000e02e077812 */ /* 0x000fe200078efcff */
[----:B------:R-:W5:Y:S01]  /*d370*/  @!P1 LDG.E R51, desc[UR20][R2.64+0x80] ;  /* 0x0000801402339981 */ /* 0x000f62000c1e1900 */
[----:B------:R-:W-:-:S02]  /*d380*/  ISETP.GE.AND P4, PT, R0, UR55, PT ;  /* 0x0000003700007c0c */ /* 0x000fc4000bf86270 */
[----:B------:R-:W-:Y:S02]  /*d390*/  LOP3.LUT R8, R46, 0x100, RZ, 0xfc, !PT ;  /* 0x000001002e087812 */ /* 0x000fe400078efcff */
[----:B------:R-:W-:Y:S02]  /*d3a0*/  ISETP.GE.AND P6, PT, R4, UR55, PT ;  /* 0x0000003704007c0c */ /* 0x000fe4000bfc6270 */
[----:B------:R-:W-:Y:S02]  /*d3b0*/  ISETP.GE.AND P5, PT, R5, UR55, PT ;  /* 0x0000003705007c0c */ /* 0x000fe4000bfa6270 */
[----:B------:R-:W-:Y:S01]  /*d3c0*/  ISETP.GE.AND P3, PT, R6, UR55, PT ;  /* 0x0000003706007c0c */ /* 0x000fe2000bf66270 */
[----:B------:R-:W2:Y:S01]  /*d3d0*/  @!P0 LDG.E R54, desc[UR20][R2.64+0x100] ;  /* 0x0001001402368981 */ /* 0x000ea2000c1e1900 */
[----:B------:R-:W-:Y:S02]  /*d3e0*/  ISETP.GE.AND P2, PT, R7, UR55, PT ;  /* 0x0000003707007c0c */ /* 0x000fe4000bf46270 */
[----:B------:R-:W-:Y:S01]  /*d3f0*/  ISETP.GE.AND P1, PT, R8, UR55, PT ;  /* 0x0000003708007c0c */ /* 0x000fe2000bf26270 */
[----:B------:R-:W3:Y:S01]  /*d400*/  @!P4 LDG.E R53, desc[UR20][R2.64+0x180] ;  /* 0x000180140235c981 */ /* 0x000ee2000c1e1900 */
[----:B------:R-:W-:-:S02]  /*d410*/  LOP3.LUT R9, R46, 0x120, RZ, 0xfc, !PT ;  /* 0x000001202e097812 */ /* 0x000fc400078efcff */
[C---:B------:R-:W-:Y:S01]  /*d420*/  LOP3.LUT R10, R46.reuse, 0x140, RZ, 0xfc, !PT ;  /* 0x000001402e0a7812 */ /* 0x040fe200078efcff */
[----:B------:R-:W3:Y:S01]  /*d430*/  @!P6 LDG.E R56, desc[UR20][R2.64+0x200] ;  /* 0x000200140238e981 */ /* 0x000ee2000c1e1900 */
[C---:B------:R-:W-:Y:S02]  /*d440*/  LOP3.LUT R11, R46.reuse, 0x160, RZ, 0xfc, !PT ;  /* 0x000001602e0b7812 */ /* 0x040fe400078efcff */
[C---:B------:R-:W-:Y:S01]  /*d450*/  LOP3.LUT R12, R46.reuse, 0x180, RZ, 0xfc, !PT ;  /* 0x000001802e0c7812 */ /* 0x040fe200078efcff */
[----:B------:R-:W3:Y:S01]  /*d460*/  @!P5 LDG.E R55, desc[UR20][R2.64+0x280] ;  /* 0x000280140237d981 */ /* 0x000ee2000c1e1900 */
[C---:B------:R-:W-:Y:S02]  /*d470*/  LOP3.LUT R13, R46.reuse, 0x1a0, RZ, 0xfc, !PT ;  /* 0x000001a02e0d7812 */ /* 0x040fe400078efcff */
[----:B------:R-:W-:Y:S01]  /*d480*/  ISETP.GE.AND P0, PT, R9, UR55, PT ;  /* 0x0000003709007c0c */ /* 0x000fe2000bf06270 */
        /* <DEDUP_REMOVED lines=12> */
[----:B------:R-:W3:Y:S04]  /*d550*/  @!P4 LDG.E R62, desc[UR20][R2.64+0x500] ;  /* 0x00050014023ec981 */ /* 0x000ee8000c1e1900 */
[----:B------:R-:W3:Y:S04]  /*d560*/  @!P6 LDG.E R61, desc[UR20][R2.64+0x580] ;  /* 0x00058014023de981 */ /* 0x000ee8000c1e1900 */
[----:B------:R-:W3:Y:S04]  /*d570*/  @!P5 LDG.E R64, desc[UR20][R2.64+0x600] ;  /* 0x000600140240d981 */ /* 0x000ee8000c1e1900 */
[----:B------:R-:W3:Y:S04]  /*d580*/  @!P3 LDG.E R65, desc[UR20][R2.64+0x680] ;  /* 0x000680140241b981 */ /* 0x000ee8000c1e1900 */
[----:B------:R-:W3:Y:S04]  /*d590*/  @!P2 LDG.E R63, desc[UR20][R2.64+0x700] ;  /* 0x00070014023fa981 */ /* 0x000ee8000c1e1900 */
[----:B------:R-:W3:Y:S04]  /*d5a0*/  @!P1 LDG.E R67, desc[UR20][R2.64+0x780] ;  /* 0x0007801402439981 */ /* 0x000ee8000c1e1900 */
[----:B----4-:R-:W-:Y:S04]  /*d5b0*/  STS [R111], R52 ;  /* 0x000000346f007388 */ /* 0x010fe80000000800 */
[----:B-----5:R-:W-:Y:S04]  /*d5c0*/  STS [R110+0x80], R51 ;  /* 0x000080336e007388 */ /* 0x020fe80000000800 */
[----:B--2---:R-:W-:Y:S04]  /*d5d0*/  STS [R109+0x100], R54 ;  /* 0x000100366d007388 */ /* 0x004fe80000000800 */
        /* <DEDUP_REMOVED lines=23> */
[----:B-1----:R-:W-:Y:S02]  /*d750*/  FADD.FTZ R56, R3, UR8 ;  /* 0x0000000803387e21 */ /* 0x002fe40008010000 */
[----:B------:R-:W1:Y:S01]  /*d760*/  LDS R3, [R92+0x18] ;  /* 0x000018005c037984 */ /* 0x000e620000000800 */
[----:B--2---:R-:W-:Y:S02]  /*d770*/  FADD.FTZ R58, R52, UR8 ;  /* 0x00000008343a7e21 */ /* 0x004fe40008010000 */
[----:B------:R-:W-:Y:S01]  /*d780*/  FSETP.GTU.FTZ.AND P6, PT, R56, 20, PT ;  /* 0x41a000003800780b */ /* 0x000fe20003fdc000 */
[----:B------:R-:W2:Y:S01]  /*d790*/  LDS R52, [R92+0x20] ;  /* 0x000020005c347984 */ /* 0x000ea20000000800 */
[----:B---3--:R-:W-:-:S03]  /*d7a0*/  FADD.FTZ R57, R51, UR8 ;  /* 0x0000000833397e21 */ /* 0x008fc60008010000 */
[----:B------:R-:W3:Y:S02]  /*d7b0*/  LDS R51, [R92+0x1c] ;  /* 0x00001c005c337984 */ /* 0x000ee40000000800 */
[----:B------:R-:W-:-:S06]  /*d7c0*/  @!P1 FMUL.FTZ R55, R55, -1.4426950216293334961 ;  /* 0xbfb8aa3b37379820 */ /* 0x000fcc0000410000 */
[----:B------:R-:W4:Y:S01]  /*d7d0*/  @!P1 MUFU.EX2 R55, R55 ;  /* 0x0000003700379308 */ /* 0x000f220000000800 */
[----:B------:R-:W-:Y:S01]  /*d7e0*/  @!P6 FMUL.FTZ R56, R56, -1.4426950216293334961 ;  /* 0xbfb8aa3b3838e820 */ /* 0x000fe20000410000 */
[----:B------:R-:W-:-:S06]  /*d7f0*/  FSETP.GTU.FTZ.AND P5, PT, R57, 20, PT ;  /* 0x41a000003900780b */ /* 0x000fcc0003fbc000 */
[----:B------:R-:W5:Y:S01]  /*d800*/  @!P6 MUFU.EX2 R56, R56 ;  /* 0x000000380038e308 */ /* 0x000f620000000800 */
[----:B----4-:R-:W-:Y:S01]  /*d810*/  @!P1 FADD.FTZ R55, R55, 1 ;  /* 0x3f80000037379421 */ /* 0x010fe20000010000 */
[----:B0-----:R-:W-:-:S05]  /*d820*/  FADD.FTZ R2, R2, UR8 ;  /* 0x0000000802027e21 */ /* 0x001fca0008010000 */
[----:B------:R-:W-:Y:S01]  /*d830*/  @!P5 FMUL.FTZ R57, R57, -1.4426950216293334961 ;  /* 0xbfb8aa3b3939d820 */ /* 0x000fe20000410000 */
[----:B------:R-:W0:Y:S01]  /*d840*/  @!P1 MUFU.RCP R55, R55 ;  /* 0x0000003700379308 */ /* 0x000e220000001000 */
[----:B------:R-:W-:Y:S01]  /*d850*/  FSETP.GTU.FTZ.AND P4, PT, R2, 20, PT ;  /* 0x41a000000200780b */ /* 0x000fe20003f9c000 */
[----:B-1----:R-:W-:Y:S01]  /*d860*/  FADD.FTZ R3, R3, UR8 ;  /* 0x0000000803037e21 */ /* 0x002fe20008010000 */
[----:B-----5:R-:W-:-:S05]  /*d870*/  @!P6 FADD.FTZ R56, R56, 1 ;  /* 0x3f8000003838e421 */ /* 0x020fca0000010000 */
[----:B------:R-:W1:Y:S01]  /*d880*/  @!P5 MUFU.EX2 R57, R57 ;  /* 0x000000390039d308 */ /* 0x000e620000000800 */
[----:B------:R-:W-:Y:S01]  /*d890*/  FSETP.GTU.FTZ.AND P3, PT, R3, 20, PT ;  /* 0x41a000000300780b */ /* 0x000fe20003f7c000 */
[----:B--2---:R-:W-:Y:S01]  /*d8a0*/  FADD.FTZ R59, R52, UR8 ;  /* 0x00000008343b7e21 */ /* 0x004fe20008010000 */
[----:B---3--:R-:W-:-:S05]  /*d8b0*/  FADD.FTZ R51, R51, UR8 ;  /* 0x0000000833337e21 */ /* 0x008fca0008010000 */
[----:B------:R-:W2:Y:S01]  /*d8c0*/  @!P6 MUFU.RCP R56, R56 ;  /* 0x000000380038e308 */ /* 0x000ea20000001000 */
[----:B------:R-:W-:Y:S01]  /*d8d0*/  @!P4 FMUL.FTZ R2, R2, -1.4426950216293334961 ;  /* 0xbfb8aa3b0202c820 */ /* 0x000fe20000410000 */
[----:B0-----:R-:W-:Y:S01]  /*d8e0*/  @!P1 FMUL.FTZ R32, R32, R55 ;  /* 0x0000003720209220 */ /* 0x001fe20000410000 */
[----:B------:R-:W-:Y:S02]  /*d8f0*/  FSETP.GTU.FTZ.AND P1, PT, R59, 20, PT ;  /* 0x41a000003b00780b */ /* 0x000fe40003f3c000 */
[----:B------:R-:W-:Y:S01]  /*d900*/  FSETP.GTU.FTZ.AND P2, PT, R51, 20, PT ;  /* 0x41a000003300780b */ /* 0x000fe20003f5c000 */
[----:B------:R-:W-:Y:S02]  /*d910*/  @!P3 FMUL.FTZ R3, R3, -1.4426950216293334961 ;  /* 0xbfb8aa3b0303b820 */ /* 0x000fe40000410000 */
[----:B------:R-:W0:Y:S01]  /*d920*/  @!P4 MUFU.EX2 R2, R2 ;  /* 0x000000020002c308 */ /* 0x000e220000000800 */
[----:B-1----:R-:W-:Y:S01]  /*d930*/  @!P5 FADD.FTZ R57, R57, 1 ;  /* 0x3f8000003939d421 */ /* 0x002fe20000010000 */
[----:B------:R-:W-:-:S06]  /*d940*/  FADD.FTZ R55, R53, UR8 ;  /* 0x0000000835377e21 */ /* 0x000fcc0008010000 */
[----:B------:R-:W1:Y:S01]  /*d950*/  @!P5 MUFU.RCP R60, R57 ;  /* 0x00000039003cd308 */ /* 0x000e620000001000 */
[----:B--2---:R-:W-:Y:S01]  /*d960*/  @!P6 FMUL.FTZ R33, R33, R56 ;  /* 0x000000382121e220 */ /* 0x004fe20000410000 */
[----:B------:R-:W-:Y:S01]  /*d970*/  FADD.FTZ R56, R54, UR8 ;  /* 0x0000000836387e21 */ /* 0x000fe20008010000 */
[----:B------:R-:W-:-:S05]  /*d980*/  @!P1 FMUL.FTZ R54, R59, -1.4426950216293334961 ;  /* 0xbfb8aa3b3b369820 */ /* 0x000fca0000410000 */
[----:B------:R-:W2:Y:S01]  /*d990*/  @!P3 MUFU.EX2 R3, R3 ;  /* 0x000000030003b308 */ /* 0x000ea20000000800 */
[----:B------:R-:W-:Y:S01]  /*d9a0*/  FSETP.GTU.FTZ.AND P0, PT, R58, 20, PT ;  /* 0x41a000003a00780b */ /* 0x000fe20003f1c000 */
[----:B------:R-:W-:Y:S01]  /*d9b0*/  @!P2 FMUL.FTZ R52, R51, -1.4426950216293334961 ;  /* 0xbfb8aa3b3334a820 */ /* 0x000fe20000410000 */
[----:B------:R-:W-:Y:S01]  /*d9c0*/  FSETP.GTU.FTZ.AND P6, PT, R55, 20, PT ;  /* 0x41a000003700780b */ /* 0x000fe20003fdc000 */
[----:B0-----:R-:W-:Y:S02]  /*d9d0*/  @!P4 FADD.FTZ R51, R2, 1 ;  /* 0x3f8000000233c421 */ /* 0x001fe40000010000 */
[----:B------:R-:W-:Y:S02]  /*d9e0*/  LDS R2, [R92+0x2c] ;  /* 0x00002c005c027984 */ /* 0x000fe40000000800 */
[----:B------:R2:W0:Y:S01]  /*d9f0*/  @!P2 MUFU.EX2 R53, R52 ;  /* 0x000000340035a308 */ /* 0x0004220000000800 */
[----:B-1----:R-:W-:-:S07]  /*da00*/  @!P5 FMUL.FTZ R35, R35, R60 ;  /* 0x0000003c2323d220 */ /* 0x002fce0000410000 */
[----:B------:R-:W1:Y:S01]  /*da10*/  @!P1 MUFU.EX2 R54, R54 ;  /* 0x0000003600369308 */ /* 0x000e620000000800 */
[----:B--2---:R-:W-:Y:S01]  /*da20*/  @!P3 FADD.FTZ R52, R3, 1 ;  /* 0x3f8000000334b421 */ /* 0x004fe20000010000 */
[----:B------:R-:W-:Y:S01]  /*da30*/  @!P0 FMUL.FTZ R58, R58, -1.4426950216293334961 ;  /* 0xbfb8aa3b3a3a8820 */ /* 0x000fe20000410000 */
[----:B------:R-:W-:Y:S01]  /*da40*/  LDS R3, [R92+0x30] ;  /* 0x000030005c037984 */ /* 0x000fe20000000800 */
[----:B------:R-:W-:Y:S01]  /*da50*/  FSETP.GTU.FTZ.AND P5, PT, R56, 20, PT ;  /* 0x41a000003800780b */ /* 0x000fe20003fbc000 */
[----:B------:R-:W-:-:S03]  /*da60*/  @!P6 FMUL.FTZ R55, R55, -1.4426950216293334961 ;  /* 0xbfb8aa3b3737e820 */ /* 0x000fc60000410000 */
[----:B------:R2:W-:Y:S01]  /*da70*/  @!P4 MUFU.RCP R60, R51 ;  /* 0x00000033003cc308 */ /* 0x0005e20000001000 */
[----:B0-----:R-:W-:Y:S01]  /*da80*/  @!P2 FADD.FTZ R53, R53, 1 ;  /* 0x3f8000003535a421 */ /* 0x001fe20000010000 */
[----:B--2---:R-:W0:Y:S06]  /*da90*/  LDS R51, [R92+0x34] ;  /* 0x000034005c337984 */ /* 0x004e2c0000000800 */
[----:B------:R-:W2:Y:S01]  /*daa0*/  @!P0 MUFU.EX2 R58, R58 ;  /* 0x0000003a003a8308 */ /* 0x000ea20000000800 */
[----:B-1----:R-:W-:Y:S01]  /*dab0*/  @!P1 FADD.FTZ R54, R54, 1 ;  /* 0x3f80000036369421 */ /* 0x002fe20000010000 */
[----:B------:R-:W-:-:S06]  /*dac0*/  @!P5 FMUL.FTZ R56, R56, -1.4426950216293334961 ;  /* 0xbfb8aa3b3838d820 */ /* 0x000fcc0000410000 */
[----:B------:R-:W1:Y:S08]  /*dad0*/  @!P6 MUFU.EX2 R55, R55 ;  /* 0x000000370037e308 */ /* 0x000e700000000800 */
[----:B------:R3:W-:Y:S08]  /*dae0*/  @!P3 MUFU.RCP R62, R52 ;  /* 0x00000034003eb308 */ /* 0x0007f00000001000 */
[----:B------:R4:W-:Y:S01]  /*daf0*/  @!P2 MUFU.RCP R59, R53 ;  /* 0x00000035003ba308 */ /* 0x0009e20000001000 */
[----:B---3--:R-:W-:Y:S07]  /*db00*/  LDS R52, [R92+0x38] ;  /* 0x000038005c347984 */ /* 0x008fee0000000800 */
[----:B------:R3:W-:Y:S01]  /*db10*/  @!P1 MUFU.RCP R64, R54 ;  /* 0x0000003600409308 */ /* 0x0007e20000001000 */
[----:B----4-:R-:W4:Y:S04]  /*db20*/  LDS R53, [R92+0x3c] ;  /* 0x00003c005c357984 */ /* 0x010f280000000800 */
[----:B---3--:R-:W3:Y:S01]  /*db30*/  LDS R54, [R92] ;  /* 0x000000005c367984 */ /* 0x008ee20000000800 */
[----:B------:R-:W-:Y:S01]  /*db40*/  BAR.SYNC.DEFER_BLOCKING 0x0 ;  /* 0x0000000000007b1d */ /* 0x000fe20000010000 */
[----:B--2---:R-:W-:-:S05]  /*db50*/  @!P0 FADD.FTZ R58, R58, 1 ;  /* 0x3f8000003a3a8421 */ /* 0x004fca0000010000 */
[----:B------:R-:W2:Y:S01]  /*db60*/  @!P5 MUFU.EX2 R56, R56 ;  /* 0x000000380038d308 */ /* 0x000ea20000000800 */
[----:B-1----:R-:W-:-:S07]  /*db70*/  @!P6 FADD.FTZ R55, R55, 1 ;  /* 0x3f8000003737e421 */ /* 0x002fce0000010000 */
[----:B------:R-:W-:Y:S08]  /*db80*/  @!P0 MUFU.RCP R57, R58 ;  /* 0x0000003a00398308 */ /* 0x000ff00000001000 */
[----:B------:R-:W1:Y:S01]  /*db90*/  @!P6 MUFU.RCP R58, R55 ;  /* 0x00000037003ae308 */ /* 0x000e620000001000 */
[----:B--2---:R-:W-:Y:S01]  /*dba0*/  @!P5 FADD.FTZ R56, R56, 1 ;  /* 0x3f8000003838d421 */ /* 0x004fe20000010000 */
[----:B------:R2:W-:Y:S01]  /*dbb0*/  STS [R92+0x18], R23 ;  /* 0x000018175c007388 */ /* 0x0005e20000000800 */
[----:B0-----:R-:W-:Y:S01]  /*dbc0*/  FADD.FTZ R51, R51, UR8 ;  /* 0x0000000833337e21 */ /* 0x001fe20008010000 */
[----:B------:R-:W-:Y:S01]  /*dbd0*/  @!P2 FMUL.FTZ R40, R40, R59 ;  /* 0x0000003b2828a220 */ /* 0x000fe20000410000 */
[----:B------:R-:W-:-:S03]  /*dbe0*/  @!P1 FMUL.FTZ R41, R41, R64 ;  /* 0x0000004029299220 */ /* 0x000fc60000410000 */
[----:B------:R-:W0:Y:S01]  /*dbf0*/  @!P5 MUFU.RCP R61, R56 ;  /* 0x00000038003dd308 */ /* 0x000e220000001000 */
[----:B--2---:R-:W-:Y:S01]  /*dc00*/  FADD.FTZ R23, R3, UR8 ;  /* 0x0000000803177e21 */ /* 0x004fe20008010000 */
[----:B------:R-:W-:-:S04]  /*dc10*/  FSETP.GTU.FTZ.AND P2, PT, R51, 20, PT ;  /* 0x41a000003300780b */ /* 0x000fc80003f5c000 */
[----:B------:R-:W-:Y:S01]  /*dc20*/  FSETP.GTU.FTZ.AND P1, PT, R23, 20, PT ;  /* 0x41a000001700780b */ /* 0x000fe20003f3c000 */
[----:B-1----:R-:W-:Y:S01]  /*dc30*/  @!P6 FMUL.FTZ R43, R43, R58 ;  /* 0x0000003a2b2be220 */ /* 0x002fe20000410000 */
[----:B------:R-:W-:Y:S01]  /*dc40*/  ISETP.NE.AND P6, PT, R115, RZ, PT ;  /* 0x000000ff7300720c */ /* 0x000fe20003fc5270 */
[----:B------:R1:W-:Y:S01]  /*dc50*/  STS [R92+0x14], R24 ;  /* 0x000014185c007388 */ /* 0x0003e20000000800 */
[----:B------:R-:W-:-:S03]  /*dc60*/  @!P0 FMUL.FTZ R36, R36, R57 ;  /* 0x0000003924248220 */ /* 0x000fc60000410000 */
[----:B------:R-:W-:Y:S01]  /*dc70*/  STS [R92], R29 ;  /* 0x0000001d5c007388 */ /* 0x000fe20000000800 */
[----:B0-----:R-:W-:-:S03]  /*dc80*/  @!P5 FMUL.FTZ R44, R44, R61 ;  /* 0x0000003d2c2cd220 */ /* 0x001fc60000410000 */
[----:B------:R-:W-:Y:S01]  /*dc90*/  STS [R92+0x4], R28 ;  /* 0x0000041c5c007388 */ /* 0x000fe20000000800 */
[----:B-1----:R-:W-:-:S03]  /*dca0*/  MOV R24, UR55 ;  /* 0x0000003700187c02 */ /* 0x002fc60008000f00 */
        /* <DEDUP_REMOVED lines=8> */
[----:B----4-:R-:W-:-:S03]  /*dd30*/  FADD.FTZ R20, R53, UR8 ;  /* 0x0000000835147e21 */ /* 0x010fc60008010000 */
[----:B------:R0:W-:Y:S04]  /*dd40*/  STS [R92+0x30], R17 ;  /* 0x000030115c007388 */ /* 0x0001e80000000800 */
[----:B------:R-:W-:Y:S04]  /*dd50*/  STS [R92+0x34], R16 ;  /* 0x000034105c007388 */ /* 0x000fe80000000800 */
[----:B------:R-:W-:Y:S01]  /*dd60*/  STS [R92+0x38], R15 ;  /* 0x0000380f5c007388 */ /* 0x000fe20000000800 */
[----:B0-----:R-:W-:-:S03]  /*dd70*/  @!P2 FMUL.FTZ R17, R51, -1.4426950216293334961 ;  /* 0xbfb8aa3b3311a820 */ /* 0x001fc60000410000 */
        /* <DEDUP_REMOVED lines=22> */
[----:B------:R-:W-:Y:S01]  /*dee0*/  FADD.FTZ R52, R52, UR8 ;  /* 0x0000000834347e21 */ /* 0x000fe20008010000 */
[----:B------:R-:W-:-:S03]  /*def0*/  @!P3 FMUL.FTZ R39, R39, R62 ;  /* 0x0000003e2727b220 */ /* 0x000fc60000410000 */
[----:B------:R-:W-:Y:S02]  /*df00*/  FSETP.GTU.FTZ.AND P0, PT, R2, 20, PT ;  /* 0x41a000000200780b */ /* 0x000fe40003f1c000 */
[----:B------:R-:W-:Y:S01]  /*df10*/  FSETP.GTU.FTZ.AND P3, PT, R52, 20, PT ;  /* 0x41a000003400780b */ /* 0x000fe20003f7c000 */
[----:B------:R-:W0:Y:S10]  /*df20*/  LDS R73, [UR54+0x840] ;  /* 0x00084036ff497984 */ /* 0x000e340008000800 */
[----:B------:R-:W-:-:S02]  /*df30*/  @!P0 FMUL.FTZ R15, R2, -1.4426950216293334961 ;  /* 0xbfb8aa3b020f8820 */ /* 0x000fc40000410000 */
[----:B------:R-:W-:Y:S01]  /*df40*/  @!P3 FMUL.FTZ R19, R52, -1.4426950216293334961 ;  /* 0xbfb8aa3b3413b820 */ /* 0x000fe20000410000 */
[----:B------:R-:W-:Y:S01]  /*df50*/  @!P4 FMUL.FTZ R37, R37, R60 ;  /* 0x0000003c2525c220 */ /* 0x000fe20000410000 */
[----:B------:R-:W-:Y:S02]  /*df60*/  MOV R18, UR4 ;  /* 0x0000000400127c02 */ /* 0x000fe40008000f00 */
[----:B------:R-:W-:Y:S02]  /*df70*/  SHF.R.S32.HI R77, RZ, 0x1f, R46 ;  /* 0x0000001fff4d7819 */ /* 0x000fe4000001142e */
[----:B------:R-:W-:Y:S01]  /*df80*/  IADD3 R2, P4, R46, UR4, RZ ;  /* 0x000000042e027c10 */ /* 0x000fe2000ff9e0ff */
[----:B---3--:R-:W-:Y:S01]  /*df90*/  FADD.FTZ R54, R54, UR8 ;  /* 0x0000000836367e21 */ /* 0x008fe20008010000 */
[----:B------:R-:W-:Y:S01]  /*dfa0*/  P2R R3, PR, RZ, 0x40 ;  /* 0x00000040ff037803 */ /* 0x000fe20000000000 */
[----:B------:R-:W1:Y:S01]  /*dfb0*/  @!P0 MUFU.EX2 R15, R15 ;  /* 0x0000000f000f8308 */ /* 0x000e620000000800 */
[----:B------:R-:W-:-:S02]  /*dfc0*/  LEA.HI.X.SX32 R3, R18, R77, 0x1, P4 ;  /* 0x0000004d12037211 */ /* 0x000fc400020f0eff */
[----:B------:R-:W-:-:S05]  /*dfd0*/  FSETP.GTU.FTZ.AND P4, PT, R20, 20, PT ;  /* 0x41a000001400780b */ /* 0x000fca0003f9c000 */
[----:B------:R2:W3:Y:S01]  /*dfe0*/  @!P1 MUFU.EX2 R16, R14 ;  /* 0x0000000e00109308 */ /* 0x0004e20000000800 */
[----:B------:R-:W-:-:S07]  /*dff0*/  FSETP.GTU.FTZ.AND P5, PT, R54, 20, PT ;  /* 0x41a000003600780b */ /* 0x000fce0003fbc000 */
        /* <DEDUP_REMOVED lines=37> */
.L_x_13004:
[----:B------:R-:W-:Y:S05]  /*e250*/  BSYNC B0 ;  /* 0x0000000000007941 */ /* 0x000fea0003800000 */
.L_x_13003:
        /* <DEDUP_REMOVED lines=11> */
[----:B-12---:R-:W0:Y:S01]  /*e310*/  @!P4 MUFU.RCP R17, R20 ;  /* 0x000000140011c308 */ /* 0x006e220000001000 */
        /* <DEDUP_REMOVED lines=11> */
[----:B------:R-:W-:Y:S01]  /*e3d0*/  LEA.HI.X R15, R46, UR5, R77, 0x2, P0 ;  /* 0x000000052e0f7c11 */ /* 0x000fe200080f144d */
[----:B------:R-:W-:Y:S01]  /*e3e0*/  UIMAD.WIDE.U32 UR4, UR52, UR28, URZ ;  /* 0x0000001c340472a5 */ /* 0x000fe2000f8e003f */
[----:B------:R-:W-:-:S02]  /*e3f0*/  LEA R14, P1, R16, R14, 0x2 ;  /* 0x0000000e100e7211 */ /* 0x000fc400078210ff */
[----:B------:R-:W-:Y:S01]  /*e400*/  MOV R19, UR10 ;  /* 0x0000000a00137c02 */ /* 0x000fe20008000f00 */
[----:B0-----:R-:W-:Y:S01]  /*e410*/  @!P4 FMUL.FTZ R50, R50, R17 ;  /* 0x000000113232c220 */ /* 0x001fe20000410000 */
[----:B------:R-:W-:Y:S01]  /*e420*/  ISETP.GE.AND P0, PT, R0, R73, PT ;  /* 0x000000490000720c */ /* 0x000fe20003f06270 */
[----:B------:R-:W-:Y:S01]  /*e430*/  UIADD3 UR10, UR5, UR12, URZ ;  /* 0x0000000c050a7290 */ /* 0x000fe2000fffe03f */
[----:B------:R-:W-:Y:S02]  /*e440*/  LEA.HI.X R15, R16, R15, R19, 0x2, P1 ;  /* 0x0000000f100f7211 */ /* 0x000fe400008f1413 */
[-C--:B------:R-:W-:Y:S02]  /*e450*/  ISETP.GE.AND P1, PT, R4, R73.reuse, PT ;  /* 0x000000490400720c */ /* 0x080fe40003f26270 */
[-C--:B------:R-:W-:Y:S01]  /*e460*/  ISETP.GE.AND P4, PT, R7, R73.reuse, PT ;  /* 0x000000490700720c */ /* 0x080fe20003f86270 */
[----:B------:R-:W-:Y:S01]  /*e470*/  @!P2 STG.E desc[UR20][R14.64+-0x700], R25 ;  /* 0xfff900190e00a986 */ /* 0x000fe2000c101914 */
[----:B-1----:R-:W-:Y:S01]  /*e480*/  @!P5 FMUL.FTZ R31, R31, R18 ;  /* 0x000000121f1fd220 */ /* 0x002fe20000410000 */
[----:B------:R-:W-:-:S02]  /*e490*/  ISETP.GE.AND P2, PT, R5, R73, PT ;  /* 0x000000490500720c */ /* 0x000fc40003f46270 */
[-C--:B------:R-:W-:Y:S01]  /*e4a0*/  ISETP.GE.AND P5, PT, R6, R73.reuse, PT ;  /* 0x000000490600720c */ /* 0x080fe20003fa6270 */
[----:B------:R-:W-:Y:S01]  /*e4b0*/  FADD.FTZ R17, R31, R114 ;  /* 0x000000721f117221 */ /* 0x000fe20000010000 */
[----:B------:R-:W-:Y:S01]  /*e4c0*/  @!P0 STG.E desc[UR20][R14.64+-0x680], R27 ;  /* 0xfff9801b0e008986 */ /* 0x000fe2000c101914 */
[-C--:B------:R-:W-:Y:S02]  /*e4d0*/  ISETP.GE.AND P3, PT, R8, R73.reuse, PT ;  /* 0x000000490800720c */ /* 0x080fe40003f66270 */
        /* <DEDUP_REMOVED lines=92> */
.L_x_13006:
[----:B------:R-:W-:Y:S05]  /*eaa0*/  BSYNC B0 ;  /* 0x0000000000007941 */ /* 0x000fea0003800000 */
.L_x_13005:
        /* <DEDUP_REMOVED lines=56> */
.L_x_12890:
        /* <DEDUP_REMOVED lines=28> */
.L_x_13009:
[----:B------:R-:W-:Y:S05]  /*eff0*/  BSYNC B0 ;  /* 0x0000000000007941 */ /* 0x000fea0003800000 */
.L_x_13008:
        /* <DEDUP_REMOVED lines=31> */
.L_x_13011:
[----:B------:R-:W2:Y:S02]  /*f1f0*/  S2R R11, SR_TID.X ;  /* 0x00000000000b7919 */ /* 0x000ea40000002100 */
.L_x_13012:
[----:B------:R-:W-:Y:S05]  /*f200*/  BSYNC B0 ;  /* 0x0000000000007941 */ /* 0x000fea0003800000 */
.L_x_13010:
        /* <DEDUP_REMOVED lines=23> */
.L_x_13014:
        /* <DEDUP_REMOVED lines=32> */
.L_x_13013:
[----:B------:R-:W-:Y:S05]  /*f580*/  EXIT ;  /* 0x000000000000794d */ /* 0x000fea0003800000 */
.L_x_13015:
        /* <DEDUP_REMOVED lines=15> */
.L_x_18971:


//--------------------- .text._Z25selective_scan_bwd_kernelI32Selective_Scan_bwd_kernel_traitsILi32ELi16ELb0ELb0ELb1ELb1ELb1EfN3c107complexIfEEEEv12SSMParamsBwd --------------------------
	.section	.text._Z25selective_scan_bwd_kernelI32Selective_Scan_bwd_kernel_traitsILi32ELi16ELb0ELb0ELb1ELb1ELb1EfN3c107complexIfEEEEv12SSMParamsBwd,"ax",@progbits
	.align	128
        .global         _Z25selective_scan_bwd_kernelI32Selective_Scan_bwd_kernel_traitsILi32ELi16ELb0ELb0ELb1ELb1ELb1EfN3c107complexIfEEEEv12SSMParamsBwd
        .type           _Z25selective_scan_bwd_kernelI32Selective_Scan_bwd_kernel_traitsILi32ELi16ELb0ELb0ELb1ELb1ELb1EfN3c107complexIfEEEEv12SSMParamsBwd,@function
        .size           _Z25selective_scan_bwd_kernelI32Selective_Scan_bwd_kernel_traitsILi32ELi16ELb0ELb0ELb1ELb1ELb1EfN3c107complexIfEEEEv12SSMParamsBwd,(.L_x_18972 - _Z25selective_scan_bwd_kernelI32Selective_Scan_bwd_kernel_traitsILi32ELi16ELb0ELb0ELb1ELb1ELb1EfN3c107complexIfEEEEv12SSMParamsBwd)
        .other          _Z25selective_scan_bwd_kernelI32Selective_Scan_bwd_kernel_traitsILi32ELi16ELb0ELb0ELb1ELb1ELb1EfN3c107complexIfEEEEv12SSMParamsBwd,@"STO_CUDA_ENTRY STV_DEFAULT"
_Z25selective_scan_bwd_kernelI32Selective_Scan_bwd_kernel_traitsILi32ELi16ELb0ELb0ELb1ELb1ELb1EfN3c107complexIfEEEEv12SSMParamsBwd:
.text._Z25selective_scan_bwd_kernelI32Selective_Scan_bwd_kernel_traitsILi32ELi16ELb0ELb0ELb1ELb1ELb1EfN3c107complexIfEEEEv12SSMParamsBwd:
        /* <DEDUP_REMOVED lines=30> */
[----:B------:R-:W-:Y:S01]  /*01e0*/  ULDC.64 UR4, c[0x0][0x310] ;  /* 0x0000c40000047ab9 */ /* 0x000fe20000000a00 */
[----:B------:R-:W-:Y:S01]  /*01f0*/  ULDC.64 UR50, c[0x0][0x3b8] ;  /* 0x0000ee0000327ab9 */ /* 0x000fe20000000a00 */
        /* <DEDUP_REMOVED lines=18> */
[----:B------:R-:W-:Y:S02]  /*0320*/  UIMAD.WIDE.U32 UR16, UR11, UR6, URZ ;  /* 0x000000060b1072a5 */ /* 0x000fe4000f8e003f */
[----:B------:R-:W-:Y:S01]  /*0330*/  UIMAD UR20, UR4, UR8, URZ ;  /* 0x00000008041472a4 */ /* 0x000fe2000f8e023f */
[----:B------:R-:W-:Y:S01]  /*0340*/  ULDC.64 UR6, c[0x0][0x328] ;  /* 0x0000ca0000067ab9 */ /* 0x000fe20000000a00 */
[----:B------:R-:W-:-:S02]  /*0350*/  UIMAD UR13, UR4, UR18, URZ ;  /* 0x00000012040d72a4 */ /* 0x000fc4000f8e023f */
[----:B------:R-:W-:Y:S02]  /*0360*/  @UP1 ULEA UR60, UP3, UR12, UR24, 0x2 ;  /* 0x000000180c3c1291 */ /* 0x000fe4000f86103f */
[----:B------:R-:W-:Y:S02]  /*0370*/  UIMAD UR21, UR4, UR6, URZ ;  /* 0x00000006041572a4 */ /* 0x000fe4000f8e023f */
[----:B------:R-:W-:Y:S02]  /*0380*/  @UP1 ULEA.HI.X UR61, UR12, UR25, UR10, 0x2, UP3 ;  /* 0x000000190c3d1291 */ /* 0x000fe400098f140a */
[----:B------:R-:W-:Y:S01]  /*0390*/  UISETP.NE.AND.EX UP1, UPT, UR33, URZ, UPT, UP2 ;  /* 0x0000003f2100728c */ /* 0x000fe2000bf25320 */
[----:B-1----:R-:W0:Y:S01]  /*03a0*/  MUFU.RCP R0, R0 ;  /* 0x0000000000007308 */ /* 0x002e220000001000 */
[----:B------:R-:W-:Y:S01]  /*03b0*/  UMOV UR4, URZ ;  /* 0x0000003f00047c82 */ /* 0x000fe20008000000 */
[----:B------:R-:W-:Y:S02]  /*03c0*/  UIMAD.WIDE.U32 UR14, UR11, UR8, URZ ;  /* 0x000000080b0e72a5 */ /* 0x000fe4000f8e003f */
[----:B------:R-:W-:-:S02]  /*03d0*/  UIMAD UR20, UR11, UR9, UR20 ;  /* 0x000000090b1472a4 */ /* 0x000fc4000f8e0214 */
[----:B------:R-:W-:Y:S02]  /*03e0*/  UIMAD.WIDE.U32 UR8, UR11, UR6, URZ ;  /* 0x000000060b0872a5 */ /* 0x000fe4000f8e003f */
[----:B------:R-:W-:Y:S02]  /*03f0*/  UIMAD UR21, UR11, UR7, UR21 ;  /* 0x000000070b1572a4 */ /* 0x000fe4000f8e0215 */
[----:B------:R-:W-:Y:S02]  /*0400*/  UIMAD.WIDE.U32 UR6, UR11, UR18, URZ ;  /* 0x000000120b0672a5 */ /* 0x000fe4000f8e003f */
[----:B------:R-:W-:Y:S02]  /*0410*/  UIMAD UR13, UR11, UR19, UR13 ;  /* 0x000000130b0d72a4 */ /* 0x000fe4000f8e020d */
[----:B------:R-:W-:Y:S01]  /*0420*/  @UP1 ULEA UR56, UP2, UR12, UR32, 0x2 ;  /* 0x000000200c381291 */ /* 0x000fe2000f84103f */
[----:B------:R-:W-:Y:S01]  /*0430*/  ULDC.64 UR18, c[0x0][0x288] ;  /* 0x0000a20000127ab9 */ /* 0x000fe20000000a00 */
[----:B0-----:R-:W-:Y:S01]  /*0440*/  IADD3 R2, R0, 0xffffffe, RZ ;  /* 0x0ffffffe00027810 */ /* 0x001fe20007ffe0ff */
[----:B------:R-:W-:Y:S01]  /*0450*/  UIMAD UR28, UR10, UR18, URZ ;  /* 0x000000120a1c72a4 */ /* 0x000fe2000f8e023f */
[----:B------:R-:W-:Y:S01]  /*0460*/  IABS R0, UR12 ;  /* 0x0000000c00007c13 */ /* 0x000fe20008000000 */
[----:B------:R-:W-:-:S02]  /*0470*/  @UP1 ULEA.HI.X UR57, UR12, UR33, UR10, 0x2, UP2 ;  /* 0x000000210c391291 */ /* 0x000fc400090f140a */
[----:B------:R-:W-:Y:S01]  /*0480*/  UIMAD UR28, UR12, UR19, UR28 ;  /* 0x000000130c1c72a4 */ /* 0x000fe2000f8e021c */
[----:B------:R-:W0:Y:S01]  /*0490*/  F2I.FTZ.U32.TRUNC.NTZ R2, R2 ;  /* 0x0000000200027305 */ /* 0x000e22000021f000 */
[----:B------:R-:W-:Y:S01]  /*04a0*/  R2UR UR30, R0 ;  /* 0x00000000001e72ca */ /* 0x000fe200000e0000 */
[----:B------:R-:W-:Y:S02]  /*04b0*/  UIADD3 UR9, UR9, UR21, URZ ;  /* 0x0000001509097290 */ /* 0x000fe4000fffe03f */
[----:B------:R-:W-:Y:S02]  /*04c0*/  UIADD3 UR15, UR15, UR20, URZ ;  /* 0x000000140f0f7290 */ /* 0x000fe4000fffe03f */
[----:B------:R-:W-:Y:S02]  /*04d0*/  ULOP3.LUT UR20, UR12, UR26, URZ, 0x3c, !UPT ;  /* 0x0000001a0c147292 */ /* 0x000fe4000f8e3c3f */
[----:B------:R-:W-:Y:S02]  /*04e0*/  UISETP.NE.AND UP1, UPT, UR26, URZ, UPT ;  /* 0x0000003f1a00728c */ /* 0x000fe4000bf25270 */
[----:B------:R-:W-:-:S02]  /*04f0*/  UISETP.GE.AND UP2, UPT, UR20, URZ, UPT ;  /* 0x0000003f1400728c */ /* 0x000fc4000bf46270 */
        /* <DEDUP_REMOVED lines=22> */
[----:B------:R-:W-:Y:S02]  /*0660*/  UIMAD.WIDE.U32 UR14, UR12, UR18, UR14 ;  /* 0x000000120c0e72a5 */ /* 0x000fe4000f8e000e */
[----:B------:R-:W-:-:S03]  /*0670*/  USHF.R.S32.HI UR18, URZ, 0x1f, UR17 ;  /* 0x0000001f3f127899 */ /* 0x000fc60008011411 */
[----:B------:R-:W-:Y:S02]  /*0680*/  @!UP4 UIADD3 UR10, UR10, -UR29, URZ ;  /* 0x8000001d0a0ac290 */ /* 0x000fe4000fffe03f */
[----:B------:R-:W-:Y:S02]  /*0690*/  @!UP4 UIADD3 UR25, UR25, 0x1, URZ ;  /* 0x000000011919c890 */ /* 0x000fe4000fffe03f */
[----:B------:R-:W-:Y:S02]  /*06a0*/  UISETP.GE.U32.AND UP3, UPT, UR10, UR29, UPT ;  /* 0x0000001d0a00728c */ /* 0x000fe4000bf66070 */
[----:B------:R-:W-:Y:S02]  /*06b0*/  UIADD3 UR47, UP5, UR17, UR4, URZ ;  /* 0x00000004112f7290 */ /* 0x000fe4000ffbe03f */
[----:B------:R-:W-:Y:S02]  /*06c0*/  UIMAD UR19, UR12, UR19, UR24 ;  /* 0x000000130c1372a4 */ /* 0x000fe4000f8e0218 */
[----:B------:R-:W-:-:S02]  /*06d0*/  UIADD3.X UR4, UR18, UR5, UR28, UP5, !UPT ;  /* 0x0000000512047290 */ /* 0x000fc4000affe41c */
[----:B------:R-:W-:Y:S02]  /*06e0*/  ULEA UR48, UP4, UR47, UR48, 0x2 ;  /* 0x000000302f307291 */ /* 0x000fe4000f88103f */
[----:B------:R-:W-:Y:S02]  /*06f0*/  @UP0 UIMAD UR13, UR13, UR16, URZ ;  /* 0x000000100d0d02a4 */ /* 0x000fe4000f8e023f */
[----:B------:R-:W-:Y:S02]  /*0700*/  @UP3 UIADD3 UR25, UR25, 0x1, URZ ;  /* 0x0000000119193890 */ /* 0x000fe4000fffe03f */
[----:B------:R-:W-:Y:S02]  /*0710*/  UIADD3 UR14, UP3, UR17, UR14, URZ ;  /* 0x0000000e110e7290 */ /* 0x000fe4000ff7e03f */
[----:B------:R-:W-:Y:S02]  /*0720*/  ULEA.HI.X UR47, UR47, UR49, UR4, 0x2, UP4 ;  /* 0x000000312f2f7291 */ /* 0x000fe4000a0f1404 */
[----:B------:R-:W-:Y:S01]  /*0730*/  UIADD3.X UR15, UR18, UR15, UR19, UP3, !UPT ;  /* 0x0000000f120f7290 */ /* 0x000fe20009ffe413 */
[----:B------:R-:W-:Y:S01]  /*0740*/  UMOV UR10, UR25 ;  /* 0x00000019000a7c82 */ /* 0x000fe20008000000 */
[----:B------:R-:W-:Y:S01]  /*0750*/  ULDC.64 UR4, c[0x0][0x2f8] ;  /* 0x0000be0000047ab9 */ /* 0x000fe20000000a00 */
[----:B------:R-:W-:-:S02]  /*0760*/  @!UP2 UIADD3 UR10, -UR10, URZ, URZ ;  /* 0x0000003f0a0aa290 */ /* 0x000fc4000fffe13f */
[----:B------:R-:W-:Y:S02]  /*0770*/  UIADD3 UR17, UP2, UR17, UR8, URZ ;  /* 0x0000000811117290 */ /* 0x000fe4000ff5e03f */
[----:B------:R-:W-:Y:S02]  /*0780*/  @!UP1 ULOP3.LUT UR10, URZ, UR26, URZ, 0x33, !UPT ;  /* 0x0000001a3f0a9292 */ /* 0x000fe4000f8e333f */
[----:B------:R-:W-:Y:S02]  /*0790*/  UIADD3.X UR49, UR18, UR9, UR27, UP2, !UPT ;  /* 0x0000000912317290 */ /* 0x000fe400097fe41b */
[----:B------:R-:W-:Y:S02]  /*07a0*/  ULEA UR50, UP1, UR17, UR50, 0x2 ;  /* 0x0000003211327291 */ /* 0x000fe4000f82103f */
[----:B------:R-:W-:Y:S02]  /*07b0*/  ULEA UR46, UP3, UR14, UR4, 0x2 ;  /* 0x000000040e2e7291 */ /* 0x000fe4000f86103f */
[----:B------:R-:W-:-:S02]  /*07c0*/  USHF.R.S32.HI UR4, URZ, 0x1f, UR10 ;  /* 0x0000001f3f047899 */ /* 0x000fc4000801140a */
[----:B------:R-:W-:Y:S01]  /*07d0*/  ULEA.HI.X UR49, UR17, UR51, UR49, 0x2, UP1 ;  /* 0x0000003311317291 */ /* 0x000fe200088f1431 */
[----:B------:R-:W-:Y:S01]  /*07e0*/  ULDC.64 UR18, c[0x0][0x278] ;  /* 0x00009e0000127ab9 */ /* 0x000fe20000000a00 */
[----:B------:R-:W-:Y:S02]  /*07f0*/  UISETP.GE.AND UP1, UPT, UR16, 0x1, UPT ;  /* 0x000000011000788c */ /* 0x000fe4000bf26270 */
[----:B------:R-:W-:Y:S02]  /*0800*/  UIMAD UR4, UR4, UR18, URZ ;  /* 0x00000012040472a4 */ /* 0x000fe4000f8e023f */
[----:B------:R-:W-:Y:S02]  /*0810*/  ULEA.HI.X UR14, UR14, UR5, UR15, 0x2, UP3 ;  /* 0x000000050e0e7291 */ /* 0x000fe400098f140f */
[----:B------:R-:W-:Y:S01]  /*0820*/  UIMAD.WIDE.U32 UR8, UR10, UR18, UR6 ;  /* 0x000000120a0872a5 */ /* 0x000fe2000f8e0006 */
[----:B------:R-:W-:Y:S02]  /*0830*/  UMOV UR5, URZ ;  /* 0x0000003f00057c82 */ /* 0x000fe40008000000 */
        /* <DEDUP_REMOVED lines=27> */
.L_x_13138:
[----:B------:R-:W0:Y:S01]  /*09f0*/  S2R R112, SR_TID.X ;  /* 0x0000000000707919 */ /* 0x000e220000002100 */
[----:B------:R-:W-:Y:S01]  /*0a00*/  ULDC UR31, c[0x0][0x224] ;  /* 0x00008900001f7ab9 */ /* 0x000fe20000000800 */
[----:B------:R-:W-:Y:S01]  /*0a10*/  ULDC UR44, c[0x0][0x218] ;  /* 0x00008600002c7ab9 */ /* 0x000fe20000000800 */
[----:B------:R-:W-:Y:S01]  /*0a20*/  UIADD3 UR16, -UR6, UR31, URZ ;  /* 0x0000001f06107290 */ /* 0x000fe2000fffe13f */
[----:B------:R-:W-:-:S03]  /*0a30*/  CS2R R4, SRZ ;  /* 0x0000000000047805 */ /* 0x000fc6000001ff00 */
[----:B------:R-:W-:-:S04]  /*0a40*/  ULEA UR32, UR16, 0xfffffe00, 0x9 ;  /* 0xfffffe0010207891 */ /* 0x000fc8000f8e483f */
[----:B------:R-:W-:Y:S01]  /*0a50*/  UIADD3 UR44, -UR32, UR44, URZ ;  /* 0x0000002c202c7290 */ /* 0x000fe2000fffe13f */
[----:B0-----:R-:W-:-:S04]  /*0a60*/  SHF.L.U32 R0, R112, 0x4, RZ ;  /* 0x0000000470007819 */ /* 0x001fc800000006ff */
[----:B------:R-:W-:-:S04]  /*0a70*/  LOP3.LUT R3, R0, 0xfffffe00, RZ, 0xc0, !PT ;  /* 0xfffffe0000037812 */ /* 0x000fc800078ec0ff */
[----:B------:R-:W-:-:S04]  /*0a80*/  LOP3.LUT R20, R3, 0x1f, R112, 0xf8, !PT ;  /* 0x0000001f03147812 */ /* 0x000fc800078ef870 */
[C---:B------:R-:W-:Y:S02]  /*0a90*/  ISETP.GE.AND P0, PT, R20.reuse, UR44, PT ;  /* 0x0000002c14007c0c */ /* 0x040fe4000bf06270 */
[----:B------:R-:W-:Y:S02]  /*0aa0*/  SHF.R.S32.HI R21, RZ, 0x1f, R20 ;  /* 0x0000001fff157819 */ /* 0x000fe40000011414 */
[C---:B------:R-:W-:Y:S02]  /*0ab0*/  LEA R2, P1, R20.reuse, UR48, 0x2 ;  /* 0x0000003014027c11 */ /* 0x040fe4000f8210ff */
[C---:B------:R-:W-:Y:S02]  /*0ac0*/  LOP3.LUT R22, R20.reuse, 0x20, RZ, 0xfc, !PT ;  /* 0x0000002014167812 */ /* 0x040fe400078efcff */
[C---:B------:R-:W-:Y:S01]  /*0ad0*/  LEA.HI.X R3, R20.reuse, UR47, R21, 0x2, P1 ;  /* 0x0000002f14037c11 */ /* 0x040fe200088f1415 */
[----:B------:R-:W-:Y:S01]  /*0ae0*/  BAR.SYNC.DEFER_BLOCKING 0x0 ;  /* 0x0000000000007b1d */ /* 0x000fe20000010000 */
        /* <DEDUP_REMOVED lines=20> */
[----:B------:R-:W5:Y:S01]  /*0c30*/  @!P0 LDG.E R5, desc[UR22][R2.64+0x80] ;  /* 0x0000801602058981 */ /* 0x000f62000c1e1900 */
        /* <DEDUP_REMOVED lines=34> */
[C---:B------:R-:W-:Y:S02]  /*0e60*/  IADD3 R39, R114.reuse, 0x40, RZ ;  /* 0x0000004072277810 */ /* 0x040fe40007ffe0ff */
[C---:B0-----:R-:W-:Y:S02]  /*0e70*/  IADD3 R3, R114.reuse, 0xa0, RZ ;  /* 0x000000a072037810 */ /* 0x041fe40007ffe0ff */
[C---:B------:R-:W-:Y:S02]  /*0e80*/  IADD3 R41, R114.reuse, 0x60, RZ ;  /* 0x0000006072297810 */ /* 0x040fe40007ffe0ff */
[-C--:B------:R-:W-:Y:S02]  /*0e90*/  LEA.HI.SX32 R3, R3, R114.reuse, 0x1b ;  /* 0x0000007203037211 */ /* 0x080fe400078fdaff */
[C---:B------:R-:W-:Y:S02]  /*0ea0*/  LEA.HI.SX32 R111, R114.reuse, R114, 0x1b ;  /* 0x00000072726f7211 */ /* 0x040fe400078fdaff */
[----:B------:R-:W-:-:S02]  /*0eb0*/  IADD3 R43, R114, 0x80, RZ ;  /* 0x00000080722b7810 */ /* 0x000fc40007ffe0ff */
[-C--:B------:R-:W-:Y:S01]  /*0ec0*/  LEA.HI.SX32 R37, R37, R114.reuse, 0x1b ;  /* 0x0000007225257211 */ /* 0x080fe200078fdaff */
[----:B------:R-:W-:Y:S01]  /*0ed0*/  ULEA UR17, UR7, UR17, 0x18 ;  /* 0x0000001107117291 */ /* 0x000fe2000f8ec03f */
[-C--:B------:R-:W-:Y:S02]  /*0ee0*/  LEA.HI.SX32 R39, R39, R114.reuse, 0x1b ;  /* 0x0000007227277211 */ /* 0x080fe400078fdaff */
[----:B------:R-:W-:-:S03]  /*0ef0*/  LEA.HI.SX32 R41, R41, R114, 0x1b ;  /* 0x0000007229297211 */ /* 0x000fc600078fdaff */
[----:B------:R-:W-:Y:S02]  /*0f00*/  LEA R106, R3, UR17, 0x2 ;  /* 0x00000011036a7c11 */ /* 0x000fe4000f8e10ff */
[----:B------:R-:W-:Y:S02]  /*0f10*/  IADD3 R3, R114, 0xc0, RZ ;  /* 0x000000c072037810 */ /* 0x000fe40007ffe0ff */
[----:B------:R-:W-:Y:S02]  /*0f20*/  LEA R111, R111, UR17, 0x2 ;  /* 0x000000116f6f7c11 */ /* 0x000fe4000f8e10ff */
[----:B------:R-:W-:Y:S02]  /*0f30*/  LEA.HI.SX32 R43, R43, R114, 0x1b ;  /* 0x000000722b2b7211 */ /* 0x000fe400078fdaff */
[----:B------:R-:W-:Y:S02]  /*0f40*/  LEA R110, R37, UR17, 0x2 ;  /* 0x00000011256e7c11 */ /* 0x000fe4000f8e10ff */
[----:B------:R-:W-:-:S02]  /*0f50*/  LEA R109, R39, UR17, 0x2 ;  /* 0x00000011276d7c11 */ /* 0x000fc4000f8e10ff */
[----:B------:R-:W-:Y:S02]  /*0f60*/  LEA R108, R41, UR17, 0x2 ;  /* 0x00000011296c7c11 */ /* 0x000fe4000f8e10ff */
[C---:B------:R-:W-:Y:S02]  /*0f70*/  IADD3 R37, R114.reuse, 0xe0, RZ ;  /* 0x000000e072257810 */ /* 0x040fe40007ffe0ff */
[----:B------:R-:W-:Y:S02]  /*0f80*/  LEA.HI.SX32 R3, R3, R114, 0x1b ;  /* 0x0000007203037211 */ /* 0x000fe400078fdaff */
[----:B------:R-:W-:Y:S02]  /*0f90*/  LEA R107, R43, UR17, 0x2 ;  /* 0x000000112b6b7c11 */ /* 0x000fe4000f8e10ff */
[C---:B------:R-:W-:Y:S02]  /*0fa0*/  IADD3 R39, R114.reuse, 0x100, RZ ;  /* 0x0000010072277810 */ /* 0x040fe40007ffe0ff */
[----:B------:R-:W-:-:S02]  /*0fb0*/  IADD3 R41, R114, 0x120, RZ ;  /* 0x0000012072297810 */ /* 0x000fc40007ffe0ff */
[C---:B------:R-:W-:Y:S02]  /*0fc0*/  IADD3 R43, R114.reuse, 0x140, RZ ;  /* 0x00000140722b7810 */ /* 0x040fe40007ffe0ff */
[-C--:B------:R-:W-:Y:S02]  /*0fd0*/  LEA.HI.SX32 R37, R37, R114.reuse, 0x1b ;  /* 0x0000007225257211 */ /* 0x080fe400078fdaff */
[----:B------:R-:W-:Y:S02]  /*0fe0*/  LEA R105, R3, UR17, 0x2 ;  /* 0x0000001103697c11 */ /* 0x000fe4000f8e10ff */
[----:B------:R-:W-:Y:S02]  /*0ff0*/  IADD3 R3, R114, 0x160, RZ ;  /* 0x0000016072037810 */ /* 0x000fe40007ffe0ff */
[-C--:B------:R-:W-:Y:S02]  /*1000*/  LEA.HI.SX32 R39, R39, R114.reuse, 0x1b ;  /* 0x0000007227277211 */ /* 0x080fe400078fdaff */
[----:B------:R-:W-:-:S02]  /*1010*/  LEA.HI.SX32 R41, R41, R114, 0x1b ;  /* 0x0000007229297211 */ /* 0x000fc400078fdaff */
[-C--:B------:R-:W-:Y:S02]  /*1020*/  LEA.HI.SX32 R43, R43, R114.reuse, 0x1b ;  /* 0x000000722b2b7211 */ /* 0x080fe400078fdaff */
[----:B------:R-:W-:Y:S02]  /*1030*/  LEA R104, R37, UR17, 0x2 ;  /* 0x0000001125687c11 */ /* 0x000fe4000f8e10ff */
[----:B------:R-:W-:Y:S02]  /*1040*/  IADD3 R37, R114, 0x1e0, RZ ;  /* 0x000001e072257810 */ /* 0x000fe40007ffe0ff */
[----:B------:R-:W-:Y:S02]  /*1050*/  LEA.HI.SX32 R3, R3, R114, 0x1b ;  /* 0x0000007203037211 */ /* 0x000fe400078fdaff */
[----:B------:R-:W-:Y:S02]  /*1060*/  LEA R103, R39, UR17, 0x2 ;  /* 0x0000001127677c11 */ /* 0x000fe4000f8e10ff */
[----:B------:R-:W-:-:S02]  /*1070*/  LEA R102, R41, UR17, 0x2 ;  /* 0x0000001129667c11 */ /* 0x000fc4000f8e10ff */
[----:B------:R-:W-:Y:S02]  /*1080*/  SHF.L.U32 R2, R114, 0x4, RZ ;  /* 0x0000000472027819 */ /* 0x000fe400000006ff */
[----:B------:R-:W-:Y:S02]  /*1090*/  LEA R101, R43, UR17, 0x2 ;  /* 0x000000112b657c11 */ /* 0x000fe4000f8e10ff */
[----:B------:R-:W-:Y:S02]  /*10a0*/  LEA R100, R3, UR17, 0x2 ;  /* 0x0000001103647c11 */ /* 0x000fe4000f8e10ff */
[----:B------:R-:W-:Y:S02]  /*10b0*/  LEA.HI.SX32 R37, R37, R114, 0x1b ;  /* 0x0000007225257211 */ /* 0x000fe400078fdaff */
[----:B------:R-:W-:Y:S02]  /*10c0*/  LEA.HI.SX32 R95, R2, R2, 0x1b ;  /* 0x00000002025f7211 */ /* 0x000fe400078fdaff */
[----:B------:R-:W-:-:S02]  /*10d0*/  LEA R96, R37, UR17, 0x2 ;  /* 0x0000001125607c11 */ /* 0x000fc4000f8e10ff */
        /* <DEDUP_REMOVED lines=10> */
[----:B--2---:R-:W-:Y:S04]  /*1180*/  STS [R111], R4 ;  /* 0x000000046f007388 */ /* 0x004fe80000000800 */
[----:B-----5:R0:W-:Y:S04]  /*1190*/  STS [R110+0x80], R5 ;  /* 0x000080056e007388 */ /* 0x0201e80000000800 */
[----:B---3--:R-:W-:Y:S04]  /*11a0*/  STS [R109+0x100], R6 ;  /* 0x000100066d007388 */ /* 0x008fe80000000800 */
        /* <DEDUP_REMOVED lines=39> */
[----:B------:R-:W-:-:S04]  /*1420*/  LEA R4, P0, R20, UR50, 0x2 ;  /* 0x0000003214047c11 */ /* 0x000fc8000f8010ff */
[C---:B------:R-:W-:Y:S02]  /*1430*/  LEA.HI.X R5, R20.reuse, UR49, R21, 0x2, P0 ;  /* 0x0000003114057c11 */ /* 0x040fe400080f1415 */
[----:B------:R-:W-:Y:S02]  /*1440*/  ISETP.GE.AND P0, PT, R20, UR44, PT ;  /* 0x0000002c14007c0c */ /* 0x000fe4000bf06270 */
[----:B------:R-:W-:Y:S01]  /*1450*/  CS2R R6, SRZ ;  /* 0x0000000000067805 */ /* 0x000fe2000001ff00 */
[----:B------:R-:W-:Y:S01]  /*1460*/  BAR.SYNC.DEFER_BLOCKING 0x0 ;  /* 0x0000000000007b1d */ /* 0x000fe20000010000 */
[----:B0-----:R-:W-:Y:S02]  /*1470*/  CS2R R28, SRZ ;  /* 0x00000000001c7805 */ /* 0x001fe4000001ff00 */
[----:B-1----:R-:W-:-:S07]  /*1480*/  CS2R R30, SRZ ;  /* 0x00000000001e7805 */ /* 0x002fce000001ff00 */
[----:B------:R-:W4:Y:S01]  /*1490*/  @!P0 LDG.E R6, desc[UR22][R2.64] ;  /* 0x0000001602068981 */ /* 0x000f22000c1e1900 */
        /* <DEDUP_REMOVED lines=18> */
[----:B------:R-:W-:-:S02]  /*15c0*/  ISETP.GE.AND P6, PT, R19, UR44, PT ;  /* 0x0000002c13007c0c */ /* 0x000fc4000bfc6270 */
[----:B--2---:R-:W-:Y:S02]  /*15d0*/  CS2R R32, SRZ ;  /* 0x0000000000207805 */ /* 0x004fe4000001ff00 */
[----:B---3--:R-:W-:-:S03]  /*15e0*/  CS2R R34, SRZ ;  /* 0x0000000000227805 */ /* 0x008fc6000001ff00 */
[----:B------:R-:W2:Y:S04]  /*15f0*/  @!P0 LDG.E R31, desc[UR22][R2.64+0x480] ;  /* 0x00048016021f8981 */ /* 0x000ea8000c1e1900 */
        /* <DEDUP_REMOVED lines=9> */
[----:B------:R-:W-:Y:S02]  /*1690*/  P2R R38, PR, RZ, 0x2 ;  /* 0x00000002ff267803 */ /* 0x000fe40000000000 */
[----:B------:R-:W-:Y:S01]  /*16a0*/  ISETP.GE.AND P1, PT, R23, UR44, PT ;  /* 0x0000002c17007c0c */ /* 0x000fe2000bf26270 */
[----:B----4-:R-:W-:Y:S04]  /*16b0*/  STS [R111], R6 ;  /* 0x000000066f007388 */ /* 0x010fe80000000800 */
        /* <DEDUP_REMOVED lines=8> */
[----:B--2---:R2:W-:Y:S04]  /*1740*/  STS [R102+0x480], R31 ;  /* 0x0004801f66007388 */ /* 0x0045e80000000800 */
[----:B---3--:R-:W-:Y:S04]  /*1750*/  STS [R101+0x500], R32 ;  /* 0x0005002065007388 */ /* 0x008fe80000000800 */
[----:B------:R3:W-:Y:S04]  /*1760*/  STS [R100+0x580], R33 ;  /* 0x0005802164007388 */ /* 0x0007e80000000800 */
[----:B------:R-:W-:Y:S04]  /*1770*/  STS [R99+0x600], R34 ;  /* 0x0006002263007388 */ /* 0x000fe80000000800 */
        /* <DEDUP_REMOVED lines=11> */
[----:B------:R0:W1:Y:S04]  /*1830*/  LDS R71, [R95+0x1c] ;  /* 0x00001c005f477984 */ /* 0x0000680000000800 */
[----:B------:R0:W1:Y:S04]  /*1840*/  LDS R70, [R95+0x20] ;  /* 0x000020005f467984 */ /* 0x0000680000000800 */
[----:B------:R0:W1:Y:S04]  /*1850*/  LDS R69, [R95+0x24] ;  /* 0x000024005f457984 */ /* 0x0000680000000800 */
[----:B------:R0:W1:Y:S04]  /*1860*/  LDS R68, [R95+0x28] ;  /* 0x000028005f447984 */ /* 0x0000680000000800 */
[----:B------:R0:W2:Y:S04]  /*1870*/  LDS R67, [R95+0x2c] ;  /* 0x00002c005f437984 */ /* 0x0000a80000000800 */
[----:B------:R0:W2:Y:S04]  /*1880*/  LDS R66, [R95+0x30] ;  /* 0x000030005f427984 */ /* 0x0000a80000000800 */
[----:B------:R0:W2:Y:S04]  /*1890*/  LDS R65, [R95+0x34] ;  /* 0x000034005f417984 */ /* 0x0000a80000000800 */
[----:B------:R1:W2:Y:S04]  /*18a0*/  LDS R64, [R95+0x38] ;  /* 0x000038005f407984 */ /* 0x0002a80000000800 */
[----:B------:R1:W2:Y:S01]  /*18b0*/  LDS R63, [R95+0x3c] ;  /* 0x00003c005f3f7984 */ /* 0x0002a20000000800 */
[----:B------:R-:W-:Y:S01]  /*18c0*/  BAR.SYNC.DEFER_BLOCKING 0x0 ;  /* 0x0000000000007b1d */ /* 0x000fe20000010000 */
[----:B0-----:R-:W-:-:S05]  /*18d0*/  CS2R R6, SRZ ;  /* 0x0000000000067805 */ /* 0x001fca000001ff00 */
[----:B------:R-:W3:Y:S01]  /*18e0*/  @!P0 LDG.E R2, desc[UR22][R4.64] ;  /* 0x0000001604028981 */ /* 0x000ee2000c1e1900 */
[----:B------:R-:W-:-:S03]  /*18f0*/  ISETP.GE.AND P0, PT, R22, UR44, PT ;  /* 0x0000002c16007c0c */ /* 0x000fc6000bf06270 */
[----:B------:R-:W3:Y:S01]  /*1900*/  @!P1 LDG.E R6, desc[UR22][R4.64+0x100] ;  /* 0x0001001604069981 */ /* 0x000ee2000c1e1900 */
[----:B------:R-:W-:-:S09]  /*1910*/  ISETP.GE.AND P1, PT, R8, UR44, PT ;  /* 0x0000002c08007c0c */ /* 0x000fd2000bf26270 */
[----:B------:R-:W3:Y:S01]  /*1920*/  @!P0 LDG.E R3, desc[UR22][R4.64+0x80] ;  /* 0x0000801604038981 */ /* 0x000ee2000c1e1900 */
[----:B------:R-:W-:Y:S02]  /*1930*/  ISETP.GE.AND P0, PT, R0, UR44, PT ;  /* 0x0000002c00007c0c */ /* 0x000fe4000bf06270 */
[----:B-1----:R-:W-:-:S06]  /*1940*/  CS2R R24, SRZ ;  /* 0x0000000000187805 */ /* 0x002fcc000001ff00 */
[----:B------:R-:W3:Y:S01]  /*1950*/  @!P1 LDG.E R24, desc[UR22][R4.64+0x200] ;  /* 0x0002001604189981 */ /* 0x000ee2000c1e1900 */
[----:B------:R-:W-:-:S04]  /*1960*/  ISETP.GE.AND P1, PT, R10, UR44, PT ;  /* 0x0000002c0a007c0c */ /* 0x000fc8000bf26270 */
[----:B------:R-:W3:Y:S01]  /*1970*/  @!P0 LDG.E R7, desc[UR22][R4.64+0x180] ;  /* 0x0001801604078981 */ /* 0x000ee2000c1e1900 */
[----:B------:R-:W-:Y:S02]  /*1980*/  ISETP.GE.AND P0, PT, R9, UR44, PT ;  /* 0x0000002c09007c0c */ /* 0x000fe4000bf06270 */
[----:B----4-:R-:W-:-:S06]  /*1990*/  CS2R R26, SRZ ;  /* 0x00000000001a7805 */ /* 0x010fcc000001ff00 */
[----:B------:R-:W4:Y:S01]  /*19a0*/  @!P1 LDG.E R26, desc[UR22][R4.64+0x300] ;  /* 0x00030016041a9981 */ /* 0x000f22000c1e1900 */
[----:B------:R-:W-:-:S04]  /*19b0*/  ISETP.GE.AND P1, PT, R12, UR44, PT ;  /* 0x0000002c0c007c0c */ /* 0x000fc8000bf26270 */
[----:B------:R-:W4:Y:S01]  /*19c0*/  @!P0 LDG.E R25, desc[UR22][R4.64+0x280] ;  /* 0x0002801604198981 */ /* 0x000f22000c1e1900 */
[----:B------:R-:W-:Y:S02]  /*19d0*/  ISETP.GE.AND P0, PT, R11, UR44, PT ;  /* 0x0000002c0b007c0c */ /* 0x000fe4000bf06270 */
[----:B-----5:R-:W-:-:S06]  /*19e0*/  CS2R R28, SRZ ;  /* 0x00000000001c7805 */ /* 0x020fcc000001ff00 */
[----:B------:R-:W5:Y:S01]  /*19f0*/  @!P1 LDG.E R28, desc[UR22][R4.64+0x400] ;  /* 0x00040016041c9981 */ /* 0x000f62000c1e1900 */
[----:B------:R-:W-:-:S04]  /*1a00*/  ISETP.NE.AND P1, PT, R38, RZ, PT ;  /* 0x000000ff2600720c */ /* 0x000fc80003f25270 */
[----:B------:R-:W5:Y:S01]  /*1a10*/  @!P0 LDG.E R27, desc[UR22][R4.64+0x380] ;  /* 0x00038016041b8981 */ /* 0x000f62000c1e1900 */
[----:B------:R-:W-:Y:S02]  /*1a20*/  ISETP.NE.AND P0, PT, R39, RZ, PT ;  /* 0x000000ff2700720c */ /* 0x000fe40003f05270 */
[----:B--2---:R-:W-:Y:S02]  /*1a30*/  CS2R R30, SRZ ;  /* 0x00000000001e7805 */ /* 0x004fe4000001ff00 */
[----:B---3--:R-:W-:Y:S02]  /*1a40*/  CS2R R32, SRZ ;  /* 0x0000000000207805 */ /* 0x008fe4000001ff00 */
[----:B------:R-:W-:Y:S02]  /*1a50*/  CS2R R34, SRZ ;  /* 0x0000000000227805 */ /* 0x000fe4000001ff00 */
[----:B------:R-:W2:Y:S04]  /*1a60*/  @!P1 LDG.E R30, desc[UR22][R4.64+0x500] ;  /* 0x00050016041e9981 */ /* 0x000ea8000c1e1900 */
[----:B------:R-:W3:Y:S04]  /*1a70*/  @!P2 LDG.E R31, desc[UR22][R4.64+0x580] ;  /* 0x00058016041fa981 */ /* 0x000ee8000c1e1900 */
[----:B------:R-:W2:Y:S04]  /*1a80*/  @!P0 LDG.E R29, desc[UR22][R4.64+0x480] ;  /* 0x00048016041d8981 */ /* 0x000ea8000c1e1900 */
[----:B------:R-:W3:Y:S04]  /*1a90*/  @!P3 LDG.E R32, desc[UR22][R4.64+0x600] ;  /* 0x000600160420b981 */ /* 0x000ee8000c1e1900 */
[----:B------:R-:W3:Y:S04]  /*1aa0*/  @!P4 LDG.E R33, desc[UR22][R4.64+0x680] ;  /* 0x000680160421c981 */ /* 0x000ee8000c1e1900 */
[----:B------:R-:W3:Y:S04]  /*1ab0*/  @!P5 LDG.E R34, desc[UR22][R4.64+0x700] ;  /* 0x000700160422d981 */ /* 0x000ee8000c1e1900 */
[----:B------:R-:W3:Y:S01]  /*1ac0*/  @!P6 LDG.E R35, desc[UR22][R4.64+0x780] ;  /* 0x000780160423e981 */ /* 0x000ee2000c1e1900 */
        /* <DEDUP_REMOVED lines=20> */
[----:B----4-:R0:W-:Y:S04]  /*1c10*/  STS [R106+0x280], R25 ;  /* 0x000280196a007388 */ /* 0x0101e80000000800 */
[----:B------:R0:W-:Y:S04]  /*1c20*/  STS [R105+0x300], R26 ;  /* 0x0003001a69007388 */ /* 0x0001e80000000800 */
[----:B-----5:R0:W-:Y:S04]  /*1c30*/  STS [R104+0x380], R27 ;  /* 0x0003801b68007388 */ /* 0x0201e80000000800 */
        /* <DEDUP_REMOVED lines=41> */
.L_x_13018:
[----:B------:R-:W-:Y:S05]  /*1ed0*/  BSYNC B0 ;  /* 0x0000000000007941 */ /* 0x000fea0003800000 */
.L_x_13017:
        /* <DEDUP_REMOVED lines=35> */
.L_x_13020:
[----:B------:R-:W-:Y:S05]  /*2110*/  BSYNC B0 ;  /* 0x0000000000007941 */ /* 0x000fea0003800000 */
.L_x_13019:
        /* <DEDUP_REMOVED lines=35> */
.L_x_13022:
[----:B------:R-:W-:Y:S05]  /*2350*/  BSYNC B0 ;  /* 0x0000000000007941 */ /* 0x000fea0003800000 */
.L_x_13021:
        /* <DEDUP_REMOVED lines=35> */
.L_x_13024:
[----:B------:R-:W-:Y:S05]  /*2590*/  BSYNC B0 ;  /* 0x0000000000007941 */ /* 0x000fea0003800000 */
.L_x_13023:
        /* <DEDUP_REMOVED lines=35> */
.L_x_13026:
[----:B------:R-:W-:Y:S05]  /*27d0*/  BSYNC B0 ;  /* 0x0000000000007941 */ /* 0x000fea0003800000 */
.L_x_13025:
        /* <DEDUP_REMOVED lines=35> */
.L_x_13028:
[----:B------:R-:W-:Y:S05]  /*2a10*/  BSYNC B0 ;  /* 0x0000000000007941 */ /* 0x000fea0003800000 */
.L_x_13027:
        /* <DEDUP_REMOVED lines=35> */
.L_x_13030:
[----:B------:R-:W-:Y:S05]  /*2c50*/  BSYNC B0 ;  /* 0x0000000000007941 */ /* 0x000fea0003800000 */
.L_x_13029:
        /* <DEDUP_REMOVED lines=35> */
.L_x_13032:
[----:B------:R-:W-:Y:S05]  /*2e90*/  BSYNC B0 ;  /* 0x0000000000007941 */ /* 0x000fea0003800000 */
.L_x_13031:
        /* <DEDUP_REMOVED lines=35> */
.L_x_13034:
[----:B------:R-:W-:Y:S05]  /*30d0*/  BSYNC B0 ;  /* 0x0000000000007941 */ /* 0x000fea0003800000 */
.L_x_13033:
        /* <DEDUP_REMOVED lines=35> */
.L_x_13036:
[----:B------:R-:W-:Y:S05]  /*3310*/  BSYNC B0 ;  /* 0x0000000000007941 */ /* 0x000fea0003800000 */
.L_x_13035:
        /* <DEDUP_REMOVED lines=34> */
.L_x_13038:
[----:B------:R-:W-:Y:S05]  /*3540*/  BSYNC B0 ;  /* 0x0000000000007941 */ /* 0x000fea0003800000 */
.L_x_13037:
        /* <DEDUP_REMOVED lines=33> */
.L_x_13040:
[----:B------:R-:W-:Y:S05]  /*3760*/  BSYNC B0 ;  /* 0x0000000000007941 */ /* 0x000fea0003800000 */
.L_x_13039:
        /* <DEDUP_REMOVED lines=33> */
.L_x_13042:
[----:B------:R-:W-:Y:S05]  /*3980*/  BSYNC B0 ;  /* 0x0000000000007941 */ /* 0x000fea0003800000 */
.L_x_13041:
        /* <DEDUP_REMOVED lines=33> */
.L_x_13044:
[----:B------:R-:W-:Y:S05]  /*3ba0*/  BSYNC B0 ;  /* 0x0000000000007941 */ /* 0x000fea0003800000 */
.L_x_13043:
        /* <DEDUP_REMOVED lines=33> */
.L_x_13046:
[----:B------:R-:W-:Y:S05]  /*3dc0*/  BSYNC B0 ;  /* 0x0000000000007941 */ /* 0x000fea0003800000 */
.L_x_13045:
        /* <DEDUP_REMOVED lines=33> */
.L_x_13048:
[----:B------:R-:W-:Y:S05]  /*3fe0*/  BSYNC B0 ;  /* 0x0000000000007941 */ /* 0x000fea0003800000 */
.L_x_13047:
[----:B------:R-:W-:Y:S02]  /*3ff0*/  USHF.R.S32.HI UR33, URZ, 0x1f, UR32 ;  /* 0x0000001f3f217899 */ /* 0x000fe40008011420 */
[----:B0-----:R-:W-:Y:S01]  /*4000*/  MOV R2, UR32 ;  /* 0x0000002000027c02 */ /* 0x001fe20008000f00 */
[----:B------:R-:W-:Y:S01]  /*4010*/  USHF.R.S32.HI UR26, URZ, 0x1f, UR11 ;  /* 0x0000001f3f1a7899 */ /* 0x000fe2000801140b */
[----:B------:R-:W-:Y:S01]  /*4020*/  MOV R4, UR32 ;  /* 0x0000002000047c02 */ /* 0x000fe20008000f00 */
[----:B------:R-:W-:Y:S01]  /*4030*/  ULDC.64 UR8, c[0x0][0x2a0] ;  /* 0x0000a80000087ab9 */ /* 0x000fe20000000a00 */
[----:B------:R-:W-:Y:S01]  /*4040*/  ULDC.64 UR20, c[0x0][0x2b0] ;  /* 0x0000ac0000147ab9 */ /* 0x000fe20000000a00 */
[----:B------:R-:W-:Y:S01]  /*4050*/  MOV R3, UR33 ;  /* 0x0000002100037c02 */ /* 0x000fe20008000f00 */
[----:B------:R-:W-:Y:S02]  /*4060*/  UIMAD UR7, UR26, UR8, URZ ;  /* 0x000000081a0772a4 */ /* 0x000fe4000f8e023f */
[----:B------:R-:W-:Y:S01]  /*4070*/  MOV R5, UR8 ;  /* 0x0000000800057c02 */ /* 0x000fe20008000f00 */
[----:B------:R-:W-:-:S02]  /*4080*/  UIMAD UR19, UR26, UR20, URZ ;  /* 0x000000141a1372a4 */ /* 0x000fc4000f8e023f */
[----:B------:R-:W-:Y:S01]  /*4090*/  MOV R7, UR20 ;  /* 0x0000001400077c02 */ /* 0x000fe20008000f00 */
[----:B------:R-:W-:Y:S01]  /*40a0*/  UIMAD UR18, UR11, UR9, UR7 ;  /* 0x000000090b1272a4 */ /* 0x000fe2000f8e0207 */
[----:B------:R-:W-:Y:S01]  /*40b0*/  LDS R62, [R95] ;  /* 0x000000005f3e7984 */ /* 0x000fe20000000800 */
[----:B------:R-:W-:Y:S01]  /*40c0*/  @!P0 IMAD.WIDE.U32 R2, R5, UR11, R2 ;  /* 0x0000000b05028c25 */ /* 0x000fe2000f8e0002 */
[----:B------:R-:W-:Y:S01]  /*40d0*/  USHF.R.S32.HI UR7, URZ, 0x1f, UR12 ;  /* 0x0000001f3f077899 */ /* 0x000fe2000801140c */
[----:B------:R-:W-:Y:S01]  /*40e0*/  MOV R5, UR33 ;  /* 0x0000002100057c02 */ /* 0x000fe20008000f00 */
[----:B------:R-:W-:Y:S01]  /*40f0*/  UIMAD.WIDE.U32 UR28, UR11, UR8, URZ ;  /* 0x000000080b1c72a5 */ /* 0x000fe2000f8e003f */
[----:B------:R-:W-:Y:S01]  /*4100*/  LDS R61, [R95+0x4] ;  /* 0x000004005f3d7984 */ /* 0x000fe20000000800 */
[----:B------:R-:W-:Y:S01]  /*4110*/  UIMAD UR30, UR11, UR21, UR19 ;  /* 0x000000150b1e72a4 */ /* 0x000fe2000f8e0213 */
[----:B------:R-:W-:Y:S01]  /*4120*/  @!P0 IADD3 R3, R3, UR18, RZ ;  /* 0x0000001203038c10 */ /* 0x000fe2000fffe0ff */
[----:B------:R-:W-:Y:S01]  /*4130*/  ULDC.64 UR8, c[0x0][0x2a8] ;  /* 0x0000aa0000087ab9 */ /* 0x000fe20000000a00 */
[----:B------:R-:W-:Y:S01]  /*4140*/  @!P0 IMAD.WIDE.U32 R4, R7, UR11, R4 ;  /* 0x0000000b07048c25 */ /* 0x000fe2000f8e0004 */
[----:B------:R-:W-:-:S02]  /*4150*/  UIMAD UR27, UR7, UR8, URZ ;  /* 0x00000008071b72a4 */ /* 0x000fc4000f8e023f */
        /* <DEDUP_REMOVED lines=8> */
[----:B------:R-:W-:Y:S02]  /*41e0*/  UIMAD.WIDE.U32 UR8, UR12, UR8, UR28 ;  /* 0x000000080c0872a5 */ /* 0x000fe4000f8e001c */
        /* <DEDUP_REMOVED lines=12> */
[----:B------:R-:W-:Y:S01]  /*42b0*/  LDS R57, [R95+0x14] ;  /* 0x000014005f397984 */ /* 0x000fe20000000800 */
[----:B------:R-:W-:Y:S01]  /*42c0*/  ULDC.64 UR30, c[0x0][0x308] ;  /* 0x0000c200001e7ab9 */ /* 0x000fe20000000a00 */
[----:B------:R-:W-:Y:S01]  /*42d0*/  ULDC.64 UR28, c[0x0][0x318] ;  /* 0x0000c600001c7ab9 */ /* 0x000fe20000000a00 */
[----:B------:R-:W-:Y:S01]  /*42e0*/  USHF.R.S32.HI UR20, URZ, 0x1f, UR21 ;  /* 0x0000001f3f147899 */ /* 0x000fe20008011415 */
[C---:B------:R-:W-:Y:S01]  /*42f0*/  @!P0 IADD3.X R5, R21.reuse, UR35, R5, P2, !PT ;  /* 0x0000002315058c10 */ /* 0x040fe200097fe405 */
[----:B------:R-:W-:Y:S01]  /*4300*/  UIADD3 UR36, UP0, UR21, UR8, URZ ;  /* 0x0000000815247290 */ /* 0x000fe2000ff1e03f */
[----:B------:R-:W-:Y:S01]  /*4310*/  LDS R56, [R95+0x18] ;  /* 0x000018005f387984 */ /* 0x000fe20000000800 */
[----:B------:R-:W-:Y:S01]  /*4320*/  @!P0 IADD3.X R28, R21, UR34, R3, P1, !PT ;  /* 0x00000022151c8c10 */ /* 0x000fe20008ffe403 */
[----:B------:R-:W-:Y:S01]  /*4330*/  UIADD3 UR27, UP1, UR21, UR18, URZ ;  /* 0x00000012151b7290 */ /* 0x000fe2000ff3e03f */
[C---:B------:R-:W-:Y:S01]  /*4340*/  LEA R2, P2, R20.reuse, UR30, 0x2 ;  /* 0x0000001e14027c11 */ /* 0x040fe2000f8410ff */
[----:B------:R-:W-:Y:S01]  /*4350*/  UIADD3.X UR8, UR20, UR34, UR9, UP0, !UPT ;  /* 0x0000002214087290 */ /* 0x000fe200087fe409 */
        /* <DEDUP_REMOVED lines=34> */
[----:B------:R-:W-:Y:S02]  /*4580*/  ISETP.GE.AND P2, PT, R8, UR44, PT ;  /* 0x0000002c08007c0c */ /* 0x000fe4000bf46270 */
[----:B------:R-:W-:Y:S02]  /*4590*/  CS2R R40, SRZ ;  /* 0x0000000000287805 */ /* 0x000fe4000001ff00 */
[----:B------:R-:W-:Y:S02]  /*45a0*/  CS2R R42, SRZ ;  /* 0x00000000002a7805 */ /* 0x000fe4000001ff00 */
[----:B------:R-:W-:Y:S01]  /*45b0*/  CS2R R44, SRZ ;  /* 0x00000000002c7805 */ /* 0x000fe2000001ff00 */
[----:B------:R-:W-:Y:S01]  /*45c0*/  HFMA2.MMA R117, -RZ, RZ, 0, 0 ;  /* 0x00000000ff757435 */ /* 0x000fe200000001ff */
[----:B------:R-:W-:Y:S01]  /*45d0*/  CS2R R118, SRZ ;  /* 0x0000000000767805 */ /* 0x000fe2000001ff00 */
[----:B------:R-:W-:Y:S01]  /*45e0*/  HFMA2.MMA R123, -RZ, RZ, 0, 0 ;  /* 0x00000000ff7b7435 */ /* 0x000fe200000001ff */
[----:B------:R-:W-:-:S02]  /*45f0*/  MOV R120, RZ ;  /* 0x000000ff00787202 */ /* 0x000fc40000000f00 */
[----:B------:R-:W-:Y:S02]  /*4600*/  CS2R R124, SRZ ;  /* 0x00000000007c7805 */ /* 0x000fe4000001ff00 */
[----:B------:R-:W-:Y:S01]  /*4610*/  MOV R126, RZ ;  /* 0x000000ff007e7202 */ /* 0x000fe20000000f00 */
        /* <DEDUP_REMOVED lines=10> */
[----:B0-----:R-:W-:-:S02]  /*46c0*/  CS2R R6, SRZ ;  /* 0x0000000000067805 */ /* 0x001fc4000001ff00 */
        /* <DEDUP_REMOVED lines=44> */
[----:B------:R-:W4:Y:S04]  /*4990*/  LDS R32, [R95+0x1c] ;  /* 0x00001c005f207984 */ /* 0x000f280000000800 */
[----:B------:R-:W5:Y:S04]  /*49a0*/  LDS R31, [R95+0x20] ;  /* 0x000020005f1f7984 */ /* 0x000f680000000800 */
[----:B------:R-:W-:Y:S04]  /*49b0*/  LDS R30, [R95+0x24] ;  /* 0x000024005f1e7984 */ /* 0x000fe80000000800 */
[----:B------:R-:W5:Y:S04]  /*49c0*/  LDS R24, [R95+0x28] ;  /* 0x000028005f187984 */ /* 0x000f680000000800 */
[----:B------:R-:W5:Y:S04]  /*49d0*/  LDS R25, [R95+0x2c] ;  /* 0x00002c005f197984 */ /* 0x000f680000000800 */
[----:B------:R-:W-:Y:S04]  /*49e0*/  LDS R26, [R95+0x30] ;  /* 0x000030005f1a7984 */ /* 0x000fe80000000800 */
[----:B------:R-:W5:Y:S04]  /*49f0*/  LDS R27, [R95+0x34] ;  /* 0x000034005f1b7984 */ /* 0x000f680000000800 */
[----:B------:R-:W5:Y:S04]  /*4a00*/  LDS R28, [R95+0x38] ;  /* 0x000038005f1c7984 */ /* 0x000f680000000800 */
[----:B------:R-:W5:Y:S01]  /*4a10*/  LDS R29, [R95+0x3c] ;  /* 0x00003c005f1d7984 */ /* 0x000f620000000800 */
[----:B------:R-:W-:Y:S01]  /*4a20*/  BAR.SYNC.DEFER_BLOCKING 0x0 ;  /* 0x0000000000007b1d */ /* 0x000fe20000010000 */
[----:B0-----:R-:W-:-:S02]  /*4a30*/  CS2R R40, SRZ ;  /* 0x0000000000287805 */ /* 0x001fc4000001ff00 */
[----:B------:R-:W-:-:S03]  /*4a40*/  CS2R R6, SRZ ;  /* 0x0000000000067805 */ /* 0x000fc6000001ff00 */
        /* <DEDUP_REMOVED lines=34> */
[----:B------:R-:W-:Y:S01]  /*4c70*/  FMUL.FTZ R2, R34, -1.4426950216293334961 ;  /* 0xbfb8aa3b22027820 */ /* 0x000fe20000410000 */
[----:B0-----:R-:W-:-:S06]  /*4c80*/  FADD.FTZ R43, R43, 1 ;  /* 0x3f8000002b2b7421 */ /* 0x001fcc0000010000 */
[----:B------:R-:W0:Y:S01]  /*4c90*/  MUFU.EX2 R121, R121 ;  /* 0x0000007900797308 */ /* 0x000e220000000800 */
[----:B-1----:R-:W-:-:S07]  /*4ca0*/  FADD.FTZ R42, R42, 1 ;  /* 0x3f8000002a2a7421 */ /* 0x002fce0000010000 */
[----:B------:R-:W1:Y:S01]  /*4cb0*/  MUFU.EX2 R3, R3 ;  /* 0x0000000300037308 */ /* 0x000e620000000800 */
[----:B--2---:R-:W-:Y:S01]  /*4cc0*/  FADD.FTZ R122, R122, 1 ;  /* 0x3f8000007a7a7421 */ /* 0x004fe20000010000 */
[----:B----4-:R-:W-:Y:S01]  /*4cd0*/  FMUL.FTZ R127, R32, -1.4426950216293334961 ;  /* 0xbfb8aa3b207f7820 */ /* 0x010fe20000410000 */
[----:B-----5:R-:W-:-:S05]  /*4ce0*/  FMUL.FTZ R128, R31, -1.4426950216293334961 ;  /* 0xbfb8aa3b1f807820 */ /* 0x020fca0000410000 */
[----:B------:R-:W2:Y:S01]  /*4cf0*/  MUFU.EX2 R2, R2 ;  /* 0x0000000200027308 */ /* 0x000ea20000000800 */
[----:B------:R-:W-:-:S07]  /*4d00*/  FMUL.FTZ R132, R24, -1.4426950216293334961 ;  /* 0xbfb8aa3b18847820 */ /* 0x000fce0000410000 */
[----:B------:R-:W3:Y:S01]  /*4d10*/  MUFU.RCP R43, R43 ;  /* 0x0000002b002b7308 */ /* 0x000ee20000001000 */
[----:B------:R-:W-:Y:S01]  /*4d20*/  FMUL.FTZ R46, R37, -1.4426950216293334961 ;  /* 0xbfb8aa3b252e7820 */ /* 0x000fe20000410000 */
[----:B0-----:R-:W-:Y:S01]  /*4d30*/  FADD.FTZ R121, R121, 1 ;  /* 0x3f80000079797421 */ /* 0x001fe20000010000 */
[----:B------:R-:W-:-:S05]  /*4d40*/  FMUL.FTZ R133, R25, -1.4426950216293334961 ;  /* 0xbfb8aa3b19857820 */ /* 0x000fca0000410000 */
[----:B------:R-:W-:Y:S01]  /*4d50*/  MUFU.RCP R42, R42 ;  /* 0x0000002a002a7308 */ /* 0x000fe20000001000 */
[----:B-1----:R-:W-:-:S07]  /*4d60*/  FADD.FTZ R3, R3, 1 ;  /* 0x3f80000003037421 */ /* 0x002fce0000010000 */
[----:B------:R0:W-:Y:S08]  /*4d70*/  MUFU.EX2 R129, R127 ;  /* 0x0000007f00817308 */ /* 0x0001f00000000800 */
[----:B------:R1:W-:Y:S01]  /*4d80*/  MUFU.EX2 R130, R128 ;  /* 0x0000008000827308 */ /* 0x0003e20000000800 */
[----:B0-----:R-:W-:-:S07]  /*4d90*/  FMUL.FTZ R127, R27, -1.4426950216293334961 ;  /* 0xbfb8aa3b1b7f7820 */ /* 0x001fce0000410000 */
[----:B------:R-:W-:Y:S01]  /*4da0*/  MUFU.RCP R122, R122 ;  /* 0x0000007a007a7308 */ /* 0x000fe20000001000 */
[----:B-1----:R-:W-:Y:S01]  /*4db0*/  FMUL.FTZ R128, R28, -1.4426950216293334961 ;  /* 0xbfb8aa3b1c807820 */ /* 0x002fe20000410000 */
[----:B------:R-:W-:Y:S01]  /*4dc0*/  FMUL.FTZ R135, R26, -1.4426950216293334961 ;  /* 0xbfb8aa3b1a877820 */ /* 0x000fe20000410000 */
[----:B--2---:R-:W-:-:S05]  /*4dd0*/  FADD.FTZ R2, R2, 1 ;  /* 0x3f80000002027421 */ /* 0x004fca0000010000 */
[----:B------:R-:W0:Y:S08]  /*4de0*/  MUFU.EX2 R132, R132 ;  /* 0x0000008400847308 */ /* 0x000e300000000800 */
[----:B------:R-:W1:Y:S08]  /*4df0*/  MUFU.EX2 R134, R133 ;  /* 0x0000008500867308 */ /* 0x000e700000000800 */
[----:B------:R-:W-:Y:S08]  /*4e00*/  MUFU.EX2 R136, R127 ;  /* 0x0000007f00887308 */ /* 0x000ff00000000800 */
[----:B------:R-:W2:Y:S08]  /*4e10*/  MUFU.EX2 R46, R46 ;  /* 0x0000002e002e7308 */ /* 0x000eb00000000800 */
[----:B------:R-:W4:Y:S08]  /*4e20*/  MUFU.RCP R121, R121 ;  /* 0x0000007900797308 */ /* 0x000f300000001000 */
[----:B------:R-:W-:Y:S08]  /*4e30*/  MUFU.EX2 R137, R128 ;  /* 0x0000008000897308 */ /* 0x000ff00000000800 */
[----:B------:R3:W-:Y:S01]  /*4e40*/  MUFU.RCP R128, R3 ;  /* 0x0000000300807308 */ /* 0x0007e20000001000 */
[----:B------:R-:W-:Y:S01]  /*4e50*/  FMUL.FTZ R138, R29, -1.4426950216293334961 ;  /* 0xbfb8aa3b1d8a7820 */ /* 0x000fe20000410000 */
[----:B---3--:R-:W-:-:S06]  /*4e60*/  FADD.FTZ R3, -R43, 1 ;  /* 0x3f8000002b037421 */ /* 0x008fcc0000010100 */
[----:B------:R3:W-:Y:S01]  /*4e70*/  MUFU.RCP R127, R2 ;  /* 0x00000002007f7308 */ /* 0x0007e20000001000 */
[----:B------:R-:W-:Y:S01]  /*4e80*/  FMUL.FTZ R131, R30, -1.4426950216293334961 ;  /* 0xbfb8aa3b1e837820 */ /* 0x000fe20000410000 */
[----:B0-----:R-:W-:-:S06]  /*4e90*/  FADD.FTZ R133, R132, 1 ;  /* 0x3f80000084857421 */ /* 0x001fcc0000010000 */
[----:B------:R-:W0:Y:S01]  /*4ea0*/  MUFU.EX2 R135, R135 ;  /* 0x0000008700877308 */ /* 0x000e220000000800 */
[----:B---3--:R-:W-:Y:S01]  /*4eb0*/  FADD.FTZ R2, -R42, 1 ;  /* 0x3f8000002a027421 */ /* 0x008fe20000010100 */
        /* <DEDUP_REMOVED lines=17> */
[----:B------:R-:W4:Y:S04]  /*4fd0*/  LDS R41, [R95] ;  /* 0x000000005f297984 */ /* 0x000f280000000800 */
[----:B------:R-:W0:Y:S04]  /*4fe0*/  LDS R40, [R95+0x4] ;  /* 0x000004005f287984 */ /* 0x000e280000000800 */
[----:B------:R-:W0:Y:S04]  /*4ff0*/  LDS R44, [R95+0xc] ;  /* 0x00000c005f2c7984 */ /* 0x000e280000000800 */
[----:B------:R-:W0:Y:S04]  /*5000*/  LDS R117, [R95+0x10] ;  /* 0x000010005f757984 */ /* 0x000e280000000800 */
[----:B------:R-:W0:Y:S01]  /*5010*/  LDS R45, [R95+0x8] ;  /* 0x000008005f2d7984 */ /* 0x000e220000000800 */
[----:B---3--:R-:W-:-:S03]  /*5020*/  FFMA.FTZ R5, R38, R3, 1 ;  /* 0x3f80000026057423 */ /* 0x008fc60000010003 */
[----:B------:R-:W3:Y:S01]  /*5030*/  LDS R118, [R95+0x14] ;  /* 0x000014005f767984 */ /* 0x000ee20000000800 */
[----:B------:R-:W-:Y:S01]  /*5040*/  FFMA.FTZ R2, R39, R2, 1 ;  /* 0x3f80000027027423 */ /* 0x000fe20000010002 */
[----:B-----5:R-:W-:Y:S02]  /*5050*/  FADD.FTZ R124, -R122, 1 ;  /* 0x3f8000007a7c7421 */ /* 0x020fe40000010100 */
[----:B------:R-:W-:Y:S01]  /*5060*/  LDS R119, [R95+0x18] ;  /* 0x000018005f777984 */ /* 0x000fe20000000800 */
[----:B------:R5:W-:Y:S03]  /*5070*/  MUFU.EX2 R145, R138 ;  /* 0x0000008a00917308 */ /* 0x000be60000000800 */
[----:B------:R-:W3:Y:S01]  /*5080*/  LDS R120, [R95+0x1c] ;  /* 0x00001c005f787984 */ /* 0x000ee20000000800 */
[----:B-1----:R-:W-:Y:S01]  /*5090*/  FADD.FTZ R132, R134, 1 ;  /* 0x3f80000086847421 */ /* 0x002fe20000010000 */
[----:B--2---:R-:W-:-:S02]  /*50a0*/  FADD.FTZ R46, R46, 1 ;  /* 0x3f8000002e2e7421 */ /* 0x004fc40000010000 */
[----:B------:R-:W-:Y:S01]  /*50b0*/  LDS R125, [R95+0x28] ;  /* 0x000028005f7d7984 */ /* 0x000fe20000000800 */
[----:B------:R-:W1:Y:S01]  /*50c0*/  MUFU.EX2 R131, R131 ;  /* 0x0000008300837308 */ /* 0x000e620000000800 */
[----:B------:R-:W-:Y:S02]  /*50d0*/  FADD.FTZ R129, R129, 1 ;  /* 0x3f80000081817421 */ /* 0x000fe40000010000 */
[----:B------:R-:W-:Y:S01]  /*50e0*/  LDS R123, [R95+0x20] ;  /* 0x000020005f7b7984 */ /* 0x000fe20000000800 */
[----:B----4-:R-:W-:-:S03]  /*50f0*/  FMUL.FTZ R3, R62, R41 ;  /* 0x000000293e037220 */ /* 0x010fc60000410000 */
[----:B------:R-:W-:Y:S01]  /*5100*/  LDS R126, [R95+0x2c] ;  /* 0x00002c005f7e7984 */ /* 0x000fe20000000800 */
[----:B0-----:R-:W-:Y:S01]  /*5110*/  FMUL.FTZ R4, R61, R40 ;  /* 0x000000283d047220 */ /* 0x001fe20000410000 */
[----:B------:R-:W-:Y:S01]  /*5120*/  FMUL.FTZ R3, R42, R3 ;  /* 0x000000032a037220 */ /* 0x000fe20000410000 */
[----:B-----5:R-:W-:Y:S01]  /*5130*/  FADD.FTZ R138, R136, 1 ;  /* 0x3f800000888a7421 */ /* 0x020fe20000010000 */
[----:B------:R-:W-:Y:S01]  /*5140*/  FFMA.FTZ R136, R35, R124, 1 ;  /* 0x3f80000023887423 */ /* 0x000fe2000001007c */
[----:B------:R-:W-:Y:S01]  /*5150*/  FMUL.FTZ R4, R43, R4 ;  /* 0x000000042b047220 */ /* 0x000fe20000410000 */
[----:B------:R-:W-:Y:S01]  /*5160*/  FMUL.FTZ R2, R3, R2 ;  /* 0x0000000203027220 */ /* 0x000fe20000410000 */
[----:B------:R-:W-:Y:S01]  /*5170*/  FADD.FTZ R3, -R121, 1 ;  /* 0x3f80000079037421 */ /* 0x000fe20000010100 */
[----:B------:R-:W-:Y:S01]  /*5180*/  FMUL.FTZ R134, R59, R44 ;  /* 0x0000002c3b867220 */ /* 0x000fe20000410000 */
[----:B------:R-:W0:Y:S01]  /*5190*/  LDS R124, [R95+0x24] ;  /* 0x000024005f7c7984 */ /* 0x000e220000000800 */
[----:B------:R-:W-:Y:S01]  /*51a0*/  FMUL.FTZ R4, R4, R5 ;  /* 0x0000000504047220 */ /* 0x000fe20000410000 */
[----:B------:R-:W-:Y:S01]  /*51b0*/  FFMA.FTZ R5, R36, R3, 1 ;  /* 0x3f80000024057423 */ /* 0x000fe20000010003 */
[----:B------:R-:W-:Y:S01]  /*51c0*/  FMUL.FTZ R134, R121, R134 ;  /* 0x0000008679867220 */ /* 0x000fe20000410000 */
[----:B------:R-:W2:Y:S01]  /*51d0*/  MUFU.RCP R46, R46 ;  /* 0x0000002e002e7308 */ /* 0x000ea20000001000 */
[----:B------:R-:W-:Y:S01]  /*51e0*/  FMUL.FTZ R7, R58, R117 ;  /* 0x000000753a077220 */ /* 0x000fe20000410000 */
[----:B------:R-:W-:Y:S01]  /*51f0*/  FADD.FTZ R135, R135, 1 ;  /* 0x3f80000087877421 */ /* 0x000fe20000010000 */
[----:B------:R-:W-:Y:S01]  /*5200*/  FMUL.FTZ R140, R134, R5 ;  /* 0x00000005868c7220 */ /* 0x000fe20000410000 */
[----:B------:R-:W-:Y:S01]  /*5210*/  FADD.FTZ R134, -R128, 1 ;  /* 0x3f80000080867421 */ /* 0x000fe20000010100 */
[----:B------:R-:W-:Y:S01]  /*5220*/  FMUL.FTZ R7, R122, R7 ;  /* 0x000000077a077220 */ /* 0x000fe20000410000 */
[----:B------:R-:W-:-:S02]  /*5230*/  FADD.FTZ R141, R137, 1 ;  /* 0x3f800000898d7421 */ /* 0x000fc40000010000 */
[----:B------:R-:W4:Y:S01]  /*5240*/  MUFU.RCP R129, R129 ;  /* 0x0000008100817308 */ /* 0x000f220000001000 */
[----:B------:R-:W-:Y:S01]  /*5250*/  FMUL.FTZ R142, R7, R136 ;  /* 0x00000088078e7220 */ /* 0x000fe20000410000 */
[----:B------:R-:W-:Y:S01]  /*5260*/  FFMA.FTZ R146, R33, R134, 1 ;  /* 0x3f80000021927423 */ /* 0x000fe20000010086 */
[----:B------:R-:W5:Y:S01]  /*5270*/  LDS R137, [R95+0x30] ;  /* 0x000030005f897984 */ /* 0x000f620000000800 */
[----:B-1----:R-:W-:-:S03]  /*5280*/  FADD.FTZ R131, R131, 1 ;  /* 0x3f80000083837421 */ /* 0x002fc60000010000 */
[----:B------:R-:W1:Y:S01]  /*5290*/  LDS R136, [R95+0x34] ;  /* 0x000034005f887984 */ /* 0x000e620000000800 */
[----:B------:R3:W-:Y:S03]  /*52a0*/  MUFU.RCP R139, R135 ;  /* 0x00000087008b7308 */ /* 0x0007e60000001000 */
[----:B------:R-:W-:Y:S04]  /*52b0*/  LDS R134, [R95+0x3c] ;  /* 0x00003c005f867984 */ /* 0x000fe80000000800 */
[----:B---3--:R-:W3:Y:S01]  /*52c0*/  LDS R135, [R95+0x38] ;  /* 0x000038005f877984 */ /* 0x008ee20000000800 */
[----:B------:R-:W0:Y:S01]  /*52d0*/  MUFU.RCP R132, R132 ;  /* 0x0000008400847308 */ /* 0x000e220000001000 */
[----:B------:R-:W-:Y:S01]  /*52e0*/  FADD.FTZ R130, R130, 1 ;  /* 0x3f80000082827421 */ /* 0x000fe20000010000 */
[----:B--2---:R-:W-:Y:S01]  /*52f0*/  FADD.FTZ R6, -R46, 1 ;  /* 0x3f8000002e067421 */ /* 0x004fe20000010100 */
[----:B------:R-:W-:Y:S01]  /*5300*/  FMUL.FTZ R3, R60, R45 ;  /* 0x0000002d3c037220 */ /* 0x000fe20000410000 */
[----:B------:R-:W-:Y:S01]  /*5310*/  FADD.FTZ R145, R145, 1 ;  /* 0x3f80000091917421 */ /* 0x000fe20000010000 */
[----:B----4-:R-:W-:-:S03]  /*5320*/  FADD.FTZ R5, -R129, 1 ;  /* 0x3f80000081057421 */ /* 0x010fc60000010100 */
[----:B------:R-:W2:Y:S01]  /*5330*/  MUFU.RCP R131, R131 ;  /* 0x0000008300837308 */ /* 0x000ea20000001000 */
[----:B------:R-:W-:Y:S01]  /*5340*/  FFMA.FTZ R6, R37, R6, 1 ;  /* 0x3f80000025067423 */ /* 0x000fe20000010006 */
[----:B------:R-:W-:Y:S01]  /*5350*/  FMUL.FTZ R3, R46, R3 ;  /* 0x000000032e037220 */ /* 0x000fe20000410000 */
[----:B------:R-:W-:-:S05]  /*5360*/  FMUL.FTZ R144, R57, R118 ;  /* 0x0000007639907220 */ /* 0x000fca0000410000 */
        /* <DEDUP_REMOVED lines=10> */
[----:B0-----:R-:W-:-:S03]  /*5410*/  FADD.FTZ R152, -R132, 1 ;  /* 0x3f80000084987421 */ /* 0x001fc60000010100 */
[----:B------:R-:W0:Y:S01]  /*5420*/  MUFU.RCP R138, R138 ;  /* 0x0000008a008a7308 */ /* 0x000e220000001000 */
[----:B------:R-:W-:-:S07]  /*5430*/  FMUL.FTZ R5, R128, R5 ;  /* 0x0000000580057220 */ /* 0x000fce0000410000 */
[----:B------:R1:W3:Y:S01]  /*5440*/  MUFU.RCP R143, R141 ;  /* 0x0000008d008f7308 */ /* 0x0002e20000001000 */
[----:B------:R-:W-:-:S07]  /*5450*/  FMUL.FTZ R148, R129, R148 ;  /* 0x0000009481947220 */ /* 0x000fce0000410000 */
[----:B------:R-:W3:Y:S01]  /*5460*/  MUFU.RCP R164, R145 ;  /* 0x0000009100a47308 */ /* 0x000ee20000001000 */
[----:B------:R-:W-:Y:S01]  /*5470*/  FMUL.FTZ R144, R144, R3 ;  /* 0x0000000390907220 */ /* 0x000fe20000410000 */
[----:B------:R-:W-:Y:S01]  /*5480*/  FFMA.FTZ R156, R25, R152, 1 ;  /* 0x3f800000199c7423 */ /* 0x000fe20000010098 */
[----:B--2---:R-:W-:Y:S01]  /*5490*/  FADD.FTZ R3, -R131, 1 ;  /* 0x3f80000083037421 */ /* 0x004fe20000010100 */
        /* <DEDUP_REMOVED lines=9> */
[----:B-1----:R-:W-:Y:S01]  /*5530*/  FMUL.FTZ R141, R51, R126 ;  /* 0x0000007e338d7220 */ /* 0x002fe20000410000 */
[----:B------:R-:W-:Y:S01]  /*5540*/  FFMA.FTZ R7, R24, R7, 1 ;  /* 0x3f80000018077423 */ /* 0x000fe20000010007 */
[----:B------:R-:W-:Y:S01]  /*5550*/  FMUL.FTZ R154, R133, R154 ;  /* 0x0000009a859a7220 */ /* 0x000fe20000410000 */
[----:B------:R-:W-:Y:S01]  /*5560*/  FMUL.FTZ R152, R152, R5 ;  /* 0x0000000598987220 */ /* 0x000fe20000410000 */
[----:B------:R-:W-:Y:S01]  /*5570*/  FFMA.FTZ R150, R31, R150, 1 ;  /* 0x3f8000001f967423 */ /* 0x000fe20000010096 */
[----:B------:R-:W-:Y:S01]  /*5580*/  FMUL.FTZ R3, R130, R3 ;  /* 0x0000000382037220 */ /* 0x000fe20000410000 */
[----:B------:R-:W-:Y:S01]  /*5590*/  FMUL.FTZ R141, R132, R141 ;  /* 0x0000008d848d7220 */ /* 0x000fe20000410000 */
[----:B0-----:R-:W-:Y:S01]  /*55a0*/  FADD.FTZ R158, -R138, 1 ;  /* 0x3f8000008a9e7421 */ /* 0x001fe20000010100 */
        /* <DEDUP_REMOVED lines=61> */
[----:B-1----:R-:W-:Y:S01]  /*5980*/  P2R R2, PR, RZ, 0x40 ;  /* 0x00000040ff027803 */ /* 0x002fe20000000000 */
[----:B------:R-:W-:Y:S01]  /*5990*/  UIMAD.WIDE.U32 UR8, UR11, UR18, URZ ;  /* 0x000000120b0872a5 */ /* 0x000fe2000f8e003f */
[C---:B------:R-:W-:Y:S01]  /*59a0*/  IADD3 R2, P1, R20.reuse, UR32, RZ ;  /* 0x0000002014027c10 */ /* 0x040fe2000ff3e0ff */
[----:B------:R-:W-:Y:S01]  /*59b0*/  UIMAD UR19, UR11, UR19, UR27 ;  /* 0x000000130b1372a4 */ /* 0x000fe2000f8e021b */
[----:B------:R-:W-:Y:S02]  /*59c0*/  BSSY B0, `(.L_x_13049) ;  /* 0x0000012000007945 */ /* 0x000fe40003800000 */
[----:B------:R-:W-:Y:S01]  /*59d0*/  IADD3.X R3, R21, UR33, RZ, P1, !PT ;  /* 0x0000002115037c10 */ /* 0x000fe20008ffe4ff */
        /* <DEDUP_REMOVED lines=16> */
.L_x_13050:
[----:B------:R-:W-:Y:S05]  /*5ae0*/  BSYNC B0 ;  /* 0x0000000000007941 */ /* 0x000fea0003800000 */
.L_x_13049:
        /* <DEDUP_REMOVED lines=154> */
.L_x_13053:
[----:B------:R-:W-:Y:S05]  /*6490*/  BSYNC B0 ;  /* 0x0000000000007941 */ /* 0x000fea0003800000 */
.L_x_13052:
        /* <DEDUP_REMOVED lines=43> */
.L_x_13051:
[----:B-1----:R-:W-:Y:S01]  /*6750*/  FFMA.FTZ R3, R93, R62, R116 ;  /* 0x0000003e5d037223 */ /* 0x002fe20000010074 */
[----:B------:R-:W1:Y:S01]  /*6760*/  LDC R2, c[0x0][0x21c] ;  /* 0x00008700ff027b82 */ /* 0x000e620000000800 */
        /* <DEDUP_REMOVED lines=43> */
[----:B------:R-:W-:Y:S01]  /*6a20*/  ULDC.64 UR18, c[0x0][0x230] ;  /* 0x00008c0000127ab9 */ /* 0x000fe20000000a00 */
[----:B------:R-:W-:Y:S01]  /*6a30*/  LOP3.LUT R0, R112, 0x7ffffe0, RZ, 0xc0, !PT ;  /* 0x07ffffe070007812 */ /* 0x000fe200078ec0ff */
[----:B------:R-:W-:Y:S01]  /*6a40*/  UIMAD UR8, UR7, UR18, URZ ;  /* 0x00000012070872a4 */ /* 0x000fe2000f8e023f */
[----:B------:R-:W-:Y:S01]  /*6a50*/  CS2R R28, SRZ ;  /* 0x00000000001c7805 */ /* 0x000fe2000001ff00 */
[----:B------:R-:W-:Y:S01]  /*6a60*/  UIMAD.WIDE.U32 UR26, UR12, UR18, URZ ;  /* 0x000000120c1a72a5 */ /* 0x000fe2000f8e003f */
[----:B------:R-:W-:Y:S01]  /*6a70*/  SHF.L.U32 R0, R0, 0x5, RZ ;  /* 0x0000000500007819 */ /* 0x000fe200000006ff */
[----:B------:R-:W-:Y:S01]  /*6a80*/  UIMAD UR20, UR12, UR19, UR8 ;  /* 0x000000130c1472a4 */ /* 0x000fe2000f8e0208 */
[----:B------:R-:W-:Y:S01]  /*6a90*/  CS2R R26, SRZ ;  /* 0x00000000001a7805 */ /* 0x000fe2000001ff00 */
[----:B------:R-:W-:Y:S01]  /*6aa0*/  USHF.L.U32 UR18, UR44, 0x1, URZ ;  /* 0x000000012c127899 */ /* 0x000fe2000800063f */
[----:B------:R-:W-:Y:S01]  /*6ab0*/  LOP3.LUT R0, R0, 0xffffffe0, R113, 0xe2, !PT ;  /* 0xffffffe000007812 */ /* 0x000fe200078ee271 */
[----:B------:R-:W-:Y:S01]  /*6ac0*/  ULDC.64 UR8, c[0x0][0x248] ;  /* 0x0000920000087ab9 */ /* 0x000fe20000000a00 */
[----:B------:R-:W-:Y:S01]  /*6ad0*/  CS2R R24, SRZ ;  /* 0x0000000000187805 */ /* 0x000fe2000001ff00 */
[----:B------:R-:W-:Y:S01]  /*6ae0*/  UIMAD UR7, UR7, UR8, URZ ;  /* 0x00000008070772a4 */ /* 0x000fe2000f8e023f */
[----:B------:R-:W-:Y:S01]  /*6af0*/  CS2R R22, SRZ ;  /* 0x0000000000167805 */ /* 0x000fe2000001ff00 */
[----:B------:R-:W-:Y:S01]  /*6b00*/  UIMAD.WIDE.U32 UR28, UR12, UR8, URZ ;  /* 0x000000080c1c72a5 */ /* 0x000fe2000f8e003f */
[----:B------:R-:W-:Y:S01]  /*6b10*/  ISETP.GE.AND P0, PT, R0, UR18, PT ;  /* 0x0000001200007c0c */ /* 0x000fe2000bf06270 */
        /* <DEDUP_REMOVED lines=19> */
.L_x_13133:
        /* <DEDUP_REMOVED lines=13> */
[----:B------:R-:W-:Y:S01]  /*6d20*/  LOP3.LUT R0, R112, 0x7ffffe0, RZ, 0xc0, !PT ;  /* 0x07ffffe070007812 */ /* 0x000fe200078ec0ff */
[----:B------:R-:W-:Y:S02]  /*6d30*/  UIMAD UR17, UR55, UR42, URZ ;  /* 0x0000002a371172a4 */ /* 0x000fe4000f8e023f */
[----:B------:R-:W-:Y:S02]  /*6d40*/  MOV R9, UR42 ;  /* 0x0000002a00097c02 */ /* 0x000fe40008000f00 */
[----:B------:R-:W-:Y:S02]  /*6d50*/  CS2R R118, SRZ ;  /* 0x0000000000767805 */ /* 0x000fe4000001ff00 */
[----:B------:R-:W-:Y:S01]  /*6d60*/  SHF.L.U32 R0, R0, 0x5, RZ ;  /* 0x0000000500007819 */ /* 0x000fe200000006ff */
[----:B------:R-:W-:Y:S01]  /*6d70*/  UIMAD UR17, UR7, UR43, UR17 ;  /* 0x0000002b071172a4 */ /* 0x000fe2000f8e0211 */
[----:B------:R-:W-:-:S02]  /*6d80*/  CS2R R120, SRZ ;  /* 0x0000000000787805 */ /* 0x000fc4000001ff00 */
[----:B01----:R-:W-:-:S04]  /*6d90*/  LOP3.LUT R6, R0, 0xffffffe0, R113, 0xe2, !PT ;  /* 0xffffffe000067812 */ /* 0x003fc800078ee271 */
[--C-:B------:R-:W-:Y:S02]  /*6da0*/  SHF.R.S32.HI R7, RZ, 0x1f, R6.reuse ;  /* 0x0000001fff077819 */ /* 0x100fe40000011406 */
[C---:B------:R-:W-:Y:S02]  /*6db0*/  LOP3.LUT R0, R6.reuse, 0x20, RZ, 0xfc, !PT ;  /* 0x0000002006007812 */ /* 0x040fe400078efcff */
[----:B0-----:R-:W-:Y:S01]  /*6dc0*/  LOP3.LUT R4, R6, 0x40, RZ, 0xfc, !PT ;  /* 0x0000004006047812 */ /* 0x001fe200078efcff */
[----:B------:R-:W-:Y:S01]  /*6dd0*/  IMAD.WIDE.U32 R8, R9, UR7, R6 ;  /* 0x0000000709087c25 */ /* 0x000fe2000f8e0006 */
[----:B------:R-:W-:Y:S02]  /*6de0*/  ISETP.GE.AND P5, PT, R0, UR18, PT ;  /* 0x0000001200007c0c */ /* 0x000fe4000bfa6270 */
[----:B------:R-:W-:Y:S02]  /*6df0*/  LOP3.LUT R0, R6, 0x60, RZ, 0xfc, !PT ;  /* 0x0000006006007812 */ /* 0x000fe400078efcff */
        /* <DEDUP_REMOVED lines=8> */
[----:B---3--:R-:W3:Y:S01]  /*6e80*/  @!P5 LDG.E R119, desc[UR22][R4.64+0x80] ;  /* 0x000080160477d981 */ /* 0x008ee2000c1e1900 */
[----:B------:R-:W-:Y:S01]  /*6e90*/  HFMA2.MMA R122, -RZ, RZ, 0, 0 ;  /* 0x00000000ff7a7435 */ /* 0x000fe200000001ff */
[----:B------:R-:W-:Y:S02]  /*6ea0*/  LOP3.LUT R7, R6, 0xe0, RZ, 0xfc, !PT ;  /* 0x000000e006077812 */ /* 0x000fe400078efcff */
[----:B------:R-:W-:Y:S01]  /*6eb0*/  ISETP.GE.AND P5, PT, R0, UR18, PT ;  /* 0x0000001200007c0c */ /* 0x000fe2000bfa6270 */
[----:B------:R-:W4:Y:S01]  /*6ec0*/  @!P2 LDG.E R121, desc[UR22][R4.64+0x180] ;  /* 0x000180160479a981 */ /* 0x000f22000c1e1900 */
[C---:B------:R-:W-:Y:S02]  /*6ed0*/  LOP3.LUT R0, R6.reuse, 0x100, RZ, 0xfc, !PT ;  /* 0x0000010006007812 */ /* 0x040fe400078efcff */
[----:B------:R-:W-:Y:S01]  /*6ee0*/  LOP3.LUT R9, R6, 0xa0, RZ, 0xfc, !PT ;  /* 0x000000a006097812 */ /* 0x000fe200078efcff */
[----:B------:R-:W4:Y:S01]  /*6ef0*/  @!P4 LDG.E R120, desc[UR22][R4.64+0x100] ;  /* 0x000100160478c981 */ /* 0x000f22000c1e1900 */
[----:B------:R-:W-:-:S02]  /*6f00*/  ISETP.GE.AND P2, PT, R0, UR18, PT ;  /* 0x0000001200007c0c */ /* 0x000fc4000bf46270 */
[----:B------:R-:W-:Y:S02]  /*6f10*/  ISETP.GE.AND P4, PT, R7, UR18, PT ;  /* 0x0000001207007c0c */ /* 0x000fe4000bf86270 */
[----:B------:R-:W-:Y:S02]  /*6f20*/  CS2R R144, SRZ ;  /* 0x0000000000907805 */ /* 0x000fe4000001ff00 */
[----:B------:R-:W-:Y:S01]  /*6f30*/  LOP3.LUT R0, R6, 0x120, RZ, 0xfc, !PT ;  /* 0x0000012006007812 */ /* 0x000fe200078efcff */
[----:B------:R-:W4:Y:S01]  /*6f40*/  @!P1 LDG.E R122, desc[UR22][R4.64+0x200] ;  /* 0x00020016047a9981 */ /* 0x000f22000c1e1900 */
[----:B------:R-:W-:Y:S01]  /*6f50*/  ISETP.GE.AND P3, PT, R9, UR18, PT ;  /* 0x0000001209007c0c */ /* 0x000fe2000bf66270 */
[----:B------:R-:W-:Y:S01]  /*6f60*/  HFMA2.MMA R139, -RZ, RZ, 0, 0 ;  /* 0x00000000ff8b7435 */ /* 0x000fe200000001ff */
[----:B------:R-:W-:Y:S01]  /*6f70*/  ISETP.GE.AND P1, PT, R0, UR18, PT ;  /* 0x0000001200007c0c */ /* 0x000fe2000bf26270 */
[----:B------:R-:W4:Y:S01]  /*6f80*/  @!P5 LDG.E R144, desc[UR22][R4.64+0x300] ;  /* 0x000300160490d981 */ /* 0x000f22000c1e1900 */
[----:B------:R-:W-:-:S02]  /*6f90*/  LOP3.LUT R0, R6, 0x160, RZ, 0xfc, !PT ;  /* 0x0000016006007812 */ /* 0x000fc400078efcff */
[----:B------:R-:W-:Y:S02]  /*6fa0*/  MOV R125, RZ ;  /* 0x000000ff007d7202 */ /* 0x000fe40000000f00 */
[----:B------:R-:W-:Y:S02]  /*6fb0*/  MOV R141, RZ ;  /* 0x000000ff008d7202 */ /* 0x000fe40000000f00 */
[----:B------:R-:W-:Y:S02]  /*6fc0*/  CS2R R146, SRZ ;  /* 0x0000000000927805 */ /* 0x000fe4000001ff00 */
[----:B------:R-:W-:Y:S01]  /*6fd0*/  ISETP.GE.AND P5, PT, R0, UR18, PT ;  /* 0x0000001200007c0c */ /* 0x000fe2000bfa6270 */
[----:B------:R-:W4:Y:S01]  /*6fe0*/  @!P4 LDG.E R139, desc[UR22][R4.64+0x380] ;  /* 0x00038016048bc981 */ /* 0x000f22000c1e1900 */
[C---:B------:R-:W-:Y:S02]  /*6ff0*/  LOP3.LUT R0, R6.reuse, 0x180, RZ, 0xfc, !PT ;  /* 0x0000018006007812 */ /* 0x040fe400078efcff */
[----:B------:R-:W-:Y:S01]  /*7000*/  LOP3.LUT R7, R6, 0x140, RZ, 0xfc, !PT ;  /* 0x0000014006077812 */ /* 0x000fe200078efcff */
[----:B------:R-:W4:Y:S01]  /*7010*/  @!P3 LDG.E R125, desc[UR22][R4.64+0x280] ;  /* 0x00028016047db981 */ /* 0x000f22000c1e1900 */
[----:B------:R-:W-:-:S02]  /*7020*/  ISETP.GE.AND P4, PT, R0, UR18, PT ;  /* 0x0000001200007c0c */ /* 0x000fc4000bf86270 */
[----:B------:R-:W-:Y:S01]  /*7030*/  LOP3.LUT R0, R6, 0x1c0, RZ, 0xfc, !PT ;  /* 0x000001c006007812 */ /* 0x000fe200078efcff */
[----:B------:R-:W4:Y:S01]  /*7040*/  @!P1 LDG.E R141, desc[UR22][R4.64+0x480] ;  /* 0x00048016048d9981 */ /* 0x000f22000c1e1900 */
[----:B------:R-:W-:Y:S01]  /*7050*/  ISETP.GE.AND P3, PT, R7, UR18, PT ;  /* 0x0000001207007c0c */ /* 0x000fe2000bf66270 */
[----:B------:R-:W-:Y:S01]  /*7060*/  HFMA2.MMA R148, -RZ, RZ, 0, 0 ;  /* 0x00000000ff947435 */ /* 0x000fe200000001ff */
[----:B------:R-:W-:Y:S01]  /*7070*/  ISETP.GE.AND P1, PT, R0, UR18, PT ;  /* 0x0000001200007c0c */ /* 0x000fe2000bf26270 */
[----:B------:R-:W4:Y:S01]  /*7080*/  @!P2 LDG.E R146, desc[UR22][R4.64+0x400] ;  /* 0x000400160492a981 */ /* 0x000f22000c1e1900 */
[C---:B------:R-:W-:Y:S02]  /*7090*/  LOP3.LUT R7, R6.reuse, 0x1a0, RZ, 0xfc, !PT ;  /* 0x000001a006077812 */ /* 0x040fe400078efcff */
[----:B------:R-:W-:Y:S02]  /*70a0*/  LOP3.LUT R0, R6, 0x1e0, RZ, 0xfc, !PT ;  /* 0x000001e006007812 */ /* 0x000fe400078efcff */
[----:B------:R-:W-:-:S02]  /*70b0*/  CS2R R152, SRZ ;  /* 0x0000000000987805 */ /* 0x000fc4000001ff00 */
[----:B------:R-:W-:Y:S01]  /*70c0*/  MOV R150, RZ ;  /* 0x000000ff00967202 */ /* 0x000fe20000000f00 */
[----:B------:R-:W4:Y:S01]  /*70d0*/  @!P5 LDG.E R145, desc[UR22][R4.64+0x580] ;  /* 0x000580160491d981 */ /* 0x000f22000c1e1900 */
[----:B------:R-:W-:Y:S02]  /*70e0*/  ISETP.GE.AND P2, PT, R7, UR18, PT ;  /* 0x0000001207007c0c */ /* 0x000fe4000bf46270 */
[C---:B------:R-:W-:Y:S01]  /*70f0*/  LOP3.LUT R7, R6.reuse, 0x200, RZ, 0xfc, !PT ;  /* 0x0000020006077812 */ /* 0x040fe200078efcff */
[----:B------:R-:W3:Y:S01]  /*7100*/  @!P0 LDG.E R118, desc[UR22][R4.64] ;  /* 0x0000001604768981 */ /* 0x000ee2000c1e1900 */
[----:B------:R-:W-:Y:S02]  /*7110*/  LOP3.LUT R8, R6, 0x220, RZ, 0xfc, !PT ;  /* 0x0000022006087812 */ /* 0x000fe400078efcff */
[----:B------:R-:W-:Y:S01]  /*7120*/  ISETP.GE.AND P5, PT, R0, UR18, PT ;  /* 0x0000001200007c0c */ /* 0x000fe2000bfa6270 */
[----:B------:R-:W4:Y:S01]  /*7130*/  @!P3 LDG.E R148, desc[UR22][R4.64+0x500] ;  /* 0x000500160494b981 */ /* 0x000f22000c1e1900 */
[----:B------:R-:W-:-:S02]  /*7140*/  LOP3.LUT R0, R6, 0x240, RZ, 0xfc, !PT ;  /* 0x0000024006007812 */ /* 0x000fc400078efcff */
[----:B------:R-:W-:Y:S01]  /*7150*/  ISETP.GE.AND P3, PT, R7, UR18, PT ;  /* 0x0000001207007c0c */ /* 0x000fe2000bf66270 */
[----:B------:R-:W4:Y:S01]  /*7160*/  @!P4 LDG.E R150, desc[UR22][R4.64+0x600] ;  /* 0x000600160496c981 */ /* 0x000f22000c1e1900 */
[----:B------:R-:W-:-:S03]  /*7170*/  ISETP.GE.AND P4, PT, R8, UR18, PT ;  /* 0x0000001208007c0c */ /* 0x000fc6000bf86270 */
[----:B------:R-:W4:Y:S01]  /*7180*/  @!P1 LDG.E R152, desc[UR22][R4.64+0x700] ;  /* 0x0007001604989981 */ /* 0x000f22000c1e1900 */
[----:B------:R-:W-:Y:S01]  /*7190*/  ISETP.GE.AND P1, PT, R0, UR18, PT ;  /* 0x0000001200007c0c */ /* 0x000fe2000bf26270 */
[----:B------:R-:W-:Y:S01]  /*71a0*/  HFMA2.MMA R154, -RZ, RZ, 0, 0 ;  /* 0x00000000ff9a7435 */ /* 0x000fe200000001ff */
[----:B------:R-:W-:Y:S01]  /*71b0*/  CS2R R156, SRZ ;  /* 0x00000000009c7805 */ /* 0x000fe2000001ff00 */
[----:B------:R-:W4:Y:S04]  /*71c0*/  @!P2 LDG.E R147, desc[UR22][R4.64+0x680] ;  /* 0x000680160493a981 */ /* 0x000f28000c1e1900 */
[----:B------:R-:W4:Y:S04]  /*71d0*/  @!P3 LDG.E R153, desc[UR22][R4.64+0x800] ;  /* 0x000800160499b981 */ /* 0x000f28000c1e1900 */
[----:B------:R-:W4:Y:S04]  /*71e0*/  @!P5 LDG.E R157, desc[UR22][R4.64+0x780] ;  /* 0x00078016049dd981 */ /* 0x000f28000c1e1900 */
[----:B------:R-:W4:Y:S04]  /*71f0*/  @!P4 LDG.E R156, desc[UR22][R4.64+0x880] ;  /* 0x00088016049cc981 */ /* 0x000f28000c1e1900 */
[----:B------:R-:W4:Y:S01]  /*7200*/  @!P1 LDG.E R154, desc[UR22][R4.64+0x900] ;  /* 0x00090016049a9981 */ /* 0x000f22000c1e1900 */
[----:B------:R-:W-:-:S04]  /*7210*/  LOP3.LUT R7, R6, 0x260, RZ, 0xfc, !PT ;  /* 0x0000026006077812 */ /* 0x000fc800078efcff */
[----:B------:R-:W-:Y:S02]  /*7220*/  ISETP.GE.AND P2, PT, R7, UR18, PT ;  /* 0x0000001207007c0c */ /* 0x000fe4000bf46270 */
[C---:B------:R-:W-:Y:S02]  /*7230*/  LOP3.LUT R0, R6.reuse, 0x280, RZ, 0xfc, !PT ;  /* 0x0000028006007812 */ /* 0x040fe400078efcff */
[----:B------:R-:W-:Y:S02]  /*7240*/  CS2R R162, SRZ ;  /* 0x0000000000a27805 */ /* 0x000fe4000001ff00 */
[----:B------:R-:W-:Y:S02]  /*7250*/  LOP3.LUT R7, R6, 0x2a0, RZ, 0xfc, !PT ;  /* 0x000002a006077812 */ /* 0x000fe400078efcff */
[----:B------:R-:W-:-:S05]  /*7260*/  ISETP.GE.AND P1, PT, R0, UR18, PT ;  /* 0x0000001200007c0c */ /* 0x000fca000bf26270 */
[----:B------:R-:W4:Y:S01]  /*7270*/  @!P2 LDG.E R163, desc[UR22][R4.64+0x980] ;  /* 0x0009801604a3a981 */ /* 0x000f22000c1e1900 */
[----:B------:R-:W-:Y:S02]  /*7280*/  ISETP.GE.AND P2, PT, R7, UR18, PT ;  /* 0x0000001207007c0c */ /* 0x000fe4000bf46270 */
[----:B------:R-:W-:Y:S02]  /*7290*/  LOP3.LUT R0, R6, 0x2c0, RZ, 0xfc, !PT ;  /* 0x000002c006007812 */ /* 0x000fe400078efcff */
[----:B------:R-:W-:-:S03]  /*72a0*/  CS2R R164, SRZ ;  /* 0x0000000000a47805 */ /* 0x000fc6000001ff00 */
[----:B------:R-:W4:Y:S01]  /*72b0*/  @!P1 LDG.E R162, desc[UR22][R4.64+0xa00] ;  /* 0x000a001604a29981 */ /* 0x000f22000c1e1900 */
[----:B------:R-:W-:Y:S02]  /*72c0*/  ISETP.GE.AND P1, PT, R0, UR18, PT ;  /* 0x0000001200007c0c */ /* 0x000fe4000bf26270 */
[C---:B------:R-:W-:Y:S02]  /*72d0*/  LOP3.LUT R0, R6.reuse, 0x2e0, RZ, 0xfc, !PT ;  /* 0x000002e006007812 */ /* 0x040fe400078efcff */
[----:B------:R-:W-:Y:S01]  /*72e0*/  LOP3.LUT R7, R6, 0x300, RZ, 0xfc, !PT ;  /* 0x0000030006077812 */ /* 0x000fe200078efcff */
[----:B------:R-:W4:Y:S01]  /*72f0*/  @!P2 LDG.E R165, desc[UR22][R4.64+0xa80] ;  /* 0x000a801604a5a981 */ /* 0x000f22000c1e1900 */
[----:B------:R-:W-:Y:S02]  /*7300*/  ISETP.GE.AND P2, PT, R0, UR18, PT ;  /* 0x0000001200007c0c */ /* 0x000fe4000bf46270 */
[----:B------:R-:W-:Y:S02]  /*7310*/  ISETP.GE.AND P3, PT, R7, UR18, PT ;  /* 0x0000001207007c0c */ /* 0x000fe4000bf66270 */
[----:B------:R-:W-:-:S02]  /*7320*/  LOP3.LUT R8, R6, 0x320, RZ, 0xfc, !PT ;  /* 0x0000032006087812 */ /* 0x000fc400078efcff */
[----:B------:R-:W-:Y:S01]  /*7330*/  CS2R R166, SRZ ;  /* 0x0000000000a67805 */ /* 0x000fe2000001ff00 */
[----:B------:R-:W4:Y:S01]  /*7340*/  @!P1 LDG.E R164, desc[UR22][R4.64+0xb00] ;  /* 0x000b001604a49981 */ /* 0x000f22000c1e1900 */
[----:B------:R-:W-:Y:S02]  /*7350*/  ISETP.GE.AND P4, PT, R8, UR18, PT ;  /* 0x0000001208007c0c */ /* 0x000fe4000bf86270 */
[C---:B------:R-:W-:Y:S02]  /*7360*/  LOP3.LUT R8, R6.reuse, 0x340, RZ, 0xfc, !PT ;  /* 0x0000034006087812 */ /* 0x040fe400078efcff */
[C---:B------:R-:W-:Y:S01]  /*7370*/  LOP3.LUT R0, R6.reuse, 0x360, RZ, 0xfc, !PT ;  /* 0x0000036006007812 */ /* 0x040fe200078efcff */
[----:B------:R-:W4:Y:S01]  /*7380*/  @!P2 LDG.E R167, desc[UR22][R4.64+0xb80] ;  /* 0x000b801604a7a981 */ /* 0x000f22000c1e1900 */
[----:B------:R-:W-:Y:S02]  /*7390*/  LOP3.LUT R7, R6, 0x380, RZ, 0xfc, !PT ;  /* 0x0000038006077812 */ /* 0x000fe400078efcff */
[----:B------:R-:W-:Y:S01]  /*73a0*/  ISETP.GE.AND P1, PT, R8, UR18, PT ;  /* 0x0000001208007c0c */ /* 0x000fe2000bf26270 */
[----:B------:R-:W4:Y:S01]  /*73b0*/  @!P3 LDG.E R166, desc[UR22][R4.64+0xc00] ;  /* 0x000c001604a6b981 */ /* 0x000f22000c1e1900 */
[----:B------:R-:W-:-:S02]  /*73c0*/  MOV R168, RZ ;  /* 0x000000ff00a87202 */ /* 0x000fc40000000f00 */
[----:B------:R-:W-:Y:S02]  /*73d0*/  ISETP.GE.AND P2, PT, R0, UR18, PT ;  /* 0x0000001200007c0c */ /* 0x000fe4000bf46270 */
[----:B------:R-:W-:Y:S02]  /*73e0*/  ISETP.GE.AND P3, PT, R7, UR18, PT ;  /* 0x0000001207007c0c */ /* 0x000fe4000bf66270 */
[----:B------:R-:W-:Y:S02]  /*73f0*/  SHF.L.U32 R0, R112, 0x5, RZ ;  /* 0x0000000570007819 */ /* 0x000fe400000006ff */
[----:B------:R-:W-:Y:S01]  /*7400*/  CS2R R12, SRZ ;  /* 0x00000000000c7805 */ /* 0x000fe2000001ff00 */
[----:B------:R-:W4:Y:S01]  /*7410*/  @!P4 LDG.E R168, desc[UR22][R4.64+0xc80] ;  /* 0x000c801604a8c981 */ /* 0x000f22000c1e1900 */
[----:B------:R-:W-:Y:S02]  /*7420*/  LOP3.LUT R7, R0, 0xffffffe0, R113, 0xe2, !PT ;  /* 0xffffffe000077812 */ /* 0x000fe400078ee271 */
[----:B------:R-:W-:-:S02]  /*7430*/  CS2R R10, SRZ ;  /* 0x00000000000a7805 */ /* 0x000fc4000001ff00 */
[C---:B------:R-:W-:Y:S01]  /*7440*/  LOP3.LUT R0, R6.reuse, 0x3a0, RZ, 0xfc, !PT ;  /* 0x000003a006007812 */ /* 0x040fe200078efcff */
[----:B------:R-:W4:Y:S01]  /*7450*/  @!P1 LDG.E R12, desc[UR22][R4.64+0xd00] ;  /* 0x000d0016040c9981 */ /* 0x000f22000c1e1900 */
[----:B------:R-:W-:Y:S02]  /*7460*/  LOP3.LUT R6, R6, 0x3c0, RZ, 0xfc, !PT ;  /* 0x000003c006067812 */ /* 0x000fe400078efcff */
[----:B------:R-:W-:Y:S01]  /*7470*/  LOP3.LUT R7, R7, 0x3e0, RZ, 0xfc, !PT ;  /* 0x000003e007077812 */ /* 0x000fe200078efcff */
[----:B------:R-:W4:Y:S01]  /*7480*/  @!P2 LDG.E R13, desc[UR22][R4.64+0xd80] ;  /* 0x000d8016040da981 */ /* 0x000f22000c1e1900 */
[----:B------:R-:W-:Y:S01]  /*7490*/  ISETP.GE.AND P1, PT, R0, UR18, PT ;  /* 0x0000001200007c0c */ /* 0x000fe2000bf26270 */
[----:B------:R-:W-:Y:S01]  /*74a0*/  HFMA2.MMA R0, -RZ, RZ, 0, 0 ;  /* 0x00000000ff007435 */ /* 0x000fe200000001ff */
[----:B------:R-:W-:Y:S01]  /*74b0*/  ISETP.GE.AND P2, PT, R6, UR18, PT ;  /* 0x0000001206007c0c */ /* 0x000fe2000bf46270 */
[----:B------:R-:W4:Y:S01]  /*74c0*/  @!P3 LDG.E R10, desc[UR22][R4.64+0xe00] ;  /* 0x000e0016040ab981 */ /* 0x000f22000c1e1900 */
[----:B------:R-:W-:-:S02]  /*74d0*/  ISETP.GE.AND P3, PT, R7, UR18, PT ;  /* 0x0000001207007c0c */ /* 0x000fc4000bf66270 */
[----:B------:R-:W-:-:S07]  /*74e0*/  MOV R7, RZ ;  /* 0x000000ff00077202 */ /* 0x000fce0000000f00 */
[----:B------:R-:W4:Y:S04]  /*74f0*/  @!P1 LDG.E R0, desc[UR22][R4.64+0xe80] ;  /* 0x000e801604009981 */ /* 0x000f28000c1e1900 */
[----:B------:R-:W4:Y:S04]  /*7500*/  @!P2 LDG.E R7, desc[UR22][R4.64+0xf00] ;  /* 0x000f00160407a981 */ /* 0x000f28000c1e1900 */
[----:B------:R0:W4:Y:S01]  /*7510*/  @!P3 LDG.E R11, desc[UR22][R4.64+0xf80] ;  /* 0x000f8016040bb981 */ /* 0x000122000c1e1900 */
[----:B------:R-:W-:-:S04]  /*7520*/  UIADD3 UR17, UR16, -0x1, URZ ;  /* 0xffffffff10117890 */ /* 0x000fc8000fffe03f */
[----:B------:R-:W-:-:S04]  /*7530*/  ULEA.HI UR42, UR17, UR17, URZ, 0x1 ;  /* 0x00000011112a7291 */ /* 0x000fc8000f8f083f */
[----:B------:R-:W-:-:S04]  /*7540*/  ULOP3.LUT UR42, UR42, 0xfffffe, URZ, 0xc0, !UPT ;  /* 0x00fffffe2a2a7892 */ /* 0x000fc8000f8ec03f */
[----:B------:R-:W-:-:S07]  /*7550*/  UIADD3 UR17, UR17, -UR42, URZ ;  /* 0x8000002a11117290 */ /* 0x000fce000fffe03f */
[----:B------:R-:W1:Y:S01]  /*7560*/  S2UR UR42, SR_CgaCtaId ;  /* 0x00000000002a79c3 */ /* 0x000e620000008800 */
[----:B------:R-:W-:Y:S01]  /*7570*/  ISETP.NE.AND P4, PT, R113, RZ, PT ;  /* 0x000000ff7100720c */ /* 0x000fe20003f85270 */
        /* <DEDUP_REMOVED lines=35> */
[----:B------:R-:W-:-:S06]  /*77b0*/  MOV R3, UR16 ;  /* 0x0000001000037c02 */ /* 0x000fcc0008000f00 */
[----:B------:R0:W-:Y:S02]  /*77c0*/  MUFU.COS R129, R5 ;  /* 0x0000000500817308 */ /* 0x0001e40000000000 */
[----:B0-----:R-:W-:-:S04]  /*77d0*/  MOV R5, UR16 ;  /* 0x0000001000057c02 */ /* 0x001fc80008000f00 */
[----:B------:R-:W-:Y:S02]  /*77e0*/  ISETP.LT.OR P1, PT, R5, 0x2, P4 ;  /* 0x000000020500780c */ /* 0x000fe40002721670 */
[----:B------:R-:W-:Y:S01]  /*77f0*/  ISETP.GE.OR P4, PT, R3, UR19, P4 ;  /* 0x0000001303007c0c */ /* 0x000fe2000a786670 */
[----:B------:R-:W-:Y:S01]  /*7800*/  FMUL.FTZ R3, R68, UR54 ;  /* 0x0000003644037c20 */ /* 0x000fe20008410000 */
[----:B------:R-:W-:Y:S01]  /*7810*/  MUFU.SIN R128, R6 ;  /* 0x0000000600807308 */ /* 0x000fe20000000400 */
[----:B------:R-:W-:Y:S01]  /*7820*/  MOV R158, UR17 ;  /* 0x00000011009e7c02 */ /* 0x000fe20008000f00 */
[----:B------:R-:W-:Y:S02]  /*7830*/  UMOV UR17, 0x400 ;  /* 0x0000040000117882 */ /* 0x000fe40000000000 */
[----:B-1----:R-:W-:Y:S01]  /*7840*/  ULEA UR17, UR42, UR17, 0x18 ;  /* 0x000000112a117291 */ /* 0x002fe2000f8ec03f */
[----:B---3--:R0:W-:Y:S02]  /*7850*/  STS [R111], R118 ;  /* 0x000000766f007388 */ /* 0x0081e40000000800 */
[----:B------:R-:W-:Y:S01]  /*7860*/  ULDC.64 UR42, c[0x0][0x250] ;  /* 0x00009400002a7ab9 */ /* 0x000fe20000000a00 */
[----:B------:R1:W-:Y:S01]  /*7870*/  MUFU.COS R123, R6 ;  /* 0x00000006007b7308 */ /* 0x0003e20000000000 */
[----:B------:R-:W-:Y:S01]  /*7880*/  STS [R110+0x80], R119 ;  /* 0x000080776e007388 */ /* 0x000fe20000000800 */
[----:B------:R-:W-:Y:S01]  /*7890*/  UIMAD UR55, UR55, UR42, URZ ;  /* 0x0000002a373772a4 */ /* 0x000fe2000f8e023f */
[----:B-1----:R-:W-:Y:S01]  /*78a0*/  FMUL.RZ R6, R3, 0.15915493667125701904 ;  /* 0x3e22f98303067820 */ /* 0x002fe2000040c000 */
[----:B------:R-:W-:-:S04]  /*78b0*/  IADD3 R3, R114, 0x200, RZ ;  /* 0x0000020072037810 */ /* 0x000fc80007ffe0ff */
[----:B------:R-:W-:Y:S01]  /*78c0*/  MUFU.SIN R143, R4 ;  /* 0x00000004008f7308 */ /* 0x000fe20000000400 */
[----:B----4-:R-:W-:Y:S01]  /*78d0*/  STS [R109+0x100], R120 ;  /* 0x000100786d007388 */ /* 0x010fe20000000800 */
[----:B------:R-:W-:-:S06]  /*78e0*/  LEA.HI.SX32 R3, R3, R114, 0x1b ;  /* 0x0000007203037211 */ /* 0x000fcc00078fdaff */
[----:B------:R1:W-:Y:S01]  /*78f0*/  MUFU.COS R127, R4 ;  /* 0x00000004007f7308 */ /* 0x0003e20000000000 */
[----:B------:R-:W-:Y:S01]  /*7900*/  STS [R108+0x180], R121 ;  /* 0x000180796c007388 */ /* 0x000fe20000000800 */
[----:B------:R-:W-:Y:S01]  /*7910*/  UMOV UR44, UR28 ;  /* 0x0000001c002c7c82 */ /* 0x000fe20008000000 */
[----:B------:R-:W-:Y:S01]  /*7920*/  UMOV UR45, UR21 ;  /* 0x00000015002d7c82 */ /* 0x000fe20008000000 */
[----:B------:R-:W-:Y:S01]  /*7930*/  IADD3 R5, R114, 0x220, RZ ;  /* 0x0000022072057810 */ /* 0x000fe20007ffe0ff */
[----:B-1----:R-:W-:Y:S01]  /*7940*/  FMUL.FTZ R4, R67, UR54 ;  /* 0x0000003643047c20 */ /* 0x002fe20008410000 */
[----:B------:R-:W-:Y:S01]  /*7950*/  STS [R107+0x200], R122 ;  /* 0x0002007a6b007388 */ /* 0x000fe20000000800 */
[----:B------:R-:W-:Y:S02]  /*7960*/  UIMAD.WIDE.U32 UR44, UR7, UR42, UR44 ;  /* 0x0000002a072c72a5 */ /* 0x000fe4000f8e002c */
[----:B0-----:R-:W-:Y:S01]  /*7970*/  FMUL.RZ R118, R4, 0.15915493667125701904 ;  /* 0x3e22f98304767820 */ /* 0x001fe2000040c000 */
[----:B------:R-:W-:Y:S01]  /*7980*/  LEA R4, R3, UR17, 0x2 ;  /* 0x0000001103047c11 */ /* 0x000fe2000f8e10ff */
[----:B------:R-:W-:Y:S01]  /*7990*/  STS [R106+0x280], R125 ;  /* 0x0002807d6a007388 */ /* 0x000fe20000000800 */
[----:B------:R-:W-:Y:S01]  /*79a0*/  IADD3 R3, R114, 0x240, RZ ;  /* 0x0000024072037810 */ /* 0x000fe20007ffe0ff */
[----:B------:R-:W-:-:S02]  /*79b0*/  UIMAD UR55, UR7, UR43, UR55 ;  /* 0x0000002b073772a4 */ /* 0x000fc4000f8e0237 */
[----:B------:R0:W-:Y:S01]  /*79c0*/  STS [R105+0x300], R144 ;  /* 0x0003009069007388 */ /* 0x0001e20000000800 */
[----:B------:R-:W-:Y:S01]  /*79d0*/  ULDC.64 UR42, c[0x0][0x2d8] ;  /* 0x0000b600002a7ab9 */ /* 0x000fe20000000a00 */
[-C--:B------:R-:W-:Y:S02]  /*79e0*/  LEA.HI.SX32 R5, R5, R114.reuse, 0x1b ;  /* 0x0000007205057211 */ /* 0x080fe400078fdaff */
[----:B------:R-:W-:Y:S01]  /*79f0*/  STS [R104+0x380], R139 ;  /* 0x0003808b68007388 */ /* 0x000fe20000000800 */
[----:B------:R-:W-:Y:S01]  /*7a00*/  R2UR UR53, R2 ;  /* 0x00000000023572ca */ /* 0x000fe200000e0000 */
[----:B------:R-:W-:Y:S01]  /*7a10*/  FMUL.FTZ R2, R66, UR54 ;  /* 0x0000003642027c20 */ /* 0x000fe20008410000 */
[----:B------:R-:W-:Y:S01]  /*7a20*/  LEA.HI.SX32 R3, R3, R114, 0x1b ;  /* 0x0000007203037211 */ /* 0x000fe200078fdaff */
[----:B------:R-:W-:Y:S01]  /*7a30*/  STS [R103+0x400], R146 ;  /* 0x0004009267007388 */ /* 0x000fe20000000800 */
[----:B------:R-:W-:Y:S01]  /*7a40*/  ULEA UR42, UP0, UR44, UR42, 0x3 ;  /* 0x0000002a2c2a7291 */ /* 0x000fe2000f80183f */
[----:B------:R-:W-:Y:S01]  /*7a50*/  MUFU.SIN R149, R6 ;  /* 0x0000000600957308 */ /* 0x000fe20000000400 */
[----:B------:R-:W-:Y:S01]  /*7a60*/  UIADD3 UR45, UR45, UR55, URZ ;  /* 0x000000372d2d7290 */ /* 0x000fe2000fffe03f */
[----:B------:R-:W-:Y:S01]  /*7a70*/  STS [R102+0x480], R141 ;  /* 0x0004808d66007388 */ /* 0x000fe20000000800 */
[----:B------:R-:W-:Y:S01]  /*7a80*/  LEA R5, R5, UR17, 0x2 ;  /* 0x0000001105057c11 */ /* 0x000fe2000f8e10ff */
[----:B0-----:R-:W0:Y:S02]  /*7a90*/  @!P1 LDC R144, c[0x0][0x21c] ;  /* 0x00008700ff909b82 */ /* 0x001e240000000800 */
[----:B------:R-:W-:Y:S01]  /*7aa0*/  STS [R101+0x500], R148 ;  /* 0x0005009465007388 */ /* 0x000fe20000000800 */
[----:B------:R-:W-:Y:S01]  /*7ab0*/  LEA R3, R3, UR17, 0x2 ;  /* 0x0000001103037c11 */ /* 0x000fe2000f8e10ff */
[----:B------:R1:W-:Y:S02]  /*7ac0*/  MUFU.COS R151, R6 ;  /* 0x0000000600977308 */ /* 0x0003e40000000000 */
[----:B------:R-:W-:Y:S01]  /*7ad0*/  STS [R100+0x580], R145 ;  /* 0x0005809164007388 */ /* 0x000fe20000000800 */
[----:B------:R-:W-:-:S03]  /*7ae0*/  ULEA.HI.X UR43, UR44, UR43, UR45, 0x3, UP0 ;  /* 0x0000002b2c2b7291 */ /* 0x000fc600080f1c2d */
[----:B------:R-:W-:Y:S01]  /*7af0*/  STS [R99+0x600], R150 ;  /* 0x0006009663007388 */ /* 0x000fe20000000800 */
[----:B-1----:R-:W-:-:S03]  /*7b00*/  FMUL.RZ R6, R2, 0.15915493667125701904 ;  /* 0x3e22f98302067820 */ /* 0x002fc6000040c000 */
[----:B------:R-:W-:Y:S01]  /*7b10*/  STS [R98+0x680], R147 ;  /* 0x0006809362007388 */ /* 0x000fe20000000800 */
[----:B------:R-:W-:-:S03]  /*7b20*/  FMUL.FTZ R2, R65, UR54 ;  /* 0x0000003641027c20 */ /* 0x000fc60008410000 */
[----:B------:R-:W-:Y:S01]  /*7b30*/  STS [R97+0x700], R152 ;  /* 0x0007009861007388 */ /* 0x000fe20000000800 */
[----:B------:R-:W-:-:S03]  /*7b40*/  FMUL.RZ R120, R2, 0.15915493667125701904 ;  /* 0x3e22f98302787820 */ /* 0x000fc6000040c000 */
[----:B------:R-:W-:Y:S01]  /*7b50*/  STS [R96+0x780], R157 ;  /* 0x0007809d60007388 */ /* 0x000fe20000000800 */
[----:B------:R-:W-:-:S03]  /*7b60*/  MOV R2, UR42 ;  /* 0x0000002a00027c02 */ /* 0x000fc60008000f00 */
[----:B------:R-:W-:Y:S04]  /*7b70*/  STS [R4+0x800], R153 ;  /* 0x0008009904007388 */ /* 0x000fe80000000800 */
[----:B------:R-:W-:Y:S04]  /*7b80*/  STS [R5+0x880], R156 ;  /* 0x0008809c05007388 */ /* 0x000fe80000000800 */
[----:B------:R1:W-:Y:S02]  /*7b90*/  STS [R3+0x900], R154 ;  /* 0x0009009a03007388 */ /* 0x0003e40000000800 */
[----:B-1----:R-:W-:-:S06]  /*7ba0*/  MOV R3, UR43 ;  /* 0x0000002b00037c02 */ /* 0x002fcc0008000f00 */
[----:B------:R-:W2:Y:S01]  /*7bb0*/  LDG.E.64 R2, desc[UR22][R2.64] ;  /* 0x0000001602027981 */ /* 0x000ea2000c1e1b00 */
[----:B------:R-:W-:-:S04]  /*7bc0*/  IADD3 R119, R114, 0x260, RZ ;  /* 0x0000026072777810 */ /* 0x000fc80007ffe0ff */
[----:B------:R-:W-:-:S04]  /*7bd0*/  LEA.HI.SX32 R119, R119, R114, 0x1b ;  /* 0x0000007277777211 */ /* 0x000fc800078fdaff */
[----:B------:R-:W-:Y:S02]  /*7be0*/  LEA R4, R119, UR17, 0x2 ;  /* 0x0000001177047c11 */ /* 0x000fe4000f8e10ff */
[C---:B------:R-:W-:Y:S02]  /*7bf0*/  IADD3 R119, R114.reuse, 0x2a0, RZ ;  /* 0x000002a072777810 */ /* 0x040fe40007ffe0ff */
[----:B------:R-:W-:Y:S02]  /*7c00*/  IADD3 R5, R114, 0x280, RZ ;  /* 0x0000028072057810 */ /* 0x000fe40007ffe0ff */
[-C--:B------:R-:W-:Y:S01]  /*7c10*/  LEA.HI.SX32 R119, R119, R114.reuse, 0x1b ;  /* 0x0000007277777211 */ /* 0x080fe200078fdaff */
[----:B------:R-:W-:Y:S01]  /*7c20*/  MUFU.SIN R142, R117 ;  /* 0x00000075008e7308 */ /* 0x000fe20000000400 */
[----:B------:R-:W-:Y:S01]  /*7c30*/  LEA.HI.SX32 R5, R5, R114, 0x1b ;  /* 0x0000007205057211 */ /* 0x000fe200078fdaff */
[----:B------:R1:W-:Y:S01]  /*7c40*/  STS [R4+0x980], R163 ;  /* 0x000980a304007388 */ /* 0x0003e20000000800 */
[----:B------:R-:W-:-:S05]  /*7c50*/  ISETP.NE.AND P2, PT, R112, RZ, PT ;  /* 0x000000ff7000720c */ /* 0x000fca0003f45270 */
[----:B------:R3:W-:Y:S01]  /*7c60*/  MUFU.COS R140, R117 ;  /* 0x00000075008c7308 */ /* 0x0007e20000000000 */
[----:B------:R-:W-:Y:S02]  /*7c70*/  LEA R5, R5, UR17, 0x2 ;  /* 0x0000001105057c11 */ /* 0x000fe4000f8e10ff */
[----:B-1----:R-:W-:Y:S02]  /*7c80*/  LEA R4, R119, UR17, 0x2 ;  /* 0x0000001177047c11 */ /* 0x002fe4000f8e10ff */
[----:B------:R-:W-:Y:S02]  /*7c90*/  IADD3 R119, R114, 0x2c0, RZ ;  /* 0x000002c072777810 */ /* 0x000fe40007ffe0ff */
[----:B---3--:R-:W-:Y:S02]  /*7ca0*/  IADD3 R117, R112, 0x200, RZ ;  /* 0x0000020070757810 */ /* 0x008fe40007ffe0ff */
[----:B------:R-:W-:Y:S01]  /*7cb0*/  IADD3 R121, R114, 0x2e0, RZ ;  /* 0x000002e072797810 */ /* 0x000fe20007ffe0ff */
[----:B------:R-:W-:Y:S01]  /*7cc0*/  MUFU.SIN R155, R118 ;  /* 0x00000076009b7308 */ /* 0x000fe20000000400 */
[----:B------:R-:W-:-:S02]  /*7cd0*/  SEL R117, R158, R117, !P2 ;  /* 0x000000759e757207 */ /* 0x000fc40005000000 */
[C---:B------:R-:W-:Y:S02]  /*7ce0*/  IADD3 R125, R114.reuse, 0x300, RZ ;  /* 0x00000300727d7810 */ /* 0x040fe40007ffe0ff */
[----:B------:R-:W-:Y:S02]  /*7cf0*/  IADD3 R139, R114, 0x320, RZ ;  /* 0x00000320728b7810 */ /* 0x000fe40007ffe0ff */
[-C--:B------:R-:W-:Y:S01]  /*7d00*/  LEA.HI.SX32 R119, R119, R114.reuse, 0x1b ;  /* 0x0000007277777211 */ /* 0x080fe200078fdaff */
[----:B------:R1:W-:Y:S01]  /*7d10*/  MUFU.COS R158, R118 ;  /* 0x00000076009e7308 */ /* 0x0003e20000000000 */
[-C--:B------:R-:W-:Y:S01]  /*7d20*/  LEA.HI.SX32 R121, R121, R114.reuse, 0x1b ;  /* 0x0000007279797211 */ /* 0x080fe200078fdaff */
[----:B------:R3:W-:Y:S01]  /*7d30*/  STS [R5+0xa00], R162 ;  /* 0x000a00a205007388 */ /* 0x0007e20000000800 */
[-C--:B------:R-:W-:Y:S02]  /*7d40*/  LEA.HI.SX32 R125, R125, R114.reuse, 0x1b ;  /* 0x000000727d7d7211 */ /* 0x080fe400078fdaff */
[----:B------:R-:W-:-:S02]  /*7d50*/  LEA.HI.SX32 R139, R139, R114, 0x1b ;  /* 0x000000728b8b7211 */ /* 0x000fc400078fdaff */
[----:B-1----:R-:W-:Y:S01]  /*7d60*/  MOV R118, UR53 ;  /* 0x0000003500767c02 */ /* 0x002fe20008000f00 */
[----:B------:R-:W-:Y:S01]  /*7d70*/  MUFU.SIN R160, R6 ;  /* 0x0000000600a07308 */ /* 0x000fe20000000400 */
[----:B------:R1:W-:Y:S01]  /*7d80*/  STS [R4+0xa80], R165 ;  /* 0x000a80a504007388 */ /* 0x0003e20000000800 */
[----:B---3--:R-:W-:Y:S02]  /*7d90*/  IADD3 R5, R114, 0x340, RZ ;  /* 0x0000034072057810 */ /* 0x008fe40007ffe0ff */
[----:B------:R-:W-:Y:S02]  /*7da0*/  LEA R119, R119, UR17, 0x2 ;  /* 0x0000001177777c11 */ /* 0x000fe4000f8e10ff */
[----:B------:R-:W-:Y:S02]  /*7db0*/  LEA R125, R125, UR17, 0x2 ;  /* 0x000000117d7d7c11 */ /* 0x000fe4000f8e10ff */
[----:B------:R3:W-:Y:S01]  /*7dc0*/  MUFU.COS R161, R6 ;  /* 0x0000000600a17308 */ /* 0x0007e20000000000 */
[----:B------:R-:W-:-:S02]  /*7dd0*/  LEA R139, R139, UR17, 0x2 ;  /* 0x000000118b8b7c11 */ /* 0x000fc4000f8e10ff */
[----:B-1----:R-:W-:Y:S02]  /*7de0*/  LEA R4, R121, UR17, 0x2 ;  /* 0x0000001179047c11 */ /* 0x002fe4000f8e10ff */
[----:B------:R-:W-:Y:S01]  /*7df0*/  LEA.HI.SX32 R5, R5, R114, 0x1b ;  /* 0x0000007205057211 */ /* 0x000fe200078fdaff */
[----:B---3--:R-:W-:Y:S01]  /*7e00*/  FMUL.FTZ R6, R118, 1.4426950216293334961 ;  /* 0x3fb8aa3b76067820 */ /* 0x008fe20000410000 */
[----:B------:R-:W-:Y:S01]  /*7e10*/  STS [R119+0xb00], R164 ;  /* 0x000b00a477007388 */ /* 0x000fe20000000800 */
[----:B------:R-:W-:Y:S02]  /*7e20*/  IADD3 R121, R114, 0x360, RZ ;  /* 0x0000036072797810 */ /* 0x000fe40007ffe0ff */
[C---:B------:R-:W-:Y:S01]  /*7e30*/  FMUL.FTZ R118, R6.reuse, R78 ;  /* 0x0000004e06767220 */ /* 0x040fe20000410000 */
[----:B------:R-:W-:Y:S01]  /*7e40*/  FMUL.FTZ R122, R6, R76 ;  /* 0x0000004c067a7220 */ /* 0x000fe20000410000 */
[----:B------:R-:W-:Y:S01]  /*7e50*/  STS [R4+0xb80], R167 ;  /* 0x000b80a704007388 */ /* 0x000fe20000000800 */
[----:B------:R-:W-:-:S03]  /*7e60*/  LEA R5, R5, UR17, 0x2 ;  /* 0x0000001105057c11 */ /* 0x000fc6000f8e10ff */
[----:B------:R1:W-:Y:S01]  /*7e70*/  STS [R125+0xc00], R166 ;  /* 0x000c00a67d007388 */ /* 0x0003e20000000800 */
[----:B------:R-:W-:Y:S01]  /*7e80*/  MUFU.SIN R159, R120 ;  /* 0x00000078009f7308 */ /* 0x000fe20000000400 */
[----:B------:R-:W-:Y:S02]  /*7e90*/  LEA.HI.SX32 R121, R121, R114, 0x1b ;  /* 0x0000007279797211 */ /* 0x000fe400078fdaff */
[----:B------:R3:W-:Y:S01]  /*7ea0*/  STS [R139+0xc80], R168 ;  /* 0x000c80a88b007388 */ /* 0x0007e20000000800 */
[----:B------:R-:W-:-:S04]  /*7eb0*/  IADD3 R141, R114, 0x380, RZ ;  /* 0x00000380728d7810 */ /* 0x000fc80007ffe0ff */
[----:B------:R4:W-:Y:S01]  /*7ec0*/  MUFU.COS R156, R120 ;  /* 0x00000078009c7308 */ /* 0x0009e20000000000 */
[----:B-1----:R-:W-:Y:S01]  /*7ed0*/  IADD3 R125, R114, 0x3e0, RZ ;  /* 0x000003e0727d7810 */ /* 0x002fe20007ffe0ff */
[----:B------:R1:W-:Y:S01]  /*7ee0*/  STS [R5+0xd00], R12 ;  /* 0x000d000c05007388 */ /* 0x0003e20000000800 */
[----:B---3--:R-:W-:-:S05]  /*7ef0*/  MOV R139, UR16 ;  /* 0x00000010008b7c02 */ /* 0x008fca0008000f00 */
[----:B------:R3:W-:Y:S01]  /*7f00*/  MUFU.EX2 R157, R122 ;  /* 0x0000007a009d7308 */ /* 0x0007e20000000800 */
[----:B----4-:R-:W-:Y:S01]  /*7f10*/  FMUL.FTZ R120, R6, R77 ;  /* 0x0000004d06787220 */ /* 0x010fe20000410000 */
[----:B------:R-:W-:Y:S02]  /*7f20*/  IADD3 R119, R114, 0x3a0, RZ ;  /* 0x000003a072777810 */ /* 0x000fe40007ffe0ff */
[----:B------:R-:W-:Y:S02]  /*7f30*/  LEA.HI.SX32 R125, R125, R114, 0x1b ;  /* 0x000000727d7d7211 */ /* 0x000fe400078fdaff */
[----:B-1----:R-:W-:Y:S02]  /*7f40*/  @!P1 IADD3 R5, R139, -0x2, RZ ;  /* 0xfffffffe8b059810 */ /* 0x002fe40007ffe0ff */
[----:B------:R-:W1:Y:S01]  /*7f50*/  MUFU.EX2 R118, R118 ;  /* 0x0000007600767308 */ /* 0x000e620000000800 */
[----:B---3--:R-:W-:Y:S01]  /*7f60*/  FMUL.FTZ R122, R6, R74 ;  /* 0x0000004a067a7220 */ /* 0x008fe20000410000 */
[----:B------:R-:W-:-:S02]  /*7f70*/  LEA R4, R121, UR17, 0x2 ;  /* 0x0000001179047c11 */ /* 0x000fc4000f8e10ff */
[-C--:B------:R-:W-:Y:S02]  /*7f80*/  LEA.HI.SX32 R141, R141, R114.reuse, 0x1b ;  /* 0x000000728d8d7211 */ /* 0x080fe400078fdaff */
[----:B------:R-:W-:Y:S02]  /*7f90*/  IADD3 R121, R114, 0x3c0, RZ ;  /* 0x000003c072797810 */ /* 0x000fe40007ffe0ff */
[----:B------:R3:W4:Y:S01]  /*7fa0*/  MUFU.EX2 R150, R120 ;  /* 0x0000007800967308 */ /* 0x0007220000000800 */
[----:B------:R-:W-:Y:S02]  /*7fb0*/  LEA.HI.SX32 R119, R119, R114, 0x1b ;  /* 0x0000007277777211 */ /* 0x000fe400078fdaff */
[----:B------:R-:W-:Y:S01]  /*7fc0*/  LEA R12, R125, UR17, 0x2 ;  /* 0x000000117d0c7c11 */ /* 0x000fe2000f8e10ff */
[----:B0-----:R-:W-:-:S04]  /*7fd0*/  @!P1 IMAD R125, R5, R144, UR7 ;  /* 0x00000007057d9e24 */ /* 0x001fc8000f8e0290 */
[----:B------:R0:W-:Y:S01]  /*7fe0*/  MUFU.EX2 R152, R122 ;  /* 0x0000007a00987308 */ /* 0x0001e20000000800 */
[----:B---3--:R-:W-:Y:S01]  /*7ff0*/  FMUL.FTZ R120, R6, R75 ;  /* 0x0000004b06787220 */ /* 0x008fe20000410000 */
[----:B------:R3:W-:Y:S01]  /*8000*/  STS [R4+0xd80], R13 ;  /* 0x000d800d04007388 */ /* 0x0007e20000000800 */
[----:B------:R-:W-:Y:S02]  /*8010*/  SHF.L.U32 R5, R114, 0x5, RZ ;  /* 0x0000000572057819 */ /* 0x000fe400000006ff */
[----:B------:R-:W-:Y:S01]  /*8020*/  LEA R141, R141, UR17, 0x2 ;  /* 0x000000118d8d7c11 */ /* 0x000fe2000f8e10ff */
[----:B0-----:R-:W-:Y:S02]  /*8030*/  FMUL.FTZ R122, R6, R72 ;  /* 0x00000048067a7220 */ /* 0x001fe40000410000 */
[----:B------:R0:W-:Y:S01]  /*8040*/  MUFU.EX2 R163, R120 ;  /* 0x0000007800a37308 */ /* 0x0001e20000000800 */
[----:B------:R-:W-:Y:S02]  /*8050*/  LEA.HI.SX32 R121, R121, R114, 0x1b ;  /* 0x0000007279797211 */ /* 0x000fe400078fdaff */
[----:B------:R-:W-:-:S02]  /*8060*/  LEA R119, R119, UR17, 0x2 ;  /* 0x0000001177777c11 */ /* 0x000fc4000f8e10ff */
[----:B------:R-:W-:-:S03]  /*8070*/  LEA.HI.SX32 R5, R5, R5, 0x1b ;  /* 0x0000000505057211 */ /* 0x000fc600078fdaff */
[----:B---3--:R3:W-:Y:S01]  /*8080*/  MUFU.EX2 R13, R122 ;  /* 0x0000007a000d7308 */ /* 0x0087e20000000800 */
[C---:B0-----:R-:W-:Y:S01]  /*8090*/  FMUL.FTZ R120, R6.reuse, R73 ;  /* 0x0000004906787220 */ /* 0x041fe20000410000 */
[----:B------:R-:W-:Y:S01]  /*80a0*/  LEA R4, R121, UR17, 0x2 ;  /* 0x0000001179047c11 */ /* 0x000fe2000f8e10ff */
[----:B------:R-:W-:Y:S01]  /*80b0*/  STS [R141+0xe00], R10 ;  /* 0x000e000a8d007388 */ /* 0x000fe20000000800 */
[----:B------:R-:W-:Y:S01]  /*80c0*/  FMUL.FTZ R121, R6, R70 ;  /* 0x0000004606797220 */ /* 0x000fe20000410000 */
[----:B---3--:R-:W-:-:S03]  /*80d0*/  HFMA2.MMA R122, -RZ, RZ, 0, 9.5367431640625e-07 ;  /* 0x00000010ff7a7435 */ /* 0x008fc600000001ff */
[----:B------:R0:W-:Y:S01]  /*80e0*/  MUFU.EX2 R165, R120 ;  /* 0x0000007800a57308 */ /* 0x0001e20000000800 */
[----:B------:R3:W-:Y:S01]  /*80f0*/  STS [R119+0xe80], R0 ;  /* 0x000e800077007388 */ /* 0x0007e20000000800 */
[C---:B-1----:R-:W-:Y:S01]  /*8100*/  FMUL.FTZ R8, R118.reuse, R8 ;  /* 0x0000000876087220 */ /* 0x042fe20000410000 */
[----:B------:R-:W-:Y:S01]  /*8110*/  FMUL.FTZ R9, R118, R9 ;  /* 0x0000000976097220 */ /* 0x000fe20000410000 */
[----:B------:R-:W-:Y:S01]  /*8120*/  LEA R117, R117, UR17, 0x3 ;  /* 0x0000001175757c11 */ /* 0x000fe2000f8e18ff */
[----:B------:R1:W-:Y:S01]  /*8130*/  STS [R4+0xf00], R7 ;  /* 0x000f000704007388 */ /* 0x0003e20000000800 */
[----:B0-----:R-:W-:Y:S01]  /*8140*/  FMUL.FTZ R120, R6, R71 ;  /* 0x0000004706787220 */ /* 0x001fe20000410000 */
[----:B---3--:R-:W-:Y:S02]  /*8150*/  LEA R0, R5, UR17, 0x2 ;  /* 0x0000001105007c11 */ /* 0x008fe4000f8e10ff */
[----:B------:R0:W-:Y:S01]  /*8160*/  STS [R12+0xf80], R11 ;  /* 0x000f800b0c007388 */ /* 0x0001e20000000800 */
[----:B------:R3:W-:Y:S01]  /*8170*/  MUFU.EX2 R154, R120 ;  /* 0x00000078009a7308 */ /* 0x0007e20000000800 */
[----:B------:R-:W-:Y:S01]  /*8180*/  NOP ;  /* 0x0000000000007918 */ /* 0x000fe20000000000 */
[----:B-1----:R-:W-:-:S06]  /*8190*/  @!P1 IMAD.WIDE R4, R125, R122, UR24 ;  /* 0x000000187d049e25 */ /* 0x002fcc000f8e027a */
[----:B------:R1:W-:Y:S01]  /*81a0*/  MUFU.EX2 R118, R121 ;  /* 0x0000007900767308 */ /* 0x0003e20000000800 */
[----:B------:R-:W-:Y:S04]  /*81b0*/  LDS R153, [R0] ;  /* 0x0000000000997984 */ /* 0x000fe80000000800 */
[----:B------:R-:W-:Y:S04]  /*81c0*/  LDS R119, [R0+0x4] ;  /* 0x0000040000777984 */ /* 0x000fe80000000800 */
[----:B------:R-:W-:Y:S04]  /*81d0*/  LDS R202, [R0+0x8] ;  /* 0x0000080000ca7984 */ /* 0x000fe80000000800 */
[----:B------:R-:W-:Y:S04]  /*81e0*/  LDS R206, [R0+0xc] ;  /* 0x00000c0000ce7984 */ /* 0x000fe80000000800 */
[----:B------:R-:W-:Y:S04]  /*81f0*/  LDS R204, [R0+0x10] ;  /* 0x0000100000cc7984 */ /* 0x000fe80000000800 */
[----:B---3--:R-:W-:Y:S04]  /*8200*/  LDS R120, [R0+0x14] ;  /* 0x0000140000787984 */ /* 0x008fe80000000800 */
        /* <DEDUP_REMOVED lines=25> */
[----:B------:R1:W3:Y:S04]  /*83a0*/  LDS R125, [R0+0x7c] ;  /* 0x00007c00007d7984 */ /* 0x0002e80000000800 */
[----:B------:R2:W-:Y:S01]  /*83b0*/  STS.64 [R117+0x2550], R8 ;  /* 0x0025500875007388 */ /* 0x0005e20000000a00 */
[----:B------:R-:W-:-:S04]  /*83c0*/  FMUL.FTZ R7, R6, R69 ;  /* 0x0000004506077220 */ /* 0x000fc80000410000 */
[----:B0-----:R0:W2:Y:S01]  /*83d0*/  MUFU.EX2 R12, R7 ;  /* 0x00000007000c7308 */ /* 0x0010a20000000800 */
[----:B------:R-:W-:Y:S01]  /*83e0*/  CS2R R10, SRZ ;  /* 0x00000000000a7805 */ /* 0x000fe2000001ff00 */
[----:B------:R-:W-:Y:S01]  /*83f0*/  BAR.SYNC.DEFER_BLOCKING 0x0 ;  /* 0x0000000000007b1d */ /* 0x000fe20000010000 */
[C---:B0-----:R-:W-:Y:S01]  /*8400*/  FMUL.FTZ R7, R6.reuse, R67 ;  /* 0x0000004306077220 */ /* 0x041fe20000410000 */
[----:B-1----:R-:W-:-:S05]  /*8410*/  FMUL.FTZ R0, R6, R66 ;  /* 0x0000004206007220 */ /* 0x002fca0000410000 */
[----:B------:R-:W0:Y:S01]  /*8420*/  MUFU.EX2 R7, R7 ;  /* 0x0000000700077308 */ /* 0x000e220000000800 */
[C---:B----4-:R-:W-:Y:S01]  /*8430*/  FMUL.FTZ R133, R150.reuse, R133 ;  /* 0x0000008596857220 */ /* 0x050fe20000410000 */
[----:B------:R-:W-:Y:S01]  /*8440*/  FMUL.FTZ R194, R93, R78 ;  /* 0x0000004e5dc27220 */ /* 0x000fe20000410000 */
[----:B------:R-:W-:Y:S01]  /*8450*/  FMUL.FTZ R131, R150, R131 ;  /* 0x0000008396837220 */ /* 0x000fe20000410000 */
[C---:B--2---:R-:W-:Y:S01]  /*8460*/  FMUL.FTZ R127, R12.reuse, R127 ;  /* 0x0000007f0c7f7220 */ /* 0x044fe20000410000 */
[----:B------:R-:W-:Y:S01]  /*8470*/  FMUL.FTZ R143, R12, R143 ;  /* 0x0000008f0c8f7220 */ /* 0x000fe20000410000 */
[----:B------:R-:W-:Y:S01]  /*8480*/  FMUL.FTZ R12, RZ, R133 ;  /* 0x00000085ff0c7220 */ /* 0x000fe20000410000 */
[----:B------:R1:W5:Y:S01]  /*8490*/  @!P1 LDG.E.64 R10, desc[UR22][R4.64+0x8] ;  /* 0x00000816040a9981 */ /* 0x000362000c1e1b00 */
[C---:B------:R-:W-:Y:S01]  /*84a0*/  FMUL.FTZ R130, R13.reuse, R130 ;  /* 0x000000820d827220 */ /* 0x040fe20000410000 */
[----:B------:R-:W-:Y:S01]  /*84b0*/  FMUL.FTZ R126, R13, R126 ;  /* 0x0000007e0d7e7220 */ /* 0x000fe20000410000 */
[----:B------:R-:W-:Y:S01]  /*84c0*/  FFMA.FTZ R13, R131, R194, -R12 ;  /* 0x000000c2830d7223 */ /* 0x000fe2000001080c */
[----:B-1----:R1:W2:Y:S01]  /*84d0*/  MUFU.EX2 R4, R0 ;  /* 0x0000000000047308 */ /* 0x0022a20000000800 */
[----:B------:R-:W-:Y:S01]  /*84e0*/  FMUL.FTZ R5, R6, R65 ;  /* 0x0000004106057220 */ /* 0x000fe20000410000 */
[----:B0-----:R-:W-:Y:S01]  /*84f0*/  FMUL.FTZ R158, R7, R158 ;  /* 0x0000009e079e7220 */ /* 0x001fe20000410000 */
[----:B-1----:R-:W-:-:S05]  /*8500*/  FMUL.FTZ R0, R133, R194 ;  /* 0x000000c285007220 */ /* 0x002fca0000410000 */
[----:B------:R-:W0:Y:S01]  /*8510*/  MUFU.EX2 R5, R5 ;  /* 0x0000000500057308 */ /* 0x000e220000000800 */
[----:B------:R-:W-:Y:S01]  /*8520*/  FFMA.FTZ R0, RZ, R131, R0 ;  /* 0x00000083ff007223 */ /* 0x000fe20000010000 */
[----:B------:R-:W-:Y:S01]  /*8530*/  FMUL.FTZ R155, R7, R155 ;  /* 0x0000009b079b7220 */ /* 0x000fe20000410000 */
[C---:B------:R-:W-:Y:S01]  /*8540*/  FMUL.FTZ R134, R157.reuse, R134 ;  /* 0x000000869d867220 */ /* 0x040fe20000410000 */
[----:B------:R-:W-:Y:S01]  /*8550*/  FFMA.FTZ R13, R94, R77, R13 ;  /* 0x0000004d5e0d7223 */ /* 0x000fe2000001000d */
[----:B------:R-:W-:Y:S01]  /*8560*/  FADD.FTZ R7, RZ, R0 ;  /* 0x00000000ff077221 */ /* 0x000fe20000010000 */
[----:B------:R-:W-:Y:S02]  /*8570*/  FMUL.FTZ R132, R157, R132 ;  /* 0x000000849d847220 */ /* 0x000fe40000410000 */
[C---:B------:R-:W-:Y:S01]  /*8580*/  FMUL.FTZ R0, R134.reuse, R13 ;  /* 0x0000000d86007220 */ /* 0x040fe20000410000 */
[----:B------:R-:W-:Y:S01]  /*8590*/  FMUL.FTZ R117, R134, R7 ;  /* 0x0000000786757220 */ /* 0x000fe20000410000 */
[C---:B--2---:R-:W-:Y:S01]  /*85a0*/  FMUL.FTZ R161, R4.reuse, R161 ;  /* 0x000000a104a17220 */ /* 0x044fe20000410000 */
[----:B------:R-:W-:Y:S01]  /*85b0*/  FMUL.FTZ R160, R4, R160 ;  /* 0x000000a004a07220 */ /* 0x000fe20000410000 */
[C---:B------:R-:W-:Y:S01]  /*85c0*/  FFMA.FTZ R7, R132.reuse, R7, R0 ;  /* 0x0000000784077223 */ /* 0x040fe20000010000 */
[----:B------:R-:W-:Y:S01]  /*85d0*/  FFMA.FTZ R4, R132, R13, -R117 ;  /* 0x0000000d84047223 */ /* 0x000fe20000010875 */
[----:B------:R-:W-:Y:S01]  /*85e0*/  FMUL.FTZ R138, R163, R138 ;  /* 0x0000008aa38a7220 */ /* 0x000fe20000410000 */
[----:B------:R-:W-:Y:S01]  /*85f0*/  FMUL.FTZ R0, R8, R133 ;  /* 0x0000008508007220 */ /* 0x000fe20000410000 */
[----:B------:R-:W-:Y:S01]  /*8600*/  FADD.FTZ R157, RZ, R7 ;  /* 0x00000007ff9d7221 */ /* 0x000fe20000010000 */
[----:B------:R-:W-:Y:S01]  /*8610*/  FFMA.FTZ R117, R91, R76, R4 ;  /* 0x0000004c5b757223 */ /* 0x000fe20000010004 */
[C---:B0-----:R-:W-:Y:S01]  /*8620*/  FMUL.FTZ R156, R5.reuse, R156 ;  /* 0x0000009c059c7220 */ /* 0x041fe20000410000 */
[----:B------:R-:W-:Y:S01]  /*8630*/  FMUL.FTZ R159, R5, R159 ;  /* 0x0000009f059f7220 */ /* 0x000fe20000410000 */
[----:B------:R-:W-:Y:S01]  /*8640*/  FMUL.FTZ R136, R163, R136 ;  /* 0x00000088a3887220 */ /* 0x000fe20000410000 */
[C---:B------:R-:W-:Y:S01]  /*8650*/  FMUL.FTZ R5, R9.reuse, R133 ;  /* 0x0000008509057220 */ /* 0x040fe20000410000 */
[----:B------:R-:W-:Y:S01]  /*8660*/  FFMA.FTZ R7, R9, R131, R0 ;  /* 0x0000008309077223 */ /* 0x000fe20000010000 */
[C---:B------:R-:W-:Y:S01]  /*8670*/  FMUL.FTZ R163, R138.reuse, R117 ;  /* 0x000000758aa37220 */ /* 0x040fe20000410000 */
[----:B------:R-:W-:Y:S01]  /*8680*/  FMUL.FTZ R4, R138, R157 ;  /* 0x0000009d8a047220 */ /* 0x000fe20000410000 */
[----:B------:R-:W-:Y:S01]  /*8690*/  FFMA.FTZ R5, R8, R131, -R5 ;  /* 0x0000008308057223 */ /* 0x000fe20000010805 */
[----:B------:R-:W-:Y:S01]  /*86a0*/  FMUL.FTZ R13, R134, R7 ;  /* 0x00000007860d7220 */ /* 0x000fe20000410000 */
[C---:B------:R-:W-:Y:S01]  /*86b0*/  FFMA.FTZ R163, R136.reuse, R157, R163 ;  /* 0x0000009d88a37223 */ /* 0x040fe200000100a3 */
[----:B------:R-:W-:Y:S01]  /*86c0*/  FFMA.FTZ R117, R136, R117, -R4 ;  /* 0x0000007588757223 */ /* 0x000fe20000010804 */
[----:B------:R-:W-:Y:S01]  /*86d0*/  FMUL.FTZ R0, R134, R5 ;  /* 0x0000000586007220 */ /* 0x000fe20000410000 */
[----:B------:R-:W-:Y:S01]  /*86e0*/  FMUL.FTZ R137, R152, R137 ;  /* 0x0000008998897220 */ /* 0x000fe20000410000 */
[C---:B------:R-:W-:Y:S01]  /*86f0*/  FMUL.FTZ R123, R118.reuse, R123 ;  /* 0x0000007b767b7220 */ /* 0x040fe20000410000 */
[----:B------:R-:W-:Y:S01]  /*8700*/  FMUL.FTZ R128, R118, R128 ;  /* 0x0000008076807220 */ /* 0x000fe20000410000 */
[----:B------:R-:W-:Y:S01]  /*8710*/  FFMA.FTZ R13, R132, R5, -R13 ;  /* 0x00000005840d7223 */ /* 0x000fe2000001080d */
[----:B------:R-:W-:Y:S01]  /*8720*/  FADD.FTZ R150, RZ, R163 ;  /* 0x000000a3ff967221 */ /* 0x000fe20000010000 */
[----:B------:R-:W-:Y:S01]  /*8730*/  FFMA.FTZ R118, R92, R75, R117 ;  /* 0x0000004b5c767223 */ /* 0x000fe20000010075 */
[----:B------:R-:W-:Y:S01]  /*8740*/  FMUL.FTZ R135, R152, R135 ;  /* 0x0000008798877220 */ /* 0x000fe20000410000 */
[----:B------:R-:W-:Y:S01]  /*8750*/  FFMA.FTZ R7, R132, R7, R0 ;  /* 0x0000000784077223 */ /* 0x000fe20000010000 */
[C---:B------:R-:W-:Y:S01]  /*8760*/  FMUL.FTZ R5, R138.reuse, R13 ;  /* 0x0000000d8a057220 */ /* 0x040fe20000410000 */
[C---:B------:R-:W-:Y:S01]  /*8770*/  FMUL.FTZ R152, R137.reuse, R150 ;  /* 0x0000009689987220 */ /* 0x040fe20000410000 */
[-C--:B------:R-:W-:Y:S01]  /*8780*/  FMUL.FTZ R117, R137, R118.reuse ;  /* 0x0000007689757220 */ /* 0x080fe20000410000 */
[-C--:B------:R-:W-:Y:S01]  /*8790*/  FMUL.FTZ R0, R138, R7.reuse ;  /* 0x000000078a007220 */ /* 0x080fe20000410000 */
[C---:B------:R-:W-:Y:S01]  /*87a0*/  FFMA.FTZ R12, R136.reuse, R7, R5 ;  /* 0x00000007880c7223 */ /* 0x040fe20000010005 */
[C---:B------:R-:W-:Y:S01]  /*87b0*/  FFMA.FTZ R152, R135.reuse, R118, -R152 ;  /* 0x0000007687987223 */ /* 0x040fe20000010898 */
[----:B------:R-:W-:Y:S01]  /*87c0*/  FFMA.FTZ R117, R135, R150, R117 ;  /* 0x0000009687757223 */ /* 0x000fe20000010075 */
[----:B------:R-:W-:Y:S01]  /*87d0*/  FFMA.FTZ R4, R136, R13, -R0 ;  /* 0x0000000d88047223 */ /* 0x000fe20000010800 */
[----:B------:R-:W-:Y:S01]  /*87e0*/  FMUL.FTZ R142, R165, R142 ;  /* 0x0000008ea58e7220 */ /* 0x000fe20000410000 */
[----:B------:R-:W-:Y:S01]  /*87f0*/  FMUL.FTZ R118, R137, R12 ;  /* 0x0000000c89767220 */ /* 0x000fe20000410000 */
[----:B------:R-:W-:Y:S01]  /*8800*/  FFMA.FTZ R13, R89, R74, R152 ;  /* 0x0000004a590d7223 */ /* 0x000fe20000010098 */
[----:B------:R-:W-:Y:S01]  /*8810*/  FADD.FTZ R117, RZ, R117 ;  /* 0x00000075ff757221 */ /* 0x000fe20000010000 */
[----:B------:R-:W-:Y:S01]  /*8820*/  FMUL.FTZ R0, R64, UR54 ;  /* 0x0000003640007c20 */ /* 0x000fe20008410000 */
[----:B------:R-:W-:Y:S01]  /*8830*/  FMUL.FTZ R140, R165, R140 ;  /* 0x0000008ca58c7220 */ /* 0x000fe20000410000 */
[----:B------:R-:W-:Y:S01]  /*8840*/  FFMA.FTZ R5, R135, R4, -R118 ;  /* 0x0000000487057223 */ /* 0x000fe20000010876 */
[C---:B------:R-:W-:Y:S01]  /*8850*/  FMUL.FTZ R157, R142.reuse, R13 ;  /* 0x0000000d8e9d7220 */ /* 0x040fe20000410000 */
[----:B------:R-:W-:Y:S01]  /*8860*/  FMUL.FTZ R118, R142, R117 ;  /* 0x000000758e767220 */ /* 0x000fe20000410000 */
[----:B------:R-:W-:-:S02]  /*8870*/  FMUL.RZ R152, R0, 0.15915493667125701904 ;  /* 0x3e22f98300987820 */ /* 0x000fc4000040c000 */
[C---:B------:R-:W-:Y:S01]  /*8880*/  FFMA.FTZ R0, R140.reuse, R117, R157 ;  /* 0x000000758c007223 */ /* 0x040fe2000001009d */
[----:B------:R-:W-:Y:S01]  /*8890*/  FFMA.FTZ R117, R140, R13, -R118 ;  /* 0x0000000d8c757223 */ /* 0x000fe20000010876 */
[----:B------:R-:W-:Y:S01]  /*88a0*/  FMUL.FTZ R4, R137, R4 ;  /* 0x0000000489047220 */ /* 0x000fe20000410000 */
[----:B------:R-:W-:Y:S02]  /*88b0*/  FMUL.FTZ R13, R142, R5 ;  /* 0x000000058e0d7220 */ /* 0x000fe40000410000 */
[----:B------:R-:W-:Y:S01]  /*88c0*/  FFMA.FTZ R117, R90, R73, R117 ;  /* 0x000000495a757223 */ /* 0x000fe20000010075 */
[----:B------:R-:W-:Y:S01]  /*88d0*/  FFMA.FTZ R7, R135, R12, R4 ;  /* 0x0000000c87077223 */ /* 0x000fe20000010004 */
[----:B------:R-:W-:Y:S02]  /*88e0*/  FADD.FTZ R163, RZ, R0 ;  /* 0x00000000ffa37221 */ /* 0x000fe40000010000 */
[----:B------:R-:W-:Y:S01]  /*88f0*/  FMUL.FTZ R4, R126, R117 ;  /* 0x000000757e047220 */ /* 0x000fe20000410000 */
[-C--:B------:R-:W-:Y:S01]  /*8900*/  FMUL.FTZ R0, R142, R7.reuse ;  /* 0x000000078e007220 */ /* 0x080fe20000410000 */
[----:B------:R-:W-:Y:S01]  /*8910*/  FFMA.FTZ R13, R140, R7, R13 ;  /* 0x000000078c0d7223 */ /* 0x000fe2000001000d */
[-C--:B------:R-:W-:Y:S01]  /*8920*/  FMUL.FTZ R165, R126, R163.reuse ;  /* 0x000000a37ea57220 */ /* 0x080fe20000410000 */
[----:B------:R-:W-:Y:S01]  /*8930*/  FFMA.FTZ R163, R130, R163, R4 ;  /* 0x000000a382a37223 */ /* 0x000fe20000010004 */
[----:B------:R-:W-:Y:S01]  /*8940*/  FFMA.FTZ R7, R140, R5, -R0 ;  /* 0x000000058c077223 */ /* 0x000fe20000010800 */
[----:B------:R-:W-:Y:S01]  /*8950*/  FMUL.FTZ R0, R126, R13 ;  /* 0x0000000d7e007220 */ /* 0x000fe20000410000 */
[----:B------:R-:W-:Y:S01]  /*8960*/  FMUL.FTZ R124, R154, R124 ;  /* 0x0000007c9a7c7220 */ /* 0x000fe20000410000 */
[C---:B------:R-:W-:Y:S01]  /*8970*/  FFMA.FTZ R12, R130.reuse, R117, -R165 ;  /* 0x00000075820c7223 */ /* 0x040fe200000108a5 */
[----:B------:R-:W-:Y:S01]  /*8980*/  FADD.FTZ R163, RZ, R163 ;  /* 0x000000a3ffa37221 */ /* 0x000fe20000010000 */
[-C--:B------:R-:W-:Y:S01]  /*8990*/  FFMA.FTZ R4, R130, R7.reuse, -R0 ;  /* 0x0000000782047223 */ /* 0x080fe20000010800 */
[----:B------:R-:W-:Y:S01]  /*89a0*/  FMUL.FTZ R7, R126, R7 ;  /* 0x000000077e077220 */ /* 0x000fe20000410000 */
[----:B------:R-:W-:Y:S01]  /*89b0*/  FMUL.FTZ R129, R154, R129 ;  /* 0x000000819a817220 */ /* 0x000fe20000410000 */
[----:B------:R-:W-:Y:S01]  /*89c0*/  FMUL.FTZ R0, R6, R64 ;  /* 0x0000004006007220 */ /* 0x000fe20000410000 */
[----:B------:R-:W-:Y:S01]  /*89d0*/  FFMA.FTZ R12, R87, R72, R12 ;  /* 0x00000048570c7223 */ /* 0x000fe2000001000c */
[----:B------:R-:W-:Y:S01]  /*89e0*/  FMUL.FTZ R117, R124, R163 ;  /* 0x000000a37c757220 */ /* 0x000fe20000410000 */
[----:B------:R-:W-:-:S02]  /*89f0*/  FFMA.FTZ R7, R130, R13, R7 ;  /* 0x0000000d82077223 */ /* 0x000fc40000010007 */
[-C--:B------:R-:W-:Y:S01]  /*8a00*/  FMUL.FTZ R150, R124, R12.reuse ;  /* 0x0000000c7c967220 */ /* 0x080fe20000410000 */
[C---:B------:R-:W-:Y:S01]  /*8a10*/  FFMA.FTZ R117, R129.reuse, R12, -R117 ;  /* 0x0000000c81757223 */ /* 0x040fe20000010875 */
[----:B------:R-:W-:Y:S01]  /*8a20*/  MUFU.COS R5, R152 ;  /* 0x0000009800057308 */ /* 0x000fe20000000000 */
[----:B------:R-:W-:Y:S01]  /*8a30*/  FMUL.FTZ R164, R6, R68 ;  /* 0x0000004406a47220 */ /* 0x000fe20000410000 */
[C---:B------:R-:W-:Y:S01]  /*8a40*/  FMUL.FTZ R13, R124.reuse, R7 ;  /* 0x000000077c0d7220 */ /* 0x040fe20000410000 */
[----:B------:R-:W-:Y:S01]  /*8a50*/  FMUL.FTZ R118, R124, R4 ;  /* 0x000000047c767220 */ /* 0x000fe20000410000 */
[----:B------:R-:W-:Y:S01]  /*8a60*/  FFMA.FTZ R150, R129, R163, R150 ;  /* 0x000000a381967223 */ /* 0x000fe20000010096 */
[----:B------:R-:W-:-:S03]  /*8a70*/  FFMA.FTZ R117, R88, R71, R117 ;  /* 0x0000004758757223 */ /* 0x000fc60000010075 */
[----:B------:R-:W0:Y:S01]  /*8a80*/  MUFU.EX2 R0, R0 ;  /* 0x0000000000007308 */ /* 0x000e220000000800 */
[C---:B------:R-:W-:Y:S01]  /*8a90*/  FFMA.FTZ R13, R129.reuse, R4, -R13 ;  /* 0x00000004810d7223 */ /* 0x040fe2000001080d */
[----:B------:R-:W-:Y:S01]  /*8aa0*/  FFMA.FTZ R118, R129, R7, R118 ;  /* 0x0000000781767223 */ /* 0x000fe20000010076 */
[----:B------:R-:W-:Y:S01]  /*8ab0*/  FADD.FTZ R150, RZ, R150 ;  /* 0x00000096ff967221 */ /* 0x000fe20000010000 */
[----:B------:R-:W-:-:S04]  /*8ac0*/  FMUL.FTZ R7, R128, R117 ;  /* 0x0000007580077220 */ /* 0x000fc80000410000 */
[----:B------:R1:W2:Y:S01]  /*8ad0*/  MUFU.SIN R157, R152 ;  /* 0x00000098009d7308 */ /* 0x0002a20000000400 */
[----:B------:R-:W-:Y:S01]  /*8ae0*/  FMUL.FTZ R12, R128, R13 ;  /* 0x0000000d800c7220 */ /* 0x000fe20000410000 */
[----:B------:R-:W-:-:S06]  /*8af0*/  FFMA.FTZ R7, R123, R150, R7 ;  /* 0x000000967b077223 */ /* 0x000fcc0000010007 */
[----:B------:R-:W4:Y:S01]  /*8b00*/  MUFU.EX2 R164, R164 ;  /* 0x000000a400a47308 */ /* 0x000f220000000800 */
[C---:B-1----:R-:W-:Y:S01]  /*8b10*/  FMUL.FTZ R152, R128.reuse, R150 ;  /* 0x0000009680987220 */ /* 0x042fe20000410000 */
[-C--:B------:R-:W-:Y:S01]  /*8b20*/  FMUL.FTZ R4, R128, R118.reuse ;  /* 0x0000007680047220 */ /* 0x080fe20000410000 */
[C---:B------:R-:W-:Y:S01]  /*8b30*/  FFMA.FTZ R12, R123.reuse, R118, R12 ;  /* 0x000000767b0c7223 */ /* 0x040fe2000001000c */
[----:B------:R-:W-:Y:S01]  /*8b40*/  FADD.FTZ R118, RZ, R7 ;  /* 0x00000007ff767221 */ /* 0x000fe20000010000 */
[C---:B------:R-:W-:Y:S01]  /*8b50*/  FFMA.FTZ R152, R123.reuse, R117, -R152 ;  /* 0x000000757b987223 */ /* 0x040fe20000010898 */
[C---:B0-----:R-:W-:Y:S01]  /*8b60*/  FMUL.FTZ R154, R0.reuse, R5 ;  /* 0x00000005009a7220 */ /* 0x041fe20000410000 */
[----:B------:R-:W-:Y:S01]  /*8b70*/  FFMA.FTZ R4, R123, R13, -R4 ;  /* 0x0000000d7b047223 */ /* 0x000fe20000010804 */
[----:B------:R-:W-:Y:S01]  /*8b80*/  FMUL.FTZ R150, R143, R12 ;  /* 0x0000000c8f967220 */ /* 0x000fe20000410000 */
[----:B------:R-:W-:Y:S01]  /*8b90*/  FFMA.FTZ R152, R85, R70, R152 ;  /* 0x0000004655987223 */ /* 0x000fe20000010098 */
[----:B------:R-:W-:Y:S01]  /*8ba0*/  FMUL.FTZ R5, R143, R118 ;  /* 0x000000768f057220 */ /* 0x000fe20000410000 */
[----:B--2---:R-:W-:Y:S01]  /*8bb0*/  FMUL.FTZ R157, R0, R157 ;  /* 0x0000009d009d7220 */ /* 0x004fe20000410000 */
[----:B------:R-:W-:Y:S01]  /*8bc0*/  FMUL.FTZ R0, R63, UR54 ;  /* 0x000000363f007c20 */ /* 0x000fe20008410000 */
[----:B------:R-:W-:Y:S01]  /*8bd0*/  FFMA.FTZ R150, R127, R4, -R150 ;  /* 0x000000047f967223 */ /* 0x000fe20000010896 */
[-C--:B------:R-:W-:Y:S01]  /*8be0*/  FMUL.FTZ R7, R143, R152.reuse ;  /* 0x000000988f077220 */ /* 0x080fe20000410000 */
[----:B------:R-:W-:Y:S01]  /*8bf0*/  FFMA.FTZ R5, R127, R152, -R5 ;  /* 0x000000987f057223 */ /* 0x000fe20000010805 */
[----:B------:R-:W-:Y:S01]  /*8c00*/  FMUL.FTZ R4, R143, R4 ;  /* 0x000000048f047220 */ /* 0x000fe20000410000 */
[C---:B----4-:R-:W-:Y:S01]  /*8c10*/  FMUL.FTZ R151, R164.reuse, R151 ;  /* 0x00000097a4977220 */ /* 0x050fe20000410000 */
[----:B------:R-:W-:Y:S01]  /*8c20*/  FMUL.FTZ R149, R164, R149 ;  /* 0x00000095a4957220 */ /* 0x000fe20000410000 */
[----:B------:R-:W-:Y:S01]  /*8c30*/  FMUL.RZ R164, R0, 0.15915493667125701904 ;  /* 0x3e22f98300a47820 */ /* 0x000fe2000040c000 */
[C---:B------:R-:W-:Y:S01]  /*8c40*/  FFMA.FTZ R118, R127.reuse, R118, R7 ;  /* 0x000000767f767223 */ /* 0x040fe20000010007 */
[----:B------:R-:W-:Y:S01]  /*8c50*/  FFMA.FTZ R0, R86, R69, R5 ;  /* 0x0000004556007223 */ /* 0x000fe20000010005 */
[----:B------:R-:W-:-:S02]  /*8c60*/  FFMA.FTZ R4, R127, R12, R4 ;  /* 0x0000000c7f047223 */ /* 0x000fc40000010004 */
[----:B------:R-:W-:Y:S01]  /*8c70*/  FADD.FTZ R118, RZ, R118 ;  /* 0x00000076ff767221 */ /* 0x000fe20000010000 */
[C---:B------:R-:W-:Y:S01]  /*8c80*/  FMUL.FTZ R152, R149.reuse, R0 ;  /* 0x0000000095987220 */ /* 0x040fe20000410000 */
[C---:B------:R-:W-:Y:S01]  /*8c90*/  FMUL.FTZ R12, R149.reuse, R4 ;  /* 0x00000004950c7220 */ /* 0x040fe20000410000 */
[C---:B------:R-:W-:Y:S01]  /*8ca0*/  FMUL.FTZ R5, R149.reuse, R150 ;  /* 0x0000009695057220 */ /* 0x040fe20000410000 */
[-C--:B------:R-:W-:Y:S01]  /*8cb0*/  FMUL.FTZ R13, R149, R118.reuse ;  /* 0x00000076950d7220 */ /* 0x080fe20000410000 */
[C---:B------:R-:W-:Y:S01]  /*8cc0*/  FFMA.FTZ R152, R151.reuse, R118, R152 ;  /* 0x0000007697987223 */ /* 0x040fe20000010098 */
[C---:B------:R-:W-:Y:S01]  /*8cd0*/  FFMA.FTZ R12, R151.reuse, R150, -R12 ;  /* 0x00000096970c7223 */ /* 0x040fe2000001080c */
[C---:B------:R-:W-:Y:S01]  /*8ce0*/  FFMA.FTZ R5, R151.reuse, R4, R5 ;  /* 0x0000000497057223 */ /* 0x040fe20000010005 */
[----:B------:R-:W-:Y:S01]  /*8cf0*/  FFMA.FTZ R0, R151, R0, -R13 ;  /* 0x0000000097007223 */ /* 0x000fe2000001080d */
[----:B------:R-:W-:Y:S01]  /*8d00*/  FADD.FTZ R152, RZ, R152 ;  /* 0x00000098ff987221 */ /* 0x000fe20000010000 */
[----:B------:R-:W-:Y:S01]  /*8d10*/  FMUL.FTZ R4, R155, R12 ;  /* 0x0000000c9b047220 */ /* 0x000fe20000410000 */
[----:B------:R-:W-:Y:S01]  /*8d20*/  FMUL.FTZ R6, R6, R63 ;  /* 0x0000003f06067220 */ /* 0x000fe20000410000 */
[----:B------:R-:W-:Y:S01]  /*8d30*/  FFMA.FTZ R0, R83, R68, R0 ;  /* 0x0000004453007223 */ /* 0x000fe20000010000 */
[C---:B------:R-:W-:Y:S01]  /*8d40*/  FMUL.FTZ R117, R155.reuse, R152 ;  /* 0x000000989b757220 */ /* 0x040fe20000410000 */
[CC--:B------:R-:W-:Y:S01]  /*8d50*/  FMUL.FTZ R13, R155.reuse, R5.reuse ;  /* 0x000000059b0d7220 */ /* 0x0c0fe20000410000 */
[C---:B------:R-:W-:Y:S01]  /*8d60*/  FFMA.FTZ R4, R158.reuse, R5, R4 ;  /* 0x000000059e047223 */ /* 0x040fe20000010004 */
[-C--:B------:R-:W-:Y:S01]  /*8d70*/  FMUL.FTZ R163, R155, R0.reuse ;  /* 0x000000009ba37220 */ /* 0x080fe20000410000 */
[C---:B------:R-:W-:Y:S01]  /*8d80*/  FFMA.FTZ R117, R158.reuse, R0, -R117 ;  /* 0x000000009e757223 */ /* 0x040fe20000010875 */
[----:B------:R-:W-:Y:S01]  /*8d90*/  FFMA.FTZ R13, R158, R12, -R13 ;  /* 0x0000000c9e0d7223 */ /* 0x000fe2000001080d */
[----:B------:R-:W-:Y:S01]  /*8da0*/  FMUL.FTZ R0, R160, R4 ;  /* 0x00000004a0007220 */ /* 0x000fe20000410000 */
[----:B------:R-:W-:Y:S01]  /*8db0*/  MUFU.EX2 R6, R6 ;  /* 0x0000000600067308 */ /* 0x000fe20000000800 */
[----:B------:R-:W-:Y:S01]  /*8dc0*/  FFMA.FTZ R163, R158, R152, R163 ;  /* 0x000000989ea37223 */ /* 0x000fe200000100a3 */
[----:B------:R-:W-:Y:S01]  /*8dd0*/  FMUL.FTZ R12, R160, R13 ;  /* 0x0000000da00c7220 */ /* 0x000fe20000410000 */
[----:B------:R-:W-:Y:S01]  /*8de0*/  FFMA.FTZ R117, R84, R67, R117 ;  /* 0x0000004354757223 */ /* 0x000fe20000010075 */
[----:B------:R-:W-:-:S04]  /*8df0*/  FFMA.FTZ R0, R161, R13, -R0 ;  /* 0x0000000da1007223 */ /* 0x000fc80000010800 */
[----:B------:R-:W0:Y:S01]  /*8e00*/  MUFU.SIN R5, R164 ;  /* 0x000000a400057308 */ /* 0x000e220000000400 */
[----:B------:R-:W-:Y:S01]  /*8e10*/  FADD.FTZ R163, RZ, R163 ;  /* 0x000000a3ffa37221 */ /* 0x000fe20000010000 */
[----:B------:R-:W-:Y:S01]  /*8e20*/  FFMA.FTZ R12, R161, R4, R12 ;  /* 0x00000004a10c7223 */ /* 0x000fe2000001000c */
[----:B------:R-:W-:Y:S01]  /*8e30*/  FMUL.FTZ R118, R160, R117 ;  /* 0x00000075a0767220 */ /* 0x000fe20000410000 */
[----:B------:R-:W-:-:S04]  /*8e40*/  FMUL.FTZ R165, R159, R0 ;  /* 0x000000009fa57220 */ /* 0x000fc80000410000 */
[----:B------:R-:W1:Y:S01]  /*8e50*/  MUFU.COS R7, R164 ;  /* 0x000000a400077308 */ /* 0x000e620000000000 */
[-C--:B------:R-:W-:Y:S01]  /*8e60*/  FMUL.FTZ R4, R160, R163.reuse ;  /* 0x000000a3a0047220 */ /* 0x080fe20000410000 */
[-C--:B------:R-:W-:Y:S01]  /*8e70*/  FMUL.FTZ R13, R159, R12.reuse ;  /* 0x0000000c9f0d7220 */ /* 0x080fe20000410000 */
[C---:B------:R-:W-:Y:S01]  /*8e80*/  FFMA.FTZ R118, R161.reuse, R163, R118 ;  /* 0x000000a3a1767223 */ /* 0x040fe20000010076 */
[C---:B------:R-:W-:Y:S01]  /*8e90*/  FFMA.FTZ R165, R156.reuse, R12, R165 ;  /* 0x0000000c9ca57223 */ /* 0x040fe200000100a5 */
[----:B------:R-:W-:Y:S01]  /*8ea0*/  FFMA.FTZ R4, R161, R117, -R4 ;  /* 0x00000075a1047223 */ /* 0x000fe20000010804 */
[----:B------:R-:W-:Y:S01]  /*8eb0*/  FFMA.FTZ R13, R156, R0, -R13 ;  /* 0x000000009c0d7223 */ /* 0x000fe2000001080d */
[----:B------:R-:W-:Y:S01]  /*8ec0*/  FADD.FTZ R118, RZ, R118 ;  /* 0x00000076ff767221 */ /* 0x000fe20000010000 */
[----:B------:R-:W-:Y:S01]  /*8ed0*/  FMUL.FTZ R117, R157, R165 ;  /* 0x000000a59d757220 */ /* 0x000fe20000410000 */
[----:B0-----:R-:W-:Y:S01]  /*8ee0*/  FMUL.FTZ R150, R6, R5 ;  /* 0x0000000506967220 */ /* 0x001fe20000410000 */
[----:B------:R-:W-:Y:S01]  /*8ef0*/  FFMA.FTZ R4, R81, R66, R4 ;  /* 0x0000004251047223 */ /* 0x000fe20000010004 */
[----:B------:R-:W-:Y:S01]  /*8f00*/  FMUL.FTZ R5, R159, R118 ;  /* 0x000000769f057220 */ /* 0x000fe20000410000 */
[-C--:B------:R-:W-:Y:S01]  /*8f10*/  FFMA.FTZ R117, R154, R13.reuse, -R117 ;  /* 0x0000000d9a757223 */ /* 0x080fe20000010875 */
[----:B------:R-:W-:Y:S01]  /*8f20*/  FMUL.FTZ R13, R157, R13 ;  /* 0x0000000d9d0d7220 */ /* 0x000fe20000410000 */
[----:B------:R-:W-:Y:S01]  /*8f30*/  R2UR UR43, R2 ;  /* 0x00000000022b72ca */ /* 0x000fe200000e0000 */
[-C--:B------:R-:W-:Y:S01]  /*8f40*/  FFMA.FTZ R5, R156, R4.reuse, -R5 ;  /* 0x000000049c057223 */ /* 0x080fe20000010805 */
[----:B-1----:R-:W-:Y:S01]  /*8f50*/  FMUL.FTZ R152, R6, R7 ;  /* 0x0000000706987220 */ /* 0x002fe20000410000 */
[----:B------:R-:W-:Y:S01]  /*8f60*/  FMUL.FTZ R7, R159, R4 ;  /* 0x000000049f077220 */ /* 0x000fe20000410000 */
[----:B------:R-:W-:Y:S01]  /*8f70*/  FFMA.FTZ R13, R154, R165, R13 ;  /* 0x000000a59a0d7223 */ /* 0x000fe2000001000d */
[----:B------:R-:W-:Y:S01]  /*8f80*/  R2UR UR44, R3 ;  /* 0x00000000032c72ca */ /* 0x000fe200000e0000 */
[----:B------:R-:W-:Y:S01]  /*8f90*/  FFMA.FTZ R0, R82, R65, R5 ;  /* 0x0000004152007223 */ /* 0x000fe20000010005 */
[----:B------:R-:W-:Y:S01]  /*8fa0*/  FFMA.FTZ R7, R156, R118, R7 ;  /* 0x000000769c077223 */ /* 0x000fe20000010007 */
[C---:B------:R-:W-:Y:S01]  /*8fb0*/  FMUL.FTZ R5, R150.reuse, R13 ;  /* 0x0000000d96057220 */ /* 0x040fe20000410000 */
[----:B------:R-:W-:-:S02]  /*8fc0*/  FMUL.FTZ R4, R150, R117 ;  /* 0x0000007596047220 */ /* 0x000fc40000410000 */
[----:B------:R-:W-:Y:S01]  /*8fd0*/  FADD.FTZ R7, RZ, R7 ;  /* 0x00000007ff077221 */ /* 0x000fe20000010000 */
[C---:B------:R-:W-:Y:S01]  /*8fe0*/  FFMA.FTZ R117, R152.reuse, R117, -R5 ;  /* 0x0000007598757223 */ /* 0x040fe20000010805 */
[----:B------:R-:W-:Y:S01]  /*8ff0*/  FFMA.FTZ R5, R152, R13, R4 ;  /* 0x0000000d98057223 */ /* 0x000fe20000010004 */
[----:B---3--:R-:W-:Y:S01]  /*9000*/  FMUL.FTZ R4, R125, UR43 ;  /* 0x0000002b7d047c20 */ /* 0x008fe20008410000 */
[CC--:B------:R-:W-:Y:S01]  /*9010*/  FMUL.FTZ R3, R157.reuse, R7.reuse ;  /* 0x000000079d037220 */ /* 0x0c0fe20000410000 */
[-C--:B------:R-:W-:Y:S02]  /*9020*/  FMUL.FTZ R2, R157, R0.reuse ;  /* 0x000000009d027220 */ /* 0x080fe40000410000 */
[----:B------:R-:W-:Y:S01]  /*9030*/  FFMA.FTZ R203, R139, UR44, R4 ;  /* 0x0000002c8bcb7c23 */ /* 0x000fe20008010004 */
[----:B------:R-:W-:Y:S01]  /*9040*/  FFMA.FTZ R118, R154, R0, -R3 ;  /* 0x000000009a767223 */ /* 0x000fe20000010803 */
[----:B------:R-:W-:Y:S01]  /*9050*/  FMUL.FTZ R4, R122, UR44 ;  /* 0x0000002c7a047c20 */ /* 0x000fe20008410000 */
[----:B------:R-:W-:Y:S01]  /*9060*/  FADD.FTZ R0, R47, R47 ;  /* 0x0000002f2f007221 */ /* 0x000fe20000010000 */
[----:B------:R-:W-:Y:S01]  /*9070*/  FMUL.FTZ R12, R125, UR44 ;  /* 0x0000002c7d0c7c20 */ /* 0x000fe20008410000 */
[----:B------:R-:W-:Y:S01]  /*9080*/  FFMA.FTZ R13, R154, R7, R2 ;  /* 0x000000079a0d7223 */ /* 0x000fe20000010002 */
[----:B------:R-:W-:Y:S01]  /*9090*/  FADD.FTZ R2, R48, R48 ;  /* 0x0000003030027221 */ /* 0x000fe20000010000 */
[----:B------:R-:W-:Y:S01]  /*90a0*/  FMUL.FTZ R6, R122, UR43 ;  /* 0x0000002b7a067c20 */ /* 0x000fe20008410000 */
[----:B------:R-:W-:Y:S01]  /*90b0*/  FFMA.FTZ R3, R141, UR43, -R4 ;  /* 0x0000002b8d037c23 */ /* 0x000fe20008010804 */
[----:B------:R-:W-:Y:S01]  /*90c0*/  FFMA.FTZ R211, R139, UR43, -R12 ;  /* 0x0000002b8bd37c23 */ /* 0x000fe2000801080c */
[----:B------:R-:W-:Y:S01]  /*90d0*/  FMUL.FTZ R203, R0, R203 ;  /* 0x000000cb00cb7220 */ /* 0x000fe20000410000 */
[----:B------:R-:W-:Y:S01]  /*90e0*/  FFMA.FTZ R7, R141, UR44, R6 ;  /* 0x0000002c8d077c23 */ /* 0x000fe20008010006 */
[----:B------:R-:W-:Y:S01]  /*90f0*/  FMUL.FTZ R198, R2, R3 ;  /* 0x0000000302c67220 */ /* 0x000fe20000410000 */
[----:B------:R-:W-:Y:S01]  /*9100*/  FMUL.FTZ R211, R0, R211 ;  /* 0x000000d300d37220 */ /* 0x000fe20000410000 */
[-C--:B------:R-:W-:Y:S01]  /*9110*/  FMUL.FTZ R163, R152, R203.reuse ;  /* 0x000000cb98a37220 */ /* 0x080fe20000410000 */
[----:B------:R-:W-:Y:S01]  /*9120*/  FMUL.FTZ R3, R150, R203 ;  /* 0x000000cb96037220 */ /* 0x000fe20000410000 */
[----:B------:R-:W-:Y:S01]  /*9130*/  FMUL.FTZ R196, R2, R7 ;  /* 0x0000000702c47220 */ /* 0x000fe20000410000 */
[----:B------:R-:W-:Y:S01]  /*9140*/  FADD.FTZ R13, RZ, R13 ;  /* 0x0000000dff0d7221 */ /* 0x000fe20000010000 */
[-C--:B------:R-:W-:Y:S01]  /*9150*/  FFMA.FTZ R163, -R150, R211.reuse, -R163 ;  /* 0x000000d396a37223 */ /* 0x080fe200000109a3 */
[----:B------:R-:W-:Y:S01]  /*9160*/  FFMA.FTZ R7, R152, R211, -R3 ;  /* 0x000000d398077223 */ /* 0x000fe20000010803 */
[----:B------:R-:W-:Y:S01]  /*9170*/  FFMA.FTZ R189, R79, R64, R118 ;  /* 0x000000404fbd7223 */ /* 0x000fe20000010076 */
[----:B------:R-:W-:Y:S01]  /*9180*/  FMUL.FTZ R3, R150, R13 ;  /* 0x0000000d96037220 */ /* 0x000fe20000410000 */
[----:B------:R-:W-:Y:S01]  /*9190*/  FADD.FTZ R163, -R196, R163 ;  /* 0x000000a3c4a37221 */ /* 0x000fe20000010100 */
[----:B------:R-:W-:Y:S01]  /*91a0*/  FADD.FTZ R7, R198, R7 ;  /* 0x00000007c6077221 */ /* 0x000fe20000010000 */
[-C--:B------:R-:W-:Y:S01]  /*91b0*/  FMUL.FTZ R118, R150, R189.reuse ;  /* 0x000000bd96767220 */ /* 0x080fe20000410000 */
[----:B------:R-:W-:Y:S01]  /*91c0*/  FFMA.FTZ R189, R152, R189, -R3 ;  /* 0x000000bd98bd7223 */ /* 0x000fe20000010803 */
[C---:B------:R-:W-:Y:S01]  /*91d0*/  FMUL.FTZ R165, R157.reuse, -R163 ;  /* 0x800000a39da57220 */ /* 0x040fe20000410000 */
[----:B------:R-:W-:Y:S01]  /*91e0*/  FMUL.FTZ R4, R157, -R7 ;  /* 0x800000079d047220 */ /* 0x000fe20000410000 */
[----:B------:R-:W-:-:S02]  /*91f0*/  FMUL.FTZ R3, R144, UR43 ;  /* 0x0000002b90037c20 */ /* 0x000fc40008410000 */
[C---:B------:R-:W-:Y:S01]  /*9200*/  FFMA.FTZ R165, R154.reuse, R7, -R165 ;  /* 0x000000079aa57223 */ /* 0x040fe200000108a5 */
[----:B------:R-:W-:Y:S01]  /*9210*/  FFMA.FTZ R167, R154, R163, R4 ;  /* 0x000000a39aa77223 */ /* 0x000fe20000010004 */
[----:B------:R-:W-:Y:S01]  /*9220*/  FADD.FTZ R4, R49, R49 ;  /* 0x0000003131047221 */ /* 0x000fe20000010000 */
[----:B------:R-:W-:Y:S01]  /*9230*/  FMUL.FTZ R7, R144, UR44 ;  /* 0x0000002c90077c20 */ /* 0x000fe20008410000 */
[----:B------:R-:W-:Y:S01]  /*9240*/  FFMA.FTZ R163, R148, UR44, R3 ;  /* 0x0000002c94a37c23 */ /* 0x000fe20008010003 */
[----:B------:R-:W-:Y:S02]  /*9250*/  FFMA.FTZ R118, R152, R13, R118 ;  /* 0x0000000d98767223 */ /* 0x000fe40000010076 */
[----:B------:R-:W-:Y:S01]  /*9260*/  FFMA.FTZ R13, R148, UR43, -R7 ;  /* 0x0000002b940d7c23 */ /* 0x000fe20008010807 */
[----:B------:R-:W-:Y:S01]  /*9270*/  FMUL.FTZ R182, R4, R163 ;  /* 0x000000a304b67220 */ /* 0x000fe20000410000 */
[----:B------:R-:W-:Y:S02]  /*9280*/  FMUL.FTZ R3, R216, UR44 ;  /* 0x0000002cd8037c20 */ /* 0x000fe40008410000 */
[----:B------:R-:W-:Y:S01]  /*9290*/  FMUL.FTZ R180, R4, R13 ;  /* 0x0000000d04b47220 */ /* 0x000fe20000410000 */
[----:B------:R-:W-:Y:S01]  /*92a0*/  FADD.FTZ R167, -R182, R167 ;  /* 0x000000a7b6a77221 */ /* 0x000fe20000010100 */
[----:B------:R-:W-:Y:S01]  /*92b0*/  FMUL.FTZ R7, R216, UR43 ;  /* 0x0000002bd8077c20 */ /* 0x000fe20008410000 */
[----:B------:R-:W-:Y:S01]  /*92c0*/  FFMA.FTZ R174, R218, UR43, -R3 ;  /* 0x0000002bdaae7c23 */ /* 0x000fe20008010803 */
[----:B------:R-:W-:Y:S01]  /*92d0*/  FADD.FTZ R165, R180, R165 ;  /* 0x000000a5b4a57221 */ /* 0x000fe20000010000 */
[----:B------:R-:W-:Y:S01]  /*92e0*/  FMUL.FTZ R3, R159, -R167 ;  /* 0x800000a79f037220 */ /* 0x000fe20000410000 */
[C---:B------:R-:W-:Y:S01]  /*92f0*/  FMUL.FTZ R13, R147.reuse, UR43 ;  /* 0x0000002b930d7c20 */ /* 0x040fe20008410000 */
[----:B------:R-:W-:Y:S01]  /*9300*/  FADD.FTZ R173, R58, R58 ;  /* 0x0000003a3aad7221 */ /* 0x000fe20000010000 */
[----:B------:R-:W-:Y:S01]  /*9310*/  FFMA.FTZ R6, R218, UR44, R7 ;  /* 0x0000002cda067c23 */ /* 0x000fe20008010007 */
[----:B------:R-:W-:Y:S01]  /*9320*/  FMUL.FTZ R7, R147, UR44 ;  /* 0x0000002c93077c20 */ /* 0x000fe20008410000 */
[-C--:B------:R-:W-:Y:S01]  /*9330*/  FFMA.FTZ R164, R156, R165.reuse, -R3 ;  /* 0x000000a59ca47223 */ /* 0x080fe20000010803 */
[----:B------:R-:W-:Y:S01]  /*9340*/  FMUL.FTZ R165, R159, -R165 ;  /* 0x800000a59fa57220 */ /* 0x000fe20000410000 */
[----:B------:R-:W-:Y:S01]  /*9350*/  FADD.FTZ R3, R50, R50 ;  /* 0x0000003232037221 */ /* 0x000fe20000010000 */
[C---:B------:R-:W-:Y:S01]  /*9360*/  FFMA.FTZ R12, R146.reuse, UR44, R13 ;  /* 0x0000002c920c7c23 */ /* 0x040fe2000801000d */
[C---:B------:R-:W-:Y:S01]  /*9370*/  FMUL.FTZ R174, R173.reuse, R174 ;  /* 0x000000aeadae7220 */ /* 0x040fe20000410000 */
[----:B------:R-:W-:Y:S01]  /*9380*/  FMUL.FTZ R173, R173, R6 ;  /* 0x00000006adad7220 */ /* 0x000fe20000410000 */
[----:B------:R-:W-:Y:S01]  /*9390*/  FFMA.FTZ R6, R146, UR43, -R7 ;  /* 0x0000002b92067c23 */ /* 0x000fe20008010807 */
[----:B------:R-:W-:Y:S01]  /*93a0*/  FFMA.FTZ R166, R156, R167, R165 ;  /* 0x000000a79ca67223 */ /* 0x000fe200000100a5 */
[----:B------:R-:W-:-:S02]  /*93b0*/  FMUL.FTZ R179, R3, R12 ;  /* 0x0000000c03b37220 */ /* 0x000fc40000410000 */
[----:B------:R-:W-:Y:S02]  /*93c0*/  FMUL.FTZ R181, R3, R6 ;  /* 0x0000000603b57220 */ /* 0x000fe40000410000 */
[----:B------:R-:W-:Y:S02]  /*93d0*/  FADD.FTZ R166, -R179, R166 ;  /* 0x000000a6b3a67221 */ /* 0x000fe40000010100 */
[----:B------:R-:W-:Y:S02]  /*93e0*/  FADD.FTZ R164, R181, R164 ;  /* 0x000000a4b5a47221 */ /* 0x000fe40000010000 */
[C---:B------:R-:W-:Y:S02]  /*93f0*/  FMUL.FTZ R6, R160.reuse, -R166 ;  /* 0x800000a6a0067220 */ /* 0x040fe40000410000 */
[-C--:B------:R-:W-:Y:S02]  /*9400*/  FMUL.FTZ R163, R160, -R164.reuse ;  /* 0x800000a4a0a37220 */ /* 0x080fe40000410000 */
[----:B------:R-:W-:Y:S01]  /*9410*/  FFMA.FTZ R164, R161, R164, -R6 ;  /* 0x000000a4a1a47223 */ /* 0x000fe20000010806 */
[C---:B------:R-:W-:Y:S01]  /*9420*/  FMUL.FTZ R6, R223.reuse, UR44 ;  /* 0x0000002cdf067c20 */ /* 0x040fe20008410000 */
[----:B------:R-:W-:Y:S01]  /*9430*/  FMUL.FTZ R12, R223, UR43 ;  /* 0x0000002bdf0c7c20 */ /* 0x000fe20008410000 */
[----:B------:R-:W-:-:S02]  /*9440*/  FADD.FTZ R185, R52, R52 ;  /* 0x0000003434b97221 */ /* 0x000fc40000010000 */
[C---:B------:R-:W-:Y:S01]  /*9450*/  FFMA.FTZ R6, R221.reuse, UR43, -R6 ;  /* 0x0000002bdd067c23 */ /* 0x040fe20008010806 */
[----:B------:R-:W-:Y:S01]  /*9460*/  FFMA.FTZ R12, R221, UR44, R12 ;  /* 0x0000002cdd0c7c23 */ /* 0x000fe2000801000c */
[----:B------:R-:W-:Y:S02]  /*9470*/  ISETP.NE.AND P1, PT, R112, 0x1f, PT ;  /* 0x0000001f7000780c */ /* 0x000fe40003f25270 */
[C---:B------:R-:W-:Y:S01]  /*9480*/  FMUL.FTZ R186, R185.reuse, R6 ;  /* 0x00000006b9ba7220 */ /* 0x040fe20000410000 */
[----:B------:R-:W-:Y:S01]  /*9490*/  FMUL.FTZ R185, R185, R12 ;  /* 0x0000000cb9b97220 */ /* 0x000fe20000410000 */
[C---:B------:R-:W-:Y:S01]  /*94a0*/  FMUL.FTZ R6, R229.reuse, UR44 ;  /* 0x0000002ce5067c20 */ /* 0x040fe20008410000 */
[----:B------:R-:W-:Y:S01]  /*94b0*/  FMUL.FTZ R12, R229, UR43 ;  /* 0x0000002be50c7c20 */ /* 0x000fe20008410000 */
[----:B------:R-:W-:Y:S02]  /*94c0*/  FADD.FTZ R175, R53, R53 ;  /* 0x0000003535af7221 */ /* 0x000fe40000010000 */
        /* <DEDUP_REMOVED lines=9> */
[----:B------:R-:W-:-:S02]  /*9560*/  @P1 LEA R12, R112, UR17, 0x3 ;  /* 0x00000011700c1c11 */ /* 0x000fc4000f8e18ff */
[C---:B------:R-:W-:Y:S01]  /*9570*/  FMUL.FTZ R183, R184.reuse, R7 ;  /* 0x00000007b8b77220 */ /* 0x040fe20000410000 */
[----:B------:R-:W-:-:S03]  /*9580*/  FMUL.FTZ R184, R184, R13 ;  /* 0x0000000db8b87220 */ /* 0x000fc60000410000 */
[----:B------:R-:W0:Y:S01]  /*9590*/  @P1 LDS.64 R12, [R12+0x3558] ;  /* 0x003558000c0c1984 */ /* 0x000e220000000a00 */
        /* <DEDUP_REMOVED lines=9> */
[----:B------:R-:W-:Y:S01]  /*9630*/  FMUL.FTZ R168, R149, -R166 ;  /* 0x800000a695a87220 */ /* 0x000fe20000410000 */
[----:B------:R-:W-:Y:S01]  /*9640*/  FMUL.FTZ R6, R225, UR44 ;  /* 0x0000002ce1067c20 */ /* 0x000fe20008410000 */
[----:B------:R-:W-:Y:S01]  /*9650*/  BSSY B0, `(.L_x_13055) ;  /* 0x0000014000007945 */ /* 0x000fe20003800000 */
[-C--:B------:R-:W-:Y:S01]  /*9660*/  FMUL.FTZ R7, R149, -R164.reuse ;  /* 0x800000a495077220 */ /* 0x080fe20000410000 */
[----:B------:R-:W-:Y:S01]  /*9670*/  FFMA.FTZ R163, R151, R164, -R168 ;  /* 0x000000a497a37223 */ /* 0x000fe200000108a8 */
[----:B------:R-:W-:Y:S01]  /*9680*/  FADD.FTZ R165, R54, R54 ;  /* 0x0000003636a57221 */ /* 0x000fe20000010000 */
[----:B------:R-:W-:Y:S01]  /*9690*/  FMUL.FTZ R164, R225, UR43 ;  /* 0x0000002be1a47c20 */ /* 0x000fe20008410000 */
[----:B------:R-:W-:Y:S01]  /*96a0*/  FFMA.FTZ R170, R151, R166, R7 ;  /* 0x000000a697aa7223 */ /* 0x000fe20000010007 */
[----:B------:R-:W-:Y:S01]  /*96b0*/  FFMA.FTZ R6, R227, UR43, -R6 ;  /* 0x0000002be3067c23 */ /* 0x000fe20008010806 */
        /* <DEDUP_REMOVED lines=13> */
.L_x_13056:
[----:B------:R-:W-:Y:S05]  /*9790*/  BSYNC B0 ;  /* 0x0000000000007941 */ /* 0x000fea0003800000 */
.L_x_13055:
[----:B------:R-:W-:Y:S01]  /*97a0*/  FADD.FTZ R118, RZ, R118 ;  /* 0x00000076ff767221 */ /* 0x000fe20000010000 */
[----:B------:R-:W-:Y:S01]  /*97b0*/  FFMA.FTZ R189, R80, R63, R189 ;  /* 0x0000003f50bd7223 */ /* 0x000fe200000100bd */
[----:B------:R-:W-:Y:S01]  /*97c0*/  FADD.FTZ R188, -R175, R170 ;  /* 0x000000aaafbc7221 */ /* 0x000fe20000010100 */
[----:B------:R-:W3:Y:S01]  /*97d0*/  SHFL.UP PT, R166, R117, 0x1, RZ ;  /* 0x0420000075a67989 */ /* 0x000ee200000e00ff */
[----:B------:R-:W-:Y:S01]  /*97e0*/  FADD.FTZ R176, R178, R163 ;  /* 0x000000a3b2b07221 */ /* 0x000fe20000010000 */
[----:B------:R-:W-:Y:S01]  /*97f0*/  FFMA.FTZ R164, R227, UR44, R164 ;  /* 0x0000002ce3a47c23 */ /* 0x000fe200080100a4 */
[C---:B-1----:R-:W-:Y:S01]  /*9800*/  FMUL.FTZ R7, R192.reuse, UR44 ;  /* 0x0000002cc0077c20 */ /* 0x042fe20008410000 */
[----:B------:R-:W1:Y:S01]  /*9810*/  SHFL.UP PT, R172, R118, 0x1, RZ ;  /* 0x0420000076ac7989 */ /* 0x000e6200000e00ff */
[C---:B------:R-:W-:Y:S01]  /*9820*/  FMUL.FTZ R163, R143.reuse, -R176 ;  /* 0x800000b08fa37220 */ /* 0x040fe20000410000 */
[----:B------:R-:W-:Y:S01]  /*9830*/  FMUL.FTZ R208, R143, -R188 ;  /* 0x800000bc8fd07220 */ /* 0x000fe20000410000 */
[----:B------:R-:W-:Y:S01]  /*9840*/  FMUL.FTZ R167, R192, UR43 ;  /* 0x0000002bc0a77c20 */ /* 0x000fe20008410000 */
[----:B------:R-:W4:Y:S01]  /*9850*/  SHFL.UP PT, R170, R189, 0x1, RZ ;  /* 0x04200000bdaa7989 */ /* 0x000f2200000e00ff */
[C---:B------:R-:W-:Y:S01]  /*9860*/  FMUL.FTZ R177, R165.reuse, R6 ;  /* 0x00000006a5b17220 */ /* 0x040fe20000410000 */
[----:B------:R-:W-:Y:S01]  /*9870*/  FMUL.FTZ R165, R165, R164 ;  /* 0x000000a4a5a57220 */ /* 0x000fe20000410000 */
[----:B------:R-:W-:Y:S01]  /*9880*/  FFMA.FTZ R188, R127, R188, R163 ;  /* 0x000000bc7fbc7223 */ /* 0x000fe200000100a3 */
[----:B------:R-:W0:Y:S01]  /*9890*/  SHFL.UP PT, R168, R5, 0x1, RZ ;  /* 0x0420000005a87989 */ /* 0x000e2200000e00ff */
[----:B------:R-:W-:Y:S01]  /*98a0*/  FADD.FTZ R163, R55, R55 ;  /* 0x0000003737a37221 */ /* 0x000fe20000010000 */
[----:B------:R-:W-:Y:S01]  /*98b0*/  FFMA.FTZ R164, R190, UR43, -R7 ;  /* 0x0000002bbea47c23 */ /* 0x000fe20008010807 */
[----:B------:R-:W-:Y:S01]  /*98c0*/  FFMA.FTZ R208, R127, R176, -R208 ;  /* 0x000000b07fd07223 */ /* 0x000fe200000108d0 */
[----:B------:R-:W-:Y:S01]  /*98d0*/  ISETP.GE.AND P3, PT, R114, 0x1, PT ;  /* 0x000000017200780c */ /* 0x000fe20003f66270 */
[----:B------:R-:W-:Y:S01]  /*98e0*/  FFMA.FTZ R6, R190, UR44, R167 ;  /* 0x0000002cbe067c23 */ /* 0x000fe200080100a7 */
[----:B------:R-:W-:Y:S01]  /*98f0*/  FADD.FTZ R188, -R165, R188 ;  /* 0x000000bca5bc7221 */ /* 0x000fe20000010100 */
[----:B------:R-:W-:Y:S01]  /*9900*/  FMUL.FTZ R164, R163, R164 ;  /* 0x000000a4a3a47220 */ /* 0x000fe20000410000 */
[----:B------:R-:W-:Y:S01]  /*9910*/  FADD.FTZ R208, R177, R208 ;  /* 0x000000d0b1d07221 */ /* 0x000fe20000010000 */
[----:B------:R-:W-:Y:S01]  /*9920*/  FMUL.FTZ R163, R163, R6 ;  /* 0x00000006a3a37220 */ /* 0x000fe20000410000 */
[C---:B------:R-:W-:Y:S01]  /*9930*/  FMUL.FTZ R212, R128.reuse, -R188 ;  /* 0x800000bc80d47220 */ /* 0x040fe20000410000 */
[----:B-----5:R-:W-:Y:S01]  /*9940*/  SHFL.IDX PT, R10, R10, RZ, 0x1f ;  /* 0x00001fff0a0a7589 */ /* 0x020fe200000e0000 */
[----:B------:R-:W-:Y:S01]  /*9950*/  FMUL.FTZ R7, R128, -R208 ;  /* 0x800000d080077220 */ /* 0x000fe20000410000 */
[----:B---3--:R-:W-:Y:S01]  /*9960*/  FMUL.FTZ R176, R5, R166 ;  /* 0x000000a605b07220 */ /* 0x008fe20000410000 */
[----:B------:R-:W-:Y:S01]  /*9970*/  FFMA.FTZ R171, R123, R208, -R212 ;  /* 0x000000d07bab7223 */ /* 0x000fe200000108d4 */
[----:B------:R-:W-:Y:S01]  /*9980*/  SHFL.IDX PT, R11, R11, RZ, 0x1f ;  /* 0x00001fff0b0b7589 */ /* 0x000fe200000e0000 */
[----:B-1----:R-:W-:Y:S01]  /*9990*/  FMUL.FTZ R6, R5, R172 ;  /* 0x000000ac05067220 */ /* 0x002fe20000410000 */
[----:B------:R-:W-:Y:S01]  /*99a0*/  FFMA.FTZ R208, R123, R188, R7 ;  /* 0x000000bc7bd07223 */ /* 0x000fe20000010007 */
[----:B------:R-:W-:Y:S01]  /*99b0*/  FADD.FTZ R171, R164, R171 ;  /* 0x000000aba4ab7221 */ /* 0x000fe20000010000 */
[----:B------:R-:W-:Y:S01]  /*99c0*/  VOTEU.ALL UP0, P4 ;  /* 0x00000000003f7886 */ /* 0x000fe20002000000 */
[-C--:B----4-:R-:W-:Y:S01]  /*99d0*/  FMUL.FTZ R167, R5, R170.reuse ;  /* 0x000000aa05a77220 */ /* 0x090fe20000410000 */
[----:B------:R-:W-:Y:S01]  /*99e0*/  FFMA.FTZ R6, R117, R170, -R6 ;  /* 0x000000aa75067223 */ /* 0x000fe20000010806 */
[----:B------:R-:W-:Y:S01]  /*99f0*/  FADD.FTZ R208, -R163, R208 ;  /* 0x000000d0a3d07221 */ /* 0x000fe20000010100 */
[----:B------:R-:W-:Y:S01]  /*9a00*/  ISETP.NE.AND P6, PT, R113, 0x1f, PT ;  /* 0x0000001f7100780c */ /* 0x000fe20003fc5270 */
[C---:B------:R-:W-:Y:S01]  /*9a10*/  FFMA.FTZ R167, R117.reuse, R172, R167 ;  /* 0x000000ac75a77223 */ /* 0x040fe200000100a7 */
[-C--:B0-----:R-:W-:Y:S01]  /*9a20*/  FFMA.FTZ R176, R117, R168.reuse, R176 ;  /* 0x000000a875b07223 */ /* 0x081fe200000100b0 */
[----:B------:R-:W-:Y:S01]  /*9a30*/  FMUL.FTZ R7, R5, R168 ;  /* 0x000000a805077220 */ /* 0x000fe20000410000 */
[----:B------:R-:W-:Y:S01]  /*9a40*/  @P3 FADD.FTZ R189, R189, R6 ;  /* 0x00000006bdbd3221 */ /* 0x000fe20000010000 */
[----:B------:R-:W-:Y:S01]  /*9a50*/  @P3 FADD.FTZ R118, R118, R167 ;  /* 0x000000a776763221 */ /* 0x000fe20000010000 */
[----:B------:R-:W-:Y:S01]  /*9a60*/  FADD.FTZ R168, R56, R56 ;  /* 0x0000003838a87221 */ /* 0x000fe20000010000 */
[----:B------:R-:W-:Y:S01]  /*9a70*/  @P3 FFMA.FTZ R117, R117, R166, -R7 ;  /* 0x000000a675753223 */ /* 0x000fe20000010807 */
[----:B------:R-:W-:Y:S01]  /*9a80*/  FSEL R169, R5, R176, !P3 ;  /* 0x000000b005a97208 */ /* 0x000fe20005800000 */
[----:B------:R-:W0:Y:S01]  /*9a90*/  SHFL.UP PT, R172, R189, 0x2, RZ ;  /* 0x04400000bdac7989 */ /* 0x000e2200000e00ff */
[C---:B------:R-:W-:Y:S01]  /*9aa0*/  FMUL.FTZ R5, R213.reuse, UR44 ;  /* 0x0000002cd5057c20 */ /* 0x040fe20008410000 */
[----:B------:R-:W-:Y:S01]  /*9ab0*/  FMUL.FTZ R7, R213, UR43 ;  /* 0x0000002bd5077c20 */ /* 0x000fe20008410000 */
[----:B------:R-:W-:Y:S01]  /*9ac0*/  FMUL.FTZ R166, R124, -R171 ;  /* 0x800000ab7ca67220 */ /* 0x000fe20000410000 */
[----:B------:R-:W1:Y:S01]  /*9ad0*/  SHFL.UP PT, R188, R118, 0x2, RZ ;  /* 0x0440000076bc7989 */ /* 0x000e6200000e00ff */
[C---:B------:R-:W-:Y:S01]  /*9ae0*/  FFMA.FTZ R5, R162.reuse, UR43, -R5 ;  /* 0x0000002ba2057c23 */ /* 0x040fe20008010805 */
[----:B------:R-:W-:Y:S01]  /*9af0*/  FFMA.FTZ R7, R162, UR44, R7 ;  /* 0x0000002ca2077c23 */ /* 0x000fe20008010007 */
[-C--:B------:R-:W-:Y:S01]  /*9b00*/  FFMA.FTZ R167, R129, R208.reuse, R166 ;  /* 0x000000d081a77223 */ /* 0x080fe200000100a6 */
[----:B------:R-:W3:Y:S01]  /*9b10*/  SHFL.UP PT, R6, R117, 0x2, RZ ;  /* 0x0440000075067989 */ /* 0x000ee200000e00ff */
[----:B------:R-:W-:Y:S01]  /*9b20*/  FMUL.FTZ R176, R168, R5 ;  /* 0x00000005a8b07220 */ /* 0x000fe20000410000 */
[----:B------:R-:W-:Y:S01]  /*9b30*/  FMUL.FTZ R5, R210, UR44 ;  /* 0x0000002cd2057c20 */ /* 0x000fe20008410000 */
[----:B------:R-:W-:Y:S01]  /*9b40*/  FMUL.FTZ R168, R168, R7 ;  /* 0x00000007a8a87220 */ /* 0x000fe20000410000 */
[----:B------:R-:W4:Y:S01]  /*9b50*/  SHFL.UP PT, R170, R169, 0x2, RZ ;  /* 0x04400000a9aa7989 */ /* 0x000f2200000e00ff */
[----:B------:R-:W-:Y:S01]  /*9b60*/  FMUL.FTZ R208, R124, -R208 ;  /* 0x800000d07cd07220 */ /* 0x000fe20000410000 */
[----:B------:R-:W-:Y:S01]  /*9b70*/  FADD.FTZ R166, R57, R57 ;  /* 0x0000003939a67221 */ /* 0x000fe20000010000 */
[----:B------:R-:W-:Y:S01]  /*9b80*/  FFMA.FTZ R5, R214, UR43, -R5 ;  /* 0x0000002bd6057c23 */ /* 0x000fe20008010805 */
[----:B------:R-:W-:Y:S01]  /*9b90*/  FADD.FTZ R187, -R168, R167 ;  /* 0x000000a7a8bb7221 */ /* 0x000fe20000010100 */
[----:B------:R-:W-:Y:S01]  /*9ba0*/  FFMA.FTZ R171, R129, R171, -R208 ;  /* 0x000000ab81ab7223 */ /* 0x000fe200000108d0 */
[----:B------:R-:W-:Y:S01]  /*9bb0*/  FMUL.FTZ R7, R210, UR43 ;  /* 0x0000002bd2077c20 */ /* 0x000fe20008410000 */
[----:B------:R-:W-:Y:S01]  /*9bc0*/  FMUL.FTZ R167, R166, R5 ;  /* 0x00000005a6a77220 */ /* 0x000fe20000410000 */
[----:B------:R-:W-:Y:S01]  /*9bd0*/  FMUL.FTZ R5, R126, -R187 ;  /* 0x800000bb7e057220 */ /* 0x000fe20000410000 */
[----:B------:R-:W-:Y:S01]  /*9be0*/  FADD.FTZ R171, R176, R171 ;  /* 0x000000abb0ab7221 */ /* 0x000fe20000010000 */
[----:B------:R-:W-:Y:S01]  /*9bf0*/  ISETP.GE.AND P3, PT, R114, 0x2, PT ;  /* 0x000000027200780c */ /* 0x000fe20003f66270 */
[----:B------:R-:W-:Y:S01]  /*9c00*/  FFMA.FTZ R7, R214, UR44, R7 ;  /* 0x0000002cd6077c23 */ /* 0x000fe20008010007 */
[----:B------:R-:W-:Y:S01]  /*9c10*/  @!UP0 ULEA UR42, UR7, UR17, 0x4 ;  /* 0x00000011072a8291 */ /* 0x000fe2000f8e203f */
[----:B------:R-:W-:Y:S01]  /*9c20*/  FFMA.FTZ R212, R130, R171, -R5 ;  /* 0x000000ab82d47223 */ /* 0x000fe20000010805 */
[C---:B0-----:R-:W-:Y:S01]  /*9c30*/  FMUL.FTZ R5, R169.reuse, R172 ;  /* 0x000000aca9057220 */ /* 0x041fe20000410000 */
[----:B------:R-:W-:Y:S01]  /*9c40*/  FMUL.FTZ R166, R166, R7 ;  /* 0x00000007a6a67220 */ /* 0x000fe20000410000 */
[-C--:B-1----:R-:W-:Y:S01]  /*9c50*/  FMUL.FTZ R208, R169, R188.reuse ;  /* 0x000000bca9d07220 */ /* 0x082fe20000410000 */
[----:B------:R-:W-:Y:S01]  /*9c60*/  FMUL.FTZ R220, R126, -R171 ;  /* 0x800000ab7edc7220 */ /* 0x000fe20000410000 */
[----:B------:R-:W-:Y:S01]  /*9c70*/  FFMA.FTZ R171, R117, R188, R5 ;  /* 0x000000bc75ab7223 */ /* 0x000fe20000010005 */
[----:B------:R-:W-:Y:S01]  /*9c80*/  FADD.FTZ R195, R167, R212 ;  /* 0x000000d4a7c37221 */ /* 0x000fe20000010000 */
[----:B---3--:R-:W-:Y:S01]  /*9c90*/  FMUL.FTZ R7, R169, R6 ;  /* 0x00000006a9077220 */ /* 0x008fe20000410000 */
[----:B------:R-:W-:Y:S01]  /*9ca0*/  FFMA.FTZ R208, R117, R172, -R208 ;  /* 0x000000ac75d07223 */ /* 0x000fe200000108d0 */
[----:B------:R-:W-:Y:S01]  /*9cb0*/  FFMA.FTZ R193, R130, R187, R220 ;  /* 0x000000bb82c17223 */ /* 0x000fe200000100dc */
[C---:B--2---:R-:W-:Y:S01]  /*9cc0*/  FMUL.FTZ R187, R150.reuse, -R12 ;  /* 0x8000000c96bb7220 */ /* 0x044fe20000410000 */
[-C--:B----4-:R-:W-:Y:S01]  /*9cd0*/  FMUL.FTZ R5, R169, R170.reuse ;  /* 0x000000aaa9057220 */ /* 0x090fe20000410000 */
[C---:B------:R-:W-:Y:S01]  /*9ce0*/  FFMA.FTZ R170, R117.reuse, R170, R7 ;  /* 0x000000aa75aa7223 */ /* 0x040fe20000010007 */
[-C--:B------:R-:W-:Y:S01]  /*9cf0*/  FMUL.FTZ R7, R150, R13.reuse ;  /* 0x0000000d96077220 */ /* 0x080fe20000410000 */
[----:B------:R-:W-:Y:S01]  /*9d00*/  @P3 FADD.FTZ R118, R118, R171 ;  /* 0x000000ab76763221 */ /* 0x000fe20000010000 */
[----:B------:R-:W-:Y:S01]  /*9d10*/  @P3 FFMA.FTZ R117, R117, R6, -R5 ;  /* 0x0000000675753223 */ /* 0x000fe20000010805 */
[----:B------:R-:W-:Y:S01]  /*9d20*/  @P3 FADD.FTZ R189, R189, R208 ;  /* 0x000000d0bdbd3221 */ /* 0x000fe20000010000 */
[C---:B------:R-:W-:Y:S01]  /*9d30*/  FFMA.FTZ R187, R152.reuse, -R13, R187 ;  /* 0x8000000d98bb7223 */ /* 0x040fe200000100bb */
[----:B------:R-:W-:Y:S01]  /*9d40*/  FSEL R170, R169, R170, !P3 ;  /* 0x000000aaa9aa7208 */ /* 0x000fe20005800000 */
[----:B------:R-:W-:Y:S01]  /*9d50*/  FFMA.FTZ R171, R152, R12, -R7 ;  /* 0x0000000c98ab7223 */ /* 0x000fe20000010807 */
[----:B------:R-:W0:Y:S01]  /*9d60*/  SHFL.UP PT, R5, R117, 0x4, RZ ;  /* 0x0480000075057989 */ /* 0x000e2200000e00ff */
[C---:B------:R-:W-:Y:S01]  /*9d70*/  FMUL.FTZ R191, R157.reuse, -R187 ;  /* 0x800000bb9dbf7220 */ /* 0x040fe20000410000 */
[----:B------:R-:W-:Y:S01]  /*9d80*/  FADD.FTZ R193, -R166, R193 ;  /* 0x000000c1a6c17221 */ /* 0x000fe20000010100 */
[C---:B------:R-:W-:Y:S01]  /*9d90*/  FMUL.FTZ R199, R142.reuse, -R195 ;  /* 0x800000c38ec77220 */ /* 0x040fe20000410000 */
[----:B------:R-:W1:Y:S01]  /*9da0*/  SHFL.UP PT, R169, R118, 0x4, RZ ;  /* 0x0480000076a97989 */ /* 0x000e6200000e00ff */
[----:B------:R-:W-:Y:S01]  /*9db0*/  FMUL.FTZ R172, R157, -R171 ;  /* 0x800000ab9dac7220 */ /* 0x000fe20000410000 */
[----:B------:R-:W-:Y:S01]  /*9dc0*/  FMUL.FTZ R188, R142, -R193 ;  /* 0x800000c18ebc7220 */ /* 0x000fe20000410000 */
[----:B------:R-:W-:Y:S01]  /*9dd0*/  FFMA.FTZ R191, R154, R171, -R191 ;  /* 0x000000ab9abf7223 */ /* 0x000fe200000108bf */
[----:B------:R-:W2:Y:S01]  /*9de0*/  SHFL.UP PT, R7, R189, 0x4, RZ ;  /* 0x04800000bd077989 */ /* 0x000ea200000e00ff */
[----:B------:R-:W-:Y:S01]  /*9df0*/  FFMA.FTZ R208, R140, R193, R199 ;  /* 0x000000c18cd07223 */ /* 0x000fe200000100c7 */
[----:B------:R-:W-:Y:S01]  /*9e00*/  FFMA.FTZ R172, R154, R187, R172 ;  /* 0x000000bb9aac7223 */ /* 0x000fe200000100ac */
[----:B------:R-:W-:Y:S01]  /*9e10*/  FFMA.FTZ R195, R140, R195, -R188 ;  /* 0x000000c38cc37223 */ /* 0x000fe200000108bc */
[----:B------:R-:W3:Y:S01]  /*9e20*/  SHFL.UP PT, R6, R170, 0x4, RZ ;  /* 0x04800000aa067989 */ /* 0x000ee200000e00ff */
        /* <DEDUP_REMOVED lines=8> */
[----:B------:R-:W-:Y:S01]  /*9eb0*/  FMUL.FTZ R172, R160, -R187 ;  /* 0x800000bba0ac7220 */ /* 0x000fe20000410000 */
[----:B------:R-:W-:Y:S01]  /*9ec0*/  ISETP.GE.AND P3, PT, R114, 0x4, PT ;  /* 0x000000047200780c */ /* 0x000fe20003f66270 */
[C---:B------:R-:W-:Y:S01]  /*9ed0*/  FFMA.FTZ R226, R135.reuse, R208, -R220 ;  /* 0x000000d087e27223 */ /* 0x040fe200000108dc */
[----:B------:R-:W-:Y:S01]  /*9ee0*/  FFMA.FTZ R193, R135, R212, R171 ;  /* 0x000000d487c17223 */ /* 0x000fe200000100ab */
[-C--:B------:R-:W-:Y:S01]  /*9ef0*/  FFMA.FTZ R191, R161, R188.reuse, -R172 ;  /* 0x000000bca1bf7223 */ /* 0x080fe200000108ac */
[----:B0-----:R-:W-:Y:S01]  /*9f00*/  FMUL.FTZ R172, R170, R5 ;  /* 0x00000005aaac7220 */ /* 0x001fe20000410000 */
[----:B------:R-:W-:Y:S01]  /*9f10*/  FMUL.FTZ R212, R160, -R188 ;  /* 0x800000bca0d47220 */ /* 0x000fe20000410000 */
[C---:B-1----:R-:W-:Y:S01]  /*9f20*/  FMUL.FTZ R188, R170.reuse, R169 ;  /* 0x000000a9aabc7220 */ /* 0x042fe20000410000 */
[----:B------:R-:W-:Y:S01]  /*9f30*/  BSSY B0, `(.L_x_13057) ;  /* 0x0000124000007945 */ /* 0x000fe20003800000 */
[----:B------:R-:W-:Y:S01]  /*9f40*/  ISETP.GT.U32.AND P5, PT, R113, 0xf, PT ;  /* 0x0000000f7100780c */ /* 0x000fe20003fa4070 */
[----:B------:R-:W-:Y:S01]  /*9f50*/  FFMA.FTZ R187, R161, R187, R212 ;  /* 0x000000bba1bb7223 */ /* 0x000fe200000100d4 */
        /* <DEDUP_REMOVED lines=11> */
[C---:B------:R-:W-:Y:S01]  /*a010*/  FMUL.FTZ R6, R121.reuse, UR44 ;  /* 0x0000002c79067c20 */ /* 0x040fe20008410000 */
[----:B------:R-:W-:Y:S01]  /*a020*/  FMUL.FTZ R170, R121, UR43 ;  /* 0x0000002b79aa7c20 */ /* 0x000fe20008410000 */
[----:B------:R-:W-:Y:S01]  /*a030*/  FMUL.FTZ R169, R155, -R187 ;  /* 0x800000bb9ba97220 */ /* 0x000fe20000410000 */
[----:B------:R-:W1:Y:S01]  /*a040*/  SHFL.UP PT, R188, R117, 0x8, RZ ;  /* 0x0500000075bc7989 */ /* 0x000e6200000e00ff */
[----:B------:R-:W-:Y:S01]  /*a050*/  FADD.FTZ R5, R59, R59 ;  /* 0x0000003b3b057221 */ /* 0x000fe20000010000 */
[C---:B------:R-:W-:Y:S01]  /*a060*/  FFMA.FTZ R6, R145.reuse, UR43, -R6 ;  /* 0x0000002b91067c23 */ /* 0x040fe20008010806 */
[----:B------:R-:W-:Y:S01]  /*a070*/  FFMA.FTZ R170, R145, UR44, R170 ;  /* 0x0000002c91aa7c23 */ /* 0x000fe200080100aa */
[----:B------:R-:W2:Y:S01]  /*a080*/  SHFL.UP PT, R220, R118, 0x8, RZ ;  /* 0x0500000076dc7989 */ /* 0x000ea200000e00ff */
[C---:B------:R-:W-:Y:S01]  /*a090*/  FFMA.FTZ R222, R158.reuse, R191, -R169 ;  /* 0x000000bf9ede7223 */ /* 0x040fe200000108a9 */
[----:B------:R-:W-:Y:S01]  /*a0a0*/  FFMA.FTZ R224, R158, R187, R172 ;  /* 0x000000bb9ee07223 */ /* 0x000fe200000100ac */
[C---:B------:R-:W-:Y:S01]  /*a0b0*/  FMUL.FTZ R171, R5.reuse, R6 ;  /* 0x0000000605ab7220 */ /* 0x040fe20000410000 */
[----:B------:R-:W3:Y:S01]  /*a0c0*/  SHFL.UP PT, R208, R7, 0x8, RZ ;  /* 0x0500000007d07989 */ /* 0x000ee200000e00ff */
[----:B------:R-:W-:Y:S01]  /*a0d0*/  FMUL.FTZ R172, R5, R170 ;  /* 0x000000aa05ac7220 */ /* 0x000fe20000410000 */
[C---:B------:R-:W-:Y:S01]  /*a0e0*/  FMUL.FTZ R6, R149.reuse, -R222 ;  /* 0x800000de95067220 */ /* 0x040fe20000410000 */
[-C--:B------:R-:W-:Y:S01]  /*a0f0*/  FMUL.FTZ R169, R149, -R224.reuse ;  /* 0x800000e095a97220 */ /* 0x080fe20000410000 */
[----:B------:R-:W-:Y:S01]  /*a100*/  FADD.FTZ R187, R171, R226 ;  /* 0x000000e2abbb7221 */ /* 0x000fe20000010000 */
[----:B------:R-:W-:Y:S01]  /*a110*/  FADD.FTZ R193, -R172, R193 ;  /* 0x000000c1acc17221 */ /* 0x000fe20000010100 */
[C---:B------:R-:W-:Y:S01]  /*a120*/  FFMA.FTZ R224, R151.reuse, R224, R6 ;  /* 0x000000e097e07223 */ /* 0x040fe20000010006 */
[----:B------:R-:W-:Y:S01]  /*a130*/  ISETP.GE.AND P3, PT, R114, 0x8, PT ;  /* 0x000000087200780c */ /* 0x000fe20003f66270 */
[----:B------:R-:W-:Y:S01]  /*a140*/  FFMA.FTZ R222, R151, R222, -R169 ;  /* 0x000000de97de7223 */ /* 0x000fe200000108a9 */
[C---:B------:R-:W-:Y:S01]  /*a150*/  FMUL.FTZ R170, R138.reuse, -R187 ;  /* 0x800000bb8aaa7220 */ /* 0x040fe20000410000 */
[-C--:B------:R-:W-:Y:S01]  /*a160*/  FMUL.FTZ R169, R138, -R193.reuse ;  /* 0x800000c18aa97220 */ /* 0x080fe20000410000 */
[----:B------:R-:W-:Y:S01]  /*a170*/  FMUL.FTZ R6, R143, -R224 ;  /* 0x800000e08f067220 */ /* 0x000fe20000410000 */
[----:B0-----:R-:W-:Y:S01]  /*a180*/  FMUL.FTZ R191, R7, R212 ;  /* 0x000000d407bf7220 */ /* 0x001fe20000410000 */
[C---:B------:R-:W-:Y:S01]  /*a190*/  FFMA.FTZ R226, R136.reuse, R193, R170 ;  /* 0x000000c188e27223 */ /* 0x040fe200000100aa */
[----:B------:R-:W-:Y:S01]  /*a1a0*/  FFMA.FTZ R195, R136, R187, -R169 ;  /* 0x000000bb88c37223 */ /* 0x000fe200000108a9 */
[----:B------:R-:W-:Y:S01]  /*a1b0*/  FFMA.FTZ R170, R127, R222, -R6 ;  /* 0x000000de7faa7223 */ /* 0x000fe20000010806 */
[----:B-1----:R-:W-:Y:S01]  /*a1c0*/  FMUL.FTZ R6, R7, R188 ;  /* 0x000000bc07067220 */ /* 0x002fe20000410000 */
[----:B------:R-:W-:Y:S01]  /*a1d0*/  FMUL.FTZ R222, R143, -R222 ;  /* 0x800000de8fde7220 */ /* 0x000fe20000410000 */
[-C--:B--2---:R-:W-:Y:S01]  /*a1e0*/  FMUL.FTZ R187, R7, R220.reuse ;  /* 0x000000dc07bb7220 */ /* 0x084fe20000410000 */
[----:B------:R-:W-:-:S02]  /*a1f0*/  FFMA.FTZ R191, R117, R220, R191 ;  /* 0x000000dc75bf7223 */ /* 0x000fc400000100bf */
[----:B------:R-:W-:Y:S01]  /*a200*/  FFMA.FTZ R222, R127, R224, R222 ;  /* 0x000000e07fde7223 */ /* 0x000fe200000100de */
        /* <DEDUP_REMOVED lines=8> */
[----:B------:R-:W-:Y:S01]  /*a290*/  FMUL.FTZ R7, R120, UR44 ;  /* 0x0000002c78077c20 */ /* 0x000fe20008410000 */
[----:B------:R-:W0:Y:S01]  /*a2a0*/  SHFL.UP PT, R188, R117, 0x10, RZ ;  /* 0x0600000075bc7989 */ /* 0x000e2200000e00ff */
[----:B------:R-:W-:Y:S01]  /*a2b0*/  FADD.FTZ R6, R60, R60 ;  /* 0x0000003c3c067221 */ /* 0x000fe20000010000 */
[----:B------:R-:W-:Y:S01]  /*a2c0*/  FMUL.FTZ R169, R120, UR43 ;  /* 0x0000002b78a97c20 */ /* 0x000fe20008410000 */
[----:B------:R-:W-:Y:S01]  /*a2d0*/  FFMA.FTZ R7, R204, UR43, -R7 ;  /* 0x0000002bcc077c23 */ /* 0x000fe20008010807 */
[----:B------:R-:W1:Y:S01]  /*a2e0*/  SHFL.UP PT, R208, R187, 0x10, RZ ;  /* 0x06000000bbd07989 */ /* 0x000e6200000e00ff */
[-C--:B------:R-:W-:Y:S01]  /*a2f0*/  FMUL.FTZ R191, R128, -R170.reuse ;  /* 0x800000aa80bf7220 */ /* 0x080fe20000410000 */
[C---:B------:R-:W-:Y:S01]  /*a300*/  FFMA.FTZ R224, R123.reuse, R170, -R224 ;  /* 0x000000aa7be07223 */ /* 0x040fe200000108e0 */
[----:B------:R-:W-:Y:S01]  /*a310*/  FFMA.FTZ R169, R204, UR44, R169 ;  /* 0x0000002ccca97c23 */ /* 0x000fe200080100a9 */
[----:B------:R-:W2:Y:S01]  /*a320*/  SHFL.UP PT, R220, R118, 0x10, RZ ;  /* 0x0600000076dc7989 */ /* 0x000ea200000e00ff */
[----:B------:R-:W-:Y:S01]  /*a330*/  FMUL.FTZ R170, R6, R7 ;  /* 0x0000000706aa7220 */ /* 0x000fe20000410000 */
[----:B------:R-:W-:Y:S01]  /*a340*/  FFMA.FTZ R191, R123, R222, R191 ;  /* 0x000000de7bbf7223 */ /* 0x000fe200000100bf */
[-C--:B------:R-:W-:Y:S01]  /*a350*/  FMUL.FTZ R222, R124, -R224.reuse ;  /* 0x800000e07cde7220 */ /* 0x080fe20000410000 */
[----:B------:R-:W3:Y:S01]  /*a360*/  SHFL.UP PT, R212, R189, 0x10, RZ ;  /* 0x06000000bdd47989 */ /* 0x000ee200000e00ff */
[----:B------:R-:W-:Y:S01]  /*a370*/  FMUL.FTZ R169, R6, R169 ;  /* 0x000000a906a97220 */ /* 0x000fe20000410000 */
[----:B------:R-:W-:Y:S01]  /*a380*/  FADD.FTZ R193, R170, R195 ;  /* 0x000000c3aac17221 */ /* 0x000fe20000010000 */
[-C--:B------:R-:W-:Y:S01]  /*a390*/  FMUL.FTZ R7, R124, -R191.reuse ;  /* 0x800000bf7c077220 */ /* 0x080fe20000410000 */
[----:B------:R-:W-:Y:S01]  /*a3a0*/  FFMA.FTZ R195, R129, R191, R222 ;  /* 0x000000bf81c37223 */ /* 0x000fe200000100de */
[----:B------:R-:W-:Y:S01]  /*a3b0*/  FADD.FTZ R199, -R169, R226 ;  /* 0x000000e2a9c77221 */ /* 0x000fe20000010100 */
[----:B------:R-:W-:Y:S01]  /*a3c0*/  FMUL.FTZ R222, R134, -R193 ;  /* 0x800000c186de7220 */ /* 0x000fe20000410000 */
[----:B------:R-:W-:Y:S01]  /*a3d0*/  FFMA.FTZ R7, R129, R224, -R7 ;  /* 0x000000e081077223 */ /* 0x000fe20000010807 */
[----:B------:R-:W-:Y:S01]  /*a3e0*/  ISETP.GE.AND P3, PT, R114, 0x10, PT ;  /* 0x000000107200780c */ /* 0x000fe20003f66270 */
[-C--:B------:R-:W-:Y:S01]  /*a3f0*/  FMUL.FTZ R201, R134, -R199.reuse ;  /* 0x800000c786c97220 */ /* 0x080fe20000410000 */
[----:B------:R-:W-:Y:S01]  /*a400*/  FFMA.FTZ R224, R132, R199, R222 ;  /* 0x000000c784e07223 */ /* 0x000fe200000100de */
[----:B------:R-:W-:Y:S01]  /*a410*/  FMUL.FTZ R191, R126, -R195 ;  /* 0x800000c37ebf7220 */ /* 0x000fe20000410000 */
[----:B0-----:R-:W-:Y:S01]  /*a420*/  FMUL.FTZ R222, R187, R188 ;  /* 0x000000bcbbde7220 */ /* 0x001fe20000410000 */
[----:B------:R-:W-:Y:S01]  /*a430*/  FFMA.FTZ R205, R132, R193, -R201 ;  /* 0x000000c184cd7223 */ /* 0x000fe200000108c9 */
[-C--:B------:R-:W-:Y:S01]  /*a440*/  FMUL.FTZ R201, R126, -R7.reuse ;  /* 0x800000077ec97220 */ /* 0x080fe20000410000 */
[C---:B------:R-:W-:Y:S01]  /*a450*/  FFMA.FTZ R199, R130.reuse, R7, -R191 ;  /* 0x0000000782c77223 */ /* 0x040fe200000108bf */
[-C--:B-1----:R-:W-:Y:S01]  /*a460*/  FFMA.FTZ R222, R117, R208.reuse, R222 ;  /* 0x000000d075de7223 */ /* 0x082fe200000100de */
[C---:B------:R-:W-:Y:S01]  /*a470*/  FMUL.FTZ R7, R187.reuse, R208 ;  /* 0x000000d0bb077220 */ /* 0x040fe20000410000 */
[----:B------:R-:W-:Y:S01]  /*a480*/  FFMA.FTZ R201, R130, R195, R201 ;  /* 0x000000c382c97223 */ /* 0x000fe200000100c9 */
[----:B--2---:R-:W-:-:S02]  /*a490*/  FMUL.FTZ R191, R187, R220 ;  /* 0x000000dcbbbf7220 */ /* 0x004fc40000410000 */
[C---:B------:R-:W-:Y:S01]  /*a4a0*/  FSEL R222, R187.reuse, R222, !P3 ;  /* 0x000000debbde7208 */ /* 0x040fe20005800000 */
[-C--:B---3--:R-:W-:Y:S01]  /*a4b0*/  FMUL.FTZ R193, R187, R212.reuse ;  /* 0x000000d4bbc17220 */ /* 0x088fe20000410000 */
[----:B------:R-:W-:Y:S01]  /*a4c0*/  FFMA.FTZ R212, R117, R212, -R191 ;  /* 0x000000d475d47223 */ /* 0x000fe200000108bf */
[----:B------:R-:W-:-:S03]  /*a4d0*/  FMUL.FTZ R187, R206, UR44 ;  /* 0x0000002ccebb7c20 */ /* 0x000fc60008410000 */
[----:B------:R-:W0:Y:S01]  /*a4e0*/  SHFL.UP PT, R222, R222, 0x1, RZ ;  /* 0x04200000dede7989 */ /* 0x000e2200000e00ff */
[C---:B------:R-:W-:Y:S01]  /*a4f0*/  FFMA.FTZ R193, R117.reuse, R220, R193 ;  /* 0x000000dc75c17223 */ /* 0x040fe200000100c1 */
[----:B------:R-:W-:Y:S01]  /*a500*/  @P3 FFMA.FTZ R117, R117, R188, -R7 ;  /* 0x000000bc75753223 */ /* 0x000fe20000010807 */
[----:B------:R-:W-:Y:S01]  /*a510*/  FMUL.FTZ R191, R206, UR43 ;  /* 0x0000002bcebf7c20 */ /* 0x000fe20008410000 */
[----:B------:R-:W-:Y:S01]  /*a520*/  @P3 FADD.FTZ R189, R189, R212 ;  /* 0x000000d4bdbd3221 */ /* 0x000fe20000010000 */
[----:B------:R-:W-:Y:S01]  /*a530*/  @P3 FADD.FTZ R118, R118, R193 ;  /* 0x000000c176763221 */ /* 0x000fe20000010000 */
[----:B------:R-:W-:Y:S01]  /*a540*/  FADD.FTZ R7, R61, R61 ;  /* 0x0000003d3d077221 */ /* 0x000fe20000010000 */
[C---:B------:R-:W-:Y:S01]  /*a550*/  FFMA.FTZ R188, R202.reuse, UR43, -R187 ;  /* 0x0000002bcabc7c23 */ /* 0x040fe200080108bb */
[----:B------:R-:W1:Y:S01]  /*a560*/  SHFL.UP PT, R117, R117, 0x1, RZ ;  /* 0x0420000075757989 */ /* 0x000e6200000e00ff */
[----:B------:R-:W-:Y:S01]  /*a570*/  FFMA.FTZ R208, R202, UR44, R191 ;  /* 0x0000002ccad07c23 */ /* 0x000fe200080100bf */
[C---:B------:R-:W-:Y:S01]  /*a580*/  FMUL.FTZ R191, R142.reuse, -R201 ;  /* 0x800000c98ebf7220 */ /* 0x040fe20000410000 */
[C---:B------:R-:W-:Y:S01]  /*a590*/  FMUL.FTZ R188, R7.reuse, R188 ;  /* 0x000000bc07bc7220 */ /* 0x040fe20000410000 */
[----:B------:R-:W2:Y:S01]  /*a5a0*/  SHFL.UP PT, R118, R118, 0x1, RZ ;  /* 0x0420000076767989 */ /* 0x000ea200000e00ff */
[----:B------:R-:W-:Y:S01]  /*a5b0*/  FMUL.FTZ R187, R7, R208 ;  /* 0x000000d007bb7220 */ /* 0x000fe20000410000 */
[-C--:B------:R-:W-:Y:S01]  /*a5c0*/  FMUL.FTZ R212, R142, -R199.reuse ;  /* 0x800000c78ed47220 */ /* 0x080fe20000410000 */
[----:B------:R-:W-:Y:S01]  /*a5d0*/  FFMA.FTZ R208, R140, R199, -R191 ;  /* 0x000000c78cd07223 */ /* 0x000fe200000108bf */
[----:B------:R-:W3:Y:S01]  /*a5e0*/  SHFL.UP PT, R189, R189, 0x1, RZ ;  /* 0x04200000bdbd7989 */ /* 0x000ee200000e00ff */
[----:B------:R-:W-:Y:S01]  /*a5f0*/  FADD.FTZ R236, R188, R205 ;  /* 0x000000cdbcec7221 */ /* 0x000fe20000010000 */
[----:B------:R-:W-:Y:S01]  /*a600*/  FFMA.FTZ R212, R140, R201, R212 ;  /* 0x000000c98cd47223 */ /* 0x000fe200000100d4 */
[----:B------:R-:W-:Y:S01]  /*a610*/  FMUL.FTZ R220, R137, -R208 ;  /* 0x800000d089dc7220 */ /* 0x000fe20000410000 */
[----:B------:R-:W-:Y:S01]  /*a620*/  FADD.FTZ R224, -R187, R224 ;  /* 0x000000e0bbe07221 */ /* 0x000fe20000010100 */
[----:B------:R-:W-:Y:S01]  /*a630*/  FMUL.FTZ R193, R133, -R236 ;  /* 0x800000ec85c17220 */ /* 0x000fe20000410000 */
[-C--:B------:R-:W-:Y:S01]  /*a640*/  FMUL.FTZ R191, R137, -R212.reuse ;  /* 0x800000d489bf7220 */ /* 0x080fe20000410000 */
[----:B------:R-:W-:Y:S01]  /*a650*/  FFMA.FTZ R195, R135, R212, R220 ;  /* 0x000000d487c37223 */ /* 0x000fe200000100dc */
[-C--:B------:R-:W-:Y:S01]  /*a660*/  FMUL.FTZ R226, R133, -R224.reuse ;  /* 0x800000e085e27220 */ /* 0x080fe20000410000 */
[----:B------:R-:W-:Y:S01]  /*a670*/  FFMA.FTZ R224, R131, R224, R193 ;  /* 0x000000e083e07223 */ /* 0x000fe200000100c1 */
[----:B------:R-:W-:Y:S01]  /*a680*/  FFMA.FTZ R193, R135, R208, -R191 ;  /* 0x000000d087c17223 */ /* 0x000fe200000108bf */
[----:B------:R-:W-:Y:S01]  /*a690*/  FMUL.FTZ R199, R138, -R195 ;  /* 0x800000c38ac77220 */ /* 0x000fe20000410000 */
[CC--:B0-----:R-:W-:Y:S01]  /*a6a0*/  FMUL.FTZ R208, R222.reuse, R10.reuse ;  /* 0x0000000aded07220 */ /* 0x0c1fe20000410000 */
[----:B------:R-:W-:Y:S01]  /*a6b0*/  FMUL.FTZ R191, R222, R11 ;  /* 0x0000000bdebf7220 */ /* 0x000fe20000410000 */
[-C--:B------:R-:W-:Y:S01]  /*a6c0*/  FMUL.FTZ R212, R138, -R193.reuse ;  /* 0x800000c18ad47220 */ /* 0x080fe20000410000 */
[C---:B------:R-:W-:Y:S01]  /*a6d0*/  FFMA.FTZ R199, R136.reuse, R193, -R199 ;  /* 0x000000c188c77223 */ /* 0x040fe200000108c7 */
[C---:B-1----:R-:W-:Y:S01]  /*a6e0*/  FFMA.FTZ R193, R117.reuse, R11, R208 ;  /* 0x0000000b75c17223 */ /* 0x042fe200000100d0 */
[----:B------:R-:W-:Y:S01]  /*a6f0*/  FFMA.FTZ R208, R117, R10, -R191 ;  /* 0x0000000a75d07223 */ /* 0x000fe200000108bf */
[----:B------:R-:W-:Y:S01]  /*a700*/  FFMA.FTZ R195, R136, R195, R212 ;  /* 0x000000c388c37223 */ /* 0x000fe200000100d4 */
[----:B------:R-:W-:Y:S01]  /*a710*/  FMUL.FTZ R117, R134, -R199 ;  /* 0x800000c786757220 */ /* 0x000fe20000410000 */
[----:B--2---:R-:W-:Y:S01]  /*a720*/  @P2 FADD.FTZ R11, R118, R193 ;  /* 0x000000c1760b2221 */ /* 0x004fe20000010000 */
[----:B------:R-:W-:Y:S01]  /*a730*/  FFMA.FTZ R236, R131, R236, -R226 ;  /* 0x000000ec83ec7223 */ /* 0x000fe200000108e2 */
[----:B------:R-:W-:Y:S01]  /*a740*/  ISETP.GT.U32.AND P3, PT, R113, 0x1b, PT ;  /* 0x0000001b7100780c */ /* 0x000fe20003f64070 */
[----:B------:R-:W-:Y:S01]  /*a750*/  FFMA.FTZ R222, R132, R195, R117 ;  /* 0x000000c384de7223 */ /* 0x000fe20000010075 */
[----:B---3--:R-:W-:Y:S01]  /*a760*/  @P2 FADD.FTZ R10, R189, R208 ;  /* 0x000000d0bd0a2221 */ /* 0x008fe20000010000 */
[----:B------:R-:W-:Y:S01]  /*a770*/  FMUL.FTZ R117, R9, R11 ;  /* 0x0000000b09757220 */ /* 0x000fe20000410000 */
[----:B------:R-:W-:Y:S01]  /*a780*/  FMUL.FTZ R208, R134, -R195 ;  /* 0x800000c386d07220 */ /* 0x000fe20000410000 */
[----:B------:R-:W-:Y:S01]  /*a790*/  FMUL.FTZ R220, R133, -R222 ;  /* 0x800000de85dc7220 */ /* 0x000fe20000410000 */
[-C--:B------:R-:W-:Y:S01]  /*a7a0*/  FMUL.FTZ R118, R9, R10.reuse ;  /* 0x0000000a09767220 */ /* 0x080fe20000410000 */
[----:B------:R-:W-:Y:S01]  /*a7b0*/  FFMA.FTZ R117, R8, R10, -R117 ;  /* 0x0000000a08757223 */ /* 0x000fe20000010875 */
[----:B------:R-:W-:Y:S01]  /*a7c0*/  FFMA.FTZ R208, R132, R199, -R208 ;  /* 0x000000c784d07223 */ /* 0x000fe200000108d0 */
[----:B------:R-:W-:Y:S01]  /*a7d0*/  FMUL.FTZ R10, R119, UR43 ;  /* 0x0000002b770a7c20 */ /* 0x000fe20008410000 */
[----:B------:R-:W-:Y:S01]  /*a7e0*/  FFMA.FTZ R118, R8, R11, R118 ;  /* 0x0000000b08767223 */ /* 0x000fe20000010076 */
[----:B------:R-:W-:Y:S01]  /*a7f0*/  FADD.FTZ R194, R194, R117 ;  /* 0x00000075c2c27221 */ /* 0x000fe20000010000 */
[-C--:B------:R-:W-:Y:S01]  /*a800*/  FMUL.FTZ R9, R133, -R208.reuse ;  /* 0x800000d085097220 */ /* 0x080fe20000410000 */
[----:B------:R-:W-:Y:S01]  /*a810*/  FFMA.FTZ R220, R131, R208, -R220 ;  /* 0x000000d083dc7223 */ /* 0x000fe200000108dc */
[----:B------:R-:W-:Y:S01]  /*a820*/  FADD.FTZ R118, RZ, R118 ;  /* 0x00000076ff767221 */ /* 0x000fe20000010000 */
[----:B------:R-:W-:Y:S01]  /*a830*/  FMUL.FTZ R208, R133, R194 ;  /* 0x000000c285d07220 */ /* 0x000fe20000410000 */
[----:B------:R-:W-:Y:S01]  /*a840*/  FFMA.FTZ R222, R131, R222, R9 ;  /* 0x000000de83de7223 */ /* 0x000fe20000010009 */
[----:B------:R-:W-:Y:S01]  /*a850*/  FMUL.FTZ R8, R119, UR44 ;  /* 0x0000002c77087c20 */ /* 0x000fe20008410000 */
[-C--:B------:R-:W-:Y:S01]  /*a860*/  FMUL.FTZ R9, R133, R118.reuse ;  /* 0x0000007685097220 */ /* 0x080fe20000410000 */
[----:B------:R-:W-:Y:S01]  /*a870*/  FFMA.FTZ R117, R131, R118, R208 ;  /* 0x0000007683757223 */ /* 0x000fe200000100d0 */
[C---:B------:R-:W-:Y:S01]  /*a880*/  FFMA.FTZ R189, R153.reuse, UR44, R10 ;  /* 0x0000002c99bd7c23 */ /* 0x040fe2000801000a */
[----:B------:R-:W-:Y:S01]  /*a890*/  FFMA.FTZ R191, R153, UR43, -R8 ;  /* 0x0000002b99bf7c23 */ /* 0x000fe20008010808 */
[----:B------:R-:W-:Y:S01]  /*a8a0*/  FFMA.FTZ R9, R131, R194, -R9 ;  /* 0x000000c283097223 */ /* 0x000fe20000010809 */
[----:B------:R-:W-:Y:S01]  /*a8b0*/  FADD.FTZ R117, RZ, R117 ;  /* 0x00000075ff757221 */ /* 0x000fe20000010000 */
[----:B------:R-:W-:Y:S01]  /*a8c0*/  FMUL.FTZ R8, R119, R118 ;  /* 0x0000007677087220 */ /* 0x000fe20000410000 */
[----:B------:R-:W-:Y:S01]  /*a8d0*/  ISETP.GT.U32.AND P2, PT, R113, 0x1d, PT ;  /* 0x0000001d7100780c */ /* 0x000fe20003f44070 */
[----:B------:R-:W-:Y:S01]  /*a8e0*/  FFMA.FTZ R193, R94, R77, R9 ;  /* 0x0000004d5ec17223 */ /* 0x000fe20000010009 */
[C---:B------:R-:W-:Y:S01]  /*a8f0*/  FMUL.FTZ R11, R206.reuse, R117 ;  /* 0x00000075ce0b7220 */ /* 0x040fe20000410000 */
[-C--:B------:R-:W-:Y:S01]  /*a900*/  FMUL.FTZ R9, R119, R194.reuse ;  /* 0x000000c277097220 */ /* 0x080fe20000410000 */
[C---:B------:R-:W-:Y:S01]  /*a910*/  FFMA.FTZ R119, R153.reuse, R194, -R8 ;  /* 0x000000c299777223 */ /* 0x040fe20000010808 */
[-C--:B------:R-:W-:Y:S01]  /*a920*/  FMUL.FTZ R206, R206, R193.reuse ;  /* 0x000000c1cece7220 */ /* 0x080fe20000410000 */
[----:B------:R-:W-:Y:S01]  /*a930*/  FFMA.FTZ R199, R202, R193, -R11 ;  /* 0x000000c1cac77223 */ /* 0x000fe2000001080b */
[----:B------:R-:W-:Y:S01]  /*a940*/  FFMA.FTZ R9, R153, R118, R9 ;  /* 0x0000007699097223 */ /* 0x000fe20000010009 */
[C---:B------:R-:W-:Y:S01]  /*a950*/  FMUL.FTZ R11, R118.reuse, UR44 ;  /* 0x0000002c760b7c20 */ /* 0x040fe20008410000 */
[----:B------:R-:W-:Y:S01]  /*a960*/  FMUL.FTZ R153, R118, UR43 ;  /* 0x0000002b76997c20 */ /* 0x000fe20008410000 */
[----:B------:R-:W-:Y:S01]  /*a970*/  FADD.FTZ R8, R62, R62 ;  /* 0x0000003e3e087221 */ /* 0x000fe20000010000 */
[----:B------:R-:W-:Y:S01]  /*a980*/  FFMA.FTZ R201, R202, R117, R206 ;  /* 0x00000075cac97223 */ /* 0x000fe200000100ce */
[C---:B------:R-:W-:Y:S01]  /*a990*/  FFMA.FTZ R195, R194.reuse, UR43, -R11 ;  /* 0x0000002bc2c37c23 */ /* 0x040fe2000801080b */
[----:B------:R-:W-:Y:S01]  /*a9a0*/  FFMA.FTZ R11, R194, UR44, R153 ;  /* 0x0000002cc20b7c23 */ /* 0x000fe20008010099 */
[C---:B------:R-:W-:Y:S01]  /*a9b0*/  FFMA.FTZ R206, -R8.reuse, R9, RZ ;  /* 0x0000000908ce7223 */ /* 0x040fe200000101ff */
[C---:B------:R-:W-:Y:S01]  /*a9c0*/  FMUL.FTZ R191, R8.reuse, R191 ;  /* 0x000000bf08bf7220 */ /* 0x040fe20000410000 */
[C---:B------:R-:W-:Y:S01]  /*a9d0*/  FMUL.FTZ R189, R8.reuse, R189 ;  /* 0x000000bd08bd7220 */ /* 0x040fe20000410000 */
[C---:B------:R-:W-:Y:S01]  /*a9e0*/  FFMA.FTZ R10, R8.reuse, R119, RZ ;  /* 0x00000077080a7223 */ /* 0x040fe200000100ff */
[C---:B------:R-:W-:Y:S01]  /*a9f0*/  FMUL.FTZ R195, R8.reuse, R195 ;  /* 0x000000c308c37220 */ /* 0x040fe20000410000 */
[----:B------:R-:W-:Y:S01]  /*aa00*/  FFMA.FTZ R202, -R8, R11, -RZ ;  /* 0x0000000b08ca7223 */ /* 0x000fe200000109ff */
[C---:B------:R-:W-:Y:S01]  /*aa10*/  FMUL.FTZ R9, R134.reuse, R193 ;  /* 0x000000c186097220 */ /* 0x040fe20000410000 */
[----:B------:R-:W-:Y:S01]  /*aa20*/  FMUL.FTZ R8, R134, R117 ;  /* 0x0000007586087220 */ /* 0x000fe20000410000 */
[----:B------:R-:W-:Y:S01]  /*aa30*/  FFMA.FTZ R11, R7, R199, R10 ;  /* 0x000000c7070b7223 */ /* 0x000fe2000001000a */
[----:B------:R-:W-:Y:S01]  /*aa40*/  FMUL.FTZ R10, R117, UR44 ;  /* 0x0000002c750a7c20 */ /* 0x000fe20008410000 */
[C---:B------:R-:W-:Y:S01]  /*aa50*/  FFMA.FTZ R9, R132.reuse, R117, R9 ;  /* 0x0000007584097223 */ /* 0x040fe20000010009 */
[----:B------:R-:W-:Y:S01]  /*aa60*/  FFMA.FTZ R8, R132, R193, -R8 ;  /* 0x000000c184087223 */ /* 0x000fe20000010808 */
[----:B------:R-:W-:Y:S01]  /*aa70*/  FFMA.FTZ R153, -R7, R201, R206 ;  /* 0x000000c907997223 */ /* 0x000fe200000101ce */
[----:B------:R-:W-:Y:S01]  /*aa80*/  FMUL.FTZ R206, R117, UR43 ;  /* 0x0000002b75ce7c20 */ /* 0x000fe20008410000 */
[----:B------:R-:W-:Y:S01]  /*aa90*/  FADD.FTZ R119, RZ, R9 ;  /* 0x00000009ff777221 */ /* 0x000fe20000010000 */
[----:B------:R-:W-:Y:S01]  /*aaa0*/  FFMA.FTZ R199, R91, R76, R8 ;  /* 0x0000004c5bc77223 */ /* 0x000fe20000010008 */
[C---:B------:R-:W-:Y:S01]  /*aab0*/  FFMA.FTZ R10, R193.reuse, UR43, -R10 ;  /* 0x0000002bc10a7c23 */ /* 0x040fe2000801080a */
[----:B------:R-:W-:Y:S01]  /*aac0*/  FFMA.FTZ R206, R193, UR44, R206 ;  /* 0x0000002cc1ce7c23 */ /* 0x000fe200080100ce */
        /* <DEDUP_REMOVED lines=8> */
[C---:B------:R-:W-:Y:S01]  /*ab50*/  FMUL.FTZ R201, R7.reuse, R10 ;  /* 0x0000000a07c97220 */ /* 0x040fe20000410000 */
[----:B------:R-:W-:Y:S01]  /*ab60*/  FFMA.FTZ R10, -R6, R204, R153 ;  /* 0x000000cc060a7223 */ /* 0x000fe20000010199 */
[----:B------:R-:W-:Y:S01]  /*ab70*/  FADD.FTZ R120, RZ, R120 ;  /* 0x00000078ff787221 */ /* 0x000fe20000010000 */
[----:B------:R-:W-:Y:S01]  /*ab80*/  FFMA.FTZ R204, R92, R75, R9 ;  /* 0x0000004b5ccc7223 */ /* 0x000fe20000010009 */
[----:B------:R-:W-:Y:S01]  /*ab90*/  FFMA.FTZ R7, -R7, R206, -RZ ;  /* 0x000000ce07077223 */ /* 0x000fe200000109ff */
[C---:B------:R-:W-:Y:S01]  /*aba0*/  FMUL.FTZ R208, R119.reuse, UR43 ;  /* 0x0000002b77d07c20 */ /* 0x040fe20008410000 */
[----:B------:R-:W-:Y:S01]  /*abb0*/  FMUL.FTZ R206, R119, UR44 ;  /* 0x0000002c77ce7c20 */ /* 0x000fe20008410000 */
[C---:B------:R-:W-:Y:S01]  /*abc0*/  FMUL.FTZ R212, R121.reuse, R120 ;  /* 0x0000007879d47220 */ /* 0x040fe20000410000 */
[----:B------:R-:W-:Y:S01]  /*abd0*/  FMUL.FTZ R121, R121, R204 ;  /* 0x000000cc79797220 */ /* 0x000fe20000410000 */
[C---:B------:R-:W-:Y:S01]  /*abe0*/  FFMA.FTZ R8, R6.reuse, R205, R11 ;  /* 0x000000cd06087223 */ /* 0x040fe2000001000b */
[C---:B------:R-:W-:Y:S01]  /*abf0*/  FFMA.FTZ R9, R199.reuse, UR44, R208 ;  /* 0x0000002cc7097c23 */ /* 0x040fe200080100d0 */
[----:B------:R-:W-:Y:S01]  /*ac00*/  FFMA.FTZ R205, R199, UR43, -R206 ;  /* 0x0000002bc7cd7c23 */ /* 0x000fe200080108ce */
[C---:B------:R-:W-:Y:S01]  /*ac10*/  FFMA.FTZ R121, R145.reuse, R120, R121 ;  /* 0x0000007891797223 */ /* 0x040fe20000010079 */
[-C--:B------:R-:W-:Y:S01]  /*ac20*/  FFMA.FTZ R212, R145, R204.reuse, -R212 ;  /* 0x000000cc91d47223 */ /* 0x080fe200000108d4 */
[C---:B------:R-:W-:Y:S01]  /*ac30*/  FFMA.FTZ R208, -R6.reuse, R9, -RZ ;  /* 0x0000000906d07223 */ /* 0x040fe200000109ff */
[----:B------:R-:W-:Y:S01]  /*ac40*/  FMUL.FTZ R205, R6, R205 ;  /* 0x000000cd06cd7220 */ /* 0x000fe20000410000 */
[C---:B------:R-:W-:Y:S01]  /*ac50*/  FMUL.FTZ R9, R137.reuse, R204 ;  /* 0x000000cc89097220 */ /* 0x040fe20000410000 */
[-C--:B------:R-:W-:Y:S01]  /*ac60*/  FMUL.FTZ R6, R137, R120.reuse ;  /* 0x0000007889067220 */ /* 0x080fe20000410000 */
[----:B------:R-:W-:Y:S01]  /*ac70*/  FFMA.FTZ R10, -R5, R121, R10 ;  /* 0x00000079050a7223 */ /* 0x000fe2000001010a */
[C---:B------:R-:W-:Y:S01]  /*ac80*/  FMUL.FTZ R121, R120.reuse, UR43 ;  /* 0x0000002b78797c20 */ /* 0x040fe20008410000 */
[C---:B------:R-:W-:Y:S01]  /*ac90*/  FFMA.FTZ R9, R135.reuse, R120, R9 ;  /* 0x0000007887097223 */ /* 0x040fe20000010009 */
[----:B------:R-:W-:Y:S01]  /*aca0*/  FFMA.FTZ R6, R135, R204, -R6 ;  /* 0x000000cc87067223 */ /* 0x000fe20000010806 */
[----:B------:R-:W-:Y:S01]  /*acb0*/  FFMA.FTZ R8, R5, R212, R8 ;  /* 0x000000d405087223 */ /* 0x000fe20000010008 */
[----:B------:R-:W-:Y:S01]  /*acc0*/  FMUL.FTZ R11, R120, UR44 ;  /* 0x0000002c780b7c20 */ /* 0x000fe20008410000 */
[C---:B------:R-:W-:Y:S01]  /*acd0*/  FFMA.FTZ R212, R204.reuse, UR44, R121 ;  /* 0x0000002cccd47c23 */ /* 0x040fe20008010079 */
[----:B------:R-:W-:Y:S01]  /*ace0*/  FADD.FTZ R121, RZ, R9 ;  /* 0x00000009ff797221 */ /* 0x000fe20000010000 */
[----:B------:R-:W-:Y:S01]  /*acf0*/  FFMA.FTZ R207, R89, R74, R6 ;  /* 0x0000004a59cf7223 */ /* 0x000fe20000010006 */
[----:B------:R-:W-:Y:S01]  /*ad00*/  FFMA.FTZ R206, R204, UR43, -R11 ;  /* 0x0000002bccce7c23 */ /* 0x000fe2000801080b */
[C---:B------:R-:W-:Y:S01]  /*ad10*/  FFMA.FTZ R212, -R5.reuse, R212, -RZ ;  /* 0x000000d405d47223 */ /* 0x040fe200000109ff */
[C---:B------:R-:W-:Y:S01]  /*ad20*/  FMUL.FTZ R11, R216.reuse, R121 ;  /* 0x00000079d80b7220 */ /* 0x040fe20000410000 */
[-C--:B------:R-:W-:Y:S01]  /*ad30*/  FMUL.FTZ R216, R216, R207.reuse ;  /* 0x000000cfd8d87220 */ /* 0x080fe20000410000 */
[C---:B------:R-:W-:Y:S01]  /*ad40*/  FMUL.FTZ R9, R142.reuse, R207 ;  /* 0x000000cf8e097220 */ /* 0x040fe20000410000 */
[-C--:B------:R-:W-:Y:S01]  /*ad50*/  FMUL.FTZ R6, R142, R121.reuse ;  /* 0x000000798e067220 */ /* 0x080fe20000410000 */
[----:B------:R-:W-:Y:S01]  /*ad60*/  FMUL.FTZ R206, R5, R206 ;  /* 0x000000ce05ce7220 */ /* 0x000fe20000410000 */
[----:B------:R-:W-:Y:S01]  /*ad70*/  FADD.FTZ R5, R58, R58 ;  /* 0x0000003a3a057221 */ /* 0x000fe20000010000 */
[C---:B------:R-:W-:Y:S01]  /*ad80*/  FFMA.FTZ R145, R218.reuse, R121, R216 ;  /* 0x00000079da917223 */ /* 0x040fe200000100d8 */
[----:B------:R-:W-:Y:S01]  /*ad90*/  FFMA.FTZ R11, R218, R207, -R11 ;  /* 0x000000cfda0b7223 */ /* 0x000fe2000001080b */
[C---:B------:R-:W-:Y:S01]  /*ada0*/  FFMA.FTZ R9, R140.reuse, R121, R9 ;  /* 0x000000798c097223 */ /* 0x040fe20000010009 */
[----:B------:R-:W-:Y:S01]  /*adb0*/  FFMA.FTZ R209, R140, R207, -R6 ;  /* 0x000000cf8cd17223 */ /* 0x000fe20000010806 */
[C---:B------:R-:W-:Y:S01]  /*adc0*/  FFMA.FTZ R153, -R5.reuse, R145, R10 ;  /* 0x0000009105997223 */ /* 0x040fe2000001010a */
[----:B------:R-:W-:Y:S01]  /*add0*/  FFMA.FTZ R11, R5, R11, R8 ;  /* 0x0000000b050b7223 */ /* 0x000fe20000010008 */
[----:B------:R-:W-:Y:S01]  /*ade0*/  FADD.FTZ R145, RZ, R9 ;  /* 0x00000009ff917221 */ /* 0x000fe20000010000 */
[----:B------:R-:W-:Y:S01]  /*adf0*/  FFMA.FTZ R209, R90, R73, R209 ;  /* 0x000000495ad17223 */ /* 0x000fe200000100d1 */
[C---:B------:R-:W-:Y:S01]  /*ae00*/  FMUL.FTZ R6, R121.reuse, UR44 ;  /* 0x0000002c79067c20 */ /* 0x040fe20008410000 */
[----:B------:R-:W-:Y:S01]  /*ae10*/  FMUL.FTZ R8, R121, UR43 ;  /* 0x0000002b79087c20 */ /* 0x000fe20008410000 */
[C---:B------:R-:W-:Y:S01]  /*ae20*/  FMUL.FTZ R9, R210.reuse, R145 ;  /* 0x00000091d2097220 */ /* 0x040fe20000410000 */
[----:B------:R-:W-:Y:S01]  /*ae30*/  FMUL.FTZ R10, R210, R209 ;  /* 0x000000d1d20a7220 */ /* 0x000fe20000410000 */
[C---:B------:R-:W-:Y:S01]  /*ae40*/  FFMA.FTZ R210, R207.reuse, UR43, -R6 ;  /* 0x0000002bcfd27c23 */ /* 0x040fe20008010806 */
[----:B------:R-:W-:Y:S01]  /*ae50*/  FFMA.FTZ R8, R207, UR44, R8 ;  /* 0x0000002ccf087c23 */ /* 0x000fe20008010008 */
[----:B------:R-:W-:Y:S01]  /*ae60*/  FADD.FTZ R6, R57, R57 ;  /* 0x0000003939067221 */ /* 0x000fe20000010000 */
[----:B------:R-:W-:Y:S01]  /*ae70*/  FFMA.FTZ R10, R214, R145, R10 ;  /* 0x00000091d60a7223 */ /* 0x000fe2000001000a */
[C---:B------:R-:W-:Y:S01]  /*ae80*/  FMUL.FTZ R210, R5.reuse, R210 ;  /* 0x000000d205d27220 */ /* 0x040fe20000410000 */
[----:B------:R-:W-:Y:S01]  /*ae90*/  FFMA.FTZ R215, -R5, R8, -RZ ;  /* 0x0000000805d77223 */ /* 0x000fe200000109ff */
[C---:B------:R-:W-:Y:S01]  /*aea0*/  FMUL.FTZ R5, R126.reuse, R209 ;  /* 0x000000d17e057220 */ /* 0x040fe20000410000 */
[----:B------:R-:W-:Y:S01]  /*aeb0*/  FMUL.FTZ R8, R126, R145 ;  /* 0x000000917e087220 */ /* 0x000fe20000410000 */
[----:B------:R-:W-:Y:S01]  /*aec0*/  FFMA.FTZ R226, -R6, R10, R153 ;  /* 0x0000000a06e27223 */ /* 0x000fe20000010199 */
[----:B------:R-:W-:Y:S01]  /*aed0*/  FFMA.FTZ R9, R214, R209, -R9 ;  /* 0x000000d1d6097223 */ /* 0x000fe20000010809 */
[C---:B------:R-:W-:Y:S01]  /*aee0*/  FFMA.FTZ R153, R130.reuse, R145, R5 ;  /* 0x0000009182997223 */ /* 0x040fe20000010005 */
[----:B------:R-:W-:Y:S01]  /*aef0*/  FFMA.FTZ R8, R130, R209, -R8 ;  /* 0x000000d182087223 */ /* 0x000fe20000010808 */
[C---:B------:R-:W-:Y:S01]  /*af00*/  FMUL.FTZ R10, R145.reuse, UR44 ;  /* 0x0000002c910a7c20 */ /* 0x040fe20008410000 */
[----:B------:R-:W-:Y:S01]  /*af10*/  FMUL.FTZ R216, R145, UR43 ;  /* 0x0000002b91d87c20 */ /* 0x000fe20008410000 */
[----:B------:R-:W-:Y:S01]  /*af20*/  FADD.FTZ R153, RZ, R153 ;  /* 0x00000099ff997221 */ /* 0x000fe20000010000 */
[----:B------:R-:W-:Y:S01]  /*af30*/  FFMA.FTZ R214, R87, R72, R8 ;  /* 0x0000004857d67223 */ /* 0x000fe20000010008 */
[C---:B------:R-:W-:Y:S01]  /*af40*/  FFMA.FTZ R232, R6.reuse, R9, R11 ;  /* 0x0000000906e87223 */ /* 0x040fe2000001000b */
[----:B------:R-:W-:Y:S01]  /*af50*/  FFMA.FTZ R9, R209, UR43, -R10 ;  /* 0x0000002bd1097c23 */ /* 0x000fe2000801080a */
[C---:B------:R-:W-:Y:S01]  /*af60*/  FMUL.FTZ R217, R213.reuse, R153 ;  /* 0x00000099d5d97220 */ /* 0x040fe20000410000 */
[-C--:B------:R-:W-:Y:S01]  /*af70*/  FMUL.FTZ R8, R213, R214.reuse ;  /* 0x000000d6d5087220 */ /* 0x080fe20000410000 */
[----:B------:R-:W-:Y:S01]  /*af80*/  FFMA.FTZ R11, R209, UR44, R216 ;  /* 0x0000002cd10b7c23 */ /* 0x000fe200080100d8 */
[----:B------:R-:W-:Y:S01]  /*af90*/  FMUL.FTZ R213, R6, R9 ;  /* 0x0000000906d57220 */ /* 0x000fe20000410000 */
[C---:B------:R-:W-:Y:S01]  /*afa0*/  FFMA.FTZ R217, R162.reuse, R214, -R217 ;  /* 0x000000d6a2d97223 */ /* 0x040fe200000108d9 */
[----:B------:R-:W-:Y:S01]  /*afb0*/  FFMA.FTZ R162, R162, R153, R8 ;  /* 0x00000099a2a27223 */ /* 0x000fe20000010008 */
[----:B------:R-:W-:Y:S01]  /*afc0*/  HFMA2.MMA R8, -RZ, RZ, 1.875, 0 ;  /* 0x3f800000ff087435 */ /* 0x000fe200000001ff */
[----:B------:R-:W-:Y:S01]  /*afd0*/  FFMA.FTZ R6, -R6, R11, -RZ ;  /* 0x0000000b06067223 */ /* 0x000fe200000109ff */
[----:B------:R-:W-:-:S02]  /*afe0*/  MOV R9, RZ ;  /* 0x000000ff00097202 */ /* 0x000fc40000000f00 */
[----:B------:R-:W-:Y:S01]  /*aff0*/  CS2R R10, SRZ ;  /* 0x00000000000a7805 */ /* 0x000fe2000001ff00 */
[----:B------:R-:W-:Y:S01]  /*b000*/  FADD.FTZ R5, R56, R56 ;  /* 0x0000003838057221 */ /* 0x000fe20000010000 */
[----:B------:R-:W-:Y:S01]  /*b010*/  FADD.FTZ R236, R191, R236 ;  /* 0x000000ecbfec7221 */ /* 0x000fe20000010000 */
[----:B------:R-:W-:Y:S01]  /*b020*/  FADD.FTZ R218, -R189, R224 ;  /* 0x000000e0bdda7221 */ /* 0x000fe20000010100 */
[----:B------:R0:W1:Y:S01]  /*b030*/  SHFL.DOWN PT, R216, R222, 0x1, 0x1f ;  /* 0x08201f00ded87f89 */ /* 0x00006200000e0000 */
[C---:B------:R-:W-:Y:S01]  /*b040*/  FFMA.FTZ R226, -R5.reuse, R162, R226 ;  /* 0x000000a205e27223 */ /* 0x040fe200000101e2 */
[----:B------:R-:W-:Y:S02]  /*b050*/  FFMA.FTZ R232, R5, R217, R232 ;  /* 0x000000d905e87223 */ /* 0x000fe400000100e8 */
[----:B------:R-:W2:Y:S01]  /*b060*/  @!P4 LDS.128 R8, [UR42+0x3650] ;  /* 0x0036502aff08c984 */ /* 0x000ea20008000c00 */
[----:B------:R-:W-:-:S03]  /*b070*/  ISETP.GT.U32.AND P4, PT, R113, 0x17, PT ;  /* 0x000000177100780c */ /* 0x000fc60003f84070 */
[----:B------:R0:W3:Y:S04]  /*b080*/  SHFL.DOWN PT, R162, R220, 0x1, 0x1f ;  /* 0x08201f00dca27f89 */ /* 0x0000e800000e0000 */
[----:B------:R0:W4:Y:S04]  /*b090*/  SHFL.DOWN PT, R233, R236, 0x1, 0x1f ;  /* 0x08201f00ece97f89 */ /* 0x00012800000e0000 */
[----:B------:R0:W0:Y:S01]  /*b0a0*/  SHFL.DOWN PT, R224, R218, 0x1, 0x1f ;  /* 0x08201f00dae07f89 */ /* 0x00002200000e0000 */
[----:B------:R-:W-:Y:S05]  /*b0b0*/  @!P6 BRA `(.L_x_13058) ;  /* 0x00000000002ce947 */ /* 0x000fea0003800000 */
[C---:B0-----:R-:W-:Y:S01]  /*b0c0*/  FMUL.FTZ R219, R222.reuse, R224 ;  /* 0x000000e0dedb7220 */ /* 0x041fe20000410000 */
[C---:B-1----:R-:W-:Y:S01]  /*b0d0*/  FMUL.FTZ R217, R222.reuse, R216 ;  /* 0x000000d8ded97220 */ /* 0x042fe20000410000 */
[-C--:B----4-:R-:W-:Y:S02]  /*b0e0*/  FMUL.FTZ R235, R222, R233.reuse ;  /* 0x000000e9deeb7220 */ /* 0x090fe40000410000 */
[----:B------:R-:W-:Y:S01]  /*b0f0*/  FFMA.FTZ R233, R220, R233, -R219 ;  /* 0x000000e9dce97223 */ /* 0x000fe200000108db */
[C---:B---3--:R-:W-:Y:S01]  /*b100*/  FMUL.FTZ R219, R162.reuse, R222 ;  /* 0x000000dea2db7220 */ /* 0x048fe20000410000 */
[----:B------:R-:W-:Y:S01]  /*b110*/  FFMA.FTZ R217, R162, R220, -R217 ;  /* 0x000000dca2d97223 */ /* 0x000fe200000108d9 */
[----:B------:R-:W-:Y:S01]  /*b120*/  FFMA.FTZ R235, R220, R224, R235 ;  /* 0x000000e0dceb7223 */ /* 0x000fe200000100eb */
[----:B------:R-:W-:Y:S01]  /*b130*/  FADD.FTZ R236, R236, R233 ;  /* 0x000000e9ecec7221 */ /* 0x000fe20000010000 */
[----:B------:R-:W-:Y:S02]  /*b140*/  FFMA.FTZ R222, R220, R216, R219 ;  /* 0x000000d8dcde7223 */ /* 0x000fe400000100db */
[----:B------:R-:W-:Y:S01]  /*b150*/  FADD.FTZ R218, R218, R235 ;  /* 0x000000ebdada7221 */ /* 0x000fe20000010000 */
[----:B------:R-:W-:-:S07]  /*b160*/  MOV R220, R217 ;  /* 0x000000d900dc7202 */ /* 0x000fce0000000f00 */
.L_x_13058:
[----:B------:R-:W-:Y:S05]  /*b170*/  BSYNC B0 ;  /* 0x0000000000007941 */ /* 0x000fea0003800000 */
.L_x_13057:
[----:B---3--:R3:W2:Y:S01]  /*b180*/  SHFL.DOWN PT, R162, R220, 0x2, 0x1f ;  /* 0x08401f00dca27f89 */ /* 0x0086a200000e0000 */
[----:B------:R-:W-:Y:S03]  /*b190*/  BSSY B0, `(.L_x_13059) ;  /* 0x0000010000007945 */ /* 0x000fe60003800000 */
[----:B-1----:R3:W1:Y:S04]  /*b1a0*/  SHFL.DOWN PT, R216, R222, 0x2, 0x1f ;  /* 0x08401f00ded87f89 */ /* 0x00266800000e0000 */
[----:B----4-:R3:W4:Y:S04]  /*b1b0*/  SHFL.DOWN PT, R233, R236, 0x2, 0x1f ;  /* 0x08401f00ece97f89 */ /* 0x01072800000e0000 */
[----:B0-----:R3:W0:Y:S01]  /*b1c0*/  SHFL.DOWN PT, R224, R218, 0x2, 0x1f ;  /* 0x08401f00dae07f89 */ /* 0x00162200000e0000 */
[----:B------:R-:W-:Y:S05]  /*b1d0*/  @P2 BRA `(.L_x_13060) ;  /* 0x00000000002c2947 */ /* 0x000fea0003800000 */
[C---:B0-----:R-:W-:Y:S01]  /*b1e0*/  FMUL.FTZ R219, R222.reuse, R224 ;  /* 0x000000e0dedb7220 */ /* 0x041fe20000410000 */
[C---:B-1----:R-:W-:Y:S01]  /*b1f0*/  FMUL.FTZ R217, R222.reuse, R216 ;  /* 0x000000d8ded97220 */ /* 0x042fe20000410000 */
[-C--:B----4-:R-:W-:Y:S02]  /*b200*/  FMUL.FTZ R235, R222, R233.reuse ;  /* 0x000000e9deeb7220 */ /* 0x090fe40000410000 */
[----:B------:R-:W-:Y:S01]  /*b210*/  FFMA.FTZ R233, R220, R233, -R219 ;  /* 0x000000e9dce97223 */ /* 0x000fe200000108db */
[-C--:B--2---:R-:W-:Y:S01]  /*b220*/  FMUL.FTZ R219, R222, R162.reuse ;  /* 0x000000a2dedb7220 */ /* 0x084fe20000410000 */
[C---:B------:R-:W-:Y:S01]  /*b230*/  FFMA.FTZ R217, R220.reuse, R162, -R217 ;  /* 0x000000a2dcd97223 */ /* 0x040fe200000108d9 */
[----:B------:R-:W-:Y:S01]  /*b240*/  FFMA.FTZ R235, R220, R224, R235 ;  /* 0x000000e0dceb7223 */ /* 0x000fe200000100eb */
[----:B---3--:R-:W-:Y:S01]  /*b250*/  FADD.FTZ R236, R236, R233 ;  /* 0x000000e9ecec7221 */ /* 0x008fe20000010000 */
[----:B------:R-:W-:Y:S02]  /*b260*/  FFMA.FTZ R222, R220, R216, R219 ;  /* 0x000000d8dcde7223 */ /* 0x000fe400000100db */
[----:B------:R-:W-:Y:S01]  /*b270*/  FADD.FTZ R218, R218, R235 ;  /* 0x000000ebdada7221 */ /* 0x000fe20000010000 */
[----:B------:R-:W-:-:S07]  /*b280*/  MOV R220, R217 ;  /* 0x000000d900dc7202 */ /* 0x000fce0000000f00 */
.L_x_13060:
[----:B------:R-:W-:Y:S05]  /*b290*/  BSYNC B0 ;  /* 0x0000000000007941 */ /* 0x000fea0003800000 */
.L_x_13059:
[----:B--2---:R2:W2:Y:S01]  /*b2a0*/  SHFL.DOWN PT, R162, R220, 0x4, 0x1f ;  /* 0x08801f00dca27f89 */ /* 0x0044a200000e0000 */
[----:B------:R-:W-:Y:S03]  /*b2b0*/  BSSY B0, `(.L_x_13061) ;  /* 0x0000010000007945 */ /* 0x000fe60003800000 */
[----:B-1----:R1:W1:Y:S04]  /*b2c0*/  SHFL.DOWN PT, R216, R222, 0x4, 0x1f ;  /* 0x08801f00ded87f89 */ /* 0x00226800000e0000 */
[----:B----4-:R4:W1:Y:S04]  /*b2d0*/  SHFL.DOWN PT, R233, R236, 0x4, 0x1f ;  /* 0x08801f00ece97f89 */ /* 0x01086800000e0000 */
[----:B0-----:R4:W0:Y:S01]  /*b2e0*/  SHFL.DOWN PT, R224, R218, 0x4, 0x1f ;  /* 0x08801f00dae07f89 */ /* 0x00182200000e0000 */
[----:B------:R-:W-:Y:S05]  /*b2f0*/  @P3 BRA `(.L_x_13062) ;  /* 0x00000000002c3947 */ /* 0x000fea0003800000 */
[C---:B0-----:R-:W-:Y:S01]  /*b300*/  FMUL.FTZ R219, R222.reuse, R224 ;  /* 0x000000e0dedb7220 */ /* 0x041fe20000410000 */
[C---:B-1----:R-:W-:Y:S01]  /*b310*/  FMUL.FTZ R217, R222.reuse, R216 ;  /* 0x000000d8ded97220 */ /* 0x042fe20000410000 */
[-C--:B------:R-:W-:Y:S02]  /*b320*/  FMUL.FTZ R235, R222, R233.reuse ;  /* 0x000000e9deeb7220 */ /* 0x080fe40000410000 */
[----:B------:R-:W-:Y:S01]  /*b330*/  FFMA.FTZ R233, R220, R233, -R219 ;  /* 0x000000e9dce97223 */ /* 0x000fe200000108db */
[-C--:B--2---:R-:W-:Y:S01]  /*b340*/  FMUL.FTZ R219, R222, R162.reuse ;  /* 0x000000a2dedb7220 */ /* 0x084fe20000410000 */
[C---:B------:R-:W-:Y:S01]  /*b350*/  FFMA.FTZ R217, R220.reuse, R162, -R217 ;  /* 0x000000a2dcd97223 */ /* 0x040fe200000108d9 */
[----:B------:R-:W-:Y:S01]  /*b360*/  FFMA.FTZ R235, R220, R224, R235 ;  /* 0x000000e0dceb7223 */ /* 0x000fe200000100eb */
[----:B---34-:R-:W-:Y:S01]  /*b370*/  FADD.FTZ R236, R236, R233 ;  /* 0x000000e9ecec7221 */ /* 0x018fe20000010000 */
[----:B------:R-:W-:Y:S02]  /*b380*/  FFMA.FTZ R222, R220, R216, R219 ;  /* 0x000000d8dcde7223 */ /* 0x000fe400000100db */
[----:B------:R-:W-:Y:S01]  /*b390*/  FADD.FTZ R218, R218, R235 ;  /* 0x000000ebdada7221 */ /* 0x000fe20000010000 */
[----:B------:R-:W-:-:S07]  /*b3a0*/  MOV R220, R217 ;  /* 0x000000d900dc7202 */ /* 0x000fce0000000f00 */
.L_x_13062:
[----:B------:R-:W-:Y:S05]  /*b3b0*/  BSYNC B0 ;  /* 0x0000000000007941 */ /* 0x000fea0003800000 */
.L_x_13061:
[----:B--2---:R2:W2:Y:S01]  /*b3c0*/  SHFL.DOWN PT, R162, R220, 0x8, 0x1f ;  /* 0x09001f00dca27f89 */ /* 0x0044a200000e0000 */
[----:B------:R-:W-:Y:S03]  /*b3d0*/  BSSY B0, `(.L_x_13063) ;  /* 0x0000010000007945 */ /* 0x000fe60003800000 */
[----:B-1----:R1:W1:Y:S04]  /*b3e0*/  SHFL.DOWN PT, R216, R222, 0x8, 0x1f ;  /* 0x09001f00ded87f89 */ /* 0x00226800000e0000 */
[----:B------:R1:W1:Y:S04]  /*b3f0*/  SHFL.DOWN PT, R233, R236, 0x8, 0x1f ;  /* 0x09001f00ece97f89 */ /* 0x00026800000e0000 */
        /* <DEDUP_REMOVED lines=13> */
.L_x_13064:
[----:B------:R-:W-:Y:S05]  /*b4d0*/  BSYNC B0 ;  /* 0x0000000000007941 */ /* 0x000fea0003800000 */
.L_x_13063:
        /* <DEDUP_REMOVED lines=17> */
.L_x_13066:
[----:B------:R-:W-:Y:S05]  /*b5f0*/  BSYNC B0 ;  /* 0x0000000000007941 */ /* 0x000fea0003800000 */
.L_x_13065:
[CC--:B--2---:R-:W-:Y:S01]  /*b600*/  FMUL.FTZ R162, R124.reuse, R214.reuse ;  /* 0x000000d67ca27220 */ /* 0x0c4fe20000410000 */
[-C--:B------:R-:W-:Y:S01]  /*b610*/  FMUL.FTZ R217, R124, R153.reuse ;  /* 0x000000997cd97220 */ /* 0x080fe20000410000 */
[C---:B-1----:R-:W-:Y:S01]  /*b620*/  FMUL.FTZ R233, R153.reuse, UR43 ;  /* 0x0000002b99e97c20 */ /* 0x042fe20008410000 */
[----:B------:R-:W-:Y:S01]  /*b630*/  FMUL.FTZ R219, R153, UR44 ;  /* 0x0000002c99db7c20 */ /* 0x000fe20008410000 */
[C---:B------:R-:W-:Y:S01]  /*b640*/  FFMA.FTZ R162, R129.reuse, R153, R162 ;  /* 0x0000009981a27223 */ /* 0x040fe200000100a2 */
[----:B0-----:R-:W0:Y:S01]  /*b650*/  SHFL.IDX PT, R224, R222, RZ, 0x1f ;  /* 0x00001fffdee07589 */ /* 0x001e2200000e0000 */
[----:B------:R-:W-:Y:S01]  /*b660*/  FFMA.FTZ R217, R129, R214, -R217 ;  /* 0x000000d681d97223 */ /* 0x000fe200000108d9 */
[C---:B------:R-:W-:Y:S01]  /*b670*/  FFMA.FTZ R228, R214.reuse, UR44, R233 ;  /* 0x0000002cd6e47c23 */ /* 0x040fe200080100e9 */
[----:B------:R-:W-:Y:S01]  /*b680*/  FADD.FTZ R162, RZ, R162 ;  /* 0x000000a2ffa27221 */ /* 0x000fe20000010000 */
[----:B------:R-:W-:Y:S01]  /*b690*/  FFMA.FTZ R216, R214, UR43, -R219 ;  /* 0x0000002bd6d87c23 */ /* 0x000fe200080108db */
[----:B------:R-:W1:Y:S01]  /*b6a0*/  SHFL.IDX PT, R235, R220, RZ, 0x1f ;  /* 0x00001fffdceb7589 */ /* 0x000e6200000e0000 */
[----:B------:R-:W-:Y:S01]  /*b6b0*/  FFMA.FTZ R217, R88, R71, R217 ;  /* 0x0000004758d97223 */ /* 0x000fe200000100d9 */
[C---:B------:R-:W-:Y:S01]  /*b6c0*/  FMUL.FTZ R233, R192.reuse, R162 ;  /* 0x000000a2c0e97220 */ /* 0x040fe20000410000 */
[C---:B------:R-:W-:Y:S01]  /*b6d0*/  FFMA.FTZ R219, -R5.reuse, R228, -RZ ;  /* 0x000000e405db7223 */ /* 0x040fe200000109ff */
[----:B------:R-:W-:Y:S01]  /*b6e0*/  SHFL.DOWN PT, R237, R222, 0x1, 0x1f ;  /* 0x08201f00deed7f89 */ /* 0x000fe200000e0000 */
[----:B------:R-:W-:Y:S01]  /*b6f0*/  FMUL.FTZ R216, R5, R216 ;  /* 0x000000d805d87220 */ /* 0x000fe20000410000 */
[-C--:B------:R-:W-:Y:S01]  /*b700*/  FMUL.FTZ R5, R192, R217.reuse ;  /* 0x000000d9c0057220 */ /* 0x080fe20000410000 */
[----:B------:R-:W-:Y:S01]  /*b710*/  FFMA.FTZ R192, R190, R217, -R233 ;  /* 0x000000d9bec07223 */ /* 0x000fe200000108e9 */
[----:B------:R1:W2:Y:S01]  /*b720*/  SHFL.IDX PT, R228, R11, RZ, 0x1f ;  /* 0x00001fff0be47589 */ /* 0x0002a200000e0000 */
[----:B------:R-:W-:Y:S01]  /*b730*/  ISETP.NE.AND P2, PT, R112, RZ, PT ;  /* 0x000000ff7000720c */ /* 0x000fe20003f45270 */
[----:B------:R-:W-:Y:S01]  /*b740*/  FFMA.FTZ R239, R190, R162, R5 ;  /* 0x000000a2beef7223 */ /* 0x000fe20000010005 */
[----:B------:R-:W-:Y:S01]  /*b750*/  FADD.FTZ R5, R55, R55 ;  /* 0x0000003737057221 */ /* 0x000fe20000010000 */
[----:B------:R-:W-:Y:S01]  /*b760*/  SHFL.DOWN PT, R233, R220, 0x1, 0x1f ;  /* 0x08201f00dce97f89 */ /* 0x000fe200000e0000 */
[----:B------:R-:W-:Y:S01]  /*b770*/  FFMA.FTZ R194, R93, -R78, R194 ;  /* 0x8000004e5dc27223 */ /* 0x000fe200000100c2 */
[----:B------:R-:W-:Y:S01]  /*b780*/  FFMA.FTZ R193, R94, -R77, R193 ;  /* 0x8000004d5ec17223 */ /* 0x000fe200000100c1 */
[C---:B------:R-:W-:Y:S01]  /*b790*/  FFMA.FTZ R232, R5.reuse, R192, R232 ;  /* 0x000000c005e87223 */ /* 0x040fe200000100e8 */
[----:B------:R2:W5:Y:S01]  /*b7a0*/  SHFL.IDX PT, R230, R10, RZ, 0x1f ;  /* 0x00001fff0ae67589 */ /* 0x00056200000e0000 */
[----:B------:R-:W-:Y:S01]  /*b7b0*/  FMUL.FTZ R192, R162, UR43 ;  /* 0x0000002ba2c07c20 */ /* 0x000fe20008410000 */
[----:B------:R-:W-:Y:S01]  /*b7c0*/  FFMA.FTZ R226, -R5, R239, R226 ;  /* 0x000000ef05e27223 */ /* 0x000fe200000101e2 */
[CC--:B0-----:R-:W-:Y:S01]  /*b7d0*/  FMUL.FTZ R190, R224.reuse, R10.reuse ;  /* 0x0000000ae0be7220 */ /* 0x0c1fe20000410000 */
[----:B------:R-:W0:Y:S01]  /*b7e0*/  SHFL.DOWN PT, R241, R236, 0x1, 0x1f ;  /* 0x08201f00ecf17f89 */ /* 0x000e2200000e0000 */
[C---:B------:R-:W-:Y:S01]  /*b7f0*/  FMUL.FTZ R234, R224.reuse, R11 ;  /* 0x0000000be0ea7220 */ /* 0x040fe20000410000 */
[----:B------:R-:W-:Y:S01]  /*b800*/  FFMA.FTZ R192, R217, UR44, R192 ;  /* 0x0000002cd9c07c23 */ /* 0x000fe200080100c0 */
[----:B------:R-:W-:Y:S01]  /*b810*/  FMUL.FTZ R239, R224, R9 ;  /* 0x00000009e0ef7220 */ /* 0x000fe20000410000 */
[C---:B-1----:R-:W-:Y:S01]  /*b820*/  FFMA.FTZ R11, R235.reuse, R11, R190 ;  /* 0x0000000beb0b7223 */ /* 0x042fe200000100be */
[----:B------:R-:W-:Y:S01]  /*b830*/  FFMA.FTZ R234, R235, R10, -R234 ;  /* 0x0000000aebea7223 */ /* 0x000fe200000108ea */
[----:B------:R-:W-:Y:S01]  /*b840*/  FMUL.FTZ R190, R162, UR44 ;  /* 0x0000002ca2be7c20 */ /* 0x000fe20008410000 */
[----:B---3--:R-:W-:Y:S01]  /*b850*/  FFMA.FTZ R222, -R5, R192, -RZ ;  /* 0x000000c005de7223 */ /* 0x008fe200000109ff */
[-C--:B------:R-:W-:Y:S01]  /*b860*/  FMUL.FTZ R224, R224, R8.reuse ;  /* 0x00000008e0e07220 */ /* 0x080fe20000410000 */
[----:B------:R-:W-:Y:S01]  /*b870*/  FFMA.FTZ R8, R235, R8, -R239 ;  /* 0x00000008eb087223 */ /* 0x000fe200000108ef */
[----:B------:R-:W-:Y:S01]  /*b880*/  FFMA.FTZ R190, R217, UR43, -R190 ;  /* 0x0000002bd9be7c23 */ /* 0x000fe200080108be */
[----:B------:R-:W-:Y:S01]  /*b890*/  VOTEU.ALL UP0, P2 ;  /* 0x00000000003f7886 */ /* 0x000fe20001000000 */
[----:B--2---:R-:W-:Y:S01]  /*b8a0*/  @P1 FMUL.FTZ R10, R237, R228 ;  /* 0x000000e4ed0a1220 */ /* 0x004fe20000410000 */
[----:B------:R-:W-:Y:S01]  /*b8b0*/  FFMA.FTZ R9, R235, R9, R224 ;  /* 0x00000009eb097223 */ /* 0x000fe200000100e0 */
[----:B------:R-:W-:Y:S01]  /*b8c0*/  FMUL.FTZ R220, R5, R190 ;  /* 0x000000be05dc7220 */ /* 0x000fe20000410000 */
[-C--:B------:R-:W-:Y:S01]  /*b8d0*/  FMUL.FTZ R190, R128, R217.reuse ;  /* 0x000000d980be7220 */ /* 0x080fe20000410000 */
[----:B------:R-:W1:Y:S01]  /*b8e0*/  SHFL.DOWN PT, R235, R218, 0x1, 0x1f ;  /* 0x08201f00daeb7f89 */ /* 0x000e6200000e0000 */
[----:B------:R-:W-:Y:S01]  /*b8f0*/  FADD.FTZ R5, R54, R54 ;  /* 0x0000003636057221 */ /* 0x000fe20000010000 */
[----:B------:R-:W-:Y:S01]  /*b900*/  @!UP0 ULEA UR42, UR7, UR17, 0x4 ;  /* 0x00000011072a8291 */ /* 0x000fe2000f8e203f */
[----:B------:R-:W-:Y:S01]  /*b910*/  FFMA.FTZ R190, R123, R162, R190 ;  /* 0x000000a27bbe7223 */ /* 0x000fe200000100be */
[-C--:B-----5:R-:W-:Y:S01]  /*b920*/  @P1 FFMA.FTZ R10, R233, R230.reuse, -R10 ;  /* 0x000000e6e90a1223 */ /* 0x0a0fe2000001080a */
[----:B------:R-:W-:Y:S01]  /*b930*/  @P1 FMUL.FTZ R192, R237, R230 ;  /* 0x000000e6edc01220 */ /* 0x000fe20000410000 */
[----:B----4-:R-:W2:Y:S01]  /*b940*/  SHFL.IDX PT, R218, R218, RZ, 0x1f ;  /* 0x00001fffdada7589 */ /* 0x010ea200000e0000 */
[----:B------:R-:W-:Y:S01]  /*b950*/  FADD.FTZ R190, RZ, R190 ;  /* 0x000000beffbe7221 */ /* 0x000fe20000010000 */
[----:B0-----:R-:W-:Y:S01]  /*b960*/  @P1 FADD.FTZ R230, R241, R10 ;  /* 0x0000000af1e61221 */ /* 0x001fe20000010000 */
[----:B------:R-:W-:Y:S01]  /*b970*/  FMUL.FTZ R10, R128, R162 ;  /* 0x000000a2800a7220 */ /* 0x000fe20000410000 */
[----:B------:R-:W-:Y:S01]  /*b980*/  @P1 FFMA.FTZ R192, R233, R228, R192 ;  /* 0x000000e4e9c01223 */ /* 0x000fe200000100c0 */
[----:B------:R-:W-:Y:S01]  /*b990*/  FMUL.FTZ R233, R190, UR43 ;  /* 0x0000002bbee97c20 */ /* 0x000fe20008410000 */
[----:B------:R-:W-:Y:S01]  /*b9a0*/  FFMA.FTZ R199, R91, -R76, R199 ;  /* 0x8000004c5bc77223 */ /* 0x000fe200000100c7 */
[----:B------:R-:W-:Y:S01]  /*b9b0*/  FFMA.FTZ R10, R123, R217, -R10 ;  /* 0x000000d97b0a7223 */ /* 0x000fe2000001080a */
[----:B------:R-:W-:Y:S01]  /*b9c0*/  FFMA.FTZ R209, R90, -R73, R209 ;  /* 0x800000495ad17223 */ /* 0x000fe200000100d1 */
[----:B------:R-:W-:Y:S01]  /*b9d0*/  USHF.R.S32.HI UR55, URZ, 0x1f, UR11 ;  /* 0x0000001f3f377899 */ /* 0x000fe2000801140b */
[----:B------:R-:W-:Y:S01]  /*b9e0*/  BSSY B0, `(.L_x_13067) ;  /* 0x00001dc000007945 */ /* 0x000fe20003800000 */
[----:B------:R-:W-:Y:S01]  /*b9f0*/  FFMA.FTZ R224, R85, R70, R10 ;  /* 0x0000004655e07223 */ /* 0x000fe2000001000a */
[----:B------:R-:W-:Y:S01]  /*ba00*/  FMUL.FTZ R10, R225, R190 ;  /* 0x000000bee10a7220 */ /* 0x000fe20000410000 */
[----:B------:R-:W-:-:S02]  /*ba10*/  USHF.R.S32.HI UR45, URZ, 0x1f, UR10 ;  /* 0x0000001f3f2d7899 */ /* 0x000fc4000801140a */
[-C--:B------:R-:W-:Y:S01]  /*ba20*/  FMUL.FTZ R225, R225, R224.reuse ;  /* 0x000000e0e1e17220 */ /* 0x080fe20000410000 */
[----:B------:R-:W-:Y:S01]  /*ba30*/  FFMA.FTZ R10, R227, R224, -R10 ;  /* 0x000000e0e30a7223 */ /* 0x000fe2000001080a */
[----:B------:R-:W-:Y:S01]  /*ba40*/  FFMA.FTZ R242, R224, UR44, R233 ;  /* 0x0000002ce0f27c23 */ /* 0x000fe200080100e9 */
[----:B-1----:R-:W-:Y:S01]  /*ba50*/  @P1 FADD.FTZ R228, R235, R192 ;  /* 0x000000c0ebe41221 */ /* 0x002fe20000010000 */
[----:B------:R-:W-:Y:S01]  /*ba60*/  FFMA.FTZ R225, R227, R190, R225 ;  /* 0x000000bee3e17223 */ /* 0x000fe200000100e1 */
[----:B------:R-:W-:Y:S01]  /*ba70*/  FFMA.FTZ R232, R5, R10, R232 ;  /* 0x0000000a05e87223 */ /* 0x000fe200000100e8 */
[----:B------:R-:W-:Y:S01]  /*ba80*/  FMUL.FTZ R10, R143, R224 ;  /* 0x000000e08f0a7220 */ /* 0x000fe20000410000 */
[----:B------:R-:W-:Y:S01]  /*ba90*/  FMUL.FTZ R227, R190, UR44 ;  /* 0x0000002cbee37c20 */ /* 0x000fe20008410000 */
[----:B------:R-:W-:Y:S01]  /*baa0*/  FFMA.FTZ R238, -R5, R225, R226 ;  /* 0x000000e105ee7223 */ /* 0x000fe200000101e2 */
[-C--:B------:R-:W-:Y:S01]  /*bab0*/  FMUL.FTZ R225, R143, R190.reuse ;  /* 0x000000be8fe17220 */ /* 0x080fe20000410000 */
[----:B------:R-:W-:Y:S01]  /*bac0*/  FFMA.FTZ R10, R127, R190, R10 ;  /* 0x000000be7f0a7223 */ /* 0x000fe2000001000a */
[----:B------:R-:W-:Y:S01]  /*bad0*/  FFMA.FTZ R240, R224, UR43, -R227 ;  /* 0x0000002be0f07c23 */ /* 0x000fe200080108e3 */
[----:B------:R-:W-:Y:S01]  /*bae0*/  FFMA.FTZ R227, -R5, R242, -RZ ;  /* 0x000000f205e37223 */ /* 0x000fe200000109ff */
[----:B------:R-:W-:Y:S01]  /*baf0*/  FFMA.FTZ R225, R127, R224, -R225 ;  /* 0x000000e07fe17223 */ /* 0x000fe200000108e1 */
[----:B------:R-:W-:Y:S01]  /*bb00*/  FADD.FTZ R192, RZ, R10 ;  /* 0x0000000affc07221 */ /* 0x000fe20000010000 */
[----:B--2---:R-:W-:Y:S01]  /*bb10*/  FADD.FTZ R11, R218, R11 ;  /* 0x0000000bda0b7221 */ /* 0x004fe20000010000 */
[----:B------:R-:W-:Y:S01]  /*bb20*/  FFMA.FTZ R224, R85, -R70, R224 ;  /* 0x8000004655e07223 */ /* 0x000fe200000100e0 */
[----:B------:R-:W-:Y:S01]  /*bb30*/  FFMA.FTZ R226, R86, R69, R225 ;  /* 0x0000004556e27223 */ /* 0x000fe200000100e1 */
[----:B------:R-:W-:Y:S01]  /*bb40*/  FMUL.FTZ R10, R229, R192 ;  /* 0x000000c0e50a7220 */ /* 0x000fe20000410000 */
[----:B------:R-:W-:Y:S01]  /*bb50*/  FMUL.FTZ R225, R5, R240 ;  /* 0x000000f005e17220 */ /* 0x000fe20000410000 */
[----:B------:R-:W-:Y:S01]  /*bb60*/  FADD.FTZ R5, R53, R53 ;  /* 0x0000003535057221 */ /* 0x000fe20000010000 */
[-C--:B------:R-:W-:Y:S01]  /*bb70*/  FMUL.FTZ R229, R229, R226.reuse ;  /* 0x000000e2e5e57220 */ /* 0x080fe20000410000 */
[----:B------:R-:W-:-:S03]  /*bb80*/  FFMA.FTZ R10, R231, R226, -R10 ;  /* 0x000000e2e70a7223 */ /* 0x000fc6000001080a */
[----:B------:R-:W-:Y:S01]  /*bb90*/  FFMA.FTZ R231, R231, R192, R229 ;  /* 0x000000c0e7e77223 */ /* 0x000fe200000100e5 */
[-C--:B------:R-:W-:Y:S01]  /*bba0*/  FMUL.FTZ R229, R228, -R13.reuse ;  /* 0x8000000de4e57220 */ /* 0x080fe20000410000 */
[C---:B------:R-:W-:Y:S01]  /*bbb0*/  FMUL.FTZ R13, R230.reuse, -R13 ;  /* 0x8000000de60d7220 */ /* 0x040fe20000410000 */
[C---:B------:R-:W-:Y:S01]  /*bbc0*/  FFMA.FTZ R232, R5.reuse, R10, R232 ;  /* 0x0000000a05e87223 */ /* 0x040fe200000100e8 */
[----:B------:R-:W-:Y:S01]  /*bbd0*/  FFMA.FTZ R238, -R5, R231, R238 ;  /* 0x000000e705ee7223 */ /* 0x000fe200000101ee */
[-C--:B------:R-:W-:Y:S01]  /*bbe0*/  FFMA.FTZ R10, R230, R12.reuse, -R229 ;  /* 0x0000000ce60a7223 */ /* 0x080fe200000108e5 */
[----:B------:R-:W-:Y:S01]  /*bbf0*/  FFMA.FTZ R242, R228, R12, R13 ;  /* 0x0000000ce4f27223 */ /* 0x000fe2000001000d */
[C---:B------:R-:W-:Y:S01]  /*bc00*/  FMUL.FTZ R12, R149.reuse, R226 ;  /* 0x000000e2950c7220 */ /* 0x040fe20000410000 */
[-C--:B------:R-:W-:Y:S01]  /*bc10*/  FMUL.FTZ R13, R149, R192.reuse ;  /* 0x000000c0950d7220 */ /* 0x080fe20000410000 */
        /* <DEDUP_REMOVED lines=10> */
[C---:B------:R-:W-:Y:S01]  /*bcc0*/  FMUL.FTZ R240, R223.reuse, R12 ;  /* 0x0000000cdff07220 */ /* 0x040fe20000410000 */
[-C--:B------:R-:W-:Y:S01]  /*bcd0*/  FMUL.FTZ R223, R223, R228.reuse ;  /* 0x000000e4dfdf7220 */ /* 0x080fe20000410000 */
[----:B------:R-:W-:Y:S01]  /*bce0*/  FADD.FTZ R5, R52, R52 ;  /* 0x0000003434057221 */ /* 0x000fe20000010000 */
[C---:B------:R-:W-:Y:S01]  /*bcf0*/  FMUL.FTZ R13, R12.reuse, UR44 ;  /* 0x0000002c0c0d7c20 */ /* 0x040fe20008410000 */
[C---:B------:R-:W-:Y:S01]  /*bd00*/  FFMA.FTZ R240, R221.reuse, R228, -R240 ;  /* 0x000000e4ddf07223 */ /* 0x040fe200000108f0 */
[----:B------:R-:W-:Y:S01]  /*bd10*/  FFMA.FTZ R223, R221, R12, R223 ;  /* 0x0000000cdddf7223 */ /* 0x000fe200000100df */
[----:B------:R-:W-:Y:S01]  /*bd20*/  FMUL.FTZ R221, R12, UR43 ;  /* 0x0000002b0cdd7c20 */ /* 0x000fe20008410000 */
[----:B------:R-:W0:Y:S01]  /*bd30*/  SHFL.IDX PT, R231, R236, RZ, 0x1f ;  /* 0x00001fffece77589 */ /* 0x000e2200000e0000 */
[C---:B------:R-:W-:Y:S01]  /*bd40*/  FFMA.FTZ R240, R5.reuse, R240, R232 ;  /* 0x000000f005f07223 */ /* 0x040fe200000100e8 */
[C---:B------:R-:W-:Y:S01]  /*bd50*/  FFMA.FTZ R232, R228.reuse, UR43, -R13 ;  /* 0x0000002be4e87c23 */ /* 0x040fe2000801080d */
[----:B------:R-:W-:Y:S01]  /*bd60*/  FFMA.FTZ R244, R228, UR44, R221 ;  /* 0x0000002ce4f47c23 */ /* 0x000fe200080100dd */
[----:B------:R-:W-:Y:S01]  /*bd70*/  FFMA.FTZ R238, -R5, R223, R238 ;  /* 0x000000df05ee7223 */ /* 0x000fe200000101ee */
[----:B------:R-:W-:Y:S01]  /*bd80*/  FMUL.FTZ R13, R155, R228 ;  /* 0x000000e49b0d7220 */ /* 0x000fe20000410000 */
[C---:B------:R-:W-:Y:S01]  /*bd90*/  FMUL.FTZ R223, R5.reuse, R232 ;  /* 0x000000e805df7220 */ /* 0x040fe20000410000 */
[----:B------:R-:W-:Y:S01]  /*bda0*/  FFMA.FTZ R232, -R5, R244, -RZ ;  /* 0x000000f405e87223 */ /* 0x000fe200000109ff */
[-C--:B------:R-:W-:Y:S01]  /*bdb0*/  FMUL.FTZ R5, R155, R12.reuse ;  /* 0x0000000c9b057220 */ /* 0x080fe20000410000 */
[----:B------:R-:W-:Y:S01]  /*bdc0*/  FFMA.FTZ R13, R158, R12, R13 ;  /* 0x0000000c9e0d7223 */ /* 0x000fe2000001000d */
[----:B------:R-:W-:-:S02]  /*bdd0*/  FFMA.FTZ R226, R86, -R69, R226 ;  /* 0x8000004556e27223 */ /* 0x000fc400000100e2 */
[----:B------:R-:W-:Y:S01]  /*bde0*/  FFMA.FTZ R5, R158, R228, -R5 ;  /* 0x000000e49e057223 */ /* 0x000fe20000010805 */
[----:B------:R-:W-:Y:S01]  /*bdf0*/  FADD.FTZ R13, RZ, R13 ;  /* 0x0000000dff0d7221 */ /* 0x000fe20000010000 */
[----:B------:R-:W-:Y:S02]  /*be00*/  FFMA.FTZ R228, R83, -R68, R228 ;  /* 0x8000004453e47223 */ /* 0x000fe400000100e4 */
[----:B------:R-:W-:Y:S01]  /*be10*/  FFMA.FTZ R233, R84, R67, R5 ;  /* 0x0000004354e97223 */ /* 0x000fe20000010005 */
[----:B------:R-:W-:-:S03]  /*be20*/  FMUL.FTZ R5, R197, R13 ;  /* 0x0000000dc5057220 */ /* 0x000fc60000410000 */
[-C--:B------:R-:W-:Y:S01]  /*be30*/  FMUL.FTZ R244, R197, R233.reuse ;  /* 0x000000e9c5f47220 */ /* 0x080fe20000410000 */
[C---:B------:R-:W-:Y:S01]  /*be40*/  FFMA.FTZ R197, R200.reuse, R233, -R5 ;  /* 0x000000e9c8c57223 */ /* 0x040fe20000010805 */
[----:B------:R-:W-:Y:S02]  /*be50*/  FADD.FTZ R5, R51, R51 ;  /* 0x0000003333057221 */ /* 0x000fe40000010000 */
[----:B------:R-:W-:Y:S01]  /*be60*/  FFMA.FTZ R221, R200, R13, R244 ;  /* 0x0000000dc8dd7223 */ /* 0x000fe200000100f4 */
[----:B------:R-:W-:Y:S01]  /*be70*/  FMUL.FTZ R200, R13, UR43 ;  /* 0x0000002b0dc87c20 */ /* 0x000fe20008410000 */
[----:B------:R-:W-:Y:S01]  /*be80*/  FFMA.FTZ R240, R5, R197, R240 ;  /* 0x000000c505f07223 */ /* 0x000fe200000100f0 */
[----:B------:R-:W-:Y:S01]  /*be90*/  FADD.FTZ R197, R211, R10 ;  /* 0x0000000ad3c57221 */ /* 0x000fe20000010000 */
[----:B------:R-:W-:Y:S01]  /*bea0*/  FMUL.FTZ R10, R13, UR44 ;  /* 0x0000002c0d0a7c20 */ /* 0x000fe20008410000 */
[----:B------:R-:W-:Y:S01]  /*beb0*/  FADD.FTZ R211, -R203, R242 ;  /* 0x000000f2cbd37221 */ /* 0x000fe20000010100 */
[----:B------:R-:W-:Y:S01]  /*bec0*/  FFMA.FTZ R238, -R5, R221, R238 ;  /* 0x000000dd05ee7223 */ /* 0x000fe200000101ee */
[C---:B------:R-:W-:Y:S01]  /*bed0*/  FFMA.FTZ R200, R233.reuse, UR44, R200 ;  /* 0x0000002ce9c87c23 */ /* 0x040fe200080100c8 */
[----:B------:R-:W-:Y:S01]  /*bee0*/  FFMA.FTZ R10, R233, UR43, -R10 ;  /* 0x0000002be90a7c23 */ /* 0x000fe2000801080a */
[----:B------:R-:W-:-:S03]  /*bef0*/  FMUL.FTZ R203, R150, -R211 ;  /* 0x800000d396cb7220 */ /* 0x000fc60000410000 */
[C---:B------:R-:W-:Y:S01]  /*bf00*/  FMUL.FTZ R235, R5.reuse, R10 ;  /* 0x0000000a05eb7220 */ /* 0x040fe20000410000 */
[-C--:B------:R-:W-:Y:S01]  /*bf10*/  FMUL.FTZ R10, R150, -R197.reuse ;  /* 0x800000c5960a7220 */ /* 0x080fe20000410000 */
[----:B------:R-:W-:Y:S01]  /*bf20*/  FFMA.FTZ R5, -R5, R200, -RZ ;  /* 0x000000c805057223 */ /* 0x000fe200000109ff */
[----:B------:R-:W-:Y:S01]  /*bf30*/  FFMA.FTZ R203, R152, R197, -R203 ;  /* 0x000000c598cb7223 */ /* 0x000fe200000108cb */
[----:B------:R-:W-:Y:S01]  /*bf40*/  FMUL.FTZ R200, R160, R233 ;  /* 0x000000e9a0c87220 */ /* 0x000fe20000410000 */
[----:B------:R-:W-:Y:S01]  /*bf50*/  FFMA.FTZ R221, R152, R211, R10 ;  /* 0x000000d398dd7223 */ /* 0x000fe2000001000a */
[----:B0-----:R-:W-:Y:S01]  /*bf60*/  FADD.FTZ R10, R231, R234 ;  /* 0x000000eae70a7221 */ /* 0x001fe20000010000 */
[----:B------:R-:W-:Y:S01]  /*bf70*/  FADD.FTZ R198, R198, R203 ;  /* 0x000000cbc6c67221 */ /* 0x000fe20000010000 */
[-C--:B------:R-:W-:Y:S01]  /*bf80*/  FFMA.FTZ R203, R161, R13.reuse, R200 ;  /* 0x0000000da1cb7223 */ /* 0x080fe200000100c8 */
[----:B------:R-:W-:Y:S01]  /*bf90*/  FADD.FTZ R221, -R196, R221 ;  /* 0x000000ddc4dd7221 */ /* 0x000fe20000010100 */
[----:B------:R-:W-:Y:S01]  /*bfa0*/  FMUL.FTZ R196, R160, R13 ;  /* 0x0000000da0c47220 */ /* 0x000fe20000410000 */
[CC--:B------:R-:W-:Y:S01]  /*bfb0*/  FMUL.FTZ R242, R157.reuse, -R198.reuse ;  /* 0x800000c69df27220 */ /* 0x0c0fe20000410000 */
[----:B------:R0:W-:Y:S01]  /*bfc0*/  @!P2 STS.128 [UR42+0x3650], R8 ;  /* 0x00365008ff00a988 */ /* 0x0001e20008000c2a */
[----:B------:R-:W-:Y:S01]  /*bfd0*/  FMUL.FTZ R237, R157, -R221 ;  /* 0x800000dd9ded7220 */ /* 0x000fe20000410000 */
[----:B------:R-:W-:Y:S01]  /*bfe0*/  FFMA.FTZ R196, R161, R233, -R196 ;  /* 0x000000e9a1c47223 */ /* 0x000fe200000108c4 */
[----:B------:R-:W-:Y:S01]  /*bff0*/  FFMA.FTZ R239, R154, R221, R242 ;  /* 0x000000dd9aef7223 */ /* 0x000fe200000100f2 */
[----:B------:R-:W-:Y:S01]  /*c000*/  FFMA.FTZ R233, R84, -R67, R233 ;  /* 0x8000004354e97223 */ /* 0x000fe200000100e9 */
[----:B------:R-:W-:Y:S01]  /*c010*/  FFMA.FTZ R237, R154, R198, -R237 ;  /* 0x000000c69aed7223 */ /* 0x000fe200000108ed */
[----:B------:R-:W-:Y:S01]  /*c020*/  FFMA.FTZ R200, R81, R66, R196 ;  /* 0x0000004251c87223 */ /* 0x000fe200000100c4 */
[----:B------:R-:W-:Y:S01]  /*c030*/  FADD.FTZ R196, RZ, R203 ;  /* 0x000000cbffc47221 */ /* 0x000fe20000010000 */
[----:B------:R-:W-:Y:S01]  /*c040*/  FADD.FTZ R182, -R182, R239 ;  /* 0x000000efb6b67221 */ /* 0x000fe20000010100 */
[----:B------:R-:W-:Y:S01]  /*c050*/  FADD.FTZ R180, R180, R237 ;  /* 0x000000edb4b47221 */ /* 0x000fe20000010000 */
[C---:B------:R-:W-:Y:S01]  /*c060*/  FMUL.FTZ R231, R159.reuse, R200 ;  /* 0x000000c89fe77220 */ /* 0x040fe20000410000 */
[C---:B------:R-:W-:Y:S01]  /*c070*/  FMUL.FTZ R203, R159.reuse, R196 ;  /* 0x000000c49fcb7220 */ /* 0x040fe20000410000 */
[C---:B------:R-:W-:Y:S01]  /*c080*/  FMUL.FTZ R239, R159.reuse, -R182 ;  /* 0x800000b69fef7220 */ /* 0x040fe20000410000 */
[----:B------:R-:W-:Y:S01]  /*c090*/  FMUL.FTZ R159, R159, -R180 ;  /* 0x800000b49f9f7220 */ /* 0x000fe20000410000 */
        /* <DEDUP_REMOVED lines=10> */
[C---:B------:R-:W-:Y:S01]  /*c140*/  FFMA.FTZ R147, R3.reuse, R147, R240 ;  /* 0x0000009303937223 */ /* 0x040fe200000100f0 */
[----:B------:R-:W-:Y:S01]  /*c150*/  FFMA.FTZ R237, -R3, R243, R238 ;  /* 0x000000f303ed7223 */ /* 0x000fe200000101ee */
[C---:B------:R-:W-:Y:S01]  /*c160*/  FFMA.FTZ R234, R154.reuse, R231, -R234 ;  /* 0x000000e79aea7223 */ /* 0x040fe200000108ea */
[-C--:B------:R-:W-:Y:S01]  /*c170*/  FFMA.FTZ R157, R154, R203.reuse, R236 ;  /* 0x000000cb9a9d7223 */ /* 0x080fe200000100ec */
[C---:B------:R-:W-:Y:S01]  /*c180*/  FFMA.FTZ R154, R156.reuse, R180, -R239 ;  /* 0x000000b49c9a7223 */ /* 0x040fe200000108ef */
[----:B------:R-:W-:Y:S01]  /*c190*/  FFMA.FTZ R156, R156, R182, R159 ;  /* 0x000000b69c9c7223 */ /* 0x000fe2000001009f */
[C---:B------:R-:W-:Y:S01]  /*c1a0*/  FMUL.FTZ R159, R196.reuse, UR44 ;  /* 0x0000002cc49f7c20 */ /* 0x040fe20008410000 */
[----:B------:R-:W-:Y:S01]  /*c1b0*/  FMUL.FTZ R239, R196, UR43 ;  /* 0x0000002bc4ef7c20 */ /* 0x000fe20008410000 */
[----:B------:R-:W-:Y:S01]  /*c1c0*/  FADD.FTZ R181, R181, R154 ;  /* 0x0000009ab5b57221 */ /* 0x000fe20000010000 */
[----:B------:R-:W-:Y:S01]  /*c1d0*/  FADD.FTZ R179, -R179, R156 ;  /* 0x0000009cb3b37221 */ /* 0x000fe20000010100 */
[----:B------:R-:W-:Y:S01]  /*c1e0*/  FFMA.FTZ R146, R200, UR43, -R159 ;  /* 0x0000002bc8927c23 */ /* 0x000fe2000801089f */
[C---:B------:R-:W-:Y:S01]  /*c1f0*/  FMUL.FTZ R159, R144.reuse, R203 ;  /* 0x000000cb909f7220 */ /* 0x040fe20000410000 */
[-C--:B------:R-:W-:Y:S01]  /*c200*/  FMUL.FTZ R144, R144, R231.reuse ;  /* 0x000000e790907220 */ /* 0x080fe20000410000 */
[C---:B------:R-:W-:Y:S01]  /*c210*/  FMUL.FTZ R154, R203.reuse, UR44 ;  /* 0x0000002ccb9a7c20 */ /* 0x040fe20008410000 */
[----:B------:R-:W-:Y:S01]  /*c220*/  FMUL.FTZ R156, R203, UR43 ;  /* 0x0000002bcb9c7c20 */ /* 0x000fe20008410000 */
[C---:B------:R-:W-:Y:S01]  /*c230*/  FFMA.FTZ R159, R148.reuse, R231, -R159 ;  /* 0x000000e7949f7223 */ /* 0x040fe2000001089f */
[----:B------:R-:W-:Y:S01]  /*c240*/  FFMA.FTZ R148, R148, R203, R144 ;  /* 0x000000cb94947223 */ /* 0x000fe20000010090 */
[C---:B------:R-:W-:Y:S01]  /*c250*/  FMUL.FTZ R144, R160.reuse, -R179 ;  /* 0x800000b3a0907220 */ /* 0x040fe20000410000 */
[----:B------:R-:W-:Y:S01]  /*c260*/  FMUL.FTZ R160, R160, -R181 ;  /* 0x800000b5a0a07220 */ /* 0x000fe20000410000 */
[----:B------:R-:W-:Y:S01]  /*c270*/  FFMA.FTZ R159, R4, R159, R147 ;  /* 0x0000009f049f7223 */ /* 0x000fe20000010093 */
        /* <DEDUP_REMOVED lines=8> */
[----:B------:R-:W-:Y:S01]  /*c300*/  FFMA.FTZ R237, R231, UR44, R156 ;  /* 0x0000002ce7ed7c23 */ /* 0x000fe2000801009c */
[C---:B------:R-:W-:Y:S01]  /*c310*/  FMUL.FTZ R147, R155.reuse, -R183 ;  /* 0x800000b79b937220 */ /* 0x040fe20000410000 */
[----:B------:R-:W-:Y:S01]  /*c320*/  FMUL.FTZ R144, R155, -R184 ;  /* 0x800000b89b907220 */ /* 0x000fe20000410000 */
[----:B------:R-:W-:-:S02]  /*c330*/  FFMA.FTZ R155, R231, UR43, -R154 ;  /* 0x0000002be79b7c23 */ /* 0x000fc4000801089a */
[C---:B------:R-:W-:Y:S01]  /*c340*/  FFMA.FTZ R148, R158.reuse, R184, R147 ;  /* 0x000000b89e947223 */ /* 0x040fe20000010093 */
[----:B------:R-:W-:Y:S01]  /*c350*/  FFMA.FTZ R147, R158, R183, -R144 ;  /* 0x000000b79e937223 */ /* 0x000fe20000010890 */
[C---:B------:R-:W-:Y:S01]  /*c360*/  FMUL.FTZ R154, R4.reuse, R155 ;  /* 0x0000009b049a7220 */ /* 0x040fe20000410000 */
[----:B------:R-:W-:Y:S01]  /*c370*/  FFMA.FTZ R155, -R4, R237, -RZ ;  /* 0x000000ed049b7223 */ /* 0x000fe200000109ff */
[----:B------:R-:W-:Y:S01]  /*c380*/  FADD.FTZ R148, -R185, R148 ;  /* 0x00000094b9947221 */ /* 0x000fe20000010100 */
[----:B------:R-:W-:Y:S01]  /*c390*/  FADD.FTZ R186, R186, R147 ;  /* 0x00000093baba7221 */ /* 0x000fe20000010000 */
[----:B------:R-:W-:Y:S01]  /*c3a0*/  FADD.FTZ R147, RZ, R157 ;  /* 0x0000009dff937221 */ /* 0x000fe20000010000 */
[----:B------:R-:W-:Y:S01]  /*c3b0*/  FFMA.FTZ R144, R79, R64, R234 ;  /* 0x000000404f907223 */ /* 0x000fe200000100ea */
[C---:B------:R-:W-:Y:S01]  /*c3c0*/  FMUL.FTZ R4, R149.reuse, -R148 ;  /* 0x8000009495047220 */ /* 0x040fe20000410000 */
[----:B------:R-:W-:Y:S01]  /*c3d0*/  FMUL.FTZ R149, R149, -R186 ;  /* 0x800000ba95957220 */ /* 0x000fe20000410000 */
[CC--:B------:R-:W-:Y:S01]  /*c3e0*/  FMUL.FTZ R158, R122.reuse, R147.reuse ;  /* 0x000000937a9e7220 */ /* 0x0c0fe20000410000 */
[----:B------:R-:W-:Y:S01]  /*c3f0*/  FMUL.FTZ R160, R122, R144 ;  /* 0x000000907aa07220 */ /* 0x000fe20000410000 */
[C---:B------:R-:W-:Y:S01]  /*c400*/  FFMA.FTZ R157, R151.reuse, R186, -R4 ;  /* 0x000000ba979d7223 */ /* 0x040fe20000010804 */
[----:B------:R-:W-:Y:S01]  /*c410*/  FFMA.FTZ R4, R151, R148, R149 ;  /* 0x0000009497047223 */ /* 0x000fe20000010095 */
[CC--:B------:R-:W-:Y:S01]  /*c420*/  FMUL.FTZ R149, R150.reuse, R147.reuse ;  /* 0x0000009396957220 */ /* 0x0c0fe20000410000 */
[-C--:B------:R-:W-:Y:S01]  /*c430*/  FMUL.FTZ R150, R150, R144.reuse ;  /* 0x0000009096967220 */ /* 0x080fe20000410000 */
[----:B------:R-:W-:Y:S01]  /*c440*/  FADD.FTZ R178, R178, R157 ;  /* 0x0000009db2b27221 */ /* 0x000fe20000010000 */
[----:B------:R-:W-:Y:S01]  /*c450*/  FADD.FTZ R4, -R175, R4 ;  /* 0x00000004af047221 */ /* 0x000fe20000010100 */
[CC--:B------:R-:W-:Y:S01]  /*c460*/  FFMA.FTZ R149, R152.reuse, R144.reuse, -R149 ;  /* 0x0000009098957223 */ /* 0x0c0fe20000010895 */
[-C--:B------:R-:W-:Y:S01]  /*c470*/  FFMA.FTZ R152, R152, R147.reuse, R150 ;  /* 0x0000009398987223 */ /* 0x080fe20000010096 */
[----:B------:R-:W-:Y:S01]  /*c480*/  FFMA.FTZ R158, R141, R144, -R158 ;  /* 0x000000908d9e7223 */ /* 0x000fe2000001089e */
[C---:B------:R-:W-:Y:S01]  /*c490*/  FMUL.FTZ R150, R143.reuse, -R4 ;  /* 0x800000048f967220 */ /* 0x040fe20000410000 */
[-C--:B------:R-:W-:Y:S01]  /*c4a0*/  FMUL.FTZ R143, R143, -R178.reuse ;  /* 0x800000b28f8f7220 */ /* 0x080fe20000410000 */
[----:B------:R-:W-:Y:S01]  /*c4b0*/  FFMA.FTZ R160, R141, R147, R160 ;  /* 0x000000938da07223 */ /* 0x000fe200000100a0 */
[----:B------:R-:W-:Y:S01]  /*c4c0*/  FMUL.FTZ R151, R147, UR43 ;  /* 0x0000002b93977c20 */ /* 0x000fe20008410000 */
[C---:B------:R-:W-:Y:S01]  /*c4d0*/  FFMA.FTZ R150, R127.reuse, R178, -R150 ;  /* 0x000000b27f967223 */ /* 0x040fe20000010896 */
[----:B------:R-:W-:Y:S01]  /*c4e0*/  FFMA.FTZ R156, R127, R4, R143 ;  /* 0x000000047f9c7223 */ /* 0x000fe2000001008f */
[----:B------:R-:W-:Y:S01]  /*c4f0*/  FMUL.FTZ R143, R147, UR44 ;  /* 0x0000002c938f7c20 */ /* 0x000fe20008410000 */
[C---:B------:R-:W-:Y:S01]  /*c500*/  FFMA.FTZ R151, R144.reuse, UR44, R151 ;  /* 0x0000002c90977c23 */ /* 0x040fe20008010097 */
[----:B------:R-:W-:Y:S01]  /*c510*/  FADD.FTZ R177, R177, R150 ;  /* 0x00000096b1b17221 */ /* 0x000fe20000010000 */
[----:B------:R-:W-:Y:S01]  /*c520*/  FADD.FTZ R165, -R165, R156 ;  /* 0x0000009ca5a57221 */ /* 0x000fe20000010100 */
[----:B------:R-:W-:Y:S01]  /*c530*/  FFMA.FTZ R143, R144, UR43, -R143 ;  /* 0x0000002b908f7c23 */ /* 0x000fe2000801088f */
[----:B------:R-:W1:Y:S01]  /*c540*/  S2R R122, SR_TID.X ;  /* 0x00000000007a7919 */ /* 0x000e620000002100 */
[----:B------:R-:W-:Y:S01]  /*c550*/  FFMA.FTZ R159, R2, R158, R159 ;  /* 0x0000009e029f7223 */ /* 0x000fe2000001009f */
[C---:B------:R-:W-:Y:S01]  /*c560*/  FMUL.FTZ R150, R128.reuse, -R165 ;  /* 0x800000a580967220 */ /* 0x040fe20000410000 */
[-C--:B------:R-:W-:Y:S01]  /*c570*/  FMUL.FTZ R128, R128, -R177.reuse ;  /* 0x800000b180807220 */ /* 0x080fe20000410000 */
[----:B------:R-:W-:Y:S01]  /*c580*/  FFMA.FTZ R127, -R2, R160, R161 ;  /* 0x000000a0027f7223 */ /* 0x000fe200000101a1 */
[----:B------:R-:W-:Y:S01]  /*c590*/  FMUL.FTZ R158, R184, UR54 ;  /* 0x00000036b89e7c20 */ /* 0x000fe20008410000 */
[C---:B------:R-:W-:Y:S01]  /*c5a0*/  FFMA.FTZ R141, R123.reuse, R177, -R150 ;  /* 0x000000b17b8d7223 */ /* 0x040fe20000010896 */
[----:B------:R-:W-:Y:S01]  /*c5b0*/  FFMA.FTZ R128, R123, R165, R128 ;  /* 0x000000a57b807223 */ /* 0x000fe20000010080 */
[----:B------:R-:W-:Y:S01]  /*c5c0*/  FMUL.FTZ R161, R148, UR54 ;  /* 0x0000003694a17c20 */ /* 0x000fe20008410000 */
[----:B------:R-:W-:Y:S01]  /*c5d0*/  FMUL.FTZ R175, R4, UR54 ;  /* 0x0000003604af7c20 */ /* 0x000fe20008410000 */
[----:B------:R-:W-:Y:S01]  /*c5e0*/  FADD.FTZ R164, R164, R141 ;  /* 0x0000008da4a47221 */ /* 0x000fe20000010000 */
[----:B------:R-:W-:Y:S01]  /*c5f0*/  FADD.FTZ R150, -R163, R128 ;  /* 0x00000080a3967221 */ /* 0x000fe20000010100 */
[C---:B------:R-:W-:Y:S01]  /*c600*/  FMUL.FTZ R141, R2.reuse, R143 ;  /* 0x0000008f028d7220 */ /* 0x040fe20000410000 */
[----:B------:R-:W-:Y:S01]  /*c610*/  FFMA.FTZ R143, -R2, R151, -RZ ;  /* 0x00000097028f7223 */ /* 0x000fe200000109ff */
[C---:B------:R-:W-:Y:S01]  /*c620*/  FMUL.FTZ R2, R124.reuse, -R164 ;  /* 0x800000a47c027220 */ /* 0x040fe20000410000 */
[-C--:B------:R-:W-:Y:S01]  /*c630*/  FMUL.FTZ R123, R124, -R150.reuse ;  /* 0x800000967c7b7220 */ /* 0x080fe20000410000 */
[----:B------:R-:W-:Y:S01]  /*c640*/  FADD.FTZ R124, RZ, R152 ;  /* 0x00000098ff7c7221 */ /* 0x000fe20000010000 */
[----:B------:R-:W-:Y:S01]  /*c650*/  FFMA.FTZ R128, R80, R63, R149 ;  /* 0x0000003f50807223 */ /* 0x000fe20000010095 */
[C---:B------:R-:W-:Y:S01]  /*c660*/  FFMA.FTZ R149, R129.reuse, R150, R2 ;  /* 0x0000009681957223 */ /* 0x040fe20000010002 */
[----:B------:R-:W-:Y:S01]  /*c670*/  FFMA.FTZ R123, R129, R164, -R123 ;  /* 0x000000a4817b7223 */ /* 0x000fe2000001087b */
[C---:B------:R-:W-:Y:S01]  /*c680*/  FMUL.FTZ R2, R125.reuse, R124 ;  /* 0x0000007c7d027220 */ /* 0x040fe20000410000 */
[-C--:B------:R-:W-:Y:S01]  /*c690*/  FMUL.FTZ R129, R125, R128.reuse ;  /* 0x000000807d817220 */ /* 0x080fe20000410000 */
[----:B------:R-:W-:Y:S01]  /*c6a0*/  FADD.FTZ R125, -R168, R149 ;  /* 0x00000095a87d7221 */ /* 0x000fe20000010100 */
[----:B------:R-:W-:Y:S01]  /*c6b0*/  FADD.FTZ R123, R176, R123 ;  /* 0x0000007bb07b7221 */ /* 0x000fe20000010000 */
[C---:B------:R-:W-:Y:S01]  /*c6c0*/  FFMA.FTZ R149, R139.reuse, R128, -R2 ;  /* 0x000000808b957223 */ /* 0x040fe20000010802 */
[----:B------:R-:W-:Y:S01]  /*c6d0*/  FFMA.FTZ R139, R139, R124, R129 ;  /* 0x0000007c8b8b7223 */ /* 0x000fe20000010081 */
[C---:B------:R-:W-:Y:S01]  /*c6e0*/  FMUL.FTZ R129, R126.reuse, -R125 ;  /* 0x8000007d7e817220 */ /* 0x040fe20000410000 */
[-C--:B------:R-:W-:Y:S01]  /*c6f0*/  FMUL.FTZ R126, R126, -R123.reuse ;  /* 0x8000007b7e7e7220 */ /* 0x080fe20000410000 */
[C---:B------:R-:W-:Y:S01]  /*c700*/  FMUL.FTZ R151, R124.reuse, UR44 ;  /* 0x0000002c7c977c20 */ /* 0x040fe20008410000 */
[----:B------:R-:W-:Y:S01]  /*c710*/  FMUL.FTZ R157, R124, UR43 ;  /* 0x0000002b7c9d7c20 */ /* 0x000fe20008410000 */
[C---:B------:R-:W-:Y:S01]  /*c720*/  FFMA.FTZ R2, R130.reuse, R123, -R129 ;  /* 0x0000007b82027223 */ /* 0x040fe20000010881 */
[----:B------:R-:W-:Y:S01]  /*c730*/  FFMA.FTZ R129, R130, R125, R126 ;  /* 0x0000007d82817223 */ /* 0x000fe2000001007e */
[----:B------:R-:W-:Y:S01]  /*c740*/  FMUL.FTZ R126, R0, R139 ;  /* 0x0000008b007e7220 */ /* 0x000fe20000410000 */
[----:B-1----:R-:W-:Y:S01]  /*c750*/  SHF.L.U32 R152, R122, 0x5, RZ ;  /* 0x000000057a987819 */ /* 0x002fe200000006ff */
[----:B------:R-:W-:Y:S01]  /*c760*/  FADD.FTZ R167, R167, R2 ;  /* 0x00000002a7a77221 */ /* 0x000fe20000010000 */
[----:B------:R-:W-:Y:S01]  /*c770*/  FADD.FTZ R129, -R166, R129 ;  /* 0x00000081a6817221 */ /* 0x000fe20000010100 */
[----:B------:R-:W-:Y:S01]  /*c780*/  FFMA.FTZ R151, R128, UR43, -R151 ;  /* 0x0000002b80977c23 */ /* 0x000fe20008010897 */
[----:B------:R-:W-:Y:S01]  /*c790*/  LEA.HI.SX32 R152, R152, R152, 0x1b ;  /* 0x0000009898987211 */ /* 0x000fe200078fdaff */
[----:B------:R-:W-:Y:S01]  /*c7a0*/  FFMA.FTZ R157, R128, UR44, R157 ;  /* 0x0000002c809d7c23 */ /* 0x000fe2000801009d */
[C---:B------:R-:W-:Y:S01]  /*c7b0*/  FMUL.FTZ R139, R142.reuse, -R129 ;  /* 0x800000818e8b7220 */ /* 0x040fe20000410000 */
[----:B------:R-:W-:Y:S01]  /*c7c0*/  FMUL.FTZ R142, R142, -R167 ;  /* 0x800000a78e8e7220 */ /* 0x000fe20000410000 */
[----:B------:R-:W-:Y:S01]  /*c7d0*/  LEA R152, R152, UR17, 0x2 ;  /* 0x0000001198987c11 */ /* 0x000fe2000f8e10ff */
[----:B------:R-:W-:Y:S01]  /*c7e0*/  FMUL.FTZ R130, R0, R149 ;  /* 0x0000009500827220 */ /* 0x000fe20000410000 */
[C---:B------:R-:W-:Y:S01]  /*c7f0*/  FFMA.FTZ R139, R140.reuse, R167, -R139 ;  /* 0x000000a78c8b7223 */ /* 0x040fe2000001088b */
[----:B------:R-:W-:Y:S01]  /*c800*/  FFMA.FTZ R2, R140, R129, R142 ;  /* 0x000000818c027223 */ /* 0x000fe2000001008e */
[----:B------:R-:W-:Y:S01]  /*c810*/  FMUL.FTZ R149, R0, R151 ;  /* 0x0000009700957220 */ /* 0x000fe20000410000 */
[----:B------:R1:W-:Y:S01]  /*c820*/  STS [R152+0x108c], R7 ;  /* 0x00108c0798007388 */ /* 0x0003e20000000800 */
[----:B------:R-:W-:Y:S01]  /*c830*/  FADD.FTZ R174, R174, R139 ;  /* 0x0000008baeae7221 */ /* 0x000fe20000010000 */
[----:B------:R-:W-:Y:S01]  /*c840*/  FADD.FTZ R2, -R173, R2 ;  /* 0x00000002ad027221 */ /* 0x000fe20000010100 */
[----:B------:R-:W-:Y:S01]  /*c850*/  FFMA.FTZ R151, -R0, R157, -RZ ;  /* 0x0000009d00977223 */ /* 0x000fe200000109ff */
[----:B------:R-:W-:Y:S01]  /*c860*/  STS [R152+0x10ac], R6 ;  /* 0x0010ac0698007388 */ /* 0x000fe20000000800 */
[C---:B0-----:R-:W-:Y:S01]  /*c870*/  FMUL.FTZ R8, R137.reuse, -R174 ;  /* 0x800000ae89087220 */ /* 0x041fe20000410000 */
[-C--:B------:R-:W-:Y:S01]  /*c880*/  FMUL.FTZ R137, R137, -R2.reuse ;  /* 0x8000000289897220 */ /* 0x080fe20000410000 */
[----:B------:R-:W-:Y:S01]  /*c890*/  FADD.FTZ R0, R159, R130 ;  /* 0x000000829f007221 */ /* 0x000fe20000010000 */
[----:B------:R-:W-:Y:S01]  /*c8a0*/  STS [R152+0x10dc], R5 ;  /* 0x0010dc0598007388 */ /* 0x000fe20000000800 */
[C---:B------:R-:W-:Y:S01]  /*c8b0*/  FFMA.FTZ R9, R135.reuse, R2, R8 ;  /* 0x0000000287097223 */ /* 0x040fe20000010008 */
[----:B------:R-:W-:Y:S01]  /*c8c0*/  FFMA.FTZ R8, R135, R174, -R137 ;  /* 0x000000ae87087223 */ /* 0x000fe20000010889 */
[----:B------:R-:W-:Y:S01]  /*c8d0*/  FMUL.FTZ R137, R2, R74 ;  /* 0x0000004a02897220 */ /* 0x000fe20000410000 */
[----:B------:R-:W-:Y:S01]  /*c8e0*/  STS [R152+0x10e4], R3 ;  /* 0x0010e40398007388 */ /* 0x000fe20000000800 */
[----:B-1----:R-:W-:Y:S01]  /*c8f0*/  FADD.FTZ R7, -R172, R9 ;  /* 0x00000009ac077221 */ /* 0x002fe20000010100 */
[----:B------:R-:W-:Y:S01]  /*c900*/  FADD.FTZ R171, R171, R8 ;  /* 0x00000008abab7221 */ /* 0x000fe20000010000 */
[----:B------:R-:W-:Y:S01]  /*c910*/  FMUL.FTZ R142, R129, R73 ;  /* 0x00000049818e7220 */ /* 0x000fe20000410000 */
[----:B------:R0:W-:Y:S01]  /*c920*/  STS [R152+0x10e0], R146 ;  /* 0x0010e09298007388 */ /* 0x0001e20000000800 */
[C---:B------:R-:W-:Y:S01]  /*c930*/  FMUL.FTZ R9, R138.reuse, -R7 ;  /* 0x800000078a097220 */ /* 0x040fe20000410000 */
[-C--:B------:R-:W-:Y:S01]  /*c940*/  FMUL.FTZ R138, R138, -R171.reuse ;  /* 0x800000ab8a8a7220 */ /* 0x080fe20000410000 */
[----:B------:R-:W-:Y:S01]  /*c950*/  ULEA UR44, UR16, 0xfffffe00, 0x9 ;  /* 0xfffffe00102c7891 */ /* 0x000fe2000f8e483f */
[----:B------:R1:W-:Y:S01]  /*c960*/  STS [R152+0x10f0], R141 ;  /* 0x0010f08d98007388 */ /* 0x0003e20000000800 */
[C---:B------:R-:W-:Y:S01]  /*c970*/  FFMA.FTZ R9, R136.reuse, R171, -R9 ;  /* 0x000000ab88097223 */ /* 0x040fe20000010809 */
[----:B------:R-:W-:Y:S01]  /*c980*/  FFMA.FTZ R138, R136, R7, R138 ;  /* 0x00000007888a7223 */ /* 0x000fe2000001008a */
[----:B------:R-:W-:Y:S01]  /*c990*/  FMUL.FTZ R136, R167, R73 ;  /* 0x00000049a7887220 */ /* 0x000fe20000410000 */
[----:B------:R2:W-:Y:S01]  /*c9a0*/  STS [R152+0x10ec], R155 ;  /* 0x0010ec9b98007388 */ /* 0x0005e20000000800 */
[----:B------:R-:W-:Y:S01]  /*c9b0*/  FADD.FTZ R9, R170, R9 ;  /* 0x00000009aa097221 */ /* 0x000fe20000010000 */
[----:B------:R-:W-:Y:S01]  /*c9c0*/  FADD.FTZ R185, -R169, R138 ;  /* 0x0000008aa9b97221 */ /* 0x000fe20000010100 */
[----:B------:R-:W-:Y:S01]  /*c9d0*/  FMUL.FTZ R138, R121, R137 ;  /* 0x00000089798a7220 */ /* 0x000fe20000410000 */
[----:B0-----:R-:W-:Y:S01]  /*c9e0*/  FMUL.FTZ R146, R145, R136 ;  /* 0x0000008891927220 */ /* 0x001fe20000410000 */
[C---:B------:R-:W-:Y:S01]  /*c9f0*/  FMUL.FTZ R11, R134.reuse, -R9 ;  /* 0x80000009860b7220 */ /* 0x040fe20000410000 */
[-C--:B------:R-:W-:Y:S01]  /*ca00*/  FMUL.FTZ R134, R134, -R185.reuse ;  /* 0x800000b986867220 */ /* 0x080fe20000410000 */
[----:B------:R-:W-:Y:S01]  /*ca10*/  FMUL.FTZ R10, R9, R76 ;  /* 0x0000004c090a7220 */ /* 0x000fe20000410000 */
[----:B------:R-:W-:Y:S01]  /*ca20*/  FFMA.FTZ R146, R209, R142, -R146 ;  /* 0x0000008ed1927223 */ /* 0x000fe20000010892 */
[C---:B------:R-:W-:Y:S01]  /*ca30*/  FFMA.FTZ R176, R132.reuse, R185, R11 ;  /* 0x000000b984b07223 */ /* 0x040fe2000001000b */
[----:B------:R-:W-:Y:S01]  /*ca40*/  FFMA.FTZ R11, R132, R9, -R134 ;  /* 0x00000009840b7223 */ /* 0x000fe20000010886 */
[----:B------:R-:W-:Y:S01]  /*ca50*/  FMUL.FTZ R134, R119, R10 ;  /* 0x0000000a77867220 */ /* 0x000fe20000410000 */
[----:B-1----:R-:W-:Y:S01]  /*ca60*/  FMUL.FTZ R141, R150, R71 ;  /* 0x00000047968d7220 */ /* 0x002fe20000410000 */
[----:B------:R-:W-:Y:S01]  /*ca70*/  FADD.FTZ R176, -R187, R176 ;  /* 0x000000b0bbb07221 */ /* 0x000fe20000010100 */
[----:B------:R-:W-:Y:S01]  /*ca80*/  FADD.FTZ R188, R188, R11 ;  /* 0x0000000bbcbc7221 */ /* 0x000fe20000010000 */
[----:B--2---:R-:W-:Y:S01]  /*ca90*/  FMUL.FTZ R155, R165, R70 ;  /* 0x00000046a59b7220 */ /* 0x004fe20000410000 */
[----:B------:R-:W-:Y:S01]  /*caa0*/  STS [R152+0x10f4], R143 ;  /* 0x0010f48f98007388 */ /* 0x000fe20000000800 */
[C---:B------:R-:W-:Y:S01]  /*cab0*/  FMUL.FTZ R6, R133.reuse, -R176 ;  /* 0x800000b085067220 */ /* 0x040fe20000410000 */
[-C--:B------:R-:W-:Y:S01]  /*cac0*/  FMUL.FTZ R133, R133, -R188.reuse ;  /* 0x800000bc85857220 */ /* 0x080fe20000410000 */
[----:B------:R-:W-:Y:S01]  /*cad0*/  FMUL.FTZ R130, R176, R77 ;  /* 0x0000004db0827220 */ /* 0x000fe20000410000 */
[----:B------:R0:W-:Y:S01]  /*cae0*/  STS [R152+0x10f8], R149 ;  /* 0x0010f89598007388 */ /* 0x0001e20000000800 */
[C---:B------:R-:W-:Y:S01]  /*caf0*/  FFMA.FTZ R6, R131.reuse, R188, -R6 ;  /* 0x000000bc83067223 */ /* 0x040fe20000010806 */
[----:B------:R-:W-:Y:S01]  /*cb00*/  FFMA.FTZ R8, R131, R176, R133 ;  /* 0x000000b083087223 */ /* 0x000fe20000010085 */
[----:B------:R-:W-:Y:S01]  /*cb10*/  FFMA.FTZ R133, R92, -R75, R204 ;  /* 0x8000004b5c857223 */ /* 0x000fe200000100cc */
[----:B------:R1:W-:Y:S01]  /*cb20*/  STS [R152+0x10fc], R151 ;  /* 0x0010fc9798007388 */ /* 0x0003e20000000800 */
[----:B------:R-:W-:Y:S01]  /*cb30*/  FADD.FTZ R191, R191, R6 ;  /* 0x00000006bfbf7221 */ /* 0x000fe20000010000 */
[----:B------:R-:W-:Y:S01]  /*cb40*/  FADD.FTZ R189, -R189, R8 ;  /* 0x00000008bdbd7221 */ /* 0x000fe20000010100 */
[----:B------:R-:W-:Y:S01]  /*cb50*/  FMUL.FTZ R8, R188, R77 ;  /* 0x0000004dbc087220 */ /* 0x000fe20000410000 */
[----:B------:R-:W-:Y:S01]  /*cb60*/  UIADD3 UR44, -UR44, UR52, URZ ;  /* 0x000000342c2c7290 */ /* 0x000fe2000fffe13f */
[-C--:B------:R-:W-:Y:S01]  /*cb70*/  FMUL.FTZ R11, R191, R78.reuse ;  /* 0x0000004ebf0b7220 */ /* 0x080fe20000410000 */
[----:B------:R-:W-:Y:S01]  /*cb80*/  FMUL.FTZ R5, R189, R78 ;  /* 0x0000004ebd057220 */ /* 0x000fe20000410000 */
[----:B------:R-:W-:Y:S01]  /*cb90*/  FMUL.FTZ R132, R117, R8 ;  /* 0x0000000875847220 */ /* 0x000fe20000410000 */
[----:B0-----:R-:W-:Y:S01]  /*cba0*/  FMUL.FTZ R149, R4, R69 ;  /* 0x0000004504957220 */ /* 0x001fe20000410000 */
[C---:B------:R-:W-:Y:S01]  /*cbb0*/  FMUL.FTZ R3, R118.reuse, R11 ;  /* 0x0000000b76037220 */ /* 0x040fe20000410000 */
[-C--:B------:R-:W-:Y:S01]  /*cbc0*/  FMUL.FTZ R6, R118, R5.reuse ;  /* 0x0000000576067220 */ /* 0x080fe20000410000 */
[-C--:B------:R-:W-:Y:S01]  /*cbd0*/  FFMA.FTZ R132, R193, R130.reuse, -R132 ;  /* 0x00000082c1847223 */ /* 0x080fe20000010884 */
[----:B------:R0:W-:Y:S01]  /*cbe0*/  STS [R152+0x1098], R206 ;  /* 0x001098ce98007388 */ /* 0x0001e20000000800 */
[----:B------:R-:W-:Y:S01]  /*cbf0*/  FFMA.FTZ R3, R194, R5, -R3 ;  /* 0x00000005c2037223 */ /* 0x000fe20000010803 */
[----:B------:R-:W-:Y:S01]  /*cc00*/  FMUL.FTZ R5, R117, R130 ;  /* 0x0000008275057220 */ /* 0x000fe20000410000 */
[----:B------:R-:W-:Y:S01]  /*cc10*/  FFMA.FTZ R6, R11, R194, R6 ;  /* 0x000000c20b067223 */ /* 0x000fe20000010006 */
[----:B------:R-:W-:Y:S01]  /*cc20*/  FMUL.FTZ R130, R185, R76 ;  /* 0x0000004cb9827220 */ /* 0x000fe20000410000 */
[----:B------:R-:W-:Y:S01]  /*cc30*/  FADD.FTZ R3, RZ, R3 ;  /* 0x00000003ff037221 */ /* 0x000fe20000010000 */
[----:B------:R-:W-:Y:S01]  /*cc40*/  FFMA.FTZ R5, R8, R193, R5 ;  /* 0x000000c108057223 */ /* 0x000fe20000010005 */
[----:B------:R-:W-:Y:S01]  /*cc50*/  FADD.FTZ R6, RZ, R6 ;  /* 0x00000006ff067221 */ /* 0x000fe20000010000 */
[-C--:B------:R-:W-:Y:S01]  /*cc60*/  FMUL.FTZ R131, R119, R130.reuse ;  /* 0x0000008277837220 */ /* 0x080fe20000410000 */
[----:B------:R-:W-:Y:S01]  /*cc70*/  FFMA.FTZ R134, R199, R130, -R134 ;  /* 0x00000082c7867223 */ /* 0x000fe20000010886 */
[----:B------:R-:W-:Y:S01]  /*cc80*/  FADD.FTZ R3, R3, R132 ;  /* 0x0000008403037221 */ /* 0x000fe20000010000 */
[----:B------:R-:W-:Y:S01]  /*cc90*/  FADD.FTZ R5, R6, R5 ;  /* 0x0000000506057221 */ /* 0x000fe20000010000 */
[----:B------:R-:W-:Y:S01]  /*cca0*/  FFMA.FTZ R6, R10, R199, R131 ;  /* 0x000000c70a067223 */ /* 0x000fe20000010083 */
[-C--:B------:R-:W-:Y:S01]  /*ccb0*/  FMUL.FTZ R130, R171, R75.reuse ;  /* 0x0000004bab827220 */ /* 0x080fe20000410000 */
[----:B------:R-:W-:Y:S01]  /*ccc0*/  FADD.FTZ R3, R3, R134 ;  /* 0x0000008603037221 */ /* 0x000fe20000010000 */
[----:B------:R-:W-:Y:S01]  /*ccd0*/  FMUL.FTZ R131, R174, R74 ;  /* 0x0000004aae837220 */ /* 0x000fe20000410000 */
[----:B------:R-:W-:Y:S01]  /*cce0*/  FADD.FTZ R5, R5, R6 ;  /* 0x0000000605057221 */ /* 0x000fe20000010000 */
[----:B------:R-:W-:Y:S01]  /*ccf0*/  FMUL.FTZ R6, R7, R75 ;  /* 0x0000004b07067220 */ /* 0x000fe20000410000 */
[C---:B------:R-:W-:Y:S01]  /*cd00*/  FMUL.FTZ R134, R120.reuse, R130 ;  /* 0x0000008278867220 */ /* 0x040fe20000410000 */
[----:B------:R-:W-:Y:S01]  /*cd10*/  FFMA.FTZ R132, R89, -R74, R207 ;  /* 0x8000004a59847223 */ /* 0x000fe200000100cf */
[----:B------:R-:W-:Y:S01]  /*cd20*/  FMUL.FTZ R139, R121, R131 ;  /* 0x00000083798b7220 */ /* 0x000fe20000410000 */
[-C--:B------:R-:W-:Y:S01]  /*cd30*/  FMUL.FTZ R135, R120, R6.reuse ;  /* 0x0000000678877220 */ /* 0x080fe20000410000 */
[----:B------:R-:W-:Y:S01]  /*cd40*/  FFMA.FTZ R134, R133, R6, -R134 ;  /* 0x0000000685867223 */ /* 0x000fe20000010886 */
[----:B------:R-:W-:Y:S01]  /*cd50*/  FFMA.FTZ R138, R131, R132, R138 ;  /* 0x00000084838a7223 */ /* 0x000fe2000001008a */
[----:B------:R-:W-:Y:S01]  /*cd60*/  FFMA.FTZ R140, R132, R137, -R139 ;  /* 0x00000089848c7223 */ /* 0x000fe2000001088b */
[----:B------:R-:W-:Y:S01]  /*cd70*/  FFMA.FTZ R6, R130, R133, R135 ;  /* 0x0000008582067223 */ /* 0x000fe20000010087 */
[----:B------:R-:W-:Y:S01]  /*cd80*/  FADD.FTZ R3, R3, R134 ;  /* 0x0000008603037221 */ /* 0x000fe20000010000 */
[----:B------:R-:W-:Y:S01]  /*cd90*/  FMUL.FTZ R135, R145, R142 ;  /* 0x0000008e91877220 */ /* 0x000fe20000410000 */
[-C--:B------:R-:W-:Y:S01]  /*cda0*/  FMUL.FTZ R134, R123, R72.reuse ;  /* 0x000000487b867220 */ /* 0x080fe20000410000 */
[----:B------:R-:W-:Y:S01]  /*cdb0*/  FADD.FTZ R5, R5, R6 ;  /* 0x0000000605057221 */ /* 0x000fe20000010000 */
[----:B------:R-:W-:Y:S01]  /*cdc0*/  FFMA.FTZ R137, R87, -R72, R214 ;  /* 0x8000004857897223 */ /* 0x000fe200000100d6 */
[----:B------:R-:W-:Y:S01]  /*cdd0*/  FFMA.FTZ R6, R136, R209, R135 ;  /* 0x000000d188067223 */ /* 0x000fe20000010087 */
[----:B------:R-:W-:Y:S01]  /*cde0*/  FMUL.FTZ R142, R153, R134 ;  /* 0x00000086998e7220 */ /* 0x000fe20000410000 */
[----:B------:R-:W-:Y:S01]  /*cdf0*/  FADD.FTZ R5, R5, R138 ;  /* 0x0000008a05057221 */ /* 0x000fe20000010000 */
[----:B------:R-:W-:Y:S01]  /*ce00*/  FMUL.FTZ R138, R125, R72 ;  /* 0x000000487d8a7220 */ /* 0x000fe20000410000 */
[----:B------:R-:W-:Y:S01]  /*ce10*/  FADD.FTZ R3, R3, R140 ;  /* 0x0000008c03037221 */ /* 0x000fe20000010000 */
[-C--:B------:R-:W-:Y:S01]  /*ce20*/  FMUL.FTZ R135, R164, R71.reuse ;  /* 0x00000047a4877220 */ /* 0x080fe20000410000 */
[----:B------:R-:W-:Y:S01]  /*ce30*/  FADD.FTZ R5, R5, R6 ;  /* 0x0000000605057221 */ /* 0x000fe20000010000 */
[-C--:B------:R-:W-:Y:S01]  /*ce40*/  FMUL.FTZ R139, R153, R138.reuse ;  /* 0x0000008a998b7220 */ /* 0x080fe20000410000 */
[----:B------:R-:W-:Y:S01]  /*ce50*/  FFMA.FTZ R142, R137, R138, -R142 ;  /* 0x0000008a898e7223 */ /* 0x000fe2000001088e */
[----:B------:R-:W-:Y:S01]  /*ce60*/  FFMA.FTZ R138, R88, -R71, R217 ;  /* 0x80000047588a7223 */ /* 0x000fe200000100d9 */
[----:B------:R-:W-:Y:S01]  /*ce70*/  FMUL.FTZ R140, R162, R141 ;  /* 0x0000008da28c7220 */ /* 0x000fe20000410000 */
[----:B------:R-:W-:Y:S01]  /*ce80*/  FFMA.FTZ R6, R134, R137, R139 ;  /* 0x0000008986067223 */ /* 0x000fe2000001008b */
[----:B------:R-:W-:Y:S01]  /*ce90*/  FMUL.FTZ R139, R177, R70 ;  /* 0x00000046b18b7220 */ /* 0x000fe20000410000 */
[----:B------:R-:W-:Y:S01]  /*cea0*/  FMUL.FTZ R143, R162, R135 ;  /* 0x00000087a28f7220 */ /* 0x000fe20000410000 */
[----:B------:R-:W-:Y:S01]  /*ceb0*/  FFMA.FTZ R140, R135, R138, R140 ;  /* 0x0000008a878c7223 */ /* 0x000fe2000001008c */
[----:B------:R-:W-:Y:S01]  /*cec0*/  FADD.FTZ R5, R5, R6 ;  /* 0x0000000605057221 */ /* 0x000fe20000010000 */
[----:B------:R-:W-:Y:S01]  /*ced0*/  FADD.FTZ R3, R3, R146 ;  /* 0x0000009203037221 */ /* 0x000fe20000010000 */
[C---:B------:R-:W-:Y:S01]  /*cee0*/  FMUL.FTZ R157, R190.reuse, R139 ;  /* 0x0000008bbe9d7220 */ /* 0x040fe20000410000 */
[----:B------:R-:W-:Y:S01]  /*cef0*/  FMUL.FTZ R6, R190, R155 ;  /* 0x0000009bbe067220 */ /* 0x000fe20000410000 */
[----:B------:R-:W-:Y:S01]  /*cf00*/  FFMA.FTZ R146, R138, R141, -R143 ;  /* 0x0000008d8a927223 */ /* 0x000fe2000001088f */
[----:B------:R-:W-:Y:S01]  /*cf10*/  FADD.FTZ R5, R5, R140 ;  /* 0x0000008c05057221 */ /* 0x000fe20000010000 */
[----:B------:R-:W-:Y:S01]  /*cf20*/  FMUL.FTZ R141, R178, R69 ;  /* 0x00000045b28d7220 */ /* 0x000fe20000410000 */
[----:B------:R-:W-:Y:S01]  /*cf30*/  FADD.FTZ R3, R3, R142 ;  /* 0x0000008e03037221 */ /* 0x000fe20000010000 */
[----:B------:R-:W-:Y:S01]  /*cf40*/  FFMA.FTZ R140, R224, R155, -R157 ;  /* 0x0000009be08c7223 */ /* 0x000fe2000001089d */
[----:B------:R-:W-:Y:S01]  /*cf50*/  FFMA.FTZ R6, R139, R224, R6 ;  /* 0x000000e08b067223 */ /* 0x000fe20000010006 */
[-C--:B------:R-:W-:Y:S01]  /*cf60*/  FMUL.FTZ R155, R148, R68.reuse ;  /* 0x00000044949b7220 */ /* 0x080fe20000410000 */
[C---:B------:R-:W-:Y:S01]  /*cf70*/  FMUL.FTZ R142, R192.reuse, R149 ;  /* 0x00000095c08e7220 */ /* 0x040fe20000410000 */
[----:B-1----:R-:W-:Y:S01]  /*cf80*/  FMUL.FTZ R151, R192, R141 ;  /* 0x0000008dc0977220 */ /* 0x002fe20000410000 */
[----:B------:R-:W-:Y:S01]  /*cf90*/  FADD.FTZ R3, R3, R146 ;  /* 0x0000009203037221 */ /* 0x000fe20000010000 */
[----:B------:R-:W-:Y:S01]  /*cfa0*/  FADD.FTZ R5, R5, R6 ;  /* 0x0000000605057221 */ /* 0x000fe20000010000 */
[----:B------:R-:W-:Y:S01]  /*cfb0*/  FMUL.FTZ R143, R186, R68 ;  /* 0x00000044ba8f7220 */ /* 0x000fe20000410000 */
[----:B------:R-:W-:Y:S01]  /*cfc0*/  FFMA.FTZ R142, R141, R226, R142 ;  /* 0x000000e28d8e7223 */ /* 0x000fe2000001008e */
[----:B------:R-:W-:Y:S01]  /*cfd0*/  FMUL.FTZ R6, R12, R155 ;  /* 0x0000009b0c067220 */ /* 0x000fe20000410000 */
[----:B0-----:R-:W-:Y:S01]  /*cfe0*/  FFMA.FTZ R206, R226, R149, -R151 ;  /* 0x00000095e2ce7223 */ /* 0x001fe20000010897 */
[----:B------:R-:W-:Y:S01]  /*cff0*/  FADD.FTZ R3, R3, R140 ;  /* 0x0000008c03037221 */ /* 0x000fe20000010000 */
[----:B------:R-:W-:Y:S01]  /*d000*/  MOV R149, UR44 ;  /* 0x0000002c00957c02 */ /* 0x000fe20008000f00 */
[----:B------:R-:W-:Y:S01]  /*d010*/  FADD.FTZ R5, R5, R142 ;  /* 0x0000008e05057221 */ /* 0x000fe20000010000 */
[----:B------:R-:W-:Y:S01]  /*d020*/  FFMA.FTZ R140, R143, R228, R6 ;  /* 0x000000e48f8c7223 */ /* 0x000fe20000010006 */
[----:B------:R0:W-:Y:S01]  /*d030*/  STS [R152+0x1080], R195 ;  /* 0x001080c398007388 */ /* 0x0001e20000000800 */
[----:B------:R-:W-:Y:S01]  /*d040*/  LEA R6, R149, -R122, 0x1 ;  /* 0x8000007a95067211 */ /* 0x000fe200078e08ff */
[----:B------:R-:W-:Y:S01]  /*d050*/  FMUL.FTZ R149, R221, UR54 ;  /* 0x00000036dd957c20 */ /* 0x000fe20008410000 */
[----:B------:R-:W-:Y:S01]  /*d060*/  FADD.FTZ R206, R3, R206 ;  /* 0x000000ce03ce7221 */ /* 0x000fe20000010000 */
[----:B------:R1:W-:Y:S01]  /*d070*/  STS [R152+0x1088], R201 ;  /* 0x001088c998007388 */ /* 0x0003e20000000800 */
[----:B------:R-:W-:Y:S01]  /*d080*/  FMUL.FTZ R3, R182, UR54 ;  /* 0x00000036b6037c20 */ /* 0x000fe20008410000 */
[----:B------:R-:W-:Y:S01]  /*d090*/  FMUL.FTZ R159, R178, UR54 ;  /* 0x00000036b29f7c20 */ /* 0x000fe20008410000 */
[----:B------:R-:W-:Y:S01]  /*d0a0*/  FMUL.FTZ R169, R150, UR54 ;  /* 0x0000003696a97c20 */ /* 0x000fe20008410000 */
[----:B------:R2:W-:Y:S01]  /*d0b0*/  STS [R152+0x10e8], R154 ;  /* 0x0010e89a98007388 */ /* 0x0005e20000000800 */
[----:B------:R-:W-:Y:S01]  /*d0c0*/  FFMA.FTZ R146, R180, UR53, R3 ;  /* 0x00000035b4927c23 */ /* 0x000fe20008010003 */
[----:B0-----:R-:W-:Y:S01]  /*d0d0*/  FMUL.FTZ R195, R12, R143 ;  /* 0x0000008f0cc37220 */ /* 0x001fe20000410000 */
[----:B------:R-:W-:Y:S01]  /*d0e0*/  FMUL.FTZ R3, R183, UR54 ;  /* 0x00000036b7037c20 */ /* 0x000fe20008410000 */
[----:B------:R-:W-:Y:S01]  /*d0f0*/  FFMA.FTZ R159, R4, UR53, -R159 ;  /* 0x00000035049f7c23 */ /* 0x000fe2000801089f */
[----:B------:R-:W-:Y:S01]  /*d100*/  FMUL.FTZ R4, R165, UR54 ;  /* 0x00000036a5047c20 */ /* 0x000fe20008410000 */
[----:B-1----:R-:W-:Y:S01]  /*d110*/  FADD.FTZ R201, R5, R140 ;  /* 0x0000008c05c97221 */ /* 0x002fe20000010000 */
[----:B------:R-:W-:Y:S01]  /*d120*/  FMUL.FTZ R140, R211, UR54 ;  /* 0x00000036d38c7c20 */ /* 0x000fe20008410000 */
[----:B------:R-:W-:Y:S01]  /*d130*/  FFMA.FTZ R195, R228, R155, -R195 ;  /* 0x0000009be4c37223 */ /* 0x000fe200000108c3 */
[----:B------:R-:W-:Y:S01]  /*d140*/  FMUL.FTZ R166, R129, UR54 ;  /* 0x0000003681a67c20 */ /* 0x000fe20008410000 */
[----:B--2---:R-:W-:Y:S01]  /*d150*/  FFMA.FTZ R154, R198, UR53, R149 ;  /* 0x00000035c69a7c23 */ /* 0x004fe20008010095 */
[----:B------:R-:W-:Y:S01]  /*d160*/  FFMA.FTZ R155, R197, UR53, R140 ;  /* 0x00000035c59b7c23 */ /* 0x000fe2000801008c */
[----:B------:R-:W-:Y:S01]  /*d170*/  FMUL.FTZ R149, R186, UR54 ;  /* 0x00000036ba957c20 */ /* 0x000fe20008410000 */
[----:B------:R-:W-:Y:S01]  /*d180*/  FMUL.FTZ R140, R181, UR54 ;  /* 0x00000036b58c7c20 */ /* 0x000fe20008410000 */
[----:B------:R-:W-:Y:S01]  /*d190*/  ISETP.GE.AND P1, PT, R6, 0x1, PT ;  /* 0x000000010600780c */ /* 0x000fe20003f26270 */
[----:B------:R-:W-:Y:S01]  /*d1a0*/  FMUL.FTZ R168, R125, UR54 ;  /* 0x000000367da87c20 */ /* 0x000fe20008410000 */
[----:B------:R-:W-:Y:S01]  /*d1b0*/  FFMA.FTZ R149, R148, UR53, -R149 ;  /* 0x0000003594957c23 */ /* 0x000fe20008010895 */
[----:B------:R-:W-:Y:S01]  /*d1c0*/  FFMA.FTZ R151, R179, UR53, -R140 ;  /* 0x00000035b3977c23 */ /* 0x000fe2000801088c */
[----:B------:R-:W-:Y:S01]  /*d1d0*/  FFMA.FTZ R148, R183, UR53, R158 ;  /* 0x00000035b7947c23 */ /* 0x000fe2000801009e */
[----:B------:R-:W-:Y:S01]  /*d1e0*/  FFMA.FTZ R140, R184, UR53, -R3 ;  /* 0x00000035b88c7c23 */ /* 0x000fe20008010803 */
[----:B------:R-:W-:Y:S01]  /*d1f0*/  FMUL.FTZ R158, R177, UR54 ;  /* 0x00000036b19e7c20 */ /* 0x000fe20008410000 */
[----:B------:R-:W-:Y:S01]  /*d200*/  FMUL.FTZ R3, R164, UR54 ;  /* 0x00000036a4037c20 */ /* 0x000fe20008410000 */
[----:B------:R-:W-:Y:S01]  /*d210*/  FMUL.FTZ R170, R9, UR54 ;  /* 0x0000003609aa7c20 */ /* 0x000fe20008410000 */
[----:B------:R-:W-:Y:S01]  /*d220*/  FMUL.FTZ R142, R197, UR54 ;  /* 0x00000036c58e7c20 */ /* 0x000fe20008410000 */
[----:B------:R-:W-:Y:S01]  /*d230*/  FFMA.FTZ R163, R165, UR53, -R158 ;  /* 0x00000035a5a37c23 */ /* 0x000fe2000801089e */
[----:B------:R-:W-:Y:S01]  /*d240*/  FFMA.FTZ R165, R150, UR53, -R3 ;  /* 0x0000003596a57c23 */ /* 0x000fe20008010803 */
[----:B------:R-:W-:Y:S01]  /*d250*/  FMUL.FTZ R158, R167, UR54 ;  /* 0x00000036a79e7c20 */ /* 0x000fe20008410000 */
[----:B------:R-:W-:Y:S01]  /*d260*/  FMUL.FTZ R3, R174, UR54 ;  /* 0x00000036ae037c20 */ /* 0x000fe20008410000 */
[----:B------:R-:W-:Y:S01]  /*d270*/  FMUL.FTZ R150, R123, UR54 ;  /* 0x000000367b967c20 */ /* 0x000fe20008410000 */
[----:B------:R0:W-:Y:S01]  /*d280*/  STS [R152+0x1094], R208 ;  /* 0x001094d098007388 */ /* 0x0001e20000000800 */
[----:B------:R-:W-:Y:S01]  /*d290*/  FFMA.FTZ R158, R129, UR53, -R158 ;  /* 0x00000035819e7c23 */ /* 0x000fe2000801089e */
[C---:B------:R-:W-:Y:S01]  /*d2a0*/  FFMA.FTZ R160, R2.reuse, UR53, -R3 ;  /* 0x0000003502a07c23 */ /* 0x040fe20008010803 */
[----:B------:R-:W-:Y:S01]  /*d2b0*/  FMUL.FTZ R129, R2, UR54 ;  /* 0x0000003602817c20 */ /* 0x000fe20008410000 */
[----:B------:R-:W-:Y:S01]  /*d2c0*/  FMUL.FTZ R2, R171, UR54 ;  /* 0x00000036ab027c20 */ /* 0x000fe20008410000 */
[----:B------:R-:W-:Y:S01]  /*d2d0*/  FFMA.FTZ R150, R125, UR53, -R150 ;  /* 0x000000357d967c23 */ /* 0x000fe20008010896 */
[----:B------:R-:W-:Y:S01]  /*d2e0*/  FMUL.FTZ R3, R188, UR54 ;  /* 0x00000036bc037c20 */ /* 0x000fe20008410000 */
[----:B------:R-:W-:Y:S01]  /*d2f0*/  FFMA.FTZ R170, R185, UR53, -R170 ;  /* 0x00000035b9aa7c23 */ /* 0x000fe200080108aa */
[----:B------:R-:W-:Y:S01]  /*d300*/  FFMA.FTZ R125, R7, UR53, -R2 ;  /* 0x00000035077d7c23 */ /* 0x000fe20008010802 */
[----:B------:R-:W-:Y:S01]  /*d310*/  FMUL.FTZ R2, R191, UR54 ;  /* 0x00000036bf027c20 */ /* 0x000fe20008410000 */
[----:B0-----:R-:W-:Y:S01]  /*d320*/  FMUL.FTZ R208, R184, R67 ;  /* 0x00000043b8d07220 */ /* 0x001fe20000410000 */
[----:B------:R-:W-:Y:S01]  /*d330*/  FMUL.FTZ R184, R185, UR54 ;  /* 0x00000036b9b87c20 */ /* 0x000fe20008410000 */
[----:B------:R0:W-:Y:S01]  /*d340*/  STS [R152+0x1084], R202 ;  /* 0x001084ca98007388 */ /* 0x0001e20000000800 */
[----:B------:R-:W-:Y:S01]  /*d350*/  FFMA.FTZ R157, R211, UR53, -R142 ;  /* 0x00000035d39d7c23 */ /* 0x000fe2000801088e */
[----:B------:R-:W-:Y:S01]  /*d360*/  FFMA.FTZ R172, R176, UR53, -R3 ;  /* 0x00000035b0ac7c23 */ /* 0x000fe20008010803 */
[----:B------:R-:W-:Y:S01]  /*d370*/  FFMA.FTZ R185, R189, UR53, -R2 ;  /* 0x00000035bdb97c23 */ /* 0x000fe20008010802 */
[----:B------:R-:W-:Y:S01]  /*d380*/  STS [R152+0x1090], R205 ;  /* 0x001090cd98007388 */ /* 0x000fe20000000800 */
        /* <DEDUP_REMOVED lines=24> */
[----:B------:R-:W-:-:S03]  /*d510*/  FFMA.FTZ R187, R191, UR53, R2 ;  /* 0x00000035bfbb7c23 */ /* 0x000fc60008010002 */
        /* <DEDUP_REMOVED lines=8> */
[----:B------:R0:W-:Y:S02]  /*d5a0*/  STS [R152+0x10d8], R235 ;  /* 0x0010d8eb98007388 */ /* 0x0001e40000000800 */
[----:B0-----:R-:W-:Y:S01]  /*d5b0*/  FFMA.FTZ R152, R182, UR53, -R5 ;  /* 0x00000035b6987c23 */ /* 0x001fe20008010805 */
[----:B------:R-:W-:Y:S06]  /*d5c0*/  BAR.SYNC.DEFER_BLOCKING 0x0 ;  /* 0x0000000000007b1d */ /* 0x000fec0000010000 */
[----:B------:R-:W-:Y:S05]  /*d5d0*/  @!P1 BRA `(.L_x_13068) ;  /* 0x0000000000709947 */ /* 0x000fea0003800000 */
[----:B------:R-:W-:Y:S01]  /*d5e0*/  LEA.HI.SX32 R2, R122, R122, 0x1b ;  /* 0x0000007a7a027211 */ /* 0x000fe200078fdaff */
[----:B------:R-:W-:Y:S01]  /*d5f0*/  UIMAD UR59, UR45, UR34, URZ ;  /* 0x000000222d3b72a4 */ /* 0x000fe2000f8e023f */
[----:B------:R-:W-:Y:S01]  /*d600*/  MOV R5, UR30 ;  /* 0x0000001e00057c02 */ /* 0x000fe20008000f00 */
[----:B------:R-:W-:Y:S01]  /*d610*/  ULEA UR58, UR16, 0xfffffc00, 0xa ;  /* 0xfffffc00103a7891 */ /* 0x000fe2000f8e503f */
[----:B------:R-:W-:Y:S01]  /*d620*/  LEA R4, R2, UR17, 0x2 ;  /* 0x0000001102047c11 */ /* 0x000fe2000f8e10ff */
        /* <DEDUP_REMOVED lines=23> */
.L_x_13068:
[----:B------:R-:W-:Y:S05]  /*d7a0*/  BSYNC B0 ;  /* 0x0000000000007941 */ /* 0x000fea0003800000 */
.L_x_13067:
[----:B------:R-:W-:Y:S01]  /*d7b0*/  USHF.R.U32.HI UR42, URZ, 0x1, UR33 ;  /* 0x000000013f2a7899 */ /* 0x000fe20008011621 */
[----:B------:R-:W-:Y:S01]  /*d7c0*/  FMUL.FTZ R204, R183, R67 ;  /* 0x00000043b7cc7220 */ /* 0x000fe20000410000 */
[----:B------:R-:W-:Y:S01]  /*d7d0*/  USHF.R.U64 UR53, UR32, 0x1, UR33 ;  /* 0x0000000120357899 */ /* 0x000fe20008001221 */
[C---:B------:R-:W-:Y:S01]  /*d7e0*/  FMUL.FTZ R3, R13.reuse, R208 ;  /* 0x000000d00d037220 */ /* 0x040fe20000410000 */
[----:B------:R-:W-:Y:S01]  /*d7f0*/  UIMAD UR54, UR42, UR11, URZ ;  /* 0x0000000b2a3672a4 */ /* 0x000fe2000f8e023f */
[----:B0-----:R-:W-:Y:S01]  /*d800*/  FMUL.FTZ R4, R13, R204 ;  /* 0x000000cc0d047220 */ /* 0x001fe20000410000 */
[----:B------:R-:W-:Y:S01]  /*d810*/  UIMAD.WIDE.U32 UR42, UR53, UR11, URZ ;  /* 0x0000000b352a72a5 */ /* 0x000fe2000f8e003f */
[----:B------:R-:W-:Y:S01]  /*d820*/  FADD.FTZ R206, R206, R195 ;  /* 0x000000c3cece7221 */ /* 0x000fe20000010000 */
[----:B------:R-:W-:Y:S01]  /*d830*/  UIMAD UR54, UR55, UR53, UR54 ;  /* 0x00000035373672a4 */ /* 0x000fe2000f8e0236 */
[----:B------:R-:W-:Y:S01]  /*d840*/  FFMA.FTZ R2, R204, R233, R3 ;  /* 0x000000e9cc027223 */ /* 0x000fe20000010003 */
[----:B------:R-:W-:Y:S01]  /*d850*/  UIMAD UR45, UR45, UR34, URZ ;  /* 0x000000222d2d72a4 */ /* 0x000fe2000f8e023f */
[-C--:B------:R-:W-:Y:S01]  /*d860*/  FMUL.FTZ R195, R181, R66.reuse ;  /* 0x00000042b5c37220 */ /* 0x080fe20000410000 */
[----:B------:R-:W-:Y:S01]  /*d870*/  UIADD3 UR43, UR54, UR43, URZ ;  /* 0x0000002b362b7290 */ /* 0x000fe2000fffe03f */
[----:B------:R-:W-:Y:S01]  /*d880*/  FMUL.FTZ R179, R179, R66 ;  /* 0x00000042b3b37220 */ /* 0x000fe20000410000 */
[----:B------:R-:W-:Y:S01]  /*d890*/  UIMAD UR45, UR10, UR35, UR45 ;  /* 0x000000230a2d72a4 */ /* 0x000fe2000f8e022d */
[----:B------:R-:W-:Y:S01]  /*d8a0*/  FFMA.FTZ R7, R233, R208, -R4 ;  /* 0x000000d0e9077223 */ /* 0x000fe20000010804 */
[----:B------:R-:W-:Y:S01]  /*d8b0*/  UIMAD.WIDE.U32 UR42, UR10, UR34, UR42 ;  /* 0x000000220a2a72a5 */ /* 0x000fe2000f8e002a */
[----:B------:R-:W-:Y:S01]  /*d8c0*/  FFMA.FTZ R189, R81, -R66, R200 ;  /* 0x8000004251bd7223 */ /* 0x000fe200000100c8 */
[C---:B------:R-:W-:Y:S01]  /*d8d0*/  FMUL.FTZ R4, R196.reuse, R195 ;  /* 0x000000c3c4047220 */ /* 0x040fe20000410000 */
[----:B------:R-:W-:Y:S01]  /*d8e0*/  FADD.FTZ R201, R201, R2 ;  /* 0x00000002c9c97221 */ /* 0x000fe20000010000 */
[----:B------:R-:W-:Y:S01]  /*d8f0*/  UIADD3 UR43, UR45, UR43, URZ ;  /* 0x0000002b2d2b7290 */ /* 0x000fe2000fffe03f */
[----:B------:R-:W-:Y:S01]  /*d900*/  FMUL.FTZ R200, R196, R179 ;  /* 0x000000b3c4c87220 */ /* 0x000fe20000410000 */
[----:B------:R-:W-:Y:S01]  /*d910*/  ULEA UR53, UP0, UR42, UR36, 0x3 ;  /* 0x000000242a357291 */ /* 0x000fe2000f80183f */
[----:B------:R-:W0:Y:S01]  /*d920*/  LDC.64 R2, c[0x0][0x380] ;  /* 0x0000e000ff027b82 */ /* 0x000e220000000a00 */
[----:B------:R-:W-:Y:S01]  /*d930*/  UIADD3 UR45, UR6, -UR19, URZ ;  /* 0x80000013062d7290 */ /* 0x000fe2000fffe03f */
[----:B------:R-:W-:Y:S01]  /*d940*/  FMUL.FTZ R210, R182, R65 ;  /* 0x00000041b6d27220 */ /* 0x000fe20000410000 */
[----:B------:R-:W-:Y:S01]  /*d950*/  ULEA.HI.X UR43, UR42, UR37, UR43, 0x3, UP0 ;  /* 0x000000252a2b7291 */ /* 0x000fe200080f1c2b */
[----:B------:R-:W-:Y:S01]  /*d960*/  FFMA.FTZ R208, R189, R179, -R4 ;  /* 0x000000b3bdd07223 */ /* 0x000fe20000010804 */
[----:B------:R-:W-:Y:S01]  /*d970*/  UIMAD UR42, UR45, -0x400, URZ ;  /* 0xfffffc002d2a78a4 */ /* 0x000fe2000f8e023f */
[----:B------:R-:W-:Y:S01]  /*d980*/  LEA R4, P1, R122, UR53, 0x2 ;  /* 0x000000357a047c11 */ /* 0x000fe2000f8210ff */
[----:B------:R-:W-:Y:S01]  /*d990*/  FFMA.FTZ R200, R195, R189, R200 ;  /* 0x000000bdc3c87223 */ /* 0x000fe200000100c8 */
[-C--:B------:R-:W-:Y:S01]  /*d9a0*/  FFMA.FTZ R231, R82, -R65.reuse, R231 ;  /* 0x8000004152e77223 */ /* 0x080fe200000100e7 */
[----:B------:R-:W-:Y:S01]  /*d9b0*/  FMUL.FTZ R182, R180, R65 ;  /* 0x00000041b4b67220 */ /* 0x000fe20000410000 */
[----:B------:R-:W-:Y:S01]  /*d9c0*/  FMUL.FTZ R179, R203, R210 ;  /* 0x000000d2cbb37220 */ /* 0x000fe20000410000 */
[----:B------:R-:W-:Y:S01]  /*d9d0*/  LEA.HI.X R5, R122, UR43, RZ, 0x2, P1 ;  /* 0x0000002b7a057c11 */ /* 0x000fe200088f14ff */
[----:B------:R-:W-:Y:S01]  /*d9e0*/  FADD.FTZ R200, R201, R200 ;  /* 0x000000c8c9c87221 */ /* 0x000fe20000010000 */
[----:B------:R-:W-:Y:S01]  /*d9f0*/  MOV R205, UR42 ;  /* 0x0000002a00cd7c02 */ /* 0x000fe20008000f00 */
[----:B------:R-:W-:Y:S01]  /*da00*/  FFMA.FTZ R201, R182, R231, R179 ;  /* 0x000000e7b6c97223 */ /* 0x000fe200000100b3 */
[----:B------:R-:W-:Y:S01]  /*da10*/  FMUL.FTZ R179, R198, R64 ;  /* 0x00000040c6b37220 */ /* 0x000fe20000410000 */
[----:B------:R-:W-:Y:S01]  /*da20*/  FMUL.FTZ R212, R203, R182 ;  /* 0x000000b6cbd47220 */ /* 0x000fe20000410000 */
[----:B------:R-:W-:Y:S01]  /*da30*/  FADD.FTZ R7, R206, R7 ;  /* 0x00000007ce077221 */ /* 0x000fe20000010000 */
[----:B------:R-:W-:-:S04]  /*da40*/  IMAD.WIDE R4, R205, 0x4, R4 ;  /* 0x00000004cd047825 */ /* 0x000fc800078e0204 */
[----:B------:R-:W-:Y:S01]  /*da50*/  FADD.FTZ R200, R200, R201 ;  /* 0x000000c9c8c87221 */ /* 0x000fe20000010000 */
[-C--:B------:R-:W-:Y:S01]  /*da60*/  FMUL.FTZ R221, R221, R64.reuse ;  /* 0x00000040dddd7220 */ /* 0x080fe20000410000 */
[----:B------:R-:W-:Y:S01]  /*da70*/  FFMA.FTZ R144, R79, -R64, R144 ;  /* 0x800000404f907223 */ /* 0x000fe20000010090 */
[----:B------:R-:W-:Y:S01]  /*da80*/  FMUL.FTZ R205, R147, R179 ;  /* 0x000000b393cd7220 */ /* 0x000fe20000410000 */
[----:B------:R-:W-:Y:S01]  /*da90*/  FFMA.FTZ R212, R231, R210, -R212 ;  /* 0x000000d2e7d47223 */ /* 0x000fe200000108d4 */
[----:B------:R-:W-:Y:S01]  /*daa0*/  FADD.FTZ R7, R7, R208 ;  /* 0x000000d007077221 */ /* 0x000fe20000010000 */
[----:B------:R-:W-:Y:S01]  /*dab0*/  FMUL.FTZ R201, R197, R63 ;  /* 0x0000003fc5c97220 */ /* 0x000fe20000410000 */
[----:B------:R-:W-:Y:S01]  /*dac0*/  FFMA.FTZ R208, R144, R221, -R205 ;  /* 0x000000dd90d07223 */ /* 0x000fe200000108cd */
[-C--:B------:R-:W-:Y:S01]  /*dad0*/  FMUL.FTZ R211, R211, R63.reuse ;  /* 0x0000003fd3d37220 */ /* 0x080fe20000410000 */
[----:B------:R-:W-:Y:S01]  /*dae0*/  FADD.FTZ R7, R7, R212 ;  /* 0x000000d407077221 */ /* 0x000fe20000010000 */
[----:B------:R-:W-:Y:S01]  /*daf0*/  FFMA.FTZ R128, R80, -R63, R128 ;  /* 0x8000003f50807223 */ /* 0x000fe20000010080 */
[----:B------:R-:W-:Y:S01]  /*db00*/  USHF.L.U64.HI UR43, UR8, 0x2, UR9 ;  /* 0x00000002082b7899 */ /* 0x000fe20008010209 */
[----:B------:R-:W-:Y:S01]  /*db10*/  FMUL.FTZ R205, R124, R201 ;  /* 0x000000c97ccd7220 */ /* 0x000fe20000410000 */
[----:B------:R-:W-:Y:S01]  /*db20*/  FMUL.FTZ R206, R147, R221 ;  /* 0x000000dd93ce7220 */ /* 0x000fe20000410000 */
[----:B------:R-:W-:Y:S01]  /*db30*/  FADD.FTZ R208, R7, R208 ;  /* 0x000000d007d07221 */ /* 0x000fe20000010000 */
[----:B------:R-:W-:Y:S01]  /*db40*/  USHF.L.U32 UR42, UR8, 0x2, URZ ;  /* 0x00000002082a7899 */ /* 0x000fe2000800063f */
[----:B------:R-:W-:Y:S01]  /*db50*/  FFMA.FTZ R205, R128, R211, -R205 ;  /* 0x000000d380cd7223 */ /* 0x000fe200000108cd */
[----:B------:R-:W-:Y:S01]  /*db60*/  FFMA.FTZ R7, R179, R144, R206 ;  /* 0x00000090b3077223 */ /* 0x000fe200000100ce */
[----:B0-----:R-:W-:-:S02]  /*db70*/  IMAD R206, R2, UR43, RZ ;  /* 0x0000002b02ce7c24 */ /* 0x001fc4000f8e02ff */
[----:B------:R-:W-:Y:S01]  /*db80*/  FADD.FTZ R126, R127, -R126 ;  /* 0x8000007e7f7e7221 */ /* 0x000fe20000010000 */
[----:B------:R-:W-:Y:S01]  /*db90*/  FADD.FTZ R127, R208, R205 ;  /* 0x000000cdd07f7221 */ /* 0x000fe20000010000 */
[----:B------:R-:W-:Y:S01]  /*dba0*/  IADD3 R205, R122, 0x20, RZ ;  /* 0x000000207acd7810 */ /* 0x000fe20007ffe0ff */
[----:B------:R-:W-:Y:S02]  /*dbb0*/  IMAD R213, R3, UR42, R206 ;  /* 0x0000002a03d57c24 */ /* 0x000fe4000f8e02ce */
[----:B------:R-:W-:Y:S01]  /*dbc0*/  FADD.FTZ R7, R200, R7 ;  /* 0x00000007c8077221 */ /* 0x000fe20000010000 */
[----:B------:R-:W-:Y:S01]  /*dbd0*/  IMAD.WIDE.U32 R2, R2, UR42, R4 ;  /* 0x0000002a02027c25 */ /* 0x000fe2000f8e0004 */
[----:B------:R-:W-:Y:S01]  /*dbe0*/  IADD3 R5, R122, 0x40, RZ ;  /* 0x000000407a057810 */ /* 0x000fe20007ffe0ff */
[----:B------:R-:W-:Y:S01]  /*dbf0*/  BSSY B0, `(.L_x_13069) ;  /* 0x0000011000007945 */ /* 0x000fe20003800000 */
[-C--:B------:R-:W-:Y:S02]  /*dc00*/  LEA.HI.SX32 R205, R205, R122.reuse, 0x1b ;  /* 0x0000007acdcd7211 */ /* 0x080fe400078fdaff */
[----:B------:R-:W-:-:S02]  /*dc10*/  LEA.HI.SX32 R5, R5, R122, 0x1b ;  /* 0x0000007a05057211 */ /* 0x000fc400078fdaff */
[----:B------:R-:W-:Y:S02]  /*dc20*/  LEA R4, R205, UR17, 0x2 ;  /* 0x00000011cd047c11 */ /* 0x000fe4000f8e10ff */
[----:B------:R-:W-:Y:S02]  /*dc30*/  LEA R200, R5, UR17, 0x2 ;  /* 0x0000001105c87c11 */ /* 0x000fe4000f8e10ff */
[----:B------:R-:W-:Y:S01]  /*dc40*/  ISETP.GE.AND P1, PT, R6, 0x21, PT ;  /* 0x000000210600780c */ /* 0x000fe20003f26270 */
[----:B------:R0:W1:Y:S01]  /*dc50*/  LDS R5, [R4+0x1100] ;  /* 0x0011000004057984 */ /* 0x0000620000000800 */
[----:B------:R-:W-:Y:S02]  /*dc60*/  IADD3 R207, R122, 0x60, RZ ;  /* 0x000000607acf7810 */ /* 0x000fe40007ffe0ff */
[C---:B------:R-:W-:Y:S02]  /*dc70*/  ISETP.GE.AND P2, PT, R6.reuse, 0x41, PT ;  /* 0x000000410600780c */ /* 0x040fe40003f46270 */
[----:B------:R-:W-:-:S02]  /*dc80*/  ISETP.GE.AND P3, PT, R6, 0x61, PT ;  /* 0x000000610600780c */ /* 0x000fc40003f66270 */
[----:B------:R-:W-:Y:S02]  /*dc90*/  IADD3 R3, R3, R213, RZ ;  /* 0x000000d503037210 */ /* 0x000fe40007ffe0ff */
[C---:B------:R-:W-:Y:S02]  /*dca0*/  ISETP.GE.AND P4, PT, R6.reuse, 0x81, PT ;  /* 0x000000810600780c */ /* 0x040fe40003f86270 */
[----:B------:R-:W-:Y:S02]  /*dcb0*/  ISETP.GE.AND P5, PT, R6, 0xa1, PT ;  /* 0x000000a10600780c */ /* 0x000fe40003fa6270 */
[----:B------:R-:W-:Y:S02]  /*dcc0*/  IADD3 R205, R122, 0x80, RZ ;  /* 0x000000807acd7810 */ /* 0x000fe40007ffe0ff */
[----:B------:R-:W-:Y:S01]  /*dcd0*/  LEA.HI.SX32 R207, R207, R122, 0x1b ;  /* 0x0000007acfcf7211 */ /* 0x000fe200078fdaff */
[----:B0-----:R-:W-:Y:S08]  /*dce0*/  @!P1 BRA `(.L_x_13070) ;  /* 0x0000000000049947 */ /* 0x001ff00003800000 */
[----:B-1----:R0:W-:Y:S02]  /*dcf0*/  REDG.E.ADD.F32.FTZ.RN.STRONG.GPU desc[UR22][R2.64+-0xf80], R5 ;  /* 0xfff08005020079a6 */ /* 0x0021e4000c10f396 */
.L_x_13070:
[----:B------:R-:W-:Y:S05]  /*dd00*/  BSYNC B0 ;  /* 0x0000000000007941 */ /* 0x000fea0003800000 */
.L_x_13069:
[----:B01----:R0:W1:Y:S01]  /*dd10*/  LDS R5, [R200+0x1180] ;  /* 0x00118000c8057984 */ /* 0x0030620000000800 */
[----:B------:R-:W-:Y:S01]  /*dd20*/  BSSY B0, `(.L_x_13071) ;  /* 0x0000006000007945 */ /* 0x000fe20003800000 */
[----:B------:R-:W-:Y:S02]  /*dd30*/  IADD3 R213, R122, 0xa0, RZ ;  /* 0x000000a07ad57810 */ /* 0x000fe40007ffe0ff */
[----:B------:R-:W-:Y:S02]  /*dd40*/  LEA.HI.SX32 R205, R205, R122, 0x1b ;  /* 0x0000007acdcd7211 */ /* 0x000fe400078fdaff */
[----:B------:R-:W-:Y:S01]  /*dd50*/  LEA R207, R207, UR17, 0x2 ;  /* 0x00000011cfcf7c11 */ /* 0x000fe2000f8e10ff */
[----:B------:R-:W-:Y:S06]  /*dd60*/  @!P2 BRA `(.L_x_13072) ;  /* 0x000000000004a947 */ /* 0x000fec0003800000 */
[----:B-1----:R2:W-:Y:S02]  /*dd70*/  REDG.E.ADD.F32.FTZ.RN.STRONG.GPU desc[UR22][R2.64+-0xf00], R5 ;  /* 0xfff10005020079a6 */ /* 0x0025e4000c10f396 */
.L_x_13072:
[----:B------:R-:W-:Y:S05]  /*dd80*/  BSYNC B0 ;  /* 0x0000000000007941 */ /* 0x000fea0003800000 */
.L_x_13071:
[----:B-12---:R1:W2:Y:S01]  /*dd90*/  LDS R5, [R207+0x1200] ;  /* 0x00120000cf057984 */ /* 0x0062a20000000800 */
[----:B------:R-:W-:Y:S01]  /*dda0*/  BSSY B0, `(.L_x_13073) ;  /* 0x0000005000007945 */ /* 0x000fe20003800000 */
[----:B------:R-:W-:Y:S02]  /*ddb0*/  LEA.HI.SX32 R213, R213, R122, 0x1b ;  /* 0x0000007ad5d57211 */ /* 0x000fe400078fdaff */
[----:B------:R-:W-:Y:S01]  /*ddc0*/  LEA R205, R205, UR17, 0x2 ;  /* 0x00000011cdcd7c11 */ /* 0x000fe2000f8e10ff */
[----:B------:R-:W-:Y:S06]  /*ddd0*/  @!P3 BRA `(.L_x_13074) ;  /* 0x000000000004b947 */ /* 0x000fec0003800000 */
[----:B--2---:R3:W-:Y:S02]  /*dde0*/  REDG.E.ADD.F32.FTZ.RN.STRONG.GPU desc[UR22][R2.64+-0xe80], R5 ;  /* 0xfff18005020079a6 */ /* 0x0047e4000c10f396 */
.L_x_13074:
[----:B------:R-:W-:Y:S05]  /*ddf0*/  BSYNC B0 ;  /* 0x0000000000007941 */ /* 0x000fea0003800000 */
.L_x_13073:
[----:B--23--:R2:W3:Y:S01]  /*de00*/  LDS R5, [R205+0x1280] ;  /* 0x00128000cd057984 */ /* 0x00c4e20000000800 */
[----:B------:R-:W-:Y:S01]  /*de10*/  BSSY B0, `(.L_x_13075) ;  /* 0x0000004000007945 */ /* 0x000fe20003800000 */
[----:B------:R-:W-:-:S03]  /*de20*/  LEA R213, R213, UR17, 0x2 ;  /* 0x00000011d5d57c11 */ /* 0x000fc6000f8e10ff */
[----:B------:R-:W-:Y:S05]  /*de30*/  @!P4 BRA `(.L_x_13076) ;  /* 0x000000000004c947 */ /* 0x000fea0003800000 */
[----:B---3--:R4:W-:Y:S02]  /*de40*/  REDG.E.ADD.F32.FTZ.RN.STRONG.GPU desc[UR22][R2.64+-0xe00], R5 ;  /* 0xfff20005020079a6 */ /* 0x0089e4000c10f396 */
.L_x_13076:
[----:B------:R-:W-:Y:S05]  /*de50*/  BSYNC B0 ;  /* 0x0000000000007941 */ /* 0x000fea0003800000 */
.L_x_13075:
[----:B---34-:R3:W4:Y:S01]  /*de60*/  LDS R5, [R213+0x1300] ;  /* 0x00130000d5057984 */ /* 0x0187220000000800 */
[----:B------:R-:W-:Y:S04]  /*de70*/  BSSY B0, `(.L_x_13077) ;  /* 0x0000003000007945 */ /* 0x000fe80003800000 */
[----:B------:R-:W-:Y:S05]  /*de80*/  @!P5 BRA `(.L_x_13078) ;  /* 0x000000000004d947 */ /* 0x000fea0003800000 */
[----:B----4-:R4:W-:Y:S02]  /*de90*/  REDG.E.ADD.F32.FTZ.RN.STRONG.GPU desc[UR22][R2.64+-0xd80], R5 ;  /* 0xfff28005020079a6 */ /* 0x0109e4000c10f396 */
.L_x_13078:
[----:B------:R-:W-:Y:S05]  /*dea0*/  BSYNC B0 ;  /* 0x0000000000007941 */ /* 0x000fea0003800000 */
.L_x_13077:
[C---:B----4-:R-:W-:Y:S01]  /*deb0*/  IADD3 R5, R122.reuse, 0xc0, RZ ;  /* 0x000000c07a057810 */ /* 0x050fe20007ffe0ff */
[----:B------:R-:W-:Y:S01]  /*dec0*/  BSSY B0, `(.L_x_13079) ;  /* 0x000003b000007945 */ /* 0x000fe20003800000 */
[----:B------:R-:W-:Y:S02]  /*ded0*/  IADD3 R227, R122, 0xe0, RZ ;  /* 0x000000e07ae37810 */ /* 0x000fe40007ffe0ff */
[-C--:B------:R-:W-:Y:S02]  /*dee0*/  LEA.HI.SX32 R230, R5, R122.reuse, 0x1b ;  /* 0x0000007a05e67211 */ /* 0x080fe400078fdaff */
[----:B------:R-:W-:Y:S02]  /*def0*/  LEA.HI.SX32 R227, R227, R122, 0x1b ;  /* 0x0000007ae3e37211 */ /* 0x000fe400078fdaff */
[----:B------:R-:W-:Y:S02]  /*df00*/  LEA R230, R230, UR17, 0x2 ;  /* 0x00000011e6e67c11 */ /* 0x000fe4000f8e10ff */
[----:B------:R-:W-:-:S02]  /*df10*/  LEA R232, R227, UR17, 0x2 ;  /* 0x00000011e3e87c11 */ /* 0x000fc4000f8e10ff */
[----:B------:R-:W-:Y:S01]  /*df20*/  ISETP.GE.AND P1, PT, R6, 0xc1, PT ;  /* 0x000000c10600780c */ /* 0x000fe20003f26270 */
[----:B------:R4:W0:Y:S01]  /*df30*/  LDS R227, [R230+0x1380] ;  /* 0x00138000e6e37984 */ /* 0x0008220000000800 */
[C---:B------:R-:W-:Y:S02]  /*df40*/  IADD3 R4, R122.reuse, 0x300, RZ ;  /* 0x000003007a047810 */ /* 0x040fe40007ffe0ff */
[C---:B------:R-:W-:Y:S02]  /*df50*/  IADD3 R208, R122.reuse, 0x320, RZ ;  /* 0x000003207ad07810 */ /* 0x040fe40007ffe0ff */
[----:B------:R-:W-:Y:S02]  /*df60*/  IADD3 R237, R122, 0x340, RZ ;  /* 0x000003407aed7810 */ /* 0x000fe40007ffe0ff */
[----:B------:R-:W-:Y:S02]  /*df70*/  LEA.HI.SX32 R5, R4, R122, 0x1b ;  /* 0x0000007a04057211 */ /* 0x000fe400078fdaff */
[----:B--2---:R-:W-:-:S02]  /*df80*/  IADD3 R205, R122, 0x100, RZ ;  /* 0x000001007acd7810 */ /* 0x004fc40007ffe0ff */
[C---:B-1----:R-:W-:Y:S02]  /*df90*/  IADD3 R207, R122.reuse, 0x140, RZ ;  /* 0x000001407acf7810 */ /* 0x042fe40007ffe0ff */
[----:B---3--:R-:W-:Y:S02]  /*dfa0*/  IADD3 R213, R122, 0x180, RZ ;  /* 0x000001807ad57810 */ /* 0x008fe40007ffe0ff */
[----:B------:R-:W-:Y:S02]  /*dfb0*/  LEA.HI.SX32 R4, R208, R122, 0x1b ;  /* 0x0000007ad0047211 */ /* 0x000fe400078fdaff */
        /* <DEDUP_REMOVED lines=12> */
[C---:B0-----:R-:W-:Y:S02]  /*e080*/  IADD3 R200, R122.reuse, 0x2e0, RZ ;  /* 0x000002e07ac87810 */ /* 0x041fe40007ffe0ff */
[C---:B------:R-:W-:Y:S02]  /*e090*/  IADD3 R217, R122.reuse, 0x360, RZ ;  /* 0x000003607ad97810 */ /* 0x040fe40007ffe0ff */
[----:B------:R-:W-:-:S02]  /*e0a0*/  IADD3 R229, R122, 0x380, RZ ;  /* 0x000003807ae57810 */ /* 0x000fc40007ffe0ff */
[C---:B------:R-:W-:Y:S02]  /*e0b0*/  IADD3 R235, R122.reuse, 0x3a0, RZ ;  /* 0x000003a07aeb7810 */ /* 0x040fe40007ffe0ff */
[C---:B------:R-:W-:Y:S02]  /*e0c0*/  IADD3 R225, R122.reuse, 0x3c0, RZ ;  /* 0x000003c07ae17810 */ /* 0x040fe40007ffe0ff */
[-C--:B------:R-:W-:Y:S02]  /*e0d0*/  LEA.HI.SX32 R208, R237, R122.reuse, 0x1b ;  /* 0x0000007aedd07211 */ /* 0x080fe400078fdaff */
        /* <DEDUP_REMOVED lines=21> */
[----:B------:R-:W-:Y:S02]  /*e230*/  ISETP.GE.AND P2, PT, R6, 0xe1, PT ;  /* 0x000000e10600780c */ /* 0x000fe40003f46270 */
[----:B------:R-:W-:Y:S01]  /*e240*/  LEA.HI.SX32 R122, R237, R122, 0x1b ;  /* 0x0000007aed7a7211 */ /* 0x000fe200078fdaff */
[----:B----4-:R-:W-:Y:S10]  /*e250*/  @!P1 BRA `(.L_x_13080) ;  /* 0x0000000000049947 */ /* 0x010ff40003800000 */
[----:B------:R0:W-:Y:S02]  /*e260*/  REDG.E.ADD.F32.FTZ.RN.STRONG.GPU desc[UR22][R2.64+-0xd00], R227 ;  /* 0xfff300e3020079a6 */ /* 0x0001e4000c10f396 */
.L_x_13080:
[----:B------:R-:W-:Y:S05]  /*e270*/  BSYNC B0 ;  /* 0x0000000000007941 */ /* 0x000fea0003800000 */
.L_x_13079:
[----:B0-----:R0:W1:Y:S01]  /*e280*/  LDS R227, [R232+0x1400] ;  /* 0x00140000e8e37984 */ /* 0x0010620000000800 */
[----:B------:R-:W-:Y:S04]  /*e290*/  BSSY B0, `(.L_x_13081) ;  /* 0x0000003000007945 */ /* 0x000fe80003800000 */
[----:B------:R-:W-:Y:S05]  /*e2a0*/  @!P2 BRA `(.L_x_13082) ;  /* 0x000000000004a947 */ /* 0x000fea0003800000 */
[----:B-1----:R2:W-:Y:S02]  /*e2b0*/  REDG.E.ADD.F32.FTZ.RN.STRONG.GPU desc[UR22][R2.64+-0xc80], R227 ;  /* 0xfff380e3020079a6 */ /* 0x0025e4000c10f396 */
.L_x_13082:
[----:B------:R-:W-:Y:S05]  /*e2c0*/  BSYNC B0 ;  /* 0x0000000000007941 */ /* 0x000fea0003800000 */
.L_x_13081:
[----:B------:R-:W-:Y:S01]  /*e2d0*/  LEA R216, R216, UR17, 0x2 ;  /* 0x00000011d8d87c11 */ /* 0x000fe2000f8e10ff */
[----:B------:R-:W-:Y:S01]  /*e2e0*/  BSSY B0, `(.L_x_13083) ;  /* 0x000000b000007945 */ /* 0x000fe20003800000 */
[----:B-12---:R-:W-:Y:S02]  /*e2f0*/  LEA R227, R223, UR17, 0x2 ;  /* 0x00000011dfe37c11 */ /* 0x006fe4000f8e10ff */
[C---:B------:R-:W-:Y:S01]  /*e300*/  ISETP.GE.AND P6, PT, R6.reuse, 0x101, PT ;  /* 0x000001010600780c */ /* 0x040fe20003fc6270 */
[----:B------:R1:W2:Y:S01]  /*e310*/  LDS R223, [R216+0x1480] ;  /* 0x00148000d8df7984 */ /* 0x0002a20000000800 */
[C---:B------:R-:W-:Y:S02]  /*e320*/  ISETP.GE.AND P1, PT, R6.reuse, 0x121, PT ;  /* 0x000001210600780c */ /* 0x040fe40003f26270 */
[C---:B------:R-:W-:Y:S02]  /*e330*/  ISETP.GE.AND P2, PT, R6.reuse, 0x141, PT ;  /* 0x000001410600780c */ /* 0x040fe40003f46270 */
[----:B------:R-:W-:-:S02]  /*e340*/  ISETP.GE.AND P3, PT, R6, 0x161, PT ;  /* 0x000001610600780c */ /* 0x000fc40003f66270 */
[C---:B------:R-:W-:Y:S02]  /*e350*/  ISETP.GE.AND P4, PT, R6.reuse, 0x181, PT ;  /* 0x000001810600780c */ /* 0x040fe40003f86270 */
[----:B------:R-:W-:-:S03]  /*e360*/  ISETP.GE.AND P5, PT, R6, 0x1a1, PT ;  /* 0x000001a10600780c */ /* 0x000fc60003fa6270 */
[----:B------:R-:W-:Y:S10]  /*e370*/  @!P6 BRA `(.L_x_13084) ;  /* 0x000000000004e947 */ /* 0x000ff40003800000 */
[----:B--2---:R3:W-:Y:S02]  /*e380*/  REDG.E.ADD.F32.FTZ.RN.STRONG.GPU desc[UR22][R2.64+-0xc00], R223 ;  /* 0xfff400df020079a6 */ /* 0x0047e4000c10f396 */
.L_x_13084:
[----:B------:R-:W-:Y:S05]  /*e390*/  BSYNC B0 ;  /* 0x0000000000007941 */ /* 0x000fea0003800000 */
.L_x_13083:
[----:B--23--:R2:W3:Y:S01]  /*e3a0*/  LDS R223, [R227+0x1500] ;  /* 0x00150000e3df7984 */ /* 0x00c4e20000000800 */
[----:B------:R-:W-:Y:S01]  /*e3b0*/  BSSY B0, `(.L_x_13085) ;  /* 0x0000004000007945 */ /* 0x000fe20003800000 */
[----:B------:R-:W-:-:S03]  /*e3c0*/  LEA R222, R222, UR17, 0x2 ;  /* 0x00000011dede7c11 */ /* 0x000fc6000f8e10ff */
[----:B------:R-:W-:Y:S05]  /*e3d0*/  @!P1 BRA `(.L_x_13086) ;  /* 0x0000000000049947 */ /* 0x000fea0003800000 */
[----:B---3--:R4:W-:Y:S02]  /*e3e0*/  REDG.E.ADD.F32.FTZ.RN.STRONG.GPU desc[UR22][R2.64+-0xb80], R223 ;  /* 0xfff480df020079a6 */ /* 0x0089e4000c10f396 */
.L_x_13086:
[----:B------:R-:W-:Y:S05]  /*e3f0*/  BSYNC B0 ;  /* 0x0000000000007941 */ /* 0x000fea0003800000 */
.L_x_13085:
[----:B-1----:R-:W-:Y:S01]  /*e400*/  LEA R216, R221, UR17, 0x2 ;  /* 0x00000011ddd87c11 */ /* 0x002fe2000f8e10ff */
[----:B------:R-:W-:Y:S01]  /*e410*/  BSSY B0, `(.L_x_13087) ;  /* 0x0000004000007945 */ /* 0x000fe20003800000 */
[----:B------:R1:W0:Y:S03]  /*e420*/  LDS R221, [R222+0x1580] ;  /* 0x00158000dedd7984 */ /* 0x0002260000000800 */
[----:B------:R-:W-:Y:S05]  /*e430*/  @!P2 BRA `(.L_x_13088) ;  /* 0x000000000004a947 */ /* 0x000fea0003800000 */
[----:B0-----:R0:W-:Y:S02]  /*e440*/  REDG.E.ADD.F32.FTZ.RN.STRONG.GPU desc[UR22][R2.64+-0xb00], R221 ;  /* 0xfff500dd020079a6 */ /* 0x0011e4000c10f396 */
.L_x_13088:
[----:B------:R-:W-:Y:S05]  /*e450*/  BSYNC B0 ;  /* 0x0000000000007941 */ /* 0x000fea0003800000 */
.L_x_13087:
[----:B0-----:R0:W0:Y:S01]  /*e460*/  LDS R221, [R216+0x1600] ;  /* 0x00160000d8dd7984 */ /* 0x0010220000000800 */
[----:B------:R-:W-:Y:S01]  /*e470*/  BSSY B0, `(.L_x_13089) ;  /* 0x0000004000007945 */ /* 0x000fe20003800000 */
[----:B------:R-:W-:-:S03]  /*e480*/  LEA R220, R220, UR17, 0x2 ;  /* 0x00000011dcdc7c11 */ /* 0x000fc6000f8e10ff */
[----:B------:R-:W-:Y:S05]  /*e490*/  @!P3 BRA `(.L_x_13090) ;  /* 0x000000000004b947 */ /* 0x000fea0003800000 */
[----:B0-----:R0:W-:Y:S02]  /*e4a0*/  REDG.E.ADD.F32.FTZ.RN.STRONG.GPU desc[UR22][R2.64+-0xa80], R221 ;  /* 0xfff580dd020079a6 */ /* 0x0011e4000c10f396 */
.L_x_13090:
[----:B------:R-:W-:Y:S05]  /*e4b0*/  BSYNC B0 ;  /* 0x0000000000007941 */ /* 0x000fea0003800000 */
.L_x_13089:
[----:B0-----:R-:W-:Y:S01]  /*e4c0*/  LEA R216, R219, UR17, 0x2 ;  /* 0x00000011dbd87c11 */ /* 0x001fe2000f8e10ff */
[----:B------:R-:W-:Y:S01]  /*e4d0*/  BSSY B0, `(.L_x_13091) ;  /* 0x0000004000007945 */ /* 0x000fe20003800000 */
[----:B------:R0:W0:Y:S03]  /*e4e0*/  LDS R219, [R220+0x1680] ;  /* 0x00168000dcdb7984 */ /* 0x0000260000000800 */
[----:B------:R-:W-:Y:S05]  /*e4f0*/  @!P4 BRA `(.L_x_13092) ;  /* 0x000000000004c947 */ /* 0x000fea0003800000 */
[----:B0-----:R0:W-:Y:S02]  /*e500*/  REDG.E.ADD.F32.FTZ.RN.STRONG.GPU desc[UR22][R2.64+-0xa00], R219 ;  /* 0xfff600db020079a6 */ /* 0x0011e4000c10f396 */
.L_x_13092:
[----:B------:R-:W-:Y:S05]  /*e510*/  BSYNC B0 ;  /* 0x0000000000007941 */ /* 0x000fea0003800000 */
.L_x_13091:
[----:B0-----:R0:W0:Y:S01]  /*e520*/  LDS R219, [R216+0x1700] ;  /* 0x00170000d8db7984 */ /* 0x0010220000000800 */
[----:B------:R-:W-:Y:S04]  /*e530*/  BSSY B0, `(.L_x_13093) ;  /* 0x0000003000007945 */ /* 0x000fe80003800000 */
[----:B------:R-:W-:Y:S05]  /*e540*/  @!P5 BRA `(.L_x_13094) ;  /* 0x000000000004d947 */ /* 0x000fea0003800000 */
[----:B0-----:R0:W-:Y:S02]  /*e550*/  REDG.E.ADD.F32.FTZ.RN.STRONG.GPU desc[UR22][R2.64+-0x980], R219 ;  /* 0xfff680db020079a6 */ /* 0x0011e4000c10f396 */
.L_x_13094:
[----:B------:R-:W-:Y:S05]  /*e560*/  BSYNC B0 ;  /* 0x0000000000007941 */ /* 0x000fea0003800000 */
.L_x_13093:
[----:B------:R-:W-:Y:S01]  /*e570*/  LEA R215, R215, UR17, 0x2 ;  /* 0x00000011d7d77c11 */ /* 0x000fe2000f8e10ff */
        /* <DEDUP_REMOVED lines=11> */
.L_x_13096:
[----:B------:R-:W-:Y:S05]  /*e630*/  BSYNC B0 ;  /* 0x0000000000007941 */ /* 0x000fea0003800000 */
.L_x_13095:
[----:B0-----:R0:W0:Y:S01]  /*e640*/  LDS R215, [R218+0x1800] ;  /* 0x00180000dad77984 */ /* 0x0010220000000800 */
[----:B------:R-:W-:Y:S01]  /*e650*/  BSSY B0, `(.L_x_13097) ;  /* 0x0000004000007945 */ /* 0x000fe20003800000 */
[----:B------:R-:W-:-:S03]  /*e660*/  LEA R214, R214, UR17, 0x2 ;  /* 0x00000011d6d67c11 */ /* 0x000fc6000f8e10ff */
[----:B------:R-:W-:Y:S05]  /*e670*/  @!P1 BRA `(.L_x_13098) ;  /* 0x0000000000049947 */ /* 0x000fea0003800000 */
[----:B0-----:R0:W-:Y:S02]  /*e680*/  REDG.E.ADD.F32.FTZ.RN.STRONG.GPU desc[UR22][R2.64+-0x880], R215 ;  /* 0xfff780d7020079a6 */ /* 0x0011e4000c10f396 */
.L_x_13098:
[----:B------:R-:W-:Y:S05]  /*e690*/  BSYNC B0 ;  /* 0x0000000000007941 */ /* 0x000fea0003800000 */
.L_x_13097:
[----:B0-----:R-:W-:Y:S01]  /*e6a0*/  LEA R215, R213, UR17, 0x2 ;  /* 0x00000011d5d77c11 */ /* 0x001fe2000f8e10ff */
[----:B------:R-:W-:Y:S01]  /*e6b0*/  BSSY B0, `(.L_x_13099) ;  /* 0x0000004000007945 */ /* 0x000fe20003800000 */
[----:B------:R0:W0:Y:S03]  /*e6c0*/  LDS R213, [R214+0x1880] ;  /* 0x00188000d6d57984 */ /* 0x0000260000000800 */
[----:B------:R-:W-:Y:S05]  /*e6d0*/  @!P2 BRA `(.L_x_13100) ;  /* 0x000000000004a947 */ /* 0x000fea0003800000 */
[----:B0-----:R0:W-:Y:S02]  /*e6e0*/  REDG.E.ADD.F32.FTZ.RN.STRONG.GPU desc[UR22][R2.64+-0x800], R213 ;  /* 0xfff800d5020079a6 */ /* 0x0011e4000c10f396 */
.L_x_13100:
[----:B------:R-:W-:Y:S05]  /*e6f0*/  BSYNC B0 ;  /* 0x0000000000007941 */ /* 0x000fea0003800000 */
.L_x_13099:
[----:B0-----:R0:W0:Y:S01]  /*e700*/  LDS R213, [R215+0x1900] ;  /* 0x00190000d7d57984 */ /* 0x0010220000000800 */
[----:B------:R-:W-:Y:S01]  /*e710*/  BSSY B0, `(.L_x_13101) ;  /* 0x0000004000007945 */ /* 0x000fe20003800000 */
[----:B------:R-:W-:-:S03]  /*e720*/  LEA R212, R212, UR17, 0x2 ;  /* 0x00000011d4d47c11 */ /* 0x000fc6000f8e10ff */
[----:B------:R-:W-:Y:S05]  /*e730*/  @!P3 BRA `(.L_x_13102) ;  /* 0x000000000004b947 */ /* 0x000fea0003800000 */
[----:B0-----:R0:W-:Y:S02]  /*e740*/  REDG.E.ADD.F32.FTZ.RN.STRONG.GPU desc[UR22][R2.64+-0x780], R213 ;  /* 0xfff880d5020079a6 */ /* 0x0011e4000c10f396 */
.L_x_13102:
[----:B------:R-:W-:Y:S05]  /*e750*/  BSYNC B0 ;  /* 0x0000000000007941 */ /* 0x000fea0003800000 */
.L_x_13101:
[----:B0-----:R0:W0:Y:S01]  /*e760*/  LDS R213, [R212+0x1980] ;  /* 0x00198000d4d57984 */ /* 0x0010220000000800 */
[----:B------:R-:W-:Y:S01]  /*e770*/  BSSY B0, `(.L_x_13103) ;  /* 0x0000004000007945 */ /* 0x000fe20003800000 */
[----:B------:R-:W-:-:S03]  /*e780*/  LEA R210, R210, UR17, 0x2 ;  /* 0x00000011d2d27c11 */ /* 0x000fc6000f8e10ff */
[----:B------:R-:W-:Y:S05]  /*e790*/  @!P4 BRA `(.L_x_13104) ;  /* 0x000000000004c947 */ /* 0x000fea0003800000 */
[----:B0-----:R0:W-:Y:S02]  /*e7a0*/  REDG.E.ADD.F32.FTZ.RN.STRONG.GPU desc[UR22][R2.64+-0x700], R213 ;  /* 0xfff900d5020079a6 */ /* 0x0011e4000c10f396 */
.L_x_13104:
[----:B------:R-:W-:Y:S05]  /*e7b0*/  BSYNC B0 ;  /* 0x0000000000007941 */ /* 0x000fea0003800000 */
.L_x_13103:
[----:B0-----:R0:W0:Y:S01]  /*e7c0*/  LDS R213, [R210+0x1a00] ;  /* 0x001a0000d2d57984 */ /* 0x0010220000000800 */
[----:B------:R-:W-:Y:S04]  /*e7d0*/  BSSY B0, `(.L_x_13105) ;  /* 0x0000003000007945 */ /* 0x000fe80003800000 */
[----:B------:R-:W-:Y:S05]  /*e7e0*/  @!P5 BRA `(.L_x_13106) ;  /* 0x000000000004d947 */ /* 0x000fea0003800000 */
[----:B0-----:R0:W-:Y:S02]  /*e7f0*/  REDG.E.ADD.F32.FTZ.RN.STRONG.GPU desc[UR22][R2.64+-0x680], R213 ;  /* 0xfff980d5020079a6 */ /* 0x0011e4000c10f396 */
.L_x_13106:
[----:B------:R-:W-:Y:S05]  /*e800*/  BSYNC B0 ;  /* 0x0000000000007941 */ /* 0x000fea0003800000 */
.L_x_13105:
        /* <DEDUP_REMOVED lines=12> */
.L_x_13108:
[----:B------:R-:W-:Y:S05]  /*e8d0*/  BSYNC B0 ;  /* 0x0000000000007941 */ /* 0x000fea0003800000 */
.L_x_13107:
[----:B0-----:R-:W-:Y:S01]  /*e8e0*/  LEA R207, R205, UR17, 0x2 ;  /* 0x00000011cdcf7c11 */ /* 0x001fe2000f8e10ff */
[----:B------:R-:W-:Y:S01]  /*e8f0*/  BSSY B0, `(.L_x_13109) ;  /* 0x0000004000007945 */ /* 0x000fe20003800000 */
[----:B------:R0:W0:Y:S03]  /*e900*/  LDS R205, [R206+0x1b00] ;  /* 0x001b0000cecd7984 */ /* 0x0000260000000800 */
[----:B------:R-:W-:Y:S05]  /*e910*/  @!P1 BRA `(.L_x_13110) ;  /* 0x0000000000049947 */ /* 0x000fea0003800000 */
[----:B0-----:R0:W-:Y:S02]  /*e920*/  REDG.E.ADD.F32.FTZ.RN.STRONG.GPU desc[UR22][R2.64+-0x580], R205 ;  /* 0xfffa80cd020079a6 */ /* 0x0011e4000c10f396 */
.L_x_13110:
[----:B------:R-:W-:Y:S05]  /*e930*/  BSYNC B0 ;  /* 0x0000000000007941 */ /* 0x000fea0003800000 */
.L_x_13109:
[----:B0-----:R0:W0:Y:S01]  /*e940*/  LDS R205, [R207+0x1b80] ;  /* 0x001b8000cfcd7984 */ /* 0x0010220000000800 */
[----:B------:R-:W-:Y:S01]  /*e950*/  BSSY B0, `(.L_x_13111) ;  /* 0x0000004000007945 */ /* 0x000fe20003800000 */
[----:B------:R-:W-:-:S03]  /*e960*/  LEA R200, R200, UR17, 0x2 ;  /* 0x00000011c8c87c11 */ /* 0x000fc6000f8e10ff */
[----:B------:R-:W-:Y:S05]  /*e970*/  @!P2 BRA `(.L_x_13112) ;  /* 0x000000000004a947 */ /* 0x000fea0003800000 */
[----:B0-----:R0:W-:Y:S02]  /*e980*/  REDG.E.ADD.F32.FTZ.RN.STRONG.GPU desc[UR22][R2.64+-0x500], R205 ;  /* 0xfffb00cd020079a6 */ /* 0x0011e4000c10f396 */
.L_x_13112:
[----:B------:R-:W-:Y:S05]  /*e990*/  BSYNC B0 ;  /* 0x0000000000007941 */ /* 0x000fea0003800000 */
.L_x_13111:
[----:B0-----:R-:W-:Y:S01]  /*e9a0*/  LEA R205, R5, UR17, 0x2 ;  /* 0x0000001105cd7c11 */ /* 0x001fe2000f8e10ff */
[----:B------:R-:W-:Y:S01]  /*e9b0*/  BSSY B0, `(.L_x_13113) ;  /* 0x0000004000007945 */ /* 0x000fe20003800000 */
[----:B------:R0:W0:Y:S03]  /*e9c0*/  LDS R5, [R200+0x1c00] ;  /* 0x001c0000c8057984 */ /* 0x0000260000000800 */
[----:B------:R-:W-:Y:S05]  /*e9d0*/  @!P3 BRA `(.L_x_13114) ;  /* 0x000000000004b947 */ /* 0x000fea0003800000 */
[----:B0-----:R0:W-:Y:S02]  /*e9e0*/  REDG.E.ADD.F32.FTZ.RN.STRONG.GPU desc[UR22][R2.64+-0x480], R5 ;  /* 0xfffb8005020079a6 */ /* 0x0011e4000c10f396 */
.L_x_13114:
[----:B------:R-:W-:Y:S05]  /*e9f0*/  BSYNC B0 ;  /* 0x0000000000007941 */ /* 0x000fea0003800000 */
.L_x_13113:
[----:B0-----:R0:W0:Y:S01]  /*ea00*/  LDS R5, [R205+0x1c80] ;  /* 0x001c8000cd057984 */ /* 0x0010220000000800 */
[----:B------:R-:W-:Y:S01]  /*ea10*/  BSSY B0, `(.L_x_13115) ;  /* 0x0000004000007945 */ /* 0x000fe20003800000 */
[----:B------:R-:W-:-:S03]  /*ea20*/  LEA R4, R4, UR17, 0x2 ;  /* 0x0000001104047c11 */ /* 0x000fc6000f8e10ff */
[----:B------:R-:W-:Y:S05]  /*ea30*/  @!P4 BRA `(.L_x_13116) ;  /* 0x000000000004c947 */ /* 0x000fea0003800000 */
[----:B0-----:R0:W-:Y:S02]  /*ea40*/  REDG.E.ADD.F32.FTZ.RN.STRONG.GPU desc[UR22][R2.64+-0x400], R5 ;  /* 0xfffc0005020079a6 */ /* 0x0011e4000c10f396 */
.L_x_13116:
[----:B------:R-:W-:Y:S05]  /*ea50*/  BSYNC B0 ;  /* 0x0000000000007941 */ /* 0x000fea0003800000 */
.L_x_13115:
[----:B0-----:R0:W0:Y:S01]  /*ea60*/  LDS R5, [R4+0x1d00] ;  /* 0x001d000004057984 */ /* 0x0010220000000800 */
[----:B------:R-:W-:Y:S04]  /*ea70*/  BSSY B0, `(.L_x_13117) ;  /* 0x0000003000007945 */ /* 0x000fe80003800000 */
[----:B------:R-:W-:Y:S05]  /*ea80*/  @!P5 BRA `(.L_x_13118) ;  /* 0x000000000004d947 */ /* 0x000fea0003800000 */
[----:B0-----:R0:W-:Y:S02]  /*ea90*/  REDG.E.ADD.F32.FTZ.RN.STRONG.GPU desc[UR22][R2.64+-0x380], R5 ;  /* 0xfffc8005020079a6 */ /* 0x0011e4000c10f396 */
.L_x_13118:
[----:B------:R-:W-:Y:S05]  /*eaa0*/  BSYNC B0 ;  /* 0x0000000000007941 */ /* 0x000fea0003800000 */
.L_x_13117:
        /* <DEDUP_REMOVED lines=12> */
.L_x_13120:
[----:B------:R-:W-:Y:S05]  /*eb70*/  BSYNC B0 ;  /* 0x0000000000007941 */ /* 0x000fea0003800000 */
.L_x_13119:
[----:B0-----:R0:W0:Y:S01]  /*eb80*/  LDS R5, [R217+0x1e00] ;  /* 0x001e0000d9057984 */ /* 0x0010220000000800 */
[----:B------:R-:W-:Y:S01]  /*eb90*/  BSSY B0, `(.L_x_13121) ;  /* 0x0000004000007945 */ /* 0x000fe20003800000 */
[----:B------:R-:W-:-:S03]  /*eba0*/  LEA R229, R229, UR17, 0x2 ;  /* 0x00000011e5e57c11 */ /* 0x000fc6000f8e10ff */
[----:B------:R-:W-:Y:S05]  /*ebb0*/  @!P1 BRA `(.L_x_13122) ;  /* 0x0000000000049947 */ /* 0x000fea0003800000 */
[----:B0-----:R0:W-:Y:S02]  /*ebc0*/  REDG.E.ADD.F32.FTZ.RN.STRONG.GPU desc[UR22][R2.64+-0x280], R5 ;  /* 0xfffd8005020079a6 */ /* 0x0011e4000c10f396 */
.L_x_13122:
[----:B------:R-:W-:Y:S05]  /*ebd0*/  BSYNC B0 ;  /* 0x0000000000007941 */ /* 0x000fea0003800000 */
.L_x_13121:
[----:B0-----:R0:W0:Y:S01]  /*ebe0*/  LDS R5, [R229+0x1e80] ;  /* 0x001e8000e5057984 */ /* 0x0010220000000800 */
[----:B------:R-:W-:Y:S01]  /*ebf0*/  BSSY B0, `(.L_x_13123) ;  /* 0x0000004000007945 */ /* 0x000fe20003800000 */
[----:B------:R-:W-:-:S03]  /*ec00*/  LEA R235, R235, UR17, 0x2 ;  /* 0x00000011ebeb7c11 */ /* 0x000fc6000f8e10ff */
[----:B------:R-:W-:Y:S05]  /*ec10*/  @!P2 BRA `(.L_x_13124) ;  /* 0x000000000004a947 */ /* 0x000fea0003800000 */
[----:B0-----:R0:W-:Y:S02]  /*ec20*/  REDG.E.ADD.F32.FTZ.RN.STRONG.GPU desc[UR22][R2.64+-0x200], R5 ;  /* 0xfffe0005020079a6 */ /* 0x0011e4000c10f396 */
.L_x_13124:
[----:B------:R-:W-:Y:S05]  /*ec30*/  BSYNC B0 ;  /* 0x0000000000007941 */ /* 0x000fea0003800000 */
.L_x_13123:
[----:B0-----:R0:W0:Y:S01]  /*ec40*/  LDS R5, [R235+0x1f00] ;  /* 0x001f0000eb057984 */ /* 0x0010220000000800 */
[----:B------:R-:W-:Y:S01]  /*ec50*/  BSSY B0, `(.L_x_13125) ;  /* 0x0000005000007945 */ /* 0x000fe20003800000 */
[----:B------:R-:W-:Y:S01]  /*ec60*/  LEA R225, R225, UR17, 0x2 ;  /* 0x00000011e1e17c11 */ /* 0x000fe2000f8e10ff */
[----:B------:R-:W-:Y:S02]  /*ec70*/  FMUL.FTZ R4, R124, R211 ;  /* 0x000000d37c047220 */ /* 0x000fe40000410000 */
[----:B------:R-:W-:Y:S05]  /*ec80*/  @!P3 BRA `(.L_x_13126) ;  /* 0x000000000004b947 */ /* 0x000fea0003800000 */
[----:B0-----:R0:W-:Y:S02]  /*ec90*/  REDG.E.ADD.F32.FTZ.RN.STRONG.GPU desc[UR22][R2.64+-0x180], R5 ;  /* 0xfffe8005020079a6 */ /* 0x0011e4000c10f396 */
.L_x_13126:
[----:B------:R-:W-:Y:S05]  /*eca0*/  BSYNC B0 ;  /* 0x0000000000007941 */ /* 0x000fea0003800000 */
.L_x_13125:
[----:B0-----:R0:W0:Y:S01]  /*ecb0*/  LDS R5, [R225+0x1f80] ;  /* 0x001f8000e1057984 */ /* 0x0010220000000800 */
[----:B------:R-:W-:Y:S01]  /*ecc0*/  BSSY B0, `(.L_x_13127) ;  /* 0x0000005000007945 */ /* 0x000fe20003800000 */
[----:B------:R-:W-:Y:S01]  /*ecd0*/  LEA R122, R122, UR17, 0x2 ;  /* 0x000000117a7a7c11 */ /* 0x000fe2000f8e10ff */
[----:B------:R-:W-:Y:S02]  /*ece0*/  FFMA.FTZ R4, R201, R128, R4 ;  /* 0x00000080c9047223 */ /* 0x000fe40000010004 */
[----:B------:R-:W-:Y:S05]  /*ecf0*/  @!P4 BRA `(.L_x_13128) ;  /* 0x000000000004c947 */ /* 0x000fea0003800000 */
[----:B0-----:R0:W-:Y:S02]  /*ed00*/  REDG.E.ADD.F32.FTZ.RN.STRONG.GPU desc[UR22][R2.64+-0x100], R5 ;  /* 0xffff0005020079a6 */ /* 0x0011e4000c10f396 */
.L_x_13128:
[----:B------:R-:W-:Y:S05]  /*ed10*/  BSYNC B0 ;  /* 0x0000000000007941 */ /* 0x000fea0003800000 */
.L_x_13127:
[----:B0-----:R0:W0:Y:S01]  /*ed20*/  LDS R5, [R122+0x2000] ;  /* 0x002000007a057984 */ /* 0x0010220000000800 */
[----:B------:R-:W-:Y:S01]  /*ed30*/  BSSY B0, `(.L_x_13129) ;  /* 0x0000004000007945 */ /* 0x000fe20003800000 */
[----:B------:R-:W-:-:S03]  /*ed40*/  FADD.FTZ R4, R7, R4 ;  /* 0x0000000407047221 */ /* 0x000fc60000010000 */
[----:B------:R-:W-:Y:S05]  /*ed50*/  @!P5 BRA `(.L_x_13130) ;  /* 0x000000000004d947 */ /* 0x000fea0003800000 */
[----:B0-----:R0:W-:Y:S02]  /*ed60*/  REDG.E.ADD.F32.FTZ.RN.STRONG.GPU desc[UR22][R2.64+-0x80], R5 ;  /* 0xffff8005020079a6 */ /* 0x0011e4000c10f396 */
.L_x_13130:
[----:B------:R-:W-:Y:S05]  /*ed70*/  BSYNC B0 ;  /* 0x0000000000007941 */ /* 0x000fea0003800000 */
.L_x_13129:
[----:B0---4-:R-:W0:Y:S01]  /*ed80*/  SHFL.DOWN PT, R2, R127, 0x1, 0x1f ;  /* 0x08201f007f027f89 */ /* 0x011e2200000e0000 */
[----:B------:R-:W-:Y:S01]  /*ed90*/  ISETP.GT.AND P1, PT, R114, 0x1e, PT ;  /* 0x0000001e7200780c */ /* 0x000fe20003f24270 */
[----:B------:R-:W-:Y:S01]  /*eda0*/  FADD.FTZ R31, R201, R31 ;  /* 0x0000001fc91f7221 */ /* 0x000fe20000010000 */
[----:B------:R-:W-:Y:S01]  /*edb0*/  MOV R5, R127 ;  /* 0x0000007f00057202 */ /* 0x000fe20000000f00 */
[----:B------:R-:W4:Y:S01]  /*edc0*/  SHFL.DOWN PT, R205, R0, 0x1, 0x1f ;  /* 0x08201f0000cd7f89 */ /* 0x000f2200000e0000 */
[----:B------:R-:W-:Y:S01]  /*edd0*/  MOV R6, R0 ;  /* 0x0000000000067202 */ /* 0x000fe20000000f00 */
[----:B------:R-:W-:Y:S01]  /*ede0*/  FMUL.FTZ R147, R147, R156 ;  /* 0x0000009c93937220 */ /* 0x000fe20000410000 */
[----:B------:R-:W-:Y:S01]  /*edf0*/  MOV R7, R126 ;  /* 0x0000007e00077202 */ /* 0x000fe20000000f00 */
[----:B------:R-:W5:Y:S01]  /*ee00*/  SHFL.DOWN PT, R122, R126, 0x1, 0x1f ;  /* 0x08201f007e7a7f89 */ /* 0x000f6200000e0000 */
[----:B------:R-:W-:Y:S01]  /*ee10*/  FMUL.FTZ R124, R124, R157 ;  /* 0x0000009d7c7c7220 */ /* 0x000fe20000410000 */
[----:B------:R-:W-:Y:S01]  /*ee20*/  FFMA.FTZ R154, R154, R144, R147 ;  /* 0x000000909a9a7223 */ /* 0x000fe20000010093 */
[----:B------:R-:W-:Y:S01]  /*ee30*/  FMUL.FTZ R13, R13, R140 ;  /* 0x0000008c0d0d7220 */ /* 0x000fe20000410000 */
[----:B------:R-:W1:Y:S01]  /*ee40*/  SHFL.DOWN PT, R3, R4, 0x1, 0x1f ;  /* 0x08201f0004037f89 */ /* 0x000e6200000e0000 */
[----:B------:R-:W-:Y:S01]  /*ee50*/  FFMA.FTZ R155, R155, R128, R124 ;  /* 0x000000809b9b7223 */ /* 0x000fe2000001007c */
[----:B------:R-:W-:Y:S01]  /*ee60*/  FMUL.FTZ R12, R12, R149 ;  /* 0x000000950c0c7220 */ /* 0x000fe20000410000 */
[----:B------:R-:W-:Y:S01]  /*ee70*/  FFMA.FTZ R13, R148, R233, R13 ;  /* 0x000000e9940d7223 */ /* 0x000fe2000001000d */
[----:B------:R-:W-:Y:S01]  /*ee80*/  FMUL.FTZ R145, R145, R158 ;  /* 0x0000009e91917220 */ /* 0x000fe20000410000 */
[----:B------:R-:W-:Y:S01]  /*ee90*/  ISETP.NE.AND P2, PT, R114, RZ, PT ;  /* 0x000000ff7200720c */ /* 0x000fe20003f45270 */
[----:B------:R-:W-:Y:S01]  /*eea0*/  FFMA.FTZ R12, R161, R228, R12 ;  /* 0x000000e4a10c7223 */ /* 0x000fe2000001000c */
[----:B------:R-:W-:Y:S01]  /*eeb0*/  ISETP.NE.AND P3, PT, R112, RZ, PT ;  /* 0x000000ff7000720c */ /* 0x000fe20003f65270 */
[----:B------:R-:W-:Y:S01]  /*eec0*/  FFMA.FTZ R145, R166, R209, R145 ;  /* 0x000000d1a6917223 */ /* 0x000fe20000010091 */
[----:B------:R-:W-:Y:S01]  /*eed0*/  FMUL.FTZ R203, R203, R152 ;  /* 0x00000098cbcb7220 */ /* 0x000fe20000410000 */
[----:B------:R-:W-:Y:S01]  /*eee0*/  FMUL.FTZ R151, R196, R151 ;  /* 0x00000097c4977220 */ /* 0x000fe20000410000 */
[----:B------:R-:W-:Y:S01]  /*eef0*/  FMUL.FTZ R192, R192, R159 ;  /* 0x0000009fc0c07220 */ /* 0x000fe20000410000 */
[----:B0-----:R-:W-:Y:S01]  /*ef00*/  @!P1 FADD.FTZ R5, R5, R2 ;  /* 0x0000000205059221 */ /* 0x001fe20000010000 */
[----:B------:R-:W-:Y:S01]  /*ef10*/  FMUL.FTZ R190, R190, R163 ;  /* 0x000000a3bebe7220 */ /* 0x000fe20000410000 */
[----:B------:R-:W-:Y:S01]  /*ef20*/  FMUL.FTZ R162, R162, R165 ;  /* 0x000000a5a2a27220 */ /* 0x000fe20000410000 */
[----:B------:R-:W-:Y:S01]  /*ef30*/  FMUL.FTZ R153, R153, R150 ;  /* 0x0000009699997220 */ /* 0x000fe20000410000 */
[----:B----4-:R-:W-:Y:S01]  /*ef40*/  @!P1 FADD.FTZ R6, R6, R205 ;  /* 0x000000cd06069221 */ /* 0x010fe20000010000 */
[----:B------:R-:W0:Y:S01]  /*ef50*/  SHFL.DOWN PT, R0, R5, 0x2, 0x1f ;  /* 0x08401f0005007f89 */ /* 0x000e2200000e0000 */
        /* <DEDUP_REMOVED lines=8> */
[----:B------:R-:W-:Y:S01]  /*efe0*/  ISETP.GT.AND P1, PT, R114, 0x1d, PT ;  /* 0x0000001d7200780c */ /* 0x000fe20003f24270 */
[----:B------:R-:W-:Y:S01]  /*eff0*/  FMUL.FTZ R118, R118, R185 ;  /* 0x000000b976767220 */ /* 0x000fe20000410000 */
        /* <DEDUP_REMOVED lines=17> */
[----:B----4-:R-:W-:Y:S01]  /*f110*/  @!P1 FADD.FTZ R6, R6, R127 ;  /* 0x0000007f06069221 */ /* 0x010fe20000010000 */
[----:B------:R-:W0:Y:S01]  /*f120*/  SHFL.DOWN PT, R0, R5, 0x4, 0x1f ;  /* 0x08801f0005007f89 */ /* 0x000e2200000e0000 */
[----:B------:R-:W-:Y:S01]  /*f130*/  FFMA.FTZ R164, R88, R164, R169 ;  /* 0x000000a458a47223 */ /* 0x000fe200000100a9 */
[----:B------:R-:W-:Y:S01]  /*f140*/  FFMA.FTZ R123, R87, R123, R168 ;  /* 0x0000007b577b7223 */ /* 0x000fe200000100a8 */
[----:B-1----:R-:W-:Y:S01]  /*f150*/  @!P1 FADD.FTZ R7, R7, R2 ;  /* 0x0000000207079221 */ /* 0x002fe20000010000 */
        /* <DEDUP_REMOVED lines=9> */
[----:B------:R-:W-:Y:S01]  /*f1f0*/  BSSY B0, `(.L_x_13131) ;  /* 0x000004a000007945 */ /* 0x000fe20003800000 */
[----:B------:R-:W-:Y:S01]  /*f200*/  FADD.FTZ R28, R3, R28 ;  /* 0x0000001c031c7221 */ /* 0x000fe20000010000 */
[----:B------:R-:W-:Y:S01]  /*f210*/  FFMA.FTZ R3, R83, R186, R12 ;  /* 0x000000ba53037223 */ /* 0x000fe2000001000c */
[----:B------:R-:W-:Y:S01]  /*f220*/  FADD.FTZ R32, R179, R32 ;  /* 0x00000020b3207221 */ /* 0x000fe20000010000 */
[----:B------:R-:W-:Y:S01]  /*f230*/  FADD.FTZ R33, R182, R33 ;  /* 0x00000021b6217221 */ /* 0x000fe20000010000 */
[----:B------:R-:W-:Y:S01]  /*f240*/  FADD.FTZ R34, R195, R34 ;  /* 0x00000022c3227221 */ /* 0x000fe20000010000 */
[----:B------:R-:W-:Y:S01]  /*f250*/  FADD.FTZ R24, R3, R24 ;  /* 0x0000001803187221 */ /* 0x000fe20000010000 */
[----:B------:R-:W-:Y:S01]  /*f260*/  FFMA.FTZ R3, R89, R174, R160 ;  /* 0x000000ae59037223 */ /* 0x000fe200000100a0 */
        /* <DEDUP_REMOVED lines=10> */
[----:B------:R-:W-:Y:S01]  /*f310*/  FADD.FTZ R38, R139, R38 ;  /* 0x000000268b267221 */ /* 0x000fe20000010000 */
[----:B----4-:R-:W-:Y:S01]  /*f320*/  @!P1 FADD.FTZ R7, R7, R2 ;  /* 0x0000000207079221 */ /* 0x010fe20000010000 */
[----:B------:R-:W0:Y:S01]  /*f330*/  SHFL.DOWN PT, R147, R6, 0x8, 0x1f ;  /* 0x09001f0006937f89 */ /* 0x000e2200000e0000 */
[----:B------:R-:W-:Y:S01]  /*f340*/  FADD.FTZ R25, R0, R25 ;  /* 0x0000001900197221 */ /* 0x000fe20000010000 */
[----:B------:R-:W-:Y:S01]  /*f350*/  FFMA.FTZ R0, R90, R167, R145 ;  /* 0x000000a75a007223 */ /* 0x000fe20000010091 */
[----:B-----5:R-:W-:Y:S01]  /*f360*/  @!P1 FADD.FTZ R4, R4, R127 ;  /* 0x0000007f04049221 */ /* 0x020fe20000010000 */
[----:B------:R-:W1:Y:S01]  /*f370*/  SHFL.DOWN PT, R2, R5, 0x8, 0x1f ;  /* 0x09001f0005027f89 */ /* 0x000e6200000e0000 */
[----:B------:R-:W-:Y:S01]  /*f380*/  ISETP.GT.AND P1, PT, R114, 0x17, PT ;  /* 0x000000177200780c */ /* 0x000fe20003f24270 */
[----:B------:R-:W-:Y:S01]  /*f390*/  FADD.FTZ R19, R0, R19 ;  /* 0x0000001300137221 */ /* 0x000fe20000010000 */
[----:B------:R-:W-:Y:S01]  /*f3a0*/  FFMA.FTZ R0, R92, R171, R125 ;  /* 0x000000ab5c007223 */ /* 0x000fe2000001007d */
[----:B------:R-:W4:Y:S01]  /*f3b0*/  SHFL.DOWN PT, R122, R7, 0x8, 0x1f ;  /* 0x09001f00077a7f89 */ /* 0x000f2200000e0000 */
[----:B------:R-:W-:Y:S01]  /*f3c0*/  FADD.FTZ R23, R178, R23 ;  /* 0x00000017b2177221 */ /* 0x000fe20000010000 */
        /* <DEDUP_REMOVED lines=19> */
[----:B----4-:R-:W-:-:S04]  /*f500*/  @!P1 FADD.FTZ R7, R7, R122 ;  /* 0x0000007a07079221 */ /* 0x010fc80000010000 */
[----:B------:R-:W0:Y:S01]  /*f510*/  SHFL.DOWN PT, R2, R5, 0x10, 0x1f ;  /* 0x0a001f0005027f89 */ /* 0x000e2200000e0000 */
[----:B-----5:R-:W-:-:S03]  /*f520*/  @!P1 FADD.FTZ R4, R4, R127 ;  /* 0x0000007f04049221 */ /* 0x020fc60000010000 */
        /* <DEDUP_REMOVED lines=22> */
.L_x_13132:
[----:B------:R-:W-:Y:S05]  /*f690*/  BSYNC B0 ;  /* 0x0000000000007941 */ /* 0x000fea0003800000 */
.L_x_13131:
[----:B------:R-:W-:Y:S02]  /*f6a0*/  UIADD3 UR7, UR7, 0x1, URZ ;  /* 0x0000000107077890 */ /* 0x000fe4000fffe03f */
[----:B------:R-:W-:Y:S02]  /*f6b0*/  UIADD3 UR8, UP1, UR8, 0x1, URZ ;  /* 0x0000000108087890 */ /* 0x000fe4000ff3e03f */
[----:B------:R-:W-:Y:S02]  /*f6c0*/  UISETP.GE.AND UP0, UPT, UR7, UR51, UPT ;  /* 0x000000330700728c */ /* 0x000fe4000bf06270 */
[----:B------:R-:W-:-:S04]  /*f6d0*/  UIADD3.X UR9, URZ, UR9, URZ, UP1, !UPT ;  /* 0x000000093f097290 */ /* 0x000fc80008ffe43f */
[----:B------:R-:W-:-:S13]  /*f6e0*/  PLOP3.LUT P1, PT, PT, PT, UP0, 0x80, 0x0 ;  /* 0x000000000000781c */ /* 0x000fda0003f2f008 */
[----:B------:R-:W-:Y:S05]  /*f6f0*/  @!P1 BRA `(.L_x_13133) ;  /* 0xffffff7400549947 */ /* 0x000fea000383ffff */
.L_x_13054:
[----:B------:R-:W4:Y:S01]  /*f700*/  S2R R52, SR_TID.X ;  /* 0x0000000000347919 */ /* 0x000f220000002100 */
[----:B------:R-:W-:Y:S02]  /*f710*/  MOV R53, RZ ;  /* 0x000000ff00357202 */ /* 0x000fe40000000f00 */
[----:B------:R-:W-:Y:S02]  /*f720*/  CS2R R54, SRZ ;  /* 0x0000000000367805 */ /* 0x000fe4000001ff00 */
[----:B------:R-:W-:Y:S01]  /*f730*/  CS2R R56, SRZ ;  /* 0x0000000000387805 */ /* 0x000fe2000001ff00 */
[----:B------:R-:W-:Y:S01]  /*f740*/  BAR.SYNC.DEFER_BLOCKING 0x0 ;  /* 0x0000000000007b1d */ /* 0x000fe20000010000 */
[----:B------:R-:W-:Y:S02]  /*f750*/  CS2R R58, SRZ ;  /* 0x00000000003a7805 */ /* 0x000fe4000001ff00 */
[----:B------:R-:W-:Y:S02]  /*f760*/  CS2R R60, SRZ ;  /* 0x00000000003c7805 */ /* 0x000fe4000001ff00 */
[----:B------:R-:W-:-:S02]  /*f770*/  CS2R R62, SRZ ;  /* 0x00000000003e7805 */ /* 0x000fc4000001ff00 */
[----:B------:R-:W-:Y:S02]  /*f780*/  CS2R R64, SRZ ;  /* 0x0000000000407805 */ /* 0x000fe4000001ff00 */
[----:B------:R-:W-:Y:S02]  /*f790*/  CS2R R66, SRZ ;  /* 0x0000000000427805 */ /* 0x000fe4000001ff00 */
[----:B------:R-:W-:Y:S01]  /*f7a0*/  ISETP.NE.AND P6, PT, R112, RZ, PT ;  /* 0x000000ff7000720c */ /* 0x000fe20003fc5270 */
[----:B------:R-:W-:Y:S02]  /*f7b0*/  ULEA UR7, UR16, 0xfffffe00, 0x9 ;  /* 0xfffffe0010077891 */ /* 0x000fe4000f8e483f */
[----:B------:R-:W-:Y:S01]  /*f7c0*/  USHF.R.S32.HI UR20, URZ, 0x1f, UR11 ;  /* 0x0000001f3f147899 */ /* 0x000fe2000801140b */
[----:B------:R-:W-:Y:S01]  /*f7d0*/  ULDC.64 UR28, c[0x0][0x388] ;  /* 0x0000e200001c7ab9 */ /* 0x000fe20000000a00 */
[----:B------:R-:W-:Y:S01]  /*f7e0*/  ULDC.64 UR26, c[0x0][0x3a8] ;  /* 0x0000ea00001a7ab9 */ /* 0x000fe20000000a00 */
[----:B----4-:R-:W-:-:S04]  /*f7f0*/  SHF.L.U32 R0, R52, 0x4, RZ ;  /* 0x0000000434007819 */ /* 0x010fc800000006ff */
[----:B------:R-:W-:-:S04]  /*f800*/  LOP3.LUT R3, R0, 0xfffffe00, RZ, 0xc0, !PT ;  /* 0xfffffe0000037812 */ /* 0x000fc800078ec0ff */
[----:B------:R-:W-:-:S04]  /*f810*/  LOP3.LUT R52, R3, 0x1f, R52, 0xf8, !PT ;  /* 0x0000001f03347812 */ /* 0x000fc800078ef834 */
[C---:B------:R-:W-:Y:S02]  /*f820*/  LOP3.LUT R49, R52.reuse, 0x20, RZ, 0xfc, !PT ;  /* 0x0000002034317812 */ /* 0x040fe400078efcff */
[C---:B------:R-:W-:Y:S02]  /*f830*/  LOP3.LUT R50, R52.reuse, 0x40, RZ, 0xfc, !PT ;  /* 0x0000004034327812 */ /* 0x040fe400078efcff */
[C---:B------:R-:W-:Y:S02]  /*f840*/  LOP3.LUT R0, R52.reuse, 0x60, RZ, 0xfc, !PT ;  /* 0x0000006034007812 */ /* 0x040fe400078efcff */
[----:B------:R-:W-:Y:S02]  /*f850*/  ISETP.GE.AND P1, PT, R52, UR44, PT ;  /* 0x0000002c34007c0c */ /* 0x000fe4000bf26270 */
[----:B------:R-:W-:Y:S02]  /*f860*/  ISETP.GE.AND P2, PT, R49, UR44, PT ;  /* 0x0000002c31007c0c */ /* 0x000fe4000bf46270 */
[----:B------:R-:W-:-:S02]  /*f870*/  ISETP.GE.AND P3, PT, R50, UR44, PT ;  /* 0x0000002c32007c0c */ /* 0x000fc4000bf66270 */
[----:B------:R-:W-:Y:S02]  /*f880*/  ISETP.GE.AND P4, PT, R0, UR44, PT ;  /* 0x0000002c00007c0c */ /* 0x000fe4000bf86270 */
[----:B------:R-:W-:Y:S02]  /*f890*/  SHF.R.S32.HI R51, RZ, 0x1f, R52 ;  /* 0x0000001fff337819 */ /* 0x000fe40000011434 */
[C---:B------:R-:W-:Y:S02]  /*f8a0*/  LEA R2, P0, R52.reuse, UR46, 0x2 ;  /* 0x0000002e34027c11 */ /* 0x040fe4000f8010ff */
[C---:B01----:R-:W-:Y:S02]  /*f8b0*/  LOP3.LUT R4, R52.reuse, 0x80, RZ, 0xfc, !PT ;  /* 0x0000008034047812 */ /* 0x043fe400078efcff */
[C---:B------:R-:W-:Y:S02]  /*f8c0*/  LEA.HI.X R3, R52.reuse, UR13, R51, 0x2, P0 ;  /* 0x0000000d34037c11 */ /* 0x040fe400080f1433 */
[----:B------:R-:W-:-:S02]  /*f8d0*/  LOP3.LUT R5, R52, 0xa0, RZ, 0xfc, !PT ;  /* 0x000000a034057812 */ /* 0x000fc400078efcff */
[C---:B------:R-:W-:Y:S01]  /*f8e0*/  LOP3.LUT R6, R52.reuse, 0xc0, RZ, 0xfc, !PT ;  /* 0x000000c034067812 */ /* 0x040fe200078efcff */
[----:B------:R-:W4:Y:S01]  /*f8f0*/  @!P1 LDG.E R30, desc[UR22][R2.64] ;  /* 0x00000016021e9981 */ /* 0x000f22000c1e1900 */
[C---:B------:R-:W-:Y:S02]  /*f900*/  LOP3.LUT R7, R52.reuse, 0xe0, RZ, 0xfc, !PT ;  /* 0x000000e034077812 */ /* 0x040fe400078efcff */
[----:B------:R-:W-:Y:S01]  /*f910*/  LOP3.LUT R8, R52, 0x100, RZ, 0xfc, !PT ;  /* 0x0000010034087812 */ /* 0x000fe200078efcff */
[----:B------:R-:W5:Y:S01]  /*f920*/  @!P2 LDG.E R53, desc[UR22][R2.64+0x80] ;  /* 0x000080160235a981 */ /* 0x000f62000c1e1900 */
[----:B------:R-:W-:Y:S02]  /*f930*/  ISETP.GE.AND P5, PT, R4, UR44, PT ;  /* 0x0000002c04007c0c */ /* 0x000fe4000bfa6270 */
[----:B------:R-:W-:Y:S01]  /*f940*/  LOP3.LUT R9, R52, 0x120, RZ, 0xfc, !PT ;  /* 0x0000012034097812 */ /* 0x000fe200078efcff */
[----:B------:R-:W2:Y:S01]  /*f950*/  @!P3 LDG.E R54, desc[UR22][R2.64+0x100] ;  /* 0x000100160236b981 */ /* 0x000ea2000c1e1900 */
[----:B------:R-:W-:-:S02]  /*f960*/  ISETP.GE.AND P0, PT, R5, UR44, PT ;  /* 0x0000002c05007c0c */ /* 0x000fc4000bf06270 */
[----:B------:R-:W-:Y:S01]  /*f970*/  ISETP.GE.AND P1, PT, R6, UR44, PT ;  /* 0x0000002c06007c0c */ /* 0x000fe2000bf26270 */
[----:B------:R-:W3:Y:S01]  /*f980*/  @!P4 LDG.E R55, desc[UR22][R2.64+0x180] ;  /* 0x000180160237c981 */ /* 0x000ee2000c1e1900 */
[----:B------:R-:W-:Y:S02]  /*f990*/  ISETP.GE.AND P2, PT, R7, UR44, PT ;  /* 0x0000002c07007c0c */ /* 0x000fe4000bf46270 */
[----:B------:R-:W-:Y:S02]  /*f9a0*/  ISETP.GE.AND P3, PT, R8, UR44, PT ;  /* 0x0000002c08007c0c */ /* 0x000fe4000bf66270 */
[----:B------:R-:W-:Y:S01]  /*f9b0*/  ISETP.GE.AND P4, PT, R9, UR44, PT ;  /* 0x0000002c09007c0c */ /* 0x000fe2000bf86270 */
[----:B------:R-:W3:Y:S01]  /*f9c0*/  @!P5 LDG.E R56, desc[UR22][R2.64+0x200] ;  /* 0x000200160238d981 */ /* 0x000ee2000c1e1900 */
[C---:B------:R-:W-:Y:S02]  /*f9d0*/  LOP3.LUT R10, R52.reuse, 0x140, RZ, 0xfc, !PT ;  /* 0x00000140340a7812 */ /* 0x040fe400078efcff */
        /* <DEDUP_REMOVED lines=44> */
[----:B------:R-:W-:Y:S01]  /*fca0*/  LDS R2, [R95+0x14] ;  /* 0x000014005f027984 */ /* 0x000fe20000000800 */
[----:B-1----:R-:W-:-:S03]  /*fcb0*/  FADD.FTZ R57, R3, UR4 ;  /* 0x0000000403397e21 */ /* 0x002fc60008010000 */
[----:B------:R-:W0:Y:S01]  /*fcc0*/  LDS R3, [R95+0x18] ;  /* 0x000018005f037984 */ /* 0x000e220000000800 */
[----:B------:R-:W-:Y:S01]  /*fcd0*/  FSETP.GTU.FTZ.AND P4, PT, R54, 20, PT ;  /* 0x41a000003600780b */ /* 0x000fe20003f9c000 */
[----:B--2---:R-:W-:Y:S01]  /*fce0*/  FADD.FTZ R53, R53, UR4 ;  /* 0x0000000435357e21 */ /* 0x004fe20008010000 */
[----:B------:R-:W-:-:S04]  /*fcf0*/  FSETP.GTU.FTZ.AND P5, PT, R57, 20, PT ;  /* 0x41a000003900780b */ /* 0x000fc80003fbc000 */
[----:B------:R-:W-:Y:S01]  /*fd00*/  FSETP.GTU.FTZ.AND P1, PT, R53, 20, PT ;  /* 0x41a000003500780b */ /* 0x000fe20003f3c000 */
[----:B---3--:R-:W-:Y:S02]  /*fd10*/  FADD.FTZ R58, R30, UR4 ;  /* 0x000000041e3a7e21 */ /* 0x008fe40008010000 */
[----:B------:R-:W-:Y:S04]  /*fd20*/  LDS R30, [R95+0x1c] ;  /* 0x00001c005f1e7984 */ /* 0x000fe80000000800 */
[----:B------:R-:W-:Y:S01]  /*fd30*/  @!P4 FMUL.FTZ R54, R54, -1.4426950216293334961 ;  /* 0xbfb8aa3b3636c820 */ /* 0x000fe20000410000 */
[----:B------:R-:W-:Y:S01]  /*fd40*/  FSETP.GTU.FTZ.AND P0, PT, R58, 20, PT ;  /* 0x41a000003a00780b */ /* 0x000fe20003f1c000 */
[----:B------:R-:W-:Y:S02]  /*fd50*/  @!P5 FMUL.FTZ R57, R57, -1.4426950216293334961 ;  /* 0xbfb8aa3b3939d820 */ /* 0x000fe40000410000 */
[----:B------:R1:W2:Y:S02]  /*fd60*/  @!P4 MUFU.EX2 R55, R54 ;  /* 0x000000360037c308 */ /* 0x0002a40000000800 */
[----:B------:R-:W-:-:S02]  /*fd70*/  @!P1 FMUL.FTZ R59, R53, -1.4426950216293334961 ;  /* 0xbfb8aa3b353b9820 */ /* 0x000fc40000410000 */
[----:B------:R-:W3:Y:S04]  /*fd80*/  LDS R53, [R95+0x20] ;  /* 0x000020005f357984 */ /* 0x000ee80000000800 */
[----:B------:R-:W4:Y:S01]  /*fd90*/  @!P5 MUFU.EX2 R57, R57 ;  /* 0x000000390039d308 */ /* 0x000f220000000800 */
[----:B-1----:R-:W-:Y:S01]  /*fda0*/  LDS R54, [R95+0x24] ;  /* 0x000024005f367984 */ /* 0x002fe20000000800 */
[----:B------:R-:W-:-:S06]  /*fdb0*/  @!P0 FMUL.FTZ R58, R58, -1.4426950216293334961 ;  /* 0xbfb8aa3b3a3a8820 */ /* 0x000fcc0000410000 */
[----:B------:R-:W1:Y:S01]  /*fdc0*/  @!P0 MUFU.EX2 R58, R58 ;  /* 0x0000003a003a8308 */ /* 0x000e620000000800 */
[----:B--2---:R-:W-:Y:S02]  /*fdd0*/  @!P4 FADD.FTZ R56, R55, 1 ;  /* 0x3f8000003738c421 */ /* 0x004fe40000010000 */
[----:B------:R-:W2:Y:S01]  /*fde0*/  LDS R55, [R95+0x28] ;  /* 0x000028005f377984 */ /* 0x000ea20000000800 */
[----:B0-----:R-:W-:Y:S01]  /*fdf0*/  FADD.FTZ R3, R3, UR4 ;  /* 0x0000000403037e21 */ /* 0x001fe20008010000 */
[----:B----4-:R-:W-:-:S03]  /*fe00*/  @!P5 FADD.FTZ R57, R57, 1 ;  /* 0x3f8000003939d421 */ /* 0x010fc60000010000 */
[----:B------:R-:W0:Y:S01]  /*fe10*/  @!P1 MUFU.EX2 R59, R59 ;  /* 0x0000003b003b9308 */ /* 0x000e220000000800 */
[----:B------:R-:W-:-:S07]  /*fe20*/  FSETP.GTU.FTZ.AND P3, PT, R3, 20, PT ;  /* 0x41a000000300780b */ /* 0x000fce0003f7c000 */
[----:B------:R-:W4:Y:S01]  /*fe30*/  @!P5 MUFU.RCP R57, R57 ;  /* 0x000000390039d308 */ /* 0x000f220000001000 */
[----:B-1----:R-:W-:-:S05]  /*fe40*/  @!P0 FADD.FTZ R58, R58, 1 ;  /* 0x3f8000003a3a8421 */ /* 0x002fca0000010000 */
[----:B------:R-:W-:Y:S02]  /*fe50*/  @!P3 FMUL.FTZ R3, R3, -1.4426950216293334961 ;  /* 0xbfb8aa3b0303b820 */ /* 0x000fe40000410000 */
[----:B------:R-:W1:Y:S01]  /*fe60*/  @!P4 MUFU.RCP R56, R56 ;  /* 0x000000380038c308 */ /* 0x000e620000001000 */
[----:B0-----:R-:W-:Y:S01]  /*fe70*/  @!P1 FADD.FTZ R59, R59, 1 ;  /* 0x3f8000003b3b9421 */ /* 0x001fe20000010000 */
[----:B---3--:R-:W-:-:S06]  /*fe80*/  FADD.FTZ R53, R53, UR4 ;  /* 0x0000000435357e21 */ /* 0x008fcc0008010000 */
[----:B------:R-:W0:Y:S01]  /*fe90*/  @!P0 MUFU.RCP R58, R58 ;  /* 0x0000003a003a8308 */ /* 0x000e220000001000 */
[----:B----4-:R-:W-:Y:S01]  /*fea0*/  @!P5 FMUL.FTZ R16, R16, R57 ;  /* 0x000000391010d220 */ /* 0x010fe20000410000 */
[----:B------:R-:W-:Y:S01]  /*feb0*/  FSETP.GTU.FTZ.AND P5, PT, R53, 20, PT ;  /* 0x41a000003500780b */ /* 0x000fe20003fbc000 */
[----:B------:R-:W-:-:S05]  /*fec0*/  FADD.FTZ R2, R2, UR4 ;  /* 0x0000000402027e21 */ /* 0x000fca0008010000 */
[----:B------:R-:W3:Y:S01]  /*fed0*/  @!P3 MUFU.EX2 R3, R3 ;  /* 0x000000030003b308 */ /* 0x000ee20000000800 */
[----:B------:R-:W-:Y:S01]  /*fee0*/  FADD.FTZ R30, R30, UR4 ;  /* 0x000000041e1e7e21 */ /* 0x000fe20008010000 */
[----:B-1----:R-:W-:-:S06]  /*fef0*/  @!P4 FMUL.FTZ R15, R15, R56 ;  /* 0x000000380f0fc220 */ /* 0x002fcc0000410000 */
[----:B------:R-:W1:Y:S01]  /*ff00*/  @!P1 MUFU.RCP R59, R59 ;  /* 0x0000003b003b9308 */ /* 0x000e620000001000 */
[----:B------:R-:W-:Y:S02]  /*ff10*/  FSETP.GTU.FTZ.AND P2, PT, R2, 20, PT ;  /* 0x41a000000200780b */ /* 0x000fe40003f5c000 */
[----:B------:R-:W-:Y:S01]  /*ff20*/  FSETP.GTU.FTZ.AND P4, PT, R30, 20, PT ;  /* 0x41a000001e00780b */ /* 0x000fe20003f9c000 */
[----:B0-----:R-:W-:Y:S01]  /*ff30*/  @!P0 FMUL.FTZ R17, R17, R58 ;  /* 0x0000003a11118220 */ /* 0x001fe20000410000 */
[----:B--2---:R-:W-:Y:S01]  /*ff40*/  FADD.FTZ R58, R55, UR4 ;  /* 0x00000004373a7e21 */ /* 0x004fe20008010000 */
[----:B------:R-:W-:Y:S01]  /*ff50*/  @!P5 FMUL.FTZ R55, R53, -1.4426950216293334961 ;  /* 0xbfb8aa3b3537d820 */ /* 0x000fe20000410000 */
[----:B---3--:R-:W-:Y:S01]  /*ff60*/  @!P3 FADD.FTZ R53, R3, 1 ;  /* 0x3f8000000335b421 */ /* 0x008fe20000010000 */
[----:B------:R-:W-:Y:S01]  /*ff70*/  FADD.FTZ R57, R54, UR4 ;  /* 0x0000000436397e21 */ /* 0x000fe20008010000 */
[----:B------:R-:W-:Y:S03]  /*ff80*/  LDS R3, [R95+0x30] ;  /* 0x000030005f037984 */ /* 0x000fe60000000800 */
[----:B------:R-:W0:Y:S02]  /*ff90*/  @!P5 MUFU.EX2 R55, R55 ;  /* 0x000000370037d308 */ /* 0x000e240000000800 */
[----:B------:R-:W-:Y:S01]  /*ffa0*/  @!P2 FMUL.FTZ R2, R2, -1.4426950216293334961 ;  /* 0xbfb8aa3b0202a820 */ /* 0x000fe20000410000 */
[----:B-1----:R-:W-:Y:S01]  /*ffb0*/  @!P1 FMUL.FTZ R18, R18, R59 ;  /* 0x0000003b12129220 */ /* 0x002fe20000410000 */
[----:B------:R-:W-:-:S04]  /*ffc0*/  @!P4 FMUL.FTZ R54, R30, -1.4426950216293334961 ;  /* 0xbfb8aa3b1e36c820 */ /* 0x000fc80000410000 */
[----:B------:R1:W-:Y:S01]  /*ffd0*/  @!P3 MUFU.RCP R59, R53 ;  /* 0x00000035003bb308 */ /* 0x0003e20000001000 */
[C---:B------:R-:W-:Y:S01]  /*ffe0*/  FSETP.GTU.FTZ.AND P1, PT, R58.reuse, 20, PT ;  /* 0x41a000003a00780b */ /* 0x040fe20003f3c000 */
[----:B-1----:R-:W1:Y:S06]  /*fff0*/  LDS R53, [R95+0x38] ;  /* 0x000038005f357984 */ /* 0x002e6c0000000800 */
[----:B------:R-:W2:Y:S08]  /*10000*/  @!P2 MUFU.EX2 R2, R2 ;  /* 0x000000020002a308 */ /* 0x000eb00000000800 */
[----:B------:R-:W3:Y:S01]  /*10010*/  @!P4 MUFU.EX2 R54, R54 ;  /* 0x000000360036c308 */ /* 0x000ee20000000800 */
[----:B------:R-:W-:Y:S01]  /*10020*/  @!P1 FMUL.FTZ R58, R58, -1.4426950216293334961 ;  /* 0xbfb8aa3b3a3a9820 */ /* 0x000fe20000410000 */
[----:B------:R-:W-:Y:S01]  /*10030*/  FSETP.GTU.FTZ.AND P0, PT, R57, 20, PT ;  /* 0x41a000003900780b */ /* 0x000fe20003f1c000 */
[----:B0-----:R-:W-:-:S02]  /*10040*/  @!P5 FADD.FTZ R56, R55, 1 ;  /* 0x3f8000003738d421 */ /* 0x001fc40000010000 */
[----:B------:R-:W0:Y:S03]  /*10050*/  LDS R55, [R95] ;  /* 0x000000005f377984 */ /* 0x000e260000000800 */
[----:B------:R-:W4:Y:S01]  /*10060*/  @!P1 MUFU.EX2 R58, R58 ;  /* 0x0000003a003a9308 */ /* 0x000f220000000800 */
[----:B--2---:R-:W-:Y:S02]  /*10070*/  @!P2 FADD.FTZ R30, R2, 1 ;  /* 0x3f800000021ea421 */ /* 0x004fe40000010000 */
[----:B------:R-:W-:Y:S01]  /*10080*/  LDS R2, [R95+0x2c] ;  /* 0x00002c005f027984 */ /* 0x000fe20000000800 */
[----:B---3--:R-:W-:-:S04]  /*10090*/  @!P4 FADD.FTZ R54, R54, 1 ;  /* 0x3f8000003636c421 */ /* 0x008fc80000010000 */
[----:B------:R2:W-:Y:S01]  /*100a0*/  @!P2 MUFU.RCP R60, R30 ;  /* 0x0000001e003ca308 */ /* 0x0005e20000001000 */
[----:B------:R-:W-:-:S07]  /*100b0*/  @!P0 FMUL.FTZ R57, R57, -1.4426950216293334961 ;  /* 0xbfb8aa3b39398820 */ /* 0x000fce0000410000 */
[----:B------:R3:W-:Y:S01]  /*100c0*/  @!P4 MUFU.RCP R62, R54 ;  /* 0x00000036003ec308 */ /* 0x0007e20000001000 */
[----:B--2---:R-:W2:Y:S04]  /*100d0*/  LDS R30, [R95+0x34] ;  /* 0x000034005f1e7984 */ /* 0x004ea80000000800 */
[----:B---3--:R-:W3:Y:S01]  /*100e0*/  LDS R54, [R95+0x3c] ;  /* 0x00003c005f367984 */ /* 0x008ee20000000800 */
[----:B------:R-:W-:Y:S01]  /*100f0*/  BAR.SYNC.DEFER_BLOCKING 0x0 ;  /* 0x0000000000007b1d */ /* 0x000fe20000010000 */
[----:B----4-:R-:W-:Y:S01]  /*10100*/  @!P1 FADD.FTZ R58, R58, 1 ;  /* 0x3f8000003a3a9421 */ /* 0x010fe20000010000 */
[----:B-1----:R-:W-:-:S04]  /*10110*/  FADD.FTZ R53, R53, UR4 ;  /* 0x0000000435357e21 */ /* 0x002fc80008010000 */
[----:B------:R-:W1:Y:S01]  /*10120*/  @!P0 MUFU.EX2 R57, R57 ;  /* 0x0000003900398308 */ /* 0x000e620000000800 */
[----:B------:R-:W-:Y:S01]  /*10130*/  @!P3 FMUL.FTZ R20, R20, R59 ;  /* 0x0000003b1414b220 */ /* 0x000fe20000410000 */
[----:B------:R-:W-:-:S06]  /*10140*/  FSETP.GTU.FTZ.AND P3, PT, R53, 20, PT ;  /* 0x41a000003500780b */ /* 0x000fcc0003f7c000 */
[----:B------:R-:W4:Y:S08]  /*10150*/  @!P5 MUFU.RCP R61, R56 ;  /* 0x00000038003dd308 */ /* 0x000f300000001000 */
[----:B------:R-:W5:Y:S01]  /*10160*/  @!P1 MUFU.RCP R63, R58 ;  /* 0x0000003a003f9308 */ /* 0x000f620000001000 */
[----:B-1----:R-:W-:Y:S01]  /*10170*/  @!P0 FADD.FTZ R57, R57, 1 ;  /* 0x3f80000039398421 */ /* 0x002fe20000010000 */
[----:B------:R1:W-:Y:S04]  /*10180*/  STS [R95+0x8], R44 ;  /* 0x0000082c5f007388 */ /* 0x0003e80000000800 */
[----:B------:R-:W-:Y:S02]  /*10190*/  STS [R95], R46 ;  /* 0x0000002e5f007388 */ /* 0x000fe40000000800 */
[----:B------:R2:W3:Y:S01]  /*101a0*/  @!P0 MUFU.RCP R64, R57 ;  /* 0x0000003900408308 */ /* 0x0004e20000001000 */
[----:B----4-:R-:W-:Y:S01]  /*101b0*/  @!P5 FMUL.FTZ R22, R22, R61 ;  /* 0x0000003d1616d220 */ /* 0x010fe20000410000 */
[----:B------:R-:W-:Y:S01]  /*101c0*/  STS [R95+0x4], R45 ;  /* 0x0000042d5f007388 */ /* 0x000fe20000000800 */
[----:B-1----:R-:W-:-:S03]  /*101d0*/  MOV R44, UR44 ;  /* 0x0000002c002c7c02 */ /* 0x002fc60008000f00 */
[----:B------:R-:W-:Y:S01]  /*101e0*/  STS [R95+0xc], R43 ;  /* 0x00000c2b5f007388 */ /* 0x000fe20000000800 */
[----:B-----5:R-:W-:-:S03]  /*101f0*/  @!P1 FMUL.FTZ R24, R24, R63 ;  /* 0x0000003f18189220 */ /* 0x020fc60000410000 */
        /* <DEDUP_REMOVED lines=10> */
[----:B-1----:R-:W-:-:S03]  /*102a0*/  @!P3 FMUL.FTZ R35, R53, -1.4426950216293334961 ;  /* 0xbfb8aa3b3523b820 */ /* 0x002fc60000410000 */
[----:B------:R-:W-:Y:S01]  /*102b0*/  STS [R95+0x38], R32 ;  /* 0x000038205f007388 */ /* 0x000fe20000000800 */
[----:B0-----:R-:W-:-:S03]  /*102c0*/  FADD.FTZ R34, R55, UR4 ;  /* 0x0000000437227e21 */ /* 0x001fc60008010000 */
        /* <DEDUP_REMOVED lines=22> */
[----:B------:R-:W-:Y:S01]  /*10430*/  FADD.FTZ R2, R2, UR4 ;  /* 0x0000000402027e21 */ /* 0x000fe20008010000 */
[----:B------:R-:W-:Y:S01]  /*10440*/  @!P2 FMUL.FTZ R19, R19, R60 ;  /* 0x0000003c1313a220 */ /* 0x000fe20000410000 */
[----:B---3--:R-:W-:Y:S01]  /*10450*/  @!P0 FMUL.FTZ R23, R23, R64 ;  /* 0x0000004017178220 */ /* 0x008fe20000410000 */
[----:B------:R-:W-:-:S02]  /*10460*/  FSETP.GTU.FTZ.AND P1, PT, R42, 20, PT ;  /* 0x41a000002a00780b */ /* 0x000fc40003f3c000 */
[----:B------:R-:W-:Y:S02]  /*10470*/  FSETP.GTU.FTZ.AND P2, PT, R40, 20, PT ;  /* 0x41a000002800780b */ /* 0x000fe40003f5c000 */
[----:B------:R-:W-:Y:S01]  /*10480*/  FSETP.GTU.FTZ.AND P0, PT, R2, 20, PT ;  /* 0x41a000000200780b */ /* 0x000fe20003f1c000 */
[----:B------:R-:W1:Y:S08]  /*10490*/  LDS R75, [UR17+0x840] ;  /* 0x00084011ff4b7984 */ /* 0x000e700008000800 */
[----:B0-----:R-:W-:-:S02]  /*104a0*/  @!P1 FMUL.FTZ R31, R42, -1.4426950216293334961 ;  /* 0xbfb8aa3b2a1f9820 */ /* 0x001fc40000410000 */
[----:B------:R-:W-:Y:S02]  /*104b0*/  @!P2 FMUL.FTZ R33, R40, -1.4426950216293334961 ;  /* 0xbfb8aa3b2821a820 */ /* 0x000fe40000410000 */
[----:B------:R-:W-:Y:S01]  /*104c0*/  @!P0 FMUL.FTZ R30, R2, -1.4426950216293334961 ;  /* 0xbfb8aa3b021e8820 */ /* 0x000fe20000410000 */
[----:B------:R-:W-:Y:S01]  /*104d0*/  USHF.R.S32.HI UR8, URZ, 0x1f, UR7 ;  /* 0x0000001f3f087899 */ /* 0x000fe20008011407 */
[----:B------:R-:W-:Y:S01]  /*104e0*/  FADD.FTZ R54, R54, UR4 ;  /* 0x0000000436367e21 */ /* 0x000fe20008010000 */
[----:B------:R-:W-:Y:S01]  /*104f0*/  @!P4 FMUL.FTZ R21, R21, R62 ;  /* 0x0000003e1515c220 */ /* 0x000fe20000410000 */
[----:B------:R-:W0:Y:S01]  /*10500*/  @!P3 MUFU.EX2 R35, R35 ;  /* 0x000000230023b308 */ /* 0x000e220000000800 */
[----:B------:R-:W-:Y:S02]  /*10510*/  IADD3 R2, P4, R52, UR7, RZ ;  /* 0x0000000734027c10 */ /* 0x000fe4000ff9e0ff */
[----:B------:R-:W-:Y:S02]  /*10520*/  FSETP.GTU.FTZ.AND P5, PT, R54, 20, PT ;  /* 0x41a000003600780b */ /* 0x000fe40003fbc000 */
[----:B------:R-:W-:-:S03]  /*10530*/  IADD3.X R3, R51, UR8, RZ, P4, !PT ;  /* 0x0000000833037c10 */ /* 0x000fc6000a7fe4ff */
[----:B------:R2:W3:Y:S01]  /*10540*/  @!P0 MUFU.EX2 R32, R30 ;  /* 0x0000001e00208308 */ /* 0x0004e20000000800 */
[----:B------:R-:W-:-:S07]  /*10550*/  FSETP.GTU.FTZ.AND P4, PT, R34, 20, PT ;  /* 0x41a000002200780b */ /* 0x000fce0003f9c000 */
[----:B------:R-:W4:Y:S08]  /*10560*/  @!P1 MUFU.EX2 R31, R31 ;  /* 0x0000001f001f9308 */ /* 0x000f300000000800 */
[----:B------:R-:W5:Y:S01]  /*10570*/  @!P2 MUFU.EX2 R33, R33 ;  /* 0x000000210021a308 */ /* 0x000f620000000800 */
[----:B------:R-:W-:Y:S01]  /*10580*/  @!P5 FMUL.FTZ R36, R54, -1.4426950216293334961 ;  /* 0xbfb8aa3b3624d820 */ /* 0x000fe20000410000 */
[----:B0-----:R-:W-:Y:S01]  /*10590*/  @!P3 FADD.FTZ R35, R35, 1 ;  /* 0x3f8000002323b421 */ /* 0x001fe20000010000 */
[----:B--2---:R-:W-:Y:S01]  /*105a0*/  @!P4 FMUL.FTZ R30, R34, -1.4426950216293334961 ;  /* 0xbfb8aa3b221ec820 */ /* 0x004fe20000410000 */
[----:B---3--:R-:W-:Y:S01]  /*105b0*/  @!P0 FADD.FTZ R32, R32, 1 ;  /* 0x3f80000020208421 */ /* 0x008fe20000010000 */
[----:B----4-:R-:W-:Y:S01]  /*105c0*/  @!P1 FADD.FTZ R31, R31, 1 ;  /* 0x3f8000001f1f9421 */ /* 0x010fe20000010000 */
[----:B-1----:R-:W-:-:S02]  /*105d0*/  ISETP.GE.AND P6, PT, R52, R75, PT ;  /* 0x0000004b3400720c */ /* 0x002fc40003fc6270 */
[----:B------:R0:W1:Y:S01]  /*105e0*/  @!P4 MUFU.EX2 R34, R30 ;  /* 0x0000001e0022c308 */ /* 0x0000620000000800 */
[----:B------:R-:W-:Y:S01]  /*105f0*/  UIMAD UR18, UR20, UR28, URZ ;  /* 0x0000001c141272a4 */ /* 0x000fe2000f8e023f */
[----:B-----5:R-:W-:-:S06]  /*10600*/  @!P2 FADD.FTZ R33, R33, 1 ;  /* 0x3f8000002121a421 */ /* 0x020fcc0000010000 */
[----:B------:R-:W2:Y:S01]  /*10610*/  @!P5 MUFU.EX2 R36, R36 ;  /* 0x000000240024d308 */ /* 0x000ea20000000800 */
[----:B------:R-:W-:Y:S02]  /*10620*/  UIMAD.WIDE.U32 UR8, UR11, UR28, URZ ;  /* 0x0000001c0b0872a5 */ /* 0x000fe4000f8e003f */
[----:B------:R-:W-:-:S05]  /*10630*/  UIMAD UR20, UR20, UR26, URZ ;  /* 0x0000001a141472a4 */ /* 0x000fca000f8e023f */
[----:B------:R0:W3:Y:S01]  /*10640*/  @!P0 MUFU.RCP R38, R32 ;  /* 0x0000002000268308 */ /* 0x0000e20000001000 */
[----:B------:R-:W-:-:S07]  /*10650*/  UIMAD UR18, UR11, UR29, UR18 ;  /* 0x0000001d0b1272a4 */ /* 0x000fce000f8e0212 */
[----:B------:R0:W4:Y:S08]  /*10660*/  @!P1 MUFU.RCP R77, R31 ;  /* 0x0000001f004d9308 */ /* 0x0001300000001000 */
[----:B------:R0:W0:Y:S08]  /*10670*/  @!P2 MUFU.RCP R40, R33 ;  /* 0x000000210028a308 */ /* 0x0000300000001000 */
[----:B------:R-:W0:Y:S01]  /*10680*/  @!P3 MUFU.RCP R35, R35 ;  /* 0x000000230023b308 */ /* 0x000e220000001000 */
        /* <DEDUP_REMOVED lines=18> */
.L_x_13135:
[----:B------:R-:W-:Y:S05]  /*107b0*/  BSYNC B0 ;  /* 0x0000000000007941 */ /* 0x000fea0003800000 */
.L_x_13134:
        /* <DEDUP_REMOVED lines=10> */
[----:B01----:R-:W0:Y:S01]  /*10860*/  @!P4 MUFU.RCP R33, R34 ;  /* 0x000000220021c308 */ /* 0x003e220000001000 */
        /* <DEDUP_REMOVED lines=9> */
[----:B------:R-:W-:Y:S01]  /*10900*/  LEA R30, P0, R52, UR28, 0x2 ;  /* 0x0000001c341e7c11 */ /* 0x000fe2000f8010ff */
        /* <DEDUP_REMOVED lines=8> */
[----:B------:R-:W-:Y:S02]  /*10990*/  ISETP.GE.AND P0, PT, R50, R75, PT ;  /* 0x0000004b3200720c */ /* 0x000fe40003f06270 */
[----:B------:R-:W-:Y:S01]  /*109a0*/  LEA.HI.X R31, R32, R31, R34, 0x2, P1 ;  /* 0x0000001f201f7211 */ /* 0x000fe200008f1422 */
[----:B------:R-:W-:Y:S01]  /*109b0*/  FADD.FTZ R32, R14, R115 ;  /* 0x000000730e207221 */ /* 0x000fe20000010000 */
[-C--:B------:R-:W-:Y:S01]  /*109c0*/  ISETP.GE.AND P1, PT, R0, R75.reuse, PT ;  /* 0x0000004b0000720c */ /* 0x080fe20003f26270 */
[----:B-1----:R-:W-:Y:S01]  /*109d0*/  @!P5 FMUL.FTZ R29, R29, R36 ;  /* 0x000000241d1dd220 */ /* 0x002fe20000410000 */
[-C--:B------:R-:W-:Y:S01]  /*109e0*/  ISETP.GE.AND P5, PT, R5, R75.reuse, PT ;  /* 0x0000004b0500720c */ /* 0x080fe20003fa6270 */
[----:B------:R-:W-:Y:S01]  /*109f0*/  @!P2 STG.E desc[UR22][R30.64+-0x780], R39 ;  /* 0xfff880271e00a986 */ /* 0x000fe2000c101916 */
[-C--:B------:R-:W-:Y:S01]  /*10a00*/  ISETP.GE.AND P2, PT, R4, R75.reuse, PT ;  /* 0x0000004b0400720c */ /* 0x080fe20003f46270 */
[----:B------:R-:W-:Y:S01]  /*10a10*/  FADD.FTZ R33, R32, R15 ;  /* 0x0000000f20217221 */ /* 0x000fe20000010000 */
[----:B------:R-:W-:-:S02]  /*10a20*/  ISETP.GE.AND P4, PT, R6, R75, PT ;  /* 0x0000004b0600720c */ /* 0x000fc40003f86270 */
[-C--:B------:R-:W-:Y:S01]  /*10a30*/  ISETP.GE.AND P3, PT, R7, R75.reuse, PT ;  /* 0x0000004b0700720c */ /* 0x080fe20003f66270 */
[----:B------:R-:W-:Y:S01]  /*10a40*/  @!P0 STG.E desc[UR22][R30.64+-0x700], R41 ;  /* 0xfff900291e008986 */ /* 0x000fe2000c101916 */
[-C--:B------:R-:W-:Y:S01]  /*10a50*/  ISETP.GE.AND P0, PT, R8, R75.reuse, PT ;  /* 0x0000004b0800720c */ /* 0x080fe20003f06270 */
[----:B------:R-:W-:Y:S01]  /*10a60*/  FADD.FTZ R32, R33, R16 ;  /* 0x0000001021207221 */ /* 0x000fe20000010000 */
[----:B------:R-:W-:Y:S01]  /*10a70*/  ISETP.NE.AND P6, PT, R112, RZ, PT ;  /* 0x000000ff7000720c */ /* 0x000fe20003fc5270 */
        /* <DEDUP_REMOVED lines=25> */
[----:B------:R-:W-:Y:S01]  /*10c10*/  STS [R95+0x8], R16 ;  /* 0x000008105f007388 */ /* 0x000fe20000000800 */
[----:B0-----:R-:W-:-:S03]  /*10c20*/  MOV R14, UR44 ;  /* 0x0000002c000e7c02 */ /* 0x001fc60008000f00 */
[----:B------:R-:W-:Y:S04]  /*10c30*/  STS [R95+0xc], R17 ;  /* 0x00000c115f007388 */ /* 0x000fe80000000800 */
[----:B------:R-:W-:Y:S04]  /*10c40*/  STS [R95+0x10], R18 ;  /* 0x000010125f007388 */ /* 0x000fe80000000800 */
        /* <DEDUP_REMOVED lines=60> */
.L_x_13137:
[----:B------:R-:W-:Y:S05]  /*11010*/  BSYNC B0 ;  /* 0x0000000000007941 */ /* 0x000fea0003800000 */
.L_x_13136:
        /* <DEDUP_REMOVED lines=56> */
.L_x_13016:
        /* <DEDUP_REMOVED lines=28> */
.L_x_13140:
[----:B------:R-:W-:Y:S05]  /*11560*/  BSYNC B0 ;  /* 0x0000000000007941 */ /* 0x000fea0003800000 */
.L_x_13139:
        /* <DEDUP_REMOVED lines=31> */
.L_x_13142:
[----:B------:R-:W2:Y:S02]  /*11760*/  S2R R11, SR_TID.X ;  /* 0x00000000000b7919 */ /* 0x000ea40000002100 */
.L_x_13143:
[----:B------:R-:W-:Y:S05]  /*11770*/  BSYNC B0 ;  /* 0x0000000000007941 */ /* 0x000fea0003800000 */
.L_x_13141:
        /* <DEDUP_REMOVED lines=23> */
.L_x_13145:
        /* <DEDUP_REMOVED lines=32> */
.L_x_13144:
[----:B------:R-:W-:Y:S05]  /*11af0*/  EXIT ;  /* 0x000000000000794d */ /* 0x000fea0003800000 */
.L_x_13146:
        /* <DEDUP_REMOVED lines=16> */
.L_x_18972:


//--------------------- .text._Z25selective_scan_bwd_kernelI32Selective_Scan_bwd_kernel_traitsILi32ELi16ELb0ELb1ELb0ELb0ELb0EfN3c107complexIfEEEEv12SSMParamsBwd --------------------------
	.section	.text._Z25selective_scan_bwd_kernelI32Selective_Scan_bwd_kernel_traitsILi32ELi16ELb0ELb1ELb0ELb0ELb0EfN3c107complexIfEEEEv12SSMParamsBwd,"ax",@progbits
	.align	128
        .global         _Z25selective_scan_bwd_kernelI32Selective_Scan_bwd_kernel_traitsILi32ELi16ELb0ELb1ELb0ELb0ELb0EfN3c107complexIfEEEEv12SSMParamsBwd
        .type           _Z25selective_scan_bwd_kernelI32Selective_Scan_bwd_kernel_traitsILi32ELi16ELb0ELb1ELb0ELb0ELb0EfN3c107complexIfEEEEv12SSMParamsBwd,@function
        .size           _Z25selective_scan_bwd_kernelI32Selective_Scan_bwd_kernel_traitsILi32ELi16ELb0ELb1ELb0ELb0ELb0EfN3c107complexIfEEEEv12SSMParamsBwd,(.L_x_18973 - _Z25selective_scan_bwd_kernelI32Selective_Scan_bwd_kernel_traitsILi32ELi16ELb0ELb1ELb0ELb0ELb0EfN3c107complexIfEEEEv12SSMParamsBwd)
        .other          _Z25selective_scan_bwd_kernelI32Selective_Scan_bwd_kernel_traitsILi32ELi16ELb0ELb1ELb0ELb0ELb0EfN3c107complexIfEEEEv12SSMParamsBwd,@"STO_CUDA_ENTRY STV_DEFAULT"
_Z25selective_scan_bwd_kernelI32Selective_Scan_bwd_kernel_traitsILi32ELi16ELb0ELb1ELb0ELb0ELb0EfN3c107complexIfEEEEv12SSMParamsBwd:
.text._Z25selective_scan_bwd_kernelI32Selective_Scan_bwd_kernel_traitsILi32ELi16ELb0ELb1ELb0ELb0ELb0EfN3c107complexIfEEEEv12SSMParamsBwd:
        /* <DEDUP_REMOVED lines=157> */
.L_x_13232:
[----:B------:R-:W-:Y:S01]  /*09d0*/  ULDC UR13, c[0x0][0x224] ;  /* 0x00008900000d7ab9 */ /* 0x000fe20000000800 */
[----:B-1----:R-:W-:Y:S01]  /*09e0*/  SHF.L.U32 R0, R135, 0x4, RZ ;  /* 0x0000000487007819 */ /* 0x002fe200000006ff */
        /* <DEDUP_REMOVED lines=24> */
[----:B------:R-:W3:Y:S01]  /*0b70*/  @!P0 LDG.E R0, desc[UR20][R2.64] ;  /* 0x0000001402008981 */ /* 0x000ee2000c1e1900 */
[----:B------:R-:W-:-:S02]  /*0b80*/  ISETP.GE.AND P0, PT, R26, UR57, PT ;  /* 0x000000391a007c0c */ /* 0x000fc4000bf06270 */
[C---:B------:R-:W-:Y:S02]  /*0b90*/  LOP3.LUT R32, R5.reuse, 0xc0, RZ, 0xfc, !PT ;  /* 0x000000c005207812 */ /* 0x040fe400078efcff */
[----:B------:R-:W4:Y:S01]  /*0ba0*/  @!P1 LDG.E R4, desc[UR20][R2.64+0x100] ;  /* 0x0001001402049981 */ /* 0x000f22000c1e1900 */
[----:B------:R-:W-:Y:S02]  /*0bb0*/  MOV R11, RZ ;  /* 0x000000ff000b7202 */ /* 0x000fe40000000f00 */
[C---:B------:R-:W-:Y:S01]  /*0bc0*/  LOP3.LUT R34, R5.reuse, 0xe0, RZ, 0xfc, !PT ;  /* 0x000000e005227812 */ /* 0x040fe200078efcff */
[----:B------:R-:W5:Y:S01]  /*0bd0*/  @!P2 LDG.E R9, desc[UR20][R2.64+0x180] ;  /* 0x000180140209a981 */ /* 0x000f62000c1e1900 */
[C---:B------:R-:W-:Y:S02]  /*0be0*/  LOP3.LUT R35, R5.reuse, 0x100, RZ, 0xfc, !PT ;  /* 0x0000010005237812 */ /* 0x040fe400078efcff */
[C---:B------:R-:W-:Y:S01]  /*0bf0*/  LOP3.LUT R15, R5.reuse, 0x120, RZ, 0xfc, !PT ;  /* 0x00000120050f7812 */ /* 0x040fe200078efcff */
[----:B------:R-:W5:Y:S01]  /*0c00*/  @!P3 LDG.E R6, desc[UR20][R2.64+0x200] ;  /* 0x000200140206b981 */ /* 0x000f62000c1e1900 */
[----:B------:R-:W-:-:S03]  /*0c10*/  LOP3.LUT R18, R5, 0x140, RZ, 0xfc, !PT ;  /* 0x0000014005127812 */ /* 0x000fc600078efcff */
[----:B------:R-:W4:Y:S01]  /*0c20*/  @!P0 LDG.E R7, desc[UR20][R2.64+0x80] ;  /* 0x0000801402078981 */ /* 0x000f22000c1e1900 */
        /* <DEDUP_REMOVED lines=19> */
[----:B------:R-:W-:-:S03]  /*0d60*/  ISETP.GE.AND P2, PT, R38, UR57, PT ;  /* 0x0000003926007c0c */ /* 0x000fc6000bf46270 */
[----:B------:R-:W5:Y:S01]  /*0d70*/  @!P3 LDG.E R17, desc[UR20][R2.64+0x480] ;  /* 0x000480140211b981 */ /* 0x000f62000c1e1900 */
[----:B------:R-:W-:-:S03]  /*0d80*/  ISETP.GE.AND P3, PT, R23, UR57, PT ;  /* 0x0000003917007c0c */ /* 0x000fc6000bf66270 */
[----:B------:R-:W5:Y:S01]  /*0d90*/  @!P4 LDG.E R16, desc[UR20][R2.64+0x500] ;  /* 0x000500140210c981 */ /* 0x000f62000c1e1900 */
[----:B------:R-:W-:Y:S01]  /*0da0*/  ISETP.GE.AND P4, PT, R24, UR57, PT ;  /* 0x0000003918007c0c */ /* 0x000fe2000bf86270 */
[----:B------:R-:W-:Y:S01]  /*0db0*/  HFMA2.MMA R22, -RZ, RZ, 0, 0 ;  /* 0x00000000ff167435 */ /* 0x000fe200000001ff */
[----:B------:R-:W-:Y:S02]  /*0dc0*/  MOV R19, RZ ;  /* 0x000000ff00137202 */ /* 0x000fe40000000f00 */
[----:B------:R-:W-:Y:S02]  /*0dd0*/  CS2R R20, SRZ ;  /* 0x0000000000147805 */ /* 0x000fe4000001ff00 */
[----:B------:R-:W-:Y:S02]  /*0de0*/  MOV R25, RZ ;  /* 0x000000ff00197202 */ /* 0x000fe40000000f00 */
        /* <DEDUP_REMOVED lines=9> */
[C---:B-1----:R-:W-:Y:S02]  /*0e80*/  IADD3 R3, R134.reuse, 0xa0, RZ ;  /* 0x000000a086037810 */ /* 0x042fe40007ffe0ff */
[C---:B------:R-:W-:Y:S02]  /*0e90*/  IADD3 R31, R134.reuse, 0x60, RZ ;  /* 0x00000060861f7810 */ /* 0x040fe40007ffe0ff */
[-C--:B------:R-:W-:Y:S02]  /*0ea0*/  LEA.HI.SX32 R3, R3, R134.reuse, 0x1b ;  /* 0x0000008603037211 */ /* 0x080fe400078fdaff */
[C---:B------:R-:W-:Y:S02]  /*0eb0*/  LEA.HI.SX32 R133, R134.reuse, R134, 0x1b ;  /* 0x0000008686857211 */ /* 0x040fe400078fdaff */
[----:B------:R-:W-:-:S02]  /*0ec0*/  IADD3 R33, R134, 0x80, RZ ;  /* 0x0000008086217810 */ /* 0x000fc40007ffe0ff */
[-C--:B------:R-:W-:Y:S01]  /*0ed0*/  LEA.HI.SX32 R27, R27, R134.reuse, 0x1b ;  /* 0x000000861b1b7211 */ /* 0x080fe200078fdaff */
[----:B0-----:R-:W-:Y:S01]  /*0ee0*/  ULEA UR16, UR4, UR16, 0x18 ;  /* 0x0000001004107291 */ /* 0x001fe2000f8ec03f */
        /* <DEDUP_REMOVED lines=26> */
[----:B------:R-:W-:Y:S02]  /*1090*/  LEA R121, R33, UR16, 0x2 ;  /* 0x0000001021797c11 */ /* 0x000fe4000f8e10ff */
[----:B------:R-:W-:Y:S02]  /*10a0*/  LEA R120, R3, UR16, 0x2 ;  /* 0x0000001003787c11 */ /* 0x000fe4000f8e10ff */
[----:B------:R-:W-:-:S04]  /*10b0*/  LEA.HI.SX32 R27, R27, R134, 0x1b ;  /* 0x000000861b1b7211 */ /* 0x000fc800078fdaff */
[----:B------:R-:W-:Y:S02]  /*10c0*/  LEA R116, R27, UR16, 0x2 ;  /* 0x000000101b747c11 */ /* 0x000fe4000f8e10ff */
[C---:B------:R-:W-:Y:S02]  /*10d0*/  ISETP.GE.AND P2, PT, R5.reuse, UR57, PT ;  /* 0x0000003905007c0c */ /* 0x040fe4000bf46270 */
[----:B------:R-:W-:Y:S02]  /*10e0*/  ISETP.GE.AND P1, PT, R26, UR57, PT ;  /* 0x000000391a007c0c */ /* 0x000fe4000bf26270 */
[----:B------:R-:W-:Y:S02]  /*10f0*/  MOV R2, UR49 ;  /* 0x0000003100027c02 */ /* 0x000fe40008000f00 */
[----:B------:R-:W-:Y:S02]  /*1100*/  MOV R3, UR48 ;  /* 0x0000003000037c02 */ /* 0x000fe40008000f00 */
[----:B------:R-:W-:Y:S01]  /*1110*/  ISETP.GE.AND P0, PT, R28, UR57, PT ;  /* 0x000000391c007c0c */ /* 0x000fe2000bf06270 */
[----:B------:R-:W-:Y:S01]  /*1120*/  IMAD.WIDE R2, R5, 0x4, R2 ;  /* 0x0000000405027825 */ /* 0x000fe200078e0202 */
[----:B------:R-:W-:-:S02]  /*1130*/  ISETP.GE.AND P4, PT, R30, UR57, PT ;  /* 0x000000391e007c0c */ /* 0x000fc4000bf86270 */
[----:B------:R-:W-:Y:S02]  /*1140*/  ISETP.GE.AND P6, PT, R8, UR57, PT ;  /* 0x0000003908007c0c */ /* 0x000fe4000bfc6270 */
[----:B------:R-:W-:Y:S02]  /*1150*/  ISETP.GE.AND P5, PT, R10, UR57, PT ;  /* 0x000000390a007c0c */ /* 0x000fe4000bfa6270 */
[----:B------:R-:W-:Y:S01]  /*1160*/  ISETP.GE.AND P3, PT, R32, UR57, PT ;  /* 0x0000003920007c0c */ /* 0x000fe2000bf66270 */
[----:B---3--:R-:W-:Y:S04]  /*1170*/  STS [R133], R0 ;  /* 0x0000000085007388 */ /* 0x008fe80000000800 */
[----:B----4-:R0:W-:Y:S04]  /*1180*/  STS [R132+0x80], R7 ;  /* 0x0000800784007388 */ /* 0x0101e80000000800 */
[----:B------:R-:W-:Y:S04]  /*1190*/  STS [R129+0x100], R4 ;  /* 0x0001000481007388 */ /* 0x000fe80000000800 */
[----:B-----5:R1:W-:Y:S01]  /*11a0*/  STS [R128+0x180], R9 ;  /* 0x0001800980007388 */ /* 0x0203e20000000800 */
[----:B0-----:R-:W-:-:S03]  /*11b0*/  IADD3 R7, R134, 0x180, RZ ;  /* 0x0000018086077810 */ /* 0x001fc60007ffe0ff */
[----:B------:R-:W-:Y:S04]  /*11c0*/  STS [R127+0x200], R6 ;  /* 0x000200067f007388 */ /* 0x000fe80000000800 */
[----:B------:R0:W-:Y:S01]  /*11d0*/  STS [R126+0x280], R11 ;  /* 0x0002800b7e007388 */ /* 0x0001e20000000800 */
[C---:B-1----:R-:W-:Y:S02]  /*11e0*/  IADD3 R9, R134.reuse, 0x1a0, RZ ;  /* 0x000001a086097810 */ /* 0x042fe40007ffe0ff */
[-C--:B------:R-:W-:Y:S02]  /*11f0*/  LEA.HI.SX32 R7, R7, R134.reuse, 0x1b ;  /* 0x0000008607077211 */ /* 0x080fe400078fdaff */
[----:B------:R-:W-:Y:S02]  /*1200*/  LEA.HI.SX32 R9, R9, R134, 0x1b ;  /* 0x0000008609097211 */ /* 0x000fe400078fdaff */
[----:B0-----:R-:W-:-:S02]  /*1210*/  IADD3 R11, R134, 0x1c0, RZ ;  /* 0x000001c0860b7810 */ /* 0x001fc40007ffe0ff */
[----:B------:R-:W-:Y:S01]  /*1220*/  SHF.L.U32 R4, R134, 0x4, RZ ;  /* 0x0000000486047819 */ /* 0x000fe200000006ff */
[----:B------:R-:W-:Y:S01]  /*1230*/  STS [R125+0x300], R12 ;  /* 0x0003000c7d007388 */ /* 0x000fe20000000800 */
[----:B------:R-:W-:Y:S02]  /*1240*/  LEA.HI.SX32 R11, R11, R134, 0x1b ;  /* 0x000000860b0b7211 */ /* 0x000fe400078fdaff */
[----:B------:R-:W-:Y:S01]  /*1250*/  LEA R119, R7, UR16, 0x2 ;  /* 0x0000001007777c11 */ /* 0x000fe2000f8e10ff */
[----:B------:R0:W-:Y:S01]  /*1260*/  STS [R124+0x380], R13 ;  /* 0x0003800d7c007388 */ /* 0x0001e20000000800 */
[----:B------:R-:W-:Y:S02]  /*1270*/  LEA R118, R9, UR16, 0x2 ;  /* 0x0000001009767c11 */ /* 0x000fe4000f8e10ff */
[----:B------:R-:W-:Y:S01]  /*1280*/  LEA.HI.SX32 R115, R4, R4, 0x1b ;  /* 0x0000000404737211 */ /* 0x000fe200078fdaff */
[----:B------:R1:W-:Y:S01]  /*1290*/  STS [R123+0x400], R14 ;  /* 0x0004000e7b007388 */ /* 0x0003e20000000800 */
[----:B------:R-:W-:-:S03]  /*12a0*/  LEA R117, R11, UR16, 0x2 ;  /* 0x000000100b757c11 */ /* 0x000fc6000f8e10ff */
[----:B------:R-:W-:Y:S01]  /*12b0*/  STS [R122+0x480], R17 ;  /* 0x000480117a007388 */ /* 0x000fe20000000800 */
[----:B------:R-:W-:-:S03]  /*12c0*/  LEA R115, R115, UR16, 0x2 ;  /* 0x0000001073737c11 */ /* 0x000fc6000f8e10ff */
[----:B------:R2:W-:Y:S04]  /*12d0*/  STS [R121+0x500], R16 ;  /* 0x0005001079007388 */ /* 0x0005e80000000800 */
        /* <DEDUP_REMOVED lines=23> */
[----:B------:R-:W-:Y:S01]  /*1450*/  BAR.SYNC.DEFER_BLOCKING 0x0 ;  /* 0x0000000000007b1d */ /* 0x000fe20000010000 */
[----:B------:R-:W-:Y:S01]  /*1460*/  CS2R R6, SRZ ;  /* 0x0000000000067805 */ /* 0x000fe2000001ff00 */
[----:B------:R-:W-:Y:S01]  /*1470*/  HFMA2.MMA R11, -RZ, RZ, 0, 0 ;  /* 0x00000000ff0b7435 */ /* 0x000fe200000001ff */
[----:B------:R-:W-:-:S02]  /*1480*/  MOV R9, RZ ;  /* 0x000000ff00097202 */ /* 0x000fc40000000f00 */
[----:B0-----:R-:W-:Y:S02]  /*1490*/  CS2R R12, SRZ ;  /* 0x00000000000c7805 */ /* 0x001fe4000001ff00 */
[----:B-1----:R-:W-:Y:S02]  /*14a0*/  MOV R14, RZ ;  /* 0x000000ff000e7202 */ /* 0x002fe40000000f00 */
[----:B--2---:R-:W-:Y:S01]  /*14b0*/  CS2R R16, SRZ ;  /* 0x0000000000107805 */ /* 0x004fe2000001ff00 */
[----:B------:R-:W-:Y:S01]  /*14c0*/  HFMA2.MMA R4, -RZ, RZ, 0, 0 ;  /* 0x00000000ff047435 */ /* 0x000fe200000001ff */
        /* <DEDUP_REMOVED lines=18> */
[----:B---3--:R-:W-:Y:S01]  /*15f0*/  HFMA2.MMA R22, -RZ, RZ, 0, 0 ;  /* 0x00000000ff167435 */ /* 0x008fe200000001ff */
[----:B------:R-:W-:Y:S02]  /*1600*/  MOV R19, RZ ;  /* 0x000000ff00137202 */ /* 0x000fe40000000f00 */
[----:B------:R-:W-:Y:S02]  /*1610*/  CS2R R20, SRZ ;  /* 0x0000000000147805 */ /* 0x000fe4000001ff00 */
        /* <DEDUP_REMOVED lines=9> */
[----:B------:R-:W-:Y:S02]  /*16b0*/  ISETP.GE.AND P2, PT, R28, UR57, PT ;  /* 0x000000391c007c0c */ /* 0x000fe4000bf46270 */
[C---:B------:R-:W-:Y:S02]  /*16c0*/  ISETP.GE.AND P1, PT, R5.reuse, UR57, PT ;  /* 0x0000003905007c0c */ /* 0x040fe4000bf26270 */
[----:B0-----:R-:W-:Y:S02]  /*16d0*/  MOV R2, UR47 ;  /* 0x0000002f00027c02 */ /* 0x001fe40008000f00 */
[----:B------:R-:W-:Y:S02]  /*16e0*/  MOV R3, UR46 ;  /* 0x0000002e00037c02 */ /* 0x000fe40008000f00 */
[----:B------:R-:W-:Y:S01]  /*16f0*/  ISETP.GE.AND P0, PT, R26, UR57, PT ;  /* 0x000000391a007c0c */ /* 0x000fe2000bf06270 */
[----:B------:R-:W-:Y:S01]  /*1700*/  IMAD.WIDE R2, R5, 0x4, R2 ;  /* 0x0000000405027825 */ /* 0x000fe200078e0202 */
[----:B------:R-:W-:-:S02]  /*1710*/  ISETP.GE.AND P6, PT, R30, UR57, PT ;  /* 0x000000391e007c0c */ /* 0x000fc4000bfc6270 */
        /* <DEDUP_REMOVED lines=31> */
[----:B------:R-:W-:Y:S04]  /*1910*/  LDS R91, [R115+0x2c] ;  /* 0x00002c00735b7984 */ /* 0x000fe80000000800 */
[----:B------:R-:W-:Y:S04]  /*1920*/  LDS R90, [R115+0x30] ;  /* 0x00003000735a7984 */ /* 0x000fe80000000800 */
[----:B------:R-:W-:Y:S04]  /*1930*/  LDS R89, [R115+0x34] ;  /* 0x0000340073597984 */ /* 0x000fe80000000800 */
[----:B------:R-:W-:Y:S04]  /*1940*/  LDS R88, [R115+0x38] ;  /* 0x0000380073587984 */ /* 0x000fe80000000800 */
[----:B------:R-:W-:Y:S01]  /*1950*/  LDS R87, [R115+0x3c] ;  /* 0x00003c0073577984 */ /* 0x000fe20000000800 */
[----:B------:R-:W-:Y:S01]  /*1960*/  HFMA2.MMA R0, -RZ, RZ, 0, 0 ;  /* 0x00000000ff007435 */ /* 0x000fe200000001ff */
[----:B------:R-:W-:Y:S06]  /*1970*/  BAR.SYNC.DEFER_BLOCKING 0x0 ;  /* 0x0000000000007b1d */ /* 0x000fec0000010000 */
[----:B-1----:R-:W-:Y:S04]  /*1980*/  STL [R1+0x8], R8 ;  /* 0x0000080801007387 */ /* 0x002fe80000100800 */
[----:B------:R-:W3:Y:S04]  /*1990*/  LDL.LU R20, [R1+0x18] ;  /* 0x0000180001147983 */ /* 0x000ee80000300800 */
[----:B--2---:R1:W-:Y:S01]  /*19a0*/  STL [R1+0x4], R7 ;  /* 0x0000040701007387 */ /* 0x0043e20000100800 */
[----:B------:R-:W-:-:S03]  /*19b0*/  CS2R R10, SRZ ;  /* 0x00000000000a7805 */ /* 0x000fc6000001ff00 */
[----:B------:R-:W2:Y:S01]  /*19c0*/  @!P1 LDG.E R0, desc[UR20][R2.64] ;  /* 0x0000001402009981 */ /* 0x000ea2000c1e1900 */
[----:B-1----:R-:W-:Y:S02]  /*19d0*/  CS2R R6, SRZ ;  /* 0x0000000000067805 */ /* 0x002fe4000001ff00 */
[----:B------:R-:W-:Y:S01]  /*19e0*/  ISETP.GE.AND P1, PT, R34, UR57, PT ;  /* 0x0000003922007c0c */ /* 0x000fe2000bf26270 */
[----:B0-----:R0:W-:Y:S04]  /*19f0*/  STL [R1], R4 ;  /* 0x0000000401007387 */ /* 0x0011e80000100800 */
[----:B------:R-:W4:Y:S01]  /*1a00*/  @!P2 LDG.E R6, desc[UR20][R2.64+0x100] ;  /* 0x000100140206a981 */ /* 0x000f22000c1e1900 */
[----:B------:R-:W-:Y:S02]  /*1a10*/  ISETP.GE.AND P2, PT, R35, UR57, PT ;  /* 0x0000003923007c0c */ /* 0x000fe4000bf46270 */
[----:B------:R-:W-:-:S02]  /*1a20*/  CS2R R8, SRZ ;  /* 0x0000000000087805 */ /* 0x000fc4000001ff00 */
[----:B------:R-:W-:Y:S01]  /*1a30*/  CS2R R12, SRZ ;  /* 0x00000000000c7805 */ /* 0x000fe2000001ff00 */
[----:B------:R-:W5:Y:S01]  /*1a40*/  @!P0 LDG.E R7, desc[UR20][R2.64+0x80] ;  /* 0x0000801402078981 */ /* 0x000f62000c1e1900 */
[----:B0-----:R-:W-:Y:S02]  /*1a50*/  MOV R4, RZ ;  /* 0x000000ff00047202 */ /* 0x001fe40000000f00 */
[----:B------:R-:W-:Y:S01]  /*1a60*/  ISETP.GE.AND P0, PT, R15, UR57, PT ;  /* 0x000000390f007c0c */ /* 0x000fe2000bf06270 */
[----:B------:R-:W3:Y:S01]  /*1a70*/  @!P6 LDG.E R9, desc[UR20][R2.64+0x180] ;  /* 0x000180140209e981 */ /* 0x000ee2000c1e1900 */
[----:B------:R-:W-:-:S03]  /*1a80*/  ISETP.GE.AND P6, PT, R36, UR57, PT ;  /* 0x0000003924007c0c */ /* 0x000fc6000bfc6270 */
[----:B------:R-:W3:Y:S01]  /*1a90*/  @!P4 LDG.E R4, desc[UR20][R2.64+0x200] ;  /* 0x000200140204c981 */ /* 0x000ee2000c1e1900 */
[----:B------:R-:W-:Y:S01]  /*1aa0*/  ISETP.GE.AND P4, PT, R18, UR57, PT ;  /* 0x0000003912007c0c */ /* 0x000fe2000bf86270 */
[----:B------:R-:W-:Y:S02]  /*1ab0*/  HFMA2.MMA R15, -RZ, RZ, 0, 0 ;  /* 0x00000000ff0f7435 */ /* 0x000fe400000001ff */
[----:B------:R-:W3:Y:S01]  /*1ac0*/  @!P5 LDG.E R8, desc[UR20][R2.64+0x300] ;  /* 0x000300140208d981 */ /* 0x000ee2000c1e1900 */
[----:B------:R-:W-:-:S03]  /*1ad0*/  ISETP.GE.AND P5, PT, R37, UR57, PT ;  /* 0x0000003925007c0c */ /* 0x000fc6000bfa6270 */
[----:B------:R-:W3:Y:S01]  /*1ae0*/  @!P3 LDG.E R11, desc[UR20][R2.64+0x280] ;  /* 0x00028014020bb981 */ /* 0x000ee2000c1e1900 */
[----:B------:R-:W-:-:S03]  /*1af0*/  ISETP.GE.AND P3, PT, R38, UR57, PT ;  /* 0x0000003926007c0c */ /* 0x000fc6000bf66270 */
[----:B------:R-:W3:Y:S01]  /*1b00*/  @!P2 LDG.E R10, desc[UR20][R2.64+0x400] ;  /* 0x00040014020aa981 */ /* 0x000ee2000c1e1900 */
[----:B------:R-:W-:Y:S01]  /*1b10*/  ISETP.GE.AND P2, PT, R23, UR57, PT ;  /* 0x0000003917007c0c */ /* 0x000fe2000bf46270 */
[----:B------:R-:W-:Y:S02]  /*1b20*/  HFMA2.MMA R19, -RZ, RZ, 0, 0 ;  /* 0x00000000ff137435 */ /* 0x000fe400000001ff */
[----:B------:R-:W3:Y:S01]  /*1b30*/  @!P1 LDG.E R13, desc[UR20][R2.64+0x380] ;  /* 0x00038014020d9981 */ /* 0x000ee2000c1e1900 */
[----:B------:R-:W-:Y:S02]  /*1b40*/  ISETP.GE.AND P1, PT, R24, UR57, PT ;  /* 0x0000003918007c0c */ /* 0x000fe4000bf26270 */
        /* <DEDUP_REMOVED lines=9> */
[----:B------:R0:W3:Y:S02]  /*1be0*/  @!P1 LDG.E R21, desc[UR20][R2.64+0x780] ;  /* 0x0007801402159981 */ /* 0x0000e4000c1e1900 */
[----:B0-----:R-:W0:Y:S01]  /*1bf0*/  LDC R2, c[0x0][0x21c] ;  /* 0x00008700ff027b82 */ /* 0x001e220000000800 */
        /* <DEDUP_REMOVED lines=8> */
[----:B------:R-:W-:Y:S02]  /*1c80*/  MOV R63, RZ ;  /* 0x000000ff003f7202 */ /* 0x000fe40000000f00 */
[----:B0-----:R-:W-:Y:S01]  /*1c90*/  ISETP.GE.AND P0, PT, R2, 0x1, PT ;  /* 0x000000010200780c */ /* 0x001fe20003f06270 */
        /* <DEDUP_REMOVED lines=117> */
.L_x_13227:
[----:B--2---:R-:W2:Y:S01]  /*23f0*/  LDL R2, [R1+0x10] ;  /* 0x0000100001027983 */ /* 0x004ea20000100800 */
[----:B------:R-:W-:Y:S01]  /*2400*/  SHF.L.U32 R6, R135, 0x4, RZ ;  /* 0x0000000487067819 */ /* 0x000fe200000006ff */
[----:B------:R-:W-:Y:S01]  /*2410*/  USHF.R.S32.HI UR57, URZ, 0x1f, UR6 ;  /* 0x0000001f3f397899 */ /* 0x000fe20008011406 */
[----:B------:R-:W-:Y:S02]  /*2420*/  UMOV UR44, UR28 ;  /* 0x0000001c002c7c82 */ /* 0x000fe40008000000 */
[----:B------:R-:W-:Y:S01]  /*2430*/  LOP3.LUT R6, R6, 0xfffffe00, RZ, 0xc0, !PT ;  /* 0xfffffe0006067812 */ /* 0x000fe200078ec0ff */
[----:B------:R-:W-:Y:S01]  /*2440*/  UIMAD UR16, UR57, UR38, URZ ;  /* 0x00000026391072a4 */ /* 0x000fe2000f8e023f */
[----:B------:R-:W3:Y:S01]  /*2450*/  LDL R31, [R1+0xc] ;  /* 0x00000c00011f7983 */ /* 0x000ee20000100800 */
[----:B------:R-:W-:Y:S01]  /*2460*/  UMOV UR45, UR11 ;  /* 0x0000000b002d7c82 */ /* 0x000fe20008000000 */
[C---:B------:R-:W-:Y:S01]  /*2470*/  LOP3.LUT R4, R6.reuse, 0x1f, R135, 0xf8, !PT ;  /* 0x0000001f06047812 */ /* 0x040fe200078ef887 */
[----:B------:R-:W-:Y:S01]  /*2480*/  UIMAD.WIDE.U32 UR44, UR6, UR38, UR44 ;  /* 0x00000026062c72a5 */ /* 0x000fe2000f8e002c */
[----:B------:R-:W4:Y:S01]  /*2490*/  LDL R30, [R1+0x8] ;  /* 0x00000800011e7983 */ /* 0x000f220000100800 */
[----:B------:R-:W-:Y:S01]  /*24a0*/  UIMAD UR16, UR6, UR39, UR16 ;  /* 0x00000027061072a4 */ /* 0x000fe2000f8e0210 */
[----:B------:R-:W-:Y:S01]  /*24b0*/  IADD3 R4, R6, R4, RZ ;  /* 0x0000000406047210 */ /* 0x000fe20007ffe0ff */
[----:B------:R-:W-:Y:S01]  /*24c0*/  ULEA UR55, UP0, UR44, UR40, 0x3 ;  /* 0x000000282c377291 */ /* 0x000fe2000f80183f */
[----:B------:R-:W4:Y:S01]  /*24d0*/  LDL R29, [R1+0x4] ;  /* 0x00000400011d7983 */ /* 0x000f220000100800 */
[----:B------:R-:W-:Y:S01]  /*24e0*/  UIADD3 UR16, UR45, UR16, URZ ;  /* 0x000000102d107290 */ /* 0x000fe2000fffe03f */
[----:B------:R-:W-:-:S02]  /*24f0*/  IADD3 R5, R4, 0x20, RZ ;  /* 0x0000002004057810 */ /* 0x000fc40007ffe0ff */
[----:B------:R-:W-:Y:S01]  /*2500*/  MOV R9, UR42 ;  /* 0x0000002a00097c02 */ /* 0x000fe20008000f00 */
[----:B------:R-:W-:Y:S01]  /*2510*/  ULEA.HI.X UR44, UR44, UR41, UR16, 0x3, UP0 ;  /* 0x000000292c2c7291 */ /* 0x000fe200080f1c10 */
[----:B------:R-:W-:Y:S01]  /*2520*/  ISETP.GE.AND P3, PT, R5, UR14, PT ;  /* 0x0000000e05007c0c */ /* 0x000fe2000bf66270 */
[----:B------:R-:W-:Y:S01]  /*2530*/  UIMAD UR16, UR57, UR42, URZ ;  /* 0x0000002a391072a4 */ /* 0x000fe2000f8e023f */
[--C-:B------:R-:W-:Y:S01]  /*2540*/  SHF.R.S32.HI R5, RZ, 0x1f, R4.reuse ;  /* 0x0000001fff057819 */ /* 0x100fe20000011404 */
[----:B------:R-:W4:Y:S01]  /*2550*/  LDL R28, [R1] ;  /* 0x00000000011c7983 */ /* 0x000f220000100800 */
[C---:B------:R-:W-:Y:S01]  /*2560*/  IADD3 R7, R4.reuse, 0x60, RZ ;  /* 0x0000006004077810 */ /* 0x040fe20007ffe0ff */
[----:B------:R-:W-:Y:S01]  /*2570*/  UIMAD UR16, UR6, UR43, UR16 ;  /* 0x0000002b061072a4 */ /* 0x000fe2000f8e0210 */
[----:B------:R-:W-:Y:S01]  /*2580*/  IADD3 R6, R4, 0x40, RZ ;  /* 0x0000004004067810 */ /* 0x000fe20007ffe0ff */
[----:B------:R-:W-:Y:S01]  /*2590*/  IMAD.WIDE.U32 R8, R9, UR6, R4 ;  /* 0x0000000609087c25 */ /* 0x000fe2000f8e0004 */
[----:B------:R-:W-:-:S02]  /*25a0*/  ISETP.GE.AND P1, PT, R7, UR14, PT ;  /* 0x0000000e07007c0c */ /* 0x000fc4000bf26270 */
[----:B------:R-:W-:Y:S02]  /*25b0*/  IADD3 R7, R4, 0x80, RZ ;  /* 0x0000008004077810 */ /* 0x000fe40007ffe0ff */
[----:B------:R-:W-:Y:S02]  /*25c0*/  ISETP.GE.AND P2, PT, R6, UR14, PT ;  /* 0x0000000e06007c0c */ /* 0x000fe4000bf46270 */
[----:B------:R-:W-:Y:S02]  /*25d0*/  IADD3 R5, R9, UR16, RZ ;  /* 0x0000001009057c10 */ /* 0x000fe4000fffe0ff */
[----:B------:R-:W-:Y:S02]  /*25e0*/  LEA R6, P4, R8, UR19, 0x2 ;  /* 0x0000001308067c11 */ /* 0x000fe4000f8810ff */
[----:B------:R-:W-:Y:S02]  /*25f0*/  ISETP.GE.AND P0, PT, R7, UR14, PT ;  /* 0x0000000e07007c0c */ /* 0x000fe4000bf06270 */
[----:B------:R-:W-:-:S02]  /*2600*/  IADD3 R9, R4, 0xc0, RZ ;  /* 0x000000c004097810 */ /* 0x000fc40007ffe0ff */
[----:B------:R-:W-:Y:S01]  /*2610*/  LEA.HI.X R7, R8, UR18, R5, 0x2, P4 ;  /* 0x0000001208077c11 */ /* 0x000fe2000a0f1405 */
[----:B------:R-:W-:Y:S01]  /*2620*/  HFMA2.MMA R5, -RZ, RZ, 0, 0 ;  /* 0x00000000ff057435 */ /* 0x000fe200000001ff */
[----:B------:R-:W-:Y:S02]  /*2630*/  ISETP.GE.AND P4, PT, R9, UR14, PT ;  /* 0x0000000e09007c0c */ /* 0x000fe4000bf86270 */
[----:B------:R-:W-:Y:S01]  /*2640*/  MOV R12, RZ ;  /* 0x000000ff000c7202 */ /* 0x000fe20000000f00 */
[----:B------:R-:W-:Y:S01]  /*2650*/  HFMA2.MMA R9, -RZ, RZ, 0, 0 ;  /* 0x00000000ff097435 */ /* 0x000fe200000001ff */
[C---:B------:R-:W-:Y:S02]  /*2660*/  IADD3 R13, R4.reuse, 0x140, RZ ;  /* 0x00000140040d7810 */ /* 0x040fe40007ffe0ff */
[----:B------:R-:W-:Y:S02]  /*2670*/  CS2R R14, SRZ ;  /* 0x00000000000e7805 */ /* 0x000fe4000001ff00 */
[----:B------:R-:W-:-:S02]  /*2680*/  IADD3 R10, R4, 0xa0, RZ ;  /* 0x000000a0040a7810 */ /* 0x000fc40007ffe0ff */
        /* <DEDUP_REMOVED lines=9> */
[----:B------:R-:W-:Y:S01]  /*2720*/  MOV R3, UR44 ;  /* 0x0000002c00037c02 */ /* 0x000fe20008000f00 */
[----:B------:R-:W4:Y:S01]  /*2730*/  @!P1 LDG.E R9, desc[UR20][R6.64+0x180] ;  /* 0x0001801406099981 */ /* 0x000f22000c1e1900 */
[C---:B------:R-:W-:Y:S02]  /*2740*/  IADD3 R8, R4.reuse, 0x120, RZ ;  /* 0x0000012004087810 */ /* 0x040fe40007ffe0ff */
[----:B------:R-:W-:Y:S01]  /*2750*/  IADD3 R11, R4, 0x100, RZ ;  /* 0x00000100040b7810 */ /* 0x000fe20007ffe0ff */
[----:B------:R-:W4:Y:S01]  /*2760*/  @!P2 LDG.E R10, desc[UR20][R6.64+0x100] ;  /* 0x00010014060aa981 */ /* 0x000f22000c1e1900 */
[----:B------:R-:W-:Y:S01]  /*2770*/  ISETP.GE.AND P4, PT, R13, UR14, PT ;  /* 0x0000000e0d007c0c */ /* 0x000fe2000bf86270 */
[----:B------:R-:W-:Y:S01]  /*2780*/  HFMA2.MMA R13, -RZ, RZ, 0, 0 ;  /* 0x00000000ff0d7435 */ /* 0x000fe200000001ff */
[----:B------:R-:W-:Y:S02]  /*2790*/  ISETP.GE.AND P1, PT, R8, UR14, PT ;  /* 0x0000000e08007c0c */ /* 0x000fe4000bf26270 */
[----:B------:R-:W-:Y:S01]  /*27a0*/  ISETP.GE.AND P2, PT, R11, UR14, PT ;  /* 0x0000000e0b007c0c */ /* 0x000fe2000bf46270 */
[----:B------:R-:W-:Y:S01]  /*27b0*/  HFMA2.MMA R11, -RZ, RZ, 0, 0 ;  /* 0x00000000ff0b7435 */ /* 0x000fe200000001ff */
[----:B------:R-:W-:-:S02]  /*27c0*/  IADD3 R17, R4, 0x1a0, RZ ;  /* 0x000001a004117810 */ /* 0x000fc40007ffe0ff */
[----:B------:R-:W-:-:S03]  /*27d0*/  MOV R16, RZ ;  /* 0x000000ff00107202 */ /* 0x000fc60000000f00 */
[----:B------:R-:W4:Y:S01]  /*27e0*/  @!P3 LDG.E R13, desc[UR20][R6.64+0x380] ;  /* 0x00038014060db981 */ /* 0x000f22000c1e1900 */
[----:B------:R-:W-:Y:S02]  /*27f0*/  ISETP.GE.AND P3, PT, R17, UR14, PT ;  /* 0x0000000e11007c0c */ /* 0x000fe4000bf66270 */
[C---:B------:R-:W-:Y:S01]  /*2800*/  IADD3 R17, R4.reuse, 0x1e0, RZ ;  /* 0x000001e004117810 */ /* 0x040fe20007ffe0ff */
[----:B------:R-:W4:Y:S01]  /*2810*/  @!P1 LDG.E R15, desc[UR20][R6.64+0x480] ;  /* 0x00048014060f9981 */ /* 0x000f22000c1e1900 */
[C---:B------:R-:W-:Y:S02]  /*2820*/  IADD3 R18, R4.reuse, 0x1c0, RZ ;  /* 0x000001c004127810 */ /* 0x040fe40007ffe0ff */
[----:B------:R-:W-:Y:S01]  /*2830*/  IADD3 R8, R4, 0x160, RZ ;  /* 0x0000016004087810 */ /* 0x000fe20007ffe0ff */
[----:B------:R-:W4:Y:S01]  /*2840*/  @!P2 LDG.E R16, desc[UR20][R6.64+0x400] ;  /* 0x000400140610a981 */ /* 0x000f22000c1e1900 */
[----:B------:R-:W-:Y:S02]  /*2850*/  ISETP.GE.AND P1, PT, R17, UR14, PT ;  /* 0x0000000e11007c0c */ /* 0x000fe4000bf26270 */
[----:B------:R-:W-:Y:S01]  /*2860*/  ISETP.GE.AND P2, PT, R18, UR14, PT ;  /* 0x0000000e12007c0c */ /* 0x000fe2000bf46270 */
[----:B------:R-:W4:Y:S01]  /*2870*/  @!P5 LDG.E R11, desc[UR20][R6.64+0x280] ;  /* 0x00028014060bd981 */ /* 0x000f22000c1e1900 */
[----:B------:R-:W-:-:S02]  /*2880*/  ISETP.GE.AND P5, PT, R8, UR14, PT ;  /* 0x0000000e08007c0c */ /* 0x000fc4000bfa6270 */
[----:B------:R-:W-:Y:S02]  /*2890*/  CS2R R18, SRZ ;  /* 0x0000000000127805 */ /* 0x000fe4000001ff00 */
[----:B------:R-:W-:Y:S02]  /*28a0*/  MOV R8, RZ ;  /* 0x000000ff00087202 */ /* 0x000fe40000000f00 */
[----:B------:R-:W-:Y:S02]  /*28b0*/  CS2R R22, SRZ ;  /* 0x0000000000167805 */ /* 0x000fe4000001ff00 */
[C---:B------:R-:W-:Y:S02]  /*28c0*/  IADD3 R21, R4.reuse, 0x200, RZ ;  /* 0x0000020004157810 */ /* 0x040fe40007ffe0ff */
[----:B------:R-:W-:Y:S01]  /*28d0*/  IADD3 R24, R4, 0x220, RZ ;  /* 0x0000022004187810 */ /* 0x000fe20007ffe0ff */
[----:B------:R-:W4:Y:S01]  /*28e0*/  @!P0 LDG.E R18, desc[UR20][R6.64+0x500] ;  /* 0x0005001406128981 */ /* 0x000f22000c1e1900 */
[----:B------:R-:W-:-:S02]  /*28f0*/  ISETP.GE.AND P0, PT, R21, UR14, PT ;  /* 0x0000000e15007c0c */ /* 0x000fc4000bf06270 */
[----:B------:R-:W-:Y:S01]  /*2900*/  IADD3 R21, R4, 0x240, RZ ;  /* 0x0000024004157810 */ /* 0x000fe20007ffe0ff */
[----:B------:R-:W4:Y:S01]  /*2910*/  @!P1 LDG.E R23, desc[UR20][R6.64+0x780] ;  /* 0x0007801406179981 */ /* 0x000f22000c1e1900 */
[----:B------:R-:W-:Y:S01]  /*2920*/  ISETP.GE.AND P1, PT, R24, UR14, PT ;  /* 0x0000000e18007c0c */ /* 0x000fe2000bf26270 */
[----:B------:R-:W-:Y:S02]  /*2930*/  HFMA2.MMA R17, -RZ, RZ, 0, 0 ;  /* 0x00000000ff117435 */ /* 0x000fe400000001ff */
[----:B------:R-:W4:Y:S01]  /*2940*/  @!P2 LDG.E R22, desc[UR20][R6.64+0x700] ;  /* 0x000700140616a981 */ /* 0x000f22000c1e1900 */
[----:B------:R-:W-:Y:S01]  /*2950*/  ISETP.GE.AND P2, PT, R21, UR14, PT ;  /* 0x0000000e15007c0c */ /* 0x000fe2000bf46270 */
[----:B------:R-:W-:Y:S01]  /*2960*/  HFMA2.MMA R21, -RZ, RZ, 0, 0 ;  /* 0x00000000ff157435 */ /* 0x000fe200000001ff */
[----:B------:R-:W-:Y:S01]  /*2970*/  IADD3 R25, R4, 0x260, RZ ;  /* 0x0000026004197810 */ /* 0x000fe20007ffe0ff */
[----:B------:R-:W4:Y:S01]  /*2980*/  @!P3 LDG.E R19, desc[UR20][R6.64+0x680] ;  /* 0x000680140613b981 */ /* 0x000f22000c1e1900 */
[----:B------:R-:W-:-:S02]  /*2990*/  MOV R20, RZ ;  /* 0x000000ff00147202 */ /* 0x000fc40000000f00 */
[----:B------:R-:W-:Y:S01]  /*29a0*/  MOV R24, RZ ;  /* 0x000000ff00187202 */ /* 0x000fe20000000f00 */
[----:B------:R-:W4:Y:S01]  /*29b0*/  @!P5 LDG.E R17, desc[UR20][R6.64+0x580] ;  /* 0x000580140611d981 */ /* 0x000f22000c1e1900 */
[----:B------:R-:W-:Y:S02]  /*29c0*/  ISETP.GE.AND P3, PT, R25, UR14, PT ;  /* 0x0000000e19007c0c */ /* 0x000fe4000bf66270 */
[C---:B------:R-:W-:Y:S01]  /*29d0*/  IADD3 R25, R4.reuse, 0x280, RZ ;  /* 0x0000028004197810 */ /* 0x040fe20007ffe0ff */
[----:B------:R-:W4:Y:S01]  /*29e0*/  @!P4 LDG.E R20, desc[UR20][R6.64+0x600] ;  /* 0x000600140614c981 */ /* 0x000f22000c1e1900 */
[----:B------:R-:W-:-:S03]  /*29f0*/  IADD3 R26, R4, 0x2a0, RZ ;  /* 0x000002a0041a7810 */ /* 0x000fc60007ffe0ff */
[----:B------:R-:W4:Y:S01]  /*2a00*/  @!P0 LDG.E R21, desc[UR20][R6.64+0x800] ;  /* 0x0008001406158981 */ /* 0x000f22000c1e1900 */
[----:B------:R-:W-:-:S03]  /*2a10*/  ISETP.GE.AND P0, PT, R25, UR14, PT ;  /* 0x0000000e19007c0c */ /* 0x000fc6000bf06270 */
[----:B------:R-:W4:Y:S01]  /*2a20*/  @!P1 LDG.E R24, desc[UR20][R6.64+0x880] ;  /* 0x0008801406189981 */ /* 0x000f22000c1e1900 */
[----:B------:R-:W-:Y:S02]  /*2a30*/  ISETP.GE.AND P1, PT, R26, UR14, PT ;  /* 0x0000000e1a007c0c */ /* 0x000fe4000bf26270 */
[----:B01----:R-:W-:Y:S02]  /*2a40*/  CS2R R64, SRZ ;  /* 0x0000000000407805 */ /* 0x003fe4000001ff00 */
[----:B------:R-:W-:Y:S02]  /*2a50*/  CS2R R66, SRZ ;  /* 0x0000000000427805 */ /* 0x000fe4000001ff00 */
[C---:B------:R-:W-:Y:S02]  /*2a60*/  IADD3 R27, R4.reuse, 0x2c0, RZ ;  /* 0x000002c0041b7810 */ /* 0x040fe40007ffe0ff */
[----:B------:R-:W-:Y:S02]  /*2a70*/  IADD3 R25, R4, 0x2e0, RZ ;  /* 0x000002e004197810 */ /* 0x000fe40007ffe0ff */
[----:B------:R-:W-:Y:S01]  /*2a80*/  CS2R R68, SRZ ;  /* 0x0000000000447805 */ /* 0x000fe2000001ff00 */
[----:B------:R-:W4:Y:S01]  /*2a90*/  @!P2 LDG.E R64, desc[UR20][R6.64+0x900] ;  /* 0x000900140640a981 */ /* 0x000f22000c1e1900 */
[----:B------:R-:W-:-:S02]  /*2aa0*/  ISETP.GE.AND P2, PT, R27, UR14, PT ;  /* 0x0000000e1b007c0c */ /* 0x000fc4000bf46270 */
[C---:B------:R-:W-:Y:S01]  /*2ab0*/  IADD3 R26, R4.reuse, 0x300, RZ ;  /* 0x00000300041a7810 */ /* 0x040fe20007ffe0ff */
[----:B------:R-:W4:Y:S01]  /*2ac0*/  @!P3 LDG.E R66, desc[UR20][R6.64+0x980] ;  /* 0x000980140642b981 */ /* 0x000f22000c1e1900 */
[----:B------:R-:W-:Y:S02]  /*2ad0*/  ISETP.GE.AND P3, PT, R25, UR14, PT ;  /* 0x0000000e19007c0c */ /* 0x000fe4000bf66270 */
[----:B------:R-:W-:Y:S01]  /*2ae0*/  IADD3 R25, R4, 0x320, RZ ;  /* 0x0000032004197810 */ /* 0x000fe20007ffe0ff */
[----:B------:R-:W4:Y:S01]  /*2af0*/  @!P0 LDG.E R65, desc[UR20][R6.64+0xa00] ;  /* 0x000a001406418981 */ /* 0x000f22000c1e1900 */
[----:B------:R-:W-:-:S03]  /*2b00*/  ISETP.GE.AND P0, PT, R26, UR14, PT ;  /* 0x0000000e1a007c0c */ /* 0x000fc6000bf06270 */
[----:B------:R-:W4:Y:S01]  /*2b10*/  @!P1 LDG.E R68, desc[UR20][R6.64+0xa80] ;  /* 0x000a801406449981 */ /* 0x000f22000c1e1900 */
[----:B------:R-:W-:Y:S02]  /*2b20*/  ISETP.GE.AND P1, PT, R25, UR14, PT ;  /* 0x0000000e19007c0c */ /* 0x000fe4000bf26270 */
[----:B------:R-:W-:Y:S02]  /*2b30*/  CS2R R70, SRZ ;  /* 0x0000000000467805 */ /* 0x000fe4000001ff00 */
[C---:B------:R-:W-:Y:S02]  /*2b40*/  IADD3 R26, R4.reuse, 0x340, RZ ;  /* 0x00000340041a7810 */ /* 0x040fe40007ffe0ff */
[----:B------:R-:W-:Y:S01]  /*2b50*/  CS2R R130, SRZ ;  /* 0x0000000000827805 */ /* 0x000fe2000001ff00 */
[----:B------:R-:W4:Y:S01]  /*2b60*/  @!P2 LDG.E R67, desc[UR20][R6.64+0xb00] ;  /* 0x000b00140643a981 */ /* 0x000f22000c1e1900 */
[----:B------:R-:W-:Y:S02]  /*2b70*/  IADD3 R25, R4, 0x360, RZ ;  /* 0x0000036004197810 */ /* 0x000fe40007ffe0ff */
[----:B------:R-:W-:Y:S01]  /*2b80*/  ISETP.GE.AND P2, PT, R26, UR14, PT ;  /* 0x0000000e1a007c0c */ /* 0x000fe2000bf46270 */
[----:B------:R-:W4:Y:S01]  /*2b90*/  @!P3 LDG.E R70, desc[UR20][R6.64+0xb80] ;  /* 0x000b80140646b981 */ /* 0x000f22000c1e1900 */
[----:B------:R-:W-:-:S03]  /*2ba0*/  ISETP.GE.AND P3, PT, R25, UR14, PT ;  /* 0x0000000e19007c0c */ /* 0x000fc6000bf66270 */
[----:B------:R-:W4:Y:S01]  /*2bb0*/  @!P0 LDG.E R69, desc[UR20][R6.64+0xc00] ;  /* 0x000c001406458981 */ /* 0x000f22000c1e1900 */
[----:B------:R-:W-:-:S03]  /*2bc0*/  IADD3 R25, R4, 0x380, RZ ;  /* 0x0000038004197810 */ /* 0x000fc60007ffe0ff */
[----:B------:R-:W4:Y:S01]  /*2bd0*/  @!P1 LDG.E R130, desc[UR20][R6.64+0xc80] ;  /* 0x000c801406829981 */ /* 0x000f22000c1e1900 */
[----:B------:R-:W-:Y:S02]  /*2be0*/  IADD3 R26, R4, 0x3a0, RZ ;  /* 0x000003a0041a7810 */ /* 0x000fe40007ffe0ff */
[----:B------:R-:W-:Y:S01]  /*2bf0*/  ISETP.GE.AND P0, PT, R25, UR14, PT ;  /* 0x0000000e19007c0c */ /* 0x000fe2000bf06270 */
[----:B------:R-:W4:Y:S01]  /*2c00*/  @!P2 LDG.E R71, desc[UR20][R6.64+0xd00] ;  /* 0x000d00140647a981 */ /* 0x000f22000c1e1900 */
[----:B------:R-:W-:Y:S02]  /*2c10*/  ISETP.GE.AND P1, PT, R26, UR14, PT ;  /* 0x0000000e1a007c0c */ /* 0x000fe4000bf26270 */
[----:B------:R-:W-:Y:S02]  /*2c20*/  CS2R R136, SRZ ;  /* 0x0000000000887805 */ /* 0x000fe4000001ff00 */
[C---:B------:R-:W-:Y:S02]  /*2c30*/  IADD3 R25, R4.reuse, 0x3c0, RZ ;  /* 0x000003c004197810 */ /* 0x040fe40007ffe0ff */
[----:B------:R-:W-:-:S02]  /*2c40*/  IADD3 R4, R4, 0x3e0, RZ ;  /* 0x000003e004047810 */ /* 0x000fc40007ffe0ff */
[----:B------:R-:W4:Y:S04]  /*2c50*/  @!P3 LDG.E R136, desc[UR20][R6.64+0xd80] ;  /* 0x000d80140688b981 */ /* 0x000f28000c1e1900 */
[----:B------:R-:W4:Y:S01]  /*2c60*/  @!P0 LDG.E R131, desc[UR20][R6.64+0xe00] ;  /* 0x000e001406838981 */ /* 0x000f22000c1e1900 */
[----:B------:R-:W-:-:S03]  /*2c70*/  ISETP.GE.AND P0, PT, R25, UR14, PT ;  /* 0x0000000e19007c0c */ /* 0x000fc6000bf06270 */
[----:B------:R-:W4:Y:S01]  /*2c80*/  @!P1 LDG.E R137, desc[UR20][R6.64+0xe80] ;  /* 0x000e801406899981 */ /* 0x000f22000c1e1900 */
[----:B------:R-:W-:Y:S01]  /*2c90*/  ISETP.GE.AND P1, PT, R4, UR14, PT ;  /* 0x0000000e04007c0c */ /* 0x000fe2000bf26270 */
[----:B------:R-:W-:Y:S01]  /*2ca0*/  HFMA2.MMA R4, -RZ, RZ, 0, 0 ;  /* 0x00000000ff047435 */ /* 0x000fe200000001ff */
[----:B------:R-:W-:-:S09]  /*2cb0*/  MOV R138, RZ ;  /* 0x000000ff008a7202 */ /* 0x000fd20000000f00 */
[----:B------:R-:W4:Y:S04]  /*2cc0*/  @!P0 LDG.E R4, desc[UR20][R6.64+0xf00] ;  /* 0x000f001406048981 */ /* 0x000f28000c1e1900 */
[----:B------:R-:W4:Y:S01]  /*2cd0*/  @!P1 LDG.E R138, desc[UR20][R6.64+0xf80] ;  /* 0x000f8014068a9981 */ /* 0x000f22000c1e1900 */
[----:B--2---:R-:W-:Y:S02]  /*2ce0*/  ISETP.NE.AND P6, PT, R2, RZ, PT ;  /* 0x000000ff0200720c */ /* 0x004fe40003fc5270 */
[----:B------:R-:W-:-:S06]  /*2cf0*/  MOV R2, UR55 ;  /* 0x0000003700027c02 */ /* 0x000fcc0008000f00 */
[----:B------:R-:W2:Y:S05]  /*2d00*/  LDG.E.64 R2, desc[UR20][R2.64] ;  /* 0x0000001402027981 */ /* 0x000eaa000c1e1b00 */
[----:B------:R0:W2:Y:S01]  /*2d10*/  @!P6 LDG.E R8, desc[UR20][R6.64] ;  /* 0x000000140608e981 */ /* 0x0000a2000c1e1900 */
[----:B------:R-:W-:-:S04]  /*2d20*/  UIADD3 UR16, UR17, -0x1, URZ ;  /* 0xffffffff11107890 */ /* 0x000fc8000fffe03f */
[----:B------:R-:W-:-:S04]  /*2d30*/  ULEA.HI UR44, UR16, UR16, URZ, 0x1 ;  /* 0x00000010102c7291 */ /* 0x000fc8000f8f083f */
[----:B------:R-:W-:Y:S01]  /*2d40*/  ULOP3.LUT UR44, UR44, 0xfffffe, URZ, 0xc0, !UPT ;  /* 0x00fffffe2c2c7892 */ /* 0x000fe2000f8ec03f */
[----:B---3--:R-:W-:-:S03]  /*2d50*/  FADD.FTZ R31, R31, UR8 ;  /* 0x000000081f1f7e21 */ /* 0x008fc60008010000 */
[----:B------:R-:W-:-:S07]  /*2d60*/  UIADD3 UR16, UR16, -UR44, URZ ;  /* 0x8000002c10107290 */ /* 0x000fce000fffe03f */
[----:B------:R-:W1:Y:S01]  /*2d70*/  S2UR UR44, SR_CgaCtaId ;  /* 0x00000000002c79c3 */ /* 0x000e620000008800 */
[----:B----4-:R-:W-:Y:S01]  /*2d80*/  FADD.FTZ R30, R30, UR8 ;  /* 0x000000081e1e7e21 */ /* 0x010fe20008010000 */
[----:B------:R-:W-:Y:S01]  /*2d90*/  FADD.FTZ R29, R29, UR8 ;  /* 0x000000081d1d7e21 */ /* 0x000fe20008010000 */
[----:B------:R-:W-:Y:S01]  /*2da0*/  ULEA UR16, UR16, UR6, 0x8 ;  /* 0x0000000610107291 */ /* 0x000fe2000f8e403f */
[----:B------:R-:W-:Y:S01]  /*2db0*/  FADD.FTZ R27, R98, UR8 ;  /* 0x00000008621b7e21 */ /* 0x000fe20008010000 */
[C---:B------:R-:W-:Y:S01]  /*2dc0*/  ISETP.NE.AND P2, PT, R135.reuse, RZ, PT ;  /* 0x000000ff8700720c */ /* 0x040fe20003f45270 */
[----:B------:R-:W-:Y:S01]  /*2dd0*/  FADD.FTZ R28, R28, UR8 ;  /* 0x000000081c1c7e21 */ /* 0x000fe20008010000 */
[----:B------:R-:W-:Y:S02]  /*2de0*/  LOP3.LUT R251, R135, 0x1f, RZ, 0xc0, !PT ;  /* 0x0000001f87fb7812 */ /* 0x000fe400078ec0ff */
[----:B------:R-:W-:Y:S02]  /*2df0*/  MOV R26, UR17 ;  /* 0x00000011001a7c02 */ /* 0x000fe40008000f00 */
[----:B------:R-:W-:-:S04]  /*2e00*/  ISETP.NE.AND P0, PT, R251, RZ, PT ;  /* 0x000000fffb00720c */ /* 0x000fc80003f05270 */
[----:B------:R-:W-:Y:S01]  /*2e10*/  ISETP.LT.OR P1, PT, R26, 0x2, P0 ;  /* 0x000000021a00780c */ /* 0x000fe20000721670 */
[----:B------:R-:W-:Y:S01]  /*2e20*/  FADD.FTZ R26, R97, UR8 ;  /* 0x00000008611a7e21 */ /* 0x000fe20008010000 */
[----:B------:R-:W-:Y:S01]  /*2e30*/  FADD.FTZ R152, R93, UR8 ;  /* 0x000000085d987e21 */ /* 0x000fe20008010000 */
[----:B------:R-:W-:Y:S01]  /*2e40*/  FADD.FTZ R151, R91, UR8 ;  /* 0x000000085b977e21 */ /* 0x000fe20008010000 */
[----:B------:R-:W-:Y:S01]  /*2e50*/  HFMA2.MMA R154, -RZ, RZ, 0, 9.5367431640625e-07 ;  /* 0x00000010ff9a7435 */ /* 0x000fe200000001ff */
[----:B------:R-:W-:Y:S01]  /*2e60*/  FADD.FTZ R209, R88, UR8 ;  /* 0x0000000858d17e21 */ /* 0x000fe20008010000 */
[----:B------:R-:W-:Y:S01]  /*2e70*/  FADD.FTZ R208, R87, UR8 ;  /* 0x0000000857d07e21 */ /* 0x000fe20008010000 */
[----:B--2---:R-:W-:-:S13]  /*2e80*/  R2UR UR56, R3 ;  /* 0x00000000033872ca */ /* 0x004fda00000e0000 */
[----:B------:R-:W-:Y:S01]  /*2e90*/  FMUL.FTZ R3, R31, UR56 ;  /* 0x000000381f037c20 */ /* 0x000fe20008410000 */
[----:B0-----:R-:W-:-:S03]  /*2ea0*/  FMUL.FTZ R6, R29, UR56 ;  /* 0x000000381d067c20 */ /* 0x001fc60008410000 */
[----:B------:R-:W-:Y:S01]  /*2eb0*/  FMUL.RZ R25, R3, 0.15915493667125701904 ;  /* 0x3e22f98303197820 */ /* 0x000fe2000040c000 */
[----:B------:R-:W-:Y:S01]  /*2ec0*/  FMUL.FTZ R3, R30, UR56 ;  /* 0x000000381e037c20 */ /* 0x000fe20008410000 */
[----:B------:R-:W-:Y:S02]  /*2ed0*/  STS [R133], R8 ;  /* 0x0000000885007388 */ /* 0x000fe40000000800 */
[----:B------:R-:W-:Y:S01]  /*2ee0*/  MUFU.SIN R139, R25 ;  /* 0x00000019008b7308 */ /* 0x000fe20000000400 */
[----:B------:R-:W-:Y:S01]  /*2ef0*/  FMUL.RZ R7, R3, 0.15915493667125701904 ;  /* 0x3e22f98303077820 */ /* 0x000fe2000040c000 */
[----:B------:R-:W-:Y:S01]  /*2f00*/  IADD3 R3, R135, 0x200, RZ ;  /* 0x0000020087037810 */ /* 0x000fe20007ffe0ff */
[----:B------:R0:W-:Y:S05]  /*2f10*/  STS [R132+0x80], R5 ;  /* 0x0000800584007388 */ /* 0x0001ea0000000800 */
[----:B------:R2:W-:Y:S01]  /*2f20*/  MUFU.COS R141, R25 ;  /* 0x00000019008d7308 */ /* 0x0005e20000000000 */
[----:B------:R3:W-:Y:S01]  /*2f30*/  STS [R129+0x100], R10 ;  /* 0x0001000a81007388 */ /* 0x0007e20000000800 */
[----:B0-----:R-:W-:Y:S01]  /*2f40*/  FMUL.FTZ R5, R27, UR56 ;  /* 0x000000381b057c20 */ /* 0x001fe20008410000 */
[----:B--2---:R-:W-:Y:S01]  /*2f50*/  FMUL.RZ R25, R6, 0.15915493667125701904 ;  /* 0x3e22f98306197820 */ /* 0x004fe2000040c000 */
[----:B------:R-:W-:-:S02]  /*2f60*/  MOV R6, UR16 ;  /* 0x0000001000067c02 */ /* 0x000fc40008000f00 */
[----:B---3--:R-:W-:Y:S02]  /*2f70*/  FMUL.RZ R10, R5, 0.15915493667125701904 ;  /* 0x3e22f983050a7820 */ /* 0x008fe4000040c000 */
[----:B------:R-:W-:Y:S01]  /*2f80*/  MUFU.SIN R207, R7 ;  /* 0x0000000700cf7308 */ /* 0x000fe20000000400 */
[----:B------:R-:W-:Y:S01]  /*2f90*/  SEL R3, R6, R3, !P2 ;  /* 0x0000000306037207 */ /* 0x000fe20005000000 */
[----:B------:R-:W-:Y:S01]  /*2fa0*/  FMUL.FTZ R6, R28, UR56 ;  /* 0x000000381c067c20 */ /* 0x000fe20008410000 */
[----:B------:R0:W-:Y:S01]  /*2fb0*/  STS [R128+0x180], R9 ;  /* 0x0001800980007388 */ /* 0x0001e20000000800 */
[----:B------:R-:W-:Y:S01]  /*2fc0*/  UMOV UR16, 0x400 ;  /* 0x0000040000107882 */ /* 0x000fe20000000000 */
[----:B------:R-:W-:-:S03]  /*2fd0*/  IADD3 R5, R134, 0x200, RZ ;  /* 0x0000020086057810 */ /* 0x000fc60007ffe0ff */
[----:B------:R2:W-:Y:S01]  /*2fe0*/  MUFU.COS R206, R7 ;  /* 0x0000000700ce7308 */ /* 0x0005e20000000000 */
[----:B------:R-:W-:Y:S01]  /*2ff0*/  STS [R127+0x200], R12 ;  /* 0x0002000c7f007388 */ /* 0x000fe20000000800 */
[----:B-1----:R-:W-:Y:S01]  /*3000*/  ULEA UR16, UR44, UR16, 0x18 ;  /* 0x000000102c107291 */ /* 0x002fe2000f8ec03f */
[----:B------:R-:W-:Y:S02]  /*3010*/  FMUL.RZ R6, R6, 0.15915493667125701904 ;  /* 0x3e22f98306067820 */ /* 0x000fe4000040c000 */
[----:B------:R1:W-:Y:S01]  /*3020*/  STS [R126+0x280], R11 ;  /* 0x0002800b7e007388 */ /* 0x0003e20000000800 */
[-C--:B------:R-:W-:Y:S01]  /*3030*/  LEA.HI.SX32 R5, R5, R134.reuse, 0x1b ;  /* 0x0000008605057211 */ /* 0x080fe200078fdaff */
[----:B------:R-:W-:Y:S01]  /*3040*/  FMUL.FTZ R8, R26, UR56 ;  /* 0x000000381a087c20 */ /* 0x000fe20008410000 */
[C---:B0-----:R-:W-:Y:S02]  /*3050*/  IADD3 R9, R134.reuse, 0x240, RZ ;  /* 0x0000024086097810 */ /* 0x041fe40007ffe0ff */
[----:B--2---:R-:W-:Y:S01]  /*3060*/  IADD3 R7, R134, 0x220, RZ ;  /* 0x0000022086077810 */ /* 0x004fe20007ffe0ff */
[----:B------:R-:W-:Y:S01]  /*3070*/  STS [R125+0x300], R14 ;  /* 0x0003000e7d007388 */ /* 0x000fe20000000800 */
[----:B------:R-:W-:Y:S01]  /*3080*/  MUFU.SIN R202, R6 ;  /* 0x0000000600ca7308 */ /* 0x000fe20000000400 */
[----:B------:R-:W-:Y:S01]  /*3090*/  R2UR UR55, R2 ;  /* 0x00000000023772ca */ /* 0x000fe200000e0000 */
[----:B------:R-:W-:Y:S01]  /*30a0*/  ULDC.64 UR44, c[0x0][0x268] ;  /* 0x00009a00002c7ab9 */ /* 0x000fe20000000a00 */
[----:B------:R0:W-:Y:S01]  /*30b0*/  STS [R124+0x380], R13 ;  /* 0x0003800d7c007388 */ /* 0x0001e20000000800 */
[----:B------:R-:W-:-:S03]  /*30c0*/  LEA.HI.SX32 R7, R7, R134, 0x1b ;  /* 0x0000008607077211 */ /* 0x000fc600078fdaff */
[----:B------:R-:W-:Y:S01]  /*30d0*/  STS [R123+0x400], R16 ;  /* 0x000400107b007388 */ /* 0x000fe20000000800 */
[----:B------:R2:W-:Y:S03]  /*30e0*/  MUFU.COS R203, R6 ;  /* 0x0000000600cb7308 */ /* 0x0005e60000000000 */
[----:B------:R-:W-:Y:S01]  /*30f0*/  STS [R122+0x480], R15 ;  /* 0x0004800f7a007388 */ /* 0x000fe20000000800 */
[----:B-1----:R-:W-:-:S03]  /*3100*/  IADD3 R11, R134, 0x260, RZ ;  /* 0x00000260860b7810 */ /* 0x002fc60007ffe0ff */
[----:B------:R-:W-:Y:S01]  /*3110*/  STS [R121+0x500], R18 ;  /* 0x0005001279007388 */ /* 0x000fe20000000800 */
[----:B------:R-:W-:Y:S02]  /*3120*/  LEA R7, R7, UR16, 0x2 ;  /* 0x0000001007077c11 */ /* 0x000fe4000f8e10ff */
[----:B--2---:R-:W-:Y:S01]  /*3130*/  LEA R6, R5, UR16, 0x2 ;  /* 0x0000001005067c11 */ /* 0x004fe2000f8e10ff */
[----:B------:R-:W-:Y:S01]  /*3140*/  STS [R120+0x580], R17 ;  /* 0x0005801178007388 */ /* 0x000fe20000000800 */
[----:B------:R-:W-:-:S03]  /*3150*/  IADD3 R5, R134, 0x280, RZ ;  /* 0x0000028086057810 */ /* 0x000fc60007ffe0ff */
[----:B------:R-:W-:Y:S01]  /*3160*/  STS [R119+0x600], R20 ;  /* 0x0006001477007388 */ /* 0x000fe20000000800 */
[----:B------:R-:W-:-:S03]  /*3170*/  LEA.HI.SX32 R9, R9, R134, 0x1b ;  /* 0x0000008609097211 */ /* 0x000fc600078fdaff */
[----:B------:R-:W-:Y:S01]  /*3180*/  STS [R118+0x680], R19 ;  /* 0x0006801376007388 */ /* 0x000fe20000000800 */
[----:B------:R-:W-:-:S03]  /*3190*/  LEA.HI.SX32 R11, R11, R134, 0x1b ;  /* 0x000000860b0b7211 */ /* 0x000fc600078fdaff */
[----:B------:R-:W-:Y:S01]  /*31a0*/  STS [R117+0x700], R22 ;  /* 0x0007001675007388 */ /* 0x000fe20000000800 */
[----:B------:R-:W-:-:S03]  /*31b0*/  LEA.HI.SX32 R5, R5, R134, 0x1b ;  /* 0x0000008605057211 */ /* 0x000fc600078fdaff */
[----:B------:R-:W-:Y:S01]  /*31c0*/  STS [R116+0x780], R23 ;  /* 0x0007801774007388 */ /* 0x000fe20000000800 */
[----:B------:R-:W-:-:S03]  /*31d0*/  LEA R9, R9, UR16, 0x2 ;  /* 0x0000001009097c11 */ /* 0x000fc6000f8e10ff */
[----:B------:R1:W-:Y:S01]  /*31e0*/  STS [R6+0x800], R21 ;  /* 0x0008001506007388 */ /* 0x0003e20000000800 */
[----:B------:R-:W-:-:S03]  /*31f0*/  LEA R11, R11, UR16, 0x2 ;  /* 0x000000100b0b7c11 */ /* 0x000fc6000f8e10ff */
[----:B------:R2:W-:Y:S01]  /*3200*/  STS [R7+0x880], R24 ;  /* 0x0008801807007388 */ /* 0x0005e20000000800 */
[----:B------:R-:W-:Y:S01]  /*3210*/  MUFU.SIN R205, R25 ;  /* 0x0000001900cd7308 */ /* 0x000fe20000000400 */
[----:B0-----:R-:W-:Y:S02]  /*3220*/  IADD3 R13, R134, 0x2a0, RZ ;  /* 0x000002a0860d7810 */ /* 0x001fe40007ffe0ff */
[----:B-1----:R-:W-:Y:S01]  /*3230*/  LEA R6, R5, UR16, 0x2 ;  /* 0x0000001005067c11 */ /* 0x002fe2000f8e10ff */
[----:B--2---:R-:W-:-:S04]  /*3240*/  FADD.FTZ R24, R95, UR8 ;  /* 0x000000085f187e21 */ /* 0x004fc80008010000 */
[----:B------:R0:W-:Y:S01]  /*3250*/  MUFU.COS R204, R25 ;  /* 0x0000001900cc7308 */ /* 0x0001e20000000000 */
[----:B------:R-:W-:Y:S01]  /*3260*/  STS [R9+0x900], R64 ;  /* 0x0009004009007388 */ /* 0x000fe20000000800 */
[----:B------:R-:W-:Y:S01]  /*3270*/  FMUL.FTZ R5, R24, UR56 ;  /* 0x0000003818057c20 */ /* 0x000fe20008410000 */
[C---:B------:R-:W-:Y:S02]  /*3280*/  IADD3 R15, R134.reuse, 0x2c0, RZ ;  /* 0x000002c0860f7810 */ /* 0x040fe40007ffe0ff */
[----:B------:R1:W-:Y:S01]  /*3290*/  STS [R11+0x980], R66 ;  /* 0x000980420b007388 */ /* 0x0003e20000000800 */
[----:B------:R-:W-:Y:S01]  /*32a0*/  IADD3 R17, R134, 0x2e0, RZ ;  /* 0x000002e086117810 */ /* 0x000fe20007ffe0ff */
[----:B0-----:R-:W-:Y:S01]  /*32b0*/  FADD.FTZ R25, R96, UR8 ;  /* 0x0000000860197e21 */ /* 0x001fe20008010000 */
[----:B------:R-:W-:Y:S01]  /*32c0*/  FMUL.RZ R12, R8, 0.15915493667125701904 ;  /* 0x3e22f983080c7820 */ /* 0x000fe2000040c000 */
[----:B------:R-:W-:Y:S02]  /*32d0*/  LEA.HI.SX32 R13, R13, R134, 0x1b ;  /* 0x000000860d0d7211 */ /* 0x000fe400078fdaff */
[----:B------:R-:W-:Y:S01]  /*32e0*/  FMUL.FTZ R8, R25, UR56 ;  /* 0x0000003819087c20 */ /* 0x000fe20008410000 */
[----:B-1----:R-:W-:Y:S01]  /*32f0*/  FMUL.RZ R11, R5, 0.15915493667125701904 ;  /* 0x3e22f983050b7820 */ /* 0x002fe2000040c000 */
[----:B------:R-:W-:-:S02]  /*3300*/  IADD3 R5, R134, 0x300, RZ ;  /* 0x0000030086057810 */ /* 0x000fc40007ffe0ff */
[----:B------:R-:W-:Y:S02]  /*3310*/  IADD3 R7, R134, 0x320, RZ ;  /* 0x0000032086077810 */ /* 0x000fe40007ffe0ff */
[-C--:B------:R-:W-:Y:S01]  /*3320*/  LEA.HI.SX32 R15, R15, R134.reuse, 0x1b ;  /* 0x000000860f0f7211 */ /* 0x080fe200078fdaff */
[----:B------:R-:W-:Y:S01]  /*3330*/  MUFU.SIN R200, R10 ;  /* 0x0000000a00c87308 */ /* 0x000fe20000000400 */
[-C--:B------:R-:W-:Y:S02]  /*3340*/  LEA.HI.SX32 R17, R17, R134.reuse, 0x1b ;  /* 0x0000008611117211 */ /* 0x080fe400078fdaff */
[-C--:B------:R-:W-:Y:S02]  /*3350*/  LEA.HI.SX32 R5, R5, R134.reuse, 0x1b ;  /* 0x0000008605057211 */ /* 0x080fe400078fdaff */
[----:B------:R-:W-:Y:S02]  /*3360*/  LEA R13, R13, UR16, 0x2 ;  /* 0x000000100d0d7c11 */ /* 0x000fe4000f8e10ff */
[----:B------:R-:W-:Y:S01]  /*3370*/  LEA.HI.SX32 R7, R7, R134, 0x1b ;  /* 0x0000008607077211 */ /* 0x000fe200078fdaff */
[----:B------:R0:W-:Y:S01]  /*3380*/  MUFU.COS R201, R10 ;  /* 0x0000000a00c97308 */ /* 0x0001e20000000000 */
[----:B------:R-:W-:Y:S01]  /*3390*/  LEA R17, R17, UR16, 0x2 ;  /* 0x0000001011117c11 */ /* 0x000fe2000f8e10ff */
[----:B------:R1:W-:Y:S01]  /*33a0*/  STS [R6+0xa00], R65 ;  /* 0x000a004106007388 */ /* 0x0003e20000000800 */
[----:B------:R-:W-:Y:S01]  /*33b0*/  LEA R7, R7, UR16, 0x2 ;  /* 0x0000001007077c11 */ /* 0x000fe2000f8e10ff */
[----:B0-----:R-:W-:Y:S01]  /*33c0*/  FMUL.RZ R10, R8, 0.15915493667125701904 ;  /* 0x3e22f983080a7820 */ /* 0x001fe2000040c000 */
[----:B------:R-:W-:-:S02]  /*33d0*/  LEA R8, R15, UR16, 0x2 ;  /* 0x000000100f087c11 */ /* 0x000fc4000f8e10ff */
[----:B-1----:R-:W-:Y:S01]  /*33e0*/  LEA R6, R5, UR16, 0x2 ;  /* 0x0000001005067c11 */ /* 0x002fe2000f8e10ff */
[----:B------:R0:W-:Y:S01]  /*33f0*/  STS [R13+0xa80], R68 ;  /* 0x000a80440d007388 */ /* 0x0001e20000000800 */
[----:B------:R-:W-:-:S03]  /*3400*/  IADD3 R9, R134, 0x340, RZ ;  /* 0x0000034086097810 */ /* 0x000fc60007ffe0ff */
[----:B------:R1:W-:Y:S01]  /*3410*/  STS [R8+0xb00], R67 ;  /* 0x000b004308007388 */ /* 0x0003e20000000800 */
[----:B------:R-:W-:-:S03]  /*3420*/  LEA.HI.SX32 R9, R9, R134, 0x1b ;  /* 0x0000008609097211 */ /* 0x000fc600078fdaff */
[----:B------:R-:W-:Y:S01]  /*3430*/  STS [R17+0xb80], R70 ;  /* 0x000b804611007388 */ /* 0x000fe20000000800 */
[C---:B------:R-:W-:Y:S01]  /*3440*/  IADD3 R5, R134.reuse, 0x360, RZ ;  /* 0x0000036086057810 */ /* 0x040fe20007ffe0ff */
[----:B------:R-:W-:Y:S01]  /*3450*/  UIMAD UR60, UR15, UR44, URZ ;  /* 0x0000002c0f3c72a4 */ /* 0x000fe2000f8e023f */
[----:B0-----:R-:W0:Y:S01]  /*3460*/  @!P1 LDC R68, c[0x0][0x21c] ;  /* 0x00008700ff449b82 */ /* 0x001e220000000800 */
[----:B------:R-:W-:Y:S04]  /*3470*/  STS [R6+0xc00], R69 ;  /* 0x000c004506007388 */ /* 0x000fe80000000800 */
[----:B------:R2:W-:Y:S01]  /*3480*/  STS [R7+0xc80], R130 ;  /* 0x000c808207007388 */ /* 0x0005e20000000800 */
[----:B-1----:R-:W-:Y:S02]  /*3490*/  LEA R8, R9, UR16, 0x2 ;  /* 0x0000001009087c11 */ /* 0x002fe4000f8e10ff */
[----:B------:R-:W-:-:S02]  /*34a0*/  IADD3 R9, R134, 0x380, RZ ;  /* 0x0000038086097810 */ /* 0x000fc40007ffe0ff */
[----:B--2---:R-:W-:Y:S01]  /*34b0*/  MOV R130, UR55 ;  /* 0x0000003700827c02 */ /* 0x004fe20008000f00 */
[----:B------:R-:W-:Y:S01]  /*34c0*/  FMUL.FTZ R2, R152, UR56 ;  /* 0x0000003898027c20 */ /* 0x000fe20008410000 */
[----:B------:R-:W-:-:S03]  /*34d0*/  LEA.HI.SX32 R5, R5, R134, 0x1b ;  /* 0x0000008605057211 */ /* 0x000fc600078fdaff */
[----:B------:R-:W-:Y:S01]  /*34e0*/  FMUL.FTZ R130, R130, 1.4426950216293334961 ;  /* 0x3fb8aa3b82827820 */ /* 0x000fe20000410000 */
[----:B------:R1:W-:Y:S01]  /*34f0*/  STS [R8+0xd00], R71 ;  /* 0x000d004708007388 */ /* 0x0003e20000000800 */
[----:B------:R-:W-:Y:S01]  /*3500*/  LEA.HI.SX32 R9, R9, R134, 0x1b ;  /* 0x0000008609097211 */ /* 0x000fe200078fdaff */
[----:B------:R-:W-:Y:S01]  /*3510*/  UIMAD.WIDE.U32 UR58, UR54, UR44, URZ ;  /* 0x0000002c363a72a5 */ /* 0x000fe2000f8e003f */
[----:B------:R-:W-:Y:S01]  /*3520*/  MUFU.SIN R198, R12 ;  /* 0x0000000c00c67308 */ /* 0x000fe20000000400 */
[----:B------:R-:W-:Y:S01]  /*3530*/  UIMAD UR60, UR54, UR45, UR60 ;  /* 0x0000002d363c72a4 */ /* 0x000fe2000f8e023c */
[----:B------:R-:W-:Y:S02]  /*3540*/  LEA R5, R5, UR16, 0x2 ;  /* 0x0000001005057c11 */ /* 0x000fe4000f8e10ff */
[----:B------:R-:W-:Y:S01]  /*3550*/  ULDC.64 UR44, c[0x0][0x270] ;  /* 0x00009c00002c7ab9 */ /* 0x000fe20000000a00 */
[----:B-1----:R-:W-:-:S03]  /*3560*/  FMUL.FTZ R8, R31, R130 ;  /* 0x000000821f087220 */ /* 0x002fc60000410000 */
[----:B------:R1:W-:Y:S01]  /*3570*/  MUFU.COS R199, R12 ;  /* 0x0000000c00c77308 */ /* 0x0003e20000000000 */
[----:B------:R-:W-:Y:S01]  /*3580*/  UIADD3 UR59, UR59, UR60, URZ ;  /* 0x0000003c3b3b7290 */ /* 0x000fe2000fffe03f */
[----:B------:R-:W-:Y:S01]  /*3590*/  FADD.FTZ R22, R92, UR8 ;  /* 0x000000085c167e21 */ /* 0x000fe20008010000 */
[----:B------:R-:W-:-:S05]  /*35a0*/  UIMAD UR57, UR57, UR44, URZ ;  /* 0x0000002c393972a4 */ /* 0x000fca000f8e023f */
[----:B------:R-:W-:Y:S01]  /*35b0*/  MUFU.SIN R194, R11 ;  /* 0x0000000b00c27308 */ /* 0x000fe20000000400 */
[----:B-1----:R-:W-:Y:S01]  /*35c0*/  FMUL.RZ R12, R2, 0.15915493667125701904 ;  /* 0x3e22f983020c7820 */ /* 0x002fe2000040c000 */
[----:B------:R-:W-:Y:S01]  /*35d0*/  LEA R2, R9, UR16, 0x2 ;  /* 0x0000001009027c11 */ /* 0x000fe2000f8e10ff */
[----:B------:R-:W-:Y:S05]  /*35e0*/  STS [R5+0xd80], R136 ;  /* 0x000d808805007388 */ /* 0x000fea0000000800 */
[----:B------:R1:W-:Y:S01]  /*35f0*/  MUFU.COS R195, R11 ;  /* 0x0000000b00c37308 */ /* 0x0003e20000000000 */
[----:B------:R2:W-:Y:S01]  /*3600*/  STS [R2+0xe00], R131 ;  /* 0x000e008302007388 */ /* 0x0005e20000000800 */
[----:B------:R-:W-:-:S02]  /*3610*/  UIMAD UR57, UR6, UR45, UR57 ;  /* 0x0000002d063972a4 */ /* 0x000fc4000f8e0239 */
[----:B------:R-:W-:-:S04]  /*3620*/  UIMAD.WIDE.U32 UR58, UR6, UR44, UR58 ;  /* 0x0000002c063a72a5 */ /* 0x000fc8000f8e003a */
[----:B------:R-:W3:Y:S01]  /*3630*/  MUFU.EX2 R8, R8 ;  /* 0x0000000800087308 */ /* 0x000ee20000000800 */
[----:B-1----:R-:W-:Y:S01]  /*3640*/  IADD3 R11, R134, 0x3a0, RZ ;  /* 0x000003a0860b7810 */ /* 0x002fe20007ffe0ff */
[----:B------:R-:W-:Y:S01]  /*3650*/  ULDC.64 UR44, c[0x0][0x2e0] ;  /* 0x0000b800002c7ab9 */ /* 0x000fe20000000a00 */
[----:B--2---:R-:W-:Y:S02]  /*3660*/  FMUL.FTZ R2, R22, UR56 ;  /* 0x0000003816027c20 */ /* 0x004fe40008410000 */
[-C--:B------:R-:W-:Y:S01]  /*3670*/  LEA.HI.SX32 R11, R11, R134.reuse, 0x1b ;  /* 0x000000860b0b7211 */ /* 0x080fe200078fdaff */
[----:B------:R-:W-:Y:S01]  /*3680*/  UIADD3 UR57, UR59, UR57, URZ ;  /* 0x000000393b397290 */ /* 0x000fe2000fffe03f */
[----:B------:R-:W-:Y:S01]  /*3690*/  IADD3 R5, R134, 0x3c0, RZ ;  /* 0x000003c086057810 */ /* 0x000fe20007ffe0ff */
[----:B------:R-:W-:Y:S01]  /*36a0*/  ULEA UR44, UP0, UR58, UR44, 0x3 ;  /* 0x0000002c3a2c7291 */ /* 0x000fe2000f80183f */
[----:B------:R-:W-:Y:S01]  /*36b0*/  LEA R6, R11, UR16, 0x2 ;  /* 0x000000100b067c11 */ /* 0x000fe2000f8e10ff */
[----:B------:R-:W-:Y:S01]  /*36c0*/  FADD.FTZ R23, R94, UR8 ;  /* 0x000000085e177e21 */ /* 0x000fe20008010000 */
[----:B------:R-:W-:Y:S01]  /*36d0*/  IADD3 R7, R134, 0x3e0, RZ ;  /* 0x000003e086077810 */ /* 0x000fe20007ffe0ff */
[----:B------:R-:W-:Y:S01]  /*36e0*/  FMUL.RZ R9, R2, 0.15915493667125701904 ;  /* 0x3e22f98302097820 */ /* 0x000fe2000040c000 */
[----:B------:R-:W-:Y:S01]  /*36f0*/  MOV R65, UR17 ;  /* 0x0000001100417c02 */ /* 0x000fe20008000f00 */
[----:B------:R-:W-:Y:S01]  /*3700*/  FADD.FTZ R21, R90, UR8 ;  /* 0x000000085a157e21 */ /* 0x000fe20008010000 */
[----:B------:R-:W-:Y:S01]  /*3710*/  SHF.L.U32 R2, R134, 0x5, RZ ;  /* 0x0000000586027819 */ /* 0x000fe200000006ff */
[----:B------:R-:W-:Y:S01]  /*3720*/  MUFU.SIN R196, R10 ;  /* 0x0000000a00c47308 */ /* 0x000fe20000000400 */
[-C--:B------:R-:W-:Y:S01]  /*3730*/  LEA.HI.SX32 R5, R5, R134.reuse, 0x1b ;  /* 0x0000008605057211 */ /* 0x080fe200078fdaff */
[----:B------:R1:W-:Y:S01]  /*3740*/  STS [R6+0xe80], R137 ;  /* 0x000e808906007388 */ /* 0x0003e20000000800 */
[----:B------:R-:W-:Y:S01]  /*3750*/  LEA.HI.SX32 R7, R7, R134, 0x1b ;  /* 0x0000008607077211 */ /* 0x000fe200078fdaff */
[----:B------:R-:W-:Y:S01]  /*3760*/  ULEA.HI.X UR45, UR58, UR45, UR57, 0x3, UP0 ;  /* 0x0000002d3a2d7291 */ /* 0x000fe200080f1c39 */
[----:B------:R-:W-:Y:S01]  /*3770*/  @!P1 IADD3 R65, R65, -0x2, RZ ;  /* 0xfffffffe41419810 */ /* 0x000fe20007ffe0ff */
[----:B------:R-:W-:-:S02]  /*3780*/  FMUL.FTZ R64, R21, UR56 ;  /* 0x0000003815407c20 */ /* 0x000fc40008410000 */
[----:B------:R2:W-:Y:S01]  /*3790*/  MUFU.COS R197, R10 ;  /* 0x0000000a00c57308 */ /* 0x0005e20000000000 */
[----:B------:R-:W-:Y:S01]  /*37a0*/  LEA.HI.SX32 R2, R2, R2, 0x1b ;  /* 0x0000000202027211 */ /* 0x000fe200078fdaff */
[----:B-1----:R-:W-:Y:S01]  /*37b0*/  FMUL.FTZ R6, R151, UR56 ;  /* 0x0000003897067c20 */ /* 0x002fe20008410000 */
[----:B------:R-:W-:Y:S01]  /*37c0*/  LEA R5, R5, UR16, 0x2 ;  /* 0x0000001005057c11 */ /* 0x000fe2000f8e10ff */
[----:B--2---:R-:W-:Y:S01]  /*37d0*/  FMUL.FTZ R10, R23, UR56 ;  /* 0x00000038170a7c20 */ /* 0x004fe20008410000 */
[----:B------:R-:W-:Y:S01]  /*37e0*/  LEA R7, R7, UR16, 0x2 ;  /* 0x0000001007077c11 */ /* 0x000fe2000f8e10ff */
[----:B------:R-:W-:Y:S01]  /*37f0*/  FMUL.RZ R6, R6, 0.15915493667125701904 ;  /* 0x3e22f98306067820 */ /* 0x000fe2000040c000 */
[----:B------:R-:W-:Y:S01]  /*3800*/  FMUL.RZ R131, R64, 0.15915493667125701904 ;  /* 0x3e22f98340837820 */ /* 0x000fe2000040c000 */
[----:B------:R-:W-:Y:S01]  /*3810*/  FMUL.RZ R10, R10, 0.15915493667125701904 ;  /* 0x3e22f9830a0a7820 */ /* 0x000fe2000040c000 */
[----:B0-----:R-:W-:Y:S01]  /*3820*/  @!P1 IMAD R71, R65, R68, UR6 ;  /* 0x0000000641479e24 */ /* 0x001fe2000f8e0244 */
[----:B------:R-:W-:Y:S01]  /*3830*/  LEA R2, R2, UR16, 0x2 ;  /* 0x0000001002027c11 */ /* 0x000fe2000f8e10ff */
[C---:B---3--:R-:W-:Y:S01]  /*3840*/  FMUL.FTZ R66, R8.reuse, R141 ;  /* 0x0000008d08427220 */ /* 0x048fe20000410000 */
[----:B------:R-:W-:Y:S01]  /*3850*/  MOV R64, UR44 ;  /* 0x0000002c00407c02 */ /* 0x000fe20008000f00 */
[----:B------:R-:W-:Y:S01]  /*3860*/  FMUL.FTZ R67, R8, R139 ;  /* 0x0000008b08437220 */ /* 0x000fe20000410000 */
[----:B------:R-:W-:Y:S01]  /*3870*/  MOV R65, UR45 ;  /* 0x0000002d00417c02 */ /* 0x000fe20008000f00 */
[----:B------:R-:W-:Y:S01]  /*3880*/  STS [R5+0xf00], R4 ;  /* 0x000f000405007388 */ /* 0x000fe20000000800 */
[----:B------:R-:W-:Y:S01]  /*3890*/  LEA R70, R3, UR16, 0x3 ;  /* 0x0000001003467c11 */ /* 0x000fe2000f8e18ff */
[----:B------:R-:W-:Y:S02]  /*38a0*/  MUFU.SIN R192, R10 ;  /* 0x0000000a00c07308 */ /* 0x000fe40000000400 */
[----:B------:R-:W-:Y:S01]  /*38b0*/  STS [R7+0xf80], R138 ;  /* 0x000f808a07007388 */ /* 0x000fe20000000800 */
[----:B------:R-:W-:-:S05]  /*38c0*/  NOP ;  /* 0x0000000000007918 */ /* 0x000fca0000000000 */
        /* <DEDUP_REMOVED lines=10> */
[----:B------:R-:W-:Y:S04]  /*3970*/  LDS R14, [R2+0x20] ;  /* 0x00002000020e7984 */ /* 0x000fe80000000800 */
[----:B------:R-:W-:Y:S03]  /*3980*/  LDS R13, [R2+0x24] ;  /* 0x00002400020d7984 */ /* 0x000fe60000000800 */
[----:B------:R1:W-:Y:S01]  /*3990*/  MUFU.COS R189, R9 ;  /* 0x0000000900bd7308 */ /* 0x0003e20000000000 */
[----:B0-----:R-:W-:Y:S04]  /*39a0*/  LDS R12, [R2+0x28] ;  /* 0x00002800020c7984 */ /* 0x001fe80000000800 */
[----:B------:R-:W-:Y:S03]  /*39b0*/  LDS R11, [R2+0x2c] ;  /* 0x00002c00020b7984 */ /* 0x000fe60000000800 */
[----:B------:R-:W-:Y:S01]  /*39c0*/  MUFU.SIN R186, R6 ;  /* 0x0000000600ba7308 */ /* 0x000fe20000000400 */
[----:B------:R-:W-:Y:S04]  /*39d0*/  LDS R10, [R2+0x30] ;  /* 0x00003000020a7984 */ /* 0x000fe80000000800 */
[----:B-1----:R-:W-:Y:S03]  /*39e0*/  LDS R9, [R2+0x34] ;  /* 0x0000340002097984 */ /* 0x002fe60000000800 */
[----:B------:R0:W-:Y:S01]  /*39f0*/  MUFU.COS R187, R6 ;  /* 0x0000000600bb7308 */ /* 0x0001e20000000000 */
        /* <DEDUP_REMOVED lines=18> */
[----:B------:R-:W0:Y:S04]  /*3b20*/  LDS R4, [R2] ;  /* 0x0000000002047984 */ /* 0x000e280000000800 */
[----:B------:R-:W1:Y:S04]  /*3b30*/  LDS R3, [R2+0x4] ;  /* 0x0000040002037984 */ /* 0x000e680000000800 */
[----:B------:R2:W-:Y:S04]  /*3b40*/  STS.64 [R70+0x2550], R66 ;  /* 0x0025504246007388 */ /* 0x0005e80000000a00 */
[----:B------:R-:W5:Y:S01]  /*3b50*/  LDG.E.64 R64, desc[UR20][R64.64] ;  /* 0x0000001440407981 */ /* 0x000f62000c1e1b00 */
[----:B------:R-:W-:Y:S01]  /*3b60*/  CS2R R68, SRZ ;  /* 0x0000000000447805 */ /* 0x000fe2000001ff00 */
[----:B--2---:R-:W-:Y:S01]  /*3b70*/  @!P1 IMAD.WIDE R70, R71, R154, UR22 ;  /* 0x0000001647469e25 */ /* 0x004fe2000f8e029a */
[----:B------:R-:W-:Y:S03]  /*3b80*/  BAR.SYNC.DEFER_BLOCKING 0x0 ;  /* 0x0000000000007b1d */ /* 0x000fe60000010000 */
[----:B------:R-:W-:-:S04]  /*3b90*/  FADD.FTZ R136, R89, UR8 ;  /* 0x0000000859887e21 */ /* 0x000fc80008010000 */
[----:B------:R-:W-:-:S04]  /*3ba0*/  FMUL.FTZ R2, R136, UR56 ;  /* 0x0000003888027c20 */ /* 0x000fc80008410000 */
[----:B------:R-:W-:Y:S01]  /*3bb0*/  FMUL.RZ R153, R2, 0.15915493667125701904 ;  /* 0x3e22f98302997820 */ /* 0x000fe2000040c000 */
[----:B------:R-:W-:Y:S01]  /*3bc0*/  FMUL.FTZ R2, R209, UR56 ;  /* 0x00000038d1027c20 */ /* 0x000fe20008410000 */
[----:B------:R2:W5:Y:S02]  /*3bd0*/  @!P1 LDG.E.64 R68, desc[UR20][R70.64+0x8] ;  /* 0x0000081446449981 */ /* 0x000564000c1e1b00 */
[----:B--2---:R-:W-:-:S06]  /*3be0*/  FMUL.FTZ R70, R30, R130 ;  /* 0x000000821e467220 */ /* 0x004fcc0000410000 */
[----:B------:R-:W2:Y:S01]  /*3bf0*/  MUFU.EX2 R70, R70 ;  /* 0x0000004600467308 */ /* 0x000ea20000000800 */
[----:B------:R-:W-:Y:S01]  /*3c00*/  FMUL.FTZ R71, R29, R130 ;  /* 0x000000821d477220 */ /* 0x000fe20000410000 */
[----:B------:R-:W-:Y:S01]  /*3c10*/  FMUL.RZ R154, R2, 0.15915493667125701904 ;  /* 0x3e22f983029a7820 */ /* 0x000fe2000040c000 */
[----:B------:R-:W-:Y:S01]  /*3c20*/  FMUL.FTZ R2, R208, UR56 ;  /* 0x00000038d0027c20 */ /* 0x000fe20008410000 */
[C---:B0-----:R-:W-:Y:S01]  /*3c30*/  FMUL.FTZ R247, R31.reuse, R4 ;  /* 0x000000041ff77220 */ /* 0x041fe20000410000 */
[----:B-1----:R-:W-:Y:S02]  /*3c40*/  FMUL.FTZ R155, R31, R3 ;  /* 0x000000031f9b7220 */ /* 0x002fe40000410000 */
[----:B------:R-:W-:Y:S01]  /*3c50*/  FMUL.RZ R2, R2, 0.15915493667125701904 ;  /* 0x3e22f98302027820 */ /* 0x000fe2000040c000 */
[----:B------:R-:W0:Y:S01]  /*3c60*/  MUFU.EX2 R71, R71 ;  /* 0x0000004700477308 */ /* 0x000e220000000800 */
[----:B------:R-:W-:-:S07]  /*3c70*/  FMUL.FTZ R247, R114, R247 ;  /* 0x000000f772f77220 */ /* 0x000fce0000410000 */
[----:B------:R-:W-:Y:S01]  /*3c80*/  MUFU.SIN R184, R131 ;  /* 0x0000008300b87308 */ /* 0x000fe20000000400 */
[C---:B--2---:R-:W-:Y:S01]  /*3c90*/  FMUL.FTZ R207, R70.reuse, R207 ;  /* 0x000000cf46cf7220 */ /* 0x044fe20000410000 */
[----:B------:R-:W-:-:S06]  /*3ca0*/  FMUL.FTZ R206, R70, R206 ;  /* 0x000000ce46ce7220 */ /* 0x000fcc0000410000 */
[----:B------:R1:W-:Y:S08]  /*3cb0*/  MUFU.COS R185, R131 ;  /* 0x0000008300b97308 */ /* 0x0003f00000000000 */
[----:B------:R-:W-:Y:S01]  /*3cc0*/  MUFU.SIN R178, R2 ;  /* 0x0000000200b27308 */ /* 0x000fe20000000400 */
[----:B-1----:R-:W-:-:S07]  /*3cd0*/  FMUL.FTZ R131, R28, R130 ;  /* 0x000000821c837220 */ /* 0x002fce0000410000 */
[----:B------:R1:W-:Y:S01]  /*3ce0*/  MUFU.COS R179, R2 ;  /* 0x0000000200b37308 */ /* 0x0003e20000000000 */
[----:B------:R-:W-:Y:S01]  /*3cf0*/  FMUL.FTZ R245, R30, R19 ;  /* 0x000000131ef57220 */ /* 0x000fe20000410000 */
[----:B-1----:R-:W-:Y:S01]  /*3d00*/  FMUL.FTZ R2, R114, R155 ;  /* 0x0000009b72027220 */ /* 0x002fe20000410000 */
[----:B------:R-:W-:-:S05]  /*3d10*/  FMUL.FTZ R155, R207, R247 ;  /* 0x000000f7cf9b7220 */ /* 0x000fca0000410000 */
[----:B------:R-:W-:Y:S01]  /*3d20*/  MUFU.SIN R180, R154 ;  /* 0x0000009a00b47308 */ /* 0x000fe20000000400 */
[----:B------:R-:W-:Y:S01]  /*3d30*/  FMUL.FTZ R70, R207, R2 ;  /* 0x00000002cf467220 */ /* 0x000fe20000410000 */
[----:B------:R-:W-:-:S06]  /*3d40*/  FMUL.FTZ R246, R30, R20 ;  /* 0x000000141ef67220 */ /* 0x000fcc0000410000 */
[----:B------:R1:W-:Y:S01]  /*3d50*/  MUFU.COS R181, R154 ;  /* 0x0000009a00b57308 */ /* 0x0003e20000000000 */
[----:B0-----:R-:W-:-:S07]  /*3d60*/  FMUL.FTZ R205, R71, R205 ;  /* 0x000000cd47cd7220 */ /* 0x001fce0000410000 */
[----:B------:R-:W0:Y:S01]  /*3d70*/  MUFU.EX2 R131, R131 ;  /* 0x0000008300837308 */ /* 0x000e220000000800 */
[C---:B-1----:R-:W-:Y:S01]  /*3d80*/  FFMA.FTZ R154, R206.reuse, R2, R155 ;  /* 0x00000002ce9a7223 */ /* 0x042fe2000001009b */
[----:B------:R-:W-:-:S03]  /*3d90*/  FFMA.FTZ R155, R206, R247, -R70 ;  /* 0x000000f7ce9b7223 */ /* 0x000fc60000010846 */
[C---:B------:R-:W-:Y:S01]  /*3da0*/  FFMA.FTZ R154, R113.reuse, R245, R154 ;  /* 0x000000f5719a7223 */ /* 0x040fe2000001009a */
[----:B------:R-:W-:Y:S02]  /*3db0*/  FFMA.FTZ R155, R113, R246, R155 ;  /* 0x000000f6719b7223 */ /* 0x000fe4000001009b */
[----:B------:R-:W-:Y:S01]  /*3dc0*/  MUFU.SIN R182, R153 ;  /* 0x0000009900b67308 */ /* 0x000fe20000000400 */
[----:B------:R-:W-:Y:S01]  /*3dd0*/  FMUL.FTZ R204, R71, R204 ;  /* 0x000000cc47cc7220 */ /* 0x000fe20000410000 */
[C---:B------:R-:W-:Y:S01]  /*3de0*/  FMUL.FTZ R157, R205.reuse, R154 ;  /* 0x0000009acd9d7220 */ /* 0x040fe20000410000 */
[----:B------:R-:W-:-:S05]  /*3df0*/  FMUL.FTZ R159, R205, R155 ;  /* 0x0000009bcd9f7220 */ /* 0x000fca0000410000 */
[----:B------:R1:W-:Y:S01]  /*3e00*/  MUFU.COS R183, R153 ;  /* 0x0000009900b77308 */ /* 0x0003e20000000000 */
[C---:B------:R-:W-:Y:S01]  /*3e10*/  FFMA.FTZ R157, R204.reuse, R155, -R157 ;  /* 0x0000009bcc9d7223 */ /* 0x040fe2000001089d */
[----:B------:R-:W-:Y:S01]  /*3e20*/  FMUL.FTZ R244, R29, R18 ;  /* 0x000000121df47220 */ /* 0x000fe20000410000 */
[----:B-1----:R-:W-:Y:S01]  /*3e30*/  FMUL.FTZ R153, R27, R130 ;  /* 0x000000821b997220 */ /* 0x002fe20000410000 */
[----:B------:R-:W-:Y:S01]  /*3e40*/  FFMA.FTZ R159, R204, R154, R159 ;  /* 0x0000009acc9f7223 */ /* 0x000fe2000001009f */
[----:B------:R-:W-:-:S04]  /*3e50*/  FMUL.FTZ R243, R29, R17 ;  /* 0x000000111df37220 */ /* 0x000fc80000410000 */
[----:B------:R-:W1:Y:S01]  /*3e60*/  MUFU.EX2 R153, R153 ;  /* 0x0000009900997308 */ /* 0x000e620000000800 */
[C---:B0-----:R-:W-:Y:S01]  /*3e70*/  FMUL.FTZ R202, R131.reuse, R202 ;  /* 0x000000ca83ca7220 */ /* 0x041fe20000410000 */
[C---:B------:R-:W-:Y:S01]  /*3e80*/  FFMA.FTZ R157, R112.reuse, R244, R157 ;  /* 0x000000f4709d7223 */ /* 0x040fe2000001009d */
[----:B------:R-:W-:Y:S01]  /*3e90*/  FFMA.FTZ R159, R112, R243, R159 ;  /* 0x000000f3709f7223 */ /* 0x000fe2000001009f */
[----:B------:R-:W-:Y:S01]  /*3ea0*/  FMUL.FTZ R70, R26, R130 ;  /* 0x000000821a467220 */ /* 0x000fe20000410000 */
[----:B------:R-:W-:Y:S01]  /*3eb0*/  FMUL.FTZ R203, R131, R203 ;  /* 0x000000cb83cb7220 */ /* 0x000fe20000410000 */
[C---:B------:R-:W-:Y:S01]  /*3ec0*/  FMUL.FTZ R158, R202.reuse, R157 ;  /* 0x0000009dca9e7220 */ /* 0x040fe20000410000 */
[----:B------:R-:W-:Y:S01]  /*3ed0*/  FMUL.FTZ R156, R202, R159 ;  /* 0x0000009fca9c7220 */ /* 0x000fe20000410000 */
[C---:B------:R-:W-:Y:S01]  /*3ee0*/  FMUL.FTZ R155, R28.reuse, R15 ;  /* 0x0000000f1c9b7220 */ /* 0x040fe20000410000 */
[----:B------:R-:W-:Y:S01]  /*3ef0*/  FMUL.FTZ R242, R28, R16 ;  /* 0x000000101cf27220 */ /* 0x000fe20000410000 */
[----:B------:R-:W0:Y:S01]  /*3f00*/  MUFU.EX2 R70, R70 ;  /* 0x0000004600467308 */ /* 0x000e220000000800 */
[C---:B------:R-:W-:Y:S01]  /*3f10*/  FFMA.FTZ R158, R203.reuse, R159, R158 ;  /* 0x0000009fcb9e7223 */ /* 0x040fe2000001009e */
[----:B------:R-:W-:Y:S01]  /*3f20*/  FFMA.FTZ R157, R203, R157, -R156 ;  /* 0x0000009dcb9d7223 */ /* 0x000fe2000001089c */
[----:B------:R-:W-:-:S02]  /*3f30*/  FMUL.FTZ R71, R25, R130 ;  /* 0x0000008219477220 */ /* 0x000fc40000410000 */
[C---:B------:R-:W-:Y:S01]  /*3f40*/  FFMA.FTZ R158, R111.reuse, R155, R158 ;  /* 0x0000009b6f9e7223 */ /* 0x040fe2000001009e */
[----:B------:R-:W-:Y:S01]  /*3f50*/  FFMA.FTZ R157, R111, R242, R157 ;  /* 0x000000f26f9d7223 */ /* 0x000fe2000001009d */
[C---:B-1----:R-:W-:Y:S01]  /*3f60*/  FMUL.FTZ R200, R153.reuse, R200 ;  /* 0x000000c899c87220 */ /* 0x042fe20000410000 */
[----:B------:R-:W-:Y:S01]  /*3f70*/  FMUL.FTZ R201, R153, R201 ;  /* 0x000000c999c97220 */ /* 0x000fe20000410000 */
[----:B------:R-:W1:Y:S02]  /*3f80*/  MUFU.EX2 R71, R71 ;  /* 0x0000004700477308 */ /* 0x000e640000000800 */
[C---:B------:R-:W-:Y:S01]  /*3f90*/  FMUL.FTZ R156, R200.reuse, R158 ;  /* 0x0000009ec89c7220 */ /* 0x040fe20000410000 */
[-C--:B------:R-:W-:Y:S01]  /*3fa0*/  FMUL.FTZ R161, R200, R157.reuse ;  /* 0x0000009dc8a17220 */ /* 0x080fe20000410000 */
[-C--:B------:R-:W-:Y:S01]  /*3fb0*/  FMUL.FTZ R154, R24, R130.reuse ;  /* 0x00000082189a7220 */ /* 0x080fe20000410000 */
[----:B------:R-:W-:Y:S01]  /*3fc0*/  FMUL.FTZ R153, R152, R130 ;  /* 0x0000008298997220 */ /* 0x000fe20000410000 */
[C---:B------:R-:W-:Y:S01]  /*3fd0*/  FFMA.FTZ R159, R201.reuse, R157, -R156 ;  /* 0x0000009dc99f7223 */ /* 0x040fe2000001089c */
[----:B------:R-:W-:Y:S01]  /*3fe0*/  FFMA.FTZ R161, R201, R158, R161 ;  /* 0x0000009ec9a17223 */ /* 0x000fe200000100a1 */
[C---:B------:R-:W-:Y:S01]  /*3ff0*/  FMUL.FTZ R157, R27.reuse, R13 ;  /* 0x0000000d1b9d7220 */ /* 0x040fe20000410000 */
[----:B------:R-:W-:Y:S01]  /*4000*/  FMUL.FTZ R156, R27, R14 ;  /* 0x0000000e1b9c7220 */ /* 0x000fe20000410000 */
[----:B------:R-:W-:Y:S01]  /*4010*/  FMUL.FTZ R131, R23, R130 ;  /* 0x0000008217837220 */ /* 0x000fe20000410000 */
[----:B0-----:R-:W-:Y:S01]  /*4020*/  FMUL.FTZ R198, R70, R198 ;  /* 0x000000c646c67220 */ /* 0x001fe20000410000 */
[C---:B------:R-:W-:Y:S01]  /*4030*/  FFMA.FTZ R161, R110.reuse, R157, R161 ;  /* 0x0000009d6ea17223 */ /* 0x040fe200000100a1 */
[----:B------:R-:W0:Y:S01]  /*4040*/  MUFU.EX2 R154, R154 ;  /* 0x0000009a009a7308 */ /* 0x000e220000000800 */
[----:B------:R-:W-:Y:S01]  /*4050*/  FFMA.FTZ R159, R110, R156, R159 ;  /* 0x0000009c6e9f7223 */ /* 0x000fe2000001009f */
[----:B------:R-:W-:Y:S01]  /*4060*/  FMUL.FTZ R199, R70, R199 ;  /* 0x000000c746c77220 */ /* 0x000fe20000410000 */
[----:B------:R-:W-:Y:S01]  /*4070*/  FMUL.FTZ R158, R198, R161 ;  /* 0x000000a1c69e7220 */ /* 0x000fe20000410000 */
[----:B------:R-:W-:-:S04]  /*4080*/  FMUL.FTZ R70, R22, R130 ;  /* 0x0000008216467220 */ /* 0x000fc80000410000 */
[----:B------:R-:W2:Y:S01]  /*4090*/  MUFU.EX2 R153, R153 ;  /* 0x0000009900997308 */ /* 0x000ea20000000800 */
[-C--:B------:R-:W-:Y:S01]  /*40a0*/  FMUL.FTZ R160, R198, R159.reuse ;  /* 0x0000009fc6a07220 */ /* 0x080fe20000410000 */
[----:B------:R-:W-:Y:S01]  /*40b0*/  FFMA.FTZ R163, R199, R159, -R158 ;  /* 0x0000009fc7a37223 */ /* 0x000fe2000001089e */
[C---:B-1----:R-:W-:Y:S01]  /*40c0*/  FMUL.FTZ R197, R71.reuse, R197 ;  /* 0x000000c547c57220 */ /* 0x042fe20000410000 */
[----:B------:R-:W-:Y:S01]  /*40d0*/  FMUL.FTZ R196, R71, R196 ;  /* 0x000000c447c47220 */ /* 0x000fe20000410000 */
[----:B------:R-:W-:-:S03]  /*40e0*/  FMUL.FTZ R158, R26, R12 ;  /* 0x0000000c1a9e7220 */ /* 0x000fc60000410000 */
[----:B------:R-:W1:Y:S01]  /*40f0*/  MUFU.EX2 R131, R131 ;  /* 0x0000008300837308 */ /* 0x000e620000000800 */
[----:B------:R-:W-:Y:S01]  /*4100*/  FMUL.FTZ R71, R151, R130 ;  /* 0x0000008297477220 */ /* 0x000fe20000410000 */
[----:B------:R-:W-:Y:S01]  /*4110*/  FFMA.FTZ R160, R199, R161, R160 ;  /* 0x000000a1c7a07223 */ /* 0x000fe200000100a0 */
[----:B------:R-:W-:Y:S01]  /*4120*/  FMUL.FTZ R159, R26, R11 ;  /* 0x0000000b1a9f7220 */ /* 0x000fe20000410000 */
[----:B------:R-:W-:-:S04]  /*4130*/  FFMA.FTZ R163, R109, R158, R163 ;  /* 0x0000009e6da37223 */ /* 0x000fc800000100a3 */
[----:B------:R-:W3:Y:S01]  /*4140*/  MUFU.EX2 R70, R70 ;  /* 0x0000004600467308 */ /* 0x000ee20000000800 */
[----:B------:R-:W-:Y:S01]  /*4150*/  FFMA.FTZ R160, R109, R159, R160 ;  /* 0x0000009f6da07223 */ /* 0x000fe200000100a0 */
[----:B------:R-:W-:Y:S01]  /*4160*/  FMUL.FTZ R161, R196, R163 ;  /* 0x000000a3c4a17220 */ /* 0x000fe20000410000 */
[C---:B0-----:R-:W-:Y:S01]  /*4170*/  FMUL.FTZ R195, R154.reuse, R195 ;  /* 0x000000c39ac37220 */ /* 0x041fe20000410000 */
[----:B------:R-:W-:Y:S01]  /*4180*/  FMUL.FTZ R194, R154, R194 ;  /* 0x000000c29ac27220 */ /* 0x000fe20000410000 */
[----:B--2---:R-:W-:-:S03]  /*4190*/  FMUL.FTZ R191, R153, R191 ;  /* 0x000000bf99bf7220 */ /* 0x004fc60000410000 */
[----:B------:R-:W0:Y:S01]  /*41a0*/  MUFU.EX2 R71, R71 ;  /* 0x0000004700477308 */ /* 0x000e220000000800 */
[----:B------:R-:W-:Y:S01]  /*41b0*/  FMUL.FTZ R190, R153, R190 ;  /* 0x000000be99be7220 */ /* 0x000fe20000410000 */
[----:B------:R-:W-:Y:S01]  /*41c0*/  FMUL.FTZ R162, R196, R160 ;  /* 0x000000a0c4a27220 */ /* 0x000fe20000410000 */
[-C--:B------:R-:W-:Y:S01]  /*41d0*/  FMUL.FTZ R154, R21, R130.reuse ;  /* 0x00000082159a7220 */ /* 0x080fe20000410000 */
[----:B------:R-:W-:Y:S01]  /*41e0*/  FMUL.FTZ R153, R209, R130 ;  /* 0x00000082d1997220 */ /* 0x000fe20000410000 */
[----:B------:R-:W-:Y:S01]  /*41f0*/  FFMA.FTZ R165, R197, R160, R161 ;  /* 0x000000a0c5a57223 */ /* 0x000fe200000100a1 */
[----:B------:R-:W-:Y:S01]  /*4200*/  FMUL.FTZ R161, R25, R9 ;  /* 0x0000000919a17220 */ /* 0x000fe20000410000 */
[C---:B-1----:R-:W-:Y:S01]  /*4210*/  FMUL.FTZ R193, R131.reuse, R193 ;  /* 0x000000c183c17220 */ /* 0x042fe20000410000 */
[----:B------:R-:W-:Y:S01]  /*4220*/  FMUL.FTZ R192, R131, R192 ;  /* 0x000000c083c07220 */ /* 0x000fe20000410000 */
[----:B------:R-:W-:Y:S01]  /*4230*/  FFMA.FTZ R163, R197, R163, -R162 ;  /* 0x000000a3c5a37223 */ /* 0x000fe200000108a2 */
[----:B------:R-:W-:Y:S01]  /*4240*/  FMUL.FTZ R160, R25, R10 ;  /* 0x0000000a19a07220 */ /* 0x000fe20000410000 */
[----:B------:R-:W-:Y:S01]  /*4250*/  FMUL.FTZ R131, R136, R130 ;  /* 0x0000008288837220 */ /* 0x000fe20000410000 */
[----:B------:R-:W1:Y:S01]  /*4260*/  MUFU.EX2 R154, R154 ;  /* 0x0000009a009a7308 */ /* 0x000e620000000800 */
[C---:B------:R-:W-:Y:S01]  /*4270*/  FFMA.FTZ R165, R108.reuse, R161, R165 ;  /* 0x000000a16ca57223 */ /* 0x040fe200000100a5 */
[----:B------:R-:W-:Y:S01]  /*4280*/  FFMA.FTZ R163, R108, R160, R163 ;  /* 0x000000a06ca37223 */ /* 0x000fe200000100a3 */
[C---:B---3--:R-:W-:Y:S01]  /*4290*/  FMUL.FTZ R189, R70.reuse, R189 ;  /* 0x000000bd46bd7220 */ /* 0x048fe20000410000 */
[----:B------:R-:W-:-:S04]  /*42a0*/  FMUL.FTZ R188, R70, R188 ;  /* 0x000000bc46bc7220 */ /* 0x000fc80000410000 */
[----:B------:R-:W2:Y:S01]  /*42b0*/  MUFU.EX2 R153, R153 ;  /* 0x0000009900997308 */ /* 0x000ea20000000800 */
[C---:B------:R-:W-:Y:S01]  /*42c0*/  FMUL.FTZ R70, R194.reuse, R165 ;  /* 0x000000a5c2467220 */ /* 0x040fe20000410000 */
[----:B------:R-:W-:Y:S01]  /*42d0*/  FMUL.FTZ R162, R194, R163 ;  /* 0x000000a3c2a27220 */ /* 0x000fe20000410000 */
[----:B------:R-:W-:Y:S01]  /*42e0*/  FMUL.FTZ R130, R208, R130 ;  /* 0x00000082d0827220 */ /* 0x000fe20000410000 */
[C---:B0-----:R-:W-:Y:S01]  /*42f0*/  FMUL.FTZ R187, R71.reuse, R187 ;  /* 0x000000bb47bb7220 */ /* 0x041fe20000410000 */
[----:B------:R-:W-:-:S03]  /*4300*/  FMUL.FTZ R186, R71, R186 ;  /* 0x000000ba47ba7220 */ /* 0x000fc60000410000 */
[----:B------:R-:W0:Y:S01]  /*4310*/  MUFU.EX2 R131, R131 ;  /* 0x0000008300837308 */ /* 0x000e220000000800 */
[C---:B------:R-:W-:Y:S01]  /*4320*/  FFMA.FTZ R71, R195.reuse, R163, -R70 ;  /* 0x000000a3c3477223 */ /* 0x040fe20000010846 */
[----:B------:R-:W-:Y:S01]  /*4330*/  FFMA.FTZ R70, R195, R165, R162 ;  /* 0x000000a5c3467223 */ /* 0x000fe200000100a2 */
[C---:B------:R-:W-:Y:S01]  /*4340*/  FMUL.FTZ R163, R24.reuse, R7 ;  /* 0x0000000718a37220 */ /* 0x040fe20000410000 */
[----:B------:R-:W-:-:S04]  /*4350*/  FMUL.FTZ R162, R24, R8 ;  /* 0x0000000818a27220 */ /* 0x000fc80000410000 */
[----:B------:R-:W3:Y:S01]  /*4360*/  MUFU.EX2 R130, R130 ;  /* 0x0000008200827308 */ /* 0x000ee20000000800 */
[C---:B------:R-:W-:Y:S01]  /*4370*/  FFMA.FTZ R70, R107.reuse, R163, R70 ;  /* 0x000000a36b467223 */ /* 0x040fe20000010046 */
[----:B------:R-:W-:Y:S01]  /*4380*/  FFMA.FTZ R71, R107, R162, R71 ;  /* 0x000000a26b477223 */ /* 0x000fe20000010047 */
[C---:B-1----:R-:W-:Y:S01]  /*4390*/  FMUL.FTZ R185, R154.reuse, R185 ;  /* 0x000000b99ab97220 */ /* 0x042fe20000410000 */
[----:B------:R-:W-:Y:S01]  /*43a0*/  FMUL.FTZ R184, R154, R184 ;  /* 0x000000b89ab87220 */ /* 0x000fe20000410000 */
[C---:B--2---:R-:W-:Y:S01]  /*43b0*/  FMUL.FTZ R181, R153.reuse, R181 ;  /* 0x000000b599b57220 */ /* 0x044fe20000410000 */
[----:B------:R-:W-:Y:S01]  /*43c0*/  FMUL.FTZ R180, R153, R180 ;  /* 0x000000b499b47220 */ /* 0x000fe20000410000 */
[C---:B------:R-:W-:Y:S01]  /*43d0*/  FMUL.FTZ R154, R192.reuse, R70 ;  /* 0x00000046c09a7220 */ /* 0x040fe20000410000 */
[----:B------:R-:W-:Y:S01]  /*43e0*/  FMUL.FTZ R153, R192, R71 ;  /* 0x00000047c0997220 */ /* 0x000fe20000410000 */
[C---:B0-----:R-:W-:Y:S01]  /*43f0*/  FMUL.FTZ R183, R131.reuse, R183 ;  /* 0x000000b783b77220 */ /* 0x041fe20000410000 */
[----:B------:R-:W-:Y:S01]  /*4400*/  FMUL.FTZ R182, R131, R182 ;  /* 0x000000b683b67220 */ /* 0x000fe20000410000 */
[C---:B------:R-:W-:Y:S01]  /*4410*/  FFMA.FTZ R131, R193.reuse, R71, -R154 ;  /* 0x00000047c1837223 */ /* 0x040fe2000001089a */
[----:B------:R-:W-:Y:S01]  /*4420*/  FFMA.FTZ R153, R193, R70, R153 ;  /* 0x00000046c1997223 */ /* 0x000fe20000010099 */
[CC--:B------:R-:W-:Y:S01]  /*4430*/  FMUL.FTZ R70, R66.reuse, R207.reuse ;  /* 0x000000cf42467220 */ /* 0x0c0fe20000410000 */
[----:B------:R-:W-:Y:S01]  /*4440*/  FMUL.FTZ R71, R67, R207 ;  /* 0x000000cf43477220 */ /* 0x000fe20000410000 */
[C---:B------:R-:W-:Y:S01]  /*4450*/  FMUL.FTZ R165, R23.reuse, R5 ;  /* 0x0000000517a57220 */ /* 0x040fe20000410000 */
[----:B------:R-:W-:Y:S01]  /*4460*/  FMUL.FTZ R164, R23, R6 ;  /* 0x0000000617a47220 */ /* 0x000fe20000410000 */
[-C--:B------:R-:W-:Y:S01]  /*4470*/  FFMA.FTZ R70, R67, R206.reuse, R70 ;  /* 0x000000ce43467223 */ /* 0x080fe20000010046 */
[----:B------:R-:W-:Y:S01]  /*4480*/  FFMA.FTZ R71, R66, R206, -R71 ;  /* 0x000000ce42477223 */ /* 0x000fe20000010847 */
[C---:B---3--:R-:W-:Y:S01]  /*4490*/  FMUL.FTZ R179, R130.reuse, R179 ;  /* 0x000000b382b37220 */ /* 0x048fe20000410000 */
[----:B------:R-:W-:Y:S01]  /*44a0*/  FMUL.FTZ R178, R130, R178 ;  /* 0x000000b282b27220 */ /* 0x000fe20000410000 */
[C---:B------:R-:W-:Y:S01]  /*44b0*/  FFMA.FTZ R154, R106.reuse, R165, R153 ;  /* 0x000000a56a9a7223 */ /* 0x040fe20000010099 */
        /* <DEDUP_REMOVED lines=8> */
[C---:B------:R-:W-:Y:S01]  /*4540*/  FMUL.FTZ R130, R202.reuse, R131 ;  /* 0x00000083ca827220 */ /* 0x040fe20000410000 */
[----:B------:R-:W-:Y:S01]  /*4550*/  FMUL.FTZ R70, R202, R153 ;  /* 0x00000099ca467220 */ /* 0x000fe20000410000 */
[----:B------:R-:W-:Y:S01]  /*4560*/  FFMA.FTZ R154, R191, R154, R167 ;  /* 0x0000009abf9a7223 */ /* 0x000fe200000100a7 */
[C---:B------:R-:W-:Y:S01]  /*4570*/  FMUL.FTZ R167, R152.reuse, R149 ;  /* 0x0000009598a77220 */ /* 0x040fe20000410000 */
[----:B------:R-:W-:Y:S01]  /*4580*/  FMUL.FTZ R166, R152, R150 ;  /* 0x0000009698a67220 */ /* 0x000fe20000410000 */
[C---:B------:R-:W-:Y:S01]  /*4590*/  FFMA.FTZ R130, R203.reuse, R153, R130 ;  /* 0x00000099cb827223 */ /* 0x040fe20000010082 */
[----:B------:R-:W-:Y:S01]  /*45a0*/  FFMA.FTZ R70, R203, R131, -R70 ;  /* 0x00000083cb467223 */ /* 0x000fe20000010846 */
        /* <DEDUP_REMOVED lines=8> */
[----:B------:R-:W-:Y:S01]  /*4630*/  FFMA.FTZ R169, R189, R131, -R168 ;  /* 0x00000083bda97223 */ /* 0x000fe200000108a8 */
        /* <DEDUP_REMOVED lines=8> */
[CC--:B------:R-:W-:Y:S01]  /*46c0*/  FMUL.FTZ R70, R194.reuse, R130.reuse ;  /* 0x00000082c2467220 */ /* 0x0c0fe20000410000 */
[----:B------:R-:W-:Y:S01]  /*46d0*/  FMUL.FTZ R131, R194, R71 ;  /* 0x00000047c2837220 */ /* 0x000fe20000410000 */
[----:B------:R-:W-:Y:S01]  /*46e0*/  FFMA.FTZ R153, R189, R153, R170 ;  /* 0x00000099bd997223 */ /* 0x000fe200000100aa */
[C---:B------:R-:W-:Y:S01]  /*46f0*/  FMUL.FTZ R231, R22.reuse, R147 ;  /* 0x0000009316e77220 */ /* 0x040fe20000410000 */
[C---:B------:R-:W-:Y:S01]  /*4700*/  FFMA.FTZ R70, R195.reuse, R71, R70 ;  /* 0x00000047c3467223 */ /* 0x040fe20000010046 */
[----:B------:R-:W-:Y:S01]  /*4710*/  FFMA.FTZ R131, R195, R130, -R131 ;  /* 0x00000082c3837223 */ /* 0x000fe20000010883 */
[----:B------:R-:W-:Y:S01]  /*4720*/  FMUL.FTZ R230, R22, R148 ;  /* 0x0000009416e67220 */ /* 0x000fe20000410000 */
[----:B------:R-:W-:Y:S01]  /*4730*/  FFMA.FTZ R153, R104, R231, R153 ;  /* 0x000000e768997223 */ /* 0x000fe20000010099 */
[C---:B------:R-:W-:Y:S01]  /*4740*/  FMUL.FTZ R130, R192.reuse, R70 ;  /* 0x00000046c0827220 */ /* 0x040fe20000410000 */
[----:B------:R-:W-:Y:S01]  /*4750*/  FMUL.FTZ R71, R192, R131 ;  /* 0x00000083c0477220 */ /* 0x000fe20000410000 */
[----:B------:R-:W-:Y:S01]  /*4760*/  FFMA.FTZ R169, R104, R230, R169 ;  /* 0x000000e668a97223 */ /* 0x000fe200000100a9 */
[C---:B------:R-:W-:Y:S01]  /*4770*/  FMUL.FTZ R154, R186.reuse, R153 ;  /* 0x00000099ba9a7220 */ /* 0x040fe20000410000 */
[C---:B------:R-:W-:Y:S01]  /*4780*/  FFMA.FTZ R130, R193.reuse, R131, -R130 ;  /* 0x00000083c1827223 */ /* 0x040fe20000010882 */
[----:B------:R-:W-:Y:S01]  /*4790*/  FFMA.FTZ R71, R193, R70, R71 ;  /* 0x00000046c1477223 */ /* 0x000fe20000010047 */
        /* <DEDUP_REMOVED lines=8> */
[C---:B------:R-:W-:Y:S01]  /*4820*/  FFMA.FTZ R70, R191.reuse, R71, R70 ;  /* 0x00000047bf467223 */ /* 0x040fe20000010046 */
[----:B------:R-:W-:Y:S01]  /*4830*/  FFMA.FTZ R131, R191, R130, -R131 ;  /* 0x00000082bf837223 */ /* 0x000fe20000010883 */
[----:B------:R-:W-:Y:S01]  /*4840*/  FFMA.FTZ R168, R103, R233, R168 ;  /* 0x000000e967a87223 */ /* 0x000fe200000100a8 */
        /* <DEDUP_REMOVED lines=10> */
[----:B------:R-:W-:Y:S01]  /*48f0*/  FFMA.FTZ R153, R102, R235, R153 ;  /* 0x000000eb66997223 */ /* 0x000fe20000010099 */
        /* <DEDUP_REMOVED lines=8> */
[----:B------:R-:W-:Y:S01]  /*4980*/  FMUL.FTZ R236, R136, R142 ;  /* 0x0000008e88ec7220 */ /* 0x000fe20000410000 */
[C---:B------:R-:W-:Y:S01]  /*4990*/  FMUL.FTZ R130, R184.reuse, R70 ;  /* 0x00000046b8827220 */ /* 0x040fe20000410000 */
[----:B------:R-:W-:Y:S01]  /*49a0*/  FMUL.FTZ R71, R184, R131 ;  /* 0x00000083b8477220 */ /* 0x000fe20000410000 */
[----:B------:R-:W-:Y:S01]  /*49b0*/  FFMA.FTZ R168, R183, R153, R168 ;  /* 0x00000099b7a87223 */ /* 0x000fe200000100a8 */
[----:B------:R-:W-:Y:S01]  /*49c0*/  FMUL.FTZ R237, R136, R141 ;  /* 0x0000008d88ed7220 */ /* 0x000fe20000410000 */
[----:B------:R-:W-:Y:S01]  /*49d0*/  FFMA.FTZ R169, R101, R236, R169 ;  /* 0x000000ec65a97223 */ /* 0x000fe200000100a9 */
[C---:B------:R-:W-:Y:S01]  /*49e0*/  FFMA.FTZ R130, R185.reuse, R131, -R130 ;  /* 0x00000083b9827223 */ /* 0x040fe20000010882 */
[----:B------:R-:W-:Y:S01]  /*49f0*/  FFMA.FTZ R71, R185, R70, R71 ;  /* 0x00000046b9477223 */ /* 0x000fe20000010047 */
[----:B------:R-:W-:Y:S01]  /*4a00*/  FFMA.FTZ R168, R101, R237, R168 ;  /* 0x000000ed65a87223 */ /* 0x000fe200000100a8 */
[----:B------:R-:W-:Y:S01]  /*4a10*/  FMUL.FTZ R153, R180, R169 ;  /* 0x000000a9b4997220 */ /* 0x000fe20000410000 */
[C---:B------:R-:W-:Y:S01]  /*4a20*/  FMUL.FTZ R70, R182.reuse, R130 ;  /* 0x00000082b6467220 */ /* 0x040fe20000410000 */
[----:B------:R-:W-:Y:S01]  /*4a30*/  FMUL.FTZ R131, R182, R71 ;  /* 0x00000047b6837220 */ /* 0x000fe20000410000 */
[-C--:B------:R-:W-:Y:S01]  /*4a40*/  FMUL.FTZ R154, R180, R168.reuse ;  /* 0x000000a8b49a7220 */ /* 0x080fe20000410000 */
[----:B------:R-:W-:Y:S01]  /*4a50*/  FFMA.FTZ R153, R181, R168, R153 ;  /* 0x000000a8b5997223 */ /* 0x000fe20000010099 */
[----:B------:R-:W-:Y:S01]  /*4a60*/  ISETP.NE.AND P1, PT, R135, 0x1f, PT ;  /* 0x0000001f8700780c */ /* 0x000fe20003f25270 */
[----:B------:R-:W-:Y:S01]  /*4a70*/  FMUL.FTZ R239, R209, R139 ;  /* 0x0000008bd1ef7220 */ /* 0x000fe20000410000 */
[C---:B------:R-:W-:Y:S01]  /*4a80*/  FFMA.FTZ R70, R183.reuse, R71, R70 ;  /* 0x00000047b7467223 */ /* 0x040fe20000010046 */
[----:B------:R-:W-:Y:S01]  /*4a90*/  FFMA.FTZ R131, R183, R130, -R131 ;  /* 0x00000082b7837223 */ /* 0x000fe20000010883 */
[----:B------:R-:W-:Y:S01]  /*4aa0*/  FFMA.FTZ R169, R181, R169, -R154 ;  /* 0x000000a9b5a97223 */ /* 0x000fe2000001089a */
[----:B------:R-:W-:Y:S01]  /*4ab0*/  FMUL.FTZ R238, R209, R140 ;  /* 0x0000008cd1ee7220 */ /* 0x000fe20000410000 */
[----:B------:R-:W-:Y:S01]  /*4ac0*/  FFMA.FTZ R154, R100, R239, R153 ;  /* 0x000000ef649a7223 */ /* 0x000fe20000010099 */
[C---:B------:R-:W-:Y:S01]  /*4ad0*/  FMUL.FTZ R130, R180.reuse, R70 ;  /* 0x00000046b4827220 */ /* 0x040fe20000410000 */
[-C--:B------:R-:W-:Y:S01]  /*4ae0*/  FMUL.FTZ R153, R180, R131.reuse ;  /* 0x00000083b4997220 */ /* 0x080fe20000410000 */
[----:B------:R-:W-:Y:S01]  /*4af0*/  FFMA.FTZ R169, R100, R238, R169 ;  /* 0x000000ee64a97223 */ /* 0x000fe200000100a9 */
[C---:B------:R-:W-:Y:S01]  /*4b00*/  FMUL.FTZ R168, R178.reuse, R154 ;  /* 0x0000009ab2a87220 */ /* 0x040fe20000410000 */
[C---:B------:R-:W-:Y:S01]  /*4b10*/  FFMA.FTZ R71, R181.reuse, R131, -R130 ;  /* 0x00000083b5477223 */ /* 0x040fe20000010882 */
[----:B------:R-:W-:Y:S01]  /*4b20*/  FFMA.FTZ R70, R181, R70, R153 ;  /* 0x00000046b5467223 */ /* 0x000fe20000010099 */
[----:B------:R-:W-:Y:S01]  /*4b30*/  @P1 LEA R130, R135, UR16, 0x3 ;  /* 0x0000001087821c11 */ /* 0x000fe2000f8e18ff */
[----:B------:R-:W-:Y:S01]  /*4b40*/  FFMA.FTZ R210, R179, R169, -R168 ;  /* 0x000000a9b3d27223 */ /* 0x000fe200000108a8 */
[C---:B------:R-:W-:Y:S01]  /*4b50*/  FMUL.FTZ R131, R178.reuse, R71 ;  /* 0x00000047b2837220 */ /* 0x040fe20000410000 */
[----:B------:R-:W-:-:S04]  /*4b60*/  FMUL.FTZ R168, R178, R70 ;  /* 0x00000046b2a87220 */ /* 0x000fc80000410000 */
[C---:B------:R-:W-:Y:S01]  /*4b70*/  FFMA.FTZ R71, R179.reuse, R71, -R168 ;  /* 0x00000047b3477223 */ /* 0x040fe200000108a8 */
[C---:B------:R-:W-:Y:S02]  /*4b80*/  FFMA.FTZ R168, R179.reuse, R70, R131 ;  /* 0x00000046b3a87223 */ /* 0x040fe40000010083 */
[----:B------:R-:W0:Y:S01]  /*4b90*/  @P1 LDS.64 R130, [R130+0x3558] ;  /* 0x0035580082821984 */ /* 0x000e220000000a00 */
[----:B------:R-:W-:Y:S01]  /*4ba0*/  FMUL.FTZ R171, R178, R169 ;  /* 0x000000a9b2ab7220 */ /* 0x000fe20000410000 */
[C---:B------:R-:W-:Y:S01]  /*4bb0*/  FMUL.FTZ R153, R208.reuse, R138 ;  /* 0x0000008ad0997220 */ /* 0x040fe20000410000 */
[----:B------:R-:W-:Y:S02]  /*4bc0*/  BSSY B0, `(.L_x_13149) ;  /* 0x0000012000007945 */ /* 0x000fe40003800000 */
[----:B------:R-:W-:Y:S01]  /*4bd0*/  FFMA.FTZ R171, R179, R154, R171 ;  /* 0x0000009ab3ab7223 */ /* 0x000fe200000100ab */
[----:B------:R-:W-:Y:S01]  /*4be0*/  FMUL.FTZ R154, R208, R137 ;  /* 0x00000089d09a7220 */ /* 0x000fe20000410000 */
[----:B------:R-:W-:-:S03]  /*4bf0*/  FFMA.FTZ R210, R99, R153, R210 ;  /* 0x0000009963d27223 */ /* 0x000fc600000100d2 */
[----:B------:R-:W-:Y:S01]  /*4c00*/  FFMA.FTZ R70, R99, R154, R171 ;  /* 0x0000009a63467223 */ /* 0x000fe200000100ab */
        /* <DEDUP_REMOVED lines=13> */
.L_x_13150:
[----:B------:R-:W-:Y:S05]  /*4ce0*/  BSYNC B0 ;  /* 0x0000000000007941 */ /* 0x000fea0003800000 */
.L_x_13149:
[----:B------:R-:W2:Y:S01]  /*4cf0*/  SHFL.UP PT, R172, R70, 0x1, RZ ;  /* 0x0420000046ac7989 */ /* 0x000ea200000e00ff */
[----:B------:R-:W-:Y:S01]  /*4d00*/  ISETP.GE.AND P3, PT, R134, 0x1, PT ;  /* 0x000000018600780c */ /* 0x000fe20003f66270 */
[CC--:B-----5:R-:W-:Y:S01]  /*4d10*/  FMUL.FTZ R228, R41.reuse, R64.reuse ;  /* 0x0000004029e47220 */ /* 0x0e0fe20000410000 */
[-C--:B------:R-:W-:Y:S01]  /*4d20*/  FMUL.FTZ R229, R41, R65.reuse ;  /* 0x0000004129e57220 */ /* 0x080fe20000410000 */
[----:B------:R-:W3:Y:S01]  /*4d30*/  SHFL.UP PT, R171, R210, 0x1, RZ ;  /* 0x04200000d2ab7989 */ /* 0x000ee200000e00ff */
[CC--:B------:R-:W-:Y:S01]  /*4d40*/  FMUL.FTZ R227, R42.reuse, R65.reuse ;  /* 0x000000412ae37220 */ /* 0x0c0fe20000410000 */
[-C--:B------:R-:W-:Y:S01]  /*4d50*/  FMUL.FTZ R226, R42, R64.reuse ;  /* 0x000000402ae27220 */ /* 0x080fe20000410000 */
[CC--:B------:R-:W-:Y:S01]  /*4d60*/  FMUL.FTZ R224, R43.reuse, R64.reuse ;  /* 0x000000402be07220 */ /* 0x0c0fe20000410000 */
[----:B------:R-:W4:Y:S01]  /*4d70*/  SHFL.UP PT, R169, R71, 0x1, RZ ;  /* 0x0420000047a97989 */ /* 0x000f2200000e00ff */
[-C--:B------:R-:W-:Y:S01]  /*4d80*/  FMUL.FTZ R225, R43, R65.reuse ;  /* 0x000000412be17220 */ /* 0x080fe20000410000 */
[-C--:B------:R-:W-:Y:S01]  /*4d90*/  FMUL.FTZ R223, R44, R65.reuse ;  /* 0x000000412cdf7220 */ /* 0x080fe20000410000 */
[-C--:B------:R-:W-:Y:S01]  /*4da0*/  FMUL.FTZ R221, R45, R65.reuse ;  /* 0x000000412ddd7220 */ /* 0x080fe20000410000 */
[----:B------:R-:W0:Y:S01]  /*4db0*/  SHFL.UP PT, R170, R168, 0x1, RZ ;  /* 0x04200000a8aa7989 */ /* 0x000e2200000e00ff */
[C---:B------:R-:W-:Y:S01]  /*4dc0*/  FMUL.FTZ R240, R0.reuse, R64 ;  /* 0x0000004000f07220 */ /* 0x040fe20000410000 */
[----:B------:R-:W-:Y:S01]  /*4dd0*/  FMUL.FTZ R241, R0, R65 ;  /* 0x0000004100f17220 */ /* 0x000fe20000410000 */
[----:B------:R-:W-:Y:S01]  /*4de0*/  ULEA UR44, UR6, UR16, 0x4 ;  /* 0x00000010062c7291 */ /* 0x000fe2000f8e203f */
[----:B------:R-:W-:Y:S01]  /*4df0*/  SHFL.IDX PT, R69, R69, RZ, 0x1f ;  /* 0x00001fff45457589 */ /* 0x000fe200000e0000 */
[----:B------:R-:W-:Y:S03]  /*4e00*/  BSSY B0, `(.L_x_13151) ;  /* 0x0000176000007945 */ /* 0x000fe60003800000 */
[----:B------:R-:W-:Y:S01]  /*4e10*/  SHFL.IDX PT, R68, R68, RZ, 0x1f ;  /* 0x00001fff44447589 */ /* 0x000fe200000e0000 */
[C---:B--2---:R-:W-:Y:S01]  /*4e20*/  FMUL.FTZ R174, R168.reuse, R172 ;  /* 0x000000aca8ae7220 */ /* 0x044fe20000410000 */
[----:B---3--:R-:W-:-:S03]  /*4e30*/  FMUL.FTZ R175, R168, R171 ;  /* 0x000000aba8af7220 */ /* 0x008fc60000410000 */
[C---:B------:R-:W-:Y:S01]  /*4e40*/  FFMA.FTZ R171, R71.reuse, R171, -R174 ;  /* 0x000000ab47ab7223 */ /* 0x040fe200000108ae */
[-C--:B----4-:R-:W-:Y:S01]  /*4e50*/  FMUL.FTZ R173, R168, R169.reuse ;  /* 0x000000a9a8ad7220 */ /* 0x090fe20000410000 */
[C---:B------:R-:W-:Y:S02]  /*4e60*/  FFMA.FTZ R175, R71.reuse, R172, R175 ;  /* 0x000000ac47af7223 */ /* 0x040fe400000100af */
[----:B------:R-:W-:Y:S01]  /*4e70*/  @P3 FADD.FTZ R210, R210, R171 ;  /* 0x000000abd2d23221 */ /* 0x000fe20000010000 */
[CC--:B0-----:R-:W-:Y:S01]  /*4e80*/  FFMA.FTZ R173, R71.reuse, R170.reuse, R173 ;  /* 0x000000aa47ad7223 */ /* 0x0c1fe200000100ad */
        /* <DEDUP_REMOVED lines=15> */
[----:B------:R-:W-:Y:S01]  /*4f80*/  FMUL.FTZ R177, R32, R65 ;  /* 0x0000004120b17220 */ /* 0x000fe20000410000 */
[-C--:B----4-:R-:W-:Y:S01]  /*4f90*/  FMUL.FTZ R169, R173, R170.reuse ;  /* 0x000000aaada97220 */ /* 0x090fe20000410000 */
[C---:B------:R-:W-:Y:S01]  /*4fa0*/  FFMA.FTZ R170, R71.reuse, R170, R171 ;  /* 0x000000aa47aa7223 */ /* 0x040fe200000100ab */
[----:B------:R-:W-:Y:S01]  /*4fb0*/  @P3 FADD.FTZ R210, R210, R175 ;  /* 0x000000afd2d23221 */ /* 0x000fe20000010000 */
[----:B------:R-:W0:Y:S01]  /*4fc0*/  SHFL.UP PT, R172, R70, 0x4, RZ ;  /* 0x0480000046ac7989 */ /* 0x000e2200000e00ff */
[----:B------:R-:W-:Y:S01]  /*4fd0*/  @P3 FFMA.FTZ R71, R71, R168, -R169 ;  /* 0x000000a847473223 */ /* 0x000fe200000108a9 */
[----:B------:R-:W-:Y:S01]  /*4fe0*/  FMUL.FTZ R214, R178, R177 ;  /* 0x000000b1b2d67220 */ /* 0x000fe20000410000 */
[----:B------:R-:W-:Y:S01]  /*4ff0*/  FSEL R170, R173, R170, !P3 ;  /* 0x000000aaadaa7208 */ /* 0x000fe20005800000 */
[----:B------:R-:W2:Y:S01]  /*5000*/  SHFL.UP PT, R171, R210, 0x4, RZ ;  /* 0x04800000d2ab7989 */ /* 0x000ea200000e00ff */
[----:B------:R-:W-:-:S03]  /*5010*/  ISETP.GE.AND P3, PT, R134, 0x4, PT ;  /* 0x000000048600780c */ /* 0x000fc60003f66270 */
[----:B------:R-:W3:Y:S04]  /*5020*/  SHFL.UP PT, R168, R71, 0x4, RZ ;  /* 0x0480000047a87989 */ /* 0x000ee800000e00ff */
[----:B------:R-:W4:Y:S01]  /*5030*/  SHFL.UP PT, R169, R170, 0x4, RZ ;  /* 0x04800000aaa97989 */ /* 0x000f2200000e00ff */
[C---:B0-----:R-:W-:Y:S01]  /*5040*/  FMUL.FTZ R176, R170.reuse, R172 ;  /* 0x000000acaab07220 */ /* 0x041fe20000410000 */
[----:B--2---:R-:W-:-:S03]  /*5050*/  FMUL.FTZ R173, R170, R171 ;  /* 0x000000abaaad7220 */ /* 0x004fc60000410000 */
[C---:B------:R-:W-:Y:S01]  /*5060*/  FFMA.FTZ R171, R71.reuse, R171, -R176 ;  /* 0x000000ab47ab7223 */ /* 0x040fe200000108b0 */
[----:B------:R-:W-:Y:S01]  /*5070*/  FMUL.FTZ R176, R32, R64 ;  /* 0x0000004020b07220 */ /* 0x000fe20000410000 */
[----:B---3--:R-:W-:Y:S01]  /*5080*/  FMUL.FTZ R174, R170, R168 ;  /* 0x000000a8aaae7220 */ /* 0x008fe20000410000 */
[----:B------:R-:W-:Y:S01]  /*5090*/  FFMA.FTZ R173, R71, R172, R173 ;  /* 0x000000ac47ad7223 */ /* 0x000fe200000100ad */
[----:B------:R-:W-:Y:S01]  /*50a0*/  @P3 FADD.FTZ R210, R210, R171 ;  /* 0x000000abd2d23221 */ /* 0x000fe20000010000 */
[----:B------:R-:W-:Y:S01]  /*50b0*/  FMUL.FTZ R171, R179, R177 ;  /* 0x000000b1b3ab7220 */ /* 0x000fe20000410000 */
[-C--:B----4-:R-:W-:Y:S01]  /*50c0*/  FFMA.FTZ R175, R71, R169.reuse, R174 ;  /* 0x000000a947af7223 */ /* 0x090fe200000100ae */
[----:B------:R-:W-:Y:S01]  /*50d0*/  FMUL.FTZ R169, R170, R169 ;  /* 0x000000a9aaa97220 */ /* 0x000fe20000410000 */
[----:B------:R-:W-:Y:S01]  /*50e0*/  @P3 FADD.FTZ R70, R70, R173 ;  /* 0x000000ad46463221 */ /* 0x000fe20000010000 */
[----:B------:R-:W0:Y:S01]  /*50f0*/  SHFL.UP PT, R172, R210, 0x8, RZ ;  /* 0x05000000d2ac7989 */ /* 0x000e2200000e00ff */
[----:B------:R-:W-:Y:S01]  /*5100*/  FMUL.FTZ R174, R33, R65 ;  /* 0x0000004121ae7220 */ /* 0x000fe20000410000 */
[----:B------:R-:W-:Y:S01]  /*5110*/  @P3 FFMA.FTZ R71, R71, R168, -R169 ;  /* 0x000000a847473223 */ /* 0x000fe200000108a9 */
[----:B------:R-:W-:Y:S01]  /*5120*/  FSEL R169, R170, R175, !P3 ;  /* 0x000000afaaa97208 */ /* 0x000fe20005800000 */
[----:B------:R-:W2:Y:S01]  /*5130*/  SHFL.UP PT, R212, R70, 0x8, RZ ;  /* 0x0500000046d47989 */ /* 0x000ea200000e00ff */
[----:B------:R-:W-:Y:S01]  /*5140*/  FFMA.FTZ R171, -R178, R176, -R171 ;  /* 0x000000b0b2ab7223 */ /* 0x000fe200000109ab */
[----:B------:R-:W-:Y:S01]  /*5150*/  FMUL.FTZ R175, R33, R64 ;  /* 0x0000004021af7220 */ /* 0x000fe20000410000 */
[----:B------:R-:W-:Y:S01]  /*5160*/  FFMA.FTZ R214, R179, R176, -R214 ;  /* 0x000000b0b3d67223 */ /* 0x000fe200000108d6 */
[----:B------:R-:W3:Y:S01]  /*5170*/  SHFL.UP PT, R168, R71, 0x8, RZ ;  /* 0x0500000047a87989 */ /* 0x000ee200000e00ff */
[----:B------:R-:W-:Y:S01]  /*5180*/  FADD.FTZ R171, -R174, R171 ;  /* 0x000000abaeab7221 */ /* 0x000fe20000010100 */
[----:B------:R-:W-:Y:S01]  /*5190*/  ISETP.GE.AND P3, PT, R134, 0x8, PT ;  /* 0x000000088600780c */ /* 0x000fe20003f66270 */
[----:B------:R-:W-:Y:S01]  /*51a0*/  FADD.FTZ R214, R175, R214 ;  /* 0x000000d6afd67221 */ /* 0x000fe20000010000 */
[----:B------:R-:W4:Y:S01]  /*51b0*/  SHFL.UP PT, R170, R169, 0x8, RZ ;  /* 0x05000000a9aa7989 */ /* 0x000f2200000e00ff */
[----:B------:R-:W-:-:S02]  /*51c0*/  FMUL.FTZ R216, R180, -R171 ;  /* 0x800000abb4d87220 */ /* 0x000fc40000410000 */
[-C--:B------:R-:W-:Y:S02]  /*51d0*/  FMUL.FTZ R218, R180, -R214.reuse ;  /* 0x800000d6b4da7220 */ /* 0x080fe40000410000 */
[C---:B------:R-:W-:Y:S02]  /*51e0*/  FFMA.FTZ R216, R181.reuse, R214, -R216 ;  /* 0x000000d6b5d87223 */ /* 0x040fe400000108d8 */
[----:B------:R-:W-:Y:S01]  /*51f0*/  FFMA.FTZ R215, R181, R171, R218 ;  /* 0x000000abb5d77223 */ /* 0x000fe200000100da */
[C---:B0-----:R-:W-:Y:S01]  /*5200*/  FMUL.FTZ R214, R169.reuse, R172 ;  /* 0x000000aca9d67220 */ /* 0x041fe20000410000 */
[----:B--2---:R-:W-:-:S03]  /*5210*/  FMUL.FTZ R211, R169, R212 ;  /* 0x000000d4a9d37220 */ /* 0x004fc60000410000 */
[----:B------:R-:W-:Y:S01]  /*5220*/  FFMA.FTZ R213, R71, R212, R214 ;  /* 0x000000d447d57223 */ /* 0x000fe200000100d6 */
[----:B---3--:R-:W-:Y:S01]  /*5230*/  FMUL.FTZ R173, R169, R168 ;  /* 0x000000a8a9ad7220 */ /* 0x008fe20000410000 */
[----:B------:R-:W-:Y:S01]  /*5240*/  FFMA.FTZ R211, R71, R172, -R211 ;  /* 0x000000ac47d37223 */ /* 0x000fe200000108d3 */
[----:B------:R-:W-:Y:S01]  /*5250*/  FMUL.FTZ R172, R34, R65 ;  /* 0x0000004122ac7220 */ /* 0x000fe20000410000 */
[----:B------:R-:W-:Y:S01]  /*5260*/  @P3 FADD.FTZ R70, R70, R213 ;  /* 0x000000d546463221 */ /* 0x000fe20000010000 */
[-C--:B----4-:R-:W-:Y:S01]  /*5270*/  FMUL.FTZ R171, R169, R170.reuse ;  /* 0x000000aaa9ab7220 */ /* 0x090fe20000410000 */
[C---:B------:R-:W-:Y:S01]  /*5280*/  FFMA.FTZ R170, R71.reuse, R170, R173 ;  /* 0x000000aa47aa7223 */ /* 0x040fe200000100ad */
[----:B------:R-:W-:Y:S01]  /*5290*/  FMUL.FTZ R173, R34, R64 ;  /* 0x0000004022ad7220 */ /* 0x000fe20000410000 */
[----:B------:R-:W-:Y:S01]  /*52a0*/  @P3 FADD.FTZ R210, R210, R211 ;  /* 0x000000d3d2d23221 */ /* 0x000fe20000010000 */
[----:B------:R-:W-:Y:S01]  /*52b0*/  @P3 FFMA.FTZ R71, R71, R168, -R171 ;  /* 0x000000a847473223 */ /* 0x000fe200000108ab */
[----:B------:R-:W-:Y:S01]  /*52c0*/  FADD.FTZ R215, -R172, R215 ;  /* 0x000000d7acd77221 */ /* 0x000fe20000010100 */
[----:B------:R-:W-:Y:S01]  /*52d0*/  FSEL R169, R169, R170, !P3 ;  /* 0x000000aaa9a97208 */ /* 0x000fe20005800000 */
[----:B------:R-:W-:Y:S01]  /*52e0*/  FADD.FTZ R170, R173, R216 ;  /* 0x000000d8adaa7221 */ /* 0x000fe20000010000 */
[----:B------:R-:W-:Y:S01]  /*52f0*/  SHFL.UP PT, R212, R70, 0x10, RZ ;  /* 0x0600000046d47989 */ /* 0x000fe200000e00ff */
[C---:B------:R-:W-:Y:S01]  /*5300*/  FMUL.FTZ R211, R182.reuse, -R215 ;  /* 0x800000d7b6d37220 */ /* 0x040fe20000410000 */
[----:B------:R-:W-:Y:S01]  /*5310*/  FMUL.FTZ R171, R35, R65 ;  /* 0x0000004123ab7220 */ /* 0x000fe20000410000 */
[-C--:B------:R-:W-:Y:S01]  /*5320*/  FMUL.FTZ R214, R182, -R170.reuse ;  /* 0x800000aab6d67220 */ /* 0x080fe20000410000 */
[----:B------:R-:W0:Y:S01]  /*5330*/  SHFL.UP PT, R168, R71, 0x10, RZ ;  /* 0x0600000047a87989 */ /* 0x000e2200000e00ff */
[----:B------:R-:W-:Y:S01]  /*5340*/  FFMA.FTZ R211, R183, R170, -R211 ;  /* 0x000000aab7d37223 */ /* 0x000fe200000108d3 */
[----:B------:R-:W-:Y:S01]  /*5350*/  FMUL.FTZ R170, R35, R64 ;  /* 0x0000004023aa7220 */ /* 0x000fe20000410000 */
[----:B------:R-:W-:Y:S01]  /*5360*/  FFMA.FTZ R214, R183, R215, R214 ;  /* 0x000000d7b7d67223 */ /* 0x000fe200000100d6 */
[----:B------:R-:W2:Y:S01]  /*5370*/  SHFL.UP PT, R218, R169, 0x10, RZ ;  /* 0x06000000a9da7989 */ /* 0x000ea200000e00ff */
[----:B------:R-:W-:Y:S01]  /*5380*/  ISETP.GE.AND P3, PT, R134, 0x10, PT ;  /* 0x000000108600780c */ /* 0x000fe20003f66270 */
[----:B------:R-:W-:Y:S01]  /*5390*/  FADD.FTZ R211, R170, R211 ;  /* 0x000000d3aad37221 */ /* 0x000fe20000010000 */
[----:B------:R-:W-:Y:S01]  /*53a0*/  FADD.FTZ R213, -R171, R214 ;  /* 0x000000d6abd57221 */ /* 0x000fe20000010100 */
[----:B------:R-:W3:Y:S02]  /*53b0*/  SHFL.UP PT, R216, R210, 0x10, RZ ;  /* 0x06000000d2d87989 */ /* 0x000ee400000e00ff */
[C---:B------:R-:W-:Y:S01]  /*53c0*/  FMUL.FTZ R222, R184.reuse, -R211 ;  /* 0x800000d3b8de7220 */ /* 0x040fe20000410000 */
[----:B------:R-:W-:-:S04]  /*53d0*/  FMUL.FTZ R214, R184, -R213 ;  /* 0x800000d5b8d67220 */ /* 0x000fc80000410000 */
[C---:B------:R-:W-:Y:S01]  /*53e0*/  FFMA.FTZ R214, R185.reuse, R211, -R214 ;  /* 0x000000d3b9d67223 */ /* 0x040fe200000108d6 */
[----:B------:R-:W-:Y:S01]  /*53f0*/  FFMA.FTZ R211, R185, R213, R222 ;  /* 0x000000d5b9d37223 */ /* 0x000fe200000100de */
[----:B------:R-:W-:Y:S01]  /*5400*/  FMUL.FTZ R222, R44, R64 ;  /* 0x000000402cde7220 */ /* 0x000fe20000410000 */
[----:B0-----:R-:W-:-:S04]  /*5410*/  FMUL.FTZ R220, R169, R168 ;  /* 0x000000a8a9dc7220 */ /* 0x001fc80000410000 */
[-C--:B--2---:R-:W-:Y:S01]  /*5420*/  FFMA.FTZ R220, R71, R218.reuse, R220 ;  /* 0x000000da47dc7223 */ /* 0x084fe200000100dc */
[C---:B------:R-:W-:Y:S01]  /*5430*/  FMUL.FTZ R215, R169.reuse, R218 ;  /* 0x000000daa9d77220 */ /* 0x040fe20000410000 */
[C---:B------:R-:W-:Y:S01]  /*5440*/  FMUL.FTZ R218, R169.reuse, R212 ;  /* 0x000000d4a9da7220 */ /* 0x040fe20000410000 */
[----:B---3--:R-:W-:-:S03]  /*5450*/  FMUL.FTZ R213, R169, R216 ;  /* 0x000000d8a9d57220 */ /* 0x008fc60000410000 */
[C---:B------:R-:W-:Y:S01]  /*5460*/  FFMA.FTZ R217, R71.reuse, R216, -R218 ;  /* 0x000000d847d97223 */ /* 0x040fe200000108da */
[----:B------:R-:W-:Y:S01]  /*5470*/  FFMA.FTZ R213, R71, R212, R213 ;  /* 0x000000d447d57223 */ /* 0x000fe200000100d5 */
[----:B------:R-:W-:Y:S01]  /*5480*/  FSEL R212, R169, R220, !P3 ;  /* 0x000000dca9d47208 */ /* 0x000fe20005800000 */
[----:B------:R-:W-:Y:S01]  /*5490*/  @P3 FFMA.FTZ R71, R71, R168, -R215 ;  /* 0x000000a847473223 */ /* 0x000fe200000108d7 */
[C---:B------:R-:W-:Y:S01]  /*54a0*/  FMUL.FTZ R169, R36.reuse, R64 ;  /* 0x0000004024a97220 */ /* 0x040fe20000410000 */
[-C--:B------:R-:W-:Y:S01]  /*54b0*/  FMUL.FTZ R168, R36, R65.reuse ;  /* 0x0000004124a87220 */ /* 0x080fe20000410000 */
[----:B------:R-:W-:Y:S01]  /*54c0*/  @P3 FADD.FTZ R210, R210, R217 ;  /* 0x000000d9d2d23221 */ /* 0x000fe20000010000 */
[----:B------:R-:W-:Y:S01]  /*54d0*/  FMUL.FTZ R215, R37, R65 ;  /* 0x0000004125d77220 */ /* 0x000fe20000410000 */
[----:B------:R-:W0:Y:S01]  /*54e0*/  SHFL.UP PT, R212, R212, 0x1, RZ ;  /* 0x04200000d4d47989 */ /* 0x000e2200000e00ff */
[----:B------:R-:W-:Y:S01]  /*54f0*/  FADD.FTZ R214, R169, R214 ;  /* 0x000000d6a9d67221 */ /* 0x000fe20000010000 */
[----:B------:R-:W-:Y:S01]  /*5500*/  FADD.FTZ R211, -R168, R211 ;  /* 0x000000d3a8d37221 */ /* 0x000fe20000010100 */
[----:B------:R-:W-:Y:S01]  /*5510*/  @P3 FADD.FTZ R70, R70, R213 ;  /* 0x000000d546463221 */ /* 0x000fe20000010000 */
[----:B------:R-:W2:Y:S01]  /*5520*/  SHFL.UP PT, R71, R71, 0x1, RZ ;  /* 0x0420000047477989 */ /* 0x000ea200000e00ff */
[CC--:B------:R-:W-:Y:S01]  /*5530*/  FMUL.FTZ R216, R186.reuse, -R214.reuse ;  /* 0x800000d6bad87220 */ /* 0x0c0fe20000410000 */
[----:B------:R-:W-:Y:S01]  /*5540*/  FMUL.FTZ R217, R186, -R211 ;  /* 0x800000d3bad97220 */ /* 0x000fe20000410000 */
[----:B------:R-:W-:Y:S01]  /*5550*/  FMUL.FTZ R213, R38, R65 ;  /* 0x0000004126d57220 */ /* 0x000fe20000410000 */
[----:B------:R-:W3:Y:S01]  /*5560*/  SHFL.UP PT, R210, R210, 0x1, RZ ;  /* 0x04200000d2d27989 */ /* 0x000ee200000e00ff */
[C---:B------:R-:W-:Y:S01]  /*5570*/  FFMA.FTZ R216, R187.reuse, R211, R216 ;  /* 0x000000d3bbd87223 */ /* 0x040fe200000100d8 */
[----:B------:R-:W-:Y:S01]  /*5580*/  FFMA.FTZ R217, R187, R214, -R217 ;  /* 0x000000d6bbd97223 */ /* 0x000fe200000108d9 */
[-C--:B------:R-:W-:Y:S01]  /*5590*/  FMUL.FTZ R214, R37, R64.reuse ;  /* 0x0000004025d67220 */ /* 0x080fe20000410000 */
[----:B------:R-:W4:Y:S01]  /*55a0*/  SHFL.UP PT, R70, R70, 0x1, RZ ;  /* 0x0420000046467989 */ /* 0x000f2200000e00ff */
[----:B------:R-:W-:Y:S01]  /*55b0*/  FADD.FTZ R211, -R215, R216 ;  /* 0x000000d8d7d37221 */ /* 0x000fe20000010100 */
[----:B------:R-:W-:Y:S01]  /*55c0*/  FMUL.FTZ R220, R45, R64 ;  /* 0x000000402ddc7220 */ /* 0x000fe20000410000 */
[----:B------:R-:W-:-:S02]  /*55d0*/  FADD.FTZ R217, R214, R217 ;  /* 0x000000d9d6d97221 */ /* 0x000fc40000010000 */
[C---:B------:R-:W-:Y:S02]  /*55e0*/  FMUL.FTZ R216, R188.reuse, -R211 ;  /* 0x800000d3bcd87220 */ /* 0x040fe40000410000 */
[-C--:B------:R-:W-:Y:S02]  /*55f0*/  FMUL.FTZ R218, R188, -R217.reuse ;  /* 0x800000d9bcda7220 */ /* 0x080fe40000410000 */
[C---:B------:R-:W-:Y:S02]  /*5600*/  FFMA.FTZ R219, R189.reuse, R217, -R216 ;  /* 0x000000d9bddb7223 */ /* 0x040fe400000108d8 */
[----:B------:R-:W-:Y:S01]  /*5610*/  FFMA.FTZ R218, R189, R211, R218 ;  /* 0x000000d3bdda7223 */ /* 0x000fe200000100da */
[----:B0-----:R-:W-:-:S03]  /*5620*/  FMUL.FTZ R216, R212, R69 ;  /* 0x00000045d4d87220 */ /* 0x001fc60000410000 */
[----:B------:R-:W-:Y:S01]  /*5630*/  FADD.FTZ R218, -R213, R218 ;  /* 0x000000dad5da7221 */ /* 0x000fe20000010100 */
[CC--:B--2---:R-:W-:Y:S01]  /*5640*/  FFMA.FTZ R211, R71.reuse, R68.reuse, -R216 ;  /* 0x0000004447d37223 */ /* 0x0c4fe200000108d8 */
[----:B------:R-:W-:Y:S01]  /*5650*/  FMUL.FTZ R216, R212, R68 ;  /* 0x00000044d4d87220 */ /* 0x000fe20000410000 */
[----:B------:R-:W-:Y:S02]  /*5660*/  FMUL.FTZ R212, R38, R64 ;  /* 0x0000004026d47220 */ /* 0x000fe40000410000 */
[----:B---3--:R-:W-:Y:S01]  /*5670*/  @P2 FADD.FTZ R68, R210, R211 ;  /* 0x000000d3d2442221 */ /* 0x008fe20000010000 */
[----:B------:R-:W-:Y:S01]  /*5680*/  FMUL.FTZ R210, R190, -R218 ;  /* 0x800000dabed27220 */ /* 0x000fe20000410000 */
[----:B------:R-:W-:Y:S01]  /*5690*/  FADD.FTZ R219, R212, R219 ;  /* 0x000000dbd4db7221 */ /* 0x000fe20000010000 */
[----:B------:R-:W-:Y:S01]  /*56a0*/  FFMA.FTZ R71, R71, R69, R216 ;  /* 0x0000004547477223 */ /* 0x000fe200000100d8 */
[-C--:B------:R-:W-:Y:S02]  /*56b0*/  FMUL.FTZ R216, R40, R64.reuse ;  /* 0x0000004028d87220 */ /* 0x080fe40000410000 */
[-C--:B------:R-:W-:Y:S01]  /*56c0*/  FMUL.FTZ R211, R190, -R219.reuse ;  /* 0x800000dbbed37220 */ /* 0x080fe20000410000 */
[----:B------:R-:W-:Y:S01]  /*56d0*/  FFMA.FTZ R219, R191, R219, -R210 ;  /* 0x000000dbbfdb7223 */ /* 0x000fe200000108d2 */
[----:B------:R-:W-:Y:S01]  /*56e0*/  FMUL.FTZ R210, R39, R64 ;  /* 0x0000004027d27220 */ /* 0x000fe20000410000 */
[----:B----4-:R-:W-:Y:S01]  /*56f0*/  @P2 FADD.FTZ R69, R70, R71 ;  /* 0x0000004746452221 */ /* 0x010fe20000010000 */
[----:B------:R-:W-:Y:S01]  /*5700*/  FFMA.FTZ R218, R191, R218, R211 ;  /* 0x000000dabfda7223 */ /* 0x000fe200000100d3 */
[----:B------:R-:W-:Y:S01]  /*5710*/  FMUL.FTZ R211, R39, R65 ;  /* 0x0000004127d37220 */ /* 0x000fe20000410000 */
[----:B------:R-:W-:Y:S01]  /*5720*/  FADD.FTZ R219, R210, R219 ;  /* 0x000000dbd2db7221 */ /* 0x000fe20000010000 */
[C---:B------:R-:W-:Y:S01]  /*5730*/  FMUL.FTZ R71, R67.reuse, R69 ;  /* 0x0000004543477220 */ /* 0x040fe20000410000 */
[-C--:B------:R-:W-:Y:S01]  /*5740*/  FMUL.FTZ R67, R67, R68.reuse ;  /* 0x0000004443437220 */ /* 0x080fe20000410000 */
[----:B------:R-:W-:Y:S01]  /*5750*/  FADD.FTZ R218, -R211, R218 ;  /* 0x000000dad3da7221 */ /* 0x000fe20000010100 */
[----:B------:R-:W-:Y:S01]  /*5760*/  FMUL.FTZ R217, R192, -R219 ;  /* 0x800000dbc0d97220 */ /* 0x000fe20000410000 */
[C---:B------:R-:W-:Y:S01]  /*5770*/  FFMA.FTZ R68, R66.reuse, R68, -R71 ;  /* 0x0000004442447223 */ /* 0x040fe20000010847 */
[----:B------:R-:W-:Y:S01]  /*5780*/  FFMA.FTZ R69, R66, R69, R67 ;  /* 0x0000004542457223 */ /* 0x000fe20000010043 */
[-C--:B------:R-:W-:Y:S01]  /*5790*/  FMUL.FTZ R70, R192, -R218.reuse ;  /* 0x800000dac0467220 */ /* 0x080fe20000410000 */
[C---:B------:R-:W-:Y:S01]  /*57a0*/  FFMA.FTZ R218, R193.reuse, R218, R217 ;  /* 0x000000dac1da7223 */ /* 0x040fe200000100d9 */
[----:B------:R-:W-:Y:S01]  /*57b0*/  FMUL.FTZ R217, R40, R65 ;  /* 0x0000004128d97220 */ /* 0x000fe20000410000 */
[----:B------:R-:W-:Y:S01]  /*57c0*/  FADD.FTZ R2, R2, R69 ;  /* 0x0000004502027221 */ /* 0x000fe20000010000 */
[----:B------:R-:W-:Y:S01]  /*57d0*/  FFMA.FTZ R219, R193, R219, -R70 ;  /* 0x000000dbc1db7223 */ /* 0x000fe20000010846 */
[----:B------:R-:W-:Y:S01]  /*57e0*/  FADD.FTZ R247, R247, R68 ;  /* 0x00000044f7f77221 */ /* 0x000fe20000010000 */
[----:B------:R-:W-:Y:S01]  /*57f0*/  FADD.FTZ R218, -R217, R218 ;  /* 0x000000dad9da7221 */ /* 0x000fe20000010100 */
[----:B------:R-:W-:Y:S01]  /*5800*/  FMUL.FTZ R68, R207, R2 ;  /* 0x00000002cf447220 */ /* 0x000fe20000410000 */
[----:B------:R-:W-:Y:S01]  /*5810*/  FADD.FTZ R219, R216, R219 ;  /* 0x000000dbd8db7221 */ /* 0x000fe20000010000 */
[----:B------:R-:W-:Y:S01]  /*5820*/  ISETP.NE.AND P2, PT, R251, 0x1f, PT ;  /* 0x0000001ffb00780c */ /* 0x000fe20003f45270 */
[----:B------:R-:W-:Y:S01]  /*5830*/  FMUL.FTZ R66, R194, -R218 ;  /* 0x800000dac2427220 */ /* 0x000fe20000410000 */
[----:B------:R-:W-:Y:S01]  /*5840*/  FFMA.FTZ R68, R206, R247, -R68 ;  /* 0x000000f7ce447223 */ /* 0x000fe20000010844 */
[----:B------:R-:W-:-:S02]  /*5850*/  FMUL.FTZ R67, R194, -R219 ;  /* 0x800000dbc2437220 */ /* 0x000fc40000410000 */
[----:B------:R-:W-:Y:S01]  /*5860*/  FFMA.FTZ R219, R195, R219, -R66 ;  /* 0x000000dbc3db7223 */ /* 0x000fe20000010842 */
[----:B------:R-:W-:Y:S01]  /*5870*/  FFMA.FTZ R246, R113, R246, R68 ;  /* 0x000000f671f67223 */ /* 0x000fe20000010044 */
[----:B------:R-:W-:Y:S02]  /*5880*/  FFMA.FTZ R218, R195, R218, R67 ;  /* 0x000000dac3da7223 */ /* 0x000fe40000010043 */
[----:B------:R-:W-:Y:S02]  /*5890*/  FADD.FTZ R219, R228, R219 ;  /* 0x000000dbe4db7221 */ /* 0x000fe40000010000 */
[----:B------:R-:W-:Y:S02]  /*58a0*/  FADD.FTZ R218, -R229, R218 ;  /* 0x000000dae5da7221 */ /* 0x000fe40000010100 */
[C---:B------:R-:W-:Y:S02]  /*58b0*/  FMUL.FTZ R67, R196.reuse, -R219 ;  /* 0x800000dbc4437220 */ /* 0x040fe40000410000 */
[----:B------:R-:W-:-:S02]  /*58c0*/  FMUL.FTZ R66, R196, -R218 ;  /* 0x800000dac4427220 */ /* 0x000fc40000410000 */
[C---:B------:R-:W-:Y:S02]  /*58d0*/  FFMA.FTZ R218, R197.reuse, R218, R67 ;  /* 0x000000dac5da7223 */ /* 0x040fe40000010043 */
[----:B------:R-:W-:Y:S02]  /*58e0*/  FFMA.FTZ R219, R197, R219, -R66 ;  /* 0x000000dbc5db7223 */ /* 0x000fe40000010842 */
[----:B------:R-:W-:Y:S02]  /*58f0*/  FADD.FTZ R218, -R227, R218 ;  /* 0x000000dae3da7221 */ /* 0x000fe40000010100 */
[----:B------:R-:W-:Y:S02]  /*5900*/  FADD.FTZ R219, R226, R219 ;  /* 0x000000dbe2db7221 */ /* 0x000fe40000010000 */
[C---:B------:R-:W-:Y:S02]  /*5910*/  FMUL.FTZ R66, R198.reuse, -R218 ;  /* 0x800000dac6427220 */ /* 0x040fe40000410000 */
[----:B------:R-:W-:-:S02]  /*5920*/  FMUL.FTZ R67, R198, -R219 ;  /* 0x800000dbc6437220 */ /* 0x000fc40000410000 */
[C---:B------:R-:W-:Y:S02]  /*5930*/  FFMA.FTZ R219, R199.reuse, R219, -R66 ;  /* 0x000000dbc7db7223 */ /* 0x040fe40000010842 */
        /* <DEDUP_REMOVED lines=12> */
[----:B------:R-:W-:Y:S01]  /*5a00*/  FFMA.FTZ R66, R203, R218, R71 ;  /* 0x000000dacb427223 */ /* 0x000fe20000010047 */
[----:B------:R-:W-:Y:S01]  /*5a10*/  FMUL.FTZ R218, R46, R64 ;  /* 0x000000402eda7220 */ /* 0x000fe20000410000 */
[----:B------:R-:W-:Y:S02]  /*5a20*/  FADD.FTZ R67, R220, R67 ;  /* 0x00000043dc437221 */ /* 0x000fe40000010000 */
[----:B------:R-:W-:Y:S02]  /*5a30*/  FADD.FTZ R66, -R221, R66 ;  /* 0x00000042dd427221 */ /* 0x000fe40000010100 */
[C---:B------:R-:W-:Y:S02]  /*5a40*/  FMUL.FTZ R71, R205.reuse, -R67 ;  /* 0x80000043cd477220 */ /* 0x040fe40000410000 */
[----:B------:R-:W-:-:S02]  /*5a50*/  FMUL.FTZ R219, R205, -R66 ;  /* 0x80000042cddb7220 */ /* 0x000fc40000410000 */
[C---:B------:R-:W-:Y:S02]  /*5a60*/  FFMA.FTZ R66, R204.reuse, R66, R71 ;  /* 0x00000042cc427223 */ /* 0x040fe40000010047 */
[----:B------:R-:W-:Y:S01]  /*5a70*/  FFMA.FTZ R67, R204, R67, -R219 ;  /* 0x00000043cc437223 */ /* 0x000fe200000108db */
[----:B------:R-:W-:-:S03]  /*5a80*/  FMUL.FTZ R219, R46, R65 ;  /* 0x000000412edb7220 */ /* 0x000fc60000410000 */
        /* <DEDUP_REMOVED lines=8> */
[----:B------:R-:W-:Y:S01]  /*5b10*/  FADD.FTZ R250, R240, R250 ;  /* 0x000000faf0fa7221 */ /* 0x000fe20000010000 */
[----:B------:R-:W-:Y:S01]  /*5b20*/  FFMA.FTZ R66, R206, R2, R67 ;  /* 0x00000002ce427223 */ /* 0x000fe20000010043 */
[----:B-1----:R-:W-:-:S03]  /*5b30*/  FMUL.FTZ R67, R178, R131 ;  /* 0x00000083b2437220 */ /* 0x002fc60000410000 */
[----:B------:R-:W-:Y:S01]  /*5b40*/  FFMA.FTZ R245, R113, R245, R66 ;  /* 0x000000f571f57223 */ /* 0x000fe20000010042 */
[-C--:B------:R-:W-:Y:S01]  /*5b50*/  FMUL.FTZ R66, R178, -R130.reuse ;  /* 0x80000082b2427220 */ /* 0x080fe20000410000 */
[C---:B------:R-:W-:Y:S01]  /*5b60*/  FFMA.FTZ R248, R179.reuse, R130, -R67 ;  /* 0x00000082b3f87223 */ /* 0x040fe20000010843 */
[----:B------:R0:W1:Y:S02]  /*5b70*/  SHFL.DOWN PT, R64, R250, 0x1, 0x1f ;  /* 0x08201f00fa407f89 */ /* 0x00006400000e0000 */
[----:B------:R-:W-:Y:S01]  /*5b80*/  FFMA.FTZ R71, R179, -R131, R66 ;  /* 0x80000083b3477223 */ /* 0x000fe20000010042 */
[----:B------:R-:W-:-:S03]  /*5b90*/  FMUL.FTZ R66, R180, -R248 ;  /* 0x800000f8b4427220 */ /* 0x000fc60000410000 */
[-C--:B------:R-:W-:Y:S01]  /*5ba0*/  FMUL.FTZ R67, R180, -R71.reuse ;  /* 0x80000047b4437220 */ /* 0x080fe20000410000 */
[----:B------:R-:W-:Y:S01]  /*5bb0*/  FFMA.FTZ R71, R181, R71, R66 ;  /* 0x00000047b5477223 */ /* 0x000fe20000010042 */
[----:B------:R-:W-:Y:S02]  /*5bc0*/  FMUL.FTZ R66, R205, R246 ;  /* 0x000000f6cd427220 */ /* 0x000fe40000410000 */
[----:B------:R-:W-:Y:S01]  /*5bd0*/  FFMA.FTZ R248, R181, R248, -R67 ;  /* 0x000000f8b5f87223 */ /* 0x000fe20000010843 */
[-C--:B------:R-:W-:Y:S01]  /*5be0*/  FMUL.FTZ R67, R205, R245.reuse ;  /* 0x000000f5cd437220 */ /* 0x080fe20000410000 */
[----:B------:R-:W-:-:S03]  /*5bf0*/  FFMA.FTZ R66, R204, R245, R66 ;  /* 0x000000f5cc427223 */ /* 0x000fc60000010042 */
[----:B------:R-:W-:Y:S01]  /*5c00*/  FFMA.FTZ R67, R204, R246, -R67 ;  /* 0x000000f6cc437223 */ /* 0x000fe20000010843 */
[----:B------:R-:W-:Y:S01]  /*5c10*/  FFMA.FTZ R243, R112, R243, R66 ;  /* 0x000000f370f37223 */ /* 0x000fe20000010042 */
[----:B------:R-:W-:Y:S02]  /*5c20*/  FMUL.FTZ R66, R182, -R248 ;  /* 0x800000f8b6427220 */ /* 0x000fe40000410000 */
[----:B------:R-:W-:Y:S01]  /*5c30*/  FFMA.FTZ R244, R112, R244, R67 ;  /* 0x000000f470f47223 */ /* 0x000fe20000010043 */
[-C--:B------:R-:W-:Y:S01]  /*5c40*/  FMUL.FTZ R67, R182, -R71.reuse ;  /* 0x80000047b6437220 */ /* 0x080fe20000410000 */
[C---:B------:R-:W-:Y:S02]  /*5c50*/  FFMA.FTZ R71, R183.reuse, R71, R66 ;  /* 0x00000047b7477223 */ /* 0x040fe40000010042 */
[C---:B------:R-:W-:Y:S01]  /*5c60*/  FMUL.FTZ R66, R202.reuse, R244 ;  /* 0x000000f4ca427220 */ /* 0x040fe20000410000 */
[----:B------:R-:W-:Y:S01]  /*5c70*/  FFMA.FTZ R248, R183, R248, -R67 ;  /* 0x000000f8b7f87223 */ /* 0x000fe20000010843 */
[----:B------:R-:W-:-:S02]  /*5c80*/  FMUL.FTZ R67, R202, R243 ;  /* 0x000000f3ca437220 */ /* 0x000fc40000410000 */
[C---:B------:R-:W-:Y:S02]  /*5c90*/  FFMA.FTZ R66, R203.reuse, R243, R66 ;  /* 0x000000f3cb427223 */ /* 0x040fe40000010042 */
[----:B------:R-:W-:Y:S02]  /*5ca0*/  FFMA.FTZ R67, R203, R244, -R67 ;  /* 0x000000f4cb437223 */ /* 0x000fe40000010843 */
[C---:B------:R-:W-:Y:S01]  /*5cb0*/  FFMA.FTZ R155, R111.reuse, R155, R66 ;  /* 0x0000009b6f9b7223 */ /* 0x040fe20000010042 */
[C---:B------:R-:W-:Y:S01]  /*5cc0*/  FMUL.FTZ R66, R184.reuse, -R248 ;  /* 0x800000f8b8427220 */ /* 0x040fe20000410000 */
[----:B------:R-:W-:Y:S01]  /*5cd0*/  FFMA.FTZ R242, R111, R242, R67 ;  /* 0x000000f26ff27223 */ /* 0x000fe20000010043 */
[-C--:B------:R-:W-:Y:S02]  /*5ce0*/  FMUL.FTZ R67, R184, -R71.reuse ;  /* 0x80000047b8437220 */ /* 0x080fe40000410000 */
[C---:B------:R-:W-:Y:S01]  /*5cf0*/  FFMA.FTZ R71, R185.reuse, R71, R66 ;  /* 0x00000047b9477223 */ /* 0x040fe20000010042 */
[C---:B------:R-:W-:Y:S01]  /*5d00*/  FMUL.FTZ R66, R200.reuse, R242 ;  /* 0x000000f2c8427220 */ /* 0x040fe20000410000 */
[----:B------:R-:W-:Y:S01]  /*5d10*/  FFMA.FTZ R248, R185, R248, -R67 ;  /* 0x000000f8b9f87223 */ /* 0x000fe20000010843 */
[----:B------:R-:W-:-:S02]  /*5d20*/  FMUL.FTZ R67, R200, R155 ;  /* 0x0000009bc8437220 */ /* 0x000fc40000410000 */
[C---:B------:R-:W-:Y:S02]  /*5d30*/  FFMA.FTZ R66, R201.reuse, R155, R66 ;  /* 0x0000009bc9427223 */ /* 0x040fe40000010042 */
[----:B------:R-:W-:Y:S02]  /*5d40*/  FFMA.FTZ R67, R201, R242, -R67 ;  /* 0x000000f2c9437223 */ /* 0x000fe40000010843 */
[----:B------:R-:W-:Y:S01]  /*5d50*/  FFMA.FTZ R157, R110, R157, R66 ;  /* 0x0000009d6e9d7223 */ /* 0x000fe20000010042 */
[----:B------:R-:W-:Y:S01]  /*5d60*/  FMUL.FTZ R66, R186, -R248 ;  /* 0x800000f8ba427220 */ /* 0x000fe20000410000 */
        /* <DEDUP_REMOVED lines=31> */
[CC--:B------:R-:W-:Y:S02]  /*5f60*/  FMUL.FTZ R67, R192.reuse, -R71.reuse ;  /* 0x80000047c0437220 */ /* 0x0c0fe40000410000 */
        /* <DEDUP_REMOVED lines=60> */
[----:B------:R-:W-:Y:S01]  /*6330*/  FFMA.FTZ R71, R204, R71, R66 ;  /* 0x00000047cc477223 */ /* 0x000fe20000010042 */
[----:B------:R-:W-:Y:S01]  /*6340*/  FMUL.FTZ R66, R180, R236 ;  /* 0x000000ecb4427220 */ /* 0x000fe20000410000 */
        /* <DEDUP_REMOVED lines=8> */
[----:B------:R-:W-:Y:S01]  /*63d0*/  FFMA.FTZ R71, R206, R71, R66 ;  /* 0x00000047ce477223 */ /* 0x000fe20000010042 */
[----:B------:R-:W-:Y:S01]  /*63e0*/  FMUL.FTZ R66, R178, R238 ;  /* 0x000000eeb2427220 */ /* 0x000fe20000410000 */
[----:B------:R-:W-:Y:S01]  /*63f0*/  FFMA.FTZ R248, R206, R248, -R67 ;  /* 0x000000f8cef87223 */ /* 0x000fe20000010843 */
[----:B------:R-:W-:-:S02]  /*6400*/  FMUL.FTZ R67, R178, R239 ;  /* 0x000000efb2437220 */ /* 0x000fc40000410000 */
[C---:B------:R-:W-:Y:S02]  /*6410*/  FFMA.FTZ R66, R179.reuse, R239, R66 ;  /* 0x000000efb3427223 */ /* 0x040fe40000010042 */
[----:B------:R-:W-:Y:S01]  /*6420*/  FFMA.FTZ R67, R179, R238, -R67 ;  /* 0x000000eeb3437223 */ /* 0x000fe20000010843 */
[----:B------:R0:W2:Y:S01]  /*6430*/  SHFL.DOWN PT, R65, R248, 0x1, 0x1f ;  /* 0x08201f00f8417f89 */ /* 0x0000a200000e0000 */
[C---:B------:R-:W-:Y:S01]  /*6440*/  FFMA.FTZ R154, R99.reuse, R154, R66 ;  /* 0x0000009a639a7223 */ /* 0x040fe20000010042 */
[----:B------:R-:W-:Y:S01]  /*6450*/  MOV R66, UR17 ;  /* 0x0000001100427c02 */ /* 0x000fe20008000f00 */
[----:B------:R-:W-:Y:S02]  /*6460*/  FFMA.FTZ R153, R99, R153, R67 ;  /* 0x0000009963997223 */ /* 0x000fe40000010043 */
[----:B------:R0:W3:Y:S01]  /*6470*/  SHFL.DOWN PT, R67, R249, 0x1, 0x1f ;  /* 0x08201f00f9437f89 */ /* 0x0000e200000e0000 */
[----:B------:R-:W-:-:S03]  /*6480*/  ISETP.GE.OR P0, PT, R66, UR13, P0 ;  /* 0x0000000d42007c0c */ /* 0x000fc60008706670 */
[----:B------:R0:W4:Y:S01]  /*6490*/  SHFL.DOWN PT, R66, R71, 0x1, 0x1f ;  /* 0x08201f0047427f89 */ /* 0x00012200000e0000 */
[----:B-1----:R-:W-:Y:S09]  /*64a0*/  @!P2 BRA `(.L_x_13152) ;  /* 0x00000000002ca947 */ /* 0x002ff20003800000 */
[----:B---3--:R-:W-:-:S04]  /*64b0*/  FMUL.FTZ R68, R71, R67 ;  /* 0x0000004347447220 */ /* 0x008fc80000410000 */
[-C--:B------:R-:W-:Y:S01]  /*64c0*/  FFMA.FTZ R68, R248, R64.reuse, -R68 ;  /* 0x00000040f8447223 */ /* 0x080fe20000010844 */
[----:B------:R-:W-:-:S03]  /*64d0*/  FMUL.FTZ R64, R71, R64 ;  /* 0x0000004047407220 */ /* 0x000fc60000410000 */
[----:B0-----:R-:W-:Y:S01]  /*64e0*/  FADD.FTZ R250, R250, R68 ;  /* 0x00000044fafa7221 */ /* 0x001fe20000010000 */
[C---:B------:R-:W-:Y:S01]  /*64f0*/  FFMA.FTZ R64, R248.reuse, R67, R64 ;  /* 0x00000043f8407223 */ /* 0x040fe20000010040 */
[----:B----4-:R-:W-:Y:S01]  /*6500*/  FMUL.FTZ R67, R71, R66 ;  /* 0x0000004247437220 */ /* 0x010fe20000410000 */
[----:B--2---:R-:W-:Y:S02]  /*6510*/  FMUL.FTZ R71, R65, R71 ;  /* 0x0000004741477220 */ /* 0x004fe40000410000 */
[----:B------:R-:W-:Y:S01]  /*6520*/  FADD.FTZ R249, R249, R64 ;  /* 0x00000040f9f97221 */ /* 0x000fe20000010000 */
[----:B------:R-:W-:Y:S01]  /*6530*/  FFMA.FTZ R67, R65, R248, -R67 ;  /* 0x000000f841437223 */ /* 0x000fe20000010843 */
[----:B------:R-:W-:-:S04]  /*6540*/  FFMA.FTZ R71, R248, R66, R71 ;  /* 0x00000042f8477223 */ /* 0x000fc80000010047 */
[----:B------:R-:W-:-:S07]  /*6550*/  MOV R248, R67 ;  /* 0x0000004300f87202 */ /* 0x000fce0000000f00 */
.L_x_13152:
[----:B------:R-:W-:Y:S05]  /*6560*/  BSYNC B0 ;  /* 0x0000000000007941 */ /* 0x000fea0003800000 */
.L_x_13151:
[----:B--2---:R-:W-:Y:S01]  /*6570*/  HFMA2.MMA R65, -RZ, RZ, 0, 0 ;  /* 0x00000000ff417435 */ /* 0x004fe200000001ff */
[----:B------:R-:W-:Y:S02]  /*6580*/  MOV R64, 0x3f800000 ;  /* 0x3f80000000407802 */ /* 0x000fe40000000f00 */
[----:B---34-:R-:W-:Y:S02]  /*6590*/  CS2R R66, SRZ ;  /* 0x0000000000427805 */ /* 0x018fe4000001ff00 */
[----:B------:R-:W-:Y:S01]  /*65a0*/  ISETP.GT.U32.AND P2, PT, R251, 0x1d, PT ;  /* 0x0000001dfb00780c */ /* 0x000fe20003f44070 */
[----:B------:R1:W2:Y:S01]  /*65b0*/  SHFL.DOWN PT, R69, R248, 0x2, 0x1f ;  /* 0x08401f00f8457f89 */ /* 0x0002a200000e0000 */
[----:B------:R-:W-:Y:S03]  /*65c0*/  BSSY B0, `(.L_x_13153) ;  /* 0x0000011000007945 */ /* 0x000fe60003800000 */
[----:B------:R1:W3:Y:S04]  /*65d0*/  SHFL.DOWN PT, R70, R71, 0x2, 0x1f ;  /* 0x08401f0047467f89 */ /* 0x0002e800000e0000 */
[----:B------:R-:W4:Y:S04]  /*65e0*/  @!P0 LDS.128 R64, [UR44+0x3650] ;  /* 0x0036502cff408984 */ /* 0x000f280008000c00 */
[----:B------:R1:W0:Y:S04]  /*65f0*/  SHFL.DOWN PT, R68, R250, 0x2, 0x1f ;  /* 0x08401f00fa447f89 */ /* 0x00022800000e0000 */
[----:B------:R1:W0:Y:S01]  /*6600*/  SHFL.DOWN PT, R251, R249, 0x2, 0x1f ;  /* 0x08401f00f9fb7f89 */ /* 0x00022200000e0000 */
[----:B------:R-:W-:Y:S05]  /*6610*/  @P2 BRA `(.L_x_13154) ;  /* 0x00000000002c2947 */ /* 0x000fea0003800000 */
[----:B0-----:R-:W-:-:S04]  /*6620*/  FMUL.FTZ R252, R71, R251 ;  /* 0x000000fb47fc7220 */ /* 0x001fc80000410000 */
[-C--:B------:R-:W-:Y:S01]  /*6630*/  FFMA.FTZ R252, R248, R68.reuse, -R252 ;  /* 0x00000044f8fc7223 */ /* 0x080fe200000108fc */
[----:B------:R-:W-:-:S03]  /*6640*/  FMUL.FTZ R68, R71, R68 ;  /* 0x0000004447447220 */ /* 0x000fc60000410000 */
[----:B-1----:R-:W-:Y:S01]  /*6650*/  FADD.FTZ R250, R250, R252 ;  /* 0x000000fcfafa7221 */ /* 0x002fe20000010000 */
[C---:B------:R-:W-:Y:S01]  /*6660*/  FFMA.FTZ R68, R248.reuse, R251, R68 ;  /* 0x000000fbf8447223 */ /* 0x040fe20000010044 */
[CC--:B---3--:R-:W-:Y:S01]  /*6670*/  FMUL.FTZ R251, R71.reuse, R70.reuse ;  /* 0x0000004647fb7220 */ /* 0x0c8fe20000410000 */
[-C--:B--2---:R-:W-:Y:S02]  /*6680*/  FMUL.FTZ R71, R71, R69.reuse ;  /* 0x0000004547477220 */ /* 0x084fe40000410000 */
[----:B------:R-:W-:Y:S01]  /*6690*/  FADD.FTZ R249, R249, R68 ;  /* 0x00000044f9f97221 */ /* 0x000fe20000010000 */
[C---:B------:R-:W-:Y:S01]  /*66a0*/  FFMA.FTZ R251, R248.reuse, R69, -R251 ;  /* 0x00000045f8fb7223 */ /* 0x040fe200000108fb */
[----:B------:R-:W-:-:S04]  /*66b0*/  FFMA.FTZ R71, R248, R70, R71 ;  /* 0x00000046f8477223 */ /* 0x000fc80000010047 */
[----:B------:R-:W-:-:S07]  /*66c0*/  MOV R248, R251 ;  /* 0x000000fb00f87202 */ /* 0x000fce0000000f00 */
.L_x_13154:
[----:B------:R-:W-:Y:S05]  /*66d0*/  BSYNC B0 ;  /* 0x0000000000007941 */ /* 0x000fea0003800000 */
.L_x_13153:
[----:B0-----:R-:W-:Y:S01]  /*66e0*/  LOP3.LUT R68, R135, 0x1f, RZ, 0xc0, !PT ;  /* 0x0000001f87447812 */ /* 0x001fe200078ec0ff */
[----:B--2---:R0:W2:Y:S01]  /*66f0*/  SHFL.DOWN PT, R69, R248, 0x4, 0x1f ;  /* 0x08801f00f8457f89 */ /* 0x0040a200000e0000 */
[----:B------:R-:W-:Y:S02]  /*6700*/  BSSY B0, `(.L_x_13155) ;  /* 0x0000011000007945 */ /* 0x000fe40003800000 */
[----:B------:R-:W-:Y:S01]  /*6710*/  ISETP.GT.U32.AND P0, PT, R68, 0x1b, PT ;  /* 0x0000001b4400780c */ /* 0x000fe20003f04070 */
[----:B---3--:R0:W3:Y:S04]  /*6720*/  SHFL.DOWN PT, R70, R71, 0x4, 0x1f ;  /* 0x08801f0047467f89 */ /* 0x0080e800000e0000 */
[----:B------:R0:W0:Y:S04]  /*6730*/  SHFL.DOWN PT, R68, R250, 0x4, 0x1f ;  /* 0x08801f00fa447f89 */ /* 0x00002800000e0000 */
[----:B------:R0:W0:Y:S04]  /*6740*/  SHFL.DOWN PT, R251, R249, 0x4, 0x1f ;  /* 0x08801f00f9fb7f89 */ /* 0x00002800000e0000 */
        /* <DEDUP_REMOVED lines=12> */
.L_x_13156:
[----:B------:R-:W-:Y:S05]  /*6810*/  BSYNC B0 ;  /* 0x0000000000007941 */ /* 0x000fea0003800000 */
.L_x_13155:
        /* <DEDUP_REMOVED lines=19> */
.L_x_13158:
[----:B------:R-:W-:Y:S05]  /*6950*/  BSYNC B0 ;  /* 0x0000000000007941 */ /* 0x000fea0003800000 */
.L_x_13157:
        /* <DEDUP_REMOVED lines=19> */
.L_x_13160:
[----:B------:R-:W-:Y:S05]  /*6a90*/  BSYNC B0 ;  /* 0x0000000000007941 */ /* 0x000fea0003800000 */
.L_x_13159:
[----:B---3--:R-:W4:Y:S01]  /*6aa0*/  SHFL.IDX PT, R70, R71, RZ, 0x1f ;  /* 0x00001fff47467589 */ /* 0x008f2200000e0000 */
[----:B------:R-:W-:Y:S01]  /*6ab0*/  ISETP.NE.AND P0, PT, R135, RZ, PT ;  /* 0x000000ff8700720c */ /* 0x000fe20003f05270 */
[----:B------:R-:W-:Y:S01]  /*6ac0*/  ULEA UR57, UR17, 0xfffffe00, 0x9 ;  /* 0xfffffe0011397891 */ /* 0x000fe2000f8e483f */
[----:B------:R-:W-:Y:S01]  /*6ad0*/  BSSY B0, `(.L_x_13161) ;  /* 0x00001fe000007945 */ /* 0x000fe20003800000 */
[----:B--2---:R-:W2:Y:S01]  /*6ae0*/  SHFL.IDX PT, R69, R248, RZ, 0x1f ;  /* 0x00001ffff8457589 */ /* 0x004ea200000e0000 */
[----:B------:R-:W-:Y:S02]  /*6af0*/  USHF.R.S32.HI UR58, URZ, 0x1f, UR52 ;  /* 0x0000001f3f3a7899 */ /* 0x000fe40008011434 */
[----:B------:R-:W-:Y:S01]  /*6b00*/  UIADD3 UR57, -UR57, UR10, URZ ;  /* 0x0000000a39397290 */ /* 0x000fe2000fffe13f */
[----:B01----:R-:W-:Y:S01]  /*6b10*/  SHFL.DOWN PT, R248, R248, 0x1, 0x1f ;  /* 0x08201f00f8f87f89 */ /* 0x003fe200000e0000 */
[----:B------:R-:W-:Y:S01]  /*6b20*/  USHF.R.S32.HI UR59, URZ, 0x1f, UR53 ;  /* 0x0000001f3f3b7899 */ /* 0x000fe20008011435 */
[C---:B----4-:R-:W-:Y:S01]  /*6b30*/  FMUL.FTZ R68, R70.reuse, R65 ;  /* 0x0000004146447220 */ /* 0x050fe20000410000 */
[C---:B------:R-:W-:Y:S01]  /*6b40*/  FMUL.FTZ R251, R70.reuse, R64 ;  /* 0x0000004046fb7220 */ /* 0x040fe20000410000 */
[----:B------:R-:W-:-:S02]  /*6b50*/  FMUL.FTZ R252, R70, R66 ;  /* 0x0000004246fc7220 */ /* 0x000fc40000410000 */
[----:B--2---:R-:W-:Y:S01]  /*6b60*/  FFMA.FTZ R68, R69, R64, -R68 ;  /* 0x0000004045447223 */ /* 0x004fe20000010844 */
[----:B------:R-:W-:-:S04]  /*6b70*/  FMUL.FTZ R64, R70, R67 ;  /* 0x0000004346407220 */ /* 0x000fc80000410000 */
[C---:B------:R-:W-:Y:S01]  /*6b80*/  FFMA.FTZ R70, R69.reuse, R66, -R64 ;  /* 0x0000004245467223 */ /* 0x040fe20000010840 */
[C---:B------:R-:W-:Y:S01]  /*6b90*/  FFMA.FTZ R64, R69.reuse, R67, R252 ;  /* 0x0000004345407223 */ /* 0x040fe200000100fc */
[----:B------:R-:W-:Y:S01]  /*6ba0*/  FFMA.FTZ R69, R69, R65, R251 ;  /* 0x0000004145457223 */ /* 0x000fe200000100fb */
[----:B------:R-:W-:Y:S04]  /*6bb0*/  SHFL.IDX PT, R66, R66, RZ, 0x1f ;  /* 0x00001fff42427589 */ /* 0x000fe800000e0000 */
[----:B------:R-:W0:Y:S04]  /*6bc0*/  SHFL.IDX PT, R65, R250, RZ, 0x1f ;  /* 0x00001ffffa417589 */ /* 0x000e2800000e0000 */
[----:B------:R-:W1:Y:S04]  /*6bd0*/  SHFL.IDX PT, R251, R249, RZ, 0x1f ;  /* 0x00001ffff9fb7589 */ /* 0x000e6800000e0000 */
[----:B------:R-:W-:Y:S04]  /*6be0*/  SHFL.DOWN PT, R249, R249, 0x1, 0x1f ;  /* 0x08201f00f9f97f89 */ /* 0x000fe800000e0000 */
[----:B------:R-:W-:Y:S01]  /*6bf0*/  SHFL.DOWN PT, R250, R250, 0x1, 0x1f ;  /* 0x08201f00fafa7f89 */ /* 0x000fe200000e0000 */
[----:B0-----:R-:W-:-:S03]  /*6c00*/  FADD.FTZ R70, R65, R70 ;  /* 0x0000004641467221 */ /* 0x001fc60000010000 */
[----:B------:R-:W-:Y:S04]  /*6c10*/  SHFL.IDX PT, R65, R67, RZ, 0x1f ;  /* 0x00001fff43417589 */ /* 0x000fe800000e0000 */
[----:B------:R1:W0:Y:S02]  /*6c20*/  SHFL.DOWN PT, R67, R71, 0x1, 0x1f ;  /* 0x08201f0047437f89 */ /* 0x00022400000e0000 */
[----:B-1----:R-:W-:-:S05]  /*6c30*/  FADD.FTZ R71, R251, R64 ;  /* 0x00000040fb477221 */ /* 0x002fca0000010000 */
[----:B------:R1:W-:Y:S01]  /*6c40*/  @!P0 STS.128 [UR44+0x3650], R68 ;  /* 0x00365044ff008988 */ /* 0x0003e20008000c2c */
[C---:B0-----:R-:W-:Y:S01]  /*6c50*/  @P1 FMUL.FTZ R64, R67.reuse, R65 ;  /* 0x0000004143401220 */ /* 0x041fe20000410000 */
[-C--:B------:R-:W-:Y:S01]  /*6c60*/  @P1 FMUL.FTZ R67, R67, R66.reuse ;  /* 0x0000004243431220 */ /* 0x080fe20000410000 */
[----:B-1----:R-:W-:Y:S02]  /*6c70*/  FMUL.FTZ R69, R114, R31 ;  /* 0x0000001f72457220 */ /* 0x002fe40000410000 */
[C---:B------:R-:W-:Y:S01]  /*6c80*/  @P1 FFMA.FTZ R64, R248.reuse, R66, -R64 ;  /* 0x00000042f8401223 */ /* 0x040fe20000010840 */
[----:B------:R-:W-:Y:S01]  /*6c90*/  @P1 FFMA.FTZ R67, R248, R65, R67 ;  /* 0x00000041f8431223 */ /* 0x000fe20000010043 */
[----:B------:R-:W-:Y:S01]  /*6ca0*/  FMUL.FTZ R70, R113, R30 ;  /* 0x0000001e71467220 */ /* 0x000fe20000410000 */
[-C--:B------:R-:W-:Y:S01]  /*6cb0*/  FFMA.FTZ R68, R4, -R69.reuse, R247 ;  /* 0x8000004504447223 */ /* 0x080fe200000100f7 */
[----:B------:R-:W-:Y:S01]  /*6cc0*/  @P1 FADD.FTZ R66, R250, R64 ;  /* 0x00000040fa421221 */ /* 0x000fe20000010000 */
[----:B------:R-:W-:Y:S01]  /*6cd0*/  @P1 FADD.FTZ R65, R249, R67 ;  /* 0x00000043f9411221 */ /* 0x000fe20000010000 */
[----:B------:R-:W-:Y:S01]  /*6ce0*/  FFMA.FTZ R69, R3, -R69, R2 ;  /* 0x8000004503457223 */ /* 0x000fe20000010002 */
[----:B------:R-:W-:Y:S01]  /*6cf0*/  FFMA.FTZ R2, R0, -R2, RZ ;  /* 0x8000000200027223 */ /* 0x000fe200000100ff */
[-C--:B------:R-:W-:Y:S01]  /*6d00*/  FMUL.FTZ R248, R66, -R131.reuse ;  /* 0x8000008342f87220 */ /* 0x080fe20000410000 */
[----:B------:R-:W-:-:S03]  /*6d10*/  FMUL.FTZ R67, R65, -R131 ;  /* 0x8000008341437220 */ /* 0x000fc60000410000 */
[-C--:B------:R-:W-:Y:S01]  /*6d20*/  FFMA.FTZ R65, R65, R130.reuse, R248 ;  /* 0x0000008241417223 */ /* 0x080fe200000100f8 */
[----:B------:R-:W-:Y:S01]  /*6d30*/  FFMA.FTZ R64, R66, R130, -R67 ;  /* 0x0000008242407223 */ /* 0x000fe20000010843 */
[----:B------:R-:W-:Y:S01]  /*6d40*/  FFMA.FTZ R67, R0, R247, RZ ;  /* 0x000000f700437223 */ /* 0x000fe200000100ff */
[----:B------:R-:W-:Y:S01]  /*6d50*/  FMUL.FTZ R130, R112, R29 ;  /* 0x0000001d70827220 */ /* 0x000fe20000410000 */
[----:B------:R-:W-:Y:S01]  /*6d60*/  FADD.FTZ R65, -R177, R65 ;  /* 0x00000041b1417221 */ /* 0x000fe20000010100 */
[----:B------:R-:W-:Y:S01]  /*6d70*/  FADD.FTZ R64, R176, R64 ;  /* 0x00000040b0407221 */ /* 0x000fe20000010000 */
        /* <DEDUP_REMOVED lines=8> */
[C---:B------:R-:W-:Y:S01]  /*6e00*/  FFMA.FTZ R66, R44.reuse, R242, R66 ;  /* 0x000000f22c427223 */ /* 0x040fe20000010042 */
[----:B------:R-:W-:Y:S01]  /*6e10*/  FFMA.FTZ R67, R44, -R155, R67 ;  /* 0x8000009b2c437223 */ /* 0x000fe20000010043 */
[----:B------:R-:W-:Y:S01]  /*6e20*/  FFMA.FTZ R131, R16, -R243, R242 ;  /* 0x800000f310837223 */ /* 0x000fe200000100f2 */
[----:B------:R-:W-:Y:S01]  /*6e30*/  FMUL.FTZ R242, R110, R27 ;  /* 0x0000001b6ef27220 */ /* 0x000fe20000410000 */
[C---:B------:R-:W-:Y:S01]  /*6e40*/  FFMA.FTZ R66, R43.reuse, R156, R66 ;  /* 0x0000009c2b427223 */ /* 0x040fe20000010042 */
[----:B------:R-:W-:Y:S01]  /*6e50*/  FFMA.FTZ R67, R43, -R157, R67 ;  /* 0x8000009d2b437223 */ /* 0x000fe20000010043 */
[----:B------:R-:W-:Y:S01]  /*6e60*/  FFMA.FTZ R2, R20, -R70, R246 ;  /* 0x8000004614027223 */ /* 0x000fe200000100f6 */
[-C--:B------:R-:W-:Y:S01]  /*6e70*/  FFMA.FTZ R156, R14, -R242.reuse, R156 ;  /* 0x800000f20e9c7223 */ /* 0x080fe2000001009c */
        /* <DEDUP_REMOVED lines=13> */
[C---:B------:R-:W-:Y:S01]  /*6f50*/  FFMA.FTZ R66, R40.reuse, R162, R66 ;  /* 0x000000a228427223 */ /* 0x040fe20000010042 */
[----:B------:R-:W-:Y:S01]  /*6f60*/  FMUL.FTZ R242, R107, R24 ;  /* 0x000000186bf27220 */ /* 0x000fe20000410000 */
[----:B------:R-:W-:-:S02]  /*6f70*/  FFMA.FTZ R67, R40, -R163, R67 ;  /* 0x800000a328437223 */ /* 0x000fc40000010043 */
[----:B------:R-:W-:Y:S01]  /*6f80*/  FFMA.FTZ R66, R39, R164, R66 ;  /* 0x000000a427427223 */ /* 0x000fe20000010042 */
[-C--:B------:R-:W-:Y:S01]  /*6f90*/  FFMA.FTZ R162, R8, -R242.reuse, R162 ;  /* 0x800000f208a27223 */ /* 0x080fe200000100a2 */
[----:B------:R-:W-:Y:S01]  /*6fa0*/  FFMA.FTZ R163, R7, -R242, R163 ;  /* 0x800000f207a37223 */ /* 0x000fe200000100a3 */
[----:B------:R-:W-:Y:S01]  /*6fb0*/  FFMA.FTZ R67, R39, -R165, R67 ;  /* 0x800000a527437223 */ /* 0x000fe20000010043 */
[----:B------:R-:W-:Y:S01]  /*6fc0*/  FMUL.FTZ R242, R106, R23 ;  /* 0x000000176af27220 */ /* 0x000fe20000410000 */
[C---:B------:R-:W-:Y:S02]  /*6fd0*/  FFMA.FTZ R66, R38.reuse, R166, R66 ;  /* 0x000000a626427223 */ /* 0x040fe40000010042 */
[----:B------:R-:W-:Y:S01]  /*6fe0*/  FFMA.FTZ R67, R38, -R167, R67 ;  /* 0x800000a726437223 */ /* 0x000fe20000010043 */
[-C--:B------:R-:W-:Y:S01]  /*6ff0*/  FFMA.FTZ R164, R6, -R242.reuse, R164 ;  /* 0x800000f206a47223 */ /* 0x080fe200000100a4 */
[----:B------:R-:W-:Y:S01]  /*7000*/  FFMA.FTZ R165, R5, -R242, R165 ;  /* 0x800000f205a57223 */ /* 0x000fe200000100a5 */
[----:B------:R-:W-:Y:S01]  /*7010*/  FMUL.FTZ R242, R105, R152 ;  /* 0x0000009869f27220 */ /* 0x000fe20000410000 */
[C---:B------:R-:W-:Y:S01]  /*7020*/  FFMA.FTZ R177, R37.reuse, R230, R66 ;  /* 0x000000e625b17223 */ /* 0x040fe20000010042 */
[----:B------:R-:W-:Y:S01]  /*7030*/  FFMA.FTZ R66, R37, -R231, R67 ;  /* 0x800000e725427223 */ /* 0x000fe20000010043 */
        /* <DEDUP_REMOVED lines=9> */
[C---:B------:R-:W-:Y:S01]  /*70d0*/  FFMA.FTZ R242, R36.reuse, -R233, R66 ;  /* 0x800000e924f27223 */ /* 0x040fe20000010042 */
[----:B------:R-:W-:Y:S01]  /*70e0*/  FFMA.FTZ R176, R36, R232, R177 ;  /* 0x000000e824b07223 */ /* 0x000fe200000100b1 */
[----:B------:R-:W-:Y:S01]  /*70f0*/  FFMA.FTZ R232, R146, -R67, R232 ;  /* 0x8000004392e87223 */ /* 0x000fe200000100e8 */
[----:B------:R-:W-:Y:S01]  /*7100*/  FADD.FTZ R66, -R174, R179 ;  /* 0x000000b3ae427221 */ /* 0x000fe20000010100 */
[----:B------:R-:W-:Y:S01]  /*7110*/  FMUL.FTZ R174, R102, R21 ;  /* 0x0000001566ae7220 */ /* 0x000fe20000410000 */
[----:B------:R-:W-:Y:S01]  /*7120*/  FFMA.FTZ R233, R145, -R67, R233 ;  /* 0x8000004391e97223 */ /* 0x000fe200000100e9 */
[----:B------:R-:W-:Y:S01]  /*7130*/  FADD.FTZ R175, R175, R178 ;  /* 0x000000b2afaf7221 */ /* 0x000fe20000010000 */
[C---:B------:R-:W-:Y:S01]  /*7140*/  FFMA.FTZ R67, R35.reuse, R234, R176 ;  /* 0x000000ea23437223 */ /* 0x040fe200000100b0 */
[----:B------:R-:W-:Y:S01]  /*7150*/  FFMA.FTZ R242, R35, -R235, R242 ;  /* 0x800000eb23f27223 */ /* 0x000fe200000100f2 */
[-C--:B------:R-:W-:Y:S01]  /*7160*/  FFMA.FTZ R234, R144, -R174.reuse, R234 ;  /* 0x800000ae90ea7223 */ /* 0x080fe200000100ea */
[----:B------:R-:W-:Y:S01]  /*7170*/  FFMA.FTZ R235, R143, -R174, R235 ;  /* 0x800000ae8feb7223 */ /* 0x000fe200000100eb */
[C---:B------:R-:W-:Y:S01]  /*7180*/  FMUL.FTZ R174, R180.reuse, -R66 ;  /* 0x80000042b4ae7220 */ /* 0x040fe20000410000 */
[-C--:B------:R-:W-:Y:S01]  /*7190*/  FMUL.FTZ R177, R180, -R175.reuse ;  /* 0x800000afb4b17220 */ /* 0x080fe20000410000 */
[----:B------:R-:W-:Y:S01]  /*71a0*/  FMUL.FTZ R178, R101, R136 ;  /* 0x0000008865b27220 */ /* 0x000fe20000410000 */
[C---:B------:R-:W-:Y:S01]  /*71b0*/  FFMA.FTZ R176, R34.reuse, R236, R67 ;  /* 0x000000ec22b07223 */ /* 0x040fe20000010043 */
[C---:B------:R-:W-:Y:S01]  /*71c0*/  FFMA.FTZ R174, R181.reuse, R175, -R174 ;  /* 0x000000afb5ae7223 */ /* 0x040fe200000108ae */
[----:B------:R-:W-:Y:S01]  /*71d0*/  FFMA.FTZ R177, R181, R66, R177 ;  /* 0x00000042b5b17223 */ /* 0x000fe200000100b1 */
[----:B------:R-:W-:Y:S01]  /*71e0*/  FFMA.FTZ R242, R34, -R237, R242 ;  /* 0x800000ed22f27223 */ /* 0x000fe200000100f2 */
[-C--:B------:R-:W-:Y:S01]  /*71f0*/  FFMA.FTZ R236, R142, -R178.reuse, R236 ;  /* 0x800000b28eec7223 */ /* 0x080fe200000100ec */
[----:B------:R-:W-:Y:S01]  /*7200*/  FADD.FTZ R67, R173, R174 ;  /* 0x000000aead437221 */ /* 0x000fe20000010000 */
[----:B------:R-:W-:Y:S01]  /*7210*/  FFMA.FTZ R237, R141, -R178, R237 ;  /* 0x800000b28ded7223 */ /* 0x000fe200000100ed */
[----:B------:R-:W-:Y:S01]  /*7220*/  FADD.FTZ R178, -R172, R177 ;  /* 0x000000b1acb27221 */ /* 0x000fe20000010100 */
[----:B------:R-:W-:Y:S01]  /*7230*/  FMUL.FTZ R172, R100, R209 ;  /* 0x000000d164ac7220 */ /* 0x000fe20000410000 */
[----:B------:R-:W-:Y:S01]  /*7240*/  FMUL.FTZ R177, R182, -R67 ;  /* 0x80000043b6b17220 */ /* 0x000fe20000410000 */
[C---:B------:R-:W-:Y:S01]  /*7250*/  FFMA.FTZ R174, R33.reuse, R238, R176 ;  /* 0x000000ee21ae7223 */ /* 0x040fe200000100b0 */
[----:B------:R-:W-:Y:S01]  /*7260*/  FFMA.FTZ R173, R33, -R239, R242 ;  /* 0x800000ef21ad7223 */ /* 0x000fe200000100f2 */
[-C--:B------:R-:W-:Y:S01]  /*7270*/  FFMA.FTZ R238, R140, -R172.reuse, R238 ;  /* 0x800000ac8cee7223 */ /* 0x080fe200000100ee */
[----:B------:R-:W-:Y:S01]  /*7280*/  FFMA.FTZ R239, R139, -R172, R239 ;  /* 0x800000ac8bef7223 */ /* 0x000fe200000100ef */
[-C--:B------:R-:W-:Y:S01]  /*7290*/  FMUL.FTZ R172, R182, -R178.reuse ;  /* 0x800000b2b6ac7220 */ /* 0x080fe20000410000 */
[----:B------:R-:W-:Y:S01]  /*72a0*/  FFMA.FTZ R180, R183, R178, R177 ;  /* 0x000000b2b7b47223 */ /* 0x000fe200000100b1 */
[----:B------:R-:W-:Y:S01]  /*72b0*/  FMUL.FTZ R176, R99, R208 ;  /* 0x000000d063b07220 */ /* 0x000fe20000410000 */
[----:B------:R-:W-:Y:S01]  /*72c0*/  FMUL.FTZ R177, R137, R65 ;  /* 0x0000004189b17220 */ /* 0x000fe20000410000 */
[----:B------:R-:W-:Y:S01]  /*72d0*/  FFMA.FTZ R179, R183, R67, -R172 ;  /* 0x00000043b7b37223 */ /* 0x000fe200000108ac */
[----:B------:R-:W-:Y:S01]  /*72e0*/  FADD.FTZ R180, -R171, R180 ;  /* 0x000000b4abb47221 */ /* 0x000fe20000010100 */
[-C--:B------:R-:W-:Y:S01]  /*72f0*/  FFMA.FTZ R172, R137, -R176.reuse, R154 ;  /* 0x800000b089ac7223 */ /* 0x080fe2000001009a */
[----:B------:R-:W-:Y:S01]  /*7300*/  FMUL.FTZ R171, R65, UR56 ;  /* 0x0000003841ab7c20 */ /* 0x000fe20008410000 */
[----:B------:R-:W-:Y:S01]  /*7310*/  FFMA.FTZ R137, R138, -R176, R153 ;  /* 0x800000b08a897223 */ /* 0x000fe20000010099 */
[----:B------:R-:W-:Y:S01]  /*7320*/  FMUL.FTZ R176, R64, UR56 ;  /* 0x0000003840b07c20 */ /* 0x000fe20008410000 */
[----:B------:R-:W-:Y:S01]  /*7330*/  FADD.FTZ R179, R170, R179 ;  /* 0x000000b3aab37221 */ /* 0x000fe20000010000 */
[----:B------:R-:W-:Y:S01]  /*7340*/  FFMA.FTZ R170, R64, UR55, R171 ;  /* 0x0000003740aa7c23 */ /* 0x000fe200080100ab */
[-C--:B------:R-:W-:Y:S01]  /*7350*/  FFMA.FTZ R138, R138, R64.reuse, R177 ;  /* 0x000000408a8a7223 */ /* 0x080fe200000100b1 */
[C---:B------:R-:W-:Y:S01]  /*7360*/  FMUL.FTZ R171, R208.reuse, R64 ;  /* 0x00000040d0ab7220 */ /* 0x040fe20000410000 */
[----:B------:R-:W-:Y:S01]  /*7370*/  FMUL.FTZ R181, R139, R66 ;  /* 0x000000428bb57220 */ /* 0x000fe20000410000 */
[----:B------:R-:W-:Y:S01]  /*7380*/  FFMA.FTZ R139, R65, UR55, -R176 ;  /* 0x00000037418b7c23 */ /* 0x000fe200080108b0 */
[----:B------:R-:W-:Y:S01]  /*7390*/  FMUL.FTZ R177, R208, R65 ;  /* 0x00000041d0b17220 */ /* 0x000fe20000410000 */
[C---:B------:R-:W-:Y:S01]  /*73a0*/  FMUL.FTZ R64, R184.reuse, -R180 ;  /* 0x800000b4b8407220 */ /* 0x040fe20000410000 */
[----:B------:R-:W-:Y:S01]  /*73b0*/  FMUL.FTZ R65, R184, -R179 ;  /* 0x800000b3b8417220 */ /* 0x000fe20000410000 */
[----:B------:R-:W-:Y:S01]  /*73c0*/  FFMA.FTZ R140, R140, R175, R181 ;  /* 0x000000af8c8c7223 */ /* 0x000fe200000100b5 */
[----:B------:R-:W-:Y:S01]  /*73d0*/  FMUL.FTZ R181, R141, R178 ;  /* 0x000000b28db57220 */ /* 0x000fe20000410000 */
[C---:B------:R-:W-:Y:S01]  /*73e0*/  FFMA.FTZ R64, R185.reuse, R179, -R64 ;  /* 0x000000b3b9407223 */ /* 0x040fe20000010840 */
[----:B------:R-:W-:Y:S01]  /*73f0*/  FFMA.FTZ R185, R185, R180, R65 ;  /* 0x000000b4b9b97223 */ /* 0x000fe20000010041 */
[----:B------:R-:W-:Y:S01]  /*7400*/  FMUL.FTZ R65, R175, UR56 ;  /* 0x00000038af417c20 */ /* 0x000fe20008410000 */
[-C--:B------:R-:W-:Y:S01]  /*7410*/  FFMA.FTZ R142, R142, R67.reuse, R181 ;  /* 0x000000438e8e7223 */ /* 0x080fe200000100b5 */
[----:B------:R-:W-:Y:S01]  /*7420*/  FADD.FTZ R181, R169, R64 ;  /* 0x00000040a9b57221 */ /* 0x000fe20000010000 */
[----:B------:R-:W-:Y:S01]  /*7430*/  FADD.FTZ R182, -R168, R185 ;  /* 0x000000b9a8b67221 */ /* 0x000fe20000010100 */
[----:B------:R-:W-:Y:S01]  /*7440*/  FMUL.FTZ R168, R178, UR56 ;  /* 0x00000038b2a87c20 */ /* 0x000fe20008410000 */
[C---:B------:R-:W-:Y:S01]  /*7450*/  FFMA.FTZ R141, R66.reuse, UR55, -R65 ;  /* 0x00000037428d7c23 */ /* 0x040fe20008010841 */
[----:B------:R-:W-:Y:S01]  /*7460*/  FMUL.FTZ R176, R66, UR56 ;  /* 0x0000003842b07c20 */ /* 0x000fe20008410000 */
[----:B------:R-:W-:Y:S01]  /*7470*/  FMUL.FTZ R65, R209, R66 ;  /* 0x00000042d1417220 */ /* 0x000fe20000410000 */
[C---:B------:R-:W-:Y:S01]  /*7480*/  FMUL.FTZ R169, R67.reuse, UR56 ;  /* 0x0000003843a97c20 */ /* 0x040fe20008410000 */
[----:B------:R-:W-:Y:S01]  /*7490*/  FFMA.FTZ R168, R67, UR55, R168 ;  /* 0x0000003743a87c23 */ /* 0x000fe200080100a8 */
[----:B------:R-:W-:Y:S01]  /*74a0*/  FMUL.FTZ R64, R136, R67 ;  /* 0x0000004388407220 */ /* 0x000fe20000410000 */
[----:B------:R-:W-:Y:S01]  /*74b0*/  FMUL.FTZ R66, R186, -R182 ;  /* 0x800000b6ba427220 */ /* 0x000fe20000410000 */
[----:B------:R-:W-:Y:S01]  /*74c0*/  FMUL.FTZ R67, R143, R180 ;  /* 0x000000b48f437220 */ /* 0x000fe20000410000 */
[----:B------:R-:W-:Y:S01]  /*74d0*/  FFMA.FTZ R143, R178, UR55, -R169 ;  /* 0x00000037b28f7c23 */ /* 0x000fe200080108a9 */
[----:B------:R-:W-:Y:S01]  /*74e0*/  FMUL.FTZ R145, R145, R182 ;  /* 0x000000b691917220 */ /* 0x000fe20000410000 */
[----:B------:R-:W-:Y:S01]  /*74f0*/  FFMA.FTZ R169, R187, R181, -R66 ;  /* 0x000000b5bba97223 */ /* 0x000fe20000010842 */
[----:B------:R-:W-:Y:S01]  /*7500*/  FFMA.FTZ R144, R144, R179, R67 ;  /* 0x000000b390907223 */ /* 0x000fe20000010043 */
[----:B------:R-:W-:Y:S01]  /*7510*/  SHF.L.U32 R66, R135, 0x5, RZ ;  /* 0x0000000587427819 */ /* 0x000fe200000006ff */
[-C--:B------:R-:W-:Y:S01]  /*7520*/  FMUL.FTZ R67, R186, -R181.reuse ;  /* 0x800000b5ba437220 */ /* 0x080fe20000410000 */
[C---:B------:R-:W-:Y:S01]  /*7530*/  FMUL.FTZ R178, R136.reuse, R178 ;  /* 0x000000b288b27220 */ /* 0x040fe20000410000 */
[----:B------:R-:W-:Y:S01]  /*7540*/  FFMA.FTZ R49, R136, R142, R49 ;  /* 0x0000008e88317223 */ /* 0x000fe20000010031 */
[----:B------:R-:W-:Y:S01]  /*7550*/  LEA.HI.SX32 R66, R66, R66, 0x1b ;  /* 0x0000004242427211 */ /* 0x000fe200078fdaff */
[-C--:B------:R-:W-:Y:S01]  /*7560*/  FFMA.FTZ R136, R187, R182.reuse, R67 ;  /* 0x000000b6bb887223 */ /* 0x080fe20000010043 */
[----:B------:R-:W-:Y:S01]  /*7570*/  FMUL.FTZ R67, R181, UR56 ;  /* 0x00000038b5437c20 */ /* 0x000fe20008410000 */
[----:B------:R-:W-:Y:S01]  /*7580*/  FFMA.FTZ R146, R146, R181, R145 ;  /* 0x000000b592927223 */ /* 0x000fe20000010091 */
[----:B------:R-:W-:Y:S01]  /*7590*/  LEA R66, R66, UR16, 0x2 ;  /* 0x0000001042427c11 */ /* 0x000fe2000f8e10ff */
[----:B------:R-:W-:Y:S01]  /*75a0*/  FMUL.FTZ R145, R99, R171 ;  /* 0x000000ab63917220 */ /* 0x000fe20000410000 */
[----:B------:R-:W-:Y:S01]  /*75b0*/  FADD.FTZ R215, -R215, R136 ;  /* 0x00000088d7d77221 */ /* 0x000fe20000010100 */
[C---:B------:R-:W-:Y:S01]  /*75c0*/  FMUL.FTZ R136, R182.reuse, UR56 ;  /* 0x00000038b6887c20 */ /* 0x040fe20008410000 */
[----:B------:R-:W-:Y:S01]  /*75d0*/  FFMA.FTZ R186, R182, UR55, -R67 ;  /* 0x00000037b6ba7c23 */ /* 0x000fe20008010843 */
[----:B------:R-:W-:Y:S01]  /*75e0*/  FMUL.FTZ R182, R151, R182 ;  /* 0x000000b697b67220 */ /* 0x000fe20000410000 */
[----:B------:R0:W-:Y:S01]  /*75f0*/  STS [R66+0x10f8], R145 ;  /* 0x0010f89142007388 */ /* 0x0001e20000000800 */
[----:B------:R-:W-:Y:S01]  /*7600*/  FFMA.FTZ R176, R175, UR55, R176 ;  /* 0x00000037afb07c23 */ /* 0x000fe200080100b0 */
[----:B------:R-:W-:Y:S01]  /*7610*/  FFMA.FTZ R67, R181, UR55, R136 ;  /* 0x00000037b5437c23 */ /* 0x000fe20008010088 */
[C---:B------:R-:W-:Y:S01]  /*7620*/  FMUL.FTZ R184, R151.reuse, R181 ;  /* 0x000000b597b87220 */ /* 0x040fe20000410000 */
[----:B------:R-:W-:Y:S01]  /*7630*/  FFMA.FTZ R51, R151, R146, R51 ;  /* 0x0000009297337223 */ /* 0x000fe20000010033 */
[----:B------:R-:W-:Y:S01]  /*7640*/  FMUL.FTZ R175, R209, R175 ;  /* 0x000000afd1af7220 */ /* 0x000fe20000410000 */
[----:B------:R-:W-:Y:S01]  /*7650*/  FMUL.FTZ R151, R233, R182 ;  /* 0x000000b6e9977220 */ /* 0x000fe20000410000 */
[----:B------:R-:W-:Y:S01]  /*7660*/  FADD.FTZ R169, R214, R169 ;  /* 0x000000a9d6a97221 */ /* 0x000fe20000010000 */
[----:B------:R-:W-:Y:S01]  /*7670*/  FMUL.FTZ R183, R101, R64 ;  /* 0x0000004065b77220 */ /* 0x000fe20000410000 */
[----:B------:R-:W-:Y:S01]  /*7680*/  FMUL.FTZ R185, R100, R175 ;  /* 0x000000af64b97220 */ /* 0x000fe20000410000 */
[----:B0-----:R-:W-:Y:S01]  /*7690*/  FMUL.FTZ R145, R233, R186 ;  /* 0x000000bae9917220 */ /* 0x001fe20000410000 */
[----:B------:R-:W-:Y:S01]  /*76a0*/  FMUL.FTZ R186, R180, UR56 ;  /* 0x00000038b4ba7c20 */ /* 0x000fe20008410000 */
[----:B------:R-:W-:Y:S01]  /*76b0*/  FMUL.FTZ R181, R21, R180 ;  /* 0x000000b415b57220 */ /* 0x000fe20000410000 */
[----:B------:R0:W-:Y:S01]  /*76c0*/  STS [R66+0x10e8], R183 ;  /* 0x0010e8b742007388 */ /* 0x0001e20000000800 */
[C---:B------:R-:W-:Y:S01]  /*76d0*/  FFMA.FTZ R136, R232.reuse, R67, R145 ;  /* 0x00000043e8887223 */ /* 0x040fe20000010091 */
[----:B------:R-:W-:Y:S01]  /*76e0*/  FFMA.FTZ R67, R232, R184, R151 ;  /* 0x000000b8e8437223 */ /* 0x000fe20000010097 */
[C---:B------:R-:W-:Y:S01]  /*76f0*/  FMUL.FTZ R151, R179.reuse, UR56 ;  /* 0x00000038b3977c20 */ /* 0x040fe20008410000 */
[----:B------:R-:W-:Y:S01]  /*7700*/  FFMA.FTZ R145, R179, UR55, R186 ;  /* 0x00000037b3917c23 */ /* 0x000fe200080100ba */
[----:B------:R1:W-:Y:S01]  /*7710*/  STS [R66+0x10f0], R185 ;  /* 0x0010f0b942007388 */ /* 0x0003e20000000800 */
[----:B------:R-:W-:Y:S01]  /*7720*/  FFMA.FTZ R48, R209, R140, R48 ;  /* 0x0000008cd1307223 */ /* 0x000fe20000010030 */
[----:B------:R-:W-:Y:S01]  /*7730*/  FFMA.FTZ R186, R180, UR55, -R151 ;  /* 0x00000037b4ba7c23 */ /* 0x000fe20008010897 */
[C---:B------:R-:W-:Y:S01]  /*7740*/  FMUL.FTZ R180, R188.reuse, -R215 ;  /* 0x800000d7bcb47220 */ /* 0x040fe20000410000 */
[----:B------:R-:W-:Y:S01]  /*7750*/  FMUL.FTZ R188, R188, -R169 ;  /* 0x800000a9bcbc7220 */ /* 0x000fe20000410000 */
[----:B0-----:R-:W-:Y:S01]  /*7760*/  FMUL.FTZ R183, R21, R179 ;  /* 0x000000b315b77220 */ /* 0x001fe20000410000 */
[----:B------:R-:W-:Y:S01]  /*7770*/  FMUL.FTZ R179, R103, R184 ;  /* 0x000000b867b37220 */ /* 0x000fe20000410000 */
[-C--:B------:R-:W-:Y:S01]  /*7780*/  FMUL.FTZ R151, R147, R215.reuse ;  /* 0x000000d793977220 */ /* 0x080fe20000410000 */
[----:B------:R-:W-:Y:S01]  /*7790*/  FFMA.FTZ R188, R189, R215, R188 ;  /* 0x000000d7bdbc7223 */ /* 0x000fe200000100bc */
[----:B------:R-:W-:Y:S01]  /*77a0*/  FFMA.FTZ R147, R103, R146, R136 ;  /* 0x0000009267937223 */ /* 0x000fe20000010088 */
[----:B-1----:R-:W-:Y:S01]  /*77b0*/  FMUL.FTZ R185, R101, R178 ;  /* 0x000000b265b97220 */ /* 0x002fe20000410000 */
[----:B------:R-:W-:Y:S01]  /*77c0*/  FMUL.FTZ R136, R215, UR56 ;  /* 0x00000038d7887c20 */ /* 0x000fe20008410000 */
[----:B------:R-:W-:Y:S01]  /*77d0*/  FADD.FTZ R213, -R213, R188 ;  /* 0x000000bcd5d57221 */ /* 0x000fe20000010100 */
[----:B------:R-:W-:Y:S01]  /*77e0*/  FMUL.FTZ R209, R99, R177 ;  /* 0x000000b163d17220 */ /* 0x000fe20000410000 */
[----:B------:R0:W-:Y:S01]  /*77f0*/  STS [R66+0x10d8], R179 ;  /* 0x0010d8b342007388 */ /* 0x0001e20000000800 */
[----:B------:R-:W-:Y:S01]  /*7800*/  FMUL.FTZ R187, R100, R65 ;  /* 0x0000004164bb7220 */ /* 0x000fe20000410000 */
[----:B------:R-:W-:Y:S01]  /*7810*/  FMUL.FTZ R146, R169, UR56 ;  /* 0x00000038a9927c20 */ /* 0x000fe20008410000 */
[----:B------:R-:W-:Y:S01]  /*7820*/  FFMA.FTZ R151, R148, R169, R151 ;  /* 0x000000a994977223 */ /* 0x000fe20000010097 */
[----:B------:R1:W-:Y:S01]  /*7830*/  STS [R66+0x10ec], R185 ;  /* 0x0010ecb942007388 */ /* 0x0003e20000000800 */
[----:B------:R-:W-:Y:S01]  /*7840*/  FMUL.FTZ R233, R233, R184 ;  /* 0x000000b8e9e97220 */ /* 0x000fe20000410000 */
[----:B------:R-:W-:Y:S01]  /*7850*/  FFMA.FTZ R146, R215, UR55, -R146 ;  /* 0x00000037d7927c23 */ /* 0x000fe20008010892 */
[----:B------:R-:W-:Y:S01]  /*7860*/  FMUL.FTZ R215, R22, R215 ;  /* 0x000000d716d77220 */ /* 0x000fe20000410000 */
[----:B------:R2:W-:Y:S01]  /*7870*/  STS [R66+0x10fc], R209 ;  /* 0x0010fcd142007388 */ /* 0x0005e20000000800 */
[----:B------:R-:W-:Y:S01]  /*7880*/  FFMA.FTZ R232, R232, R182, -R233 ;  /* 0x000000b6e8e87223 */ /* 0x000fe200000108e9 */
[----:B0-----:R-:W-:Y:S01]  /*7890*/  FFMA.FTZ R179, R169, UR55, R136 ;  /* 0x00000037a9b37c23 */ /* 0x001fe20008010088 */
[----:B------:R-:W-:Y:S01]  /*78a0*/  FMUL.FTZ R136, R190, -R213 ;  /* 0x800000d5be887220 */ /* 0x000fe20000410000 */
[----:B------:R0:W-:Y:S01]  /*78b0*/  STS [R66+0x10f4], R187 ;  /* 0x0010f4bb42007388 */ /* 0x0001e20000000800 */
[----:B------:R-:W-:Y:S01]  /*78c0*/  FMUL.FTZ R233, R102, R181 ;  /* 0x000000b566e97220 */ /* 0x000fe20000410000 */
[-C--:B-1----:R-:W-:Y:S01]  /*78d0*/  FFMA.FTZ R185, R189, R169.reuse, -R180 ;  /* 0x000000a9bdb97223 */ /* 0x082fe200000108b4 */
[----:B------:R-:W-:Y:S01]  /*78e0*/  FMUL.FTZ R189, R22, R169 ;  /* 0x000000a916bd7220 */ /* 0x000fe20000410000 */
[----:B------:R-:W-:-:S02]  /*78f0*/  FFMA.FTZ R47, R208, R138, R47 ;  /* 0x0000008ad02f7223 */ /* 0x000fc4000001002f */
[----:B------:R-:W-:Y:S01]  /*7900*/  FADD.FTZ R185, R212, R185 ;  /* 0x000000b9d4b97221 */ /* 0x000fe20000010000 */
[----:B--2---:R-:W-:Y:S01]  /*7910*/  FMUL.FTZ R209, R102, R183 ;  /* 0x000000b766d17220 */ /* 0x004fe20000410000 */
[----:B------:R-:W-:Y:S01]  /*7920*/  FMUL.FTZ R184, R231, R189 ;  /* 0x000000bde7b87220 */ /* 0x000fe20000410000 */
[----:B------:R-:W-:Y:S01]  /*7930*/  STS [R66+0x10e4], R233 ;  /* 0x0010e4e942007388 */ /* 0x000fe20000000800 */
[-C--:B------:R-:W-:Y:S01]  /*7940*/  FMUL.FTZ R190, R190, -R185.reuse ;  /* 0x800000b9bebe7220 */ /* 0x080fe20000410000 */
[----:B------:R-:W-:Y:S01]  /*7950*/  FFMA.FTZ R169, R191, R185, -R136 ;  /* 0x000000b9bfa97223 */ /* 0x000fe20000010888 */
[----:B0-----:R-:W-:Y:S01]  /*7960*/  FMUL.FTZ R187, R103, R182 ;  /* 0x000000b667bb7220 */ /* 0x001fe20000410000 */
[----:B------:R0:W-:Y:S01]  /*7970*/  STS [R66+0x10e0], R209 ;  /* 0x0010e0d142007388 */ /* 0x0001e20000000800 */
[----:B------:R-:W-:Y:S01]  /*7980*/  FFMA.FTZ R136, R191, R213, R190 ;  /* 0x000000d5bf887223 */ /* 0x000fe200000100be */
[----:B------:R-:W-:Y:S01]  /*7990*/  FADD.FTZ R210, R210, R169 ;  /* 0x000000a9d2d27221 */ /* 0x000fe20000010000 */
[----:B------:R-:W-:Y:S01]  /*79a0*/  FMUL.FTZ R191, R104, R189 ;  /* 0x000000bd68bf7220 */ /* 0x000fe20000410000 */
[----:B------:R1:W-:Y:S01]  /*79b0*/  STS [R66+0x10dc], R187 ;  /* 0x0010dcbb42007388 */ /* 0x0003e20000000800 */
[----:B------:R-:W-:Y:S01]  /*79c0*/  FADD.FTZ R136, -R211, R136 ;  /* 0x00000088d3887221 */ /* 0x000fe20000010100 */
[----:B------:R-:W-:Y:S01]  /*79d0*/  FMUL.FTZ R211, R235, R181 ;  /* 0x000000b5ebd37220 */ /* 0x000fe20000410000 */
[----:B------:R-:W-:Y:S01]  /*79e0*/  FMUL.FTZ R188, R185, UR56 ;  /* 0x00000038b9bc7c20 */ /* 0x000fe20008410000 */
[----:B------:R2:W-:Y:S01]  /*79f0*/  STS [R66+0x10d0], R191 ;  /* 0x0010d0bf42007388 */ /* 0x0005e20000000800 */
[-C--:B------:R-:W-:Y:S01]  /*7a00*/  FFMA.FTZ R184, R230, R215.reuse, -R184 ;  /* 0x000000d7e6b87223 */ /* 0x080fe200000108b8 */
[C---:B0-----:R-:W-:Y:S01]  /*7a10*/  FMUL.FTZ R209, R231.reuse, R215 ;  /* 0x000000d7e7d17220 */ /* 0x041fe20000410000 */
[----:B------:R-:W-:Y:S01]  /*7a20*/  FFMA.FTZ R180, R234, R183, R211 ;  /* 0x000000b7eab47223 */ /* 0x000fe200000100d3 */
[----:B-1----:R-:W-:-:S02]  /*7a30*/  FMUL.FTZ R187, R231, R146 ;  /* 0x00000092e7bb7220 */ /* 0x002fc40000410000 */
[----:B------:R-:W-:Y:S01]  /*7a40*/  FFMA.FTZ R182, R230, R189, R209 ;  /* 0x000000bde6b67223 */ /* 0x000fe200000100d1 */
[C---:B------:R-:W-:Y:S01]  /*7a50*/  FMUL.FTZ R146, R192.reuse, -R136 ;  /* 0x80000088c0927220 */ /* 0x040fe20000410000 */
[----:B------:R-:W-:Y:S01]  /*7a60*/  FMUL.FTZ R189, R192, -R210 ;  /* 0x800000d2c0bd7220 */ /* 0x000fe20000410000 */
[----:B------:R-:W-:Y:S01]  /*7a70*/  FFMA.FTZ R169, R230, R179, R187 ;  /* 0x000000b3e6a97223 */ /* 0x000fe200000100bb */
[----:B------:R-:W-:Y:S01]  /*7a80*/  FMUL.FTZ R179, R235, R186 ;  /* 0x000000baebb37220 */ /* 0x000fe20000410000 */
[C---:B------:R-:W-:Y:S01]  /*7a90*/  FFMA.FTZ R187, R193.reuse, R210, -R146 ;  /* 0x000000d2c1bb7223 */ /* 0x040fe20000010892 */
[----:B------:R-:W-:Y:S01]  /*7aa0*/  FFMA.FTZ R146, R193, R136, R189 ;  /* 0x00000088c1927223 */ /* 0x000fe200000100bd */
[----:B------:R-:W-:Y:S01]  /*7ab0*/  FMUL.FTZ R235, R235, R183 ;  /* 0x000000b7ebeb7220 */ /* 0x000fe20000410000 */
[----:B------:R-:W-:Y:S01]  /*7ac0*/  FMUL.FTZ R183, R149, R213 ;  /* 0x000000d595b77220 */ /* 0x000fe20000410000 */
[----:B------:R-:W-:Y:S01]  /*7ad0*/  FADD.FTZ R149, R216, R187 ;  /* 0x000000bbd8957221 */ /* 0x000fe20000010000 */
[----:B------:R-:W-:Y:S01]  /*7ae0*/  FADD.FTZ R217, -R217, R146 ;  /* 0x00000092d9d97221 */ /* 0x000fe20000010100 */
[----:B------:R-:W-:Y:S01]  /*7af0*/  FMUL.FTZ R186, R213, UR56 ;  /* 0x00000038d5ba7c20 */ /* 0x000fe20008410000 */
[----:B------:R-:W-:Y:S01]  /*7b00*/  FFMA.FTZ R150, R150, R185, R183 ;  /* 0x000000b996967223 */ /* 0x000fe200000100b7 */
[----:B--2---:R-:W-:Y:S01]  /*7b10*/  FFMA.FTZ R191, R234, R181, -R235 ;  /* 0x000000b5eabf7223 */ /* 0x004fe200000108eb */
[C---:B------:R-:W-:Y:S01]  /*7b20*/  FMUL.FTZ R146, R194.reuse, -R217 ;  /* 0x800000d9c2927220 */ /* 0x040fe20000410000 */
[----:B------:R-:W-:Y:S01]  /*7b30*/  FMUL.FTZ R194, R194, -R149 ;  /* 0x80000095c2c27220 */ /* 0x000fe20000410000 */
[----:B------:R-:W-:Y:S01]  /*7b40*/  FFMA.FTZ R181, R185, UR55, R186 ;  /* 0x00000037b9b57c23 */ /* 0x000fe200080100ba */
[C---:B------:R-:W-:Y:S01]  /*7b50*/  FMUL.FTZ R186, R152.reuse, R185 ;  /* 0x000000b998ba7220 */ /* 0x040fe20000410000 */
[C---:B------:R-:W-:Y:S01]  /*7b60*/  FFMA.FTZ R183, R195.reuse, R149, -R146 ;  /* 0x00000095c3b77223 */ /* 0x040fe20000010892 */
[----:B------:R-:W-:Y:S01]  /*7b70*/  FFMA.FTZ R148, R195, R217, R194 ;  /* 0x000000d9c3947223 */ /* 0x000fe200000100c2 */
[----:B------:R-:W-:Y:S01]  /*7b80*/  FFMA.FTZ R146, R213, UR55, -R188 ;  /* 0x00000037d5927c23 */ /* 0x000fe200080108bc */
[----:B------:R-:W-:Y:S01]  /*7b90*/  FMUL.FTZ R188, R152, R213 ;  /* 0x000000d598bc7220 */ /* 0x000fe20000410000 */
[----:B------:R-:W-:Y:S01]  /*7ba0*/  FADD.FTZ R228, R228, R183 ;  /* 0x000000b7e4e47221 */ /* 0x000fe20000010000 */
[----:B------:R-:W-:Y:S01]  /*7bb0*/  FADD.FTZ R148, -R229, R148 ;  /* 0x00000094e5947221 */ /* 0x000fe20000010100 */
[----:B------:R-:W-:Y:S01]  /*7bc0*/  FFMA.FTZ R53, R152, R150, R53 ;  /* 0x0000009698357223 */ /* 0x000fe20000010035 */
[----:B------:R-:W-:Y:S01]  /*7bd0*/  FMUL.FTZ R185, R167, R188 ;  /* 0x000000bca7b97220 */ /* 0x000fe20000410000 */
[C---:B------:R-:W-:Y:S01]  /*7be0*/  FMUL.FTZ R152, R196.reuse, -R228 ;  /* 0x800000e4c4987220 */ /* 0x040fe20000410000 */
[----:B------:R-:W-:Y:S01]  /*7bf0*/  FMUL.FTZ R183, R196, -R148 ;  /* 0x80000094c4b77220 */ /* 0x000fe20000410000 */
[-C--:B------:R-:W-:Y:S01]  /*7c00*/  FMUL.FTZ R187, R105, R186.reuse ;  /* 0x000000ba69bb7220 */ /* 0x080fe20000410000 */
[----:B------:R-:W-:Y:S01]  /*7c10*/  FFMA.FTZ R192, R166, R186, R185 ;  /* 0x000000baa6c07223 */ /* 0x000fe200000100b9 */
[C---:B------:R-:W-:Y:S01]  /*7c20*/  FFMA.FTZ R152, R197.reuse, R148, R152 ;  /* 0x00000094c5987223 */ /* 0x040fe20000010098 */
[----:B------:R-:W-:Y:S01]  /*7c30*/  FFMA.FTZ R183, R197, R228, -R183 ;  /* 0x000000e4c5b77223 */ /* 0x000fe200000108b7 */
[C---:B------:R-:W-:Y:S01]  /*7c40*/  FMUL.FTZ R185, R237.reuse, R178 ;  /* 0x000000b2edb97220 */ /* 0x040fe20000410000 */
[-C--:B------:R-:W-:Y:S01]  /*7c50*/  FMUL.FTZ R195, R237, R64.reuse ;  /* 0x00000040edc37220 */ /* 0x080fe20000410000 */
[----:B------:R-:W-:Y:S01]  /*7c60*/  FADD.FTZ R227, -R227, R152 ;  /* 0x00000098e3e37221 */ /* 0x000fe20000010100 */
[----:B------:R-:W-:Y:S01]  /*7c70*/  FADD.FTZ R183, R226, R183 ;  /* 0x000000b7e2b77221 */ /* 0x000fe20000010000 */
[----:B------:R-:W-:Y:S01]  /*7c80*/  FFMA.FTZ R185, R236, R64, R185 ;  /* 0x00000040ecb97223 */ /* 0x000fe200000100b9 */
[----:B------:R0:W-:Y:S01]  /*7c90*/  STS [R66+0x10c8], R187 ;  /* 0x0010c8bb42007388 */ /* 0x0001e20000000800 */
[C---:B------:R-:W-:Y:S01]  /*7ca0*/  FMUL.FTZ R64, R198.reuse, -R227 ;  /* 0x800000e3c6407220 */ /* 0x040fe20000410000 */
[----:B------:R-:W-:Y:S01]  /*7cb0*/  FMUL.FTZ R198, R198, -R183 ;  /* 0x800000b7c6c67220 */ /* 0x000fe20000410000 */
[----:B------:R-:W-:Y:S01]  /*7cc0*/  FMUL.FTZ R193, R167, R186 ;  /* 0x000000baa7c17220 */ /* 0x000fe20000410000 */
[----:B------:R-:W-:Y:S01]  /*7cd0*/  FMUL.FTZ R189, R105, R188 ;  /* 0x000000bc69bd7220 */ /* 0x000fe20000410000 */
[----:B------:R-:W-:Y:S01]  /*7ce0*/  FFMA.FTZ R178, R236, R178, -R195 ;  /* 0x000000b2ecb27223 */ /* 0x000fe200000108c3 */
[----:B------:R-:W-:Y:S01]  /*7cf0*/  FFMA.FTZ R152, R199, R227, R198 ;  /* 0x000000e3c7987223 */ /* 0x000fe200000100c6 */
[----:B------:R-:W-:Y:S01]  /*7d00*/  FMUL.FTZ R195, R23, R136 ;  /* 0x0000008817c37220 */ /* 0x000fe20000410000 */
[----:B------:R-:W-:Y:S01]  /*7d10*/  FFMA.FTZ R193, R166, R188, -R193 ;  /* 0x000000bca6c17223 */ /* 0x000fe200000108c1 */
[----:B------:R1:W-:Y:S01]  /*7d20*/  STS [R66+0x10cc], R189 ;  /* 0x0010ccbd42007388 */ /* 0x0003e20000000800 */
[----:B0-----:R-:W-:Y:S01]  /*7d30*/  FFMA.FTZ R187, R199, R183, -R64 ;  /* 0x000000b7c7bb7223 */ /* 0x001fe20000010840 */
[----:B------:R-:W-:Y:S01]  /*7d40*/  FADD.FTZ R152, -R225, R152 ;  /* 0x00000098e1987221 */ /* 0x000fe20000010100 */
[----:B------:R-:W-:Y:S01]  /*7d50*/  FMUL.FTZ R197, R165, R195 ;  /* 0x000000c3a5c57220 */ /* 0x000fe20000410000 */
[----:B------:R-:W-:Y:S01]  /*7d60*/  FMUL.FTZ R188, R239, R175 ;  /* 0x000000afefbc7220 */ /* 0x000fe20000410000 */
[----:B------:R-:W-:Y:S01]  /*7d70*/  FADD.FTZ R224, R224, R187 ;  /* 0x000000bbe0e07221 */ /* 0x000fe20000010000 */
[----:B------:R-:W-:Y:S01]  /*7d80*/  FMUL.FTZ R187, R200, -R152 ;  /* 0x80000098c8bb7220 */ /* 0x000fe20000410000 */
[----:B------:R-:W-:Y:S01]  /*7d90*/  FMUL.FTZ R196, R24, R217 ;  /* 0x000000d918c47220 */ /* 0x000fe20000410000 */
[----:B------:R-:W-:Y:S01]  /*7da0*/  FFMA.FTZ R188, R238, R65, -R188 ;  /* 0x00000041eebc7223 */ /* 0x000fe200000108bc */
[-C--:B------:R-:W-:Y:S01]  /*7db0*/  FMUL.FTZ R186, R200, -R224.reuse ;  /* 0x800000e0c8ba7220 */ /* 0x080fe20000410000 */
[----:B------:R-:W-:Y:S01]  /*7dc0*/  FFMA.FTZ R187, R201, R224, -R187 ;  /* 0x000000e0c9bb7223 */ /* 0x000fe200000108bb */
[----:B-1----:R-:W-:Y:S01]  /*7dd0*/  FMUL.FTZ R189, R23, R210 ;  /* 0x000000d217bd7220 */ /* 0x002fe20000410000 */
[----:B------:R-:W-:Y:S01]  /*7de0*/  FMUL.FTZ R190, R24, R149 ;  /* 0x0000009518be7220 */ /* 0x000fe20000410000 */
[----:B------:R-:W-:Y:S01]  /*7df0*/  FFMA.FTZ R186, R201, R152, R186 ;  /* 0x00000098c9ba7223 */ /* 0x000fe200000100ba */
[----:B------:R-:W-:Y:S01]  /*7e00*/  FADD.FTZ R187, R222, R187 ;  /* 0x000000bbdebb7221 */ /* 0x000fe20000010000 */
[-C--:B------:R-:W-:Y:S01]  /*7e10*/  FMUL.FTZ R199, R165, R189.reuse ;  /* 0x000000bda5c77220 */ /* 0x080fe20000410000 */
[-C--:B------:R-:W-:Y:S01]  /*7e20*/  FFMA.FTZ R64, R164, R189.reuse, R197 ;  /* 0x000000bda4407223 */ /* 0x080fe200000100c5 */
[----:B------:R-:W-:Y:S01]  /*7e30*/  FADD.FTZ R223, -R223, R186 ;  /* 0x000000badfdf7221 */ /* 0x000fe20000010100 */
[C---:B------:R-:W-:Y:S01]  /*7e40*/  FMUL.FTZ R189, R106.reuse, R189 ;  /* 0x000000bd6abd7220 */ /* 0x040fe20000410000 */
[-C--:B------:R-:W-:Y:S01]  /*7e50*/  FMUL.FTZ R197, R106, R195.reuse ;  /* 0x000000c36ac57220 */ /* 0x080fe20000410000 */
        /* <DEDUP_REMOVED lines=8> */
[----:B------:R-:W-:Y:S01]  /*7ee0*/  FFMA.FTZ R175, R238, R175, R195 ;  /* 0x000000afeeaf7223 */ /* 0x000fe200000100c3 */
[----:B------:R-:W-:Y:S01]  /*7ef0*/  FADD.FTZ R220, R220, R65 ;  /* 0x00000041dcdc7221 */ /* 0x000fe20000010000 */
[----:B------:R-:W-:Y:S01]  /*7f00*/  FADD.FTZ R186, -R221, R186 ;  /* 0x000000baddba7221 */ /* 0x000fe20000010100 */
[----:B------:R-:W-:Y:S01]  /*7f10*/  FMUL.FTZ R195, R163, R190 ;  /* 0x000000bea3c37220 */ /* 0x000fe20000410000 */
[----:B------:R1:W-:Y:S01]  /*7f20*/  STS [R66+0x10d4], R209 ;  /* 0x0010d4d142007388 */ /* 0x0003e20000000800 */
[----:B------:R-:W-:Y:S01]  /*7f30*/  FMUL.FTZ R201, R25, R148 ;  /* 0x0000009419c97220 */ /* 0x000fe20000410000 */
[----:B0-----:R-:W-:Y:S01]  /*7f40*/  FMUL.FTZ R189, R163, R196 ;  /* 0x000000c4a3bd7220 */ /* 0x001fe20000410000 */
[----:B------:R-:W-:Y:S01]  /*7f50*/  FMUL.FTZ R199, R25, R228 ;  /* 0x000000e419c77220 */ /* 0x000fe20000410000 */
[----:B------:R0:W-:Y:S01]  /*7f60*/  STS [R66+0x10c4], R197 ;  /* 0x0010c4c542007388 */ /* 0x0001e20000000800 */
[----:B------:R-:W-:Y:S01]  /*7f70*/  FMUL.FTZ R203, R161, R201 ;  /* 0x000000c9a1cb7220 */ /* 0x000fe20000410000 */
[----:B------:R-:W-:Y:S01]  /*7f80*/  FFMA.FTZ R65, R162, R190, R189 ;  /* 0x000000bea2417223 */ /* 0x000fe200000100bd */
[C---:B------:R-:W-:Y:S01]  /*7f90*/  FMUL.FTZ R189, R205.reuse, -R220 ;  /* 0x800000dccdbd7220 */ /* 0x040fe20000410000 */
[----:B------:R-:W-:Y:S01]  /*7fa0*/  FMUL.FTZ R205, R205, -R186 ;  /* 0x800000bacdcd7220 */ /* 0x000fe20000410000 */
[C---:B------:R-:W-:Y:S01]  /*7fb0*/  FMUL.FTZ R211, R107.reuse, R196 ;  /* 0x000000c46bd37220 */ /* 0x040fe20000410000 */
[----:B-1----:R-:W-:Y:S01]  /*7fc0*/  FMUL.FTZ R209, R107, R190 ;  /* 0x000000be6bd17220 */ /* 0x002fe20000410000 */
[C---:B------:R-:W-:Y:S01]  /*7fd0*/  FFMA.FTZ R190, R204.reuse, R186, R189 ;  /* 0x000000baccbe7223 */ /* 0x040fe200000100bd */
[----:B------:R-:W-:Y:S01]  /*7fe0*/  FFMA.FTZ R189, R204, R220, -R205 ;  /* 0x000000dcccbd7223 */ /* 0x000fe200000108cd */
[----:B------:R-:W-:Y:S01]  /*7ff0*/  FFMA.FTZ R195, R162, R196, -R195 ;  /* 0x000000c4a2c37223 */ /* 0x000fe200000108c3 */
[-C--:B------:R-:W-:Y:S01]  /*8000*/  FMUL.FTZ R205, R161, R199.reuse ;  /* 0x000000c7a1cd7220 */ /* 0x080fe20000410000 */
[----:B------:R-:W-:Y:S01]  /*8010*/  FADD.FTZ R219, -R219, R190 ;  /* 0x000000bedbdb7221 */ /* 0x000fe20000010100 */
[----:B------:R-:W-:Y:S01]  /*8020*/  FADD.FTZ R189, R218, R189 ;  /* 0x000000bddabd7221 */ /* 0x000fe20000010000 */
[----:B------:R1:W-:Y:S01]  /*8030*/  STS [R66+0x10b8], R209 ;  /* 0x0010b8d142007388 */ /* 0x0003e20000000800 */
[----:B------:R-:W-:Y:S01]  /*8040*/  FFMA.FTZ R196, R160, R199, R203 ;  /* 0x000000c7a0c47223 */ /* 0x000fe200000100cb */
[C---:B0-----:R-:W-:Y:S01]  /*8050*/  FMUL.FTZ R197, R207.reuse, -R219 ;  /* 0x800000dbcfc57220 */ /* 0x041fe20000410000 */
[-C--:B------:R-:W-:Y:S01]  /*8060*/  FMUL.FTZ R190, R207, -R189.reuse ;  /* 0x800000bdcfbe7220 */ /* 0x080fe20000410000 */
[-C--:B------:R-:W-:Y:S01]  /*8070*/  FMUL.FTZ R203, R30, R189.reuse ;  /* 0x000000bd1ecb7220 */ /* 0x080fe20000410000 */
[----:B------:R0:W-:Y:S01]  /*8080*/  STS [R66+0x10bc], R211 ;  /* 0x0010bcd342007388 */ /* 0x0001e20000000800 */
[C---:B------:R-:W-:Y:S01]  /*8090*/  FFMA.FTZ R197, R206.reuse, R189, -R197 ;  /* 0x000000bdcec57223 */ /* 0x040fe200000108c5 */
[----:B------:R-:W-:Y:S01]  /*80a0*/  FFMA.FTZ R190, R206, R219, R190 ;  /* 0x000000dbcebe7223 */ /* 0x000fe200000100be */
[----:B------:R-:W-:Y:S01]  /*80b0*/  FFMA.FTZ R198, R160, R201, -R205 ;  /* 0x000000c9a0c67223 */ /* 0x000fe200000108cd */
[----:B------:R-:W-:Y:S01]  /*80c0*/  FMUL.FTZ R202, R70, R203 ;  /* 0x000000cb46ca7220 */ /* 0x000fe20000410000 */
[----:B------:R-:W-:Y:S01]  /*80d0*/  FADD.FTZ R240, R240, R197 ;  /* 0x000000c5f0f07221 */ /* 0x000fe20000010000 */
[----:B------:R-:W-:Y:S01]  /*80e0*/  FADD.FTZ R190, -R241, R190 ;  /* 0x000000bef1be7221 */ /* 0x000fe20000010100 */
[C---:B-1----:R-:W-:Y:S01]  /*80f0*/  FMUL.FTZ R209, R108.reuse, R199 ;  /* 0x000000c76cd17220 */ /* 0x042fe20000410000 */
[----:B------:R-:W-:Y:S01]  /*8100*/  FMUL.FTZ R205, R29, R186 ;  /* 0x000000ba1dcd7220 */ /* 0x000fe20000410000 */
[C---:B------:R-:W-:Y:S01]  /*8110*/  FMUL.FTZ R199, R31.reuse, R240 ;  /* 0x000000f01fc77220 */ /* 0x040fe20000410000 */
[----:B------:R-:W-:Y:S01]  /*8120*/  FMUL.FTZ R197, R31, R190 ;  /* 0x000000be1fc57220 */ /* 0x000fe20000410000 */
[----:B0-----:R-:W-:Y:S01]  /*8130*/  FMUL.FTZ R211, R108, R201 ;  /* 0x000000c96cd37220 */ /* 0x001fe20000410000 */
[----:B------:R-:W-:Y:S01]  /*8140*/  FMUL.FTZ R201, R30, R219 ;  /* 0x000000db1ec97220 */ /* 0x000fe20000410000 */
[C---:B------:R-:W-:Y:S01]  /*8150*/  FMUL.FTZ R200, R69.reuse, R199 ;  /* 0x000000c745c87220 */ /* 0x040fe20000410000 */
[----:B------:R-:W-:Y:S01]  /*8160*/  FMUL.FTZ R207, R69, R197 ;  /* 0x000000c545cf7220 */ /* 0x000fe20000410000 */
[----:B------:R0:W-:Y:S01]  /*8170*/  STS [R66+0x10b0], R209 ;  /* 0x0010b0d142007388 */ /* 0x0001e20000000800 */
[----:B------:R-:W-:Y:S01]  /*8180*/  FMUL.FTZ R214, R26, R227 ;  /* 0x000000e31ad67220 */ /* 0x000fe20000410000 */
[C---:B------:R-:W-:Y:S01]  /*8190*/  FFMA.FTZ R200, R68.reuse, R197, -R200 ;  /* 0x000000c544c87223 */ /* 0x040fe200000108c8 */
[----:B------:R-:W-:Y:S01]  /*81a0*/  FFMA.FTZ R207, R68, R199, R207 ;  /* 0x000000c744cf7223 */ /* 0x000fe200000100cf */
[----:B------:R1:W-:Y:S01]  /*81b0*/  STS [R66+0x10b4], R211 ;  /* 0x0010b4d342007388 */ /* 0x0003e20000000800 */
[----:B------:R-:W-:Y:S01]  /*81c0*/  FMUL.FTZ R204, R130, R205 ;  /* 0x000000cd82cc7220 */ /* 0x000fe20000410000 */
[----:B------:R-:W-:Y:S01]  /*81d0*/  FADD.FTZ R200, RZ, R200 ;  /* 0x000000c8ffc87221 */ /* 0x000fe20000010000 */
[----:B------:R-:W-:Y:S01]  /*81e0*/  FMUL.FTZ R212, R26, R183 ;  /* 0x000000b71ad47220 */ /* 0x000fe20000410000 */
[-C--:B------:R-:W-:Y:S01]  /*81f0*/  FMUL.FTZ R213, R159, R214.reuse ;  /* 0x000000d69fd57220 */ /* 0x080fe20000410000 */
[C---:B------:R-:W-:Y:S01]  /*8200*/  FMUL.FTZ R235, R109.reuse, R214 ;  /* 0x000000d66deb7220 */ /* 0x040fe20000410000 */
[-C--:B0-----:R-:W-:Y:S01]  /*8210*/  FMUL.FTZ R209, R70, R201.reuse ;  /* 0x000000c946d17220 */ /* 0x081fe20000410000 */
[-C--:B------:R-:W-:Y:S01]  /*8220*/  FMUL.FTZ R233, R109, R212.reuse ;  /* 0x000000d46de97220 */ /* 0x080fe20000410000 */
[----:B------:R-:W-:Y:S01]  /*8230*/  FFMA.FTZ R229, R158, R212, R213 ;  /* 0x000000d49ee57223 */ /* 0x000fe200000100d5 */
[----:B------:R-:W-:Y:S01]  /*8240*/  FMUL.FTZ R213, R27, R152 ;  /* 0x000000981bd57220 */ /* 0x000fe20000410000 */
[C---:B-1----:R-:W-:Y:S01]  /*8250*/  FFMA.FTZ R211, R2.reuse, R201, -R202 ;  /* 0x000000c902d37223 */ /* 0x042fe200000108ca */
[----:B------:R-:W-:Y:S01]  /*8260*/  FADD.FTZ R202, RZ, R207 ;  /* 0x000000cfffca7221 */ /* 0x000fe20000010000 */
[----:B------:R-:W-:Y:S01]  /*8270*/  FMUL.FTZ R207, R29, R220 ;  /* 0x000000dc1dcf7220 */ /* 0x000fe20000410000 */
[----:B------:R-:W-:Y:S01]  /*8280*/  FFMA.FTZ R209, R2, R203, R209 ;  /* 0x000000cb02d17223 */ /* 0x000fe200000100d1 */
[----:B------:R-:W-:Y:S01]  /*8290*/  FADD.FTZ R211, R200, R211 ;  /* 0x000000d3c8d37221 */ /* 0x000fe20000010000 */
[----:B------:R-:W-:Y:S01]  /*82a0*/  FMUL.FTZ R200, R28, R223 ;  /* 0x000000df1cc87220 */ /* 0x000fe20000410000 */
[-C--:B------:R-:W-:Y:S01]  /*82b0*/  FMUL.FTZ R206, R130, R207.reuse ;  /* 0x000000cf82ce7220 */ /* 0x080fe20000410000 */
[----:B------:R-:W-:Y:S01]  /*82c0*/  FADD.FTZ R209, R202, R209 ;  /* 0x000000d1cad17221 */ /* 0x000fe20000010000 */
[C---:B------:R-:W-:Y:S01]  /*82d0*/  FFMA.FTZ R204, R71.reuse, R207, R204 ;  /* 0x000000cf47cc7223 */ /* 0x040fe200000100cc */
[----:B------:R-:W-:Y:S01]  /*82e0*/  FMUL.FTZ R202, R28, R187 ;  /* 0x000000bb1cca7220 */ /* 0x000fe20000410000 */
[----:B------:R-:W-:Y:S01]  /*82f0*/  FFMA.FTZ R206, R71, R205, -R206 ;  /* 0x000000cd47ce7223 */ /* 0x000fe200000108ce */
[----:B------:R-:W-:Y:S01]  /*8300*/  FMUL.FTZ R208, R155, R200 ;  /* 0x000000c89bd07220 */ /* 0x000fe20000410000 */
[----:B------:R-:W-:Y:S01]  /*8310*/  FADD.FTZ R204, R209, R204 ;  /* 0x000000ccd1cc7221 */ /* 0x000fe20000010000 */
[----:B------:R-:W-:Y:S01]  /*8320*/  FMUL.FTZ R215, R157, R213 ;  /* 0x000000d59dd77220 */ /* 0x000fe20000410000 */
[----:B------:R-:W-:Y:S01]  /*8330*/  FADD.FTZ R206, R211, R206 ;  /* 0x000000ced3ce7221 */ /* 0x000fe20000010000 */
[----:B------:R-:W-:Y:S01]  /*8340*/  FFMA.FTZ R209, R131, R202, R208 ;  /* 0x000000ca83d17223 */ /* 0x000fe200000100d0 */
[----:B------:R-:W-:Y:S01]  /*8350*/  FMUL.FTZ R211, R27, R224 ;  /* 0x000000e01bd37220 */ /* 0x000fe20000410000 */
[----:B------:R-:W-:Y:S01]  /*8360*/  FMUL.FTZ R205, R112, R205 ;  /* 0x000000cd70cd7220 */ /* 0x000fe20000410000 */
[----:B------:R-:W-:Y:S01]  /*8370*/  FMUL.FTZ R201, R113, R201 ;  /* 0x000000c971c97220 */ /* 0x000fe20000410000 */
[----:B------:R-:W-:Y:S01]  /*8380*/  FADD.FTZ R208, R204, R209 ;  /* 0x000000d1ccd07221 */ /* 0x000fe20000010000 */
[-C--:B------:R-:W-:Y:S01]  /*8390*/  FFMA.FTZ R215, R156, R211.reuse, R215 ;  /* 0x000000d39cd77223 */ /* 0x080fe200000100d7 */
[----:B------:R-:W-:Y:S01]  /*83a0*/  FMUL.FTZ R209, R159, R212 ;  /* 0x000000d49fd17220 */ /* 0x000fe20000410000 */
[----:B------:R-:W-:Y:S01]  /*83b0*/  FMUL.FTZ R204, R155, R202 ;  /* 0x000000ca9bcc7220 */ /* 0x000fe20000410000 */
[----:B------:R-:W-:Y:S01]  /*83c0*/  FMUL.FTZ R221, R157, R211 ;  /* 0x000000d39ddd7220 */ /* 0x000fe20000410000 */
[----:B------:R-:W-:Y:S01]  /*83d0*/  FADD.FTZ R208, R208, R215 ;  /* 0x000000d7d0d07221 */ /* 0x000fe20000010000 */
[----:B------:R-:W-:Y:S01]  /*83e0*/  FFMA.FTZ R231, R158, R214, -R209 ;  /* 0x000000d69ee77223 */ /* 0x000fe200000108d1 */
[-C--:B------:R-:W-:Y:S01]  /*83f0*/  FFMA.FTZ R209, R131, R200.reuse, -R204 ;  /* 0x000000c883d17223 */ /* 0x080fe200000108cc */
[----:B------:R-:W-:Y:S01]  /*8400*/  FFMA.FTZ R221, R156, R213, -R221 ;  /* 0x000000d59cdd7223 */ /* 0x000fe200000108dd */
        /* <DEDUP_REMOVED lines=9> */
[----:B------:R-:W-:Y:S01]  /*84a0*/  FMUL.FTZ R209, R111, R202 ;  /* 0x000000ca6fd17220 */ /* 0x000fe20000410000 */
[----:B------:R-:W-:Y:S01]  /*84b0*/  FADD.FTZ R231, R206, R231 ;  /* 0x000000e7cee77221 */ /* 0x000fe20000010000 */
[----:B------:R-:W-:Y:S01]  /*84c0*/  MOV R206, UR57 ;  /* 0x0000003900ce7c02 */ /* 0x000fe20008000f00 */
[----:B------:R-:W-:Y:S01]  /*84d0*/  FADD.FTZ R65, R65, R64 ;  /* 0x0000004041417221 */ /* 0x000fe20000010000 */
[----:B------:R-:W-:Y:S01]  /*84e0*/  FMUL.FTZ R64, R217, UR56 ;  /* 0x00000038d9407c20 */ /* 0x000fe20008410000 */
[----:B------:R-:W-:Y:S01]  /*84f0*/  FADD.FTZ R198, R231, R198 ;  /* 0x000000c6e7c67221 */ /* 0x000fe20000010000 */
[----:B------:R-:W-:Y:S01]  /*8500*/  LEA R206, R206, -R135, 0x1 ;  /* 0x80000087cece7211 */ /* 0x000fe200078e08ff */
[----:B------:R-:W-:Y:S01]  /*8510*/  FADD.FTZ R65, R65, R192 ;  /* 0x000000c041417221 */ /* 0x000fe20000010000 */
[----:B------:R-:W-:Y:S01]  /*8520*/  FMUL.FTZ R207, R112, R207 ;  /* 0x000000cf70cf7220 */ /* 0x000fe20000410000 */
[----:B------:R-:W-:Y:S01]  /*8530*/  FADD.FTZ R195, R198, R195 ;  /* 0x000000c3c6c37221 */ /* 0x000fe20000010000 */
[----:B------:R-:W-:Y:S01]  /*8540*/  ISETP.GE.AND P1, PT, R206, 0x1, PT ;  /* 0x00000001ce00780c */ /* 0x000fe20003f26270 */
[----:B------:R-:W-:Y:S01]  /*8550*/  FADD.FTZ R182, R65, R182 ;  /* 0x000000b641b67221 */ /* 0x000fe20000010000 */
[----:B------:R-:W-:Y:S01]  /*8560*/  FMUL.FTZ R65, R210, UR56 ;  /* 0x00000038d2417c20 */ /* 0x000fe20008410000 */
[----:B------:R-:W-:Y:S01]  /*8570*/  FADD.FTZ R194, R195, R194 ;  /* 0x000000c2c3c27221 */ /* 0x000fe20000010000 */
[----:B------:R-:W-:Y:S01]  /*8580*/  FMUL.FTZ R203, R113, R203 ;  /* 0x000000cb71cb7220 */ /* 0x000fe20000410000 */
[----:B------:R-:W-:Y:S01]  /*8590*/  FMUL.FTZ R199, R114, R199 ;  /* 0x000000c772c77220 */ /* 0x000fe20000410000 */
[----:B------:R-:W-:Y:S01]  /*85a0*/  FFMA.FTZ R204, R136, UR55, -R65 ;  /* 0x0000003788cc7c23 */ /* 0x000fe20008010841 */
[----:B------:R-:W-:Y:S01]  /*85b0*/  FMUL.FTZ R65, R228, UR56 ;  /* 0x00000038e4417c20 */ /* 0x000fe20008410000 */
[----:B------:R-:W-:Y:S01]  /*85c0*/  FADD.FTZ R193, R194, R193 ;  /* 0x000000c1c2c17221 */ /* 0x000fe20000010000 */
[----:B------:R-:W-:Y:S01]  /*85d0*/  FMUL.FTZ R197, R114, R197 ;  /* 0x000000c572c57220 */ /* 0x000fe20000410000 */
[----:B0-----:R-:W-:Y:S01]  /*85e0*/  FFMA.FTZ R205, R149, UR55, R64 ;  /* 0x0000003795cd7c23 */ /* 0x001fe20008010040 */
[----:B------:R-:W-:Y:S01]  /*85f0*/  FFMA.FTZ R200, R148, UR55, -R65 ;  /* 0x0000003794c87c23 */ /* 0x000fe20008010841 */
[----:B------:R-:W-:Y:S01]  /*8600*/  FMUL.FTZ R65, R224, UR56 ;  /* 0x00000038e0417c20 */ /* 0x000fe20008410000 */
[----:B------:R-:W-:Y:S01]  /*8610*/  FADD.FTZ R193, R193, R184 ;  /* 0x000000b8c1c17221 */ /* 0x000fe20000010000 */
[----:B------:R-:W-:Y:S01]  /*8620*/  FMUL.FTZ R64, R227, UR56 ;  /* 0x00000038e3407c20 */ /* 0x000fe20008410000 */
[----:B------:R0:W-:Y:S01]  /*8630*/  STS [R66+0x109c], R211 ;  /* 0x00109cd342007388 */ /* 0x0001e20000000800 */
[----:B------:R-:W-:Y:S01]  /*8640*/  FFMA.FTZ R196, R152, UR55, -R65 ;  /* 0x0000003798c47c23 */ /* 0x000fe20008010841 */
[----:B------:R-:W-:Y:S01]  /*8650*/  FADD.FTZ R232, R193, R232 ;  /* 0x000000e8c1e87221 */ /* 0x000fe20000010000 */
[----:B------:R-:W-:Y:S01]  /*8660*/  FMUL.FTZ R65, R186, UR56 ;  /* 0x00000038ba417c20 */ /* 0x000fe20008410000 */
[----:B------:R1:W-:Y:S01]  /*8670*/  STS [R66+0x108c], R201 ;  /* 0x00108cc942007388 */ /* 0x0003e20000000800 */
[----:B------:R-:W-:Y:S01]  /*8680*/  FMUL.FTZ R202, R149, UR56 ;  /* 0x0000003895ca7c20 */ /* 0x000fe20008410000 */
[----:B------:R-:W-:Y:S01]  /*8690*/  FMUL.FTZ R198, R183, UR56 ;  /* 0x00000038b7c67c20 */ /* 0x000fe20008410000 */
[----:B------:R-:W-:Y:S01]  /*86a0*/  FFMA.FTZ R184, R220, UR55, R65 ;  /* 0x00000037dcb87c23 */ /* 0x000fe20008010041 */
[----:B------:R-:W-:Y:S01]  /*86b0*/  STS [R66+0x10a8], R233 ;  /* 0x0010a8e942007388 */ /* 0x000fe20000000800 */
[----:B------:R-:W-:Y:S01]  /*86c0*/  FMUL.FTZ R194, R187, UR56 ;  /* 0x00000038bbc27c20 */ /* 0x000fe20008410000 */
[----:B0-----:R-:W-:Y:S01]  /*86d0*/  FADD.FTZ R211, R232, R191 ;  /* 0x000000bfe8d37221 */ /* 0x001fe20000010000 */
[----:B------:R-:W-:Y:S01]  /*86e0*/  FMUL.FTZ R192, R223, UR56 ;  /* 0x00000038dfc07c20 */ /* 0x000fe20008410000 */
[----:B------:R-:W-:Y:S01]  /*86f0*/  STS [R66+0x10ac], R235 ;  /* 0x0010aceb42007388 */ /* 0x000fe20000000800 */
[----:B------:R-:W-:Y:S01]  /*8700*/  FMUL.FTZ R65, R240, UR56 ;  /* 0x00000038f0417c20 */ /* 0x000fe20008410000 */
[----:B-1----:R-:W-:Y:S01]  /*8710*/  FFMA.FTZ R201, R183, UR55, R64 ;  /* 0x00000037b7c97c23 */ /* 0x002fe20008010040 */
[----:B------:R-:W-:Y:S01]  /*8720*/  FMUL.FTZ R64, R219, UR56 ;  /* 0x00000038db407c20 */ /* 0x000fe20008410000 */
[----:B------:R-:W-:Y:S01]  /*8730*/  STS [R66+0x10a0], R225 ;  /* 0x0010a0e142007388 */ /* 0x000fe20000000800 */
[----:B------:R-:W-:Y:S01]  /*8740*/  FMUL.FTZ R191, R190, UR56 ;  /* 0x00000038bebf7c20 */ /* 0x000fe20008410000 */
[----:B------:R-:W-:Y:S01]  /*8750*/  FFMA.FTZ R202, R217, UR55, -R202 ;  /* 0x00000037d9ca7c23 */ /* 0x000fe200080108ca */
[----:B------:R-:W-:Y:S01]  /*8760*/  FFMA.FTZ R198, R227, UR55, -R198 ;  /* 0x00000037e3c67c23 */ /* 0x000fe200080108c6 */
[----:B------:R-:W-:Y:S01]  /*8770*/  STS [R66+0x10a4], R213 ;  /* 0x0010a4d542007388 */ /* 0x000fe20000000800 */
[----:B------:R-:W-:Y:S01]  /*8780*/  FFMA.FTZ R194, R223, UR55, -R194 ;  /* 0x00000037dfc27c23 */ /* 0x000fe200080108c2 */
[----:B------:R-:W-:Y:S01]  /*8790*/  FFMA.FTZ R192, R187, UR55, R192 ;  /* 0x00000037bbc07c23 */ /* 0x000fe200080100c0 */
[----:B------:R-:W-:Y:S01]  /*87a0*/  FFMA.FTZ R193, R189, UR55, R64 ;  /* 0x00000037bdc17c23 */ /* 0x000fe20008010040 */
[----:B------:R0:W-:Y:S01]  /*87b0*/  STS [R66+0x1098], R209 ;  /* 0x001098d142007388 */ /* 0x0001e20000000800 */
[----:B------:R-:W-:-:S03]  /*87c0*/  FFMA.FTZ R191, R240, UR55, R191 ;  /* 0x00000037f0bf7c23 */ /* 0x000fc600080100bf */
[----:B------:R1:W-:Y:S04]  /*87d0*/  STS [R66+0x1090], R207 ;  /* 0x001090cf42007388 */ /* 0x0003e80000000800 */
[----:B------:R2:W-:Y:S01]  /*87e0*/  STS [R66+0x1088], R203 ;  /* 0x001088cb42007388 */ /* 0x0005e20000000800 */
[----:B0-----:R-:W-:Y:S01]  /*87f0*/  FADD.FTZ R209, R182, R67 ;  /* 0x00000043b6d17221 */ /* 0x001fe20000010000 */
[----:B------:R-:W-:Y:S02]  /*8800*/  FFMA.FTZ R182, R190, UR55, -R65 ;  /* 0x00000037beb67c23 */ /* 0x000fe40008010841 */
[----:B------:R0:W-:Y:S01]  /*8810*/  STS [R66+0x1080], R199 ;  /* 0x001080c742007388 */ /* 0x0001e20000000800 */
[----:B-1----:R-:W-:-:S03]  /*8820*/  FMUL.FTZ R207, R136, UR56 ;  /* 0x0000003888cf7c20 */ /* 0x002fc60008410000 */
[----:B------:R1:W-:Y:S01]  /*8830*/  STS [R66+0x1084], R197 ;  /* 0x001084c542007388 */ /* 0x0003e20000000800 */
[----:B--2---:R-:W-:Y:S01]  /*8840*/  FMUL.FTZ R203, R148, UR56 ;  /* 0x0000003894cb7c20 */ /* 0x004fe20008410000 */
[----:B------:R-:W-:Y:S01]  /*8850*/  FFMA.FTZ R207, R210, UR55, R207 ;  /* 0x00000037d2cf7c23 */ /* 0x000fe200080100cf */
[----:B0-----:R-:W-:Y:S02]  /*8860*/  FMUL.FTZ R199, R152, UR56 ;  /* 0x0000003898c77c20 */ /* 0x001fe40008410000 */
[----:B------:R-:W-:Y:S01]  /*8870*/  FFMA.FTZ R203, R228, UR55, R203 ;  /* 0x00000037e4cb7c23 */ /* 0x000fe200080100cb */
[----:B-1----:R-:W-:Y:S01]  /*8880*/  FMUL.FTZ R197, R220, UR56 ;  /* 0x00000038dcc57c20 */ /* 0x002fe20008410000 */
[----:B------:R-:W-:Y:S01]  /*8890*/  FMUL.FTZ R66, R189, UR56 ;  /* 0x00000038bd427c20 */ /* 0x000fe20008410000 */
[----:B------:R-:W-:Y:S02]  /*88a0*/  FFMA.FTZ R199, R224, UR55, R199 ;  /* 0x00000037e0c77c23 */ /* 0x000fe400080100c7 */
[----:B------:R-:W-:Y:S01]  /*88b0*/  FFMA.FTZ R197, R186, UR55, -R197 ;  /* 0x00000037bac57c23 */ /* 0x000fe200080108c5 */
[----:B------:R-:W-:Y:S01]  /*88c0*/  FFMA.FTZ R195, R219, UR55, -R66 ;  /* 0x00000037dbc37c23 */ /* 0x000fe20008010842 */
        /* <DEDUP_REMOVED lines=30> */
.L_x_13162:
[----:B------:R-:W-:Y:S05]  /*8ab0*/  BSYNC B0 ;  /* 0x0000000000007941 */ /* 0x000fea0003800000 */
.L_x_13161:
[----:B------:R-:W-:Y:S01]  /*8ac0*/  USHF.R.U32.HI UR44, URZ, 0x1, UR33 ;  /* 0x000000013f2c7899 */ /* 0x000fe20008011621 */
[----:B------:R-:W1:Y:S01]  /*8ad0*/  LDC.64 R64, c[0x0][0x360] ;  /* 0x0000d800ff407b82 */ /* 0x000e620000000a00 */
[----:B------:R-:W-:Y:S01]  /*8ae0*/  USHF.R.U64 UR55, UR32, 0x1, UR33 ;  /* 0x0000000120377899 */ /* 0x000fe20008001221 */
[----:B------:R-:W-:Y:S01]  /*8af0*/  FMUL.FTZ R153, R32, R153 ;  /* 0x0000009920997220 */ /* 0x000fe20000410000 */
[----:B------:R-:W-:Y:S01]  /*8b00*/  UIMAD UR56, UR44, UR53, URZ ;  /* 0x000000352c3872a4 */ /* 0x000fe2000f8e023f */
[----:B------:R-:W-:Y:S01]  /*8b10*/  FADD.FTZ R211, R211, R178 ;  /* 0x000000b2d3d37221 */ /* 0x000fe20000010000 */
[----:B------:R-:W-:Y:S01]  /*8b20*/  UIMAD.WIDE.U32 UR44, UR55, UR53, URZ ;  /* 0x00000035372c72a5 */ /* 0x000fe2000f8e003f */
[----:B------:R-:W-:Y:S01]  /*8b30*/  FADD.FTZ R174, R174, R153 ;  /* 0x00000099aeae7221 */ /* 0x000fe20000010000 */
[----:B------:R-:W-:Y:S01]  /*8b40*/  UIMAD UR56, UR59, UR55, UR56 ;  /* 0x000000373b3872a4 */ /* 0x000fe2000f8e0238 */
[----:B------:R-:W-:Y:S01]  /*8b50*/  FMUL.FTZ R154, R32, R154 ;  /* 0x0000009a209a7220 */ /* 0x000fe20000410000 */
[----:B------:R-:W-:Y:S01]  /*8b60*/  UIMAD UR58, UR58, UR34, URZ ;  /* 0x000000223a3a72a4 */ /* 0x000fe2000f8e023f */
[----:B------:R-:W-:Y:S01]  /*8b70*/  FADD.FTZ R180, R209, R180 ;  /* 0x000000b4d1b47221 */ /* 0x000fe20000010000 */
[----:B------:R-:W-:Y:S01]  /*8b80*/  UIADD3 UR45, UR56, UR45, URZ ;  /* 0x0000002d382d7290 */ /* 0x000fe2000fffe03f */
[----:B------:R-:W-:Y:S01]  /*8b90*/  FADD.FTZ R173, R173, -R154 ;  /* 0x8000009aadad7221 */ /* 0x000fe20000010000 */
[----:B------:R-:W-:Y:S01]  /*8ba0*/  UIMAD UR55, UR52, UR35, UR58 ;  /* 0x00000023343772a4 */ /* 0x000fe2000f8e023a */
[----:B------:R-:W-:Y:S01]  /*8bb0*/  FMUL.FTZ R154, R172, R171 ;  /* 0x000000abac9a7220 */ /* 0x000fe20000410000 */
[----:B------:R-:W-:Y:S01]  /*8bc0*/  UIMAD.WIDE.U32 UR44, UR52, UR34, UR44 ;  /* 0x00000022342c72a5 */ /* 0x000fe2000f8e002c */
[----:B------:R-:W-:Y:S01]  /*8bd0*/  FADD.FTZ R180, R180, R185 ;  /* 0x000000b9b4b47221 */ /* 0x000fe20000010000 */
[----:B------:R-:W-:Y:S01]  /*8be0*/  BSSY B0, `(.L_x_13163) ;  /* 0x000001f000007945 */ /* 0x000fe20003800000 */
[----:B------:R-:W-:Y:S01]  /*8bf0*/  FFMA.FTZ R154, R137, R177, -R154 ;  /* 0x000000b1899a7223 */ /* 0x000fe2000001089a */
[----:B------:R-:W-:Y:S01]  /*8c00*/  UIADD3 UR55, UR55, UR45, URZ ;  /* 0x0000002d37377290 */ /* 0x000fe2000fffe03f */
[----:B------:R-:W-:Y:S01]  /*8c10*/  FADD.FTZ R175, R180, R175 ;  /* 0x000000afb4af7221 */ /* 0x000fe20000010000 */
[----:B------:R-:W-:-:S02]  /*8c20*/  ULEA UR56, UP0, UR44, UR36, 0x3 ;  /* 0x000000242c387291 */ /* 0x000fc4000f80183f */
[----:B------:R-:W-:Y:S02]  /*8c30*/  UIADD3 UR45, UR7, -UR13, URZ ;  /* 0x8000000d072d7290 */ /* 0x000fe4000fffe03f */
        /* <DEDUP_REMOVED lines=10> */
[----:B------:R-:W-:Y:S01]  /*8ce0*/  FADD.FTZ R153, R211, R188 ;  /* 0x000000bcd3997221 */ /* 0x000fe20000010000 */
[----:B------:R-:W-:Y:S01]  /*8cf0*/  IMAD R65, R65, UR44, R178 ;  /* 0x0000002c41417c24 */ /* 0x000fe2000f8e02b2 */
[----:B------:R-:W-:Y:S01]  /*8d00*/  IADD3 R178, R135, 0x20, RZ ;  /* 0x0000002087b27810 */ /* 0x000fe20007ffe0ff */
[----:B------:R-:W-:-:S04]  /*8d10*/  IMAD.WIDE.U32 R66, R64, UR44, R66 ;  /* 0x0000002c40427c25 */ /* 0x000fc8000f8e0042 */
[----:B------:R-:W-:Y:S01]  /*8d20*/  FMUL.FTZ R64, R172, R177 ;  /* 0x000000b1ac407220 */ /* 0x000fe20000410000 */
[----:B------:R-:W-:Y:S01]  /*8d30*/  FADD.FTZ R153, R153, R154 ;  /* 0x0000009a99997221 */ /* 0x000fe20000010000 */
[----:B------:R-:W-:Y:S02]  /*8d40*/  LEA.HI.SX32 R178, R178, R135, 0x1b ;  /* 0x00000087b2b27211 */ /* 0x000fe400078fdaff */
[----:B------:R-:W-:Y:S01]  /*8d50*/  IADD3 R67, R67, R65, RZ ;  /* 0x0000004143437210 */ /* 0x000fe20007ffe0ff */
[----:B------:R-:W-:Y:S01]  /*8d60*/  FFMA.FTZ R64, R137, R171, R64 ;  /* 0x000000ab89407223 */ /* 0x000fe20000010040 */
[----:B------:R-:W-:Y:S02]  /*8d70*/  LEA R65, R178, UR16, 0x2 ;  /* 0x00000010b2417c11 */ /* 0x000fe4000f8e10ff */
[C---:B------:R-:W-:Y:S02]  /*8d80*/  IADD3 R154, R135.reuse, 0x40, RZ ;  /* 0x00000040879a7810 */ /* 0x040fe40007ffe0ff */
[----:B------:R-:W-:-:S02]  /*8d90*/  IADD3 R178, R135, 0x60, RZ ;  /* 0x0000006087b27810 */ /* 0x000fc40007ffe0ff */
[----:B------:R-:W0:Y:S01]  /*8da0*/  LDS R65, [R65+0x1100] ;  /* 0x0011000041417984 */ /* 0x000e220000000800 */
[----:B------:R-:W-:Y:S05]  /*8db0*/  @!P1 BRA `(.L_x_13164) ;  /* 0x0000000000049947 */ /* 0x000fea0003800000 */
[----:B0-----:R1:W-:Y:S02]  /*8dc0*/  REDG.E.ADD.F32.FTZ.RN.STRONG.GPU desc[UR20][R66.64+-0xf80], R65 ;  /* 0xfff08041420079a6 */ /* 0x0013e4000c10f394 */
.L_x_13164:
[----:B------:R-:W-:Y:S05]  /*8dd0*/  BSYNC B0 ;  /* 0x0000000000007941 */ /* 0x000fea0003800000 */
.L_x_13163:
        /* <DEDUP_REMOVED lines=17> */
.L_x_13166:
[----:B------:R-:W-:Y:S05]  /*8ef0*/  BSYNC B0 ;  /* 0x0000000000007941 */ /* 0x000fea0003800000 */
.L_x_13165:
[----:B01----:R0:W1:Y:S01]  /*8f00*/  LDS R65, [R178+0x1200] ;  /* 0x00120000b2417984 */ /* 0x0030620000000800 */
[----:B------:R-:W-:Y:S01]  /*8f10*/  BSSY B0, `(.L_x_13167) ;  /* 0x0000006000007945 */ /* 0x000fe20003800000 */
[----:B------:R-:W-:Y:S02]  /*8f20*/  IADD3 R154, R135, 0xc0, RZ ;  /* 0x000000c0879a7810 */ /* 0x000fe40007ffe0ff */
[----:B------:R-:W-:Y:S02]  /*8f30*/  LEA.HI.SX32 R188, R188, R135, 0x1b ;  /* 0x00000087bcbc7211 */ /* 0x000fe400078fdaff */
[----:B------:R-:W-:Y:S01]  /*8f40*/  LEA R180, R180, UR16, 0x2 ;  /* 0x00000010b4b47c11 */ /* 0x000fe2000f8e10ff */
[----:B------:R-:W-:Y:S06]  /*8f50*/  @!P1 BRA `(.L_x_13168) ;  /* 0x0000000000049947 */ /* 0x000fec0003800000 */
[----:B-1----:R2:W-:Y:S02]  /*8f60*/  REDG.E.ADD.F32.FTZ.RN.STRONG.GPU desc[UR20][R66.64+-0xe80], R65 ;  /* 0xfff18041420079a6 */ /* 0x0025e4000c10f394 */
.L_x_13168:
[----:B------:R-:W-:Y:S05]  /*8f70*/  BSYNC B0 ;  /* 0x0000000000007941 */ /* 0x000fea0003800000 */
.L_x_13167:
[----:B-12---:R1:W2:Y:S01]  /*8f80*/  LDS R65, [R180+0x1280] ;  /* 0x00128000b4417984 */ /* 0x0062a20000000800 */
[----:B------:R-:W-:Y:S01]  /*8f90*/  BSSY B0, `(.L_x_13169) ;  /* 0x0000006000007945 */ /* 0x000fe20003800000 */
[----:B0-----:R-:W-:Y:S02]  /*8fa0*/  IADD3 R178, R135, 0xe0, RZ ;  /* 0x000000e087b27810 */ /* 0x001fe40007ffe0ff */
[----:B------:R-:W-:Y:S02]  /*8fb0*/  LEA.HI.SX32 R154, R154, R135, 0x1b ;  /* 0x000000879a9a7211 */ /* 0x000fe400078fdaff */
[----:B------:R-:W-:Y:S01]  /*8fc0*/  LEA R188, R188, UR16, 0x2 ;  /* 0x00000010bcbc7c11 */ /* 0x000fe2000f8e10ff */
[----:B------:R-:W-:Y:S06]  /*8fd0*/  @!P2 BRA `(.L_x_13170) ;  /* 0x000000000004a947 */ /* 0x000fec0003800000 */
[----:B--2---:R0:W-:Y:S02]  /*8fe0*/  REDG.E.ADD.F32.FTZ.RN.STRONG.GPU desc[UR20][R66.64+-0xe00], R65 ;  /* 0xfff20041420079a6 */ /* 0x0041e4000c10f394 */
.L_x_13170:
[----:B------:R-:W-:Y:S05]  /*8ff0*/  BSYNC B0 ;  /* 0x0000000000007941 */ /* 0x000fea0003800000 */
.L_x_13169:
[----:B0-2---:R0:W2:Y:S01]  /*9000*/  LDS R65, [R188+0x1300] ;  /* 0x00130000bc417984 */ /* 0x0050a20000000800 */
[----:B------:R-:W-:Y:S01]  /*9010*/  BSSY B0, `(.L_x_13171) ;  /* 0x0000005000007945 */ /* 0x000fe20003800000 */
[----:B------:R-:W-:Y:S02]  /*9020*/  LEA.HI.SX32 R178, R178, R135, 0x1b ;  /* 0x00000087b2b27211 */ /* 0x000fe400078fdaff */
[----:B------:R-:W-:Y:S01]  /*9030*/  LEA R154, R154, UR16, 0x2 ;  /* 0x000000109a9a7c11 */ /* 0x000fe2000f8e10ff */
[----:B------:R-:W-:Y:S06]  /*9040*/  @!P3 BRA `(.L_x_13172) ;  /* 0x000000000004b947 */ /* 0x000fec0003800000 */
[----:B--2---:R3:W-:Y:S02]  /*9050*/  REDG.E.ADD.F32.FTZ.RN.STRONG.GPU desc[UR20][R66.64+-0xd80], R65 ;  /* 0xfff28041420079a6 */ /* 0x0047e4000c10f394 */
.L_x_13172:
[----:B------:R-:W-:Y:S05]  /*9060*/  BSYNC B0 ;  /* 0x0000000000007941 */ /* 0x000fea0003800000 */
.L_x_13171:
[----:B--23--:R2:W3:Y:S01]  /*9070*/  LDS R65, [R154+0x1380] ;  /* 0x001380009a417984 */ /* 0x00c4e20000000800 */
[----:B------:R-:W-:Y:S01]  /*9080*/  BSSY B0, `(.L_x_13173) ;  /* 0x0000004000007945 */ /* 0x000fe20003800000 */
[----:B------:R-:W-:-:S03]  /*9090*/  LEA R171, R178, UR16, 0x2 ;  /* 0x00000010b2ab7c11 */ /* 0x000fc6000f8e10ff */
[----:B------:R-:W-:Y:S05]  /*90a0*/  @!P4 BRA `(.L_x_13174) ;  /* 0x000000000004c947 */ /* 0x000fea0003800000 */
[----:B---3--:R4:W-:Y:S02]  /*90b0*/  REDG.E.ADD.F32.FTZ.RN.STRONG.GPU desc[UR20][R66.64+-0xd00], R65 ;  /* 0xfff30041420079a6 */ /* 0x0089e4000c10f394 */
.L_x_13174:
[----:B------:R-:W-:Y:S05]  /*90c0*/  BSYNC B0 ;  /* 0x0000000000007941 */ /* 0x000fea0003800000 */
.L_x_13173:
[----:B---34-:R3:W4:Y:S01]  /*90d0*/  LDS R65, [R171+0x1400] ;  /* 0x00140000ab417984 */ /* 0x0187220000000800 */
[----:B------:R-:W-:Y:S01]  /*90e0*/  BSSY B0, `(.L_x_13175) ;  /* 0x0000005000007945 */ /* 0x000fe20003800000 */
[C---:B--2---:R-:W-:Y:S02]  /*90f0*/  IADD3 R154, R135.reuse, 0x100, RZ ;  /* 0x00000100879a7810 */ /* 0x044fe40007ffe0ff */
[----:B------:R-:W-:Y:S01]  /*9100*/  IADD3 R178, R135, 0x120, RZ ;  /* 0x0000012087b27810 */ /* 0x000fe20007ffe0ff */
[----:B------:R-:W-:Y:S06]  /*9110*/  @!P5 BRA `(.L_x_13176) ;  /* 0x000000000004d947 */ /* 0x000fec0003800000 */
[----:B----4-:R2:W-:Y:S02]  /*9120*/  REDG.E.ADD.F32.FTZ.RN.STRONG.GPU desc[UR20][R66.64+-0xc80], R65 ;  /* 0xfff38041420079a6 */ /* 0x0105e4000c10f394 */
.L_x_13176:
[----:B------:R-:W-:Y:S05]  /*9130*/  BSYNC B0 ;  /* 0x0000000000007941 */ /* 0x000fea0003800000 */
.L_x_13175:
        /* <DEDUP_REMOVED lines=17> */
.L_x_13178:
[----:B------:R-:W-:Y:S05]  /*9250*/  BSYNC B0 ;  /* 0x0000000000007941 */ /* 0x000fea0003800000 */
.L_x_13177:
[----:B01----:R0:W1:Y:S01]  /*9260*/  LDS R65, [R178+0x1500] ;  /* 0x00150000b2417984 */ /* 0x0030620000000800 */
[----:B------:R-:W-:Y:S01]  /*9270*/  BSSY B0, `(.L_x_13179) ;  /* 0x0000006000007945 */ /* 0x000fe20003800000 */
[----:B------:R-:W-:Y:S02]  /*9280*/  IADD3 R154, R135, 0x180, RZ ;  /* 0x00000180879a7810 */ /* 0x000fe40007ffe0ff */
[----:B------:R-:W-:Y:S02]  /*9290*/  LEA.HI.SX32 R188, R188, R135, 0x1b ;  /* 0x00000087bcbc7211 */ /* 0x000fe400078fdaff */
[----:B------:R-:W-:Y:S01]  /*92a0*/  LEA R180, R180, UR16, 0x2 ;  /* 0x00000010b4b47c11 */ /* 0x000fe2000f8e10ff */
[----:B------:R-:W-:Y:S06]  /*92b0*/  @!P1 BRA `(.L_x_13180) ;  /* 0x0000000000049947 */ /* 0x000fec0003800000 */
[----:B-1----:R2:W-:Y:S02]  /*92c0*/  REDG.E.ADD.F32.FTZ.RN.STRONG.GPU desc[UR20][R66.64+-0xb80], R65 ;  /* 0xfff48041420079a6 */ /* 0x0025e4000c10f394 */
.L_x_13180:
[----:B------:R-:W-:Y:S05]  /*92d0*/  BSYNC B0 ;  /* 0x0000000000007941 */ /* 0x000fea0003800000 */
.L_x_13179:
[----:B-12---:R1:W2:Y:S01]  /*92e0*/  LDS R65, [R180+0x1580] ;  /* 0x00158000b4417984 */ /* 0x0062a20000000800 */
[----:B------:R-:W-:Y:S01]  /*92f0*/  BSSY B0, `(.L_x_13181) ;  /* 0x0000006000007945 */ /* 0x000fe20003800000 */
[----:B0-----:R-:W-:Y:S02]  /*9300*/  IADD3 R178, R135, 0x1a0, RZ ;  /* 0x000001a087b27810 */ /* 0x001fe40007ffe0ff */
[----:B------:R-:W-:Y:S02]  /*9310*/  LEA.HI.SX32 R154, R154, R135, 0x1b ;  /* 0x000000879a9a7211 */ /* 0x000fe400078fdaff */
[----:B------:R-:W-:Y:S01]  /*9320*/  LEA R188, R188, UR16, 0x2 ;  /* 0x00000010bcbc7c11 */ /* 0x000fe2000f8e10ff */
[----:B------:R-:W-:Y:S06]  /*9330*/  @!P2 BRA `(.L_x_13182) ;  /* 0x000000000004a947 */ /* 0x000fec0003800000 */
[----:B--2---:R0:W-:Y:S02]  /*9340*/  REDG.E.ADD.F32.FTZ.RN.STRONG.GPU desc[UR20][R66.64+-0xb00], R65 ;  /* 0xfff50041420079a6 */ /* 0x0041e4000c10f394 */
.L_x_13182:
[----:B------:R-:W-:Y:S05]  /*9350*/  BSYNC B0 ;  /* 0x0000000000007941 */ /* 0x000fea0003800000 */
.L_x_13181:
[----:B0-2---:R0:W2:Y:S01]  /*9360*/  LDS R65, [R188+0x1600] ;  /* 0x00160000bc417984 */ /* 0x0050a20000000800 */
[----:B------:R-:W-:Y:S01]  /*9370*/  BSSY B0, `(.L_x_13183) ;  /* 0x0000005000007945 */ /* 0x000fe20003800000 */
[----:B------:R-:W-:Y:S02]  /*9380*/  LEA.HI.SX32 R178, R178, R135, 0x1b ;  /* 0x00000087b2b27211 */ /* 0x000fe400078fdaff */
[----:B------:R-:W-:Y:S01]  /*9390*/  LEA R154, R154, UR16, 0x2 ;  /* 0x000000109a9a7c11 */ /* 0x000fe2000f8e10ff */
[----:B------:R-:W-:Y:S06]  /*93a0*/  @!P3 BRA `(.L_x_13184) ;  /* 0x000000000004b947 */ /* 0x000fec0003800000 */
[----:B--2---:R4:W-:Y:S02]  /*93b0*/  REDG.E.ADD.F32.FTZ.RN.STRONG.GPU desc[UR20][R66.64+-0xa80], R65 ;  /* 0xfff58041420079a6 */ /* 0x0049e4000c10f394 */
.L_x_13184:
[----:B------:R-:W-:Y:S05]  /*93c0*/  BSYNC B0 ;  /* 0x0000000000007941 */ /* 0x000fea0003800000 */
.L_x_13183:
[----:B--2-4-:R2:W4:Y:S01]  /*93d0*/  LDS R65, [R154+0x1680] ;  /* 0x001680009a417984 */ /* 0x0145220000000800 */
[----:B------:R-:W-:Y:S01]  /*93e0*/  BSSY B0, `(.L_x_13185) ;  /* 0x0000004000007945 */ /* 0x000fe20003800000 */
[----:B---3--:R-:W-:-:S03]  /*93f0*/  LEA R171, R178, UR16, 0x2 ;  /* 0x00000010b2ab7c11 */ /* 0x008fc6000f8e10ff */
[----:B------:R-:W-:Y:S05]  /*9400*/  @!P4 BRA `(.L_x_13186) ;  /* 0x000000000004c947 */ /* 0x000fea0003800000 */
[----:B----4-:R3:W-:Y:S02]  /*9410*/  REDG.E.ADD.F32.FTZ.RN.STRONG.GPU desc[UR20][R66.64+-0xa00], R65 ;  /* 0xfff60041420079a6 */ /* 0x0107e4000c10f394 */
.L_x_13186:
[----:B------:R-:W-:Y:S05]  /*9420*/  BSYNC B0 ;  /* 0x0000000000007941 */ /* 0x000fea0003800000 */
.L_x_13185:
[----:B---34-:R3:W4:Y:S01]  /*9430*/  LDS R65, [R171+0x1700] ;  /* 0x00170000ab417984 */ /* 0x0187220000000800 */
[----:B------:R-:W-:Y:S01]  /*9440*/  BSSY B0, `(.L_x_13187) ;  /* 0x0000005000007945 */ /* 0x000fe20003800000 */
[C---:B--2---:R-:W-:Y:S02]  /*9450*/  IADD3 R154, R135.reuse, 0x1c0, RZ ;  /* 0x000001c0879a7810 */ /* 0x044fe40007ffe0ff */
[----:B------:R-:W-:Y:S01]  /*9460*/  IADD3 R178, R135, 0x1e0, RZ ;  /* 0x000001e087b27810 */ /* 0x000fe20007ffe0ff */
[----:B------:R-:W-:Y:S06]  /*9470*/  @!P5 BRA `(.L_x_13188) ;  /* 0x000000000004d947 */ /* 0x000fec0003800000 */
[----:B----4-:R2:W-:Y:S02]  /*9480*/  REDG.E.ADD.F32.FTZ.RN.STRONG.GPU desc[UR20][R66.64+-0x980], R65 ;  /* 0xfff68041420079a6 */ /* 0x0105e4000c10f394 */
.L_x_13188:
[----:B------:R-:W-:Y:S05]  /*9490*/  BSYNC B0 ;  /* 0x0000000000007941 */ /* 0x000fea0003800000 */
.L_x_13187:
        /* <DEDUP_REMOVED lines=17> */
.L_x_13190:
[----:B------:R-:W-:Y:S05]  /*95b0*/  BSYNC B0 ;  /* 0x0000000000007941 */ /* 0x000fea0003800000 */
.L_x_13189:
[----:B01----:R0:W1:Y:S01]  /*95c0*/  LDS R65, [R178+0x1800] ;  /* 0x00180000b2417984 */ /* 0x0030620000000800 */
[----:B------:R-:W-:Y:S01]  /*95d0*/  BSSY B0, `(.L_x_13191) ;  /* 0x0000006000007945 */ /* 0x000fe20003800000 */
[----:B------:R-:W-:Y:S02]  /*95e0*/  IADD3 R154, R135, 0x240, RZ ;  /* 0x00000240879a7810 */ /* 0x000fe40007ffe0ff */
[----:B------:R-:W-:Y:S02]  /*95f0*/  LEA.HI.SX32 R180, R180, R135, 0x1b ;  /* 0x00000087b4b47211 */ /* 0x000fe400078fdaff */
[----:B------:R-:W-:Y:S01]  /*9600*/  LEA R171, R171, UR16, 0x2 ;  /* 0x00000010abab7c11 */ /* 0x000fe2000f8e10ff */
[----:B------:R-:W-:Y:S06]  /*9610*/  @!P1 BRA `(.L_x_13192) ;  /* 0x0000000000049947 */ /* 0x000fec0003800000 */
[----:B-1----:R2:W-:Y:S02]  /*9620*/  REDG.E.ADD.F32.FTZ.RN.STRONG.GPU desc[UR20][R66.64+-0x880], R65 ;  /* 0xfff78041420079a6 */ /* 0x0025e4000c10f394 */
.L_x_13192:
[----:B------:R-:W-:Y:S05]  /*9630*/  BSYNC B0 ;  /* 0x0000000000007941 */ /* 0x000fea0003800000 */
.L_x_13191:
[----:B-12---:R1:W2:Y:S01]  /*9640*/  LDS R65, [R171+0x1880] ;  /* 0x00188000ab417984 */ /* 0x0062a20000000800 */
[----:B------:R-:W-:Y:S01]  /*9650*/  BSSY B0, `(.L_x_13193) ;  /* 0x0000006000007945 */ /* 0x000fe20003800000 */
[----:B0-----:R-:W-:Y:S02]  /*9660*/  IADD3 R178, R135, 0x260, RZ ;  /* 0x0000026087b27810 */ /* 0x001fe40007ffe0ff */
[----:B------:R-:W-:Y:S02]  /*9670*/  LEA.HI.SX32 R154, R154, R135, 0x1b ;  /* 0x000000879a9a7211 */ /* 0x000fe400078fdaff */
[----:B------:R-:W-:Y:S01]  /*9680*/  LEA R180, R180, UR16, 0x2 ;  /* 0x00000010b4b47c11 */ /* 0x000fe2000f8e10ff */
[----:B------:R-:W-:Y:S06]  /*9690*/  @!P2 BRA `(.L_x_13194) ;  /* 0x000000000004a947 */ /* 0x000fec0003800000 */
[----:B--2---:R0:W-:Y:S02]  /*96a0*/  REDG.E.ADD.F32.FTZ.RN.STRONG.GPU desc[UR20][R66.64+-0x800], R65 ;  /* 0xfff80041420079a6 */ /* 0x0041e4000c10f394 */
.L_x_13194:
[----:B------:R-:W-:Y:S05]  /*96b0*/  BSYNC B0 ;  /* 0x0000000000007941 */ /* 0x000fea0003800000 */
.L_x_13193:
[----:B0-2---:R0:W2:Y:S01]  /*96c0*/  LDS R65, [R180+0x1900] ;  /* 0x00190000b4417984 */ /* 0x0050a20000000800 */
[----:B------:R-:W-:Y:S01]  /*96d0*/  BSSY B0, `(.L_x_13195) ;  /* 0x0000005000007945 */ /* 0x000fe20003800000 */
[----:B------:R-:W-:Y:S02]  /*96e0*/  LEA.HI.SX32 R178, R178, R135, 0x1b ;  /* 0x00000087b2b27211 */ /* 0x000fe400078fdaff */
[----:B------:R-:W-:Y:S01]  /*96f0*/  LEA R154, R154, UR16, 0x2 ;  /* 0x000000109a9a7c11 */ /* 0x000fe2000f8e10ff */
[----:B------:R-:W-:Y:S06]  /*9700*/  @!P3 BRA `(.L_x_13196) ;  /* 0x000000000004b947 */ /* 0x000fec0003800000 */
[----:B--2---:R3:W-:Y:S02]  /*9710*/  REDG.E.ADD.F32.FTZ.RN.STRONG.GPU desc[UR20][R66.64+-0x780], R65 ;  /* 0xfff88041420079a6 */ /* 0x0047e4000c10f394 */
.L_x_13196:
[----:B------:R-:W-:Y:S05]  /*9720*/  BSYNC B0 ;  /* 0x0000000000007941 */ /* 0x000fea0003800000 */
.L_x_13195:
[----:B--23--:R2:W3:Y:S01]  /*9730*/  LDS R65, [R154+0x1980] ;  /* 0x001980009a417984 */ /* 0x00c4e20000000800 */
[----:B------:R-:W-:Y:S01]  /*9740*/  BSSY B0, `(.L_x_13197) ;  /* 0x0000004000007945 */ /* 0x000fe20003800000 */
[----:B-1----:R-:W-:-:S03]  /*9750*/  LEA R171, R178, UR16, 0x2 ;  /* 0x00000010b2ab7c11 */ /* 0x002fc6000f8e10ff */
[----:B------:R-:W-:Y:S05]  /*9760*/  @!P4 BRA `(.L_x_13198) ;  /* 0x000000000004c947 */ /* 0x000fea0003800000 */
[----:B---3--:R1:W-:Y:S02]  /*9770*/  REDG.E.ADD.F32.FTZ.RN.STRONG.GPU desc[UR20][R66.64+-0x700], R65 ;  /* 0xfff90041420079a6 */ /* 0x0083e4000c10f394 */
.L_x_13198:
[----:B------:R-:W-:Y:S05]  /*9780*/  BSYNC B0 ;  /* 0x0000000000007941 */ /* 0x000fea0003800000 */
.L_x_13197:
[----:B-1-3--:R1:W3:Y:S01]  /*9790*/  LDS R65, [R171+0x1a00] ;  /* 0x001a0000ab417984 */ /* 0x00a2e20000000800 */
[----:B------:R-:W-:Y:S01]  /*97a0*/  BSSY B0, `(.L_x_13199) ;  /* 0x0000005000007945 */ /* 0x000fe20003800000 */
[C---:B--2---:R-:W-:Y:S02]  /*97b0*/  IADD3 R154, R135.reuse, 0x280, RZ ;  /* 0x00000280879a7810 */ /* 0x044fe40007ffe0ff */
[----:B------:R-:W-:Y:S01]  /*97c0*/  IADD3 R178, R135, 0x2a0, RZ ;  /* 0x000002a087b27810 */ /* 0x000fe20007ffe0ff */
[----:B------:R-:W-:Y:S06]  /*97d0*/  @!P5 BRA `(.L_x_13200) ;  /* 0x000000000004d947 */ /* 0x000fec0003800000 */
[----:B---3--:R2:W-:Y:S02]  /*97e0*/  REDG.E.ADD.F32.FTZ.RN.STRONG.GPU desc[UR20][R66.64+-0x680], R65 ;  /* 0xfff98041420079a6 */ /* 0x0085e4000c10f394 */
.L_x_13200:
[----:B------:R-:W-:Y:S05]  /*97f0*/  BSYNC B0 ;  /* 0x0000000000007941 */ /* 0x000fea0003800000 */
.L_x_13199:
        /* <DEDUP_REMOVED lines=17> */
.L_x_13202:
[----:B------:R-:W-:Y:S05]  /*9910*/  BSYNC B0 ;  /* 0x0000000000007941 */ /* 0x000fea0003800000 */
.L_x_13201:
[----:B0-2---:R0:W2:Y:S01]  /*9920*/  LDS R65, [R178+0x1b00] ;  /* 0x001b0000b2417984 */ /* 0x0050a20000000800 */
[----:B------:R-:W-:Y:S01]  /*9930*/  BSSY B0, `(.L_x_13203) ;  /* 0x0000006000007945 */ /* 0x000fe20003800000 */
[----:B------:R-:W-:Y:S02]  /*9940*/  IADD3 R154, R135, 0x300, RZ ;  /* 0x00000300879a7810 */ /* 0x000fe40007ffe0ff */
[----:B------:R-:W-:Y:S02]  /*9950*/  LEA.HI.SX32 R188, R188, R135, 0x1b ;  /* 0x00000087bcbc7211 */ /* 0x000fe400078fdaff */
[----:B------:R-:W-:Y:S01]  /*9960*/  LEA R180, R180, UR16, 0x2 ;  /* 0x00000010b4b47c11 */ /* 0x000fe2000f8e10ff */
[----:B------:R-:W-:Y:S06]  /*9970*/  @!P1 BRA `(.L_x_13204) ;  /* 0x0000000000049947 */ /* 0x000fec0003800000 */
[----:B--2---:R3:W-:Y:S02]  /*9980*/  REDG.E.ADD.F32.FTZ.RN.STRONG.GPU desc[UR20][R66.64+-0x580], R65 ;  /* 0xfffa8041420079a6 */ /* 0x0047e4000c10f394 */
.L_x_13204:
[----:B------:R-:W-:Y:S05]  /*9990*/  BSYNC B0 ;  /* 0x0000000000007941 */ /* 0x000fea0003800000 */
.L_x_13203:
[----:B--23--:R2:W3:Y:S01]  /*99a0*/  LDS R65, [R180+0x1b80] ;  /* 0x001b8000b4417984 */ /* 0x00c4e20000000800 */
[----:B------:R-:W-:Y:S01]  /*99b0*/  BSSY B0, `(.L_x_13205) ;  /* 0x0000006000007945 */ /* 0x000fe20003800000 */
[----:B0-----:R-:W-:Y:S02]  /*99c0*/  IADD3 R178, R135, 0x320, RZ ;  /* 0x0000032087b27810 */ /* 0x001fe40007ffe0ff */
[----:B------:R-:W-:Y:S02]  /*99d0*/  LEA.HI.SX32 R154, R154, R135, 0x1b ;  /* 0x000000879a9a7211 */ /* 0x000fe400078fdaff */
[----:B------:R-:W-:Y:S01]  /*99e0*/  LEA R188, R188, UR16, 0x2 ;  /* 0x00000010bcbc7c11 */ /* 0x000fe2000f8e10ff */
[----:B------:R-:W-:Y:S06]  /*99f0*/  @!P2 BRA `(.L_x_13206) ;  /* 0x000000000004a947 */ /* 0x000fec0003800000 */
[----:B---3--:R0:W-:Y:S02]  /*9a00*/  REDG.E.ADD.F32.FTZ.RN.STRONG.GPU desc[UR20][R66.64+-0x500], R65 ;  /* 0xfffb0041420079a6 */ /* 0x0081e4000c10f394 */
.L_x_13206:
[----:B------:R-:W-:Y:S05]  /*9a10*/  BSYNC B0 ;  /* 0x0000000000007941 */ /* 0x000fea0003800000 */
.L_x_13205:
[----:B0--3--:R0:W3:Y:S01]  /*9a20*/  LDS R65, [R188+0x1c00] ;  /* 0x001c0000bc417984 */ /* 0x0090e20000000800 */
[----:B------:R-:W-:Y:S01]  /*9a30*/  BSSY B0, `(.L_x_13207) ;  /* 0x0000005000007945 */ /* 0x000fe20003800000 */
[----:B------:R-:W-:Y:S02]  /*9a40*/  LEA.HI.SX32 R178, R178, R135, 0x1b ;  /* 0x00000087b2b27211 */ /* 0x000fe400078fdaff */
[----:B------:R-:W-:Y:S01]  /*9a50*/  LEA R154, R154, UR16, 0x2 ;  /* 0x000000109a9a7c11 */ /* 0x000fe2000f8e10ff */
[----:B------:R-:W-:Y:S06]  /*9a60*/  @!P3 BRA `(.L_x_13208) ;  /* 0x000000000004b947 */ /* 0x000fec0003800000 */
[----:B---3--:R4:W-:Y:S02]  /*9a70*/  REDG.E.ADD.F32.FTZ.RN.STRONG.GPU desc[UR20][R66.64+-0x480], R65 ;  /* 0xfffb8041420079a6 */ /* 0x0089e4000c10f394 */
.L_x_13208:
[----:B------:R-:W-:Y:S05]  /*9a80*/  BSYNC B0 ;  /* 0x0000000000007941 */ /* 0x000fea0003800000 */
.L_x_13207:
[----:B---34-:R3:W4:Y:S01]  /*9a90*/  LDS R65, [R154+0x1c80] ;  /* 0x001c80009a417984 */ /* 0x0187220000000800 */
[----:B------:R-:W-:Y:S01]  /*9aa0*/  BSSY B0, `(.L_x_13209) ;  /* 0x0000004000007945 */ /* 0x000fe20003800000 */
[----:B-1----:R-:W-:-:S03]  /*9ab0*/  LEA R171, R178, UR16, 0x2 ;  /* 0x00000010b2ab7c11 */ /* 0x002fc6000f8e10ff */
[----:B------:R-:W-:Y:S05]  /*9ac0*/  @!P4 BRA `(.L_x_13210) ;  /* 0x000000000004c947 */ /* 0x000fea0003800000 */
[----:B----4-:R1:W-:Y:S02]  /*9ad0*/  REDG.E.ADD.F32.FTZ.RN.STRONG.GPU desc[UR20][R66.64+-0x400], R65 ;  /* 0xfffc0041420079a6 */ /* 0x0103e4000c10f394 */
.L_x_13210:
[----:B------:R-:W-:Y:S05]  /*9ae0*/  BSYNC B0 ;  /* 0x0000000000007941 */ /* 0x000fea0003800000 */
.L_x_13209:
[----:B-1--4-:R1:W4:Y:S01]  /*9af0*/  LDS R65, [R171+0x1d00] ;  /* 0x001d0000ab417984 */ /* 0x0123220000000800 */
[----:B------:R-:W-:Y:S01]  /*9b00*/  BSSY B0, `(.L_x_13211) ;  /* 0x0000005000007945 */ /* 0x000fe20003800000 */
[C---:B---3--:R-:W-:Y:S02]  /*9b10*/  IADD3 R154, R135.reuse, 0x340, RZ ;  /* 0x00000340879a7810 */ /* 0x048fe40007ffe0ff */
[----:B------:R-:W-:Y:S01]  /*9b20*/  IADD3 R178, R135, 0x360, RZ ;  /* 0x0000036087b27810 */ /* 0x000fe20007ffe0ff */
[----:B------:R-:W-:Y:S06]  /*9b30*/  @!P5 BRA `(.L_x_13212) ;  /* 0x000000000004d947 */ /* 0x000fec0003800000 */
[----:B----4-:R3:W-:Y:S02]  /*9b40*/  REDG.E.ADD.F32.FTZ.RN.STRONG.GPU desc[UR20][R66.64+-0x380], R65 ;  /* 0xfffc8041420079a6 */ /* 0x0107e4000c10f394 */
.L_x_13212:
[----:B------:R-:W-:Y:S05]  /*9b50*/  BSYNC B0 ;  /* 0x0000000000007941 */ /* 0x000fea0003800000 */
.L_x_13211:
        /* <DEDUP_REMOVED lines=17> */
.L_x_13214:
[----:B------:R-:W-:Y:S05]  /*9c70*/  BSYNC B0 ;  /* 0x0000000000007941 */ /* 0x000fea0003800000 */
.L_x_13213:
[----:B0-2---:R0:W2:Y:S01]  /*9c80*/  LDS R65, [R178+0x1e00] ;  /* 0x001e0000b2417984 */ /* 0x0050a20000000800 */
[----:B------:R-:W-:Y:S01]  /*9c90*/  BSSY B0, `(.L_x_13215) ;  /* 0x0000006000007945 */ /* 0x000fe20003800000 */
[----:B------:R-:W-:Y:S02]  /*9ca0*/  IADD3 R154, R135, 0x3c0, RZ ;  /* 0x000003c0879a7810 */ /* 0x000fe40007ffe0ff */
[----:B------:R-:W-:Y:S02]  /*9cb0*/  LEA.HI.SX32 R188, R188, R135, 0x1b ;  /* 0x00000087bcbc7211 */ /* 0x000fe400078fdaff */
[----:B------:R-:W-:Y:S01]  /*9cc0*/  LEA R180, R180, UR16, 0x2 ;  /* 0x00000010b4b47c11 */ /* 0x000fe2000f8e10ff */
[----:B------:R-:W-:Y:S06]  /*9cd0*/  @!P1 BRA `(.L_x_13216) ;  /* 0x0000000000049947 */ /* 0x000fec0003800000 */
[----:B--2---:R3:W-:Y:S02]  /*9ce0*/  REDG.E.ADD.F32.FTZ.RN.STRONG.GPU desc[UR20][R66.64+-0x280], R65 ;  /* 0xfffd8041420079a6 */ /* 0x0047e4000c10f394 */
.L_x_13216:
[----:B------:R-:W-:Y:S05]  /*9cf0*/  BSYNC B0 ;  /* 0x0000000000007941 */ /* 0x000fea0003800000 */
.L_x_13215:
[----:B--23--:R2:W3:Y:S01]  /*9d00*/  LDS R65, [R180+0x1e80] ;  /* 0x001e8000b4417984 */ /* 0x00c4e20000000800 */
[----:B------:R-:W-:Y:S01]  /*9d10*/  BSSY B0, `(.L_x_13217) ;  /* 0x0000006000007945 */ /* 0x000fe20003800000 */
[----:B0-----:R-:W-:Y:S02]  /*9d20*/  IADD3 R178, R135, 0x3e0, RZ ;  /* 0x000003e087b27810 */ /* 0x001fe40007ffe0ff */
[----:B------:R-:W-:Y:S02]  /*9d30*/  LEA.HI.SX32 R154, R154, R135, 0x1b ;  /* 0x000000879a9a7211 */ /* 0x000fe400078fdaff */
[----:B------:R-:W-:Y:S01]  /*9d40*/  LEA R188, R188, UR16, 0x2 ;  /* 0x00000010bcbc7c11 */ /* 0x000fe2000f8e10ff */
[----:B------:R-:W-:Y:S06]  /*9d50*/  @!P2 BRA `(.L_x_13218) ;  /* 0x000000000004a947 */ /* 0x000fec0003800000 */
[----:B---3--:R0:W-:Y:S02]  /*9d60*/  REDG.E.ADD.F32.FTZ.RN.STRONG.GPU desc[UR20][R66.64+-0x200], R65 ;  /* 0xfffe0041420079a6 */ /* 0x0081e4000c10f394 */
.L_x_13218:
[----:B------:R-:W-:Y:S05]  /*9d70*/  BSYNC B0 ;  /* 0x0000000000007941 */ /* 0x000fea0003800000 */
.L_x_13217:
[----:B0--3--:R0:W3:Y:S01]  /*9d80*/  LDS R65, [R188+0x1f00] ;  /* 0x001f0000bc417984 */ /* 0x0090e20000000800 */
[----:B------:R-:W-:Y:S01]  /*9d90*/  BSSY B0, `(.L_x_13219) ;  /* 0x0000005000007945 */ /* 0x000fe20003800000 */
[----:B------:R-:W-:Y:S02]  /*9da0*/  LEA.HI.SX32 R178, R178, R135, 0x1b ;  /* 0x00000087b2b27211 */ /* 0x000fe400078fdaff */
[----:B------:R-:W-:Y:S01]  /*9db0*/  LEA R154, R154, UR16, 0x2 ;  /* 0x000000109a9a7c11 */ /* 0x000fe2000f8e10ff */
[----:B------:R-:W-:Y:S06]  /*9dc0*/  @!P3 BRA `(.L_x_13220) ;  /* 0x000000000004b947 */ /* 0x000fec0003800000 */
[----:B---3--:R4:W-:Y:S02]  /*9dd0*/  REDG.E.ADD.F32.FTZ.RN.STRONG.GPU desc[UR20][R66.64+-0x180], R65 ;  /* 0xfffe8041420079a6 */ /* 0x0089e4000c10f394 */
.L_x_13220:
[----:B------:R-:W-:Y:S05]  /*9de0*/  BSYNC B0 ;  /* 0x0000000000007941 */ /* 0x000fea0003800000 */
.L_x_13219:
[----:B---34-:R3:W4:Y:S01]  /*9df0*/  LDS R65, [R154+0x1f80] ;  /* 0x001f80009a417984 */ /* 0x0187220000000800 */
[----:B------:R-:W-:Y:S01]  /*9e00*/  BSSY B0, `(.L_x_13221) ;  /* 0x0000004000007945 */ /* 0x000fe20003800000 */
[----:B------:R-:W-:-:S03]  /*9e10*/  LEA R178, R178, UR16, 0x2 ;  /* 0x00000010b2b27c11 */ /* 0x000fc6000f8e10ff */
[----:B------:R-:W-:Y:S05]  /*9e20*/  @!P4 BRA `(.L_x_13222) ;  /* 0x000000000004c947 */ /* 0x000fea0003800000 */
[----:B----4-:R4:W-:Y:S02]  /*9e30*/  REDG.E.ADD.F32.FTZ.RN.STRONG.GPU desc[UR20][R66.64+-0x100], R65 ;  /* 0xffff0041420079a6 */ /* 0x0109e4000c10f394 */
.L_x_13222:
[----:B------:R-:W-:Y:S05]  /*9e40*/  BSYNC B0 ;  /* 0x0000000000007941 */ /* 0x000fea0003800000 */
.L_x_13221:
[----:B----4-:R4:W0:Y:S01]  /*9e50*/  LDS R65, [R178+0x2000] ;  /* 0x00200000b2417984 */ /* 0x0108220000000800 */
[----:B------:R-:W-:Y:S01]  /*9e60*/  BSSY B0, `(.L_x_13223) ;  /* 0x0000004000007945 */ /* 0x000fe20003800000 */
[----:B------:R-:W-:-:S03]  /*9e70*/  FADD.FTZ R64, R175, R64 ;  /* 0x00000040af407221 */ /* 0x000fc60000010000 */
[----:B------:R-:W-:Y:S05]  /*9e80*/  @!P5 BRA `(.L_x_13224) ;  /* 0x000000000004d947 */ /* 0x000fea0003800000 */
[----:B0-----:R0:W-:Y:S02]  /*9e90*/  REDG.E.ADD.F32.FTZ.RN.STRONG.GPU desc[UR20][R66.64+-0x80], R65 ;  /* 0xffff8041420079a6 */ /* 0x0011e4000c10f394 */
.L_x_13224:
[----:B------:R-:W-:Y:S05]  /*9ea0*/  BSYNC B0 ;  /* 0x0000000000007941 */ /* 0x000fea0003800000 */
.L_x_13223:
[----:B---3--:R-:W3:Y:S01]  /*9eb0*/  SHFL.DOWN PT, R154, R153, 0x1, 0x1f ;  /* 0x08201f00999a7f89 */ /* 0x008ee200000e0000 */
[----:B------:R-:W-:Y:S01]  /*9ec0*/  ISETP.GT.AND P1, PT, R134, 0x1e, PT ;  /* 0x0000001e8600780c */ /* 0x000fe20003f24270 */
[----:B------:R-:W-:Y:S01]  /*9ed0*/  FFMA.FTZ R52, R22, R151, R52 ;  /* 0x0000009716347223 */ /* 0x000fe20000010034 */
[----:B0-----:R-:W-:Y:S01]  /*9ee0*/  MOV R65, R153 ;  /* 0x0000009900417202 */ /* 0x001fe20000000f00 */
[----:B------:R-:W0:Y:S01]  /*9ef0*/  SHFL.DOWN PT, R175, R174, 0x1, 0x1f ;  /* 0x08201f00aeaf7f89 */ /* 0x000e2200000e0000 */
[----:B------:R-:W-:Y:S01]  /*9f00*/  MOV R66, R174 ;  /* 0x000000ae00427202 */ /* 0x000fe20000000f00 */
[----:B------:R-:W-:Y:S01]  /*9f10*/  FFMA.FTZ R145, R234, R145, R179 ;  /* 0x00000091ea917223 */ /* 0x000fe200000100b3 */
[----:B------:R-:W-:Y:S01]  /*9f20*/  MOV R67, R173 ;  /* 0x000000ad00437202 */ /* 0x000fe20000000f00 */
[----:B----4-:R-:W4:Y:S01]  /*9f30*/  SHFL.DOWN PT, R178, R173, 0x1, 0x1f ;  /* 0x08201f00adb27f89 */ /* 0x010f2200000e0000 */
[----:B------:R-:W-:Y:S01]  /*9f40*/  FFMA.FTZ R22, R104, R151, R169 ;  /* 0x0000009768167223 */ /* 0x000fe200000100a9 */
[-C--:B------:R-:W-:Y:S01]  /*9f50*/  FFMA.FTZ R50, R21, R144.reuse, R50 ;  /* 0x0000009015327223 */ /* 0x080fe20000010032 */
[----:B------:R-:W-:Y:S01]  /*9f60*/  FADD.FTZ R82, R147, R82 ;  /* 0x0000005293527221 */ /* 0x000fe20000010000 */
[----:B-1----:R-:W1:Y:S01]  /*9f70*/  SHFL.DOWN PT, R171, R64, 0x1, 0x1f ;  /* 0x08201f0040ab7f89 */ /* 0x002e6200000e0000 */
[----:B------:R-:W-:Y:S01]  /*9f80*/  FFMA.FTZ R144, R102, R144, R145 ;  /* 0x0000009066907223 */ /* 0x000fe20000010091 */
[----:B------:R-:W-:Y:S01]  /*9f90*/  FMUL.FTZ R167, R167, R146 ;  /* 0x00000092a7a77220 */ /* 0x000fe20000410000 */
[----:B------:R-:W-:Y:S01]  /*9fa0*/  FADD.FTZ R81, R22, R81 ;  /* 0x0000005116517221 */ /* 0x000fe20000010000 */
[----:B------:R-:W-:Y:S01]  /*9fb0*/  FMUL.FTZ R5, R5, R136 ;  /* 0x0000008805057220 */ /* 0x000fe20000410000 */
[----:B------:R-:W-:Y:S01]  /*9fc0*/  FMUL.FTZ R7, R7, R217 ;  /* 0x000000d907077220 */ /* 0x000fe20000410000 */
[----:B------:R-:W-:Y:S01]  /*9fd0*/  FFMA.FTZ R166, R166, R181, R167 ;  /* 0x000000b5a6a67223 */ /* 0x000fe200000100a7 */
[----:B------:R-:W-:Y:S01]  /*9fe0*/  FMUL.FTZ R165, R165, R204 ;  /* 0x000000cca5a57220 */ /* 0x000fe20000410000 */
[----:B------:R-:W-:Y:S01]  /*9ff0*/  FFMA.FTZ R5, R6, R210, R5 ;  /* 0x000000d206057223 */ /* 0x000fe20000010005 */
[----:B------:R-:W-:Y:S01]  /*a000*/  FFMA.FTZ R8, R8, R149, R7 ;  /* 0x0000009508087223 */ /* 0x000fe20000010007 */
[----:B------:R-:W-:Y:S01]  /*a010*/  FFMA.FTZ R21, R105, R150, R166 ;  /* 0x0000009669157223 */ /* 0x000fe200000100a6 */
[----:B------:R-:W-:Y:S01]  /*a020*/  FMUL.FTZ R172, R172, R139 ;  /* 0x0000008bacac7220 */ /* 0x000fe20000410000 */
[----:B---3--:R-:W-:Y:S01]  /*a030*/  @!P1 FADD.FTZ R65, R65, R154 ;  /* 0x0000009a41419221 */ /* 0x008fe20000010000 */
[----:B------:R-:W-:Y:S01]  /*a040*/  FFMA.FTZ R54, R23, R5, R54 ;  /* 0x0000000517367223 */ /* 0x000fe20000010036 */
[----:B------:R-:W-:Y:S01]  /*a050*/  FADD.FTZ R80, R21, R80 ;  /* 0x0000005015507221 */ /* 0x000fe20000010000 */
[----:B------:R-:W-:Y:S01]  /*a060*/  FFMA.FTZ R55, R24, R8, R55 ;  /* 0x0000000818377223 */ /* 0x000fe20000010037 */
[----:B0-----:R-:W-:Y:S01]  /*a070*/  @!P1 FADD.FTZ R66, R66, R175 ;  /* 0x000000af42429221 */ /* 0x001fe20000010000 */
[----:B------:R-:W0:Y:S01]  /*a080*/  SHFL.DOWN PT, R154, R65, 0x2, 0x1f ;  /* 0x08401f00419a7f89 */ /* 0x000e2200000e0000 */
[----:B------:R-:W-:Y:S01]  /*a090*/  FFMA.FTZ R165, R164, R207, R165 ;  /* 0x000000cfa4a57223 */ /* 0x000fe200000100a5 */
[----:B------:R-:W-:Y:S01]  /*a0a0*/  FMUL.FTZ R9, R9, R148 ;  /* 0x0000009409097220 */ /* 0x000fe20000410000 */
[----:B----4-:R-:W-:Y:S01]  /*a0b0*/  @!P1 FADD.FTZ R67, R67, R178 ;  /* 0x000000b243439221 */ /* 0x010fe20000010000 */
[----:B------:R-:W-:Y:S01]  /*a0c0*/  FFMA.FTZ R170, R137, R170, R172 ;  /* 0x000000aa89aa7223 */ /* 0x000fe200000100ac */
[----:B------:R-:W-:Y:S01]  /*a0d0*/  FMUL.FTZ R163, R163, R202 ;  /* 0x000000caa3a37220 */ /* 0x000fe20000410000 */
[----:B------:R-:W-:Y:S01]  /*a0e0*/  FMUL.FTZ R161, R161, R200 ;  /* 0x000000c8a1a17220 */ /* 0x000fe20000410000 */
[----:B-1----:R-:W-:Y:S01]  /*a0f0*/  @!P1 FADD.FTZ R64, R171, R64 ;  /* 0x00000040ab409221 */ /* 0x002fe20000010000 */
        /* <DEDUP_REMOVED lines=8> */
[----:B------:R-:W4:Y:S01]  /*a180*/  SHFL.DOWN PT, R153, R64, 0x2, 0x1f ;  /* 0x08401f0040997f89 */ /* 0x000f2200000e0000 */
[----:B------:R-:W-:Y:S01]  /*a190*/  FADD.FTZ R79, R6, R79 ;  /* 0x0000004f064f7221 */ /* 0x000fe20000010000 */
[----:B------:R-:W-:Y:S01]  /*a1a0*/  FFMA.FTZ R5, R107, R8, R162 ;  /* 0x000000086b057223 */ /* 0x000fe200000100a2 */
[-C--:B------:R-:W-:Y:S01]  /*a1b0*/  FFMA.FTZ R56, R25, R9.reuse, R56 ;  /* 0x0000000919387223 */ /* 0x080fe20000010038 */
[----:B------:R-:W-:Y:S01]  /*a1c0*/  FADD.FTZ R86, R7, R86 ;  /* 0x0000005607567221 */ /* 0x000fe20000010000 */
[----:B------:R-:W-:Y:S01]  /*a1d0*/  FFMA.FTZ R6, R108, R9, R161 ;  /* 0x000000096c067223 */ /* 0x000fe200000100a1 */
[----:B------:R-:W-:Y:S01]  /*a1e0*/  FMUL.FTZ R11, R11, R227 ;  /* 0x000000e30b0b7220 */ /* 0x000fe20000410000 */
[----:B------:R-:W-:Y:S01]  /*a1f0*/  FMUL.FTZ R159, R159, R198 ;  /* 0x000000c69f9f7220 */ /* 0x000fe20000410000 */
[----:B0-----:R-:W-:Y:S01]  /*a200*/  @!P1 FADD.FTZ R65, R65, R154 ;  /* 0x0000009a41419221 */ /* 0x001fe20000010000 */
[----:B------:R-:W-:Y:S01]  /*a210*/  FMUL.FTZ R15, R15, R223 ;  /* 0x000000df0f0f7220 */ /* 0x000fe20000410000 */
[----:B------:R-:W-:Y:S01]  /*a220*/  FFMA.FTZ R12, R12, R183, R11 ;  /* 0x000000b70c0c7223 */ /* 0x000fe2000001000b */
[----:B------:R-:W-:Y:S01]  /*a230*/  FFMA.FTZ R158, R158, R201, R159 ;  /* 0x000000c99e9e7223 */ /* 0x000fe2000001009f */
[----:B------:R-:W-:Y:S01]  /*a240*/  FMUL.FTZ R194, R155, R194 ;  /* 0x000000c29bc27220 */ /* 0x000fe20000410000 */
[----:B------:R-:W0:Y:S01]  /*a250*/  SHFL.DOWN PT, R22, R65, 0x4, 0x1f ;  /* 0x08801f0041167f89 */ /* 0x000e2200000e0000 */
[----:B------:R-:W-:Y:S01]  /*a260*/  ISETP.NE.AND P2, PT, R134, RZ, PT ;  /* 0x000000ff8600720c */ /* 0x000fe20003f45270 */
[----:B------:R-:W-:Y:S01]  /*a270*/  FADD.FTZ R78, R5, R78 ;  /* 0x0000004e054e7221 */ /* 0x000fe20000010000 */
[----:B-1----:R-:W-:Y:S01]  /*a280*/  @!P1 FADD.FTZ R67, R67, R174 ;  /* 0x000000ae43439221 */ /* 0x002fe20000010000 */
[----:B------:R-:W-:Y:S01]  /*a290*/  FFMA.FTZ R5, R109, R12, R158 ;  /* 0x0000000c6d057223 */ /* 0x000fe2000001009e */
[----:B------:R-:W-:Y:S01]  /*a2a0*/  FFMA.FTZ R16, R16, R187, R15 ;  /* 0x000000bb10107223 */ /* 0x000fe2000001000f */
[----:B------:R-:W-:Y:S01]  /*a2b0*/  FFMA.FTZ R192, R131, R192, R194 ;  /* 0x000000c083c07223 */ /* 0x000fe200000100c2 */
[----:B---3--:R-:W-:Y:S01]  /*a2c0*/  @!P1 FADD.FTZ R66, R66, R171 ;  /* 0x000000ab42429221 */ /* 0x008fe20000010000 */
[----:B------:R-:W1:Y:S01]  /*a2d0*/  SHFL.DOWN PT, R146, R67, 0x4, 0x1f ;  /* 0x08801f0043927f89 */ /* 0x000e6200000e0000 */
[----:B------:R-:W-:Y:S01]  /*a2e0*/  FMUL.FTZ R19, R19, R219 ;  /* 0x000000db13137220 */ /* 0x000fe20000410000 */
[----:B------:R-:W-:Y:S01]  /*a2f0*/  FMUL.FTZ R195, R70, R195 ;  /* 0x000000c346c37220 */ /* 0x000fe20000410000 */
[----:B----4-:R-:W-:Y:S01]  /*a300*/  @!P1 FADD.FTZ R64, R64, R153 ;  /* 0x0000009940409221 */ /* 0x010fe20000010000 */
[----:B------:R-:W3:Y:S01]  /*a310*/  SHFL.DOWN PT, R147, R66, 0x4, 0x1f ;  /* 0x08801f0042937f89 */ /* 0x000ee200000e0000 */
[----:B------:R-:W-:Y:S01]  /*a320*/  ISETP.GT.AND P1, PT, R134, 0x1b, PT ;  /* 0x0000001b8600780c */ /* 0x000fe20003f24270 */
[----:B------:R-:W-:Y:S01]  /*a330*/  FMUL.FTZ R143, R237, R143 ;  /* 0x0000008fed8f7220 */ /* 0x000fe20000410000 */
[----:B------:R-:W-:Y:S01]  /*a340*/  FMUL.FTZ R141, R239, R141 ;  /* 0x0000008def8d7220 */ /* 0x000fe20000410000 */
[----:B------:R-:W4:Y:S01]  /*a350*/  SHFL.DOWN PT, R145, R64, 0x4, 0x1f ;  /* 0x08801f0040917f89 */ /* 0x000f2200000e0000 */
[----:B------:R-:W-:Y:S01]  /*a360*/  FMUL.FTZ R13, R13, R152 ;  /* 0x000000980d0d7220 */ /* 0x000fe20000410000 */
[----:B------:R-:W-:Y:S01]  /*a370*/  FMUL.FTZ R157, R157, R196 ;  /* 0x000000c49d9d7220 */ /* 0x000fe20000410000 */
[----:B------:R-:W-:Y:S01]  /*a380*/  FMUL.FTZ R17, R17, R186 ;  /* 0x000000ba11117220 */ /* 0x000fe20000410000 */
[----:B------:R-:W-:Y:S01]  /*a390*/  FMUL.FTZ R130, R130, R197 ;  /* 0x000000c582827220 */ /* 0x000fe20000410000 */
[----:B------:R-:W-:Y:S01]  /*a3a0*/  FMUL.FTZ R3, R3, R190 ;  /* 0x000000be03037220 */ /* 0x000fe20000410000 */
[----:B------:R-:W-:Y:S01]  /*a3b0*/  FMUL.FTZ R69, R69, R182 ;  /* 0x000000b645457220 */ /* 0x000fe20000410000 */
[----:B------:R-:W-:Y:S01]  /*a3c0*/  FADD.FTZ R76, R5, R76 ;  /* 0x0000004c054c7221 */ /* 0x000fe20000010000 */
        /* <DEDUP_REMOVED lines=12> */
[----:B---3--:R-:W-:Y:S01]  /*a490*/  @!P1 FADD.FTZ R66, R66, R147 ;  /* 0x0000009342429221 */ /* 0x008fe20000010000 */
[----:B------:R-:W1:Y:S01]  /*a4a0*/  SHFL.DOWN PT, R24, R67, 0x8, 0x1f ;  /* 0x09001f0043187f89 */ /* 0x000e6200000e0000 */
[----:B------:R-:W-:Y:S01]  /*a4b0*/  FFMA.FTZ R3, R4, R240, R3 ;  /* 0x000000f004037223 */ /* 0x000fe20000010003 */
[----:B------:R-:W-:Y:S01]  /*a4c0*/  FFMA.FTZ R69, R68, R191, R69 ;  /* 0x000000bf44457223 */ /* 0x000fe20000010045 */
[----:B----4-:R-:W-:Y:S01]  /*a4d0*/  @!P1 FADD.FTZ R64, R64, R145 ;  /* 0x0000009140409221 */ /* 0x010fe20000010000 */
[----:B------:R-:W3:Y:S01]  /*a4e0*/  SHFL.DOWN PT, R23, R66, 0x8, 0x1f ;  /* 0x09001f0042177f89 */ /* 0x000ee200000e0000 */
[----:B------:R-:W-:Y:S01]  /*a4f0*/  ISETP.GT.AND P1, PT, R134, 0x17, PT ;  /* 0x000000178600780c */ /* 0x000fe20003f24270 */
[----:B------:R-:W-:Y:S01]  /*a500*/  FADD.FTZ R74, R5, R74 ;  /* 0x0000004a054a7221 */ /* 0x000fe20000010000 */
[----:B------:R-:W-:Y:S01]  /*a510*/  FADD.FTZ R77, R6, R77 ;  /* 0x0000004d064d7221 */ /* 0x000fe20000010000 */
[----:B------:R-:W4:Y:S01]  /*a520*/  SHFL.DOWN PT, R21, R64, 0x8, 0x1f ;  /* 0x09001f0040157f89 */ /* 0x000f2200000e0000 */
        /* <DEDUP_REMOVED lines=10> */
[----:B------:R-:W-:Y:S01]  /*a5d0*/  FADD.FTZ R85, R140, R85 ;  /* 0x000000558c557221 */ /* 0x000fe20000010000 */
[----:B------:R-:W-:Y:S01]  /*a5e0*/  FFMA.FTZ R57, R26, R12, R57 ;  /* 0x0000000c1a397223 */ /* 0x000fe20000010039 */
[----:B------:R-:W-:Y:S01]  /*a5f0*/  FFMA.FTZ R58, R27, R13, R58 ;  /* 0x0000000d1b3a7223 */ /* 0x000fe2000001003a */
[----:B------:R-:W-:Y:S01]  /*a600*/  FFMA.FTZ R59, R28, R16, R59 ;  /* 0x000000101c3b7223 */ /* 0x000fe2000001003b */
[----:B------:R-:W0:Y:S01]  /*a610*/  SHFL.DOWN PT, R8, R65, 0x10, 0x1f ;  /* 0x0a001f0041087f89 */ /* 0x000e2200000e0000 */
[----:B-1----:R-:W-:Y:S01]  /*a620*/  @!P1 FADD.FTZ R67, R67, R24 ;  /* 0x0000001843439221 */ /* 0x002fe20000010000 */
[----:B------:R-:W-:Y:S01]  /*a630*/  FADD.FTZ R75, R6, R75 ;  /* 0x0000004b064b7221 */ /* 0x000fe20000010000 */
[----:B------:R-:W-:Y:S01]  /*a640*/  FFMA.FTZ R60, R29, R17, R60 ;  /* 0x000000111d3c7223 */ /* 0x000fe2000001003c */
[----:B------:R-:W-:Y:S01]  /*a650*/  FFMA.FTZ R61, R30, R20, R61 ;  /* 0x000000141e3d7223 */ /* 0x000fe2000001003d */
[----:B---3--:R-:W-:Y:S01]  /*a660*/  @!P1 FADD.FTZ R66, R66, R23 ;  /* 0x0000001742429221 */ /* 0x008fe20000010000 */
[----:B------:R-:W1:Y:S01]  /*a670*/  SHFL.DOWN PT, R10, R67, 0x10, 0x1f ;  /* 0x0a001f00430a7f89 */ /* 0x000e6200000e0000 */
[----:B------:R-:W-:Y:S01]  /*a680*/  FADD.FTZ R73, R4, R73 ;  /* 0x0000004904497221 */ /* 0x000fe20000010000 */
[----:B------:R-:W-:Y:S01]  /*a690*/  FFMA.FTZ R62, R31, R3, R62 ;  /* 0x000000031f3e7223 */ /* 0x000fe2000001003e */
[----:B----4-:R-:W-:Y:S01]  /*a6a0*/  @!P1 FADD.FTZ R64, R64, R21 ;  /* 0x0000001540409221 */ /* 0x010fe20000010000 */
[----:B------:R-:W3:Y:S01]  /*a6b0*/  SHFL.DOWN PT, R9, R66, 0x10, 0x1f ;  /* 0x0a001f0042097f89 */ /* 0x000ee200000e0000 */
[----:B------:R-:W-:Y:S01]  /*a6c0*/  ISETP.GT.AND P1, PT, R134, 0xf, PT ;  /* 0x0000000f8600780c */ /* 0x000fe20003f24270 */
[----:B------:R-:W-:Y:S01]  /*a6d0*/  FADD.FTZ R72, R5, R72 ;  /* 0x0000004805487221 */ /* 0x000fe20000010000 */
[----:B------:R-:W-:Y:S01]  /*a6e0*/  FADD.FTZ R63, R2, R63 ;  /* 0x0000003f023f7221 */ /* 0x000fe20000010000 */
[----:B------:R-:W4:Y:S10]  /*a6f0*/  SHFL.DOWN PT, R7, R64, 0x10, 0x1f ;  /* 0x0a001f0040077f89 */ /* 0x000f3400000e0000 */
[----:B0-----:R-:W-:Y:S01]  /*a700*/  @!P1 FADD.FTZ R65, R65, R8 ;  /* 0x0000000841419221 */ /* 0x001fe20000010000 */
[----:B-1----:R-:W-:Y:S01]  /*a710*/  @!P1 FADD.FTZ R67, R67, R10 ;  /* 0x0000000a43439221 */ /* 0x002fe20000010000 */
[----:B---3--:R-:W-:Y:S01]  /*a720*/  @!P1 FADD.FTZ R66, R66, R9 ;  /* 0x0000000942429221 */ /* 0x008fe20000010000 */
[----:B----4-:R-:W-:-:S05]  /*a730*/  @!P1 FADD.FTZ R64, R64, R7 ;  /* 0x0000000740409221 */ /* 0x010fca0000010000 */
        /* <DEDUP_REMOVED lines=14> */
.L_x_13226:
[----:B------:R-:W-:Y:S05]  /*a820*/  BSYNC B0 ;  /* 0x0000000000007941 */ /* 0x000fea0003800000 */
.L_x_13225:
[----:B------:R-:W-:Y:S02]  /*a830*/  UIADD3 UR6, UR6, 0x1, URZ ;  /* 0x0000000106067890 */ /* 0x000fe4000fffe03f */
[----:B------:R-:W-:Y:S02]  /*a840*/  UIADD3 UR5, UP1, UR5, 0x1, URZ ;  /* 0x0000000105057890 */ /* 0x000fe4000ff3e03f */
[----:B------:R-:W-:Y:S02]  /*a850*/  UISETP.GE.AND UP0, UPT, UR6, UR12, UPT ;  /* 0x0000000c0600728c */ /* 0x000fe4000bf06270 */
[----:B------:R-:W-:-:S04]  /*a860*/  UIADD3.X UR4, URZ, UR4, URZ, UP1, !UPT ;  /* 0x000000043f047290 */ /* 0x000fc80008ffe43f */
[----:B------:R-:W-:-:S13]  /*a870*/  PLOP3.LUT P0, PT, PT, PT, UP0, 0x80, 0x0 ;  /* 0x000000000000781c */ /* 0x000fda0003f0f008 */
[----:B------:R-:W-:Y:S05]  /*a880*/  @!P0 BRA `(.L_x_13227) ;  /* 0xffffff7800d88947 */ /* 0x000fea000383ffff */
.L_x_13148:
        /* <DEDUP_REMOVED lines=10> */
[----:B------:R-:W-:Y:S01]  /*a930*/  UIMAD UR12, UR12, UR14, URZ ;  /* 0x0000000e0c0c72a4 */ /* 0x000fe2000f8e023f */
[----:B------:R-:W-:Y:S01]  /*a940*/  BSSY B0, `(.L_x_13228) ;  /* 0x000003e000007945 */ /* 0x000fe20003800000 */
[----:B------:R-:W-:Y:S01]  /*a950*/  UIMAD.WIDE.U32 UR10, UR53, UR28, URZ ;  /* 0x0000001c350a72a5 */ /* 0x000fe2000f8e003f */
[----:B------:R-:W-:Y:S01]  /*a960*/  LOP3.LUT R87, R2, 0x1f, R135, 0xf8, !PT ;  /* 0x0000001f02577812 */ /* 0x000fe200078ef887 */
[----:B------:R-:W-:-:S02]  /*a970*/  UIMAD UR29, UR53, UR29, UR4 ;  /* 0x0000001d351d72a4 */ /* 0x000fc4000f8e0204 */
[----:B------:R-:W-:Y:S01]  /*a980*/  UIMAD UR12, UR53, UR15, UR12 ;  /* 0x0000000f350c72a4 */ /* 0x000fe2000f8e020c */
[----:B------:R-:W-:Y:S01]  /*a990*/  SHF.R.S32.HI R8, RZ, 0x1f, R87 ;  /* 0x0000001fff087819 */ /* 0x000fe20000011457 */
[----:B------:R-:W-:Y:S01]  /*a9a0*/  USHF.R.S32.HI UR6, URZ, 0x1f, UR54 ;  /* 0x0000001f3f067899 */ /* 0x000fe20008011436 */
[----:B------:R-:W-:Y:S01]  /*a9b0*/  IADD3 R4, P2, R87, UR5, RZ ;  /* 0x0000000557047c10 */ /* 0x000fe2000ff5e0ff */
        /* <DEDUP_REMOVED lines=36> */
[----:B---3--:R-:W-:-:S04]  /*ac00*/  MOV R3, UR5 ;  /* 0x0000000500037c02 */ /* 0x008fc80008000f00 */
[----:B------:R-:W-:Y:S01]  /*ac10*/  LEA.HI.X.SX32 R5, R3, R8, 0x1, P2 ;  /* 0x0000000803057211 */ /* 0x000fe200010f0eff */
[----:B------:R-:W3:Y:S02]  /*ac20*/  LDS R0, [UR16+0x840] ;  /* 0x00084010ff007984 */ /* 0x000ee40008000800 */
[----:B---3--:R-:W-:-:S13]  /*ac30*/  ISETP.GE.AND P1, PT, R87, R0, PT ;  /* 0x000000005700720c */ /* 0x008fda0003f26270 */
        /* <DEDUP_REMOVED lines=14> */
.L_x_13229:
[----:B------:R-:W-:Y:S05]  /*ad20*/  BSYNC B0 ;  /* 0x0000000000007941 */ /* 0x000fea0003800000 */
.L_x_13228:
[----:B---3--:R-:W3:Y:S01]  /*ad30*/  LDL.LU R9, [R1+0x14] ;  /* 0x0000140001097983 */ /* 0x008ee20000300800 */
[----:B------:R-:W-:Y:S01]  /*ad40*/  UIADD3 UR13, UR7, -UR13, URZ ;  /* 0x8000000d070d7290 */ /* 0x000fe2000fffe03f */
[C---:B------:R-:W-:Y:S01]  /*ad50*/  LOP3.LUT R41, R87.reuse, 0x20, RZ, 0xfc, !PT ;  /* 0x0000002057297812 */ /* 0x040fe200078efcff */
[----:B------:R-:W-:Y:S01]  /*ad60*/  ULDC.64 UR4, c[0x0][0x390] ;  /* 0x0000e40000047ab9 */ /* 0x000fe20000000a00 */
[----:B------:R-:W-:Y:S01]  /*ad70*/  UMOV UR11, UR15 ;  /* 0x0000000f000b7c82 */ /* 0x000fe20008000000 */
[----:B------:R-:W-:Y:S01]  /*ad80*/  UIMAD UR13, UR13, -0x200, URZ ;  /* 0xfffffe000d0d78a4 */ /* 0x000fe2000f8e023f */
[C---:B------:R-:W-:Y:S01]  /*ad90*/  LOP3.LUT R43, R87.reuse, 0x40, RZ, 0xfc, !PT ;  /* 0x00000040572b7812 */ /* 0x040fe200078efcff */
[----:B------:R-:W-:Y:S01]  /*ada0*/  UIMAD UR28, UR6, UR4, URZ ;  /* 0x00000004061c72a4 */ /* 0x000fe2000f8e023f */
        /* <DEDUP_REMOVED lines=14> */
[----:B------:R-:W-:-:S02]  /*ae90*/  MOV R6, UR29 ;  /* 0x0000001d00067c02 */ /* 0x000fc40008000f00 */
        /* <DEDUP_REMOVED lines=22> */
[C---:B01----:R-:W-:Y:S01]  /*b000*/  LOP3.LUT R65, R87.reuse, 0x180, RZ, 0xfc, !PT ;  /* 0x0000018057417812 */ /* 0x043fe200078efcff */
        /* <DEDUP_REMOVED lines=58> */
[----:B------:R3:W-:Y:S01]  /*b3b0*/  @!P0 STS [UR16+0x840], R2 ;  /* 0x00084002ff008988 */ /* 0x0007e20008000810 */
[----:B------:R-:W-:-:S04]  /*b3c0*/  FADD.FTZ R7, R0, R73 ;  /* 0x0000004900077221 */ /* 0x000fc80000010000 */
[----:B------:R-:W-:-:S04]  /*b3d0*/  FADD.FTZ R0, R7, R74 ;  /* 0x0000004a07007221 */ /* 0x000fc80000010000 */
[----:B------:R-:W-:Y:S01]  /*b3e0*/  FADD.FTZ R7, R0, R75 ;  /* 0x0000004b00077221 */ /* 0x000fe20000010000 */
[----:B------:R-:W-:Y:S03]  /*b3f0*/  BAR.SYNC.DEFER_BLOCKING 0x0 ;  /* 0x0000000000007b1d */ /* 0x000fe60000010000 */
[----:B0-----:R-:W-:Y:S01]  /*b400*/  FADD.FTZ R76, R7, R76 ;  /* 0x0000004c074c7221 */ /* 0x001fe20000010000 */
[----:B------:R-:W-:-:S03]  /*b410*/  IADD3.X R7, R8, -0x1, RZ, P1, !PT ;  /* 0xffffffff08077810 */ /* 0x000fc60000ffe4ff */
[----:B-1----:R-:W-:-:S04]  /*b420*/  FADD.FTZ R77, R76, R77 ;  /* 0x0000004d4c4d7221 */ /* 0x002fc80000010000 */
[----:B----4-:R-:W-:-:S04]  /*b430*/  FADD.FTZ R78, R77, R78 ;  /* 0x0000004e4d4e7221 */ /* 0x010fc80000010000 */
[----:B-----5:R-:W-:-:S04]  /*b440*/  FADD.FTZ R79, R78, R79 ;  /* 0x0000004f4e4f7221 */ /* 0x020fc80000010000 */
[----:B--2---:R-:W-:-:S04]  /*b450*/  FADD.FTZ R80, R79, R80 ;  /* 0x000000504f507221 */ /* 0x004fc80000010000 */
[----:B------:R-:W-:Y:S01]  /*b460*/  FADD.FTZ R81, R80, R81 ;  /* 0x0000005150517221 */ /* 0x000fe20000010000 */
[----:B------:R-:W0:Y:S03]  /*b470*/  LDS R0, [UR16+0x840] ;  /* 0x00084010ff007984 */ /* 0x000e260008000800 */
[----:B------:R-:W-:-:S04]  /*b480*/  FADD.FTZ R82, R81, R82 ;  /* 0x0000005251527221 */ /* 0x000fc80000010000 */
[----:B------:R-:W-:-:S04]  /*b490*/  FADD.FTZ R83, R82, R83 ;  /* 0x0000005352537221 */ /* 0x000fc80000010000 */
[----:B------:R-:W-:-:S04]  /*b4a0*/  FADD.FTZ R84, R83, R84 ;  /* 0x0000005453547221 */ /* 0x000fc80000010000 */
[----:B------:R-:W-:-:S04]  /*b4b0*/  FADD.FTZ R85, R84, R85 ;  /* 0x0000005554557221 */ /* 0x000fc80000010000 */
[----:B---3--:R-:W-:-:S05]  /*b4c0*/  FADD.FTZ R2, R85, R86 ;  /* 0x0000005655027221 */ /* 0x008fca0000010000 */
[----:B------:R1:W-:Y:S01]  /*b4d0*/  STL [R1+0x14], R2 ;  /* 0x0000140201007387 */ /* 0x0003e20000100800 */
[----:B0-----:R-:W-:-:S13]  /*b4e0*/  ISETP.GE.AND P0, PT, R87, R0, PT ;  /* 0x000000005700720c */ /* 0x001fda0003f06270 */
[----:B-1----:R-:W-:Y:S05]  /*b4f0*/  @P0 BRA `(.L_x_13231) ;  /* 0x00000000003c0947 */ /* 0x002fea0003800000 */
        /* <DEDUP_REMOVED lines=15> */
.L_x_13231:
[----:B------:R-:W-:Y:S05]  /*b5f0*/  BSYNC B0 ;  /* 0x0000000000007941 */ /* 0x000fea0003800000 */
.L_x_13230:
        /* <DEDUP_REMOVED lines=56> */
.L_x_13147:
        /* <DEDUP_REMOVED lines=29> */
.L_x_13234:
[----:B------:R-:W-:Y:S05]  /*bb50*/  BSYNC B0 ;  /* 0x0000000000007941 */ /* 0x000fea0003800000 */
.L_x_13233:
        /* <DEDUP_REMOVED lines=32> */
.L_x_13236:
[----:B------:R-:W2:Y:S02]  /*bd60*/  S2R R11, SR_TID.X ;  /* 0x00000000000b7919 */ /* 0x000ea40000002100 */
.L_x_13237:
[----:B------:R-:W-:Y:S05]  /*bd70*/  BSYNC B0 ;  /* 0x0000000000007941 */ /* 0x000fea0003800000 */
.L_x_13235:
        /* <DEDUP_REMOVED lines=23> */
.L_x_13239:
        /* <DEDUP_REMOVED lines=32> */
.L_x_13238:
[----:B------:R-:W-:Y:S05]  /*c0f0*/  EXIT ;  /* 0x000000000000794d */ /* 0x000fea0003800000 */
.L_x_13240:
        /* <DEDUP_REMOVED lines=16> */
.L_x_18973:


//--------------------- .text._Z25selective_scan_bwd_kernelI32Selective_Scan_bwd_kernel_traitsILi32ELi16ELb0ELb1ELb0ELb0ELb1EfN3c107complexIfEEEEv12SSMParamsBwd --------------------------
	.section	.text._Z25selective_scan_bwd_kernelI32Selective_Scan_bwd_kernel_traitsILi32ELi16ELb0ELb1ELb0ELb0ELb1EfN3c107complexIfEEEEv12SSMParamsBwd,"ax",@progbits
	.align	128
        .global         _Z25selective_scan_bwd_kernelI32Selective_Scan_bwd_kernel_traitsILi32ELi16ELb0ELb1ELb0ELb0ELb1EfN3c107complexIfEEEEv12SSMParamsBwd
        .type           _Z25selective_scan_bwd_kernelI32Selective_Scan_bwd_kernel_traitsILi32ELi16ELb0ELb1ELb0ELb0ELb1EfN3c107complexIfEEEEv12SSMParamsBwd,@function
        .size           _Z25selective_scan_bwd_kernelI32Selective_Scan_bwd_kernel_traitsILi32ELi16ELb0ELb1ELb0ELb0ELb1EfN3c107complexIfEEEEv12SSMParamsBwd,(.L_x_18974 - _Z25selective_scan_bwd_kernelI32Selective_Scan_bwd_kernel_traitsILi32ELi16ELb0ELb1ELb0ELb0ELb1EfN3c107complexIfEEEEv12SSMParamsBwd)
        .other          _Z25selective_scan_bwd_kernelI32Selective_Scan_bwd_kernel_traitsILi32ELi16ELb0ELb1ELb0ELb0ELb1EfN3c107complexIfEEEEv12SSMParamsBwd,@"STO_CUDA_ENTRY STV_DEFAULT"
_Z25selective_scan_bwd_kernelI32Selective_Scan_bwd_kernel_traitsILi32ELi16ELb0ELb1ELb0ELb0ELb1EfN3c107complexIfEEEEv12SSMParamsBwd:
.text._Z25selective_scan_bwd_kernelI32Selective_Scan_bwd_kernel_traitsILi32ELi16ELb0ELb1ELb0ELb0ELb1EfN3c107complexIfEEEEv12SSMParamsBwd:
        /* <DEDUP_REMOVED lines=59> */
[----:B----4-:R-:W1:Y:S01]  /*03b0*/  MUFU.RCP R0, R0 ;  /* 0x0000000000007308 */ /* 0x010e620000001000 */
        /* <DEDUP_REMOVED lines=9> */
[----:B-1----:R-:W-:Y:S01]  /*0450*/  IADD3 R2, R0, 0xffffffe, RZ ;  /* 0x0ffffffe00027810 */ /* 0x002fe20007ffe0ff */
[----:B------:R-:W-:Y:S01]  /*0460*/  UIMAD UR28, UR12, UR18, URZ ;  /* 0x000000120c1c72a4 */ /* 0x000fe2000f8e023f */
[----:B------:R-:W-:Y:S01]  /*0470*/  IABS R0, UR10 ;  /* 0x0000000a00007c13 */ /* 0x000fe20008000000 */
[----:B------:R-:W-:-:S02]  /*0480*/  @UP1 ULEA.HI.X UR57, UR10, UR33, UR12, 0x2, UP2 ;  /* 0x000000210a391291 */ /* 0x000fc400090f140c */
[----:B------:R-:W-:Y:S01]  /*0490*/  UIMAD UR28, UR10, UR19, UR28 ;  /* 0x000000130a1c72a4 */ /* 0x000fe2000f8e021c */
[----:B------:R-:W1:Y:S01]  /*04a0*/  F2I.FTZ.U32.TRUNC.NTZ R2, R2 ;  /* 0x0000000200027305 */ /* 0x000e62000021f000 */
[----:B------:R-:W-:Y:S01]  /*04b0*/  R2UR UR30, R0 ;  /* 0x00000000001e72ca */ /* 0x000fe200000e0000 */
[----:B------:R-:W-:Y:S02]  /*04c0*/  UIADD3 UR9, UR9, UR21, URZ ;  /* 0x0000001509097290 */ /* 0x000fe4000fffe03f */
[----:B------:R-:W-:Y:S02]  /*04d0*/  UIADD3 UR15, UR15, UR20, URZ ;  /* 0x000000140f0f7290 */ /* 0x000fe4000fffe03f */
[----:B------:R-:W-:Y:S01]  /*04e0*/  UISETP.NE.AND UP1, UPT, UR26, URZ, UPT ;  /* 0x0000003f1a00728c */ /* 0x000fe2000bf25270 */
[----:B------:R-:W-:Y:S01]  /*04f0*/  ULDC.64 UR20, c[0x0][0x2f0] ;  /* 0x0000bc0000147ab9 */ /* 0x000fe20000000a00 */
[----:B------:R-:W-:-:S03]  /*0500*/  UIADD3 UR7, UR7, UR13, URZ ;  /* 0x0000000d07077290 */ /* 0x000fc6000fffe03f */
[----:B------:R-:W-:Y:S02]  /*0510*/  @UP0 ULDC UR13, c[0x0][0x214] ;  /* 0x00008500000d0ab9 */ /* 0x000fe40000000800 */
[----:B------:R-:W-:Y:S01]  /*0520*/  @UP0 UIMAD UR13, UR11, UR13, UR10 ;  /* 0x0000000d0b0d02a4 */ /* 0x000fe2000f8e020a */
        /* <DEDUP_REMOVED lines=16> */
[----:B------:R-:W-:Y:S02]  /*0630*/  ULOP3.LUT UR22, UR10, UR26, URZ, 0x3c, !UPT ;  /* 0x0000001a0a167292 */ /* 0x000fe4000f8e3c3f */
[----:B------:R-:W-:-:S02]  /*0640*/  UIMAD.WIDE.U32 UR8, UR10, UR16, UR8 ;  /* 0x000000100a0872a5 */ /* 0x000fc4000f8e0008 */
[----:B------:R-:W-:Y:S01]  /*0650*/  UISETP.GE.AND UP2, UPT, UR22, URZ, UPT ;  /* 0x0000003f1600728c */ /* 0x000fe2000bf46270 */
[----:B------:R-:W-:Y:S01]  /*0660*/  ULDC UR16, c[0x0][0x224] ;  /* 0x0000890000107ab9 */ /* 0x000fe20000000800 */
[----:B------:R-:W-:-:S03]  /*0670*/  UIMAD UR27, UR10, UR17, UR27 ;  /* 0x000000110a1b72a4 */ /* 0x000fc6000f8e021b */
[----:B------:R-:W-:Y:S02]  /*0680*/  @!UP4 UIADD3 UR12, UR12, -UR29, URZ ;  /* 0x8000001d0c0cc290 */ /* 0x000fe4000fffe03f */
[----:B------:R-:W-:Y:S02]  /*0690*/  @!UP4 UIADD3 UR23, UR23, 0x1, URZ ;  /* 0x000000011717c890 */ /* 0x000fe4000fffe03f */
[----:B------:R-:W-:Y:S02]  /*06a0*/  UISETP.GE.U32.AND UP3, UPT, UR12, UR29, UPT ;  /* 0x0000001d0c00728c */ /* 0x000fe4000bf66070 */
[----:B------:R-:W-:Y:S02]  /*06b0*/  UIMAD.WIDE.U32 UR14, UR10, UR18, UR14 ;  /* 0x000000120a0e72a5 */ /* 0x000fe4000f8e000e */
[----:B------:R-:W-:Y:S02]  /*06c0*/  ULEA UR17, UR16, 0xfffffe00, 0x9 ;  /* 0xfffffe0010117891 */ /* 0x000fe4000f8e483f */
[----:B------:R-:W-:-:S02]  /*06d0*/  @UP0 UIMAD UR13, UR13, UR16, URZ ;  /* 0x000000100d0d02a4 */ /* 0x000fc4000f8e023f */
[----:B------:R-:W-:Y:S02]  /*06e0*/  USHF.R.S32.HI UR18, URZ, 0x1f, UR17 ;  /* 0x0000001f3f127899 */ /* 0x000fe40008011411 */
[----:B------:R-:W-:Y:S02]  /*06f0*/  UIADD3 UR4, UP5, UR17, UR4, URZ ;  /* 0x0000000411047290 */ /* 0x000fe4000ffbe03f */
[----:B------:R-:W-:Y:S02]  /*0700*/  @UP3 UIADD3 UR23, UR23, 0x1, URZ ;  /* 0x0000000117173890 */ /* 0x000fe4000fffe03f */
[----:B------:R-:W-:Y:S02]  /*0710*/  UIADD3 UR47, UP3, UR17, UR14, URZ ;  /* 0x0000000e112f7290 */ /* 0x000fe4000ff7e03f */
[----:B------:R-:W-:Y:S02]  /*0720*/  UIADD3.X UR5, UR18, UR5, UR28, UP5, !UPT ;  /* 0x0000000512057290 */ /* 0x000fe4000affe41c */
[----:B------:R-:W-:Y:S01]  /*0730*/  ULEA UR46, UP4, UR4, UR20, 0x2 ;  /* 0x00000014042e7291 */ /* 0x000fe2000f88103f */
[----:B------:R-:W-:Y:S01]  /*0740*/  UMOV UR12, UR23 ;  /* 0x00000017000c7c82 */ /* 0x000fe20008000000 */
[----:B------:R-:W-:-:S02]  /*0750*/  UIADD3.X UR15, UR18, UR15, UR19, UP3, !UPT ;  /* 0x0000000f120f7290 */ /* 0x000fc40009ffe413 */
[----:B------:R-:W-:Y:S02]  /*0760*/  @!UP2 UIADD3 UR12, -UR12, URZ, URZ ;  /* 0x0000003f0c0ca290 */ /* 0x000fe4000fffe13f */
[----:B------:R-:W-:Y:S02]  /*0770*/  ULEA UR48, UP3, UR47, UR48, 0x2 ;  /* 0x000000302f307291 */ /* 0x000fe4000f86103f */
[----:B------:R-:W-:Y:S02]  /*0780*/  @!UP1 ULOP3.LUT UR12, URZ, UR26, URZ, 0x33, !UPT ;  /* 0x0000001a3f0c9292 */ /* 0x000fe4000f8e333f */
[----:B------:R-:W-:Y:S02]  /*0790*/  UIADD3 UR17, UP2, UR17, UR8, URZ ;  /* 0x0000000811117290 */ /* 0x000fe4000ff5e03f */
[----:B------:R-:W-:Y:S02]  /*07a0*/  ULEA.HI.X UR14, UR4, UR21, UR5, 0x2, UP4 ;  /* 0x00000015040e7291 */ /* 0x000fe4000a0f1405 */
[----:B------:R-:W-:-:S02]  /*07b0*/  ULEA.HI.X UR47, UR47, UR49, UR15, 0x2, UP3 ;  /* 0x000000312f2f7291 */ /* 0x000fc400098f140f */
[----:B------:R-:W-:Y:S02]  /*07c0*/  USHF.R.S32.HI UR4, URZ, 0x1f, UR12 ;  /* 0x0000001f3f047899 */ /* 0x000fe4000801140c */
[----:B------:R-:W-:Y:S02]  /*07d0*/  UIADD3.X UR49, UR18, UR9, UR27, UP2, !UPT ;  /* 0x0000000912317290 */ /* 0x000fe400097fe41b */
[----:B------:R-:W-:Y:S01]  /*07e0*/  ULEA UR50, UP1, UR17, UR50, 0x2 ;  /* 0x0000003211327291 */ /* 0x000fe2000f82103f */
[----:B------:R-:W-:Y:S01]  /*07f0*/  ULDC.64 UR18, c[0x0][0x258] ;  /* 0x0000960000127ab9 */ /* 0x000fe20000000a00 */
[----:B------:R-:W-:Y:S02]  /*0800*/  ULEA UR15, UR16, 0xfffffc00, 0xa ;  /* 0xfffffc00100f7891 */ /* 0x000fe4000f8e503f */
[----:B------:R-:W-:Y:S02]  /*0810*/  UIMAD UR4, UR4, UR18, URZ ;  /* 0x00000012040472a4 */ /* 0x000fe4000f8e023f */
[----:B------:R-:W-:-:S02]  /*0820*/  ULEA.HI.X UR49, UR17, UR51, UR49, 0x2, UP1 ;  /* 0x0000003311317291 */ /* 0x000fc400088f1431 */
[----:B------:R-:W-:Y:S02]  /*0830*/  UISETP.GE.AND UP1, UPT, UR16, 0x1, UPT ;  /* 0x000000011000788c */ /* 0x000fe4000bf26270 */
[----:B------:R-:W-:Y:S02]  /*0840*/  UIMAD UR17, UR12, UR19, UR4 ;  /* 0x000000130c1172a4 */ /* 0x000fe4000f8e0204 */
[----:B------:R-:W-:Y:S01]  /*0850*/  UIMAD.WIDE.U32 UR8, UR12, UR18, UR6 ;  /* 0x000000120c0872a5 */ /* 0x000fe2000f8e0006 */
[----:B------:R-:W-:Y:S02]  /*0860*/  UMOV UR4, URZ ;  /* 0x0000003f00047c82 */ /* 0x000fe40008000000 */
[----:B------:R-:W-:Y:S01]  /*0870*/  @UP0 ULDC UR18, c[0x0][0x21c] ;  /* 0x0000870000120ab9 */ /* 0x000fe20000000800 */
[----:B------:R-:W-:Y:S01]  /*0880*/  @UP0 ULDC.64 UR26, c[0x0][0x310] ;  /* 0x0000c400001a0ab9 */ /* 0x000fe20000000a00 */
[----:B------:R-:W-:Y:S02]  /*0890*/  @UP0 UIMAD UR13, UR13, UR18, URZ ;  /* 0x000000120d0d02a4 */ /* 0x000fe4000f8e023f */
        /* <DEDUP_REMOVED lines=17> */
[----:B------:R-:W-:Y:S01]  /*09b0*/  UMOV UR6, URZ ;  /* 0x0000003f00067c82 */ /* 0x000fe20008000000 */
[----:B------:R-:W1:Y:S01]  /*09c0*/  S2R R135, SR_TID.X ;  /* 0x0000000000877919 */ /* 0x000e620000002100 */
[----:B------:R-:W2:Y:S01]  /*09d0*/  S2R R134, SR_LANEID ;  /* 0x0000000000867919 */ /* 0x000ea20000000000 */
[----:B------:R0:W-:Y:S02]  /*09e0*/  STL [R1+0x14], RZ ;  /* 0x000014ff01007387 */ /* 0x0001e40000100800 */
.L_x_13331:
[----:B------:R-:W-:Y:S01]  /*09f0*/  ULDC UR35, c[0x0][0x224] ;  /* 0x0000890000237ab9 */ /* 0x000fe20000000800 */
[----:B-1----:R-:W-:Y:S01]  /*0a00*/  SHF.L.U32 R0, R135, 0x4, RZ ;  /* 0x0000000487007819 */ /* 0x002fe200000006ff */
        /* <DEDUP_REMOVED lines=22> */
[----:B------:R-:W1:Y:S01]  /*0b70*/  S2UR UR7, SR_CgaCtaId ;  /* 0x00000000000779c3 */ /* 0x000e620000008800 */
[C---:B------:R-:W-:Y:S01]  /*0b80*/  LOP3.LUT R8, R20.reuse, 0x80, RZ, 0xfc, !PT ;  /* 0x0000008014087812 */ /* 0x040fe200078efcff */
[----:B------:R-:W-:Y:S01]  /*0b90*/  UMOV UR17, 0x400 ;  /* 0x0000040000117882 */ /* 0x000fe20000000000 */
[----:B------:R-:W-:Y:S02]  /*0ba0*/  LOP3.LUT R9, R20, 0xa0, RZ, 0xfc, !PT ;  /* 0x000000a014097812 */ /* 0x000fe400078efcff */
[C---:B--2---:R-:W-:Y:S02]  /*0bb0*/  IADD3 R37, R134.reuse, 0x20, RZ ;  /* 0x0000002086257810 */ /* 0x044fe40007ffe0ff */
[C---:B------:R-:W-:Y:S02]  /*0bc0*/  IADD3 R39, R134.reuse, 0x40, RZ ;  /* 0x0000004086277810 */ /* 0x040fe40007ffe0ff */
[C---:B------:R-:W-:Y:S02]  /*0bd0*/  IADD3 R41, R134.reuse, 0x60, RZ ;  /* 0x0000006086297810 */ /* 0x040fe40007ffe0ff */
[----:B------:R-:W-:-:S02]  /*0be0*/  LEA.HI.SX32 R133, R134, R134, 0x1b ;  /* 0x0000008686857211 */ /* 0x000fc400078fdaff */
[----:B------:R-:W-:Y:S01]  /*0bf0*/  IADD3 R43, R134, 0x80, RZ ;  /* 0x00000080862b7810 */ /* 0x000fe20007ffe0ff */
[----:B------:R-:W-:Y:S01]  /*0c00*/  HFMA2.MMA R36, -RZ, RZ, 0, 0 ;  /* 0x00000000ff247435 */ /* 0x000fe200000001ff */
[----:B------:R-:W-:Y:S01]  /*0c10*/  ISETP.GE.AND P1, PT, R23, UR44, PT ;  /* 0x0000002c17007c0c */ /* 0x000fe2000bf26270 */
[----:B------:R-:W-:Y:S01]  /*0c20*/  ULDC.64 UR18, c[0x0][0x2a0] ;  /* 0x0000a80000127ab9 */ /* 0x000fe20000000a00 */
[----:B------:R-:W-:Y:S01]  /*0c30*/  MOV R45, RZ ;  /* 0x000000ff002d7202 */ /* 0x000fe20000000f00 */
[----:B------:R-:W2:Y:S01]  /*0c40*/  @!P0 LDG.E R4, desc[UR24][R2.64] ;  /* 0x0000001802048981 */ /* 0x000ea2000c1e1900 */
[----:B------:R-:W-:Y:S01]  /*0c50*/  ISETP.GE.AND P0, PT, R22, UR44, PT ;  /* 0x0000002c16007c0c */ /* 0x000fe2000bf06270 */
[----:B------:R-:W-:Y:S01]  /*0c60*/  ULDC.64 UR22, c[0x0][0x2b0] ;  /* 0x0000ac0000167ab9 */ /* 0x000fe20000000a00 */
[----:B------:R-:W-:Y:S02]  /*0c70*/  ISETP.GE.AND P2, PT, R0, UR44, PT ;  /* 0x0000002c00007c0c */ /* 0x000fe4000bf46270 */
[----:B------:R-:W-:-:S02]  /*0c80*/  ISETP.GE.AND P3, PT, R8, UR44, PT ;  /* 0x0000002c08007c0c */ /* 0x000fc4000bf66270 */
[----:B------:R-:W-:Y:S02]  /*0c90*/  ISETP.GE.AND P4, PT, R9, UR44, PT ;  /* 0x0000002c09007c0c */ /* 0x000fe4000bf86270 */
[C---:B------:R-:W-:Y:S01]  /*0ca0*/  LOP3.LUT R10, R20.reuse, 0xc0, RZ, 0xfc, !PT ;  /* 0x000000c0140a7812 */ /* 0x040fe200078efcff */
[----:B------:R-:W3:Y:S01]  /*0cb0*/  @!P1 LDG.E R6, desc[UR24][R2.64+0x100] ;  /* 0x0001001802069981 */ /* 0x000ee2000c1e1900 */
[C---:B------:R-:W-:Y:S02]  /*0cc0*/  LOP3.LUT R11, R20.reuse, 0xe0, RZ, 0xfc, !PT ;  /* 0x000000e0140b7812 */ /* 0x040fe400078efcff */
[C---:B------:R-:W-:Y:S01]  /*0cd0*/  LOP3.LUT R12, R20.reuse, 0x100, RZ, 0xfc, !PT ;  /* 0x00000100140c7812 */ /* 0x040fe200078efcff */
[----:B------:R-:W4:Y:S01]  /*0ce0*/  @!P0 LDG.E R5, desc[UR24][R2.64+0x80] ;  /* 0x0000801802058981 */ /* 0x000f22000c1e1900 */
        /* <DEDUP_REMOVED lines=30> */
[----:B-1----:R-:W-:Y:S01]  /*0ed0*/  ULEA UR17, UR7, UR17, 0x18 ;  /* 0x0000001107117291 */ /* 0x002fe2000f8ec03f */
[----:B------:R-:W-:-:S02]  /*0ee0*/  LEA.HI.SX32 R37, R37, R134, 0x1b ;  /* 0x0000008625257211 */ /* 0x000fc400078fdaff */
[----:B0-----:R-:W-:-:S04]  /*0ef0*/  IADD3 R3, R134, 0xa0, RZ ;  /* 0x000000a086037810 */ /* 0x001fc80007ffe0ff */
        /* <DEDUP_REMOVED lines=124> */
[----:B------:R-:W-:Y:S02]  /*16c0*/  ISETP.GE.AND P5, PT, R9, UR44, PT ;  /* 0x0000002c09007c0c */ /* 0x000fe4000bfa6270 */
[----:B------:R-:W-:Y:S01]  /*16d0*/  CS2R R42, SRZ ;  /* 0x00000000002a7805 */ /* 0x000fe2000001ff00 */
        /* <DEDUP_REMOVED lines=34> */
[----:B------:R-:W-:-:S02]  /*1900*/  LEA R4, P3, R20, UR50, 0x2 ;  /* 0x0000003214047c11 */ /* 0x000fc4000f8610ff */
[----:B------:R-:W-:Y:S02]  /*1910*/  CS2R R24, SRZ ;  /* 0x0000000000187805 */ /* 0x000fe4000001ff00 */
[----:B------:R-:W-:Y:S01]  /*1920*/  LEA.HI.X R5, R20, UR49, R21, 0x2, P3 ;  /* 0x0000003114057c11 */ /* 0x000fe200098f1415 */
[----:B------:R-:W-:Y:S01]  /*1930*/  BAR.SYNC.DEFER_BLOCKING 0x0 ;  /* 0x0000000000007b1d */ /* 0x000fe20000010000 */
[----:B------:R-:W-:Y:S02]  /*1940*/  ISETP.GE.AND P3, PT, R10, UR44, PT ;  /* 0x0000002c0a007c0c */ /* 0x000fe4000bf66270 */
[----:B------:R-:W-:Y:S02]  /*1950*/  CS2R R26, SRZ ;  /* 0x00000000001a7805 */ /* 0x000fe4000001ff00 */
[----:B------:R-:W-:Y:S02]  /*1960*/  CS2R R28, SRZ ;  /* 0x00000000001c7805 */ /* 0x000fe4000001ff00 */
[----:B------:R-:W-:-:S02]  /*1970*/  CS2R R30, SRZ ;  /* 0x00000000001e7805 */ /* 0x000fc4000001ff00 */
        /* <DEDUP_REMOVED lines=30> */
[----:B------:R-:W-:Y:S01]  /*1b60*/  USHF.R.S32.HI UR7, URZ, 0x1f, UR11 ;  /* 0x0000001f3f077899 */ /* 0x000fe2000801140b */
[----:B------:R-:W-:Y:S02]  /*1b70*/  MOV R7, UR18 ;  /* 0x0000001200077c02 */ /* 0x000fe40008000f00 */
[----:B--2---:R1:W-:Y:S01]  /*1b80*/  STL [R1+0x4], R3 ;  /* 0x0000040301007387 */ /* 0x0043e20000100800 */
[----:B------:R-:W-:-:S03]  /*1b90*/  UIMAD UR8, UR7, UR18, URZ ;  /* 0x00000012070872a4 */ /* 0x000fc6000f8e023f */
[----:B0-----:R0:W-:Y:S01]  /*1ba0*/  STL [R1], R2 ;  /* 0x0000000201007387 */ /* 0x0011e20000100800 */
[----:B------:R-:W-:Y:S01]  /*1bb0*/  UIMAD.WIDE.U32 UR28, UR11, UR18, URZ ;  /* 0x000000120b1c72a5 */ /* 0x000fe2000f8e003f */
[----:B-1----:R-:W-:Y:S02]  /*1bc0*/  MOV R3, UR33 ;  /* 0x0000002100037c02 */ /* 0x002fe40008000f00 */
[----:B0-----:R-:W-:Y:S01]  /*1bd0*/  MOV R2, UR32 ;  /* 0x0000002000027c02 */ /* 0x001fe20008000f00 */
[----:B------:R-:W-:Y:S01]  /*1be0*/  USHF.R.S32.HI UR18, URZ, 0x1f, UR10 ;  /* 0x0000001f3f127899 */ /* 0x000fe2000801140a */
[----:B------:R-:W-:Y:S01]  /*1bf0*/  MOV R4, UR32 ;  /* 0x0000002000047c02 */ /* 0x000fe20008000f00 */
[----:B------:R-:W-:Y:S01]  /*1c00*/  UIMAD UR20, UR7, UR22, URZ ;  /* 0x00000016071472a4 */ /* 0x000fe2000f8e023f */
[----:B------:R-:W-:Y:S01]  /*1c10*/  MOV R5, UR33 ;  /* 0x0000002100057c02 */ /* 0x000fe20008000f00 */
[----:B------:R-:W-:Y:S01]  /*1c20*/  @!P0 IMAD.WIDE.U32 R2, R7, UR11, R2 ;  /* 0x0000000b07028c25 */ /* 0x000fe2000f8e0002 */
[----:B------:R-:W-:Y:S01]  /*1c30*/  MOV R7, UR22 ;  /* 0x0000001600077c02 */ /* 0x000fe20008000f00 */
[----:B------:R-:W-:-:S03]  /*1c40*/  UIMAD UR19, UR11, UR19, UR8 ;  /* 0x000000130b1372a4 */ /* 0x000fc6000f8e0208 */
[----:B------:R-:W-:Y:S01]  /*1c50*/  ULDC.64 UR8, c[0x0][0x2a8] ;  /* 0x0000aa0000087ab9 */ /* 0x000fe20000000a00 */
[----:B------:R-:W-:Y:S02]  /*1c60*/  UIMAD UR31, UR11, UR23, UR20 ;  /* 0x000000170b1f72a4 */ /* 0x000fe4000f8e0214 */
[----:B------:R-:W-:Y:S01]  /*1c70*/  @!P0 IMAD.WIDE.U32 R4, R7, UR11, R4 ;  /* 0x0000000b07048c25 */ /* 0x000fe2000f8e0004 */
        /* <DEDUP_REMOVED lines=9> */
[----:B------:R-:W-:Y:S01]  /*1d10*/  UIMAD UR28, UR18, UR20, URZ ;  /* 0x00000014121c72a4 */ /* 0x000fe2000f8e023f */
[----:B------:R-:W-:Y:S01]  /*1d20*/  @!P0 IADD3 R3, R3, UR19, RZ ;  /* 0x0000001303038c10 */ /* 0x000fe2000fffe0ff */
[----:B------:R-:W-:-:S02]  /*1d30*/  UIADD3 UR23, UR23, UR31, URZ ;  /* 0x0000001f17177290 */ /* 0x000fc4000fffe03f */
[----:B------:R-:W-:Y:S01]  /*1d40*/  UIADD3 UR19, UR6, -UR35, URZ ;  /* 0x8000002306137290 */ /* 0x000fe2000fffe03f */
[----:B------:R-:W-:Y:S01]  /*1d50*/  @!P0 IMAD.WIDE.U32 R4, R37, UR10, R4 ;  /* 0x0000000a25048c25 */ /* 0x000fe2000f8e0004 */
[----:B------:R-:W-:Y:S02]  /*1d60*/  UIMAD UR35, UR10, UR21, UR28 ;  /* 0x000000150a2372a4 */ /* 0x000fe4000f8e021c */
[----:B------:R-:W-:Y:S02]  /*1d70*/  UIMAD.WIDE.U32 UR20, UR10, UR20, UR22 ;  /* 0x000000140a1472a5 */ /* 0x000fe4000f8e0016 */
[----:B------:R-:W-:Y:S01]  /*1d80*/  @!P0 IMAD.WIDE.U32 R2, R7, UR10, R2 ;  /* 0x0000000a07028c25 */ /* 0x000fe2000f8e0002 */
[----:B------:R-:W-:Y:S01]  /*1d90*/  UIMAD UR22, UR19, -0x200, URZ ;  /* 0xfffffe00131678a4 */ /* 0x000fe2000f8e023f */
[C---:B------:R-:W-:Y:S01]  /*1da0*/  @!P0 IADD3 R37, P2, R20.reuse, R4, RZ ;  /* 0x0000000414258210 */ /* 0x040fe20007f5e0ff */
[----:B------:R-:W-:Y:S01]  /*1db0*/  ULDC.64 UR30, c[0x0][0x308] ;  /* 0x0000c200001e7ab9 */ /* 0x000fe20000000a00 */
[----:B------:R-:W-:Y:S01]  /*1dc0*/  ULDC.64 UR28, c[0x0][0x318] ;  /* 0x0000c600001c7ab9 */ /* 0x000fe20000000a00 */
[----:B------:R-:W-:Y:S01]  /*1dd0*/  USHF.R.S32.HI UR19, URZ, 0x1f, UR22 ;  /* 0x0000001f3f137899 */ /* 0x000fe20008011416 */
[----:B------:R-:W-:Y:S01]  /*1de0*/  @!P0 IADD3 R39, P1, R20, R2, RZ ;  /* 0x0000000214278210 */ /* 0x000fe20007f3e0ff */
[----:B------:R-:W-:-:S02]  /*1df0*/  UIADD3 UR36, UP0, UR22, UR8, URZ ;  /* 0x0000000816247290 */ /* 0x000fc4000ff1e03f */
[----:B------:R-:W-:Y:S01]  /*1e00*/  UIADD3 UR23, UP1, UR22, UR20, URZ ;  /* 0x0000001416177290 */ /* 0x000fe2000ff3e03f */
[C---:B------:R-:W-:Y:S01]  /*1e10*/  @!P0 IADD3.X R38, R21.reuse, UR35, R5, P2, !PT ;  /* 0x0000002315268c10 */ /* 0x040fe200097fe405 */
[----:B------:R-:W-:Y:S02]  /*1e20*/  UIADD3.X UR8, UR19, UR34, UR9, UP0, !UPT ;  /* 0x0000002213087290 */ /* 0x000fe400087fe409 */
[----:B------:R-:W-:Y:S01]  /*1e30*/  @!P0 IADD3.X R44, R21, UR34, R3, P1, !PT ;  /* 0x00000022152c8c10 */ /* 0x000fe20008ffe403 */
[----:B------:R-:W-:Y:S01]  /*1e40*/  UIADD3.X UR20, UR19, UR35, UR21, UP1, !UPT ;  /* 0x0000002313147290 */ /* 0x000fe20008ffe415 */
[C---:B------:R-:W-:Y:S02]  /*1e50*/  LEA R4, P2, R20.reuse, UR30, 0x2 ;  /* 0x0000001e14047c11 */ /* 0x040fe4000f8410ff */
[----:B------:R-:W-:Y:S02]  /*1e60*/  LEA R6, P1, R20, UR28, 0x2 ;  /* 0x0000001c14067c11 */ /* 0x000fe4000f8210ff */
[----:B------:R-:W-:-:S02]  /*1e70*/  MOV R7, UR36 ;  /* 0x0000002400077c02 */ /* 0x000fc40008000f00 */
[----:B------:R-:W-:Y:S02]  /*1e80*/  MOV R41, UR23 ;  /* 0x0000001700297c02 */ /* 0x000fe40008000f00 */
[C-C-:B------:R-:W-:Y:S02]  /*1e90*/  LEA.HI.X R3, R20.reuse, UR31, R21.reuse, 0x2, P2 ;  /* 0x0000001f14037c11 */ /* 0x140fe400090f1415 */
[----:B------:R-:W-:Y:S02]  /*1ea0*/  LEA.HI.X R5, R20, UR29, R21, 0x2, P1 ;  /* 0x0000001d14057c11 */ /* 0x000fe400088f1415 */
[----:B------:R-:W-:Y:S02]  /*1eb0*/  LEA R6, P2, R7, R6, 0x2 ;  /* 0x0000000607067211 */ /* 0x000fe400078410ff */
[----:B------:R-:W-:Y:S02]  /*1ec0*/  MOV R46, UR8 ;  /* 0x00000008002e7c02 */ /* 0x000fe40008000f00 */
[----:B------:R-:W-:-:S02]  /*1ed0*/  LEA R4, P4, R41, R4, 0x2 ;  /* 0x0000000429047211 */ /* 0x000fc400078810ff */
[----:B------:R-:W-:Y:S02]  /*1ee0*/  MOV R48, UR20 ;  /* 0x0000001400307c02 */ /* 0x000fe40008000f00 */
[----:B------:R-:W-:Y:S02]  /*1ef0*/  CS2R R50, SRZ ;  /* 0x0000000000327805 */ /* 0x000fe4000001ff00 */
[----:B------:R-:W-:Y:S02]  /*1f00*/  @!P0 LEA R40, P1, R39, UR28, 0x2 ;  /* 0x0000001c27288c11 */ /* 0x000fe4000f8210ff */
[----:B------:R-:W-:Y:S02]  /*1f10*/  CS2R R56, SRZ ;  /* 0x0000000000387805 */ /* 0x000fe4000001ff00 */
[----:B------:R-:W-:Y:S02]  /*1f20*/  @!P0 LEA R2, P3, R37, UR30, 0x2 ;  /* 0x0000001e25028c11 */ /* 0x000fe4000f8610ff */
[----:B------:R-:W-:-:S02]  /*1f30*/  CS2R R58, SRZ ;  /* 0x00000000003a7805 */ /* 0x000fc4000001ff00 */
[----:B------:R-:W-:Y:S01]  /*1f40*/  LEA.HI.X R7, R7, R5, R46, 0x2, P2 ;  /* 0x0000000507077211 */ /* 0x000fe200010f142e */
[----:B------:R-:W-:Y:S01]  /*1f50*/  HFMA2.MMA R60, -RZ, RZ, 0, 0 ;  /* 0x00000000ff3c7435 */ /* 0x000fe200000001ff */
        /* <DEDUP_REMOVED lines=8> */
[----:B------:R-:W-:Y:S02]  /*1fe0*/  ISETP.GE.AND P2, PT, R8, UR44, PT ;  /* 0x0000002c08007c0c */ /* 0x000fe4000bf46270 */
[----:B------:R-:W-:Y:S02]  /*1ff0*/  CS2R R70, SRZ ;  /* 0x0000000000467805 */ /* 0x000fe4000001ff00 */
[----:B------:R-:W-:Y:S01]  /*2000*/  ISETP.GE.AND P3, PT, R22, UR44, PT ;  /* 0x0000002c16007c0c */ /* 0x000fe2000bf66270 */
[----:B------:R-:W-:Y:S01]  /*2010*/  ULDC.64 UR20, c[0x0][0x398] ;  /* 0x0000e60000147ab9 */ /* 0x000fe20000000a00 */
[----:B------:R-:W-:Y:S02]  /*2020*/  ISETP.GE.AND P4, PT, R0, UR44, PT ;  /* 0x0000002c00007c0c */ /* 0x000fe4000bf86270 */
[----:B------:R-:W-:-:S02]  /*2030*/  ISETP.GE.AND P5, PT, R9, UR44, PT ;  /* 0x0000002c09007c0c */ /* 0x000fc4000bfa6270 */
[----:B------:R-:W-:Y:S01]  /*2040*/  ISETP.GE.AND P6, PT, R10, UR44, PT ;  /* 0x0000002c0a007c0c */ /* 0x000fe2000bfc6270 */
[----:B------:R-:W-:Y:S01]  /*2050*/  HFMA2.MMA R44, -RZ, RZ, 0, 0 ;  /* 0x00000000ff2c7435 */ /* 0x000fe200000001ff */
[----:B------:R-:W-:Y:S01]  /*2060*/  CS2R R46, SRZ ;  /* 0x00000000002e7805 */ /* 0x000fe2000001ff00 */
        /* <DEDUP_REMOVED lines=37> */
[----:B-1----:R-:W-:Y:S01]  /*22c0*/  MOV R45, RZ ;  /* 0x000000ff002d7202 */ /* 0x002fe20000000f00 */
[----:B------:R-:W3:Y:S04]  /*22d0*/  @!P2 LDG.E R46, desc[UR24][R6.64+-0x600] ;  /* 0xfffa0018062ea981 */ /* 0x000ee8000c1e1900 */
[----:B------:R-:W4:Y:S04]  /*22e0*/  @!P3 LDG.E R43, desc[UR24][R6.64+-0x780] ;  /* 0xfff88018062bb981 */ /* 0x000f28000c1e1900 */
[----:B------:R0:W5:Y:S04]  /*22f0*/  @!P0 LDG.E R44, desc[UR24][R40.64] ;  /* 0x00000018282c8981 */ /* 0x000168000c1e1900 */
[----:B------:R-:W3:Y:S01]  /*2300*/  @!P1 LDG.E R49, desc[UR24][R6.64+-0x480] ;  /* 0xfffb801806319981 */ /* 0x000ee2000c1e1900 */
[----:B------:R-:W-:-:S03]  /*2310*/  ISETP.GE.AND P1, PT, R12, UR44, PT ;  /* 0x0000002c0c007c0c */ /* 0x000fc6000bf26270 */
[----:B------:R-:W3:Y:S04]  /*2320*/  @!P4 LDG.E R45, desc[UR24][R6.64+-0x680] ;  /* 0xfff98018062dc981 */ /* 0x000ee8000c1e1900 */
[----:B------:R-:W3:Y:S04]  /*2330*/  @!P5 LDG.E R47, desc[UR24][R6.64+-0x580] ;  /* 0xfffa8018062fd981 */ /* 0x000ee8000c1e1900 */
[----:B------:R-:W3:Y:S04]  /*2340*/  @!P6 LDG.E R48, desc[UR24][R6.64+-0x500] ;  /* 0xfffb00180630e981 */ /* 0x000ee8000c1e1900 */
[----:B------:R-:W3:Y:S01]  /*2350*/  @!P1 LDG.E R50, desc[UR24][R6.64+-0x400] ;  /* 0xfffc001806329981 */ /* 0x000ee2000c1e1900 */
[----:B------:R-:W-:-:S02]  /*2360*/  ISETP.GE.AND P1, PT, R13, UR44, PT ;  /* 0x0000002c0d007c0c */ /* 0x000fc4000bf26270 */
[----:B------:R-:W-:Y:S02]  /*2370*/  ISETP.GE.AND P2, PT, R15, UR44, PT ;  /* 0x0000002c0f007c0c */ /* 0x000fe4000bf46270 */
[----:B------:R-:W-:Y:S02]  /*2380*/  ISETP.GE.AND P3, PT, R16, UR44, PT ;  /* 0x0000002c10007c0c */ /* 0x000fe4000bf66270 */
[----:B------:R-:W-:Y:S02]  /*2390*/  ISETP.GE.AND P4, PT, R17, UR44, PT ;  /* 0x0000002c11007c0c */ /* 0x000fe4000bf86270 */
[----:B------:R-:W-:-:S05]  /*23a0*/  ISETP.GE.AND P5, PT, R18, UR44, PT ;  /* 0x0000002c12007c0c */ /* 0x000fca000bfa6270 */
[----:B------:R-:W3:Y:S01]  /*23b0*/  @!P1 LDG.E R51, desc[UR24][R6.64+-0x380] ;  /* 0xfffc801806339981 */ /* 0x000ee2000c1e1900 */
[----:B------:R-:W-:Y:S02]  /*23c0*/  ISETP.GE.AND P1, PT, R14, UR44, PT ;  /* 0x0000002c0e007c0c */ /* 0x000fe4000bf26270 */
[----:B------:R-:W-:Y:S02]  /*23d0*/  ISETP.GE.AND P6, PT, R19, UR44, PT ;  /* 0x0000002c13007c0c */ /* 0x000fe4000bfc6270 */
[----:B0-----:R-:W-:Y:S01]  /*23e0*/  CS2R R40, SRZ ;  /* 0x0000000000287805 */ /* 0x001fe2000001ff00 */
        /* <DEDUP_REMOVED lines=9> */
[----:B------:R-:W-:Y:S02]  /*2480*/  MOV R65, RZ ;  /* 0x000000ff00417202 */ /* 0x000fe40000000f00 */
[----:B------:R-:W-:Y:S01]  /*2490*/  MOV R69, RZ ;  /* 0x000000ff00457202 */ /* 0x000fe20000000f00 */
[----:B-----5:R-:W-:Y:S04]  /*24a0*/  STS [R133], R44 ;  /* 0x0000002c85007388 */ /* 0x020fe80000000800 */
[----:B----4-:R-:W-:Y:S04]  /*24b0*/  STS [R132+0x80], R43 ;  /* 0x0000802b84007388 */ /* 0x010fe80000000800 */
        /* <DEDUP_REMOVED lines=298> */
.L_x_13243:
[----:B------:R-:W-:Y:S05]  /*3760*/  BSYNC B0 ;  /* 0x0000000000007941 */ /* 0x000fea0003800000 */
.L_x_13242:
        /* <DEDUP_REMOVED lines=14> */
[C---:B------:R-:W-:Y:S01]  /*3850*/  LEA R4, P1, R20.reuse, UR20, 0x2 ;  /* 0x0000001414047c11 */ /* 0x040fe2000f8210ff */
        /* <DEDUP_REMOVED lines=139> */
.L_x_13246:
[----:B------:R-:W-:Y:S05]  /*4110*/  BSYNC B0 ;  /* 0x0000000000007941 */ /* 0x000fea0003800000 */
.L_x_13245:
        /* <DEDUP_REMOVED lines=43> */
.L_x_13244:
        /* <DEDUP_REMOVED lines=88> */
.L_x_13326:
[----:B------:R-:W-:Y:S01]  /*4950*/  USHF.R.S32.HI UR53, URZ, 0x1f, UR7 ;  /* 0x0000001f3f357899 */ /* 0x000fe20008011407 */
[C---:B------:R-:W-:Y:S01]  /*4960*/  LOP3.LUT R2, R135.reuse, 0x7ffffe0, RZ, 0xc0, !PT ;  /* 0x07ffffe087027812 */ /* 0x040fe200078ec0ff */
[----:B------:R-:W-:Y:S01]  /*4970*/  UMOV UR22, UR28 ;  /* 0x0000001c00167c82 */ /* 0x000fe20008000000 */
[----:B--2---:R-:W2:Y:S01]  /*4980*/  LDL R31, [R1+0xc] ;  /* 0x00000c00011f7983 */ /* 0x004ea20000100800 */
[----:B------:R-:W-:Y:S01]  /*4990*/  UIMAD UR17, UR53, UR38, URZ ;  /* 0x00000026351172a4 */ /* 0x000fe2000f8e023f */
[----:B------:R-:W-:Y:S01]  /*49a0*/  UMOV UR23, UR21 ;  /* 0x0000001500177c82 */ /* 0x000fe20008000000 */
[----:B------:R-:W-:Y:S01]  /*49b0*/  LOP3.LUT R251, R135, 0x1f, RZ, 0xc0, !PT ;  /* 0x0000001f87fb7812 */ /* 0x000fe200078ec0ff */
[----:B------:R-:W-:Y:S01]  /*49c0*/  UIMAD.WIDE.U32 UR22, UR7, UR38, UR22 ;  /* 0x00000026071672a5 */ /* 0x000fe2000f8e0016 */
[----:B------:R-:W-:Y:S01]  /*49d0*/  SHF.L.U32 R4, R2, 0x5, RZ ;  /* 0x0000000502047819 */ /* 0x000fe200000006ff */
[----:B------:R-:W-:Y:S01]  /*49e0*/  UIMAD UR17, UR7, UR39, UR17 ;  /* 0x00000027071172a4 */ /* 0x000fe2000f8e0211 */
[----:B------:R-:W3:Y:S01]  /*49f0*/  LDL R30, [R1+0x8] ;  /* 0x00000800011e7983 */ /* 0x000ee20000100800 */
[----:B------:R-:W-:Y:S01]  /*4a00*/  ULEA UR44, UP0, UR22, UR40, 0x3 ;  /* 0x00000028162c7291 */ /* 0x000fe2000f80183f */
[----:B------:R-:W-:Y:S01]  /*4a10*/  LOP3.LUT R4, R4, 0xffffffe0, R251, 0xe2, !PT ;  /* 0xffffffe004047812 */ /* 0x000fe200078ee2fb */
[----:B------:R-:W-:Y:S01]  /*4a20*/  UIADD3 UR17, UR23, UR17, URZ ;  /* 0x0000001117117290 */ /* 0x000fe2000fffe03f */
[----:B------:R-:W-:Y:S01]  /*4a30*/  MOV R9, UR42 ;  /* 0x0000002a00097c02 */ /* 0x000fe20008000f00 */
[----:B------:R-:W4:Y:S01]  /*4a40*/  LDL R28, [R1] ;  /* 0x00000000011c7983 */ /* 0x000f220000100800 */
[----:B------:R-:W-:Y:S01]  /*4a50*/  SHF.R.S32.HI R5, RZ, 0x1f, R4 ;  /* 0x0000001fff057819 */ /* 0x000fe20000011404 */
[----:B------:R-:W-:-:S02]  /*4a60*/  ULEA.HI.X UR22, UR22, UR41, UR17, 0x3, UP0 ;  /* 0x0000002916167291 */ /* 0x000fc400080f1c11 */
[----:B------:R-:W-:Y:S01]  /*4a70*/  UIMAD UR17, UR53, UR42, URZ ;  /* 0x0000002a351172a4 */ /* 0x000fe2000f8e023f */
[C---:B------:R-:W-:Y:S01]  /*4a80*/  LOP3.LUT R6, R4.reuse, 0x20, RZ, 0xfc, !PT ;  /* 0x0000002004067812 */ /* 0x040fe200078efcff */
[----:B------:R-:W-:Y:S01]  /*4a90*/  IMAD.WIDE.U32 R8, R9, UR7, R4 ;  /* 0x0000000709087c25 */ /* 0x000fe2000f8e0004 */
[----:B------:R-:W-:Y:S01]  /*4aa0*/  LOP3.LUT R7, R4, 0x40, RZ, 0xfc, !PT ;  /* 0x0000004004077812 */ /* 0x000fe200078efcff */
[----:B------:R-:W-:Y:S01]  /*4ab0*/  UIMAD UR17, UR7, UR43, UR17 ;  /* 0x0000002b071172a4 */ /* 0x000fe2000f8e0211 */
[----:B------:R-:W-:Y:S01]  /*4ac0*/  ISETP.GE.AND P1, PT, R6, UR19, PT ;  /* 0x0000001306007c0c */ /* 0x000fe2000bf26270 */
[----:B------:R-:W4:Y:S01]  /*4ad0*/  LDL R29, [R1+0x4] ;  /* 0x00000400011d7983 */ /* 0x000f220000100800 */
[----:B------:R-:W-:Y:S02]  /*4ae0*/  ISETP.GE.AND P2, PT, R7, UR19, PT ;  /* 0x0000001307007c0c */ /* 0x000fe4000bf46270 */
[----:B------:R-:W-:Y:S02]  /*4af0*/  LOP3.LUT R5, R4, 0x60, RZ, 0xfc, !PT ;  /* 0x0000006004057812 */ /* 0x000fe400078efcff */
[----:B------:R-:W-:-:S02]  /*4b00*/  IADD3 R7, R9, UR17, RZ ;  /* 0x0000001109077c10 */ /* 0x000fc4000fffe0ff */
[----:B------:R-:W-:Y:S02]  /*4b10*/  LEA R6, P5, R8, UR14, 0x2 ;  /* 0x0000000e08067c11 */ /* 0x000fe4000f8a10ff */
[----:B------:R-:W-:Y:S02]  /*4b20*/  LOP3.LUT R9, R4, 0xa0, RZ, 0xfc, !PT ;  /* 0x000000a004097812 */ /* 0x000fe400078efcff */
[----:B------:R-:W-:Y:S02]  /*4b30*/  ISETP.GE.AND P3, PT, R5, UR19, PT ;  /* 0x0000001305007c0c */ /* 0x000fe4000bf66270 */
[----:B------:R-:W-:Y:S02]  /*4b40*/  LEA.HI.X R7, R8, UR15, R7, 0x2, P5 ;  /* 0x0000000f08077c11 */ /* 0x000fe4000a8f1407 */
[----:B------:R-:W-:Y:S01]  /*4b50*/  ISETP.GE.AND P5, PT, R9, UR19, PT ;  /* 0x0000001309007c0c */ /* 0x000fe2000bfa6270 */
[----:B------:R-:W-:Y:S02]  /*4b60*/  HFMA2.MMA R9, -RZ, RZ, 0, 0 ;  /* 0x00000000ff097435 */ /* 0x000fe400000001ff */
[----:B------:R-:W-:Y:S01]  /*4b70*/  HFMA2.MMA R5, -RZ, RZ, 0, 0 ;  /* 0x00000000ff057435 */ /* 0x000fe200000001ff */
[----:B------:R-:W-:-:S02]  /*4b80*/  LOP3.LUT R11, R4, 0x100, RZ, 0xfc, !PT ;  /* 0x00000100040b7812 */ /* 0x000fc400078efcff */
[C---:B------:R-:W-:Y:S02]  /*4b90*/  LOP3.LUT R10, R4.reuse, 0x80, RZ, 0xfc, !PT ;  /* 0x00000080040a7812 */ /* 0x040fe400078efcff */
[----:B------:R-:W-:Y:S02]  /*4ba0*/  MOV R2, UR44 ;  /* 0x0000002c00027c02 */ /* 0x000fe40008000f00 */
[----:B------:R-:W-:Y:S01]  /*4bb0*/  MOV R3, UR22 ;  /* 0x0000001600037c02 */ /* 0x000fe20008000f00 */
[----:B------:R-:W4:Y:S01]  /*4bc0*/  @!P3 LDG.E R9, desc[UR24][R6.64+0x180] ;  /* 0x000180180609b981 */ /* 0x000f22000c1e1900 */
[----:B------:R-:W-:Y:S01]  /*4bd0*/  ISETP.GE.AND P3, PT, R11, UR19, PT ;  /* 0x000000130b007c0c */ /* 0x000fe2000bf66270 */
[----:B------:R-:W-:Y:S01]  /*4be0*/  HFMA2.MMA R11, -RZ, RZ, 0, 0 ;  /* 0x00000000ff0b7435 */ /* 0x000fe200000001ff */
[----:B------:R-:W-:Y:S01]  /*4bf0*/  LOP3.LUT R8, R4, 0xc0, RZ, 0xfc, !PT ;  /* 0x000000c004087812 */ /* 0x000fe200078efcff */
[----:B------:R-:W4:Y:S01]  /*4c00*/  @!P1 LDG.E R5, desc[UR24][R6.64+0x80] ;  /* 0x0000801806059981 */ /* 0x000f22000c1e1900 */
[----:B------:R-:W-:-:S02]  /*4c10*/  ISETP.GE.AND P4, PT, R10, UR19, PT ;  /* 0x000000130a007c0c */ /* 0x000fc4000bf86270 */
[----:B------:R-:W-:Y:S01]  /*4c20*/  LOP3.LUT R13, R4, 0x140, RZ, 0xfc, !PT ;  /* 0x00000140040d7812 */ /* 0x000fe200078efcff */
[----:B------:R-:W4:Y:S01]  /*4c30*/  LDG.E.64 R2, desc[UR24][R2.64] ;  /* 0x0000001802027981 */ /* 0x000f22000c1e1b00 */
[----:B------:R-:W-:Y:S02]  /*4c40*/  MOV R10, RZ ;  /* 0x000000ff000a7202 */ /* 0x000fe40000000f00 */
[----:B------:R-:W-:Y:S01]  /*4c50*/  MOV R12, RZ ;  /* 0x000000ff000c7202 */ /* 0x000fe20000000f00 */
        /* <DEDUP_REMOVED lines=8> */
[----:B------:R-:W-:Y:S01]  /*4ce0*/  ISETP.GE.AND P2, PT, R8, UR19, PT ;  /* 0x0000001308007c0c */ /* 0x000fe2000bf46270 */
[----:B------:R-:W-:Y:S01]  /*4cf0*/  HFMA2.MMA R13, -RZ, RZ, 0, 0 ;  /* 0x00000000ff0d7435 */ /* 0x000fe200000001ff */
[C---:B------:R-:W-:Y:S01]  /*4d00*/  LOP3.LUT R8, R4.reuse, 0x120, RZ, 0xfc, !PT ;  /* 0x0000012004087812 */ /* 0x040fe200078efcff */
[----:B------:R-:W-:Y:S01]  /*4d10*/  HFMA2.MMA R18, -RZ, RZ, 0, 0 ;  /* 0x00000000ff127435 */ /* 0x000fe200000001ff */
[----:B------:R-:W-:Y:S01]  /*4d20*/  LOP3.LUT R17, R4, 0x1a0, RZ, 0xfc, !PT ;  /* 0x000001a004117812 */ /* 0x000fe200078efcff */
[----:B------:R-:W4:Y:S01]  /*4d30*/  @!P1 LDG.E R14, desc[UR24][R6.64+0x300] ;  /* 0x00030018060e9981 */ /* 0x000f22000c1e1900 */
[----:B------:R-:W-:Y:S02]  /*4d40*/  ISETP.GE.AND P4, PT, R8, UR19, PT ;  /* 0x0000001308007c0c */ /* 0x000fe4000bf86270 */
[C---:B------:R-:W-:Y:S01]  /*4d50*/  LOP3.LUT R15, R4.reuse, 0x180, RZ, 0xfc, !PT ;  /* 0x00000180040f7812 */ /* 0x040fe200078efcff */
[----:B------:R-:W4:Y:S01]  /*4d60*/  @!P3 LDG.E R16, desc[UR24][R6.64+0x400] ;  /* 0x000400180610b981 */ /* 0x000f22000c1e1900 */
[----:B------:R-:W-:Y:S01]  /*4d70*/  LOP3.LUT R8, R4, 0x160, RZ, 0xfc, !PT ;  /* 0x0000016004087812 */ /* 0x000fe200078efcff */
[----:B------:R-:W-:Y:S01]  /*4d80*/  HFMA2.MMA R20, -RZ, RZ, 0, 0 ;  /* 0x00000000ff147435 */ /* 0x000fe200000001ff */
[----:B------:R-:W-:Y:S01]  /*4d90*/  ISETP.GE.AND P3, PT, R17, UR19, PT ;  /* 0x0000001311007c0c */ /* 0x000fe2000bf66270 */
[----:B------:R-:W4:Y:S01]  /*4da0*/  @!P2 LDG.E R13, desc[UR24][R6.64+0x380] ;  /* 0x00038018060da981 */ /* 0x000f22000c1e1900 */
[----:B------:R-:W-:-:S02]  /*4db0*/  ISETP.GE.AND P1, PT, R8, UR19, PT ;  /* 0x0000001308007c0c */ /* 0x000fc4000bf26270 */
[C---:B------:R-:W-:Y:S01]  /*4dc0*/  LOP3.LUT R19, R4.reuse, 0x1c0, RZ, 0xfc, !PT ;  /* 0x000001c004137812 */ /* 0x040fe200078efcff */
[----:B------:R-:W4:Y:S01]  /*4dd0*/  @!P5 LDG.E R18, desc[UR24][R6.64+0x500] ;  /* 0x000500180612d981 */ /* 0x000f22000c1e1900 */
[C---:B------:R-:W-:Y:S02]  /*4de0*/  LOP3.LUT R17, R4.reuse, 0x1e0, RZ, 0xfc, !PT ;  /* 0x000001e004117812 */ /* 0x040fe400078efcff */
[C---:B------:R-:W-:Y:S02]  /*4df0*/  LOP3.LUT R21, R4.reuse, 0x200, RZ, 0xfc, !PT ;  /* 0x0000020004157812 */ /* 0x040fe400078efcff */
[----:B------:R-:W-:Y:S02]  /*4e00*/  LOP3.LUT R24, R4, 0x220, RZ, 0xfc, !PT ;  /* 0x0000022004187812 */ /* 0x000fe400078efcff */
[----:B------:R-:W-:Y:S02]  /*4e10*/  CS2R R22, SRZ ;  /* 0x0000000000167805 */ /* 0x000fe4000001ff00 */
[----:B------:R-:W-:-:S02]  /*4e20*/  ISETP.GE.AND P2, PT, R15, UR19, PT ;  /* 0x000000130f007c0c */ /* 0x000fc4000bf46270 */
[C---:B------:R-:W-:Y:S02]  /*4e30*/  LOP3.LUT R25, R4.reuse, 0x260, RZ, 0xfc, !PT ;  /* 0x0000026004197812 */ /* 0x040fe400078efcff */
[----:B01----:R-:W-:Y:S02]  /*4e40*/  CS2R R64, SRZ ;  /* 0x0000000000407805 */ /* 0x003fe4000001ff00 */
[----:B------:R-:W-:Y:S02]  /*4e50*/  MOV R15, RZ ;  /* 0x000000ff000f7202 */ /* 0x000fe40000000f00 */
[C---:B------:R-:W-:Y:S02]  /*4e60*/  LOP3.LUT R26, R4.reuse, 0x2a0, RZ, 0xfc, !PT ;  /* 0x000002a0041a7812 */ /* 0x040fe400078efcff */
[----:B------:R-:W-:Y:S02]  /*4e70*/  LOP3.LUT R27, R4, 0x2c0, RZ, 0xfc, !PT ;  /* 0x000002c0041b7812 */ /* 0x000fe400078efcff */
[----:B------:R-:W-:-:S02]  /*4e80*/  CS2R R66, SRZ ;  /* 0x0000000000427805 */ /* 0x000fc4000001ff00 */
[----:B------:R-:W-:Y:S01]  /*4e90*/  ISETP.GE.AND P5, PT, R17, UR19, PT ;  /* 0x0000001311007c0c */ /* 0x000fe2000bfa6270 */
[----:B------:R-:W4:Y:S01]  /*4ea0*/  @!P4 LDG.E R15, desc[UR24][R6.64+0x480] ;  /* 0x00048018060fc981 */ /* 0x000f22000c1e1900 */
[----:B------:R-:W-:Y:S02]  /*4eb0*/  MOV R17, RZ ;  /* 0x000000ff00117202 */ /* 0x000fe40000000f00 */
[----:B------:R-:W-:Y:S02]  /*4ec0*/  CS2R R68, SRZ ;  /* 0x0000000000447805 */ /* 0x000fe4000001ff00 */
[----:B------:R-:W-:Y:S01]  /*4ed0*/  ISETP.GE.AND P4, PT, R19, UR19, PT ;  /* 0x0000001313007c0c */ /* 0x000fe2000bf86270 */
[----:B------:R-:W4:Y:S01]  /*4ee0*/  @!P2 LDG.E R20, desc[UR24][R6.64+0x600] ;  /* 0x000600180614a981 */ /* 0x000f22000c1e1900 */
[----:B------:R-:W-:Y:S02]  /*4ef0*/  MOV R8, RZ ;  /* 0x000000ff00087202 */ /* 0x000fe40000000f00 */
[----:B------:R-:W-:-:S02]  /*4f00*/  CS2R R70, SRZ ;  /* 0x0000000000467805 */ /* 0x000fc4000001ff00 */
[----:B------:R-:W-:Y:S01]  /*4f10*/  MOV R19, RZ ;  /* 0x000000ff00137202 */ /* 0x000fe20000000f00 */
[----:B------:R-:W4:Y:S01]  /*4f20*/  @!P1 LDG.E R17, desc[UR24][R6.64+0x580] ;  /* 0x0005801806119981 */ /* 0x000f22000c1e1900 */
[----:B------:R-:W-:Y:S02]  /*4f30*/  ISETP.GE.AND P1, PT, R21, UR19, PT ;  /* 0x0000001315007c0c */ /* 0x000fe4000bf26270 */
[----:B------:R-:W-:Y:S02]  /*4f40*/  CS2R R130, SRZ ;  /* 0x0000000000827805 */ /* 0x000fe4000001ff00 */
[----:B------:R-:W-:Y:S01]  /*4f50*/  LOP3.LUT R21, R4, 0x240, RZ, 0xfc, !PT ;  /* 0x0000024004157812 */ /* 0x000fe200078efcff */
[----:B------:R-:W4:Y:S01]  /*4f60*/  @!P0 LDG.E R8, desc[UR24][R6.64] ;  /* 0x0000001806088981 */ /* 0x000f22000c1e1900 */
[----:B------:R-:W-:Y:S02]  /*4f70*/  ISETP.GE.AND P2, PT, R24, UR19, PT ;  /* 0x0000001318007c0c */ /* 0x000fe4000bf46270 */
[----:B------:R-:W-:-:S02]  /*4f80*/  CS2R R136, SRZ ;  /* 0x0000000000887805 */ /* 0x000fc4000001ff00 */
[----:B------:R-:W-:Y:S01]  /*4f90*/  MOV R138, RZ ;  /* 0x000000ff008a7202 */ /* 0x000fe20000000f00 */
[----:B------:R-:W4:Y:S01]  /*4fa0*/  @!P3 LDG.E R19, desc[UR24][R6.64+0x680] ;  /* 0x000680180613b981 */ /* 0x000f22000c1e1900 */
[----:B------:R-:W-:Y:S01]  /*4fb0*/  ISETP.GE.AND P3, PT, R21, UR19, PT ;  /* 0x0000001315007c0c */ /* 0x000fe2000bf66270 */
[----:B------:R-:W-:Y:S01]  /*4fc0*/  HFMA2.MMA R21, -RZ, RZ, 0, 0 ;  /* 0x00000000ff157435 */ /* 0x000fe200000001ff */
[----:B------:R-:W-:Y:S01]  /*4fd0*/  MOV R24, RZ ;  /* 0x000000ff00187202 */ /* 0x000fe20000000f00 */
[----:B------:R-:W4:Y:S01]  /*4fe0*/  @!P4 LDG.E R22, desc[UR24][R6.64+0x700] ;  /* 0x000700180616c981 */ /* 0x000f22000c1e1900 */
[----:B------:R-:W-:Y:S01]  /*4ff0*/  ISETP.GE.AND P4, PT, R25, UR19, PT ;  /* 0x0000001319007c0c */ /* 0x000fe2000bf86270 */
[----:B------:R-:W-:Y:S01]  /*5000*/  UIADD3 UR17, UR16, -0x1, URZ ;  /* 0xffffffff10117890 */ /* 0x000fe2000fffe03f */
[----:B------:R-:W-:Y:S01]  /*5010*/  LOP3.LUT R25, R4, 0x280, RZ, 0xfc, !PT ;  /* 0x0000028004197812 */ /* 0x000fe200078efcff */
[----:B------:R-:W4:Y:S01]  /*5020*/  @!P5 LDG.E R23, desc[UR24][R6.64+0x780] ;  /* 0x000780180617d981 */ /* 0x000f22000c1e1900 */
[----:B------:R-:W-:Y:S01]  /*5030*/  FADD.FTZ R152, R93, UR5 ;  /* 0x000000055d987e21 */ /* 0x000fe20008010000 */
[----:B------:R-:W-:-:S02]  /*5040*/  ULDC.64 UR44, c[0x0][0x268] ;  /* 0x00009a00002c7ab9 */ /* 0x000fc40000000a00 */
[----:B------:R-:W4:Y:S01]  /*5050*/  @!P2 LDG.E R24, desc[UR24][R6.64+0x880] ;  /* 0x000880180618a981 */ /* 0x000f22000c1e1900 */
[----:B------:R-:W-:-:S03]  /*5060*/  ISETP.GE.AND P2, PT, R26, UR19, PT ;  /* 0x000000131a007c0c */ /* 0x000fc6000bf46270 */
[----:B------:R-:W4:Y:S01]  /*5070*/  @!P3 LDG.E R64, desc[UR24][R6.64+0x900] ;  /* 0x000900180640b981 */ /* 0x000f22000c1e1900 */
[----:B------:R-:W-:-:S03]  /*5080*/  ISETP.GE.AND P3, PT, R27, UR19, PT ;  /* 0x000000131b007c0c */ /* 0x000fc6000bf66270 */
[----:B------:R-:W4:Y:S01]  /*5090*/  @!P1 LDG.E R21, desc[UR24][R6.64+0x800] ;  /* 0x0008001806159981 */ /* 0x000f22000c1e1900 */
[----:B------:R-:W-:Y:S02]  /*50a0*/  ISETP.GE.AND P1, PT, R25, UR19, PT ;  /* 0x0000001319007c0c */ /* 0x000fe4000bf26270 */
        /* <DEDUP_REMOVED lines=19> */
[----:B------:R-:W-:-:S03]  /*51e0*/  LOP3.LUT R26, R4, 0x3a0, RZ, 0xfc, !PT ;  /* 0x000003a0041a7812 */ /* 0x000fc600078efcff */
[----:B------:R-:W4:Y:S01]  /*51f0*/  @!P4 LDG.E R71, desc[UR24][R6.64+0xd00] ;  /* 0x000d00180647c981 */ /* 0x000f22000c1e1900 */
[----:B------:R-:W-:Y:S02]  /*5200*/  SHF.L.U32 R25, R135, 0x5, RZ ;  /* 0x0000000587197819 */ /* 0x000fe400000006ff */
[----:B------:R-:W-:Y:S01]  /*5210*/  ISETP.GE.AND P3, PT, R26, UR19, PT ;  /* 0x000000131a007c0c */ /* 0x000fe2000bf66270 */
[----:B------:R-:W4:Y:S01]  /*5220*/  @!P1 LDG.E R136, desc[UR24][R6.64+0xd80] ;  /* 0x000d801806889981 */ /* 0x000f22000c1e1900 */
[----:B------:R-:W-:Y:S02]  /*5230*/  LOP3.LUT R25, R25, 0xffffffe0, R251, 0xe2, !PT ;  /* 0xffffffe019197812 */ /* 0x000fe400078ee2fb */
[----:B------:R-:W-:Y:S01]  /*5240*/  LOP3.LUT R4, R4, 0x3c0, RZ, 0xfc, !PT ;  /* 0x000003c004047812 */ /* 0x000fe200078efcff */
[----:B------:R-:W4:Y:S01]  /*5250*/  @!P2 LDG.E R131, desc[UR24][R6.64+0xe00] ;  /* 0x000e00180683a981 */ /* 0x000f22000c1e1900 */
[----:B------:R-:W-:Y:S02]  /*5260*/  LOP3.LUT R25, R25, 0x3e0, RZ, 0xfc, !PT ;  /* 0x000003e019197812 */ /* 0x000fe400078efcff */
[----:B------:R-:W-:-:S02]  /*5270*/  ISETP.GE.AND P1, PT, R4, UR19, PT ;  /* 0x0000001304007c0c */ /* 0x000fc4000bf26270 */
[----:B------:R-:W-:Y:S01]  /*5280*/  ISETP.GE.AND P2, PT, R25, UR19, PT ;  /* 0x0000001319007c0c */ /* 0x000fe2000bf46270 */
[----:B------:R-:W-:Y:S02]  /*5290*/  HFMA2.MMA R4, -RZ, RZ, 0, 0 ;  /* 0x00000000ff047435 */ /* 0x000fe400000001ff */
[----:B------:R-:W4:Y:S08]  /*52a0*/  @!P3 LDG.E R137, desc[UR24][R6.64+0xe80] ;  /* 0x000e80180689b981 */ /* 0x000f30000c1e1900 */
[----:B------:R-:W4:Y:S04]  /*52b0*/  @!P1 LDG.E R4, desc[UR24][R6.64+0xf00] ;  /* 0x000f001806049981 */ /* 0x000f28000c1e1900 */
[----:B------:R0:W4:Y:S01]  /*52c0*/  @!P2 LDG.E R138, desc[UR24][R6.64+0xf80] ;  /* 0x000f8018068aa981 */ /* 0x000122000c1e1900 */
[----:B------:R-:W-:-:S04]  /*52d0*/  ULEA.HI UR22, UR17, UR17, URZ, 0x1 ;  /* 0x0000001111167291 */ /* 0x000fc8000f8f083f */
[----:B------:R-:W-:-:S04]  /*52e0*/  ULOP3.LUT UR22, UR22, 0xfffffe, URZ, 0xc0, !UPT ;  /* 0x00fffffe16167892 */ /* 0x000fc8000f8ec03f */
[----:B------:R-:W-:-:S04]  /*52f0*/  UIADD3 UR17, UR17, -UR22, URZ ;  /* 0x8000001611117290 */ /* 0x000fc8000fffe03f */
[----:B------:R-:W-:-:S03]  /*5300*/  ULEA UR17, UR17, UR7, 0x8 ;  /* 0x0000000711117291 */ /* 0x000fc6000f8e403f */
[----:B------:R-:W1:Y:S01]  /*5310*/  S2UR UR22, SR_CgaCtaId ;  /* 0x00000000001679c3 */ /* 0x000e620000008800 */
[----:B------:R-:W-:Y:S02]  /*5320*/  ISETP.NE.AND P3, PT, R135, RZ, PT ;  /* 0x000000ff8700720c */ /* 0x000fe40003f65270 */
[----:B------:R-:W-:Y:S02]  /*5330*/  MOV R26, UR17 ;  /* 0x00000011001a7c02 */ /* 0x000fe40008000f00 */
[----:B------:R-:W-:Y:S01]  /*5340*/  ISETP.NE.AND P1, PT, R251, RZ, PT ;  /* 0x000000fffb00720c */ /* 0x000fe20003f25270 */
[----:B------:R-:W-:Y:S01]  /*5350*/  FADD.FTZ R27, R98, UR5 ;  /* 0x00000005621b7e21 */ /* 0x000fe20008010000 */
[----:B------:R-:W-:Y:S02]  /*5360*/  UMOV UR17, 0x400 ;  /* 0x0000040000117882 */ /* 0x000fe40000000000 */
[----:B-1----:R-:W-:Y:S01]  /*5370*/  ULEA UR17, UR22, UR17, 0x18 ;  /* 0x0000001116117291 */ /* 0x002fe2000f8ec03f */
[----:B--2---:R-:W-:Y:S01]  /*5380*/  FADD.FTZ R31, R31, UR5 ;  /* 0x000000051f1f7e21 */ /* 0x004fe20008010000 */
[----:B---3--:R-:W-:Y:S01]  /*5390*/  FADD.FTZ R30, R30, UR5 ;  /* 0x000000051e1e7e21 */ /* 0x008fe20008010000 */
[----:B----4-:R-:W-:Y:S01]  /*53a0*/  FADD.FTZ R28, R28, UR5 ;  /* 0x000000051c1c7e21 */ /* 0x010fe20008010000 */
[----:B------:R-:W-:Y:S01]  /*53b0*/  FADD.FTZ R29, R29, UR5 ;  /* 0x000000051d1d7e21 */ /* 0x000fe20008010000 */
[----:B------:R-:W-:-:S13]  /*53c0*/  R2UR UR52, R3 ;  /* 0x00000000033472ca */ /* 0x000fda00000e0000 */
[----:B------:R-:W-:-:S04]  /*53d0*/  FMUL.FTZ R3, R31, UR52 ;  /* 0x000000341f037c20 */ /* 0x000fc80008410000 */
[----:B------:R-:W-:Y:S01]  /*53e0*/  FMUL.RZ R25, R3, 0.15915493667125701904 ;  /* 0x3e22f98303197820 */ /* 0x000fe2000040c000 */
[----:B------:R-:W-:-:S04]  /*53f0*/  FMUL.FTZ R3, R30, UR52 ;  /* 0x000000341e037c20 */ /* 0x000fc80008410000 */
[----:B0-----:R-:W-:Y:S01]  /*5400*/  FMUL.RZ R7, R3, 0.15915493667125701904 ;  /* 0x3e22f98303077820 */ /* 0x001fe2000040c000 */
[----:B------:R-:W-:Y:S01]  /*5410*/  IADD3 R3, R135, 0x200, RZ ;  /* 0x0000020087037810 */ /* 0x000fe20007ffe0ff */
[----:B------:R-:W-:Y:S03]  /*5420*/  MUFU.SIN R140, R25 ;  /* 0x00000019008c7308 */ /* 0x000fe60000000400 */
[----:B------:R-:W-:Y:S01]  /*5430*/  SEL R139, R26, R3, !P3 ;  /* 0x000000031a8b7207 */ /* 0x000fe20005800000 */
[----:B------:R-:W-:-:S04]  /*5440*/  FMUL.FTZ R3, R28, UR52 ;  /* 0x000000341c037c20 */ /* 0x000fc80008410000 */
[----:B------:R0:W-:Y:S02]  /*5450*/  MUFU.COS R142, R25 ;  /* 0x00000019008e7308 */ /* 0x0001e40000000000 */
[----:B0-----:R-:W-:-:S04]  /*5460*/  MOV R25, UR16 ;  /* 0x0000001000197c02 */ /* 0x001fc80008000f00 */
[----:B------:R-:W-:Y:S01]  /*5470*/  ISETP.LT.OR P2, PT, R25, 0x2, P1 ;  /* 0x000000021900780c */ /* 0x000fe20000f41670 */
[----:B------:R-:W-:Y:S01]  /*5480*/  FMUL.RZ R25, R3, 0.15915493667125701904 ;  /* 0x3e22f98303197820 */ /* 0x000fe2000040c000 */
[----:B------:R-:W-:Y:S01]  /*5490*/  FMUL.FTZ R3, R27, UR52 ;  /* 0x000000341b037c20 */ /* 0x000fe20008410000 */
[----:B------:R-:W-:-:S04]  /*54a0*/  FMUL.FTZ R6, R29, UR52 ;  /* 0x000000341d067c20 */ /* 0x000fc80008410000 */
[----:B------:R-:W-:Y:S01]  /*54b0*/  FMUL.RZ R6, R6, 0.15915493667125701904 ;  /* 0x3e22f98306067820 */ /* 0x000fe2000040c000 */
[----:B------:R-:W-:Y:S04]  /*54c0*/  STS [R133], R8 ;  /* 0x0000000885007388 */ /* 0x000fe80000000800 */
[----:B------:R0:W-:Y:S04]  /*54d0*/  STS [R132+0x80], R5 ;  /* 0x0000800584007388 */ /* 0x0001e80000000800 */
[----:B------:R1:W-:Y:S04]  /*54e0*/  STS [R129+0x100], R10 ;  /* 0x0001000a81007388 */ /* 0x0003e80000000800 */
[----:B------:R2:W-:Y:S01]  /*54f0*/  STS [R128+0x180], R9 ;  /* 0x0001800980007388 */ /* 0x0005e20000000800 */
[----:B0-----:R-:W-:-:S03]  /*5500*/  IADD3 R5, R134, 0x220, RZ ;  /* 0x0000022086057810 */ /* 0x001fc60007ffe0ff */
[----:B------:R0:W-:Y:S01]  /*5510*/  STS [R127+0x200], R12 ;  /* 0x0002000c7f007388 */ /* 0x0001e20000000800 */
[----:B-1----:R-:W-:Y:S01]  /*5520*/  FMUL.RZ R10, R3, 0.15915493667125701904 ;  /* 0x3e22f983030a7820 */ /* 0x002fe2000040c000 */
[----:B------:R-:W-:Y:S02]  /*5530*/  IADD3 R3, R134, 0x200, RZ ;  /* 0x0000020086037810 */ /* 0x000fe40007ffe0ff */
[----:B------:R-:W-:Y:S01]  /*5540*/  STS [R126+0x280], R11 ;  /* 0x0002800b7e007388 */ /* 0x000fe20000000800 */
[-C--:B------:R-:W-:Y:S02]  /*5550*/  LEA.HI.SX32 R5, R5, R134.reuse, 0x1b ;  /* 0x0000008605057211 */ /* 0x080fe400078fdaff */
[----:B------:R-:W-:Y:S01]  /*5560*/  LEA.HI.SX32 R3, R3, R134, 0x1b ;  /* 0x0000008603037211 */ /* 0x000fe200078fdaff */
[----:B------:R-:W-:Y:S01]  /*5570*/  STS [R125+0x300], R14 ;  /* 0x0003000e7d007388 */ /* 0x000fe20000000800 */
[----:B------:R-:W-:Y:S03]  /*5580*/  MUFU.SIN R205, R6 ;  /* 0x0000000600cd7308 */ /* 0x000fe60000000400 */
[----:B------:R-:W-:Y:S04]  /*5590*/  STS [R124+0x380], R13 ;  /* 0x0003800d7c007388 */ /* 0x000fe80000000800 */
[----:B------:R-:W-:Y:S01]  /*55a0*/  STS [R123+0x400], R16 ;  /* 0x000400107b007388 */ /* 0x000fe20000000800 */
[----:B------:R1:W-:Y:S03]  /*55b0*/  MUFU.COS R204, R6 ;  /* 0x0000000600cc7308 */ /* 0x0003e60000000000 */
[----:B------:R-:W-:Y:S01]  /*55c0*/  STS [R122+0x480], R15 ;  /* 0x0004800f7a007388 */ /* 0x000fe20000000800 */
[----:B------:R-:W-:-:S03]  /*55d0*/  LEA R5, R5, UR17, 0x2 ;  /* 0x0000001105057c11 */ /* 0x000fc6000f8e10ff */
[----:B------:R-:W-:Y:S01]  /*55e0*/  STS [R121+0x500], R18 ;  /* 0x0005001279007388 */ /* 0x000fe20000000800 */
[----:B-1----:R-:W-:-:S03]  /*55f0*/  LEA R6, R3, UR17, 0x2 ;  /* 0x0000001103067c11 */ /* 0x002fc6000f8e10ff */
[----:B------:R-:W-:Y:S01]  /*5600*/  STS [R120+0x580], R17 ;  /* 0x0005801178007388 */ /* 0x000fe20000000800 */
[----:B------:R-:W-:Y:S01]  /*5610*/  FADD.FTZ R26, R97, UR5 ;  /* 0x00000005611a7e21 */ /* 0x000fe20008010000 */
[----:B------:R-:W-:Y:S02]  /*5620*/  IADD3 R3, R134, 0x280, RZ ;  /* 0x0000028086037810 */ /* 0x000fe40007ffe0ff */
[----:B------:R-:W-:Y:S04]  /*5630*/  STS [R119+0x600], R20 ;  /* 0x0006001477007388 */ /* 0x000fe80000000800 */
[----:B------:R-:W-:Y:S01]  /*5640*/  STS [R118+0x680], R19 ;  /* 0x0006801376007388 */ /* 0x000fe20000000800 */
[----:B------:R-:W-:-:S03]  /*5650*/  FMUL.FTZ R8, R26, UR52 ;  /* 0x000000341a087c20 */ /* 0x000fc60008410000 */
[----:B------:R-:W-:Y:S01]  /*5660*/  STS [R117+0x700], R22 ;  /* 0x0007001675007388 */ /* 0x000fe20000000800 */
[----:B------:R-:W-:-:S03]  /*5670*/  LEA.HI.SX32 R3, R3, R134, 0x1b ;  /* 0x0000008603037211 */ /* 0x000fc600078fdaff */
[----:B------:R-:W-:Y:S01]  /*5680*/  STS [R116+0x780], R23 ;  /* 0x0007801774007388 */ /* 0x000fe20000000800 */
[----:B------:R-:W-:Y:S03]  /*5690*/  MUFU.SIN R207, R7 ;  /* 0x0000000700cf7308 */ /* 0x000fe60000000400 */
[----:B------:R1:W-:Y:S01]  /*56a0*/  STS [R6+0x800], R21 ;  /* 0x0008001506007388 */ /* 0x0003e20000000800 */
[----:B--2---:R-:W-:-:S03]  /*56b0*/  IADD3 R9, R134, 0x260, RZ ;  /* 0x0000026086097810 */ /* 0x004fc60007ffe0ff */
[----:B------:R2:W-:Y:S01]  /*56c0*/  STS [R5+0x880], R24 ;  /* 0x0008801805007388 */ /* 0x0005e20000000800 */
[----:B------:R3:W-:Y:S01]  /*56d0*/  MUFU.COS R206, R7 ;  /* 0x0000000700ce7308 */ /* 0x0007e20000000000 */
[----:B0-----:R-:W-:Y:S01]  /*56e0*/  FMUL.RZ R12, R8, 0.15915493667125701904 ;  /* 0x3e22f983080c7820 */ /* 0x001fe2000040c000 */
[-C--:B------:R-:W-:Y:S02]  /*56f0*/  LEA.HI.SX32 R9, R9, R134.reuse, 0x1b ;  /* 0x0000008609097211 */ /* 0x080fe400078fdaff */
[----:B-1----:R-:W-:Y:S01]  /*5700*/  LEA R6, R3, UR17, 0x2 ;  /* 0x0000001103067c11 */ /* 0x002fe2000f8e10ff */
[----:B--2---:R-:W-:Y:S01]  /*5710*/  FADD.FTZ R24, R95, UR5 ;  /* 0x000000055f187e21 */ /* 0x004fe20008010000 */
[----:B---3--:R-:W-:Y:S02]  /*5720*/  IADD3 R7, R134, 0x240, RZ ;  /* 0x0000024086077810 */ /* 0x008fe40007ffe0ff */
[----:B------:R-:W-:Y:S01]  /*5730*/  MUFU.SIN R202, R25 ;  /* 0x0000001900ca7308 */ /* 0x000fe20000000400 */
[----:B------:R-:W-:Y:S01]  /*5740*/  FMUL.FTZ R3, R24, UR52 ;  /* 0x0000003418037c20 */ /* 0x000fe20008410000 */
[----:B------:R-:W-:-:S02]  /*5750*/  LEA.HI.SX32 R7, R7, R134, 0x1b ;  /* 0x0000008607077211 */ /* 0x000fc400078fdaff */
[----:B------:R-:W-:-:S04]  /*5760*/  IADD3 R11, R134, 0x2a0, RZ ;  /* 0x000002a0860b7810 */ /* 0x000fc80007ffe0ff */
[----:B------:R0:W-:Y:S01]  /*5770*/  MUFU.COS R203, R25 ;  /* 0x0000001900cb7308 */ /* 0x0001e20000000000 */
[C---:B------:R-:W-:Y:S02]  /*5780*/  IADD3 R13, R134.reuse, 0x2c0, RZ ;  /* 0x000002c0860d7810 */ /* 0x040fe40007ffe0ff */
[----:B------:R-:W-:Y:S02]  /*5790*/  IADD3 R15, R134, 0x2e0, RZ ;  /* 0x000002e0860f7810 */ /* 0x000fe40007ffe0ff */
[----:B------:R-:W-:-:S03]  /*57a0*/  LEA R7, R7, UR17, 0x2 ;  /* 0x0000001107077c11 */ /* 0x000fc6000f8e10ff */
[----:B------:R-:W-:Y:S01]  /*57b0*/  MUFU.SIN R198, R12 ;  /* 0x0000000c00c67308 */ /* 0x000fe20000000400 */
[----:B0-----:R-:W-:Y:S01]  /*57c0*/  FADD.FTZ R25, R96, UR5 ;  /* 0x0000000560197e21 */ /* 0x001fe20008010000 */
[----:B------:R-:W-:Y:S02]  /*57d0*/  LEA R9, R9, UR17, 0x2 ;  /* 0x0000001109097c11 */ /* 0x000fe4000f8e10ff */
[----:B------:R-:W-:Y:S01]  /*57e0*/  LEA.HI.SX32 R11, R11, R134, 0x1b ;  /* 0x000000860b0b7211 */ /* 0x000fe200078fdaff */
[----:B------:R-:W-:-:S03]  /*57f0*/  FMUL.FTZ R8, R25, UR52 ;  /* 0x0000003419087c20 */ /* 0x000fc60008410000 */
[----:B------:R0:W-:Y:S01]  /*5800*/  MUFU.COS R199, R12 ;  /* 0x0000000c00c77308 */ /* 0x0001e20000000000 */
[----:B------:R-:W-:Y:S02]  /*5810*/  IADD3 R5, R134, 0x320, RZ ;  /* 0x0000032086057810 */ /* 0x000fe40007ffe0ff */
[-C--:B------:R-:W-:Y:S02]  /*5820*/  LEA.HI.SX32 R13, R13, R134.reuse, 0x1b ;  /* 0x000000860d0d7211 */ /* 0x080fe400078fdaff */
[----:B------:R-:W-:Y:S01]  /*5830*/  R2UR UR51, R2 ;  /* 0x00000000023372ca */ /* 0x000fe200000e0000 */
[----:B0-----:R-:W-:Y:S01]  /*5840*/  FMUL.RZ R12, R3, 0.15915493667125701904 ;  /* 0x3e22f983030c7820 */ /* 0x001fe2000040c000 */
[----:B------:R-:W-:Y:S01]  /*5850*/  IADD3 R3, R134, 0x300, RZ ;  /* 0x0000030086037810 */ /* 0x000fe20007ffe0ff */
[----:B------:R-:W-:Y:S01]  /*5860*/  MUFU.SIN R200, R10 ;  /* 0x0000000a00c87308 */ /* 0x000fe20000000400 */
[-C--:B------:R-:W-:Y:S01]  /*5870*/  LEA.HI.SX32 R15, R15, R134.reuse, 0x1b ;  /* 0x000000860f0f7211 */ /* 0x080fe200078fdaff */
[----:B------:R0:W-:Y:S01]  /*5880*/  STS [R7+0x900], R64 ;  /* 0x0009004007007388 */ /* 0x0001e20000000800 */
[----:B------:R-:W-:-:S02]  /*5890*/  LEA.HI.SX32 R3, R3, R134, 0x1b ;  /* 0x0000008603037211 */ /* 0x000fc400078fdaff */
[----:B------:R-:W-:Y:S01]  /*58a0*/  LEA R11, R11, UR17, 0x2 ;  /* 0x000000110b0b7c11 */ /* 0x000fe2000f8e10ff */
[----:B------:R-:W-:Y:S01]  /*58b0*/  STS [R9+0x980], R66 ;  /* 0x0009804209007388 */ /* 0x000fe20000000800 */
[----:B------:R-:W-:Y:S01]  /*58c0*/  LEA.HI.SX32 R5, R5, R134, 0x1b ;  /* 0x0000008605057211 */ /* 0x000fe200078fdaff */
[----:B------:R1:W-:Y:S01]  /*58d0*/  MUFU.COS R201, R10 ;  /* 0x0000000a00c97308 */ /* 0x0003e20000000000 */
[----:B------:R-:W-:Y:S01]  /*58e0*/  LEA R15, R15, UR17, 0x2 ;  /* 0x000000110f0f7c11 */ /* 0x000fe2000f8e10ff */
[----:B------:R2:W-:Y:S01]  /*58f0*/  STS [R6+0xa00], R65 ;  /* 0x000a004106007388 */ /* 0x0005e20000000800 */
[----:B0-----:R-:W-:Y:S01]  /*5900*/  IADD3 R7, R134, 0x340, RZ ;  /* 0x0000034086077810 */ /* 0x001fe20007ffe0ff */
[----:B-1----:R-:W-:Y:S01]  /*5910*/  FMUL.RZ R10, R8, 0.15915493667125701904 ;  /* 0x3e22f983080a7820 */ /* 0x002fe2000040c000 */
[----:B------:R-:W-:Y:S02]  /*5920*/  LEA R8, R13, UR17, 0x2 ;  /* 0x000000110d087c11 */ /* 0x000fe4000f8e10ff */
[----:B--2---:R-:W-:Y:S01]  /*5930*/  LEA R6, R3, UR17, 0x2 ;  /* 0x0000001103067c11 */ /* 0x004fe2000f8e10ff */
[----:B------:R-:W-:Y:S01]  /*5940*/  STS [R11+0xa80], R68 ;  /* 0x000a80440b007388 */ /* 0x000fe20000000800 */
[----:B------:R-:W-:-:S02]  /*5950*/  LEA R5, R5, UR17, 0x2 ;  /* 0x0000001105057c11 */ /* 0x000fc4000f8e10ff */
[----:B------:R-:W-:Y:S01]  /*5960*/  LEA.HI.SX32 R7, R7, R134, 0x1b ;  /* 0x0000008607077211 */ /* 0x000fe200078fdaff */
[----:B------:R0:W-:Y:S04]  /*5970*/  STS [R8+0xb00], R67 ;  /* 0x000b004308007388 */ /* 0x0001e80000000800 */
[----:B------:R-:W-:Y:S01]  /*5980*/  STS [R15+0xb80], R70 ;  /* 0x000b80460f007388 */ /* 0x000fe20000000800 */
[----:B------:R-:W-:Y:S01]  /*5990*/  FADD.FTZ R23, R94, UR5 ;  /* 0x000000055e177e21 */ /* 0x000fe20008010000 */
[----:B------:R-:W-:Y:S01]  /*59a0*/  IADD3 R3, R134, 0x360, RZ ;  /* 0x0000036086037810 */ /* 0x000fe20007ffe0ff */
[----:B------:R-:W-:Y:S01]  /*59b0*/  FMUL.FTZ R2, R152, UR52 ;  /* 0x0000003498027c20 */ /* 0x000fe20008410000 */
[----:B------:R-:W-:Y:S01]  /*59c0*/  STS [R6+0xc00], R69 ;  /* 0x000c004506007388 */ /* 0x000fe20000000800 */
[----:B------:R-:W-:Y:S01]  /*59d0*/  UIMAD UR58, UR18, UR44, URZ ;  /* 0x0000002c123a72a4 */ /* 0x000fe2000f8e023f */
[----:B0-----:R-:W-:Y:S01]  /*59e0*/  LEA R8, R7, UR17, 0x2 ;  /* 0x0000001107087c11 */ /* 0x001fe2000f8e10ff */
[----:B------:R-:W0:Y:S01]  /*59f0*/  @!P2 LDC R68, c[0x0][0x21c] ;  /* 0x00008700ff44ab82 */ /* 0x000e220000000800 */
[----:B------:R1:W-:Y:S01]  /*5a00*/  STS [R5+0xc80], R130 ;  /* 0x000c808205007388 */ /* 0x0003e20000000800 */
[----:B------:R-:W-:Y:S01]  /*5a10*/  IADD3 R7, R134, 0x380, RZ ;  /* 0x0000038086077810 */ /* 0x000fe20007ffe0ff */
[----:B------:R-:W-:-:S03]  /*5a20*/  FMUL.FTZ R9, R23, UR52 ;  /* 0x0000003417097c20 */ /* 0x000fc60008410000 */
[-C--:B------:R-:W-:Y:S02]  /*5a30*/  LEA.HI.SX32 R7, R7, R134.reuse, 0x1b ;  /* 0x0000008607077211 */ /* 0x080fe400078fdaff */
[----:B-1----:R-:W-:Y:S01]  /*5a40*/  MOV R130, UR51 ;  /* 0x0000003300827c02 */ /* 0x002fe20008000f00 */
[----:B------:R1:W-:Y:S01]  /*5a50*/  STS [R8+0xd00], R71 ;  /* 0x000d004708007388 */ /* 0x0003e20000000800 */
[----:B------:R-:W-:-:S03]  /*5a60*/  LEA.HI.SX32 R3, R3, R134, 0x1b ;  /* 0x0000008603037211 */ /* 0x000fc600078fdaff */
[----:B------:R-:W-:Y:S01]  /*5a70*/  FMUL.FTZ R130, R130, 1.4426950216293334961 ;  /* 0x3fb8aa3b82827820 */ /* 0x000fe20000410000 */
[----:B------:R-:W-:Y:S01]  /*5a80*/  UIMAD.WIDE.U32 UR22, UR10, UR44, URZ ;  /* 0x0000002c0a1672a5 */ /* 0x000fe2000f8e003f */
[----:B------:R-:W-:Y:S01]  /*5a90*/  MUFU.SIN R196, R10 ;  /* 0x0000000a00c47308 */ /* 0x000fe20000000400 */
[----:B------:R-:W-:Y:S01]  /*5aa0*/  UIMAD UR58, UR10, UR45, UR58 ;  /* 0x0000002d0a3a72a4 */ /* 0x000fe2000f8e023a */
[----:B-1----:R-:W-:Y:S01]  /*5ab0*/  FMUL.RZ R8, R2, 0.15915493667125701904 ;  /* 0x3e22f98302087820 */ /* 0x002fe2000040c000 */
[----:B------:R-:W-:Y:S01]  /*5ac0*/  LEA R2, R7, UR17, 0x2 ;  /* 0x0000001107027c11 */ /* 0x000fe2000f8e10ff */
[----:B------:R-:W-:Y:S01]  /*5ad0*/  FMUL.FTZ R7, R31, R130 ;  /* 0x000000821f077220 */ /* 0x000fe20000410000 */
[----:B------:R-:W-:-:S03]  /*5ae0*/  LEA R3, R3, UR17, 0x2 ;  /* 0x0000001103037c11 */ /* 0x000fc6000f8e10ff */
[----:B------:R1:W-:Y:S01]  /*5af0*/  MUFU.COS R197, R10 ;  /* 0x0000000a00c57308 */ /* 0x0003e20000000000 */
[----:B------:R-:W-:Y:S01]  /*5b00*/  ULDC.64 UR44, c[0x0][0x270] ;  /* 0x00009c00002c7ab9 */ /* 0x000fe20000000a00 */
[----:B------:R-:W-:Y:S01]  /*5b10*/  UIADD3 UR23, UR23, UR58, URZ ;  /* 0x0000003a17177290 */ /* 0x000fe2000fffe03f */
[----:B------:R-:W-:Y:S01]  /*5b20*/  FADD.FTZ R22, R92, UR5 ;  /* 0x000000055c167e21 */ /* 0x000fe20008010000 */
[----:B------:R-:W-:Y:S01]  /*5b30*/  UIMAD UR53, UR53, UR44, URZ ;  /* 0x0000002c353572a4 */ /* 0x000fe2000f8e023f */
[----:B-1----:R-:W-:Y:S01]  /*5b40*/  FMUL.RZ R10, R9, 0.15915493667125701904 ;  /* 0x3e22f983090a7820 */ /* 0x002fe2000040c000 */
[C---:B------:R-:W-:Y:S02]  /*5b50*/  IADD3 R9, R134.reuse, 0x3a0, RZ ;  /* 0x000003a086097810 */ /* 0x040fe40007ffe0ff */
[----:B------:R-:W1:Y:S01]  /*5b60*/  MUFU.EX2 R7, R7 ;  /* 0x0000000700077308 */ /* 0x000e620000000800 */
[----:B------:R2:W-:Y:S01]  /*5b70*/  STS [R3+0xd80], R136 ;  /* 0x000d808803007388 */ /* 0x0005e20000000800 */
[----:B------:R-:W-:Y:S01]  /*5b80*/  UIMAD UR53, UR7, UR45, UR53 ;  /* 0x0000002d073572a4 */ /* 0x000fe2000f8e0235 */
[----:B------:R-:W-:Y:S01]  /*5b90*/  LEA.HI.SX32 R9, R9, R134, 0x1b ;  /* 0x0000008609097211 */ /* 0x000fe200078fdaff */
[----:B------:R-:W-:Y:S01]  /*5ba0*/  UIMAD.WIDE.U32 UR22, UR7, UR44, UR22 ;  /* 0x0000002c071672a5 */ /* 0x000fe2000f8e0016 */
[----:B------:R3:W-:Y:S02]  /*5bb0*/  STS [R2+0xe00], R131 ;  /* 0x000e008302007388 */ /* 0x0007e40000000800 */
[----:B------:R-:W-:Y:S01]  /*5bc0*/  ULDC.64 UR44, c[0x0][0x2e0] ;  /* 0x0000b800002c7ab9 */ /* 0x000fe20000000a00 */
[----:B------:R-:W-:Y:S01]  /*5bd0*/  LEA R6, R9, UR17, 0x2 ;  /* 0x0000001109067c11 */ /* 0x000fe2000f8e10ff */
[----:B------:R-:W-:Y:S01]  /*5be0*/  MUFU.SIN R190, R8 ;  /* 0x0000000800be7308 */ /* 0x000fe20000000400 */
[C---:B------:R-:W-:Y:S01]  /*5bf0*/  IADD3 R5, R134.reuse, 0x3e0, RZ ;  /* 0x000003e086057810 */ /* 0x040fe20007ffe0ff */
[----:B------:R-:W-:Y:S01]  /*5c00*/  UIADD3 UR53, UR23, UR53, URZ ;  /* 0x0000003517357290 */ /* 0x000fe2000fffe03f */
[----:B--2---:R-:W-:Y:S01]  /*5c10*/  IADD3 R3, R134, 0x3c0, RZ ;  /* 0x000003c086037810 */ /* 0x004fe20007ffe0ff */
[----:B---3--:R-:W-:Y:S01]  /*5c20*/  FMUL.FTZ R2, R22, UR52 ;  /* 0x0000003416027c20 */ /* 0x008fe20008410000 */
[----:B------:R-:W-:-:S03]  /*5c30*/  MOV R65, UR16 ;  /* 0x0000001000417c02 */ /* 0x000fc60008000f00 */
[----:B------:R2:W-:Y:S01]  /*5c40*/  MUFU.COS R191, R8 ;  /* 0x0000000800bf7308 */ /* 0x0005e20000000000 */
[----:B------:R-:W-:Y:S01]  /*5c50*/  ULEA UR44, UP0, UR22, UR44, 0x3 ;  /* 0x0000002c162c7291 */ /* 0x000fe2000f80183f */
[----:B------:R-:W-:Y:S01]  /*5c60*/  FADD.FTZ R151, R91, UR5 ;  /* 0x000000055b977e21 */ /* 0x000fe20008010000 */
[----:B------:R-:W-:Y:S01]  /*5c70*/  FADD.FTZ R21, R90, UR5 ;  /* 0x000000055a157e21 */ /* 0x000fe20008010000 */
[-C--:B------:R-:W-:Y:S01]  /*5c80*/  LEA.HI.SX32 R3, R3, R134.reuse, 0x1b ;  /* 0x0000008603037211 */ /* 0x080fe200078fdaff */
[----:B------:R3:W-:Y:S01]  /*5c90*/  STS [R6+0xe80], R137 ;  /* 0x000e808906007388 */ /* 0x0007e20000000800 */
[----:B------:R-:W-:Y:S01]  /*5ca0*/  LEA.HI.SX32 R5, R5, R134, 0x1b ;  /* 0x0000008605057211 */ /* 0x000fe200078fdaff */
[----:B--2---:R-:W-:Y:S01]  /*5cb0*/  FMUL.RZ R8, R2, 0.15915493667125701904 ;  /* 0x3e22f98302087820 */ /* 0x004fe2000040c000 */
[----:B------:R-:W-:Y:S01]  /*5cc0*/  SHF.L.U32 R2, R134, 0x5, RZ ;  /* 0x0000000586027819 */ /* 0x000fe200000006ff */
[----:B------:R-:W-:Y:S01]  /*5cd0*/  ULEA.HI.X UR45, UR22, UR45, UR53, 0x3, UP0 ;  /* 0x0000002d162d7291 */ /* 0x000fe200080f1c35 */
[----:B------:R-:W-:Y:S01]  /*5ce0*/  @!P2 IADD3 R65, R65, -0x2, RZ ;  /* 0xfffffffe4141a810 */ /* 0x000fe20007ffe0ff */
[----:B------:R-:W-:Y:S01]  /*5cf0*/  FMUL.FTZ R64, R21, UR52 ;  /* 0x0000003415407c20 */ /* 0x000fe20008410000 */
[----:B------:R-:W-:Y:S01]  /*5d00*/  LEA.HI.SX32 R2, R2, R2, 0x1b ;  /* 0x0000000202027211 */ /* 0x000fe200078fdaff */
[----:B---3--:R-:W-:Y:S01]  /*5d10*/  FMUL.FTZ R6, R151, UR52 ;  /* 0x0000003497067c20 */ /* 0x008fe20008410000 */
[----:B------:R-:W-:Y:S01]  /*5d20*/  LEA R3, R3, UR17, 0x2 ;  /* 0x0000001103037c11 */ /* 0x000fe2000f8e10ff */
[----:B------:R-:W-:Y:S01]  /*5d30*/  FMUL.RZ R131, R64, 0.15915493667125701904 ;  /* 0x3e22f98340837820 */ /* 0x000fe2000040c000 */
[----:B------:R-:W-:Y:S01]  /*5d40*/  LEA R5, R5, UR17, 0x2 ;  /* 0x0000001105057c11 */ /* 0x000fe2000f8e10ff */
[----:B------:R-:W-:Y:S01]  /*5d50*/  FMUL.RZ R6, R6, 0.15915493667125701904 ;  /* 0x3e22f98306067820 */ /* 0x000fe2000040c000 */
[----:B0-----:R-:W-:Y:S01]  /*5d60*/  @!P2 IMAD R71, R65, R68, UR7 ;  /* 0x000000074147ae24 */ /* 0x001fe2000f8e0244 */
[----:B------:R-:W-:Y:S01]  /*5d70*/  LEA R2, R2, UR17, 0x2 ;  /* 0x0000001102027c11 */ /* 0x000fe2000f8e10ff */
[C---:B-1----:R-:W-:Y:S01]  /*5d80*/  FMUL.FTZ R66, R7.reuse, R142 ;  /* 0x0000008e07427220 */ /* 0x042fe20000410000 */
        /* <DEDUP_REMOVED lines=8> */
[----:B------:R0:W-:Y:S01]  /*5e10*/  MUFU.COS R195, R12 ;  /* 0x0000000c00c37308 */ /* 0x0001e20000000000 */
        /* <DEDUP_REMOVED lines=15> */
[----:B-1----:R-:W-:Y:S04]  /*5f10*/  LDS R10, [R2+0x30] ;  /* 0x00003000020a7984 */ /* 0x002fe80000000800 */
[----:B------:R-:W-:Y:S03]  /*5f20*/  LDS R9, [R2+0x34] ;  /* 0x0000340002097984 */ /* 0x000fe60000000800 */
[----:B------:R0:W-:Y:S01]  /*5f30*/  MUFU.COS R187, R6 ;  /* 0x0000000600bb7308 */ /* 0x0001e20000000000 */
[----:B--2---:R-:W-:Y:S04]  /*5f40*/  LDS R8, [R2+0x38] ;  /* 0x0000380002087984 */ /* 0x004fe80000000800 */
        /* <DEDUP_REMOVED lines=21> */
[----:B------:R-:W-:Y:S01]  /*60a0*/  HFMA2.MMA R154, -RZ, RZ, 0, 9.5367431640625e-07 ;  /* 0x00000010ff9a7435 */ /* 0x000fe200000001ff */
[----:B------:R-:W-:Y:S01]  /*60b0*/  CS2R R68, SRZ ;  /* 0x0000000000447805 */ /* 0x000fe2000001ff00 */
[----:B------:R-:W-:-:S08]  /*60c0*/  FADD.FTZ R136, R89, UR5 ;  /* 0x0000000559887e21 */ /* 0x000fd00008010000 */
[----:B--2---:R-:W-:Y:S01]  /*60d0*/  @!P2 IMAD.WIDE R70, R71, R154, UR26 ;  /* 0x0000001a4746ae25 */ /* 0x004fe2000f8e029a */
[----:B------:R-:W-:Y:S03]  /*60e0*/  BAR.SYNC.DEFER_BLOCKING 0x0 ;  /* 0x0000000000007b1d */ /* 0x000fe60000010000 */
[----:B------:R-:W-:Y:S01]  /*60f0*/  FMUL.FTZ R2, R136, UR52 ;  /* 0x0000003488027c20 */ /* 0x000fe20008410000 */
[----:B------:R-:W-:Y:S01]  /*6100*/  FADD.FTZ R209, R88, UR5 ;  /* 0x0000000558d17e21 */ /* 0x000fe20008010000 */
[----:B------:R-:W-:Y:S02]  /*6110*/  FADD.FTZ R208, R87, UR5 ;  /* 0x0000000557d07e21 */ /* 0x000fe40008010000 */
        /* <DEDUP_REMOVED lines=18> */
[----:B-1----:R-:W-:Y:S01]  /*6240*/  FMUL.FTZ R2, R114, R155 ;  /* 0x0000009b72027220 */ /* 0x002fe20000410000 */
[----:B------:R-:W-:-:S06]  /*6250*/  FMUL.FTZ R155, R207, R247 ;  /* 0x000000f7cf9b7220 */ /* 0x000fcc0000410000 */
[----:B------:R1:W-:Y:S01]  /*6260*/  MUFU.COS R185, R131 ;  /* 0x0000008300b97308 */ /* 0x0003e20000000000 */
[----:B------:R-:W-:Y:S01]  /*6270*/  FMUL.FTZ R70, R207, R2 ;  /* 0x00000002cf467220 */ /* 0x000fe20000410000 */
[----:B------:R-:W-:Y:S01]  /*6280*/  FMUL.FTZ R246, R30, R20 ;  /* 0x000000141ef67220 */ /* 0x000fe20000410000 */
[----:B-1----:R-:W-:-:S05]  /*6290*/  FMUL.FTZ R131, R28, R130 ;  /* 0x000000821c837220 */ /* 0x002fca0000410000 */
[----:B------:R-:W-:Y:S01]  /*62a0*/  MUFU.SIN R180, R154 ;  /* 0x0000009a00b47308 */ /* 0x000fe20000000400 */
[----:B------:R-:W-:Y:S01]  /*62b0*/  FMUL.FTZ R238, R30, R19 ;  /* 0x000000131eee7220 */ /* 0x000fe20000410000 */
[----:B0-----:R-:W-:-:S06]  /*62c0*/  FMUL.FTZ R205, R71, R205 ;  /* 0x000000cd47cd7220 */ /* 0x001fcc0000410000 */
[----:B------:R0:W-:Y:S08]  /*62d0*/  MUFU.COS R181, R154 ;  /* 0x0000009a00b57308 */ /* 0x0001f00000000000 */
[----:B------:R-:W1:Y:S01]  /*62e0*/  MUFU.EX2 R131, R131 ;  /* 0x0000008300837308 */ /* 0x000e620000000800 */
[C---:B0-----:R-:W-:Y:S01]  /*62f0*/  FFMA.FTZ R154, R206.reuse, R2, R155 ;  /* 0x00000002ce9a7223 */ /* 0x041fe2000001009b */
        /* <DEDUP_REMOVED lines=9> */
[----:B------:R-:W-:Y:S01]  /*6390*/  FFMA.FTZ R159, R204, R154, R159 ;  /* 0x0000009acc9f7223 */ /* 0x000fe2000001009f */
[----:B------:R-:W-:Y:S01]  /*63a0*/  FMUL.FTZ R243, R29, R17 ;  /* 0x000000111df37220 */ /* 0x000fe20000410000 */
[----:B0-----:R-:W-:Y:S01]  /*63b0*/  FMUL.FTZ R153, R27, R130 ;  /* 0x000000821b997220 */ /* 0x001fe20000410000 */
[----:B------:R-:W-:Y:S01]  /*63c0*/  FMUL.FTZ R155, R29, R18 ;  /* 0x000000121d9b7220 */ /* 0x000fe20000410000 */
[----:B-1----:R-:W-:-:S04]  /*63d0*/  FMUL.FTZ R202, R131, R202 ;  /* 0x000000ca83ca7220 */ /* 0x002fc80000410000 */
[----:B------:R-:W0:Y:S01]  /*63e0*/  MUFU.EX2 R153, R153 ;  /* 0x0000009900997308 */ /* 0x000e220000000800 */
[C---:B------:R-:W-:Y:S01]  /*63f0*/  FFMA.FTZ R159, R112.reuse, R243, R159 ;  /* 0x000000f3709f7223 */ /* 0x040fe2000001009f */
[----:B------:R-:W-:Y:S01]  /*6400*/  FFMA.FTZ R156, R112, R155, R156 ;  /* 0x0000009b709c7223 */ /* 0x000fe2000001009c */
[----:B------:R-:W-:Y:S01]  /*6410*/  FMUL.FTZ R70, R26, R130 ;  /* 0x000000821a467220 */ /* 0x000fe20000410000 */
[----:B------:R-:W-:Y:S01]  /*6420*/  FMUL.FTZ R203, R131, R203 ;  /* 0x000000cb83cb7220 */ /* 0x000fe20000410000 */
[CC--:B------:R-:W-:Y:S01]  /*6430*/  FMUL.FTZ R158, R202.reuse, R159.reuse ;  /* 0x0000009fca9e7220 */ /* 0x0c0fe20000410000 */
[----:B------:R-:W-:Y:S01]  /*6440*/  FMUL.FTZ R160, R202, R156 ;  /* 0x0000009ccaa07220 */ /* 0x000fe20000410000 */
[C---:B------:R-:W-:Y:S02]  /*6450*/  FMUL.FTZ R242, R28.reuse, R16 ;  /* 0x000000101cf27220 */ /* 0x040fe40000410000 */
[C---:B------:R-:W-:Y:S01]  /*6460*/  FFMA.FTZ R157, R203.reuse, R156, -R158 ;  /* 0x0000009ccb9d7223 */ /* 0x040fe2000001089e */
[----:B------:R-:W1:Y:S01]  /*6470*/  MUFU.EX2 R70, R70 ;  /* 0x0000004600467308 */ /* 0x000e620000000800 */
[----:B------:R-:W-:Y:S01]  /*6480*/  FFMA.FTZ R160, R203, R159, R160 ;  /* 0x0000009fcba07223 */ /* 0x000fe200000100a0 */
[----:B------:R-:W-:Y:S01]  /*6490*/  FMUL.FTZ R156, R28, R15 ;  /* 0x0000000f1c9c7220 */ /* 0x000fe20000410000 */
[----:B------:R-:W-:Y:S01]  /*64a0*/  FMUL.FTZ R71, R25, R130 ;  /* 0x0000008219477220 */ /* 0x000fe20000410000 */
[----:B------:R-:W-:-:S02]  /*64b0*/  FFMA.FTZ R157, R111, R242, R157 ;  /* 0x000000f26f9d7223 */ /* 0x000fc4000001009d */
[----:B------:R-:W-:Y:S01]  /*64c0*/  FFMA.FTZ R160, R111, R156, R160 ;  /* 0x0000009c6fa07223 */ /* 0x000fe200000100a0 */
[C---:B0-----:R-:W-:Y:S01]  /*64d0*/  FMUL.FTZ R200, R153.reuse, R200 ;  /* 0x000000c899c87220 */ /* 0x041fe20000410000 */
[----:B------:R-:W-:Y:S01]  /*64e0*/  FMUL.FTZ R201, R153, R201 ;  /* 0x000000c999c97220 */ /* 0x000fe20000410000 */
[----:B------:R-:W0:Y:S02]  /*64f0*/  MUFU.EX2 R71, R71 ;  /* 0x0000004700477308 */ /* 0x000e240000000800 */
[C---:B------:R-:W-:Y:S01]  /*6500*/  FMUL.FTZ R158, R200.reuse, R160 ;  /* 0x000000a0c89e7220 */ /* 0x040fe20000410000 */
[-C--:B------:R-:W-:Y:S01]  /*6510*/  FMUL.FTZ R159, R200, R157.reuse ;  /* 0x0000009dc89f7220 */ /* 0x080fe20000410000 */
[----:B------:R-:W-:Y:S02]  /*6520*/  FMUL.FTZ R154, R24, R130 ;  /* 0x00000082189a7220 */ /* 0x000fe40000410000 */
[C---:B------:R-:W-:Y:S01]  /*6530*/  FFMA.FTZ R158, R201.reuse, R157, -R158 ;  /* 0x0000009dc99e7223 */ /* 0x040fe2000001089e */
[----:B------:R-:W-:Y:S01]  /*6540*/  FFMA.FTZ R161, R201, R160, R159 ;  /* 0x000000a0c9a17223 */ /* 0x000fe2000001009f */
[----:B------:R-:W-:Y:S01]  /*6550*/  FMUL.FTZ R157, R27, R13 ;  /* 0x0000000d1b9d7220 */ /* 0x000fe20000410000 */
[----:B------:R-:W-:Y:S01]  /*6560*/  FMUL.FTZ R131, R23, R130 ;  /* 0x0000008217837220 */ /* 0x000fe20000410000 */
[----:B------:R-:W-:Y:S01]  /*6570*/  FMUL.FTZ R159, R27, R14 ;  /* 0x0000000e1b9f7220 */ /* 0x000fe20000410000 */
[----:B-1----:R-:W-:Y:S01]  /*6580*/  FMUL.FTZ R198, R70, R198 ;  /* 0x000000c646c67220 */ /* 0x002fe20000410000 */
[C---:B------:R-:W-:Y:S01]  /*6590*/  FFMA.FTZ R161, R110.reuse, R157, R161 ;  /* 0x0000009d6ea17223 */ /* 0x040fe200000100a1 */
[----:B------:R-:W1:Y:S01]  /*65a0*/  MUFU.EX2 R154, R154 ;  /* 0x0000009a009a7308 */ /* 0x000e620000000800 */
[----:B------:R-:W-:Y:S01]  /*65b0*/  FFMA.FTZ R158, R110, R159, R158 ;  /* 0x0000009f6e9e7223 */ /* 0x000fe2000001009e */
[----:B------:R-:W-:Y:S01]  /*65c0*/  FMUL.FTZ R199, R70, R199 ;  /* 0x000000c746c77220 */ /* 0x000fe20000410000 */
[----:B------:R-:W-:Y:S01]  /*65d0*/  FMUL.FTZ R160, R198, R161 ;  /* 0x000000a1c6a07220 */ /* 0x000fe20000410000 */
[----:B------:R-:W-:Y:S01]  /*65e0*/  FMUL.FTZ R70, R22, R130 ;  /* 0x0000008216467220 */ /* 0x000fe20000410000 */
[----:B------:R-:W-:-:S03]  /*65f0*/  FMUL.FTZ R162, R198, R158 ;  /* 0x0000009ec6a27220 */ /* 0x000fc60000410000 */
[----:B------:R-:W2:Y:S01]  /*6600*/  MUFU.EX2 R131, R131 ;  /* 0x0000008300837308 */ /* 0x000ea20000000800 */
[----:B------:R-:W-:Y:S01]  /*6610*/  FMUL.FTZ R153, R152, R130 ;  /* 0x0000008298997220 */ /* 0x000fe20000410000 */
[----:B------:R-:W-:Y:S01]  /*6620*/  FFMA.FTZ R163, R199, R158, -R160 ;  /* 0x0000009ec7a37223 */ /* 0x000fe200000108a0 */
[C---:B0-----:R-:W-:Y:S01]  /*6630*/  FMUL.FTZ R197, R71.reuse, R197 ;  /* 0x000000c547c57220 */ /* 0x041fe20000410000 */
[----:B------:R-:W-:Y:S01]  /*6640*/  FMUL.FTZ R196, R71, R196 ;  /* 0x000000c447c47220 */ /* 0x000fe20000410000 */
[C---:B------:R-:W-:Y:S01]  /*6650*/  FMUL.FTZ R158, R26.reuse, R12 ;  /* 0x0000000c1a9e7220 */ /* 0x040fe20000410000 */
[----:B------:R-:W-:Y:S01]  /*6660*/  FMUL.FTZ R71, R151, R130 ;  /* 0x0000008297477220 */ /* 0x000fe20000410000 */
[----:B------:R-:W-:Y:S01]  /*6670*/  FFMA.FTZ R162, R199, R161, R162 ;  /* 0x000000a1c7a27223 */ /* 0x000fe200000100a2 */
[----:B------:R-:W-:Y:S01]  /*6680*/  FMUL.FTZ R160, R26, R11 ;  /* 0x0000000b1aa07220 */ /* 0x000fe20000410000 */
[----:B------:R-:W0:Y:S01]  /*6690*/  MUFU.EX2 R70, R70 ;  /* 0x0000004600467308 */ /* 0x000e220000000800 */
[----:B------:R-:W-:-:S02]  /*66a0*/  FFMA.FTZ R163, R109, R158, R163 ;  /* 0x0000009e6da37223 */ /* 0x000fc400000100a3 */
[----:B------:R-:W-:-:S05]  /*66b0*/  FFMA.FTZ R162, R109, R160, R162 ;  /* 0x000000a06da27223 */ /* 0x000fca00000100a2 */
[----:B------:R-:W3:Y:S01]  /*66c0*/  MUFU.EX2 R153, R153 ;  /* 0x0000009900997308 */ /* 0x000ee20000000800 */
[----:B------:R-:W-:Y:S01]  /*66d0*/  FMUL.FTZ R161, R196, R163 ;  /* 0x000000a3c4a17220 */ /* 0x000fe20000410000 */
[C---:B-1----:R-:W-:Y:S01]  /*66e0*/  FMUL.FTZ R195, R154.reuse, R195 ;  /* 0x000000c39ac37220 */ /* 0x042fe20000410000 */
[----:B------:R-:W-:Y:S01]  /*66f0*/  FMUL.FTZ R194, R154, R194 ;  /* 0x000000c29ac27220 */ /* 0x000fe20000410000 */
[----:B------:R-:W-:Y:S01]  /*6700*/  FMUL.FTZ R164, R196, R162 ;  /* 0x000000a2c4a47220 */ /* 0x000fe20000410000 */
[----:B------:R-:W-:-:S03]  /*6710*/  FMUL.FTZ R154, R21, R130 ;  /* 0x00000082159a7220 */ /* 0x000fc60000410000 */
[----:B------:R-:W1:Y:S01]  /*6720*/  MUFU.EX2 R71, R71 ;  /* 0x0000004700477308 */ /* 0x000e620000000800 */
[C---:B--2---:R-:W-:Y:S01]  /*6730*/  FMUL.FTZ R193, R131.reuse, R193 ;  /* 0x000000c183c17220 */ /* 0x044fe20000410000 */
[----:B------:R-:W-:Y:S01]  /*6740*/  FMUL.FTZ R192, R131, R192 ;  /* 0x000000c083c07220 */ /* 0x000fe20000410000 */
[----:B------:R-:W-:Y:S01]  /*6750*/  FMUL.FTZ R131, R136, R130 ;  /* 0x0000008288837220 */ /* 0x000fe20000410000 */
[C---:B------:R-:W-:Y:S01]  /*6760*/  FFMA.FTZ R165, R197.reuse, R162, R161 ;  /* 0x000000a2c5a57223 */ /* 0x040fe200000100a1 */
[----:B------:R-:W-:Y:S01]  /*6770*/  FFMA.FTZ R164, R197, R163, -R164 ;  /* 0x000000a3c5a47223 */ /* 0x000fe200000108a4 */
[C---:B------:R-:W-:Y:S01]  /*6780*/  FMUL.FTZ R161, R25.reuse, R9 ;  /* 0x0000000919a17220 */ /* 0x040fe20000410000 */
[----:B------:R-:W-:Y:S01]  /*6790*/  FMUL.FTZ R163, R25, R10 ;  /* 0x0000000a19a37220 */ /* 0x000fe20000410000 */
[----:B------:R-:W2:Y:S02]  /*67a0*/  MUFU.EX2 R154, R154 ;  /* 0x0000009a009a7308 */ /* 0x000ea40000000800 */
[C---:B------:R-:W-:Y:S01]  /*67b0*/  FFMA.FTZ R165, R108.reuse, R161, R165 ;  /* 0x000000a16ca57223 */ /* 0x040fe200000100a5 */
[----:B------:R-:W-:Y:S01]  /*67c0*/  FFMA.FTZ R164, R108, R163, R164 ;  /* 0x000000a36ca47223 */ /* 0x000fe200000100a4 */
[C---:B0-----:R-:W-:Y:S01]  /*67d0*/  FMUL.FTZ R189, R70.reuse, R189 ;  /* 0x000000bd46bd7220 */ /* 0x041fe20000410000 */
[----:B------:R-:W-:-:S03]  /*67e0*/  FMUL.FTZ R188, R70, R188 ;  /* 0x000000bc46bc7220 */ /* 0x000fc60000410000 */
[----:B------:R-:W0:Y:S01]  /*67f0*/  MUFU.EX2 R131, R131 ;  /* 0x0000008300837308 */ /* 0x000e220000000800 */
[C---:B---3--:R-:W-:Y:S01]  /*6800*/  FMUL.FTZ R191, R153.reuse, R191 ;  /* 0x000000bf99bf7220 */ /* 0x048fe20000410000 */
[----:B------:R-:W-:Y:S01]  /*6810*/  FMUL.FTZ R190, R153, R190 ;  /* 0x000000be99be7220 */ /* 0x000fe20000410000 */
[C---:B------:R-:W-:Y:S01]  /*6820*/  FMUL.FTZ R70, R194.reuse, R165 ;  /* 0x000000a5c2467220 */ /* 0x040fe20000410000 */
[----:B------:R-:W-:Y:S01]  /*6830*/  FMUL.FTZ R153, R209, R130 ;  /* 0x00000082d1997220 */ /* 0x000fe20000410000 */
[----:B------:R-:W-:Y:S01]  /*6840*/  FMUL.FTZ R162, R194, R164 ;  /* 0x000000a4c2a27220 */ /* 0x000fe20000410000 */
[----:B------:R-:W-:Y:S01]  /*6850*/  FMUL.FTZ R130, R208, R130 ;  /* 0x00000082d0827220 */ /* 0x000fe20000410000 */
[C---:B-1----:R-:W-:Y:S01]  /*6860*/  FMUL.FTZ R187, R71.reuse, R187 ;  /* 0x000000bb47bb7220 */ /* 0x042fe20000410000 */
[----:B------:R-:W-:Y:S01]  /*6870*/  FMUL.FTZ R186, R71, R186 ;  /* 0x000000ba47ba7220 */ /* 0x000fe20000410000 */
[C---:B------:R-:W-:Y:S01]  /*6880*/  FFMA.FTZ R71, R195.reuse, R164, -R70 ;  /* 0x000000a4c3477223 */ /* 0x040fe20000010846 */
[----:B------:R-:W-:Y:S01]  /*6890*/  FFMA.FTZ R70, R195, R165, R162 ;  /* 0x000000a5c3467223 */ /* 0x000fe200000100a2 */
[C---:B------:R-:W-:Y:S01]  /*68a0*/  FMUL.FTZ R164, R24.reuse, R7 ;  /* 0x0000000718a47220 */ /* 0x040fe20000410000 */
[----:B------:R-:W-:Y:S01]  /*68b0*/  FMUL.FTZ R162, R24, R8 ;  /* 0x0000000818a27220 */ /* 0x000fe20000410000 */
[----:B------:R-:W1:Y:S02]  /*68c0*/  MUFU.EX2 R153, R153 ;  /* 0x0000009900997308 */ /* 0x000e640000000800 */
[C---:B------:R-:W-:Y:S01]  /*68d0*/  FFMA.FTZ R70, R107.reuse, R164, R70 ;  /* 0x000000a46b467223 */ /* 0x040fe20000010046 */
[----:B------:R-:W-:Y:S01]  /*68e0*/  FFMA.FTZ R71, R107, R162, R71 ;  /* 0x000000a26b477223 */ /* 0x000fe20000010047 */
[----:B--2---:R-:W-:-:S04]  /*68f0*/  FMUL.FTZ R185, R154, R185 ;  /* 0x000000b99ab97220 */ /* 0x004fc80000410000 */
[----:B------:R-:W2:Y:S01]  /*6900*/  MUFU.EX2 R130, R130 ;  /* 0x0000008200827308 */ /* 0x000ea20000000800 */
[----:B------:R-:W-:Y:S01]  /*6910*/  FMUL.FTZ R184, R154, R184 ;  /* 0x000000b89ab87220 */ /* 0x000fe20000410000 */
[C---:B------:R-:W-:Y:S01]  /*6920*/  FMUL.FTZ R154, R192.reuse, R70 ;  /* 0x00000046c09a7220 */ /* 0x040fe20000410000 */
[C---:B0-----:R-:W-:Y:S01]  /*6930*/  FMUL.FTZ R183, R131.reuse, R183 ;  /* 0x000000b783b77220 */ /* 0x041fe20000410000 */
[----:B------:R-:W-:Y:S01]  /*6940*/  FMUL.FTZ R182, R131, R182 ;  /* 0x000000b683b67220 */ /* 0x000fe20000410000 */
[-C--:B------:R-:W-:Y:S01]  /*6950*/  FMUL.FTZ R131, R192, R71.reuse ;  /* 0x00000047c0837220 */ /* 0x080fe20000410000 */
[----:B------:R-:W-:Y:S01]  /*6960*/  FFMA.FTZ R154, R193, R71, -R154 ;  /* 0x00000047c19a7223 */ /* 0x000fe2000001089a */
[-C--:B------:R-:W-:Y:S02]  /*6970*/  FMUL.FTZ R71, R67, R207.reuse ;  /* 0x000000cf43477220 */ /* 0x080fe40000410000 */
[----:B------:R-:W-:Y:S01]  /*6980*/  FFMA.FTZ R131, R193, R70, R131 ;  /* 0x00000046c1837223 */ /* 0x000fe20000010083 */
[C---:B------:R-:W-:Y:S01]  /*6990*/  FMUL.FTZ R70, R66.reuse, R207 ;  /* 0x000000cf42467220 */ /* 0x040fe20000410000 */
[C---:B------:R-:W-:Y:S01]  /*69a0*/  FMUL.FTZ R165, R23.reuse, R5 ;  /* 0x0000000517a57220 */ /* 0x040fe20000410000 */
[----:B------:R-:W-:Y:S01]  /*69b0*/  FFMA.FTZ R71, R66, R206, -R71 ;  /* 0x000000ce42477223 */ /* 0x000fe20000010847 */
[----:B------:R-:W-:Y:S01]  /*69c0*/  FMUL.FTZ R167, R23, R6 ;  /* 0x0000000617a77220 */ /* 0x000fe20000410000 */
[----:B------:R-:W-:Y:S01]  /*69d0*/  FFMA.FTZ R70, R67, R206, R70 ;  /* 0x000000ce43467223 */ /* 0x000fe20000010046 */
[C---:B-1----:R-:W-:Y:S01]  /*69e0*/  FMUL.FTZ R181, R153.reuse, R181 ;  /* 0x000000b599b57220 */ /* 0x042fe20000410000 */
[----:B------:R-:W-:Y:S01]  /*69f0*/  FMUL.FTZ R180, R153, R180 ;  /* 0x000000b499b47220 */ /* 0x000fe20000410000 */
[C---:B--2---:R-:W-:Y:S01]  /*6a00*/  FMUL.FTZ R179, R130.reuse, R179 ;  /* 0x000000b382b37220 */ /* 0x044fe20000410000 */
[----:B------:R-:W-:Y:S01]  /*6a10*/  FMUL.FTZ R178, R130, R178 ;  /* 0x000000b282b27220 */ /* 0x000fe20000410000 */
[C---:B------:R-:W-:Y:S01]  /*6a20*/  FFMA.FTZ R130, R106.reuse, R165, R131 ;  /* 0x000000a56a827223 */ /* 0x040fe20000010083 */
[C---:B------:R-:W-:Y:S01]  /*6a30*/  FMUL.FTZ R153, R205.reuse, R71 ;  /* 0x00000047cd997220 */ /* 0x040fe20000410000 */
[----:B------:R-:W-:Y:S01]  /*6a40*/  FFMA.FTZ R154, R106, R167, R154 ;  /* 0x000000a76a9a7223 */ /* 0x000fe2000001009a */
[----:B------:R-:W-:Y:S01]  /*6a50*/  FMUL.FTZ R131, R205, R70 ;  /* 0x00000046cd837220 */ /* 0x000fe20000410000 */
[----:B------:R-:W-:Y:S01]  /*6a60*/  FMUL.FTZ R166, R190, R130 ;  /* 0x00000082bea67220 */ /* 0x000fe20000410000 */
[----:B------:R-:W-:Y:S01]  /*6a70*/  FFMA.FTZ R153, R204, R70, R153 ;  /* 0x00000046cc997223 */ /* 0x000fe20000010099 */
[-C--:B------:R-:W-:Y:S01]  /*6a80*/  FMUL.FTZ R169, R190, R154.reuse ;  /* 0x0000009abea97220 */ /* 0x080fe20000410000 */
[----:B------:R-:W-:Y:S01]  /*6a90*/  FFMA.FTZ R131, R204, R71, -R131 ;  /* 0x00000047cc837223 */ /* 0x000fe20000010883 */
        /* <DEDUP_REMOVED lines=8> */
[C---:B------:R-:W-:Y:S01]  /*6b20*/  FFMA.FTZ R153, R105.reuse, R230, R154 ;  /* 0x000000e669997223 */ /* 0x040fe2000001009a */
[----:B------:R-:W-:Y:S01]  /*6b30*/  FFMA.FTZ R131, R105, R166, R71 ;  /* 0x000000a669837223 */ /* 0x000fe20000010047 */
[C---:B------:R-:W-:Y:S01]  /*6b40*/  FMUL.FTZ R71, R200.reuse, R70 ;  /* 0x00000046c8477220 */ /* 0x040fe20000410000 */
[----:B------:R-:W-:Y:S01]  /*6b50*/  FMUL.FTZ R154, R200, R130 ;  /* 0x00000082c89a7220 */ /* 0x000fe20000410000 */
[----:B------:R-:W-:-:S02]  /*6b60*/  FMUL.FTZ R168, R188, R153 ;  /* 0x00000099bca87220 */ /* 0x000fc40000410000 */
[C---:B------:R-:W-:Y:S01]  /*6b70*/  FFMA.FTZ R71, R201.reuse, R130, R71 ;  /* 0x00000082c9477223 */ /* 0x040fe20000010047 */
[----:B------:R-:W-:Y:S01]  /*6b80*/  FFMA.FTZ R154, R201, R70, -R154 ;  /* 0x00000046c99a7223 */ /* 0x000fe2000001089a */
[-C--:B------:R-:W-:Y:S01]  /*6b90*/  FMUL.FTZ R170, R188, R131.reuse ;  /* 0x00000083bcaa7220 */ /* 0x080fe20000410000 */
[----:B------:R-:W-:Y:S01]  /*6ba0*/  FFMA.FTZ R168, R189, R131, -R168 ;  /* 0x00000083bda87223 */ /* 0x000fe200000108a8 */
[C---:B------:R-:W-:Y:S01]  /*6bb0*/  FMUL.FTZ R131, R198.reuse, R71 ;  /* 0x00000047c6837220 */ /* 0x040fe20000410000 */
[----:B------:R-:W-:-:S03]  /*6bc0*/  FMUL.FTZ R70, R198, R154 ;  /* 0x0000009ac6467220 */ /* 0x000fc60000410000 */
[C---:B------:R-:W-:Y:S01]  /*6bd0*/  FFMA.FTZ R131, R199.reuse, R154, -R131 ;  /* 0x0000009ac7837223 */ /* 0x040fe20000010883 */
[----:B------:R-:W-:-:S03]  /*6be0*/  FFMA.FTZ R70, R199, R71, R70 ;  /* 0x00000047c7467223 */ /* 0x000fc60000010046 */
[C---:B------:R-:W-:Y:S01]  /*6bf0*/  FMUL.FTZ R71, R196.reuse, R131 ;  /* 0x00000083c4477220 */ /* 0x040fe20000410000 */
[-C--:B------:R-:W-:Y:S01]  /*6c00*/  FMUL.FTZ R130, R196, R70.reuse ;  /* 0x00000046c4827220 */ /* 0x080fe20000410000 */
[----:B------:R-:W-:Y:S01]  /*6c10*/  FFMA.FTZ R153, R189, R153, R170 ;  /* 0x00000099bd997223 */ /* 0x000fe200000100aa */
[C---:B------:R-:W-:Y:S01]  /*6c20*/  FMUL.FTZ R231, R22.reuse, R147 ;  /* 0x0000009316e77220 */ /* 0x040fe20000410000 */
[C---:B------:R-:W-:Y:S01]  /*6c30*/  FFMA.FTZ R71, R197.reuse, R70, R71 ;  /* 0x00000046c5477223 */ /* 0x040fe20000010047 */
        /* <DEDUP_REMOVED lines=9> */
[-C--:B------:R-:W-:Y:S01]  /*6cd0*/  FMUL.FTZ R170, R186, R168.reuse ;  /* 0x000000a8baaa7220 */ /* 0x080fe20000410000 */
[----:B------:R-:W-:Y:S01]  /*6ce0*/  FFMA.FTZ R169, R187, R168, -R154 ;  /* 0x000000a8bba97223 */ /* 0x000fe2000001089a */
[C---:B------:R-:W-:Y:S01]  /*6cf0*/  FMUL.FTZ R71, R192.reuse, R131 ;  /* 0x00000083c0477220 */ /* 0x040fe20000410000 */
[----:B------:R-:W-:Y:S01]  /*6d00*/  FMUL.FTZ R232, R151, R146 ;  /* 0x0000009297e87220 */ /* 0x000fe20000410000 */
[-C--:B------:R-:W-:Y:S01]  /*6d10*/  FMUL.FTZ R130, R192, R70.reuse ;  /* 0x00000046c0827220 */ /* 0x080fe20000410000 */
[----:B------:R-:W-:Y:S01]  /*6d20*/  FFMA.FTZ R170, R187, R153, R170 ;  /* 0x00000099bbaa7223 */ /* 0x000fe200000100aa */
[----:B------:R-:W-:Y:S01]  /*6d30*/  FFMA.FTZ R71, R193, R70, R71 ;  /* 0x00000046c1477223 */ /* 0x000fe20000010047 */
[----:B------:R-:W-:Y:S01]  /*6d40*/  FMUL.FTZ R234, R151, R145 ;  /* 0x0000009197ea7220 */ /* 0x000fe20000410000 */
[----:B------:R-:W-:Y:S01]  /*6d50*/  FFMA.FTZ R169, R103, R232, R169 ;  /* 0x000000e867a97223 */ /* 0x000fe200000100a9 */
[----:B------:R-:W-:Y:S01]  /*6d60*/  FFMA.FTZ R130, R193, R131, -R130 ;  /* 0x00000083c1827223 */ /* 0x000fe20000010882 */
[----:B------:R-:W-:Y:S01]  /*6d70*/  FMUL.FTZ R131, R190, R71 ;  /* 0x00000047be837220 */ /* 0x000fe20000410000 */
[----:B------:R-:W-:Y:S01]  /*6d80*/  FFMA.FTZ R170, R103, R234, R170 ;  /* 0x000000ea67aa7223 */ /* 0x000fe200000100aa */
[----:B------:R-:W-:Y:S01]  /*6d90*/  FMUL.FTZ R153, R184, R169 ;  /* 0x000000a9b8997220 */ /* 0x000fe20000410000 */
[-C--:B------:R-:W-:Y:S01]  /*6da0*/  FMUL.FTZ R70, R190, R130.reuse ;  /* 0x00000082be467220 */ /* 0x080fe20000410000 */
[----:B------:R-:W-:Y:S01]  /*6db0*/  FFMA.FTZ R131, R191, R130, -R131 ;  /* 0x00000082bf837223 */ /* 0x000fe20000010883 */
[-C--:B------:R-:W-:Y:S01]  /*6dc0*/  FMUL.FTZ R154, R184, R170.reuse ;  /* 0x000000aab89a7220 */ /* 0x080fe20000410000 */
[----:B------:R-:W-:Y:S01]  /*6dd0*/  FFMA.FTZ R153, R185, R170, R153 ;  /* 0x000000aab9997223 */ /* 0x000fe20000010099 */
[----:B------:R-:W-:Y:S01]  /*6de0*/  FMUL.FTZ R235, R21, R143 ;  /* 0x0000008f15eb7220 */ /* 0x000fe20000410000 */
[----:B------:R-:W-:Y:S01]  /*6df0*/  FFMA.FTZ R70, R191, R71, R70 ;  /* 0x00000047bf467223 */ /* 0x000fe20000010046 */
[----:B------:R-:W-:Y:S01]  /*6e00*/  FMUL.FTZ R71, R188, R131 ;  /* 0x00000083bc477220 */ /* 0x000fe20000410000 */
[----:B------:R-:W-:Y:S01]  /*6e10*/  FFMA.FTZ R154, R185, R169, -R154 ;  /* 0x000000a9b99a7223 */ /* 0x000fe2000001089a */
[----:B------:R-:W-:Y:S01]  /*6e20*/  FMUL.FTZ R237, R21, R144 ;  /* 0x0000009015ed7220 */ /* 0x000fe20000410000 */
[----:B------:R-:W-:Y:S01]  /*6e30*/  FFMA.FTZ R153, R102, R235, R153 ;  /* 0x000000eb66997223 */ /* 0x000fe20000010099 */
[-C--:B------:R-:W-:Y:S01]  /*6e40*/  FMUL.FTZ R130, R188, R70.reuse ;  /* 0x00000046bc827220 */ /* 0x080fe20000410000 */
[C---:B------:R-:W-:Y:S01]  /*6e50*/  FFMA.FTZ R71, R189.reuse, R70, R71 ;  /* 0x00000046bd477223 */ /* 0x040fe20000010047 */
[----:B------:R-:W-:Y:S01]  /*6e60*/  FFMA.FTZ R154, R102, R237, R154 ;  /* 0x000000ed669a7223 */ /* 0x000fe2000001009a */
[----:B------:R-:W-:Y:S01]  /*6e70*/  FMUL.FTZ R168, R182, R153 ;  /* 0x00000099b6a87220 */ /* 0x000fe20000410000 */
[----:B------:R-:W-:Y:S01]  /*6e80*/  FFMA.FTZ R130, R189, R131, -R130 ;  /* 0x00000083bd827223 */ /* 0x000fe20000010882 */
[----:B------:R-:W-:Y:S01]  /*6e90*/  FMUL.FTZ R131, R186, R71 ;  /* 0x00000047ba837220 */ /* 0x000fe20000410000 */
[-C--:B------:R-:W-:Y:S01]  /*6ea0*/  FMUL.FTZ R170, R182, R154.reuse ;  /* 0x0000009ab6aa7220 */ /* 0x080fe20000410000 */
[----:B------:R-:W-:Y:S01]  /*6eb0*/  FFMA.FTZ R169, R183, R154, -R168 ;  /* 0x0000009ab7a97223 */ /* 0x000fe200000108a8 */
[-C--:B------:R-:W-:Y:S01]  /*6ec0*/  FMUL.FTZ R154, R186, R130.reuse ;  /* 0x00000082ba9a7220 */ /* 0x080fe20000410000 */
[----:B------:R-:W-:Y:S01]  /*6ed0*/  FFMA.FTZ R131, R187, R130, -R131 ;  /* 0x00000082bb837223 */ /* 0x000fe20000010883 */
[----:B------:R-:W-:Y:S01]  /*6ee0*/  FFMA.FTZ R170, R183, R153, R170 ;  /* 0x00000099b7aa7223 */ /* 0x000fe200000100aa */
[C---:B------:R-:W-:Y:S01]  /*6ef0*/  FMUL.FTZ R70, R136.reuse, R141 ;  /* 0x0000008d88467220 */ /* 0x040fe20000410000 */
[----:B------:R-:W-:Y:S01]  /*6f00*/  FFMA.FTZ R154, R187, R71, R154 ;  /* 0x00000047bb9a7223 */ /* 0x000fe2000001009a */
[----:B------:R-:W-:Y:S01]  /*6f10*/  FMUL.FTZ R236, R136, R142 ;  /* 0x0000008e88ec7220 */ /* 0x000fe20000410000 */
[CC--:B------:R-:W-:Y:S01]  /*6f20*/  FMUL.FTZ R71, R184.reuse, R131.reuse ;  /* 0x00000083b8477220 */ /* 0x0c0fe20000410000 */
[C---:B------:R-:W-:Y:S01]  /*6f30*/  FFMA.FTZ R170, R101.reuse, R70, R170 ;  /* 0x0000004665aa7223 */ /* 0x040fe200000100aa */
[----:B------:R-:W-:Y:S01]  /*6f40*/  FMUL.FTZ R130, R184, R154 ;  /* 0x0000009ab8827220 */ /* 0x000fe20000410000 */
[----:B------:R-:W-:Y:S01]  /*6f50*/  FFMA.FTZ R169, R101, R236, R169 ;  /* 0x000000ec65a97223 */ /* 0x000fe200000100a9 */
[C---:B------:R-:W-:Y:S01]  /*6f60*/  FFMA.FTZ R154, R185.reuse, R154, R71 ;  /* 0x0000009ab99a7223 */ /* 0x040fe20000010047 */
[C---:B------:R-:W-:Y:S01]  /*6f70*/  FMUL.FTZ R168, R180.reuse, R170 ;  /* 0x000000aab4a87220 */ /* 0x040fe20000410000 */
[----:B------:R-:W-:Y:S01]  /*6f80*/  FFMA.FTZ R130, R185, R131, -R130 ;  /* 0x00000083b9827223 */ /* 0x000fe20000010882 */
[-C--:B------:R-:W-:Y:S01]  /*6f90*/  FMUL.FTZ R153, R180, R169.reuse ;  /* 0x000000a9b4997220 */ /* 0x080fe20000410000 */
[C---:B------:R-:W-:Y:S01]  /*6fa0*/  FMUL.FTZ R131, R182.reuse, R154 ;  /* 0x0000009ab6837220 */ /* 0x040fe20000410000 */
[----:B------:R-:W-:Y:S01]  /*6fb0*/  FFMA.FTZ R172, R181, R169, -R168 ;  /* 0x000000a9b5ac7223 */ /* 0x000fe200000108a8 */
[----:B------:R-:W-:Y:S01]  /*6fc0*/  ISETP.NE.AND P2, PT, R135, 0x1f, PT ;  /* 0x0000001f8700780c */ /* 0x000fe20003f45270 */
[----:B------:R-:W-:Y:S01]  /*6fd0*/  FMUL.FTZ R168, R182, R130 ;  /* 0x00000082b6a87220 */ /* 0x000fe20000410000 */
[----:B------:R-:W-:Y:S01]  /*6fe0*/  FFMA.FTZ R153, R181, R170, R153 ;  /* 0x000000aab5997223 */ /* 0x000fe20000010099 */
[----:B------:R-:W-:Y:S01]  /*6ff0*/  FMUL.FTZ R239, R209, R139 ;  /* 0x0000008bd1ef7220 */ /* 0x000fe20000410000 */
[C---:B------:R-:W-:Y:S01]  /*7000*/  FFMA.FTZ R131, R183.reuse, R130, -R131 ;  /* 0x00000082b7837223 */ /* 0x040fe20000010883 */
[----:B------:R-:W-:Y:S01]  /*7010*/  FFMA.FTZ R168, R183, R154, R168 ;  /* 0x0000009ab7a87223 */ /* 0x000fe200000100a8 */
[----:B------:R-:W-:Y:S01]  /*7020*/  FMUL.FTZ R71, R209, R140 ;  /* 0x0000008cd1477220 */ /* 0x000fe20000410000 */
[----:B------:R-:W-:Y:S01]  /*7030*/  FFMA.FTZ R154, R100, R239, R153 ;  /* 0x000000ef649a7223 */ /* 0x000fe20000010099 */
[C---:B------:R-:W-:Y:S01]  /*7040*/  FMUL.FTZ R153, R180.reuse, R131 ;  /* 0x00000083b4997220 */ /* 0x040fe20000410000 */
[----:B------:R-:W-:Y:S01]  /*7050*/  FMUL.FTZ R130, R180, R168 ;  /* 0x000000a8b4827220 */ /* 0x000fe20000410000 */
[----:B------:R-:W-:-:S02]  /*7060*/  FFMA.FTZ R172, R100, R71, R172 ;  /* 0x0000004764ac7223 */ /* 0x000fc400000100ac */
[C---:B------:R-:W-:Y:S01]  /*7070*/  FFMA.FTZ R168, R181.reuse, R168, R153 ;  /* 0x000000a8b5a87223 */ /* 0x040fe20000010099 */
[----:B------:R-:W-:Y:S01]  /*7080*/  FFMA.FTZ R131, R181, R131, -R130 ;  /* 0x00000083b5837223 */ /* 0x000fe20000010882 */
[C---:B------:R-:W-:Y:S01]  /*7090*/  FMUL.FTZ R169, R178.reuse, R172 ;  /* 0x000000acb2a97220 */ /* 0x040fe20000410000 */
[----:B------:R-:W-:Y:S01]  /*70a0*/  @P2 LEA R130, R135, UR17, 0x3 ;  /* 0x0000001187822c11 */ /* 0x000fe2000f8e18ff */
[C---:B------:R-:W-:Y:S02]  /*70b0*/  FMUL.FTZ R210, R178.reuse, R168 ;  /* 0x000000a8b2d27220 */ /* 0x040fe40000410000 */
[CC--:B------:R-:W-:Y:S01]  /*70c0*/  FFMA.FTZ R211, R179.reuse, R154.reuse, R169 ;  /* 0x0000009ab3d37223 */ /* 0x0c0fe200000100a9 */
[CC--:B------:R-:W-:Y:S01]  /*70d0*/  FMUL.FTZ R169, R178.reuse, R131.reuse ;  /* 0x00000083b2a97220 */ /* 0x0c0fe20000410000 */
[C---:B------:R-:W-:Y:S02]  /*70e0*/  FFMA.FTZ R210, R179.reuse, R131, -R210 ;  /* 0x00000083b3d27223 */ /* 0x040fe400000108d2 */
[----:B------:R-:W0:Y:S01]  /*70f0*/  @P2 LDS.64 R130, [R130+0x3558] ;  /* 0x0035580082822984 */ /* 0x000e220000000a00 */
[----:B------:R-:W-:Y:S01]  /*7100*/  FMUL.FTZ R170, R178, R154 ;  /* 0x0000009ab2aa7220 */ /* 0x000fe20000410000 */
[C---:B------:R-:W-:Y:S01]  /*7110*/  FMUL.FTZ R153, R208.reuse, R138 ;  /* 0x0000008ad0997220 */ /* 0x040fe20000410000 */
[----:B------:R-:W-:Y:S01]  /*7120*/  FMUL.FTZ R154, R208, R137 ;  /* 0x00000089d09a7220 */ /* 0x000fe20000410000 */
[----:B------:R-:W-:Y:S01]  /*7130*/  BSSY B0, `(.L_x_13248) ;  /* 0x0000012000007945 */ /* 0x000fe20003800000 */
[C---:B------:R-:W-:Y:S01]  /*7140*/  FFMA.FTZ R170, R179.reuse, R172, -R170 ;  /* 0x000000acb3aa7223 */ /* 0x040fe200000108aa */
[----:B------:R-:W-:Y:S01]  /*7150*/  FFMA.FTZ R169, R179, R168, R169 ;  /* 0x000000a8b3a97223 */ /* 0x000fe200000100a9 */
[----:B------:R-:W-:-:S02]  /*7160*/  FFMA.FTZ R211, R99, R154, R211 ;  /* 0x0000009a63d37223 */ /* 0x000fc400000100d3 */
        /* <DEDUP_REMOVED lines=14> */
.L_x_13249:
[----:B------:R-:W-:Y:S05]  /*7250*/  BSYNC B0 ;  /* 0x0000000000007941 */ /* 0x000fea0003800000 */
.L_x_13248:
        /* <DEDUP_REMOVED lines=10> */
[C---:B------:R-:W-:Y:S01]  /*7300*/  FMUL.FTZ R223, R44.reuse, R65 ;  /* 0x000000412cdf7220 */ /* 0x040fe20000410000 */
[-C--:B------:R-:W-:Y:S01]  /*7310*/  FMUL.FTZ R222, R44, R64.reuse ;  /* 0x000000402cde7220 */ /* 0x080fe20000410000 */
[----:B------:R-:W0:Y:S01]  /*7320*/  SHFL.UP PT, R170, R169, 0x1, RZ ;  /* 0x04200000a9aa7989 */ /* 0x000e2200000e00ff */
[----:B------:R-:W-:Y:S01]  /*7330*/  FMUL.FTZ R240, R0, R64 ;  /* 0x0000004000f07220 */ /* 0x000fe20000410000 */
[----:B------:R-:W-:Y:S01]  /*7340*/  ULEA UR22, UR7, UR17, 0x4 ;  /* 0x0000001107167291 */ /* 0x000fe2000f8e203f */
[----:B------:R-:W-:Y:S01]  /*7350*/  BSSY B0, `(.L_x_13250) ;  /* 0x0000178000007945 */ /* 0x000fe20003800000 */
[----:B------:R-:W-:Y:S04]  /*7360*/  SHFL.IDX PT, R69, R69, RZ, 0x1f ;  /* 0x00001fff45457589 */ /* 0x000fe800000e0000 */
[----:B------:R-:W-:Y:S01]  /*7370*/  SHFL.IDX PT, R68, R68, RZ, 0x1f ;  /* 0x00001fff44447589 */ /* 0x000fe200000e0000 */
[C---:B--2---:R-:W-:Y:S01]  /*7380*/  FMUL.FTZ R175, R169.reuse, R172 ;  /* 0x000000aca9af7220 */ /* 0x044fe20000410000 */
[----:B---3--:R-:W-:-:S03]  /*7390*/  FMUL.FTZ R177, R169, R171 ;  /* 0x000000aba9b17220 */ /* 0x008fc60000410000 */
[C---:B------:R-:W-:Y:S01]  /*73a0*/  FFMA.FTZ R175, R210.reuse, R171, -R175 ;  /* 0x000000abd2af7223 */ /* 0x040fe200000108af */
[C---:B----4-:R-:W-:Y:S01]  /*73b0*/  FMUL.FTZ R173, R169.reuse, R168 ;  /* 0x000000a8a9ad7220 */ /* 0x050fe20000410000 */
[----:B------:R-:W-:Y:S02]  /*73c0*/  FFMA.FTZ R172, R210, R172, R177 ;  /* 0x000000acd2ac7223 */ /* 0x000fe400000100b1 */
        /* <DEDUP_REMOVED lines=14> */
[----:B------:R-:W-:Y:S01]  /*74b0*/  FMUL.FTZ R177, R32, R65 ;  /* 0x0000004120b17220 */ /* 0x000fe20000410000 */
[----:B---3--:R-:W-:Y:S01]  /*74c0*/  FMUL.FTZ R170, R174, R169 ;  /* 0x000000a9aeaa7220 */ /* 0x008fe20000410000 */
[----:B------:R-:W-:Y:S01]  /*74d0*/  FFMA.FTZ R173, R210, R173, -R172 ;  /* 0x000000add2ad7223 */ /* 0x000fe200000108ac */
[----:B------:R-:W-:Y:S01]  /*74e0*/  @P4 FADD.FTZ R211, R211, R176 ;  /* 0x000000b0d3d34221 */ /* 0x000fe20000010000 */
[----:B------:R-:W-:Y:S01]  /*74f0*/  FMUL.FTZ R176, R32, R64 ;  /* 0x0000004020b07220 */ /* 0x000fe20000410000 */
[-C--:B----4-:R-:W-:Y:S01]  /*7500*/  FMUL.FTZ R168, R174, R171.reuse ;  /* 0x000000abaea87220 */ /* 0x090fe20000410000 */
[----:B------:R-:W-:Y:S01]  /*7510*/  FFMA.FTZ R171, R210, R171, R170 ;  /* 0x000000abd2ab7223 */ /* 0x000fe200000100aa */
[----:B------:R-:W-:Y:S01]  /*7520*/  @P4 FADD.FTZ R212, R212, R173 ;  /* 0x000000add4d44221 */ /* 0x000fe20000010000 */
[----:B------:R-:W0:Y:S01]  /*7530*/  SHFL.UP PT, R172, R211, 0x4, RZ ;  /* 0x04800000d3ac7989 */ /* 0x000e2200000e00ff */
[----:B------:R-:W-:Y:S01]  /*7540*/  @P4 FFMA.FTZ R210, R210, R169, -R168 ;  /* 0x000000a9d2d24223 */ /* 0x000fe200000108a8 */
[----:B------:R-:W-:Y:S01]  /*7550*/  FMUL.FTZ R215, R179, R177 ;  /* 0x000000b1b3d77220 */ /* 0x000fe20000410000 */
[----:B------:R-:W-:Y:S01]  /*7560*/  FSEL R171, R174, R171, !P4 ;  /* 0x000000abaeab7208 */ /* 0x000fe20006000000 */
[----:B------:R-:W2:Y:S01]  /*7570*/  SHFL.UP PT, R170, R212, 0x4, RZ ;  /* 0x04800000d4aa7989 */ /* 0x000ea200000e00ff */
[----:B------:R-:W-:Y:S01]  /*7580*/  ISETP.GE.AND P4, PT, R134, 0x4, PT ;  /* 0x000000048600780c */ /* 0x000fe20003f86270 */
[----:B------:R-:W-:-:S02]  /*7590*/  FFMA.FTZ R215, -R178, R176, -R215 ;  /* 0x000000b0b2d77223 */ /* 0x000fc400000109d7 */
[----:B------:R-:W3:Y:S04]  /*75a0*/  SHFL.UP PT, R168, R210, 0x4, RZ ;  /* 0x04800000d2a87989 */ /* 0x000ee800000e00ff */
[----:B------:R-:W4:Y:S01]  /*75b0*/  SHFL.UP PT, R169, R171, 0x4, RZ ;  /* 0x04800000aba97989 */ /* 0x000f2200000e00ff */
[C---:B0-----:R-:W-:Y:S01]  /*75c0*/  FMUL.FTZ R173, R171.reuse, R172 ;  /* 0x000000acabad7220 */ /* 0x041fe20000410000 */
[----:B--2---:R-:W-:-:S03]  /*75d0*/  FMUL.FTZ R175, R171, R170 ;  /* 0x000000aaabaf7220 */ /* 0x004fc60000410000 */
[----:B------:R-:W-:Y:S01]  /*75e0*/  FFMA.FTZ R173, R210, R170, -R173 ;  /* 0x000000aad2ad7223 */ /* 0x000fe200000108ad */
[----:B------:R-:W-:Y:S01]  /*75f0*/  FMUL.FTZ R170, R178, R177 ;  /* 0x000000b1b2aa7220 */ /* 0x000fe20000410000 */
[----:B---3--:R-:W-:Y:S01]  /*7600*/  FMUL.FTZ R174, R171, R168 ;  /* 0x000000a8abae7220 */ /* 0x008fe20000410000 */
[----:B------:R-:W-:Y:S01]  /*7610*/  FFMA.FTZ R172, R210, R172, R175 ;  /* 0x000000acd2ac7223 */ /* 0x000fe200000100af */
[----:B------:R-:W-:Y:S01]  /*7620*/  @P4 FADD.FTZ R212, R212, R173 ;  /* 0x000000add4d44221 */ /* 0x000fe20000010000 */
[----:B------:R-:W-:Y:S01]  /*7630*/  FMUL.FTZ R175, R33, R64 ;  /* 0x0000004021af7220 */ /* 0x000fe20000410000 */
[CC--:B----4-:R-:W-:Y:S01]  /*7640*/  FFMA.FTZ R174, R210.reuse, R169.reuse, R174 ;  /* 0x000000a9d2ae7223 */ /* 0x0d0fe200000100ae */
[----:B------:R-:W-:Y:S01]  /*7650*/  FMUL.FTZ R169, R171, R169 ;  /* 0x000000a9aba97220 */ /* 0x000fe20000410000 */
[----:B------:R-:W-:Y:S01]  /*7660*/  @P4 FADD.FTZ R211, R211, R172 ;  /* 0x000000acd3d34221 */ /* 0x000fe20000010000 */
[----:B------:R-:W0:Y:S01]  /*7670*/  SHFL.UP PT, R173, R212, 0x8, RZ ;  /* 0x05000000d4ad7989 */ /* 0x000e2200000e00ff */
[----:B------:R-:W-:Y:S01]  /*7680*/  FFMA.FTZ R170, R179, R176, -R170 ;  /* 0x000000b0b3aa7223 */ /* 0x000fe200000108aa */
[----:B------:R-:W-:Y:S01]  /*7690*/  @P4 FFMA.FTZ R210, R210, R168, -R169 ;  /* 0x000000a8d2d24223 */ /* 0x000fe200000108a9 */
[----:B------:R-:W-:Y:S01]  /*76a0*/  FSEL R168, R171, R174, !P4 ;  /* 0x000000aeaba87208 */ /* 0x000fe20006000000 */
[----:B------:R-:W2:Y:S01]  /*76b0*/  SHFL.UP PT, R213, R211, 0x8, RZ ;  /* 0x05000000d3d57989 */ /* 0x000ea200000e00ff */
[----:B------:R-:W-:Y:S01]  /*76c0*/  FMUL.FTZ R174, R33, R65 ;  /* 0x0000004121ae7220 */ /* 0x000fe20000410000 */
[----:B------:R-:W-:Y:S01]  /*76d0*/  FADD.FTZ R170, R175, R170 ;  /* 0x000000aaafaa7221 */ /* 0x000fe20000010000 */
[----:B------:R-:W-:Y:S01]  /*76e0*/  ISETP.GE.AND P4, PT, R134, 0x8, PT ;  /* 0x000000088600780c */ /* 0x000fe20003f86270 */
[----:B------:R-:W3:Y:S01]  /*76f0*/  SHFL.UP PT, R169, R210, 0x8, RZ ;  /* 0x05000000d2a97989 */ /* 0x000ee200000e00ff */
[----:B------:R-:W-:Y:S01]  /*7700*/  FADD.FTZ R215, -R174, R215 ;  /* 0x000000d7aed77221 */ /* 0x000fe20000010100 */
[----:B------:R-:W-:-:S02]  /*7710*/  FMUL.FTZ R214, R180, -R170 ;  /* 0x800000aab4d67220 */ /* 0x000fc40000410000 */
[----:B------:R-:W4:Y:S01]  /*7720*/  SHFL.UP PT, R171, R168, 0x8, RZ ;  /* 0x05000000a8ab7989 */ /* 0x000f2200000e00ff */
[-C--:B------:R-:W-:Y:S01]  /*7730*/  FMUL.FTZ R172, R180, -R215.reuse ;  /* 0x800000d7b4ac7220 */ /* 0x080fe20000410000 */
[----:B------:R-:W-:-:S03]  /*7740*/  FFMA.FTZ R217, R181, R215, R214 ;  /* 0x000000d7b5d97223 */ /* 0x000fc600000100d6 */
[----:B------:R-:W-:Y:S01]  /*7750*/  FFMA.FTZ R218, R181, R170, -R172 ;  /* 0x000000aab5da7223 */ /* 0x000fe200000108ac */
[C---:B0-----:R-:W-:Y:S01]  /*7760*/  FMUL.FTZ R215, R168.reuse, R173 ;  /* 0x000000ada8d77220 */ /* 0x041fe20000410000 */
[----:B--2---:R-:W-:-:S03]  /*7770*/  FMUL.FTZ R214, R168, R213 ;  /* 0x000000d5a8d67220 */ /* 0x004fc60000410000 */
[----:B------:R-:W-:Y:S01]  /*7780*/  FFMA.FTZ R216, R210, R213, R215 ;  /* 0x000000d5d2d87223 */ /* 0x000fe200000100d7 */
[----:B---3--:R-:W-:-:S03]  /*7790*/  FMUL.FTZ R172, R168, R169 ;  /* 0x000000a9a8ac7220 */ /* 0x008fc60000410000 */
[----:B------:R-:W-:Y:S01]  /*77a0*/  @P4 FADD.FTZ R211, R211, R216 ;  /* 0x000000d8d3d34221 */ /* 0x000fe20000010000 */
[-C--:B----4-:R-:W-:Y:S01]  /*77b0*/  FMUL.FTZ R170, R168, R171.reuse ;  /* 0x000000aba8aa7220 */ /* 0x090fe20000410000 */
[C---:B------:R-:W-:Y:S01]  /*77c0*/  FFMA.FTZ R213, R210.reuse, R171, R172 ;  /* 0x000000abd2d57223 */ /* 0x040fe200000100ac */
[----:B------:R-:W-:Y:S01]  /*77d0*/  FFMA.FTZ R171, R210, R173, -R214 ;  /* 0x000000add2ab7223 */ /* 0x000fe200000108d6 */
[----:B------:R-:W-:Y:S01]  /*77e0*/  FMUL.FTZ R173, R34, R64 ;  /* 0x0000004022ad7220 */ /* 0x000fe20000410000 */
[----:B------:R-:W-:Y:S01]  /*77f0*/  @P4 FFMA.FTZ R210, R210, R169, -R170 ;  /* 0x000000a9d2d24223 */ /* 0x000fe200000108aa */
[----:B------:R-:W-:Y:S01]  /*7800*/  FMUL.FTZ R172, R34, R65 ;  /* 0x0000004122ac7220 */ /* 0x000fe20000410000 */
[----:B------:R-:W-:Y:S01]  /*7810*/  FSEL R168, R168, R213, !P4 ;  /* 0x000000d5a8a87208 */ /* 0x000fe20006000000 */
[----:B------:R-:W-:Y:S01]  /*7820*/  @P4 FADD.FTZ R212, R212, R171 ;  /* 0x000000abd4d44221 */ /* 0x000fe20000010000 */
[----:B------:R-:W-:Y:S01]  /*7830*/  FADD.FTZ R218, R173, R218 ;  /* 0x000000daadda7221 */ /* 0x000fe20000010000 */
[----:B------:R-:W0:Y:S01]  /*7840*/  SHFL.UP PT, R169, R210, 0x10, RZ ;  /* 0x06000000d2a97989 */ /* 0x000e2200000e00ff */
[----:B------:R-:W-:Y:S01]  /*7850*/  FADD.FTZ R170, -R172, R217 ;  /* 0x000000d9acaa7221 */ /* 0x000fe20000010100 */
[----:B------:R-:W-:Y:S01]  /*7860*/  FMUL.FTZ R171, R35, R65 ;  /* 0x0000004123ab7220 */ /* 0x000fe20000410000 */
[C---:B------:R-:W-:Y:S01]  /*7870*/  FMUL.FTZ R214, R182.reuse, -R218 ;  /* 0x800000dab6d67220 */ /* 0x040fe20000410000 */
[----:B------:R-:W2:Y:S01]  /*7880*/  SHFL.UP PT, R217, R168, 0x10, RZ ;  /* 0x06000000a8d97989 */ /* 0x000ea200000e00ff */
[-C--:B------:R-:W-:Y:S01]  /*7890*/  FMUL.FTZ R219, R182, -R170.reuse ;  /* 0x800000aab6db7220 */ /* 0x080fe20000410000 */
[----:B------:R-:W-:Y:S01]  /*78a0*/  ISETP.GE.AND P4, PT, R134, 0x10, PT ;  /* 0x000000108600780c */ /* 0x000fe20003f86270 */
[C---:B------:R-:W-:Y:S01]  /*78b0*/  FFMA.FTZ R214, R183.reuse, R170, R214 ;  /* 0x000000aab7d67223 */ /* 0x040fe200000100d6 */
[----:B------:R-:W3:Y:S01]  /*78c0*/  SHFL.UP PT, R215, R212, 0x10, RZ ;  /* 0x06000000d4d77989 */ /* 0x000ee200000e00ff */
[----:B------:R-:W-:Y:S01]  /*78d0*/  FFMA.FTZ R219, R183, R218, -R219 ;  /* 0x000000dab7db7223 */ /* 0x000fe200000108db */
[----:B------:R-:W-:Y:S01]  /*78e0*/  FMUL.FTZ R170, R35, R64 ;  /* 0x0000004023aa7220 */ /* 0x000fe20000410000 */
[----:B------:R-:W-:Y:S01]  /*78f0*/  FADD.FTZ R216, -R171, R214 ;  /* 0x000000d6abd87221 */ /* 0x000fe20000010100 */
[----:B------:R-:W4:Y:S02]  /*7900*/  SHFL.UP PT, R213, R211, 0x10, RZ ;  /* 0x06000000d3d57989 */ /* 0x000f2400000e00ff */
[----:B------:R-:W-:Y:S01]  /*7910*/  FADD.FTZ R219, R170, R219 ;  /* 0x000000dbaadb7221 */ /* 0x000fe20000010000 */
[----:B------:R-:W-:-:S03]  /*7920*/  FMUL.FTZ R214, R184, -R216 ;  /* 0x800000d8b8d67220 */ /* 0x000fc60000410000 */
[-C--:B------:R-:W-:Y:S01]  /*7930*/  FMUL.FTZ R221, R184, -R219.reuse ;  /* 0x800000dbb8dd7220 */ /* 0x080fe20000410000 */
[----:B------:R-:W-:-:S03]  /*7940*/  FFMA.FTZ R214, R185, R219, -R214 ;  /* 0x000000dbb9d67223 */ /* 0x000fc600000108d6 */
[----:B------:R-:W-:Y:S01]  /*7950*/  FFMA.FTZ R221, R185, R216, R221 ;  /* 0x000000d8b9dd7223 */ /* 0x000fe200000100dd */
[----:B0-----:R-:W-:-:S04]  /*7960*/  FMUL.FTZ R219, R168, R169 ;  /* 0x000000a9a8db7220 */ /* 0x001fc80000410000 */
[-C--:B--2---:R-:W-:Y:S01]  /*7970*/  FFMA.FTZ R219, R210, R217.reuse, R219 ;  /* 0x000000d9d2db7223 */ /* 0x084fe200000100db */
[C---:B------:R-:W-:Y:S01]  /*7980*/  FMUL.FTZ R218, R168.reuse, R217 ;  /* 0x000000d9a8da7220 */ /* 0x040fe20000410000 */
[C---:B---3--:R-:W-:Y:S01]  /*7990*/  FMUL.FTZ R216, R168.reuse, R215 ;  /* 0x000000d7a8d87220 */ /* 0x048fe20000410000 */
[----:B----4-:R-:W-:-:S03]  /*79a0*/  FMUL.FTZ R217, R168, R213 ;  /* 0x000000d5a8d97220 */ /* 0x010fc60000410000 */
[----:B------:R-:W-:Y:S01]  /*79b0*/  FFMA.FTZ R216, R210, R213, R216 ;  /* 0x000000d5d2d87223 */ /* 0x000fe200000100d8 */
[----:B------:R-:W-:Y:S01]  /*79c0*/  FSEL R213, R168, R219, !P4 ;  /* 0x000000dba8d57208 */ /* 0x000fe20006000000 */
[----:B------:R-:W-:Y:S01]  /*79d0*/  FMUL.FTZ R168, R36, R65 ;  /* 0x0000004124a87220 */ /* 0x000fe20000410000 */
[C---:B------:R-:W-:Y:S01]  /*79e0*/  FFMA.FTZ R217, R210.reuse, R215, -R217 ;  /* 0x000000d7d2d97223 */ /* 0x040fe200000108d9 */
[----:B------:R-:W-:Y:S01]  /*79f0*/  @P4 FFMA.FTZ R210, R210, R169, -R218 ;  /* 0x000000a9d2d24223 */ /* 0x000fe200000108da */
[----:B------:R-:W-:Y:S01]  /*7a00*/  FMUL.FTZ R169, R36, R64 ;  /* 0x0000004024a97220 */ /* 0x000fe20000410000 */
[----:B------:R-:W-:Y:S01]  /*7a10*/  FADD.FTZ R221, -R168, R221 ;  /* 0x000000dda8dd7221 */ /* 0x000fe20000010100 */
[----:B------:R-:W0:Y:S01]  /*7a20*/  SHFL.UP PT, R213, R213, 0x1, RZ ;  /* 0x04200000d5d57989 */ /* 0x000e2200000e00ff */
[----:B------:R-:W-:Y:S01]  /*7a30*/  @P4 FADD.FTZ R212, R212, R217 ;  /* 0x000000d9d4d44221 */ /* 0x000fe20000010000 */
[----:B------:R-:W-:Y:S01]  /*7a40*/  FADD.FTZ R214, R169, R214 ;  /* 0x000000d6a9d67221 */ /* 0x000fe20000010000 */
[C---:B------:R-:W-:Y:S01]  /*7a50*/  FMUL.FTZ R217, R186.reuse, -R221 ;  /* 0x800000ddbad97220 */ /* 0x040fe20000410000 */
[----:B------:R-:W2:Y:S01]  /*7a60*/  SHFL.UP PT, R210, R210, 0x1, RZ ;  /* 0x04200000d2d27989 */ /* 0x000ea200000e00ff */
[----:B------:R-:W-:Y:S01]  /*7a70*/  FMUL.FTZ R215, R37, R65 ;  /* 0x0000004125d77220 */ /* 0x000fe20000410000 */
[-C--:B------:R-:W-:Y:S01]  /*7a80*/  FMUL.FTZ R218, R186, -R214.reuse ;  /* 0x800000d6bada7220 */ /* 0x080fe20000410000 */
[----:B------:R-:W-:Y:S01]  /*7a90*/  FFMA.FTZ R217, R187, R214, -R217 ;  /* 0x000000d6bbd97223 */ /* 0x000fe200000108d9 */
[----:B------:R-:W3:Y:S01]  /*7aa0*/  SHFL.UP PT, R212, R212, 0x1, RZ ;  /* 0x04200000d4d47989 */ /* 0x000ee200000e00ff */
[----:B------:R-:W-:Y:S01]  /*7ab0*/  FMUL.FTZ R214, R37, R64 ;  /* 0x0000004025d67220 */ /* 0x000fe20000410000 */
[----:B------:R-:W-:Y:S01]  /*7ac0*/  FFMA.FTZ R218, R187, R221, R218 ;  /* 0x000000ddbbda7223 */ /* 0x000fe200000100da */
[----:B------:R-:W-:-:S02]  /*7ad0*/  @P4 FADD.FTZ R211, R211, R216 ;  /* 0x000000d8d3d34221 */ /* 0x000fc40000010000 */
[----:B------:R-:W-:Y:S01]  /*7ae0*/  FADD.FTZ R217, R214, R217 ;  /* 0x000000d9d6d97221 */ /* 0x000fe20000010000 */
[----:B------:R-:W-:Y:S02]  /*7af0*/  FADD.FTZ R218, -R215, R218 ;  /* 0x000000dad7da7221 */ /* 0x000fe40000010100 */
[----:B------:R4:W1:Y:S01]  /*7b00*/  SHFL.UP PT, R216, R211, 0x1, RZ ;  /* 0x04200000d3d87989 */ /* 0x00086200000e00ff */
[C---:B------:R-:W-:Y:S01]  /*7b10*/  FMUL.FTZ R219, R188.reuse, -R217 ;  /* 0x800000d9bcdb7220 */ /* 0x040fe20000410000 */
[----:B------:R-:W-:-:S03]  /*7b20*/  FMUL.FTZ R220, R188, -R218 ;  /* 0x800000dabcdc7220 */ /* 0x000fc60000410000 */
[C---:B------:R-:W-:Y:S01]  /*7b30*/  FFMA.FTZ R218, R189.reuse, R218, R219 ;  /* 0x000000dabdda7223 */ /* 0x040fe200000100db */
[----:B------:R-:W-:Y:S01]  /*7b40*/  FFMA.FTZ R221, R189, R217, -R220 ;  /* 0x000000d9bddd7223 */ /* 0x000fe200000108dc */
[C---:B0-----:R-:W-:Y:S01]  /*7b50*/  FMUL.FTZ R217, R213.reuse, R69 ;  /* 0x00000045d5d97220 */ /* 0x041fe20000410000 */
[-C--:B------:R-:W-:Y:S01]  /*7b60*/  FMUL.FTZ R219, R213, R68.reuse ;  /* 0x00000044d5db7220 */ /* 0x080fe20000410000 */
[-C--:B------:R-:W-:Y:S01]  /*7b70*/  FMUL.FTZ R213, R38, R65.reuse ;  /* 0x0000004126d57220 */ /* 0x080fe20000410000 */
[----:B----4-:R-:W-:Y:S01]  /*7b80*/  FMUL.FTZ R211, R39, R65 ;  /* 0x0000004127d37220 */ /* 0x010fe20000410000 */
[C---:B--2---:R-:W-:Y:S01]  /*7b90*/  FFMA.FTZ R217, R210.reuse, R68, -R217 ;  /* 0x00000044d2d97223 */ /* 0x044fe200000108d9 */
[----:B------:R-:W-:Y:S01]  /*7ba0*/  FFMA.FTZ R219, R210, R69, R219 ;  /* 0x00000045d2db7223 */ /* 0x000fe200000100db */
[----:B------:R-:W-:Y:S01]  /*7bb0*/  FADD.FTZ R218, -R213, R218 ;  /* 0x000000dad5da7221 */ /* 0x000fe20000010100 */
[-C--:B------:R-:W-:Y:S01]  /*7bc0*/  FMUL.FTZ R210, R39, R64.reuse ;  /* 0x0000004027d27220 */ /* 0x080fe20000410000 */
[----:B---3--:R-:W-:Y:S01]  /*7bd0*/  @P3 FADD.FTZ R68, R212, R217 ;  /* 0x000000d9d4443221 */ /* 0x008fe20000010000 */
[----:B------:R-:W-:Y:S01]  /*7be0*/  FMUL.FTZ R212, R38, R64 ;  /* 0x0000004026d47220 */ /* 0x000fe20000410000 */
[----:B------:R-:W-:-:S03]  /*7bf0*/  FMUL.FTZ R220, R190, -R218 ;  /* 0x800000dabedc7220 */ /* 0x000fc60000410000 */
[----:B------:R-:W-:Y:S01]  /*7c00*/  FADD.FTZ R221, R212, R221 ;  /* 0x000000ddd4dd7221 */ /* 0x000fe20000010000 */
[----:B-1----:R-:W-:-:S03]  /*7c10*/  @P3 FADD.FTZ R69, R216, R219 ;  /* 0x000000dbd8453221 */ /* 0x002fc60000010000 */
[-C--:B------:R-:W-:Y:S01]  /*7c20*/  FMUL.FTZ R217, R190, -R221.reuse ;  /* 0x800000ddbed97220 */ /* 0x080fe20000410000 */
[----:B------:R-:W-:Y:S01]  /*7c30*/  FFMA.FTZ R221, R191, R221, -R220 ;  /* 0x000000ddbfdd7223 */ /* 0x000fe200000108dc */
[----:B------:R-:W-:Y:S01]  /*7c40*/  FMUL.FTZ R220, R45, R64 ;  /* 0x000000402ddc7220 */ /* 0x000fe20000410000 */
[----:B------:R-:W-:Y:S01]  /*7c50*/  ISETP.NE.AND P3, PT, R251, 0x1f, PT ;  /* 0x0000001ffb00780c */ /* 0x000fe20003f65270 */
[----:B------:R-:W-:Y:S01]  /*7c60*/  FFMA.FTZ R218, R191, R218, R217 ;  /* 0x000000dabfda7223 */ /* 0x000fe200000100d9 */
[----:B------:R-:W-:Y:S01]  /*7c70*/  FADD.FTZ R221, R210, R221 ;  /* 0x000000ddd2dd7221 */ /* 0x000fe20000010000 */
[C---:B------:R-:W-:Y:S01]  /*7c80*/  FMUL.FTZ R217, R67.reuse, R69 ;  /* 0x0000004543d97220 */ /* 0x040fe20000410000 */
[-C--:B------:R-:W-:Y:S01]  /*7c90*/  FMUL.FTZ R67, R67, R68.reuse ;  /* 0x0000004443437220 */ /* 0x080fe20000410000 */
[----:B------:R-:W-:Y:S01]  /*7ca0*/  FADD.FTZ R218, -R211, R218 ;  /* 0x000000dad3da7221 */ /* 0x000fe20000010100 */
[----:B------:R-:W-:Y:S01]  /*7cb0*/  FMUL.FTZ R219, R192, -R221 ;  /* 0x800000ddc0db7220 */ /* 0x000fe20000410000 */
[----:B------:R-:W-:Y:S01]  /*7cc0*/  FFMA.FTZ R68, R66, R68, -R217 ;  /* 0x0000004442447223 */ /* 0x000fe200000108d9 */
[----:B------:R-:W-:Y:S01]  /*7cd0*/  FMUL.FTZ R217, R40, R65 ;  /* 0x0000004128d97220 */ /* 0x000fe20000410000 */
[-C--:B------:R-:W-:Y:S01]  /*7ce0*/  FMUL.FTZ R216, R192, -R218.reuse ;  /* 0x800000dac0d87220 */ /* 0x080fe20000410000 */
[----:B------:R-:W-:Y:S01]  /*7cf0*/  FFMA.FTZ R218, R193, R218, R219 ;  /* 0x000000dac1da7223 */ /* 0x000fe200000100db */
[----:B------:R-:W-:Y:S01]  /*7d00*/  FFMA.FTZ R69, R66, R69, R67 ;  /* 0x0000004542457223 */ /* 0x000fe20000010043 */
[----:B------:R-:W-:Y:S01]  /*7d10*/  FADD.FTZ R247, R247, R68 ;  /* 0x00000044f7f77221 */ /* 0x000fe20000010000 */
[----:B------:R-:W-:Y:S01]  /*7d20*/  FFMA.FTZ R221, R193, R221, -R216 ;  /* 0x000000ddc1dd7223 */ /* 0x000fe200000108d8 */
[----:B------:R-:W-:Y:S01]  /*7d30*/  FMUL.FTZ R216, R40, R64 ;  /* 0x0000004028d87220 */ /* 0x000fe20000410000 */
[----:B------:R-:W-:Y:S01]  /*7d40*/  FADD.FTZ R218, -R217, R218 ;  /* 0x000000dad9da7221 */ /* 0x000fe20000010100 */
[----:B------:R-:W-:-:S02]  /*7d50*/  FADD.FTZ R2, R2, R69 ;  /* 0x0000004502027221 */ /* 0x000fc40000010000 */
[----:B------:R-:W-:Y:S01]  /*7d60*/  FADD.FTZ R221, R216, R221 ;  /* 0x000000ddd8dd7221 */ /* 0x000fe20000010000 */
        /* <DEDUP_REMOVED lines=26> */
[----:B------:R-:W-:Y:S01]  /*7f10*/  FFMA.FTZ R67, R203, R221, -R66 ;  /* 0x000000ddcb437223 */ /* 0x000fe20000010842 */
[----:B------:R-:W-:Y:S02]  /*7f20*/  FMUL.FTZ R221, R45, R65 ;  /* 0x000000412ddd7220 */ /* 0x000fe40000410000 */
[----:B------:R-:W-:Y:S01]  /*7f30*/  FFMA.FTZ R218, R203, R218, R219 ;  /* 0x000000dacbda7223 */ /* 0x000fe200000100db */
[----:B------:R-:W-:-:S03]  /*7f40*/  FADD.FTZ R67, R220, R67 ;  /* 0x00000043dc437221 */ /* 0x000fc60000010000 */
[----:B------:R-:W-:Y:S01]  /*7f50*/  FADD.FTZ R218, -R221, R218 ;  /* 0x000000daddda7221 */ /* 0x000fe20000010100 */
[----:B------:R-:W-:-:S03]  /*7f60*/  FMUL.FTZ R241, R205, -R67 ;  /* 0x80000043cdf17220 */ /* 0x000fc60000410000 */
[-C--:B------:R-:W-:Y:S01]  /*7f70*/  FMUL.FTZ R219, R205, -R218.reuse ;  /* 0x800000dacddb7220 */ /* 0x080fe20000410000 */
[----:B------:R-:W-:Y:S01]  /*7f80*/  FFMA.FTZ R66, R204, R218, R241 ;  /* 0x000000dacc427223 */ /* 0x000fe200000100f1 */
[----:B------:R-:W-:Y:S01]  /*7f90*/  FMUL.FTZ R218, R46, R64 ;  /* 0x000000402eda7220 */ /* 0x000fe20000410000 */
[----:B------:R-:W-:Y:S01]  /*7fa0*/  FMUL.FTZ R241, R0, R65 ;  /* 0x0000004100f17220 */ /* 0x000fe20000410000 */
[----:B------:R-:W-:Y:S01]  /*7fb0*/  FFMA.FTZ R67, R204, R67, -R219 ;  /* 0x00000043cc437223 */ /* 0x000fe200000108db */
[----:B------:R-:W-:-:S03]  /*7fc0*/  FMUL.FTZ R219, R46, R65 ;  /* 0x000000412edb7220 */ /* 0x000fc60000410000 */
[----:B------:R-:W-:Y:S01]  /*7fd0*/  FADD.FTZ R67, R218, R67 ;  /* 0x00000043da437221 */ /* 0x000fe20000010000 */
[----:B------:R-:W-:-:S03]  /*7fe0*/  FADD.FTZ R66, -R219, R66 ;  /* 0x00000042db427221 */ /* 0x000fc60000010100 */
[C---:B------:R-:W-:Y:S01]  /*7ff0*/  FMUL.FTZ R249, R207.reuse, -R67 ;  /* 0x80000043cff97220 */ /* 0x040fe20000410000 */
[----:B------:R-:W-:-:S03]  /*8000*/  FMUL.FTZ R69, R207, -R66 ;  /* 0x80000042cf457220 */ /* 0x000fc60000410000 */
[C---:B------:R-:W-:Y:S01]  /*8010*/  FFMA.FTZ R249, R206.reuse, R66, R249 ;  /* 0x00000042cef97223 */ /* 0x040fe200000100f9 */
[CC--:B------:R-:W-:Y:S01]  /*8020*/  FMUL.FTZ R66, R207.reuse, R2.reuse ;  /* 0x00000002cf427220 */ /* 0x0c0fe20000410000 */
[C---:B------:R-:W-:Y:S01]  /*8030*/  FFMA.FTZ R250, R206.reuse, R67, -R69 ;  /* 0x00000043cefa7223 */ /* 0x040fe20000010845 */
[-C--:B------:R-:W-:Y:S01]  /*8040*/  FMUL.FTZ R67, R207, R247.reuse ;  /* 0x000000f7cf437220 */ /* 0x080fe20000410000 */
[----:B------:R-:W-:Y:S01]  /*8050*/  FADD.FTZ R249, -R241, R249 ;  /* 0x000000f9f1f97221 */ /* 0x000fe20000010100 */
[----:B------:R-:W-:Y:S01]  /*8060*/  FFMA.FTZ R66, R206, R247, -R66 ;  /* 0x000000f7ce427223 */ /* 0x000fe20000010842 */
[----:B------:R-:W-:Y:S01]  /*8070*/  FADD.FTZ R250, R240, R250 ;  /* 0x000000faf0fa7221 */ /* 0x000fe20000010000 */
[----:B------:R-:W-:Y:S02]  /*8080*/  FFMA.FTZ R67, R206, R2, R67 ;  /* 0x00000002ce437223 */ /* 0x000fe40000010043 */
[C---:B------:R-:W-:Y:S01]  /*8090*/  FFMA.FTZ R246, R113.reuse, R246, R66 ;  /* 0x000000f671f67223 */ /* 0x040fe20000010042 */
[C---:B------:R-:W-:Y:S01]  /*80a0*/  FMUL.FTZ R66, R178.reuse, -R130 ;  /* 0x80000082b2427220 */ /* 0x040fe20000410000 */
[----:B------:R-:W-:Y:S01]  /*80b0*/  FFMA.FTZ R245, R113, R238, R67 ;  /* 0x000000ee71f57223 */ /* 0x000fe20000010043 */
[-C--:B------:R-:W-:Y:S01]  /*80c0*/  FMUL.FTZ R67, R178, R131.reuse ;  /* 0x00000083b2437220 */ /* 0x080fe20000410000 */
[----:B------:R0:W1:Y:S01]  /*80d0*/  SHFL.DOWN PT, R64, R250, 0x1, 0x1f ;  /* 0x08201f00fa407f89 */ /* 0x00006200000e0000 */
[----:B------:R-:W-:-:S02]  /*80e0*/  FFMA.FTZ R66, R179, -R131, R66 ;  /* 0x80000083b3427223 */ /* 0x000fc40000010042 */
[----:B------:R-:W-:Y:S02]  /*80f0*/  FFMA.FTZ R248, R179, R130, -R67 ;  /* 0x00000082b3f87223 */ /* 0x000fe40000010843 */
[C---:B------:R-:W-:Y:S02]  /*8100*/  FMUL.FTZ R68, R180.reuse, -R66 ;  /* 0x80000042b4447220 */ /* 0x040fe40000410000 */
[-C--:B------:R-:W-:Y:S02]  /*8110*/  FMUL.FTZ R67, R180, -R248.reuse ;  /* 0x800000f8b4437220 */ /* 0x080fe40000410000 */
[----:B------:R-:W-:Y:S01]  /*8120*/  FFMA.FTZ R248, R181, R248, -R68 ;  /* 0x000000f8b5f87223 */ /* 0x000fe20000010844 */
[----:B------:R-:W-:Y:S01]  /*8130*/  FMUL.FTZ R68, R205, R246 ;  /* 0x000000f6cd447220 */ /* 0x000fe20000410000 */
[----:B------:R-:W-:Y:S01]  /*8140*/  FFMA.FTZ R66, R181, R66, R67 ;  /* 0x00000042b5427223 */ /* 0x000fe20000010043 */
[-C--:B------:R-:W-:Y:S02]  /*8150*/  FMUL.FTZ R67, R205, R245.reuse ;  /* 0x000000f5cd437220 */ /* 0x080fe40000410000 */
[----:B------:R-:W-:-:S02]  /*8160*/  FFMA.FTZ R68, R204, R245, R68 ;  /* 0x000000f5cc447223 */ /* 0x000fc40000010044 */
[----:B------:R-:W-:Y:S02]  /*8170*/  FFMA.FTZ R67, R204, R246, -R67 ;  /* 0x000000f6cc437223 */ /* 0x000fe40000010843 */
[----:B------:R-:W-:Y:S01]  /*8180*/  FFMA.FTZ R243, R112, R243, R68 ;  /* 0x000000f370f37223 */ /* 0x000fe20000010044 */
[----:B------:R-:W-:Y:S01]  /*8190*/  FMUL.FTZ R68, R182, -R66 ;  /* 0x80000042b6447220 */ /* 0x000fe20000410000 */
[----:B------:R-:W-:Y:S01]  /*81a0*/  FFMA.FTZ R244, R112, R155, R67 ;  /* 0x0000009b70f47223 */ /* 0x000fe20000010043 */
[-C--:B------:R-:W-:Y:S02]  /*81b0*/  FMUL.FTZ R67, R182, -R248.reuse ;  /* 0x800000f8b6437220 */ /* 0x080fe40000410000 */
[C---:B------:R-:W-:Y:S01]  /*81c0*/  FFMA.FTZ R248, R183.reuse, R248, -R68 ;  /* 0x000000f8b7f87223 */ /* 0x040fe20000010844 */
[C---:B------:R-:W-:Y:S01]  /*81d0*/  FMUL.FTZ R68, R202.reuse, R243 ;  /* 0x000000f3ca447220 */ /* 0x040fe20000410000 */
[----:B------:R-:W-:Y:S01]  /*81e0*/  FFMA.FTZ R66, R183, R66, R67 ;  /* 0x00000042b7427223 */ /* 0x000fe20000010043 */
[----:B------:R-:W-:Y:S01]  /*81f0*/  FMUL.FTZ R238, R202, R244 ;  /* 0x000000f4caee7220 */ /* 0x000fe20000410000 */
[----:B------:R-:W-:Y:S01]  /*8200*/  FMUL.FTZ R67, R184, -R248 ;  /* 0x800000f8b8437220 */ /* 0x000fe20000410000 */
[----:B------:R-:W-:-:S02]  /*8210*/  FFMA.FTZ R68, R203, R244, -R68 ;  /* 0x000000f4cb447223 */ /* 0x000fc40000010844 */
[----:B------:R-:W-:Y:S02]  /*8220*/  FFMA.FTZ R155, R203, R243, R238 ;  /* 0x000000f3cb9b7223 */ /* 0x000fe400000100ee */
[C---:B------:R-:W-:Y:S01]  /*8230*/  FFMA.FTZ R242, R111.reuse, R242, R68 ;  /* 0x000000f26ff27223 */ /* 0x040fe20000010044 */
[----:B------:R-:W-:Y:S01]  /*8240*/  FMUL.FTZ R68, R184, -R66 ;  /* 0x80000042b8447220 */ /* 0x000fe20000410000 */
[----:B------:R-:W-:Y:S01]  /*8250*/  FFMA.FTZ R155, R111, R156, R155 ;  /* 0x0000009c6f9b7223 */ /* 0x000fe2000001009b */
[C---:B------:R-:W-:Y:S02]  /*8260*/  FFMA.FTZ R66, R185.reuse, R66, R67 ;  /* 0x00000042b9427223 */ /* 0x040fe40000010043 */
[----:B------:R-:W-:Y:S01]  /*8270*/  FFMA.FTZ R248, R185, R248, -R68 ;  /* 0x000000f8b9f87223 */ /* 0x000fe20000010844 */
[C---:B------:R-:W-:Y:S01]  /*8280*/  FMUL.FTZ R68, R200.reuse, R242 ;  /* 0x000000f2c8447220 */ /* 0x040fe20000410000 */
[----:B------:R-:W-:-:S03]  /*8290*/  FMUL.FTZ R156, R200, R155 ;  /* 0x0000009bc89c7220 */ /* 0x000fc60000410000 */
[C---:B------:R-:W-:Y:S01]  /*82a0*/  FFMA.FTZ R68, R201.reuse, R155, R68 ;  /* 0x0000009bc9447223 */ /* 0x040fe20000010044 */
[----:B------:R-:W-:-:S03]  /*82b0*/  FFMA.FTZ R67, R201, R242, -R156 ;  /* 0x000000f2c9437223 */ /* 0x000fc6000001089c */
        /* <DEDUP_REMOVED lines=32> */
[C---:B------:R-:W-:Y:S01]  /*84c0*/  FMUL.FTZ R68, R192.reuse, -R66 ;  /* 0x80000042c0447220 */ /* 0x040fe20000410000 */
        /* <DEDUP_REMOVED lines=32> */
[CC--:B------:R-:W-:Y:S01]  /*86d0*/  FMUL.FTZ R68, R186.reuse, R231.reuse ;  /* 0x000000e7ba447220 */ /* 0x0c0fe20000410000 */
[----:B------:R-:W-:Y:S01]  /*86e0*/  FMUL.FTZ R238, R186, R230 ;  /* 0x000000e6baee7220 */ /* 0x000fe20000410000 */
[----:B------:R-:W-:Y:S01]  /*86f0*/  FFMA.FTZ R66, R199, R66, R67 ;  /* 0x00000042c7427223 */ /* 0x000fe20000010043 */
[----:B------:R-:W-:Y:S01]  /*8700*/  FMUL.FTZ R67, R200, -R248 ;  /* 0x800000f8c8437220 */ /* 0x000fe20000410000 */
[C---:B------:R-:W-:Y:S01]  /*8710*/  FFMA.FTZ R68, R187.reuse, R230, -R68 ;  /* 0x000000e6bb447223 */ /* 0x040fe20000010844 */
[----:B------:R-:W-:-:S03]  /*8720*/  FFMA.FTZ R233, R187, R231, R238 ;  /* 0x000000e7bbe97223 */ /* 0x000fc600000100ee */
[C---:B------:R-:W-:Y:S01]  /*8730*/  FFMA.FTZ R232, R103.reuse, R232, R68 ;  /* 0x000000e867e87223 */ /* 0x040fe20000010044 */
[----:B------:R-:W-:Y:S01]  /*8740*/  FMUL.FTZ R68, R200, -R66 ;  /* 0x80000042c8447220 */ /* 0x000fe20000410000 */
[----:B------:R-:W-:Y:S01]  /*8750*/  FFMA.FTZ R233, R103, R234, R233 ;  /* 0x000000ea67e97223 */ /* 0x000fe200000100e9 */
[C---:B------:R-:W-:Y:S02]  /*8760*/  FFMA.FTZ R66, R201.reuse, R66, R67 ;  /* 0x00000042c9427223 */ /* 0x040fe40000010043 */
[----:B------:R-:W-:Y:S01]  /*8770*/  FFMA.FTZ R248, R201, R248, -R68 ;  /* 0x000000f8c9f87223 */ /* 0x000fe20000010844 */
[C---:B------:R-:W-:Y:S01]  /*8780*/  FMUL.FTZ R234, R184.reuse, R233 ;  /* 0x000000e9b8ea7220 */ /* 0x040fe20000410000 */
[----:B------:R-:W-:-:S03]  /*8790*/  FMUL.FTZ R68, R184, R232 ;  /* 0x000000e8b8447220 */ /* 0x000fc60000410000 */
[C---:B------:R-:W-:Y:S01]  /*87a0*/  FFMA.FTZ R67, R185.reuse, R232, -R234 ;  /* 0x000000e8b9437223 */ /* 0x040fe200000108ea */
[----:B------:R-:W-:-:S03]  /*87b0*/  FFMA.FTZ R68, R185, R233, R68 ;  /* 0x000000e9b9447223 */ /* 0x000fc60000010044 */
[C---:B------:R-:W-:Y:S01]  /*87c0*/  FFMA.FTZ R234, R102.reuse, R237, R67 ;  /* 0x000000ed66ea7223 */ /* 0x040fe20000010043 */
[----:B------:R-:W-:Y:S01]  /*87d0*/  FFMA.FTZ R235, R102, R235, R68 ;  /* 0x000000eb66eb7223 */ /* 0x000fe20000010044 */
[C---:B------:R-:W-:Y:S01]  /*87e0*/  FMUL.FTZ R68, R202.reuse, -R66 ;  /* 0x80000042ca447220 */ /* 0x040fe20000410000 */
[----:B------:R-:W-:Y:S01]  /*87f0*/  FMUL.FTZ R67, R202, -R248 ;  /* 0x800000f8ca437220 */ /* 0x000fe20000410000 */
[C---:B------:R-:W-:Y:S02]  /*8800*/  FMUL.FTZ R238, R182.reuse, R234 ;  /* 0x000000eab6ee7220 */ /* 0x040fe40000410000 */
[----:B------:R-:W-:Y:S01]  /*8810*/  FFMA.FTZ R248, R203, R248, -R68 ;  /* 0x000000f8cbf87223 */ /* 0x000fe20000010844 */
[-C--:B------:R-:W-:Y:S01]  /*8820*/  FMUL.FTZ R68, R182, R235.reuse ;  /* 0x000000ebb6447220 */ /* 0x080fe20000410000 */
[----:B------:R-:W-:Y:S01]  /*8830*/  FFMA.FTZ R237, R183, R235, R238 ;  /* 0x000000ebb7ed7223 */ /* 0x000fe200000100ee */
[----:B------:R-:W-:Y:S01]  /*8840*/  FFMA.FTZ R66, R203, R66, R67 ;  /* 0x00000042cb427223 */ /* 0x000fe20000010043 */
[----:B------:R-:W-:Y:S01]  /*8850*/  FMUL.FTZ R67, R205, -R248 ;  /* 0x800000f8cd437220 */ /* 0x000fe20000410000 */
[----:B------:R-:W-:Y:S01]  /*8860*/  FFMA.FTZ R68, R183, R234, -R68 ;  /* 0x000000eab7447223 */ /* 0x000fe20000010844 */
[----:B------:R-:W-:Y:S01]  /*8870*/  FFMA.FTZ R237, R101, R70, R237 ;  /* 0x0000004665ed7223 */ /* 0x000fe200000100ed */
[-C--:B------:R-:W-:Y:S01]  /*8880*/  FMUL.FTZ R69, R205, -R66.reuse ;  /* 0x80000042cd457220 */ /* 0x080fe20000410000 */
[----:B------:R-:W-:Y:S01]  /*8890*/  FFMA.FTZ R66, R204, R66, R67 ;  /* 0x00000042cc427223 */ /* 0x000fe20000010043 */
[----:B------:R-:W-:Y:S01]  /*88a0*/  FFMA.FTZ R236, R101, R236, R68 ;  /* 0x000000ec65ec7223 */ /* 0x000fe20000010044 */
[----:B------:R-:W-:Y:S01]  /*88b0*/  FMUL.FTZ R70, R180, R237 ;  /* 0x000000edb4467220 */ /* 0x000fe20000410000 */
[----:B------:R-:W-:-:S02]  /*88c0*/  FFMA.FTZ R248, R204, R248, -R69 ;  /* 0x000000f8ccf87223 */ /* 0x000fc40000010845 */
[-C--:B------:R-:W-:Y:S01]  /*88d0*/  FMUL.FTZ R68, R180, R236.reuse ;  /* 0x000000ecb4447220 */ /* 0x080fe20000410000 */
[----:B------:R-:W-:-:S03]  /*88e0*/  FFMA.FTZ R67, R181, R236, -R70 ;  /* 0x000000ecb5437223 */ /* 0x000fc60000010846 */
[----:B------:R-:W-:Y:S01]  /*88f0*/  FFMA.FTZ R68, R181, R237, R68 ;  /* 0x000000edb5447223 */ /* 0x000fe20000010044 */
[C---:B------:R-:W-:Y:S01]  /*8900*/  FFMA.FTZ R238, R100.reuse, R71, R67 ;  /* 0x0000004764ee7223 */ /* 0x040fe20000010043 */
[C---:B------:R-:W-:Y:S01]  /*8910*/  FMUL.FTZ R71, R207.reuse, -R248 ;  /* 0x800000f8cf477220 */ /* 0x040fe20000410000 */
[----:B------:R-:W-:Y:S01]  /*8920*/  FMUL.FTZ R67, R207, -R66 ;  /* 0x80000042cf437220 */ /* 0x000fe20000410000 */
[----:B------:R-:W-:Y:S01]  /*8930*/  FFMA.FTZ R239, R100, R239, R68 ;  /* 0x000000ef64ef7223 */ /* 0x000fe20000010044 */
[----:B------:R-:W-:Y:S01]  /*8940*/  FMUL.FTZ R68, R178, R238 ;  /* 0x000000eeb2447220 */ /* 0x000fe20000410000 */
[C---:B------:R-:W-:Y:S01]  /*8950*/  FFMA.FTZ R71, R206.reuse, R66, R71 ;  /* 0x00000042ce477223 */ /* 0x040fe20000010047 */
[----:B------:R-:W-:Y:S01]  /*8960*/  FFMA.FTZ R248, R206, R248, -R67 ;  /* 0x000000f8cef87223 */ /* 0x000fe20000010843 */
[-C--:B------:R-:W-:Y:S01]  /*8970*/  FMUL.FTZ R66, R178, R239.reuse ;  /* 0x000000efb2427220 */ /* 0x080fe20000410000 */
[----:B------:R-:W-:-:S03]  /*8980*/  FFMA.FTZ R67, R179, R239, R68 ;  /* 0x000000efb3437223 */ /* 0x000fc60000010044 */
[----:B------:R-:W-:Y:S01]  /*8990*/  FFMA.FTZ R66, R179, R238, -R66 ;  /* 0x000000eeb3427223 */ /* 0x000fe20000010842 */
[C---:B------:R-:W-:Y:S01]  /*89a0*/  FFMA.FTZ R154, R99.reuse, R154, R67 ;  /* 0x0000009a639a7223 */ /* 0x040fe20000010043 */
[----:B------:R0:W2:Y:S02]  /*89b0*/  SHFL.DOWN PT, R65, R248, 0x1, 0x1f ;  /* 0x08201f00f8417f89 */ /* 0x0000a400000e0000 */
[----:B------:R-:W-:Y:S01]  /*89c0*/  FFMA.FTZ R153, R99, R153, R66 ;  /* 0x0000009963997223 */ /* 0x000fe20000010042 */
[----:B------:R-:W-:Y:S01]  /*89d0*/  MOV R66, UR16 ;  /* 0x0000001000427c02 */ /* 0x000fe20008000f00 */
[----:B------:R0:W3:Y:S03]  /*89e0*/  SHFL.DOWN PT, R67, R249, 0x1, 0x1f ;  /* 0x08201f00f9437f89 */ /* 0x0000e600000e0000 */
[----:B------:R-:W-:Y:S02]  /*89f0*/  ISETP.GE.OR P1, PT, R66, UR20, P1 ;  /* 0x0000001442007c0c */ /* 0x000fe40008f26670 */
[----:B------:R0:W4:Y:S01]  /*8a00*/  SHFL.DOWN PT, R66, R71, 0x1, 0x1f ;  /* 0x08201f0047427f89 */ /* 0x00012200000e0000 */
[----:B-1----:R-:W-:Y:S10]  /*8a10*/  @!P3 BRA `(.L_x_13251) ;  /* 0x00000000002cb947 */ /* 0x002ff40003800000 */
        /* <DEDUP_REMOVED lines=11> */
.L_x_13251:
[----:B------:R-:W-:Y:S05]  /*8ad0*/  BSYNC B0 ;  /* 0x0000000000007941 */ /* 0x000fea0003800000 */
.L_x_13250:
        /* <DEDUP_REMOVED lines=22> */
.L_x_13253:
[----:B------:R-:W-:Y:S05]  /*8c40*/  BSYNC B0 ;  /* 0x0000000000007941 */ /* 0x000fea0003800000 */
.L_x_13252:
        /* <DEDUP_REMOVED lines=19> */
.L_x_13255:
[----:B------:R-:W-:Y:S05]  /*8d80*/  BSYNC B0 ;  /* 0x0000000000007941 */ /* 0x000fea0003800000 */
.L_x_13254:
        /* <DEDUP_REMOVED lines=19> */
.L_x_13257:
[----:B------:R-:W-:Y:S05]  /*8ec0*/  BSYNC B0 ;  /* 0x0000000000007941 */ /* 0x000fea0003800000 */
.L_x_13256:
        /* <DEDUP_REMOVED lines=19> */
.L_x_13259:
[----:B------:R-:W-:Y:S05]  /*9000*/  BSYNC B0 ;  /* 0x0000000000007941 */ /* 0x000fea0003800000 */
.L_x_13258:
        /* <DEDUP_REMOVED lines=36> */
[----:B------:R-:W-:-:S02]  /*9250*/  FFMA.FTZ R69, R3, -R69, R2 ;  /* 0x8000004503457223 */ /* 0x000fc40000010002 */
[-C--:B------:R-:W-:Y:S01]  /*9260*/  FMUL.FTZ R248, R66, -R131.reuse ;  /* 0x8000008342f87220 */ /* 0x080fe20000410000 */
[C---:B------:R-:W-:Y:S01]  /*9270*/  FMUL.FTZ R67, R65.reuse, -R131 ;  /* 0x8000008341437220 */ /* 0x040fe20000410000 */
[----:B------:R-:W-:Y:S02]  /*9280*/  FMUL.FTZ R131, R112, R29 ;  /* 0x0000001d70837220 */ /* 0x000fe40000410000 */
[-C--:B------:R-:W-:Y:S01]  /*9290*/  FFMA.FTZ R65, R65, R130.reuse, R248 ;  /* 0x0000008241417223 */ /* 0x080fe200000100f8 */
[----:B------:R-:W-:Y:S01]  /*92a0*/  FFMA.FTZ R64, R66, R130, -R67 ;  /* 0x0000008242407223 */ /* 0x000fe20000010843 */
[C---:B------:R-:W-:Y:S01]  /*92b0*/  FFMA.FTZ R67, R0.reuse, R247, RZ ;  /* 0x000000f700437223 */ /* 0x040fe200000100ff */
[----:B------:R-:W-:Y:S01]  /*92c0*/  FFMA.FTZ R66, R0, -R2, RZ ;  /* 0x8000000200427223 */ /* 0x000fe200000100ff */
[----:B------:R-:W-:Y:S01]  /*92d0*/  FFMA.FTZ R2, R20, -R70, R246 ;  /* 0x8000004614027223 */ /* 0x000fe200000100f6 */
[----:B------:R-:W-:Y:S01]  /*92e0*/  FFMA.FTZ R71, R18, -R131, R244 ;  /* 0x8000008312477223 */ /* 0x000fe200000100f4 */
[C---:B------:R-:W-:Y:S01]  /*92f0*/  FFMA.FTZ R130, R46.reuse, R246, R67 ;  /* 0x000000f62e827223 */ /* 0x040fe20000010043 */
[----:B------:R-:W-:Y:S01]  /*9300*/  FFMA.FTZ R66, R46, -R245, R66 ;  /* 0x800000f52e427223 */ /* 0x000fe20000010042 */
[----:B------:R-:W-:Y:S01]  /*9310*/  FADD.FTZ R64, R176, R64 ;  /* 0x00000040b0407221 */ /* 0x000fe20000010000 */
[----:B------:R-:W-:Y:S01]  /*9320*/  FMUL.FTZ R176, R104, R22 ;  /* 0x0000001668b07220 */ /* 0x000fe20000410000 */
[C---:B------:R-:W-:Y:S01]  /*9330*/  FFMA.FTZ R67, R45.reuse, R244, R130 ;  /* 0x000000f42d437223 */ /* 0x040fe20000010082 */
[----:B------:R-:W-:Y:S01]  /*9340*/  FFMA.FTZ R246, R45, -R243, R66 ;  /* 0x800000f32df67223 */ /* 0x000fe20000010042 */
[----:B------:R-:W-:Y:S01]  /*9350*/  FFMA.FTZ R130, R17, -R131, R243 ;  /* 0x8000008311827223 */ /* 0x000fe200000100f3 */
[----:B------:R-:W-:Y:S01]  /*9360*/  FMUL.FTZ R243, R111, R28 ;  /* 0x0000001c6ff37220 */ /* 0x000fe20000410000 */
[C---:B------:R-:W-:Y:S01]  /*9370*/  FFMA.FTZ R66, R44.reuse, R242, R67 ;  /* 0x000000f22c427223 */ /* 0x040fe20000010043 */
[----:B------:R-:W-:Y:S01]  /*9380*/  FFMA.FTZ R244, R44, -R155, R246 ;  /* 0x8000009b2cf47223 */ /* 0x000fe200000100f6 */
[----:B------:R-:W-:Y:S01]  /*9390*/  FADD.FTZ R65, -R177, R65 ;  /* 0x00000041b1417221 */ /* 0x000fe20000010100 */
[----:B------:R-:W-:Y:S01]  /*93a0*/  FFMA.FTZ R131, R16, -R243, R242 ;  /* 0x800000f310837223 */ /* 0x000fe200000100f2 */
[C---:B------:R-:W-:Y:S01]  /*93b0*/  FFMA.FTZ R67, R43.reuse, R156, R66 ;  /* 0x0000009c2b437223 */ /* 0x040fe20000010042 */
[----:B------:R-:W-:Y:S01]  /*93c0*/  FFMA.FTZ R242, R43, -R157, R244 ;  /* 0x8000009d2bf27223 */ /* 0x000fe200000100f4 */
[----:B------:R-:W-:Y:S01]  /*93d0*/  FMUL.FTZ R177, R103, R151 ;  /* 0x0000009767b17220 */ /* 0x000fe20000410000 */
[----:B------:R-:W-:Y:S01]  /*93e0*/  FFMA.FTZ R155, R15, -R243, R155 ;  /* 0x800000f30f9b7223 */ /* 0x000fe2000001009b */
[C---:B------:R-:W-:Y:S01]  /*93f0*/  FFMA.FTZ R66, R42.reuse, R158, R67 ;  /* 0x0000009e2a427223 */ /* 0x040fe20000010043 */
[----:B------:R-:W-:Y:S01]  /*9400*/  FFMA.FTZ R242, R42, -R159, R242 ;  /* 0x8000009f2af27223 */ /* 0x000fe200000100f2 */
[----:B------:R-:W-:Y:S01]  /*9410*/  FMUL.FTZ R243, R110, R27 ;  /* 0x0000001b6ef37220 */ /* 0x000fe20000410000 */
[----:B------:R-:W-:Y:S01]  /*9420*/  FFMA.FTZ R70, R19, -R70, R245 ;  /* 0x8000004613467223 */ /* 0x000fe200000100f5 */
[C---:B------:R-:W-:Y:S01]  /*9430*/  FFMA.FTZ R67, R41.reuse, R160, R66 ;  /* 0x000000a029437223 */ /* 0x040fe20000010042 */
[----:B------:R-:W-:Y:S01]  /*9440*/  FFMA.FTZ R242, R41, -R161, R242 ;  /* 0x800000a129f27223 */ /* 0x000fe200000100f2 */
[-C--:B------:R-:W-:Y:S01]  /*9450*/  FFMA.FTZ R156, R14, -R243.reuse, R156 ;  /* 0x800000f30e9c7223 */ /* 0x080fe2000001009c */
[----:B------:R-:W-:Y:S01]  /*9460*/  FFMA.FTZ R157, R13, -R243, R157 ;  /* 0x800000f30d9d7223 */ /* 0x000fe2000001009d */
[C---:B------:R-:W-:Y:S01]  /*9470*/  FFMA.FTZ R66, R40.reuse, R162, R67 ;  /* 0x000000a228427223 */ /* 0x040fe20000010043 */
[----:B------:R-:W-:Y:S01]  /*9480*/  FFMA.FTZ R242, R40, -R163, R242 ;  /* 0x800000a328f27223 */ /* 0x000fe200000100f2 */
[----:B------:R-:W-:-:S02]  /*9490*/  FMUL.FTZ R243, R109, R26 ;  /* 0x0000001a6df37220 */ /* 0x000fc40000410000 */
[C---:B------:R-:W-:Y:S01]  /*94a0*/  FFMA.FTZ R67, R39.reuse, R164, R66 ;  /* 0x000000a427437223 */ /* 0x040fe20000010042 */
[----:B------:R-:W-:Y:S01]  /*94b0*/  FFMA.FTZ R66, R39, -R165, R242 ;  /* 0x800000a527427223 */ /* 0x000fe200000100f2 */
[-C--:B------:R-:W-:Y:S01]  /*94c0*/  FFMA.FTZ R158, R12, -R243.reuse, R158 ;  /* 0x800000f30c9e7223 */ /* 0x080fe2000001009e */
[----:B------:R-:W-:Y:S01]  /*94d0*/  FFMA.FTZ R159, R11, -R243, R159 ;  /* 0x800000f30b9f7223 */ /* 0x000fe2000001009f */
[C---:B------:R-:W-:Y:S01]  /*94e0*/  FFMA.FTZ R242, R38.reuse, R166, R67 ;  /* 0x000000a626f27223 */ /* 0x040fe20000010043 */
[----:B------:R-:W-:Y:S01]  /*94f0*/  FFMA.FTZ R66, R38, -R167, R66 ;  /* 0x800000a726427223 */ /* 0x000fe20000010042 */
[----:B------:R-:W-:Y:S02]  /*9500*/  FMUL.FTZ R243, R108, R25 ;  /* 0x000000196cf37220 */ /* 0x000fe40000410000 */
[C---:B------:R-:W-:Y:S01]  /*9510*/  FFMA.FTZ R67, R37.reuse, R230, R242 ;  /* 0x000000e625437223 */ /* 0x040fe200000100f2 */
[----:B------:R-:W-:Y:S01]  /*9520*/  FFMA.FTZ R66, R37, -R231, R66 ;  /* 0x800000e725427223 */ /* 0x000fe20000010042 */
[-C--:B------:R-:W-:Y:S01]  /*9530*/  FFMA.FTZ R230, R148, -R176.reuse, R230 ;  /* 0x800000b094e67223 */ /* 0x080fe200000100e6 */
[----:B------:R-:W-:Y:S01]  /*9540*/  FFMA.FTZ R231, R147, -R176, R231 ;  /* 0x800000b093e77223 */ /* 0x000fe200000100e7 */
[C---:B------:R-:W-:Y:S01]  /*9550*/  FMUL.FTZ R176, R178.reuse, -R65 ;  /* 0x80000041b2b07220 */ /* 0x040fe20000410000 */
[-C--:B------:R-:W-:Y:S01]  /*9560*/  FMUL.FTZ R178, R178, -R64.reuse ;  /* 0x80000040b2b27220 */ /* 0x080fe20000410000 */
[C---:B------:R-:W-:Y:S01]  /*9570*/  FFMA.FTZ R242, R36.reuse, -R233, R66 ;  /* 0x800000e924f27223 */ /* 0x040fe20000010042 */
        /* <DEDUP_REMOVED lines=8> */
[----:B------:R-:W-:Y:S01]  /*9600*/  FFMA.FTZ R67, R35, R234, R178 ;  /* 0x000000ea23437223 */ /* 0x000fe200000100b2 */
[----:B------:R-:W-:Y:S01]  /*9610*/  FFMA.FTZ R232, R146, -R177, R232 ;  /* 0x800000b192e87223 */ /* 0x000fe200000100e8 */
[----:B------:R-:W-:Y:S01]  /*9620*/  FMUL.FTZ R177, R180, -R175 ;  /* 0x800000afb4b17220 */ /* 0x000fe20000410000 */
[-C--:B------:R-:W-:Y:S01]  /*9630*/  FFMA.FTZ R234, R144, -R174.reuse, R234 ;  /* 0x800000ae90ea7223 */ /* 0x080fe200000100ea */
[----:B------:R-:W-:Y:S01]  /*9640*/  FFMA.FTZ R235, R143, -R174, R235 ;  /* 0x800000ae8feb7223 */ /* 0x000fe200000100eb */
[-C--:B------:R-:W-:Y:S01]  /*9650*/  FMUL.FTZ R174, R180, -R66.reuse ;  /* 0x80000042b4ae7220 */ /* 0x080fe20000410000 */
[C---:B------:R-:W-:Y:S01]  /*9660*/  FFMA.FTZ R177, R181.reuse, R66, R177 ;  /* 0x00000042b5b17223 */ /* 0x040fe200000100b1 */
[C---:B------:R-:W-:Y:S01]  /*9670*/  FFMA.FTZ R180, R34.reuse, R236, R67 ;  /* 0x000000ec22b47223 */ /* 0x040fe20000010043 */
[----:B------:R-:W-:Y:S01]  /*9680*/  FFMA.FTZ R242, R34, -R237, R242 ;  /* 0x800000ed22f27223 */ /* 0x000fe200000100f2 */
[----:B------:R-:W-:Y:S01]  /*9690*/  FFMA.FTZ R174, R181, R175, -R174 ;  /* 0x000000afb5ae7223 */ /* 0x000fe200000108ae */
[----:B------:R-:W-:Y:S01]  /*96a0*/  FADD.FTZ R178, -R172, R177 ;  /* 0x000000b1acb27221 */ /* 0x000fe20000010100 */
[----:B------:R-:W-:Y:S01]  /*96b0*/  FMUL.FTZ R172, R100, R209 ;  /* 0x000000d164ac7220 */ /* 0x000fe20000410000 */
[----:B------:R-:W-:Y:S01]  /*96c0*/  FMUL.FTZ R176, R101, R136 ;  /* 0x0000008865b07220 */ /* 0x000fe20000410000 */
[----:B------:R-:W-:Y:S01]  /*96d0*/  FADD.FTZ R67, R173, R174 ;  /* 0x000000aead437221 */ /* 0x000fe20000010000 */
[C---:B------:R-:W-:Y:S01]  /*96e0*/  FFMA.FTZ R174, R33.reuse, R238, R180 ;  /* 0x000000ee21ae7223 */ /* 0x040fe200000100b4 */
[----:B------:R-:W-:Y:S01]  /*96f0*/  FFMA.FTZ R173, R33, -R239, R242 ;  /* 0x800000ef21ad7223 */ /* 0x000fe200000100f2 */
[-C--:B------:R-:W-:Y:S01]  /*9700*/  FFMA.FTZ R238, R140, -R172.reuse, R238 ;  /* 0x800000ac8cee7223 */ /* 0x080fe200000100ee */
[----:B------:R-:W-:Y:S01]  /*9710*/  FMUL.FTZ R177, R182, -R67 ;  /* 0x80000043b6b17220 */ /* 0x000fe20000410000 */
        /* <DEDUP_REMOVED lines=27> */
[----:B------:R-:W-:Y:S01]  /*98d0*/  FMUL.FTZ R176, R66, UR52 ;  /* 0x0000003442b07c20 */ /* 0x000fe20008410000 */
[----:B------:R-:W-:Y:S01]  /*98e0*/  FFMA.FTZ R142, R142, R67, R181 ;  /* 0x000000438e8e7223 */ /* 0x000fe200000100b5 */
[----:B------:R-:W-:Y:S01]  /*98f0*/  FADD.FTZ R182, -R168, R185 ;  /* 0x000000b9a8b67221 */ /* 0x000fe20000010100 */
[----:B------:R-:W-:Y:S01]  /*9900*/  FFMA.FTZ R141, R66, UR51, -R65 ;  /* 0x00000033428d7c23 */ /* 0x000fe20008010841 */
[----:B------:R-:W-:Y:S01]  /*9910*/  FMUL.FTZ R65, R209, R66 ;  /* 0x00000042d1417220 */ /* 0x000fe20000410000 */
[----:B------:R-:W-:Y:S01]  /*9920*/  FMUL.FTZ R183, R67, UR52 ;  /* 0x0000003443b77c20 */ /* 0x000fe20008410000 */
[----:B------:R-:W-:Y:S01]  /*9930*/  FADD.FTZ R181, R169, R64 ;  /* 0x00000040a9b57221 */ /* 0x000fe20000010000 */
[----:B------:R-:W-:Y:S01]  /*9940*/  FMUL.FTZ R66, R186, -R182 ;  /* 0x800000b6ba427220 */ /* 0x000fe20000410000 */
[C---:B------:R-:W-:Y:S01]  /*9950*/  FMUL.FTZ R168, R178.reuse, UR52 ;  /* 0x00000034b2a87c20 */ /* 0x040fe20008410000 */
[----:B------:R-:W-:Y:S01]  /*9960*/  FMUL.FTZ R169, R143, R180 ;  /* 0x000000b48fa97220 */ /* 0x000fe20000410000 */
[----:B------:R-:W-:Y:S01]  /*9970*/  FFMA.FTZ R143, R178, UR51, -R183 ;  /* 0x00000033b28f7c23 */ /* 0x000fe200080108b7 */
[----:B------:R-:W-:Y:S01]  /*9980*/  FFMA.FTZ R183, R187, R181, -R66 ;  /* 0x000000b5bbb77223 */ /* 0x000fe20000010842 */
[----:B------:R-:W-:Y:S01]  /*9990*/  FFMA.FTZ R168, R67, UR51, R168 ;  /* 0x0000003343a87c23 */ /* 0x000fe200080100a8 */
[----:B------:R-:W-:Y:S01]  /*99a0*/  FMUL.FTZ R64, R136, R67 ;  /* 0x0000004388407220 */ /* 0x000fe20000410000 */
[----:B------:R-:W-:Y:S01]  /*99b0*/  SHF.L.U32 R66, R135, 0x5, RZ ;  /* 0x0000000587427819 */ /* 0x000fe200000006ff */
[-C--:B------:R-:W-:Y:S01]  /*99c0*/  FMUL.FTZ R67, R186, -R181.reuse ;  /* 0x800000b5ba437220 */ /* 0x080fe20000410000 */
[----:B------:R-:W-:Y:S01]  /*99d0*/  FMUL.FTZ R145, R145, R182 ;  /* 0x000000b691917220 */ /* 0x000fe20000410000 */
        /* <DEDUP_REMOVED lines=8> */
[----:B------:R-:W-:Y:S01]  /*9a60*/  FFMA.FTZ R169, R144, R179, R169 ;  /* 0x000000b390a97223 */ /* 0x000fe200000100a9 */
[----:B------:R-:W-:Y:S01]  /*9a70*/  FADD.FTZ R215, -R215, R136 ;  /* 0x00000088d7d77221 */ /* 0x000fe20000010100 */
[C---:B------:R-:W-:Y:S01]  /*9a80*/  FMUL.FTZ R136, R182.reuse, UR52 ;  /* 0x00000034b6887c20 */ /* 0x040fe20008410000 */
[----:B------:R-:W-:Y:S01]  /*9a90*/  FFMA.FTZ R144, R182, UR51, -R67 ;  /* 0x00000033b6907c23 */ /* 0x000fe20008010843 */
[----:B------:R-:W-:Y:S01]  /*9aa0*/  FMUL.FTZ R182, R151, R182 ;  /* 0x000000b697b67220 */ /* 0x000fe20000410000 */
[----:B------:R0:W-:Y:S01]  /*9ab0*/  STS [R66+0x10f8], R145 ;  /* 0x0010f89142007388 */ /* 0x0001e20000000800 */
[----:B------:R-:W-:Y:S01]  /*9ac0*/  FFMA.FTZ R67, R181, UR51, R136 ;  /* 0x00000033b5437c23 */ /* 0x000fe20008010088 */
[C---:B------:R-:W-:Y:S01]  /*9ad0*/  FMUL.FTZ R184, R151.reuse, R181 ;  /* 0x000000b597b87220 */ /* 0x040fe20000410000 */
[----:B------:R-:W-:Y:S01]  /*9ae0*/  FFMA.FTZ R75, R151, R146, R75 ;  /* 0x00000092974b7223 */ /* 0x000fe2000001004b */
[----:B------:R-:W-:Y:S01]  /*9af0*/  FMUL.FTZ R151, R233, R182 ;  /* 0x000000b6e9977220 */ /* 0x000fe20000410000 */
[----:B------:R-:W-:Y:S01]  /*9b00*/  FMUL.FTZ R185, R101, R64 ;  /* 0x0000004065b97220 */ /* 0x000fe20000410000 */
[----:B------:R-:W-:Y:S01]  /*9b10*/  FFMA.FTZ R176, R175, UR51, R176 ;  /* 0x00000033afb07c23 */ /* 0x000fe200080100b0 */
[C---:B------:R-:W-:Y:S01]  /*9b20*/  FMUL.FTZ R175, R209.reuse, R175 ;  /* 0x000000afd1af7220 */ /* 0x040fe20000410000 */
[----:B------:R-:W-:Y:S01]  /*9b30*/  FADD.FTZ R183, R214, R183 ;  /* 0x000000b7d6b77221 */ /* 0x000fe20000010000 */
[----:B------:R-:W-:Y:S01]  /*9b40*/  FFMA.FTZ R72, R209, R140, R72 ;  /* 0x0000008cd1487223 */ /* 0x000fe20000010048 */
[----:B0-----:R-:W-:Y:S01]  /*9b50*/  FMUL.FTZ R145, R233, R144 ;  /* 0x00000090e9917220 */ /* 0x001fe20000410000 */
[----:B------:R-:W-:Y:S01]  /*9b60*/  FMUL.FTZ R144, R180, UR52 ;  /* 0x00000034b4907c20 */ /* 0x000fe20008410000 */
[----:B------:R0:W-:Y:S01]  /*9b70*/  STS [R66+0x10e8], R185 ;  /* 0x0010e8b942007388 */ /* 0x0001e20000000800 */
[----:B------:R-:W-:Y:S01]  /*9b80*/  FMUL.FTZ R187, R100, R175 ;  /* 0x000000af64bb7220 */ /* 0x000fe20000410000 */
[C---:B------:R-:W-:Y:S01]  /*9b90*/  FFMA.FTZ R136, R232.reuse, R67, R145 ;  /* 0x00000043e8887223 */ /* 0x040fe20000010091 */
[----:B------:R-:W-:Y:S01]  /*9ba0*/  FFMA.FTZ R67, R232, R184, R151 ;  /* 0x000000b8e8437223 */ /* 0x000fe20000010097 */
[C---:B------:R-:W-:Y:S01]  /*9bb0*/  FMUL.FTZ R151, R179.reuse, UR52 ;  /* 0x00000034b3977c20 */ /* 0x040fe20008410000 */
[----:B------:R-:W-:Y:S01]  /*9bc0*/  FFMA.FTZ R145, R179, UR51, R144 ;  /* 0x00000033b3917c23 */ /* 0x000fe20008010090 */
[----:B------:R-:W-:Y:S01]  /*9bd0*/  FMUL.FTZ R209, R100, R65 ;  /* 0x0000004164d17220 */ /* 0x000fe20000410000 */
[----:B------:R1:W-:Y:S01]  /*9be0*/  STS [R66+0x10f0], R187 ;  /* 0x0010f0bb42007388 */ /* 0x0003e20000000800 */
[----:B------:R-:W-:Y:S01]  /*9bf0*/  FFMA.FTZ R144, R180, UR51, -R151 ;  /* 0x00000033b4907c23 */ /* 0x000fe20008010897 */
[-C--:B------:R-:W-:Y:S01]  /*9c00*/  FMUL.FTZ R151, R147, R215.reuse ;  /* 0x000000d793977220 */ /* 0x080fe20000410000 */
[----:B0-----:R-:W-:Y:S01]  /*9c10*/  FMUL.FTZ R185, R21, R180 ;  /* 0x000000b415b97220 */ /* 0x001fe20000410000 */
[C---:B------:R-:W-:Y:S01]  /*9c20*/  FMUL.FTZ R180, R188.reuse, -R215 ;  /* 0x800000d7bcb47220 */ /* 0x040fe20000410000 */
[----:B------:R-:W-:Y:S01]  /*9c30*/  FMUL.FTZ R188, R188, -R183 ;  /* 0x800000b7bcbc7220 */ /* 0x000fe20000410000 */
[----:B------:R0:W-:Y:S01]  /*9c40*/  STS [R66+0x10f4], R209 ;  /* 0x0010f4d142007388 */ /* 0x0001e20000000800 */
[----:B------:R-:W-:Y:S01]  /*9c50*/  FFMA.FTZ R147, R103, R146, R136 ;  /* 0x0000009267937223 */ /* 0x000fe20000010088 */
[----:B------:R-:W-:Y:S01]  /*9c60*/  FMUL.FTZ R136, R215, UR52 ;  /* 0x00000034d7887c20 */ /* 0x000fe20008410000 */
[----:B------:R-:W-:Y:S01]  /*9c70*/  FFMA.FTZ R188, R189, R215, R188 ;  /* 0x000000d7bdbc7223 */ /* 0x000fe200000100bc */
[----:B-1----:R-:W-:Y:S01]  /*9c80*/  FMUL.FTZ R187, R21, R179 ;  /* 0x000000b315bb7220 */ /* 0x002fe20000410000 */
[----:B------:R-:W-:Y:S01]  /*9c90*/  FFMA.FTZ R179, R189, R183, -R180 ;  /* 0x000000b7bdb37223 */ /* 0x000fe200000108b4 */
[----:B------:R-:W-:Y:S01]  /*9ca0*/  FMUL.FTZ R233, R233, R184 ;  /* 0x000000b8e9e97220 */ /* 0x000fe20000410000 */
[----:B------:R-:W-:Y:S01]  /*9cb0*/  FADD.FTZ R213, -R213, R188 ;  /* 0x000000bcd5d57221 */ /* 0x000fe20000010100 */
[----:B------:R-:W-:Y:S01]  /*9cc0*/  FMUL.FTZ R146, R183, UR52 ;  /* 0x00000034b7927c20 */ /* 0x000fe20008410000 */
[----:B------:R-:W-:Y:S01]  /*9cd0*/  FADD.FTZ R189, R212, R179 ;  /* 0x000000b3d4bd7221 */ /* 0x000fe20000010000 */
[CC--:B0-----:R-:W-:Y:S01]  /*9ce0*/  FMUL.FTZ R209, R103.reuse, R182.reuse ;  /* 0x000000b667d17220 */ /* 0x0c1fe20000410000 */
[----:B------:R-:W-:Y:S01]  /*9cf0*/  FFMA.FTZ R232, R232, R182, -R233 ;  /* 0x000000b6e8e87223 */ /* 0x000fe200000108e9 */
[----:B------:R-:W-:Y:S01]  /*9d00*/  FMUL.FTZ R233, R102, R187 ;  /* 0x000000bb66e97220 */ /* 0x000fe20000410000 */
[----:B------:R-:W-:Y:S01]  /*9d10*/  FMUL.FTZ R181, R103, R184 ;  /* 0x000000b867b57220 */ /* 0x000fe20000410000 */
[----:B------:R-:W-:Y:S01]  /*9d20*/  FFMA.FTZ R146, R215, UR51, -R146 ;  /* 0x00000033d7927c23 */ /* 0x000fe20008010892 */
[----:B------:R0:W-:Y:S01]  /*9d30*/  STS [R66+0x10dc], R209 ;  /* 0x0010dcd142007388 */ /* 0x0001e20000000800 */
[----:B------:R-:W-:Y:S01]  /*9d40*/  FMUL.FTZ R215, R22, R215 ;  /* 0x000000d716d77220 */ /* 0x000fe20000410000 */
[-C--:B------:R-:W-:Y:S01]  /*9d50*/  FFMA.FTZ R160, R10, -R243.reuse, R160 ;  /* 0x800000f30aa07223 */ /* 0x080fe200000100a0 */
[----:B------:R-:W-:Y:S01]  /*9d60*/  FFMA.FTZ R161, R9, -R243, R161 ;  /* 0x800000f309a17223 */ /* 0x000fe200000100a1 */
[----:B------:R-:W-:Y:S01]  /*9d70*/  FMUL.FTZ R243, R107, R24 ;  /* 0x000000186bf37220 */ /* 0x000fe20000410000 */
[----:B------:R1:W-:Y:S01]  /*9d80*/  STS [R66+0x10e0], R233 ;  /* 0x0010e0e942007388 */ /* 0x0003e20000000800 */
[----:B------:R-:W-:Y:S01]  /*9d90*/  FFMA.FTZ R151, R148, R183, R151 ;  /* 0x000000b794977223 */ /* 0x000fe20000010097 */
[----:B------:R-:W-:Y:S01]  /*9da0*/  FMUL.FTZ R186, R189, UR52 ;  /* 0x00000034bdba7c20 */ /* 0x000fe20008410000 */
[----:B------:R-:W-:Y:S01]  /*9db0*/  FFMA.FTZ R162, R8, -R243, R162 ;  /* 0x800000f308a27223 */ /* 0x000fe200000100a2 */
[----:B------:R2:W-:Y:S01]  /*9dc0*/  STS [R66+0x10d8], R181 ;  /* 0x0010d8b542007388 */ /* 0x0005e20000000800 */
[----:B0-----:R-:W-:Y:S01]  /*9dd0*/  FFMA.FTZ R209, R183, UR51, R136 ;  /* 0x00000033b7d17c23 */ /* 0x001fe20008010088 */
[C---:B------:R-:W-:Y:S01]  /*9de0*/  FMUL.FTZ R136, R190.reuse, -R213 ;  /* 0x800000d5be887220 */ /* 0x040fe20000410000 */
[----:B------:R-:W-:Y:S01]  /*9df0*/  FMUL.FTZ R190, R190, -R189 ;  /* 0x800000bdbebe7220 */ /* 0x000fe20000410000 */
[----:B------:R-:W-:Y:S01]  /*9e00*/  FFMA.FTZ R163, R7, -R243, R163 ;  /* 0x800000f307a37223 */ /* 0x000fe200000100a3 */
[----:B------:R-:W-:Y:S01]  /*9e10*/  FMUL.FTZ R243, R106, R23 ;  /* 0x000000176af37220 */ /* 0x000fe20000410000 */
[C---:B------:R-:W-:Y:S01]  /*9e20*/  FFMA.FTZ R179, R191.reuse, R189, -R136 ;  /* 0x000000bdbfb37223 */ /* 0x040fe20000010888 */
[----:B------:R-:W-:Y:S01]  /*9e30*/  FFMA.FTZ R136, R191, R213, R190 ;  /* 0x000000d5bf887223 */ /* 0x000fe200000100be */
[----:B-1----:R-:W-:Y:S01]  /*9e40*/  FMUL.FTZ R233, R231, R215 ;  /* 0x000000d7e7e97220 */ /* 0x002fe20000410000 */
[----:B------:R-:W-:Y:S01]  /*9e50*/  FFMA.FTZ R164, R6, -R243, R164 ;  /* 0x800000f306a47223 */ /* 0x000fe200000100a4 */
[----:B--2---:R-:W-:Y:S01]  /*9e60*/  FMUL.FTZ R181, R22, R183 ;  /* 0x000000b716b57220 */ /* 0x004fe20000410000 */
[----:B------:R-:W-:Y:S01]  /*9e70*/  FADD.FTZ R136, -R211, R136 ;  /* 0x00000088d3887221 */ /* 0x000fe20000010100 */
[----:B------:R-:W-:Y:S01]  /*9e80*/  FADD.FTZ R210, R210, R179 ;  /* 0x000000b3d2d27221 */ /* 0x000fe20000010000 */
[C---:B------:R-:W-:Y:S01]  /*9e90*/  FMUL.FTZ R183, R231.reuse, R146 ;  /* 0x00000092e7b77220 */ /* 0x040fe20000410000 */
[-C--:B------:R-:W-:Y:S01]  /*9ea0*/  FMUL.FTZ R182, R231, R181.reuse ;  /* 0x000000b5e7b67220 */ /* 0x080fe20000410000 */
[-C--:B------:R-:W-:Y:S01]  /*9eb0*/  FFMA.FTZ R180, R230, R181.reuse, R233 ;  /* 0x000000b5e6b47223 */ /* 0x080fe200000100e9 */
[----:B------:R-:W-:Y:S01]  /*9ec0*/  FMUL.FTZ R191, R104, R181 ;  /* 0x000000b568bf7220 */ /* 0x000fe20000410000 */
[C---:B------:R-:W-:Y:S01]  /*9ed0*/  FMUL.FTZ R146, R192.reuse, -R136 ;  /* 0x80000088c0927220 */ /* 0x040fe20000410000 */
[-C--:B------:R-:W-:Y:S01]  /*9ee0*/  FMUL.FTZ R181, R192, -R210.reuse ;  /* 0x800000d2c0b57220 */ /* 0x080fe20000410000 */
[----:B------:R-:W-:Y:S01]  /*9ef0*/  FFMA.FTZ R179, R230, R209, R183 ;  /* 0x000000d1e6b37223 */ /* 0x000fe200000100b7 */
[----:B------:R-:W-:Y:S01]  /*9f00*/  FFMA.FTZ R165, R5, -R243, R165 ;  /* 0x800000f305a57223 */ /* 0x000fe200000100a5 */
[----:B------:R-:W-:Y:S01]  /*9f10*/  FMUL.FTZ R209, R235, R185 ;  /* 0x000000b9ebd17220 */ /* 0x000fe20000410000 */
[----:B------:R-:W-:Y:S01]  /*9f20*/  FFMA.FTZ R183, R193, R210, -R146 ;  /* 0x000000d2c1b77223 */ /* 0x000fe20000010892 */
[----:B------:R-:W-:Y:S01]  /*9f30*/  FMUL.FTZ R243, R105, R152 ;  /* 0x0000009869f37220 */ /* 0x000fe20000410000 */
[----:B------:R-:W-:Y:S01]  /*9f40*/  FFMA.FTZ R146, R193, R136, R181 ;  /* 0x00000088c1927223 */ /* 0x000fe200000100b5 */
[C---:B------:R-:W-:Y:S01]  /*9f50*/  FMUL.FTZ R181, R235.reuse, R144 ;  /* 0x00000090ebb57220 */ /* 0x040fe20000410000 */
[-C--:B------:R-:W-:Y:S01]  /*9f60*/  FMUL.FTZ R235, R235, R187.reuse ;  /* 0x000000bbebeb7220 */ /* 0x080fe20000410000 */
[----:B------:R-:W-:Y:S01]  /*9f70*/  FFMA.FTZ R148, R234, R187, R209 ;  /* 0x000000bbea947223 */ /* 0x000fe200000100d1 */
[-C--:B------:R-:W-:Y:S01]  /*9f80*/  FFMA.FTZ R166, R150, -R243.reuse, R166 ;  /* 0x800000f396a67223 */ /* 0x080fe200000100a6 */
[C---:B------:R-:W-:Y:S01]  /*9f90*/  FFMA.FTZ R167, R149.reuse, -R243, R167 ;  /* 0x800000f395a77223 */ /* 0x040fe200000100a7 */
[----:B------:R-:W-:Y:S01]  /*9fa0*/  FMUL.FTZ R187, R149, R213 ;  /* 0x000000d595bb7220 */ /* 0x000fe20000410000 */
[----:B------:R-:W-:Y:S01]  /*9fb0*/  FADD.FTZ R217, -R217, R146 ;  /* 0x00000092d9d97221 */ /* 0x000fe20000010100 */
[----:B------:R-:W-:Y:S01]  /*9fc0*/  FMUL.FTZ R243, R99, R177 ;  /* 0x000000b163f37220 */ /* 0x000fe20000410000 */
[----:B------:R-:W-:Y:S01]  /*9fd0*/  FADD.FTZ R149, R216, R183 ;  /* 0x000000b7d8957221 */ /* 0x000fe20000010000 */
[----:B------:R0:W-:Y:S01]  /*9fe0*/  STS [R66+0x10d0], R191 ;  /* 0x0010d0bf42007388 */ /* 0x0001e20000000800 */
[C---:B------:R-:W-:Y:S01]  /*9ff0*/  FMUL.FTZ R144, R194.reuse, -R217 ;  /* 0x800000d9c2907220 */ /* 0x040fe20000410000 */
[----:B------:R-:W-:Y:S01]  /*a000*/  FMUL.FTZ R184, R213, UR52 ;  /* 0x00000034d5b87c20 */ /* 0x000fe20008410000 */
[----:B------:R-:W-:Y:S01]  /*a010*/  FMUL.FTZ R194, R194, -R149 ;  /* 0x80000095c2c27220 */ /* 0x000fe20000410000 */
[----:B------:R1:W-:Y:S01]  /*a020*/  STS [R66+0x10fc], R243 ;  /* 0x0010fcf342007388 */ /* 0x0003e20000000800 */
[----:B------:R-:W-:Y:S01]  /*a030*/  FFMA.FTZ R150, R150, R189, R187 ;  /* 0x000000bd96967223 */ /* 0x000fe200000100bb */
[----:B------:R-:W-:Y:S01]  /*a040*/  FFMA.FTZ R183, R189, UR51, R184 ;  /* 0x00000033bdb77c23 */ /* 0x000fe200080100b8 */
[----:B------:R-:W-:Y:S01]  /*a050*/  FFMA.FTZ R146, R195, R217, R194 ;  /* 0x000000d9c3927223 */ /* 0x000fe200000100c2 */
[C---:B------:R-:W-:Y:S01]  /*a060*/  FMUL.FTZ R184, R152.reuse, R189 ;  /* 0x000000bd98b87220 */ /* 0x040fe20000410000 */
[----:B------:R-:W-:Y:S01]  /*a070*/  FFMA.FTZ R77, R152, R150, R77 ;  /* 0x00000096984d7223 */ /* 0x000fe2000001004d */
[-C--:B0-----:R-:W-:Y:S01]  /*a080*/  FFMA.FTZ R191, R234, R185.reuse, -R235 ;  /* 0x000000b9eabf7223 */ /* 0x081fe200000108eb */
[----:B------:R-:W-:Y:S01]  /*a090*/  FADD.FTZ R146, -R229, R146 ;  /* 0x00000092e5927221 */ /* 0x000fe20000010100 */
[----:B------:R-:W-:Y:S01]  /*a0a0*/  FMUL.FTZ R193, R167, R184 ;  /* 0x000000b8a7c17220 */ /* 0x000fe20000410000 */
[-C--:B------:R-:W-:Y:S01]  /*a0b0*/  FMUL.FTZ R245, R101, R178.reuse ;  /* 0x000000b265f57220 */ /* 0x080fe20000410000 */
[----:B-1----:R-:W-:Y:S01]  /*a0c0*/  FMUL.FTZ R243, R102, R185 ;  /* 0x000000b966f37220 */ /* 0x002fe20000410000 */
[----:B------:R-:W-:Y:S01]  /*a0d0*/  FFMA.FTZ R185, R195, R149, -R144 ;  /* 0x00000095c3b97223 */ /* 0x000fe20000010890 */
[----:B------:R-:W-:Y:S01]  /*a0e0*/  FFMA.FTZ R144, R213, UR51, -R186 ;  /* 0x00000033d5907c23 */ /* 0x000fe200080108ba */
[----:B------:R-:W-:Y:S01]  /*a0f0*/  FMUL.FTZ R186, R152, R213 ;  /* 0x000000d598ba7220 */ /* 0x000fe20000410000 */
[----:B------:R-:W-:Y:S01]  /*a100*/  FMUL.FTZ R195, R237, R178 ;  /* 0x000000b2edc37220 */ /* 0x000fe20000410000 */
[----:B------:R-:W-:Y:S01]  /*a110*/  FADD.FTZ R228, R228, R185 ;  /* 0x000000b9e4e47221 */ /* 0x000fe20000010000 */
[C---:B------:R-:W-:Y:S01]  /*a120*/  FMUL.FTZ R185, R196.reuse, -R146 ;  /* 0x80000092c4b97220 */ /* 0x040fe20000410000 */
[-C--:B------:R-:W-:Y:S01]  /*a130*/  FMUL.FTZ R187, R167, R186.reuse ;  /* 0x000000baa7bb7220 */ /* 0x080fe20000410000 */
[----:B------:R-:W-:Y:S01]  /*a140*/  FMUL.FTZ R189, R105, R186 ;  /* 0x000000ba69bd7220 */ /* 0x000fe20000410000 */
[-C--:B------:R-:W-:Y:S01]  /*a150*/  FMUL.FTZ R152, R196, -R228.reuse ;  /* 0x800000e4c4987220 */ /* 0x080fe20000410000 */
[----:B------:R-:W-:Y:S01]  /*a160*/  FFMA.FTZ R185, R197, R228, -R185 ;  /* 0x000000e4c5b97223 */ /* 0x000fe200000108b9 */
[-C--:B------:R-:W-:Y:S01]  /*a170*/  FFMA.FTZ R192, R166, R184.reuse, R187 ;  /* 0x000000b8a6c07223 */ /* 0x080fe200000100bb */
[----:B------:R-:W-:Y:S01]  /*a180*/  FMUL.FTZ R187, R105, R184 ;  /* 0x000000b869bb7220 */ /* 0x000fe20000410000 */
[----:B------:R-:W-:Y:S01]  /*a190*/  FFMA.FTZ R152, R197, R146, R152 ;  /* 0x00000092c5987223 */ /* 0x000fe20000010098 */
[----:B------:R-:W-:Y:S01]  /*a1a0*/  FADD.FTZ R185, R226, R185 ;  /* 0x000000b9e2b97221 */ /* 0x000fe20000010000 */
[-C--:B------:R-:W-:Y:S01]  /*a1b0*/  FMUL.FTZ R197, R237, R64.reuse ;  /* 0x00000040edc57220 */ /* 0x080fe20000410000 */
[----:B------:R-:W-:Y:S01]  /*a1c0*/  FFMA.FTZ R184, R236, R64, R195 ;  /* 0x00000040ecb87223 */ /* 0x000fe200000100c3 */
[----:B------:R-:W-:Y:S01]  /*a1d0*/  FADD.FTZ R227, -R227, R152 ;  /* 0x00000098e3e37221 */ /* 0x000fe20000010100 */
[----:B------:R0:W-:Y:S01]  /*a1e0*/  STS [R66+0x10c8], R187 ;  /* 0x0010c8bb42007388 */ /* 0x0001e20000000800 */
[----:B------:R-:W-:Y:S01]  /*a1f0*/  FFMA.FTZ R193, R166, R186, -R193 ;  /* 0x000000baa6c17223 */ /* 0x000fe200000108c1 */
[----:B------:R-:W-:Y:S01]  /*a200*/  FMUL.FTZ R195, R23, R136 ;  /* 0x0000008817c37220 */ /* 0x000fe20000410000 */
[C---:B------:R-:W-:Y:S01]  /*a210*/  FMUL.FTZ R64, R198.reuse, -R227 ;  /* 0x800000e3c6407220 */ /* 0x040fe20000410000 */
[----:B------:R-:W-:Y:S01]  /*a220*/  FMUL.FTZ R198, R198, -R185 ;  /* 0x800000b9c6c67220 */ /* 0x000fe20000410000 */
[----:B------:R1:W-:Y:S01]  /*a230*/  STS [R66+0x10cc], R189 ;  /* 0x0010ccbd42007388 */ /* 0x0003e20000000800 */
[----:B------:R-:W-:Y:S01]  /*a240*/  FFMA.FTZ R178, R236, R178, -R197 ;  /* 0x000000b2ecb27223 */ /* 0x000fe200000108c5 */
[----:B------:R-:W-:Y:S01]  /*a250*/  FMUL.FTZ R197, R165, R195 ;  /* 0x000000c3a5c57220 */ /* 0x000fe20000410000 */
[----:B------:R-:W-:Y:S01]  /*a260*/  FFMA.FTZ R152, R199, R227, R198 ;  /* 0x000000e3c7987223 */ /* 0x000fe200000100c6 */
[----:B------:R-:W-:Y:S01]  /*a270*/  FMUL.FTZ R188, R239, R175 ;  /* 0x000000afefbc7220 */ /* 0x000fe20000410000 */
[----:B0-----:R-:W-:Y:S01]  /*a280*/  FFMA.FTZ R187, R199, R185, -R64 ;  /* 0x000000b9c7bb7223 */ /* 0x001fe20000010840 */
[----:B------:R-:W-:Y:S01]  /*a290*/  FMUL.FTZ R196, R24, R217 ;  /* 0x000000d918c47220 */ /* 0x000fe20000410000 */
[----:B------:R-:W-:Y:S01]  /*a2a0*/  FADD.FTZ R152, -R225, R152 ;  /* 0x00000098e1987221 */ /* 0x000fe20000010100 */
[----:B------:R-:W-:Y:S01]  /*a2b0*/  FFMA.FTZ R188, R238, R65, -R188 ;  /* 0x00000041eebc7223 */ /* 0x000fe200000108bc */
[----:B------:R-:W-:Y:S01]  /*a2c0*/  FADD.FTZ R224, R224, R187 ;  /* 0x000000bbe0e07221 */ /* 0x000fe20000010000 */
[----:B-1----:R-:W-:Y:S01]  /*a2d0*/  FMUL.FTZ R189, R23, R210 ;  /* 0x000000d217bd7220 */ /* 0x002fe20000410000 */
[----:B------:R-:W-:Y:S01]  /*a2e0*/  FMUL.FTZ R187, R200, -R152 ;  /* 0x80000098c8bb7220 */ /* 0x000fe20000410000 */
[----:B------:R-:W-:Y:S01]  /*a2f0*/  FMUL.FTZ R190, R24, R149 ;  /* 0x0000009518be7220 */ /* 0x000fe20000410000 */
[-C--:B------:R-:W-:Y:S01]  /*a300*/  FMUL.FTZ R186, R200, -R224.reuse ;  /* 0x800000e0c8ba7220 */ /* 0x080fe20000410000 */
[-C--:B------:R-:W-:Y:S01]  /*a310*/  FMUL.FTZ R199, R165, R189.reuse ;  /* 0x000000bda5c77220 */ /* 0x080fe20000410000 */
[C---:B------:R-:W-:Y:S01]  /*a320*/  FFMA.FTZ R187, R201.reuse, R224, -R187 ;  /* 0x000000e0c9bb7223 */ /* 0x040fe200000108bb */
[-C--:B------:R-:W-:Y:S01]  /*a330*/  FFMA.FTZ R64, R164, R189.reuse, R197 ;  /* 0x000000bda4407223 */ /* 0x080fe200000100c5 */
[----:B------:R-:W-:Y:S01]  /*a340*/  FFMA.FTZ R186, R201, R152, R186 ;  /* 0x00000098c9ba7223 */ /* 0x000fe200000100ba */
[----:B------:R-:W-:Y:S01]  /*a350*/  FMUL.FTZ R189, R106, R189 ;  /* 0x000000bd6abd7220 */ /* 0x000fe20000410000 */
[----:B------:R-:W-:Y:S01]  /*a360*/  FADD.FTZ R187, R222, R187 ;  /* 0x000000bbdebb7221 */ /* 0x000fe20000010000 */
[-C--:B------:R-:W-:Y:S01]  /*a370*/  FMUL.FTZ R197, R106, R195.reuse ;  /* 0x000000c36ac57220 */ /* 0x080fe20000410000 */
[----:B------:R-:W-:Y:S01]  /*a380*/  FADD.FTZ R223, -R223, R186 ;  /* 0x000000badfdf7221 */ /* 0x000fe20000010100 */
[----:B------:R-:W-:Y:S01]  /*a390*/  FFMA.FTZ R194, R164, R195, -R199 ;  /* 0x000000c3a4c27223 */ /* 0x000fe200000108c7 */
[----:B------:R-:W-:Y:S01]  /*a3a0*/  FMUL.FTZ R195, R239, R65 ;  /* 0x00000041efc37220 */ /* 0x000fe20000410000 */
[----:B------:R0:W-:Y:S01]  /*a3b0*/  STS [R66+0x10c0], R189 ;  /* 0x0010c0bd42007388 */ /* 0x0001e20000000800 */
[C---:B------:R-:W-:Y:S01]  /*a3c0*/  FMUL.FTZ R186, R202.reuse, -R223 ;  /* 0x800000dfcaba7220 */ /* 0x040fe20000410000 */
[----:B------:R-:W-:Y:S01]  /*a3d0*/  FMUL.FTZ R202, R202, -R187 ;  /* 0x800000bbcaca7220 */ /* 0x000fe20000410000 */
[----:B------:R-:W-:Y:S01]  /*a3e0*/  FFMA.FTZ R175, R238, R175, R195 ;  /* 0x000000afeeaf7223 */ /* 0x000fe200000100c3 */
[-C--:B------:R-:W-:Y:S01]  /*a3f0*/  FMUL.FTZ R195, R163, R190.reuse ;  /* 0x000000bea3c37220 */ /* 0x080fe20000410000 */
[C---:B------:R-:W-:Y:S01]  /*a400*/  FFMA.FTZ R65, R203.reuse, R187, -R186 ;  /* 0x000000bbcb417223 */ /* 0x040fe200000108ba */
[----:B------:R-:W-:Y:S01]  /*a410*/  FFMA.FTZ R186, R203, R223, R202 ;  /* 0x000000dfcbba7223 */ /* 0x000fe200000100ca */
[----:B------:R-:W-:Y:S01]  /*a420*/  FMUL.FTZ R209, R107, R190 ;  /* 0x000000be6bd17220 */ /* 0x000fe20000410000 */
[----:B------:R1:W-:Y:S01]  /*a430*/  STS [R66+0x10c4], R197 ;  /* 0x0010c4c542007388 */ /* 0x0003e20000000800 */
[----:B------:R-:W-:Y:S01]  /*a440*/  FADD.FTZ R220, R220, R65 ;  /* 0x00000041dcdc7221 */ /* 0x000fe20000010000 */
[----:B0-----:R-:W-:Y:S01]  /*a450*/  FMUL.FTZ R189, R163, R196 ;  /* 0x000000c4a3bd7220 */ /* 0x001fe20000410000 */
[----:B------:R-:W-:Y:S01]  /*a460*/  FADD.FTZ R186, -R221, R186 ;  /* 0x000000baddba7221 */ /* 0x000fe20000010100 */
[C---:B------:R-:W-:Y:S01]  /*a470*/  FMUL.FTZ R201, R25.reuse, R146 ;  /* 0x0000009219c97220 */ /* 0x040fe20000410000 */
[----:B------:R-:W-:Y:S01]  /*a480*/  FMUL.FTZ R199, R25, R228 ;  /* 0x000000e419c77220 */ /* 0x000fe20000410000 */
[----:B------:R-:W-:Y:S01]  /*a490*/  FFMA.FTZ R65, R162, R190, R189 ;  /* 0x000000bea2417223 */ /* 0x000fe200000100bd */
[C---:B------:R-:W-:Y:S01]  /*a4a0*/  FMUL.FTZ R189, R205.reuse, -R220 ;  /* 0x800000dccdbd7220 */ /* 0x040fe20000410000 */
[----:B------:R-:W-:Y:S01]  /*a4b0*/  FMUL.FTZ R205, R205, -R186 ;  /* 0x800000bacdcd7220 */ /* 0x000fe20000410000 */
[----:B------:R-:W-:Y:S01]  /*a4c0*/  FMUL.FTZ R203, R161, R201 ;  /* 0x000000c9a1cb7220 */ /* 0x000fe20000410000 */
[----:B------:R-:W-:Y:S01]  /*a4d0*/  FMUL.FTZ R211, R107, R196 ;  /* 0x000000c46bd37220 */ /* 0x000fe20000410000 */
[C---:B------:R-:W-:Y:S01]  /*a4e0*/  FFMA.FTZ R190, R204.reuse, R186, R189 ;  /* 0x000000baccbe7223 */ /* 0x040fe200000100bd */
[----:B------:R-:W-:Y:S01]  /*a4f0*/  FFMA.FTZ R189, R204, R220, -R205 ;  /* 0x000000dcccbd7223 */ /* 0x000fe200000108cd */
[----:B------:R-:W-:Y:S01]  /*a500*/  FFMA.FTZ R195, R162, R196, -R195 ;  /* 0x000000c4a2c37223 */ /* 0x000fe200000108c3 */
[----:B------:R0:W-:Y:S01]  /*a510*/  STS [R66+0x10b8], R209 ;  /* 0x0010b8d142007388 */ /* 0x0001e20000000800 */
[----:B------:R-:W-:Y:S01]  /*a520*/  FADD.FTZ R219, -R219, R190 ;  /* 0x000000bedbdb7221 */ /* 0x000fe20000010100 */
[----:B------:R-:W-:Y:S01]  /*a530*/  FADD.FTZ R189, R218, R189 ;  /* 0x000000bddabd7221 */ /* 0x000fe20000010000 */
[-C--:B------:R-:W-:Y:S01]  /*a540*/  FMUL.FTZ R205, R161, R199.reuse ;  /* 0x000000c7a1cd7220 */ /* 0x080fe20000410000 */
[----:B------:R-:W-:Y:S01]  /*a550*/  FFMA.FTZ R196, R160, R199, R203 ;  /* 0x000000c7a0c47223 */ /* 0x000fe200000100cb */
[C---:B-1----:R-:W-:Y:S01]  /*a560*/  FMUL.FTZ R197, R207.reuse, -R219 ;  /* 0x800000dbcfc57220 */ /* 0x042fe20000410000 */
[-C--:B------:R-:W-:Y:S01]  /*a570*/  FMUL.FTZ R190, R207, -R189.reuse ;  /* 0x800000bdcfbe7220 */ /* 0x080fe20000410000 */
[-C--:B------:R-:W-:Y:S01]  /*a580*/  FMUL.FTZ R203, R30, R189.reuse ;  /* 0x000000bd1ecb7220 */ /* 0x080fe20000410000 */
[----:B------:R1:W-:Y:S01]  /*a590*/  STS [R66+0x10bc], R211 ;  /* 0x0010bcd342007388 */ /* 0x0003e20000000800 */
[C---:B------:R-:W-:Y:S01]  /*a5a0*/  FFMA.FTZ R197, R206.reuse, R189, -R197 ;  /* 0x000000bdcec57223 */ /* 0x040fe200000108c5 */
[----:B------:R-:W-:Y:S01]  /*a5b0*/  FFMA.FTZ R190, R206, R219, R190 ;  /* 0x000000dbcebe7223 */ /* 0x000fe200000100be */
[----:B0-----:R-:W-:Y:S01]  /*a5c0*/  FMUL.FTZ R209, R108, R199 ;  /* 0x000000c76cd17220 */ /* 0x001fe20000410000 */
[----:B------:R-:W-:Y:S01]  /*a5d0*/  FFMA.FTZ R198, R160, R201, -R205 ;  /* 0x000000c9a0c67223 */ /* 0x000fe200000108cd */
[----:B------:R-:W-:Y:S01]  /*a5e0*/  FADD.FTZ R240, R240, R197 ;  /* 0x000000c5f0f07221 */ /* 0x000fe20000010000 */
[----:B------:R-:W-:Y:S01]  /*a5f0*/  FADD.FTZ R190, -R241, R190 ;  /* 0x000000bef1be7221 */ /* 0x000fe20000010100 */
[----:B------:R-:W-:Y:S01]  /*a600*/  FMUL.FTZ R202, R70, R203 ;  /* 0x000000cb46ca7220 */ /* 0x000fe20000410000 */
[----:B------:R0:W-:Y:S01]  /*a610*/  STS [R66+0x10b0], R209 ;  /* 0x0010b0d142007388 */ /* 0x0001e20000000800 */
[C---:B------:R-:W-:Y:S01]  /*a620*/  FMUL.FTZ R199, R31.reuse, R240 ;  /* 0x000000f01fc77220 */ /* 0x040fe20000410000 */
[----:B------:R-:W-:Y:S01]  /*a630*/  FMUL.FTZ R197, R31, R190 ;  /* 0x000000be1fc57220 */ /* 0x000fe20000410000 */
[----:B-1----:R-:W-:Y:S01]  /*a640*/  FMUL.FTZ R211, R108, R201 ;  /* 0x000000c96cd37220 */ /* 0x002fe20000410000 */
[----:B------:R-:W-:Y:S01]  /*a650*/  FMUL.FTZ R201, R30, R219 ;  /* 0x000000db1ec97220 */ /* 0x000fe20000410000 */
[C---:B------:R-:W-:Y:S01]  /*a660*/  FMUL.FTZ R200, R69.reuse, R199 ;  /* 0x000000c745c87220 */ /* 0x040fe20000410000 */
[-C--:B------:R-:W-:Y:S01]  /*a670*/  FMUL.FTZ R207, R69, R197.reuse ;  /* 0x000000c545cf7220 */ /* 0x080fe20000410000 */
[----:B------:R-:W-:Y:S01]  /*a680*/  FMUL.FTZ R205, R29, R186 ;  /* 0x000000ba1dcd7220 */ /* 0x000fe20000410000 */
[----:B------:R1:W-:Y:S01]  /*a690*/  STS [R66+0x10b4], R211 ;  /* 0x0010b4d342007388 */ /* 0x0003e20000000800 */
[C---:B------:R-:W-:Y:S01]  /*a6a0*/  FFMA.FTZ R200, R68.reuse, R197, -R200 ;  /* 0x000000c544c87223 */ /* 0x040fe200000108c8 */
[----:B------:R-:W-:Y:S01]  /*a6b0*/  FFMA.FTZ R207, R68, R199, R207 ;  /* 0x000000c744cf7223 */ /* 0x000fe200000100cf */
[----:B0-----:R-:W-:Y:S01]  /*a6c0*/  FMUL.FTZ R209, R70, R201 ;  /* 0x000000c946d17220 */ /* 0x001fe20000410000 */
[----:B------:R-:W-:Y:S01]  /*a6d0*/  FMUL.FTZ R214, R26, R227 ;  /* 0x000000e31ad67220 */ /* 0x000fe20000410000 */
[----:B------:R-:W-:Y:S01]  /*a6e0*/  FADD.FTZ R200, RZ, R200 ;  /* 0x000000c8ffc87221 */ /* 0x000fe20000010000 */
[----:B------:R-:W-:Y:S01]  /*a6f0*/  FMUL.FTZ R204, R130, R205 ;  /* 0x000000cd82cc7220 */ /* 0x000fe20000410000 */
[----:B------:R-:W-:Y:S01]  /*a700*/  FFMA.FTZ R209, R2, R203, R209 ;  /* 0x000000cb02d17223 */ /* 0x000fe200000100d1 */
[----:B------:R-:W-:Y:S01]  /*a710*/  FMUL.FTZ R212, R26, R185 ;  /* 0x000000b91ad47220 */ /* 0x000fe20000410000 */
[----:B------:R-:W-:Y:S01]  /*a720*/  FMUL.FTZ R213, R159, R214 ;  /* 0x000000d69fd57220 */ /* 0x000fe20000410000 */
[----:B-1----:R-:W-:Y:S01]  /*a730*/  FFMA.FTZ R211, R2, R201, -R202 ;  /* 0x000000c902d37223 */ /* 0x002fe200000108ca */
        /* <DEDUP_REMOVED lines=8> */
[----:B------:R-:W-:Y:S01]  /*a7c0*/  FFMA.FTZ R229, R158, R212, R213 ;  /* 0x000000d49ee57223 */ /* 0x000fe200000100d5 */
[----:B------:R-:W-:Y:S01]  /*a7d0*/  FFMA.FTZ R206, R71, R205, -R206 ;  /* 0x000000cd47ce7223 */ /* 0x000fe200000108ce */
[----:B------:R-:W-:Y:S01]  /*a7e0*/  FMUL.FTZ R202, R28, R187 ;  /* 0x000000bb1cca7220 */ /* 0x000fe20000410000 */
[----:B------:R-:W-:Y:S01]  /*a7f0*/  FMUL.FTZ R208, R155, R200 ;  /* 0x000000c89bd07220 */ /* 0x000fe20000410000 */
        /* <DEDUP_REMOVED lines=8> */
[----:B------:R0:W-:Y:S01]  /*a880*/  STS [R66+0x10d4], R231 ;  /* 0x0010d4e742007388 */ /* 0x0001e20000000800 */
[----:B------:R-:W-:Y:S01]  /*a890*/  FADD.FTZ R208, R204, R209 ;  /* 0x000000d1ccd07221 */ /* 0x000fe20000010000 */
[----:B------:R-:W-:Y:S01]  /*a8a0*/  FMUL.FTZ R209, R159, R212 ;  /* 0x000000d49fd17220 */ /* 0x000fe20000410000 */
[-C--:B------:R-:W-:Y:S01]  /*a8b0*/  FFMA.FTZ R215, R156, R211.reuse, R215 ;  /* 0x000000d39cd77223 */ /* 0x080fe200000100d7 */
[----:B------:R-:W-:Y:S01]  /*a8c0*/  FMUL.FTZ R204, R155, R202 ;  /* 0x000000ca9bcc7220 */ /* 0x000fe20000410000 */
[----:B------:R-:W-:Y:S01]  /*a8d0*/  FMUL.FTZ R221, R157, R211 ;  /* 0x000000d39ddd7220 */ /* 0x000fe20000410000 */
[----:B------:R-:W-:Y:S01]  /*a8e0*/  FMUL.FTZ R197, R114, R197 ;  /* 0x000000c572c57220 */ /* 0x000fe20000410000 */
[----:B------:R-:W-:Y:S01]  /*a8f0*/  FADD.FTZ R208, R208, R215 ;  /* 0x000000d7d0d07221 */ /* 0x000fe20000010000 */
[----:B------:R-:W-:Y:S01]  /*a900*/  FMUL.FTZ R199, R114, R199 ;  /* 0x000000c772c77220 */ /* 0x000fe20000410000 */
[----:B------:R-:W-:Y:S01]  /*a910*/  FFMA.FTZ R221, R156, R213, -R221 ;  /* 0x000000d59cdd7223 */ /* 0x000fe200000108dd */
[----:B0-----:R-:W-:Y:S01]  /*a920*/  FFMA.FTZ R231, R158, R214, -R209 ;  /* 0x000000d69ee77223 */ /* 0x001fe200000108d1 */
[----:B------:R-:W-:Y:S01]  /*a930*/  FFMA.FTZ R209, R131, R200, -R204 ;  /* 0x000000c883d17223 */ /* 0x000fe200000108cc */
        /* <DEDUP_REMOVED lines=10> */
[----:B------:R1:W-:Y:S01]  /*a9e0*/  STS [R66+0x1080], R199 ;  /* 0x001080c742007388 */ /* 0x0003e20000000800 */
[----:B------:R-:W-:Y:S01]  /*a9f0*/  FADD.FTZ R231, R206, R231 ;  /* 0x000000e7cee77221 */ /* 0x000fe20000010000 */
[----:B------:R-:W-:Y:S01]  /*aa00*/  FADD.FTZ R65, R65, R64 ;  /* 0x0000004041417221 */ /* 0x000fe20000010000 */
[----:B------:R-:W-:Y:S01]  /*aa10*/  MOV R206, UR44 ;  /* 0x0000002c00ce7c02 */ /* 0x000fe20008000f00 */
[----:B------:R-:W-:Y:S01]  /*aa20*/  FMUL.FTZ R64, R217, UR52 ;  /* 0x00000034d9407c20 */ /* 0x000fe20008410000 */
        /* <DEDUP_REMOVED lines=9> */
[----:B------:R-:W-:Y:S01]  /*aac0*/  FMUL.FTZ R235, R109, R214 ;  /* 0x000000d66deb7220 */ /* 0x000fe20000410000 */
[----:B0-----:R-:W-:Y:S01]  /*aad0*/  FFMA.FTZ R197, R210, UR51, R65 ;  /* 0x00000033d2c57c23 */ /* 0x001fe20008010041 */
        /* <DEDUP_REMOVED lines=8> */
[----:B------:R-:W-:Y:S01]  /*ab60*/  FMUL.FTZ R201, R113, R201 ;  /* 0x000000c971c97220 */ /* 0x000fe20000410000 */
[----:B-1----:R-:W-:Y:S01]  /*ab70*/  FFMA.FTZ R199, R149, UR51, R64 ;  /* 0x0000003395c77c23 */ /* 0x002fe20008010040 */
[----:B------:R-:W-:Y:S01]  /*ab80*/  FFMA.FTZ R198, R152, UR51, -R65 ;  /* 0x0000003398c67c23 */ /* 0x000fe20008010841 */
[----:B------:R-:W-:Y:S01]  /*ab90*/  FADD.FTZ R232, R193, R232 ;  /* 0x000000e8c1e87221 */ /* 0x000fe20000010000 */
[----:B------:R-:W-:Y:S01]  /*aba0*/  FMUL.FTZ R64, R227, UR52 ;  /* 0x00000034e3407c20 */ /* 0x000fe20008410000 */
[----:B------:R-:W-:Y:S01]  /*abb0*/  FMUL.FTZ R65, R186, UR52 ;  /* 0x00000034ba417c20 */ /* 0x000fe20008410000 */
[----:B------:R0:W-:Y:S01]  /*abc0*/  STS [R66+0x1098], R209 ;  /* 0x001098d142007388 */ /* 0x0001e20000000800 */
[----:B------:R-:W-:Y:S01]  /*abd0*/  FMUL.FTZ R192, R149, UR52 ;  /* 0x0000003495c07c20 */ /* 0x000fe20008410000 */
[----:B------:R-:W-:Y:S01]  /*abe0*/  FMUL.FTZ R196, R185, UR52 ;  /* 0x00000034b9c47c20 */ /* 0x000fe20008410000 */
[----:B------:R-:W-:Y:S01]  /*abf0*/  FFMA.FTZ R204, R220, UR51, R65 ;  /* 0x00000033dccc7c23 */ /* 0x000fe20008010041 */
[----:B------:R1:W-:Y:S01]  /*ac00*/  STS [R66+0x109c], R211 ;  /* 0x00109cd342007388 */ /* 0x0003e20000000800 */
[----:B------:R-:W-:Y:S01]  /*ac10*/  FMUL.FTZ R200, R187, UR52 ;  /* 0x00000034bbc87c20 */ /* 0x000fe20008410000 */
[----:B------:R-:W-:Y:S01]  /*ac20*/  FMUL.FTZ R202, R223, UR52 ;  /* 0x00000034dfca7c20 */ /* 0x000fe20008410000 */
[----:B------:R-:W-:Y:S01]  /*ac30*/  FMUL.FTZ R65, R240, UR52 ;  /* 0x00000034f0417c20 */ /* 0x000fe20008410000 */
[----:B------:R2:W-:Y:S01]  /*ac40*/  STS [R66+0x1088], R203 ;  /* 0x001088cb42007388 */ /* 0x0005e20000000800 */
[----:B------:R-:W-:Y:S01]  /*ac50*/  FFMA.FTZ R192, R217, UR51, -R192 ;  /* 0x00000033d9c07c23 */ /* 0x000fe200080108c0 */
[----:B0-----:R-:W-:Y:S01]  /*ac60*/  FADD.FTZ R209, R180, R67 ;  /* 0x00000043b4d17221 */ /* 0x001fe20000010000 */
[----:B------:R-:W-:Y:S01]  /*ac70*/  FMUL.FTZ R67, R210, UR52 ;  /* 0x00000034d2437c20 */ /* 0x000fe20008410000 */
[----:B------:R-:W-:Y:S01]  /*ac80*/  STS [R66+0x10ec], R245 ;  /* 0x0010ecf542007388 */ /* 0x000fe20000000800 */
[----:B------:R-:W-:Y:S01]  /*ac90*/  FFMA.FTZ R196, R227, UR51, -R196 ;  /* 0x00000033e3c47c23 */ /* 0x000fe200080108c4 */
[----:B-1----:R-:W-:Y:S01]  /*aca0*/  FADD.FTZ R211, R232, R191 ;  /* 0x000000bfe8d37221 */ /* 0x002fe20000010000 */
[----:B------:R-:W-:Y:S01]  /*acb0*/  FMUL.FTZ R191, R190, UR52 ;  /* 0x00000034bebf7c20 */ /* 0x000fe20008410000 */
[----:B------:R-:W-:Y:S01]  /*acc0*/  STS [R66+0x10e4], R243 ;  /* 0x0010e4f342007388 */ /* 0x000fe20000000800 */
[----:B------:R-:W-:Y:S01]  /*acd0*/  FFMA.FTZ R182, R136, UR51, -R67 ;  /* 0x0000003388b67c23 */ /* 0x000fe20008010843 */
[----:B--2---:R-:W-:Y:S01]  /*ace0*/  FFMA.FTZ R203, R185, UR51, R64 ;  /* 0x00000033b9cb7c23 */ /* 0x004fe20008010040 */
[----:B------:R-:W-:Y:S01]  /*acf0*/  FMUL.FTZ R64, R219, UR52 ;  /* 0x00000034db407c20 */ /* 0x000fe20008410000 */
[----:B------:R-:W-:Y:S01]  /*ad00*/  STS [R66+0x10a8], R233 ;  /* 0x0010a8e942007388 */ /* 0x000fe20000000800 */
[----:B------:R-:W-:Y:S01]  /*ad10*/  FFMA.FTZ R200, R223, UR51, -R200 ;  /* 0x00000033dfc87c23 */ /* 0x000fe200080108c8 */
[----:B------:R-:W-:Y:S01]  /*ad20*/  FFMA.FTZ R202, R187, UR51, R202 ;  /* 0x00000033bbca7c23 */ /* 0x000fe200080100ca */
[----:B------:R-:W-:Y:S01]  /*ad30*/  FFMA.FTZ R193, R189, UR51, R64 ;  /* 0x00000033bdc17c23 */ /* 0x000fe20008010040 */
[----:B------:R-:W-:Y:S01]  /*ad40*/  STS [R66+0x10ac], R235 ;  /* 0x0010aceb42007388 */ /* 0x000fe20000000800 */
[----:B------:R-:W-:Y:S01]  /*ad50*/  FFMA.FTZ R180, R190, UR51, -R65 ;  /* 0x00000033beb47c23 */ /* 0x000fe20008010841 */
[----:B------:R-:W-:-:S02]  /*ad60*/  FFMA.FTZ R191, R240, UR51, R191 ;  /* 0x00000033f0bf7c23 */ /* 0x000fc400080100bf */
[----:B------:R-:W-:Y:S04]  /*ad70*/  STS [R66+0x10a0], R225 ;  /* 0x0010a0e142007388 */ /* 0x000fe80000000800 */
[----:B------:R-:W-:Y:S04]  /*ad80*/  STS [R66+0x10a4], R213 ;  /* 0x0010a4d542007388 */ /* 0x000fe80000000800 */
[----:B------:R0:W-:Y:S04]  /*ad90*/  STS [R66+0x1090], R207 ;  /* 0x001090cf42007388 */ /* 0x0001e80000000800 */
[----:B------:R1:W-:Y:S04]  /*ada0*/  STS [R66+0x1094], R205 ;  /* 0x001094cd42007388 */ /* 0x0003e80000000800 */
[----:B------:R2:W-:Y:S01]  /*adb0*/  STS [R66+0x108c], R201 ;  /* 0x00108cc942007388 */ /* 0x0005e20000000800 */
[----:B0-----:R-:W-:Y:S01]  /*adc0*/  FMUL.FTZ R207, R220, UR52 ;  /* 0x00000034dccf7c20 */ /* 0x001fe20008410000 */
[----:B-1----:R-:W-:-:S03]  /*add0*/  FMUL.FTZ R205, R152, UR52 ;  /* 0x0000003498cd7c20 */ /* 0x002fc60008410000 */
[----:B------:R-:W-:Y:S01]  /*ade0*/  FFMA.FTZ R207, R186, UR51, -R207 ;  /* 0x00000033bacf7c23 */ /* 0x000fe200080108cf */
[----:B--2---:R-:W-:Y:S01]  /*adf0*/  FMUL.FTZ R201, R146, UR52 ;  /* 0x0000003492c97c20 */ /* 0x004fe20008410000 */
[----:B------:R-:W-:Y:S01]  /*ae00*/  FMUL.FTZ R66, R189, UR52 ;  /* 0x00000034bd427c20 */ /* 0x000fe20008410000 */
[----:B------:R-:W-:Y:S02]  /*ae10*/  FFMA.FTZ R205, R224, UR51, R205 ;  /* 0x00000033e0cd7c23 */ /* 0x000fe400080100cd */
[----:B------:R-:W-:Y:S01]  /*ae20*/  FFMA.FTZ R201, R228, UR51, R201 ;  /* 0x00000033e4c97c23 */ /* 0x000fe200080100c9 */
        /* <DEDUP_REMOVED lines=31> */
.L_x_13261:
[----:B------:R-:W-:Y:S05]  /*b020*/  BSYNC B0 ;  /* 0x0000000000007941 */ /* 0x000fea0003800000 */
.L_x_13260:
        /* <DEDUP_REMOVED lines=9> */
[----:B------:R-:W-:Y:S01]  /*b0c0*/  FADD.FTZ R173, R173, -R154 ;  /* 0x8000009aadad7221 */ /* 0x000fe20000010000 */
[----:B------:R-:W-:Y:S01]  /*b0d0*/  UIMAD UR45, UR45, UR34, URZ ;  /* 0x000000222d2d72a4 */ /* 0x000fe2000f8e023f */
[----:B------:R-:W-:Y:S01]  /*b0e0*/  FADD.FTZ R209, R209, R148 ;  /* 0x00000094d1d17221 */ /* 0x000fe20000010000 */
[----:B------:R-:W-:Y:S01]  /*b0f0*/  UIADD3 UR23, UR52, UR23, URZ ;  /* 0x0000001734177290 */ /* 0x000fe2000fffe03f */
[----:B------:R-:W-:Y:S01]  /*b100*/  FADD.FTZ R211, R211, R178 ;  /* 0x000000b2d3d37221 */ /* 0x000fe20000010000 */
[----:B------:R-:W-:Y:S01]  /*b110*/  UIMAD UR45, UR12, UR35, UR45 ;  /* 0x000000230c2d72a4 */ /* 0x000fe2000f8e022d */
[----:B------:R-:W-:Y:S01]  /*b120*/  FMUL.FTZ R148, R172, R171 ;  /* 0x000000abac947220 */ /* 0x000fe20000410000 */
[----:B------:R-:W-:Y:S01]  /*b130*/  UIMAD.WIDE.U32 UR22, UR12, UR34, UR22 ;  /* 0x000000220c1672a5 */ /* 0x000fe2000f8e0016 */
[----:B------:R-:W-:Y:S01]  /*b140*/  FADD.FTZ R184, R209, R184 ;  /* 0x000000b8d1b87221 */ /* 0x000fe20000010000 */
[----:B------:R-:W-:Y:S01]  /*b150*/  FADD.FTZ R188, R211, R188 ;  /* 0x000000bcd3bc7221 */ /* 0x000fe20000010000 */
[----:B------:R-:W-:Y:S01]  /*b160*/  BSSY B0, `(.L_x_13262) ;  /* 0x000001e000007945 */ /* 0x000fe20003800000 */
[----:B------:R-:W-:Y:S01]  /*b170*/  UIADD3 UR23, UR45, UR23, URZ ;  /* 0x000000172d177290 */ /* 0x000fe2000fffe03f */
[----:B------:R-:W-:Y:S01]  /*b180*/  FADD.FTZ R175, R184, R175 ;  /* 0x000000afb8af7221 */ /* 0x000fe20000010000 */
[----:B------:R-:W-:Y:S01]  /*b190*/  ULEA UR51, UP0, UR22, UR36, 0x3 ;  /* 0x0000002416337291 */ /* 0x000fe2000f80183f */
[----:B------:R-:W-:Y:S01]  /*b1a0*/  IADD3 R178, R135, 0x60, RZ ;  /* 0x0000006087b27810 */ /* 0x000fe20007ffe0ff */
        /* <DEDUP_REMOVED lines=21> */
[----:B------:R-:W-:-:S04]  /*b300*/  IADD3 R154, R135, 0x40, RZ ;  /* 0x00000040879a7810 */ /* 0x000fc80007ffe0ff */
[----:B------:R-:W0:Y:S01]  /*b310*/  LDS R65, [R65+0x1100] ;  /* 0x0011000041417984 */ /* 0x000e220000000800 */
[----:B------:R-:W-:Y:S05]  /*b320*/  @!P1 BRA `(.L_x_13263) ;  /* 0x0000000000049947 */ /* 0x000fea0003800000 */
[----:B0-----:R1:W-:Y:S02]  /*b330*/  REDG.E.ADD.F32.FTZ.RN.STRONG.GPU desc[UR24][R66.64+-0xf80], R65 ;  /* 0xfff08041420079a6 */ /* 0x0013e4000c10f398 */
.L_x_13263:
[----:B------:R-:W-:Y:S05]  /*b340*/  BSYNC B0 ;  /* 0x0000000000007941 */ /* 0x000fea0003800000 */
.L_x_13262:
        /* <DEDUP_REMOVED lines=17> */
.L_x_13265:
[----:B------:R-:W-:Y:S05]  /*b460*/  BSYNC B0 ;  /* 0x0000000000007941 */ /* 0x000fea0003800000 */
.L_x_13264:
[----:B01----:R0:W1:Y:S01]  /*b470*/  LDS R65, [R178+0x1200] ;  /* 0x00120000b2417984 */ /* 0x0030620000000800 */
[----:B------:R-:W-:Y:S01]  /*b480*/  BSSY B0, `(.L_x_13266) ;  /* 0x0000006000007945 */ /* 0x000fe20003800000 */
[----:B------:R-:W-:Y:S02]  /*b490*/  IADD3 R154, R135, 0xc0, RZ ;  /* 0x000000c0879a7810 */ /* 0x000fe40007ffe0ff */
[----:B------:R-:W-:Y:S02]  /*b4a0*/  LEA.HI.SX32 R188, R188, R135, 0x1b ;  /* 0x00000087bcbc7211 */ /* 0x000fe400078fdaff */
[----:B------:R-:W-:Y:S01]  /*b4b0*/  LEA R184, R184, UR17, 0x2 ;  /* 0x00000011b8b87c11 */ /* 0x000fe2000f8e10ff */
[----:B------:R-:W-:Y:S06]  /*b4c0*/  @!P1 BRA `(.L_x_13267) ;  /* 0x0000000000049947 */ /* 0x000fec0003800000 */
[----:B-1----:R2:W-:Y:S02]  /*b4d0*/  REDG.E.ADD.F32.FTZ.RN.STRONG.GPU desc[UR24][R66.64+-0xe80], R65 ;  /* 0xfff18041420079a6 */ /* 0x0025e4000c10f398 */
.L_x_13267:
[----:B------:R-:W-:Y:S05]  /*b4e0*/  BSYNC B0 ;  /* 0x0000000000007941 */ /* 0x000fea0003800000 */
.L_x_13266:
[----:B-12---:R1:W2:Y:S01]  /*b4f0*/  LDS R65, [R184+0x1280] ;  /* 0x00128000b8417984 */ /* 0x0062a20000000800 */
[----:B------:R-:W-:Y:S01]  /*b500*/  BSSY B0, `(.L_x_13268) ;  /* 0x0000006000007945 */ /* 0x000fe20003800000 */
[----:B0-----:R-:W-:Y:S02]  /*b510*/  IADD3 R178, R135, 0xe0, RZ ;  /* 0x000000e087b27810 */ /* 0x001fe40007ffe0ff */
[----:B------:R-:W-:Y:S02]  /*b520*/  LEA.HI.SX32 R154, R154, R135, 0x1b ;  /* 0x000000879a9a7211 */ /* 0x000fe400078fdaff */
[----:B------:R-:W-:Y:S01]  /*b530*/  LEA R188, R188, UR17, 0x2 ;  /* 0x00000011bcbc7c11 */ /* 0x000fe2000f8e10ff */
[----:B------:R-:W-:Y:S06]  /*b540*/  @!P2 BRA `(.L_x_13269) ;  /* 0x000000000004a947 */ /* 0x000fec0003800000 */
[----:B--2---:R0:W-:Y:S02]  /*b550*/  REDG.E.ADD.F32.FTZ.RN.STRONG.GPU desc[UR24][R66.64+-0xe00], R65 ;  /* 0xfff20041420079a6 */ /* 0x0041e4000c10f398 */
.L_x_13269:
[----:B------:R-:W-:Y:S05]  /*b560*/  BSYNC B0 ;  /* 0x0000000000007941 */ /* 0x000fea0003800000 */
.L_x_13268:
[----:B0-2---:R0:W2:Y:S01]  /*b570*/  LDS R65, [R188+0x1300] ;  /* 0x00130000bc417984 */ /* 0x0050a20000000800 */
[----:B------:R-:W-:Y:S01]  /*b580*/  BSSY B0, `(.L_x_13270) ;  /* 0x0000005000007945 */ /* 0x000fe20003800000 */
[----:B------:R-:W-:Y:S02]  /*b590*/  LEA.HI.SX32 R178, R178, R135, 0x1b ;  /* 0x00000087b2b27211 */ /* 0x000fe400078fdaff */
[----:B------:R-:W-:Y:S01]  /*b5a0*/  LEA R154, R154, UR17, 0x2 ;  /* 0x000000119a9a7c11 */ /* 0x000fe2000f8e10ff */
[----:B------:R-:W-:Y:S06]  /*b5b0*/  @!P3 BRA `(.L_x_13271) ;  /* 0x000000000004b947 */ /* 0x000fec0003800000 */
[----:B--2---:R3:W-:Y:S02]  /*b5c0*/  REDG.E.ADD.F32.FTZ.RN.STRONG.GPU desc[UR24][R66.64+-0xd80], R65 ;  /* 0xfff28041420079a6 */ /* 0x0047e4000c10f398 */
.L_x_13271:
[----:B------:R-:W-:Y:S05]  /*b5d0*/  BSYNC B0 ;  /* 0x0000000000007941 */ /* 0x000fea0003800000 */
.L_x_13270:
[----:B--23--:R2:W3:Y:S01]  /*b5e0*/  LDS R65, [R154+0x1380] ;  /* 0x001380009a417984 */ /* 0x00c4e20000000800 */
[----:B------:R-:W-:Y:S01]  /*b5f0*/  BSSY B0, `(.L_x_13272) ;  /* 0x0000004000007945 */ /* 0x000fe20003800000 */
[----:B------:R-:W-:-:S03]  /*b600*/  LEA R153, R178, UR17, 0x2 ;  /* 0x00000011b2997c11 */ /* 0x000fc6000f8e10ff */
[----:B------:R-:W-:Y:S05]  /*b610*/  @!P4 BRA `(.L_x_13273) ;  /* 0x000000000004c947 */ /* 0x000fea0003800000 */
[----:B---3--:R4:W-:Y:S02]  /*b620*/  REDG.E.ADD.F32.FTZ.RN.STRONG.GPU desc[UR24][R66.64+-0xd00], R65 ;  /* 0xfff30041420079a6 */ /* 0x0089e4000c10f398 */
.L_x_13273:
[----:B------:R-:W-:Y:S05]  /*b630*/  BSYNC B0 ;  /* 0x0000000000007941 */ /* 0x000fea0003800000 */
.L_x_13272:
[----:B---34-:R3:W4:Y:S01]  /*b640*/  LDS R65, [R153+0x1400] ;  /* 0x0014000099417984 */ /* 0x0187220000000800 */
[----:B------:R-:W-:Y:S01]  /*b650*/  BSSY B0, `(.L_x_13274) ;  /* 0x0000005000007945 */ /* 0x000fe20003800000 */
[C---:B--2---:R-:W-:Y:S02]  /*b660*/  IADD3 R154, R135.reuse, 0x100, RZ ;  /* 0x00000100879a7810 */ /* 0x044fe40007ffe0ff */
[----:B------:R-:W-:Y:S01]  /*b670*/  IADD3 R178, R135, 0x120, RZ ;  /* 0x0000012087b27810 */ /* 0x000fe20007ffe0ff */
[----:B------:R-:W-:Y:S06]  /*b680*/  @!P5 BRA `(.L_x_13275) ;  /* 0x000000000004d947 */ /* 0x000fec0003800000 */
[----:B----4-:R2:W-:Y:S02]  /*b690*/  REDG.E.ADD.F32.FTZ.RN.STRONG.GPU desc[UR24][R66.64+-0xc80], R65 ;  /* 0xfff38041420079a6 */ /* 0x0105e4000c10f398 */
.L_x_13275:
[----:B------:R-:W-:Y:S05]  /*b6a0*/  BSYNC B0 ;  /* 0x0000000000007941 */ /* 0x000fea0003800000 */
.L_x_13274:
        /* <DEDUP_REMOVED lines=17> */
.L_x_13277:
[----:B------:R-:W-:Y:S05]  /*b7c0*/  BSYNC B0 ;  /* 0x0000000000007941 */ /* 0x000fea0003800000 */
.L_x_13276:
[----:B01----:R0:W1:Y:S01]  /*b7d0*/  LDS R65, [R178+0x1500] ;  /* 0x00150000b2417984 */ /* 0x0030620000000800 */
[----:B------:R-:W-:Y:S01]  /*b7e0*/  BSSY B0, `(.L_x_13278) ;  /* 0x0000006000007945 */ /* 0x000fe20003800000 */
[----:B------:R-:W-:Y:S02]  /*b7f0*/  IADD3 R154, R135, 0x180, RZ ;  /* 0x00000180879a7810 */ /* 0x000fe40007ffe0ff */
[----:B------:R-:W-:Y:S02]  /*b800*/  LEA.HI.SX32 R188, R188, R135, 0x1b ;  /* 0x00000087bcbc7211 */ /* 0x000fe400078fdaff */
[----:B------:R-:W-:Y:S01]  /*b810*/  LEA R184, R184, UR17, 0x2 ;  /* 0x00000011b8b87c11 */ /* 0x000fe2000f8e10ff */
[----:B------:R-:W-:Y:S06]  /*b820*/  @!P1 BRA `(.L_x_13279) ;  /* 0x0000000000049947 */ /* 0x000fec0003800000 */
[----:B-1----:R2:W-:Y:S02]  /*b830*/  REDG.E.ADD.F32.FTZ.RN.STRONG.GPU desc[UR24][R66.64+-0xb80], R65 ;  /* 0xfff48041420079a6 */ /* 0x0025e4000c10f398 */
.L_x_13279:
[----:B------:R-:W-:Y:S05]  /*b840*/  BSYNC B0 ;  /* 0x0000000000007941 */ /* 0x000fea0003800000 */
.L_x_13278:
[----:B-12---:R1:W2:Y:S01]  /*b850*/  LDS R65, [R184+0x1580] ;  /* 0x00158000b8417984 */ /* 0x0062a20000000800 */
[----:B------:R-:W-:Y:S01]  /*b860*/  BSSY B0, `(.L_x_13280) ;  /* 0x0000006000007945 */ /* 0x000fe20003800000 */
[----:B0-----:R-:W-:Y:S02]  /*b870*/  IADD3 R178, R135, 0x1a0, RZ ;  /* 0x000001a087b27810 */ /* 0x001fe40007ffe0ff */
[----:B------:R-:W-:Y:S02]  /*b880*/  LEA.HI.SX32 R154, R154, R135, 0x1b ;  /* 0x000000879a9a7211 */ /* 0x000fe400078fdaff */
[----:B------:R-:W-:Y:S01]  /*b890*/  LEA R188, R188, UR17, 0x2 ;  /* 0x00000011bcbc7c11 */ /* 0x000fe2000f8e10ff */
[----:B------:R-:W-:Y:S06]  /*b8a0*/  @!P2 BRA `(.L_x_13281) ;  /* 0x000000000004a947 */ /* 0x000fec0003800000 */
[----:B--2---:R0:W-:Y:S02]  /*b8b0*/  REDG.E.ADD.F32.FTZ.RN.STRONG.GPU desc[UR24][R66.64+-0xb00], R65 ;  /* 0xfff50041420079a6 */ /* 0x0041e4000c10f398 */
.L_x_13281:
[----:B------:R-:W-:Y:S05]  /*b8c0*/  BSYNC B0 ;  /* 0x0000000000007941 */ /* 0x000fea0003800000 */
.L_x_13280:
[----:B0-2---:R0:W2:Y:S01]  /*b8d0*/  LDS R65, [R188+0x1600] ;  /* 0x00160000bc417984 */ /* 0x0050a20000000800 */
[----:B------:R-:W-:Y:S01]  /*b8e0*/  BSSY B0, `(.L_x_13282) ;  /* 0x0000005000007945 */ /* 0x000fe20003800000 */
[----:B------:R-:W-:Y:S02]  /*b8f0*/  LEA.HI.SX32 R178, R178, R135, 0x1b ;  /* 0x00000087b2b27211 */ /* 0x000fe400078fdaff */
[----:B------:R-:W-:Y:S01]  /*b900*/  LEA R154, R154, UR17, 0x2 ;  /* 0x000000119a9a7c11 */ /* 0x000fe2000f8e10ff */
[----:B------:R-:W-:Y:S06]  /*b910*/  @!P3 BRA `(.L_x_13283) ;  /* 0x000000000004b947 */ /* 0x000fec0003800000 */
[----:B--2---:R4:W-:Y:S02]  /*b920*/  REDG.E.ADD.F32.FTZ.RN.STRONG.GPU desc[UR24][R66.64+-0xa80], R65 ;  /* 0xfff58041420079a6 */ /* 0x0049e4000c10f398 */
.L_x_13283:
[----:B------:R-:W-:Y:S05]  /*b930*/  BSYNC B0 ;  /* 0x0000000000007941 */ /* 0x000fea0003800000 */
.L_x_13282:
[----:B--2-4-:R2:W4:Y:S01]  /*b940*/  LDS R65, [R154+0x1680] ;  /* 0x001680009a417984 */ /* 0x0145220000000800 */
[----:B------:R-:W-:Y:S01]  /*b950*/  BSSY B0, `(.L_x_13284) ;  /* 0x0000004000007945 */ /* 0x000fe20003800000 */
[----:B---3--:R-:W-:-:S03]  /*b960*/  LEA R153, R178, UR17, 0x2 ;  /* 0x00000011b2997c11 */ /* 0x008fc6000f8e10ff */
[----:B------:R-:W-:Y:S05]  /*b970*/  @!P4 BRA `(.L_x_13285) ;  /* 0x000000000004c947 */ /* 0x000fea0003800000 */
[----:B----4-:R3:W-:Y:S02]  /*b980*/  REDG.E.ADD.F32.FTZ.RN.STRONG.GPU desc[UR24][R66.64+-0xa00], R65 ;  /* 0xfff60041420079a6 */ /* 0x0107e4000c10f398 */
.L_x_13285:
[----:B------:R-:W-:Y:S05]  /*b990*/  BSYNC B0 ;  /* 0x0000000000007941 */ /* 0x000fea0003800000 */
.L_x_13284:
[----:B---34-:R3:W4:Y:S01]  /*b9a0*/  LDS R65, [R153+0x1700] ;  /* 0x0017000099417984 */ /* 0x0187220000000800 */
[----:B------:R-:W-:Y:S01]  /*b9b0*/  BSSY B0, `(.L_x_13286) ;  /* 0x0000005000007945 */ /* 0x000fe20003800000 */
[C---:B--2---:R-:W-:Y:S02]  /*b9c0*/  IADD3 R154, R135.reuse, 0x1c0, RZ ;  /* 0x000001c0879a7810 */ /* 0x044fe40007ffe0ff */
[----:B------:R-:W-:Y:S01]  /*b9d0*/  IADD3 R178, R135, 0x1e0, RZ ;  /* 0x000001e087b27810 */ /* 0x000fe20007ffe0ff */
[----:B------:R-:W-:Y:S06]  /*b9e0*/  @!P5 BRA `(.L_x_13287) ;  /* 0x000000000004d947 */ /* 0x000fec0003800000 */
[----:B----4-:R2:W-:Y:S02]  /*b9f0*/  REDG.E.ADD.F32.FTZ.RN.STRONG.GPU desc[UR24][R66.64+-0x980], R65 ;  /* 0xfff68041420079a6 */ /* 0x0105e4000c10f398 */
.L_x_13287:
[----:B------:R-:W-:Y:S05]  /*ba00*/  BSYNC B0 ;  /* 0x0000000000007941 */ /* 0x000fea0003800000 */
.L_x_13286:
        /* <DEDUP_REMOVED lines=17> */
.L_x_13289:
[----:B------:R-:W-:Y:S05]  /*bb20*/  BSYNC B0 ;  /* 0x0000000000007941 */ /* 0x000fea0003800000 */
.L_x_13288:
[----:B01----:R0:W1:Y:S01]  /*bb30*/  LDS R65, [R178+0x1800] ;  /* 0x00180000b2417984 */ /* 0x0030620000000800 */
[----:B------:R-:W-:Y:S01]  /*bb40*/  BSSY B0, `(.L_x_13290) ;  /* 0x0000006000007945 */ /* 0x000fe20003800000 */
[----:B------:R-:W-:Y:S02]  /*bb50*/  IADD3 R154, R135, 0x240, RZ ;  /* 0x00000240879a7810 */ /* 0x000fe40007ffe0ff */
[----:B------:R-:W-:Y:S02]  /*bb60*/  LEA.HI.SX32 R184, R184, R135, 0x1b ;  /* 0x00000087b8b87211 */ /* 0x000fe400078fdaff */
[----:B------:R-:W-:Y:S01]  /*bb70*/  LEA R153, R153, UR17, 0x2 ;  /* 0x0000001199997c11 */ /* 0x000fe2000f8e10ff */
[----:B------:R-:W-:Y:S06]  /*bb80*/  @!P1 BRA `(.L_x_13291) ;  /* 0x0000000000049947 */ /* 0x000fec0003800000 */
[----:B-1----:R2:W-:Y:S02]  /*bb90*/  REDG.E.ADD.F32.FTZ.RN.STRONG.GPU desc[UR24][R66.64+-0x880], R65 ;  /* 0xfff78041420079a6 */ /* 0x0025e4000c10f398 */
.L_x_13291:
[----:B------:R-:W-:Y:S05]  /*bba0*/  BSYNC B0 ;  /* 0x0000000000007941 */ /* 0x000fea0003800000 */
.L_x_13290:
[----:B-12---:R1:W2:Y:S01]  /*bbb0*/  LDS R65, [R153+0x1880] ;  /* 0x0018800099417984 */ /* 0x0062a20000000800 */
[----:B------:R-:W-:Y:S01]  /*bbc0*/  BSSY B0, `(.L_x_13292) ;  /* 0x0000006000007945 */ /* 0x000fe20003800000 */
[----:B0-----:R-:W-:Y:S02]  /*bbd0*/  IADD3 R178, R135, 0x260, RZ ;  /* 0x0000026087b27810 */ /* 0x001fe40007ffe0ff */
[----:B------:R-:W-:Y:S02]  /*bbe0*/  LEA.HI.SX32 R154, R154, R135, 0x1b ;  /* 0x000000879a9a7211 */ /* 0x000fe400078fdaff */
[----:B------:R-:W-:Y:S01]  /*bbf0*/  LEA R184, R184, UR17, 0x2 ;  /* 0x00000011b8b87c11 */ /* 0x000fe2000f8e10ff */
[----:B------:R-:W-:Y:S06]  /*bc00*/  @!P2 BRA `(.L_x_13293) ;  /* 0x000000000004a947 */ /* 0x000fec0003800000 */
[----:B--2---:R0:W-:Y:S02]  /*bc10*/  REDG.E.ADD.F32.FTZ.RN.STRONG.GPU desc[UR24][R66.64+-0x800], R65 ;  /* 0xfff80041420079a6 */ /* 0x0041e4000c10f398 */
.L_x_13293:
[----:B------:R-:W-:Y:S05]  /*bc20*/  BSYNC B0 ;  /* 0x0000000000007941 */ /* 0x000fea0003800000 */
.L_x_13292:
[----:B0-2---:R0:W2:Y:S01]  /*bc30*/  LDS R65, [R184+0x1900] ;  /* 0x00190000b8417984 */ /* 0x0050a20000000800 */
[----:B------:R-:W-:Y:S01]  /*bc40*/  BSSY B0, `(.L_x_13294) ;  /* 0x0000005000007945 */ /* 0x000fe20003800000 */
[----:B------:R-:W-:Y:S02]  /*bc50*/  LEA.HI.SX32 R178, R178, R135, 0x1b ;  /* 0x00000087b2b27211 */ /* 0x000fe400078fdaff */
[----:B------:R-:W-:Y:S01]  /*bc60*/  LEA R154, R154, UR17, 0x2 ;  /* 0x000000119a9a7c11 */ /* 0x000fe2000f8e10ff */
[----:B------:R-:W-:Y:S06]  /*bc70*/  @!P3 BRA `(.L_x_13295) ;  /* 0x000000000004b947 */ /* 0x000fec0003800000 */
[----:B--2---:R3:W-:Y:S02]  /*bc80*/  REDG.E.ADD.F32.FTZ.RN.STRONG.GPU desc[UR24][R66.64+-0x780], R65 ;  /* 0xfff88041420079a6 */ /* 0x0047e4000c10f398 */
.L_x_13295:
[----:B------:R-:W-:Y:S05]  /*bc90*/  BSYNC B0 ;  /* 0x0000000000007941 */ /* 0x000fea0003800000 */
.L_x_13294:
[----:B--23--:R2:W3:Y:S01]  /*bca0*/  LDS R65, [R154+0x1980] ;  /* 0x001980009a417984 */ /* 0x00c4e20000000800 */
[----:B------:R-:W-:Y:S01]  /*bcb0*/  BSSY B0, `(.L_x_13296) ;  /* 0x0000004000007945 */ /* 0x000fe20003800000 */
[----:B-1----:R-:W-:-:S03]  /*bcc0*/  LEA R153, R178, UR17, 0x2 ;  /* 0x00000011b2997c11 */ /* 0x002fc6000f8e10ff */
[----:B------:R-:W-:Y:S05]  /*bcd0*/  @!P4 BRA `(.L_x_13297) ;  /* 0x000000000004c947 */ /* 0x000fea0003800000 */
[----:B---3--:R1:W-:Y:S02]  /*bce0*/  REDG.E.ADD.F32.FTZ.RN.STRONG.GPU desc[UR24][R66.64+-0x700], R65 ;  /* 0xfff90041420079a6 */ /* 0x0083e4000c10f398 */
.L_x_13297:
[----:B------:R-:W-:Y:S05]  /*bcf0*/  BSYNC B0 ;  /* 0x0000000000007941 */ /* 0x000fea0003800000 */
.L_x_13296:
[----:B-1-3--:R1:W3:Y:S01]  /*bd00*/  LDS R65, [R153+0x1a00] ;  /* 0x001a000099417984 */ /* 0x00a2e20000000800 */
[----:B------:R-:W-:Y:S01]  /*bd10*/  BSSY B0, `(.L_x_13298) ;  /* 0x0000005000007945 */ /* 0x000fe20003800000 */
[C---:B--2---:R-:W-:Y:S02]  /*bd20*/  IADD3 R154, R135.reuse, 0x280, RZ ;  /* 0x00000280879a7810 */ /* 0x044fe40007ffe0ff */
[----:B------:R-:W-:Y:S01]  /*bd30*/  IADD3 R178, R135, 0x2a0, RZ ;  /* 0x000002a087b27810 */ /* 0x000fe20007ffe0ff */
[----:B------:R-:W-:Y:S06]  /*bd40*/  @!P5 BRA `(.L_x_13299) ;  /* 0x000000000004d947 */ /* 0x000fec0003800000 */
[----:B---3--:R2:W-:Y:S02]  /*bd50*/  REDG.E.ADD.F32.FTZ.RN.STRONG.GPU desc[UR24][R66.64+-0x680], R65 ;  /* 0xfff98041420079a6 */ /* 0x0085e4000c10f398 */
.L_x_13299:
[----:B------:R-:W-:Y:S05]  /*bd60*/  BSYNC B0 ;  /* 0x0000000000007941 */ /* 0x000fea0003800000 */
.L_x_13298:
        /* <DEDUP_REMOVED lines=17> */
.L_x_13301:
[----:B------:R-:W-:Y:S05]  /*be80*/  BSYNC B0 ;  /* 0x0000000000007941 */ /* 0x000fea0003800000 */
.L_x_13300:
[----:B0-2---:R0:W2:Y:S01]  /*be90*/  LDS R65, [R178+0x1b00] ;  /* 0x001b0000b2417984 */ /* 0x0050a20000000800 */
[----:B------:R-:W-:Y:S01]  /*bea0*/  BSSY B0, `(.L_x_13302) ;  /* 0x0000006000007945 */ /* 0x000fe20003800000 */
[----:B------:R-:W-:Y:S02]  /*beb0*/  IADD3 R154, R135, 0x300, RZ ;  /* 0x00000300879a7810 */ /* 0x000fe40007ffe0ff */
[----:B------:R-:W-:Y:S02]  /*bec0*/  LEA.HI.SX32 R188, R188, R135, 0x1b ;  /* 0x00000087bcbc7211 */ /* 0x000fe400078fdaff */
[----:B------:R-:W-:Y:S01]  /*bed0*/  LEA R184, R184, UR17, 0x2 ;  /* 0x00000011b8b87c11 */ /* 0x000fe2000f8e10ff */
[----:B------:R-:W-:Y:S06]  /*bee0*/  @!P1 BRA `(.L_x_13303) ;  /* 0x0000000000049947 */ /* 0x000fec0003800000 */
[----:B--2---:R3:W-:Y:S02]  /*bef0*/  REDG.E.ADD.F32.FTZ.RN.STRONG.GPU desc[UR24][R66.64+-0x580], R65 ;  /* 0xfffa8041420079a6 */ /* 0x0047e4000c10f398 */
.L_x_13303:
[----:B------:R-:W-:Y:S05]  /*bf00*/  BSYNC B0 ;  /* 0x0000000000007941 */ /* 0x000fea0003800000 */
.L_x_13302:
[----:B--23--:R2:W3:Y:S01]  /*bf10*/  LDS R65, [R184+0x1b80] ;  /* 0x001b8000b8417984 */ /* 0x00c4e20000000800 */
[----:B------:R-:W-:Y:S01]  /*bf20*/  BSSY B0, `(.L_x_13304) ;  /* 0x0000006000007945 */ /* 0x000fe20003800000 */
[----:B0-----:R-:W-:Y:S02]  /*bf30*/  IADD3 R178, R135, 0x320, RZ ;  /* 0x0000032087b27810 */ /* 0x001fe40007ffe0ff */
[----:B------:R-:W-:Y:S02]  /*bf40*/  LEA.HI.SX32 R154, R154, R135, 0x1b ;  /* 0x000000879a9a7211 */ /* 0x000fe400078fdaff */
[----:B------:R-:W-:Y:S01]  /*bf50*/  LEA R188, R188, UR17, 0x2 ;  /* 0x00000011bcbc7c11 */ /* 0x000fe2000f8e10ff */
[----:B------:R-:W-:Y:S06]  /*bf60*/  @!P2 BRA `(.L_x_13305) ;  /* 0x000000000004a947 */ /* 0x000fec0003800000 */
[----:B---3--:R0:W-:Y:S02]  /*bf70*/  REDG.E.ADD.F32.FTZ.RN.STRONG.GPU desc[UR24][R66.64+-0x500], R65 ;  /* 0xfffb0041420079a6 */ /* 0x0081e4000c10f398 */
.L_x_13305:
[----:B------:R-:W-:Y:S05]  /*bf80*/  BSYNC B0 ;  /* 0x0000000000007941 */ /* 0x000fea0003800000 */
.L_x_13304:
[----:B0--3--:R0:W3:Y:S01]  /*bf90*/  LDS R65, [R188+0x1c00] ;  /* 0x001c0000bc417984 */ /* 0x0090e20000000800 */
[----:B------:R-:W-:Y:S01]  /*bfa0*/  BSSY B0, `(.L_x_13306) ;  /* 0x0000005000007945 */ /* 0x000fe20003800000 */
[----:B------:R-:W-:Y:S02]  /*bfb0*/  LEA.HI.SX32 R178, R178, R135, 0x1b ;  /* 0x00000087b2b27211 */ /* 0x000fe400078fdaff */
[----:B------:R-:W-:Y:S01]  /*bfc0*/  LEA R154, R154, UR17, 0x2 ;  /* 0x000000119a9a7c11 */ /* 0x000fe2000f8e10ff */
[----:B------:R-:W-:Y:S06]  /*bfd0*/  @!P3 BRA `(.L_x_13307) ;  /* 0x000000000004b947 */ /* 0x000fec0003800000 */
[----:B---3--:R4:W-:Y:S02]  /*bfe0*/  REDG.E.ADD.F32.FTZ.RN.STRONG.GPU desc[UR24][R66.64+-0x480], R65 ;  /* 0xfffb8041420079a6 */ /* 0x0089e4000c10f398 */
.L_x_13307:
[----:B------:R-:W-:Y:S05]  /*bff0*/  BSYNC B0 ;  /* 0x0000000000007941 */ /* 0x000fea0003800000 */
.L_x_13306:
[----:B---34-:R3:W4:Y:S01]  /*c000*/  LDS R65, [R154+0x1c80] ;  /* 0x001c80009a417984 */ /* 0x0187220000000800 */
[----:B------:R-:W-:Y:S01]  /*c010*/  BSSY B0, `(.L_x_13308) ;  /* 0x0000004000007945 */ /* 0x000fe20003800000 */
[----:B-1----:R-:W-:-:S03]  /*c020*/  LEA R153, R178, UR17, 0x2 ;  /* 0x00000011b2997c11 */ /* 0x002fc6000f8e10ff */
[----:B------:R-:W-:Y:S05]  /*c030*/  @!P4 BRA `(.L_x_13309) ;  /* 0x000000000004c947 */ /* 0x000fea0003800000 */
[----:B----4-:R1:W-:Y:S02]  /*c040*/  REDG.E.ADD.F32.FTZ.RN.STRONG.GPU desc[UR24][R66.64+-0x400], R65 ;  /* 0xfffc0041420079a6 */ /* 0x0103e4000c10f398 */
.L_x_13309:
[----:B------:R-:W-:Y:S05]  /*c050*/  BSYNC B0 ;  /* 0x0000000000007941 */ /* 0x000fea0003800000 */
.L_x_13308:
[----:B-1--4-:R1:W4:Y:S01]  /*c060*/  LDS R65, [R153+0x1d00] ;  /* 0x001d000099417984 */ /* 0x0123220000000800 */
[----:B------:R-:W-:Y:S01]  /*c070*/  BSSY B0, `(.L_x_13310) ;  /* 0x0000005000007945 */ /* 0x000fe20003800000 */
[C---:B---3--:R-:W-:Y:S02]  /*c080*/  IADD3 R154, R135.reuse, 0x340, RZ ;  /* 0x00000340879a7810 */ /* 0x048fe40007ffe0ff */
[----:B------:R-:W-:Y:S01]  /*c090*/  IADD3 R178, R135, 0x360, RZ ;  /* 0x0000036087b27810 */ /* 0x000fe20007ffe0ff */
[----:B------:R-:W-:Y:S06]  /*c0a0*/  @!P5 BRA `(.L_x_13311) ;  /* 0x000000000004d947 */ /* 0x000fec0003800000 */
[----:B----4-:R3:W-:Y:S02]  /*c0b0*/  REDG.E.ADD.F32.FTZ.RN.STRONG.GPU desc[UR24][R66.64+-0x380], R65 ;  /* 0xfffc8041420079a6 */ /* 0x0107e4000c10f398 */
.L_x_13311:
[----:B------:R-:W-:Y:S05]  /*c0c0*/  BSYNC B0 ;  /* 0x0000000000007941 */ /* 0x000fea0003800000 */
.L_x_13310:
        /* <DEDUP_REMOVED lines=17> */
.L_x_13313:
[----:B------:R-:W-:Y:S05]  /*c1e0*/  BSYNC B0 ;  /* 0x0000000000007941 */ /* 0x000fea0003800000 */
.L_x_13312:
[----:B0-2---:R0:W2:Y:S01]  /*c1f0*/  LDS R65, [R178+0x1e00] ;  /* 0x001e0000b2417984 */ /* 0x0050a20000000800 */
[----:B------:R-:W-:Y:S01]  /*c200*/  BSSY B0, `(.L_x_13314) ;  /* 0x0000006000007945 */ /* 0x000fe20003800000 */
[----:B------:R-:W-:Y:S02]  /*c210*/  IADD3 R154, R135, 0x3c0, RZ ;  /* 0x000003c0879a7810 */ /* 0x000fe40007ffe0ff */
[----:B------:R-:W-:Y:S02]  /*c220*/  LEA.HI.SX32 R188, R188, R135, 0x1b ;  /* 0x00000087bcbc7211 */ /* 0x000fe400078fdaff */
[----:B------:R-:W-:Y:S01]  /*c230*/  LEA R184, R184, UR17, 0x2 ;  /* 0x00000011b8b87c11 */ /* 0x000fe2000f8e10ff */
[----:B------:R-:W-:Y:S06]  /*c240*/  @!P1 BRA `(.L_x_13315) ;  /* 0x0000000000049947 */ /* 0x000fec0003800000 */
[----:B--2---:R3:W-:Y:S02]  /*c250*/  REDG.E.ADD.F32.FTZ.RN.STRONG.GPU desc[UR24][R66.64+-0x280], R65 ;  /* 0xfffd8041420079a6 */ /* 0x0047e4000c10f398 */
.L_x_13315:
[----:B------:R-:W-:Y:S05]  /*c260*/  BSYNC B0 ;  /* 0x0000000000007941 */ /* 0x000fea0003800000 */
.L_x_13314:
[----:B--23--:R2:W3:Y:S01]  /*c270*/  LDS R65, [R184+0x1e80] ;  /* 0x001e8000b8417984 */ /* 0x00c4e20000000800 */
[----:B------:R-:W-:Y:S01]  /*c280*/  BSSY B0, `(.L_x_13316) ;  /* 0x0000006000007945 */ /* 0x000fe20003800000 */
[----:B0-----:R-:W-:Y:S02]  /*c290*/  IADD3 R178, R135, 0x3e0, RZ ;  /* 0x000003e087b27810 */ /* 0x001fe40007ffe0ff */
[----:B------:R-:W-:Y:S02]  /*c2a0*/  LEA.HI.SX32 R154, R154, R135, 0x1b ;  /* 0x000000879a9a7211 */ /* 0x000fe400078fdaff */
[----:B------:R-:W-:Y:S01]  /*c2b0*/  LEA R188, R188, UR17, 0x2 ;  /* 0x00000011bcbc7c11 */ /* 0x000fe2000f8e10ff */
[----:B------:R-:W-:Y:S06]  /*c2c0*/  @!P2 BRA `(.L_x_13317) ;  /* 0x000000000004a947 */ /* 0x000fec0003800000 */
[----:B---3--:R0:W-:Y:S02]  /*c2d0*/  REDG.E.ADD.F32.FTZ.RN.STRONG.GPU desc[UR24][R66.64+-0x200], R65 ;  /* 0xfffe0041420079a6 */ /* 0x0081e4000c10f398 */
.L_x_13317:
[----:B------:R-:W-:Y:S05]  /*c2e0*/  BSYNC B0 ;  /* 0x0000000000007941 */ /* 0x000fea0003800000 */
.L_x_13316:
[----:B0--3--:R0:W3:Y:S01]  /*c2f0*/  LDS R65, [R188+0x1f00] ;  /* 0x001f0000bc417984 */ /* 0x0090e20000000800 */
[----:B------:R-:W-:Y:S01]  /*c300*/  BSSY B0, `(.L_x_13318) ;  /* 0x0000005000007945 */ /* 0x000fe20003800000 */
[----:B------:R-:W-:Y:S02]  /*c310*/  LEA.HI.SX32 R178, R178, R135, 0x1b ;  /* 0x00000087b2b27211 */ /* 0x000fe400078fdaff */
[----:B------:R-:W-:Y:S01]  /*c320*/  LEA R154, R154, UR17, 0x2 ;  /* 0x000000119a9a7c11 */ /* 0x000fe2000f8e10ff */
[----:B------:R-:W-:Y:S06]  /*c330*/  @!P3 BRA `(.L_x_13319) ;  /* 0x000000000004b947 */ /* 0x000fec0003800000 */
[----:B---3--:R4:W-:Y:S02]  /*c340*/  REDG.E.ADD.F32.FTZ.RN.STRONG.GPU desc[UR24][R66.64+-0x180], R65 ;  /* 0xfffe8041420079a6 */ /* 0x0089e4000c10f398 */
.L_x_13319:
[----:B------:R-:W-:Y:S05]  /*c350*/  BSYNC B0 ;  /* 0x0000000000007941 */ /* 0x000fea0003800000 */
.L_x_13318:
[----:B---34-:R3:W4:Y:S01]  /*c360*/  LDS R65, [R154+0x1f80] ;  /* 0x001f80009a417984 */ /* 0x0187220000000800 */
[----:B------:R-:W-:Y:S01]  /*c370*/  BSSY B0, `(.L_x_13320) ;  /* 0x0000004000007945 */ /* 0x000fe20003800000 */
[----:B------:R-:W-:-:S03]  /*c380*/  LEA R178, R178, UR17, 0x2 ;  /* 0x00000011b2b27c11 */ /* 0x000fc6000f8e10ff */
[----:B------:R-:W-:Y:S05]  /*c390*/  @!P4 BRA `(.L_x_13321) ;  /* 0x000000000004c947 */ /* 0x000fea0003800000 */
[----:B----4-:R4:W-:Y:S02]  /*c3a0*/  REDG.E.ADD.F32.FTZ.RN.STRONG.GPU desc[UR24][R66.64+-0x100], R65 ;  /* 0xffff0041420079a6 */ /* 0x0109e4000c10f398 */
.L_x_13321:
[----:B------:R-:W-:Y:S05]  /*c3b0*/  BSYNC B0 ;  /* 0x0000000000007941 */ /* 0x000fea0003800000 */
.L_x_13320:
[----:B----4-:R4:W0:Y:S01]  /*c3c0*/  LDS R65, [R178+0x2000] ;  /* 0x00200000b2417984 */ /* 0x0108220000000800 */
[----:B------:R-:W-:Y:S01]  /*c3d0*/  BSSY B0, `(.L_x_13322) ;  /* 0x0000004000007945 */ /* 0x000fe20003800000 */
[----:B------:R-:W-:-:S03]  /*c3e0*/  FADD.FTZ R64, R175, R64 ;  /* 0x00000040af407221 */ /* 0x000fc60000010000 */
[----:B------:R-:W-:Y:S05]  /*c3f0*/  @!P5 BRA `(.L_x_13323) ;  /* 0x000000000004d947 */ /* 0x000fea0003800000 */
[----:B0-----:R0:W-:Y:S02]  /*c400*/  REDG.E.ADD.F32.FTZ.RN.STRONG.GPU desc[UR24][R66.64+-0x80], R65 ;  /* 0xffff8041420079a6 */ /* 0x0011e4000c10f398 */
.L_x_13323:
[----:B------:R-:W-:Y:S05]  /*c410*/  BSYNC B0 ;  /* 0x0000000000007941 */ /* 0x000fea0003800000 */
.L_x_13322:
[----:B---3--:R3:W5:Y:S01]  /*c420*/  SHFL.DOWN PT, R154, R148, 0x1, 0x1f ;  /* 0x08201f00949a7f89 */ /* 0x00876200000e0000 */
        /* <DEDUP_REMOVED lines=9> */
[----:B------:R-:W-:Y:S01]  /*c4c0*/  FADD.FTZ R58, R147, R58 ;  /* 0x0000003a933a7221 */ /* 0x000fe20000010000 */
[----:B---3--:R-:W-:Y:S01]  /*c4d0*/  FFMA.FTZ R148, R102, R169, R145 ;  /* 0x000000a966947223 */ /* 0x008fe20000010091 */
[----:B-1----:R-:W1:Y:S01]  /*c4e0*/  SHFL.DOWN PT, R153, R64, 0x1, 0x1f ;  /* 0x08201f0040997f89 */ /* 0x002e6200000e0000 */
[----:B------:R-:W-:Y:S01]  /*c4f0*/  FMUL.FTZ R167, R167, R144 ;  /* 0x00000090a7a77220 */ /* 0x000fe20000410000 */
[----:B------:R-:W-:Y:S01]  /*c500*/  FADD.FTZ R57, R22, R57 ;  /* 0x0000003916397221 */ /* 0x000fe20000010000 */
[----:B------:R-:W-:Y:S01]  /*c510*/  FMUL.FTZ R5, R5, R136 ;  /* 0x0000008805057220 */ /* 0x000fe20000410000 */
[----:B------:R-:W-:Y:S01]  /*c520*/  FMUL.FTZ R7, R7, R217 ;  /* 0x000000d907077220 */ /* 0x000fe20000410000 */
[----:B------:R-:W-:Y:S01]  /*c530*/  FFMA.FTZ R166, R166, R183, R167 ;  /* 0x000000b7a6a67223 */ /* 0x000fe200000100a7 */
[----:B------:R-:W-:Y:S01]  /*c540*/  FFMA.FTZ R74, R21, R169, R74 ;  /* 0x000000a9154a7223 */ /* 0x000fe2000001004a */
[----:B------:R-:W-:Y:S01]  /*c550*/  FFMA.FTZ R5, R6, R210, R5 ;  /* 0x000000d206057223 */ /* 0x000fe20000010005 */
[----:B------:R-:W-:Y:S01]  /*c560*/  FFMA.FTZ R8, R8, R149, R7 ;  /* 0x0000009508087223 */ /* 0x000fe20000010007 */
[----:B------:R-:W-:Y:S01]  /*c570*/  FFMA.FTZ R21, R105, R150, R166 ;  /* 0x0000009669157223 */ /* 0x000fe200000100a6 */
[----:B------:R-:W-:Y:S01]  /*c580*/  FMUL.FTZ R165, R165, R182 ;  /* 0x000000b6a5a57220 */ /* 0x000fe20000410000 */
[----:B------:R-:W-:Y:S01]  /*c590*/  FFMA.FTZ R78, R23, R5, R78 ;  /* 0x00000005174e7223 */ /* 0x000fe2000001004e */
[----:B-----5:R-:W-:Y:S01]  /*c5a0*/  @!P1 FADD.FTZ R65, R65, R154 ;  /* 0x0000009a41419221 */ /* 0x020fe20000010000 */
[----:B------:R-:W-:Y:S01]  /*c5b0*/  FADD.FTZ R56, R21, R56 ;  /* 0x0000003815387221 */ /* 0x000fe20000010000 */
[----:B------:R-:W-:Y:S01]  /*c5c0*/  FFMA.FTZ R79, R24, R8, R79 ;  /* 0x00000008184f7223 */ /* 0x000fe2000001004f */
[----:B------:R-:W-:Y:S01]  /*c5d0*/  FMUL.FTZ R172, R172, R139 ;  /* 0x0000008bacac7220 */ /* 0x000fe20000410000 */
[----:B0-----:R-:W-:Y:S01]  /*c5e0*/  @!P1 FADD.FTZ R66, R66, R171 ;  /* 0x000000ab42429221 */ /* 0x001fe20000010000 */
[----:B------:R-:W0:Y:S01]  /*c5f0*/  SHFL.DOWN PT, R154, R65, 0x2, 0x1f ;  /* 0x08401f00419a7f89 */ /* 0x000e2200000e0000 */
[----:B------:R-:W-:Y:S01]  /*c600*/  FFMA.FTZ R165, R164, R197, R165 ;  /* 0x000000c5a4a57223 */ /* 0x000fe200000100a5 */
[----:B------:R-:W-:Y:S01]  /*c610*/  FMUL.FTZ R9, R9, R146 ;  /* 0x0000009209097220 */ /* 0x000fe20000410000 */
[----:B----4-:R-:W-:Y:S01]  /*c620*/  @!P1 FADD.FTZ R67, R67, R178 ;  /* 0x000000b243439221 */ /* 0x010fe20000010000 */
[----:B------:R-:W3:Y:S01]  /*c630*/  SHFL.DOWN PT, R171, R66, 0x2, 0x1f ;  /* 0x08401f0042ab7f89 */ /* 0x000ee200000e0000 */
[----:B------:R-:W-:Y:S01]  /*c640*/  FFMA.FTZ R170, R137, R170, R172 ;  /* 0x000000aa89aa7223 */ /* 0x000fe200000100ac */
[----:B------:R-:W-:Y:S01]  /*c650*/  FMUL.FTZ R163, R163, R192 ;  /* 0x000000c0a3a37220 */ /* 0x000fe20000410000 */
[----:B-1----:R-:W-:Y:S01]  /*c660*/  @!P1 FADD.FTZ R64, R153, R64 ;  /* 0x0000004099409221 */ /* 0x002fe20000010000 */
[----:B------:R-:W1:Y:S01]  /*c670*/  SHFL.DOWN PT, R174, R67, 0x2, 0x1f ;  /* 0x08401f0043ae7f89 */ /* 0x000e6200000e0000 */
        /* <DEDUP_REMOVED lines=8> */
[----:B------:R-:W-:Y:S01]  /*c700*/  FADD.FTZ R55, R6, R55 ;  /* 0x0000003706377221 */ /* 0x000fe20000010000 */
[-C--:B------:R-:W-:Y:S01]  /*c710*/  FFMA.FTZ R80, R25, R9.reuse, R80 ;  /* 0x0000000919507223 */ /* 0x080fe20000010050 */
[----:B------:R-:W-:Y:S01]  /*c720*/  FFMA.FTZ R5, R107, R8, R162 ;  /* 0x000000086b057223 */ /* 0x000fe200000100a2 */
        /* <DEDUP_REMOVED lines=8> */
[----:B---3--:R-:W-:Y:S01]  /*c7b0*/  @!P1 FADD.FTZ R66, R66, R171 ;  /* 0x000000ab42429221 */ /* 0x008fe20000010000 */
[----:B------:R-:W0:Y:S01]  /*c7c0*/  SHFL.DOWN PT, R22, R65, 0x4, 0x1f ;  /* 0x08801f0041167f89 */ /* 0x000e2200000e0000 */
[----:B------:R-:W-:Y:S01]  /*c7d0*/  FMUL.FTZ R200, R155, R200 ;  /* 0x000000c89bc87220 */ /* 0x000fe20000410000 */
[----:B------:R-:W-:Y:S01]  /*c7e0*/  ISETP.NE.AND P2, PT, R134, RZ, PT ;  /* 0x000000ff8600720c */ /* 0x000fe20003f45270 */
[----:B-1----:R-:W-:Y:S01]  /*c7f0*/  @!P1 FADD.FTZ R67, R67, R174 ;  /* 0x000000ae43439221 */ /* 0x002fe20000010000 */
[----:B------:R-:W1:Y:S01]  /*c800*/  SHFL.DOWN PT, R147, R66, 0x4, 0x1f ;  /* 0x08801f0042937f89 */ /* 0x000e6200000e0000 */
[----:B------:R-:W-:Y:S01]  /*c810*/  FADD.FTZ R54, R5, R54 ;  /* 0x0000003605367221 */ /* 0x000fe20000010000 */
[----:B------:R-:W-:Y:S01]  /*c820*/  FFMA.FTZ R5, R109, R12, R158 ;  /* 0x0000000c6d057223 */ /* 0x000fe2000001009e */
[----:B----4-:R-:W-:Y:S01]  /*c830*/  @!P1 FADD.FTZ R64, R64, R153 ;  /* 0x0000009940409221 */ /* 0x010fe20000010000 */
[----:B------:R-:W3:Y:S01]  /*c840*/  SHFL.DOWN PT, R144, R67, 0x4, 0x1f ;  /* 0x08801f0043907f89 */ /* 0x000ee200000e0000 */
[----:B------:R-:W-:Y:S01]  /*c850*/  ISETP.GT.AND P1, PT, R134, 0x1b, PT ;  /* 0x0000001b8600780c */ /* 0x000fe20003f24270 */
[----:B------:R-:W-:Y:S01]  /*c860*/  FFMA.FTZ R16, R16, R187, R15 ;  /* 0x000000bb10107223 */ /* 0x000fe2000001000f */
[----:B------:R-:W-:Y:S01]  /*c870*/  ISETP.NE.AND P3, PT, R135, RZ, PT ;  /* 0x000000ff8700720c */ /* 0x000fe20003f65270 */
[----:B------:R-:W4:Y:S01]  /*c880*/  SHFL.DOWN PT, R145, R64, 0x4, 0x1f ;  /* 0x08801f0040917f89 */ /* 0x000f2200000e0000 */
        /* <DEDUP_REMOVED lines=12> */
[----:B------:R-:W-:Y:S01]  /*c950*/  FADD.FTZ R52, R5, R52 ;  /* 0x0000003405347221 */ /* 0x000fe20000010000 */
[----:B------:R-:W-:Y:S01]  /*c960*/  FFMA.FTZ R5, R111, R16, R200 ;  /* 0x000000106f057223 */ /* 0x000fe200000100c8 */
[----:B------:R-:W-:Y:S01]  /*c970*/  FFMA.FTZ R20, R20, R189, R19 ;  /* 0x000000bd14147223 */ /* 0x000fe20000010013 */
[----:B-1----:R-:W-:Y:S01]  /*c980*/  @!P1 FADD.FTZ R66, R66, R147 ;  /* 0x0000009342429221 */ /* 0x002fe20000010000 */
[----:B------:R-:W0:Y:S01]  /*c990*/  SHFL.DOWN PT, R22, R65, 0x8, 0x1f ;  /* 0x09001f0041167f89 */ /* 0x000e2200000e0000 */
        /* <DEDUP_REMOVED lines=23> */
[----:B0-----:R-:W-:Y:S01]  /*cb10*/  @!P1 FADD.FTZ R65, R65, R22 ;  /* 0x0000001641419221 */ /* 0x001fe20000010000 */
[----:B------:R-:W-:Y:S01]  /*cb20*/  BSSY B0, `(.L_x_13324) ;  /* 0x0000028000007945 */ /* 0x000fe20003800000 */
        /* <DEDUP_REMOVED lines=14> */
[----:B------:R-:W-:Y:S01]  /*cc10*/  FFMA.FTZ R84, R29, R17, R84 ;  /* 0x000000111d547223 */ /* 0x000fe20000010054 */
[----:B------:R-:W4:Y:S01]  /*cc20*/  SHFL.DOWN PT, R7, R64, 0x10, 0x1f ;  /* 0x0a001f0040077f89 */ /* 0x000f2200000e0000 */
[----:B------:R-:W-:Y:S01]  /*cc30*/  FFMA.FTZ R85, R30, R20, R85 ;  /* 0x000000141e557223 */ /* 0x000fe20000010055 */
[----:B------:R-:W-:Y:S01]  /*cc40*/  FADD.FTZ R49, R4, R49 ;  /* 0x0000003104317221 */ /* 0x000fe20000010000 */
[----:B------:R-:W-:Y:S01]  /*cc50*/  FFMA.FTZ R86, R31, R3, R86 ;  /* 0x000000031f567223 */ /* 0x000fe20000010056 */
[----:B------:R-:W-:Y:S01]  /*cc60*/  FADD.FTZ R48, R5, R48 ;  /* 0x0000003005307221 */ /* 0x000fe20000010000 */
[----:B------:R-:W-:-:S05]  /*cc70*/  FADD.FTZ R47, R2, R47 ;  /* 0x0000002f022f7221 */ /* 0x000fca0000010000 */
        /* <DEDUP_REMOVED lines=18> */
.L_x_13325:
[----:B------:R-:W-:Y:S05]  /*cda0*/  BSYNC B0 ;  /* 0x0000000000007941 */ /* 0x000fea0003800000 */
.L_x_13324:
[----:B------:R-:W-:Y:S02]  /*cdb0*/  UIADD3 UR7, UR7, 0x1, URZ ;  /* 0x0000000107077890 */ /* 0x000fe4000fffe03f */
[----:B------:R-:W-:Y:S02]  /*cdc0*/  UIADD3 UR8, UP1, UR8, 0x1, URZ ;  /* 0x0000000108087890 */ /* 0x000fe4000ff3e03f */
[----:B------:R-:W-:Y:S02]  /*cdd0*/  UISETP.GE.AND UP0, UPT, UR7, UR54, UPT ;  /* 0x000000360700728c */ /* 0x000fe4000bf06270 */
[----:B------:R-:W-:-:S04]  /*cde0*/  UIADD3.X UR9, URZ, UR9, URZ, UP1, !UPT ;  /* 0x000000093f097290 */ /* 0x000fc80008ffe43f */
[----:B------:R-:W-:-:S13]  /*cdf0*/  PLOP3.LUT P1, PT, PT, PT, UP0, 0x80, 0x0 ;  /* 0x000000000000781c */ /* 0x000fda0003f2f008 */
[----:B------:R-:W-:Y:S05]  /*ce00*/  @!P1 BRA `(.L_x_13326) ;  /* 0xffffff7800d09947 */ /* 0x000fea000383ffff */
.L_x_13247:
        /* <DEDUP_REMOVED lines=10> */
[----:B------:R-:W-:Y:S01]  /*ceb0*/  USHF.R.S32.HI UR30, URZ, 0x1f, UR19 ;  /* 0x0000001f3f1e7899 */ /* 0x000fe20008011413 */
[----:B------:R-:W-:Y:S01]  /*cec0*/  BSSY B0, `(.L_x_13327) ;  /* 0x000003e000007945 */ /* 0x000fe20003800000 */
[----:B------:R-:W-:Y:S01]  /*ced0*/  UIMAD.WIDE.U32 UR8, UR11, UR28, URZ ;  /* 0x0000001c0b0872a5 */ /* 0x000fe2000f8e003f */
[----:B------:R-:W-:Y:S01]  /*cee0*/  LOP3.LUT R87, R2, 0x1f, R135, 0xf8, !PT ;  /* 0x0000001f02577812 */ /* 0x000fe200078ef887 */
[----:B------:R-:W-:-:S02]  /*cef0*/  UIMAD UR20, UR20, UR22, URZ ;  /* 0x00000016141472a4 */ /* 0x000fc4000f8e023f */
[----:B------:R-:W-:Y:S01]  /*cf00*/  UIMAD UR18, UR11, UR29, UR18 ;  /* 0x0000001d0b1272a4 */ /* 0x000fe2000f8e0212 */
[----:B------:R-:W-:Y:S01]  /*cf10*/  SHF.R.S32.HI R10, RZ, 0x1f, R87 ;  /* 0x0000001fff0a7819 */ /* 0x000fe20000011457 */
[----:B------:R-:W-:Y:S01]  /*cf20*/  USHF.R.S32.HI UR7, URZ, 0x1f, UR10 ;  /* 0x0000001f3f077899 */ /* 0x000fe2000801140a */
[----:B------:R-:W-:Y:S01]  /*cf30*/  IADD3 R6, P1, R87, UR19, RZ ;  /* 0x0000001357067c10 */ /* 0x000fe2000ff3e0ff */
[----:B------:R-:W-:Y:S02]  /*cf40*/  UIMAD UR20, UR11, UR23, UR20 ;  /* 0x000000170b1472a4 */ /* 0x000fe4000f8e0214 */
[----:B------:R-:W-:Y:S01]  /*cf50*/  UIADD3 UR21, UR9, UR18, URZ ;  /* 0x0000001209157290 */ /* 0x000fe2000fffe03f */
[----:B------:R-:W-:Y:S01]  /*cf60*/  IADD3.X R7, R10, UR30, RZ, P1, !PT ;  /* 0x0000001e0a077c10 */ /* 0x000fe20008ffe4ff */
        /* <DEDUP_REMOVED lines=51> */
.L_x_13328:
[----:B------:R-:W-:Y:S05]  /*d2a0*/  BSYNC B0 ;  /* 0x0000000000007941 */ /* 0x000fea0003800000 */
.L_x_13327:
[----:B------:R-:W3:Y:S01]  /*d2b0*/  LDL.LU R8, [R1+0x10] ;  /* 0x0000100001087983 */ /* 0x000ee20000300800 */
        /* <DEDUP_REMOVED lines=21> */
[----:B0-----:R-:W-:-:S02]  /*d410*/  LOP3.LUT R65, R87, 0xa0, RZ, 0xfc, !PT ;  /* 0x000000a057417812 */ /* 0x001fc400078efcff */
[----:B-1----:R-:W-:Y:S02]  /*d420*/  MOV R4, UR19 ;  /* 0x0000001300047c02 */ /* 0x002fe40008000f00 */
[C---:B------:R-:W-:Y:S02]  /*d430*/  LOP3.LUT R67, R87.reuse, 0xc0, RZ, 0xfc, !PT ;  /* 0x000000c057437812 */ /* 0x040fe400078efcff */
[C---:B------:R-:W-:Y:S02]  /*d440*/  LEA R2, P1, R4.reuse, R2, 0x2 ;  /* 0x0000000204027211 */ /* 0x040fe400078210ff */
[----:B------:R-:W-:Y:S01]  /*d450*/  MOV R5, UR8 ;  /* 0x0000000800057c02 */ /* 0x000fe20008000f00 */
[----:B------:R-:W-:Y:S01]  /*d460*/  UIMAD.WIDE.U32 UR8, UR11, UR22, URZ ;  /* 0x000000160b0872a5 */ /* 0x000fe2000f8e003f */
[----:B------:R-:W-:Y:S02]  /*d470*/  LOP3.LUT R69, R87, 0xe0, RZ, 0xfc, !PT ;  /* 0x000000e057457812 */ /* 0x000fe400078efcff */
[----:B------:R-:W-:-:S02]  /*d480*/  LEA.HI.X R3, R4, R3, R5, 0x2, P1 ;  /* 0x0000000304037211 */ /* 0x000fc400008f1405 */
[-C--:B------:R-:W-:Y:S02]  /*d490*/  ISETP.GE.AND P1, PT, R43, R0.reuse, PT ;  /* 0x000000002b00720c */ /* 0x080fe40003f26270 */
[C---:B------:R-:W-:Y:S01]  /*d4a0*/  LOP3.LUT R71, R87.reuse, 0x100, RZ, 0xfc, !PT ;  /* 0x0000010057477812 */ /* 0x040fe200078efcff */
[----:B------:R-:W-:Y:S01]  /*d4b0*/  @!P0 STG.E desc[UR24][R2.64+-0x780], R11 ;  /* 0xfff8800b02008986 */ /* 0x000fe2000c101918 */
[----:B------:R-:W-:Y:S02]  /*d4c0*/  LOP3.LUT R73, R87, 0x120, RZ, 0xfc, !PT ;  /* 0x0000012057497812 */ /* 0x000fe400078efcff */
[-C--:B------:R-:W-:Y:S01]  /*d4d0*/  ISETP.GE.AND P4, PT, R63, R0.reuse, PT ;  /* 0x000000003f00720c */ /* 0x080fe20003f86270 */
[----:B------:R-:W-:Y:S01]  /*d4e0*/  @!P3 STG.E desc[UR24][R2.64+-0x680], R15 ;  /* 0xfff9800f0200b986 */ /* 0x000fe2000c101918 */
[-C--:B------:R-:W-:Y:S02]  /*d4f0*/  ISETP.GE.AND P5, PT, R65, R0.reuse, PT ;  /* 0x000000004100720c */ /* 0x080fe40003fa6270 */
[----:B------:R-:W-:-:S02]  /*d500*/  ISETP.GE.AND P0, PT, R67, R0, PT ;  /* 0x000000004300720c */ /* 0x000fc40003f06270 */
[-C--:B------:R-:W-:Y:S01]  /*d510*/  ISETP.GE.AND P2, PT, R71, R0.reuse, PT ;  /* 0x000000004700720c */ /* 0x080fe20003f46270 */
[----:B------:R-:W-:Y:S01]  /*d520*/  @!P1 STG.E desc[UR24][R2.64+-0x700], R13 ;  /* 0xfff9000d02009986 */ /* 0x000fe2000c101918 */
        /* <DEDUP_REMOVED lines=9> */
[----:B------:R-:W-:Y:S01]  /*d5c0*/  @!P0 STG.E desc[UR24][R2.64+-0x500], R21 ;  /* 0xfffb001502008986 */ /* 0x000fe2000c101918 */
[----:B------:R-:W-:Y:S02]  /*d5d0*/  LOP3.LUT R85, R87, 0x1e0, RZ, 0xfc, !PT ;  /* 0x000001e057557812 */ /* 0x000fe400078efcff */
[-C--:B------:R-:W-:Y:S01]  /*d5e0*/  ISETP.GE.AND P0, PT, R79, R0.reuse, PT ;  /* 0x000000004f00720c */ /* 0x080fe20003f06270 */
[----:B------:R-:W-:Y:S01]  /*d5f0*/  @!P1 STG.E desc[UR24][R2.64+-0x480], R23 ;  /* 0xfffb801702009986 */ /* 0x000fe2000c101918 */
[-C--:B------:R-:W-:Y:S02]  /*d600*/  ISETP.GE.AND P1, PT, R77, R0.reuse, PT ;  /* 0x000000004d00720c */ /* 0x080fe40003f26270 */
[-C--:B------:R-:W-:Y:S01]  /*d610*/  ISETP.GE.AND P4, PT, R83, R0.reuse, PT ;  /* 0x000000005300720c */ /* 0x080fe20003f86270 */
[----:B------:R-:W-:Y:S01]  /*d620*/  @!P2 STG.E desc[UR24][R2.64+-0x400], R25 ;  /* 0xfffc00190200a986 */ /* 0x000fe2000c101918 */
[----:B------:R-:W-:-:S02]  /*d630*/  ISETP.GE.AND P2, PT, R75, R0, PT ;  /* 0x000000004b00720c */ /* 0x000fc40003f46270 */
        /* <DEDUP_REMOVED lines=45> */
[----:B---3--:R-:W-:Y:S01]  /*d910*/  FADD.FTZ R5, R47, R8 ;  /* 0x000000082f057221 */ /* 0x008fe20000010000 */
[----:B------:R-:W-:Y:S01]  /*d920*/  BAR.SYNC.DEFER_BLOCKING 0x0 ;  /* 0x0000000000007b1d */ /* 0x000fe20000010000 */
[----:B------:R-:W-:-:S02]  /*d930*/  IADD3 R8, P1, R87, -0x1e0, RZ ;  /* 0xfffffe2057087810 */ /* 0x000fc40007f3e0ff */
[----:B------:R-:W-:Y:S02]  /*d940*/  FADD.FTZ R0, R5, R48 ;  /* 0x0000003005007221 */ /* 0x000fe40000010000 */
[----:B------:R-:W-:Y:S02]  /*d950*/  IADD3.X R25, R10, -0x1, RZ, P1, !PT ;  /* 0xffffffff0a197810 */ /* 0x000fe40000ffe4ff */
[----:B------:R-:W-:-:S04]  /*d960*/  FADD.FTZ R5, R0, R49 ;  /* 0x0000003100057221 */ /* 0x000fc80000010000 */
[----:B------:R-:W-:-:S04]  /*d970*/  FADD.FTZ R0, R5, R50 ;  /* 0x0000003205007221 */ /* 0x000fc80000010000 */
[----:B------:R-:W-:-:S04]  /*d980*/  FADD.FTZ R5, R0, R51 ;  /* 0x0000003300057221 */ /* 0x000fc80000010000 */
[----:B0-----:R-:W-:-:S04]  /*d990*/  FADD.FTZ R52, R5, R52 ;  /* 0x0000003405347221 */ /* 0x001fc80000010000 */
[----:B-1----:R-:W-:Y:S01]  /*d9a0*/  FADD.FTZ R53, R52, R53 ;  /* 0x0000003534357221 */ /* 0x002fe20000010000 */
[----:B------:R-:W0:Y:S01]  /*d9b0*/  LDS R0, [UR17+0x840] ;  /* 0x00084011ff007984 */ /* 0x000e220008000800 */
[----:B------:R-:W-:Y:S02]  /*d9c0*/  UIADD3 UR17, UR9, UR20, URZ ;  /* 0x0000001409117290 */ /* 0x000fe4000fffe03f */
[----:B----4-:R-:W-:-:S04]  /*d9d0*/  FADD.FTZ R54, R53, R54 ;  /* 0x0000003635367221 */ /* 0x010fc80000010000 */
[----:B-----5:R-:W-:-:S04]  /*d9e0*/  FADD.FTZ R55, R54, R55 ;  /* 0x0000003736377221 */ /* 0x020fc80000010000 */
[----:B--2---:R-:W-:-:S04]  /*d9f0*/  FADD.FTZ R56, R55, R56 ;  /* 0x0000003837387221 */ /* 0x004fc80000010000 */
        /* <DEDUP_REMOVED lines=24> */
.L_x_13330:
[----:B------:R-:W-:Y:S05]  /*db80*/  BSYNC B0 ;  /* 0x0000000000007941 */ /* 0x000fea0003800000 */
.L_x_13329:
        /* <DEDUP_REMOVED lines=56> */
.L_x_13241:
        /* <DEDUP_REMOVED lines=29> */
.L_x_13333:
[----:B------:R-:W-:Y:S05]  /*e0e0*/  BSYNC B0 ;  /* 0x0000000000007941 */ /* 0x000fea0003800000 */
.L_x_13332:
        /* <DEDUP_REMOVED lines=32> */
.L_x_13335:
[----:B------:R-:W2:Y:S02]  /*e2f0*/  S2R R11, SR_TID.X ;  /* 0x00000000000b7919 */ /* 0x000ea40000002100 */
.L_x_13336:
[----:B------:R-:W-:Y:S05]  /*e300*/  BSYNC B0 ;  /* 0x0000000000007941 */ /* 0x000fea0003800000 */
.L_x_13334:
        /* <DEDUP_REMOVED lines=23> */
.L_x_13338:
        /* <DEDUP_REMOVED lines=32> */
.L_x_13337:
[----:B------:R-:W-:Y:S05]  /*e680*/  EXIT ;  /* 0x000000000000794d */ /* 0x000fea0003800000 */
.L_x_13339:
        /* <DEDUP_REMOVED lines=15> */
.L_x_18974:


//--------------------- .text._Z25selective_scan_bwd_kernelI32Selective_Scan_bwd_kernel_traitsILi32ELi16ELb0ELb1ELb0ELb1ELb0EfN3c107complexIfEEEEv12SSMParamsBwd --------------------------
	.section	.text._Z25selective_scan_bwd_kernelI32Selective_Scan_bwd_kernel_traitsILi32ELi16ELb0ELb1ELb0ELb1ELb0EfN3c107complexIfEEEEv12SSMParamsBwd,"ax",@progbits
	.align	128
        .global         _Z25selective_scan_bwd_kernelI32Selective_Scan_bwd_kernel_traitsILi32ELi16ELb0ELb1ELb0ELb1ELb0EfN3c107complexIfEEEEv12SSMParamsBwd
        .type           _Z25selective_scan_bwd_kernelI32Selective_Scan_bwd_kernel_traitsILi32ELi16ELb0ELb1ELb0ELb1ELb0EfN3c107complexIfEEEEv12SSMParamsBwd,@function
        .size           _Z25selective_scan_bwd_kernelI32Selective_Scan_bwd_kernel_traitsILi32ELi16ELb0ELb1ELb0ELb1ELb0EfN3c107complexIfEEEEv12SSMParamsBwd,(.L_x_18975 - _Z25selective_scan_bwd_kernelI32Selective_Scan_bwd_kernel_traitsILi32ELi16ELb0ELb1ELb0ELb1ELb0EfN3c107complexIfEEEEv12SSMParamsBwd)
        .other          _Z25selective_scan_bwd_kernelI32Selective_Scan_bwd_kernel_traitsILi32ELi16ELb0ELb1ELb0ELb1ELb0EfN3c107complexIfEEEEv12SSMParamsBwd,@"STO_CUDA_ENTRY STV_DEFAULT"
_Z25selective_scan_bwd_kernelI32Selective_Scan_bwd_kernel_traitsILi32ELi16ELb0ELb1ELb0ELb1ELb0EfN3c107complexIfEEEEv12SSMParamsBwd:
.text._Z25selective_scan_bwd_kernelI32Selective_Scan_bwd_kernel_traitsILi32ELi16ELb0ELb1ELb0ELb1ELb0EfN3c107complexIfEEEEv12SSMParamsBwd:
        /* <DEDUP_REMOVED lines=35> */
[----:B------:R-:W-:Y:S01]  /*0230*/  CS2R R122, SRZ ;  /* 0x00000000007a7805 */ /* 0x000fe2000001ff00 */
[----:B------:R-:W-:Y:S01]  /*0240*/  ULDC.64 UR6, c[0x0][0x280] ;  /* 0x0000a00000067ab9 */ /* 0x000fe20000000a00 */
[----:B------:R-:W-:Y:S01]  /*0250*/  R2UR UR31, R0 ;  /* 0x00000000001f72ca */ /* 0x000fe200000e0000 */
[----:B------:R-:W-:-:S02]  /*0260*/  UISETP.NE.AND.EX UP0, UPT, UR5, URZ, UPT, UP0 ;  /* 0x0000003f0500728c */ /* 0x000fc4000bf05300 */
[----:B------:R-:W-:Y:S02]  /*0270*/  UIMAD UR5, UR4, UR6, URZ ;  /* 0x00000006040572a4 */ /* 0x000fe4000f8e023f */
        /* <DEDUP_REMOVED lines=23> */
[----:B0-----:R-:W-:Y:S01]  /*03f0*/  IADD3 R2, R0, 0xffffffe, RZ ;  /* 0x0ffffffe00027810 */ /* 0x001fe20007ffe0ff */
[----:B------:R-:W-:Y:S01]  /*0400*/  UIMAD UR30, UR11, UR16, URZ ;  /* 0x000000100b1e72a4 */ /* 0x000fe2000f8e023f */
[----:B------:R-:W-:Y:S01]  /*0410*/  IABS R0, UR54 ;  /* 0x0000003600007c13 */ /* 0x000fe20008000000 */
[----:B------:R-:W-:Y:S02]  /*0420*/  @UP1 ULEA UR26, UP2, UR54, UR34, 0x2 ;  /* 0x00000022361a1291 */ /* 0x000fe4000f84103f */
[----:B------:R-:W-:Y:S01]  /*0430*/  UIMAD UR30, UR54, UR17, UR30 ;  /* 0x00000011361e72a4 */ /* 0x000fe2000f8e021e */
[----:B------:R-:W0:Y:S01]  /*0440*/  F2I.FTZ.U32.TRUNC.NTZ R2, R2 ;  /* 0x0000000200027305 */ /* 0x000e22000021f000 */
        /* <DEDUP_REMOVED lines=84> */
[----:B------:R-:W1:Y:S05]  /*0990*/  S2R R120, SR_LANEID ;  /* 0x0000000000787919 */ /* 0x000e6a0000000000 */
.L_x_13457:
        /* <DEDUP_REMOVED lines=21> */
[----:B------:R-:W-:Y:S02]  /*0af0*/  ISETP.GE.AND P3, PT, R8, UR57, PT ;  /* 0x0000003908007c0c */ /* 0x000fe4000bf66270 */
[----:B------:R-:W-:Y:S01]  /*0b00*/  ISETP.GE.AND P4, PT, R10, UR57, PT ;  /* 0x000000390a007c0c */ /* 0x000fe2000bf86270 */
[----:B------:R-:W-:Y:S01]  /*0b10*/  HFMA2.MMA R9, -RZ, RZ, 0, 0 ;  /* 0x00000000ff097435 */ /* 0x000fe200000001ff */
[----:B------:R-:W-:Y:S01]  /*0b20*/  MOV R2, RZ ;  /* 0x000000ff00027202 */ /* 0x000fe20000000f00 */
[----:B------:R-:W2:Y:S01]  /*0b30*/  @!P0 LDG.E R0, desc[UR20][R4.64] ;  /* 0x0000001404008981 */ /* 0x000ea2000c1e1900 */
[----:B------:R-:W-:-:S02]  /*0b40*/  ISETP.GE.AND P0, PT, R28, UR57, PT ;  /* 0x000000391c007c0c */ /* 0x000fc4000bf06270 */
[----:B------:R-:W-:Y:S02]  /*0b50*/  CS2R R6, SRZ ;  /* 0x0000000000067805 */ /* 0x000fe4000001ff00 */
[C---:B------:R-:W-:Y:S02]  /*0b60*/  LOP3.LUT R33, R3.reuse, 0xc0, RZ, 0xfc, !PT ;  /* 0x000000c003217812 */ /* 0x040fe400078efcff */
[----:B------:R-:W-:Y:S02]  /*0b70*/  CS2R R12, SRZ ;  /* 0x00000000000c7805 */ /* 0x000fe4000001ff00 */
[C---:B------:R-:W-:Y:S01]  /*0b80*/  LOP3.LUT R34, R3.reuse, 0xe0, RZ, 0xfc, !PT ;  /* 0x000000e003227812 */ /* 0x040fe200078efcff */
[----:B------:R-:W3:Y:S01]  /*0b90*/  @!P3 LDG.E R9, desc[UR20][R4.64+0x200] ;  /* 0x000200140409b981 */ /* 0x000ee2000c1e1900 */
[C---:B------:R-:W-:Y:S02]  /*0ba0*/  LOP3.LUT R35, R3.reuse, 0x100, RZ, 0xfc, !PT ;  /* 0x0000010003237812 */ /* 0x040fe400078efcff */
[C---:B------:R-:W-:Y:S01]  /*0bb0*/  LOP3.LUT R15, R3.reuse, 0x120, RZ, 0xfc, !PT ;  /* 0x00000120030f7812 */ /* 0x040fe200078efcff */
[----:B------:R-:W4:Y:S01]  /*0bc0*/  @!P1 LDG.E R7, desc[UR20][R4.64+0x100] ;  /* 0x0001001404079981 */ /* 0x000f22000c1e1900 */
[----:B------:R-:W-:-:S03]  /*0bd0*/  LOP3.LUT R18, R3, 0x140, RZ, 0xfc, !PT ;  /* 0x0000014003127812 */ /* 0x000fc600078efcff */
[----:B------:R-:W5:Y:S01]  /*0be0*/  @!P0 LDG.E R2, desc[UR20][R4.64+0x80] ;  /* 0x0000801404028981 */ /* 0x000f62000c1e1900 */
[----:B------:R-:W-:Y:S02]  /*0bf0*/  ISETP.GE.AND P0, PT, R33, UR57, PT ;  /* 0x0000003921007c0c */ /* 0x000fe4000bf06270 */
[----:B------:R-:W-:Y:S01]  /*0c00*/  ISETP.GE.AND P1, PT, R34, UR57, PT ;  /* 0x0000003922007c0c */ /* 0x000fe2000bf26270 */
[----:B------:R-:W3:Y:S01]  /*0c10*/  @!P2 LDG.E R6, desc[UR20][R4.64+0x180] ;  /* 0x000180140406a981 */ /* 0x000ee2000c1e1900 */
[----:B------:R-:W-:Y:S01]  /*0c20*/  ISETP.GE.AND P2, PT, R35, UR57, PT ;  /* 0x0000003923007c0c */ /* 0x000fe2000bf46270 */
[----:B------:R-:W-:Y:S01]  /*0c30*/  HFMA2.MMA R14, -RZ, RZ, 0, 0 ;  /* 0x00000000ff0e7435 */ /* 0x000fe200000001ff */
[----:B------:R-:W-:Y:S01]  /*0c40*/  ISETP.GE.AND P3, PT, R15, UR57, PT ;  /* 0x000000390f007c0c */ /* 0x000fe2000bf66270 */
[----:B------:R-:W3:Y:S01]  /*0c50*/  @!P4 LDG.E R12, desc[UR20][R4.64+0x280] ;  /* 0x00028014040cc981 */ /* 0x000ee2000c1e1900 */
[----:B------:R-:W-:Y:S02]  /*0c60*/  ISETP.GE.AND P4, PT, R18, UR57, PT ;  /* 0x0000003912007c0c */ /* 0x000fe4000bf86270 */
[----:B------:R-:W-:-:S02]  /*0c70*/  MOV R11, RZ ;  /* 0x000000ff000b7202 */ /* 0x000fc40000000f00 */
[----:B------:R-:W-:Y:S02]  /*0c80*/  CS2R R16, SRZ ;  /* 0x0000000000107805 */ /* 0x000fe4000001ff00 */
        /* <DEDUP_REMOVED lines=9> */
[----:B------:R-:W-:Y:S02]  /*0d20*/  ISETP.GE.AND P1, PT, R37, UR57, PT ;  /* 0x0000003925007c0c */ /* 0x000fe4000bf26270 */
[----:B------:R-:W-:Y:S01]  /*0d30*/  ISETP.GE.AND P2, PT, R38, UR57, PT ;  /* 0x0000003926007c0c */ /* 0x000fe2000bf46270 */
[----:B------:R-:W3:Y:S01]  /*0d40*/  @!P3 LDG.E R16, desc[UR20][R4.64+0x480] ;  /* 0x000480140410b981 */ /* 0x000ee2000c1e1900 */
[----:B------:R-:W-:Y:S01]  /*0d50*/  ISETP.GE.AND P3, PT, R23, UR57, PT ;  /* 0x0000003917007c0c */ /* 0x000fe2000bf66270 */
[----:B------:R-:W-:Y:S02]  /*0d60*/  HFMA2.MMA R22, -RZ, RZ, 0, 0 ;  /* 0x00000000ff167435 */ /* 0x000fe400000001ff */
[----:B------:R-:W3:Y:S01]  /*0d70*/  @!P4 LDG.E R17, desc[UR20][R4.64+0x500] ;  /* 0x000500140411c981 */ /* 0x000ee2000c1e1900 */
[----:B------:R-:W-:-:S02]  /*0d80*/  ISETP.GE.AND P4, PT, R24, UR57, PT ;  /* 0x0000003918007c0c */ /* 0x000fc4000bf86270 */
[----:B------:R-:W-:Y:S02]  /*0d90*/  CS2R R20, SRZ ;  /* 0x0000000000147805 */ /* 0x000fe4000001ff00 */
[----:B------:R-:W-:Y:S02]  /*0da0*/  MOV R19, RZ ;  /* 0x000000ff00137202 */ /* 0x000fe40000000f00 */
[----:B------:R-:W-:Y:S02]  /*0db0*/  MOV R26, RZ ;  /* 0x000000ff001a7202 */ /* 0x000fe40000000f00 */
[----:B------:R-:W3:Y:S04]  /*0dc0*/  @!P0 LDG.E R20, desc[UR20][R4.64+0x580] ;  /* 0x0005801404148981 */ /* 0x000ee8000c1e1900 */
[----:B------:R-:W3:Y:S04]  /*0dd0*/  @!P1 LDG.E R19, desc[UR20][R4.64+0x600] ;  /* 0x0006001404139981 */ /* 0x000ee8000c1e1900 */
[----:B------:R-:W3:Y:S04]  /*0de0*/  @!P2 LDG.E R22, desc[UR20][R4.64+0x680] ;  /* 0x000680140416a981 */ /* 0x000ee8000c1e1900 */
[----:B------:R-:W3:Y:S04]  /*0df0*/  @!P3 LDG.E R21, desc[UR20][R4.64+0x700] ;  /* 0x000700140415b981 */ /* 0x000ee8000c1e1900 */
[----:B------:R0:W3:Y:S01]  /*0e00*/  @!P4 LDG.E R26, desc[UR20][R4.64+0x780] ;  /* 0x00078014041ac981 */ /* 0x0000e2000c1e1900 */
[----:B------:R-:W0:Y:S01]  /*0e10*/  S2UR UR4, SR_CgaCtaId ;  /* 0x00000000000479c3 */ /* 0x000e220000008800 */
[----:B------:R-:W-:Y:S01]  /*0e20*/  UMOV UR16, 0x400 ;  /* 0x0000040000107882 */ /* 0x000fe20000000000 */
[----:B-1----:R-:W-:-:S02]  /*0e30*/  IADD3 R25, R120, 0x40, RZ ;  /* 0x0000004078197810 */ /* 0x002fc40007ffe0ff */
[C---:B------:R-:W-:Y:S02]  /*0e40*/  IADD3 R27, R120.reuse, 0x60, RZ ;  /* 0x00000060781b7810 */ /* 0x040fe40007ffe0ff */
[C---:B0-----:R-:W-:Y:S02]  /*0e50*/  IADD3 R5, R120.reuse, 0x20, RZ ;  /* 0x0000002078057810 */ /* 0x041fe40007ffe0ff */
[CC--:B------:R-:W-:Y:S02]  /*0e60*/  LEA.HI.SX32 R119, R120.reuse, R120.reuse, 0x1b ;  /* 0x0000007878777211 */ /* 0x0c0fe400078fdaff */
[-C--:B------:R-:W-:Y:S02]  /*0e70*/  LEA.HI.SX32 R5, R5, R120.reuse, 0x1b ;  /* 0x0000007805057211 */ /* 0x080fe400078fdaff */
[C---:B------:R-:W-:Y:S02]  /*0e80*/  IADD3 R29, R120.reuse, 0x80, RZ ;  /* 0x00000080781d7810 */ /* 0x040fe40007ffe0ff */
[----:B------:R-:W-:Y:S01]  /*0e90*/  LEA.HI.SX32 R25, R25, R120, 0x1b ;  /* 0x0000007819197211 */ /* 0x000fe200078fdaff */
[----:B------:R-:W-:Y:S01]  /*0ea0*/  ULEA UR16, UR4, UR16, 0x18 ;  /* 0x0000001004107291 */ /* 0x000fe2000f8ec03f */
[----:B------:R-:W-:-:S02]  /*0eb0*/  IADD3 R31, R120, 0xa0, RZ ;  /* 0x000000a0781f7810 */ /* 0x000fc40007ffe0ff */
[----:B------:R-:W-:-:S03]  /*0ec0*/  LEA.HI.SX32 R27, R27, R120, 0x1b ;  /* 0x000000781b1b7211 */ /* 0x000fc600078fdaff */
[----:B------:R-:W-:Y:S02]  /*0ed0*/  LEA R117, R5, UR16, 0x2 ;  /* 0x0000001005757c11 */ /* 0x000fe4000f8e10ff */
[----:B------:R-:W-:Y:S02]  /*0ee0*/  IADD3 R5, R120, 0xc0, RZ ;  /* 0x000000c078057810 */ /* 0x000fe40007ffe0ff */
[----:B------:R-:W-:Y:S02]  /*0ef0*/  LEA R119, R119, UR16, 0x2 ;  /* 0x0000001077777c11 */ /* 0x000fe4000f8e10ff */
[-C--:B------:R-:W-:Y:S02]  /*0f00*/  LEA.HI.SX32 R29, R29, R120.reuse, 0x1b ;  /* 0x000000781d1d7211 */ /* 0x080fe400078fdaff */
[----:B------:R-:W-:Y:S02]  /*0f10*/  LEA R116, R25, UR16, 0x2 ;  /* 0x0000001019747c11 */ /* 0x000fe4000f8e10ff */
[----:B------:R-:W-:-:S02]  /*0f20*/  LEA.HI.SX32 R31, R31, R120, 0x1b ;  /* 0x000000781f1f7211 */ /* 0x000fc400078fdaff */
[----:B------:R-:W-:Y:S02]  /*0f30*/  LEA R115, R27, UR16, 0x2 ;  /* 0x000000101b737c11 */ /* 0x000fe4000f8e10ff */
[C---:B------:R-:W-:Y:S02]  /*0f40*/  IADD3 R25, R120.reuse, 0xe0, RZ ;  /* 0x000000e078197810 */ /* 0x040fe40007ffe0ff */
[----:B------:R-:W-:Y:S02]  /*0f50*/  IADD3 R27, R120, 0x100, RZ ;  /* 0x00000100781b7810 */ /* 0x000fe40007ffe0ff */
[----:B------:R-:W-:Y:S02]  /*0f60*/  LEA.HI.SX32 R5, R5, R120, 0x1b ;  /* 0x0000007805057211 */ /* 0x000fe400078fdaff */
[----:B------:R-:W-:Y:S02]  /*0f70*/  LEA R114, R29, UR16, 0x2 ;  /* 0x000000101d727c11 */ /* 0x000fe4000f8e10ff */
[----:B------:R-:W-:-:S02]  /*0f80*/  LEA R113, R31, UR16, 0x2 ;  /* 0x000000101f717c11 */ /* 0x000fc4000f8e10ff */
[C---:B------:R-:W-:Y:S02]  /*0f90*/  IADD3 R29, R120.reuse, 0x120, RZ ;  /* 0x00000120781d7810 */ /* 0x040fe40007ffe0ff */
[-C--:B------:R-:W-:Y:S02]  /*0fa0*/  LEA.HI.SX32 R25, R25, R120.reuse, 0x1b ;  /* 0x0000007819197211 */ /* 0x080fe400078fdaff */
[C---:B------:R-:W-:Y:S02]  /*0fb0*/  IADD3 R31, R120.reuse, 0x140, RZ ;  /* 0x00000140781f7810 */ /* 0x040fe40007ffe0ff */
[----:B------:R-:W-:Y:S02]  /*0fc0*/  LEA.HI.SX32 R27, R27, R120, 0x1b ;  /* 0x000000781b1b7211 */ /* 0x000fe400078fdaff */
[----:B------:R-:W-:Y:S02]  /*0fd0*/  LEA R112, R5, UR16, 0x2 ;  /* 0x0000001005707c11 */ /* 0x000fe4000f8e10ff */
[----:B------:R-:W-:-:S02]  /*0fe0*/  IADD3 R5, R120, 0x160, RZ ;  /* 0x0000016078057810 */ /* 0x000fc40007ffe0ff */
[-C--:B------:R-:W-:Y:S02]  /*0ff0*/  LEA.HI.SX32 R29, R29, R120.reuse, 0x1b ;  /* 0x000000781d1d7211 */ /* 0x080fe400078fdaff */
[----:B------:R-:W-:Y:S02]  /*1000*/  LEA R111, R25, UR16, 0x2 ;  /* 0x00000010196f7c11 */ /* 0x000fe4000f8e10ff */
[----:B------:R-:W-:Y:S02]  /*1010*/  LEA.HI.SX32 R31, R31, R120, 0x1b ;  /* 0x000000781f1f7211 */ /* 0x000fe400078fdaff */
[----:B------:R-:W-:Y:S02]  /*1020*/  LEA R110, R27, UR16, 0x2 ;  /* 0x000000101b6e7c11 */ /* 0x000fe4000f8e10ff */
[C---:B------:R-:W-:Y:S02]  /*1030*/  IADD3 R25, R120.reuse, 0x1c0, RZ ;  /* 0x000001c078197810 */ /* 0x040fe40007ffe0ff */
[----:B------:R-:W-:-:S02]  /*1040*/  IADD3 R27, R120, 0x1e0, RZ ;  /* 0x000001e0781b7810 */ /* 0x000fc40007ffe0ff */
[-C--:B------:R-:W-:Y:S02]  /*1050*/  LEA.HI.SX32 R5, R5, R120.reuse, 0x1b ;  /* 0x0000007805057211 */ /* 0x080fe400078fdaff */
[----:B------:R-:W-:Y:S02]  /*1060*/  LEA R109, R29, UR16, 0x2 ;  /* 0x000000101d6d7c11 */ /* 0x000fe4000f8e10ff */
[----:B------:R-:W-:Y:S02]  /*1070*/  LEA R108, R31, UR16, 0x2 ;  /* 0x000000101f6c7c11 */ /* 0x000fe4000f8e10ff */
[-C--:B------:R-:W-:Y:S02]  /*1080*/  LEA.HI.SX32 R25, R25, R120.reuse, 0x1b ;  /* 0x0000007819197211 */ /* 0x080fe400078fdaff */
[----:B------:R-:W-:Y:S02]  /*1090*/  LEA.HI.SX32 R27, R27, R120, 0x1b ;  /* 0x000000781b1b7211 */ /* 0x000fe400078fdaff */
[----:B------:R-:W-:-:S02]  /*10a0*/  LEA R107, R5, UR16, 0x2 ;  /* 0x00000010056b7c11 */ /* 0x000fc4000f8e10ff */
[----:B------:R-:W-:Y:S02]  /*10b0*/  LEA R104, R25, UR16, 0x2 ;  /* 0x0000001019687c11 */ /* 0x000fe4000f8e10ff */
[----:B------:R-:W-:Y:S02]  /*10c0*/  LEA R103, R27, UR16, 0x2 ;  /* 0x000000101b677c11 */ /* 0x000fe4000f8e10ff */
[----:B------:R-:W-:Y:S02]  /*10d0*/  ISETP.GE.AND P0, PT, R8, UR57, PT ;  /* 0x0000003908007c0c */ /* 0x000fe4000bf06270 */
        /* <DEDUP_REMOVED lines=10> */
[----:B-----5:R-:W-:Y:S04]  /*1180*/  STS [R117+0x80], R2 ;  /* 0x0000800275007388 */ /* 0x020fe80000000800 */
[----:B----4-:R0:W-:Y:S04]  /*1190*/  STS [R116+0x100], R7 ;  /* 0x0001000774007388 */ /* 0x0101e80000000800 */
[----:B---3--:R-:W-:Y:S04]  /*11a0*/  STS [R115+0x180], R6 ;  /* 0x0001800673007388 */ /* 0x008fe80000000800 */
[----:B------:R1:W-:Y:S01]  /*11b0*/  STS [R114+0x200], R9 ;  /* 0x0002000972007388 */ /* 0x0003e20000000800 */
[----:B0-----:R-:W-:-:S02]  /*11c0*/  IADD3 R7, R120, 0x180, RZ ;  /* 0x0000018078077810 */ /* 0x001fc40007ffe0ff */
[C---:B------:R-:W-:Y:S02]  /*11d0*/  SHF.L.U32 R2, R120.reuse, 0x4, RZ ;  /* 0x0000000478027819 */ /* 0x040fe400000006ff */
[-C--:B------:R-:W-:Y:S02]  /*11e0*/  LEA.HI.SX32 R7, R7, R120.reuse, 0x1b ;  /* 0x0000007807077211 */ /* 0x080fe400078fdaff */
[----:B-1----:R-:W-:Y:S01]  /*11f0*/  IADD3 R9, R120, 0x1a0, RZ ;  /* 0x000001a078097810 */ /* 0x002fe20007ffe0ff */
[----:B------:R-:W-:Y:S03]  /*1200*/  STS [R113+0x280], R12 ;  /* 0x0002800c71007388 */ /* 0x000fe60000000800 */
[----:B------:R-:W-:Y:S01]  /*1210*/  LEA.HI.SX32 R9, R9, R120, 0x1b ;  /* 0x0000007809097211 */ /* 0x000fe200078fdaff */
[----:B------:R-:W-:Y:S01]  /*1220*/  STS [R112+0x300], R11 ;  /* 0x0003000b70007388 */ /* 0x000fe20000000800 */
[----:B------:R-:W-:-:S02]  /*1230*/  LEA R106, R7, UR16, 0x2 ;  /* 0x00000010076a7c11 */ /* 0x000fc4000f8e10ff */
[----:B------:R-:W-:Y:S01]  /*1240*/  LEA R105, R9, UR16, 0x2 ;  /* 0x0000001009697c11 */ /* 0x000fe2000f8e10ff */
[----:B------:R-:W-:Y:S01]  /*1250*/  STS [R111+0x380], R14 ;  /* 0x0003800e6f007388 */ /* 0x000fe20000000800 */
[----:B------:R-:W-:-:S03]  /*1260*/  LEA.HI.SX32 R102, R2, R2, 0x1b ;  /* 0x0000000202667211 */ /* 0x000fc600078fdaff */
[----:B------:R-:W-:Y:S01]  /*1270*/  STS [R110+0x400], R13 ;  /* 0x0004000d6e007388 */ /* 0x000fe20000000800 */
[----:B------:R-:W-:-:S03]  /*1280*/  LEA R102, R102, UR16, 0x2 ;  /* 0x0000001066667c11 */ /* 0x000fc6000f8e10ff */
[----:B------:R-:W-:Y:S04]  /*1290*/  STS [R109+0x480], R16 ;  /* 0x000480106d007388 */ /* 0x000fe80000000800 */
[----:B------:R0:W-:Y:S04]  /*12a0*/  STS [R108+0x500], R17 ;  /* 0x000500116c007388 */ /* 0x0001e80000000800 */
        /* <DEDUP_REMOVED lines=22> */
[----:B------:R-:W-:Y:S01]  /*1410*/  MOV R9, RZ ;  /* 0x000000ff00097202 */ /* 0x000fe20000000f00 */
[----:B------:R-:W-:Y:S01]  /*1420*/  BAR.SYNC.DEFER_BLOCKING 0x0 ;  /* 0x0000000000007b1d */ /* 0x000fe20000010000 */
[----:B0-----:R-:W-:Y:S01]  /*1430*/  CS2R R16, SRZ ;  /* 0x0000000000107805 */ /* 0x001fe2000001ff00 */
[----:B------:R-:W-:-:S04]  /*1440*/  HFMA2.MMA R0, -RZ, RZ, 0, 0 ;  /* 0x00000000ff007435 */ /* 0x000fc800000001ff */
[----:B------:R-:W4:Y:S01]  /*1450*/  @!P0 LDG.E R9, desc[UR20][R4.64+0x200] ;  /* 0x0002001404098981 */ /* 0x000f22000c1e1900 */
[----:B------:R-:W-:Y:S02]  /*1460*/  ISETP.GE.AND P0, PT, R34, UR57, PT ;  /* 0x0000003922007c0c */ /* 0x000fe4000bf06270 */
[----:B------:R-:W-:Y:S02]  /*1470*/  CS2R R12, SRZ ;  /* 0x00000000000c7805 */ /* 0x000fe4000001ff00 */
[----:B------:R-:W-:Y:S01]  /*1480*/  CS2R R6, SRZ ;  /* 0x0000000000067805 */ /* 0x000fe2000001ff00 */
[----:B------:R-:W-:Y:S01]  /*1490*/  HFMA2.MMA R14, -RZ, RZ, 0, 0 ;  /* 0x00000000ff0e7435 */ /* 0x000fe200000001ff */
[----:B------:R-:W-:Y:S01]  /*14a0*/  MOV R11, RZ ;  /* 0x000000ff000b7202 */ /* 0x000fe20000000f00 */
[----:B------:R-:W5:Y:S04]  /*14b0*/  @!P4 LDG.E R0, desc[UR20][R4.64] ;  /* 0x000000140400c981 */ /* 0x000f68000c1e1900 */
[----:B------:R-:W4:Y:S04]  /*14c0*/  @!P1 LDG.E R12, desc[UR20][R4.64+0x180] ;  /* 0x00018014040c9981 */ /* 0x000f28000c1e1900 */
[----:B------:R-:W4:Y:S01]  /*14d0*/  @!P0 LDG.E R16, desc[UR20][R4.64+0x380] ;  /* 0x0003801404108981 */ /* 0x000f22000c1e1900 */
[----:B------:R-:W-:-:S02]  /*14e0*/  ISETP.GE.AND P0, PT, R35, UR57, PT ;  /* 0x0000003923007c0c */ /* 0x000fc4000bf06270 */
[----:B------:R-:W-:Y:S01]  /*14f0*/  ISETP.GE.AND P1, PT, R18, UR57, PT ;  /* 0x0000003912007c0c */ /* 0x000fe2000bf26270 */
[----:B------:R-:W4:Y:S01]  /*1500*/  @!P2 LDG.E R7, desc[UR20][R4.64+0x100] ;  /* 0x000100140407a981 */ /* 0x000f22000c1e1900 */
[----:B------:R-:W-:-:S03]  /*1510*/  ISETP.GE.AND P2, PT, R36, UR57, PT ;  /* 0x0000003924007c0c */ /* 0x000fc6000bf46270 */
[----:B------:R-:W4:Y:S01]  /*1520*/  @!P3 LDG.E R6, desc[UR20][R4.64+0x80] ;  /* 0x000080140406b981 */ /* 0x000f22000c1e1900 */
[----:B------:R-:W-:Y:S01]  /*1530*/  ISETP.GE.AND P3, PT, R37, UR57, PT ;  /* 0x0000003925007c0c */ /* 0x000fe2000bf66270 */
[----:B-1----:R-:W-:Y:S02]  /*1540*/  HFMA2.MMA R22, -RZ, RZ, 0, 0 ;  /* 0x00000000ff167435 */ /* 0x002fe400000001ff */
[----:B------:R-:W4:Y:S04]  /*1550*/  @!P5 LDG.E R11, desc[UR20][R4.64+0x300] ;  /* 0x00030014040bd981 */ /* 0x000f28000c1e1900 */
[----:B------:R-:W4:Y:S01]  /*1560*/  @!P0 LDG.E R13, desc[UR20][R4.64+0x400] ;  /* 0x00040014040d8981 */ /* 0x000f22000c1e1900 */
[----:B------:R-:W-:Y:S02]  /*1570*/  ISETP.GE.AND P0, PT, R15, UR57, PT ;  /* 0x000000390f007c0c */ /* 0x000fe4000bf06270 */
[----:B------:R-:W-:Y:S01]  /*1580*/  ISETP.GE.AND P4, PT, R38, UR57, PT ;  /* 0x0000003926007c0c */ /* 0x000fe2000bf86270 */
[----:B------:R-:W4:Y:S01]  /*1590*/  @!P6 LDG.E R14, desc[UR20][R4.64+0x280] ;  /* 0x00028014040ee981 */ /* 0x000f22000c1e1900 */
[----:B------:R-:W-:-:S02]  /*15a0*/  ISETP.GE.AND P5, PT, R23, UR57, PT ;  /* 0x0000003917007c0c */ /* 0x000fc4000bfa6270 */
[----:B--2---:R-:W-:Y:S02]  /*15b0*/  CS2R R20, SRZ ;  /* 0x0000000000147805 */ /* 0x004fe4000001ff00 */
[----:B------:R-:W-:Y:S01]  /*15c0*/  ISETP.GE.AND P6, PT, R24, UR57, PT ;  /* 0x0000003918007c0c */ /* 0x000fe2000bfc6270 */
[----:B---3--:R-:W-:Y:S01]  /*15d0*/  HFMA2.MMA R26, -RZ, RZ, 0, 0 ;  /* 0x00000000ff1a7435 */ /* 0x008fe200000001ff */
[----:B------:R-:W-:Y:S01]  /*15e0*/  MOV R19, RZ ;  /* 0x000000ff00137202 */ /* 0x000fe20000000f00 */
[----:B------:R-:W2:Y:S01]  /*15f0*/  @!P1 LDG.E R17, desc[UR20][R4.64+0x500] ;  /* 0x0005001404119981 */ /* 0x000ea2000c1e1900 */
[----:B------:R-:W-:-:S03]  /*1600*/  MOV R2, RZ ;  /* 0x000000ff00027202 */ /* 0x000fc60000000f00 */
[----:B------:R-:W3:Y:S04]  /*1610*/  @!P0 LDG.E R20, desc[UR20][R4.64+0x480] ;  /* 0x0004801404148981 */ /* 0x000ee8000c1e1900 */
[----:B------:R-:W2:Y:S04]  /*1620*/  @!P2 LDG.E R22, desc[UR20][R4.64+0x580] ;  /* 0x000580140416a981 */ /* 0x000ea8000c1e1900 */
[----:B------:R-:W2:Y:S04]  /*1630*/  @!P3 LDG.E R19, desc[UR20][R4.64+0x600] ;  /* 0x000600140413b981 */ /* 0x000ea8000c1e1900 */
[----:B------:R-:W2:Y:S04]  /*1640*/  @!P4 LDG.E R26, desc[UR20][R4.64+0x680] ;  /* 0x00068014041ac981 */ /* 0x000ea8000c1e1900 */
[----:B------:R-:W2:Y:S04]  /*1650*/  @!P5 LDG.E R21, desc[UR20][R4.64+0x700] ;  /* 0x000700140415d981 */ /* 0x000ea8000c1e1900 */
[----:B------:R0:W2:Y:S01]  /*1660*/  @!P6 LDG.E R2, desc[UR20][R4.64+0x780] ;  /* 0x000780140402e981 */ /* 0x0000a2000c1e1900 */
        /* <DEDUP_REMOVED lines=17> */
[----:B--2---:R-:W-:Y:S04]  /*1780*/  STS [R108+0x500], R17 ;  /* 0x000500116c007388 */ /* 0x004fe80000000800 */
        /* <DEDUP_REMOVED lines=22> */
[----:B0-----:R-:W-:Y:S01]  /*18f0*/  HFMA2.MMA R0, -RZ, RZ, 0, 0 ;  /* 0x00000000ff007435 */ /* 0x001fe200000001ff */
[----:B------:R-:W-:Y:S01]  /*1900*/  BAR.SYNC.DEFER_BLOCKING 0x0 ;  /* 0x0000000000007b1d */ /* 0x000fe20000010000 */
[----:B-1----:R-:W-:-:S02]  /*1910*/  MOV R2, RZ ;  /* 0x000000ff00027202 */ /* 0x002fc40000000f00 */
[----:B------:R-:W-:-:S06]  /*1920*/  CS2R R6, SRZ ;  /* 0x0000000000067805 */ /* 0x000fcc000001ff00 */
[----:B------:R-:W5:Y:S01]  /*1930*/  @!P0 LDG.E R0, desc[UR20][R4.64] ;  /* 0x0000001404008981 */ /* 0x000f62000c1e1900 */
[----:B------:R-:W-:-:S03]  /*1940*/  ISETP.GE.AND P0, PT, R28, UR57, PT ;  /* 0x000000391c007c0c */ /* 0x000fc6000bf06270 */
[----:B------:R-:W5:Y:S01]  /*1950*/  @!P1 LDG.E R7, desc[UR20][R4.64+0x100] ;  /* 0x0001001404079981 */ /* 0x000f62000c1e1900 */
[----:B------:R-:W-:-:S09]  /*1960*/  ISETP.GE.AND P1, PT, R8, UR57, PT ;  /* 0x0000003908007c0c */ /* 0x000fd2000bf26270 */
[----:B------:R-:W5:Y:S01]  /*1970*/  @!P0 LDG.E R2, desc[UR20][R4.64+0x80] ;  /* 0x0000801404028981 */ /* 0x000f62000c1e1900 */
[----:B------:R-:W-:Y:S02]  /*1980*/  ISETP.GE.AND P0, PT, R32, UR57, PT ;  /* 0x0000003920007c0c */ /* 0x000fe4000bf06270 */
[----:B------:R-:W-:Y:S01]  /*1990*/  CS2R R8, SRZ ;  /* 0x0000000000087805 */ /* 0x000fe2000001ff00 */
[----:B------:R-:W-:-:S05]  /*19a0*/  HFMA2.MMA R11, -RZ, RZ, 0, 0 ;  /* 0x00000000ff0b7435 */ /* 0x000fca00000001ff */
[----:B------:R-:W5:Y:S01]  /*19b0*/  @!P1 LDG.E R9, desc[UR20][R4.64+0x200] ;  /* 0x0002001404099981 */ /* 0x000f62000c1e1900 */
[----:B------:R-:W-:-:S04]  /*19c0*/  ISETP.GE.AND P1, PT, R33, UR57, PT ;  /* 0x0000003921007c0c */ /* 0x000fc8000bf26270 */
[----:B------:R-:W5:Y:S01]  /*19d0*/  @!P0 LDG.E R6, desc[UR20][R4.64+0x180] ;  /* 0x0001801404068981 */ /* 0x000f62000c1e1900 */
[----:B------:R-:W-:-:S08]  /*19e0*/  ISETP.GE.AND P0, PT, R10, UR57, PT ;  /* 0x000000390a007c0c */ /* 0x000fd0000bf06270 */
[----:B------:R-:W5:Y:S01]  /*19f0*/  @!P1 LDG.E R11, desc[UR20][R4.64+0x300] ;  /* 0x00030014040b9981 */ /* 0x000f62000c1e1900 */
[----:B------:R-:W-:-:S04]  /*1a00*/  ISETP.GE.AND P1, PT, R35, UR57, PT ;  /* 0x0000003923007c0c */ /* 0x000fc8000bf26270 */
[----:B------:R-:W5:Y:S01]  /*1a10*/  @!P0 LDG.E R8, desc[UR20][R4.64+0x280] ;  /* 0x0002801404088981 */ /* 0x000f62000c1e1900 */
[----:B------:R-:W-:Y:S02]  /*1a20*/  ISETP.GE.AND P0, PT, R34, UR57, PT ;  /* 0x0000003922007c0c */ /* 0x000fe4000bf06270 */
[----:B------:R-:W-:Y:S02]  /*1a30*/  CS2R R12, SRZ ;  /* 0x00000000000c7805 */ /* 0x000fe4000001ff00 */
[----:B------:R-:W-:-:S04]  /*1a40*/  MOV R10, RZ ;  /* 0x000000ff000a7202 */ /* 0x000fc80000000f00 */
[----:B------:R-:W5:Y:S01]  /*1a50*/  @!P1 LDG.E R13, desc[UR20][R4.64+0x400] ;  /* 0x00040014040d9981 */ /* 0x000f62000c1e1900 */
[----:B------:R-:W-:-:S04]  /*1a60*/  ISETP.NE.AND P1, PT, R15, RZ, PT ;  /* 0x000000ff0f00720c */ /* 0x000fc80003f25270 */
[----:B------:R-:W5:Y:S01]  /*1a70*/  @!P0 LDG.E R10, desc[UR20][R4.64+0x380] ;  /* 0x00038014040a8981 */ /* 0x000f62000c1e1900 */
[----:B------:R-:W-:Y:S01]  /*1a80*/  ISETP.NE.AND P0, PT, R25, RZ, PT ;  /* 0x000000ff1900720c */ /* 0x000fe20003f05270 */
[----:B------:R-:W-:Y:S01]  /*1a90*/  HFMA2.MMA R15, -RZ, RZ, 0, 0 ;  /* 0x00000000ff0f7435 */ /* 0x000fe200000001ff */
[----:B------:R-:W-:Y:S02]  /*1aa0*/  MOV R14, RZ ;  /* 0x000000ff000e7202 */ /* 0x000fe40000000f00 */
[----:B------:R-:W-:Y:S02]  /*1ab0*/  CS2R R16, SRZ ;  /* 0x0000000000107805 */ /* 0x000fe4000001ff00 */
[----:B------:R-:W-:Y:S02]  /*1ac0*/  CS2R R18, SRZ ;  /* 0x0000000000127805 */ /* 0x000fe4000001ff00 */
[----:B------:R-:W5:Y:S04]  /*1ad0*/  @!P2 LDG.E R14, desc[UR20][R4.64+0x580] ;  /* 0x00058014040ea981 */ /* 0x000f68000c1e1900 */
[----:B------:R-:W5:Y:S04]  /*1ae0*/  @!P1 LDG.E R15, desc[UR20][R4.64+0x500] ;  /* 0x00050014040f9981 */ /* 0x000f68000c1e1900 */
[----:B------:R-:W5:Y:S04]  /*1af0*/  @!P0 LDG.E R12, desc[UR20][R4.64+0x480] ;  /* 0x00048014040c8981 */ /* 0x000f68000c1e1900 */
[----:B------:R-:W5:Y:S04]  /*1b00*/  @!P3 LDG.E R17, desc[UR20][R4.64+0x600] ;  /* 0x000600140411b981 */ /* 0x000f68000c1e1900 */
[----:B------:R-:W5:Y:S04]  /*1b10*/  @!P4 LDG.E R16, desc[UR20][R4.64+0x680] ;  /* 0x000680140410c981 */ /* 0x000f68000c1e1900 */
[----:B------:R-:W5:Y:S04]  /*1b20*/  @!P5 LDG.E R19, desc[UR20][R4.64+0x700] ;  /* 0x000700140413d981 */ /* 0x000f68000c1e1900 */
[----:B------:R-:W5:Y:S01]  /*1b30*/  @!P6 LDG.E R18, desc[UR20][R4.64+0x780] ;  /* 0x000780140412e981 */ /* 0x000f62000c1e1900 */
        /* <DEDUP_REMOVED lines=81> */
.L_x_13342:
[----:B------:R-:W-:Y:S05]  /*2050*/  BSYNC B0 ;  /* 0x0000000000007941 */ /* 0x000fea0003800000 */
.L_x_13341:
        /* <DEDUP_REMOVED lines=35> */
.L_x_13344:
[----:B------:R-:W-:Y:S05]  /*2290*/  BSYNC B0 ;  /* 0x0000000000007941 */ /* 0x000fea0003800000 */
.L_x_13343:
        /* <DEDUP_REMOVED lines=35> */
.L_x_13346:
[----:B------:R-:W-:Y:S05]  /*24d0*/  BSYNC B0 ;  /* 0x0000000000007941 */ /* 0x000fea0003800000 */
.L_x_13345:
        /* <DEDUP_REMOVED lines=35> */
.L_x_13348:
[----:B------:R-:W-:Y:S05]  /*2710*/  BSYNC B0 ;  /* 0x0000000000007941 */ /* 0x000fea0003800000 */
.L_x_13347:
        /* <DEDUP_REMOVED lines=37> */
.L_x_13350:
[----:B------:R-:W-:Y:S05]  /*2970*/  BSYNC B0 ;  /* 0x0000000000007941 */ /* 0x000fea0003800000 */
.L_x_13349:
        /* <DEDUP_REMOVED lines=39> */
.L_x_13352:
[----:B------:R-:W-:Y:S05]  /*2bf0*/  BSYNC B0 ;  /* 0x0000000000007941 */ /* 0x000fea0003800000 */
.L_x_13351:
        /* <DEDUP_REMOVED lines=39> */
.L_x_13354:
[----:B------:R-:W-:Y:S05]  /*2e70*/  BSYNC B0 ;  /* 0x0000000000007941 */ /* 0x000fea0003800000 */
.L_x_13353:
        /* <DEDUP_REMOVED lines=40> */
.L_x_13356:
[----:B------:R-:W-:Y:S05]  /*3100*/  BSYNC B0 ;  /* 0x0000000000007941 */ /* 0x000fea0003800000 */
.L_x_13355:
        /* <DEDUP_REMOVED lines=39> */
.L_x_13358:
[----:B------:R-:W-:Y:S05]  /*3380*/  BSYNC B0 ;  /* 0x0000000000007941 */ /* 0x000fea0003800000 */
.L_x_13357:
        /* <DEDUP_REMOVED lines=40> */
.L_x_13360:
[----:B------:R-:W-:Y:S05]  /*3610*/  BSYNC B0 ;  /* 0x0000000000007941 */ /* 0x000fea0003800000 */
.L_x_13359:
        /* <DEDUP_REMOVED lines=40> */
.L_x_13362:
[----:B------:R-:W-:Y:S05]  /*38a0*/  BSYNC B0 ;  /* 0x0000000000007941 */ /* 0x000fea0003800000 */
.L_x_13361:
        /* <DEDUP_REMOVED lines=33> */
.L_x_13364:
[----:B------:R-:W-:Y:S05]  /*3ac0*/  BSYNC B0 ;  /* 0x0000000000007941 */ /* 0x000fea0003800000 */
.L_x_13363:
        /* <DEDUP_REMOVED lines=33> */
.L_x_13366:
[----:B------:R-:W-:Y:S05]  /*3ce0*/  BSYNC B0 ;  /* 0x0000000000007941 */ /* 0x000fea0003800000 */
.L_x_13365:
        /* <DEDUP_REMOVED lines=33> */
.L_x_13368:
[----:B------:R-:W-:Y:S05]  /*3f00*/  BSYNC B0 ;  /* 0x0000000000007941 */ /* 0x000fea0003800000 */
.L_x_13367:
        /* <DEDUP_REMOVED lines=33> */
.L_x_13370:
[----:B------:R-:W-:Y:S05]  /*4120*/  BSYNC B0 ;  /* 0x0000000000007941 */ /* 0x000fea0003800000 */
.L_x_13369:
        /* <DEDUP_REMOVED lines=33> */
.L_x_13372:
[----:B------:R-:W-:Y:S05]  /*4340*/  BSYNC B0 ;  /* 0x0000000000007941 */ /* 0x000fea0003800000 */
.L_x_13371:
        /* <DEDUP_REMOVED lines=19> */
[----:B------:R-:W-:Y:S01]  /*4480*/  USHF.L.U32 UR14, UR57, 0x1, URZ ;  /* 0x00000001390e7899 */ /* 0x000fe2000800063f */
[----:B------:R-:W-:Y:S01]  /*4490*/  IADD3 R3, R118, R3, RZ ;  /* 0x0000000376037210 */ /* 0x000fe20007ffe0ff */
[----:B------:R-:W-:Y:S01]  /*44a0*/  USHF.R.S32.HI UR15, URZ, 0x1f, UR54 ;  /* 0x0000001f3f0f7899 */ /* 0x000fe20008011436 */
[----:B------:R-:W-:Y:S01]  /*44b0*/  HFMA2.MMA R71, -RZ, RZ, 0, 0 ;  /* 0x00000000ff477435 */ /* 0x000fe200000001ff */
[----:B------:R-:W-:Y:S01]  /*44c0*/  ULDC.64 UR10, c[0x0][0x230] ;  /* 0x00008c00000a7ab9 */ /* 0x000fe20000000a00 */
[----:B------:R-:W-:Y:S01]  /*44d0*/  HFMA2.MMA R63, -RZ, RZ, 0, 0 ;  /* 0x00000000ff3f7435 */ /* 0x000fe200000001ff */
[----:B------:R-:W-:Y:S01]  /*44e0*/  UIMAD UR4, UR15, UR10, URZ ;  /* 0x0000000a0f0472a4 */ /* 0x000fe2000f8e023f */
[----:B------:R-:W-:Y:S01]  /*44f0*/  ISETP.GE.AND P0, PT, R3, UR14, PT ;  /* 0x0000000e03007c0c */ /* 0x000fe2000bf06270 */
[----:B------:R-:W-:Y:S01]  /*4500*/  HFMA2.MMA R55, -RZ, RZ, 0, 0 ;  /* 0x00000000ff377435 */ /* 0x000fe200000001ff */
[----:B------:R-:W-:Y:S01]  /*4510*/  UIMAD.WIDE.U32 UR28, UR54, UR10, URZ ;  /* 0x0000000a361c72a5 */ /* 0x000fe2000f8e003f */
[----:B------:R-:W-:Y:S01]  /*4520*/  FADD.FTZ R0, R0, R0 ;  /* 0x0000000000007221 */ /* 0x000fe20000010000 */
[----:B------:R-:W-:Y:S01]  /*4530*/  UIMAD UR11, UR54, UR11, UR4 ;  /* 0x0000000b360b72a4 */ /* 0x000fe2000f8e0204 */
        /* <DEDUP_REMOVED lines=22> */
[----:B------:R-:W-:Y:S01]  /*46a0*/  MOV R56, RZ ;  /* 0x000000ff00387202 */ /* 0x000fe20000000f00 */
[----:B------:R-:W-:Y:S01]  /*46b0*/  UMOV UR6, URZ ;  /* 0x0000003f00067c82 */ /* 0x000fe20008000000 */
[----:B------:R-:W-:Y:S01]  /*46c0*/  MOV R53, RZ ;  /* 0x000000ff00357202 */ /* 0x000fe20000000f00 */
        /* <DEDUP_REMOVED lines=13> */
.L_x_13452:
        /* <DEDUP_REMOVED lines=8> */
[----:B------:R-:W-:Y:S01]  /*4820*/  UIADD3 UR16, UR45, UR16, URZ ;  /* 0x000000102d107290 */ /* 0x000fe2000fffe03f */
[----:B0--3--:R-:W-:-:S03]  /*4830*/  LOP3.LUT R7, R118, 0x1f, R121, 0xf8, !PT ;  /* 0x0000001f76077812 */ /* 0x009fc600078ef879 */
[----:B------:R-:W-:Y:S01]  /*4840*/  ULEA.HI.X UR44, UR44, UR41, UR16, 0x3, UP0 ;  /* 0x000000292c2c7291 */ /* 0x000fe200080f1c10 */
[----:B------:R-:W-:Y:S01]  /*4850*/  IADD3 R6, R118, R7, RZ ;  /* 0x0000000776067210 */ /* 0x000fe20007ffe0ff */
[----:B------:R-:W-:Y:S01]  /*4860*/  UIMAD UR16, UR57, UR42, URZ ;  /* 0x0000002a391072a4 */ /* 0x000fe2000f8e023f */
[----:B------:R-:W-:Y:S02]  /*4870*/  MOV R2, UR55 ;  /* 0x0000003700027c02 */ /* 0x000fe40008000f00 */
[----:B------:R-:W-:Y:S02]  /*4880*/  IADD3 R4, R6, 0x20, RZ ;  /* 0x0000002006047810 */ /* 0x000fe40007ffe0ff */
[----:B------:R-:W-:Y:S02]  /*4890*/  MOV R3, UR44 ;  /* 0x0000002c00037c02 */ /* 0x000fe40008000f00 */
[--C-:B------:R-:W-:Y:S02]  /*48a0*/  SHF.R.S32.HI R7, RZ, 0x1f, R6.reuse ;  /* 0x0000001fff077819 */ /* 0x100fe40000011406 */
[----:B------:R-:W-:Y:S01]  /*48b0*/  MOV R9, UR42 ;  /* 0x0000002a00097c02 */ /* 0x000fe20008000f00 */
[----:B------:R-:W-:Y:S01]  /*48c0*/  UIMAD UR16, UR6, UR43, UR16 ;  /* 0x0000002b061072a4 */ /* 0x000fe2000f8e0210 */
[----:B------:R-:W-:Y:S01]  /*48d0*/  ISETP.GE.AND P2, PT, R4, UR14, PT ;  /* 0x0000000e04007c0c */ /* 0x000fe2000bf46270 */
[----:B--2---:R-:W2:Y:S01]  /*48e0*/  LDG.E.64 R2, desc[UR20][R2.64] ;  /* 0x0000001402027981 */ /* 0x004ea2000c1e1b00 */
[C---:B------:R-:W-:Y:S01]  /*48f0*/  IADD3 R4, R6.reuse, 0x40, RZ ;  /* 0x0000004006047810 */ /* 0x040fe20007ffe0ff */
[----:B------:R-:W-:Y:S01]  /*4900*/  IMAD.WIDE.U32 R8, R9, UR6, R6 ;  /* 0x0000000609087c25 */ /* 0x000fe2000f8e0006 */
[----:B------:R-:W-:-:S02]  /*4910*/  IADD3 R5, R6, 0x60, RZ ;  /* 0x0000006006057810 */ /* 0x000fc40007ffe0ff */
[----:B------:R-:W-:Y:S02]  /*4920*/  CS2R R20, SRZ ;  /* 0x0000000000147805 */ /* 0x000fe4000001ff00 */
[----:B------:R-:W-:Y:S02]  /*4930*/  ISETP.GE.AND P3, PT, R4, UR14, PT ;  /* 0x0000000e04007c0c */ /* 0x000fe4000bf66270 */
[----:B------:R-:W-:Y:S02]  /*4940*/  ISETP.GE.AND P4, PT, R5, UR14, PT ;  /* 0x0000000e05007c0c */ /* 0x000fe4000bf86270 */
[----:B------:R-:W-:Y:S02]  /*4950*/  IADD3 R5, R9, UR16, RZ ;  /* 0x0000001009057c10 */ /* 0x000fe4000fffe0ff */
[----:B------:R-:W-:Y:S02]  /*4960*/  LEA R4, P1, R8, UR19, 0x2 ;  /* 0x0000001308047c11 */ /* 0x000fe4000f8210ff */
[----:B------:R-:W-:-:S02]  /*4970*/  IADD3 R10, R6, 0xa0, RZ ;  /* 0x000000a0060a7810 */ /* 0x000fc40007ffe0ff */
[----:B------:R-:W-:Y:S02]  /*4980*/  IADD3 R7, R6, 0x80, RZ ;  /* 0x0000008006077810 */ /* 0x000fe40007ffe0ff */
[----:B------:R-:W-:Y:S02]  /*4990*/  LEA.HI.X R5, R8, UR18, R5, 0x2, P1 ;  /* 0x0000001208057c11 */ /* 0x000fe400088f1405 */
[----:B------:R-:W-:Y:S02]  /*49a0*/  ISETP.GE.AND P0, PT, R10, UR14, PT ;  /* 0x0000000e0a007c0c */ /* 0x000fe4000bf06270 */
[C---:B------:R-:W-:Y:S02]  /*49b0*/  IADD3 R8, R6.reuse, 0xe0, RZ ;  /* 0x000000e006087810 */ /* 0x040fe40007ffe0ff */
[----:B------:R-:W-:Y:S02]  /*49c0*/  CS2R R124, SRZ ;  /* 0x00000000007c7805 */ /* 0x000fe4000001ff00 */
[----:B------:R-:W-:Y:S01]  /*49d0*/  IADD3 R9, R6, 0xc0, RZ ;  /* 0x000000c006097810 */ /* 0x000fe20007ffe0ff */
[----:B------:R-:W3:Y:S01]  /*49e0*/  @!P2 LDG.E R20, desc[UR20][R4.64+0x80] ;  /* 0x000080140414a981 */ /* 0x000ee2000c1e1900 */
[----:B------:R-:W-:-:S02]  /*49f0*/  ISETP.GE.AND P5, PT, R7, UR14, PT ;  /* 0x0000000e07007c0c */ /* 0x000fc4000bfa6270 */
[----:B------:R-:W-:Y:S02]  /*4a00*/  MOV R7, RZ ;  /* 0x000000ff00077202 */ /* 0x000fe40000000f00 */
[----:B------:R-:W-:Y:S02]  /*4a10*/  CS2R R126, SRZ ;  /* 0x00000000007e7805 */ /* 0x000fe4000001ff00 */
[----:B------:R-:W-:Y:S01]  /*4a20*/  ISETP.GE.AND P2, PT, R8, UR14, PT ;  /* 0x0000000e08007c0c */ /* 0x000fe2000bf46270 */
[----:B------:R-:W4:Y:S01]  /*4a30*/  @!P4 LDG.E R124, desc[UR20][R4.64+0x180] ;  /* 0x00018014047cc981 */ /* 0x000f22000c1e1900 */
[----:B------:R-:W-:Y:S02]  /*4a40*/  ISETP.GE.AND P1, PT, R9, UR14, PT ;  /* 0x0000000e09007c0c */ /* 0x000fe4000bf26270 */
[C---:B------:R-:W-:Y:S01]  /*4a50*/  IADD3 R8, R6.reuse, 0x120, RZ ;  /* 0x0000012006087810 */ /* 0x040fe20007ffe0ff */
[----:B------:R-:W4:Y:S01]  /*4a60*/  @!P3 LDG.E R7, desc[UR20][R4.64+0x100] ;  /* 0x000100140407b981 */ /* 0x000f22000c1e1900 */
[----:B------:R-:W-:-:S02]  /*4a70*/  IADD3 R9, R6, 0x100, RZ ;  /* 0x0000010006097810 */ /* 0x000fc40007ffe0ff */
[----:B------:R-:W-:Y:S02]  /*4a80*/  ISETP.GE.AND P4, PT, R8, UR14, PT ;  /* 0x0000000e08007c0c */ /* 0x000fe4000bf86270 */
[----:B------:R-:W-:Y:S02]  /*4a90*/  CS2R R16, SRZ ;  /* 0x0000000000107805 */ /* 0x000fe4000001ff00 */
[----:B------:R-:W-:Y:S02]  /*4aa0*/  ISETP.GE.AND P3, PT, R9, UR14, PT ;  /* 0x0000000e09007c0c */ /* 0x000fe4000bf66270 */
[----:B------:R-:W-:Y:S02]  /*4ab0*/  CS2R R18, SRZ ;  /* 0x0000000000127805 */ /* 0x000fe4000001ff00 */
[C---:B------:R-:W-:Y:S01]  /*4ac0*/  IADD3 R8, R6.reuse, 0x160, RZ ;  /* 0x0000016006087810 */ /* 0x040fe20007ffe0ff */
[----:B------:R-:W4:Y:S01]  /*4ad0*/  @!P0 LDG.E R126, desc[UR20][R4.64+0x280] ;  /* 0x00028014047e8981 */ /* 0x000f22000c1e1900 */
[----:B------:R-:W-:-:S02]  /*4ae0*/  IADD3 R9, R6, 0x140, RZ ;  /* 0x0000014006097810 */ /* 0x000fc40007ffe0ff */
[----:B------:R-:W-:Y:S02]  /*4af0*/  ISETP.GE.AND P0, PT, R8, UR14, PT ;  /* 0x0000000e08007c0c */ /* 0x000fe4000bf06270 */
[----:B------:R-:W-:Y:S02]  /*4b00*/  CS2R R128, SRZ ;  /* 0x0000000000807805 */ /* 0x000fe4000001ff00 */
[C---:B------:R-:W-:Y:S01]  /*4b10*/  IADD3 R8, R6.reuse, 0x180, RZ ;  /* 0x0000018006087810 */ /* 0x040fe20007ffe0ff */
[----:B------:R-:W4:Y:S01]  /*4b20*/  @!P5 LDG.E R17, desc[UR20][R4.64+0x200] ;  /* 0x000200140411d981 */ /* 0x000f22000c1e1900 */
[----:B------:R-:W-:Y:S02]  /*4b30*/  ISETP.GE.AND P5, PT, R9, UR14, PT ;  /* 0x0000000e09007c0c */ /* 0x000fe4000bfa6270 */
[----:B------:R-:W-:Y:S01]  /*4b40*/  IADD3 R9, R6, 0x1a0, RZ ;  /* 0x000001a006097810 */ /* 0x000fe20007ffe0ff */
[----:B------:R-:W4:Y:S01]  /*4b50*/  @!P1 LDG.E R19, desc[UR20][R4.64+0x300] ;  /* 0x0003001404139981 */ /* 0x000f22000c1e1900 */
[----:B------:R-:W-:-:S02]  /*4b60*/  ISETP.GE.AND P1, PT, R8, UR14, PT ;  /* 0x0000000e08007c0c */ /* 0x000fc4000bf26270 */
[----:B------:R-:W-:Y:S01]  /*4b70*/  IADD3 R8, R6, 0x1c0, RZ ;  /* 0x000001c006087810 */ /* 0x000fe20007ffe0ff */
[----:B------:R-:W4:Y:S01]  /*4b80*/  @!P2 LDG.E R128, desc[UR20][R4.64+0x380] ;  /* 0x000380140480a981 */ /* 0x000f22000c1e1900 */
[----:B------:R-:W-:Y:S02]  /*4b90*/  CS2R R132, SRZ ;  /* 0x0000000000847805 */ /* 0x000fe4000001ff00 */
[----:B------:R-:W-:Y:S01]  /*4ba0*/  ISETP.GE.AND P2, PT, R9, UR14, PT ;  /* 0x0000000e09007c0c */ /* 0x000fe2000bf46270 */
[----:B------:R-:W4:Y:S01]  /*4bb0*/  @!P3 LDG.E R21, desc[UR20][R4.64+0x400] ;  /* 0x000400140415b981 */ /* 0x000f22000c1e1900 */
[----:B------:R-:W-:Y:S02]  /*4bc0*/  ISETP.GE.AND P3, PT, R8, UR14, PT ;  /* 0x0000000e08007c0c */ /* 0x000fe4000bf66270 */
[----:B------:R-:W-:Y:S01]  /*4bd0*/  IADD3 R8, R6, 0x1e0, RZ ;  /* 0x000001e006087810 */ /* 0x000fe20007ffe0ff */
[----:B------:R-:W4:Y:S01]  /*4be0*/  @!P0 LDG.E R132, desc[UR20][R4.64+0x580] ;  /* 0x0005801404848981 */ /* 0x000f22000c1e1900 */
[----:B------:R-:W-:-:S02]  /*4bf0*/  CS2R R134, SRZ ;  /* 0x0000000000867805 */ /* 0x000fc4000001ff00 */
[----:B------:R-:W-:Y:S01]  /*4c00*/  ISETP.GE.AND P0, PT, R8, UR14, PT ;  /* 0x0000000e08007c0c */ /* 0x000fe2000bf06270 */
[----:B------:R-:W4:Y:S01]  /*4c10*/  @!P1 LDG.E R127, desc[UR20][R4.64+0x600] ;  /* 0x00060014047f9981 */ /* 0x000f22000c1e1900 */
[C---:B------:R-:W-:Y:S02]  /*4c20*/  IADD3 R8, R6.reuse, 0x200, RZ ;  /* 0x0000020006087810 */ /* 0x040fe40007ffe0ff */
[C---:B------:R-:W-:Y:S01]  /*4c30*/  IADD3 R9, R6.reuse, 0x220, RZ ;  /* 0x0000022006097810 */ /* 0x040fe20007ffe0ff */
[----:B------:R-:W4:Y:S01]  /*4c40*/  @!P2 LDG.E R134, desc[UR20][R4.64+0x680] ;  /* 0x000680140486a981 */ /* 0x000f22000c1e1900 */
[----:B------:R-:W-:Y:S02]  /*4c50*/  IADD3 R10, R6, 0x240, RZ ;  /* 0x00000240060a7810 */ /* 0x000fe40007ffe0ff */
[----:B------:R-:W-:Y:S02]  /*4c60*/  ISETP.GE.AND P1, PT, R8, UR14, PT ;  /* 0x0000000e08007c0c */ /* 0x000fe4000bf26270 */
[----:B------:R-:W-:Y:S01]  /*4c70*/  CS2R R164, SRZ ;  /* 0x0000000000a47805 */ /* 0x000fe2000001ff00 */
[----:B------:R-:W4:Y:S01]  /*4c80*/  @!P3 LDG.E R129, desc[UR20][R4.64+0x700] ;  /* 0x000700140481b981 */ /* 0x000f22000c1e1900 */
[----:B------:R-:W-:-:S02]  /*4c90*/  ISETP.GE.AND P2, PT, R9, UR14, PT ;  /* 0x0000000e09007c0c */ /* 0x000fc4000bf46270 */
[----:B------:R-:W-:Y:S01]  /*4ca0*/  ISETP.GE.AND P3, PT, R10, UR14, PT ;  /* 0x0000000e0a007c0c */ /* 0x000fe2000bf66270 */
[----:B------:R-:W3:Y:S01]  /*4cb0*/  @!P6 LDG.E R18, desc[UR20][R4.64] ;  /* 0x000000140412e981 */ /* 0x000ee2000c1e1900 */
[----:B------:R-:W-:Y:S02]  /*4cc0*/  IADD3 R8, R6, 0x280, RZ ;  /* 0x0000028006087810 */ /* 0x000fe40007ffe0ff */
[----:B------:R-:W-:Y:S01]  /*4cd0*/  CS2R R130, SRZ ;  /* 0x0000000000827805 */ /* 0x000fe2000001ff00 */
[----:B------:R-:W4:Y:S01]  /*4ce0*/  @!P0 LDG.E R164, desc[UR20][R4.64+0x780] ;  /* 0x0007801404a48981 */ /* 0x000f22000c1e1900 */
[----:B------:R-:W-:Y:S02]  /*4cf0*/  ISETP.GE.AND P0, PT, R8, UR14, PT ;  /* 0x0000000e08007c0c */ /* 0x000fe4000bf06270 */
[C---:B------:R-:W-:Y:S02]  /*4d00*/  IADD3 R8, R6.reuse, 0x2a0, RZ ;  /* 0x000002a006087810 */ /* 0x040fe40007ffe0ff */
[----:B------:R-:W4:Y:S01]  /*4d10*/  @!P1 LDG.E R131, desc[UR20][R4.64+0x800] ;  /* 0x0008001404839981 */ /* 0x000f22000c1e1900 */
[----:B------:R-:W-:-:S02]  /*4d20*/  IADD3 R9, R6, 0x2c0, RZ ;  /* 0x000002c006097810 */ /* 0x000fc40007ffe0ff */
[----:B------:R-:W-:Y:S01]  /*4d30*/  IADD3 R10, R6, 0x2e0, RZ ;  /* 0x000002e0060a7810 */ /* 0x000fe20007ffe0ff */
[----:B------:R-:W4:Y:S01]  /*4d40*/  @!P2 LDG.E R135, desc[UR20][R4.64+0x880] ;  /* 0x000880140487a981 */ /* 0x000f22000c1e1900 */
[----:B------:R-:W-:Y:S02]  /*4d50*/  ISETP.GE.AND P1, PT, R8, UR14, PT ;  /* 0x0000000e08007c0c */ /* 0x000fe4000bf26270 */
[----:B------:R-:W-:Y:S01]  /*4d60*/  ISETP.GE.AND P2, PT, R9, UR14, PT ;  /* 0x0000000e09007c0c */ /* 0x000fe2000bf46270 */
[----:B------:R-:W4:Y:S01]  /*4d70*/  @!P3 LDG.E R133, desc[UR20][R4.64+0x900] ;  /* 0x000900140485b981 */ /* 0x000f22000c1e1900 */
[----:B------:R-:W-:Y:S02]  /*4d80*/  ISETP.GE.AND P3, PT, R10, UR14, PT ;  /* 0x0000000e0a007c0c */ /* 0x000fe4000bf66270 */
[----:B------:R-:W-:Y:S01]  /*4d90*/  MOV R137, RZ ;  /* 0x000000ff00897202 */ /* 0x000fe20000000f00 */
[----:B------:R-:W4:Y:S01]  /*4da0*/  @!P4 LDG.E R130, desc[UR20][R4.64+0x480] ;  /* 0x000480140482c981 */ /* 0x000f22000c1e1900 */
[----:B------:R-:W-:-:S02]  /*4db0*/  IADD3 R11, R6, 0x260, RZ ;  /* 0x00000260060b7810 */ /* 0x000fc40007ffe0ff */
[C---:B------:R-:W-:Y:S01]  /*4dc0*/  IADD3 R8, R6.reuse, 0x300, RZ ;  /* 0x0000030006087810 */ /* 0x040fe20007ffe0ff */
[----:B------:R-:W4:Y:S01]  /*4dd0*/  @!P5 LDG.E R125, desc[UR20][R4.64+0x500] ;  /* 0x00050014047dd981 */ /* 0x000f22000c1e1900 */
[----:B------:R-:W-:Y:S02]  /*4de0*/  ISETP.GE.AND P4, PT, R11, UR14, PT ;  /* 0x0000000e0b007c0c */ /* 0x000fe4000bf86270 */
[----:B------:R-:W-:Y:S01]  /*4df0*/  MOV R163, RZ ;  /* 0x000000ff00a37202 */ /* 0x000fe20000000f00 */
[----:B------:R-:W4:Y:S01]  /*4e00*/  @!P0 LDG.E R137, desc[UR20][R4.64+0xa00] ;  /* 0x000a001404898981 */ /* 0x000f22000c1e1900 */
[----:B------:R-:W-:Y:S02]  /*4e10*/  IADD3 R9, R6, 0x320, RZ ;  /* 0x0000032006097810 */ /* 0x000fe40007ffe0ff */
[----:B------:R-:W-:Y:S01]  /*4e20*/  MOV R166, RZ ;  /* 0x000000ff00a67202 */ /* 0x000fe20000000f00 */
[----:B------:R-:W4:Y:S01]  /*4e30*/  @!P1 LDG.E R165, desc[UR20][R4.64+0xa80] ;  /* 0x000a801404a59981 */ /* 0x000f22000c1e1900 */
[----:B------:R-:W-:-:S02]  /*4e40*/  ISETP.GE.AND P0, PT, R8, UR14, PT ;  /* 0x0000000e08007c0c */ /* 0x000fc4000bf06270 */
[C---:B------:R-:W-:Y:S01]  /*4e50*/  IADD3 R10, R6.reuse, 0x340, RZ ;  /* 0x00000340060a7810 */ /* 0x040fe20007ffe0ff */
[----:B------:R-:W4:Y:S01]  /*4e60*/  @!P2 LDG.E R163, desc[UR20][R4.64+0xb00] ;  /* 0x000b001404a3a981 */ /* 0x000f22000c1e1900 */
[----:B------:R-:W-:Y:S02]  /*4e70*/  IADD3 R8, R6, 0x360, RZ ;  /* 0x0000036006087810 */ /* 0x000fe40007ffe0ff */
[----:B------:R-:W-:Y:S01]  /*4e80*/  ISETP.GE.AND P1, PT, R9, UR14, PT ;  /* 0x0000000e09007c0c */ /* 0x000fe2000bf26270 */
[----:B------:R-:W4:Y:S01]  /*4e90*/  @!P3 LDG.E R166, desc[UR20][R4.64+0xb80] ;  /* 0x000b801404a6b981 */ /* 0x000f22000c1e1900 */
[----:B------:R-:W-:Y:S02]  /*4ea0*/  MOV R161, RZ ;  /* 0x000000ff00a17202 */ /* 0x000fe40000000f00 */
[----:B------:R-:W-:Y:S02]  /*4eb0*/  ISETP.GE.AND P2, PT, R10, UR14, PT ;  /* 0x0000000e0a007c0c */ /* 0x000fe4000bf46270 */
[----:B------:R-:W-:-:S02]  /*4ec0*/  CS2R R14, SRZ ;  /* 0x00000000000e7805 */ /* 0x000fc4000001ff00 */
[----:B------:R-:W-:Y:S02]  /*4ed0*/  ISETP.GE.AND P3, PT, R8, UR14, PT ;  /* 0x0000000e08007c0c */ /* 0x000fe4000bf66270 */
[C---:B------:R-:W-:Y:S01]  /*4ee0*/  IADD3 R9, R6.reuse, 0x380, RZ ;  /* 0x0000038006097810 */ /* 0x040fe20007ffe0ff */
[----:B------:R-:W4:Y:S01]  /*4ef0*/  @!P4 LDG.E R161, desc[UR20][R4.64+0x980] ;  /* 0x0009801404a1c981 */ /* 0x000f22000c1e1900 */
[C---:B------:R-:W-:Y:S02]  /*4f00*/  IADD3 R8, R6.reuse, 0x3a0, RZ ;  /* 0x000003a006087810 */ /* 0x040fe40007ffe0ff */
[----:B------:R-:W-:Y:S01]  /*4f10*/  CS2R R12, SRZ ;  /* 0x00000000000c7805 */ /* 0x000fe2000001ff00 */
        /* <DEDUP_REMOVED lines=8> */
[----:B------:R-:W4:Y:S01]  /*4fa0*/  @!P3 LDG.E R13, desc[UR20][R4.64+0xd80] ;  /* 0x000d8014040db981 */ /* 0x000f22000c1e1900 */
[----:B------:R-:W-:Y:S02]  /*4fb0*/  ISETP.GE.AND P3, PT, R6, UR14, PT ;  /* 0x0000000e06007c0c */ /* 0x000fe4000bf66270 */
[----:B------:R-:W-:Y:S02]  /*4fc0*/  CS2R R10, SRZ ;  /* 0x00000000000a7805 */ /* 0x000fe4000001ff00 */
[----:B------:R-:W-:Y:S01]  /*4fd0*/  MOV R9, RZ ;  /* 0x000000ff00097202 */ /* 0x000fe20000000f00 */
[----:B------:R-:W4:Y:S04]  /*4fe0*/  @!P0 LDG.E R12, desc[UR20][R4.64+0xe00] ;  /* 0x000e0014040c8981 */ /* 0x000f28000c1e1900 */
[----:B------:R-:W4:Y:S04]  /*4ff0*/  @!P1 LDG.E R11, desc[UR20][R4.64+0xe80] ;  /* 0x000e8014040b9981 */ /* 0x000f28000c1e1900 */
[----:B------:R-:W4:Y:S04]  /*5000*/  @!P2 LDG.E R10, desc[UR20][R4.64+0xf00] ;  /* 0x000f0014040aa981 */ /* 0x000f28000c1e1900 */
[----:B------:R0:W4:Y:S01]  /*5010*/  @!P3 LDG.E R9, desc[UR20][R4.64+0xf80] ;  /* 0x000f80140409b981 */ /* 0x000122000c1e1900 */
[----:B------:R-:W-:-:S04]  /*5020*/  UIADD3 UR16, UR17, -0x1, URZ ;  /* 0xffffffff11107890 */ /* 0x000fc8000fffe03f */
[----:B------:R-:W-:-:S04]  /*5030*/  ULEA.HI UR44, UR16, UR16, URZ, 0x1 ;  /* 0x00000010102c7291 */ /* 0x000fc8000f8f083f */
[----:B------:R-:W-:-:S04]  /*5040*/  ULOP3.LUT UR44, UR44, 0xfffffe, URZ, 0xc0, !UPT ;  /* 0x00fffffe2c2c7892 */ /* 0x000fc8000f8ec03f */
[----:B------:R-:W-:-:S07]  /*5050*/  UIADD3 UR16, UR16, -UR44, URZ ;  /* 0x8000002c10107290 */ /* 0x000fce000fffe03f */
[----:B-1----:R-:W1:Y:S01]  /*5060*/  S2UR UR44, SR_CgaCtaId ;  /* 0x00000000002c79c3 */ /* 0x002e620000008800 */
[----:B------:R-:W-:Y:S01]  /*5070*/  ULEA UR16, UR16, UR6, 0x8 ;  /* 0x0000000610107291 */ /* 0x000fe2000f8e403f */
[----:B------:R-:W-:-:S05]  /*5080*/  ISETP.NE.AND P0, PT, R217, RZ, PT ;  /* 0x000000ffd900720c */ /* 0x000fca0003f05270 */
[----:B------:R-:W-:Y:S01]  /*5090*/  MOV R139, UR16 ;  /* 0x00000010008b7c02 */ /* 0x000fe20008000f00 */
[----:B------:R-:W-:Y:S01]  /*50a0*/  UMOV UR16, 0x400 ;  /* 0x0000040000107882 */ /* 0x000fe20000000000 */
[----:B------:R-:W-:Y:S01]  /*50b0*/  ISETP.NE.AND P2, PT, R121, RZ, PT ;  /* 0x000000ff7900720c */ /* 0x000fe20003f45270 */
[----:B-1----:R-:W-:-:S03]  /*50c0*/  ULEA UR16, UR44, UR16, 0x18 ;  /* 0x000000102c107291 */ /* 0x002fc6000f8ec03f */
[----:B------:R-:W-:Y:S01]  /*50d0*/  ULDC.64 UR44, c[0x0][0x268] ;  /* 0x00009a00002c7ab9 */ /* 0x000fe20000000a00 */
[----:B--2---:R-:W-:-:S13]  /*50e0*/  R2UR UR56, R3 ;  /* 0x00000000033872ca */ /* 0x004fda00000e0000 */
[----:B------:R-:W-:Y:S01]  /*50f0*/  FMUL.FTZ R3, R85, UR56 ;  /* 0x0000003855037c20 */ /* 0x000fe20008410000 */
[----:B0-----:R-:W-:Y:S01]  /*5100*/  FMUL.FTZ R4, R82, UR56 ;  /* 0x0000003852047c20 */ /* 0x001fe20008410000 */
[----:B------:R-:W-:Y:S02]  /*5110*/  FMUL.FTZ R6, R84, UR56 ;  /* 0x0000003854067c20 */ /* 0x000fe40008410000 */
[----:B------:R-:W-:Y:S01]  /*5120*/  FMUL.RZ R136, R3, 0.15915493667125701904 ;  /* 0x3e22f98303887820 */ /* 0x000fe2000040c000 */
[----:B------:R-:W-:Y:S01]  /*5130*/  FMUL.RZ R5, R4, 0.15915493667125701904 ;  /* 0x3e22f98304057820 */ /* 0x000fe2000040c000 */
[----:B------:R-:W-:Y:S01]  /*5140*/  FMUL.FTZ R4, R81, UR56 ;  /* 0x0000003851047c20 */ /* 0x000fe20008410000 */
[----:B------:R-:W-:Y:S01]  /*5150*/  FMUL.RZ R138, R6, 0.15915493667125701904 ;  /* 0x3e22f983068a7820 */ /* 0x000fe2000040c000 */
[----:B------:R-:W-:Y:S01]  /*5160*/  MUFU.SIN R3, R136 ;  /* 0x0000008800037308 */ /* 0x000fe20000000400 */
[----:B------:R-:W-:-:S07]  /*5170*/  FMUL.FTZ R6, R83, UR56 ;  /* 0x0000003853067c20 */ /* 0x000fce0008410000 */
[----:B------:R0:W-:Y:S01]  /*5180*/  MUFU.COS R8, R136 ;  /* 0x0000008800087308 */ /* 0x0001e20000000000 */
[----:B------:R-:W-:Y:S01]  /*5190*/  FMUL.RZ R6, R6, 0.15915493667125701904 ;  /* 0x3e22f98306067820 */ /* 0x000fe2000040c000 */
        /* <DEDUP_REMOVED lines=19> */
[----:B---3--:R-:W-:Y:S07]  /*52d0*/  STS [R119], R18 ;  /* 0x0000001277007388 */ /* 0x008fee0000000800 */
[----:B------:R0:W-:Y:S01]  /*52e0*/  MUFU.COS R153, R138 ;  /* 0x0000008a00997308 */ /* 0x0001e20000000000 */
[----:B------:R-:W-:Y:S01]  /*52f0*/  STS [R117+0x80], R20 ;  /* 0x0000801475007388 */ /* 0x000fe20000000800 */
[----:B0-----:R-:W-:Y:S01]  /*5300*/  FMUL.RZ R138, R4, 0.15915493667125701904 ;  /* 0x3e22f983048a7820 */ /* 0x001fe2000040c000 */
[----:B------:R-:W-:-:S05]  /*5310*/  FMUL.FTZ R4, R75, UR56 ;  /* 0x000000384b047c20 */ /* 0x000fca0008410000 */
[----:B------:R-:W-:Y:S01]  /*5320*/  MUFU.SIN R148, R5 ;  /* 0x0000000500947308 */ /* 0x000fe20000000400 */
[----:B----4-:R0:W-:Y:S04]  /*5330*/  STS [R116+0x100], R7 ;  /* 0x0001000774007388 */ /* 0x0101e80000000800 */
[----:B------:R-:W-:Y:S03]  /*5340*/  STS [R115+0x180], R124 ;  /* 0x0001807c73007388 */ /* 0x000fe60000000800 */
[----:B------:R1:W-:Y:S01]  /*5350*/  MUFU.COS R149, R5 ;  /* 0x0000000500957308 */ /* 0x0003e20000000000 */
[----:B------:R-:W-:Y:S04]  /*5360*/  STS [R114+0x200], R17 ;  /* 0x0002001172007388 */ /* 0x000fe80000000800 */
[----:B------:R-:W-:Y:S01]  /*5370*/  STS [R113+0x280], R126 ;  /* 0x0002807e71007388 */ /* 0x000fe20000000800 */
[----:B-1----:R-:W-:Y:S01]  /*5380*/  FMUL.RZ R5, R4, 0.15915493667125701904 ;  /* 0x3e22f98304057820 */ /* 0x002fe2000040c000 */
[----:B------:R-:W-:-:S02]  /*5390*/  MOV R4, UR17 ;  /* 0x0000001100047c02 */ /* 0x000fc40008000f00 */
[----:B------:R1:W-:Y:S01]  /*53a0*/  STS [R112+0x300], R19 ;  /* 0x0003001370007388 */ /* 0x0003e20000000800 */
[----:B------:R-:W-:Y:S01]  /*53b0*/  MUFU.SIN R142, R5 ;  /* 0x00000005008e7308 */ /* 0x000fe20000000400 */
[----:B------:R-:W-:Y:S01]  /*53c0*/  ISETP.LT.OR P3, PT, R4, 0x2, P0 ;  /* 0x000000020400780c */ /* 0x000fe20000761670 */
[----:B------:R-:W-:Y:S01]  /*53d0*/  FMUL.FTZ R4, R70, UR56 ;  /* 0x0000003846047c20 */ /* 0x000fe20008410000 */
[----:B0-----:R-:W-:Y:S01]  /*53e0*/  IADD3 R7, R120, 0x220, RZ ;  /* 0x0000022078077810 */ /* 0x001fe20007ffe0ff */
[----:B------:R-:W-:Y:S01]  /*53f0*/  STS [R111+0x380], R128 ;  /* 0x000380806f007388 */ /* 0x000fe20000000800 */
[----:B------:R-:W-:-:S03]  /*5400*/  R2UR UR55, R2 ;  /* 0x00000000023772ca */ /* 0x000fc600000e0000 */
[----:B------:R0:W-:Y:S01]  /*5410*/  MUFU.COS R143, R5 ;  /* 0x00000005008f7308 */ /* 0x0001e20000000000 */
[----:B-1----:R-:W-:Y:S01]  /*5420*/  IADD3 R19, R120, 0x260, RZ ;  /* 0x0000026078137810 */ /* 0x002fe20007ffe0ff */
[----:B------:R-:W-:Y:S01]  /*5430*/  FMUL.FTZ R2, R62, UR56 ;  /* 0x000000383e027c20 */ /* 0x000fe20008410000 */
[C---:B------:R-:W-:Y:S01]  /*5440*/  IADD3 R17, R120.reuse, 0x240, RZ ;  /* 0x0000024078117810 */ /* 0x040fe20007ffe0ff */
[----:B------:R-:W-:Y:S01]  /*5450*/  STS [R110+0x400], R21 ;  /* 0x000400156e007388 */ /* 0x000fe20000000800 */
[-C--:B------:R-:W-:Y:S02]  /*5460*/  LEA.HI.SX32 R19, R19, R120.reuse, 0x1b ;  /* 0x0000007813137211 */ /* 0x080fe400078fdaff */
[----:B0-----:R-:W-:Y:S01]  /*5470*/  IADD3 R5, R120, 0x200, RZ ;  /* 0x0000020078057810 */ /* 0x001fe20007ffe0ff */
[----:B------:R-:W-:Y:S01]  /*5480*/  MUFU.SIN R146, R136 ;  /* 0x0000008800927308 */ /* 0x000fe20000000400 */
[----:B------:R-:W-:Y:S01]  /*5490*/  STS [R109+0x480], R130 ;  /* 0x000480826d007388 */ /* 0x000fe20000000800 */
[----:B------:R-:W-:-:S02]  /*54a0*/  LEA.HI.SX32 R7, R7, R120, 0x1b ;  /* 0x0000007807077211 */ /* 0x000fc400078fdaff */
[----:B------:R-:W-:-:S04]  /*54b0*/  LEA.HI.SX32 R5, R5, R120, 0x1b ;  /* 0x0000007805057211 */ /* 0x000fc800078fdaff */
[----:B------:R0:W-:Y:S01]  /*54c0*/  MUFU.COS R147, R136 ;  /* 0x0000008800937308 */ /* 0x0001e20000000000 */
[----:B------:R1:W-:Y:S01]  /*54d0*/  STS [R108+0x500], R125 ;  /* 0x0005007d6c007388 */ /* 0x0003e20000000800 */
[----:B------:R-:W-:Y:S02]  /*54e0*/  LEA.HI.SX32 R17, R17, R120, 0x1b ;  /* 0x0000007811117211 */ /* 0x000fe400078fdaff */
[----:B------:R-:W-:Y:S01]  /*54f0*/  LEA R20, R19, UR16, 0x2 ;  /* 0x0000001013147c11 */ /* 0x000fe2000f8e10ff */
[----:B0-----:R-:W-:Y:S01]  /*5500*/  FMUL.RZ R136, R4, 0.15915493667125701904 ;  /* 0x3e22f98304887820 */ /* 0x001fe2000040c000 */
[----:B------:R-:W-:Y:S01]  /*5510*/  FMUL.FTZ R4, R65, UR56 ;  /* 0x0000003841047c20 */ /* 0x000fe20008410000 */
[----:B-1----:R-:W-:Y:S01]  /*5520*/  FMUL.RZ R125, R2, 0.15915493667125701904 ;  /* 0x3e22f983027d7820 */ /* 0x002fe2000040c000 */
[----:B------:R-:W-:Y:S01]  /*5530*/  STS [R107+0x580], R132 ;  /* 0x000580846b007388 */ /* 0x000fe20000000800 */
[----:B------:R-:W-:Y:S01]  /*5540*/  LEA R2, R5, UR16, 0x2 ;  /* 0x0000001005027c11 */ /* 0x000fe2000f8e10ff */
[----:B------:R-:W-:Y:S01]  /*5550*/  FMUL.RZ R124, R4, 0.15915493667125701904 ;  /* 0x3e22f983047c7820 */ /* 0x000fe2000040c000 */
[C---:B------:R-:W-:Y:S01]  /*5560*/  IADD3 R19, R120.reuse, 0x2c0, RZ ;  /* 0x000002c078137810 */ /* 0x040fe20007ffe0ff */
[----:B------:R-:W-:Y:S01]  /*5570*/  STS [R106+0x600], R127 ;  /* 0x0006007f6a007388 */ /* 0x000fe20000000800 */
[----:B------:R-:W-:Y:S01]  /*5580*/  LEA R4, R7, UR16, 0x2 ;  /* 0x0000001007047c11 */ /* 0x000fe2000f8e10ff */
[----:B------:R-:W-:Y:S01]  /*5590*/  MUFU.SIN R150, R6 ;  /* 0x0000000600967308 */ /* 0x000fe20000000400 */
[----:B------:R-:W-:Y:S01]  /*55a0*/  LEA R18, R17, UR16, 0x2 ;  /* 0x0000001011127c11 */ /* 0x000fe2000f8e10ff */
[----:B------:R-:W-:Y:S01]  /*55b0*/  STS [R105+0x680], R134 ;  /* 0x0006808669007388 */ /* 0x000fe20000000800 */
[----:B------:R-:W-:-:S02]  /*55c0*/  IADD3 R5, R120, 0x280, RZ ;  /* 0x0000028078057810 */ /* 0x000fc40007ffe0ff */
[C---:B------:R-:W-:Y:S01]  /*55d0*/  IADD3 R17, R120.reuse, 0x2a0, RZ ;  /* 0x000002a078117810 */ /* 0x040fe20007ffe0ff */
[----:B------:R-:W-:Y:S02]  /*55e0*/  STS [R104+0x700], R129 ;  /* 0x0007008168007388 */ /* 0x000fe40000000800 */
[----:B------:R0:W-:Y:S01]  /*55f0*/  MUFU.COS R151, R6 ;  /* 0x0000000600977308 */ /* 0x0001e20000000000 */
[-C--:B------:R-:W-:Y:S01]  /*5600*/  LEA.HI.SX32 R19, R19, R120.reuse, 0x1b ;  /* 0x0000007813137211 */ /* 0x080fe200078fdaff */
[----:B------:R-:W-:Y:S01]  /*5610*/  STS [R103+0x780], R164 ;  /* 0x000780a467007388 */ /* 0x000fe20000000800 */
[----:B------:R-:W-:Y:S02]  /*5620*/  IADD3 R21, R120, 0x2e0, RZ ;  /* 0x000002e078157810 */ /* 0x000fe40007ffe0ff */
[----:B------:R-:W-:Y:S01]  /*5630*/  LEA.HI.SX32 R5, R5, R120, 0x1b ;  /* 0x0000007805057211 */ /* 0x000fe200078fdaff */
[----:B------:R1:W-:Y:S01]  /*5640*/  STS [R2+0x800], R131 ;  /* 0x0008008302007388 */ /* 0x0003e20000000800 */
[----:B0-----:R-:W-:-:S03]  /*5650*/  IADD3 R6, R121, 0x200, RZ ;  /* 0x0000020079067810 */ /* 0x001fc60007ffe0ff */
[----:B------:R0:W-:Y:S01]  /*5660*/  STS [R4+0x880], R135 ;  /* 0x0008808704007388 */ /* 0x0001e20000000800 */
[----:B------:R-:W-:Y:S01]  /*5670*/  MUFU.SIN R144, R138 ;  /* 0x0000008a00907308 */ /* 0x000fe20000000400 */
[----:B------:R-:W-:Y:S02]  /*5680*/  LEA.HI.SX32 R17, R17, R120, 0x1b ;  /* 0x0000007811117211 */ /* 0x000fe400078fdaff */
[----:B------:R-:W-:Y:S01]  /*5690*/  SEL R6, R139, R6, !P2 ;  /* 0x000000068b067207 */ /* 0x000fe20005000000 */
[----:B------:R2:W-:Y:S01]  /*56a0*/  STS [R18+0x900], R133 ;  /* 0x0009008512007388 */ /* 0x0005e20000000800 */
[----:B------:R-:W-:Y:S01]  /*56b0*/  FMUL.FTZ R7, R57, UR56 ;  /* 0x0000003839077c20 */ /* 0x000fe20008410000 */
[----:B------:R-:W-:Y:S02]  /*56c0*/  LEA.HI.SX32 R21, R21, R120, 0x1b ;  /* 0x0000007815157211 */ /* 0x000fe400078fdaff */
[----:B------:R-:W-:Y:S01]  /*56d0*/  MUFU.COS R145, R138 ;  /* 0x0000008a00917308 */ /* 0x000fe20000000000 */
[----:B-1----:R-:W-:-:S02]  /*56e0*/  LEA R2, R5, UR16, 0x2 ;  /* 0x0000001005027c11 */ /* 0x002fc4000f8e10ff */
[----:B0-----:R-:W-:Y:S02]  /*56f0*/  LEA R4, R17, UR16, 0x2 ;  /* 0x0000001011047c11 */ /* 0x001fe4000f8e10ff */
[----:B--2---:R-:W-:-:S03]  /*5700*/  LEA R18, R19, UR16, 0x2 ;  /* 0x0000001013127c11 */ /* 0x004fc6000f8e10ff */
[----:B------:R-:W-:Y:S01]  /*5710*/  MUFU.SIN R138, R124 ;  /* 0x0000007c008a7308 */ /* 0x000fe20000000400 */
[C---:B------:R-:W-:Y:S02]  /*5720*/  IADD3 R19, R120.reuse, 0x340, RZ ;  /* 0x0000034078137810 */ /* 0x040fe40007ffe0ff */
[----:B------:R-:W-:-:S05]  /*5730*/  IADD3 R5, R120, 0x300, RZ ;  /* 0x0000030078057810 */ /* 0x000fca0007ffe0ff */
[----:B------:R0:W-:Y:S01]  /*5740*/  MUFU.COS R139, R124 ;  /* 0x0000007c008b7308 */ /* 0x0001e20000000000 */
[----:B------:R-:W-:Y:S01]  /*5750*/  IADD3 R17, R120, 0x320, RZ ;  /* 0x0000032078117810 */ /* 0x000fe20007ffe0ff */
[----:B------:R-:W-:Y:S01]  /*5760*/  FMUL.RZ R130, R7, 0.15915493667125701904 ;  /* 0x3e22f98307827820 */ /* 0x000fe2000040c000 */
[----:B------:R-:W-:Y:S01]  /*5770*/  LEA R21, R21, UR16, 0x2 ;  /* 0x0000001015157c11 */ /* 0x000fe2000f8e10ff */
[----:B------:R-:W-:Y:S01]  /*5780*/  STS [R20+0x980], R161 ;  /* 0x000980a114007388 */ /* 0x000fe20000000800 */
[-C--:B------:R-:W-:Y:S02]  /*5790*/  LEA.HI.SX32 R19, R19, R120.reuse, 0x1b ;  /* 0x0000007813137211 */ /* 0x080fe400078fdaff */
[----:B0-----:R-:W-:Y:S01]  /*57a0*/  MOV R124, UR55 ;  /* 0x00000037007c7c02 */ /* 0x001fe20008000f00 */
[----:B------:R-:W-:Y:S01]  /*57b0*/  MUFU.SIN R140, R136 ;  /* 0x00000088008c7308 */ /* 0x000fe20000000400 */
[----:B------:R0:W-:Y:S01]  /*57c0*/  STS [R2+0xa00], R137 ;  /* 0x000a008902007388 */ /* 0x0001e20000000800 */
[----:B------:R-:W-:-:S02]  /*57d0*/  LEA.HI.SX32 R5, R5, R120, 0x1b ;  /* 0x0000007805057211 */ /* 0x000fc400078fdaff */
[----:B------:R-:W-:-:S04]  /*57e0*/  FMUL.FTZ R7, R124, 1.4426950216293334961 ;  /* 0x3fb8aa3b7c077820 */ /* 0x000fc80000410000 */
[----:B------:R-:W-:Y:S01]  /*57f0*/  MUFU.COS R141, R136 ;  /* 0x00000088008d7308 */ /* 0x000fe20000000000 */
[----:B------:R-:W-:Y:S01]  /*5800*/  STS [R4+0xa80], R165 ;  /* 0x000a80a504007388 */ /* 0x000fe20000000800 */
[----:B------:R-:W-:-:S06]  /*5810*/  LEA.HI.SX32 R17, R17, R120, 0x1b ;  /* 0x0000007811117211 */ /* 0x000fcc00078fdaff */
[----:B------:R-:W-:Y:S01]  /*5820*/  MUFU.SIN R136, R125 ;  /* 0x0000007d00887308 */ /* 0x000fe20000000400 */
[----:B------:R-:W-:Y:S01]  /*5830*/  STS [R18+0xb00], R163 ;  /* 0x000b00a312007388 */ /* 0x000fe20000000800 */
[----:B0-----:R-:W-:-:S06]  /*5840*/  LEA R2, R19, UR16, 0x2 ;  /* 0x0000001013027c11 */ /* 0x001fcc000f8e10ff */
[----:B------:R0:W-:Y:S01]  /*5850*/  MUFU.COS R128, R125 ;  /* 0x0000007d00807308 */ /* 0x0001e20000000000 */
[----:B------:R-:W-:Y:S01]  /*5860*/  FMUL.FTZ R20, R7, R84 ;  /* 0x0000005407147220 */ /* 0x000fe20000410000 */
[----:B------:R1:W-:Y:S01]  /*5870*/  STS [R21+0xb80], R166 ;  /* 0x000b80a615007388 */ /* 0x0003e20000000800 */
[C---:B------:R-:W-:Y:S02]  /*5880*/  IADD3 R19, R120.reuse, 0x380, RZ ;  /* 0x0000038078137810 */ /* 0x040fe40007ffe0ff */
[C---:B0-----:R-:W-:Y:S02]  /*5890*/  IADD3 R125, R120.reuse, 0x360, RZ ;  /* 0x00000360787d7810 */ /* 0x041fe40007ffe0ff */
[----:B------:R-:W-:Y:S02]  /*58a0*/  LEA R5, R5, UR16, 0x2 ;  /* 0x0000001005057c11 */ /* 0x000fe4000f8e10ff */
[----:B------:R-:W-:Y:S02]  /*58b0*/  LEA.HI.SX32 R125, R125, R120, 0x1b ;  /* 0x000000787d7d7211 */ /* 0x000fe400078fdaff */
[----:B-1----:R-:W-:-:S02]  /*58c0*/  IADD3 R21, R120, 0x3a0, RZ ;  /* 0x000003a078157810 */ /* 0x002fc40007ffe0ff */
[----:B------:R-:W-:Y:S01]  /*58d0*/  LEA R17, R17, UR16, 0x2 ;  /* 0x0000001011117c11 */ /* 0x000fe2000f8e10ff */
[----:B------:R0:W-:Y:S01]  /*58e0*/  MUFU.EX2 R129, R20 ;  /* 0x0000001400817308 */ /* 0x0001e20000000800 */
[----:B------:R-:W-:Y:S02]  /*58f0*/  LEA R4, R125, UR16, 0x2 ;  /* 0x000000107d047c11 */ /* 0x000fe4000f8e10ff */
[C---:B------:R-:W-:Y:S02]  /*5900*/  IADD3 R125, R120.reuse, 0x3c0, RZ ;  /* 0x000003c0787d7810 */ /* 0x040fe40007ffe0ff */
[----:B------:R-:W-:Y:S01]  /*5910*/  LEA.HI.SX32 R19, R19, R120, 0x1b ;  /* 0x0000007813137211 */ /* 0x000fe200078fdaff */
[----:B------:R-:W-:Y:S01]  /*5920*/  STS [R5+0xc00], R14 ;  /* 0x000c000e05007388 */ /* 0x000fe20000000800 */
[----:B------:R-:W-:Y:S01]  /*5930*/  IADD3 R127, R120, 0x3e0, RZ ;  /* 0x000003e0787f7810 */ /* 0x000fe20007ffe0ff */
[----:B0-----:R-:W-:Y:S01]  /*5940*/  FMUL.FTZ R20, R7, R82 ;  /* 0x0000005207147220 */ /* 0x001fe20000410000 */
[-C--:B------:R-:W-:Y:S01]  /*5950*/  LEA.HI.SX32 R21, R21, R120.reuse, 0x1b ;  /* 0x0000007815157211 */ /* 0x080fe200078fdaff */
[----:B------:R-:W-:Y:S01]  /*5960*/  STS [R17+0xc80], R16 ;  /* 0x000c801011007388 */ /* 0x000fe20000000800 */
[----:B------:R-:W-:-:S02]  /*5970*/  LEA.HI.SX32 R125, R125, R120, 0x1b ;  /* 0x000000787d7d7211 */ /* 0x000fc400078fdaff */
[----:B------:R-:W-:Y:S01]  /*5980*/  LEA R19, R19, UR16, 0x2 ;  /* 0x0000001013137c11 */ /* 0x000fe2000f8e10ff */
[----:B------:R0:W-:Y:S01]  /*5990*/  STS [R2+0xd00], R15 ;  /* 0x000d000f02007388 */ /* 0x0001e20000000800 */
[----:B------:R-:W-:Y:S01]  /*59a0*/  LEA.HI.SX32 R127, R127, R120, 0x1b ;  /* 0x000000787f7f7211 */ /* 0x000fe200078fdaff */
[----:B------:R-:W1:Y:S01]  /*59b0*/  MUFU.EX2 R20, R20 ;  /* 0x0000001400147308 */ /* 0x000e620000000800 */
[----:B------:R-:W-:Y:S01]  /*59c0*/  LEA R125, R125, UR16, 0x2 ;  /* 0x000000107d7d7c11 */ /* 0x000fe2000f8e10ff */
[----:B------:R2:W-:Y:S01]  /*59d0*/  STS [R4+0xd80], R13 ;  /* 0x000d800d04007388 */ /* 0x0005e20000000800 */
[----:B0-----:R-:W-:-:S03]  /*59e0*/  LEA R2, R21, UR16, 0x2 ;  /* 0x0000001015027c11 */ /* 0x001fc6000f8e10ff */
[----:B------:R-:W-:Y:S01]  /*59f0*/  STS [R19+0xe00], R12 ;  /* 0x000e000c13007388 */ /* 0x000fe20000000800 */
[----:B--2---:R-:W-:-:S03]  /*5a00*/  LEA R4, R127, UR16, 0x2 ;  /* 0x000000107f047c11 */ /* 0x004fc6000f8e10ff */
[----:B------:R0:W-:Y:S04]  /*5a10*/  STS [R2+0xe80], R11 ;  /* 0x000e800b02007388 */ /* 0x0001e80000000800 */
[----:B------:R-:W-:Y:S01]  /*5a20*/  STS [R125+0xf00], R10 ;  /* 0x000f000a7d007388 */ /* 0x000fe20000000800 */
[----:B0-----:R-:W-:-:S03]  /*5a30*/  SHF.L.U32 R2, R120, 0x5, RZ ;  /* 0x0000000578027819 */ /* 0x001fc600000006ff */
[----:B------:R0:W-:Y:S01]  /*5a40*/  STS [R4+0xf80], R9 ;  /* 0x000f800904007388 */ /* 0x0001e20000000800 */
[----:B------:R-:W-:Y:S01]  /*5a50*/  FMUL.FTZ R18, R7, R81 ;  /* 0x0000005107127220 */ /* 0x000fe20000410000 */
[----:B0-----:R-:W-:-:S04]  /*5a60*/  LEA.HI.SX32 R9, R2, R2, 0x1b ;  /* 0x0000000202097211 */ /* 0x001fc800078fdaff */
[----:B------:R-:W-:Y:S01]  /*5a70*/  LEA R9, R9, UR16, 0x2 ;  /* 0x0000001009097c11 */ /* 0x000fe2000f8e10ff */
[----:B------:R-:W0:Y:S01]  /*5a80*/  MUFU.EX2 R18, R18 ;  /* 0x0000001200127308 */ /* 0x000e220000000800 */
[----:B------:R-:W-:Y:S01]  /*5a90*/  NOP ;  /* 0x0000000000007918 */ /* 0x000fe20000000000 */
[C---:B-1----:R-:W-:Y:S01]  /*5aa0*/  FMUL.FTZ R157, R20.reuse, R157 ;  /* 0x0000009d149d7220 */ /* 0x042fe20000410000 */
[----:B------:R-:W-:Y:S01]  /*5ab0*/  FMUL.FTZ R156, R20, R156 ;  /* 0x0000009c149c7220 */ /* 0x000fe20000410000 */
[----:B------:R-:W1:Y:S01]  /*5ac0*/  LDS R21, [R9] ;  /* 0x0000000009157984 */ /* 0x000e620000000800 */
[----:B------:R-:W-:-:S03]  /*5ad0*/  FMUL.FTZ R5, R7, R79 ;  /* 0x0000004f07057220 */ /* 0x000fc60000410000 */
[----:B------:R-:W2:Y:S01]  /*5ae0*/  LDS R20, [R9+0x4] ;  /* 0x0000040009147984 */ /* 0x000ea20000000800 */
[C---:B------:R-:W-:Y:S01]  /*5af0*/  FMUL.FTZ R14, R7.reuse, R77 ;  /* 0x0000004d070e7220 */ /* 0x040fe20000410000 */
[C---:B------:R-:W-:Y:S01]  /*5b00*/  FMUL.FTZ R13, R7.reuse, R78 ;  /* 0x0000004e070d7220 */ /* 0x040fe20000410000 */
[----:B------:R-:W3:Y:S01]  /*5b10*/  MUFU.EX2 R5, R5 ;  /* 0x0000000500057308 */ /* 0x000ee20000000800 */
[C---:B------:R-:W-:Y:S01]  /*5b20*/  FMUL.FTZ R2, R7.reuse, R70 ;  /* 0x0000004607027220 */ /* 0x040fe20000410000 */
[----:B------:R-:W4:Y:S01]  /*5b30*/  LDS R19, [R9+0x8] ;  /* 0x0000080009137984 */ /* 0x000f220000000800 */
[C---:B0-----:R-:W-:Y:S01]  /*5b40*/  FMUL.FTZ R155, R18.reuse, R155 ;  /* 0x0000009b129b7220 */ /* 0x041fe20000410000 */
[----:B------:R-:W-:Y:S02]  /*5b50*/  FMUL.FTZ R154, R18, R154 ;  /* 0x0000009a129a7220 */ /* 0x000fe40000410000 */
[----:B------:R-:W0:Y:S02]  /*5b60*/  LDS R18, [R9+0xc] ;  /* 0x00000c0009127984 */ /* 0x000e240000000800 */
[----:B------:R-:W3:Y:S01]  /*5b70*/  MUFU.EX2 R14, R14 ;  /* 0x0000000e000e7308 */ /* 0x000ee20000000800 */
[C---:B------:R-:W-:Y:S01]  /*5b80*/  FMUL.FTZ R11, R7.reuse, R76 ;  /* 0x0000004c070b7220 */ /* 0x040fe20000410000 */
[----:B------:R-:W0:Y:S01]  /*5b90*/  LDS R17, [R9+0x14] ;  /* 0x0000140009117984 */ /* 0x000e220000000800 */
[----:B------:R-:W-:-:S03]  /*5ba0*/  FMUL.FTZ R12, R7, R62 ;  /* 0x0000003e070c7220 */ /* 0x000fc60000410000 */
[----:B------:R-:W0:Y:S02]  /*5bb0*/  LDS R16, [R9+0x10] ;  /* 0x0000100009107984 */ /* 0x000e240000000800 */
[----:B------:R-:W1:Y:S01]  /*5bc0*/  MUFU.EX2 R13, R13 ;  /* 0x0000000d000d7308 */ /* 0x000e620000000800 */
[----:B------:R-:W-:Y:S01]  /*5bd0*/  FMUL.FTZ R124, R7, R83 ;  /* 0x00000053077c7220 */ /* 0x000fe20000410000 */
[----:B------:R-:W0:Y:S06]  /*5be0*/  LDS R15, [R9+0x18] ;  /* 0x00001800090f7984 */ /* 0x000e2c0000000800 */
[----:B------:R-:W-:Y:S01]  /*5bf0*/  MUFU.COS R186, R130 ;  /* 0x0000008200ba7308 */ /* 0x000fe20000000000 */
[C---:B------:R-:W-:Y:S01]  /*5c00*/  FMUL.FTZ R160, R129.reuse, R160 ;  /* 0x000000a081a07220 */ /* 0x040fe20000410000 */
[----:B------:R-:W-:Y:S01]  /*5c10*/  FMUL.FTZ R162, R129, R162 ;  /* 0x000000a281a27220 */ /* 0x000fe20000410000 */
[----:B------:R-:W-:Y:S01]  /*5c20*/  FMUL.FTZ R126, R7, R80 ;  /* 0x00000050077e7220 */ /* 0x000fe20000410000 */
[----:B------:R-:W-:Y:S04]  /*5c30*/  LDS R132, [R9+0x24] ;  /* 0x0000240009847984 */ /* 0x000fe80000000800 */
[----:B------:R-:W0:Y:S01]  /*5c40*/  MUFU.EX2 R2, R2 ;  /* 0x0000000200027308 */ /* 0x000e220000000800 */
[C---:B---3--:R-:W-:Y:S01]  /*5c50*/  FMUL.FTZ R151, R5.reuse, R151 ;  /* 0x0000009705977220 */ /* 0x048fe20000410000 */
[----:B------:R-:W-:Y:S01]  /*5c60*/  FMUL.FTZ R150, R5, R150 ;  /* 0x0000009605967220 */ /* 0x000fe20000410000 */
[C---:B------:R-:W-:Y:S01]  /*5c70*/  FMUL.FTZ R5, R7.reuse, R65 ;  /* 0x0000004107057220 */ /* 0x040fe20000410000 */
[C---:B------:R-:W-:Y:S01]  /*5c80*/  FMUL.FTZ R147, R14.reuse, R147 ;  /* 0x000000930e937220 */ /* 0x040fe20000410000 */
[----:B------:R-:W-:Y:S01]  /*5c90*/  FMUL.FTZ R146, R14, R146 ;  /* 0x000000920e927220 */ /* 0x000fe20000410000 */
[----:B------:R-:W-:Y:S01]  /*5ca0*/  FMUL.FTZ R14, R7, R57 ;  /* 0x00000039070e7220 */ /* 0x000fe20000410000 */
[----:B------:R-:W-:Y:S01]  /*5cb0*/  LDS R134, [R9+0x20] ;  /* 0x0000200009867984 */ /* 0x000fe20000000800 */
[----:B------:R-:W3:Y:S01]  /*5cc0*/  MUFU.EX2 R11, R11 ;  /* 0x0000000b000b7308 */ /* 0x000ee20000000800 */
[C---:B-1----:R-:W-:Y:S01]  /*5cd0*/  FMUL.FTZ R149, R13.reuse, R149 ;  /* 0x000000950d957220 */ /* 0x042fe20000410000 */
[----:B------:R-:W-:Y:S01]  /*5ce0*/  FMUL.FTZ R148, R13, R148 ;  /* 0x000000940d947220 */ /* 0x000fe20000410000 */
[-C--:B------:R-:W-:Y:S01]  /*5cf0*/  FMUL.FTZ R241, R21, R85.reuse ;  /* 0x0000005515f17220 */ /* 0x080fe20000410000 */
[----:B--2---:R-:W-:Y:S01]  /*5d00*/  FMUL.FTZ R243, R20, R85 ;  /* 0x0000005514f37220 */ /* 0x004fe20000410000 */
[-C--:B----4-:R-:W-:Y:S01]  /*5d10*/  FMUL.FTZ R242, R19, R84.reuse ;  /* 0x0000005413f27220 */ /* 0x090fe20000410000 */
[----:B0-----:R-:W-:Y:S01]  /*5d20*/  FMUL.FTZ R240, R18, R84 ;  /* 0x0000005412f07220 */ /* 0x001fe20000410000 */
[----:B------:R-:W-:Y:S01]  /*5d30*/  LDS R133, [R9+0x28] ;  /* 0x0000280009857984 */ /* 0x000fe20000000800 */
[----:B------:R-:W0:Y:S01]  /*5d40*/  MUFU.EX2 R10, R5 ;  /* 0x00000005000a7308 */ /* 0x000e220000000800 */
[C---:B------:R-:W-:Y:S01]  /*5d50*/  FMUL.FTZ R141, R2.reuse, R141 ;  /* 0x0000008d028d7220 */ /* 0x040fe20000410000 */
[----:B------:R-:W-:Y:S01]  /*5d60*/  FMUL.FTZ R140, R2, R140 ;  /* 0x0000008c028c7220 */ /* 0x000fe20000410000 */
[----:B------:R-:W-:Y:S01]  /*5d70*/  FMUL.FTZ R2, R7, R85 ;  /* 0x0000005507027220 */ /* 0x000fe20000410000 */
[-C--:B------:R-:W-:Y:S01]  /*5d80*/  FMUL.FTZ R239, R17, R83.reuse ;  /* 0x0000005311ef7220 */ /* 0x080fe20000410000 */
[----:B------:R-:W-:Y:S03]  /*5d90*/  LDS R135, [R9+0x2c] ;  /* 0x00002c0009877984 */ /* 0x000fe60000000800 */
[----:B------:R-:W-:Y:S01]  /*5da0*/  MUFU.EX2 R13, R12 ;  /* 0x0000000c000d7308 */ /* 0x000fe20000000800 */
[----:B------:R-:W-:Y:S01]  /*5db0*/  FMUL.FTZ R237, R16, R83 ;  /* 0x0000005310ed7220 */ /* 0x000fe20000410000 */
[----:B------:R-:W-:Y:S04]  /*5dc0*/  LDS R131, [R9+0x3c] ;  /* 0x00003c0009837984 */ /* 0x000fe80000000800 */
[----:B------:R-:W-:Y:S02]  /*5dd0*/  LDS R127, [R9+0x48] ;  /* 0x00004800097f7984 */ /* 0x000fe40000000800 */
[----:B------:R1:W2:Y:S02]  /*5de0*/  MUFU.EX2 R185, R14 ;  /* 0x0000000e00b97308 */ /* 0x0002a40000000800 */
[----:B------:R-:W-:Y:S04]  /*5df0*/  LDS R182, [R9+0x50] ;  /* 0x0000500009b67984 */ /* 0x000fe80000000800 */
[----:B------:R-:W-:Y:S02]  /*5e00*/  LDS R184, [R9+0x54] ;  /* 0x0000540009b87984 */ /* 0x000fe40000000800 */
[----:B------:R-:W4:Y:S02]  /*5e10*/  MUFU.SIN R12, R130 ;  /* 0x00000082000c7308 */ /* 0x000f240000000400 */
[----:B-1----:R-:W1:Y:S01]  /*5e20*/  LDS R14, [R9+0x1c] ;  /* 0x00001c00090e7984 */ /* 0x002e620000000800 */
[----:B------:R-:W-:Y:S01]  /*5e30*/  FMUL.FTZ R241, R100, R241 ;  /* 0x000000f164f17220 */ /* 0x000fe20000410000 */
[----:B------:R-:W-:-:S02]  /*5e40*/  FMUL.FTZ R4, R7, R75 ;  /* 0x0000004b07047220 */ /* 0x000fc40000410000 */
[----:B------:R-:W-:Y:S02]  /*5e50*/  LDS R181, [R9+0x5c] ;  /* 0x00005c0009b57984 */ /* 0x000fe40000000800 */
[----:B------:R-:W4:Y:S01]  /*5e60*/  MUFU.EX2 R124, R124 ;  /* 0x0000007c007c7308 */ /* 0x000f220000000800 */
[----:B------:R-:W-:Y:S01]  /*5e70*/  FMUL.FTZ R243, R100, R243 ;  /* 0x000000f364f37220 */ /* 0x000fe20000410000 */
[C---:B---3--:R-:W-:Y:S01]  /*5e80*/  FMUL.FTZ R145, R11.reuse, R145 ;  /* 0x000000910b917220 */ /* 0x048fe20000410000 */
[----:B------:R-:W-:Y:S01]  /*5e90*/  FMUL.FTZ R144, R11, R144 ;  /* 0x000000900b907220 */ /* 0x000fe20000410000 */
[----:B------:R-:W-:Y:S01]  /*5ea0*/  FMUL.FTZ R236, R15, R82 ;  /* 0x000000520fec7220 */ /* 0x000fe20000410000 */
[----:B------:R-:W-:Y:S03]  /*5eb0*/  LDS R129, [R9+0x38] ;  /* 0x0000380009817984 */ /* 0x000fe60000000800 */
[----:B------:R-:W3:Y:S01]  /*5ec0*/  MUFU.EX2 R2, R2 ;  /* 0x0000000200027308 */ /* 0x000ee20000000800 */
[C---:B0-----:R-:W-:Y:S01]  /*5ed0*/  FMUL.FTZ R139, R10.reuse, R139 ;  /* 0x0000008b0a8b7220 */ /* 0x041fe20000410000 */
[----:B------:R-:W-:Y:S01]  /*5ee0*/  FMUL.FTZ R138, R10, R138 ;  /* 0x0000008a0a8a7220 */ /* 0x000fe20000410000 */
[C---:B------:R-:W-:Y:S01]  /*5ef0*/  FMUL.FTZ R11, R160.reuse, R241 ;  /* 0x000000f1a00b7220 */ /* 0x040fe20000410000 */
[-C--:B------:R-:W-:Y:S01]  /*5f00*/  FMUL.FTZ R10, R160, R243.reuse ;  /* 0x000000f3a00a7220 */ /* 0x080fe20000410000 */
[C---:B--2---:R-:W-:Y:S01]  /*5f10*/  FMUL.FTZ R186, R185.reuse, R186 ;  /* 0x000000bab9ba7220 */ /* 0x044fe20000410000 */
[----:B----4-:R-:W-:Y:S01]  /*5f20*/  FMUL.FTZ R185, R185, R12 ;  /* 0x0000000cb9b97220 */ /* 0x010fe20000410000 */
[C---:B------:R-:W-:Y:S01]  /*5f30*/  FFMA.FTZ R12, R162.reuse, R243, R11 ;  /* 0x000000f3a20c7223 */ /* 0x040fe2000001000b */
[----:B------:R-:W-:Y:S01]  /*5f40*/  FFMA.FTZ R11, R162, R241, -R10 ;  /* 0x000000f1a20b7223 */ /* 0x000fe2000001080a */
[----:B------:R-:W0:Y:S01]  /*5f50*/  MUFU.EX2 R126, R126 ;  /* 0x0000007e007e7308 */ /* 0x000e220000000800 */
[C---:B------:R-:W-:Y:S01]  /*5f60*/  FMUL.FTZ R158, R124.reuse, R158 ;  /* 0x0000009e7c9e7220 */ /* 0x040fe20000410000 */
[----:B------:R-:W-:Y:S01]  /*5f70*/  FMUL.FTZ R137, R13, R128 ;  /* 0x000000800d897220 */ /* 0x000fe20000410000 */
[----:B------:R-:W-:Y:S01]  /*5f80*/  FFMA.FTZ R10, R101, R242, R11 ;  /* 0x000000f2650a7223 */ /* 0x000fe2000001000b */
[----:B------:R-:W-:Y:S01]  /*5f90*/  FMUL.FTZ R136, R13, R136 ;  /* 0x000000880d887220 */ /* 0x000fe20000410000 */
[----:B------:R-:W-:Y:S01]  /*5fa0*/  FMUL.FTZ R159, R124, R159 ;  /* 0x0000009f7c9f7220 */ /* 0x000fe20000410000 */
[----:B------:R-:W-:Y:S01]  /*5fb0*/  FFMA.FTZ R12, R101, R240, R12 ;  /* 0x000000f0650c7223 */ /* 0x000fe2000001000c */
[----:B------:R-:W-:Y:S01]  /*5fc0*/  LDS R130, [R9+0x34] ;  /* 0x0000340009827984 */ /* 0x000fe20000000800 */
[C---:B---3--:R-:W-:Y:S01]  /*5fd0*/  FMUL.FTZ R3, R2.reuse, R3 ;  /* 0x0000000302037220 */ /* 0x048fe20000410000 */
[----:B------:R-:W-:Y:S01]  /*5fe0*/  FMUL.FTZ R2, R2, R8 ;  /* 0x0000000802027220 */ /* 0x000fe20000410000 */
[C---:B------:R-:W-:Y:S01]  /*5ff0*/  FMUL.FTZ R13, R158.reuse, R10 ;  /* 0x0000000a9e0d7220 */ /* 0x040fe20000410000 */
[----:B------:R-:W-:Y:S01]  /*6000*/  FMUL.FTZ R124, R158, R12 ;  /* 0x0000000c9e7c7220 */ /* 0x000fe20000410000 */
[----:B------:R-:W2:Y:S01]  /*6010*/  LDS R128, [R9+0x30] ;  /* 0x0000300009807984 */ /* 0x000ea20000000800 */
[----:B------:R-:W-:Y:S01]  /*6020*/  FMUL.FTZ R8, R2, R160 ;  /* 0x000000a002087220 */ /* 0x000fe20000410000 */
[----:B------:R-:W-:Y:S01]  /*6030*/  FFMA.FTZ R13, R159, R12, R13 ;  /* 0x0000000c9f0d7223 */ /* 0x000fe2000001000d */
[----:B------:R-:W-:Y:S01]  /*6040*/  FMUL.FTZ R11, R3, R160 ;  /* 0x000000a0030b7220 */ /* 0x000fe20000410000 */
[----:B------:R-:W-:Y:S01]  /*6050*/  FFMA.FTZ R124, R159, R10, -R124 ;  /* 0x0000000a9f7c7223 */ /* 0x000fe2000001087c */
[----:B------:R-:W-:Y:S01]  /*6060*/  FFMA.FTZ R8, R3, R162, R8 ;  /* 0x000000a203087223 */ /* 0x000fe20000010008 */
[----:B------:R-:W-:Y:S01]  /*6070*/  FFMA.FTZ R12, R98, R239, R13 ;  /* 0x000000ef620c7223 */ /* 0x000fe2000001000d */
[C---:B0-----:R-:W-:Y:S01]  /*6080*/  FMUL.FTZ R153, R126.reuse, R153 ;  /* 0x000000997e997220 */ /* 0x041fe20000410000 */
[----:B------:R-:W-:Y:S01]  /*6090*/  FMUL.FTZ R152, R126, R152 ;  /* 0x000000987e987220 */ /* 0x000fe20000410000 */
[----:B------:R-:W-:Y:S01]  /*60a0*/  FFMA.FTZ R11, R2, R162, -R11 ;  /* 0x000000a2020b7223 */ /* 0x000fe2000001080b */
[----:B------:R-:W-:Y:S01]  /*60b0*/  FMUL.FTZ R10, R158, R8 ;  /* 0x000000089e0a7220 */ /* 0x000fe20000410000 */
[----:B------:R-:W-:Y:S01]  /*60c0*/  FFMA.FTZ R124, R98, R237, R124 ;  /* 0x000000ed627c7223 */ /* 0x000fe2000001007c */
[----:B------:R-:W-:Y:S01]  /*60d0*/  FMUL.FTZ R126, R156, R12 ;  /* 0x0000000c9c7e7220 */ /* 0x000fe20000410000 */
[-C--:B------:R-:W-:Y:S01]  /*60e0*/  FMUL.FTZ R13, R158, R11.reuse ;  /* 0x0000000b9e0d7220 */ /* 0x080fe20000410000 */
[----:B------:R-:W-:Y:S01]  /*60f0*/  FFMA.FTZ R10, R159, R11, -R10 ;  /* 0x0000000b9f0a7223 */ /* 0x000fe2000001080a */
[-C--:B------:R-:W-:Y:S01]  /*6100*/  FMUL.FTZ R125, R156, R124.reuse ;  /* 0x0000007c9c7d7220 */ /* 0x080fe20000410000 */
[C---:B------:R-:W-:Y:S01]  /*6110*/  FFMA.FTZ R11, R157.reuse, R124, -R126 ;  /* 0x0000007c9d0b7223 */ /* 0x040fe2000001087e */
[----:B-1----:R-:W-:Y:S01]  /*6120*/  FMUL.FTZ R238, R14, R82 ;  /* 0x000000520eee7220 */ /* 0x002fe20000410000 */
[----:B------:R-:W-:Y:S01]  /*6130*/  LDS R183, [R9+0x58] ;  /* 0x0000580009b77984 */ /* 0x000fe20000000800 */
[----:B------:R-:W-:Y:S01]  /*6140*/  FFMA.FTZ R12, R157, R12, R125 ;  /* 0x0000000c9d0c7223 */ /* 0x000fe2000001007d */
[----:B------:R-:W-:-:S02]  /*6150*/  FFMA.FTZ R11, R99, R236, R11 ;  /* 0x000000ec630b7223 */ /* 0x000fc4000001000b */
[----:B------:R-:W-:Y:S01]  /*6160*/  LDS R178, [R9+0x60] ;  /* 0x0000600009b27984 */ /* 0x000fe20000000800 */
[----:B------:R-:W-:Y:S01]  /*6170*/  FFMA.FTZ R124, R99, R238, R12 ;  /* 0x000000ee637c7223 */ /* 0x000fe2000001000c */
[----:B------:R-:W-:Y:S01]  /*6180*/  FMUL.FTZ R125, R154, R11 ;  /* 0x0000000b9a7d7220 */ /* 0x000fe20000410000 */
[----:B------:R-:W-:Y:S01]  /*6190*/  FMUL.FTZ R235, R132, R81 ;  /* 0x0000005184eb7220 */ /* 0x000fe20000410000 */
[----:B------:R-:W-:Y:S01]  /*61a0*/  LDS R180, [R9+0x64] ;  /* 0x0000640009b47984 */ /* 0x000fe20000000800 */
[-C--:B------:R-:W-:Y:S01]  /*61b0*/  FMUL.FTZ R126, R154, R124.reuse ;  /* 0x0000007c9a7e7220 */ /* 0x080fe20000410000 */
[----:B------:R-:W-:Y:S01]  /*61c0*/  FFMA.FTZ R125, R155, R124, R125 ;  /* 0x0000007c9b7d7223 */ /* 0x000fe2000001007d */
[----:B------:R-:W-:Y:S01]  /*61d0*/  FFMA.FTZ R13, R159, R8, R13 ;  /* 0x000000089f0d7223 */ /* 0x000fe2000001000d */
[-C--:B------:R-:W-:Y:S01]  /*61e0*/  FMUL.FTZ R12, R156, R10.reuse ;  /* 0x0000000a9c0c7220 */ /* 0x080fe20000410000 */
[----:B------:R-:W-:Y:S01]  /*61f0*/  FFMA.FTZ R126, R155, R11, -R126 ;  /* 0x0000000b9b7e7223 */ /* 0x000fe2000001087e */
[----:B------:R-:W-:Y:S01]  /*6200*/  FMUL.FTZ R233, R134, R81 ;  /* 0x0000005186e97220 */ /* 0x000fe20000410000 */
[----:B------:R-:W-:Y:S01]  /*6210*/  FFMA.FTZ R125, R96, R235, R125 ;  /* 0x000000eb607d7223 */ /* 0x000fe2000001007d */
[-C--:B------:R-:W-:Y:S01]  /*6220*/  FMUL.FTZ R8, R156, R13.reuse ;  /* 0x0000000d9c087220 */ /* 0x080fe20000410000 */
[C---:B------:R-:W-:Y:S01]  /*6230*/  FFMA.FTZ R12, R157.reuse, R13, R12 ;  /* 0x0000000d9d0c7223 */ /* 0x040fe2000001000c */
[----:B------:R-:W-:Y:S01]  /*6240*/  FFMA.FTZ R126, R96, R233, R126 ;  /* 0x000000e9607e7223 */ /* 0x000fe2000001007e */
[-C--:B------:R-:W-:Y:S01]  /*6250*/  FMUL.FTZ R124, R152, R125.reuse ;  /* 0x0000007d987c7220 */ /* 0x080fe20000410000 */
[----:B------:R-:W-:Y:S01]  /*6260*/  FFMA.FTZ R8, R157, R10, -R8 ;  /* 0x0000000a9d087223 */ /* 0x000fe20000010808 */
[----:B------:R-:W-:Y:S01]  /*6270*/  FMUL.FTZ R10, R154, R12 ;  /* 0x0000000c9a0a7220 */ /* 0x000fe20000410000 */
[----:B------:R-:W-:Y:S01]  /*6280*/  FMUL.FTZ R232, R133, R80 ;  /* 0x0000005085e87220 */ /* 0x000fe20000410000 */
[-C--:B------:R-:W-:Y:S01]  /*6290*/  FFMA.FTZ R13, R153, R126.reuse, -R124 ;  /* 0x0000007e990d7223 */ /* 0x080fe2000001087c */
[----:B------:R-:W-:Y:S01]  /*62a0*/  FMUL.FTZ R164, R152, R126 ;  /* 0x0000007e98a47220 */ /* 0x000fe20000410000 */
[----:B------:R-:W0:Y:S01]  /*62b0*/  LDS R124, [R9+0x40] ;  /* 0x00004000097c7984 */ /* 0x000e220000000800 */
[-C--:B------:R-:W-:Y:S01]  /*62c0*/  FMUL.FTZ R11, R154, R8.reuse ;  /* 0x000000089a0b7220 */ /* 0x080fe20000410000 */
[----:B------:R-:W-:Y:S01]  /*62d0*/  FFMA.FTZ R10, R155, R8, -R10 ;  /* 0x000000089b0a7223 */ /* 0x000fe2000001080a */
[----:B------:R-:W-:Y:S01]  /*62e0*/  FFMA.FTZ R13, R97, R232, R13 ;  /* 0x000000e8610d7223 */ /* 0x000fe2000001000d */
[----:B------:R-:W-:Y:S01]  /*62f0*/  FFMA.FTZ R164, R153, R125, R164 ;  /* 0x0000007d99a47223 */ /* 0x000fe200000100a4 */
[----:B------:R-:W-:Y:S01]  /*6300*/  FMUL.FTZ R234, R135, R80 ;  /* 0x0000005087ea7220 */ /* 0x000fe20000410000 */
[----:B------:R-:W1:Y:S01]  /*6310*/  LDS R126, [R9+0x44] ;  /* 0x00004400097e7984 */ /* 0x000e620000000800 */
[----:B------:R-:W-:Y:S01]  /*6320*/  FFMA.FTZ R11, R155, R12, R11 ;  /* 0x0000000c9b0b7223 */ /* 0x000fe2000001000b */
[----:B------:R-:W-:Y:S01]  /*6330*/  FMUL.FTZ R12, R152, R10 ;  /* 0x0000000a980c7220 */ /* 0x000fe20000410000 */
[----:B------:R-:W-:Y:S01]  /*6340*/  FMUL.FTZ R125, R150, R13 ;  /* 0x0000000d967d7220 */ /* 0x000fe20000410000 */
[----:B------:R-:W-:Y:S01]  /*6350*/  FFMA.FTZ R164, R97, R234, R164 ;  /* 0x000000ea61a47223 */ /* 0x000fe200000100a4 */
[-C--:B------:R-:W-:Y:S01]  /*6360*/  FMUL.FTZ R8, R152, R11.reuse ;  /* 0x0000000b98087220 */ /* 0x080fe20000410000 */
[----:B------:R-:W-:Y:S01]  /*6370*/  FFMA.FTZ R12, R153, R11, R12 ;  /* 0x0000000b990c7223 */ /* 0x000fe2000001000c */
[----:B------:R-:W-:Y:S01]  /*6380*/  UIMAD UR60, UR15, UR44, URZ ;  /* 0x0000002c0f3c72a4 */ /* 0x000fe2000f8e023f */
[-C--:B------:R-:W-:Y:S01]  /*6390*/  FFMA.FTZ R11, R151, R164.reuse, R125 ;  /* 0x000000a4970b7223 */ /* 0x080fe2000001007d */
[----:B------:R-:W-:Y:S01]  /*63a0*/  FMUL.FTZ R166, R150, R164 ;  /* 0x000000a496a67220 */ /* 0x000fe20000410000 */
[----:B------:R-:W3:Y:S01]  /*63b0*/  LDS R125, [R9+0x4c] ;  /* 0x00004c00097d7984 */ /* 0x000ee20000000800 */
[----:B--2---:R-:W-:-:S02]  /*63c0*/  FMUL.FTZ R229, R128, R79 ;  /* 0x0000004f80e57220 */ /* 0x004fc40000410000 */
[----:B------:R-:W-:Y:S01]  /*63d0*/  FFMA.FTZ R166, R151, R13, -R166 ;  /* 0x0000000d97a67223 */ /* 0x000fe200000108a6 */
[----:B------:R-:W-:Y:S01]  /*63e0*/  FMUL.FTZ R231, R130, R79 ;  /* 0x0000004f82e77220 */ /* 0x000fe20000410000 */
[----:B------:R-:W-:Y:S01]  /*63f0*/  UIMAD.WIDE.U32 UR58, UR54, UR44, URZ ;  /* 0x0000002c363a72a5 */ /* 0x000fe2000f8e003f */
[----:B------:R-:W2:Y:S01]  /*6400*/  LDS R179, [R9+0x6c] ;  /* 0x00006c0009b37984 */ /* 0x000ea20000000800 */
[C---:B------:R-:W-:Y:S01]  /*6410*/  FFMA.FTZ R166, R94.reuse, R229, R166 ;  /* 0x000000e55ea67223 */ /* 0x040fe200000100a6 */
[----:B------:R-:W-:Y:S02]  /*6420*/  FFMA.FTZ R13, R94, R231, R11 ;  /* 0x000000e75e0d7223 */ /* 0x000fe4000001000b */
[----:B------:R-:W4:Y:S01]  /*6430*/  LDS R177, [R9+0x68] ;  /* 0x0000680009b17984 */ /* 0x000f220000000800 */
[C---:B------:R-:W-:Y:S01]  /*6440*/  FMUL.FTZ R168, R148.reuse, R166 ;  /* 0x000000a694a87220 */ /* 0x040fe20000410000 */
[-C--:B------:R-:W-:Y:S01]  /*6450*/  FMUL.FTZ R164, R148, R13.reuse ;  /* 0x0000000d94a47220 */ /* 0x080fe20000410000 */
[----:B------:R-:W-:Y:S01]  /*6460*/  FMUL.FTZ R230, R131, R78 ;  /* 0x0000004e83e67220 */ /* 0x000fe20000410000 */
[----:B------:R-:W-:Y:S01]  /*6470*/  LEA R6, R6, UR16, 0x3 ;  /* 0x0000001006067c11 */ /* 0x000fe2000f8e18ff */
[----:B------:R-:W-:Y:S01]  /*6480*/  FFMA.FTZ R168, R149, R13, R168 ;  /* 0x0000000d95a87223 */ /* 0x000fe200000100a8 */
[----:B------:R-:W-:Y:S01]  /*6490*/  FFMA.FTZ R8, R153, R10, -R8 ;  /* 0x0000000a99087223 */ /* 0x000fe20000010808 */
[----:B------:R-:W-:Y:S01]  /*64a0*/  FFMA.FTZ R161, R149, R166, -R164 ;  /* 0x000000a695a17223 */ /* 0x000fe200000108a4 */
[----:B------:R-:W-:Y:S01]  /*64b0*/  FMUL.FTZ R188, R129, R78 ;  /* 0x0000004e81bc7220 */ /* 0x000fe20000410000 */
[C---:B------:R-:W-:Y:S01]  /*64c0*/  FFMA.FTZ R168, R95.reuse, R230, R168 ;  /* 0x000000e65fa87223 */ /* 0x040fe200000100a8 */
[----:B------:R-:W-:Y:S01]  /*64d0*/  FMUL.FTZ R11, R150, R8 ;  /* 0x00000008960b7220 */ /* 0x000fe20000410000 */
[----:B------:R-:W-:Y:S01]  /*64e0*/  LDS R174, [R9+0x74] ;  /* 0x0000740009ae7984 */ /* 0x000fe20000000800 */
[----:B------:R-:W-:Y:S01]  /*64f0*/  FFMA.FTZ R161, R95, R188, R161 ;  /* 0x000000bc5fa17223 */ /* 0x000fe200000100a1 */
[----:B------:R-:W-:Y:S01]  /*6500*/  FMUL.FTZ R164, R146, R168 ;  /* 0x000000a892a47220 */ /* 0x000fe20000410000 */
[-C--:B------:R-:W-:Y:S01]  /*6510*/  FMUL.FTZ R10, R150, R12.reuse ;  /* 0x0000000c960a7220 */ /* 0x080fe20000410000 */
[----:B------:R-:W-:Y:S01]  /*6520*/  FFMA.FTZ R11, R151, R12, R11 ;  /* 0x0000000c970b7223 */ /* 0x000fe2000001000b */
[----:B------:R-:W2:Y:S01]  /*6530*/  MUFU.EX2 R4, R4 ;  /* 0x0000000400047308 */ /* 0x000ea20000000800 */
[-C--:B------:R-:W-:Y:S01]  /*6540*/  FMUL.FTZ R13, R146, R161.reuse ;  /* 0x000000a1920d7220 */ /* 0x080fe20000410000 */
[----:B------:R-:W-:Y:S01]  /*6550*/  FFMA.FTZ R164, R147, R161, -R164 ;  /* 0x000000a193a47223 */ /* 0x000fe200000108a4 */
[----:B0-----:R-:W-:Y:S01]  /*6560*/  FMUL.FTZ R187, R124, R77 ;  /* 0x0000004d7cbb7220 */ /* 0x001fe20000410000 */
[----:B------:R-:W-:Y:S01]  /*6570*/  FFMA.FTZ R10, R151, R8, -R10 ;  /* 0x00000008970a7223 */ /* 0x000fe2000001080a */
[----:B------:R-:W-:Y:S01]  /*6580*/  FMUL.FTZ R8, R148, R11 ;  /* 0x0000000b94087220 */ /* 0x000fe20000410000 */
[----:B------:R-:W-:Y:S01]  /*6590*/  FFMA.FTZ R13, R147, R168, R13 ;  /* 0x000000a8930d7223 */ /* 0x000fe2000001000d */
[----:B-1----:R-:W-:Y:S01]  /*65a0*/  FMUL.FTZ R227, R126, R77 ;  /* 0x0000004d7ee37220 */ /* 0x002fe20000410000 */
[----:B------:R-:W-:Y:S01]  /*65b0*/  FFMA.FTZ R164, R92, R187, R164 ;  /* 0x000000bb5ca47223 */ /* 0x000fe200000100a4 */
[-C--:B------:R-:W-:Y:S01]  /*65c0*/  FMUL.FTZ R12, R148, R10.reuse ;  /* 0x0000000a940c7220 */ /* 0x080fe20000410000 */
[C---:B------:R-:W-:Y:S01]  /*65d0*/  FFMA.FTZ R8, R149.reuse, R10, -R8 ;  /* 0x0000000a95087223 */ /* 0x040fe20000010808 */
[----:B------:R-:W-:Y:S01]  /*65e0*/  FFMA.FTZ R13, R92, R227, R13 ;  /* 0x000000e35c0d7223 */ /* 0x000fe2000001000d */
[----:B------:R-:W-:Y:S01]  /*65f0*/  FMUL.FTZ R168, R144, R164 ;  /* 0x000000a490a87220 */ /* 0x000fe20000410000 */
[----:B------:R-:W-:Y:S01]  /*6600*/  FFMA.FTZ R12, R149, R11, R12 ;  /* 0x0000000b950c7223 */ /* 0x000fe2000001000c */
[----:B------:R-:W-:Y:S01]  /*6610*/  FMUL.FTZ R10, R146, R8 ;  /* 0x00000008920a7220 */ /* 0x000fe20000410000 */
[-C--:B------:R-:W-:Y:S01]  /*6620*/  FMUL.FTZ R166, R144, R13.reuse ;  /* 0x0000000d90a67220 */ /* 0x080fe20000410000 */
[----:B------:R-:W-:Y:S01]  /*6630*/  FFMA.FTZ R168, R145, R13, R168 ;  /* 0x0000000d91a87223 */ /* 0x000fe200000100a8 */
[----:B---3--:R-:W-:Y:S01]  /*6640*/  FMUL.FTZ R226, R125, R76 ;  /* 0x0000004c7de27220 */ /* 0x008fe20000410000 */
[-C--:B------:R-:W-:Y:S01]  /*6650*/  FMUL.FTZ R11, R146, R12.reuse ;  /* 0x0000000c920b7220 */ /* 0x080fe20000410000 */
[----:B------:R-:W-:Y:S01]  /*6660*/  FFMA.FTZ R10, R147, R12, R10 ;  /* 0x0000000c930a7223 */ /* 0x000fe2000001000a */
[----:B------:R-:W-:Y:S01]  /*6670*/  FFMA.FTZ R161, R145, R164, -R166 ;  /* 0x000000a491a17223 */ /* 0x000fe200000108a6 */
[----:B------:R-:W-:Y:S01]  /*6680*/  FMUL.FTZ R228, R127, R76 ;  /* 0x0000004c7fe47220 */ /* 0x000fe20000410000 */
[----:B--2---:R-:W-:Y:S01]  /*6690*/  FMUL.FTZ R142, R4, R142 ;  /* 0x0000008e048e7220 */ /* 0x004fe20000410000 */
[----:B------:R-:W-:Y:S01]  /*66a0*/  FFMA.FTZ R168, R93, R226, R168 ;  /* 0x000000e25da87223 */ /* 0x000fe200000100a8 */
[----:B------:R-:W-:Y:S01]  /*66b0*/  FFMA.FTZ R11, R147, R8, -R11 ;  /* 0x00000008930b7223 */ /* 0x000fe2000001080b */
[----:B------:R-:W-:Y:S01]  /*66c0*/  FMUL.FTZ R12, R144, R10 ;  /* 0x0000000a900c7220 */ /* 0x000fe20000410000 */
[----:B------:R-:W-:Y:S01]  /*66d0*/  FFMA.FTZ R161, R93, R228, R161 ;  /* 0x000000e45da17223 */ /* 0x000fe200000100a1 */
[----:B------:R-:W-:Y:S01]  /*66e0*/  FMUL.FTZ R143, R4, R143 ;  /* 0x0000008f048f7220 */ /* 0x000fe20000410000 */
[-C--:B------:R-:W-:Y:S01]  /*66f0*/  FMUL.FTZ R166, R142, R168.reuse ;  /* 0x000000a88ea67220 */ /* 0x080fe20000410000 */
[-C--:B------:R-:W-:Y:S01]  /*6700*/  FFMA.FTZ R12, R145, R11.reuse, -R12 ;  /* 0x0000000b910c7223 */ /* 0x080fe2000001080c */
[----:B------:R-:W-:Y:S01]  /*6710*/  FMUL.FTZ R164, R144, R11 ;  /* 0x0000000b90a47220 */ /* 0x000fe20000410000 */
[-C--:B------:R-:W-:Y:S01]  /*6720*/  FMUL.FTZ R11, R142, R161.reuse ;  /* 0x000000a18e0b7220 */ /* 0x080fe20000410000 */
[C---:B------:R-:W-:Y:S01]  /*6730*/  FFMA.FTZ R166, R143.reuse, R161, -R166 ;  /* 0x000000a18fa67223 */ /* 0x040fe200000108a6 */
[-C--:B------:R-:W-:Y:S01]  /*6740*/  FMUL.FTZ R223, R182, R75.reuse ;  /* 0x0000004bb6df7220 */ /* 0x080fe20000410000 */
[----:B------:R-:W-:Y:S01]  /*6750*/  FMUL.FTZ R225, R184, R75 ;  /* 0x0000004bb8e17220 */ /* 0x000fe20000410000 */
[----:B------:R-:W-:Y:S01]  /*6760*/  FFMA.FTZ R13, R143, R168, R11 ;  /* 0x000000a88f0d7223 */ /* 0x000fe2000001000b */
[----:B------:R-:W0:Y:S01]  /*6770*/  LDS R172, [R9+0x70] ;  /* 0x0000700009ac7984 */ /* 0x000e220000000800 */
[C---:B------:R-:W-:Y:S01]  /*6780*/  FFMA.FTZ R166, R90.reuse, R223, R166 ;  /* 0x000000df5aa67223 */ /* 0x040fe200000100a6 */
[----:B------:R-:W-:Y:S01]  /*6790*/  UIMAD UR60, UR54, UR45, UR60 ;  /* 0x0000002d363c72a4 */ /* 0x000fe2000f8e023c */
[----:B------:R-:W-:Y:S01]  /*67a0*/  FFMA.FTZ R13, R90, R225, R13 ;  /* 0x000000e15a0d7223 */ /* 0x000fe2000001000d */
[----:B------:R-:W-:Y:S01]  /*67b0*/  FFMA.FTZ R164, R145, R10, R164 ;  /* 0x0000000a91a47223 */ /* 0x000fe200000100a4 */
[----:B------:R-:W-:Y:S01]  /*67c0*/  FMUL.FTZ R170, R140, R166 ;  /* 0x000000a68caa7220 */ /* 0x000fe20000410000 */
[----:B------:R-:W-:Y:S01]  /*67d0*/  FMUL.FTZ R10, R142, R12 ;  /* 0x0000000c8e0a7220 */ /* 0x000fe20000410000 */
[----:B------:R-:W-:Y:S01]  /*67e0*/  ULDC.64 UR44, c[0x0][0x270] ;  /* 0x00009c00002c7ab9 */ /* 0x000fe20000000a00 */
[-C--:B------:R-:W-:Y:S01]  /*67f0*/  FMUL.FTZ R168, R140, R13.reuse ;  /* 0x0000000d8ca87220 */ /* 0x080fe20000410000 */
[----:B------:R-:W-:Y:S01]  /*6800*/  UIADD3 UR59, UR59, UR60, URZ ;  /* 0x0000003c3b3b7290 */ /* 0x000fe2000fffe03f */
[----:B------:R-:W-:Y:S01]  /*6810*/  FMUL.FTZ R11, R142, R164 ;  /* 0x000000a48e0b7220 */ /* 0x000fe20000410000 */
[----:B------:R-:W-:Y:S01]  /*6820*/  UIMAD UR57, UR57, UR44, URZ ;  /* 0x0000002c393972a4 */ /* 0x000fe2000f8e023f */
[----:B------:R-:W-:Y:S01]  /*6830*/  FFMA.FTZ R170, R141, R13, R170 ;  /* 0x0000000d8daa7223 */ /* 0x000fe200000100aa */
[----:B------:R-:W-:Y:S01]  /*6840*/  FMUL.FTZ R176, R181, R70 ;  /* 0x00000046b5b07220 */ /* 0x000fe20000410000 */
[----:B------:R-:W-:Y:S01]  /*6850*/  FFMA.FTZ R164, R143, R164, R10 ;  /* 0x000000a48fa47223 */ /* 0x000fe2000001000a */
[----:B------:R-:W-:Y:S01]  /*6860*/  FMUL.FTZ R8, R54, UR56 ;  /* 0x0000003836087c20 */ /* 0x000fe20008410000 */
[----:B------:R-:W-:Y:S01]  /*6870*/  FFMA.FTZ R161, R141, R166, -R168 ;  /* 0x000000a68da17223 */ /* 0x000fe200000108a8 */
[----:B------:R-:W-:Y:S01]  /*6880*/  FMUL.FTZ R190, R183, R70 ;  /* 0x00000046b7be7220 */ /* 0x000fe20000410000 */
[----:B------:R-:W-:Y:S01]  /*6890*/  UIMAD UR57, UR6, UR45, UR57 ;  /* 0x0000002d063972a4 */ /* 0x000fe2000f8e0239 */
[----:B------:R-:W-:Y:S01]  /*68a0*/  FFMA.FTZ R11, R143, R12, -R11 ;  /* 0x0000000c8f0b7223 */ /* 0x000fe2000001080b */
[----:B------:R-:W-:Y:S01]  /*68b0*/  UIMAD.WIDE.U32 UR58, UR6, UR44, UR58 ;  /* 0x0000002c063a72a5 */ /* 0x000fe2000f8e003a */
[----:B------:R-:W-:Y:S01]  /*68c0*/  FFMA.FTZ R170, R91, R176, R170 ;  /* 0x000000b05baa7223 */ /* 0x000fe200000100aa */
[----:B------:R-:W-:Y:S01]  /*68d0*/  FMUL.FTZ R12, R140, R164 ;  /* 0x000000a48c0c7220 */ /* 0x000fe20000410000 */
[----:B------:R-:W-:Y:S01]  /*68e0*/  FMUL.FTZ R7, R7, R54 ;  /* 0x0000003607077220 */ /* 0x000fe20000410000 */
[----:B------:R-:W-:Y:S01]  /*68f0*/  ULDC.64 UR44, c[0x0][0x2e0] ;  /* 0x0000b800002c7ab9 */ /* 0x000fe20000000a00 */
[----:B------:R-:W-:Y:S01]  /*6900*/  FMUL.RZ R163, R8, 0.15915493667125701904 ;  /* 0x3e22f98308a37820 */ /* 0x000fe2000040c000 */
[----:B------:R-:W-:Y:S01]  /*6910*/  FFMA.FTZ R161, R91, R190, R161 ;  /* 0x000000be5ba17223 */ /* 0x000fe200000100a1 */
[----:B------:R-:W-:Y:S01]  /*6920*/  UIADD3 UR57, UR59, UR57, URZ ;  /* 0x000000393b397290 */ /* 0x000fe2000fffe03f */
[-C--:B------:R-:W-:Y:S01]  /*6930*/  FMUL.FTZ R166, R140, R11.reuse ;  /* 0x0000000b8ca67220 */ /* 0x080fe20000410000 */
[----:B------:R-:W-:Y:S01]  /*6940*/  ULEA UR44, UP0, UR58, UR44, 0x3 ;  /* 0x0000002c3a2c7291 */ /* 0x000fe2000f80183f */
[C---:B------:R-:W-:Y:S01]  /*6950*/  FMUL.FTZ R168, R138.reuse, R170 ;  /* 0x000000aa8aa87220 */ /* 0x040fe20000410000 */
[C---:B------:R-:W-:Y:S01]  /*6960*/  FFMA.FTZ R12, R141.reuse, R11, -R12 ;  /* 0x0000000b8d0c7223 */ /* 0x040fe2000001080c */
[----:B------:R-:W-:Y:S01]  /*6970*/  MUFU.COS R10, R163 ;  /* 0x000000a3000a7308 */ /* 0x000fe20000000000 */
[-C--:B------:R-:W-:Y:S01]  /*6980*/  FMUL.FTZ R11, R138, R161.reuse ;  /* 0x000000a18a0b7220 */ /* 0x080fe20000410000 */
[----:B------:R-:W-:Y:S01]  /*6990*/  ULEA.HI.X UR45, UR58, UR45, UR57, 0x3, UP0 ;  /* 0x0000002d3a2d7291 */ /* 0x000fe200080f1c39 */
[----:B------:R-:W-:Y:S01]  /*69a0*/  FFMA.FTZ R166, R141, R164, R166 ;  /* 0x000000a48da67223 */ /* 0x000fe200000100a6 */
[C---:B------:R-:W-:Y:S01]  /*69b0*/  FFMA.FTZ R168, R139.reuse, R161, -R168 ;  /* 0x000000a18ba87223 */ /* 0x040fe200000108a8 */
[-C--:B------:R-:W-:Y:S01]  /*69c0*/  FMUL.FTZ R173, R178, R65.reuse ;  /* 0x00000041b2ad7220 */ /* 0x080fe20000410000 */
[----:B------:R-:W-:Y:S01]  /*69d0*/  FMUL.FTZ R164, R138, R12 ;  /* 0x0000000c8aa47220 */ /* 0x000fe20000410000 */
[----:B------:R-:W1:Y:S01]  /*69e0*/  LDS R171, [R9+0x78] ;  /* 0x0000780009ab7984 */ /* 0x000e620000000800 */
[----:B------:R-:W2:Y:S01]  /*69f0*/  MUFU.EX2 R7, R7 ;  /* 0x0000000700077308 */ /* 0x000ea20000000800 */
[C---:B------:R-:W-:Y:S01]  /*6a00*/  FFMA.FTZ R13, R139.reuse, R170, R11 ;  /* 0x000000aa8b0d7223 */ /* 0x040fe2000001000b */
[----:B------:R-:W-:Y:S01]  /*6a10*/  FMUL.FTZ R175, R180, R65 ;  /* 0x00000041b4af7220 */ /* 0x000fe20000410000 */
[-C--:B------:R-:W-:Y:S01]  /*6a20*/  FMUL.FTZ R11, R138, R166.reuse ;  /* 0x000000a68a0b7220 */ /* 0x080fe20000410000 */
[C---:B------:R-:W-:Y:S01]  /*6a30*/  FFMA.FTZ R168, R88.reuse, R173, R168 ;  /* 0x000000ad58a87223 */ /* 0x040fe200000100a8 */
[C---:B------:R-:W-:Y:S01]  /*6a40*/  FFMA.FTZ R164, R139.reuse, R166, R164 ;  /* 0x000000a68ba47223 */ /* 0x040fe200000100a4 */
[----:B------:R-:W-:Y:S01]  /*6a50*/  MOV R4, UR44 ;  /* 0x0000002c00047c02 */ /* 0x000fe20008000f00 */
[----:B------:R3:W1:Y:S01]  /*6a60*/  LDS R169, [R9+0x7c] ;  /* 0x00007c0009a97984 */ /* 0x0006620000000800 */
[----:B------:R-:W4:Y:S01]  /*6a70*/  MUFU.SIN R8, R163 ;  /* 0x000000a300087308 */ /* 0x000f220000000400 */
[----:B------:R-:W-:Y:S01]  /*6a80*/  MOV R5, UR45 ;  /* 0x0000002d00057c02 */ /* 0x000fe20008000f00 */
[----:B------:R-:W-:Y:S01]  /*6a90*/  FFMA.FTZ R13, R88, R175, R13 ;  /* 0x000000af580d7223 */ /* 0x000fe2000001000d */
[C---:B------:R-:W-:Y:S01]  /*6aa0*/  FMUL.FTZ R192, R136.reuse, R168 ;  /* 0x000000a888c07220 */ /* 0x040fe20000410000 */
[----:B------:R-:W-:Y:S01]  /*6ab0*/  FFMA.FTZ R11, R139, R12, -R11 ;  /* 0x0000000c8b0b7223 */ /* 0x000fe2000001080b */
[C---:B------:R-:W-:Y:S01]  /*6ac0*/  FMUL.FTZ R12, R136.reuse, R164 ;  /* 0x000000a4880c7220 */ /* 0x040fe20000410000 */
[CC--:B------:R-:W-:Y:S01]  /*6ad0*/  FMUL.FTZ R170, R136.reuse, R13.reuse ;  /* 0x0000000d88aa7220 */ /* 0x0c0fe20000410000 */
[----:B------:R-:W5:Y:S01]  /*6ae0*/  LDG.E.64 R4, desc[UR20][R4.64] ;  /* 0x0000001404047981 */ /* 0x000f62000c1e1b00 */
[C---:B------:R-:W-:Y:S01]  /*6af0*/  FFMA.FTZ R192, R137.reuse, R13, R192 ;  /* 0x0000000d89c07223 */ /* 0x040fe200000100c0 */
[-C--:B------:R-:W-:Y:S01]  /*6b00*/  FMUL.FTZ R13, R136, R11.reuse ;  /* 0x0000000b880d7220 */ /* 0x080fe20000410000 */
[----:B------:R-:W-:Y:S01]  /*6b10*/  FFMA.FTZ R12, R137, R11, -R12 ;  /* 0x0000000b890c7223 */ /* 0x000fe2000001080c */
[----:B------:R0:W-:Y:S01]  /*6b20*/  STS.64 [R6+0x2550], R2 ;  /* 0x0025500206007388 */ /* 0x0001e20000000a00 */
[----:B--2---:R-:W-:Y:S01]  /*6b30*/  FMUL.FTZ R167, R7, R10 ;  /* 0x0000000a07a77220 */ /* 0x004fe20000410000 */
[----:B------:R-:W-:Y:S01]  /*6b40*/  FFMA.FTZ R13, R137, R164, R13 ;  /* 0x000000a4890d7223 */ /* 0x000fe2000001000d */
[----:B------:R-:W-:Y:S01]  /*6b50*/  FMUL.FTZ R10, R185, R12 ;  /* 0x0000000cb90a7220 */ /* 0x000fe20000410000 */
[----:B------:R-:W-:Y:S01]  /*6b60*/  BAR.SYNC.DEFER_BLOCKING 0x0 ;  /* 0x0000000000007b1d */ /* 0x000fe20000010000 */
[----:B------:R-:W-:Y:S01]  /*6b70*/  ISETP.NE.AND P1, PT, R121, 0x1f, PT ;  /* 0x0000001f7900780c */ /* 0x000fe20003f25270 */
[----:B----4-:R-:W-:Y:S01]  /*6b80*/  FMUL.FTZ R165, R7, R8 ;  /* 0x0000000807a57220 */ /* 0x010fe20000410000 */
[-C--:B------:R-:W-:Y:S01]  /*6b90*/  FFMA.FTZ R10, R186, R13.reuse, R10 ;  /* 0x0000000dba0a7223 */ /* 0x080fe2000001000a */
[----:B------:R-:W-:-:S03]  /*6ba0*/  FMUL.FTZ R13, R185, R13 ;  /* 0x0000000db90d7220 */ /* 0x000fc60000410000 */
[----:B------:R-:W-:Y:S01]  /*6bb0*/  FMUL.FTZ R166, R165, R10 ;  /* 0x0000000aa5a67220 */ /* 0x000fe20000410000 */
[----:B------:R-:W-:-:S04]  /*6bc0*/  FFMA.FTZ R12, R186, R12, -R13 ;  /* 0x0000000cba0c7223 */ /* 0x000fc8000001080d */
[-C--:B------:R-:W-:Y:S01]  /*6bd0*/  FMUL.FTZ R7, R165, R12.reuse ;  /* 0x0000000ca5077220 */ /* 0x080fe20000410000 */
[----:B------:R-:W-:Y:S01]  /*6be0*/  FFMA.FTZ R245, R167, R12, -R166 ;  /* 0x0000000ca7f57223 */ /* 0x000fe200000108a6 */
[----:B------:R-:W-:Y:S01]  /*6bf0*/  @P1 LEA R12, R121, UR16, 0x3 ;  /* 0x00000010790c1c11 */ /* 0x000fe2000f8e18ff */
[----:B------:R-:W-:Y:S01]  /*6c00*/  FFMA.FTZ R161, R137, R168, -R170 ;  /* 0x000000a889a17223 */ /* 0x000fe200000108aa */
[----:B------:R-:W-:-:S04]  /*6c10*/  FMUL.FTZ R170, R179, R62 ;  /* 0x0000003eb3aa7220 */ /* 0x000fc80000410000 */
[----:B------:R-:W2:Y:S01]  /*6c20*/  @P1 LDS.64 R12, [R12+0x3558] ;  /* 0x003558000c0c1984 */ /* 0x000ea20000000a00 */
[----:B------:R-:W-:Y:S01]  /*6c30*/  FMUL.FTZ R168, R177, R62 ;  /* 0x0000003eb1a87220 */ /* 0x000fe20000410000 */
[----:B------:R-:W-:-:S03]  /*6c40*/  FFMA.FTZ R192, R89, R170, R192 ;  /* 0x000000aa59c07223 */ /* 0x000fc600000100c0 */
[----:B------:R-:W-:Y:S01]  /*6c50*/  FFMA.FTZ R161, R89, R168, R161 ;  /* 0x000000a859a17223 */ /* 0x000fe200000100a1 */
[----:B---3--:R-:W-:-:S03]  /*6c60*/  FMUL.FTZ R9, R185, R192 ;  /* 0x000000c0b9097220 */ /* 0x008fc60000410000 */
[-C--:B------:R-:W-:Y:S01]  /*6c70*/  FMUL.FTZ R11, R185, R161.reuse ;  /* 0x000000a1b90b7220 */ /* 0x080fe20000410000 */
[----:B------:R-:W-:Y:S01]  /*6c80*/  FFMA.FTZ R8, R186, R161, -R9 ;  /* 0x000000a1ba087223 */ /* 0x000fe20000010809 */
[-C--:B0-----:R-:W-:Y:S01]  /*6c90*/  FMUL.FTZ R161, R172, R57.reuse ;  /* 0x00000039aca17220 */ /* 0x081fe20000410000 */
[----:B------:R-:W-:Y:S01]  /*6ca0*/  FMUL.FTZ R163, R174, R57 ;  /* 0x00000039aea37220 */ /* 0x000fe20000410000 */
[----:B------:R-:W-:Y:S02]  /*6cb0*/  FFMA.FTZ R11, R186, R192, R11 ;  /* 0x000000c0ba0b7223 */ /* 0x000fe4000001000b */
[C---:B------:R-:W-:Y:S02]  /*6cc0*/  FFMA.FTZ R8, R86.reuse, R161, R8 ;  /* 0x000000a156087223 */ /* 0x040fe40000010008 */
[----:B------:R-:W-:Y:S02]  /*6cd0*/  FFMA.FTZ R164, R86, R163, R11 ;  /* 0x000000a356a47223 */ /* 0x000fe4000001000b */
[----:B------:R-:W-:-:S02]  /*6ce0*/  FMUL.FTZ R11, R165, R8 ;  /* 0x00000008a50b7220 */ /* 0x000fc40000410000 */
[----:B------:R-:W-:Y:S01]  /*6cf0*/  FMUL.FTZ R9, R165, R164 ;  /* 0x000000a4a5097220 */ /* 0x000fe20000410000 */
[C---:B------:R-:W-:Y:S01]  /*6d00*/  FFMA.FTZ R189, R167.reuse, R10, R7 ;  /* 0x0000000aa7bd7223 */ /* 0x040fe20000010007 */
[----:B------:R-:W-:Y:S01]  /*6d10*/  FFMA.FTZ R7, R167, R164, R11 ;  /* 0x000000a4a7077223 */ /* 0x000fe2000001000b */
[----:B-1----:R-:W-:Y:S01]  /*6d20*/  FMUL.FTZ R166, R171, R54 ;  /* 0x00000036aba67220 */ /* 0x002fe20000410000 */
[----:B------:R-:W-:Y:S01]  /*6d30*/  FFMA.FTZ R8, R167, R8, -R9 ;  /* 0x00000008a7087223 */ /* 0x000fe20000010809 */
[----:B------:R-:W-:Y:S01]  /*6d40*/  FMUL.FTZ R164, R169, R54 ;  /* 0x00000036a9a47220 */ /* 0x000fe20000410000 */
[----:B------:R-:W-:Y:S02]  /*6d50*/  BSSY B0, `(.L_x_13374) ;  /* 0x0000010000007945 */ /* 0x000fe40003800000 */
[C---:B------:R-:W-:Y:S01]  /*6d60*/  FFMA.FTZ R11, R87.reuse, R166, R8 ;  /* 0x000000a6570b7223 */ /* 0x040fe20000010008 */
[----:B------:R-:W-:Y:S01]  /*6d70*/  FFMA.FTZ R10, R87, R164, R7 ;  /* 0x000000a4570a7223 */ /* 0x000fe20000010007 */
[----:B------:R-:W-:Y:S06]  /*6d80*/  @P1 BRA `(.L_x_13375) ;  /* 0x0000000000301947 */ /* 0x000fec0003800000 */
[----:B------:R-:W0:Y:S01]  /*6d90*/  LDC R6, c[0x0][0x224] ;  /* 0x00008900ff067b82 */ /* 0x000e220000000800 */
[----:B--2---:R-:W-:Y:S01]  /*6da0*/  HFMA2.MMA R13, -RZ, RZ, 0, 0 ;  /* 0x00000000ff0d7435 */ /* 0x004fe200000001ff */
        /* <DEDUP_REMOVED lines=8> */
[----:B------:R-:W-:-:S05]  /*6e30*/  LEA R6, R6, UR16, 0x3 ;  /* 0x0000001006067c11 */ /* 0x000fca000f8e18ff */
[----:B------:R0:W1:Y:S02]  /*6e40*/  LDS.64 R12, [R6+0x2550] ;  /* 0x00255000060c7984 */ /* 0x0000640000000a00 */
.L_x_13375:
[----:B------:R-:W-:Y:S05]  /*6e50*/  BSYNC B0 ;  /* 0x0000000000007941 */ /* 0x000fea0003800000 */
.L_x_13374:
[----:B------:R-:W3:Y:S01]  /*6e60*/  SHFL.UP PT, R192, R11, 0x1, RZ ;  /* 0x042000000bc07989 */ /* 0x000ee200000e00ff */
[----:B------:R-:W4:Y:S01]  /*6e70*/  @!P3 LDC R191, c[0x0][0x21c] ;  /* 0x00008700ffbfbb82 */ /* 0x000f220000000800 */
[----:B------:R-:W-:Y:S02]  /*6e80*/  ISETP.GE.AND P4, PT, R120, 0x1, PT ;  /* 0x000000017800780c */ /* 0x000fe40003f86270 */
[----:B------:R-:W2:Y:S01]  /*6e90*/  SHFL.UP PT, R8, R245, 0x1, RZ ;  /* 0x04200000f5087989 */ /* 0x000ea200000e00ff */
[----:B------:R-:W-:-:S03]  /*6ea0*/  MOV R193, UR17 ;  /* 0x0000001100c17c02 */ /* 0x000fc60008000f00 */
[----:B------:R-:W1:Y:S04]  /*6eb0*/  SHFL.UP PT, R194, R10, 0x1, RZ ;  /* 0x042000000ac27989 */ /* 0x000e6800000e00ff */
[----:B0-----:R-:W0:Y:S01]  /*6ec0*/  SHFL.UP PT, R6, R189, 0x1, RZ ;  /* 0x04200000bd067989 */ /* 0x001e2200000e00ff */
[C---:B---3--:R-:W-:Y:S01]  /*6ed0*/  FMUL.FTZ R9, R189.reuse, R192 ;  /* 0x000000c0bd097220 */ /* 0x048fe20000410000 */
[C---:B--2---:R-:W-:Y:S01]  /*6ee0*/  FMUL.FTZ R196, R189.reuse, R8 ;  /* 0x00000008bdc47220 */ /* 0x044fe20000410000 */
[-C--:B-1----:R-:W-:Y:S02]  /*6ef0*/  FMUL.FTZ R7, R189, R194.reuse ;  /* 0x000000c2bd077220 */ /* 0x082fe40000410000 */
[C---:B------:R-:W-:Y:S01]  /*6f00*/  FFMA.FTZ R9, R245.reuse, R194, R9 ;  /* 0x000000c2f5097223 */ /* 0x040fe20000010009 */
[C---:B0-----:R-:W-:Y:S01]  /*6f10*/  FFMA.FTZ R198, R245.reuse, R6, R196 ;  /* 0x00000006f5c67223 */ /* 0x041fe200000100c4 */
[----:B------:R-:W-:-:S02]  /*6f20*/  FFMA.FTZ R196, R245, R192, -R7 ;  /* 0x000000c0f5c47223 */ /* 0x000fc40000010807 */
[----:B------:R-:W-:Y:S01]  /*6f30*/  @P4 FADD.FTZ R10, R10, R9 ;  /* 0x000000090a0a4221 */ /* 0x000fe20000010000 */
[----:B------:R-:W-:Y:S01]  /*6f40*/  FMUL.FTZ R192, R189, R6 ;  /* 0x00000006bdc07220 */ /* 0x000fe20000410000 */
[----:B------:R-:W-:Y:S01]  /*6f50*/  HFMA2.MMA R9, -RZ, RZ, 0, 9.5367431640625e-07 ;  /* 0x00000010ff097435 */ /* 0x000fe200000001ff */
[----:B------:R-:W-:Y:S01]  /*6f60*/  @!P3 IADD3 R6, R193, -0x2, RZ ;  /* 0xfffffffec106b810 */ /* 0x000fe20007ffe0ff */
[----:B------:R-:W-:Y:S01]  /*6f70*/  @P4 FADD.FTZ R11, R11, R196 ;  /* 0x000000c40b0b4221 */ /* 0x000fe20000010000 */
[----:B------:R-:W-:Y:S01]  /*6f80*/  @P4 FFMA.FTZ R245, R245, R8, -R192 ;  /* 0x00000008f5f54223 */ /* 0x000fe200000108c0 */
[----:B------:R-:W-:Y:S01]  /*6f90*/  FSEL R198, R189, R198, !P4 ;  /* 0x000000c6bdc67208 */ /* 0x000fe20006000000 */
[----:B------:R-:W0:Y:S01]  /*6fa0*/  SHFL.UP PT, R193, R10, 0x2, RZ ;  /* 0x044000000ac17989 */ /* 0x000e2200000e00ff */
[----:B----4-:R-:W-:Y:S01]  /*6fb0*/  @!P3 IMAD R8, R6, R191, UR6 ;  /* 0x000000060608be24 */ /* 0x010fe2000f8e02bf */
[----:B------:R-:W-:Y:S02]  /*6fc0*/  CS2R R6, SRZ ;  /* 0x0000000000067805 */ /* 0x000fe4000001ff00 */
[----:B------:R-:W1:Y:S01]  /*6fd0*/  SHFL.UP PT, R192, R11, 0x2, RZ ;  /* 0x044000000bc07989 */ /* 0x000e6200000e00ff */
[----:B------:R-:W-:-:S03]  /*6fe0*/  @!P3 IMAD.WIDE R8, R8, R9, UR22 ;  /* 0x000000160808be25 */ /* 0x000fc6000f8e0209 */
[----:B------:R-:W2:Y:S04]  /*6ff0*/  SHFL.UP PT, R189, R245, 0x2, RZ ;  /* 0x04400000f5bd7989 */ /* 0x000ea800000e00ff */
[----:B------:R3:W4:Y:S04]  /*7000*/  @!P3 LDG.E.64 R6, desc[UR20][R8.64+0x8] ;  /* 0x000008140806b981 */ /* 0x000728000c1e1b00 */
[----:B------:R-:W3:Y:S01]  /*7010*/  SHFL.UP PT, R191, R198, 0x2, RZ ;  /* 0x04400000c6bf7989 */ /* 0x000ee200000e00ff */
[----:B------:R-:W-:Y:S01]  /*7020*/  ISETP.GE.AND P3, PT, R120, 0x2, PT ;  /* 0x000000027800780c */ /* 0x000fe20003f66270 */
[C---:B0-----:R-:W-:Y:S01]  /*7030*/  FMUL.FTZ R194, R198.reuse, R193 ;  /* 0x000000c1c6c27220 */ /* 0x041fe20000410000 */
[----:B-1----:R-:W-:-:S03]  /*7040*/  FMUL.FTZ R202, R198, R192 ;  /* 0x000000c0c6ca7220 */ /* 0x002fc60000410000 */
[C---:B------:R-:W-:Y:S01]  /*7050*/  FFMA.FTZ R200, R245.reuse, R192, -R194 ;  /* 0x000000c0f5c87223 */ /* 0x040fe200000108c2 */
[----:B-----5:R-:W-:Y:S01]  /*7060*/  FMUL.FTZ R192, R22, R5 ;  /* 0x0000000516c07220 */ /* 0x020fe20000410000 */
[C---:B--2---:R-:W-:Y:S01]  /*7070*/  FMUL.FTZ R196, R198.reuse, R189 ;  /* 0x000000bdc6c47220 */ /* 0x044fe20000410000 */
[C---:B------:R-:W-:Y:S01]  /*7080*/  FFMA.FTZ R193, R245.reuse, R193, R202 ;  /* 0x000000c1f5c17223 */ /* 0x040fe200000100ca */
[-C--:B---3--:R-:W-:Y:S02]  /*7090*/  FMUL.FTZ R194, R198, R191.reuse ;  /* 0x000000bfc6c27220 */ /* 0x088fe40000410000 */
[----:B------:R-:W-:Y:S01]  /*70a0*/  FFMA.FTZ R195, R245, R191, R196 ;  /* 0x000000bff5c37223 */ /* 0x000fe200000100c4 */
[----:B------:R-:W-:Y:S01]  /*70b0*/  FMUL.FTZ R196, R167, R192 ;  /* 0x000000c0a7c47220 */ /* 0x000fe20000410000 */
[----:B------:R-:W-:Y:S01]  /*70c0*/  @P3 FFMA.FTZ R245, R245, R189, -R194 ;  /* 0x000000bdf5f53223 */ /* 0x000fe200000108c2 */
[----:B------:R-:W-:Y:S01]  /*70d0*/  FMUL.FTZ R194, R22, R4 ;  /* 0x0000000416c27220 */ /* 0x000fe20000410000 */
[----:B------:R-:W-:Y:S01]  /*70e0*/  FMUL.FTZ R8, R165, R192 ;  /* 0x000000c0a5087220 */ /* 0x000fe20000410000 */
[----:B------:R-:W-:Y:S01]  /*70f0*/  @P3 FADD.FTZ R10, R10, R193 ;  /* 0x000000c10a0a3221 */ /* 0x000fe20000010000 */
[----:B------:R-:W-:Y:S01]  /*7100*/  @P3 FADD.FTZ R11, R11, R200 ;  /* 0x000000c80b0b3221 */ /* 0x000fe20000010000 */
[-C--:B------:R-:W-:Y:S01]  /*7110*/  FFMA.FTZ R196, -R165, R194.reuse, -R196 ;  /* 0x000000c2a5c47223 */ /* 0x080fe200000109c4 */
[----:B------:R-:W-:Y:S01]  /*7120*/  FMUL.FTZ R191, R23, R5 ;  /* 0x0000000517bf7220 */ /* 0x000fe20000410000 */
[----:B------:R-:W-:Y:S01]  /*7130*/  FFMA.FTZ R8, R167, R194, -R8 ;  /* 0x000000c2a7087223 */ /* 0x000fe20000010808 */
[----:B------:R-:W-:Y:S01]  /*7140*/  FMUL.FTZ R189, R23, R4 ;  /* 0x0000000417bd7220 */ /* 0x000fe20000410000 */
[----:B------:R-:W0:Y:S01]  /*7150*/  SHFL.UP PT, R197, R10, 0x4, RZ ;  /* 0x048000000ac57989 */ /* 0x000e2200000e00ff */
[----:B------:R-:W-:Y:S01]  /*7160*/  FSEL R198, R198, R195, !P3 ;  /* 0x000000c3c6c67208 */ /* 0x000fe20005800000 */
[----:B------:R-:W-:Y:S01]  /*7170*/  FADD.FTZ R195, -R191, R196 ;  /* 0x000000c4bfc37221 */ /* 0x000fe20000010100 */
[----:B------:R-:W-:Y:S01]  /*7180*/  FADD.FTZ R193, R189, R8 ;  /* 0x00000008bdc17221 */ /* 0x000fe20000010000 */
[----:B------:R-:W1:Y:S04]  /*7190*/  SHFL.UP PT, R196, R11, 0x4, RZ ;  /* 0x048000000bc47989 */ /* 0x000e6800000e00ff */
[----:B------:R-:W2:Y:S01]  /*71a0*/  SHFL.UP PT, R8, R245, 0x4, RZ ;  /* 0x04800000f5087989 */ /* 0x000ea200000e00ff */
[----:B------:R-:W-:-:S03]  /*71b0*/  FMUL.FTZ R202, R185, -R193 ;  /* 0x800000c1b9ca7220 */ /* 0x000fc60000410000 */
[----:B------:R-:W3:Y:S01]  /*71c0*/  SHFL.UP PT, R9, R198, 0x4, RZ ;  /* 0x04800000c6097989 */ /* 0x000ee200000e00ff */
[-C--:B------:R-:W-:Y:S01]  /*71d0*/  FMUL.FTZ R199, R185, -R195.reuse ;  /* 0x800000c3b9c77220 */ /* 0x080fe20000410000 */
[----:B------:R-:W-:Y:S01]  /*71e0*/  FFMA.FTZ R202, R186, R195, R202 ;  /* 0x000000c3baca7223 */ /* 0x000fe200000100ca */
[----:B------:R-:W-:Y:S02]  /*71f0*/  FMUL.FTZ R195, R24, R4 ;  /* 0x0000000418c37220 */ /* 0x000fe40000410000 */
[----:B------:R-:W-:Y:S01]  /*7200*/  FFMA.FTZ R200, R186, R193, -R199 ;  /* 0x000000c1bac87223 */ /* 0x000fe200000108c7 */
[----:B------:R-:W-:Y:S01]  /*7210*/  FMUL.FTZ R193, R24, R5 ;  /* 0x0000000518c17220 */ /* 0x000fe20000410000 */
[----:B------:R-:W-:Y:S02]  /*7220*/  ISETP.GE.AND P3, PT, R120, 0x4, PT ;  /* 0x000000047800780c */ /* 0x000fe40003f66270 */
[----:B------:R-:W-:Y:S01]  /*7230*/  FADD.FTZ R200, R195, R200 ;  /* 0x000000c8c3c87221 */ /* 0x000fe20000010000 */
[----:B------:R-:W-:-:S03]  /*7240*/  FADD.FTZ R202, -R193, R202 ;  /* 0x000000cac1ca7221 */ /* 0x000fc60000010100 */
[C---:B------:R-:W-:Y:S01]  /*7250*/  FMUL.FTZ R199, R136.reuse, -R200 ;  /* 0x800000c888c77220 */ /* 0x040fe20000410000 */
[-C--:B------:R-:W-:Y:S01]  /*7260*/  FMUL.FTZ R204, R136, -R202.reuse ;  /* 0x800000ca88cc7220 */ /* 0x080fe20000410000 */
[CC--:B0-----:R-:W-:Y:S02]  /*7270*/  FMUL.FTZ R201, R198.reuse, R197.reuse ;  /* 0x000000c5c6c97220 */ /* 0x0c1fe40000410000 */
[C---:B------:R-:W-:Y:S01]  /*7280*/  FFMA.FTZ R208, R137.reuse, R202, R199 ;  /* 0x000000ca89d07223 */ /* 0x040fe200000100c7 */
[C---:B-1----:R-:W-:Y:S01]  /*7290*/  FMUL.FTZ R202, R198.reuse, R196 ;  /* 0x000000c4c6ca7220 */ /* 0x042fe20000410000 */
[----:B------:R-:W-:Y:S01]  /*72a0*/  FFMA.FTZ R203, R137, R200, -R204 ;  /* 0x000000c889cb7223 */ /* 0x000fe200000108cc */
[C---:B------:R-:W-:Y:S01]  /*72b0*/  FFMA.FTZ R196, R245.reuse, R196, -R201 ;  /* 0x000000c4f5c47223 */ /* 0x040fe200000108c9 */
[CC--:B--2---:R-:W-:Y:S01]  /*72c0*/  FMUL.FTZ R200, R198.reuse, R8.reuse ;  /* 0x00000008c6c87220 */ /* 0x0c4fe20000410000 */
[----:B------:R-:W-:Y:S01]  /*72d0*/  FFMA.FTZ R197, R245, R197, R202 ;  /* 0x000000c5f5c57223 */ /* 0x000fe200000100ca */
[-C--:B---3--:R-:W-:Y:S01]  /*72e0*/  FMUL.FTZ R199, R198, R9.reuse ;  /* 0x00000009c6c77220 */ /* 0x088fe20000410000 */
[----:B------:R-:W-:Y:S01]  /*72f0*/  @P3 FADD.FTZ R11, R11, R196 ;  /* 0x000000c40b0b3221 */ /* 0x000fe20000010000 */
[C---:B------:R-:W-:Y:S01]  /*7300*/  FFMA.FTZ R9, R245.reuse, R9, R200 ;  /* 0x00000009f5097223 */ /* 0x040fe200000100c8 */
[----:B------:R-:W-:Y:S01]  /*7310*/  @P3 FADD.FTZ R10, R10, R197 ;  /* 0x000000c50a0a3221 */ /* 0x000fe20000010000 */
[----:B------:R-:W-:-:S02]  /*7320*/  @P3 FFMA.FTZ R245, R245, R8, -R199 ;  /* 0x00000008f5f53223 */ /* 0x000fc400000108c7 */
[----:B------:R-:W0:Y:S01]  /*7330*/  SHFL.UP PT, R204, R11, 0x8, RZ ;  /* 0x050000000bcc7989 */ /* 0x000e2200000e00ff */
[----:B------:R-:W-:Y:S01]  /*7340*/  FSEL R9, R198, R9, !P3 ;  /* 0x00000009c6097208 */ /* 0x000fe20005800000 */
[C---:B------:R-:W-:Y:S02]  /*7350*/  FMUL.FTZ R196, R25.reuse, R4 ;  /* 0x0000000419c47220 */ /* 0x040fe40000410000 */
[----:B------:R-:W1:Y:S04]  /*7360*/  SHFL.UP PT, R8, R245, 0x8, RZ ;  /* 0x05000000f5087989 */ /* 0x000e6800000e00ff */
[----:B------:R-:W2:Y:S01]  /*7370*/  SHFL.UP PT, R206, R10, 0x8, RZ ;  /* 0x050000000ace7989 */ /* 0x000ea200000e00ff */
[----:B------:R-:W-:Y:S01]  /*7380*/  FMUL.FTZ R197, R25, R5 ;  /* 0x0000000519c57220 */ /* 0x000fe20000410000 */
[----:B------:R-:W-:-:S02]  /*7390*/  FADD.FTZ R203, R196, R203 ;  /* 0x000000cbc4cb7221 */ /* 0x000fc40000010000 */
[----:B------:R-:W3:Y:S01]  /*73a0*/  SHFL.UP PT, R200, R9, 0x8, RZ ;  /* 0x0500000009c87989 */ /* 0x000ee200000e00ff */
[----:B------:R-:W-:Y:S01]  /*73b0*/  FADD.FTZ R208, -R197, R208 ;  /* 0x000000d0c5d07221 */ /* 0x000fe20000010100 */
[----:B------:R-:W-:-:S03]  /*73c0*/  FMUL.FTZ R198, R138, -R203 ;  /* 0x800000cb8ac67220 */ /* 0x000fc60000410000 */
[-C--:B------:R-:W-:Y:S01]  /*73d0*/  FMUL.FTZ R202, R138, -R208.reuse ;  /* 0x800000d08aca7220 */ /* 0x080fe20000410000 */
[C---:B------:R-:W-:Y:S01]  /*73e0*/  FFMA.FTZ R201, R139.reuse, R208, R198 ;  /* 0x000000d08bc97223 */ /* 0x040fe200000100c6 */
[----:B------:R-:W-:Y:S01]  /*73f0*/  FMUL.FTZ R198, R26, R5 ;  /* 0x000000051ac67220 */ /* 0x000fe20000410000 */
[----:B------:R-:W-:Y:S01]  /*7400*/  ISETP.GE.AND P3, PT, R120, 0x8, PT ;  /* 0x000000087800780c */ /* 0x000fe20003f66270 */
[----:B------:R-:W-:Y:S01]  /*7410*/  FFMA.FTZ R202, R139, R203, -R202 ;  /* 0x000000cb8bca7223 */ /* 0x000fe200000108ca */
[----:B------:R-:W-:Y:S01]  /*7420*/  FMUL.FTZ R199, R26, R4 ;  /* 0x000000041ac77220 */ /* 0x000fe20000410000 */
[----:B------:R-:W-:Y:S01]  /*7430*/  FADD.FTZ R207, -R198, R201 ;  /* 0x000000c9c6cf7221 */ /* 0x000fe20000010100 */
[----:B0-----:R-:W-:Y:S02]  /*7440*/  FMUL.FTZ R205, R9, R204 ;  /* 0x000000cc09cd7220 */ /* 0x001fe40000410000 */
[----:B------:R-:W-:Y:S01]  /*7450*/  FADD.FTZ R201, R199, R202 ;  /* 0x000000cac7c97221 */ /* 0x000fe20000010000 */
[----:B------:R-:W-:Y:S01]  /*7460*/  FMUL.FTZ R202, R140, -R207 ;  /* 0x800000cf8cca7220 */ /* 0x000fe20000410000 */
[----:B-1----:R-:W-:-:S02]  /*7470*/  FMUL.FTZ R208, R9, R8 ;  /* 0x0000000809d07220 */ /* 0x002fc40000410000 */
[-C--:B------:R-:W-:Y:S01]  /*7480*/  FMUL.FTZ R210, R140, -R201.reuse ;  /* 0x800000c98cd27220 */ /* 0x080fe20000410000 */
[----:B------:R-:W-:Y:S01]  /*7490*/  FFMA.FTZ R202, R141, R201, -R202 ;  /* 0x000000c98dca7223 */ /* 0x000fe200000108ca */
[-C--:B--2---:R-:W-:Y:S01]  /*74a0*/  FMUL.FTZ R203, R9, R206.reuse ;  /* 0x000000ce09cb7220 */ /* 0x084fe20000410000 */
[----:B------:R-:W-:Y:S01]  /*74b0*/  FFMA.FTZ R205, R245, R206, R205 ;  /* 0x000000cef5cd7223 */ /* 0x000fe200000100cd */
        /* <DEDUP_REMOVED lines=8> */
[-C--:B------:R-:W-:Y:S01]  /*7540*/  FMUL.FTZ R201, R165, R13.reuse ;  /* 0x0000000da5c97220 */ /* 0x080fe20000410000 */
[----:B------:R-:W0:Y:S01]  /*7550*/  SHFL.UP PT, R9, R10, 0x10, RZ ;  /* 0x060000000a097989 */ /* 0x000e2200000e00ff */
[----:B------:R-:W-:-:S02]  /*7560*/  FFMA.FTZ R206, R167, -R13, R8 ;  /* 0x8000000da7ce7223 */ /* 0x000fc40000010008 */
[----:B------:R-:W-:Y:S01]  /*7570*/  FFMA.FTZ R205, R167, R12, -R201 ;  /* 0x0000000ca7cd7223 */ /* 0x000fe200000108c9 */
[----:B------:R-:W1:Y:S04]  /*7580*/  SHFL.UP PT, R8, R245, 0x10, RZ ;  /* 0x06000000f5087989 */ /* 0x000e6800000e00ff */
[----:B------:R-:W2:Y:S01]  /*7590*/  SHFL.UP PT, R204, R11, 0x10, RZ ;  /* 0x060000000bcc7989 */ /* 0x000ea200000e00ff */
[----:B------:R-:W-:Y:S01]  /*75a0*/  FMUL.FTZ R209, R185, -R205 ;  /* 0x800000cdb9d17220 */ /* 0x000fe20000410000 */
[----:B------:R-:W-:Y:S02]  /*75b0*/  FFMA.FTZ R211, R141, R207, R210 ;  /* 0x000000cf8dd37223 */ /* 0x000fe400000100d2 */
[----:B------:R-:W3:Y:S01]  /*75c0*/  SHFL.UP PT, R203, R220, 0x10, RZ ;  /* 0x06000000dccb7989 */ /* 0x000ee200000e00ff */
[----:B------:R-:W-:Y:S01]  /*75d0*/  FMUL.FTZ R207, R185, -R206 ;  /* 0x800000ceb9cf7220 */ /* 0x000fe20000410000 */
[C---:B------:R-:W-:Y:S01]  /*75e0*/  FMUL.FTZ R200, R27.reuse, R5 ;  /* 0x000000051bc87220 */ /* 0x040fe20000410000 */
[----:B------:R-:W-:Y:S01]  /*75f0*/  FMUL.FTZ R201, R27, R4 ;  /* 0x000000041bc97220 */ /* 0x000fe20000410000 */
[C---:B------:R-:W-:Y:S01]  /*7600*/  FFMA.FTZ R209, R186.reuse, R206, R209 ;  /* 0x000000cebad17223 */ /* 0x040fe200000100d1 */
[----:B------:R-:W-:Y:S01]  /*7610*/  FFMA.FTZ R207, R186, R205, -R207 ;  /* 0x000000cdbacf7223 */ /* 0x000fe200000108cf */
[----:B------:R-:W-:Y:S01]  /*7620*/  FADD.FTZ R211, -R200, R211 ;  /* 0x000000d3c8d37221 */ /* 0x000fe20000010100 */
[----:B------:R-:W-:Y:S01]  /*7630*/  FADD.FTZ R205, R201, R202 ;  /* 0x000000cac9cd7221 */ /* 0x000fe20000010000 */
[C---:B------:R-:W-:Y:S01]  /*7640*/  FMUL.FTZ R202, R136.reuse, -R209 ;  /* 0x800000d188ca7220 */ /* 0x040fe20000410000 */
[----:B------:R-:W-:Y:S01]  /*7650*/  FMUL.FTZ R206, R136, -R207 ;  /* 0x800000cf88ce7220 */ /* 0x000fe20000410000 */
[----:B------:R-:W-:-:S02]  /*7660*/  FMUL.FTZ R208, R142, -R211 ;  /* 0x800000d38ed07220 */ /* 0x000fc40000410000 */
[----:B------:R-:W-:Y:S01]  /*7670*/  FFMA.FTZ R202, R137, R207, -R202 ;  /* 0x000000cf89ca7223 */ /* 0x000fe200000108ca */
[----:B------:R-:W-:Y:S01]  /*7680*/  ISETP.GE.AND P3, PT, R120, 0x10, PT ;  /* 0x000000107800780c */ /* 0x000fe20003f66270 */
[-C--:B------:R-:W-:Y:S01]  /*7690*/  FMUL.FTZ R212, R142, -R205.reuse ;  /* 0x800000cd8ed47220 */ /* 0x080fe20000410000 */
[----:B------:R-:W-:Y:S01]  /*76a0*/  FFMA.FTZ R210, R143, R205, -R208 ;  /* 0x000000cd8fd27223 */ /* 0x000fe200000108d0 */
[----:B------:R-:W-:Y:S01]  /*76b0*/  FFMA.FTZ R206, R137, R209, R206 ;  /* 0x000000d189ce7223 */ /* 0x000fe200000100ce */
[----:B------:R-:W-:Y:S01]  /*76c0*/  FMUL.FTZ R205, R138, -R202 ;  /* 0x800000ca8acd7220 */ /* 0x000fe20000410000 */
[----:B0-----:R-:W-:Y:S02]  /*76d0*/  FMUL.FTZ R224, R220, R9 ;  /* 0x00000009dce07220 */ /* 0x001fe40000410000 */
[-C--:B------:R-:W-:Y:S01]  /*76e0*/  FMUL.FTZ R208, R138, -R206.reuse ;  /* 0x800000ce8ad07220 */ /* 0x080fe20000410000 */
[----:B------:R-:W-:Y:S01]  /*76f0*/  FFMA.FTZ R207, R139, R206, R205 ;  /* 0x000000ce8bcf7223 */ /* 0x000fe200000100cd */
[C---:B-1----:R-:W-:Y:S01]  /*7700*/  FMUL.FTZ R206, R220.reuse, R8 ;  /* 0x00000008dcce7220 */ /* 0x042fe20000410000 */
[-C--:B--2---:R-:W-:Y:S01]  /*7710*/  FFMA.FTZ R224, R245, R204.reuse, -R224 ;  /* 0x000000ccf5e07223 */ /* 0x084fe200000108e0 */
[C---:B------:R-:W-:Y:S01]  /*7720*/  FMUL.FTZ R204, R220.reuse, R204 ;  /* 0x000000ccdccc7220 */ /* 0x040fe20000410000 */
[----:B---3--:R-:W-:Y:S01]  /*7730*/  FMUL.FTZ R205, R220, R203 ;  /* 0x000000cbdccd7220 */ /* 0x008fe20000410000 */
[----:B------:R-:W-:Y:S01]  /*7740*/  FFMA.FTZ R208, R139, R202, -R208 ;  /* 0x000000ca8bd07223 */ /* 0x000fe200000108d0 */
[----:B------:R-:W-:Y:S01]  /*7750*/  FFMA.FTZ R211, R143, R211, R212 ;  /* 0x000000d38fd37223 */ /* 0x000fe200000100d4 */
[C---:B------:R-:W-:Y:S01]  /*7760*/  FMUL.FTZ R202, R28.reuse, R5 ;  /* 0x000000051cca7220 */ /* 0x040fe20000410000 */
[C---:B------:R-:W-:Y:S01]  /*7770*/  FFMA.FTZ R221, R245.reuse, R203, R206 ;  /* 0x000000cbf5dd7223 */ /* 0x040fe200000100ce */
[C---:B------:R-:W-:Y:S01]  /*7780*/  FFMA.FTZ R9, R245.reuse, R9, R204 ;  /* 0x00000009f5097223 */ /* 0x040fe200000100cc */
[----:B------:R-:W-:Y:S01]  /*7790*/  FMUL.FTZ R203, R28, R4 ;  /* 0x000000041ccb7220 */ /* 0x000fe20000410000 */
[----:B------:R-:W-:Y:S01]  /*77a0*/  @P3 FFMA.FTZ R245, R245, R8, -R205 ;  /* 0x00000008f5f53223 */ /* 0x000fe200000108cd */
[----:B------:R-:W-:Y:S01]  /*77b0*/  FMUL.FTZ R8, R140, -R208 ;  /* 0x800000d08c087220 */ /* 0x000fe20000410000 */
[----:B------:R-:W-:Y:S01]  /*77c0*/  FADD.FTZ R211, -R202, R211 ;  /* 0x000000d3cad37221 */ /* 0x000fe20000010100 */
[----:B------:R-:W-:Y:S01]  /*77d0*/  FADD.FTZ R210, R203, R210 ;  /* 0x000000d2cbd27221 */ /* 0x000fe20000010000 */
[-C--:B------:R-:W-:Y:S01]  /*77e0*/  FMUL.FTZ R205, R140, -R207.reuse ;  /* 0x800000cf8ccd7220 */ /* 0x080fe20000410000 */
[C---:B------:R-:W-:Y:S01]  /*77f0*/  FFMA.FTZ R8, R141.reuse, R207, R8 ;  /* 0x000000cf8d087223 */ /* 0x040fe20000010008 */
[CC--:B------:R-:W-:Y:S01]  /*7800*/  FMUL.FTZ R204, R144.reuse, -R211.reuse ;  /* 0x800000d390cc7220 */ /* 0x0c0fe20000410000 */
[----:B------:R-:W-:Y:S01]  /*7810*/  FMUL.FTZ R212, R144, -R210 ;  /* 0x800000d290d47220 */ /* 0x000fe20000410000 */
[----:B------:R-:W-:Y:S01]  /*7820*/  FFMA.FTZ R208, R141, R208, -R205 ;  /* 0x000000d08dd07223 */ /* 0x000fe200000108cd */
[C---:B------:R-:W-:Y:S01]  /*7830*/  FMUL.FTZ R206, R142.reuse, -R8 ;  /* 0x800000088ece7220 */ /* 0x040fe20000410000 */
[C---:B------:R-:W-:Y:S01]  /*7840*/  FFMA.FTZ R210, R145.reuse, R210, -R204 ;  /* 0x000000d291d27223 */ /* 0x040fe200000108cc */
[----:B------:R-:W-:Y:S01]  /*7850*/  FFMA.FTZ R211, R145, R211, R212 ;  /* 0x000000d391d37223 */ /* 0x000fe200000100d4 */
[----:B------:R-:W-:Y:S01]  /*7860*/  FMUL.FTZ R204, R29, R5 ;  /* 0x000000051dcc7220 */ /* 0x000fe20000410000 */
[----:B------:R-:W-:Y:S01]  /*7870*/  FFMA.FTZ R206, R143, R208, -R206 ;  /* 0x000000d08fce7223 */ /* 0x000fe200000108ce */
[----:B------:R-:W-:Y:S01]  /*7880*/  FMUL.FTZ R205, R29, R4 ;  /* 0x000000041dcd7220 */ /* 0x000fe20000410000 */
[----:B------:R-:W-:Y:S01]  /*7890*/  FMUL.FTZ R208, R142, -R208 ;  /* 0x800000d08ed07220 */ /* 0x000fe20000410000 */
[----:B------:R-:W-:-:S02]  /*78a0*/  FADD.FTZ R211, -R204, R211 ;  /* 0x000000d3ccd37221 */ /* 0x000fc40000010100 */
[----:B------:R-:W-:Y:S01]  /*78b0*/  FADD.FTZ R210, R205, R210 ;  /* 0x000000d2cdd27221 */ /* 0x000fe20000010000 */
[----:B------:R-:W-:Y:S01]  /*78c0*/  FFMA.FTZ R208, R143, R8, R208 ;  /* 0x000000088fd07223 */ /* 0x000fe200000100d0 */
[CC--:B------:R-:W-:Y:S02]  /*78d0*/  FMUL.FTZ R8, R146.reuse, -R211.reuse ;  /* 0x800000d392087220 */ /* 0x0c0fe40000410000 */
[-C--:B------:R-:W-:Y:S02]  /*78e0*/  FMUL.FTZ R212, R146, -R210.reuse ;  /* 0x800000d292d47220 */ /* 0x080fe40000410000 */
[C---:B------:R-:W-:Y:S01]  /*78f0*/  FFMA.FTZ R210, R147.reuse, R210, -R8 ;  /* 0x000000d293d27223 */ /* 0x040fe20000010808 */
[C---:B------:R-:W-:Y:S01]  /*7900*/  FMUL.FTZ R8, R144.reuse, -R208 ;  /* 0x800000d090087220 */ /* 0x040fe20000410000 */
[-C--:B------:R-:W-:Y:S01]  /*7910*/  FMUL.FTZ R207, R144, -R206.reuse ;  /* 0x800000ce90cf7220 */ /* 0x080fe20000410000 */
[----:B------:R-:W-:Y:S02]  /*7920*/  FFMA.FTZ R211, R147, R211, R212 ;  /* 0x000000d393d37223 */ /* 0x000fe400000100d4 */
[C---:B------:R-:W-:Y:S01]  /*7930*/  FFMA.FTZ R8, R145.reuse, R206, -R8 ;  /* 0x000000ce91087223 */ /* 0x040fe20000010808 */
[C---:B------:R-:W-:Y:S01]  /*7940*/  FMUL.FTZ R206, R30.reuse, R5 ;  /* 0x000000051ece7220 */ /* 0x040fe20000410000 */
[----:B------:R-:W-:Y:S01]  /*7950*/  FFMA.FTZ R208, R145, R208, R207 ;  /* 0x000000d091d07223 */ /* 0x000fe200000100cf */
[----:B------:R-:W-:-:S02]  /*7960*/  FMUL.FTZ R207, R30, R4 ;  /* 0x000000041ecf7220 */ /* 0x000fc40000410000 */
[----:B------:R-:W-:Y:S02]  /*7970*/  FADD.FTZ R211, -R206, R211 ;  /* 0x000000d3ced37221 */ /* 0x000fe40000010100 */
[----:B------:R-:W-:Y:S02]  /*7980*/  FADD.FTZ R210, R207, R210 ;  /* 0x000000d2cfd27221 */ /* 0x000fe40000010000 */
[CC--:B------:R-:W-:Y:S02]  /*7990*/  FMUL.FTZ R212, R148.reuse, -R211.reuse ;  /* 0x800000d394d47220 */ /* 0x0c0fe40000410000 */
[-C--:B------:R-:W-:Y:S02]  /*79a0*/  FMUL.FTZ R214, R148, -R210.reuse ;  /* 0x800000d294d67220 */ /* 0x080fe40000410000 */
[C---:B------:R-:W-:Y:S01]  /*79b0*/  FFMA.FTZ R212, R149.reuse, R210, -R212 ;  /* 0x000000d295d47223 */ /* 0x040fe200000108d4 */
[C---:B------:R-:W-:Y:S01]  /*79c0*/  FMUL.FTZ R210, R146.reuse, -R208 ;  /* 0x800000d092d27220 */ /* 0x040fe20000410000 */
[----:B------:R-:W-:Y:S01]  /*79d0*/  FMUL.FTZ R209, R146, -R8 ;  /* 0x8000000892d17220 */ /* 0x000fe20000410000 */
[----:B------:R-:W-:-:S02]  /*79e0*/  FFMA.FTZ R211, R149, R211, R214 ;  /* 0x000000d395d37223 */ /* 0x000fc400000100d6 */
[C---:B------:R-:W-:Y:S01]  /*79f0*/  FFMA.FTZ R210, R147.reuse, R8, -R210 ;  /* 0x0000000893d27223 */ /* 0x040fe200000108d2 */
[----:B------:R-:W-:Y:S01]  /*7a00*/  FFMA.FTZ R8, R147, R208, R209 ;  /* 0x000000d093087223 */ /* 0x000fe200000100d1 */
[C---:B------:R-:W-:Y:S01]  /*7a10*/  FMUL.FTZ R208, R31.reuse, R5 ;  /* 0x000000051fd07220 */ /* 0x040fe20000410000 */
[----:B------:R-:W-:-:S03]  /*7a20*/  FMUL.FTZ R209, R31, R4 ;  /* 0x000000041fd17220 */ /* 0x000fc60000410000 */
[----:B------:R-:W-:Y:S01]  /*7a30*/  FADD.FTZ R211, -R208, R211 ;  /* 0x000000d3d0d37221 */ /* 0x000fe20000010100 */
[----:B------:R-:W-:-:S03]  /*7a40*/  FADD.FTZ R212, R209, R212 ;  /* 0x000000d4d1d47221 */ /* 0x000fc60000010000 */
[C---:B------:R-:W-:Y:S01]  /*7a50*/  FMUL.FTZ R214, R150.reuse, -R211 ;  /* 0x800000d396d67220 */ /* 0x040fe20000410000 */
[----:B------:R-:W-:-:S03]  /*7a60*/  FMUL.FTZ R218, R150, -R212 ;  /* 0x800000d496da7220 */ /* 0x000fc60000410000 */
[C---:B------:R-:W-:Y:S01]  /*7a70*/  FFMA.FTZ R214, R151.reuse, R212, -R214 ;  /* 0x000000d497d67223 */ /* 0x040fe200000108d6 */
[----:B------:R-:W-:Y:S01]  /*7a80*/  FFMA.FTZ R213, R151, R211, R218 ;  /* 0x000000d397d57223 */ /* 0x000fe200000100da */
[C---:B------:R-:W-:Y:S01]  /*7a90*/  FMUL.FTZ R212, R148.reuse, -R8 ;  /* 0x8000000894d47220 */ /* 0x040fe20000410000 */
[----:B------:R-:W-:-:S03]  /*7aa0*/  FMUL.FTZ R211, R148, -R210 ;  /* 0x800000d294d37220 */ /* 0x000fc60000410000 */
        /* <DEDUP_REMOVED lines=40> */
[----:B------:R-:W-:Y:S01]  /*7d30*/  FADD.FTZ R244, R219, R244 ;  /* 0x000000f4dbf47221 */ /* 0x000fe20000010000 */
[----:B------:R-:W-:-:S03]  /*7d40*/  FADD.FTZ R247, -R218, R247 ;  /* 0x000000f7daf77221 */ /* 0x000fc60000010100 */
[C---:B------:R-:W-:Y:S01]  /*7d50*/  FMUL.FTZ R248, R158.reuse, -R244 ;  /* 0x800000f49ef87220 */ /* 0x040fe20000410000 */
[----:B------:R-:W-:-:S03]  /*7d60*/  FMUL.FTZ R246, R158, -R247 ;  /* 0x800000f79ef67220 */ /* 0x000fc60000410000 */
[C---:B------:R-:W-:Y:S01]  /*7d70*/  FFMA.FTZ R247, R159.reuse, R247, R248 ;  /* 0x000000f79ff77223 */ /* 0x040fe200000100f8 */
[----:B------:R-:W-:Y:S01]  /*7d80*/  FFMA.FTZ R246, R159, R244, -R246 ;  /* 0x000000f49ff67223 */ /* 0x000fe200000108f6 */
[----:B------:R-:W-:Y:S01]  /*7d90*/  FSEL R248, R220, R221, !P3 ;  /* 0x000000dddcf87208 */ /* 0x000fe20005800000 */
[C---:B------:R-:W-:Y:S01]  /*7da0*/  FMUL.FTZ R244, R156.reuse, -R222 ;  /* 0x800000de9cf47220 */ /* 0x040fe20000410000 */
[-C--:B------:R-:W-:Y:S01]  /*7db0*/  FMUL.FTZ R249, R156, -R8.reuse ;  /* 0x800000089cf97220 */ /* 0x080fe20000410000 */
[----:B----4-:R-:W-:Y:S01]  /*7dc0*/  SHFL.IDX PT, R7, R7, RZ, 0x1f ;  /* 0x00001fff07077589 */ /* 0x010fe200000e0000 */
[----:B------:R-:W-:Y:S01]  /*7dd0*/  FMUL.FTZ R220, R36, R5 ;  /* 0x0000000524dc7220 */ /* 0x000fe20000410000 */
[C---:B------:R-:W-:Y:S02]  /*7de0*/  FFMA.FTZ R8, R157.reuse, R8, -R244 ;  /* 0x000000089d087223 */ /* 0x040fe400000108f4 */
[----:B------:R-:W0:Y:S01]  /*7df0*/  SHFL.UP PT, R248, R248, 0x1, RZ ;  /* 0x04200000f8f87989 */ /* 0x000e2200000e00ff */
[----:B------:R-:W-:-:S03]  /*7e00*/  FFMA.FTZ R222, R157, R222, R249 ;  /* 0x000000de9dde7223 */ /* 0x000fc600000100f9 */
[----:B------:R1:W2:Y:S01]  /*7e10*/  SHFL.IDX PT, R244, R6, RZ, 0x1f ;  /* 0x00001fff06f47589 */ /* 0x0002a200000e0000 */
[----:B------:R-:W-:Y:S01]  /*7e20*/  FMUL.FTZ R221, R36, R4 ;  /* 0x0000000424dd7220 */ /* 0x000fe20000410000 */
[----:B------:R-:W-:Y:S02]  /*7e30*/  FADD.FTZ R249, -R220, R247 ;  /* 0x000000f7dcf97221 */ /* 0x000fe40000010100 */
[----:B------:R3:W4:Y:S01]  /*7e40*/  SHFL.UP PT, R250, R245, 0x1, RZ ;  /* 0x04200000f5fa7989 */ /* 0x00072200000e00ff */
[----:B------:R-:W-:Y:S01]  /*7e50*/  FADD.FTZ R247, R221, R246 ;  /* 0x000000f6ddf77221 */ /* 0x000fe20000010000 */
[----:B------:R-:W-:Y:S01]  /*7e60*/  FMUL.FTZ R251, R160, -R249 ;  /* 0x800000f9a0fb7220 */ /* 0x000fe20000410000 */
[----:B-1----:R-:W-:Y:S02]  /*7e70*/  FMUL.FTZ R6, R158, -R8 ;  /* 0x800000089e067220 */ /* 0x002fe40000410000 */
[-C--:B------:R-:W-:Y:S01]  /*7e80*/  FMUL.FTZ R246, R160, -R247.reuse ;  /* 0x800000f7a0f67220 */ /* 0x080fe20000410000 */
[----:B------:R-:W-:Y:S01]  /*7e90*/  FFMA.FTZ R247, R162, R247, -R251 ;  /* 0x000000f7a2f77223 */ /* 0x000fe200000108fb */
[-C--:B------:R-:W-:Y:S01]  /*7ea0*/  FMUL.FTZ R251, R158, -R222.reuse ;  /* 0x800000de9efb7220 */ /* 0x080fe20000410000 */
[----:B------:R-:W-:Y:S01]  /*7eb0*/  FFMA.FTZ R6, R159, R222, R6 ;  /* 0x000000de9f067223 */ /* 0x000fe20000010006 */
[----:B------:R-:W-:Y:S01]  /*7ec0*/  @P3 FADD.FTZ R10, R10, R9 ;  /* 0x000000090a0a3221 */ /* 0x000fe20000010000 */
[----:B------:R-:W-:Y:S01]  /*7ed0*/  @P3 FADD.FTZ R11, R11, R224 ;  /* 0x000000e00b0b3221 */ /* 0x000fe20000010000 */
[----:B------:R-:W-:Y:S01]  /*7ee0*/  FFMA.FTZ R251, R159, R8, -R251 ;  /* 0x000000089ffb7223 */ /* 0x000fe200000108fb */
[----:B------:R-:W-:Y:S01]  /*7ef0*/  FMUL.FTZ R9, R160, -R6 ;  /* 0x80000006a0097220 */ /* 0x000fe20000410000 */
[----:B------:R-:W-:Y:S01]  /*7f00*/  ISETP.NE.AND P3, PT, R217, 0x1f, PT ;  /* 0x0000001fd900780c */ /* 0x000fe20003f65270 */
[----:B------:R-:W-:Y:S01]  /*7f10*/  FFMA.FTZ R249, R162, R249, R246 ;  /* 0x000000f9a2f97223 */ /* 0x000fe200000100f6 */
[----:B---3--:R-:W-:Y:S01]  /*7f20*/  FMUL.FTZ R245, R160, -R251 ;  /* 0x800000fba0f57220 */ /* 0x008fe20000410000 */
[C---:B------:R-:W-:Y:S01]  /*7f30*/  FMUL.FTZ R222, R0.reuse, R4 ;  /* 0x0000000400de7220 */ /* 0x040fe20000410000 */
[----:B------:R-:W-:Y:S01]  /*7f40*/  FMUL.FTZ R224, R0, R5 ;  /* 0x0000000500e07220 */ /* 0x000fe20000410000 */
[----:B------:R-:W-:Y:S01]  /*7f50*/  FFMA.FTZ R246, R162, R251, -R9 ;  /* 0x000000fba2f67223 */ /* 0x000fe20000010809 */
[CC--:B0-----:R-:W-:Y:S01]  /*7f60*/  FMUL.FTZ R9, R248.reuse, R7.reuse ;  /* 0x00000007f8097220 */ /* 0x0c1fe20000410000 */
[----:B--2---:R-:W-:Y:S01]  /*7f70*/  FMUL.FTZ R248, R248, R244 ;  /* 0x000000f4f8f87220 */ /* 0x004fe20000410000 */
[----:B------:R-:W-:Y:S01]  /*7f80*/  FFMA.FTZ R245, R162, R6, R245 ;  /* 0x00000006a2f57223 */ /* 0x000fe200000100f5 */
[----:B------:R-:W-:Y:S01]  /*7f90*/  FADD.FTZ R247, R222, R247 ;  /* 0x000000f7def77221 */ /* 0x000fe20000010000 */
[----:B------:R-:W-:Y:S01]  /*7fa0*/  FADD.FTZ R249, -R224, R249 ;  /* 0x000000f9e0f97221 */ /* 0x000fe20000010100 */
[C---:B----4-:R-:W-:Y:S01]  /*7fb0*/  FFMA.FTZ R6, R250.reuse, R244, -R9 ;  /* 0x000000f4fa067223 */ /* 0x050fe20000010809 */
[----:B------:R-:W-:Y:S01]  /*7fc0*/  FFMA.FTZ R9, R250, R7, R248 ;  /* 0x00000007fa097223 */ /* 0x000fe200000100f8 */
[----:B------:R-:W0:Y:S01]  /*7fd0*/  SHFL.UP PT, R11, R11, 0x1, RZ ;  /* 0x042000000b0b7989 */ /* 0x000e2200000e00ff */
[----:B------:R-:W-:Y:S01]  /*7fe0*/  ULEA UR44, UR6, UR16, 0x4 ;  /* 0x00000010062c7291 */ /* 0x000fe2000f8e203f */
[----:B------:R-:W-:Y:S02]  /*7ff0*/  BSSY B0, `(.L_x_13376) ;  /* 0x0000012000007945 */ /* 0x000fe40003800000 */
[----:B------:R-:W1:Y:S04]  /*8000*/  SHFL.UP PT, R10, R10, 0x1, RZ ;  /* 0x042000000a0a7989 */ /* 0x000e6800000e00ff */
[----:B------:R2:W3:Y:S04]  /*8010*/  SHFL.DOWN PT, R5, R246, 0x1, 0x1f ;  /* 0x08201f00f6057f89 */ /* 0x0004e800000e0000 */
[----:B------:R2:W4:Y:S04]  /*8020*/  SHFL.DOWN PT, R4, R245, 0x1, 0x1f ;  /* 0x08201f00f5047f89 */ /* 0x00052800000e0000 */
[----:B------:R2:W0:Y:S04]  /*8030*/  SHFL.DOWN PT, R248, R247, 0x1, 0x1f ;  /* 0x08201f00f7f87f89 */ /* 0x00042800000e0000 */
[----:B------:R2:W0:Y:S01]  /*8040*/  SHFL.DOWN PT, R250, R249, 0x1, 0x1f ;  /* 0x08201f00f9fa7f89 */ /* 0x00042200000e0000 */
[----:B------:R-:W-:Y:S05]  /*8050*/  @!P3 BRA `(.L_x_13377) ;  /* 0x00000000002cb947 */ /* 0x000fea0003800000 */
[----:B0-----:R-:W-:-:S04]  /*8060*/  FMUL.FTZ R251, R245, R250 ;  /* 0x000000faf5fb7220 */ /* 0x001fc80000410000 */
[CC--:B------:R-:W-:Y:S01]  /*8070*/  FFMA.FTZ R8, R246.reuse, R248.reuse, -R251 ;  /* 0x000000f8f6087223 */ /* 0x0c0fe200000108fb */
[C---:B------:R-:W-:Y:S01]  /*8080*/  FMUL.FTZ R251, R245.reuse, R248 ;  /* 0x000000f8f5fb7220 */ /* 0x040fe20000410000 */
[----:B----4-:R-:W-:Y:S01]  /*8090*/  FMUL.FTZ R248, R245, R4 ;  /* 0x00000004f5f87220 */ /* 0x010fe20000410000 */
[----:B--23--:R-:W-:Y:S01]  /*80a0*/  FMUL.FTZ R245, R5, R245 ;  /* 0x000000f505f57220 */ /* 0x00cfe20000410000 */
[----:B------:R-:W-:Y:S01]  /*80b0*/  FADD.FTZ R247, R247, R8 ;  /* 0x00000008f7f77221 */ /* 0x000fe20000010000 */
[C---:B------:R-:W-:Y:S01]  /*80c0*/  FFMA.FTZ R250, R246.reuse, R250, R251 ;  /* 0x000000faf6fa7223 */ /* 0x040fe200000100fb */
[----:B------:R-:W-:Y:S01]  /*80d0*/  FFMA.FTZ R248, R5, R246, -R248 ;  /* 0x000000f605f87223 */ /* 0x000fe200000108f8 */
[----:B------:R-:W-:Y:S02]  /*80e0*/  FFMA.FTZ R245, R246, R4, R245 ;  /* 0x00000004f6f57223 */ /* 0x000fe400000100f5 */
[----:B------:R-:W-:Y:S02]  /*80f0*/  FADD.FTZ R249, R249, R250 ;  /* 0x000000faf9f97221 */ /* 0x000fe40000010000 */
[----:B------:R-:W-:-:S07]  /*8100*/  MOV R246, R248 ;  /* 0x000000f800f67202 */ /* 0x000fce0000000f00 */
.L_x_13377:
[----:B------:R-:W-:Y:S05]  /*8110*/  BSYNC B0 ;  /* 0x0000000000007941 */ /* 0x000fea0003800000 */
.L_x_13376:
[----:B----4-:R-:W-:Y:S01]  /*8120*/  MOV R4, UR17 ;  /* 0x0000001100047c02 */ /* 0x010fe20008000f00 */
[----:B0-----:R-:W-:Y:S01]  /*8130*/  @P2 FADD.FTZ R244, R11, R6 ;  /* 0x000000060bf42221 */ /* 0x001fe20000010000 */
[----:B-1----:R-:W-:Y:S01]  /*8140*/  @P2 FADD.FTZ R7, R10, R9 ;  /* 0x000000090a072221 */ /* 0x002fe20000010000 */
[----:B------:R-:W-:Y:S01]  /*8150*/  ISETP.GT.U32.AND P2, PT, R217, 0x1d, PT ;  /* 0x0000001dd900780c */ /* 0x000fe20003f44070 */
[----:B------:R0:W1:Y:S01]  /*8160*/  SHFL.DOWN PT, R9, R246, 0x2, 0x1f ;  /* 0x08401f00f6097f89 */ /* 0x00006200000e0000 */
[----:B------:R-:W-:Y:S01]  /*8170*/  ISETP.GE.OR P0, PT, R4, UR13, P0 ;  /* 0x0000000d04007c0c */ /* 0x000fe20008706670 */
[C---:B---3--:R-:W-:Y:S01]  /*8180*/  FMUL.FTZ R5, R3.reuse, R244 ;  /* 0x000000f403057220 */ /* 0x048fe20000410000 */
[----:B------:R-:W-:Y:S01]  /*8190*/  HFMA2.MMA R4, -RZ, RZ, 1.875, 0 ;  /* 0x3f800000ff047435 */ /* 0x000fe200000001ff */
[-C--:B------:R-:W-:Y:S01]  /*81a0*/  FMUL.FTZ R3, R3, R7.reuse ;  /* 0x0000000703037220 */ /* 0x080fe20000410000 */
[----:B------:R0:W3:Y:S01]  /*81b0*/  SHFL.DOWN PT, R8, R245, 0x2, 0x1f ;  /* 0x08401f00f5087f89 */ /* 0x0000e200000e0000 */
[----:B------:R-:W-:Y:S01]  /*81c0*/  FFMA.FTZ R248, R2, R7, R5 ;  /* 0x0000000702f87223 */ /* 0x000fe20000010005 */
[----:B------:R-:W-:-:S02]  /*81d0*/  MOV R5, RZ ;  /* 0x000000ff00057202 */ /* 0x000fc40000000f00 */
[----:B------:R-:W-:Y:S01]  /*81e0*/  CS2R R6, SRZ ;  /* 0x0000000000067805 */ /* 0x000fe2000001ff00 */
[----:B------:R0:W4:Y:S01]  /*81f0*/  SHFL.DOWN PT, R250, R247, 0x2, 0x1f ;  /* 0x08401f00f7fa7f89 */ /* 0x00012200000e0000 */
[----:B------:R-:W-:Y:S03]  /*8200*/  BSSY B0, `(.L_x_13378) ;  /* 0x000000f000007945 */ /* 0x000fe60003800000 */
[----:B------:R0:W0:Y:S04]  /*8210*/  SHFL.DOWN PT, R252, R249, 0x2, 0x1f ;  /* 0x08401f00f9fc7f89 */ /* 0x00002800000e0000 */
[----:B------:R-:W0:Y:S01]  /*8220*/  @!P0 LDS.128 R4, [UR44+0x3650] ;  /* 0x0036502cff048984 */ /* 0x000e220008000c00 */
[----:B------:R-:W-:Y:S05]  /*8230*/  @P2 BRA `(.L_x_13379) ;  /* 0x00000000002c2947 */ /* 0x000fea0003800000 */
[----:B0-----:R-:W-:-:S04]  /*8240*/  FMUL.FTZ R11, R245, R252 ;  /* 0x000000fcf50b7220 */ /* 0x001fc80000410000 */
[CC--:B----4-:R-:W-:Y:S01]  /*8250*/  FFMA.FTZ R10, R246.reuse, R250.reuse, -R11 ;  /* 0x000000faf60a7223 */ /* 0x0d0fe2000001080b */
[C---:B------:R-:W-:Y:S01]  /*8260*/  FMUL.FTZ R11, R245.reuse, R250 ;  /* 0x000000faf50b7220 */ /* 0x040fe20000410000 */
[C---:B---3--:R-:W-:Y:S01]  /*8270*/  FMUL.FTZ R250, R245.reuse, R8 ;  /* 0x00000008f5fa7220 */ /* 0x048fe20000410000 */
[-C--:B-12---:R-:W-:Y:S01]  /*8280*/  FMUL.FTZ R245, R245, R9.reuse ;  /* 0x00000009f5f57220 */ /* 0x086fe20000410000 */
[----:B------:R-:W-:Y:S01]  /*8290*/  FADD.FTZ R247, R247, R10 ;  /* 0x0000000af7f77221 */ /* 0x000fe20000010000 */
[C---:B------:R-:W-:Y:S01]  /*82a0*/  FFMA.FTZ R252, R246.reuse, R252, R11 ;  /* 0x000000fcf6fc7223 */ /* 0x040fe2000001000b */
[C---:B------:R-:W-:Y:S01]  /*82b0*/  FFMA.FTZ R250, R246.reuse, R9, -R250 ;  /* 0x00000009f6fa7223 */ /* 0x040fe200000108fa */
[----:B------:R-:W-:Y:S02]  /*82c0*/  FFMA.FTZ R245, R246, R8, R245 ;  /* 0x00000008f6f57223 */ /* 0x000fe400000100f5 */
[----:B------:R-:W-:Y:S02]  /*82d0*/  FADD.FTZ R249, R249, R252 ;  /* 0x000000fcf9f97221 */ /* 0x000fe40000010000 */
[----:B------:R-:W-:-:S07]  /*82e0*/  MOV R246, R250 ;  /* 0x000000fa00f67202 */ /* 0x000fce0000000f00 */
.L_x_13379:
[----:B------:R-:W-:Y:S05]  /*82f0*/  BSYNC B0 ;  /* 0x0000000000007941 */ /* 0x000fea0003800000 */
.L_x_13378:
[----:B------:R-:W-:Y:S01]  /*8300*/  ISETP.GT.U32.AND P0, PT, R217, 0x1b, PT ;  /* 0x0000001bd900780c */ /* 0x000fe20003f04070 */
[----:B-1----:R1:W1:Y:S01]  /*8310*/  SHFL.DOWN PT, R9, R246, 0x4, 0x1f ;  /* 0x08801f00f6097f89 */ /* 0x00226200000e0000 */
[----:B------:R-:W-:Y:S03]  /*8320*/  BSSY B0, `(.L_x_13380) ;  /* 0x0000010000007945 */ /* 0x000fe60003800000 */
[----:B---3--:R3:W1:Y:S04]  /*8330*/  SHFL.DOWN PT, R8, R245, 0x4, 0x1f ;  /* 0x08801f00f5087f89 */ /* 0x00866800000e0000 */
[----:B----4-:R3:W4:Y:S04]  /*8340*/  SHFL.DOWN PT, R250, R247, 0x4, 0x1f ;  /* 0x08801f00f7fa7f89 */ /* 0x01072800000e0000 */
[----:B0-----:R3:W0:Y:S01]  /*8350*/  SHFL.DOWN PT, R252, R249, 0x4, 0x1f ;  /* 0x08801f00f9fc7f89 */ /* 0x00162200000e0000 */
[----:B------:R-:W-:Y:S05]  /*8360*/  @P0 BRA `(.L_x_13381) ;  /* 0x00000000002c0947 */ /* 0x000fea0003800000 */
[----:B0-----:R-:W-:-:S04]  /*8370*/  FMUL.FTZ R11, R245, R252 ;  /* 0x000000fcf50b7220 */ /* 0x001fc80000410000 */
[CC--:B----4-:R-:W-:Y:S01]  /*8380*/  FFMA.FTZ R10, R246.reuse, R250.reuse, -R11 ;  /* 0x000000faf60a7223 */ /* 0x0d0fe2000001080b */
[C---:B------:R-:W-:Y:S01]  /*8390*/  FMUL.FTZ R11, R245.reuse, R250 ;  /* 0x000000faf50b7220 */ /* 0x040fe20000410000 */
[C---:B-1----:R-:W-:Y:S01]  /*83a0*/  FMUL.FTZ R250, R245.reuse, R8 ;  /* 0x00000008f5fa7220 */ /* 0x042fe20000410000 */
[-C--:B--23--:R-:W-:Y:S01]  /*83b0*/  FMUL.FTZ R245, R245, R9.reuse ;  /* 0x00000009f5f57220 */ /* 0x08cfe20000410000 */
[----:B------:R-:W-:Y:S01]  /*83c0*/  FADD.FTZ R247, R247, R10 ;  /* 0x0000000af7f77221 */ /* 0x000fe20000010000 */
[C---:B------:R-:W-:Y:S01]  /*83d0*/  FFMA.FTZ R252, R246.reuse, R252, R11 ;  /* 0x000000fcf6fc7223 */ /* 0x040fe2000001000b */
[C---:B------:R-:W-:Y:S01]  /*83e0*/  FFMA.FTZ R250, R246.reuse, R9, -R250 ;  /* 0x00000009f6fa7223 */ /* 0x040fe200000108fa */
[----:B------:R-:W-:Y:S02]  /*83f0*/  FFMA.FTZ R245, R246, R8, R245 ;  /* 0x00000008f6f57223 */ /* 0x000fe400000100f5 */
[----:B------:R-:W-:Y:S02]  /*8400*/  FADD.FTZ R249, R249, R252 ;  /* 0x000000fcf9f97221 */ /* 0x000fe40000010000 */
[----:B------:R-:W-:-:S07]  /*8410*/  MOV R246, R250 ;  /* 0x000000fa00f67202 */ /* 0x000fce0000000f00 */
.L_x_13381:
[----:B------:R-:W-:Y:S05]  /*8420*/  BSYNC B0 ;  /* 0x0000000000007941 */ /* 0x000fea0003800000 */
.L_x_13380:
[----:B------:R-:W-:Y:S01]  /*8430*/  ISETP.GT.U32.AND P0, PT, R217, 0x17, PT ;  /* 0x00000017d900780c */ /* 0x000fe20003f04070 */
[----:B-1----:R1:W1:Y:S01]  /*8440*/  SHFL.DOWN PT, R9, R246, 0x8, 0x1f ;  /* 0x09001f00f6097f89 */ /* 0x00226200000e0000 */
[----:B------:R-:W-:Y:S03]  /*8450*/  BSSY B0, `(.L_x_13382) ;  /* 0x0000010000007945 */ /* 0x000fe60003800000 */
[----:B------:R0:W1:Y:S04]  /*8460*/  SHFL.DOWN PT, R8, R245, 0x8, 0x1f ;  /* 0x09001f00f5087f89 */ /* 0x00006800000e0000 */
[----:B----4-:R4:W1:Y:S04]  /*8470*/  SHFL.DOWN PT, R250, R247, 0x8, 0x1f ;  /* 0x09001f00f7fa7f89 */ /* 0x01086800000e0000 */
[----:B0-----:R4:W0:Y:S01]  /*8480*/  SHFL.DOWN PT, R252, R249, 0x8, 0x1f ;  /* 0x09001f00f9fc7f89 */ /* 0x00182200000e0000 */
[----:B------:R-:W-:Y:S05]  /*8490*/  @P0 BRA `(.L_x_13383) ;  /* 0x00000000002c0947 */ /* 0x000fea0003800000 */
[----:B0-----:R-:W-:-:S04]  /*84a0*/  FMUL.FTZ R11, R245, R252 ;  /* 0x000000fcf50b7220 */ /* 0x001fc80000410000 */
[CC--:B-1----:R-:W-:Y:S01]  /*84b0*/  FFMA.FTZ R10, R246.reuse, R250.reuse, -R11 ;  /* 0x000000faf60a7223 */ /* 0x0c2fe2000001080b */
[C---:B------:R-:W-:Y:S01]  /*84c0*/  FMUL.FTZ R11, R245.reuse, R250 ;  /* 0x000000faf50b7220 */ /* 0x040fe20000410000 */
[C---:B------:R-:W-:Y:S01]  /*84d0*/  FMUL.FTZ R250, R245.reuse, R8 ;  /* 0x00000008f5fa7220 */ /* 0x040fe20000410000 */
[-C--:B--23--:R-:W-:Y:S01]  /*84e0*/  FMUL.FTZ R245, R245, R9.reuse ;  /* 0x00000009f5f57220 */ /* 0x08cfe20000410000 */
[----:B----4-:R-:W-:Y:S01]  /*84f0*/  FADD.FTZ R247, R247, R10 ;  /* 0x0000000af7f77221 */ /* 0x010fe20000010000 */
[C---:B------:R-:W-:Y:S01]  /*8500*/  FFMA.FTZ R252, R246.reuse, R252, R11 ;  /* 0x000000fcf6fc7223 */ /* 0x040fe2000001000b */
[C---:B------:R-:W-:Y:S01]  /*8510*/  FFMA.FTZ R250, R246.reuse, R9, -R250 ;  /* 0x00000009f6fa7223 */ /* 0x040fe200000108fa */
[----:B------:R-:W-:Y:S02]  /*8520*/  FFMA.FTZ R245, R246, R8, R245 ;  /* 0x00000008f6f57223 */ /* 0x000fe400000100f5 */
[----:B------:R-:W-:Y:S02]  /*8530*/  FADD.FTZ R249, R249, R252 ;  /* 0x000000fcf9f97221 */ /* 0x000fe40000010000 */
[----:B------:R-:W-:-:S07]  /*8540*/  MOV R246, R250 ;  /* 0x000000fa00f67202 */ /* 0x000fce0000000f00 */
.L_x_13383:
[----:B------:R-:W-:Y:S05]  /*8550*/  BSYNC B0 ;  /* 0x0000000000007941 */ /* 0x000fea0003800000 */
.L_x_13382:
[----:B------:R-:W-:Y:S01]  /*8560*/  ISETP.GT.U32.AND P0, PT, R217, 0xf, PT ;  /* 0x0000000fd900780c */ /* 0x000fe20003f04070 */
[----:B-1----:R1:W1:Y:S01]  /*8570*/  SHFL.DOWN PT, R9, R246, 0x10, 0x1f ;  /* 0x0a001f00f6097f89 */ /* 0x00226200000e0000 */
[----:B------:R-:W-:Y:S03]  /*8580*/  BSSY B0, `(.L_x_13384) ;  /* 0x0000010000007945 */ /* 0x000fe60003800000 */
[----:B------:R0:W1:Y:S04]  /*8590*/  SHFL.DOWN PT, R8, R245, 0x10, 0x1f ;  /* 0x0a001f00f5087f89 */ /* 0x00006800000e0000 */
[----:B------:R1:W1:Y:S04]  /*85a0*/  SHFL.DOWN PT, R250, R247, 0x10, 0x1f ;  /* 0x0a001f00f7fa7f89 */ /* 0x00026800000e0000 */
        /* <DEDUP_REMOVED lines=13> */
.L_x_13385:
[----:B------:R-:W-:Y:S05]  /*8680*/  BSYNC B0 ;  /* 0x0000000000007941 */ /* 0x000fea0003800000 */
.L_x_13384:
[----:B------:R-:W5:Y:S01]  /*8690*/  SHFL.IDX PT, R10, R245, RZ, 0x1f ;  /* 0x00001ffff50a7589 */ /* 0x000f6200000e0000 */
[----:B------:R-:W-:Y:S01]  /*86a0*/  ISETP.NE.AND P0, PT, R121, RZ, PT ;  /* 0x000000ff7900720c */ /* 0x000fe20003f05270 */
[----:B------:R-:W-:Y:S01]  /*86b0*/  FFMA.FTZ R2, R2, R244, -R3 ;  /* 0x000000f402027223 */ /* 0x000fe20000010803 */
[----:B------:R-:W-:Y:S01]  /*86c0*/  FADD.FTZ R3, R243, R248 ;  /* 0x000000f8f3037221 */ /* 0x000fe20000010000 */
[----:B------:R-:W5:Y:S01]  /*86d0*/  SHFL.IDX PT, R11, R246, RZ, 0x1f ;  /* 0x00001ffff60b7589 */ /* 0x000f6200000e0000 */
[----:B------:R-:W-:Y:S01]  /*86e0*/  ULEA UR57, UR17, 0xfffffe00, 0x9 ;  /* 0xfffffe0011397891 */ /* 0x000fe2000f8e483f */
[----:B------:R-:W-:Y:S01]  /*86f0*/  BSSY B0, `(.L_x_13386) ;  /* 0x0000253000007945 */ /* 0x000fe20003800000 */
[----:B------:R-:W-:Y:S01]  /*8700*/  USHF.R.S32.HI UR58, URZ, 0x1f, UR52 ;  /* 0x0000001f3f3a7899 */ /* 0x000fe20008011434 */
[----:B------:R-:W5:Y:S01]  /*8710*/  SHFL.IDX PT, R251, R247, RZ, 0x1f ;  /* 0x00001ffff7fb7589 */ /* 0x000f6200000e0000 */
[----:B------:R-:W-:Y:S02]  /*8720*/  UIADD3 UR57, -UR57, UR10, URZ ;  /* 0x0000000a39397290 */ /* 0x000fe4000fffe13f */
[----:B------:R-:W-:Y:S01]  /*8730*/  USHF.R.S32.HI UR59, URZ, 0x1f, UR53 ;  /* 0x0000001f3f3b7899 */ /* 0x000fe20008011435 */
[----:B-12---:R-:W-:Y:S04]  /*8740*/  SHFL.DOWN PT, R246, R246, 0x1, 0x1f ;  /* 0x08201f00f6f67f89 */ /* 0x006fe800000e0000 */
[----:B0-----:R-:W-:Y:S04]  /*8750*/  SHFL.DOWN PT, R252, R249, 0x1, 0x1f ;  /* 0x08201f00f9fc7f89 */ /* 0x001fe800000e0000 */
[----:B---34-:R-:W-:Y:S01]  /*8760*/  SHFL.DOWN PT, R247, R247, 0x1, 0x1f ;  /* 0x08201f00f7f77f89 */ /* 0x018fe200000e0000 */
[C---:B-----5:R-:W-:Y:S01]  /*8770*/  FMUL.FTZ R250, R10.reuse, R4 ;  /* 0x000000040afa7220 */ /* 0x060fe20000410000 */
[----:B------:R-:W-:-:S03]  /*8780*/  FMUL.FTZ R8, R10, R5 ;  /* 0x000000050a087220 */ /* 0x000fc60000410000 */
[C---:B------:R-:W-:Y:S01]  /*8790*/  FFMA.FTZ R9, R11.reuse, R5, R250 ;  /* 0x000000050b097223 */ /* 0x040fe200000100fa */
[CC--:B------:R-:W-:Y:S01]  /*87a0*/  FMUL.FTZ R5, R10.reuse, R7.reuse ;  /* 0x000000070a057220 */ /* 0x0c0fe20000410000 */
[C---:B------:R-:W-:Y:S01]  /*87b0*/  FFMA.FTZ R8, R11.reuse, R4, -R8 ;  /* 0x000000040b087223 */ /* 0x040fe20000010808 */
[-C--:B------:R-:W-:Y:S01]  /*87c0*/  FMUL.FTZ R4, R10, R6.reuse ;  /* 0x000000060a047220 */ /* 0x080fe20000410000 */
[----:B------:R-:W-:Y:S01]  /*87d0*/  SHFL.DOWN PT, R250, R245, 0x1, 0x1f ;  /* 0x08201f00f5fa7f89 */ /* 0x000fe200000e0000 */
[C---:B------:R-:W-:Y:S02]  /*87e0*/  FFMA.FTZ R10, R11.reuse, R6, -R5 ;  /* 0x000000060b0a7223 */ /* 0x040fe40000010805 */
[----:B------:R-:W-:Y:S01]  /*87f0*/  FFMA.FTZ R11, R11, R7, R4 ;  /* 0x000000070b0b7223 */ /* 0x000fe20000010004 */
[----:B------:R-:W0:Y:S01]  /*8800*/  SHFL.IDX PT, R5, R6, RZ, 0x1f ;  /* 0x00001fff06057589 */ /* 0x000e2200000e0000 */
[----:B------:R-:W-:-:S03]  /*8810*/  FADD.FTZ R10, R251, R10 ;  /* 0x0000000afb0a7221 */ /* 0x000fc60000010000 */
[----:B------:R-:W1:Y:S04]  /*8820*/  SHFL.IDX PT, R7, R7, RZ, 0x1f ;  /* 0x00001fff07077589 */ /* 0x000e6800000e0000 */
[----:B------:R-:W2:Y:S01]  /*8830*/  SHFL.IDX PT, R4, R249, RZ, 0x1f ;  /* 0x00001ffff9047589 */ /* 0x000ea200000e0000 */
[C---:B0-----:R-:W-:Y:S01]  /*8840*/  @P1 FMUL.FTZ R251, R250.reuse, R5 ;  /* 0x00000005fafb1220 */ /* 0x041fe20000410000 */
[----:B-1----:R-:W-:-:S03]  /*8850*/  @P1 FMUL.FTZ R250, R250, R7 ;  /* 0x00000007fafa1220 */ /* 0x002fc60000410000 */
[----:B------:R-:W-:Y:S01]  /*8860*/  @P1 FFMA.FTZ R251, R246, R7, R251 ;  /* 0x00000007f6fb1223 */ /* 0x000fe200000100fb */
[----:B--2---:R-:W-:Y:S01]  /*8870*/  FADD.FTZ R11, R4, R11 ;  /* 0x0000000b040b7221 */ /* 0x004fe20000010000 */
[----:B------:R-:W-:Y:S02]  /*8880*/  @P1 FFMA.FTZ R250, R246, R5, -R250 ;  /* 0x00000005f6fa1223 */ /* 0x000fe400000108fa */
[----:B------:R-:W-:Y:S02]  /*8890*/  @P1 FADD.FTZ R7, R252, R251 ;  /* 0x000000fbfc071221 */ /* 0x000fe40000010000 */
[----:B------:R-:W-:Y:S01]  /*88a0*/  @P1 FADD.FTZ R5, R247, R250 ;  /* 0x000000faf7051221 */ /* 0x000fe20000010000 */
[----:B------:R0:W-:Y:S01]  /*88b0*/  @!P0 STS.128 [UR44+0x3650], R8 ;  /* 0x00365008ff008988 */ /* 0x0001e20008000c2c */
[-C--:B------:R-:W-:Y:S02]  /*88c0*/  FMUL.FTZ R4, R7, -R13.reuse ;  /* 0x8000000d07047220 */ /* 0x080fe40000410000 */
[----:B------:R-:W-:-:S02]  /*88d0*/  FMUL.FTZ R6, R5, -R13 ;  /* 0x8000000d05067220 */ /* 0x000fc40000410000 */
[-C--:B------:R-:W-:Y:S02]  /*88e0*/  FFMA.FTZ R5, R5, R12.reuse, -R4 ;  /* 0x0000000c05057223 */ /* 0x080fe40000010804 */
[----:B------:R-:W-:Y:S01]  /*88f0*/  FFMA.FTZ R7, R7, R12, R6 ;  /* 0x0000000c07077223 */ /* 0x000fe20000010006 */
[----:B0-----:R-:W-:Y:S01]  /*8900*/  FADD.FTZ R9, R241, R2 ;  /* 0x00000002f1097221 */ /* 0x001fe20000010000 */
[----:B------:R-:W-:Y:S01]  /*8910*/  FMUL.FTZ R11, R160, R3 ;  /* 0x00000003a00b7220 */ /* 0x000fe20000410000 */
[----:B------:R-:W-:Y:S01]  /*8920*/  FMUL.FTZ R8, R100, R85 ;  /* 0x0000005564087220 */ /* 0x000fe20000410000 */
[----:B------:R-:W-:Y:S01]  /*8930*/  FMUL.FTZ R10, R101, R84 ;  /* 0x00000054650a7220 */ /* 0x000fe20000410000 */
[-C--:B------:R-:W-:Y:S01]  /*8940*/  FMUL.FTZ R4, R160, R9.reuse ;  /* 0x00000009a0047220 */ /* 0x080fe20000410000 */
[----:B------:R-:W-:-:S03]  /*8950*/  FFMA.FTZ R2, R162, R9, -R11 ;  /* 0x00000009a2027223 */ /* 0x000fc6000001080b */
[----:B------:R-:W-:Y:S01]  /*8960*/  FFMA.FTZ R13, R162, R3, R4 ;  /* 0x00000003a20d7223 */ /* 0x000fe20000010004 */
[----:B------:R-:W-:-:S03]  /*8970*/  FFMA.FTZ R242, R101, R242, R2 ;  /* 0x000000f265f27223 */ /* 0x000fc60000010002 */
[----:B------:R-:W-:Y:S01]  /*8980*/  FFMA.FTZ R13, R101, R240, R13 ;  /* 0x000000f0650d7223 */ /* 0x000fe2000001000d */
[----:B------:R-:W-:-:S03]  /*8990*/  FMUL.FTZ R2, R158, R242 ;  /* 0x000000f29e027220 */ /* 0x000fc60000410000 */
[-C--:B------:R-:W-:Y:S01]  /*89a0*/  FMUL.FTZ R11, R158, R13.reuse ;  /* 0x0000000d9e0b7220 */ /* 0x080fe20000410000 */
[----:B------:R-:W-:-:S03]  /*89b0*/  FFMA.FTZ R241, R159, R13, R2 ;  /* 0x0000000d9ff17223 */ /* 0x000fc60000010002 */
[----:B------:R-:W-:Y:S01]  /*89c0*/  FFMA.FTZ R2, R159, R242, -R11 ;  /* 0x000000f29f027223 */ /* 0x000fe2000001080b */
[----:B------:R-:W-:-:S03]  /*89d0*/  FFMA.FTZ R12, R98, R239, R241 ;  /* 0x000000ef620c7223 */ /* 0x000fc600000100f1 */
[----:B------:R-:W-:Y:S01]  /*89e0*/  FFMA.FTZ R237, R98, R237, R2 ;  /* 0x000000ed62ed7223 */ /* 0x000fe20000010002 */
[----:B------:R-:W-:-:S03]  /*89f0*/  FMUL.FTZ R2, R156, R12 ;  /* 0x0000000c9c027220 */ /* 0x000fc60000410000 */
        /* <DEDUP_REMOVED lines=23> */
[----:B------:R-:W-:Y:S01]  /*8b70*/  FMUL.FTZ R2, R148, R231 ;  /* 0x000000e794027220 */ /* 0x000fe20000410000 */
[----:B------:R-:W-:Y:S02]  /*8b80*/  FFMA.FTZ R229, R0, -R3, RZ ;  /* 0x8000000300e57223 */ /* 0x000fe400000100ff */
[-C--:B------:R-:W-:Y:S01]  /*8b90*/  FMUL.FTZ R6, R148, R241.reuse ;  /* 0x000000f194067220 */ /* 0x080fe20000410000 */
[----:B------:R-:W-:-:S03]  /*8ba0*/  FFMA.FTZ R2, R149, R241, -R2 ;  /* 0x000000f195027223 */ /* 0x000fc60000010802 */
[----:B------:R-:W-:Y:S01]  /*8bb0*/  FFMA.FTZ R11, R149, R231, R6 ;  /* 0x000000e7950b7223 */ /* 0x000fe20000010006 */
[----:B------:R-:W-:-:S03]  /*8bc0*/  FFMA.FTZ R4, R95, R188, R2 ;  /* 0x000000bc5f047223 */ /* 0x000fc60000010002 */
[----:B------:R-:W-:Y:S01]  /*8bd0*/  FFMA.FTZ R2, R95, R230, R11 ;  /* 0x000000e65f027223 */ /* 0x000fe2000001000b */
[----:B------:R-:W-:Y:S01]  /*8be0*/  FFMA.FTZ R11, R0, R9, RZ ;  /* 0x00000009000b7223 */ /* 0x000fe200000100ff */
[----:B------:R-:W-:Y:S01]  /*8bf0*/  FMUL.FTZ R6, R146, R4 ;  /* 0x0000000492067220 */ /* 0x000fe20000410000 */
[-C--:B------:R-:W-:Y:S01]  /*8c00*/  FFMA.FTZ R9, R21, -R8.reuse, R9 ;  /* 0x8000000815097223 */ /* 0x080fe20000010009 */
[----:B------:R-:W-:Y:S01]  /*8c10*/  FFMA.FTZ R8, R20, -R8, R3 ;  /* 0x8000000814087223 */ /* 0x000fe20000010003 */
[----:B------:R-:W-:Y:S01]  /*8c20*/  FFMA.FTZ R188, R36, R242, R11 ;  /* 0x000000f224bc7223 */ /* 0x000fe2000001000b */
[-C--:B------:R-:W-:Y:S01]  /*8c30*/  FFMA.FTZ R3, R147, R2.reuse, R6 ;  /* 0x0000000293037223 */ /* 0x080fe20000010006 */
[----:B------:R-:W-:Y:S01]  /*8c40*/  FMUL.FTZ R6, R146, R2 ;  /* 0x0000000292067220 */ /* 0x000fe20000410000 */
[----:B------:R-:W-:Y:S01]  /*8c50*/  FFMA.FTZ R230, R36, -R13, R229 ;  /* 0x8000000d24e67223 */ /* 0x000fe200000100e5 */
[----:B------:R-:W-:Y:S01]  /*8c60*/  FFMA.FTZ R229, R35, R237, R188 ;  /* 0x000000ed23e57223 */ /* 0x000fe200000100bc */
[----:B------:R-:W-:Y:S01]  /*8c70*/  FFMA.FTZ R3, R92, R227, R3 ;  /* 0x000000e35c037223 */ /* 0x000fe20000010003 */
[----:B------:R-:W-:Y:S01]  /*8c80*/  FMUL.FTZ R188, R98, R83 ;  /* 0x0000005362bc7220 */ /* 0x000fe20000410000 */
[----:B------:R-:W-:Y:S01]  /*8c90*/  FFMA.FTZ R227, R147, R4, -R6 ;  /* 0x0000000493e37223 */ /* 0x000fe20000010806 */
[-C--:B------:R-:W-:Y:S01]  /*8ca0*/  FFMA.FTZ R11, R19, -R10.reuse, R242 ;  /* 0x8000000a130b7223 */ /* 0x080fe200000100f2 */
[----:B------:R-:W-:Y:S01]  /*8cb0*/  FFMA.FTZ R10, R18, -R10, R13 ;  /* 0x8000000a120a7223 */ /* 0x000fe2000001000d */
[----:B------:R-:W-:Y:S01]  /*8cc0*/  FFMA.FTZ R13, R16, -R188, R237 ;  /* 0x800000bc100d7223 */ /* 0x000fe200000100ed */
[----:B------:R-:W-:Y:S01]  /*8cd0*/  FFMA.FTZ R237, R92, R187, R227 ;  /* 0x000000bb5ced7223 */ /* 0x000fe200000100e3 */
[----:B------:R-:W-:Y:S01]  /*8ce0*/  FMUL.FTZ R6, R144, R3 ;  /* 0x0000000390067220 */ /* 0x000fe20000410000 */
[----:B------:R-:W-:Y:S01]  /*8cf0*/  FMUL.FTZ R187, R99, R82 ;  /* 0x0000005263bb7220 */ /* 0x000fe20000410000 */
[----:B------:R-:W-:Y:S01]  /*8d00*/  FFMA.FTZ R243, R35, -R12, R230 ;  /* 0x8000000c23f37223 */ /* 0x000fe200000100e6 */
[----:B------:R-:W-:Y:S01]  /*8d10*/  FFMA.FTZ R12, R17, -R188, R12 ;  /* 0x800000bc110c7223 */ /* 0x000fe2000001000c */
[----:B------:R-:W-:Y:S01]  /*8d20*/  FFMA.FTZ R6, R145, R237, -R6 ;  /* 0x000000ed91067223 */ /* 0x000fe20000010806 */
[----:B------:R-:W-:Y:S01]  /*8d30*/  FFMA.FTZ R230, R34, R236, R229 ;  /* 0x000000ec22e67223 */ /* 0x000fe200000100e5 */
[----:B------:R-:W-:Y:S01]  /*8d40*/  FFMA.FTZ R188, R15, -R187, R236 ;  /* 0x800000bb0fbc7223 */ /* 0x000fe200000100ec */
[----:B------:R-:W-:Y:S01]  /*8d50*/  FMUL.FTZ R227, R96, R81 ;  /* 0x0000005160e37220 */ /* 0x000fe20000410000 */
[----:B------:R-:W-:Y:S01]  /*8d60*/  FFMA.FTZ R6, R93, R228, R6 ;  /* 0x000000e45d067223 */ /* 0x000fe20000010006 */
[----:B------:R-:W-:Y:S01]  /*8d70*/  FMUL.FTZ R228, R144, R237 ;  /* 0x000000ed90e47220 */ /* 0x000fe20000410000 */
[----:B------:R-:W-:Y:S01]  /*8d80*/  FFMA.FTZ R238, R34, -R239, R243 ;  /* 0x800000ef22ee7223 */ /* 0x000fe200000100f3 */
[----:B------:R-:W-:Y:S01]  /*8d90*/  FFMA.FTZ R229, R33, R233, R230 ;  /* 0x000000e921e57223 */ /* 0x000fe200000100e6 */
[----:B------:R-:W-:Y:S01]  /*8da0*/  FMUL.FTZ R230, R97, R80 ;  /* 0x0000005061e67220 */ /* 0x000fe20000410000 */
[----:B------:R-:W-:Y:S01]  /*8db0*/  FFMA.FTZ R236, R145, R3, R228 ;  /* 0x0000000391ec7223 */ /* 0x000fe200000100e4 */
[----:B------:R-:W-:Y:S01]  /*8dc0*/  FFMA.FTZ R187, R14, -R187, R239 ;  /* 0x800000bb0ebb7223 */ /* 0x000fe200000100ef */
[----:B------:R-:W-:Y:S01]  /*8dd0*/  FFMA.FTZ R228, R134, -R227, R233 ;  /* 0x800000e386e47223 */ /* 0x000fe200000100e9 */
[----:B------:R-:W-:Y:S01]  /*8de0*/  FFMA.FTZ R239, R33, -R235, R238 ;  /* 0x800000eb21ef7223 */ /* 0x000fe200000100ee */
[----:B------:R-:W-:Y:S01]  /*8df0*/  FFMA.FTZ R236, R93, R226, R236 ;  /* 0x000000e25dec7223 */ /* 0x000fe200000100ec */
[----:B------:R-:W-:Y:S01]  /*8e00*/  FMUL.FTZ R226, R142, R6 ;  /* 0x000000068ee27220 */ /* 0x000fe20000410000 */
[----:B------:R-:W-:Y:S01]  /*8e10*/  FFMA.FTZ R227, R132, -R227, R235 ;  /* 0x800000e384e37223 */ /* 0x000fe200000100eb */
[----:B------:R-:W-:Y:S01]  /*8e20*/  FFMA.FTZ R238, R32, R232, R229 ;  /* 0x000000e820ee7223 */ /* 0x000fe200000100e5 */
[----:B------:R-:W-:Y:S01]  /*8e30*/  FFMA.FTZ R229, R133, -R230, R232 ;  /* 0x800000e685e57223 */ /* 0x000fe200000100e8 */
[----:B------:R-:W-:Y:S01]  /*8e40*/  FFMA.FTZ R235, R143, R236, R226 ;  /* 0x000000ec8feb7223 */ /* 0x000fe200000100e2 */
[----:B------:R-:W-:Y:S01]  /*8e50*/  FFMA.FTZ R226, R135, -R230, R234 ;  /* 0x800000e687e27223 */ /* 0x000fe200000100ea */
[----:B------:R-:W-:Y:S01]  /*8e60*/  FMUL.FTZ R230, R142, R236 ;  /* 0x000000ec8ee67220 */ /* 0x000fe20000410000 */
[----:B------:R-:W-:Y:S01]  /*8e70*/  FFMA.FTZ R240, R32, -R234, R239 ;  /* 0x800000ea20f07223 */ /* 0x000fe200000100ef */
[----:B------:R-:W-:Y:S01]  /*8e80*/  FFMA.FTZ R235, R90, R225, R235 ;  /* 0x000000e15aeb7223 */ /* 0x000fe200000100eb */
[----:B------:R-:W-:Y:S01]  /*8e90*/  FMUL.FTZ R225, R94, R79 ;  /* 0x0000004f5ee17220 */ /* 0x000fe20000410000 */
[----:B------:R-:W-:Y:S01]  /*8ea0*/  FFMA.FTZ R239, R143, R6, -R230 ;  /* 0x000000068fef7223 */ /* 0x000fe200000108e6 */
[----:B------:R-:W-:Y:S01]  /*8eb0*/  FFMA.FTZ R243, R31, -R231, R240 ;  /* 0x800000e71ff37223 */ /* 0x000fe200000100f0 */
[----:B------:R-:W-:Y:S01]  /*8ec0*/  FMUL.FTZ R232, R140, R235 ;  /* 0x000000eb8ce87220 */ /* 0x000fe20000410000 */
[----:B------:R-:W-:Y:S01]  /*8ed0*/  FFMA.FTZ R230, R128, -R225, R241 ;  /* 0x800000e180e67223 */ /* 0x000fe200000100f1 */
[----:B------:R-:W-:Y:S01]  /*8ee0*/  FFMA.FTZ R239, R90, R223, R239 ;  /* 0x000000df5aef7223 */ /* 0x000fe200000100ef */
[----:B------:R-:W-:Y:S01]  /*8ef0*/  FMUL.FTZ R223, R95, R78 ;  /* 0x0000004e5fdf7220 */ /* 0x000fe20000410000 */
[----:B------:R-:W-:Y:S01]  /*8f00*/  FFMA.FTZ R225, R130, -R225, R231 ;  /* 0x800000e182e17223 */ /* 0x000fe200000100e7 */
[----:B------:R-:W-:Y:S01]  /*8f10*/  FFMA.FTZ R233, R31, R241, R238 ;  /* 0x000000f11fe97223 */ /* 0x000fe200000100ee */
[----:B------:R-:W-:Y:S01]  /*8f20*/  FFMA.FTZ R238, R30, -R2, R243 ;  /* 0x800000021eee7223 */ /* 0x000fe200000100f3 */
[-C--:B------:R-:W-:Y:S01]  /*8f30*/  FFMA.FTZ R231, R129, -R223.reuse, R4 ;  /* 0x800000df81e77223 */ /* 0x080fe20000010004 */
[----:B------:R-:W-:Y:S01]  /*8f40*/  FFMA.FTZ R223, R131, -R223, R2 ;  /* 0x800000df83df7223 */ /* 0x000fe20000010002 */
[-C--:B------:R-:W-:Y:S01]  /*8f50*/  FMUL.FTZ R2, R140, R239.reuse ;  /* 0x000000ef8c027220 */ /* 0x080fe20000410000 */
[----:B------:R-:W-:Y:S01]  /*8f60*/  FFMA.FTZ R232, R141, R239, -R232 ;  /* 0x000000ef8de87223 */ /* 0x000fe200000108e8 */
[----:B------:R-:W-:Y:S01]  /*8f70*/  FFMA.FTZ R234, R30, R4, R233 ;  /* 0x000000041eea7223 */ /* 0x000fe200000100e9 */
[----:B------:R-:W-:Y:S01]  /*8f80*/  FFMA.FTZ R241, R29, -R3, R238 ;  /* 0x800000031df17223 */ /* 0x000fe200000100ee */
[----:B------:R-:W-:Y:S01]  /*8f90*/  FFMA.FTZ R2, R141, R235, R2 ;  /* 0x000000eb8d027223 */ /* 0x000fe20000010002 */
[----:B------:R-:W-:Y:S01]  /*8fa0*/  FFMA.FTZ R4, R91, R190, R232 ;  /* 0x000000be5b047223 */ /* 0x000fe200000100e8 */
[----:B------:R-:W-:Y:S01]  /*8fb0*/  FFMA.FTZ R233, R29, R237, R234 ;  /* 0x000000ed1de97223 */ /* 0x000fe200000100ea */
[----:B------:R-:W-:Y:S01]  /*8fc0*/  FMUL.FTZ R190, R92, R77 ;  /* 0x0000004d5cbe7220 */ /* 0x000fe20000410000 */
[----:B------:R-:W-:Y:S01]  /*8fd0*/  FFMA.FTZ R234, R91, R176, R2 ;  /* 0x000000b05bea7223 */ /* 0x000fe20000010002 */
[----:B------:R-:W-:Y:S01]  /*8fe0*/  FMUL.FTZ R2, R138, R4 ;  /* 0x000000048a027220 */ /* 0x000fe20000410000 */
[----:B------:R-:W-:Y:S01]  /*8ff0*/  FFMA.FTZ R238, R28, R6, R233 ;  /* 0x000000061cee7223 */ /* 0x000fe200000100e9 */
[-C--:B------:R-:W-:Y:S01]  /*9000*/  FFMA.FTZ R232, R124, -R190.reuse, R237 ;  /* 0x800000be7ce87223 */ /* 0x080fe200000100ed */
[----:B------:R-:W-:Y:S01]  /*9010*/  FFMA.FTZ R190, R126, -R190, R3 ;  /* 0x800000be7ebe7223 */ /* 0x000fe20000010003 */
[-C--:B------:R-:W-:Y:S01]  /*9020*/  FFMA.FTZ R3, R139, R234.reuse, R2 ;  /* 0x000000ea8b037223 */ /* 0x080fe20000010002 */
[----:B------:R-:W-:Y:S01]  /*9030*/  FMUL.FTZ R2, R138, R234 ;  /* 0x000000ea8a027220 */ /* 0x000fe20000410000 */
[----:B------:R-:W-:Y:S01]  /*9040*/  FMUL.FTZ R176, R93, R76 ;  /* 0x0000004c5db07220 */ /* 0x000fe20000410000 */
[----:B------:R-:W-:Y:S01]  /*9050*/  FFMA.FTZ R240, R28, -R236, R241 ;  /* 0x800000ec1cf07223 */ /* 0x000fe200000100f1 */
[----:B------:R-:W-:Y:S01]  /*9060*/  FFMA.FTZ R175, R88, R175, R3 ;  /* 0x000000af58af7223 */ /* 0x000fe20000010003 */
[----:B------:R-:W-:Y:S01]  /*9070*/  FMUL.FTZ R3, R90, R75 ;  /* 0x0000004b5a037220 */ /* 0x000fe20000410000 */
[----:B------:R-:W-:Y:S01]  /*9080*/  FFMA.FTZ R237, R139, R4, -R2 ;  /* 0x000000048bed7223 */ /* 0x000fe20000010802 */
[-C--:B------:R-:W-:Y:S01]  /*9090*/  FFMA.FTZ R233, R127, -R176.reuse, R6 ;  /* 0x800000b07fe97223 */ /* 0x080fe20000010006 */
[----:B------:R-:W-:Y:S01]  /*90a0*/  FFMA.FTZ R241, R27, R239, R238 ;  /* 0x000000ef1bf17223 */ /* 0x000fe200000100ee */
[----:B------:R-:W-:Y:S01]  /*90b0*/  FFMA.FTZ R2, R182, -R3, R239 ;  /* 0x80000003b6027223 */ /* 0x000fe200000100ef */
[----:B------:R-:W-:Y:S01]  /*90c0*/  FFMA.FTZ R239, R88, R173, R237 ;  /* 0x000000ad58ef7223 */ /* 0x000fe200000100ed */
[----:B------:R-:W-:Y:S01]  /*90d0*/  FMUL.FTZ R6, R136, R175 ;  /* 0x000000af88067220 */ /* 0x000fe20000410000 */
[----:B------:R-:W-:Y:S01]  /*90e0*/  FFMA.FTZ R176, R125, -R176, R236 ;  /* 0x800000b07db07223 */ /* 0x000fe200000100ec */
[----:B------:R-:W-:Y:S01]  /*90f0*/  FFMA.FTZ R243, R27, -R235, R240 ;  /* 0x800000eb1bf37223 */ /* 0x000fe200000100f0 */
[----:B------:R-:W-:Y:S01]  /*9100*/  FMUL.FTZ R173, R91, R70 ;  /* 0x000000465bad7220 */ /* 0x000fe20000410000 */
[----:B------:R-:W-:Y:S01]  /*9110*/  FFMA.FTZ R236, R137, R239, -R6 ;  /* 0x000000ef89ec7223 */ /* 0x000fe20000010806 */
[C---:B------:R-:W-:Y:S01]  /*9120*/  FFMA.FTZ R238, R26.reuse, R4, R241 ;  /* 0x000000041aee7223 */ /* 0x040fe200000100f1 */
[----:B------:R-:W-:Y:S01]  /*9130*/  FFMA.FTZ R240, R26, -R234, R243 ;  /* 0x800000ea1af07223 */ /* 0x000fe200000100f3 */
[----:B------:R-:W-:Y:S01]  /*9140*/  FFMA.FTZ R6, R181, -R173, R234 ;  /* 0x800000adb5067223 */ /* 0x000fe200000100ea */
[----:B------:R-:W-:Y:S01]  /*9150*/  FFMA.FTZ R236, R89, R168, R236 ;  /* 0x000000a859ec7223 */ /* 0x000fe200000100ec */
[----:B------:R-:W-:Y:S01]  /*9160*/  FMUL.FTZ R168, R136, R239 ;  /* 0x000000ef88a87220 */ /* 0x000fe20000410000 */
[----:B------:R-:W-:Y:S01]  /*9170*/  FFMA.FTZ R4, R183, -R173, R4 ;  /* 0x800000adb7047223 */ /* 0x000fe20000010004 */
[----:B------:R-:W-:Y:S01]  /*9180*/  FMUL.FTZ R173, R88, R65 ;  /* 0x0000004158ad7220 */ /* 0x000fe20000410000 */
[----:B------:R-:W-:Y:S01]  /*9190*/  FFMA.FTZ R3, R184, -R3, R235 ;  /* 0x80000003b8037223 */ /* 0x000fe200000100eb */
[----:B------:R-:W-:Y:S01]  /*91a0*/  FFMA.FTZ R234, R137, R175, R168 ;  /* 0x000000af89ea7223 */ /* 0x000fe200000100a8 */
[C---:B------:R-:W-:Y:S01]  /*91b0*/  FFMA.FTZ R235, R25.reuse, R239, R238 ;  /* 0x000000ef19eb7223 */ /* 0x040fe200000100ee */
[----:B------:R-:W-:Y:S01]  /*91c0*/  FFMA.FTZ R237, R25, -R175, R240 ;  /* 0x800000af19ed7223 */ /* 0x000fe200000100f0 */
[-C--:B------:R-:W-:Y:S01]  /*91d0*/  FFMA.FTZ R168, R178, -R173.reuse, R239 ;  /* 0x800000adb2a87223 */ /* 0x080fe200000100ef */
[----:B------:R-:W-:Y:S01]  /*91e0*/  FFMA.FTZ R234, R89, R170, R234 ;  /* 0x000000aa59ea7223 */ /* 0x000fe200000100ea */
[----:B------:R-:W-:Y:S01]  /*91f0*/  FFMA.FTZ R175, R180, -R173, R175 ;  /* 0x800000adb4af7223 */ /* 0x000fe200000100af */
[-C--:B------:R-:W-:Y:S01]  /*9200*/  FMUL.FTZ R173, R185, R236.reuse ;  /* 0x000000ecb9ad7220 */ /* 0x080fe20000410000 */
[C---:B------:R-:W-:Y:S01]  /*9210*/  FFMA.FTZ R240, R24.reuse, R236, R235 ;  /* 0x000000ec18f07223 */ /* 0x040fe200000100eb */
[----:B------:R-:W-:Y:S01]  /*9220*/  FMUL.FTZ R170, R89, R62 ;  /* 0x0000003e59aa7220 */ /* 0x000fe20000410000 */
[-C--:B------:R-:W-:Y:S01]  /*9230*/  FMUL.FTZ R235, R185, R234.reuse ;  /* 0x000000eab9eb7220 */ /* 0x080fe20000410000 */
[-C--:B------:R-:W-:Y:S01]  /*9240*/  FFMA.FTZ R238, R24, -R234.reuse, R237 ;  /* 0x800000ea18ee7223 */ /* 0x080fe200000100ed */
[C---:B------:R-:W-:Y:S01]  /*9250*/  FFMA.FTZ R237, R186.reuse, R234, R173 ;  /* 0x000000eabaed7223 */ /* 0x040fe200000100ad */
[-C--:B------:R-:W-:Y:S01]  /*9260*/  FFMA.FTZ R173, R179, -R170.reuse, R234 ;  /* 0x800000aab3ad7223 */ /* 0x080fe200000100ea */
[----:B------:R-:W-:Y:S01]  /*9270*/  FFMA.FTZ R170, R177, -R170, R236 ;  /* 0x800000aab1aa7223 */ /* 0x000fe200000100ec */
[----:B------:R-:W-:Y:S01]  /*9280*/  FFMA.FTZ R242, R186, R236, -R235 ;  /* 0x000000ecbaf27223 */ /* 0x000fe200000108eb */
[----:B------:R-:W-:Y:S01]  /*9290*/  FADD.FTZ R236, R194, R5 ;  /* 0x00000005c2ec7221 */ /* 0x000fe20000010000 */
[----:B------:R-:W-:Y:S01]  /*92a0*/  FADD.FTZ R234, -R192, R7 ;  /* 0x00000007c0ea7221 */ /* 0x000fe20000010100 */
[C---:B------:R-:W-:Y:S01]  /*92b0*/  FFMA.FTZ R237, R86.reuse, R163, R237 ;  /* 0x000000a356ed7223 */ /* 0x040fe200000100ed */
[C---:B------:R-:W-:Y:S01]  /*92c0*/  FFMA.FTZ R163, R86.reuse, R161, R242 ;  /* 0x000000a156a37223 */ /* 0x040fe200000100f2 */
[C---:B------:R-:W-:Y:S01]  /*92d0*/  FMUL.FTZ R5, R165.reuse, -R236 ;  /* 0x800000eca5057220 */ /* 0x040fe20000410000 */
[CC--:B------:R-:W-:Y:S01]  /*92e0*/  FMUL.FTZ R242, R165.reuse, -R234.reuse ;  /* 0x800000eaa5f27220 */ /* 0x0c0fe20000410000 */
[C---:B------:R-:W-:Y:S01]  /*92f0*/  FMUL.FTZ R192, R165.reuse, R237 ;  /* 0x000000eda5c07220 */ /* 0x040fe20000410000 */
[-C--:B------:R-:W-:Y:S01]  /*9300*/  FMUL.FTZ R194, R165, R163.reuse ;  /* 0x000000a3a5c27220 */ /* 0x080fe20000410000 */
[C---:B------:R-:W-:Y:S01]  /*9310*/  FFMA.FTZ R244, R167.reuse, R234, R5 ;  /* 0x000000eaa7f47223 */ /* 0x040fe20000010005 */
[C---:B------:R-:W-:Y:S01]  /*9320*/  FFMA.FTZ R242, R167.reuse, R236, -R242 ;  /* 0x000000eca7f27223 */ /* 0x040fe200000108f2 */
[----:B------:R-:W-:Y:S01]  /*9330*/  FFMA.FTZ R192, R167, R163, -R192 ;  /* 0x000000a3a7c07223 */ /* 0x000fe200000108c0 */
[-C--:B------:R-:W-:Y:S01]  /*9340*/  FFMA.FTZ R7, R23, -R237.reuse, R238 ;  /* 0x800000ed17077223 */ /* 0x080fe200000100ee */
[----:B------:R-:W-:Y:S01]  /*9350*/  FADD.FTZ R191, -R191, R244 ;  /* 0x000000f4bfbf7221 */ /* 0x000fe20000010100 */
[----:B------:R-:W-:Y:S01]  /*9360*/  FADD.FTZ R189, R189, R242 ;  /* 0x000000f2bdbd7221 */ /* 0x000fe20000010000 */
[----:B------:R-:W-:Y:S01]  /*9370*/  FFMA.FTZ R192, R87, R166, R192 ;  /* 0x000000a657c07223 */ /* 0x000fe200000100c0 */
[----:B------:R-:W-:Y:S01]  /*9380*/  FFMA.FTZ R167, R167, R237, R194 ;  /* 0x000000eda7a77223 */ /* 0x000fe200000100c2 */
[C---:B------:R-:W-:Y:S01]  /*9390*/  FMUL.FTZ R5, R185.reuse, -R191 ;  /* 0x800000bfb9057220 */ /* 0x040fe20000410000 */
[----:B------:R-:W-:Y:S01]  /*93a0*/  FMUL.FTZ R238, R185, -R189 ;  /* 0x800000bdb9ee7220 */ /* 0x000fe20000410000 */
[----:B------:R-:W-:Y:S01]  /*93b0*/  FMUL.FTZ R161, R86, R57 ;  /* 0x0000003956a17220 */ /* 0x000fe20000410000 */
[----:B------:R-:W-:Y:S01]  /*93c0*/  FFMA.FTZ R165, R23, R163, R240 ;  /* 0x000000a317a57223 */ /* 0x000fe200000100f0 */
[C---:B------:R-:W-:Y:S01]  /*93d0*/  FFMA.FTZ R166, R186.reuse, R189, -R5 ;  /* 0x000000bdbaa67223 */ /* 0x040fe20000010805 */
[----:B------:R-:W-:Y:S01]  /*93e0*/  FFMA.FTZ R238, R186, R191, R238 ;  /* 0x000000bfbaee7223 */ /* 0x000fe200000100ee */
[-C--:B------:R-:W-:Y:S01]  /*93f0*/  FFMA.FTZ R163, R172, -R161.reuse, R163 ;  /* 0x800000a1aca37223 */ /* 0x080fe200000100a3 */
[----:B------:R-:W-:Y:S01]  /*9400*/  FFMA.FTZ R194, R87, R164, R167 ;  /* 0x000000a457c27223 */ /* 0x000fe200000100a7 */
[----:B------:R-:W-:Y:S01]  /*9410*/  FADD.FTZ R195, R195, R166 ;  /* 0x000000a6c3c37221 */ /* 0x000fe20000010000 */
[C---:B------:R-:W-:Y:S01]  /*9420*/  FFMA.FTZ R161, R174.reuse, -R161, R237 ;  /* 0x800000a1aea17223 */ /* 0x040fe200000100ed */
[----:B------:R-:W-:Y:S01]  /*9430*/  FADD.FTZ R193, -R193, R238 ;  /* 0x000000eec1c17221 */ /* 0x000fe20000010100 */
[----:B------:R-:W-:Y:S01]  /*9440*/  FMUL.FTZ R167, R174, R191 ;  /* 0x000000bfaea77220 */ /* 0x000fe20000410000 */
[C---:B------:R-:W-:Y:S01]  /*9450*/  FMUL.FTZ R174, R136.reuse, -R195 ;  /* 0x800000c388ae7220 */ /* 0x040fe20000410000 */
[----:B------:R-:W-:Y:S01]  /*9460*/  FMUL.FTZ R164, R87, R54 ;  /* 0x0000003657a47220 */ /* 0x000fe20000410000 */
[----:B------:R-:W-:Y:S01]  /*9470*/  FMUL.FTZ R5, R169, R234 ;  /* 0x000000eaa9057220 */ /* 0x000fe20000410000 */
[-C--:B------:R-:W-:Y:S01]  /*9480*/  FMUL.FTZ R136, R136, -R193.reuse ;  /* 0x800000c188887220 */ /* 0x080fe20000410000 */
[----:B------:R-:W-:Y:S01]  /*9490*/  FFMA.FTZ R174, R137, R193, R174 ;  /* 0x000000c189ae7223 */ /* 0x000fe200000100ae */
[-C--:B------:R-:W-:Y:S01]  /*94a0*/  FFMA.FTZ R169, R169, -R164.reuse, R194 ;  /* 0x800000a4a9a97223 */ /* 0x080fe200000100c2 */
[C---:B------:R-:W-:Y:S01]  /*94b0*/  FFMA.FTZ R164, R171.reuse, -R164, R192 ;  /* 0x800000a4aba47223 */ /* 0x040fe200000100c0 */
[----:B------:R-:W-:Y:S01]  /*94c0*/  FFMA.FTZ R166, R171, R236, R5 ;  /* 0x000000ecaba67223 */ /* 0x000fe20000010005 */
[----:B------:R-:W-:Y:S01]  /*94d0*/  FFMA.FTZ R171, R137, R195, -R136 ;  /* 0x000000c389ab7223 */ /* 0x000fe20000010888 */
[----:B------:R-:W-:Y:S01]  /*94e0*/  FMUL.FTZ R137, R234, UR56 ;  /* 0x00000038ea897c20 */ /* 0x000fe20008410000 */
[----:B------:R-:W-:Y:S01]  /*94f0*/  FADD.FTZ R197, -R197, R174 ;  /* 0x000000aec5c57221 */ /* 0x000fe20000010100 */
[----:B------:R-:W-:Y:S01]  /*9500*/  FMUL.FTZ R174, R191, UR56 ;  /* 0x00000038bfae7c20 */ /* 0x000fe20008410000 */
[C---:B------:R-:W-:Y:S01]  /*9510*/  FMUL.FTZ R185, R236.reuse, UR56 ;  /* 0x00000038ecb97c20 */ /* 0x040fe20008410000 */
[C---:B------:R-:W-:Y:S01]  /*9520*/  FFMA.FTZ R137, R236.reuse, UR55, R137 ;  /* 0x00000037ec897c23 */ /* 0x040fe20008010089 */
[----:B------:R-:W-:Y:S01]  /*9530*/  FMUL.FTZ R186, R236, R54 ;  /* 0x00000036ecba7220 */ /* 0x000fe20000410000 */
[----:B------:R-:W-:Y:S01]  /*9540*/  FFMA.FTZ R167, R172, R189, R167 ;  /* 0x000000bdaca77223 */ /* 0x000fe200000100a7 */
[C---:B------:R-:W-:Y:S01]  /*9550*/  FMUL.FTZ R136, R189.reuse, UR56 ;  /* 0x00000038bd887c20 */ /* 0x040fe20008410000 */
[C---:B------:R-:W-:Y:S01]  /*9560*/  FFMA.FTZ R174, R189.reuse, UR55, R174 ;  /* 0x00000037bdae7c23 */ /* 0x040fe200080100ae */
[----:B------:R-:W-:Y:S01]  /*9570*/  FMUL.FTZ R236, R189, R57 ;  /* 0x00000039bdec7220 */ /* 0x000fe20000410000 */
[----:B------:R-:W-:Y:S01]  /*9580*/  FADD.FTZ R189, R196, R171 ;  /* 0x000000abc4bd7221 */ /* 0x000fe20000010000 */
[----:B------:R-:W-:Y:S01]  /*9590*/  FFMA.FTZ R172, R234, UR55, -R185 ;  /* 0x00000037eaac7c23 */ /* 0x000fe200080108b9 */
[----:B------:R-:W-:Y:S01]  /*95a0*/  SHF.L.U32 R5, R121, 0x5, RZ ;  /* 0x0000000579057819 */ /* 0x000fe200000006ff */
[C---:B------:R-:W-:Y:S01]  /*95b0*/  FMUL.FTZ R196, R138.reuse, -R197 ;  /* 0x800000c58ac47220 */ /* 0x040fe20000410000 */
[----:B------:R-:W-:Y:S01]  /*95c0*/  FMUL.FTZ R240, R138, -R189 ;  /* 0x800000bd8af07220 */ /* 0x000fe20000410000 */
[----:B------:R-:W-:Y:S01]  /*95d0*/  FMUL.FTZ R171, R180, R197 ;  /* 0x000000c5b4ab7220 */ /* 0x000fe20000410000 */
[----:B------:R-:W-:Y:S01]  /*95e0*/  LEA.HI.SX32 R5, R5, R5, 0x1b ;  /* 0x0000000505057211 */ /* 0x000fe200078fdaff */
[C---:B------:R-:W-:Y:S01]  /*95f0*/  FFMA.FTZ R196, R139.reuse, R189, -R196 ;  /* 0x000000bd8bc47223 */ /* 0x040fe200000108c4 */
[----:B------:R-:W-:Y:S01]  /*9600*/  FFMA.FTZ R185, R139, R197, R240 ;  /* 0x000000c58bb97223 */ /* 0x000fe200000100f0 */
[----:B------:R-:W-:Y:S01]  /*9610*/  FMUL.FTZ R240, R189, UR56 ;  /* 0x00000038bdf07c20 */ /* 0x000fe20008410000 */
[----:B------:R-:W-:Y:S01]  /*9620*/  LEA R5, R5, UR16, 0x2 ;  /* 0x0000001005057c11 */ /* 0x000fe2000f8e10ff */
[----:B------:R-:W-:Y:S01]  /*9630*/  FMUL.FTZ R244, R86, R236 ;  /* 0x000000ec56f47220 */ /* 0x000fe20000410000 */
[----:B------:R-:W-:Y:S01]  /*9640*/  FADD.FTZ R185, -R198, R185 ;  /* 0x000000b9c6b97221 */ /* 0x000fe20000010100 */
[----:B------:R-:W-:Y:S01]  /*9650*/  FMUL.FTZ R198, R197, UR56 ;  /* 0x00000038c5c67c20 */ /* 0x000fe20008410000 */
[----:B------:R-:W-:Y:S01]  /*9660*/  FMUL.FTZ R242, R179, R193 ;  /* 0x000000c1b3f27220 */ /* 0x000fe20000410000 */
[----:B------:R-:W-:Y:S01]  /*9670*/  FFMA.FTZ R139, R178, R189, R171 ;  /* 0x000000bdb28b7223 */ /* 0x000fe200000100ab */
[----:B------:R-:W-:Y:S01]  /*9680*/  FADD.FTZ R199, R199, R196 ;  /* 0x000000c4c7c77221 */ /* 0x000fe20000010000 */
[----:B------:R-:W-:Y:S01]  /*9690*/  FFMA.FTZ R171, R189, UR55, R198 ;  /* 0x00000037bdab7c23 */ /* 0x000fe200080100c6 */
[----:B------:R-:W-:Y:S01]  /*96a0*/  FFMA.FTZ R198, R197, UR55, -R240 ;  /* 0x00000037c5c67c23 */ /* 0x000fe200080108f0 */
[C---:B------:R-:W-:Y:S01]  /*96b0*/  FMUL.FTZ R240, R140.reuse, -R185 ;  /* 0x800000b98cf07220 */ /* 0x040fe20000410000 */
[----:B------:R-:W-:Y:S01]  /*96c0*/  FFMA.FTZ R138, R177, R195, R242 ;  /* 0x000000c3b18a7223 */ /* 0x000fe200000100f2 */
[----:B------:R-:W-:Y:S01]  /*96d0*/  FMUL.FTZ R140, R140, -R199 ;  /* 0x800000c78c8c7220 */ /* 0x000fe20000410000 */
[----:B------:R0:W-:Y:S01]  /*96e0*/  STS [R5+0x10f0], R244 ;  /* 0x0010f0f405007388 */ /* 0x0001e20000000800 */
[----:B------:R-:W-:Y:S01]  /*96f0*/  FMUL.FTZ R242, R181, R185 ;  /* 0x000000b9b5f27220 */ /* 0x000fe20000410000 */
[C---:B------:R-:W-:Y:S01]  /*9700*/  FFMA.FTZ R240, R141.reuse, R199, -R240 ;  /* 0x000000c78df07223 */ /* 0x040fe200000108f0 */
[----:B------:R-:W-:Y:S01]  /*9710*/  FFMA.FTZ R141, R141, R185, R140 ;  /* 0x000000b98d8d7223 */ /* 0x000fe2000001008c */
[----:B------:R-:W-:Y:S01]  /*9720*/  FMUL.FTZ R179, R189, R65 ;  /* 0x00000041bdb37220 */ /* 0x000fe20000410000 */
[----:B------:R-:W-:Y:S01]  /*9730*/  FFMA.FTZ R140, R183, R199, R242 ;  /* 0x000000c7b78c7223 */ /* 0x000fe200000100f2 */
[----:B------:R-:W-:Y:S01]  /*9740*/  FMUL.FTZ R242, R185, UR56 ;  /* 0x00000038b9f27c20 */ /* 0x000fe20008410000 */
[-C--:B------:R-:W-:Y:S01]  /*9750*/  FMUL.FTZ R183, R199, R70.reuse ;  /* 0x00000046c7b77220 */ /* 0x080fe20000410000 */
[----:B------:R-:W-:Y:S01]  /*9760*/  FADD.FTZ R189, -R200, R141 ;  /* 0x0000008dc8bd7221 */ /* 0x000fe20000010100 */
[----:B------:R-:W-:Y:S01]  /*9770*/  FADD.FTZ R201, R201, R240 ;  /* 0x000000f0c9c97221 */ /* 0x000fe20000010000 */
[C---:B0-----:R-:W-:Y:S01]  /*9780*/  FMUL.FTZ R244, R199.reuse, UR56 ;  /* 0x00000038c7f47c20 */ /* 0x041fe20008410000 */
[----:B------:R-:W-:Y:S01]  /*9790*/  FFMA.FTZ R199, R199, UR55, R242 ;  /* 0x00000037c7c77c23 */ /* 0x000fe200080100f2 */
[C---:B------:R-:W-:Y:S01]  /*97a0*/  FFMA.FTZ R136, R191.reuse, UR55, -R136 ;  /* 0x00000037bf887c23 */ /* 0x040fe20008010888 */
[----:B------:R-:W-:Y:S01]  /*97b0*/  FMUL.FTZ R238, R191, R57 ;  /* 0x00000039bfee7220 */ /* 0x000fe20000410000 */
[C---:B------:R-:W-:Y:S01]  /*97c0*/  FFMA.FTZ R181, R185.reuse, UR55, -R244 ;  /* 0x00000037b9b57c23 */ /* 0x040fe200080108f4 */
[-C--:B------:R-:W-:Y:S01]  /*97d0*/  FMUL.FTZ R185, R185, R70.reuse ;  /* 0x00000046b9b97220 */ /* 0x080fe20000410000 */
[----:B------:R-:W-:Y:S01]  /*97e0*/  FFMA.FTZ R41, R140, R70, R41 ;  /* 0x000000468c297223 */ /* 0x000fe20000010029 */
[----:B------:R-:W-:Y:S01]  /*97f0*/  FMUL.FTZ R141, R184, R189 ;  /* 0x000000bdb88d7220 */ /* 0x000fe20000410000 */
[C---:B------:R-:W-:Y:S01]  /*9800*/  FMUL.FTZ R181, R6.reuse, R181 ;  /* 0x000000b506b57220 */ /* 0x040fe20000410000 */
[-C--:B------:R-:W-:Y:S01]  /*9810*/  FMUL.FTZ R200, R6, R185.reuse ;  /* 0x000000b906c87220 */ /* 0x080fe20000410000 */
[C---:B------:R-:W-:Y:S01]  /*9820*/  FMUL.FTZ R244, R91.reuse, R185 ;  /* 0x000000b95bf47220 */ /* 0x040fe20000410000 */
[----:B------:R-:W-:Y:S01]  /*9830*/  FFMA.FTZ R141, R182, R201, R141 ;  /* 0x000000c9b68d7223 */ /* 0x000fe2000001008d */
[----:B------:R-:W-:Y:S01]  /*9840*/  FFMA.FTZ R240, R4, R199, R181 ;  /* 0x000000c704f07223 */ /* 0x000fe200000100b5 */
[-C--:B------:R-:W-:Y:S01]  /*9850*/  FMUL.FTZ R181, R6, R183.reuse ;  /* 0x000000b706b57220 */ /* 0x080fe20000410000 */
[----:B------:R-:W-:Y:S01]  /*9860*/  FFMA.FTZ R6, R4, R183, R200 ;  /* 0x000000b704067223 */ /* 0x000fe200000100c8 */
[C---:B------:R-:W-:Y:S01]  /*9870*/  FMUL.FTZ R200, R142.reuse, -R189 ;  /* 0x800000bd8ec87220 */ /* 0x040fe20000410000 */
[-C--:B------:R-:W-:Y:S01]  /*9880*/  FMUL.FTZ R142, R142, -R201.reuse ;  /* 0x800000c98e8e7220 */ /* 0x080fe20000410000 */
[----:B------:R-:W-:Y:S01]  /*9890*/  FFMA.FTZ R191, R91, R140, R240 ;  /* 0x0000008c5bbf7223 */ /* 0x000fe200000100f0 */
[----:B------:R-:W-:Y:S01]  /*98a0*/  FMUL.FTZ R140, R189, UR56 ;  /* 0x00000038bd8c7c20 */ /* 0x000fe20008410000 */
[C---:B------:R-:W-:Y:S01]  /*98b0*/  FFMA.FTZ R200, R143.reuse, R201, -R200 ;  /* 0x000000c98fc87223 */ /* 0x040fe200000108c8 */
[----:B------:R-:W-:Y:S01]  /*98c0*/  FFMA.FTZ R143, R143, R189, R142 ;  /* 0x000000bd8f8f7223 */ /* 0x000fe2000001008e */
[----:B------:R-:W-:Y:S01]  /*98d0*/  FFMA.FTZ R4, R4, R185, -R181 ;  /* 0x000000b904047223 */ /* 0x000fe200000108b5 */
[----:B------:R-:W-:Y:S01]  /*98e0*/  FFMA.FTZ R181, R201, UR55, R140 ;  /* 0x00000037c9b57c23 */ /* 0x000fe2000801008c */
[----:B------:R-:W-:Y:S01]  /*98f0*/  FADD.FTZ R203, R203, R200 ;  /* 0x000000c8cbcb7221 */ /* 0x000fe20000010000 */
[----:B------:R-:W-:Y:S01]  /*9900*/  FADD.FTZ R202, -R202, R143 ;  /* 0x0000008fcaca7221 */ /* 0x000fe20000010100 */
[----:B------:R-:W-:Y:S01]  /*9910*/  FMUL.FTZ R142, R201, UR56 ;  /* 0x00000038c98e7c20 */ /* 0x000fe20008410000 */
[C---:B------:R-:W-:Y:S01]  /*9920*/  FMUL.FTZ R185, R189.reuse, R75 ;  /* 0x0000004bbdb97220 */ /* 0x040fe20000410000 */
[C---:B------:R-:W-:Y:S01]  /*9930*/  FMUL.FTZ R143, R144.reuse, -R203 ;  /* 0x800000cb908f7220 */ /* 0x040fe20000410000 */
[-C--:B------:R-:W-:Y:S01]  /*9940*/  FMUL.FTZ R140, R144, -R202.reuse ;  /* 0x800000ca908c7220 */ /* 0x080fe20000410000 */
[----:B------:R-:W-:Y:S01]  /*9950*/  FFMA.FTZ R142, R189, UR55, -R142 ;  /* 0x00000037bd8e7c23 */ /* 0x000fe2000801088e */
[----:B------:R-:W-:Y:S01]  /*9960*/  FMUL.FTZ R201, R201, R75 ;  /* 0x0000004bc9c97220 */ /* 0x000fe20000410000 */
[C---:B------:R-:W-:Y:S01]  /*9970*/  FFMA.FTZ R143, R145.reuse, R202, R143 ;  /* 0x000000ca918f7223 */ /* 0x040fe2000001008f */
[----:B------:R-:W-:Y:S01]  /*9980*/  FFMA.FTZ R140, R145, R203, -R140 ;  /* 0x000000cb918c7223 */ /* 0x000fe2000001088c */
[----:B------:R-:W-:Y:S01]  /*9990*/  FMUL.FTZ R242, R91, R183 ;  /* 0x000000b75bf27220 */ /* 0x000fe20000410000 */
[----:B------:R-:W-:Y:S01]  /*99a0*/  FMUL.FTZ R189, R3, R185 ;  /* 0x000000b903bd7220 */ /* 0x000fe20000410000 */
[----:B------:R-:W-:Y:S01]  /*99b0*/  FADD.FTZ R204, -R204, R143 ;  /* 0x0000008fcccc7221 */ /* 0x000fe20000010100 */
[----:B------:R-:W-:Y:S01]  /*99c0*/  FADD.FTZ R205, R205, R140 ;  /* 0x0000008ccdcd7221 */ /* 0x000fe20000010000 */
[C---:B------:R-:W-:Y:S01]  /*99d0*/  FMUL.FTZ R183, R3.reuse, R142 ;  /* 0x0000008e03b77220 */ /* 0x040fe20000410000 */
[----:B------:R-:W-:Y:S01]  /*99e0*/  FMUL.FTZ R144, R3, R201 ;  /* 0x000000c903907220 */ /* 0x000fe20000410000 */
[CC--:B------:R-:W-:Y:S01]  /*99f0*/  FMUL.FTZ R140, R146.reuse, -R204.reuse ;  /* 0x800000cc928c7220 */ /* 0x0c0fe20000410000 */
[----:B------:R-:W-:Y:S01]  /*9a00*/  FMUL.FTZ R145, R146, -R205 ;  /* 0x800000cd92917220 */ /* 0x000fe20000410000 */
[C---:B------:R-:W-:Y:S01]  /*9a10*/  FFMA.FTZ R3, R2.reuse, R201, R189 ;  /* 0x000000c902037223 */ /* 0x040fe200000100bd */
[C---:B------:R-:W-:Y:S01]  /*9a20*/  FFMA.FTZ R144, R2.reuse, R185, -R144 ;  /* 0x000000b902907223 */ /* 0x040fe20000010890 */
[----:B------:R-:W-:Y:S01]  /*9a30*/  FFMA.FTZ R143, R2, R181, R183 ;  /* 0x000000b5028f7223 */ /* 0x000fe200000100b7 */
[C---:B------:R-:W-:Y:S01]  /*9a40*/  FFMA.FTZ R2, R147.reuse, R205, -R140 ;  /* 0x000000cd93027223 */ /* 0x040fe2000001088c */
[----:B------:R-:W-:Y:S01]  /*9a50*/  FFMA.FTZ R147, R147, R204, R145 ;  /* 0x000000cc93937223 */ /* 0x000fe20000010091 */
[C---:B------:R-:W-:Y:S01]  /*9a60*/  FMUL.FTZ R142, R90.reuse, R201 ;  /* 0x000000c95a8e7220 */ /* 0x040fe20000410000 */
[----:B------:R-:W-:Y:S01]  /*9a70*/  FMUL.FTZ R182, R90, R185 ;  /* 0x000000b95ab67220 */ /* 0x000fe20000410000 */
[----:B------:R-:W-:Y:S01]  /*9a80*/  FADD.FTZ R207, R207, R2 ;  /* 0x00000002cfcf7221 */ /* 0x000fe20000010000 */
[----:B------:R-:W-:Y:S01]  /*9a90*/  FADD.FTZ R206, -R206, R147 ;  /* 0x00000093cece7221 */ /* 0x000fe20000010100 */
[----:B------:R-:W-:Y:S01]  /*9aa0*/  FMUL.FTZ R248, R87, R186 ;  /* 0x000000ba57f87220 */ /* 0x000fe20000410000 */
[----:B------:R0:W-:Y:S01]  /*9ab0*/  STS [R5+0x10d0], R142 ;  /* 0x0010d08e05007388 */ /* 0x0001e20000000800 */
[C---:B------:R-:W-:Y:S01]  /*9ac0*/  FMUL.FTZ R147, R148.reuse, -R207 ;  /* 0x800000cf94937220 */ /* 0x040fe20000410000 */
[-C--:B------:R-:W-:Y:S01]  /*9ad0*/  FMUL.FTZ R2, R148, -R206.reuse ;  /* 0x800000ce94027220 */ /* 0x080fe20000410000 */
[----:B------:R-:W-:Y:S01]  /*9ae0*/  FMUL.FTZ R197, R197, R65 ;  /* 0x00000041c5c57220 */ /* 0x000fe20000410000 */
[----:B------:R1:W-:Y:S01]  /*9af0*/  STS [R5+0x10d4], R182 ;  /* 0x0010d4b605007388 */ /* 0x0003e20000000800 */
[----:B------:R-:W-:Y:S01]  /*9b00*/  FFMA.FTZ R147, R149, R206, R147 ;  /* 0x000000ce95937223 */ /* 0x000fe20000010093 */
[C---:B------:R-:W-:Y:S01]  /*9b10*/  FMUL.FTZ R146, R175.reuse, R179 ;  /* 0x000000b3af927220 */ /* 0x040fe20000410000 */
[----:B------:R-:W-:Y:S01]  /*9b20*/  FMUL.FTZ R181, R175, R197 ;  /* 0x000000c5afb57220 */ /* 0x000fe20000410000 */
[----:B------:R2:W-:Y:S01]  /*9b30*/  STS [R5+0x10f8], R248 ;  /* 0x0010f8f805007388 */ /* 0x0005e20000000800 */
[----:B------:R-:W-:Y:S01]  /*9b40*/  FADD.FTZ R208, -R208, R147 ;  /* 0x00000093d0d07221 */ /* 0x000fe20000010100 */
[----:B0-----:R-:W-:Y:S01]  /*9b50*/  FFMA.FTZ R142, R149, R207, -R2 ;  /* 0x000000cf958e7223 */ /* 0x001fe20000010802 */
[----:B------:R-:W-:Y:S01]  /*9b60*/  FMUL.FTZ R178, R193, UR56 ;  /* 0x00000038c1b27c20 */ /* 0x000fe20008410000 */
[C---:B------:R-:W-:Y:S01]  /*9b70*/  FMUL.FTZ R180, R195.reuse, UR56 ;  /* 0x00000038c3b47c20 */ /* 0x040fe20008410000 */
[----:B------:R-:W-:Y:S01]  /*9b80*/  FMUL.FTZ R196, R195, R62 ;  /* 0x0000003ec3c47220 */ /* 0x000fe20000410000 */
[----:B------:R-:W-:Y:S01]  /*9b90*/  FADD.FTZ R209, R209, R142 ;  /* 0x0000008ed1d17221 */ /* 0x000fe20000010000 */
[-C--:B-1----:R-:W-:Y:S01]  /*9ba0*/  FMUL.FTZ R182, R202, R76.reuse ;  /* 0x0000004ccab67220 */ /* 0x082fe20000410000 */
[----:B------:R-:W-:Y:S01]  /*9bb0*/  FFMA.FTZ R177, R195, UR55, R178 ;  /* 0x00000037c3b17c23 */ /* 0x000fe200080100b2 */
[----:B------:R-:W-:Y:S01]  /*9bc0*/  FFMA.FTZ R178, R193, UR55, -R180 ;  /* 0x00000037c1b27c23 */ /* 0x000fe200080108b4 */
[-C--:B--2---:R-:W-:Y:S01]  /*9bd0*/  FMUL.FTZ R248, R88, R197.reuse ;  /* 0x000000c558f87220 */ /* 0x084fe20000410000 */
[----:B------:R-:W-:Y:S01]  /*9be0*/  FFMA.FTZ R197, R168, R197, -R146 ;  /* 0x000000c5a8c57223 */ /* 0x000fe20000010892 */
[-C--:B------:R-:W-:Y:S01]  /*9bf0*/  FMUL.FTZ R142, R150, -R209.reuse ;  /* 0x800000d1968e7220 */ /* 0x080fe20000410000 */
[----:B------:R-:W-:Y:S01]  /*9c00*/  FMUL.FTZ R146, R203, R76 ;  /* 0x0000004ccb927220 */ /* 0x000fe20000410000 */
[----:B------:R-:W-:Y:S01]  /*9c10*/  FMUL.FTZ R148, R176, R182 ;  /* 0x000000b6b0947220 */ /* 0x000fe20000410000 */
[-C--:B------:R-:W-:Y:S01]  /*9c20*/  FMUL.FTZ R150, R150, -R208.reuse ;  /* 0x800000d096967220 */ /* 0x080fe20000410000 */
[----:B------:R-:W-:Y:S01]  /*9c30*/  FFMA.FTZ R147, R151, R208, R142 ;  /* 0x000000d097937223 */ /* 0x000fe2000001008e */
[----:B------:R-:W-:Y:S01]  /*9c40*/  FMUL.FTZ R180, R193, R62 ;  /* 0x0000003ec1b47220 */ /* 0x000fe20000410000 */
[-C--:B------:R-:W-:Y:S01]  /*9c50*/  FFMA.FTZ R2, R233, R146.reuse, R148 ;  /* 0x00000092e9027223 */ /* 0x080fe20000010094 */
[----:B------:R-:W-:Y:S01]  /*9c60*/  FMUL.FTZ R148, R93, R146 ;  /* 0x000000925d947220 */ /* 0x000fe20000410000 */
[----:B------:R-:W-:Y:S01]  /*9c70*/  FFMA.FTZ R150, R151, R209, -R150 ;  /* 0x000000d197967223 */ /* 0x000fe20000010896 */
[----:B------:R-:W-:Y:S01]  /*9c80*/  FADD.FTZ R210, -R210, R147 ;  /* 0x00000093d2d27221 */ /* 0x000fe20000010100 */
[C---:B------:R-:W-:Y:S01]  /*9c90*/  FMUL.FTZ R149, R173.reuse, R180 ;  /* 0x000000b4ad957220 */ /* 0x040fe20000410000 */
[----:B------:R-:W-:Y:S01]  /*9ca0*/  FMUL.FTZ R151, R173, R196 ;  /* 0x000000c4ad977220 */ /* 0x000fe20000410000 */
[----:B------:R0:W-:Y:S01]  /*9cb0*/  STS [R5+0x10c8], R148 ;  /* 0x0010c89405007388 */ /* 0x0001e20000000800 */
[----:B------:R-:W-:Y:S01]  /*9cc0*/  FADD.FTZ R211, R211, R150 ;  /* 0x00000096d3d37221 */ /* 0x000fe20000010000 */
[----:B------:R-:W-:Y:S01]  /*9cd0*/  FMUL.FTZ R184, R176, R146 ;  /* 0x00000092b0b87220 */ /* 0x000fe20000410000 */
[----:B------:R-:W-:Y:S01]  /*9ce0*/  FFMA.FTZ R142, R170, R196, R149 ;  /* 0x000000c4aa8e7223 */ /* 0x000fe20000010095 */
[----:B------:R-:W-:Y:S01]  /*9cf0*/  FMUL.FTZ R149, R205, R77 ;  /* 0x0000004dcd957220 */ /* 0x000fe20000410000 */
[-C--:B------:R-:W-:Y:S01]  /*9d00*/  FMUL.FTZ R147, R152, -R211.reuse ;  /* 0x800000d398937220 */ /* 0x080fe20000410000 */
[----:B------:R-:W-:Y:S01]  /*9d10*/  FMUL.FTZ R252, R89, R180 ;  /* 0x000000b459fc7220 */ /* 0x000fe20000410000 */
[----:B------:R-:W-:Y:S01]  /*9d20*/  FMUL.FTZ R145, R175, R198 ;  /* 0x000000c6af917220 */ /* 0x000fe20000410000 */
[----:B------:R-:W-:Y:S01]  /*9d30*/  FFMA.FTZ R180, R170, R180, -R151 ;  /* 0x000000b4aab47223 */ /* 0x000fe20000010897 */
[-C--:B------:R-:W-:Y:S01]  /*9d40*/  FFMA.FTZ R147, R153, R210.reuse, R147 ;  /* 0x000000d299937223 */ /* 0x080fe20000010093 */
[----:B0-----:R-:W-:Y:S01]  /*9d50*/  FMUL.FTZ R148, R152, -R210 ;  /* 0x800000d298947220 */ /* 0x001fe20000410000 */
[-C--:B------:R-:W-:Y:S01]  /*9d60*/  FMUL.FTZ R198, R93, R182.reuse ;  /* 0x000000b65dc67220 */ /* 0x080fe20000410000 */
[----:B------:R-:W-:Y:S01]  /*9d70*/  FFMA.FTZ R146, R233, R182, -R184 ;  /* 0x000000b6e9927223 */ /* 0x000fe200000108b8 */
[----:B------:R-:W-:Y:S01]  /*9d80*/  FADD.FTZ R212, -R212, R147 ;  /* 0x00000093d4d47221 */ /* 0x000fe20000010100 */
[----:B------:R-:W-:Y:S01]  /*9d90*/  FFMA.FTZ R150, R153, R211, -R148 ;  /* 0x000000d399967223 */ /* 0x000fe20000010894 */
[----:B------:R-:W-:Y:S01]  /*9da0*/  FMUL.FTZ R151, R204, R77 ;  /* 0x0000004dcc977220 */ /* 0x000fe20000410000 */
[----:B------:R-:W-:Y:S01]  /*9db0*/  FMUL.FTZ R234, R234, R54 ;  /* 0x00000036eaea7220 */ /* 0x000fe20000410000 */
[----:B------:R-:W-:Y:S01]  /*9dc0*/  FMUL.FTZ R182, R92, R149 ;  /* 0x000000955cb67220 */ /* 0x000fe20000410000 */
[----:B------:R-:W-:Y:S01]  /*9dd0*/  FADD.FTZ R213, R213, R150 ;  /* 0x00000096d5d57221 */ /* 0x000fe20000010000 */
[-C--:B------:R-:W-:Y:S01]  /*9de0*/  FMUL.FTZ R175, R190, R151.reuse ;  /* 0x00000097beaf7220 */ /* 0x080fe20000410000 */
[----:B------:R-:W-:Y:S01]  /*9df0*/  FMUL.FTZ R250, R87, R234 ;  /* 0x000000ea57fa7220 */ /* 0x000fe20000410000 */
[----:B------:R-:W-:Y:S01]  /*9e00*/  FMUL.FTZ R184, R92, R151 ;  /* 0x000000975cb87220 */ /* 0x000fe20000410000 */
[C---:B------:R-:W-:Y:S01]  /*9e10*/  FMUL.FTZ R152, R154.reuse, -R213 ;  /* 0x800000d59a987220 */ /* 0x040fe20000410000 */
[-C--:B------:R-:W-:Y:S01]  /*9e20*/  FMUL.FTZ R154, R154, -R212.reuse ;  /* 0x800000d49a9a7220 */ /* 0x080fe20000410000 */
[----:B------:R0:W-:Y:S01]  /*9e30*/  STS [R5+0x10c0], R182 ;  /* 0x0010c0b605007388 */ /* 0x0001e20000000800 */
[----:B------:R-:W-:Y:S01]  /*9e40*/  FMUL.FTZ R153, R190, R149 ;  /* 0x00000095be997220 */ /* 0x000fe20000410000 */
[C---:B------:R-:W-:Y:S01]  /*9e50*/  FFMA.FTZ R147, R155.reuse, R212, R152 ;  /* 0x000000d49b937223 */ /* 0x040fe20000010098 */
[----:B------:R-:W-:Y:S01]  /*9e60*/  FFMA.FTZ R154, R155, R213, -R154 ;  /* 0x000000d59b9a7223 */ /* 0x000fe2000001089a */
[----:B------:R-:W-:Y:S01]  /*9e70*/  FFMA.FTZ R148, R232, R149, R175 ;  /* 0x00000095e8947223 */ /* 0x000fe200000100af */
[----:B------:R-:W-:Y:S01]  /*9e80*/  FMUL.FTZ R149, R161, R236 ;  /* 0x000000eca1957220 */ /* 0x000fe20000410000 */
[----:B------:R-:W-:Y:S01]  /*9e90*/  FADD.FTZ R147, -R214, R147 ;  /* 0x00000093d6937221 */ /* 0x000fe20000010100 */
[----:B------:R-:W-:Y:S01]  /*9ea0*/  FADD.FTZ R215, R215, R154 ;  /* 0x0000009ad7d77221 */ /* 0x000fe20000010000 */
[----:B------:R1:W-:Y:S01]  /*9eb0*/  STS [R5+0x10fc], R250 ;  /* 0x0010fcfa05007388 */ /* 0x0003e20000000800 */
[-C--:B------:R-:W-:Y:S01]  /*9ec0*/  FMUL.FTZ R154, R207, R78.reuse ;  /* 0x0000004ecf9a7220 */ /* 0x080fe20000410000 */
[C---:B------:R-:W-:Y:S01]  /*9ed0*/  FMUL.FTZ R152, R156.reuse, -R147 ;  /* 0x800000939c987220 */ /* 0x040fe20000410000 */
[-C--:B------:R-:W-:Y:S01]  /*9ee0*/  FMUL.FTZ R156, R156, -R215.reuse ;  /* 0x800000d79c9c7220 */ /* 0x080fe20000410000 */
[----:B0-----:R-:W-:Y:S01]  /*9ef0*/  FMUL.FTZ R182, R206, R78 ;  /* 0x0000004eceb67220 */ /* 0x001fe20000410000 */
[----:B------:R0:W-:Y:S01]  /*9f00*/  STS [R5+0x10c4], R184 ;  /* 0x0010c4b805007388 */ /* 0x0001e20000000800 */
[C---:B------:R-:W-:Y:S01]  /*9f10*/  FFMA.FTZ R152, R157.reuse, R215, -R152 ;  /* 0x000000d79d987223 */ /* 0x040fe20000010898 */
[----:B------:R-:W-:Y:S01]  /*9f20*/  FFMA.FTZ R157, R157, R147, R156 ;  /* 0x000000939d9d7223 */ /* 0x000fe2000001009c */
[----:B------:R-:W-:Y:S01]  /*9f30*/  FMUL.FTZ R246, R86, R238 ;  /* 0x000000ee56f67220 */ /* 0x000fe20000410000 */
[----:B------:R-:W-:Y:S01]  /*9f40*/  FFMA.FTZ R150, R232, R151, -R153 ;  /* 0x00000097e8967223 */ /* 0x000fe20000010899 */
[----:B------:R-:W-:Y:S01]  /*9f50*/  FADD.FTZ R219, R219, R152 ;  /* 0x00000098dbdb7221 */ /* 0x000fe20000010000 */
[----:B-1----:R-:W-:Y:S01]  /*9f60*/  FMUL.FTZ R250, R89, R196 ;  /* 0x000000c459fa7220 */ /* 0x002fe20000410000 */
[-C--:B------:R-:W-:Y:S01]  /*9f70*/  FMUL.FTZ R196, R161, R238.reuse ;  /* 0x000000eea1c47220 */ /* 0x080fe20000410000 */
[----:B------:R-:W-:Y:S01]  /*9f80*/  FFMA.FTZ R238, R163, R238, -R149 ;  /* 0x000000eea3ee7223 */ /* 0x000fe20000010895 */
[----:B------:R-:W-:Y:S01]  /*9f90*/  FADD.FTZ R218, -R218, R157 ;  /* 0x0000009ddada7221 */ /* 0x000fe20000010100 */
[C---:B0-----:R-:W-:Y:S01]  /*9fa0*/  FMUL.FTZ R184, R223.reuse, R182 ;  /* 0x000000b6dfb87220 */ /* 0x041fe20000410000 */
[----:B------:R-:W-:Y:S01]  /*9fb0*/  FMUL.FTZ R149, R158, -R219 ;  /* 0x800000db9e957220 */ /* 0x000fe20000410000 */
[-C--:B------:R-:W-:Y:S01]  /*9fc0*/  FMUL.FTZ R156, R223, R154.reuse ;  /* 0x0000009adf9c7220 */ /* 0x080fe20000410000 */
[-C--:B------:R-:W-:Y:S01]  /*9fd0*/  FMUL.FTZ R157, R208, R79.reuse ;  /* 0x0000004fd09d7220 */ /* 0x080fe20000410000 */
[-C--:B------:R-:W-:Y:S01]  /*9fe0*/  FFMA.FTZ R151, R231, R154.reuse, R184 ;  /* 0x0000009ae7977223 */ /* 0x080fe200000100b8 */
        /* <DEDUP_REMOVED lines=9> */
[----:B------:R-:W-:Y:S01]  /*a080*/  FADD.FTZ R221, R221, R154 ;  /* 0x0000009adddd7221 */ /* 0x000fe20000010000 */
[----:B------:R-:W-:Y:S01]  /*a090*/  FMUL.FTZ R158, R94, R155 ;  /* 0x0000009b5e9e7220 */ /* 0x000fe20000410000 */
[C---:B------:R-:W-:Y:S01]  /*a0a0*/  FMUL.FTZ R155, R160.reuse, -R149 ;  /* 0x80000095a09b7220 */ /* 0x040fe20000410000 */
[----:B------:R0:W-:Y:S01]  /*a0b0*/  STS [R5+0x10cc], R198 ;  /* 0x0010ccc605007388 */ /* 0x0001e20000000800 */
[----:B------:R-:W-:Y:S01]  /*a0c0*/  FMUL.FTZ R160, R160, -R221 ;  /* 0x800000dda0a07220 */ /* 0x000fe20000410000 */
[----:B------:R-:W-:Y:S01]  /*a0d0*/  FFMA.FTZ R154, R230, R157, -R159 ;  /* 0x0000009de69a7223 */ /* 0x000fe2000001089f */
[----:B------:R-:W-:Y:S01]  /*a0e0*/  FFMA.FTZ R155, R162, R221, -R155 ;  /* 0x000000dda29b7223 */ /* 0x000fe2000001089b */
[----:B------:R1:W-:Y:S01]  /*a0f0*/  STS [R5+0x10b8], R184 ;  /* 0x0010b8b805007388 */ /* 0x0003e20000000800 */
[----:B------:R-:W-:Y:S01]  /*a100*/  FFMA.FTZ R236, R163, R236, R196 ;  /* 0x000000eca3ec7223 */ /* 0x000fe200000100c4 */
[-C--:B------:R-:W-:Y:S01]  /*a110*/  FMUL.FTZ R196, R95, R182.reuse ;  /* 0x000000b65fc47220 */ /* 0x080fe20000410000 */
[----:B------:R-:W-:Y:S01]  /*a120*/  FADD.FTZ R222, R222, R155 ;  /* 0x0000009bdede7221 */ /* 0x000fe20000010000 */
[----:B------:R-:W-:Y:S01]  /*a130*/  FFMA.FTZ R152, R231, R182, -R156 ;  /* 0x000000b6e7987223 */ /* 0x000fe2000001089c */
[----:B------:R2:W-:Y:S01]  /*a140*/  STS [R5+0x10b0], R158 ;  /* 0x0010b09e05007388 */ /* 0x0005e20000000800 */
[----:B0-----:R-:W-:Y:S01]  /*a150*/  FMUL.FTZ R198, R94, R157 ;  /* 0x0000009d5ec67220 */ /* 0x001fe20000410000 */
[----:B------:R-:W-:Y:S01]  /*a160*/  FFMA.FTZ R157, R162, R149, R160 ;  /* 0x00000095a29d7223 */ /* 0x000fe200000100a0 */
[-C--:B------:R-:W-:Y:S01]  /*a170*/  FMUL.FTZ R182, R211, R80.reuse ;  /* 0x00000050d3b67220 */ /* 0x080fe20000410000 */
[----:B------:R0:W-:Y:S01]  /*a180*/  STS [R5+0x10bc], R196 ;  /* 0x0010bcc405007388 */ /* 0x0001e20000000800 */
[----:B-1----:R-:W-:Y:S01]  /*a190*/  FMUL.FTZ R184, R210, R80 ;  /* 0x00000050d2b87220 */ /* 0x002fe20000410000 */
[----:B------:R-:W-:Y:S01]  /*a1a0*/  FADD.FTZ R224, -R224, R157 ;  /* 0x0000009de0e07221 */ /* 0x000fe20000010100 */
[----:B------:R-:W-:Y:S01]  /*a1b0*/  FMUL.FTZ R157, R222, R85 ;  /* 0x00000055de9d7220 */ /* 0x000fe20000410000 */
[----:B------:R-:W-:Y:S01]  /*a1c0*/  FMUL.FTZ R183, R219, R83 ;  /* 0x00000053dbb77220 */ /* 0x000fe20000410000 */
[----:B------:R-:W-:Y:S01]  /*a1d0*/  FMUL.FTZ R156, R226, R184 ;  /* 0x000000b8e29c7220 */ /* 0x000fe20000410000 */
[----:B--2---:R-:W-:Y:S01]  /*a1e0*/  FMUL.FTZ R158, R221, R84 ;  /* 0x00000054dd9e7220 */ /* 0x004fe20000410000 */
[----:B------:R-:W-:Y:S01]  /*a1f0*/  FMUL.FTZ R155, R224, R85 ;  /* 0x00000055e09b7220 */ /* 0x000fe20000410000 */
[----:B------:R-:W-:Y:S01]  /*a200*/  FMUL.FTZ R160, R8, R157 ;  /* 0x0000009d08a07220 */ /* 0x000fe20000410000 */
[----:B------:R-:W-:Y:S01]  /*a210*/  FFMA.FTZ R159, R229, R182, R156 ;  /* 0x000000b6e59f7223 */ /* 0x000fe2000001009c */
[----:B------:R-:W-:Y:S01]  /*a220*/  FMUL.FTZ R156, R149, R84 ;  /* 0x00000054959c7220 */ /* 0x000fe20000410000 */
[----:B------:R-:W-:Y:S01]  /*a230*/  FMUL.FTZ R162, R10, R158 ;  /* 0x0000009e0aa27220 */ /* 0x000fe20000410000 */
[----:B------:R-:W-:Y:S01]  /*a240*/  FFMA.FTZ R160, R9, R155, -R160 ;  /* 0x0000009b09a07223 */ /* 0x000fe200000108a0 */
[----:B0-----:R-:W-:Y:S01]  /*a250*/  FMUL.FTZ R196, R226, R182 ;  /* 0x000000b6e2c47220 */ /* 0x001fe20000410000 */
[----:B------:R-:W-:Y:S01]  /*a260*/  FFMA.FTZ R140, R168, R179, R181 ;  /* 0x000000b3a88c7223 */ /* 0x000fe200000100b5 */
[----:B------:R-:W-:Y:S01]  /*a270*/  FFMA.FTZ R175, R11, R156, -R162 ;  /* 0x0000009c0baf7223 */ /* 0x000fe200000108a2 */
[----:B------:R-:W-:Y:S01]  /*a280*/  FADD.FTZ R162, RZ, R160 ;  /* 0x000000a0ffa27221 */ /* 0x000fe20000010000 */
[----:B------:R0:W-:Y:S01]  /*a290*/  STS [R5+0x10b4], R198 ;  /* 0x0010b4c605007388 */ /* 0x0001e20000000800 */
[-C--:B------:R-:W-:Y:S01]  /*a2a0*/  FMUL.FTZ R200, R97, R184.reuse ;  /* 0x000000b861c87220 */ /* 0x080fe20000410000 */
[----:B------:R-:W-:Y:S01]  /*a2b0*/  FFMA.FTZ R160, R229, R184, -R196 ;  /* 0x000000b8e5a07223 */ /* 0x000fe200000108c4 */
[----:B------:R-:W-:Y:S01]  /*a2c0*/  FADD.FTZ R181, R162, R175 ;  /* 0x000000afa2b57221 */ /* 0x000fe20000010000 */
[----:B------:R-:W-:Y:S01]  /*a2d0*/  FMUL.FTZ R175, R218, R83 ;  /* 0x00000053daaf7220 */ /* 0x000fe20000410000 */
[----:B------:R-:W-:Y:S01]  /*a2e0*/  FMUL.FTZ R184, R12, R183 ;  /* 0x000000b70cb87220 */ /* 0x000fe20000410000 */
[----:B------:R-:W-:Y:S01]  /*a2f0*/  FMUL.FTZ R162, R8, R155 ;  /* 0x0000009b08a27220 */ /* 0x000fe20000410000 */
[----:B------:R-:W-:Y:S01]  /*a300*/  FMUL.FTZ R185, R213, R81 ;  /* 0x00000051d5b97220 */ /* 0x000fe20000410000 */
[----:B------:R1:W-:Y:S01]  /*a310*/  STS [R5+0x10f4], R246 ;  /* 0x0010f4f605007388 */ /* 0x0003e20000000800 */
[----:B------:R-:W-:Y:S01]  /*a320*/  FFMA.FTZ R184, R13, R175, -R184 ;  /* 0x000000af0db87223 */ /* 0x000fe200000108b8 */
[----:B0-----:R-:W-:Y:S01]  /*a330*/  FMUL.FTZ R198, R97, R182 ;  /* 0x000000b661c67220 */ /* 0x001fe20000410000 */
[----:B------:R-:W-:Y:S01]  /*a340*/  FMUL.FTZ R182, R10, R156 ;  /* 0x0000009c0ab67220 */ /* 0x000fe20000410000 */
[----:B------:R-:W-:Y:S01]  /*a350*/  FMUL.FTZ R189, R212, R81 ;  /* 0x00000051d4bd7220 */ /* 0x000fe20000410000 */
[----:B------:R-:W-:Y:S01]  /*a360*/  FFMA.FTZ R162, R9, R157, R162 ;  /* 0x0000009d09a27223 */ /* 0x000fe200000100a2 */
[----:B------:R-:W-:Y:S01]  /*a370*/  FADD.FTZ R68, R191, R68 ;  /* 0x00000044bf447221 */ /* 0x000fe20000010000 */
[----:B------:R0:W-:Y:S01]  /*a380*/  STS [R5+0x10ac], R200 ;  /* 0x0010acc805007388 */ /* 0x0001e20000000800 */
[----:B------:R-:W-:Y:S01]  /*a390*/  FADD.FTZ R181, R181, R184 ;  /* 0x000000b8b5b57221 */ /* 0x000fe20000010000 */
[----:B------:R-:W-:Y:S01]  /*a3a0*/  FADD.FTZ R162, RZ, R162 ;  /* 0x000000a2ffa27221 */ /* 0x000fe20000010000 */
[----:B-1----:R-:W-:Y:S01]  /*a3b0*/  FMUL.FTZ R246, R88, R179 ;  /* 0x000000b358f67220 */ /* 0x002fe20000410000 */
[----:B------:R-:W-:Y:S01]  /*a3c0*/  FFMA.FTZ R179, R11, R158, R182 ;  /* 0x0000009e0bb37223 */ /* 0x000fe200000100b6 */
[C---:B------:R-:W-:Y:S01]  /*a3d0*/  FMUL.FTZ R182, R227.reuse, R185 ;  /* 0x000000b9e3b67220 */ /* 0x040fe20000410000 */
[-C--:B------:R-:W-:Y:S01]  /*a3e0*/  FMUL.FTZ R191, R227, R189.reuse ;  /* 0x000000bde3bf7220 */ /* 0x080fe20000410000 */
[-C--:B------:R-:W-:Y:S01]  /*a3f0*/  FMUL.FTZ R184, R215, R82.reuse ;  /* 0x00000052d7b87220 */ /* 0x080fe20000410000 */
[----:B------:R-:W-:Y:S01]  /*a400*/  FMUL.FTZ R196, R147, R82 ;  /* 0x0000005293c47220 */ /* 0x000fe20000410000 */
[----:B------:R1:W-:Y:S01]  /*a410*/  STS [R5+0x10a8], R198 ;  /* 0x0010a8c605007388 */ /* 0x0003e20000000800 */
[----:B0-----:R-:W-:Y:S01]  /*a420*/  FFMA.FTZ R200, R228, R189, -R182 ;  /* 0x000000bde4c87223 */ /* 0x001fe200000108b6 */
[----:B------:R-:W-:Y:S01]  /*a430*/  FMUL.FTZ R182, R12, R175 ;  /* 0x000000af0cb67220 */ /* 0x000fe20000410000 */
[----:B------:R-:W-:Y:S01]  /*a440*/  FMUL.FTZ R220, R96, R189 ;  /* 0x000000bd60dc7220 */ /* 0x000fe20000410000 */
[----:B------:R-:W-:Y:S01]  /*a450*/  FADD.FTZ R162, R162, R179 ;  /* 0x000000b3a2a27221 */ /* 0x000fe20000010000 */
[----:B------:R-:W-:Y:S01]  /*a460*/  FMUL.FTZ R214, R96, R185 ;  /* 0x000000b960d67220 */ /* 0x000fe20000410000 */
[----:B------:R-:W-:Y:S01]  /*a470*/  FMUL.FTZ R189, R187, R184 ;  /* 0x000000b8bbbd7220 */ /* 0x000fe20000410000 */
[----:B------:R-:W-:Y:S01]  /*a480*/  FFMA.FTZ R179, R13, R183, R182 ;  /* 0x000000b70db37223 */ /* 0x000fe200000100b6 */
[C---:B------:R-:W-:Y:S01]  /*a490*/  FMUL.FTZ R158, R101.reuse, R158 ;  /* 0x0000009e659e7220 */ /* 0x040fe20000410000 */
[----:B------:R-:W-:Y:S01]  /*a4a0*/  FMUL.FTZ R156, R101, R156 ;  /* 0x0000009c659c7220 */ /* 0x000fe20000410000 */
[----:B-1----:R-:W-:Y:S01]  /*a4b0*/  FFMA.FTZ R198, R228, R185, R191 ;  /* 0x000000b9e4c67223 */ /* 0x002fe200000100bf */
[-C--:B------:R-:W-:Y:S01]  /*a4c0*/  FMUL.FTZ R185, R187, R196.reuse ;  /* 0x000000c4bbb97220 */ /* 0x080fe20000410000 */
[----:B------:R-:W-:Y:S01]  /*a4d0*/  FFMA.FTZ R182, R188, R196, -R189 ;  /* 0x000000c4bcb67223 */ /* 0x000fe200000108bd */
[----:B------:R-:W-:Y:S01]  /*a4e0*/  FADD.FTZ R162, R162, R179 ;  /* 0x000000b3a2a27221 */ /* 0x000fe20000010000 */
[----:B------:R0:W-:Y:S01]  /*a4f0*/  STS [R5+0x1088], R158 ;  /* 0x0010889e05007388 */ /* 0x0001e20000000800 */
[-C--:B------:R-:W-:Y:S01]  /*a500*/  FFMA.FTZ R185, R188, R184.reuse, R185 ;  /* 0x000000b8bcb97223 */ /* 0x080fe200000100b9 */
[----:B------:R-:W-:Y:S01]  /*a510*/  FADD.FTZ R181, R181, R182 ;  /* 0x000000b6b5b57221 */ /* 0x000fe20000010000 */
[C---:B------:R-:W-:Y:S01]  /*a520*/  FMUL.FTZ R184, R99.reuse, R184 ;  /* 0x000000b863b87220 */ /* 0x040fe20000410000 */
[----:B------:R-:W-:Y:S01]  /*a530*/  FMUL.FTZ R196, R99, R196 ;  /* 0x000000c463c47220 */ /* 0x000fe20000410000 */
        /* <DEDUP_REMOVED lines=22> */
[C---:B------:R-:W-:Y:S01]  /*a6a0*/  FMUL.FTZ R148, R100.reuse, R157 ;  /* 0x0000009d64947220 */ /* 0x040fe20000410000 */
[----:B------:R-:W-:Y:S01]  /*a6b0*/  STS [R5+0x10d8], R242 ;  /* 0x0010d8f205007388 */ /* 0x000fe20000000800 */
[----:B------:R-:W-:Y:S01]  /*a6c0*/  FADD.FTZ R146, R151, R2 ;  /* 0x0000000297927221 */ /* 0x000fe20000010000 */
[----:B------:R-:W-:Y:S01]  /*a6d0*/  FMUL.FTZ R2, R100, R155 ;  /* 0x0000009b64027220 */ /* 0x000fe20000410000 */
[----:B------:R-:W-:Y:S01]  /*a6e0*/  FADD.FTZ R181, R181, R144 ;  /* 0x00000090b5b57221 */ /* 0x000fe20000010000 */
[----:B------:R-:W-:Y:S01]  /*a6f0*/  MOV R144, UR57 ;  /* 0x0000003900907c02 */ /* 0x000fe20008000f00 */
[----:B------:R-:W-:Y:S01]  /*a700*/  FADD.FTZ R3, R146, R3 ;  /* 0x0000000392037221 */ /* 0x000fe20000010000 */
[----:B------:R-:W-:Y:S01]  /*a710*/  STS [R5+0x10dc], R244 ;  /* 0x0010dcf405007388 */ /* 0x000fe20000000800 */
[----:B------:R-:W-:Y:S01]  /*a720*/  FADD.FTZ R4, R181, R4 ;  /* 0x00000004b5047221 */ /* 0x000fe20000010000 */
[----:B------:R-:W-:Y:S01]  /*a730*/  FMUL.FTZ R185, R211, UR56 ;  /* 0x00000038d3b97c20 */ /* 0x000fe20008410000 */
[----:B------:R-:W-:Y:S01]  /*a740*/  FADD.FTZ R189, R3, R6 ;  /* 0x0000000603bd7221 */ /* 0x000fe20000010000 */
[----:B------:R1:W-:Y:S01]  /*a750*/  STS [R5+0x1084], R2 ;  /* 0x0010840205007388 */ /* 0x0003e20000000800 */
[----:B------:R-:W-:Y:S01]  /*a760*/  LEA R6, R144, -R121, 0x1 ;  /* 0x8000007990067211 */ /* 0x000fe200078e08ff */
[----:B------:R-:W-:Y:S01]  /*a770*/  FMUL.FTZ R3, R209, UR56 ;  /* 0x00000038d1037c20 */ /* 0x000fe20008410000 */
[----:B------:R-:W-:Y:S01]  /*a780*/  FMUL.FTZ R150, R215, UR56 ;  /* 0x00000038d7967c20 */ /* 0x000fe20008410000 */
[----:B------:R-:W-:Y:S01]  /*a790*/  STS [R5+0x10a0], R214 ;  /* 0x0010a0d605007388 */ /* 0x000fe20000000800 */
[----:B------:R-:W-:Y:S01]  /*a7a0*/  ISETP.GE.AND P1, PT, R6, 0x1, PT ;  /* 0x000000010600780c */ /* 0x000fe20003f26270 */
[----:B0-----:R-:W-:Y:S01]  /*a7b0*/  FFMA.FTZ R158, R208, UR55, -R3 ;  /* 0x00000037d09e7c23 */ /* 0x001fe20008010803 */
[----:B------:R-:W-:Y:S01]  /*a7c0*/  FMUL.FTZ R3, R213, UR56 ;  /* 0x00000038d5037c20 */ /* 0x000fe20008410000 */
[----:B------:R-:W-:Y:S01]  /*a7d0*/  STS [R5+0x10a4], R220 ;  /* 0x0010a4dc05007388 */ /* 0x000fe20000000800 */
[----:B------:R-:W-:Y:S01]  /*a7e0*/  FMUL.FTZ R155, R219, UR56 ;  /* 0x00000038db9b7c20 */ /* 0x000fe20008410000 */
[----:B-1----:R-:W-:Y:S01]  /*a7f0*/  FMUL.FTZ R2, R204, UR56 ;  /* 0x00000038cc027c20 */ /* 0x002fe20008410000 */
[----:B------:R-:W-:Y:S01]  /*a800*/  FFMA.FTZ R162, R212, UR55, -R3 ;  /* 0x00000037d4a27c23 */ /* 0x000fe20008010803 */
[----:B------:R-:W-:Y:S01]  /*a810*/  STS [R5+0x1098], R184 ;  /* 0x001098b805007388 */ /* 0x000fe20000000800 */
[----:B------:R-:W-:Y:S01]  /*a820*/  FMUL.FTZ R146, R149, UR56 ;  /* 0x0000003895927c20 */ /* 0x000fe20008410000 */
[----:B------:R-:W-:Y:S01]  /*a830*/  FFMA.FTZ R181, R205, UR55, R2 ;  /* 0x00000037cdb57c23 */ /* 0x000fe20008010002 */
[----:B------:R-:W-:Y:S01]  /*a840*/  FMUL.FTZ R2, R208, UR56 ;  /* 0x00000038d0027c20 */ /* 0x000fe20008410000 */
[----:B------:R-:W-:Y:S01]  /*a850*/  STS [R5+0x109c], R196 ;  /* 0x00109cc405007388 */ /* 0x000fe20000000800 */
[----:B------:R-:W-:Y:S01]  /*a860*/  FMUL.FTZ R151, R222, UR56 ;  /* 0x00000038de977c20 */ /* 0x000fe20008410000 */
[----:B------:R-:W-:Y:S01]  /*a870*/  FMUL.FTZ R3, R224, UR56 ;  /* 0x00000038e0037c20 */ /* 0x000fe20008410000 */
[----:B------:R-:W-:Y:S01]  /*a880*/  FFMA.FTZ R183, R209, UR55, R2 ;  /* 0x00000037d1b77c23 */ /* 0x000fe20008010002 */
[----:B------:R-:W-:Y:S01]  /*a890*/  FMUL.FTZ R2, R212, UR56 ;  /* 0x00000038d4027c20 */ /* 0x000fe20008410000 */
[----:B------:R0:W-:Y:S01]  /*a8a0*/  STS [R5+0x1094], R160 ;  /* 0x001094a005007388 */ /* 0x0001e20000000800 */
[----:B------:R-:W-:Y:S01]  /*a8b0*/  FADD.FTZ R197, R4, R197 ;  /* 0x000000c504c57221 */ /* 0x000fe20000010000 */
[----:B------:R-:W-:Y:S01]  /*a8c0*/  FFMA.FTZ R175, R202, UR55, -R175 ;  /* 0x00000037caaf7c23 */ /* 0x000fe200080108af */
[----:B------:R-:W-:Y:S01]  /*a8d0*/  FFMA.FTZ R159, R213, UR55, R2 ;  /* 0x00000037d59f7c23 */ /* 0x000fe20008010002 */
[----:B------:R-:W-:Y:S01]  /*a8e0*/  FMUL.FTZ R2, R147, UR56 ;  /* 0x0000003893027c20 */ /* 0x000fe20008410000 */
[----:B------:R1:W-:Y:S01]  /*a8f0*/  STS [R5+0x108c], R156 ;  /* 0x00108c9c05007388 */ /* 0x0003e20000000800 */
[----:B------:R-:W-:Y:S01]  /*a900*/  FFMA.FTZ R152, R203, UR55, R152 ;  /* 0x00000037cb987c23 */ /* 0x000fe20008010098 */
[----:B------:R-:W-:Y:S01]  /*a910*/  FFMA.FTZ R179, R204, UR55, -R179 ;  /* 0x00000037ccb37c23 */ /* 0x000fe200080108b3 */
[----:B------:R-:W-:Y:S01]  /*a920*/  FFMA.FTZ R157, R215, UR55, R2 ;  /* 0x00000037d79d7c23 */ /* 0x000fe20008010002 */
[----:B------:R2:W-:Y:S01]  /*a930*/  STS [R5+0x1080], R148 ;  /* 0x0010809405007388 */ /* 0x0005e20000000800 */
[C---:B0-----:R-:W-:Y:S01]  /*a940*/  FMUL.FTZ R160, R210.reuse, UR56 ;  /* 0x00000038d2a07c20 */ /* 0x041fe20008410000 */
[----:B------:R-:W-:Y:S01]  /*a950*/  FMUL.FTZ R2, R221, UR56 ;  /* 0x00000038dd027c20 */ /* 0x000fe20008410000 */
[----:B------:R-:W-:Y:S01]  /*a960*/  FFMA.FTZ R185, R210, UR55, -R185 ;  /* 0x00000037d2b97c23 */ /* 0x000fe200080108b9 */
[----:B------:R-:W-:Y:S01]  /*a970*/  FFMA.FTZ R150, R147, UR55, -R150 ;  /* 0x0000003793967c23 */ /* 0x000fe20008010896 */
[----:B------:R-:W-:Y:S01]  /*a980*/  FFMA.FTZ R160, R211, UR55, R160 ;  /* 0x00000037d3a07c23 */ /* 0x000fe200080100a0 */
[----:B-1----:R-:W-:Y:S01]  /*a990*/  FMUL.FTZ R156, R206, UR56 ;  /* 0x00000038ce9c7c20 */ /* 0x002fe20008410000 */
[C---:B------:R-:W-:Y:S01]  /*a9a0*/  FFMA.FTZ R155, R218.reuse, UR55, -R155 ;  /* 0x00000037da9b7c23 */ /* 0x040fe2000801089b */
[----:B------:R-:W-:Y:S01]  /*a9b0*/  FFMA.FTZ R153, R149, UR55, -R2 ;  /* 0x0000003795997c23 */ /* 0x000fe20008010802 */
[----:B------:R-:W-:Y:S01]  /*a9c0*/  FFMA.FTZ R146, R221, UR55, R146 ;  /* 0x00000037dd927c23 */ /* 0x000fe20008010092 */
[C---:B--2---:R-:W-:Y:S01]  /*a9d0*/  FMUL.FTZ R5, R207.reuse, UR56 ;  /* 0x00000038cf057c20 */ /* 0x044fe20008410000 */
[----:B------:R-:W-:Y:S01]  /*a9e0*/  FMUL.FTZ R148, R218, UR56 ;  /* 0x00000038da947c20 */ /* 0x000fe20008410000 */
[----:B------:R-:W-:Y:S01]  /*a9f0*/  FFMA.FTZ R156, R207, UR55, R156 ;  /* 0x00000037cf9c7c23 */ /* 0x000fe2000801009c */
[----:B------:R-:W-:Y:S01]  /*aa00*/  FFMA.FTZ R151, R224, UR55, -R151 ;  /* 0x00000037e0977c23 */ /* 0x000fe20008010897 */
        /* <DEDUP_REMOVED lines=33> */
.L_x_13387:
[----:B------:R-:W-:Y:S05]  /*ac20*/  BSYNC B0 ;  /* 0x0000000000007941 */ /* 0x000fea0003800000 */
.L_x_13386:
        /* <DEDUP_REMOVED lines=15> */
[----:B------:R-:W-:Y:S01]  /*ad20*/  FADD.FTZ R189, R189, R142 ;  /* 0x0000008ebdbd7221 */ /* 0x000fe20000010000 */
[----:B------:R-:W-:Y:S01]  /*ad30*/  UIMAD.WIDE.U32 UR44, UR52, UR34, UR44 ;  /* 0x00000022342c72a5 */ /* 0x000fe2000f8e002c */
[----:B------:R-:W-:Y:S01]  /*ad40*/  FADD.FTZ R197, R197, R238 ;  /* 0x000000eec5c57221 */ /* 0x000fe20000010000 */
[----:B------:R-:W-:Y:S01]  /*ad50*/  BSSY B0, `(.L_x_13388) ;  /* 0x000001f000007945 */ /* 0x000fe20003800000 */
[----:B------:R-:W-:Y:S01]  /*ad60*/  IADD3 R180, R121, 0x60, RZ ;  /* 0x0000006079b47810 */ /* 0x000fe20007ffe0ff */
[----:B------:R-:W-:-:S02]  /*ad70*/  UIADD3 UR55, UR55, UR45, URZ ;  /* 0x0000002d37377290 */ /* 0x000fc4000fffe03f */
[----:B------:R-:W-:Y:S02]  /*ad80*/  ULEA UR56, UP0, UR44, UR36, 0x3 ;  /* 0x000000242c387291 */ /* 0x000fe4000f80183f */
        /* <DEDUP_REMOVED lines=12> */
[----:B------:R-:W-:Y:S01]  /*ae50*/  IMAD R191, R3, UR44, R140 ;  /* 0x0000002c03bf7c24 */ /* 0x000fe2000f8e028c */
[----:B------:R-:W-:Y:S02]  /*ae60*/  IADD3 R140, R121, 0x20, RZ ;  /* 0x00000020798c7810 */ /* 0x000fe40007ffe0ff */
[----:B------:R-:W-:Y:S01]  /*ae70*/  FFMA.FTZ R142, R164, R234, -R7 ;  /* 0x000000eaa48e7223 */ /* 0x000fe20000010807 */
[----:B------:R-:W-:-:S04]  /*ae80*/  IMAD.WIDE.U32 R2, R2, UR44, R4 ;  /* 0x0000002c02027c25 */ /* 0x000fc8000f8e0004 */
[----:B------:R-:W-:Y:S01]  /*ae90*/  FMUL.FTZ R5, R169, R234 ;  /* 0x000000eaa9057220 */ /* 0x000fe20000410000 */
[----:B------:R-:W-:-:S03]  /*aea0*/  LEA.HI.SX32 R140, R140, R121, 0x1b ;  /* 0x000000798c8c7211 */ /* 0x000fc600078fdaff */
[----:B------:R-:W-:Y:S01]  /*aeb0*/  FFMA.FTZ R4, R164, R186, R5 ;  /* 0x000000baa4047223 */ /* 0x000fe20000010005 */
[----:B------:R-:W-:Y:S01]  /*aec0*/  LEA R7, R140, UR16, 0x2 ;  /* 0x000000108c077c11 */ /* 0x000fe2000f8e10ff */
[----:B------:R-:W-:Y:S01]  /*aed0*/  FADD.FTZ R140, R197, R142 ;  /* 0x0000008ec58c7221 */ /* 0x000fe20000010000 */
[----:B------:R-:W-:Y:S01]  /*aee0*/  IADD3 R3, R3, R191, RZ ;  /* 0x000000bf03037210 */ /* 0x000fe20007ffe0ff */
[----:B------:R-:W-:Y:S01]  /*aef0*/  FADD.FTZ R5, R189, R236 ;  /* 0x000000ecbd057221 */ /* 0x000fe20000010000 */
[----:B------:R-:W-:Y:S02]  /*af00*/  IADD3 R142, R121, 0x40, RZ ;  /* 0x00000040798e7810 */ /* 0x000fe40007ffe0ff */
[----:B------:R-:W0:Y:S01]  /*af10*/  LDS R7, [R7+0x1100] ;  /* 0x0011000007077984 */ /* 0x000e220000000800 */
[----:B------:R-:W-:Y:S05]  /*af20*/  @!P1 BRA `(.L_x_13389) ;  /* 0x0000000000049947 */ /* 0x000fea0003800000 */
[----:B0-----:R1:W-:Y:S02]  /*af30*/  REDG.E.ADD.F32.FTZ.RN.STRONG.GPU desc[UR20][R2.64+-0xf80], R7 ;  /* 0xfff08007020079a6 */ /* 0x0013e4000c10f394 */
.L_x_13389:
[----:B------:R-:W-:Y:S05]  /*af40*/  BSYNC B0 ;  /* 0x0000000000007941 */ /* 0x000fea0003800000 */
.L_x_13388:
        /* <DEDUP_REMOVED lines=17> */
.L_x_13391:
[----:B------:R-:W-:Y:S05]  /*b060*/  BSYNC B0 ;  /* 0x0000000000007941 */ /* 0x000fea0003800000 */
.L_x_13390:
[----:B01----:R0:W1:Y:S01]  /*b070*/  LDS R7, [R180+0x1200] ;  /* 0x00120000b4077984 */ /* 0x0030620000000800 */
[----:B------:R-:W-:Y:S01]  /*b080*/  BSSY B0, `(.L_x_13392) ;  /* 0x0000006000007945 */ /* 0x000fe20003800000 */
[----:B------:R-:W-:Y:S02]  /*b090*/  IADD3 R142, R121, 0xc0, RZ ;  /* 0x000000c0798e7810 */ /* 0x000fe40007ffe0ff */
[----:B------:R-:W-:Y:S02]  /*b0a0*/  LEA.HI.SX32 R186, R186, R121, 0x1b ;  /* 0x00000079baba7211 */ /* 0x000fe400078fdaff */
[----:B------:R-:W-:Y:S01]  /*b0b0*/  LEA R184, R184, UR16, 0x2 ;  /* 0x00000010b8b87c11 */ /* 0x000fe2000f8e10ff */
[----:B------:R-:W-:Y:S06]  /*b0c0*/  @!P1 BRA `(.L_x_13393) ;  /* 0x0000000000049947 */ /* 0x000fec0003800000 */
[----:B-1----:R2:W-:Y:S02]  /*b0d0*/  REDG.E.ADD.F32.FTZ.RN.STRONG.GPU desc[UR20][R2.64+-0xe80], R7 ;  /* 0xfff18007020079a6 */ /* 0x0025e4000c10f394 */
.L_x_13393:
[----:B------:R-:W-:Y:S05]  /*b0e0*/  BSYNC B0 ;  /* 0x0000000000007941 */ /* 0x000fea0003800000 */
.L_x_13392:
[----:B-12---:R1:W2:Y:S01]  /*b0f0*/  LDS R7, [R184+0x1280] ;  /* 0x00128000b8077984 */ /* 0x0062a20000000800 */
[----:B------:R-:W-:Y:S01]  /*b100*/  BSSY B0, `(.L_x_13394) ;  /* 0x0000006000007945 */ /* 0x000fe20003800000 */
[----:B0-----:R-:W-:Y:S02]  /*b110*/  IADD3 R180, R121, 0xe0, RZ ;  /* 0x000000e079b47810 */ /* 0x001fe40007ffe0ff */
[----:B------:R-:W-:Y:S02]  /*b120*/  LEA.HI.SX32 R142, R142, R121, 0x1b ;  /* 0x000000798e8e7211 */ /* 0x000fe400078fdaff */
[----:B------:R-:W-:Y:S01]  /*b130*/  LEA R186, R186, UR16, 0x2 ;  /* 0x00000010baba7c11 */ /* 0x000fe2000f8e10ff */
[----:B------:R-:W-:Y:S06]  /*b140*/  @!P2 BRA `(.L_x_13395) ;  /* 0x000000000004a947 */ /* 0x000fec0003800000 */
[----:B--2---:R0:W-:Y:S02]  /*b150*/  REDG.E.ADD.F32.FTZ.RN.STRONG.GPU desc[UR20][R2.64+-0xe00], R7 ;  /* 0xfff20007020079a6 */ /* 0x0041e4000c10f394 */
.L_x_13395:
[----:B------:R-:W-:Y:S05]  /*b160*/  BSYNC B0 ;  /* 0x0000000000007941 */ /* 0x000fea0003800000 */
.L_x_13394:
[----:B0-2---:R0:W2:Y:S01]  /*b170*/  LDS R7, [R186+0x1300] ;  /* 0x00130000ba077984 */ /* 0x0050a20000000800 */
[----:B------:R-:W-:Y:S01]  /*b180*/  BSSY B0, `(.L_x_13396) ;  /* 0x0000005000007945 */ /* 0x000fe20003800000 */
[----:B------:R-:W-:Y:S02]  /*b190*/  LEA.HI.SX32 R180, R180, R121, 0x1b ;  /* 0x00000079b4b47211 */ /* 0x000fe400078fdaff */
[----:B------:R-:W-:Y:S01]  /*b1a0*/  LEA R142, R142, UR16, 0x2 ;  /* 0x000000108e8e7c11 */ /* 0x000fe2000f8e10ff */
[----:B------:R-:W-:Y:S06]  /*b1b0*/  @!P3 BRA `(.L_x_13397) ;  /* 0x000000000004b947 */ /* 0x000fec0003800000 */
[----:B--2---:R3:W-:Y:S02]  /*b1c0*/  REDG.E.ADD.F32.FTZ.RN.STRONG.GPU desc[UR20][R2.64+-0xd80], R7 ;  /* 0xfff28007020079a6 */ /* 0x0047e4000c10f394 */
.L_x_13397:
[----:B------:R-:W-:Y:S05]  /*b1d0*/  BSYNC B0 ;  /* 0x0000000000007941 */ /* 0x000fea0003800000 */
.L_x_13396:
[----:B--23--:R2:W3:Y:S01]  /*b1e0*/  LDS R7, [R142+0x1380] ;  /* 0x001380008e077984 */ /* 0x00c4e20000000800 */
[----:B------:R-:W-:Y:S01]  /*b1f0*/  BSSY B0, `(.L_x_13398) ;  /* 0x0000004000007945 */ /* 0x000fe20003800000 */
[----:B-1----:R-:W-:-:S03]  /*b200*/  LEA R184, R180, UR16, 0x2 ;  /* 0x00000010b4b87c11 */ /* 0x002fc6000f8e10ff */
[----:B------:R-:W-:Y:S05]  /*b210*/  @!P4 BRA `(.L_x_13399) ;  /* 0x000000000004c947 */ /* 0x000fea0003800000 */
[----:B---3--:R1:W-:Y:S02]  /*b220*/  REDG.E.ADD.F32.FTZ.RN.STRONG.GPU desc[UR20][R2.64+-0xd00], R7 ;  /* 0xfff30007020079a6 */ /* 0x0083e4000c10f394 */
.L_x_13399:
[----:B------:R-:W-:Y:S05]  /*b230*/  BSYNC B0 ;  /* 0x0000000000007941 */ /* 0x000fea0003800000 */
.L_x_13398:
[----:B-1-3--:R1:W3:Y:S01]  /*b240*/  LDS R7, [R184+0x1400] ;  /* 0x00140000b8077984 */ /* 0x00a2e20000000800 */
[----:B------:R-:W-:Y:S01]  /*b250*/  BSSY B0, `(.L_x_13400) ;  /* 0x0000005000007945 */ /* 0x000fe20003800000 */
[C---:B--2---:R-:W-:Y:S02]  /*b260*/  IADD3 R142, R121.reuse, 0x100, RZ ;  /* 0x00000100798e7810 */ /* 0x044fe40007ffe0ff */
[----:B------:R-:W-:Y:S01]  /*b270*/  IADD3 R180, R121, 0x120, RZ ;  /* 0x0000012079b47810 */ /* 0x000fe20007ffe0ff */
[----:B------:R-:W-:Y:S06]  /*b280*/  @!P5 BRA `(.L_x_13401) ;  /* 0x000000000004d947 */ /* 0x000fec0003800000 */
[----:B---3--:R2:W-:Y:S02]  /*b290*/  REDG.E.ADD.F32.FTZ.RN.STRONG.GPU desc[UR20][R2.64+-0xc80], R7 ;  /* 0xfff38007020079a6 */ /* 0x0085e4000c10f394 */
.L_x_13401:
[----:B------:R-:W-:Y:S05]  /*b2a0*/  BSYNC B0 ;  /* 0x0000000000007941 */ /* 0x000fea0003800000 */
.L_x_13400:
[-C--:B------:R-:W-:Y:S01]  /*b2b0*/  LEA.HI.SX32 R142, R142, R121.reuse, 0x1b ;  /* 0x000000798e8e7211 */ /* 0x080fe200078fdaff */
[----:B------:R-:W-:Y:S01]  /*b2c0*/  BSSY B0, `(.L_x_13402) ;  /* 0x0000010000007945 */ /* 0x000fe20003800000 */
[----:B------:R-:W-:Y:S02]  /*b2d0*/  ISETP.GE.AND P6, PT, R6, 0x101, PT ;  /* 0x000001010600780c */ /* 0x000fe40003fc6270 */
[----:B--23--:R-:W-:Y:S02]  /*b2e0*/  LEA R7, R142, UR16, 0x2 ;  /* 0x000000108e077c11 */ /* 0x00cfe4000f8e10ff */
        /* <DEDUP_REMOVED lines=13> */
.L_x_13403:
[----:B------:R-:W-:Y:S05]  /*b3c0*/  BSYNC B0 ;  /* 0x0000000000007941 */ /* 0x000fea0003800000 */
.L_x_13402:
[----:B01----:R0:W1:Y:S01]  /*b3d0*/  LDS R7, [R180+0x1500] ;  /* 0x00150000b4077984 */ /* 0x0030620000000800 */
[----:B------:R-:W-:Y:S01]  /*b3e0*/  BSSY B0, `(.L_x_13404) ;  /* 0x0000006000007945 */ /* 0x000fe20003800000 */
[----:B------:R-:W-:Y:S02]  /*b3f0*/  IADD3 R142, R121, 0x180, RZ ;  /* 0x00000180798e7810 */ /* 0x000fe40007ffe0ff */
[----:B------:R-:W-:Y:S02]  /*b400*/  LEA.HI.SX32 R186, R186, R121, 0x1b ;  /* 0x00000079baba7211 */ /* 0x000fe400078fdaff */
[----:B------:R-:W-:Y:S01]  /*b410*/  LEA R184, R184, UR16, 0x2 ;  /* 0x00000010b8b87c11 */ /* 0x000fe2000f8e10ff */
[----:B------:R-:W-:Y:S06]  /*b420*/  @!P1 BRA `(.L_x_13405) ;  /* 0x0000000000049947 */ /* 0x000fec0003800000 */
[----:B-1----:R2:W-:Y:S02]  /*b430*/  REDG.E.ADD.F32.FTZ.RN.STRONG.GPU desc[UR20][R2.64+-0xb80], R7 ;  /* 0xfff48007020079a6 */ /* 0x0025e4000c10f394 */
.L_x_13405:
[----:B------:R-:W-:Y:S05]  /*b440*/  BSYNC B0 ;  /* 0x0000000000007941 */ /* 0x000fea0003800000 */
.L_x_13404:
[----:B-12---:R1:W2:Y:S01]  /*b450*/  LDS R7, [R184+0x1580] ;  /* 0x00158000b8077984 */ /* 0x0062a20000000800 */
[----:B------:R-:W-:Y:S01]  /*b460*/  BSSY B0, `(.L_x_13406) ;  /* 0x0000006000007945 */ /* 0x000fe20003800000 */
[----:B0-----:R-:W-:Y:S02]  /*b470*/  IADD3 R180, R121, 0x1a0, RZ ;  /* 0x000001a079b47810 */ /* 0x001fe40007ffe0ff */
[----:B------:R-:W-:Y:S02]  /*b480*/  LEA.HI.SX32 R142, R142, R121, 0x1b ;  /* 0x000000798e8e7211 */ /* 0x000fe400078fdaff */
[----:B------:R-:W-:Y:S01]  /*b490*/  LEA R186, R186, UR16, 0x2 ;  /* 0x00000010baba7c11 */ /* 0x000fe2000f8e10ff */
[----:B------:R-:W-:Y:S06]  /*b4a0*/  @!P2 BRA `(.L_x_13407) ;  /* 0x000000000004a947 */ /* 0x000fec0003800000 */
[----:B--2---:R0:W-:Y:S02]  /*b4b0*/  REDG.E.ADD.F32.FTZ.RN.STRONG.GPU desc[UR20][R2.64+-0xb00], R7 ;  /* 0xfff50007020079a6 */ /* 0x0041e4000c10f394 */
.L_x_13407:
[----:B------:R-:W-:Y:S05]  /*b4c0*/  BSYNC B0 ;  /* 0x0000000000007941 */ /* 0x000fea0003800000 */
.L_x_13406:
[----:B0-2---:R0:W2:Y:S01]  /*b4d0*/  LDS R7, [R186+0x1600] ;  /* 0x00160000ba077984 */ /* 0x0050a20000000800 */
[----:B------:R-:W-:Y:S01]  /*b4e0*/  BSSY B0, `(.L_x_13408) ;  /* 0x0000005000007945 */ /* 0x000fe20003800000 */
[----:B------:R-:W-:Y:S02]  /*b4f0*/  LEA.HI.SX32 R180, R180, R121, 0x1b ;  /* 0x00000079b4b47211 */ /* 0x000fe400078fdaff */
[----:B------:R-:W-:Y:S01]  /*b500*/  LEA R142, R142, UR16, 0x2 ;  /* 0x000000108e8e7c11 */ /* 0x000fe2000f8e10ff */
[----:B------:R-:W-:Y:S06]  /*b510*/  @!P3 BRA `(.L_x_13409) ;  /* 0x000000000004b947 */ /* 0x000fec0003800000 */
[----:B--2---:R3:W-:Y:S02]  /*b520*/  REDG.E.ADD.F32.FTZ.RN.STRONG.GPU desc[UR20][R2.64+-0xa80], R7 ;  /* 0xfff58007020079a6 */ /* 0x0047e4000c10f394 */
.L_x_13409:
[----:B------:R-:W-:Y:S05]  /*b530*/  BSYNC B0 ;  /* 0x0000000000007941 */ /* 0x000fea0003800000 */
.L_x_13408:
[----:B--23--:R2:W3:Y:S01]  /*b540*/  LDS R7, [R142+0x1680] ;  /* 0x001680008e077984 */ /* 0x00c4e20000000800 */
[----:B------:R-:W-:Y:S01]  /*b550*/  BSSY B0, `(.L_x_13410) ;  /* 0x0000004000007945 */ /* 0x000fe20003800000 */
[----:B-1----:R-:W-:-:S03]  /*b560*/  LEA R184, R180, UR16, 0x2 ;  /* 0x00000010b4b87c11 */ /* 0x002fc6000f8e10ff */
[----:B------:R-:W-:Y:S05]  /*b570*/  @!P4 BRA `(.L_x_13411) ;  /* 0x000000000004c947 */ /* 0x000fea0003800000 */
[----:B---3--:R1:W-:Y:S02]  /*b580*/  REDG.E.ADD.F32.FTZ.RN.STRONG.GPU desc[UR20][R2.64+-0xa00], R7 ;  /* 0xfff60007020079a6 */ /* 0x0083e4000c10f394 */
.L_x_13411:
[----:B------:R-:W-:Y:S05]  /*b590*/  BSYNC B0 ;  /* 0x0000000000007941 */ /* 0x000fea0003800000 */
.L_x_13410:
[----:B-1-3--:R1:W3:Y:S01]  /*b5a0*/  LDS R7, [R184+0x1700] ;  /* 0x00170000b8077984 */ /* 0x00a2e20000000800 */
[----:B------:R-:W-:Y:S01]  /*b5b0*/  BSSY B0, `(.L_x_13412) ;  /* 0x0000005000007945 */ /* 0x000fe20003800000 */
[C---:B--2---:R-:W-:Y:S02]  /*b5c0*/  IADD3 R142, R121.reuse, 0x1c0, RZ ;  /* 0x000001c0798e7810 */ /* 0x044fe40007ffe0ff */
[----:B------:R-:W-:Y:S01]  /*b5d0*/  IADD3 R180, R121, 0x1e0, RZ ;  /* 0x000001e079b47810 */ /* 0x000fe20007ffe0ff */
[----:B------:R-:W-:Y:S06]  /*b5e0*/  @!P5 BRA `(.L_x_13413) ;  /* 0x000000000004d947 */ /* 0x000fec0003800000 */
[----:B---3--:R2:W-:Y:S02]  /*b5f0*/  REDG.E.ADD.F32.FTZ.RN.STRONG.GPU desc[UR20][R2.64+-0x980], R7 ;  /* 0xfff68007020079a6 */ /* 0x0085e4000c10f394 */
.L_x_13413:
[----:B------:R-:W-:Y:S05]  /*b600*/  BSYNC B0 ;  /* 0x0000000000007941 */ /* 0x000fea0003800000 */
.L_x_13412:
        /* <DEDUP_REMOVED lines=17> */
.L_x_13415:
[----:B------:R-:W-:Y:S05]  /*b720*/  BSYNC B0 ;  /* 0x0000000000007941 */ /* 0x000fea0003800000 */
.L_x_13414:
[----:B01----:R0:W1:Y:S01]  /*b730*/  LDS R7, [R180+0x1800] ;  /* 0x00180000b4077984 */ /* 0x0030620000000800 */
[----:B------:R-:W-:Y:S01]  /*b740*/  BSSY B0, `(.L_x_13416) ;  /* 0x0000006000007945 */ /* 0x000fe20003800000 */
[----:B------:R-:W-:Y:S02]  /*b750*/  IADD3 R142, R121, 0x240, RZ ;  /* 0x00000240798e7810 */ /* 0x000fe40007ffe0ff */
[----:B------:R-:W-:Y:S02]  /*b760*/  LEA.HI.SX32 R186, R186, R121, 0x1b ;  /* 0x00000079baba7211 */ /* 0x000fe400078fdaff */
[----:B------:R-:W-:Y:S01]  /*b770*/  LEA R184, R184, UR16, 0x2 ;  /* 0x00000010b8b87c11 */ /* 0x000fe2000f8e10ff */
[----:B------:R-:W-:Y:S06]  /*b780*/  @!P1 BRA `(.L_x_13417) ;  /* 0x0000000000049947 */ /* 0x000fec0003800000 */
[----:B-1----:R2:W-:Y:S02]  /*b790*/  REDG.E.ADD.F32.FTZ.RN.STRONG.GPU desc[UR20][R2.64+-0x880], R7 ;  /* 0xfff78007020079a6 */ /* 0x0025e4000c10f394 */
.L_x_13417:
[----:B------:R-:W-:Y:S05]  /*b7a0*/  BSYNC B0 ;  /* 0x0000000000007941 */ /* 0x000fea0003800000 */
.L_x_13416:
[----:B-12---:R1:W2:Y:S01]  /*b7b0*/  LDS R7, [R184+0x1880] ;  /* 0x00188000b8077984 */ /* 0x0062a20000000800 */
[----:B------:R-:W-:Y:S01]  /*b7c0*/  BSSY B0, `(.L_x_13418) ;  /* 0x0000006000007945 */ /* 0x000fe20003800000 */
[----:B0-----:R-:W-:Y:S02]  /*b7d0*/  IADD3 R180, R121, 0x260, RZ ;  /* 0x0000026079b47810 */ /* 0x001fe40007ffe0ff */
[----:B------:R-:W-:Y:S02]  /*b7e0*/  LEA.HI.SX32 R142, R142, R121, 0x1b ;  /* 0x000000798e8e7211 */ /* 0x000fe400078fdaff */
[----:B------:R-:W-:Y:S01]  /*b7f0*/  LEA R186, R186, UR16, 0x2 ;  /* 0x00000010baba7c11 */ /* 0x000fe2000f8e10ff */
[----:B------:R-:W-:Y:S06]  /*b800*/  @!P2 BRA `(.L_x_13419) ;  /* 0x000000000004a947 */ /* 0x000fec0003800000 */
[----:B--2---:R0:W-:Y:S02]  /*b810*/  REDG.E.ADD.F32.FTZ.RN.STRONG.GPU desc[UR20][R2.64+-0x800], R7 ;  /* 0xfff80007020079a6 */ /* 0x0041e4000c10f394 */
.L_x_13419:
[----:B------:R-:W-:Y:S05]  /*b820*/  BSYNC B0 ;  /* 0x0000000000007941 */ /* 0x000fea0003800000 */
.L_x_13418:
[----:B0-2---:R0:W2:Y:S01]  /*b830*/  LDS R7, [R186+0x1900] ;  /* 0x00190000ba077984 */ /* 0x0050a20000000800 */
[----:B------:R-:W-:Y:S01]  /*b840*/  BSSY B0, `(.L_x_13420) ;  /* 0x0000005000007945 */ /* 0x000fe20003800000 */
[----:B------:R-:W-:Y:S02]  /*b850*/  LEA.HI.SX32 R180, R180, R121, 0x1b ;  /* 0x00000079b4b47211 */ /* 0x000fe400078fdaff */
[----:B------:R-:W-:Y:S01]  /*b860*/  LEA R142, R142, UR16, 0x2 ;  /* 0x000000108e8e7c11 */ /* 0x000fe2000f8e10ff */
[----:B------:R-:W-:Y:S06]  /*b870*/  @!P3 BRA `(.L_x_13421) ;  /* 0x000000000004b947 */ /* 0x000fec0003800000 */
[----:B--2---:R3:W-:Y:S02]  /*b880*/  REDG.E.ADD.F32.FTZ.RN.STRONG.GPU desc[UR20][R2.64+-0x780], R7 ;  /* 0xfff88007020079a6 */ /* 0x0047e4000c10f394 */
.L_x_13421:
[----:B------:R-:W-:Y:S05]  /*b890*/  BSYNC B0 ;  /* 0x0000000000007941 */ /* 0x000fea0003800000 */
.L_x_13420:
[----:B--23--:R2:W3:Y:S01]  /*b8a0*/  LDS R7, [R142+0x1980] ;  /* 0x001980008e077984 */ /* 0x00c4e20000000800 */
[----:B------:R-:W-:Y:S01]  /*b8b0*/  BSSY B0, `(.L_x_13422) ;  /* 0x0000004000007945 */ /* 0x000fe20003800000 */
[----:B-1----:R-:W-:-:S03]  /*b8c0*/  LEA R184, R180, UR16, 0x2 ;  /* 0x00000010b4b87c11 */ /* 0x002fc6000f8e10ff */
[----:B------:R-:W-:Y:S05]  /*b8d0*/  @!P4 BRA `(.L_x_13423) ;  /* 0x000000000004c947 */ /* 0x000fea0003800000 */
[----:B---3--:R1:W-:Y:S02]  /*b8e0*/  REDG.E.ADD.F32.FTZ.RN.STRONG.GPU desc[UR20][R2.64+-0x700], R7 ;  /* 0xfff90007020079a6 */ /* 0x0083e4000c10f394 */
.L_x_13423:
[----:B------:R-:W-:Y:S05]  /*b8f0*/  BSYNC B0 ;  /* 0x0000000000007941 */ /* 0x000fea0003800000 */
.L_x_13422:
[----:B-1-3--:R1:W3:Y:S01]  /*b900*/  LDS R7, [R184+0x1a00] ;  /* 0x001a0000b8077984 */ /* 0x00a2e20000000800 */
[----:B------:R-:W-:Y:S01]  /*b910*/  BSSY B0, `(.L_x_13424) ;  /* 0x0000005000007945 */ /* 0x000fe20003800000 */
[C---:B--2---:R-:W-:Y:S02]  /*b920*/  IADD3 R142, R121.reuse, 0x280, RZ ;  /* 0x00000280798e7810 */ /* 0x044fe40007ffe0ff */
[----:B------:R-:W-:Y:S01]  /*b930*/  IADD3 R180, R121, 0x2a0, RZ ;  /* 0x000002a079b47810 */ /* 0x000fe20007ffe0ff */
[----:B------:R-:W-:Y:S06]  /*b940*/  @!P5 BRA `(.L_x_13425) ;  /* 0x000000000004d947 */ /* 0x000fec0003800000 */
[----:B---3--:R2:W-:Y:S02]  /*b950*/  REDG.E.ADD.F32.FTZ.RN.STRONG.GPU desc[UR20][R2.64+-0x680], R7 ;  /* 0xfff98007020079a6 */ /* 0x0085e4000c10f394 */
.L_x_13425:
[----:B------:R-:W-:Y:S05]  /*b960*/  BSYNC B0 ;  /* 0x0000000000007941 */ /* 0x000fea0003800000 */
.L_x_13424:
        /* <DEDUP_REMOVED lines=17> */
.L_x_13427:
[----:B------:R-:W-:Y:S05]  /*ba80*/  BSYNC B0 ;  /* 0x0000000000007941 */ /* 0x000fea0003800000 */
.L_x_13426:
[----:B01----:R0:W1:Y:S01]  /*ba90*/  LDS R7, [R180+0x1b00] ;  /* 0x001b0000b4077984 */ /* 0x0030620000000800 */
[----:B------:R-:W-:Y:S01]  /*baa0*/  BSSY B0, `(.L_x_13428) ;  /* 0x0000006000007945 */ /* 0x000fe20003800000 */
[----:B------:R-:W-:Y:S02]  /*bab0*/  IADD3 R142, R121, 0x300, RZ ;  /* 0x00000300798e7810 */ /* 0x000fe40007ffe0ff */
[----:B------:R-:W-:Y:S02]  /*bac0*/  LEA.HI.SX32 R186, R186, R121, 0x1b ;  /* 0x00000079baba7211 */ /* 0x000fe400078fdaff */
[----:B------:R-:W-:Y:S01]  /*bad0*/  LEA R184, R184, UR16, 0x2 ;  /* 0x00000010b8b87c11 */ /* 0x000fe2000f8e10ff */
[----:B------:R-:W-:Y:S06]  /*bae0*/  @!P1 BRA `(.L_x_13429) ;  /* 0x0000000000049947 */ /* 0x000fec0003800000 */
[----:B-1----:R2:W-:Y:S02]  /*baf0*/  REDG.E.ADD.F32.FTZ.RN.STRONG.GPU desc[UR20][R2.64+-0x580], R7 ;  /* 0xfffa8007020079a6 */ /* 0x0025e4000c10f394 */
.L_x_13429:
[----:B------:R-:W-:Y:S05]  /*bb00*/  BSYNC B0 ;  /* 0x0000000000007941 */ /* 0x000fea0003800000 */
.L_x_13428:
[----:B-12---:R1:W2:Y:S01]  /*bb10*/  LDS R7, [R184+0x1b80] ;  /* 0x001b8000b8077984 */ /* 0x0062a20000000800 */
[----:B------:R-:W-:Y:S01]  /*bb20*/  BSSY B0, `(.L_x_13430) ;  /* 0x0000006000007945 */ /* 0x000fe20003800000 */
[----:B0-----:R-:W-:Y:S02]  /*bb30*/  IADD3 R180, R121, 0x320, RZ ;  /* 0x0000032079b47810 */ /* 0x001fe40007ffe0ff */
[----:B------:R-:W-:Y:S02]  /*bb40*/  LEA.HI.SX32 R142, R142, R121, 0x1b ;  /* 0x000000798e8e7211 */ /* 0x000fe400078fdaff */
[----:B------:R-:W-:Y:S01]  /*bb50*/  LEA R186, R186, UR16, 0x2 ;  /* 0x00000010baba7c11 */ /* 0x000fe2000f8e10ff */
[----:B------:R-:W-:Y:S06]  /*bb60*/  @!P2 BRA `(.L_x_13431) ;  /* 0x000000000004a947 */ /* 0x000fec0003800000 */
[----:B--2---:R0:W-:Y:S02]  /*bb70*/  REDG.E.ADD.F32.FTZ.RN.STRONG.GPU desc[UR20][R2.64+-0x500], R7 ;  /* 0xfffb0007020079a6 */ /* 0x0041e4000c10f394 */
.L_x_13431:
[----:B------:R-:W-:Y:S05]  /*bb80*/  BSYNC B0 ;  /* 0x0000000000007941 */ /* 0x000fea0003800000 */
.L_x_13430:
[----:B0-2---:R0:W2:Y:S01]  /*bb90*/  LDS R7, [R186+0x1c00] ;  /* 0x001c0000ba077984 */ /* 0x0050a20000000800 */
[----:B------:R-:W-:Y:S01]  /*bba0*/  BSSY B0, `(.L_x_13432) ;  /* 0x0000005000007945 */ /* 0x000fe20003800000 */
[----:B------:R-:W-:Y:S02]  /*bbb0*/  LEA.HI.SX32 R180, R180, R121, 0x1b ;  /* 0x00000079b4b47211 */ /* 0x000fe400078fdaff */
[----:B------:R-:W-:Y:S01]  /*bbc0*/  LEA R142, R142, UR16, 0x2 ;  /* 0x000000108e8e7c11 */ /* 0x000fe2000f8e10ff */
[----:B------:R-:W-:Y:S06]  /*bbd0*/  @!P3 BRA `(.L_x_13433) ;  /* 0x000000000004b947 */ /* 0x000fec0003800000 */
[----:B--2---:R3:W-:Y:S02]  /*bbe0*/  REDG.E.ADD.F32.FTZ.RN.STRONG.GPU desc[UR20][R2.64+-0x480], R7 ;  /* 0xfffb8007020079a6 */ /* 0x0047e4000c10f394 */
.L_x_13433:
[----:B------:R-:W-:Y:S05]  /*bbf0*/  BSYNC B0 ;  /* 0x0000000000007941 */ /* 0x000fea0003800000 */
.L_x_13432:
[----:B--23--:R2:W3:Y:S01]  /*bc00*/  LDS R7, [R142+0x1c80] ;  /* 0x001c80008e077984 */ /* 0x00c4e20000000800 */
[----:B------:R-:W-:Y:S01]  /*bc10*/  BSSY B0, `(.L_x_13434) ;  /* 0x0000004000007945 */ /* 0x000fe20003800000 */
[----:B-1----:R-:W-:-:S03]  /*bc20*/  LEA R184, R180, UR16, 0x2 ;  /* 0x00000010b4b87c11 */ /* 0x002fc6000f8e10ff */
[----:B------:R-:W-:Y:S05]  /*bc30*/  @!P4 BRA `(.L_x_13435) ;  /* 0x000000000004c947 */ /* 0x000fea0003800000 */
[----:B---3--:R1:W-:Y:S02]  /*bc40*/  REDG.E.ADD.F32.FTZ.RN.STRONG.GPU desc[UR20][R2.64+-0x400], R7 ;  /* 0xfffc0007020079a6 */ /* 0x0083e4000c10f394 */
.L_x_13435:
[----:B------:R-:W-:Y:S05]  /*bc50*/  BSYNC B0 ;  /* 0x0000000000007941 */ /* 0x000fea0003800000 */
.L_x_13434:
[----:B-1-3--:R1:W3:Y:S01]  /*bc60*/  LDS R7, [R184+0x1d00] ;  /* 0x001d0000b8077984 */ /* 0x00a2e20000000800 */
[----:B------:R-:W-:Y:S01]  /*bc70*/  BSSY B0, `(.L_x_13436) ;  /* 0x0000005000007945 */ /* 0x000fe20003800000 */
[C---:B--2---:R-:W-:Y:S02]  /*bc80*/  IADD3 R142, R121.reuse, 0x340, RZ ;  /* 0x00000340798e7810 */ /* 0x044fe40007ffe0ff */
[----:B------:R-:W-:Y:S01]  /*bc90*/  IADD3 R180, R121, 0x360, RZ ;  /* 0x0000036079b47810 */ /* 0x000fe20007ffe0ff */
[----:B------:R-:W-:Y:S06]  /*bca0*/  @!P5 BRA `(.L_x_13437) ;  /* 0x000000000004d947 */ /* 0x000fec0003800000 */
[----:B---3--:R2:W-:Y:S02]  /*bcb0*/  REDG.E.ADD.F32.FTZ.RN.STRONG.GPU desc[UR20][R2.64+-0x380], R7 ;  /* 0xfffc8007020079a6 */ /* 0x0085e4000c10f394 */
.L_x_13437:
[----:B------:R-:W-:Y:S05]  /*bcc0*/  BSYNC B0 ;  /* 0x0000000000007941 */ /* 0x000fea0003800000 */
.L_x_13436:
        /* <DEDUP_REMOVED lines=17> */
.L_x_13439:
[----:B------:R-:W-:Y:S05]  /*bde0*/  BSYNC B0 ;  /* 0x0000000000007941 */ /* 0x000fea0003800000 */
.L_x_13438:
[----:B01----:R0:W1:Y:S01]  /*bdf0*/  LDS R7, [R180+0x1e00] ;  /* 0x001e0000b4077984 */ /* 0x0030620000000800 */
[----:B------:R-:W-:Y:S01]  /*be00*/  BSSY B0, `(.L_x_13440) ;  /* 0x0000006000007945 */ /* 0x000fe20003800000 */
[----:B------:R-:W-:Y:S02]  /*be10*/  IADD3 R6, R121, 0x3c0, RZ ;  /* 0x000003c079067810 */ /* 0x000fe40007ffe0ff */
[----:B------:R-:W-:Y:S02]  /*be20*/  LEA.HI.SX32 R186, R186, R121, 0x1b ;  /* 0x00000079baba7211 */ /* 0x000fe400078fdaff */
[----:B------:R-:W-:Y:S01]  /*be30*/  LEA R184, R184, UR16, 0x2 ;  /* 0x00000010b8b87c11 */ /* 0x000fe2000f8e10ff */
[----:B------:R-:W-:Y:S06]  /*be40*/  @!P1 BRA `(.L_x_13441) ;  /* 0x0000000000049947 */ /* 0x000fec0003800000 */
[----:B-1----:R2:W-:Y:S02]  /*be50*/  REDG.E.ADD.F32.FTZ.RN.STRONG.GPU desc[UR20][R2.64+-0x280], R7 ;  /* 0xfffd8007020079a6 */ /* 0x0025e4000c10f394 */
.L_x_13441:
[----:B------:R-:W-:Y:S05]  /*be60*/  BSYNC B0 ;  /* 0x0000000000007941 */ /* 0x000fea0003800000 */
.L_x_13440:
[----:B-12---:R1:W2:Y:S01]  /*be70*/  LDS R7, [R184+0x1e80] ;  /* 0x001e8000b8077984 */ /* 0x0062a20000000800 */
[----:B------:R-:W-:Y:S01]  /*be80*/  BSSY B0, `(.L_x_13442) ;  /* 0x0000006000007945 */ /* 0x000fe20003800000 */
[----:B------:R-:W-:Y:S02]  /*be90*/  IADD3 R142, R121, 0x3e0, RZ ;  /* 0x000003e0798e7810 */ /* 0x000fe40007ffe0ff */
[----:B------:R-:W-:Y:S02]  /*bea0*/  LEA.HI.SX32 R6, R6, R121, 0x1b ;  /* 0x0000007906067211 */ /* 0x000fe400078fdaff */
[----:B------:R-:W-:Y:S01]  /*beb0*/  LEA R186, R186, UR16, 0x2 ;  /* 0x00000010baba7c11 */ /* 0x000fe2000f8e10ff */
[----:B------:R-:W-:Y:S06]  /*bec0*/  @!P2 BRA `(.L_x_13443) ;  /* 0x000000000004a947 */ /* 0x000fec0003800000 */
[----:B--2---:R3:W-:Y:S02]  /*bed0*/  REDG.E.ADD.F32.FTZ.RN.STRONG.GPU desc[UR20][R2.64+-0x200], R7 ;  /* 0xfffe0007020079a6 */ /* 0x0047e4000c10f394 */
.L_x_13443:
[----:B------:R-:W-:Y:S05]  /*bee0*/  BSYNC B0 ;  /* 0x0000000000007941 */ /* 0x000fea0003800000 */
.L_x_13442:
[----:B--23--:R2:W3:Y:S01]  /*bef0*/  LDS R7, [R186+0x1f00] ;  /* 0x001f0000ba077984 */ /* 0x00c4e20000000800 */
[----:B------:R-:W-:Y:S01]  /*bf00*/  BSSY B0, `(.L_x_13444) ;  /* 0x0000005000007945 */ /* 0x000fe20003800000 */
[----:B------:R-:W-:Y:S02]  /*bf10*/  LEA.HI.SX32 R142, R142, R121, 0x1b ;  /* 0x000000798e8e7211 */ /* 0x000fe400078fdaff */
[----:B------:R-:W-:Y:S01]  /*bf20*/  LEA R6, R6, UR16, 0x2 ;  /* 0x0000001006067c11 */ /* 0x000fe2000f8e10ff */
[----:B------:R-:W-:Y:S06]  /*bf30*/  @!P3 BRA `(.L_x_13445) ;  /* 0x000000000004b947 */ /* 0x000fec0003800000 */
[----:B---3--:R4:W-:Y:S02]  /*bf40*/  REDG.E.ADD.F32.FTZ.RN.STRONG.GPU desc[UR20][R2.64+-0x180], R7 ;  /* 0xfffe8007020079a6 */ /* 0x0089e4000c10f394 */
.L_x_13445:
[----:B------:R-:W-:Y:S05]  /*bf50*/  BSYNC B0 ;  /* 0x0000000000007941 */ /* 0x000fea0003800000 */
.L_x_13444:
[----:B---34-:R3:W4:Y:S01]  /*bf60*/  LDS R7, [R6+0x1f80] ;  /* 0x001f800006077984 */ /* 0x0187220000000800 */
[----:B------:R-:W-:Y:S01]  /*bf70*/  BSSY B0, `(.L_x_13446) ;  /* 0x0000004000007945 */ /* 0x000fe20003800000 */
[----:B------:R-:W-:-:S03]  /*bf80*/  LEA R142, R142, UR16, 0x2 ;  /* 0x000000108e8e7c11 */ /* 0x000fc6000f8e10ff */
[----:B------:R-:W-:Y:S05]  /*bf90*/  @!P4 BRA `(.L_x_13447) ;  /* 0x000000000004c947 */ /* 0x000fea0003800000 */
[----:B----4-:R4:W-:Y:S02]  /*bfa0*/  REDG.E.ADD.F32.FTZ.RN.STRONG.GPU desc[UR20][R2.64+-0x100], R7 ;  /* 0xffff0007020079a6 */ /* 0x0109e4000c10f394 */
.L_x_13447:
[----:B------:R-:W-:Y:S05]  /*bfb0*/  BSYNC B0 ;  /* 0x0000000000007941 */ /* 0x000fea0003800000 */
.L_x_13446:
[----:B------:R-:W-:Y:S01]  /*bfc0*/  FADD.FTZ R4, R5, R4 ;  /* 0x0000000405047221 */ /* 0x000fe20000010000 */
[----:B------:R-:W-:Y:S01]  /*bfd0*/  BSSY B0, `(.L_x_13448) ;  /* 0x0000004000007945 */ /* 0x000fe20003800000 */
[----:B------:R0:W0:Y:S03]  /*bfe0*/  LDS R5, [R142+0x2000] ;  /* 0x002000008e057984 */ /* 0x0000260000000800 */
[----:B------:R-:W-:Y:S05]  /*bff0*/  @!P5 BRA `(.L_x_13449) ;  /* 0x000000000004d947 */ /* 0x000fea0003800000 */
[----:B0-----:R0:W-:Y:S02]  /*c000*/  REDG.E.ADD.F32.FTZ.RN.STRONG.GPU desc[UR20][R2.64+-0x80], R5 ;  /* 0xffff8005020079a6 */ /* 0x0011e4000c10f394 */
.L_x_13449:
[----:B------:R-:W-:Y:S05]  /*c010*/  BSYNC B0 ;  /* 0x0000000000007941 */ /* 0x000fea0003800000 */
.L_x_13448:
[----:B0---4-:R0:W4:Y:S01]  /*c020*/  SHFL.DOWN PT, R2, R140, 0x1, 0x1f ;  /* 0x08201f008c027f89 */ /* 0x01112200000e0000 */
[----:B------:R-:W-:Y:S01]  /*c030*/  ISETP.GT.AND P1, PT, R120, 0x1e, PT ;  /* 0x0000001e7800780c */ /* 0x000fe20003f24270 */
[----:B------:R-:W-:Y:S01]  /*c040*/  FFMA.FTZ R145, R168, R171, R145 ;  /* 0x000000aba8917223 */ /* 0x000fe20000010091 */
[----:B------:R-:W-:Y:S01]  /*c050*/  MOV R5, R140 ;  /* 0x0000008c00057202 */ /* 0x000fe20000000f00 */
[----:B------:R-:W5:Y:S01]  /*c060*/  SHFL.DOWN PT, R189, R182, 0x1, 0x1f ;  /* 0x08201f00b6bd7f89 */ /* 0x000f6200000e0000 */
[----:B---3--:R-:W-:Y:S01]  /*c070*/  MOV R6, R182 ;  /* 0x000000b600067202 */ /* 0x008fe20000000f00 */
[----:B------:R-:W-:Y:S01]  /*c080*/  FMUL.FTZ R202, R125, R202 ;  /* 0x000000ca7dca7220 */ /* 0x000fe20000410000 */
[----:B------:R-:W-:Y:S01]  /*c090*/  MOV R7, R165 ;  /* 0x000000a500077202 */ /* 0x000fe20000000f00 */
[----:B------:R-:W3:Y:S01]  /*c0a0*/  SHFL.DOWN PT, R142, R165, 0x1, 0x1f ;  /* 0x08201f00a58e7f89 */ /* 0x000ee200000e0000 */
[----:B------:R-:W-:Y:S01]  /*c0b0*/  FFMA.FTZ R40, R139, R65, R40 ;  /* 0x000000418b287223 */ /* 0x000fe20000010028 */
[----:B0-----:R-:W-:Y:S01]  /*c0c0*/  FFMA.FTZ R140, R88, R139, R145 ;  /* 0x0000008b588c7223 */ /* 0x001fe20000010091 */
[----:B------:R-:W-:Y:S01]  /*c0d0*/  FFMA.FTZ R202, R127, R203, R202 ;  /* 0x000000cb7fca7223 */ /* 0x000fe200000100ca */
[----:B------:R-:W0:Y:S01]  /*c0e0*/  SHFL.DOWN PT, R3, R4, 0x1, 0x1f ;  /* 0x08201f0004037f89 */ /* 0x000e2200000e0000 */
        /* <DEDUP_REMOVED lines=10> */
[----:B------:R-:W-:Y:S01]  /*c190*/  ISETP.NE.AND P2, PT, R120, RZ, PT ;  /* 0x000000ff7800720c */ /* 0x000fe20003f45270 */
[----:B----4-:R-:W-:Y:S01]  /*c1a0*/  @!P1 FADD.FTZ R5, R5, R2 ;  /* 0x0000000205059221 */ /* 0x010fe20000010000 */
[----:B------:R-:W-:Y:S01]  /*c1b0*/  FFMA.FTZ R2, R90, R141, R143 ;  /* 0x0000008d5a027223 */ /* 0x000fe2000001008f */
[----:B------:R-:W-:Y:S01]  /*c1c0*/  FADD.FTZ R66, R125, R66 ;  /* 0x000000427d427221 */ /* 0x000fe20000010000 */
[----:B------:R-:W-:Y:S01]  /*c1d0*/  FFMA.FTZ R159, R228, R159, R227 ;  /* 0x0000009fe49f7223 */ /* 0x000fe200000100e3 */
[----:B-----5:R-:W-:Y:S01]  /*c1e0*/  @!P1 FADD.FTZ R6, R6, R189 ;  /* 0x000000bd06069221 */ /* 0x020fe20000010000 */
[----:B------:R-:W-:Y:S01]  /*c1f0*/  FADD.FTZ R67, R2, R67 ;  /* 0x0000004302437221 */ /* 0x000fe20000010000 */
[----:B------:R-:W-:Y:S01]  /*c200*/  FMUL.FTZ R173, R173, R178 ;  /* 0x000000b2adad7220 */ /* 0x000fe20000410000 */
[----:B------:R-:W-:Y:S01]  /*c210*/  FMUL.FTZ R136, R161, R136 ;  /* 0x00000088a1887220 */ /* 0x000fe20000410000 */
[----:B---3--:R-:W-:Y:S01]  /*c220*/  @!P1 FADD.FTZ R7, R7, R142 ;  /* 0x0000008e07079221 */ /* 0x008fe20000010000 */
[----:B------:R-:W3:Y:S01]  /*c230*/  SHFL.DOWN PT, R165, R6, 0x2, 0x1f ;  /* 0x08401f0006a57f89 */ /* 0x000ee200000e0000 */
[----:B------:R-:W-:Y:S01]  /*c240*/  FMUL.FTZ R154, R223, R154 ;  /* 0x0000009adf9a7220 */ /* 0x000fe20000410000 */
[----:B------:R-:W-:Y:S01]  /*c250*/  FMUL.FTZ R169, R169, R172 ;  /* 0x000000aca9a97220 */ /* 0x000fe20000410000 */
[----:B0-----:R-:W-:Y:S01]  /*c260*/  @!P1 FADD.FTZ R4, R3, R4 ;  /* 0x0000000403049221 */ /* 0x001fe20000010000 */
[----:B------:R-:W0:Y:S01]  /*c270*/  SHFL.DOWN PT, R142, R5, 0x2, 0x1f ;  /* 0x08401f00058e7f89 */ /* 0x000e2200000e0000 */
[----:B------:R-:W-:Y:S01]  /*c280*/  ISETP.GT.AND P1, PT, R120, 0x1d, PT ;  /* 0x0000001d7800780c */ /* 0x000fe20003f24270 */
[----:B------:R-:W-:Y:S01]  /*c290*/  FMUL.FTZ R210, R135, R210 ;  /* 0x000000d287d27220 */ /* 0x000fe20000410000 */
[----:B------:R-:W-:Y:S01]  /*c2a0*/  FMUL.FTZ R226, R226, R185 ;  /* 0x000000b9e2e27220 */ /* 0x000fe20000410000 */
[----:B------:R-:W4:Y:S01]  /*c2b0*/  SHFL.DOWN PT, R180, R7, 0x2, 0x1f ;  /* 0x08401f0007b47f89 */ /* 0x000f2200000e0000 */
        /* <DEDUP_REMOVED lines=19> */
[----:B0-----:R-:W-:Y:S01]  /*c3f0*/  @!P1 FADD.FTZ R5, R5, R142 ;  /* 0x0000008e05059221 */ /* 0x001fe20000010000 */
        /* <DEDUP_REMOVED lines=8> */
[----:B------:R-:W-:Y:S01]  /*c480*/  FMUL.FTZ R3, R126, R204 ;  /* 0x000000cc7e037220 */ /* 0x000fe20000410000 */
[----:B------:R-:W-:Y:S01]  /*c490*/  ISETP.GT.AND P1, PT, R120, 0x1b, PT ;  /* 0x0000001b7800780c */ /* 0x000fe20003f24270 */
[----:B------:R-:W4:Y:S01]  /*c4a0*/  SHFL.DOWN PT, R126, R7, 0x4, 0x1f ;  /* 0x08801f00077e7f89 */ /* 0x000f2200000e0000 */
[----:B------:R-:W-:Y:S01]  /*c4b0*/  FFMA.FTZ R9, R9, R144, R8 ;  /* 0x0000009009097223 */ /* 0x000fe20000010008 */
[----:B------:R-:W-:Y:S01]  /*c4c0*/  FFMA.FTZ R3, R124, R205, R3 ;  /* 0x000000cd7c037223 */ /* 0x000fe20000010003 */
[----:B------:R-:W-:Y:S01]  /*c4d0*/  FFMA.FTZ R170, R89, R138, R170 ;  /* 0x0000008a59aa7223 */ /* 0x000fe200000100aa */
[----:B------:R-:W5:Y:S01]  /*c4e0*/  SHFL.DOWN PT, R127, R4, 0x4, 0x1f ;  /* 0x08801f00047f7f89 */ /* 0x000f6200000e0000 */
        /* <DEDUP_REMOVED lines=9> */
[----:B0-----:R-:W-:Y:S01]  /*c580*/  @!P1 FADD.FTZ R6, R6, R139 ;  /* 0x0000008b06069221 */ /* 0x001fe20000010000 */
[----:B------:R-:W-:Y:S01]  /*c590*/  BSSY B0, `(.L_x_13450) ;  /* 0x0000045000007945 */ /* 0x000fe20003800000 */
[----:B------:R-:W-:Y:S01]  /*c5a0*/  FFMA.FTZ R46, R3, R79, R46 ;  /* 0x0000004f032e7223 */ /* 0x000fe2000001002e */
[----:B------:R-:W-:Y:S01]  /*c5b0*/  FFMA.FTZ R42, R141, R75, R42 ;  /* 0x0000004b8d2a7223 */ /* 0x000fe2000001002a */
[----:B---3--:R-:W-:Y:S01]  /*c5c0*/  @!P1 FADD.FTZ R5, R5, R2 ;  /* 0x0000000205059221 */ /* 0x008fe20000010000 */
[----:B------:R-:W-:Y:S01]  /*c5d0*/  FFMA.FTZ R2, R94, R3, R183 ;  /* 0x000000035e027223 */ /* 0x000fe200000100b7 */
[----:B------:R-:W-:Y:S01]  /*c5e0*/  FMUL.FTZ R3, R132, R212 ;  /* 0x000000d484037220 */ /* 0x000fe20000410000 */
[----:B------:R-:W-:Y:S01]  /*c5f0*/  FADD.FTZ R69, R140, R69 ;  /* 0x000000458c457221 */ /* 0x000fe20000010000 */
[----:B------:R-:W-:Y:S01]  /*c600*/  FFMA.FTZ R43, R202, R76, R43 ;  /* 0x0000004cca2b7223 */ /* 0x000fe2000001002b */
[----:B------:R-:W0:Y:S01]  /*c610*/  SHFL.DOWN PT, R124, R5, 0x8, 0x1f ;  /* 0x09001f00057c7f89 */ /* 0x000e2200000e0000 */
[----:B----4-:R-:W-:Y:S01]  /*c620*/  @!P1 FADD.FTZ R7, R7, R126 ;  /* 0x0000007e07079221 */ /* 0x010fe20000010000 */
[----:B------:R-:W-:Y:S01]  /*c630*/  FFMA.FTZ R3, R134, R213, R3 ;  /* 0x000000d586037223 */ /* 0x000fe20000010003 */
[----:B------:R-:W-:Y:S01]  /*c640*/  FADD.FTZ R61, R2, R61 ;  /* 0x0000003d023d7221 */ /* 0x000fe20000010000 */
        /* <DEDUP_REMOVED lines=8> */
[----:B------:R-:W-:Y:S01]  /*c6d0*/  FADD.FTZ R59, R2, R59 ;  /* 0x0000003b023b7221 */ /* 0x000fe20000010000 */
[----:B------:R-:W-:Y:S01]  /*c6e0*/  FFMA.FTZ R2, R100, R21, R9 ;  /* 0x0000001564027223 */ /* 0x000fe20000010009 */
[----:B------:R-:W5:Y:S01]  /*c6f0*/  SHFL.DOWN PT, R125, R4, 0x8, 0x1f ;  /* 0x09001f00047d7f89 */ /* 0x000f6200000e0000 */
[----:B------:R-:W-:Y:S01]  /*c700*/  FADD.FTZ R71, R170, R71 ;  /* 0x00000047aa477221 */ /* 0x000fe20000010000 */
[----:B------:R-:W-:Y:S01]  /*c710*/  FFMA.FTZ R38, R167, R57, R38 ;  /* 0x00000039a7267223 */ /* 0x000fe20000010026 */
[----:B------:R-:W-:Y:S01]  /*c720*/  FADD.FTZ R64, R179, R64 ;  /* 0x00000040b3407221 */ /* 0x000fe20000010000 */
[----:B------:R-:W-:Y:S01]  /*c730*/  FADD.FTZ R72, R163, R72 ;  /* 0x00000048a3487221 */ /* 0x000fe20000010000 */
[----:B------:R-:W-:Y:S01]  /*c740*/  FFMA.FTZ R45, R206, R78, R45 ;  /* 0x0000004ece2d7223 */ /* 0x000fe2000001002d */
[----:B------:R-:W-:Y:S01]  /*c750*/  FFMA.FTZ R37, R166, R54, R37 ;  /* 0x00000036a6257223 */ /* 0x000fe20000010025 */
[----:B------:R-:W-:Y:S01]  /*c760*/  FADD.FTZ R63, R154, R63 ;  /* 0x0000003f9a3f7221 */ /* 0x000fe20000010000 */
[----:B------:R-:W-:Y:S01]  /*c770*/  FADD.FTZ R73, R164, R73 ;  /* 0x00000049a4497221 */ /* 0x000fe20000010000 */
[----:B------:R-:W-:Y:S01]  /*c780*/  FFMA.FTZ R47, R210, R80, R47 ;  /* 0x00000050d22f7223 */ /* 0x000fe2000001002f */
[----:B0-----:R-:W-:Y:S01]  /*c790*/  @!P1 FADD.FTZ R5, R5, R124 ;  /* 0x0000007c05059221 */ /* 0x001fe20000010000 */
[----:B------:R-:W-:Y:S01]  /*c7a0*/  FFMA.FTZ R49, R14, R82, R49 ;  /* 0x000000520e317223 */ /* 0x000fe20000010031 */
[----:B------:R-:W-:Y:S01]  /*c7b0*/  FADD.FTZ R58, R3, R58 ;  /* 0x0000003a033a7221 */ /* 0x000fe20000010000 */
[----:B------:R-:W-:Y:S01]  /*c7c0*/  FFMA.FTZ R50, R17, R83, R50 ;  /* 0x0000005311327223 */ /* 0x000fe20000010032 */
[----:B------:R-:W-:Y:S01]  /*c7d0*/  FFMA.FTZ R51, R18, R84, R51 ;  /* 0x0000005412337223 */ /* 0x000fe20000010033 */
[----:B------:R-:W0:Y:S01]  /*c7e0*/  SHFL.DOWN PT, R124, R5, 0x10, 0x1f ;  /* 0x0a001f00057c7f89 */ /* 0x000e2200000e0000 */
[----:B---3--:R-:W-:Y:S01]  /*c7f0*/  @!P1 FADD.FTZ R7, R7, R126 ;  /* 0x0000007e07079221 */ /* 0x008fe20000010000 */
[----:B------:R-:W-:Y:S01]  /*c800*/  FADD.FTZ R56, R13, R56 ;  /* 0x000000380d387221 */ /* 0x000fe20000010000 */
[----:B------:R-:W-:Y:S01]  /*c810*/  FFMA.FTZ R52, R21, R85, R52 ;  /* 0x0000005515347223 */ /* 0x000fe20000010034 */
[----:B------:R-:W-:Y:S01]  /*c820*/  FADD.FTZ R55, R10, R55 ;  /* 0x000000370a377221 */ /* 0x000fe20000010000 */
[----:B----4-:R-:W-:Y:S01]  /*c830*/  @!P1 FADD.FTZ R6, R6, R127 ;  /* 0x0000007f06069221 */ /* 0x010fe20000010000 */
[----:B------:R-:W3:Y:S01]  /*c840*/  SHFL.DOWN PT, R126, R7, 0x10, 0x1f ;  /* 0x0a001f00077e7f89 */ /* 0x000ee200000e0000 */
[----:B------:R-:W-:Y:S01]  /*c850*/  FADD.FTZ R53, R2, R53 ;  /* 0x0000003502357221 */ /* 0x000fe20000010000 */
[----:B-----5:R-:W-:-:S02]  /*c860*/  @!P1 FADD.FTZ R4, R4, R125 ;  /* 0x0000007d04049221 */ /* 0x020fc40000010000 */
[----:B------:R-:W4:Y:S01]  /*c870*/  SHFL.DOWN PT, R129, R6, 0x10, 0x1f ;  /* 0x0a001f0006817f89 */ /* 0x000f2200000e0000 */
[----:B------:R-:W-:Y:S01]  /*c880*/  ISETP.GT.AND P1, PT, R120, 0xf, PT ;  /* 0x0000000f7800780c */ /* 0x000fe20003f24270 */
[----:B------:R-:W-:Y:S02]  /*c890*/  FFMA.FTZ R125, R97, R210, R160 ;  /* 0x000000d2617d7223 */ /* 0x000fe400000100a0 */
[----:B------:R-:W5:Y:S02]  /*c8a0*/  SHFL.DOWN PT, R127, R4, 0x10, 0x1f ;  /* 0x0a001f00047f7f89 */ /* 0x000f6400000e0000 */
[----:B------:R-:W-:-:S08]  /*c8b0*/  FADD.FTZ R60, R125, R60 ;  /* 0x0000003c7d3c7221 */ /* 0x000fd00000010000 */
        /* <DEDUP_REMOVED lines=18> */
.L_x_13451:
[----:B------:R-:W-:Y:S05]  /*c9e0*/  BSYNC B0 ;  /* 0x0000000000007941 */ /* 0x000fea0003800000 */
.L_x_13450:
[----:B------:R-:W-:Y:S02]  /*c9f0*/  UIADD3 UR6, UR6, 0x1, URZ ;  /* 0x0000000106067890 */ /* 0x000fe4000fffe03f */
[----:B------:R-:W-:Y:S02]  /*ca00*/  UIADD3 UR5, UP1, UR5, 0x1, URZ ;  /* 0x0000000105057890 */ /* 0x000fe4000ff3e03f */
[----:B------:R-:W-:Y:S02]  /*ca10*/  UISETP.GE.AND UP0, UPT, UR6, UR12, UPT ;  /* 0x0000000c0600728c */ /* 0x000fe4000bf06270 */
[----:B------:R-:W-:-:S04]  /*ca20*/  UIADD3.X UR4, URZ, UR4, URZ, UP1, !UPT ;  /* 0x000000043f047290 */ /* 0x000fc80008ffe43f */
[----:B------:R-:W-:-:S13]  /*ca30*/  PLOP3.LUT P0, PT, PT, PT, UP0, 0x80, 0x0 ;  /* 0x000000000000781c */ /* 0x000fda0003f0f008 */
[----:B------:R-:W-:Y:S05]  /*ca40*/  @!P0 BRA `(.L_x_13452) ;  /* 0xffffff7c00548947 */ /* 0x000fea000383ffff */
.L_x_13373:
[----:B------:R-:W-:Y:S01]  /*ca50*/  SHF.L.U32 R0, R121, 0x4, RZ ;  /* 0x0000000479007819 */ /* 0x000fe200000006ff */
[----:B------:R-:W-:Y:S01]  /*ca60*/  BAR.SYNC.DEFER_BLOCKING 0x0 ;  /* 0x0000000000007b1d */ /* 0x000fe20000010000 */
[----:B------:R-:W-:Y:S02]  /*ca70*/  MOV R2, UR49 ;  /* 0x0000003100027c02 */ /* 0x000fe40008000f00 */
[----:B------:R-:W-:Y:S02]  /*ca80*/  CS2R R20, SRZ ;  /* 0x0000000000147805 */ /* 0x000fe4000001ff00 */
[----:B------:R-:W-:Y:S01]  /*ca90*/  LOP3.LUT R0, R0, 0xfffffe00, RZ, 0xc0, !PT ;  /* 0xfffffe0000007812 */ /* 0x000fe200078ec0ff */
[----:B------:R-:W-:Y:S01]  /*caa0*/  HFMA2.MMA R19, -RZ, RZ, 0, 0 ;  /* 0x00000000ff137435 */ /* 0x000fe200000001ff */
[----:B------:R-:W-:Y:S02]  /*cab0*/  MOV R3, UR48 ;  /* 0x0000003000037c02 */ /* 0x000fe40008000f00 */
[----:B------:R-:W-:-:S02]  /*cac0*/  CS2R R22, SRZ ;  /* 0x0000000000167805 */ /* 0x000fc4000001ff00 */
[----:B------:R-:W-:Y:S02]  /*cad0*/  LOP3.LUT R18, R0, 0x1f, R121, 0xf8, !PT ;  /* 0x0000001f00127812 */ /* 0x000fe400078ef879 */
[----:B------:R-:W-:Y:S02]  /*cae0*/  CS2R R24, SRZ ;  /* 0x0000000000187805 */ /* 0x000fe4000001ff00 */
[----:B------:R-:W-:Y:S02]  /*caf0*/  CS2R R26, SRZ ;  /* 0x00000000001a7805 */ /* 0x000fe4000001ff00 */
        /* <DEDUP_REMOVED lines=8> */
[----:B------:R-:W-:Y:S01]  /*cb80*/  MOV R32, RZ ;  /* 0x000000ff00207202 */ /* 0x000fe20000000f00 */
[----:B------:R-:W-:Y:S01]  /*cb90*/  ULEA UR4, UR17, 0xfffffe00, 0x9 ;  /* 0xfffffe0011047891 */ /* 0x000fe2000f8e483f */
[C---:B------:R-:W-:Y:S01]  /*cba0*/  LOP3.LUT R0, R18.reuse, 0x60, RZ, 0xfc, !PT ;  /* 0x0000006012007812 */ /* 0x040fe200078efcff */
[----:B------:R-:W-:Y:S01]  /*cbb0*/  USHF.R.S32.HI UR12, URZ, 0x1f, UR53 ;  /* 0x0000001f3f0c7899 */ /* 0x000fe20008011435 */
[C---:B0--3--:R-:W-:Y:S01]  /*cbc0*/  LOP3.LUT R4, R18.reuse, 0x80, RZ, 0xfc, !PT ;  /* 0x0000008012047812 */ /* 0x049fe200078efcff */
[----:B------:R-:W-:Y:S01]  /*cbd0*/  ULDC.64 UR28, c[0x0][0x388] ;  /* 0x0000e200001c7ab9 */ /* 0x000fe20000000a00 */
[C---:B------:R-:W-:Y:S01]  /*cbe0*/  LOP3.LUT R5, R18.reuse, 0xa0, RZ, 0xfc, !PT ;  /* 0x000000a012057812 */ /* 0x040fe200078efcff */
[----:B------:R-:W3:Y:S01]  /*cbf0*/  @!P2 LDG.E R74, desc[UR20][R2.64] ;  /* 0x00000014024aa981 */ /* 0x000ee2000c1e1900 */
[C---:B------:R-:W-:Y:S01]  /*cc00*/  LOP3.LUT R6, R18.reuse, 0xc0, RZ, 0xfc, !PT ;  /* 0x000000c012067812 */ /* 0x040fe200078efcff */
[----:B------:R-:W-:Y:S01]  /*cc10*/  ULDC.64 UR14, c[0x0][0x3a8] ;  /* 0x0000ea00000e7ab9 */ /* 0x000fe20000000a00 */
[----:B------:R-:W-:Y:S01]  /*cc20*/  ISETP.GE.AND P0, PT, R17, UR57, PT ;  /* 0x0000003911007c0c */ /* 0x000fe2000bf06270 */
[----:B------:R-:W4:Y:S01]  /*cc30*/  @!P1 LDG.E R20, desc[UR20][R2.64+0x80] ;  /* 0x0000801402149981 */ /* 0x000f22000c1e1900 */
[----:B------:R-:W-:-:S02]  /*cc40*/  LOP3.LUT R7, R18, 0xe0, RZ, 0xfc, !PT ;  /* 0x000000e012077812 */ /* 0x000fc400078efcff */
[----:B------:R-:W-:Y:S02]  /*cc50*/  ISETP.GE.AND P4, PT, R0, UR57, PT ;  /* 0x0000003900007c0c */ /* 0x000fe4000bf86270 */
[----:B------:R-:W-:Y:S02]  /*cc60*/  LOP3.LUT R8, R18, 0x100, RZ, 0xfc, !PT ;  /* 0x0000010012087812 */ /* 0x000fe400078efcff */
[----:B------:R-:W-:Y:S02]  /*cc70*/  ISETP.GE.AND P6, PT, R4, UR57, PT ;  /* 0x0000003904007c0c */ /* 0x000fe4000bfc6270 */
[----:B------:R-:W-:Y:S02]  /*cc80*/  ISETP.GE.AND P5, PT, R5, UR57, PT ;  /* 0x0000003905007c0c */ /* 0x000fe4000bfa6270 */
[----:B------:R-:W-:Y:S01]  /*cc90*/  ISETP.GE.AND P3, PT, R6, UR57, PT ;  /* 0x0000003906007c0c */ /* 0x000fe2000bf66270 */
[----:B------:R-:W5:Y:S01]  /*cca0*/  @!P0 LDG.E R19, desc[UR20][R2.64+0x100] ;  /* 0x0001001402138981 */ /* 0x000f62000c1e1900 */
        /* <DEDUP_REMOVED lines=10> */
[----:B------:R-:W-:Y:S01]  /*cd50*/  ISETP.GE.AND P0, PT, R9, UR57, PT ;  /* 0x0000003909007c0c */ /* 0x000fe2000bf06270 */
        /* <DEDUP_REMOVED lines=8> */
[----:B------:R-:W-:Y:S01]  /*cde0*/  ISETP.GE.AND P3, PT, R13, UR57, PT ;  /* 0x000000390d007c0c */ /* 0x000fe2000bf66270 */
[----:B------:R-:W2:Y:S01]  /*cdf0*/  @!P0 LDG.E R28, desc[UR20][R2.64+0x480] ;  /* 0x00048014021c8981 */ /* 0x000ea2000c1e1900 */
[----:B------:R-:W-:Y:S02]  /*ce00*/  ISETP.GE.AND P2, PT, R14, UR57, PT ;  /* 0x000000390e007c0c */ /* 0x000fe4000bf46270 */
[----:B------:R-:W-:Y:S01]  /*ce10*/  ISETP.GE.AND P1, PT, R15, UR57, PT ;  /* 0x000000390f007c0c */ /* 0x000fe2000bf26270 */
[----:B------:R-:W2:Y:S04]  /*ce20*/  @!P4 LDG.E R27, desc[UR20][R2.64+0x500] ;  /* 0x00050014021bc981 */ /* 0x000ea8000c1e1900 */
[----:B------:R-:W2:Y:S04]  /*ce30*/  @!P6 LDG.E R30, desc[UR20][R2.64+0x580] ;  /* 0x00058014021ee981 */ /* 0x000ea8000c1e1900 */
[----:B------:R-:W2:Y:S04]  /*ce40*/  @!P5 LDG.E R29, desc[UR20][R2.64+0x600] ;  /* 0x00060014021dd981 */ /* 0x000ea8000c1e1900 */
[----:B------:R-:W2:Y:S04]  /*ce50*/  @!P3 LDG.E R32, desc[UR20][R2.64+0x680] ;  /* 0x000680140220b981 */ /* 0x000ea8000c1e1900 */
[----:B------:R-:W2:Y:S04]  /*ce60*/  @!P2 LDG.E R31, desc[UR20][R2.64+0x700] ;  /* 0x00070014021fa981 */ /* 0x000ea8000c1e1900 */
[----:B------:R-:W2:Y:S04]  /*ce70*/  @!P1 LDG.E R34, desc[UR20][R2.64+0x780] ;  /* 0x0007801402229981 */ /* 0x000ea8000c1e1900 */
[----:B---3--:R-:W-:Y:S04]  /*ce80*/  STS [R119], R74 ;  /* 0x0000004a77007388 */ /* 0x008fe80000000800 */
[----:B----4-:R-:W-:Y:S04]  /*ce90*/  STS [R117+0x80], R20 ;  /* 0x0000801475007388 */ /* 0x010fe80000000800 */
[----:B-----5:R-:W-:Y:S04]  /*cea0*/  STS [R116+0x100], R19 ;  /* 0x0001001374007388 */ /* 0x020fe80000000800 */
        /* <DEDUP_REMOVED lines=21> */
[----:B------:R-:W0:Y:S01]  /*d000*/  LDS R3, [R102+0x18] ;  /* 0x0000180066037984 */ /* 0x000e220000000800 */
[----:B--2---:R-:W-:Y:S01]  /*d010*/  FADD.FTZ R23, R2, UR8 ;  /* 0x0000000802177e21 */ /* 0x004fe20008010000 */
[----:B------:R-:W-:Y:S02]  /*d020*/  FSETP.GTU.FTZ.AND P6, PT, R24, 20, PT ;  /* 0x41a000001800780b */ /* 0x000fe40003fdc000 */
[----:B------:R-:W-:Y:S02]  /*d030*/  LDS R2, [R102+0x14] ;  /* 0x0000140066027984 */ /* 0x000fe40000000800 */
[----:B------:R-:W-:Y:S01]  /*d040*/  FSETP.GTU.FTZ.AND P1, PT, R23, 20, PT ;  /* 0x41a000001700780b */ /* 0x000fe20003f3c000 */
[----:B---3--:R-:W-:Y:S02]  /*d050*/  FADD.FTZ R25, R19, UR8 ;  /* 0x0000000813197e21 */ /* 0x008fe40008010000 */
[----:B------:R-:W2:Y:S01]  /*d060*/  LDS R19, [R102+0x1c] ;  /* 0x00001c0066137984 */ /* 0x000ea20000000800 */
[----:B----4-:R-:W-:-:S03]  /*d070*/  FADD.FTZ R26, R20, UR8 ;  /* 0x00000008141a7e21 */ /* 0x010fc60008010000 */
[----:B------:R-:W3:Y:S02]  /*d080*/  LDS R20, [R102+0x20] ;  /* 0x0000200066147984 */ /* 0x000ee40000000800 */
[----:B------:R-:W-:-:S04]  /*d090*/  @!P6 FMUL.FTZ R24, R24, -1.4426950216293334961 ;  /* 0xbfb8aa3b1818e820 */ /* 0x000fc80000410000 */
[----:B------:R-:W-:Y:S02]  /*d0a0*/  @!P1 FMUL.FTZ R23, R23, -1.4426950216293334961 ;  /* 0xbfb8aa3b17179820 */ /* 0x000fe40000410000 */
[----:B------:R-:W4:Y:S08]  /*d0b0*/  @!P6 MUFU.EX2 R24, R24 ;  /* 0x000000180018e308 */ /* 0x000f300000000800 */
[----:B------:R-:W5:Y:S01]  /*d0c0*/  @!P1 MUFU.EX2 R23, R23 ;  /* 0x0000001700179308 */ /* 0x000f620000000800 */
[----:B------:R-:W-:Y:S01]  /*d0d0*/  FSETP.GTU.FTZ.AND P5, PT, R25, 20, PT ;  /* 0x41a000001900780b */ /* 0x000fe20003fbc000 */
[----:B0-----:R-:W-:Y:S01]  /*d0e0*/  FADD.FTZ R3, R3, UR8 ;  /* 0x0000000803037e21 */ /* 0x001fe20008010000 */
[----:B----4-:R-:W-:-:S04]  /*d0f0*/  @!P6 FADD.FTZ R24, R24, 1 ;  /* 0x3f8000001818e421 */ /* 0x010fc80000010000 */
[----:B------:R-:W-:Y:S01]  /*d100*/  FSETP.GTU.FTZ.AND P3, PT, R3, 20, PT ;  /* 0x41a000000300780b */ /* 0x000fe20003f7c000 */
[----:B-----5:R-:W-:Y:S01]  /*d110*/  @!P1 FADD.FTZ R23, R23, 1 ;  /* 0x3f80000017179421 */ /* 0x020fe20000010000 */
[----:B------:R0:W4:Y:S05]  /*d120*/  @!P6 MUFU.RCP R27, R24 ;  /* 0x00000018001be308 */ /* 0x00012a0000001000 */
[----:B------:R-:W-:-:S03]  /*d130*/  @!P5 FMUL.FTZ R25, R25, -1.4426950216293334961 ;  /* 0xbfb8aa3b1919d820 */ /* 0x000fc60000410000 */
[----:B------:R3:W5:Y:S01]  /*d140*/  @!P1 MUFU.RCP R28, R23 ;  /* 0x00000017001c9308 */ /* 0x0007620000001000 */
[----:B--2---:R-:W-:Y:S02]  /*d150*/  FADD.FTZ R19, R19, UR8 ;  /* 0x0000000813137e21 */ /* 0x004fe40008010000 */
[----:B------:R-:W-:Y:S01]  /*d160*/  @!P3 FMUL.FTZ R3, R3, -1.4426950216293334961 ;  /* 0xbfb8aa3b0303b820 */ /* 0x000fe20000410000 */
[----:B0-----:R-:W-:-:S04]  /*d170*/  FADD.FTZ R24, R21, UR8 ;  /* 0x0000000815187e21 */ /* 0x001fc80008010000 */
[----:B------:R-:W0:Y:S01]  /*d180*/  @!P5 MUFU.EX2 R25, R25 ;  /* 0x000000190019d308 */ /* 0x000e220000000800 */
[----:B---3--:R-:W-:Y:S01]  /*d190*/  FADD.FTZ R23, R20, UR8 ;  /* 0x0000000814177e21 */ /* 0x008fe20008010000 */
[----:B------:R-:W-:Y:S01]  /*d1a0*/  FSETP.GTU.FTZ.AND P2, PT, R19, 20, PT ;  /* 0x41a000001300780b */ /* 0x000fe20003f5c000 */
[----:B------:R-:W-:Y:S01]  /*d1b0*/  FADD.FTZ R2, R2, UR8 ;  /* 0x0000000802027e21 */ /* 0x000fe20008010000 */
[----:B----4-:R-:W-:Y:S01]  /*d1c0*/  @!P6 FMUL.FTZ R56, R56, R27 ;  /* 0x0000001b3838e220 */ /* 0x010fe20000410000 */
[----:B------:R-:W-:-:S03]  /*d1d0*/  FSETP.GTU.FTZ.AND P6, PT, R24, 20, PT ;  /* 0x41a000001800780b */ /* 0x000fc60003fdc000 */
[----:B------:R-:W2:Y:S01]  /*d1e0*/  @!P3 MUFU.EX2 R3, R3 ;  /* 0x000000030003b308 */ /* 0x000ea20000000800 */
[----:B-----5:R-:W-:Y:S01]  /*d1f0*/  @!P1 FMUL.FTZ R55, R55, R28 ;  /* 0x0000001c37379220 */ /* 0x020fe20000410000 */
[----:B------:R-:W-:Y:S02]  /*d200*/  FSETP.GTU.FTZ.AND P1, PT, R23, 20, PT ;  /* 0x41a000001700780b */ /* 0x000fe40003f3c000 */
[----:B------:R-:W-:Y:S01]  /*d210*/  FSETP.GTU.FTZ.AND P4, PT, R2, 20, PT ;  /* 0x41a000000200780b */ /* 0x000fe20003f9c000 */
[----:B------:R-:W-:Y:S02]  /*d220*/  FADD.FTZ R27, R22, UR8 ;  /* 0x00000008161b7e21 */ /* 0x000fe40008010000 */
[----:B------:R-:W-:Y:S01]  /*d230*/  @!P2 FMUL.FTZ R20, R19, -1.4426950216293334961 ;  /* 0xbfb8aa3b1314a820 */ /* 0x000fe20000410000 */
[----:B0-----:R-:W-:-:S03]  /*d240*/  @!P5 FADD.FTZ R25, R25, 1 ;  /* 0x3f8000001919d421 */ /* 0x001fc60000010000 */
[----:B------:R2:W0:Y:S04]  /*d250*/  @!P2 MUFU.EX2 R21, R20 ;  /* 0x000000140015a308 */ /* 0x0004280000000800 */
[----:B------:R-:W-:Y:S01]  /*d260*/  @!P1 FMUL.FTZ R22, R23, -1.4426950216293334961 ;  /* 0xbfb8aa3b17169820 */ /* 0x000fe20000410000 */
[----:B------:R-:W-:Y:S01]  /*d270*/  @!P6 FMUL.FTZ R23, R24, -1.4426950216293334961 ;  /* 0xbfb8aa3b1817e820 */ /* 0x000fe20000410000 */
[----:B------:R-:W-:Y:S02]  /*d280*/  @!P4 FMUL.FTZ R2, R2, -1.4426950216293334961 ;  /* 0xbfb8aa3b0202c820 */ /* 0x000fe40000410000 */
[----:B------:R-:W3:Y:S01]  /*d290*/  @!P5 MUFU.RCP R25, R25 ;  /* 0x000000190019d308 */ /* 0x000ee20000001000 */
[----:B--2---:R-:W-:Y:S02]  /*d2a0*/  @!P3 FADD.FTZ R20, R3, 1 ;  /* 0x3f8000000314b421 */ /* 0x004fe40000010000 */
[----:B------:R-:W2:Y:S05]  /*d2b0*/  LDS R3, [R102+0x30] ;  /* 0x0000300066037984 */ /* 0x000eaa0000000800 */
[----:B------:R-:W4:Y:S08]  /*d2c0*/  @!P6 MUFU.EX2 R23, R23 ;  /* 0x000000170017e308 */ /* 0x000f300000000800 */
[----:B------:R5:W-:Y:S08]  /*d2d0*/  @!P3 MUFU.RCP R28, R20 ;  /* 0x00000014001cb308 */ /* 0x000bf00000001000 */
[----:B------:R-:W1:Y:S01]  /*d2e0*/  @!P4 MUFU.EX2 R2, R2 ;  /* 0x000000020002c308 */ /* 0x000e620000000800 */
[----:B-----5:R-:W5:Y:S01]  /*d2f0*/  LDS R20, [R102+0x38] ;  /* 0x0000380066147984 */ /* 0x020f620000000800 */
[----:B0-----:R-:W-:-:S06]  /*d300*/  @!P2 FADD.FTZ R21, R21, 1 ;  /* 0x3f8000001515a421 */ /* 0x001fcc0000010000 */
[----:B------:R-:W0:Y:S01]  /*d310*/  @!P1 MUFU.EX2 R22, R22 ;  /* 0x0000001600169308 */ /* 0x000e220000000800 */
[----:B---3--:R-:W-:Y:S01]  /*d320*/  @!P5 FMUL.FTZ R58, R58, R25 ;  /* 0x000000193a3ad220 */ /* 0x008fe20000410000 */
[----:B------:R-:W-:Y:S01]  /*d330*/  FSETP.GTU.FTZ.AND P5, PT, R27, 20, PT ;  /* 0x41a000001b00780b */ /* 0x000fe20003fbc000 */
[----:B----4-:R-:W-:-:S05]  /*d340*/  @!P6 FADD.FTZ R23, R23, 1 ;  /* 0x3f8000001717e421 */ /* 0x010fca0000010000 */
[----:B------:R3:W-:Y:S01]  /*d350*/  @!P2 MUFU.RCP R30, R21 ;  /* 0x00000015001ea308 */ /* 0x0007e20000001000 */
[----:B-1----:R-:W-:Y:S01]  /*d360*/  @!P4 FADD.FTZ R19, R2, 1 ;  /* 0x3f8000000213c421 */ /* 0x002fe20000010000 */
[----:B------:R-:W-:Y:S01]  /*d370*/  FSETP.GTU.FTZ.AND P0, PT, R26, 20, PT ;  /* 0x41a000001a00780b */ /* 0x000fe20003f1c000 */
[----:B------:R-:W-:Y:S04]  /*d380*/  LDS R2, [R102+0x2c] ;  /* 0x00002c0066027984 */ /* 0x000fe80000000800 */
[----:B---3--:R-:W1:Y:S01]  /*d390*/  LDS R21, [R102+0x3c] ;  /* 0x00003c0066157984 */ /* 0x008e620000000800 */
[----:B------:R-:W3:Y:S01]  /*d3a0*/  @!P6 MUFU.RCP R23, R23 ;  /* 0x000000170017e308 */ /* 0x000ee20000001000 */
[----:B0-----:R-:W-:Y:S01]  /*d3b0*/  @!P1 FADD.FTZ R22, R22, 1 ;  /* 0x3f80000016169421 */ /* 0x001fe20000010000 */
[----:B------:R-:W-:-:S06]  /*d3c0*/  @!P5 FMUL.FTZ R24, R27, -1.4426950216293334961 ;  /* 0xbfb8aa3b1b18d820 */ /* 0x000fcc0000410000 */
[----:B------:R0:W4:Y:S08]  /*d3d0*/  @!P4 MUFU.RCP R25, R19 ;  /* 0x000000130019c308 */ /* 0x0001300000001000 */
[----:B------:R2:W5:Y:S01]  /*d3e0*/  @!P1 MUFU.RCP R27, R22 ;  /* 0x00000016001b9308 */ /* 0x0005620000001000 */
[----:B0-----:R-:W0:Y:S01]  /*d3f0*/  LDS R19, [R102+0x34] ;  /* 0x0000340066137984 */ /* 0x001e220000000800 */
[----:B---3--:R-:W-:-:S03]  /*d400*/  @!P6 FMUL.FTZ R66, R66, R23 ;  /* 0x000000174242e220 */ /* 0x008fc60000410000 */
[----:B--2---:R-:W2:Y:S01]  /*d410*/  LDS R22, [R102] ;  /* 0x0000000066167984 */ /* 0x004ea20000000800 */
[----:B------:R-:W-:Y:S01]  /*d420*/  BAR.SYNC.DEFER_BLOCKING 0x0 ;  /* 0x0000000000007b1d */ /* 0x000fe20000010000 */
[----:B----4-:R-:W-:Y:S01]  /*d430*/  @!P4 FMUL.FTZ R60, R60, R25 ;  /* 0x000000193c3cc220 */ /* 0x010fe20000410000 */
[----:B------:R-:W-:Y:S01]  /*d440*/  FADD.FTZ R23, R3, UR8 ;  /* 0x0000000803177e21 */ /* 0x000fe20008010000 */
[----:B-----5:R-:W-:Y:S01]  /*d450*/  FADD.FTZ R25, R20, UR8 ;  /* 0x0000000814197e21 */ /* 0x020fe20008010000 */
[----:B------:R-:W-:Y:S01]  /*d460*/  @!P0 FMUL.FTZ R26, R26, -1.4426950216293334961 ;  /* 0xbfb8aa3b1a1a8820 */ /* 0x000fe20000410000 */
[----:B------:R-:W-:Y:S01]  /*d470*/  @!P1 FMUL.FTZ R64, R64, R27 ;  /* 0x0000001b40409220 */ /* 0x000fe20000410000 */
[----:B------:R-:W3:Y:S01]  /*d480*/  @!P5 MUFU.EX2 R24, R24 ;  /* 0x000000180018d308 */ /* 0x000ee20000000800 */
[----:B------:R-:W-:Y:S01]  /*d490*/  @!P3 FMUL.FTZ R61, R61, R28 ;  /* 0x0000001c3d3db220 */ /* 0x000fe20000410000 */
[----:B------:R-:W-:Y:S02]  /*d4a0*/  FSETP.GTU.FTZ.AND P1, PT, R23, 20, PT ;  /* 0x41a000001700780b */ /* 0x000fe40003f3c000 */
[----:B------:R-:W-:-:S02]  /*d4b0*/  FSETP.GTU.FTZ.AND P3, PT, R25, 20, PT ;  /* 0x41a000001900780b */ /* 0x000fc40003f7c000 */
[----:B------:R-:W-:Y:S02]  /*d4c0*/  ISETP.NE.AND P6, PT, R121, RZ, PT ;  /* 0x000000ff7900720c */ /* 0x000fe40003fc5270 */
[----:B------:R-:W4:Y:S01]  /*d4d0*/  @!P0 MUFU.EX2 R26, R26 ;  /* 0x0000001a001a8308 */ /* 0x000f220000000800 */
[----:B------:R-:W-:Y:S01]  /*d4e0*/  @!P2 FMUL.FTZ R63, R63, R30 ;  /* 0x0000001e3f3fa220 */ /* 0x000fe20000410000 */
[----:B------:R-:W-:Y:S01]  /*d4f0*/  MOV R30, UR57 ;  /* 0x00000039001e7c02 */ /* 0x000fe20008000f00 */
[----:B-1----:R-:W-:-:S04]  /*d500*/  FADD.FTZ R28, R21, UR8 ;  /* 0x00000008151c7e21 */ /* 0x002fc80008010000 */
[----:B------:R-:W-:Y:S02]  /*d510*/  @!P1 FMUL.FTZ R21, R23, -1.4426950216293334961 ;  /* 0xbfb8aa3b17159820 */ /* 0x000fe40000410000 */
[----:B------:R-:W-:Y:S01]  /*d520*/  @!P3 FMUL.FTZ R23, R25, -1.4426950216293334961 ;  /* 0xbfb8aa3b1917b820 */ /* 0x000fe20000410000 */
[----:B------:R-:W-:Y:S01]  /*d530*/  STS [R102], R52 ;  /* 0x0000003466007388 */ /* 0x000fe20000000800 */
[----:B---3--:R-:W-:-:S03]  /*d540*/  @!P5 FADD.FTZ R24, R24, 1 ;  /* 0x3f8000001818d421 */ /* 0x008fc60000010000 */
        /* <DEDUP_REMOVED lines=34> */
[----:B----4-:R-:W-:-:S05]  /*d770*/  @!P0 FADD.FTZ R26, R26, 1 ;  /* 0x3f8000001a1a8421 */ /* 0x010fca0000010000 */
[----:B------:R-:W1:Y:S08]  /*d780*/  @!P5 MUFU.RCP R24, R24 ;  /* 0x000000180018d308 */ /* 0x000e700000001000 */
[----:B------:R-:W3:Y:S01]  /*d790*/  @!P0 MUFU.RCP R26, R26 ;  /* 0x0000001a001a8308 */ /* 0x000ee20000001000 */
[----:B------:R-:W-:Y:S01]  /*d7a0*/  FADD.FTZ R2, R2, UR8 ;  /* 0x0000000802027e21 */ /* 0x000fe20008010000 */
[----:B-1----:R-:W-:Y:S01]  /*d7b0*/  @!P5 FMUL.FTZ R67, R67, R24 ;  /* 0x000000184343d220 */ /* 0x002fe20000410000 */
[----:B0-----:R-:W-:Y:S01]  /*d7c0*/  FADD.FTZ R24, R19, UR8 ;  /* 0x0000000813187e21 */ /* 0x001fe20008010000 */
[----:B------:R-:W0:Y:S04]  /*d7d0*/  LDS R75, [UR16+0x840] ;  /* 0x00084010ff4b7984 */ /* 0x000e280008000800 */
[----:B------:R-:W-:Y:S01]  /*d7e0*/  FSETP.GTU.FTZ.AND P2, PT, R24, 20, PT ;  /* 0x41a000001800780b */ /* 0x000fe20003f5c000 */
[----:B---3--:R-:W-:Y:S01]  /*d7f0*/  @!P0 FMUL.FTZ R59, R59, R26 ;  /* 0x0000001a3b3b8220 */ /* 0x008fe20000410000 */
[----:B------:R-:W-:Y:S01]  /*d800*/  FSETP.GTU.FTZ.AND P0, PT, R2, 20, PT ;  /* 0x41a000000200780b */ /* 0x000fe20003f1c000 */
[----:B--2---:R-:W-:Y:S01]  /*d810*/  FADD.FTZ R26, R22, UR8 ;  /* 0x00000008161a7e21 */ /* 0x004fe20008010000 */
[----:B------:R-:W-:-:S02]  /*d820*/  MOV R32, UR4 ;  /* 0x0000000400207c02 */ /* 0x000fc40008000f00 */
[----:B------:R-:W-:-:S07]  /*d830*/  SHF.R.S32.HI R81, RZ, 0x1f, R18 ;  /* 0x0000001fff517819 */ /* 0x000fce0000011412 */
[----:B------:R-:W-:Y:S02]  /*d840*/  @!P2 FMUL.FTZ R22, R24, -1.4426950216293334961 ;  /* 0xbfb8aa3b1816a820 */ /* 0x000fe40000410000 */
[----:B------:R-:W-:Y:S01]  /*d850*/  @!P0 FMUL.FTZ R19, R2, -1.4426950216293334961 ;  /* 0xbfb8aa3b02138820 */ /* 0x000fe20000410000 */
[----:B------:R-:W-:Y:S01]  /*d860*/  IADD3 R2, P4, R18, UR4, RZ ;  /* 0x0000000412027c10 */ /* 0x000fe2000ff9e0ff */
[----:B------:R-:W-:Y:S01]  /*d870*/  @!P1 MUFU.EX2 R21, R21 ;  /* 0x0000001500159308 */ /* 0x000fe20000000800 */
[----:B------:R-:W-:Y:S02]  /*d880*/  P2R R3, PR, RZ, 0x40 ;  /* 0x00000040ff037803 */ /* 0x000fe40000000000 */
[----:B------:R-:W-:Y:S02]  /*d890*/  LEA.HI.X.SX32 R3, R32, R81, 0x1, P4 ;  /* 0x0000005120037211 */ /* 0x000fe400020f0eff */
[----:B------:R-:W-:-:S03]  /*d8a0*/  FSETP.GTU.FTZ.AND P4, PT, R28, 20, PT ;  /* 0x41a000001c00780b */ /* 0x000fc60003f9c000 */
[----:B------:R1:W2:Y:S01]  /*d8b0*/  @!P0 MUFU.EX2 R20, R19 ;  /* 0x0000001300148308 */ /* 0x0002a20000000800 */
[----:B------:R-:W-:-:S07]  /*d8c0*/  FSETP.GTU.FTZ.AND P5, PT, R26, 20, PT ;  /* 0x41a000001a00780b */ /* 0x000fce0003fbc000 */
[----:B------:R-:W3:Y:S08]  /*d8d0*/  @!P2 MUFU.EX2 R22, R22 ;  /* 0x000000160016a308 */ /* 0x000ef00000000800 */
[----:B------:R-:W4:Y:S01]  /*d8e0*/  @!P3 MUFU.EX2 R23, R23 ;  /* 0x000000170017b308 */ /* 0x000f220000000800 */
[----:B------:R-:W-:Y:S01]  /*d8f0*/  @!P4 FMUL.FTZ R24, R28, -1.4426950216293334961 ;  /* 0xbfb8aa3b1c18c820 */ /* 0x000fe20000410000 */
[----:B-1----:R-:W-:Y:S01]  /*d900*/  @!P5 FMUL.FTZ R19, R26, -1.4426950216293334961 ;  /* 0xbfb8aa3b1a13d820 */ /* 0x002fe20000410000 */
[----:B--2---:R-:W-:Y:S01]  /*d910*/  @!P0 FADD.FTZ R20, R20, 1 ;  /* 0x3f80000014148421 */ /* 0x004fe20000010000 */
[----:B------:R-:W-:Y:S01]  /*d920*/  @!P1 FADD.FTZ R21, R21, 1 ;  /* 0x3f80000015159421 */ /* 0x000fe20000010000 */
[----:B0-----:R-:W-:Y:S01]  /*d930*/  ISETP.GE.AND P6, PT, R18, R75, PT ;  /* 0x0000004b1200720c */ /* 0x001fe20003fc6270 */
[----:B---3--:R-:W-:-:S02]  /*d940*/  @!P2 FADD.FTZ R22, R22, 1 ;  /* 0x3f8000001616a421 */ /* 0x008fc40000010000 */
[----:B------:R-:W0:Y:S01]  /*d950*/  @!P4 MUFU.EX2 R24, R24 ;  /* 0x000000180018c308 */ /* 0x000e220000000800 */
[----:B------:R-:W-:Y:S01]  /*d960*/  UIMAD UR4, UR12, UR28, URZ ;  /* 0x0000001c0c0472a4 */ /* 0x000fe2000f8e023f */
[----:B----4-:R-:W-:-:S06]  /*d970*/  @!P3 FADD.FTZ R23, R23, 1 ;  /* 0x3f8000001717b421 */ /* 0x010fcc0000010000 */
        /* <DEDUP_REMOVED lines=26> */
.L_x_13454:
[----:B------:R-:W-:Y:S05]  /*db20*/  BSYNC B0 ;  /* 0x0000000000007941 */ /* 0x000fea0003800000 */
.L_x_13453:
[----:B------:R-:W-:Y:S01]  /*db30*/  UIADD3 UR13, UR7, -UR13, URZ ;  /* 0x8000000d070d7290 */ /* 0x000fe2000fffe03f */
[----:B0-----:R-:W-:Y:S01]  /*db40*/  @!P4 FADD.FTZ R24, R24, 1 ;  /* 0x3f8000001818c421 */ /* 0x001fe20000010000 */
[----:B------:R-:W-:Y:S01]  /*db50*/  ULDC.64 UR4, c[0x0][0x390] ;  /* 0x0000e40000047ab9 */ /* 0x000fe20000000a00 */
[----:B------:R-:W-:Y:S01]  /*db60*/  UMOV UR11, UR15 ;  /* 0x0000000f000b7c82 */ /* 0x000fe20008000000 */
[----:B------:R-:W-:Y:S01]  /*db70*/  UIMAD UR13, UR13, -0x200, URZ ;  /* 0xfffffe000d0d78a4 */ /* 0x000fe2000f8e023f */
[----:B------:R-:W-:Y:S01]  /*db80*/  @!P0 FMUL.FTZ R68, R68, R77 ;  /* 0x0000004d44448220 */ /* 0x000fe20000410000 */
[----:B------:R-:W-:Y:S01]  /*db90*/  UIMAD UR28, UR6, UR4, URZ ;  /* 0x00000004061c72a4 */ /* 0x000fe2000f8e023f */
[----:B------:R-:W-:Y:S01]  /*dba0*/  @!P5 FADD.FTZ R19, R19, 1 ;  /* 0x3f8000001313d421 */ /* 0x000fe20000010000 */
[----:B------:R-:W-:Y:S01]  /*dbb0*/  UIMAD.WIDE.U32 UR10, UR54, UR4, UR10 ;  /* 0x00000004360a72a5 */ /* 0x000fe2000f8e000a */
[----:B------:R-:W-:Y:S01]  /*dbc0*/  @!P1 FMUL.FTZ R69, R69, R26 ;  /* 0x0000001a45459220 */ /* 0x000fe20000410000 */
[----:B------:R-:W-:Y:S01]  /*dbd0*/  UIMAD UR28, UR54, UR5, UR28 ;  /* 0x00000005361c72a4 */ /* 0x000fe2000f8e021c */
[----:B------:R-:W0:Y:S01]  /*dbe0*/  @!P4 MUFU.RCP R24, R24 ;  /* 0x000000180018c308 */ /* 0x000e220000001000 */
[----:B------:R-:W-:Y:S01]  /*dbf0*/  UIADD3 UR29, UP0, UR13, UR10, URZ ;  /* 0x0000000a0d1d7290 */ /* 0x000fe2000ff1e03f */
[----:B------:R-:W-:Y:S01]  /*dc00*/  @!P2 FMUL.FTZ R71, R71, R28 ;  /* 0x0000001c4747a220 */ /* 0x000fe20000410000 */
[----:B------:R-:W-:Y:S01]  /*dc10*/  USHF.R.S32.HI UR15, URZ, 0x1f, UR13 ;  /* 0x0000001f3f0f7899 */ /* 0x000fe2000801140d */
[----:B------:R-:W-:Y:S01]  /*dc20*/  ISETP.GE.AND P2, PT, R17, R75, PT ;  /* 0x0000004b1100720c */ /* 0x000fe20003f46270 */
[----:B------:R-:W-:Y:S01]  /*dc30*/  ULDC.64 UR4, c[0x0][0x3e0] ;  /* 0x0000f80000047ab9 */ /* 0x000fe20000000a00 */
[----:B------:R-:W-:Y:S01]  /*dc40*/  @!P3 FMUL.FTZ R72, R72, R79 ;  /* 0x0000004f4848b220 */ /* 0x000fe20000410000 */
[----:B------:R-:W-:Y:S01]  /*dc50*/  UIADD3.X UR10, UR15, UR28, UR11, UP0, !UPT ;  /* 0x0000001c0f0a7290 */ /* 0x000fe200087fe40b */
[C---:B--2---:R-:W-:Y:S01]  /*dc60*/  LEA R20, P0, R18.reuse, UR4, 0x2 ;  /* 0x0000000412147c11 */ /* 0x044fe2000f8010ff */
[----:B-1----:R-:W1:Y:S01]  /*dc70*/  @!P5 MUFU.RCP R22, R19 ;  /* 0x000000130016d308 */ /* 0x002e620000001000 */
        /* <DEDUP_REMOVED lines=56> */
[----:B------:R-:W-:Y:S01]  /*e000*/  STS [R102+0x20], R64 ;  /* 0x0000204066007388 */ /* 0x000fe20000000800 */
[----:B------:R-:W-:-:S03]  /*e010*/  FADD.FTZ R60, R60, R61 ;  /* 0x0000003d3c3c7221 */ /* 0x000fc60000010000 */
[----:B------:R0:W-:Y:S01]  /*e020*/  STS [R102+0x24], R66 ;  /* 0x0000244266007388 */ /* 0x0001e20000000800 */
[----:B-1----:R-:W-:-:S03]  /*e030*/  FADD.FTZ R63, R60, R63 ;  /* 0x0000003f3c3f7221 */ /* 0x002fc60000010000 */
[----:B------:R1:W-:Y:S01]  /*e040*/  STS [R102+0x28], R67 ;  /* 0x0000284366007388 */ /* 0x0003e20000000800 */
[----:B------:R-:W-:-:S03]  /*e050*/  FADD.FTZ R63, R63, R64 ;  /* 0x000000403f3f7221 */ /* 0x000fc60000010000 */
[----:B------:R2:W-:Y:S01]  /*e060*/  STS [R102+0x2c], R68 ;  /* 0x00002c4466007388 */ /* 0x0005e20000000800 */
[----:B0-----:R-:W-:-:S03]  /*e070*/  FADD.FTZ R66, R63, R66 ;  /* 0x000000423f427221 */ /* 0x001fc60000010000 */
[----:B------:R-:W-:Y:S01]  /*e080*/  STS [R102+0x30], R69 ;  /* 0x0000304566007388 */ /* 0x000fe20000000800 */
[----:B-1----:R-:W-:-:S03]  /*e090*/  FADD.FTZ R67, R66, R67 ;  /* 0x0000004342437221 */ /* 0x002fc60000010000 */
[----:B------:R0:W-:Y:S01]  /*e0a0*/  STS [R102+0x34], R71 ;  /* 0x0000344766007388 */ /* 0x0001e20000000800 */
[----:B--2---:R-:W-:-:S03]  /*e0b0*/  FADD.FTZ R68, R67, R68 ;  /* 0x0000004443447221 */ /* 0x004fc60000010000 */
[----:B------:R1:W-:Y:S01]  /*e0c0*/  STS [R102+0x38], R72 ;  /* 0x0000384866007388 */ /* 0x0003e20000000800 */
[----:B------:R-:W-:-:S03]  /*e0d0*/  FADD.FTZ R68, R68, R69 ;  /* 0x0000004544447221 */ /* 0x000fc60000010000 */
        /* <DEDUP_REMOVED lines=41> */
.L_x_13456:
[----:B------:R-:W-:Y:S05]  /*e370*/  BSYNC B0 ;  /* 0x0000000000007941 */ /* 0x000fea0003800000 */
.L_x_13455:
        /* <DEDUP_REMOVED lines=56> */
.L_x_13340:
        /* <DEDUP_REMOVED lines=28> */
.L_x_13459:
[----:B------:R-:W-:Y:S05]  /*e8c0*/  BSYNC B0 ;  /* 0x0000000000007941 */ /* 0x000fea0003800000 */
.L_x_13458:
        /* <DEDUP_REMOVED lines=31> */
.L_x_13461:
[----:B------:R-:W2:Y:S02]  /*eac0*/  S2R R11, SR_TID.X ;  /* 0x00000000000b7919 */ /* 0x000ea40000002100 */
.L_x_13462:
[----:B------:R-:W-:Y:S05]  /*ead0*/  BSYNC B0 ;  /* 0x0000000000007941 */ /* 0x000fea0003800000 */
.L_x_13460:
        /* <DEDUP_REMOVED lines=23> */
.L_x_13464:
        /* <DEDUP_REMOVED lines=32> */
.L_x_13463:
[----:B------:R-:W-:Y:S05]  /*ee50*/  EXIT ;  /* 0x000000000000794d */ /* 0x000fea0003800000 */
.L_x_13465:
        /* <DEDUP_REMOVED lines=10> */
.L_x_18975:


//--------------------- .text._Z25selective_scan_bwd_kernelI32Selective_Scan_bwd_kernel_traitsILi32ELi16ELb0ELb1ELb0ELb1ELb1EfN3c107complexIfEEEEv12SSMParamsBwd --------------------------
	.section	.text._Z25selective_scan_bwd_kernelI32Selective_Scan_bwd_kernel_traitsILi32ELi16ELb0ELb1ELb0ELb1ELb1EfN3c107complexIfEEEEv12SSMParamsBwd,"ax",@progbits
	.align	128
        .global         _Z25selective_scan_bwd_kernelI32Selective_Scan_bwd_kernel_traitsILi32ELi16ELb0ELb1ELb0ELb1ELb1EfN3c107complexIfEEEEv12SSMParamsBwd
        .type           _Z25selective_scan_bwd_kernelI32Selective_Scan_bwd_kernel_traitsILi32ELi16ELb0ELb1ELb0ELb1ELb1EfN3c107complexIfEEEEv12SSMParamsBwd,@function
        .size           _Z25selective_scan_bwd_kernelI32Selective_Scan_bwd_kernel_traitsILi32ELi16ELb0ELb1ELb0ELb1ELb1EfN3c107complexIfEEEEv12SSMParamsBwd,(.L_x_18976 - _Z25selective_scan_bwd_kernelI32Selective_Scan_bwd_kernel_traitsILi32ELi16ELb0ELb1ELb0ELb1ELb1EfN3c107complexIfEEEEv12SSMParamsBwd)
        .other          _Z25selective_scan_bwd_kernelI32Selective_Scan_bwd_kernel_traitsILi32ELi16ELb0ELb1ELb0ELb1ELb1EfN3c107complexIfEEEEv12SSMParamsBwd,@"STO_CUDA_ENTRY STV_DEFAULT"
_Z25selective_scan_bwd_kernelI32Selective_Scan_bwd_kernel_traitsILi32ELi16ELb0ELb1ELb0ELb1ELb1EfN3c107complexIfEEEEv12SSMParamsBwd:
.text._Z25selective_scan_bwd_kernelI32Selective_Scan_bwd_kernel_traitsILi32ELi16ELb0ELb1ELb0ELb1ELb1EfN3c107complexIfEEEEv12SSMParamsBwd:
        /* <DEDUP_REMOVED lines=119> */
[----:B------:R-:W-:Y:S02]  /*0770*/  @!UP1 ULOP3.LUT UR12, URZ, UR26, URZ, 0x33, !UPT ;  /* 0x0000001a3f0c9292 */ /* 0x000fe4000f8e333f */
[----:B------:R-:W-:Y:S02]  /*0780*/  UIADD3 UR17, UP2, UR17, UR8, URZ ;  /* 0x0000000811117290 */ /* 0x000fe4000ff5e03f */
[----:B------:R-:W-:Y:S02]  /*0790*/  ULEA UR46, UP3, UR14, UR4, 0x2 ;  /* 0x000000040e2e7291 */ /* 0x000fe4000f86103f */
[----:B------:R-:W-:Y:S02]  /*07a0*/  USHF.R.S32.HI UR4, URZ, 0x1f, UR12 ;  /* 0x0000001f3f047899 */ /* 0x000fe4000801140c */
[----:B------:R-:W-:Y:S02]  /*07b0*/  UIADD3.X UR49, UR18, UR9, UR27, UP2, !UPT ;  /* 0x0000000912317290 */ /* 0x000fe400097fe41b */
[----:B------:R-:W-:Y:S01]  /*07c0*/  ULEA UR50, UP1, UR17, UR50, 0x2 ;  /* 0x0000003211327291 */ /* 0x000fe2000f82103f */
[----:B------:R-:W-:Y:S01]  /*07d0*/  ULDC.64 UR18, c[0x0][0x258] ;  /* 0x0000960000127ab9 */ /* 0x000fe20000000a00 */
[----:B------:R-:W-:-:S02]  /*07e0*/  ULEA.HI.X UR14, UR14, UR5, UR15, 0x2, UP3 ;  /* 0x000000050e0e7291 */ /* 0x000fc400098f140f */
[----:B------:R-:W-:Y:S02]  /*07f0*/  UIMAD UR4, UR4, UR18, URZ ;  /* 0x00000012040472a4 */ /* 0x000fe4000f8e023f */
[----:B------:R-:W-:Y:S02]  /*0800*/  ULEA.HI.X UR49, UR17, UR51, UR49, 0x2, UP1 ;  /* 0x0000003311317291 */ /* 0x000fe400088f1431 */
[----:B------:R-:W-:Y:S02]  /*0810*/  UISETP.GE.AND UP1, UPT, UR16, 0x1, UPT ;  /* 0x000000011000788c */ /* 0x000fe4000bf26270 */
[----:B------:R-:W-:Y:S02]  /*0820*/  UIMAD UR17, UR12, UR19, UR4 ;  /* 0x000000130c1172a4 */ /* 0x000fe4000f8e0204 */
[----:B------:R-:W-:Y:S01]  /*0830*/  UIMAD.WIDE.U32 UR8, UR12, UR18, UR6 ;  /* 0x000000120c0872a5 */ /* 0x000fe2000f8e0006 */
[----:B------:R-:W-:Y:S02]  /*0840*/  UMOV UR4, URZ ;  /* 0x0000003f00047c82 */ /* 0x000fe40008000000 */
[----:B------:R-:W-:Y:S01]  /*0850*/  @UP0 ULDC UR18, c[0x0][0x21c] ;  /* 0x0000870000120ab9 */ /* 0x000fe20000000800 */
[----:B------:R-:W-:-:S02]  /*0860*/  ULEA UR15, UR16, 0xfffffc00, 0xa ;  /* 0xfffffc00100f7891 */ /* 0x000fc4000f8e503f */
[----:B------:R-:W-:Y:S01]  /*0870*/  @UP0 UIMAD UR13, UR13, UR18, URZ ;  /* 0x000000120d0d02a4 */ /* 0x000fe2000f8e023f */
[----:B------:R-:W-:Y:S01]  /*0880*/  @UP0 ULDC.64 UR26, c[0x0][0x310] ;  /* 0x0000c400001a0ab9 */ /* 0x000fe20000000a00 */
[----:B------:R-:W-:Y:S02]  /*0890*/  UIADD3 UR8, UP2, UR15, UR8, URZ ;  /* 0x000000080f087290 */ /* 0x000fe4000ff5e03f */
        /* <DEDUP_REMOVED lines=21> */
.L_x_13588:
        /* <DEDUP_REMOVED lines=334> */
.L_x_13468:
[----:B------:R-:W-:Y:S05]  /*1ed0*/  BSYNC B0 ;  /* 0x0000000000007941 */ /* 0x000fea0003800000 */
.L_x_13467:
        /* <DEDUP_REMOVED lines=35> */
.L_x_13470:
[----:B------:R-:W-:Y:S05]  /*2110*/  BSYNC B0 ;  /* 0x0000000000007941 */ /* 0x000fea0003800000 */
.L_x_13469:
        /* <DEDUP_REMOVED lines=35> */
.L_x_13472:
[----:B------:R-:W-:Y:S05]  /*2350*/  BSYNC B0 ;  /* 0x0000000000007941 */ /* 0x000fea0003800000 */
.L_x_13471:
        /* <DEDUP_REMOVED lines=35> */
.L_x_13474:
[----:B------:R-:W-:Y:S05]  /*2590*/  BSYNC B0 ;  /* 0x0000000000007941 */ /* 0x000fea0003800000 */
.L_x_13473:
        /* <DEDUP_REMOVED lines=35> */
.L_x_13476:
[----:B------:R-:W-:Y:S05]  /*27d0*/  BSYNC B0 ;  /* 0x0000000000007941 */ /* 0x000fea0003800000 */
.L_x_13475:
        /* <DEDUP_REMOVED lines=35> */
.L_x_13478:
[----:B------:R-:W-:Y:S05]  /*2a10*/  BSYNC B0 ;  /* 0x0000000000007941 */ /* 0x000fea0003800000 */
.L_x_13477:
        /* <DEDUP_REMOVED lines=35> */
.L_x_13480:
[----:B------:R-:W-:Y:S05]  /*2c50*/  BSYNC B0 ;  /* 0x0000000000007941 */ /* 0x000fea0003800000 */
.L_x_13479:
        /* <DEDUP_REMOVED lines=35> */
.L_x_13482:
[----:B------:R-:W-:Y:S05]  /*2e90*/  BSYNC B0 ;  /* 0x0000000000007941 */ /* 0x000fea0003800000 */
.L_x_13481:
        /* <DEDUP_REMOVED lines=35> */
.L_x_13484:
[----:B------:R-:W-:Y:S05]  /*30d0*/  BSYNC B0 ;  /* 0x0000000000007941 */ /* 0x000fea0003800000 */
.L_x_13483:
        /* <DEDUP_REMOVED lines=35> */
.L_x_13486:
[----:B------:R-:W-:Y:S05]  /*3310*/  BSYNC B0 ;  /* 0x0000000000007941 */ /* 0x000fea0003800000 */
.L_x_13485:
        /* <DEDUP_REMOVED lines=34> */
.L_x_13488:
[----:B------:R-:W-:Y:S05]  /*3540*/  BSYNC B0 ;  /* 0x0000000000007941 */ /* 0x000fea0003800000 */
.L_x_13487:
        /* <DEDUP_REMOVED lines=33> */
.L_x_13490:
[----:B------:R-:W-:Y:S05]  /*3760*/  BSYNC B0 ;  /* 0x0000000000007941 */ /* 0x000fea0003800000 */
.L_x_13489:
        /* <DEDUP_REMOVED lines=33> */
.L_x_13492:
[----:B------:R-:W-:Y:S05]  /*3980*/  BSYNC B0 ;  /* 0x0000000000007941 */ /* 0x000fea0003800000 */
.L_x_13491:
        /* <DEDUP_REMOVED lines=33> */
.L_x_13494:
[----:B------:R-:W-:Y:S05]  /*3ba0*/  BSYNC B0 ;  /* 0x0000000000007941 */ /* 0x000fea0003800000 */
.L_x_13493:
        /* <DEDUP_REMOVED lines=33> */
.L_x_13496:
[----:B------:R-:W-:Y:S05]  /*3dc0*/  BSYNC B0 ;  /* 0x0000000000007941 */ /* 0x000fea0003800000 */
.L_x_13495:
        /* <DEDUP_REMOVED lines=33> */
.L_x_13498:
[----:B------:R-:W-:Y:S05]  /*3fe0*/  BSYNC B0 ;  /* 0x0000000000007941 */ /* 0x000fea0003800000 */
.L_x_13497:
        /* <DEDUP_REMOVED lines=9> */
[----:B------:R-:W-:Y:S01]  /*4080*/  UIMAD.WIDE.U32 UR28, UR11, UR18, URZ ;  /* 0x000000120b1c72a5 */ /* 0x000fe2000f8e003f */
[----:B------:R-:W-:Y:S01]  /*4090*/  MOV R7, UR22 ;  /* 0x0000001600077c02 */ /* 0x000fe20008000f00 */
[----:B------:R-:W-:Y:S01]  /*40a0*/  USHF.R.S32.HI UR18, URZ, 0x1f, UR10 ;  /* 0x0000001f3f127899 */ /* 0x000fe2000801140a */
[----:B------:R-:W-:Y:S01]  /*40b0*/  LDS R39, [R110] ;  /* 0x000000006e277984 */ /* 0x000fe20000000800 */
[----:B------:R-:W-:Y:S01]  /*40c0*/  @!P0 IMAD.WIDE.U32 R2, R5, UR11, R2 ;  /* 0x0000000b05028c25 */ /* 0x000fe2000f8e0002 */
[----:B------:R-:W-:Y:S01]  /*40d0*/  UIMAD UR20, UR7, UR22, URZ ;  /* 0x00000016071472a4 */ /* 0x000fe2000f8e023f */
[----:B------:R-:W-:Y:S01]  /*40e0*/  MOV R5, UR33 ;  /* 0x0000002100057c02 */ /* 0x000fe20008000f00 */
[----:B------:R-:W-:Y:S01]  /*40f0*/  UIMAD UR19, UR11, UR19, UR8 ;  /* 0x000000130b1372a4 */ /* 0x000fe2000f8e0208 */
[----:B------:R-:W-:Y:S01]  /*4100*/  LDS R38, [R110+0x4] ;  /* 0x000004006e267984 */ /* 0x000fe20000000800 */
[----:B------:R-:W-:Y:S01]  /*4110*/  UIMAD UR31, UR11, UR23, UR20 ;  /* 0x000000170b1f72a4 */ /* 0x000fe2000f8e0214 */
[----:B------:R-:W-:Y:S01]  /*4120*/  CS2R R42, SRZ ;  /* 0x00000000002a7805 */ /* 0x000fe2000001ff00 */
[----:B------:R-:W-:Y:S01]  /*4130*/  ULDC.64 UR8, c[0x0][0x2a8] ;  /* 0x0000aa0000087ab9 */ /* 0x000fe20000000a00 */
[----:B------:R-:W-:Y:S01]  /*4140*/  @!P0 IMAD.WIDE.U32 R4, R7, UR11, R4 ;  /* 0x0000000b07048c25 */ /* 0x000fe2000f8e0004 */
[----:B------:R-:W-:-:S02]  /*4150*/  UIMAD UR30, UR18, UR8, URZ ;  /* 0x00000008121e72a4 */ /* 0x000fc4000f8e023f */
[----:B------:R-:W-:Y:S01]  /*4160*/  MOV R7, UR8 ;  /* 0x0000000800077c02 */ /* 0x000fe20008000f00 */
[----:B------:R-:W-:Y:S02]  /*4170*/  UIADD3 UR29, UR29, UR19, URZ ;  /* 0x000000131d1d7290 */ /* 0x000fe4000fffe03f */
[----:B------:R-:W-:Y:S01]  /*4180*/  @!P0 IADD3 R3, R3, UR19, RZ ;  /* 0x0000001303038c10 */ /* 0x000fe2000fffe0ff */
        /* <DEDUP_REMOVED lines=38> */
[----:B------:R-:W-:-:S03]  /*43f0*/  MOV R30, UR20 ;  /* 0x00000014001e7c02 */ /* 0x000fc60008000f00 */
        /* <DEDUP_REMOVED lines=17> */
[----:B------:R-:W-:-:S02]  /*4510*/  CS2R R46, SRZ ;  /* 0x00000000002e7805 */ /* 0x000fc4000001ff00 */
[----:B------:R-:W-:Y:S02]  /*4520*/  CS2R R56, SRZ ;  /* 0x0000000000387805 */ /* 0x000fe4000001ff00 */
[----:B------:R-:W-:Y:S01]  /*4530*/  CS2R R58, SRZ ;  /* 0x00000000003a7805 */ /* 0x000fe2000001ff00 */
[----:B------:R-:W-:Y:S01]  /*4540*/  LDS R26, [R110+0x20] ;  /* 0x000020006e1a7984 */ /* 0x000fe20000000800 */
[----:B------:R-:W-:Y:S01]  /*4550*/  CS2R R60, SRZ ;  /* 0x00000000003c7805 */ /* 0x000fe2000001ff00 */
[----:B------:R-:W-:Y:S02]  /*4560*/  HFMA2.MMA R66, -RZ, RZ, 0, 0 ;  /* 0x00000000ff427435 */ /* 0x000fe400000001ff */
[----:B------:R-:W-:Y:S01]  /*4570*/  HFMA2.MMA R69, -RZ, RZ, 0, 0 ;  /* 0x00000000ff457435 */ /* 0x000fe200000001ff */
[----:B------:R-:W-:Y:S01]  /*4580*/  LDS R28, [R110+0x28] ;  /* 0x000028006e1c7984 */ /* 0x000fe20000000800 */
[----:B------:R-:W-:Y:S02]  /*4590*/  MOV R65, RZ ;  /* 0x000000ff00417202 */ /* 0x000fe40000000f00 */
[----:B------:R-:W-:-:S02]  /*45a0*/  CS2R R70, SRZ ;  /* 0x0000000000467805 */ /* 0x000fc4000001ff00 */
[----:B------:R-:W-:Y:S01]  /*45b0*/  MOV R72, RZ ;  /* 0x000000ff00487202 */ /* 0x000fe20000000f00 */
[----:B------:R-:W-:Y:S01]  /*45c0*/  LDS R29, [R110+0x2c] ;  /* 0x00002c006e1d7984 */ /* 0x000fe20000000800 */
[----:B------:R-:W-:-:S03]  /*45d0*/  ULDC.64 UR20, c[0x0][0x398] ;  /* 0x0000e60000147ab9 */ /* 0x000fc60000000a00 */
        /* <DEDUP_REMOVED lines=98> */
[----:B---3--:R-:W-:-:S05]  /*4c00*/  FMUL.FTZ R68, R51, -1.4426950216293334961 ;  /* 0xbfb8aa3b33447820 */ /* 0x008fca0000410000 */
[----:B------:R-:W0:Y:S01]  /*4c10*/  MUFU.EX2 R59, R59 ;  /* 0x0000003b003b7308 */ /* 0x000e220000000800 */
[----:B------:R-:W-:Y:S01]  /*4c20*/  FMUL.FTZ R67, R52, -1.4426950216293334961 ;  /* 0xbfb8aa3b34437820 */ /* 0x000fe20000410000 */
[----:B----4-:R-:W-:-:S06]  /*4c30*/  FMUL.FTZ R3, R49, -1.4426950216293334961 ;  /* 0xbfb8aa3b31037820 */ /* 0x010fcc0000410000 */
[----:B------:R-:W1:Y:S01]  /*4c40*/  MUFU.EX2 R68, R68 ;  /* 0x0000004400447308 */ /* 0x000e620000000800 */
[----:B------:R-:W-:Y:S01]  /*4c50*/  FMUL.FTZ R58, R55, -1.4426950216293334961 ;  /* 0xbfb8aa3b373a7820 */ /* 0x000fe20000410000 */
[----:B------:R-:W-:Y:S01]  /*4c60*/  FMUL.FTZ R2, R50, -1.4426950216293334961 ;  /* 0xbfb8aa3b32027820 */ /* 0x000fe20000410000 */
[----:B-----5:R-:W-:-:S05]  /*4c70*/  FMUL.FTZ R73, R48, -1.4426950216293334961 ;  /* 0xbfb8aa3b30497820 */ /* 0x020fca0000410000 */
[----:B------:R-:W2:Y:S01]  /*4c80*/  MUFU.EX2 R67, R67 ;  /* 0x0000004300437308 */ /* 0x000ea20000000800 */
[----:B0-----:R-:W-:-:S07]  /*4c90*/  FADD.FTZ R59, R59, 1 ;  /* 0x3f8000003b3b7421 */ /* 0x001fce0000010000 */
[----:B------:R-:W0:Y:S01]  /*4ca0*/  MUFU.EX2 R3, R3 ;  /* 0x0000000300037308 */ /* 0x000e220000000800 */
[----:B------:R-:W-:Y:S01]  /*4cb0*/  FMUL.FTZ R64, R53, -1.4426950216293334961 ;  /* 0xbfb8aa3b35407820 */ /* 0x000fe20000410000 */
[----:B-1----:R-:W-:Y:S01]  /*4cc0*/  FADD.FTZ R68, R68, 1 ;  /* 0x3f80000044447421 */ /* 0x002fe20000010000 */
[----:B------:R-:W-:-:S05]  /*4cd0*/  FMUL.FTZ R74, R47, -1.4426950216293334961 ;  /* 0xbfb8aa3b2f4a7820 */ /* 0x000fca0000410000 */
[----:B------:R-:W1:Y:S08]  /*4ce0*/  MUFU.EX2 R58, R58 ;  /* 0x0000003a003a7308 */ /* 0x000e700000000800 */
[----:B------:R3:W4:Y:S08]  /*4cf0*/  MUFU.EX2 R75, R73 ;  /* 0x00000049004b7308 */ /* 0x0007300000000800 */
[----:B------:R-:W-:Y:S01]  /*4d00*/  MUFU.RCP R59, R59 ;  /* 0x0000003b003b7308 */ /* 0x000fe20000001000 */
[----:B--2---:R-:W-:-:S07]  /*4d10*/  FADD.FTZ R67, R67, 1 ;  /* 0x3f80000043437421 */ /* 0x004fce0000010000 */
[----:B------:R-:W2:Y:S01]  /*4d20*/  MUFU.EX2 R2, R2 ;  /* 0x0000000200027308 */ /* 0x000ea20000000800 */
[----:B---3--:R-:W-:Y:S01]  /*4d30*/  FMUL.FTZ R73, R43, -1.4426950216293334961 ;  /* 0xbfb8aa3b2b497820 */ /* 0x008fe20000410000 */
[----:B------:R-:W-:Y:S01]  /*4d40*/  FMUL.FTZ R131, R42, -1.4426950216293334961 ;  /* 0xbfb8aa3b2a837820 */ /* 0x000fe20000410000 */
[----:B0-----:R-:W-:-:S05]  /*4d50*/  FADD.FTZ R3, R3, 1 ;  /* 0x3f80000003037421 */ /* 0x001fca0000010000 */
[----:B------:R-:W0:Y:S08]  /*4d60*/  MUFU.EX2 R64, R64 ;  /* 0x0000004000407308 */ /* 0x000e300000000800 */
[----:B------:R3:W-:Y:S08]  /*4d70*/  MUFU.EX2 R76, R74 ;  /* 0x0000004a004c7308 */ /* 0x0007f00000000800 */
[----:B------:R-:W-:Y:S01]  /*4d80*/  MUFU.RCP R68, R68 ;  /* 0x0000004400447308 */ /* 0x000fe20000001000 */
[----:B---3--:R-:W-:Y:S01]  /*4d90*/  FMUL.FTZ R74, R44, -1.4426950216293334961 ;  /* 0xbfb8aa3b2c4a7820 */ /* 0x008fe20000410000 */
[----:B-1----:R-:W-:Y:S01]  /*4da0*/  FADD.FTZ R58, R58, 1 ;  /* 0x3f8000003a3a7421 */ /* 0x002fe20000010000 */
[----:B----4-:R-:W-:-:S05]  /*4db0*/  FADD.FTZ R75, R75, 1 ;  /* 0x3f8000004b4b7421 */ /* 0x010fca0000010000 */
[----:B------:R-:W1:Y:S01]  /*4dc0*/  MUFU.EX2 R135, R73 ;  /* 0x0000004900877308 */ /* 0x000e620000000800 */
[----:B--2---:R-:W-:-:S07]  /*4dd0*/  FADD.FTZ R2, R2, 1 ;  /* 0x3f80000002027421 */ /* 0x004fce0000010000 */
[----:B------:R-:W2:Y:S01]  /*4de0*/  MUFU.RCP R67, R67 ;  /* 0x0000004300437308 */ /* 0x000ea20000001000 */
[----:B------:R-:W-:Y:S01]  /*4df0*/  FMUL.FTZ R77, R46, -1.4426950216293334961 ;  /* 0xbfb8aa3b2e4d7820 */ /* 0x000fe20000410000 */
[----:B------:R-:W-:-:S06]  /*4e00*/  FMUL.FTZ R128, R40, -1.4426950216293334961 ;  /* 0xbfb8aa3b28807820 */ /* 0x000fcc0000410000 */
[----:B------:R-:W-:Y:S08]  /*4e10*/  MUFU.EX2 R138, R74 ;  /* 0x0000004a008a7308 */ /* 0x000ff00000000800 */
[----:B------:R3:W-:Y:S01]  /*4e20*/  MUFU.RCP R74, R3 ;  /* 0x00000003004a7308 */ /* 0x0007e20000001000 */
[----:B------:R-:W-:-:S07]  /*4e30*/  FMUL.FTZ R129, R41, -1.4426950216293334961 ;  /* 0xbfb8aa3b29817820 */ /* 0x000fce0000410000 */
[----:B------:R-:W-:Y:S01]  /*4e40*/  MUFU.EX2 R131, R131 ;  /* 0x0000008300837308 */ /* 0x000fe20000000800 */
[----:B---3--:R-:W-:Y:S01]  /*4e50*/  FADD.FTZ R3, -R59, 1 ;  /* 0x3f8000003b037421 */ /* 0x008fe20000010100 */
[----:B0-----:R-:W-:-:S06]  /*4e60*/  FADD.FTZ R64, R64, 1 ;  /* 0x3f80000040407421 */ /* 0x001fcc0000010000 */
[----:B------:R-:W0:Y:S01]  /*4e70*/  MUFU.RCP R58, R58 ;  /* 0x0000003a003a7308 */ /* 0x000e220000001000 */
[----:B------:R-:W-:-:S07]  /*4e80*/  FMUL.FTZ R137, R45, -1.4426950216293334961 ;  /* 0xbfb8aa3b2d897820 */ /* 0x000fce0000410000 */
[----:B------:R0:W-:Y:S01]  /*4e90*/  MUFU.RCP R73, R2 ;  /* 0x0000000200497308 */ /* 0x0001e20000001000 */
[----:B-1----:R-:W-:-:S07]  /*4ea0*/  FADD.FTZ R140, R135, 1 ;  /* 0x3f800000878c7421 */ /* 0x002fce0000010000 */
[----:B------:R-:W1:Y:S08]  /*4eb0*/  MUFU.RCP R75, R75 ;  /* 0x0000004b004b7308 */ /* 0x000e700000001000 */
[----:B------:R-:W3:Y:S01]  /*4ec0*/  MUFU.EX2 R77, R77 ;  /* 0x0000004d004d7308 */ /* 0x000ee20000000800 */
        /* <DEDUP_REMOVED lines=20> */
[----:B------:R-:W1:Y:S04]  /*5010*/  LDS R56, [R110] ;  /* 0x000000006e387984 */ /* 0x000e680000000800 */
[----:B------:R-:W3:Y:S01]  /*5020*/  LDS R62, [R110+0x8] ;  /* 0x000008006e3e7984 */ /* 0x000ee20000000800 */
[----:B----4-:R-:W-:-:S03]  /*5030*/  FFMA.FTZ R5, R54, R3, 1 ;  /* 0x3f80000036057423 */ /* 0x010fc60000010003 */
[----:B------:R-:W4:Y:S04]  /*5040*/  LDS R65, [R110+0x18] ;  /* 0x000018006e417984 */ /* 0x000f280000000800 */
[----:B------:R-:W-:Y:S04]  /*5050*/  LDS R63, [R110+0x14] ;  /* 0x000014006e3f7984 */ /* 0x000fe80000000800 */
[----:B------:R-:W4:Y:S01]  /*5060*/  LDS R66, [R110+0x1c] ;  /* 0x00001c006e427984 */ /* 0x000f220000000800 */
[----:B------:R-:W3:Y:S01]  /*5070*/  MUFU.EX2 R128, R128 ;  /* 0x0000008000807308 */ /* 0x000ee20000000800 */
[----:B--2---:R-:W-:-:S02]  /*5080*/  FADD.FTZ R7, -R67, 1 ;  /* 0x3f80000043077421 */ /* 0x004fc40000010100 */
[----:B------:R-:W2:Y:S04]  /*5090*/  LDS R71, [R110+0x20] ;  /* 0x000020006e477984 */ /* 0x000ea80000000800 */
[----:B------:R-:W2:Y:S01]  /*50a0*/  LDS R69, [R110+0x28] ;  /* 0x000028006e457984 */ /* 0x000ea20000000800 */
[----:B-----5:R-:W-:Y:S01]  /*50b0*/  FMUL.FTZ R4, R38, R57 ;  /* 0x0000003926047220 */ /* 0x020fe20000410000 */
[----:B------:R-:W5:Y:S02]  /*50c0*/  MUFU.EX2 R130, R129 ;  /* 0x0000008100827308 */ /* 0x000f640000000800 */
[----:B------:R-:W2:Y:S01]  /*50d0*/  LDS R72, [R110+0x24] ;  /* 0x000024006e487984 */ /* 0x000ea20000000800 */
[----:B------:R-:W-:-:S03]  /*50e0*/  FMUL.FTZ R4, R59, R4 ;  /* 0x000000043b047220 */ /* 0x000fc60000410000 */
[----:B------:R-:W2:Y:S01]  /*50f0*/  LDS R70, [R110+0x2c] ;  /* 0x00002c006e467984 */ /* 0x000ea20000000800 */
[----:B------:R-:W-:Y:S01]  /*5100*/  FMUL.FTZ R5, R4, R5 ;  /* 0x0000000504057220 */ /* 0x000fe20000410000 */
[----:B------:R-:W-:Y:S01]  /*5110*/  FADD.FTZ R4, -R68, 1 ;  /* 0x3f80000044047421 */ /* 0x000fe20000010100 */
[----:B0-----:R-:W-:Y:S01]  /*5120*/  FMUL.FTZ R135, R35, R60 ;  /* 0x0000003c23877220 */ /* 0x001fe20000410000 */
[----:B------:R-:W0:Y:S02]  /*5130*/  MUFU.RCP R64, R64 ;  /* 0x0000004000407308 */ /* 0x000e240000001000 */
[----:B------:R-:W-:Y:S01]  /*5140*/  FFMA.FTZ R6, R51, R4, 1 ;  /* 0x3f80000033067423 */ /* 0x000fe20000010004 */
[----:B------:R-:W-:Y:S01]  /*5150*/  FMUL.FTZ R4, R36, R61 ;  /* 0x0000003d24047220 */ /* 0x000fe20000410000 */
[----:B------:R-:W-:-:S04]  /*5160*/  FMUL.FTZ R135, R68, R135 ;  /* 0x0000008744877220 */ /* 0x000fc80000410000 */
[----:B------:R1:W4:Y:S01]  /*5170*/  MUFU.EX2 R144, R137 ;  /* 0x0000008900907308 */ /* 0x0003220000000800 */
[----:B------:R-:W-:Y:S01]  /*5180*/  FMUL.FTZ R4, R67, R4 ;  /* 0x0000000443047220 */ /* 0x000fe20000410000 */
[----:B------:R-:W-:Y:S01]  /*5190*/  FMUL.FTZ R141, R135, R6 ;  /* 0x00000006878d7220 */ /* 0x000fe20000410000 */
[----:B------:R-:W-:Y:S01]  /*51a0*/  FADD.FTZ R2, -R58, 1 ;  /* 0x3f8000003a027421 */ /* 0x000fe20000010100 */
[----:B-1----:R-:W-:Y:S01]  /*51b0*/  FADD.FTZ R137, R131, 1 ;  /* 0x3f80000083897421 */ /* 0x002fe20000010000 */
[----:B------:R-:W-:Y:S01]  /*51c0*/  FFMA.FTZ R131, R52, R7, 1 ;  /* 0x3f80000034837423 */ /* 0x000fe20000010007 */
[----:B------:R-:W-:Y:S01]  /*51d0*/  FMUL.FTZ R3, R39, R56 ;  /* 0x0000003827037220 */ /* 0x000fe20000410000 */
[----:B------:R-:W-:Y:S02]  /*51e0*/  FADD.FTZ R135, -R75, 1 ;  /* 0x3f8000004b877421 */ /* 0x000fe40000010100 */
[----:B------:R-:W-:Y:S01]  /*51f0*/  FMUL.FTZ R139, R4, R131 ;  /* 0x00000083048b7220 */ /* 0x000fe20000410000 */
[----:B------:R-:W-:Y:S01]  /*5200*/  FADD.FTZ R131, -R73, 1 ;  /* 0x3f80000049837421 */ /* 0x000fe20000010100 */
[----:B---3--:R-:W-:Y:S01]  /*5210*/  FADD.FTZ R77, R77, 1 ;  /* 0x3f8000004d4d7421 */ /* 0x008fe20000010000 */
[----:B------:R-:W-:Y:S01]  /*5220*/  FADD.FTZ R129, R128, 1 ;  /* 0x3f80000080817421 */ /* 0x000fe20000010000 */
[----:B------:R-:W-:Y:S01]  /*5230*/  FFMA.FTZ R2, R55, R2, 1 ;  /* 0x3f80000037027423 */ /* 0x000fe20000010002 */
[----:B------:R-:W-:Y:S01]  /*5240*/  FMUL.FTZ R3, R58, R3 ;  /* 0x000000033a037220 */ /* 0x000fe20000410000 */
[----:B-----5:R-:W-:Y:S01]  /*5250*/  FADD.FTZ R128, R130, 1 ;  /* 0x3f80000082807421 */ /* 0x020fe20000010000 */
[----:B------:R-:W-:Y:S01]  /*5260*/  FADD.FTZ R142, R138, 1 ;  /* 0x3f8000008a8e7421 */ /* 0x000fe20000010000 */
[----:B------:R-:W-:Y:S01]  /*5270*/  FFMA.FTZ R143, R50, R131, 1 ;  /* 0x3f800000328f7423 */ /* 0x000fe20000010083 */
[----:B------:R-:W-:Y:S01]  /*5280*/  FFMA.FTZ R147, R48, R135, 1 ;  /* 0x3f80000030937423 */ /* 0x000fe20000010087 */
[----:B------:R-:W-:Y:S01]  /*5290*/  LDS R138, [R110+0x34] ;  /* 0x000034006e8a7984 */ /* 0x000fe20000000800 */
[----:B------:R-:W-:-:S03]  /*52a0*/  FMUL.FTZ R3, R3, R2 ;  /* 0x0000000203037220 */ /* 0x000fc60000410000 */
[----:B------:R-:W1:Y:S01]  /*52b0*/  LDS R135, [R110+0x30] ;  /* 0x000030006e877984 */ /* 0x000e620000000800 */
[----:B------:R-:W-:-:S03]  /*52c0*/  FADD.FTZ R76, R76, 1 ;  /* 0x3f8000004c4c7421 */ /* 0x000fc60000010000 */
[----:B------:R-:W3:Y:S01]  /*52d0*/  LDS R131, [R110+0x38] ;  /* 0x000038006e837984 */ /* 0x000ee20000000800 */
[----:B0-----:R-:W-:-:S03]  /*52e0*/  FADD.FTZ R2, -R64, 1 ;  /* 0x3f80000040027421 */ /* 0x001fc60000010100 */
[----:B------:R-:W0:Y:S01]  /*52f0*/  LDS R130, [R110+0x3c] ;  /* 0x00003c006e827984 */ /* 0x000e220000000800 */
[----:B------:R-:W-:Y:S01]  /*5300*/  FMUL.FTZ R7, R37, R62 ;  /* 0x0000003e25077220 */ /* 0x000fe20000410000 */
[----:B------:R-:W5:Y:S01]  /*5310*/  MUFU.RCP R77, R77 ;  /* 0x0000004d004d7308 */ /* 0x000f620000001000 */
[----:B------:R-:W-:Y:S01]  /*5320*/  FFMA.FTZ R2, R53, R2, 1 ;  /* 0x3f80000035027423 */ /* 0x000fe20000010002 */
[----:B----4-:R-:W-:Y:S01]  /*5330*/  FADD.FTZ R144, R144, 1 ;  /* 0x3f80000090907421 */ /* 0x010fe20000010000 */
[----:B------:R-:W-:Y:S01]  /*5340*/  FMUL.FTZ R7, R64, R7 ;  /* 0x0000000740077220 */ /* 0x000fe20000410000 */
[----:B------:R-:W-:Y:S01]  /*5350*/  FMUL.FTZ R145, R24, R65 ;  /* 0x0000004118917220 */ /* 0x000fe20000410000 */
[----:B------:R-:W-:Y:S01]  /*5360*/  FMUL.FTZ R6, R25, R66 ;  /* 0x0000004219067220 */ /* 0x000fe20000410000 */
[----:B------:R-:W-:Y:S01]  /*5370*/  BAR.SYNC.DEFER_BLOCKING 0x0 ;  /* 0x0000000000007b1d */ /* 0x000fe20000010000 */
[----:B------:R-:W-:Y:S01]  /*5380*/  FMUL.FTZ R7, R7, R2 ;  /* 0x0000000207077220 */ /* 0x000fe20000410000 */
[----:B------:R-:W-:-:S04]  /*5390*/  FADD.FTZ R2, -R74, 1 ;  /* 0x3f8000004a027421 */ /* 0x000fc80000010100 */
[----:B------:R-:W4:Y:S01]  /*53a0*/  MUFU.RCP R128, R128 ;  /* 0x0000008000807308 */ /* 0x000f220000001000 */
[----:B------:R-:W-:-:S07]  /*53b0*/  FFMA.FTZ R4, R49, R2, 1 ;  /* 0x3f80000031047423 */ /* 0x000fce0000010002 */
[----:B------:R-:W2:Y:S08]  /*53c0*/  MUFU.RCP R76, R76 ;  /* 0x0000004c004c7308 */ /* 0x000eb00000001000 */
[----:B------:R-:W1:Y:S01]  /*53d0*/  MUFU.RCP R129, R129 ;  /* 0x0000008100817308 */ /* 0x000e620000001000 */
[----:B------:R-:W-:Y:S01]  /*53e0*/  FMUL.FTZ R2, R34, R63 ;  /* 0x0000003f22027220 */ /* 0x000fe20000410000 */
[----:B------:R-:W-:Y:S01]  /*53f0*/  FMUL.FTZ R145, R74, R145 ;  /* 0x000000914a917220 */ /* 0x000fe20000410000 */
[----:B------:R-:W-:Y:S01]  /*5400*/  FMUL.FTZ R6, R75, R6 ;  /* 0x000000064b067220 */ /* 0x000fe20000410000 */
[----:B-----5:R-:W-:Y:S01]  /*5410*/  FADD.FTZ R149, -R77, 1 ;  /* 0x3f8000004d957421 */ /* 0x020fe20000010100 */
[----:B------:R-:W-:-:S03]  /*5420*/  FMUL.FTZ R2, R73, R2 ;  /* 0x0000000249027220 */ /* 0x000fc60000410000 */
[----:B------:R-:W5:Y:S01]  /*5430*/  MUFU.RCP R140, R140 ;  /* 0x0000008c008c7308 */ /* 0x000f620000001000 */
[----:B------:R-:W-:-:S07]  /*5440*/  FMUL.FTZ R145, R145, R4 ;  /* 0x0000000491917220 */ /* 0x000fce0000410000 */
[----:B------:R3:W0:Y:S01]  /*5450*/  MUFU.RCP R161, R142 ;  /* 0x0000008e00a17308 */ /* 0x0006220000001000 */
[----:B------:R-:W-:-:S07]  /*5460*/  FMUL.FTZ R143, R2, R143 ;  /* 0x0000008f028f7220 */ /* 0x000fce0000410000 */
[----:B------:R-:W0:Y:S01]  /*5470*/  MUFU.RCP R144, R144 ;  /* 0x0000009000907308 */ /* 0x000e220000001000 */
[----:B------:R-:W-:Y:S01]  /*5480*/  FMUL.FTZ R147, R6, R147 ;  /* 0x0000009306937220 */ /* 0x000fe20000410000 */
[----:B----4-:R-:W-:Y:S01]  /*5490*/  FADD.FTZ R4, -R128, 1 ;  /* 0x3f80000080047421 */ /* 0x010fe20000010100 */
[----:B------:R-:W-:Y:S01]  /*54a0*/  FFMA.FTZ R151, R46, R149, 1 ;  /* 0x3f8000002e977423 */ /* 0x000fe20000010095 */
[----:B--2---:R-:W-:Y:S01]  /*54b0*/  FADD.FTZ R2, -R76, 1 ;  /* 0x3f8000004c027421 */ /* 0x004fe20000010100 */
[----:B-1----:R-:W-:-:S03]  /*54c0*/  FADD.FTZ R153, -R129, 1 ;  /* 0x3f80000081997421 */ /* 0x002fc60000010100 */
[----:B------:R-:W1:Y:S01]  /*54d0*/  MUFU.RCP R137, R137 ;  /* 0x0000008900897308 */ /* 0x000e620000001000 */
[----:B------:R-:W-:Y:S01]  /*54e0*/  FMUL.FTZ R149, R26, R71 ;  /* 0x000000471a957220 */ /* 0x000fe20000410000 */
[----:B------:R-:W-:Y:S01]  /*54f0*/  FMUL.FTZ R6, R28, R69 ;  /* 0x000000451c067220 */ /* 0x000fe20000410000 */
[----:B---3--:R-:W-:Y:S01]  /*5500*/  FFMA.FTZ R142, R41, R4, 1 ;  /* 0x3f800000298e7423 */ /* 0x008fe20000010004 */
        /* <DEDUP_REMOVED lines=15> */
[----:B------:R-:W-:Y:S01]  /*5600*/  FFMA.FTZ R4, R43, R2, 1 ;  /* 0x3f8000002b047423 */ /* 0x000fe20000010002 */
[----:B------:R-:W-:Y:S01]  /*5610*/  FFMA.FTZ R163, R44, R159, 1 ;  /* 0x3f8000002ca37423 */ /* 0x000fe2000001009f */
[----:B------:R-:W-:Y:S01]  /*5620*/  FFMA.FTZ R142, R45, R6, 1 ;  /* 0x3f8000002d8e7423 */ /* 0x000fe20000010006 */
[----:B-1----:R-:W-:Y:S01]  /*5630*/  FADD.FTZ R157, -R137, 1 ;  /* 0x3f800000899d7421 */ /* 0x002fe20000010100 */
        /* <DEDUP_REMOVED lines=52> */
[----:B------:R-:W-:Y:S01]  /*5980*/  P2R R2, PR, RZ, 0x40 ;  /* 0x00000040ff027803 */ /* 0x000fe20000000000 */
[----:B------:R-:W-:Y:S01]  /*5990*/  UIMAD.WIDE.U32 UR8, UR11, UR20, URZ ;  /* 0x000000140b0872a5 */ /* 0x000fe2000f8e003f */
[C---:B------:R-:W-:Y:S01]  /*59a0*/  IADD3 R2, P1, R20.reuse, UR32, RZ ;  /* 0x0000002014027c10 */ /* 0x040fe2000ff3e0ff */
[----:B------:R-:W-:Y:S01]  /*59b0*/  UIMAD UR21, UR11, UR21, UR23 ;  /* 0x000000150b1572a4 */ /* 0x000fe2000f8e0217 */
[----:B------:R-:W-:Y:S02]  /*59c0*/  BSSY B0, `(.L_x_13499) ;  /* 0x0000012000007945 */ /* 0x000fe40003800000 */
[----:B0-----:R-:W-:Y:S01]  /*59d0*/  IADD3.X R3, R21, UR33, RZ, P1, !PT ;  /* 0x0000002115037c10 */ /* 0x001fe20008ffe4ff */
        /* <DEDUP_REMOVED lines=16> */
.L_x_13500:
[----:B------:R-:W-:Y:S05]  /*5ae0*/  BSYNC B0 ;  /* 0x0000000000007941 */ /* 0x000fea0003800000 */
.L_x_13499:
        /* <DEDUP_REMOVED lines=70> */
[----:B------:R-:W-:Y:S01]  /*5f50*/  FMUL.FTZ R139, R31, R43 ;  /* 0x0000002b1f8b7220 */ /* 0x000fe20000410000 */
[----:B------:R-:W-:Y:S01]  /*5f60*/  @!P5 STG.E desc[UR24][R4.64+-0x180], R167 ;  /* 0xfffe80a70400d986 */ /* 0x000fe2000c101918 */
[----:B------:R-:W-:-:S03]  /*5f70*/  FMUL.FTZ R142, R32, R44 ;  /* 0x0000002c208e7220 */ /* 0x000fc60000410000 */
[----:B------:R-:W-:Y:S04]  /*5f80*/  @!P1 STG.E desc[UR24][R4.64+-0x100], R169 ;  /* 0xffff00a904009986 */ /* 0x000fe8000c101918 */
[----:B------:R-:W-:Y:S04]  /*5f90*/  @!P3 STG.E desc[UR24][R4.64+-0x80], R171 ;  /* 0xffff80ab0400b986 */ /* 0x000fe8000c101918 */
[----:B------:R-:W-:Y:S01]  /*5fa0*/  @!P2 STG.E desc[UR24][R4.64+-0x380], R157 ;  /* 0xfffc809d0400a986 */ /* 0x000fe2000c101918 */
[----:B------:R-:W-:-:S13]  /*5fb0*/  ISETP.GE.AND P2, PT, R22, R173, PT ;  /* 0x000000ad1600720c */ /* 0x000fda0003f46270 */
[----:B------:R0:W-:Y:S02]  /*5fc0*/  @!P2 STG.E desc[UR24][R4.64+-0x780], R141 ;  /* 0xfff8808d0400a986 */ /* 0x0001e4000c101918 */
[----:B0-----:R-:W-:Y:S01]  /*5fd0*/  FMUL.FTZ R141, R33, R45 ;  /* 0x0000002d218d7220 */ /* 0x001fe20000410000 */
        /* <DEDUP_REMOVED lines=75> */
.L_x_13503:
[----:B------:R-:W-:Y:S05]  /*6490*/  BSYNC B0 ;  /* 0x0000000000007941 */ /* 0x000fea0003800000 */
.L_x_13502:
        /* <DEDUP_REMOVED lines=43> */
.L_x_13501:
[----:B0-----:R-:W-:Y:S01]  /*6750*/  FFMA.FTZ R3, R109, R6, R136 ;  /* 0x000000066d037223 */ /* 0x001fe20000010088 */
[----:B------:R-:W0:Y:S01]  /*6760*/  LDC R2, c[0x0][0x21c] ;  /* 0x00008700ff027b82 */ /* 0x000e220000000800 */
        /* <DEDUP_REMOVED lines=43> */
[----:B------:R-:W-:Y:S01]  /*6a20*/  LOP3.LUT R0, R127, 0x7ffffe0, RZ, 0xc0, !PT ;  /* 0x07ffffe07f007812 */ /* 0x000fe200078ec0ff */
        /* <DEDUP_REMOVED lines=47> */
.L_x_13583:
        /* <DEDUP_REMOVED lines=9> */
[----:B------:R-:W-:-:S03]  /*6db0*/  SHF.L.U32 R7, R4, 0x5, RZ ;  /* 0x0000000504077819 */ /* 0x000fc600000006ff */
[----:B------:R-:W-:Y:S01]  /*6dc0*/  ULEA.HI.X UR22, UR22, UR41, UR17, 0x3, UP0 ;  /* 0x0000002916167291 */ /* 0x000fe200080f1c11 */
[----:B------:R-:W-:Y:S01]  /*6dd0*/  LOP3.LUT R6, R7, 0xffffffe0, R132, 0xe2, !PT ;  /* 0xffffffe007067812 */ /* 0x000fe200078ee284 */
[----:B------:R-:W-:Y:S01]  /*6de0*/  UIMAD UR17, UR55, UR42, URZ ;  /* 0x0000002a371172a4 */ /* 0x000fe2000f8e023f */
[----:B------:R-:W-:Y:S02]  /*6df0*/  MOV R2, UR44 ;  /* 0x0000002c00027c02 */ /* 0x000fe40008000f00 */
[----:B------:R-:W-:Y:S02]  /*6e00*/  MOV R9, UR42 ;  /* 0x0000002a00097c02 */ /* 0x000fe40008000f00 */
[----:B------:R-:W-:Y:S02]  /*6e10*/  MOV R3, UR22 ;  /* 0x0000001600037c02 */ /* 0x000fe40008000f00 */
[--C-:B------:R-:W-:Y:S02]  /*6e20*/  SHF.R.S32.HI R7, RZ, 0x1f, R6.reuse ;  /* 0x0000001fff077819 */ /* 0x100fe40000011406 */
[C---:B------:R-:W-:Y:S01]  /*6e30*/  LOP3.LUT R4, R6.reuse, 0x20, RZ, 0xfc, !PT ;  /* 0x0000002006047812 */ /* 0x040fe200078efcff */
[----:B------:R-:W-:Y:S01]  /*6e40*/  UIMAD UR17, UR7, UR43, UR17 ;  /* 0x0000002b071172a4 */ /* 0x000fe2000f8e0211 */
[----:B------:R-:W2:Y:S01]  /*6e50*/  LDG.E.64 R2, desc[UR24][R2.64] ;  /* 0x0000001802027981 */ /* 0x000ea2000c1e1b00 */
        /* <DEDUP_REMOVED lines=8> */
[----:B------:R-:W-:-:S02]  /*6ee0*/  IADD3 R5, R9, UR17, RZ ;  /* 0x0000001109057c10 */ /* 0x000fc4000fffe0ff */
[----:B------:R-:W-:Y:S02]  /*6ef0*/  CS2R R20, SRZ ;  /* 0x0000000000147805 */ /* 0x000fe4000001ff00 */
[----:B------:R-:W-:Y:S02]  /*6f00*/  LEA R4, P5, R8, UR14, 0x2 ;  /* 0x0000000e08047c11 */ /* 0x000fe4000f8a10ff */
[----:B01----:R-:W-:Y:S02]  /*6f10*/  CS2R R64, SRZ ;  /* 0x0000000000407805 */ /* 0x003fe4000001ff00 */
[----:B------:R-:W-:Y:S02]  /*6f20*/  ISETP.GE.AND P2, PT, R7, UR19, PT ;  /* 0x0000001307007c0c */ /* 0x000fe4000bf46270 */
[----:B------:R-:W-:Y:S02]  /*6f30*/  CS2R R70, SRZ ;  /* 0x0000000000467805 */ /* 0x000fe4000001ff00 */
[----:B------:R-:W-:-:S02]  /*6f40*/  LOP3.LUT R10, R6, 0x80, RZ, 0xfc, !PT ;  /* 0x00000080060a7812 */ /* 0x000fc400078efcff */
[----:B------:R-:W-:Y:S02]  /*6f50*/  CS2R R68, SRZ ;  /* 0x0000000000447805 */ /* 0x000fe4000001ff00 */
[----:B------:R-:W-:Y:S02]  /*6f60*/  LEA.HI.X R5, R8, UR15, R5, 0x2, P5 ;  /* 0x0000000f08057c11 */ /* 0x000fe4000a8f1405 */
[----:B------:R-:W-:Y:S02]  /*6f70*/  CS2R R130, SRZ ;  /* 0x0000000000827805 */ /* 0x000fe4000001ff00 */
[----:B------:R-:W-:Y:S02]  /*6f80*/  ISETP.GE.AND P1, PT, R10, UR19, PT ;  /* 0x000000130a007c0c */ /* 0x000fe4000bf26270 */
[----:B------:R-:W-:Y:S02]  /*6f90*/  CS2R R128, SRZ ;  /* 0x0000000000807805 */ /* 0x000fe4000001ff00 */
[C---:B------:R-:W-:Y:S01]  /*6fa0*/  LOP3.LUT R7, R6.reuse, 0xc0, RZ, 0xfc, !PT ;  /* 0x000000c006077812 */ /* 0x040fe200078efcff */
[----:B---3--:R-:W3:Y:S01]  /*6fb0*/  @!P4 LDG.E R14, desc[UR24][R4.64+0x80] ;  /* 0x00008018040ec981 */ /* 0x008ee2000c1e1900 */
[C---:B------:R-:W-:Y:S01]  /*6fc0*/  LOP3.LUT R8, R6.reuse, 0xe0, RZ, 0xfc, !PT ;  /* 0x000000e006087812 */ /* 0x040fe200078efcff */
[----:B------:R-:W-:Y:S01]  /*6fd0*/  HFMA2.MMA R67, -RZ, RZ, 0, 0 ;  /* 0x00000000ff437435 */ /* 0x000fe200000001ff */
[----:B------:R-:W-:Y:S01]  /*6fe0*/  ISETP.GE.AND P4, PT, R7, UR19, PT ;  /* 0x0000001307007c0c */ /* 0x000fe2000bf86270 */
[----:B----4-:R-:W4:Y:S01]  /*6ff0*/  @!P2 LDG.E R16, desc[UR24][R4.64+0x180] ;  /* 0x000180180410a981 */ /* 0x010f22000c1e1900 */
        /* <DEDUP_REMOVED lines=8> */
[----:B------:R-:W-:Y:S02]  /*7080*/  CS2R R138, SRZ ;  /* 0x00000000008a7805 */ /* 0x000fe4000001ff00 */
[----:B------:R-:W-:Y:S01]  /*7090*/  LOP3.LUT R7, R6, 0x120, RZ, 0xfc, !PT ;  /* 0x0000012006077812 */ /* 0x000fe200078efcff */
[----:B------:R-:W4:Y:S01]  /*70a0*/  @!P4 LDG.E R21, desc[UR24][R4.64+0x300] ;  /* 0x000300180415c981 */ /* 0x000f22000c1e1900 */
[----:B------:R-:W-:Y:S02]  /*70b0*/  ISETP.GE.AND P5, PT, R9, UR19, PT ;  /* 0x0000001309007c0c */ /* 0x000fe4000bfa6270 */
[----:B------:R-:W-:Y:S01]  /*70c0*/  MOV R140, RZ ;  /* 0x000000ff008c7202 */ /* 0x000fe20000000f00 */
[----:B------:R-:W3:Y:S01]  /*70d0*/  @!P0 LDG.E R15, desc[UR24][R4.64] ;  /* 0x00000018040f8981 */ /* 0x000ee2000c1e1900 */
[----:B------:R-:W-:-:S02]  /*70e0*/  ISETP.GE.AND P1, PT, R7, UR19, PT ;  /* 0x0000001307007c0c */ /* 0x000fc4000bf26270 */
[----:B------:R-:W-:Y:S02]  /*70f0*/  CS2R R12, SRZ ;  /* 0x00000000000c7805 */ /* 0x000fe4000001ff00 */
[C---:B------:R-:W-:Y:S01]  /*7100*/  LOP3.LUT R7, R6.reuse, 0x160, RZ, 0xfc, !PT ;  /* 0x0000016006077812 */ /* 0x040fe200078efcff */
[----:B------:R-:W4:Y:S01]  /*7110*/  @!P2 LDG.E R65, desc[UR24][R4.64+0x400] ;  /* 0x000400180441a981 */ /* 0x000f22000c1e1900 */
[----:B------:R-:W-:Y:S02]  /*7120*/  ULDC.64 UR44, c[0x0][0x268] ;  /* 0x00009a00002c7ab9 */ /* 0x000fe40000000a00 */
        /* <DEDUP_REMOVED lines=11> */
[----:B------:R-:W-:-:S04]  /*71e0*/  LOP3.LUT R8, R6, 0x1a0, RZ, 0xfc, !PT ;  /* 0x000001a006087812 */ /* 0x000fc800078efcff */
[----:B------:R-:W-:Y:S01]  /*71f0*/  ISETP.GE.AND P2, PT, R8, UR19, PT ;  /* 0x0000001308007c0c */ /* 0x000fe2000bf46270 */
[----:B------:R-:W4:Y:S01]  /*7200*/  @!P3 LDG.E R69, desc[UR24][R4.64+0x600] ;  /* 0x000600180445b981 */ /* 0x000f22000c1e1900 */
[C---:B------:R-:W-:Y:S02]  /*7210*/  LOP3.LUT R7, R6.reuse, 0x1e0, RZ, 0xfc, !PT ;  /* 0x000001e006077812 */ /* 0x040fe400078efcff */
[----:B------:R-:W-:Y:S01]  /*7220*/  LOP3.LUT R8, R6, 0x200, RZ, 0xfc, !PT ;  /* 0x0000020006087812 */ /* 0x000fe200078efcff */
[----:B------:R-:W4:Y:S04]  /*7230*/  @!P5 LDG.E R67, desc[UR24][R4.64+0x500] ;  /* 0x000500180443d981 */ /* 0x000f28000c1e1900 */
[----:B------:R-:W4:Y:S01]  /*7240*/  @!P1 LDG.E R71, desc[UR24][R4.64+0x700] ;  /* 0x0007001804479981 */ /* 0x000f22000c1e1900 */
[----:B------:R-:W-:-:S02]  /*7250*/  ISETP.GE.AND P1, PT, R7, UR19, PT ;  /* 0x0000001307007c0c */ /* 0x000fc4000bf26270 */
[C---:B------:R-:W-:Y:S01]  /*7260*/  LOP3.LUT R7, R6.reuse, 0x220, RZ, 0xfc, !PT ;  /* 0x0000022006077812 */ /* 0x040fe200078efcff */
[----:B------:R-:W4:Y:S01]  /*7270*/  @!P2 LDG.E R70, desc[UR24][R4.64+0x680] ;  /* 0x000680180446a981 */ /* 0x000f22000c1e1900 */
[----:B------:R-:W-:Y:S02]  /*7280*/  LOP3.LUT R9, R6, 0x240, RZ, 0xfc, !PT ;  /* 0x0000024006097812 */ /* 0x000fe400078efcff */
[----:B------:R-:W-:Y:S02]  /*7290*/  ISETP.GE.AND P2, PT, R8, UR19, PT ;  /* 0x0000001308007c0c */ /* 0x000fe4000bf46270 */
[----:B------:R-:W-:Y:S02]  /*72a0*/  ISETP.GE.AND P3, PT, R7, UR19, PT ;  /* 0x0000001307007c0c */ /* 0x000fe4000bf66270 */
[----:B------:R-:W-:Y:S02]  /*72b0*/  ISETP.GE.AND P4, PT, R9, UR19, PT ;  /* 0x0000001309007c0c */ /* 0x000fe4000bf86270 */
[C---:B------:R-:W-:Y:S01]  /*72c0*/  LOP3.LUT R7, R6.reuse, 0x260, RZ, 0xfc, !PT ;  /* 0x0000026006077812 */ /* 0x040fe200078efcff */
[----:B------:R-:W4:Y:S01]  /*72d0*/  @!P1 LDG.E R130, desc[UR24][R4.64+0x780] ;  /* 0x0007801804829981 */ /* 0x000f22000c1e1900 */
[----:B------:R-:W-:-:S02]  /*72e0*/  LOP3.LUT R8, R6, 0x280, RZ, 0xfc, !PT ;  /* 0x0000028006087812 */ /* 0x000fc400078efcff */
[----:B------:R-:W-:Y:S02]  /*72f0*/  ISETP.GE.AND P1, PT, R7, UR19, PT ;  /* 0x0000001307007c0c */ /* 0x000fe4000bf26270 */
[C---:B------:R-:W-:Y:S01]  /*7300*/  LOP3.LUT R7, R6.reuse, 0x2a0, RZ, 0xfc, !PT ;  /* 0x000002a006077812 */ /* 0x040fe200078efcff */
[----:B------:R-:W4:Y:S01]  /*7310*/  @!P2 LDG.E R128, desc[UR24][R4.64+0x800] ;  /* 0x000800180480a981 */ /* 0x000f22000c1e1900 */
[----:B------:R-:W-:Y:S02]  /*7320*/  LOP3.LUT R9, R6, 0x2c0, RZ, 0xfc, !PT ;  /* 0x000002c006097812 */ /* 0x000fe400078efcff */
[----:B------:R-:W-:Y:S01]  /*7330*/  ISETP.GE.AND P2, PT, R8, UR19, PT ;  /* 0x0000001308007c0c */ /* 0x000fe2000bf46270 */
[----:B------:R-:W4:Y:S01]  /*7340*/  @!P3 LDG.E R131, desc[UR24][R4.64+0x880] ;  /* 0x000880180483b981 */ /* 0x000f22000c1e1900 */
[----:B------:R-:W-:-:S03]  /*7350*/  ISETP.GE.AND P3, PT, R7, UR19, PT ;  /* 0x0000001307007c0c */ /* 0x000fc6000bf66270 */
[----:B------:R-:W4:Y:S01]  /*7360*/  @!P4 LDG.E R129, desc[UR24][R4.64+0x900] ;  /* 0x000900180481c981 */ /* 0x000f22000c1e1900 */
[----:B------:R-:W-:Y:S02]  /*7370*/  ISETP.GE.AND P4, PT, R9, UR19, PT ;  /* 0x0000001309007c0c */ /* 0x000fe4000bf86270 */
[C---:B------:R-:W-:Y:S01]  /*7380*/  LOP3.LUT R7, R6.reuse, 0x2e0, RZ, 0xfc, !PT ;  /* 0x000002e006077812 */ /* 0x040fe200078efcff */
[----:B------:R-:W4:Y:S03]  /*7390*/  @!P1 LDG.E R137, desc[UR24][R4.64+0x980] ;  /* 0x0009801804899981 */ /* 0x000f26000c1e1900 */
        /* <DEDUP_REMOVED lines=16> */
[C---:B------:R-:W-:Y:S02]  /*74a0*/  LOP3.LUT R8, R6.reuse, 0x3a0, RZ, 0xfc, !PT ;  /* 0x000003a006087812 */ /* 0x040fe400078efcff */
[----:B------:R-:W-:Y:S01]  /*74b0*/  ISETP.GE.AND P2, PT, R7, UR19, PT ;  /* 0x0000001307007c0c */ /* 0x000fe2000bf46270 */
[----:B------:R-:W4:Y:S01]  /*74c0*/  @!P4 LDG.E R11, desc[UR24][R4.64+0xd00] ;  /* 0x000d0018040bc981 */ /* 0x000f22000c1e1900 */
[----:B------:R-:W-:Y:S02]  /*74d0*/  LOP3.LUT R6, R6, 0x3c0, RZ, 0xfc, !PT ;  /* 0x000003c006067812 */ /* 0x000fe400078efcff */
[----:B------:R-:W-:Y:S01]  /*74e0*/  SHF.L.U32 R7, R127, 0x5, RZ ;  /* 0x000000057f077819 */ /* 0x000fe200000006ff */
[----:B------:R-:W4:Y:S01]  /*74f0*/  @!P3 LDG.E R12, desc[UR24][R4.64+0xc80] ;  /* 0x000c8018040cb981 */ /* 0x000f22000c1e1900 */
[----:B------:R-:W-:-:S02]  /*7500*/  ISETP.GE.AND P4, PT, R6, UR19, PT ;  /* 0x0000001306007c0c */ /* 0x000fc4000bf86270 */
[----:B------:R-:W-:Y:S01]  /*7510*/  LOP3.LUT R6, R7, 0xffffffe0, R132, 0xe2, !PT ;  /* 0xffffffe007067812 */ /* 0x000fe200078ee284 */
[----:B------:R-:W4:Y:S01]  /*7520*/  @!P1 LDG.E R10, desc[UR24][R4.64+0xd80] ;  /* 0x000d8018040a9981 */ /* 0x000f22000c1e1900 */
[----:B------:R-:W-:Y:S02]  /*7530*/  ISETP.GE.AND P3, PT, R8, UR19, PT ;  /* 0x0000001308007c0c */ /* 0x000fe4000bf66270 */
[----:B------:R-:W-:Y:S02]  /*7540*/  LOP3.LUT R6, R6, 0x3e0, RZ, 0xfc, !PT ;  /* 0x000003e006067812 */ /* 0x000fe400078efcff */
[----:B------:R-:W-:Y:S02]  /*7550*/  CS2R R8, SRZ ;  /* 0x0000000000087805 */ /* 0x000fe4000001ff00 */
[----:B------:R-:W-:Y:S02]  /*7560*/  ISETP.GE.AND P1, PT, R6, UR19, PT ;  /* 0x0000001306007c0c */ /* 0x000fe4000bf26270 */
[----:B------:R-:W-:-:S02]  /*7570*/  CS2R R6, SRZ ;  /* 0x0000000000067805 */ /* 0x000fc4000001ff00 */
        /* <DEDUP_REMOVED lines=9> */
[----:B------:R-:W-:Y:S01]  /*7610*/  ULEA UR17, UR17, UR7, 0x8 ;  /* 0x0000000711117291 */ /* 0x000fe2000f8e403f */
[----:B------:R-:W-:Y:S02]  /*7620*/  ISETP.NE.AND P2, PT, R127, RZ, PT ;  /* 0x000000ff7f00720c */ /* 0x000fe40003f45270 */
[----:B------:R-:W-:Y:S02]  /*7630*/  ISETP.NE.AND P1, PT, R132, RZ, PT ;  /* 0x000000ff8400720c */ /* 0x000fe40003f25270 */
        /* <DEDUP_REMOVED lines=35> */
[----:B------:R0:W-:Y:S01]  /*7870*/  MUFU.COS R177, R4 ;  /* 0x0000000400b17308 */ /* 0x0001e20000000000 */
[----:B------:R-:W-:-:S07]  /*7880*/  R2UR UR52, R2 ;  /* 0x00000000023472ca */ /* 0x000fce00000e0000 */
[----:B------:R-:W-:Y:S01]  /*7890*/  MUFU.SIN R170, R66 ;  /* 0x0000004200aa7308 */ /* 0x000fe20000000400 */
[----:B0-----:R-:W-:Y:S01]  /*78a0*/  FMUL.RZ R4, R3, 0.15915493667125701904 ;  /* 0x3e22f98303047820 */ /* 0x001fe2000040c000 */
[----:B------:R-:W-:-:S06]  /*78b0*/  MOV R3, UR17 ;  /* 0x0000001100037c02 */ /* 0x000fcc0008000f00 */
[----:B------:R0:W-:Y:S01]  /*78c0*/  MUFU.COS R171, R66 ;  /* 0x0000004200ab7308 */ /* 0x0001e20000000000 */
[----:B---3--:R2:W-:Y:S01]  /*78d0*/  STS [R126], R15 ;  /* 0x0000000f7e007388 */ /* 0x0085e20000000800 */
[----:B------:R-:W-:Y:S01]  /*78e0*/  UMOV UR17, 0x400 ;  /* 0x0000040000117882 */ /* 0x000fe20000000000 */
[----:B0-----:R-:W-:-:S05]  /*78f0*/  IADD3 R66, R127, 0x200, RZ ;  /* 0x000002007f427810 */ /* 0x001fca0007ffe0ff */
[----:B------:R-:W-:Y:S01]  /*7900*/  MUFU.SIN R174, R5 ;  /* 0x0000000500ae7308 */ /* 0x000fe20000000400 */
[----:B------:R-:W-:Y:S01]  /*7910*/  SEL R66, R3, R66, !P2 ;  /* 0x0000004203427207 */ /* 0x000fe20005000000 */
[----:B------:R-:W-:-:S06]  /*7920*/  FMUL.FTZ R3, R80, UR51 ;  /* 0x0000003350037c20 */ /* 0x000fcc0008410000 */
[----:B------:R0:W-:Y:S01]  /*7930*/  MUFU.COS R176, R5 ;  /* 0x0000000500b07308 */ /* 0x0001e20000000000 */
[----:B------:R-:W-:Y:S01]  /*7940*/  IADD3 R2, R133, 0x200, RZ ;  /* 0x0000020085027810 */ /* 0x000fe20007ffe0ff */
[----:B------:R3:W-:Y:S01]  /*7950*/  STS [R125+0x80], R14 ;  /* 0x0000800e7d007388 */ /* 0x0007e20000000800 */
[----:B-1----:R-:W-:Y:S01]  /*7960*/  ULEA UR17, UR22, UR17, 0x18 ;  /* 0x0000001116117291 */ /* 0x002fe2000f8ec03f */
[----:B0-----:R-:W-:Y:S02]  /*7970*/  MOV R5, UR16 ;  /* 0x0000001000057c02 */ /* 0x001fe40008000f00 */
[----:B----4-:R-:W-:Y:S02]  /*7980*/  STS [R124+0x100], R17 ;  /* 0x000100117c007388 */ /* 0x010fe40000000800 */
[----:B------:R-:W-:Y:S01]  /*7990*/  MUFU.SIN R206, R4 ;  /* 0x0000000400ce7308 */ /* 0x000fe20000000400 */
[----:B------:R-:W-:Y:S01]  /*79a0*/  ISETP.LT.OR P4, PT, R5, 0x2, P1 ;  /* 0x000000020500780c */ /* 0x000fe20000f81670 */
[----:B------:R-:W-:Y:S01]  /*79b0*/  FMUL.RZ R5, R3, 0.15915493667125701904 ;  /* 0x3e22f98303057820 */ /* 0x000fe2000040c000 */
[----:B------:R0:W-:Y:S01]  /*79c0*/  STS [R123+0x180], R16 ;  /* 0x000180107b007388 */ /* 0x0001e20000000800 */
[----:B------:R-:W-:Y:S01]  /*79d0*/  FMUL.FTZ R3, R81, UR51 ;  /* 0x0000003351037c20 */ /* 0x000fe20008410000 */
[----:B------:R-:W-:-:S03]  /*79e0*/  LEA.HI.SX32 R2, R2, R133, 0x1b ;  /* 0x0000008502027211 */ /* 0x000fc600078fdaff */
[----:B------:R1:W-:Y:S01]  /*79f0*/  MUFU.COS R208, R4 ;  /* 0x0000000400d07308 */ /* 0x0003e20000000000 */
[----:B------:R-:W-:Y:S01]  /*7a00*/  STS [R122+0x200], R19 ;  /* 0x000200137a007388 */ /* 0x000fe20000000800 */
[----:B--2---:R-:W-:-:S03]  /*7a10*/  FMUL.RZ R15, R3, 0.15915493667125701904 ;  /* 0x3e22f983030f7820 */ /* 0x004fc6000040c000 */
[----:B------:R2:W-:Y:S01]  /*7a20*/  STS [R121+0x280], R18 ;  /* 0x0002801279007388 */ /* 0x0005e20000000800 */
[----:B-1----:R-:W-:-:S03]  /*7a30*/  IADD3 R4, R133, 0x220, RZ ;  /* 0x0000022085047810 */ /* 0x002fc60007ffe0ff */
[----:B------:R-:W-:Y:S01]  /*7a40*/  STS [R120+0x300], R21 ;  /* 0x0003001578007388 */ /* 0x000fe20000000800 */
[C---:B---3--:R-:W-:Y:S02]  /*7a50*/  IADD3 R14, R133.reuse, 0x240, RZ ;  /* 0x00000240850e7810 */ /* 0x048fe40007ffe0ff */
[----:B------:R-:W-:Y:S01]  /*7a60*/  LEA.HI.SX32 R4, R4, R133, 0x1b ;  /* 0x0000008504047211 */ /* 0x000fe200078fdaff */
[----:B------:R1:W-:Y:S01]  /*7a70*/  STS [R119+0x380], R20 ;  /* 0x0003801477007388 */ /* 0x0003e20000000800 */
[----:B------:R-:W-:Y:S02]  /*7a80*/  LEA R3, R2, UR17, 0x2 ;  /* 0x0000001102037c11 */ /* 0x000fe4000f8e10ff */
[C---:B------:R-:W-:Y:S01]  /*7a90*/  IADD3 R2, R133.reuse, 0x260, RZ ;  /* 0x0000026085027810 */ /* 0x040fe20007ffe0ff */
[----:B------:R-:W-:Y:S01]  /*7aa0*/  STS [R118+0x400], R65 ;  /* 0x0004004176007388 */ /* 0x000fe20000000800 */
[----:B0-----:R-:W-:-:S03]  /*7ab0*/  IADD3 R16, R133, 0x280, RZ ;  /* 0x0000028085107810 */ /* 0x001fc60007ffe0ff */
[----:B------:R-:W-:Y:S01]  /*7ac0*/  STS [R117+0x480], R64 ;  /* 0x0004804075007388 */ /* 0x000fe20000000800 */
[----:B--2---:R-:W-:-:S03]  /*7ad0*/  IADD3 R18, R133, 0x2a0, RZ ;  /* 0x000002a085127810 */ /* 0x004fc60007ffe0ff */
[----:B------:R0:W-:Y:S01]  /*7ae0*/  STS [R116+0x500], R67 ;  /* 0x0005004374007388 */ /* 0x0001e20000000800 */
[-C--:B------:R-:W-:Y:S02]  /*7af0*/  LEA.HI.SX32 R14, R14, R133.reuse, 0x1b ;  /* 0x000000850e0e7211 */ /* 0x080fe400078fdaff */
[----:B------:R-:W-:Y:S01]  /*7b00*/  LEA R4, R4, UR17, 0x2 ;  /* 0x0000001104047c11 */ /* 0x000fe2000f8e10ff */
[----:B------:R-:W-:Y:S01]  /*7b10*/  STS [R115+0x580], R68 ;  /* 0x0005804473007388 */ /* 0x000fe20000000800 */
[----:B-1----:R-:W-:Y:S02]  /*7b20*/  IADD3 R20, R133, 0x2c0, RZ ;  /* 0x000002c085147810 */ /* 0x002fe40007ffe0ff */
[-C--:B------:R-:W-:Y:S01]  /*7b30*/  LEA.HI.SX32 R2, R2, R133.reuse, 0x1b ;  /* 0x0000008502027211 */ /* 0x080fe200078fdaff */
[----:B------:R-:W-:Y:S01]  /*7b40*/  STS [R114+0x600], R69 ;  /* 0x0006004572007388 */ /* 0x000fe20000000800 */
[----:B------:R-:W-:-:S03]  /*7b50*/  LEA.HI.SX32 R16, R16, R133, 0x1b ;  /* 0x0000008510107211 */ /* 0x000fc600078fdaff */
[----:B------:R-:W-:Y:S01]  /*7b60*/  STS [R113+0x680], R70 ;  /* 0x0006804671007388 */ /* 0x000fe20000000800 */
[----:B------:R-:W-:-:S03]  /*7b70*/  LEA.HI.SX32 R18, R18, R133, 0x1b ;  /* 0x0000008512127211 */ /* 0x000fc600078fdaff */
[----:B------:R-:W-:Y:S01]  /*7b80*/  STS [R112+0x700], R71 ;  /* 0x0007004770007388 */ /* 0x000fe20000000800 */
[----:B------:R-:W-:Y:S02]  /*7b90*/  LEA R14, R14, UR17, 0x2 ;  /* 0x000000110e0e7c11 */ /* 0x000fe4000f8e10ff */
[----:B------:R-:W-:Y:S01]  /*7ba0*/  LEA.HI.SX32 R20, R20, R133, 0x1b ;  /* 0x0000008514147211 */ /* 0x000fe200078fdaff */
[----:B------:R-:W-:Y:S01]  /*7bb0*/  STS [R111+0x780], R130 ;  /* 0x000780826f007388 */ /* 0x000fe20000000800 */
[----:B------:R-:W-:Y:S01]  /*7bc0*/  LEA R2, R2, UR17, 0x2 ;  /* 0x0000001102027c11 */ /* 0x000fe2000f8e10ff */
[----:B------:R-:W-:Y:S02]  /*7bd0*/  MUFU.SIN R165, R5 ;  /* 0x0000000500a57308 */ /* 0x000fe40000000400 */
[----:B------:R1:W-:Y:S01]  /*7be0*/  STS [R3+0x800], R128 ;  /* 0x0008008003007388 */ /* 0x0003e20000000800 */
[----:B0-----:R-:W-:Y:S02]  /*7bf0*/  MOV R67, UR52 ;  /* 0x0000003400437c02 */ /* 0x001fe40008000f00 */
[----:B------:R-:W-:Y:S01]  /*7c00*/  LEA R16, R16, UR17, 0x2 ;  /* 0x0000001110107c11 */ /* 0x000fe2000f8e10ff */
[----:B------:R0:W-:Y:S01]  /*7c10*/  STS [R4+0x880], R131 ;  /* 0x0008808304007388 */ /* 0x0001e20000000800 */
[----:B------:R-:W-:Y:S01]  /*7c20*/  LEA R18, R18, UR17, 0x2 ;  /* 0x0000001112127c11 */ /* 0x000fe2000f8e10ff */
[----:B------:R2:W-:Y:S02]  /*7c30*/  MUFU.COS R162, R5 ;  /* 0x0000000500a27308 */ /* 0x0005e40000000000 */
[----:B------:R3:W-:Y:S01]  /*7c40*/  STS [R14+0x900], R129 ;  /* 0x000900810e007388 */ /* 0x0007e20000000800 */
[----:B-1----:R-:W-:-:S02]  /*7c50*/  LEA R3, R20, UR17, 0x2 ;  /* 0x0000001114037c11 */ /* 0x002fc4000f8e10ff */
[----:B0-----:R-:W-:Y:S01]  /*7c60*/  IADD3 R4, R133, 0x2e0, RZ ;  /* 0x000002e085047810 */ /* 0x001fe20007ffe0ff */
[----:B--2---:R-:W-:Y:S01]  /*7c70*/  FMUL.FTZ R5, R78, UR51 ;  /* 0x000000334e057c20 */ /* 0x004fe20008410000 */
[----:B------:R0:W-:Y:S01]  /*7c80*/  STS [R2+0x980], R137 ;  /* 0x0009808902007388 */ /* 0x0001e20000000800 */
[----:B------:R-:W-:Y:S01]  /*7c90*/  FMUL.FTZ R67, R67, 1.4426950216293334961 ;  /* 0x3fb8aa3b43437820 */ /* 0x000fe20000410000 */
[----:B------:R-:W-:Y:S01]  /*7ca0*/  LEA.HI.SX32 R4, R4, R133, 0x1b ;  /* 0x0000008504047211 */ /* 0x000fe200078fdaff */
[----:B------:R-:W-:Y:S01]  /*7cb0*/  FMUL.RZ R17, R5, 0.15915493667125701904 ;  /* 0x3e22f98305117820 */ /* 0x000fe2000040c000 */
[----:B------:R1:W-:Y:S01]  /*7cc0*/  STS [R16+0xa00], R135 ;  /* 0x000a008710007388 */ /* 0x0003e20000000800 */
[----:B------:R-:W-:Y:S01]  /*7cd0*/  FMUL.FTZ R5, R92, UR51 ;  /* 0x000000335c057c20 */ /* 0x000fe20008410000 */
[C---:B---3--:R-:W-:Y:S02]  /*7ce0*/  IADD3 R14, R133.reuse, 0x300, RZ ;  /* 0x00000300850e7810 */ /* 0x048fe40007ffe0ff */
[----:B------:R-:W-:Y:S01]  /*7cf0*/  STS [R18+0xa80], R139 ;  /* 0x000a808b12007388 */ /* 0x000fe20000000800 */
[----:B0-----:R-:W-:-:S03]  /*7d00*/  IADD3 R2, R133, 0x360, RZ ;  /* 0x0000036085027810 */ /* 0x001fc60007ffe0ff */
[----:B------:R0:W-:Y:S01]  /*7d10*/  STS [R3+0xb00], R138 ;  /* 0x000b008a03007388 */ /* 0x0001e20000000800 */
[----:B------:R-:W-:Y:S01]  /*7d20*/  IADD3 R20, R133, 0x320, RZ ;  /* 0x0000032085147810 */ /* 0x000fe20007ffe0ff */
[----:B-1----:R-:W-:Y:S01]  /*7d30*/  FMUL.FTZ R16, R67, R91 ;  /* 0x0000005b43107220 */ /* 0x002fe20000410000 */
[----:B------:R-:W-:Y:S01]  /*7d40*/  FMUL.RZ R69, R5, 0.15915493667125701904 ;  /* 0x3e22f98305457820 */ /* 0x000fe2000040c000 */
[----:B------:R-:W-:Y:S01]  /*7d50*/  LEA.HI.SX32 R2, R2, R133, 0x1b ;  /* 0x0000008502027211 */ /* 0x000fe200078fdaff */
[----:B------:R-:W-:Y:S01]  /*7d60*/  FMUL.FTZ R5, R67, R93 ;  /* 0x0000005d43057220 */ /* 0x000fe20000410000 */
[C---:B------:R-:W-:Y:S02]  /*7d70*/  IADD3 R64, R133.reuse, 0x340, RZ ;  /* 0x0000034085407810 */ /* 0x040fe40007ffe0ff */
[----:B0-----:R-:W-:Y:S02]  /*7d80*/  LEA R3, R4, UR17, 0x2 ;  /* 0x0000001104037c11 */ /* 0x001fe4000f8e10ff */
[-C--:B------:R-:W-:Y:S01]  /*7d90*/  LEA.HI.SX32 R14, R14, R133.reuse, 0x1b ;  /* 0x000000850e0e7211 */ /* 0x080fe200078fdaff */
[----:B------:R0:W1:Y:S01]  /*7da0*/  MUFU.EX2 R18, R16 ;  /* 0x0000001000127308 */ /* 0x0000620000000800 */
[----:B------:R-:W-:Y:S01]  /*7db0*/  LEA.HI.SX32 R20, R20, R133, 0x1b ;  /* 0x0000008514147211 */ /* 0x000fe200078fdaff */
[----:B------:R2:W-:Y:S01]  /*7dc0*/  STS [R3+0xb80], R140 ;  /* 0x000b808c03007388 */ /* 0x0005e20000000800 */
[----:B------:R-:W-:-:S02]  /*7dd0*/  IADD3 R4, R133, 0x380, RZ ;  /* 0x0000038085047810 */ /* 0x000fc40007ffe0ff */
[----:B------:R-:W-:Y:S02]  /*7de0*/  LEA.HI.SX32 R64, R64, R133, 0x1b ;  /* 0x0000008540407211 */ /* 0x000fe400078fdaff */
[----:B------:R-:W-:Y:S01]  /*7df0*/  LEA R14, R14, UR17, 0x2 ;  /* 0x000000110e0e7c11 */ /* 0x000fe2000f8e10ff */
[----:B------:R-:W-:Y:S01]  /*7e00*/  MUFU.SIN R156, R15 ;  /* 0x0000000f009c7308 */ /* 0x000fe20000000400 */
[C---:B0-----:R-:W-:Y:S02]  /*7e10*/  IADD3 R16, R133.reuse, 0x3a0, RZ ;  /* 0x000003a085107810 */ /* 0x041fe40007ffe0ff */
[----:B--2---:R-:W-:Y:S02]  /*7e20*/  LEA R3, R2, UR17, 0x2 ;  /* 0x0000001102037c11 */ /* 0x004fe4000f8e10ff */
[----:B------:R-:W-:-:S03]  /*7e30*/  IADD3 R2, R133, 0x3c0, RZ ;  /* 0x000003c085027810 */ /* 0x000fc60007ffe0ff */
[----:B------:R-:W-:Y:S01]  /*7e40*/  MUFU.COS R157, R15 ;  /* 0x0000000f009d7308 */ /* 0x000fe20000000000 */
[-C--:B------:R-:W-:Y:S02]  /*7e50*/  LEA.HI.SX32 R4, R4, R133.reuse, 0x1b ;  /* 0x0000008504047211 */ /* 0x080fe400078fdaff */
[----:B------:R-:W-:-:S05]  /*7e60*/  LEA.HI.SX32 R16, R16, R133, 0x1b ;  /* 0x0000008510107211 */ /* 0x000fca00078fdaff */
[----:B------:R0:W-:Y:S01]  /*7e70*/  MUFU.EX2 R15, R5 ;  /* 0x00000005000f7308 */ /* 0x0001e20000000800 */
[----:B------:R-:W-:Y:S01]  /*7e80*/  LEA R64, R64, UR17, 0x2 ;  /* 0x0000001140407c11 */ /* 0x000fe2000f8e10ff */
[----:B------:R-:W-:Y:S01]  /*7e90*/  STS [R14+0xc00], R13 ;  /* 0x000c000d0e007388 */ /* 0x000fe20000000800 */
[----:B------:R-:W-:Y:S02]  /*7ea0*/  LEA.HI.SX32 R2, R2, R133, 0x1b ;  /* 0x0000008502027211 */ /* 0x000fe400078fdaff */
[----:B0-----:R-:W-:Y:S02]  /*7eb0*/  LEA R5, R20, UR17, 0x2 ;  /* 0x0000001114057c11 */ /* 0x001fe4000f8e10ff */
[----:B------:R-:W-:-:S03]  /*7ec0*/  LEA R4, R4, UR17, 0x2 ;  /* 0x0000001104047c11 */ /* 0x000fc6000f8e10ff */
[----:B------:R0:W-:Y:S01]  /*7ed0*/  STS [R5+0xc80], R12 ;  /* 0x000c800c05007388 */ /* 0x0001e20000000800 */
[----:B------:R-:W-:-:S03]  /*7ee0*/  LEA R2, R2, UR17, 0x2 ;  /* 0x0000001102027c11 */ /* 0x000fc6000f8e10ff */
[----:B------:R-:W-:Y:S01]  /*7ef0*/  STS [R64+0xd00], R11 ;  /* 0x000d000b40007388 */ /* 0x000fe20000000800 */
[----:B0-----:R-:W-:-:S03]  /*7f00*/  LEA R5, R16, UR17, 0x2 ;  /* 0x0000001110057c11 */ /* 0x001fc6000f8e10ff */
[----:B------:R0:W-:Y:S01]  /*7f10*/  STS [R3+0xd80], R10 ;  /* 0x000d800a03007388 */ /* 0x0001e20000000800 */
[----:B------:R-:W-:-:S03]  /*7f20*/  IADD3 R12, R133, 0x3e0, RZ ;  /* 0x000003e0850c7810 */ /* 0x000fc60007ffe0ff */
[----:B------:R-:W-:Y:S04]  /*7f30*/  STS [R4+0xe00], R9 ;  /* 0x000e000904007388 */ /* 0x000fe80000000800 */
[----:B------:R-:W-:Y:S01]  /*7f40*/  STS [R5+0xe80], R8 ;  /* 0x000e800805007388 */ /* 0x000fe20000000800 */
[----:B------:R-:W-:-:S03]  /*7f50*/  LEA.HI.SX32 R12, R12, R133, 0x1b ;  /* 0x000000850c0c7211 */ /* 0x000fc600078fdaff */
[----:B------:R2:W-:Y:S01]  /*7f60*/  STS [R2+0xf00], R7 ;  /* 0x000f000702007388 */ /* 0x0005e20000000800 */
[----:B------:R-:W-:Y:S01]  /*7f70*/  FMUL.FTZ R19, R67, R88 ;  /* 0x0000005843137220 */ /* 0x000fe20000410000 */
[----:B0-----:R-:W-:Y:S02]  /*7f80*/  LEA R3, R12, UR17, 0x2 ;  /* 0x000000110c037c11 */ /* 0x001fe4000f8e10ff */
[----:B--2---:R-:W-:-:S04]  /*7f90*/  SHF.L.U32 R2, R133, 0x5, RZ ;  /* 0x0000000585027819 */ /* 0x004fc800000006ff */
[----:B------:R-:W-:Y:S01]  /*7fa0*/  LEA.HI.SX32 R68, R2, R2, 0x1b ;  /* 0x0000000202447211 */ /* 0x000fe200078fdaff */
[----:B------:R-:W0:Y:S01]  /*7fb0*/  MUFU.EX2 R19, R19 ;  /* 0x0000001300137308 */ /* 0x000e220000000800 */
[----:B------:R-:W-:Y:S02]  /*7fc0*/  FMUL.FTZ R20, R67, R89 ;  /* 0x0000005943147220 */ /* 0x000fe40000410000 */
[----:B------:R-:W-:Y:S01]  /*7fd0*/  LEA R68, R68, UR17, 0x2 ;  /* 0x0000001144447c11 */ /* 0x000fe2000f8e10ff */
[----:B------:R2:W-:Y:S01]  /*7fe0*/  STS [R3+0xf80], R6 ;  /* 0x000f800603007388 */ /* 0x0005e20000000800 */
[----:B------:R-:W-:-:S03]  /*7ff0*/  NOP ;  /* 0x0000000000007918 */ /* 0x000fc60000000000 */
[----:B------:R-:W-:Y:S01]  /*8000*/  LDS R21, [R68] ;  /* 0x0000000044157984 */ /* 0x000fe20000000800 */
[----:B------:R-:W-:Y:S01]  /*8010*/  MUFU.SIN R155, R17 ;  /* 0x00000011009b7308 */ /* 0x000fe20000000400 */
[----:B------:R-:W-:-:S07]  /*8020*/  FMUL.FTZ R13, R67, R87 ;  /* 0x00000057430d7220 */ /* 0x000fce0000410000 */
[----:B------:R3:W-:Y:S08]  /*8030*/  MUFU.COS R153, R17 ;  /* 0x0000001100997308 */ /* 0x0007f00000000000 */
[----:B------:R4:W-:Y:S01]  /*8040*/  MUFU.EX2 R14, R20 ;  /* 0x00000014000e7308 */ /* 0x0009e20000000800 */
[C---:B---3--:R-:W-:Y:S01]  /*8050*/  FMUL.FTZ R17, R67.reuse, R90 ;  /* 0x0000005a43117220 */ /* 0x048fe20000410000 */
[----:B------:R-:W-:Y:S01]  /*8060*/  FMUL.FTZ R4, R67, R84 ;  /* 0x0000005443047220 */ /* 0x000fe20000410000 */
[C---:B-1----:R-:W-:Y:S01]  /*8070*/  FMUL.FTZ R185, R18.reuse, R185 ;  /* 0x000000b912b97220 */ /* 0x042fe20000410000 */
[----:B------:R-:W-:Y:S01]  /*8080*/  FMUL.FTZ R183, R18, R183 ;  /* 0x000000b712b77220 */ /* 0x000fe20000410000 */
[C---:B0-----:R-:W-:Y:S01]  /*8090*/  FMUL.FTZ R184, R19.reuse, R184 ;  /* 0x000000b813b87220 */ /* 0x041fe20000410000 */
[----:B------:R-:W0:Y:S04]  /*80a0*/  LDS R18, [R68+0xc] ;  /* 0x00000c0044127984 */ /* 0x000e280000000800 */
[----:B----4-:R-:W1:Y:S01]  /*80b0*/  LDS R20, [R68+0x4] ;  /* 0x0000040044147984 */ /* 0x010e620000000800 */
[----:B------:R-:W3:Y:S01]  /*80c0*/  MUFU.EX2 R16, R13 ;  /* 0x0000000d00107308 */ /* 0x000ee20000000800 */
[----:B------:R-:W-:-:S02]  /*80d0*/  FMUL.FTZ R182, R19, R182 ;  /* 0x000000b613b67220 */ /* 0x000fc40000410000 */
[----:B------:R-:W4:Y:S01]  /*80e0*/  LDS R19, [R68+0x8] ;  /* 0x0000080044137984 */ /* 0x000f220000000800 */
[----:B--2---:R-:W-:-:S04]  /*80f0*/  FMUL.FTZ R3, R67, R80 ;  /* 0x0000005043037220 */ /* 0x004fc80000410000 */
[----:B------:R-:W-:Y:S01]  /*8100*/  MUFU.SIN R209, R141 ;  /* 0x0000008d00d17308 */ /* 0x000fe20000000400 */
[----:B------:R-:W-:-:S07]  /*8110*/  FMUL.FTZ R2, R67, R83 ;  /* 0x0000005343027220 */ /* 0x000fce0000410000 */
[----:B------:R-:W-:Y:S01]  /*8120*/  MUFU.COS R210, R141 ;  /* 0x0000008d00d27308 */ /* 0x000fe20000000000 */
[C---:B------:R-:W-:Y:S01]  /*8130*/  FMUL.FTZ R190, R15.reuse, R190 ;  /* 0x000000be0fbe7220 */ /* 0x040fe20000410000 */
[----:B------:R-:W-:Y:S01]  /*8140*/  FMUL.FTZ R188, R15, R188 ;  /* 0x000000bc0fbc7220 */ /* 0x000fe20000410000 */
[C---:B------:R-:W-:Y:S01]  /*8150*/  FMUL.FTZ R11, R67.reuse, R86 ;  /* 0x00000056430b7220 */ /* 0x040fe20000410000 */
[C---:B------:R-:W-:Y:S01]  /*8160*/  FMUL.FTZ R10, R67.reuse, R78 ;  /* 0x0000004e430a7220 */ /* 0x040fe20000410000 */
[C---:B------:R-:W-:Y:S01]  /*8170*/  FMUL.FTZ R8, R67.reuse, R85 ;  /* 0x0000005543087220 */ /* 0x040fe20000410000 */
[----:B------:R-:W-:Y:S02]  /*8180*/  LDS R12, [R68+0x24] ;  /* 0x00002400440c7984 */ /* 0x000fe40000000800 */
[----:B------:R-:W2:Y:S02]  /*8190*/  MUFU.EX2 R17, R17 ;  /* 0x0000001100117308 */ /* 0x000ea40000000800 */
[----:B------:R-:W-:Y:S04]  /*81a0*/  LDS R207, [R68+0x54] ;  /* 0x0000540044cf7984 */ /* 0x000fe80000000800 */
[----:B------:R-:W-:Y:S02]  /*81b0*/  LDS R167, [R68+0x50] ;  /* 0x0000500044a77984 */ /* 0x000fe40000000800 */
[----:B------:R0:W-:Y:S01]  /*81c0*/  MUFU.EX2 R5, R4 ;  /* 0x0000000400057308 */ /* 0x0001e20000000800 */
[C---:B---3--:R-:W-:Y:S01]  /*81d0*/  FMUL.FTZ R177, R16.reuse, R177 ;  /* 0x000000b110b17220 */ /* 0x048fe20000410000 */
[----:B------:R-:W-:Y:S01]  /*81e0*/  FMUL.FTZ R175, R16, R175 ;  /* 0x000000af10af7220 */ /* 0x000fe20000410000 */
[----:B------:R-:W-:Y:S04]  /*81f0*/  LDS R15, [R68+0x1c] ;  /* 0x00001c00440f7984 */ /* 0x000fe80000000800 */
[----:B------:R-:W3:Y:S01]  /*8200*/  LDS R16, [R68+0x10] ;  /* 0x0000100044107984 */ /* 0x000ee20000000800 */
[----:B0-----:R-:W-:Y:S01]  /*8210*/  FMUL.FTZ R4, R67, R82 ;  /* 0x0000005243047220 */ /* 0x001fe20000410000 */
[----:B------:R-:W-:Y:S01]  /*8220*/  MUFU.EX2 R6, R3 ;  /* 0x0000000300067308 */ /* 0x000fe20000000800 */
[C---:B--2---:R-:W-:Y:S01]  /*8230*/  FMUL.FTZ R186, R17.reuse, R186 ;  /* 0x000000ba11ba7220 */ /* 0x044fe20000410000 */
[----:B------:R-:W-:Y:S01]  /*8240*/  FMUL.FTZ R192, R17, R192 ;  /* 0x000000c011c07220 */ /* 0x000fe20000410000 */
[C---:B------:R-:W-:Y:S01]  /*8250*/  FMUL.FTZ R181, R14.reuse, R181 ;  /* 0x000000b50eb57220 */ /* 0x040fe20000410000 */
[----:B------:R-:W0:Y:S04]  /*8260*/  LDS R17, [R68+0x14] ;  /* 0x0000140044117984 */ /* 0x000e280000000800 */
[----:B------:R-:W2:Y:S01]  /*8270*/  MUFU.EX2 R4, R4 ;  /* 0x0000000400047308 */ /* 0x000ea20000000800 */
[----:B------:R-:W-:-:S07]  /*8280*/  FMUL.FTZ R179, R14, R179 ;  /* 0x000000b30eb37220 */ /* 0x000fce0000410000 */
[----:B------:R-:W-:Y:S01]  /*8290*/  MUFU.SIN R129, R69 ;  /* 0x0000004500817308 */ /* 0x000fe20000000400 */
[----:B------:R-:W0:Y:S01]  /*82a0*/  LDS R14, [R68+0x18] ;  /* 0x00001800440e7984 */ /* 0x000e220000000800 */
[----:B------:R-:W-:-:S03]  /*82b0*/  FMUL.FTZ R147, R18, R93 ;  /* 0x0000005d12937220 */ /* 0x000fc60000410000 */
[----:B------:R-:W0:Y:S03]  /*82c0*/  LDS R13, [R68+0x20] ;  /* 0x00002000440d7984 */ /* 0x000e260000000800 */
[----:B------:R1:W4:Y:S01]  /*82d0*/  MUFU.EX2 R7, R2 ;  /* 0x0000000200077308 */ /* 0x0003220000000800 */
[----:B--2---:R-:W-:Y:S01]  /*82e0*/  FMUL.FTZ R210, R4, R210 ;  /* 0x000000d204d27220 */ /* 0x004fe20000410000 */
[----:B------:R-:W-:Y:S04]  /*82f0*/  LDS R168, [R68+0x58] ;  /* 0x0000580044a87984 */ /* 0x000fe80000000800 */
[----:B------:R-:W-:Y:S01]  /*8300*/  LDS R166, [R68+0x5c] ;  /* 0x00005c0044a67984 */ /* 0x000fe20000000800 */
[----:B-1----:R-:W-:-:S03]  /*8310*/  FMUL.FTZ R2, R67, R81 ;  /* 0x0000005143027220 */ /* 0x002fc60000410000 */
[----:B------:R-:W-:Y:S01]  /*8320*/  LDS R161, [R68+0x64] ;  /* 0x0000640044a17984 */ /* 0x000fe20000000800 */
[----:B------:R1:W2:Y:S01]  /*8330*/  MUFU.EX2 R9, R2 ;  /* 0x0000000200097308 */ /* 0x0002a20000000800 */
[----:B------:R-:W-:Y:S01]  /*8340*/  FMUL.FTZ R209, R4, R209 ;  /* 0x000000d104d17220 */ /* 0x000fe20000410000 */
[----:B------:R-:W-:Y:S01]  /*8350*/  FMUL.FTZ R4, R21, R92 ;  /* 0x0000005c15047220 */ /* 0x000fe20000410000 */
[C---:B------:R-:W-:Y:S01]  /*8360*/  FMUL.FTZ R162, R6.reuse, R162 ;  /* 0x000000a206a27220 */ /* 0x040fe20000410000 */
[----:B------:R-:W-:Y:S04]  /*8370*/  LDS R163, [R68+0x60] ;  /* 0x0000600044a37984 */ /* 0x000fe80000000800 */
[----:B------:R-:W-:Y:S01]  /*8380*/  LDS R164, [R68+0x68] ;  /* 0x0000680044a47984 */ /* 0x000fe20000000800 */
[-C--:B-1----:R-:W-:Y:S01]  /*8390*/  FMUL.FTZ R2, R67, R92.reuse ;  /* 0x0000005c43027220 */ /* 0x082fe20000410000 */
[----:B------:R-:W-:Y:S01]  /*83a0*/  MUFU.COS R3, R69 ;  /* 0x0000004500037308 */ /* 0x000fe20000000000 */
[----:B------:R-:W-:Y:S01]  /*83b0*/  FMUL.FTZ R165, R6, R165 ;  /* 0x000000a506a57220 */ /* 0x000fe20000410000 */
[----:B------:R-:W-:Y:S01]  /*83c0*/  FMUL.FTZ R6, R20, R92 ;  /* 0x0000005c14067220 */ /* 0x000fe20000410000 */
[----:B------:R-:W-:Y:S01]  /*83d0*/  FMUL.FTZ R239, R109, R4 ;  /* 0x000000046def7220 */ /* 0x000fe20000410000 */
[----:B------:R-:W-:Y:S04]  /*83e0*/  LDS R214, [R68+0x6c] ;  /* 0x00006c0044d67984 */ /* 0x000fe80000000800 */
[----:B------:R-:W1:Y:S01]  /*83f0*/  MUFU.EX2 R2, R2 ;  /* 0x0000000200027308 */ /* 0x000e620000000800 */
[C---:B------:R-:W-:Y:S01]  /*8400*/  FMUL.FTZ R176, R5.reuse, R176 ;  /* 0x000000b005b07220 */ /* 0x040fe20000410000 */
[----:B------:R-:W-:Y:S01]  /*8410*/  FMUL.FTZ R174, R5, R174 ;  /* 0x000000ae05ae7220 */ /* 0x000fe20000410000 */
[----:B------:R-:W-:Y:S01]  /*8420*/  FMUL.FTZ R241, R109, R6 ;  /* 0x000000066df17220 */ /* 0x000fe20000410000 */
[C---:B------:R-:W-:Y:S01]  /*8430*/  FMUL.FTZ R5, R188.reuse, R239 ;  /* 0x000000efbc057220 */ /* 0x040fe20000410000 */
[----:B------:R-:W-:Y:S03]  /*8440*/  LDS R219, [R68+0x74] ;  /* 0x0000740044db7984 */ /* 0x000fe60000000800 */
[----:B------:R-:W3:Y:S01]  /*8450*/  MUFU.EX2 R11, R11 ;  /* 0x0000000b000b7308 */ /* 0x000ee20000000800 */
[-C--:B------:R-:W-:Y:S01]  /*8460*/  FMUL.FTZ R4, R188, R241.reuse ;  /* 0x000000f1bc047220 */ /* 0x080fe20000410000 */
[----:B------:R-:W-:Y:S01]  /*8470*/  FFMA.FTZ R5, R190, R241, R5 ;  /* 0x000000f1be057223 */ /* 0x000fe20000010005 */
[----:B------:R-:W-:-:S02]  /*8480*/  UIMAD UR58, UR18, UR44, URZ ;  /* 0x0000002c123a72a4 */ /* 0x000fc4000f8e023f */
[----:B------:R-:W-:Y:S01]  /*8490*/  UIMAD.WIDE.U32 UR22, UR10, UR44, URZ ;  /* 0x0000002c0a1672a5 */ /* 0x000fe2000f8e003f */
[----:B------:R-:W-:Y:S01]  /*84a0*/  LEA R66, R66, UR17, 0x3 ;  /* 0x0000001142427c11 */ /* 0x000fe2000f8e18ff */
[----:B------:R-:W-:Y:S01]  /*84b0*/  LDS R158, [R68+0x78] ;  /* 0x00007800449e7984 */ /* 0x000fe20000000800 */
[----:B------:R-:W0:Y:S01]  /*84c0*/  MUFU.EX2 R10, R10 ;  /* 0x0000000a000a7308 */ /* 0x000e220000000800 */
[C---:B----4-:R-:W-:Y:S01]  /*84d0*/  FMUL.FTZ R208, R7.reuse, R208 ;  /* 0x000000d007d07220 */ /* 0x050fe20000410000 */
[----:B------:R-:W-:Y:S01]  /*84e0*/  FMUL.FTZ R206, R7, R206 ;  /* 0x000000ce07ce7220 */ /* 0x000fe20000410000 */
[----:B------:R-:W-:Y:S01]  /*84f0*/  FMUL.FTZ R149, R19, R93 ;  /* 0x0000005d13957220 */ /* 0x000fe20000410000 */
[----:B------:R-:W-:Y:S01]  /*8500*/  FFMA.FTZ R4, R190, R239, -R4 ;  /* 0x000000efbe047223 */ /* 0x000fe20000010804 */
[----:B------:R-:W-:-:S03]  /*8510*/  FFMA.FTZ R7, R108, R147, R5 ;  /* 0x000000936c077223 */ /* 0x000fc60000010005 */
[----:B------:R-:W4:Y:S01]  /*8520*/  MUFU.EX2 R8, R8 ;  /* 0x0000000800087308 */ /* 0x000f220000000800 */
[C---:B--2---:R-:W-:Y:S01]  /*8530*/  FMUL.FTZ R157, R9.reuse, R157 ;  /* 0x0000009d099d7220 */ /* 0x044fe20000410000 */
[----:B------:R-:W-:Y:S01]  /*8540*/  FMUL.FTZ R156, R9, R156 ;  /* 0x0000009c099c7220 */ /* 0x000fe20000410000 */
[----:B------:R-:W-:Y:S01]  /*8550*/  FFMA.FTZ R5, R108, R149, R4 ;  /* 0x000000956c057223 */ /* 0x000fe20000010004 */
[----:B-1----:R-:W-:Y:S01]  /*8560*/  FMUL.FTZ R128, R2, R3 ;  /* 0x0000000302807220 */ /* 0x002fe20000410000 */
[----:B------:R-:W-:Y:S01]  /*8570*/  FMUL.FTZ R9, R192, R7 ;  /* 0x00000007c0097220 */ /* 0x000fe20000410000 */
[----:B------:R-:W-:Y:S01]  /*8580*/  FMUL.FTZ R129, R2, R129 ;  /* 0x0000008102817220 */ /* 0x000fe20000410000 */
[-C--:B------:R-:W-:Y:S01]  /*8590*/  FMUL.FTZ R4, R192, R5.reuse ;  /* 0x00000005c0047220 */ /* 0x080fe20000410000 */
[----:B------:R-:W-:Y:S01]  /*85a0*/  FMUL.FTZ R2, R128, R188 ;  /* 0x000000bc80027220 */ /* 0x000fe20000410000 */
[C---:B---3--:R-:W-:Y:S01]  /*85b0*/  FMUL.FTZ R180, R11.reuse, R180 ;  /* 0x000000b40bb47220 */ /* 0x048fe20000410000 */
[----:B------:R-:W-:Y:S01]  /*85c0*/  FMUL.FTZ R178, R11, R178 ;  /* 0x000000b20bb27220 */ /* 0x000fe20000410000 */
[----:B------:R-:W-:Y:S01]  /*85d0*/  FFMA.FTZ R9, R186, R5, -R9 ;  /* 0x00000005ba097223 */ /* 0x000fe20000010809 */
[----:B------:R-:W-:Y:S01]  /*85e0*/  FMUL.FTZ R146, R16, R90 ;  /* 0x0000005a10927220 */ /* 0x000fe20000410000 */
[C---:B0-----:R-:W-:Y:S01]  /*85f0*/  FMUL.FTZ R153, R10.reuse, R153 ;  /* 0x000000990a997220 */ /* 0x041fe20000410000 */
[----:B------:R-:W-:Y:S01]  /*8600*/  FMUL.FTZ R155, R10, R155 ;  /* 0x0000009b0a9b7220 */ /* 0x000fe20000410000 */
[----:B------:R-:W0:Y:S01]  /*8610*/  LDS R11, [R68+0x2c] ;  /* 0x00002c00440b7984 */ /* 0x000e220000000800 */
[C---:B------:R-:W-:Y:S01]  /*8620*/  FMUL.FTZ R3, R129.reuse, R188 ;  /* 0x000000bc81037220 */ /* 0x040fe20000410000 */
[----:B------:R-:W-:Y:S01]  /*8630*/  FFMA.FTZ R4, R186, R7, R4 ;  /* 0x00000007ba047223 */ /* 0x000fe20000010004 */
[----:B------:R-:W-:Y:S01]  /*8640*/  FFMA.FTZ R5, R129, R190, R2 ;  /* 0x000000be81057223 */ /* 0x000fe20000010002 */
[----:B------:R-:W1:Y:S01]  /*8650*/  LDS R10, [R68+0x28] ;  /* 0x00002800440a7984 */ /* 0x000e620000000800 */
[----:B------:R-:W-:Y:S01]  /*8660*/  FMUL.FTZ R148, R17, R90 ;  /* 0x0000005a11947220 */ /* 0x000fe20000410000 */
[C---:B------:R-:W-:Y:S01]  /*8670*/  FFMA.FTZ R6, R107.reuse, R146, R9 ;  /* 0x000000926b067223 */ /* 0x040fe20000010009 */
[C---:B----4-:R-:W-:Y:S01]  /*8680*/  FMUL.FTZ R171, R8.reuse, R171 ;  /* 0x000000ab08ab7220 */ /* 0x050fe20000410000 */
[----:B------:R-:W-:Y:S01]  /*8690*/  FMUL.FTZ R170, R8, R170 ;  /* 0x000000aa08aa7220 */ /* 0x000fe20000410000 */
[----:B------:R-:W-:Y:S01]  /*86a0*/  FFMA.FTZ R3, R128, R190, -R3 ;  /* 0x000000be80037223 */ /* 0x000fe20000010803 */
[----:B------:R-:W-:Y:S01]  /*86b0*/  FFMA.FTZ R8, R107, R148, R4 ;  /* 0x000000946b087223 */ /* 0x000fe20000010004 */
[C---:B------:R-:W-:Y:S01]  /*86c0*/  FMUL.FTZ R7, R192.reuse, R5 ;  /* 0x00000005c0077220 */ /* 0x040fe20000410000 */
[C---:B------:R-:W-:Y:S01]  /*86d0*/  FMUL.FTZ R9, R183.reuse, R6 ;  /* 0x00000006b7097220 */ /* 0x040fe20000410000 */
[-C--:B------:R-:W-:Y:S01]  /*86e0*/  FMUL.FTZ R4, R192, R3.reuse ;  /* 0x00000003c0047220 */ /* 0x080fe20000410000 */
[-C--:B------:R-:W-:Y:S01]  /*86f0*/  FMUL.FTZ R70, R183, R8.reuse ;  /* 0x00000008b7467220 */ /* 0x080fe20000410000 */
[----:B------:R-:W-:Y:S01]  /*8700*/  FFMA.FTZ R2, R186, R3, -R7 ;  /* 0x00000003ba027223 */ /* 0x000fe20000010807 */
[----:B------:R-:W-:Y:S01]  /*8710*/  FFMA.FTZ R3, R185, R8, R9 ;  /* 0x00000008b9037223 */ /* 0x000fe20000010009 */
[-C--:B------:R-:W-:Y:S01]  /*8720*/  FMUL.FTZ R143, R15, R91.reuse ;  /* 0x0000005b0f8f7220 */ /* 0x080fe20000410000 */
[----:B------:R-:W2:Y:S01]  /*8730*/  LDS R8, [R68+0x30] ;  /* 0x0000300044087984 */ /* 0x000ea20000000800 */
[----:B------:R-:W-:Y:S01]  /*8740*/  FFMA.FTZ R70, R185, R6, -R70 ;  /* 0x00000006b9467223 */ /* 0x000fe20000010846 */
[----:B------:R-:W-:-:S02]  /*8750*/  FMUL.FTZ R145, R14, R91 ;  /* 0x0000005b0e917220 */ /* 0x000fc40000410000 */
[----:B------:R-:W3:Y:S01]  /*8760*/  LDS R9, [R68+0x34] ;  /* 0x0000340044097984 */ /* 0x000ee20000000800 */
[----:B------:R-:W-:Y:S01]  /*8770*/  FFMA.FTZ R4, R186, R5, R4 ;  /* 0x00000005ba047223 */ /* 0x000fe20000010004 */
[C---:B------:R-:W-:Y:S01]  /*8780*/  FFMA.FTZ R69, R106.reuse, R143, R3 ;  /* 0x0000008f6a457223 */ /* 0x040fe20000010003 */
[----:B------:R-:W-:Y:S02]  /*8790*/  FFMA.FTZ R7, R106, R145, R70 ;  /* 0x000000916a077223 */ /* 0x000fe40000010046 */
[C---:B------:R-:W-:Y:S01]  /*87a0*/  FMUL.FTZ R6, R183.reuse, R4 ;  /* 0x00000004b7067220 */ /* 0x040fe20000410000 */
[C---:B------:R-:W-:Y:S01]  /*87b0*/  FMUL.FTZ R71, R182.reuse, R69 ;  /* 0x00000045b6477220 */ /* 0x040fe20000410000 */
[-C--:B------:R-:W-:Y:S01]  /*87c0*/  FMUL.FTZ R70, R182, R7.reuse ;  /* 0x00000007b6467220 */ /* 0x080fe20000410000 */
[-C--:B------:R-:W-:Y:S01]  /*87d0*/  FMUL.FTZ R5, R183, R2.reuse ;  /* 0x00000002b7057220 */ /* 0x080fe20000410000 */
[----:B------:R-:W-:Y:S01]  /*87e0*/  FFMA.FTZ R3, R185, R2, -R6 ;  /* 0x00000002b9037223 */ /* 0x000fe20000010806 */
[----:B------:R-:W-:Y:S01]  /*87f0*/  FFMA.FTZ R71, R184, R7, -R71 ;  /* 0x00000007b8477223 */ /* 0x000fe20000010847 */
[----:B------:R-:W-:Y:S01]  /*8800*/  LDS R6, [R68+0x38] ;  /* 0x0000380044067984 */ /* 0x000fe20000000800 */
[----:B------:R-:W-:-:S03]  /*8810*/  FMUL.FTZ R144, R13, R88 ;  /* 0x000000580d907220 */ /* 0x000fc60000410000 */
[----:B------:R-:W4:Y:S01]  /*8820*/  LDS R7, [R68+0x3c] ;  /* 0x00003c0044077984 */ /* 0x000f220000000800 */
[----:B------:R-:W-:Y:S01]  /*8830*/  FFMA.FTZ R70, R184, R69, R70 ;  /* 0x00000045b8467223 */ /* 0x000fe20000010046 */
[----:B------:R-:W-:Y:S01]  /*8840*/  FMUL.FTZ R142, R12, R88 ;  /* 0x000000580c8e7220 */ /* 0x000fe20000410000 */
[----:B------:R-:W-:Y:S01]  /*8850*/  FFMA.FTZ R5, R185, R4, R5 ;  /* 0x00000004b9057223 */ /* 0x000fe20000010005 */
[C---:B------:R-:W-:Y:S01]  /*8860*/  FMUL.FTZ R4, R182.reuse, R3 ;  /* 0x00000003b6047220 */ /* 0x040fe20000410000 */
[C---:B------:R-:W-:Y:S01]  /*8870*/  FFMA.FTZ R130, R105.reuse, R144, R71 ;  /* 0x0000009069827223 */ /* 0x040fe20000010047 */
[----:B------:R-:W-:Y:S01]  /*8880*/  FFMA.FTZ R138, R105, R142, R70 ;  /* 0x0000008e698a7223 */ /* 0x000fe20000010046 */
[-C--:B------:R-:W-:Y:S01]  /*8890*/  FMUL.FTZ R69, R182, R5.reuse ;  /* 0x00000005b6457220 */ /* 0x080fe20000410000 */
[C---:B------:R-:W-:Y:S01]  /*88a0*/  FFMA.FTZ R70, R184.reuse, R5, R4 ;  /* 0x00000005b8467223 */ /* 0x040fe20000010004 */
[C---:B------:R-:W-:Y:S01]  /*88b0*/  FMUL.FTZ R71, R179.reuse, R130 ;  /* 0x00000082b3477220 */ /* 0x040fe20000410000 */
[-C--:B------:R-:W-:Y:S01]  /*88c0*/  FMUL.FTZ R140, R179, R138.reuse ;  /* 0x0000008ab38c7220 */ /* 0x080fe20000410000 */
[----:B------:R-:W4:Y:S01]  /*88d0*/  LDS R4, [R68+0x40] ;  /* 0x0000400044047984 */ /* 0x000f220000000800 */
[----:B------:R-:W-:Y:S01]  /*88e0*/  FFMA.FTZ R2, R184, R3, -R69 ;  /* 0x00000003b8027223 */ /* 0x000fe20000010845 */
[----:B------:R-:W-:-:S02]  /*88f0*/  FFMA.FTZ R71, R181, R138, R71 ;  /* 0x0000008ab5477223 */ /* 0x000fc40000010047 */
[----:B------:R-:W4:Y:S01]  /*8900*/  LDS R5, [R68+0x44] ;  /* 0x0000440044057984 */ /* 0x000f220000000800 */
[-C--:B0-----:R-:W-:Y:S01]  /*8910*/  FMUL.FTZ R139, R11, R89.reuse ;  /* 0x000000590b8b7220 */ /* 0x081fe20000410000 */
[----:B------:R-:W-:Y:S01]  /*8920*/  FFMA.FTZ R140, R181, R130, -R140 ;  /* 0x00000082b58c7223 */ /* 0x000fe2000001088c */
[----:B-1----:R-:W-:Y:S01]  /*8930*/  FMUL.FTZ R141, R10, R89 ;  /* 0x000000590a8d7220 */ /* 0x002fe20000410000 */
[C---:B------:R-:W-:Y:S01]  /*8940*/  FMUL.FTZ R130, R179.reuse, R70 ;  /* 0x00000046b3827220 */ /* 0x040fe20000410000 */
[C---:B------:R-:W-:Y:S01]  /*8950*/  FFMA.FTZ R135, R104.reuse, R139, R71 ;  /* 0x0000008b68877223 */ /* 0x040fe20000010047 */
[-C--:B------:R-:W-:Y:S01]  /*8960*/  FMUL.FTZ R3, R179, R2.reuse ;  /* 0x00000002b3037220 */ /* 0x080fe20000410000 */
[----:B------:R-:W-:Y:S01]  /*8970*/  FFMA.FTZ R131, R104, R141, R140 ;  /* 0x0000008d68837223 */ /* 0x000fe2000001008c */
[C---:B------:R-:W-:Y:S01]  /*8980*/  FFMA.FTZ R69, R181.reuse, R2, -R130 ;  /* 0x00000002b5457223 */ /* 0x040fe20000010882 */
[C---:B------:R-:W-:Y:S01]  /*8990*/  FMUL.FTZ R137, R178.reuse, R135 ;  /* 0x00000087b2897220 */ /* 0x040fe20000410000 */
[----:B------:R-:W-:Y:S01]  /*89a0*/  FFMA.FTZ R71, R181, R70, R3 ;  /* 0x00000046b5477223 */ /* 0x000fe20000010003 */
[-C--:B------:R-:W-:Y:S01]  /*89b0*/  FMUL.FTZ R138, R178, R131.reuse ;  /* 0x00000083b28a7220 */ /* 0x080fe20000410000 */
[----:B------:R-:W0:Y:S01]  /*89c0*/  LDS R2, [R68+0x4c] ;  /* 0x00004c0044027984 */ /* 0x000e220000000800 */
[----:B------:R-:W-:Y:S01]  /*89d0*/  FFMA.FTZ R137, R180, R131, -R137 ;  /* 0x00000083b4897223 */ /* 0x000fe20000010889 */
[----:B--2---:R-:W-:-:S02]  /*89e0*/  FMUL.FTZ R140, R8, R86 ;  /* 0x00000056088c7220 */ /* 0x004fc40000410000 */
[----:B------:R-:W1:Y:S01]  /*89f0*/  LDS R3, [R68+0x48] ;  /* 0x0000480044037984 */ /* 0x000e620000000800 */
[----:B------:R-:W-:Y:S01]  /*8a00*/  FFMA.FTZ R70, R180, R135, R138 ;  /* 0x00000087b4467223 */ /* 0x000fe2000001008a */
[----:B---3--:R-:W-:Y:S01]  /*8a10*/  FMUL.FTZ R138, R9, R86 ;  /* 0x00000056098a7220 */ /* 0x008fe20000410000 */
[C---:B------:R-:W-:Y:S01]  /*8a20*/  FFMA.FTZ R150, R103.reuse, R140, R137 ;  /* 0x0000008c67967223 */ /* 0x040fe20000010089 */
[C---:B------:R-:W-:Y:S02]  /*8a30*/  FMUL.FTZ R131, R178.reuse, R71 ;  /* 0x00000047b2837220 */ /* 0x040fe40000410000 */
[----:B------:R-:W-:Y:S01]  /*8a40*/  FFMA.FTZ R152, R103, R138, R70 ;  /* 0x0000008a67987223 */ /* 0x000fe20000010046 */
[C---:B------:R-:W-:Y:S01]  /*8a50*/  FMUL.FTZ R135, R175.reuse, R150 ;  /* 0x00000096af877220 */ /* 0x040fe20000410000 */
[-C--:B------:R-:W-:Y:S01]  /*8a60*/  FMUL.FTZ R130, R178, R69.reuse ;  /* 0x00000045b2827220 */ /* 0x080fe20000410000 */
[----:B------:R-:W-:Y:S01]  /*8a70*/  FFMA.FTZ R70, R180, R69, -R131 ;  /* 0x00000045b4467223 */ /* 0x000fe20000010883 */
[-C--:B------:R-:W-:Y:S01]  /*8a80*/  FMUL.FTZ R154, R175, R152.reuse ;  /* 0x00000098af9a7220 */ /* 0x080fe20000410000 */
[----:B------:R-:W-:Y:S01]  /*8a90*/  FFMA.FTZ R69, R177, R152, R135 ;  /* 0x00000098b1457223 */ /* 0x000fe20000010087 */
[-C--:B----4-:R-:W-:Y:S01]  /*8aa0*/  FMUL.FTZ R135, R7, R87.reuse ;  /* 0x0000005707877220 */ /* 0x090fe20000410000 */
[----:B------:R-:W-:Y:S01]  /*8ab0*/  FMUL.FTZ R137, R6, R87 ;  /* 0x0000005706897220 */ /* 0x000fe20000410000 */
[----:B------:R-:W-:-:S02]  /*8ac0*/  FFMA.FTZ R154, R177, R150, -R154 ;  /* 0x00000096b19a7223 */ /* 0x000fc4000001089a */
[----:B------:R-:W-:Y:S01]  /*8ad0*/  FFMA.FTZ R151, R102, R135, R69 ;  /* 0x0000008766977223 */ /* 0x000fe20000010045 */
[----:B------:R-:W-:Y:S01]  /*8ae0*/  FFMA.FTZ R130, R180, R71, R130 ;  /* 0x00000047b4827223 */ /* 0x000fe20000010082 */
[----:B------:R-:W-:Y:S02]  /*8af0*/  FFMA.FTZ R131, R102, R137, R154 ;  /* 0x0000008966837223 */ /* 0x000fe4000001009a */
[C---:B------:R-:W-:Y:S01]  /*8b00*/  FMUL.FTZ R159, R174.reuse, R151 ;  /* 0x00000097ae9f7220 */ /* 0x040fe20000410000 */
[----:B------:R-:W-:Y:S01]  /*8b10*/  FMUL.FTZ R150, R175, R130 ;  /* 0x00000082af967220 */ /* 0x000fe20000410000 */
[-C--:B------:R-:W-:Y:S01]  /*8b20*/  FMUL.FTZ R152, R174, R131.reuse ;  /* 0x00000083ae987220 */ /* 0x080fe20000410000 */
[-C--:B------:R-:W-:Y:S01]  /*8b30*/  FMUL.FTZ R238, R4, R84.reuse ;  /* 0x0000005404ee7220 */ /* 0x080fe20000410000 */
[C---:B------:R-:W-:Y:S01]  /*8b40*/  FFMA.FTZ R159, R176.reuse, R131, -R159 ;  /* 0x00000083b09f7223 */ /* 0x040fe2000001089f */
[----:B------:R-:W-:Y:S01]  /*8b50*/  FMUL.FTZ R236, R5, R84 ;  /* 0x0000005405ec7220 */ /* 0x000fe20000410000 */
[----:B------:R-:W-:Y:S01]  /*8b60*/  FFMA.FTZ R152, R176, R151, R152 ;  /* 0x00000097b0987223 */ /* 0x000fe20000010098 */
[-C--:B------:R-:W-:Y:S01]  /*8b70*/  FMUL.FTZ R71, R175, R70.reuse ;  /* 0x00000046af477220 */ /* 0x080fe20000410000 */
[----:B------:R-:W-:Y:S01]  /*8b80*/  FFMA.FTZ R69, R177, R70, -R150 ;  /* 0x00000046b1457223 */ /* 0x000fe20000010896 */
[C---:B------:R-:W-:Y:S01]  /*8b90*/  FFMA.FTZ R159, R101.reuse, R238, R159 ;  /* 0x000000ee659f7223 */ /* 0x040fe2000001009f */
[----:B------:R-:W-:Y:S01]  /*8ba0*/  FFMA.FTZ R152, R101, R236, R152 ;  /* 0x000000ec65987223 */ /* 0x000fe20000010098 */
[----:B------:R-:W-:Y:S01]  /*8bb0*/  FFMA.FTZ R71, R177, R130, R71 ;  /* 0x00000082b1477223 */ /* 0x000fe20000010047 */
[----:B------:R-:W-:Y:S01]  /*8bc0*/  FMUL.FTZ R131, R174, R69 ;  /* 0x00000045ae837220 */ /* 0x000fe20000410000 */
[C---:B------:R-:W-:Y:S01]  /*8bd0*/  FMUL.FTZ R151, R170.reuse, R159 ;  /* 0x0000009faa977220 */ /* 0x040fe20000410000 */
[-C--:B------:R-:W-:Y:S01]  /*8be0*/  FMUL.FTZ R130, R170, R152.reuse ;  /* 0x00000098aa827220 */ /* 0x080fe20000410000 */
[-C--:B------:R-:W-:Y:S01]  /*8bf0*/  FMUL.FTZ R70, R174, R71.reuse ;  /* 0x00000047ae467220 */ /* 0x080fe20000410000 */
[----:B------:R-:W-:Y:S01]  /*8c00*/  FFMA.FTZ R131, R176, R71, R131 ;  /* 0x00000047b0837223 */ /* 0x000fe20000010083 */
[C---:B------:R-:W-:Y:S01]  /*8c10*/  FFMA.FTZ R151, R171.reuse, R152, R151 ;  /* 0x00000098ab977223 */ /* 0x040fe20000010097 */
[----:B0-----:R-:W-:Y:S01]  /*8c20*/  FMUL.FTZ R235, R2, R85 ;  /* 0x0000005502eb7220 */ /* 0x001fe20000410000 */
[----:B------:R-:W-:Y:S01]  /*8c30*/  FFMA.FTZ R150, R171, R159, -R130 ;  /* 0x0000009fab967223 */ /* 0x000fe20000010882 */
[----:B-1----:R-:W-:Y:S01]  /*8c40*/  FMUL.FTZ R237, R3, R85 ;  /* 0x0000005503ed7220 */ /* 0x002fe20000410000 */
[----:B------:R-:W-:Y:S01]  /*8c50*/  FFMA.FTZ R70, R176, R69, -R70 ;  /* 0x00000045b0467223 */ /* 0x000fe20000010846 */
[----:B------:R-:W-:Y:S01]  /*8c60*/  FMUL.FTZ R130, R170, R131 ;  /* 0x00000083aa827220 */ /* 0x000fe20000410000 */
[C---:B------:R-:W-:Y:S01]  /*8c70*/  FFMA.FTZ R151, R100.reuse, R235, R151 ;  /* 0x000000eb64977223 */ /* 0x040fe20000010097 */
[----:B------:R-:W-:-:S02]  /*8c80*/  FFMA.FTZ R150, R100, R237, R150 ;  /* 0x000000ed64967223 */ /* 0x000fc40000010096 */
[-C--:B------:R-:W-:Y:S01]  /*8c90*/  FFMA.FTZ R130, R171, R70.reuse, -R130 ;  /* 0x00000046ab827223 */ /* 0x080fe20000010882 */
[----:B------:R-:W-:Y:S01]  /*8ca0*/  FMUL.FTZ R70, R170, R70 ;  /* 0x00000046aa467220 */ /* 0x000fe20000410000 */
[C---:B------:R-:W-:Y:S01]  /*8cb0*/  FMUL.FTZ R71, R209.reuse, R151 ;  /* 0x00000097d1477220 */ /* 0x040fe20000410000 */
[-C--:B------:R-:W-:Y:S02]  /*8cc0*/  FMUL.FTZ R152, R209, R150.reuse ;  /* 0x00000096d1987220 */ /* 0x080fe40000410000 */
[----:B------:R-:W-:Y:S01]  /*8cd0*/  FFMA.FTZ R70, R171, R131, R70 ;  /* 0x00000083ab467223 */ /* 0x000fe20000010046 */
[C---:B------:R-:W-:Y:S01]  /*8ce0*/  FFMA.FTZ R131, R210.reuse, R150, -R71 ;  /* 0x00000096d2837223 */ /* 0x040fe20000010847 */
[----:B------:R-:W-:Y:S01]  /*8cf0*/  FFMA.FTZ R150, R210, R151, R152 ;  /* 0x00000097d2967223 */ /* 0x000fe20000010098 */
[-C--:B------:R-:W-:Y:S01]  /*8d00*/  FMUL.FTZ R232, R207, R82.reuse ;  /* 0x00000052cfe87220 */ /* 0x080fe20000410000 */
[----:B------:R-:W-:Y:S01]  /*8d10*/  FMUL.FTZ R69, R79, UR51 ;  /* 0x000000334f457c20 */ /* 0x000fe20008410000 */
[----:B------:R-:W-:-:S02]  /*8d20*/  FMUL.FTZ R234, R167, R82 ;  /* 0x00000052a7ea7220 */ /* 0x000fc40000410000 */
[----:B------:R-:W-:Y:S01]  /*8d30*/  FFMA.FTZ R151, R99, R232, R150 ;  /* 0x000000e863977223 */ /* 0x000fe20000010096 */
[----:B------:R-:W-:Y:S01]  /*8d40*/  FMUL.RZ R154, R69, 0.15915493667125701904 ;  /* 0x3e22f983459a7820 */ /* 0x000fe2000040c000 */
[----:B------:R-:W-:Y:S01]  /*8d50*/  FMUL.FTZ R69, R209, R70 ;  /* 0x00000046d1457220 */ /* 0x000fe20000410000 */
[----:B------:R-:W-:Y:S01]  /*8d60*/  FFMA.FTZ R131, R99, R234, R131 ;  /* 0x000000ea63837223 */ /* 0x000fe20000010083 */
[----:B------:R-:W-:Y:S01]  /*8d70*/  FMUL.FTZ R159, R206, R151 ;  /* 0x00000097ce9f7220 */ /* 0x000fe20000410000 */
[-C--:B------:R-:W-:Y:S01]  /*8d80*/  FMUL.FTZ R71, R209, R130.reuse ;  /* 0x00000082d1477220 */ /* 0x080fe20000410000 */
[----:B------:R-:W-:Y:S01]  /*8d90*/  FFMA.FTZ R69, R210, R130, -R69 ;  /* 0x00000082d2457223 */ /* 0x000fe20000010845 */
[-C--:B------:R-:W-:Y:S01]  /*8da0*/  FMUL.FTZ R150, R206, R131.reuse ;  /* 0x00000083ce967220 */ /* 0x080fe20000410000 */
[----:B------:R-:W-:Y:S01]  /*8db0*/  FFMA.FTZ R130, R208, R131, -R159 ;  /* 0x00000083d0827223 */ /* 0x000fe2000001089f */
[----:B------:R-:W-:Y:S01]  /*8dc0*/  FMUL.FTZ R233, R168, R83 ;  /* 0x00000053a8e97220 */ /* 0x000fe20000410000 */
[----:B------:R-:W0:Y:S01]  /*8dd0*/  LDS R159, [R68+0x70] ;  /* 0x00007000449f7984 */ /* 0x000e220000000800 */
[----:B------:R-:W-:Y:S01]  /*8de0*/  UIMAD UR58, UR10, UR45, UR58 ;  /* 0x0000002d0a3a72a4 */ /* 0x000fe2000f8e023a */
[----:B------:R-:W-:Y:S01]  /*8df0*/  FFMA.FTZ R71, R210, R70, R71 ;  /* 0x00000046d2477223 */ /* 0x000fe20000010047 */
[----:B------:R-:W-:Y:S01]  /*8e00*/  FFMA.FTZ R151, R208, R151, R150 ;  /* 0x00000097d0977223 */ /* 0x000fe20000010096 */
[----:B------:R-:W-:Y:S01]  /*8e10*/  FMUL.FTZ R231, R166, R83 ;  /* 0x00000053a6e77220 */ /* 0x000fe20000410000 */
[----:B------:R-:W-:Y:S01]  /*8e20*/  ULDC.64 UR44, c[0x0][0x270] ;  /* 0x00009c00002c7ab9 */ /* 0x000fe20000000a00 */
[----:B------:R-:W-:Y:S01]  /*8e30*/  FFMA.FTZ R130, R98, R233, R130 ;  /* 0x000000e962827223 */ /* 0x000fe20000010082 */
[----:B------:R-:W-:Y:S01]  /*8e40*/  UIMAD UR55, UR55, UR44, URZ ;  /* 0x0000002c373772a4 */ /* 0x000fe2000f8e023f */
[----:B------:R-:W-:Y:S01]  /*8e50*/  FMUL.FTZ R131, R206, R71 ;  /* 0x00000047ce837220 */ /* 0x000fe20000410000 */
[----:B------:R-:W-:Y:S01]  /*8e60*/  UIADD3 UR23, UR23, UR58, URZ ;  /* 0x0000003a17177290 */ /* 0x000fe2000fffe03f */
[----:B------:R-:W-:Y:S01]  /*8e70*/  FFMA.FTZ R151, R98, R231, R151 ;  /* 0x000000e762977223 */ /* 0x000fe20000010097 */
[C---:B------:R-:W-:Y:S01]  /*8e80*/  FMUL.FTZ R150, R165.reuse, R130 ;  /* 0x00000082a5967220 */ /* 0x040fe20000410000 */
[----:B------:R-:W-:Y:S01]  /*8e90*/  UIMAD UR55, UR7, UR45, UR55 ;  /* 0x0000002d073772a4 */ /* 0x000fe2000f8e0237 */
[-C--:B------:R-:W-:Y:S01]  /*8ea0*/  FFMA.FTZ R131, R208, R69.reuse, -R131 ;  /* 0x00000045d0837223 */ /* 0x080fe20000010883 */
[----:B------:R-:W-:Y:S01]  /*8eb0*/  UIMAD.WIDE.U32 UR22, UR7, UR44, UR22 ;  /* 0x0000002c071672a5 */ /* 0x000fe2000f8e0016 */
[----:B------:R-:W-:Y:S01]  /*8ec0*/  FMUL.FTZ R69, R206, R69 ;  /* 0x00000045ce457220 */ /* 0x000fe20000410000 */
[----:B------:R-:W-:Y:S01]  /*8ed0*/  FMUL.FTZ R169, R165, R151 ;  /* 0x00000097a5a97220 */ /* 0x000fe20000410000 */
[----:B------:R-:W-:Y:S01]  /*8ee0*/  FMUL.FTZ R67, R67, R79 ;  /* 0x0000004f43437220 */ /* 0x000fe20000410000 */
[----:B------:R-:W-:Y:S01]  /*8ef0*/  ULDC.64 UR44, c[0x0][0x2e0] ;  /* 0x0000b800002c7ab9 */ /* 0x000fe20000000a00 */
[----:B------:R-:W-:Y:S01]  /*8f00*/  FFMA.FTZ R150, R162, R151, R150 ;  /* 0x00000097a2967223 */ /* 0x000fe20000010096 */
[----:B------:R-:W-:Y:S01]  /*8f10*/  FMUL.FTZ R228, R161, R80 ;  /* 0x00000050a1e47220 */ /* 0x000fe20000410000 */
[----:B------:R-:W-:Y:S01]  /*8f20*/  UIADD3 UR55, UR23, UR55, URZ ;  /* 0x0000003717377290 */ /* 0x000fe2000fffe03f */
[----:B------:R-:W-:Y:S01]  /*8f30*/  FFMA.FTZ R69, R208, R71, R69 ;  /* 0x00000047d0457223 */ /* 0x000fe20000010045 */
[----:B------:R-:W-:Y:S01]  /*8f40*/  ULEA UR44, UP0, UR22, UR44, 0x3 ;  /* 0x0000002c162c7291 */ /* 0x000fe2000f80183f */
[----:B------:R-:W-:Y:S01]  /*8f50*/  FFMA.FTZ R169, R162, R130, -R169 ;  /* 0x00000082a2a97223 */ /* 0x000fe200000108a9 */
[----:B------:R-:W-:Y:S01]  /*8f60*/  FMUL.FTZ R230, R163, R80 ;  /* 0x00000050a3e67220 */ /* 0x000fe20000410000 */
[----:B------:R-:W-:Y:S01]  /*8f70*/  FFMA.FTZ R150, R97, R228, R150 ;  /* 0x000000e461967223 */ /* 0x000fe20000010096 */
[----:B------:R-:W-:Y:S01]  /*8f80*/  MUFU.COS R70, R154 ;  /* 0x0000009a00467308 */ /* 0x000fe20000000000 */
[----:B------:R-:W-:Y:S01]  /*8f90*/  ULEA.HI.X UR45, UR22, UR45, UR55, 0x3, UP0 ;  /* 0x0000002d162d7291 */ /* 0x000fe200080f1c37 */
[----:B------:R-:W-:Y:S01]  /*8fa0*/  FMUL.FTZ R130, R165, R69 ;  /* 0x00000045a5827220 */ /* 0x000fe20000410000 */
[----:B------:R-:W-:Y:S01]  /*8fb0*/  FFMA.FTZ R169, R97, R230, R169 ;  /* 0x000000e661a97223 */ /* 0x000fe200000100a9 */
[----:B------:R-:W-:-:S04]  /*8fc0*/  FMUL.FTZ R160, R156, R150 ;  /* 0x000000969ca07220 */ /* 0x000fc80000410000 */
[----:B------:R-:W1:Y:S01]  /*8fd0*/  MUFU.EX2 R67, R67 ;  /* 0x0000004300437308 */ /* 0x000e620000000800 */
[----:B------:R-:W-:Y:S01]  /*8fe0*/  FMUL.FTZ R71, R165, R131 ;  /* 0x00000083a5477220 */ /* 0x000fe20000410000 */
[----:B------:R-:W-:Y:S01]  /*8ff0*/  FMUL.FTZ R151, R156, R169 ;  /* 0x000000a99c977220 */ /* 0x000fe20000410000 */
[----:B------:R-:W-:Y:S01]  /*9000*/  FFMA.FTZ R130, R162, R131, -R130 ;  /* 0x00000083a2827223 */ /* 0x000fe20000010882 */
[----:B------:R-:W-:Y:S01]  /*9010*/  MOV R64, UR44 ;  /* 0x0000002c00407c02 */ /* 0x000fe20008000f00 */
[----:B------:R-:W-:-:S03]  /*9020*/  FFMA.FTZ R172, R157, R169, -R160 ;  /* 0x000000a99dac7223 */ /* 0x000fc600000108a0 */
[----:B------:R2:W3:Y:S01]  /*9030*/  MUFU.SIN R152, R154 ;  /* 0x0000009a00987308 */ /* 0x0004e20000000400 */
[----:B------:R-:W-:Y:S01]  /*9040*/  MOV R65, UR45 ;  /* 0x0000002d00417c02 */ /* 0x000fe20008000f00 */
[----:B------:R-:W-:Y:S01]  /*9050*/  FMUL.FTZ R229, R164, R81 ;  /* 0x00000051a4e57220 */ /* 0x000fe20000410000 */
[----:B------:R-:W-:Y:S01]  /*9060*/  FFMA.FTZ R71, R162, R69, R71 ;  /* 0x00000045a2477223 */ /* 0x000fe20000010047 */
[C---:B------:R-:W-:Y:S01]  /*9070*/  FFMA.FTZ R151, R157.reuse, R150, R151 ;  /* 0x000000969d977223 */ /* 0x040fe20000010097 */
[----:B------:R-:W-:Y:S01]  /*9080*/  FMUL.FTZ R227, R214, R81 ;  /* 0x00000051d6e37220 */ /* 0x000fe20000410000 */
[----:B------:R-:W-:Y:S01]  /*9090*/  FMUL.FTZ R160, R156, R130 ;  /* 0x000000829ca07220 */ /* 0x000fe20000410000 */
[----:B------:R-:W-:Y:S01]  /*90a0*/  FFMA.FTZ R172, R96, R229, R172 ;  /* 0x000000e560ac7223 */ /* 0x000fe200000100ac */
[----:B------:R-:W5:Y:S01]  /*90b0*/  LDG.E.64 R64, desc[UR24][R64.64] ;  /* 0x0000001840407981 */ /* 0x000f62000c1e1b00 */
[-C--:B------:R-:W-:Y:S01]  /*90c0*/  FMUL.FTZ R150, R156, R71.reuse ;  /* 0x000000479c967220 */ /* 0x080fe20000410000 */
[----:B------:R-:W-:-:S02]  /*90d0*/  FFMA.FTZ R160, R157, R71, R160 ;  /* 0x000000479da07223 */ /* 0x000fc400000100a0 */
[----:B--2---:R2:W4:Y:S01]  /*90e0*/  LDS R154, [R68+0x7c] ;  /* 0x00007c00449a7984 */ /* 0x0045220000000800 */
[----:B------:R-:W-:-:S03]  /*90f0*/  FMUL.FTZ R71, R155, R172 ;  /* 0x000000ac9b477220 */ /* 0x000fc60000410000 */
[----:B------:R4:W-:Y:S01]  /*9100*/  STS.64 [R66+0x2550], R128 ;  /* 0x0025508042007388 */ /* 0x0009e20000000a00 */
[----:B--2---:R-:W-:Y:S01]  /*9110*/  FFMA.FTZ R68, R96, R227, R151 ;  /* 0x000000e360447223 */ /* 0x004fe20000010097 */
[----:B-1----:R-:W-:Y:S01]  /*9120*/  FMUL.FTZ R151, R67, R70 ;  /* 0x0000004643977220 */ /* 0x002fe20000410000 */
[----:B------:R-:W-:Y:S01]  /*9130*/  FMUL.FTZ R224, R219, R78 ;  /* 0x0000004edbe07220 */ /* 0x000fe20000410000 */
[----:B------:R-:W-:Y:S01]  /*9140*/  ISETP.NE.AND P3, PT, R127, 0x1f, PT ;  /* 0x0000001f7f00780c */ /* 0x000fe20003f65270 */
[-C--:B------:R-:W-:Y:S01]  /*9150*/  FMUL.FTZ R70, R155, R68.reuse ;  /* 0x000000449b467220 */ /* 0x080fe20000410000 */
[----:B------:R-:W-:Y:S01]  /*9160*/  FFMA.FTZ R68, R153, R68, R71 ;  /* 0x0000004499447223 */ /* 0x000fe20000010047 */
[----:B---3--:R-:W-:Y:S01]  /*9170*/  FMUL.FTZ R152, R67, R152 ;  /* 0x0000009843987220 */ /* 0x008fe20000410000 */
[----:B0-----:R-:W-:Y:S01]  /*9180*/  FMUL.FTZ R226, R159, R78 ;  /* 0x0000004e9fe27220 */ /* 0x001fe20000410000 */
[----:B------:R-:W-:Y:S01]  /*9190*/  FFMA.FTZ R67, R153, R172, -R70 ;  /* 0x000000ac99437223 */ /* 0x000fe20000010846 */
[----:B------:R-:W-:Y:S01]  /*91a0*/  FFMA.FTZ R68, R95, R224, R68 ;  /* 0x000000e05f447223 */ /* 0x000fe20000010044 */
[----:B------:R-:W-:-:S02]  /*91b0*/  FFMA.FTZ R150, R157, R130, -R150 ;  /* 0x000000829d967223 */ /* 0x000fc40000010896 */
[----:B------:R-:W-:Y:S01]  /*91c0*/  FFMA.FTZ R67, R95, R226, R67 ;  /* 0x000000e25f437223 */ /* 0x000fe20000010043 */
[----:B------:R-:W-:-:S03]  /*91d0*/  FMUL.FTZ R130, R152, R68 ;  /* 0x0000004498827220 */ /* 0x000fc60000410000 */
[-C--:B------:R-:W-:Y:S01]  /*91e0*/  FMUL.FTZ R71, R152, R67.reuse ;  /* 0x0000004398477220 */ /* 0x080fe20000410000 */
[----:B------:R-:W-:Y:S01]  /*91f0*/  FFMA.FTZ R67, R151, R67, -R130 ;  /* 0x0000004397437223 */ /* 0x000fe20000010882 */
[----:B------:R-:W-:Y:S01]  /*9200*/  @P3 LEA R130, R127, UR17, 0x3 ;  /* 0x000000117f823c11 */ /* 0x000fe2000f8e18ff */
[----:B------:R-:W-:Y:S01]  /*9210*/  BAR.SYNC.DEFER_BLOCKING 0x0 ;  /* 0x0000000000007b1d */ /* 0x000fe20000010000 */
[----:B------:R-:W-:-:S05]  /*9220*/  FMUL.FTZ R69, R155, R150 ;  /* 0x000000969b457220 */ /* 0x000fca0000410000 */
[----:B------:R-:W0:Y:S01]  /*9230*/  @P3 LDS.64 R130, [R130+0x3558] ;  /* 0x0035580082823984 */ /* 0x000e220000000a00 */
[-C--:B------:R-:W-:Y:S01]  /*9240*/  FFMA.FTZ R69, R153, R160.reuse, R69 ;  /* 0x000000a099457223 */ /* 0x080fe20000010045 */
[----:B------:R-:W-:-:S04]  /*9250*/  FMUL.FTZ R160, R155, R160 ;  /* 0x000000a09ba07220 */ /* 0x000fc80000410000 */
[----:B------:R-:W-:Y:S01]  /*9260*/  FFMA.FTZ R160, R153, R150, -R160 ;  /* 0x0000009699a07223 */ /* 0x000fe200000108a0 */
[----:B------:R-:W-:Y:S01]  /*9270*/  FMUL.FTZ R246, R152, R69 ;  /* 0x0000004598f67220 */ /* 0x000fe20000410000 */
[C---:B------:R-:W-:Y:S01]  /*9280*/  FFMA.FTZ R68, R151.reuse, R68, R71 ;  /* 0x0000004497447223 */ /* 0x040fe20000010047 */
[-C--:B------:R-:W-:Y:S01]  /*9290*/  FMUL.FTZ R245, R158, R79.reuse ;  /* 0x0000004f9ef57220 */ /* 0x080fe20000410000 */
[-C--:B------:R-:W-:Y:S01]  /*92a0*/  FMUL.FTZ R70, R152, R160.reuse ;  /* 0x000000a098467220 */ /* 0x080fe20000410000 */
[----:B----4-:R-:W-:Y:S01]  /*92b0*/  FMUL.FTZ R243, R154, R79 ;  /* 0x0000004f9af37220 */ /* 0x010fe20000410000 */
[----:B------:R-:W-:Y:S01]  /*92c0*/  BSSY B0, `(.L_x_13505) ;  /* 0x0000012000007945 */ /* 0x000fe20003800000 */
[C---:B------:R-:W-:Y:S01]  /*92d0*/  FFMA.FTZ R246, R151.reuse, R160, -R246 ;  /* 0x000000a097f67223 */ /* 0x040fe200000108f6 */
[----:B------:R-:W-:Y:S01]  /*92e0*/  FFMA.FTZ R69, R151, R69, R70 ;  /* 0x0000004597457223 */ /* 0x000fe20000010046 */
[C---:B------:R-:W-:Y:S01]  /*92f0*/  FFMA.FTZ R71, R94.reuse, R245, R67 ;  /* 0x000000f55e477223 */ /* 0x040fe20000010043 */
        /* <DEDUP_REMOVED lines=14> */
.L_x_13506:
[----:B------:R-:W-:Y:S05]  /*93e0*/  BSYNC B0 ;  /* 0x0000000000007941 */ /* 0x000fea0003800000 */
.L_x_13505:
[----:B------:R-:W3:Y:S01]  /*93f0*/  SHFL.UP PT, R67, R246, 0x1, RZ ;  /* 0x04200000f6437989 */ /* 0x000ee200000e00ff */
[----:B------:R-:W4:Y:S01]  /*9400*/  @!P4 LDC R189, c[0x0][0x21c] ;  /* 0x00008700ffbdcb82 */ /* 0x000f220000000800 */
[----:B------:R-:W-:Y:S01]  /*9410*/  ISETP.GE.AND P5, PT, R133, 0x1, PT ;  /* 0x000000018500780c */ /* 0x000fe20003fa6270 */
[CC--:B-----5:R-:W-:Y:S01]  /*9420*/  FMUL.FTZ R223, R22.reuse, R65.reuse ;  /* 0x0000004116df7220 */ /* 0x0e0fe20000410000 */
[----:B-1----:R-:W1:Y:S01]  /*9430*/  SHFL.UP PT, R66, R69, 0x1, RZ ;  /* 0x0420000045427989 */ /* 0x002e6200000e00ff */
[----:B------:R-:W-:Y:S01]  /*9440*/  MOV R191, UR16 ;  /* 0x0000001000bf7c02 */ /* 0x000fe20008000f00 */
[-C--:B------:R-:W-:Y:S01]  /*9450*/  FMUL.FTZ R225, R22, R64.reuse ;  /* 0x0000004016e17220 */ /* 0x080fe20000410000 */
[C---:B------:R-:W-:Y:S01]  /*9460*/  FMUL.FTZ R221, R23.reuse, R64 ;  /* 0x0000004017dd7220 */ /* 0x040fe20000410000 */
[----:B------:R-:W0:Y:S01]  /*9470*/  SHFL.UP PT, R150, R70, 0x1, RZ ;  /* 0x0420000046967989 */ /* 0x000e2200000e00ff */
[----:B------:R-:W-:-:S03]  /*9480*/  FMUL.FTZ R222, R23, R65 ;  /* 0x0000004117de7220 */ /* 0x000fc60000410000 */
[----:B------:R-:W2:Y:S01]  /*9490*/  SHFL.UP PT, R68, R71, 0x1, RZ ;  /* 0x0420000047447989 */ /* 0x000ea200000e00ff */
[----:B---3--:R-:W-:-:S04]  /*94a0*/  FMUL.FTZ R169, R69, R67 ;  /* 0x0000004345a97220 */ /* 0x008fc80000410000 */
[-C--:B-1----:R-:W-:Y:S01]  /*94b0*/  FFMA.FTZ R172, R246, R66.reuse, R169 ;  /* 0x00000042f6ac7223 */ /* 0x082fe200000100a9 */
[----:B------:R-:W-:Y:S01]  /*94c0*/  FMUL.FTZ R160, R69, R66 ;  /* 0x0000004245a07220 */ /* 0x000fe20000410000 */
[----:B------:R-:W-:Y:S01]  /*94d0*/  @!P4 IADD3 R66, R191, -0x2, RZ ;  /* 0xfffffffebf42c810 */ /* 0x000fe20007ffe0ff */
[----:B------:R-:W-:Y:S01]  /*94e0*/  FMUL.FTZ R191, R151, R223 ;  /* 0x000000df97bf7220 */ /* 0x000fe20000410000 */
[C---:B0-----:R-:W-:Y:S01]  /*94f0*/  FMUL.FTZ R173, R69.reuse, R150 ;  /* 0x0000009645ad7220 */ /* 0x041fe20000410000 */
[C---:B------:R-:W-:Y:S02]  /*9500*/  FSEL R172, R69.reuse, R172, !P5 ;  /* 0x000000ac45ac7208 */ /* 0x040fe40006800000 */
[----:B------:R-:W-:Y:S01]  /*9510*/  FFMA.FTZ R191, -R152, R225, -R191 ;  /* 0x000000e198bf7223 */ /* 0x000fe200000109bf */
[-C--:B--2---:R-:W-:Y:S01]  /*9520*/  FMUL.FTZ R187, R69, R68.reuse ;  /* 0x0000004445bb7220 */ /* 0x084fe20000410000 */
[----:B------:R-:W-:Y:S01]  /*9530*/  HFMA2.MMA R69, -RZ, RZ, 0, 9.5367431640625e-07 ;  /* 0x00000010ff457435 */ /* 0x000fe200000001ff */
[----:B------:R-:W-:-:S02]  /*9540*/  FFMA.FTZ R68, R246, R68, -R173 ;  /* 0x00000044f6447223 */ /* 0x000fc400000108ad */
[C---:B------:R-:W-:Y:S01]  /*9550*/  FFMA.FTZ R187, R246.reuse, R150, R187 ;  /* 0x00000096f6bb7223 */ /* 0x040fe200000100bb */
[----:B------:R-:W-:Y:S01]  /*9560*/  @P5 FFMA.FTZ R246, R246, R67, -R160 ;  /* 0x00000043f6f65223 */ /* 0x000fe200000108a0 */
[----:B------:R-:W-:Y:S01]  /*9570*/  @P5 FADD.FTZ R71, R71, R68 ;  /* 0x0000004447475221 */ /* 0x000fe20000010000 */
[----:B----4-:R-:W-:Y:S01]  /*9580*/  @!P4 IMAD R68, R66, R189, UR7 ;  /* 0x000000074244ce24 */ /* 0x010fe2000f8e02bd */
[----:B------:R-:W-:Y:S01]  /*9590*/  CS2R R66, SRZ ;  /* 0x0000000000427805 */ /* 0x000fe2000001ff00 */
[----:B------:R-:W-:Y:S01]  /*95a0*/  @P5 FADD.FTZ R70, R70, R187 ;  /* 0x000000bb46465221 */ /* 0x000fe20000010000 */
[----:B------:R-:W0:Y:S01]  /*95b0*/  SHFL.UP PT, R169, R246, 0x2, RZ ;  /* 0x04400000f6a97989 */ /* 0x000e2200000e00ff */
[----:B------:R-:W-:-:S04]  /*95c0*/  @!P4 IMAD.WIDE R68, R68, R69, UR26 ;  /* 0x0000001a4444ce25 */ /* 0x000fc8000f8e0245 */
[----:B------:R-:W-:Y:S01]  /*95d0*/  FMUL.FTZ R150, R152, R223 ;  /* 0x000000df98967220 */ /* 0x000fe20000410000 */
[----:B------:R-:W-:Y:S01]  /*95e0*/  FADD.FTZ R160, -R222, R191 ;  /* 0x000000bfdea07221 */ /* 0x000fe20000010100 */
[----:B------:R-:W1:Y:S02]  /*95f0*/  SHFL.UP PT, R189, R70, 0x2, RZ ;  /* 0x0440000046bd7989 */ /* 0x000e6400000e00ff */
[----:B------:R-:W-:Y:S02]  /*9600*/  FFMA.FTZ R150, R151, R225, -R150 ;  /* 0x000000e197967223 */ /* 0x000fe40000010896 */
[----:B------:R2:W3:Y:S02]  /*9610*/  @!P4 LDG.E.64 R66, desc[UR24][R68.64+0x8] ;  /* 0x000008184442c981 */ /* 0x0004e4000c1e1b00 */
[----:B------:R-:W-:Y:S02]  /*9620*/  FADD.FTZ R150, R221, R150 ;  /* 0x00000096dd967221 */ /* 0x000fe40000010000 */
[----:B------:R-:W4:Y:S04]  /*9630*/  SHFL.UP PT, R187, R71, 0x2, RZ ;  /* 0x0440000047bb7989 */ /* 0x000f2800000e00ff */
[----:B------:R-:W2:Y:S01]  /*9640*/  SHFL.UP PT, R173, R172, 0x2, RZ ;  /* 0x04400000acad7989 */ /* 0x000ea200000e00ff */
[----:B------:R-:W-:Y:S01]  /*9650*/  ISETP.GE.AND P4, PT, R133, 0x2, PT ;  /* 0x000000028500780c */ /* 0x000fe20003f86270 */
[C---:B------:R-:W-:Y:S01]  /*9660*/  FMUL.FTZ R191, R155.reuse, -R150 ;  /* 0x800000969bbf7220 */ /* 0x040fe20000410000 */
[----:B------:R-:W-:-:S03]  /*9670*/  FMUL.FTZ R194, R155, -R160 ;  /* 0x800000a09bc27220 */ /* 0x000fc60000410000 */
[C---:B------:R-:W-:Y:S01]  /*9680*/  FFMA.FTZ R195, R153.reuse, R160, R191 ;  /* 0x000000a099c37223 */ /* 0x040fe200000100bf */
[C---:B0-----:R-:W-:Y:S01]  /*9690*/  FMUL.FTZ R160, R172.reuse, R169 ;  /* 0x000000a9aca07220 */ /* 0x041fe20000410000 */
[----:B------:R-:W-:Y:S01]  /*96a0*/  FFMA.FTZ R193, R153, R150, -R194 ;  /* 0x0000009699c17223 */ /* 0x000fe200000108c2 */
[C---:B-1----:R-:W-:Y:S01]  /*96b0*/  FMUL.FTZ R191, R172.reuse, R189 ;  /* 0x000000bdacbf7220 */ /* 0x042fe20000410000 */
[----:B----4-:R-:W-:-:S03]  /*96c0*/  FMUL.FTZ R196, R172, R187 ;  /* 0x000000bbacc47220 */ /* 0x010fc60000410000 */
[----:B------:R-:W-:Y:S01]  /*96d0*/  FFMA.FTZ R194, R246, R187, -R191 ;  /* 0x000000bbf6c27223 */ /* 0x000fe200000108bf */
[----:B--2---:R-:W-:Y:S01]  /*96e0*/  FMUL.FTZ R150, R172, R173 ;  /* 0x000000adac967220 */ /* 0x004fe20000410000 */
[C---:B------:R-:W-:Y:S01]  /*96f0*/  FFMA.FTZ R189, R246.reuse, R189, R196 ;  /* 0x000000bdf6bd7223 */ /* 0x040fe200000100c4 */
[C---:B------:R-:W-:Y:S01]  /*9700*/  FFMA.FTZ R173, R246.reuse, R173, R160 ;  /* 0x000000adf6ad7223 */ /* 0x040fe200000100a0 */
[----:B------:R-:W-:Y:S01]  /*9710*/  @P4 FADD.FTZ R71, R71, R194 ;  /* 0x000000c247474221 */ /* 0x000fe20000010000 */
[----:B------:R-:W-:Y:S01]  /*9720*/  @P4 FFMA.FTZ R246, R246, R169, -R150 ;  /* 0x000000a9f6f64223 */ /* 0x000fe20000010896 */
[----:B------:R-:W-:Y:S02]  /*9730*/  @P4 FADD.FTZ R70, R70, R189 ;  /* 0x000000bd46464221 */ /* 0x000fe40000010000 */
[----:B------:R-:W-:Y:S01]  /*9740*/  FSEL R173, R172, R173, !P4 ;  /* 0x000000adacad7208 */ /* 0x000fe20006000000 */
[C---:B------:R-:W-:Y:S01]  /*9750*/  FMUL.FTZ R220, R24.reuse, R65 ;  /* 0x0000004118dc7220 */ /* 0x040fe20000410000 */
[----:B------:R-:W-:Y:S01]  /*9760*/  FMUL.FTZ R218, R24, R64 ;  /* 0x0000004018da7220 */ /* 0x000fe20000410000 */
[----:B------:R-:W0:Y:S02]  /*9770*/  SHFL.UP PT, R150, R71, 0x4, RZ ;  /* 0x0480000047967989 */ /* 0x000e2400000e00ff */
[----:B------:R-:W-:-:S02]  /*9780*/  FADD.FTZ R195, -R220, R195 ;  /* 0x000000c3dcc37221 */ /* 0x000fc40000010100 */
[----:B------:R-:W1:Y:S01]  /*9790*/  SHFL.UP PT, R68, R246, 0x4, RZ ;  /* 0x04800000f6447989 */ /* 0x000e6200000e00ff */
[----:B------:R-:W-:-:S03]  /*97a0*/  FADD.FTZ R193, R218, R193 ;  /* 0x000000c1dac17221 */ /* 0x000fc60000010000 */
[----:B------:R-:W2:Y:S04]  /*97b0*/  SHFL.UP PT, R169, R70, 0x4, RZ ;  /* 0x0480000046a97989 */ /* 0x000ea800000e00ff */
[----:B------:R-:W4:Y:S01]  /*97c0*/  SHFL.UP PT, R69, R173, 0x4, RZ ;  /* 0x04800000ad457989 */ /* 0x000f2200000e00ff */
[C---:B------:R-:W-:Y:S01]  /*97d0*/  FMUL.FTZ R160, R156.reuse, -R195 ;  /* 0x800000c39ca07220 */ /* 0x040fe20000410000 */
[----:B------:R-:W-:-:S03]  /*97e0*/  FMUL.FTZ R194, R156, -R193 ;  /* 0x800000c19cc27220 */ /* 0x000fc60000410000 */
[C---:B------:R-:W-:Y:S01]  /*97f0*/  FFMA.FTZ R172, R157.reuse, R193, -R160 ;  /* 0x000000c19dac7223 */ /* 0x040fe200000108a0 */
[----:B------:R-:W-:Y:S01]  /*9800*/  FFMA.FTZ R195, R157, R195, R194 ;  /* 0x000000c39dc37223 */ /* 0x000fe200000100c2 */
[C---:B------:R-:W-:Y:S01]  /*9810*/  FMUL.FTZ R160, R25.reuse, R65 ;  /* 0x0000004119a07220 */ /* 0x040fe20000410000 */
[----:B------:R-:W-:Y:S01]  /*9820*/  FMUL.FTZ R217, R25, R64 ;  /* 0x0000004019d97220 */ /* 0x000fe20000410000 */
[----:B------:R-:W-:Y:S02]  /*9830*/  ISETP.GE.AND P4, PT, R133, 0x4, PT ;  /* 0x000000048500780c */ /* 0x000fe40003f86270 */
[----:B------:R-:W-:Y:S01]  /*9840*/  FADD.FTZ R195, -R160, R195 ;  /* 0x000000c3a0c37221 */ /* 0x000fe20000010100 */
[----:B------:R-:W-:-:S03]  /*9850*/  FADD.FTZ R172, R217, R172 ;  /* 0x000000acd9ac7221 */ /* 0x000fc60000010000 */
[C---:B------:R-:W-:Y:S01]  /*9860*/  FMUL.FTZ R187, R165.reuse, -R195 ;  /* 0x800000c3a5bb7220 */ /* 0x040fe20000410000 */
[----:B------:R-:W-:Y:S01]  /*9870*/  FMUL.FTZ R194, R165, -R172 ;  /* 0x800000aca5c27220 */ /* 0x000fe20000410000 */
[C---:B0-----:R-:W-:Y:S02]  /*9880*/  FMUL.FTZ R191, R173.reuse, R150 ;  /* 0x00000096adbf7220 */ /* 0x041fe40000410000 */
[----:B------:R-:W-:Y:S01]  /*9890*/  FFMA.FTZ R193, R162, R172, -R187 ;  /* 0x000000aca2c17223 */ /* 0x000fe200000108bb */
[C---:B-1----:R-:W-:Y:S01]  /*98a0*/  FMUL.FTZ R172, R173.reuse, R68 ;  /* 0x00000044adac7220 */ /* 0x042fe20000410000 */
[C---:B--2---:R-:W-:Y:S01]  /*98b0*/  FMUL.FTZ R189, R173.reuse, R169 ;  /* 0x000000a9adbd7220 */ /* 0x044fe20000410000 */
[----:B----4-:R-:W-:Y:S01]  /*98c0*/  FMUL.FTZ R187, R173, R69 ;  /* 0x00000045adbb7220 */ /* 0x010fe20000410000 */
[C---:B------:R-:W-:Y:S01]  /*98d0*/  FFMA.FTZ R191, R246.reuse, R169, R191 ;  /* 0x000000a9f6bf7223 */ /* 0x040fe200000100bf */
[C---:B------:R-:W-:Y:S01]  /*98e0*/  FFMA.FTZ R172, R246.reuse, R69, R172 ;  /* 0x00000045f6ac7223 */ /* 0x040fe200000100ac */
[C---:B------:R-:W-:Y:S01]  /*98f0*/  FFMA.FTZ R150, R246.reuse, R150, -R189 ;  /* 0x00000096f6967223 */ /* 0x040fe200000108bd */
[----:B------:R-:W-:Y:S01]  /*9900*/  @P4 FFMA.FTZ R246, R246, R68, -R187 ;  /* 0x00000044f6f64223 */ /* 0x000fe200000108bb */
[----:B------:R-:W-:Y:S01]  /*9910*/  @P4 FADD.FTZ R70, R70, R191 ;  /* 0x000000bf46464221 */ /* 0x000fe20000010000 */
[----:B------:R-:W-:Y:S01]  /*9920*/  FMUL.FTZ R216, R26, R64 ;  /* 0x000000401ad87220 */ /* 0x000fe20000410000 */
[----:B------:R-:W-:Y:S01]  /*9930*/  @P4 FADD.FTZ R71, R71, R150 ;  /* 0x0000009647474221 */ /* 0x000fe20000010000 */
[----:B------:R-:W-:Y:S01]  /*9940*/  FSEL R69, R173, R172, !P4 ;  /* 0x000000acad457208 */ /* 0x000fe20006000000 */
[----:B------:R-:W0:Y:S01]  /*9950*/  SHFL.UP PT, R68, R246, 0x8, RZ ;  /* 0x05000000f6447989 */ /* 0x000e2200000e00ff */
[----:B------:R-:W-:Y:S01]  /*9960*/  FFMA.FTZ R194, R162, R195, R194 ;  /* 0x000000c3a2c27223 */ /* 0x000fe200000100c2 */
[----:B------:R-:W-:Y:S01]  /*9970*/  FMUL.FTZ R215, R26, R65 ;  /* 0x000000411ad77220 */ /* 0x000fe20000410000 */
[----:B------:R-:W-:Y:S01]  /*9980*/  FADD.FTZ R193, R216, R193 ;  /* 0x000000c1d8c17221 */ /* 0x000fe20000010000 */
[----:B------:R-:W1:Y:S02]  /*9990*/  SHFL.UP PT, R150, R71, 0x8, RZ ;  /* 0x0500000047967989 */ /* 0x000e6400000e00ff */
[----:B------:R-:W-:-:S02]  /*99a0*/  FADD.FTZ R187, -R215, R194 ;  /* 0x000000c2d7bb7221 */ /* 0x000fc40000010100 */
[----:B------:R-:W2:Y:S01]  /*99b0*/  SHFL.UP PT, R169, R70, 0x8, RZ ;  /* 0x0500000046a97989 */ /* 0x000ea200000e00ff */
[----:B------:R-:W-:-:S03]  /*99c0*/  FMUL.FTZ R194, R152, -R130 ;  /* 0x8000008298c27220 */ /* 0x000fc60000410000 */
[----:B------:R-:W4:Y:S01]  /*99d0*/  SHFL.UP PT, R173, R69, 0x8, RZ ;  /* 0x0500000045ad7989 */ /* 0x000f2200000e00ff */
[----:B------:R-:W-:Y:S01]  /*99e0*/  FMUL.FTZ R172, R152, R131 ;  /* 0x0000008398ac7220 */ /* 0x000fe20000410000 */
[C---:B------:R-:W-:Y:S01]  /*99f0*/  FMUL.FTZ R196, R206.reuse, -R193 ;  /* 0x800000c1cec47220 */ /* 0x040fe20000410000 */
[----:B------:R-:W-:Y:S01]  /*9a00*/  FMUL.FTZ R189, R206, -R187 ;  /* 0x800000bbcebd7220 */ /* 0x000fe20000410000 */
[C---:B------:R-:W-:Y:S01]  /*9a10*/  FFMA.FTZ R194, R151.reuse, -R131, R194 ;  /* 0x8000008397c27223 */ /* 0x040fe200000100c2 */
[----:B------:R-:W-:Y:S01]  /*9a20*/  FFMA.FTZ R172, R151, R130, -R172 ;  /* 0x0000008297ac7223 */ /* 0x000fe200000108ac */
[C---:B------:R-:W-:Y:S01]  /*9a30*/  FFMA.FTZ R198, R208.reuse, R187, R196 ;  /* 0x000000bbd0c67223 */ /* 0x040fe200000100c4 */
[C---:B------:R-:W-:Y:S01]  /*9a40*/  FMUL.FTZ R213, R27.reuse, R65 ;  /* 0x000000411bd57220 */ /* 0x040fe20000410000 */
[----:B------:R-:W-:Y:S01]  /*9a50*/  FFMA.FTZ R189, R208, R193, -R189 ;  /* 0x000000c1d0bd7223 */ /* 0x000fe200000108bd */
[----:B------:R-:W-:Y:S01]  /*9a60*/  FMUL.FTZ R212, R27, R64 ;  /* 0x000000401bd47220 */ /* 0x000fe20000410000 */
[C---:B------:R-:W-:Y:S01]  /*9a70*/  FMUL.FTZ R187, R155.reuse, -R194 ;  /* 0x800000c29bbb7220 */ /* 0x040fe20000410000 */
[-C--:B------:R-:W-:Y:S01]  /*9a80*/  FMUL.FTZ R196, R155, -R172.reuse ;  /* 0x800000ac9bc47220 */ /* 0x080fe20000410000 */
[----:B------:R-:W-:Y:S01]  /*9a90*/  FADD.FTZ R198, -R213, R198 ;  /* 0x000000c6d5c67221 */ /* 0x000fe20000010100 */
[----:B------:R-:W-:Y:S01]  /*9aa0*/  FADD.FTZ R193, R212, R189 ;  /* 0x000000bdd4c17221 */ /* 0x000fe20000010000 */
[C---:B------:R-:W-:Y:S01]  /*9ab0*/  FFMA.FTZ R189, R153.reuse, R172, -R187 ;  /* 0x000000ac99bd7223 */ /* 0x040fe200000108bb */
[----:B------:R-:W-:Y:S01]  /*9ac0*/  FFMA.FTZ R191, R153, R194, R196 ;  /* 0x000000c299bf7223 */ /* 0x000fe200000100c4 */
[----:B------:R-:W-:Y:S01]  /*9ad0*/  FMUL.FTZ R187, R209, -R198 ;  /* 0x800000c6d1bb7220 */ /* 0x000fe20000410000 */
[----:B------:R-:W-:Y:S01]  /*9ae0*/  ISETP.GE.AND P4, PT, R133, 0x8, PT ;  /* 0x000000088500780c */ /* 0x000fe20003f86270 */
[----:B------:R-:W-:Y:S01]  /*9af0*/  FMUL.FTZ R195, R209, -R193 ;  /* 0x800000c1d1c37220 */ /* 0x000fe20000410000 */
[----:B------:R-:W-:Y:S01]  /*9b00*/  FMUL.FTZ R194, R156, -R191 ;  /* 0x800000bf9cc27220 */ /* 0x000fe20000410000 */
[C---:B------:R-:W-:Y:S01]  /*9b10*/  FFMA.FTZ R172, R210.reuse, R193, -R187 ;  /* 0x000000c1d2ac7223 */ /* 0x040fe200000108bb */
[----:B0-----:R-:W-:Y:S01]  /*9b20*/  FMUL.FTZ R187, R69, R68 ;  /* 0x0000004445bb7220 */ /* 0x001fe20000410000 */
[----:B------:R-:W-:Y:S01]  /*9b30*/  FFMA.FTZ R200, R210, R198, R195 ;  /* 0x000000c6d2c87223 */ /* 0x000fe200000100c3 */
[-C--:B------:R-:W-:Y:S01]  /*9b40*/  FFMA.FTZ R193, R157, R189.reuse, -R194 ;  /* 0x000000bd9dc17223 */ /* 0x080fe200000108c2 */
[----:B------:R-:W-:Y:S01]  /*9b50*/  FMUL.FTZ R198, R156, -R189 ;  /* 0x800000bd9cc67220 */ /* 0x000fe20000410000 */
[CC--:B-1----:R-:W-:Y:S01]  /*9b60*/  FMUL.FTZ R194, R69.reuse, R150.reuse ;  /* 0x0000009645c27220 */ /* 0x0c2fe20000410000 */
[C---:B--2---:R-:W-:Y:S01]  /*9b70*/  FMUL.FTZ R189, R69.reuse, R169 ;  /* 0x000000a945bd7220 */ /* 0x044fe20000410000 */
[CC--:B----4-:R-:W-:Y:S01]  /*9b80*/  FFMA.FTZ R196, R246.reuse, R173.reuse, R187 ;  /* 0x000000adf6c47223 */ /* 0x0d0fe200000100bb */
[----:B------:R-:W-:Y:S01]  /*9b90*/  FMUL.FTZ R173, R69, R173 ;  /* 0x000000ad45ad7220 */ /* 0x000fe20000410000 */
[C---:B------:R-:W-:Y:S01]  /*9ba0*/  FFMA.FTZ R169, R246.reuse, R169, R194 ;  /* 0x000000a9f6a97223 */ /* 0x040fe200000100c2 */
[----:B------:R-:W-:-:S02]  /*9bb0*/  FFMA.FTZ R150, R246, R150, -R189 ;  /* 0x00000096f6967223 */ /* 0x000fc400000108bd */
[----:B------:R-:W-:Y:S01]  /*9bc0*/  @P4 FFMA.FTZ R246, R246, R68, -R173 ;  /* 0x00000044f6f64223 */ /* 0x000fe200000108ad */
[----:B------:R-:W-:Y:S01]  /*9bd0*/  @P4 FADD.FTZ R70, R70, R169 ;  /* 0x000000a946464221 */ /* 0x000fe20000010000 */
[----:B------:R-:W-:Y:S01]  /*9be0*/  @P4 FADD.FTZ R71, R71, R150 ;  /* 0x0000009647474221 */ /* 0x000fe20000010000 */
[----:B------:R-:W-:Y:S02]  /*9bf0*/  FSEL R69, R69, R196, !P4 ;  /* 0x000000c445457208 */ /* 0x000fe40006000000 */
[----:B------:R-:W0:Y:S01]  /*9c00*/  SHFL.UP PT, R68, R246, 0x10, RZ ;  /* 0x06000000f6447989 */ /* 0x000e2200000e00ff */
[----:B------:R-:W-:Y:S01]  /*9c10*/  FFMA.FTZ R198, R157, R191, R198 ;  /* 0x000000bf9dc67223 */ /* 0x000fe200000100c6 */
[----:B------:R-:W-:Y:S02]  /*9c20*/  FMUL.FTZ R169, R28, R65 ;  /* 0x000000411ca97220 */ /* 0x000fe40000410000 */
[----:B------:R-:W1:Y:S01]  /*9c30*/  SHFL.UP PT, R191, R70, 0x10, RZ ;  /* 0x0600000046bf7989 */ /* 0x000e6200000e00ff */
[----:B------:R-:W-:-:S03]  /*9c40*/  FMUL.FTZ R187, R165, -R198 ;  /* 0x800000c6a5bb7220 */ /* 0x000fc60000410000 */
[----:B------:R-:W2:Y:S01]  /*9c50*/  SHFL.UP PT, R173, R69, 0x10, RZ ;  /* 0x0600000045ad7989 */ /* 0x000ea200000e00ff */
[----:B------:R-:W-:-:S03]  /*9c60*/  FMUL.FTZ R189, R165, -R193 ;  /* 0x800000c1a5bd7220 */ /* 0x000fc60000410000 */
[----:B------:R-:W4:Y:S01]  /*9c70*/  SHFL.UP PT, R242, R71, 0x10, RZ ;  /* 0x0600000047f27989 */ /* 0x000f2200000e00ff */
[----:B------:R-:W-:Y:S01]  /*9c80*/  FMUL.FTZ R211, R28, R64 ;  /* 0x000000401cd37220 */ /* 0x000fe20000410000 */
[----:B------:R-:W-:Y:S01]  /*9c90*/  FADD.FTZ R200, -R169, R200 ;  /* 0x000000c8a9c87221 */ /* 0x000fe20000010100 */
[C---:B------:R-:W-:Y:S01]  /*9ca0*/  FFMA.FTZ R187, R162.reuse, R193, -R187 ;  /* 0x000000c1a2bb7223 */ /* 0x040fe200000108bb */
[----:B------:R-:W-:Y:S01]  /*9cb0*/  FFMA.FTZ R189, R162, R198, R189 ;  /* 0x000000c6a2bd7223 */ /* 0x000fe200000100bd */
[----:B------:R-:W-:Y:S01]  /*9cc0*/  FADD.FTZ R172, R211, R172 ;  /* 0x000000acd3ac7221 */ /* 0x000fe20000010000 */
[----:B------:R-:W-:Y:S01]  /*9cd0*/  FMUL.FTZ R194, R170, -R200 ;  /* 0x800000c8aac27220 */ /* 0x000fe20000410000 */
[C---:B------:R-:W-:Y:S01]  /*9ce0*/  FMUL.FTZ R193, R206.reuse, -R187 ;  /* 0x800000bbcec17220 */ /* 0x040fe20000410000 */
[-C--:B------:R-:W-:Y:S02]  /*9cf0*/  FMUL.FTZ R150, R206, -R189.reuse ;  /* 0x800000bdce967220 */ /* 0x080fe40000410000 */
[-C--:B------:R-:W-:Y:S01]  /*9d00*/  FFMA.FTZ R194, R171, R172.reuse, -R194 ;  /* 0x000000acabc27223 */ /* 0x080fe200000108c2 */
[----:B------:R-:W-:Y:S01]  /*9d10*/  FMUL.FTZ R172, R170, -R172 ;  /* 0x800000acaaac7220 */ /* 0x000fe20000410000 */
[C---:B------:R-:W-:Y:S01]  /*9d20*/  FFMA.FTZ R193, R208.reuse, R189, R193 ;  /* 0x000000bdd0c17223 */ /* 0x040fe200000100c1 */
[----:B------:R-:W-:Y:S01]  /*9d30*/  FFMA.FTZ R150, R208, R187, -R150 ;  /* 0x000000bbd0967223 */ /* 0x000fe20000010896 */
[----:B------:R-:W-:Y:S01]  /*9d40*/  ISETP.GE.AND P4, PT, R133, 0x10, PT ;  /* 0x000000108500780c */ /* 0x000fe20003f86270 */
[----:B------:R-:W-:Y:S01]  /*9d50*/  FFMA.FTZ R197, R171, R200, R172 ;  /* 0x000000c8abc57223 */ /* 0x000fe200000100ac */
[C---:B------:R-:W-:Y:S01]  /*9d60*/  FMUL.FTZ R189, R209.reuse, -R193 ;  /* 0x800000c1d1bd7220 */ /* 0x040fe20000410000 */
[----:B------:R-:W-:Y:S01]  /*9d70*/  FMUL.FTZ R172, R209, -R150 ;  /* 0x80000096d1ac7220 */ /* 0x000fe20000410000 */
[----:B0-----:R-:W-:-:S02]  /*9d80*/  FMUL.FTZ R187, R69, R68 ;  /* 0x0000004445bb7220 */ /* 0x001fc40000410000 */
[C---:B------:R-:W-:Y:S01]  /*9d90*/  FFMA.FTZ R195, R210.reuse, R150, -R189 ;  /* 0x00000096d2c37223 */ /* 0x040fe200000108bd */
[----:B------:R-:W-:Y:S01]  /*9da0*/  FFMA.FTZ R193, R210, R193, R172 ;  /* 0x000000c1d2c17223 */ /* 0x000fe200000100ac */
[C---:B-1----:R-:W-:Y:S01]  /*9db0*/  FMUL.FTZ R189, R69.reuse, R191 ;  /* 0x000000bf45bd7220 */ /* 0x042fe20000410000 */
[CC--:B--2---:R-:W-:Y:S01]  /*9dc0*/  FFMA.FTZ R150, R246.reuse, R173.reuse, R187 ;  /* 0x000000adf6967223 */ /* 0x0c4fe200000100bb */
[CC--:B----4-:R-:W-:Y:S01]  /*9dd0*/  FMUL.FTZ R172, R69.reuse, R242.reuse ;  /* 0x000000f245ac7220 */ /* 0x0d0fe20000410000 */
[----:B------:R-:W-:Y:S01]  /*9de0*/  FMUL.FTZ R173, R69, R173 ;  /* 0x000000ad45ad7220 */ /* 0x000fe20000410000 */
[C---:B------:R-:W-:Y:S02]  /*9df0*/  FFMA.FTZ R242, R246.reuse, R242, -R189 ;  /* 0x000000f2f6f27223 */ /* 0x040fe400000108bd */
[C---:B------:R-:W-:Y:S01]  /*9e00*/  FFMA.FTZ R191, R246.reuse, R191, R172 ;  /* 0x000000bff6bf7223 */ /* 0x040fe200000100ac */
[----:B------:R-:W-:Y:S01]  /*9e10*/  @P4 FFMA.FTZ R246, R246, R68, -R173 ;  /* 0x00000044f6f64223 */ /* 0x000fe200000108ad */
[C---:B------:R-:W-:Y:S01]  /*9e20*/  FMUL.FTZ R173, R29.reuse, R64 ;  /* 0x000000401dad7220 */ /* 0x040fe20000410000 */
[----:B------:R-:W-:Y:S01]  /*9e30*/  FMUL.FTZ R172, R29, R65 ;  /* 0x000000411dac7220 */ /* 0x000fe20000410000 */
[----:B------:R-:W-:-:S02]  /*9e40*/  FMUL.FTZ R68, R170, -R193 ;  /* 0x800000c1aa447220 */ /* 0x000fc40000410000 */
[----:B------:R-:W-:Y:S01]  /*9e50*/  FADD.FTZ R187, R173, R194 ;  /* 0x000000c2adbb7221 */ /* 0x000fe20000010000 */
[----:B------:R-:W-:Y:S01]  /*9e60*/  FADD.FTZ R197, -R172, R197 ;  /* 0x000000c5acc57221 */ /* 0x000fe20000010100 */
[-C--:B------:R-:W-:Y:S01]  /*9e70*/  FMUL.FTZ R196, R170, -R195.reuse ;  /* 0x800000c3aac47220 */ /* 0x080fe20000410000 */
[C---:B------:R-:W-:Y:S01]  /*9e80*/  FFMA.FTZ R195, R171.reuse, R195, -R68 ;  /* 0x000000c3abc37223 */ /* 0x040fe20000010844 */
[C---:B------:R-:W-:Y:S01]  /*9e90*/  FMUL.FTZ R68, R174.reuse, -R187 ;  /* 0x800000bbae447220 */ /* 0x040fe20000410000 */
[----:B------:R-:W-:Y:S01]  /*9ea0*/  FMUL.FTZ R189, R174, -R197 ;  /* 0x800000c5aebd7220 */ /* 0x000fe20000410000 */
[----:B------:R-:W-:Y:S01]  /*9eb0*/  FFMA.FTZ R193, R171, R193, R196 ;  /* 0x000000c1abc17223 */ /* 0x000fe200000100c4 */
[----:B------:R-:W-:Y:S01]  /*9ec0*/  FMUL.FTZ R204, R30, R65 ;  /* 0x000000411ecc7220 */ /* 0x000fe20000410000 */
[C---:B------:R-:W-:Y:S01]  /*9ed0*/  FFMA.FTZ R197, R176.reuse, R197, R68 ;  /* 0x000000c5b0c57223 */ /* 0x040fe20000010044 */
[----:B------:R-:W-:Y:S01]  /*9ee0*/  FFMA.FTZ R196, R176, R187, -R189 ;  /* 0x000000bbb0c47223 */ /* 0x000fe200000108bd */
[----:B------:R-:W-:-:S02]  /*9ef0*/  FMUL.FTZ R205, R30, R64 ;  /* 0x000000401ecd7220 */ /* 0x000fc40000410000 */
[----:B------:R-:W-:Y:S02]  /*9f00*/  FADD.FTZ R198, -R204, R197 ;  /* 0x000000c5ccc67221 */ /* 0x000fe40000010100 */
[----:B------:R-:W-:Y:S01]  /*9f10*/  FADD.FTZ R196, R205, R196 ;  /* 0x000000c4cdc47221 */ /* 0x000fe20000010000 */
[C---:B------:R-:W-:Y:S01]  /*9f20*/  FMUL.FTZ R194, R174.reuse, -R195 ;  /* 0x800000c3aec27220 */ /* 0x040fe20000410000 */
[C---:B------:R-:W-:Y:S02]  /*9f30*/  FMUL.FTZ R200, R175.reuse, -R198 ;  /* 0x800000c6afc87220 */ /* 0x040fe40000410000 */
[-C--:B------:R-:W-:Y:S01]  /*9f40*/  FMUL.FTZ R187, R175, -R196.reuse ;  /* 0x800000c4afbb7220 */ /* 0x080fe20000410000 */
[-C--:B------:R-:W-:Y:S01]  /*9f50*/  FMUL.FTZ R68, R174, -R193.reuse ;  /* 0x800000c1ae447220 */ /* 0x080fe20000410000 */
[C---:B------:R-:W-:Y:S01]  /*9f60*/  FFMA.FTZ R194, R176.reuse, R193, R194 ;  /* 0x000000c1b0c27223 */ /* 0x040fe200000100c2 */
[----:B------:R-:W-:Y:S01]  /*9f70*/  FFMA.FTZ R193, R177, R196, -R200 ;  /* 0x000000c4b1c17223 */ /* 0x000fe200000108c8 */
[----:B------:R-:W-:Y:S01]  /*9f80*/  FMUL.FTZ R202, R31, R64 ;  /* 0x000000401fca7220 */ /* 0x000fe20000410000 */
[----:B------:R-:W-:Y:S01]  /*9f90*/  FFMA.FTZ R198, R177, R198, R187 ;  /* 0x000000c6b1c67223 */ /* 0x000fe200000100bb */
        /* <DEDUP_REMOVED lines=13> */
[----:B------:R-:W-:Y:S01]  /*a070*/  FMUL.FTZ R201, R32, R64 ;  /* 0x0000004020c97220 */ /* 0x000fe20000410000 */
[----:B------:R-:W-:Y:S01]  /*a080*/  FMUL.FTZ R68, R178, -R189 ;  /* 0x800000bdb2447220 */ /* 0x000fe20000410000 */
[----:B------:R-:W-:-:S02]  /*a090*/  FADD.FTZ R198, -R200, R195 ;  /* 0x000000c3c8c67221 */ /* 0x000fc40000010100 */
[----:B------:R-:W-:Y:S01]  /*a0a0*/  FADD.FTZ R196, R201, R196 ;  /* 0x000000c4c9c47221 */ /* 0x000fe20000010000 */
[-C--:B------:R-:W-:Y:S01]  /*a0b0*/  FMUL.FTZ R194, R178, -R187.reuse ;  /* 0x800000bbb2c27220 */ /* 0x080fe20000410000 */
[C---:B------:R-:W-:Y:S01]  /*a0c0*/  FFMA.FTZ R68, R180.reuse, R187, -R68 ;  /* 0x000000bbb4447223 */ /* 0x040fe20000010844 */
[C---:B------:R-:W-:Y:S01]  /*a0d0*/  FMUL.FTZ R240, R179.reuse, -R198 ;  /* 0x800000c6b3f07220 */ /* 0x040fe20000410000 */
[-C--:B------:R-:W-:Y:S01]  /*a0e0*/  FMUL.FTZ R187, R179, -R196.reuse ;  /* 0x800000c4b3bb7220 */ /* 0x080fe20000410000 */
[----:B------:R-:W-:Y:S01]  /*a0f0*/  FFMA.FTZ R194, R180, R189, R194 ;  /* 0x000000bdb4c27223 */ /* 0x000fe200000100c2 */
[----:B------:R-:W-:Y:S01]  /*a100*/  FMUL.FTZ R199, R33, R65 ;  /* 0x0000004121c77220 */ /* 0x000fe20000410000 */
[C---:B------:R-:W-:Y:S01]  /*a110*/  FFMA.FTZ R193, R181.reuse, R196, -R240 ;  /* 0x000000c4b5c17223 */ /* 0x040fe200000108f0 */
[----:B------:R-:W-:Y:S01]  /*a120*/  FFMA.FTZ R196, R181, R198, R187 ;  /* 0x000000c6b5c47223 */ /* 0x000fe200000100bb */
[----:B------:R-:W-:Y:S01]  /*a130*/  FMUL.FTZ R198, R33, R64 ;  /* 0x0000004021c67220 */ /* 0x000fe20000410000 */
        /* <DEDUP_REMOVED lines=10> */
[----:B------:R-:W-:Y:S01]  /*a1e0*/  FMUL.FTZ R197, R34, R64 ;  /* 0x0000004022c57220 */ /* 0x000fe20000410000 */
[----:B------:R-:W-:Y:S01]  /*a1f0*/  FMUL.FTZ R68, R182, -R189 ;  /* 0x800000bdb6447220 */ /* 0x000fe20000410000 */
[----:B------:R-:W-:Y:S01]  /*a200*/  FMUL.FTZ R196, R34, R65 ;  /* 0x0000004122c47220 */ /* 0x000fe20000410000 */
[-C--:B------:R-:W-:Y:S01]  /*a210*/  FMUL.FTZ R194, R182, -R187.reuse ;  /* 0x800000bbb6c27220 */ /* 0x080fe20000410000 */
[----:B------:R-:W-:Y:S01]  /*a220*/  FADD.FTZ R240, R197, R240 ;  /* 0x000000f0c5f07221 */ /* 0x000fe20000010000 */
[----:B------:R-:W-:Y:S01]  /*a230*/  FFMA.FTZ R68, R184, R187, -R68 ;  /* 0x000000bbb8447223 */ /* 0x000fe20000010844 */
[----:B------:R-:W-:Y:S01]  /*a240*/  FADD.FTZ R244, -R196, R195 ;  /* 0x000000c3c4f47221 */ /* 0x000fe20000010100 */
[----:B------:R-:W-:Y:S01]  /*a250*/  FFMA.FTZ R194, R184, R189, R194 ;  /* 0x000000bdb8c27223 */ /* 0x000fe200000100c2 */
[C---:B------:R-:W-:Y:S01]  /*a260*/  FMUL.FTZ R187, R183.reuse, -R240 ;  /* 0x800000f0b7bb7220 */ /* 0x040fe20000410000 */
[C---:B------:R-:W-:Y:S01]  /*a270*/  FMUL.FTZ R189, R183.reuse, -R68 ;  /* 0x80000044b7bd7220 */ /* 0x040fe20000410000 */
[----:B------:R-:W-:-:S02]  /*a280*/  FMUL.FTZ R248, R183, -R244 ;  /* 0x800000f4b7f87220 */ /* 0x000fc40000410000 */
[----:B------:R-:W-:Y:S01]  /*a290*/  FFMA.FTZ R244, R185, R244, R187 ;  /* 0x000000f4b9f47223 */ /* 0x000fe200000100bb */
[-C--:B------:R-:W-:Y:S01]  /*a2a0*/  FMUL.FTZ R187, R183, -R194.reuse ;  /* 0x800000c2b7bb7220 */ /* 0x080fe20000410000 */
[C---:B------:R-:W-:Y:S01]  /*a2b0*/  FFMA.FTZ R189, R185.reuse, R194, R189 ;  /* 0x000000c2b9bd7223 */ /* 0x040fe200000100bd */
[----:B------:R-:W-:Y:S01]  /*a2c0*/  FFMA.FTZ R193, R185, R240, -R248 ;  /* 0x000000f0b9c17223 */ /* 0x000fe200000108f8 */
[C---:B------:R-:W-:Y:S01]  /*a2d0*/  FMUL.FTZ R194, R35.reuse, R64 ;  /* 0x0000004023c27220 */ /* 0x040fe20000410000 */
[----:B------:R-:W-:-:S03]  /*a2e0*/  FMUL.FTZ R195, R35, R65 ;  /* 0x0000004123c37220 */ /* 0x000fc60000410000 */
[----:B------:R-:W-:Y:S01]  /*a2f0*/  FADD.FTZ R193, R194, R193 ;  /* 0x000000c1c2c17221 */ /* 0x000fe20000010000 */
[----:B------:R-:W-:-:S03]  /*a300*/  FADD.FTZ R247, -R195, R244 ;  /* 0x000000f4c3f77221 */ /* 0x000fc60000010100 */
[C---:B------:R-:W-:Y:S01]  /*a310*/  FMUL.FTZ R240, R192.reuse, -R193 ;  /* 0x800000c1c0f07220 */ /* 0x040fe20000410000 */
[-C--:B------:R-:W-:Y:S01]  /*a320*/  FMUL.FTZ R249, R192, -R247.reuse ;  /* 0x800000f7c0f97220 */ /* 0x080fe20000410000 */
[----:B------:R-:W-:Y:S02]  /*a330*/  FFMA.FTZ R187, R185, R68, -R187 ;  /* 0x00000044b9bb7223 */ /* 0x000fe400000108bb */
[----:B------:R-:W-:Y:S01]  /*a340*/  FFMA.FTZ R248, R186, R247, R240 ;  /* 0x000000f7baf87223 */ /* 0x000fe200000100f0 */
[----:B------:R-:W-:Y:S01]  /*a350*/  FMUL.FTZ R240, R192, -R189 ;  /* 0x800000bdc0f07220 */ /* 0x000fe20000410000 */
[----:B------:R-:W-:Y:S01]  /*a360*/  FFMA.FTZ R68, R186, R193, -R249 ;  /* 0x000000c1ba447223 */ /* 0x000fe200000108f9 */
[-C--:B------:R-:W-:Y:S02]  /*a370*/  FMUL.FTZ R244, R192, -R187.reuse ;  /* 0x800000bbc0f47220 */ /* 0x080fe40000410000 */
[----:B------:R-:W-:Y:S01]  /*a380*/  FFMA.FTZ R193, R186, R187, -R240 ;  /* 0x000000bbbac17223 */ /* 0x000fe200000108f0 */
[----:B------:R-:W-:Y:S01]  /*a390*/  FMUL.FTZ R187, R36, R65 ;  /* 0x0000004124bb7220 */ /* 0x000fe20000410000 */
[----:B------:R-:W-:Y:S01]  /*a3a0*/  FFMA.FTZ R247, R186, R189, R244 ;  /* 0x000000bdbaf77223 */ /* 0x000fe200000100f4 */
[----:B------:R-:W-:-:S02]  /*a3b0*/  FMUL.FTZ R189, R36, R64 ;  /* 0x0000004024bd7220 */ /* 0x000fc40000410000 */
[----:B------:R-:W-:Y:S02]  /*a3c0*/  FADD.FTZ R251, -R187, R248 ;  /* 0x000000f8bbfb7221 */ /* 0x000fe40000010100 */
[----:B------:R-:W-:Y:S02]  /*a3d0*/  FADD.FTZ R249, R189, R68 ;  /* 0x00000044bdf97221 */ /* 0x000fe40000010000 */
[C---:B------:R-:W-:Y:S02]  /*a3e0*/  FMUL.FTZ R248, R188.reuse, -R251 ;  /* 0x800000fbbcf87220 */ /* 0x040fe40000410000 */
[-C--:B------:R-:W-:Y:S02]  /*a3f0*/  FMUL.FTZ R68, R188, -R249.reuse ;  /* 0x800000f9bc447220 */ /* 0x080fe40000410000 */
[----:B------:R-:W-:Y:S01]  /*a400*/  FFMA.FTZ R248, R190, R249, -R248 ;  /* 0x000000f9bef87223 */ /* 0x000fe200000108f8 */
[----:B------:R-:W-:Y:S01]  /*a410*/  FMUL.FTZ R249, R188, -R247 ;  /* 0x800000f7bcf97220 */ /* 0x000fe20000410000 */
[----:B------:R-:W-:Y:S01]  /*a420*/  FSEL R69, R69, R150, !P4 ;  /* 0x0000009645457208 */ /* 0x000fe20006000000 */
[----:B------:R-:W-:Y:S01]  /*a430*/  @P4 FADD.FTZ R70, R70, R191 ;  /* 0x000000bf46464221 */ /* 0x000fe20000010000 */
[----:B------:R-:W-:Y:S01]  /*a440*/  @P4 FADD.FTZ R71, R71, R242 ;  /* 0x000000f247474221 */ /* 0x000fe20000010000 */
[----:B------:R-:W-:Y:S01]  /*a450*/  ISETP.NE.AND P4, PT, R132, 0x1f, PT ;  /* 0x0000001f8400780c */ /* 0x000fe20003f85270 */
[-C--:B------:R-:W-:Y:S01]  /*a460*/  FMUL.FTZ R240, R188, -R193.reuse ;  /* 0x800000c1bcf07220 */ /* 0x080fe20000410000 */
[C---:B------:R-:W-:Y:S01]  /*a470*/  FFMA.FTZ R150, R190.reuse, R193, -R249 ;  /* 0x000000c1be967223 */ /* 0x040fe200000108f9 */
[----:B------:R-:W-:Y:S01]  /*a480*/  FFMA.FTZ R68, R190, R251, R68 ;  /* 0x000000fbbe447223 */ /* 0x000fe20000010044 */
[C---:B------:R-:W-:Y:S01]  /*a490*/  FMUL.FTZ R191, R0.reuse, R64 ;  /* 0x0000004000bf7220 */ /* 0x040fe20000410000 */
[----:B------:R-:W-:Y:S01]  /*a4a0*/  FMUL.FTZ R193, R0, R65 ;  /* 0x0000004100c17220 */ /* 0x000fe20000410000 */
[----:B------:R-:W-:-:S02]  /*a4b0*/  FFMA.FTZ R240, R190, R247, R240 ;  /* 0x000000f7bef07223 */ /* 0x000fc400000100f0 */
[----:B------:R-:W-:Y:S01]  /*a4c0*/  FADD.FTZ R248, R191, R248 ;  /* 0x000000f8bff87221 */ /* 0x000fe20000010000 */
[----:B------:R-:W-:Y:S01]  /*a4d0*/  FADD.FTZ R247, -R193, R68 ;  /* 0x00000044c1f77221 */ /* 0x000fe20000010100 */
[----:B---3--:R0:W1:Y:S01]  /*a4e0*/  SHFL.IDX PT, R242, R67, RZ, 0x1f ;  /* 0x00001fff43f27589 */ /* 0x00806200000e0000 */
[----:B------:R-:W-:Y:S01]  /*a4f0*/  ULEA UR22, UR7, UR17, 0x4 ;  /* 0x0000001107167291 */ /* 0x000fe2000f8e203f */
[----:B------:R-:W-:Y:S02]  /*a500*/  BSSY B0, `(.L_x_13507) ;  /* 0x0000016000007945 */ /* 0x000fe40003800000 */
[----:B------:R0:W2:Y:S04]  /*a510*/  SHFL.IDX PT, R244, R66, RZ, 0x1f ;  /* 0x00001fff42f47589 */ /* 0x0000a800000e0000 */
[----:B------:R-:W3:Y:S04]  /*a520*/  SHFL.UP PT, R69, R69, 0x1, RZ ;  /* 0x0420000045457989 */ /* 0x000ee800000e00ff */
[----:B------:R0:W4:Y:S04]  /*a530*/  SHFL.UP PT, R249, R246, 0x1, RZ ;  /* 0x04200000f6f97989 */ /* 0x00012800000e00ff */
[----:B------:R-:W0:Y:S04]  /*a540*/  SHFL.UP PT, R71, R71, 0x1, RZ ;  /* 0x0420000047477989 */ /* 0x000e2800000e00ff */
[----:B------:R-:W0:Y:S04]  /*a550*/  SHFL.UP PT, R70, R70, 0x1, RZ ;  /* 0x0420000046467989 */ /* 0x000e2800000e00ff */
[----:B------:R0:W0:Y:S04]  /*a560*/  SHFL.DOWN PT, R67, R150, 0x1, 0x1f ;  /* 0x08201f0096437f89 */ /* 0x00002800000e0000 */
[----:B------:R0:W0:Y:S04]  /*a570*/  SHFL.DOWN PT, R65, R240, 0x1, 0x1f ;  /* 0x08201f00f0417f89 */ /* 0x00002800000e0000 */
[----:B------:R0:W0:Y:S04]  /*a580*/  SHFL.DOWN PT, R66, R248, 0x1, 0x1f ;  /* 0x08201f00f8427f89 */ /* 0x00002800000e0000 */
[----:B------:R0:W0:Y:S01]  /*a590*/  SHFL.DOWN PT, R68, R247, 0x1, 0x1f ;  /* 0x08201f00f7447f89 */ /* 0x00002200000e0000 */
[----:B-1234-:R-:W-:Y:S05]  /*a5a0*/  @!P4 BRA `(.L_x_13508) ;  /* 0x00000000002cc947 */ /* 0x01efea0003800000 */
[C---:B0-----:R-:W-:Y:S01]  /*a5b0*/  FMUL.FTZ R64, R240.reuse, R66 ;  /* 0x00000042f0407220 */ /* 0x041fe20000410000 */
[----:B------:R-:W-:-:S03]  /*a5c0*/  FMUL.FTZ R251, R240, R68 ;  /* 0x00000044f0fb7220 */ /* 0x000fc60000410000 */
[----:B------:R-:W-:Y:S01]  /*a5d0*/  FFMA.FTZ R68, R150, R68, R64 ;  /* 0x0000004496447223 */ /* 0x000fe20000010040 */
[-C--:B------:R-:W-:Y:S01]  /*a5e0*/  FMUL.FTZ R64, R240, R65.reuse ;  /* 0x00000041f0407220 */ /* 0x080fe20000410000 */
[----:B------:R-:W-:Y:S01]  /*a5f0*/  FFMA.FTZ R66, R150, R66, -R251 ;  /* 0x0000004296427223 */ /* 0x000fe200000108fb */
[----:B------:R-:W-:Y:S01]  /*a600*/  FMUL.FTZ R251, R67, R240 ;  /* 0x000000f043fb7220 */ /* 0x000fe20000410000 */
[----:B------:R-:W-:Y:S01]  /*a610*/  FADD.FTZ R247, R247, R68 ;  /* 0x00000044f7f77221 */ /* 0x000fe20000010000 */
[----:B------:R-:W-:Y:S01]  /*a620*/  FFMA.FTZ R64, R67, R150, -R64 ;  /* 0x0000009643407223 */ /* 0x000fe20000010840 */
[----:B------:R-:W-:Y:S01]  /*a630*/  FADD.FTZ R248, R248, R66 ;  /* 0x00000042f8f87221 */ /* 0x000fe20000010000 */
[----:B------:R-:W-:-:S03]  /*a640*/  FFMA.FTZ R240, R150, R65, R251 ;  /* 0x0000004196f07223 */ /* 0x000fc600000100fb */
[----:B------:R-:W-:-:S07]  /*a650*/  MOV R150, R64 ;  /* 0x0000004000967202 */ /* 0x000fce0000000f00 */
.L_x_13508:
[----:B------:R-:W-:Y:S05]  /*a660*/  BSYNC B0 ;  /* 0x0000000000007941 */ /* 0x000fea0003800000 */
.L_x_13507:
[C---:B------:R-:W-:Y:S01]  /*a670*/  FMUL.FTZ R64, R69.reuse, R242 ;  /* 0x000000f245407220 */ /* 0x040fe20000410000 */
[-C--:B------:R-:W-:Y:S01]  /*a680*/  FMUL.FTZ R69, R69, R244.reuse ;  /* 0x000000f445457220 */ /* 0x080fe20000410000 */
[----:B0-----:R-:W-:Y:S02]  /*a690*/  MOV R65, RZ ;  /* 0x000000ff00417202 */ /* 0x001fe40000000f00 */
[----:B------:R-:W-:Y:S01]  /*a6a0*/  CS2R R66, SRZ ;  /* 0x0000000000427805 */ /* 0x000fe2000001ff00 */
[C---:B------:R-:W-:Y:S01]  /*a6b0*/  FFMA.FTZ R64, R249.reuse, R244, -R64 ;  /* 0x000000f4f9407223 */ /* 0x040fe20000010840 */
[----:B------:R-:W-:Y:S01]  /*a6c0*/  FFMA.FTZ R69, R249, R242, R69 ;  /* 0x000000f2f9457223 */ /* 0x000fe20000010045 */
[----:B------:R0:W1:Y:S01]  /*a6d0*/  SHFL.DOWN PT, R68, R248, 0x2, 0x1f ;  /* 0x08401f00f8447f89 */ /* 0x00006200000e0000 */
[----:B------:R-:W-:Y:S01]  /*a6e0*/  BSSY B0, `(.L_x_13509) ;  /* 0x0000017000007945 */ /* 0x000fe20003800000 */
[----:B------:R-:W-:Y:S01]  /*a6f0*/  @P2 FADD.FTZ R244, R71, R64 ;  /* 0x0000004047f42221 */ /* 0x000fe20000010000 */
[----:B------:R-:W-:Y:S01]  /*a700*/  MOV R64, UR16 ;  /* 0x0000001000407c02 */ /* 0x000fe20008000f00 */
[----:B------:R-:W-:Y:S01]  /*a710*/  @P2 FADD.FTZ R242, R70, R69 ;  /* 0x0000004546f22221 */ /* 0x000fe20000010000 */
[----:B------:R-:W-:Y:S01]  /*a720*/  ISETP.GT.U32.AND P2, PT, R132, 0x1d, PT ;  /* 0x0000001d8400780c */ /* 0x000fe20003f44070 */
[----:B------:R0:W2:Y:S01]  /*a730*/  SHFL.DOWN PT, R71, R150, 0x2, 0x1f ;  /* 0x08401f0096477f89 */ /* 0x0000a200000e0000 */
[----:B------:R-:W-:Y:S01]  /*a740*/  ISETP.GE.OR P1, PT, R64, UR20, P1 ;  /* 0x0000001440007c0c */ /* 0x000fe20008f26670 */
[----:B------:R-:W-:-:S02]  /*a750*/  HFMA2.MMA R64, -RZ, RZ, 1.875, 0 ;  /* 0x3f800000ff407435 */ /* 0x000fc400000001ff */
[----:B------:R0:W3:Y:S04]  /*a760*/  SHFL.DOWN PT, R69, R240, 0x2, 0x1f ;  /* 0x08401f00f0457f89 */ /* 0x0000e800000e0000 */
[----:B------:R0:W4:Y:S06]  /*a770*/  SHFL.DOWN PT, R70, R247, 0x2, 0x1f ;  /* 0x08401f00f7467f89 */ /* 0x00012c00000e0000 */
[----:B------:R-:W0:Y:S01]  /*a780*/  @!P1 LDS.128 R64, [UR22+0x3650] ;  /* 0x00365016ff409984 */ /* 0x000e220008000c00 */
[----:B------:R-:W-:Y:S05]  /*a790*/  @P2 BRA `(.L_x_13510) ;  /* 0x00000000002c2947 */ /* 0x000fea0003800000 */
[C---:B----4-:R-:W-:Y:S01]  /*a7a0*/  FMUL.FTZ R249, R240.reuse, R70 ;  /* 0x00000046f0f97220 */ /* 0x050fe20000410000 */
[----:B-1----:R-:W-:-:S03]  /*a7b0*/  FMUL.FTZ R251, R240, R68 ;  /* 0x00000044f0fb7220 */ /* 0x002fc60000410000 */
[----:B------:R-:W-:Y:S01]  /*a7c0*/  FFMA.FTZ R249, R150, R68, -R249 ;  /* 0x0000004496f97223 */ /* 0x000fe200000108f9 */
[C---:B---3--:R-:W-:Y:S01]  /*a7d0*/  FMUL.FTZ R68, R240.reuse, R69 ;  /* 0x00000045f0447220 */ /* 0x048fe20000410000 */
[-C--:B0-2---:R-:W-:Y:S01]  /*a7e0*/  FMUL.FTZ R240, R240, R71.reuse ;  /* 0x00000047f0f07220 */ /* 0x085fe20000410000 */
[----:B------:R-:W-:Y:S01]  /*a7f0*/  FFMA.FTZ R70, R150, R70, R251 ;  /* 0x0000004696467223 */ /* 0x000fe200000100fb */
[----:B------:R-:W-:Y:S01]  /*a800*/  FADD.FTZ R248, R248, R249 ;  /* 0x000000f9f8f87221 */ /* 0x000fe20000010000 */
[C---:B------:R-:W-:Y:S01]  /*a810*/  FFMA.FTZ R68, R150.reuse, R71, -R68 ;  /* 0x0000004796447223 */ /* 0x040fe20000010844 */
[----:B------:R-:W-:Y:S01]  /*a820*/  FFMA.FTZ R240, R150, R69, R240 ;  /* 0x0000004596f07223 */ /* 0x000fe200000100f0 */
[----:B------:R-:W-:-:S03]  /*a830*/  FADD.FTZ R247, R247, R70 ;  /* 0x00000046f7f77221 */ /* 0x000fc60000010000 */
[----:B------:R-:W-:-:S07]  /*a840*/  MOV R150, R68 ;  /* 0x0000004400967202 */ /* 0x000fce0000000f00 */
.L_x_13510:
[----:B------:R-:W-:Y:S05]  /*a850*/  BSYNC B0 ;  /* 0x0000000000007941 */ /* 0x000fea0003800000 */
.L_x_13509:
[----:B------:R-:W-:Y:S01]  /*a860*/  ISETP.GT.U32.AND P1, PT, R132, 0x1b, PT ;  /* 0x0000001b8400780c */ /* 0x000fe20003f24070 */
[----:B--2---:R2:W0:Y:S01]  /*a870*/  SHFL.DOWN PT, R71, R150, 0x4, 0x1f ;  /* 0x08801f0096477f89 */ /* 0x00442200000e0000 */
[----:B------:R-:W-:Y:S03]  /*a880*/  BSSY B0, `(.L_x_13511) ;  /* 0x0000010000007945 */ /* 0x000fe60003800000 */
[----:B---3--:R2:W3:Y:S04]  /*a890*/  SHFL.DOWN PT, R69, R240, 0x4, 0x1f ;  /* 0x08801f00f0457f89 */ /* 0x0084e800000e0000 */
[----:B-1----:R2:W1:Y:S04]  /*a8a0*/  SHFL.DOWN PT, R68, R248, 0x4, 0x1f ;  /* 0x08801f00f8447f89 */ /* 0x00246800000e0000 */
[----:B----4-:R2:W4:Y:S01]  /*a8b0*/  SHFL.DOWN PT, R70, R247, 0x4, 0x1f ;  /* 0x08801f00f7467f89 */ /* 0x01052200000e0000 */
        /* <DEDUP_REMOVED lines=12> */
.L_x_13512:
[----:B------:R-:W-:Y:S05]  /*a980*/  BSYNC B0 ;  /* 0x0000000000007941 */ /* 0x000fea0003800000 */
.L_x_13511:
[----:B------:R-:W-:Y:S01]  /*a990*/  ISETP.GT.U32.AND P1, PT, R132, 0x17, PT ;  /* 0x000000178400780c */ /* 0x000fe20003f24070 */
[----:B0-----:R0:W0:Y:S01]  /*a9a0*/  SHFL.DOWN PT, R71, R150, 0x8, 0x1f ;  /* 0x09001f0096477f89 */ /* 0x00102200000e0000 */
[----:B------:R-:W-:Y:S03]  /*a9b0*/  BSSY B0, `(.L_x_13513) ;  /* 0x0000010000007945 */ /* 0x000fe60003800000 */
[----:B---3--:R3:W0:Y:S04]  /*a9c0*/  SHFL.DOWN PT, R69, R240, 0x8, 0x1f ;  /* 0x09001f00f0457f89 */ /* 0x00862800000e0000 */
[----:B-1----:R3:W1:Y:S04]  /*a9d0*/  SHFL.DOWN PT, R68, R248, 0x8, 0x1f ;  /* 0x09001f00f8447f89 */ /* 0x00266800000e0000 */
[----:B----4-:R3:W4:Y:S01]  /*a9e0*/  SHFL.DOWN PT, R70, R247, 0x8, 0x1f ;  /* 0x09001f00f7467f89 */ /* 0x01072200000e0000 */
[----:B------:R-:W-:Y:S05]  /*a9f0*/  @P1 BRA `(.L_x_13514) ;  /* 0x00000000002c1947 */ /* 0x000fea0003800000 */
[C---:B----4-:R-:W-:Y:S01]  /*aa00*/  FMUL.FTZ R249, R240.reuse, R70 ;  /* 0x00000046f0f97220 */ /* 0x050fe20000410000 */
[----:B-1----:R-:W-:-:S03]  /*aa10*/  FMUL.FTZ R251, R240, R68 ;  /* 0x00000044f0fb7220 */ /* 0x002fc60000410000 */
[----:B------:R-:W-:Y:S01]  /*aa20*/  FFMA.FTZ R249, R150, R68, -R249 ;  /* 0x0000004496f97223 */ /* 0x000fe200000108f9 */
[C---:B0-----:R-:W-:Y:S01]  /*aa30*/  FMUL.FTZ R68, R240.reuse, R69 ;  /* 0x00000045f0447220 */ /* 0x041fe20000410000 */
[-C--:B--23--:R-:W-:Y:S01]  /*aa40*/  FMUL.FTZ R240, R240, R71.reuse ;  /* 0x00000047f0f07220 */ /* 0x08cfe20000410000 */
[----:B------:R-:W-:Y:S01]  /*aa50*/  FFMA.FTZ R70, R150, R70, R251 ;  /* 0x0000004696467223 */ /* 0x000fe200000100fb */
[----:B------:R-:W-:Y:S01]  /*aa60*/  FADD.FTZ R248, R248, R249 ;  /* 0x000000f9f8f87221 */ /* 0x000fe20000010000 */
[C---:B------:R-:W-:Y:S01]  /*aa70*/  FFMA.FTZ R68, R150.reuse, R71, -R68 ;  /* 0x0000004796447223 */ /* 0x040fe20000010844 */
[----:B------:R-:W-:Y:S01]  /*aa80*/  FFMA.FTZ R240, R150, R69, R240 ;  /* 0x0000004596f07223 */ /* 0x000fe200000100f0 */
[----:B------:R-:W-:-:S03]  /*aa90*/  FADD.FTZ R247, R247, R70 ;  /* 0x00000046f7f77221 */ /* 0x000fc60000010000 */
[----:B------:R-:W-:-:S07]  /*aaa0*/  MOV R150, R68 ;  /* 0x0000004400967202 */ /* 0x000fce0000000f00 */
.L_x_13514:
[----:B------:R-:W-:Y:S05]  /*aab0*/  BSYNC B0 ;  /* 0x0000000000007941 */ /* 0x000fea0003800000 */
.L_x_13513:
[----:B------:R-:W-:Y:S01]  /*aac0*/  ISETP.GT.U32.AND P1, PT, R132, 0xf, PT ;  /* 0x0000000f8400780c */ /* 0x000fe20003f24070 */
[----:B0-----:R0:W0:Y:S01]  /*aad0*/  SHFL.DOWN PT, R71, R150, 0x10, 0x1f ;  /* 0x0a001f0096477f89 */ /* 0x00102200000e0000 */
[----:B------:R-:W-:Y:S03]  /*aae0*/  BSSY B0, `(.L_x_13515) ;  /* 0x0000010000007945 */ /* 0x000fe60003800000 */
[----:B------:R0:W0:Y:S04]  /*aaf0*/  SHFL.DOWN PT, R69, R240, 0x10, 0x1f ;  /* 0x0a001f00f0457f89 */ /* 0x00002800000e0000 */
[----:B-1----:R1:W0:Y:S04]  /*ab00*/  SHFL.DOWN PT, R68, R248, 0x10, 0x1f ;  /* 0x0a001f00f8447f89 */ /* 0x00222800000e0000 */
[----:B----4-:R1:W4:Y:S01]  /*ab10*/  SHFL.DOWN PT, R70, R247, 0x10, 0x1f ;  /* 0x0a001f00f7467f89 */ /* 0x01032200000e0000 */
[----:B------:R-:W-:Y:S05]  /*ab20*/  @P1 BRA `(.L_x_13516) ;  /* 0x00000000002c1947 */ /* 0x000fea0003800000 */
[C---:B----4-:R-:W-:Y:S01]  /*ab30*/  FMUL.FTZ R249, R240.reuse, R70 ;  /* 0x00000046f0f97220 */ /* 0x050fe20000410000 */
[----:B0-----:R-:W-:-:S03]  /*ab40*/  FMUL.FTZ R251, R240, R68 ;  /* 0x00000044f0fb7220 */ /* 0x001fc60000410000 */
[----:B------:R-:W-:Y:S01]  /*ab50*/  FFMA.FTZ R249, R150, R68, -R249 ;  /* 0x0000004496f97223 */ /* 0x000fe200000108f9 */
[C---:B------:R-:W-:Y:S01]  /*ab60*/  FMUL.FTZ R68, R240.reuse, R69 ;  /* 0x00000045f0447220 */ /* 0x040fe20000410000 */
[-C--:B--23--:R-:W-:Y:S01]  /*ab70*/  FMUL.FTZ R240, R240, R71.reuse ;  /* 0x00000047f0f07220 */ /* 0x08cfe20000410000 */
[----:B------:R-:W-:Y:S01]  /*ab80*/  FFMA.FTZ R70, R150, R70, R251 ;  /* 0x0000004696467223 */ /* 0x000fe200000100fb */
[----:B-1----:R-:W-:Y:S01]  /*ab90*/  FADD.FTZ R248, R248, R249 ;  /* 0x000000f9f8f87221 */ /* 0x002fe20000010000 */
[C---:B------:R-:W-:Y:S01]  /*aba0*/  FFMA.FTZ R68, R150.reuse, R71, -R68 ;  /* 0x0000004796447223 */ /* 0x040fe20000010844 */
[----:B------:R-:W-:Y:S01]  /*abb0*/  FFMA.FTZ R240, R150, R69, R240 ;  /* 0x0000004596f07223 */ /* 0x000fe200000100f0 */
[----:B------:R-:W-:-:S03]  /*abc0*/  FADD.FTZ R247, R247, R70 ;  /* 0x00000046f7f77221 */ /* 0x000fc60000010000 */
[----:B------:R-:W-:-:S07]  /*abd0*/  MOV R150, R68 ;  /* 0x0000004400967202 */ /* 0x000fce0000000f00 */
.L_x_13516:
[----:B------:R-:W-:Y:S05]  /*abe0*/  BSYNC B0 ;  /* 0x0000000000007941 */ /* 0x000fea0003800000 */
.L_x_13515:
[----:B------:R-:W5:Y:S01]  /*abf0*/  SHFL.IDX PT, R246, R240, RZ, 0x1f ;  /* 0x00001ffff0f67589 */ /* 0x000f6200000e0000 */
[----:B------:R-:W-:Y:S01]  /*ac00*/  ISETP.NE.AND P1, PT, R127, RZ, PT ;  /* 0x000000ff7f00720c */ /* 0x000fe20003f25270 */
[----:B------:R-:W-:Y:S01]  /*ac10*/  ULEA UR44, UR16, 0xfffffe00, 0x9 ;  /* 0xfffffe00102c7891 */ /* 0x000fe2000f8e483f */
[----:B------:R-:W-:Y:S01]  /*ac20*/  BSSY B0, `(.L_x_13517) ;  /* 0x0000285000007945 */ /* 0x000fe20003800000 */
[----:B0-----:R-:W0:Y:S01]  /*ac30*/  SHFL.IDX PT, R69, R150, RZ, 0x1f ;  /* 0x00001fff96457589 */ /* 0x001e2200000e0000 */
[----:B------:R-:W-:Y:S02]  /*ac40*/  USHF.R.S32.HI UR45, URZ, 0x1f, UR12 ;  /* 0x0000001f3f2d7899 */ /* 0x000fe4000801140c */
[----:B------:R-:W-:Y:S01]  /*ac50*/  UIADD3 UR44, -UR44, UR54, URZ ;  /* 0x000000362c2c7290 */ /* 0x000fe2000fffe13f */
[----:B----4-:R-:W4:Y:S01]  /*ac60*/  SHFL.IDX PT, R70, R248, RZ, 0x1f ;  /* 0x00001ffff8467589 */ /* 0x010f2200000e0000 */
[----:B------:R-:W-:-:S03]  /*ac70*/  USHF.R.S32.HI UR55, URZ, 0x1f, UR11 ;  /* 0x0000001f3f377899 */ /* 0x000fc6000801140b */
[----:B------:R-:W4:Y:S04]  /*ac80*/  SHFL.IDX PT, R71, R247, RZ, 0x1f ;  /* 0x00001ffff7477589 */ /* 0x000f2800000e0000 */
[----:B--23--:R-:W-:Y:S04]  /*ac90*/  SHFL.DOWN PT, R240, R240, 0x1, 0x1f ;  /* 0x08201f00f0f07f89 */ /* 0x00cfe800000e0000 */
[----:B------:R-:W-:Y:S01]  /*aca0*/  SHFL.DOWN PT, R150, R150, 0x1, 0x1f ;  /* 0x08201f0096967f89 */ /* 0x000fe200000e0000 */
[C---:B-----5:R-:W-:Y:S01]  /*acb0*/  FMUL.FTZ R68, R246.reuse, R65 ;  /* 0x00000041f6447220 */ /* 0x060fe20000410000 */
[----:B------:R-:W-:-:S02]  /*acc0*/  FMUL.FTZ R250, R246, R67 ;  /* 0x00000043f6fa7220 */ /* 0x000fc40000410000 */
[----:B-1----:R-:W-:Y:S01]  /*acd0*/  SHFL.DOWN PT, R248, R248, 0x1, 0x1f ;  /* 0x08201f00f8f87f89 */ /* 0x002fe200000e0000 */
[CC--:B0-----:R-:W-:Y:S01]  /*ace0*/  FFMA.FTZ R68, R69.reuse, R64.reuse, -R68 ;  /* 0x0000004045447223 */ /* 0x0c1fe20000010844 */
[C---:B------:R-:W-:Y:S01]  /*acf0*/  FMUL.FTZ R64, R246.reuse, R64 ;  /* 0x00000040f6407220 */ /* 0x040fe20000410000 */
[-C--:B------:R-:W-:Y:S01]  /*ad00*/  FMUL.FTZ R246, R246, R66.reuse ;  /* 0x00000042f6f67220 */ /* 0x080fe20000410000 */
[C---:B------:R-:W-:Y:S01]  /*ad10*/  FFMA.FTZ R249, R69.reuse, R66, -R250 ;  /* 0x0000004245f97223 */ /* 0x040fe200000108fa */
[----:B------:R-:W-:Y:S02]  /*ad20*/  SHFL.DOWN PT, R247, R247, 0x1, 0x1f ;  /* 0x08201f00f7f77f89 */ /* 0x000fe400000e0000 */
[C---:B------:R-:W-:Y:S01]  /*ad30*/  FFMA.FTZ R246, R69.reuse, R67, R246 ;  /* 0x0000004345f67223 */ /* 0x040fe200000100f6 */
[----:B------:R-:W-:Y:S01]  /*ad40*/  FFMA.FTZ R69, R69, R65, R64 ;  /* 0x0000004145457223 */ /* 0x000fe20000010040 */
[----:B------:R-:W0:Y:S01]  /*ad50*/  SHFL.IDX PT, R67, R67, RZ, 0x1f ;  /* 0x00001fff43437589 */ /* 0x000e2200000e0000 */
[C---:B------:R-:W-:Y:S01]  /*ad60*/  FMUL.FTZ R65, R129.reuse, R242 ;  /* 0x000000f281417220 */ /* 0x040fe20000410000 */
[-C--:B------:R-:W-:Y:S01]  /*ad70*/  FMUL.FTZ R129, R129, R244.reuse ;  /* 0x000000f481817220 */ /* 0x080fe20000410000 */
[----:B----4-:R-:W-:Y:S01]  /*ad80*/  FADD.FTZ R70, R70, R249 ;  /* 0x000000f946467221 */ /* 0x010fe20000010000 */
[----:B------:R-:W1:Y:S01]  /*ad90*/  SHFL.IDX PT, R64, R66, RZ, 0x1f ;  /* 0x00001fff42407589 */ /* 0x000e6200000e0000 */
[C---:B------:R-:W-:Y:S01]  /*ada0*/  FFMA.FTZ R244, R128.reuse, R244, -R65 ;  /* 0x000000f480f47223 */ /* 0x040fe20000010841 */
[----:B------:R-:W-:Y:S01]  /*adb0*/  FADD.FTZ R71, R71, R246 ;  /* 0x000000f647477221 */ /* 0x000fe20000010000 */
[----:B------:R-:W-:Y:S01]  /*adc0*/  FFMA.FTZ R128, R128, R242, R129 ;  /* 0x000000f280807223 */ /* 0x000fe20000010081 */
[----:B------:R-:W2:Y:S03]  /*add0*/  S2R R250, SR_TID.X ;  /* 0x0000000000fa7919 */ /* 0x000ea60000002100 */
[----:B------:R3:W-:Y:S01]  /*ade0*/  @!P1 STS.128 [UR22+0x3650], R68 ;  /* 0x00365044ff009988 */ /* 0x0007e20008000c16 */
[----:B0-----:R-:W-:-:S04]  /*adf0*/  @P3 FMUL.FTZ R65, R240, R67 ;  /* 0x00000043f0413220 */ /* 0x001fc80000410000 */
[-C--:B-1----:R-:W-:Y:S01]  /*ae00*/  @P3 FFMA.FTZ R65, R150, R64.reuse, -R65 ;  /* 0x0000004096413223 */ /* 0x082fe20000010841 */
[----:B---3--:R-:W-:-:S03]  /*ae10*/  @P3 FMUL.FTZ R68, R240, R64 ;  /* 0x00000040f0443220 */ /* 0x008fc60000410000 */
[----:B------:R-:W-:Y:S01]  /*ae20*/  @P3 FADD.FTZ R64, R248, R65 ;  /* 0x00000041f8403221 */ /* 0x000fe20000010000 */
[----:B------:R-:W-:Y:S01]  /*ae30*/  FADD.FTZ R65, R241, R128 ;  /* 0x00000080f1417221 */ /* 0x000fe20000010000 */
[----:B------:R-:W-:Y:S01]  /*ae40*/  @P3 FFMA.FTZ R68, R150, R67, R68 ;  /* 0x0000004396443223 */ /* 0x000fe20000010044 */
[----:B------:R-:W-:Y:S01]  /*ae50*/  FADD.FTZ R150, R239, R244 ;  /* 0x000000f4ef967221 */ /* 0x000fe20000010000 */
[----:B------:R-:W-:Y:S01]  /*ae60*/  FMUL.FTZ R240, R64, -R131 ;  /* 0x8000008340f07220 */ /* 0x000fe20000410000 */
[CC--:B------:R-:W-:Y:S01]  /*ae70*/  FMUL.FTZ R69, R188.reuse, R65.reuse ;  /* 0x00000041bc457220 */ /* 0x0c0fe20000410000 */
[----:B------:R-:W-:Y:S01]  /*ae80*/  @P3 FADD.FTZ R67, R247, R68 ;  /* 0x00000044f7433221 */ /* 0x000fe20000010000 */
[-C--:B------:R-:W-:Y:S02]  /*ae90*/  FMUL.FTZ R66, R188, R150.reuse ;  /* 0x00000096bc427220 */ /* 0x080fe40000410000 */
[C---:B------:R-:W-:Y:S01]  /*aea0*/  FFMA.FTZ R69, R190.reuse, R150, -R69 ;  /* 0x00000096be457223 */ /* 0x040fe20000010845 */
[----:B------:R-:W-:Y:S01]  /*aeb0*/  FFMA.FTZ R240, R67, R130, R240 ;  /* 0x0000008243f07223 */ /* 0x000fe200000100f0 */
[----:B------:R-:W-:-:S02]  /*aec0*/  FFMA.FTZ R68, R190, R65, R66 ;  /* 0x00000041be447223 */ /* 0x000fc40000010042 */
[C---:B------:R-:W-:Y:S01]  /*aed0*/  FFMA.FTZ R66, R108.reuse, R149, R69 ;  /* 0x000000956c427223 */ /* 0x040fe20000010045 */
[----:B------:R-:W-:Y:S01]  /*aee0*/  FMUL.FTZ R69, R67, -R131 ;  /* 0x8000008343457220 */ /* 0x000fe20000410000 */
[----:B------:R-:W-:Y:S01]  /*aef0*/  FFMA.FTZ R242, R108, R147, R68 ;  /* 0x000000936cf27223 */ /* 0x000fe20000010044 */
[----:B------:R-:W-:Y:S01]  /*af00*/  FMUL.FTZ R149, R109, R92 ;  /* 0x0000005c6d957220 */ /* 0x000fe20000410000 */
[----:B------:R-:W-:Y:S01]  /*af10*/  FMUL.FTZ R67, R192, R66 ;  /* 0x00000042c0437220 */ /* 0x000fe20000410000 */
[----:B------:R-:W-:Y:S01]  /*af20*/  FFMA.FTZ R64, R64, R130, -R69 ;  /* 0x0000008240407223 */ /* 0x000fe20000010845 */
[-C--:B------:R-:W-:Y:S01]  /*af30*/  FMUL.FTZ R69, R192, R242.reuse ;  /* 0x000000f2c0457220 */ /* 0x080fe20000410000 */
[----:B------:R-:W-:Y:S01]  /*af40*/  FMUL.FTZ R147, R108, R93 ;  /* 0x0000005d6c937220 */ /* 0x000fe20000410000 */
[C---:B------:R-:W-:Y:S01]  /*af50*/  FFMA.FTZ R67, R186.reuse, R242, R67 ;  /* 0x000000f2ba437223 */ /* 0x040fe20000010043 */
[----:B------:R-:W-:Y:S01]  /*af60*/  FADD.FTZ R225, R225, R64 ;  /* 0x00000040e1e17221 */ /* 0x000fe20000010000 */
[----:B------:R-:W-:Y:S01]  /*af70*/  FFMA.FTZ R68, R186, R66, -R69 ;  /* 0x00000042ba447223 */ /* 0x000fe20000010845 */
[----:B------:R-:W-:Y:S01]  /*af80*/  FADD.FTZ R240, -R223, R240 ;  /* 0x000000f0dff07221 */ /* 0x000fe20000010100 */
[C---:B------:R-:W-:Y:S01]  /*af90*/  FFMA.FTZ R130, R107.reuse, R148, R67 ;  /* 0x000000946b827223 */ /* 0x040fe20000010043 */
[----:B------:R-:W-:Y:S01]  /*afa0*/  FFMA.FTZ R67, R0, R150, RZ ;  /* 0x0000009600437223 */ /* 0x000fe200000100ff */
[----:B------:R-:W-:Y:S01]  /*afb0*/  FFMA.FTZ R129, R107, R146, R68 ;  /* 0x000000926b817223 */ /* 0x000fe20000010044 */
[-C--:B------:R-:W-:Y:S01]  /*afc0*/  FFMA.FTZ R150, R21, -R149.reuse, R150 ;  /* 0x8000009515967223 */ /* 0x080fe20000010096 */
[----:B------:R-:W-:Y:S01]  /*afd0*/  FFMA.FTZ R149, R20, -R149, R65 ;  /* 0x8000009514957223 */ /* 0x000fe20000010041 */
[----:B------:R-:W-:Y:S01]  /*afe0*/  FFMA.FTZ R65, R0, -R65, RZ ;  /* 0x8000004100417223 */ /* 0x000fe200000100ff */
[C---:B------:R-:W-:Y:S01]  /*aff0*/  FFMA.FTZ R70, R36.reuse, R66, R67 ;  /* 0x0000004224467223 */ /* 0x040fe20000010043 */
[----:B------:R-:W-:Y:S01]  /*b000*/  FFMA.FTZ R148, R19, -R147, R66 ;  /* 0x8000009313947223 */ /* 0x000fe20000010042 */
[C---:B------:R-:W-:Y:S01]  /*b010*/  FMUL.FTZ R66, R183.reuse, R130 ;  /* 0x00000082b7427220 */ /* 0x040fe20000410000 */
[-C--:B------:R-:W-:Y:S01]  /*b020*/  FMUL.FTZ R68, R183, R129.reuse ;  /* 0x00000081b7447220 */ /* 0x080fe20000410000 */
[----:B------:R-:W-:Y:S01]  /*b030*/  FFMA.FTZ R128, R36, -R242, R65 ;  /* 0x800000f224807223 */ /* 0x000fe20000010041 */
[-C--:B------:R-:W-:Y:S01]  /*b040*/  FFMA.FTZ R69, R35, R129.reuse, R70 ;  /* 0x0000008123457223 */ /* 0x080fe20000010046 */
[C---:B------:R-:W-:Y:S01]  /*b050*/  FFMA.FTZ R65, R185.reuse, R129, -R66 ;  /* 0x00000081b9417223 */ /* 0x040fe20000010842 */
[-C--:B------:R-:W-:Y:S01]  /*b060*/  FFMA.FTZ R68, R185, R130.reuse, R68 ;  /* 0x00000082b9447223 */ /* 0x080fe20000010044 */
[----:B------:R-:W-:Y:S01]  /*b070*/  FFMA.FTZ R71, R35, -R130, R128 ;  /* 0x8000008223477223 */ /* 0x000fe20000010080 */
[----:B------:R-:W-:Y:S01]  /*b080*/  FFMA.FTZ R147, R18, -R147, R242 ;  /* 0x8000009312937223 */ /* 0x000fe200000100f2 */
[C---:B------:R-:W-:Y:S01]  /*b090*/  FFMA.FTZ R131, R106.reuse, R145, R65 ;  /* 0x000000916a837223 */ /* 0x040fe20000010041 */
[C---:B------:R-:W-:Y:S01]  /*b0a0*/  FFMA.FTZ R68, R106.reuse, R143, R68 ;  /* 0x0000008f6a447223 */ /* 0x040fe20000010044 */
[----:B------:R-:W-:Y:S01]  /*b0b0*/  FMUL.FTZ R145, R107, R90 ;  /* 0x0000005a6b917220 */ /* 0x000fe20000410000 */
[----:B------:R-:W-:Y:S01]  /*b0c0*/  FMUL.FTZ R143, R106, R91 ;  /* 0x0000005b6a8f7220 */ /* 0x000fe20000410000 */
[C---:B------:R-:W-:Y:S01]  /*b0d0*/  FMUL.FTZ R67, R182.reuse, R131 ;  /* 0x00000083b6437220 */ /* 0x040fe20000410000 */
[-C--:B------:R-:W-:Y:S01]  /*b0e0*/  FMUL.FTZ R65, R182, R68.reuse ;  /* 0x00000044b6417220 */ /* 0x080fe20000410000 */
[-C--:B------:R-:W-:Y:S01]  /*b0f0*/  FFMA.FTZ R146, R16, -R145.reuse, R129 ;  /* 0x8000009110927223 */ /* 0x080fe20000010081 */
[----:B------:R-:W-:Y:S01]  /*b100*/  FFMA.FTZ R145, R17, -R145, R130 ;  /* 0x8000009111917223 */ /* 0x000fe20000010082 */
[CC--:B------:R-:W-:Y:S01]  /*b110*/  FFMA.FTZ R67, R184.reuse, R68.reuse, R67 ;  /* 0x00000044b8437223 */ /* 0x0c0fe20000010043 */
[-C--:B------:R-:W-:Y:S01]  /*b120*/  FFMA.FTZ R66, R184, R131.reuse, -R65 ;  /* 0x00000083b8427223 */ /* 0x080fe20000010841 */
[C---:B------:R-:W-:Y:S01]  /*b130*/  FFMA.FTZ R128, R34.reuse, -R68, R71 ;  /* 0x8000004422807223 */ /* 0x040fe20000010047 */
[----:B------:R-:W-:Y:S01]  /*b140*/  FFMA.FTZ R70, R34, R131, R69 ;  /* 0x0000008322467223 */ /* 0x000fe20000010045 */
[C---:B------:R-:W-:Y:S01]  /*b150*/  FFMA.FTZ R67, R105.reuse, R142, R67 ;  /* 0x0000008e69437223 */ /* 0x040fe20000010043 */
[----:B------:R-:W-:Y:S01]  /*b160*/  FFMA.FTZ R130, R105, R144, R66 ;  /* 0x0000009069827223 */ /* 0x000fe20000010042 */
[-C--:B------:R-:W-:Y:S01]  /*b170*/  FFMA.FTZ R144, R14, -R143.reuse, R131 ;  /* 0x8000008f0e907223 */ /* 0x080fe20000010083 */
[----:B------:R-:W-:Y:S01]  /*b180*/  FFMA.FTZ R143, R15, -R143, R68 ;  /* 0x8000008f0f8f7223 */ /* 0x000fe20000010044 */
[CC--:B------:R-:W-:Y:S01]  /*b190*/  FMUL.FTZ R66, R179.reuse, R67.reuse ;  /* 0x00000043b3427220 */ /* 0x0c0fe20000410000 */
[-C--:B------:R-:W-:Y:S01]  /*b1a0*/  FMUL.FTZ R68, R179, R130.reuse ;  /* 0x00000082b3447220 */ /* 0x080fe20000410000 */
[CC--:B------:R-:W-:Y:S01]  /*b1b0*/  FFMA.FTZ R71, R33.reuse, -R67.reuse, R128 ;  /* 0x8000004321477223 */ /* 0x0c0fe20000010080 */
[-C--:B------:R-:W-:Y:S01]  /*b1c0*/  FFMA.FTZ R69, R33, R130.reuse, R70 ;  /* 0x0000008221457223 */ /* 0x080fe20000010046 */
[C---:B------:R-:W-:Y:S01]  /*b1d0*/  FFMA.FTZ R65, R181.reuse, R130, -R66 ;  /* 0x00000082b5417223 */ /* 0x040fe20000010842 */
[----:B------:R-:W-:Y:S01]  /*b1e0*/  FFMA.FTZ R68, R181, R67, R68 ;  /* 0x00000043b5447223 */ /* 0x000fe20000010044 */
[----:B------:R-:W-:-:S02]  /*b1f0*/  FMUL.FTZ R223, R152, -R225 ;  /* 0x800000e198df7220 */ /* 0x000fc40000410000 */
[C---:B------:R-:W-:Y:S01]  /*b200*/  FFMA.FTZ R129, R104.reuse, R141, R65 ;  /* 0x0000008d68817223 */ /* 0x040fe20000010041 */
[C---:B------:R-:W-:Y:S01]  /*b210*/  FFMA.FTZ R68, R104.reuse, R139, R68 ;  /* 0x0000008b68447223 */ /* 0x040fe20000010044 */
[----:B------:R-:W-:Y:S01]  /*b220*/  FMUL.FTZ R141, R105, R88 ;  /* 0x00000058698d7220 */ /* 0x000fe20000410000 */
[----:B------:R-:W-:Y:S01]  /*b230*/  FMUL.FTZ R139, R104, R89 ;  /* 0x00000059688b7220 */ /* 0x000fe20000410000 */
[----:B------:R-:W-:Y:S01]  /*b240*/  FFMA.FTZ R70, R32, R129, R69 ;  /* 0x0000008120467223 */ /* 0x000fe20000010045 */
[-C--:B------:R-:W-:Y:S01]  /*b250*/  FMUL.FTZ R65, R178, R68.reuse ;  /* 0x00000044b2417220 */ /* 0x080fe20000410000 */
[-C--:B------:R-:W-:Y:S01]  /*b260*/  FFMA.FTZ R142, R13, -R141.reuse, R130 ;  /* 0x8000008d0d8e7223 */ /* 0x080fe20000010082 */
[----:B------:R-:W-:Y:S01]  /*b270*/  FFMA.FTZ R141, R12, -R141, R67 ;  /* 0x8000008d0c8d7223 */ /* 0x000fe20000010043 */
[-C--:B------:R-:W-:Y:S01]  /*b280*/  FMUL.FTZ R67, R178, R129.reuse ;  /* 0x00000081b2437220 */ /* 0x080fe20000410000 */
[----:B------:R-:W-:Y:S01]  /*b290*/  FFMA.FTZ R66, R180, R129, -R65 ;  /* 0x00000081b4427223 */ /* 0x000fe20000010841 */
[----:B------:R-:W-:-:S02]  /*b2a0*/  FFMA.FTZ R128, R32, -R68, R71 ;  /* 0x8000004420807223 */ /* 0x000fc40000010047 */
[----:B------:R-:W-:Y:S01]  /*b2b0*/  FFMA.FTZ R67, R180, R68, R67 ;  /* 0x00000044b4437223 */ /* 0x000fe20000010043 */
[----:B------:R-:W-:Y:S01]  /*b2c0*/  FFMA.FTZ R131, R103, R140, R66 ;  /* 0x0000008c67837223 */ /* 0x000fe20000010042 */
[-C--:B------:R-:W-:Y:S01]  /*b2d0*/  FFMA.FTZ R140, R10, -R139.reuse, R129 ;  /* 0x8000008b0a8c7223 */ /* 0x080fe20000010081 */
[----:B------:R-:W-:Y:S01]  /*b2e0*/  FFMA.FTZ R139, R11, -R139, R68 ;  /* 0x8000008b0b8b7223 */ /* 0x000fe20000010044 */
[----:B------:R-:W-:Y:S01]  /*b2f0*/  FFMA.FTZ R130, R103, R138, R67 ;  /* 0x0000008a67827223 */ /* 0x000fe20000010043 */
[-C--:B------:R-:W-:Y:S01]  /*b300*/  FMUL.FTZ R68, R175, R131.reuse ;  /* 0x00000083af447220 */ /* 0x080fe20000410000 */
[----:B------:R-:W-:Y:S02]  /*b310*/  FFMA.FTZ R69, R31, R131, R70 ;  /* 0x000000831f457223 */ /* 0x000fe40000010046 */
[-C--:B------:R-:W-:Y:S01]  /*b320*/  FMUL.FTZ R66, R175, R130.reuse ;  /* 0x00000082af427220 */ /* 0x080fe20000410000 */
[-C--:B------:R-:W-:Y:S01]  /*b330*/  FFMA.FTZ R68, R177, R130.reuse, R68 ;  /* 0x00000082b1447223 */ /* 0x080fe20000010044 */
[----:B------:R-:W-:-:S02]  /*b340*/  FFMA.FTZ R71, R31, -R130, R128 ;  /* 0x800000821f477223 */ /* 0x000fc40000010080 */
[----:B------:R-:W-:Y:S01]  /*b350*/  FFMA.FTZ R65, R177, R131, -R66 ;  /* 0x00000083b1417223 */ /* 0x000fe20000010842 */
[----:B------:R-:W-:-:S03]  /*b360*/  FFMA.FTZ R68, R102, R135, R68 ;  /* 0x0000008766447223 */ /* 0x000fc60000010044 */
[----:B------:R-:W-:Y:S01]  /*b370*/  FFMA.FTZ R129, R102, R137, R65 ;  /* 0x0000008966817223 */ /* 0x000fe20000010041 */
[----:B------:R-:W-:Y:S01]  /*b380*/  FMUL.FTZ R65, R174, R68 ;  /* 0x00000044ae417220 */ /* 0x000fe20000410000 */
[----:B------:R-:W-:Y:S01]  /*b390*/  FMUL.FTZ R137, R103, R86 ;  /* 0x0000005667897220 */ /* 0x000fe20000410000 */
[-C--:B------:R-:W-:Y:S01]  /*b3a0*/  FFMA.FTZ R128, R30, -R68.reuse, R71 ;  /* 0x800000441e807223 */ /* 0x080fe20000010047 */
[-C--:B------:R-:W-:Y:S01]  /*b3b0*/  FMUL.FTZ R67, R174, R129.reuse ;  /* 0x00000081ae437220 */ /* 0x080fe20000410000 */
[----:B------:R-:W-:Y:S01]  /*b3c0*/  FFMA.FTZ R66, R176, R129, -R65 ;  /* 0x00000081b0427223 */ /* 0x000fe20000010841 */
[----:B------:R-:W-:Y:S01]  /*b3d0*/  FFMA.FTZ R138, R8, -R137, R131 ;  /* 0x80000089088a7223 */ /* 0x000fe20000010083 */
[----:B------:R-:W-:Y:S01]  /*b3e0*/  FMUL.FTZ R131, R102, R87 ;  /* 0x0000005766837220 */ /* 0x000fe20000410000 */
[----:B------:R-:W-:Y:S01]  /*b3f0*/  FFMA.FTZ R67, R176, R68, R67 ;  /* 0x00000044b0437223 */ /* 0x000fe20000010043 */
[C---:B------:R-:W-:Y:S01]  /*b400*/  FFMA.FTZ R239, R101.reuse, R238, R66 ;  /* 0x000000ee65ef7223 */ /* 0x040fe20000010042 */
[----:B------:R-:W-:Y:S01]  /*b410*/  FFMA.FTZ R70, R30, R129, R69 ;  /* 0x000000811e467223 */ /* 0x000fe20000010045 */
[-C--:B------:R-:W-:Y:S01]  /*b420*/  FFMA.FTZ R135, R6, -R131.reuse, R129 ;  /* 0x8000008306877223 */ /* 0x080fe20000010081 */
[----:B------:R-:W-:Y:S01]  /*b430*/  FFMA.FTZ R67, R101, R236, R67 ;  /* 0x000000ec65437223 */ /* 0x000fe20000010043 */
[----:B------:R-:W-:Y:S01]  /*b440*/  FFMA.FTZ R131, R7, -R131, R68 ;  /* 0x8000008307837223 */ /* 0x000fe20000010044 */
[C---:B------:R-:W-:Y:S01]  /*b450*/  FMUL.FTZ R68, R170.reuse, R239 ;  /* 0x000000efaa447220 */ /* 0x040fe20000410000 */
[----:B------:R-:W-:Y:S01]  /*b460*/  FMUL.FTZ R129, R101, R84 ;  /* 0x0000005465817220 */ /* 0x000fe20000410000 */
[----:B------:R-:W-:Y:S01]  /*b470*/  FMUL.FTZ R66, R170, R67 ;  /* 0x00000043aa427220 */ /* 0x000fe20000410000 */
[----:B------:R-:W-:Y:S01]  /*b480*/  FFMA.FTZ R137, R9, -R137, R130 ;  /* 0x8000008909897223 */ /* 0x000fe20000010082 */
[C---:B------:R-:W-:Y:S01]  /*b490*/  FFMA.FTZ R68, R171.reuse, R67, R68 ;  /* 0x00000043ab447223 */ /* 0x040fe20000010044 */
[----:B------:R-:W-:Y:S01]  /*b4a0*/  FFMA.FTZ R130, R4, -R129, R239 ;  /* 0x8000008104827223 */ /* 0x000fe200000100ef */
[----:B------:R-:W-:Y:S01]  /*b4b0*/  FFMA.FTZ R65, R171, R239, -R66 ;  /* 0x000000efab417223 */ /* 0x000fe20000010842 */
[----:B------:R-:W-:Y:S01]  /*b4c0*/  FFMA.FTZ R129, R5, -R129, R67 ;  /* 0x8000008105817223 */ /* 0x000fe20000010043 */
[C---:B------:R-:W-:Y:S01]  /*b4d0*/  FFMA.FTZ R68, R100.reuse, R235, R68 ;  /* 0x000000eb64447223 */ /* 0x040fe20000010044 */
[C---:B------:R-:W-:Y:S01]  /*b4e0*/  FFMA.FTZ R235, R29.reuse, -R67, R128 ;  /* 0x800000431deb7223 */ /* 0x040fe20000010080 */
[C---:B------:R-:W-:Y:S01]  /*b4f0*/  FFMA.FTZ R236, R100.reuse, R237, R65 ;  /* 0x000000ed64ec7223 */ /* 0x040fe20000010041 */
[----:B------:R-:W-:Y:S01]  /*b500*/  FFMA.FTZ R69, R29, R239, R70 ;  /* 0x000000ef1d457223 */ /* 0x000fe20000010046 */
[C---:B------:R-:W-:Y:S01]  /*b510*/  FMUL.FTZ R65, R209.reuse, R68 ;  /* 0x00000044d1417220 */ /* 0x040fe20000410000 */
[----:B------:R-:W-:Y:S01]  /*b520*/  FMUL.FTZ R71, R100, R85 ;  /* 0x0000005564477220 */ /* 0x000fe20000410000 */
[-C--:B------:R-:W-:Y:S01]  /*b530*/  FMUL.FTZ R67, R209, R236.reuse ;  /* 0x000000ecd1437220 */ /* 0x080fe20000410000 */
[-C--:B------:R-:W-:Y:S01]  /*b540*/  FFMA.FTZ R70, R28, R236.reuse, R69 ;  /* 0x000000ec1c467223 */ /* 0x080fe20000010045 */
[C---:B------:R-:W-:Y:S01]  /*b550*/  FFMA.FTZ R66, R210.reuse, R236, -R65 ;  /* 0x000000ecd2427223 */ /* 0x040fe20000010841 */
[-C--:B------:R-:W-:Y:S01]  /*b560*/  FFMA.FTZ R128, R3, -R71.reuse, R236 ;  /* 0x8000004703807223 */ /* 0x080fe200000100ec */
[----:B------:R-:W-:Y:S01]  /*b570*/  FFMA.FTZ R67, R210, R68, R67 ;  /* 0x00000044d2437223 */ /* 0x000fe20000010043 */
[----:B------:R-:W-:Y:S01]  /*b580*/  FFMA.FTZ R71, R2, -R71, R68 ;  /* 0x8000004702477223 */ /* 0x000fe20000010044 */
[----:B------:R-:W-:-:S02]  /*b590*/  FFMA.FTZ R234, R99, R234, R66 ;  /* 0x000000ea63ea7223 */ /* 0x000fc40000010042 */
[C---:B------:R-:W-:Y:S01]  /*b5a0*/  FFMA.FTZ R238, R99.reuse, R232, R67 ;  /* 0x000000e863ee7223 */ /* 0x040fe20000010043 */
[----:B------:R-:W-:Y:S01]  /*b5b0*/  FFMA.FTZ R232, R28, -R68, R235 ;  /* 0x800000441ce87223 */ /* 0x000fe200000100eb */
[C---:B------:R-:W-:Y:S01]  /*b5c0*/  FMUL.FTZ R67, R206.reuse, R234 ;  /* 0x000000eace437220 */ /* 0x040fe20000410000 */
[----:B------:R-:W-:Y:S01]  /*b5d0*/  FMUL.FTZ R68, R99, R82 ;  /* 0x0000005263447220 */ /* 0x000fe20000410000 */
[-C--:B------:R-:W-:Y:S02]  /*b5e0*/  FMUL.FTZ R65, R206, R238.reuse ;  /* 0x000000eece417220 */ /* 0x080fe40000410000 */
[C---:B------:R-:W-:Y:S01]  /*b5f0*/  FFMA.FTZ R66, R208.reuse, R238, R67 ;  /* 0x000000eed0427223 */ /* 0x040fe20000010043 */
[----:B------:R-:W-:Y:S01]  /*b600*/  FFMA.FTZ R67, R207, -R68, R238 ;  /* 0x80000044cf437223 */ /* 0x000fe200000100ee */
[----:B------:R-:W-:Y:S02]  /*b610*/  FFMA.FTZ R65, R208, R234, -R65 ;  /* 0x000000ead0417223 */ /* 0x000fe40000010841 */
[C---:B------:R-:W-:Y:S01]  /*b620*/  FFMA.FTZ R236, R98.reuse, R231, R66 ;  /* 0x000000e762ec7223 */ /* 0x040fe20000010042 */
[----:B------:R-:W-:Y:S01]  /*b630*/  FFMA.FTZ R66, R167, -R68, R234 ;  /* 0x80000044a7427223 */ /* 0x000fe200000100ea */
[----:B------:R-:W-:Y:S01]  /*b640*/  FFMA.FTZ R235, R98, R233, R65 ;  /* 0x000000e962eb7223 */ /* 0x000fe20000010041 */
[----:B------:R-:W-:Y:S01]  /*b650*/  FFMA.FTZ R233, R27, -R238, R232 ;  /* 0x800000ee1be97223 */ /* 0x000fe200000100e8 */
[----:B------:R-:W-:Y:S01]  /*b660*/  FMUL.FTZ R65, R165, R236 ;  /* 0x000000eca5417220 */ /* 0x000fe20000410000 */
[----:B------:R-:W-:Y:S01]  /*b670*/  FFMA.FTZ R231, R27, R234, R70 ;  /* 0x000000ea1be77223 */ /* 0x000fe20000010046 */
[-C--:B------:R-:W-:Y:S01]  /*b680*/  FMUL.FTZ R69, R165, R235.reuse ;  /* 0x000000eba5457220 */ /* 0x080fe20000410000 */
[-C--:B------:R-:W-:Y:S01]  /*b690*/  FFMA.FTZ R234, R26, -R236.reuse, R233 ;  /* 0x800000ec1aea7223 */ /* 0x080fe200000100e9 */
[----:B------:R-:W-:Y:S01]  /*b6a0*/  FFMA.FTZ R68, R162, R235, -R65 ;  /* 0x000000eba2447223 */ /* 0x000fe20000010841 */
[----:B------:R-:W-:Y:S01]  /*b6b0*/  FMUL.FTZ R65, R98, R83 ;  /* 0x0000005362417220 */ /* 0x000fe20000410000 */
[----:B------:R-:W-:Y:S01]  /*b6c0*/  FFMA.FTZ R69, R162, R236, R69 ;  /* 0x000000eca2457223 */ /* 0x000fe20000010045 */
[----:B------:R-:W-:Y:S01]  /*b6d0*/  FFMA.FTZ R232, R26, R235, R231 ;  /* 0x000000eb1ae87223 */ /* 0x000fe200000100e7 */
[C---:B------:R-:W-:Y:S01]  /*b6e0*/  FFMA.FTZ R238, R97.reuse, R230, R68 ;  /* 0x000000e661ee7223 */ /* 0x040fe20000010044 */
[-C--:B------:R-:W-:Y:S01]  /*b6f0*/  FFMA.FTZ R230, R166, -R65.reuse, R236 ;  /* 0x80000041a6e67223 */ /* 0x080fe200000100ec */
[----:B------:R-:W-:Y:S01]  /*b700*/  FFMA.FTZ R237, R97, R228, R69 ;  /* 0x000000e461ed7223 */ /* 0x000fe20000010045 */
[----:B------:R-:W-:Y:S01]  /*b710*/  FFMA.FTZ R228, R168, -R65, R235 ;  /* 0x80000041a8e47223 */ /* 0x000fe200000100eb */
[CC--:B------:R-:W-:Y:S01]  /*b720*/  FMUL.FTZ R70, R156.reuse, R238.reuse ;  /* 0x000000ee9c467220 */ /* 0x0c0fe20000410000 */
[----:B------:R-:W-:Y:S01]  /*b730*/  FFMA.FTZ R69, R25, R238, R232 ;  /* 0x000000ee19457223 */ /* 0x000fe200000100e8 */
[----:B------:R-:W-:-:S02]  /*b740*/  FMUL.FTZ R68, R156, R237 ;  /* 0x000000ed9c447220 */ /* 0x000fc40000410000 */
[C---:B------:R-:W-:Y:S02]  /*b750*/  FFMA.FTZ R70, R157.reuse, R237, R70 ;  /* 0x000000ed9d467223 */ /* 0x040fe40000010046 */
[----:B------:R-:W-:Y:S01]  /*b760*/  FFMA.FTZ R65, R157, R238, -R68 ;  /* 0x000000ee9d417223 */ /* 0x000fe20000010844 */
[----:B------:R-:W-:Y:S01]  /*b770*/  FMUL.FTZ R68, R97, R80 ;  /* 0x0000005061447220 */ /* 0x000fe20000410000 */
[C---:B------:R-:W-:Y:S01]  /*b780*/  FFMA.FTZ R242, R96.reuse, R227, R70 ;  /* 0x000000e360f27223 */ /* 0x040fe20000010046 */
[----:B------:R-:W-:Y:S01]  /*b790*/  FFMA.FTZ R227, R25, -R237, R234 ;  /* 0x800000ed19e37223 */ /* 0x000fe200000100ea */
[----:B------:R-:W-:Y:S01]  /*b7a0*/  FFMA.FTZ R229, R96, R229, R65 ;  /* 0x000000e560e57223 */ /* 0x000fe20000010041 */
[-C--:B------:R-:W-:Y:S01]  /*b7b0*/  FFMA.FTZ R70, R163, -R68.reuse, R238 ;  /* 0x80000044a3467223 */ /* 0x080fe200000100ee */
[----:B------:R-:W-:Y:S01]  /*b7c0*/  FFMA.FTZ R65, R161, -R68, R237 ;  /* 0x80000044a1417223 */ /* 0x000fe200000100ed */
[CC--:B------:R-:W-:Y:S01]  /*b7d0*/  FMUL.FTZ R68, R155.reuse, R242.reuse ;  /* 0x000000f29b447220 */ /* 0x0c0fe20000410000 */
[-C--:B------:R-:W-:Y:S01]  /*b7e0*/  FFMA.FTZ R248, R24, -R242.reuse, R227 ;  /* 0x800000f218f87223 */ /* 0x080fe200000100e3 */
[----:B------:R-:W-:Y:S01]  /*b7f0*/  FMUL.FTZ R227, R96, R81 ;  /* 0x0000005160e37220 */ /* 0x000fe20000410000 */
[-C--:B------:R-:W-:Y:S01]  /*b800*/  FMUL.FTZ R236, R155, R229.reuse ;  /* 0x000000e59bec7220 */ /* 0x080fe20000410000 */
[-C--:B------:R-:W-:Y:S01]  /*b810*/  FFMA.FTZ R232, R24, R229.reuse, R69 ;  /* 0x000000e518e87223 */ /* 0x080fe20000010045 */
[C---:B------:R-:W-:Y:S01]  /*b820*/  FFMA.FTZ R234, R153.reuse, R229, -R68 ;  /* 0x000000e599ea7223 */ /* 0x040fe20000010844 */
[-C--:B------:R-:W-:Y:S01]  /*b830*/  FFMA.FTZ R69, R164, -R227.reuse, R229 ;  /* 0x800000e3a4457223 */ /* 0x080fe200000100e5 */
[----:B------:R-:W-:Y:S01]  /*b840*/  FFMA.FTZ R68, R214, -R227, R242 ;  /* 0x800000e3d6447223 */ /* 0x000fe200000100f2 */
[----:B------:R-:W-:Y:S01]  /*b850*/  FFMA.FTZ R227, R153, R242, R236 ;  /* 0x000000f299e37223 */ /* 0x000fe200000100ec */
[----:B------:R-:W-:-:S03]  /*b860*/  FFMA.FTZ R229, R95, R226, R234 ;  /* 0x000000e25fe57223 */ /* 0x000fc600000100ea */
[----:B------:R-:W-:Y:S01]  /*b870*/  FFMA.FTZ R231, R95, R224, R227 ;  /* 0x000000e05fe77223 */ /* 0x000fe200000100e3 */
[CC--:B------:R-:W-:Y:S01]  /*b880*/  FMUL.FTZ R224, R152.reuse, -R240.reuse ;  /* 0x800000f098e07220 */ /* 0x0c0fe20000410000 */
[----:B------:R-:W-:Y:S01]  /*b890*/  FFMA.FTZ R227, R151, R240, R223 ;  /* 0x000000f097e37223 */ /* 0x000fe200000100df */
[----:B------:R-:W-:Y:S01]  /*b8a0*/  FFMA.FTZ R247, R23, R229, R232 ;  /* 0x000000e517f77223 */ /* 0x000fe200000100e8 */
[----:B------:R-:W-:Y:S01]  /*b8b0*/  FMUL.FTZ R64, R152, R231 ;  /* 0x000000e798407220 */ /* 0x000fe20000410000 */
[C---:B------:R-:W-:Y:S01]  /*b8c0*/  FFMA.FTZ R224, R151.reuse, R225, -R224 ;  /* 0x000000e197e07223 */ /* 0x040fe200000108e0 */
[----:B------:R-:W-:Y:S01]  /*b8d0*/  FADD.FTZ R222, -R222, R227 ;  /* 0x000000e3dede7221 */ /* 0x000fe20000010100 */
[-C--:B------:R-:W-:Y:S01]  /*b8e0*/  FMUL.FTZ R152, R152, R229.reuse ;  /* 0x000000e598987220 */ /* 0x080fe20000410000 */
[----:B------:R-:W-:Y:S01]  /*b8f0*/  FFMA.FTZ R223, R151, R229, -R64 ;  /* 0x000000e597df7223 */ /* 0x000fe20000010840 */
[----:B------:R-:W-:Y:S01]  /*b900*/  FADD.FTZ R224, R221, R224 ;  /* 0x000000e0dde07221 */ /* 0x000fe20000010000 */
[----:B------:R-:W-:Y:S01]  /*b910*/  FMUL.FTZ R226, R155, -R222 ;  /* 0x800000de9be27220 */ /* 0x000fe20000410000 */
[----:B------:R-:W-:Y:S01]  /*b920*/  FFMA.FTZ R64, R151, R231, R152 ;  /* 0x000000e797407223 */ /* 0x000fe20000010098 */
[C---:B------:R-:W-:Y:S01]  /*b930*/  FFMA.FTZ R245, R94.reuse, R245, R223 ;  /* 0x000000f55ef57223 */ /* 0x040fe200000100df */
[-C--:B------:R-:W-:Y:S01]  /*b940*/  FMUL.FTZ R155, R155, -R224.reuse ;  /* 0x800000e09b9b7220 */ /* 0x080fe20000410000 */
[C---:B------:R-:W-:Y:S01]  /*b950*/  FFMA.FTZ R223, R153.reuse, R224, -R226 ;  /* 0x000000e099df7223 */ /* 0x040fe200000108e2 */
[C---:B------:R-:W-:Y:S01]  /*b960*/  FFMA.FTZ R243, R94.reuse, R243, R64 ;  /* 0x000000f35ef37223 */ /* 0x040fe20000010040 */
[----:B------:R-:W-:Y:S01]  /*b970*/  FMUL.FTZ R64, R94, R79 ;  /* 0x0000004f5e407220 */ /* 0x000fe20000410000 */
[----:B------:R-:W-:Y:S01]  /*b980*/  FFMA.FTZ R155, R153, R222, R155 ;  /* 0x000000de999b7223 */ /* 0x000fe2000001009b */
[----:B------:R-:W-:Y:S01]  /*b990*/  FADD.FTZ R223, R218, R223 ;  /* 0x000000dfdadf7221 */ /* 0x000fe20000010000 */
[C---:B------:R-:W-:Y:S01]  /*b9a0*/  FMUL.FTZ R218, R154.reuse, R240 ;  /* 0x000000f09ada7220 */ /* 0x040fe20000410000 */
[-C--:B------:R-:W-:Y:S01]  /*b9b0*/  FFMA.FTZ R153, R154, -R64.reuse, R243 ;  /* 0x800000409a997223 */ /* 0x080fe200000100f3 */
[----:B------:R-:W-:Y:S01]  /*b9c0*/  FADD.FTZ R226, -R220, R155 ;  /* 0x0000009bdce27221 */ /* 0x000fe20000010100 */
[C---:B------:R-:W-:Y:S01]  /*b9d0*/  FFMA.FTZ R154, R158.reuse, -R64, R245 ;  /* 0x800000409e9a7223 */ /* 0x040fe200000100f5 */
[----:B------:R-:W-:Y:S01]  /*b9e0*/  FFMA.FTZ R155, R158, R225, R218 ;  /* 0x000000e19e9b7223 */ /* 0x000fe200000100da */
[CC--:B------:R-:W-:Y:S01]  /*b9f0*/  FMUL.FTZ R158, R156.reuse, -R223.reuse ;  /* 0x800000df9c9e7220 */ /* 0x0c0fe20000410000 */
[----:B------:R-:W-:Y:S01]  /*ba00*/  FMUL.FTZ R152, R95, R78 ;  /* 0x0000004e5f987220 */ /* 0x000fe20000410000 */
[----:B------:R-:W-:Y:S01]  /*ba10*/  FMUL.FTZ R218, R219, R222 ;  /* 0x000000dedbda7220 */ /* 0x000fe20000410000 */
[-C--:B------:R-:W-:Y:S01]  /*ba20*/  FMUL.FTZ R64, R156, -R226.reuse ;  /* 0x800000e29c407220 */ /* 0x080fe20000410000 */
[----:B------:R-:W-:Y:S01]  /*ba30*/  FFMA.FTZ R227, R157, R226, R158 ;  /* 0x000000e29de37223 */ /* 0x000fe2000001009e */
[C---:B------:R-:W-:Y:S01]  /*ba40*/  FFMA.FTZ R151, R159.reuse, -R152, R229 ;  /* 0x800000989f977223 */ /* 0x040fe200000100e5 */
[----:B------:R-:W-:Y:S01]  /*ba50*/  FFMA.FTZ R156, R159, R224, R218 ;  /* 0x000000e09f9c7223 */ /* 0x000fe200000100da */
[C---:B------:R-:W-:Y:S01]  /*ba60*/  FMUL.FTZ R158, R240.reuse, UR51 ;  /* 0x00000033f09e7c20 */ /* 0x040fe20008410000 */
[----:B------:R-:W-:Y:S01]  /*ba70*/  FMUL.FTZ R159, R225, UR51 ;  /* 0x00000033e19f7c20 */ /* 0x000fe20008410000 */
[----:B------:R-:W-:Y:S01]  /*ba80*/  FFMA.FTZ R232, R157, R223, -R64 ;  /* 0x000000df9de87223 */ /* 0x000fe20000010840 */
[----:B------:R-:W-:Y:S01]  /*ba90*/  FFMA.FTZ R152, R219, -R152, R231 ;  /* 0x80000098db987223 */ /* 0x000fe200000100e7 */
[C---:B------:R-:W-:Y:S01]  /*baa0*/  FFMA.FTZ R157, R225.reuse, UR52, R158 ;  /* 0x00000034e19d7c23 */ /* 0x040fe2000801009e */
[----:B------:R-:W-:Y:S01]  /*bab0*/  FFMA.FTZ R158, R240, UR52, -R159 ;  /* 0x00000034f09e7c23 */ /* 0x000fe2000801089f */
[----:B------:R-:W-:Y:S01]  /*bac0*/  FMUL.FTZ R221, R225, R79 ;  /* 0x0000004fe1dd7220 */ /* 0x000fe20000410000 */
[----:B------:R-:W-:Y:S01]  /*bad0*/  FMUL.FTZ R159, R222, UR51 ;  /* 0x00000033de9f7c20 */ /* 0x000fe20008410000 */
[----:B--2---:R-:W-:Y:S01]  /*bae0*/  SHF.L.U32 R219, R250, 0x5, RZ ;  /* 0x00000005fadb7819 */ /* 0x004fe200000006ff */
[----:B------:R-:W-:Y:S01]  /*baf0*/  FMUL.FTZ R225, R224, UR51 ;  /* 0x00000033e0e17c20 */ /* 0x000fe20008410000 */
[----:B------:R-:W-:Y:S01]  /*bb00*/  FADD.FTZ R227, -R160, R227 ;  /* 0x000000e3a0e37221 */ /* 0x000fe20000010100 */
[----:B------:R-:W-:Y:S01]  /*bb10*/  FADD.FTZ R232, R217, R232 ;  /* 0x000000e8d9e87221 */ /* 0x000fe20000010000 */
[C---:B------:R-:W-:Y:S01]  /*bb20*/  FFMA.FTZ R160, R224.reuse, UR52, R159 ;  /* 0x00000034e0a07c23 */ /* 0x040fe2000801009f */
[----:B------:R-:W-:Y:S01]  /*bb30*/  LEA.HI.SX32 R64, R219, R219, 0x1b ;  /* 0x000000dbdb407211 */ /* 0x000fe200078fdaff */
[----:B------:R-:W-:Y:S01]  /*bb40*/  FMUL.FTZ R218, R224, R78 ;  /* 0x0000004ee0da7220 */ /* 0x000fe20000410000 */
[----:B------:R-:W-:Y:S01]  /*bb50*/  FFMA.FTZ R159, R222, UR52, -R225 ;  /* 0x00000034de9f7c23 */ /* 0x000fe200080108e1 */
[----:B------:R-:W-:Y:S01]  /*bb60*/  FMUL.FTZ R225, R214, R226 ;  /* 0x000000e2d6e17220 */ /* 0x000fe20000410000 */
[C---:B------:R-:W-:Y:S01]  /*bb70*/  FMUL.FTZ R214, R165.reuse, -R232 ;  /* 0x800000e8a5d67220 */ /* 0x040fe20000410000 */
[-C--:B------:R-:W-:Y:S01]  /*bb80*/  FMUL.FTZ R217, R165, -R227.reuse ;  /* 0x800000e3a5d97220 */ /* 0x080fe20000410000 */
[----:B------:R-:W-:Y:S01]  /*bb90*/  LEA R64, R64, UR17, 0x2 ;  /* 0x0000001140407c11 */ /* 0x000fe2000f8e10ff */
[----:B------:R-:W-:Y:S01]  /*bba0*/  FMUL.FTZ R229, R95, R218 ;  /* 0x000000da5fe57220 */ /* 0x000fe20000410000 */
[----:B------:R-:W-:Y:S01]  /*bbb0*/  FMUL.FTZ R220, R222, R78 ;  /* 0x0000004ededc7220 */ /* 0x000fe20000410000 */
[CC--:B------:R-:W-:Y:S01]  /*bbc0*/  FFMA.FTZ R214, R162.reuse, R227.reuse, R214 ;  /* 0x000000e3a2d67223 */ /* 0x0c0fe200000100d6 */
[----:B------:R-:W-:Y:S01]  /*bbd0*/  FMUL.FTZ R222, R161, R227 ;  /* 0x000000e3a1de7220 */ /* 0x000fe20000410000 */
[-C--:B------:R-:W-:Y:S01]  /*bbe0*/  FFMA.FTZ R217, R162, R232.reuse, -R217 ;  /* 0x000000e8a2d97223 */ /* 0x080fe200000108d9 */
[----:B------:R-:W-:Y:S01]  /*bbf0*/  FFMA.FTZ R161, R164, R223, R225 ;  /* 0x000000dfa4a17223 */ /* 0x000fe200000100e1 */
[----:B------:R0:W-:Y:S01]  /*bc00*/  STS [R64+0x10f0], R229 ;  /* 0x0010f0e540007388 */ /* 0x0001e20000000800 */
[----:B------:R-:W-:Y:S01]  /*bc10*/  FMUL.FTZ R164, R226, UR51 ;  /* 0x00000033e2a47c20 */ /* 0x000fe20008410000 */
[----:B------:R-:W-:Y:S01]  /*bc20*/  FADD.FTZ R225, R216, R217 ;  /* 0x000000d9d8e17221 */ /* 0x000fe20000010000 */
[----:B------:R-:W-:Y:S01]  /*bc30*/  FFMA.FTZ R162, R163, R232, R222 ;  /* 0x000000e8a3a27223 */ /* 0x000fe200000100de */
[C---:B------:R-:W-:Y:S01]  /*bc40*/  FMUL.FTZ R163, R223.reuse, UR51 ;  /* 0x00000033dfa37c20 */ /* 0x040fe20008410000 */
[----:B------:R-:W-:Y:S01]  /*bc50*/  FFMA.FTZ R164, R223, UR52, R164 ;  /* 0x00000034dfa47c23 */ /* 0x000fe200080100a4 */
[----:B------:R-:W-:Y:S01]  /*bc60*/  FMUL.FTZ R222, R232, UR51 ;  /* 0x00000033e8de7c20 */ /* 0x000fe20008410000 */
[----:B------:R-:W-:Y:S01]  /*bc70*/  FMUL.FTZ R233, R94, R221 ;  /* 0x000000dd5ee97220 */ /* 0x000fe20000410000 */
[----:B------:R-:W-:Y:S01]  /*bc80*/  FFMA.FTZ R248, R23, -R231, R248 ;  /* 0x800000e717f87223 */ /* 0x000fe200000100f8 */
[----:B------:R-:W-:Y:S01]  /*bc90*/  FMUL.FTZ R231, R95, R220 ;  /* 0x000000dc5fe77220 */ /* 0x000fe20000410000 */
[----:B0-----:R-:W-:Y:S01]  /*bca0*/  FADD.FTZ R229, -R215, R214 ;  /* 0x000000d6d7e57221 */ /* 0x001fe20000010100 */
[----:B------:R-:W-:Y:S01]  /*bcb0*/  FMUL.FTZ R215, R223, R81 ;  /* 0x00000051dfd77220 */ /* 0x000fe20000410000 */
[C---:B------:R-:W-:Y:S01]  /*bcc0*/  FMUL.FTZ R165, R227.reuse, UR51 ;  /* 0x00000033e3a57c20 */ /* 0x040fe20008410000 */
[C---:B------:R-:W-:Y:S01]  /*bcd0*/  FFMA.FTZ R222, R227.reuse, UR52, -R222 ;  /* 0x00000034e3de7c23 */ /* 0x040fe200080108de */
[C---:B------:R-:W-:Y:S01]  /*bce0*/  FMUL.FTZ R223, R206.reuse, -R229 ;  /* 0x800000e5cedf7220 */ /* 0x040fe20000410000 */
[-C--:B------:R-:W-:Y:S01]  /*bcf0*/  FMUL.FTZ R206, R206, -R225.reuse ;  /* 0x800000e1cece7220 */ /* 0x080fe20000410000 */
[-C--:B------:R-:W-:Y:S01]  /*bd00*/  FMUL.FTZ R214, R227, R80.reuse ;  /* 0x00000050e3d67220 */ /* 0x080fe20000410000 */
[----:B------:R0:W-:Y:S01]  /*bd10*/  STS [R64+0x10f8], R233 ;  /* 0x0010f8e940007388 */ /* 0x0001e20000000800 */
[C---:B------:R-:W-:Y:S01]  /*bd20*/  FFMA.FTZ R227, R208.reuse, R225, -R223 ;  /* 0x000000e1d0e37223 */ /* 0x040fe200000108df */
[----:B------:R-:W-:Y:S01]  /*bd30*/  FFMA.FTZ R206, R208, R229, R206 ;  /* 0x000000e5d0ce7223 */ /* 0x000fe200000100ce */
[----:B------:R-:W-:Y:S01]  /*bd40*/  FMUL.FTZ R208, R225, UR51 ;  /* 0x00000033e1d07c20 */ /* 0x000fe20008410000 */
[----:B------:R1:W-:Y:S01]  /*bd50*/  STS [R64+0x10f4], R231 ;  /* 0x0010f4e740007388 */ /* 0x0003e20000000800 */
[----:B------:R-:W-:Y:S01]  /*bd60*/  FADD.FTZ R212, R212, R227 ;  /* 0x000000e3d4d47221 */ /* 0x000fe20000010000 */
[----:B------:R-:W-:Y:S01]  /*bd70*/  FADD.FTZ R224, -R213, R206 ;  /* 0x000000ced5e07221 */ /* 0x000fe20000010100 */
[----:B------:R-:W-:Y:S01]  /*bd80*/  FMUL.FTZ R216, R232, R80 ;  /* 0x00000050e8d87220 */ /* 0x000fe20000410000 */
[----:B------:R-:W-:Y:S01]  /*bd90*/  FMUL.FTZ R217, R226, R81 ;  /* 0x00000051e2d97220 */ /* 0x000fe20000410000 */
[----:B------:R-:W-:Y:S01]  /*bda0*/  FMUL.FTZ R219, R240, R79 ;  /* 0x0000004ff0db7220 */ /* 0x000fe20000410000 */
[C---:B0-----:R-:W-:Y:S01]  /*bdb0*/  FMUL.FTZ R233, R96.reuse, R215 ;  /* 0x000000d760e97220 */ /* 0x041fe20000410000 */
[C---:B------:R-:W-:Y:S01]  /*bdc0*/  FMUL.FTZ R213, R209.reuse, -R224 ;  /* 0x800000e0d1d57220 */ /* 0x040fe20000410000 */
[-C--:B------:R-:W-:Y:S01]  /*bdd0*/  FMUL.FTZ R209, R209, -R212.reuse ;  /* 0x800000d4d1d17220 */ /* 0x080fe20000410000 */
[----:B------:R-:W-:Y:S01]  /*bde0*/  FMUL.FTZ R239, R96, R217 ;  /* 0x000000d960ef7220 */ /* 0x000fe20000410000 */
[----:B-1----:R-:W-:Y:S01]  /*bdf0*/  FMUL.FTZ R231, R166, R229 ;  /* 0x000000e5a6e77220 */ /* 0x002fe20000410000 */
[----:B------:R-:W-:Y:S01]  /*be00*/  FMUL.FTZ R166, R229, UR51 ;  /* 0x00000033e5a67c20 */ /* 0x000fe20008410000 */
[----:B------:R0:W-:Y:S01]  /*be10*/  STS [R64+0x10e8], R233 ;  /* 0x0010e8e940007388 */ /* 0x0001e20000000800 */
[----:B------:R-:W-:Y:S01]  /*be20*/  FMUL.FTZ R244, R153, R221 ;  /* 0x000000dd99f47220 */ /* 0x000fe20000410000 */
[----:B------:R-:W-:Y:S01]  /*be30*/  FFMA.FTZ R223, R168, R225, R231 ;  /* 0x000000e1a8df7223 */ /* 0x000fe200000100e7 */
[----:B------:R-:W-:Y:S01]  /*be40*/  FFMA.FTZ R231, R229, UR52, -R208 ;  /* 0x00000034e5e77c23 */ /* 0x000fe200080108d0 */
[----:B------:R-:W-:Y:S01]  /*be50*/  FFMA.FTZ R168, R210, R212, -R213 ;  /* 0x000000d4d2a87223 */ /* 0x000fe200000108d5 */
[----:B------:R-:W-:Y:S01]  /*be60*/  FMUL.FTZ R208, R212, UR51 ;  /* 0x00000033d4d07c20 */ /* 0x000fe20008410000 */
[-C--:B------:R-:W-:Y:S01]  /*be70*/  FFMA.FTZ R210, R210, R224.reuse, R209 ;  /* 0x000000e0d2d27223 */ /* 0x080fe200000100d1 */
[----:B------:R-:W-:Y:S01]  /*be80*/  FMUL.FTZ R231, R230, R231 ;  /* 0x000000e7e6e77220 */ /* 0x000fe20000410000 */
[----:B------:R-:W-:Y:S01]  /*be90*/  FADD.FTZ R168, R211, R168 ;  /* 0x000000a8d3a87221 */ /* 0x000fe20000010000 */
[C---:B------:R-:W-:Y:S01]  /*bea0*/  FFMA.FTZ R208, R224.reuse, UR52, -R208 ;  /* 0x00000034e0d07c23 */ /* 0x040fe200080108d0 */
[C---:B0-----:R-:W-:Y:S01]  /*beb0*/  FMUL.FTZ R233, R225.reuse, R83 ;  /* 0x00000053e1e97220 */ /* 0x041fe20000410000 */
[----:B------:R-:W-:Y:S01]  /*bec0*/  FFMA.FTZ R225, R225, UR52, R166 ;  /* 0x00000034e1e17c23 */ /* 0x000fe200080100a6 */
[----:B------:R-:W-:Y:S01]  /*bed0*/  FMUL.FTZ R166, R207, R224 ;  /* 0x000000e0cfa67220 */ /* 0x000fe20000410000 */
[C---:B------:R-:W-:Y:S01]  /*bee0*/  FMUL.FTZ R207, R224.reuse, UR51 ;  /* 0x00000033e0cf7c20 */ /* 0x040fe20008410000 */
[----:B------:R-:W-:Y:S01]  /*bef0*/  FMUL.FTZ R224, R224, R82 ;  /* 0x00000052e0e07220 */ /* 0x000fe20000410000 */
[----:B------:R-:W-:Y:S01]  /*bf00*/  FADD.FTZ R169, -R169, R210 ;  /* 0x000000d2a9a97221 */ /* 0x000fe20000010100 */
[----:B------:R-:W-:Y:S01]  /*bf10*/  FFMA.FTZ R166, R167, R212, R166 ;  /* 0x000000d4a7a67223 */ /* 0x000fe200000100a6 */
[C---:B------:R-:W-:Y:S01]  /*bf20*/  FFMA.FTZ R211, R212.reuse, UR52, R207 ;  /* 0x00000034d4d37c23 */ /* 0x040fe200080100cf */
[----:B------:R-:W-:Y:S01]  /*bf30*/  FMUL.FTZ R212, R212, R82 ;  /* 0x00000052d4d47220 */ /* 0x000fe20000410000 */
[C---:B------:R-:W-:Y:S01]  /*bf40*/  FMUL.FTZ R207, R67.reuse, R224 ;  /* 0x000000e043cf7220 */ /* 0x040fe20000410000 */
[C---:B------:R-:W-:Y:S01]  /*bf50*/  FMUL.FTZ R213, R67.reuse, R208 ;  /* 0x000000d043d57220 */ /* 0x040fe20000410000 */
[CC--:B------:R-:W-:Y:S01]  /*bf60*/  FMUL.FTZ R208, R170.reuse, -R169.reuse ;  /* 0x800000a9aad07220 */ /* 0x0c0fe20000410000 */
[----:B------:R-:W-:Y:S01]  /*bf70*/  FMUL.FTZ R209, R67, R212 ;  /* 0x000000d443d17220 */ /* 0x000fe20000410000 */
[----:B------:R-:W-:Y:S01]  /*bf80*/  FMUL.FTZ R170, R170, -R168 ;  /* 0x800000a8aaaa7220 */ /* 0x000fe20000410000 */
[C---:B------:R-:W-:Y:S01]  /*bf90*/  FFMA.FTZ R67, R66.reuse, R212, R207 ;  /* 0x000000d442437223 */ /* 0x040fe200000100cf */
[C---:B------:R-:W-:Y:S01]  /*bfa0*/  FFMA.FTZ R208, R171.reuse, R168, -R208 ;  /* 0x000000a8abd07223 */ /* 0x040fe200000108d0 */
[C---:B------:R-:W-:Y:S01]  /*bfb0*/  FFMA.FTZ R207, R66.reuse, R224, -R209 ;  /* 0x000000e042cf7223 */ /* 0x040fe200000108d1 */
[----:B------:R-:W-:Y:S01]  /*bfc0*/  FFMA.FTZ R209, R171, R169, R170 ;  /* 0x000000a9abd17223 */ /* 0x000fe200000100aa */
[----:B------:R-:W-:Y:S01]  /*bfd0*/  FFMA.FTZ R170, R66, R211, R213 ;  /* 0x000000d342aa7223 */ /* 0x000fe200000100d5 */
[----:B------:R-:W-:Y:S01]  /*bfe0*/  FMUL.FTZ R211, R65, R214 ;  /* 0x000000d641d37220 */ /* 0x000fe20000410000 */
[----:B------:R-:W-:Y:S01]  /*bff0*/  FADD.FTZ R171, R173, R208 ;  /* 0x000000d0adab7221 */ /* 0x000fe20000010000 */
[----:B------:R-:W-:Y:S01]  /*c000*/  FADD.FTZ R172, -R172, R209 ;  /* 0x000000d1acac7221 */ /* 0x000fe20000010100 */
[C---:B------:R-:W-:Y:S01]  /*c010*/  FMUL.FTZ R173, R65.reuse, R222 ;  /* 0x000000de41ad7220 */ /* 0x040fe20000410000 */
[-C--:B------:R-:W-:Y:S01]  /*c020*/  FMUL.FTZ R213, R65, R216.reuse ;  /* 0x000000d841d57220 */ /* 0x080fe20000410000 */
[----:B------:R-:W-:Y:S01]  /*c030*/  FFMA.FTZ R65, R70, R216, R211 ;  /* 0x000000d846417223 */ /* 0x000fe200000100d3 */
[CC--:B------:R-:W-:Y:S01]  /*c040*/  FMUL.FTZ R209, R174.reuse, -R172.reuse ;  /* 0x800000acaed17220 */ /* 0x0c0fe20000410000 */
[----:B------:R-:W-:Y:S01]  /*c050*/  FMUL.FTZ R211, R174, -R171 ;  /* 0x800000abaed37220 */ /* 0x000fe20000410000 */
[----:B------:R-:W-:Y:S01]  /*c060*/  FFMA.FTZ R225, R228, R225, R231 ;  /* 0x000000e1e4e17223 */ /* 0x000fe200000100e7 */
[----:B------:R-:W-:Y:S01]  /*c070*/  FFMA.FTZ R58, R223, R83, R58 ;  /* 0x00000053df3a7223 */ /* 0x000fe2000001003a */
[C---:B------:R-:W-:Y:S01]  /*c080*/  FFMA.FTZ R174, R176.reuse, R171, -R209 ;  /* 0x000000abb0ae7223 */ /* 0x040fe200000108d1 */
[----:B------:R-:W-:Y:S01]  /*c090*/  FFMA.FTZ R211, R176, R172, R211 ;  /* 0x000000acb0d37223 */ /* 0x000fe200000100d3 */
[----:B------:R-:W-:Y:S01]  /*c0a0*/  FFMA.FTZ R167, R98, R223, R225 ;  /* 0x000000df62a77223 */ /* 0x000fe200000100e1 */
[----:B------:R-:W-:Y:S01]  /*c0b0*/  FMUL.FTZ R223, R99, R212 ;  /* 0x000000d463df7220 */ /* 0x000fe20000410000 */
[----:B------:R-:W-:Y:S01]  /*c0c0*/  FADD.FTZ R174, R205, R174 ;  /* 0x000000aecdae7221 */ /* 0x000fe20000010000 */
[----:B------:R-:W-:Y:S01]  /*c0d0*/  FADD.FTZ R176, -R204, R211 ;  /* 0x000000d3ccb07221 */ /* 0x000fe20000010100 */
[----:B------:R-:W-:Y:S01]  /*c0e0*/  FFMA.FTZ R66, R70, R214, -R213 ;  /* 0x000000d646427223 */ /* 0x000fe200000108d5 */
[-C--:B------:R-:W-:Y:S01]  /*c0f0*/  FMUL.FTZ R213, R169, R85.reuse ;  /* 0x00000055a9d57220 */ /* 0x080fe20000410000 */
[C---:B------:R-:W-:Y:S01]  /*c100*/  FMUL.FTZ R208, R175.reuse, -R174 ;  /* 0x800000aeafd07220 */ /* 0x040fe20000410000 */
[-C--:B------:R-:W-:Y:S01]  /*c110*/  FMUL.FTZ R175, R175, -R176.reuse ;  /* 0x800000b0afaf7220 */ /* 0x080fe20000410000 */
[----:B------:R0:W-:Y:S01]  /*c120*/  STS [R64+0x10d0], R223 ;  /* 0x0010d0df40007388 */ /* 0x0001e20000000800 */
        /* <DEDUP_REMOVED lines=8> */
[----:B------:R-:W-:Y:S01]  /*c1b0*/  FFMA.FTZ R215, R69, R215, R210 ;  /* 0x000000d745d77223 */ /* 0x000fe200000100d2 */
[----:B0-----:R-:W-:Y:S01]  /*c1c0*/  FMUL.FTZ R223, R71, R213 ;  /* 0x000000d547df7220 */ /* 0x001fe20000410000 */
[C---:B------:R-:W-:Y:S01]  /*c1d0*/  FMUL.FTZ R203, R178.reuse, -R175 ;  /* 0x800000afb2cb7220 */ /* 0x040fe20000410000 */
[----:B------:R-:W-:Y:S01]  /*c1e0*/  FMUL.FTZ R202, R178, -R177 ;  /* 0x800000b1b2ca7220 */ /* 0x000fe20000410000 */
[----:B------:R-:W-:Y:S01]  /*c1f0*/  FFMA.FTZ R217, R69, R217, -R208 ;  /* 0x000000d945d97223 */ /* 0x000fe200000108d0 */
[-C--:B------:R-:W-:Y:S01]  /*c200*/  FFMA.FTZ R204, R128, R209.reuse, R223 ;  /* 0x000000d180cc7223 */ /* 0x080fe200000100df */
[----:B------:R-:W-:Y:S01]  /*c210*/  FMUL.FTZ R209, R100, R209 ;  /* 0x000000d164d17220 */ /* 0x000fe20000410000 */
[-C--:B------:R-:W-:Y:S01]  /*c220*/  FMUL.FTZ R208, R172, R84.reuse ;  /* 0x00000054acd07220 */ /* 0x080fe20000410000 */
[C---:B------:R-:W-:Y:S01]  /*c230*/  FFMA.FTZ R178, R180.reuse, R177, -R203 ;  /* 0x000000b1b4b27223 */ /* 0x040fe200000108cb */
[----:B------:R-:W-:Y:S01]  /*c240*/  FFMA.FTZ R203, R180, R175, R202 ;  /* 0x000000afb4cb7223 */ /* 0x000fe200000100ca */
[----:B------:R-:W-:Y:S01]  /*c250*/  FMUL.FTZ R202, R171, R84 ;  /* 0x00000054abca7220 */ /* 0x000fe20000410000 */
[----:B------:R0:W-:Y:S01]  /*c260*/  STS [R64+0x10c8], R209 ;  /* 0x0010c8d140007388 */ /* 0x0001e20000000800 */
[----:B------:R-:W-:Y:S01]  /*c270*/  FADD.FTZ R178, R201, R178 ;  /* 0x000000b2c9b27221 */ /* 0x000fe20000010000 */
[----:B------:R-:W-:Y:S01]  /*c280*/  FADD.FTZ R180, -R200, R203 ;  /* 0x000000cbc8b47221 */ /* 0x000fe20000010100 */
[-C--:B------:R-:W-:Y:S01]  /*c290*/  FMUL.FTZ R201, R129, R202.reuse ;  /* 0x000000ca81c97220 */ /* 0x080fe20000410000 */
[----:B------:R-:W-:Y:S01]  /*c2a0*/  FMUL.FTZ R203, R101, R202 ;  /* 0x000000ca65cb7220 */ /* 0x000fe20000410000 */
[----:B------:R-:W-:Y:S01]  /*c2b0*/  FMUL.FTZ R211, R100, R213 ;  /* 0x000000d564d37220 */ /* 0x000fe20000410000 */
[-C--:B------:R-:W-:Y:S01]  /*c2c0*/  FMUL.FTZ R235, R94, R219.reuse ;  /* 0x000000db5eeb7220 */ /* 0x080fe20000410000 */
[-C--:B------:R-:W-:Y:S01]  /*c2d0*/  FFMA.FTZ R201, R130, R208.reuse, -R201 ;  /* 0x000000d082c97223 */ /* 0x080fe200000108c9 */
[----:B------:R-:W-:Y:S01]  /*c2e0*/  FFMA.FTZ R244, R154, R219, -R244 ;  /* 0x000000db9af47223 */ /* 0x000fe200000108f4 */
[----:B------:R1:W-:Y:S01]  /*c2f0*/  STS [R64+0x10c0], R203 ;  /* 0x0010c0cb40007388 */ /* 0x0003e20000000800 */
[----:B0-----:R-:W-:Y:S01]  /*c300*/  FMUL.FTZ R209, R129, R208 ;  /* 0x000000d081d17220 */ /* 0x001fe20000410000 */
[----:B------:R-:W-:Y:S01]  /*c310*/  FFMA.FTZ R205, R128, R213, -R205 ;  /* 0x000000d580cd7223 */ /* 0x000fe200000108cd */
[----:B------:R-:W-:Y:S01]  /*c320*/  FMUL.FTZ R237, R97, R214 ;  /* 0x000000d661ed7220 */ /* 0x000fe20000410000 */
[----:B------:R-:W-:Y:S01]  /*c330*/  STS [R64+0x10cc], R211 ;  /* 0x0010ccd340007388 */ /* 0x000fe20000000800 */
[----:B------:R-:W-:Y:S01]  /*c340*/  FFMA.FTZ R200, R130, R202, R209 ;  /* 0x000000ca82c87223 */ /* 0x000fe200000100d1 */
[C---:B------:R-:W-:Y:S01]  /*c350*/  FMUL.FTZ R202, R179.reuse, -R178 ;  /* 0x800000b2b3ca7220 */ /* 0x040fe20000410000 */
[----:B------:R-:W-:Y:S01]  /*c360*/  FMUL.FTZ R179, R179, -R180 ;  /* 0x800000b4b3b37220 */ /* 0x000fe20000410000 */
[----:B------:R-:W-:Y:S01]  /*c370*/  FMUL.FTZ R209, R101, R208 ;  /* 0x000000d065d17220 */ /* 0x000fe20000410000 */
[----:B------:R-:W-:Y:S01]  /*c380*/  STS [R64+0x10fc], R235 ;  /* 0x0010fceb40007388 */ /* 0x000fe20000000800 */
[C---:B------:R-:W-:Y:S01]  /*c390*/  FFMA.FTZ R202, R181.reuse, R180, R202 ;  /* 0x000000b4b5ca7223 */ /* 0x040fe200000100ca */
[----:B------:R-:W-:Y:S01]  /*c3a0*/  FFMA.FTZ R181, R181, R178, -R179 ;  /* 0x000000b2b5b57223 */ /* 0x000fe200000108b3 */
[----:B------:R-:W-:Y:S01]  /*c3b0*/  FMUL.FTZ R212, R152, R220 ;  /* 0x000000dc98d47220 */ /* 0x000fe20000410000 */
[----:B------:R0:W-:Y:S01]  /*c3c0*/  STS [R64+0x10c4], R209 ;  /* 0x0010c4d140007388 */ /* 0x0001e20000000800 */
[----:B------:R-:W-:Y:S01]  /*c3d0*/  FADD.FTZ R179, -R199, R202 ;  /* 0x000000cac7b37221 */ /* 0x000fe20000010100 */
[----:B------:R-:W-:Y:S01]  /*c3e0*/  FADD.FTZ R181, R198, R181 ;  /* 0x000000b5c6b57221 */ /* 0x000fe20000010000 */
[----:B------:R-:W-:Y:S01]  /*c3f0*/  FMUL.FTZ R202, R176, R87 ;  /* 0x00000057b0ca7220 */ /* 0x000fe20000410000 */
[----:B------:R-:W-:Y:S01]  /*c400*/  FMUL.FTZ R229, R229, R83 ;  /* 0x00000053e5e57220 */ /* 0x000fe20000410000 */
[C---:B------:R-:W-:Y:S01]  /*c410*/  FMUL.FTZ R199, R182.reuse, -R179 ;  /* 0x800000b3b6c77220 */ /* 0x040fe20000410000 */
[-C--:B------:R-:W-:Y:S01]  /*c420*/  FMUL.FTZ R198, R182, -R181.reuse ;  /* 0x800000b5b6c67220 */ /* 0x080fe20000410000 */
[-C--:B------:R-:W-:Y:S01]  /*c430*/  FMUL.FTZ R208, R131, R202.reuse ;  /* 0x000000ca83d07220 */ /* 0x080fe20000410000 */
[----:B-1----:R-:W-:Y:S01]  /*c440*/  FMUL.FTZ R203, R102, R202 ;  /* 0x000000ca66cb7220 */ /* 0x002fe20000410000 */
[C---:B------:R-:W-:Y:S01]  /*c450*/  FFMA.FTZ R182, R184.reuse, R181, -R199 ;  /* 0x000000b5b8b67223 */ /* 0x040fe200000108c7 */
[----:B------:R-:W-:Y:S01]  /*c460*/  FFMA.FTZ R199, R184, R179, R198 ;  /* 0x000000b3b8c77223 */ /* 0x000fe200000100c6 */
[----:B------:R-:W-:Y:S01]  /*c470*/  FMUL.FTZ R198, R174, R87 ;  /* 0x00000057aec67220 */ /* 0x000fe20000410000 */
[----:B0-----:R-:W-:Y:S01]  /*c480*/  FMUL.FTZ R209, R153, R219 ;  /* 0x000000db99d17220 */ /* 0x001fe20000410000 */
[----:B------:R-:W-:Y:S01]  /*c490*/  FADD.FTZ R182, R197, R182 ;  /* 0x000000b6c5b67221 */ /* 0x000fe20000010000 */
[----:B------:R-:W-:Y:S01]  /*c4a0*/  FADD.FTZ R184, -R196, R199 ;  /* 0x000000c7c4b87221 */ /* 0x000fe20000010100 */
[-C--:B------:R-:W-:Y:S01]  /*c4b0*/  FMUL.FTZ R210, R131, R198.reuse ;  /* 0x000000c683d27220 */ /* 0x080fe20000410000 */
[-C--:B------:R-:W-:Y:S01]  /*c4c0*/  FFMA.FTZ R196, R135, R198.reuse, R208 ;  /* 0x000000c687c47223 */ /* 0x080fe200000100d0 */
[----:B------:R-:W-:Y:S01]  /*c4d0*/  FMUL.FTZ R199, R102, R198 ;  /* 0x000000c666c77220 */ /* 0x000fe20000410000 */
[C---:B------:R-:W-:Y:S01]  /*c4e0*/  FMUL.FTZ R198, R183.reuse, -R182 ;  /* 0x800000b6b7c67220 */ /* 0x040fe20000410000 */
[----:B------:R-:W-:Y:S01]  /*c4f0*/  FMUL.FTZ R183, R183, -R184 ;  /* 0x800000b8b7b77220 */ /* 0x000fe20000410000 */
[----:B------:R-:W-:Y:S01]  /*c500*/  FFMA.FTZ R197, R135, R202, -R210 ;  /* 0x000000ca87c57223 */ /* 0x000fe200000108d2 */
[----:B------:R-:W-:Y:S01]  /*c510*/  FMUL.FTZ R202, R175, R86 ;  /* 0x00000056afca7220 */ /* 0x000fe20000410000 */
[C---:B------:R-:W-:Y:S01]  /*c520*/  FFMA.FTZ R198, R185.reuse, R184, R198 ;  /* 0x000000b8b9c67223 */ /* 0x040fe200000100c6 */
[----:B------:R-:W-:Y:S01]  /*c530*/  FFMA.FTZ R185, R185, R182, -R183 ;  /* 0x000000b6b9b97223 */ /* 0x000fe200000108b7 */
[----:B------:R0:W-:Y:S01]  /*c540*/  STS [R64+0x10b8], R199 ;  /* 0x0010b8c740007388 */ /* 0x0001e20000000800 */
[----:B------:R-:W-:Y:S01]  /*c550*/  FMUL.FTZ R219, R103, R202 ;  /* 0x000000ca67db7220 */ /* 0x000fe20000410000 */
[----:B------:R-:W-:Y:S01]  /*c560*/  FADD.FTZ R183, -R195, R198 ;  /* 0x000000c6c3b77221 */ /* 0x000fe20000010100 */
[----:B------:R-:W-:Y:S01]  /*c570*/  FADD.FTZ R185, R194, R185 ;  /* 0x000000b9c2b97221 */ /* 0x000fe20000010000 */
[----:B------:R-:W-:Y:S01]  /*c580*/  FMUL.FTZ R198, R177, R86 ;  /* 0x00000056b1c67220 */ /* 0x000fe20000410000 */
[----:B------:R1:W-:Y:S01]  /*c590*/  STS [R64+0x10bc], R203 ;  /* 0x0010bccb40007388 */ /* 0x0003e20000000800 */
[C---:B------:R-:W-:Y:S01]  /*c5a0*/  FMUL.FTZ R195, R192.reuse, -R183 ;  /* 0x800000b7c0c37220 */ /* 0x040fe20000410000 */
[-C--:B------:R-:W-:Y:S01]  /*c5b0*/  FMUL.FTZ R194, R192, -R185.reuse ;  /* 0x800000b9c0c27220 */ /* 0x080fe20000410000 */
[----:B------:R-:W-:Y:S01]  /*c5c0*/  FMUL.FTZ R213, R103, R198 ;  /* 0x000000c667d57220 */ /* 0x000fe20000410000 */
[----:B------:R-:W-:Y:S01]  /*c5d0*/  STS [R64+0x10b4], R219 ;  /* 0x0010b4db40007388 */ /* 0x000fe20000000800 */
[C---:B------:R-:W-:Y:S01]  /*c5e0*/  FFMA.FTZ R192, R186.reuse, R185, -R195 ;  /* 0x000000b9bac07223 */ /* 0x040fe200000108c3 */
[----:B------:R-:W-:Y:S01]  /*c5f0*/  FFMA.FTZ R194, R186, R183, R194 ;  /* 0x000000b7bac27223 */ /* 0x000fe200000100c2 */
[----:B0-----:R-:W-:Y:S01]  /*c600*/  FMUL.FTZ R199, R137, R202 ;  /* 0x000000ca89c77220 */ /* 0x001fe20000410000 */
[----:B------:R0:W-:Y:S01]  /*c610*/  STS [R64+0x10b0], R213 ;  /* 0x0010b0d540007388 */ /* 0x0001e20000000800 */
[----:B------:R-:W-:Y:S01]  /*c620*/  FADD.FTZ R186, R189, R192 ;  /* 0x000000c0bdba7221 */ /* 0x000fe20000010000 */
[----:B------:R-:W-:Y:S01]  /*c630*/  FADD.FTZ R187, -R187, R194 ;  /* 0x000000c2bbbb7221 */ /* 0x000fe20000010100 */
[-C--:B-1----:R-:W-:Y:S01]  /*c640*/  FMUL.FTZ R203, R137, R198.reuse ;  /* 0x000000c689cb7220 */ /* 0x082fe20000410000 */
[----:B------:R-:W-:Y:S01]  /*c650*/  FFMA.FTZ R192, R138, R198, R199 ;  /* 0x000000c68ac07223 */ /* 0x000fe200000100c7 */
[C---:B------:R-:W-:Y:S01]  /*c660*/  FMUL.FTZ R195, R188.reuse, -R186 ;  /* 0x800000babcc37220 */ /* 0x040fe20000410000 */
[-C--:B------:R-:W-:Y:S01]  /*c670*/  FMUL.FTZ R189, R188, -R187.reuse ;  /* 0x800000bbbcbd7220 */ /* 0x080fe20000410000 */
[----:B------:R-:W-:Y:S01]  /*c680*/  FMUL.FTZ R198, R183, R90 ;  /* 0x0000005ab7c67220 */ /* 0x000fe20000410000 */
[----:B------:R-:W-:Y:S01]  /*c690*/  FMUL.FTZ R235, R97, R216 ;  /* 0x000000d861eb7220 */ /* 0x000fe20000410000 */
[C---:B------:R-:W-:Y:S01]  /*c6a0*/  FFMA.FTZ R194, R190.reuse, R187, R195 ;  /* 0x000000bbbec27223 */ /* 0x040fe200000100c3 */
[----:B------:R-:W-:Y:S01]  /*c6b0*/  FFMA.FTZ R188, R190, R186, -R189 ;  /* 0x000000babebc7223 */ /* 0x000fe200000108bd */
[----:B------:R-:W-:Y:S01]  /*c6c0*/  FFMA.FTZ R195, R138, R202, -R203 ;  /* 0x000000ca8ac37223 */ /* 0x000fe200000108cb */
[----:B------:R-:W-:Y:S01]  /*c6d0*/  FMUL.FTZ R216, R179, R88 ;  /* 0x00000058b3d87220 */ /* 0x000fe20000410000 */
[----:B------:R-:W-:Y:S01]  /*c6e0*/  FADD.FTZ R189, -R193, R194 ;  /* 0x000000c2c1bd7221 */ /* 0x000fe20000010100 */
[----:B------:R-:W-:Y:S01]  /*c6f0*/  FADD.FTZ R188, R191, R188 ;  /* 0x000000bcbfbc7221 */ /* 0x000fe20000010000 */
[-C--:B------:R-:W-:Y:S01]  /*c700*/  FMUL.FTZ R191, R187, R93.reuse ;  /* 0x0000005dbbbf7220 */ /* 0x080fe20000410000 */
[----:B------:R-:W-:Y:S01]  /*c710*/  FMUL.FTZ R193, R186, R93 ;  /* 0x0000005dbac17220 */ /* 0x000fe20000410000 */
[-C--:B------:R-:W-:Y:S01]  /*c720*/  FMUL.FTZ R190, R189, R92.reuse ;  /* 0x0000005cbdbe7220 */ /* 0x080fe20000410000 */
[----:B------:R-:W-:Y:S01]  /*c730*/  FMUL.FTZ R194, R188, R92 ;  /* 0x0000005cbcc27220 */ /* 0x000fe20000410000 */
[C---:B------:R-:W-:Y:S01]  /*c740*/  FMUL.FTZ R211, R147.reuse, R191 ;  /* 0x000000bf93d37220 */ /* 0x040fe20000410000 */
[-C--:B------:R-:W-:Y:S01]  /*c750*/  FMUL.FTZ R202, R147, R193.reuse ;  /* 0x000000c193ca7220 */ /* 0x080fe20000410000 */
[C---:B------:R-:W-:Y:S01]  /*c760*/  FMUL.FTZ R199, R149.reuse, R190 ;  /* 0x000000be95c77220 */ /* 0x040fe20000410000 */
[-C--:B------:R-:W-:Y:S01]  /*c770*/  FMUL.FTZ R203, R149, R194.reuse ;  /* 0x000000c295cb7220 */ /* 0x080fe20000410000 */
[C---:B------:R-:W-:Y:S01]  /*c780*/  FFMA.FTZ R208, R148.reuse, R193, R211 ;  /* 0x000000c194d07223 */ /* 0x040fe200000100d3 */
[----:B------:R-:W-:Y:S01]  /*c790*/  FFMA.FTZ R210, R148, R191, -R202 ;  /* 0x000000bf94d27223 */ /* 0x000fe200000108ca */
[C---:B------:R-:W-:Y:S01]  /*c7a0*/  FFMA.FTZ R199, R150.reuse, R194, R199 ;  /* 0x000000c296c77223 */ /* 0x040fe200000100c7 */
[----:B------:R-:W-:Y:S01]  /*c7b0*/  FFMA.FTZ R203, R150, R190, -R203 ;  /* 0x000000be96cb7223 */ /* 0x000fe200000108cb */
[----:B------:R-:W-:Y:S01]  /*c7c0*/  FMUL.FTZ R202, R185, R90 ;  /* 0x0000005ab9ca7220 */ /* 0x000fe20000410000 */
[C---:B------:R-:W-:Y:S01]  /*c7d0*/  FMUL.FTZ R211, R145.reuse, R198 ;  /* 0x000000c691d37220 */ /* 0x040fe20000410000 */
[----:B------:R-:W-:Y:S01]  /*c7e0*/  FADD.FTZ R199, RZ, R199 ;  /* 0x000000c7ffc77221 */ /* 0x000fe20000010000 */
[----:B------:R-:W-:Y:S01]  /*c7f0*/  FADD.FTZ R203, RZ, R203 ;  /* 0x000000cbffcb7221 */ /* 0x000fe20000010000 */
[-C--:B0-----:R-:W-:Y:S01]  /*c800*/  FMUL.FTZ R213, R145, R202.reuse ;  /* 0x000000ca91d57220 */ /* 0x081fe20000410000 */
[----:B------:R-:W-:Y:S01]  /*c810*/  FFMA.FTZ R211, R146, R202, R211 ;  /* 0x000000ca92d37223 */ /* 0x000fe200000100d3 */
[----:B------:R-:W-:Y:S01]  /*c820*/  FADD.FTZ R208, R199, R208 ;  /* 0x000000d0c7d07221 */ /* 0x000fe20000010000 */
[----:B------:R-:W-:Y:S01]  /*c830*/  FADD.FTZ R210, R203, R210 ;  /* 0x000000d2cbd27221 */ /* 0x000fe20000010000 */
[-C--:B------:R-:W-:Y:S01]  /*c840*/  FMUL.FTZ R199, R184, R91.reuse ;  /* 0x0000005bb8c77220 */ /* 0x080fe20000410000 */
[----:B------:R-:W-:Y:S01]  /*c850*/  FMUL.FTZ R203, R182, R91 ;  /* 0x0000005bb6cb7220 */ /* 0x000fe20000410000 */
[----:B------:R-:W-:Y:S01]  /*c860*/  FFMA.FTZ R213, R146, R198, -R213 ;  /* 0x000000c692d57223 */ /* 0x000fe200000108d5 */
[----:B------:R-:W-:Y:S01]  /*c870*/  FADD.FTZ R208, R208, R211 ;  /* 0x000000d3d0d07221 */ /* 0x000fe20000010000 */
[C---:B------:R-:W-:Y:S01]  /*c880*/  FMUL.FTZ R219, R143.reuse, R199 ;  /* 0x000000c78fdb7220 */ /* 0x040fe20000410000 */
[----:B------:R-:W-:Y:S01]  /*c890*/  FMUL.FTZ R214, R143, R203 ;  /* 0x000000cb8fd67220 */ /* 0x000fe20000410000 */
[----:B------:R-:W-:Y:S01]  /*c8a0*/  FFMA.FTZ R209, R154, R221, R209 ;  /* 0x000000dd9ad17223 */ /* 0x000fe200000100d1 */
[----:B------:R-:W-:Y:S01]  /*c8b0*/  FADD.FTZ R210, R210, R213 ;  /* 0x000000d5d2d27221 */ /* 0x000fe20000010000 */
[C---:B------:R-:W-:Y:S01]  /*c8c0*/  FFMA.FTZ R219, R144.reuse, R203, R219 ;  /* 0x000000cb90db7223 */ /* 0x040fe200000100db */
[----:B------:R-:W-:Y:S01]  /*c8d0*/  FFMA.FTZ R211, R144, R199, -R214 ;  /* 0x000000c790d37223 */ /* 0x000fe200000108d6 */
[----:B------:R-:W-:Y:S01]  /*c8e0*/  FMUL.FTZ R214, R181, R88 ;  /* 0x00000058b5d67220 */ /* 0x000fe20000410000 */
[----:B------:R-:W-:Y:S01]  /*c8f0*/  FMUL.FTZ R213, R141, R216 ;  /* 0x000000d88dd57220 */ /* 0x000fe20000410000 */
[-C--:B------:R-:W-:Y:S01]  /*c900*/  FMUL.FTZ R221, R180, R89.reuse ;  /* 0x00000059b4dd7220 */ /* 0x080fe20000410000 */
[----:B------:R-:W-:Y:S01]  /*c910*/  FADD.FTZ R208, R208, R219 ;  /* 0x000000dbd0d07221 */ /* 0x000fe20000010000 */
[----:B------:R-:W-:Y:S01]  /*c920*/  FMUL.FTZ R219, R178, R89 ;  /* 0x00000059b2db7220 */ /* 0x000fe20000410000 */
[-C--:B------:R-:W-:Y:S01]  /*c930*/  FFMA.FTZ R213, R142, R214.reuse, R213 ;  /* 0x000000d68ed57223 */ /* 0x080fe200000100d5 */
[----:B------:R-:W-:Y:S01]  /*c940*/  FMUL.FTZ R223, R139, R221 ;  /* 0x000000dd8bdf7220 */ /* 0x000fe20000410000 */
[----:B------:R-:W-:Y:S01]  /*c950*/  FADD.FTZ R210, R210, R211 ;  /* 0x000000d3d2d27221 */ /* 0x000fe20000010000 */
[----:B------:R-:W-:Y:S01]  /*c960*/  FMUL.FTZ R211, R141, R214 ;  /* 0x000000d68dd37220 */ /* 0x000fe20000410000 */
[----:B------:R-:W-:Y:S01]  /*c970*/  FADD.FTZ R208, R208, R213 ;  /* 0x000000d5d0d07221 */ /* 0x000fe20000010000 */
[-C--:B------:R-:W-:Y:S01]  /*c980*/  FFMA.FTZ R223, R140, R219.reuse, R223 ;  /* 0x000000db8cdf7223 */ /* 0x080fe200000100df */
[-C--:B------:R-:W-:Y:S01]  /*c990*/  FMUL.FTZ R249, R152, R218.reuse ;  /* 0x000000da98f97220 */ /* 0x080fe20000410000 */
[----:B------:R-:W-:Y:S01]  /*c9a0*/  FFMA.FTZ R212, R151, R218, R212 ;  /* 0x000000da97d47223 */ /* 0x000fe200000100d4 */
[----:B------:R-:W-:Y:S01]  /*c9b0*/  FFMA.FTZ R211, R142, R216, -R211 ;  /* 0x000000d88ed37223 */ /* 0x000fe200000108d3 */
[----:B------:R-:W-:Y:S01]  /*c9c0*/  FADD.FTZ R223, R208, R223 ;  /* 0x000000dfd0df7221 */ /* 0x000fe20000010000 */
[----:B------:R-:W-:Y:S01]  /*c9d0*/  FMUL.FTZ R218, R139, R219 ;  /* 0x000000db8bda7220 */ /* 0x000fe20000410000 */
[----:B------:R-:W-:Y:S01]  /*c9e0*/  FMUL.FTZ R206, R230, R229 ;  /* 0x000000e5e6ce7220 */ /* 0x000fe20000410000 */
[----:B------:R-:W-:Y:S01]  /*c9f0*/  FADD.FTZ R210, R210, R211 ;  /* 0x000000d3d2d27221 */ /* 0x000fe20000010000 */
[----:B------:R-:W-:Y:S01]  /*ca00*/  FADD.FTZ R223, R223, R192 ;  /* 0x000000c0dfdf7221 */ /* 0x000fe20000010000 */
[----:B------:R-:W-:Y:S01]  /*ca10*/  FFMA.FTZ R213, R140, R221, -R218 ;  /* 0x000000dd8cd57223 */ /* 0x000fe200000108da */
[----:B------:R-:W-:Y:S01]  /*ca20*/  FFMA.FTZ R206, R228, R233, R206 ;  /* 0x000000e9e4ce7223 */ /* 0x000fe200000100ce */
        /* <DEDUP_REMOVED lines=14> */
[----:B0-----:R-:W-:Y:S01]  /*cb10*/  FMUL.FTZ R235, R98, R233 ;  /* 0x000000e962eb7220 */ /* 0x001fe20000410000 */
[----:B------:R-:W-:Y:S01]  /*cb20*/  FMUL.FTZ R213, R105, R216 ;  /* 0x000000d869d57220 */ /* 0x000fe20000410000 */
[----:B------:R-:W-:Y:S01]  /*cb30*/  FMUL.FTZ R203, R106, R203 ;  /* 0x000000cb6acb7220 */ /* 0x000fe20000410000 */
[----:B------:R-:W-:Y:S01]  /*cb40*/  FADD.FTZ R206, R67, R206 ;  /* 0x000000ce43ce7221 */ /* 0x000fe20000010000 */
[----:B-1----:R-:W-:Y:S01]  /*cb50*/  FMUL.FTZ R237, R98, R229 ;  /* 0x000000e562ed7220 */ /* 0x002fe20000410000 */
[----:B------:R-:W-:Y:S01]  /*cb60*/  FMUL.FTZ R199, R106, R199 ;  /* 0x000000c76ac77220 */ /* 0x000fe20000410000 */
[----:B------:R-:W-:Y:S01]  /*cb70*/  FADD.FTZ R210, R210, R201 ;  /* 0x000000c9d2d27221 */ /* 0x000fe20000010000 */
[----:B------:R-:W-:Y:S01]  /*cb80*/  FADD.FTZ R206, R206, R65 ;  /* 0x00000041cece7221 */ /* 0x000fe20000010000 */
[----:B------:R-:W-:Y:S01]  /*cb90*/  FMUL.FTZ R65, R109, R194 ;  /* 0x000000c26d417220 */ /* 0x000fe20000410000 */
[C---:B------:R-:W-:Y:S01]  /*cba0*/  FMUL.FTZ R195, R107.reuse, R202 ;  /* 0x000000ca6bc37220 */ /* 0x040fe20000410000 */
[----:B------:R-:W-:Y:S01]  /*cbb0*/  FMUL.FTZ R197, R107, R198 ;  /* 0x000000c66bc57220 */ /* 0x000fe20000410000 */
[----:B------:R-:W-:Y:S01]  /*cbc0*/  FMUL.FTZ R191, R108, R191 ;  /* 0x000000bf6cbf7220 */ /* 0x000fe20000410000 */
[----:B------:R-:W-:Y:S01]  /*cbd0*/  FMUL.FTZ R67, R109, R190 ;  /* 0x000000be6d437220 */ /* 0x000fe20000410000 */
[----:B------:R0:W-:Y:S01]  /*cbe0*/  STS [R64+0x1080], R65 ;  /* 0x0010804140007388 */ /* 0x0001e20000000800 */
[----:B------:R-:W-:Y:S01]  /*cbf0*/  FMUL.FTZ R227, R230, R233 ;  /* 0x000000e9e6e37220 */ /* 0x000fe20000410000 */
[----:B------:R-:W-:Y:S01]  /*cc00*/  FADD.FTZ R210, R210, R205 ;  /* 0x000000cdd2d27221 */ /* 0x000fe20000010000 */
[----:B------:R-:W-:Y:S01]  /*cc10*/  FFMA.FTZ R249, R151, R220, -R249 ;  /* 0x000000dc97f97223 */ /* 0x000fe200000108f9 */
[----:B------:R1:W-:Y:S01]  /*cc20*/  STS [R64+0x10d4], R225 ;  /* 0x0010d4e140007388 */ /* 0x0003e20000000800 */
[----:B------:R-:W-:Y:S01]  /*cc30*/  FFMA.FTZ R228, R228, R229, -R227 ;  /* 0x000000e5e4e47223 */ /* 0x000fe200000108e3 */
[----:B------:R-:W-:Y:S01]  /*cc40*/  FADD.FTZ R207, R210, R207 ;  /* 0x000000cfd2cf7221 */ /* 0x000fe20000010000 */
[----:B------:R-:W-:Y:S01]  /*cc50*/  FADD.FTZ R215, R206, R215 ;  /* 0x000000d7ced77221 */ /* 0x000fe20000010000 */
[----:B------:R2:W-:Y:S01]  /*cc60*/  STS [R64+0x1088], R193 ;  /* 0x001088c140007388 */ /* 0x0005e20000000800 */
[C---:B------:R-:W-:Y:S01]  /*cc70*/  IADD3 R201, R250.reuse, 0x1e0, RZ ;  /* 0x000001e0fac97810 */ /* 0x040fe20007ffe0ff */
[----:B------:R-:W-:Y:S01]  /*cc80*/  FADD.FTZ R207, R207, R228 ;  /* 0x000000e4cfcf7221 */ /* 0x000fe20000010000 */
[----:B0-----:R-:W-:Y:S01]  /*cc90*/  IADD3 R65, R250, 0xc0, RZ ;  /* 0x000000c0fa417810 */ /* 0x001fe20007ffe0ff */
[----:B------:R-:W-:Y:S01]  /*cca0*/  STS [R64+0x10ec], R239 ;  /* 0x0010ecef40007388 */ /* 0x000fe20000000800 */
[----:B------:R-:W-:Y:S01]  /*ccb0*/  FFMA.FTZ R163, R226, UR52, -R163 ;  /* 0x00000034e2a37c23 */ /* 0x000fe200080108a3 */
[----:B-1----:R-:W-:Y:S01]  /*ccc0*/  MOV R225, UR44 ;  /* 0x0000002c00e17c02 */ /* 0x002fe20008000f00 */
[----:B------:R-:W-:Y:S01]  /*ccd0*/  FADD.FTZ R66, R207, R66 ;  /* 0x00000042cf427221 */ /* 0x000fe20000010000 */
[----:B------:R-:W-:Y:S01]  /*cce0*/  STS [R64+0x10d8], R235 ;  /* 0x0010d8eb40007388 */ /* 0x000fe20000000800 */
[-C--:B------:R-:W-:Y:S01]  /*ccf0*/  LEA.HI.SX32 R216, R65, R250.reuse, 0x1b ;  /* 0x000000fa41d87211 */ /* 0x080fe200078fdaff */
[----:B------:R-:W-:Y:S01]  /*cd00*/  FMUL.FTZ R65, R171, UR51 ;  /* 0x00000033ab417c20 */ /* 0x000fe20008410000 */
[----:B--2---:R-:W-:Y:S01]  /*cd10*/  IADD3 R193, R250, 0x20, RZ ;  /* 0x00000020fac17810 */ /* 0x004fe20007ffe0ff */
[----:B------:R-:W-:Y:S01]  /*cd20*/  STS [R64+0x10dc], R237 ;  /* 0x0010dced40007388 */ /* 0x000fe20000000800 */
[-C--:B------:R-:W-:Y:S01]  /*cd30*/  LEA R225, R225, -R250.reuse, 0x1 ;  /* 0x800000fae1e17211 */ /* 0x080fe200078e08ff */
[----:B------:R-:W-:Y:S01]  /*cd40*/  FFMA.FTZ R192, R172, UR52, -R65 ;  /* 0x00000034acc07c23 */ /* 0x000fe20008010841 */
[-C--:B------:R-:W-:Y:S01]  /*cd50*/  LEA.HI.SX32 R246, R193, R250.reuse, 0x1b ;  /* 0x000000fac1f67211 */ /* 0x080fe200078fdaff */
[----:B------:R0:W-:Y:S01]  /*cd60*/  STS [R64+0x10a8], R219 ;  /* 0x0010a8db40007388 */ /* 0x0001e20000000800 */
[----:B------:R-:W-:Y:S01]  /*cd70*/  ISETP.GE.AND P1, PT, R225, 0x1, PT ;  /* 0x00000001e100780c */ /* 0x000fe20003f26270 */
[----:B------:R-:W-:Y:S01]  /*cd80*/  FMUL.FTZ R65, R176, UR51 ;  /* 0x00000033b0417c20 */ /* 0x000fe20008410000 */
[----:B------:R-:W-:Y:S01]  /*cd90*/  FADD.FTZ R66, R66, R217 ;  /* 0x000000d942427221 */ /* 0x000fe20000010000 */
[----:B------:R-:W-:Y:S01]  /*cda0*/  STS [R64+0x10ac], R221 ;  /* 0x0010acdd40007388 */ /* 0x000fe20000000800 */
[----:B------:R-:W-:Y:S01]  /*cdb0*/  FADD.FTZ R212, R215, R212 ;  /* 0x000000d4d7d47221 */ /* 0x000fe20000010000 */
[----:B------:R-:W-:Y:S01]  /*cdc0*/  FFMA.FTZ R196, R174, UR52, R65 ;  /* 0x00000034aec47c23 */ /* 0x000fe20008010041 */
[----:B------:R-:W-:Y:S01]  /*cdd0*/  FMUL.FTZ R65, R178, UR51 ;  /* 0x00000033b2417c20 */ /* 0x000fe20008410000 */
[----:B------:R1:W-:Y:S01]  /*cde0*/  STS [R64+0x10a0], R211 ;  /* 0x0010a0d340007388 */ /* 0x0003e20000000800 */
[-C--:B------:R-:W-:Y:S01]  /*cdf0*/  LEA.HI.SX32 R226, R201, R250.reuse, 0x1b ;  /* 0x000000fac9e27211 */ /* 0x080fe200078fdaff */
[----:B------:R-:W-:Y:S01]  /*ce00*/  FMUL.FTZ R190, R168, UR51 ;  /* 0x00000033a8be7c20 */ /* 0x000fe20008410000 */
[----:B------:R-:W-:Y:S01]  /*ce10*/  FFMA.FTZ R200, R180, UR52, -R65 ;  /* 0x00000034b4c87c23 */ /* 0x000fe20008010841 */
[----:B------:R2:W-:Y:S01]  /*ce20*/  STS [R64+0x10a4], R213 ;  /* 0x0010a4d540007388 */ /* 0x0005e20000000800 */
[C---:B------:R-:W-:Y:S01]  /*ce30*/  IADD3 R215, R250.reuse, 0xa0, RZ ;  /* 0x000000a0fad77810 */ /* 0x040fe20007ffe0ff */
[----:B------:R-:W-:Y:S01]  /*ce40*/  FMUL.FTZ R198, R177, UR51 ;  /* 0x00000033b1c67c20 */ /* 0x000fe20008410000 */
[C---:B------:R-:W-:Y:S01]  /*ce50*/  IADD3 R217, R250.reuse, 0xe0, RZ ;  /* 0x000000e0fad97810 */ /* 0x040fe20007ffe0ff */
[----:B------:R3:W-:Y:S01]  /*ce60*/  STS [R64+0x1098], R203 ;  /* 0x001098cb40007388 */ /* 0x0007e20000000800 */
[C---:B0-----:R-:W-:Y:S01]  /*ce70*/  IADD3 R219, R250.reuse, 0x120, RZ ;  /* 0x00000120fadb7810 */ /* 0x041fe20007ffe0ff */
[----:B------:R-:W-:Y:S01]  /*ce80*/  FMUL.FTZ R202, R181, UR51 ;  /* 0x00000033b5ca7c20 */ /* 0x000fe20008410000 */
[C---:B-1----:R-:W-:Y:S01]  /*ce90*/  IADD3 R211, R250.reuse, 0x40, RZ ;  /* 0x00000040fad37810 */ /* 0x042fe20007ffe0ff */
[----:B------:R0:W-:Y:S01]  /*cea0*/  STS [R64+0x109c], R199 ;  /* 0x00109cc740007388 */ /* 0x0001e20000000800 */
[----:B------:R-:W-:Y:S01]  /*ceb0*/  IADD3 R221, R250, 0x160, RZ ;  /* 0x00000160fadd7810 */ /* 0x000fe20007ffe0ff */
[----:B------:R-:W-:Y:S01]  /*cec0*/  FMUL.FTZ R65, R182, UR51 ;  /* 0x00000033b6417c20 */ /* 0x000fe20008410000 */
[C---:B--2---:R-:W-:Y:S01]  /*ced0*/  IADD3 R213, R250.reuse, 0x60, RZ ;  /* 0x00000060fad57810 */ /* 0x044fe20007ffe0ff */
[----:B------:R1:W-:Y:S01]  /*cee0*/  STS [R64+0x1090], R195 ;  /* 0x001090c340007388 */ /* 0x0003e20000000800 */
[----:B------:R-:W-:Y:S01]  /*cef0*/  IADD3 R223, R250, 0x1a0, RZ ;  /* 0x000001a0fadf7810 */ /* 0x000fe20007ffe0ff */
[----:B------:R-:W-:Y:S01]  /*cf00*/  FMUL.FTZ R201, R184, UR51 ;  /* 0x00000033b8c97c20 */ /* 0x000fe20008410000 */
[C---:B---3--:R-:W-:Y:S01]  /*cf10*/  IADD3 R203, R250.reuse, 0x220, RZ ;  /* 0x00000220facb7810 */ /* 0x048fe20007ffe0ff */
[----:B------:R2:W-:Y:S01]  /*cf20*/  STS [R64+0x1094], R197 ;  /* 0x001094c540007388 */ /* 0x0005e20000000800 */
[C---:B------:R-:W-:Y:S01]  /*cf30*/  IADD3 R227, R250.reuse, 0x200, RZ ;  /* 0x00000200fae37810 */ /* 0x040fe20007ffe0ff */
[----:B------:R-:W-:Y:S01]  /*cf40*/  FMUL.FTZ R206, R185, UR51 ;  /* 0x00000033b9ce7c20 */ /* 0x000fe20008410000 */
[----:B0-----:R-:W-:Y:S01]  /*cf50*/  IADD3 R199, R250, 0x1c0, RZ ;  /* 0x000001c0fac77810 */ /* 0x001fe20007ffe0ff */
[----:B------:R0:W-:Y:S01]  /*cf60*/  STS [R64+0x108c], R191 ;  /* 0x00108cbf40007388 */ /* 0x0001e20000000800 */
[----:B------:R-:W-:Y:S01]  /*cf70*/  FMUL.FTZ R208, R186, UR51 ;  /* 0x00000033bad07c20 */ /* 0x000fe20008410000 */
[----:B-1----:R-:W-:Y:S01]  /*cf80*/  IADD3 R195, R250, 0x140, RZ ;  /* 0x00000140fac37810 */ /* 0x002fe20007ffe0ff */
[----:B------:R-:W-:Y:S01]  /*cf90*/  FMUL.FTZ R205, R187, UR51 ;  /* 0x00000033bbcd7c20 */ /* 0x000fe20008410000 */
[----:B------:R1:W-:Y:S01]  /*cfa0*/  STS [R64+0x1084], R67 ;  /* 0x0010844340007388 */ /* 0x0003e20000000800 */
[-C--:B------:R-:W-:Y:S01]  /*cfb0*/  LEA.HI.SX32 R224, R199, R250.reuse, 0x1b ;  /* 0x000000fac7e07211 */ /* 0x080fe200078fdaff */
[----:B------:R-:W-:Y:S01]  /*cfc0*/  FMUL.FTZ R210, R188, UR51 ;  /* 0x00000033bcd27c20 */ /* 0x000fe20008410000 */
[-C--:B------:R-:W-:Y:S01]  /*cfd0*/  LEA.HI.SX32 R220, R195, R250.reuse, 0x1b ;  /* 0x000000fac3dc7211 */ /* 0x080fe200078fdaff */
[----:B------:R-:W-:Y:S01]  /*cfe0*/  FMUL.FTZ R207, R189, UR51 ;  /* 0x00000033bdcf7c20 */ /* 0x000fe20008410000 */
[----:B--2---:R-:W-:Y:S01]  /*cff0*/  IADD3 R197, R250, 0x180, RZ ;  /* 0x00000180fac57810 */ /* 0x004fe20007ffe0ff */
[----:B------:R-:W-:Y:S01]  /*d000*/  FFMA.FTZ R165, R232, UR52, R165 ;  /* 0x00000034e8a57c23 */ /* 0x000fe200080100a5 */
[----:B0-----:R-:W-:Y:S01]  /*d010*/  IADD3 R191, R250, 0x80, RZ ;  /* 0x00000080fabf7810 */ /* 0x001fe20007ffe0ff */
[----:B------:R-:W-:Y:S01]  /*d020*/  FADD.FTZ R249, R66, R249 ;  /* 0x000000f942f97221 */ /* 0x000fe20000010000 */
[-C--:B------:R-:W-:Y:S01]  /*d030*/  LEA.HI.SX32 R222, R197, R250.reuse, 0x1b ;  /* 0x000000fac5de7211 */ /* 0x080fe200078fdaff */
[----:B-1----:R-:W-:Y:S01]  /*d040*/  FMUL.FTZ R64, R172, UR51 ;  /* 0x00000033ac407c20 */ /* 0x002fe20008410000 */
[----:B------:R-:W-:Y:S01]  /*d050*/  IADD3 R67, R250, 0x100, RZ ;  /* 0x00000100fa437810 */ /* 0x000fe20007ffe0ff */
[----:B------:R-:W-:Y:S01]  /*d060*/  FMUL.FTZ R197, R180, UR51 ;  /* 0x00000033b4c57c20 */ /* 0x000fe20008410000 */
[-C--:B------:R-:W-:Y:S01]  /*d070*/  LEA.HI.SX32 R214, R191, R250.reuse, 0x1b ;  /* 0x000000fabfd67211 */ /* 0x080fe200078fdaff */
[----:B------:R-:W-:Y:S01]  /*d080*/  FFMA.FTZ R193, R171, UR52, R64 ;  /* 0x00000034abc17c23 */ /* 0x000fe20008010040 */
[----:B------:R-:W-:Y:S01]  /*d090*/  FMUL.FTZ R64, R175, UR51 ;  /* 0x00000033af407c20 */ /* 0x000fe20008410000 */
[-C--:B------:R-:W-:Y:S01]  /*d0a0*/  LEA.HI.SX32 R218, R67, R250.reuse, 0x1b ;  /* 0x000000fa43da7211 */ /* 0x080fe200078fdaff */
[----:B------:R-:W-:Y:S01]  /*d0b0*/  FMUL.FTZ R191, R169, UR51 ;  /* 0x00000033a9bf7c20 */ /* 0x000fe20008410000 */
[----:B------:R-:W-:Y:S01]  /*d0c0*/  FMUL.FTZ R67, R174, UR51 ;  /* 0x00000033ae437c20 */ /* 0x000fe20008410000 */
[----:B------:R-:W-:Y:S01]  /*d0d0*/  FFMA.FTZ R195, R177, UR52, R64 ;  /* 0x00000034b1c37c23 */ /* 0x000fe20008010040 */
[----:B------:R-:W-:Y:S01]  /*d0e0*/  FMUL.FTZ R64, R179, UR51 ;  /* 0x00000033b3407c20 */ /* 0x000fe20008410000 */
[-C--:B------:R-:W-:Y:S01]  /*d0f0*/  LEA.HI.SX32 R228, R203, R250.reuse, 0x1b ;  /* 0x000000facbe47211 */ /* 0x080fe200078fdaff */
[----:B------:R-:W-:Y:S01]  /*d100*/  FFMA.FTZ R190, R169, UR52, -R190 ;  /* 0x00000034a9be7c23 */ /* 0x000fe200080108be */
[----:B------:R-:W-:Y:S01]  /*d110*/  IADD3 R229, R250, 0x240, RZ ;  /* 0x00000240fae57810 */ /* 0x000fe20007ffe0ff */
[----:B------:R-:W-:Y:S01]  /*d120*/  FFMA.FTZ R199, R181, UR52, R64 ;  /* 0x00000034b5c77c23 */ /* 0x000fe20008010040 */
[----:B------:R-:W-:Y:S01]  /*d130*/  FMUL.FTZ R64, R183, UR51 ;  /* 0x00000033b7407c20 */ /* 0x000fe20008410000 */
        /* <DEDUP_REMOVED lines=14> */
[----:B------:R-:W-:Y:S01]  /*d220*/  LEA.HI.SX32 R227, R227, R250, 0x1b ;  /* 0x000000fae3e37211 */ /* 0x000fe200078fdaff */
        /* <DEDUP_REMOVED lines=9> */
[----:B------:R-:W-:Y:S02]  /*d2c0*/  ULEA UR22, UR16, 0xfffffc00, 0xa ;  /* 0xfffffc0010167891 */ /* 0x000fe4000f8e503f */
[----:B------:R-:W-:Y:S01]  /*d2d0*/  UIMAD UR59, UR45, UR34, URZ ;  /* 0x000000222d3b72a4 */ /* 0x000fe2000f8e023f */
[----:B------:R-:W-:Y:S01]  /*d2e0*/  LEA R64, R64, UR17, 0x2 ;  /* 0x0000001140407c11 */ /* 0x000fe2000f8e10ff */
[----:B------:R-:W-:Y:S02]  /*d2f0*/  USHF.R.U32.HI UR52, URZ, 0x1, UR33 ;  /* 0x000000013f347899 */ /* 0x000fe40008011621 */
[----:B------:R-:W-:Y:S01]  /*d300*/  IADD3 R66, P1, R250, UR22, RZ ;  /* 0x00000016fa427c10 */ /* 0x000fe2000ff3e0ff */
[----:B------:R-:W-:Y:S01]  /*d310*/  UIMAD UR59, UR12, UR35, UR59 ;  /* 0x000000230c3b72a4 */ /* 0x000fe2000f8e023b */
[----:B------:R0:W1:Y:S01]  /*d320*/  LDS R231, [R64+0x1080] ;  /* 0x0010800040e77984 */ /* 0x0000620000000800 */
[----:B------:R-:W-:Y:S01]  /*d330*/  MOV R65, UR22 ;  /* 0x0000001600417c02 */ /* 0x000fe20008000f00 */
[----:B------:R-:W-:-:S02]  /*d340*/  UIMAD.WIDE.U32 UR22, UR12, UR34, URZ ;  /* 0x000000220c1672a5 */ /* 0x000fc4000f8e003f */
[----:B------:R-:W-:Y:S01]  /*d350*/  USHF.R.U64 UR58, UR32, 0x1, UR33 ;  /* 0x00000001203a7899 */ /* 0x000fe20008001221 */
[----:B------:R-:W-:Y:S01]  /*d360*/  LEA.HI.X.SX32 R67, R65, RZ, 0x1, P1 ;  /* 0x000000ff41437211 */ /* 0x000fe200008f0eff */
[----:B------:R-:W-:Y:S01]  /*d370*/  UIMAD UR52, UR52, UR11, URZ ;  /* 0x0000000b343472a4 */ /* 0x000fe2000f8e023f */
[----:B------:R-:W-:Y:S01]  /*d380*/  MOV R65, UR30 ;  /* 0x0000001e00417c02 */ /* 0x000fe20008000f00 */
[----:B------:R-:W-:Y:S02]  /*d390*/  UIADD3 UR23, UR23, UR59, URZ ;  /* 0x0000003b17177290 */ /* 0x000fe4000fffe03f */
[----:B------:R-:W-:Y:S02]  /*d3a0*/  USHF.R.S32.HI UR51, URZ, 0x1f, UR7 ;  /* 0x0000001f3f337899 */ /* 0x000fe40008011407 */
[----:B------:R-:W-:Y:S01]  /*d3b0*/  UIMAD UR52, UR55, UR58, UR52 ;  /* 0x0000003a373472a4 */ /* 0x000fe2000f8e0234 */
[----:B------:R-:W-:Y:S01]  /*d3c0*/  IMAD.WIDE.U32 R66, R65, UR7, R66 ;  /* 0x0000000741427c25 */ /* 0x000fe2000f8e0042 */
[----:B------:R-:W-:-:S02]  /*d3d0*/  UIMAD.WIDE.U32 UR22, UR11, UR58, UR22 ;  /* 0x0000003a0b1672a5 */ /* 0x000fc4000f8e0016 */
[----:B------:R-:W-:Y:S02]  /*d3e0*/  UIMAD UR51, UR51, UR30, URZ ;  /* 0x0000001e333372a4 */ /* 0x000fe4000f8e023f */
        /* <DEDUP_REMOVED lines=8> */
.L_x_13518:
[----:B------:R-:W-:Y:S05]  /*d470*/  BSYNC B0 ;  /* 0x0000000000007941 */ /* 0x000fea0003800000 */
.L_x_13517:
[C---:B0-----:R-:W-:Y:S01]  /*d480*/  IADD3 R65, R250.reuse, 0x260, RZ ;  /* 0x00000260fa417810 */ /* 0x041fe20007ffe0ff */
[----:B------:R-:W-:Y:S01]  /*d490*/  USHF.R.U32.HI UR22, URZ, 0x1, UR33 ;  /* 0x000000013f167899 */ /* 0x000fe20008011621 */
[C---:B------:R-:W-:Y:S01]  /*d4a0*/  IADD3 R231, R250.reuse, 0x280, RZ ;  /* 0x00000280fae77810 */ /* 0x040fe20007ffe0ff */
[----:B------:R-:W-:Y:S01]  /*d4b0*/  USHF.R.U64 UR51, UR32, 0x1, UR33 ;  /* 0x0000000120337899 */ /* 0x000fe20008001221 */
[-C--:B------:R-:W-:Y:S01]  /*d4c0*/  LEA.HI.SX32 R230, R65, R250.reuse, 0x1b ;  /* 0x000000fa41e67211 */ /* 0x080fe200078fdaff */
[----:B------:R-:W-:Y:S01]  /*d4d0*/  UIMAD UR52, UR22, UR11, URZ ;  /* 0x0000000b163472a4 */ /* 0x000fe2000f8e023f */
[C---:B------:R-:W-:Y:S01]  /*d4e0*/  IADD3 R65, R250.reuse, 0x2a0, RZ ;  /* 0x000002a0fa417810 */ /* 0x040fe20007ffe0ff */
[----:B------:R-:W-:Y:S01]  /*d4f0*/  UIMAD.WIDE.U32 UR22, UR51, UR11, URZ ;  /* 0x0000000b331672a5 */ /* 0x000fe2000f8e003f */
[C---:B------:R-:W-:Y:S01]  /*d500*/  IADD3 R233, R250.reuse, 0x2c0, RZ ;  /* 0x000002c0fae97810 */ /* 0x040fe20007ffe0ff */
[----:B------:R-:W-:Y:S01]  /*d510*/  UIMAD UR52, UR55, UR51, UR52 ;  /* 0x00000033373472a4 */ /* 0x000fe2000f8e0234 */
[-C--:B------:R-:W-:Y:S01]  /*d520*/  LEA.HI.SX32 R232, R65, R250.reuse, 0x1b ;  /* 0x000000fa41e87211 */ /* 0x080fe200078fdaff */
[----:B------:R-:W-:Y:S01]  /*d530*/  UIMAD UR51, UR45, UR34, URZ ;  /* 0x000000222d3372a4 */ /* 0x000fe2000f8e023f */
[C---:B------:R-:W-:Y:S01]  /*d540*/  IADD3 R65, R250.reuse, 0x2e0, RZ ;  /* 0x000002e0fa417810 */ /* 0x040fe20007ffe0ff */
[----:B------:R-:W-:Y:S01]  /*d550*/  UIADD3 UR23, UR52, UR23, URZ ;  /* 0x0000001734177290 */ /* 0x000fe2000fffe03f */
[C---:B------:R-:W-:Y:S01]  /*d560*/  IADD3 R235, R250.reuse, 0x300, RZ ;  /* 0x00000300faeb7810 */ /* 0x040fe20007ffe0ff */
[----:B------:R-:W-:Y:S01]  /*d570*/  UIMAD UR51, UR12, UR35, UR51 ;  /* 0x000000230c3372a4 */ /* 0x000fe2000f8e0233 */
[-C--:B------:R-:W-:Y:S01]  /*d580*/  LEA.HI.SX32 R234, R65, R250.reuse, 0x1b ;  /* 0x000000fa41ea7211 */ /* 0x080fe200078fdaff */
[----:B------:R-:W-:Y:S01]  /*d590*/  UIMAD.WIDE.U32 UR22, UR12, UR34, UR22 ;  /* 0x000000220c1672a5 */ /* 0x000fe2000f8e0016 */
[C---:B------:R-:W-:Y:S01]  /*d5a0*/  IADD3 R65, R250.reuse, 0x320, RZ ;  /* 0x00000320fa417810 */ /* 0x040fe20007ffe0ff */
[----:B------:R-:W-:Y:S01]  /*d5b0*/  UIADD3 UR45, UR6, -UR20, URZ ;  /* 0x80000014062d7290 */ /* 0x000fe2000fffe03f */
[C---:B------:R-:W-:Y:S01]  /*d5c0*/  IADD3 R237, R250.reuse, 0x340, RZ ;  /* 0x00000340faed7810 */ /* 0x040fe20007ffe0ff */
[----:B------:R-:W-:Y:S01]  /*d5d0*/  UIADD3 UR23, UR51, UR23, URZ ;  /* 0x0000001733177290 */ /* 0x000fe2000fffe03f */
[-C--:B------:R-:W-:Y:S01]  /*d5e0*/  LEA.HI.SX32 R236, R65, R250.reuse, 0x1b ;  /* 0x000000fa41ec7211 */ /* 0x080fe200078fdaff */
[----:B------:R-:W-:Y:S01]  /*d5f0*/  ULEA UR51, UP0, UR22, UR36, 0x3 ;  /* 0x0000002416337291 */ /* 0x000fe2000f80183f */
[C---:B------:R-:W-:Y:S01]  /*d600*/  IADD3 R65, R250.reuse, 0x360, RZ ;  /* 0x00000360fa417810 */ /* 0x040fe20007ffe0ff */
[----:B------:R-:W-:Y:S01]  /*d610*/  UIMAD UR45, UR45, -0x400, URZ ;  /* 0xfffffc002d2d78a4 */ /* 0x000fe2000f8e023f */
[C---:B------:R-:W-:Y:S01]  /*d620*/  IADD3 R239, R250.reuse, 0x380, RZ ;  /* 0x00000380faef7810 */ /* 0x040fe20007ffe0ff */
[----:B------:R-:W-:Y:S01]  /*d630*/  ULEA.HI.X UR22, UR22, UR37, UR23, 0x3, UP0 ;  /* 0x0000002516167291 */ /* 0x000fe200080f1c17 */
[-C--:B------:R-:W-:Y:S01]  /*d640*/  LEA.HI.SX32 R238, R65, R250.reuse, 0x1b ;  /* 0x000000fa41ee7211 */ /* 0x080fe200078fdaff */
[----:B------:R-:W-:Y:S01]  /*d650*/  USHF.L.U64.HI UR23, UR8, 0x2, UR9 ;  /* 0x0000000208177899 */ /* 0x000fe20008010209 */
[----:B------:R-:W-:Y:S01]  /*d660*/  IADD3 R65, R250, 0x3a0, RZ ;  /* 0x000003a0fa417810 */ /* 0x000fe20007ffe0ff */
[----:B------:R-:W-:Y:S01]  /*d670*/  FMUL.FTZ R243, R22, R243 ;  /* 0x000000f316f37220 */ /* 0x000fe20000410000 */
[----:B------:R-:W-:Y:S01]  /*d680*/  LEA R66, P1, R250, UR51, 0x2 ;  /* 0x00000033fa427c11 */ /* 0x000fe2000f8210ff */
[----:B------:R-:W-:Y:S01]  /*d690*/  BSSY B0, `(.L_x_13519) ;  /* 0x000001e000007945 */ /* 0x000fe20003800000 */
[-C--:B------:R-:W-:Y:S01]  /*d6a0*/  LEA.HI.SX32 R240, R65, R250.reuse, 0x1b ;  /* 0x000000fa41f07211 */ /* 0x080fe200078fdaff */
[----:B------:R-:W-:Y:S01]  /*d6b0*/  FADD.FTZ R248, R248, -R243 ;  /* 0x800000f3f8f87221 */ /* 0x000fe20000010000 */
[C---:B------:R-:W-:Y:S01]  /*d6c0*/  IADD3 R65, R250.reuse, 0x3e0, RZ ;  /* 0x000003e0fa417810 */ /* 0x040fe20007ffe0ff */
[----:B------:R-:W-:Y:S01]  /*d6d0*/  FADD.FTZ R244, R249, R244 ;  /* 0x000000f4f9f47221 */ /* 0x000fe20000010000 */
[----:B------:R-:W-:Y:S01]  /*d6e0*/  LEA.HI.X R67, R250, UR22, RZ, 0x2, P1 ;  /* 0x00000016fa437c11 */ /* 0x000fe200088f14ff */
[----:B------:R-:W-:Y:S01]  /*d6f0*/  USHF.L.U32 UR22, UR8, 0x2, URZ ;  /* 0x0000000208167899 */ /* 0x000fe2000800063f */
[----:B------:R-:W-:-:S02]  /*d700*/  LEA.HI.SX32 R242, R65, R250, 0x1b ;  /* 0x000000fa41f27211 */ /* 0x000fc400078fdaff */
[----:B------:R-:W-:Y:S02]  /*d710*/  MOV R65, UR45 ;  /* 0x0000002d00417c02 */ /* 0x000fe40008000f00 */
[----:B------:R-:W-:Y:S02]  /*d720*/  ISETP.GE.AND P1, PT, R225, 0x21, PT ;  /* 0x00000021e100780c */ /* 0x000fe40003f26270 */
[----:B------:R-:W-:Y:S01]  /*d730*/  IADD3 R241, R250, 0x3c0, RZ ;  /* 0x000003c0faf17810 */ /* 0x000fe20007ffe0ff */
[----:B------:R-:W-:Y:S01]  /*d740*/  IMAD.WIDE R66, R65, 0x4, R66 ;  /* 0x0000000441427825 */ /* 0x000fe200078e0242 */
[-C--:B------:R-:W-:Y:S01]  /*d750*/  LEA.HI.SX32 R229, R229, R250.reuse, 0x1b ;  /* 0x000000fae5e57211 */ /* 0x080fe200078fdaff */
[----:B------:R-:W0:Y:S01]  /*d760*/  LDC.64 R64, c[0x0][0x360] ;  /* 0x0000d800ff407b82 */ /* 0x000e220000000a00 */
[-C--:B------:R-:W-:Y:S02]  /*d770*/  LEA.HI.SX32 R231, R231, R250.reuse, 0x1b ;  /* 0x000000fae7e77211 */ /* 0x080fe400078fdaff */
[----:B------:R-:W-:-:S02]  /*d780*/  LEA.HI.SX32 R233, R233, R250, 0x1b ;  /* 0x000000fae9e97211 */ /* 0x000fc400078fdaff */
[-C--:B------:R-:W-:Y:S02]  /*d790*/  LEA.HI.SX32 R235, R235, R250.reuse, 0x1b ;  /* 0x000000faebeb7211 */ /* 0x080fe400078fdaff */
[-C--:B------:R-:W-:Y:S02]  /*d7a0*/  LEA.HI.SX32 R237, R237, R250.reuse, 0x1b ;  /* 0x000000faeded7211 */ /* 0x080fe400078fdaff */
[-C--:B------:R-:W-:Y:S02]  /*d7b0*/  LEA.HI.SX32 R239, R239, R250.reuse, 0x1b ;  /* 0x000000faefef7211 */ /* 0x080fe400078fdaff */
[----:B------:R-:W-:Y:S01]  /*d7c0*/  LEA.HI.SX32 R241, R241, R250, 0x1b ;  /* 0x000000faf1f17211 */ /* 0x000fe200078fdaff */
[----:B0-----:R-:W-:-:S04]  /*d7d0*/  IMAD.WIDE.U32 R66, R64, UR22, R66 ;  /* 0x0000001640427c25 */ /* 0x001fc8000f8e0042 */
[----:B------:R-:W-:-:S04]  /*d7e0*/  IMAD R64, R64, UR23, RZ ;  /* 0x0000001740407c24 */ /* 0x000fc8000f8e02ff */
[----:B------:R-:W-:Y:S02]  /*d7f0*/  IMAD R65, R65, UR22, R64 ;  /* 0x0000001641417c24 */ /* 0x000fe4000f8e0240 */
[----:B------:R-:W-:-:S03]  /*d800*/  FMUL.FTZ R64, R22, R245 ;  /* 0x000000f516407220 */ /* 0x000fc60000410000 */
[----:B------:R-:W-:Y:S01]  /*d810*/  IADD3 R67, R67, R65, RZ ;  /* 0x0000004143437210 */ /* 0x000fe20007ffe0ff */
[----:B------:R-:W-:Y:S01]  /*d820*/  FADD.FTZ R247, R247, R64 ;  /* 0x00000040f7f77221 */ /* 0x000fe20000010000 */
[----:B------:R-:W-:-:S06]  /*d830*/  LEA R65, R246, UR17, 0x2 ;  /* 0x00000011f6417c11 */ /* 0x000fcc000f8e10ff */
[----:B------:R-:W0:Y:S01]  /*d840*/  LDS R65, [R65+0x1100] ;  /* 0x0011000041417984 */ /* 0x000e220000000800 */
[----:B------:R-:W-:Y:S05]  /*d850*/  @!P1 BRA `(.L_x_13520) ;  /* 0x0000000000049947 */ /* 0x000fea0003800000 */
[----:B0-----:R1:W-:Y:S02]  /*d860*/  REDG.E.ADD.F32.FTZ.RN.STRONG.GPU desc[UR24][R66.64+-0xf80], R65 ;  /* 0xfff08041420079a6 */ /* 0x0013e4000c10f398 */
.L_x_13520:
[----:B------:R-:W-:Y:S05]  /*d870*/  BSYNC B0 ;  /* 0x0000000000007941 */ /* 0x000fea0003800000 */
.L_x_13519:
[----:B01----:R-:W-:Y:S01]  /*d880*/  LEA R65, R211, UR17, 0x2 ;  /* 0x00000011d3417c11 */ /* 0x003fe2000f8e10ff */
        /* <DEDUP_REMOVED lines=11> */
.L_x_13522:
[----:B------:R-:W-:Y:S05]  /*d940*/  BSYNC B0 ;  /* 0x0000000000007941 */ /* 0x000fea0003800000 */
.L_x_13521:
[----:B01----:R0:W1:Y:S01]  /*d950*/  LDS R65, [R213+0x1200] ;  /* 0x00120000d5417984 */ /* 0x0030620000000800 */
[----:B------:R-:W-:Y:S01]  /*d960*/  BSSY B0, `(.L_x_13523) ;  /* 0x0000004000007945 */ /* 0x000fe20003800000 */
[----:B------:R-:W-:-:S03]  /*d970*/  LEA R214, R214, UR17, 0x2 ;  /* 0x00000011d6d67c11 */ /* 0x000fc6000f8e10ff */
[----:B------:R-:W-:Y:S05]  /*d980*/  @!P1 BRA `(.L_x_13524) ;  /* 0x0000000000049947 */ /* 0x000fea0003800000 */
[----:B-1----:R2:W-:Y:S02]  /*d990*/  REDG.E.ADD.F32.FTZ.RN.STRONG.GPU desc[UR24][R66.64+-0xe80], R65 ;  /* 0xfff18041420079a6 */ /* 0x0025e4000c10f398 */
.L_x_13524:
[----:B------:R-:W-:Y:S05]  /*d9a0*/  BSYNC B0 ;  /* 0x0000000000007941 */ /* 0x000fea0003800000 */
.L_x_13523:
[----:B-12---:R1:W2:Y:S01]  /*d9b0*/  LDS R65, [R214+0x1280] ;  /* 0x00128000d6417984 */ /* 0x0062a20000000800 */
[----:B------:R-:W-:Y:S01]  /*d9c0*/  BSSY B0, `(.L_x_13525) ;  /* 0x0000004000007945 */ /* 0x000fe20003800000 */
[----:B------:R-:W-:-:S03]  /*d9d0*/  LEA R215, R215, UR17, 0x2 ;  /* 0x00000011d7d77c11 */ /* 0x000fc6000f8e10ff */
[----:B------:R-:W-:Y:S05]  /*d9e0*/  @!P2 BRA `(.L_x_13526) ;  /* 0x000000000004a947 */ /* 0x000fea0003800000 */
[----:B--2---:R3:W-:Y:S02]  /*d9f0*/  REDG.E.ADD.F32.FTZ.RN.STRONG.GPU desc[UR24][R66.64+-0xe00], R65 ;  /* 0xfff20041420079a6 */ /* 0x0047e4000c10f398 */
.L_x_13526:
[----:B------:R-:W-:Y:S05]  /*da00*/  BSYNC B0 ;  /* 0x0000000000007941 */ /* 0x000fea0003800000 */
.L_x_13525:
[----:B--23--:R2:W3:Y:S01]  /*da10*/  LDS R65, [R215+0x1300] ;  /* 0x00130000d7417984 */ /* 0x00c4e20000000800 */
[----:B------:R-:W-:Y:S01]  /*da20*/  BSSY B0, `(.L_x_13527) ;  /* 0x0000004000007945 */ /* 0x000fe20003800000 */
[----:B------:R-:W-:-:S03]  /*da30*/  LEA R216, R216, UR17, 0x2 ;  /* 0x00000011d8d87c11 */ /* 0x000fc6000f8e10ff */
[----:B------:R-:W-:Y:S05]  /*da40*/  @!P3 BRA `(.L_x_13528) ;  /* 0x000000000004b947 */ /* 0x000fea0003800000 */
[----:B---3--:R4:W-:Y:S02]  /*da50*/  REDG.E.ADD.F32.FTZ.RN.STRONG.GPU desc[UR24][R66.64+-0xd80], R65 ;  /* 0xfff28041420079a6 */ /* 0x0089e4000c10f398 */
.L_x_13528:
[----:B------:R-:W-:Y:S05]  /*da60*/  BSYNC B0 ;  /* 0x0000000000007941 */ /* 0x000fea0003800000 */
.L_x_13527:
[----:B---34-:R3:W4:Y:S01]  /*da70*/  LDS R65, [R216+0x1380] ;  /* 0x00138000d8417984 */ /* 0x0187220000000800 */
[----:B------:R-:W-:Y:S01]  /*da80*/  BSSY B0, `(.L_x_13529) ;  /* 0x0000004000007945 */ /* 0x000fe20003800000 */
[----:B------:R-:W-:-:S03]  /*da90*/  LEA R217, R217, UR17, 0x2 ;  /* 0x00000011d9d97c11 */ /* 0x000fc6000f8e10ff */
[----:B------:R-:W-:Y:S05]  /*daa0*/  @!P4 BRA `(.L_x_13530) ;  /* 0x000000000004c947 */ /* 0x000fea0003800000 */
[----:B----4-:R4:W-:Y:S02]  /*dab0*/  REDG.E.ADD.F32.FTZ.RN.STRONG.GPU desc[UR24][R66.64+-0xd00], R65 ;  /* 0xfff30041420079a6 */ /* 0x0109e4000c10f398 */
.L_x_13530:
[----:B------:R-:W-:Y:S05]  /*dac0*/  BSYNC B0 ;  /* 0x0000000000007941 */ /* 0x000fea0003800000 */
.L_x_13529:
[----:B----4-:R4:W0:Y:S01]  /*dad0*/  LDS R65, [R217+0x1400] ;  /* 0x00140000d9417984 */ /* 0x0108220000000800 */
[----:B------:R-:W-:Y:S04]  /*dae0*/  BSSY B0, `(.L_x_13531) ;  /* 0x0000003000007945 */ /* 0x000fe80003800000 */
[----:B------:R-:W-:Y:S05]  /*daf0*/  @!P5 BRA `(.L_x_13532) ;  /* 0x000000000004d947 */ /* 0x000fea0003800000 */
[----:B0-----:R0:W-:Y:S02]  /*db00*/  REDG.E.ADD.F32.FTZ.RN.STRONG.GPU desc[UR24][R66.64+-0xc80], R65 ;  /* 0xfff38041420079a6 */ /* 0x0011e4000c10f398 */
.L_x_13532:
[----:B------:R-:W-:Y:S05]  /*db10*/  BSYNC B0 ;  /* 0x0000000000007941 */ /* 0x000fea0003800000 */
.L_x_13531:
        /* <DEDUP_REMOVED lines=12> */
.L_x_13534:
[----:B------:R-:W-:Y:S05]  /*dbe0*/  BSYNC B0 ;  /* 0x0000000000007941 */ /* 0x000fea0003800000 */
.L_x_13533:
[----:B0-----:R0:W0:Y:S01]  /*dbf0*/  LDS R65, [R219+0x1500] ;  /* 0x00150000db417984 */ /* 0x0010220000000800 */
[----:B------:R-:W-:Y:S01]  /*dc00*/  BSSY B0, `(.L_x_13535) ;  /* 0x0000004000007945 */ /* 0x000fe20003800000 */
[----:B------:R-:W-:-:S03]  /*dc10*/  LEA R220, R220, UR17, 0x2 ;  /* 0x00000011dcdc7c11 */ /* 0x000fc6000f8e10ff */
[----:B------:R-:W-:Y:S05]  /*dc20*/  @!P1 BRA `(.L_x_13536) ;  /* 0x0000000000049947 */ /* 0x000fea0003800000 */
[----:B0-----:R0:W-:Y:S02]  /*dc30*/  REDG.E.ADD.F32.FTZ.RN.STRONG.GPU desc[UR24][R66.64+-0xb80], R65 ;  /* 0xfff48041420079a6 */ /* 0x0011e4000c10f398 */
.L_x_13536:
[----:B------:R-:W-:Y:S05]  /*dc40*/  BSYNC B0 ;  /* 0x0000000000007941 */ /* 0x000fea0003800000 */
.L_x_13535:
[----:B0-----:R0:W0:Y:S01]  /*dc50*/  LDS R65, [R220+0x1580] ;  /* 0x00158000dc417984 */ /* 0x0010220000000800 */
[----:B------:R-:W-:Y:S01]  /*dc60*/  BSSY B0, `(.L_x_13537) ;  /* 0x0000004000007945 */ /* 0x000fe20003800000 */
[----:B------:R-:W-:-:S03]  /*dc70*/  LEA R221, R221, UR17, 0x2 ;  /* 0x00000011dddd7c11 */ /* 0x000fc6000f8e10ff */
[----:B------:R-:W-:Y:S05]  /*dc80*/  @!P2 BRA `(.L_x_13538) ;  /* 0x000000000004a947 */ /* 0x000fea0003800000 */
[----:B0-----:R0:W-:Y:S02]  /*dc90*/  REDG.E.ADD.F32.FTZ.RN.STRONG.GPU desc[UR24][R66.64+-0xb00], R65 ;  /* 0xfff50041420079a6 */ /* 0x0011e4000c10f398 */
.L_x_13538:
[----:B------:R-:W-:Y:S05]  /*dca0*/  BSYNC B0 ;  /* 0x0000000000007941 */ /* 0x000fea0003800000 */
.L_x_13537:
[----:B0-----:R0:W0:Y:S01]  /*dcb0*/  LDS R65, [R221+0x1600] ;  /* 0x00160000dd417984 */ /* 0x0010220000000800 */
[----:B------:R-:W-:Y:S01]  /*dcc0*/  BSSY B0, `(.L_x_13539) ;  /* 0x0000004000007945 */ /* 0x000fe20003800000 */
[----:B------:R-:W-:-:S03]  /*dcd0*/  LEA R222, R222, UR17, 0x2 ;  /* 0x00000011dede7c11 */ /* 0x000fc6000f8e10ff */
[----:B------:R-:W-:Y:S05]  /*dce0*/  @!P3 BRA `(.L_x_13540) ;  /* 0x000000000004b947 */ /* 0x000fea0003800000 */
[----:B0-----:R0:W-:Y:S02]  /*dcf0*/  REDG.E.ADD.F32.FTZ.RN.STRONG.GPU desc[UR24][R66.64+-0xa80], R65 ;  /* 0xfff58041420079a6 */ /* 0x0011e4000c10f398 */
.L_x_13540:
[----:B------:R-:W-:Y:S05]  /*dd00*/  BSYNC B0 ;  /* 0x0000000000007941 */ /* 0x000fea0003800000 */
.L_x_13539:
[----:B0-----:R0:W0:Y:S01]  /*dd10*/  LDS R65, [R222+0x1680] ;  /* 0x00168000de417984 */ /* 0x0010220000000800 */
[----:B------:R-:W-:Y:S01]  /*dd20*/  BSSY B0, `(.L_x_13541) ;  /* 0x0000004000007945 */ /* 0x000fe20003800000 */
[----:B------:R-:W-:-:S03]  /*dd30*/  LEA R223, R223, UR17, 0x2 ;  /* 0x00000011dfdf7c11 */ /* 0x000fc6000f8e10ff */
[----:B------:R-:W-:Y:S05]  /*dd40*/  @!P4 BRA `(.L_x_13542) ;  /* 0x000000000004c947 */ /* 0x000fea0003800000 */
[----:B0-----:R0:W-:Y:S02]  /*dd50*/  REDG.E.ADD.F32.FTZ.RN.STRONG.GPU desc[UR24][R66.64+-0xa00], R65 ;  /* 0xfff60041420079a6 */ /* 0x0011e4000c10f398 */
.L_x_13542:
[----:B------:R-:W-:Y:S05]  /*dd60*/  BSYNC B0 ;  /* 0x0000000000007941 */ /* 0x000fea0003800000 */
.L_x_13541:
[----:B0-----:R0:W0:Y:S01]  /*dd70*/  LDS R65, [R223+0x1700] ;  /* 0x00170000df417984 */ /* 0x0010220000000800 */
[----:B------:R-:W-:Y:S04]  /*dd80*/  BSSY B0, `(.L_x_13543) ;  /* 0x0000003000007945 */ /* 0x000fe80003800000 */
[----:B------:R-:W-:Y:S05]  /*dd90*/  @!P5 BRA `(.L_x_13544) ;  /* 0x000000000004d947 */ /* 0x000fea0003800000 */
[----:B0-----:R0:W-:Y:S02]  /*dda0*/  REDG.E.ADD.F32.FTZ.RN.STRONG.GPU desc[UR24][R66.64+-0x980], R65 ;  /* 0xfff68041420079a6 */ /* 0x0011e4000c10f398 */
.L_x_13544:
[----:B------:R-:W-:Y:S05]  /*ddb0*/  BSYNC B0 ;  /* 0x0000000000007941 */ /* 0x000fea0003800000 */
.L_x_13543:
        /* <DEDUP_REMOVED lines=12> */
.L_x_13546:
[----:B------:R-:W-:Y:S05]  /*de80*/  BSYNC B0 ;  /* 0x0000000000007941 */ /* 0x000fea0003800000 */
.L_x_13545:
[----:B0-----:R0:W0:Y:S01]  /*de90*/  LDS R65, [R226+0x1800] ;  /* 0x00180000e2417984 */ /* 0x0010220000000800 */
[----:B------:R-:W-:Y:S01]  /*dea0*/  BSSY B0, `(.L_x_13547) ;  /* 0x0000004000007945 */ /* 0x000fe20003800000 */
[----:B------:R-:W-:-:S03]  /*deb0*/  LEA R227, R227, UR17, 0x2 ;  /* 0x00000011e3e37c11 */ /* 0x000fc6000f8e10ff */
[----:B------:R-:W-:Y:S05]  /*dec0*/  @!P1 BRA `(.L_x_13548) ;  /* 0x0000000000049947 */ /* 0x000fea0003800000 */
[----:B0-----:R0:W-:Y:S02]  /*ded0*/  REDG.E.ADD.F32.FTZ.RN.STRONG.GPU desc[UR24][R66.64+-0x880], R65 ;  /* 0xfff78041420079a6 */ /* 0x0011e4000c10f398 */
.L_x_13548:
[----:B------:R-:W-:Y:S05]  /*dee0*/  BSYNC B0 ;  /* 0x0000000000007941 */ /* 0x000fea0003800000 */
.L_x_13547:
[----:B0-----:R0:W0:Y:S01]  /*def0*/  LDS R65, [R227+0x1880] ;  /* 0x00188000e3417984 */ /* 0x0010220000000800 */
[----:B------:R-:W-:Y:S01]  /*df00*/  BSSY B0, `(.L_x_13549) ;  /* 0x0000004000007945 */ /* 0x000fe20003800000 */
[----:B------:R-:W-:-:S03]  /*df10*/  LEA R228, R228, UR17, 0x2 ;  /* 0x00000011e4e47c11 */ /* 0x000fc6000f8e10ff */
[----:B------:R-:W-:Y:S05]  /*df20*/  @!P2 BRA `(.L_x_13550) ;  /* 0x000000000004a947 */ /* 0x000fea0003800000 */
[----:B0-----:R0:W-:Y:S02]  /*df30*/  REDG.E.ADD.F32.FTZ.RN.STRONG.GPU desc[UR24][R66.64+-0x800], R65 ;  /* 0xfff80041420079a6 */ /* 0x0011e4000c10f398 */
.L_x_13550:
[----:B------:R-:W-:Y:S05]  /*df40*/  BSYNC B0 ;  /* 0x0000000000007941 */ /* 0x000fea0003800000 */
.L_x_13549:
[----:B0-----:R0:W0:Y:S01]  /*df50*/  LDS R65, [R228+0x1900] ;  /* 0x00190000e4417984 */ /* 0x0010220000000800 */
[----:B------:R-:W-:Y:S01]  /*df60*/  BSSY B0, `(.L_x_13551) ;  /* 0x0000004000007945 */ /* 0x000fe20003800000 */
[----:B------:R-:W-:-:S03]  /*df70*/  LEA R229, R229, UR17, 0x2 ;  /* 0x00000011e5e57c11 */ /* 0x000fc6000f8e10ff */
[----:B------:R-:W-:Y:S05]  /*df80*/  @!P3 BRA `(.L_x_13552) ;  /* 0x000000000004b947 */ /* 0x000fea0003800000 */
[----:B0-----:R0:W-:Y:S02]  /*df90*/  REDG.E.ADD.F32.FTZ.RN.STRONG.GPU desc[UR24][R66.64+-0x780], R65 ;  /* 0xfff88041420079a6 */ /* 0x0011e4000c10f398 */
.L_x_13552:
[----:B------:R-:W-:Y:S05]  /*dfa0*/  BSYNC B0 ;  /* 0x0000000000007941 */ /* 0x000fea0003800000 */
.L_x_13551:
[----:B0-----:R0:W0:Y:S01]  /*dfb0*/  LDS R65, [R229+0x1980] ;  /* 0x00198000e5417984 */ /* 0x0010220000000800 */
[----:B------:R-:W-:Y:S01]  /*dfc0*/  BSSY B0, `(.L_x_13553) ;  /* 0x0000004000007945 */ /* 0x000fe20003800000 */
[----:B------:R-:W-:-:S03]  /*dfd0*/  LEA R230, R230, UR17, 0x2 ;  /* 0x00000011e6e67c11 */ /* 0x000fc6000f8e10ff */
[----:B------:R-:W-:Y:S05]  /*dfe0*/  @!P4 BRA `(.L_x_13554) ;  /* 0x000000000004c947 */ /* 0x000fea0003800000 */
[----:B0-----:R0:W-:Y:S02]  /*dff0*/  REDG.E.ADD.F32.FTZ.RN.STRONG.GPU desc[UR24][R66.64+-0x700], R65 ;  /* 0xfff90041420079a6 */ /* 0x0011e4000c10f398 */
.L_x_13554:
[----:B------:R-:W-:Y:S05]  /*e000*/  BSYNC B0 ;  /* 0x0000000000007941 */ /* 0x000fea0003800000 */
.L_x_13553:
[----:B0-----:R0:W0:Y:S01]  /*e010*/  LDS R65, [R230+0x1a00] ;  /* 0x001a0000e6417984 */ /* 0x0010220000000800 */
[----:B------:R-:W-:Y:S04]  /*e020*/  BSSY B0, `(.L_x_13555) ;  /* 0x0000003000007945 */ /* 0x000fe80003800000 */
[----:B------:R-:W-:Y:S05]  /*e030*/  @!P5 BRA `(.L_x_13556) ;  /* 0x000000000004d947 */ /* 0x000fea0003800000 */
[----:B0-----:R0:W-:Y:S02]  /*e040*/  REDG.E.ADD.F32.FTZ.RN.STRONG.GPU desc[UR24][R66.64+-0x680], R65 ;  /* 0xfff98041420079a6 */ /* 0x0011e4000c10f398 */
.L_x_13556:
[----:B------:R-:W-:Y:S05]  /*e050*/  BSYNC B0 ;  /* 0x0000000000007941 */ /* 0x000fea0003800000 */
.L_x_13555:
        /* <DEDUP_REMOVED lines=12> */
.L_x_13558:
[----:B------:R-:W-:Y:S05]  /*e120*/  BSYNC B0 ;  /* 0x0000000000007941 */ /* 0x000fea0003800000 */
.L_x_13557:
[----:B0-----:R0:W0:Y:S01]  /*e130*/  LDS R65, [R232+0x1b00] ;  /* 0x001b0000e8417984 */ /* 0x0010220000000800 */
[----:B------:R-:W-:Y:S01]  /*e140*/  BSSY B0, `(.L_x_13559) ;  /* 0x0000004000007945 */ /* 0x000fe20003800000 */
[----:B------:R-:W-:-:S03]  /*e150*/  LEA R233, R233, UR17, 0x2 ;  /* 0x00000011e9e97c11 */ /* 0x000fc6000f8e10ff */
[----:B------:R-:W-:Y:S05]  /*e160*/  @!P1 BRA `(.L_x_13560) ;  /* 0x0000000000049947 */ /* 0x000fea0003800000 */
[----:B0-----:R0:W-:Y:S02]  /*e170*/  REDG.E.ADD.F32.FTZ.RN.STRONG.GPU desc[UR24][R66.64+-0x580], R65 ;  /* 0xfffa8041420079a6 */ /* 0x0011e4000c10f398 */
.L_x_13560:
[----:B------:R-:W-:Y:S05]  /*e180*/  BSYNC B0 ;  /* 0x0000000000007941 */ /* 0x000fea0003800000 */
.L_x_13559:
[----:B0-----:R0:W0:Y:S01]  /*e190*/  LDS R65, [R233+0x1b80] ;  /* 0x001b8000e9417984 */ /* 0x0010220000000800 */
[----:B------:R-:W-:Y:S01]  /*e1a0*/  BSSY B0, `(.L_x_13561) ;  /* 0x0000004000007945 */ /* 0x000fe20003800000 */
[----:B------:R-:W-:-:S03]  /*e1b0*/  LEA R234, R234, UR17, 0x2 ;  /* 0x00000011eaea7c11 */ /* 0x000fc6000f8e10ff */
[----:B------:R-:W-:Y:S05]  /*e1c0*/  @!P2 BRA `(.L_x_13562) ;  /* 0x000000000004a947 */ /* 0x000fea0003800000 */
[----:B0-----:R0:W-:Y:S02]  /*e1d0*/  REDG.E.ADD.F32.FTZ.RN.STRONG.GPU desc[UR24][R66.64+-0x500], R65 ;  /* 0xfffb0041420079a6 */ /* 0x0011e4000c10f398 */
.L_x_13562:
[----:B------:R-:W-:Y:S05]  /*e1e0*/  BSYNC B0 ;  /* 0x0000000000007941 */ /* 0x000fea0003800000 */
.L_x_13561:
[----:B0-----:R0:W0:Y:S01]  /*e1f0*/  LDS R65, [R234+0x1c00] ;  /* 0x001c0000ea417984 */ /* 0x0010220000000800 */
[----:B------:R-:W-:Y:S01]  /*e200*/  BSSY B0, `(.L_x_13563) ;  /* 0x0000004000007945 */ /* 0x000fe20003800000 */
[----:B------:R-:W-:-:S03]  /*e210*/  LEA R235, R235, UR17, 0x2 ;  /* 0x00000011ebeb7c11 */ /* 0x000fc6000f8e10ff */
[----:B------:R-:W-:Y:S05]  /*e220*/  @!P3 BRA `(.L_x_13564) ;  /* 0x000000000004b947 */ /* 0x000fea0003800000 */
[----:B0-----:R0:W-:Y:S02]  /*e230*/  REDG.E.ADD.F32.FTZ.RN.STRONG.GPU desc[UR24][R66.64+-0x480], R65 ;  /* 0xfffb8041420079a6 */ /* 0x0011e4000c10f398 */
.L_x_13564:
[----:B------:R-:W-:Y:S05]  /*e240*/  BSYNC B0 ;  /* 0x0000000000007941 */ /* 0x000fea0003800000 */
.L_x_13563:
[----:B0-----:R0:W0:Y:S01]  /*e250*/  LDS R65, [R235+0x1c80] ;  /* 0x001c8000eb417984 */ /* 0x0010220000000800 */
[----:B------:R-:W-:Y:S01]  /*e260*/  BSSY B0, `(.L_x_13565) ;  /* 0x0000004000007945 */ /* 0x000fe20003800000 */
[----:B------:R-:W-:-:S03]  /*e270*/  LEA R236, R236, UR17, 0x2 ;  /* 0x00000011ecec7c11 */ /* 0x000fc6000f8e10ff */
[----:B------:R-:W-:Y:S05]  /*e280*/  @!P4 BRA `(.L_x_13566) ;  /* 0x000000000004c947 */ /* 0x000fea0003800000 */
[----:B0-----:R0:W-:Y:S02]  /*e290*/  REDG.E.ADD.F32.FTZ.RN.STRONG.GPU desc[UR24][R66.64+-0x400], R65 ;  /* 0xfffc0041420079a6 */ /* 0x0011e4000c10f398 */
.L_x_13566:
[----:B------:R-:W-:Y:S05]  /*e2a0*/  BSYNC B0 ;  /* 0x0000000000007941 */ /* 0x000fea0003800000 */
.L_x_13565:
[----:B0-----:R0:W0:Y:S01]  /*e2b0*/  LDS R65, [R236+0x1d00] ;  /* 0x001d0000ec417984 */ /* 0x0010220000000800 */
[----:B------:R-:W-:Y:S04]  /*e2c0*/  BSSY B0, `(.L_x_13567) ;  /* 0x0000003000007945 */ /* 0x000fe80003800000 */
[----:B------:R-:W-:Y:S05]  /*e2d0*/  @!P5 BRA `(.L_x_13568) ;  /* 0x000000000004d947 */ /* 0x000fea0003800000 */
[----:B0-----:R0:W-:Y:S02]  /*e2e0*/  REDG.E.ADD.F32.FTZ.RN.STRONG.GPU desc[UR24][R66.64+-0x380], R65 ;  /* 0xfffc8041420079a6 */ /* 0x0011e4000c10f398 */
.L_x_13568:
[----:B------:R-:W-:Y:S05]  /*e2f0*/  BSYNC B0 ;  /* 0x0000000000007941 */ /* 0x000fea0003800000 */
.L_x_13567:
        /* <DEDUP_REMOVED lines=12> */
.L_x_13570:
[----:B------:R-:W-:Y:S05]  /*e3c0*/  BSYNC B0 ;  /* 0x0000000000007941 */ /* 0x000fea0003800000 */
.L_x_13569:
[----:B0-----:R0:W0:Y:S01]  /*e3d0*/  LDS R65, [R238+0x1e00] ;  /* 0x001e0000ee417984 */ /* 0x0010220000000800 */
[----:B------:R-:W-:Y:S01]  /*e3e0*/  BSSY B0, `(.L_x_13571) ;  /* 0x0000004000007945 */ /* 0x000fe20003800000 */
[----:B------:R-:W-:-:S03]  /*e3f0*/  LEA R239, R239, UR17, 0x2 ;  /* 0x00000011efef7c11 */ /* 0x000fc6000f8e10ff */
[----:B------:R-:W-:Y:S05]  /*e400*/  @!P1 BRA `(.L_x_13572) ;  /* 0x0000000000049947 */ /* 0x000fea0003800000 */
[----:B0-----:R0:W-:Y:S02]  /*e410*/  REDG.E.ADD.F32.FTZ.RN.STRONG.GPU desc[UR24][R66.64+-0x280], R65 ;  /* 0xfffd8041420079a6 */ /* 0x0011e4000c10f398 */
.L_x_13572:
[----:B------:R-:W-:Y:S05]  /*e420*/  BSYNC B0 ;  /* 0x0000000000007941 */ /* 0x000fea0003800000 */
.L_x_13571:
[----:B0-----:R0:W0:Y:S01]  /*e430*/  LDS R65, [R239+0x1e80] ;  /* 0x001e8000ef417984 */ /* 0x0010220000000800 */
[----:B------:R-:W-:Y:S01]  /*e440*/  BSSY B0, `(.L_x_13573) ;  /* 0x0000004000007945 */ /* 0x000fe20003800000 */
[----:B------:R-:W-:-:S03]  /*e450*/  LEA R240, R240, UR17, 0x2 ;  /* 0x00000011f0f07c11 */ /* 0x000fc6000f8e10ff */
[----:B------:R-:W-:Y:S05]  /*e460*/  @!P2 BRA `(.L_x_13574) ;  /* 0x000000000004a947 */ /* 0x000fea0003800000 */
[----:B0-----:R0:W-:Y:S02]  /*e470*/  REDG.E.ADD.F32.FTZ.RN.STRONG.GPU desc[UR24][R66.64+-0x200], R65 ;  /* 0xfffe0041420079a6 */ /* 0x0011e4000c10f398 */
.L_x_13574:
[----:B------:R-:W-:Y:S05]  /*e480*/  BSYNC B0 ;  /* 0x0000000000007941 */ /* 0x000fea0003800000 */
.L_x_13573:
[----:B0-----:R0:W0:Y:S01]  /*e490*/  LDS R65, [R240+0x1f00] ;  /* 0x001f0000f0417984 */ /* 0x0010220000000800 */
[----:B------:R-:W-:Y:S01]  /*e4a0*/  BSSY B0, `(.L_x_13575) ;  /* 0x0000004000007945 */ /* 0x000fe20003800000 */
[----:B------:R-:W-:-:S03]  /*e4b0*/  LEA R241, R241, UR17, 0x2 ;  /* 0x00000011f1f17c11 */ /* 0x000fc6000f8e10ff */
[----:B------:R-:W-:Y:S05]  /*e4c0*/  @!P3 BRA `(.L_x_13576) ;  /* 0x000000000004b947 */ /* 0x000fea0003800000 */
[----:B0-----:R0:W-:Y:S02]  /*e4d0*/  REDG.E.ADD.F32.FTZ.RN.STRONG.GPU desc[UR24][R66.64+-0x180], R65 ;  /* 0xfffe8041420079a6 */ /* 0x0011e4000c10f398 */
.L_x_13576:
[----:B------:R-:W-:Y:S05]  /*e4e0*/  BSYNC B0 ;  /* 0x0000000000007941 */ /* 0x000fea0003800000 */
.L_x_13575:
[----:B0-----:R0:W0:Y:S01]  /*e4f0*/  LDS R65, [R241+0x1f80] ;  /* 0x001f8000f1417984 */ /* 0x0010220000000800 */
[----:B------:R-:W-:Y:S01]  /*e500*/  BSSY B0, `(.L_x_13577) ;  /* 0x0000004000007945 */ /* 0x000fe20003800000 */
[----:B------:R-:W-:-:S03]  /*e510*/  LEA R242, R242, UR17, 0x2 ;  /* 0x00000011f2f27c11 */ /* 0x000fc6000f8e10ff */
[----:B------:R-:W-:Y:S05]  /*e520*/  @!P4 BRA `(.L_x_13578) ;  /* 0x000000000004c947 */ /* 0x000fea0003800000 */
[----:B0-----:R0:W-:Y:S02]  /*e530*/  REDG.E.ADD.F32.FTZ.RN.STRONG.GPU desc[UR24][R66.64+-0x100], R65 ;  /* 0xffff0041420079a6 */ /* 0x0011e4000c10f398 */
.L_x_13578:
[----:B------:R-:W-:Y:S05]  /*e540*/  BSYNC B0 ;  /* 0x0000000000007941 */ /* 0x000fea0003800000 */
.L_x_13577:
[----:B0-----:R0:W0:Y:S01]  /*e550*/  LDS R65, [R242+0x2000] ;  /* 0x00200000f2417984 */ /* 0x0010220000000800 */
[----:B------:R-:W-:Y:S01]  /*e560*/  BSSY B0, `(.L_x_13579) ;  /* 0x0000004000007945 */ /* 0x000fe20003800000 */
[----:B------:R-:W-:-:S03]  /*e570*/  FADD.FTZ R64, R212, R209 ;  /* 0x000000d1d4407221 */ /* 0x000fc60000010000 */
[----:B------:R-:W-:Y:S05]  /*e580*/  @!P5 BRA `(.L_x_13580) ;  /* 0x000000000004d947 */ /* 0x000fea0003800000 */
[----:B0-----:R0:W-:Y:S02]  /*e590*/  REDG.E.ADD.F32.FTZ.RN.STRONG.GPU desc[UR24][R66.64+-0x80], R65 ;  /* 0xffff8041420079a6 */ /* 0x0011e4000c10f398 */
.L_x_13580:
[----:B------:R-:W-:Y:S05]  /*e5a0*/  BSYNC B0 ;  /* 0x0000000000007941 */ /* 0x000fea0003800000 */
.L_x_13579:
[----:B------:R-:W5:Y:S01]  /*e5b0*/  SHFL.DOWN PT, R212, R244, 0x1, 0x1f ;  /* 0x08201f00f4d47f89 */ /* 0x000f6200000e0000 */
[----:B------:R-:W-:Y:S01]  /*e5c0*/  ISETP.GT.AND P1, PT, R133, 0x1e, PT ;  /* 0x0000001e8500780c */ /* 0x000fe20003f24270 */
[----:B------:R-:W-:Y:S01]  /*e5d0*/  FFMA.FTZ R70, R70, R165, R173 ;  /* 0x000000a546467223 */ /* 0x000fe200000100ad */
[----:B0-----:R-:W-:Y:S01]  /*e5e0*/  MOV R65, R244 ;  /* 0x000000f400417202 */ /* 0x001fe20000000f00 */
[----:B------:R-:W0:Y:S01]  /*e5f0*/  SHFL.DOWN PT, R211, R247, 0x1, 0x1f ;  /* 0x08201f00f7d37f89 */ /* 0x000e2200000e0000 */
[----:B------:R-:W-:Y:S01]  /*e600*/  MOV R66, R247 ;  /* 0x000000f700427202 */ /* 0x000fe20000000f00 */
[----:B------:R-:W-:Y:S01]  /*e610*/  FMUL.FTZ R2, R2, R169 ;  /* 0x000000a902027220 */ /* 0x000fe20000410000 */
[----:B------:R-:W-:Y:S01]  /*e620*/  MOV R67, R248 ;  /* 0x000000f800437202 */ /* 0x000fe20000000f00 */
[----:B-1----:R-:W1:Y:S01]  /*e630*/  SHFL.DOWN PT, R214, R248, 0x1, 0x1f ;  /* 0x08201f00f8d67f89 */ /* 0x002e6200000e0000 */
[----:B------:R-:W-:Y:S01]  /*e640*/  FFMA.FTZ R70, R97, R162, R70 ;  /* 0x000000a261467223 */ /* 0x000fe20000010046 */
[----:B------:R-:W-:Y:S01]  /*e650*/  FFMA.FTZ R3, R3, R168, R2 ;  /* 0x000000a803037223 */ /* 0x000fe20000010002 */
[----:B------:R-:W-:Y:S01]  /*e660*/  FMUL.FTZ R68, R68, R163 ;  /* 0x000000a344447220 */ /* 0x000fe20000410000 */
[----:B------:R-:W2:Y:S01]  /*e670*/  SHFL.DOWN PT, R209, R64, 0x1, 0x1f ;  /* 0x08201f0040d17f89 */ /* 0x000ea200000e0000 */
        /* <DEDUP_REMOVED lines=8> */
[----:B------:R-:W-:Y:S01]  /*e700*/  ISETP.NE.AND P2, PT, R133, RZ, PT ;  /* 0x000000ff8500720c */ /* 0x000fe20003f45270 */
[----:B------:R-:W-:Y:S01]  /*e710*/  FFMA.FTZ R61, R4, R84, R61 ;  /* 0x00000054043d7223 */ /* 0x000fe2000001003d */
[----:B------:R-:W-:Y:S01]  /*e720*/  FFMA.FTZ R71, R100, R3, R71 ;  /* 0x0000000364477223 */ /* 0x000fe20000010047 */
        /* <DEDUP_REMOVED lines=80> */
[----:B------:R-:W-:Y:S01]  /*ec30*/  FFMA.FTZ R59, R166, R82, R59 ;  /* 0x00000052a63b7223 */ /* 0x000fe2000001003b */
[----:B------:R-:W-:Y:S01]  /*ec40*/  FFMA.FTZ R57, R162, R80, R57 ;  /* 0x00000050a2397223 */ /* 0x000fe20000010039 */
[----:B------:R-:W-:Y:S01]  /*ec50*/  FADD.FTZ R47, R170, R47 ;  /* 0x0000002faa2f7221 */ /* 0x000fe20000010000 */
[----:B------:R-:W-:Y:S01]  /*ec60*/  FFMA.FTZ R56, R161, R81, R56 ;  /* 0x00000051a1387223 */ /* 0x000fe20000010038 */
[----:B------:R-:W-:Y:S01]  /*ec70*/  FADD.FTZ R46, R71, R46 ;  /* 0x0000002e472e7221 */ /* 0x000fe20000010000 */
[----:B------:R-:W-:Y:S01]  /*ec80*/  FADD.FTZ R50, R69, R50 ;  /* 0x0000003245327221 */ /* 0x000fe20000010000 */
[----:B------:R-:W-:Y:S01]  /*ec90*/  FFMA.FTZ R55, R156, R78, R55 ;  /* 0x0000004e9c377223 */ /* 0x000fe20000010037 */
[----:B0-----:R-:W-:Y:S01]  /*eca0*/  @!P1 FADD.FTZ R65, R65, R2 ;  /* 0x0000000241419221 */ /* 0x001fe20000010000 */
[----:B------:R-:W-:Y:S01]  /*ecb0*/  FADD.FTZ R45, R130, R45 ;  /* 0x0000002d822d7221 */ /* 0x000fe20000010000 */
[----:B------:R-:W-:Y:S01]  /*ecc0*/  FADD.FTZ R51, R152, R51 ;  /* 0x0000003398337221 */ /* 0x000fe20000010000 */
[----:B------:R-:W-:Y:S01]  /*ecd0*/  FFMA.FTZ R62, R7, R87, R62 ;  /* 0x00000057073e7223 */ /* 0x000fe2000001003e */
[----:B-1----:R-:W-:Y:S01]  /*ece0*/  @!P1 FADD.FTZ R66, R66, R5 ;  /* 0x0000000542429221 */ /* 0x002fe20000010000 */
[----:B------:R-:W0:Y:S01]  /*ecf0*/  SHFL.DOWN PT, R2, R65, 0x10, 0x1f ;  /* 0x0a001f0041027f89 */ /* 0x000e2200000e0000 */
[----:B------:R-:W-:Y:S01]  /*ed00*/  FFMA.FTZ R54, R155, R79, R54 ;  /* 0x0000004f9b367223 */ /* 0x000fe20000010036 */
[----:B------:R-:W-:Y:S01]  /*ed10*/  FADD.FTZ R44, R135, R44 ;  /* 0x0000002c872c7221 */ /* 0x000fe20000010000 */
[----:B--2---:R-:W-:Y:S01]  /*ed20*/  @!P1 FADD.FTZ R67, R67, R4 ;  /* 0x0000000443439221 */ /* 0x004fe20000010000 */
[----:B------:R-:W1:Y:S01]  /*ed30*/  SHFL.DOWN PT, R5, R66, 0x10, 0x1f ;  /* 0x0a001f0042057f89 */ /* 0x000e6200000e0000 */
[----:B------:R-:W-:Y:S01]  /*ed40*/  FADD.FTZ R52, R153, R52 ;  /* 0x0000003499347221 */ /* 0x000fe20000010000 */
[----:B------:R-:W-:Y:S01]  /*ed50*/  FFMA.FTZ R63, R8, R86, R63 ;  /* 0x00000056083f7223 */ /* 0x000fe2000001003f */
[----:B-----5:R-:W-:Y:S01]  /*ed60*/  @!P1 FADD.FTZ R64, R64, R3 ;  /* 0x0000000340409221 */ /* 0x020fe20000010000 */
[----:B------:R-:W2:Y:S01]  /*ed70*/  SHFL.DOWN PT, R4, R67, 0x10, 0x1f ;  /* 0x0a001f0043047f89 */ /* 0x000ea200000e0000 */
[----:B------:R-:W-:Y:S01]  /*ed80*/  ISETP.GT.AND P1, PT, R133, 0xf, PT ;  /* 0x0000000f8500780c */ /* 0x000fe20003f24270 */
[----:B------:R-:W-:Y:S01]  /*ed90*/  FADD.FTZ R43, R138, R43 ;  /* 0x0000002b8a2b7221 */ /* 0x000fe20000010000 */
[----:B------:R-:W-:Y:S01]  /*eda0*/  FFMA.FTZ R72, R11, R89, R72 ;  /* 0x000000590b487223 */ /* 0x000fe20000010048 */
[----:B------:R-:W5:Y:S01]  /*edb0*/  SHFL.DOWN PT, R3, R64, 0x10, 0x1f ;  /* 0x0a001f0040037f89 */ /* 0x000f6200000e0000 */
        /* <DEDUP_REMOVED lines=12> */
[----:B-1----:R-:W-:Y:S01]  /*ee80*/  @!P1 FADD.FTZ R66, R66, R5 ;  /* 0x0000000542429221 */ /* 0x002fe20000010000 */
[----:B--2---:R-:W-:Y:S01]  /*ee90*/  @!P1 FADD.FTZ R67, R67, R4 ;  /* 0x0000000443439221 */ /* 0x004fe20000010000 */
        /* <DEDUP_REMOVED lines=15> */
.L_x_13582:
[----:B------:R-:W-:Y:S05]  /*ef90*/  BSYNC B0 ;  /* 0x0000000000007941 */ /* 0x000fea0003800000 */
.L_x_13581:
[----:B------:R-:W-:Y:S02]  /*efa0*/  UIADD3 UR7, UR7, 0x1, URZ ;  /* 0x0000000107077890 */ /* 0x000fe4000fffe03f */
[----:B------:R-:W-:Y:S02]  /*efb0*/  UIADD3 UR8, UP1, UR8, 0x1, URZ ;  /* 0x0000000108087890 */ /* 0x000fe4000ff3e03f */
[----:B------:R-:W-:Y:S02]  /*efc0*/  UISETP.GE.AND UP0, UPT, UR7, UR53, UPT ;  /* 0x000000350700728c */ /* 0x000fe4000bf06270 */
[----:B------:R-:W-:-:S04]  /*efd0*/  UIADD3.X UR9, URZ, UR9, URZ, UP1, !UPT ;  /* 0x000000093f097290 */ /* 0x000fc80008ffe43f */
[----:B------:R-:W-:-:S13]  /*efe0*/  PLOP3.LUT P1, PT, PT, PT, UP0, 0x80, 0x0 ;  /* 0x000000000000781c */ /* 0x000fda0003f2f008 */
[----:B------:R-:W-:Y:S05]  /*eff0*/  @!P1 BRA `(.L_x_13583) ;  /* 0xffffff7c00489947 */ /* 0x000fea000383ffff */
.L_x_13504:
[----:B------:R-:W2:Y:S01]  /*f000*/  S2R R19, SR_TID.X ;  /* 0x0000000000137919 */ /* 0x000ea20000002100 */
[----:B------:R-:W-:Y:S02]  /*f010*/  CS2R R20, SRZ ;  /* 0x0000000000147805 */ /* 0x000fe4000001ff00 */
[----:B------:R-:W-:Y:S02]  /*f020*/  CS2R R22, SRZ ;  /* 0x0000000000167805 */ /* 0x000fe4000001ff00 */
[----:B------:R-:W-:Y:S01]  /*f030*/  CS2R R24, SRZ ;  /* 0x0000000000187805 */ /* 0x000fe2000001ff00 */
[----:B------:R-:W-:Y:S01]  /*f040*/  BAR.SYNC.DEFER_BLOCKING 0x0 ;  /* 0x0000000000007b1d */ /* 0x000fe20000010000 */
[----:B------:R-:W-:Y:S02]  /*f050*/  CS2R R26, SRZ ;  /* 0x00000000001a7805 */ /* 0x000fe4000001ff00 */
[----:B------:R-:W-:Y:S02]  /*f060*/  CS2R R28, SRZ ;  /* 0x00000000001c7805 */ /* 0x000fe4000001ff00 */
[----:B------:R-:W-:-:S02]  /*f070*/  CS2R R30, SRZ ;  /* 0x00000000001e7805 */ /* 0x000fc4000001ff00 */
[----:B------:R-:W-:Y:S02]  /*f080*/  CS2R R32, SRZ ;  /* 0x0000000000207805 */ /* 0x000fe4000001ff00 */
[----:B------:R-:W-:Y:S02]  /*f090*/  MOV R34, RZ ;  /* 0x000000ff00227202 */ /* 0x000fe40000000f00 */
[----:B------:R-:W-:Y:S01]  /*f0a0*/  ISETP.NE.AND P6, PT, R127, RZ, PT ;  /* 0x000000ff7f00720c */ /* 0x000fe20003fc5270 */
[----:B------:R-:W-:Y:S02]  /*f0b0*/  ULEA UR7, UR16, 0xfffffe00, 0x9 ;  /* 0xfffffe0010077891 */ /* 0x000fe4000f8e483f */
[----:B------:R-:W-:Y:S01]  /*f0c0*/  USHF.R.S32.HI UR20, URZ, 0x1f, UR11 ;  /* 0x0000001f3f147899 */ /* 0x000fe2000801140b */
[----:B------:R-:W-:Y:S01]  /*f0d0*/  ULDC.64 UR28, c[0x0][0x388] ;  /* 0x0000e200001c7ab9 */ /* 0x000fe20000000a00 */
[----:B------:R-:W-:Y:S01]  /*f0e0*/  ULDC.64 UR22, c[0x0][0x3a8] ;  /* 0x0000ea0000167ab9 */ /* 0x000fe20000000a00 */
[----:B--2---:R-:W-:-:S04]  /*f0f0*/  SHF.L.U32 R0, R19, 0x4, RZ ;  /* 0x0000000413007819 */ /* 0x004fc800000006ff */
        /* <DEDUP_REMOVED lines=17> */
[C---:B------:R-:W-:Y:S01]  /*f210*/  LOP3.LUT R8, R19.reuse, 0x100, RZ, 0xfc, !PT ;  /* 0x0000010013087812 */ /* 0x040fe200078efcff */
[----:B------:R-:W5:Y:S01]  /*f220*/  @!P2 LDG.E R20, desc[UR24][R2.64+0x80] ;  /* 0x000080180214a981 */ /* 0x000f62000c1e1900 */
[----:B------:R-:W-:Y:S02]  /*f230*/  ISETP.GE.AND P5, PT, R4, UR44, PT ;  /* 0x0000002c04007c0c */ /* 0x000fe4000bfa6270 */
[----:B------:R-:W-:Y:S01]  /*f240*/  LOP3.LUT R9, R19, 0x120, RZ, 0xfc, !PT ;  /* 0x0000012013097812 */ /* 0x000fe200078efcff */
[----:B------:R-:W3:Y:S01]  /*f250*/  @!P3 LDG.E R21, desc[UR24][R2.64+0x100] ;  /* 0x000100180215b981 */ /* 0x000ee2000c1e1900 */
[----:B------:R-:W-:-:S02]  /*f260*/  ISETP.GE.AND P0, PT, R5, UR44, PT ;  /* 0x0000002c05007c0c */ /* 0x000fc4000bf06270 */
[----:B------:R-:W-:Y:S01]  /*f270*/  ISETP.GE.AND P1, PT, R6, UR44, PT ;  /* 0x0000002c06007c0c */ /* 0x000fe2000bf26270 */
[----:B------:R-:W4:Y:S01]  /*f280*/  @!P4 LDG.E R22, desc[UR24][R2.64+0x180] ;  /* 0x000180180216c981 */ /* 0x000f22000c1e1900 */
        /* <DEDUP_REMOVED lines=20> */
[----:B------:R-:W-:Y:S01]  /*f3d0*/  ISETP.GE.AND P4, PT, R15, UR44, PT ;  /* 0x0000002c0f007c0c */ /* 0x000fe2000bf86270 */
[----:B------:R-:W4:Y:S04]  /*f3e0*/  @!P5 LDG.E R29, desc[UR24][R2.64+0x500] ;  /* 0x00050018021dd981 */ /* 0x000f28000c1e1900 */
[----:B------:R-:W4:Y:S04]  /*f3f0*/  @!P0 LDG.E R30, desc[UR24][R2.64+0x580] ;  /* 0x00058018021e8981 */ /* 0x000f28000c1e1900 */
[----:B------:R-:W4:Y:S04]  /*f400*/  @!P1 LDG.E R31, desc[UR24][R2.64+0x600] ;  /* 0x00060018021f9981 */ /* 0x000f28000c1e1900 */
[----:B------:R-:W4:Y:S04]  /*f410*/  @!P2 LDG.E R32, desc[UR24][R2.64+0x680] ;  /* 0x000680180220a981 */ /* 0x000f28000c1e1900 */
[----:B------:R-:W4:Y:S04]  /*f420*/  @!P3 LDG.E R33, desc[UR24][R2.64+0x700] ;  /* 0x000700180221b981 */ /* 0x000f28000c1e1900 */
[----:B------:R-:W4:Y:S04]  /*f430*/  @!P4 LDG.E R34, desc[UR24][R2.64+0x780] ;  /* 0x000780180222c981 */ /* 0x000f28000c1e1900 */
[----:B--2---:R-:W-:Y:S04]  /*f440*/  STS [R126], R53 ;  /* 0x000000357e007388 */ /* 0x004fe80000000800 */
[----:B-----5:R-:W-:Y:S04]  /*f450*/  STS [R125+0x80], R20 ;  /* 0x000080147d007388 */ /* 0x020fe80000000800 */
        /* <DEDUP_REMOVED lines=15> */
[----:B------:R-:W2:Y:S04]  /*f550*/  LDS R2, [R110+0x4] ;  /* 0x000004006e027984 */ /* 0x000ea80000000800 */
[----:B------:R-:W3:Y:S04]  /*f560*/  LDS R3, [R110+0x8] ;  /* 0x000008006e037984 */ /* 0x000ee80000000800 */
[----:B------:R-:W4:Y:S04]  /*f570*/  LDS R20, [R110+0xc] ;  /* 0x00000c006e147984 */ /* 0x000f280000000800 */
[----:B------:R-:W5:Y:S01]  /*f580*/  LDS R21, [R110+0x10] ;  /* 0x000010006e157984 */ /* 0x000f620000000800 */
[----:B--2---:R-:W-:-:S03]  /*f590*/  FADD.FTZ R22, R2, UR5 ;  /* 0x0000000502167e21 */ /* 0x004fc60008010000 */
[----:B------:R-:W-:Y:S02]  /*f5a0*/  LDS R2, [R110+0x14] ;  /* 0x000014006e027984 */ /* 0x000fe40000000800 */
[----:B------:R-:W-:Y:S01]  /*f5b0*/  FSETP.GTU.FTZ.AND P4, PT, R22, 20, PT ;  /* 0x41a000001600780b */ /* 0x000fe20003f9c000 */
[----:B---3--:R-:W-:Y:S02]  /*f5c0*/  FADD.FTZ R25, R3, UR5 ;  /* 0x0000000503197e21 */ /* 0x008fe40008010000 */
[----:B------:R-:W2:Y:S01]  /*f5d0*/  LDS R3, [R110+0x18] ;  /* 0x000018006e037984 */ /* 0x000ea20000000800 */
[----:B----4-:R-:W-:Y:S01]  /*f5e0*/  FADD.FTZ R26, R20, UR5 ;  /* 0x00000005141a7e21 */ /* 0x010fe20008010000 */
[----:B-----5:R-:W-:Y:S01]  /*f5f0*/  FADD.FTZ R21, R21, UR5 ;  /* 0x0000000515157e21 */ /* 0x020fe20008010000 */
[----:B------:R-:W-:Y:S01]  /*f600*/  FSETP.GTU.FTZ.AND P5, PT, R25, 20, PT ;  /* 0x41a000001900780b */ /* 0x000fe20003fbc000 */
[----:B------:R-:W3:Y:S06]  /*f610*/  LDS R20, [R110+0x1c] ;  /* 0x00001c006e147984 */ /* 0x000eec0000000800 */
[----:B------:R-:W-:Y:S01]  /*f620*/  @!P4 FMUL.FTZ R22, R22, -1.4426950216293334961 ;  /* 0xbfb8aa3b1616c820 */ /* 0x000fe20000410000 */
[----:B------:R-:W-:-:S02]  /*f630*/  FSETP.GTU.FTZ.AND P0, PT, R26, 20, PT ;  /* 0x41a000001a00780b */ /* 0x000fc40003f1c000 */
[----:B------:R-:W-:Y:S01]  /*f640*/  FSETP.GTU.FTZ.AND P1, PT, R21, 20, PT ;  /* 0x41a000001500780b */ /* 0x000fe20003f3c000 */
[----:B------:R4:W5:Y:S02]  /*f650*/  @!P4 MUFU.EX2 R23, R22 ;  /* 0x000000160017c308 */ /* 0x0009640000000800 */
[----:B------:R-:W-:Y:S01]  /*f660*/  @!P5 FMUL.FTZ R25, R25, -1.4426950216293334961 ;  /* 0xbfb8aa3b1919d820 */ /* 0x000fe20000410000 */
[----:B----4-:R-:W4:Y:S07]  /*f670*/  LDS R22, [R110+0x24] ;  /* 0x000024006e167984 */ /* 0x010f2e0000000800 */
[----:B------:R-:W-:-:S02]  /*f680*/  @!P0 FMUL.FTZ R26, R26, -1.4426950216293334961 ;  /* 0xbfb8aa3b1a1a8820 */ /* 0x000fc40000410000 */
[----:B------:R-:W-:Y:S02]  /*f690*/  @!P1 FMUL.FTZ R27, R21, -1.4426950216293334961 ;  /* 0xbfb8aa3b151b9820 */ /* 0x000fe40000410000 */
[----:B------:R-:W0:Y:S01]  /*f6a0*/  LDS R21, [R110+0x20] ;  /* 0x000020006e157984 */ /* 0x000e220000000800 */
[----:B-----5:R-:W-:Y:S01]  /*f6b0*/  @!P4 FADD.FTZ R24, R23, 1 ;  /* 0x3f8000001718c421 */ /* 0x020fe20000010000 */
[----:B------:R-:W5:Y:S02]  /*f6c0*/  @!P0 MUFU.EX2 R26, R26 ;  /* 0x0000001a001a8308 */ /* 0x000f640000000800 */
[----:B------:R-:W1:Y:S06]  /*f6d0*/  LDS R23, [R110+0x28] ;  /* 0x000028006e177984 */ /* 0x000e6c0000000800 */
[----:B------:R-:W3:Y:S08]  /*f6e0*/  @!P5 MUFU.EX2 R25, R25 ;  /* 0x000000190019d308 */ /* 0x000ef00000000800 */
[----:B------:R-:W4:Y:S01]  /*f6f0*/  @!P1 MUFU.EX2 R27, R27 ;  /* 0x0000001b001b9308 */ /* 0x000f220000000800 */
[----:B--2---:R-:W-:Y:S01]  /*f700*/  FADD.FTZ R3, R3, UR5 ;  /* 0x0000000503037e21 */ /* 0x004fe20008010000 */
[----:B-----5:R-:W-:-:S04]  /*f710*/  @!P0 FADD.FTZ R26, R26, 1 ;  /* 0x3f8000001a1a8421 */ /* 0x020fc80000010000 */
[----:B------:R-:W-:Y:S02]  /*f720*/  FSETP.GTU.FTZ.AND P3, PT, R3, 20, PT ;  /* 0x41a000000300780b */ /* 0x000fe40003f7c000 */
[----:B------:R-:W2:Y:S01]  /*f730*/  @!P4 MUFU.RCP R29, R24 ;  /* 0x00000018001dc308 */ /* 0x000ea20000001000 */
[----:B---3--:R-:W-:-:S07]  /*f740*/  @!P5 FADD.FTZ R25, R25, 1 ;  /* 0x3f8000001919d421 */ /* 0x008fce0000010000 */
[----:B------:R-:W3:Y:S01]  /*f750*/  @!P0 MUFU.RCP R31, R26 ;  /* 0x0000001a001f8308 */ /* 0x000ee20000001000 */
[----:B----4-:R-:W-:-:S07]  /*f760*/  @!P1 FADD.FTZ R27, R27, 1 ;  /* 0x3f8000001b1b9421 */ /* 0x010fce0000010000 */
[----:B------:R4:W5:Y:S01]  /*f770*/  @!P5 MUFU.RCP R28, R25 ;  /* 0x00000019001cd308 */ /* 0x0009620000001000 */
[----:B------:R-:W-:Y:S01]  /*f780*/  FADD.FTZ R20, R20, UR5 ;  /* 0x0000000514147e21 */ /* 0x000fe20008010000 */
[----:B------:R-:W-:-:S06]  /*f790*/  @!P3 FMUL.FTZ R3, R3, -1.4426950216293334961 ;  /* 0xbfb8aa3b0303b820 */ /* 0x000fcc0000410000 */
[----:B------:R-:W1:Y:S01]  /*f7a0*/  @!P1 MUFU.RCP R30, R27 ;  /* 0x0000001b001e9308 */ /* 0x000e620000001000 */
[----:B--2---:R-:W-:Y:S01]  /*f7b0*/  @!P4 FMUL.FTZ R38, R38, R29 ;  /* 0x0000001d2626c220 */ /* 0x004fe20000410000 */
[----:B------:R-:W-:Y:S01]  /*f7c0*/  FSETP.GTU.FTZ.AND P4, PT, R20, 20, PT ;  /* 0x41a000001400780b */ /* 0x000fe20003f9c000 */
[----:B----4-:R-:W-:Y:S01]  /*f7d0*/  FADD.FTZ R25, R22, UR5 ;  /* 0x0000000516197e21 */ /* 0x010fe20008010000 */
[----:B0-----:R-:W-:Y:S01]  /*f7e0*/  FADD.FTZ R21, R21, UR5 ;  /* 0x0000000515157e21 */ /* 0x001fe20008010000 */
[----:B------:R-:W-:Y:S01]  /*f7f0*/  FADD.FTZ R2, R2, UR5 ;  /* 0x0000000502027e21 */ /* 0x000fe20008010000 */
[----:B---3--:R-:W-:Y:S02]  /*f800*/  @!P0 FMUL.FTZ R40, R40, R31 ;  /* 0x0000001f28288220 */ /* 0x008fe40000410000 */
[----:B------:R-:W0:Y:S01]  /*f810*/  @!P3 MUFU.EX2 R3, R3 ;  /* 0x000000030003b308 */ /* 0x000e220000000800 */
[----:B-----5:R-:W-:Y:S01]  /*f820*/  @!P5 FMUL.FTZ R39, R39, R28 ;  /* 0x0000001c2727d220 */ /* 0x020fe20000410000 */
[----:B-1----:R-:W-:Y:S01]  /*f830*/  FADD.FTZ R26, R23, UR5 ;  /* 0x00000005171a7e21 */ /* 0x002fe20008010000 */
[----:B------:R-:W-:-:S02]  /*f840*/  FSETP.GTU.FTZ.AND P0, PT, R25, 20, PT ;  /* 0x41a000001900780b */ /* 0x000fc40003f1c000 */
[----:B------:R-:W-:Y:S02]  /*f850*/  FSETP.GTU.FTZ.AND P5, PT, R21, 20, PT ;  /* 0x41a000001500780b */ /* 0x000fe40003fbc000 */
[----:B------:R-:W-:Y:S01]  /*f860*/  FSETP.GTU.FTZ.AND P2, PT, R2, 20, PT ;  /* 0x41a000000200780b */ /* 0x000fe20003f5c000 */
[----:B------:R-:W-:Y:S01]  /*f870*/  @!P1 FMUL.FTZ R41, R41, R30 ;  /* 0x0000001e29299220 */ /* 0x000fe20000410000 */
[----:B------:R-:W-:Y:S01]  /*f880*/  FSETP.GTU.FTZ.AND P1, PT, R26, 20, PT ;  /* 0x41a000001a00780b */ /* 0x000fe20003f3c000 */
[----:B------:R-:W-:-:S06]  /*f890*/  @!P4 FMUL.FTZ R22, R20, -1.4426950216293334961 ;  /* 0xbfb8aa3b1416c820 */ /* 0x000fcc0000410000 */
[----:B------:R-:W-:Y:S01]  /*f8a0*/  @!P0 FMUL.FTZ R25, R25, -1.4426950216293334961 ;  /* 0xbfb8aa3b19198820 */ /* 0x000fe20000410000 */
[----:B------:R-:W1:Y:S01]  /*f8b0*/  @!P4 MUFU.EX2 R22, R22 ;  /* 0x000000160016c308 */ /* 0x000e620000000800 */
[----:B------:R-:W-:Y:S01]  /*f8c0*/  @!P5 FMUL.FTZ R23, R21, -1.4426950216293334961 ;  /* 0xbfb8aa3b1517d820 */ /* 0x000fe20000410000 */
[----:B0-----:R-:W-:Y:S01]  /*f8d0*/  @!P3 FADD.FTZ R21, R3, 1 ;  /* 0x3f8000000315b421 */ /* 0x001fe20000010000 */
[----:B------:R-:W-:Y:S01]  /*f8e0*/  @!P2 FMUL.FTZ R2, R2, -1.4426950216293334961 ;  /* 0xbfb8aa3b0202a820 */ /* 0x000fe20000410000 */
[----:B------:R-:W0:Y:S01]  /*f8f0*/  LDS R3, [R110+0x30] ;  /* 0x000030006e037984 */ /* 0x000e220000000800 */
[----:B------:R-:W-:-:S03]  /*f900*/  @!P1 FMUL.FTZ R26, R26, -1.4426950216293334961 ;  /* 0xbfb8aa3b1a1a9820 */ /* 0x000fc60000410000 */
[----:B------:R-:W2:Y:S08]  /*f910*/  @!P0 MUFU.EX2 R25, R25 ;  /* 0x0000001900198308 */ /* 0x000eb00000000800 */
[----:B------:R3:W-:Y:S08]  /*f920*/  @!P3 MUFU.RCP R28, R21 ;  /* 0x00000015001cb308 */ /* 0x0007f00000001000 */
[----:B------:R-:W4:Y:S01]  /*f930*/  @!P2 MUFU.EX2 R2, R2 ;  /* 0x000000020002a308 */ /* 0x000f220000000800 */
[----:B---3--:R-:W3:Y:S07]  /*f940*/  LDS R21, [R110+0x38] ;  /* 0x000038006e157984 */ /* 0x008eee0000000800 */
[----:B------:R-:W5:Y:S01]  /*f950*/  @!P1 MUFU.EX2 R26, R26 ;  /* 0x0000001a001a9308 */ /* 0x000f620000000800 */
[----:B-1----:R-:W-:Y:S01]  /*f960*/  @!P4 FADD.FTZ R22, R22, 1 ;  /* 0x3f8000001616c421 */ /* 0x002fe20000010000 */
[----:B--2---:R-:W-:-:S06]  /*f970*/  @!P0 FADD.FTZ R25, R25, 1 ;  /* 0x3f80000019198421 */ /* 0x004fcc0000010000 */
[----:B------:R-:W1:Y:S01]  /*f980*/  @!P5 MUFU.EX2 R23, R23 ;  /* 0x000000170017d308 */ /* 0x000e620000000800 */
[----:B----4-:R-:W-:Y:S02]  /*f990*/  @!P2 FADD.FTZ R20, R2, 1 ;  /* 0x3f8000000214a421 */ /* 0x010fe40000010000 */
[----:B------:R-:W-:Y:S05]  /*f9a0*/  LDS R2, [R110+0x2c] ;  /* 0x00002c006e027984 */ /* 0x000fea0000000800 */
[----:B------:R2:W-:Y:S01]  /*f9b0*/  @!P4 MUFU.RCP R29, R22 ;  /* 0x00000016001dc308 */ /* 0x0005e20000001000 */
[----:B-----5:R-:W-:Y:S01]  /*f9c0*/  @!P1 FADD.FTZ R26, R26, 1 ;  /* 0x3f8000001a1a9421 */ /* 0x020fe20000010000 */
[----:B--2---:R-:W2:Y:S06]  /*f9d0*/  LDS R22, [R110+0x3c] ;  /* 0x00003c006e167984 */ /* 0x004eac0000000800 */
[----:B------:R-:W4:Y:S08]  /*f9e0*/  @!P0 MUFU.RCP R25, R25 ;  /* 0x0000001900198308 */ /* 0x000f300000001000 */
[----:B------:R5:W3:Y:S01]  /*f9f0*/  @!P2 MUFU.RCP R27, R20 ;  /* 0x00000014001ba308 */ /* 0x000ae20000001000 */
[----:B-1----:R-:W-:-:S02]  /*fa00*/  @!P5 FADD.FTZ R24, R23, 1 ;  /* 0x3f8000001718d421 */ /* 0x002fc40000010000 */
[----:B------:R-:W-:Y:S05]  /*fa10*/  LDS R23, [R110] ;  /* 0x000000006e177984 */ /* 0x000fea0000000800 */
[----:B------:R-:W1:Y:S01]  /*fa20*/  @!P1 MUFU.RCP R26, R26 ;  /* 0x0000001a001a9308 */ /* 0x000e620000001000 */
[----:B-----5:R-:W5:Y:S01]  /*fa30*/  LDS R20, [R110+0x34] ;  /* 0x000034006e147984 */ /* 0x020f620000000800 */
[----:B------:R-:W-:Y:S01]  /*fa40*/  BAR.SYNC.DEFER_BLOCKING 0x0 ;  /* 0x0000000000007b1d */ /* 0x000fe20000010000 */
[----:B----4-:R-:W-:Y:S01]  /*fa50*/  @!P0 FMUL.FTZ R46, R46, R25 ;  /* 0x000000192e2e8220 */ /* 0x010fe20000410000 */
[----:B0-----:R-:W-:Y:S01]  /*fa60*/  FADD.FTZ R25, R3, UR5 ;  /* 0x0000000503197e21 */ /* 0x001fe20008010000 */
[----:B---3--:R-:W-:Y:S01]  /*fa70*/  @!P2 FMUL.FTZ R42, R42, R27 ;  /* 0x0000001b2a2aa220 */ /* 0x008fe20000410000 */
[----:B------:R-:W-:Y:S01]  /*fa80*/  FADD.FTZ R27, R21, UR5 ;  /* 0x00000005151b7e21 */ /* 0x000fe20008010000 */
[----:B------:R-:W-:-:S04]  /*fa90*/  @!P3 FMUL.FTZ R43, R43, R28 ;  /* 0x0000001c2b2bb220 */ /* 0x000fc80000410000 */
[----:B------:R-:W-:Y:S01]  /*faa0*/  FSETP.GTU.FTZ.AND P3, PT, R27, 20, PT ;  /* 0x41a000001b00780b */ /* 0x000fe20003f7c000 */
[----:B-1----:R-:W-:Y:S01]  /*fab0*/  @!P1 FMUL.FTZ R47, R47, R26 ;  /* 0x0000001a2f2f9220 */ /* 0x002fe20000410000 */
[C---:B------:R-:W-:Y:S02]  /*fac0*/  FSETP.GTU.FTZ.AND P1, PT, R25.reuse, 20, PT ;  /* 0x41a000001900780b */ /* 0x040fe40003f3c000 */
[----:B------:R-:W-:Y:S01]  /*fad0*/  MOV R32, UR44 ;  /* 0x0000002c00207c02 */ /* 0x000fe20008000f00 */
[----:B------:R-:W-:Y:S01]  /*fae0*/  @!P4 FMUL.FTZ R44, R44, R29 ;  /* 0x0000001d2c2cc220 */ /* 0x000fe20000410000 */
[----:B--2---:R-:W-:Y:S01]  /*faf0*/  FADD.FTZ R30, R22, UR5 ;  /* 0x00000005161e7e21 */ /* 0x004fe20008010000 */
[----:B------:R-:W-:Y:S08]  /*fb00*/  STS [R110], R77 ;  /* 0x0000004d6e007388 */ /* 0x000ff00000000800 */
[----:B------:R-:W-:Y:S01]  /*fb10*/  @!P1 FMUL.FTZ R22, R25, -1.4426950216293334961 ;  /* 0xbfb8aa3b19169820 */ /* 0x000fe20000410000 */
        /* <DEDUP_REMOVED lines=35> */
[----:B-----5:R-:W-:Y:S01]  /*fd50*/  FADD.FTZ R26, R20, UR5 ;  /* 0x00000005141a7e21 */ /* 0x020fe20008010000 */
[----:B------:R-:W-:-:S04]  /*fd60*/  FADD.FTZ R2, R2, UR5 ;  /* 0x0000000502027e21 */ /* 0x000fc80008010000 */
[----:B------:R-:W0:Y:S01]  /*fd70*/  @!P5 MUFU.RCP R24, R24 ;  /* 0x000000180018d308 */ /* 0x000e220000001000 */
[----:B------:R-:W-:Y:S02]  /*fd80*/  FSETP.GTU.FTZ.AND P2, PT, R26, 20, PT ;  /* 0x41a000001a00780b */ /* 0x000fe40003f5c000 */
[----:B------:R-:W-:Y:S01]  /*fd90*/  FSETP.GTU.FTZ.AND P0, PT, R2, 20, PT ;  /* 0x41a000000200780b */ /* 0x000fe20003f1c000 */
[----:B------:R-:W1:Y:S01]  /*fda0*/  LDS R28, [UR17+0x840] ;  /* 0x00084011ff1c7984 */ /* 0x000e620008000800 */
[----:B0-----:R-:W-:Y:S01]  /*fdb0*/  @!P5 FMUL.FTZ R45, R45, R24 ;  /* 0x000000182d2dd220 */ /* 0x001fe20000410000 */
[----:B------:R-:W-:-:S08]  /*fdc0*/  FADD.FTZ R24, R23, UR5 ;  /* 0x0000000517187e21 */ /* 0x000fd00008010000 */
[----:B------:R-:W-:Y:S01]  /*fdd0*/  @!P2 FMUL.FTZ R23, R26, -1.4426950216293334961 ;  /* 0xbfb8aa3b1a17a820 */ /* 0x000fe20000410000 */
[----:B------:R-:W-:Y:S01]  /*fde0*/  USHF.R.S32.HI UR8, URZ, 0x1f, UR7 ;  /* 0x0000001f3f087899 */ /* 0x000fe20008011407 */
[----:B------:R-:W-:Y:S01]  /*fdf0*/  @!P0 FMUL.FTZ R20, R2, -1.4426950216293334961 ;  /* 0xbfb8aa3b02148820 */ /* 0x000fe20000410000 */
[----:B------:R-:W-:Y:S01]  /*fe00*/  IADD3 R2, P4, R19, UR7, RZ ;  /* 0x0000000713027c10 */ /* 0x000fe2000ff9e0ff */
[----:B------:R-:W-:Y:S03]  /*fe10*/  @!P1 MUFU.EX2 R22, R22 ;  /* 0x0000001600169308 */ /* 0x000fe60000000800 */
[----:B------:R-:W-:Y:S02]  /*fe20*/  IADD3.X R3, R18, UR8, RZ, P4, !PT ;  /* 0x0000000812037c10 */ /* 0x000fe4000a7fe4ff */
[----:B------:R-:W-:-:S03]  /*fe30*/  FSETP.GTU.FTZ.AND P4, PT, R30, 20, PT ;  /* 0x41a000001e00780b */ /* 0x000fc60003f9c000 */
[----:B------:R0:W2:Y:S01]  /*fe40*/  @!P0 MUFU.EX2 R21, R20 ;  /* 0x0000001400158308 */ /* 0x0000a20000000800 */
[----:B------:R-:W-:-:S07]  /*fe50*/  FSETP.GTU.FTZ.AND P5, PT, R24, 20, PT ;  /* 0x41a000001800780b */ /* 0x000fce0003fbc000 */
[----:B------:R-:W3:Y:S08]  /*fe60*/  @!P2 MUFU.EX2 R23, R23 ;  /* 0x000000170017a308 */ /* 0x000ef00000000800 */
[----:B------:R-:W4:Y:S01]  /*fe70*/  @!P3 MUFU.EX2 R25, R25 ;  /* 0x000000190019b308 */ /* 0x000f220000000800 */
[----:B------:R-:W-:Y:S01]  /*fe80*/  @!P4 FMUL.FTZ R26, R30, -1.4426950216293334961 ;  /* 0xbfb8aa3b1e1ac820 */ /* 0x000fe20000410000 */
[----:B0-----:R-:W-:Y:S01]  /*fe90*/  @!P5 FMUL.FTZ R20, R24, -1.4426950216293334961 ;  /* 0xbfb8aa3b1814d820 */ /* 0x001fe20000410000 */
[----:B--2---:R-:W-:Y:S01]  /*fea0*/  @!P0 FADD.FTZ R21, R21, 1 ;  /* 0x3f80000015158421 */ /* 0x004fe20000010000 */
[----:B------:R-:W-:Y:S01]  /*feb0*/  @!P1 FADD.FTZ R22, R22, 1 ;  /* 0x3f80000016169421 */ /* 0x000fe20000010000 */
[----:B---3--:R-:W-:Y:S01]  /*fec0*/  @!P2 FADD.FTZ R23, R23, 1 ;  /* 0x3f8000001717a421 */ /* 0x008fe20000010000 */
[----:B-1----:R-:W-:-:S02]  /*fed0*/  ISETP.GE.AND P6, PT, R19, R28, PT ;  /* 0x0000001c1300720c */ /* 0x002fc40003fc6270 */
[----:B------:R-:W0:Y:S01]  /*fee0*/  @!P4 MUFU.EX2 R26, R26 ;  /* 0x0000001a001ac308 */ /* 0x000e220000000800 */
[----:B------:R-:W-:Y:S01]  /*fef0*/  UIMAD UR18, UR20, UR28, URZ ;  /* 0x0000001c141272a4 */ /* 0x000fe2000f8e023f */
[----:B----4-:R-:W-:-:S06]  /*ff00*/  @!P3 FADD.FTZ R25, R25, 1 ;  /* 0x3f8000001919b421 */ /* 0x010fcc0000010000 */
        /* <DEDUP_REMOVED lines=26> */
.L_x_13585:
[----:B------:R-:W-:Y:S05]  /*100b0*/  BSYNC B0 ;  /* 0x0000000000007941 */ /* 0x000fea0003800000 */
.L_x_13584:
        /* <DEDUP_REMOVED lines=8> */
[----:B0-----:R-:W-:Y:S01]  /*10140*/  @!P4 FADD.FTZ R26, R26, 1 ;  /* 0x3f8000001a1ac421 */ /* 0x001fe20000010000 */
[----:B------:R-:W-:Y:S01]  /*10150*/  UIMAD UR23, UR23, -0x200, URZ ;  /* 0xfffffe00171778a4 */ /* 0x000fe2000f8e023f */
        /* <DEDUP_REMOVED lines=18> */
[-C--:B------:R-:W-:Y:S01]  /*10280*/  ISETP.GE.AND P0, PT, R17, R28.reuse, PT ;  /* 0x0000001c1100720c */ /* 0x080fe20003f06270 */
[----:B------:R-:W-:Y:S01]  /*10290*/  UIMAD.WIDE.U32 UR8, UR11, UR22, URZ ;  /* 0x000000160b0872a5 */ /* 0x000fe2000f8e003f */
[----:B------:R-:W-:Y:S02]  /*102a0*/  LEA.HI.X R21, R22, R21, R25, 0x2, P1 ;  /* 0x0000001516157211 */ /* 0x000fe400008f1419 */
[-C--:B------:R-:W-:Y:S02]  /*102b0*/  ISETP.GE.AND P1, PT, R0, R28.reuse, PT ;  /* 0x0000001c0000720c */ /* 0x080fe40003f26270 */
[----:B------:R-:W-:Y:S01]  /*102c0*/  ISETP.GE.AND P4, PT, R6, R28, PT ;  /* 0x0000001c0600720c */ /* 0x000fe20003f86270 */
        /* <DEDUP_REMOVED lines=20> */
[----:B------:R-:W-:Y:S01]  /*10410*/  FADD.FTZ R23, R22, R41 ;  /* 0x0000002916177221 */ /* 0x000fe20000010000 */
[----:B------:R-:W-:Y:S01]  /*10420*/  MOV R22, UR44 ;  /* 0x0000002c00167c02 */ /* 0x000fe20008000f00 */
        /* <DEDUP_REMOVED lines=61> */
[----:B------:R-:W0:Y:S01]  /*10800*/  LDS R20, [UR17+0x840] ;  /* 0x00084011ff147984 */ /* 0x000e220008000800 */
        /* <DEDUP_REMOVED lines=16> */
.L_x_13587:
[----:B------:R-:W-:Y:S05]  /*10910*/  BSYNC B0 ;  /* 0x0000000000007941 */ /* 0x000fea0003800000 */
.L_x_13586:
        /* <DEDUP_REMOVED lines=56> */
.L_x_13466:
        /* <DEDUP_REMOVED lines=28> */
.L_x_13590:
[----:B------:R-:W-:Y:S05]  /*10e60*/  BSYNC B0 ;  /* 0x0000000000007941 */ /* 0x000fea0003800000 */
.L_x_13589:
        /* <DEDUP_REMOVED lines=31> */
.L_x_13592:
[----:B------:R-:W2:Y:S02]  /*11060*/  S2R R11, SR_TID.X ;  /* 0x00000000000b7919 */ /* 0x000ea40000002100 */
.L_x_13593:
[----:B------:R-:W-:Y:S05]  /*11070*/  BSYNC B0 ;  /* 0x0000000000007941 */ /* 0x000fea0003800000 */
.L_x_13591:
        /* <DEDUP_REMOVED lines=23> */
.L_x_13595:
        /* <DEDUP_REMOVED lines=32> */
.L_x_13594:
[----:B------:R-:W-:Y:S05]  /*113f0*/  EXIT ;  /* 0x000000000000794d */ /* 0x000fea0003800000 */
.L_x_13596:
        /* <DEDUP_REMOVED lines=16> */
.L_x_18976:


//--------------------- .text._Z25selective_scan_bwd_kernelI32Selective_Scan_bwd_kernel_traitsILi32ELi16ELb0ELb1ELb1ELb0ELb0EfN3c107complexIfEEEEv12SSMParamsBwd --------------------------
	.section	.text._Z25selective_scan_bwd_kernelI32Selective_Scan_bwd_kernel_traitsILi32ELi16ELb0ELb1ELb1ELb0ELb0EfN3c107complexIfEEEEv12SSMParamsBwd,"ax",@progbits
	.align	128
        .global         _Z25selective_scan_bwd_kernelI32Selective_Scan_bwd_kernel_traitsILi32ELi16ELb0ELb1ELb1ELb0ELb0EfN3c107complexIfEEEEv12SSMParamsBwd
        .type           _Z25selective_scan_bwd_kernelI32Selective_Scan_bwd_kernel_traitsILi32ELi16ELb0ELb1ELb1ELb0ELb0EfN3c107complexIfEEEEv12SSMParamsBwd,@function
        .size           _Z25selective_scan_bwd_kernelI32Selective_Scan_bwd_kernel_traitsILi32ELi16ELb0ELb1ELb1ELb0ELb0EfN3c107complexIfEEEEv12SSMParamsBwd,(.L_x_18977 - _Z25selective_scan_bwd_kernelI32Selective_Scan_bwd_kernel_traitsILi32ELi16ELb0ELb1ELb1ELb0ELb0EfN3c107complexIfEEEEv12SSMParamsBwd)
        .other          _Z25selective_scan_bwd_kernelI32Selective_Scan_bwd_kernel_traitsILi32ELi16ELb0ELb1ELb1ELb0ELb0EfN3c107complexIfEEEEv12SSMParamsBwd,@"STO_CUDA_ENTRY STV_DEFAULT"
_Z25selective_scan_bwd_kernelI32Selective_Scan_bwd_kernel_traitsILi32ELi16ELb0ELb1ELb1ELb0ELb0EfN3c107complexIfEEEEv12SSMParamsBwd:
.text._Z25selective_scan_bwd_kernelI32Selective_Scan_bwd_kernel_traitsILi32ELi16ELb0ELb1ELb1ELb0ELb0EfN3c107complexIfEEEEv12SSMParamsBwd:
        /* <DEDUP_REMOVED lines=18> */
[----:B------:R-:W-:Y:S01]  /*0120*/  UMOV UR61, URZ ;  /* 0x0000003f003d7c82 */ /* 0x000fe20008000000 */
[----:B------:R-:W-:Y:S01]  /*0130*/  ULDC.64 UR12, c[0x0][0x240] ;  /* 0x00009000000c7ab9 */ /* 0x000fe20000000a00 */
[----:B------:R-:W-:Y:S01]  /*0140*/  ULDC.64 UR20, c[0x0][0x260] ;  /* 0x0000980000147ab9 */ /* 0x000fe20000000a00 */
        /* <DEDUP_REMOVED lines=8> */
[----:B------:R-:W-:Y:S01]  /*01d0*/  UMOV UR59, URZ ;  /* 0x0000003f003b7c82 */ /* 0x000fe20008000000 */
[----:B------:R-:W-:Y:S01]  /*01e0*/  MOV R3, UR5 ;  /* 0x0000000500037c02 */ /* 0x000fe20008000f00 */
[----:B------:R-:W-:Y:S01]  /*01f0*/  ULDC.64 UR50, c[0x0][0x2f0] ;  /* 0x0000bc0000327ab9 */ /* 0x000fe20000000a00 */
[----:B------:R-:W-:Y:S01]  /*0200*/  ULDC.64 UR52, c[0x0][0x2f8] ;  /* 0x0000be0000347ab9 */ /* 0x000fe20000000a00 */
[----:B------:R-:W-:Y:S01]  /*0210*/  MOV R5, UR7 ;  /* 0x0000000700057c02 */ /* 0x000fe20008000f00 */
[----:B------:R-:W-:Y:S01]  /*0220*/  ULDC.64 UR54, c[0x0][0x3b8] ;  /* 0x0000ee0000367ab9 */ /* 0x000fe20000000a00 */
[----:B------:R-:W2:Y:S01]  /*0230*/  @P0 LDG.E R2, desc[UR22][R2.64] ;  /* 0x0000001602020981 */ /* 0x000ea2000c1e1900 */
[----:B------:R-:W-:Y:S01]  /*0240*/  MOV R0, UR30 ;  /* 0x0000001e00007c02 */ /* 0x000fe20008000f00 */
[----:B0-----:R-:W-:-:S02]  /*0250*/  USHF.R.S32.HI UR4, URZ, 0x1f, UR10 ;  /* 0x0000001f3f047899 */ /* 0x001fc4000801140a */
[----:B------:R-:W3:Y:S01]  /*0260*/  @P1 LDG.E R4, desc[UR22][R4.64] ;  /* 0x0000001604041981 */ /* 0x000ee2000c1e1900 */
[----:B------:R-:W-:Y:S01]  /*0270*/  IABS R0, R0 ;  /* 0x0000000000007213 */ /* 0x000fe20000000000 */
[----:B------:R-:W-:Y:S02]  /*0280*/  UISETP.NE.U32.AND UP1, UPT, UR26, URZ, UPT ;  /* 0x0000003f1a00728c */ /* 0x000fe4000bf25070 */
[----:B------:R-:W-:Y:S01]  /*0290*/  UIMAD UR5, UR4, UR24, URZ ;  /* 0x00000018040572a4 */ /* 0x000fe2000f8e023f */
[----:B------:R-:W-:Y:S01]  /*02a0*/  R2UR UR34, R0 ;  /* 0x00000000002272ca */ /* 0x000fe200000e0000 */
[----:B------:R-:W-:Y:S01]  /*02b0*/  UISETP.NE.AND.EX UP1, UPT, UR27, URZ, UPT, UP1 ;  /* 0x0000003f1b00728c */ /* 0x000fe2000bf25310 */
[----:B------:R0:W-:Y:S01]  /*02c0*/  STL [R1+0x18], RZ ;  /* 0x000018ff01007387 */ /* 0x0001e20000100800 */
[----:B------:R-:W-:Y:S01]  /*02d0*/  UIMAD UR25, UR10, UR25, UR5 ;  /* 0x000000190a1972a4 */ /* 0x000fe2000f8e0205 */
[----:B------:R-:W-:Y:S01]  /*02e0*/  ULDC.64 UR6, c[0x0][0x310] ;  /* 0x0000c40000067ab9 */ /* 0x000fe20000000a00 */
[----:B------:R-:W-:Y:S01]  /*02f0*/  UISETP.NE.U32.AND UP2, UPT, UR32, URZ, UPT ;  /* 0x0000003f2000728c */ /* 0x000fe2000bf45070 */
[----:B------:R0:W-:Y:S01]  /*0300*/  STL [R1+0x14], RZ ;  /* 0x000014ff01007387 */ /* 0x0001e20000100800 */
[----:B------:R-:W-:-:S02]  /*0310*/  UISETP.NE.U32.AND UP0, UPT, UR6, URZ, UPT ;  /* 0x0000003f0600728c */ /* 0x000fc4000bf05070 */
[----:B------:R-:W-:-:S03]  /*0320*/  UIMAD.WIDE.U32 UR18, UR10, UR24, URZ ;  /* 0x000000180a1272a5 */ /* 0x000fc6000f8e003f */
[----:B------:R-:W-:Y:S01]  /*0330*/  @UP1 ULEA UR60, UP3, UR47, UR26, 0x2 ;  /* 0x0000001a2f3c1291 */ /* 0x000fe2000f86103f */
[----:B------:R-:W1:Y:S01]  /*0340*/  I2F.RP R0, UR34 ;  /* 0x0000002200007d06 */ /* 0x000e620008209400 */
[----:B------:R-:W-:Y:S02]  /*0350*/  UISETP.NE.AND.EX UP0, UPT, UR7, URZ, UPT, UP0 ;  /* 0x0000003f0700728c */ /* 0x000fe4000bf05300 */
[----:B------:R-:W-:Y:S01]  /*0360*/  @UP1 ULEA.HI.X UR61, UR47, UR27, UR17, 0x2, UP3 ;  /* 0x0000001b2f3d1291 */ /* 0x000fe200098f1411 */
[----:B------:R-:W-:Y:S01]  /*0370*/  ULDC.64 UR6, c[0x0][0x290] ;  /* 0x0000a40000067ab9 */ /* 0x000fe20000000a00 */
[----:B------:R-:W-:Y:S02]  /*0380*/  UISETP.NE.AND.EX UP1, UPT, UR33, URZ, UPT, UP2 ;  /* 0x0000003f2100728c */ /* 0x000fe4000bf25320 */
[----:B------:R-:W-:Y:S02]  /*0390*/  UIMAD UR28, UR4, UR6, URZ ;  /* 0x00000006041c72a4 */ /* 0x000fe4000f8e023f */
[----:B------:R-:W-:-:S02]  /*03a0*/  UIMAD.WIDE.U32 UR14, UR10, UR6, URZ ;  /* 0x000000060a0e72a5 */ /* 0x000fc4000f8e003f */
[----:B------:R-:W-:Y:S02]  /*03b0*/  UIMAD UR28, UR10, UR7, UR28 ;  /* 0x000000070a1c72a4 */ /* 0x000fe4000f8e021c */
[----:B------:R-:W-:Y:S01]  /*03c0*/  UIMAD UR16, UR4, UR12, URZ ;  /* 0x0000000c041072a4 */ /* 0x000fe2000f8e023f */
[----:B-1----:R-:W1:Y:S01]  /*03d0*/  MUFU.RCP R0, R0 ;  /* 0x0000000000007308 */ /* 0x002e620000001000 */
[----:B------:R-:W-:Y:S01]  /*03e0*/  ULDC.64 UR6, c[0x0][0x328] ;  /* 0x0000ca0000067ab9 */ /* 0x000fe20000000a00 */
[----:B------:R-:W-:Y:S02]  /*03f0*/  UIMAD UR11, UR4, UR20, URZ ;  /* 0x00000014040b72a4 */ /* 0x000fe4000f8e023f */
[----:B------:R-:W-:Y:S02]  /*0400*/  UIMAD UR24, UR4, UR6, URZ ;  /* 0x00000006041872a4 */ /* 0x000fe4000f8e023f */
[----:B------:R-:W-:Y:S01]  /*0410*/  @UP1 ULEA UR58, UP2, UR47, UR32, 0x2 ;  /* 0x000000202f3a1291 */ /* 0x000fe2000f84103f */
[----:B------:R-:W-:Y:S01]  /*0420*/  UMOV UR4, URZ ;  /* 0x0000003f00047c82 */ /* 0x000fe20008000000 */
[----:B------:R-:W-:-:S02]  /*0430*/  UIADD3 UR19, UR19, UR25, URZ ;  /* 0x0000001913137290 */ /* 0x000fc4000fffe03f */
[----:B------:R-:W-:Y:S02]  /*0440*/  @UP1 ULEA.HI.X UR59, UR47, UR33, UR17, 0x2, UP2 ;  /* 0x000000212f3b1291 */ /* 0x000fe400090f1411 */
[----:B------:R-:W-:Y:S02]  /*0450*/  UIMAD.WIDE.U32 UR8, UR10, UR6, URZ ;  /* 0x000000060a0872a5 */ /* 0x000fe4000f8e003f */
[----:B------:R-:W-:Y:S01]  /*0460*/  UIMAD UR24, UR10, UR7, UR24 ;  /* 0x000000070a1872a4 */ /* 0x000fe2000f8e0218 */
[----:B-1----:R-:W-:Y:S01]  /*0470*/  IADD3 R0, R0, 0xffffffe, RZ ;  /* 0x0ffffffe00007810 */ /* 0x002fe20007ffe0ff */
[----:B------:R-:W-:Y:S02]  /*0480*/  UIMAD.WIDE.U32 UR6, UR10, UR12, URZ ;  /* 0x0000000c0a0672a5 */ /* 0x000fe4000f8e003f */
[----:B------:R-:W-:Y:S02]  /*0490*/  UIMAD UR16, UR10, UR13, UR16 ;  /* 0x0000000d0a1072a4 */ /* 0x000fe4000f8e0210 */
[----:B------:R-:W-:Y:S01]  /*04a0*/  UIMAD.WIDE.U32 UR12, UR10, UR20, URZ ;  /* 0x000000140a0c72a5 */ /* 0x000fe2000f8e003f */
[----:B------:R-:W1:Y:S01]  /*04b0*/  F2I.FTZ.U32.TRUNC.NTZ R0, R0 ;  /* 0x0000000000007305 */ /* 0x000e62000021f000 */
[----:B------:R-:W-:-:S02]  /*04c0*/  UIMAD UR11, UR10, UR21, UR11 ;  /* 0x000000150a0b72a4 */ /* 0x000fc4000f8e020b */
[----:B------:R-:W-:Y:S01]  /*04d0*/  UIADD3 UR15, UR15, UR28, URZ ;  /* 0x0000001c0f0f7290 */ /* 0x000fe2000fffe03f */
[----:B------:R-:W-:Y:S01]  /*04e0*/  ULDC.64 UR20, c[0x0][0x288] ;  /* 0x0000a20000147ab9 */ /* 0x000fe20000000a00 */
[----:B------:R-:W-:Y:S02]  /*04f0*/  UIADD3 UR9, UR9, UR24, URZ ;  /* 0x0000001809097290 */ /* 0x000fe4000fffe03f */
[----:B------:R-:W-:Y:S02]  /*0500*/  UIMAD UR29, UR17, UR20, URZ ;  /* 0x00000014111d72a4 */ /* 0x000fe4000f8e023f */
        /* <DEDUP_REMOVED lines=23> */
[----:B------:R-:W-:Y:S02]  /*0680*/  UIMAD.WIDE.U32 UR14, UR47, UR26, UR14 ;  /* 0x0000001a2f0e72a5 */ /* 0x000fe4000f8e000e */
[----:B------:R-:W-:Y:S02]  /*0690*/  UIADD3.X UR4, UR17, UR21, UR4, UP2, !UPT ;  /* 0x0000001511047290 */ /* 0x000fe400097fe404 */
[----:B------:R-:W-:Y:S02]  /*06a0*/  ULEA UR50, UP3, UR48, UR50, 0x2 ;  /* 0x0000003230327291 */ /* 0x000fe4000f86103f */
[----:B------:R-:W-:-:S02]  /*06b0*/  @!UP1 UIADD3 UR31, UR31, -UR34, URZ ;  /* 0x800000221f1f9290 */ /* 0x000fc4000fffe03f */
[----:B------:R-:W-:Y:S02]  /*06c0*/  ULEA.HI.X UR48, UR48, UR51, UR4, 0x2, UP3 ;  /* 0x0000003330307291 */ /* 0x000fe400098f1404 */
[----:B------:R-:W-:Y:S02]  /*06d0*/  UISETP.GE.U32.AND UP2, UPT, UR31, UR34, UPT ;  /* 0x000000221f00728c */ /* 0x000fe4000bf46070 */
[----:B------:R-:W-:Y:S02]  /*06e0*/  ULOP3.LUT UR4, UR47, UR30, URZ, 0x3c, !UPT ;  /* 0x0000001e2f047292 */ /* 0x000fe4000f8e3c3f */
[----:B------:R-:W-:Y:S02]  /*06f0*/  @!UP1 UIADD3 UR25, UR25, 0x1, URZ ;  /* 0x0000000119199890 */ /* 0x000fe4000fffe03f */
[----:B------:R-:W-:Y:S02]  /*0700*/  UISETP.GE.AND UP1, UPT, UR4, URZ, UPT ;  /* 0x0000003f0400728c */ /* 0x000fe4000bf26270 */
[----:B------:R-:W-:-:S02]  /*0710*/  UIMAD UR27, UR47, UR27, UR32 ;  /* 0x0000001b2f1b72a4 */ /* 0x000fc4000f8e0220 */
[----:B------:R-:W-:Y:S02]  /*0720*/  UIMAD UR28, UR47, UR19, UR28 ;  /* 0x000000132f1c72a4 */ /* 0x000fe4000f8e021c */
[----:B------:R-:W-:Y:S02]  /*0730*/  @UP2 UIADD3 UR25, UR25, 0x1, URZ ;  /* 0x0000000119192890 */ /* 0x000fe4000fffe03f */
[----:B------:R-:W-:Y:S02]  /*0740*/  UISETP.NE.AND UP2, UPT, UR30, URZ, UPT ;  /* 0x0000003f1e00728c */ /* 0x000fe4000bf45270 */
[----:B------:R-:W-:Y:S02]  /*0750*/  UIADD3 UR51, UP3, UR29, UR14, URZ ;  /* 0x0000000e1d337290 */ /* 0x000fe4000ff7e03f */
[----:B------:R-:W-:Y:S02]  /*0760*/  UIMAD.WIDE.U32 UR18, UR47, UR18, UR8 ;  /* 0x000000122f1272a5 */ /* 0x000fe4000f8e0008 */
[----:B------:R-:W-:Y:S01]  /*0770*/  UIADD3.X UR14, UR17, UR15, UR27, UP3, !UPT ;  /* 0x0000000f110e7290 */ /* 0x000fe20009ffe41b */
[----:B------:R-:W-:Y:S01]  /*0780*/  UMOV UR9, UR25 ;  /* 0x0000001900097c82 */ /* 0x000fe20008000000 */
[----:B------:R-:W-:-:S02]  /*0790*/  ULEA UR52, UP3, UR51, UR52, 0x2 ;  /* 0x0000003433347291 */ /* 0x000fc4000f86103f */
[----:B------:R-:W-:Y:S02]  /*07a0*/  @!UP1 UIADD3 UR9, -UR9, URZ, URZ ;  /* 0x0000003f09099290 */ /* 0x000fe4000fffe13f */
[----:B------:R-:W-:Y:S02]  /*07b0*/  @!UP2 ULOP3.LUT UR9, URZ, UR30, URZ, 0x33, !UPT ;  /* 0x0000001e3f09a292 */ /* 0x000fe4000f8e333f */
[----:B------:R-:W-:Y:S02]  /*07c0*/  ULEA.HI.X UR51, UR51, UR53, UR14, 0x2, UP3 ;  /* 0x0000003533337291 */ /* 0x000fe400098f140e */
[----:B------:R-:W-:Y:S02]  /*07d0*/  USHF.R.S32.HI UR8, URZ, 0x1f, UR9 ;  /* 0x0000001f3f087899 */ /* 0x000fe40008011409 */
[----:B------:R-:W-:Y:S01]  /*07e0*/  UIADD3 UR29, UP4, UR29, UR18, URZ ;  /* 0x000000121d1d7290 */ /* 0x000fe2000ff9e03f */
[----:B------:R-:W-:Y:S01]  /*07f0*/  ULDC.64 UR14, c[0x0][0x258] ;  /* 0x00009600000e7ab9 */ /* 0x000fe20000000a00 */
[----:B------:R-:W-:-:S02]  /*0800*/  ULEA UR20, UR5, 0xfffffc00, 0xa ;  /* 0xfffffc0005147891 */ /* 0x000fc4000f8e503f */
[----:B------:R-:W-:Y:S02]  /*0810*/  UIMAD UR4, UR8, UR14, URZ ;  /* 0x0000000e080472a4 */ /* 0x000fe4000f8e023f */
[----:B------:R-:W-:Y:S02]  /*0820*/  UIADD3.X UR53, UR17, UR19, UR28, UP4, !UPT ;  /* 0x0000001311357290 */ /* 0x000fe4000a7fe41c */
[----:B------:R-:W-:Y:S02]  /*0830*/  ULEA UR54, UP1, UR29, UR54, 0x2 ;  /* 0x000000361d367291 */ /* 0x000fe4000f82103f */
[----:B------:R-:W-:Y:S02]  /*0840*/  UIMAD.WIDE.U32 UR18, UR9, UR14, UR6 ;  /* 0x0000000e091272a5 */ /* 0x000fe4000f8e0006 */
[----:B------:R-:W-:Y:S02]  /*0850*/  UIMAD UR6, UR9, UR15, UR4 ;  /* 0x0000000f090672a4 */ /* 0x000fe4000f8e0204 */
[----:B------:R-:W-:-:S02]  /*0860*/  ULEA.HI.X UR53, UR29, UR55, UR53, 0x2, UP1 ;  /* 0x000000371d357291 */ /* 0x000fc400088f1435 */
[----:B------:R-:W-:Y:S02]  /*0870*/  USHF.R.S32.HI UR21, URZ, 0x1f, UR20 ;  /* 0x0000001f3f157899 */ /* 0x000fe40008011414 */
[----:B------:R-:W-:Y:S02]  /*0880*/  UIADD3 UR4, UP1, UR20, UR18, URZ ;  /* 0x0000001214047290 */ /* 0x000fe4000ff3e03f */
[----:B------:R-:W-:Y:S01]  /*0890*/  UIADD3 UR6, UR19, UR6, URZ ;  /* 0x0000000613067290 */ /* 0x000fe2000fffe03f */
[----:B------:R-:W-:Y:S01]  /*08a0*/  ULDC.64 UR16, c[0x0][0x278] ;  /* 0x00009e0000107ab9 */ /* 0x000fe20000000a00 */
[----:B------:R-:W-:Y:S02]  /*08b0*/  UIADD3 UR7, UR13, UR11, URZ ;  /* 0x0000000b0d077290 */ /* 0x000fe4000fffe03f */
[----:B------:R-:W-:Y:S01]  /*08c0*/  UIMAD UR13, UR8, UR16, URZ ;  /* 0x00000010080d72a4 */ /* 0x000fe2000f8e023f */
[----:B------:R-:W-:Y:S01]  /*08d0*/  ULDC.64 UR14, c[0x0][0x2d8] ;  /* 0x0000b600000e7ab9 */ /* 0x000fe20000000a00 */
[----:B------:R-:W-:-:S02]  /*08e0*/  UIADD3.X UR8, UR21, UR6, URZ, UP1, !UPT ;  /* 0x0000000615087290 */ /* 0x000fc40008ffe43f */
        /* <DEDUP_REMOVED lines=33> */
.L_x_13682:
        /* <DEDUP_REMOVED lines=289> */
[----:B------:R-:W3:Y:S01]  /*1d10*/  @!P1 LDG.E R21, desc[UR22][R2.64+0x780] ;  /* 0x0007801602159981 */ /* 0x000ee2000c1e1900 */
        /* <DEDUP_REMOVED lines=127> */
.L_x_13677:
[----:B--2---:R-:W2:Y:S01]  /*2510*/  LDL R17, [R1+0x10] ;  /* 0x0000100001117983 */ /* 0x004ea20000100800 */
[----:B------:R-:W-:Y:S01]  /*2520*/  USHF.R.S32.HI UR18, URZ, 0x1f, UR6 ;  /* 0x0000001f3f127899 */ /* 0x000fe20008011406 */
[----:B------:R-:W-:Y:S01]  /*2530*/  ULDC.64 UR40, c[0x0][0x238] ;  /* 0x00008e0000287ab9 */ /* 0x000fe20000000a00 */
[----:B------:R-:W-:Y:S02]  /*2540*/  UMOV UR42, UR26 ;  /* 0x0000001a002a7c82 */ /* 0x000fe40008000000 */
[----:B------:R-:W-:Y:S01]  /*2550*/  UIMAD UR17, UR18, UR40, URZ ;  /* 0x00000028121172a4 */ /* 0x000fe2000f8e023f */
[----:B---3--:R-:W3:Y:S01]  /*2560*/  LDL R28, [R1+0x8] ;  /* 0x00000800011c7983 */ /* 0x008ee20000100800 */
[----:B------:R-:W-:Y:S02]  /*2570*/  UMOV UR43, UR20 ;  /* 0x00000014002b7c82 */ /* 0x000fe40008000000 */
[----:B------:R-:W-:Y:S01]  /*2580*/  UIMAD.WIDE.U32 UR42, UR6, UR40, UR42 ;  /* 0x00000028062a72a5 */ /* 0x000fe2000f8e002a */
[----:B------:R-:W-:Y:S01]  /*2590*/  CS2R R68, SRZ ;  /* 0x0000000000447805 */ /* 0x000fe2000001ff00 */
[----:B------:R-:W-:Y:S01]  /*25a0*/  UIMAD UR17, UR6, UR41, UR17 ;  /* 0x00000029061172a4 */ /* 0x000fe2000f8e0211 */
[----:B----4-:R-:W4:Y:S02]  /*25b0*/  LDL R30, [R1+0x4] ;  /* 0x00000400011e7983 */ /* 0x010f240000100800 */
[----:B------:R-:W-:Y:S01]  /*25c0*/  ULDC.64 UR40, c[0x0][0x2d0] ;  /* 0x0000b40000287ab9 */ /* 0x000fe20000000a00 */
[----:B------:R-:W-:Y:S01]  /*25d0*/  UIADD3 UR17, UR43, UR17, URZ ;  /* 0x000000112b117290 */ /* 0x000fe2000fffe03f */
[----:B------:R-:W-:Y:S01]  /*25e0*/  HFMA2.MMA R139, -RZ, RZ, 0, 0 ;  /* 0x00000000ff8b7435 */ /* 0x000fe200000001ff */
[----:B------:R-:W-:Y:S01]  /*25f0*/  ULEA UR40, UP0, UR42, UR40, 0x3 ;  /* 0x000000282a287291 */ /* 0x000fe2000f80183f */
[----:B------:R-:W5:Y:S03]  /*2600*/  LDL R29, [R1] ;  /* 0x00000000011d7983 */ /* 0x000f660000100800 */
[----:B------:R-:W-:Y:S01]  /*2610*/  ULEA.HI.X UR41, UR42, UR41, UR17, 0x3, UP0 ;  /* 0x000000292a297291 */ /* 0x000fe200080f1c11 */
[----:B------:R-:W-:-:S02]  /*2620*/  MOV R140, RZ ;  /* 0x000000ff008c7202 */ /* 0x000fc40000000f00 */
[----:B------:R-:W-:Y:S02]  /*2630*/  CS2R R146, SRZ ;  /* 0x0000000000927805 */ /* 0x000fe4000001ff00 */
[----:B0-----:R-:W-:Y:S02]  /*2640*/  MOV R18, UR40 ;  /* 0x0000002800127c02 */ /* 0x001fe40008000f00 */
[----:B------:R-:W-:Y:S01]  /*2650*/  MOV R70, RZ ;  /* 0x000000ff00467202 */ /* 0x000fe20000000f00 */
[----:B-1----:R-:W-:Y:S01]  /*2660*/  HFMA2.MMA R159, -RZ, RZ, 0, 0 ;  /* 0x00000000ff9f7435 */ /* 0x002fe200000001ff */
[----:B------:R-:W-:Y:S01]  /*2670*/  MOV R19, UR41 ;  /* 0x0000002900137c02 */ /* 0x000fe20008000f00 */
[----:B------:R-:W-:Y:S01]  /*2680*/  ULDC.64 UR40, c[0x0][0x250] ;  /* 0x0000940000287ab9 */ /* 0x000fe20000000a00 */
[----:B------:R-:W-:Y:S01]  /*2690*/  MOV R152, RZ ;  /* 0x000000ff00987202 */ /* 0x000fe20000000f00 */
[----:B------:R-:W-:Y:S02]  /*26a0*/  UIMAD UR17, UR18, UR40, URZ ;  /* 0x00000028121172a4 */ /* 0x000fe4000f8e023f */
[----:B------:R-:W-:-:S02]  /*26b0*/  MOV R25, UR40 ;  /* 0x0000002800197c02 */ /* 0x000fc40008000f00 */
[----:B------:R-:W-:Y:S01]  /*26c0*/  CS2R R160, SRZ ;  /* 0x0000000000a07805 */ /* 0x000fe2000001ff00 */
[----:B------:R-:W3:Y:S01]  /*26d0*/  LDG.E.64 R18, desc[UR22][R18.64] ;  /* 0x0000001612127981 */ /* 0x000ee2000c1e1b00 */
[----:B------:R-:W-:Y:S01]  /*26e0*/  UIMAD UR17, UR6, UR41, UR17 ;  /* 0x00000029061172a4 */ /* 0x000fe2000f8e0211 */
[----:B------:R-:W-:Y:S01]  /*26f0*/  CS2R R120, SRZ ;  /* 0x0000000000787805 */ /* 0x000fe2000001ff00 */
[----:B------:R-:W-:Y:S02]  /*2700*/  HFMA2.MMA R66, -RZ, RZ, 0, 0 ;  /* 0x00000000ff427435 */ /* 0x000fe400000001ff */
[----:B------:R-:W-:Y:S01]  /*2710*/  HFMA2.MMA R173, -RZ, RZ, 0, 0 ;  /* 0x00000000ffad7435 */ /* 0x000fe200000001ff */
[----:B------:R-:W-:Y:S02]  /*2720*/  CS2R R166, SRZ ;  /* 0x0000000000a67805 */ /* 0x000fe4000001ff00 */
[----:B------:R-:W-:Y:S02]  /*2730*/  MOV R177, RZ ;  /* 0x000000ff00b17202 */ /* 0x000fe40000000f00 */
[----:B------:R-:W-:-:S02]  /*2740*/  CS2R R150, SRZ ;  /* 0x0000000000967805 */ /* 0x000fc4000001ff00 */
[----:B------:R-:W-:Y:S01]  /*2750*/  CS2R R148, SRZ ;  /* 0x0000000000947805 */ /* 0x000fe2000001ff00 */
[----:B------:R-:W-:Y:S02]  /*2760*/  HFMA2.MMA R175, -RZ, RZ, 0, 0 ;  /* 0x00000000ffaf7435 */ /* 0x000fe400000001ff */
[----:B------:R-:W-:Y:S01]  /*2770*/  HFMA2.MMA R181, -RZ, RZ, 0, 0 ;  /* 0x00000000ffb57435 */ /* 0x000fe200000001ff */
[----:B------:R-:W-:Y:S02]  /*2780*/  CS2R R168, SRZ ;  /* 0x0000000000a87805 */ /* 0x000fe4000001ff00 */
[----:B------:R-:W-:Y:S02]  /*2790*/  MOV R179, RZ ;  /* 0x000000ff00b37202 */ /* 0x000fe40000000f00 */
[----:B------:R-:W-:Y:S02]  /*27a0*/  CS2R R164, SRZ ;  /* 0x0000000000a47805 */ /* 0x000fe4000001ff00 */
[----:B------:R-:W-:-:S02]  /*27b0*/  MOV R171, RZ ;  /* 0x000000ff00ab7202 */ /* 0x000fc40000000f00 */
[----:B------:R-:W-:Y:S01]  /*27c0*/  CS2R R144, SRZ ;  /* 0x0000000000907805 */ /* 0x000fe2000001ff00 */
[----:B------:R-:W5:Y:S01]  /*27d0*/  LDL R190, [R1+0xc] ;  /* 0x00000c0001be7983 */ /* 0x000f620000100800 */
[----:B------:R-:W-:Y:S01]  /*27e0*/  ULDC.64 UR40, c[0x0][0x270] ;  /* 0x00009c0000287ab9 */ /* 0x000fe20000000a00 */
[----:B--2---:R-:W-:Y:S02]  /*27f0*/  ISETP.NE.AND P6, PT, R17, RZ, PT ;  /* 0x000000ff1100720c */ /* 0x004fe40003fc5270 */
[----:B------:R-:W-:-:S04]  /*2800*/  SHF.L.U32 R17, R119, 0x4, RZ ;  /* 0x0000000477117819 */ /* 0x000fc800000006ff */
[----:B------:R-:W-:-:S04]  /*2810*/  LOP3.LUT R17, R17, 0xfffffe00, RZ, 0xc0, !PT ;  /* 0xfffffe0011117812 */ /* 0x000fc800078ec0ff */
[----:B------:R-:W-:-:S04]  /*2820*/  LOP3.LUT R20, R17, 0x1f, R119, 0xf8, !PT ;  /* 0x0000001f11147812 */ /* 0x000fc800078ef877 */
[----:B------:R-:W-:-:S04]  /*2830*/  IADD3 R20, R17, R20, RZ ;  /* 0x0000001411147210 */ /* 0x000fc80007ffe0ff */
[--C-:B------:R-:W-:Y:S02]  /*2840*/  SHF.R.S32.HI R21, RZ, 0x1f, R20.reuse ;  /* 0x0000001fff157819 */ /* 0x100fe40000011414 */
[----:B------:R-:W-:Y:S01]  /*2850*/  IADD3 R134, R20, 0x20, RZ ;  /* 0x0000002014867810 */ /* 0x000fe20007ffe0ff */
[----:B------:R-:W-:-:S03]  /*2860*/  IMAD.WIDE.U32 R24, R25, UR6, R20 ;  /* 0x0000000619187c25 */ /* 0x000fc6000f8e0014 */
[----:B------:R-:W-:Y:S02]  /*2870*/  ISETP.GE.AND P2, PT, R134, UR19, PT ;  /* 0x0000001386007c0c */ /* 0x000fe4000bf46270 */
[----:B------:R-:W-:Y:S02]  /*2880*/  IADD3 R17, R25, UR17, RZ ;  /* 0x0000001119117c10 */ /* 0x000fe4000fffe0ff */
[----:B------:R-:W-:Y:S02]  /*2890*/  LEA R22, P0, R24, UR11, 0x2 ;  /* 0x0000000b18167c11 */ /* 0x000fe4000f8010ff */
[----:B------:R-:W-:Y:S02]  /*28a0*/  IADD3 R156, R20, 0xa0, RZ ;  /* 0x000000a0149c7810 */ /* 0x000fe40007ffe0ff */
[----:B------:R-:W-:Y:S02]  /*28b0*/  LEA.HI.X R23, R24, UR12, R17, 0x2, P0 ;  /* 0x0000000c18177c11 */ /* 0x000fe400080f1411 */
[----:B------:R-:W-:-:S02]  /*28c0*/  IADD3 R189, R20, 0xc0, RZ ;  /* 0x000000c014bd7810 */ /* 0x000fc40007ffe0ff */
[C---:B------:R-:W-:Y:S01]  /*28d0*/  IADD3 R188, R20.reuse, 0xe0, RZ ;  /* 0x000000e014bc7810 */ /* 0x040fe20007ffe0ff */
[----:B------:R-:W2:Y:S01]  /*28e0*/  @!P2 LDG.E R69, desc[UR22][R22.64+0x80] ;  /* 0x000080161645a981 */ /* 0x000ea2000c1e1900 */
[----:B------:R-:W-:Y:S02]  /*28f0*/  IADD3 R153, R20, 0x40, RZ ;  /* 0x0000004014997810 */ /* 0x000fe40007ffe0ff */
[----:B------:R-:W-:Y:S01]  /*2900*/  ISETP.GE.AND P0, PT, R156, UR19, PT ;  /* 0x000000139c007c0c */ /* 0x000fe2000bf06270 */
[----:B------:R-:W2:Y:S01]  /*2910*/  @!P6 LDG.E R66, desc[UR22][R22.64] ;  /* 0x000000161642e981 */ /* 0x000ea2000c1e1900 */
[----:B------:R-:W-:Y:S02]  /*2920*/  ISETP.GE.AND P1, PT, R189, UR19, PT ;  /* 0x00000013bd007c0c */ /* 0x000fe4000bf26270 */
[----:B------:R-:W-:Y:S02]  /*2930*/  ISETP.GE.AND P2, PT, R188, UR19, PT ;  /* 0x00000013bc007c0c */ /* 0x000fe4000bf46270 */
[----:B------:R-:W-:-:S02]  /*2940*/  ISETP.GE.AND P3, PT, R153, UR19, PT ;  /* 0x0000001399007c0c */ /* 0x000fc4000bf66270 */
[C---:B------:R-:W-:Y:S02]  /*2950*/  IADD3 R174, R20.reuse, 0x160, RZ ;  /* 0x0000016014ae7810 */ /* 0x040fe40007ffe0ff */
[C---:B------:R-:W-:Y:S02]  /*2960*/  IADD3 R172, R20.reuse, 0x180, RZ ;  /* 0x0000018014ac7810 */ /* 0x040fe40007ffe0ff */
[C---:B------:R-:W-:Y:S01]  /*2970*/  IADD3 R143, R20.reuse, 0x1c0, RZ ;  /* 0x000001c0148f7810 */ /* 0x040fe20007ffe0ff */
[----:B------:R-:W2:Y:S01]  /*2980*/  @!P0 LDG.E R139, desc[UR22][R22.64+0x280] ;  /* 0x00028016168b8981 */ /* 0x000ea2000c1e1900 */
[C---:B------:R-:W-:Y:S02]  /*2990*/  IADD3 R154, R20.reuse, 0x60, RZ ;  /* 0x00000060149a7810 */ /* 0x040fe40007ffe0ff */
[C---:B------:R-:W-:Y:S01]  /*29a0*/  IADD3 R184, R20.reuse, 0x100, RZ ;  /* 0x0000010014b87810 */ /* 0x040fe20007ffe0ff */
[----:B------:R-:W2:Y:S01]  /*29b0*/  @!P1 LDG.E R140, desc[UR22][R22.64+0x300] ;  /* 0x00030016168c9981 */ /* 0x000ea2000c1e1900 */
[----:B------:R-:W-:-:S02]  /*29c0*/  IADD3 R155, R20, 0x80, RZ ;  /* 0x00000080149b7810 */ /* 0x000fc40007ffe0ff */
[----:B------:R-:W-:Y:S01]  /*29d0*/  ISETP.GE.AND P0, PT, R174, UR19, PT ;  /* 0x00000013ae007c0c */ /* 0x000fe2000bf06270 */
[----:B------:R-:W2:Y:S01]  /*29e0*/  @!P2 LDG.E R147, desc[UR22][R22.64+0x380] ;  /* 0x000380161693a981 */ /* 0x000ea2000c1e1900 */
[----:B------:R-:W-:Y:S02]  /*29f0*/  ISETP.GE.AND P1, PT, R172, UR19, PT ;  /* 0x00000013ac007c0c */ /* 0x000fe4000bf26270 */
[----:B------:R-:W-:Y:S01]  /*2a00*/  ISETP.GE.AND P2, PT, R143, UR19, PT ;  /* 0x000000138f007c0c */ /* 0x000fe2000bf46270 */
[----:B------:R-:W2:Y:S01]  /*2a10*/  @!P3 LDG.E R70, desc[UR22][R22.64+0x100] ;  /* 0x000100161646b981 */ /* 0x000ea2000c1e1900 */
[----:B------:R-:W-:Y:S02]  /*2a20*/  ISETP.GE.AND P4, PT, R154, UR19, PT ;  /* 0x000000139a007c0c */ /* 0x000fe4000bf86270 */
[----:B------:R-:W-:Y:S02]  /*2a30*/  ISETP.GE.AND P3, PT, R184, UR19, PT ;  /* 0x00000013b8007c0c */ /* 0x000fe4000bf66270 */
[----:B------:R-:W-:-:S02]  /*2a40*/  ISETP.GE.AND P5, PT, R155, UR19, PT ;  /* 0x000000139b007c0c */ /* 0x000fc4000bfa6270 */
[C---:B------:R-:W-:Y:S01]  /*2a50*/  IADD3 R129, R20.reuse, 0x220, RZ ;  /* 0x0000022014817810 */ /* 0x040fe20007ffe0ff */
[----:B------:R-:W2:Y:S01]  /*2a60*/  @!P0 LDG.E R159, desc[UR22][R22.64+0x580] ;  /* 0x00058016169f8981 */ /* 0x000ea2000c1e1900 */
        /* <DEDUP_REMOVED lines=13> */
[----:B------:R-:W-:Y:S01]  /*2b40*/  ISETP.GE.AND P3, PT, R170, UR19, PT ;  /* 0x00000013aa007c0c */ /* 0x000fe2000bf66270 */
[----:B------:R-:W2:Y:S01]  /*2b50*/  @!P5 LDG.E R120, desc[UR22][R22.64+0x200] ;  /* 0x000200161678d981 */ /* 0x000ea2000c1e1900 */
[----:B------:R-:W-:-:S02]  /*2b60*/  ISETP.GE.AND P5, PT, R182, UR19, PT ;  /* 0x00000013b6007c0c */ /* 0x000fc4000bfa6270 */
[C---:B------:R-:W-:Y:S01]  /*2b70*/  IADD3 R126, R20.reuse, 0x280, RZ ;  /* 0x00000280147e7810 */ /* 0x040fe20007ffe0ff */
[----:B------:R-:W2:Y:S01]  /*2b80*/  @!P0 LDG.E R173, desc[UR22][R22.64+0x880] ;  /* 0x0008801616ad8981 */ /* 0x000ea2000c1e1900 */
[C---:B------:R-:W-:Y:S02]  /*2b90*/  IADD3 R125, R20.reuse, 0x2a0, RZ ;  /* 0x000002a0147d7810 */ /* 0x040fe40007ffe0ff */
[C---:B------:R-:W-:Y:S01]  /*2ba0*/  IADD3 R124, R20.reuse, 0x2c0, RZ ;  /* 0x000002c0147c7810 */ /* 0x040fe20007ffe0ff */
[----:B------:R-:W2:Y:S01]  /*2bb0*/  @!P1 LDG.E R166, desc[UR22][R22.64+0x900] ;  /* 0x0009001616a69981 */ /* 0x000ea2000c1e1900 */
[C---:B------:R-:W-:Y:S02]  /*2bc0*/  IADD3 R123, R20.reuse, 0x2e0, RZ ;  /* 0x000002e0147b7810 */ /* 0x040fe40007ffe0ff */
[----:B------:R-:W-:Y:S01]  /*2bd0*/  IADD3 R138, R20, 0x1e0, RZ ;  /* 0x000001e0148a7810 */ /* 0x000fe20007ffe0ff */
[----:B------:R-:W2:Y:S01]  /*2be0*/  @!P2 LDG.E R177, desc[UR22][R22.64+0x980] ;  /* 0x0009801616b1a981 */ /* 0x000ea2000c1e1900 */
[----:B------:R-:W-:-:S02]  /*2bf0*/  ISETP.GE.AND P0, PT, R126, UR19, PT ;  /* 0x000000137e007c0c */ /* 0x000fc4000bf06270 */
[----:B------:R-:W-:Y:S01]  /*2c00*/  IADD3 R137, R20, 0x200, RZ ;  /* 0x0000020014897810 */ /* 0x000fe20007ffe0ff */
        /* <DEDUP_REMOVED lines=13> */
[----:B------:R-:W-:Y:S02]  /*2ce0*/  IADD3 R27, R20, 0x360, RZ ;  /* 0x00000360141b7810 */ /* 0x000fe40007ffe0ff */
[----:B------:R-:W-:Y:S01]  /*2cf0*/  ISETP.GE.AND P0, PT, R71, UR19, PT ;  /* 0x0000001347007c0c */ /* 0x000fe2000bf06270 */
[----:B------:R-:W2:Y:S01]  /*2d00*/  @!P2 LDG.E R179, desc[UR22][R22.64+0xb00] ;  /* 0x000b001616b3a981 */ /* 0x000ea2000c1e1900 */
[----:B------:R-:W-:-:S02]  /*2d10*/  ISETP.GE.AND P1, PT, R122, UR19, PT ;  /* 0x000000137a007c0c */ /* 0x000fc4000bf26270 */
[----:B------:R-:W-:Y:S01]  /*2d20*/  ISETP.GE.AND P2, PT, R67, UR19, PT ;  /* 0x0000001343007c0c */ /* 0x000fe2000bf46270 */
[----:B------:R-:W2:Y:S01]  /*2d30*/  @!P3 LDG.E R181, desc[UR22][R22.64+0xb80] ;  /* 0x000b801616b5b981 */ /* 0x000ea2000c1e1900 */
[----:B------:R-:W-:-:S03]  /*2d40*/  ISETP.GE.AND P3, PT, R27, UR19, PT ;  /* 0x000000131b007c0c */ /* 0x000fc6000bf66270 */
[----:B------:R-:W2:Y:S04]  /*2d50*/  @!P4 LDG.E R165, desc[UR22][R22.64+0x780] ;  /* 0x0007801616a5c981 */ /* 0x000ea8000c1e1900 */
        /* <DEDUP_REMOVED lines=8> */
[----:B------:R-:W-:Y:S01]  /*2de0*/  ISETP.GE.AND P1, PT, R24, UR19, PT ;  /* 0x0000001318007c0c */ /* 0x000fe2000bf26270 */
[----:B------:R-:W2:Y:S01]  /*2df0*/  @!P2 LDG.E R169, desc[UR22][R22.64+0xd00] ;  /* 0x000d001616a9a981 */ /* 0x000ea2000c1e1900 */
[----:B------:R-:W-:-:S03]  /*2e00*/  ISETP.GE.AND P2, PT, R17, UR19, PT ;  /* 0x0000001311007c0c */ /* 0x000fc6000bf46270 */
[----:B------:R-:W2:Y:S01]  /*2e10*/  @!P3 LDG.E R171, desc[UR22][R22.64+0xd80] ;  /* 0x000d801616abb981 */ /* 0x000ea2000c1e1900 */
[----:B------:R-:W-:-:S05]  /*2e20*/  ISETP.GE.AND P3, PT, R25, UR19, PT ;  /* 0x0000001319007c0c */ /* 0x000fca000bf66270 */
[----:B------:R-:W2:Y:S04]  /*2e30*/  @!P0 LDG.E R144, desc[UR22][R22.64+0xe00] ;  /* 0x000e001616908981 */ /* 0x000ea8000c1e1900 */
[----:B------:R-:W2:Y:S04]  /*2e40*/  @!P1 LDG.E R149, desc[UR22][R22.64+0xe80] ;  /* 0x000e801616959981 */ /* 0x000ea8000c1e1900 */
[----:B------:R-:W2:Y:S04]  /*2e50*/  @!P2 LDG.E R167, desc[UR22][R22.64+0xf00] ;  /* 0x000f001616a7a981 */ /* 0x000ea8000c1e1900 */
[----:B------:R0:W2:Y:S01]  /*2e60*/  @!P3 LDG.E R145, desc[UR22][R22.64+0xf80] ;  /* 0x000f80161691b981 */ /* 0x0000a2000c1e1900 */
[----:B---3--:R-:W-:Y:S01]  /*2e70*/  R2UR UR42, R19 ;  /* 0x00000000132a72ca */ /* 0x008fe200000e0000 */
[----:B------:R-:W-:Y:S01]  /*2e80*/  FADD.FTZ R32, R28, UR4 ;  /* 0x000000041c207e21 */ /* 0x000fe20008010000 */
[----:B----4-:R-:W-:Y:S01]  /*2e90*/  FADD.FTZ R31, R30, UR4 ;  /* 0x000000041e1f7e21 */ /* 0x010fe20008010000 */
[----:B-----5:R-:W-:Y:S01]  /*2ea0*/  FADD.FTZ R30, R29, UR4 ;  /* 0x000000041d1e7e21 */ /* 0x020fe20008010000 */
[----:B------:R-:W-:-:S09]  /*2eb0*/  ULEA UR17, UR16, 0xfffffe00, 0x9 ;  /* 0xfffffe0010117891 */ /* 0x000fd2000f8e483f */
[----:B------:R-:W-:-:S04]  /*2ec0*/  FMUL.FTZ R19, R32, UR42 ;  /* 0x0000002a20137c20 */ /* 0x000fc80008410000 */
[----:B------:R-:W-:Y:S01]  /*2ed0*/  FMUL.RZ R28, R19, 0.15915493667125701904 ;  /* 0x3e22f983131c7820 */ /* 0x000fe2000040c000 */
[----:B------:R-:W-:Y:S01]  /*2ee0*/  FMUL.FTZ R19, R31, UR42 ;  /* 0x0000002a1f137c20 */ /* 0x000fe20008410000 */
[----:B------:R-:W-:-:S03]  /*2ef0*/  UIADD3 UR17, -UR17, UR56, URZ ;  /* 0x0000003811117290 */ /* 0x000fc6000fffe13f */
[----:B------:R-:W-:Y:S01]  /*2f00*/  FMUL.RZ R64, R19, 0.15915493667125701904 ;  /* 0x3e22f98313407820 */ /* 0x000fe2000040c000 */
[----:B------:R-:W-:Y:S01]  /*2f10*/  FMUL.FTZ R19, R30, UR42 ;  /* 0x0000002a1e137c20 */ /* 0x000fe20008410000 */
[----:B------:R-:W-:Y:S01]  /*2f20*/  FADD.FTZ R29, R84, UR4 ;  /* 0x00000004541d7e21 */ /* 0x000fe20008010000 */
[----:B------:R-:W-:Y:S02]  /*2f30*/  UIMAD UR18, UR18, UR40, URZ ;  /* 0x00000028121272a4 */ /* 0x000fe4000f8e023f */
[----:B0-----:R-:W-:Y:S01]  /*2f40*/  MOV R23, UR40 ;  /* 0x0000002800177c02 */ /* 0x001fe20008000f00 */
[----:B------:R-:W-:Y:S01]  /*2f50*/  FMUL.RZ R22, R19, 0.15915493667125701904 ;  /* 0x3e22f98313167820 */ /* 0x000fe2000040c000 */
[----:B------:R-:W0:Y:S01]  /*2f60*/  S2UR UR21, SR_CgaCtaId ;  /* 0x00000000001579c3 */ /* 0x000e220000008800 */
[----:B------:R-:W-:Y:S01]  /*2f70*/  USHF.L.U32 UR43, UR17, 0x1, URZ ;  /* 0x00000001112b7899 */ /* 0x000fe2000800063f */
[----:B------:R-:W-:Y:S01]  /*2f80*/  MUFU.SIN R131, R28 ;  /* 0x0000001c00837308 */ /* 0x000fe20000000400 */
[----:B------:R-:W-:Y:S01]  /*2f90*/  FMUL.FTZ R19, R29, UR42 ;  /* 0x0000002a1d137c20 */ /* 0x000fe20008410000 */
[----:B------:R-:W-:-:S06]  /*2fa0*/  UIMAD UR18, UR6, UR41, UR18 ;  /* 0x00000029061272a4 */ /* 0x000fcc000f8e0212 */
[----:B------:R1:W-:Y:S01]  /*2fb0*/  MUFU.COS R132, R28 ;  /* 0x0000001c00847308 */ /* 0x0003e20000000000 */
[----:B------:R-:W-:Y:S01]  /*2fc0*/  FMUL.RZ R65, R19, 0.15915493667125701904 ;  /* 0x3e22f98313417820 */ /* 0x000fe2000040c000 */
[----:B------:R-:W-:Y:S01]  /*2fd0*/  ISETP.GE.AND P0, PT, R134, UR43, PT ;  /* 0x0000002b86007c0c */ /* 0x000fe2000bf06270 */
[----:B------:R-:W-:-:S05]  /*2fe0*/  FADD.FTZ R134, R82, UR4 ;  /* 0x0000000452867e21 */ /* 0x000fca0008010000 */
[----:B------:R-:W-:Y:S01]  /*2ff0*/  MUFU.SIN R136, R22 ;  /* 0x0000001600887308 */ /* 0x000fe20000000400 */
[----:B-1----:R-:W-:Y:S01]  /*3000*/  FADD.FTZ R28, R83, UR4 ;  /* 0x00000004531c7e21 */ /* 0x002fe20008010000 */
[----:B------:R-:W-:-:S03]  /*3010*/  ISETP.GE.AND P1, PT, R153, UR43, PT ;  /* 0x0000002b99007c0c */ /* 0x000fc6000bf26270 */
[----:B------:R-:W-:-:S03]  /*3020*/  FMUL.FTZ R19, R28, UR42 ;  /* 0x0000002a1c137c20 */ /* 0x000fc60008410000 */
[----:B------:R1:W-:Y:S01]  /*3030*/  MUFU.COS R135, R22 ;  /* 0x0000001600877308 */ /* 0x0003e20000000000 */
[----:B------:R-:W-:Y:S01]  /*3040*/  FMUL.RZ R153, R19, 0.15915493667125701904 ;  /* 0x3e22f98313997820 */ /* 0x000fe2000040c000 */
[----:B------:R-:W-:Y:S01]  /*3050*/  FMUL.FTZ R19, R134, UR42 ;  /* 0x0000002a86137c20 */ /* 0x000fe20008410000 */
[----:B-1----:R-:W-:-:S05]  /*3060*/  IMAD.WIDE.U32 R22, R23, UR6, R20 ;  /* 0x0000000617167c25 */ /* 0x002fca000f8e0014 */
[----:B------:R-:W-:Y:S01]  /*3070*/  MUFU.SIN R130, R64 ;  /* 0x0000004000827308 */ /* 0x000fe20000000400 */
[----:B------:R-:W-:Y:S01]  /*3080*/  FADD.FTZ R163, R81, UR4 ;  /* 0x0000000451a37e21 */ /* 0x000fe20008010000 */
[----:B------:R-:W-:-:S06]  /*3090*/  IADD3 R21, R23, UR18, RZ ;  /* 0x0000001217157c10 */ /* 0x000fcc000fffe0ff */
[----:B------:R1:W-:Y:S02]  /*30a0*/  MUFU.COS R133, R64 ;  /* 0x0000004000857308 */ /* 0x0003e40000000000 */
[----:B-1----:R-:W-:-:S06]  /*30b0*/  LEA R64, P5, R22, UR13, 0x2 ;  /* 0x0000000d16407c11 */ /* 0x002fcc000f8a10ff */
[----:B------:R-:W-:Y:S08]  /*30c0*/  MUFU.SIN R141, R65 ;  /* 0x00000041008d7308 */ /* 0x000ff00000000400 */
[----:B------:R1:W-:Y:S01]  /*30d0*/  MUFU.COS R142, R65 ;  /* 0x00000041008e7308 */ /* 0x0003e20000000000 */
[----:B------:R-:W-:Y:S01]  /*30e0*/  UMOV UR18, 0x400 ;  /* 0x0000040000127882 */ /* 0x000fe20000000000 */
[----:B-1----:R-:W-:-:S02]  /*30f0*/  LEA.HI.X R65, R22, UR14, R21, 0x2, P5 ;  /* 0x0000000e16417c11 */ /* 0x002fc4000a8f1415 */
[----:B------:R-:W-:Y:S01]  /*3100*/  ISETP.GE.AND P5, PT, R20, UR43, PT ;  /* 0x0000002b14007c0c */ /* 0x000fe2000bfa6270 */
[----:B------:R-:W-:Y:S01]  /*3110*/  FMUL.RZ R20, R19, 0.15915493667125701904 ;  /* 0x3e22f98313147820 */ /* 0x000fe2000040c000 */
[----:B------:R-:W-:Y:S01]  /*3120*/  FMUL.FTZ R19, R163, UR42 ;  /* 0x0000002aa3137c20 */ /* 0x000fe20008410000 */
[----:B0-----:R-:W-:-:S03]  /*3130*/  ULEA UR18, UR21, UR18, 0x18 ;  /* 0x0000001215127291 */ /* 0x001fc6000f8ec03f */
[----:B------:R-:W-:Y:S01]  /*3140*/  FMUL.RZ R22, R19, 0.15915493667125701904 ;  /* 0x3e22f98313167820 */ /* 0x000fe2000040c000 */
[----:B------:R-:W-:-:S04]  /*3150*/  IADD3 R19, R118, 0x200, RZ ;  /* 0x0000020076137810 */ /* 0x000fc80007ffe0ff */
[-C--:B------:R-:W-:Y:S02]  /*3160*/  LEA.HI.SX32 R19, R19, R118.reuse, 0x1b ;  /* 0x0000007613137211 */ /* 0x080fe400078fdaff */
[C---:B------:R-:W-:Y:S02]  /*3170*/  IADD3 R21, R118.reuse, 0x240, RZ ;  /* 0x0000024076157810 */ /* 0x040fe40007ffe0ff */
[----:B------:R-:W-:Y:S02]  /*3180*/  LEA R225, R19, UR18, 0x2 ;  /* 0x0000001213e17c11 */ /* 0x000fe4000f8e10ff */
[C---:B------:R-:W-:Y:S02]  /*3190*/  IADD3 R19, R118.reuse, 0x220, RZ ;  /* 0x0000022076137810 */ /* 0x040fe40007ffe0ff */
[----:B------:R-:W-:Y:S02]  /*31a0*/  IADD3 R23, R118, 0x260, RZ ;  /* 0x0000026076177810 */ /* 0x000fe40007ffe0ff */
[----:B------:R-:W-:-:S02]  /*31b0*/  LEA.HI.SX32 R21, R21, R118, 0x1b ;  /* 0x0000007615157211 */ /* 0x000fc400078fdaff */
[-C--:B------:R-:W-:Y:S02]  /*31c0*/  LEA.HI.SX32 R19, R19, R118.reuse, 0x1b ;  /* 0x0000007613137211 */ /* 0x080fe400078fdaff */
[----:B------:R-:W-:Y:S02]  /*31d0*/  LEA.HI.SX32 R23, R23, R118, 0x1b ;  /* 0x0000007617177211 */ /* 0x000fe400078fdaff */
[----:B------:R-:W-:Y:S01]  /*31e0*/  LEA R224, R19, UR18, 0x2 ;  /* 0x0000001213e07c11 */ /* 0x000fe2000f8e10ff */
[----:B------:R-:W-:Y:S01]  /*31f0*/  MUFU.SIN R157, R153 ;  /* 0x00000099009d7308 */ /* 0x000fe20000000400 */
[----:B------:R-:W-:-:S07]  /*3200*/  ISETP.GE.AND P2, PT, R154, UR43, PT ;  /* 0x0000002b9a007c0c */ /* 0x000fce000bf46270 */
[----:B------:R-:W-:Y:S01]  /*3210*/  MUFU.COS R158, R153 ;  /* 0x00000099009e7308 */ /* 0x000fe20000000000 */
[----:B--2---:R-:W-:Y:S04]  /*3220*/  STS [R117], R66 ;  /* 0x0000004275007388 */ /* 0x004fe80000000800 */
[----:B------:R0:W-:Y:S03]  /*3230*/  STS [R116+0x80], R69 ;  /* 0x0000804574007388 */ /* 0x0001e60000000800 */
[----:B------:R-:W-:Y:S01]  /*3240*/  MUFU.SIN R153, R22 ;  /* 0x0000001600997308 */ /* 0x000fe20000000400 */
[----:B------:R-:W-:Y:S01]  /*3250*/  STS [R115+0x100], R70 ;  /* 0x0001004673007388 */ /* 0x000fe20000000800 */
[----:B0-----:R-:W-:-:S02]  /*3260*/  LEA R69, R21, UR18, 0x2 ;  /* 0x0000001215457c11 */ /* 0x001fc4000f8e10ff */
[----:B------:R-:W-:Y:S02]  /*3270*/  LEA R66, R23, UR18, 0x2 ;  /* 0x0000001217427c11 */ /* 0x000fe4000f8e10ff */
[C---:B------:R-:W-:Y:S01]  /*3280*/  IADD3 R21, R118.reuse, 0x2a0, RZ ;  /* 0x000002a076157810 */ /* 0x040fe20007ffe0ff */
        /* <DEDUP_REMOVED lines=11> */
[----:B------:R-:W-:-:S03]  /*3340*/  IADD3 R23, R118, 0x2c0, RZ ;  /* 0x000002c076177810 */ /* 0x000fc60007ffe0ff */
[----:B------:R1:W-:Y:S01]  /*3350*/  STS [R103+0x700], R160 ;  /* 0x000700a067007388 */ /* 0x0003e20000000800 */
[----:B0-----:R-:W-:Y:S01]  /*3360*/  FADD.FTZ R161, R79, UR4 ;  /* 0x000000044fa17e21 */ /* 0x001fe20008010000 */
[----:B------:R0:W-:Y:S03]  /*3370*/  MUFU.COS R154, R22 ;  /* 0x00000016009a7308 */ /* 0x0001e60000000000 */
[----:B------:R-:W-:Y:S01]  /*3380*/  FMUL.FTZ R19, R161, UR42 ;  /* 0x0000002aa1137c20 */ /* 0x000fe20008410000 */
[C---:B-1----:R-:W-:Y:S02]  /*3390*/  IADD3 R103, R118.reuse, 0x2e0, RZ ;  /* 0x000002e076677810 */ /* 0x042fe40007ffe0ff */
[-C--:B------:R-:W-:Y:S02]  /*33a0*/  LEA.HI.SX32 R21, R21, R118.reuse, 0x1b ;  /* 0x0000007615157211 */ /* 0x080fe400078fdaff */
[-C--:B------:R-:W-:Y:S01]  /*33b0*/  LEA.HI.SX32 R23, R23, R118.reuse, 0x1b ;  /* 0x0000007617177211 */ /* 0x080fe200078fdaff */
[----:B0-----:R-:W-:Y:S01]  /*33c0*/  FMUL.RZ R22, R19, 0.15915493667125701904 ;  /* 0x3e22f98313167820 */ /* 0x001fe2000040c000 */
[----:B------:R-:W-:Y:S01]  /*33d0*/  IADD3 R19, R118, 0x280, RZ ;  /* 0x0000028076137810 */ /* 0x000fe20007ffe0ff */
[----:B------:R0:W-:Y:S01]  /*33e0*/  STS [R102+0x780], R165 ;  /* 0x000780a566007388 */ /* 0x0001e20000000800 */
[----:B------:R-:W-:-:S03]  /*33f0*/  LEA.HI.SX32 R103, R103, R118, 0x1b ;  /* 0x0000007667677211 */ /* 0x000fc600078fdaff */
[----:B------:R1:W-:Y:S01]  /*3400*/  STS [R225+0x800], R164 ;  /* 0x000800a4e1007388 */ /* 0x0003e20000000800 */
[----:B------:R-:W-:Y:S02]  /*3410*/  LEA.HI.SX32 R19, R19, R118, 0x1b ;  /* 0x0000007613137211 */ /* 0x000fe400078fdaff */
[----:B------:R-:W-:Y:S02]  /*3420*/  LEA R140, R103, UR18, 0x2 ;  /* 0x00000012678c7c11 */ /* 0x000fe4000f8e10ff */
[----:B0-----:R-:W-:Y:S02]  /*3430*/  LEA R165, R21, UR18, 0x2 ;  /* 0x0000001215a57c11 */ /* 0x001fe4000f8e10ff */
[C---:B------:R-:W-:Y:S02]  /*3440*/  IADD3 R21, R118.reuse, 0x300, RZ ;  /* 0x0000030076157810 */ /* 0x040fe40007ffe0ff */
[----:B-1----:R-:W-:Y:S02]  /*3450*/  LEA R164, R23, UR18, 0x2 ;  /* 0x0000001217a47c11 */ /* 0x002fe4000f8e10ff */
[----:B------:R-:W-:-:S02]  /*3460*/  IADD3 R23, R118, 0x320, RZ ;  /* 0x0000032076177810 */ /* 0x000fc40007ffe0ff */
[----:B------:R-:W-:Y:S02]  /*3470*/  IADD3 R103, R118, 0x340, RZ ;  /* 0x0000034076677810 */ /* 0x000fe40007ffe0ff */
[-C--:B------:R-:W-:Y:S02]  /*3480*/  LEA.HI.SX32 R21, R21, R118.reuse, 0x1b ;  /* 0x0000007615157211 */ /* 0x080fe400078fdaff */
[----:B------:R-:W-:Y:S02]  /*3490*/  LEA R212, R19, UR18, 0x2 ;  /* 0x0000001213d47c11 */ /* 0x000fe4000f8e10ff */
[-C--:B------:R-:W-:Y:S01]  /*34a0*/  LEA.HI.SX32 R23, R23, R118.reuse, 0x1b ;  /* 0x0000007617177211 */ /* 0x080fe200078fdaff */
[----:B------:R-:W-:Y:S01]  /*34b0*/  STS [R224+0x880], R173 ;  /* 0x000880ade0007388 */ /* 0x000fe20000000800 */
[----:B------:R-:W-:Y:S01]  /*34c0*/  LEA.HI.SX32 R103, R103, R118, 0x1b ;  /* 0x0000007667677211 */ /* 0x000fe200078fdaff */
[----:B------:R-:W-:Y:S01]  /*34d0*/  FADD.FTZ R162, R80, UR4 ;  /* 0x0000000450a27e21 */ /* 0x000fe20008010000 */
[----:B------:R-:W-:Y:S01]  /*34e0*/  IADD3 R105, R118, 0x360, RZ ;  /* 0x0000036076697810 */ /* 0x000fe20007ffe0ff */
[----:B------:R0:W-:Y:S01]  /*34f0*/  STS [R69+0x900], R166 ;  /* 0x000900a645007388 */ /* 0x0001e20000000800 */
[----:B------:R-:W-:-:S02]  /*3500*/  LEA R139, R21, UR18, 0x2 ;  /* 0x00000012158b7c11 */ /* 0x000fc4000f8e10ff */
[----:B------:R-:W-:Y:S01]  /*3510*/  LEA R121, R23, UR18, 0x2 ;  /* 0x0000001217797c11 */ /* 0x000fe2000f8e10ff */
[----:B------:R-:W-:Y:S01]  /*3520*/  STS [R66+0x980], R177 ;  /* 0x000980b142007388 */ /* 0x000fe20000000800 */
[----:B------:R-:W-:Y:S02]  /*3530*/  IADD3 R21, R118, 0x380, RZ ;  /* 0x0000038076157810 */ /* 0x000fe40007ffe0ff */
[----:B------:R-:W-:Y:S01]  /*3540*/  ISETP.GE.AND P3, PT, R155, UR43, PT ;  /* 0x0000002b9b007c0c */ /* 0x000fe2000bf66270 */
[----:B------:R-:W-:Y:S01]  /*3550*/  STS [R212+0xa00], R175 ;  /* 0x000a00afd4007388 */ /* 0x000fe20000000800 */
[----:B------:R-:W-:Y:S01]  /*3560*/  ISETP.GE.AND P4, PT, R156, UR43, PT ;  /* 0x0000002b9c007c0c */ /* 0x000fe2000bf86270 */
[----:B------:R-:W-:Y:S01]  /*3570*/  MUFU.SIN R155, R20 ;  /* 0x00000014009b7308 */ /* 0x000fe20000000400 */
[----:B------:R-:W-:Y:S01]  /*3580*/  LEA R120, R103, UR18, 0x2 ;  /* 0x0000001267787c11 */ /* 0x000fe2000f8e10ff */
[----:B------:R-:W-:Y:S01]  /*3590*/  STS [R165+0xa80], R168 ;  /* 0x000a80a8a5007388 */ /* 0x000fe20000000800 */
[----:B------:R-:W-:-:S02]  /*35a0*/  IADD3 R23, R118, 0x3a0, RZ ;  /* 0x000003a076177810 */ /* 0x000fc40007ffe0ff */
[-C--:B------:R-:W-:Y:S01]  /*35b0*/  LEA.HI.SX32 R70, R105, R118.reuse, 0x1b ;  /* 0x0000007669467211 */ /* 0x080fe200078fdaff */
[----:B------:R-:W-:Y:S01]  /*35c0*/  STS [R164+0xb00], R179 ;  /* 0x000b00b3a4007388 */ /* 0x000fe20000000800 */
[C---:B------:R-:W-:Y:S01]  /*35d0*/  IADD3 R103, R118.reuse, 0x3c0, RZ ;  /* 0x000003c076677810 */ /* 0x040fe20007ffe0ff */
[----:B------:R1:W-:Y:S01]  /*35e0*/  MUFU.COS R156, R20 ;  /* 0x00000014009c7308 */ /* 0x0003e20000000000 */
[----:B------:R-:W-:Y:S01]  /*35f0*/  IADD3 R105, R118, 0x3e0, RZ ;  /* 0x000003e076697810 */ /* 0x000fe20007ffe0ff */
[----:B------:R-:W-:Y:S01]  /*3600*/  STS [R140+0xb80], R181 ;  /* 0x000b80b58c007388 */ /* 0x000fe20000000800 */
[-C--:B------:R-:W-:Y:S02]  /*3610*/  LEA.HI.SX32 R21, R21, R118.reuse, 0x1b ;  /* 0x0000007615157211 */ /* 0x080fe400078fdaff */
[----:B------:R-:W-:Y:S01]  /*3620*/  LEA.HI.SX32 R23, R23, R118, 0x1b ;  /* 0x0000007617177211 */ /* 0x000fe200078fdaff */
[----:B------:R-:W-:Y:S01]  /*3630*/  STS [R139+0xc00], R150 ;  /* 0x000c00968b007388 */ /* 0x000fe20000000800 */
[----:B-1----:R-:W-:-:S03]  /*3640*/  FMUL.FTZ R20, R162, UR42 ;  /* 0x0000002aa2147c20 */ /* 0x002fc60008410000 */
[----:B------:R1:W-:Y:S01]  /*3650*/  STS [R121+0xc80], R68 ;  /* 0x000c804479007388 */ /* 0x0003e20000000800 */
[-C--:B------:R-:W-:Y:S01]  /*3660*/  LEA.HI.SX32 R103, R103, R118.reuse, 0x1b ;  /* 0x0000007667677211 */ /* 0x080fe200078fdaff */
[----:B------:R-:W-:Y:S01]  /*3670*/  FADD.FTZ R160, R78, UR4 ;  /* 0x000000044ea07e21 */ /* 0x000fe20008010000 */
[----:B------:R-:W-:Y:S01]  /*3680*/  FMUL.RZ R20, R20, 0.15915493667125701904 ;  /* 0x3e22f98314147820 */ /* 0x000fe2000040c000 */
[----:B------:R-:W-:Y:S01]  /*3690*/  LEA R70, R70, UR18, 0x2 ;  /* 0x0000001246467c11 */ /* 0x000fe2000f8e10ff */
[----:B------:R-:W-:Y:S01]  /*36a0*/  HFMA2.MMA R110, -RZ, RZ, 0, 0 ;  /* 0x00000000ff6e7435 */ /* 0x000fe200000001ff */
[----:B------:R-:W-:Y:S02]  /*36b0*/  LEA R187, R21, UR18, 0x2 ;  /* 0x0000001215bb7c11 */ /* 0x000fe4000f8e10ff */
[----:B0-----:R-:W-:Y:S02]  /*36c0*/  LEA R166, R23, UR18, 0x2 ;  /* 0x0000001217a67c11 */ /* 0x001fe4000f8e10ff */
[----:B-1----:R-:W-:Y:S01]  /*36d0*/  LEA.HI.SX32 R68, R105, R118, 0x1b ;  /* 0x0000007669447211 */ /* 0x002fe200078fdaff */
[----:B------:R-:W-:Y:S01]  /*36e0*/  MUFU.SIN R151, R20 ;  /* 0x0000001400977308 */ /* 0x000fe20000000400 */
[----:B------:R-:W-:Y:S01]  /*36f0*/  LEA R194, R103, UR18, 0x2 ;  /* 0x0000001267c27c11 */ /* 0x000fe2000f8e10ff */
[----:B------:R-:W-:Y:S01]  /*3700*/  STS [R120+0xd00], R169 ;  /* 0x000d00a978007388 */ /* 0x000fe20000000800 */
[----:B------:R-:W-:Y:S01]  /*3710*/  LEA R68, R68, UR18, 0x2 ;  /* 0x0000001244447c11 */ /* 0x000fe2000f8e10ff */
[----:B------:R-:W-:-:S02]  /*3720*/  FADD.FTZ R159, R77, UR4 ;  /* 0x000000044d9f7e21 */ /* 0x000fc40008010000 */
[----:B------:R-:W-:Y:S02]  /*3730*/  STS [R70+0xd80], R171 ;  /* 0x000d80ab46007388 */ /* 0x000fe40000000800 */
[----:B------:R0:W-:Y:S02]  /*3740*/  MUFU.COS R152, R20 ;  /* 0x0000001400987308 */ /* 0x0001e40000000000 */
[----:B------:R-:W-:Y:S01]  /*3750*/  STS [R187+0xe00], R144 ;  /* 0x000e0090bb007388 */ /* 0x000fe20000000800 */
[----:B------:R-:W-:-:S03]  /*3760*/  CS2R R106, SRZ ;  /* 0x00000000006a7805 */ /* 0x000fc6000001ff00 */
[----:B------:R1:W-:Y:S01]  /*3770*/  STS [R166+0xe80], R149 ;  /* 0x000e8095a6007388 */ /* 0x0003e20000000800 */
[----:B0-----:R-:W-:-:S03]  /*3780*/  FMUL.FTZ R20, R160, UR42 ;  /* 0x0000002aa0147c20 */ /* 0x001fc60008410000 */
[----:B------:R-:W-:Y:S01]  /*3790*/  STS [R194+0xf00], R167 ;  /* 0x000f00a7c2007388 */ /* 0x000fe20000000800 */
[----:B------:R-:W-:Y:S01]  /*37a0*/  CS2R R108, SRZ ;  /* 0x00000000006c7805 */ /* 0x000fe2000001ff00 */
[----:B------:R-:W-:Y:S02]  /*37b0*/  FMUL.RZ R102, R20, 0.15915493667125701904 ;  /* 0x3e22f98314667820 */ /* 0x000fe4000040c000 */
[----:B------:R0:W-:Y:S01]  /*37c0*/  STS [R68+0xf80], R145 ;  /* 0x000f809144007388 */ /* 0x0001e20000000800 */
[----:B------:R-:W-:Y:S01]  /*37d0*/  FMUL.FTZ R20, R159, UR42 ;  /* 0x0000002a9f147c20 */ /* 0x000fe20008410000 */
[----:B------:R-:W-:Y:S01]  /*37e0*/  NOP ;  /* 0x0000000000007918 */ /* 0x000fe20000000000 */
[----:B------:R-:W-:Y:S01]  /*37f0*/  FADD.FTZ R186, R76, UR4 ;  /* 0x000000044cba7e21 */ /* 0x000fe20008010000 */
[----:B------:R-:W2:Y:S01]  /*3800*/  @!P5 LDG.E R110, desc[UR22][R64.64] ;  /* 0x00000016406ed981 */ /* 0x000ea2000c1e1900 */
[----:B------:R-:W-:Y:S01]  /*3810*/  ISETP.GE.AND P5, PT, R189, UR43, PT ;  /* 0x0000002bbd007c0c */ /* 0x000fe2000bfa6270 */
[----:B------:R-:W-:Y:S02]  /*3820*/  MUFU.SIN R147, R22 ;  /* 0x0000001600937308 */ /* 0x000fe40000000400 */
[----:B------:R-:W3:Y:S01]  /*3830*/  @!P0 LDG.E R107, desc[UR22][R64.64+0x80] ;  /* 0x00008016406b8981 */ /* 0x000ee2000c1e1900 */
[----:B------:R-:W-:-:S03]  /*3840*/  ISETP.GE.AND P0, PT, R184, UR43, PT ;  /* 0x0000002bb8007c0c */ /* 0x000fc6000bf06270 */
[----:B------:R-:W4:Y:S02]  /*3850*/  @!P1 LDG.E R108, desc[UR22][R64.64+0x100] ;  /* 0x00010016406c9981 */ /* 0x000f24000c1e1900 */
[----:B------:R5:W-:Y:S01]  /*3860*/  MUFU.COS R148, R22 ;  /* 0x0000001600947308 */ /* 0x000be20000000000 */
[----:B------:R-:W-:Y:S01]  /*3870*/  ISETP.GE.AND P1, PT, R188, UR43, PT ;  /* 0x0000002bbc007c0c */ /* 0x000fe2000bf26270 */
[----:B------:R-:W4:Y:S01]  /*3880*/  @!P2 LDG.E R109, desc[UR22][R64.64+0x180] ;  /* 0x00018016406da981 */ /* 0x000f22000c1e1900 */
[----:B------:R-:W-:Y:S02]  /*3890*/  MOV R236, RZ ;  /* 0x000000ff00ec7202 */ /* 0x000fe40000000f00 */
[----:B------:R-:W-:Y:S01]  /*38a0*/  CS2R R104, SRZ ;  /* 0x0000000000687805 */ /* 0x000fe2000001ff00 */
[----:B------:R-:W4:Y:S01]  /*38b0*/  @!P3 LDG.E R106, desc[UR22][R64.64+0x200] ;  /* 0x00020016406ab981 */ /* 0x000f22000c1e1900 */
[----:B-----5:R-:W-:Y:S01]  /*38c0*/  FMUL.RZ R22, R20, 0.15915493667125701904 ;  /* 0x3e22f98314167820 */ /* 0x020fe2000040c000 */
[----:B------:R-:W-:Y:S01]  /*38d0*/  FMUL.FTZ R20, R186, UR42 ;  /* 0x0000002aba147c20 */ /* 0x000fe20008410000 */
[----:B------:R-:W-:Y:S01]  /*38e0*/  MUFU.SIN R19, R102 ;  /* 0x0000006600137308 */ /* 0x000fe20000000400 */
[----:B------:R-:W-:Y:S01]  /*38f0*/  ISETP.GE.AND P3, PT, R183, UR43, PT ;  /* 0x0000002bb7007c0c */ /* 0x000fe2000bf66270 */
[----:B------:R-:W-:Y:S01]  /*3900*/  HFMA2.MMA R241, -RZ, RZ, 0, 0 ;  /* 0x00000000fff17435 */ /* 0x000fe200000001ff */
[----:B------:R-:W-:Y:S01]  /*3910*/  ISETP.GE.AND P2, PT, R182, UR43, PT ;  /* 0x0000002bb6007c0c */ /* 0x000fe2000bf46270 */
[----:B------:R-:W5:Y:S04]  /*3920*/  @!P5 LDG.E R236, desc[UR22][R64.64+0x300] ;  /* 0x0003001640ecd981 */ /* 0x000f68000c1e1900 */
[----:B------:R1:W-:Y:S01]  /*3930*/  MUFU.COS R146, R102 ;  /* 0x0000006600927308 */ /* 0x0003e20000000000 */
[----:B------:R-:W-:Y:S01]  /*3940*/  ISETP.GE.AND P5, PT, R174, UR43, PT ;  /* 0x0000002bae007c0c */ /* 0x000fe2000bfa6270 */
[----:B------:R-:W5:Y:S01]  /*3950*/  @!P4 LDG.E R105, desc[UR22][R64.64+0x280] ;  /* 0x000280164069c981 */ /* 0x000f62000c1e1900 */
[----:B------:R-:W-:-:S03]  /*3960*/  CS2R R222, SRZ ;  /* 0x0000000000de7805 */ /* 0x000fc6000001ff00 */
[----:B------:R-:W5:Y:S01]  /*3970*/  @!P0 LDG.E R104, desc[UR22][R64.64+0x400] ;  /* 0x0004001640688981 */ /* 0x000f62000c1e1900 */
[----:B-1----:R-:W-:-:S03]  /*3980*/  FMUL.RZ R102, R20, 0.15915493667125701904 ;  /* 0x3e22f98314667820 */ /* 0x002fc6000040c000 */
[----:B------:R-:W5:Y:S01]  /*3990*/  @!P3 LDG.E R241, desc[UR22][R64.64+0x480] ;  /* 0x0004801640f1b981 */ /* 0x000f62000c1e1900 */
[----:B------:R-:W-:Y:S01]  /*39a0*/  MUFU.SIN R177, R102 ;  /* 0x0000006600b17308 */ /* 0x000fe20000000400 */
[----:B------:R-:W-:Y:S02]  /*39b0*/  ISETP.GE.AND P4, PT, R172, UR43, PT ;  /* 0x0000002bac007c0c */ /* 0x000fe4000bf86270 */
[----:B------:R-:W5:Y:S05]  /*39c0*/  @!P5 LDG.E R223, desc[UR22][R64.64+0x580] ;  /* 0x0005801640dfd981 */ /* 0x000f6a000c1e1900 */
[----:B------:R1:W-:Y:S01]  /*39d0*/  MUFU.COS R178, R102 ;  /* 0x0000006600b27308 */ /* 0x0003e20000000000 */
[----:B------:R-:W-:-:S02]  /*39e0*/  ISETP.GE.AND P0, PT, R170, UR43, PT ;  /* 0x0000002baa007c0c */ /* 0x000fc4000bf06270 */
[----:B------:R-:W-:Y:S02]  /*39f0*/  ISETP.GE.AND P3, PT, R137, UR43, PT ;  /* 0x0000002b89007c0c */ /* 0x000fe4000bf66270 */
[----:B------:R-:W-:Y:S02]  /*3a00*/  CS2R R228, SRZ ;  /* 0x0000000000e47805 */ /* 0x000fe4000001ff00 */
[----:B------:R-:W-:Y:S01]  /*3a10*/  CS2R R226, SRZ ;  /* 0x0000000000e27805 */ /* 0x000fe2000001ff00 */
[----:B------:R-:W5:Y:S01]  /*3a20*/  @!P4 LDG.E R222, desc[UR22][R64.64+0x600] ;  /* 0x0006001640dec981 */ /* 0x000f62000c1e1900 */
[----:B-1----:R-:W-:Y:S02]  /*3a30*/  CS2R R102, SRZ ;  /* 0x0000000000667805 */ /* 0x002fe4000001ff00 */
[----:B------:R-:W-:-:S03]  /*3a40*/  CS2R R230, SRZ ;  /* 0x0000000000e67805 */ /* 0x000fc6000001ff00 */
[----:B------:R-:W5:Y:S04]  /*3a50*/  @!P0 LDG.E R229, desc[UR22][R64.64+0x680] ;  /* 0x0006801640e58981 */ /* 0x000f68000c1e1900 */
[----:B------:R-:W5:Y:S01]  /*3a60*/  @!P1 LDG.E R103, desc[UR22][R64.64+0x380] ;  /* 0x0003801640679981 */ /* 0x000f62000c1e1900 */
[----:B------:R-:W-:-:S03]  /*3a70*/  ISETP.GE.AND P1, PT, R143, UR43, PT ;  /* 0x0000002b8f007c0c */ /* 0x000fc6000bf26270 */
[----:B------:R-:W5:Y:S01]  /*3a80*/  @!P2 LDG.E R102, desc[UR22][R64.64+0x500] ;  /* 0x000500164066a981 */ /* 0x000f62000c1e1900 */
[----:B------:R-:W-:Y:S02]  /*3a90*/  ISETP.GE.AND P2, PT, R138, UR43, PT ;  /* 0x0000002b8a007c0c */ /* 0x000fe4000bf46270 */
[----:B------:R-:W-:Y:S01]  /*3aa0*/  ISETP.GE.AND P4, PT, R129, UR43, PT ;  /* 0x0000002b81007c0c */ /* 0x000fe2000bf86270 */
[----:B------:R-:W5:Y:S06]  /*3ab0*/  @!P3 LDG.E R230, desc[UR22][R64.64+0x800] ;  /* 0x0008001640e6b981 */ /* 0x000f6c000c1e1900 */
[----:B------:R-:W5:Y:S04]  /*3ac0*/  @!P1 LDG.E R226, desc[UR22][R64.64+0x700] ;  /* 0x0007001640e29981 */ /* 0x000f68000c1e1900 */
[----:B------:R-:W5:Y:S04]  /*3ad0*/  @!P2 LDG.E R231, desc[UR22][R64.64+0x780] ;  /* 0x0007801640e7a981 */ /* 0x000f68000c1e1900 */
[----:B------:R-:W5:Y:S01]  /*3ae0*/  @!P4 LDG.E R227, desc[UR22][R64.64+0x880] ;  /* 0x0008801640e3c981 */ /* 0x000f62000c1e1900 */
[----:B------:R-:W-:-:S02]  /*3af0*/  ISETP.GE.AND P5, PT, R128, UR43, PT ;  /* 0x0000002b80007c0c */ /* 0x000fc4000bfa6270 */
[----:B------:R-:W-:Y:S02]  /*3b00*/  ISETP.GE.AND P1, PT, R127, UR43, PT ;  /* 0x0000002b7f007c0c */ /* 0x000fe4000bf26270 */
[----:B------:R-:W-:Y:S01]  /*3b10*/  ISETP.GE.AND P4, PT, R71, UR43, PT ;  /* 0x0000002b47007c0c */ /* 0x000fe2000bf86270 */
[----:B------:R-:W-:Y:S01]  /*3b20*/  HFMA2.MMA R71, -RZ, RZ, 0, 0 ;  /* 0x00000000ff477435 */ /* 0x000fe200000001ff */
[----:B------:R-:W-:Y:S02]  /*3b30*/  ISETP.GE.AND P0, PT, R126, UR43, PT ;  /* 0x0000002b7e007c0c */ /* 0x000fe4000bf06270 */
[----:B------:R-:W-:Y:S02]  /*3b40*/  ISETP.GE.AND P2, PT, R124, UR43, PT ;  /* 0x0000002b7c007c0c */ /* 0x000fe4000bf46270 */
        /* <DEDUP_REMOVED lines=18> */
[----:B------:R-:W-:Y:S01]  /*3c70*/  R2UR UR41, R18 ;  /* 0x00000000122972ca */ /* 0x000fe200000e0000 */
[----:B------:R-:W5:Y:S01]  /*3c80*/  @!P5 LDG.E R203, desc[UR22][R64.64+0xb80] ;  /* 0x000b801640cbd981 */ /* 0x000f62000c1e1900 */
[----:B------:R-:W-:Y:S02]  /*3c90*/  ISETP.GE.AND P5, PT, R17, UR43, PT ;  /* 0x0000002b11007c0c */ /* 0x000fe4000bfa6270 */
[----:B------:R-:W-:Y:S01]  /*3ca0*/  CS2R R208, SRZ ;  /* 0x0000000000d07805 */ /* 0x000fe2000001ff00 */
[----:B------:R-:W5:Y:S01]  /*3cb0*/  @!P1 LDG.E R205, desc[UR22][R64.64+0xd00] ;  /* 0x000d001640cd9981 */ /* 0x000f62000c1e1900 */
[----:B------:R-:W-:Y:S02]  /*3cc0*/  ISETP.GE.AND P1, PT, R25, UR43, PT ;  /* 0x0000002b19007c0c */ /* 0x000fe4000bf26270 */
[----:B------:R-:W-:-:S02]  /*3cd0*/  CS2R R210, SRZ ;  /* 0x0000000000d27805 */ /* 0x000fc4000001ff00 */
[----:B------:R-:W-:Y:S01]  /*3ce0*/  MOV R233, RZ ;  /* 0x000000ff00e97202 */ /* 0x000fe20000000f00 */
[----:B------:R-:W5:Y:S04]  /*3cf0*/  @!P0 LDG.E R208, desc[UR22][R64.64+0xc80] ;  /* 0x000c801640d08981 */ /* 0x000f68000c1e1900 */
[----:B------:R-:W5:Y:S01]  /*3d00*/  @!P2 LDG.E R207, desc[UR22][R64.64+0xd80] ;  /* 0x000d801640cfa981 */ /* 0x000f62000c1e1900 */
[----:B------:R-:W-:-:S03]  /*3d10*/  MOV R111, UR41 ;  /* 0x00000029006f7c02 */ /* 0x000fc60008000f00 */
[----:B------:R-:W5:Y:S04]  /*3d20*/  @!P3 LDG.E R210, desc[UR22][R64.64+0xe00] ;  /* 0x000e001640d2b981 */ /* 0x000f68000c1e1900 */
[----:B------:R-:W5:Y:S04]  /*3d30*/  @!P4 LDG.E R211, desc[UR22][R64.64+0xe80] ;  /* 0x000e801640d3c981 */ /* 0x000f68000c1e1900 */
[----:B------:R-:W5:Y:S01]  /*3d40*/  @!P5 LDG.E R209, desc[UR22][R64.64+0xf00] ;  /* 0x000f001640d1d981 */ /* 0x000f62000c1e1900 */
[----:B------:R-:W-:-:S03]  /*3d50*/  FADD.FTZ R181, R74, UR4 ;  /* 0x000000044ab57e21 */ /* 0x000fc60008010000 */
[----:B------:R1:W5:Y:S01]  /*3d60*/  @!P1 LDG.E R233, desc[UR22][R64.64+0xf80] ;  /* 0x000f801640e99981 */ /* 0x000362000c1e1900 */
[----:B------:R-:W-:Y:S01]  /*3d70*/  FADD.FTZ R185, R75, UR4 ;  /* 0x000000044bb97e21 */ /* 0x000fe20008010000 */
[----:B------:R-:W-:Y:S01]  /*3d80*/  FMUL.FTZ R111, R111, 1.4426950216293334961 ;  /* 0x3fb8aa3b6f6f7820 */ /* 0x000fe20000410000 */
[----:B------:R-:W-:Y:S01]  /*3d90*/  FMUL.FTZ R18, R181, UR42 ;  /* 0x0000002ab5127c20 */ /* 0x000fe20008410000 */
[----:B------:R-:W-:Y:S01]  /*3da0*/  SHF.L.U32 R17, R118, 0x5, RZ ;  /* 0x0000000576117819 */ /* 0x000fe200000006ff */
[----:B------:R-:W-:Y:S01]  /*3db0*/  FMUL.FTZ R20, R185, UR42 ;  /* 0x0000002ab9147c20 */ /* 0x000fe20008410000 */
[----:B------:R-:W-:Y:S01]  /*3dc0*/  FMUL.FTZ R23, R28, R111 ;  /* 0x0000006f1c177220 */ /* 0x000fe20000410000 */
[----:B------:R-:W-:Y:S01]  /*3dd0*/  FMUL.RZ R21, R18, 0.15915493667125701904 ;  /* 0x3e22f98312157820 */ /* 0x000fe2000040c000 */
[----:B------:R-:W-:Y:S01]  /*3de0*/  LEA.HI.SX32 R67, R17, R17, 0x1b ;  /* 0x0000001111437211 */ /* 0x000fe200078fdaff */
[----:B------:R-:W-:Y:S01]  /*3df0*/  FMUL.RZ R20, R20, 0.15915493667125701904 ;  /* 0x3e22f98314147820 */ /* 0x000fe2000040c000 */
[-C--:B------:R-:W-:Y:S01]  /*3e00*/  FMUL.FTZ R27, R161, R111.reuse ;  /* 0x0000006fa11b7220 */ /* 0x080fe20000410000 */
[----:B------:R-:W-:Y:S01]  /*3e10*/  MUFU.SIN R149, R21 ;  /* 0x0000001500957308 */ /* 0x000fe20000000400 */
[----:B------:R-:W-:Y:S01]  /*3e20*/  FMUL.FTZ R26, R160, R111 ;  /* 0x0000006fa01a7220 */ /* 0x000fe20000410000 */
[----:B------:R-:W-:-:S06]  /*3e30*/  LEA R67, R67, UR18, 0x2 ;  /* 0x0000001243437c11 */ /* 0x000fcc000f8e10ff */
[----:B------:R-:W1:Y:S01]  /*3e40*/  MUFU.EX2 R23, R23 ;  /* 0x0000001700177308 */ /* 0x000e620000000800 */
[----:B------:R-:W-:-:S07]  /*3e50*/  FMUL.FTZ R112, R134, R111 ;  /* 0x0000006f86707220 */ /* 0x000fce0000410000 */
[----:B------:R-:W-:Y:S08]  /*3e60*/  MUFU.SIN R179, R22 ;  /* 0x0000001600b37308 */ /* 0x000ff00000000400 */
[----:B------:R0:W-:Y:S01]  /*3e70*/  MUFU.COS R180, R22 ;  /* 0x0000001600b47308 */ /* 0x0001e20000000000 */
[-C--:B------:R-:W-:Y:S01]  /*3e80*/  FMUL.FTZ R18, R32, R111.reuse ;  /* 0x0000006f20127220 */ /* 0x080fe20000410000 */
[----:B------:R-:W1:Y:S06]  /*3e90*/  LDS R24, [R67+0x8] ;  /* 0x0000080043187984 */ /* 0x000e6c0000000800 */
[----:B------:R0:W-:Y:S02]  /*3ea0*/  MUFU.COS R150, R21 ;  /* 0x0000001500967308 */ /* 0x0001e40000000000 */
[-C--:B0-----:R-:W-:Y:S01]  /*3eb0*/  FMUL.FTZ R22, R29, R111.reuse ;  /* 0x0000006f1d167220 */ /* 0x081fe20000410000 */
[-C--:B------:R-:W-:Y:S01]  /*3ec0*/  FMUL.FTZ R17, R186, R111.reuse ;  /* 0x0000006fba117220 */ /* 0x080fe20000410000 */
[-C--:B------:R-:W-:Y:S01]  /*3ed0*/  FMUL.FTZ R114, R162, R111.reuse ;  /* 0x0000006fa2727220 */ /* 0x080fe20000410000 */
[----:B------:R-:W-:Y:S01]  /*3ee0*/  FMUL.FTZ R113, R163, R111 ;  /* 0x0000006fa3717220 */ /* 0x000fe20000410000 */
[----:B------:R-:W-:-:S02]  /*3ef0*/  FADD.FTZ R25, R190, UR4 ;  /* 0x00000004be197e21 */ /* 0x000fc40008010000 */
[----:B------:R-:W-:Y:S01]  /*3f00*/  MUFU.SIN R175, R20 ;  /* 0x0000001400af7308 */ /* 0x000fe20000000400 */
[----:B------:R-:W-:-:S07]  /*3f10*/  FMUL.FTZ R21, R30, R111 ;  /* 0x0000006f1e157220 */ /* 0x000fce0000410000 */
[----:B------:R0:W-:Y:S08]  /*3f20*/  MUFU.COS R176, R20 ;  /* 0x0000001400b07308 */ /* 0x0001f00000000000 */
[----:B------:R1:W-:Y:S01]  /*3f30*/  MUFU.EX2 R115, R27 ;  /* 0x0000001b00737308 */ /* 0x0003e20000000800 */
[----:B0-----:R-:W-:-:S07]  /*3f40*/  FMUL.FTZ R20, R31, R111 ;  /* 0x0000006f1f147220 */ /* 0x001fce0000410000 */
[----:B------:R0:W-:Y:S01]  /*3f50*/  MUFU.EX2 R145, R26 ;  /* 0x0000001a00917308 */ /* 0x0001e20000000800 */
[----:B-1----:R-:W1:Y:S01]  /*3f60*/  LDS R27, [R67] ;  /* 0x00000000431b7984 */ /* 0x002e620000000800 */
[C---:B------:R-:W-:Y:S01]  /*3f70*/  FMUL.FTZ R158, R23.reuse, R158 ;  /* 0x0000009e179e7220 */ /* 0x040fe20000410000 */
[----:B------:R-:W-:Y:S02]  /*3f80*/  FMUL.FTZ R157, R23, R157 ;  /* 0x0000009d179d7220 */ /* 0x000fe40000410000 */
[----:B------:R-:W-:Y:S03]  /*3f90*/  LDS R23, [R67+0xc] ;  /* 0x00000c0043177984 */ /* 0x000fe60000000800 */
[----:B------:R-:W1:Y:S01]  /*3fa0*/  MUFU.EX2 R21, R21 ;  /* 0x0000001500157308 */ /* 0x000e620000000800 */
[----:B0-----:R-:W0:Y:S04]  /*3fb0*/  LDS R26, [R67+0x4] ;  /* 0x00000400431a7984 */ /* 0x001e280000000800 */
[----:B------:R-:W-:Y:S03]  /*3fc0*/  LDS R144, [R67+0x28] ;  /* 0x0000280043907984 */ /* 0x000fe60000000800 */
[----:B------:R-:W1:Y:S01]  /*3fd0*/  MUFU.EX2 R20, R20 ;  /* 0x0000001400147308 */ /* 0x000e620000000800 */
[----:B------:R-:W-:Y:S04]  /*3fe0*/  LDS R143, [R67+0x2c] ;  /* 0x00002c00438f7984 */ /* 0x000fe80000000800 */
[----:B------:R-:W-:Y:S03]  /*3ff0*/  LDS R137, [R67+0x30] ;  /* 0x0000300043897984 */ /* 0x000fe60000000800 */
[----:B------:R-:W0:Y:S01]  /*4000*/  MUFU.EX2 R22, R22 ;  /* 0x0000001600167308 */ /* 0x000e220000000800 */
[----:B------:R-:W-:Y:S04]  /*4010*/  LDS R174, [R67+0x3c] ;  /* 0x00003c0043ae7984 */ /* 0x000fe80000000800 */
[----:B------:R-:W-:Y:S03]  /*4020*/  LDS R173, [R67+0x38] ;  /* 0x0000380043ad7984 */ /* 0x000fe60000000800 */
[----:B------:R-:W0:Y:S01]  /*4030*/  MUFU.EX2 R112, R112 ;  /* 0x0000007000707308 */ /* 0x000e220000000800 */
[C---:B-1----:R-:W-:Y:S01]  /*4040*/  FMUL.FTZ R135, R21.reuse, R135 ;  /* 0x0000008715877220 */ /* 0x042fe20000410000 */
[----:B------:R-:W-:Y:S01]  /*4050*/  FMUL.FTZ R136, R21, R136 ;  /* 0x0000008815887220 */ /* 0x000fe20000410000 */
[C---:B------:R-:W-:Y:S01]  /*4060*/  FMUL.FTZ R133, R20.reuse, R133 ;  /* 0x0000008514857220 */ /* 0x040fe20000410000 */
[----:B------:R-:W-:Y:S01]  /*4070*/  FMUL.FTZ R130, R20, R130 ;  /* 0x0000008214827220 */ /* 0x000fe20000410000 */
[----:B------:R-:W-:Y:S01]  /*4080*/  FMUL.FTZ R21, R185, R111 ;  /* 0x0000006fb9157220 */ /* 0x000fe20000410000 */
[----:B------:R-:W-:Y:S02]  /*4090*/  LDS R172, [R67+0x44] ;  /* 0x0000440043ac7984 */ /* 0x000fe40000000800 */
[----:B------:R-:W1:Y:S01]  /*40a0*/  MUFU.EX2 R18, R18 ;  /* 0x0000001200127308 */ /* 0x000e620000000800 */
[C---:B0-----:R-:W-:Y:S01]  /*40b0*/  FMUL.FTZ R142, R22.reuse, R142 ;  /* 0x0000008e168e7220 */ /* 0x041fe20000410000 */
[----:B------:R-:W-:Y:S01]  /*40c0*/  FMUL.FTZ R141, R22, R141 ;  /* 0x0000008d168d7220 */ /* 0x000fe20000410000 */
[----:B------:R-:W-:Y:S01]  /*40d0*/  FMUL.FTZ R22, R181, R111 ;  /* 0x0000006fb5167220 */ /* 0x000fe20000410000 */
[----:B------:R-:W-:Y:S01]  /*40e0*/  FMUL.FTZ R184, R24, R32 ;  /* 0x0000002018b87220 */ /* 0x000fe20000410000 */
[----:B------:R-:W-:Y:S03]  /*40f0*/  LDS R171, [R67+0x40] ;  /* 0x0000400043ab7984 */ /* 0x000fe60000000800 */
[----:B------:R-:W0:Y:S01]  /*4100*/  MUFU.EX2 R20, R17 ;  /* 0x0000001100147308 */ /* 0x000e220000000800 */
[C---:B------:R-:W-:Y:S01]  /*4110*/  FMUL.FTZ R156, R112.reuse, R156 ;  /* 0x0000009c709c7220 */ /* 0x040fe20000410000 */
[----:B------:R-:W-:Y:S01]  /*4120*/  FMUL.FTZ R155, R112, R155 ;  /* 0x0000009b709b7220 */ /* 0x000fe20000410000 */
[----:B------:R-:W-:Y:S01]  /*4130*/  FADD.FTZ R202, R73, UR4 ;  /* 0x0000000449ca7e21 */ /* 0x000fe20008010000 */
[----:B------:R-:W-:Y:S01]  /*4140*/  IADD3 R243, R118, 0x80, RZ ;  /* 0x0000008076f37810 */ /* 0x000fe20007ffe0ff */
[----:B------:R-:W-:Y:S03]  /*4150*/  LDS R193, [R67+0x58] ;  /* 0x0000580043c17984 */ /* 0x000fe60000000800 */
[----:B------:R2:W-:Y:S01]  /*4160*/  MUFU.EX2 R112, R21 ;  /* 0x0000001500707308 */ /* 0x0005e20000000800 */
[C---:B-1----:R-:W-:Y:S01]  /*4170*/  FMUL.FTZ R132, R18.reuse, R132 ;  /* 0x0000008412847220 */ /* 0x042fe20000410000 */
[----:B------:R-:W-:Y:S04]  /*4180*/  LDS R192, [R67+0x5c] ;  /* 0x00005c0043c07984 */ /* 0x000fe80000000800 */
[----:B------:R-:W-:Y:S04]  /*4190*/  LDS R190, [R67+0x64] ;  /* 0x0000640043be7984 */ /* 0x000fe80000000800 */
[----:B--2---:R-:W1:Y:S01]  /*41a0*/  LDS R21, [R67+0x10] ;  /* 0x0000100043157984 */ /* 0x004e620000000800 */
[----:B------:R-:W2:Y:S01]  /*41b0*/  MUFU.EX2 R114, R114 ;  /* 0x0000007200727308 */ /* 0x000ea20000000800 */
[----:B------:R-:W-:Y:S01]  /*41c0*/  FMUL.FTZ R131, R18, R131 ;  /* 0x0000008312837220 */ /* 0x000fe20000410000 */
[----:B------:R-:W-:Y:S01]  /*41d0*/  FMUL.FTZ R18, R159, R111 ;  /* 0x0000006f9f127220 */ /* 0x000fe20000410000 */
[----:B------:R-:W-:Y:S04]  /*41e0*/  LDS R188, [R67+0x6c] ;  /* 0x00006c0043bc7984 */ /* 0x000fe80000000800 */
[----:B------:R-:W-:Y:S01]  /*41f0*/  LDS R199, [R67+0x70] ;  /* 0x0000700043c77984 */ /* 0x000fe20000000800 */
[----:B------:R3:W-:Y:S01]  /*4200*/  MUFU.EX2 R116, R22 ;  /* 0x0000001600747308 */ /* 0x0007e20000000800 */
[----:B0-----:R-:W-:-:S02]  /*4210*/  FMUL.FTZ R178, R20, R178 ;  /* 0x000000b214b27220 */ /* 0x001fc40000410000 */
[----:B------:R-:W-:Y:S04]  /*4220*/  LDS R198, [R67+0x74] ;  /* 0x0000740043c67984 */ /* 0x000fe80000000800 */
[----:B------:R-:W-:Y:S01]  /*4230*/  LDS R197, [R67+0x78] ;  /* 0x0000780043c57984 */ /* 0x000fe20000000800 */
[----:B------:R-:W0:Y:S03]  /*4240*/  MUFU.EX2 R113, R113 ;  /* 0x0000007100717308 */ /* 0x000e260000000800 */
[----:B---3--:R-:W3:Y:S01]  /*4250*/  LDS R22, [R67+0x14] ;  /* 0x0000140043167984 */ /* 0x008ee20000000800 */
[----:B------:R-:W-:Y:S01]  /*4260*/  FMUL.FTZ R177, R20, R177 ;  /* 0x000000b114b17220 */ /* 0x000fe20000410000 */
[----:B------:R-:W-:-:S02]  /*4270*/  FMUL.FTZ R117, R27, R25 ;  /* 0x000000191b757220 */ /* 0x000fc40000410000 */
[----:B------:R-:W4:Y:S01]  /*4280*/  LDS R20, [R67+0x1c] ;  /* 0x00001c0043147984 */ /* 0x000f220000000800 */
[----:B------:R-:W1:Y:S01]  /*4290*/  MUFU.EX2 R18, R18 ;  /* 0x0000001200127308 */ /* 0x000e620000000800 */
[----:B------:R-:W-:Y:S01]  /*42a0*/  FMUL.FTZ R183, R26, R25 ;  /* 0x000000191ab77220 */ /* 0x000fe20000410000 */
[----:B------:R-:W-:Y:S01]  /*42b0*/  FMUL.FTZ R17, R25, UR42 ;  /* 0x0000002a19117c20 */ /* 0x000fe20008410000 */
[C---:B------:R-:W-:Y:S01]  /*42c0*/  FMUL.FTZ R182, R100.reuse, R117 ;  /* 0x0000007564b67220 */ /* 0x040fe20000410000 */
[C---:B------:R-:W-:Y:S01]  /*42d0*/  FMUL.FTZ R146, R145.reuse, R146 ;  /* 0x0000009291927220 */ /* 0x040fe20000410000 */
[----:B------:R-:W-:Y:S01]  /*42e0*/  FMUL.FTZ R183, R100, R183 ;  /* 0x000000b764b77220 */ /* 0x000fe20000410000 */
[C---:B--2---:R-:W-:Y:S01]  /*42f0*/  FMUL.FTZ R152, R114.reuse, R152 ;  /* 0x0000009872987220 */ /* 0x044fe20000410000 */
[----:B------:R-:W-:Y:S01]  /*4300*/  FMUL.FTZ R151, R114, R151 ;  /* 0x0000009772977220 */ /* 0x000fe20000410000 */
[----:B------:R-:W-:Y:S01]  /*4310*/  FMUL.FTZ R145, R145, R19 ;  /* 0x0000001391917220 */ /* 0x000fe20000410000 */
[----:B------:R-:W-:Y:S01]  /*4320*/  FMUL.RZ R114, R17, 0.15915493667125701904 ;  /* 0x3e22f98311727820 */ /* 0x000fe2000040c000 */
[----:B------:R-:W2:Y:S01]  /*4330*/  LDS R19, [R67+0x18] ;  /* 0x0000180043137984 */ /* 0x000ea20000000800 */
[C---:B------:R-:W-:Y:S01]  /*4340*/  FMUL.FTZ R123, R131.reuse, R182 ;  /* 0x000000b6837b7220 */ /* 0x040fe20000410000 */
[----:B------:R-:W-:Y:S01]  /*4350*/  FMUL.FTZ R117, R131, R183 ;  /* 0x000000b783757220 */ /* 0x000fe20000410000 */
[C---:B0-----:R-:W-:Y:S01]  /*4360*/  FMUL.FTZ R154, R113.reuse, R154 ;  /* 0x0000009a719a7220 */ /* 0x041fe20000410000 */
[----:B------:R-:W-:Y:S01]  /*4370*/  FMUL.FTZ R153, R113, R153 ;  /* 0x0000009971997220 */ /* 0x000fe20000410000 */
[C---:B------:R-:W-:Y:S01]  /*4380*/  FMUL.FTZ R148, R115.reuse, R148 ;  /* 0x0000009473947220 */ /* 0x040fe20000410000 */
[----:B------:R-:W-:Y:S01]  /*4390*/  FMUL.FTZ R147, R115, R147 ;  /* 0x0000009373937220 */ /* 0x000fe20000410000 */
[----:B------:R-:W-:Y:S01]  /*43a0*/  MUFU.SIN R113, R114 ;  /* 0x0000007200717308 */ /* 0x000fe20000000400 */
[----:B------:R-:W-:Y:S01]  /*43b0*/  FMUL.FTZ R122, R23, R32 ;  /* 0x00000020177a7220 */ /* 0x000fe20000410000 */
[----:B------:R-:W-:Y:S01]  /*43c0*/  FFMA.FTZ R117, R132, R182, -R117 ;  /* 0x000000b684757223 */ /* 0x000fe20000010875 */
[----:B------:R-:W-:Y:S01]  /*43d0*/  FMUL.FTZ R17, R25, R111 ;  /* 0x0000006f19117220 */ /* 0x000fe20000410000 */
[----:B------:R-:W-:Y:S04]  /*43e0*/  LDS R196, [R67+0x7c] ;  /* 0x00007c0043c47984 */ /* 0x000fe80000000800 */
[----:B------:R0:W-:Y:S01]  /*43f0*/  MUFU.COS R115, R114 ;  /* 0x0000007200737308 */ /* 0x0001e20000000000 */
[----:B------:R-:W-:Y:S01]  /*4400*/  FFMA.FTZ R117, R99, R184, R117 ;  /* 0x000000b863757223 */ /* 0x000fe20000010075 */
[C---:B-1----:R-:W-:Y:S01]  /*4410*/  FMUL.FTZ R180, R18.reuse, R180 ;  /* 0x000000b412b47220 */ /* 0x042fe20000410000 */
[----:B------:R-:W-:Y:S01]  /*4420*/  FMUL.FTZ R179, R18, R179 ;  /* 0x000000b312b37220 */ /* 0x000fe20000410000 */
[C---:B------:R-:W-:Y:S01]  /*4430*/  FMUL.FTZ R150, R116.reuse, R150 ;  /* 0x0000009674967220 */ /* 0x040fe20000410000 */
[----:B------:R-:W-:Y:S01]  /*4440*/  FMUL.FTZ R149, R116, R149 ;  /* 0x0000009574957220 */ /* 0x000fe20000410000 */
[----:B------:R-:W1:Y:S01]  /*4450*/  LDS R18, [R67+0x24] ;  /* 0x0000240043127984 */ /* 0x000e620000000800 */
[----:B0-----:R-:W-:-:S04]  /*4460*/  FFMA.FTZ R114, R132, R183, R123 ;  /* 0x000000b784727223 */ /* 0x001fc8000001007b */
[----:B------:R-:W-:Y:S01]  /*4470*/  FFMA.FTZ R114, R99, R122, R114 ;  /* 0x0000007a63727223 */ /* 0x000fe20000010072 */
[C---:B------:R-:W-:Y:S01]  /*4480*/  FMUL.FTZ R176, R112.reuse, R176 ;  /* 0x000000b070b07220 */ /* 0x040fe20000410000 */
[----:B------:R-:W-:Y:S01]  /*4490*/  FMUL.FTZ R175, R112, R175 ;  /* 0x000000af70af7220 */ /* 0x000fe20000410000 */
[CC--:B------:R-:W-:Y:S01]  /*44a0*/  FMUL.FTZ R123, R130.reuse, R117.reuse ;  /* 0x00000075827b7220 */ /* 0x0c0fe20000410000 */
[-C--:B------:R-:W-:Y:S01]  /*44b0*/  FMUL.FTZ R116, R130, R114.reuse ;  /* 0x0000007282747220 */ /* 0x080fe20000410000 */
[----:B------:R0:W2:Y:S03]  /*44c0*/  MUFU.EX2 R112, R17 ;  /* 0x0000001100707308 */ /* 0x0000a60000000800 */
[C---:B------:R-:W-:Y:S01]  /*44d0*/  FFMA.FTZ R116, R133.reuse, R117, -R116 ;  /* 0x0000007585747223 */ /* 0x040fe20000010874 */
[----:B------:R-:W-:Y:S01]  /*44e0*/  FFMA.FTZ R117, R133, R114, R123 ;  /* 0x0000007285757223 */ /* 0x000fe2000001007b */
[-C--:B------:R-:W-:Y:S01]  /*44f0*/  FMUL.FTZ R123, R21, R31.reuse ;  /* 0x0000001f157b7220 */ /* 0x080fe20000410000 */
[----:B0-----:R-:W0:Y:S01]  /*4500*/  LDS R17, [R67+0x20] ;  /* 0x0000200043117984 */ /* 0x001e220000000800 */
[----:B---3--:R-:W-:-:S02]  /*4510*/  FMUL.FTZ R124, R22, R31 ;  /* 0x0000001f167c7220 */ /* 0x008fc40000410000 */
[C---:B------:R-:W-:Y:S02]  /*4520*/  FFMA.FTZ R116, R98.reuse, R123, R116 ;  /* 0x0000007b62747223 */ /* 0x040fe40000010074 */
[----:B------:R-:W-:Y:S02]  /*4530*/  FFMA.FTZ R117, R98, R124, R117 ;  /* 0x0000007c62757223 */ /* 0x000fe40000010075 */
[----:B------:R-:W-:-:S04]  /*4540*/  FMUL.FTZ R126, R136, R116 ;  /* 0x00000074887e7220 */ /* 0x000fc80000410000 */
[----:B------:R-:W-:Y:S01]  /*4550*/  FFMA.FTZ R138, R135, R117, R126 ;  /* 0x00000075878a7223 */ /* 0x000fe2000001007e */
[----:B----4-:R-:W-:Y:S01]  /*4560*/  FMUL.FTZ R126, R20, R30 ;  /* 0x0000001e147e7220 */ /* 0x010fe20000410000 */
[----:B--2---:R-:W-:Y:S01]  /*4570*/  FMUL.FTZ R64, R112, R115 ;  /* 0x0000007370407220 */ /* 0x004fe20000410000 */
[----:B------:R-:W-:Y:S02]  /*4580*/  FMUL.FTZ R114, R136, R117 ;  /* 0x0000007588727220 */ /* 0x000fe40000410000 */
[----:B------:R-:W-:Y:S01]  /*4590*/  FFMA.FTZ R115, R97, R126, R138 ;  /* 0x0000007e61737223 */ /* 0x000fe2000001008a */
[----:B------:R-:W-:Y:S01]  /*45a0*/  FMUL.FTZ R65, R112, R113 ;  /* 0x0000007170417220 */ /* 0x000fe20000410000 */
[----:B------:R-:W2:Y:S01]  /*45b0*/  LDS R138, [R67+0x34] ;  /* 0x00003400438a7984 */ /* 0x000ea20000000800 */
[----:B------:R-:W-:Y:S01]  /*45c0*/  FFMA.FTZ R128, R135, R116, -R114 ;  /* 0x0000007487807223 */ /* 0x000fe20000010872 */
[----:B------:R-:W-:Y:S01]  /*45d0*/  FMUL.FTZ R125, R19, R30 ;  /* 0x0000001e137d7220 */ /* 0x000fe20000410000 */
[-C--:B------:R-:W-:Y:S01]  /*45e0*/  FMUL.FTZ R113, R65, R131.reuse ;  /* 0x0000008341717220 */ /* 0x080fe20000410000 */
[----:B------:R-:W-:-:S02]  /*45f0*/  FMUL.FTZ R112, R64, R131 ;  /* 0x0000008340707220 */ /* 0x000fc40000410000 */
[----:B------:R-:W-:Y:S01]  /*4600*/  FFMA.FTZ R128, R97, R125, R128 ;  /* 0x0000007d61807223 */ /* 0x000fe20000010080 */
[-C--:B------:R-:W-:Y:S01]  /*4610*/  FFMA.FTZ R113, R64, R132.reuse, -R113 ;  /* 0x0000008440717223 */ /* 0x080fe20000010871 */
[----:B------:R-:W-:Y:S01]  /*4620*/  FMUL.FTZ R117, R141, R115 ;  /* 0x000000738d757220 */ /* 0x000fe20000410000 */
[----:B------:R-:W-:Y:S01]  /*4630*/  FFMA.FTZ R112, R65, R132, R112 ;  /* 0x0000008441707223 */ /* 0x000fe20000010070 */
[-C--:B------:R-:W-:Y:S01]  /*4640*/  FMUL.FTZ R170, R141, R128.reuse ;  /* 0x000000808daa7220 */ /* 0x080fe20000410000 */
[----:B------:R-:W-:Y:S01]  /*4650*/  FMUL.FTZ R116, R130, R113 ;  /* 0x0000007182747220 */ /* 0x000fe20000410000 */
[----:B------:R-:W-:Y:S01]  /*4660*/  FFMA.FTZ R168, R142, R128, -R117 ;  /* 0x000000808ea87223 */ /* 0x000fe20000010875 */
[----:B-1----:R-:W-:Y:S01]  /*4670*/  FMUL.FTZ R128, R18, R29 ;  /* 0x0000001d12807220 */ /* 0x002fe20000410000 */
[----:B------:R-:W-:Y:S01]  /*4680*/  FFMA.FTZ R115, R142, R115, R170 ;  /* 0x000000738e737223 */ /* 0x000fe200000100aa */
[-C--:B------:R-:W-:Y:S01]  /*4690*/  FMUL.FTZ R114, R130, R112.reuse ;  /* 0x0000007082727220 */ /* 0x080fe20000410000 */
[C---:B------:R-:W-:Y:S01]  /*46a0*/  FFMA.FTZ R116, R133.reuse, R112, R116 ;  /* 0x0000007085747223 */ /* 0x040fe20000010074 */
[----:B------:R-:W-:Y:S01]  /*46b0*/  FMUL.FTZ R129, R144, R28 ;  /* 0x0000001c90817220 */ /* 0x000fe20000410000 */
[----:B------:R-:W-:Y:S01]  /*46c0*/  FFMA.FTZ R115, R96, R128, R115 ;  /* 0x0000008060737223 */ /* 0x000fe20000010073 */
[----:B------:R-:W-:Y:S01]  /*46d0*/  FFMA.FTZ R114, R133, R113, -R114 ;  /* 0x0000007185727223 */ /* 0x000fe20000010872 */
[C---:B------:R-:W-:Y:S01]  /*46e0*/  FMUL.FTZ R112, R136.reuse, R116 ;  /* 0x0000007488707220 */ /* 0x040fe20000410000 */
[----:B------:R-:W-:Y:S01]  /*46f0*/  FMUL.FTZ R213, R143, R28 ;  /* 0x0000001c8fd57220 */ /* 0x000fe20000410000 */
[----:B0-----:R-:W-:Y:S01]  /*4700*/  FMUL.FTZ R127, R17, R29 ;  /* 0x0000001d117f7220 */ /* 0x001fe20000410000 */
[----:B------:R-:W-:Y:S01]  /*4710*/  FMUL.FTZ R117, R157, R115 ;  /* 0x000000739d757220 */ /* 0x000fe20000410000 */
[----:B------:R-:W-:Y:S01]  /*4720*/  FMUL.FTZ R113, R136, R114 ;  /* 0x0000007288717220 */ /* 0x000fe20000410000 */
[----:B------:R-:W-:Y:S01]  /*4730*/  FMUL.FTZ R214, R137, R134 ;  /* 0x0000008689d67220 */ /* 0x000fe20000410000 */
[----:B------:R-:W-:Y:S01]  /*4740*/  FFMA.FTZ R168, R96, R127, R168 ;  /* 0x0000007f60a87223 */ /* 0x000fe200000100a8 */
[----:B------:R-:W-:Y:S01]  /*4750*/  FFMA.FTZ R114, R135, R114, -R112 ;  /* 0x0000007287727223 */ /* 0x000fe20000010870 */
[----:B------:R-:W0:Y:S02]  /*4760*/  LDS R170, [R67+0x4c] ;  /* 0x00004c0043aa7984 */ /* 0x000e240000000800 */
[-C--:B------:R-:W-:Y:S01]  /*4770*/  FMUL.FTZ R112, R157, R168.reuse ;  /* 0x000000a89d707220 */ /* 0x080fe20000410000 */
[----:B------:R-:W-:Y:S01]  /*4780*/  FFMA.FTZ R168, R158, R168, -R117 ;  /* 0x000000a89ea87223 */ /* 0x000fe20000010875 */
[----:B------:R-:W-:-:S02]  /*4790*/  FFMA.FTZ R113, R135, R116, R113 ;  /* 0x0000007487717223 */ /* 0x000fc40000010071 */
[----:B------:R-:W-:Y:S01]  /*47a0*/  FFMA.FTZ R116, R158, R115, R112 ;  /* 0x000000739e747223 */ /* 0x000fe20000010070 */
[----:B------:R-:W-:Y:S01]  /*47b0*/  FFMA.FTZ R168, R95, R129, R168 ;  /* 0x000000815fa87223 */ /* 0x000fe200000100a8 */
[----:B------:R-:W-:Y:S02]  /*47c0*/  FMUL.FTZ R115, R141, R113 ;  /* 0x000000718d737220 */ /* 0x000fe40000410000 */
[----:B------:R-:W-:Y:S01]  /*47d0*/  FFMA.FTZ R116, R95, R213, R116 ;  /* 0x000000d55f747223 */ /* 0x000fe20000010074 */
[----:B------:R-:W-:Y:S01]  /*47e0*/  FMUL.FTZ R169, R155, R168 ;  /* 0x000000a89ba97220 */ /* 0x000fe20000410000 */
[----:B------:R-:W-:Y:S01]  /*47f0*/  FMUL.FTZ R112, R202, UR42 ;  /* 0x0000002aca707c20 */ /* 0x000fe20008410000 */
[-C--:B------:R-:W-:Y:S01]  /*4800*/  FMUL.FTZ R117, R141, R114.reuse ;  /* 0x000000728d757220 */ /* 0x080fe20000410000 */
[----:B------:R-:W-:Y:S01]  /*4810*/  FFMA.FTZ R115, R142, R114, -R115 ;  /* 0x000000728e737223 */ /* 0x000fe20000010873 */
[-C--:B------:R-:W-:Y:S01]  /*4820*/  FFMA.FTZ R169, R156, R116.reuse, R169 ;  /* 0x000000749ca97223 */ /* 0x080fe200000100a9 */
[----:B------:R-:W-:Y:S01]  /*4830*/  FMUL.FTZ R167, R155, R116 ;  /* 0x000000749ba77220 */ /* 0x000fe20000410000 */
[----:B--2---:R-:W-:Y:S01]  /*4840*/  FMUL.FTZ R215, R138, R134 ;  /* 0x000000868ad77220 */ /* 0x004fe20000410000 */
[----:B------:R-:W-:Y:S01]  /*4850*/  FMUL.RZ R201, R112, 0.15915493667125701904 ;  /* 0x3e22f98370c97820 */ /* 0x000fe2000040c000 */
[----:B------:R-:W-:Y:S01]  /*4860*/  FFMA.FTZ R117, R142, R113, R117 ;  /* 0x000000718e757223 */ /* 0x000fe20000010075 */
[----:B------:R-:W-:Y:S01]  /*4870*/  FFMA.FTZ R167, R156, R168, -R167 ;  /* 0x000000a89ca77223 */ /* 0x000fe200000108a7 */
[C---:B------:R-:W-:Y:S01]  /*4880*/  FMUL.FTZ R112, R157.reuse, R115 ;  /* 0x000000739d707220 */ /* 0x040fe20000410000 */
[C---:B------:R-:W-:Y:S01]  /*4890*/  FFMA.FTZ R114, R94.reuse, R215, R169 ;  /* 0x000000d75e727223 */ /* 0x040fe200000100a9 */
[-C--:B------:R-:W-:Y:S01]  /*48a0*/  FMUL.FTZ R113, R157, R117.reuse ;  /* 0x000000759d717220 */ /* 0x080fe20000410000 */
[----:B------:R-:W1:Y:S01]  /*48b0*/  LDS R169, [R67+0x48] ;  /* 0x0000480043a97984 */ /* 0x000e620000000800 */
[----:B------:R-:W-:Y:S01]  /*48c0*/  FFMA.FTZ R167, R94, R214, R167 ;  /* 0x000000d65ea77223 */ /* 0x000fe200000100a7 */
[C---:B------:R-:W-:Y:S01]  /*48d0*/  FFMA.FTZ R112, R158.reuse, R117, R112 ;  /* 0x000000759e707223 */ /* 0x040fe20000010070 */
[----:B------:R-:W-:Y:S01]  /*48e0*/  FFMA.FTZ R113, R158, R115, -R113 ;  /* 0x000000739e717223 */ /* 0x000fe20000010871 */
[C---:B------:R-:W-:Y:S01]  /*48f0*/  FMUL.FTZ R189, R153.reuse, R114 ;  /* 0x0000007299bd7220 */ /* 0x040fe20000410000 */
[----:B------:R-:W-:Y:S01]  /*4900*/  FMUL.FTZ R191, R153, R167 ;  /* 0x000000a799bf7220 */ /* 0x000fe20000410000 */
[----:B------:R-:W-:Y:S01]  /*4910*/  FMUL.FTZ R115, R155, R112 ;  /* 0x000000709b737220 */ /* 0x000fe20000410000 */
[----:B------:R-:W-:Y:S01]  /*4920*/  FMUL.FTZ R217, R174, R163 ;  /* 0x000000a3aed97220 */ /* 0x000fe20000410000 */
[C---:B------:R-:W-:Y:S01]  /*4930*/  FFMA.FTZ R189, R154.reuse, R167, -R189 ;  /* 0x000000a79abd7223 */ /* 0x040fe200000108bd */
[----:B------:R-:W-:Y:S01]  /*4940*/  FFMA.FTZ R114, R154, R114, R191 ;  /* 0x000000729a727223 */ /* 0x000fe200000100bf */
[----:B------:R-:W-:Y:S01]  /*4950*/  FMUL.FTZ R216, R173, R163 ;  /* 0x000000a3add87220 */ /* 0x000fe20000410000 */
[-C--:B------:R-:W-:Y:S01]  /*4960*/  FFMA.FTZ R115, R156, R113.reuse, -R115 ;  /* 0x000000719c737223 */ /* 0x080fe20000010873 */
[----:B------:R-:W-:Y:S01]  /*4970*/  FMUL.FTZ R113, R155, R113 ;  /* 0x000000719b717220 */ /* 0x000fe20000410000 */
[C---:B------:R-:W-:Y:S01]  /*4980*/  FFMA.FTZ R114, R93.reuse, R217, R114 ;  /* 0x000000d95d727223 */ /* 0x040fe20000010072 */
[----:B------:R-:W-:Y:S01]  /*4990*/  FFMA.FTZ R189, R93, R216, R189 ;  /* 0x000000d85dbd7223 */ /* 0x000fe200000100bd */
[----:B------:R-:W-:Y:S01]  /*49a0*/  FMUL.FTZ R219, R172, R162 ;  /* 0x000000a2acdb7220 */ /* 0x000fe20000410000 */
[----:B------:R-:W-:Y:S01]  /*49b0*/  FFMA.FTZ R113, R156, R112, R113 ;  /* 0x000000709c717223 */ /* 0x000fe20000010071 */
[C---:B------:R-:W-:Y:S01]  /*49c0*/  FMUL.FTZ R117, R151.reuse, R114 ;  /* 0x0000007297757220 */ /* 0x040fe20000410000 */
[----:B------:R-:W-:Y:S01]  /*49d0*/  FMUL.FTZ R167, R151, R189 ;  /* 0x000000bd97a77220 */ /* 0x000fe20000410000 */
[----:B------:R-:W-:Y:S01]  /*49e0*/  FMUL.FTZ R218, R171, R162 ;  /* 0x000000a2abda7220 */ /* 0x000fe20000410000 */
[C---:B------:R-:W-:Y:S01]  /*49f0*/  FMUL.FTZ R112, R153.reuse, R113 ;  /* 0x0000007199707220 */ /* 0x040fe20000410000 */
[C---:B------:R-:W-:Y:S01]  /*4a00*/  FFMA.FTZ R189, R152.reuse, R189, -R117 ;  /* 0x000000bd98bd7223 */ /* 0x040fe20000010875 */
[----:B------:R-:W-:Y:S01]  /*4a10*/  FFMA.FTZ R167, R152, R114, R167 ;  /* 0x0000007298a77223 */ /* 0x000fe200000100a7 */
[-C--:B------:R-:W-:Y:S01]  /*4a20*/  FMUL.FTZ R117, R153, R115.reuse ;  /* 0x0000007399757220 */ /* 0x080fe20000410000 */
[----:B------:R-:W-:Y:S01]  /*4a30*/  FFMA.FTZ R112, R154, R115, -R112 ;  /* 0x000000739a707223 */ /* 0x000fe20000010870 */
[----:B------:R-:W-:Y:S01]  /*4a40*/  FMUL.FTZ R111, R202, R111 ;  /* 0x0000006fca6f7220 */ /* 0x000fe20000410000 */
[----:B------:R-:W-:Y:S01]  /*4a50*/  FFMA.FTZ R167, R92, R219, R167 ;  /* 0x000000db5ca77223 */ /* 0x000fe200000100a7 */
[----:B------:R-:W-:Y:S01]  /*4a60*/  FFMA.FTZ R117, R154, R113, R117 ;  /* 0x000000719a757223 */ /* 0x000fe20000010075 */
[----:B------:R-:W-:Y:S01]  /*4a70*/  FMUL.FTZ R114, R151, R112 ;  /* 0x0000007097727220 */ /* 0x000fe20000410000 */
[----:B------:R-:W-:Y:S01]  /*4a80*/  FFMA.FTZ R189, R92, R218, R189 ;  /* 0x000000da5cbd7223 */ /* 0x000fe200000100bd */
[----:B------:R-:W-:Y:S01]  /*4a90*/  FMUL.FTZ R115, R147, R167 ;  /* 0x000000a793737220 */ /* 0x000fe20000410000 */
[----:B------:R-:W-:Y:S01]  /*4aa0*/  MUFU.SIN R200, R201 ;  /* 0x000000c900c87308 */ /* 0x000fe20000000400 */
[-C--:B------:R-:W-:Y:S01]  /*4ab0*/  FMUL.FTZ R113, R151, R117.reuse ;  /* 0x0000007597717220 */ /* 0x080fe20000410000 */
[----:B------:R-:W-:Y:S01]  /*4ac0*/  FFMA.FTZ R114, R152, R117, R114 ;  /* 0x0000007598727223 */ /* 0x000fe20000010072 */
[CC--:B------:R-:W-:Y:S01]  /*4ad0*/  FMUL.FTZ R116, R147.reuse, R189.reuse ;  /* 0x000000bd93747220 */ /* 0x0c0fe20000410000 */
[----:B------:R-:W-:Y:S01]  /*4ae0*/  FFMA.FTZ R189, R148, R189, -R115 ;  /* 0x000000bd94bd7223 */ /* 0x000fe20000010873 */
[----:B------:R-:W-:Y:S01]  /*4af0*/  FFMA.FTZ R113, R152, R112, -R113 ;  /* 0x0000007098717223 */ /* 0x000fe20000010871 */
[-C--:B0-----:R-:W-:Y:S01]  /*4b00*/  FMUL.FTZ R221, R170, R161.reuse ;  /* 0x000000a1aadd7220 */ /* 0x081fe20000410000 */
[----:B------:R-:W-:Y:S01]  /*4b10*/  LDS R168, [R67+0x50] ;  /* 0x0000500043a87984 */ /* 0x000fe20000000800 */
[----:B------:R-:W-:Y:S01]  /*4b20*/  MUFU.COS R201, R201 ;  /* 0x000000c900c97308 */ /* 0x000fe20000000000 */
[----:B------:R-:W-:Y:S01]  /*4b30*/  FMUL.FTZ R115, R147, R114 ;  /* 0x0000007293737220 */ /* 0x000fe20000410000 */
[----:B-1----:R-:W-:Y:S01]  /*4b40*/  FMUL.FTZ R220, R169, R161 ;  /* 0x000000a1a9dc7220 */ /* 0x002fe20000410000 */
[----:B------:R-:W-:Y:S01]  /*4b50*/  LEA.HI.SX32 R243, R243, R118, 0x1b ;  /* 0x00000076f3f37211 */ /* 0x000fe200078fdaff */
[----:B------:R-:W-:Y:S04]  /*4b60*/  LDS R191, [R67+0x60] ;  /* 0x0000600043bf7984 */ /* 0x000fe80000000800 */
[----:B------:R-:W0:Y:S01]  /*4b70*/  MUFU.EX2 R111, R111 ;  /* 0x0000006f006f7308 */ /* 0x000e220000000800 */
[CC--:B------:R-:W-:Y:S01]  /*4b80*/  FFMA.FTZ R232, R148.reuse, R113.reuse, -R115 ;  /* 0x0000007194e87223 */ /* 0x0c0fe20000010873 */
[----:B------:R-:W-:Y:S01]  /*4b90*/  FMUL.FTZ R113, R147, R113 ;  /* 0x0000007193717220 */ /* 0x000fe20000410000 */
[----:B------:R-:W-:Y:S01]  /*4ba0*/  FFMA.FTZ R116, R148, R167, R116 ;  /* 0x000000a794747223 */ /* 0x000fe20000010074 */
[C---:B------:R-:W-:Y:S01]  /*4bb0*/  FFMA.FTZ R189, R91.reuse, R220, R189 ;  /* 0x000000dc5bbd7223 */ /* 0x040fe200000100bd */
[----:B------:R-:W-:Y:S01]  /*4bc0*/  IADD3 R115, R118, 0x20, RZ ;  /* 0x0000002076737810 */ /* 0x000fe20007ffe0ff */
[----:B------:R-:W-:Y:S01]  /*4bd0*/  FFMA.FTZ R234, R148, R114, R113 ;  /* 0x0000007294ea7223 */ /* 0x000fe20000010071 */
[C---:B------:R-:W-:Y:S01]  /*4be0*/  IADD3 R113, R118.reuse, 0x40, RZ ;  /* 0x0000004076717810 */ /* 0x040fe20007ffe0ff */
[----:B------:R-:W-:Y:S01]  /*4bf0*/  FFMA.FTZ R116, R91, R221, R116 ;  /* 0x000000dd5b747223 */ /* 0x000fe20000010074 */
[----:B------:R-:W-:Y:S01]  /*4c00*/  FMUL.FTZ R239, R145, R189 ;  /* 0x000000bd91ef7220 */ /* 0x000fe20000410000 */
[-C--:B------:R-:W-:Y:S01]  /*4c10*/  LEA.HI.SX32 R115, R115, R118.reuse, 0x1b ;  /* 0x0000007673737211 */ /* 0x080fe200078fdaff */
[----:B------:R-:W1:Y:S01]  /*4c20*/  LDS R167, [R67+0x54] ;  /* 0x0000540043a77984 */ /* 0x000e620000000800 */
[----:B------:R-:W-:Y:S01]  /*4c30*/  LEA.HI.SX32 R113, R113, R118, 0x1b ;  /* 0x0000007671717211 */ /* 0x000fe200078fdaff */
[----:B------:R-:W-:Y:S01]  /*4c40*/  FMUL.FTZ R237, R145, R116 ;  /* 0x0000007491ed7220 */ /* 0x000fe20000410000 */
[----:B------:R-:W-:Y:S01]  /*4c50*/  LEA.HI.SX32 R117, R118, R118, 0x1b ;  /* 0x0000007676757211 */ /* 0x000fe200078fdaff */
[----:B------:R-:W-:Y:S01]  /*4c60*/  FFMA.FTZ R239, R146, R116, R239 ;  /* 0x0000007492ef7223 */ /* 0x000fe200000100ef */
[C---:B0-----:R-:W-:Y:S01]  /*4c70*/  FMUL.FTZ R201, R111.reuse, R201 ;  /* 0x000000c96fc97220 */ /* 0x041fe20000410000 */
[----:B------:R-:W-:Y:S01]  /*4c80*/  FMUL.FTZ R200, R111, R200 ;  /* 0x000000c86fc87220 */ /* 0x000fe20000410000 */
[----:B------:R-:W-:-:S02]  /*4c90*/  IADD3 R111, R118, 0x60, RZ ;  /* 0x00000060766f7810 */ /* 0x000fc40007ffe0ff */
[----:B------:R-:W-:Y:S02]  /*4ca0*/  LEA R116, R115, UR18, 0x2 ;  /* 0x0000001273747c11 */ /* 0x000fe4000f8e10ff */
[----:B------:R-:W-:Y:S02]  /*4cb0*/  LEA R115, R113, UR18, 0x2 ;  /* 0x0000001271737c11 */ /* 0x000fe4000f8e10ff */
[-C--:B------:R-:W-:Y:S02]  /*4cc0*/  LEA.HI.SX32 R111, R111, R118.reuse, 0x1b ;  /* 0x000000766f6f7211 */ /* 0x080fe400078fdaff */
[----:B------:R-:W-:Y:S02]  /*4cd0*/  IADD3 R113, R118, 0xa0, RZ ;  /* 0x000000a076717810 */ /* 0x000fe40007ffe0ff */
[----:B------:R-:W-:Y:S01]  /*4ce0*/  LEA R117, R117, UR18, 0x2 ;  /* 0x0000001275757c11 */ /* 0x000fe2000f8e10ff */
[----:B------:R-:W-:Y:S01]  /*4cf0*/  FFMA.FTZ R237, R146, R189, -R237 ;  /* 0x000000bd92ed7223 */ /* 0x000fe200000108ed */
[----:B------:R-:W-:Y:S01]  /*4d00*/  LEA R114, R111, UR18, 0x2 ;  /* 0x000000126f727c11 */ /* 0x000fe2000f8e10ff */
[----:B------:R-:W0:Y:S01]  /*4d10*/  LDS R189, [R67+0x68] ;  /* 0x0000680043bd7984 */ /* 0x000e220000000800 */
[----:B------:R-:W-:-:S02]  /*4d20*/  LEA.HI.SX32 R112, R113, R118, 0x1b ;  /* 0x0000007671707211 */ /* 0x000fc400078fdaff */
[----:B------:R-:W-:Y:S01]  /*4d30*/  LEA R113, R243, UR18, 0x2 ;  /* 0x00000012f3717c11 */ /* 0x000fe2000f8e10ff */
[----:B------:R-:W-:Y:S01]  /*4d40*/  STS [R117+0x1080], R110 ;  /* 0x0010806e75007388 */ /* 0x000fe20000000800 */
[C---:B------:R-:W-:Y:S02]  /*4d50*/  IADD3 R243, R118.reuse, 0xe0, RZ ;  /* 0x000000e076f37810 */ /* 0x040fe40007ffe0ff */
[----:B------:R-:W-:Y:S01]  /*4d60*/  IADD3 R111, R118, 0xc0, RZ ;  /* 0x000000c0766f7810 */ /* 0x000fe20007ffe0ff */
[----:B------:R2:W-:Y:S01]  /*4d70*/  STS [R116+0x1100], R107 ;  /* 0x0011006b74007388 */ /* 0x0005e20000000800 */
[----:B------:R-:W-:-:S03]  /*4d80*/  LEA.HI.SX32 R243, R243, R118, 0x1b ;  /* 0x00000076f3f37211 */ /* 0x000fc600078fdaff */
[----:B------:R-:W-:Y:S01]  /*4d90*/  STS [R115+0x1180], R108 ;  /* 0x0011806c73007388 */ /* 0x000fe20000000800 */
[----:B------:R-:W-:-:S03]  /*4da0*/  LEA.HI.SX32 R111, R111, R118, 0x1b ;  /* 0x000000766f6f7211 */ /* 0x000fc600078fdaff */
[----:B------:R3:W-:Y:S01]  /*4db0*/  STS [R114+0x1200], R109 ;  /* 0x0012006d72007388 */ /* 0x0007e20000000800 */
[----:B--2---:R-:W-:Y:S02]  /*4dc0*/  IADD3 R107, R118, 0x120, RZ ;  /* 0x00000120766b7810 */ /* 0x004fe40007ffe0ff */
[----:B------:R-:W-:Y:S02]  /*4dd0*/  LEA R112, R112, UR18, 0x2 ;  /* 0x0000001270707c11 */ /* 0x000fe4000f8e10ff */
[-C--:B------:R-:W-:Y:S02]  /*4de0*/  LEA.HI.SX32 R107, R107, R118.reuse, 0x1b ;  /* 0x000000766b6b7211 */ /* 0x080fe400078fdaff */
[----:B---3--:R-:W-:Y:S02]  /*4df0*/  IADD3 R109, R118, 0x100, RZ ;  /* 0x00000100766d7810 */ /* 0x008fe40007ffe0ff */
[----:B------:R-:W-:Y:S02]  /*4e00*/  LEA R110, R243, UR18, 0x2 ;  /* 0x00000012f36e7c11 */ /* 0x000fe4000f8e10ff */
[----:B------:R-:W-:-:S02]  /*4e10*/  LEA.HI.SX32 R109, R109, R118, 0x1b ;  /* 0x000000766d6d7211 */ /* 0x000fc400078fdaff */
[C---:B------:R-:W-:Y:S01]  /*4e20*/  IADD3 R243, R118.reuse, 0x140, RZ ;  /* 0x0000014076f37810 */ /* 0x040fe20007ffe0ff */
[----:B------:R2:W-:Y:S01]  /*4e30*/  STS [R113+0x1280], R106 ;  /* 0x0012806a71007388 */ /* 0x0005e20000000800 */
[----:B------:R-:W-:Y:S02]  /*4e40*/  LEA R111, R111, UR18, 0x2 ;  /* 0x000000126f6f7c11 */ /* 0x000fe4000f8e10ff */
[----:B------:R-:W-:Y:S01]  /*4e50*/  LEA R108, R107, UR18, 0x2 ;  /* 0x000000126b6c7c11 */ /* 0x000fe2000f8e10ff */
[----:B-----5:R3:W-:Y:S01]  /*4e60*/  STS [R112+0x1300], R105 ;  /* 0x0013006970007388 */ /* 0x0207e20000000800 */
[----:B------:R-:W-:Y:S02]  /*4e70*/  LEA R109, R109, UR18, 0x2 ;  /* 0x000000126d6d7c11 */ /* 0x000fe4000f8e10ff */
[----:B------:R-:W-:Y:S02]  /*4e80*/  IADD3 R107, R118, 0x160, RZ ;  /* 0x00000160766b7810 */ /* 0x000fe40007ffe0ff */
[-C--:B------:R-:W-:Y:S01]  /*4e90*/  LEA.HI.SX32 R243, R243, R118.reuse, 0x1b ;  /* 0x00000076f3f37211 */ /* 0x080fe200078fdaff */
[----:B------:R-:W-:Y:S01]  /*4ea0*/  STS [R111+0x1380], R236 ;  /* 0x001380ec6f007388 */ /* 0x000fe20000000800 */
[----:B--2---:R-:W-:-:S02]  /*4eb0*/  LEA.HI.SX32 R106, R107, R118, 0x1b ;  /* 0x000000766b6a7211 */ /* 0x004fc400078fdaff */
[C---:B---3--:R-:W-:Y:S01]  /*4ec0*/  IADD3 R105, R118.reuse, 0x180, RZ ;  /* 0x0000018076697810 */ /* 0x048fe20007ffe0ff */
[----:B------:R2:W-:Y:S01]  /*4ed0*/  STS [R110+0x1400], R103 ;  /* 0x001400676e007388 */ /* 0x0005e20000000800 */
[----:B------:R-:W-:Y:S02]  /*4ee0*/  LEA R107, R243, UR18, 0x2 ;  /* 0x00000012f36b7c11 */ /* 0x000fe4000f8e10ff */
[----:B------:R-:W-:Y:S01]  /*4ef0*/  LEA.HI.SX32 R105, R105, R118, 0x1b ;  /* 0x0000007669697211 */ /* 0x000fe200078fdaff */
[----:B------:R-:W-:Y:S01]  /*4f00*/  STS [R109+0x1480], R104 ;  /* 0x001480686d007388 */ /* 0x000fe20000000800 */
[----:B------:R-:W-:-:S03]  /*4f10*/  IADD3 R243, R118, 0x1a0, RZ ;  /* 0x000001a076f37810 */ /* 0x000fc60007ffe0ff */
[----:B------:R3:W-:Y:S01]  /*4f20*/  STS [R108+0x1500], R241 ;  /* 0x001500f16c007388 */ /* 0x0007e20000000800 */
[----:B------:R-:W-:Y:S02]  /*4f30*/  LEA R106, R106, UR18, 0x2 ;  /* 0x000000126a6a7c11 */ /* 0x000fe4000f8e10ff */
[C---:B--2---:R-:W-:Y:S02]  /*4f40*/  IADD3 R103, R118.reuse, 0x1e0, RZ ;  /* 0x000001e076677810 */ /* 0x044fe40007ffe0ff */
[----:B------:R-:W-:Y:S02]  /*4f50*/  LEA R105, R105, UR18, 0x2 ;  /* 0x0000001269697c11 */ /* 0x000fe4000f8e10ff */
[-C--:B------:R-:W-:Y:S02]  /*4f60*/  LEA.HI.SX32 R243, R243, R118.reuse, 0x1b ;  /* 0x00000076f3f37211 */ /* 0x080fe400078fdaff */
[----:B---3--:R-:W-:Y:S01]  /*4f70*/  IADD3 R241, R118, 0x1c0, RZ ;  /* 0x000001c076f17810 */ /* 0x008fe20007ffe0ff */
[----:B------:R2:W-:Y:S01]  /*4f80*/  STS [R107+0x1580], R102 ;  /* 0x001580666b007388 */ /* 0x0005e20000000800 */
[----:B------:R-:W-:-:S02]  /*4f90*/  LEA.HI.SX32 R236, R103, R118, 0x1b ;  /* 0x0000007667ec7211 */ /* 0x000fc400078fdaff */
[----:B------:R-:W-:Y:S01]  /*4fa0*/  LEA.HI.SX32 R241, R241, R118, 0x1b ;  /* 0x00000076f1f17211 */ /* 0x000fe200078fdaff */
[----:B------:R1:W-:Y:S01]  /*4fb0*/  STS [R106+0x1600], R223 ;  /* 0x001600df6a007388 */ /* 0x0003e20000000800 */
[----:B------:R-:W-:Y:S02]  /*4fc0*/  LEA R104, R243, UR18, 0x2 ;  /* 0x00000012f3687c11 */ /* 0x000fe4000f8e10ff */
[----:B------:R-:W-:Y:S01]  /*4fd0*/  LEA R103, R241, UR18, 0x2 ;  /* 0x00000012f1677c11 */ /* 0x000fe2000f8e10ff */
[----:B------:R3:W-:Y:S01]  /*4fe0*/  STS [R105+0x1680], R222 ;  /* 0x001680de69007388 */ /* 0x0007e20000000800 */
[----:B--2---:R-:W-:-:S03]  /*4ff0*/  LEA R102, R236, UR18, 0x2 ;  /* 0x00000012ec667c11 */ /* 0x004fc6000f8e10ff */
[----:B------:R2:W-:Y:S01]  /*5000*/  STS [R104+0x1700], R229 ;  /* 0x001700e568007388 */ /* 0x0005e20000000800 */
[-C--:B-1----:R-:W-:Y:S01]  /*5010*/  FMUL.FTZ R223, R167, R160.reuse ;  /* 0x000000a0a7df7220 */ /* 0x082fe20000410000 */
[----:B---3--:R-:W-:Y:S02]  /*5020*/  FMUL.FTZ R222, R168, R160 ;  /* 0x000000a0a8de7220 */ /* 0x008fe40000410000 */
[----:B------:R-:W-:Y:S01]  /*5030*/  STS [R103+0x1780], R226 ;  /* 0x001780e267007388 */ /* 0x000fe20000000800 */
[C---:B------:R-:W-:Y:S01]  /*5040*/  FFMA.FTZ R236, R90.reuse, R223, R239 ;  /* 0x000000df5aec7223 */ /* 0x040fe200000100ef */
[----:B------:R-:W-:Y:S02]  /*5050*/  FFMA.FTZ R237, R90, R222, R237 ;  /* 0x000000de5aed7223 */ /* 0x000fe400000100ed */
[----:B------:R-:W-:Y:S01]  /*5060*/  STS [R102+0x1800], R231 ;  /* 0x001800e766007388 */ /* 0x000fe20000000800 */
[----:B------:R-:W-:-:S03]  /*5070*/  FMUL.FTZ R239, R145, R232 ;  /* 0x000000e891ef7220 */ /* 0x000fc60000410000 */
[----:B------:R1:W-:Y:S01]  /*5080*/  STS [R225+0x1880], R230 ;  /* 0x001880e6e1007388 */ /* 0x0003e20000000800 */
[----:B--2---:R-:W-:Y:S01]  /*5090*/  FMUL.FTZ R229, R179, R236 ;  /* 0x000000ecb3e57220 */ /* 0x004fe20000410000 */
[-C--:B------:R-:W-:Y:S01]  /*50a0*/  FMUL.FTZ R241, R145, R234.reuse ;  /* 0x000000ea91f17220 */ /* 0x080fe20000410000 */
[----:B------:R-:W-:Y:S01]  /*50b0*/  FFMA.FTZ R239, R146, R234, R239 ;  /* 0x000000ea92ef7223 */ /* 0x000fe200000100ef */
[----:B------:R2:W-:Y:S01]  /*50c0*/  STS [R224+0x1900], R227 ;  /* 0x001900e3e0007388 */ /* 0x0005e20000000800 */
[-C--:B-1----:R-:W-:Y:S01]  /*50d0*/  FMUL.FTZ R225, R179, R237.reuse ;  /* 0x000000edb3e17220 */ /* 0x082fe20000410000 */
[----:B------:R-:W-:-:S03]  /*50e0*/  FFMA.FTZ R237, R180, R237, -R229 ;  /* 0x000000edb4ed7223 */ /* 0x000fc600000108e5 */
[----:B------:R-:W-:Y:S01]  /*50f0*/  FFMA.FTZ R236, R180, R236, R225 ;  /* 0x000000ecb4ec7223 */ /* 0x000fe200000100e1 */
[-C--:B------:R-:W-:Y:S01]  /*5100*/  FMUL.FTZ R225, R192, R159.reuse ;  /* 0x0000009fc0e17220 */ /* 0x080fe20000410000 */
[----:B--2---:R-:W-:Y:S01]  /*5110*/  FMUL.FTZ R224, R193, R159 ;  /* 0x0000009fc1e07220 */ /* 0x004fe20000410000 */
[----:B------:R-:W-:Y:S01]  /*5120*/  FFMA.FTZ R241, R146, R232, -R241 ;  /* 0x000000e892f17223 */ /* 0x000fe200000108f1 */
[----:B------:R-:W-:Y:S01]  /*5130*/  FMUL.FTZ R226, R179, R239 ;  /* 0x000000efb3e27220 */ /* 0x000fe20000410000 */
[C---:B------:R-:W-:Y:S01]  /*5140*/  FFMA.FTZ R236, R89.reuse, R225, R236 ;  /* 0x000000e159ec7223 */ /* 0x040fe200000100ec */
[----:B------:R-:W-:Y:S02]  /*5150*/  FFMA.FTZ R237, R89, R224, R237 ;  /* 0x000000e059ed7223 */ /* 0x000fe400000100ed */
[-C--:B------:R-:W-:Y:S01]  /*5160*/  FFMA.FTZ R229, R180, R241.reuse, -R226 ;  /* 0x000000f1b4e57223 */ /* 0x080fe200000108e2 */
[----:B------:R-:W-:Y:S01]  /*5170*/  FMUL.FTZ R241, R179, R241 ;  /* 0x000000f1b3f17220 */ /* 0x000fe20000410000 */
[C---:B------:R-:W-:Y:S01]  /*5180*/  FMUL.FTZ R227, R177.reuse, R236 ;  /* 0x000000ecb1e37220 */ /* 0x040fe20000410000 */
[----:B------:R-:W-:-:S02]  /*5190*/  FMUL.FTZ R231, R177, R237 ;  /* 0x000000edb1e77220 */ /* 0x000fc40000410000 */
[----:B------:R-:W-:Y:S01]  /*51a0*/  FFMA.FTZ R230, R180, R239, R241 ;  /* 0x000000efb4e67223 */ /* 0x000fe200000100f1 */
[C---:B------:R-:W-:Y:S01]  /*51b0*/  FFMA.FTZ R239, R178.reuse, R237, -R227 ;  /* 0x000000edb2ef7223 */ /* 0x040fe200000108e3 */
[----:B------:R-:W-:Y:S01]  /*51c0*/  FFMA.FTZ R237, R178, R236, R231 ;  /* 0x000000ecb2ed7223 */ /* 0x000fe200000100e7 */
[-C--:B------:R-:W-:Y:S01]  /*51d0*/  FMUL.FTZ R227, R190, R186.reuse ;  /* 0x000000babee37220 */ /* 0x080fe20000410000 */
[----:B------:R-:W-:Y:S01]  /*51e0*/  FMUL.FTZ R226, R191, R186 ;  /* 0x000000babfe27220 */ /* 0x000fe20000410000 */
[C---:B------:R-:W-:Y:S02]  /*51f0*/  FMUL.FTZ R231, R177.reuse, R230 ;  /* 0x000000e6b1e77220 */ /* 0x040fe40000410000 */
[C---:B------:R-:W-:Y:S01]  /*5200*/  FFMA.FTZ R232, R88.reuse, R227, R237 ;  /* 0x000000e358e87223 */ /* 0x040fe200000100ed */
[----:B------:R-:W-:Y:S01]  /*5210*/  FFMA.FTZ R239, R88, R226, R239 ;  /* 0x000000e258ef7223 */ /* 0x000fe200000100ef */
[-C--:B------:R-:W-:Y:S01]  /*5220*/  FMUL.FTZ R237, R177, R229.reuse ;  /* 0x000000e5b1ed7220 */ /* 0x080fe20000410000 */
[C---:B------:R-:W-:Y:S01]  /*5230*/  FFMA.FTZ R231, R178.reuse, R229, -R231 ;  /* 0x000000e5b2e77223 */ /* 0x040fe200000108e7 */
[----:B------:R-:W-:Y:S01]  /*5240*/  FMUL.FTZ R229, R175, R232 ;  /* 0x000000e8afe57220 */ /* 0x000fe20000410000 */
[----:B------:R1:W-:Y:S01]  /*5250*/  STS [R69+0x1980], R228 ;  /* 0x001980e445007388 */ /* 0x0003e20000000800 */
[----:B------:R-:W-:Y:S01]  /*5260*/  UIADD3 UR21, UR16, -0x1, URZ ;  /* 0xffffffff10157890 */ /* 0x000fe2000fffe03f */
[----:B------:R-:W-:-:S02]  /*5270*/  FFMA.FTZ R237, R178, R230, R237 ;  /* 0x000000e6b2ed7223 */ /* 0x000fc400000100ed */
[----:B------:R2:W-:Y:S01]  /*5280*/  STS [R66+0x1a00], R71 ;  /* 0x001a004742007388 */ /* 0x0005e20000000800 */
[----:B------:R-:W-:Y:S01]  /*5290*/  ULEA.HI UR40, UR21, UR21, URZ, 0x1 ;  /* 0x0000001515287291 */ /* 0x000fe2000f8f083f */
[-C--:B-1----:R-:W-:Y:S01]  /*52a0*/  FMUL.FTZ R69, R175, R239.reuse ;  /* 0x000000efaf457220 */ /* 0x082fe20000410000 */
[----:B------:R-:W-:Y:S01]  /*52b0*/  FFMA.FTZ R239, R176, R239, -R229 ;  /* 0x000000efb0ef7223 */ /* 0x000fe200000108e5 */
[-C--:B0-----:R-:W-:Y:S01]  /*52c0*/  FMUL.FTZ R228, R189, R185.reuse ;  /* 0x000000b9bde47220 */ /* 0x081fe20000410000 */
[----:B------:R-:W-:Y:S01]  /*52d0*/  FMUL.FTZ R229, R188, R185 ;  /* 0x000000b9bce57220 */ /* 0x000fe20000410000 */
[C---:B------:R-:W-:Y:S01]  /*52e0*/  FFMA.FTZ R232, R176.reuse, R232, R69 ;  /* 0x000000e8b0e87223 */ /* 0x040fe20000010045 */
[----:B--2---:R-:W-:Y:S01]  /*52f0*/  FMUL.FTZ R66, R175, R237 ;  /* 0x000000edaf427220 */ /* 0x004fe20000410000 */
[C---:B------:R-:W-:Y:S01]  /*5300*/  FFMA.FTZ R239, R87.reuse, R228, R239 ;  /* 0x000000e457ef7223 */ /* 0x040fe200000100ef */
[----:B------:R-:W-:Y:S01]  /*5310*/  ULOP3.LUT UR40, UR40, 0xfffffe, URZ, 0xc0, !UPT ;  /* 0x00fffffe28287892 */ /* 0x000fe2000f8ec03f */
[----:B------:R-:W-:Y:S01]  /*5320*/  FFMA.FTZ R232, R87, R229, R232 ;  /* 0x000000e557e87223 */ /* 0x000fe200000100e8 */
[CC--:B------:R-:W-:Y:S01]  /*5330*/  FFMA.FTZ R66, R176.reuse, R231.reuse, -R66 ;  /* 0x000000e7b0427223 */ /* 0x0c0fe20000010842 */
[----:B------:R-:W-:Y:S01]  /*5340*/  FMUL.FTZ R69, R175, R231 ;  /* 0x000000e7af457220 */ /* 0x000fe20000410000 */
[C---:B------:R-:W-:Y:S01]  /*5350*/  FMUL.FTZ R231, R149.reuse, R239 ;  /* 0x000000ef95e77220 */ /* 0x040fe20000410000 */
[----:B------:R-:W-:Y:S01]  /*5360*/  UIADD3 UR21, UR21, -UR40, URZ ;  /* 0x8000002815157290 */ /* 0x000fe2000fffe03f */
[-C--:B------:R-:W-:Y:S01]  /*5370*/  FMUL.FTZ R71, R149, R232.reuse ;  /* 0x000000e895477220 */ /* 0x080fe20000410000 */
[----:B------:R-:W-:Y:S01]  /*5380*/  FFMA.FTZ R69, R176, R237, R69 ;  /* 0x000000edb0457223 */ /* 0x000fe20000010045 */
[----:B------:R-:W-:Y:S01]  /*5390*/  FFMA.FTZ R237, R150, R232, R231 ;  /* 0x000000e896ed7223 */ /* 0x000fe200000100e7 */
[----:B------:R-:W-:Y:S01]  /*53a0*/  FMUL.FTZ R231, R198, R181 ;  /* 0x000000b5c6e77220 */ /* 0x000fe20000410000 */
[----:B------:R-:W-:Y:S01]  /*53b0*/  ULEA UR21, UR21, UR6, 0x8 ;  /* 0x0000000615157291 */ /* 0x000fe2000f8e403f */
[----:B------:R-:W-:Y:S01]  /*53c0*/  FFMA.FTZ R71, R150, R239, -R71 ;  /* 0x000000ef96477223 */ /* 0x000fe20000010847 */
[----:B------:R0:W-:Y:S01]  /*53d0*/  STS [R212+0x1a80], R235 ;  /* 0x001a80ebd4007388 */ /* 0x0001e20000000800 */
[----:B------:R-:W-:Y:S01]  /*53e0*/  FMUL.FTZ R230, R199, R181 ;  /* 0x000000b5c7e67220 */ /* 0x000fe20000410000 */
[----:B------:R-:W-:-:S02]  /*53f0*/  ISETP.NE.AND P2, PT, R119, RZ, PT ;  /* 0x000000ff7700720c */ /* 0x000fc40003f45270 */
[----:B------:R-:W-:Y:S01]  /*5400*/  STS [R165+0x1b00], R204 ;  /* 0x001b00cca5007388 */ /* 0x000fe20000000800 */
[C---:B------:R-:W-:Y:S01]  /*5410*/  FFMA.FTZ R237, R86.reuse, R231, R237 ;  /* 0x000000e756ed7223 */ /* 0x040fe200000100ed */
[----:B------:R-:W-:Y:S02]  /*5420*/  FFMA.FTZ R71, R86, R230, R71 ;  /* 0x000000e656477223 */ /* 0x000fe40000010047 */
[----:B------:R-:W-:Y:S01]  /*5430*/  STS [R164+0x1b80], R195 ;  /* 0x001b80c3a4007388 */ /* 0x000fe20000000800 */
[----:B0-----:R-:W-:-:S03]  /*5440*/  IADD3 R212, R119, 0x200, RZ ;  /* 0x0000020077d47810 */ /* 0x001fc60007ffe0ff */
[----:B------:R-:W-:Y:S01]  /*5450*/  STS [R140+0x1c00], R203 ;  /* 0x001c00cb8c007388 */ /* 0x000fe20000000800 */
[----:B------:R-:W-:-:S03]  /*5460*/  SEL R212, R212, UR21, P2 ;  /* 0x00000015d4d47c07 */ /* 0x000fc60009000000 */
[----:B------:R-:W-:Y:S01]  /*5470*/  STS [R139+0x1c80], R206 ;  /* 0x001c80ce8b007388 */ /* 0x000fe20000000800 */
[----:B------:R-:W-:-:S03]  /*5480*/  FMUL.FTZ R234, R200, R237 ;  /* 0x000000edc8ea7220 */ /* 0x000fc60000410000 */
[----:B------:R-:W-:Y:S01]  /*5490*/  STS [R121+0x1d00], R208 ;  /* 0x001d00d079007388 */ /* 0x000fe20000000800 */
[----:B------:R-:W-:-:S03]  /*54a0*/  FMUL.FTZ R232, R200, R71 ;  /* 0x00000047c8e87220 */ /* 0x000fc60000410000 */
[----:B------:R0:W-:Y:S01]  /*54b0*/  STS [R120+0x1d80], R205 ;  /* 0x001d80cd78007388 */ /* 0x0001e20000000800 */
[----:B------:R-:W-:-:S03]  /*54c0*/  LEA R243, R212, UR18, 0x3 ;  /* 0x00000012d4f37c11 */ /* 0x000fc6000f8e18ff */
[----:B------:R-:W-:Y:S01]  /*54d0*/  STS [R70+0x1e00], R207 ;  /* 0x001e00cf46007388 */ /* 0x000fe20000000800 */
[----:B------:R-:W-:-:S03]  /*54e0*/  FFMA.FTZ R234, R201, R71, -R234 ;  /* 0x00000047c9ea7223 */ /* 0x000fc600000108ea */
[----:B------:R-:W-:Y:S01]  /*54f0*/  STS [R187+0x1e80], R210 ;  /* 0x001e80d2bb007388 */ /* 0x000fe20000000800 */
[----:B------:R-:W-:-:S03]  /*5500*/  FFMA.FTZ R71, R201, R237, R232 ;  /* 0x000000edc9477223 */ /* 0x000fc600000100e8 */
[----:B------:R-:W-:Y:S04]  /*5510*/  STS [R166+0x1f00], R211 ;  /* 0x001f00d3a6007388 */ /* 0x000fe80000000800 */
[----:B------:R-:W-:Y:S04]  /*5520*/  STS [R194+0x1f80], R209 ;  /* 0x001f80d1c2007388 */ /* 0x000fe80000000800 */
[----:B------:R1:W-:Y:S01]  /*5530*/  STS [R68+0x2000], R233 ;  /* 0x002000e944007388 */ /* 0x0003e20000000800 */
[----:B------:R-:W-:-:S03]  /*5540*/  NOP ;  /* 0x0000000000007918 */ /* 0x000fc60000000000 */
        /* <DEDUP_REMOVED lines=28> */
[----:B------:R2:W2:Y:S04]  /*5710*/  LDS R248, [R67+0x10f0] ;  /* 0x0010f00043f87984 */ /* 0x0004a80000000800 */
[----:B------:R0:W2:Y:S04]  /*5720*/  LDS R246, [R67+0x10f4] ;  /* 0x0010f40043f67984 */ /* 0x0000a80000000800 */
[----:B------:R0:W2:Y:S04]  /*5730*/  LDS R247, [R67+0x10f8] ;  /* 0x0010f80043f77984 */ /* 0x0000a80000000800 */
[----:B------:R0:W2:Y:S04]  /*5740*/  LDS R249, [R67+0x10fc] ;  /* 0x0010fc0043f97984 */ /* 0x0000a80000000800 */
[----:B------:R0:W-:Y:S01]  /*5750*/  STS.64 [R243+0x4650], R64 ;  /* 0x00465040f3007388 */ /* 0x0001e20000000a00 */
[----:B------:R-:W-:Y:S01]  /*5760*/  BAR.SYNC.DEFER_BLOCKING 0x0 ;  /* 0x0000000000007b1d */ /* 0x000fe20000010000 */
[----:B------:R-:W-:-:S13]  /*5770*/  ISETP.NE.AND P1, PT, R119, 0x1f, PT ;  /* 0x0000001f7700780c */ /* 0x000fda0003f25270 */
[----:B0-----:R-:W-:-:S06]  /*5780*/  @P1 LEA R120, R119, UR18, 0x3 ;  /* 0x0000001277781c11 */ /* 0x001fcc000f8e18ff */
[----:B------:R-:W0:Y:S01]  /*5790*/  @P1 LDS.64 R120, [R120+0x5658] ;  /* 0x0056580078781984 */ /* 0x000e220000000a00 */
[-C--:B------:R-:W-:Y:S01]  /*57a0*/  FMUL.FTZ R232, R197, R202.reuse ;  /* 0x000000cac5e87220 */ /* 0x080fe20000410000 */
[----:B-1----:R-:W-:Y:S01]  /*57b0*/  FMUL.FTZ R233, R196, R202 ;  /* 0x000000cac4e97220 */ /* 0x002fe20000410000 */
[----:B------:R-:W-:Y:S02]  /*57c0*/  BSSY B0, `(.L_x_13599) ;  /* 0x0000010000007945 */ /* 0x000fe40003800000 */
[C---:B------:R-:W-:Y:S01]  /*57d0*/  FFMA.FTZ R234, R85.reuse, R232, R234 ;  /* 0x000000e855ea7223 */ /* 0x040fe200000100ea */
[----:B------:R-:W-:Y:S01]  /*57e0*/  FFMA.FTZ R71, R85, R233, R71 ;  /* 0x000000e955477223 */ /* 0x000fe20000010047 */
[----:B---34-:R-:W-:Y:S06]  /*57f0*/  @P1 BRA `(.L_x_13600) ;  /* 0x0000000000301947 */ /* 0x018fec0003800000 */
[----:B--2---:R-:W1:Y:S01]  /*5800*/  LDC R67, c[0x0][0x224] ;  /* 0x00008900ff437b82 */ /* 0x004e620000000800 */
        /* <DEDUP_REMOVED lines=10> */
[----:B------:R1:W3:Y:S02]  /*58b0*/  LDS.64 R120, [R68+0x4650] ;  /* 0x0046500044787984 */ /* 0x0002e40000000a00 */
.L_x_13600:
[----:B------:R-:W-:Y:S05]  /*58c0*/  BSYNC B0 ;  /* 0x0000000000007941 */ /* 0x000fea0003800000 */
.L_x_13599:
[----:B--2---:R-:W2:Y:S01]  /*58d0*/  SHFL.UP PT, R67, R234, 0x1, RZ ;  /* 0x04200000ea437989 */ /* 0x004ea200000e00ff */
[CC--:B------:R-:W-:Y:S01]  /*58e0*/  FMUL.FTZ R70, R149.reuse, R69.reuse ;  /* 0x0000004595467220 */ /* 0x0c0fe20000410000 */
[----:B------:R-:W-:Y:S02]  /*58f0*/  ISETP.GE.AND P0, PT, R118, 0x1, PT ;  /* 0x000000017600780c */ /* 0x000fe40003f06270 */
[----:B-1----:R-:W1:Y:S01]  /*5900*/  SHFL.UP PT, R68, R71, 0x1, RZ ;  /* 0x0420000047447989 */ /* 0x002e6200000e00ff */
[-C--:B------:R-:W-:Y:S01]  /*5910*/  FFMA.FTZ R70, R150, R66.reuse, -R70 ;  /* 0x0000004296467223 */ /* 0x080fe20000010846 */
[----:B------:R-:W-:Y:S01]  /*5920*/  FMUL.FTZ R66, R149, R66 ;  /* 0x0000004295427220 */ /* 0x000fe20000410000 */
[----:B------:R-:W-:Y:S02]  /*5930*/  ISETP.GE.AND P4, PT, R118, 0x10, PT ;  /* 0x000000107600780c */ /* 0x000fe40003f86270 */
[----:B------:R-:W-:Y:S01]  /*5940*/  LOP3.LUT R251, R119, 0x1f, RZ, 0xc0, !PT ;  /* 0x0000001f77fb7812 */ /* 0x000fe200078ec0ff */
[----:B------:R-:W-:Y:S01]  /*5950*/  FFMA.FTZ R69, R150, R69, R66 ;  /* 0x0000004596457223 */ /* 0x000fe20000010042 */
[----:B------:R-:W-:-:S04]  /*5960*/  FMUL.FTZ R66, R200, R70 ;  /* 0x00000046c8427220 */ /* 0x000fc80000410000 */
[-C--:B------:R-:W-:Y:S01]  /*5970*/  FFMA.FTZ R66, R201, R69.reuse, R66 ;  /* 0x00000045c9427223 */ /* 0x080fe20000010042 */
[----:B------:R-:W-:-:S04]  /*5980*/  FMUL.FTZ R69, R200, R69 ;  /* 0x00000045c8457220 */ /* 0x000fc80000410000 */
[----:B------:R-:W-:Y:S01]  /*5990*/  FFMA.FTZ R70, R201, R70, -R69 ;  /* 0x00000046c9467223 */ /* 0x000fe20000010845 */
[C---:B--2---:R-:W-:Y:S01]  /*59a0*/  FMUL.FTZ R69, R66.reuse, R67 ;  /* 0x0000004342457220 */ /* 0x044fe20000410000 */
[----:B-1----:R-:W-:-:S03]  /*59b0*/  FMUL.FTZ R243, R66, R68 ;  /* 0x0000004442f37220 */ /* 0x002fc60000410000 */
[C---:B------:R-:W-:Y:S02]  /*59c0*/  FFMA.FTZ R68, R70.reuse, R68, R69 ;  /* 0x0000004446447223 */ /* 0x040fe40000010045 */
[----:B------:R-:W1:Y:S01]  /*59d0*/  SHFL.UP PT, R69, R70, 0x1, RZ ;  /* 0x0420000046457989 */ /* 0x000e6200000e00ff */
[----:B------:R-:W-:Y:S01]  /*59e0*/  FFMA.FTZ R67, R70, R67, -R243 ;  /* 0x0000004346437223 */ /* 0x000fe200000108f3 */
[----:B------:R-:W-:Y:S02]  /*59f0*/  @P0 FADD.FTZ R71, R71, R68 ;  /* 0x0000004447470221 */ /* 0x000fe40000010000 */
[----:B------:R-:W2:Y:S01]  /*5a00*/  SHFL.UP PT, R243, R66, 0x1, RZ ;  /* 0x0420000042f37989 */ /* 0x000ea200000e00ff */
[----:B------:R-:W-:-:S05]  /*5a10*/  @P0 FADD.FTZ R234, R234, R67 ;  /* 0x00000043eaea0221 */ /* 0x000fca0000010000 */
[----:B------:R-:W4:Y:S01]  /*5a20*/  SHFL.UP PT, R68, R234, 0x2, RZ ;  /* 0x04400000ea447989 */ /* 0x000f2200000e00ff */
[----:B-1----:R-:W-:-:S04]  /*5a30*/  FMUL.FTZ R67, R66, R69 ;  /* 0x0000004542437220 */ /* 0x002fc80000410000 */
[-C--:B--2---:R-:W-:Y:S01]  /*5a40*/  FFMA.FTZ R67, R70, R243.reuse, R67 ;  /* 0x000000f346437223 */ /* 0x084fe20000010043 */
[----:B------:R-:W-:-:S04]  /*5a50*/  FMUL.FTZ R243, R66, R243 ;  /* 0x000000f342f37220 */ /* 0x000fc80000410000 */
[----:B------:R-:W-:Y:S01]  /*5a60*/  FSEL R66, R66, R67, !P0 ;  /* 0x0000004342427208 */ /* 0x000fe20004000000 */
[----:B------:R-:W-:Y:S01]  /*5a70*/  @P0 FFMA.FTZ R70, R70, R69, -R243 ;  /* 0x0000004546460223 */ /* 0x000fe200000108f3 */
[----:B------:R-:W1:Y:S01]  /*5a80*/  SHFL.UP PT, R67, R71, 0x2, RZ ;  /* 0x0440000047437989 */ /* 0x000e6200000e00ff */
[----:B------:R-:W-:Y:S02]  /*5a90*/  ISETP.GE.AND P0, PT, R118, 0x2, PT ;  /* 0x000000027600780c */ /* 0x000fe40003f06270 */
[C---:B----4-:R-:W-:Y:S01]  /*5aa0*/  FMUL.FTZ R69, R66.reuse, R68 ;  /* 0x0000004442457220 */ /* 0x050fe20000410000 */
[----:B-1----:R-:W-:-:S03]  /*5ab0*/  FMUL.FTZ R243, R66, R67 ;  /* 0x0000004342f37220 */ /* 0x002fc60000410000 */
[C---:B------:R-:W-:Y:S02]  /*5ac0*/  FFMA.FTZ R69, R70.reuse, R67, R69 ;  /* 0x0000004346457223 */ /* 0x040fe40000010045 */
[----:B------:R-:W1:Y:S01]  /*5ad0*/  SHFL.UP PT, R67, R70, 0x2, RZ ;  /* 0x0440000046437989 */ /* 0x000e6200000e00ff */
[----:B------:R-:W-:-:S04]  /*5ae0*/  FFMA.FTZ R68, R70, R68, -R243 ;  /* 0x0000004446447223 */ /* 0x000fc800000108f3 */
[----:B------:R-:W-:Y:S01]  /*5af0*/  @P0 FADD.FTZ R71, R71, R69 ;  /* 0x0000004547470221 */ /* 0x000fe20000010000 */
[----:B------:R-:W2:Y:S01]  /*5b00*/  SHFL.UP PT, R243, R66, 0x2, RZ ;  /* 0x0440000042f37989 */ /* 0x000ea200000e00ff */
[----:B------:R-:W-:-:S05]  /*5b10*/  @P0 FADD.FTZ R234, R234, R68 ;  /* 0x00000044eaea0221 */ /* 0x000fca0000010000 */
[----:B------:R-:W-:Y:S01]  /*5b20*/  SHFL.UP PT, R250, R234, 0x4, RZ ;  /* 0x04800000eafa7989 */ /* 0x000fe200000e00ff */
[----:B-1----:R-:W-:-:S04]  /*5b30*/  FMUL.FTZ R69, R66, R67 ;  /* 0x0000004342457220 */ /* 0x002fc80000410000 */
[-C--:B--2---:R-:W-:Y:S01]  /*5b40*/  FFMA.FTZ R69, R70, R243.reuse, R69 ;  /* 0x000000f346457223 */ /* 0x084fe20000010045 */
[----:B------:R-:W-:Y:S02]  /*5b50*/  FMUL.FTZ R68, R66, R243 ;  /* 0x000000f342447220 */ /* 0x000fe40000410000 */
[----:B------:R-:W1:Y:S02]  /*5b60*/  SHFL.UP PT, R243, R71, 0x4, RZ ;  /* 0x0480000047f37989 */ /* 0x000e6400000e00ff */
[----:B------:R-:W-:Y:S01]  /*5b70*/  @P0 FFMA.FTZ R70, R70, R67, -R68 ;  /* 0x0000004346460223 */ /* 0x000fe20000010844 */
[----:B------:R-:W-:Y:S02]  /*5b80*/  FSEL R66, R66, R69, !P0 ;  /* 0x0000004542427208 */ /* 0x000fe40004000000 */
[----:B------:R-:W-:Y:S02]  /*5b90*/  ISETP.GE.AND P0, PT, R118, 0x4, PT ;  /* 0x000000047600780c */ /* 0x000fe40003f06270 */
[----:B------:R-:W2:Y:S04]  /*5ba0*/  SHFL.UP PT, R68, R70, 0x4, RZ ;  /* 0x0480000046447989 */ /* 0x000ea800000e00ff */
[----:B------:R-:W4:Y:S01]  /*5bb0*/  SHFL.UP PT, R69, R66, 0x4, RZ ;  /* 0x0480000042457989 */ /* 0x000f2200000e00ff */
[----:B-1----:R-:W-:-:S04]  /*5bc0*/  FMUL.FTZ R67, R66, R243 ;  /* 0x000000f342437220 */ /* 0x002fc80000410000 */
[-C--:B------:R-:W-:Y:S01]  /*5bd0*/  FFMA.FTZ R67, R70, R250.reuse, -R67 ;  /* 0x000000fa46437223 */ /* 0x080fe20000010843 */
[----:B------:R-:W-:-:S03]  /*5be0*/  FMUL.FTZ R250, R66, R250 ;  /* 0x000000fa42fa7220 */ /* 0x000fc60000410000 */
[----:B------:R-:W-:Y:S01]  /*5bf0*/  @P0 FADD.FTZ R234, R234, R67 ;  /* 0x00000043eaea0221 */ /* 0x000fe20000010000 */
[----:B------:R-:W-:Y:S01]  /*5c00*/  FFMA.FTZ R250, R70, R243, R250 ;  /* 0x000000f346fa7223 */ /* 0x000fe200000100fa */
[----:B--2---:R-:W-:-:S03]  /*5c10*/  FMUL.FTZ R243, R66, R68 ;  /* 0x0000004442f37220 */ /* 0x004fc60000410000 */
[----:B------:R-:W-:Y:S01]  /*5c20*/  @P0 FADD.FTZ R71, R71, R250 ;  /* 0x000000fa47470221 */ /* 0x000fe20000010000 */
[-C--:B----4-:R-:W-:Y:S01]  /*5c30*/  FFMA.FTZ R243, R70, R69.reuse, R243 ;  /* 0x0000004546f37223 */ /* 0x090fe200000100f3 */
[----:B------:R-:W-:-:S03]  /*5c40*/  FMUL.FTZ R69, R66, R69 ;  /* 0x0000004542457220 */ /* 0x000fc60000410000 */
[----:B------:R-:W1:Y:S01]  /*5c50*/  SHFL.UP PT, R67, R71, 0x8, RZ ;  /* 0x0500000047437989 */ /* 0x000e6200000e00ff */
[----:B------:R-:W-:Y:S01]  /*5c60*/  FSEL R66, R66, R243, !P0 ;  /* 0x000000f342427208 */ /* 0x000fe20004000000 */
[----:B------:R-:W-:Y:S01]  /*5c70*/  @P0 FFMA.FTZ R70, R70, R68, -R69 ;  /* 0x0000004446460223 */ /* 0x000fe20000010845 */
[----:B------:R-:W-:Y:S01]  /*5c80*/  ISETP.GE.AND P0, PT, R118, 0x8, PT ;  /* 0x000000087600780c */ /* 0x000fe20003f06270 */
[----:B------:R-:W2:Y:S04]  /*5c90*/  SHFL.UP PT, R243, R234, 0x8, RZ ;  /* 0x05000000eaf37989 */ /* 0x000ea800000e00ff */
[----:B------:R-:W4:Y:S01]  /*5ca0*/  SHFL.UP PT, R68, R70, 0x8, RZ ;  /* 0x0500000046447989 */ /* 0x000f2200000e00ff */
[----:B-1----:R-:W-:-:S04]  /*5cb0*/  FMUL.FTZ R69, R66, R67 ;  /* 0x0000004342457220 */ /* 0x002fc80000410000 */
[-C--:B--2---:R-:W-:Y:S01]  /*5cc0*/  FFMA.FTZ R69, R70, R243.reuse, -R69 ;  /* 0x000000f346457223 */ /* 0x084fe20000010845 */
[----:B------:R-:W-:Y:S02]  /*5cd0*/  FMUL.FTZ R250, R66, R243 ;  /* 0x000000f342fa7220 */ /* 0x000fe40000410000 */
[----:B------:R-:W1:Y:S01]  /*5ce0*/  SHFL.UP PT, R243, R66, 0x8, RZ ;  /* 0x0500000042f37989 */ /* 0x000e6200000e00ff */
[----:B------:R-:W-:Y:S01]  /*5cf0*/  @P0 FADD.FTZ R234, R234, R69 ;  /* 0x00000045eaea0221 */ /* 0x000fe20000010000 */
[----:B------:R-:W-:Y:S01]  /*5d00*/  FFMA.FTZ R250, R70, R67, R250 ;  /* 0x0000004346fa7223 */ /* 0x000fe200000100fa */
[----:B----4-:R-:W-:-:S03]  /*5d10*/  FMUL.FTZ R67, R66, R68 ;  /* 0x0000004442437220 */ /* 0x010fc60000410000 */
[----:B------:R-:W-:-:S05]  /*5d20*/  @P0 FADD.FTZ R71, R71, R250 ;  /* 0x000000fa47470221 */ /* 0x000fca0000010000 */
[----:B------:R-:W2:Y:S01]  /*5d30*/  SHFL.UP PT, R250, R71, 0x10, RZ ;  /* 0x0600000047fa7989 */ /* 0x000ea200000e00ff */
[-C--:B-1----:R-:W-:Y:S01]  /*5d40*/  FFMA.FTZ R67, R70, R243.reuse, R67 ;  /* 0x000000f346437223 */ /* 0x082fe20000010043 */
[----:B------:R-:W-:-:S04]  /*5d50*/  FMUL.FTZ R243, R66, R243 ;  /* 0x000000f342f37220 */ /* 0x000fc80000410000 */
[----:B------:R-:W-:Y:S01]  /*5d60*/  @P0 FFMA.FTZ R70, R70, R68, -R243 ;  /* 0x0000004446460223 */ /* 0x000fe200000108f3 */
[----:B------:R-:W-:Y:S01]  /*5d70*/  FSEL R66, R66, R67, !P0 ;  /* 0x0000004342427208 */ /* 0x000fe20004000000 */
[----:B------:R-:W1:Y:S01]  /*5d80*/  SHFL.UP PT, R243, R234, 0x10, RZ ;  /* 0x06000000eaf37989 */ /* 0x000e6200000e00ff */
[----:B------:R-:W-:-:S03]  /*5d90*/  ISETP.NE.AND P0, PT, R251, RZ, PT ;  /* 0x000000fffb00720c */ /* 0x000fc60003f05270 */
[----:B------:R-:W4:Y:S01]  /*5da0*/  SHFL.UP PT, R67, R70, 0x10, RZ ;  /* 0x0600000046437989 */ /* 0x000f2200000e00ff */
[----:B--2---:R-:W-:-:S03]  /*5db0*/  FMUL.FTZ R69, R66, R250 ;  /* 0x000000fa42457220 */ /* 0x004fc60000410000 */
[----:B------:R-:W2:Y:S01]  /*5dc0*/  SHFL.UP PT, R68, R66, 0x10, RZ ;  /* 0x0600000042447989 */ /* 0x000ea200000e00ff */
[-C--:B-1----:R-:W-:Y:S01]  /*5dd0*/  FFMA.FTZ R69, R70, R243.reuse, -R69 ;  /* 0x000000f346457223 */ /* 0x082fe20000010845 */
[----:B------:R-:W-:-:S03]  /*5de0*/  FMUL.FTZ R243, R66, R243 ;  /* 0x000000f342f37220 */ /* 0x000fc60000410000 */
[----:B------:R-:W-:Y:S01]  /*5df0*/  @P4 FADD.FTZ R234, R234, R69 ;  /* 0x00000045eaea4221 */ /* 0x000fe20000010000 */
[----:B------:R-:W-:Y:S01]  /*5e00*/  FFMA.FTZ R250, R70, R250, R243 ;  /* 0x000000fa46fa7223 */ /* 0x000fe200000100f3 */
[----:B----4-:R-:W-:-:S03]  /*5e10*/  FMUL.FTZ R243, R66, R67 ;  /* 0x0000004342f37220 */ /* 0x010fc60000410000 */
[----:B------:R-:W-:Y:S01]  /*5e20*/  @P4 FADD.FTZ R71, R71, R250 ;  /* 0x000000fa47474221 */ /* 0x000fe20000010000 */
[-C--:B--2---:R-:W-:Y:S01]  /*5e30*/  FFMA.FTZ R243, R70, R68.reuse, R243 ;  /* 0x0000004446f37223 */ /* 0x084fe200000100f3 */
[----:B------:R-:W-:-:S04]  /*5e40*/  FMUL.FTZ R68, R66, R68 ;  /* 0x0000004442447220 */ /* 0x000fc80000410000 */
[----:B------:R-:W-:Y:S01]  /*5e50*/  @P4 FFMA.FTZ R70, R70, R67, -R68 ;  /* 0x0000004346464223 */ /* 0x000fe20000010844 */
[----:B------:R-:W-:Y:S02]  /*5e60*/  MOV R67, UR16 ;  /* 0x0000001000437c02 */ /* 0x000fe40008000f00 */
[----:B------:R-:W-:Y:S02]  /*5e70*/  MOV R68, UR16 ;  /* 0x0000001000447c02 */ /* 0x000fe40008000f00 */
[----:B------:R-:W-:Y:S02]  /*5e80*/  ISETP.LT.OR P3, PT, R67, 0x2, P0 ;  /* 0x000000024300780c */ /* 0x000fe40000761670 */
[----:B------:R-:W-:Y:S01]  /*5e90*/  FSEL R243, R66, R243, !P4 ;  /* 0x000000f342f37208 */ /* 0x000fe20006000000 */
[----:B------:R-:W-:-:S10]  /*5ea0*/  HFMA2.MMA R66, -RZ, RZ, 0, 9.5367431640625e-07 ;  /* 0x00000010ff427435 */ /* 0x000fd400000001ff */
[----:B------:R-:W1:Y:S01]  /*5eb0*/  @!P3 LDC R67, c[0x0][0x21c] ;  /* 0x00008700ff43bb82 */ /* 0x000e620000000800 */
[----:B------:R-:W-:-:S05]  /*5ec0*/  @!P3 IADD3 R68, R68, -0x2, RZ ;  /* 0xfffffffe4444b810 */ /* 0x000fca0007ffe0ff */
[----:B-1----:R-:W-:Y:S01]  /*5ed0*/  @!P3 IMAD R67, R68, R67, UR6 ;  /* 0x000000064443be24 */ /* 0x002fe2000f8e0243 */
[----:B------:R-:W-:-:S03]  /*5ee0*/  CS2R R68, SRZ ;  /* 0x0000000000447805 */ /* 0x000fc6000001ff00 */
[----:B------:R-:W-:-:S05]  /*5ef0*/  @!P3 IMAD.WIDE R66, R67, R66, UR24 ;  /* 0x000000184342be25 */ /* 0x000fca000f8e0242 */
[----:B------:R-:W2:Y:S01]  /*5f00*/  @!P3 LDG.E.64 R68, desc[UR22][R66.64+0x8] ;  /* 0x000008164244b981 */ /* 0x000ea2000c1e1b00 */
[C---:B------:R-:W-:Y:S01]  /*5f10*/  FMUL.FTZ R249, R0.reuse, R249 ;  /* 0x000000f900f97220 */ /* 0x040fe20000410000 */
[----:B------:R-:W-:Y:S01]  /*5f20*/  FMUL.FTZ R247, R0, R247 ;  /* 0x000000f700f77220 */ /* 0x000fe20000410000 */
[C---:B------:R-:W-:Y:S01]  /*5f30*/  FMUL.FTZ R248, R2.reuse, R248 ;  /* 0x000000f802f87220 */ /* 0x040fe20000410000 */
[----:B------:R-:W-:Y:S01]  /*5f40*/  SHFL.UP PT, R243, R243, 0x1, RZ ;  /* 0x04200000f3f37989 */ /* 0x000fe200000e00ff */
[----:B------:R-:W-:Y:S01]  /*5f50*/  FMUL.FTZ R246, R2, R246 ;  /* 0x000000f602f67220 */ /* 0x000fe20000410000 */
[C---:B------:R-:W-:Y:S01]  /*5f60*/  FMUL.FTZ R245, R3.reuse, R245 ;  /* 0x000000f503f57220 */ /* 0x040fe20000410000 */
[----:B------:R-:W-:Y:S01]  /*5f70*/  FMUL.FTZ R244, R3, R244 ;  /* 0x000000f403f47220 */ /* 0x000fe20000410000 */
[----:B------:R-:W-:Y:S01]  /*5f80*/  SHFL.UP PT, R70, R70, 0x1, RZ ;  /* 0x0420000046467989 */ /* 0x000fe200000e00ff */
        /* <DEDUP_REMOVED lines=28> */
[----:B------:R-:W-:Y:S01]  /*6150*/  ULEA UR21, UR6, UR18, 0x4 ;  /* 0x0000001206157291 */ /* 0x000fe2000f8e203f */
[----:B------:R-:W-:Y:S01]  /*6160*/  BSSY B0, `(.L_x_13601) ;  /* 0x0000112000007945 */ /* 0x000fe20003800000 */
[----:B--2---:R-:W1:Y:S04]  /*6170*/  SHFL.IDX PT, R68, R68, RZ, 0x1f ;  /* 0x00001fff44447589 */ /* 0x004e6800000e0000 */
[----:B------:R-:W2:Y:S01]  /*6180*/  SHFL.IDX PT, R69, R69, RZ, 0x1f ;  /* 0x00001fff45457589 */ /* 0x000ea200000e0000 */
[C---:B-1----:R-:W-:Y:S01]  /*6190*/  FMUL.FTZ R66, R243.reuse, R68 ;  /* 0x00000044f3427220 */ /* 0x042fe20000410000 */
[----:B--2---:R-:W-:-:S03]  /*61a0*/  FMUL.FTZ R243, R243, R69 ;  /* 0x00000045f3f37220 */ /* 0x004fc60000410000 */
[C---:B------:R-:W-:Y:S01]  /*61b0*/  FFMA.FTZ R66, R70.reuse, R69, R66 ;  /* 0x0000004546427223 */ /* 0x040fe20000010042 */
[----:B------:R-:W-:-:S03]  /*61c0*/  FFMA.FTZ R243, R70, R68, -R243 ;  /* 0x0000004446f37223 */ /* 0x000fc600000108f3 */
[----:B------:R-:W-:Y:S01]  /*61d0*/  @P2 FADD.FTZ R69, R71, R66 ;  /* 0x0000004247452221 */ /* 0x000fe20000010000 */
[----:B------:R-:W-:-:S03]  /*61e0*/  @P2 FADD.FTZ R68, R234, R243 ;  /* 0x000000f3ea442221 */ /* 0x000fc60000010000 */
[----:B------:R-:W-:Y:S01]  /*61f0*/  FMUL.FTZ R66, R65, R69 ;  /* 0x0000004541427220 */ /* 0x000fe20000410000 */
[----:B------:R-:W-:Y:S01]  /*6200*/  ISETP.NE.AND P2, PT, R251, 0x1f, PT ;  /* 0x0000001ffb00780c */ /* 0x000fe20003f45270 */
[-C--:B------:R-:W-:Y:S02]  /*6210*/  FMUL.FTZ R67, R65, R68.reuse ;  /* 0x0000004441437220 */ /* 0x080fe40000410000 */
[----:B------:R-:W-:Y:S01]  /*6220*/  FFMA.FTZ R65, R64, R68, -R66 ;  /* 0x0000004440417223 */ /* 0x000fe20000010842 */
[----:B------:R-:W-:Y:S01]  /*6230*/  FMUL.FTZ R66, R200, R249 ;  /* 0x000000f9c8427220 */ /* 0x000fe20000410000 */
[----:B------:R-:W-:Y:S01]  /*6240*/  FFMA.FTZ R64, R64, R69, R67 ;  /* 0x0000004540407223 */ /* 0x000fe20000010043 */
[C---:B------:R-:W-:Y:S02]  /*6250*/  FMUL.FTZ R67, R201.reuse, R249 ;  /* 0x000000f9c9437220 */ /* 0x040fe40000410000 */
[-C--:B------:R-:W-:Y:S01]  /*6260*/  FFMA.FTZ R66, R201, R247.reuse, -R66 ;  /* 0x000000f7c9427223 */ /* 0x080fe20000010842 */
[----:B------:R-:W-:Y:S01]  /*6270*/  FADD.FTZ R182, R182, R65 ;  /* 0x00000041b6b67221 */ /* 0x000fe20000010000 */
[----:B------:R-:W-:Y:S01]  /*6280*/  FADD.FTZ R183, R183, R64 ;  /* 0x00000040b7b77221 */ /* 0x000fe20000010000 */
[----:B------:R-:W-:Y:S01]  /*6290*/  FFMA.FTZ R67, -R200, R247, -R67 ;  /* 0x000000f7c8437223 */ /* 0x000fe20000010943 */
[----:B------:R-:W-:-:S02]  /*62a0*/  FADD.FTZ R66, R248, R66 ;  /* 0x00000042f8427221 */ /* 0x000fc40000010000 */
[----:B------:R-:W-:Y:S01]  /*62b0*/  FMUL.FTZ R65, R131, R183 ;  /* 0x000000b783417220 */ /* 0x000fe20000410000 */
[----:B------:R-:W-:Y:S01]  /*62c0*/  FADD.FTZ R67, -R246, R67 ;  /* 0x00000043f6437221 */ /* 0x000fe20000010100 */
[C---:B------:R-:W-:Y:S02]  /*62d0*/  FMUL.FTZ R68, R149.reuse, -R66 ;  /* 0x8000004295447220 */ /* 0x040fe40000410000 */
[----:B------:R-:W-:Y:S01]  /*62e0*/  FFMA.FTZ R64, R132, R182, -R65 ;  /* 0x000000b684407223 */ /* 0x000fe20000010841 */
[-C--:B------:R-:W-:Y:S01]  /*62f0*/  FMUL.FTZ R69, R149, -R67.reuse ;  /* 0x8000004395457220 */ /* 0x080fe20000410000 */
[C---:B------:R-:W-:Y:S02]  /*6300*/  FFMA.FTZ R68, R150.reuse, R67, R68 ;  /* 0x0000004396447223 */ /* 0x040fe40000010044 */
[----:B------:R-:W-:Y:S01]  /*6310*/  FFMA.FTZ R184, R99, R184, R64 ;  /* 0x000000b863b87223 */ /* 0x000fe20000010040 */
[----:B------:R-:W-:Y:S01]  /*6320*/  FFMA.FTZ R66, R150, R66, -R69 ;  /* 0x0000004296427223 */ /* 0x000fe20000010845 */
[----:B------:R-:W-:Y:S01]  /*6330*/  FADD.FTZ R68, -R245, R68 ;  /* 0x00000044f5447221 */ /* 0x000fe20000010100 */
[----:B0--3--:R-:W-:-:S02]  /*6340*/  FMUL.FTZ R64, R200, -R120 ;  /* 0x80000078c8407220 */ /* 0x009fc40000410000 */
[----:B------:R-:W-:Y:S01]  /*6350*/  FADD.FTZ R66, R244, R66 ;  /* 0x00000042f4427221 */ /* 0x000fe20000010000 */
[----:B------:R-:W-:Y:S01]  /*6360*/  FMUL.FTZ R69, R175, -R68 ;  /* 0x80000044af457220 */ /* 0x000fe20000410000 */
[----:B------:R-:W-:Y:S02]  /*6370*/  FFMA.FTZ R71, R201, -R121, R64 ;  /* 0x80000079c9477223 */ /* 0x000fe40000010040 */
        /* <DEDUP_REMOVED lines=72> */
[CC--:B------:R-:W-:Y:S01]  /*6800*/  FMUL.FTZ R234, R131.reuse, -R66.reuse ;  /* 0x8000004283ea7220 */ /* 0x0c0fe20000410000 */
[C---:B------:R-:W-:Y:S01]  /*6810*/  FFMA.FTZ R243, R132.reuse, R66, -R243 ;  /* 0x0000004284f37223 */ /* 0x040fe200000108f3 */
[----:B------:R-:W-:Y:S02]  /*6820*/  FMUL.FTZ R66, R131, R182 ;  /* 0x000000b683427220 */ /* 0x000fe40000410000 */
[----:B------:R-:W-:Y:S01]  /*6830*/  FFMA.FTZ R234, R132, R67, R234 ;  /* 0x0000004384ea7223 */ /* 0x000fe200000100ea */
[----:B------:R-:W-:Y:S01]  /*6840*/  FADD.FTZ R243, R140, R243 ;  /* 0x000000f38cf37221 */ /* 0x000fe20000010000 */
[----:B------:R-:W-:Y:S02]  /*6850*/  FFMA.FTZ R65, R132, R183, R66 ;  /* 0x000000b784417223 */ /* 0x000fe40000010042 */
[----:B------:R-:W-:Y:S02]  /*6860*/  FADD.FTZ R234, -R139, R234 ;  /* 0x000000ea8bea7221 */ /* 0x000fe40000010100 */
[----:B------:R-:W-:Y:S01]  /*6870*/  FFMA.FTZ R122, R99, R122, R65 ;  /* 0x0000007a637a7223 */ /* 0x000fe20000010041 */
[----:B------:R-:W-:-:S02]  /*6880*/  FMUL.FTZ R65, R200, R121 ;  /* 0x00000079c8417220 */ /* 0x000fc40000410000 */
[----:B------:R0:W1:Y:S02]  /*6890*/  SHFL.DOWN PT, R67, R234, 0x1, 0x1f ;  /* 0x08201f00ea437f89 */ /* 0x00006400000e0000 */
[----:B------:R-:W-:Y:S01]  /*68a0*/  FFMA.FTZ R250, R201, R120, -R65 ;  /* 0x00000078c9fa7223 */ /* 0x000fe20000010841 */
[----:B------:R-:W-:-:S03]  /*68b0*/  FMUL.FTZ R65, R149, -R71 ;  /* 0x8000004795417220 */ /* 0x000fc60000410000 */
[-C--:B------:R-:W-:Y:S01]  /*68c0*/  FMUL.FTZ R64, R149, -R250.reuse ;  /* 0x800000fa95407220 */ /* 0x080fe20000410000 */
[----:B------:R-:W-:Y:S01]  /*68d0*/  FFMA.FTZ R250, R150, R250, -R65 ;  /* 0x000000fa96fa7223 */ /* 0x000fe20000010841 */
[----:B------:R-:W-:Y:S02]  /*68e0*/  FMUL.FTZ R65, R130, R122 ;  /* 0x0000007a82417220 */ /* 0x000fe40000410000 */
[----:B------:R-:W-:Y:S01]  /*68f0*/  FFMA.FTZ R71, R150, R71, R64 ;  /* 0x0000004796477223 */ /* 0x000fe20000010040 */
[-C--:B------:R-:W-:Y:S01]  /*6900*/  FMUL.FTZ R64, R130, R184.reuse ;  /* 0x000000b882407220 */ /* 0x080fe20000410000 */
[----:B------:R-:W-:-:S03]  /*6910*/  FFMA.FTZ R65, R133, R184, -R65 ;  /* 0x000000b885417223 */ /* 0x000fc60000010841 */
[----:B------:R-:W-:Y:S01]  /*6920*/  FFMA.FTZ R64, R133, R122, R64 ;  /* 0x0000007a85407223 */ /* 0x000fe20000010040 */
[C---:B------:R-:W-:Y:S01]  /*6930*/  FFMA.FTZ R123, R98.reuse, R123, R65 ;  /* 0x0000007b627b7223 */ /* 0x040fe20000010041 */
[CC--:B------:R-:W-:Y:S02]  /*6940*/  FMUL.FTZ R65, R175.reuse, -R71.reuse ;  /* 0x80000047af417220 */ /* 0x0c0fe40000410000 */
[----:B------:R-:W-:Y:S01]  /*6950*/  FFMA.FTZ R124, R98, R124, R64 ;  /* 0x0000007c627c7223 */ /* 0x000fe20000010040 */
[-C--:B------:R-:W-:Y:S01]  /*6960*/  FMUL.FTZ R64, R175, -R250.reuse ;  /* 0x800000faaf407220 */ /* 0x080fe20000410000 */
[----:B------:R-:W-:Y:S02]  /*6970*/  FFMA.FTZ R250, R176, R250, -R65 ;  /* 0x000000fab0fa7223 */ /* 0x000fe40000010841 */
[----:B------:R-:W-:Y:S01]  /*6980*/  FMUL.FTZ R65, R136, R124 ;  /* 0x0000007c88417220 */ /* 0x000fe20000410000 */
[----:B------:R-:W-:Y:S01]  /*6990*/  FFMA.FTZ R71, R176, R71, R64 ;  /* 0x00000047b0477223 */ /* 0x000fe20000010040 */
[----:B------:R-:W-:-:S02]  /*69a0*/  FMUL.FTZ R64, R136, R123 ;  /* 0x0000007b88407220 */ /* 0x000fc40000410000 */
[C---:B------:R-:W-:Y:S02]  /*69b0*/  FFMA.FTZ R65, R135.reuse, R123, -R65 ;  /* 0x0000007b87417223 */ /* 0x040fe40000010841 */
[----:B------:R-:W-:Y:S02]  /*69c0*/  FFMA.FTZ R64, R135, R124, R64 ;  /* 0x0000007c87407223 */ /* 0x000fe40000010040 */
[----:B------:R-:W-:Y:S01]  /*69d0*/  FFMA.FTZ R125, R97, R125, R65 ;  /* 0x0000007d617d7223 */ /* 0x000fe20000010041 */
[-C--:B------:R-:W-:Y:S01]  /*69e0*/  FMUL.FTZ R65, R177, -R71.reuse ;  /* 0x80000047b1417220 */ /* 0x080fe20000410000 */
[----:B------:R-:W-:Y:S01]  /*69f0*/  FFMA.FTZ R126, R97, R126, R64 ;  /* 0x0000007e617e7223 */ /* 0x000fe20000010040 */
[-C--:B------:R-:W-:Y:S02]  /*6a00*/  FMUL.FTZ R64, R177, -R250.reuse ;  /* 0x800000fab1407220 */ /* 0x080fe40000410000 */
[C---:B------:R-:W-:Y:S01]  /*6a10*/  FFMA.FTZ R250, R178.reuse, R250, -R65 ;  /* 0x000000fab2fa7223 */ /* 0x040fe20000010841 */
[C---:B------:R-:W-:Y:S01]  /*6a20*/  FMUL.FTZ R65, R141.reuse, R126 ;  /* 0x0000007e8d417220 */ /* 0x040fe20000410000 */
[----:B------:R-:W-:Y:S01]  /*6a30*/  FFMA.FTZ R71, R178, R71, R64 ;  /* 0x00000047b2477223 */ /* 0x000fe20000010040 */
[----:B------:R-:W-:-:S02]  /*6a40*/  FMUL.FTZ R64, R141, R125 ;  /* 0x0000007d8d407220 */ /* 0x000fc40000410000 */
[C---:B------:R-:W-:Y:S02]  /*6a50*/  FFMA.FTZ R65, R142.reuse, R125, -R65 ;  /* 0x0000007d8e417223 */ /* 0x040fe40000010841 */
[----:B------:R-:W-:Y:S02]  /*6a60*/  FFMA.FTZ R64, R142, R126, R64 ;  /* 0x0000007e8e407223 */ /* 0x000fe40000010040 */
[C---:B------:R-:W-:Y:S01]  /*6a70*/  FFMA.FTZ R127, R96.reuse, R127, R65 ;  /* 0x0000007f607f7223 */ /* 0x040fe20000010041 */
[CC--:B------:R-:W-:Y:S01]  /*6a80*/  FMUL.FTZ R65, R179.reuse, -R71.reuse ;  /* 0x80000047b3417220 */ /* 0x0c0fe20000410000 */
        /* <DEDUP_REMOVED lines=8> */
[----:B------:R-:W-:Y:S01]  /*6b10*/  FFMA.FTZ R129, R95, R129, R65 ;  /* 0x000000815f817223 */ /* 0x000fe20000010041 */
[----:B------:R-:W-:Y:S01]  /*6b20*/  FMUL.FTZ R65, R145, -R71 ;  /* 0x8000004791417220 */ /* 0x000fe20000410000 */
        /* <DEDUP_REMOVED lines=9> */
[C---:B------:R-:W-:Y:S01]  /*6bc0*/  FMUL.FTZ R65, R147.reuse, -R71 ;  /* 0x8000004793417220 */ /* 0x040fe20000410000 */
        /* <DEDUP_REMOVED lines=11> */
[CC--:B------:R-:W-:Y:S02]  /*6c80*/  FMUL.FTZ R64, R151.reuse, -R250.reuse ;  /* 0x800000fa97407220 */ /* 0x0c0fe40000410000 */
        /* <DEDUP_REMOVED lines=50> */
[----:B------:R-:W-:Y:S01]  /*6fb0*/  FFMA.FTZ R250, R135, R250, -R65 ;  /* 0x000000fa87fa7223 */ /* 0x000fe20000010841 */
[----:B------:R-:W-:Y:S01]  /*6fc0*/  FMUL.FTZ R65, R175, R227 ;  /* 0x000000e3af417220 */ /* 0x000fe20000410000 */
        /* <DEDUP_REMOVED lines=23> */
[----:B------:R-:W-:Y:S01]  /*7140*/  FFMA.FTZ R64, R201, R231, R64 ;  /* 0x000000e7c9407223 */ /* 0x000fe20000010040 */
[----:B------:R0:W2:Y:S01]  /*7150*/  SHFL.DOWN PT, R66, R71, 0x1, 0x1f ;  /* 0x08201f0047427f89 */ /* 0x0000a200000e0000 */
[C---:B------:R-:W-:Y:S02]  /*7160*/  FFMA.FTZ R232, R85.reuse, R232, R65 ;  /* 0x000000e855e87223 */ /* 0x040fe40000010041 */
[----:B------:R-:W-:Y:S01]  /*7170*/  FFMA.FTZ R233, R85, R233, R64 ;  /* 0x000000e955e97223 */ /* 0x000fe20000010040 */
[----:B------:R-:W-:Y:S01]  /*7180*/  MOV R64, UR16 ;  /* 0x0000001000407c02 */ /* 0x000fe20008000f00 */
[----:B------:R0:W3:Y:S03]  /*7190*/  SHFL.DOWN PT, R65, R250, 0x1, 0x1f ;  /* 0x08201f00fa417f89 */ /* 0x0000e600000e0000 */
[----:B------:R-:W-:-:S02]  /*71a0*/  ISETP.GE.OR P0, PT, R64, UR15, P0 ;  /* 0x0000000f40007c0c */ /* 0x000fc40008706670 */
[----:B------:R0:W4:Y:S01]  /*71b0*/  SHFL.DOWN PT, R64, R243, 0x1, 0x1f ;  /* 0x08201f00f3407f89 */ /* 0x00012200000e0000 */
[----:B-1----:R-:W-:Y:S10]  /*71c0*/  @!P2 BRA `(.L_x_13602) ;  /* 0x00000000002ca947 */ /* 0x002ff40003800000 */
[----:B------:R-:W-:-:S04]  /*71d0*/  FMUL.FTZ R68, R71, R67 ;  /* 0x0000004347447220 */ /* 0x000fc80000410000 */
[-C--:B----4-:R-:W-:Y:S01]  /*71e0*/  FFMA.FTZ R68, R250, R64.reuse, -R68 ;  /* 0x00000040fa447223 */ /* 0x090fe20000010844 */
[----:B------:R-:W-:-:S03]  /*71f0*/  FMUL.FTZ R64, R71, R64 ;  /* 0x0000004047407220 */ /* 0x000fc60000410000 */
[----:B0-----:R-:W-:Y:S01]  /*7200*/  FADD.FTZ R243, R243, R68 ;  /* 0x00000044f3f37221 */ /* 0x001fe20000010000 */
[----:B------:R-:W-:Y:S01]  /*7210*/  FFMA.FTZ R64, R250, R67, R64 ;  /* 0x00000043fa407223 */ /* 0x000fe20000010040 */
[----:B--2---:R-:W-:Y:S01]  /*7220*/  FMUL.FTZ R67, R71, R66 ;  /* 0x0000004247437220 */ /* 0x004fe20000410000 */
[C---:B---3--:R-:W-:Y:S02]  /*7230*/  FMUL.FTZ R71, R65.reuse, R71 ;  /* 0x0000004741477220 */ /* 0x048fe40000410000 */
[----:B------:R-:W-:Y:S01]  /*7240*/  FADD.FTZ R234, R234, R64 ;  /* 0x00000040eaea7221 */ /* 0x000fe20000010000 */
[----:B------:R-:W-:Y:S01]  /*7250*/  FFMA.FTZ R67, R65, R250, -R67 ;  /* 0x000000fa41437223 */ /* 0x000fe20000010843 */
[----:B------:R-:W-:-:S04]  /*7260*/  FFMA.FTZ R71, R250, R66, R71 ;  /* 0x00000042fa477223 */ /* 0x000fc80000010047 */
[----:B------:R-:W-:-:S07]  /*7270*/  MOV R250, R67 ;  /* 0x0000004300fa7202 */ /* 0x000fce0000000f00 */
.L_x_13602:
[----:B------:R-:W-:Y:S05]  /*7280*/  BSYNC B0 ;  /* 0x0000000000007941 */ /* 0x000fea0003800000 */
.L_x_13601:
[----:B----4-:R-:W-:Y:S01]  /*7290*/  HFMA2.MMA R64, -RZ, RZ, 1.875, 0 ;  /* 0x3f800000ff407435 */ /* 0x010fe200000001ff */
[----:B---3--:R-:W-:Y:S02]  /*72a0*/  MOV R65, RZ ;  /* 0x000000ff00417202 */ /* 0x008fe40000000f00 */
[----:B--2---:R-:W-:Y:S02]  /*72b0*/  CS2R R66, SRZ ;  /* 0x0000000000427805 */ /* 0x004fe4000001ff00 */
        /* <DEDUP_REMOVED lines=12> */
[----:B------:R-:W-:Y:S01]  /*7380*/  FFMA.FTZ R68, R250, R251, R68 ;  /* 0x000000fbfa447223 */ /* 0x000fe20000010044 */
[CC--:B---3--:R-:W-:Y:S01]  /*7390*/  FMUL.FTZ R251, R71.reuse, R70.reuse ;  /* 0x0000004647fb7220 */ /* 0x0c8fe20000410000 */
[-C--:B--2---:R-:W-:Y:S02]  /*73a0*/  FMUL.FTZ R71, R71, R69.reuse ;  /* 0x0000004547477220 */ /* 0x084fe40000410000 */
[----:B------:R-:W-:Y:S01]  /*73b0*/  FADD.FTZ R234, R234, R68 ;  /* 0x00000044eaea7221 */ /* 0x000fe20000010000 */
[C---:B------:R-:W-:Y:S01]  /*73c0*/  FFMA.FTZ R251, R250.reuse, R69, -R251 ;  /* 0x00000045fafb7223 */ /* 0x040fe200000108fb */
[----:B------:R-:W-:-:S04]  /*73d0*/  FFMA.FTZ R71, R250, R70, R71 ;  /* 0x00000046fa477223 */ /* 0x000fc80000010047 */
[----:B------:R-:W-:-:S07]  /*73e0*/  MOV R250, R251 ;  /* 0x000000fb00fa7202 */ /* 0x000fce0000000f00 */
.L_x_13604:
[----:B------:R-:W-:Y:S05]  /*73f0*/  BSYNC B0 ;  /* 0x0000000000007941 */ /* 0x000fea0003800000 */
.L_x_13603:
        /* <DEDUP_REMOVED lines=19> */
.L_x_13606:
[----:B------:R-:W-:Y:S05]  /*7530*/  BSYNC B0 ;  /* 0x0000000000007941 */ /* 0x000fea0003800000 */
.L_x_13605:
        /* <DEDUP_REMOVED lines=19> */
.L_x_13608:
[----:B------:R-:W-:Y:S05]  /*7670*/  BSYNC B0 ;  /* 0x0000000000007941 */ /* 0x000fea0003800000 */
.L_x_13607:
        /* <DEDUP_REMOVED lines=19> */
.L_x_13610:
[----:B------:R-:W-:Y:S05]  /*77b0*/  BSYNC B0 ;  /* 0x0000000000007941 */ /* 0x000fea0003800000 */
.L_x_13609:
[----:B---3--:R-:W4:Y:S01]  /*77c0*/  SHFL.IDX PT, R70, R71, RZ, 0x1f ;  /* 0x00001fff47467589 */ /* 0x008f2200000e0000 */
[----:B------:R-:W-:Y:S01]  /*77d0*/  ISETP.NE.AND P0, PT, R119, RZ, PT ;  /* 0x000000ff7700720c */ /* 0x000fe20003f05270 */
[----:B------:R-:W-:Y:S01]  /*77e0*/  USHF.R.S32.HI UR49, URZ, 0x1f, UR10 ;  /* 0x0000001f3f317899 */ /* 0x000fe2000801140a */
[----:B------:R-:W-:Y:S01]  /*77f0*/  BSSY B0, `(.L_x_13611) ;  /* 0x00002e9000007945 */ /* 0x000fe20003800000 */
[----:B--2---:R-:W2:Y:S04]  /*7800*/  SHFL.IDX PT, R69, R250, RZ, 0x1f ;  /* 0x00001ffffa457589 */ /* 0x004ea800000e0000 */
[----:B01----:R-:W-:Y:S01]  /*7810*/  SHFL.DOWN PT, R250, R250, 0x1, 0x1f ;  /* 0x08201f00fafa7f89 */ /* 0x003fe200000e0000 */
        /* <DEDUP_REMOVED lines=10> */
[----:B------:R-:W-:Y:S04]  /*78c0*/  SHFL.DOWN PT, R251, R71, 0x1, 0x1f ;  /* 0x08201f0047fb7f89 */ /* 0x000fe800000e0000 */
[----:B------:R-:W-:Y:S04]  /*78d0*/  SHFL.IDX PT, R66, R66, RZ, 0x1f ;  /* 0x00001fff42427589 */ /* 0x000fe800000e0000 */
[----:B------:R-:W-:Y:S01]  /*78e0*/  SHFL.DOWN PT, R243, R243, 0x1, 0x1f ;  /* 0x08201f00f3f37f89 */ /* 0x000fe200000e0000 */
[----:B0-----:R-:W-:-:S03]  /*78f0*/  FADD.FTZ R70, R65, R70 ;  /* 0x0000004641467221 */ /* 0x001fc60000010000 */
[----:B------:R-:W0:Y:S04]  /*7900*/  SHFL.IDX PT, R65, R234, RZ, 0x1f ;  /* 0x00001fffea417589 */ /* 0x000e2800000e0000 */
[----:B------:R-:W1:Y:S01]  /*7910*/  SHFL.DOWN PT, R234, R234, 0x1, 0x1f ;  /* 0x08201f00eaea7f89 */ /* 0x000e6200000e0000 */
[----:B0-----:R-:W-:Y:S01]  /*7920*/  FADD.FTZ R71, R65, R64 ;  /* 0x0000004041477221 */ /* 0x001fe20000010000 */
[CC--:B------:R-:W-:Y:S01]  /*7930*/  @P1 FMUL.FTZ R64, R251.reuse, R67.reuse ;  /* 0x00000043fb401220 */ /* 0x0c0fe20000410000 */
[----:B------:R-:W-:Y:S01]  /*7940*/  @P1 FMUL.FTZ R251, R251, R66 ;  /* 0x00000042fbfb1220 */ /* 0x000fe20000410000 */
[----:B------:R-:W-:Y:S02]  /*7950*/  FMUL.FTZ R65, R85, R202 ;  /* 0x000000ca55417220 */ /* 0x000fe40000410000 */
[C---:B------:R-:W-:Y:S01]  /*7960*/  @P1 FFMA.FTZ R64, R250.reuse, R66, -R64 ;  /* 0x00000042fa401223 */ /* 0x040fe20000010840 */
[----:B------:R-:W-:Y:S01]  /*7970*/  @P1 FFMA.FTZ R251, R250, R67, R251 ;  /* 0x00000043fafb1223 */ /* 0x000fe200000100fb */
[----:B------:R0:W-:Y:S01]  /*7980*/  @!P0 STS.128 [UR21+0x5750], R68 ;  /* 0x00575044ff008988 */ /* 0x0001e20008000c15 */
[----:B------:R-:W-:Y:S01]  /*7990*/  USHF.R.S32.HI UR21, URZ, 0x1f, UR9 ;  /* 0x0000001f3f157899 */ /* 0x000fe20008011409 */
[----:B------:R-:W-:Y:S01]  /*79a0*/  @P1 FADD.FTZ R66, R243, R64 ;  /* 0x00000040f3421221 */ /* 0x000fe20000010000 */
[----:B-1----:R-:W-:Y:S01]  /*79b0*/  @P1 FADD.FTZ R67, R234, R251 ;  /* 0x000000fbea431221 */ /* 0x002fe20000010000 */
[----:B------:R-:W-:-:S02]  /*79c0*/  FMUL.FTZ R243, R15, R184 ;  /* 0x000000b80ff37220 */ /* 0x000fc40000410000 */
[-C--:B------:R-:W-:Y:S01]  /*79d0*/  FMUL.FTZ R64, R66, -R121.reuse ;  /* 0x8000007942407220 */ /* 0x080fe20000410000 */
[----:B------:R-:W-:-:S03]  /*79e0*/  FMUL.FTZ R121, R67, -R121 ;  /* 0x8000007943797220 */ /* 0x000fc60000410000 */
[-C--:B------:R-:W-:Y:S01]  /*79f0*/  FFMA.FTZ R64, R67, R120.reuse, R64 ;  /* 0x0000007843407223 */ /* 0x080fe20000010040 */
[----:B------:R-:W-:-:S03]  /*7a00*/  FFMA.FTZ R66, R66, R120, -R121 ;  /* 0x0000007842427223 */ /* 0x000fc60000010879 */
[----:B------:R-:W-:Y:S01]  /*7a10*/  FADD.FTZ R249, -R249, R64 ;  /* 0x00000040f9f97221 */ /* 0x000fe20000010100 */
[----:B0-----:R-:W-:Y:S01]  /*7a20*/  FADD.FTZ R70, R247, R66 ;  /* 0x00000042f7467221 */ /* 0x001fe20000010000 */
[----:B------:R-:W-:Y:S02]  /*7a30*/  FMUL.FTZ R247, R13, R125 ;  /* 0x0000007d0df77220 */ /* 0x000fe40000410000 */
[CC--:B------:R-:W-:Y:S01]  /*7a40*/  FMUL.FTZ R64, R200.reuse, -R249.reuse ;  /* 0x800000f9c8407220 */ /* 0x0c0fe20000410000 */
[-C--:B------:R-:W-:Y:S01]  /*7a50*/  FMUL.FTZ R200, R200, -R70.reuse ;  /* 0x80000046c8c87220 */ /* 0x080fe20000410000 */
[C---:B------:R-:W-:Y:S01]  /*7a60*/  FMUL.FTZ R69, R196.reuse, R249 ;  /* 0x000000f9c4457220 */ /* 0x040fe20000410000 */
[----:B------:R-:W-:Y:S01]  /*7a70*/  FFMA.FTZ R196, R196, -R65, R233 ;  /* 0x80000041c4c47223 */ /* 0x000fe200000100e9 */
[CC--:B------:R-:W-:Y:S01]  /*7a80*/  FFMA.FTZ R67, R201.reuse, R70.reuse, -R64 ;  /* 0x00000046c9437223 */ /* 0x0c0fe20000010840 */
[----:B------:R-:W-:Y:S01]  /*7a90*/  FFMA.FTZ R201, R201, R249, R200 ;  /* 0x000000f9c9c97223 */ /* 0x000fe200000100c8 */
[C---:B------:R-:W-:Y:S01]  /*7aa0*/  FFMA.FTZ R66, R197.reuse, R70, R69 ;  /* 0x00000046c5427223 */ /* 0x040fe20000010045 */
[----:B------:R-:W-:Y:S01]  /*7ab0*/  FFMA.FTZ R65, R197, -R65, R232 ;  /* 0x80000041c5417223 */ /* 0x000fe200000100e8 */
[----:B------:R-:W-:Y:S01]  /*7ac0*/  FADD.FTZ R248, R248, R67 ;  /* 0x00000043f8f87221 */ /* 0x000fe20000010000 */
[----:B------:R-:W-:Y:S01]  /*7ad0*/  FADD.FTZ R246, -R246, R201 ;  /* 0x000000c9f6f67221 */ /* 0x000fe20000010100 */
[----:B------:R-:W-:Y:S01]  /*7ae0*/  FMUL.FTZ R67, R249, UR42 ;  /* 0x0000002af9437c20 */ /* 0x000fe20008410000 */
[----:B------:R-:W-:Y:S01]  /*7af0*/  FMUL.FTZ R68, R70, UR42 ;  /* 0x0000002a46447c20 */ /* 0x000fe20008410000 */
        /* <DEDUP_REMOVED lines=8> */
[----:B------:R-:W-:Y:S01]  /*7b80*/  FFMA.FTZ R64, R70, UR41, R67 ;  /* 0x0000002946407c23 */ /* 0x000fe20008010043 */
[----:B------:R-:W-:Y:S01]  /*7b90*/  FADD.FTZ R244, R244, R69 ;  /* 0x00000045f4f47221 */ /* 0x000fe20000010000 */
[----:B------:R-:W-:Y:S01]  /*7ba0*/  FMUL.FTZ R69, R248, UR42 ;  /* 0x0000002af8457c20 */ /* 0x000fe20008410000 */
[-C--:B------:R-:W-:Y:S01]  /*7bb0*/  FFMA.FTZ R198, R198, -R150.reuse, R231 ;  /* 0x80000096c6c67223 */ /* 0x080fe200000100e7 */
[C---:B------:R-:W-:Y:S01]  /*7bc0*/  FFMA.FTZ R150, R199.reuse, -R150, R230 ;  /* 0x80000096c7967223 */ /* 0x040fe200000100e6 */
[----:B------:R-:W-:Y:S01]  /*7bd0*/  FFMA.FTZ R199, R199, R248, R71 ;  /* 0x000000f8c7c77223 */ /* 0x000fe20000010047 */
[C---:B------:R-:W-:Y:S01]  /*7be0*/  FFMA.FTZ R71, R246.reuse, UR41, -R69 ;  /* 0x00000029f6477c23 */ /* 0x040fe20008010845 */
[----:B------:R-:W-:Y:S01]  /*7bf0*/  FMUL.FTZ R69, R246, UR42 ;  /* 0x0000002af6457c20 */ /* 0x000fe20008410000 */
[----:B------:R-:W-:Y:S01]  /*7c00*/  FADD.FTZ R245, -R245, R120 ;  /* 0x00000078f5f57221 */ /* 0x000fe20000010100 */
[----:B------:R-:W-:Y:S01]  /*7c10*/  SHF.L.U32 R120, R119, 0x5, RZ ;  /* 0x0000000577787819 */ /* 0x000fe200000006ff */
[----:B------:R-:W-:Y:S01]  /*7c20*/  FMUL.FTZ R71, R198, R71 ;  /* 0x00000047c6477220 */ /* 0x000fe20000410000 */
[----:B------:R-:W-:Y:S01]  /*7c30*/  FFMA.FTZ R69, R248, UR41, R69 ;  /* 0x00000029f8457c23 */ /* 0x000fe20008010045 */
[----:B------:R-:W-:Y:S01]  /*7c40*/  FFMA.FTZ R34, R181, R199, R34 ;  /* 0x000000c7b5227223 */ /* 0x000fe20000010022 */
[----:B------:R-:W-:Y:S01]  /*7c50*/  LEA.HI.SX32 R234, R120, R120, 0x1b ;  /* 0x0000007878ea7211 */ /* 0x000fe200078fdaff */
[----:B------:R-:W-:Y:S01]  /*7c60*/  FMUL.FTZ R120, R175, -R244 ;  /* 0x800000f4af787220 */ /* 0x000fe20000410000 */
[----:B------:R-:W-:Y:S01]  /*7c70*/  FFMA.FTZ R69, R150, R69, R71 ;  /* 0x0000004596457223 */ /* 0x000fe20000010047 */
[----:B------:R-:W-:Y:S01]  /*7c80*/  FMUL.FTZ R71, R181, R246 ;  /* 0x000000f6b5477220 */ /* 0x000fe20000410000 */
[----:B------:R-:W-:Y:S01]  /*7c90*/  LEA R234, R234, UR18, 0x2 ;  /* 0x00000012eaea7c11 */ /* 0x000fe2000f8e10ff */
[----:B------:R-:W-:Y:S01]  /*7ca0*/  FFMA.FTZ R67, R249, UR41, -R68 ;  /* 0x00000029f9437c23 */ /* 0x000fe20008010844 */
[----:B------:R-:W-:Y:S01]  /*7cb0*/  FMUL.FTZ R68, R202, R249 ;  /* 0x000000f9ca447220 */ /* 0x000fe20000410000 */
[C---:B------:R-:W-:Y:S01]  /*7cc0*/  FMUL.FTZ R149, R198.reuse, R71 ;  /* 0x00000047c6957220 */ /* 0x040fe20000410000 */
[----:B------:R-:W-:Y:S01]  /*7cd0*/  FMUL.FTZ R198, R198, R121 ;  /* 0x00000079c6c67220 */ /* 0x000fe20000410000 */
[----:B------:R-:W-:Y:S01]  /*7ce0*/  FMUL.FTZ R201, R86, R71 ;  /* 0x0000004756c97220 */ /* 0x000fe20000410000 */
[----:B------:R-:W-:Y:S01]  /*7cf0*/  FMUL.FTZ R70, R202, R70 ;  /* 0x00000046ca467220 */ /* 0x000fe20000410000 */
[C---:B------:R-:W-:Y:S01]  /*7d00*/  FFMA.FTZ R149, R150.reuse, R121, R149 ;  /* 0x0000007996957223 */ /* 0x040fe20000010095 */
[----:B------:R-:W-:Y:S01]  /*7d10*/  FFMA.FTZ R150, R150, R71, -R198 ;  /* 0x0000004796967223 */ /* 0x000fe200000108c6 */
[-C--:B------:R-:W-:Y:S01]  /*7d20*/  FMUL.FTZ R71, R175, -R245.reuse ;  /* 0x800000f5af477220 */ /* 0x080fe20000410000 */
[-C--:B------:R-:W-:Y:S01]  /*7d30*/  FMUL.FTZ R175, R188, R245.reuse ;  /* 0x000000f5bcaf7220 */ /* 0x080fe20000410000 */
[----:B------:R0:W-:Y:S01]  /*7d40*/  STS [R234+0x2170], R197 ;  /* 0x002170c5ea007388 */ /* 0x0001e20000000800 */
[----:B------:R-:W-:Y:S01]  /*7d50*/  FFMA.FTZ R33, R202, R66, R33 ;  /* 0x00000042ca217223 */ /* 0x000fe20000010021 */
[CC--:B------:R-:W-:Y:S01]  /*7d60*/  FFMA.FTZ R198, R176.reuse, R244.reuse, -R71 ;  /* 0x000000f4b0c67223 */ /* 0x0c0fe20000010847 */
[----:B------:R-:W-:Y:S01]  /*7d70*/  FFMA.FTZ R71, R176, R245, R120 ;  /* 0x000000f5b0477223 */ /* 0x000fe20000010078 */
[----:B------:R-:W-:Y:S01]  /*7d80*/  FMUL.FTZ R176, R87, R185 ;  /* 0x000000b957b07220 */ /* 0x000fe20000410000 */
[----:B------:R-:W-:Y:S01]  /*7d90*/  FFMA.FTZ R120, R189, R244, R175 ;  /* 0x000000f4bd787223 */ /* 0x000fe200000100af */
[----:B------:R-:W-:Y:S01]  /*7da0*/  FMUL.FTZ R175, R245, UR42 ;  /* 0x0000002af5af7c20 */ /* 0x000fe20008410000 */
[----:B------:R-:W-:Y:S01]  /*7db0*/  FADD.FTZ R241, R241, R198 ;  /* 0x000000c6f1f17221 */ /* 0x000fe20000010000 */
[-C--:B------:R-:W-:Y:S01]  /*7dc0*/  FFMA.FTZ R121, R188, -R176.reuse, R229 ;  /* 0x800000b0bc797223 */ /* 0x080fe200000100e5 */
[C---:B------:R-:W-:Y:S01]  /*7dd0*/  FMUL.FTZ R188, R244.reuse, UR42 ;  /* 0x0000002af4bc7c20 */ /* 0x040fe20008410000 */
[----:B------:R-:W-:Y:S01]  /*7de0*/  FFMA.FTZ R176, R189, -R176, R228 ;  /* 0x800000b0bdb07223 */ /* 0x000fe200000100e4 */
[----:B------:R-:W-:Y:S01]  /*7df0*/  FFMA.FTZ R175, R244, UR41, R175 ;  /* 0x00000029f4af7c23 */ /* 0x000fe200080100af */
[----:B------:R-:W-:Y:S01]  /*7e00*/  FMUL.FTZ R198, R185, R245 ;  /* 0x000000f5b9c67220 */ /* 0x000fe20000410000 */
[----:B------:R-:W-:Y:S01]  /*7e10*/  FFMA.FTZ R188, R245, UR41, -R188 ;  /* 0x00000029f5bc7c23 */ /* 0x000fe200080108bc */
[----:B------:R-:W-:Y:S01]  /*7e20*/  FMUL.FTZ R244, R185, R244 ;  /* 0x000000f4b9f47220 */ /* 0x000fe20000410000 */
[----:B------:R-:W-:Y:S01]  /*7e30*/  FADD.FTZ R71, -R242, R71 ;  /* 0x00000047f2477221 */ /* 0x000fe20000010100 */
[----:B------:R-:W-:Y:S01]  /*7e40*/  FMUL.FTZ R200, R177, -R241 ;  /* 0x800000f1b1c87220 */ /* 0x000fe20000410000 */
[----:B------:R-:W-:Y:S01]  /*7e50*/  FMUL.FTZ R181, R121, R188 ;  /* 0x000000bc79b57220 */ /* 0x000fe20000410000 */
[----:B------:R-:W-:Y:S01]  /*7e60*/  FMUL.FTZ R189, R87, R198 ;  /* 0x000000c657bd7220 */ /* 0x000fe20000410000 */
[----:B------:R-:W-:Y:S01]  /*7e70*/  FFMA.FTZ R35, R185, R120, R35 ;  /* 0x00000078b9237223 */ /* 0x000fe20000010023 */
[----:B0-----:R-:W-:Y:S01]  /*7e80*/  FMUL.FTZ R197, R85, R68 ;  /* 0x0000004455c57220 */ /* 0x001fe20000410000 */
[C---:B------:R-:W-:Y:S01]  /*7e90*/  FFMA.FTZ R188, R176.reuse, R175, R181 ;  /* 0x000000afb0bc7223 */ /* 0x040fe200000100b5 */
[C---:B------:R-:W-:Y:S01]  /*7ea0*/  FMUL.FTZ R175, R121.reuse, R198 ;  /* 0x000000c679af7220 */ /* 0x040fe20000410000 */
[-C--:B------:R-:W-:Y:S01]  /*7eb0*/  FMUL.FTZ R121, R121, R244.reuse ;  /* 0x000000f479797220 */ /* 0x080fe20000410000 */
[-C--:B------:R-:W-:Y:S01]  /*7ec0*/  FMUL.FTZ R181, R87, R244.reuse ;  /* 0x000000f457b57220 */ /* 0x080fe20000410000 */
[----:B------:R0:W-:Y:S01]  /*7ed0*/  STS [R234+0x216c], R189 ;  /* 0x00216cbdea007388 */ /* 0x0001e20000000800 */
[C---:B------:R-:W-:Y:S01]  /*7ee0*/  FFMA.FTZ R175, R176.reuse, R244, R175 ;  /* 0x000000f4b0af7223 */ /* 0x040fe200000100af */
[----:B------:R-:W-:Y:S01]  /*7ef0*/  FFMA.FTZ R176, R176, R198, -R121 ;  /* 0x000000c6b0b07223 */ /* 0x000fe20000010879 */
[-C--:B------:R-:W-:Y:S01]  /*7f00*/  FMUL.FTZ R121, R177, -R71.reuse ;  /* 0x80000047b1797220 */ /* 0x080fe20000410000 */
[C---:B------:R-:W-:Y:S01]  /*7f10*/  FFMA.FTZ R177, R178.reuse, R71, R200 ;  /* 0x00000047b2b17223 */ /* 0x040fe200000100c8 */
[----:B------:R1:W-:Y:S01]  /*7f20*/  STS [R234+0x2168], R181 ;  /* 0x002168b5ea007388 */ /* 0x0003e20000000800 */
[----:B------:R-:W-:Y:S01]  /*7f30*/  IADD3 R200, R119, 0x300, RZ ;  /* 0x0000030077c87810 */ /* 0x000fe20007ffe0ff */
[----:B------:R-:W-:Y:S01]  /*7f40*/  FFMA.FTZ R198, R178, R241, -R121 ;  /* 0x000000f1b2c67223 */ /* 0x000fe20000010879 */
[----:B------:R-:W-:Y:S01]  /*7f50*/  FMUL.FTZ R121, R88, R186 ;  /* 0x000000ba58797220 */ /* 0x000fe20000410000 */
[----:B------:R-:W-:Y:S01]  /*7f60*/  FMUL.FTZ R178, R190, R71 ;  /* 0x00000047beb27220 */ /* 0x000fe20000410000 */
[----:B------:R-:W-:Y:S01]  /*7f70*/  FADD.FTZ R240, -R240, R177 ;  /* 0x000000b1f0f07221 */ /* 0x000fe20000010100 */
[----:B0-----:R-:W-:Y:S01]  /*7f80*/  FMUL.FTZ R189, R85, R70 ;  /* 0x0000004655bd7220 */ /* 0x001fe20000410000 */
[-C--:B------:R-:W-:Y:S01]  /*7f90*/  FFMA.FTZ R190, R190, -R121.reuse, R227 ;  /* 0x80000079bebe7223 */ /* 0x080fe200000100e3 */
[C---:B------:R-:W-:Y:S01]  /*7fa0*/  FFMA.FTZ R121, R191.reuse, -R121, R226 ;  /* 0x80000079bf797223 */ /* 0x040fe200000100e2 */
[----:B------:R-:W-:Y:S01]  /*7fb0*/  FFMA.FTZ R191, R191, R241, R178 ;  /* 0x000000f1bfbf7223 */ /* 0x000fe200000100b2 */
[----:B-1----:R-:W-:Y:S01]  /*7fc0*/  FFMA.FTZ R181, R87, R120, R188 ;  /* 0x0000007857b57223 */ /* 0x002fe200000100bc */
[----:B------:R-:W-:Y:S01]  /*7fd0*/  FMUL.FTZ R188, R241, UR42 ;  /* 0x0000002af1bc7c20 */ /* 0x000fe20008410000 */
[----:B------:R-:W-:Y:S01]  /*7fe0*/  FMUL.FTZ R178, R71, UR42 ;  /* 0x0000002a47b27c20 */ /* 0x000fe20008410000 */
[C---:B------:R-:W-:Y:S01]  /*7ff0*/  FFMA.FTZ R36, R186.reuse, R191, R36 ;  /* 0x000000bfba247223 */ /* 0x040fe20000010024 */
[----:B------:R-:W-:Y:S01]  /*8000*/  FADD.FTZ R120, R239, R198 ;  /* 0x000000c6ef787221 */ /* 0x000fe20000010000 */
[----:B------:R-:W-:Y:S01]  /*8010*/  FFMA.FTZ R177, R71, UR41, -R188 ;  /* 0x0000002947b17c23 */ /* 0x000fe200080108bc */
[C---:B------:R-:W-:Y:S01]  /*8020*/  FMUL.FTZ R71, R186.reuse, R71 ;  /* 0x00000047ba477220 */ /* 0x040fe20000410000 */
[----:B------:R-:W-:Y:S01]  /*8030*/  FFMA.FTZ R188, R241, UR41, R178 ;  /* 0x00000029f1bc7c23 */ /* 0x000fe200080100b2 */
[----:B------:R-:W-:Y:S01]  /*8040*/  FMUL.FTZ R241, R186, R241 ;  /* 0x000000f1baf17220 */ /* 0x000fe20000410000 */
[C---:B------:R-:W-:Y:S01]  /*8050*/  FMUL.FTZ R186, R190.reuse, R177 ;  /* 0x000000b1beba7220 */ /* 0x040fe20000410000 */
[-C--:B------:R-:W-:Y:S01]  /*8060*/  FMUL.FTZ R178, R190, R71.reuse ;  /* 0x00000047beb27220 */ /* 0x080fe20000410000 */
[----:B------:R-:W-:Y:S01]  /*8070*/  FMUL.FTZ R185, R88, R71 ;  /* 0x0000004758b97220 */ /* 0x000fe20000410000 */
[----:B------:R-:W-:Y:S01]  /*8080*/  FMUL.FTZ R190, R190, R241 ;  /* 0x000000f1bebe7220 */ /* 0x000fe20000410000 */
[C---:B------:R-:W-:Y:S01]  /*8090*/  FMUL.FTZ R198, R196.reuse, R67 ;  /* 0x00000043c4c67220 */ /* 0x040fe20000410000 */
[C---:B------:R-:W-:Y:S01]  /*80a0*/  FFMA.FTZ R177, R121.reuse, R241, R178 ;  /* 0x000000f179b17223 */ /* 0x040fe200000100b2 */
[----:B------:R-:W-:Y:S01]  /*80b0*/  FMUL.FTZ R67, R196, R68 ;  /* 0x00000044c4437220 */ /* 0x000fe20000410000 */
[----:B------:R-:W-:Y:S01]  /*80c0*/  FFMA.FTZ R178, R121, R71, -R190 ;  /* 0x0000004779b27223 */ /* 0x000fe200000108be */
[----:B------:R-:W-:Y:S01]  /*80d0*/  FFMA.FTZ R190, R86, R199, R69 ;  /* 0x000000c756be7223 */ /* 0x000fe20000010045 */
[C---:B------:R-:W-:Y:S01]  /*80e0*/  FMUL.FTZ R69, R179.reuse, -R240 ;  /* 0x800000f0b3457220 */ /* 0x040fe20000410000 */
[----:B------:R-:W-:Y:S01]  /*80f0*/  FMUL.FTZ R179, R179, -R120 ;  /* 0x80000078b3b37220 */ /* 0x000fe20000410000 */
[----:B------:R-:W-:Y:S01]  /*8100*/  FMUL.FTZ R71, R192, R240 ;  /* 0x000000f0c0477220 */ /* 0x000fe20000410000 */
[----:B------:R-:W-:Y:S01]  /*8110*/  FFMA.FTZ R121, R121, R188, R186 ;  /* 0x000000bc79797223 */ /* 0x000fe200000100ba */
[C---:B------:R-:W-:Y:S01]  /*8120*/  FFMA.FTZ R188, R180.reuse, R120, -R69 ;  /* 0x00000078b4bc7223 */ /* 0x040fe20000010845 */
[----:B------:R-:W-:Y:S01]  /*8130*/  FFMA.FTZ R179, R180, R240, R179 ;  /* 0x000000f0b4b37223 */ /* 0x000fe200000100b3 */
[----:B------:R-:W-:Y:S01]  /*8140*/  FFMA.FTZ R180, R193, R120, R71 ;  /* 0x00000078c1b47223 */ /* 0x000fe20000010047 */
[----:B------:R-:W-:Y:S01]  /*8150*/  FMUL.FTZ R71, R196, R70 ;  /* 0x00000046c4477220 */ /* 0x000fe20000410000 */
[C---:B------:R-:W-:Y:S01]  /*8160*/  FFMA.FTZ R198, R65.reuse, R64, R198 ;  /* 0x0000004041c67223 */ /* 0x040fe200000100c6 */
[----:B------:R-:W-:Y:S01]  /*8170*/  FFMA.FTZ R64, R65, R70, R67 ;  /* 0x0000004641407223 */ /* 0x000fe20000010043 */
[----:B------:R-:W-:Y:S01]  /*8180*/  FADD.FTZ R62, R181, R62 ;  /* 0x0000003eb53e7221 */ /* 0x000fe20000010000 */
[----:B------:R-:W-:Y:S01]  /*8190*/  FFMA.FTZ R65, R65, R68, -R71 ;  /* 0x0000004441417223 */ /* 0x000fe20000010847 */
[----:B------:R-:W-:Y:S01]  /*81a0*/  FMUL.FTZ R71, R120, UR42 ;  /* 0x0000002a78477c20 */ /* 0x000fe20008410000 */
[C---:B------:R-:W-:Y:S01]  /*81b0*/  FMUL.FTZ R67, R240.reuse, UR42 ;  /* 0x0000002af0437c20 */ /* 0x040fe20008410000 */
[----:B------:R-:W-:Y:S01]  /*81c0*/  FMUL.FTZ R181, R89, R159 ;  /* 0x0000009f59b57220 */ /* 0x000fe20000410000 */
[----:B------:R-:W-:Y:S01]  /*81d0*/  FADD.FTZ R205, R205, R188 ;  /* 0x000000bccdcd7221 */ /* 0x000fe20000010000 */
[----:B------:R-:W-:Y:S01]  /*81e0*/  FFMA.FTZ R71, R240, UR41, -R71 ;  /* 0x00000029f0477c23 */ /* 0x000fe20008010847 */
[----:B------:R-:W-:Y:S01]  /*81f0*/  FFMA.FTZ R68, R120, UR41, R67 ;  /* 0x0000002978447c23 */ /* 0x000fe20008010043 */
[-C--:B------:R-:W-:Y:S01]  /*8200*/  FFMA.FTZ R192, R192, -R181.reuse, R225 ;  /* 0x800000b5c0c07223 */ /* 0x080fe200000100e1 */
[C---:B------:R-:W-:Y:S01]  /*8210*/  FMUL.FTZ R240, R159.reuse, R240 ;  /* 0x000000f09ff07220 */ /* 0x040fe20000410000 */
[C---:B------:R-:W-:Y:S01]  /*8220*/  FMUL.FTZ R120, R159.reuse, R120 ;  /* 0x000000789f787220 */ /* 0x040fe20000410000 */
[----:B------:R-:W-:Y:S01]  /*8230*/  FFMA.FTZ R37, R159, R180, R37 ;  /* 0x000000b49f257223 */ /* 0x000fe20000010025 */
[----:B------:R-:W-:Y:S01]  /*8240*/  FFMA.FTZ R69, R193, -R181, R224 ;  /* 0x800000b5c1457223 */ /* 0x000fe200000100e0 */
[C---:B------:R-:W-:Y:S01]  /*8250*/  FMUL.FTZ R188, R192.reuse, R240 ;  /* 0x000000f0c0bc7220 */ /* 0x040fe20000410000 */
[C---:B------:R-:W-:Y:S01]  /*8260*/  FMUL.FTZ R70, R192.reuse, R71 ;  /* 0x00000047c0467220 */ /* 0x040fe20000410000 */
[-C--:B------:R-:W-:Y:S01]  /*8270*/  FMUL.FTZ R159, R192, R120.reuse ;  /* 0x00000078c09f7220 */ /* 0x080fe20000410000 */
[----:B------:R-:W-:Y:S01]  /*8280*/  FADD.FTZ R204, -R204, R179 ;  /* 0x000000b3cccc7221 */ /* 0x000fe20000010100 */
[C---:B------:R-:W-:Y:S01]  /*8290*/  FFMA.FTZ R179, R69.reuse, R120, R188 ;  /* 0x0000007845b37223 */ /* 0x040fe200000100bc */
[C---:B------:R-:W-:Y:S01]  /*82a0*/  FFMA.FTZ R70, R69.reuse, R68, R70 ;  /* 0x0000004445467223 */ /* 0x040fe20000010046 */
[----:B------:R-:W-:Y:S01]  /*82b0*/  FFMA.FTZ R159, R69, R240, -R159 ;  /* 0x000000f0459f7223 */ /* 0x000fe2000001089f */
[----:B------:R-:W-:Y:S01]  /*82c0*/  FFMA.FTZ R69, R85, R66, R198 ;  /* 0x0000004255457223 */ /* 0x000fe200000100c6 */
[----:B------:R-:W-:Y:S01]  /*82d0*/  FFMA.FTZ R186, R88, R191, R121 ;  /* 0x000000bf58ba7223 */ /* 0x000fe20000010079 */
[C---:B------:R-:W-:Y:S01]  /*82e0*/  FMUL.FTZ R71, R89.reuse, R120 ;  /* 0x0000007859477220 */ /* 0x040fe20000410000 */
[----:B------:R-:W-:Y:S01]  /*82f0*/  FMUL.FTZ R121, R89, R240 ;  /* 0x000000f059797220 */ /* 0x000fe20000410000 */
[-C--:B------:R-:W-:Y:S01]  /*8300*/  FMUL.FTZ R67, R145, -R204.reuse ;  /* 0x800000cc91437220 */ /* 0x080fe20000410000 */
[----:B------:R-:W-:Y:S01]  /*8310*/  FMUL.FTZ R68, R167, R204 ;  /* 0x000000cca7447220 */ /* 0x000fe20000410000 */
[----:B------:R-:W-:Y:S01]  /*8320*/  FADD.FTZ R72, R69, R72 ;  /* 0x0000004845487221 */ /* 0x000fe20000010000 */
[-C--:B------:R-:W-:Y:S01]  /*8330*/  FMUL.FTZ R145, R145, -R205.reuse ;  /* 0x800000cd91917220 */ /* 0x080fe20000410000 */
[----:B------:R-:W-:Y:S01]  /*8340*/  FMUL.FTZ R120, R90, R160 ;  /* 0x000000a05a787220 */ /* 0x000fe20000410000 */
[----:B------:R-:W-:Y:S01]  /*8350*/  FMUL.FTZ R69, R205, UR42 ;  /* 0x0000002acd457c20 */ /* 0x000fe20008410000 */
[----:B------:R0:W-:Y:S01]  /*8360*/  STS [R234+0x2158], R71 ;  /* 0x00215847ea007388 */ /* 0x0001e20000000800 */
[CC--:B------:R-:W-:Y:S01]  /*8370*/  FFMA.FTZ R66, R146.reuse, R205.reuse, -R67 ;  /* 0x000000cd92427223 */ /* 0x0c0fe20000010843 */
[----:B------:R-:W-:Y:S01]  /*8380*/  FFMA.FTZ R145, R146, R204, R145 ;  /* 0x000000cc92917223 */ /* 0x000fe20000010091 */
[-C--:B------:R-:W-:Y:S01]  /*8390*/  FFMA.FTZ R167, R167, -R120.reuse, R223 ;  /* 0x80000078a7a77223 */ /* 0x080fe200000100df */
[----:B------:R1:W-:Y:S01]  /*83a0*/  STS [R234+0x215c], R121 ;  /* 0x00215c79ea007388 */ /* 0x0003e20000000800 */
[----:B------:R-:W-:Y:S01]  /*83b0*/  FFMA.FTZ R67, R168, -R120, R222 ;  /* 0x80000078a8437223 */ /* 0x000fe200000100de */
[----:B------:R-:W-:Y:S01]  /*83c0*/  FMUL.FTZ R120, R160, R205 ;  /* 0x000000cda0787220 */ /* 0x000fe20000410000 */
[----:B------:R-:W-:Y:S01]  /*83d0*/  FADD.FTZ R66, R207, R66 ;  /* 0x00000042cf427221 */ /* 0x000fe20000010000 */
[----:B------:R-:W-:Y:S01]  /*83e0*/  STS [R234+0x2164], R185 ;  /* 0x002164b9ea007388 */ /* 0x000fe20000000800 */
[----:B------:R-:W-:Y:S01]  /*83f0*/  FMUL.FTZ R241, R88, R241 ;  /* 0x000000f158f17220 */ /* 0x000fe20000410000 */
[----:B0-----:R-:W-:Y:S01]  /*8400*/  FFMA.FTZ R71, R168, R205, R68 ;  /* 0x000000cda8477223 */ /* 0x001fe20000010044 */
[----:B------:R-:W-:Y:S01]  /*8410*/  FMUL.FTZ R68, R204, UR42 ;  /* 0x0000002acc447c20 */ /* 0x000fe20008410000 */
[----:B------:R-:W-:Y:S01]  /*8420*/  FADD.FTZ R168, -R206, R145 ;  /* 0x00000091cea87221 */ /* 0x000fe20000010100 */
[----:B------:R-:W-:Y:S01]  /*8430*/  FMUL.FTZ R145, R90, R120 ;  /* 0x000000785a917220 */ /* 0x000fe20000410000 */
[----:B-1----:R-:W-:Y:S01]  /*8440*/  FFMA.FTZ R121, R89, R180, R70 ;  /* 0x000000b459797223 */ /* 0x002fe20000010046 */
[----:B------:R-:W-:Y:S01]  /*8450*/  FFMA.FTZ R70, R204, UR41, -R69 ;  /* 0x00000029cc467c23 */ /* 0x000fe20008010845 */
[C---:B------:R-:W-:Y:S01]  /*8460*/  FMUL.FTZ R204, R160.reuse, R204 ;  /* 0x000000cca0cc7220 */ /* 0x040fe20000410000 */
[----:B------:R-:W-:Y:S01]  /*8470*/  FFMA.FTZ R68, R205, UR41, R68 ;  /* 0x00000029cd447c23 */ /* 0x000fe20008010044 */
[C---:B------:R-:W-:Y:S01]  /*8480*/  FMUL.FTZ R69, R167.reuse, R120 ;  /* 0x00000078a7457220 */ /* 0x040fe20000410000 */
[C---:B------:R-:W-:Y:S01]  /*8490*/  FMUL.FTZ R70, R167.reuse, R70 ;  /* 0x00000046a7467220 */ /* 0x040fe20000410000 */
[-C--:B------:R-:W-:Y:S01]  /*84a0*/  FMUL.FTZ R146, R167, R204.reuse ;  /* 0x000000cca7927220 */ /* 0x080fe20000410000 */
[----:B------:R-:W-:Y:S01]  /*84b0*/  FFMA.FTZ R38, R160, R71, R38 ;  /* 0x00000047a0267223 */ /* 0x000fe20000010026 */
[----:B------:R-:W-:Y:S01]  /*84c0*/  FADD.FTZ R60, R121, R60 ;  /* 0x0000003c793c7221 */ /* 0x000fe20000010000 */
        /* <DEDUP_REMOVED lines=9> */
[----:B------:R-:W-:Y:S01]  /*8560*/  FFMA.FTZ R148, R90, R71, R121 ;  /* 0x000000475a947223 */ /* 0x000fe20000010079 */
[----:B------:R-:W-:Y:S01]  /*8570*/  FMUL.FTZ R71, R66, UR42 ;  /* 0x0000002a42477c20 */ /* 0x000fe20008410000 */
[-C--:B------:R-:W-:Y:S01]  /*8580*/  FFMA.FTZ R170, R170, -R70.reuse, R221 ;  /* 0x80000046aaaa7223 */ /* 0x080fe200000100dd */
[C---:B------:R-:W-:Y:S01]  /*8590*/  FFMA.FTZ R67, R169.reuse, -R70, R220 ;  /* 0x80000046a9437223 */ /* 0x040fe200000100dc */
[-C--:B------:R-:W-:Y:S01]  /*85a0*/  FFMA.FTZ R70, R169, R66.reuse, R69 ;  /* 0x00000042a9467223 */ /* 0x080fe20000010045 */
[C---:B------:R-:W-:Y:S01]  /*85b0*/  FMUL.FTZ R69, R168.reuse, UR42 ;  /* 0x0000002aa8457c20 */ /* 0x040fe20008410000 */
[----:B------:R-:W-:Y:S01]  /*85c0*/  FFMA.FTZ R71, R168, UR41, -R71 ;  /* 0x00000029a8477c23 */ /* 0x000fe20008010847 */
[C---:B------:R-:W-:Y:S01]  /*85d0*/  FMUL.FTZ R120, R161.reuse, R66 ;  /* 0x00000042a1787220 */ /* 0x040fe20000410000 */
[----:B------:R-:W-:Y:S01]  /*85e0*/  FMUL.FTZ R168, R161, R168 ;  /* 0x000000a8a1a87220 */ /* 0x000fe20000410000 */
[----:B------:R-:W-:Y:S01]  /*85f0*/  FADD.FTZ R180, R209, R68 ;  /* 0x00000044d1b47221 */ /* 0x000fe20000010000 */
[----:B------:R-:W-:Y:S01]  /*8600*/  FFMA.FTZ R68, R66, UR41, R69 ;  /* 0x0000002942447c23 */ /* 0x000fe20008010045 */
[C---:B------:R-:W-:Y:S01]  /*8610*/  FMUL.FTZ R69, R170.reuse, R120 ;  /* 0x00000078aa457220 */ /* 0x040fe20000410000 */
[CC--:B------:R-:W-:Y:S01]  /*8620*/  FMUL.FTZ R146, R170.reuse, R168.reuse ;  /* 0x000000a8aa927220 */ /* 0x0c0fe20000410000 */
[----:B------:R0:W-:Y:S01]  /*8630*/  STS [R234+0x2150], R145 ;  /* 0x00215091ea007388 */ /* 0x0001e20000000800 */
[----:B------:R-:W-:Y:S01]  /*8640*/  FMUL.FTZ R66, R170, R71 ;  /* 0x00000047aa427220 */ /* 0x000fe20000410000 */
[----:B------:R-:W-:Y:S01]  /*8650*/  FMUL.FTZ R121, R91, R168 ;  /* 0x000000a85b797220 */ /* 0x000fe20000410000 */
[----:B------:R-:W-:Y:S01]  /*8660*/  FFMA.FTZ R39, R161, R70, R39 ;  /* 0x00000046a1277223 */ /* 0x000fe20000010027 */
[----:B------:R-:W-:Y:S01]  /*8670*/  FFMA.FTZ R168, R67, R168, -R69 ;  /* 0x000000a843a87223 */ /* 0x000fe20000010845 */
[-C--:B------:R-:W-:Y:S01]  /*8680*/  FMUL.FTZ R71, R91, R120.reuse ;  /* 0x000000785b477220 */ /* 0x080fe20000410000 */
[C---:B------:R-:W-:Y:S01]  /*8690*/  FFMA.FTZ R161, R67.reuse, R120, R146 ;  /* 0x0000007843a17223 */ /* 0x040fe20000010092 */
[----:B------:R-:W-:Y:S01]  /*86a0*/  FMUL.FTZ R69, R92, R162 ;  /* 0x000000a25c457220 */ /* 0x000fe20000410000 */
[----:B------:R-:W-:Y:S01]  /*86b0*/  FFMA.FTZ R120, R67, R68, R66 ;  /* 0x0000004443787223 */ /* 0x000fe20000010042 */
[----:B------:R1:W-:Y:S01]  /*86c0*/  STS [R234+0x214c], R121 ;  /* 0x00214c79ea007388 */ /* 0x0003e20000000800 */
[----:B0-----:R-:W-:Y:S01]  /*86d0*/  FADD.FTZ R145, -R208, R147 ;  /* 0x00000093d0917221 */ /* 0x001fe20000010100 */
[----:B------:R-:W-:Y:S01]  /*86e0*/  FADD.FTZ R59, R148, R59 ;  /* 0x0000003b943b7221 */ /* 0x000fe20000010000 */
[----:B------:R-:W-:Y:S01]  /*86f0*/  FFMA.FTZ R147, R91, R70, R120 ;  /* 0x000000465b937223 */ /* 0x000fe20000010078 */
[----:B------:R0:W-:Y:S01]  /*8700*/  STS [R234+0x2148], R71 ;  /* 0x00214847ea007388 */ /* 0x0001e20000000800 */
[CC--:B------:R-:W-:Y:S01]  /*8710*/  FMUL.FTZ R68, R172.reuse, R145.reuse ;  /* 0x00000091ac447220 */ /* 0x0c0fe20000410000 */
[----:B------:R-:W-:Y:S01]  /*8720*/  FMUL.FTZ R67, R151, -R145 ;  /* 0x8000009197437220 */ /* 0x000fe20000410000 */
[-C--:B------:R-:W-:Y:S01]  /*8730*/  FFMA.FTZ R172, R172, -R69.reuse, R219 ;  /* 0x80000045acac7223 */ /* 0x080fe200000100db */
[C---:B------:R-:W-:Y:S01]  /*8740*/  FFMA.FTZ R69, R171.reuse, -R69, R218 ;  /* 0x80000045ab457223 */ /* 0x040fe200000100da */
[-C--:B------:R-:W-:Y:S01]  /*8750*/  FFMA.FTZ R171, R171, R180.reuse, R68 ;  /* 0x000000b4abab7223 */ /* 0x080fe20000010044 */
[-C--:B------:R-:W-:Y:S01]  /*8760*/  FFMA.FTZ R66, R152, R180.reuse, -R67 ;  /* 0x000000b498427223 */ /* 0x080fe20000010843 */
[----:B------:R-:W-:Y:S01]  /*8770*/  FMUL.FTZ R68, R180, UR42 ;  /* 0x0000002ab4447c20 */ /* 0x000fe20008410000 */
[-C--:B------:R-:W-:Y:S01]  /*8780*/  FMUL.FTZ R151, R151, -R180.reuse ;  /* 0x800000b497977220 */ /* 0x080fe20000410000 */
[C---:B------:R-:W-:Y:S01]  /*8790*/  FMUL.FTZ R67, R145.reuse, UR42 ;  /* 0x0000002a91437c20 */ /* 0x040fe20008410000 */
[-C--:B-1----:R-:W-:Y:S01]  /*87a0*/  FMUL.FTZ R121, R162, R145.reuse ;  /* 0x00000091a2797220 */ /* 0x082fe20000410000 */
[----:B0-----:R-:W-:Y:S01]  /*87b0*/  FFMA.FTZ R71, R145, UR41, -R68 ;  /* 0x0000002991477c23 */ /* 0x001fe20008010844 */
[----:B------:R-:W-:Y:S01]  /*87c0*/  FFMA.FTZ R151, R152, R145, R151 ;  /* 0x0000009198977223 */ /* 0x000fe20000010097 */
[----:B------:R-:W-:Y:S01]  /*87d0*/  FFMA.FTZ R68, R180, UR41, R67 ;  /* 0x00000029b4447c23 */ /* 0x000fe20008010043 */
[----:B------:R-:W-:Y:S01]  /*87e0*/  FMUL.FTZ R67, R162, R180 ;  /* 0x000000b4a2437220 */ /* 0x000fe20000410000 */
[----:B------:R-:W-:Y:S01]  /*87f0*/  FADD.FTZ R70, R211, R66 ;  /* 0x00000042d3467221 */ /* 0x000fe20000010000 */
[----:B------:R-:W-:Y:S01]  /*8800*/  FMUL.FTZ R66, R172, R121 ;  /* 0x00000079ac427220 */ /* 0x000fe20000410000 */
[----:B------:R-:W-:Y:S01]  /*8810*/  FADD.FTZ R148, -R210, R151 ;  /* 0x00000097d2947221 */ /* 0x000fe20000010100 */
[C---:B------:R-:W-:Y:S01]  /*8820*/  FMUL.FTZ R152, R172.reuse, R67 ;  /* 0x00000043ac987220 */ /* 0x040fe20000410000 */
[----:B------:R-:W-:Y:S01]  /*8830*/  FMUL.FTZ R172, R172, R71 ;  /* 0x00000047acac7220 */ /* 0x000fe20000410000 */
[-C--:B------:R-:W-:Y:S01]  /*8840*/  FFMA.FTZ R151, R69, R67.reuse, R66 ;  /* 0x0000004345977223 */ /* 0x080fe20000010042 */
[C---:B------:R-:W-:Y:S01]  /*8850*/  FMUL.FTZ R71, R92.reuse, R67 ;  /* 0x000000435c477220 */ /* 0x040fe20000410000 */
[C---:B------:R-:W-:Y:S01]  /*8860*/  FMUL.FTZ R67, R153.reuse, -R148 ;  /* 0x8000009499437220 */ /* 0x040fe20000410000 */
[-C--:B------:R-:W-:Y:S01]  /*8870*/  FMUL.FTZ R153, R153, -R70.reuse ;  /* 0x8000004699997220 */ /* 0x080fe20000410000 */
[CC--:B------:R-:W-:Y:S01]  /*8880*/  FFMA.FTZ R152, R69.reuse, R121.reuse, -R152 ;  /* 0x0000007945987223 */ /* 0x0c0fe20000010898 */
[----:B------:R-:W-:Y:S01]  /*8890*/  FMUL.FTZ R145, R92, R121 ;  /* 0x000000795c917220 */ /* 0x000fe20000410000 */
[C---:B------:R-:W-:Y:S01]  /*88a0*/  FFMA.FTZ R66, R154.reuse, R70, -R67 ;  /* 0x000000469a427223 */ /* 0x040fe20000010843 */
[----:B------:R-:W-:Y:S01]  /*88b0*/  FFMA.FTZ R121, R154, R148, R153 ;  /* 0x000000949a797223 */ /* 0x000fe20000010099 */
[----:B------:R-:W-:Y:S01]  /*88c0*/  FFMA.FTZ R69, R69, R68, R172 ;  /* 0x0000004445457223 */ /* 0x000fe200000100ac */
[----:B------:R-:W-:Y:S01]  /*88d0*/  FMUL.FTZ R120, R93, R163 ;  /* 0x000000a35d787220 */ /* 0x000fe20000410000 */
[----:B------:R-:W-:Y:S01]  /*88e0*/  FADD.FTZ R235, R235, R66 ;  /* 0x00000042ebeb7221 */ /* 0x000fe20000010000 */
[----:B------:R-:W-:Y:S01]  /*88f0*/  FADD.FTZ R121, -R212, R121 ;  /* 0x00000079d4797221 */ /* 0x000fe20000010100 */
[----:B------:R0:W-:Y:S01]  /*8900*/  STS [R234+0x2140], R71 ;  /* 0x00214047ea007388 */ /* 0x0001e20000000800 */
[C---:B------:R-:W-:Y:S01]  /*8910*/  FFMA.FTZ R68, R174.reuse, -R120, R217 ;  /* 0x80000078ae447223 */ /* 0x040fe200000100d9 */
[C---:B------:R-:W-:Y:S01]  /*8920*/  FMUL.FTZ R67, R155.reuse, -R235 ;  /* 0x800000eb9b437220 */ /* 0x040fe20000410000 */
[-C--:B------:R-:W-:Y:S01]  /*8930*/  FMUL.FTZ R66, R155, -R121.reuse ;  /* 0x800000799b427220 */ /* 0x080fe20000410000 */
[----:B------:R-:W-:Y:S01]  /*8940*/  FMUL.FTZ R174, R174, R148 ;  /* 0x00000094aeae7220 */ /* 0x000fe20000410000 */
[----:B------:R1:W-:Y:S01]  /*8950*/  STS [R234+0x2144], R145 ;  /* 0x00214491ea007388 */ /* 0x0003e20000000800 */
[C---:B------:R-:W-:Y:S01]  /*8960*/  FFMA.FTZ R67, R156.reuse, R121, R67 ;  /* 0x000000799c437223 */ /* 0x040fe20000010043 */
[----:B------:R-:W-:Y:S01]  /*8970*/  FFMA.FTZ R66, R156, R235, -R66 ;  /* 0x000000eb9c427223 */ /* 0x000fe20000010842 */
[----:B------:R-:W-:Y:S01]  /*8980*/  FFMA.FTZ R156, R92, R171, R69 ;  /* 0x000000ab5c9c7223 */ /* 0x000fe20000010045 */
[----:B------:R-:W-:Y:S01]  /*8990*/  FMUL.FTZ R69, R148, UR42 ;  /* 0x0000002a94457c20 */ /* 0x000fe20008410000 */
[----:B------:R-:W-:Y:S01]  /*89a0*/  FADD.FTZ R236, -R236, R67 ;  /* 0x00000043ecec7221 */ /* 0x000fe20000010100 */
[----:B------:R-:W-:Y:S01]  /*89b0*/  FADD.FTZ R237, R237, R66 ;  /* 0x00000042eded7221 */ /* 0x000fe20000010000 */
[C---:B------:R-:W-:Y:S01]  /*89c0*/  FMUL.FTZ R66, R70.reuse, UR42 ;  /* 0x0000002a46427c20 */ /* 0x040fe20008410000 */
[----:B0-----:R-:W-:Y:S01]  /*89d0*/  FFMA.FTZ R71, R173, -R120, R216 ;  /* 0x80000078ad477223 */ /* 0x001fe200000100d8 */
[C---:B------:R-:W-:Y:S01]  /*89e0*/  FMUL.FTZ R67, R157.reuse, -R236 ;  /* 0x800000ec9d437220 */ /* 0x040fe20000410000 */
[-C--:B------:R-:W-:Y:S01]  /*89f0*/  FMUL.FTZ R157, R157, -R237.reuse ;  /* 0x800000ed9d9d7220 */ /* 0x080fe20000410000 */
[----:B------:R-:W-:Y:S01]  /*8a00*/  FFMA.FTZ R120, R70, UR41, R69 ;  /* 0x0000002946787c23 */ /* 0x000fe20008010045 */
[----:B------:R-:W-:Y:S01]  /*8a10*/  FFMA.FTZ R69, R148, UR41, -R66 ;  /* 0x0000002994457c23 */ /* 0x000fe20008010842 */
[C---:B------:R-:W-:Y:S01]  /*8a20*/  FFMA.FTZ R67, R158.reuse, R237, -R67 ;  /* 0x000000ed9e437223 */ /* 0x040fe20000010843 */
[----:B------:R-:W-:Y:S01]  /*8a30*/  FMUL.FTZ R148, R163, R148 ;  /* 0x00000094a3947220 */ /* 0x000fe20000410000 */
[----:B------:R-:W-:Y:S01]  /*8a40*/  FFMA.FTZ R158, R158, R236, R157 ;  /* 0x000000ec9e9e7223 */ /* 0x000fe2000001009d */
[-C--:B------:R-:W-:Y:S01]  /*8a50*/  FFMA.FTZ R174, R173, R70.reuse, R174 ;  /* 0x00000046adae7223 */ /* 0x080fe200000100ae */
[----:B------:R-:W-:Y:S01]  /*8a60*/  FADD.FTZ R66, R238, R67 ;  /* 0x00000043ee427221 */ /* 0x000fe20000010000 */
[----:B------:R-:W-:Y:S01]  /*8a70*/  FMUL.FTZ R70, R163, R70 ;  /* 0x00000046a3467220 */ /* 0x000fe20000410000 */
[C---:B------:R-:W-:Y:S01]  /*8a80*/  FMUL.FTZ R154, R68.reuse, R148 ;  /* 0x00000094449a7220 */ /* 0x040fe20000410000 */
[----:B------:R-:W-:Y:S01]  /*8a90*/  FADD.FTZ R67, -R203, R158 ;  /* 0x0000009ecb437221 */ /* 0x000fe20000010100 */
[C---:B------:R-:W-:Y:S01]  /*8aa0*/  FMUL.FTZ R146, R68.reuse, R69 ;  /* 0x0000004544927220 */ /* 0x040fe20000410000 */
[-C--:B------:R-:W-:Y:S01]  /*8ab0*/  FMUL.FTZ R153, R68, R70.reuse ;  /* 0x0000004644997220 */ /* 0x080fe20000410000 */
[-C--:B------:R-:W-:Y:S01]  /*8ac0*/  FFMA.FTZ R154, R71, R70.reuse, R154 ;  /* 0x00000046479a7223 */ /* 0x080fe2000001009a */
[----:B-1----:R-:W-:Y:S01]  /*8ad0*/  FMUL.FTZ R145, R93, R70 ;  /* 0x000000465d917220 */ /* 0x002fe20000410000 */
[CC--:B------:R-:W-:Y:S01]  /*8ae0*/  FMUL.FTZ R69, R141.reuse, -R67.reuse ;  /* 0x800000438d457220 */ /* 0x0c0fe20000410000 */
        /* <DEDUP_REMOVED lines=9> */
[----:B------:R-:W-:Y:S01]  /*8b80*/  FFMA.FTZ R142, R138, -R141, R215 ;  /* 0x8000008d8a8e7223 */ /* 0x000fe200000100d7 */
[----:B------:R-:W-:Y:S01]  /*8b90*/  FMUL.FTZ R138, R235, UR42 ;  /* 0x0000002aeb8a7c20 */ /* 0x000fe20008410000 */
[CC--:B------:R-:W-:Y:S01]  /*8ba0*/  FMUL.FTZ R120, R136.reuse, -R68.reuse ;  /* 0x8000004488787220 */ /* 0x0c0fe20000410000 */
[----:B------:R-:W-:Y:S01]  /*8bb0*/  FMUL.FTZ R71, R136, -R69 ;  /* 0x8000004588477220 */ /* 0x000fe20000410000 */
[----:B------:R-:W-:Y:S01]  /*8bc0*/  FMUL.FTZ R136, R121, UR42 ;  /* 0x0000002a79887c20 */ /* 0x000fe20008410000 */
[----:B------:R-:W-:Y:S01]  /*8bd0*/  FFMA.FTZ R141, R137, -R141, R214 ;  /* 0x8000008d898d7223 */ /* 0x000fe200000100d6 */
[C---:B------:R-:W-:Y:S01]  /*8be0*/  FFMA.FTZ R120, R135.reuse, R69, R120 ;  /* 0x0000004587787223 */ /* 0x040fe20000010078 */
[----:B------:R-:W-:Y:S01]  /*8bf0*/  FFMA.FTZ R135, R135, R68, -R71 ;  /* 0x0000004487877223 */ /* 0x000fe20000010847 */
[----:B------:R-:W-:Y:S01]  /*8c00*/  FFMA.FTZ R70, R137, R235, R70 ;  /* 0x000000eb89467223 */ /* 0x000fe20000010046 */
[----:B------:R-:W-:Y:S01]  /*8c10*/  FMUL.FTZ R137, R134, R121 ;  /* 0x0000007986897220 */ /* 0x000fe20000410000 */
[----:B------:R-:W-:Y:S01]  /*8c20*/  FADD.FTZ R71, -R187, R120 ;  /* 0x00000078bb477221 */ /* 0x000fe20000010100 */
[----:B------:R-:W-:Y:S01]  /*8c30*/  FADD.FTZ R120, R166, R135 ;  /* 0x00000087a6787221 */ /* 0x000fe20000010000 */
[----:B------:R-:W-:Y:S01]  /*8c40*/  FFMA.FTZ R166, R235, UR41, R136 ;  /* 0x00000029eba67c23 */ /* 0x000fe20008010088 */
[----:B------:R-:W-:Y:S01]  /*8c50*/  FFMA.FTZ R135, R121, UR41, -R138 ;  /* 0x0000002979877c23 */ /* 0x000fe2000801088a */
[C---:B------:R-:W-:Y:S01]  /*8c60*/  FMUL.FTZ R136, R130.reuse, -R71 ;  /* 0x8000004782887220 */ /* 0x040fe20000410000 */
[-C--:B------:R-:W-:Y:S01]  /*8c70*/  FMUL.FTZ R130, R130, -R120.reuse ;  /* 0x8000007882827220 */ /* 0x080fe20000410000 */
[----:B------:R-:W-:Y:S01]  /*8c80*/  FMUL.FTZ R235, R134, R235 ;  /* 0x000000eb86eb7220 */ /* 0x000fe20000410000 */
[----:B------:R-:W-:Y:S01]  /*8c90*/  FMUL.FTZ R170, R142, R135 ;  /* 0x000000878eaa7220 */ /* 0x000fe20000410000 */
[C---:B------:R-:W-:Y:S01]  /*8ca0*/  FFMA.FTZ R136, R133.reuse, R120, -R136 ;  /* 0x0000007885887223 */ /* 0x040fe20000010888 */
[----:B------:R-:W-:Y:S01]  /*8cb0*/  FFMA.FTZ R133, R133, R71, R130 ;  /* 0x0000004785857223 */ /* 0x000fe20000010082 */
[----:B------:R-:W-:Y:S01]  /*8cc0*/  FADD.FTZ R57, R156, R57 ;  /* 0x000000399c397221 */ /* 0x000fe20000010000 */
[----:B------:R-:W-:Y:S01]  /*8cd0*/  FFMA.FTZ R42, R134, R70, R42 ;  /* 0x00000046862a7223 */ /* 0x000fe2000001002a */
[----:B------:R-:W-:Y:S01]  /*8ce0*/  FADD.FTZ R121, R165, R136 ;  /* 0x00000088a5797221 */ /* 0x000fe20000010000 */
[----:B------:R-:W-:Y:S01]  /*8cf0*/  FADD.FTZ R130, -R164, R133 ;  /* 0x00000085a4827221 */ /* 0x000fe20000010100 */
[C---:B------:R-:W-:Y:S01]  /*8d00*/  FMUL.FTZ R156, R142.reuse, R137 ;  /* 0x000000898e9c7220 */ /* 0x040fe20000410000 */
[----:B------:R-:W-:Y:S01]  /*8d10*/  FMUL.FTZ R142, R142, R235 ;  /* 0x000000eb8e8e7220 */ /* 0x000fe20000410000 */
[C---:B------:R-:W-:Y:S01]  /*8d20*/  FMUL.FTZ R135, R131.reuse, -R121 ;  /* 0x8000007983877220 */ /* 0x040fe20000410000 */
[----:B------:R-:W-:Y:S01]  /*8d30*/  FMUL.FTZ R133, R131, -R130 ;  /* 0x8000008283857220 */ /* 0x000fe20000410000 */
[----:B------:R-:W-:Y:S01]  /*8d40*/  FMUL.FTZ R134, R100, R25 ;  /* 0x0000001964867220 */ /* 0x000fe20000410000 */
[----:B------:R0:W-:Y:S01]  /*8d50*/  STS [R234+0x2138], R145 ;  /* 0x00213891ea007388 */ /* 0x0001e20000000800 */
[----:B------:R-:W-:Y:S01]  /*8d60*/  FFMA.FTZ R41, R163, R174, R41 ;  /* 0x000000aea3297223 */ /* 0x000fe20000010029 */
[C---:B------:R-:W-:Y:S01]  /*8d70*/  FFMA.FTZ R131, R132.reuse, R121, -R133 ;  /* 0x0000007984837223 */ /* 0x040fe20000010885 */
[----:B------:R-:W-:Y:S01]  /*8d80*/  FFMA.FTZ R132, R132, R130, R135 ;  /* 0x0000008284847223 */ /* 0x000fe20000010087 */
[-C--:B------:R-:W-:Y:S01]  /*8d90*/  FFMA.FTZ R155, R141, R137.reuse, -R142 ;  /* 0x000000898d9b7223 */ /* 0x080fe2000001088e */
[-C--:B------:R-:W-:Y:S01]  /*8da0*/  FFMA.FTZ R133, R27, -R134.reuse, R182 ;  /* 0x800000861b857223 */ /* 0x080fe200000100b6 */
[----:B------:R-:W-:Y:S01]  /*8db0*/  FADD.FTZ R131, R140, R131 ;  /* 0x000000838c837221 */ /* 0x000fe20000010000 */
[----:B------:R-:W-:Y:S01]  /*8dc0*/  FADD.FTZ R132, -R139, R132 ;  /* 0x000000848b847221 */ /* 0x000fe20000010100 */
[----:B------:R-:W-:Y:S01]  /*8dd0*/  FADD.FTZ R58, R147, R58 ;  /* 0x0000003a933a7221 */ /* 0x000fe20000010000 */
[----:B------:R-:W-:Y:S01]  /*8de0*/  FFMA.FTZ R134, R26, -R134, R183 ;  /* 0x800000861a867223 */ /* 0x000fe200000100b7 */
[----:B0-----:R-:W-:Y:S01]  /*8df0*/  FMUL.FTZ R145, R94, R137 ;  /* 0x000000895e917220 */ /* 0x001fe20000410000 */
[----:B------:R-:W-:Y:S01]  /*8e00*/  FMUL.FTZ R137, R99, R32 ;  /* 0x0000002063897220 */ /* 0x000fe20000410000 */
[C---:B------:R-:W-:Y:S01]  /*8e10*/  FMUL.FTZ R157, R25.reuse, R132 ;  /* 0x00000084199d7220 */ /* 0x040fe20000410000 */
[----:B------:R-:W-:Y:S01]  /*8e20*/  FMUL.FTZ R163, R25, R131 ;  /* 0x0000008319a37220 */ /* 0x000fe20000410000 */
[----:B------:R-:W-:Y:S01]  /*8e30*/  FMUL.FTZ R147, R93, R148 ;  /* 0x000000945d937220 */ /* 0x000fe20000410000 */
[----:B------:R-:W-:Y:S01]  /*8e40*/  FFMA.FTZ R40, R162, R171, R40 ;  /* 0x000000aba2287223 */ /* 0x000fe20000010028 */
[----:B------:R-:W-:Y:S01]  /*8e50*/  FMUL.FTZ R138, R98, R31 ;  /* 0x0000001f628a7220 */ /* 0x000fe20000410000 */
[----:B------:R-:W-:Y:S01]  /*8e60*/  FFMA.FTZ R136, R23, -R137, R122 ;  /* 0x8000008917887223 */ /* 0x000fe2000001007a */
[C---:B------:R-:W-:Y:S01]  /*8e70*/  FMUL.FTZ R158, R32.reuse, R130 ;  /* 0x00000082209e7220 */ /* 0x040fe20000410000 */
[----:B------:R-:W-:Y:S01]  /*8e80*/  FMUL.FTZ R162, R32, R121 ;  /* 0x0000007920a27220 */ /* 0x000fe20000410000 */
[C---:B------:R-:W-:Y:S01]  /*8e90*/  FMUL.FTZ R140, R134.reuse, R157 ;  /* 0x0000009d868c7220 */ /* 0x040fe20000410000 */
[----:B------:R-:W-:Y:S01]  /*8ea0*/  FMUL.FTZ R142, R134, R163 ;  /* 0x000000a3868e7220 */ /* 0x000fe20000410000 */
[----:B------:R0:W-:Y:S01]  /*8eb0*/  STS [R234+0x213c], R147 ;  /* 0x00213c93ea007388 */ /* 0x0001e20000000800 */
[----:B------:R-:W-:Y:S01]  /*8ec0*/  FFMA.FTZ R135, R24, -R137, R184 ;  /* 0x8000008918877223 */ /* 0x000fe200000100b8 */
[-C--:B------:R-:W-:Y:S01]  /*8ed0*/  FFMA.FTZ R137, R21, -R138.reuse, R123 ;  /* 0x8000008a15897223 */ /* 0x080fe2000001007b */
[C---:B------:R-:W-:Y:S01]  /*8ee0*/  FFMA.FTZ R140, R133.reuse, R163, R140 ;  /* 0x000000a3858c7223 */ /* 0x040fe2000001008c */
[----:B------:R1:W-:Y:S01]  /*8ef0*/  STS [R234+0x2134], R145 ;  /* 0x00213491ea007388 */ /* 0x0003e20000000800 */
[----:B------:R-:W-:Y:S01]  /*8f00*/  FFMA.FTZ R142, R133, R157, -R142 ;  /* 0x0000009d858e7223 */ /* 0x000fe2000001088e */
[----:B------:R-:W-:Y:S01]  /*8f10*/  FFMA.FTZ R138, R22, -R138, R124 ;  /* 0x8000008a168a7223 */ /* 0x000fe2000001007c */
[----:B------:R-:W-:Y:S01]  /*8f20*/  FMUL.FTZ R165, R31, R71 ;  /* 0x000000471fa57220 */ /* 0x000fe20000410000 */
[----:B------:R-:W-:Y:S01]  /*8f30*/  FADD.FTZ R140, RZ, R140 ;  /* 0x0000008cff8c7221 */ /* 0x000fe20000010000 */
[----:B------:R-:W-:Y:S01]  /*8f40*/  FADD.FTZ R142, RZ, R142 ;  /* 0x0000008eff8e7221 */ /* 0x000fe20000010000 */
[----:B0-----:R-:W-:Y:S01]  /*8f50*/  FFMA.FTZ R147, R93, R174, R146 ;  /* 0x000000ae5d937223 */ /* 0x001fe20000010092 */
[C---:B------:R-:W-:Y:S01]  /*8f60*/  FMUL.FTZ R146, R136.reuse, R158 ;  /* 0x0000009e88927220 */ /* 0x040fe20000410000 */
[----:B------:R-:W-:Y:S01]  /*8f70*/  FMUL.FTZ R169, R31, R120 ;  /* 0x000000781fa97220 */ /* 0x000fe20000410000 */
[----:B------:R-:W-:Y:S01]  /*8f80*/  FFMA.FTZ R156, R141, R235, R156 ;  /* 0x000000eb8d9c7223 */ /* 0x000fe2000001009c */
[-C--:B-1----:R-:W-:Y:S01]  /*8f90*/  FMUL.FTZ R145, R136, R162.reuse ;  /* 0x000000a288917220 */ /* 0x082fe20000410000 */
[C---:B------:R-:W-:Y:S01]  /*8fa0*/  FFMA.FTZ R139, R135.reuse, R162, R146 ;  /* 0x000000a2878b7223 */ /* 0x040fe20000010092 */
[C---:B------:R-:W-:Y:S01]  /*8fb0*/  FMUL.FTZ R146, R138.reuse, R165 ;  /* 0x000000a58a927220 */ /* 0x040fe20000410000 */
[-C--:B------:R-:W-:Y:S01]  /*8fc0*/  FMUL.FTZ R148, R138, R169.reuse ;  /* 0x000000a98a947220 */ /* 0x080fe20000410000 */
[----:B------:R-:W-:Y:S01]  /*8fd0*/  FFMA.FTZ R145, R135, R158, -R145 ;  /* 0x0000009e87917223 */ /* 0x000fe20000010891 */
[----:B------:R-:W-:Y:S01]  /*8fe0*/  FADD.FTZ R140, R140, R139 ;  /* 0x0000008b8c8c7221 */ /* 0x000fe20000010000 */
[----:B------:R-:W-:Y:S01]  /*8ff0*/  FFMA.FTZ R139, R141, R166, R170 ;  /* 0x000000a68d8b7223 */ /* 0x000fe200000100aa */
[----:B------:R-:W-:Y:S01]  /*9000*/  FMUL.FTZ R141, R97, R30 ;  /* 0x0000001e618d7220 */ /* 0x000fe20000410000 */
[----:B------:R-:W-:Y:S01]  /*9010*/  FADD.FTZ R142, R142, R145 ;  /* 0x000000918e8e7221 */ /* 0x000fe20000010000 */
[----:B------:R-:W-:Y:S01]  /*9020*/  FFMA.FTZ R145, R137, R169, R146 ;  /* 0x000000a989917223 */ /* 0x000fe20000010092 */
[----:B------:R-:W-:Y:S01]  /*9030*/  FMUL.FTZ R166, R30, R69 ;  /* 0x000000451ea67220 */ /* 0x000fe20000410000 */
[----:B------:R-:W-:Y:S01]  /*9040*/  FADD.FTZ R56, R147, R56 ;  /* 0x0000003893387221 */ /* 0x000fe20000010000 */
[----:B------:R-:W-:Y:S01]  /*9050*/  FFMA.FTZ R147, R137, R165, -R148 ;  /* 0x000000a589937223 */ /* 0x000fe20000010894 */
[----:B------:R-:W-:Y:S01]  /*9060*/  FADD.FTZ R145, R140, R145 ;  /* 0x000000918c917221 */ /* 0x000fe20000010000 */
[-C--:B------:R-:W-:Y:S01]  /*9070*/  FFMA.FTZ R140, R20, -R141.reuse, R126 ;  /* 0x8000008d148c7223 */ /* 0x080fe2000001007e */
[----:B------:R-:W-:Y:S01]  /*9080*/  FMUL.FTZ R164, R30, R68 ;  /* 0x000000441ea47220 */ /* 0x000fe20000410000 */
[----:B------:R-:W-:Y:S01]  /*9090*/  FFMA.FTZ R141, R19, -R141, R125 ;  /* 0x8000008d138d7223 */ /* 0x000fe2000001007d */
[----:B------:R-:W-:Y:S01]  /*90a0*/  FMUL.FTZ R146, R95, R28 ;  /* 0x0000001c5f927220 */ /* 0x000fe20000410000 */
[----:B------:R-:W-:Y:S01]  /*90b0*/  FMUL.FTZ R170, R140, R166 ;  /* 0x000000a68caa7220 */ /* 0x000fe20000410000 */
[----:B------:R-:W-:Y:S01]  /*90c0*/  FMUL.FTZ R181, R90, R204 ;  /* 0x000000cc5ab57220 */ /* 0x000fe20000410000 */
[----:B------:R-:W-:Y:S01]  /*90d0*/  FADD.FTZ R148, R142, R147 ;  /* 0x000000938e947221 */ /* 0x000fe20000010000 */
[----:B------:R-:W-:Y:S01]  /*90e0*/  FMUL.FTZ R147, R96, R29 ;  /* 0x0000001d60937220 */ /* 0x000fe20000410000 */
[-C--:B------:R-:W-:Y:S01]  /*90f0*/  FFMA.FTZ R170, R141, R164.reuse, R170 ;  /* 0x000000a48daa7223 */ /* 0x080fe200000100aa */
[----:B------:R-:W-:Y:S01]  /*9100*/  FMUL.FTZ R171, R140, R164 ;  /* 0x000000a48cab7220 */ /* 0x000fe20000410000 */
[C---:B------:R-:W-:Y:S01]  /*9110*/  FFMA.FTZ R142, R143.reuse, -R146, R213 ;  /* 0x800000928f8e7223 */ /* 0x040fe200000100d5 */
[----:B------:R-:W-:Y:S01]  /*9120*/  FMUL.FTZ R172, R143, R236 ;  /* 0x000000ec8fac7220 */ /* 0x000fe20000410000 */
[----:B------:R-:W-:Y:S01]  /*9130*/  FFMA.FTZ R143, R144, -R146, R129 ;  /* 0x80000092908f7223 */ /* 0x000fe20000010081 */
[----:B------:R-:W-:Y:S01]  /*9140*/  FADD.FTZ R170, R145, R170 ;  /* 0x000000aa91aa7221 */ /* 0x000fe20000010000 */
[----:B------:R0:W-:Y:S01]  /*9150*/  STS [R234+0x2154], R181 ;  /* 0x002154b5ea007388 */ /* 0x0001e20000000800 */
[----:B------:R-:W-:Y:S01]  /*9160*/  FFMA.FTZ R171, R141, R166, -R171 ;  /* 0x000000a68dab7223 */ /* 0x000fe200000108ab */
[-C--:B------:R-:W-:Y:S01]  /*9170*/  FFMA.FTZ R145, R17, -R147.reuse, R127 ;  /* 0x8000009311917223 */ /* 0x080fe2000001007f */
[----:B------:R-:W-:Y:S01]  /*9180*/  FFMA.FTZ R146, R18, -R147, R128 ;  /* 0x8000009312927223 */ /* 0x000fe20000010080 */
[----:B------:R-:W-:Y:S01]  /*9190*/  FMUL.FTZ R147, R237, UR42 ;  /* 0x0000002aed937c20 */ /* 0x000fe20008410000 */
[----:B------:R-:W-:Y:S01]  /*91a0*/  FFMA.FTZ R144, R144, R237, R172 ;  /* 0x000000ed90907223 */ /* 0x000fe200000100ac */
[----:B------:R-:W-:Y:S01]  /*91b0*/  FADD.FTZ R171, R148, R171 ;  /* 0x000000ab94ab7221 */ /* 0x000fe20000010000 */
[C---:B------:R-:W-:Y:S01]  /*91c0*/  FMUL.FTZ R148, R236.reuse, UR42 ;  /* 0x0000002aec947c20 */ /* 0x040fe20008410000 */
[C---:B------:R-:W-:Y:S01]  /*91d0*/  FMUL.FTZ R173, R29.reuse, R66 ;  /* 0x000000421dad7220 */ /* 0x040fe20000410000 */
[----:B------:R-:W-:Y:S01]  /*91e0*/  FFMA.FTZ R147, R236, UR41, -R147 ;  /* 0x00000029ec937c23 */ /* 0x000fe20008010893 */
[----:B0-----:R-:W-:Y:S01]  /*91f0*/  FMUL.FTZ R181, R29, R67 ;  /* 0x000000431db57220 */ /* 0x001fe20000410000 */
[C---:B------:R-:W-:Y:S01]  /*9200*/  FMUL.FTZ R236, R28.reuse, R236 ;  /* 0x000000ec1cec7220 */ /* 0x040fe20000410000 */
[----:B------:R-:W-:Y:S01]  /*9210*/  FMUL.FTZ R180, R28, R237 ;  /* 0x000000ed1cb47220 */ /* 0x000fe20000410000 */
[C---:B------:R-:W-:Y:S01]  /*9220*/  FMUL.FTZ R174, R146.reuse, R173 ;  /* 0x000000ad92ae7220 */ /* 0x040fe20000410000 */
[-C--:B------:R-:W-:Y:S01]  /*9230*/  FMUL.FTZ R172, R146, R181.reuse ;  /* 0x000000b592ac7220 */ /* 0x080fe20000410000 */
[----:B------:R0:W-:Y:S01]  /*9240*/  STS [R234+0x2178], R189 ;  /* 0x002178bdea007388 */ /* 0x0001e20000000800 */
[C---:B------:R-:W-:Y:S01]  /*9250*/  FMUL.FTZ R187, R142.reuse, R180 ;  /* 0x000000b48ebb7220 */ /* 0x040fe20000410000 */
[C---:B------:R-:W-:Y:S01]  /*9260*/  FFMA.FTZ R174, R145.reuse, R181, -R174 ;  /* 0x000000b591ae7223 */ /* 0x040fe200000108ae */
[----:B------:R-:W-:Y:S01]  /*9270*/  FFMA.FTZ R185, R145, R173, R172 ;  /* 0x000000ad91b97223 */ /* 0x000fe200000100ac */
[----:B------:R-:W-:Y:S01]  /*9280*/  FMUL.FTZ R172, R142, R236 ;  /* 0x000000ec8eac7220 */ /* 0x000fe20000410000 */
[----:B------:R-:W-:Y:S01]  /*9290*/  FMUL.FTZ R235, R94, R235 ;  /* 0x000000eb5eeb7220 */ /* 0x000fe20000410000 */
[----:B------:R-:W-:Y:S01]  /*92a0*/  FADD.FTZ R171, R171, R174 ;  /* 0x000000aeabab7221 */ /* 0x000fe20000010000 */
[----:B------:R-:W-:Y:S01]  /*92b0*/  FADD.FTZ R170, R170, R185 ;  /* 0x000000b9aaaa7221 */ /* 0x000fe20000010000 */
[C---:B------:R-:W-:Y:S01]  /*92c0*/  FFMA.FTZ R185, R143.reuse, R180, R172 ;  /* 0x000000b48fb97223 */ /* 0x040fe200000100ac */
[----:B------:R-:W-:Y:S01]  /*92d0*/  FFMA.FTZ R172, R143, R236, -R187 ;  /* 0x000000ec8fac7223 */ /* 0x000fe200000108bb */
[C---:B------:R-:W-:Y:S01]  /*92e0*/  FMUL.FTZ R187, R95.reuse, R180 ;  /* 0x000000b45fbb7220 */ /* 0x040fe20000410000 */
[----:B0-----:R-:W-:Y:S01]  /*92f0*/  FMUL.FTZ R189, R95, R236 ;  /* 0x000000ec5fbd7220 */ /* 0x001fe20000410000 */
        /* <DEDUP_REMOVED lines=22> */
[----:B------:R-:W-:Y:S01]  /*9460*/  STS [R234+0x2174], R201 ;  /* 0x002174c9ea007388 */ /* 0x000fe20000000800 */
[----:B------:R-:W-:Y:S01]  /*9470*/  IADD3 R152, R119, 0x20, RZ ;  /* 0x0000002077987810 */ /* 0x000fe20007ffe0ff */
[----:B------:R-:W-:Y:S01]  /*9480*/  FADD.FTZ R154, R154, R179 ;  /* 0x000000b39a9a7221 */ /* 0x000fe20000010000 */
[----:B0-----:R-:W-:Y:S01]  /*9490*/  FMUL.FTZ R153, R99, R158 ;  /* 0x0000009e63997220 */ /* 0x001fe20000410000 */
[----:B------:R-:W-:Y:S01]  /*94a0*/  STS [R234+0x217c], R197 ;  /* 0x00217cc5ea007388 */ /* 0x000fe20000000800 */
[----:B------:R-:W-:Y:S01]  /*94b0*/  FADD.FTZ R159, R160, R159 ;  /* 0x0000009fa09f7221 */ /* 0x000fe20000010000 */
[----:B------:R-:W-:Y:S01]  /*94c0*/  FADD.FTZ R154, R154, R177 ;  /* 0x000000b19a9a7221 */ /* 0x000fe20000010000 */
[----:B------:R-:W-:Y:S01]  /*94d0*/  IADD3 R156, R119, 0x60, RZ ;  /* 0x00000060779c7810 */ /* 0x000fe20007ffe0ff */
[----:B------:R0:W-:Y:S01]  /*94e0*/  STS [R234+0x2160], R241 ;  /* 0x002160f1ea007388 */ /* 0x0001e20000000800 */
        /* <DEDUP_REMOVED lines=8> */
[C---:B------:R-:W-:Y:S01]  /*9570*/  IADD3 R160, R119.reuse, 0xa0, RZ ;  /* 0x000000a077a07810 */ /* 0x040fe20007ffe0ff */
[----:B------:R-:W-:Y:S01]  /*9580*/  FADD.FTZ R63, R190, R63 ;  /* 0x0000003fbe3f7221 */ /* 0x000fe20000010000 */
        /* <DEDUP_REMOVED lines=11> */
[----:B------:R-:W-:Y:S01]  /*9640*/  FFMA.FTZ R213, -R11, R213, -RZ ;  /* 0x000000d50bd57223 */ /* 0x000fe200000109ff */
[C---:B------:R-:W-:Y:S01]  /*9650*/  IADD3 R174, R119.reuse, 0x180, RZ ;  /* 0x0000018077ae7810 */ /* 0x040fe20007ffe0ff */
[----:B------:R-:W-:Y:S01]  /*9660*/  STS [R234+0x211c], R155 ;  /* 0x00211c9bea007388 */ /* 0x000fe20000000800 */
[----:B------:R-:W-:Y:S01]  /*9670*/  IADD3 R176, R119, 0x1a0, RZ ;  /* 0x000001a077b07810 */ /* 0x000fe20007ffe0ff */
[----:B------:R-:W-:Y:S01]  /*9680*/  FFMA.FTZ R148, R237, UR41, R148 ;  /* 0x00000029ed947c23 */ /* 0x000fe20008010094 */
[C---:B------:R-:W-:Y:S01]  /*9690*/  IADD3 R178, R119.reuse, 0x1c0, RZ ;  /* 0x000001c077b27810 */ /* 0x040fe20007ffe0ff */
[----:B------:R-:W-:Y:S01]  /*96a0*/  STS [R234+0x2110], R169 ;  /* 0x002110a9ea007388 */ /* 0x000fe20000000800 */
[C---:B------:R-:W-:Y:S01]  /*96b0*/  IADD3 R180, R119.reuse, 0x1e0, RZ ;  /* 0x000001e077b47810 */ /* 0x040fe20007ffe0ff */
[----:B------:R-:W-:Y:S01]  /*96c0*/  FMUL.FTZ R245, R14, R123 ;  /* 0x0000007b0ef57220 */ /* 0x000fe20000410000 */
[C---:B------:R-:W-:Y:S01]  /*96d0*/  IADD3 R240, R119.reuse, 0x200, RZ ;  /* 0x0000020077f07810 */ /* 0x040fe20007ffe0ff */
[----:B------:R-:W-:Y:S01]  /*96e0*/  STS [R234+0x2114], R165 ;  /* 0x002114a5ea007388 */ /* 0x000fe20000000800 */
[C---:B------:R-:W-:Y:S01]  /*96f0*/  IADD3 R186, R119.reuse, 0x220, RZ ;  /* 0x0000022077ba7810 */ /* 0x040fe20007ffe0ff */
[C---:B------:R-:W-:Y:S01]  /*9700*/  FFMA.FTZ R237, -R16.reuse, R183, -RZ ;  /* 0x000000b710ed7223 */ /* 0x040fe200000109ff */
[C---:B------:R-:W-:Y:S01]  /*9710*/  IADD3 R188, R119.reuse, 0x240, RZ ;  /* 0x0000024077bc7810 */ /* 0x040fe20007ffe0ff */
[----:B------:R1:W-:Y:S01]  /*9720*/  STS [R234+0x2108], R151 ;  /* 0x00210897ea007388 */ /* 0x0003e20000000800 */
[C---:B------:R-:W-:Y:S01]  /*9730*/  IADD3 R190, R119.reuse, 0x260, RZ ;  /* 0x0000026077be7810 */ /* 0x040fe20007ffe0ff */
[----:B0-----:R-:W-:Y:S01]  /*9740*/  FMUL.FTZ R241, R16, R182 ;  /* 0x000000b610f17220 */ /* 0x001fe20000410000 */
[C---:B------:R-:W-:Y:S01]  /*9750*/  IADD3 R192, R119.reuse, 0x280, RZ ;  /* 0x0000028077c07810 */ /* 0x040fe20007ffe0ff */
[----:B------:R0:W-:Y:S01]  /*9760*/  STS [R234+0x210c], R153 ;  /* 0x00210c99ea007388 */ /* 0x0001e20000000800 */
[C---:B------:R-:W-:Y:S01]  /*9770*/  IADD3 R194, R119.reuse, 0x2a0, RZ ;  /* 0x000002a077c27810 */ /* 0x040fe20007ffe0ff */
[----:B------:R-:W-:Y:S01]  /*9780*/  FFMA.FTZ R123, -R14, R124, -RZ ;  /* 0x0000007c0e7b7223 */ /* 0x000fe200000109ff */
[C---:B------:R-:W-:Y:S01]  /*9790*/  IADD3 R196, R119.reuse, 0x2c0, RZ ;  /* 0x000002c077c47810 */ /* 0x040fe20007ffe0ff */
[----:B------:R-:W-:Y:S01]  /*97a0*/  STS [R234+0x2100], R163 ;  /* 0x002100a3ea007388 */ /* 0x000fe20000000800 */
[----:B------:R-:W-:Y:S01]  /*97b0*/  IADD3 R198, R119, 0x2e0, RZ ;  /* 0x000002e077c67810 */ /* 0x000fe20007ffe0ff */
[----:B------:R-:W-:Y:S01]  /*97c0*/  FFMA.FTZ R239, -R15, R122, -RZ ;  /* 0x0000007a0fef7223 */ /* 0x000fe200000109ff */
[C---:B------:R-:W-:Y:S01]  /*97d0*/  IADD3 R202, R119.reuse, 0x320, RZ ;  /* 0x0000032077ca7810 */ /* 0x040fe20007ffe0ff */
[----:B------:R2:W-:Y:S01]  /*97e0*/  STS [R234+0x2104], R157 ;  /* 0x0021049dea007388 */ /* 0x0005e20000000800 */
[----:B------:R-:W-:Y:S01]  /*97f0*/  IADD3 R204, R119, 0x340, RZ ;  /* 0x0000034077cc7810 */ /* 0x000fe20007ffe0ff */
        /* <DEDUP_REMOVED lines=11> */
[----:B-1----:R-:W-:Y:S01]  /*98b0*/  LEA.HI.SX32 R151, R152, R119, 0x1b ;  /* 0x0000007798977211 */ /* 0x002fe200078fdaff */
[----:B------:R-:W-:Y:S01]  /*98c0*/  FFMA.FTZ R223, -R6, R223, -RZ ;  /* 0x000000df06df7223 */ /* 0x000fe200000109ff */
[----:B------:R-:W-:Y:S01]  /*98d0*/  LEA.HI.SX32 R152, R154, R119, 0x1b ;  /* 0x000000779a987211 */ /* 0x000fe200078fdaff */
[----:B------:R-:W-:Y:S01]  /*98e0*/  FFMA.FTZ R225, -R5, R225, -RZ ;  /* 0x000000e105e17223 */ /* 0x000fe200000109ff */
[----:B0-----:R-:W-:Y:S01]  /*98f0*/  LEA.HI.SX32 R153, R156, R119, 0x1b ;  /* 0x000000779c997211 */ /* 0x001fe200078fdaff */
[----:B------:R-:W-:Y:S01]  /*9900*/  FFMA.FTZ R227, -R4, R227, -RZ ;  /* 0x000000e304e37223 */ /* 0x000fe200000109ff */
[----:B------:R-:W-:Y:S01]  /*9910*/  LEA.HI.SX32 R154, R158, R119, 0x1b ;  /* 0x000000779e9a7211 */ /* 0x000fe200078fdaff */
[----:B------:R-:W-:Y:S01]  /*9920*/  FFMA.FTZ R229, -R3, R229, -RZ ;  /* 0x000000e503e57223 */ /* 0x000fe200000109ff */
[----:B------:R-:W-:Y:S01]  /*9930*/  LEA.HI.SX32 R155, R160, R119, 0x1b ;  /* 0x00000077a09b7211 */ /* 0x000fe200078fdaff */
[----:B------:R-:W-:Y:S01]  /*9940*/  FFMA.FTZ R231, -R2, R231, -RZ ;  /* 0x000000e702e77223 */ /* 0x000fe200000109ff */
[----:B------:R-:W-:Y:S01]  /*9950*/  LEA.HI.SX32 R156, R162, R119, 0x1b ;  /* 0x00000077a29c7211 */ /* 0x000fe200078fdaff */
[----:B------:R-:W-:Y:S01]  /*9960*/  FFMA.FTZ R233, -R0, R233, -RZ ;  /* 0x000000e900e97223 */ /* 0x000fe200000109ff */
[-C--:B--2---:R-:W-:Y:S01]  /*9970*/  LEA.HI.SX32 R157, R164, R119.reuse, 0x1b ;  /* 0x00000077a49d7211 */ /* 0x084fe200078fdaff */
        /* <DEDUP_REMOVED lines=26> */
[----:B------:R-:W-:Y:S01]  /*9b20*/  LEA R151, R151, UR18, 0x2 ;  /* 0x0000001297977c11 */ /* 0x000fe2000f8e10ff */
[----:B------:R-:W-:Y:S01]  /*9b30*/  BAR.SYNC.DEFER_BLOCKING 0x0 ;  /* 0x0000000000007b1d */ /* 0x000fe20000010000 */
[----:B------:R-:W-:Y:S02]  /*9b40*/  LEA R152, R152, UR18, 0x2 ;  /* 0x0000001298987c11 */ /* 0x000fe4000f8e10ff */
[----:B------:R-:W-:Y:S02]  /*9b50*/  LEA R153, R153, UR18, 0x2 ;  /* 0x0000001299997c11 */ /* 0x000fe4000f8e10ff */
[----:B------:R-:W-:Y:S02]  /*9b60*/  LEA R154, R154, UR18, 0x2 ;  /* 0x000000129a9a7c11 */ /* 0x000fe4000f8e10ff */
[----:B------:R-:W-:Y:S02]  /*9b70*/  LEA R155, R155, UR18, 0x2 ;  /* 0x000000129b9b7c11 */ /* 0x000fe4000f8e10ff */
[----:B------:R-:W-:-:S02]  /*9b80*/  LEA R156, R156, UR18, 0x2 ;  /* 0x000000129c9c7c11 */ /* 0x000fc4000f8e10ff */
[----:B------:R-:W-:Y:S02]  /*9b90*/  LEA R157, R157, UR18, 0x2 ;  /* 0x000000129d9d7c11 */ /* 0x000fe4000f8e10ff */
[----:B------:R-:W-:Y:S02]  /*9ba0*/  LEA R158, R158, UR18, 0x2 ;  /* 0x000000129e9e7c11 */ /* 0x000fe4000f8e10ff */
[----:B------:R-:W-:Y:S02]  /*9bb0*/  LEA R159, R159, UR18, 0x2 ;  /* 0x000000129f9f7c11 */ /* 0x000fe4000f8e10ff */
[----:B------:R-:W-:Y:S02]  /*9bc0*/  LEA R160, R160, UR18, 0x2 ;  /* 0x00000012a0a07c11 */ /* 0x000fe4000f8e10ff */
[----:B------:R-:W-:Y:S02]  /*9bd0*/  LEA R161, R161, UR18, 0x2 ;  /* 0x00000012a1a17c11 */ /* 0x000fe4000f8e10ff */
[----:B------:R-:W-:-:S02]  /*9be0*/  LEA R162, R162, UR18, 0x2 ;  /* 0x00000012a2a27c11 */ /* 0x000fc4000f8e10ff */
[----:B------:R-:W-:Y:S01]  /*9bf0*/  LEA R163, R163, UR18, 0x2 ;  /* 0x00000012a3a37c11 */ /* 0x000fe2000f8e10ff */
[----:B------:R-:W0:Y:S01]  /*9c00*/  LDS R182, [R151+0x2180] ;  /* 0x0021800097b67984 */ /* 0x000e220000000800 */
[----:B------:R-:W-:Y:S02]  /*9c10*/  LEA R164, R164, UR18, 0x2 ;  /* 0x00000012a4a47c11 */ /* 0x000fe4000f8e10ff */
[----:B------:R-:W-:Y:S01]  /*9c20*/  LEA R165, R165, UR18, 0x2 ;  /* 0x00000012a5a57c11 */ /* 0x000fe2000f8e10ff */
[----:B------:R-:W1:Y:S01]  /*9c30*/  LDS R183, [R152+0x2200] ;  /* 0x0022000098b77984 */ /* 0x000e620000000800 */
[----:B------:R-:W-:Y:S02]  /*9c40*/  LEA R166, R166, UR18, 0x2 ;  /* 0x00000012a6a67c11 */ /* 0x000fe4000f8e10ff */
[----:B------:R-:W-:Y:S01]  /*9c50*/  LEA R167, R167, UR18, 0x2 ;  /* 0x00000012a7a77c11 */ /* 0x000fe2000f8e10ff */
[----:B------:R-:W2:Y:S01]  /*9c60*/  LDS R184, [R153+0x2280] ;  /* 0x0022800099b87984 */ /* 0x000ea20000000800 */
[----:B------:R-:W-:-:S02]  /*9c70*/  LEA R168, R168, UR18, 0x2 ;  /* 0x00000012a8a87c11 */ /* 0x000fc4000f8e10ff */
[----:B------:R-:W-:Y:S01]  /*9c80*/  LEA R169, R169, UR18, 0x2 ;  /* 0x00000012a9a97c11 */ /* 0x000fe2000f8e10ff */
[----:B------:R-:W3:Y:S01]  /*9c90*/  LDS R185, [R154+0x2300] ;  /* 0x002300009ab97984 */ /* 0x000ee20000000800 */
[----:B------:R-:W-:Y:S02]  /*9ca0*/  LEA R170, R170, UR18, 0x2 ;  /* 0x00000012aaaa7c11 */ /* 0x000fe4000f8e10ff */
[----:B------:R-:W-:Y:S01]  /*9cb0*/  LEA R171, R171, UR18, 0x2 ;  /* 0x00000012abab7c11 */ /* 0x000fe2000f8e10ff */
[----:B------:R-:W4:Y:S01]  /*9cc0*/  LDS R186, [R155+0x2380] ;  /* 0x002380009bba7984 */ /* 0x000f220000000800 */
[----:B------:R-:W-:Y:S02]  /*9cd0*/  LEA R172, R172, UR18, 0x2 ;  /* 0x00000012acac7c11 */ /* 0x000fe4000f8e10ff */
[----:B------:R-:W-:Y:S01]  /*9ce0*/  LEA R173, R173, UR18, 0x2 ;  /* 0x00000012adad7c11 */ /* 0x000fe2000f8e10ff */
[----:B------:R-:W0:Y:S01]  /*9cf0*/  LDS R187, [R156+0x2400] ;  /* 0x002400009cbb7984 */ /* 0x000e220000000800 */
[----:B------:R-:W-:-:S02]  /*9d00*/  LEA R174, R174, UR18, 0x2 ;  /* 0x00000012aeae7c11 */ /* 0x000fc4000f8e10ff */
[----:B------:R-:W-:Y:S01]  /*9d10*/  LEA R175, R175, UR18, 0x2 ;  /* 0x00000012afaf7c11 */ /* 0x000fe2000f8e10ff */
[----:B------:R-:W0:Y:S01]  /*9d20*/  LDS R188, [R157+0x2480] ;  /* 0x002480009dbc7984 */ /* 0x000e220000000800 */
[----:B------:R-:W-:Y:S02]  /*9d30*/  LEA R176, R176, UR18, 0x2 ;  /* 0x00000012b0b07c11 */ /* 0x000fe4000f8e10ff */
[----:B------:R-:W-:Y:S01]  /*9d40*/  LEA R177, R177, UR18, 0x2 ;  /* 0x00000012b1b17c11 */ /* 0x000fe2000f8e10ff */
[----:B------:R-:W0:Y:S01]  /*9d50*/  LDS R189, [R158+0x2500] ;  /* 0x002500009ebd7984 */ /* 0x000e220000000800 */
[----:B------:R-:W-:Y:S02]  /*9d60*/  LEA R178, R178, UR18, 0x2 ;  /* 0x00000012b2b27c11 */ /* 0x000fe4000f8e10ff */
[----:B------:R-:W-:Y:S01]  /*9d70*/  LEA R179, R179, UR18, 0x2 ;  /* 0x00000012b3b37c11 */ /* 0x000fe2000f8e10ff */
[----:B------:R-:W0:Y:S01]  /*9d80*/  LDS R190, [R159+0x2580] ;  /* 0x002580009fbe7984 */ /* 0x000e220000000800 */
[----:B------:R-:W-:-:S02]  /*9d90*/  LEA R180, R180, UR18, 0x2 ;  /* 0x00000012b4b47c11 */ /* 0x000fc4000f8e10ff */
[----:B------:R-:W-:Y:S01]  /*9da0*/  LEA R181, R181, UR18, 0x2 ;  /* 0x00000012b5b57c11 */ /* 0x000fe2000f8e10ff */
[----:B------:R-:W0:Y:S01]  /*9db0*/  LDS R191, [R160+0x2600] ;  /* 0x00260000a0bf7984 */ /* 0x000e220000000800 */
[----:B------:R-:W-:Y:S02]  /*9dc0*/  LEA R236, R236, UR18, 0x2 ;  /* 0x00000012ecec7c11 */ /* 0x000fe4000f8e10ff */
        /* <DEDUP_REMOVED lines=28> */
[C---:B-1----:R-:W-:Y:S01]  /*9f90*/  FMUL.FTZ R237, R12.reuse, R127 ;  /* 0x0000007f0ced7220 */ /* 0x042fe20000410000 */
[----:B------:R-:W-:Y:S02]  /*9fa0*/  FFMA.FTZ R127, -R12, R128, -RZ ;  /* 0x000000800c7f7223 */ /* 0x000fe400000109ff */
[----:B------:R1:W-:Y:S01]  /*9fb0*/  STS [R234+0x31e8], R213 ;  /* 0x0031e8d5ea007388 */ /* 0x0003e20000000800 */
[----:B--2---:R-:W-:Y:S01]  /*9fc0*/  FMUL.FTZ R123, R10, R214 ;  /* 0x000000d60a7b7220 */ /* 0x004fe20000410000 */
[----:B------:R-:W-:Y:S02]  /*9fd0*/  FMUL.FTZ R214, R66, UR42 ;  /* 0x0000002a42d67c20 */ /* 0x000fe40008410000 */
[----:B------:R2:W-:Y:S01]  /*9fe0*/  STS [R234+0x31a4], R127 ;  /* 0x0031a47fea007388 */ /* 0x0005e20000000800 */
[----:B-----5:R-:W-:Y:S01]  /*9ff0*/  FMUL.FTZ R125, R8, R218 ;  /* 0x000000da087d7220 */ /* 0x020fe20000410000 */
[----:B------:R-:W-:-:S02]  /*a000*/  FMUL.FTZ R218, R120, UR42 ;  /* 0x0000002a78da7c20 */ /* 0x000fc40008410000 */
[----:B------:R5:W-:Y:S01]  /*a010*/  STS [R234+0x31b0], R123 ;  /* 0x0031b07bea007388 */ /* 0x000be20000000800 */
[----:B------:R-:W-:Y:S01]  /*a020*/  FFMA.FTZ R214, R67, UR41, -R214 ;  /* 0x0000002943d67c23 */ /* 0x000fe200080108d6 */
[----:B-1----:R-:W-:Y:S01]  /*a030*/  LEA R213, R122, -R119, 0x1 ;  /* 0x800000777ad57211 */ /* 0x002fe200078e08ff */
[----:B------:R-:W-:Y:S01]  /*a040*/  FMUL.FTZ R122, R132, UR42 ;  /* 0x0000002a847a7c20 */ /* 0x000fe20008410000 */
[----:B------:R1:W-:Y:S01]  /*a050*/  STS [R234+0x31c0], R125 ;  /* 0x0031c07dea007388 */ /* 0x0003e20000000800 */
[----:B------:R-:W-:Y:S01]  /*a060*/  FFMA.FTZ R218, R71, UR41, -R218 ;  /* 0x0000002947da7c23 */ /* 0x000fe200080108da */
[----:B--2---:R-:W-:Y:S01]  /*a070*/  FMUL.FTZ R127, R7, R220 ;  /* 0x000000dc077f7220 */ /* 0x004fe20000410000 */
[----:B------:R-:W-:Y:S01]  /*a080*/  ISETP.GE.AND P1, PT, R213, 0x1, PT ;  /* 0x00000001d500780c */ /* 0x000fe20003f26270 */
        /* <DEDUP_REMOVED lines=9> */
[----:B------:R-:W-:Y:S02]  /*a120*/  FFMA.FTZ R216, R69, UR41, -R216 ;  /* 0x0000002945d87c23 */ /* 0x000fe400080108d8 */
[----:B------:R5:W-:Y:S01]  /*a130*/  STS [R234+0x31b4], R215 ;  /* 0x0031b4d7ea007388 */ /* 0x000be20000000800 */
[----:B-1----:R-:W-:-:S03]  /*a140*/  FMUL.FTZ R123, R2, R230 ;  /* 0x000000e6027b7220 */ /* 0x002fc60000410000 */
[----:B------:R1:W-:Y:S01]  /*a150*/  STS [R234+0x31bc], R217 ;  /* 0x0031bcd9ea007388 */ /* 0x0003e20000000800 */
[----:B--2---:R-:W-:-:S03]  /*a160*/  FMUL.FTZ R127, R0, R232 ;  /* 0x000000e8007f7220 */ /* 0x004fc60000410000 */
[----:B------:R2:W-:Y:S01]  /*a170*/  STS [R234+0x31c4], R219 ;  /* 0x0031c4dbea007388 */ /* 0x0005e20000000800 */
[----:B-----5:R-:W-:-:S03]  /*a180*/  FMUL.FTZ R215, R67, UR42 ;  /* 0x0000002a43d77c20 */ /* 0x020fc60008410000 */
[----:B------:R5:W-:Y:S01]  /*a190*/  STS [R234+0x31e0], R125 ;  /* 0x0031e07dea007388 */ /* 0x000be20000000800 */
[----:B-1----:R-:W-:Y:S01]  /*a1a0*/  FMUL.FTZ R217, R69, UR42 ;  /* 0x0000002a45d97c20 */ /* 0x002fe20008410000 */
[----:B------:R-:W-:Y:S02]  /*a1b0*/  FFMA.FTZ R215, R66, UR41, R215 ;  /* 0x0000002942d77c23 */ /* 0x000fe400080100d7 */
[----:B------:R1:W-:Y:S01]  /*a1c0*/  STS [R234+0x31f0], R123 ;  /* 0x0031f07bea007388 */ /* 0x0003e20000000800 */
[----:B--2---:R-:W-:Y:S01]  /*a1d0*/  FMUL.FTZ R219, R71, UR42 ;  /* 0x0000002a47db7c20 */ /* 0x004fe20008410000 */
[----:B------:R-:W-:Y:S02]  /*a1e0*/  FFMA.FTZ R217, R68, UR41, R217 ;  /* 0x0000002944d97c23 */ /* 0x000fe400080100d9 */
[----:B------:R-:W-:Y:S01]  /*a1f0*/  STS [R234+0x3180], R241 ;  /* 0x003180f1ea007388 */ /* 0x000fe20000000800 */
[----:B-----5:R-:W-:Y:S01]  /*a200*/  FMUL.FTZ R125, R121, UR42 ;  /* 0x0000002a797d7c20 */ /* 0x020fe20008410000 */
[----:B------:R-:W-:-:S02]  /*a210*/  FFMA.FTZ R219, R120, UR41, R219 ;  /* 0x0000002978db7c23 */ /* 0x000fc400080100db */
[----:B------:R-:W-:Y:S01]  /*a220*/  STS [R234+0x3188], R243 ;  /* 0x003188f3ea007388 */ /* 0x000fe20000000800 */
[----:B-1----:R-:W-:Y:S01]  /*a230*/  FMUL.FTZ R123, R131, UR42 ;  /* 0x0000002a837b7c20 */ /* 0x002fe20008410000 */
[----:B------:R-:W-:Y:S02]  /*a240*/  FFMA.FTZ R220, R130, UR41, -R125 ;  /* 0x0000002982dc7c23 */ /* 0x000fe4000801087d */
[----:B------:R-:W-:Y:S01]  /*a250*/  STS [R234+0x3190], R245 ;  /* 0x003190f5ea007388 */ /* 0x000fe20000000800 */
[----:B------:R-:W-:-:S03]  /*a260*/  FFMA.FTZ R222, R132, UR41, -R123 ;  /* 0x0000002984de7c23 */ /* 0x000fc6000801087b */
[----:B------:R-:W-:Y:S04]  /*a270*/  STS [R234+0x3198], R247 ;  /* 0x003198f7ea007388 */ /* 0x000fe80000000800 */
[----:B------:R-:W-:Y:S04]  /*a280*/  STS [R234+0x31a0], R237 ;  /* 0x0031a0edea007388 */ /* 0x000fe80000000800 */
[----:B------:R-:W-:Y:S04]  /*a290*/  STS [R234+0x31b8], R239 ;  /* 0x0031b8efea007388 */ /* 0x000fe80000000800 */
[----:B------:R1:W-:Y:S04]  /*a2a0*/  STS [R234+0x31cc], R221 ;  /* 0x0031ccddea007388 */ /* 0x0003e80000000800 */
[----:B------:R2:W-:Y:S04]  /*a2b0*/  STS [R234+0x31d4], R223 ;  /* 0x0031d4dfea007388 */ /* 0x0005e80000000800 */
[----:B------:R0:W-:Y:S01]  /*a2c0*/  STS [R234+0x31d8], R129 ;  /* 0x0031d881ea007388 */ /* 0x0001e20000000800 */
[----:B-1----:R-:W-:-:S03]  /*a2d0*/  FFMA.FTZ R221, R121, UR41, R124 ;  /* 0x0000002979dd7c23 */ /* 0x002fc6000801007c */
[----:B------:R1:W-:Y:S01]  /*a2e0*/  STS [R234+0x31dc], R225 ;  /* 0x0031dce1ea007388 */ /* 0x0003e20000000800 */
[----:B--2---:R-:W-:-:S03]  /*a2f0*/  FFMA.FTZ R223, R131, UR41, R122 ;  /* 0x0000002983df7c23 */ /* 0x004fc6000801007a */
[----:B------:R1:W-:Y:S04]  /*a300*/  STS [R234+0x31e4], R227 ;  /* 0x0031e4e3ea007388 */ /* 0x0003e80000000800 */
[----:B------:R1:W-:Y:S04]  /*a310*/  STS [R234+0x31ec], R229 ;  /* 0x0031ece5ea007388 */ /* 0x0003e80000000800 */
[----:B------:R1:W-:Y:S04]  /*a320*/  STS [R234+0x31f4], R231 ;  /* 0x0031f4e7ea007388 */ /* 0x0003e80000000800 */
[----:B------:R1:W-:Y:S04]  /*a330*/  STS [R234+0x31f8], R127 ;  /* 0x0031f87fea007388 */ /* 0x0003e80000000800 */
[----:B------:R1:W-:Y:S01]  /*a340*/  STS [R234+0x31fc], R233 ;  /* 0x0031fce9ea007388 */ /* 0x0003e20000000800 */
[----:B------:R-:W-:Y:S06]  /*a350*/  BAR.SYNC.DEFER_BLOCKING 0x0 ;  /* 0x0000000000007b1d */ /* 0x000fec0000010000 */
[----:B0--34-:R-:W-:Y:S05]  /*a360*/  @!P1 BRA `(.L_x_13612) ;  /* 0x0000000000c49947 */ /* 0x019fea0003800000 */
[----:B------:R-:W-:Y:S01]  /*a370*/  ULDC.64 UR40, c[0x0][0x370] ;  /* 0x0000dc0000287ab9 */ /* 0x000fe20000000a00 */
[----:B------:R-:W-:Y:S01]  /*a380*/  USHF.R.U64 UR45, UR38, 0x1, UR39 ;  /* 0x00000001262d7899 */ /* 0x000fe20008001227 */
[----:B-1----:R-:W0:Y:S01]  /*a390*/  LDS R225, [R236+0x3180] ;  /* 0x00318000ece17984 */ /* 0x002e220000000800 */
[----:B------:R-:W-:Y:S01]  /*a3a0*/  UIMAD UR44, UR21, UR40, URZ ;  /* 0x00000028152c72a4 */ /* 0x000fe2000f8e023f */
[----:B------:R-:W-:Y:S01]  /*a3b0*/  MOV R123, UR28 ;  /* 0x0000001c007b7c02 */ /* 0x000fe20008000f00 */
[----:B------:R-:W-:Y:S01]  /*a3c0*/  UIMAD.WIDE.U32 UR42, UR9, UR40, URZ ;  /* 0x00000028092a72a5 */ /* 0x000fe2000f8e003f */
[----:B------:R-:W-:Y:S01]  /*a3d0*/  MOV R127, UR36 ;  /* 0x00000024007f7c02 */ /* 0x000fe20008000f00 */
[----:B------:R-:W-:Y:S02]  /*a3e0*/  USHF.R.U32.HI UR40, URZ, 0x1, UR39 ;  /* 0x000000013f287899 */ /* 0x000fe40008011627 */
[----:B------:R-:W-:Y:S02]  /*a3f0*/  UIMAD UR41, UR9, UR41, UR44 ;  /* 0x00000029092972a4 */ /* 0x000fe4000f8e022c */
[----:B------:R-:W-:-:S02]  /*a400*/  UIMAD UR40, UR40, UR10, URZ ;  /* 0x0000000a282872a4 */ /* 0x000fc4000f8e023f */
[----:B------:R-:W-:Y:S02]  /*a410*/  UIADD3 UR41, UR43, UR41, URZ ;  /* 0x000000292b297290 */ /* 0x000fe4000fffe03f */
[----:B------:R-:W-:-:S03]  /*a420*/  UIMAD UR44, UR49, UR45, UR40 ;  /* 0x0000002d312c72a4 */ /* 0x000fc6000f8e0228 */
[----:B------:R-:W-:Y:S01]  /*a430*/  UMOV UR40, UR42 ;  /* 0x0000002a00287c82 */ /* 0x000fe20008000000 */
[----:B------:R-:W-:Y:S01]  /*a440*/  ULDC.64 UR42, c[0x0][0x3d0] ;  /* 0x0000f400002a7ab9 */ /* 0x000fe20000000a00 */
[----:B------:R-:W-:Y:S02]  /*a450*/  UIMAD.WIDE.U32 UR40, UR10, UR45, UR40 ;  /* 0x0000002d0a2872a5 */ /* 0x000fe4000f8e0028 */
[----:B------:R-:W-:Y:S02]  /*a460*/  USHF.R.U64 UR45, UR30, 0x1, UR31 ;  /* 0x000000011e2d7899 */ /* 0x000fe4000800121f */
[----:B------:R-:W-:Y:S02]  /*a470*/  UIADD3 UR41, UR41, UR44, URZ ;  /* 0x0000002c29297290 */ /* 0x000fe4000fffe03f */
[----:B------:R-:W-:Y:S02]  /*a480*/  ULEA UR42, UP0, UR40, UR42, 0x3 ;  /* 0x0000002a282a7291 */ /* 0x000fe4000f80183f */
[----:B------:R-:W-:-:S02]  /*a490*/  UIMAD UR44, UR21, UR32, URZ ;  /* 0x00000020152c72a4 */ /* 0x000fc4000f8e023f */
[----:B------:R-:W-:Y:S02]  /*a4a0*/  ULEA.HI.X UR43, UR40, UR43, UR41, 0x3, UP0 ;  /* 0x0000002b282b7291 */ /* 0x000fe400080f1c29 */
[----:B------:R-:W-:Y:S02]  /*a4b0*/  UIMAD.WIDE.U32 UR40, UR9, UR32, URZ ;  /* 0x00000020092872a5 */ /* 0x000fe4000f8e003f */
[----:B------:R-:W-:-:S04]  /*a4c0*/  UIMAD UR44, UR9, UR33, UR44 ;  /* 0x00000021092c72a4 */ /* 0x000fc8000f8e022c */
[----:B------:R-:W-:Y:S02]  /*a4d0*/  UIADD3 UR41, UR41, UR44, URZ ;  /* 0x0000002c29297290 */ /* 0x000fe4000fffe03f */
[----:B------:R-:W-:Y:S02]  /*a4e0*/  USHF.R.U32.HI UR44, URZ, 0x1, UR31 ;  /* 0x000000013f2c7899 */ /* 0x000fe4000801161f */
[----:B------:R-:W-:Y:S02]  /*a4f0*/  UIMAD.WIDE.U32 UR40, UR10, UR45, UR40 ;  /* 0x0000002d0a2872a5 */ /* 0x000fe4000f8e0028 */
[----:B------:R-:W-:-:S04]  /*a500*/  UIMAD UR44, UR44, UR10, URZ ;  /* 0x0000000a2c2c72a4 */ /* 0x000fc8000f8e023f */
[----:B------:R-:W-:Y:S02]  /*a510*/  UIMAD UR44, UR49, UR45, UR44 ;  /* 0x0000002d312c72a4 */ /* 0x000fe4000f8e022c */
        /* <DEDUP_REMOVED lines=22> */
.L_x_13612:
[----:B------:R-:W-:Y:S05]  /*a680*/  BSYNC B0 ;  /* 0x0000000000007941 */ /* 0x000fea0003800000 */
.L_x_13611:
[----:B------:R-:W-:Y:S01]  /*a690*/  USHF.R.U32.HI UR43, URZ, 0x1, UR31 ;  /* 0x000000013f2b7899 */ /* 0x000fe2000801161f */
[----:B------:R-:W0:Y:S01]  /*a6a0*/  LDS R151, [R151+0x3200] ;  /* 0x0032000097977984 */ /* 0x000e220000000800 */
[----:B------:R-:W-:Y:S01]  /*a6b0*/  USHF.R.U32.HI UR41, URZ, 0x1, UR39 ;  /* 0x000000013f297899 */ /* 0x000fe20008011627 */
[----:B------:R-:W3:Y:S01]  /*a6c0*/  LDC.64 R124, c[0x0][0x360] ;  /* 0x0000d800ff7c7b82 */ /* 0x000ee20000000a00 */
[----:B------:R-:W-:Y:S01]  /*a6d0*/  USHF.R.U64 UR42, UR30, 0x1, UR31 ;  /* 0x000000011e2a7899 */ /* 0x000fe2000800121f */
[----:B--2---:R-:W-:Y:S01]  /*a6e0*/  SHF.L.U32 R126, R119, 0x2, RZ ;  /* 0x00000002777e7819 */ /* 0x004fe200000006ff */
[----:B------:R-:W-:Y:S01]  /*a6f0*/  UIMAD UR43, UR43, UR10, URZ ;  /* 0x0000000a2b2b72a4 */ /* 0x000fe2000f8e023f */
[----:B-1----:R-:W-:Y:S01]  /*a700*/  SHF.R.U32.HI R127, RZ, 0x1e, R119 ;  /* 0x0000001eff7f7819 */ /* 0x002fe20000011677 */
        /* <DEDUP_REMOVED lines=10> */
[----:B------:R-:W-:Y:S02]  /*a7b0*/  UIADD3 UR45, UR42, UR45, URZ ;  /* 0x0000002d2a2d7290 */ /* 0x000fe4000fffe03f */
[----:B------:R-:W-:Y:S02]  /*a7c0*/  UIADD3 UR41, UR49, UR41, URZ ;  /* 0x0000002931297290 */ /* 0x000fe4000fffe03f */
[----:B------:R-:W-:Y:S01]  /*a7d0*/  UIMAD UR49, UR21, UR32, URZ ;  /* 0x00000020153172a4 */ /* 0x000fe2000f8e023f */
[----:B------:R-:W-:Y:S01]  /*a7e0*/  ULDC.64 UR42, c[0x0][0x370] ;  /* 0x0000dc00002a7ab9 */ /* 0x000fe20000000a00 */
[----:B------:R-:W-:Y:S02]  /*a7f0*/  UIMAD.WIDE.U32 UR44, UR9, UR32, UR44 ;  /* 0x00000020092c72a5 */ /* 0x000fe4000f8e002c */
[----:B------:R-:W-:-:S02]  /*a800*/  UIMAD UR49, UR9, UR33, UR49 ;  /* 0x00000021093172a4 */ /* 0x000fc4000f8e0231 */
[----:B------:R-:W-:Y:S02]  /*a810*/  UIMAD UR21, UR21, UR42, URZ ;  /* 0x0000002a151572a4 */ /* 0x000fe4000f8e023f */
[----:B------:R-:W-:Y:S02]  /*a820*/  UIADD3 UR49, UR49, UR45, URZ ;  /* 0x0000002d31317290 */ /* 0x000fe4000fffe03f */
[----:B------:R-:W-:Y:S02]  /*a830*/  ULEA UR45, UP0, UR44, UR34, 0x3 ;  /* 0x000000222c2d7291 */ /* 0x000fe4000f80183f */
[----:B------:R-:W-:Y:S02]  /*a840*/  UIMAD.WIDE.U32 UR40, UR9, UR42, UR40 ;  /* 0x0000002a092872a5 */ /* 0x000fe4000f8e0028 */
[----:B------:R-:W-:Y:S02]  /*a850*/  UIMAD UR21, UR9, UR43, UR21 ;  /* 0x0000002b091572a4 */ /* 0x000fe4000f8e0215 */
        /* <DEDUP_REMOVED lines=12> */
[----:B------:R-:W-:-:S02]  /*a920*/  MOV R225, UR57 ;  /* 0x0000003900e17c02 */ /* 0x000fc40008000f00 */
[----:B------:R-:W-:Y:S02]  /*a930*/  MOV R227, UR57 ;  /* 0x0000003900e37c02 */ /* 0x000fe40008000f00 */
[----:B------:R-:W-:Y:S01]  /*a940*/  IADD3.X R127, R127, UR21, RZ, P2, !PT ;  /* 0x000000157f7f7c10 */ /* 0x000fe200097fe4ff */
[----:B------:R-:W-:Y:S01]  /*a950*/  IMAD.WIDE R128, R225, 0x4, R128 ;  /* 0x00000004e1807825 */ /* 0x000fe200078e0280 */
[----:B------:R-:W-:-:S03]  /*a960*/  USHF.L.U32 UR21, UR7, 0x2, URZ ;  /* 0x0000000207157899 */ /* 0x000fc6000800063f */
        /* <DEDUP_REMOVED lines=12> */
.L_x_13614:
[----:B------:R-:W-:Y:S05]  /*aa30*/  BSYNC B0 ;  /* 0x0000000000007941 */ /* 0x000fea0003800000 */
.L_x_13613:
        /* <DEDUP_REMOVED lines=11> */
.L_x_13616:
[----:B------:R-:W-:Y:S05]  /*aaf0*/  BSYNC B0 ;  /* 0x0000000000007941 */ /* 0x000fea0003800000 */
.L_x_13615:
[----:B------:R-:W3:Y:S01]  /*ab00*/  LDS R153, [R153+0x3300] ;  /* 0x0033000099997984 */ /* 0x000ee20000000800 */
[----:B------:R-:W-:Y:S04]  /*ab10*/  BSSY B0, `(.L_x_13617) ;  /* 0x0000004000007945 */ /* 0x000fe80003800000 */
[----:B------:R-:W-:Y:S05]  /*ab20*/  @!P1 BRA `(.L_x_13618) ;  /* 0x0000000000089947 */ /* 0x000fea0003800000 */
[----:B------:R4:W-:Y:S04]  /*ab30*/  REDG.E.ADD.F32.FTZ.RN.STRONG.GPU desc[UR22][R128.64+-0xe80], R184 ;  /* 0xfff180b8800079a6 */ /* 0x0009e8000c10f396 */
[----:B---3--:R4:W-:Y:S02]  /*ab40*/  REDG.E.ADD.F32.FTZ.RN.STRONG.GPU desc[UR22][R126.64+-0xe80], R153 ;  /* 0xfff180997e0079a6 */ /* 0x0089e4000c10f396 */
.L_x_13618:
[----:B------:R-:W-:Y:S05]  /*ab50*/  BSYNC B0 ;  /* 0x0000000000007941 */ /* 0x000fea0003800000 */
.L_x_13617:
[----:B-12---:R1:W2:Y:S01]  /*ab60*/  LDS R123, [R154+0x3380] ;  /* 0x003380009a7b7984 */ /* 0x0062a20000000800 */
[----:B------:R-:W-:Y:S04]  /*ab70*/  BSSY B0, `(.L_x_13619) ;  /* 0x0000004000007945 */ /* 0x000fe80003800000 */
[----:B------:R-:W-:Y:S05]  /*ab80*/  @!P2 BRA `(.L_x_13620) ;  /* 0x000000000008a947 */ /* 0x000fea0003800000 */
[----:B------:R0:W-:Y:S04]  /*ab90*/  REDG.E.ADD.F32.FTZ.RN.STRONG.GPU desc[UR22][R128.64+-0xe00], R185 ;  /* 0xfff200b9800079a6 */ /* 0x0001e8000c10f396 */
[----:B--2---:R0:W-:Y:S02]  /*aba0*/  REDG.E.ADD.F32.FTZ.RN.STRONG.GPU desc[UR22][R126.64+-0xe00], R123 ;  /* 0xfff2007b7e0079a6 */ /* 0x0041e4000c10f396 */
.L_x_13620:
[----:B------:R-:W-:Y:S05]  /*abb0*/  BSYNC B0 ;  /* 0x0000000000007941 */ /* 0x000fea0003800000 */
.L_x_13619:
[----:B------:R-:W0:Y:S01]  /*abc0*/  LDS R155, [R155+0x3400] ;  /* 0x003400009b9b7984 */ /* 0x000e220000000800 */
[----:B------:R-:W-:Y:S04]  /*abd0*/  BSSY B0, `(.L_x_13621) ;  /* 0x0000004000007945 */ /* 0x000fe80003800000 */
[----:B------:R-:W-:Y:S05]  /*abe0*/  @!P3 BRA `(.L_x_13622) ;  /* 0x000000000008b947 */ /* 0x000fea0003800000 */
[----:B------:R1:W-:Y:S04]  /*abf0*/  REDG.E.ADD.F32.FTZ.RN.STRONG.GPU desc[UR22][R128.64+-0xd80], R186 ;  /* 0xfff280ba800079a6 */ /* 0x0003e8000c10f396 */
[----:B0-----:R1:W-:Y:S02]  /*ac00*/  REDG.E.ADD.F32.FTZ.RN.STRONG.GPU desc[UR22][R126.64+-0xd80], R155 ;  /* 0xfff2809b7e0079a6 */ /* 0x0013e4000c10f396 */
.L_x_13622:
[----:B------:R-:W-:Y:S05]  /*ac10*/  BSYNC B0 ;  /* 0x0000000000007941 */ /* 0x000fea0003800000 */
.L_x_13621:
[----:B0-2---:R0:W2:Y:S01]  /*ac20*/  LDS R123, [R156+0x3480] ;  /* 0x003480009c7b7984 */ /* 0x0050a20000000800 */
[----:B------:R-:W-:Y:S04]  /*ac30*/  BSSY B0, `(.L_x_13623) ;  /* 0x0000004000007945 */ /* 0x000fe80003800000 */
[----:B------:R-:W-:Y:S05]  /*ac40*/  @!P4 BRA `(.L_x_13624) ;  /* 0x000000000008c947 */ /* 0x000fea0003800000 */
[----:B------:R0:W-:Y:S04]  /*ac50*/  REDG.E.ADD.F32.FTZ.RN.STRONG.GPU desc[UR22][R128.64+-0xd00], R187 ;  /* 0xfff300bb800079a6 */ /* 0x0001e8000c10f396 */
[----:B--2---:R0:W-:Y:S02]  /*ac60*/  REDG.E.ADD.F32.FTZ.RN.STRONG.GPU desc[UR22][R126.64+-0xd00], R123 ;  /* 0xfff3007b7e0079a6 */ /* 0x0041e4000c10f396 */
.L_x_13624:
[----:B------:R-:W-:Y:S05]  /*ac70*/  BSYNC B0 ;  /* 0x0000000000007941 */ /* 0x000fea0003800000 */
.L_x_13623:
[----:B------:R-:W0:Y:S01]  /*ac80*/  LDS R157, [R157+0x3500] ;  /* 0x003500009d9d7984 */ /* 0x000e220000000800 */
[----:B------:R-:W-:Y:S04]  /*ac90*/  BSSY B0, `(.L_x_13625) ;  /* 0x0000004000007945 */ /* 0x000fe80003800000 */
[----:B------:R-:W-:Y:S05]  /*aca0*/  @!P5 BRA `(.L_x_13626) ;  /* 0x000000000008d947 */ /* 0x000fea0003800000 */
[----:B------:R1:W-:Y:S04]  /*acb0*/  REDG.E.ADD.F32.FTZ.RN.STRONG.GPU desc[UR22][R128.64+-0xc80], R188 ;  /* 0xfff380bc800079a6 */ /* 0x0003e8000c10f396 */
[----:B0-----:R1:W-:Y:S02]  /*acc0*/  REDG.E.ADD.F32.FTZ.RN.STRONG.GPU desc[UR22][R126.64+-0xc80], R157 ;  /* 0xfff3809d7e0079a6 */ /* 0x0013e4000c10f396 */
.L_x_13626:
[----:B------:R-:W-:Y:S05]  /*acd0*/  BSYNC B0 ;  /* 0x0000000000007941 */ /* 0x000fea0003800000 */
.L_x_13625:
        /* <DEDUP_REMOVED lines=11> */
.L_x_13628:
[----:B------:R-:W-:Y:S05]  /*ad90*/  BSYNC B0 ;  /* 0x0000000000007941 */ /* 0x000fea0003800000 */
.L_x_13627:
[----:B------:R-:W0:Y:S01]  /*ada0*/  LDS R159, [R159+0x3600] ;  /* 0x003600009f9f7984 */ /* 0x000e220000000800 */
[----:B------:R-:W-:Y:S04]  /*adb0*/  BSSY B0, `(.L_x_13629) ;  /* 0x0000004000007945 */ /* 0x000fe80003800000 */
[----:B------:R-:W-:Y:S05]  /*adc0*/  @!P1 BRA `(.L_x_13630) ;  /* 0x0000000000089947 */ /* 0x000fea0003800000 */
[----:B------:R1:W-:Y:S04]  /*add0*/  REDG.E.ADD.F32.FTZ.RN.STRONG.GPU desc[UR22][R128.64+-0xb80], R190 ;  /* 0xfff480be800079a6 */ /* 0x0003e8000c10f396 */
[----:B0-----:R1:W-:Y:S02]  /*ade0*/  REDG.E.ADD.F32.FTZ.RN.STRONG.GPU desc[UR22][R126.64+-0xb80], R159 ;  /* 0xfff4809f7e0079a6 */ /* 0x0013e4000c10f396 */
.L_x_13630:
[----:B------:R-:W-:Y:S05]  /*adf0*/  BSYNC B0 ;  /* 0x0000000000007941 */ /* 0x000fea0003800000 */
.L_x_13629:
[----:B0-2---:R0:W2:Y:S01]  /*ae00*/  LDS R123, [R160+0x3680] ;  /* 0x00368000a07b7984 */ /* 0x0050a20000000800 */
[----:B------:R-:W-:Y:S04]  /*ae10*/  BSSY B0, `(.L_x_13631) ;  /* 0x0000004000007945 */ /* 0x000fe80003800000 */
[----:B------:R-:W-:Y:S05]  /*ae20*/  @!P2 BRA `(.L_x_13632) ;  /* 0x000000000008a947 */ /* 0x000fea0003800000 */
[----:B------:R0:W-:Y:S04]  /*ae30*/  REDG.E.ADD.F32.FTZ.RN.STRONG.GPU desc[UR22][R128.64+-0xb00], R191 ;  /* 0xfff500bf800079a6 */ /* 0x0001e8000c10f396 */
[----:B--2---:R0:W-:Y:S02]  /*ae40*/  REDG.E.ADD.F32.FTZ.RN.STRONG.GPU desc[UR22][R126.64+-0xb00], R123 ;  /* 0xfff5007b7e0079a6 */ /* 0x0041e4000c10f396 */
.L_x_13632:
[----:B------:R-:W-:Y:S05]  /*ae50*/  BSYNC B0 ;  /* 0x0000000000007941 */ /* 0x000fea0003800000 */
.L_x_13631:
[----:B------:R-:W0:Y:S01]  /*ae60*/  LDS R161, [R161+0x3700] ;  /* 0x00370000a1a17984 */ /* 0x000e220000000800 */
[----:B------:R-:W-:Y:S04]  /*ae70*/  BSSY B0, `(.L_x_13633) ;  /* 0x0000004000007945 */ /* 0x000fe80003800000 */
[----:B------:R-:W-:Y:S05]  /*ae80*/  @!P3 BRA `(.L_x_13634) ;  /* 0x000000000008b947 */ /* 0x000fea0003800000 */
[----:B------:R1:W-:Y:S04]  /*ae90*/  REDG.E.ADD.F32.FTZ.RN.STRONG.GPU desc[UR22][R128.64+-0xa80], R192 ;  /* 0xfff580c0800079a6 */ /* 0x0003e8000c10f396 */
[----:B0-----:R1:W-:Y:S02]  /*aea0*/  REDG.E.ADD.F32.FTZ.RN.STRONG.GPU desc[UR22][R126.64+-0xa80], R161 ;  /* 0xfff580a17e0079a6 */ /* 0x0013e4000c10f396 */
.L_x_13634:
[----:B------:R-:W-:Y:S05]  /*aeb0*/  BSYNC B0 ;  /* 0x0000000000007941 */ /* 0x000fea0003800000 */
.L_x_13633:
[----:B0-2---:R0:W2:Y:S01]  /*aec0*/  LDS R123, [R162+0x3780] ;  /* 0x00378000a27b7984 */ /* 0x0050a20000000800 */
[----:B------:R-:W-:Y:S04]  /*aed0*/  BSSY B0, `(.L_x_13635) ;  /* 0x0000004000007945 */ /* 0x000fe80003800000 */
[----:B------:R-:W-:Y:S05]  /*aee0*/  @!P4 BRA `(.L_x_13636) ;  /* 0x000000000008c947 */ /* 0x000fea0003800000 */
[----:B------:R0:W-:Y:S04]  /*aef0*/  REDG.E.ADD.F32.FTZ.RN.STRONG.GPU desc[UR22][R128.64+-0xa00], R193 ;  /* 0xfff600c1800079a6 */ /* 0x0001e8000c10f396 */
[----:B--2---:R0:W-:Y:S02]  /*af00*/  REDG.E.ADD.F32.FTZ.RN.STRONG.GPU desc[UR22][R126.64+-0xa00], R123 ;  /* 0xfff6007b7e0079a6 */ /* 0x0041e4000c10f396 */
.L_x_13636:
[----:B------:R-:W-:Y:S05]  /*af10*/  BSYNC B0 ;  /* 0x0000000000007941 */ /* 0x000fea0003800000 */
.L_x_13635:
[----:B------:R-:W0:Y:S01]  /*af20*/  LDS R163, [R163+0x3800] ;  /* 0x00380000a3a37984 */ /* 0x000e220000000800 */
[----:B------:R-:W-:Y:S04]  /*af30*/  BSSY B0, `(.L_x_13637) ;  /* 0x0000004000007945 */ /* 0x000fe80003800000 */
[----:B------:R-:W-:Y:S05]  /*af40*/  @!P5 BRA `(.L_x_13638) ;  /* 0x000000000008d947 */ /* 0x000fea0003800000 */
[----:B------:R1:W-:Y:S04]  /*af50*/  REDG.E.ADD.F32.FTZ.RN.STRONG.GPU desc[UR22][R128.64+-0x980], R194 ;  /* 0xfff680c2800079a6 */ /* 0x0003e8000c10f396 */
[----:B0-----:R1:W-:Y:S02]  /*af60*/  REDG.E.ADD.F32.FTZ.RN.STRONG.GPU desc[UR22][R126.64+-0x980], R163 ;  /* 0xfff680a37e0079a6 */ /* 0x0013e4000c10f396 */
.L_x_13638:
[----:B------:R-:W-:Y:S05]  /*af70*/  BSYNC B0 ;  /* 0x0000000000007941 */ /* 0x000fea0003800000 */
.L_x_13637:
        /* <DEDUP_REMOVED lines=11> */
.L_x_13640:
[----:B------:R-:W-:Y:S05]  /*b030*/  BSYNC B0 ;  /* 0x0000000000007941 */ /* 0x000fea0003800000 */
.L_x_13639:
[----:B------:R-:W0:Y:S01]  /*b040*/  LDS R165, [R165+0x3900] ;  /* 0x00390000a5a57984 */ /* 0x000e220000000800 */
[----:B------:R-:W-:Y:S04]  /*b050*/  BSSY B0, `(.L_x_13641) ;  /* 0x0000004000007945 */ /* 0x000fe80003800000 */
[----:B------:R-:W-:Y:S05]  /*b060*/  @!P1 BRA `(.L_x_13642) ;  /* 0x0000000000089947 */ /* 0x000fea0003800000 */
[----:B------:R1:W-:Y:S04]  /*b070*/  REDG.E.ADD.F32.FTZ.RN.STRONG.GPU desc[UR22][R128.64+-0x880], R196 ;  /* 0xfff780c4800079a6 */ /* 0x0003e8000c10f396 */
[----:B0-----:R1:W-:Y:S02]  /*b080*/  REDG.E.ADD.F32.FTZ.RN.STRONG.GPU desc[UR22][R126.64+-0x880], R165 ;  /* 0xfff780a57e0079a6 */ /* 0x0013e4000c10f396 */
.L_x_13642:
[----:B------:R-:W-:Y:S05]  /*b090*/  BSYNC B0 ;  /* 0x0000000000007941 */ /* 0x000fea0003800000 */
.L_x_13641:
[----:B0-2---:R0:W2:Y:S01]  /*b0a0*/  LDS R123, [R166+0x3980] ;  /* 0x00398000a67b7984 */ /* 0x0050a20000000800 */
[----:B------:R-:W-:Y:S04]  /*b0b0*/  BSSY B0, `(.L_x_13643) ;  /* 0x0000004000007945 */ /* 0x000fe80003800000 */
[----:B------:R-:W-:Y:S05]  /*b0c0*/  @!P2 BRA `(.L_x_13644) ;  /* 0x000000000008a947 */ /* 0x000fea0003800000 */
[----:B------:R0:W-:Y:S04]  /*b0d0*/  REDG.E.ADD.F32.FTZ.RN.STRONG.GPU desc[UR22][R128.64+-0x800], R197 ;  /* 0xfff800c5800079a6 */ /* 0x0001e8000c10f396 */
[----:B--2---:R0:W-:Y:S02]  /*b0e0*/  REDG.E.ADD.F32.FTZ.RN.STRONG.GPU desc[UR22][R126.64+-0x800], R123 ;  /* 0xfff8007b7e0079a6 */ /* 0x0041e4000c10f396 */
.L_x_13644:
[----:B------:R-:W-:Y:S05]  /*b0f0*/  BSYNC B0 ;  /* 0x0000000000007941 */ /* 0x000fea0003800000 */
.L_x_13643:
[----:B------:R-:W0:Y:S01]  /*b100*/  LDS R167, [R167+0x3a00] ;  /* 0x003a0000a7a77984 */ /* 0x000e220000000800 */
[----:B------:R-:W-:Y:S04]  /*b110*/  BSSY B0, `(.L_x_13645) ;  /* 0x0000004000007945 */ /* 0x000fe80003800000 */
[----:B------:R-:W-:Y:S05]  /*b120*/  @!P3 BRA `(.L_x_13646) ;  /* 0x000000000008b947 */ /* 0x000fea0003800000 */
[----:B------:R1:W-:Y:S04]  /*b130*/  REDG.E.ADD.F32.FTZ.RN.STRONG.GPU desc[UR22][R128.64+-0x780], R198 ;  /* 0xfff880c6800079a6 */ /* 0x0003e8000c10f396 */
[----:B0-----:R1:W-:Y:S02]  /*b140*/  REDG.E.ADD.F32.FTZ.RN.STRONG.GPU desc[UR22][R126.64+-0x780], R167 ;  /* 0xfff880a77e0079a6 */ /* 0x0013e4000c10f396 */
.L_x_13646:
[----:B------:R-:W-:Y:S05]  /*b150*/  BSYNC B0 ;  /* 0x0000000000007941 */ /* 0x000fea0003800000 */
.L_x_13645:
[----:B0-2---:R0:W2:Y:S01]  /*b160*/  LDS R123, [R168+0x3a80] ;  /* 0x003a8000a87b7984 */ /* 0x0050a20000000800 */
[----:B------:R-:W-:Y:S04]  /*b170*/  BSSY B0, `(.L_x_13647) ;  /* 0x0000004000007945 */ /* 0x000fe80003800000 */
[----:B------:R-:W-:Y:S05]  /*b180*/  @!P4 BRA `(.L_x_13648) ;  /* 0x000000000008c947 */ /* 0x000fea0003800000 */
[----:B------:R0:W-:Y:S04]  /*b190*/  REDG.E.ADD.F32.FTZ.RN.STRONG.GPU desc[UR22][R128.64+-0x700], R199 ;  /* 0xfff900c7800079a6 */ /* 0x0001e8000c10f396 */
[----:B--2---:R0:W-:Y:S02]  /*b1a0*/  REDG.E.ADD.F32.FTZ.RN.STRONG.GPU desc[UR22][R126.64+-0x700], R123 ;  /* 0xfff9007b7e0079a6 */ /* 0x0041e4000c10f396 */
.L_x_13648:
[----:B------:R-:W-:Y:S05]  /*b1b0*/  BSYNC B0 ;  /* 0x0000000000007941 */ /* 0x000fea0003800000 */
.L_x_13647:
[----:B------:R-:W0:Y:S01]  /*b1c0*/  LDS R169, [R169+0x3b00] ;  /* 0x003b0000a9a97984 */ /* 0x000e220000000800 */
[----:B------:R-:W-:Y:S04]  /*b1d0*/  BSSY B0, `(.L_x_13649) ;  /* 0x0000004000007945 */ /* 0x000fe80003800000 */
[----:B------:R-:W-:Y:S05]  /*b1e0*/  @!P5 BRA `(.L_x_13650) ;  /* 0x000000000008d947 */ /* 0x000fea0003800000 */
[----:B------:R1:W-:Y:S04]  /*b1f0*/  REDG.E.ADD.F32.FTZ.RN.STRONG.GPU desc[UR22][R128.64+-0x680], R200 ;  /* 0xfff980c8800079a6 */ /* 0x0003e8000c10f396 */
[----:B0-----:R1:W-:Y:S02]  /*b200*/  REDG.E.ADD.F32.FTZ.RN.STRONG.GPU desc[UR22][R126.64+-0x680], R169 ;  /* 0xfff980a97e0079a6 */ /* 0x0013e4000c10f396 */
.L_x_13650:
[----:B------:R-:W-:Y:S05]  /*b210*/  BSYNC B0 ;  /* 0x0000000000007941 */ /* 0x000fea0003800000 */
.L_x_13649:
        /* <DEDUP_REMOVED lines=11> */
.L_x_13652:
[----:B------:R-:W-:Y:S05]  /*b2d0*/  BSYNC B0 ;  /* 0x0000000000007941 */ /* 0x000fea0003800000 */
.L_x_13651:
[----:B------:R-:W0:Y:S01]  /*b2e0*/  LDS R171, [R171+0x3c00] ;  /* 0x003c0000abab7984 */ /* 0x000e220000000800 */
[----:B------:R-:W-:Y:S04]  /*b2f0*/  BSSY B0, `(.L_x_13653) ;  /* 0x0000004000007945 */ /* 0x000fe80003800000 */
[----:B------:R-:W-:Y:S05]  /*b300*/  @!P1 BRA `(.L_x_13654) ;  /* 0x0000000000089947 */ /* 0x000fea0003800000 */
[----:B------:R1:W-:Y:S04]  /*b310*/  REDG.E.ADD.F32.FTZ.RN.STRONG.GPU desc[UR22][R128.64+-0x580], R202 ;  /* 0xfffa80ca800079a6 */ /* 0x0003e8000c10f396 */
[----:B0-----:R1:W-:Y:S02]  /*b320*/  REDG.E.ADD.F32.FTZ.RN.STRONG.GPU desc[UR22][R126.64+-0x580], R171 ;  /* 0xfffa80ab7e0079a6 */ /* 0x0013e4000c10f396 */
.L_x_13654:
[----:B------:R-:W-:Y:S05]  /*b330*/  BSYNC B0 ;  /* 0x0000000000007941 */ /* 0x000fea0003800000 */
.L_x_13653:
[----:B0-2---:R0:W2:Y:S01]  /*b340*/  LDS R123, [R172+0x3c80] ;  /* 0x003c8000ac7b7984 */ /* 0x0050a20000000800 */
[----:B------:R-:W-:Y:S04]  /*b350*/  BSSY B0, `(.L_x_13655) ;  /* 0x0000004000007945 */ /* 0x000fe80003800000 */
[----:B------:R-:W-:Y:S05]  /*b360*/  @!P2 BRA `(.L_x_13656) ;  /* 0x000000000008a947 */ /* 0x000fea0003800000 */
[----:B------:R0:W-:Y:S04]  /*b370*/  REDG.E.ADD.F32.FTZ.RN.STRONG.GPU desc[UR22][R128.64+-0x500], R203 ;  /* 0xfffb00cb800079a6 */ /* 0x0001e8000c10f396 */
[----:B--2---:R0:W-:Y:S02]  /*b380*/  REDG.E.ADD.F32.FTZ.RN.STRONG.GPU desc[UR22][R126.64+-0x500], R123 ;  /* 0xfffb007b7e0079a6 */ /* 0x0041e4000c10f396 */
.L_x_13656:
[----:B------:R-:W-:Y:S05]  /*b390*/  BSYNC B0 ;  /* 0x0000000000007941 */ /* 0x000fea0003800000 */
.L_x_13655:
[----:B------:R-:W0:Y:S01]  /*b3a0*/  LDS R173, [R173+0x3d00] ;  /* 0x003d0000adad7984 */ /* 0x000e220000000800 */
[----:B------:R-:W-:Y:S04]  /*b3b0*/  BSSY B0, `(.L_x_13657) ;  /* 0x0000004000007945 */ /* 0x000fe80003800000 */
[----:B------:R-:W-:Y:S05]  /*b3c0*/  @!P3 BRA `(.L_x_13658) ;  /* 0x000000000008b947 */ /* 0x000fea0003800000 */
[----:B------:R1:W-:Y:S04]  /*b3d0*/  REDG.E.ADD.F32.FTZ.RN.STRONG.GPU desc[UR22][R128.64+-0x480], R204 ;  /* 0xfffb80cc800079a6 */ /* 0x0003e8000c10f396 */
[----:B0-----:R1:W-:Y:S02]  /*b3e0*/  REDG.E.ADD.F32.FTZ.RN.STRONG.GPU desc[UR22][R126.64+-0x480], R173 ;  /* 0xfffb80ad7e0079a6 */ /* 0x0013e4000c10f396 */
.L_x_13658:
[----:B------:R-:W-:Y:S05]  /*b3f0*/  BSYNC B0 ;  /* 0x0000000000007941 */ /* 0x000fea0003800000 */
.L_x_13657:
[----:B0-2---:R0:W2:Y:S01]  /*b400*/  LDS R123, [R174+0x3d80] ;  /* 0x003d8000ae7b7984 */ /* 0x0050a20000000800 */
[----:B------:R-:W-:Y:S04]  /*b410*/  BSSY B0, `(.L_x_13659) ;  /* 0x0000004000007945 */ /* 0x000fe80003800000 */
[----:B------:R-:W-:Y:S05]  /*b420*/  @!P4 BRA `(.L_x_13660) ;  /* 0x000000000008c947 */ /* 0x000fea0003800000 */
[----:B------:R0:W-:Y:S04]  /*b430*/  REDG.E.ADD.F32.FTZ.RN.STRONG.GPU desc[UR22][R128.64+-0x400], R205 ;  /* 0xfffc00cd800079a6 */ /* 0x0001e8000c10f396 */
[----:B--2---:R0:W-:Y:S02]  /*b440*/  REDG.E.ADD.F32.FTZ.RN.STRONG.GPU desc[UR22][R126.64+-0x400], R123 ;  /* 0xfffc007b7e0079a6 */ /* 0x0041e4000c10f396 */
.L_x_13660:
[----:B------:R-:W-:Y:S05]  /*b450*/  BSYNC B0 ;  /* 0x0000000000007941 */ /* 0x000fea0003800000 */
.L_x_13659:
[----:B------:R-:W0:Y:S01]  /*b460*/  LDS R175, [R175+0x3e00] ;  /* 0x003e0000afaf7984 */ /* 0x000e220000000800 */
[----:B------:R-:W-:Y:S04]  /*b470*/  BSSY B0, `(.L_x_13661) ;  /* 0x0000004000007945 */ /* 0x000fe80003800000 */
[----:B------:R-:W-:Y:S05]  /*b480*/  @!P5 BRA `(.L_x_13662) ;  /* 0x000000000008d947 */ /* 0x000fea0003800000 */
[----:B------:R1:W-:Y:S04]  /*b490*/  REDG.E.ADD.F32.FTZ.RN.STRONG.GPU desc[UR22][R128.64+-0x380], R206 ;  /* 0xfffc80ce800079a6 */ /* 0x0003e8000c10f396 */
[----:B0-----:R1:W-:Y:S02]  /*b4a0*/  REDG.E.ADD.F32.FTZ.RN.STRONG.GPU desc[UR22][R126.64+-0x380], R175 ;  /* 0xfffc80af7e0079a6 */ /* 0x0013e4000c10f396 */
.L_x_13662:
[----:B------:R-:W-:Y:S05]  /*b4b0*/  BSYNC B0 ;  /* 0x0000000000007941 */ /* 0x000fea0003800000 */
.L_x_13661:
        /* <DEDUP_REMOVED lines=11> */
.L_x_13664:
[----:B------:R-:W-:Y:S05]  /*b570*/  BSYNC B0 ;  /* 0x0000000000007941 */ /* 0x000fea0003800000 */
.L_x_13663:
[----:B------:R-:W0:Y:S01]  /*b580*/  LDS R177, [R177+0x3f00] ;  /* 0x003f0000b1b17984 */ /* 0x000e220000000800 */
[----:B------:R-:W-:Y:S04]  /*b590*/  BSSY B0, `(.L_x_13665) ;  /* 0x0000004000007945 */ /* 0x000fe80003800000 */
[----:B------:R-:W-:Y:S05]  /*b5a0*/  @!P1 BRA `(.L_x_13666) ;  /* 0x0000000000089947 */ /* 0x000fea0003800000 */
[----:B------:R1:W-:Y:S04]  /*b5b0*/  REDG.E.ADD.F32.FTZ.RN.STRONG.GPU desc[UR22][R128.64+-0x280], R208 ;  /* 0xfffd80d0800079a6 */ /* 0x0003e8000c10f396 */
[----:B0-----:R1:W-:Y:S02]  /*b5c0*/  REDG.E.ADD.F32.FTZ.RN.STRONG.GPU desc[UR22][R126.64+-0x280], R177 ;  /* 0xfffd80b17e0079a6 */ /* 0x0013e4000c10f396 */
.L_x_13666:
[----:B------:R-:W-:Y:S05]  /*b5d0*/  BSYNC B0 ;  /* 0x0000000000007941 */ /* 0x000fea0003800000 */
.L_x_13665:
[----:B0-2---:R0:W2:Y:S01]  /*b5e0*/  LDS R123, [R178+0x3f80] ;  /* 0x003f8000b27b7984 */ /* 0x0050a20000000800 */
[----:B------:R-:W-:Y:S04]  /*b5f0*/  BSSY B0, `(.L_x_13667) ;  /* 0x0000004000007945 */ /* 0x000fe80003800000 */
[----:B------:R-:W-:Y:S05]  /*b600*/  @!P2 BRA `(.L_x_13668) ;  /* 0x000000000008a947 */ /* 0x000fea0003800000 */
[----:B------:R0:W-:Y:S04]  /*b610*/  REDG.E.ADD.F32.FTZ.RN.STRONG.GPU desc[UR22][R128.64+-0x200], R209 ;  /* 0xfffe00d1800079a6 */ /* 0x0001e8000c10f396 */
[----:B--2---:R0:W-:Y:S02]  /*b620*/  REDG.E.ADD.F32.FTZ.RN.STRONG.GPU desc[UR22][R126.64+-0x200], R123 ;  /* 0xfffe007b7e0079a6 */ /* 0x0041e4000c10f396 */
.L_x_13668:
[----:B------:R-:W-:Y:S05]  /*b630*/  BSYNC B0 ;  /* 0x0000000000007941 */ /* 0x000fea0003800000 */
.L_x_13667:
[----:B------:R-:W0:Y:S01]  /*b640*/  LDS R179, [R179+0x4000] ;  /* 0x00400000b3b37984 */ /* 0x000e220000000800 */
[----:B------:R-:W-:Y:S04]  /*b650*/  BSSY B0, `(.L_x_13669) ;  /* 0x0000004000007945 */ /* 0x000fe80003800000 */
[----:B------:R-:W-:Y:S05]  /*b660*/  @!P3 BRA `(.L_x_13670) ;  /* 0x000000000008b947 */ /* 0x000fea0003800000 */
[----:B------:R1:W-:Y:S04]  /*b670*/  REDG.E.ADD.F32.FTZ.RN.STRONG.GPU desc[UR22][R128.64+-0x180], R210 ;  /* 0xfffe80d2800079a6 */ /* 0x0003e8000c10f396 */
[----:B0-----:R1:W-:Y:S02]  /*b680*/  REDG.E.ADD.F32.FTZ.RN.STRONG.GPU desc[UR22][R126.64+-0x180], R179 ;  /* 0xfffe80b37e0079a6 */ /* 0x0013e4000c10f396 */
.L_x_13670:
[----:B------:R-:W-:Y:S05]  /*b690*/  BSYNC B0 ;  /* 0x0000000000007941 */ /* 0x000fea0003800000 */
.L_x_13669:
[----:B0-2---:R0:W2:Y:S01]  /*b6a0*/  LDS R123, [R180+0x4080] ;  /* 0x00408000b47b7984 */ /* 0x0050a20000000800 */
[----:B------:R-:W-:Y:S04]  /*b6b0*/  BSSY B0, `(.L_x_13671) ;  /* 0x0000004000007945 */ /* 0x000fe80003800000 */
[----:B------:R-:W-:Y:S05]  /*b6c0*/  @!P4 BRA `(.L_x_13672) ;  /* 0x000000000008c947 */ /* 0x000fea0003800000 */
[----:B------:R0:W-:Y:S04]  /*b6d0*/  REDG.E.ADD.F32.FTZ.RN.STRONG.GPU desc[UR22][R128.64+-0x100], R211 ;  /* 0xffff00d3800079a6 */ /* 0x0001e8000c10f396 */
[----:B--2---:R0:W-:Y:S02]  /*b6e0*/  REDG.E.ADD.F32.FTZ.RN.STRONG.GPU desc[UR22][R126.64+-0x100], R123 ;  /* 0xffff007b7e0079a6 */ /* 0x0041e4000c10f396 */
.L_x_13672:
[----:B------:R-:W-:Y:S05]  /*b6f0*/  BSYNC B0 ;  /* 0x0000000000007941 */ /* 0x000fea0003800000 */
.L_x_13671:
[----:B------:R-:W0:Y:S01]  /*b700*/  LDS R181, [R181+0x4100] ;  /* 0x00410000b5b57984 */ /* 0x000e220000000800 */
[----:B------:R-:W-:Y:S04]  /*b710*/  BSSY B0, `(.L_x_13673) ;  /* 0x0000004000007945 */ /* 0x000fe80003800000 */
[----:B------:R-:W-:Y:S05]  /*b720*/  @!P5 BRA `(.L_x_13674) ;  /* 0x000000000008d947 */ /* 0x000fea0003800000 */
[----:B------:R1:W-:Y:S04]  /*b730*/  REDG.E.ADD.F32.FTZ.RN.STRONG.GPU desc[UR22][R128.64+-0x80], R212 ;  /* 0xffff80d4800079a6 */ /* 0x0003e8000c10f396 */
[----:B0-----:R1:W-:Y:S02]  /*b740*/  REDG.E.ADD.F32.FTZ.RN.STRONG.GPU desc[UR22][R126.64+-0x80], R181 ;  /* 0xffff80b57e0079a6 */ /* 0x0013e4000c10f396 */
.L_x_13674:
[----:B------:R-:W-:Y:S05]  /*b750*/  BSYNC B0 ;  /* 0x0000000000007941 */ /* 0x000fea0003800000 */
.L_x_13673:
[----:B0-2---:R-:W0:Y:S01]  /*b760*/  SHFL.DOWN PT, R123, R64, 0x1, 0x1f ;  /* 0x08201f00407b7f89 */ /* 0x005e2200000e0000 */
[----:B------:R-:W-:Y:S01]  /*b770*/  ISETP.GT.AND P1, PT, R118, 0x1e, PT ;  /* 0x0000001e7600780c */ /* 0x000fe20003f24270 */
[----:B------:R-:W-:Y:S01]  /*b780*/  FMUL.FTZ R18, R18, R67 ;  /* 0x0000004312127220 */ /* 0x000fe20000410000 */
[----:B------:R-:W-:Y:S01]  /*b790*/  FMUL.FTZ R214, R146, R214 ;  /* 0x000000d692d67220 */ /* 0x000fe20000410000 */
[----:B------:R-:W2:Y:S01]  /*b7a0*/  SHFL.DOWN PT, R122, R65, 0x1, 0x1f ;  /* 0x08201f00417a7f89 */ /* 0x000ea200000e0000 */
[----:B------:R-:W-:Y:S01]  /*b7b0*/  FMUL.FTZ R20, R20, R69 ;  /* 0x0000004514147220 */ /* 0x000fe20000410000 */
[----:B------:R-:W-:Y:S01]  /*b7c0*/  FMUL.FTZ R216, R140, R216 ;  /* 0x000000d88cd87220 */ /* 0x000fe20000410000 */
        /* <DEDUP_REMOVED lines=29> */
[----:B------:R-:W-:Y:S01]  /*b9a0*/  FADD.FTZ R52, R17, R52 ;  /* 0x0000003411347221 */ /* 0x000fe20000010000 */
[----:B------:R-:W-:Y:S01]  /*b9b0*/  FFMA.FTZ R70, R94, R70, R139 ;  /* 0x000000465e467223 */ /* 0x000fe2000001008b */
[----:B------:R-:W-:Y:S01]  /*b9c0*/  FFMA.FTZ R67, R95, R144, R142 ;  /* 0x000000905f437223 */ /* 0x000fe2000001008e */
[----:B------:R-:W-:Y:S01]  /*b9d0*/  FFMA.FTZ R22, R98, R21, R219 ;  /* 0x0000001562167223 */ /* 0x000fe200000100db */
[-C--:B------:R-:W-:Y:S01]  /*b9e0*/  FFMA.FTZ R17, R99, R24.reuse, R220 ;  /* 0x0000001863117223 */ /* 0x080fe200000100dc */
[----:B------:R-:W-:Y:S01]  /*b9f0*/  FFMA.FTZ R20, R100, R27, R223 ;  /* 0x0000001b64147223 */ /* 0x000fe200000100df */
[----:B------:R-:W-:Y:S01]  /*ba00*/  BSSY B0, `(.L_x_13675) ;  /* 0x0000027000007945 */ /* 0x000fe20003800000 */
[----:B------:R-:W-:Y:S01]  /*ba10*/  FADD.FTZ R55, R70, R55 ;  /* 0x0000003746377221 */ /* 0x000fe20000010000 */
        /* <DEDUP_REMOVED lines=25> */
[----:B------:R-:W-:Y:S02]  /*bbb0*/  MOV R18, R64 ;  /* 0x0000004000127202 */ /* 0x000fe40000000f00 */
[----:B------:R-:W-:-:S05]  /*bbc0*/  MOV R19, R65 ;  /* 0x0000004100137202 */ /* 0x000fca0000000f00 */
[----:B------:R0:W-:Y:S01]  /*bbd0*/  @!P2 STS.64 [UR18+0x4208], R18 ;  /* 0x00420812ff00a988 */ /* 0x0001e20008000a12 */
[----:B------:R-:W-:Y:S06]  /*bbe0*/  BAR.SYNC.DEFER_BLOCKING 0x0 ;  /* 0x0000000000007b1d */ /* 0x000fec0000010000 */
[----:B------:R-:W-:Y:S05]  /*bbf0*/  @P0 BRA `(.L_x_13676) ;  /* 0x00000000001c0947 */ /* 0x000fea0003800000 */
[----:B------:R-:W-:Y:S02]  /*bc00*/  UISETP.NE.AND UP0, UPT, UR16, UR15, UPT ;  /* 0x0000000f1000728c */ /* 0x000fe4000bf05270 */
[----:B------:R-:W-:-:S04]  /*bc10*/  ULEA UR21, UR6, UR18, 0x3 ;  /* 0x0000001206157291 */ /* 0x000fc8000f8e183f */
[----:B------:R-:W-:-:S13]  /*bc20*/  PLOP3.LUT P0, PT, PT, PT, UP0, 0x80, 0x0 ;  /* 0x000000000000781c */ /* 0x000fda0003f0f008 */
[----:B------:R-:W0:Y:S02]  /*bc30*/  @P0 LDS.64 R20, [UR21+0x6750] ;  /* 0x00675015ff140984 */ /* 0x000e240008000a00 */
[----:B0-----:R-:W-:Y:S01]  /*bc40*/  @P0 FADD.FTZ R19, R19, R21 ;  /* 0x0000001513130221 */ /* 0x001fe20000010000 */
[----:B------:R-:W-:-:S05]  /*bc50*/  @P0 FADD.FTZ R18, R18, R20 ;  /* 0x0000001412120221 */ /* 0x000fca0000010000 */
[----:B------:R2:W-:Y:S02]  /*bc60*/  STS.64 [UR21+0x6750], R18 ;  /* 0x00675012ff007988 */ /* 0x0005e40008000a15 */
.L_x_13676:
[----:B------:R-:W-:Y:S05]  /*bc70*/  BSYNC B0 ;  /* 0x0000000000007941 */ /* 0x000fea0003800000 */
.L_x_13675:
[----:B------:R-:W-:Y:S02]  /*bc80*/  UIADD3 UR6, UR6, 0x1, URZ ;  /* 0x0000000106067890 */ /* 0x000fe4000fffe03f */
[----:B------:R-:W-:Y:S02]  /*bc90*/  UIADD3 UR7, UP1, UR7, 0x1, URZ ;  /* 0x0000000107077890 */ /* 0x000fe4000ff3e03f */
[----:B------:R-:W-:Y:S02]  /*bca0*/  UISETP.GE.AND UP0, UPT, UR6, UR55, UPT ;  /* 0x000000370600728c */ /* 0x000fe4000bf06270 */
[----:B------:R-:W-:-:S04]  /*bcb0*/  UIADD3.X UR8, URZ, UR8, URZ, UP1, !UPT ;  /* 0x000000083f087290 */ /* 0x000fc80008ffe43f */
[----:B------:R-:W-:-:S13]  /*bcc0*/  PLOP3.LUT P0, PT, PT, PT, UP0, 0x80, 0x0 ;  /* 0x000000000000781c */ /* 0x000fda0003f0f008 */
[----:B------:R-:W-:Y:S05]  /*bcd0*/  @!P0 BRA `(.L_x_13677) ;  /* 0xffffff68000c8947 */ /* 0x000fea000383ffff */
.L_x_13598:
        /* <DEDUP_REMOVED lines=42> */
[----:B0-2---:R-:W-:Y:S04]  /*bf80*/  LDS R19, [R112+0x280] ;  /* 0x0002800070137984 */ /* 0x005fe80000000800 */
        /* <DEDUP_REMOVED lines=30> */
.L_x_13679:
[----:B------:R-:W-:Y:S05]  /*c170*/  BSYNC B0 ;  /* 0x0000000000007941 */ /* 0x000fea0003800000 */
.L_x_13678:
[----:B0-----:R-:W2:Y:S01]  /*c180*/  LDL.LU R9, [R1+0x14] ;  /* 0x0000140001097983 */ /* 0x001ea20000300800 */
        /* <DEDUP_REMOVED lines=22> */
[C---:B------:R-:W-:Y:S02]  /*c2f0*/  LEA.HI.X R3, R87.reuse, UR21, R8, 0x2, P2 ;  /* 0x0000001557037c11 */ /* 0x040fe400090f1408 */
[C---:B------:R-:W-:Y:S02]  /*c300*/  LEA R2, P2, R6.reuse, R2, 0x2 ;  /* 0x0000000206027211 */ /* 0x040fe400078410ff */
[----:B------:R-:W-:Y:S02]  /*c310*/  MOV R7, UR6 ;  /* 0x0000000600077c02 */ /* 0x000fe40008000f00 */
        /* <DEDUP_REMOVED lines=83> */
[----:B-----5:R-:W-:-:S04]  /*c850*/  FADD.FTZ R55, R54, R55 ;  /* 0x0000003736377221 */ /* 0x020fc80000010000 */
[----:B-1----:R-:W-:-:S04]  /*c860*/  FADD.FTZ R56, R55, R56 ;  /* 0x0000003837387221 */ /* 0x002fc80000010000 */
[----:B---3--:R-:W-:-:S04]  /*c870*/  FADD.FTZ R57, R56, R57 ;  /* 0x0000003938397221 */ /* 0x008fc80000010000 */
[----:B----4-:R-:W-:-:S04]  /*c880*/  FADD.FTZ R58, R57, R58 ;  /* 0x0000003a393a7221 */ /* 0x010fc80000010000 */
[----:B------:R-:W-:Y:S01]  /*c890*/  FADD.FTZ R59, R58, R59 ;  /* 0x0000003b3a3b7221 */ /* 0x000fe20000010000 */
[----:B------:R-:W0:Y:S01]  /*c8a0*/  LDS R0, [UR18+0x840] ;  /* 0x00084012ff007984 */ /* 0x000e220008000800 */
[----:B------:R-:W-:Y:S02]  /*c8b0*/  UIMAD.WIDE.U32 UR18, UR10, UR26, URZ ;  /* 0x0000001a0a1272a5 */ /* 0x000fe4000f8e003f */
[----:B------:R-:W-:Y:S02]  /*c8c0*/  FADD.FTZ R60, R59, R60 ;  /* 0x0000003c3b3c7221 */ /* 0x000fe40000010000 */
[----:B------:R-:W-:Y:S02]  /*c8d0*/  UIADD3 UR17, UR19, UR27, URZ ;  /* 0x0000001b13117290 */ /* 0x000fe4000fffe03f */
[----:B------:R-:W-:-:S04]  /*c8e0*/  FADD.FTZ R61, R60, R61 ;  /* 0x0000003d3c3d7221 */ /* 0x000fc80000010000 */
[----:B------:R-:W-:-:S04]  /*c8f0*/  FADD.FTZ R62, R61, R62 ;  /* 0x0000003e3d3e7221 */ /* 0x000fc80000010000 */
[----:B------:R-:W-:-:S04]  /*c900*/  FADD.FTZ R63, R62, R63 ;  /* 0x0000003f3e3f7221 */ /* 0x000fc80000010000 */
[----:B--2---:R-:W-:-:S05]  /*c910*/  FADD.FTZ R2, R63, R72 ;  /* 0x000000483f027221 */ /* 0x004fca0000010000 */
        /* <DEDUP_REMOVED lines=18> */
.L_x_13681:
[----:B------:R-:W-:Y:S05]  /*ca40*/  BSYNC B0 ;  /* 0x0000000000007941 */ /* 0x000fea0003800000 */
.L_x_13680:
        /* <DEDUP_REMOVED lines=58> */
.L_x_13597:
        /* <DEDUP_REMOVED lines=29> */
.L_x_13684:
[----:B------:R-:W-:Y:S05]  /*cfc0*/  BSYNC B0 ;  /* 0x0000000000007941 */ /* 0x000fea0003800000 */
.L_x_13683:
        /* <DEDUP_REMOVED lines=32> */
.L_x_13686:
[----:B0-----:R-:W0:Y:S02]  /*d1d0*/  S2R R7, SR_TID.X ;  /* 0x0000000000077919 */ /* 0x001e240000002100 */
.L_x_13687:
[----:B------:R-:W-:Y:S05]  /*d1e0*/  BSYNC B0 ;  /* 0x0000000000007941 */ /* 0x000fea0003800000 */
.L_x_13685:
        /* <DEDUP_REMOVED lines=15> */
.L_x_13688:
[C---:B------:R-:W-:Y:S02]  /*d2e0*/  LEA R0, R7.reuse, UR7, 0x3 ;  /* 0x0000000707007c11 */ /* 0x040fe4000f8e18ff */
[----:B-123--:R-:W-:Y:S02]  /*d2f0*/  SHF.R.S32.HI R4, RZ, 0x1f, R7 ;  /* 0x0000001fff047819 */ /* 0x00efe40000011407 */
[----:B0-----:R-:W-:Y:S01]  /*d300*/  MOV R2, UR4 ;  /* 0x0000000400027c02 */ /* 0x001fe20008000f00 */
        /* <DEDUP_REMOVED lines=16> */
.L_x_13689:
        /* <DEDUP_REMOVED lines=15> */
.L_x_18977:


//--------------------- .text._Z25selective_scan_bwd_kernelI32Selective_Scan_bwd_kernel_traitsILi32ELi16ELb0ELb1ELb1ELb0ELb1EfN3c107complexIfEEEEv12SSMParamsBwd --------------------------
	.section	.text._Z25selective_scan_bwd_kernelI32Selective_Scan_bwd_kernel_traitsILi32ELi16ELb0ELb1ELb1ELb0ELb1EfN3c107complexIfEEEEv12SSMParamsBwd,"ax",@progbits
	.align	128
        .global         _Z25selective_scan_bwd_kernelI32Selective_Scan_bwd_kernel_traitsILi32ELi16ELb0ELb1ELb1ELb0ELb1EfN3c107complexIfEEEEv12SSMParamsBwd
        .type           _Z25selective_scan_bwd_kernelI32Selective_Scan_bwd_kernel_traitsILi32ELi16ELb0ELb1ELb1ELb0ELb1EfN3c107complexIfEEEEv12SSMParamsBwd,@function
        .size           _Z25selective_scan_bwd_kernelI32Selective_Scan_bwd_kernel_traitsILi32ELi16ELb0ELb1ELb1ELb0ELb1EfN3c107complexIfEEEEv12SSMParamsBwd,(.L_x_18978 - _Z25selective_scan_bwd_kernelI32Selective_Scan_bwd_kernel_traitsILi32ELi16ELb0ELb1ELb1ELb0ELb1EfN3c107complexIfEEEEv12SSMParamsBwd)
        .other          _Z25selective_scan_bwd_kernelI32Selective_Scan_bwd_kernel_traitsILi32ELi16ELb0ELb1ELb1ELb0ELb1EfN3c107complexIfEEEEv12SSMParamsBwd,@"STO_CUDA_ENTRY STV_DEFAULT"
_Z25selective_scan_bwd_kernelI32Selective_Scan_bwd_kernel_traitsILi32ELi16ELb0ELb1ELb1ELb0ELb1EfN3c107complexIfEEEEv12SSMParamsBwd:
.text._Z25selective_scan_bwd_kernelI32Selective_Scan_bwd_kernel_traitsILi32ELi16ELb0ELb1ELb1ELb0ELb1EfN3c107complexIfEEEEv12SSMParamsBwd:
        /* <DEDUP_REMOVED lines=64> */
[----:B------:R-:W-:Y:S02]  /*0400*/  UIMAD.WIDE.U32 UR12, UR10, UR6, URZ ;  /* 0x000000060a0c72a5 */ /* 0x000fe4000f8e003f */
[----:B------:R-:W-:Y:S02]  /*0410*/  @UP1 ULEA.HI.X UR59, UR46, UR33, UR11, 0x2, UP2 ;  /* 0x000000212e3b1291 */ /* 0x000fe400090f140b */
[----:B------:R-:W-:Y:S01]  /*0420*/  UIMAD UR19, UR10, UR7, UR19 ;  /* 0x000000070a1372a4 */ /* 0x000fe2000f8e0213 */
[----:B-1----:R-:W-:Y:S01]  /*0430*/  IADD3 R0, R0, 0xffffffe, RZ ;  /* 0x0ffffffe00007810 */ /* 0x002fe20007ffe0ff */
[----:B------:R-:W-:Y:S02]  /*0440*/  UIMAD.WIDE.U32 UR6, UR10, UR8, URZ ;  /* 0x000000080a0672a5 */ /* 0x000fe4000f8e003f */
[----:B------:R-:W-:-:S02]  /*0450*/  UIMAD UR18, UR10, UR9, UR18 ;  /* 0x000000090a1272a4 */ /* 0x000fc4000f8e0212 */
[----:B------:R-:W-:Y:S01]  /*0460*/  UIADD3 UR23, UR23, UR15, URZ ;  /* 0x0000000f17177290 */ /* 0x000fe2000fffe03f */
[----:B------:R-:W1:Y:S01]  /*0470*/  F2I.FTZ.U32.TRUNC.NTZ R0, R0 ;  /* 0x0000000000007305 */ /* 0x000e62000021f000 */
[----:B------:R-:W-:Y:S02]  /*0480*/  UIMAD.WIDE.U32 UR8, UR10, UR24, URZ ;  /* 0x000000180a0872a5 */ /* 0x000fe4000f8e003f */
[----:B------:R-:W-:Y:S01]  /*0490*/  UIMAD UR14, UR10, UR25, UR14 ;  /* 0x000000190a0e72a4 */ /* 0x000fe2000f8e020e */
[----:B------:R-:W-:Y:S02]  /*04a0*/  ULDC UR15, c[0x0][0x224] ;  /* 0x00008900000f7ab9 */ /* 0x000fe40000000800 */
[----:B------:R-:W-:Y:S01]  /*04b0*/  ULDC.64 UR24, c[0x0][0x288] ;  /* 0x0000a20000187ab9 */ /* 0x000fe20000000a00 */
[----:B------:R-:W-:Y:S02]  /*04c0*/  ULEA UR29, UR15, 0xfffffe00, 0x9 ;  /* 0xfffffe000f1d7891 */ /* 0x000fe4000f8e483f */
[----:B------:R-:W-:-:S02]  /*04d0*/  UIMAD UR26, UR11, UR24, URZ ;  /* 0x000000180b1a72a4 */ /* 0x000fc4000f8e023f */
[----:B------:R-:W-:Y:S02]  /*04e0*/  UIMAD.WIDE.U32 UR22, UR46, UR24, UR22 ;  /* 0x000000182e1672a5 */ /* 0x000fe4000f8e0016 */
[----:B------:R-:W-:Y:S01]  /*04f0*/  UIADD3 UR17, UR17, UR28, URZ ;  /* 0x0000001c11117290 */ /* 0x000fe2000fffe03f */
[----:B-1----:R-:W-:Y:S01]  /*0500*/  R2UR UR5, R0 ;  /* 0x00000000000572ca */ /* 0x002fe200000e0000 */
[----:B------:R-:W-:Y:S02]  /*0510*/  UIMAD UR26, UR46, UR25, UR26 ;  /* 0x000000192e1a72a4 */ /* 0x000fe4000f8e021a */
[----:B------:R-:W-:Y:S01]  /*0520*/  IABS R0, UR46 ;  /* 0x0000002e00007c13 */ /* 0x000fe20008000000 */
[----:B------:R-:W-:Y:S02]  /*0530*/  USHF.R.S32.HI UR28, URZ, 0x1f, UR29 ;  /* 0x0000001f3f1c7899 */ /* 0x000fe4000801141d */
[----:B------:R-:W-:Y:S01]  /*0540*/  UIADD3 UR48, UP2, UR29, UR22, URZ ;  /* 0x000000161d307290 */ /* 0x000fe2000ff5e03f */
[----:B------:R-:W-:Y:S01]  /*0550*/  R2UR UR31, R0 ;  /* 0x00000000001f72ca */ /* 0x000fe200000e0000 */
[----:B------:R-:W-:Y:S01]  /*0560*/  ULDC.64 UR24, c[0x0][0x298] ;  /* 0x0000a60000187ab9 */ /* 0x000fe20000000a00 */
[----:B------:R-:W-:-:S02]  /*0570*/  UIADD3 UR13, UR13, UR19, URZ ;  /* 0x000000130d0d7290 */ /* 0x000fc4000fffe03f */
[----:B------:R-:W-:Y:S02]  /*0580*/  UIADD3.X UR26, UR28, UR23, UR26, UP2, !UPT ;  /* 0x000000171c1a7290 */ /* 0x000fe400097fe41a */
[----:B------:R-:W-:Y:S02]  /*0590*/  UIMAD.WIDE.U32 UR16, UR46, UR24, UR16 ;  /* 0x000000182e1072a5 */ /* 0x000fe4000f8e0010 */
[----:B------:R-:W-:Y:S02]  /*05a0*/  UIADD3 UR27, URZ, -UR5, URZ ;  /* 0x800000053f1b7290 */ /* 0x000fe4000fffe03f */
[----:B------:R-:W-:Y:S02]  /*05b0*/  UIADD3 UR7, UR7, UR18, URZ ;  /* 0x0000001207077290 */ /* 0x000fe4000fffe03f */
[----:B------:R-:W-:Y:S02]  /*05c0*/  UIMAD UR27, UR27, UR34, URZ ;  /* 0x000000221b1b72a4 */ /* 0x000fe4000f8e023f */
[----:B------:R-:W-:-:S02]  /*05d0*/  ULEA UR18, UR15, 0xfffffc00, 0xa ;  /* 0xfffffc000f127891 */ /* 0x000fc4000f8e503f */
[----:B------:R-:W-:Y:S02]  /*05e0*/  UIMAD.WIDE.U32 UR4, UR5, UR27, UR4 ;  /* 0x0000001b050472a5 */ /* 0x000fe4000f8e0004 */
[----:B------:R-:W-:Y:S02]  /*05f0*/  USHF.R.S32.HI UR19, URZ, 0x1f, UR18 ;  /* 0x0000001f3f137899 */ /* 0x000fe40008011412 */
[----:B------:R-:W-:Y:S02]  /*0600*/  UIMAD.WIDE.U32 UR32, UR5, UR31, URZ ;  /* 0x0000001f052072a5 */ /* 0x000fe4000f8e003f */
[----:B------:R-:W-:Y:S01]  /*0610*/  UIMAD UR32, UR11, UR24, URZ ;  /* 0x000000180b2072a4 */ /* 0x000fe2000f8e023f */
[----:B------:R-:W-:Y:S02]  /*0620*/  ULDC.64 UR4, c[0x0][0x330] ;  /* 0x0000cc0000047ab9 */ /* 0x000fe40000000a00 */
[----:B------:R-:W-:Y:S02]  /*0630*/  UIMAD UR11, UR11, UR4, URZ ;  /* 0x000000040b0b72a4 */ /* 0x000fe4000f8e023f */
[----:B------:R-:W-:Y:S01]  /*0640*/  UMOV UR27, UR33 ;  /* 0x00000021001b7c82 */ /* 0x000fe20008000000 */
[----:B------:R-:W-:-:S02]  /*0650*/  UIMAD UR32, UR46, UR25, UR32 ;  /* 0x000000192e2072a4 */ /* 0x000fc4000f8e0220 */
[----:B------:R-:W-:Y:S02]  /*0660*/  UIADD3 UR33, -UR27, URZ, URZ ;  /* 0x0000003f1b217290 */ /* 0x000fe4000fffe13f */
[----:B------:R-:W-:Y:S02]  /*0670*/  UIMAD UR52, UR46, UR5, UR11 ;  /* 0x000000052e3472a4 */ /* 0x000fe4000f8e020b */
[----:B------:R-:W-:Y:S02]  /*0680*/  UIMAD UR31, UR34, UR33, UR31 ;  /* 0x00000021221f72a4 */ /* 0x000fe4000f8e021f */
[----:B------:R-:W-:Y:S02]  /*0690*/  ULOP3.LUT UR11, UR46, UR30, URZ, 0x3c, !UPT ;  /* 0x0000001e2e0b7292 */ /* 0x000fe4000f8e3c3f */
[----:B------:R-:W-:Y:S01]  /*06a0*/  UISETP.GT.U32.AND UP1, UPT, UR34, UR31, UPT ;  /* 0x0000001f2200728c */ /* 0x000fe2000bf24070 */
[----:B------:R-:W-:Y:S01]  /*06b0*/  ULDC.64 UR24, c[0x0][0x2f0] ;  /* 0x0000bc0000187ab9 */ /* 0x000fe20000000a00 */
[----:B------:R-:W-:-:S02]  /*06c0*/  UIMAD.WIDE.U32 UR4, UR46, UR4, UR12 ;  /* 0x000000042e0472a5 */ /* 0x000fc4000f8e000c */
[----:B------:R-:W-:Y:S01]  /*06d0*/  ULEA UR49, UP3, UR48, UR24, 0x2 ;  /* 0x0000001830317291 */ /* 0x000fe2000f86103f */
[----:B------:R-:W-:-:S03]  /*06e0*/  ULDC.64 UR12, c[0x0][0x2f8] ;  /* 0x0000be00000c7ab9 */ /* 0x000fc60000000a00 */
[----:B------:R-:W-:-:S03]  /*06f0*/  ULEA.HI.X UR48, UR48, UR25, UR26, 0x2, UP3 ;  /* 0x0000001930307291 */ /* 0x000fc600098f141a */
[----:B------:R-:W-:Y:S02]  /*0700*/  @!UP1 UIADD3 UR31, UR31, -UR34, URZ ;  /* 0x800000221f1f9290 */ /* 0x000fe4000fffe03f */
[----:B------:R-:W-:Y:S02]  /*0710*/  @!UP1 UIADD3 UR27, UR27, 0x1, URZ ;  /* 0x000000011b1b9890 */ /* 0x000fe4000fffe03f */
[----:B------:R-:W-:Y:S02]  /*0720*/  UISETP.GE.U32.AND UP2, UPT, UR31, UR34, UPT ;  /* 0x000000221f00728c */ /* 0x000fe4000bf46070 */
[----:B------:R-:W-:Y:S02]  /*0730*/  UISETP.GE.AND UP1, UPT, UR11, URZ, UPT ;  /* 0x0000003f0b00728c */ /* 0x000fe4000bf26270 */
[----:B------:R-:W-:Y:S02]  /*0740*/  UIADD3 UR50, UP3, UR29, UR16, URZ ;  /* 0x000000101d327290 */ /* 0x000fe4000ff7e03f */
[----:B------:R-:W-:-:S02]  /*0750*/  UIADD3 UR29, UP4, UR29, UR4, URZ ;  /* 0x000000041d1d7290 */ /* 0x000fc4000ff9e03f */
[----:B------:R-:W-:Y:S02]  /*0760*/  UIADD3.X UR16, UR28, UR17, UR32, UP3, !UPT ;  /* 0x000000111c107290 */ /* 0x000fe40009ffe420 */
[----:B------:R-:W-:Y:S02]  /*0770*/  ULEA UR51, UP3, UR50, UR12, 0x2 ;  /* 0x0000000c32337291 */ /* 0x000fe4000f86103f */
[----:B------:R-:W-:Y:S02]  /*0780*/  @UP2 UIADD3 UR27, UR27, 0x1, URZ ;  /* 0x000000011b1b2890 */ /* 0x000fe4000fffe03f */
[----:B------:R-:W-:Y:S02]  /*0790*/  UISETP.NE.AND UP2, UPT, UR30, URZ, UPT ;  /* 0x0000003f1e00728c */ /* 0x000fe4000bf45270 */
[----:B------:R-:W-:Y:S02]  /*07a0*/  ULEA.HI.X UR50, UR50, UR13, UR16, 0x2, UP3 ;  /* 0x0000000d32327291 */ /* 0x000fe400098f1410 */
[----:B------:R-:W-:Y:S01]  /*07b0*/  UIADD3.X UR52, UR28, UR5, UR52, UP4, !UPT ;  /* 0x000000051c347290 */ /* 0x000fe2000a7fe434 */
[----:B------:R-:W-:Y:S01]  /*07c0*/  UMOV UR11, UR27 ;  /* 0x0000001b000b7c82 */ /* 0x000fe20008000000 */
[----:B------:R-:W-:Y:S01]  /*07d0*/  ULDC.64 UR12, c[0x0][0x3b8] ;  /* 0x0000ee00000c7ab9 */ /* 0x000fe20000000a00 */
[----:B------:R-:W-:-:S02]  /*07e0*/  @!UP1 UIADD3 UR11, -UR11, URZ, URZ ;  /* 0x0000003f0b0b9290 */ /* 0x000fc4000fffe13f */
[----:B------:R-:W-:Y:S02]  /*07f0*/  ULEA UR53, UP1, UR29, UR12, 0x2 ;  /* 0x0000000c1d357291 */ /* 0x000fe4000f82103f */
[----:B------:R-:W-:Y:S01]  /*0800*/  @!UP2 ULOP3.LUT UR11, URZ, UR30, URZ, 0x33, !UPT ;  /* 0x0000001e3f0ba292 */ /* 0x000fe2000f8e333f */
[----:B------:R-:W-:Y:S01]  /*0810*/  ULDC.64 UR16, c[0x0][0x258] ;  /* 0x0000960000107ab9 */ /* 0x000fe20000000a00 */
[----:B------:R-:W-:Y:S02]  /*0820*/  ULEA.HI.X UR52, UR29, UR13, UR52, 0x2, UP1 ;  /* 0x0000000d1d347291 */ /* 0x000fe400088f1434 */
[----:B------:R-:W-:Y:S02]  /*0830*/  USHF.R.S32.HI UR22, URZ, 0x1f, UR11 ;  /* 0x0000001f3f167899 */ /* 0x000fe4000801140b */
[----:B------:R-:W-:Y:S02]  /*0840*/  UIMAD.WIDE.U32 UR12, UR11, UR16, UR6 ;  /* 0x000000100b0c72a5 */ /* 0x000fe4000f8e0006 */
[----:B------:R-:W-:-:S02]  /*0850*/  UIMAD UR4, UR22, UR16, URZ ;  /* 0x00000010160472a4 */ /* 0x000fc4000f8e023f */
[----:B------:R-:W-:Y:S02]  /*0860*/  UIADD3 UR7, UR9, UR14, URZ ;  /* 0x0000000e09077290 */ /* 0x000fe4000fffe03f */
[----:B------:R-:W-:Y:S02]  /*0870*/  UIMAD UR6, UR11, UR17, UR4 ;  /* 0x000000110b0672a4 */ /* 0x000fe4000f8e0204 */
[----:B------:R-:W-:Y:S01]  /*0880*/  UIADD3 UR9, UP1, UR18, UR12, URZ ;  /* 0x0000000c12097290 */ /* 0x000fe2000ff3e03f */
[----:B------:R-:W-:Y:S01]  /*0890*/  ULDC.64 UR16, c[0x0][0x278] ;  /* 0x00009e0000107ab9 */ /* 0x000fe20000000a00 */
[----:B------:R-:W-:Y:S02]  /*08a0*/  UIADD3 UR6, UR13, UR6, URZ ;  /* 0x000000060d067290 */ /* 0x000fe4000fffe03f */
[----:B------:R-:W-:Y:S01]  /*08b0*/  UIMAD UR13, UR22, UR16, URZ ;  /* 0x00000010160d72a4 */ /* 0x000fe2000f8e023f */
[----:B------:R-:W-:Y:S02]  /*08c0*/  ULDC.64 UR4, c[0x0][0x2d8] ;  /* 0x0000b60000047ab9 */ /* 0x000fe40000000a00 */
[----:B------:R-:W-:Y:S01]  /*08d0*/  @UP0 ULDC UR22, c[0x0][0x21c] ;  /* 0x0000870000160ab9 */ /* 0x000fe20000000800 */
[----:B------:R-:W-:-:S02]  /*08e0*/  ULEA UR12, UP2, UR9, UR4, 0x2 ;  /* 0x00000004090c7291 */ /* 0x000fc4000f84103f */
[----:B------:R-:W-:Y:S02]  /*08f0*/  UIMAD UR17, UR11, UR17, UR13 ;  /* 0x000000110b1172a4 */ /* 0x000fe4000f8e020d */
[----:B------:R-:W-:Y:S01]  /*0900*/  UIADD3.X UR4, UR19, UR6, URZ, UP1, !UPT ;  /* 0x0000000613047290 */ /* 0x000fe20008ffe43f */
[----:B------:R-:W-:Y:S02]  /*0910*/  @UP0 ULDC UR13, c[0x0][0x214] ;  /* 0x00008500000d0ab9 */ /* 0x000fe40000000800 */
[----:B------:R-:W-:Y:S01]  /*0920*/  UMOV UR6, UR8 ;  /* 0x0000000800067c82 */ /* 0x000fe20008000000 */
[----:B------:R-:W-:Y:S02]  /*0930*/  @UP0 UIMAD UR13, UR10, UR13, UR46 ;  /* 0x0000000d0a0d02a4 */ /* 0x000fe4000f8e022e */
[----:B------:R-:W-:Y:S02]  /*0940*/  UISETP.GE.AND UP1, UPT, UR15, 0x1, UPT ;  /* 0x000000010f00788c */ /* 0x000fe4000bf26270 */
[----:B------:R-:W-:-:S02]  /*0950*/  UIMAD.WIDE.U32 UR6, UR11, UR16, UR6 ;  /* 0x000000100b0672a5 */ /* 0x000fc4000f8e0006 */
[----:B------:R-:W-:Y:S02]  /*0960*/  ULEA.HI.X UR16, UR9, UR5, UR4, 0x2, UP2 ;  /* 0x0000000509107291 */ /* 0x000fe400090f1404 */
[----:B------:R-:W-:Y:S01]  /*0970*/  @UP0 UIMAD UR13, UR13, UR15, URZ ;  /* 0x0000000f0d0d02a4 */ /* 0x000fe2000f8e023f */
[----:B------:R-:W-:Y:S01]  /*0980*/  UMOV UR4, URZ ;  /* 0x0000003f00047c82 */ /* 0x000fe20008000000 */
        /* <DEDUP_REMOVED lines=13> */
[----:B------:R-:W-:-:S02]  /*0a60*/  PLOP3.LUT P0, PT, PT, PT, UP1, 0x80, 0x0 ;  /* 0x000000000000781c */ /* 0x000fc40003f0f018 */
[----:B---3--:R-:W-:-:S11]  /*0a70*/  @P1 R2UR UR5, R4 ;  /* 0x00000000040512ca */ /* 0x008fd600000e0000 */
[----:B0-----:R-:W-:Y:S05]  /*0a80*/  @!P0 BRA `(.L_x_13690) ;  /* 0x000000e800408947 */ /* 0x001fea0003800000 */
[----:B------:R0:W-:Y:S01]  /*0a90*/  STL [R1+0xc], RZ ;  /* 0x00000cff01007387 */ /* 0x0001e20000100800 */
[----:B------:R-:W-:Y:S01]  /*0aa0*/  UMOV UR13, UR16 ;  /* 0x00000010000d7c82 */ /* 0x000fe20008000000 */
[----:B------:R-:W-:Y:S01]  /*0ab0*/  UMOV UR6, URZ ;  /* 0x0000003f00067c82 */ /* 0x000fe20008000000 */
[----:B------:R-:W1:Y:S01]  /*0ac0*/  S2R R119, SR_LANEID ;  /* 0x0000000000777919 */ /* 0x000e620000000000 */
[----:B------:R0:W-:Y:S03]  /*0ad0*/  STL [R1+0x10], RZ ;  /* 0x000010ff01007387 */ /* 0x0001e60000100800 */
.L_x_13780:
        /* <DEDUP_REMOVED lines=22> */
[----:B------:R-:W-:Y:S01]  /*0c40*/  HFMA2.MMA R37, -RZ, RZ, 0, 0 ;  /* 0x00000000ff257435 */ /* 0x000fe200000001ff */
[----:B--2---:R-:W-:Y:S02]  /*0c50*/  SHF.L.U32 R0, R136, 0x4, RZ ;  /* 0x0000000488007819 */ /* 0x004fe400000006ff */
[----:B------:R-:W-:Y:S01]  /*0c60*/  CS2R R44, SRZ ;  /* 0x00000000002c7805 */ /* 0x000fe2000001ff00 */
[----:B------:R-:W-:Y:S01]  /*0c70*/  USHF.R.S32.HI UR19, URZ, 0x1f, UR10 ;  /* 0x0000001f3f137899 */ /* 0x000fe2000801140a */
[----:B------:R-:W-:Y:S01]  /*0c80*/  LOP3.LUT R0, R0, 0xfffffe00, RZ, 0xc0, !PT ;  /* 0xfffffe0000007812 */ /* 0x000fe200078ec0ff */
[----:B------:R-:W-:Y:S01]  /*0c90*/  ULDC.64 UR8, c[0x0][0x2a0] ;  /* 0x0000a80000087ab9 */ /* 0x000fe20000000a00 */
[----:B------:R-:W-:-:S02]  /*0ca0*/  ULDC.64 UR26, c[0x0][0x2a8] ;  /* 0x0000aa00001a7ab9 */ /* 0x000fc40000000a00 */
        /* <DEDUP_REMOVED lines=52> */
[----:B-1----:R-:W-:-:S04]  /*0ff0*/  IADD3 R2, R119, 0xa0, RZ ;  /* 0x000000a077027810 */ /* 0x002fc80007ffe0ff */
[-C--:B------:R-:W-:Y:S02]  /*1000*/  LEA.HI.SX32 R2, R2, R119.reuse, 0x1b ;  /* 0x0000007702027211 */ /* 0x080fe400078fdaff */
[-C--:B------:R-:W-:Y:S02]  /*1010*/  LEA.HI.SX32 R36, R36, R119.reuse, 0x1b ;  /* 0x0000007724247211 */ /* 0x080fe400078fdaff */
[----:B------:R-:W-:Y:S02]  /*1020*/  LEA R113, R2, UR18, 0x2 ;  /* 0x0000001202717c11 */ /* 0x000fe4000f8e10ff */
[----:B------:R-:W-:Y:S02]  /*1030*/  IADD3 R2, R119, 0xc0, RZ ;  /* 0x000000c077027810 */ /* 0x000fe40007ffe0ff */
[-C--:B------:R-:W-:Y:S02]  /*1040*/  LEA.HI.SX32 R38, R38, R119.reuse, 0x1b ;  /* 0x0000007726267211 */ /* 0x080fe400078fdaff */
[----:B------:R-:W-:-:S02]  /*1050*/  LEA.HI.SX32 R40, R40, R119, 0x1b ;  /* 0x0000007728287211 */ /* 0x000fc400078fdaff */
[----:B------:R-:W-:Y:S02]  /*1060*/  LEA R118, R118, UR18, 0x2 ;  /* 0x0000001276767c11 */ /* 0x000fe4000f8e10ff */
[-C--:B------:R-:W-:Y:S02]  /*1070*/  LEA.HI.SX32 R42, R42, R119.reuse, 0x1b ;  /* 0x000000772a2a7211 */ /* 0x080fe400078fdaff */
[----:B------:R-:W-:Y:S02]  /*1080*/  LEA.HI.SX32 R2, R2, R119, 0x1b ;  /* 0x0000007702027211 */ /* 0x000fe400078fdaff */
[----:B------:R-:W-:Y:S02]  /*1090*/  LEA R117, R36, UR18, 0x2 ;  /* 0x0000001224757c11 */ /* 0x000fe4000f8e10ff */
[----:B------:R-:W-:Y:S02]  /*10a0*/  LEA R116, R38, UR18, 0x2 ;  /* 0x0000001226747c11 */ /* 0x000fe4000f8e10ff */
[----:B------:R-:W-:-:S02]  /*10b0*/  LEA R115, R40, UR18, 0x2 ;  /* 0x0000001228737c11 */ /* 0x000fc4000f8e10ff */
[C---:B------:R-:W-:Y:S02]  /*10c0*/  IADD3 R36, R119.reuse, 0xe0, RZ ;  /* 0x000000e077247810 */ /* 0x040fe40007ffe0ff */
[----:B------:R-:W-:Y:S02]  /*10d0*/  LEA R114, R42, UR18, 0x2 ;  /* 0x000000122a727c11 */ /* 0x000fe4000f8e10ff */
[----:B------:R-:W-:Y:S02]  /*10e0*/  LEA R112, R2, UR18, 0x2 ;  /* 0x0000001202707c11 */ /* 0x000fe4000f8e10ff */
        /* <DEDUP_REMOVED lines=9> */
[----:B------:R-:W-:Y:S02]  /*1180*/  LEA R111, R36, UR18, 0x2 ;  /* 0x00000012246f7c11 */ /* 0x000fe4000f8e10ff */
[C---:B------:R-:W-:Y:S02]  /*1190*/  IADD3 R36, R119.reuse, 0x1e0, RZ ;  /* 0x000001e077247810 */ /* 0x040fe40007ffe0ff */
[----:B------:R-:W-:Y:S02]  /*11a0*/  LEA R110, R38, UR18, 0x2 ;  /* 0x00000012266e7c11 */ /* 0x000fe4000f8e10ff */
[----:B------:R-:W-:Y:S02]  /*11b0*/  LEA R107, R2, UR18, 0x2 ;  /* 0x00000012026b7c11 */ /* 0x000fe4000f8e10ff */
[----:B------:R-:W-:Y:S02]  /*11c0*/  LEA R109, R40, UR18, 0x2 ;  /* 0x00000012286d7c11 */ /* 0x000fe4000f8e10ff */
[----:B------:R-:W-:-:S02]  /*11d0*/  SHF.L.U32 R2, R119, 0x4, RZ ;  /* 0x0000000477027819 */ /* 0x000fc400000006ff */
[----:B------:R-:W-:Y:S02]  /*11e0*/  LEA R108, R42, UR18, 0x2 ;  /* 0x000000122a6c7c11 */ /* 0x000fe4000f8e10ff */
[----:B------:R-:W-:Y:S02]  /*11f0*/  LEA.HI.SX32 R36, R36, R119, 0x1b ;  /* 0x0000007724247211 */ /* 0x000fe400078fdaff */
[----:B------:R-:W-:Y:S02]  /*1200*/  LEA.HI.SX32 R102, R2, R2, 0x1b ;  /* 0x0000000202667211 */ /* 0x000fe400078fdaff */
[----:B------:R-:W-:Y:S02]  /*1210*/  LEA R103, R36, UR18, 0x2 ;  /* 0x0000001224677c11 */ /* 0x000fe4000f8e10ff */
[----:B------:R-:W-:Y:S02]  /*1220*/  LEA R102, R102, UR18, 0x2 ;  /* 0x0000001266667c11 */ /* 0x000fe4000f8e10ff */
[----:B------:R-:W-:-:S02]  /*1230*/  ISETP.GE.AND P2, PT, R20, UR17, PT ;  /* 0x0000001114007c0c */ /* 0x000fc4000bf46270 */
[----:B------:R-:W-:Y:S02]  /*1240*/  ISETP.GE.AND P1, PT, R22, UR17, PT ;  /* 0x0000001116007c0c */ /* 0x000fe4000bf26270 */
[C---:B------:R-:W-:Y:S02]  /*1250*/  LEA R2, P3, R20.reuse, UR51, 0x2 ;  /* 0x0000003314027c11 */ /* 0x040fe4000f8610ff */
[----:B------:R-:W-:Y:S02]  /*1260*/  ISETP.GE.AND P0, PT, R23, UR17, PT ;  /* 0x0000001117007c0c */ /* 0x000fe4000bf06270 */
[----:B------:R-:W-:Y:S02]  /*1270*/  LEA.HI.X R3, R20, UR50, R21, 0x2, P3 ;  /* 0x0000003214037c11 */ /* 0x000fe400098f1415 */
[----:B------:R-:W-:Y:S02]  /*1280*/  ISETP.GE.AND P4, PT, R0, UR17, PT ;  /* 0x0000001100007c0c */ /* 0x000fe4000bf86270 */
[----:B------:R-:W-:-:S02]  /*1290*/  ISETP.GE.AND P6, PT, R8, UR17, PT ;  /* 0x0000001108007c0c */ /* 0x000fc4000bfc6270 */
[----:B------:R-:W-:Y:S02]  /*12a0*/  ISETP.GE.AND P5, PT, R9, UR17, PT ;  /* 0x0000001109007c0c */ /* 0x000fe4000bfa6270 */
        /* <DEDUP_REMOVED lines=85> */
[----:B---3--:R1:W-:Y:S04]  /*1800*/  STS [R117+0x80], R4 ;  /* 0x0000800475007388 */ /* 0x0083e80000000800 */
[----:B------:R-:W-:Y:S04]  /*1810*/  STS [R116+0x100], R7 ;  /* 0x0001000774007388 */ /* 0x000fe80000000800 */
[----:B------:R-:W-:Y:S04]  /*1820*/  STS [R115+0x180], R6 ;  /* 0x0001800673007388 */ /* 0x000fe80000000800 */
[----:B------:R-:W-:Y:S04]  /*1830*/  STS [R114+0x200], R25 ;  /* 0x0002001972007388 */ /* 0x000fe80000000800 */
[----:B------:R2:W-:Y:S04]  /*1840*/  STS [R113+0x280], R24 ;  /* 0x0002801871007388 */ /* 0x0005e80000000800 */
        /* <DEDUP_REMOVED lines=11> */
[----:B------:R-:W0:Y:S04]  /*1900*/  LDS R6, [R102] ;  /* 0x0000000066067984 */ /* 0x000e280000000800 */
[----:B------:R-:W0:Y:S04]  /*1910*/  LDS R3, [R102+0x4] ;  /* 0x0000040066037984 */ /* 0x000e280000000800 */
[----:B------:R-:W0:Y:S04]  /*1920*/  LDS R2, [R102+0x8] ;  /* 0x0000080066027984 */ /* 0x000e280000000800 */
        /* <DEDUP_REMOVED lines=13> */
[----:B-1----:R-:W-:-:S02]  /*1a00*/  LEA R4, P3, R20, UR53, 0x2 ;  /* 0x0000003514047c11 */ /* 0x002fc4000f8610ff */
[----:B--2---:R-:W-:Y:S02]  /*1a10*/  CS2R R24, SRZ ;  /* 0x0000000000187805 */ /* 0x004fe4000001ff00 */
[----:B------:R-:W-:Y:S01]  /*1a20*/  LEA.HI.X R5, R20, UR52, R21, 0x2, P3 ;  /* 0x0000003414057c11 */ /* 0x000fe200098f1415 */
[----:B------:R-:W-:Y:S01]  /*1a30*/  BAR.SYNC.DEFER_BLOCKING 0x0 ;  /* 0x0000000000007b1d */ /* 0x000fe20000010000 */
[----:B------:R-:W-:Y:S02]  /*1a40*/  ISETP.GE.AND P3, PT, R10, UR17, PT ;  /* 0x000000110a007c0c */ /* 0x000fe4000bf66270 */
[----:B---3--:R-:W-:Y:S02]  /*1a50*/  CS2R R26, SRZ ;  /* 0x00000000001a7805 */ /* 0x008fe4000001ff00 */
[----:B----4-:R-:W-:Y:S02]  /*1a60*/  CS2R R28, SRZ ;  /* 0x00000000001c7805 */ /* 0x010fe4000001ff00 */
[----:B-----5:R-:W-:-:S02]  /*1a70*/  CS2R R30, SRZ ;  /* 0x00000000001e7805 */ /* 0x020fc4000001ff00 */
[----:B0-----:R-:W-:Y:S01]  /*1a80*/  CS2R R32, SRZ ;  /* 0x0000000000207805 */ /* 0x001fe2000001ff00 */
        /* <DEDUP_REMOVED lines=28> */
[----:B------:R-:W-:Y:S01]  /*1c50*/  STL [R1+0x8], R6 ;  /* 0x0000080601007387 */ /* 0x000fe20000100800 */
[----:B------:R-:W-:Y:S02]  /*1c60*/  UIMAD UR7, UR19, UR8, URZ ;  /* 0x00000008130772a4 */ /* 0x000fe4000f8e023f */
[----:B------:R-:W-:Y:S01]  /*1c70*/  MOV R7, UR8 ;  /* 0x0000000800077c02 */ /* 0x000fe20008000f00 */
[----:B------:R1:W-:Y:S04]  /*1c80*/  STL [R1+0x4], R3 ;  /* 0x0000040301007387 */ /* 0x0003e80000100800 */
[----:B------:R0:W-:Y:S01]  /*1c90*/  STL [R1], R2 ;  /* 0x0000000201007387 */ /* 0x0001e20000100800 */
        /* <DEDUP_REMOVED lines=54> */
[----:B------:R-:W-:-:S02]  /*2000*/  CS2R R56, SRZ ;  /* 0x0000000000387805 */ /* 0x000fc4000001ff00 */
[----:B------:R-:W-:Y:S02]  /*2010*/  @!P0 LEA R2, P3, R35, UR28, 0x2 ;  /* 0x0000001c23028c11 */ /* 0x000fe4000f8610ff */
[----:B------:R-:W-:Y:S02]  /*2020*/  CS2R R58, SRZ ;  /* 0x00000000003a7805 */ /* 0x000fe4000001ff00 */
        /* <DEDUP_REMOVED lines=16> */
[----:B------:R-:W-:Y:S02]  /*2130*/  ISETP.GE.AND P6, PT, R10, UR17, PT ;  /* 0x000000110a007c0c */ /* 0x000fe4000bfc6270 */
        /* <DEDUP_REMOVED lines=90> */
[----:B------:R-:W3:Y:S04]  /*26e0*/  LDS R50, [R102+0x14] ;  /* 0x0000140066327984 */ /* 0x000ee80000000800 */
[----:B------:R-:W4:Y:S04]  /*26f0*/  LDS R49, [R102+0x18] ;  /* 0x0000180066317984 */ /* 0x000f280000000800 */
[----:B------:R-:W5:Y:S04]  /*2700*/  LDS R48, [R102+0x1c] ;  /* 0x00001c0066307984 */ /* 0x000f680000000800 */
[----:B------:R-:W5:Y:S04]  /*2710*/  LDS R47, [R102+0x20] ;  /* 0x00002000662f7984 */ /* 0x000f680000000800 */
[----:B------:R-:W5:Y:S04]  /*2720*/  LDS R46, [R102+0x24] ;  /* 0x00002400662e7984 */ /* 0x000f680000000800 */
[----:B------:R-:W-:Y:S04]  /*2730*/  LDS R40, [R102+0x28] ;  /* 0x0000280066287984 */ /* 0x000fe80000000800 */
        /* <DEDUP_REMOVED lines=35> */
[----:B--2---:R-:W-:-:S05]  /*2970*/  FMUL.FTZ R68, R51, -1.4426950216293334961 ;  /* 0xbfb8aa3b33447820 */ /* 0x004fca0000410000 */
[----:B------:R-:W0:Y:S01]  /*2980*/  MUFU.EX2 R59, R59 ;  /* 0x0000003b003b7308 */ /* 0x000e220000000800 */
[----:B------:R-:W-:Y:S01]  /*2990*/  FMUL.FTZ R67, R52, -1.4426950216293334961 ;  /* 0xbfb8aa3b34437820 */ /* 0x000fe20000410000 */
[----:B---3--:R-:W-:-:S06]  /*29a0*/  FMUL.FTZ R4, R50, -1.4426950216293334961 ;  /* 0xbfb8aa3b32047820 */ /* 0x008fcc0000410000 */
[----:B------:R-:W1:Y:S01]  /*29b0*/  MUFU.EX2 R68, R68 ;  /* 0x0000004400447308 */ /* 0x000e620000000800 */
[----:B----4-:R-:W-:Y:S01]  /*29c0*/  FMUL.FTZ R5, R49, -1.4426950216293334961 ;  /* 0xbfb8aa3b31057820 */ /* 0x010fe20000410000 */
[----:B------:R-:W-:Y:S01]  /*29d0*/  FMUL.FTZ R58, R55, -1.4426950216293334961 ;  /* 0xbfb8aa3b373a7820 */ /* 0x000fe20000410000 */
[----:B-----5:R-:W-:-:S05]  /*29e0*/  FMUL.FTZ R120, R48, -1.4426950216293334961 ;  /* 0xbfb8aa3b30787820 */ /* 0x020fca0000410000 */
[----:B------:R-:W2:Y:S01]  /*29f0*/  MUFU.EX2 R67, R67 ;  /* 0x0000004300437308 */ /* 0x000ea20000000800 */
[----:B0-----:R-:W-:-:S07]  /*2a00*/  FADD.FTZ R59, R59, 1 ;  /* 0x3f8000003b3b7421 */ /* 0x001fce0000010000 */
[----:B------:R-:W0:Y:S01]  /*2a10*/  MUFU.EX2 R4, R4 ;  /* 0x0000000400047308 */ /* 0x000e220000000800 */
[----:B------:R-:W-:Y:S01]  /*2a20*/  FMUL.FTZ R64, R53, -1.4426950216293334961 ;  /* 0xbfb8aa3b35407820 */ /* 0x000fe20000410000 */
[----:B-1----:R-:W-:-:S06]  /*2a30*/  FADD.FTZ R68, R68, 1 ;  /* 0x3f80000044447421 */ /* 0x002fcc0000010000 */
[----:B------:R-:W1:Y:S01]  /*2a40*/  MUFU.EX2 R5, R5 ;  /* 0x0000000500057308 */ /* 0x000e620000000800 */
[----:B------:R-:W-:-:S07]  /*2a50*/  FMUL.FTZ R121, R47, -1.4426950216293334961 ;  /* 0xbfb8aa3b2f797820 */ /* 0x000fce0000410000 */
[----:B------:R-:W3:Y:S01]  /*2a60*/  MUFU.EX2 R58, R58 ;  /* 0x0000003a003a7308 */ /* 0x000ee20000000800 */
[----:B------:R-:W-:-:S07]  /*2a70*/  FMUL.FTZ R123, R46, -1.4426950216293334961 ;  /* 0xbfb8aa3b2e7b7820 */ /* 0x000fce0000410000 */
[----:B------:R4:W5:Y:S08]  /*2a80*/  MUFU.EX2 R122, R120 ;  /* 0x00000078007a7308 */ /* 0x0009700000000800 */
[----:B------:R-:W-:Y:S01]  /*2a90*/  MUFU.RCP R59, R59 ;  /* 0x0000003b003b7308 */ /* 0x000fe20000001000 */
[----:B--2---:R-:W-:Y:S01]  /*2aa0*/  FADD.FTZ R67, R67, 1 ;  /* 0x3f80000043437421 */ /* 0x004fe20000010000 */
[----:B0-----:R-:W-:Y:S01]  /*2ab0*/  FADD.FTZ R4, R4, 1 ;  /* 0x3f80000004047421 */ /* 0x001fe20000010000 */
[----:B----4-:R-:W-:-:S05]  /*2ac0*/  FMUL.FTZ R120, R43, -1.4426950216293334961 ;  /* 0xbfb8aa3b2b787820 */ /* 0x010fca0000410000 */
[----:B------:R-:W0:Y:S01]  /*2ad0*/  MUFU.EX2 R64, R64 ;  /* 0x0000004000407308 */ /* 0x000e220000000800 */
[----:B-1----:R-:W-:-:S07]  /*2ae0*/  FADD.FTZ R5, R5, 1 ;  /* 0x3f80000005057421 */ /* 0x002fce0000010000 */
[----:B------:R1:W-:Y:S08]  /*2af0*/  MUFU.EX2 R124, R121 ;  /* 0x00000079007c7308 */ /* 0x0003f00000000800 */
[----:B------:R-:W-:Y:S01]  /*2b00*/  MUFU.RCP R68, R68 ;  /* 0x0000004400447308 */ /* 0x000fe20000001000 */
[----:B-1----:R-:W-:Y:S01]  /*2b10*/  FMUL.FTZ R121, R44, -1.4426950216293334961 ;  /* 0xbfb8aa3b2c797820 */ /* 0x002fe20000410000 */
[----:B------:R-:W-:-:S06]  /*2b20*/  FMUL.FTZ R126, R40, -1.4426950216293334961 ;  /* 0xbfb8aa3b287e7820 */ /* 0x000fcc0000410000 */
[----:B------:R1:W-:Y:S01]  /*2b30*/  MUFU.EX2 R125, R123 ;  /* 0x0000007b007d7308 */ /* 0x0003e20000000800 */
[----:B------:R-:W-:Y:S01]  /*2b40*/  FMUL.FTZ R128, R42, -1.4426950216293334961 ;  /* 0xbfb8aa3b2a807820 */ /* 0x000fe20000410000 */
[----:B---3--:R-:W-:Y:S01]  /*2b50*/  FADD.FTZ R58, R58, 1 ;  /* 0x3f8000003a3a7421 */ /* 0x008fe20000010000 */
[----:B-1----:R-:W-:-:S05]  /*2b60*/  FMUL.FTZ R123, R45, -1.4426950216293334961 ;  /* 0xbfb8aa3b2d7b7820 */ /* 0x002fca0000410000 */
[----:B------:R-:W1:Y:S01]  /*2b70*/  MUFU.RCP R67, R67 ;  /* 0x0000004300437308 */ /* 0x000e620000001000 */
[----:B------:R-:W-:-:S07]  /*2b80*/  FMUL.FTZ R127, R41, -1.4426950216293334961 ;  /* 0xbfb8aa3b297f7820 */ /* 0x000fce0000410000 */
[----:B------:R-:W-:Y:S08]  /*2b90*/  MUFU.EX2 R132, R121 ;  /* 0x0000007900847308 */ /* 0x000ff00000000800 */
[----:B------:R5:W-:Y:S08]  /*2ba0*/  MUFU.EX2 R134, R123 ;  /* 0x0000007b00867308 */ /* 0x000bf00000000800 */
[----:B------:R-:W-:Y:S01]  /*2bb0*/  MUFU.RCP R121, R4 ;  /* 0x0000000400797308 */ /* 0x000fe20000001000 */
[----:B-----5:R-:W-:-:S07]  /*2bc0*/  FADD.FTZ R123, R122, 1 ;  /* 0x3f8000007a7b7421 */ /* 0x020fce0000010000 */
[----:B------:R-:W2:Y:S01]  /*2bd0*/  MUFU.EX2 R129, R120 ;  /* 0x0000007800817308 */ /* 0x000ea20000000800 */
[----:B0-----:R-:W-:-:S07]  /*2be0*/  FADD.FTZ R64, R64, 1 ;  /* 0x3f80000040407421 */ /* 0x001fce0000010000 */
[----:B------:R0:W-:Y:S08]  /*2bf0*/  MUFU.RCP R120, R5 ;  /* 0x0000000500787308 */ /* 0x0001f00000001000 */
[----:B------:R-:W3:Y:S08]  /*2c00*/  MUFU.EX2 R126, R126 ;  /* 0x0000007e007e7308 */ /* 0x000ef00000000800 */
        /* <DEDUP_REMOVED lines=20> */
[----:B------:R-:W3:Y:S04]  /*2d50*/  LDS R60, [R102+0x10] ;  /* 0x00001000663c7984 */ /* 0x000ee80000000800 */
[----:B------:R-:W3:Y:S04]  /*2d60*/  LDS R56, [R102] ;  /* 0x0000000066387984 */ /* 0x000ee80000000800 */
[----:B------:R-:W3:Y:S01]  /*2d70*/  LDS R62, [R102+0x8] ;  /* 0x00000800663e7984 */ /* 0x000ee20000000800 */
[----:B----4-:R-:W-:Y:S01]  /*2d80*/  FADD.FTZ R3, -R59, 1 ;  /* 0x3f8000003b037421 */ /* 0x010fe20000010100 */
[----:B------:R-:W4:Y:S02]  /*2d90*/  MUFU.RCP R58, R58 ;  /* 0x0000003a003a7308 */ /* 0x000f240000001000 */
[----:B------:R-:W4:Y:S01]  /*2da0*/  LDS R65, [R102+0x18] ;  /* 0x0000180066417984 */ /* 0x000f220000000800 */
[----:B0-----:R-:W-:-:S03]  /*2db0*/  FFMA.FTZ R5, R54, R3, 1 ;  /* 0x3f80000036057423 */ /* 0x001fc60000010003 */
[----:B------:R-:W0:Y:S02]  /*2dc0*/  LDS R63, [R102+0x14] ;  /* 0x00001400663f7984 */ /* 0x000e240000000800 */
[----:B------:R-:W4:Y:S02]  /*2dd0*/  MUFU.RCP R123, R123 ;  /* 0x0000007b007b7308 */ /* 0x000f240000001000 */
[----:B------:R-:W0:Y:S01]  /*2de0*/  LDS R66, [R102+0x1c] ;  /* 0x00001c0066427984 */ /* 0x000e220000000800 */
[----:B-1----:R-:W-:-:S05]  /*2df0*/  FADD.FTZ R7, -R67, 1 ;  /* 0x3f80000043077421 */ /* 0x002fca0000010100 */
[----:B------:R-:W1:Y:S01]  /*2e00*/  MUFU.EX2 R127, R127 ;  /* 0x0000007f007f7308 */ /* 0x000e620000000800 */
[----:B------:R-:W0:Y:S01]  /*2e10*/  LDS R71, [R102+0x20] ;  /* 0x0000200066477984 */ /* 0x000e220000000800 */
[----:B--2---:R-:W-:-:S03]  /*2e20*/  FADD.FTZ R130, R129, 1 ;  /* 0x3f80000081827421 */ /* 0x004fc60000010000 */
[----:B------:R-:W2:Y:S01]  /*2e30*/  LDS R69, [R102+0x28] ;  /* 0x0000280066457984 */ /* 0x000ea20000000800 */
[----:B-----5:R-:W-:Y:S02]  /*2e40*/  FMUL.FTZ R4, R38, R57 ;  /* 0x0000003926047220 */ /* 0x020fe40000410000 */
[----:B------:R-:W5:Y:S01]  /*2e50*/  MUFU.RCP R64, R64 ;  /* 0x0000004000407308 */ /* 0x000f620000001000 */
[----:B------:R-:W2:Y:S01]  /*2e60*/  LDS R72, [R102+0x24] ;  /* 0x0000240066487984 */ /* 0x000ea20000000800 */
[----:B------:R-:W-:-:S03]  /*2e70*/  FMUL.FTZ R4, R59, R4 ;  /* 0x000000043b047220 */ /* 0x000fc60000410000 */
[----:B------:R-:W2:Y:S01]  /*2e80*/  LDS R70, [R102+0x2c] ;  /* 0x00002c0066467984 */ /* 0x000ea20000000800 */
[----:B------:R-:W-:Y:S01]  /*2e90*/  FMUL.FTZ R5, R4, R5 ;  /* 0x0000000504057220 */ /* 0x000fe20000410000 */
[----:B------:R-:W-:Y:S01]  /*2ea0*/  FADD.FTZ R4, -R68, 1 ;  /* 0x3f80000044047421 */ /* 0x000fe20000010100 */
[----:B---3--:R-:W-:-:S03]  /*2eb0*/  FMUL.FTZ R131, R35, R60 ;  /* 0x0000003c23837220 */ /* 0x008fc60000410000 */
[----:B------:R-:W-:Y:S01]  /*2ec0*/  FFMA.FTZ R6, R51, R4, 1 ;  /* 0x3f80000033067423 */ /* 0x000fe20000010004 */
[----:B------:R-:W-:Y:S01]  /*2ed0*/  FMUL.FTZ R4, R36, R61 ;  /* 0x0000003d24047220 */ /* 0x000fe20000410000 */
[----:B------:R-:W-:Y:S01]  /*2ee0*/  FFMA.FTZ R129, R52, R7, 1 ;  /* 0x3f80000034817423 */ /* 0x000fe20000010007 */
[----:B------:R-:W-:Y:S02]  /*2ef0*/  FMUL.FTZ R131, R68, R131 ;  /* 0x0000008344837220 */ /* 0x000fe40000410000 */
[----:B------:R-:W-:Y:S01]  /*2f00*/  FMUL.FTZ R4, R67, R4 ;  /* 0x0000000443047220 */ /* 0x000fe20000410000 */
[----:B------:R-:W-:Y:S01]  /*2f10*/  FADD.FTZ R126, R126, 1 ;  /* 0x3f8000007e7e7421 */ /* 0x000fe20000010000 */
[----:B------:R-:W-:Y:S01]  /*2f20*/  FMUL.FTZ R137, R131, R6 ;  /* 0x0000000683897220 */ /* 0x000fe20000410000 */
[----:B----4-:R-:W-:Y:S01]  /*2f30*/  FADD.FTZ R2, -R58, 1 ;  /* 0x3f8000003a027421 */ /* 0x010fe20000010100 */
[----:B------:R-:W-:Y:S01]  /*2f40*/  FMUL.FTZ R135, R4, R129 ;  /* 0x0000008104877220 */ /* 0x000fe20000410000 */
[----:B------:R-:W-:Y:S01]  /*2f50*/  FMUL.FTZ R3, R39, R56 ;  /* 0x0000003827037220 */ /* 0x000fe20000410000 */
[----:B------:R-:W-:Y:S01]  /*2f60*/  FADD.FTZ R128, R128, 1 ;  /* 0x3f80000080807421 */ /* 0x000fe20000010000 */
[----:B------:R-:W-:Y:S01]  /*2f70*/  FADD.FTZ R129, -R121, 1 ;  /* 0x3f80000079817421 */ /* 0x000fe20000010100 */
[----:B------:R-:W-:Y:S01]  /*2f80*/  FADD.FTZ R131, -R123, 1 ;  /* 0x3f8000007b837421 */ /* 0x000fe20000010100 */
[----:B------:R-:W-:Y:S01]  /*2f90*/  FADD.FTZ R122, R124, 1 ;  /* 0x3f8000007c7a7421 */ /* 0x000fe20000010000 */
[----:B------:R-:W-:Y:S01]  /*2fa0*/  FADD.FTZ R125, R125, 1 ;  /* 0x3f8000007d7d7421 */ /* 0x000fe20000010000 */
[----:B-1----:R-:W-:Y:S01]  /*2fb0*/  FADD.FTZ R124, R127, 1 ;  /* 0x3f8000007f7c7421 */ /* 0x002fe20000010000 */
[----:B------:R-:W-:Y:S01]  /*2fc0*/  FFMA.FTZ R2, R55, R2, 1 ;  /* 0x3f80000037027423 */ /* 0x000fe20000010002 */
[----:B------:R-:W-:Y:S01]  /*2fd0*/  FMUL.FTZ R3, R58, R3 ;  /* 0x000000033a037220 */ /* 0x000fe20000410000 */
[----:B------:R1:W-:Y:S01]  /*2fe0*/  MUFU.RCP R127, R126 ;  /* 0x0000007e007f7308 */ /* 0x0003e20000001000 */
[----:B------:R-:W-:Y:S01]  /*2ff0*/  FFMA.FTZ R139, R50, R129, 1 ;  /* 0x3f800000328b7423 */ /* 0x000fe20000010081 */
[----:B------:R-:W-:Y:S01]  /*3000*/  FFMA.FTZ R143, R48, R131, 1 ;  /* 0x3f800000308f7423 */ /* 0x000fe20000010083 */
[----:B------:R-:W-:Y:S01]  /*3010*/  LDS R129, [R102+0x38] ;  /* 0x0000380066817984 */ /* 0x000fe20000000800 */
[----:B------:R-:W-:-:S03]  /*3020*/  FMUL.FTZ R3, R3, R2 ;  /* 0x0000000203037220 */ /* 0x000fc60000410000 */
[----:B------:R-:W3:Y:S01]  /*3030*/  LDS R131, [R102+0x30] ;  /* 0x0000300066837984 */ /* 0x000ee20000000800 */
[----:B------:R4:W-:Y:S03]  /*3040*/  MUFU.RCP R133, R128 ;  /* 0x0000008000857308 */ /* 0x0009e60000001000 */
[----:B-1----:R-:W-:Y:S01]  /*3050*/  LDS R126, [R102+0x3c] ;  /* 0x00003c00667e7984 */ /* 0x002fe20000000800 */
[C---:B-----5:R-:W-:Y:S01]  /*3060*/  FADD.FTZ R2, -R64.reuse, 1 ;  /* 0x3f80000040027421 */ /* 0x060fe20000010100 */
[----:B------:R-:W-:Y:S02]  /*3070*/  FMUL.FTZ R7, R37, R62 ;  /* 0x0000003e25077220 */ /* 0x000fe40000410000 */
[----:B----4-:R-:W1:Y:S01]  /*3080*/  LDS R128, [R102+0x34] ;  /* 0x0000340066807984 */ /* 0x010e620000000800 */
[----:B------:R-:W4:Y:S01]  /*3090*/  MUFU.RCP R125, R125 ;  /* 0x0000007d007d7308 */ /* 0x000f220000001000 */
[----:B------:R-:W-:Y:S01]  /*30a0*/  FFMA.FTZ R2, R53, R2, 1 ;  /* 0x3f80000035027423 */ /* 0x000fe20000010002 */
[----:B------:R-:W-:Y:S01]  /*30b0*/  FMUL.FTZ R7, R64, R7 ;  /* 0x0000000740077220 */ /* 0x000fe20000410000 */
[----:B------:R-:W-:-:S05]  /*30c0*/  FADD.FTZ R134, R134, 1 ;  /* 0x3f80000086867421 */ /* 0x000fca0000010000 */
[----:B------:R-:W5:Y:S01]  /*30d0*/  MUFU.RCP R124, R124 ;  /* 0x0000007c007c7308 */ /* 0x000f620000001000 */
[----:B------:R-:W-:Y:S01]  /*30e0*/  FMUL.FTZ R7, R7, R2 ;  /* 0x0000000207077220 */ /* 0x000fe20000410000 */
[----:B------:R-:W-:Y:S01]  /*30f0*/  FADD.FTZ R2, -R120, 1 ;  /* 0x3f80000078027421 */ /* 0x000fe20000010100 */
[----:B------:R-:W-:-:S05]  /*3100*/  FADD.FTZ R132, R132, 1 ;  /* 0x3f80000084847421 */ /* 0x000fca0000010000 */
[----:B------:R-:W2:Y:S01]  /*3110*/  MUFU.RCP R122, R122 ;  /* 0x0000007a007a7308 */ /* 0x000ea20000001000 */
[----:B------:R-:W-:Y:S01]  /*3120*/  FFMA.FTZ R4, R49, R2, 1 ;  /* 0x3f80000031047423 */ /* 0x000fe20000010002 */
[----:B------:R-:W-:Y:S01]  /*3130*/  FMUL.FTZ R141, R24, R65 ;  /* 0x00000041188d7220 */ /* 0x000fe20000410000 */
[----:B0-----:R-:W-:Y:S01]  /*3140*/  FMUL.FTZ R2, R34, R63 ;  /* 0x0000003f22027220 */ /* 0x001fe20000410000 */
[----:B------:R-:W-:Y:S01]  /*3150*/  FMUL.FTZ R6, R25, R66 ;  /* 0x0000004219067220 */ /* 0x000fe20000410000 */
[----:B----4-:R-:W-:Y:S01]  /*3160*/  FADD.FTZ R145, -R125, 1 ;  /* 0x3f8000007d917421 */ /* 0x010fe20000010100 */
[----:B------:R-:W-:Y:S02]  /*3170*/  FMUL.FTZ R141, R120, R141 ;  /* 0x0000008d788d7220 */ /* 0x000fe40000410000 */
[----:B------:R-:W0:Y:S01]  /*3180*/  MUFU.RCP R130, R130 ;  /* 0x0000008200827308 */ /* 0x000e220000001000 */
[----:B------:R-:W-:Y:S01]  /*3190*/  FMUL.FTZ R2, R121, R2 ;  /* 0x0000000279027220 */ /* 0x000fe20000410000 */
[----:B------:R-:W-:Y:S01]  /*31a0*/  FMUL.FTZ R6, R123, R6 ;  /* 0x000000067b067220 */ /* 0x000fe20000410000 */
[----:B------:R-:W-:Y:S01]  /*31b0*/  FADD.FTZ R149, -R127, 1 ;  /* 0x3f8000007f957421 */ /* 0x000fe20000010100 */
[----:B------:R-:W-:Y:S06]  /*31c0*/  BAR.SYNC.DEFER_BLOCKING 0x0 ;  /* 0x0000000000007b1d */ /* 0x000fec0000010000 */
[----:B------:R4:W3:Y:S01]  /*31d0*/  MUFU.RCP R157, R132 ;  /* 0x00000084009d7308 */ /* 0x0008e20000001000 */
[----:B------:R-:W-:-:S07]  /*31e0*/  FMUL.FTZ R141, R141, R4 ;  /* 0x000000048d8d7220 */ /* 0x000fce0000410000 */
[----:B------:R-:W1:Y:S01]  /*31f0*/  MUFU.RCP R134, R134 ;  /* 0x0000008600867308 */ /* 0x000e620000001000 */
[----:B------:R-:W-:Y:S01]  /*3200*/  FMUL.FTZ R139, R2, R139 ;  /* 0x0000008b028b7220 */ /* 0x000fe20000410000 */
[----:B------:R-:W-:Y:S01]  /*3210*/  FMUL.FTZ R143, R6, R143 ;  /* 0x0000008f068f7220 */ /* 0x000fe20000410000 */
[----:B-----5:R-:W-:Y:S01]  /*3220*/  FADD.FTZ R4, -R124, 1 ;  /* 0x3f8000007c047421 */ /* 0x020fe20000010100 */
[----:B------:R-:W-:Y:S01]  /*3230*/  FFMA.FTZ R147, R46, R145, 1 ;  /* 0x3f8000002e937423 */ /* 0x000fe20000010091 */
[----:B--2---:R-:W-:Y:S01]  /*3240*/  FADD.FTZ R2, -R122, 1 ;  /* 0x3f8000007a027421 */ /* 0x004fe20000010100 */
        /* <DEDUP_REMOVED lines=13> */
[----:B0-----:R-:W-:Y:S01]  /*3320*/  FADD.FTZ R2, -R130, 1 ;  /* 0x3f80000082027421 */ /* 0x001fe20000010100 */
[----:B---3--:R-:W-:Y:S01]  /*3330*/  FADD.FTZ R155, -R157, 1 ;  /* 0x3f8000009d9b7421 */ /* 0x008fe20000010100 */
        /* <DEDUP_REMOVED lines=80> */
.L_x_13692:
[----:B------:R-:W-:Y:S05]  /*3840*/  BSYNC B0 ;  /* 0x0000000000007941 */ /* 0x000fea0003800000 */
.L_x_13691:
        /* <DEDUP_REMOVED lines=154> */
.L_x_13695:
[----:B------:R-:W-:Y:S05]  /*41f0*/  BSYNC B0 ;  /* 0x0000000000007941 */ /* 0x000fea0003800000 */
.L_x_13694:
        /* <DEDUP_REMOVED lines=43> */
.L_x_13693:
        /* <DEDUP_REMOVED lines=49> */
[----:B------:R-:W-:Y:S01]  /*47c0*/  USHF.L.U32 UR19, UR17, 0x1, URZ ;  /* 0x0000000111137899 */ /* 0x000fe2000800063f */
[----:B------:R-:W-:Y:S01]  /*47d0*/  FADD.FTZ R16, R6, R6 ;  /* 0x0000000606107221 */ /* 0x000fe20000010000 */
[----:B------:R-:W-:Y:S01]  /*47e0*/  ULDC.64 UR8, c[0x0][0x230] ;  /* 0x00008c0000087ab9 */ /* 0x000fe20000000a00 */
[----:B------:R-:W-:Y:S01]  /*47f0*/  SHF.L.U32 R0, R0, 0x5, RZ ;  /* 0x0000000500007819 */ /* 0x000fe200000006ff */
[----:B------:R-:W-:Y:S01]  /*4800*/  UIMAD UR7, UR7, UR8, URZ ;  /* 0x00000008070772a4 */ /* 0x000fe2000f8e023f */
[----:B------:R-:W-:Y:S01]  /*4810*/  FADD.FTZ R15, R7, R7 ;  /* 0x00000007070f7221 */ /* 0x000fe20000010000 */
[----:B------:R-:W-:Y:S01]  /*4820*/  UIMAD.WIDE.U32 UR24, UR46, UR8, URZ ;  /* 0x000000082e1872a5 */ /* 0x000fe2000f8e003f */
[----:B------:R-:W-:Y:S01]  /*4830*/  FADD.FTZ R14, R64, R64 ;  /* 0x00000040400e7221 */ /* 0x000fe20000010000 */
[----:B------:R-:W-:Y:S01]  /*4840*/  UIMAD UR44, UR46, UR9, UR7 ;  /* 0x000000092e2c72a4 */ /* 0x000fe2000f8e0207 */
        /* <DEDUP_REMOVED lines=20> */
[----:B0-----:R-:W-:Y:S01]  /*4990*/  LOP3.LUT R4, R4, 0x1f, RZ, 0xc0, !PT ;  /* 0x0000001f04047812 */ /* 0x001fe200078ec0ff */
[----:B------:R-:W-:Y:S01]  /*49a0*/  ULDC.64 UR28, c[0x0][0x348] ;  /* 0x0000d200001c7ab9 */ /* 0x000fe20000000a00 */
[----:B------:R-:W-:Y:S01]  /*49b0*/  ULDC.64 UR30, c[0x0][0x350] ;  /* 0x0000d400001e7ab9 */ /* 0x000fe20000000a00 */
[----:B------:R-:W-:Y:S01]  /*49c0*/  ULDC.64 UR32, c[0x0][0x3c8] ;  /* 0x0000f20000207ab9 */ /* 0x000fe20000000a00 */
[----:B------:R-:W-:Y:S01]  /*49d0*/  LOP3.LUT R0, R0, 0xffffffe0, R4, 0xe2, !PT ;  /* 0xffffffe000007812 */ /* 0x000fe200078ee204 */
[----:B------:R-:W-:Y:S01]  /*49e0*/  FADD.FTZ R4, R30, R30 ;  /* 0x0000001e1e047221 */ /* 0x000fe20000010000 */
[----:B------:R-:W-:Y:S01]  /*49f0*/  ULDC.64 UR34, c[0x0][0x380] ;  /* 0x0000e00000227ab9 */ /* 0x000fe20000000a00 */
[----:B------:R-:W-:Y:S01]  /*4a00*/  ULDC.64 UR36, c[0x0][0x368] ;  /* 0x0000da0000247ab9 */ /* 0x000fe20000000a00 */
[----:B------:R-:W-:Y:S01]  /*4a10*/  ISETP.GE.AND P0, PT, R0, UR19, PT ;  /* 0x0000001300007c0c */ /* 0x000fe2000bf06270 */
[----:B------:R-:W-:-:S12]  /*4a20*/  FADD.FTZ R0, R123, R123 ;  /* 0x0000007b7b007221 */ /* 0x000fd80000010000 */
.L_x_13775:
[----:B0-----:R-:W0:Y:S01]  /*4a30*/  S2R R250, SR_TID.X ;  /* 0x0000000000fa7919 */ /* 0x001e220000002100 */
[----:B------:R-:W-:Y:S01]  /*4a40*/  USHF.R.S32.HI UR18, URZ, 0x1f, UR7 ;  /* 0x0000001f3f127899 */ /* 0x000fe20008011407 */
[----:B------:R-:W-:Y:S01]  /*4a50*/  ULDC.64 UR38, c[0x0][0x238] ;  /* 0x00008e0000267ab9 */ /* 0x000fe20000000a00 */
[----:B-1----:R-:W1:Y:S02]  /*4a60*/  S2R R251, SR_TID.X ;  /* 0x0000000000fb7919 */ /* 0x002e640000002100 */
[----:B------:R-:W-:Y:S01]  /*4a70*/  UIMAD UR17, UR18, UR38, URZ ;  /* 0x00000026121172a4 */ /* 0x000fe2000f8e023f */
[----:B------:R-:W-:Y:S01]  /*4a80*/  UMOV UR40, UR24 ;  /* 0x0000001800287c82 */ /* 0x000fe20008000000 */
[----:B------:R-:W-:Y:S02]  /*4a90*/  UMOV UR41, UR44 ;  /* 0x0000002c00297c82 */ /* 0x000fe40008000000 */
[----:B------:R-:W-:Y:S01]  /*4aa0*/  UIMAD UR17, UR7, UR39, UR17 ;  /* 0x00000027071172a4 */ /* 0x000fe2000f8e0211 */
[----:B------:R-:W-:Y:S01]  /*4ab0*/  HFMA2.MMA R141, -RZ, RZ, 0, 0 ;  /* 0x00000000ff8d7435 */ /* 0x000fe200000001ff */
[----:B------:R-:W-:Y:S01]  /*4ac0*/  UIMAD.WIDE.U32 UR40, UR7, UR38, UR40 ;  /* 0x00000026072872a5 */ /* 0x000fe2000f8e0028 */
[----:B--2---:R-:W2:Y:S02]  /*4ad0*/  LDL R28, [R1+0x4] ;  /* 0x00000400011c7983 */ /* 0x004ea40000100800 */
[----:B------:R-:W-:Y:S01]  /*4ae0*/  ULDC.64 UR38, c[0x0][0x2d0] ;  /* 0x0000b40000267ab9 */ /* 0x000fe20000000a00 */
[----:B------:R-:W-:Y:S01]  /*4af0*/  UIADD3 UR17, UR41, UR17, URZ ;  /* 0x0000001129117290 */ /* 0x000fe2000fffe03f */
[----:B------:R-:W-:Y:S01]  /*4b00*/  CS2R R120, SRZ ;  /* 0x0000000000787805 */ /* 0x000fe2000001ff00 */
[----:B------:R-:W-:Y:S01]  /*4b10*/  ULEA UR38, UP0, UR40, UR38, 0x3 ;  /* 0x0000002628267291 */ /* 0x000fe2000f80183f */
[----:B------:R-:W-:Y:S01]  /*4b20*/  CS2R R146, SRZ ;  /* 0x0000000000927805 */ /* 0x000fe2000001ff00 */
[----:B---3--:R-:W3:Y:S02]  /*4b30*/  LDL R29, [R1] ;  /* 0x00000000011d7983 */ /* 0x008ee40000100800 */
[----:B------:R-:W-:-:S02]  /*4b40*/  ULEA.HI.X UR39, UR40, UR39, UR17, 0x3, UP0 ;  /* 0x0000002728277291 */ /* 0x000fc400080f1c11 */
[----:B------:R-:W-:Y:S02]  /*4b50*/  MOV R18, UR38 ;  /* 0x0000002600127c02 */ /* 0x000fe40008000f00 */
[----:B------:R-:W-:Y:S02]  /*4b60*/  CS2R R66, SRZ ;  /* 0x0000000000427805 */ /* 0x000fe4000001ff00 */
[----:B------:R-:W-:Y:S02]  /*4b70*/  CS2R R152, SRZ ;  /* 0x0000000000987805 */ /* 0x000fe4000001ff00 */
[----:B------:R-:W-:Y:S02]  /*4b80*/  CS2R R158, SRZ ;  /* 0x00000000009e7805 */ /* 0x000fe4000001ff00 */
[----:B------:R-:W-:Y:S01]  /*4b90*/  MOV R19, UR39 ;  /* 0x0000002700137c02 */ /* 0x000fe20008000f00 */
[----:B------:R-:W-:Y:S01]  /*4ba0*/  ULDC.64 UR38, c[0x0][0x250] ;  /* 0x0000940000267ab9 */ /* 0x000fe20000000a00 */
[----:B------:R-:W-:Y:S01]  /*4bb0*/  HFMA2.MMA R160, -RZ, RZ, 0, 0 ;  /* 0x00000000ffa07435 */ /* 0x000fe200000001ff */
[----:B------:R-:W-:-:S02]  /*4bc0*/  CS2R R150, SRZ ;  /* 0x0000000000967805 */ /* 0x000fc4000001ff00 */
[----:B------:R-:W-:Y:S02]  /*4bd0*/  CS2R R170, SRZ ;  /* 0x0000000000aa7805 */ /* 0x000fe4000001ff00 */
[----:B0-----:R-:W-:Y:S01]  /*4be0*/  LOP3.LUT R17, R250, 0x7ffffe0, RZ, 0xc0, !PT ;  /* 0x07ffffe0fa117812 */ /* 0x001fe200078ec0ff */
[----:B----4-:R-:W4:Y:S01]  /*4bf0*/  LDG.E.64 R18, desc[UR20][R18.64] ;  /* 0x0000001412127981 */ /* 0x010f22000c1e1b00 */
[----:B-1----:R-:W-:Y:S02]  /*4c00*/  LOP3.LUT R251, R251, 0x1f, RZ, 0xc0, !PT ;  /* 0x0000001ffbfb7812 */ /* 0x002fe400078ec0ff */
[----:B------:R-:W-:Y:S02]  /*4c10*/  CS2R R166, SRZ ;  /* 0x0000000000a67805 */ /* 0x000fe4000001ff00 */
[----:B------:R-:W-:Y:S02]  /*4c20*/  SHF.L.U32 R17, R17, 0x5, RZ ;  /* 0x0000000511117819 */ /* 0x000fe400000006ff */
[----:B------:R-:W-:-:S02]  /*4c30*/  CS2R R168, SRZ ;  /* 0x0000000000a87805 */ /* 0x000fc4000001ff00 */
[----:B------:R-:W-:Y:S02]  /*4c40*/  MOV R163, RZ ;  /* 0x000000ff00a37202 */ /* 0x000fe40000000f00 */
[----:B------:R-:W-:Y:S01]  /*4c50*/  MOV R172, RZ ;  /* 0x000000ff00ac7202 */ /* 0x000fe20000000f00 */
[----:B------:R-:W-:Y:S01]  /*4c60*/  HFMA2.MMA R176, -RZ, RZ, 0, 0 ;  /* 0x00000000ffb07435 */ /* 0x000fe200000001ff */
[----:B------:R-:W-:Y:S01]  /*4c70*/  LOP3.LUT R20, R17, 0xffffffe0, R251, 0xe2, !PT ;  /* 0xffffffe011147812 */ /* 0x000fe200078ee2fb */
[----:B------:R-:W-:Y:S02]  /*4c80*/  UIMAD UR17, UR18, UR38, URZ ;  /* 0x00000026121172a4 */ /* 0x000fe4000f8e023f */
[----:B------:R-:W-:Y:S01]  /*4c90*/  MOV R25, UR38 ;  /* 0x0000002600197c02 */ /* 0x000fe20008000f00 */
[----:B------:R-:W-:Y:S01]  /*4ca0*/  HFMA2.MMA R174, -RZ, RZ, 0, 0 ;  /* 0x00000000ffae7435 */ /* 0x000fe200000001ff */
[----:B------:R-:W-:Y:S01]  /*4cb0*/  SHF.R.S32.HI R21, RZ, 0x1f, R20 ;  /* 0x0000001fff157819 */ /* 0x000fe20000011414 */
[----:B------:R-:W-:Y:S01]  /*4cc0*/  UIMAD UR17, UR7, UR39, UR17 ;  /* 0x00000027071172a4 */ /* 0x000fe2000f8e0211 */
[----:B------:R-:W-:-:S02]  /*4cd0*/  LOP3.LUT R155, R20, 0x60, RZ, 0xfc, !PT ;  /* 0x00000060149b7812 */ /* 0x000fc400078efcff */
[----:B------:R-:W-:Y:S01]  /*4ce0*/  MOV R178, RZ ;  /* 0x000000ff00b27202 */ /* 0x000fe20000000f00 */
[----:B------:R-:W-:Y:S01]  /*4cf0*/  IMAD.WIDE.U32 R24, R25, UR7, R20 ;  /* 0x0000000719187c25 */ /* 0x000fe2000f8e0014 */
[----:B------:R-:W-:Y:S02]  /*4d00*/  LOP3.LUT R187, R20, 0xa0, RZ, 0xfc, !PT ;  /* 0x000000a014bb7812 */ /* 0x000fe400078efcff */
[----:B------:R-:W-:Y:S02]  /*4d10*/  MOV R180, RZ ;  /* 0x000000ff00b47202 */ /* 0x000fe40000000f00 */
[----:B------:R-:W-:Y:S02]  /*4d20*/  CS2R R164, SRZ ;  /* 0x0000000000a47805 */ /* 0x000fe4000001ff00 */
[----:B------:R-:W-:Y:S01]  /*4d30*/  IADD3 R17, R25, UR17, RZ ;  /* 0x0000001119117c10 */ /* 0x000fe2000fffe0ff */
[----:B------:R-:W-:Y:S01]  /*4d40*/  HFMA2.MMA R71, -RZ, RZ, 0, 0 ;  /* 0x00000000ff477435 */ /* 0x000fe200000001ff */
[----:B------:R-:W-:-:S02]  /*4d50*/  LEA R22, P1, R24, UR12, 0x2 ;  /* 0x0000000c18167c11 */ /* 0x000fc4000f8210ff */
[----:B------:R-:W-:Y:S02]  /*4d60*/  CS2R R148, SRZ ;  /* 0x0000000000947805 */ /* 0x000fe4000001ff00 */
[----:B------:R-:W-:Y:S01]  /*4d70*/  LOP3.LUT R179, R20, 0x80, RZ, 0xfc, !PT ;  /* 0x0000008014b37812 */ /* 0x000fe200078efcff */
[----:B------:R-:W5:Y:S01]  /*4d80*/  LDL R189, [R1+0x8] ;  /* 0x0000080001bd7983 */ /* 0x000f620000100800 */
[----:B------:R-:W-:Y:S02]  /*4d90*/  LEA.HI.X R23, R24, UR13, R17, 0x2, P1 ;  /* 0x0000000d18177c11 */ /* 0x000fe400088f1411 */
[----:B------:R-:W-:Y:S01]  /*4da0*/  MOV R145, RZ ;  /* 0x000000ff00917202 */ /* 0x000fe20000000f00 */
[----:B------:R-:W-:Y:S01]  /*4db0*/  FADD.FTZ R30, R85, UR5 ;  /* 0x00000005551e7e21 */ /* 0x000fe20008010000 */
[----:B------:R-:W-:Y:S01]  /*4dc0*/  ISETP.GE.AND P1, PT, R155, UR19, PT ;  /* 0x000000139b007c0c */ /* 0x000fe2000bf26270 */
[----:B------:R-:W5:Y:S01]  /*4dd0*/  @!P0 LDG.E R67, desc[UR20][R22.64] ;  /* 0x0000001416438981 */ /* 0x000f62000c1e1900 */
[----:B------:R-:W-:Y:S01]  /*4de0*/  ISETP.GE.AND P2, PT, R187, UR19, PT ;  /* 0x00000013bb007c0c */ /* 0x000fe2000bf46270 */
[----:B------:R-:W-:Y:S01]  /*4df0*/  ULDC.64 UR38, c[0x0][0x270] ;  /* 0x00009c0000267ab9 */ /* 0x000fe20000000a00 */
[----:B------:R-:W-:-:S02]  /*4e00*/  ISETP.GE.AND P3, PT, R179, UR19, PT ;  /* 0x00000013b3007c0c */ /* 0x000fc4000bf66270 */
[C---:B------:R-:W-:Y:S02]  /*4e10*/  LOP3.LUT R134, R20.reuse, 0x20, RZ, 0xfc, !PT ;  /* 0x0000002014867812 */ /* 0x040fe400078efcff */
[C---:B------:R-:W-:Y:S02]  /*4e20*/  LOP3.LUT R154, R20.reuse, 0x40, RZ, 0xfc, !PT ;  /* 0x00000040149a7812 */ /* 0x040fe400078efcff */
        /* <DEDUP_REMOVED lines=45> */
[----:B------:R-:W-:Y:S01]  /*5100*/  LOP3.LUT R68, R20, 0x280, RZ, 0xfc, !PT ;  /* 0x0000028014447812 */ /* 0x000fe200078efcff */
[----:B------:R-:W5:Y:S04]  /*5110*/  @!P4 LDG.E R163, desc[UR20][R22.64+0x600] ;  /* 0x0006001416a3c981 */ /* 0x000f68000c1e1900 */
[----:B------:R-:W5:Y:S01]  /*5120*/  @!P1 LDG.E R169, desc[UR20][R22.64+0x880] ;  /* 0x0008801416a99981 */ /* 0x000f62000c1e1900 */
[----:B------:R-:W-:-:S03]  /*5130*/  ISETP.GE.AND P1, PT, R69, UR19, PT ;  /* 0x0000001345007c0c */ /* 0x000fc6000bf26270 */
[----:B------:R-:W5:Y:S01]  /*5140*/  @!P2 LDG.E R172, desc[UR20][R22.64+0x900] ;  /* 0x0009001416aca981 */ /* 0x000f62000c1e1900 */
[----:B------:R-:W-:-:S03]  /*5150*/  ISETP.GE.AND P2, PT, R124, UR19, PT ;  /* 0x000000137c007c0c */ /* 0x000fc6000bf46270 */
[----:B------:R-:W5:Y:S01]  /*5160*/  @!P3 LDG.E R171, desc[UR20][R22.64+0x980] ;  /* 0x0009801416abb981 */ /* 0x000f62000c1e1900 */
[----:B------:R-:W-:Y:S02]  /*5170*/  ISETP.GE.AND P3, PT, R122, UR19, PT ;  /* 0x000000137a007c0c */ /* 0x000fe4000bf66270 */
[----:B------:R-:W-:Y:S02]  /*5180*/  ISETP.GE.AND P4, PT, R68, UR19, PT ;  /* 0x0000001344007c0c */ /* 0x000fe4000bf86270 */
[C---:B------:R-:W-:Y:S01]  /*5190*/  LOP3.LUT R129, R20.reuse, 0x200, RZ, 0xfc, !PT ;  /* 0x0000020014817812 */ /* 0x040fe200078efcff */
[----:B------:R-:W5:Y:S01]  /*51a0*/  @!P1 LDG.E R178, desc[UR20][R22.64+0xa80] ;  /* 0x000a801416b29981 */ /* 0x000f62000c1e1900 */
[C---:B------:R-:W-:Y:S02]  /*51b0*/  LOP3.LUT R123, R20.reuse, 0x300, RZ, 0xfc, !PT ;  /* 0x00000300147b7812 */ /* 0x040fe400078efcff */
        /* <DEDUP_REMOVED lines=12> */
[----:B------:R-:W-:-:S04]  /*5280*/  SHF.L.U32 R25, R250, 0x5, RZ ;  /* 0x00000005fa197819 */ /* 0x000fc800000006ff */
[----:B------:R-:W-:Y:S01]  /*5290*/  LOP3.LUT R25, R25, 0xffffffe0, R251, 0xe2, !PT ;  /* 0xffffffe019197812 */ /* 0x000fe200078ee2fb */
[----:B------:R-:W5:Y:S01]  /*52a0*/  @!P1 LDG.E R168, desc[UR20][R22.64+0xc00] ;  /* 0x000c001416a89981 */ /* 0x000f62000c1e1900 */
[C---:B------:R-:W-:Y:S02]  /*52b0*/  LOP3.LUT R17, R20.reuse, 0x380, RZ, 0xfc, !PT ;  /* 0x0000038014117812 */ /* 0x040fe400078efcff */
[C---:B------:R-:W-:Y:S01]  /*52c0*/  LOP3.LUT R24, R20.reuse, 0x3a0, RZ, 0xfc, !PT ;  /* 0x000003a014187812 */ /* 0x040fe200078efcff */
[----:B------:R-:W5:Y:S01]  /*52d0*/  @!P2 LDG.E R165, desc[UR20][R22.64+0xc80] ;  /* 0x000c801416a5a981 */ /* 0x000f62000c1e1900 */
[----:B------:R-:W-:Y:S02]  /*52e0*/  LOP3.LUT R64, R25, 0x3e0, RZ, 0xfc, !PT ;  /* 0x000003e019407812 */ /* 0x000fe400078efcff */
[----:B------:R-:W-:Y:S01]  /*52f0*/  LOP3.LUT R25, R20, 0x3c0, RZ, 0xfc, !PT ;  /* 0x000003c014197812 */ /* 0x000fe200078efcff */
[----:B------:R-:W5:Y:S01]  /*5300*/  @!P3 LDG.E R166, desc[UR20][R22.64+0xd00] ;  /* 0x000d001416a6b981 */ /* 0x000f62000c1e1900 */
[----:B------:R-:W-:-:S02]  /*5310*/  ISETP.GE.AND P1, PT, R17, UR19, PT ;  /* 0x0000001311007c0c */ /* 0x000fc4000bf26270 */
[----:B------:R-:W-:Y:S01]  /*5320*/  ISETP.GE.AND P2, PT, R24, UR19, PT ;  /* 0x0000001318007c0c */ /* 0x000fe2000bf46270 */
[----:B------:R-:W5:Y:S01]  /*5330*/  @!P4 LDG.E R71, desc[UR20][R22.64+0xd80] ;  /* 0x000d80141647c981 */ /* 0x000f62000c1e1900 */
[----:B------:R-:W-:Y:S02]  /*5340*/  ISETP.GE.AND P3, PT, R25, UR19, PT ;  /* 0x0000001319007c0c */ /* 0x000fe4000bf66270 */
[----:B------:R-:W-:-:S07]  /*5350*/  ISETP.GE.AND P4, PT, R64, UR19, PT ;  /* 0x0000001340007c0c */ /* 0x000fce000bf86270 */
[----:B------:R-:W5:Y:S04]  /*5360*/  @!P1 LDG.E R148, desc[UR20][R22.64+0xe00] ;  /* 0x000e001416949981 */ /* 0x000f68000c1e1900 */
[----:B------:R-:W5:Y:S04]  /*5370*/  @!P2 LDG.E R149, desc[UR20][R22.64+0xe80] ;  /* 0x000e80141695a981 */ /* 0x000f68000c1e1900 */
[----:B------:R-:W5:Y:S04]  /*5380*/  @!P3 LDG.E R145, desc[UR20][R22.64+0xf00] ;  /* 0x000f00141691b981 */ /* 0x000f68000c1e1900 */
[----:B------:R0:W5:Y:S01]  /*5390*/  @!P4 LDG.E R147, desc[UR20][R22.64+0xf80] ;  /* 0x000f80141693c981 */ /* 0x000162000c1e1900 */
[----:B------:R-:W-:-:S02]  /*53a0*/  ULEA UR17, UR16, 0xfffffe00, 0x9 ;  /* 0xfffffe0010117891 */ /* 0x000fc4000f8e483f */
[----:B------:R-:W-:Y:S02]  /*53b0*/  UIMAD UR18, UR18, UR38, URZ ;  /* 0x00000026121272a4 */ /* 0x000fe4000f8e023f */
[----:B------:R-:W-:-:S04]  /*53c0*/  UIADD3 UR17, -UR17, UR55, URZ ;  /* 0x0000003711117290 */ /* 0x000fc8000fffe13f */
[----:B------:R-:W-:Y:S02]  /*53d0*/  USHF.L.U32 UR41, UR17, 0x1, URZ ;  /* 0x0000000111297899 */ /* 0x000fe4000800063f */
[----:B------:R-:W-:-:S04]  /*53e0*/  UIMAD UR18, UR7, UR39, UR18 ;  /* 0x00000027071272a4 */ /* 0x000fc8000f8e0212 */
[----:B------:R-:W-:Y:S02]  /*53f0*/  ISETP.GE.AND P3, PT, R20, UR41, PT ;  /* 0x0000002914007c0c */ /* 0x000fe4000bf66270 */
[----:B------:R-:W-:Y:S01]  /*5400*/  ISETP.GE.AND P4, PT, R134, UR41, PT ;  /* 0x0000002986007c0c */ /* 0x000fe2000bf86270 */
[----:B------:R-:W-:Y:S01]  /*5410*/  FADD.FTZ R134, R82, UR5 ;  /* 0x0000000552867e21 */ /* 0x000fe20008010000 */
[----:B------:R-:W-:Y:S02]  /*5420*/  ISETP.GE.AND P1, PT, R64, UR41, PT ;  /* 0x0000002940007c0c */ /* 0x000fe4000bf26270 */
[----:B------:R-:W-:Y:S01]  /*5430*/  ISETP.GE.AND P5, PT, R154, UR41, PT ;  /* 0x000000299a007c0c */ /* 0x000fe2000bfa6270 */
        /* <DEDUP_REMOVED lines=12> */
[----:B------:R-:W-:Y:S01]  /*5500*/  MOV R19, UR38 ;  /* 0x0000002600137c02 */ /* 0x000fe20008000f00 */
[----:B------:R-:W0:Y:S01]  /*5510*/  S2UR UR38, SR_CgaCtaId ;  /* 0x00000000002679c3 */ /* 0x000e220000008800 */
[----:B------:R-:W-:Y:S01]  /*5520*/  MUFU.SIN R130, R28 ;  /* 0x0000001c00827308 */ /* 0x000fe20000000400 */
[----:B-----5:R-:W-:Y:S02]  /*5530*/  STS [R118], R67 ;  /* 0x0000004376007388 */ /* 0x020fe40000000800 */
[----:B------:R-:W-:-:S05]  /*5540*/  IMAD.WIDE.U32 R20, R19, UR7, R20 ;  /* 0x0000000713147c25 */ /* 0x000fca000f8e0014 */
[----:B------:R1:W-:Y:S02]  /*5550*/  MUFU.COS R131, R28 ;  /* 0x0000001c00837308 */ /* 0x0003e40000000000 */
[----:B-1----:R-:W-:-:S06]  /*5560*/  FADD.FTZ R28, R83, UR5 ;  /* 0x00000005531c7e21 */ /* 0x002fcc0008010000 */
[----:B------:R-:W-:Y:S01]  /*5570*/  MUFU.SIN R132, R65 ;  /* 0x0000004100847308 */ /* 0x000fe20000000400 */
[----:B------:R-:W-:Y:S01]  /*5580*/  FMUL.FTZ R19, R28, UR40 ;  /* 0x000000281c137c20 */ /* 0x000fe20008410000 */
[----:B------:R-:W-:-:S06]  /*5590*/  LEA R64, P2, R20, UR14, 0x2 ;  /* 0x0000000e14407c11 */ /* 0x000fcc000f8410ff */
[----:B------:R1:W-:Y:S01]  /*55a0*/  MUFU.COS R133, R65 ;  /* 0x0000004100857308 */ /* 0x0003e20000000000 */
[----:B------:R-:W-:Y:S04]  /*55b0*/  STS [R117+0x80], R66 ;  /* 0x0000804275007388 */ /* 0x000fe80000000800 */
[----:B------:R-:W-:Y:S01]  /*55c0*/  STS [R116+0x100], R121 ;  /* 0x0001007974007388 */ /* 0x000fe20000000800 */
[----:B-1----:R-:W-:Y:S01]  /*55d0*/  IADD3 R65, R21, UR18, RZ ;  /* 0x0000001215417c10 */ /* 0x002fe2000fffe0ff */
[----:B------:R-:W-:Y:S02]  /*55e0*/  FMUL.RZ R21, R19, 0.15915493667125701904 ;  /* 0x3e22f98313157820 */ /* 0x000fe4000040c000 */
[----:B------:R-:W-:Y:S01]  /*55f0*/  STS [R115+0x180], R120 ;  /* 0x0001807873007388 */ /* 0x000fe20000000800 */
[----:B------:R-:W-:-:S03]  /*5600*/  FMUL.FTZ R19, R134, UR40 ;  /* 0x0000002886137c20 */ /* 0x000fc60008410000 */
[----:B------:R-:W-:Y:S01]  /*5610*/  STS [R114+0x200], R141 ;  /* 0x0002008d72007388 */ /* 0x000fe20000000800 */
[----:B------:R-:W-:Y:S03]  /*5620*/  MUFU.SIN R135, R22 ;  /* 0x0000001600877308 */ /* 0x000fe60000000400 */
[----:B------:R-:W-:Y:S04]  /*5630*/  STS [R113+0x280], R146 ;  /* 0x0002809271007388 */ /* 0x000fe80000000800 */
[----:B------:R-:W-:Y:S01]  /*5640*/  STS [R112+0x300], R151 ;  /* 0x0003009770007388 */ /* 0x000fe20000000800 */
[----:B------:R1:W-:Y:S03]  /*5650*/  MUFU.COS R136, R22 ;  /* 0x0000001600887308 */ /* 0x0003e60000000000 */
[----:B------:R-:W-:Y:S01]  /*5660*/  STS [R111+0x380], R150 ;  /* 0x000380966f007388 */ /* 0x000fe20000000800 */
[----:B------:R-:W-:-:S03]  /*5670*/  LEA.HI.X R65, R20, UR15, R65, 0x2, P2 ;  /* 0x0000000f14417c11 */ /* 0x000fc600090f1441 */
[----:B------:R-:W-:Y:S01]  /*5680*/  STS [R110+0x400], R153 ;  /* 0x000400996e007388 */ /* 0x000fe20000000800 */
[----:B-1----:R-:W-:-:S03]  /*5690*/  FMUL.RZ R22, R19, 0.15915493667125701904 ;  /* 0x3e22f98313167820 */ /* 0x002fc6000040c000 */
[----:B------:R-:W-:Y:S01]  /*56a0*/  STS [R109+0x480], R152 ;  /* 0x000480986d007388 */ /* 0x000fe20000000800 */
[----:B------:R-:W-:Y:S01]  /*56b0*/  UMOV UR18, 0x400 ;  /* 0x0000040000127882 */ /* 0x000fe20000000000 */
[----:B------:R-:W-:Y:S02]  /*56c0*/  IADD3 R20, R119, 0x200, RZ ;  /* 0x0000020077147810 */ /* 0x000fe40007ffe0ff */
[----:B------:R-:W-:Y:S01]  /*56d0*/  STS [R108+0x500], R159 ;  /* 0x0005009f6c007388 */ /* 0x000fe20000000800 */
[----:B------:R-:W-:Y:S01]  /*56e0*/  ISETP.GE.AND P2, PT, R155, UR41, PT ;  /* 0x000000299b007c0c */ /* 0x000fe2000bf46270 */
[----:B------:R-:W-:Y:S01]  /*56f0*/  MUFU.SIN R154, R22 ;  /* 0x00000016009a7308 */ /* 0x000fe20000000400 */
[----:B0-----:R-:W-:Y:S01]  /*5700*/  ULEA UR18, UR38, UR18, 0x18 ;  /* 0x0000001226127291 */ /* 0x001fe2000f8ec03f */
[----:B------:R-:W-:Y:S01]  /*5710*/  STS [R107+0x580], R158 ;  /* 0x0005809e6b007388 */ /* 0x000fe20000000800 */
[----:B------:R-:W-:-:S03]  /*5720*/  LEA.HI.SX32 R20, R20, R119, 0x1b ;  /* 0x0000007714147211 */ /* 0x000fc600078fdaff */
[----:B------:R-:W-:Y:S02]  /*5730*/  STS [R106+0x600], R163 ;  /* 0x000600a36a007388 */ /* 0x000fe40000000800 */
[----:B------:R0:W-:Y:S02]  /*5740*/  MUFU.COS R155, R22 ;  /* 0x00000016009b7308 */ /* 0x0001e40000000000 */
[----:B------:R-:W-:Y:S04]  /*5750*/  STS [R105+0x680], R160 ;  /* 0x000680a069007388 */ /* 0x000fe80000000800 */
[----:B------:R1:W-:Y:S01]  /*5760*/  STS [R104+0x700], R167 ;  /* 0x000700a768007388 */ /* 0x0003e20000000800 */
[----:B0-----:R-:W-:Y:S02]  /*5770*/  IADD3 R22, R119, 0x240, RZ ;  /* 0x0000024077167810 */ /* 0x001fe40007ffe0ff */
[----:B------:R-:W-:-:S02]  /*5780*/  LEA R225, R20, UR18, 0x2 ;  /* 0x0000001214e17c11 */ /* 0x000fc4000f8e10ff */
[-C--:B------:R-:W-:Y:S02]  /*5790*/  LEA.HI.SX32 R22, R22, R119.reuse, 0x1b ;  /* 0x0000007716167211 */ /* 0x080fe400078fdaff */
[C---:B-1----:R-:W-:Y:S02]  /*57a0*/  IADD3 R104, R119.reuse, 0x280, RZ ;  /* 0x0000028077687810 */ /* 0x042fe40007ffe0ff */
[----:B------:R-:W-:Y:S02]  /*57b0*/  IADD3 R20, R119, 0x220, RZ ;  /* 0x0000022077147810 */ /* 0x000fe40007ffe0ff */
[----:B------:R-:W-:Y:S02]  /*57c0*/  LEA.HI.SX32 R104, R104, R119, 0x1b ;  /* 0x0000007768687211 */ /* 0x000fe400078fdaff */
[----:B------:R-:W-:Y:S02]  /*57d0*/  LEA R67, R22, UR18, 0x2 ;  /* 0x0000001216437c11 */ /* 0x000fe4000f8e10ff */
[----:B------:R-:W-:-:S02]  /*57e0*/  LEA R233, R104, UR18, 0x2 ;  /* 0x0000001268e97c11 */ /* 0x000fc4000f8e10ff */
[C---:B------:R-:W-:Y:S02]  /*57f0*/  IADD3 R22, R119.reuse, 0x2c0, RZ ;  /* 0x000002c077167810 */ /* 0x040fe40007ffe0ff */
[-C--:B------:R-:W-:Y:S02]  /*5800*/  LEA.HI.SX32 R20, R20, R119.reuse, 0x1b ;  /* 0x0000007714147211 */ /* 0x080fe400078fdaff */
[C---:B------:R-:W-:Y:S02]  /*5810*/  IADD3 R104, R119.reuse, 0x2e0, RZ ;  /* 0x000002e077687810 */ /* 0x040fe40007ffe0ff */
[----:B------:R-:W-:Y:S02]  /*5820*/  IADD3 R66, R119, 0x260, RZ ;  /* 0x0000026077427810 */ /* 0x000fe40007ffe0ff */
[----:B------:R-:W-:Y:S02]  /*5830*/  LEA.HI.SX32 R22, R22, R119, 0x1b ;  /* 0x0000007716167211 */ /* 0x000fe400078fdaff */
[----:B------:R-:W-:-:S02]  /*5840*/  LEA R224, R20, UR18, 0x2 ;  /* 0x0000001214e07c11 */ /* 0x000fc4000f8e10ff */
[-C--:B------:R-:W-:Y:S02]  /*5850*/  LEA.HI.SX32 R104, R104, R119.reuse, 0x1b ;  /* 0x0000007768687211 */ /* 0x080fe400078fdaff */
[C---:B------:R-:W-:Y:S02]  /*5860*/  IADD3 R20, R119.reuse, 0x2a0, RZ ;  /* 0x000002a077147810 */ /* 0x040fe40007ffe0ff */
[----:B------:R-:W-:Y:S02]  /*5870*/  LEA.HI.SX32 R66, R66, R119, 0x1b ;  /* 0x0000007742427211 */ /* 0x000fe400078fdaff */
[----:B------:R-:W-:Y:S02]  /*5880*/  LEA R185, R22, UR18, 0x2 ;  /* 0x0000001216b97c11 */ /* 0x000fe4000f8e10ff */
[----:B------:R-:W-:Y:S02]  /*5890*/  LEA R163, R104, UR18, 0x2 ;  /* 0x0000001268a37c11 */ /* 0x000fe4000f8e10ff */
[----:B------:R-:W-:-:S02]  /*58a0*/  IADD3 R22, R119, 0x300, RZ ;  /* 0x0000030077167810 */ /* 0x000fc40007ffe0ff */
[-C--:B------:R-:W-:Y:S02]  /*58b0*/  LEA.HI.SX32 R20, R20, R119.reuse, 0x1b ;  /* 0x0000007714147211 */ /* 0x080fe400078fdaff */
[C---:B------:R-:W-:Y:S02]  /*58c0*/  IADD3 R104, R119.reuse, 0x320, RZ ;  /* 0x0000032077687810 */ /* 0x040fe40007ffe0ff */
[C---:B------:R-:W-:Y:S01]  /*58d0*/  IADD3 R106, R119.reuse, 0x340, RZ ;  /* 0x00000340776a7810 */ /* 0x040fe20007ffe0ff */
[----:B------:R-:W-:Y:S01]  /*58e0*/  STS [R103+0x780], R170 ;  /* 0x000780aa67007388 */ /* 0x000fe20000000800 */
[----:B------:R-:W-:Y:S02]  /*58f0*/  LEA R66, R66, UR18, 0x2 ;  /* 0x0000001242427c11 */ /* 0x000fe4000f8e10ff */
[----:B------:R-:W-:Y:S01]  /*5900*/  IADD3 R108, R119, 0x360, RZ ;  /* 0x00000360776c7810 */ /* 0x000fe20007ffe0ff */
[----:B------:R0:W-:Y:S01]  /*5910*/  STS [R225+0x800], R164 ;  /* 0x000800a4e1007388 */ /* 0x0001e20000000800 */
[----:B------:R-:W-:-:S02]  /*5920*/  LEA.HI.SX32 R22, R22, R119, 0x1b ;  /* 0x0000007716167211 */ /* 0x000fc400078fdaff */
[----:B------:R-:W-:Y:S01]  /*5930*/  LEA R193, R20, UR18, 0x2 ;  /* 0x0000001214c17c11 */ /* 0x000fe2000f8e10ff */
[----:B------:R-:W-:Y:S01]  /*5940*/  STS [R224+0x880], R169 ;  /* 0x000880a9e0007388 */ /* 0x000fe20000000800 */
[-C--:B------:R-:W-:Y:S02]  /*5950*/  LEA.HI.SX32 R104, R104, R119.reuse, 0x1b ;  /* 0x0000007768687211 */ /* 0x080fe400078fdaff */
[-C--:B------:R-:W-:Y:S01]  /*5960*/  LEA.HI.SX32 R106, R106, R119.reuse, 0x1b ;  /* 0x000000776a6a7211 */ /* 0x080fe200078fdaff */
[----:B------:R-:W-:Y:S01]  /*5970*/  STS [R67+0x900], R172 ;  /* 0x000900ac43007388 */ /* 0x000fe20000000800 */
[----:B------:R-:W-:Y:S02]  /*5980*/  LEA.HI.SX32 R108, R108, R119, 0x1b ;  /* 0x000000776c6c7211 */ /* 0x000fe400078fdaff */
[----:B------:R-:W-:Y:S01]  /*5990*/  LEA R141, R22, UR18, 0x2 ;  /* 0x00000012168d7c11 */ /* 0x000fe2000f8e10ff */
[----:B------:R-:W-:Y:S01]  /*59a0*/  STS [R66+0x980], R171 ;  /* 0x000980ab42007388 */ /* 0x000fe20000000800 */
[----:B0-----:R-:W-:-:S02]  /*59b0*/  LEA R164, R104, UR18, 0x2 ;  /* 0x0000001268a47c11 */ /* 0x001fc4000f8e10ff */
[C---:B------:R-:W-:Y:S01]  /*59c0*/  IADD3 R22, R119.reuse, 0x380, RZ ;  /* 0x0000038077167810 */ /* 0x040fe20007ffe0ff */
[----:B------:R-:W-:Y:S01]  /*59d0*/  STS [R233+0xa00], R174 ;  /* 0x000a00aee9007388 */ /* 0x000fe20000000800 */
[----:B------:R-:W-:Y:S02]  /*59e0*/  LEA R121, R106, UR18, 0x2 ;  /* 0x000000126a797c11 */ /* 0x000fe4000f8e10ff */
[C---:B------:R-:W-:Y:S01]  /*59f0*/  IADD3 R104, R119.reuse, 0x3a0, RZ ;  /* 0x000003a077687810 */ /* 0x040fe20007ffe0ff */
[----:B------:R-:W-:Y:S01]  /*5a00*/  STS [R193+0xa80], R178 ;  /* 0x000a80b2c1007388 */ /* 0x000fe20000000800 */
[----:B------:R-:W-:Y:S02]  /*5a10*/  LEA R120, R108, UR18, 0x2 ;  /* 0x000000126c787c11 */ /* 0x000fe4000f8e10ff */
[C---:B------:R-:W-:Y:S01]  /*5a20*/  IADD3 R106, R119.reuse, 0x3c0, RZ ;  /* 0x000003c0776a7810 */ /* 0x040fe20007ffe0ff */
[----:B------:R-:W-:Y:S01]  /*5a30*/  STS [R185+0xb00], R176 ;  /* 0x000b00b0b9007388 */ /* 0x000fe20000000800 */
[----:B------:R-:W-:-:S02]  /*5a40*/  IADD3 R108, R119, 0x3e0, RZ ;  /* 0x000003e0776c7810 */ /* 0x000fc40007ffe0ff */
[-C--:B------:R-:W-:Y:S01]  /*5a50*/  LEA.HI.SX32 R22, R22, R119.reuse, 0x1b ;  /* 0x0000007716167211 */ /* 0x080fe200078fdaff */
        /* <DEDUP_REMOVED lines=9> */
[----:B------:R-:W-:Y:S01]  /*5af0*/  LEA R194, R106, UR18, 0x2 ;  /* 0x000000126ac27c11 */ /* 0x000fe2000f8e10ff */
[----:B------:R-:W-:Y:S01]  /*5b00*/  FADD.FTZ R162, R81, UR5 ;  /* 0x0000000551a27e21 */ /* 0x000fe20008010000 */
[----:B------:R-:W-:Y:S02]  /*5b10*/  LEA R198, R108, UR18, 0x2 ;  /* 0x000000126cc67c11 */ /* 0x000fe4000f8e10ff */
[----:B------:R-:W-:Y:S02]  /*5b20*/  CS2R R110, SRZ ;  /* 0x00000000006e7805 */ /* 0x000fe4000001ff00 */
[----:B------:R-:W-:Y:S02]  /*5b30*/  CS2R R108, SRZ ;  /* 0x00000000006c7805 */ /* 0x000fe4000001ff00 */
[----:B0-----:R-:W-:Y:S01]  /*5b40*/  LEA R71, R22, UR18, 0x2 ;  /* 0x0000001216477c11 */ /* 0x001fe2000f8e10ff */
[----:B------:R-:W-:-:S04]  /*5b50*/  FMUL.FTZ R19, R162, UR40 ;  /* 0x00000028a2137c20 */ /* 0x000fc80008410000 */
[----:B------:R-:W-:Y:S01]  /*5b60*/  STS [R71+0xe00], R148 ;  /* 0x000e009447007388 */ /* 0x000fe20000000800 */
[----:B------:R-:W-:-:S03]  /*5b70*/  FADD.FTZ R161, R80, UR5 ;  /* 0x0000000550a17e21 */ /* 0x000fc60008010000 */
[----:B------:R-:W-:Y:S04]  /*5b80*/  STS [R186+0xe80], R149 ;  /* 0x000e8095ba007388 */ /* 0x000fe80000000800 */
[----:B------:R0:W-:Y:S01]  /*5b90*/  STS [R194+0xf00], R145 ;  /* 0x000f0091c2007388 */ /* 0x0001e20000000800 */
[----:B------:R-:W-:Y:S03]  /*5ba0*/  MUFU.SIN R156, R21 ;  /* 0x00000015009c7308 */ /* 0x000fe60000000400 */
[----:B------:R1:W-:Y:S01]  /*5bb0*/  STS [R198+0xf80], R147 ;  /* 0x000f8093c6007388 */ /* 0x0003e20000000800 */
[----:B------:R-:W-:-:S03]  /*5bc0*/  NOP ;  /* 0x0000000000007918 */ /* 0x000fc60000000000 */
[----:B------:R-:W2:Y:S01]  /*5bd0*/  @!P3 LDG.E R111, desc[UR20][R64.64] ;  /* 0x00000014406fb981 */ /* 0x000ea2000c1e1900 */
[----:B------:R3:W-:Y:S01]  /*5be0*/  MUFU.COS R157, R21 ;  /* 0x00000015009d7308 */ /* 0x0007e20000000000 */
[----:B------:R-:W-:Y:S02]  /*5bf0*/  ISETP.GE.AND P3, PT, R179, UR41, PT ;  /* 0x00000029b3007c0c */ /* 0x000fe4000bf66270 */
[----:B------:R-:W4:Y:S01]  /*5c00*/  @!P4 LDG.E R108, desc[UR20][R64.64+0x80] ;  /* 0x00008014406cc981 */ /* 0x000f22000c1e1900 */
[----:B------:R-:W-:Y:S01]  /*5c10*/  ISETP.GE.AND P4, PT, R187, UR41, PT ;  /* 0x00000029bb007c0c */ /* 0x000fe2000bf86270 */
[----:B------:R-:W-:Y:S01]  /*5c20*/  FADD.FTZ R158, R77, UR5 ;  /* 0x000000054d9e7e21 */ /* 0x000fe20008010000 */
[----:B------:R-:W-:Y:S02]  /*5c30*/  CS2R R106, SRZ ;  /* 0x00000000006a7805 */ /* 0x000fe4000001ff00 */
[----:B------:R-:W-:Y:S01]  /*5c40*/  MUFU.SIN R142, R23 ;  /* 0x00000017008e7308 */ /* 0x000fe20000000400 */
[----:B---3--:R-:W-:Y:S01]  /*5c50*/  FMUL.RZ R21, R19, 0.15915493667125701904 ;  /* 0x3e22f98313157820 */ /* 0x008fe2000040c000 */
[----:B------:R-:W-:-:S06]  /*5c60*/  FMUL.FTZ R19, R161, UR40 ;  /* 0x00000028a1137c20 */ /* 0x000fcc0008410000 */
[----:B------:R3:W-:Y:S01]  /*5c70*/  MUFU.COS R143, R23 ;  /* 0x00000017008f7308 */ /* 0x0007e20000000000 */
[----:B------:R-:W-:Y:S01]  /*5c80*/  FADD.FTZ R160, R79, UR5 ;  /* 0x000000054fa07e21 */ /* 0x000fe20008010000 */
[----:B------:R-:W5:Y:S01]  /*5c90*/  @!P5 LDG.E R109, desc[UR20][R64.64+0x100] ;  /* 0x00010014406dd981 */ /* 0x000f62000c1e1900 */
[----:B------:R-:W-:-:S03]  /*5ca0*/  ISETP.GE.AND P5, PT, R188, UR41, PT ;  /* 0x00000029bc007c0c */ /* 0x000fc6000bfa6270 */
[----:B------:R-:W5:Y:S01]  /*5cb0*/  @!P2 LDG.E R110, desc[UR20][R64.64+0x180] ;  /* 0x00018014406ea981 */ /* 0x000f62000c1e1900 */
[----:B---3--:R-:W-:-:S03]  /*5cc0*/  FMUL.RZ R23, R19, 0.15915493667125701904 ;  /* 0x3e22f98313177820 */ /* 0x008fc6000040c000 */
[----:B------:R-:W3:Y:S01]  /*5cd0*/  @!P3 LDG.E R107, desc[UR20][R64.64+0x200] ;  /* 0x00020014406bb981 */ /* 0x000ee2000c1e1900 */
[----:B------:R-:W-:Y:S01]  /*5ce0*/  MUFU.SIN R150, R23 ;  /* 0x0000001700967308 */ /* 0x000fe20000000400 */
[----:B------:R-:W-:Y:S02]  /*5cf0*/  ISETP.GE.AND P2, PT, R182, UR41, PT ;  /* 0x00000029b6007c0c */ /* 0x000fe4000bf46270 */
[----:B------:R-:W3:Y:S01]  /*5d00*/  @!P4 LDG.E R106, desc[UR20][R64.64+0x280] ;  /* 0x00028014406ac981 */ /* 0x000ee2000c1e1900 */
[----:B------:R-:W-:-:S04]  /*5d10*/  ISETP.GE.AND P3, PT, R183, UR41, PT ;  /* 0x00000029b7007c0c */ /* 0x000fc8000bf66270 */
[----:B------:R0:W-:Y:S01]  /*5d20*/  MUFU.COS R151, R23 ;  /* 0x0000001700977308 */ /* 0x0001e20000000000 */
[----:B------:R-:W-:Y:S01]  /*5d30*/  FMUL.FTZ R19, R160, UR40 ;  /* 0x00000028a0137c20 */ /* 0x000fe20008410000 */
[----:B------:R-:W-:Y:S01]  /*5d40*/  ISETP.GE.AND P4, PT, R181, UR41, PT ;  /* 0x00000029b5007c0c */ /* 0x000fe2000bf86270 */
[----:B------:R-:W-:Y:S01]  /*5d50*/  FADD.FTZ R159, R78, UR5 ;  /* 0x000000054e9f7e21 */ /* 0x000fe20008010000 */
[----:B0-----:R-:W-:-:S04]  /*5d60*/  FMUL.FTZ R23, R158, UR40 ;  /* 0x000000289e177c20 */ /* 0x001fc80008410000 */
[----:B------:R-:W-:Y:S01]  /*5d70*/  MUFU.SIN R152, R21 ;  /* 0x0000001500987308 */ /* 0x000fe20000000400 */
[----:B------:R-:W-:Y:S01]  /*5d80*/  FMUL.RZ R105, R23, 0.15915493667125701904 ;  /* 0x3e22f98317697820 */ /* 0x000fe2000040c000 */
[----:B------:R-:W-:-:S06]  /*5d90*/  CS2R R238, SRZ ;  /* 0x0000000000ee7805 */ /* 0x000fcc000001ff00 */
[----:B------:R0:W-:Y:S01]  /*5da0*/  MUFU.COS R153, R21 ;  /* 0x0000001500997308 */ /* 0x0001e20000000000 */
[----:B------:R-:W3:Y:S04]  /*5db0*/  @!P5 LDG.E R239, desc[UR20][R64.64+0x300] ;  /* 0x0003001440efd981 */ /* 0x000ee8000c1e1900 */
[----:B------:R-:W3:Y:S03]  /*5dc0*/  @!P4 LDG.E R238, desc[UR20][R64.64+0x480] ;  /* 0x0004801440eec981 */ /* 0x000ee6000c1e1900 */
[----:B------:R-:W-:Y:S01]  /*5dd0*/  MUFU.SIN R177, R105 ;  /* 0x0000006900b17308 */ /* 0x000fe20000000400 */
[----:B0-----:R-:W-:Y:S01]  /*5de0*/  FMUL.RZ R21, R19, 0.15915493667125701904 ;  /* 0x3e22f98313157820 */ /* 0x001fe2000040c000 */
[----:B------:R-:W-:-:S06]  /*5df0*/  FMUL.FTZ R19, R159, UR40 ;  /* 0x000000289f137c20 */ /* 0x000fcc0008410000 */
[----:B------:R0:W-:Y:S01]  /*5e00*/  MUFU.COS R178, R105 ;  /* 0x0000006900b27308 */ /* 0x0001e20000000000 */
[----:B------:R-:W-:Y:S01]  /*5e10*/  FMUL.RZ R103, R19, 0.15915493667125701904 ;  /* 0x3e22f98313677820 */ /* 0x000fe2000040c000 */
[----:B------:R-:W-:Y:S02]  /*5e20*/  ISETP.GE.AND P5, PT, R144, UR41, PT ;  /* 0x0000002990007c0c */ /* 0x000fe4000bfa6270 */
[----:B0-----:R-:W-:-:S04]  /*5e30*/  CS2R R104, SRZ ;  /* 0x0000000000687805 */ /* 0x001fc8000001ff00 */
[----:B------:R-:W-:Y:S01]  /*5e40*/  MUFU.SIN R146, R21 ;  /* 0x0000001500927308 */ /* 0x000fe20000000400 */
[----:B------:R-:W-:Y:S01]  /*5e50*/  ISETP.GE.AND P4, PT, R137, UR41, PT ;  /* 0x0000002989007c0c */ /* 0x000fe2000bf86270 */
[----:B------:R-:W3:Y:S01]  /*5e60*/  @!P2 LDG.E R104, desc[UR20][R64.64+0x380] ;  /* 0x000380144068a981 */ /* 0x000ee2000c1e1900 */
[----:B------:R-:W-:-:S05]  /*5e70*/  ISETP.GE.AND P2, PT, R139, UR41, PT ;  /* 0x000000298b007c0c */ /* 0x000fca000bf46270 */
[----:B------:R-:W-:Y:S01]  /*5e80*/  MUFU.COS R20, R21 ;  /* 0x0000001500147308 */ /* 0x000fe20000000000 */
[----:B------:R-:W3:Y:S01]  /*5e90*/  @!P3 LDG.E R105, desc[UR20][R64.64+0x400] ;  /* 0x000400144069b981 */ /* 0x000ee2000c1e1900 */
[----:B------:R-:W-:-:S06]  /*5ea0*/  ISETP.GE.AND P3, PT, R140, UR41, PT ;  /* 0x000000298c007c0c */ /* 0x000fcc000bf66270 */
[----:B------:R-:W-:Y:S01]  /*5eb0*/  MUFU.SIN R19, R103 ;  /* 0x0000006700137308 */ /* 0x000fe20000000400 */
[----:B------:R-:W-:Y:S02]  /*5ec0*/  CS2R R222, SRZ ;  /* 0x0000000000de7805 */ /* 0x000fe4000001ff00 */
[----:B------:R-:W-:-:S04]  /*5ed0*/  CS2R R226, SRZ ;  /* 0x0000000000e27805 */ /* 0x000fc8000001ff00 */
[----:B------:R-:W3:Y:S01]  /*5ee0*/  @!P2 LDG.E R222, desc[UR20][R64.64+0x580] ;  /* 0x0005801440dea981 */ /* 0x000ee2000c1e1900 */
[----:B------:R0:W-:Y:S03]  /*5ef0*/  MUFU.COS R21, R103 ;  /* 0x0000006700157308 */ /* 0x0001e60000000000 */
[----:B------:R-:W3:Y:S04]  /*5f00*/  @!P3 LDG.E R223, desc[UR20][R64.64+0x600] ;  /* 0x0006001440dfb981 */ /* 0x000ee8000c1e1900 */
[----:B------:R-:W3:Y:S01]  /*5f10*/  @!P4 LDG.E R226, desc[UR20][R64.64+0x680] ;  /* 0x0006801440e2c981 */ /* 0x000ee2000c1e1900 */
[----:B0-----:R-:W-:Y:S01]  /*5f20*/  HFMA2.MMA R103, -RZ, RZ, 0, 0 ;  /* 0x00000000ff677435 */ /* 0x001fe200000001ff */
[----:B------:R-:W-:-:S02]  /*5f30*/  ISETP.GE.AND P2, PT, R128, UR41, PT ;  /* 0x0000002980007c0c */ /* 0x000fc4000bf46270 */
[----:B------:R-:W-:Y:S02]  /*5f40*/  ISETP.GE.AND P3, PT, R129, UR41, PT ;  /* 0x0000002981007c0c */ /* 0x000fe4000bf66270 */
[----:B------:R-:W-:-:S05]  /*5f50*/  ISETP.GE.AND P4, PT, R126, UR41, PT ;  /* 0x000000297e007c0c */ /* 0x000fca000bf86270 */
[----:B------:R-:W3:Y:S01]  /*5f60*/  @!P5 LDG.E R103, desc[UR20][R64.64+0x500] ;  /* 0x000500144067d981 */ /* 0x000ee2000c1e1900 */
[----:B------:R-:W-:Y:S02]  /*5f70*/  ISETP.GE.AND P5, PT, R138, UR41, PT ;  /* 0x000000298a007c0c */ /* 0x000fe4000bfa6270 */
[----:B------:R-:W-:Y:S02]  /*5f80*/  CS2R R228, SRZ ;  /* 0x0000000000e47805 */ /* 0x000fe4000001ff00 */
[----:B------:R-:W-:-:S04]  /*5f90*/  MOV R230, RZ ;  /* 0x000000ff00e67202 */ /* 0x000fc80000000f00 */
[----:B------:R-:W3:Y:S01]  /*5fa0*/  @!P3 LDG.E R228, desc[UR20][R64.64+0x800] ;  /* 0x0008001440e4b981 */ /* 0x000ee2000c1e1900 */
[----:B------:R-:W-:-:S03]  /*5fb0*/  ISETP.GE.AND P3, PT, R68, UR41, PT ;  /* 0x0000002944007c0c */ /* 0x000fc6000bf66270 */
[----:B------:R-:W3:Y:S04]  /*5fc0*/  @!P2 LDG.E R230, desc[UR20][R64.64+0x780] ;  /* 0x0007801440e6a981 */ /* 0x000ee8000c1e1900 */
[----:B------:R-:W3:Y:S01]  /*5fd0*/  @!P5 LDG.E R229, desc[UR20][R64.64+0x700] ;  /* 0x0007001440e5d981 */ /* 0x000ee2000c1e1900 */
[----:B------:R-:W-:Y:S01]  /*5fe0*/  ISETP.GE.AND P5, PT, R127, UR41, PT ;  /* 0x000000297f007c0c */ /* 0x000fe2000bfa6270 */
[----:B------:R-:W-:Y:S02]  /*5ff0*/  HFMA2.MMA R68, -RZ, RZ, 0, 0 ;  /* 0x00000000ff447435 */ /* 0x000fe400000001ff */
[----:B------:R-:W3:Y:S01]  /*6000*/  @!P4 LDG.E R227, desc[UR20][R64.64+0x880] ;  /* 0x0008801440e3c981 */ /* 0x000ee2000c1e1900 */
[----:B------:R-:W-:Y:S02]  /*6010*/  ISETP.GE.AND P2, PT, R125, UR41, PT ;  /* 0x000000297d007c0c */ /* 0x000fe4000bf46270 */
[----:B------:R-:W-:Y:S01]  /*6020*/  ISETP.GE.AND P4, PT, R69, UR41, PT ;  /* 0x0000002945007c0c */ /* 0x000fe2000bf86270 */
[----:B------:R-:W-:-:S06]  /*6030*/  HFMA2.MMA R69, -RZ, RZ, 0, 0 ;  /* 0x00000000ff457435 */ /* 0x000fcc00000001ff */
[----:B------:R-:W3:Y:S01]  /*6040*/  @!P5 LDG.E R68, desc[UR20][R64.64+0x900] ;  /* 0x000900144044d981 */ /* 0x000ee2000c1e1900 */
[----:B------:R-:W-:Y:S02]  /*6050*/  ISETP.GE.AND P5, PT, R124, UR41, PT ;  /* 0x000000297c007c0c */ /* 0x000fe4000bfa6270 */
[----:B------:R-:W-:Y:S02]  /*6060*/  MOV R234, RZ ;  /* 0x000000ff00ea7202 */ /* 0x000fe40000000f00 */
[----:B------:R-:W-:Y:S02]  /*6070*/  CS2R R204, SRZ ;  /* 0x0000000000cc7805 */ /* 0x000fe4000001ff00 */
[----:B------:R-:W-:Y:S01]  /*6080*/  CS2R R206, SRZ ;  /* 0x0000000000ce7805 */ /* 0x000fe2000001ff00 */
[----:B------:R-:W3:Y:S01]  /*6090*/  @!P2 LDG.E R69, desc[UR20][R64.64+0x980] ;  /* 0x000980144045a981 */ /* 0x000ee2000c1e1900 */
[----:B------:R-:W-:-:S03]  /*60a0*/  ISETP.GE.AND P2, PT, R122, UR41, PT ;  /* 0x000000297a007c0c */ /* 0x000fc6000bf46270 */
[----:B------:R-:W3:Y:S01]  /*60b0*/  @!P3 LDG.E R234, desc[UR20][R64.64+0xa00] ;  /* 0x000a001440eab981 */ /* 0x000ee2000c1e1900 */
[----:B------:R-:W-:-:S03]  /*60c0*/  ISETP.GE.AND P3, PT, R123, UR41, PT ;  /* 0x000000297b007c0c */ /* 0x000fc6000bf66270 */
[----:B------:R-:W3:Y:S01]  /*60d0*/  @!P5 LDG.E R204, desc[UR20][R64.64+0xb00] ;  /* 0x000b001440ccd981 */ /* 0x000ee2000c1e1900 */
[----:B------:R-:W-:-:S03]  /*60e0*/  ISETP.GE.AND P5, PT, R27, UR41, PT ;  /* 0x000000291b007c0c */ /* 0x000fc6000bfa6270 */
[----:B------:R-:W3:Y:S01]  /*60f0*/  @!P4 LDG.E R206, desc[UR20][R64.64+0xa80] ;  /* 0x000a801440cec981 */ /* 0x000ee2000c1e1900 */
[----:B------:R-:W-:Y:S01]  /*6100*/  ISETP.GE.AND P4, PT, R26, UR41, PT ;  /* 0x000000291a007c0c */ /* 0x000fe2000bf86270 */
[----:B------:R-:W-:Y:S01]  /*6110*/  HFMA2.MMA R195, -RZ, RZ, 0, 0 ;  /* 0x00000000ffc37435 */ /* 0x000fe200000001ff */
[----:B------:R-:W-:Y:S02]  /*6120*/  CS2R R208, SRZ ;  /* 0x0000000000d07805 */ /* 0x000fe4000001ff00 */
[----:B------:R-:W-:Y:S02]  /*6130*/  CS2R R210, SRZ ;  /* 0x0000000000d27805 */ /* 0x000fe4000001ff00 */
[----:B------:R-:W-:Y:S02]  /*6140*/  MOV R212, RZ ;  /* 0x000000ff00d47202 */ /* 0x000fe40000000f00 */
        /* <DEDUP_REMOVED lines=8> */
[----:B------:R-:W-:Y:S01]  /*61d0*/  MOV R232, RZ ;  /* 0x000000ff00e87202 */ /* 0x000fe20000000f00 */
[----:B------:R-:W3:Y:S01]  /*61e0*/  @!P3 LDG.E R205, desc[UR20][R64.64+0xd80] ;  /* 0x000d801440cdb981 */ /* 0x000ee2000c1e1900 */
[----:B------:R-:W-:-:S03]  /*61f0*/  R2UR UR43, R18 ;  /* 0x00000000122b72ca */ /* 0x000fc600000e0000 */
[----:B------:R-:W3:Y:S04]  /*6200*/  @!P1 LDG.E R211, desc[UR20][R64.64+0xf80] ;  /* 0x000f801440d39981 */ /* 0x000ee8000c1e1900 */
[----:B------:R-:W3:Y:S04]  /*6210*/  @!P2 LDG.E R232, desc[UR20][R64.64+0xe00] ;  /* 0x000e001440e8a981 */ /* 0x000ee8000c1e1900 */
[----:B------:R-:W3:Y:S04]  /*6220*/  @!P5 LDG.E R209, desc[UR20][R64.64+0xe80] ;  /* 0x000e801440d1d981 */ /* 0x000ee8000c1e1900 */
[----:B------:R0:W3:Y:S01]  /*6230*/  @!P4 LDG.E R207, desc[UR20][R64.64+0xf00] ;  /* 0x000f001440cfc981 */ /* 0x0000e2000c1e1900 */
[----:B------:R-:W-:Y:S01]  /*6240*/  FADD.FTZ R179, R74, UR5 ;  /* 0x000000054ab37e21 */ /* 0x000fe20008010000 */
[----:B------:R-:W-:Y:S01]  /*6250*/  MOV R113, UR43 ;  /* 0x0000002b00717c02 */ /* 0x000fe20008000f00 */
[----:B------:R-:W-:Y:S01]  /*6260*/  FADD.FTZ R180, R75, UR5 ;  /* 0x000000054bb47e21 */ /* 0x000fe20008010000 */
[----:B------:R-:W-:Y:S01]  /*6270*/  SHF.L.U32 R17, R119, 0x5, RZ ;  /* 0x0000000577117819 */ /* 0x000fe200000006ff */
[----:B------:R-:W-:-:S02]  /*6280*/  FMUL.FTZ R18, R179, UR40 ;  /* 0x00000028b3127c20 */ /* 0x000fc40008410000 */
[----:B------:R-:W-:Y:S01]  /*6290*/  FMUL.FTZ R113, R113, 1.4426950216293334961 ;  /* 0x3fb8aa3b71717820 */ /* 0x000fe20000410000 */
[----:B------:R-:W-:Y:S01]  /*62a0*/  FMUL.FTZ R22, R180, UR40 ;  /* 0x00000028b4167c20 */ /* 0x000fe20008410000 */
[----:B------:R-:W-:Y:S01]  /*62b0*/  FMUL.RZ R165, R18, 0.15915493667125701904 ;  /* 0x3e22f98312a57820 */ /* 0x000fe2000040c000 */
[----:B------:R-:W-:Y:S01]  /*62c0*/  LEA.HI.SX32 R70, R17, R17, 0x1b ;  /* 0x0000001111467211 */ /* 0x000fe200078fdaff */
[-C--:B------:R-:W-:Y:S01]  /*62d0*/  FMUL.FTZ R18, R32, R113.reuse ;  /* 0x0000007120127220 */ /* 0x080fe20000410000 */
[----:B------:R-:W-:Y:S01]  /*62e0*/  FMUL.RZ R22, R22, 0.15915493667125701904 ;  /* 0x3e22f98316167820 */ /* 0x000fe2000040c000 */
[-C--:B------:R-:W-:Y:S01]  /*62f0*/  FMUL.FTZ R118, R160, R113.reuse ;  /* 0x00000071a0767220 */ /* 0x080fe20000410000 */
[-C--:B------:R-:W-:Y:S01]  /*6300*/  FMUL.FTZ R26, R159, R113.reuse ;  /* 0x000000719f1a7220 */ /* 0x080fe20000410000 */
[-C--:B------:R-:W-:Y:S01]  /*6310*/  FMUL.FTZ R27, R158, R113.reuse ;  /* 0x000000719e1b7220 */ /* 0x080fe20000410000 */
[----:B------:R-:W-:Y:S01]  /*6320*/  LEA R70, R70, UR18, 0x2 ;  /* 0x0000001246467c11 */ /* 0x000fe2000f8e10ff */
[----:B------:R-:W-:Y:S01]  /*6330*/  MUFU.SIN R173, R22 ;  /* 0x0000001600ad7308 */ /* 0x000fe20000000400 */
[----:B------:R-:W-:Y:S01]  /*6340*/  FADD.FTZ R184, R76, UR5 ;  /* 0x000000054cb87e21 */ /* 0x000fe20008010000 */
[-C--:B------:R-:W-:Y:S01]  /*6350*/  FMUL.FTZ R112, R29, R113.reuse ;  /* 0x000000711d707220 */ /* 0x080fe20000410000 */
[-C--:B------:R-:W-:Y:S01]  /*6360*/  FMUL.FTZ R117, R161, R113.reuse ;  /* 0x00000071a1757220 */ /* 0x080fe20000410000 */
[----:B------:R-:W-:Y:S04]  /*6370*/  LDS R25, [R70+0x8] ;  /* 0x0000080046197984 */ /* 0x000fe80000000800 */
[----:B------:R1:W-:Y:S01]  /*6380*/  MUFU.COS R174, R22 ;  /* 0x0000001600ae7308 */ /* 0x0003e20000000000 */
[----:B------:R-:W-:Y:S01]  /*6390*/  FMUL.FTZ R23, R184, UR40 ;  /* 0x00000028b8177c20 */ /* 0x000fe20008410000 */
[-C--:B------:R-:W-:Y:S01]  /*63a0*/  FMUL.FTZ R116, R162, R113.reuse ;  /* 0x00000071a2747220 */ /* 0x080fe20000410000 */
[-C--:B------:R-:W-:Y:S01]  /*63b0*/  FMUL.FTZ R114, R28, R113.reuse ;  /* 0x000000711c727220 */ /* 0x080fe20000410000 */
[-C--:B------:R-:W-:Y:S01]  /*63c0*/  FMUL.FTZ R17, R180, R113.reuse ;  /* 0x00000071b4117220 */ /* 0x080fe20000410000 */
[-C--:B------:R-:W-:Y:S01]  /*63d0*/  FMUL.FTZ R115, R134, R113.reuse ;  /* 0x0000007186737220 */ /* 0x080fe20000410000 */
[----:B------:R-:W-:Y:S02]  /*63e0*/  LDS R139, [R70+0x28] ;  /* 0x00002800468b7984 */ /* 0x000fe40000000800 */
[----:B------:R-:W0:Y:S01]  /*63f0*/  MUFU.EX2 R18, R18 ;  /* 0x0000001200127308 */ /* 0x000e220000000800 */
[----:B-1----:R-:W-:-:S07]  /*6400*/  FMUL.FTZ R22, R31, R113 ;  /* 0x000000711f167220 */ /* 0x002fce0000410000 */
[----:B------:R-:W-:Y:S01]  /*6410*/  MUFU.EX2 R123, R118 ;  /* 0x00000076007b7308 */ /* 0x000fe20000000800 */
[----:B------:R-:W-:Y:S04]  /*6420*/  LDS R138, [R70+0x2c] ;  /* 0x00002c00468a7984 */ /* 0x000fe80000000800 */
[----:B------:R-:W-:Y:S03]  /*6430*/  LDS R140, [R70+0x34] ;  /* 0x00003400468c7984 */ /* 0x000fe60000000800 */
[----:B------:R1:W-:Y:S01]  /*6440*/  MUFU.EX2 R144, R26 ;  /* 0x0000001a00907308 */ /* 0x0003e20000000800 */
[----:B------:R-:W-:Y:S04]  /*6450*/  LDS R137, [R70+0x30] ;  /* 0x0000300046897984 */ /* 0x000fe80000000800 */
[----:B------:R-:W-:Y:S03]  /*6460*/  LDS R172, [R70+0x3c] ;  /* 0x00003c0046ac7984 */ /* 0x000fe60000000800 */
[----:B------:R0:W-:Y:S01]  /*6470*/  MUFU.EX2 R118, R27 ;  /* 0x0000001b00767308 */ /* 0x0001e20000000800 */
[----:B-1----:R-:W-:Y:S01]  /*6480*/  LDS R26, [R70+0x4] ;  /* 0x00000400461a7984 */ /* 0x002fe20000000800 */
[----:B------:R-:W-:-:S03]  /*6490*/  FMUL.RZ R23, R23, 0.15915493667125701904 ;  /* 0x3e22f98317177820 */ /* 0x000fc6000040c000 */
[----:B------:R-:W-:Y:S04]  /*64a0*/  LDS R171, [R70+0x38] ;  /* 0x0000380046ab7984 */ /* 0x000fe80000000800 */
[----:B0-----:R-:W0:Y:S01]  /*64b0*/  LDS R27, [R70] ;  /* 0x00000000461b7984 */ /* 0x001e220000000800 */
[----:B------:R-:W1:Y:S01]  /*64c0*/  MUFU.EX2 R22, R22 ;  /* 0x0000001600167308 */ /* 0x000e620000000800 */
[----:B------:R-:W-:Y:S01]  /*64d0*/  FMUL.FTZ R24, R184, R113 ;  /* 0x00000071b8187220 */ /* 0x000fe20000410000 */
[C---:B------:R-:W-:Y:S01]  /*64e0*/  FMUL.FTZ R131, R18.reuse, R131 ;  /* 0x0000008312837220 */ /* 0x040fe20000410000 */
[----:B------:R-:W-:Y:S01]  /*64f0*/  FMUL.FTZ R130, R18, R130 ;  /* 0x0000008212827220 */ /* 0x000fe20000410000 */
[----:B------:R-:W-:Y:S04]  /*6500*/  LDS R170, [R70+0x44] ;  /* 0x0000440046aa7984 */ /* 0x000fe80000000800 */
[----:B------:R-:W-:Y:S01]  /*6510*/  MUFU.SIN R175, R23 ;  /* 0x0000001700af7308 */ /* 0x000fe20000000400 */
[----:B------:R-:W-:Y:S01]  /*6520*/  LDS R169, [R70+0x40] ;  /* 0x0000400046a97984 */ /* 0x000fe20000000800 */
[----:B------:R-:W-:-:S03]  /*6530*/  FADD.FTZ R203, R73, UR5 ;  /* 0x0000000549cb7e21 */ /* 0x000fc60008010000 */
[----:B------:R-:W-:Y:S03]  /*6540*/  LDS R167, [R70+0x48] ;  /* 0x0000480046a77984 */ /* 0x000fe60000000800 */
[----:B------:R2:W-:Y:S01]  /*6550*/  MUFU.COS R176, R23 ;  /* 0x0000001700b07308 */ /* 0x0005e20000000000 */
[----:B------:R-:W-:Y:S01]  /*6560*/  IADD3 R240, R119, 0x80, RZ ;  /* 0x0000008077f07810 */ /* 0x000fe20007ffe0ff */
[----:B------:R-:W-:Y:S04]  /*6570*/  LDS R192, [R70+0x58] ;  /* 0x0000580046c07984 */ /* 0x000fe80000000800 */
[----:B------:R-:W-:Y:S01]  /*6580*/  LDS R191, [R70+0x5c] ;  /* 0x00005c0046bf7984 */ /* 0x000fe20000000800 */
[----:B--2---:R-:W-:Y:S01]  /*6590*/  FMUL.FTZ R23, R30, R113 ;  /* 0x000000711e177220 */ /* 0x004fe20000410000 */
[----:B------:R-:W2:Y:S01]  /*65a0*/  MUFU.EX2 R112, R112 ;  /* 0x0000007000707308 */ /* 0x000ea20000000800 */
[C---:B-1----:R-:W-:Y:S01]  /*65b0*/  FMUL.FTZ R133, R22.reuse, R133 ;  /* 0x0000008516857220 */ /* 0x042fe20000410000 */
[----:B------:R-:W-:Y:S01]  /*65c0*/  FMUL.FTZ R132, R22, R132 ;  /* 0x0000008416847220 */ /* 0x000fe20000410000 */
[----:B------:R-:W-:Y:S04]  /*65d0*/  LDS R190, [R70+0x60] ;  /* 0x0000600046be7984 */ /* 0x000fe80000000800 */
[----:B------:R-:W-:Y:S01]  /*65e0*/  LDS R197, [R70+0x70] ;  /* 0x0000700046c57984 */ /* 0x000fe20000000800 */
[----:B------:R1:W-:Y:S01]  /*65f0*/  MUFU.EX2 R18, R24 ;  /* 0x0000001800127308 */ /* 0x0003e20000000800 */
[----:B------:R-:W-:-:S02]  /*6600*/  FMUL.FTZ R22, R179, R113 ;  /* 0x00000071b3167220 */ /* 0x000fc40000410000 */
[----:B------:R-:W-:Y:S04]  /*6610*/  LDS R196, [R70+0x74] ;  /* 0x0000740046c47984 */ /* 0x000fe80000000800 */
[----:B------:R-:W-:Y:S01]  /*6620*/  LDS R200, [R70+0x78] ;  /* 0x0000780046c87984 */ /* 0x000fe20000000800 */
[----:B------:R-:W4:Y:S03]  /*6630*/  MUFU.EX2 R23, R23 ;  /* 0x0000001700177308 */ /* 0x000f260000000800 */
[----:B-1----:R-:W1:Y:S04]  /*6640*/  LDS R24, [R70+0xc] ;  /* 0x00000c0046187984 */ /* 0x002e680000000800 */
[----:B------:R-:W-:Y:S01]  /*6650*/  LDS R199, [R70+0x7c] ;  /* 0x00007c0046c77984 */ /* 0x000fe20000000800 */
[----:B------:R-:W5:Y:S01]  /*6660*/  MUFU.EX2 R117, R117 ;  /* 0x0000007500757308 */ /* 0x000f620000000800 */
[----:B------:R-:W-:-:S02]  /*6670*/  FMUL.FTZ R145, R144, R21 ;  /* 0x0000001590917220 */ /* 0x000fc40000410000 */
[----:B------:R-:W-:Y:S05]  /*6680*/  LDS R21, [R70+0x10] ;  /* 0x0000100046157984 */ /* 0x000fea0000000800 */
[----:B------:R0:W-:Y:S01]  /*6690*/  MUFU.EX2 R148, R22 ;  /* 0x0000001600947308 */ /* 0x0001e20000000800 */
[C---:B--2---:R-:W-:Y:S01]  /*66a0*/  FMUL.FTZ R143, R112.reuse, R143 ;  /* 0x0000008f708f7220 */ /* 0x044fe20000410000 */
[----:B------:R-:W-:-:S06]  /*66b0*/  FMUL.FTZ R142, R112, R142 ;  /* 0x0000008e708e7220 */ /* 0x000fcc0000410000 */
[----:B------:R-:W2:Y:S01]  /*66c0*/  MUFU.EX2 R116, R116 ;  /* 0x0000007400747308 */ /* 0x000ea20000000800 */
[----:B0-----:R-:W0:Y:S01]  /*66d0*/  LDS R22, [R70+0x14] ;  /* 0x0000140046167984 */ /* 0x001e220000000800 */
[C---:B----4-:R-:W-:Y:S01]  /*66e0*/  FMUL.FTZ R136, R23.reuse, R136 ;  /* 0x0000008817887220 */ /* 0x050fe20000410000 */
[----:B------:R-:W-:-:S05]  /*66f0*/  FMUL.FTZ R135, R23, R135 ;  /* 0x0000008717877220 */ /* 0x000fca0000410000 */
[----:B------:R-:W4:Y:S01]  /*6700*/  MUFU.EX2 R114, R114 ;  /* 0x0000007200727308 */ /* 0x000f220000000800 */
[----:B------:R-:W-:Y:S01]  /*6710*/  FADD.FTZ R23, R189, UR5 ;  /* 0x00000005bd177e21 */ /* 0x000fe20008010000 */
[C---:B-----5:R-:W-:Y:S01]  /*6720*/  FMUL.FTZ R151, R117.reuse, R151 ;  /* 0x0000009775977220 */ /* 0x060fe20000410000 */
[----:B------:R-:W-:Y:S01]  /*6730*/  FMUL.FTZ R150, R117, R150 ;  /* 0x0000009675967220 */ /* 0x000fe20000410000 */
[----:B------:R-:W-:-:S04]  /*6740*/  FMUL.FTZ R176, R18, R176 ;  /* 0x000000b012b07220 */ /* 0x000fc80000410000 */
[----:B------:R5:W1:Y:S01]  /*6750*/  MUFU.EX2 R112, R17 ;  /* 0x0000001100707308 */ /* 0x000a620000000800 */
[----:B------:R-:W-:Y:S01]  /*6760*/  FMUL.FTZ R175, R18, R175 ;  /* 0x000000af12af7220 */ /* 0x000fe20000410000 */
[----:B------:R-:W-:Y:S01]  /*6770*/  FMUL.FTZ R147, R123, R20 ;  /* 0x000000147b937220 */ /* 0x000fe20000410000 */
[-C--:B------:R-:W-:Y:S01]  /*6780*/  FMUL.FTZ R18, R27, R23.reuse ;  /* 0x000000171b127220 */ /* 0x080fe20000410000 */
[----:B------:R-:W-:Y:S01]  /*6790*/  FMUL.FTZ R182, R26, R23 ;  /* 0x000000171ab67220 */ /* 0x000fe20000410000 */
[----:B------:R-:W-:Y:S01]  /*67a0*/  FMUL.FTZ R144, R144, R19 ;  /* 0x0000001390907220 */ /* 0x000fe20000410000 */
[----:B------:R-:W0:Y:S02]  /*67b0*/  LDS R20, [R70+0x1c] ;  /* 0x00001c0046147984 */ /* 0x000e240000000800 */
[----:B------:R-:W1:Y:S01]  /*67c0*/  MUFU.COS R149, R165 ;  /* 0x000000a500957308 */ /* 0x000e620000000000 */
[----:B-----5:R-:W-:Y:S01]  /*67d0*/  FMUL.FTZ R17, R23, UR40 ;  /* 0x0000002817117c20 */ /* 0x020fe20008410000 */
[----:B------:R-:W5:Y:S01]  /*67e0*/  LDS R19, [R70+0x18] ;  /* 0x0000180046137984 */ /* 0x000f620000000800 */
[C---:B------:R-:W-:Y:S01]  /*67f0*/  FMUL.FTZ R181, R101.reuse, R18 ;  /* 0x0000001265b57220 */ /* 0x040fe20000410000 */
[----:B------:R-:W-:Y:S01]  /*6800*/  FMUL.FTZ R182, R101, R182 ;  /* 0x000000b665b67220 */ /* 0x000fe20000410000 */
[C---:B--2---:R-:W-:Y:S01]  /*6810*/  FMUL.FTZ R153, R116.reuse, R153 ;  /* 0x0000009974997220 */ /* 0x044fe20000410000 */
[----:B------:R-:W-:Y:S01]  /*6820*/  FMUL.FTZ R152, R116, R152 ;  /* 0x0000009874987220 */ /* 0x000fe20000410000 */
[C---:B----4-:R-:W-:Y:S01]  /*6830*/  FMUL.FTZ R157, R114.reuse, R157 ;  /* 0x0000009d729d7220 */ /* 0x050fe20000410000 */
[----:B------:R-:W2:Y:S01]  /*6840*/  MUFU.SIN R117, R165 ;  /* 0x000000a500757308 */ /* 0x000ea20000000400 */
[----:B------:R-:W-:Y:S01]  /*6850*/  FMUL.RZ R116, R17, 0.15915493667125701904 ;  /* 0x3e22f98311747820 */ /* 0x000fe2000040c000 */
[----:B------:R-:W-:Y:S01]  /*6860*/  FMUL.FTZ R156, R114, R156 ;  /* 0x0000009c729c7220 */ /* 0x000fe20000410000 */
[----:B------:R-:W-:Y:S01]  /*6870*/  FMUL.FTZ R17, R23, R113 ;  /* 0x0000007117117220 */ /* 0x000fe20000410000 */
[C---:B------:R-:W-:Y:S01]  /*6880*/  FMUL.FTZ R114, R130.reuse, R181 ;  /* 0x000000b582727220 */ /* 0x040fe20000410000 */
[----:B------:R-:W-:-:S03]  /*6890*/  FMUL.FTZ R18, R130, R182 ;  /* 0x000000b682127220 */ /* 0x000fc60000410000 */
[----:B------:R-:W4:Y:S01]  /*68a0*/  MUFU.EX2 R115, R115 ;  /* 0x0000007300737308 */ /* 0x000f220000000800 */
[----:B------:R-:W-:Y:S01]  /*68b0*/  FMUL.FTZ R146, R123, R146 ;  /* 0x000000927b927220 */ /* 0x000fe20000410000 */
[C---:B-1----:R-:W-:Y:S01]  /*68c0*/  FMUL.FTZ R174, R112.reuse, R174 ;  /* 0x000000ae70ae7220 */ /* 0x042fe20000410000 */
[----:B------:R-:W-:Y:S01]  /*68d0*/  FMUL.FTZ R173, R112, R173 ;  /* 0x000000ad70ad7220 */ /* 0x000fe20000410000 */
[C---:B------:R-:W-:Y:S01]  /*68e0*/  FFMA.FTZ R123, R131.reuse, R182, R114 ;  /* 0x000000b6837b7223 */ /* 0x040fe20000010072 */
[----:B------:R-:W-:Y:S01]  /*68f0*/  FFMA.FTZ R114, R131, R181, -R18 ;  /* 0x000000b583727223 */ /* 0x000fe20000010812 */
[-C--:B------:R-:W-:Y:S01]  /*6900*/  FMUL.FTZ R183, R25, R32.reuse ;  /* 0x0000002019b77220 */ /* 0x080fe20000410000 */
[----:B------:R-:W-:Y:S01]  /*6910*/  LDS R18, [R70+0x24] ;  /* 0x0000240046127984 */ /* 0x000fe20000000800 */
[----:B------:R1:W-:Y:S01]  /*6920*/  MUFU.EX2 R112, R17 ;  /* 0x0000001100707308 */ /* 0x0003e20000000800 */
[C---:B------:R-:W-:Y:S01]  /*6930*/  FMUL.FTZ R149, R148.reuse, R149 ;  /* 0x0000009594957220 */ /* 0x040fe20000410000 */
[----:B--2---:R-:W-:Y:S01]  /*6940*/  FMUL.FTZ R148, R148, R117 ;  /* 0x0000007594947220 */ /* 0x004fe20000410000 */
[----:B------:R-:W-:Y:S01]  /*6950*/  FMUL.FTZ R122, R24, R32 ;  /* 0x00000020187a7220 */ /* 0x000fe20000410000 */
[C---:B------:R-:W-:Y:S01]  /*6960*/  FMUL.FTZ R178, R118.reuse, R178 ;  /* 0x000000b276b27220 */ /* 0x040fe20000410000 */
[----:B------:R-:W-:Y:S01]  /*6970*/  FMUL.FTZ R177, R118, R177 ;  /* 0x000000b176b17220 */ /* 0x000fe20000410000 */
[----:B0-----:R-:W-:Y:S01]  /*6980*/  FMUL.FTZ R124, R22, R31 ;  /* 0x0000001f167c7220 */ /* 0x001fe20000410000 */
[----:B------:R-:W-:Y:S01]  /*6990*/  FMUL.FTZ R213, R138, R28 ;  /* 0x0000001c8ad57220 */ /* 0x000fe20000410000 */
[----:B------:R-:W-:Y:S01]  /*69a0*/  FMUL.FTZ R215, R140, R134 ;  /* 0x000000868cd77220 */ /* 0x000fe20000410000 */
[----:B-1----:R-:W0:Y:S01]  /*69b0*/  LDS R17, [R70+0x20] ;  /* 0x0000200046117984 */ /* 0x002e220000000800 */
[----:B------:R-:W1:Y:S01]  /*69c0*/  MUFU.COS R117, R116 ;  /* 0x0000007400757308 */ /* 0x000e620000000000 */
[C---:B------:R-:W-:Y:S01]  /*69d0*/  FFMA.FTZ R114, R100.reuse, R183, R114 ;  /* 0x000000b764727223 */ /* 0x040fe20000010072 */
[----:B------:R-:W-:Y:S01]  /*69e0*/  FFMA.FTZ R123, R100, R122, R123 ;  /* 0x0000007a647b7223 */ /* 0x000fe2000001007b */
[C---:B----4-:R-:W-:Y:S01]  /*69f0*/  FMUL.FTZ R155, R115.reuse, R155 ;  /* 0x0000009b739b7220 */ /* 0x050fe20000410000 */
[----:B------:R-:W-:Y:S01]  /*6a00*/  FMUL.FTZ R154, R115, R154 ;  /* 0x0000009a739a7220 */ /* 0x000fe20000410000 */
[----:B------:R-:W-:Y:S01]  /*6a10*/  FMUL.FTZ R118, R132, R114 ;  /* 0x0000007284767220 */ /* 0x000fe20000410000 */
[----:B------:R-:W-:Y:S01]  /*6a20*/  FMUL.FTZ R214, R137, R134 ;  /* 0x0000008689d67220 */ /* 0x000fe20000410000 */
[-C--:B------:R-:W-:Y:S01]  /*6a30*/  FMUL.FTZ R217, R172, R162.reuse ;  /* 0x000000a2acd97220 */ /* 0x080fe20000410000 */
[----:B------:R2:W4:Y:S01]  /*6a40*/  MUFU.SIN R115, R116 ;  /* 0x0000007400737308 */ /* 0x0005220000000400 */
[----:B------:R-:W-:Y:S01]  /*6a50*/  FFMA.FTZ R118, R133, R123, R118 ;  /* 0x0000007b85767223 */ /* 0x000fe20000010076 */
[----:B------:R-:W-:Y:S01]  /*6a60*/  FMUL.FTZ R216, R171, R162 ;  /* 0x000000a2abd87220 */ /* 0x000fe20000410000 */
[-C--:B------:R-:W-:Y:S01]  /*6a70*/  FMUL.FTZ R219, R170, R161.reuse ;  /* 0x000000a1aadb7220 */ /* 0x080fe20000410000 */
[----:B------:R-:W-:Y:S01]  /*6a80*/  FMUL.FTZ R218, R169, R161 ;  /* 0x000000a1a9da7220 */ /* 0x000fe20000410000 */
[----:B------:R-:W-:Y:S01]  /*6a90*/  FMUL.FTZ R220, R167, R160 ;  /* 0x000000a0a7dc7220 */ /* 0x000fe20000410000 */
[----:B------:R-:W-:Y:S01]  /*6aa0*/  LEA.HI.SX32 R240, R240, R119, 0x1b ;  /* 0x00000077f0f07211 */ /* 0x000fe200078fdaff */
[----:B------:R-:W-:Y:S01]  /*6ab0*/  LDS R189, [R70+0x64] ;  /* 0x0000640046bd7984 */ /* 0x000fe20000000800 */
[----:B--2---:R-:W-:Y:S01]  /*6ac0*/  FMUL.FTZ R116, R132, R123 ;  /* 0x0000007b84747220 */ /* 0x004fe20000410000 */
[----:B------:R-:W-:-:S03]  /*6ad0*/  FMUL.FTZ R123, R21, R31 ;  /* 0x0000001f157b7220 */ /* 0x000fc60000410000 */
[----:B------:R-:W-:Y:S01]  /*6ae0*/  FFMA.FTZ R116, R133, R114, -R116 ;  /* 0x0000007285747223 */ /* 0x000fe20000010874 */
[C---:B------:R-:W-:Y:S01]  /*6af0*/  FFMA.FTZ R118, R99.reuse, R124, R118 ;  /* 0x0000007c63767223 */ /* 0x040fe20000010076 */
[----:B-1----:R-:W-:Y:S02]  /*6b00*/  FMUL.FTZ R64, R112, R117 ;  /* 0x0000007570407220 */ /* 0x002fe40000410000 */
[----:B------:R-:W-:Y:S01]  /*6b10*/  FFMA.FTZ R116, R99, R123, R116 ;  /* 0x0000007b63747223 */ /* 0x000fe20000010074 */
[----:B------:R-:W-:-:S03]  /*6b20*/  FMUL.FTZ R117, R135, R118 ;  /* 0x0000007687757220 */ /* 0x000fc60000410000 */
[-C--:B------:R-:W-:Y:S01]  /*6b30*/  FMUL.FTZ R125, R135, R116.reuse ;  /* 0x00000074877d7220 */ /* 0x080fe20000410000 */
[----:B------:R-:W-:Y:S01]  /*6b40*/  FFMA.FTZ R128, R136, R116, -R117 ;  /* 0x0000007488807223 */ /* 0x000fe20000010875 */
[----:B------:R-:W-:Y:S02]  /*6b50*/  FMUL.FTZ R126, R20, R30 ;  /* 0x0000001e147e7220 */ /* 0x000fe40000410000 */
[----:B------:R-:W-:Y:S01]  /*6b60*/  FFMA.FTZ R117, R136, R118, R125 ;  /* 0x0000007688757223 */ /* 0x000fe2000001007d */
[----:B-----5:R-:W-:Y:S01]  /*6b70*/  FMUL.FTZ R125, R19, R30 ;  /* 0x0000001e137d7220 */ /* 0x020fe20000410000 */
[----:B----4-:R-:W-:Y:S02]  /*6b80*/  FMUL.FTZ R65, R112, R115 ;  /* 0x0000007370417220 */ /* 0x010fe40000410000 */
[C---:B------:R-:W-:Y:S01]  /*6b90*/  FFMA.FTZ R117, R98.reuse, R126, R117 ;  /* 0x0000007e62757223 */ /* 0x040fe20000010075 */
[----:B------:R-:W-:Y:S01]  /*6ba0*/  FFMA.FTZ R128, R98, R125, R128 ;  /* 0x0000007d62807223 */ /* 0x000fe20000010080 */
[----:B------:R-:W-:-:S02]  /*6bb0*/  FMUL.FTZ R115, R65, R130 ;  /* 0x0000008241737220 */ /* 0x000fc40000410000 */
[C---:B------:R-:W-:Y:S01]  /*6bc0*/  FMUL.FTZ R118, R142.reuse, R117 ;  /* 0x000000758e767220 */ /* 0x040fe20000410000 */
[----:B------:R-:W-:Y:S01]  /*6bd0*/  FMUL.FTZ R166, R142, R128 ;  /* 0x000000808ea67220 */ /* 0x000fe20000410000 */
[C---:B------:R-:W-:Y:S01]  /*6be0*/  FMUL.FTZ R112, R64.reuse, R130 ;  /* 0x0000008240707220 */ /* 0x040fe20000410000 */
[----:B------:R-:W-:Y:S01]  /*6bf0*/  FFMA.FTZ R115, R64, R131, -R115 ;  /* 0x0000008340737223 */ /* 0x000fe20000010873 */
[----:B------:R-:W-:Y:S01]  /*6c00*/  FFMA.FTZ R118, R143, R128, -R118 ;  /* 0x000000808f767223 */ /* 0x000fe20000010876 */
[----:B0-----:R-:W-:Y:S01]  /*6c10*/  FMUL.FTZ R127, R17, R29 ;  /* 0x0000001d117f7220 */ /* 0x001fe20000410000 */
        /* <DEDUP_REMOVED lines=9> */
[----:B------:R-:W-:Y:S01]  /*6cb0*/  FMUL.FTZ R112, R156, R166 ;  /* 0x000000a69c707220 */ /* 0x000fe20000410000 */
[----:B------:R-:W-:-:S02]  /*6cc0*/  FFMA.FTZ R114, R133, R115, -R114 ;  /* 0x0000007385727223 */ /* 0x000fc40000010872 */
[C---:B------:R-:W-:Y:S01]  /*6cd0*/  FFMA.FTZ R165, R157.reuse, R166, R129 ;  /* 0x000000a69da57223 */ /* 0x040fe20000010081 */
[----:B------:R-:W-:Y:S01]  /*6ce0*/  FFMA.FTZ R118, R157, R118, -R112 ;  /* 0x000000769d767223 */ /* 0x000fe20000010870 */
[----:B------:R-:W-:Y:S01]  /*6cf0*/  FMUL.FTZ R129, R139, R28 ;  /* 0x0000001c8b817220 */ /* 0x000fe20000410000 */
[C---:B------:R-:W-:Y:S01]  /*6d00*/  FMUL.FTZ R115, R135.reuse, R116 ;  /* 0x0000007487737220 */ /* 0x040fe20000410000 */
[-C--:B------:R-:W-:Y:S02]  /*6d10*/  FMUL.FTZ R117, R135, R114.reuse ;  /* 0x0000007287757220 */ /* 0x080fe40000410000 */
[----:B------:R-:W-:Y:S01]  /*6d20*/  FFMA.FTZ R118, R96, R129, R118 ;  /* 0x0000008160767223 */ /* 0x000fe20000010076 */
[C---:B------:R-:W-:Y:S01]  /*6d30*/  FFMA.FTZ R115, R136.reuse, R114, -R115 ;  /* 0x0000007288737223 */ /* 0x040fe20000010873 */
[----:B------:R-:W-:Y:S01]  /*6d40*/  FFMA.FTZ R117, R136, R116, R117 ;  /* 0x0000007488757223 */ /* 0x000fe20000010075 */
[----:B------:R-:W-:Y:S01]  /*6d50*/  FFMA.FTZ R165, R96, R213, R165 ;  /* 0x000000d560a57223 */ /* 0x000fe200000100a5 */
[-C--:B------:R-:W-:Y:S01]  /*6d60*/  FMUL.FTZ R168, R154, R118.reuse ;  /* 0x000000769aa87220 */ /* 0x080fe20000410000 */
[C---:B------:R-:W-:Y:S01]  /*6d70*/  FMUL.FTZ R116, R142.reuse, R115 ;  /* 0x000000738e747220 */ /* 0x040fe20000410000 */
[----:B------:R-:W-:Y:S01]  /*6d80*/  FMUL.FTZ R114, R142, R117 ;  /* 0x000000758e727220 */ /* 0x000fe20000410000 */
[-C--:B------:R-:W-:Y:S01]  /*6d90*/  FMUL.FTZ R166, R154, R165.reuse ;  /* 0x000000a59aa67220 */ /* 0x080fe20000410000 */
[----:B------:R-:W-:Y:S01]  /*6da0*/  FFMA.FTZ R168, R155, R165, R168 ;  /* 0x000000a59ba87223 */ /* 0x000fe200000100a8 */
[C---:B------:R-:W-:Y:S01]  /*6db0*/  FFMA.FTZ R116, R143.reuse, R117, R116 ;  /* 0x000000758f747223 */ /* 0x040fe20000010074 */
[----:B------:R-:W-:Y:S01]  /*6dc0*/  FFMA.FTZ R114, R143, R115, -R114 ;  /* 0x000000738f727223 */ /* 0x000fe20000010872 */
[----:B------:R-:W-:Y:S01]  /*6dd0*/  FFMA.FTZ R117, R155, R118, -R166 ;  /* 0x000000769b757223 */ /* 0x000fe200000108a6 */
[----:B------:R-:W-:Y:S01]  /*6de0*/  FMUL.FTZ R112, R203, UR40 ;  /* 0x00000028cb707c20 */ /* 0x000fe20008410000 */
[C---:B------:R-:W-:Y:S01]  /*6df0*/  FFMA.FTZ R118, R95.reuse, R215, R168 ;  /* 0x000000d75f767223 */ /* 0x040fe200000100a8 */
[----:B------:R-:W-:Y:S01]  /*6e00*/  FMUL.FTZ R115, R156, R114 ;  /* 0x000000729c737220 */ /* 0x000fe20000410000 */
[----:B------:R-:W-:Y:S01]  /*6e10*/  FFMA.FTZ R117, R95, R214, R117 ;  /* 0x000000d65f757223 */ /* 0x000fe20000010075 */
[----:B------:R-:W0:Y:S01]  /*6e20*/  LDS R168, [R70+0x4c] ;  /* 0x00004c0046a87984 */ /* 0x000e220000000800 */
[----:B------:R-:W-:Y:S01]  /*6e30*/  FMUL.RZ R188, R112, 0.15915493667125701904 ;  /* 0x3e22f98370bc7820 */ /* 0x000fe2000040c000 */
[-C--:B------:R-:W-:Y:S01]  /*6e40*/  FMUL.FTZ R112, R156, R116.reuse ;  /* 0x000000749c707220 */ /* 0x080fe20000410000 */
[CC--:B------:R-:W-:Y:S01]  /*6e50*/  FMUL.FTZ R165, R152.reuse, R117.reuse ;  /* 0x0000007598a57220 */ /* 0x0c0fe20000410000 */
[C---:B------:R-:W-:Y:S01]  /*6e60*/  FFMA.FTZ R116, R157.reuse, R116, R115 ;  /* 0x000000749d747223 */ /* 0x040fe20000010073 */
[----:B------:R-:W-:Y:S01]  /*6e70*/  FMUL.FTZ R166, R152, R118 ;  /* 0x0000007698a67220 */ /* 0x000fe20000410000 */
[----:B------:R-:W-:Y:S01]  /*6e80*/  FFMA.FTZ R112, R157, R114, -R112 ;  /* 0x000000729d707223 */ /* 0x000fe20000010870 */
[C---:B------:R-:W-:Y:S01]  /*6e90*/  FFMA.FTZ R165, R153.reuse, R118, R165 ;  /* 0x0000007699a57223 */ /* 0x040fe200000100a5 */
[----:B------:R-:W-:Y:S01]  /*6ea0*/  FMUL.FTZ R114, R154, R116 ;  /* 0x000000749a727220 */ /* 0x000fe20000410000 */
[----:B------:R-:W-:-:S02]  /*6eb0*/  FFMA.FTZ R117, R153, R117, -R166 ;  /* 0x0000007599757223 */ /* 0x000fc400000108a6 */
[----:B------:R-:W-:Y:S01]  /*6ec0*/  FFMA.FTZ R165, R94, R217, R165 ;  /* 0x000000d95ea57223 */ /* 0x000fe200000100a5 */
[CC--:B------:R-:W-:Y:S01]  /*6ed0*/  FFMA.FTZ R114, R155.reuse, R112.reuse, -R114 ;  /* 0x000000709b727223 */ /* 0x0c0fe20000010872 */
[----:B------:R-:W-:Y:S01]  /*6ee0*/  FMUL.FTZ R112, R154, R112 ;  /* 0x000000709a707220 */ /* 0x000fe20000410000 */
[----:B------:R-:W-:Y:S01]  /*6ef0*/  FFMA.FTZ R117, R94, R216, R117 ;  /* 0x000000d85e757223 */ /* 0x000fe20000010075 */
[C---:B------:R-:W-:Y:S02]  /*6f00*/  FMUL.FTZ R118, R150.reuse, R165 ;  /* 0x000000a596767220 */ /* 0x040fe40000410000 */
[----:B------:R-:W-:Y:S01]  /*6f10*/  FFMA.FTZ R116, R155, R116, R112 ;  /* 0x000000749b747223 */ /* 0x000fe20000010070 */
[-C--:B------:R-:W-:Y:S01]  /*6f20*/  FMUL.FTZ R166, R150, R117.reuse ;  /* 0x0000007596a67220 */ /* 0x080fe20000410000 */
[C---:B------:R-:W-:Y:S02]  /*6f30*/  FFMA.FTZ R187, R151.reuse, R117, -R118 ;  /* 0x0000007597bb7223 */ /* 0x040fe40000010876 */
[C---:B------:R-:W-:Y:S01]  /*6f40*/  FMUL.FTZ R117, R152.reuse, R116 ;  /* 0x0000007498757220 */ /* 0x040fe20000410000 */
[----:B------:R-:W-:Y:S01]  /*6f50*/  FFMA.FTZ R166, R151, R165, R166 ;  /* 0x000000a597a67223 */ /* 0x000fe200000100a6 */
[-C--:B------:R-:W-:Y:S01]  /*6f60*/  FMUL.FTZ R118, R152, R114.reuse ;  /* 0x0000007298767220 */ /* 0x080fe20000410000 */
[----:B------:R-:W-:Y:S01]  /*6f70*/  FMUL.FTZ R113, R203, R113 ;  /* 0x00000071cb717220 */ /* 0x000fe20000410000 */
[----:B------:R-:W-:Y:S01]  /*6f80*/  FFMA.FTZ R117, R153, R114, -R117 ;  /* 0x0000007299757223 */ /* 0x000fe20000010875 */
[----:B------:R-:W-:Y:S01]  /*6f90*/  FFMA.FTZ R166, R93, R219, R166 ;  /* 0x000000db5da67223 */ /* 0x000fe200000100a6 */
[----:B------:R-:W-:Y:S01]  /*6fa0*/  FFMA.FTZ R118, R153, R116, R118 ;  /* 0x0000007499767223 */ /* 0x000fe20000010076 */
[----:B------:R-:W-:Y:S01]  /*6fb0*/  MUFU.SIN R201, R188 ;  /* 0x000000bc00c97308 */ /* 0x000fe20000000400 */
[----:B------:R-:W-:Y:S01]  /*6fc0*/  FMUL.FTZ R165, R150, R117 ;  /* 0x0000007596a57220 */ /* 0x000fe20000410000 */
[----:B------:R-:W-:Y:S01]  /*6fd0*/  FFMA.FTZ R187, R93, R218, R187 ;  /* 0x000000da5dbb7223 */ /* 0x000fe200000100bb */
[----:B------:R-:W-:Y:S01]  /*6fe0*/  FMUL.FTZ R116, R146, R166 ;  /* 0x000000a692747220 */ /* 0x000fe20000410000 */
[-C--:B------:R-:W-:Y:S01]  /*6ff0*/  FMUL.FTZ R114, R150, R118.reuse ;  /* 0x0000007696727220 */ /* 0x080fe20000410000 */
[----:B------:R-:W-:-:S03]  /*7000*/  FFMA.FTZ R165, R151, R118, R165 ;  /* 0x0000007697a57223 */ /* 0x000fc600000100a5 */
[----:B------:R1:W-:Y:S01]  /*7010*/  MUFU.COS R115, R188 ;  /* 0x000000bc00737308 */ /* 0x0003e20000000000 */
[----:B------:R-:W-:-:S07]  /*7020*/  FFMA.FTZ R114, R151, R117, -R114 ;  /* 0x0000007597727223 */ /* 0x000fce0000010872 */
[----:B------:R2:W4:Y:S01]  /*7030*/  MUFU.EX2 R112, R113 ;  /* 0x0000007100707308 */ /* 0x0005220000000800 */
[----:B0-----:R-:W-:Y:S01]  /*7040*/  FMUL.FTZ R221, R168, R160 ;  /* 0x000000a0a8dd7220 */ /* 0x001fe20000410000 */
[----:B------:R-:W-:Y:S01]  /*7050*/  LEA.HI.SX32 R118, R119, R119, 0x1b ;  /* 0x0000007777767211 */ /* 0x000fe200078fdaff */
[----:B-1----:R-:W-:Y:S01]  /*7060*/  LDS R188, [R70+0x68] ;  /* 0x0000680046bc7984 */ /* 0x002fe20000000800 */
[CC--:B--2---:R-:W-:Y:S01]  /*7070*/  FMUL.FTZ R113, R146.reuse, R187.reuse ;  /* 0x000000bb92717220 */ /* 0x0c4fe20000410000 */
[C---:B------:R-:W-:Y:S01]  /*7080*/  FFMA.FTZ R187, R147.reuse, R187, -R116 ;  /* 0x000000bb93bb7223 */ /* 0x040fe20000010874 */
[C---:B------:R-:W-:Y:S02]  /*7090*/  FMUL.FTZ R116, R146.reuse, R165 ;  /* 0x000000a592747220 */ /* 0x040fe40000410000 */
[C---:B------:R-:W-:Y:S02]  /*70a0*/  FFMA.FTZ R113, R147.reuse, R166, R113 ;  /* 0x000000a693717223 */ /* 0x040fe40000010071 */
[-C--:B------:R-:W-:Y:S01]  /*70b0*/  FFMA.FTZ R231, R147, R114.reuse, -R116 ;  /* 0x0000007293e77223 */ /* 0x080fe20000010874 */
[----:B------:R-:W-:Y:S01]  /*70c0*/  FMUL.FTZ R114, R146, R114 ;  /* 0x0000007292727220 */ /* 0x000fe20000410000 */
[----:B------:R-:W-:Y:S01]  /*70d0*/  FFMA.FTZ R113, R92, R221, R113 ;  /* 0x000000dd5c717223 */ /* 0x000fe20000010071 */
[----:B------:R-:W-:Y:S01]  /*70e0*/  IADD3 R116, R119, 0x20, RZ ;  /* 0x0000002077747810 */ /* 0x000fe20007ffe0ff */
[C---:B----4-:R-:W-:Y:S01]  /*70f0*/  FMUL.FTZ R202, R112.reuse, R115 ;  /* 0x0000007370ca7220 */ /* 0x050fe20000410000 */
[----:B------:R-:W-:Y:S01]  /*7100*/  FFMA.FTZ R235, R147, R165, R114 ;  /* 0x000000a593eb7223 */ /* 0x000fe20000010072 */
[----:B------:R-:W-:Y:S01]  /*7110*/  FMUL.FTZ R201, R112, R201 ;  /* 0x000000c970c97220 */ /* 0x000fe20000410000 */
[----:B------:R-:W-:Y:S01]  /*7120*/  LDS R165, [R70+0x54] ;  /* 0x0000540046a57984 */ /* 0x000fe20000000800 */
[----:B------:R-:W-:Y:S01]  /*7130*/  IADD3 R114, R119, 0x40, RZ ;  /* 0x0000004077727810 */ /* 0x000fe20007ffe0ff */
[----:B------:R-:W-:Y:S01]  /*7140*/  FFMA.FTZ R187, R92, R220, R187 ;  /* 0x000000dc5cbb7223 */ /* 0x000fe200000100bb */
[----:B------:R-:W-:Y:S01]  /*7150*/  FMUL.FTZ R112, R144, R113 ;  /* 0x0000007190707220 */ /* 0x000fe20000410000 */
[----:B------:R-:W0:Y:S01]  /*7160*/  LDS R166, [R70+0x50] ;  /* 0x0000500046a67984 */ /* 0x000e220000000800 */
[----:B------:R-:W-:-:S02]  /*7170*/  LEA.HI.SX32 R116, R116, R119, 0x1b ;  /* 0x0000007774747211 */ /* 0x000fc400078fdaff */
[----:B------:R-:W-:Y:S01]  /*7180*/  LEA.HI.SX32 R114, R114, R119, 0x1b ;  /* 0x0000007772727211 */ /* 0x000fe200078fdaff */
[-C--:B------:R-:W-:Y:S01]  /*7190*/  FFMA.FTZ R237, R145, R187.reuse, -R112 ;  /* 0x000000bb91ed7223 */ /* 0x080fe20000010870 */
[C---:B------:R-:W-:Y:S01]  /*71a0*/  IADD3 R112, R119.reuse, 0x60, RZ ;  /* 0x0000006077707810 */ /* 0x040fe20007ffe0ff */
[----:B------:R-:W-:Y:S01]  /*71b0*/  FMUL.FTZ R236, R144, R187 ;  /* 0x000000bb90ec7220 */ /* 0x000fe20000410000 */
[----:B------:R-:W-:Y:S01]  /*71c0*/  LEA R117, R116, UR18, 0x2 ;  /* 0x0000001274757c11 */ /* 0x000fe2000f8e10ff */
[----:B------:R-:W1:Y:S01]  /*71d0*/  LDS R187, [R70+0x6c] ;  /* 0x00006c0046bb7984 */ /* 0x000e620000000800 */
[----:B------:R-:W-:Y:S02]  /*71e0*/  LEA R116, R114, UR18, 0x2 ;  /* 0x0000001272747c11 */ /* 0x000fe4000f8e10ff */
[----:B------:R-:W-:Y:S02]  /*71f0*/  LEA R118, R118, UR18, 0x2 ;  /* 0x0000001276767c11 */ /* 0x000fe4000f8e10ff */
[----:B------:R-:W-:-:S02]  /*7200*/  IADD3 R114, R119, 0xa0, RZ ;  /* 0x000000a077727810 */ /* 0x000fc40007ffe0ff */
[----:B------:R-:W-:Y:S01]  /*7210*/  LEA.HI.SX32 R112, R112, R119, 0x1b ;  /* 0x0000007770707211 */ /* 0x000fe200078fdaff */
[----:B------:R-:W-:Y:S01]  /*7220*/  FFMA.FTZ R236, R145, R113, R236 ;  /* 0x0000007191ec7223 */ /* 0x000fe200000100ec */
[-C--:B------:R-:W-:Y:S01]  /*7230*/  LEA.HI.SX32 R113, R114, R119.reuse, 0x1b ;  /* 0x0000007772717211 */ /* 0x080fe200078fdaff */
[----:B------:R-:W-:Y:S01]  /*7240*/  STS [R118+0x1080], R111 ;  /* 0x0010806f76007388 */ /* 0x000fe20000000800 */
[----:B------:R-:W-:Y:S02]  /*7250*/  LEA R115, R112, UR18, 0x2 ;  /* 0x0000001270737c11 */ /* 0x000fe4000f8e10ff */
[----:B------:R-:W-:Y:S01]  /*7260*/  LEA R114, R240, UR18, 0x2 ;  /* 0x00000012f0727c11 */ /* 0x000fe2000f8e10ff */
[----:B------:R2:W-:Y:S01]  /*7270*/  STS [R117+0x1100], R108 ;  /* 0x0011006c75007388 */ /* 0x0005e20000000800 */
[C---:B------:R-:W-:Y:S02]  /*7280*/  IADD3 R240, R119.reuse, 0xe0, RZ ;  /* 0x000000e077f07810 */ /* 0x040fe40007ffe0ff */
[----:B------:R-:W-:Y:S01]  /*7290*/  IADD3 R112, R119, 0xc0, RZ ;  /* 0x000000c077707810 */ /* 0x000fe20007ffe0ff */
[----:B------:R-:W-:Y:S01]  /*72a0*/  STS [R116+0x1180], R109 ;  /* 0x0011806d74007388 */ /* 0x000fe20000000800 */
[----:B------:R-:W-:-:S02]  /*72b0*/  LEA.HI.SX32 R240, R240, R119, 0x1b ;  /* 0x00000077f0f07211 */ /* 0x000fc400078fdaff */
[----:B--2---:R-:W-:Y:S01]  /*72c0*/  IADD3 R108, R119, 0x120, RZ ;  /* 0x00000120776c7810 */ /* 0x004fe20007ffe0ff */
[----:B------:R2:W-:Y:S01]  /*72d0*/  STS [R115+0x1200], R110 ;  /* 0x0012006e73007388 */ /* 0x0005e20000000800 */
[----:B------:R-:W-:Y:S02]  /*72e0*/  LEA R113, R113, UR18, 0x2 ;  /* 0x0000001271717c11 */ /* 0x000fe4000f8e10ff */
[-C--:B------:R-:W-:Y:S02]  /*72f0*/  LEA.HI.SX32 R108, R108, R119.reuse, 0x1b ;  /* 0x000000776c6c7211 */ /* 0x080fe400078fdaff */
[----:B------:R-:W-:Y:S01]  /*7300*/  LEA.HI.SX32 R112, R112, R119, 0x1b ;  /* 0x0000007770707211 */ /* 0x000fe200078fdaff */
[----:B---3--:R-:W-:Y:S01]  /*7310*/  STS [R114+0x1280], R107 ;  /* 0x0012806b72007388 */ /* 0x008fe20000000800 */
[----:B------:R-:W-:Y:S02]  /*7320*/  LEA R111, R240, UR18, 0x2 ;  /* 0x00000012f06f7c11 */ /* 0x000fe4000f8e10ff */
[----:B--2---:R-:W-:Y:S01]  /*7330*/  IADD3 R110, R119, 0x100, RZ ;  /* 0x00000100776e7810 */ /* 0x004fe20007ffe0ff */
[----:B------:R2:W-:Y:S01]  /*7340*/  STS [R113+0x1300], R106 ;  /* 0x0013006a71007388 */ /* 0x0005e20000000800 */
[----:B------:R-:W-:-:S02]  /*7350*/  LEA R109, R108, UR18, 0x2 ;  /* 0x000000126c6d7c11 */ /* 0x000fc4000f8e10ff */
[----:B------:R-:W-:Y:S02]  /*7360*/  LEA.HI.SX32 R110, R110, R119, 0x1b ;  /* 0x000000776e6e7211 */ /* 0x000fe400078fdaff */
[C---:B------:R-:W-:Y:S02]  /*7370*/  IADD3 R240, R119.reuse, 0x140, RZ ;  /* 0x0000014077f07810 */ /* 0x040fe40007ffe0ff */
[C---:B------:R-:W-:Y:S02]  /*7380*/  IADD3 R108, R119.reuse, 0x160, RZ ;  /* 0x00000160776c7810 */ /* 0x040fe40007ffe0ff */
[----:B------:R-:W-:Y:S02]  /*7390*/  LEA R112, R112, UR18, 0x2 ;  /* 0x0000001270707c11 */ /* 0x000fe4000f8e10ff */
[----:B--2---:R-:W-:Y:S02]  /*73a0*/  IADD3 R106, R119, 0x180, RZ ;  /* 0x00000180776a7810 */ /* 0x004fe40007ffe0ff */
[----:B------:R-:W-:-:S02]  /*73b0*/  LEA R110, R110, UR18, 0x2 ;  /* 0x000000126e6e7c11 */ /* 0x000fc4000f8e10ff */
[-C--:B------:R-:W-:Y:S02]  /*73c0*/  LEA.HI.SX32 R240, R240, R119.reuse, 0x1b ;  /* 0x00000077f0f07211 */ /* 0x080fe400078fdaff */
[-C--:B------:R-:W-:Y:S01]  /*73d0*/  LEA.HI.SX32 R107, R108, R119.reuse, 0x1b ;  /* 0x000000776c6b7211 */ /* 0x080fe200078fdaff */
[----:B------:R-:W-:Y:S01]  /*73e0*/  STS [R112+0x1380], R239 ;  /* 0x001380ef70007388 */ /* 0x000fe20000000800 */
[----:B------:R-:W-:Y:S02]  /*73f0*/  LEA.HI.SX32 R106, R106, R119, 0x1b ;  /* 0x000000776a6a7211 */ /* 0x000fe400078fdaff */
[----:B------:R-:W-:Y:S01]  /*7400*/  LEA R108, R240, UR18, 0x2 ;  /* 0x00000012f06c7c11 */ /* 0x000fe2000f8e10ff */
[----:B------:R2:W-:Y:S01]  /*7410*/  STS [R111+0x1400], R104 ;  /* 0x001400686f007388 */ /* 0x0005e20000000800 */
[----:B------:R-:W-:Y:S02]  /*7420*/  LEA R107, R107, UR18, 0x2 ;  /* 0x000000126b6b7c11 */ /* 0x000fe4000f8e10ff */
[----:B------:R-:W-:Y:S01]  /*7430*/  LEA R106, R106, UR18, 0x2 ;  /* 0x000000126a6a7c11 */ /* 0x000fe2000f8e10ff */
[----:B------:R-:W-:Y:S01]  /*7440*/  STS [R110+0x1480], R105 ;  /* 0x001480696e007388 */ /* 0x000fe20000000800 */
[----:B------:R-:W-:-:S03]  /*7450*/  IADD3 R240, R119, 0x1a0, RZ ;  /* 0x000001a077f07810 */ /* 0x000fc60007ffe0ff */
[----:B------:R3:W-:Y:S01]  /*7460*/  STS [R109+0x1500], R238 ;  /* 0x001500ee6d007388 */ /* 0x0007e20000000800 */
[----:B--2---:R-:W-:-:S03]  /*7470*/  IADD3 R104, R119, 0x1e0, RZ ;  /* 0x000001e077687810 */ /* 0x004fc60007ffe0ff */
[----:B------:R-:W-:Y:S01]  /*7480*/  STS [R108+0x1580], R103 ;  /* 0x001580676c007388 */ /* 0x000fe20000000800 */
[-C--:B------:R-:W-:Y:S02]  /*7490*/  LEA.HI.SX32 R240, R240, R119.reuse, 0x1b ;  /* 0x00000077f0f07211 */ /* 0x080fe400078fdaff */
[----:B---3--:R-:W-:Y:S01]  /*74a0*/  IADD3 R238, R119, 0x1c0, RZ ;  /* 0x000001c077ee7810 */ /* 0x008fe20007ffe0ff */
[----:B------:R0:W-:Y:S03]  /*74b0*/  STS [R107+0x1600], R222 ;  /* 0x001600de6b007388 */ /* 0x0001e60000000800 */
[-C--:B------:R-:W-:Y:S01]  /*74c0*/  LEA.HI.SX32 R239, R238, R119.reuse, 0x1b ;  /* 0x00000077eeef7211 */ /* 0x080fe200078fdaff */
[----:B------:R2:W-:Y:S01]  /*74d0*/  STS [R106+0x1680], R223 ;  /* 0x001680df6a007388 */ /* 0x0005e20000000800 */
[----:B------:R-:W-:Y:S02]  /*74e0*/  LEA.HI.SX32 R238, R104, R119, 0x1b ;  /* 0x0000007768ee7211 */ /* 0x000fe400078fdaff */
[----:B------:R-:W-:-:S02]  /*74f0*/  LEA R105, R240, UR18, 0x2 ;  /* 0x00000012f0697c11 */ /* 0x000fc4000f8e10ff */
[----:B------:R-:W-:Y:S01]  /*7500*/  LEA R104, R239, UR18, 0x2 ;  /* 0x00000012ef687c11 */ /* 0x000fe2000f8e10ff */
[-C--:B0-----:R-:W-:Y:S01]  /*7510*/  FMUL.FTZ R222, R166, R159.reuse ;  /* 0x0000009fa6de7220 */ /* 0x081fe20000410000 */
[----:B--2---:R-:W-:Y:S01]  /*7520*/  FMUL.FTZ R223, R165, R159 ;  /* 0x0000009fa5df7220 */ /* 0x004fe20000410000 */
[----:B------:R-:W-:-:S03]  /*7530*/  LEA R103, R238, UR18, 0x2 ;  /* 0x00000012ee677c11 */ /* 0x000fc6000f8e10ff */
[C---:B------:R-:W-:Y:S01]  /*7540*/  FFMA.FTZ R239, R91.reuse, R223, R236 ;  /* 0x000000df5bef7223 */ /* 0x040fe200000100ec */
[C---:B------:R-:W-:Y:S01]  /*7550*/  FMUL.FTZ R236, R144.reuse, R231 ;  /* 0x000000e790ec7220 */ /* 0x040fe20000410000 */
[----:B------:R-:W-:Y:S01]  /*7560*/  FFMA.FTZ R237, R91, R222, R237 ;  /* 0x000000de5bed7223 */ /* 0x000fe200000100ed */
[----:B------:R0:W-:Y:S01]  /*7570*/  STS [R105+0x1700], R226 ;  /* 0x001700e269007388 */ /* 0x0001e20000000800 */
[-C--:B------:R-:W-:Y:S01]  /*7580*/  FMUL.FTZ R238, R144, R235.reuse ;  /* 0x000000eb90ee7220 */ /* 0x080fe20000410000 */
[C---:B------:R-:W-:Y:S02]  /*7590*/  FFMA.FTZ R236, R145.reuse, R235, R236 ;  /* 0x000000eb91ec7223 */ /* 0x040fe400000100ec */
[----:B------:R2:W-:Y:S01]  /*75a0*/  STS [R104+0x1780], R229 ;  /* 0x001780e568007388 */ /* 0x0005e20000000800 */
[----:B------:R-:W-:-:S03]  /*75b0*/  FFMA.FTZ R238, R145, R231, -R238 ;  /* 0x000000e791ee7223 */ /* 0x000fc600000108ee */
[----:B------:R-:W-:Y:S01]  /*75c0*/  STS [R103+0x1800], R230 ;  /* 0x001800e667007388 */ /* 0x000fe20000000800 */
[----:B0-----:R-:W-:-:S03]  /*75d0*/  FMUL.FTZ R226, R177, R237 ;  /* 0x000000edb1e27220 */ /* 0x001fc60000410000 */
[----:B------:R0:W-:Y:S01]  /*75e0*/  STS [R225+0x1880], R228 ;  /* 0x001880e4e1007388 */ /* 0x0001e20000000800 */
[----:B--2---:R-:W-:-:S03]  /*75f0*/  FMUL.FTZ R229, R177, R239 ;  /* 0x000000efb1e57220 */ /* 0x004fc60000410000 */
[----:B------:R2:W-:Y:S01]  /*7600*/  STS [R224+0x1900], R227 ;  /* 0x001900e3e0007388 */ /* 0x0005e20000000800 */
[C---:B------:R-:W-:Y:S01]  /*7610*/  FFMA.FTZ R239, R178.reuse, R239, R226 ;  /* 0x000000efb2ef7223 */ /* 0x040fe200000100e2 */
[----:B------:R-:W-:Y:S01]  /*7620*/  FFMA.FTZ R229, R178, R237, -R229 ;  /* 0x000000edb2e57223 */ /* 0x000fe200000108e5 */
[----:B0-----:R-:W-:Y:S01]  /*7630*/  FMUL.FTZ R225, R191, R158 ;  /* 0x0000009ebfe17220 */ /* 0x001fe20000410000 */
[C---:B--2---:R-:W-:Y:S01]  /*7640*/  FMUL.FTZ R227, R177.reuse, R236 ;  /* 0x000000ecb1e37220 */ /* 0x044fe20000410000 */
[----:B------:R-:W-:Y:S02]  /*7650*/  FMUL.FTZ R224, R192, R158 ;  /* 0x0000009ec0e07220 */ /* 0x000fe40000410000 */
[----:B------:R-:W-:Y:S01]  /*7660*/  FFMA.FTZ R239, R90, R225, R239 ;  /* 0x000000e15aef7223 */ /* 0x000fe200000100ef */
[-C--:B------:R-:W-:Y:S01]  /*7670*/  FFMA.FTZ R228, R178, R238.reuse, -R227 ;  /* 0x000000eeb2e47223 */ /* 0x080fe200000108e3 */
[----:B------:R-:W-:Y:S01]  /*7680*/  FMUL.FTZ R227, R177, R238 ;  /* 0x000000eeb1e37220 */ /* 0x000fe20000410000 */
[----:B------:R-:W-:-:S03]  /*7690*/  FFMA.FTZ R229, R90, R224, R229 ;  /* 0x000000e05ae57223 */ /* 0x000fc600000100e5 */
[----:B------:R-:W-:Y:S01]  /*76a0*/  FFMA.FTZ R236, R178, R236, R227 ;  /* 0x000000ecb2ec7223 */ /* 0x000fe200000100e3 */
[C---:B------:R-:W-:Y:S01]  /*76b0*/  FMUL.FTZ R227, R175.reuse, R239 ;  /* 0x000000efafe37220 */ /* 0x040fe20000410000 */
[----:B------:R-:W-:-:S03]  /*76c0*/  FMUL.FTZ R226, R175, R229 ;  /* 0x000000e5afe27220 */ /* 0x000fc60000410000 */
[C---:B------:R-:W-:Y:S01]  /*76d0*/  FFMA.FTZ R235, R176.reuse, R229, -R227 ;  /* 0x000000e5b0eb7223 */ /* 0x040fe200000108e3 */
[----:B------:R-:W-:Y:S01]  /*76e0*/  FFMA.FTZ R230, R176, R239, R226 ;  /* 0x000000efb0e67223 */ /* 0x000fe200000100e2 */
[-C--:B------:R-:W-:Y:S01]  /*76f0*/  FMUL.FTZ R227, R189, R184.reuse ;  /* 0x000000b8bde37220 */ /* 0x080fe20000410000 */
[----:B------:R-:W-:Y:S01]  /*7700*/  FMUL.FTZ R226, R190, R184 ;  /* 0x000000b8bee27220 */ /* 0x000fe20000410000 */
[----:B------:R-:W-:Y:S02]  /*7710*/  FMUL.FTZ R229, R175, R236 ;  /* 0x000000ecafe57220 */ /* 0x000fe40000410000 */
[C---:B------:R-:W-:Y:S01]  /*7720*/  FFMA.FTZ R237, R89.reuse, R227, R230 ;  /* 0x000000e359ed7223 */ /* 0x040fe200000100e6 */
[----:B------:R-:W-:Y:S01]  /*7730*/  FFMA.FTZ R235, R89, R226, R235 ;  /* 0x000000e259eb7223 */ /* 0x000fe200000100eb */
[-C--:B------:R-:W-:Y:S01]  /*7740*/  FFMA.FTZ R230, R176, R228.reuse, -R229 ;  /* 0x000000e4b0e67223 */ /* 0x080fe200000108e5 */
[----:B------:R0:W-:Y:S01]  /*7750*/  STS [R67+0x1980], R68 ;  /* 0x0019804443007388 */ /* 0x0001e20000000800 */
[----:B------:R-:W-:Y:S01]  /*7760*/  FMUL.FTZ R229, R173, R237 ;  /* 0x000000edade57220 */ /* 0x000fe20000410000 */
[----:B------:R-:W-:Y:S01]  /*7770*/  FMUL.FTZ R231, R175, R228 ;  /* 0x000000e4afe77220 */ /* 0x000fe20000410000 */
[----:B------:R-:W-:Y:S01]  /*7780*/  UIADD3 UR38, UR16, -0x1, URZ ;  /* 0xffffffff10267890 */ /* 0x000fe2000fffe03f */
[----:B------:R-:W-:-:S02]  /*7790*/  FMUL.FTZ R228, R188, R180 ;  /* 0x000000b4bce47220 */ /* 0x000fc40000410000 */
[----:B------:R-:W-:Y:S01]  /*77a0*/  FFMA.FTZ R231, R176, R236, R231 ;  /* 0x000000ecb0e77223 */ /* 0x000fe200000100e7 */
[-C--:B0-----:R-:W-:Y:S01]  /*77b0*/  FMUL.FTZ R68, R173, R235.reuse ;  /* 0x000000ebad447220 */ /* 0x081fe20000410000 */
[C---:B------:R-:W-:Y:S01]  /*77c0*/  FFMA.FTZ R235, R174.reuse, R235, -R229 ;  /* 0x000000ebaeeb7223 */ /* 0x040fe200000108e5 */
[----:B-1----:R-:W-:Y:S02]  /*77d0*/  FMUL.FTZ R229, R187, R180 ;  /* 0x000000b4bbe57220 */ /* 0x002fe40000410000 */
[----:B------:R-:W-:Y:S01]  /*77e0*/  FFMA.FTZ R237, R174, R237, R68 ;  /* 0x000000edaeed7223 */ /* 0x000fe20000010044 */
[----:B------:R-:W-:Y:S01]  /*77f0*/  ULEA.HI UR39, UR38, UR38, URZ, 0x1 ;  /* 0x0000002626277291 */ /* 0x000fe2000f8f083f */
[C---:B------:R-:W-:Y:S01]  /*7800*/  FMUL.FTZ R67, R173.reuse, R231 ;  /* 0x000000e7ad437220 */ /* 0x040fe20000410000 */
[C---:B------:R-:W-:Y:S01]  /*7810*/  FFMA.FTZ R235, R88.reuse, R228, R235 ;  /* 0x000000e458eb7223 */ /* 0x040fe200000100eb */
[----:B------:R-:W-:Y:S01]  /*7820*/  FFMA.FTZ R237, R88, R229, R237 ;  /* 0x000000e558ed7223 */ /* 0x000fe200000100ed */
[----:B------:R-:W-:Y:S01]  /*7830*/  ULOP3.LUT UR39, UR39, 0xfffffe, URZ, 0xc0, !UPT ;  /* 0x00fffffe27277892 */ /* 0x000fe2000f8ec03f */
[----:B------:R0:W-:Y:S02]  /*7840*/  STS [R66+0x1a00], R69 ;  /* 0x001a004542007388 */ /* 0x0001e40000000800 */
[----:B------:R-:W-:Y:S01]  /*7850*/  FMUL.FTZ R68, R148, R237 ;  /* 0x000000ed94447220 */ /* 0x000fe20000410000 */
[----:B------:R-:W-:Y:S01]  /*7860*/  UIADD3 UR38, UR38, -UR39, URZ ;  /* 0x8000002726267290 */ /* 0x000fe2000fffe03f */
[-C--:B0-----:R-:W-:Y:S01]  /*7870*/  FFMA.FTZ R66, R174, R230.reuse, -R67 ;  /* 0x000000e6ae427223 */ /* 0x081fe20000010843 */
[----:B------:R-:W-:Y:S01]  /*7880*/  FMUL.FTZ R69, R173, R230 ;  /* 0x000000e6ad457220 */ /* 0x000fe20000410000 */
[-C--:B------:R-:W-:Y:S01]  /*7890*/  FMUL.FTZ R230, R148, R235.reuse ;  /* 0x000000eb94e67220 */ /* 0x080fe20000410000 */
[C---:B------:R-:W-:Y:S01]  /*78a0*/  FFMA.FTZ R235, R149.reuse, R235, -R68 ;  /* 0x000000eb95eb7223 */ /* 0x040fe20000010844 */
[----:B------:R-:W-:Y:S01]  /*78b0*/  ULEA UR38, UR38, UR7, 0x8 ;  /* 0x0000000726267291 */ /* 0x000fe2000f8e403f */
[----:B------:R-:W-:Y:S01]  /*78c0*/  FFMA.FTZ R69, R174, R231, R69 ;  /* 0x000000e7ae457223 */ /* 0x000fe20000010045 */
[----:B------:R-:W-:Y:S01]  /*78d0*/  FFMA.FTZ R68, R149, R237, R230 ;  /* 0x000000ed95447223 */ /* 0x000fe200000100e6 */
[-C--:B------:R-:W-:Y:S01]  /*78e0*/  FMUL.FTZ R230, R197, R179.reuse ;  /* 0x000000b3c5e67220 */ /* 0x080fe20000410000 */
        /* <DEDUP_REMOVED lines=14> */
[----:B------:R-:W-:Y:S01]  /*79d0*/  STS [R121+0x1d80], R212 ;  /* 0x001d80d479007388 */ /* 0x000fe20000000800 */
[----:B------:R-:W-:-:S03]  /*79e0*/  LEA R245, R233, UR18, 0x3 ;  /* 0x00000012e9f57c11 */ /* 0x000fc6000f8e18ff */
[----:B------:R0:W-:Y:S04]  /*79f0*/  STS [R120+0x1e00], R205 ;  /* 0x001e00cd78007388 */ /* 0x0001e80000000800 */
[----:B------:R1:W-:Y:S01]  /*7a00*/  STS [R71+0x1e80], R232 ;  /* 0x001e80e847007388 */ /* 0x0003e20000000800 */
[----:B------:R-:W-:-:S03]  /*7a10*/  FFMA.FTZ R67, R202, R235, -R67 ;  /* 0x000000ebca437223 */ /* 0x000fc60000010843 */
[----:B------:R2:W-:Y:S01]  /*7a20*/  STS [R186+0x1f00], R209 ;  /* 0x001f00d1ba007388 */ /* 0x0005e20000000800 */
[----:B------:R-:W-:-:S03]  /*7a30*/  FFMA.FTZ R68, R202, R68, R237 ;  /* 0x00000044ca447223 */ /* 0x000fc600000100ed */
[----:B------:R2:W-:Y:S04]  /*7a40*/  STS [R194+0x1f80], R207 ;  /* 0x001f80cfc2007388 */ /* 0x0005e80000000800 */
        /* <DEDUP_REMOVED lines=39> */
[-C--:B-1----:R-:W-:Y:S01]  /*7cc0*/  FMUL.FTZ R232, R200, R203.reuse ;  /* 0x000000cbc8e87220 */ /* 0x082fe20000410000 */
[----:B------:R-:W-:Y:S01]  /*7cd0*/  FMUL.FTZ R233, R199, R203 ;  /* 0x000000cbc7e97220 */ /* 0x000fe20000410000 */
[----:B------:R-:W-:Y:S02]  /*7ce0*/  BSSY B0, `(.L_x_13697) ;  /* 0x0000010000007945 */ /* 0x000fe40003800000 */
[C---:B------:R-:W-:Y:S01]  /*7cf0*/  FFMA.FTZ R212, R86.reuse, R232, R67 ;  /* 0x000000e856d47223 */ /* 0x040fe20000010043 */
[----:B------:R-:W-:Y:S01]  /*7d00*/  FFMA.FTZ R71, R86, R233, R68 ;  /* 0x000000e956477223 */ /* 0x000fe20000010044 */
[----:B---34-:R-:W-:Y:S06]  /*7d10*/  @P2 BRA `(.L_x_13698) ;  /* 0x0000000000302947 */ /* 0x018fec0003800000 */
        /* <DEDUP_REMOVED lines=12> */
.L_x_13698:
[----:B------:R-:W-:Y:S05]  /*7de0*/  BSYNC B0 ;  /* 0x0000000000007941 */ /* 0x000fea0003800000 */
.L_x_13697:
[----:B------:R-:W4:Y:S01]  /*7df0*/  SHFL.UP PT, R67, R212, 0x1, RZ ;  /* 0x04200000d4437989 */ /* 0x000f2200000e00ff */
[C---:B--2---:R-:W-:Y:S01]  /*7e00*/  FMUL.FTZ R70, R148.reuse, R69 ;  /* 0x0000004594467220 */ /* 0x044fe20000410000 */
[----:B------:R-:W-:Y:S02]  /*7e10*/  ISETP.GE.AND P1, PT, R119, 0x1, PT ;  /* 0x000000017700780c */ /* 0x000fe40003f26270 */
[----:B-1----:R-:W1:Y:S01]  /*7e20*/  SHFL.UP PT, R68, R71, 0x1, RZ ;  /* 0x0420000047447989 */ /* 0x002e6200000e00ff */
[-C--:B------:R-:W-:Y:S01]  /*7e30*/  FFMA.FTZ R70, R149, R66.reuse, -R70 ;  /* 0x0000004295467223 */ /* 0x080fe20000010846 */
[----:B------:R-:W-:Y:S01]  /*7e40*/  FMUL.FTZ R66, R148, R66 ;  /* 0x0000004294427220 */ /* 0x000fe20000410000 */
[----:B------:R-:W-:-:S03]  /*7e50*/  ISETP.GE.AND P5, PT, R119, 0x10, PT ;  /* 0x000000107700780c */ /* 0x000fc60003fa6270 */
[----:B------:R-:W-:Y:S01]  /*7e60*/  FFMA.FTZ R69, R149, R69, R66 ;  /* 0x0000004595457223 */ /* 0x000fe20000010042 */
[----:B------:R-:W-:-:S04]  /*7e70*/  FMUL.FTZ R66, R201, R70 ;  /* 0x00000046c9427220 */ /* 0x000fc80000410000 */
[-C--:B------:R-:W-:Y:S01]  /*7e80*/  FFMA.FTZ R66, R202, R69.reuse, R66 ;  /* 0x00000045ca427223 */ /* 0x080fe20000010042 */
[----:B------:R-:W-:-:S04]  /*7e90*/  FMUL.FTZ R69, R201, R69 ;  /* 0x00000045c9457220 */ /* 0x000fc80000410000 */
[----:B------:R-:W-:Y:S01]  /*7ea0*/  FFMA.FTZ R70, R202, R70, -R69 ;  /* 0x00000046ca467223 */ /* 0x000fe20000010845 */
[C---:B----4-:R-:W-:Y:S01]  /*7eb0*/  FMUL.FTZ R69, R66.reuse, R67 ;  /* 0x0000004342457220 */ /* 0x050fe20000410000 */
        /* <DEDUP_REMOVED lines=131> */
[----:B0--3--:R-:W-:Y:S01]  /*86f0*/  FMUL.FTZ R71, R201, -R120 ;  /* 0x80000078c9477220 */ /* 0x009fe20000410000 */
[----:B------:R-:W-:Y:S02]  /*8700*/  @P3 FADD.FTZ R68, R212, R245 ;  /* 0x000000f5d4443221 */ /* 0x000fe40000010000 */
[----:B------:R-:W-:Y:S01]  /*8710*/  FMUL.FTZ R67, R65, R69 ;  /* 0x0000004541437220 */ /* 0x000fe20000410000 */
[----:B------:R-:W-:Y:S01]  /*8720*/  FFMA.FTZ R71, R202, -R121, R71 ;  /* 0x80000079ca477223 */ /* 0x000fe20000010047 */
[----:B------:R-:W-:Y:S01]  /*8730*/  ISETP.NE.AND P3, PT, R251, 0x1f, PT ;  /* 0x0000001ffb00780c */ /* 0x000fe20003f65270 */
[-C--:B------:R-:W-:Y:S01]  /*8740*/  FMUL.FTZ R66, R65, R68.reuse ;  /* 0x0000004441427220 */ /* 0x080fe20000410000 */
[----:B------:R-:W-:Y:S01]  /*8750*/  FFMA.FTZ R65, R64, R68, -R67 ;  /* 0x0000004440417223 */ /* 0x000fe20000010843 */
[----:B------:R-:W-:Y:S01]  /*8760*/  FMUL.FTZ R67, R201, R249 ;  /* 0x000000f9c9437220 */ /* 0x000fe20000410000 */
[----:B------:R-:W-:Y:S01]  /*8770*/  FMUL.FTZ R250, R148, -R71 ;  /* 0x8000004794fa7220 */ /* 0x000fe20000410000 */
[----:B------:R-:W-:Y:S01]  /*8780*/  FFMA.FTZ R64, R64, R69, R66 ;  /* 0x0000004540407223 */ /* 0x000fe20000010042 */
[C---:B------:R-:W-:Y:S01]  /*8790*/  FMUL.FTZ R66, R202.reuse, R249 ;  /* 0x000000f9ca427220 */ /* 0x040fe20000410000 */
[-C--:B------:R-:W-:Y:S01]  /*87a0*/  FFMA.FTZ R67, R202, R247.reuse, -R67 ;  /* 0x000000f7ca437223 */ /* 0x080fe20000010843 */
[----:B------:R-:W-:Y:S01]  /*87b0*/  FADD.FTZ R181, R181, R65 ;  /* 0x00000041b5b57221 */ /* 0x000fe20000010000 */
[----:B------:R-:W-:Y:S01]  /*87c0*/  FADD.FTZ R182, R182, R64 ;  /* 0x00000040b6b67221 */ /* 0x000fe20000010000 */
[----:B------:R-:W-:Y:S01]  /*87d0*/  FFMA.FTZ R69, -R201, R247, -R66 ;  /* 0x000000f7c9457223 */ /* 0x000fe20000010942 */
        /* <DEDUP_REMOVED lines=51> */
[----:B------:R-:W-:-:S04]  /*8b10*/  FMUL.FTZ R68, R154, -R66 ;  /* 0x800000429a447220 */ /* 0x000fc80000410000 */
        /* <DEDUP_REMOVED lines=32> */
[CC--:B------:R-:W-:Y:S01]  /*8d20*/  FMUL.FTZ R64, R130.reuse, R182.reuse ;  /* 0x000000b682407220 */ /* 0x0c0fe20000410000 */
[-C--:B------:R-:W-:Y:S01]  /*8d30*/  FMUL.FTZ R67, R130, R181.reuse ;  /* 0x000000b582437220 */ /* 0x080fe20000410000 */
[----:B------:R-:W-:Y:S01]  /*8d40*/  FADD.FTZ R212, -R141, R212 ;  /* 0x000000d48dd47221 */ /* 0x000fe20000010100 */
[----:B------:R-:W-:Y:S01]  /*8d50*/  FADD.FTZ R245, R163, R245 ;  /* 0x000000f5a3f57221 */ /* 0x000fe20000010000 */
[C---:B------:R-:W-:Y:S01]  /*8d60*/  FFMA.FTZ R65, R131.reuse, R181, -R64 ;  /* 0x000000b583417223 */ /* 0x040fe20000010840 */
[----:B------:R-:W-:-:S03]  /*8d70*/  FFMA.FTZ R67, R131, R182, R67 ;  /* 0x000000b683437223 */ /* 0x000fc60000010043 */
[C---:B------:R-:W-:Y:S01]  /*8d80*/  FFMA.FTZ R183, R100.reuse, R183, R65 ;  /* 0x000000b764b77223 */ /* 0x040fe20000010041 */
[----:B------:R-:W-:Y:S01]  /*8d90*/  FMUL.FTZ R65, R201, R121 ;  /* 0x00000079c9417220 */ /* 0x000fe20000410000 */
[----:B------:R-:W-:-:S03]  /*8da0*/  FFMA.FTZ R122, R100, R122, R67 ;  /* 0x0000007a647a7223 */ /* 0x000fc60000010043 */
[----:B------:R-:W-:-:S04]  /*8db0*/  FFMA.FTZ R65, R202, R120, -R65 ;  /* 0x00000078ca417223 */ /* 0x000fc80000010841 */
[-C--:B------:R-:W-:Y:S01]  /*8dc0*/  FMUL.FTZ R64, R148, -R65.reuse ;  /* 0x8000004194407220 */ /* 0x080fe20000410000 */
[C---:B------:R-:W-:Y:S01]  /*8dd0*/  FFMA.FTZ R250, R149.reuse, R65, -R250 ;  /* 0x0000004195fa7223 */ /* 0x040fe200000108fa */
[C---:B------:R-:W-:Y:S02]  /*8de0*/  FMUL.FTZ R65, R132.reuse, R183 ;  /* 0x000000b784417220 */ /* 0x040fe40000410000 */
[----:B------:R-:W-:Y:S01]  /*8df0*/  FFMA.FTZ R71, R149, R71, R64 ;  /* 0x0000004795477223 */ /* 0x000fe20000010040 */
[-C--:B------:R-:W-:Y:S01]  /*8e00*/  FMUL.FTZ R64, R132, R122.reuse ;  /* 0x0000007a84407220 */ /* 0x080fe20000410000 */
[----:B------:R-:W-:-:S03]  /*8e10*/  FFMA.FTZ R65, R133, R122, R65 ;  /* 0x0000007a85417223 */ /* 0x000fc60000010041 */
[----:B------:R-:W-:Y:S01]  /*8e20*/  FFMA.FTZ R64, R133, R183, -R64 ;  /* 0x000000b785407223 */ /* 0x000fe20000010840 */
[----:B------:R-:W-:Y:S01]  /*8e30*/  FFMA.FTZ R124, R99, R124, R65 ;  /* 0x0000007c637c7223 */ /* 0x000fe20000010041 */
[----:B------:R-:W-:Y:S02]  /*8e40*/  FMUL.FTZ R65, R173, -R71 ;  /* 0x80000047ad417220 */ /* 0x000fe40000410000 */
[----:B------:R-:W-:Y:S01]  /*8e50*/  FFMA.FTZ R123, R99, R123, R64 ;  /* 0x0000007b637b7223 */ /* 0x000fe20000010040 */
[-C--:B------:R-:W-:Y:S01]  /*8e60*/  FMUL.FTZ R64, R173, -R250.reuse ;  /* 0x800000faad407220 */ /* 0x080fe20000410000 */
[C---:B------:R-:W-:Y:S01]  /*8e70*/  FFMA.FTZ R250, R174.reuse, R250, -R65 ;  /* 0x000000faaefa7223 */ /* 0x040fe20000010841 */
[C---:B------:R-:W-:Y:S01]  /*8e80*/  FMUL.FTZ R67, R135.reuse, R124 ;  /* 0x0000007c87437220 */ /* 0x040fe20000410000 */
[----:B------:R-:W-:Y:S01]  /*8e90*/  FMUL.FTZ R65, R135, R123 ;  /* 0x0000007b87417220 */ /* 0x000fe20000410000 */
[----:B------:R-:W-:Y:S01]  /*8ea0*/  FFMA.FTZ R71, R174, R71, R64 ;  /* 0x00000047ae477223 */ /* 0x000fe20000010040 */
[----:B------:R-:W-:Y:S01]  /*8eb0*/  FMUL.FTZ R64, R175, -R250 ;  /* 0x800000faaf407220 */ /* 0x000fe20000410000 */
[C---:B------:R-:W-:Y:S01]  /*8ec0*/  FFMA.FTZ R67, R136.reuse, R123, -R67 ;  /* 0x0000007b88437223 */ /* 0x040fe20000010843 */
[----:B------:R-:W-:-:S03]  /*8ed0*/  FFMA.FTZ R65, R136, R124, R65 ;  /* 0x0000007c88417223 */ /* 0x000fc60000010041 */
[C---:B------:R-:W-:Y:S01]  /*8ee0*/  FFMA.FTZ R125, R98.reuse, R125, R67 ;  /* 0x0000007d627d7223 */ /* 0x040fe20000010043 */
[----:B------:R-:W-:Y:S01]  /*8ef0*/  FFMA.FTZ R126, R98, R126, R65 ;  /* 0x0000007e627e7223 */ /* 0x000fe20000010041 */
[-C--:B------:R-:W-:Y:S01]  /*8f00*/  FMUL.FTZ R65, R175, -R71.reuse ;  /* 0x80000047af417220 */ /* 0x080fe20000410000 */
[----:B------:R-:W-:Y:S02]  /*8f10*/  FFMA.FTZ R71, R176, R71, R64 ;  /* 0x00000047b0477223 */ /* 0x000fe40000010040 */
[----:B------:R-:W-:Y:S01]  /*8f20*/  FMUL.FTZ R64, R142, R126 ;  /* 0x0000007e8e407220 */ /* 0x000fe20000410000 */
[----:B------:R-:W-:Y:S01]  /*8f30*/  FFMA.FTZ R250, R176, R250, -R65 ;  /* 0x000000fab0fa7223 */ /* 0x000fe20000010841 */
[-C--:B------:R-:W-:Y:S02]  /*8f40*/  FMUL.FTZ R65, R142, R125.reuse ;  /* 0x0000007d8e417220 */ /* 0x080fe40000410000 */
[C---:B------:R-:W-:Y:S02]  /*8f50*/  FFMA.FTZ R64, R143.reuse, R125, -R64 ;  /* 0x0000007d8f407223 */ /* 0x040fe40000010840 */
[----:B------:R-:W-:-:S02]  /*8f60*/  FFMA.FTZ R65, R143, R126, R65 ;  /* 0x0000007e8f417223 */ /* 0x000fc40000010041 */
[----:B------:R-:W-:Y:S01]  /*8f70*/  FFMA.FTZ R127, R97, R127, R64 ;  /* 0x0000007f617f7223 */ /* 0x000fe20000010040 */
[----:B------:R-:W-:Y:S01]  /*8f80*/  FMUL.FTZ R64, R177, -R250 ;  /* 0x800000fab1407220 */ /* 0x000fe20000410000 */
[----:B------:R-:W-:Y:S01]  /*8f90*/  FFMA.FTZ R128, R97, R128, R65 ;  /* 0x0000008061807223 */ /* 0x000fe20000010041 */
[----:B------:R-:W-:Y:S01]  /*8fa0*/  FMUL.FTZ R65, R177, -R71 ;  /* 0x80000047b1417220 */ /* 0x000fe20000410000 */
[----:B------:R-:W-:Y:S01]  /*8fb0*/  FMUL.FTZ R67, R156, R127 ;  /* 0x0000007f9c437220 */ /* 0x000fe20000410000 */
[----:B------:R-:W-:Y:S01]  /*8fc0*/  FFMA.FTZ R71, R178, R71, R64 ;  /* 0x00000047b2477223 */ /* 0x000fe20000010040 */
[----:B------:R-:W-:Y:S01]  /*8fd0*/  FMUL.FTZ R64, R156, R128 ;  /* 0x000000809c407220 */ /* 0x000fe20000410000 */
[----:B------:R-:W-:Y:S02]  /*8fe0*/  FFMA.FTZ R250, R178, R250, -R65 ;  /* 0x000000fab2fa7223 */ /* 0x000fe40000010841 */
[----:B------:R-:W-:Y:S01]  /*8ff0*/  FMUL.FTZ R66, R144, -R71 ;  /* 0x8000004790427220 */ /* 0x000fe20000410000 */
[C---:B------:R-:W-:Y:S01]  /*9000*/  FFMA.FTZ R65, R157.reuse, R127, -R64 ;  /* 0x0000007f9d417223 */ /* 0x040fe20000010840 */
[----:B------:R-:W-:-:S02]  /*9010*/  FFMA.FTZ R64, R157, R128, R67 ;  /* 0x000000809d407223 */ /* 0x000fc40000010043 */
[----:B------:R0:W1:Y:S01]  /*9020*/  SHFL.DOWN PT, R67, R212, 0x1, 0x1f ;  /* 0x08201f00d4437f89 */ /* 0x00006200000e0000 */
[C---:B------:R-:W-:Y:S01]  /*9030*/  FFMA.FTZ R129, R96.reuse, R129, R65 ;  /* 0x0000008160817223 */ /* 0x040fe20000010041 */
[----:B------:R-:W-:Y:S01]  /*9040*/  FFMA.FTZ R213, R96, R213, R64 ;  /* 0x000000d560d57223 */ /* 0x000fe20000010040 */
[-C--:B------:R-:W-:Y:S01]  /*9050*/  FMUL.FTZ R64, R144, -R250.reuse ;  /* 0x800000fa90407220 */ /* 0x080fe20000410000 */
[C---:B------:R-:W-:Y:S02]  /*9060*/  FFMA.FTZ R250, R145.reuse, R250, -R66 ;  /* 0x000000fa91fa7223 */ /* 0x040fe40000010842 */
[C---:B------:R-:W-:Y:S01]  /*9070*/  FMUL.FTZ R66, R154.reuse, R213 ;  /* 0x000000d59a427220 */ /* 0x040fe20000410000 */
[----:B------:R-:W-:Y:S01]  /*9080*/  FFMA.FTZ R71, R145, R71, R64 ;  /* 0x0000004791477223 */ /* 0x000fe20000010040 */
[-C--:B------:R-:W-:Y:S02]  /*9090*/  FMUL.FTZ R64, R154, R129.reuse ;  /* 0x000000819a407220 */ /* 0x080fe40000410000 */
[----:B------:R-:W-:-:S02]  /*90a0*/  FFMA.FTZ R66, R155, R129, -R66 ;  /* 0x000000819b427223 */ /* 0x000fc40000010842 */
        /* <DEDUP_REMOVED lines=9> */
[C---:B------:R-:W-:Y:S01]  /*9140*/  FFMA.FTZ R65, R153.reuse, R214, -R66 ;  /* 0x000000d699417223 */ /* 0x040fe20000010842 */
[----:B------:R-:W-:Y:S01]  /*9150*/  FMUL.FTZ R66, R150, -R71 ;  /* 0x8000004796427220 */ /* 0x000fe20000410000 */
[----:B------:R-:W-:Y:S02]  /*9160*/  FFMA.FTZ R64, R153, R215, R64 ;  /* 0x000000d799407223 */ /* 0x000fe40000010040 */
[C---:B------:R-:W-:Y:S02]  /*9170*/  FFMA.FTZ R216, R94.reuse, R216, R65 ;  /* 0x000000d85ed87223 */ /* 0x040fe40000010041 */
[----:B------:R-:W-:Y:S01]  /*9180*/  FFMA.FTZ R217, R94, R217, R64 ;  /* 0x000000d95ed97223 */ /* 0x000fe20000010040 */
[CC--:B------:R-:W-:Y:S01]  /*9190*/  FMUL.FTZ R64, R150.reuse, -R250.reuse ;  /* 0x800000fa96407220 */ /* 0x0c0fe20000410000 */
[C---:B------:R-:W-:Y:S02]  /*91a0*/  FFMA.FTZ R250, R151.reuse, R250, -R66 ;  /* 0x000000fa97fa7223 */ /* 0x040fe40000010842 */
        /* <DEDUP_REMOVED lines=18> */
[-C--:B------:R-:W-:Y:S01]  /*92d0*/  FMUL.FTZ R64, R154, -R250.reuse ;  /* 0x800000fa9a407220 */ /* 0x080fe20000410000 */
        /* <DEDUP_REMOVED lines=14> */
[----:B------:R-:W-:Y:S01]  /*93c0*/  FFMA.FTZ R65, R178, R222, -R65 ;  /* 0x000000deb2417223 */ /* 0x000fe20000010841 */
[----:B------:R-:W-:Y:S01]  /*93d0*/  FMUL.FTZ R66, R142, -R71 ;  /* 0x800000478e427220 */ /* 0x000fe20000410000 */
[----:B------:R-:W-:Y:S02]  /*93e0*/  FFMA.FTZ R64, R178, R223, R64 ;  /* 0x000000dfb2407223 */ /* 0x000fe40000010040 */
[C---:B------:R-:W-:Y:S02]  /*93f0*/  FFMA.FTZ R224, R90.reuse, R224, R65 ;  /* 0x000000e05ae07223 */ /* 0x040fe40000010041 */
[----:B------:R-:W-:Y:S01]  /*9400*/  FFMA.FTZ R225, R90, R225, R64 ;  /* 0x000000e15ae17223 */ /* 0x000fe20000010040 */
[-C--:B------:R-:W-:Y:S01]  /*9410*/  FMUL.FTZ R64, R142, -R250.reuse ;  /* 0x800000fa8e407220 */ /* 0x080fe20000410000 */
[----:B------:R-:W-:Y:S02]  /*9420*/  FFMA.FTZ R250, R143, R250, -R66 ;  /* 0x000000fa8ffa7223 */ /* 0x000fe40000010842 */
[----:B------:R-:W-:Y:S01]  /*9430*/  FMUL.FTZ R65, R175, R225 ;  /* 0x000000e1af417220 */ /* 0x000fe20000410000 */
        /* <DEDUP_REMOVED lines=53> */
.L_x_13700:
[----:B------:R-:W-:Y:S05]  /*9790*/  BSYNC B0 ;  /* 0x0000000000007941 */ /* 0x000fea0003800000 */
.L_x_13699:
        /* <DEDUP_REMOVED lines=22> */
.L_x_13702:
[----:B------:R-:W-:Y:S05]  /*9900*/  BSYNC B0 ;  /* 0x0000000000007941 */ /* 0x000fea0003800000 */
.L_x_13701:
[----:B0-----:R-:W0:Y:S01]  /*9910*/  S2R R68, SR_TID.X ;  /* 0x0000000000447919 */ /* 0x001e220000002100 */
[----:B------:R-:W-:Y:S01]  /*9920*/  BSSY B0, `(.L_x_13703) ;  /* 0x0000013000007945 */ /* 0x000fe20003800000 */
[----:B--2---:R2:W0:Y:S04]  /*9930*/  SHFL.DOWN PT, R69, R250, 0x4, 0x1f ;  /* 0x08801f00fa457f89 */ /* 0x00442800000e0000 */
[----:B---3--:R2:W3:Y:S04]  /*9940*/  SHFL.DOWN PT, R70, R71, 0x4, 0x1f ;  /* 0x08801f0047467f89 */ /* 0x0084e800000e0000 */
[----:B------:R2:W1:Y:S01]  /*9950*/  SHFL.DOWN PT, R251, R212, 0x4, 0x1f ;  /* 0x08801f00d4fb7f89 */ /* 0x00046200000e0000 */
[----:B0-----:R-:W-:-:S04]  /*9960*/  LOP3.LUT R68, R68, 0x1f, RZ, 0xc0, !PT ;  /* 0x0000001f44447812 */ /* 0x001fc800078ec0ff */
[----:B------:R-:W-:Y:S02]  /*9970*/  ISETP.GT.U32.AND P1, PT, R68, 0x1b, PT ;  /* 0x0000001b4400780c */ /* 0x000fe40003f24070 */
[----:B------:R2:W0:Y:S11]  /*9980*/  SHFL.DOWN PT, R68, R245, 0x4, 0x1f ;  /* 0x08801f00f5447f89 */ /* 0x00043600000e0000 */
[----:B-123--:R-:W-:Y:S05]  /*9990*/  @P1 BRA `(.L_x_13704) ;  /* 0x00000000002c1947 */ /* 0x00efea0003800000 */
[----:B------:R-:W-:-:S04]  /*99a0*/  FMUL.FTZ R252, R71, R251 ;  /* 0x000000fb47fc7220 */ /* 0x000fc80000410000 */
[-C--:B0-----:R-:W-:Y:S01]  /*99b0*/  FFMA.FTZ R252, R250, R68.reuse, -R252 ;  /* 0x00000044fafc7223 */ /* 0x081fe200000108fc */
[----:B------:R-:W-:-:S03]  /*99c0*/  FMUL.FTZ R68, R71, R68 ;  /* 0x0000004447447220 */ /* 0x000fc60000410000 */
[----:B------:R-:W-:Y:S01]  /*99d0*/  FADD.FTZ R245, R245, R252 ;  /* 0x000000fcf5f57221 */ /* 0x000fe20000010000 */
[----:B------:R-:W-:Y:S01]  /*99e0*/  FFMA.FTZ R68, R250, R251, R68 ;  /* 0x000000fbfa447223 */ /* 0x000fe20000010044 */
[CC--:B------:R-:W-:Y:S01]  /*99f0*/  FMUL.FTZ R251, R71.reuse, R70.reuse ;  /* 0x0000004647fb7220 */ /* 0x0c0fe20000410000 */
[-C--:B------:R-:W-:Y:S02]  /*9a00*/  FMUL.FTZ R71, R71, R69.reuse ;  /* 0x0000004547477220 */ /* 0x080fe40000410000 */
[----:B------:R-:W-:Y:S01]  /*9a10*/  FADD.FTZ R212, R212, R68 ;  /* 0x00000044d4d47221 */ /* 0x000fe20000010000 */
[C---:B------:R-:W-:Y:S01]  /*9a20*/  FFMA.FTZ R251, R250.reuse, R69, -R251 ;  /* 0x00000045fafb7223 */ /* 0x040fe200000108fb */
[----:B------:R-:W-:-:S04]  /*9a30*/  FFMA.FTZ R71, R250, R70, R71 ;  /* 0x00000046fa477223 */ /* 0x000fc80000010047 */
[----:B------:R-:W-:-:S07]  /*9a40*/  MOV R250, R251 ;  /* 0x000000fb00fa7202 */ /* 0x000fce0000000f00 */
.L_x_13704:
[----:B------:R-:W-:Y:S05]  /*9a50*/  BSYNC B0 ;  /* 0x0000000000007941 */ /* 0x000fea0003800000 */
.L_x_13703:
[----:B0-----:R-:W0:Y:S01]  /*9a60*/  S2R R68, SR_TID.X ;  /* 0x0000000000447919 */ /* 0x001e220000002100 */
[----:B------:R-:W-:Y:S01]  /*9a70*/  BSSY B0, `(.L_x_13705) ;  /* 0x0000013000007945 */ /* 0x000fe20003800000 */
[----:B------:R1:W2:Y:S04]  /*9a80*/  SHFL.DOWN PT, R69, R250, 0x8, 0x1f ;  /* 0x09001f00fa457f89 */ /* 0x0002a800000e0000 */
[----:B------:R1:W3:Y:S04]  /*9a90*/  SHFL.DOWN PT, R70, R71, 0x8, 0x1f ;  /* 0x09001f0047467f89 */ /* 0x0002e800000e0000 */
        /* <DEDUP_REMOVED lines=16> */
.L_x_13706:
[----:B------:R-:W-:Y:S05]  /*9ba0*/  BSYNC B0 ;  /* 0x0000000000007941 */ /* 0x000fea0003800000 */
.L_x_13705:
        /* <DEDUP_REMOVED lines=20> */
.L_x_13708:
[----:B------:R-:W-:Y:S05]  /*9cf0*/  BSYNC B0 ;  /* 0x0000000000007941 */ /* 0x000fea0003800000 */
.L_x_13707:
[----:B------:R-:W0:Y:S01]  /*9d00*/  SHFL.IDX PT, R70, R71, RZ, 0x1f ;  /* 0x00001fff47467589 */ /* 0x000e2200000e0000 */
[----:B------:R-:W-:Y:S01]  /*9d10*/  USHF.R.S32.HI UR42, URZ, 0x1f, UR10 ;  /* 0x0000001f3f2a7899 */ /* 0x000fe2000801140a */
[----:B------:R-:W-:Y:S01]  /*9d20*/  BSSY B0, `(.L_x_13709) ;  /* 0x00002ed000007945 */ /* 0x000fe20003800000 */
[----:B------:R-:W-:Y:S01]  /*9d30*/  USHF.R.S32.HI UR45, URZ, 0x1f, UR11 ;  /* 0x0000001f3f2d7899 */ /* 0x000fe2000801140b */
[----:B------:R-:W1:Y:S04]  /*9d40*/  SHFL.IDX PT, R69, R250, RZ, 0x1f ;  /* 0x00001ffffa457589 */ /* 0x000e6800000e0000 */
[----:B------:R-:W-:Y:S01]  /*9d50*/  SHFL.DOWN PT, R250, R250, 0x1, 0x1f ;  /* 0x08201f00fafa7f89 */ /* 0x000fe200000e0000 */
[C---:B0---4-:R-:W-:Y:S01]  /*9d60*/  FMUL.FTZ R68, R70.reuse, R65 ;  /* 0x0000004146447220 */ /* 0x051fe20000410000 */
[C---:B------:R-:W-:Y:S01]  /*9d70*/  FMUL.FTZ R251, R70.reuse, R64 ;  /* 0x0000004046fb7220 */ /* 0x040fe20000410000 */
[----:B------:R-:W-:-:S02]  /*9d80*/  FMUL.FTZ R252, R70, R66 ;  /* 0x0000004246fc7220 */ /* 0x000fc40000410000 */
[----:B-1----:R-:W-:Y:S01]  /*9d90*/  FFMA.FTZ R68, R69, R64, -R68 ;  /* 0x0000004045447223 */ /* 0x002fe20000010844 */
[----:B------:R-:W-:-:S04]  /*9da0*/  FMUL.FTZ R64, R70, R67 ;  /* 0x0000004346407220 */ /* 0x000fc80000410000 */
[C---:B------:R-:W-:Y:S01]  /*9db0*/  FFMA.FTZ R70, R69.reuse, R66, -R64 ;  /* 0x0000004245467223 */ /* 0x040fe20000010840 */
[C---:B------:R-:W-:Y:S01]  /*9dc0*/  FFMA.FTZ R64, R69.reuse, R67, R252 ;  /* 0x0000004345407223 */ /* 0x040fe200000100fc */
[----:B------:R-:W-:Y:S01]  /*9dd0*/  FFMA.FTZ R69, R69, R65, R251 ;  /* 0x0000004145457223 */ /* 0x000fe200000100fb */
[----:B------:R-:W0:Y:S01]  /*9de0*/  S2R R252, SR_TID.X ;  /* 0x0000000000fc7919 */ /* 0x000e220000002100 */
[----:B------:R-:W1:Y:S04]  /*9df0*/  SHFL.IDX PT, R65, R245, RZ, 0x1f ;  /* 0x00001ffff5417589 */ /* 0x000e6800000e0000 */
[----:B------:R-:W-:Y:S04]  /*9e00*/  SHFL.IDX PT, R67, R67, RZ, 0x1f ;  /* 0x00001fff43437589 */ /* 0x000fe800000e0000 */
[----:B------:R-:W-:Y:S04]  /*9e10*/  SHFL.DOWN PT, R251, R71, 0x1, 0x1f ;  /* 0x08201f0047fb7f89 */ /* 0x000fe800000e0000 */
[----:B------:R-:W-:Y:S04]  /*9e20*/  SHFL.IDX PT, R66, R66, RZ, 0x1f ;  /* 0x00001fff42427589 */ /* 0x000fe800000e0000 */
[----:B------:R-:W-:Y:S01]  /*9e30*/  SHFL.DOWN PT, R245, R245, 0x1, 0x1f ;  /* 0x08201f00f5f57f89 */ /* 0x000fe200000e0000 */
[----:B-1----:R-:W-:-:S03]  /*9e40*/  FADD.FTZ R70, R65, R70 ;  /* 0x0000004641467221 */ /* 0x002fc60000010000 */
[----:B------:R-:W1:Y:S01]  /*9e50*/  SHFL.IDX PT, R65, R212, RZ, 0x1f ;  /* 0x00001fffd4417589 */ /* 0x000e6200000e0000 */
[----:B0-----:R-:W-:-:S03]  /*9e60*/  ISETP.NE.AND P1, PT, R252, RZ, PT ;  /* 0x000000fffc00720c */ /* 0x001fc60003f25270 */
[----:B------:R-:W0:Y:S01]  /*9e70*/  SHFL.DOWN PT, R212, R212, 0x1, 0x1f ;  /* 0x08201f00d4d47f89 */ /* 0x000e2200000e0000 */
[----:B-1----:R-:W-:Y:S01]  /*9e80*/  FADD.FTZ R71, R65, R64 ;  /* 0x0000004041477221 */ /* 0x002fe20000010000 */
[C---:B------:R-:W-:Y:S01]  /*9e90*/  @P2 FMUL.FTZ R64, R251.reuse, R67 ;  /* 0x00000043fb402220 */ /* 0x040fe20000410000 */
[----:B------:R-:W-:-:S03]  /*9ea0*/  @P2 FMUL.FTZ R251, R251, R66 ;  /* 0x00000042fbfb2220 */ /* 0x000fc60000410000 */
[C---:B------:R-:W-:Y:S01]  /*9eb0*/  @P2 FFMA.FTZ R64, R250.reuse, R66, -R64 ;  /* 0x00000042fa402223 */ /* 0x040fe20000010840 */
[----:B------:R-:W-:-:S03]  /*9ec0*/  @P2 FFMA.FTZ R251, R250, R67, R251 ;  /* 0x00000043fafb2223 */ /* 0x000fc600000100fb */
[----:B------:R1:W-:Y:S01]  /*9ed0*/  @!P1 STS.128 [UR38+0x5750], R68 ;  /* 0x00575044ff009988 */ /* 0x0003e20008000c26 */
[----:B------:R-:W-:Y:S01]  /*9ee0*/  @P2 FADD.FTZ R66, R245, R64 ;  /* 0x00000040f5422221 */ /* 0x000fe20000010000 */
[----:B0-----:R-:W-:Y:S01]  /*9ef0*/  @P2 FADD.FTZ R67, R212, R251 ;  /* 0x000000fbd4432221 */ /* 0x001fe20000010000 */
[----:B------:R-:W-:Y:S01]  /*9f00*/  FMUL.FTZ R245, R14, R123 ;  /* 0x0000007b0ef57220 */ /* 0x000fe20000410000 */
[----:B------:R-:W0:Y:S01]  /*9f10*/  S2R R212, SR_TID.X ;  /* 0x0000000000d47919 */ /* 0x000e220000002100 */
[-C--:B------:R-:W-:Y:S01]  /*9f20*/  FMUL.FTZ R64, R66, -R121.reuse ;  /* 0x8000007942407220 */ /* 0x080fe20000410000 */
[----:B------:R-:W-:-:S03]  /*9f30*/  FMUL.FTZ R121, R67, -R121 ;  /* 0x8000007943797220 */ /* 0x000fc60000410000 */
[-C--:B------:R-:W-:Y:S01]  /*9f40*/  FFMA.FTZ R64, R67, R120.reuse, R64 ;  /* 0x0000007843407223 */ /* 0x080fe20000010040 */
[----:B------:R-:W-:-:S03]  /*9f50*/  FFMA.FTZ R66, R66, R120, -R121 ;  /* 0x0000007842427223 */ /* 0x000fc60000010879 */
[----:B-1----:R-:W-:Y:S01]  /*9f60*/  FADD.FTZ R70, -R249, R64 ;  /* 0x00000040f9467221 */ /* 0x002fe20000010100 */
[----:B------:R-:W-:Y:S01]  /*9f70*/  FADD.FTZ R66, R247, R66 ;  /* 0x00000042f7427221 */ /* 0x000fe20000010000 */
[----:B------:R-:W-:Y:S02]  /*9f80*/  FMUL.FTZ R247, R13, R125 ;  /* 0x0000007d0df77220 */ /* 0x000fe40000410000 */
[C---:B------:R-:W-:Y:S01]  /*9f90*/  FMUL.FTZ R65, R201.reuse, -R70 ;  /* 0x80000046c9417220 */ /* 0x040fe20000410000 */
[----:B------:R-:W-:Y:S01]  /*9fa0*/  FMUL.FTZ R201, R201, -R66 ;  /* 0x80000042c9c97220 */ /* 0x000fe20000410000 */
[----:B------:R-:W-:Y:S02]  /*9fb0*/  FMUL.FTZ R69, R199, R70 ;  /* 0x00000046c7457220 */ /* 0x000fe40000410000 */
[C---:B------:R-:W-:Y:S01]  /*9fc0*/  FFMA.FTZ R67, R202.reuse, R66, -R65 ;  /* 0x00000042ca437223 */ /* 0x040fe20000010841 */
[----:B------:R-:W-:Y:S01]  /*9fd0*/  FFMA.FTZ R201, R202, R70, R201 ;  /* 0x00000046cac97223 */ /* 0x000fe200000100c9 */
[----:B------:R-:W-:-:S02]  /*9fe0*/  FMUL.FTZ R65, R86, R203 ;  /* 0x000000cb56417220 */ /* 0x000fc40000410000 */
[----:B------:R-:W-:Y:S01]  /*9ff0*/  FADD.FTZ R248, R248, R67 ;  /* 0x00000043f8f87221 */ /* 0x000fe20000010000 */
[----:B------:R-:W-:Y:S01]  /*a000*/  FADD.FTZ R246, -R246, R201 ;  /* 0x000000c9f6f67221 */ /* 0x000fe20000010100 */
[----:B------:R-:W-:Y:S01]  /*a010*/  FMUL.FTZ R67, R70, UR40 ;  /* 0x0000002846437c20 */ /* 0x000fe20008410000 */
[-C--:B------:R-:W-:Y:S01]  /*a020*/  FFMA.FTZ R199, R199, -R65.reuse, R233 ;  /* 0x80000041c7c77223 */ /* 0x080fe200000100e9 */
[C---:B------:R-:W-:Y:S01]  /*a030*/  FMUL.FTZ R71, R148.reuse, -R248 ;  /* 0x800000f894477220 */ /* 0x040fe20000410000 */
[-C--:B------:R-:W-:Y:S01]  /*a040*/  FMUL.FTZ R120, R148, -R246.reuse ;  /* 0x800000f694787220 */ /* 0x080fe20000410000 */
[----:B------:R-:W-:Y:S01]  /*a050*/  FMUL.FTZ R121, R196, R246 ;  /* 0x000000f6c4797220 */ /* 0x000fe20000410000 */
[----:B------:R-:W-:Y:S01]  /*a060*/  FFMA.FTZ R64, R66, UR43, R67 ;  /* 0x0000002b42407c23 */ /* 0x000fe20008010043 */
[C---:B------:R-:W-:Y:S01]  /*a070*/  FFMA.FTZ R65, R200.reuse, -R65, R232 ;  /* 0x80000041c8417223 */ /* 0x040fe200000100e8 */
[----:B------:R-:W-:Y:S01]  /*a080*/  FFMA.FTZ R67, R149, R248, -R120 ;  /* 0x000000f895437223 */ /* 0x000fe20000010878 */
[----:B------:R-:W-:Y:S01]  /*a090*/  FFMA.FTZ R200, R200, R66, R69 ;  /* 0x00000042c8c87223 */ /* 0x000fe20000010045 */
[----:B------:R-:W-:Y:S01]  /*a0a0*/  FFMA.FTZ R120, R197, R248, R121 ;  /* 0x000000f8c5787223 */ /* 0x000fe20000010079 */
[----:B------:R-:W-:Y:S01]  /*a0b0*/  FMUL.FTZ R69, R66, UR40 ;  /* 0x0000002842457c20 */ /* 0x000fe20008410000 */
[-C--:B------:R-:W-:Y:S01]  /*a0c0*/  FFMA.FTZ R71, R149, R246.reuse, R71 ;  /* 0x000000f695477223 */ /* 0x080fe20000010047 */
[----:B------:R-:W-:Y:S01]  /*a0d0*/  FMUL.FTZ R121, R248, UR40 ;  /* 0x00000028f8797c20 */ /* 0x000fe20008410000 */
[----:B------:R-:W-:Y:S01]  /*a0e0*/  FMUL.FTZ R149, R87, R179 ;  /* 0x000000b357957220 */ /* 0x000fe20000410000 */
[----:B------:R-:W-:Y:S01]  /*a0f0*/  FFMA.FTZ R68, R70, UR43, -R69 ;  /* 0x0000002b46447c23 */ /* 0x000fe20008010845 */
[----:B------:R-:W-:Y:S01]  /*a100*/  FADD.FTZ R244, -R244, R71 ;  /* 0x00000047f4f47221 */ /* 0x000fe20000010100 */
[----:B------:R-:W-:Y:S01]  /*a110*/  FFMA.FTZ R148, R246, UR43, -R121 ;  /* 0x0000002bf6947c23 */ /* 0x000fe20008010879 */
[-C--:B------:R-:W-:Y:S01]  /*a120*/  FFMA.FTZ R69, R196, -R149.reuse, R231 ;  /* 0x80000095c4457223 */ /* 0x080fe200000100e7 */
[----:B------:R-:W-:Y:S01]  /*a130*/  FMUL.FTZ R121, R246, UR40 ;  /* 0x00000028f6797c20 */ /* 0x000fe20008410000 */
[----:B------:R-:W-:Y:S01]  /*a140*/  FFMA.FTZ R149, R197, -R149, R230 ;  /* 0x80000095c5957223 */ /* 0x000fe200000100e6 */
[----:B------:R-:W-:Y:S01]  /*a150*/  FMUL.FTZ R246, R179, R246 ;  /* 0x000000f6b3f67220 */ /* 0x000fe20000410000 */
[----:B------:R-:W-:Y:S01]  /*a160*/  FMUL.FTZ R148, R69, R148 ;  /* 0x0000009445947220 */ /* 0x000fe20000410000 */
[----:B------:R-:W-:Y:S01]  /*a170*/  FFMA.FTZ R196, R248, UR43, R121 ;  /* 0x0000002bf8c47c23 */ /* 0x000fe20008010079 */
[----:B------:R-:W-:Y:S01]  /*a180*/  FMUL.FTZ R248, R179, R248 ;  /* 0x000000f8b3f87220 */ /* 0x000fe20000410000 */
[----:B0-----:R-:W-:Y:S01]  /*a190*/  SHF.L.U32 R71, R212, 0x5, RZ ;  /* 0x00000005d4477819 */ /* 0x001fe200000006ff */
[----:B------:R-:W-:Y:S01]  /*a1a0*/  FADD.FTZ R67, R234, R67 ;  /* 0x00000043ea437221 */ /* 0x000fe20000010000 */
[----:B------:R-:W-:Y:S01]  /*a1b0*/  FFMA.FTZ R196, R149, R196, R148 ;  /* 0x000000c495c47223 */ /* 0x000fe20000010094 */
[C---:B------:R-:W-:Y:S01]  /*a1c0*/  FMUL.FTZ R148, R69.reuse, R246 ;  /* 0x000000f645947220 */ /* 0x040fe20000410000 */
[-C--:B------:R-:W-:Y:S01]  /*a1d0*/  FMUL.FTZ R69, R69, R248.reuse ;  /* 0x000000f845457220 */ /* 0x080fe20000410000 */
[----:B------:R-:W-:Y:S01]  /*a1e0*/  LEA.HI.SX32 R234, R71, R71, 0x1b ;  /* 0x0000004747ea7211 */ /* 0x000fe200078fdaff */
[-C--:B------:R-:W-:Y:S01]  /*a1f0*/  FMUL.FTZ R71, R173, -R67.reuse ;  /* 0x80000043ad477220 */ /* 0x080fe20000410000 */
[C---:B------:R-:W-:Y:S01]  /*a200*/  FFMA.FTZ R148, R149.reuse, R248, R148 ;  /* 0x000000f895947223 */ /* 0x040fe20000010094 */
[----:B------:R-:W-:Y:S01]  /*a210*/  FFMA.FTZ R149, R149, R246, -R69 ;  /* 0x000000f695957223 */ /* 0x000fe20000010845 */
[----:B------:R-:W-:Y:S01]  /*a220*/  FMUL.FTZ R69, R173, -R244 ;  /* 0x800000f4ad457220 */ /* 0x000fe20000410000 */
[----:B------:R-:W-:Y:S01]  /*a230*/  LEA R234, R234, UR18, 0x2 ;  /* 0x00000012eaea7c11 */ /* 0x000fe2000f8e10ff */
[C---:B------:R-:W-:Y:S01]  /*a240*/  FMUL.FTZ R121, R87.reuse, R248 ;  /* 0x000000f857797220 */ /* 0x040fe20000410000 */
[C---:B------:R-:W-:Y:S01]  /*a250*/  FFMA.FTZ R71, R174.reuse, R244, R71 ;  /* 0x000000f4ae477223 */ /* 0x040fe20000010047 */
[-C--:B------:R-:W-:Y:S01]  /*a260*/  FFMA.FTZ R202, R174, R67.reuse, -R69 ;  /* 0x00000043aeca7223 */ /* 0x080fe20000010845 */
[----:B------:R-:W-:Y:S01]  /*a270*/  FMUL.FTZ R197, R87, R246 ;  /* 0x000000f657c57220 */ /* 0x000fe20000410000 */
[----:B------:R-:W-:Y:S01]  /*a280*/  FMUL.FTZ R174, R88, R180 ;  /* 0x000000b458ae7220 */ /* 0x000fe20000410000 */
[----:B------:R0:W-:Y:S01]  /*a290*/  STS [R234+0x2170], R121 ;  /* 0x00217079ea007388 */ /* 0x0001e20000000800 */
[----:B------:R-:W-:Y:S01]  /*a2a0*/  FMUL.FTZ R246, R187, R244 ;  /* 0x000000f4bbf67220 */ /* 0x000fe20000410000 */
[----:B------:R-:W-:Y:S01]  /*a2b0*/  FADD.FTZ R241, R241, R202 ;  /* 0x000000caf1f17221 */ /* 0x000fe20000010000 */
[-C--:B------:R-:W-:Y:S01]  /*a2c0*/  FFMA.FTZ R187, R187, -R174.reuse, R229 ;  /* 0x800000aebbbb7223 */ /* 0x080fe200000100e5 */
[C---:B------:R-:W-:Y:S01]  /*a2d0*/  FFMA.FTZ R174, R188.reuse, -R174, R228 ;  /* 0x800000aebcae7223 */ /* 0x040fe200000100e4 */
[----:B------:R-:W-:Y:S01]  /*a2e0*/  FFMA.FTZ R69, R188, R67, R246 ;  /* 0x00000043bc457223 */ /* 0x000fe200000100f6 */
[----:B------:R-:W-:Y:S01]  /*a2f0*/  FMUL.FTZ R188, R244, UR40 ;  /* 0x00000028f4bc7c20 */ /* 0x000fe20008410000 */
[----:B------:R-:W-:Y:S01]  /*a300*/  FADD.FTZ R240, -R240, R71 ;  /* 0x00000047f0f07221 */ /* 0x000fe20000010100 */
[----:B------:R-:W-:Y:S01]  /*a310*/  FFMA.FTZ R50, R179, R120, R50 ;  /* 0x00000078b3327223 */ /* 0x000fe20000010032 */
[----:B------:R-:W-:Y:S01]  /*a320*/  FFMA.FTZ R51, R180, R69, R51 ;  /* 0x00000045b4337223 */ /* 0x000fe20000010033 */
[----:B0-----:R-:W-:Y:S01]  /*a330*/  FMUL.FTZ R121, R67, UR40 ;  /* 0x0000002843797c20 */ /* 0x001fe20008410000 */
[----:B------:R-:W-:Y:S01]  /*a340*/  FMUL.FTZ R66, R203, R66 ;  /* 0x00000042cb427220 */ /* 0x000fe20000410000 */
[----:B------:R-:W-:Y:S01]  /*a350*/  FFMA.FTZ R196, R87, R120, R196 ;  /* 0x0000007857c47223 */ /* 0x000fe200000100c4 */
[----:B------:R-:W-:Y:S01]  /*a360*/  FMUL.FTZ R70, R203, R70 ;  /* 0x00000046cb467220 */ /* 0x000fe20000410000 */
[----:B------:R-:W-:Y:S01]  /*a370*/  FFMA.FTZ R202, R244, UR43, -R121 ;  /* 0x0000002bf4ca7c23 */ /* 0x000fe20008010879 */
[----:B------:R-:W-:Y:S01]  /*a380*/  FFMA.FTZ R121, R67, UR43, R188 ;  /* 0x0000002b43797c23 */ /* 0x000fe200080100bc */
[----:B------:R-:W-:Y:S01]  /*a390*/  FMUL.FTZ R67, R180, R67 ;  /* 0x00000043b4437220 */ /* 0x000fe20000410000 */
[----:B------:R-:W-:Y:S01]  /*a3a0*/  FMUL.FTZ R68, R199, R68 ;  /* 0x00000044c7447220 */ /* 0x000fe20000410000 */
[C---:B------:R-:W-:Y:S01]  /*a3b0*/  FMUL.FTZ R173, R187.reuse, R202 ;  /* 0x000000cabbad7220 */ /* 0x040fe20000410000 */
[----:B------:R-:W-:Y:S01]  /*a3c0*/  STS [R234+0x2174], R197 ;  /* 0x002174c5ea007388 */ /* 0x000fe20000000800 */
[-C--:B------:R-:W-:Y:S01]  /*a3d0*/  FMUL.FTZ R188, R187, R67.reuse ;  /* 0x00000043bbbc7220 */ /* 0x080fe20000410000 */
[----:B------:R-:W-:Y:S01]  /*a3e0*/  FMUL.FTZ R179, R88, R67 ;  /* 0x0000004358b37220 */ /* 0x000fe20000410000 */
[----:B------:R-:W-:Y:S01]  /*a3f0*/  FFMA.FTZ R71, R174, R121, R173 ;  /* 0x00000079ae477223 */ /* 0x000fe200000100ad */
[----:B------:R-:W-:Y:S01]  /*a400*/  FMUL.FTZ R121, R180, R244 ;  /* 0x000000f4b4797220 */ /* 0x000fe20000410000 */
[----:B------:R-:W-:Y:S01]  /*a410*/  FFMA.FTZ R49, R203, R200, R49 ;  /* 0x000000c8cb317223 */ /* 0x000fe20000010031 */
[----:B------:R-:W-:Y:S01]  /*a420*/  IADD3 R201, R212, 0x2e0, RZ ;  /* 0x000002e0d4c97810 */ /* 0x000fe20007ffe0ff */
[C---:B------:R-:W-:Y:S01]  /*a430*/  FFMA.FTZ R71, R88.reuse, R69, R71 ;  /* 0x0000004558477223 */ /* 0x040fe20000010047 */
[-C--:B------:R-:W-:Y:S01]  /*a440*/  FMUL.FTZ R173, R187, R121.reuse ;  /* 0x00000079bbad7220 */ /* 0x080fe20000410000 */
[----:B------:R-:W-:Y:S01]  /*a450*/  FMUL.FTZ R187, R88, R121 ;  /* 0x0000007958bb7220 */ /* 0x000fe20000410000 */
[----:B------:R-:W-:Y:S01]  /*a460*/  FMUL.FTZ R69, R241, UR40 ;  /* 0x00000028f1457c20 */ /* 0x000fe20008410000 */
[----:B------:R-:W-:Y:S01]  /*a470*/  FADD.FTZ R46, R71, R46 ;  /* 0x0000002e472e7221 */ /* 0x000fe20000010000 */
[C---:B------:R-:W-:Y:S01]  /*a480*/  FFMA.FTZ R173, R174.reuse, R67, R173 ;  /* 0x00000043aead7223 */ /* 0x040fe200000100ad */
[C---:B------:R-:W-:Y:S01]  /*a490*/  FMUL.FTZ R67, R175.reuse, -R240 ;  /* 0x800000f0af437220 */ /* 0x040fe20000410000 */
[----:B------:R-:W-:Y:S01]  /*a4a0*/  FMUL.FTZ R175, R175, -R241 ;  /* 0x800000f1afaf7220 */ /* 0x000fe20000410000 */
[----:B------:R-:W-:Y:S01]  /*a4b0*/  FFMA.FTZ R174, R174, R121, -R188 ;  /* 0x00000079aeae7223 */ /* 0x000fe200000108bc */
[----:B------:R-:W-:Y:S01]  /*a4c0*/  FMUL.FTZ R121, R89, R184 ;  /* 0x000000b859797220 */ /* 0x000fe20000410000 */
[C---:B------:R-:W-:Y:S01]  /*a4d0*/  FFMA.FTZ R180, R176.reuse, R241, -R67 ;  /* 0x000000f1b0b47223 */ /* 0x040fe20000010843 */
[-C--:B------:R-:W-:Y:S01]  /*a4e0*/  FFMA.FTZ R175, R176, R240.reuse, R175 ;  /* 0x000000f0b0af7223 */ /* 0x080fe200000100af */
[C---:B------:R-:W-:Y:S01]  /*a4f0*/  FMUL.FTZ R176, R189.reuse, R240 ;  /* 0x000000f0bdb07220 */ /* 0x040fe20000410000 */
[----:B------:R-:W-:Y:S01]  /*a500*/  FFMA.FTZ R189, R189, -R121, R227 ;  /* 0x80000079bdbd7223 */ /* 0x000fe200000100e3 */
[----:B------:R-:W-:Y:S01]  /*a510*/  FFMA.FTZ R188, R240, UR43, -R69 ;  /* 0x0000002bf0bc7c23 */ /* 0x000fe20008010845 */
[----:B------:R-:W-:Y:S01]  /*a520*/  FADD.FTZ R242, -R242, R175 ;  /* 0x000000aff2f27221 */ /* 0x000fe20000010100 */
[----:B------:R-:W-:Y:S01]  /*a530*/  FFMA.FTZ R67, R190, R241, R176 ;  /* 0x000000f1be437223 */ /* 0x000fe200000100b0 */
[----:B------:R-:W-:Y:S01]  /*a540*/  FMUL.FTZ R176, R240, UR40 ;  /* 0x00000028f0b07c20 */ /* 0x000fe20008410000 */
[----:B------:R-:W-:Y:S01]  /*a550*/  FADD.FTZ R243, R243, R180 ;  /* 0x000000b4f3f37221 */ /* 0x000fe20000010000 */
[----:B------:R-:W-:Y:S01]  /*a560*/  FFMA.FTZ R121, R190, -R121, R226 ;  /* 0x80000079be797223 */ /* 0x000fe200000100e2 */
[----:B------:R-:W-:Y:S01]  /*a570*/  FMUL.FTZ R188, R189, R188 ;  /* 0x000000bcbdbc7220 */ /* 0x000fe20000410000 */
[----:B------:R-:W-:Y:S01]  /*a580*/  FFMA.FTZ R180, R241, UR43, R176 ;  /* 0x0000002bf1b47c23 */ /* 0x000fe200080100b0 */
[-C--:B------:R-:W-:Y:S01]  /*a590*/  FMUL.FTZ R69, R177, -R242.reuse ;  /* 0x800000f2b1457220 */ /* 0x080fe20000410000 */
[----:B------:R-:W-:Y:S01]  /*a5a0*/  FMUL.FTZ R120, R191, R242 ;  /* 0x000000f2bf787220 */ /* 0x000fe20000410000 */
[----:B------:R0:W-:Y:S01]  /*a5b0*/  STS [R234+0x216c], R187 ;  /* 0x00216cbbea007388 */ /* 0x0001e20000000800 */
[----:B------:R-:W-:Y:S01]  /*a5c0*/  FFMA.FTZ R188, R121, R180, R188 ;  /* 0x000000b479bc7223 */ /* 0x000fe200000100bc */
[C---:B------:R-:W-:Y:S01]  /*a5d0*/  FMUL.FTZ R240, R184.reuse, R240 ;  /* 0x000000f0b8f07220 */ /* 0x040fe20000410000 */
[----:B------:R-:W-:Y:S01]  /*a5e0*/  FMUL.FTZ R176, R184, R241 ;  /* 0x000000f1b8b07220 */ /* 0x000fe20000410000 */
[-C--:B------:R-:W-:Y:S01]  /*a5f0*/  FFMA.FTZ R180, R178, R243.reuse, -R69 ;  /* 0x000000f3b2b47223 */ /* 0x080fe20000010845 */
[----:B------:R-:W-:Y:S01]  /*a600*/  FFMA.FTZ R69, R192, R243, R120 ;  /* 0x000000f3c0457223 */ /* 0x000fe20000010078 */
[-C--:B------:R-:W-:Y:S01]  /*a610*/  FFMA.FTZ R52, R184, R67.reuse, R52 ;  /* 0x00000043b8347223 */ /* 0x080fe20000010034 */
[----:B------:R-:W-:Y:S01]  /*a620*/  FFMA.FTZ R120, R89, R67, R188 ;  /* 0x0000004359787223 */ /* 0x000fe200000100bc */
[----:B------:R-:W-:Y:S01]  /*a630*/  FMUL.FTZ R184, R189, R240 ;  /* 0x000000f0bdb87220 */ /* 0x000fe20000410000 */
[----:B------:R-:W-:Y:S01]  /*a640*/  FMUL.FTZ R67, R199, R70 ;  /* 0x00000046c7437220 */ /* 0x000fe20000410000 */
[----:B0-----:R-:W-:Y:S01]  /*a650*/  FMUL.FTZ R187, R86, R66 ;  /* 0x0000004256bb7220 */ /* 0x001fe20000410000 */
[-C--:B------:R-:W-:Y:S01]  /*a660*/  FMUL.FTZ R189, R189, R176.reuse ;  /* 0x000000b0bdbd7220 */ /* 0x080fe20000410000 */
[-C--:B------:R-:W-:Y:S01]  /*a670*/  FFMA.FTZ R175, R121, R176.reuse, R184 ;  /* 0x000000b079af7223 */ /* 0x080fe200000100b8 */
[----:B------:R-:W-:Y:S01]  /*a680*/  FMUL.FTZ R71, R89, R176 ;  /* 0x000000b059477220 */ /* 0x000fe20000410000 */
[----:B------:R-:W-:Y:S01]  /*a690*/  FMUL.FTZ R177, R177, -R243 ;  /* 0x800000f3b1b17220 */ /* 0x000fe20000410000 */
[----:B------:R0:W-:Y:S01]  /*a6a0*/  STS [R234+0x2178], R187 ;  /* 0x002178bbea007388 */ /* 0x0001e20000000800 */
[----:B------:R-:W-:Y:S01]  /*a6b0*/  FFMA.FTZ R176, R121, R240, -R189 ;  /* 0x000000f079b07223 */ /* 0x000fe200000108bd */
[----:B------:R-:W-:Y:S01]  /*a6c0*/  FMUL.FTZ R121, R90, R158 ;  /* 0x0000009e5a797220 */ /* 0x000fe20000410000 */
[----:B------:R-:W-:Y:S01]  /*a6d0*/  FMUL.FTZ R199, R199, R66 ;  /* 0x00000042c7c77220 */ /* 0x000fe20000410000 */
[----:B------:R-:W-:Y:S01]  /*a6e0*/  FFMA.FTZ R177, R178, R242, R177 ;  /* 0x000000f2b2b17223 */ /* 0x000fe200000100b1 */
[----:B------:R-:W-:Y:S01]  /*a6f0*/  FMUL.FTZ R189, R86, R70 ;  /* 0x0000004656bd7220 */ /* 0x000fe20000410000 */
[----:B------:R-:W-:Y:S01]  /*a700*/  FFMA.FTZ R191, R191, -R121, R225 ;  /* 0x80000079bfbf7223 */ /* 0x000fe200000100e1 */
[----:B------:R1:W-:Y:S01]  /*a710*/  STS [R234+0x2168], R179 ;  /* 0x002168b3ea007388 */ /* 0x0003e20000000800 */
[----:B------:R-:W-:Y:S01]  /*a720*/  FFMA.FTZ R53, R158, R69, R53 ;  /* 0x000000459e357223 */ /* 0x000fe20000010035 */
[----:B------:R-:W-:Y:S01]  /*a730*/  FADD.FTZ R204, -R204, R177 ;  /* 0x000000b1cccc7221 */ /* 0x000fe20000010100 */
[C---:B0-----:R-:W-:Y:S01]  /*a740*/  FFMA.FTZ R187, R65.reuse, R64, R68 ;  /* 0x0000004041bb7223 */ /* 0x041fe20000010044 */
[----:B------:R-:W-:Y:S01]  /*a750*/  FFMA.FTZ R64, R65, R66, R67 ;  /* 0x0000004241407223 */ /* 0x000fe20000010043 */
[----:B------:R-:W-:Y:S01]  /*a760*/  FMUL.FTZ R67, R243, UR40 ;  /* 0x00000028f3437c20 */ /* 0x000fe20008410000 */
[----:B------:R-:W-:Y:S01]  /*a770*/  FMUL.FTZ R66, R242, UR40 ;  /* 0x00000028f2427c20 */ /* 0x000fe20008410000 */
[----:B------:R-:W-:Y:S01]  /*a780*/  FFMA.FTZ R65, R65, R70, -R199 ;  /* 0x0000004641417223 */ /* 0x000fe200000108c7 */
[----:B------:R-:W-:Y:S01]  /*a790*/  FMUL.FTZ R70, R158, R243 ;  /* 0x000000f39e467220 */ /* 0x000fe20000410000 */
[----:B------:R-:W-:Y:S01]  /*a7a0*/  FFMA.FTZ R68, R242, UR43, -R67 ;  /* 0x0000002bf2447c23 */ /* 0x000fe20008010843 */
[----:B------:R-:W-:Y:S01]  /*a7b0*/  FMUL.FTZ R242, R158, R242 ;  /* 0x000000f29ef27220 */ /* 0x000fe20000410000 */
[----:B------:R0:W-:Y:S01]  /*a7c0*/  STS [R234+0x2160], R71 ;  /* 0x00216047ea007388 */ /* 0x0001e20000000800 */
[----:B-1----:R-:W-:Y:S01]  /*a7d0*/  FMUL.FTZ R179, R89, R240 ;  /* 0x000000f059b37220 */ /* 0x002fe20000410000 */
[C---:B------:R-:W-:Y:S01]  /*a7e0*/  FMUL.FTZ R68, R191.reuse, R68 ;  /* 0x00000044bf447220 */ /* 0x040fe20000410000 */
[C---:B------:R-:W-:Y:S01]  /*a7f0*/  FMUL.FTZ R158, R191.reuse, R242 ;  /* 0x000000f2bf9e7220 */ /* 0x040fe20000410000 */
[----:B------:R-:W-:Y:S01]  /*a800*/  FMUL.FTZ R191, R191, R70 ;  /* 0x00000046bfbf7220 */ /* 0x000fe20000410000 */
[----:B------:R-:W-:Y:S01]  /*a810*/  FFMA.FTZ R66, R243, UR43, R66 ;  /* 0x0000002bf3427c23 */ /* 0x000fe20008010042 */
[----:B------:R1:W-:Y:S01]  /*a820*/  STS [R234+0x2164], R179 ;  /* 0x002164b3ea007388 */ /* 0x0003e20000000800 */
[----:B------:R-:W-:Y:S01]  /*a830*/  FADD.FTZ R205, R205, R180 ;  /* 0x000000b4cdcd7221 */ /* 0x000fe20000010000 */
[----:B------:R-:W-:Y:S01]  /*a840*/  FFMA.FTZ R187, R86, R200, R187 ;  /* 0x000000c856bb7223 */ /* 0x000fe200000100bb */
[----:B------:R-:W-:Y:S01]  /*a850*/  FADD.FTZ R45, R120, R45 ;  /* 0x0000002d782d7221 */ /* 0x000fe20000010000 */
[----:B0-----:R-:W-:Y:S01]  /*a860*/  FFMA.FTZ R71, R192, -R121, R224 ;  /* 0x80000079c0477223 */ /* 0x001fe200000100e0 */
[-C--:B------:R-:W-:Y:S01]  /*a870*/  FMUL.FTZ R121, R90, R70.reuse ;  /* 0x000000465a797220 */ /* 0x080fe20000410000 */
[----:B------:R-:W-:Y:S01]  /*a880*/  FMUL.FTZ R67, R144, -R205 ;  /* 0x800000cd90437220 */ /* 0x000fe20000410000 */
[----:B------:R-:W-:Y:S01]  /*a890*/  FADD.FTZ R48, R187, R48 ;  /* 0x00000030bb307221 */ /* 0x000fe20000010000 */
[C---:B------:R-:W-:Y:S01]  /*a8a0*/  FFMA.FTZ R177, R71.reuse, R70, R158 ;  /* 0x0000004647b17223 */ /* 0x040fe2000001009e */
[CC--:B------:R-:W-:Y:S01]  /*a8b0*/  FFMA.FTZ R158, R71.reuse, R242.reuse, -R191 ;  /* 0x000000f2479e7223 */ /* 0x0c0fe200000108bf */
[----:B-1----:R-:W-:Y:S01]  /*a8c0*/  FMUL.FTZ R179, R90, R242 ;  /* 0x000000f25ab37220 */ /* 0x002fe20000410000 */
[----:B------:R-:W-:Y:S01]  /*a8d0*/  FFMA.FTZ R71, R71, R66, R68 ;  /* 0x0000004247477223 */ /* 0x000fe20000010044 */
[-C--:B------:R-:W-:Y:S01]  /*a8e0*/  FMUL.FTZ R66, R144, -R204.reuse ;  /* 0x800000cc90427220 */ /* 0x080fe20000410000 */
[----:B------:R-:W-:Y:S01]  /*a8f0*/  FMUL.FTZ R70, R91, R159 ;  /* 0x0000009f5b467220 */ /* 0x000fe20000410000 */
[----:B------:R-:W-:Y:S01]  /*a900*/  FMUL.FTZ R68, R165, R204 ;  /* 0x000000cca5447220 */ /* 0x000fe20000410000 */
[----:B------:R0:W-:Y:S01]  /*a910*/  STS [R234+0x215c], R179 ;  /* 0x00215cb3ea007388 */ /* 0x0001e20000000800 */
[-C--:B------:R-:W-:Y:S01]  /*a920*/  FFMA.FTZ R66, R145, R205.reuse, -R66 ;  /* 0x000000cd91427223 */ /* 0x080fe20000010842 */
[----:B------:R-:W-:Y:S01]  /*a930*/  FFMA.FTZ R165, R165, -R70, R223 ;  /* 0x80000046a5a57223 */ /* 0x000fe200000100df */
[----:B------:R-:W-:Y:S01]  /*a940*/  FFMA.FTZ R67, R145, R204, R67 ;  /* 0x000000cc91437223 */ /* 0x000fe20000010043 */
[C---:B------:R-:W-:Y:S01]  /*a950*/  FFMA.FTZ R70, R166.reuse, -R70, R222 ;  /* 0x80000046a6467223 */ /* 0x040fe200000100de */
[----:B------:R-:W-:Y:S01]  /*a960*/  FADD.FTZ R207, R207, R66 ;  /* 0x00000042cfcf7221 */ /* 0x000fe20000010000 */
[----:B------:R-:W-:Y:S01]  /*a970*/  FFMA.FTZ R166, R166, R205, R68 ;  /* 0x000000cda6a67223 */ /* 0x000fe20000010044 */
[----:B------:R-:W-:Y:S01]  /*a980*/  FMUL.FTZ R66, R204, UR40 ;  /* 0x00000028cc427c20 */ /* 0x000fe20008410000 */
[----:B------:R-:W-:Y:S01]  /*a990*/  FADD.FTZ R187, -R206, R67 ;  /* 0x00000043cebb7221 */ /* 0x000fe20000010100 */
[----:B------:R1:W-:Y:S01]  /*a9a0*/  STS [R234+0x2158], R121 ;  /* 0x00215879ea007388 */ /* 0x0003e20000000800 */
[----:B0-----:R-:W-:Y:S01]  /*a9b0*/  FFMA.FTZ R179, R90, R69, R71 ;  /* 0x000000455ab37223 */ /* 0x001fe20000010047 */
[C---:B------:R-:W-:Y:S01]  /*a9c0*/  FMUL.FTZ R69, R205.reuse, UR40 ;  /* 0x00000028cd457c20 */ /* 0x040fe20008410000 */
[----:B------:R-:W-:Y:S01]  /*a9d0*/  FFMA.FTZ R67, R205, UR43, R66 ;  /* 0x0000002bcd437c23 */ /* 0x000fe20008010042 */
[C---:B------:R-:W-:Y:S01]  /*a9e0*/  FMUL.FTZ R66, R159.reuse, R205 ;  /* 0x000000cd9f427220 */ /* 0x040fe20000410000 */
[C---:B------:R-:W-:Y:S01]  /*a9f0*/  FFMA.FTZ R54, R159.reuse, R166, R54 ;  /* 0x000000a69f367223 */ /* 0x040fe20000010036 */
[----:B------:R-:W-:Y:S01]  /*aa00*/  FFMA.FTZ R68, R204, UR43, -R69 ;  /* 0x0000002bcc447c23 */ /* 0x000fe20008010845 */
[----:B------:R-:W-:Y:S01]  /*aa10*/  FMUL.FTZ R204, R159, R204 ;  /* 0x000000cc9fcc7220 */ /* 0x000fe20000410000 */
[----:B------:R-:W-:Y:S01]  /*aa20*/  FMUL.FTZ R159, R165, R66 ;  /* 0x00000042a59f7220 */ /* 0x000fe20000410000 */
[----:B------:R-:W-:Y:S01]  /*aa30*/  FADD.FTZ R44, R179, R44 ;  /* 0x0000002cb32c7221 */ /* 0x000fe20000010000 */
[C---:B------:R-:W-:Y:S01]  /*aa40*/  FMUL.FTZ R69, R165.reuse, R68 ;  /* 0x00000044a5457220 */ /* 0x040fe20000410000 */
[----:B------:R-:W-:Y:S01]  /*aa50*/  FMUL.FTZ R71, R165, R204 ;  /* 0x000000cca5477220 */ /* 0x000fe20000410000 */
[----:B-1----:R-:W-:Y:S01]  /*aa60*/  FMUL.FTZ R121, R91, R66 ;  /* 0x000000425b797220 */ /* 0x002fe20000410000 */
[----:B------:R-:W-:Y:S01]  /*aa70*/  FFMA.FTZ R159, R70, R204, -R159 ;  /* 0x000000cc469f7223 */ /* 0x000fe2000001089f */
[-C--:B------:R-:W-:Y:S01]  /*aa80*/  FMUL.FTZ R68, R168, R187.reuse ;  /* 0x000000bba8447220 */ /* 0x080fe20000410000 */
[----:B------:R-:W-:Y:S01]  /*aa90*/  FFMA.FTZ R165, R70, R66, R71 ;  /* 0x0000004246a57223 */ /* 0x000fe20000010047 */
[----:B------:R-:W-:Y:S01]  /*aaa0*/  FMUL.FTZ R66, R146, -R187 ;  /* 0x800000bb92427220 */ /* 0x000fe20000410000 */
[----:B------:R-:W-:Y:S01]  /*aab0*/  FFMA.FTZ R70, R70, R67, R69 ;  /* 0x0000004346467223 */ /* 0x000fe20000010045 */
[----:B------:R-:W-:Y:S01]  /*aac0*/  FMUL.FTZ R67, R92, R160 ;  /* 0x000000a05c437220 */ /* 0x000fe20000410000 */
[-C--:B------:R-:W-:Y:S01]  /*aad0*/  FMUL.FTZ R146, R146, -R207.reuse ;  /* 0x800000cf92927220 */ /* 0x080fe20000410000 */
[----:B------:R-:W-:Y:S01]  /*aae0*/  FFMA.FTZ R66, R147, R207, -R66 ;  /* 0x000000cf93427223 */ /* 0x000fe20000010842 */
[----:B------:R-:W-:Y:S01]  /*aaf0*/  FMUL.FTZ R71, R160, R187 ;  /* 0x000000bba0477220 */ /* 0x000fe20000410000 */
[-C--:B------:R-:W-:Y:S01]  /*ab00*/  FFMA.FTZ R168, R168, -R67.reuse, R221 ;  /* 0x80000043a8a87223 */ /* 0x080fe200000100dd */
[----:B------:R-:W-:Y:S01]  /*ab10*/  FFMA.FTZ R67, R167, -R67, R220 ;  /* 0x80000043a7437223 */ /* 0x000fe200000100dc */
[----:B------:R-:W-:Y:S01]  /*ab20*/  FADD.FTZ R144, R209, R66 ;  /* 0x00000042d1907221 */ /* 0x000fe20000010000 */
[----:B------:R-:W-:Y:S01]  /*ab30*/  FMUL.FTZ R66, R187, UR40 ;  /* 0x00000028bb427c20 */ /* 0x000fe20008410000 */
[----:B------:R-:W-:Y:S01]  /*ab40*/  FFMA.FTZ R167, R167, R207, R68 ;  /* 0x000000cfa7a77223 */ /* 0x000fe20000010044 */
[----:B------:R-:W-:Y:S01]  /*ab50*/  FMUL.FTZ R68, R207, UR40 ;  /* 0x00000028cf447c20 */ /* 0x000fe20008410000 */
[----:B------:R-:W-:Y:S01]  /*ab60*/  FFMA.FTZ R147, R147, R187, R146 ;  /* 0x000000bb93937223 */ /* 0x000fe20000010092 */
[----:B------:R-:W-:Y:S01]  /*ab70*/  FFMA.FTZ R66, R207, UR43, R66 ;  /* 0x0000002bcf427c23 */ /* 0x000fe20008010042 */
[C---:B------:R-:W-:Y:S01]  /*ab80*/  FMUL.FTZ R207, R160.reuse, R207 ;  /* 0x000000cfa0cf7220 */ /* 0x040fe20000410000 */
[----:B------:R-:W-:Y:S01]  /*ab90*/  FFMA.FTZ R69, R187, UR43, -R68 ;  /* 0x0000002bbb457c23 */ /* 0x000fe20008010844 */
[----:B------:R-:W-:Y:S01]  /*aba0*/  FFMA.FTZ R70, R91, R166, R70 ;  /* 0x000000a65b467223 */ /* 0x000fe20000010046 */
[----:B------:R-:W-:Y:S01]  /*abb0*/  FFMA.FTZ R55, R160, R167, R55 ;  /* 0x000000a7a0377223 */ /* 0x000fe20000010037 */
[C---:B------:R-:W-:Y:S01]  /*abc0*/  FMUL.FTZ R160, R168.reuse, R71 ;  /* 0x00000047a8a07220 */ /* 0x040fe20000410000 */
[C---:B------:R-:W-:Y:S01]  /*abd0*/  FMUL.FTZ R166, R168.reuse, R207 ;  /* 0x000000cfa8a67220 */ /* 0x040fe20000410000 */
[----:B------:R-:W-:Y:S01]  /*abe0*/  FMUL.FTZ R68, R168, R69 ;  /* 0x00000045a8447220 */ /* 0x000fe20000410000 */
[----:B------:R-:W-:Y:S01]  /*abf0*/  FADD.FTZ R147, -R208, R147 ;  /* 0x00000093d0937221 */ /* 0x000fe20000010100 */
[C---:B------:R-:W-:Y:S01]  /*ac00*/  FFMA.FTZ R160, R67.reuse, R207, R160 ;  /* 0x000000cf43a07223 */ /* 0x040fe200000100a0 */
[C---:B------:R-:W-:Y:S01]  /*ac10*/  FFMA.FTZ R166, R67.reuse, R71, -R166 ;  /* 0x0000004743a67223 */ /* 0x040fe200000108a6 */
[----:B------:R-:W-:Y:S01]  /*ac20*/  FFMA.FTZ R67, R67, R66, R68 ;  /* 0x0000004243437223 */ /* 0x000fe20000010044 */
[-C--:B------:R-:W-:Y:S01]  /*ac30*/  FMUL.FTZ R68, R170, R147.reuse ;  /* 0x00000093aa447220 */ /* 0x080fe20000410000 */
[----:B------:R-:W-:Y:S01]  /*ac40*/  FMUL.FTZ R145, R91, R204 ;  /* 0x000000cc5b917220 */ /* 0x000fe20000410000 */
[----:B------:R-:W-:Y:S01]  /*ac50*/  FADD.FTZ R43, R70, R43 ;  /* 0x0000002b462b7221 */ /* 0x000fe20000010000 */
[----:B------:R-:W-:Y:S01]  /*ac60*/  FMUL.FTZ R66, R150, -R147 ;  /* 0x8000009396427220 */ /* 0x000fe20000410000 */
[-C--:B------:R-:W-:Y:S01]  /*ac70*/  FFMA.FTZ R70, R169, R144.reuse, R68 ;  /* 0x00000090a9467223 */ /* 0x080fe20000010044 */
[----:B------:R-:W-:Y:S01]  /*ac80*/  FMUL.FTZ R68, R144, UR40 ;  /* 0x0000002890447c20 */ /* 0x000fe20008410000 */
[----:B------:R-:W-:Y:S01]  /*ac90*/  FMUL.FTZ R69, R93, R161 ;  /* 0x000000a15d457220 */ /* 0x000fe20000410000 */
[----:B------:R0:W-:Y:S01]  /*aca0*/  STS [R234+0x2154], R145 ;  /* 0x00215491ea007388 */ /* 0x0001e20000000800 */
[-C--:B------:R-:W-:Y:S01]  /*acb0*/  FMUL.FTZ R150, R150, -R144.reuse ;  /* 0x8000009096967220 */ /* 0x080fe20000410000 */
[-C--:B------:R-:W-:Y:S01]  /*acc0*/  FFMA.FTZ R66, R151, R144.reuse, -R66 ;  /* 0x0000009097427223 */ /* 0x080fe20000010842 */
[----:B------:R-:W-:Y:S01]  /*acd0*/  FFMA.FTZ R167, R92, R167, R67 ;  /* 0x000000a75ca77223 */ /* 0x000fe20000010043 */
[----:B------:R-:W-:Y:S01]  /*ace0*/  FMUL.FTZ R67, R147, UR40 ;  /* 0x0000002893437c20 */ /* 0x000fe20008410000 */
[----:B------:R-:W-:Y:S01]  /*acf0*/  FFMA.FTZ R170, R170, -R69, R219 ;  /* 0x80000045aaaa7223 */ /* 0x000fe200000100db */
[----:B------:R-:W-:Y:S01]  /*ad00*/  FFMA.FTZ R151, R151, R147, R150 ;  /* 0x0000009397977223 */ /* 0x000fe20000010096 */
[----:B------:R-:W-:Y:S01]  /*ad10*/  FADD.FTZ R211, R211, R66 ;  /* 0x00000042d3d37221 */ /* 0x000fe20000010000 */
[----:B------:R-:W-:Y:S01]  /*ad20*/  FMUL.FTZ R66, R161, R144 ;  /* 0x00000090a1427220 */ /* 0x000fe20000410000 */
[----:B------:R-:W-:Y:S01]  /*ad30*/  FFMA.FTZ R120, R144, UR43, R67 ;  /* 0x0000002b90787c23 */ /* 0x000fe20008010043 */
[----:B0-----:R-:W-:Y:S01]  /*ad40*/  FMUL.FTZ R145, R92, R71 ;  /* 0x000000475c917220 */ /* 0x001fe20000410000 */
[----:B------:R-:W-:Y:S01]  /*ad50*/  FFMA.FTZ R71, R147, UR43, -R68 ;  /* 0x0000002b93477c23 */ /* 0x000fe20008010844 */
[----:B------:R-:W-:Y:S01]  /*ad60*/  FMUL.FTZ R68, R161, R147 ;  /* 0x00000093a1447220 */ /* 0x000fe20000410000 */
[----:B------:R-:W-:Y:S01]  /*ad70*/  FFMA.FTZ R69, R169, -R69, R218 ;  /* 0x80000045a9457223 */ /* 0x000fe200000100da */
[C---:B------:R-:W-:Y:S01]  /*ad80*/  FMUL.FTZ R67, R170.reuse, R66 ;  /* 0x00000042aa437220 */ /* 0x040fe20000410000 */
[----:B------:R0:W-:Y:S01]  /*ad90*/  STS [R234+0x214c], R145 ;  /* 0x00214c91ea007388 */ /* 0x0001e20000000800 */
[C---:B------:R-:W-:Y:S01]  /*ada0*/  FMUL.FTZ R144, R170.reuse, R68 ;  /* 0x00000044aa907220 */ /* 0x040fe20000410000 */
[----:B------:R-:W-:Y:S01]  /*adb0*/  FMUL.FTZ R170, R170, R71 ;  /* 0x00000047aaaa7220 */ /* 0x000fe20000410000 */
[----:B------:R-:W-:Y:S01]  /*adc0*/  FMUL.FTZ R71, R93, R66 ;  /* 0x000000425d477220 */ /* 0x000fe20000410000 */
[C---:B------:R-:W-:Y:S01]  /*add0*/  FFMA.FTZ R150, R69.reuse, R68, -R67 ;  /* 0x0000004445967223 */ /* 0x040fe20000010843 */
[----:B------:R1:W-:Y:S01]  /*ade0*/  STS [R234+0x2150], R121 ;  /* 0x00215079ea007388 */ /* 0x0003e20000000800 */
[----:B------:R-:W-:Y:S01]  /*adf0*/  FFMA.FTZ R120, R69, R120, R170 ;  /* 0x0000007845787223 */ /* 0x000fe200000100aa */
[----:B------:R-:W-:Y:S01]  /*ae00*/  FFMA.FTZ R56, R161, R70, R56 ;  /* 0x00000046a1387223 */ /* 0x000fe20000010038 */
[----:B------:R-:W-:Y:S01]  /*ae10*/  FADD.FTZ R42, R167, R42 ;  /* 0x0000002aa72a7221 */ /* 0x000fe20000010000 */
[----:B------:R-:W-:Y:S01]  /*ae20*/  STS [R234+0x2140], R71 ;  /* 0x00214047ea007388 */ /* 0x000fe20000000800 */
[----:B0-----:R-:W-:Y:S01]  /*ae30*/  FADD.FTZ R145, -R210, R151 ;  /* 0x00000097d2917221 */ /* 0x001fe20000010100 */
[----:B------:R-:W-:Y:S01]  /*ae40*/  FFMA.FTZ R151, R69, R66, R144 ;  /* 0x0000004245977223 */ /* 0x000fe20000010090 */
[----:B------:R-:W-:Y:S01]  /*ae50*/  IADD3 R187, R212, 0x1e0, RZ ;  /* 0x000001e0d4bb7810 */ /* 0x000fe20007ffe0ff */
[----:B------:R0:W-:Y:S01]  /*ae60*/  STS [R234+0x217c], R189 ;  /* 0x00217cbdea007388 */ /* 0x0001e20000000800 */
[C---:B------:R-:W-:Y:S01]  /*ae70*/  FMUL.FTZ R66, R152.reuse, -R145 ;  /* 0x8000009198427220 */ /* 0x040fe20000410000 */
[----:B------:R-:W-:Y:S01]  /*ae80*/  FMUL.FTZ R152, R152, -R211 ;  /* 0x800000d398987220 */ /* 0x000fe20000410000 */
[----:B-1----:R-:W-:Y:S01]  /*ae90*/  FMUL.FTZ R121, R92, R207 ;  /* 0x000000cf5c797220 */ /* 0x002fe20000410000 */
[----:B------:R-:W-:Y:S01]  /*aea0*/  FMUL.FTZ R146, R162, R145 ;  /* 0x00000091a2927220 */ /* 0x000fe20000410000 */
[C---:B------:R-:W-:Y:S01]  /*aeb0*/  FFMA.FTZ R67, R153.reuse, R211, -R66 ;  /* 0x000000d399437223 */ /* 0x040fe20000010842 */
[----:B------:R-:W-:Y:S01]  /*aec0*/  FFMA.FTZ R152, R153, R145, R152 ;  /* 0x0000009199987223 */ /* 0x000fe20000010098 */
[----:B------:R-:W-:Y:S01]  /*aed0*/  IADD3 R241, R212, 0x200, RZ ;  /* 0x00000200d4f17810 */ /* 0x000fe20007ffe0ff */
[----:B------:R1:W-:Y:S01]  /*aee0*/  STS [R234+0x2148], R121 ;  /* 0x00214879ea007388 */ /* 0x0003e20000000800 */
[----:B------:R-:W-:Y:S01]  /*aef0*/  FADD.FTZ R236, R236, R67 ;  /* 0x00000043ecec7221 */ /* 0x000fe20000010000 */
[----:B------:R-:W-:Y:S01]  /*af00*/  FADD.FTZ R235, -R235, R152 ;  /* 0x00000098ebeb7221 */ /* 0x000fe20000010100 */
[----:B------:R-:W-:Y:S01]  /*af10*/  FMUL.FTZ R147, R94, R146 ;  /* 0x000000925e937220 */ /* 0x000fe20000410000 */
[----:B0-----:R-:W-:Y:S01]  /*af20*/  IADD3 R189, R212, 0x220, RZ ;  /* 0x00000220d4bd7810 */ /* 0x001fe20007ffe0ff */
[C---:B------:R-:W-:Y:S01]  /*af30*/  FMUL.FTZ R66, R154.reuse, -R236 ;  /* 0x800000ec9a427220 */ /* 0x040fe20000410000 */
[----:B------:R-:W-:Y:S01]  /*af40*/  FMUL.FTZ R67, R154, -R235 ;  /* 0x800000eb9a437220 */ /* 0x000fe20000410000 */
[----:B------:R-:W-:Y:S01]  /*af50*/  FFMA.FTZ R154, R93, R70, R120 ;  /* 0x000000465d9a7223 */ /* 0x000fe20000010078 */
[----:B------:R-:W-:Y:S01]  /*af60*/  FMUL.FTZ R70, R162, R211 ;  /* 0x000000d3a2467220 */ /* 0x000fe20000410000 */
[----:B------:R-:W-:Y:S01]  /*af70*/  FFMA.FTZ R66, R155, R235, R66 ;  /* 0x000000eb9b427223 */ /* 0x000fe20000010042 */
[----:B-1----:R-:W-:Y:S01]  /*af80*/  FMUL.FTZ R121, R93, R68 ;  /* 0x000000445d797220 */ /* 0x002fe20000410000 */
[----:B------:R-:W-:Y:S01]  /*af90*/  FFMA.FTZ R67, R155, R236, -R67 ;  /* 0x000000ec9b437223 */ /* 0x000fe20000010843 */
[----:B------:R-:W-:Y:S01]  /*afa0*/  FMUL.FTZ R68, R94, R162 ;  /* 0x000000a25e447220 */ /* 0x000fe20000410000 */
[----:B------:R-:W-:Y:S01]  /*afb0*/  FADD.FTZ R237, -R237, R66 ;  /* 0x00000042eded7221 */ /* 0x000fe20000010100 */
[----:B------:R-:W-:Y:S01]  /*afc0*/  FADD.FTZ R41, R154, R41 ;  /* 0x000000299a297221 */ /* 0x000fe20000010000 */
[----:B------:R-:W-:Y:S01]  /*afd0*/  FADD.FTZ R238, R238, R67 ;  /* 0x00000043eeee7221 */ /* 0x000fe20000010000 */
[-C--:B------:R-:W-:Y:S01]  /*afe0*/  FFMA.FTZ R69, R172, -R68.reuse, R217 ;  /* 0x80000044ac457223 */ /* 0x080fe200000100d9 */
[----:B------:R-:W-:Y:S01]  /*aff0*/  FFMA.FTZ R71, R171, -R68, R216 ;  /* 0x80000044ab477223 */ /* 0x000fe200000100d8 */
[----:B------:R-:W-:Y:S01]  /*b000*/  FMUL.FTZ R68, R145, UR40 ;  /* 0x0000002891447c20 */ /* 0x000fe20008410000 */
[C---:B------:R-:W-:Y:S01]  /*b010*/  FMUL.FTZ R67, R211.reuse, UR40 ;  /* 0x00000028d3437c20 */ /* 0x040fe20008410000 */
[CC--:B------:R-:W-:Y:S01]  /*b020*/  FMUL.FTZ R66, R156.reuse, -R237.reuse ;  /* 0x800000ed9c427220 */ /* 0x0c0fe20000410000 */
[-C--:B------:R-:W-:Y:S01]  /*b030*/  FMUL.FTZ R156, R156, -R238.reuse ;  /* 0x800000ee9c9c7220 */ /* 0x080fe20000410000 */
[----:B------:R-:W-:Y:S01]  /*b040*/  FFMA.FTZ R120, R211, UR43, R68 ;  /* 0x0000002bd3787c23 */ /* 0x000fe20008010044 */
[----:B------:R-:W-:Y:S01]  /*b050*/  FFMA.FTZ R68, R145, UR43, -R67 ;  /* 0x0000002b91447c23 */ /* 0x000fe20008010843 */
[C---:B------:R-:W-:Y:S01]  /*b060*/  FFMA.FTZ R66, R157.reuse, R238, -R66 ;  /* 0x000000ee9d427223 */ /* 0x040fe20000010842 */
[----:B------:R-:W-:Y:S01]  /*b070*/  FFMA.FTZ R67, R157, R237, R156 ;  /* 0x000000ed9d437223 */ /* 0x000fe2000001009c */
[C---:B------:R-:W-:Y:S01]  /*b080*/  FMUL.FTZ R152, R69.reuse, R146 ;  /* 0x0000009245987220 */ /* 0x040fe20000410000 */
[----:B------:R-:W-:Y:S01]  /*b090*/  FMUL.FTZ R144, R69, R68 ;  /* 0x0000004445907220 */ /* 0x000fe20000410000 */
[----:B------:R-:W-:Y:S01]  /*b0a0*/  FADD.FTZ R66, R239, R66 ;  /* 0x00000042ef427221 */ /* 0x000fe20000010000 */
[----:B------:R-:W-:Y:S01]  /*b0b0*/  FADD.FTZ R67, -R198, R67 ;  /* 0x00000043c6437221 */ /* 0x000fe20000010100 */
[-C--:B------:R-:W-:Y:S01]  /*b0c0*/  FMUL.FTZ R69, R69, R70.reuse ;  /* 0x0000004645457220 */ /* 0x080fe20000410000 */
[C---:B------:R-:W-:Y:S01]  /*b0d0*/  FFMA.FTZ R153, R71.reuse, R70, R152 ;  /* 0x0000004647997223 */ /* 0x040fe20000010098 */
[----:B------:R-:W-:Y:S01]  /*b0e0*/  FMUL.FTZ R172, R172, R145 ;  /* 0x00000091acac7220 */ /* 0x000fe20000410000 */
[CC--:B------:R-:W-:Y:S01]  /*b0f0*/  FMUL.FTZ R68, R142.reuse, -R67.reuse ;  /* 0x800000438e447220 */ /* 0x0c0fe20000410000 */
[----:B------:R-:W-:Y:S01]  /*b100*/  FMUL.FTZ R142, R142, -R66 ;  /* 0x800000428e8e7220 */ /* 0x000fe20000410000 */
[----:B------:R-:W-:Y:S01]  /*b110*/  FFMA.FTZ R152, R71, R146, -R69 ;  /* 0x0000009247987223 */ /* 0x000fe20000010845 */
[----:B------:R-:W-:Y:S01]  /*b120*/  FMUL.FTZ R145, R94, R70 ;  /* 0x000000465e917220 */ /* 0x000fe20000410000 */
[C---:B------:R-:W-:Y:S01]  /*b130*/  FFMA.FTZ R68, R143.reuse, R66, -R68 ;  /* 0x000000428f447223 */ /* 0x040fe20000010844 */
[----:B------:R-:W-:Y:S01]  /*b140*/  FFMA.FTZ R69, R143, R67, R142 ;  /* 0x000000438f457223 */ /* 0x000fe2000001008e */
[----:B------:R0:W-:Y:S01]  /*b150*/  STS [R234+0x2144], R121 ;  /* 0x00214479ea007388 */ /* 0x0001e20000000800 */
[----:B------:R-:W-:Y:S01]  /*b160*/  FMUL.FTZ R70, R95, R134 ;  /* 0x000000865f467220 */ /* 0x000fe20000410000 */
[----:B------:R-:W-:Y:S01]  /*b170*/  FADD.FTZ R68, R195, R68 ;  /* 0x00000044c3447221 */ /* 0x000fe20000010000 */
[----:B------:R-:W-:Y:S01]  /*b180*/  FADD.FTZ R69, -R194, R69 ;  /* 0x00000045c2457221 */ /* 0x000fe20000010100 */
[C---:B------:R-:W-:Y:S01]  /*b190*/  FMUL.FTZ R143, R140.reuse, R235 ;  /* 0x000000eb8c8f7220 */ /* 0x040fe20000410000 */
[-C--:B------:R-:W-:Y:S01]  /*b1a0*/  FFMA.FTZ R142, R140, -R70.reuse, R215 ;  /* 0x800000468c8e7223 */ /* 0x080fe200000100d7 */
[----:B------:R-:W-:Y:S01]  /*b1b0*/  FFMA.FTZ R140, R137, -R70, R214 ;  /* 0x80000046898c7223 */ /* 0x000fe200000100d6 */
[----:B------:R-:W-:Y:S01]  /*b1c0*/  FFMA.FTZ R171, R171, R211, R172 ;  /* 0x000000d3abab7223 */ /* 0x000fe200000100ac */
[----:B------:R-:W-:Y:S01]  /*b1d0*/  FFMA.FTZ R143, R137, R236, R143 ;  /* 0x000000ec898f7223 */ /* 0x000fe2000001008f */
[----:B------:R1:W-:Y:S01]  /*b1e0*/  STS [R234+0x2138], R145 ;  /* 0x00213891ea007388 */ /* 0x0003e20000000800 */
[----:B0-----:R-:W-:Y:S01]  /*b1f0*/  FFMA.FTZ R121, R71, R120, R144 ;  /* 0x0000007847797223 */ /* 0x001fe20000010090 */
[CC--:B------:R-:W-:Y:S01]  /*b200*/  FMUL.FTZ R71, R135.reuse, -R68.reuse ;  /* 0x8000004487477220 */ /* 0x0c0fe20000410000 */
[----:B------:R-:W-:Y:S01]  /*b210*/  FMUL.FTZ R135, R135, -R69 ;  /* 0x8000004587877220 */ /* 0x000fe20000410000 */
[-C--:B------:R-:W-:Y:S01]  /*b220*/  FFMA.FTZ R57, R162, R171.reuse, R57 ;  /* 0x000000aba2397223 */ /* 0x080fe20000010039 */
[----:B------:R-:W-:Y:S01]  /*b230*/  FFMA.FTZ R171, R94, R171, R121 ;  /* 0x000000ab5eab7223 */ /* 0x000fe20000010079 */
[C---:B------:R-:W-:Y:S01]  /*b240*/  FFMA.FTZ R70, R136.reuse, R69, R71 ;  /* 0x0000004588467223 */ /* 0x040fe20000010047 */
[----:B------:R-:W-:Y:S01]  /*b250*/  FFMA.FTZ R71, R136, R68, -R135 ;  /* 0x0000004488477223 */ /* 0x000fe20000010887 */
[----:B------:R-:W-:Y:S01]  /*b260*/  FMUL.FTZ R121, R235, UR40 ;  /* 0x00000028eb797c20 */ /* 0x000fe20008410000 */
[----:B------:R-:W-:Y:S01]  /*b270*/  FMUL.FTZ R136, R236, UR40 ;  /* 0x00000028ec887c20 */ /* 0x000fe20008410000 */
[----:B------:R-:W-:Y:S01]  /*b280*/  FADD.FTZ R70, -R193, R70 ;  /* 0x00000046c1467221 */ /* 0x000fe20000010100 */
[----:B------:R-:W-:Y:S01]  /*b290*/  FADD.FTZ R71, R186, R71 ;  /* 0x00000047ba477221 */ /* 0x000fe20000010000 */
[----:B------:R-:W-:Y:S01]  /*b2a0*/  FFMA.FTZ R135, R236, UR43, R121 ;  /* 0x0000002bec877c23 */ /* 0x000fe20008010079 */
[----:B------:R-:W-:Y:S01]  /*b2b0*/  FFMA.FTZ R137, R235, UR43, -R136 ;  /* 0x0000002beb897c23 */ /* 0x000fe20008010888 */
[C---:B------:R-:W-:Y:S01]  /*b2c0*/  FMUL.FTZ R120, R132.reuse, -R70 ;  /* 0x8000004684787220 */ /* 0x040fe20000410000 */
[----:B------:R-:W-:Y:S01]  /*b2d0*/  FMUL.FTZ R121, R132, -R71 ;  /* 0x8000004784797220 */ /* 0x000fe20000410000 */
[C---:B-1----:R-:W-:Y:S01]  /*b2e0*/  FMUL.FTZ R145, R134.reuse, R236 ;  /* 0x000000ec86917220 */ /* 0x042fe20000410000 */
[C---:B------:R-:W-:Y:S01]  /*b2f0*/  FMUL.FTZ R235, R134.reuse, R235 ;  /* 0x000000eb86eb7220 */ /* 0x040fe20000410000 */
[C---:B------:R-:W-:Y:S01]  /*b300*/  FFMA.FTZ R120, R133.reuse, R71, -R120 ;  /* 0x0000004785787223 */ /* 0x040fe20000010878 */
[----:B------:R-:W-:Y:S01]  /*b310*/  FFMA.FTZ R121, R133, R70, R121 ;  /* 0x0000004685797223 */ /* 0x000fe20000010079 */
[----:B------:R-:W-:Y:S01]  /*b320*/  FFMA.FTZ R58, R134, R143, R58 ;  /* 0x0000008f863a7223 */ /* 0x000fe2000001003a */
[----:B------:R-:W-:Y:S01]  /*b330*/  FMUL.FTZ R137, R142, R137 ;  /* 0x000000898e897220 */ /* 0x000fe20000410000 */
[----:B------:R-:W-:Y:S01]  /*b340*/  FADD.FTZ R120, R185, R120 ;  /* 0x00000078b9787221 */ /* 0x000fe20000010000 */
[----:B------:R-:W-:Y:S01]  /*b350*/  FADD.FTZ R121, -R164, R121 ;  /* 0x00000079a4797221 */ /* 0x000fe20000010100 */
[----:B------:R-:W-:Y:S01]  /*b360*/  FMUL.FTZ R133, R101, R23 ;  /* 0x0000001765857220 */ /* 0x000fe20000410000 */
[----:B------:R-:W-:Y:S01]  /*b370*/  FMUL.FTZ R155, R142, R235 ;  /* 0x000000eb8e9b7220 */ /* 0x000fe20000410000 */
[CC--:B------:R-:W-:Y:S01]  /*b380*/  FMUL.FTZ R134, R130.reuse, -R120.reuse ;  /* 0x8000007882867220 */ /* 0x0c0fe20000410000 */
[----:B------:R-:W-:Y:S01]  /*b390*/  FMUL.FTZ R132, R130, -R121 ;  /* 0x8000007982847220 */ /* 0x000fe20000410000 */
[----:B------:R-:W-:Y:S01]  /*b3a0*/  FMUL.FTZ R154, R142, R145 ;  /* 0x000000918e9a7220 */ /* 0x000fe20000410000 */
[----:B------:R-:W-:Y:S01]  /*b3b0*/  FFMA.FTZ R178, R140, R135, R137 ;  /* 0x000000878cb27223 */ /* 0x000fe20000010089 */
[C---:B------:R-:W-:Y:S01]  /*b3c0*/  FFMA.FTZ R134, R131.reuse, R121, R134 ;  /* 0x0000007983867223 */ /* 0x040fe20000010086 */
[----:B------:R-:W-:Y:S01]  /*b3d0*/  FFMA.FTZ R130, R131, R120, -R132 ;  /* 0x0000007883827223 */ /* 0x000fe20000010884 */
[----:B------:R-:W-:Y:S01]  /*b3e0*/  FMUL.FTZ R135, R100, R32 ;  /* 0x0000002064877220 */ /* 0x000fe20000410000 */
[----:B------:R-:W-:Y:S01]  /*b3f0*/  FFMA.FTZ R132, R27, -R133, R181 ;  /* 0x800000851b847223 */ /* 0x000fe200000100b5 */
[----:B------:R-:W-:Y:S01]  /*b400*/  FADD.FTZ R131, -R141, R134 ;  /* 0x000000868d837221 */ /* 0x000fe20000010100 */
[C---:B------:R-:W-:Y:S01]  /*b410*/  FFMA.FTZ R155, R140.reuse, R145, R155 ;  /* 0x000000918c9b7223 */ /* 0x040fe2000001009b */
[----:B------:R-:W-:Y:S01]  /*b420*/  FFMA.FTZ R154, R140, R235, -R154 ;  /* 0x000000eb8c9a7223 */ /* 0x000fe2000001089a */
[----:B------:R-:W-:Y:S01]  /*b430*/  FADD.FTZ R130, R163, R130 ;  /* 0x00000082a3827221 */ /* 0x000fe20000010000 */
[----:B------:R-:W-:Y:S01]  /*b440*/  FFMA.FTZ R133, R26, -R133, R182 ;  /* 0x800000851a857223 */ /* 0x000fe200000100b6 */
[----:B------:R-:W-:Y:S01]  /*b450*/  FMUL.FTZ R156, R23, R131 ;  /* 0x00000083179c7220 */ /* 0x000fe20000410000 */
[----:B------:R-:W-:Y:S01]  /*b460*/  FMUL.FTZ R140, R96, R28 ;  /* 0x0000001c608c7220 */ /* 0x000fe20000410000 */
[-C--:B------:R-:W-:Y:S01]  /*b470*/  FFMA.FTZ R134, R25, -R135.reuse, R183 ;  /* 0x8000008719867223 */ /* 0x080fe200000100b7 */
[----:B------:R-:W-:Y:S01]  /*b480*/  FFMA.FTZ R135, R24, -R135, R122 ;  /* 0x8000008718877223 */ /* 0x000fe2000001007a */
[C---:B------:R-:W-:Y:S01]  /*b490*/  FMUL.FTZ R161, R32.reuse, R120 ;  /* 0x0000007820a17220 */ /* 0x040fe20000410000 */
[----:B------:R-:W-:Y:S01]  /*b4a0*/  FMUL.FTZ R162, R23, R130 ;  /* 0x0000008217a27220 */ /* 0x000fe20000410000 */
[----:B------:R-:W-:Y:S01]  /*b4b0*/  FMUL.FTZ R157, R32, R121 ;  /* 0x00000079209d7220 */ /* 0x000fe20000410000 */
[----:B------:R-:W-:Y:S01]  /*b4c0*/  FMUL.FTZ R141, R133, R156 ;  /* 0x0000009c858d7220 */ /* 0x000fe20000410000 */
[-C--:B------:R-:W-:Y:S01]  /*b4d0*/  FFMA.FTZ R136, R139, -R140.reuse, R129 ;  /* 0x8000008c8b887223 */ /* 0x080fe20000010081 */
[C---:B------:R-:W-:Y:S01]  /*b4e0*/  FFMA.FTZ R137, R138.reuse, -R140, R213 ;  /* 0x8000008c8a897223 */ /* 0x040fe200000100d5 */
[----:B------:R-:W-:Y:S01]  /*b4f0*/  FMUL.FTZ R140, R138, R237 ;  /* 0x000000ed8a8c7220 */ /* 0x000fe20000410000 */
[----:B------:R0:W-:Y:S01]  /*b500*/  STS [R234+0x213c], R147 ;  /* 0x00213c93ea007388 */ /* 0x0001e20000000800 */
[----:B------:R-:W-:Y:S01]  /*b510*/  FMUL.FTZ R145, R95, R145 ;  /* 0x000000915f917220 */ /* 0x000fe20000410000 */
[----:B------:R-:W-:Y:S01]  /*b520*/  FMUL.FTZ R138, R135, R161 ;  /* 0x000000a1878a7220 */ /* 0x000fe20000410000 */
[----:B------:R-:W-:Y:S01]  /*b530*/  FFMA.FTZ R141, R132, R162, R141 ;  /* 0x000000a2848d7223 */ /* 0x000fe2000001008d */
[C---:B------:R-:W-:Y:S01]  /*b540*/  FMUL.FTZ R164, R31.reuse, R70 ;  /* 0x000000461fa47220 */ /* 0x040fe20000410000 */
[----:B------:R-:W-:Y:S01]  /*b550*/  FMUL.FTZ R168, R31, R71 ;  /* 0x000000471fa87220 */ /* 0x000fe20000410000 */
[-C--:B------:R-:W-:Y:S01]  /*b560*/  FFMA.FTZ R144, R134, R157.reuse, -R138 ;  /* 0x0000009d86907223 */ /* 0x080fe2000001088a */
[----:B------:R1:W-:Y:S01]  /*b570*/  STS [R234+0x2130], R145 ;  /* 0x00213091ea007388 */ /* 0x0003e20000000800 */
[----:B------:R-:W-:Y:S01]  /*b580*/  FADD.FTZ R141, RZ, R141 ;  /* 0x0000008dff8d7221 */ /* 0x000fe20000010000 */
[----:B------:R-:W-:Y:S01]  /*b590*/  FFMA.FTZ R138, R139, R238, R140 ;  /* 0x000000ee8b8a7223 */ /* 0x000fe2000001008c */
[----:B0-----:R-:W-:Y:S01]  /*b5a0*/  FMUL.FTZ R147, R135, R157 ;  /* 0x0000009d87937220 */ /* 0x001fe20000410000 */
[----:B------:R-:W-:Y:S01]  /*b5b0*/  FMUL.FTZ R140, R99, R31 ;  /* 0x0000001f638c7220 */ /* 0x000fe20000410000 */
[C---:B------:R-:W-:Y:S01]  /*b5c0*/  FMUL.FTZ R163, R30.reuse, R68 ;  /* 0x000000441ea37220 */ /* 0x040fe20000410000 */
[----:B------:R-:W-:Y:S01]  /*b5d0*/  FMUL.FTZ R167, R30, R69 ;  /* 0x000000451ea77220 */ /* 0x000fe20000410000 */
[----:B------:R-:W-:Y:S01]  /*b5e0*/  FFMA.FTZ R142, R134, R161, R147 ;  /* 0x000000a1868e7223 */ /* 0x000fe20000010093 */
[-C--:B------:R-:W-:Y:S01]  /*b5f0*/  FFMA.FTZ R139, R21, -R140.reuse, R123 ;  /* 0x8000008c158b7223 */ /* 0x080fe2000001007b */
[----:B------:R-:W-:Y:S01]  /*b600*/  FFMA.FTZ R140, R22, -R140, R124 ;  /* 0x8000008c168c7223 */ /* 0x000fe2000001007c */
[----:B-1----:R-:W-:Y:S01]  /*b610*/  FMUL.FTZ R145, R133, R162 ;  /* 0x000000a285917220 */ /* 0x002fe20000410000 */
[----:B------:R-:W-:Y:S01]  /*b620*/  FADD.FTZ R146, R141, R142 ;  /* 0x0000008e8d927221 */ /* 0x000fe20000010000 */
[----:B------:R-:W-:Y:S01]  /*b630*/  FMUL.FTZ R142, R98, R30 ;  /* 0x0000001e628e7220 */ /* 0x000fe20000410000 */
[----:B------:R-:W-:Y:S01]  /*b640*/  FMUL.FTZ R170, R140, R164 ;  /* 0x000000a48caa7220 */ /* 0x000fe20000410000 */
[----:B------:R-:W-:Y:S01]  /*b650*/  FFMA.FTZ R145, R132, R156, -R145 ;  /* 0x0000009c84917223 */ /* 0x000fe20000010891 */
[----:B------:R-:W-:Y:S01]  /*b660*/  FMUL.FTZ R147, R140, R168 ;  /* 0x000000a88c937220 */ /* 0x000fe20000410000 */
[-C--:B------:R-:W-:Y:S01]  /*b670*/  FFMA.FTZ R141, R19, -R142.reuse, R125 ;  /* 0x8000008e138d7223 */ /* 0x080fe2000001007d */
[----:B------:R-:W-:Y:S01]  /*b680*/  FFMA.FTZ R142, R20, -R142, R126 ;  /* 0x8000008e148e7223 */ /* 0x000fe2000001007e */
[----:B------:R-:W-:Y:S01]  /*b690*/  FADD.FTZ R145, RZ, R145 ;  /* 0x00000091ff917221 */ /* 0x000fe20000010000 */
[----:B------:R-:W-:Y:S01]  /*b6a0*/  FFMA.FTZ R147, R139, R164, -R147 ;  /* 0x000000a48b937223 */ /* 0x000fe20000010893 */
[----:B------:R-:W-:Y:S01]  /*b6b0*/  FFMA.FTZ R143, R95, R143, R178 ;  /* 0x0000008f5f8f7223 */ /* 0x000fe200000100b2 */
[C---:B------:R-:W-:Y:S01]  /*b6c0*/  FMUL.FTZ R172, R142.reuse, R163 ;  /* 0x000000a38eac7220 */ /* 0x040fe20000410000 */
[----:B------:R-:W-:Y:S01]  /*b6d0*/  FADD.FTZ R144, R145, R144 ;  /* 0x0000009091907221 */ /* 0x000fe20000010000 */
[----:B------:R-:W-:Y:S01]  /*b6e0*/  FFMA.FTZ R145, R139, R168, R170 ;  /* 0x000000a88b917223 */ /* 0x000fe200000100aa */
[-C--:B------:R-:W-:Y:S01]  /*b6f0*/  FMUL.FTZ R170, R142, R167.reuse ;  /* 0x000000a78eaa7220 */ /* 0x080fe20000410000 */
[C---:B------:R-:W-:Y:S01]  /*b700*/  FFMA.FTZ R169, R141.reuse, R167, -R172 ;  /* 0x000000a78da97223 */ /* 0x040fe200000108ac */
[----:B------:R-:W-:Y:S01]  /*b710*/  FADD.FTZ R144, R144, R147 ;  /* 0x0000009390907221 */ /* 0x000fe20000010000 */
[----:B------:R-:W-:Y:S01]  /*b720*/  FADD.FTZ R146, R146, R145 ;  /* 0x0000009192927221 */ /* 0x000fe20000010000 */
[----:B------:R-:W-:Y:S01]  /*b730*/  FFMA.FTZ R147, R141, R163, R170 ;  /* 0x000000a38d937223 */ /* 0x000fe200000100aa */
[----:B------:R-:W-:Y:S01]  /*b740*/  FMUL.FTZ R145, R97, R29 ;  /* 0x0000001d61917220 */ /* 0x000fe20000410000 */
[----:B------:R-:W-:Y:S01]  /*b750*/  FADD.FTZ R169, R144, R169 ;  /* 0x000000a990a97221 */ /* 0x000fe20000010000 */
[----:B------:R-:W-:Y:S01]  /*b760*/  FMUL.FTZ R172, R29, R66 ;  /* 0x000000421dac7220 */ /* 0x000fe20000410000 */
[----:B------:R-:W-:Y:S01]  /*b770*/  FADD.FTZ R170, R146, R147 ;  /* 0x0000009392aa7221 */ /* 0x000fe20000010000 */
[-C--:B------:R-:W-:Y:S01]  /*b780*/  FFMA.FTZ R144, R17, -R145.reuse, R127 ;  /* 0x8000009111907223 */ /* 0x080fe2000001007f */
[----:B------:R-:W-:Y:S01]  /*b790*/  FFMA.FTZ R145, R18, -R145, R128 ;  /* 0x8000009112917223 */ /* 0x000fe20000010080 */
[----:B------:R-:W-:Y:S01]  /*b7a0*/  FMUL.FTZ R146, R238, UR40 ;  /* 0x00000028ee927c20 */ /* 0x000fe20008410000 */
[----:B------:R-:W-:Y:S01]  /*b7b0*/  FMUL.FTZ R178, R29, R67 ;  /* 0x000000431db27220 */ /* 0x000fe20000410000 */
[----:B------:R-:W-:Y:S01]  /*b7c0*/  FADD.FTZ R40, R171, R40 ;  /* 0x00000028ab287221 */ /* 0x000fe20000010000 */
[C---:B------:R-:W-:Y:S01]  /*b7d0*/  FMUL.FTZ R147, R237.reuse, UR40 ;  /* 0x00000028ed937c20 */ /* 0x040fe20008410000 */
[----:B------:R-:W-:Y:S01]  /*b7e0*/  FFMA.FTZ R146, R237, UR43, -R146 ;  /* 0x0000002bed927c23 */ /* 0x000fe20008010892 */
[C---:B------:R-:W-:Y:S01]  /*b7f0*/  FMUL.FTZ R179, R145.reuse, R172 ;  /* 0x000000ac91b37220 */ /* 0x040fe20000410000 */
[C---:B------:R-:W-:Y:S01]  /*b800*/  FMUL.FTZ R237, R28.reuse, R237 ;  /* 0x000000ed1ced7220 */ /* 0x040fe20000410000 */
[----:B------:R-:W-:Y:S01]  /*b810*/  FMUL.FTZ R171, R145, R178 ;  /* 0x000000b291ab7220 */ /* 0x000fe20000410000 */
[----:B------:R-:W-:Y:S01]  /*b820*/  FMUL.FTZ R185, R28, R238 ;  /* 0x000000ee1cb97220 */ /* 0x000fe20000410000 */
[C---:B------:R-:W-:Y:S01]  /*b830*/  FFMA.FTZ R180, R144.reuse, R178, -R179 ;  /* 0x000000b290b47223 */ /* 0x040fe200000108b3 */
[C---:B------:R-:W-:Y:S01]  /*b840*/  FMUL.FTZ R179, R137.reuse, R237 ;  /* 0x000000ed89b37220 */ /* 0x040fe20000410000 */
[-C--:B------:R-:W-:Y:S01]  /*b850*/  FFMA.FTZ R171, R144, R172.reuse, R171 ;  /* 0x000000ac90ab7223 */ /* 0x080fe200000100ab */
[-C--:B------:R-:W-:Y:S01]  /*b860*/  FMUL.FTZ R184, R137, R185.reuse ;  /* 0x000000b989b87220 */ /* 0x080fe20000410000 */
[----:B------:R-:W-:Y:S01]  /*b870*/  FADD.FTZ R169, R169, R180 ;  /* 0x000000b4a9a97221 */ /* 0x000fe20000010000 */
[----:B------:R-:W-:Y:S01]  /*b880*/  FFMA.FTZ R179, R136, R185, R179 ;  /* 0x000000b988b37223 */ /* 0x000fe200000100b3 */
[----:B------:R-:W-:Y:S01]  /*b890*/  FADD.FTZ R170, R170, R171 ;  /* 0x000000abaaaa7221 */ /* 0x000fe20000010000 */
[----:B------:R-:W-:Y:S01]  /*b8a0*/  FFMA.FTZ R184, R136, R237, -R184 ;  /* 0x000000ed88b87223 */ /* 0x000fe200000108b8 */
        /* <DEDUP_REMOVED lines=17> */
[----:B------:R0:W-:Y:S01]  /*b9c0*/  STS [R234+0x2118], R153 ;  /* 0x00211899ea007388 */ /* 0x0001e20000000800 */
[----:B------:R-:W-:Y:S01]  /*b9d0*/  FADD.FTZ R160, R151, R160 ;  /* 0x000000a097a07221 */ /* 0x000fe20000010000 */
[----:B------:R-:W-:Y:S01]  /*b9e0*/  FADD.FTZ R166, R155, R166 ;  /* 0x000000a69ba67221 */ /* 0x000fe20000010000 */
[----:B------:R-:W-:Y:S01]  /*b9f0*/  FMUL.FTZ R155, R99, R168 ;  /* 0x000000a8639b7220 */ /* 0x000fe20000410000 */
[----:B------:R-:W-:Y:S01]  /*ba00*/  FMUL.FTZ R157, R100, R157 ;  /* 0x0000009d649d7220 */ /* 0x000fe20000410000 */
[----:B------:R-:W-:Y:S01]  /*ba10*/  FADD.FTZ R160, R160, R165 ;  /* 0x000000a5a0a07221 */ /* 0x000fe20000010000 */
[C---:B------:R-:W-:Y:S01]  /*ba20*/  FMUL.FTZ R151, R101.reuse, R162 ;  /* 0x000000a265977220 */ /* 0x040fe20000410000 */
[----:B------:R-:W-:Y:S01]  /*ba30*/  FADD.FTZ R159, R166, R159 ;  /* 0x0000009fa69f7221 */ /* 0x000fe20000010000 */
[----:B------:R-:W-:Y:S01]  /*ba40*/  STS [R234+0x2134], R235 ;  /* 0x002134ebea007388 */ /* 0x000fe20000000800 */
[----:B------:R-:W-:Y:S01]  /*ba50*/  FADD.FTZ R160, R160, R177 ;  /* 0x000000b1a0a07221 */ /* 0x000fe20000010000 */
[----:B0-----:R-:W-:Y:S01]  /*ba60*/  FMUL.FTZ R153, R101, R156 ;  /* 0x0000009c65997220 */ /* 0x001fe20000410000 */
        /* <DEDUP_REMOVED lines=10> */
[----:B------:R-:W-:Y:S01]  /*bb10*/  FADD.FTZ R148, R173, R148 ;  /* 0x00000094ad947221 */ /* 0x000fe20000010000 */
[----:B------:R-:W-:Y:S01]  /*bb20*/  IADD3 R159, R212, 0x40, RZ ;  /* 0x00000040d49f7810 */ /* 0x000fe20007ffe0ff */
[----:B------:R-:W-:Y:S01]  /*bb30*/  FADD.FTZ R149, R174, R149 ;  /* 0x00000095ae957221 */ /* 0x000fe20000010000 */
[----:B------:R1:W-:Y:S01]  /*bb40*/  STS [R234+0x2124], R171 ;  /* 0x002124abea007388 */ /* 0x0003e20000000800 */
[C---:B------:R-:W-:Y:S01]  /*bb50*/  IADD3 R173, R212.reuse, 0x140, RZ ;  /* 0x00000140d4ad7810 */ /* 0x040fe20007ffe0ff */
[----:B------:R-:W-:Y:S01]  /*bb60*/  FFMA.FTZ R125, -R13, R126, -RZ ;  /* 0x0000007e0d7d7223 */ /* 0x000fe200000109ff */
[C---:B------:R-:W-:Y:S01]  /*bb70*/  IADD3 R177, R212.reuse, 0x180, RZ ;  /* 0x00000180d4b17810 */ /* 0x040fe20007ffe0ff */
[----:B------:R2:W-:Y:S01]  /*bb80*/  STS [R234+0x211c], R167 ;  /* 0x00211ca7ea007388 */ /* 0x0005e20000000800 */
[----:B------:R-:W-:Y:S01]  /*bb90*/  IADD3 R179, R212, 0x1a0, RZ ;  /* 0x000001a0d4b37810 */ /* 0x000fe20007ffe0ff */
[----:B------:R-:W-:Y:S01]  /*bba0*/  FADD.FTZ R47, R196, R47 ;  /* 0x0000002fc42f7221 */ /* 0x000fe20000010000 */
[C---:B0-----:R-:W-:Y:S01]  /*bbb0*/  IADD3 R169, R212.reuse, 0x100, RZ ;  /* 0x00000100d4a97810 */ /* 0x041fe20007ffe0ff */
[----:B------:R0:W-:Y:S01]  /*bbc0*/  STS [R234+0x2110], R155 ;  /* 0x0021109bea007388 */ /* 0x0001e20000000800 */
[C---:B------:R-:W-:Y:S01]  /*bbd0*/  IADD3 R185, R212.reuse, 0x1c0, RZ ;  /* 0x000001c0d4b97810 */ /* 0x040fe20007ffe0ff */
[----:B------:R-:W-:Y:S01]  /*bbe0*/  FMUL.FTZ R243, R15, R183 ;  /* 0x000000b70ff37220 */ /* 0x000fe20000410000 */
[C---:B-1----:R-:W-:Y:S01]  /*bbf0*/  IADD3 R171, R212.reuse, 0x120, RZ ;  /* 0x00000120d4ab7810 */ /* 0x042fe20007ffe0ff */
[----:B------:R1:W-:Y:S01]  /*bc00*/  STS [R234+0x2114], R163 ;  /* 0x002114a3ea007388 */ /* 0x0003e20000000800 */
[C---:B------:R-:W-:Y:S01]  /*bc10*/  IADD3 R191, R212.reuse, 0x240, RZ ;  /* 0x00000240d4bf7810 */ /* 0x040fe20007ffe0ff */
[C---:B------:R-:W-:Y:S01]  /*bc20*/  FFMA.FTZ R213, -R11.reuse, R213, -RZ ;  /* 0x000000d50bd57223 */ /* 0x040fe200000109ff */
[C---:B--2---:R-:W-:Y:S01]  /*bc30*/  IADD3 R167, R212.reuse, 0xe0, RZ ;  /* 0x000000e0d4a77810 */ /* 0x044fe20007ffe0ff */
[----:B------:R2:W-:Y:S01]  /*bc40*/  STS [R234+0x2108], R161 ;  /* 0x002108a1ea007388 */ /* 0x0005e20000000800 */
[----:B------:R-:W-:Y:S01]  /*bc50*/  IADD3 R193, R212, 0x260, RZ ;  /* 0x00000260d4c17810 */ /* 0x000fe20007ffe0ff */
[----:B------:R-:W-:Y:S01]  /*bc60*/  FFMA.FTZ R123, -R14, R124, -RZ ;  /* 0x0000007c0e7b7223 */ /* 0x000fe200000109ff */
[C---:B0-----:R-:W-:Y:S01]  /*bc70*/  IADD3 R155, R212.reuse, 0x20, RZ ;  /* 0x00000020d49b7810 */ /* 0x041fe20007ffe0ff */
[----:B------:R0:W-:Y:S01]  /*bc80*/  STS [R234+0x210c], R157 ;  /* 0x00210c9dea007388 */ /* 0x0001e20000000800 */
[C---:B------:R-:W-:Y:S01]  /*bc90*/  IADD3 R195, R212.reuse, 0x280, RZ ;  /* 0x00000280d4c37810 */ /* 0x040fe20007ffe0ff */
[----:B------:R-:W-:Y:S01]  /*bca0*/  FMUL.FTZ R129, R11, R129 ;  /* 0x000000810b817220 */ /* 0x000fe20000410000 */
[C---:B-1----:R-:W-:Y:S01]  /*bcb0*/  IADD3 R163, R212.reuse, 0x80, RZ ;  /* 0x00000080d4a37810 */ /* 0x042fe20007ffe0ff */
[----:B------:R1:W-:Y:S01]  /*bcc0*/  STS [R234+0x2100], R151 ;  /* 0x00210097ea007388 */ /* 0x0003e20000000800 */
[----:B------:R-:W-:Y:S01]  /*bcd0*/  IADD3 R197, R212, 0x2a0, RZ ;  /* 0x000002a0d4c57810 */ /* 0x000fe20007ffe0ff */
[----:B------:R-:W-:Y:S01]  /*bce0*/  FFMA.FTZ R215, -R10, R215, -RZ ;  /* 0x000000d70ad77223 */ /* 0x000fe200000109ff */
[C---:B--2---:R-:W-:Y:S01]  /*bcf0*/  IADD3 R161, R212.reuse, 0x60, RZ ;  /* 0x00000060d4a17810 */ /* 0x044fe20007ffe0ff */
[----:B------:R2:W-:Y:S01]  /*bd00*/  STS [R234+0x2104], R153 ;  /* 0x00210499ea007388 */ /* 0x0005e20000000800 */
[C---:B------:R-:W-:Y:S01]  /*bd10*/  IADD3 R199, R212.reuse, 0x2c0, RZ ;  /* 0x000002c0d4c77810 */ /* 0x040fe20007ffe0ff */
[----:B------:R-:W-:Y:S01]  /*bd20*/  FFMA.FTZ R217, -R9, R217, -RZ ;  /* 0x000000d909d97223 */ /* 0x000fe200000109ff */
[C---:B0-----:R-:W-:Y:S01]  /*bd30*/  IADD3 R157, R212.reuse, 0xa0, RZ ;  /* 0x000000a0d49d7810 */ /* 0x041fe20007ffe0ff */
        /* <DEDUP_REMOVED lines=16> */
[----:B------:R-:W-:Y:S01]  /*be40*/  FFMA.FTZ R147, R238, UR43, R147 ;  /* 0x0000002bee937c23 */ /* 0x000fe20008010093 */
[----:B------:R-:W-:-:S02]  /*be50*/  LEA.HI.SX32 R150, R155, R212, 0x1b ;  /* 0x000000d49b967211 */ /* 0x000fc400078fdaff */
[-C--:B-1----:R-:W-:Y:S02]  /*be60*/  LEA.HI.SX32 R151, R159, R212.reuse, 0x1b ;  /* 0x000000d49f977211 */ /* 0x082fe400078fdaff */
        /* <DEDUP_REMOVED lines=15> */
[----:B------:R-:W-:Y:S01]  /*bf60*/  FMUL.FTZ R241, R16, R181 ;  /* 0x000000b510f17220 */ /* 0x000fe20000410000 */
        /* <DEDUP_REMOVED lines=14> */
[----:B------:R-:W-:Y:S01]  /*c050*/  FFMA.FTZ R237, -R16, R182, -RZ ;  /* 0x000000b610ed7223 */ /* 0x000fe200000109ff */
[----:B------:R-:W-:Y:S01]  /*c060*/  LEA.HI.SX32 R180, R239, R212, 0x1b ;  /* 0x000000d4efb47211 */ /* 0x000fe200078fdaff */
[----:B------:R-:W-:Y:S01]  /*c070*/  FFMA.FTZ R239, -R15, R122, -RZ ;  /* 0x0000007a0fef7223 */ /* 0x000fe200000109ff */
[----:B------:R-:W-:Y:S01]  /*c080*/  LEA R236, R236, UR18, 0x2 ;  /* 0x00000012ecec7c11 */ /* 0x000fe2000f8e10ff */
[----:B------:R-:W-:Y:S01]  /*c090*/  BAR.SYNC.DEFER_BLOCKING 0x0 ;  /* 0x0000000000007b1d */ /* 0x000fe20000010000 */
[----:B------:R-:W-:Y:S01]  /*c0a0*/  LEA R150, R150, UR18, 0x2 ;  /* 0x0000001296967c11 */ /* 0x000fe2000f8e10ff */
[----:B------:R-:W-:Y:S01]  /*c0b0*/  FMUL.FTZ R122, R70, UR40 ;  /* 0x00000028467a7c20 */ /* 0x000fe20008410000 */
[----:B------:R-:W-:-:S02]  /*c0c0*/  LEA R151, R151, UR18, 0x2 ;  /* 0x0000001297977c11 */ /* 0x000fc4000f8e10ff */
[----:B------:R-:W-:Y:S02]  /*c0d0*/  LEA R152, R152, UR18, 0x2 ;  /* 0x0000001298987c11 */ /* 0x000fe4000f8e10ff */
        /* <DEDUP_REMOVED lines=8> */
[----:B------:R-:W-:Y:S01]  /*c160*/  LEA R161, R161, UR18, 0x2 ;  /* 0x00000012a1a17c11 */ /* 0x000fe2000f8e10ff */
[----:B------:R-:W0:Y:S01]  /*c170*/  LDS R235, [R236+0x2100] ;  /* 0x00210000eceb7984 */ /* 0x000e220000000800 */
[----:B------:R-:W-:Y:S02]  /*c180*/  LEA R162, R162, UR18, 0x2 ;  /* 0x00000012a2a27c11 */ /* 0x000fe4000f8e10ff */
[----:B------:R-:W-:Y:S01]  /*c190*/  LEA R163, R163, UR18, 0x2 ;  /* 0x00000012a3a37c11 */ /* 0x000fe2000f8e10ff */
[----:B------:R-:W1:Y:S01]  /*c1a0*/  LDS R181, [R150+0x2180] ;  /* 0x0021800096b57984 */ /* 0x000e620000000800 */
[----:B------:R-:W-:-:S02]  /*c1b0*/  LEA R164, R164, UR18, 0x2 ;  /* 0x00000012a4a47c11 */ /* 0x000fc4000f8e10ff */
[----:B------:R-:W-:Y:S01]  /*c1c0*/  LEA R165, R165, UR18, 0x2 ;  /* 0x00000012a5a57c11 */ /* 0x000fe2000f8e10ff */
[----:B------:R-:W2:Y:S01]  /*c1d0*/  LDS R182, [R151+0x2200] ;  /* 0x0022000097b67984 */ /* 0x000ea20000000800 */
[----:B------:R-:W-:Y:S02]  /*c1e0*/  LEA R166, R166, UR18, 0x2 ;  /* 0x00000012a6a67c11 */ /* 0x000fe4000f8e10ff */
[----:B------:R-:W-:Y:S01]  /*c1f0*/  LEA R167, R167, UR18, 0x2 ;  /* 0x00000012a7a77c11 */ /* 0x000fe2000f8e10ff */
[----:B------:R-:W3:Y:S01]  /*c200*/  LDS R183, [R152+0x2280] ;  /* 0x0022800098b77984 */ /* 0x000ee20000000800 */
[----:B------:R-:W-:Y:S02]  /*c210*/  LEA R168, R168, UR18, 0x2 ;  /* 0x00000012a8a87c11 */ /* 0x000fe4000f8e10ff */
[----:B------:R-:W-:Y:S01]  /*c220*/  LEA R169, R169, UR18, 0x2 ;  /* 0x00000012a9a97c11 */ /* 0x000fe2000f8e10ff */
[----:B------:R-:W4:Y:S01]  /*c230*/  LDS R184, [R153+0x2300] ;  /* 0x0023000099b87984 */ /* 0x000f220000000800 */
        /* <DEDUP_REMOVED lines=15> */
[----:B------:R-:W-:-:S03]  /*c330*/  LEA R180, R180, UR18, 0x2 ;  /* 0x00000012b4b47c11 */ /* 0x000fc6000f8e10ff */
        /* <DEDUP_REMOVED lines=27> */
[----:B-1----:R-:W-:-:S03]  /*c4f0*/  FMUL.FTZ R213, R3, R228 ;  /* 0x000000e403d57220 */ /* 0x002fc60000410000 */
[----:B------:R1:W-:Y:S01]  /*c500*/  STS [R234+0x31c0], R125 ;  /* 0x0031c07dea007388 */ /* 0x0003e20000000800 */
[C---:B--2---:R-:W-:Y:S01]  /*c510*/  FMUL.FTZ R237, R12.reuse, R127 ;  /* 0x0000007f0ced7220 */ /* 0x044fe20000410000 */
[----:B------:R-:W-:Y:S02]  /*c520*/  FFMA.FTZ R127, -R12, R128, -RZ ;  /* 0x000000800c7f7223 */ /* 0x000fe400000109ff */
[----:B------:R-:W-:Y:S01]  /*c530*/  STS [R234+0x31e8], R213 ;  /* 0x0031e8d5ea007388 */ /* 0x000fe20000000800 */
[----:B-----5:R-:W-:Y:S01]  /*c540*/  FMUL.FTZ R123, R10, R214 ;  /* 0x000000d60a7b7220 */ /* 0x020fe20000410000 */
[----:B------:R-:W-:Y:S02]  /*c550*/  FMUL.FTZ R214, R66, UR40 ;  /* 0x0000002842d67c20 */ /* 0x000fe40008410000 */
[----:B------:R2:W-:Y:S01]  /*c560*/  STS [R234+0x31a4], R127 ;  /* 0x0031a47fea007388 */ /* 0x0005e20000000800 */
[----:B-1----:R-:W-:Y:S01]  /*c570*/  FMUL.FTZ R125, R4, R226 ;  /* 0x000000e2047d7220 */ /* 0x002fe20000410000 */
[----:B------:R-:W-:-:S02]  /*c580*/  FFMA.FTZ R214, R67, UR43, -R214 ;  /* 0x0000002b43d67c23 */ /* 0x000fc400080108d6 */
[----:B------:R1:W-:Y:S04]  /*c590*/  STS [R234+0x31b0], R123 ;  /* 0x0031b07bea007388 */ /* 0x0003e80000000800 */
[----:B------:R5:W-:Y:S01]  /*c5a0*/  STS [R234+0x31e0], R125 ;  /* 0x0031e07dea007388 */ /* 0x000be20000000800 */
[----:B--2---:R-:W-:Y:S01]  /*c5b0*/  FMUL.FTZ R127, R7, R220 ;  /* 0x000000dc077f7220 */ /* 0x004fe20000410000 */
[----:B------:R-:W-:Y:S02]  /*c5c0*/  FMUL.FTZ R220, R120, UR40 ;  /* 0x0000002878dc7c20 */ /* 0x000fe40008410000 */
[----:B------:R2:W-:Y:S01]  /*c5d0*/  STS [R234+0x318c], R239 ;  /* 0x00318cefea007388 */ /* 0x0005e20000000800 */
[----:B-1----:R-:W-:Y:S01]  /*c5e0*/  FMUL.FTZ R123, R6, R222 ;  /* 0x000000de067b7220 */ /* 0x002fe20000410000 */
[----:B------:R-:W-:-:S02]  /*c5f0*/  FMUL.FTZ R222, R130, UR40 ;  /* 0x0000002882de7c20 */ /* 0x000fc40008410000 */
[----:B------:R1:W-:Y:S01]  /*c600*/  STS [R234+0x31a8], R129 ;  /* 0x0031a881ea007388 */ /* 0x0003e20000000800 */
[----:B------:R-:W-:Y:S01]  /*c610*/  FFMA.FTZ R220, R121, UR43, -R220 ;  /* 0x0000002b79dc7c23 */ /* 0x000fe200080108dc */
[----:B-----5:R-:W-:Y:S01]  /*c620*/  MOV R125, UR17 ;  /* 0x00000011007d7c02 */ /* 0x020fe20008000f00 */
[----:B------:R-:W-:Y:S01]  /*c630*/  FFMA.FTZ R222, R131, UR43, -R222 ;  /* 0x0000002b83de7c23 */ /* 0x000fe200080108de */
[----:B------:R5:W-:Y:S02]  /*c640*/  STS [R234+0x31d0], R123 ;  /* 0x0031d07bea007388 */ /* 0x000be40000000800 */
[----:B------:R-:W-:Y:S01]  /*c650*/  LEA R213, R125, -R212, 0x1 ;  /* 0x800000d47dd57211 */ /* 0x000fe200078e08ff */
[----:B--2---:R-:W-:Y:S01]  /*c660*/  FMUL.FTZ R239, R9, R216 ;  /* 0x000000d809ef7220 */ /* 0x004fe20000410000 */
[----:B------:R2:W-:Y:S01]  /*c670*/  STS [R234+0x31c8], R127 ;  /* 0x0031c87fea007388 */ /* 0x0005e20000000800 */
[----:B------:R-:W-:Y:S01]  /*c680*/  FMUL.FTZ R216, R68, UR40 ;  /* 0x0000002844d87c20 */ /* 0x000fe20008410000 */
[----:B------:R-:W-:Y:S01]  /*c690*/  ISETP.GE.AND P1, PT, R213, 0x1, PT ;  /* 0x00000001d500780c */ /* 0x000fe20003f26270 */
[----:B-1----:R-:W-:Y:S01]  /*c6a0*/  FMUL.FTZ R129, R5, R224 ;  /* 0x000000e005817220 */ /* 0x002fe20000410000 */
[----:B------:R1:W-:Y:S01]  /*c6b0*/  STS [R234+0x31b4], R215 ;  /* 0x0031b4d7ea007388 */ /* 0x0003e20000000800 */
[----:B------:R-:W-:Y:S01]  /*c6c0*/  FFMA.FTZ R216, R69, UR43, -R216 ;  /* 0x0000002b45d87c23 */ /* 0x000fe200080108d8 */
[----:B-----5:R-:W-:-:S02]  /*c6d0*/  FMUL.FTZ R123, R2, R230 ;  /* 0x000000e6027b7220 */ /* 0x020fc40000410000 */
[----:B------:R5:W-:Y:S01]  /*c6e0*/  STS [R234+0x31bc], R217 ;  /* 0x0031bcd9ea007388 */ /* 0x000be20000000800 */
[----:B--2---:R-:W-:-:S03]  /*c6f0*/  FMUL.FTZ R127, R0, R232 ;  /* 0x000000e8007f7220 */ /* 0x004fc60000410000 */
[----:B------:R2:W-:Y:S01]  /*c700*/  STS [R234+0x31cc], R221 ;  /* 0x0031ccddea007388 */ /* 0x0005e20000000800 */
[----:B-1----:R-:W-:-:S03]  /*c710*/  FMUL.FTZ R215, R67, UR40 ;  /* 0x0000002843d77c20 */ /* 0x002fc60008410000 */
[----:B------:R1:W-:Y:S01]  /*c720*/  STS [R234+0x31d4], R223 ;  /* 0x0031d4dfea007388 */ /* 0x0003e20000000800 */
[----:B-----5:R-:W-:Y:S01]  /*c730*/  FMUL.FTZ R217, R69, UR40 ;  /* 0x0000002845d97c20 */ /* 0x020fe20008410000 */
[----:B------:R-:W-:Y:S02]  /*c740*/  FFMA.FTZ R215, R66, UR43, R215 ;  /* 0x0000002b42d77c23 */ /* 0x000fe400080100d7 */
[----:B------:R5:W-:Y:S01]  /*c750*/  STS [R234+0x31f0], R123 ;  /* 0x0031f07bea007388 */ /* 0x000be20000000800 */
[----:B--2---:R-:W-:Y:S01]  /*c760*/  FMUL.FTZ R221, R121, UR40 ;  /* 0x0000002879dd7c20 */ /* 0x004fe20008410000 */
[----:B------:R-:W-:Y:S02]  /*c770*/  FFMA.FTZ R217, R68, UR43, R217 ;  /* 0x0000002b44d97c23 */ /* 0x000fe400080100d9 */
[----:B------:R-:W-:Y:S01]  /*c780*/  STS [R234+0x3180], R241 ;  /* 0x003180f1ea007388 */ /* 0x000fe20000000800 */
[----:B-1----:R-:W-:Y:S01]  /*c790*/  FMUL.FTZ R223, R131, UR40 ;  /* 0x0000002883df7c20 */ /* 0x002fe20008410000 */
[----:B------:R-:W-:-:S02]  /*c7a0*/  FFMA.FTZ R221, R120, UR43, R221 ;  /* 0x0000002b78dd7c23 */ /* 0x000fc400080100dd */
[----:B------:R-:W-:Y:S01]  /*c7b0*/  STS [R234+0x3188], R243 ;  /* 0x003188f3ea007388 */ /* 0x000fe20000000800 */
[----:B-----5:R-:W-:Y:S01]  /*c7c0*/  FMUL.FTZ R123, R71, UR40 ;  /* 0x00000028477b7c20 */ /* 0x020fe20008410000 */
[----:B------:R-:W-:Y:S02]  /*c7d0*/  FFMA.FTZ R223, R130, UR43, R223 ;  /* 0x0000002b82df7c23 */ /* 0x000fe400080100df */
        /* <DEDUP_REMOVED lines=18> */
[----:B--2---:R-:W0:Y:S01]  /*c900*/  LDS R225, [R236+0x3180] ;  /* 0x00318000ece17984 */ /* 0x004e220000000800 */
        /* <DEDUP_REMOVED lines=8> */
[----:B------:R-:W-:Y:S02]  /*c990*/  UIMAD UR43, UR42, UR56, UR38 ;  /* 0x000000382a2b72a4 */ /* 0x000fe4000f8e0226 */
[----:B------:R-:W-:Y:S01]  /*c9a0*/  ULEA UR57, UR16, 0xfffffc00, 0xa ;  /* 0xfffffc0010397891 */ /* 0x000fe2000f8e503f */
[----:B------:R-:W-:Y:S01]  /*c9b0*/  UMOV UR38, UR40 ;  /* 0x0000002800267c82 */ /* 0x000fe20008000000 */
[----:B------:R-:W-:Y:S01]  /*c9c0*/  ULDC.64 UR40, c[0x0][0x3d0] ;  /* 0x0000f40000287ab9 */ /* 0x000fe20000000a00 */
[----:B------:R-:W-:Y:S02]  /*c9d0*/  UIMAD.WIDE.U32 UR38, UR10, UR56, UR38 ;  /* 0x000000380a2672a5 */ /* 0x000fe4000f8e0026 */
[----:B------:R-:W-:Y:S01]  /*c9e0*/  USHF.R.U32.HI UR56, URZ, 0x1, UR29 ;  /* 0x000000013f387899 */ /* 0x000fe2000801161d */
[----:B------:R-:W-:Y:S01]  /*c9f0*/  IADD3 R124, P1, R212, UR57, RZ ;  /* 0x00000039d47c7c10 */ /* 0x000fe2000ff3e0ff */
[----:B------:R-:W-:Y:S01]  /*ca00*/  UIADD3 UR39, UR39, UR43, URZ ;  /* 0x0000002b27277290 */ /* 0x000fe2000fffe03f */
[----:B------:R-:W-:Y:S01]  /*ca10*/  MOV R122, UR57 ;  /* 0x00000039007a7c02 */ /* 0x000fe20008000f00 */
[----:B------:R-:W-:-:S02]  /*ca20*/  ULEA UR40, UP0, UR38, UR40, 0x3 ;  /* 0x0000002826287291 */ /* 0x000fc4000f80183f */
[----:B------:R-:W-:Y:S01]  /*ca30*/  UIMAD UR43, UR45, UR30, URZ ;  /* 0x0000001e2d2b72a4 */ /* 0x000fe2000f8e023f */
[----:B------:R-:W-:Y:S01]  /*ca40*/  LEA.HI.X.SX32 R125, R122, RZ, 0x1, P1 ;  /* 0x000000ff7a7d7211 */ /* 0x000fe200008f0eff */
[----:B------:R-:W-:Y:S02]  /*ca50*/  ULEA.HI.X UR41, UR38, UR41, UR39, 0x3, UP0 ;  /* 0x0000002926297291 */ /* 0x000fe400080f1c27 */
[----:B------:R-:W-:Y:S02]  /*ca60*/  UIMAD.WIDE.U32 UR38, UR11, UR30, URZ ;  /* 0x0000001e0b2672a5 */ /* 0x000fe4000f8e003f */
[----:B------:R-:W-:Y:S01]  /*ca70*/  UIMAD UR43, UR11, UR31, UR43 ;  /* 0x0000001f0b2b72a4 */ /* 0x000fe2000f8e022b */
[--C-:B------:R-:W-:Y:S01]  /*ca80*/  IMAD.WIDE.U32 R122, R123, UR7, R124.reuse ;  /* 0x000000077b7a7c25 */ /* 0x100fe2000f8e007c */
[----:B------:R-:W-:Y:S02]  /*ca90*/  UIMAD UR56, UR56, UR10, URZ ;  /* 0x0000000a383872a4 */ /* 0x000fe4000f8e023f */
[----:B------:R-:W-:Y:S01]  /*caa0*/  UIADD3 UR39, UR39, UR43, URZ ;  /* 0x0000002b27277290 */ /* 0x000fe2000fffe03f */
[----:B------:R-:W-:Y:S01]  /*cab0*/  IMAD.WIDE.U32 R124, R127, UR7, R124 ;  /* 0x000000077f7c7c25 */ /* 0x000fe2000f8e007c */
[----:B------:R-:W-:-:S04]  /*cac0*/  USHF.R.U64 UR43, UR28, 0x1, UR29 ;  /* 0x000000011c2b7899 */ /* 0x000fc8000800121d */
[----:B------:R-:W-:Y:S01]  /*cad0*/  UIMAD.WIDE.U32 UR38, UR10, UR43, UR38 ;  /* 0x0000002b0a2672a5 */ /* 0x000fe2000f8e0026 */
[----:B------:R-:W-:Y:S01]  /*cae0*/  LEA R128, P2, R124, UR40, 0x2 ;  /* 0x000000287c807c11 */ /* 0x000fe2000f8410ff */
[----:B------:R-:W-:Y:S02]  /*caf0*/  UIMAD UR56, UR42, UR43, UR56 ;  /* 0x0000002b2a3872a4 */ /* 0x000fe4000f8e0238 */
[----:B------:R-:W-:Y:S02]  /*cb00*/  ULEA UR43, UP0, UR38, UR32, 0x3 ;  /* 0x00000020262b7291 */ /* 0x000fe4000f80183f */
[----:B------:R-:W-:Y:S02]  /*cb10*/  UIADD3 UR39, UR39, UR56, URZ ;  /* 0x0000003827277290 */ /* 0x000fe4000fffe03f */
[----:B------:R-:W-:Y:S02]  /*cb20*/  USHF.R.S32.HI UR56, URZ, 0x1f, UR7 ;  /* 0x0000001f3f387899 */ /* 0x000fe40008011407 */
[----:B------:R-:W-:Y:S01]  /*cb30*/  ULEA.HI.X UR39, UR38, UR33, UR39, 0x3, UP0 ;  /* 0x0000002126277291 */ /* 0x000fe200080f1c27 */
[----:B------:R-:W-:Y:S01]  /*cb40*/  LEA R126, P1, R122, UR43, 0x2 ;  /* 0x0000002b7a7e7c11 */ /* 0x000fe2000f8210ff */
[----:B------:R-:W-:-:S02]  /*cb50*/  UIMAD UR38, UR56, UR26, URZ ;  /* 0x0000001a382672a4 */ /* 0x000fc4000f8e023f */
[----:B------:R-:W-:Y:S02]  /*cb60*/  UIMAD UR56, UR56, UR34, URZ ;  /* 0x00000022383872a4 */ /* 0x000fe4000f8e023f */
[----:B------:R-:W-:Y:S02]  /*cb70*/  UIMAD UR38, UR7, UR27, UR38 ;  /* 0x0000001b072672a4 */ /* 0x000fe4000f8e0226 */
[----:B------:R-:W-:-:S04]  /*cb80*/  UIMAD UR56, UR7, UR35, UR56 ;  /* 0x00000023073872a4 */ /* 0x000fc8000f8e0238 */
[----:B------:R-:W-:Y:S02]  /*cb90*/  IADD3 R127, R123, UR38, RZ ;  /* 0x000000267b7f7c10 */ /* 0x000fe4000fffe0ff */
[----:B------:R-:W-:Y:S02]  /*cba0*/  IADD3 R123, R125, UR56, RZ ;  /* 0x000000387d7b7c10 */ /* 0x000fe4000fffe0ff */
[----:B------:R-:W-:Y:S02]  /*cbb0*/  LEA.HI.X R127, R122, UR39, R127, 0x2, P1 ;  /* 0x000000277a7f7c11 */ /* 0x000fe400088f147f */
[----:B------:R-:W-:-:S03]  /*cbc0*/  LEA.HI.X R129, R124, UR41, R123, 0x2, P2 ;  /* 0x000000297c817c11 */ /* 0x000fc600090f147b */
[----:B------:R1:W-:Y:S04]  /*cbd0*/  REDG.E.ADD.F32.FTZ.RN.STRONG.GPU desc[UR20][R126.64], R235 ;  /* 0x000000eb7e0079a6 */ /* 0x0003e8000c10f394 */
[----:B0-----:R1:W-:Y:S02]  /*cbe0*/  REDG.E.ADD.F32.FTZ.RN.STRONG.GPU desc[UR20][R128.64], R225 ;  /* 0x000000e1800079a6 */ /* 0x0013e4000c10f394 */
.L_x_13710:
[----:B------:R-:W-:Y:S05]  /*cbf0*/  BSYNC B0 ;  /* 0x0000000000007941 */ /* 0x000fea0003800000 */
.L_x_13709:
[----:B------:R-:W-:Y:S01]  /*cc00*/  USHF.R.U32.HI UR39, URZ, 0x1, UR29 ;  /* 0x000000013f277899 */ /* 0x000fe2000801161d */
[----:B------:R-:W0:Y:S01]  /*cc10*/  LDC.64 R122, c[0x0][0x380] ;  /* 0x0000e000ff7a7b82 */ /* 0x000e220000000a00 */
[----:B------:R-:W-:Y:S01]  /*cc20*/  USHF.R.U64 UR38, UR28, 0x1, UR29 ;  /* 0x000000011c267899 */ /* 0x000fe2000800121d */
[----:B-1----:R-:W-:Y:S01]  /*cc30*/  SHF.L.U32 R126, R212, 0x2, RZ ;  /* 0x00000002d47e7819 */ /* 0x002fe200000006ff */
[----:B------:R-:W-:Y:S01]  /*cc40*/  UIMAD UR39, UR39, UR10, URZ ;  /* 0x0000000a272772a4 */ /* 0x000fe2000f8e023f */
[----:B------:R-:W-:Y:S01]  /*cc50*/  SHF.R.U32.HI R212, RZ, 0x1e, R212 ;  /* 0x0000001effd47819 */ /* 0x000fe200000116d4 */
[----:B------:R-:W-:Y:S01]  /*cc60*/  USHF.R.U32.HI UR57, URZ, 0x1, UR37 ;  /* 0x000000013f397899 */ /* 0x000fe20008011625 */
[----:B------:R-:W-:Y:S01]  /*cc70*/  BSSY B0, `(.L_x_13711) ;  /* 0x0000033000007945 */ /* 0x000fe20003800000 */
[----:B------:R-:W-:Y:S01]  /*cc80*/  UIMAD.WIDE.U32 UR40, UR38, UR10, URZ ;  /* 0x0000000a262872a5 */ /* 0x000fe2000f8e003f */
[----:B------:R-:W1:Y:S01]  /*cc90*/  LDC.64 R124, c[0x0][0x360] ;  /* 0x0000d800ff7c7b82 */ /* 0x000e620000000a00 */
[----:B------:R-:W-:Y:S01]  /*cca0*/  UIMAD UR39, UR42, UR38, UR39 ;  /* 0x000000262a2772a4 */ /* 0x000fe2000f8e0227 */
[----:B------:R-:W-:Y:S01]  /*ccb0*/  FADD.FTZ R65, R149, R65 ;  /* 0x0000004195417221 */ /* 0x000fe20000010000 */
[----:B------:R-:W-:Y:S01]  /*ccc0*/  USHF.R.U64 UR43, UR36, 0x1, UR37 ;  /* 0x00000001242b7899 */ /* 0x000fe20008001225 */
[----:B------:R-:W-:Y:S01]  /*ccd0*/  FADD.FTZ R64, R148, R64 ;  /* 0x0000004094407221 */ /* 0x000fe20000010000 */
[----:B------:R-:W-:-:S02]  /*cce0*/  UIMAD UR57, UR57, UR10, URZ ;  /* 0x0000000a393972a4 */ /* 0x000fc4000f8e023f */
[----:B------:R-:W-:Y:S02]  /*ccf0*/  UIADD3 UR41, UR39, UR41, URZ ;  /* 0x0000002927297290 */ /* 0x000fe4000fffe03f */
[----:B------:R-:W-:Y:S02]  /*cd00*/  UIMAD UR56, UR45, UR30, URZ ;  /* 0x0000001e2d3872a4 */ /* 0x000fe4000f8e023f */
[----:B------:R-:W-:Y:S02]  /*cd10*/  UIMAD UR57, UR42, UR43, UR57 ;  /* 0x0000002b2a3972a4 */ /* 0x000fe4000f8e0239 */
[----:B------:R-:W-:Y:S01]  /*cd20*/  UIMAD.WIDE.U32 UR42, UR43, UR10, URZ ;  /* 0x0000000a2b2a72a5 */ /* 0x000fe2000f8e003f */
[----:B------:R-:W-:Y:S01]  /*cd30*/  ULDC.64 UR38, c[0x0][0x370] ;  /* 0x0000dc0000267ab9 */ /* 0x000fe20000000a00 */
[----:B------:R-:W-:Y:S02]  /*cd40*/  UIMAD UR56, UR11, UR31, UR56 ;  /* 0x0000001f0b3872a4 */ /* 0x000fe4000f8e0238 */
[----:B------:R-:W-:-:S02]  /*cd50*/  UIMAD.WIDE.U32 UR40, UR11, UR30, UR40 ;  /* 0x0000001e0b2872a5 */ /* 0x000fc4000f8e0028 */
[----:B------:R-:W-:Y:S02]  /*cd60*/  UIMAD UR45, UR45, UR38, URZ ;  /* 0x000000262d2d72a4 */ /* 0x000fe4000f8e023f */
[----:B------:R-:W-:Y:S02]  /*cd70*/  UIADD3 UR43, UR57, UR43, URZ ;  /* 0x0000002b392b7290 */ /* 0x000fe4000fffe03f */
[----:B------:R-:W-:Y:S02]  /*cd80*/  UIADD3 UR56, UR56, UR41, URZ ;  /* 0x0000002938387290 */ /* 0x000fe4000fffe03f */
[----:B------:R-:W-:Y:S02]  /*cd90*/  ULEA UR57, UP0, UR40, UR32, 0x3 ;  /* 0x0000002028397291 */ /* 0x000fe4000f80183f */
[----:B------:R-:W-:Y:S02]  /*cda0*/  UIMAD UR45, UR11, UR39, UR45 ;  /* 0x000000270b2d72a4 */ /* 0x000fe4000f8e022d */
[----:B------:R-:W-:-:S02]  /*cdb0*/  UIMAD.WIDE.U32 UR38, UR11, UR38, UR42 ;  /* 0x000000260b2672a5 */ /* 0x000fc4000f8e002a */
[----:B------:R-:W-:Y:S01]  /*cdc0*/  ULEA.HI.X UR56, UR40, UR33, UR56, 0x3, UP0 ;  /* 0x0000002128387291 */ /* 0x000fe200080f1c38 */
[----:B------:R-:W-:Y:S01]  /*cdd0*/  IADD3 R128, P1, R126, UR57, RZ ;  /* 0x000000397e807c10 */ /* 0x000fe2000ff3e0ff */
[----:B------:R-:W-:Y:S01]  /*cde0*/  UIADD3 UR42, UR6, -UR47, URZ ;  /* 0x8000002f062a7290 */ /* 0x000fe2000fffe03f */
[----:B------:R-:W-:Y:S01]  /*cdf0*/  ULDC.64 UR40, c[0x0][0x3d0] ;  /* 0x0000f40000287ab9 */ /* 0x000fe20000000a00 */
[----:B------:R-:W-:Y:S02]  /*ce00*/  UIADD3 UR45, UR45, UR39, URZ ;  /* 0x000000272d2d7290 */ /* 0x000fe4000fffe03f */
[----:B--2---:R-:W-:Y:S01]  /*ce10*/  IADD3.X R129, R212, UR56, RZ, P1, !PT ;  /* 0x00000038d4817c10 */ /* 0x004fe20008ffe4ff */
[----:B------:R-:W-:Y:S01]  /*ce20*/  ULEA UR40, UP0, UR38, UR40, 0x3 ;  /* 0x0000002826287291 */ /* 0x000fe2000f80183f */
[----:B------:R-:W-:Y:S01]  /*ce30*/  ISETP.GE.AND P1, PT, R213, 0x21, PT ;  /* 0x00000021d500780c */ /* 0x000fe20003f26270 */
[----:B------:R-:W-:Y:S02]  /*ce40*/  UIMAD UR42, UR42, -0x400, URZ ;  /* 0xfffffc002a2a78a4 */ /* 0x000fe4000f8e023f */
[----:B------:R-:W-:-:S02]  /*ce50*/  ULEA.HI.X UR41, UR38, UR41, UR45, 0x3, UP0 ;  /* 0x0000002926297291 */ /* 0x000fc400080f1c2d */
[----:B------:R-:W-:Y:S01]  /*ce60*/  IADD3 R126, P2, R126, UR40, RZ ;  /* 0x000000287e7e7c10 */ /* 0x000fe2000ff5e0ff */
[----:B------:R-:W-:Y:S01]  /*ce70*/  USHF.L.U64.HI UR39, UR8, 0x2, UR9 ;  /* 0x0000000208277899 */ /* 0x000fe20008010209 */
[----:B------:R-:W-:Y:S01]  /*ce80*/  MOV R227, UR42 ;  /* 0x0000002a00e37c02 */ /* 0x000fe20008000f00 */
[----:B------:R-:W-:Y:S01]  /*ce90*/  USHF.L.U32 UR38, UR8, 0x2, URZ ;  /* 0x0000000208267899 */ /* 0x000fe2000800063f */
[----:B------:R-:W-:Y:S02]  /*cea0*/  IADD3.X R127, R212, UR41, RZ, P2, !PT ;  /* 0x00000029d47f7c10 */ /* 0x000fe400097fe4ff */
[----:B------:R-:W-:Y:S01]  /*ceb0*/  MOV R225, UR42 ;  /* 0x0000002a00e17c02 */ /* 0x000fe20008000f00 */
        /* <DEDUP_REMOVED lines=14> */
.L_x_13712:
[----:B------:R-:W-:Y:S05]  /*cfa0*/  BSYNC B0 ;  /* 0x0000000000007941 */ /* 0x000fea0003800000 */
.L_x_13711:
        /* <DEDUP_REMOVED lines=11> */
.L_x_13714:
[----:B------:R-:W-:Y:S05]  /*d060*/  BSYNC B0 ;  /* 0x0000000000007941 */ /* 0x000fea0003800000 */
.L_x_13713:
[----:B0-2---:R0:W2:Y:S01]  /*d070*/  LDS R123, [R152+0x3300] ;  /* 0x00330000987b7984 */ /* 0x0050a20000000800 */
[----:B------:R-:W-:Y:S04]  /*d080*/  BSSY B0, `(.L_x_13715) ;  /* 0x0000004000007945 */ /* 0x000fe80003800000 */
[----:B------:R-:W-:Y:S05]  /*d090*/  @!P1 BRA `(.L_x_13716) ;  /* 0x0000000000089947 */ /* 0x000fea0003800000 */
[----:B------:R4:W-:Y:S04]  /*d0a0*/  REDG.E.ADD.F32.FTZ.RN.STRONG.GPU desc[UR20][R128.64+-0xe80], R183 ;  /* 0xfff180b7800079a6 */ /* 0x0009e8000c10f394 */
[----:B--2---:R4:W-:Y:S02]  /*d0b0*/  REDG.E.ADD.F32.FTZ.RN.STRONG.GPU desc[UR20][R126.64+-0xe80], R123 ;  /* 0xfff1807b7e0079a6 */ /* 0x0049e4000c10f394 */
.L_x_13716:
[----:B------:R-:W-:Y:S05]  /*d0c0*/  BSYNC B0 ;  /* 0x0000000000007941 */ /* 0x000fea0003800000 */
.L_x_13715:
[----:B------:R-:W0:Y:S01]  /*d0d0*/  LDS R153, [R153+0x3380] ;  /* 0x0033800099997984 */ /* 0x000e220000000800 */
[----:B------:R-:W-:Y:S04]  /*d0e0*/  BSSY B0, `(.L_x_13717) ;  /* 0x0000004000007945 */ /* 0x000fe80003800000 */
[----:B------:R-:W-:Y:S05]  /*d0f0*/  @!P2 BRA `(.L_x_13718) ;  /* 0x000000000008a947 */ /* 0x000fea0003800000 */
[----:B------:R1:W-:Y:S04]  /*d100*/  REDG.E.ADD.F32.FTZ.RN.STRONG.GPU desc[UR20][R128.64+-0xe00], R184 ;  /* 0xfff200b8800079a6 */ /* 0x0003e8000c10f394 */
[----:B0-----:R0:W-:Y:S02]  /*d110*/  REDG.E.ADD.F32.FTZ.RN.STRONG.GPU desc[UR20][R126.64+-0xe00], R153 ;  /* 0xfff200997e0079a6 */ /* 0x0011e4000c10f394 */
.L_x_13718:
[----:B------:R-:W-:Y:S05]  /*d120*/  BSYNC B0 ;  /* 0x0000000000007941 */ /* 0x000fea0003800000 */
.L_x_13717:
[----:B--2-4-:R2:W4:Y:S01]  /*d130*/  LDS R123, [R154+0x3400] ;  /* 0x003400009a7b7984 */ /* 0x0145220000000800 */
[----:B------:R-:W-:Y:S04]  /*d140*/  BSSY B0, `(.L_x_13719) ;  /* 0x0000004000007945 */ /* 0x000fe80003800000 */
[----:B------:R-:W-:Y:S05]  /*d150*/  @!P3 BRA `(.L_x_13720) ;  /* 0x000000000008b947 */ /* 0x000fea0003800000 */
[----:B------:R0:W-:Y:S04]  /*d160*/  REDG.E.ADD.F32.FTZ.RN.STRONG.GPU desc[UR20][R128.64+-0xd80], R185 ;  /* 0xfff280b9800079a6 */ /* 0x0001e8000c10f394 */
[----:B----4-:R4:W-:Y:S02]  /*d170*/  REDG.E.ADD.F32.FTZ.RN.STRONG.GPU desc[UR20][R126.64+-0xd80], R123 ;  /* 0xfff2807b7e0079a6 */ /* 0x0109e4000c10f394 */
.L_x_13720:
[----:B------:R-:W-:Y:S05]  /*d180*/  BSYNC B0 ;  /* 0x0000000000007941 */ /* 0x000fea0003800000 */
.L_x_13719:
[----:B------:R-:W0:Y:S01]  /*d190*/  LDS R155, [R155+0x3480] ;  /* 0x003480009b9b7984 */ /* 0x000e220000000800 */
[----:B------:R-:W-:Y:S04]  /*d1a0*/  BSSY B0, `(.L_x_13721) ;  /* 0x0000004000007945 */ /* 0x000fe80003800000 */
[----:B------:R-:W-:Y:S05]  /*d1b0*/  @!P4 BRA `(.L_x_13722) ;  /* 0x000000000008c947 */ /* 0x000fea0003800000 */
[----:B------:R1:W-:Y:S04]  /*d1c0*/  REDG.E.ADD.F32.FTZ.RN.STRONG.GPU desc[UR20][R128.64+-0xd00], R186 ;  /* 0xfff300ba800079a6 */ /* 0x0003e8000c10f394 */
[----:B0-----:R0:W-:Y:S02]  /*d1d0*/  REDG.E.ADD.F32.FTZ.RN.STRONG.GPU desc[UR20][R126.64+-0xd00], R155 ;  /* 0xfff3009b7e0079a6 */ /* 0x0011e4000c10f394 */
.L_x_13722:
[----:B------:R-:W-:Y:S05]  /*d1e0*/  BSYNC B0 ;  /* 0x0000000000007941 */ /* 0x000fea0003800000 */
.L_x_13721:
[----:B----4-:R4:W0:Y:S01]  /*d1f0*/  LDS R123, [R156+0x3500] ;  /* 0x003500009c7b7984 */ /* 0x0108220000000800 */
[----:B------:R-:W-:Y:S04]  /*d200*/  BSSY B0, `(.L_x_13723) ;  /* 0x0000004000007945 */ /* 0x000fe80003800000 */
[----:B------:R-:W-:Y:S05]  /*d210*/  @!P5 BRA `(.L_x_13724) ;  /* 0x000000000008d947 */ /* 0x000fea0003800000 */
[----:B------:R1:W-:Y:S04]  /*d220*/  REDG.E.ADD.F32.FTZ.RN.STRONG.GPU desc[UR20][R128.64+-0xc80], R187 ;  /* 0xfff380bb800079a6 */ /* 0x0003e8000c10f394 */
[----:B0-----:R0:W-:Y:S02]  /*d230*/  REDG.E.ADD.F32.FTZ.RN.STRONG.GPU desc[UR20][R126.64+-0xc80], R123 ;  /* 0xfff3807b7e0079a6 */ /* 0x0011e4000c10f394 */
.L_x_13724:
[----:B------:R-:W-:Y:S05]  /*d240*/  BSYNC B0 ;  /* 0x0000000000007941 */ /* 0x000fea0003800000 */
.L_x_13723:
        /* <DEDUP_REMOVED lines=11> */
.L_x_13726:
[----:B------:R-:W-:Y:S05]  /*d300*/  BSYNC B0 ;  /* 0x0000000000007941 */ /* 0x000fea0003800000 */
.L_x_13725:
[----:B0-----:R0:W0:Y:S01]  /*d310*/  LDS R123, [R158+0x3600] ;  /* 0x003600009e7b7984 */ /* 0x0010220000000800 */
[----:B------:R-:W-:Y:S04]  /*d320*/  BSSY B0, `(.L_x_13727) ;  /* 0x0000004000007945 */ /* 0x000fe80003800000 */
[----:B------:R-:W-:Y:S05]  /*d330*/  @!P1 BRA `(.L_x_13728) ;  /* 0x0000000000089947 */ /* 0x000fea0003800000 */
[----:B------:R1:W-:Y:S04]  /*d340*/  REDG.E.ADD.F32.FTZ.RN.STRONG.GPU desc[UR20][R128.64+-0xb80], R189 ;  /* 0xfff480bd800079a6 */ /* 0x0003e8000c10f394 */
[----:B0-----:R0:W-:Y:S02]  /*d350*/  REDG.E.ADD.F32.FTZ.RN.STRONG.GPU desc[UR20][R126.64+-0xb80], R123 ;  /* 0xfff4807b7e0079a6 */ /* 0x0011e4000c10f394 */
.L_x_13728:
[----:B------:R-:W-:Y:S05]  /*d360*/  BSYNC B0 ;  /* 0x0000000000007941 */ /* 0x000fea0003800000 */
.L_x_13727:
[----:B------:R-:W0:Y:S01]  /*d370*/  LDS R159, [R159+0x3680] ;  /* 0x003680009f9f7984 */ /* 0x000e220000000800 */
[----:B------:R-:W-:Y:S04]  /*d380*/  BSSY B0, `(.L_x_13729) ;  /* 0x0000004000007945 */ /* 0x000fe80003800000 */
[----:B------:R-:W-:Y:S05]  /*d390*/  @!P2 BRA `(.L_x_13730) ;  /* 0x000000000008a947 */ /* 0x000fea0003800000 */
[----:B------:R1:W-:Y:S04]  /*d3a0*/  REDG.E.ADD.F32.FTZ.RN.STRONG.GPU desc[UR20][R128.64+-0xb00], R190 ;  /* 0xfff500be800079a6 */ /* 0x0003e8000c10f394 */
[----:B0-----:R0:W-:Y:S02]  /*d3b0*/  REDG.E.ADD.F32.FTZ.RN.STRONG.GPU desc[UR20][R126.64+-0xb00], R159 ;  /* 0xfff5009f7e0079a6 */ /* 0x0011e4000c10f394 */
.L_x_13730:
[----:B------:R-:W-:Y:S05]  /*d3c0*/  BSYNC B0 ;  /* 0x0000000000007941 */ /* 0x000fea0003800000 */
.L_x_13729:
[----:B0-----:R0:W0:Y:S01]  /*d3d0*/  LDS R123, [R160+0x3700] ;  /* 0x00370000a07b7984 */ /* 0x0010220000000800 */
[----:B------:R-:W-:Y:S04]  /*d3e0*/  BSSY B0, `(.L_x_13731) ;  /* 0x0000004000007945 */ /* 0x000fe80003800000 */
[----:B------:R-:W-:Y:S05]  /*d3f0*/  @!P3 BRA `(.L_x_13732) ;  /* 0x000000000008b947 */ /* 0x000fea0003800000 */
[----:B------:R1:W-:Y:S04]  /*d400*/  REDG.E.ADD.F32.FTZ.RN.STRONG.GPU desc[UR20][R128.64+-0xa80], R191 ;  /* 0xfff580bf800079a6 */ /* 0x0003e8000c10f394 */
[----:B0-----:R0:W-:Y:S02]  /*d410*/  REDG.E.ADD.F32.FTZ.RN.STRONG.GPU desc[UR20][R126.64+-0xa80], R123 ;  /* 0xfff5807b7e0079a6 */ /* 0x0011e4000c10f394 */
.L_x_13732:
[----:B------:R-:W-:Y:S05]  /*d420*/  BSYNC B0 ;  /* 0x0000000000007941 */ /* 0x000fea0003800000 */
.L_x_13731:
[----:B------:R-:W0:Y:S01]  /*d430*/  LDS R161, [R161+0x3780] ;  /* 0x00378000a1a17984 */ /* 0x000e220000000800 */
[----:B------:R-:W-:Y:S04]  /*d440*/  BSSY B0, `(.L_x_13733) ;  /* 0x0000004000007945 */ /* 0x000fe80003800000 */
[----:B------:R-:W-:Y:S05]  /*d450*/  @!P4 BRA `(.L_x_13734) ;  /* 0x000000000008c947 */ /* 0x000fea0003800000 */
[----:B------:R1:W-:Y:S04]  /*d460*/  REDG.E.ADD.F32.FTZ.RN.STRONG.GPU desc[UR20][R128.64+-0xa00], R192 ;  /* 0xfff600c0800079a6 */ /* 0x0003e8000c10f394 */
[----:B0-----:R0:W-:Y:S02]  /*d470*/  REDG.E.ADD.F32.FTZ.RN.STRONG.GPU desc[UR20][R126.64+-0xa00], R161 ;  /* 0xfff600a17e0079a6 */ /* 0x0011e4000c10f394 */
.L_x_13734:
[----:B------:R-:W-:Y:S05]  /*d480*/  BSYNC B0 ;  /* 0x0000000000007941 */ /* 0x000fea0003800000 */
.L_x_13733:
[----:B0-----:R0:W0:Y:S01]  /*d490*/  LDS R123, [R162+0x3800] ;  /* 0x00380000a27b7984 */ /* 0x0010220000000800 */
[----:B------:R-:W-:Y:S04]  /*d4a0*/  BSSY B0, `(.L_x_13735) ;  /* 0x0000004000007945 */ /* 0x000fe80003800000 */
[----:B------:R-:W-:Y:S05]  /*d4b0*/  @!P5 BRA `(.L_x_13736) ;  /* 0x000000000008d947 */ /* 0x000fea0003800000 */
[----:B------:R1:W-:Y:S04]  /*d4c0*/  REDG.E.ADD.F32.FTZ.RN.STRONG.GPU desc[UR20][R128.64+-0x980], R193 ;  /* 0xfff680c1800079a6 */ /* 0x0003e8000c10f394 */
[----:B0-----:R0:W-:Y:S02]  /*d4d0*/  REDG.E.ADD.F32.FTZ.RN.STRONG.GPU desc[UR20][R126.64+-0x980], R123 ;  /* 0xfff6807b7e0079a6 */ /* 0x0011e4000c10f394 */
.L_x_13736:
[----:B------:R-:W-:Y:S05]  /*d4e0*/  BSYNC B0 ;  /* 0x0000000000007941 */ /* 0x000fea0003800000 */
.L_x_13735:
        /* <DEDUP_REMOVED lines=11> */
.L_x_13738:
[----:B------:R-:W-:Y:S05]  /*d5a0*/  BSYNC B0 ;  /* 0x0000000000007941 */ /* 0x000fea0003800000 */
.L_x_13737:
[----:B0-----:R0:W0:Y:S01]  /*d5b0*/  LDS R123, [R164+0x3900] ;  /* 0x00390000a47b7984 */ /* 0x0010220000000800 */
[----:B------:R-:W-:Y:S04]  /*d5c0*/  BSSY B0, `(.L_x_13739) ;  /* 0x0000004000007945 */ /* 0x000fe80003800000 */
[----:B------:R-:W-:Y:S05]  /*d5d0*/  @!P1 BRA `(.L_x_13740) ;  /* 0x0000000000089947 */ /* 0x000fea0003800000 */
[----:B------:R1:W-:Y:S04]  /*d5e0*/  REDG.E.ADD.F32.FTZ.RN.STRONG.GPU desc[UR20][R128.64+-0x880], R195 ;  /* 0xfff780c3800079a6 */ /* 0x0003e8000c10f394 */
[----:B0-----:R0:W-:Y:S02]  /*d5f0*/  REDG.E.ADD.F32.FTZ.RN.STRONG.GPU desc[UR20][R126.64+-0x880], R123 ;  /* 0xfff7807b7e0079a6 */ /* 0x0011e4000c10f394 */
.L_x_13740:
[----:B------:R-:W-:Y:S05]  /*d600*/  BSYNC B0 ;  /* 0x0000000000007941 */ /* 0x000fea0003800000 */
.L_x_13739:
[----:B------:R-:W0:Y:S01]  /*d610*/  LDS R165, [R165+0x3980] ;  /* 0x00398000a5a57984 */ /* 0x000e220000000800 */
[----:B------:R-:W-:Y:S04]  /*d620*/  BSSY B0, `(.L_x_13741) ;  /* 0x0000004000007945 */ /* 0x000fe80003800000 */
[----:B------:R-:W-:Y:S05]  /*d630*/  @!P2 BRA `(.L_x_13742) ;  /* 0x000000000008a947 */ /* 0x000fea0003800000 */
[----:B------:R1:W-:Y:S04]  /*d640*/  REDG.E.ADD.F32.FTZ.RN.STRONG.GPU desc[UR20][R128.64+-0x800], R196 ;  /* 0xfff800c4800079a6 */ /* 0x0003e8000c10f394 */
[----:B0-----:R0:W-:Y:S02]  /*d650*/  REDG.E.ADD.F32.FTZ.RN.STRONG.GPU desc[UR20][R126.64+-0x800], R165 ;  /* 0xfff800a57e0079a6 */ /* 0x0011e4000c10f394 */
.L_x_13742:
[----:B------:R-:W-:Y:S05]  /*d660*/  BSYNC B0 ;  /* 0x0000000000007941 */ /* 0x000fea0003800000 */
.L_x_13741:
[----:B0-----:R0:W0:Y:S01]  /*d670*/  LDS R123, [R166+0x3a00] ;  /* 0x003a0000a67b7984 */ /* 0x0010220000000800 */
[----:B------:R-:W-:Y:S04]  /*d680*/  BSSY B0, `(.L_x_13743) ;  /* 0x0000004000007945 */ /* 0x000fe80003800000 */
[----:B------:R-:W-:Y:S05]  /*d690*/  @!P3 BRA `(.L_x_13744) ;  /* 0x000000000008b947 */ /* 0x000fea0003800000 */
[----:B------:R1:W-:Y:S04]  /*d6a0*/  REDG.E.ADD.F32.FTZ.RN.STRONG.GPU desc[UR20][R128.64+-0x780], R197 ;  /* 0xfff880c5800079a6 */ /* 0x0003e8000c10f394 */
[----:B0-----:R0:W-:Y:S02]  /*d6b0*/  REDG.E.ADD.F32.FTZ.RN.STRONG.GPU desc[UR20][R126.64+-0x780], R123 ;  /* 0xfff8807b7e0079a6 */ /* 0x0011e4000c10f394 */
.L_x_13744:
[----:B------:R-:W-:Y:S05]  /*d6c0*/  BSYNC B0 ;  /* 0x0000000000007941 */ /* 0x000fea0003800000 */
.L_x_13743:
[----:B------:R-:W0:Y:S01]  /*d6d0*/  LDS R167, [R167+0x3a80] ;  /* 0x003a8000a7a77984 */ /* 0x000e220000000800 */
[----:B------:R-:W-:Y:S04]  /*d6e0*/  BSSY B0, `(.L_x_13745) ;  /* 0x0000004000007945 */ /* 0x000fe80003800000 */
[----:B------:R-:W-:Y:S05]  /*d6f0*/  @!P4 BRA `(.L_x_13746) ;  /* 0x000000000008c947 */ /* 0x000fea0003800000 */
[----:B------:R1:W-:Y:S04]  /*d700*/  REDG.E.ADD.F32.FTZ.RN.STRONG.GPU desc[UR20][R128.64+-0x700], R198 ;  /* 0xfff900c6800079a6 */ /* 0x0003e8000c10f394 */
[----:B0-----:R0:W-:Y:S02]  /*d710*/  REDG.E.ADD.F32.FTZ.RN.STRONG.GPU desc[UR20][R126.64+-0x700], R167 ;  /* 0xfff900a77e0079a6 */ /* 0x0011e4000c10f394 */
.L_x_13746:
[----:B------:R-:W-:Y:S05]  /*d720*/  BSYNC B0 ;  /* 0x0000000000007941 */ /* 0x000fea0003800000 */
.L_x_13745:
[----:B0-----:R0:W0:Y:S01]  /*d730*/  LDS R123, [R168+0x3b00] ;  /* 0x003b0000a87b7984 */ /* 0x0010220000000800 */
[----:B------:R-:W-:Y:S04]  /*d740*/  BSSY B0, `(.L_x_13747) ;  /* 0x0000004000007945 */ /* 0x000fe80003800000 */
[----:B------:R-:W-:Y:S05]  /*d750*/  @!P5 BRA `(.L_x_13748) ;  /* 0x000000000008d947 */ /* 0x000fea0003800000 */
[----:B------:R1:W-:Y:S04]  /*d760*/  REDG.E.ADD.F32.FTZ.RN.STRONG.GPU desc[UR20][R128.64+-0x680], R199 ;  /* 0xfff980c7800079a6 */ /* 0x0003e8000c10f394 */
[----:B0-----:R0:W-:Y:S02]  /*d770*/  REDG.E.ADD.F32.FTZ.RN.STRONG.GPU desc[UR20][R126.64+-0x680], R123 ;  /* 0xfff9807b7e0079a6 */ /* 0x0011e4000c10f394 */
.L_x_13748:
[----:B------:R-:W-:Y:S05]  /*d780*/  BSYNC B0 ;  /* 0x0000000000007941 */ /* 0x000fea0003800000 */
.L_x_13747:
        /* <DEDUP_REMOVED lines=11> */
.L_x_13750:
[----:B------:R-:W-:Y:S05]  /*d840*/  BSYNC B0 ;  /* 0x0000000000007941 */ /* 0x000fea0003800000 */
.L_x_13749:
[----:B0-----:R0:W0:Y:S01]  /*d850*/  LDS R123, [R170+0x3c00] ;  /* 0x003c0000aa7b7984 */ /* 0x0010220000000800 */
[----:B------:R-:W-:Y:S04]  /*d860*/  BSSY B0, `(.L_x_13751) ;  /* 0x0000004000007945 */ /* 0x000fe80003800000 */
[----:B------:R-:W-:Y:S05]  /*d870*/  @!P1 BRA `(.L_x_13752) ;  /* 0x0000000000089947 */ /* 0x000fea0003800000 */
[----:B------:R1:W-:Y:S04]  /*d880*/  REDG.E.ADD.F32.FTZ.RN.STRONG.GPU desc[UR20][R128.64+-0x580], R201 ;  /* 0xfffa80c9800079a6 */ /* 0x0003e8000c10f394 */
[----:B0-----:R0:W-:Y:S02]  /*d890*/  REDG.E.ADD.F32.FTZ.RN.STRONG.GPU desc[UR20][R126.64+-0x580], R123 ;  /* 0xfffa807b7e0079a6 */ /* 0x0011e4000c10f394 */
.L_x_13752:
[----:B------:R-:W-:Y:S05]  /*d8a0*/  BSYNC B0 ;  /* 0x0000000000007941 */ /* 0x000fea0003800000 */
.L_x_13751:
[----:B------:R-:W0:Y:S01]  /*d8b0*/  LDS R171, [R171+0x3c80] ;  /* 0x003c8000abab7984 */ /* 0x000e220000000800 */
[----:B------:R-:W-:Y:S04]  /*d8c0*/  BSSY B0, `(.L_x_13753) ;  /* 0x0000004000007945 */ /* 0x000fe80003800000 */
[----:B------:R-:W-:Y:S05]  /*d8d0*/  @!P2 BRA `(.L_x_13754) ;  /* 0x000000000008a947 */ /* 0x000fea0003800000 */
[----:B------:R1:W-:Y:S04]  /*d8e0*/  REDG.E.ADD.F32.FTZ.RN.STRONG.GPU desc[UR20][R128.64+-0x500], R202 ;  /* 0xfffb00ca800079a6 */ /* 0x0003e8000c10f394 */
[----:B0-----:R0:W-:Y:S02]  /*d8f0*/  REDG.E.ADD.F32.FTZ.RN.STRONG.GPU desc[UR20][R126.64+-0x500], R171 ;  /* 0xfffb00ab7e0079a6 */ /* 0x0011e4000c10f394 */
.L_x_13754:
[----:B------:R-:W-:Y:S05]  /*d900*/  BSYNC B0 ;  /* 0x0000000000007941 */ /* 0x000fea0003800000 */
.L_x_13753:
[----:B0-----:R0:W0:Y:S01]  /*d910*/  LDS R123, [R172+0x3d00] ;  /* 0x003d0000ac7b7984 */ /* 0x0010220000000800 */
[----:B------:R-:W-:Y:S04]  /*d920*/  BSSY B0, `(.L_x_13755) ;  /* 0x0000004000007945 */ /* 0x000fe80003800000 */
[----:B------:R-:W-:Y:S05]  /*d930*/  @!P3 BRA `(.L_x_13756) ;  /* 0x000000000008b947 */ /* 0x000fea0003800000 */
[----:B------:R1:W-:Y:S04]  /*d940*/  REDG.E.ADD.F32.FTZ.RN.STRONG.GPU desc[UR20][R128.64+-0x480], R203 ;  /* 0xfffb80cb800079a6 */ /* 0x0003e8000c10f394 */
[----:B0-----:R0:W-:Y:S02]  /*d950*/  REDG.E.ADD.F32.FTZ.RN.STRONG.GPU desc[UR20][R126.64+-0x480], R123 ;  /* 0xfffb807b7e0079a6 */ /* 0x0011e4000c10f394 */
.L_x_13756:
[----:B------:R-:W-:Y:S05]  /*d960*/  BSYNC B0 ;  /* 0x0000000000007941 */ /* 0x000fea0003800000 */
.L_x_13755:
[----:B------:R-:W0:Y:S01]  /*d970*/  LDS R173, [R173+0x3d80] ;  /* 0x003d8000adad7984 */ /* 0x000e220000000800 */
[----:B------:R-:W-:Y:S04]  /*d980*/  BSSY B0, `(.L_x_13757) ;  /* 0x0000004000007945 */ /* 0x000fe80003800000 */
[----:B------:R-:W-:Y:S05]  /*d990*/  @!P4 BRA `(.L_x_13758) ;  /* 0x000000000008c947 */ /* 0x000fea0003800000 */
[----:B------:R1:W-:Y:S04]  /*d9a0*/  REDG.E.ADD.F32.FTZ.RN.STRONG.GPU desc[UR20][R128.64+-0x400], R204 ;  /* 0xfffc00cc800079a6 */ /* 0x0003e8000c10f394 */
[----:B0-----:R0:W-:Y:S02]  /*d9b0*/  REDG.E.ADD.F32.FTZ.RN.STRONG.GPU desc[UR20][R126.64+-0x400], R173 ;  /* 0xfffc00ad7e0079a6 */ /* 0x0011e4000c10f394 */
.L_x_13758:
[----:B------:R-:W-:Y:S05]  /*d9c0*/  BSYNC B0 ;  /* 0x0000000000007941 */ /* 0x000fea0003800000 */
.L_x_13757:
[----:B0-----:R0:W0:Y:S01]  /*d9d0*/  LDS R123, [R174+0x3e00] ;  /* 0x003e0000ae7b7984 */ /* 0x0010220000000800 */
[----:B------:R-:W-:Y:S04]  /*d9e0*/  BSSY B0, `(.L_x_13759) ;  /* 0x0000004000007945 */ /* 0x000fe80003800000 */
[----:B------:R-:W-:Y:S05]  /*d9f0*/  @!P5 BRA `(.L_x_13760) ;  /* 0x000000000008d947 */ /* 0x000fea0003800000 */
[----:B------:R1:W-:Y:S04]  /*da00*/  REDG.E.ADD.F32.FTZ.RN.STRONG.GPU desc[UR20][R128.64+-0x380], R205 ;  /* 0xfffc80cd800079a6 */ /* 0x0003e8000c10f394 */
[----:B0-----:R0:W-:Y:S02]  /*da10*/  REDG.E.ADD.F32.FTZ.RN.STRONG.GPU desc[UR20][R126.64+-0x380], R123 ;  /* 0xfffc807b7e0079a6 */ /* 0x0011e4000c10f394 */
.L_x_13760:
[----:B------:R-:W-:Y:S05]  /*da20*/  BSYNC B0 ;  /* 0x0000000000007941 */ /* 0x000fea0003800000 */
.L_x_13759:
        /* <DEDUP_REMOVED lines=11> */
.L_x_13762:
[----:B------:R-:W-:Y:S05]  /*dae0*/  BSYNC B0 ;  /* 0x0000000000007941 */ /* 0x000fea0003800000 */
.L_x_13761:
[----:B0-----:R0:W0:Y:S01]  /*daf0*/  LDS R123, [R176+0x3f00] ;  /* 0x003f0000b07b7984 */ /* 0x0010220000000800 */
[----:B------:R-:W-:Y:S04]  /*db00*/  BSSY B0, `(.L_x_13763) ;  /* 0x0000004000007945 */ /* 0x000fe80003800000 */
[----:B------:R-:W-:Y:S05]  /*db10*/  @!P1 BRA `(.L_x_13764) ;  /* 0x0000000000089947 */ /* 0x000fea0003800000 */
[----:B------:R1:W-:Y:S04]  /*db20*/  REDG.E.ADD.F32.FTZ.RN.STRONG.GPU desc[UR20][R128.64+-0x280], R207 ;  /* 0xfffd80cf800079a6 */ /* 0x0003e8000c10f394 */
[----:B0-----:R0:W-:Y:S02]  /*db30*/  REDG.E.ADD.F32.FTZ.RN.STRONG.GPU desc[UR20][R126.64+-0x280], R123 ;  /* 0xfffd807b7e0079a6 */ /* 0x0011e4000c10f394 */
.L_x_13764:
[----:B------:R-:W-:Y:S05]  /*db40*/  BSYNC B0 ;  /* 0x0000000000007941 */ /* 0x000fea0003800000 */
.L_x_13763:
[----:B------:R-:W0:Y:S01]  /*db50*/  LDS R177, [R177+0x3f80] ;  /* 0x003f8000b1b17984 */ /* 0x000e220000000800 */
[----:B------:R-:W-:Y:S04]  /*db60*/  BSSY B0, `(.L_x_13765) ;  /* 0x0000004000007945 */ /* 0x000fe80003800000 */
[----:B------:R-:W-:Y:S05]  /*db70*/  @!P2 BRA `(.L_x_13766) ;  /* 0x000000000008a947 */ /* 0x000fea0003800000 */
[----:B------:R1:W-:Y:S04]  /*db80*/  REDG.E.ADD.F32.FTZ.RN.STRONG.GPU desc[UR20][R128.64+-0x200], R208 ;  /* 0xfffe00d0800079a6 */ /* 0x0003e8000c10f394 */
[----:B0-----:R0:W-:Y:S02]  /*db90*/  REDG.E.ADD.F32.FTZ.RN.STRONG.GPU desc[UR20][R126.64+-0x200], R177 ;  /* 0xfffe00b17e0079a6 */ /* 0x0011e4000c10f394 */
.L_x_13766:
[----:B------:R-:W-:Y:S05]  /*dba0*/  BSYNC B0 ;  /* 0x0000000000007941 */ /* 0x000fea0003800000 */
.L_x_13765:
[----:B0-----:R0:W0:Y:S01]  /*dbb0*/  LDS R123, [R178+0x4000] ;  /* 0x00400000b27b7984 */ /* 0x0010220000000800 */
[----:B------:R-:W-:Y:S04]  /*dbc0*/  BSSY B0, `(.L_x_13767) ;  /* 0x0000004000007945 */ /* 0x000fe80003800000 */
[----:B------:R-:W-:Y:S05]  /*dbd0*/  @!P3 BRA `(.L_x_13768) ;  /* 0x000000000008b947 */ /* 0x000fea0003800000 */
[----:B------:R1:W-:Y:S04]  /*dbe0*/  REDG.E.ADD.F32.FTZ.RN.STRONG.GPU desc[UR20][R128.64+-0x180], R209 ;  /* 0xfffe80d1800079a6 */ /* 0x0003e8000c10f394 */
[----:B0-----:R0:W-:Y:S02]  /*dbf0*/  REDG.E.ADD.F32.FTZ.RN.STRONG.GPU desc[UR20][R126.64+-0x180], R123 ;  /* 0xfffe807b7e0079a6 */ /* 0x0011e4000c10f394 */
.L_x_13768:
[----:B------:R-:W-:Y:S05]  /*dc00*/  BSYNC B0 ;  /* 0x0000000000007941 */ /* 0x000fea0003800000 */
.L_x_13767:
[----:B------:R-:W0:Y:S01]  /*dc10*/  LDS R179, [R179+0x4080] ;  /* 0x00408000b3b37984 */ /* 0x000e220000000800 */
[----:B------:R-:W-:Y:S04]  /*dc20*/  BSSY B0, `(.L_x_13769) ;  /* 0x0000004000007945 */ /* 0x000fe80003800000 */
[----:B------:R-:W-:Y:S05]  /*dc30*/  @!P4 BRA `(.L_x_13770) ;  /* 0x000000000008c947 */ /* 0x000fea0003800000 */
[----:B------:R1:W-:Y:S04]  /*dc40*/  REDG.E.ADD.F32.FTZ.RN.STRONG.GPU desc[UR20][R128.64+-0x100], R210 ;  /* 0xffff00d2800079a6 */ /* 0x0003e8000c10f394 */
[----:B0-----:R0:W-:Y:S02]  /*dc50*/  REDG.E.ADD.F32.FTZ.RN.STRONG.GPU desc[UR20][R126.64+-0x100], R179 ;  /* 0xffff00b37e0079a6 */ /* 0x0011e4000c10f394 */
.L_x_13770:
[----:B------:R-:W-:Y:S05]  /*dc60*/  BSYNC B0 ;  /* 0x0000000000007941 */ /* 0x000fea0003800000 */
.L_x_13769:
[----:B0-----:R0:W0:Y:S01]  /*dc70*/  LDS R123, [R180+0x4100] ;  /* 0x00410000b47b7984 */ /* 0x0010220000000800 */
[----:B------:R-:W-:Y:S04]  /*dc80*/  BSSY B0, `(.L_x_13771) ;  /* 0x0000004000007945 */ /* 0x000fe80003800000 */
[----:B------:R-:W-:Y:S05]  /*dc90*/  @!P5 BRA `(.L_x_13772) ;  /* 0x000000000008d947 */ /* 0x000fea0003800000 */
[----:B------:R1:W-:Y:S04]  /*dca0*/  REDG.E.ADD.F32.FTZ.RN.STRONG.GPU desc[UR20][R128.64+-0x80], R211 ;  /* 0xffff80d3800079a6 */ /* 0x0003e8000c10f394 */
[----:B0-----:R0:W-:Y:S02]  /*dcb0*/  REDG.E.ADD.F32.FTZ.RN.STRONG.GPU desc[UR20][R126.64+-0x80], R123 ;  /* 0xffff807b7e0079a6 */ /* 0x0011e4000c10f394 */
.L_x_13772:
[----:B------:R-:W-:Y:S05]  /*dcc0*/  BSYNC B0 ;  /* 0x0000000000007941 */ /* 0x000fea0003800000 */
.L_x_13771:
[----:B0-----:R-:W0:Y:S01]  /*dcd0*/  SHFL.DOWN PT, R123, R64, 0x1, 0x1f ;  /* 0x08201f00407b7f89 */ /* 0x001e2200000e0000 */
[----:B------:R-:W-:Y:S01]  /*dce0*/  ISETP.GT.AND P1, PT, R119, 0x1e, PT ;  /* 0x0000001e7700780c */ /* 0x000fe20003f24270 */
[----:B------:R-:W-:Y:S01]  /*dcf0*/  FMUL.FTZ R18, R18, R67 ;  /* 0x0000004312127220 */ /* 0x000fe20000410000 */
[----:B------:R-:W-:Y:S01]  /*dd00*/  FMUL.FTZ R145, R145, R214 ;  /* 0x000000d691917220 */ /* 0x000fe20000410000 */
[----:B------:R-:W5:Y:S01]  /*dd10*/  SHFL.DOWN PT, R122, R65, 0x1, 0x1f ;  /* 0x08201f00417a7f89 */ /* 0x000f6200000e0000 */
[----:B------:R-:W-:Y:S01]  /*dd20*/  FMUL.FTZ R20, R20, R69 ;  /* 0x0000004514147220 */ /* 0x000fe20000410000 */
[----:B------:R-:W-:Y:S01]  /*dd30*/  FMUL.FTZ R216, R142, R216 ;  /* 0x000000d88ed87220 */ /* 0x000fe20000410000 */
[----:B------:R-:W-:Y:S01]  /*dd40*/  ISETP.NE.AND P2, PT, R119, RZ, PT ;  /* 0x000000ff7700720c */ /* 0x000fe20003f45270 */
[----:B------:R-:W-:Y:S01]  /*dd50*/  FFMA.FTZ R18, R17, R66, R18 ;  /* 0x0000004211127223 */ /* 0x000fe20000010012 */
        /* <DEDUP_REMOVED lines=11> */
[-C--:B------:R-:W-:Y:S01]  /*de10*/  FFMA.FTZ R60, R29, R18.reuse, R60 ;  /* 0x000000121d3c7223 */ /* 0x080fe2000001003c */
[----:B------:R-:W-:Y:S01]  /*de20*/  FFMA.FTZ R144, R97, R18, R144 ;  /* 0x0000001261907223 */ /* 0x000fe20000010090 */
[-C--:B------:R-:W-:Y:S01]  /*de30*/  FFMA.FTZ R61, R30, R19.reuse, R61 ;  /* 0x000000131e3d7223 */ /* 0x080fe2000001003d */
        /* <DEDUP_REMOVED lines=15> */
[-C--:B------:R-:W-:Y:S01]  /*df30*/  FFMA.FTZ R135, R100, R25.reuse, R135 ;  /* 0x0000001964877223 */ /* 0x080fe20000010087 */
[----:B------:R-:W-:Y:S01]  /*df40*/  FFMA.FTZ R132, R101, R26, R132 ;  /* 0x0000001a65847223 */ /* 0x000fe20000010084 */
[----:B------:R-:W-:Y:S01]  /*df50*/  BSSY B0, `(.L_x_13773) ;  /* 0x0000029000007945 */ /* 0x000fe20003800000 */
[----:B------:R-:W-:Y:S01]  /*df60*/  FFMA.FTZ R59, R28, R138, R59 ;  /* 0x0000008a1c3b7223 */ /* 0x000fe2000001003b */
[----:B------:R-:W-:Y:S01]  /*df70*/  FADD.FTZ R39, R143, R39 ;  /* 0x000000278f277221 */ /* 0x000fe20000010000 */
        /* <DEDUP_REMOVED lines=38> */
.L_x_13774:
[----:B------:R-:W-:Y:S05]  /*e1e0*/  BSYNC B0 ;  /* 0x0000000000007941 */ /* 0x000fea0003800000 */
.L_x_13773:
[----:B------:R-:W-:Y:S02]  /*e1f0*/  UIADD3 UR7, UR7, 0x1, URZ ;  /* 0x0000000107077890 */ /* 0x000fe4000fffe03f */
[----:B------:R-:W-:Y:S02]  /*e200*/  UIADD3 UR8, UP1, UR8, 0x1, URZ ;  /* 0x0000000108087890 */ /* 0x000fe4000ff3e03f */
[----:B------:R-:W-:Y:S02]  /*e210*/  UISETP.GE.AND UP0, UPT, UR7, UR54, UPT ;  /* 0x000000360700728c */ /* 0x000fe4000bf06270 */
[----:B------:R-:W-:-:S04]  /*e220*/  UIADD3.X UR9, URZ, UR9, URZ, UP1, !UPT ;  /* 0x000000093f097290 */ /* 0x000fc80008ffe43f */
[----:B------:R-:W-:-:S13]  /*e230*/  PLOP3.LUT P1, PT, PT, PT, UP0, 0x80, 0x0 ;  /* 0x000000000000781c */ /* 0x000fda0003f2f008 */
[----:B------:R-:W-:Y:S05]  /*e240*/  @!P1 BRA `(.L_x_13775) ;  /* 0xffffff6400f89947 */ /* 0x000fea000383ffff */
.L_x_13696:
[----:B0-----:R-:W0:Y:S01]  /*e250*/  S2R R18, SR_TID.X ;  /* 0x0000000000127919 */ /* 0x001e220000002100 */
[----:B------:R-:W-:Y:S01]  /*e260*/  MOV R4, UR17 ;  /* 0x0000001100047c02 */ /* 0x000fe20008000f00 */
[----:B------:R-:W-:Y:S01]  /*e270*/  USHF.R.S32.HI UR28, URZ, 0x1f, UR10 ;  /* 0x0000001f3f1c7899 */ /* 0x000fe2000801140a */
[----:B------:R-:W-:Y:S01]  /*e280*/  BSSY B0, `(.L_x_13776) ;  /* 0x0000048000007945 */ /* 0x000fe20003800000 */
[----:B------:R-:W-:Y:S01]  /*e290*/  BAR.SYNC.DEFER_BLOCKING 0x0 ;  /* 0x0000000000007b1d */ /* 0x000fe20000010000 */
[----:B------:R-:W-:Y:S02]  /*e2a0*/  ULEA UR29, UR16, 0xfffffe00, 0x9 ;  /* 0xfffffe00101d7891 */ /* 0x000fe4000f8e483f */
[----:B------:R-:W-:Y:S02]  /*e2b0*/  USHF.R.S32.HI UR7, URZ, 0x1f, UR46 ;  /* 0x0000001f3f077899 */ /* 0x000fe4000801142e */
[----:B------:R-:W-:Y:S01]  /*e2c0*/  USHF.R.S32.HI UR30, URZ, 0x1f, UR29 ;  /* 0x0000001f3f1e7899 */ /* 0x000fe2000801141d */
[----:B------:R-:W-:Y:S01]  /*e2d0*/  ULDC.64 UR8, c[0x0][0x388] ;  /* 0x0000e20000087ab9 */ /* 0x000fe20000000a00 */
[----:B------:R-:W5:Y:S01]  /*e2e0*/  S2R R2, SR_TID.X ;  /* 0x0000000000027919 */ /* 0x000f620000002100 */
        /* <DEDUP_REMOVED lines=8> */
[----:B0-----:R-:W-:-:S03]  /*e370*/  ISETP.NE.AND P6, PT, R18, RZ, PT ;  /* 0x000000ff1200720c */ /* 0x001fc60003fc5270 */
[----:B------:R-:W-:Y:S04]  /*e380*/  STS [R102+0x4], R63 ;  /* 0x0000043f66007388 */ /* 0x000fe80000000800 */
[----:B------:R-:W-:Y:S04]  /*e390*/  STS [R102+0x8], R62 ;  /* 0x0000083e66007388 */ /* 0x000fe80000000800 */
[----:B------:R-:W-:Y:S01]  /*e3a0*/  STS [R102+0xc], R61 ;  /* 0x00000c3d66007388 */ /* 0x000fe20000000800 */
[----:B-----5:R-:W-:-:S03]  /*e3b0*/  SHF.L.U32 R3, R2, 0x4, RZ ;  /* 0x0000000402037819 */ /* 0x020fc600000006ff */
[----:B------:R-:W-:Y:S01]  /*e3c0*/  STS [R102+0x10], R60 ;  /* 0x0000103c66007388 */ /* 0x000fe20000000800 */
[----:B------:R-:W-:-:S03]  /*e3d0*/  LOP3.LUT R3, R3, 0xfffffe00, RZ, 0xc0, !PT ;  /* 0xfffffe0003037812 */ /* 0x000fc600078ec0ff */
[----:B------:R-:W-:Y:S01]  /*e3e0*/  STS [R102+0x14], R59 ;  /* 0x0000143b66007388 */ /* 0x000fe20000000800 */
[----:B------:R-:W-:-:S03]  /*e3f0*/  LOP3.LUT R87, R3, 0x1f, R2, 0xf8, !PT ;  /* 0x0000001f03577812 */ /* 0x000fc600078ef802 */
[----:B------:R-:W-:Y:S01]  /*e400*/  STS [R102+0x18], R58 ;  /* 0x0000183a66007388 */ /* 0x000fe20000000800 */
[----:B------:R-:W-:-:S03]  /*e410*/  IADD3 R6, P1, R87, UR29, RZ ;  /* 0x0000001d57067c10 */ /* 0x000fc6000ff3e0ff */
[----:B------:R-:W-:Y:S01]  /*e420*/  STS [R102+0x1c], R57 ;  /* 0x00001c3966007388 */ /* 0x000fe20000000800 */
[----:B------:R-:W-:-:S03]  /*e430*/  SHF.R.S32.HI R10, RZ, 0x1f, R87 ;  /* 0x0000001fff0a7819 */ /* 0x000fc60000011457 */
        /* <DEDUP_REMOVED lines=28> */
[----:B-1----:R-:W0:Y:S02]  /*e600*/  LDS R0, [UR18+0x840] ;  /* 0x00084012ff007984 */ /* 0x002e240008000800 */
        /* <DEDUP_REMOVED lines=15> */
.L_x_13777:
[----:B------:R-:W-:Y:S05]  /*e700*/  BSYNC B0 ;  /* 0x0000000000007941 */ /* 0x000fea0003800000 */
.L_x_13776:
[----:B------:R-:W5:Y:S01]  /*e710*/  LDL.LU R8, [R1+0xc] ;  /* 0x00000c0001087983 */ /* 0x000f620000300800 */
[----:B------:R-:W-:Y:S01]  /*e720*/  ULDC UR25, c[0x0][0x224] ;  /* 0x0000890000197ab9 */ /* 0x000fe20000000800 */
[----:B------:R-:W-:Y:S01]  /*e730*/  ULDC.64 UR8, c[0x0][0x390] ;  /* 0x0000e40000087ab9 */ /* 0x000fe20000000a00 */
[----:B------:R-:W-:Y:S01]  /*e740*/  UIADD3 UR28, UR6, -UR25, URZ ;  /* 0x80000019061c7290 */ /* 0x000fe2000fffe03f */
[C---:B------:R-:W-:Y:S01]  /*e750*/  LOP3.LUT R57, R87.reuse, 0x20, RZ, 0xfc, !PT ;  /* 0x0000002057397812 */ /* 0x040fe200078efcff */
[----:B------:R-:W-:Y:S01]  /*e760*/  BSSY B0, `(.L_x_13778) ;  /* 0x0000088000007945 */ /* 0x000fe20003800000 */
[----:B------:R-:W-:Y:S01]  /*e770*/  UMOV UR25, UR19 ;  /* 0x0000001300197c82 */ /* 0x000fe20008000000 */
[----:B------:R-:W-:Y:S01]  /*e780*/  UIMAD UR30, UR28, -0x200, URZ ;  /* 0xfffffe001c1e78a4 */ /* 0x000fe2000f8e023f */
[C---:B------:R-:W-:Y:S01]  /*e790*/  LOP3.LUT R59, R87.reuse, 0x40, RZ, 0xfc, !PT ;  /* 0x00000040573b7812 */ /* 0x040fe200078efcff */
[----:B------:R-:W-:Y:S01]  /*e7a0*/  UIMAD.WIDE.U32 UR24, UR46, UR8, UR24 ;  /* 0x000000082e1872a5 */ /* 0x000fe2000f8e0018 */
[----:B------:R-:W-:Y:S01]  /*e7b0*/  LOP3.LUT R61, R87, 0x60, RZ, 0xfc, !PT ;  /* 0x00000060573d7812 */ /* 0x000fe200078efcff */
[----:B------:R-:W-:Y:S01]  /*e7c0*/  UIMAD UR8, UR7, UR8, URZ ;  /* 0x00000008070872a4 */ /* 0x000fe2000f8e023f */
[-C--:B------:R-:W-:Y:S01]  /*e7d0*/  ISETP.GE.AND P0, PT, R57, R0.reuse, PT ;  /* 0x000000003900720c */ /* 0x080fe20003f06270 */
[----:B------:R-:W-:Y:S01]  /*e7e0*/  UIADD3 UR28, UP0, UR30, UR24, URZ ;  /* 0x000000181e1c7290 */ /* 0x000fe2000ff1e03f */
[----:B------:R-:W-:Y:S01]  /*e7f0*/  ISETP.GE.AND P3, PT, R61, R0, PT ;  /* 0x000000003d00720c */ /* 0x000fe20003f66270 */
[----:B------:R-:W-:Y:S01]  /*e800*/  UIMAD UR19, UR46, UR9, UR8 ;  /* 0x000000092e1372a4 */ /* 0x000fe2000f8e0208 */
[C---:B------:R-:W-:Y:S01]  /*e810*/  LOP3.LUT R63, R87.reuse, 0x80, RZ, 0xfc, !PT ;  /* 0x00000080573f7812 */ /* 0x040fe200078efcff */
[----:B------:R-:W-:Y:S01]  /*e820*/  USHF.R.S32.HI UR24, URZ, 0x1f, UR30 ;  /* 0x0000001f3f187899 */ /* 0x000fe2000801141e */
[C---:B------:R-:W-:Y:S01]  /*e830*/  LOP3.LUT R65, R87.reuse, 0xa0, RZ, 0xfc, !PT ;  /* 0x000000a057417812 */ /* 0x040fe200078efcff */
[----:B------:R-:W-:Y:S01]  /*e840*/  ULDC.64 UR8, c[0x0][0x3e0] ;  /* 0x0000f80000087ab9 */ /* 0x000fe20000000a00 */
[----:B0-----:R-:W-:Y:S01]  /*e850*/  MOV R4, UR28 ;  /* 0x0000001c00047c02 */ /* 0x001fe20008000f00 */
[----:B------:R-:W-:Y:S01]  /*e860*/  UIADD3.X UR25, UR24, UR19, UR25, UP0, !UPT ;  /* 0x0000001318197290 */ /* 0x000fe200087fe419 */
[----:B------:R-:W-:-:S02]  /*e870*/  LEA R2, P1, R87, UR8, 0x2 ;  /* 0x0000000857027c11 */ /* 0x000fc4000f8210ff */
[C---:B------:R-:W-:Y:S02]  /*e880*/  LOP3.LUT R67, R87.reuse, 0xc0, RZ, 0xfc, !PT ;  /* 0x000000c057437812 */ /* 0x040fe400078efcff */
[C---:B------:R-:W-:Y:S01]  /*e890*/  LEA.HI.X R3, R87.reuse, UR9, R10, 0x2, P1 ;  /* 0x0000000957037c11 */ /* 0x040fe200088f140a */
[----:B------:R-:W-:Y:S01]  /*e8a0*/  UIMAD.WIDE.U32 UR8, UR10, UR26, URZ ;  /* 0x0000001a0a0872a5 */ /* 0x000fe2000f8e003f */
[C---:B------:R-:W-:Y:S02]  /*e8b0*/  LEA R2, P1, R4.reuse, R2, 0x2 ;  /* 0x0000000204027211 */ /* 0x040fe400078210ff */
[----:B------:R-:W-:Y:S02]  /*e8c0*/  MOV R5, UR25 ;  /* 0x0000001900057c02 */ /* 0x000fe40008000f00 */
        /* <DEDUP_REMOVED lines=39> */
[----:B0-----:R-:W-:Y:S01]  /*eb40*/  MOV R2, UR17 ;  /* 0x0000001100027c02 */ /* 0x001fe20008000f00 */
[----:B------:R-:W-:-:S04]  /*eb50*/  UIADD3 UR17, UR9, UR27, URZ ;  /* 0x0000001b09117290 */ /* 0x000fc8000fffe03f */
        /* <DEDUP_REMOVED lines=34> */
[----:B-----5:R-:W-:Y:S01]  /*ed80*/  FADD.FTZ R5, R33, R8 ;  /* 0x0000000821057221 */ /* 0x020fe20000010000 */
        /* <DEDUP_REMOVED lines=9> */
[----:B------:R-:W0:Y:S03]  /*ee20*/  LDS R0, [UR18+0x840] ;  /* 0x00084012ff007984 */ /* 0x000e260008000800 */
[----:B--2---:R-:W-:-:S04]  /*ee30*/  FADD.FTZ R40, R39, R40 ;  /* 0x0000002827287221 */ /* 0x004fc80000010000 */
[----:B---3--:R-:W-:-:S04]  /*ee40*/  FADD.FTZ R41, R40, R41 ;  /* 0x0000002928297221 */ /* 0x008fc80000010000 */
[----:B----4-:R-:W-:-:S04]  /*ee50*/  FADD.FTZ R42, R41, R42 ;  /* 0x0000002a292a7221 */ /* 0x010fc80000010000 */
        /* <DEDUP_REMOVED lines=24> */
.L_x_13779:
[----:B------:R-:W-:Y:S05]  /*efe0*/  BSYNC B0 ;  /* 0x0000000000007941 */ /* 0x000fea0003800000 */
.L_x_13778:
        /* <DEDUP_REMOVED lines=24> */
[----:B------:R-:W-:-:S02]  /*f170*/  UIADD3 UR53, UP5, UR53, -0x800, URZ ;  /* 0xfffff80035357890 */ /* 0x000fc4000ffbe03f */
[----:B------:R-:W-:Y:S01]  /*f180*/  UIADD3 UR6, UR6, 0x1, URZ ;  /* 0x0000000106067890 */ /* 0x000fe2000fffe03f */
        /* <DEDUP_REMOVED lines=32> */
.L_x_13690:
        /* <DEDUP_REMOVED lines=29> */
.L_x_13782:
[----:B------:R-:W-:Y:S05]  /*f560*/  BSYNC B0 ;  /* 0x0000000000007941 */ /* 0x000fea0003800000 */
.L_x_13781:
        /* <DEDUP_REMOVED lines=32> */
.L_x_13784:
[----:B0-----:R-:W0:Y:S02]  /*f770*/  S2R R7, SR_TID.X ;  /* 0x0000000000077919 */ /* 0x001e240000002100 */
.L_x_13785:
[----:B------:R-:W-:Y:S05]  /*f780*/  BSYNC B0 ;  /* 0x0000000000007941 */ /* 0x000fea0003800000 */
.L_x_13783:
        /* <DEDUP_REMOVED lines=15> */
.L_x_13786:
        /* <DEDUP_REMOVED lines=19> */
.L_x_13787:
        /* <DEDUP_REMOVED lines=13> */
.L_x_18978:


//--------------------- .text._Z25selective_scan_bwd_kernelI32Selective_Scan_bwd_kernel_traitsILi32ELi16ELb0ELb1ELb1ELb1ELb0EfN3c107complexIfEEEEv12SSMParamsBwd --------------------------
	.section	.text._Z25selective_scan_bwd_kernelI32Selective_Scan_bwd_kernel_traitsILi32ELi16ELb0ELb1ELb1ELb1ELb0EfN3c107complexIfEEEEv12SSMParamsBwd,"ax",@progbits
	.align	128
        .global         _Z25selective_scan_bwd_kernelI32Selective_Scan_bwd_kernel_traitsILi32ELi16ELb0ELb1ELb1ELb1ELb0EfN3c107complexIfEEEEv12SSMParamsBwd
        .type           _Z25selective_scan_bwd_kernelI32Selective_Scan_bwd_kernel_traitsILi32ELi16ELb0ELb1ELb1ELb1ELb0EfN3c107complexIfEEEEv12SSMParamsBwd,@function
        .size           _Z25selective_scan_bwd_kernelI32Selective_Scan_bwd_kernel_traitsILi32ELi16ELb0ELb1ELb1ELb1ELb0EfN3c107complexIfEEEEv12SSMParamsBwd,(.L_x_18979 - _Z25selective_scan_bwd_kernelI32Selective_Scan_bwd_kernel_traitsILi32ELi16ELb0ELb1ELb1ELb1ELb0EfN3c107complexIfEEEEv12SSMParamsBwd)
        .other          _Z25selective_scan_bwd_kernelI32Selective_Scan_bwd_kernel_traitsILi32ELi16ELb0ELb1ELb1ELb1ELb0EfN3c107complexIfEEEEv12SSMParamsBwd,@"STO_CUDA_ENTRY STV_DEFAULT"
_Z25selective_scan_bwd_kernelI32Selective_Scan_bwd_kernel_traitsILi32ELi16ELb0ELb1ELb1ELb1ELb0EfN3c107complexIfEEEEv12SSMParamsBwd:
.text._Z25selective_scan_bwd_kernelI32Selective_Scan_bwd_kernel_traitsILi32ELi16ELb0ELb1ELb1ELb1ELb0EfN3c107complexIfEEEEv12SSMParamsBwd:
        /* <DEDUP_REMOVED lines=32> */
[----:B------:R-:W-:-:S02]  /*0200*/  MOV R5, UR7 ;  /* 0x0000000700057c02 */ /* 0x000fc40008000f00 */
[----:B------:R-:W-:Y:S01]  /*0210*/  MOV R0, UR30 ;  /* 0x0000001e00007c02 */ /* 0x000fe20008000f00 */
[----:B------:R-:W2:Y:S01]  /*0220*/  @P0 LDG.E R2, desc[UR22][R2.64] ;  /* 0x0000001602020981 */ /* 0x000ea2000c1e1900 */
[----:B-1----:R-:W-:Y:S02]  /*0230*/  USHF.R.S32.HI UR4, URZ, 0x1f, UR10 ;  /* 0x0000001f3f047899 */ /* 0x002fe4000801140a */
[----:B------:R-:W-:Y:S01]  /*0240*/  UISETP.NE.U32.AND UP1, UPT, UR26, URZ, UPT ;  /* 0x0000003f1a00728c */ /* 0x000fe2000bf25070 */
[----:B------:R-:W3:Y:S01]  /*0250*/  @P1 LDG.E R4, desc[UR22][R4.64] ;  /* 0x0000001604041981 */ /* 0x000ee2000c1e1900 */
[----:B------:R-:W-:Y:S01]  /*0260*/  IABS R0, R0 ;  /* 0x0000000000007213 */ /* 0x000fe20000000000 */
[----:B------:R-:W-:Y:S01]  /*0270*/  UIMAD UR5, UR4, UR24, URZ ;  /* 0x00000018040572a4 */ /* 0x000fe2000f8e023f */
[----:B------:R-:W-:Y:S01]  /*0280*/  HFMA2.MMA R43, -RZ, RZ, 0, 0 ;  /* 0x00000000ff2b7435 */ /* 0x000fe200000001ff */
[----:B------:R-:W-:Y:S01]  /*0290*/  UISETP.NE.AND.EX UP1, UPT, UR27, URZ, UPT, UP1 ;  /* 0x0000003f1b00728c */ /* 0x000fe2000bf25310 */
[----:B------:R-:W-:Y:S01]  /*02a0*/  R2UR UR34, R0 ;  /* 0x00000000002272ca */ /* 0x000fe200000e0000 */
[----:B------:R-:W-:Y:S01]  /*02b0*/  UIMAD UR25, UR10, UR25, UR5 ;  /* 0x000000190a1972a4 */ /* 0x000fe2000f8e0205 */
[----:B------:R-:W-:Y:S01]  /*02c0*/  MOV R44, RZ ;  /* 0x000000ff002c7202 */ /* 0x000fe20000000f00 */
[----:B------:R-:W-:Y:S01]  /*02d0*/  ULDC.64 UR6, c[0x0][0x310] ;  /* 0x0000c40000067ab9 */ /* 0x000fe20000000a00 */
[----:B------:R-:W-:-:S02]  /*02e0*/  UISETP.NE.U32.AND UP2, UPT, UR32, URZ, UPT ;  /* 0x0000003f2000728c */ /* 0x000fc4000bf45070 */
[----:B------:R-:W-:Y:S02]  /*02f0*/  UISETP.NE.U32.AND UP0, UPT, UR6, URZ, UPT ;  /* 0x0000003f0600728c */ /* 0x000fe4000bf05070 */
[----:B------:R-:W-:Y:S02]  /*0300*/  UIMAD.WIDE.U32 UR18, UR10, UR24, URZ ;  /* 0x000000180a1272a5 */ /* 0x000fe4000f8e003f */
[----:B------:R-:W-:Y:S02]  /*0310*/  @UP1 ULEA UR60, UP3, UR47, UR26, 0x2 ;  /* 0x0000001a2f3c1291 */ /* 0x000fe4000f86103f */
[----:B------:R-:W-:Y:S01]  /*0320*/  UISETP.NE.AND.EX UP0, UPT, UR7, URZ, UPT, UP0 ;  /* 0x0000003f0700728c */ /* 0x000fe2000bf05300 */
[----:B------:R-:W0:Y:S01]  /*0330*/  I2F.RP R0, UR34 ;  /* 0x0000002200007d06 */ /* 0x000e220008209400 */
[----:B------:R-:W-:Y:S01]  /*0340*/  @UP1 ULEA.HI.X UR61, UR47, UR27, UR17, 0x2, UP3 ;  /* 0x0000001b2f3d1291 */ /* 0x000fe200098f1411 */
[----:B------:R-:W-:Y:S01]  /*0350*/  ULDC.64 UR6, c[0x0][0x290] ;  /* 0x0000a40000067ab9 */ /* 0x000fe20000000a00 */
[----:B------:R-:W-:-:S02]  /*0360*/  UISETP.NE.AND.EX UP1, UPT, UR33, URZ, UPT, UP2 ;  /* 0x0000003f2100728c */ /* 0x000fc4000bf25320 */
[----:B------:R-:W-:Y:S02]  /*0370*/  UIMAD UR28, UR4, UR6, URZ ;  /* 0x00000006041c72a4 */ /* 0x000fe4000f8e023f */
[----:B------:R-:W-:Y:S02]  /*0380*/  UIMAD.WIDE.U32 UR14, UR10, UR6, URZ ;  /* 0x000000060a0e72a5 */ /* 0x000fe4000f8e003f */
[----:B------:R-:W-:Y:S02]  /*0390*/  UIMAD UR28, UR10, UR7, UR28 ;  /* 0x000000070a1c72a4 */ /* 0x000fe4000f8e021c */
[----:B------:R-:W-:Y:S01]  /*03a0*/  UIMAD UR16, UR4, UR12, URZ ;  /* 0x0000000c041072a4 */ /* 0x000fe2000f8e023f */
[----:B------:R-:W-:Y:S01]  /*03b0*/  ULDC.64 UR6, c[0x0][0x328] ;  /* 0x0000ca0000067ab9 */ /* 0x000fe20000000a00 */
[----:B0-----:R-:W0:Y:S01]  /*03c0*/  MUFU.RCP R0, R0 ;  /* 0x0000000000007308 */ /* 0x001e220000001000 */
[----:B------:R-:W-:Y:S02]  /*03d0*/  UIMAD UR24, UR4, UR6, URZ ;  /* 0x00000006041872a4 */ /* 0x000fe4000f8e023f */
[----:B------:R-:W-:-:S02]  /*03e0*/  UIMAD UR11, UR4, UR20, URZ ;  /* 0x00000014040b72a4 */ /* 0x000fc4000f8e023f */
[----:B------:R-:W-:Y:S01]  /*03f0*/  @UP1 ULEA UR58, UP2, UR47, UR32, 0x2 ;  /* 0x000000202f3a1291 */ /* 0x000fe2000f84103f */
[----:B------:R-:W-:Y:S01]  /*0400*/  UMOV UR4, URZ ;  /* 0x0000003f00047c82 */ /* 0x000fe20008000000 */
[----:B------:R-:W-:Y:S02]  /*0410*/  UIADD3 UR19, UR19, UR25, URZ ;  /* 0x0000001913137290 */ /* 0x000fe4000fffe03f */
[----:B------:R-:W-:Y:S02]  /*0420*/  @UP1 ULEA.HI.X UR59, UR47, UR33, UR17, 0x2, UP2 ;  /* 0x000000212f3b1291 */ /* 0x000fe400090f1411 */
[----:B------:R-:W-:Y:S02]  /*0430*/  UIMAD.WIDE.U32 UR8, UR10, UR6, URZ ;  /* 0x000000060a0872a5 */ /* 0x000fe4000f8e003f */
[----:B------:R-:W-:Y:S02]  /*0440*/  UIMAD UR24, UR10, UR7, UR24 ;  /* 0x000000070a1872a4 */ /* 0x000fe4000f8e0218 */
[----:B------:R-:W-:Y:S01]  /*0450*/  UIMAD.WIDE.U32 UR6, UR10, UR12, URZ ;  /* 0x0000000c0a0672a5 */ /* 0x000fe2000f8e003f */
[----:B0-----:R-:W-:Y:S01]  /*0460*/  IADD3 R0, R0, 0xffffffe, RZ ;  /* 0x0ffffffe00007810 */ /* 0x001fe20007ffe0ff */
[----:B------:R-:W-:-:S02]  /*0470*/  UIMAD UR16, UR10, UR13, UR16 ;  /* 0x0000000d0a1072a4 */ /* 0x000fc4000f8e0210 */
[----:B------:R-:W-:Y:S02]  /*0480*/  UIMAD.WIDE.U32 UR12, UR10, UR20, URZ ;  /* 0x000000140a0c72a5 */ /* 0x000fe4000f8e003f */
[----:B------:R-:W-:Y:S01]  /*0490*/  UIMAD UR11, UR10, UR21, UR11 ;  /* 0x000000150a0b72a4 */ /* 0x000fe2000f8e020b */
[----:B------:R-:W0:Y:S01]  /*04a0*/  F2I.FTZ.U32.TRUNC.NTZ R0, R0 ;  /* 0x0000000000007305 */ /* 0x000e22000021f000 */
[----:B------:R-:W-:Y:S01]  /*04b0*/  UIADD3 UR15, UR15, UR28, URZ ;  /* 0x0000001c0f0f7290 */ /* 0x000fe2000fffe03f */
[----:B------:R-:W-:Y:S01]  /*04c0*/  ULDC.64 UR20, c[0x0][0x288] ;  /* 0x0000a20000147ab9 */ /* 0x000fe20000000a00 */
[----:B------:R-:W-:Y:S02]  /*04d0*/  UIADD3 UR9, UR9, UR24, URZ ;  /* 0x0000001809097290 */ /* 0x000fe4000fffe03f */
[----:B------:R-:W-:Y:S02]  /*04e0*/  UIMAD UR29, UR17, UR20, URZ ;  /* 0x00000014111d72a4 */ /* 0x000fe4000f8e023f */
[----:B------:R-:W-:Y:S01]  /*04f0*/  UIADD3 UR7, UR7, UR16, URZ ;  /* 0x0000001007077290 */ /* 0x000fe2000fffe03f */
[----:B------:R-:W-:Y:S01]  /*0500*/  UMOV UR46, URZ ;  /* 0x0000003f002e7c82 */ /* 0x000fe20008000000 */
[----:B0-----:R-:W-:-:S02]  /*0510*/  R2UR UR5, R0 ;  /* 0x00000000000572ca */ /* 0x001fc400000e0000 */
        /* <DEDUP_REMOVED lines=34> */
[----:B------:R-:W-:Y:S01]  /*0740*/  UIMAD.WIDE.U32 UR18, UR47, UR18, UR8 ;  /* 0x000000122f1272a5 */ /* 0x000fe2000f8e0008 */
[----:B------:R-:W-:Y:S02]  /*0750*/  ULDC.64 UR20, c[0x0][0x2f8] ;  /* 0x0000be0000147ab9 */ /* 0x000fe40000000a00 */
[----:B------:R-:W-:Y:S01]  /*0760*/  UMOV UR9, UR25 ;  /* 0x0000001900097c82 */ /* 0x000fe20008000000 */
[----:B------:R-:W-:-:S02]  /*0770*/  UIADD3.X UR14, UR17, UR15, UR27, UP3, !UPT ;  /* 0x0000000f110e7290 */ /* 0x000fc40009ffe41b */
[----:B------:R-:W-:Y:S02]  /*0780*/  @!UP1 UIADD3 UR9, -UR9, URZ, URZ ;  /* 0x0000003f09099290 */ /* 0x000fe4000fffe13f */
[----:B------:R-:W-:Y:S02]  /*0790*/  @!UP2 ULOP3.LUT UR9, URZ, UR30, URZ, 0x33, !UPT ;  /* 0x0000001e3f09a292 */ /* 0x000fe4000f8e333f */
[----:B------:R-:W-:Y:S02]  /*07a0*/  ULEA UR50, UP3, UR48, UR20, 0x2 ;  /* 0x0000001430327291 */ /* 0x000fe4000f86103f */
[----:B------:R-:W-:Y:S02]  /*07b0*/  USHF.R.S32.HI UR8, URZ, 0x1f, UR9 ;  /* 0x0000001f3f087899 */ /* 0x000fe40008011409 */
[----:B------:R-:W-:Y:S02]  /*07c0*/  ULEA.HI.X UR48, UR48, UR21, UR14, 0x2, UP3 ;  /* 0x0000001530307291 */ /* 0x000fe400098f140e */
        /* <DEDUP_REMOVED lines=49> */
[----:B------:R-:W-:-:S05]  /*0ae0*/  UMOV UR5, URZ ;  /* 0x0000003f00057c82 */ /* 0x000fca0008000000 */
.L_x_13905:
        /* <DEDUP_REMOVED lines=214> */
[----:B------:R1:W-:Y:S04]  /*1850*/  STS [R50+0x100], R7 ;  /* 0x0001000732007388 */ /* 0x0003e80000000800 */
[----:B------:R-:W-:Y:S04]  /*1860*/  STS [R51+0x180], R12 ;  /* 0x0001800c33007388 */ /* 0x000fe80000000800 */
[----:B------:R-:W-:Y:S04]  /*1870*/  STS [R52+0x200], R9 ;  /* 0x0002000934007388 */ /* 0x000fe80000000800 */
[----:B------:R-:W-:Y:S04]  /*1880*/  STS [R53+0x280], R14 ;  /* 0x0002800e35007388 */ /* 0x000fe80000000800 */
[----:B------:R4:W-:Y:S04]  /*1890*/  STS [R54+0x300], R11 ;  /* 0x0003000b36007388 */ /* 0x0009e80000000800 */
[----:B------:R-:W-:Y:S04]  /*18a0*/  STS [R55+0x380], R16 ;  /* 0x0003801037007388 */ /* 0x000fe80000000800 */
[----:B------:R5:W-:Y:S04]  /*18b0*/  STS [R56+0x400], R13 ;  /* 0x0004000d38007388 */ /* 0x000be80000000800 */
[----:B---3--:R3:W-:Y:S04]  /*18c0*/  STS [R57+0x480], R20 ;  /* 0x0004801439007388 */ /* 0x0087e80000000800 */
[----:B--2---:R-:W-:Y:S04]  /*18d0*/  STS [R58+0x500], R17 ;  /* 0x000500113a007388 */ /* 0x004fe80000000800 */
[----:B------:R-:W-:Y:S01]  /*18e0*/  STS [R59+0x580], R22 ;  /* 0x000580163b007388 */ /* 0x000fe20000000800 */
[----:B0-----:R-:W-:Y:S01]  /*18f0*/  HFMA2.MMA R0, -RZ, RZ, 0, 0 ;  /* 0x00000000ff007435 */ /* 0x001fe200000001ff */
[----:B-1----:R-:W-:Y:S01]  /*1900*/  CS2R R6, SRZ ;  /* 0x0000000000067805 */ /* 0x002fe2000001ff00 */
[----:B----4-:R-:W-:Y:S01]  /*1910*/  HFMA2.MMA R11, -RZ, RZ, 0, 0 ;  /* 0x00000000ff0b7435 */ /* 0x010fe200000001ff */
[----:B------:R-:W-:Y:S01]  /*1920*/  STS [R60+0x600], R19 ;  /* 0x000600133c007388 */ /* 0x000fe20000000800 */
[----:B-----5:R-:W-:-:S02]  /*1930*/  CS2R R12, SRZ ;  /* 0x00000000000c7805 */ /* 0x020fc4000001ff00 */
[----:B------:R-:W-:Y:S01]  /*1940*/  MOV R14, RZ ;  /* 0x000000ff000e7202 */ /* 0x000fe20000000f00 */
[----:B---3--:R-:W0:Y:S01]  /*1950*/  LDC R20, c[0x0][0x21c] ;  /* 0x00008700ff147b82 */ /* 0x008e220000000800 */
        /* <DEDUP_REMOVED lines=8> */
[----:B------:R-:W0:Y:S04]  /*19e0*/  LDS R86, [R64+0x10] ;  /* 0x0000100040567984 */ /* 0x000e280000000800 */
[----:B------:R-:W0:Y:S04]  /*19f0*/  LDS R85, [R64+0x14] ;  /* 0x0000140040557984 */ /* 0x000e280000000800 */
[----:B------:R-:W0:Y:S04]  /*1a00*/  LDS R88, [R64+0x18] ;  /* 0x0000180040587984 */ /* 0x000e280000000800 */
        /* <DEDUP_REMOVED lines=9> */
[----:B------:R-:W-:Y:S01]  /*1aa0*/  BAR.SYNC.DEFER_BLOCKING 0x0 ;  /* 0x0000000000007b1d */ /* 0x000fe20000010000 */
[----:B-1----:R-:W-:-:S05]  /*1ab0*/  MOV R2, RZ ;  /* 0x000000ff00027202 */ /* 0x002fca0000000f00 */
[----:B------:R-:W5:Y:S01]  /*1ac0*/  @!P0 LDG.E R0, desc[UR22][R4.64] ;  /* 0x0000001604008981 */ /* 0x000f62000c1e1900 */
[----:B------:R-:W-:-:S03]  /*1ad0*/  ISETP.GE.AND P0, PT, R28, UR17, PT ;  /* 0x000000111c007c0c */ /* 0x000fc6000bf06270 */
[----:B------:R-:W5:Y:S01]  /*1ae0*/  @!P1 LDG.E R7, desc[UR22][R4.64+0x100] ;  /* 0x0001001604079981 */ /* 0x000f62000c1e1900 */
[----:B------:R-:W-:Y:S02]  /*1af0*/  ISETP.GE.AND P1, PT, R8, UR17, PT ;  /* 0x0000001108007c0c */ /* 0x000fe4000bf26270 */
[----:B------:R-:W-:Y:S02]  /*1b00*/  CS2R R16, SRZ ;  /* 0x0000000000107805 */ /* 0x000fe4000001ff00 */
[----:B------:R-:W-:Y:S01]  /*1b10*/  CS2R R18, SRZ ;  /* 0x0000000000127805 */ /* 0x000fe2000001ff00 */
[----:B------:R-:W5:Y:S04]  /*1b20*/  @!P2 LDG.E R14, desc[UR22][R4.64+0x580] ;  /* 0x00058016040ea981 */ /* 0x000f68000c1e1900 */
[----:B------:R-:W5:Y:S01]  /*1b30*/  @!P0 LDG.E R2, desc[UR22][R4.64+0x80] ;  /* 0x0000801604028981 */ /* 0x000f62000c1e1900 */
[----:B------:R-:W-:-:S02]  /*1b40*/  ISETP.GE.AND P0, PT, R32, UR17, PT ;  /* 0x0000001120007c0c */ /* 0x000fc4000bf06270 */
[----:B------:R-:W-:Y:S01]  /*1b50*/  CS2R R8, SRZ ;  /* 0x0000000000087805 */ /* 0x000fe2000001ff00 */
[----:B------:R-:W5:Y:S05]  /*1b60*/  @!P3 LDG.E R17, desc[UR22][R4.64+0x600] ;  /* 0x000600160411b981 */ /* 0x000f6a000c1e1900 */
[----:B------:R-:W5:Y:S01]  /*1b70*/  @!P1 LDG.E R9, desc[UR22][R4.64+0x200] ;  /* 0x0002001604099981 */ /* 0x000f62000c1e1900 */
[----:B------:R-:W-:-:S03]  /*1b80*/  ISETP.GE.AND P1, PT, R33, UR17, PT ;  /* 0x0000001121007c0c */ /* 0x000fc6000bf26270 */
[----:B------:R-:W5:Y:S04]  /*1b90*/  @!P4 LDG.E R16, desc[UR22][R4.64+0x680] ;  /* 0x000680160410c981 */ /* 0x000f68000c1e1900 */
[----:B------:R-:W5:Y:S01]  /*1ba0*/  @!P0 LDG.E R6, desc[UR22][R4.64+0x180] ;  /* 0x0001801604068981 */ /* 0x000f62000c1e1900 */
[----:B------:R-:W-:-:S03]  /*1bb0*/  ISETP.GE.AND P0, PT, R10, UR17, PT ;  /* 0x000000110a007c0c */ /* 0x000fc6000bf06270 */
[----:B------:R-:W5:Y:S04]  /*1bc0*/  @!P5 LDG.E R19, desc[UR22][R4.64+0x700] ;  /* 0x000700160413d981 */ /* 0x000f68000c1e1900 */
[----:B------:R-:W5:Y:S01]  /*1bd0*/  @!P1 LDG.E R11, desc[UR22][R4.64+0x300] ;  /* 0x00030016040b9981 */ /* 0x000f62000c1e1900 */
[----:B------:R-:W-:-:S03]  /*1be0*/  ISETP.GE.AND P1, PT, R35, UR17, PT ;  /* 0x0000001123007c0c */ /* 0x000fc6000bf26270 */
[----:B------:R-:W5:Y:S04]  /*1bf0*/  @!P6 LDG.E R18, desc[UR22][R4.64+0x780] ;  /* 0x000780160412e981 */ /* 0x000f68000c1e1900 */
[----:B------:R-:W5:Y:S01]  /*1c00*/  @!P0 LDG.E R8, desc[UR22][R4.64+0x280] ;  /* 0x0002801604088981 */ /* 0x000f62000c1e1900 */
[----:B------:R-:W-:Y:S02]  /*1c10*/  ISETP.GE.AND P0, PT, R34, UR17, PT ;  /* 0x0000001122007c0c */ /* 0x000fe4000bf06270 */
[----:B------:R-:W-:-:S03]  /*1c20*/  MOV R10, RZ ;  /* 0x000000ff000a7202 */ /* 0x000fc60000000f00 */
[----:B------:R-:W5:Y:S01]  /*1c30*/  @!P1 LDG.E R13, desc[UR22][R4.64+0x400] ;  /* 0x00040016040d9981 */ /* 0x000f62000c1e1900 */
[----:B------:R-:W-:Y:S01]  /*1c40*/  ISETP.NE.AND P1, PT, R15, RZ, PT ;  /* 0x000000ff0f00720c */ /* 0x000fe20003f25270 */
[----:B------:R-:W-:-:S06]  /*1c50*/  HFMA2.MMA R15, -RZ, RZ, 0, 0 ;  /* 0x00000000ff0f7435 */ /* 0x000fcc00000001ff */
[----:B------:R-:W5:Y:S01]  /*1c60*/  @!P0 LDG.E R10, desc[UR22][R4.64+0x380] ;  /* 0x00038016040a8981 */ /* 0x000f62000c1e1900 */
[----:B------:R-:W-:-:S05]  /*1c70*/  ISETP.NE.AND P0, PT, R25, RZ, PT ;  /* 0x000000ff1900720c */ /* 0x000fca0003f05270 */
[----:B------:R-:W5:Y:S08]  /*1c80*/  @!P1 LDG.E R15, desc[UR22][R4.64+0x500] ;  /* 0x00050016040f9981 */ /* 0x000f70000c1e1900 */
[----:B------:R-:W5:Y:S01]  /*1c90*/  @!P0 LDG.E R12, desc[UR22][R4.64+0x480] ;  /* 0x00048016040c8981 */ /* 0x000f62000c1e1900 */
[----:B--2---:R-:W-:-:S05]  /*1ca0*/  FADD.FTZ R81, R81, UR4 ;  /* 0x0000000451517e21 */ /* 0x004fca0008010000 */
[----:B------:R-:W-:Y:S01]  /*1cb0*/  FSETP.GTU.FTZ.AND P4, PT, R81, 20, PT ;  /* 0x41a000005100780b */ /* 0x000fe20003f9c000 */
[----:B---3--:R-:W-:Y:S01]  /*1cc0*/  FADD.FTZ R82, R82, UR4 ;  /* 0x0000000452527e21 */ /* 0x008fe20008010000 */
[----:B----4-:R-:W-:Y:S01]  /*1cd0*/  FADD.FTZ R84, R84, UR4 ;  /* 0x0000000454547e21 */ /* 0x010fe20008010000 */
[----:B-----5:R-:W-:Y:S01]  /*1ce0*/  FADD.FTZ R83, R83, UR4 ;  /* 0x0000000453537e21 */ /* 0x020fe20008010000 */
[----:B0-----:R-:W-:Y:S01]  /*1cf0*/  FADD.FTZ R86, R86, UR4 ;  /* 0x0000000456567e21 */ /* 0x001fe20008010000 */
[----:B------:R-:W-:Y:S01]  /*1d00*/  FADD.FTZ R85, R85, UR4 ;  /* 0x0000000455557e21 */ /* 0x000fe20008010000 */
[----:B------:R-:W-:Y:S01]  /*1d10*/  BSSY B0, `(.L_x_13789) ;  /* 0x0000049000007945 */ /* 0x000fe20003800000 */
[----:B------:R-:W-:Y:S01]  /*1d20*/  ISETP.GE.AND P5, PT, R20, 0x1, PT ;  /* 0x000000011400780c */ /* 0x000fe20003fa6270 */
        /* <DEDUP_REMOVED lines=71> */
.L_x_13790:
[----:B------:R-:W-:Y:S05]  /*21a0*/  BSYNC B0 ;  /* 0x0000000000007941 */ /* 0x000fea0003800000 */
.L_x_13789:
        /* <DEDUP_REMOVED lines=35> */
.L_x_13792:
[----:B------:R-:W-:Y:S05]  /*23e0*/  BSYNC B0 ;  /* 0x0000000000007941 */ /* 0x000fea0003800000 */
.L_x_13791:
        /* <DEDUP_REMOVED lines=35> */
.L_x_13794:
[----:B------:R-:W-:Y:S05]  /*2620*/  BSYNC B0 ;  /* 0x0000000000007941 */ /* 0x000fea0003800000 */
.L_x_13793:
        /* <DEDUP_REMOVED lines=35> */
.L_x_13796:
[----:B------:R-:W-:Y:S05]  /*2860*/  BSYNC B0 ;  /* 0x0000000000007941 */ /* 0x000fea0003800000 */
.L_x_13795:
        /* <DEDUP_REMOVED lines=37> */
.L_x_13798:
[----:B------:R-:W-:Y:S05]  /*2ac0*/  BSYNC B0 ;  /* 0x0000000000007941 */ /* 0x000fea0003800000 */
.L_x_13797:
[----:B------:R-:W-:Y:S01]  /*2ad0*/  BSSY B0, `(.L_x_13799) ;  /* 0x0000028000007945 */ /* 0x000fe20003800000 */
[----:B------:R-:W-:Y:S01]  /*2ae0*/  HFMA2.MMA R34, -RZ, RZ, 0, 0 ;  /* 0x00000000ff227435 */ /* 0x000fe200000001ff */
[----:B------:R-:W-:Y:S01]  /*2af0*/  FSETP.GTU.FTZ.AND P0, PT, R92, 20, PT ;  /* 0x41a000005c00780b */ /* 0x000fe20003f1c000 */
[----:B------:R-:W-:Y:S01]  /*2b00*/  HFMA2.MMA R41, -RZ, RZ, 0, 0 ;  /* 0x00000000ff297435 */ /* 0x000fe200000001ff */
[----:B------:R-:W-:Y:S01]  /*2b10*/  MOV R38, RZ ;  /* 0x000000ff00267202 */ /* 0x000fe20000000f00 */
[----:B------:R-:W-:Y:S01]  /*2b20*/  FADD.FTZ R93, R93, UR4 ;  /* 0x000000045d5d7e21 */ /* 0x000fe20008010000 */
[----:B------:R-:W-:Y:S01]  /*2b30*/  MOV R37, RZ ;  /* 0x000000ff00257202 */ /* 0x000fe20000000f00 */
[----:B------:R-:W-:Y:S01]  /*2b40*/  FFMA.FTZ R22, R66, R0, R43 ;  /* 0x0000000042167223 */ /* 0x000fe2000001002b */
[----:B------:R-:W-:Y:S07]  /*2b50*/  @P6 BRA `(.L_x_13800) ;  /* 0x00000000007c6947 */ /* 0x000fee0003800000 */
        /* <DEDUP_REMOVED lines=31> */
.L_x_13800:
[----:B------:R-:W-:Y:S05]  /*2d50*/  BSYNC B0 ;  /* 0x0000000000007941 */ /* 0x000fea0003800000 */
.L_x_13799:
        /* <DEDUP_REMOVED lines=40> */
.L_x_13802:
[----:B------:R-:W-:Y:S05]  /*2fe0*/  BSYNC B0 ;  /* 0x0000000000007941 */ /* 0x000fea0003800000 */
.L_x_13801:
[----:B0-----:R-:W-:Y:S01]  /*2ff0*/  FFMA.FTZ R18, R68, R5, R23 ;  /* 0x0000000544127223 */ /* 0x001fe20000010017 */
        /* <DEDUP_REMOVED lines=39> */
.L_x_13804:
[----:B------:R-:W-:Y:S05]  /*3270*/  BSYNC B0 ;  /* 0x0000000000007941 */ /* 0x000fea0003800000 */
.L_x_13803:
        /* <DEDUP_REMOVED lines=40> */
.L_x_13806:
[----:B------:R-:W-:Y:S05]  /*3500*/  BSYNC B0 ;  /* 0x0000000000007941 */ /* 0x000fea0003800000 */
.L_x_13805:
        /* <DEDUP_REMOVED lines=40> */
.L_x_13808:
[----:B------:R-:W-:Y:S05]  /*3790*/  BSYNC B0 ;  /* 0x0000000000007941 */ /* 0x000fea0003800000 */
.L_x_13807:
        /* <DEDUP_REMOVED lines=40> */
.L_x_13810:
[----:B------:R-:W-:Y:S05]  /*3a20*/  BSYNC B0 ;  /* 0x0000000000007941 */ /* 0x000fea0003800000 */
.L_x_13809:
        /* <DEDUP_REMOVED lines=33> */
.L_x_13812:
[----:B------:R-:W-:Y:S05]  /*3c40*/  BSYNC B0 ;  /* 0x0000000000007941 */ /* 0x000fea0003800000 */
.L_x_13811:
        /* <DEDUP_REMOVED lines=33> */
.L_x_13814:
[----:B------:R-:W-:Y:S05]  /*3e60*/  BSYNC B0 ;  /* 0x0000000000007941 */ /* 0x000fea0003800000 */
.L_x_13813:
        /* <DEDUP_REMOVED lines=33> */
.L_x_13816:
[----:B------:R-:W-:Y:S05]  /*4080*/  BSYNC B0 ;  /* 0x0000000000007941 */ /* 0x000fea0003800000 */
.L_x_13815:
        /* <DEDUP_REMOVED lines=33> */
.L_x_13818:
[----:B------:R-:W-:Y:S05]  /*42a0*/  BSYNC B0 ;  /* 0x0000000000007941 */ /* 0x000fea0003800000 */
.L_x_13817:
        /* <DEDUP_REMOVED lines=33> */
.L_x_13820:
[----:B------:R-:W-:Y:S05]  /*44c0*/  BSYNC B0 ;  /* 0x0000000000007941 */ /* 0x000fea0003800000 */
.L_x_13819:
        /* <DEDUP_REMOVED lines=38> */
[----:B------:R-:W-:Y:S01]  /*4730*/  UIMAD.WIDE.U32 UR26, UR47, UR20, URZ ;  /* 0x000000142f1a72a5 */ /* 0x000fe2000f8e003f */
[----:B------:R-:W-:Y:S01]  /*4740*/  FADD.FTZ R14, R15, R15 ;  /* 0x0000000f0f0e7221 */ /* 0x000fe20000010000 */
[----:B------:R-:W-:Y:S01]  /*4750*/  HFMA2.MMA R33, -RZ, RZ, 0, 0 ;  /* 0x00000000ff217435 */ /* 0x000fe200000001ff */
[----:B------:R-:W-:Y:S01]  /*4760*/  UIMAD UR20, UR47, UR21, UR6 ;  /* 0x000000152f1472a4 */ /* 0x000fe2000f8e0206 */
[----:B------:R-:W-:Y:S01]  /*4770*/  HFMA2.MMA R29, -RZ, RZ, 0, 0 ;  /* 0x00000000ff1d7435 */ /* 0x000fe200000001ff */
[----:B------:R-:W-:Y:S01]  /*4780*/  FADD.FTZ R15, R16, R16 ;  /* 0x00000010100f7221 */ /* 0x000fe20000010000 */
[----:B------:R-:W-:Y:S01]  /*4790*/  HFMA2.MMA R95, -RZ, RZ, 0, 0 ;  /* 0x00000000ff5f7435 */ /* 0x000fe200000001ff */
[----:B------:R-:W-:Y:S01]  /*47a0*/  FADD.FTZ R0, R0, R0 ;  /* 0x0000000000007221 */ /* 0x000fe20000010000 */
[----:B------:R-:W-:Y:S01]  /*47b0*/  HFMA2.MMA R101, -RZ, RZ, 0, 0 ;  /* 0x00000000ff657435 */ /* 0x000fe200000001ff */
[----:B------:R-:W-:Y:S01]  /*47c0*/  P2R R218, PR, RZ, 0x1 ;  /* 0x00000001ffda7803 */ /* 0x000fe20000000000 */
[----:B------:R-:W-:Y:S01]  /*47d0*/  HFMA2.MMA R105, -RZ, RZ, 0, 0 ;  /* 0x00000000ff697435 */ /* 0x000fe200000001ff */
[----:B------:R-:W-:Y:S01]  /*47e0*/  FADD.FTZ R2, R2, R2 ;  /* 0x0000000202027221 */ /* 0x000fe20000010000 */
[----:B------:R-:W-:Y:S01]  /*47f0*/  HFMA2.MMA R109, -RZ, RZ, 0, 0 ;  /* 0x00000000ff6d7435 */ /* 0x000fe200000001ff */
[----:B------:R-:W-:Y:S01]  /*4800*/  FADD.FTZ R16, R19, R19 ;  /* 0x0000001313107221 */ /* 0x000fe20000010000 */
[----:B------:R-:W-:Y:S01]  /*4810*/  MOV R38, RZ ;  /* 0x000000ff00267202 */ /* 0x000fe20000000f00 */
[----:B------:R-:W-:Y:S01]  /*4820*/  UMOV UR6, URZ ;  /* 0x0000003f00067c82 */ /* 0x000fe20008000000 */
[----:B------:R-:W-:Y:S01]  /*4830*/  MOV R37, RZ ;  /* 0x000000ff00257202 */ /* 0x000fe20000000f00 */
[----:B------:R-:W-:Y:S01]  /*4840*/  UMOV UR7, URZ ;  /* 0x0000003f00077c82 */ /* 0x000fe20008000000 */
[----:B------:R-:W-:Y:S01]  /*4850*/  MOV R31, RZ ;  /* 0x000000ff001f7202 */ /* 0x000fe20000000f00 */
[----:B------:R-:W-:Y:S01]  /*4860*/  UMOV UR8, URZ ;  /* 0x0000003f00087c82 */ /* 0x000fe20008000000 */
[----:B------:R-:W-:Y:S01]  /*4870*/  MOV R27, RZ ;  /* 0x000000ff001b7202 */ /* 0x000fe20000000f00 */
[----:B------:R-:W-:Y:S01]  /*4880*/  ULDC UR15, c[0x0][0x224] ;  /* 0x00008900000f7ab9 */ /* 0x000fe20000000800 */
[----:B------:R-:W-:Y:S01]  /*4890*/  MOV R97, RZ ;  /* 0x000000ff00617202 */ /* 0x000fe20000000f00 */
[----:B------:R-:W-:Y:S01]  /*48a0*/  ULDC UR55, c[0x0][0x21c] ;  /* 0x0000870000377ab9 */ /* 0x000fe20000000800 */
[----:B------:R-:W-:Y:S01]  /*48b0*/  MOV R103, RZ ;  /* 0x000000ff00677202 */ /* 0x000fe20000000f00 */
[----:B------:R-:W-:Y:S01]  /*48c0*/  ULDC UR56, c[0x0][0x218] ;  /* 0x0000860000387ab9 */ /* 0x000fe20000000800 */
[----:B------:R-:W-:Y:S01]  /*48d0*/  MOV R107, RZ ;  /* 0x000000ff006b7202 */ /* 0x000fe20000000f00 */
[----:B------:R-:W-:Y:S01]  /*48e0*/  UIADD3 UR20, UR27, UR20, URZ ;  /* 0x000000141b147290 */ /* 0x000fe2000fffe03f */
[----:B------:R-:W-:Y:S01]  /*48f0*/  MOV R111, RZ ;  /* 0x000000ff006f7202 */ /* 0x000fe20000000f00 */
[----:B------:R-:W-:Y:S01]  /*4900*/  ULDC.64 UR28, c[0x0][0x360] ;  /* 0x0000d800001c7ab9 */ /* 0x000fe20000000a00 */
[----:B------:R-:W-:Y:S01]  /*4910*/  ULDC.64 UR30, c[0x0][0x348] ;  /* 0x0000d200001e7ab9 */ /* 0x000fe20000000a00 */
[----:B------:R-:W-:Y:S01]  /*4920*/  ULDC.64 UR32, c[0x0][0x350] ;  /* 0x0000d40000207ab9 */ /* 0x000fe20000000a00 */
[----:B------:R-:W-:Y:S01]  /*4930*/  ULDC.64 UR34, c[0x0][0x3c8] ;  /* 0x0000f20000227ab9 */ /* 0x000fe20000000a00 */
[----:B------:R-:W-:Y:S01]  /*4940*/  ULDC.64 UR36, c[0x0][0x380] ;  /* 0x0000e00000247ab9 */ /* 0x000fe20000000a00 */
[----:B------:R-:W-:-:S05]  /*4950*/  ULDC.64 UR38, c[0x0][0x368] ;  /* 0x0000da0000267ab9 */ /* 0x000fca0000000a00 */
.L_x_13900:
[----:B------:R-:W-:Y:S01]  /*4960*/  USHF.R.S32.HI UR18, URZ, 0x1f, UR6 ;  /* 0x0000001f3f127899 */ /* 0x000fe20008011406 */
[----:B------:R-:W-:Y:S01]  /*4970*/  ISETP.NE.AND P6, PT, R218, RZ, PT ;  /* 0x000000ffda00720c */ /* 0x000fe20003fc5270 */
[----:B------:R-:W-:Y:S01]  /*4980*/  ULDC.64 UR40, c[0x0][0x238] ;  /* 0x00008e0000287ab9 */ /* 0x000fe20000000a00 */
[----:B------:R-:W-:Y:S01]  /*4990*/  UMOV UR42, UR26 ;  /* 0x0000001a002a7c82 */ /* 0x000fe20008000000 */
[----:B------:R-:W-:Y:S01]  /*49a0*/  UIMAD UR17, UR18, UR40, URZ ;  /* 0x00000028121172a4 */ /* 0x000fe2000f8e023f */
[----:B------:R-:W-:Y:S02]  /*49b0*/  UMOV UR43, UR20 ;  /* 0x00000014002b7c82 */ /* 0x000fe40008000000 */
[----:B------:R-:W-:Y:S02]  /*49c0*/  UIMAD.WIDE.U32 UR42, UR6, UR40, UR42 ;  /* 0x00000028062a72a5 */ /* 0x000fe4000f8e002a */
[----:B------:R-:W-:-:S03]  /*49d0*/  UIMAD UR17, UR6, UR41, UR17 ;  /* 0x00000029061172a4 */ /* 0x000fc6000f8e0211 */
[----:B------:R-:W-:Y:S01]  /*49e0*/  ULDC.64 UR40, c[0x0][0x2d0] ;  /* 0x0000b40000287ab9 */ /* 0x000fe20000000a00 */
[----:B------:R-:W-:Y:S02]  /*49f0*/  UIADD3 UR17, UR43, UR17, URZ ;  /* 0x000000112b117290 */ /* 0x000fe4000fffe03f */
[----:B------:R-:W-:Y:S01]  /*4a00*/  ULEA UR40, UP0, UR42, UR40, 0x3 ;  /* 0x000000282a287291 */ /* 0x000fe2000f80183f */
[----:B------:R-:W-:-:S03]  /*4a10*/  LOP3.LUT R23, R48, 0x1f, R45, 0xf8, !PT ;  /* 0x0000001f30177812 */ /* 0x000fc600078ef82d */
[----:B------:R-:W-:Y:S01]  /*4a20*/  ULEA.HI.X UR41, UR42, UR41, UR17, 0x3, UP0 ;  /* 0x000000292a297291 */ /* 0x000fe200080f1c11 */
[----:B------:R-:W-:Y:S02]  /*4a30*/  IADD3 R22, R48, R23, RZ ;  /* 0x0000001730167210 */ /* 0x000fe40007ffe0ff */
[----:B------:R-:W-:-:S03]  /*4a40*/  MOV R20, UR40 ;  /* 0x0000002800147c02 */ /* 0x000fc60008000f00 */
[----:B------:R-:W-:Y:S01]  /*4a50*/  MOV R21, UR41 ;  /* 0x0000002900157c02 */ /* 0x000fe20008000f00 */
[----:B------:R-:W-:Y:S01]  /*4a60*/  ULDC.64 UR40, c[0x0][0x250] ;  /* 0x0000940000287ab9 */ /* 0x000fe20000000a00 */
[--C-:B------:R-:W-:Y:S01]  /*4a70*/  SHF.R.S32.HI R23, RZ, 0x1f, R22.reuse ;  /* 0x0000001fff177819 */ /* 0x100fe20000011416 */
[----:B------:R-:W-:Y:S02]  /*4a80*/  UIMAD UR17, UR18, UR40, URZ ;  /* 0x00000028121172a4 */ /* 0x000fe4000f8e023f */
[----:B------:R-:W-:Y:S02]  /*4a90*/  MOV R25, UR40 ;  /* 0x0000002800197c02 */ /* 0x000fe40008000f00 */
[----:B------:R-:W-:Y:S01]  /*4aa0*/  IADD3 R130, R22, 0x20, RZ ;  /* 0x0000002016827810 */ /* 0x000fe20007ffe0ff */
[----:B------:R-:W-:Y:S01]  /*4ab0*/  UIMAD UR17, UR6, UR41, UR17 ;  /* 0x00000029061172a4 */ /* 0x000fe2000f8e0211 */
[----:B------:R-:W-:Y:S01]  /*4ac0*/  MOV R140, RZ ;  /* 0x000000ff008c7202 */ /* 0x000fe20000000f00 */
[----:B------:R-:W-:Y:S01]  /*4ad0*/  IMAD.WIDE.U32 R24, R25, UR6, R22 ;  /* 0x0000000619187c25 */ /* 0x000fe2000f8e0016 */
[----:B------:R-:W-:-:S02]  /*4ae0*/  ISETP.GE.AND P2, PT, R130, UR19, PT ;  /* 0x0000001382007c0c */ /* 0x000fc4000bf46270 */
[----:B------:R-:W-:Y:S02]  /*4af0*/  CS2R R150, SRZ ;  /* 0x0000000000967805 */ /* 0x000fe4000001ff00 */
[----:B---3--:R-:W-:Y:S01]  /*4b00*/  IADD3 R162, R22, 0x60, RZ ;  /* 0x0000006016a27810 */ /* 0x008fe20007ffe0ff */
[----:B--2---:R-:W2:Y:S01]  /*4b10*/  LDG.E.64 R20, desc[UR22][R20.64] ;  /* 0x0000001614147981 */ /* 0x004ea2000c1e1b00 */
[----:B0---4-:R-:W-:Y:S02]  /*4b20*/  IADD3 R19, R25, UR17, RZ ;  /* 0x0000001119137c10 */ /* 0x011fe4000fffe0ff */
[----:B------:R-:W-:Y:S02]  /*4b30*/  CS2R R138, SRZ ;  /* 0x00000000008a7805 */ /* 0x000fe4000001ff00 */
[----:B------:R-:W-:Y:S02]  /*4b40*/  LEA R18, P0, R24, UR11, 0x2 ;  /* 0x0000000b18127c11 */ /* 0x000fe4000f8010ff */
[----:B------:R-:W-:-:S02]  /*4b50*/  MOV R142, RZ ;  /* 0x000000ff008e7202 */ /* 0x000fc40000000f00 */
[----:B------:R-:W-:Y:S02]  /*4b60*/  MOV R146, RZ ;  /* 0x000000ff00927202 */ /* 0x000fe40000000f00 */
[----:B------:R-:W-:Y:S02]  /*4b70*/  MOV R165, RZ ;  /* 0x000000ff00a57202 */ /* 0x000fe40000000f00 */
[----:B------:R-:W-:Y:S02]  /*4b80*/  MOV R148, RZ ;  /* 0x000000ff00947202 */ /* 0x000fe40000000f00 */
[----:B------:R-:W-:Y:S02]  /*4b90*/  MOV R171, RZ ;  /* 0x000000ff00ab7202 */ /* 0x000fe40000000f00 */
[----:B------:R-:W-:Y:S02]  /*4ba0*/  MOV R152, RZ ;  /* 0x000000ff00987202 */ /* 0x000fe40000000f00 */
        /* <DEDUP_REMOVED lines=19> */
[----:B------:R-:W-:Y:S02]  /*4ce0*/  CS2R R136, SRZ ;  /* 0x0000000000887805 */ /* 0x000fe4000001ff00 */
[----:B------:R-:W-:Y:S01]  /*4cf0*/  LEA.HI.X R19, R24, UR12, R19, 0x2, P0 ;  /* 0x0000000c18137c11 */ /* 0x000fe200080f1413 */
[----:B------:R-:W0:Y:S01]  /*4d00*/  S2UR UR21, SR_CgaCtaId ;  /* 0x00000000001579c3 */ /* 0x000e220000008800 */
[C---:B------:R-:W-:Y:S01]  /*4d10*/  IADD3 R149, R22.reuse, 0x40, RZ ;  /* 0x0000004016957810 */ /* 0x040fe20007ffe0ff */
[----:B------:R-:W-:Y:S01]  /*4d20*/  ULDC.64 UR40, c[0x0][0x270] ;  /* 0x00009c0000287ab9 */ /* 0x000fe20000000a00 */
[C---:B------:R-:W-:Y:S01]  /*4d30*/  IADD3 R196, R22.reuse, 0xe0, RZ ;  /* 0x000000e016c47810 */ /* 0x040fe20007ffe0ff */
[----:B------:R-:W3:Y:S01]  /*4d40*/  @!P2 LDG.E R140, desc[UR22][R18.64+0x80] ;  /* 0x00008016128ca981 */ /* 0x000ee2000c1e1900 */
[----:B------:R-:W-:Y:S02]  /*4d50*/  IADD3 R164, R22, 0x80, RZ ;  /* 0x0000008016a47810 */ /* 0x000fe40007ffe0ff */
[----:B------:R-:W-:Y:S01]  /*4d60*/  ISETP.GE.AND P0, PT, R162, UR19, PT ;  /* 0x00000013a2007c0c */ /* 0x000fe2000bf06270 */
[----:B------:R-:W4:Y:S01]  /*4d70*/  @!P6 LDG.E R138, desc[UR22][R18.64] ;  /* 0x00000016128ae981 */ /* 0x000f22000c1e1900 */
[----:B------:R-:W-:-:S02]  /*4d80*/  ISETP.GE.AND P1, PT, R149, UR19, PT ;  /* 0x0000001395007c0c */ /* 0x000fc4000bf26270 */
[----:B------:R-:W-:Y:S02]  /*4d90*/  ISETP.GE.AND P2, PT, R196, UR19, PT ;  /* 0x00000013c4007c0c */ /* 0x000fe4000bf46270 */
[----:B------:R-:W-:Y:S02]  /*4da0*/  ISETP.GE.AND P3, PT, R164, UR19, PT ;  /* 0x00000013a4007c0c */ /* 0x000fe4000bf66270 */
[C---:B------:R-:W-:Y:S02]  /*4db0*/  IADD3 R160, R22.reuse, 0x120, RZ ;  /* 0x0000012016a07810 */ /* 0x040fe40007ffe0ff */
[C---:B------:R-:W-:Y:S02]  /*4dc0*/  IADD3 R195, R22.reuse, 0x100, RZ ;  /* 0x0000010016c37810 */ /* 0x040fe40007ffe0ff */
[C---:B------:R-:W-:Y:S01]  /*4dd0*/  IADD3 R135, R22.reuse, 0x1a0, RZ ;  /* 0x000001a016877810 */ /* 0x040fe20007ffe0ff */
[----:B------:R-:W5:Y:S01]  /*4de0*/  @!P0 LDG.E R142, desc[UR22][R18.64+0x180] ;  /* 0x00018016128e8981 */ /* 0x000f62000c1e1900 */
[----:B------:R-:W-:-:S02]  /*4df0*/  IADD3 R194, R22, 0x140, RZ ;  /* 0x0000014016c27810 */ /* 0x000fc40007ffe0ff */
[----:B------:R-:W-:Y:S01]  /*4e00*/  ISETP.GE.AND P0, PT, R160, UR19, PT ;  /* 0x00000013a0007c0c */ /* 0x000fe2000bf06270 */
[----:B------:R-:W5:Y:S01]  /*4e10*/  @!P1 LDG.E R151, desc[UR22][R18.64+0x100] ;  /* 0x0001001612979981 */ /* 0x000f62000c1e1900 */
[----:B------:R-:W-:Y:S02]  /*4e20*/  ISETP.GE.AND P1, PT, R195, UR19, PT ;  /* 0x00000013c3007c0c */ /* 0x000fe4000bf26270 */
[----:B------:R-:W-:Y:S01]  /*4e30*/  IADD3 R158, R22, 0xc0, RZ ;  /* 0x000000c0169e7810 */ /* 0x000fe20007ffe0ff */
[----:B------:R-:W5:Y:S01]  /*4e40*/  @!P2 LDG.E R146, desc[UR22][R18.64+0x380] ;  /* 0x000380161292a981 */ /* 0x000f62000c1e1900 */
[----:B------:R-:W-:Y:S02]  /*4e50*/  ISETP.GE.AND P2, PT, R135, UR19, PT ;  /* 0x0000001387007c0c */ /* 0x000fe4000bf46270 */
[----:B------:R-:W-:Y:S01]  /*4e60*/  ISETP.GE.AND P4, PT, R158, UR19, PT ;  /* 0x000000139e007c0c */ /* 0x000fe2000bf86270 */
[----:B------:R-:W5:Y:S01]  /*4e70*/  @!P3 LDG.E R165, desc[UR22][R18.64+0x200] ;  /* 0x0002001612a5b981 */ /* 0x000f62000c1e1900 */
[----:B------:R-:W-:-:S02]  /*4e80*/  ISETP.GE.AND P3, PT, R194, UR19, PT ;  /* 0x00000013c2007c0c */ /* 0x000fc4000bf66270 */
[C---:B------:R-:W-:Y:S01]  /*4e90*/  IADD3 R133, R22.reuse, 0x1e0, RZ ;  /* 0x000001e016857810 */ /* 0x040fe20007ffe0ff */
[----:B------:R-:W5:Y:S01]  /*4ea0*/  @!P0 LDG.E R148, desc[UR22][R18.64+0x480] ;  /* 0x0004801612948981 */ /* 0x000f62000c1e1900 */
[C---:B------:R-:W-:Y:S02]  /*4eb0*/  IADD3 R134, R22.reuse, 0x1c0, RZ ;  /* 0x000001c016867810 */ /* 0x040fe40007ffe0ff */
[C---:B------:R-:W-:Y:S01]  /*4ec0*/  IADD3 R131, R22.reuse, 0x200, RZ ;  /* 0x0000020016837810 */ /* 0x040fe20007ffe0ff */
[----:B------:R-:W5:Y:S01]  /*4ed0*/  @!P1 LDG.E R171, desc[UR22][R18.64+0x400] ;  /* 0x0004001612ab9981 */ /* 0x000f62000c1e1900 */
[----:B------:R-:W-:Y:S02]  /*4ee0*/  IADD3 R129, R22, 0x220, RZ ;  /* 0x0000022016817810 */ /* 0x000fe40007ffe0ff */
[----:B------:R-:W-:Y:S01]  /*4ef0*/  ISETP.GE.AND P0, PT, R133, UR19, PT ;  /* 0x0000001385007c0c */ /* 0x000fe2000bf06270 */
[----:B------:R-:W5:Y:S01]  /*4f00*/  @!P2 LDG.E R152, desc[UR22][R18.64+0x680] ;  /* 0x000680161298a981 */ /* 0x000f62000c1e1900 */
[----:B------:R-:W-:-:S02]  /*4f10*/  ISETP.GE.AND P1, PT, R134, UR19, PT ;  /* 0x0000001386007c0c */ /* 0x000fc4000bf26270 */
[----:B------:R-:W-:Y:S01]  /*4f20*/  ISETP.GE.AND P2, PT, R131, UR19, PT ;  /* 0x0000001383007c0c */ /* 0x000fe2000bf46270 */
[----:B------:R-:W5:Y:S01]  /*4f30*/  @!P3 LDG.E R173, desc[UR22][R18.64+0x500] ;  /* 0x0005001612adb981 */ /* 0x000f62000c1e1900 */
[----:B------:R-:W-:Y:S02]  /*4f40*/  ISETP.GE.AND P3, PT, R129, UR19, PT ;  /* 0x0000001381007c0c */ /* 0x000fe4000bf66270 */
[C---:B------:R-:W-:Y:S01]  /*4f50*/  IADD3 R156, R22.reuse, 0x180, RZ ;  /* 0x00000180169c7810 */ /* 0x040fe20007ffe0ff */
[----:B------:R-:W5:Y:S01]  /*4f60*/  @!P4 LDG.E R167, desc[UR22][R18.64+0x300] ;  /* 0x0003001612a7c981 */ /* 0x000f62000c1e1900 */
[----:B-1----:R-:W-:Y:S02]  /*4f70*/  IADD3 R166, R22, 0xa0, RZ ;  /* 0x000000a016a67810 */ /* 0x002fe40007ffe0ff */
[----:B------:R-:W-:Y:S01]  /*4f80*/  ISETP.GE.AND P4, PT, R156, UR19, PT ;  /* 0x000000139c007c0c */ /* 0x000fe2000bf86270 */
[----:B------:R-:W5:Y:S01]  /*4f90*/  @!P0 LDG.E R154, desc[UR22][R18.64+0x780] ;  /* 0x00078016129a8981 */ /* 0x000f62000c1e1900 */
[----:B------:R-:W-:-:S02]  /*4fa0*/  IADD3 R127, R22, 0x260, RZ ;  /* 0x00000260167f7810 */ /* 0x000fc40007ffe0ff */
[----:B------:R-:W-:Y:S01]  /*4fb0*/  ISETP.GE.AND P5, PT, R166, UR19, PT ;  /* 0x00000013a6007c0c */ /* 0x000fe2000bfa6270 */
        /* <DEDUP_REMOVED lines=13> */
[----:B------:R-:W-:Y:S02]  /*5090*/  IADD3 R192, R22, 0x160, RZ ;  /* 0x0000016016c07810 */ /* 0x000fe40007ffe0ff */
        /* <DEDUP_REMOVED lines=17> */
[C---:B------:R-:W-:Y:S02]  /*51b0*/  IADD3 R110, R22.reuse, 0x380, RZ ;  /* 0x00000380166e7810 */ /* 0x040fe40007ffe0ff */
[----:B------:R-:W-:Y:S01]  /*51c0*/  ISETP.GE.AND P4, PT, R123, UR19, PT ;  /* 0x000000137b007c0c */ /* 0x000fe2000bf86270 */
[----:B------:R-:W5:Y:S01]  /*51d0*/  @!P0 LDG.E R161, desc[UR22][R18.64+0xc00] ;  /* 0x000c001612a18981 */ /* 0x000f62000c1e1900 */
[----:B------:R-:W-:-:S02]  /*51e0*/  IADD3 R108, R22, 0x3a0, RZ ;  /* 0x000003a0166c7810 */ /* 0x000fc40007ffe0ff */
[C---:B------:R-:W-:Y:S01]  /*51f0*/  IADD3 R106, R22.reuse, 0x3c0, RZ ;  /* 0x000003c0166a7810 */ /* 0x040fe20007ffe0ff */
[----:B------:R-:W5:Y:S01]  /*5200*/  @!P1 LDG.E R163, desc[UR22][R18.64+0xc80] ;  /* 0x000c801612a39981 */ /* 0x000f62000c1e1900 */
[----:B------:R-:W-:Y:S02]  /*5210*/  IADD3 R104, R22, 0x3e0, RZ ;  /* 0x000003e016687810 */ /* 0x000fe40007ffe0ff */
        /* <DEDUP_REMOVED lines=11> */
[----:B------:R-:W-:Y:S01]  /*52d0*/  MOV R25, UR40 ;  /* 0x0000002800197c02 */ /* 0x000fe20008000f00 */
[----:B------:R-:W-:-:S02]  /*52e0*/  UIMAD UR18, UR18, UR40, URZ ;  /* 0x00000028121272a4 */ /* 0x000fc4000f8e023f */
[----:B------:R-:W-:Y:S02]  /*52f0*/  ULEA UR17, UR16, 0xfffffe00, 0x9 ;  /* 0xfffffe0010117891 */ /* 0x000fe4000f8e483f */
[----:B------:R-:W-:Y:S02]  /*5300*/  UIMAD UR18, UR6, UR41, UR18 ;  /* 0x00000029061272a4 */ /* 0x000fe4000f8e0212 */
[----:B------:R-:W-:-:S04]  /*5310*/  UIADD3 UR17, -UR17, UR56, URZ ;  /* 0x0000003811117290 */ /* 0x000fc8000fffe13f */
[----:B------:R-:W-:-:S06]  /*5320*/  USHF.L.U32 UR40, UR17, 0x1, URZ ;  /* 0x0000000111287899 */ /* 0x000fcc000800063f */
[----:B------:R-:W-:Y:S02]  /*5330*/  ISETP.GE.AND P3, PT, R164, UR40, PT ;  /* 0x00000028a4007c0c */ /* 0x000fe4000bf66270 */
[----:B------:R-:W-:Y:S02]  /*5340*/  ISETP.GE.AND P0, PT, R130, UR40, PT ;  /* 0x0000002882007c0c */ /* 0x000fe4000bf06270 */
[----:B------:R-:W-:Y:S02]  /*5350*/  ISETP.GE.AND P4, PT, R166, UR40, PT ;  /* 0x00000028a6007c0c */ /* 0x000fe4000bf86270 */
[----:B------:R-:W-:Y:S02]  /*5360*/  ISETP.GE.AND P2, PT, R162, UR40, PT ;  /* 0x00000028a2007c0c */ /* 0x000fe4000bf46270 */
[----:B------:R-:W-:Y:S02]  /*5370*/  ISETP.GE.AND P1, PT, R149, UR40, PT ;  /* 0x0000002895007c0c */ /* 0x000fe4000bf26270 */
[----:B--2---:R-:W-:-:S13]  /*5380*/  R2UR UR42, R21 ;  /* 0x00000000152a72ca */ /* 0x004fda00000e0000 */
[----:B------:R-:W-:-:S04]  /*5390*/  FMUL.FTZ R21, R82, UR42 ;  /* 0x0000002a52157c20 */ /* 0x000fc80008410000 */
[----:B------:R-:W-:Y:S01]  /*53a0*/  FMUL.RZ R116, R21, 0.15915493667125701904 ;  /* 0x3e22f98315747820 */ /* 0x000fe2000040c000 */
[----:B------:R-:W-:Y:S01]  /*53b0*/  FMUL.FTZ R21, R84, UR42 ;  /* 0x0000002a54157c20 */ /* 0x000fe20008410000 */
[----:B-1----:R-:W-:-:S03]  /*53c0*/  FMUL.FTZ R18, R86, UR42 ;  /* 0x0000002a56127c20 */ /* 0x002fc60008410000 */
[----:B------:R-:W-:Y:S01]  /*53d0*/  FMUL.RZ R24, R21, 0.15915493667125701904 ;  /* 0x3e22f98315187820 */ /* 0x000fe2000040c000 */
[----:B------:R-:W-:-:S03]  /*53e0*/  FMUL.RZ R19, R18, 0.15915493667125701904 ;  /* 0x3e22f98312137820 */ /* 0x000fc6000040c000 */
[----:B------:R-:W-:Y:S01]  /*53f0*/  MUFU.SIN R141, R24 ;  /* 0x00000018008d7308 */ /* 0x000fe20000000400 */
[----:B------:R-:W-:-:S07]  /*5400*/  FMUL.FTZ R18, R85, UR42 ;  /* 0x0000002a55127c20 */ /* 0x000fce0008410000 */
[----:B------:R1:W-:Y:S01]  /*5410*/  MUFU.COS R143, R24 ;  /* 0x00000018008f7308 */ /* 0x0003e20000000000 */
[----:B------:R-:W-:Y:S01]  /*5420*/  FMUL.FTZ R21, R83, UR42 ;  /* 0x0000002a53157c20 */ /* 0x000fe20008410000 */
[----:B-1----:R-:W-:-:S06]  /*5430*/  IMAD.WIDE.U32 R24, R25, UR6, R22 ;  /* 0x0000000619187c25 */ /* 0x002fcc000f8e0016 */
[----:B------:R-:W-:Y:S01]  /*5440*/  MUFU.SIN R118, R19 ;  /* 0x0000001300767308 */ /* 0x000fe20000000400 */
[----:B------:R-:W-:Y:S01]  /*5450*/  FMUL.RZ R132, R18, 0.15915493667125701904 ;  /* 0x3e22f98312847820 */ /* 0x000fe2000040c000 */
[----:B------:R-:W-:-:S06]  /*5460*/  FMUL.FTZ R18, R88, UR42 ;  /* 0x0000002a58127c20 */ /* 0x000fcc0008410000 */
[----:B------:R1:W-:Y:S01]  /*5470*/  MUFU.COS R120, R19 ;  /* 0x0000001300787308 */ /* 0x0003e20000000000 */
[----:B------:R-:W-:Y:S01]  /*5480*/  FMUL.RZ R21, R21, 0.15915493667125701904 ;  /* 0x3e22f98315157820 */ /* 0x000fe2000040c000 */
[----:B-1----:R-:W-:Y:S01]  /*5490*/  IADD3 R19, R25, UR18, RZ ;  /* 0x0000001219137c10 */ /* 0x002fe2000fffe0ff */
[----:B------:R-:W-:Y:S01]  /*54a0*/  UMOV UR18, 0x400 ;  /* 0x0000040000127882 */ /* 0x000fe20000000000 */
[----:B------:R-:W-:Y:S01]  /*54b0*/  IADD3 R25, R46, 0x240, RZ ;  /* 0x000002402e197810 */ /* 0x000fe20007ffe0ff */
[----:B0-----:R-:W-:-:S03]  /*54c0*/  ULEA UR18, UR21, UR18, 0x18 ;  /* 0x0000001215127291 */ /* 0x001fc6000f8ec03f */
[----:B------:R-:W-:Y:S01]  /*54d0*/  LEA.HI.SX32 R25, R25, R46, 0x1b ;  /* 0x0000002e19197211 */ /* 0x000fe200078fdaff */
[----:B------:R-:W-:Y:S01]  /*54e0*/  FMUL.RZ R23, R18, 0.15915493667125701904 ;  /* 0x3e22f98312177820 */ /* 0x000fe2000040c000 */
[----:B----4-:R0:W-:Y:S01]  /*54f0*/  STS [R47], R138 ;  /* 0x0000008a2f007388 */ /* 0x0101e20000000800 */
[----:B------:R-:W-:Y:S01]  /*5500*/  MUFU.SIN R145, R21 ;  /* 0x0000001500917308 */ /* 0x000fe20000000400 */
[----:B------:R-:W-:Y:S02]  /*5510*/  LEA R164, R25, UR18, 0x2 ;  /* 0x0000001219a47c11 */ /* 0x000fe4000f8e10ff */
[----:B------:R-:W-:Y:S01]  /*5520*/  LEA R18, P5, R24, UR13, 0x2 ;  /* 0x0000000d18127c11 */ /* 0x000fe2000f8a10ff */
[----:B---3--:R1:W-:Y:S01]  /*5530*/  STS [R49+0x80], R140 ;  /* 0x0000808c31007388 */ /* 0x0083e20000000800 */
[----:B------:R-:W-:-:S03]  /*5540*/  IADD3 R25, R46, 0x260, RZ ;  /* 0x000002602e197810 */ /* 0x000fc60007ffe0ff */
[----:B------:R2:W-:Y:S01]  /*5550*/  MUFU.COS R147, R21 ;  /* 0x0000001500937308 */ /* 0x0005e20000000000 */
[----:B0-----:R-:W-:Y:S01]  /*5560*/  IADD3 R47, R46, 0x280, RZ ;  /* 0x000002802e2f7810 */ /* 0x001fe20007ffe0ff */
[----:B-----5:R-:W-:Y:S01]  /*5570*/  STS [R50+0x100], R151 ;  /* 0x0001009732007388 */ /* 0x020fe20000000800 */
[----:B------:R-:W-:-:S03]  /*5580*/  LEA.HI.X R19, R24, UR14, R19, 0x2, P5 ;  /* 0x0000000e18137c11 */ /* 0x000fc6000a8f1413 */
[----:B------:R0:W-:Y:S01]  /*5590*/  STS [R51+0x180], R142 ;  /* 0x0001808e33007388 */ /* 0x0001e20000000800 */
[C---:B-1----:R-:W-:Y:S01]  /*55a0*/  IADD3 R49, R46.reuse, 0x2a0, RZ ;  /* 0x000002a02e317810 */ /* 0x042fe20007ffe0ff */
[----:B--2---:R-:W-:Y:S01]  /*55b0*/  FMUL.FTZ R21, R87, UR42 ;  /* 0x0000002a57157c20 */ /* 0x004fe20008410000 */
[-C--:B------:R-:W-:Y:S01]  /*55c0*/  LEA.HI.SX32 R25, R25, R46.reuse, 0x1b ;  /* 0x0000002e19197211 */ /* 0x080fe200078fdaff */
[----:B------:R-:W-:Y:S01]  /*55d0*/  MUFU.SIN R153, R132 ;  /* 0x0000008400997308 */ /* 0x000fe20000000400 */
[----:B------:R-:W-:Y:S01]  /*55e0*/  LEA.HI.SX32 R47, R47, R46, 0x1b ;  /* 0x0000002e2f2f7211 */ /* 0x000fe200078fdaff */
[----:B------:R-:W-:Y:S01]  /*55f0*/  FMUL.RZ R24, R21, 0.15915493667125701904 ;  /* 0x3e22f98315187820 */ /* 0x000fe2000040c000 */
[C---:B0-----:R-:W-:Y:S01]  /*5600*/  IADD3 R51, R46.reuse, 0x2c0, RZ ;  /* 0x000002c02e337810 */ /* 0x041fe20007ffe0ff */
[----:B------:R-:W-:Y:S01]  /*5610*/  STS [R52+0x200], R165 ;  /* 0x000200a534007388 */ /* 0x000fe20000000800 */
[----:B------:R-:W-:-:S03]  /*5620*/  IADD3 R21, R46, 0x200, RZ ;  /* 0x000002002e157810 */ /* 0x000fc60007ffe0ff */
[----:B------:R-:W-:Y:S01]  /*5630*/  MUFU.COS R155, R132 ;  /* 0x00000084009b7308 */ /* 0x000fe20000000000 */
[-C--:B------:R-:W-:Y:S02]  /*5640*/  LEA.HI.SX32 R49, R49, R46.reuse, 0x1b ;  /* 0x0000002e31317211 */ /* 0x080fe400078fdaff */
[----:B------:R-:W-:Y:S02]  /*5650*/  LEA.HI.SX32 R51, R51, R46, 0x1b ;  /* 0x0000002e33337211 */ /* 0x000fe400078fdaff */
[----:B------:R-:W-:-:S03]  /*5660*/  LEA R166, R25, UR18, 0x2 ;  /* 0x0000001219a67c11 */ /* 0x000fc6000f8e10ff */
[----:B------:R-:W-:Y:S01]  /*5670*/  MUFU.SIN R130, R23 ;  /* 0x0000001700827308 */ /* 0x000fe20000000400 */
[----:B------:R-:W-:Y:S02]  /*5680*/  LEA R168, R47, UR18, 0x2 ;  /* 0x000000122fa87c11 */ /* 0x000fe4000f8e10ff */
[----:B------:R-:W-:-:S05]  /*5690*/  IADD3 R25, R46, 0x300, RZ ;  /* 0x000003002e197810 */ /* 0x000fca0007ffe0ff */
[----:B------:R0:W-:Y:S01]  /*56a0*/  MUFU.COS R132, R23 ;  /* 0x0000001700847308 */ /* 0x0001e20000000000 */
[-C--:B------:R-:W-:Y:S02]  /*56b0*/  LEA.HI.SX32 R190, R21, R46.reuse, 0x1b ;  /* 0x0000002e15be7211 */ /* 0x080fe400078fdaff */
[----:B------:R-:W-:Y:S02]  /*56c0*/  LEA R170, R49, UR18, 0x2 ;  /* 0x0000001231aa7c11 */ /* 0x000fe4000f8e10ff */
[C---:B------:R-:W-:Y:S02]  /*56d0*/  IADD3 R47, R46.reuse, 0x320, RZ ;  /* 0x000003202e2f7810 */ /* 0x040fe40007ffe0ff */
[----:B0-----:R-:W-:Y:S02]  /*56e0*/  IADD3 R23, R46, 0x220, RZ ;  /* 0x000002202e177810 */ /* 0x001fe40007ffe0ff */
[----:B------:R-:W-:Y:S02]  /*56f0*/  LEA R172, R51, UR18, 0x2 ;  /* 0x0000001233ac7c11 */ /* 0x000fe4000f8e10ff */
[----:B------:R-:W-:-:S02]  /*5700*/  LEA.HI.SX32 R23, R23, R46, 0x1b ;  /* 0x0000002e17177211 */ /* 0x000fc400078fdaff */
[C---:B------:R-:W-:Y:S01]  /*5710*/  IADD3 R49, R46.reuse, 0x340, RZ ;  /* 0x000003402e317810 */ /* 0x040fe20007ffe0ff */
[----:B------:R0:W-:Y:S01]  /*5720*/  STS [R53+0x280], R144 ;  /* 0x0002809035007388 */ /* 0x0001e20000000800 */
[----:B------:R-:W-:-:S03]  /*5730*/  IADD3 R51, R46, 0x360, RZ ;  /* 0x000003602e337810 */ /* 0x000fc60007ffe0ff */
[----:B------:R-:W-:Y:S01]  /*5740*/  STS [R54+0x300], R167 ;  /* 0x000300a736007388 */ /* 0x000fe20000000800 */
[----:B------:R-:W-:-:S03]  /*5750*/  LEA.HI.SX32 R25, R25, R46, 0x1b ;  /* 0x0000002e19197211 */ /* 0x000fc600078fdaff */
[----:B------:R-:W-:Y:S01]  /*5760*/  STS [R55+0x380], R146 ;  /* 0x0003809237007388 */ /* 0x000fe20000000800 */
[----:B------:R-:W-:-:S03]  /*5770*/  LEA R190, R190, UR18, 0x2 ;  /* 0x00000012bebe7c11 */ /* 0x000fc6000f8e10ff */
[----:B------:R-:W-:Y:S01]  /*5780*/  STS [R56+0x400], R171 ;  /* 0x000400ab38007388 */ /* 0x000fe20000000800 */
[----:B0-----:R-:W-:-:S03]  /*5790*/  IADD3 R53, R46, 0x2e0, RZ ;  /* 0x000002e02e357810 */ /* 0x001fc60007ffe0ff */
[----:B------:R-:W-:Y:S01]  /*57a0*/  STS [R57+0x480], R148 ;  /* 0x0004809439007388 */ /* 0x000fe20000000800 */
[----:B------:R-:W-:-:S03]  /*57b0*/  LEA.HI.SX32 R47, R47, R46, 0x1b ;  /* 0x0000002e2f2f7211 */ /* 0x000fc600078fdaff */
[----:B------:R-:W-:Y:S01]  /*57c0*/  STS [R58+0x500], R173 ;  /* 0x000500ad3a007388 */ /* 0x000fe20000000800 */
[----:B------:R-:W-:Y:S02]  /*57d0*/  LEA R162, R23, UR18, 0x2 ;  /* 0x0000001217a27c11 */ /* 0x000fe4000f8e10ff */
[-C--:B------:R-:W-:Y:S01]  /*57e0*/  LEA.HI.SX32 R49, R49, R46.reuse, 0x1b ;  /* 0x0000002e31317211 */ /* 0x080fe200078fdaff */
[----:B------:R-:W-:Y:S01]  /*57f0*/  STS [R59+0x580], R150 ;  /* 0x000580963b007388 */ /* 0x000fe20000000800 */
[----:B------:R-:W-:-:S03]  /*5800*/  LEA.HI.SX32 R51, R51, R46, 0x1b ;  /* 0x0000002e33337211 */ /* 0x000fc600078fdaff */
[----:B------:R-:W-:Y:S01]  /*5810*/  STS [R60+0x600], R175 ;  /* 0x000600af3c007388 */ /* 0x000fe20000000800 */
[----:B------:R-:W-:Y:S02]  /*5820*/  LEA.HI.SX32 R53, R53, R46, 0x1b ;  /* 0x0000002e35357211 */ /* 0x000fe400078fdaff */
[----:B------:R-:W-:Y:S01]  /*5830*/  LEA R176, R25, UR18, 0x2 ;  /* 0x0000001219b07c11 */ /* 0x000fe2000f8e10ff */
[----:B------:R-:W-:Y:S01]  /*5840*/  STS [R61+0x680], R152 ;  /* 0x000680983d007388 */ /* 0x000fe20000000800 */
[----:B------:R-:W-:Y:S02]  /*5850*/  LEA R178, R47, UR18, 0x2 ;  /* 0x000000122fb27c11 */ /* 0x000fe4000f8e10ff */
[C---:B------:R-:W-:Y:S01]  /*5860*/  IADD3 R25, R46.reuse, 0x380, RZ ;  /* 0x000003802e197810 */ /* 0x040fe20007ffe0ff */
[----:B------:R-:W-:Y:S01]  /*5870*/  STS [R62+0x700], R177 ;  /* 0x000700b13e007388 */ /* 0x000fe20000000800 */
[----:B------:R-:W-:Y:S02]  /*5880*/  LEA R180, R49, UR18, 0x2 ;  /* 0x0000001231b47c11 */ /* 0x000fe4000f8e10ff */
[----:B------:R-:W-:Y:S01]  /*5890*/  IADD3 R47, R46, 0x3a0, RZ ;  /* 0x000003a02e2f7810 */ /* 0x000fe20007ffe0ff */
[----:B------:R-:W-:Y:S01]  /*58a0*/  STS [R63+0x780], R154 ;  /* 0x0007809a3f007388 */ /* 0x000fe20000000800 */
[----:B------:R-:W-:-:S02]  /*58b0*/  LEA R182, R51, UR18, 0x2 ;  /* 0x0000001233b67c11 */ /* 0x000fc4000f8e10ff */
[C---:B------:R-:W-:Y:S01]  /*58c0*/  IADD3 R49, R46.reuse, 0x3c0, RZ ;  /* 0x000003c02e317810 */ /* 0x040fe20007ffe0ff */
[----:B------:R-:W-:Y:S01]  /*58d0*/  STS [R190+0x800], R179 ;  /* 0x000800b3be007388 */ /* 0x000fe20000000800 */
[----:B------:R-:W-:Y:S02]  /*58e0*/  LEA R174, R53, UR18, 0x2 ;  /* 0x0000001235ae7c11 */ /* 0x000fe4000f8e10ff */
[----:B------:R-:W-:Y:S01]  /*58f0*/  IADD3 R51, R46, 0x3e0, RZ ;  /* 0x000003e02e337810 */ /* 0x000fe20007ffe0ff */
[----:B------:R-:W-:Y:S01]  /*5900*/  STS [R162+0x880], R183 ;  /* 0x000880b7a2007388 */ /* 0x000fe20000000800 */
[----:B------:R-:W-:-:S03]  /*5910*/  LEA.HI.SX32 R25, R25, R46, 0x1b ;  /* 0x0000002e19197211 */ /* 0x000fc600078fdaff */
[----:B------:R-:W-:Y:S01]  /*5920*/  STS [R164+0x900], R181 ;  /* 0x000900b5a4007388 */ /* 0x000fe20000000800 */
[----:B------:R-:W-:Y:S02]  /*5930*/  ISETP.GE.AND P5, PT, R22, UR40, PT ;  /* 0x0000002816007c0c */ /* 0x000fe4000bfa6270 */
[-C--:B------:R-:W-:Y:S01]  /*5940*/  LEA.HI.SX32 R47, R47, R46.reuse, 0x1b ;  /* 0x0000002e2f2f7211 */ /* 0x080fe200078fdaff */
        /* <DEDUP_REMOVED lines=9> */
[----:B------:R-:W-:-:S03]  /*59e0*/  LEA R188, R49, UR18, 0x2 ;  /* 0x0000001231bc7c11 */ /* 0x000fc6000f8e10ff */
[----:B------:R-:W-:Y:S01]  /*59f0*/  STS [R176+0xc00], R161 ;  /* 0x000c00a1b0007388 */ /* 0x000fe20000000800 */
[----:B------:R-:W-:Y:S02]  /*5a00*/  CS2R R52, SRZ ;  /* 0x0000000000347805 */ /* 0x000fe4000001ff00 */
[----:B0-----:R-:W-:Y:S01]  /*5a10*/  LEA R189, R51, UR18, 0x2 ;  /* 0x0000001233bd7c11 */ /* 0x001fe2000f8e10ff */
[----:B------:R-:W-:Y:S01]  /*5a20*/  STS [R178+0xc80], R163 ;  /* 0x000c80a3b2007388 */ /* 0x000fe20000000800 */
[----:B------:R-:W-:-:S03]  /*5a30*/  MOV R54, RZ ;  /* 0x000000ff00367202 */ /* 0x000fc60000000f00 */
[----:B------:R-:W-:Y:S04]  /*5a40*/  STS [R180+0xd00], R169 ;  /* 0x000d00a9b4007388 */ /* 0x000fe80000000800 */
[----:B------:R-:W-:Y:S04]  /*5a50*/  STS [R182+0xd80], R159 ;  /* 0x000d809fb6007388 */ /* 0x000fe80000000800 */
[----:B------:R-:W-:Y:S04]  /*5a60*/  STS [R184+0xe00], R157 ;  /* 0x000e009db8007388 */ /* 0x000fe80000000800 */
[----:B------:R-:W-:Y:S04]  /*5a70*/  STS [R186+0xe80], R139 ;  /* 0x000e808bba007388 */ /* 0x000fe80000000800 */
[----:B------:R-:W-:Y:S04]  /*5a80*/  STS [R188+0xf00], R137 ;  /* 0x000f0089bc007388 */ /* 0x000fe80000000800 */
[----:B------:R-:W-:Y:S01]  /*5a90*/  STS [R189+0xf80], R136 ;  /* 0x000f8088bd007388 */ /* 0x000fe20000000800 */
[----:B------:R-:W-:-:S03]  /*5aa0*/  NOP ;  /* 0x0000000000007918 */ /* 0x000fc60000000000 */
[----:B------:R-:W2:Y:S01]  /*5ab0*/  @!P5 LDG.E R52, desc[UR22][R18.64] ;  /* 0x000000161234d981 */ /* 0x000ea2000c1e1900 */
[----:B------:R-:W-:-:S03]  /*5ac0*/  ISETP.GE.AND P5, PT, R158, UR40, PT ;  /* 0x000000289e007c0c */ /* 0x000fc6000bfa6270 */
[----:B------:R-:W3:Y:S01]  /*5ad0*/  @!P0 LDG.E R54, desc[UR22][R18.64+0x80] ;  /* 0x0000801612368981 */ /* 0x000ee2000c1e1900 */
[----:B------:R-:W-:-:S03]  /*5ae0*/  ISETP.GE.AND P0, PT, R195, UR40, PT ;  /* 0x00000028c3007c0c */ /* 0x000fc6000bf06270 */
[----:B------:R-:W4:Y:S01]  /*5af0*/  @!P1 LDG.E R53, desc[UR22][R18.64+0x100] ;  /* 0x0001001612359981 */ /* 0x000f22000c1e1900 */
[----:B------:R-:W-:Y:S02]  /*5b00*/  ISETP.GE.AND P1, PT, R196, UR40, PT ;  /* 0x00000028c4007c0c */ /* 0x000fe4000bf26270 */
[----:B------:R-:W-:Y:S02]  /*5b10*/  CS2R R56, SRZ ;  /* 0x0000000000387805 */ /* 0x000fe4000001ff00 */
[----:B------:R-:W-:Y:S02]  /*5b20*/  MOV R196, RZ ;  /* 0x000000ff00c47202 */ /* 0x000fe40000000f00 */
[----:B------:R-:W-:Y:S02]  /*5b30*/  CS2R R58, SRZ ;  /* 0x00000000003a7805 */ /* 0x000fe4000001ff00 */
[----:B------:R-:W-:Y:S01]  /*5b40*/  CS2R R60, SRZ ;  /* 0x00000000003c7805 */ /* 0x000fe2000001ff00 */
[----:B------:R-:W5:Y:S01]  /*5b50*/  @!P3 LDG.E R57, desc[UR22][R18.64+0x200] ;  /* 0x000200161239b981 */ /* 0x000f62000c1e1900 */
[----:B------:R-:W-:-:S03]  /*5b60*/  ISETP.GE.AND P3, PT, R160, UR40, PT ;  /* 0x00000028a0007c0c */ /* 0x000fc6000bf66270 */
[----:B------:R-:W5:Y:S01]  /*5b70*/  @!P2 LDG.E R196, desc[UR22][R18.64+0x180] ;  /* 0x0001801612c4a981 */ /* 0x000f62000c1e1900 */
[----:B------:R-:W-:-:S03]  /*5b80*/  ISETP.GE.AND P2, PT, R194, UR40, PT ;  /* 0x00000028c2007c0c */ /* 0x000fc6000bf46270 */
[----:B------:R-:W5:Y:S01]  /*5b90*/  @!P5 LDG.E R59, desc[UR22][R18.64+0x300] ;  /* 0x00030016123bd981 */ /* 0x000f62000c1e1900 */
[----:B------:R-:W-:Y:S01]  /*5ba0*/  ISETP.GE.AND P5, PT, R192, UR40, PT ;  /* 0x00000028c0007c0c */ /* 0x000fe2000bfa6270 */
[----:B------:R-:W-:Y:S02]  /*5bb0*/  FMUL.FTZ R22, R89, UR42 ;  /* 0x0000002a59167c20 */ /* 0x000fe40008410000 */
[----:B------:R-:W5:Y:S01]  /*5bc0*/  @!P4 LDG.E R56, desc[UR22][R18.64+0x280] ;  /* 0x000280161238c981 */ /* 0x000f62000c1e1900 */
[----:B------:R-:W-:-:S03]  /*5bd0*/  ISETP.GE.AND P4, PT, R156, UR40, PT ;  /* 0x000000289c007c0c */ /* 0x000fc6000bf86270 */
[----:B------:R-:W5:Y:S01]  /*5be0*/  @!P0 LDG.E R61, desc[UR22][R18.64+0x400] ;  /* 0x00040016123d8981 */ /* 0x000f62000c1e1900 */
[----:B------:R-:W-:Y:S02]  /*5bf0*/  ISETP.GE.AND P0, PT, R135, UR40, PT ;  /* 0x0000002887007c0c */ /* 0x000fe4000bf06270 */
[----:B------:R-:W-:Y:S01]  /*5c00*/  CS2R R62, SRZ ;  /* 0x00000000003e7805 */ /* 0x000fe2000001ff00 */
[----:B------:R-:W-:Y:S01]  /*5c10*/  FMUL.RZ R50, R22, 0.15915493667125701904 ;  /* 0x3e22f98316327820 */ /* 0x000fe2000040c000 */
[----:B------:R-:W-:Y:S01]  /*5c20*/  FMUL.FTZ R22, R91, UR42 ;  /* 0x0000002a5b167c20 */ /* 0x000fe20008410000 */
[----:B-1----:R-:W-:Y:S01]  /*5c30*/  CS2R R192, SRZ ;  /* 0x0000000000c07805 */ /* 0x002fe2000001ff00 */
[----:B------:R-:W-:Y:S01]  /*5c40*/  MUFU.SIN R149, R24 ;  /* 0x0000001800957308 */ /* 0x000fe20000000400 */
[----:B------:R-:W5:Y:S01]  /*5c50*/  @!P1 LDG.E R58, desc[UR22][R18.64+0x380] ;  /* 0x00038016123a9981 */ /* 0x000f62000c1e1900 */
[----:B------:R-:W-:-:S03]  /*5c60*/  ISETP.GE.AND P1, PT, R134, UR40, PT ;  /* 0x0000002886007c0c */ /* 0x000fc6000bf26270 */
[----:B------:R-:W5:Y:S01]  /*5c70*/  @!P2 LDG.E R63, desc[UR22][R18.64+0x500] ;  /* 0x00050016123fa981 */ /* 0x000f62000c1e1900 */
[----:B------:R-:W-:Y:S02]  /*5c80*/  ISETP.GE.AND P2, PT, R133, UR40, PT ;  /* 0x0000002885007c0c */ /* 0x000fe4000bf46270 */
[----:B------:R0:W-:Y:S01]  /*5c90*/  MUFU.COS R151, R24 ;  /* 0x0000001800977308 */ /* 0x0001e20000000000 */
[----:B------:R-:W5:Y:S01]  /*5ca0*/  @!P3 LDG.E R60, desc[UR22][R18.64+0x480] ;  /* 0x00048016123cb981 */ /* 0x000f62000c1e1900 */
[----:B------:R-:W-:-:S03]  /*5cb0*/  ISETP.GE.AND P3, PT, R131, UR40, PT ;  /* 0x0000002883007c0c */ /* 0x000fc6000bf66270 */
[----:B------:R-:W5:Y:S01]  /*5cc0*/  @!P5 LDG.E R62, desc[UR22][R18.64+0x580] ;  /* 0x00058016123ed981 */ /* 0x000f62000c1e1900 */
[----:B------:R-:W-:Y:S01]  /*5cd0*/  ISETP.GE.AND P5, PT, R128, UR40, PT ;  /* 0x0000002880007c0c */ /* 0x000fe2000bfa6270 */
[----:B0-----:R-:W-:Y:S01]  /*5ce0*/  FMUL.RZ R24, R22, 0.15915493667125701904 ;  /* 0x3e22f98316187820 */ /* 0x001fe2000040c000 */
[----:B------:R-:W-:Y:S01]  /*5cf0*/  FMUL.FTZ R22, R92, UR42 ;  /* 0x0000002a5c167c20 */ /* 0x000fe20008410000 */
[----:B------:R-:W5:Y:S01]  /*5d00*/  @!P4 LDG.E R193, desc[UR22][R18.64+0x600] ;  /* 0x0006001612c1c981 */ /* 0x000f62000c1e1900 */
[----:B------:R-:W-:Y:S01]  /*5d10*/  MUFU.SIN R21, R50 ;  /* 0x0000003200157308 */ /* 0x000fe20000000400 */
[----:B------:R-:W-:Y:S02]  /*5d20*/  ISETP.GE.AND P4, PT, R129, UR40, PT ;  /* 0x0000002881007c0c */ /* 0x000fe4000bf86270 */
[----:B------:R-:W5:Y:S01]  /*5d30*/  @!P0 LDG.E R192, desc[UR22][R18.64+0x680] ;  /* 0x0006801612c08981 */ /* 0x000f62000c1e1900 */
[----:B------:R-:W-:-:S04]  /*5d40*/  ISETP.GE.AND P0, PT, R126, UR40, PT ;  /* 0x000000287e007c0c */ /* 0x000fc8000bf06270 */
[----:B------:R0:W-:Y:S01]  /*5d50*/  MUFU.COS R23, R50 ;  /* 0x0000003200177308 */ /* 0x0001e20000000000 */
[----:B------:R-:W-:Y:S02]  /*5d60*/  MOV R235, RZ ;  /* 0x000000ff00eb7202 */ /* 0x000fe40000000f00 */
[----:B------:R-:W-:Y:S02]  /*5d70*/  CS2R R194, SRZ ;  /* 0x0000000000c27805 */ /* 0x000fe4000001ff00 */
[----:B------:R-:W-:Y:S02]  /*5d80*/  MOV R213, RZ ;  /* 0x000000ff00d57202 */ /* 0x000fe40000000f00 */
[----:B------:R-:W-:Y:S02]  /*5d90*/  MOV R191, RZ ;  /* 0x000000ff00bf7202 */ /* 0x000fe40000000f00 */
[----:B------:R-:W-:Y:S01]  /*5da0*/  CS2R R198, SRZ ;  /* 0x0000000000c67805 */ /* 0x000fe2000001ff00 */
[----:B------:R-:W5:Y:S01]  /*5db0*/  @!P1 LDG.E R235, desc[UR22][R18.64+0x700] ;  /* 0x0007001612eb9981 */ /* 0x000f62000c1e1900 */
[----:B0-----:R-:W-:Y:S01]  /*5dc0*/  FMUL.RZ R50, R22, 0.15915493667125701904 ;  /* 0x3e22f98316327820 */ /* 0x001fe2000040c000 */
[----:B------:R-:W-:Y:S01]  /*5dd0*/  FMUL.FTZ R22, R93, UR42 ;  /* 0x0000002a5d167c20 */ /* 0x000fe20008410000 */
[----:B------:R-:W-:Y:S01]  /*5de0*/  MUFU.SIN R165, R24 ;  /* 0x0000001800a57308 */ /* 0x000fe20000000400 */
[----:B------:R-:W-:Y:S01]  /*5df0*/  ISETP.GE.AND P1, PT, R127, UR40, PT ;  /* 0x000000287f007c0c */ /* 0x000fe2000bf26270 */
[----:B------:R-:W5:Y:S06]  /*5e00*/  @!P2 LDG.E R194, desc[UR22][R18.64+0x780] ;  /* 0x0007801612c2a981 */ /* 0x000f6c000c1e1900 */
[----:B------:R0:W-:Y:S01]  /*5e10*/  MUFU.COS R167, R24 ;  /* 0x0000001800a77308 */ /* 0x0001e20000000000 */
[----:B------:R-:W5:Y:S01]  /*5e20*/  @!P3 LDG.E R213, desc[UR22][R18.64+0x800] ;  /* 0x0008001612d5b981 */ /* 0x000f62000c1e1900 */
[----:B------:R-:W-:-:S03]  /*5e30*/  ISETP.GE.AND P2, PT, R124, UR40, PT ;  /* 0x000000287c007c0c */ /* 0x000fc6000bf46270 */
[----:B------:R-:W5:Y:S01]  /*5e40*/  @!P5 LDG.E R191, desc[UR22][R18.64+0x900] ;  /* 0x0009001612bfd981 */ /* 0x000f62000c1e1900 */
[----:B0-----:R-:W-:Y:S01]  /*5e50*/  FMUL.RZ R24, R22, 0.15915493667125701904 ;  /* 0x3e22f98316187820 */ /* 0x001fe2000040c000 */
[----:B------:R-:W-:Y:S01]  /*5e60*/  FMUL.FTZ R22, R94, UR42 ;  /* 0x0000002a5e167c20 */ /* 0x000fe20008410000 */
[----:B------:R-:W-:Y:S01]  /*5e70*/  MUFU.SIN R138, R50 ;  /* 0x00000032008a7308 */ /* 0x000fe20000000400 */
[----:B------:R-:W-:Y:S01]  /*5e80*/  ISETP.GE.AND P3, PT, R125, UR40, PT ;  /* 0x000000287d007c0c */ /* 0x000fe2000bf66270 */
[----:B------:R-:W5:Y:S01]  /*5e90*/  @!P4 LDG.E R195, desc[UR22][R18.64+0x880] ;  /* 0x0008801612c3c981 */ /* 0x000f62000c1e1900 */
[----:B------:R-:W-:Y:S02]  /*5ea0*/  ISETP.GE.AND P5, PT, R123, UR40, PT ;  /* 0x000000287b007c0c */ /* 0x000fe4000bfa6270 */
[----:B------:R-:W-:Y:S01]  /*5eb0*/  R2UR UR41, R20 ;  /* 0x00000000142972ca */ /* 0x000fe200000e0000 */
[----:B------:R-:W5:Y:S02]  /*5ec0*/  @!P0 LDG.E R199, desc[UR22][R18.64+0xa00] ;  /* 0x000a001612c78981 */ /* 0x000f64000c1e1900 */
[----:B------:R0:W-:Y:S01]  /*5ed0*/  MUFU.COS R140, R50 ;  /* 0x00000032008c7308 */ /* 0x0001e20000000000 */
[----:B------:R-:W-:-:S02]  /*5ee0*/  ISETP.GE.AND P4, PT, R122, UR40, PT ;  /* 0x000000287a007c0c */ /* 0x000fc4000bf86270 */
[----:B------:R-:W-:Y:S01]  /*5ef0*/  ISETP.GE.AND P0, PT, R121, UR40, PT ;  /* 0x0000002879007c0c */ /* 0x000fe2000bf06270 */
[----:B0-----:R-:W-:Y:S01]  /*5f00*/  FMUL.RZ R50, R22, 0.15915493667125701904 ;  /* 0x3e22f98316327820 */ /* 0x001fe2000040c000 */
[----:B------:R-:W-:-:S03]  /*5f10*/  FMUL.FTZ R22, R99, UR42 ;  /* 0x0000002a63167c20 */ /* 0x000fc60008410000 */
[----:B------:R-:W-:Y:S01]  /*5f20*/  MUFU.SIN R173, R24 ;  /* 0x0000001800ad7308 */ /* 0x000fe20000000400 */
[----:B------:R-:W-:Y:S02]  /*5f30*/  MOV R201, RZ ;  /* 0x000000ff00c97202 */ /* 0x000fe40000000f00 */
[----:B------:R-:W-:Y:S02]  /*5f40*/  MOV R203, RZ ;  /* 0x000000ff00cb7202 */ /* 0x000fe40000000f00 */
[----:B------:R-:W-:Y:S02]  /*5f50*/  MOV R205, RZ ;  /* 0x000000ff00cd7202 */ /* 0x000fe40000000f00 */
[----:B------:R-:W-:Y:S01]  /*5f60*/  MOV R207, RZ ;  /* 0x000000ff00cf7202 */ /* 0x000fe20000000f00 */
[----:B------:R0:W-:Y:S01]  /*5f70*/  MUFU.COS R175, R24 ;  /* 0x0000001800af7308 */ /* 0x0001e20000000000 */
[----:B------:R-:W-:Y:S01]  /*5f80*/  MOV R209, RZ ;  /* 0x000000ff00d17202 */ /* 0x000fe20000000f00 */
[----:B------:R-:W5:Y:S01]  /*5f90*/  @!P1 LDG.E R201, desc[UR22][R18.64+0x980] ;  /* 0x0009801612c99981 */ /* 0x000f62000c1e1900 */
[----:B------:R-:W-:-:S03]  /*5fa0*/  MOV R211, RZ ;  /* 0x000000ff00d37202 */ /* 0x000fc60000000f00 */
[----:B------:R-:W5:Y:S01]  /*5fb0*/  @!P2 LDG.E R203, desc[UR22][R18.64+0xb00] ;  /* 0x000b001612cba981 */ /* 0x000f62000c1e1900 */
[----:B0-----:R-:W-:Y:S01]  /*5fc0*/  FMUL.RZ R24, R22, 0.15915493667125701904 ;  /* 0x3e22f98316187820 */ /* 0x001fe2000040c000 */
[----:B------:R-:W-:Y:S01]  /*5fd0*/  FMUL.FTZ R22, R96, UR42 ;  /* 0x0000002a60167c20 */ /* 0x000fe20008410000 */
[----:B------:R-:W-:Y:S01]  /*5fe0*/  ISETP.GE.AND P1, PT, R114, UR40, PT ;  /* 0x0000002872007c0c */ /* 0x000fe2000bf26270 */
[----:B------:R-:W5:Y:S02]  /*5ff0*/  @!P3 LDG.E R205, desc[UR22][R18.64+0xa80] ;  /* 0x000a801612cdb981 */ /* 0x000f64000c1e1900 */
[----:B------:R-:W-:Y:S01]  /*6000*/  FMUL.RZ R25, R22, 0.15915493667125701904 ;  /* 0x3e22f98316197820 */ /* 0x000fe2000040c000 */
[----:B------:R-:W-:Y:S01]  /*6010*/  FMUL.FTZ R22, R113, UR42 ;  /* 0x0000002a71167c20 */ /* 0x000fe20008410000 */
[----:B------:R-:W-:Y:S01]  /*6020*/  MUFU.SIN R181, R24 ;  /* 0x0000001800b57308 */ /* 0x000fe20000000400 */
[----:B------:R-:W-:Y:S01]  /*6030*/  ISETP.GE.AND P2, PT, R112, UR40, PT ;  /* 0x0000002870007c0c */ /* 0x000fe2000bf46270 */
[----:B------:R-:W5:Y:S01]  /*6040*/  @!P5 LDG.E R207, desc[UR22][R18.64+0xb80] ;  /* 0x000b801612cfd981 */ /* 0x000f62000c1e1900 */
[----:B------:R-:W-:-:S02]  /*6050*/  ISETP.GE.AND P3, PT, R110, UR40, PT ;  /* 0x000000286e007c0c */ /* 0x000fc4000bf66270 */
[----:B------:R-:W-:Y:S01]  /*6060*/  ISETP.GE.AND P5, PT, R108, UR40, PT ;  /* 0x000000286c007c0c */ /* 0x000fe2000bfa6270 */
[----:B------:R-:W5:Y:S02]  /*6070*/  @!P4 LDG.E R209, desc[UR22][R18.64+0xc00] ;  /* 0x000c001612d1c981 */ /* 0x000f64000c1e1900 */
[----:B------:R0:W-:Y:S01]  /*6080*/  MUFU.COS R183, R24 ;  /* 0x0000001800b77308 */ /* 0x0001e20000000000 */
[----:B------:R-:W-:Y:S01]  /*6090*/  ISETP.GE.AND P4, PT, R106, UR40, PT ;  /* 0x000000286a007c0c */ /* 0x000fe2000bf86270 */
[----:B------:R-:W5:Y:S01]  /*60a0*/  @!P0 LDG.E R211, desc[UR22][R18.64+0xc80] ;  /* 0x000c801612d38981 */ /* 0x000f62000c1e1900 */
[----:B------:R-:W-:Y:S01]  /*60b0*/  ISETP.GE.AND P0, PT, R104, UR40, PT ;  /* 0x0000002868007c0c */ /* 0x000fe2000bf06270 */
[----:B------:R-:W-:Y:S01]  /*60c0*/  FMUL.FTZ R20, R82, UR42 ;  /* 0x0000002a52147c20 */ /* 0x000fe20008410000 */
[----:B0-----:R-:W-:Y:S01]  /*60d0*/  FMUL.RZ R24, R22, 0.15915493667125701904 ;  /* 0x3e22f98316187820 */ /* 0x001fe2000040c000 */
[----:B------:R-:W-:Y:S02]  /*60e0*/  MOV R22, UR41 ;  /* 0x0000002900167c02 */ /* 0x000fe40008000f00 */
[----:B------:R-:W-:-:S02]  /*60f0*/  MOV R237, RZ ;  /* 0x000000ff00ed7202 */ /* 0x000fc40000000f00 */
[----:B------:R-:W-:Y:S01]  /*6100*/  MOV R239, RZ ;  /* 0x000000ff00ef7202 */ /* 0x000fe20000000f00 */
[----:B------:R-:W-:Y:S01]  /*6110*/  FMUL.FTZ R22, R22, 1.4426950216293334961 ;  /* 0x3fb8aa3b16167820 */ /* 0x000fe20000410000 */
[----:B------:R-:W-:Y:S01]  /*6120*/  MOV R241, RZ ;  /* 0x000000ff00f17202 */ /* 0x000fe20000000f00 */
[----:B------:R-:W-:Y:S01]  /*6130*/  FMUL.RZ R47, R20, 0.15915493667125701904 ;  /* 0x3e22f983142f7820 */ /* 0x000fe2000040c000 */
[----:B------:R-:W-:Y:S01]  /*6140*/  MOV R245, RZ ;  /* 0x000000ff00f57202 */ /* 0x000fe20000000f00 */
[C---:B------:R-:W-:Y:S01]  /*6150*/  FMUL.FTZ R20, R22.reuse, R82 ;  /* 0x0000005216147220 */ /* 0x040fe20000410000 */
[----:B------:R-:W-:Y:S01]  /*6160*/  MOV R247, RZ ;  /* 0x000000ff00f77202 */ /* 0x000fe20000000f00 */
[----:B------:R-:W5:Y:S01]  /*6170*/  @!P1 LDG.E R237, desc[UR22][R18.64+0xd00] ;  /* 0x000d001612ed9981 */ /* 0x000f62000c1e1900 */
[----:B------:R-:W-:Y:S03]  /*6180*/  MUFU.SIN R158, R25 ;  /* 0x00000019009e7308 */ /* 0x000fe60000000400 */
[----:B------:R-:W5:Y:S04]  /*6190*/  @!P2 LDG.E R239, desc[UR22][R18.64+0xd80] ;  /* 0x000d801612efa981 */ /* 0x000f68000c1e1900 */
[----:B------:R-:W5:Y:S01]  /*61a0*/  @!P3 LDG.E R241, desc[UR22][R18.64+0xe00] ;  /* 0x000e001612f1b981 */ /* 0x000f62000c1e1900 */
[----:B------:R-:W-:Y:S03]  /*61b0*/  MUFU.COS R160, R25 ;  /* 0x0000001900a07308 */ /* 0x000fe60000000000 */
[----:B------:R-:W5:Y:S04]  /*61c0*/  @!P5 LDG.E R245, desc[UR22][R18.64+0xe80] ;  /* 0x000e801612f5d981 */ /* 0x000f68000c1e1900 */
[----:B------:R-:W5:Y:S01]  /*61d0*/  @!P4 LDG.E R247, desc[UR22][R18.64+0xf00] ;  /* 0x000f001612f7c981 */ /* 0x000f62000c1e1900 */
[----:B------:R0:W-:Y:S03]  /*61e0*/  MUFU.EX2 R25, R20 ;  /* 0x0000001400197308 */ /* 0x0001e60000000800 */
[----:B------:R1:W5:Y:S01]  /*61f0*/  @!P0 LDG.E R198, desc[UR22][R18.64+0xf80] ;  /* 0x000f801612c68981 */ /* 0x000362000c1e1900 */
[----:B0-----:R-:W-:-:S06]  /*6200*/  FMUL.FTZ R20, R22, R83 ;  /* 0x0000005316147220 */ /* 0x001fcc0000410000 */
[----:B------:R-:W0:Y:S01]  /*6210*/  MUFU.EX2 R20, R20 ;  /* 0x0000001400147308 */ /* 0x000e220000000800 */
[C---:B------:R-:W-:Y:S01]  /*6220*/  FMUL.FTZ R55, R22.reuse, R89 ;  /* 0x0000005916377220 */ /* 0x040fe20000410000 */
[----:B------:R-:W-:Y:S01]  /*6230*/  FMUL.FTZ R49, R22, R85 ;  /* 0x0000005516317220 */ /* 0x000fe20000410000 */
[C---:B0-----:R-:W-:Y:S01]  /*6240*/  FMUL.FTZ R147, R20.reuse, R147 ;  /* 0x0000009314937220 */ /* 0x041fe20000410000 */
[----:B------:R-:W-:Y:S01]  /*6250*/  FMUL.FTZ R145, R20, R145 ;  /* 0x0000009114917220 */ /* 0x000fe20000410000 */
[----:B------:R-:W-:-:S04]  /*6260*/  SHF.L.U32 R20, R46, 0x5, RZ ;  /* 0x000000052e147819 */ /* 0x000fc800000006ff */
[----:B------:R-:W-:-:S04]  /*6270*/  LEA.HI.SX32 R20, R20, R20, 0x1b ;  /* 0x0000001414147211 */ /* 0x000fc800078fdaff */
[----:B------:R-:W-:Y:S01]  /*6280*/  LEA R20, R20, UR18, 0x2 ;  /* 0x0000001214147c11 */ /* 0x000fe2000f8e10ff */
[----:B------:R-:W0:Y:S04]  /*6290*/  MUFU.EX2 R126, R55 ;  /* 0x00000037007e7308 */ /* 0x000e280000000800 */
[----:B------:R-:W2:Y:S04]  /*62a0*/  LDS R104, [R20] ;  /* 0x0000000014687984 */ /* 0x000ea80000000800 */
[----:B------:R-:W2:Y:S01]  /*62b0*/  LDS R106, [R20+0x4] ;  /* 0x00000400146a7984 */ /* 0x000ea20000000800 */
[----:B------:R-:W-:Y:S03]  /*62c0*/  MUFU.SIN R146, R50 ;  /* 0x0000003200927308 */ /* 0x000fe60000000400 */
[----:B------:R-:W3:Y:S04]  /*62d0*/  LDS R123, [R20+0x8] ;  /* 0x00000800147b7984 */ /* 0x000ee80000000800 */
[----:B------:R-:W3:Y:S01]  /*62e0*/  LDS R121, [R20+0xc] ;  /* 0x00000c0014797984 */ /* 0x000ee20000000800 */
[----:B------:R-:W-:Y:S03]  /*62f0*/  MUFU.COS R148, R50 ;  /* 0x0000003200947308 */ /* 0x000fe60000000000 */
[----:B------:R-:W4:Y:S04]  /*6300*/  LDS R125, [R20+0x14] ;  /* 0x00001400147d7984 */ /* 0x000f280000000800 */
[----:B------:R-:W4:Y:S01]  /*6310*/  LDS R127, [R20+0x10] ;  /* 0x00001000147f7984 */ /* 0x000f220000000800 */
[----:B------:R1:W-:Y:S03]  /*6320*/  MUFU.COS R135, R47 ;  /* 0x0000002f00877308 */ /* 0x0003e60000000000 */
[----:B------:R-:W4:Y:S04]  /*6330*/  LDS R108, [R20+0x1c] ;  /* 0x00001c00146c7984 */ /* 0x000f280000000800 */
[----:B------:R-:W-:Y:S01]  /*6340*/  LDS R131, [R20+0x20] ;  /* 0x0000200014837984 */ /* 0x000fe20000000800 */
[----:B------:R0:W-:Y:S01]  /*6350*/  MUFU.EX2 R50, R49 ;  /* 0x0000003100327308 */ /* 0x0001e20000000800 */
[----:B-1----:R-:W-:-:S02]  /*6360*/  FMUL.FTZ R47, R22, R86 ;  /* 0x00000056162f7220 */ /* 0x002fc40000410000 */
[----:B------:R-:W-:Y:S05]  /*6370*/  LDS R129, [R20+0x24] ;  /* 0x0000240014817984 */ /* 0x000fea0000000800 */
[----:B------:R-:W-:Y:S01]  /*6380*/  MUFU.SIN R185, R24 ;  /* 0x0000001800b97308 */ /* 0x000fe20000000400 */
[----:B0-----:R-:W-:-:S07]  /*6390*/  FMUL.FTZ R49, R22, R87 ;  /* 0x0000005716317220 */ /* 0x001fce0000410000 */
[----:B------:R0:W-:Y:S08]  /*63a0*/  MUFU.COS R187, R24 ;  /* 0x0000001800bb7308 */ /* 0x0001f00000000000 */
[----:B------:R-:W-:Y:S01]  /*63b0*/  MUFU.SIN R116, R116 ;  /* 0x0000007400747308 */ /* 0x000fe20000000400 */
[C---:B0-----:R-:W-:Y:S01]  /*63c0*/  FMUL.FTZ R24, R22.reuse, R84 ;  /* 0x0000005416187220 */ /* 0x041fe20000410000 */
[C---:B------:R-:W-:Y:S01]  /*63d0*/  FMUL.FTZ R19, R22.reuse, R96 ;  /* 0x0000006016137220 */ /* 0x040fe20000410000 */
[----:B------:R-:W-:Y:S01]  /*63e0*/  FMUL.FTZ R18, R22, R99 ;  /* 0x0000006316127220 */ /* 0x000fe20000410000 */
[----:B------:R-:W-:Y:S04]  /*63f0*/  LDS R139, [R20+0x30] ;  /* 0x00003000148b7984 */ /* 0x000fe80000000800 */
[----:B------:R0:W-:Y:S01]  /*6400*/  MUFU.EX2 R110, R49 ;  /* 0x00000031006e7308 */ /* 0x0001e20000000800 */
[----:B------:R-:W-:Y:S01]  /*6410*/  FMUL.FTZ R128, R126, R23 ;  /* 0x000000177e807220 */ /* 0x000fe20000410000 */
[----:B------:R-:W-:Y:S01]  /*6420*/  LDS R137, [R20+0x34] ;  /* 0x0000340014897984 */ /* 0x000fe20000000800 */
[----:B------:R-:W-:-:S03]  /*6430*/  FMUL.FTZ R51, R22, R88 ;  /* 0x0000005816337220 */ /* 0x000fc60000410000 */
[----:B------:R-:W-:Y:S02]  /*6440*/  LDS R163, [R20+0x44] ;  /* 0x0000440014a37984 */ /* 0x000fe40000000800 */
[----:B------:R-:W1:Y:S01]  /*6450*/  MUFU.EX2 R47, R47 ;  /* 0x0000002f002f7308 */ /* 0x000e620000000800 */
[----:B0-----:R-:W-:Y:S01]  /*6460*/  MOV R49, UR41 ;  /* 0x0000002900317c02 */ /* 0x001fe20008000f00 */
[----:B------:R-:W-:Y:S01]  /*6470*/  FMUL.FTZ R126, R126, R21 ;  /* 0x000000157e7e7220 */ /* 0x000fe20000410000 */
[----:B------:R-:W-:Y:S04]  /*6480*/  LDS R161, [R20+0x40] ;  /* 0x0000400014a17984 */ /* 0x000fe80000000800 */
[----:B------:R-:W-:Y:S01]  /*6490*/  LDS R159, [R20+0x54] ;  /* 0x00005400149f7984 */ /* 0x000fe20000000800 */
[----:B------:R-:W0:Y:S01]  /*64a0*/  MUFU.EX2 R24, R24 ;  /* 0x0000001800187308 */ /* 0x000e220000000800 */
[----:B------:R-:W-:-:S02]  /*64b0*/  FMUL.FTZ R49, R49, 1.4426950216293334961 ;  /* 0x3fb8aa3b31317820 */ /* 0x000fc40000410000 */
[----:B------:R-:W-:Y:S02]  /*64c0*/  LDS R157, [R20+0x50] ;  /* 0x00005000149d7984 */ /* 0x000fe40000000800 */
[----:B------:R-:W-:Y:S02]  /*64d0*/  FMUL.FTZ R21, R49, R82 ;  /* 0x0000005231157220 */ /* 0x000fe40000410000 */
[----:B------:R-:W-:Y:S02]  /*64e0*/  LDS R169, [R20+0x64] ;  /* 0x0000640014a97984 */ /* 0x000fe40000000800 */
[----:B------:R-:W2:Y:S01]  /*64f0*/  MUFU.EX2 R240, R21 ;  /* 0x0000001500f07308 */ /* 0x000ea20000000800 */
[C---:B-1----:R-:W-:Y:S01]  /*6500*/  FMUL.FTZ R120, R47.reuse, R120 ;  /* 0x000000782f787220 */ /* 0x042fe20000410000 */
[----:B------:R-:W-:Y:S01]  /*6510*/  FMUL.FTZ R118, R47, R118 ;  /* 0x000000762f767220 */ /* 0x000fe20000410000 */
[----:B------:R-:W-:Y:S01]  /*6520*/  FMUL.FTZ R47, R22, R93 ;  /* 0x0000005d162f7220 */ /* 0x000fe20000410000 */
[C---:B------:R-:W-:Y:S01]  /*6530*/  FMUL.FTZ R155, R50.reuse, R155 ;  /* 0x0000009b329b7220 */ /* 0x040fe20000410000 */
[----:B------:R-:W-:Y:S01]  /*6540*/  FMUL.FTZ R153, R50, R153 ;  /* 0x0000009932997220 */ /* 0x000fe20000410000 */
[----:B------:R-:W-:Y:S01]  /*6550*/  LDS R171, [R20+0x60] ;  /* 0x0000600014ab7984 */ /* 0x000fe20000000800 */
[C---:B0-----:R-:W-:Y:S01]  /*6560*/  FMUL.FTZ R143, R24.reuse, R143 ;  /* 0x0000008f188f7220 */ /* 0x041fe20000410000 */
[----:B------:R-:W-:Y:S01]  /*6570*/  FMUL.FTZ R141, R24, R141 ;  /* 0x0000008d188d7220 */ /* 0x000fe20000410000 */
[C---:B------:R-:W-:Y:S01]  /*6580*/  FMUL.FTZ R24, R22.reuse, R91 ;  /* 0x0000005b16187220 */ /* 0x040fe20000410000 */
[----:B------:R-:W0:Y:S01]  /*6590*/  MUFU.EX2 R50, R47 ;  /* 0x0000002f00327308 */ /* 0x000e220000000800 */
[----:B------:R-:W-:Y:S01]  /*65a0*/  FMUL.FTZ R116, R25, R116 ;  /* 0x0000007419747220 */ /* 0x000fe20000410000 */
[----:B------:R-:W-:Y:S01]  /*65b0*/  FMUL.FTZ R25, R22, R92 ;  /* 0x0000005c16197220 */ /* 0x000fe20000410000 */
[----:B------:R-:W-:Y:S01]  /*65c0*/  FMUL.FTZ R23, R81, UR42 ;  /* 0x0000002a51177c20 */ /* 0x000fe20008410000 */
[----:B------:R-:W-:Y:S01]  /*65d0*/  IADD3 R200, R46, 0x80, RZ ;  /* 0x000000802ec87810 */ /* 0x000fe20007ffe0ff */
[----:B------:R-:W-:Y:S03]  /*65e0*/  LDS R179, [R20+0x70] ;  /* 0x0000700014b37984 */ /* 0x000fe60000000800 */
[----:B------:R-:W1:Y:S01]  /*65f0*/  MUFU.EX2 R24, R24 ;  /* 0x0000001800187308 */ /* 0x000e620000000800 */
[----:B--2---:R-:W-:Y:S01]  /*6600*/  FMUL.FTZ R240, R240, R135 ;  /* 0x00000087f0f07220 */ /* 0x004fe20000410000 */
[-C--:B------:R-:W-:Y:S01]  /*6610*/  FMUL.FTZ R135, R104, R81.reuse ;  /* 0x0000005168877220 */ /* 0x080fe20000410000 */
[----:B------:R-:W-:Y:S01]  /*6620*/  FMUL.FTZ R197, R106, R81 ;  /* 0x000000516ac57220 */ /* 0x000fe20000410000 */
[----:B------:R-:W-:Y:S01]  /*6630*/  FMUL.RZ R23, R23, 0.15915493667125701904 ;  /* 0x3e22f98317177820 */ /* 0x000fe2000040c000 */
[----:B------:R-:W-:Y:S01]  /*6640*/  IADD3 R251, R46, 0xa0, RZ ;  /* 0x000000a02efb7810 */ /* 0x000fe20007ffe0ff */
[----:B------:R-:W-:Y:S01]  /*6650*/  FMUL.FTZ R135, R66, R135 ;  /* 0x0000008742877220 */ /* 0x000fe20000410000 */
[----:B------:R-:W-:Y:S01]  /*6660*/  IADD3 R249, R46, 0xc0, RZ ;  /* 0x000000c02ef97810 */ /* 0x000fe20007ffe0ff */
[----:B------:R-:W2:Y:S01]  /*6670*/  MUFU.EX2 R25, R25 ;  /* 0x0000001900197308 */ /* 0x000ea20000000800 */
[----:B------:R-:W-:Y:S01]  /*6680*/  FMUL.FTZ R197, R66, R197 ;  /* 0x000000c542c57220 */ /* 0x000fe20000410000 */
[C---:B------:R-:W-:Y:S01]  /*6690*/  FMUL.FTZ R151, R110.reuse, R151 ;  /* 0x000000976e977220 */ /* 0x040fe20000410000 */
[----:B------:R-:W-:Y:S01]  /*66a0*/  FMUL.FTZ R149, R110, R149 ;  /* 0x000000956e957220 */ /* 0x000fe20000410000 */
[C---:B0-----:R-:W-:Y:S01]  /*66b0*/  FMUL.FTZ R175, R50.reuse, R175 ;  /* 0x000000af32af7220 */ /* 0x041fe20000410000 */
[----:B------:R-:W0:Y:S01]  /*66c0*/  LDS R110, [R20+0x18] ;  /* 0x00001800146e7984 */ /* 0x000e220000000800 */
[----:B------:R-:W-:-:S02]  /*66d0*/  FMUL.FTZ R173, R50, R173 ;  /* 0x000000ad32ad7220 */ /* 0x000fc40000410000 */
[----:B------:R-:W-:Y:S01]  /*66e0*/  MUFU.COS R133, R23 ;  /* 0x0000001700857308 */ /* 0x000fe20000000000 */
[----:B------:R-:W-:Y:S01]  /*66f0*/  FMUL.FTZ R50, R116, R197 ;  /* 0x000000c574327220 */ /* 0x000fe20000410000 */
[C---:B-1----:R-:W-:Y:S01]  /*6700*/  FMUL.FTZ R167, R24.reuse, R167 ;  /* 0x000000a718a77220 */ /* 0x042fe20000410000 */
[----:B------:R-:W-:Y:S01]  /*6710*/  FMUL.FTZ R165, R24, R165 ;  /* 0x000000a518a57220 */ /* 0x000fe20000410000 */
[----:B------:R-:W-:Y:S04]  /*6720*/  LDS R177, [R20+0x74] ;  /* 0x0000740014b17984 */ /* 0x000fe80000000800 */
[----:B------:R1:W-:Y:S01]  /*6730*/  MUFU.SIN R243, R23 ;  /* 0x0000001700f37308 */ /* 0x0003e20000000400 */
[----:B---3--:R-:W-:Y:S01]  /*6740*/  FMUL.FTZ R24, R123, R82 ;  /* 0x000000527b187220 */ /* 0x008fe20000410000 */
[----:B-1----:R-:W-:-:S04]  /*6750*/  FMUL.FTZ R23, R116, R135 ;  /* 0x0000008774177220 */ /* 0x002fc80000410000 */
[C---:B------:R-:W-:Y:S01]  /*6760*/  FFMA.FTZ R112, R240.reuse, R197, R23 ;  /* 0x000000c5f0707223 */ /* 0x040fe20000010017 */
[----:B------:R-:W-:Y:S01]  /*6770*/  FFMA.FTZ R23, R240, R135, -R50 ;  /* 0x00000087f0177223 */ /* 0x000fe20000010832 */
[----:B------:R-:W-:-:S03]  /*6780*/  FMUL.FTZ R210, R121, R82 ;  /* 0x0000005279d27220 */ /* 0x000fc60000410000 */
[----:B------:R-:W-:Y:S01]  /*6790*/  FFMA.FTZ R50, R65, R24, R23 ;  /* 0x0000001841327223 */ /* 0x000fe20000010017 */
[C---:B--2---:R-:W-:Y:S01]  /*67a0*/  FMUL.FTZ R140, R25.reuse, R140 ;  /* 0x0000008c198c7220 */ /* 0x044fe20000410000 */
[----:B------:R-:W-:Y:S01]  /*67b0*/  FMUL.FTZ R138, R25, R138 ;  /* 0x0000008a198a7220 */ /* 0x000fe20000410000 */
[----:B------:R-:W-:Y:S01]  /*67c0*/  FFMA.FTZ R112, R65, R210, R112 ;  /* 0x000000d241707223 */ /* 0x000fe20000010070 */
[C---:B------:R-:W-:Y:S01]  /*67d0*/  FMUL.FTZ R25, R141.reuse, R50 ;  /* 0x000000328d197220 */ /* 0x040fe20000410000 */
[----:B------:R-:W-:Y:S02]  /*67e0*/  FMUL.FTZ R21, R22, R94 ;  /* 0x0000005e16157220 */ /* 0x000fe40000410000 */
[-C--:B------:R-:W-:Y:S01]  /*67f0*/  FMUL.FTZ R114, R141, R112.reuse ;  /* 0x000000708d727220 */ /* 0x080fe20000410000 */
[----:B------:R-:W-:Y:S01]  /*6800*/  FFMA.FTZ R112, R143, R112, R25 ;  /* 0x000000708f707223 */ /* 0x000fe20000010019 */
[----:B----4-:R-:W-:Y:S02]  /*6810*/  FMUL.FTZ R212, R125, R84 ;  /* 0x000000547dd47220 */ /* 0x010fe40000410000 */
[----:B------:R-:W1:Y:S01]  /*6820*/  MUFU.EX2 R21, R21 ;  /* 0x0000001500157308 */ /* 0x000e620000000800 */
[----:B------:R-:W-:Y:S01]  /*6830*/  FFMA.FTZ R23, R143, R50, -R114 ;  /* 0x000000328f177223 */ /* 0x000fe20000010872 */
[----:B------:R-:W-:Y:S01]  /*6840*/  FFMA.FTZ R124, R67, R212, R112 ;  /* 0x000000d4437c7223 */ /* 0x000fe20000010070 */
[----:B------:R-:W2:Y:S01]  /*6850*/  LDS R114, [R20+0x2c] ;  /* 0x00002c0014727984 */ /* 0x000ea20000000800 */
[----:B------:R-:W-:-:S03]  /*6860*/  FMUL.FTZ R214, R127, R84 ;  /* 0x000000547fd67220 */ /* 0x000fc60000410000 */
[----:B------:R-:W3:Y:S01]  /*6870*/  LDS R112, [R20+0x28] ;  /* 0x0000280014707984 */ /* 0x000ee20000000800 */
[----:B------:R-:W4:Y:S01]  /*6880*/  MUFU.EX2 R19, R19 ;  /* 0x0000001300137308 */ /* 0x000f220000000800 */
[----:B------:R-:W-:Y:S01]  /*6890*/  FFMA.FTZ R122, R67, R214, R23 ;  /* 0x000000d6437a7223 */ /* 0x000fe20000010017 */
[----:B------:R-:W-:-:S06]  /*68a0*/  FMUL.FTZ R134, R145, R124 ;  /* 0x0000007c91867220 */ /* 0x000fcc0000410000 */
[----:B------:R-:W4:Y:S01]  /*68b0*/  MUFU.EX2 R18, R18 ;  /* 0x0000001200127308 */ /* 0x000f220000000800 */
[----:B------:R-:W-:Y:S01]  /*68c0*/  FMUL.FTZ R23, R145, R122 ;  /* 0x0000007a91177220 */ /* 0x000fe20000410000 */
[C---:B-1----:R-:W-:Y:S01]  /*68d0*/  FMUL.FTZ R148, R21.reuse, R148 ;  /* 0x0000009415947220 */ /* 0x042fe20000410000 */
[----:B------:R-:W-:Y:S01]  /*68e0*/  FMUL.FTZ R146, R21, R146 ;  /* 0x0000009215927220 */ /* 0x000fe20000410000 */
[----:B------:R-:W-:Y:S01]  /*68f0*/  FMUL.FTZ R49, R49, R81 ;  /* 0x0000005131317220 */ /* 0x000fe20000410000 */
[----:B------:R-:W-:Y:S01]  /*6900*/  FMUL.FTZ R21, R22, R113 ;  /* 0x0000007116157220 */ /* 0x000fe20000410000 */
[C---:B------:R-:W-:Y:S01]  /*6910*/  FFMA.FTZ R23, R147.reuse, R124, R23 ;  /* 0x0000007c93177223 */ /* 0x040fe20000010017 */
[-C--:B------:R-:W-:Y:S01]  /*6920*/  FMUL.FTZ R215, R108, R83.reuse ;  /* 0x000000536cd77220 */ /* 0x080fe20000410000 */
[----:B------:R-:W-:Y:S01]  /*6930*/  FFMA.FTZ R134, R147, R122, -R134 ;  /* 0x0000007a93867223 */ /* 0x000fe20000010886 */
[----:B0-----:R-:W-:Y:S01]  /*6940*/  FMUL.FTZ R25, R110, R83 ;  /* 0x000000536e197220 */ /* 0x001fe20000410000 */
[----:B------:R-:W0:Y:S01]  /*6950*/  MUFU.EX2 R142, R49 ;  /* 0x00000031008e7308 */ /* 0x000e220000000800 */
[----:B------:R-:W-:Y:S01]  /*6960*/  FFMA.FTZ R23, R68, R215, R23 ;  /* 0x000000d744177223 */ /* 0x000fe20000010017 */
[C---:B----4-:R-:W-:Y:S01]  /*6970*/  FMUL.FTZ R160, R19.reuse, R160 ;  /* 0x000000a013a07220 */ /* 0x050fe20000410000 */
[----:B------:R-:W-:Y:S01]  /*6980*/  FMUL.FTZ R158, R19, R158 ;  /* 0x0000009e139e7220 */ /* 0x000fe20000410000 */
[----:B------:R-:W1:Y:S04]  /*6990*/  LDS R122, [R20+0x3c] ;  /* 0x00003c00147a7984 */ /* 0x000e680000000800 */
[----:B------:R4:W2:Y:S01]  /*69a0*/  MUFU.EX2 R50, R21 ;  /* 0x0000001500327308 */ /* 0x0008a20000000800 */
[C---:B------:R-:W-:Y:S01]  /*69b0*/  FMUL.FTZ R183, R18.reuse, R183 ;  /* 0x000000b712b77220 */ /* 0x040fe20000410000 */
[----:B------:R-:W-:Y:S01]  /*69c0*/  FMUL.FTZ R181, R18, R181 ;  /* 0x000000b512b57220 */ /* 0x000fe20000410000 */
[----:B------:R-:W-:Y:S01]  /*69d0*/  FMUL.FTZ R19, R118, R23 ;  /* 0x0000001776137220 */ /* 0x000fe20000410000 */
[----:B------:R-:W1:Y:S01]  /*69e0*/  LDS R124, [R20+0x38] ;  /* 0x00003800147c7984 */ /* 0x000e620000000800 */
[----:B----4-:R-:W-:-:S03]  /*69f0*/  FFMA.FTZ R21, R68, R25, R134 ;  /* 0x0000001944157223 */ /* 0x010fc60000010086 */
[----:B------:R-:W4:Y:S01]  /*6a00*/  MUFU.EX2 R51, R51 ;  /* 0x0000003300337308 */ /* 0x000f220000000800 */
[-C--:B------:R-:W-:Y:S01]  /*6a10*/  FMUL.FTZ R18, R118, R21.reuse ;  /* 0x0000001576127220 */ /* 0x080fe20000410000 */
[C---:B------:R-:W-:Y:S01]  /*6a20*/  FFMA.FTZ R19, R120.reuse, R21, -R19 ;  /* 0x0000001578137223 */ /* 0x040fe20000010813 */
[-C--:B------:R-:W-:Y:S01]  /*6a30*/  FMUL.FTZ R220, R131, R86.reuse ;  /* 0x0000005683dc7220 */ /* 0x080fe20000410000 */
[----:B------:R-:W-:Y:S01]  /*6a40*/  FMUL.FTZ R216, R129, R86 ;  /* 0x0000005681d87220 */ /* 0x000fe20000410000 */
[----:B------:R-:W-:Y:S02]  /*6a50*/  FFMA.FTZ R18, R120, R23, R18 ;  /* 0x0000001778127223 */ /* 0x000fe40000010012 */
[C---:B------:R-:W-:Y:S02]  /*6a60*/  FFMA.FTZ R134, R69.reuse, R220, R19 ;  /* 0x000000dc45867223 */ /* 0x040fe40000010013 */
[----:B------:R-:W-:Y:S01]  /*6a70*/  FFMA.FTZ R136, R69, R216, R18 ;  /* 0x000000d845887223 */ /* 0x000fe20000010012 */
[C---:B0-----:R-:W-:Y:S01]  /*6a80*/  FMUL.FTZ R243, R142.reuse, R243 ;  /* 0x000000f38ef37220 */ /* 0x041fe20000410000 */
[----:B------:R-:W-:Y:S01]  /*6a90*/  FMUL.FTZ R133, R142, R133 ;  /* 0x000000858e857220 */ /* 0x000fe20000410000 */
[C---:B------:R-:W-:Y:S01]  /*6aa0*/  FMUL.FTZ R19, R153.reuse, R134 ;  /* 0x0000008699137220 */ /* 0x040fe20000410000 */
[----:B------:R-:W-:Y:S01]  /*6ab0*/  FMUL.FTZ R142, R153, R136 ;  /* 0x00000088998e7220 */ /* 0x000fe20000410000 */
[C---:B--2---:R-:W-:Y:S01]  /*6ac0*/  FMUL.FTZ R187, R50.reuse, R187 ;  /* 0x000000bb32bb7220 */ /* 0x044fe20000410000 */
[----:B------:R-:W-:Y:S01]  /*6ad0*/  FMUL.FTZ R185, R50, R185 ;  /* 0x000000b932b97220 */ /* 0x000fe20000410000 */
[----:B------:R-:W-:Y:S01]  /*6ae0*/  FMUL.FTZ R50, R133, R116 ;  /* 0x0000007485327220 */ /* 0x000fe20000410000 */
[C---:B------:R-:W-:Y:S01]  /*6af0*/  FFMA.FTZ R19, R155.reuse, R136, R19 ;  /* 0x000000889b137223 */ /* 0x040fe20000010013 */
[-C--:B------:R-:W-:Y:S01]  /*6b00*/  FMUL.FTZ R221, R114, R85.reuse ;  /* 0x0000005572dd7220 */ /* 0x080fe20000410000 */
[----:B------:R-:W-:Y:S01]  /*6b10*/  FFMA.FTZ R142, R155, R134, -R142 ;  /* 0x000000869b8e7223 */ /* 0x000fe2000001088e */
[----:B---3--:R-:W-:Y:S01]  /*6b20*/  FMUL.FTZ R219, R112, R85 ;  /* 0x0000005570db7220 */ /* 0x008fe20000410000 */
[----:B----4-:R-:W-:Y:S01]  /*6b30*/  FMUL.FTZ R130, R51, R130 ;  /* 0x0000008233827220 */ /* 0x010fe20000410000 */
[C---:B------:R-:W-:Y:S01]  /*6b40*/  FMUL.FTZ R18, R243.reuse, R116 ;  /* 0x00000074f3127220 */ /* 0x040fe20000410000 */
[----:B------:R-:W-:Y:S01]  /*6b50*/  FFMA.FTZ R50, R243, R240, R50 ;  /* 0x000000f0f3327223 */ /* 0x000fe20000010032 */
[C---:B------:R-:W-:Y:S01]  /*6b60*/  FFMA.FTZ R23, R70.reuse, R221, R19 ;  /* 0x000000dd46177223 */ /* 0x040fe20000010013 */
[----:B------:R-:W-:Y:S01]  /*6b70*/  FFMA.FTZ R21, R70, R219, R142 ;  /* 0x000000db46157223 */ /* 0x000fe2000001008e */
[----:B------:R-:W-:Y:S01]  /*6b80*/  FMUL.FTZ R132, R51, R132 ;  /* 0x0000008433847220 */ /* 0x000fe20000410000 */
[----:B------:R-:W-:Y:S01]  /*6b90*/  FFMA.FTZ R18, R133, R240, -R18 ;  /* 0x000000f085127223 */ /* 0x000fe20000010812 */
[C---:B------:R-:W-:Y:S01]  /*6ba0*/  FMUL.FTZ R134, R141.reuse, R50 ;  /* 0x000000328d867220 */ /* 0x040fe20000410000 */
[C---:B------:R-:W-:Y:S01]  /*6bb0*/  FMUL.FTZ R47, R130.reuse, R23 ;  /* 0x00000017822f7220 */ /* 0x040fe20000410000 */
[-C--:B------:R-:W-:Y:S01]  /*6bc0*/  FMUL.FTZ R136, R130, R21.reuse ;  /* 0x0000001582887220 */ /* 0x080fe20000410000 */
[----:B------:R-:W-:Y:S01]  /*6bd0*/  FMUL.FTZ R19, R141, R18 ;  /* 0x000000128d137220 */ /* 0x000fe20000410000 */
[----:B------:R-:W-:Y:S01]  /*6be0*/  FMUL.FTZ R224, R139, R88 ;  /* 0x000000588be07220 */ /* 0x000fe20000410000 */
[C---:B------:R-:W-:Y:S01]  /*6bf0*/  FFMA.FTZ R47, R132.reuse, R21, -R47 ;  /* 0x00000015842f7223 */ /* 0x040fe2000001082f */
[----:B------:R-:W-:Y:S01]  /*6c00*/  FFMA.FTZ R18, R143, R18, -R134 ;  /* 0x000000128f127223 */ /* 0x000fe20000010886 */
[----:B------:R-:W-:Y:S01]  /*6c10*/  FFMA.FTZ R142, R132, R23, R136 ;  /* 0x00000017848e7223 */ /* 0x000fe20000010088 */
[----:B------:R-:W-:Y:S01]  /*6c20*/  FMUL.FTZ R222, R137, R88 ;  /* 0x0000005889de7220 */ /* 0x000fe20000410000 */
[----:B------:R-:W0:Y:S01]  /*6c30*/  LDS R134, [R20+0x4c] ;  /* 0x00004c0014867984 */ /* 0x000e220000000800 */
[----:B------:R-:W-:-:S02]  /*6c40*/  FFMA.FTZ R144, R71, R224, R47 ;  /* 0x000000e047907223 */ /* 0x000fc4000001002f */
[----:B------:R-:W-:Y:S01]  /*6c50*/  FFMA.FTZ R150, R71, R222, R142 ;  /* 0x000000de47967223 */ /* 0x000fe2000001008e */
[----:B------:R-:W2:Y:S01]  /*6c60*/  LDS R136, [R20+0x48] ;  /* 0x0000480014887984 */ /* 0x000ea20000000800 */
[C---:B------:R-:W-:Y:S02]  /*6c70*/  FMUL.FTZ R23, R149.reuse, R144 ;  /* 0x0000009095177220 */ /* 0x040fe40000410000 */
[----:B------:R-:W-:Y:S01]  /*6c80*/  FMUL.FTZ R152, R149, R150 ;  /* 0x0000009695987220 */ /* 0x000fe20000410000 */
[----:B------:R-:W-:Y:S01]  /*6c90*/  FFMA.FTZ R50, R143, R50, R19 ;  /* 0x000000328f327223 */ /* 0x000fe20000010013 */
[C---:B------:R-:W-:Y:S01]  /*6ca0*/  FFMA.FTZ R47, R151.reuse, R150, R23 ;  /* 0x00000096972f7223 */ /* 0x040fe20000010017 */
[-C--:B-1----:R-:W-:Y:S01]  /*6cb0*/  FMUL.FTZ R225, R122, R87.reuse ;  /* 0x000000577ae17220 */ /* 0x082fe20000410000 */
[----:B------:R-:W-:Y:S01]  /*6cc0*/  FFMA.FTZ R152, R151, R144, -R152 ;  /* 0x0000009097987223 */ /* 0x000fe20000010898 */
[----:B------:R-:W-:Y:S01]  /*6cd0*/  FMUL.FTZ R223, R124, R87 ;  /* 0x000000577cdf7220 */ /* 0x000fe20000410000 */
[C---:B------:R-:W-:Y:S01]  /*6ce0*/  FMUL.FTZ R142, R145.reuse, R50 ;  /* 0x00000032918e7220 */ /* 0x040fe20000410000 */
[-C--:B------:R-:W-:Y:S01]  /*6cf0*/  FMUL.FTZ R21, R145, R18.reuse ;  /* 0x0000001291157220 */ /* 0x080fe20000410000 */
[C---:B------:R-:W-:Y:S01]  /*6d00*/  FFMA.FTZ R49, R72.reuse, R225, R47 ;  /* 0x000000e148317223 */ /* 0x040fe2000001002f */
        /* <DEDUP_REMOVED lines=9> */
[-C--:B------:R-:W-:Y:S01]  /*6da0*/  FMUL.FTZ R228, R163, R89.reuse ;  /* 0x00000059a3e47220 */ /* 0x080fe20000410000 */
[----:B------:R-:W-:Y:S01]  /*6db0*/  FMUL.FTZ R226, R161, R89 ;  /* 0x00000059a1e27220 */ /* 0x000fe20000410000 */
[C---:B------:R-:W-:Y:S01]  /*6dc0*/  FFMA.FTZ R18, R120.reuse, R19, -R23 ;  /* 0x0000001378127223 */ /* 0x040fe20000010817 */
[----:B------:R-:W-:Y:S01]  /*6dd0*/  FFMA.FTZ R50, R120, R21, R50 ;  /* 0x0000001578327223 */ /* 0x000fe20000010032 */
[C---:B------:R-:W-:Y:S01]  /*6de0*/  FFMA.FTZ R154, R73.reuse, R228, R142 ;  /* 0x000000e4499a7223 */ /* 0x040fe2000001008e */
[----:B------:R-:W-:Y:S01]  /*6df0*/  FFMA.FTZ R152, R73, R226, R51 ;  /* 0x000000e249987223 */ /* 0x000fe20000010033 */
[C---:B------:R-:W-:Y:S01]  /*6e00*/  FMUL.FTZ R21, R153.reuse, R18 ;  /* 0x0000001299157220 */ /* 0x040fe20000410000 */
[----:B------:R-:W-:Y:S01]  /*6e10*/  FMUL.FTZ R150, R153, R50 ;  /* 0x0000003299967220 */ /* 0x000fe20000410000 */
[----:B------:R-:W1:Y:S01]  /*6e20*/  LDS R142, [R20+0x5c] ;  /* 0x00005c00148e7984 */ /* 0x000e620000000800 */
[----:B------:R-:W-:-:S03]  /*6e30*/  FMUL.FTZ R23, R165, R152 ;  /* 0x00000098a5177220 */ /* 0x000fc60000410000 */
[----:B------:R-:W3:Y:S01]  /*6e40*/  LDS R144, [R20+0x58] ;  /* 0x0000580014907984 */ /* 0x000ee20000000800 */
[C---:B------:R-:W-:Y:S01]  /*6e50*/  FFMA.FTZ R19, R155.reuse, R18, -R150 ;  /* 0x000000129b137223 */ /* 0x040fe20000010896 */
[----:B------:R-:W-:Y:S01]  /*6e60*/  FFMA.FTZ R21, R155, R50, R21 ;  /* 0x000000329b157223 */ /* 0x000fe20000010015 */
[-C--:B------:R-:W-:Y:S02]  /*6e70*/  FFMA.FTZ R47, R167, R154.reuse, R23 ;  /* 0x0000009aa72f7223 */ /* 0x080fe40000010017 */
[C---:B------:R-:W-:Y:S01]  /*6e80*/  FMUL.FTZ R23, R130.reuse, R19 ;  /* 0x0000001382177220 */ /* 0x040fe20000410000 */
[----:B------:R-:W-:Y:S01]  /*6e90*/  FMUL.FTZ R18, R130, R21 ;  /* 0x0000001582127220 */ /* 0x000fe20000410000 */
[----:B------:R-:W-:Y:S01]  /*6ea0*/  FMUL.FTZ R156, R165, R154 ;  /* 0x0000009aa59c7220 */ /* 0x000fe20000410000 */
[----:B0-----:R-:W-:Y:S01]  /*6eb0*/  FMUL.FTZ R227, R134, R91 ;  /* 0x0000005b86e37220 */ /* 0x001fe20000410000 */
[C---:B------:R-:W-:Y:S01]  /*6ec0*/  FFMA.FTZ R50, R132.reuse, R21, R23 ;  /* 0x0000001584327223 */ /* 0x040fe20000010017 */
[----:B------:R-:W-:Y:S01]  /*6ed0*/  FFMA.FTZ R18, R132, R19, -R18 ;  /* 0x0000001384127223 */ /* 0x000fe20000010812 */
[----:B------:R-:W-:Y:S01]  /*6ee0*/  FFMA.FTZ R156, R167, R152, -R156 ;  /* 0x00000098a79c7223 */ /* 0x000fe2000001089c */
[----:B--2---:R-:W-:Y:S01]  /*6ef0*/  FMUL.FTZ R229, R136, R91 ;  /* 0x0000005b88e57220 */ /* 0x004fe20000410000 */
[C---:B------:R-:W-:Y:S01]  /*6f00*/  FFMA.FTZ R47, R74.reuse, R227, R47 ;  /* 0x000000e34a2f7223 */ /* 0x040fe2000001002f */
        /* <DEDUP_REMOVED lines=10> */
[----:B------:R-:W-:Y:S01]  /*6fb0*/  FFMA.FTZ R152, R140, R47, R152 ;  /* 0x0000002f8c987223 */ /* 0x000fe20000010098 */
[-C--:B------:R-:W-:Y:S01]  /*6fc0*/  FMUL.FTZ R232, R159, R92.reuse ;  /* 0x0000005c9fe87220 */ /* 0x080fe20000410000 */
[----:B------:R-:W-:Y:S01]  /*6fd0*/  FMUL.FTZ R230, R157, R92 ;  /* 0x0000005c9de67220 */ /* 0x000fe20000410000 */
[C---:B------:R-:W-:Y:S01]  /*6fe0*/  FFMA.FTZ R50, R128.reuse, R21, R23 ;  /* 0x0000001580327223 */ /* 0x040fe20000010017 */
[----:B------:R-:W-:Y:S01]  /*6ff0*/  FFMA.FTZ R18, R128, R19, -R18 ;  /* 0x0000001380127223 */ /* 0x000fe20000010812 */
[C---:B------:R-:W-:Y:S01]  /*7000*/  FFMA.FTZ R154, R75.reuse, R232, R152 ;  /* 0x000000e84b9a7223 */ /* 0x040fe20000010098 */
[----:B------:R-:W-:Y:S01]  /*7010*/  FFMA.FTZ R152, R75, R230, R49 ;  /* 0x000000e64b987223 */ /* 0x000fe20000010031 */
[C---:B------:R-:W-:Y:S01]  /*7020*/  FMUL.FTZ R150, R165.reuse, R50 ;  /* 0x00000032a5967220 */ /* 0x040fe20000410000 */
[----:B------:R-:W-:-:S02]  /*7030*/  FMUL.FTZ R21, R165, R18 ;  /* 0x00000012a5157220 */ /* 0x000fc40000410000 */
[----:B------:R-:W-:Y:S01]  /*7040*/  FMUL.FTZ R23, R173, R152 ;  /* 0x00000098ad177220 */ /* 0x000fe20000410000 */
[C---:B------:R-:W-:Y:S01]  /*7050*/  FFMA.FTZ R19, R167.reuse, R18, -R150 ;  /* 0x00000012a7137223 */ /* 0x040fe20000010896 */
[----:B------:R-:W-:Y:S01]  /*7060*/  FFMA.FTZ R21, R167, R50, R21 ;  /* 0x00000032a7157223 */ /* 0x000fe20000010015 */
[-C--:B------:R-:W-:Y:S01]  /*7070*/  FMUL.FTZ R156, R173, R154.reuse ;  /* 0x0000009aad9c7220 */ /* 0x080fe20000410000 */
[C---:B------:R-:W-:Y:S01]  /*7080*/  FFMA.FTZ R47, R175.reuse, R154, R23 ;  /* 0x0000009aaf2f7223 */ /* 0x040fe20000010017 */
[C---:B------:R-:W-:Y:S01]  /*7090*/  FMUL.FTZ R23, R138.reuse, R19 ;  /* 0x000000138a177220 */ /* 0x040fe20000410000 */
[----:B------:R-:W-:Y:S01]  /*70a0*/  FMUL.FTZ R18, R138, R21 ;  /* 0x000000158a127220 */ /* 0x000fe20000410000 */
[-C--:B-1----:R-:W-:Y:S01]  /*70b0*/  FMUL.FTZ R231, R142, R93.reuse ;  /* 0x0000005d8ee77220 */ /* 0x082fe20000410000 */
[----:B------:R-:W-:Y:S01]  /*70c0*/  FFMA.FTZ R156, R175, R152, -R156 ;  /* 0x00000098af9c7223 */ /* 0x000fe2000001089c */
[----:B---3--:R-:W-:Y:S01]  /*70d0*/  FMUL.FTZ R233, R144, R93 ;  /* 0x0000005d90e97220 */ /* 0x008fe20000410000 */
[C---:B------:R-:W-:Y:S01]  /*70e0*/  FFMA.FTZ R50, R140.reuse, R21, R23 ;  /* 0x000000158c327223 */ /* 0x040fe20000010017 */
[----:B------:R-:W-:Y:S01]  /*70f0*/  FFMA.FTZ R18, R140, R19, -R18 ;  /* 0x000000138c127223 */ /* 0x000fe20000010812 */
[C---:B------:R-:W-:Y:S01]  /*7100*/  FFMA.FTZ R47, R76.reuse, R231, R47 ;  /* 0x000000e74c2f7223 */ /* 0x040fe2000001002f */
[----:B------:R-:W-:Y:S01]  /*7110*/  FFMA.FTZ R19, R76, R233, R156 ;  /* 0x000000e94c137223 */ /* 0x000fe2000001009c */
[C---:B------:R-:W-:Y:S01]  /*7120*/  FMUL.FTZ R150, R173.reuse, R50 ;  /* 0x00000032ad967220 */ /* 0x040fe20000410000 */
[-C--:B------:R-:W-:Y:S01]  /*7130*/  FMUL.FTZ R23, R173, R18.reuse ;  /* 0x00000012ad177220 */ /* 0x080fe20000410000 */
[C---:B------:R-:W-:Y:S01]  /*7140*/  FMUL.FTZ R49, R146.reuse, R47 ;  /* 0x0000002f92317220 */ /* 0x040fe20000410000 */
[-C--:B------:R-:W-:Y:S01]  /*7150*/  FMUL.FTZ R152, R146, R19.reuse ;  /* 0x0000001392987220 */ /* 0x080fe20000410000 */
[C---:B------:R-:W-:Y:S01]  /*7160*/  FFMA.FTZ R21, R175.reuse, R18, -R150 ;  /* 0x00000012af157223 */ /* 0x040fe20000010896 */
[----:B------:R-:W-:Y:S01]  /*7170*/  IADD3 R51, R46, 0x20, RZ ;  /* 0x000000202e337810 */ /* 0x000fe20007ffe0ff */
[C---:B------:R-:W-:Y:S01]  /*7180*/  FFMA.FTZ R19, R148.reuse, R19, -R49 ;  /* 0x0000001394137223 */ /* 0x040fe20000010831 */
[----:B------:R-:W-:Y:S01]  /*7190*/  FFMA.FTZ R18, R148, R47, R152 ;  /* 0x0000002f94127223 */ /* 0x000fe20000010098 */
[C---:B------:R-:W-:Y:S01]  /*71a0*/  IADD3 R49, R46.reuse, 0x40, RZ ;  /* 0x000000402e317810 */ /* 0x040fe20007ffe0ff */
[----:B------:R-:W-:Y:S01]  /*71b0*/  FFMA.FTZ R23, R175, R50, R23 ;  /* 0x00000032af177223 */ /* 0x000fe20000010017 */
[C---:B------:R-:W-:Y:S01]  /*71c0*/  IADD3 R47, R46.reuse, 0x60, RZ ;  /* 0x000000602e2f7810 */ /* 0x040fe20007ffe0ff */
[----:B------:R-:W-:Y:S01]  /*71d0*/  LDS R156, [R20+0x68] ;  /* 0x00006800149c7984 */ /* 0x000fe20000000800 */
[----:B------:R-:W-:-:S02]  /*71e0*/  LEA.HI.SX32 R150, R46, R46, 0x1b ;  /* 0x0000002e2e967211 */ /* 0x000fc400078fdaff */
[-C--:B------:R-:W-:Y:S01]  /*71f0*/  LEA.HI.SX32 R55, R51, R46.reuse, 0x1b ;  /* 0x0000002e33377211 */ /* 0x080fe200078fdaff */
[----:B------:R-:W0:Y:S01]  /*7200*/  LDS R154, [R20+0x6c] ;  /* 0x00006c00149a7984 */ /* 0x000e220000000800 */
[-C--:B------:R-:W-:Y:S02]  /*7210*/  LEA.HI.SX32 R50, R49, R46.reuse, 0x1b ;  /* 0x0000002e31327211 */ /* 0x080fe400078fdaff */
[----:B------:R-:W-:Y:S01]  /*7220*/  LEA.HI.SX32 R51, R47, R46, 0x1b ;  /* 0x0000002e2f337211 */ /* 0x000fe200078fdaff */
[----:B------:R-:W1:Y:S01]  /*7230*/  LDS R152, [R20+0x78] ;  /* 0x0000780014987984 */ /* 0x000e620000000800 */
[----:B------:R-:W-:Y:S02]  /*7240*/  LEA R47, R150, UR18, 0x2 ;  /* 0x00000012962f7c11 */ /* 0x000fe4000f8e10ff */
[----:B------:R-:W-:Y:S01]  /*7250*/  LEA R49, R55, UR18, 0x2 ;  /* 0x0000001237317c11 */ /* 0x000fe2000f8e10ff */
[----:B------:R-:W2:Y:S01]  /*7260*/  LDS R150, [R20+0x7c] ;  /* 0x00007c0014967984 */ /* 0x000ea20000000800 */
[----:B------:R-:W-:-:S02]  /*7270*/  LEA R50, R50, UR18, 0x2 ;  /* 0x0000001232327c11 */ /* 0x000fc4000f8e10ff */
[----:B------:R-:W-:Y:S01]  /*7280*/  LEA R51, R51, UR18, 0x2 ;  /* 0x0000001233337c11 */ /* 0x000fe2000f8e10ff */
[----:B------:R3:W-:Y:S01]  /*7290*/  STS [R47+0x1080], R52 ;  /* 0x001080342f007388 */ /* 0x0007e20000000800 */
[-C--:B------:R-:W-:Y:S02]  /*72a0*/  LEA.HI.SX32 R200, R200, R46.reuse, 0x1b ;  /* 0x0000002ec8c87211 */ /* 0x080fe400078fdaff */
[----:B------:R-:W-:Y:S01]  /*72b0*/  IADD3 R55, R46, 0xe0, RZ ;  /* 0x000000e02e377810 */ /* 0x000fe20007ffe0ff */
[----:B------:R4:W-:Y:S01]  /*72c0*/  STS [R49+0x1100], R54 ;  /* 0x0011003631007388 */ /* 0x0009e20000000800 */
[-C--:B------:R-:W-:Y:S02]  /*72d0*/  LEA.HI.SX32 R251, R251, R46.reuse, 0x1b ;  /* 0x0000002efbfb7211 */ /* 0x080fe400078fdaff */
[-C--:B------:R-:W-:Y:S01]  /*72e0*/  LEA.HI.SX32 R249, R249, R46.reuse, 0x1b ;  /* 0x0000002ef9f97211 */ /* 0x080fe200078fdaff */
[----:B------:R4:W-:Y:S01]  /*72f0*/  STS [R50+0x1180], R53 ;  /* 0x0011803532007388 */ /* 0x0009e20000000800 */
[----:B------:R-:W-:-:S02]  /*7300*/  LEA.HI.SX32 R55, R55, R46, 0x1b ;  /* 0x0000002e37377211 */ /* 0x000fc400078fdaff */
[----:B---3--:R-:W-:Y:S01]  /*7310*/  LEA R52, R200, UR18, 0x2 ;  /* 0x00000012c8347c11 */ /* 0x008fe2000f8e10ff */
[----:B-----5:R3:W-:Y:S01]  /*7320*/  STS [R51+0x1200], R196 ;  /* 0x001200c433007388 */ /* 0x0207e20000000800 */
[C---:B------:R-:W-:Y:S02]  /*7330*/  IADD3 R200, R46.reuse, 0x100, RZ ;  /* 0x000001002ec87810 */ /* 0x040fe40007ffe0ff */
[----:B----4-:R-:W-:Y:S02]  /*7340*/  LEA R54, R249, UR18, 0x2 ;  /* 0x00000012f9367c11 */ /* 0x010fe4000f8e10ff */
[----:B------:R-:W-:Y:S02]  /*7350*/  LEA R53, R251, UR18, 0x2 ;  /* 0x00000012fb357c11 */ /* 0x000fe4000f8e10ff */
[C---:B------:R-:W-:Y:S02]  /*7360*/  IADD3 R251, R46.reuse, 0x140, RZ ;  /* 0x000001402efb7810 */ /* 0x040fe40007ffe0ff */
[----:B---3--:R-:W-:-:S02]  /*7370*/  IADD3 R196, R46, 0x120, RZ ;  /* 0x000001202ec47810 */ /* 0x008fc40007ffe0ff */
[----:B------:R-:W-:Y:S02]  /*7380*/  IADD3 R249, R46, 0x160, RZ ;  /* 0x000001602ef97810 */ /* 0x000fe40007ffe0ff */
[----:B------:R-:W-:Y:S02]  /*7390*/  LEA R55, R55, UR18, 0x2 ;  /* 0x0000001237377c11 */ /* 0x000fe4000f8e10ff */
[-C--:B------:R-:W-:Y:S02]  /*73a0*/  LEA.HI.SX32 R200, R200, R46.reuse, 0x1b ;  /* 0x0000002ec8c87211 */ /* 0x080fe400078fdaff */
[-C--:B------:R-:W-:Y:S01]  /*73b0*/  LEA.HI.SX32 R196, R196, R46.reuse, 0x1b ;  /* 0x0000002ec4c47211 */ /* 0x080fe200078fdaff */
[----:B------:R3:W-:Y:S01]  /*73c0*/  STS [R52+0x1280], R57 ;  /* 0x0012803934007388 */ /* 0x0007e20000000800 */
[-C--:B------:R-:W-:Y:S02]  /*73d0*/  LEA.HI.SX32 R251, R251, R46.reuse, 0x1b ;  /* 0x0000002efbfb7211 */ /* 0x080fe400078fdaff */
[----:B------:R-:W-:Y:S01]  /*73e0*/  LEA.HI.SX32 R249, R249, R46, 0x1b ;  /* 0x0000002ef9f97211 */ /* 0x000fe200078fdaff */
[----:B------:R4:W-:Y:S04]  /*73f0*/  STS [R53+0x1300], R56 ;  /* 0x0013003835007388 */ /* 0x0009e80000000800 */
[----:B------:R5:W-:Y:S01]  /*7400*/  STS [R54+0x1380], R59 ;  /* 0x0013803b36007388 */ /* 0x000be20000000800 */
[----:B---3--:R-:W-:-:S03]  /*7410*/  LEA R57, R196, UR18, 0x2 ;  /* 0x00000012c4397c11 */ /* 0x008fc6000f8e10ff */
[----:B------:R3:W-:Y:S01]  /*7420*/  STS [R55+0x1400], R58 ;  /* 0x0014003a37007388 */ /* 0x0007e20000000800 */
[----:B------:R-:W-:Y:S02]  /*7430*/  IADD3 R196, R46, 0x1a0, RZ ;  /* 0x000001a02ec47810 */ /* 0x000fe40007ffe0ff */
[----:B----4-:R-:W-:Y:S02]  /*7440*/  LEA R56, R200, UR18, 0x2 ;  /* 0x00000012c8387c11 */ /* 0x010fe4000f8e10ff */
[C---:B------:R-:W-:Y:S02]  /*7450*/  IADD3 R200, R46.reuse, 0x180, RZ ;  /* 0x000001802ec87810 */ /* 0x040fe40007ffe0ff */
[----:B-----5:R-:W-:Y:S02]  /*7460*/  LEA R59, R249, UR18, 0x2 ;  /* 0x00000012f93b7c11 */ /* 0x020fe4000f8e10ff */
[----:B---3--:R-:W-:Y:S02]  /*7470*/  LEA R58, R251, UR18, 0x2 ;  /* 0x00000012fb3a7c11 */ /* 0x008fe4000f8e10ff */
[----:B------:R-:W-:-:S02]  /*7480*/  IADD3 R251, R46, 0x1c0, RZ ;  /* 0x000001c02efb7810 */ /* 0x000fc40007ffe0ff */
[----:B------:R-:W-:Y:S02]  /*7490*/  IADD3 R249, R46, 0x1e0, RZ ;  /* 0x000001e02ef97810 */ /* 0x000fe40007ffe0ff */
[-C--:B------:R-:W-:Y:S02]  /*74a0*/  LEA.HI.SX32 R200, R200, R46.reuse, 0x1b ;  /* 0x0000002ec8c87211 */ /* 0x080fe400078fdaff */
[-C--:B------:R-:W-:Y:S01]  /*74b0*/  LEA.HI.SX32 R196, R196, R46.reuse, 0x1b ;  /* 0x0000002ec4c47211 */ /* 0x080fe200078fdaff */
[----:B------:R3:W-:Y:S01]  /*74c0*/  STS [R56+0x1480], R61 ;  /* 0x0014803d38007388 */ /* 0x0007e20000000800 */
[----:B------:R-:W-:Y:S01]  /*74d0*/  LEA.HI.SX32 R251, R251, R46, 0x1b ;  /* 0x0000002efbfb7211 */ /* 0x000fe200078fdaff */
[----:B------:R-:W-:Y:S01]  /*74e0*/  FMUL.FTZ R236, R169, R94 ;  /* 0x0000005ea9ec7220 */ /* 0x000fe20000410000 */
[----:B------:R-:W-:Y:S01]  /*74f0*/  LEA.HI.SX32 R249, R249, R46, 0x1b ;  /* 0x0000002ef9f97211 */ /* 0x000fe200078fdaff */
[----:B------:R4:W-:Y:S01]  /*7500*/  STS [R57+0x1500], R60 ;  /* 0x0015003c39007388 */ /* 0x0009e20000000800 */
[----:B------:R-:W-:-:S03]  /*7510*/  UIADD3 UR21, UR16, -0x1, URZ ;  /* 0xffffffff10157890 */ /* 0x000fc6000fffe03f */
[----:B------:R5:W-:Y:S01]  /*7520*/  STS [R58+0x1580], R63 ;  /* 0x0015803f3a007388 */ /* 0x000be20000000800 */
[----:B---3--:R-:W-:Y:S01]  /*7530*/  LEA R61, R196, UR18, 0x2 ;  /* 0x00000012c43d7c11 */ /* 0x008fe2000f8e10ff */
[----:B------:R-:W-:Y:S02]  /*7540*/  FMUL.FTZ R196, R81, UR42 ;  /* 0x0000002a51c47c20 */ /* 0x000fe40008410000 */
[----:B------:R3:W-:Y:S01]  /*7550*/  STS [R59+0x1600], R62 ;  /* 0x0016003e3b007388 */ /* 0x0007e20000000800 */
[----:B----4-:R-:W-:Y:S01]  /*7560*/  LEA R60, R200, UR18, 0x2 ;  /* 0x00000012c83c7c11 */ /* 0x010fe2000f8e10ff */
[----:B------:R-:W-:Y:S01]  /*7570*/  FMUL.FTZ R234, R171, R94 ;  /* 0x0000005eabea7220 */ /* 0x000fe20000410000 */
[----:B------:R-:W-:Y:S01]  /*7580*/  FFMA.FTZ R202, R77, R236, R18 ;  /* 0x000000ec4dca7223 */ /* 0x000fe20000010012 */
[----:B------:R-:W-:Y:S01]  /*7590*/  ULEA.HI UR40, UR21, UR21, URZ, 0x1 ;  /* 0x0000001515287291 */ /* 0x000fe2000f8f083f */
[----:B-----5:R-:W-:Y:S01]  /*75a0*/  LEA R63, R249, UR18, 0x2 ;  /* 0x00000012f93f7c11 */ /* 0x020fe2000f8e10ff */
[----:B------:R-:W-:Y:S01]  /*75b0*/  STS [R60+0x1680], R193 ;  /* 0x001680c13c007388 */ /* 0x000fe20000000800 */
[----:B---3--:R-:W-:Y:S01]  /*75c0*/  LEA R62, R251, UR18, 0x2 ;  /* 0x00000012fb3e7c11 */ /* 0x008fe2000f8e10ff */
[----:B------:R-:W-:Y:S01]  /*75d0*/  FMUL.RZ R204, R196, 0.15915493667125701904 ;  /* 0x3e22f983c4cc7820 */ /* 0x000fe2000040c000 */
[----:B------:R-:W-:Y:S01]  /*75e0*/  FMUL.FTZ R18, R22, R81 ;  /* 0x0000005116127220 */ /* 0x000fe20000410000 */
[----:B------:R-:W-:Y:S01]  /*75f0*/  STS [R61+0x1700], R192 ;  /* 0x001700c03d007388 */ /* 0x000fe20000000800 */
[----:B------:R-:W-:Y:S01]  /*7600*/  FFMA.FTZ R200, R77, R234, R19 ;  /* 0x000000ea4dc87223 */ /* 0x000fe20000010013 */
[----:B------:R-:W-:-:S02]  /*7610*/  ULOP3.LUT UR40, UR40, 0xfffffe, URZ, 0xc0, !UPT ;  /* 0x00fffffe28287892 */ /* 0x000fc4000f8ec03f */
[----:B------:R-:W-:Y:S01]  /*7620*/  STS [R62+0x1780], R235 ;  /* 0x001780eb3e007388 */ /* 0x000fe20000000800 */
[----:B------:R-:W-:Y:S03]  /*7630*/  MUFU.COS R196, R204 ;  /* 0x000000cc00c47308 */ /* 0x000fe60000000000 */
[----:B------:R-:W-:Y:S01]  /*7640*/  STS [R63+0x1800], R194 ;  /* 0x001800c23f007388 */ /* 0x000fe20000000800 */
[----:B------:R-:W-:-:S03]  /*7650*/  UIADD3 UR21, UR21, -UR40, URZ ;  /* 0x8000002815157290 */ /* 0x000fc6000fffe03f */
[----:B------:R3:W-:Y:S01]  /*7660*/  STS [R190+0x1880], R213 ;  /* 0x001880d5be007388 */ /* 0x0007e20000000800 */
[----:B------:R4:W5:Y:S03]  /*7670*/  MUFU.EX2 R19, R18 ;  /* 0x0000001200137308 */ /* 0x0009660000000800 */
[----:B------:R1:W-:Y:S05]  /*7680*/  STS [R162+0x1900], R195 ;  /* 0x001900c3a2007388 */ /* 0x0003ea0000000800 */
[----:B---3--:R-:W3:Y:S01]  /*7690*/  MUFU.SIN R190, R204 ;  /* 0x000000cc00be7308 */ /* 0x008ee20000000400 */
[----:B------:R-:W-:Y:S01]  /*76a0*/  STS [R164+0x1980], R191 ;  /* 0x001980bfa4007388 */ /* 0x000fe20000000800 */
[----:B------:R-:W-:Y:S01]  /*76b0*/  FMUL.FTZ R193, R181, R200 ;  /* 0x000000c8b5c17220 */ /* 0x000fe20000410000 */
[----:B------:R-:W-:-:S02]  /*76c0*/  ULEA UR21, UR21, UR6, 0x8 ;  /* 0x0000000615157291 */ /* 0x000fc4000f8e403f */
[----:B------:R-:W-:Y:S01]  /*76d0*/  STS [R166+0x1a00], R201 ;  /* 0x001a00c9a6007388 */ /* 0x000fe20000000800 */
[----:B------:R-:W-:-:S03]  /*76e0*/  FMUL.FTZ R192, R181, R202 ;  /* 0x000000cab5c07220 */ /* 0x000fc60000410000 */
[----:B------:R-:W-:Y:S01]  /*76f0*/  STS [R168+0x1a80], R199 ;  /* 0x001a80c7a8007388 */ /* 0x000fe20000000800 */
[----:B------:R-:W-:-:S03]  /*7700*/  ISETP.NE.AND P2, PT, R45, RZ, PT ;  /* 0x000000ff2d00720c */ /* 0x000fc60003f45270 */
[----:B------:R-:W-:Y:S01]  /*7710*/  STS [R170+0x1b00], R205 ;  /* 0x001b00cdaa007388 */ /* 0x000fe20000000800 */
[----:B----4-:R-:W-:-:S03]  /*7720*/  IADD3 R18, R45, 0x200, RZ ;  /* 0x000002002d127810 */ /* 0x010fc60007ffe0ff */
[----:B------:R-:W-:Y:S01]  /*7730*/  STS [R172+0x1b80], R203 ;  /* 0x001b80cbac007388 */ /* 0x000fe20000000800 */
[C---:B------:R-:W-:Y:S01]  /*7740*/  FFMA.FTZ R193, R183.reuse, R202, R193 ;  /* 0x000000cab7c17223 */ /* 0x040fe200000100c1 */
[-C--:B0-----:R-:W-:Y:S02]  /*7750*/  FMUL.FTZ R235, R154, R99.reuse ;  /* 0x000000639aeb7220 */ /* 0x081fe40000410000 */
[----:B------:R-:W-:Y:S01]  /*7760*/  STS [R174+0x1c00], R207 ;  /* 0x001c00cfae007388 */ /* 0x000fe20000000800 */
[----:B------:R-:W-:Y:S01]  /*7770*/  FFMA.FTZ R22, R183, R200, -R192 ;  /* 0x000000c8b7167223 */ /* 0x000fe200000108c0 */
[----:B-1----:R-:W-:Y:S02]  /*7780*/  FMUL.FTZ R195, R156, R99 ;  /* 0x000000639cc37220 */ /* 0x002fe40000410000 */
[----:B------:R-:W-:Y:S01]  /*7790*/  STS [R176+0x1c80], R209 ;  /* 0x001c80d1b0007388 */ /* 0x000fe20000000800 */
[----:B------:R-:W-:-:S03]  /*77a0*/  SEL R162, R18, UR21, P2 ;  /* 0x0000001512a27c07 */ /* 0x000fc60009000000 */
[----:B------:R-:W-:Y:S04]  /*77b0*/  STS [R178+0x1d00], R211 ;  /* 0x001d00d3b2007388 */ /* 0x000fe80000000800 */
[----:B------:R0:W-:Y:S04]  /*77c0*/  STS [R180+0x1d80], R237 ;  /* 0x001d80edb4007388 */ /* 0x0001e80000000800 */
[----:B------:R1:W-:Y:S01]  /*77d0*/  STS [R182+0x1e00], R239 ;  /* 0x001e00efb6007388 */ /* 0x0003e20000000800 */
[----:B-----5:R-:W-:-:S03]  /*77e0*/  FMUL.FTZ R18, R19, R196 ;  /* 0x000000c413127220 */ /* 0x020fc60000410000 */
[----:B------:R-:W-:Y:S01]  /*77f0*/  STS [R184+0x1e80], R241 ;  /* 0x001e80f1b8007388 */ /* 0x000fe20000000800 */
[C---:B0-----:R-:W-:Y:S01]  /*7800*/  FFMA.FTZ R237, R78.reuse, R235, R193 ;  /* 0x000000eb4eed7223 */ /* 0x041fe200000100c1 */
[----:B------:R-:W-:Y:S02]  /*7810*/  FFMA.FTZ R193, R78, R195, R22 ;  /* 0x000000c34ec17223 */ /* 0x000fe40000010016 */
[----:B------:R-:W-:Y:S01]  /*7820*/  STS [R186+0x1f00], R245 ;  /* 0x001f00f5ba007388 */ /* 0x000fe20000000800 */
[----:B---3--:R-:W-:Y:S01]  /*7830*/  FMUL.FTZ R19, R19, R190 ;  /* 0x000000be13137220 */ /* 0x008fe20000410000 */
[----:B------:R-:W-:Y:S02]  /*7840*/  LEA R176, R162, UR18, 0x3 ;  /* 0x00000012a2b07c11 */ /* 0x000fe4000f8e18ff */
[----:B------:R-:W-:Y:S01]  /*7850*/  STS [R188+0x1f80], R247 ;  /* 0x001f80f7bc007388 */ /* 0x000fe20000000800 */
[----:B------:R-:W-:-:S03]  /*7860*/  FMUL.FTZ R213, R146, R23 ;  /* 0x0000001792d57220 */ /* 0x000fc60000410000 */
[----:B------:R-:W-:Y:S01]  /*7870*/  STS [R189+0x2000], R198 ;  /* 0x002000c6bd007388 */ /* 0x000fe20000000800 */
[----:B------:R-:W-:-:S03]  /*7880*/  NOP ;  /* 0x0000000000007918 */ /* 0x000fc60000000000 */
[----:B------:R-:W0:Y:S04]  /*7890*/  LDS R211, [R20+0x1080] ;  /* 0x0010800014d37984 */ /* 0x000e280000000800 */
[----:B------:R-:W3:Y:S04]  /*78a0*/  LDS R199, [R20+0x1084] ;  /* 0x0010840014c77984 */ /* 0x000ee80000000800 */
[----:B------:R-:W4:Y:S04]  /*78b0*/  LDS R201, [R20+0x1088] ;  /* 0x0010880014c97984 */ /* 0x000f280000000800 */
        /* <DEDUP_REMOVED lines=28> */
[----:B------:R5:W0:Y:S01]  /*7a80*/  LDS R196, [R20+0x10fc] ;  /* 0x0010fc0014c47984 */ /* 0x000a220000000800 */
[-C--:B-1----:R-:W-:Y:S01]  /*7a90*/  FMUL.FTZ R182, R146, R21.reuse ;  /* 0x0000001592b67220 */ /* 0x082fe20000410000 */
[----:B------:R-:W-:Y:S01]  /*7aa0*/  FFMA.FTZ R22, R148, R21, -R213 ;  /* 0x0000001594167223 */ /* 0x000fe200000108d5 */
[C---:B------:R-:W-:Y:S01]  /*7ab0*/  FMUL.FTZ R21, R158.reuse, R237 ;  /* 0x000000ed9e157220 */ /* 0x040fe20000410000 */
[----:B------:R1:W-:Y:S01]  /*7ac0*/  STS.64 [R176+0x4650], R18 ;  /* 0x00465012b0007388 */ /* 0x0003e20000000a00 */
[----:B-----5:R-:W-:Y:S01]  /*7ad0*/  FMUL.FTZ R20, R158, R193 ;  /* 0x000000c19e147220 */ /* 0x020fe20000410000 */
[----:B------:R-:W-:-:S03]  /*7ae0*/  FMUL.FTZ R202, R177, R96 ;  /* 0x00000060b1ca7220 */ /* 0x000fc60000410000 */
[C---:B------:R-:W-:Y:S01]  /*7af0*/  FFMA.FTZ R20, R160.reuse, R237, R20 ;  /* 0x000000eda0147223 */ /* 0x040fe20000010014 */
[----:B------:R-:W-:Y:S01]  /*7b00*/  FFMA.FTZ R21, R160, R193, -R21 ;  /* 0x000000c1a0157223 */ /* 0x000fe20000010815 */
[----:B------:R-:W-:Y:S01]  /*7b10*/  FMUL.FTZ R238, R179, R96 ;  /* 0x00000060b3ee7220 */ /* 0x000fe20000410000 */
[----:B------:R-:W-:Y:S01]  /*7b20*/  BAR.SYNC.DEFER_BLOCKING 0x0 ;  /* 0x0000000000007b1d */ /* 0x000fe20000010000 */
[----:B------:R-:W-:Y:S01]  /*7b30*/  FFMA.FTZ R20, R79, R202, R20 ;  /* 0x000000ca4f147223 */ /* 0x000fe20000010014 */
[----:B------:R-:W-:Y:S01]  /*7b40*/  ISETP.NE.AND P1, PT, R45, 0x1f, PT ;  /* 0x0000001f2d00780c */ /* 0x000fe20003f25270 */
[----:B-1----:R-:W-:Y:S02]  /*7b50*/  FFMA.FTZ R18, R79, R238, R21 ;  /* 0x000000ee4f127223 */ /* 0x002fe40000010015 */
[C---:B------:R-:W-:Y:S01]  /*7b60*/  FMUL.FTZ R176, R185.reuse, R20 ;  /* 0x00000014b9b07220 */ /* 0x040fe20000410000 */
[----:B------:R-:W-:Y:S01]  /*7b70*/  FFMA.FTZ R182, R148, R23, R182 ;  /* 0x0000001794b67223 */ /* 0x000fe200000100b6 */
[----:B------:R-:W-:-:S02]  /*7b80*/  FMUL.FTZ R21, R185, R18 ;  /* 0x00000012b9157220 */ /* 0x000fc40000410000 */
[----:B------:R-:W-:Y:S01]  /*7b90*/  FFMA.FTZ R19, R187, R18, -R176 ;  /* 0x00000012bb137223 */ /* 0x000fe200000108b0 */
[----:B------:R-:W-:Y:S01]  /*7ba0*/  FMUL.FTZ R18, R181, R22 ;  /* 0x00000016b5127220 */ /* 0x000fe20000410000 */
[----:B------:R-:W-:Y:S01]  /*7bb0*/  FFMA.FTZ R20, R187, R20, R21 ;  /* 0x00000014bb147223 */ /* 0x000fe20000010015 */
[----:B------:R-:W-:Y:S02]  /*7bc0*/  FMUL.FTZ R237, R152, R113 ;  /* 0x0000007198ed7220 */ /* 0x000fe40000410000 */
[----:B------:R-:W-:Y:S01]  /*7bd0*/  FFMA.FTZ R21, R183, R182, R18 ;  /* 0x000000b6b7157223 */ /* 0x000fe20000010012 */
[----:B------:R-:W-:Y:S01]  /*7be0*/  @P1 LEA R18, R45, UR18, 0x3 ;  /* 0x000000122d121c11 */ /* 0x000fe2000f8e18ff */
[----:B------:R-:W-:-:S05]  /*7bf0*/  FFMA.FTZ R244, R80, R237, R19 ;  /* 0x000000ed50f47223 */ /* 0x000fca0000010013 */
[----:B------:R-:W1:Y:S01]  /*7c00*/  @P1 LDS.64 R18, [R18+0x5658] ;  /* 0x0056580012121984 */ /* 0x000e620000000a00 */
[----:B--2---:R-:W-:Y:S01]  /*7c10*/  FMUL.FTZ R239, R150, R113 ;  /* 0x0000007196ef7220 */ /* 0x004fe20000410000 */
[----:B------:R-:W-:Y:S01]  /*7c20*/  BSSY B0, `(.L_x_13822) ;  /* 0x0000010000007945 */ /* 0x000fe20003800000 */
[----:B------:R-:W-:Y:S02]  /*7c30*/  FMUL.FTZ R182, R181, R182 ;  /* 0x000000b6b5b67220 */ /* 0x000fe40000410000 */
[----:B------:R-:W-:Y:S01]  /*7c40*/  FFMA.FTZ R245, R80, R239, R20 ;  /* 0x000000ef50f57223 */ /* 0x000fe20000010014 */
[----:B0--34-:R-:W-:Y:S06]  /*7c50*/  @P1 BRA `(.L_x_13823) ;  /* 0x0000000000301947 */ /* 0x019fec0003800000 */
        /* <DEDUP_REMOVED lines=10> */
[----:B------:R-:W-:-:S06]  /*7d00*/  LEA R18, R18, UR18, 0x3 ;  /* 0x0000001212127c11 */ /* 0x000fcc000f8e18ff */
[----:B------:R-:W0:Y:S02]  /*7d10*/  LDS.64 R18, [R18+0x4650] ;  /* 0x0046500012127984 */ /* 0x000e240000000a00 */
.L_x_13823:
[----:B------:R-:W-:Y:S05]  /*7d20*/  BSYNC B0 ;  /* 0x0000000000007941 */ /* 0x000fea0003800000 */
.L_x_13822:
[----:B------:R-:W2:Y:S01]  /*7d30*/  SHFL.UP PT, R193, R244, 0x1, RZ ;  /* 0x04200000f4c17989 */ /* 0x000ea200000e00ff */
[----:B------:R-:W-:Y:S01]  /*7d40*/  FFMA.FTZ R213, R183, R22, -R182 ;  /* 0x00000016b7d57223 */ /* 0x000fe200000108b6 */
[----:B------:R-:W-:Y:S01]  /*7d50*/  FMUL.FTZ R20, R158, R21 ;  /* 0x000000159e147220 */ /* 0x000fe20000410000 */
[----:B------:R-:W-:Y:S01]  /*7d60*/  ISETP.GE.AND P0, PT, R46, 0x1, PT ;  /* 0x000000012e00780c */ /* 0x000fe20003f06270 */
[----:B------:R-:W3:Y:S01]  /*7d70*/  SHFL.UP PT, R23, R245, 0x1, RZ ;  /* 0x04200000f5177989 */ /* 0x000ee200000e00ff */
[-C--:B------:R-:W-:Y:S01]  /*7d80*/  FMUL.FTZ R22, R158, R213.reuse ;  /* 0x000000d59e167220 */ /* 0x080fe20000410000 */
[----:B------:R-:W-:Y:S01]  /*7d90*/  FFMA.FTZ R200, R160, R213, -R20 ;  /* 0x000000d5a0c87223 */ /* 0x000fe20000010814 */
[----:B------:R-:W-:Y:S02]  /*7da0*/  ISETP.GE.AND P4, PT, R46, 0x4, PT ;  /* 0x000000042e00780c */ /* 0x000fe40003f86270 */
[----:B------:R-:W-:Y:S01]  /*7db0*/  FFMA.FTZ R22, R160, R21, R22 ;  /* 0x00000015a0167223 */ /* 0x000fe20000010016 */
[----:B------:R-:W-:-:S03]  /*7dc0*/  FMUL.FTZ R20, R185, R200 ;  /* 0x000000c8b9147220 */ /* 0x000fc60000410000 */
[-C--:B------:R-:W-:Y:S01]  /*7dd0*/  FMUL.FTZ R21, R185, R22.reuse ;  /* 0x00000016b9157220 */ /* 0x080fe20000410000 */
[----:B------:R-:W-:-:S03]  /*7de0*/  FFMA.FTZ R20, R187, R22, R20 ;  /* 0x00000016bb147223 */ /* 0x000fc60000010014 */
[----:B------:R-:W-:Y:S01]  /*7df0*/  FFMA.FTZ R200, R187, R200, -R21 ;  /* 0x000000c8bbc87223 */ /* 0x000fe20000010815 */
[C---:B--2---:R-:W-:Y:S01]  /*7e00*/  FMUL.FTZ R22, R20.reuse, R193 ;  /* 0x000000c114167220 */ /* 0x044fe20000410000 */
[----:B---3--:R-:W-:-:S03]  /*7e10*/  FMUL.FTZ R21, R20, R23 ;  /* 0x0000001714157220 */ /* 0x008fc60000410000 */
[C---:B------:R-:W-:Y:S02]  /*7e20*/  FFMA.FTZ R22, R200.reuse, R23, R22 ;  /* 0x00000017c8167223 */ /* 0x040fe40000010016 */
[----:B------:R-:W2:Y:S01]  /*7e30*/  SHFL.UP PT, R23, R200, 0x1, RZ ;  /* 0x04200000c8177989 */ /* 0x000ea200000e00ff */
[----:B------:R-:W-:Y:S01]  /*7e40*/  FFMA.FTZ R193, R200, R193, -R21 ;  /* 0x000000c1c8c17223 */ /* 0x000fe20000010815 */
[----:B------:R-:W-:Y:S02]  /*7e50*/  @P0 FADD.FTZ R245, R245, R22 ;  /* 0x00000016f5f50221 */ /* 0x000fe40000010000 */
[----:B------:R-:W3:Y:S01]  /*7e60*/  SHFL.UP PT, R21, R20, 0x1, RZ ;  /* 0x0420000014157989 */ /* 0x000ee200000e00ff */
[----:B------:R-:W-:-:S03]  /*7e70*/  @P0 FADD.FTZ R244, R244, R193 ;  /* 0x000000c1f4f40221 */ /* 0x000fc60000010000 */
[----:B------:R-:W-:Y:S04]  /*7e80*/  SHFL.UP PT, R182, R245, 0x2, RZ ;  /* 0x04400000f5b67989 */ /* 0x000fe800000e00ff */
[----:B------:R-:W4:Y:S01]  /*7e90*/  SHFL.UP PT, R176, R244, 0x2, RZ ;  /* 0x04400000f4b07989 */ /* 0x000f2200000e00ff */
[----:B--2---:R-:W-:-:S04]  /*7ea0*/  FMUL.FTZ R193, R20, R23 ;  /* 0x0000001714c17220 */ /* 0x004fc80000410000 */
[-C--:B---3--:R-:W-:Y:S01]  /*7eb0*/  FFMA.FTZ R193, R200, R21.reuse, R193 ;  /* 0x00000015c8c17223 */ /* 0x088fe200000100c1 */
[----:B------:R-:W-:-:S04]  /*7ec0*/  FMUL.FTZ R22, R20, R21 ;  /* 0x0000001514167220 */ /* 0x000fc80000410000 */
[----:B------:R-:W-:Y:S01]  /*7ed0*/  FSEL R21, R20, R193, !P0 ;  /* 0x000000c114157208 */ /* 0x000fe20004000000 */
[----:B------:R-:W-:Y:S01]  /*7ee0*/  @P0 FFMA.FTZ R200, R200, R23, -R22 ;  /* 0x00000017c8c80223 */ /* 0x000fe20000010816 */
[----:B------:R-:W-:-:S03]  /*7ef0*/  ISETP.GE.AND P0, PT, R46, 0x2, PT ;  /* 0x000000022e00780c */ /* 0x000fc60003f06270 */
[C---:B----4-:R-:W-:Y:S01]  /*7f00*/  FMUL.FTZ R193, R21.reuse, R176 ;  /* 0x000000b015c17220 */ /* 0x050fe20000410000 */
[----:B------:R-:W2:Y:S01]  /*7f10*/  SHFL.UP PT, R22, R200, 0x2, RZ ;  /* 0x04400000c8167989 */ /* 0x000ea200000e00ff */
[-C--:B------:R-:W-:Y:S02]  /*7f20*/  FMUL.FTZ R23, R21, R182.reuse ;  /* 0x000000b615177220 */ /* 0x080fe40000410000 */
[C---:B------:R-:W-:Y:S01]  /*7f30*/  FFMA.FTZ R182, R200.reuse, R182, R193 ;  /* 0x000000b6c8b67223 */ /* 0x040fe200000100c1 */
[----:B------:R-:W3:Y:S01]  /*7f40*/  SHFL.UP PT, R20, R21, 0x2, RZ ;  /* 0x0440000015147989 */ /* 0x000ee200000e00ff */
[----:B------:R-:W-:-:S04]  /*7f50*/  FFMA.FTZ R23, R200, R176, -R23 ;  /* 0x000000b0c8177223 */ /* 0x000fc80000010817 */
[----:B------:R-:W-:Y:S01]  /*7f60*/  @P0 FADD.FTZ R245, R245, R182 ;  /* 0x000000b6f5f50221 */ /* 0x000fe20000010000 */
[----:B------:R-:W-:-:S04]  /*7f70*/  @P0 FADD.FTZ R244, R244, R23 ;  /* 0x00000017f4f40221 */ /* 0x000fc80000010000 */
[----:B------:R-:W4:Y:S04]  /*7f80*/  SHFL.UP PT, R213, R245, 0x4, RZ ;  /* 0x04800000f5d57989 */ /* 0x000f2800000e00ff */
[----:B------:R-:W5:Y:S01]  /*7f90*/  SHFL.UP PT, R193, R244, 0x4, RZ ;  /* 0x04800000f4c17989 */ /* 0x000f6200000e00ff */
[----:B--2---:R-:W-:-:S04]  /*7fa0*/  FMUL.FTZ R23, R21, R22 ;  /* 0x0000001615177220 */ /* 0x004fc80000410000 */
[-C--:B---3--:R-:W-:Y:S01]  /*7fb0*/  FFMA.FTZ R176, R200, R20.reuse, R23 ;  /* 0x00000014c8b07223 */ /* 0x088fe20000010017 */
[----:B------:R-:W-:-:S04]  /*7fc0*/  FMUL.FTZ R23, R21, R20 ;  /* 0x0000001415177220 */ /* 0x000fc80000410000 */
[----:B------:R-:W-:Y:S01]  /*7fd0*/  FSEL R20, R21, R176, !P0 ;  /* 0x000000b015147208 */ /* 0x000fe20004000000 */
[----:B------:R-:W-:Y:S01]  /*7fe0*/  @P0 FFMA.FTZ R200, R200, R22, -R23 ;  /* 0x00000016c8c80223 */ /* 0x000fe20000010817 */
[----:B------:R-:W-:-:S03]  /*7ff0*/  ISETP.NE.AND P0, PT, R217, RZ, PT ;  /* 0x000000ffd900720c */ /* 0x000fc60003f05270 */
[----:B----4-:R-:W-:Y:S01]  /*8000*/  FMUL.FTZ R22, R20, R213 ;  /* 0x000000d514167220 */ /* 0x010fe20000410000 */
[----:B------:R-:W2:Y:S03]  /*8010*/  SHFL.UP PT, R23, R200, 0x4, RZ ;  /* 0x04800000c8177989 */ /* 0x000ea600000e00ff */
[-C--:B-----5:R-:W-:Y:S01]  /*8020*/  FFMA.FTZ R21, R200, R193.reuse, -R22 ;  /* 0x000000c1c8157223 */ /* 0x0a0fe20000010816 */
[----:B------:R-:W-:Y:S01]  /*8030*/  MOV R22, UR16 ;  /* 0x0000001000167c02 */ /* 0x000fe20008000f00 */
[----:B------:R-:W-:Y:S02]  /*8040*/  FMUL.FTZ R176, R20, R193 ;  /* 0x000000c114b07220 */ /* 0x000fe40000410000 */
[----:B------:R-:W3:Y:S01]  /*8050*/  SHFL.UP PT, R193, R20, 0x4, RZ ;  /* 0x0480000014c17989 */ /* 0x000ee200000e00ff */
[----:B------:R-:W-:Y:S01]  /*8060*/  ISETP.LT.OR P3, PT, R22, 0x2, P0 ;  /* 0x000000021600780c */ /* 0x000fe20000761670 */
[----:B------:R-:W-:Y:S01]  /*8070*/  @P4 FADD.FTZ R244, R244, R21 ;  /* 0x00000015f4f44221 */ /* 0x000fe20000010000 */
[----:B------:R-:W-:-:S04]  /*8080*/  FFMA.FTZ R176, R200, R213, R176 ;  /* 0x000000d5c8b07223 */ /* 0x000fc800000100b0 */
[----:B------:R-:W-:Y:S01]  /*8090*/  @P4 FADD.FTZ R245, R245, R176 ;  /* 0x000000b0f5f54221 */ /* 0x000fe20000010000 */
[----:B------:R-:W4:Y:S04]  /*80a0*/  SHFL.UP PT, R182, R244, 0x8, RZ ;  /* 0x05000000f4b67989 */ /* 0x000f2800000e00ff */
[----:B------:R-:W5:Y:S02]  /*80b0*/  SHFL.UP PT, R22, R245, 0x8, RZ ;  /* 0x05000000f5167989 */ /* 0x000f6400000e00ff */
[----:B------:R-:W1:Y:S01]  /*80c0*/  @!P3 LDC R21, c[0x0][0x21c] ;  /* 0x00008700ff15bb82 */ /* 0x000e620000000800 */
[----:B--2---:R-:W-:-:S04]  /*80d0*/  FMUL.FTZ R213, R20, R23 ;  /* 0x0000001714d57220 */ /* 0x004fc80000410000 */
[-C--:B---3--:R-:W-:Y:S01]  /*80e0*/  FFMA.FTZ R213, R200, R193.reuse, R213 ;  /* 0x000000c1c8d57223 */ /* 0x088fe200000100d5 */
[----:B------:R-:W-:-:S04]  /*80f0*/  FMUL.FTZ R176, R20, R193 ;  /* 0x000000c114b07220 */ /* 0x000fc80000410000 */
[----:B------:R-:W-:Y:S01]  /*8100*/  FSEL R213, R20, R213, !P4 ;  /* 0x000000d514d57208 */ /* 0x000fe20006000000 */
[----:B------:R-:W-:Y:S01]  /*8110*/  @P4 FFMA.FTZ R200, R200, R23, -R176 ;  /* 0x00000017c8c84223 */ /* 0x000fe200000108b0 */
[----:B------:R-:W-:Y:S02]  /*8120*/  MOV R20, UR16 ;  /* 0x0000001000147c02 */ /* 0x000fe40008000f00 */
[----:B------:R-:W-:Y:S01]  /*8130*/  ISETP.GE.AND P4, PT, R46, 0x8, PT ;  /* 0x000000082e00780c */ /* 0x000fe20003f86270 */
[C---:B----4-:R-:W-:Y:S01]  /*8140*/  FMUL.FTZ R23, R213.reuse, R182 ;  /* 0x000000b6d5177220 */ /* 0x050fe20000410000 */
[----:B------:R-:W-:Y:S01]  /*8150*/  @!P3 IADD3 R20, R20, -0x2, RZ ;  /* 0xfffffffe1414b810 */ /* 0x000fe20007ffe0ff */
[-C--:B-----5:R-:W-:Y:S01]  /*8160*/  FMUL.FTZ R193, R213, R22.reuse ;  /* 0x00000016d5c17220 */ /* 0x0a0fe20000410000 */
[----:B------:R-:W2:Y:S01]  /*8170*/  SHFL.UP PT, R176, R200, 0x8, RZ ;  /* 0x05000000c8b07989 */ /* 0x000ea200000e00ff */
[----:B------:R-:W-:Y:S01]  /*8180*/  FFMA.FTZ R184, R200, R22, R23 ;  /* 0x00000016c8b87223 */ /* 0x000fe20000010017 */
[----:B------:R-:W-:Y:S01]  /*8190*/  CS2R R22, SRZ ;  /* 0x0000000000167805 */ /* 0x000fe2000001ff00 */
[----:B-1----:R-:W-:Y:S01]  /*81a0*/  @!P3 IMAD R20, R20, R21, UR6 ;  /* 0x000000061414be24 */ /* 0x002fe2000f8e0215 */
[----:B------:R-:W-:Y:S01]  /*81b0*/  HFMA2.MMA R21, -RZ, RZ, 0, 9.5367431640625e-07 ;  /* 0x00000010ff157435 */ /* 0x000fe200000001ff */
[----:B------:R-:W-:-:S02]  /*81c0*/  FFMA.FTZ R193, R200, R182, -R193 ;  /* 0x000000b6c8c17223 */ /* 0x000fc400000108c1 */
[----:B------:R-:W1:Y:S07]  /*81d0*/  SHFL.UP PT, R182, R213, 0x8, RZ ;  /* 0x05000000d5b67989 */ /* 0x000e6e00000e00ff */
[----:B------:R-:W-:-:S05]  /*81e0*/  @!P3 IMAD.WIDE R20, R20, R21, UR24 ;  /* 0x000000181414be25 */ /* 0x000fca000f8e0215 */
[----:B------:R3:W4:Y:S01]  /*81f0*/  @!P3 LDG.E.64 R22, desc[UR22][R20.64+0x8] ;  /* 0x000008161416b981 */ /* 0x000722000c1e1b00 */
[----:B------:R-:W-:Y:S01]  /*8200*/  @P4 FADD.FTZ R244, R244, R193 ;  /* 0x000000c1f4f44221 */ /* 0x000fe20000010000 */
[----:B------:R-:W-:Y:S01]  /*8210*/  @P4 FADD.FTZ R245, R245, R184 ;  /* 0x000000b8f5f54221 */ /* 0x000fe20000010000 */
[----:B------:R-:W-:Y:S01]  /*8220*/  ISETP.GE.AND P3, PT, R46, 0x10, PT ;  /* 0x000000102e00780c */ /* 0x000fe20003f66270 */
[C---:B------:R-:W-:Y:S01]  /*8230*/  FMUL.FTZ R196, R16.reuse, R196 ;  /* 0x000000c410c47220 */ /* 0x040fe20000410000 */
[----:B--2---:R-:W-:Y:S01]  /*8240*/  FMUL.FTZ R193, R213, R176 ;  /* 0x000000b0d5c17220 */ /* 0x004fe20000410000 */
[----:B------:R-:W-:Y:S01]  /*8250*/  FMUL.FTZ R198, R16, R198 ;  /* 0x000000c610c67220 */ /* 0x000fe20000410000 */
[----:B------:R-:W-:Y:S01]  /*8260*/  FMUL.FTZ R194, R15, R194 ;  /* 0x000000c20fc27220 */ /* 0x000fe20000410000 */
[C---:B------:R-:W-:Y:S01]  /*8270*/  FMUL.FTZ R192, R14.reuse, R189 ;  /* 0x000000bd0ec07220 */ /* 0x040fe20000410000 */
[----:B------:R-:W-:Y:S01]  /*8280*/  FMUL.FTZ R191, R14, R191 ;  /* 0x000000bf0ebf7220 */ /* 0x000fe20000410000 */
[----:B------:R-:W-:Y:S01]  /*8290*/  FMUL.FTZ R190, R13, R190 ;  /* 0x000000be0dbe7220 */ /* 0x000fe20000410000 */
[----:B------:R-:W-:Y:S01]  /*82a0*/  FMUL.FTZ R186, R12, R186 ;  /* 0x000000ba0cba7220 */ /* 0x000fe20000410000 */
[-C--:B-1----:R-:W-:Y:S01]  /*82b0*/  FFMA.FTZ R184, R200, R182.reuse, R193 ;  /* 0x000000b6c8b87223 */ /* 0x082fe200000100c1 */
[----:B------:R-:W-:Y:S01]  /*82c0*/  FMUL.FTZ R193, R213, R182 ;  /* 0x000000b6d5c17220 */ /* 0x000fe20000410000 */
[----:B------:R-:W-:Y:S01]  /*82d0*/  FMUL.FTZ R188, R12, R188 ;  /* 0x000000bc0cbc7220 */ /* 0x000fe20000410000 */
[----:B------:R-:W1:Y:S01]  /*82e0*/  SHFL.UP PT, R182, R244, 0x10, RZ ;  /* 0x06000000f4b67989 */ /* 0x000e6200000e00ff */
[----:B------:R-:W-:Y:S01]  /*82f0*/  FMUL.FTZ R162, R11, R162 ;  /* 0x000000a20ba27220 */ /* 0x000fe20000410000 */
[----:B------:R-:W-:Y:S01]  /*8300*/  FSEL R213, R213, R184, !P4 ;  /* 0x000000b8d5d57208 */ /* 0x000fe20006000000 */
[----:B------:R-:W-:Y:S01]  /*8310*/  @P4 FFMA.FTZ R200, R200, R176, -R193 ;  /* 0x000000b0c8c84223 */ /* 0x000fe200000108c1 */
[----:B------:R-:W3:Y:S01]  /*8320*/  SHFL.UP PT, R184, R245, 0x10, RZ ;  /* 0x06000000f5b87989 */ /* 0x000ee200000e00ff */
[----:B------:R-:W-:Y:S01]  /*8330*/  FMUL.FTZ R164, R11, R164 ;  /* 0x000000a40ba47220 */ /* 0x000fe20000410000 */
[----:B------:R-:W-:Y:S01]  /*8340*/  FMUL.FTZ R166, R10, R166 ;  /* 0x000000a60aa67220 */ /* 0x000fe20000410000 */
[C---:B------:R-:W-:Y:S01]  /*8350*/  FMUL.FTZ R170, R9.reuse, R170 ;  /* 0x000000aa09aa7220 */ /* 0x040fe20000410000 */
[----:B------:R-:W2:Y:S01]  /*8360*/  SHFL.UP PT, R176, R200, 0x10, RZ ;  /* 0x06000000c8b07989 */ /* 0x000ea200000e00ff */
[----:B------:R-:W-:Y:S01]  /*8370*/  FMUL.FTZ R172, R9, R172 ;  /* 0x000000ac09ac7220 */ /* 0x000fe20000410000 */
[C---:B------:R-:W-:Y:S01]  /*8380*/  FMUL.FTZ R178, R7.reuse, R178 ;  /* 0x000000b207b27220 */ /* 0x040fe20000410000 */
[----:B------:R-:W-:Y:S01]  /*8390*/  FMUL.FTZ R180, R7, R180 ;  /* 0x000000b407b47220 */ /* 0x000fe20000410000 */
[----:B------:R-:W5:Y:S01]  /*83a0*/  SHFL.UP PT, R246, R213, 0x10, RZ ;  /* 0x06000000d5f67989 */ /* 0x000f6200000e00ff */
[----:B------:R-:W-:Y:S01]  /*83b0*/  FMUL.FTZ R208, R5, R208 ;  /* 0x000000d005d07220 */ /* 0x000fe20000410000 */
[----:B------:R-:W-:Y:S01]  /*83c0*/  FMUL.FTZ R207, R4, R207 ;  /* 0x000000cf04cf7220 */ /* 0x000fe20000410000 */
[----:B------:R-:W-:Y:S01]  /*83d0*/  FMUL.FTZ R204, R3, R204 ;  /* 0x000000cc03cc7220 */ /* 0x000fe20000410000 */
[C---:B------:R-:W-:Y:S01]  /*83e0*/  FMUL.FTZ R203, R2.reuse, R203 ;  /* 0x000000cb02cb7220 */ /* 0x040fe20000410000 */
[----:B------:R-:W-:Y:S01]  /*83f0*/  FMUL.FTZ R201, R2, R201 ;  /* 0x000000c902c97220 */ /* 0x000fe20000410000 */
[----:B------:R-:W-:Y:S01]  /*8400*/  FMUL.FTZ R199, R0, R199 ;  /* 0x000000c700c77220 */ /* 0x000fe20000410000 */
[----:B------:R-:W-:Y:S01]  /*8410*/  ULEA UR21, UR6, UR18, 0x4 ;  /* 0x0000001206157291 */ /* 0x000fe2000f8e203f */
[----:B------:R-:W-:Y:S01]  /*8420*/  BSSY B0, `(.L_x_13824) ;  /* 0x00000c8000007945 */ /* 0x000fe20003800000 */
[C---:B-1----:R-:W-:Y:S01]  /*8430*/  FMUL.FTZ R193, R213.reuse, R182 ;  /* 0x000000b6d5c17220 */ /* 0x042fe20000410000 */
[----:B---3--:R-:W-:-:S03]  /*8440*/  FMUL.FTZ R21, R213, R184 ;  /* 0x000000b8d5157220 */ /* 0x008fc60000410000 */
[C---:B------:R-:W-:Y:S01]  /*8450*/  FFMA.FTZ R20, R200.reuse, R184, R193 ;  /* 0x000000b8c8147223 */ /* 0x040fe200000100c1 */
[C---:B------:R-:W-:Y:S01]  /*8460*/  FFMA.FTZ R21, R200.reuse, R182, -R21 ;  /* 0x000000b6c8157223 */ /* 0x040fe20000010815 */
[----:B--2---:R-:W-:Y:S02]  /*8470*/  FMUL.FTZ R182, R213, R176 ;  /* 0x000000b0d5b67220 */ /* 0x004fe40000410000 */
[----:B------:R-:W-:Y:S01]  /*8480*/  @P3 FADD.FTZ R245, R245, R20 ;  /* 0x00000014f5f53221 */ /* 0x000fe20000010000 */
[-C--:B-----5:R-:W-:Y:S01]  /*8490*/  FMUL.FTZ R193, R213, R246.reuse ;  /* 0x000000f6d5c17220 */ /* 0x0a0fe20000410000 */
[----:B------:R-:W-:Y:S01]  /*84a0*/  FFMA.FTZ R246, R200, R246, R182 ;  /* 0x000000f6c8f67223 */ /* 0x000fe200000100b6 */
[----:B------:R-:W-:Y:S02]  /*84b0*/  @P3 FADD.FTZ R244, R244, R21 ;  /* 0x00000015f4f43221 */ /* 0x000fe40000010000 */
[----:B------:R-:W-:Y:S01]  /*84c0*/  @P3 FFMA.FTZ R200, R200, R176, -R193 ;  /* 0x000000b0c8c83223 */ /* 0x000fe200000108c1 */
[----:B------:R-:W-:Y:S01]  /*84d0*/  FMUL.FTZ R193, R15, R174 ;  /* 0x000000ae0fc17220 */ /* 0x000fe20000410000 */
[-C--:B------:R-:W-:Y:S01]  /*84e0*/  FMUL.FTZ R176, R187, R196.reuse ;  /* 0x000000c4bbb07220 */ /* 0x080fe20000410000 */
[C---:B------:R-:W-:Y:S01]  /*84f0*/  FMUL.FTZ R174, R185.reuse, R196 ;  /* 0x000000c4b9ae7220 */ /* 0x040fe20000410000 */
[----:B------:R-:W-:Y:S02]  /*8500*/  SHFL.UP PT, R244, R244, 0x1, RZ ;  /* 0x04200000f4f47989 */ /* 0x000fe400000e00ff */
[-C--:B------:R-:W-:Y:S01]  /*8510*/  FFMA.FTZ R176, -R185, R198.reuse, -R176 ;  /* 0x000000c6b9b07223 */ /* 0x080fe200000109b0 */
[----:B------:R-:W-:Y:S01]  /*8520*/  FFMA.FTZ R174, R187, R198, -R174 ;  /* 0x000000c6bbae7223 */ /* 0x000fe200000108ae */
[----:B------:R-:W-:Y:S02]  /*8530*/  SHFL.UP PT, R245, R245, 0x1, RZ ;  /* 0x04200000f5f57989 */ /* 0x000fe400000e00ff */
[----:B------:R-:W-:Y:S01]  /*8540*/  FADD.FTZ R176, -R194, R176 ;  /* 0x000000b0c2b07221 */ /* 0x000fe20000010100 */
[----:B------:R-:W-:-:S03]  /*8550*/  FADD.FTZ R174, R193, R174 ;  /* 0x000000aec1ae7221 */ /* 0x000fc60000010000 */
[C---:B------:R-:W-:Y:S01]  /*8560*/  FMUL.FTZ R182, R158.reuse, -R176 ;  /* 0x800000b09eb67220 */ /* 0x040fe20000410000 */
[----:B------:R-:W-:-:S03]  /*8570*/  FMUL.FTZ R184, R158, -R174 ;  /* 0x800000ae9eb87220 */ /* 0x000fc60000410000 */
[C---:B------:R-:W-:Y:S01]  /*8580*/  FFMA.FTZ R174, R160.reuse, R174, -R182 ;  /* 0x000000aea0ae7223 */ /* 0x040fe200000108b6 */
[----:B------:R-:W-:Y:S01]  /*8590*/  FFMA.FTZ R182, R160, R176, R184 ;  /* 0x000000b0a0b67223 */ /* 0x000fe200000100b8 */
[CC--:B0-----:R-:W-:Y:S01]  /*85a0*/  FMUL.FTZ R176, R185.reuse, -R18.reuse ;  /* 0x80000012b9b07220 */ /* 0x0c1fe20000410000 */
[-C--:B------:R-:W-:Y:S01]  /*85b0*/  FMUL.FTZ R184, R185, R19.reuse ;  /* 0x00000013b9b87220 */ /* 0x080fe20000410000 */
[----:B------:R-:W-:Y:S01]  /*85c0*/  FADD.FTZ R174, R191, R174 ;  /* 0x000000aebfae7221 */ /* 0x000fe20000010000 */
[----:B------:R-:W-:Y:S01]  /*85d0*/  FADD.FTZ R182, -R192, R182 ;  /* 0x000000b6c0b67221 */ /* 0x000fe20000010100 */
[C---:B------:R-:W-:Y:S01]  /*85e0*/  FFMA.FTZ R189, R187.reuse, -R19, R176 ;  /* 0x80000013bbbd7223 */ /* 0x040fe200000100b0 */
[----:B------:R-:W-:Y:S01]  /*85f0*/  FFMA.FTZ R184, R187, R18, -R184 ;  /* 0x00000012bbb87223 */ /* 0x000fe200000108b8 */
[C---:B------:R-:W-:Y:S01]  /*8600*/  FMUL.FTZ R250, R181.reuse, -R174 ;  /* 0x800000aeb5fa7220 */ /* 0x040fe20000410000 */
[----:B------:R-:W-:Y:S01]  /*8610*/  FMUL.FTZ R176, R181, -R182 ;  /* 0x800000b6b5b07220 */ /* 0x000fe20000410000 */
[----:B------:R-:W-:-:S02]  /*8620*/  FMUL.FTZ R248, R158, -R189 ;  /* 0x800000bd9ef87220 */ /* 0x000fc40000410000 */
[C---:B------:R-:W-:Y:S01]  /*8630*/  FFMA.FTZ R250, R183.reuse, R182, R250 ;  /* 0x000000b6b7fa7223 */ /* 0x040fe200000100fa */
[----:B------:R-:W-:Y:S01]  /*8640*/  FFMA.FTZ R176, R183, R174, -R176 ;  /* 0x000000aeb7b07223 */ /* 0x000fe200000108b0 */
[-C--:B------:R-:W-:Y:S01]  /*8650*/  FFMA.FTZ R174, R160, R184.reuse, -R248 ;  /* 0x000000b8a0ae7223 */ /* 0x080fe200000108f8 */
[----:B------:R-:W-:-:S04]  /*8660*/  FMUL.FTZ R184, R158, -R184 ;  /* 0x800000b89eb87220 */ /* 0x000fc80000410000 */
[----:B------:R-:W-:Y:S01]  /*8670*/  FFMA.FTZ R182, R160, R189, R184 ;  /* 0x000000bda0b67223 */ /* 0x000fe200000100b8 */
[----:B------:R-:W-:Y:S01]  /*8680*/  FMUL.FTZ R189, R13, R168 ;  /* 0x000000a80dbd7220 */ /* 0x000fe20000410000 */
[----:B------:R-:W-:Y:S02]  /*8690*/  FADD.FTZ R184, -R190, R250 ;  /* 0x000000fabeb87221 */ /* 0x000fe40000010100 */
[----:B------:R-:W-:Y:S01]  /*86a0*/  FMUL.FTZ R168, R181, -R182 ;  /* 0x800000b6b5a87220 */ /* 0x000fe20000410000 */
[----:B------:R-:W-:Y:S01]  /*86b0*/  FADD.FTZ R248, R189, R176 ;  /* 0x000000b0bdf87221 */ /* 0x000fe20000010000 */
[----:B------:R-:W-:Y:S02]  /*86c0*/  FMUL.FTZ R176, R146, -R184 ;  /* 0x800000b892b07220 */ /* 0x000fe40000410000 */
[-C--:B------:R-:W-:Y:S01]  /*86d0*/  FFMA.FTZ R168, R183, R174.reuse, -R168 ;  /* 0x000000aeb7a87223 */ /* 0x080fe200000108a8 */
[----:B------:R-:W-:Y:S01]  /*86e0*/  FMUL.FTZ R174, R181, -R174 ;  /* 0x800000aeb5ae7220 */ /* 0x000fe20000410000 */
[-C--:B------:R-:W-:Y:S01]  /*86f0*/  FFMA.FTZ R176, R148, R248.reuse, -R176 ;  /* 0x000000f894b07223 */ /* 0x080fe200000108b0 */
[----:B------:R-:W-:-:S02]  /*8700*/  FMUL.FTZ R248, R146, -R248 ;  /* 0x800000f892f87220 */ /* 0x000fc40000410000 */
[----:B------:R-:W-:Y:S02]  /*8710*/  FFMA.FTZ R182, R183, R182, R174 ;  /* 0x000000b6b7b67223 */ /* 0x000fe400000100ae */
[----:B------:R-:W-:Y:S01]  /*8720*/  FFMA.FTZ R184, R148, R184, R248 ;  /* 0x000000b894b87223 */ /* 0x000fe200000100f8 */
[----:B------:R-:W-:Y:S01]  /*8730*/  FADD.FTZ R248, R188, R176 ;  /* 0x000000b0bcf87221 */ /* 0x000fe20000010000 */
[----:B------:R-:W-:Y:S02]  /*8740*/  FMUL.FTZ R174, R146, -R182 ;  /* 0x800000b692ae7220 */ /* 0x000fe40000410000 */
[----:B------:R-:W-:Y:S02]  /*8750*/  FADD.FTZ R184, -R186, R184 ;  /* 0x000000b8bab87221 */ /* 0x000fe40000010100 */
[-C--:B------:R-:W-:Y:S01]  /*8760*/  FFMA.FTZ R174, R148, R168.reuse, -R174 ;  /* 0x000000a894ae7223 */ /* 0x080fe200000108ae */
[----:B------:R-:W-:Y:S01]  /*8770*/  FMUL.FTZ R168, R146, -R168 ;  /* 0x800000a892a87220 */ /* 0x000fe20000410000 */
[----:B------:R-:W-:-:S03]  /*8780*/  FMUL.FTZ R176, R173, -R184 ;  /* 0x800000b8adb07220 */ /* 0x000fc60000410000 */
[----:B------:R-:W-:Y:S01]  /*8790*/  FFMA.FTZ R168, R148, R182, R168 ;  /* 0x000000b694a87223 */ /* 0x000fe200000100a8 */
[-C--:B------:R-:W-:Y:S01]  /*87a0*/  FFMA.FTZ R176, R175, R248.reuse, -R176 ;  /* 0x000000f8afb07223 */ /* 0x080fe200000108b0 */
[----:B------:R-:W-:-:S04]  /*87b0*/  FMUL.FTZ R248, R173, -R248 ;  /* 0x800000f8adf87220 */ /* 0x000fc80000410000 */
[----:B------:R-:W-:Y:S01]  /*87c0*/  FFMA.FTZ R184, R175, R184, R248 ;  /* 0x000000b8afb87223 */ /* 0x000fe200000100f8 */
[----:B------:R-:W-:Y:S01]  /*87d0*/  FADD.FTZ R248, R164, R176 ;  /* 0x000000b0a4f87221 */ /* 0x000fe20000010000 */
[----:B------:R-:W-:Y:S02]  /*87e0*/  FMUL.FTZ R176, R173, -R168 ;  /* 0x800000a8adb07220 */ /* 0x000fe40000410000 */
[----:B------:R-:W-:Y:S02]  /*87f0*/  FADD.FTZ R184, -R162, R184 ;  /* 0x000000b8a2b87221 */ /* 0x000fe40000010100 */
[-C--:B------:R-:W-:Y:S01]  /*8800*/  FFMA.FTZ R176, R175, R174.reuse, -R176 ;  /* 0x000000aeafb07223 */ /* 0x080fe200000108b0 */
[----:B------:R-:W-:Y:S01]  /*8810*/  FMUL.FTZ R174, R173, -R174 ;  /* 0x800000aeadae7220 */ /* 0x000fe20000410000 */
[----:B------:R-:W-:-:S04]  /*8820*/  FMUL.FTZ R182, R138, -R184 ;  /* 0x800000b88ab67220 */ /* 0x000fc80000410000 */
[-C--:B------:R-:W-:Y:S01]  /*8830*/  FFMA.FTZ R182, R140, R248.reuse, -R182 ;  /* 0x000000f88cb67223 */ /* 0x080fe200000108b6 */
[----:B------:R-:W-:-:S04]  /*8840*/  FMUL.FTZ R248, R138, -R248 ;  /* 0x800000f88af87220 */ /* 0x000fc80000410000 */
[----:B------:R-:W-:Y:S01]  /*8850*/  FFMA.FTZ R248, R140, R184, R248 ;  /* 0x000000b88cf87223 */ /* 0x000fe200000100f8 */
[----:B------:R-:W-:Y:S01]  /*8860*/  FFMA.FTZ R184, R175, R168, R174 ;  /* 0x000000a8afb87223 */ /* 0x000fe200000100ae */
[----:B------:R-:W-:Y:S02]  /*8870*/  FMUL.FTZ R168, R10, R251 ;  /* 0x000000fb0aa87220 */ /* 0x000fe40000410000 */
[----:B------:R-:W-:Y:S01]  /*8880*/  FADD.FTZ R248, -R166, R248 ;  /* 0x000000f8a6f87221 */ /* 0x000fe20000010100 */
[----:B------:R-:W-:Y:S01]  /*8890*/  FMUL.FTZ R251, R138, -R184 ;  /* 0x800000b88afb7220 */ /* 0x000fe20000410000 */
[----:B------:R-:W-:Y:S02]  /*88a0*/  FADD.FTZ R182, R168, R182 ;  /* 0x000000b6a8b67221 */ /* 0x000fe40000010000 */
[----:B------:R-:W-:Y:S01]  /*88b0*/  FMUL.FTZ R250, R165, -R248 ;  /* 0x800000f8a5fa7220 */ /* 0x000fe20000410000 */
[-C--:B------:R-:W-:Y:S01]  /*88c0*/  FFMA.FTZ R174, R140, R176.reuse, -R251 ;  /* 0x000000b08cae7223 */ /* 0x080fe200000108fb */
[----:B------:R-:W-:-:S02]  /*88d0*/  FMUL.FTZ R176, R138, -R176 ;  /* 0x800000b08ab07220 */ /* 0x000fc40000410000 */
[-C--:B------:R-:W-:Y:S01]  /*88e0*/  FFMA.FTZ R251, R167, R182.reuse, -R250 ;  /* 0x000000b6a7fb7223 */ /* 0x080fe200000108fa */
[----:B------:R-:W-:Y:S01]  /*88f0*/  FMUL.FTZ R182, R165, -R182 ;  /* 0x800000b6a5b67220 */ /* 0x000fe20000410000 */
[----:B------:R-:W-:-:S03]  /*8900*/  FFMA.FTZ R184, R140, R184, R176 ;  /* 0x000000b88cb87223 */ /* 0x000fc600000100b0 */
[----:B------:R-:W-:Y:S01]  /*8910*/  FFMA.FTZ R182, R167, R248, R182 ;  /* 0x000000f8a7b67223 */ /* 0x000fe200000100b6 */
[----:B------:R-:W-:-:S03]  /*8920*/  FADD.FTZ R248, R172, R251 ;  /* 0x000000fbacf87221 */ /* 0x000fc60000010000 */
[----:B------:R-:W-:Y:S01]  /*8930*/  FADD.FTZ R176, -R170, R182 ;  /* 0x000000b6aab07221 */ /* 0x000fe20000010100 */
[----:B------:R-:W-:-:S03]  /*8940*/  FMUL.FTZ R182, R165, -R184 ;  /* 0x800000b8a5b67220 */ /* 0x000fc60000410000 */
[----:B------:R-:W-:Y:S01]  /*8950*/  FMUL.FTZ R250, R126, -R176 ;  /* 0x800000b07efa7220 */ /* 0x000fe20000410000 */
[-C--:B------:R-:W-:Y:S01]  /*8960*/  FFMA.FTZ R251, R167, R174.reuse, -R182 ;  /* 0x000000aea7fb7223 */ /* 0x080fe200000108b6 */
[----:B------:R-:W-:Y:S02]  /*8970*/  FMUL.FTZ R174, R165, -R174 ;  /* 0x800000aea5ae7220 */ /* 0x000fe40000410000 */
[-C--:B------:R-:W-:Y:S01]  /*8980*/  FFMA.FTZ R182, R128, R248.reuse, -R250 ;  /* 0x000000f880b67223 */ /* 0x080fe200000108fa */
[----:B------:R-:W-:Y:S01]  /*8990*/  FMUL.FTZ R248, R126, -R248 ;  /* 0x800000f87ef87220 */ /* 0x000fe20000410000 */
[----:B------:R-:W-:Y:S01]  /*89a0*/  FFMA.FTZ R184, R167, R184, R174 ;  /* 0x000000b8a7b87223 */ /* 0x000fe200000100ae */
[----:B------:R-:W-:Y:S02]  /*89b0*/  FMUL.FTZ R174, R8, R249 ;  /* 0x000000f908ae7220 */ /* 0x000fe40000410000 */
[----:B------:R-:W-:Y:S01]  /*89c0*/  FFMA.FTZ R248, R128, R176, R248 ;  /* 0x000000b080f87223 */ /* 0x000fe200000100f8 */
[----:B------:R-:W-:Y:S01]  /*89d0*/  FMUL.FTZ R176, R8, R247 ;  /* 0x000000f708b07220 */ /* 0x000fe20000410000 */
[----:B------:R-:W-:-:S02]  /*89e0*/  FMUL.FTZ R247, R126, -R184 ;  /* 0x800000b87ef77220 */ /* 0x000fc40000410000 */
[----:B------:R-:W-:Y:S01]  /*89f0*/  FADD.FTZ R248, -R174, R248 ;  /* 0x000000f8aef87221 */ /* 0x000fe20000010100 */
[----:B------:R-:W-:Y:S01]  /*8a00*/  FADD.FTZ R250, R176, R182 ;  /* 0x000000b6b0fa7221 */ /* 0x000fe20000010000 */
[-C--:B------:R-:W-:Y:S01]  /*8a10*/  FFMA.FTZ R182, R128, R251.reuse, -R247 ;  /* 0x000000fb80b67223 */ /* 0x080fe200000108f7 */
[----:B------:R-:W-:Y:S01]  /*8a20*/  FMUL.FTZ R251, R126, -R251 ;  /* 0x800000fb7efb7220 */ /* 0x000fe20000410000 */
[C---:B------:R-:W-:Y:S01]  /*8a30*/  FMUL.FTZ R252, R149.reuse, -R248 ;  /* 0x800000f895fc7220 */ /* 0x040fe20000410000 */
[----:B------:R-:W-:Y:S02]  /*8a40*/  FMUL.FTZ R249, R149, -R250 ;  /* 0x800000fa95f97220 */ /* 0x000fe40000410000 */
[----:B------:R-:W-:Y:S01]  /*8a50*/  FFMA.FTZ R184, R128, R184, R251 ;  /* 0x000000b880b87223 */ /* 0x000fe200000100fb */
[C---:B------:R-:W-:Y:S01]  /*8a60*/  FFMA.FTZ R247, R151.reuse, R250, -R252 ;  /* 0x000000fa97f77223 */ /* 0x040fe200000108fc */
[----:B------:R-:W-:Y:S02]  /*8a70*/  FFMA.FTZ R249, R151, R248, R249 ;  /* 0x000000f897f97223 */ /* 0x000fe400000100f9 */
[----:B------:R-:W-:Y:S01]  /*8a80*/  FMUL.FTZ R248, R149, -R184 ;  /* 0x800000b895f87220 */ /* 0x000fe20000410000 */
[----:B------:R-:W-:Y:S01]  /*8a90*/  FADD.FTZ R250, R180, R247 ;  /* 0x000000f7b4fa7221 */ /* 0x000fe20000010000 */
[----:B------:R-:W-:-:S02]  /*8aa0*/  FADD.FTZ R251, -R178, R249 ;  /* 0x000000f9b2fb7221 */ /* 0x000fc40000010100 */
[-C--:B------:R-:W-:Y:S01]  /*8ab0*/  FFMA.FTZ R247, R151, R182.reuse, -R248 ;  /* 0x000000b697f77223 */ /* 0x080fe200000108f8 */
[----:B------:R-:W-:Y:S01]  /*8ac0*/  FMUL.FTZ R182, R149, -R182 ;  /* 0x800000b695b67220 */ /* 0x000fe20000410000 */
[----:B------:R-:W-:-:S04]  /*8ad0*/  FMUL.FTZ R249, R130, -R251 ;  /* 0x800000fb82f97220 */ /* 0x000fc80000410000 */
[-C--:B------:R-:W-:Y:S01]  /*8ae0*/  FFMA.FTZ R249, R132, R250.reuse, -R249 ;  /* 0x000000fa84f97223 */ /* 0x080fe200000108f9 */
[----:B------:R-:W-:-:S04]  /*8af0*/  FMUL.FTZ R250, R130, -R250 ;  /* 0x800000fa82fa7220 */ /* 0x000fc80000410000 */
[----:B------:R-:W-:Y:S01]  /*8b00*/  FFMA.FTZ R250, R132, R251, R250 ;  /* 0x000000fb84fa7223 */ /* 0x000fe200000100fa */
[----:B------:R-:W-:Y:S01]  /*8b10*/  FFMA.FTZ R251, R151, R184, R182 ;  /* 0x000000b897fb7223 */ /* 0x000fe200000100b6 */
[C---:B------:R-:W-:Y:S01]  /*8b20*/  FMUL.FTZ R182, R6.reuse, R241 ;  /* 0x000000f106b67220 */ /* 0x040fe20000410000 */
[----:B------:R-:W-:Y:S02]  /*8b30*/  FMUL.FTZ R184, R6, R209 ;  /* 0x000000d106b87220 */ /* 0x000fe40000410000 */
[----:B------:R-:W-:Y:S01]  /*8b40*/  FMUL.FTZ R209, R130, -R251 ;  /* 0x800000fb82d17220 */ /* 0x000fe20000410000 */
[----:B------:R-:W-:Y:S01]  /*8b50*/  FADD.FTZ R250, -R182, R250 ;  /* 0x000000fab6fa7221 */ /* 0x000fe20000010100 */
[----:B------:R-:W-:Y:S02]  /*8b60*/  FADD.FTZ R252, R184, R249 ;  /* 0x000000f9b8fc7221 */ /* 0x000fe40000010000 */
[-C--:B------:R-:W-:Y:S01]  /*8b70*/  FFMA.FTZ R248, R132, R247.reuse, -R209 ;  /* 0x000000f784f87223 */ /* 0x080fe200000108d1 */
[C---:B------:R-:W-:Y:S01]  /*8b80*/  FMUL.FTZ R241, R153.reuse, -R250 ;  /* 0x800000fa99f17220 */ /* 0x040fe20000410000 */
[----:B------:R-:W-:Y:S01]  /*8b90*/  FMUL.FTZ R209, R153, -R252 ;  /* 0x800000fc99d17220 */ /* 0x000fe20000410000 */
[----:B------:R-:W-:-:S02]  /*8ba0*/  FMUL.FTZ R247, R130, -R247 ;  /* 0x800000f782f77220 */ /* 0x000fc40000410000 */
[C---:B------:R-:W-:Y:S01]  /*8bb0*/  FFMA.FTZ R241, R155.reuse, R252, -R241 ;  /* 0x000000fc9bf17223 */ /* 0x040fe200000108f1 */
[----:B------:R-:W-:Y:S01]  /*8bc0*/  FFMA.FTZ R252, R155, R250, R209 ;  /* 0x000000fa9bfc7223 */ /* 0x000fe200000100d1 */
[----:B------:R-:W-:Y:S01]  /*8bd0*/  FFMA.FTZ R250, R132, R251, R247 ;  /* 0x000000fb84fa7223 */ /* 0x000fe200000100f7 */
[----:B------:R-:W-:Y:S01]  /*8be0*/  FMUL.FTZ R209, R5, R206 ;  /* 0x000000ce05d17220 */ /* 0x000fe20000410000 */
[----:B------:R-:W-:Y:S02]  /*8bf0*/  FADD.FTZ R251, R208, R241 ;  /* 0x000000f1d0fb7221 */ /* 0x000fe40000010000 */
[----:B------:R-:W-:Y:S01]  /*8c00*/  FMUL.FTZ R206, R153, -R250 ;  /* 0x800000fa99ce7220 */ /* 0x000fe20000410000 */
[----:B------:R-:W-:-:S03]  /*8c10*/  FADD.FTZ R249, -R209, R252 ;  /* 0x000000fcd1f97221 */ /* 0x000fc60000010100 */
[-C--:B------:R-:W-:Y:S01]  /*8c20*/  FFMA.FTZ R241, R155, R248.reuse, -R206 ;  /* 0x000000f89bf17223 */ /* 0x080fe200000108ce */
[C---:B------:R-:W-:Y:S01]  /*8c30*/  FMUL.FTZ R206, R118.reuse, -R251 ;  /* 0x800000fb76ce7220 */ /* 0x040fe20000410000 */
[----:B------:R-:W-:Y:S01]  /*8c40*/  FMUL.FTZ R248, R153, -R248 ;  /* 0x800000f899f87220 */ /* 0x000fe20000410000 */
[-C--:B------:R-:W-:Y:S02]  /*8c50*/  FMUL.FTZ R247, R118, -R249.reuse ;  /* 0x800000f976f77220 */ /* 0x080fe40000410000 */
[C---:B------:R-:W-:Y:S01]  /*8c60*/  FFMA.FTZ R252, R120.reuse, R249, R206 ;  /* 0x000000f978fc7223 */ /* 0x040fe200000100ce */
[----:B------:R-:W-:Y:S01]  /*8c70*/  FFMA.FTZ R249, R155, R250, R248 ;  /* 0x000000fa9bf97223 */ /* 0x000fe200000100f8 */
[----:B------:R-:W-:Y:S01]  /*8c80*/  FFMA.FTZ R247, R120, R251, -R247 ;  /* 0x000000fb78f77223 */ /* 0x000fe200000108f7 */
[----:B------:R-:W-:Y:S01]  /*8c90*/  FMUL.FTZ R206, R4, R205 ;  /* 0x000000cd04ce7220 */ /* 0x000fe20000410000 */
[----:B------:R-:W-:Y:S01]  /*8ca0*/  FADD.FTZ R252, -R207, R252 ;  /* 0x000000fccffc7221 */ /* 0x000fe20000010100 */
[----:B------:R-:W-:-:S02]  /*8cb0*/  FMUL.FTZ R205, R118, -R249 ;  /* 0x800000f976cd7220 */ /* 0x000fc40000410000 */
[----:B------:R-:W-:Y:S01]  /*8cc0*/  FADD.FTZ R247, R206, R247 ;  /* 0x000000f7cef77221 */ /* 0x000fe20000010000 */
[CC--:B------:R-:W-:Y:S01]  /*8cd0*/  FMUL.FTZ R250, R145.reuse, -R252.reuse ;  /* 0x800000fc91fa7220 */ /* 0x0c0fe20000410000 */
[----:B------:R-:W-:Y:S02]  /*8ce0*/  FFMA.FTZ R248, R120, R241, -R205 ;  /* 0x000000f178f87223 */ /* 0x000fe400000108cd */
[-C--:B------:R-:W-:Y:S01]  /*8cf0*/  FMUL.FTZ R205, R145, -R247.reuse ;  /* 0x800000f791cd7220 */ /* 0x080fe20000410000 */
[C---:B------:R-:W-:Y:S01]  /*8d00*/  FFMA.FTZ R250, R147.reuse, R247, -R250 ;  /* 0x000000f793fa7223 */ /* 0x040fe200000108fa */
[----:B------:R-:W-:Y:S02]  /*8d10*/  FMUL.FTZ R247, R118, -R241 ;  /* 0x800000f176f77220 */ /* 0x000fe40000410000 */
[----:B------:R-:W-:Y:S01]  /*8d20*/  FFMA.FTZ R241, R147, R252, R205 ;  /* 0x000000fc93f17223 */ /* 0x000fe200000100cd */
[----:B------:R-:W-:Y:S01]  /*8d30*/  FMUL.FTZ R205, R3, R242 ;  /* 0x000000f203cd7220 */ /* 0x000fe20000410000 */
[----:B------:R-:W-:-:S02]  /*8d40*/  FFMA.FTZ R247, R120, R249, R247 ;  /* 0x000000f978f77223 */ /* 0x000fc400000100f7 */
[----:B------:R-:W-:Y:S01]  /*8d50*/  FADD.FTZ R242, -R204, R241 ;  /* 0x000000f1ccf27221 */ /* 0x000fe20000010100 */
[----:B------:R-:W-:Y:S01]  /*8d60*/  FADD.FTZ R241, R205, R250 ;  /* 0x000000facdf17221 */ /* 0x000fe20000010000 */
[----:B------:R-:W-:Y:S01]  /*8d70*/  FMUL.FTZ R250, R145, -R247 ;  /* 0x800000f791fa7220 */ /* 0x000fe20000410000 */
[----:B------:R0:W-:Y:S01]  /*8d80*/  SHFL.UP PT, R249, R200, 0x1, RZ ;  /* 0x04200000c8f97989 */ /* 0x0001e200000e00ff */
[----:B------:R-:W-:Y:S02]  /*8d90*/  FMUL.FTZ R252, R141, -R242 ;  /* 0x800000f28dfc7220 */ /* 0x000fe40000410000 */
[-C--:B------:R-:W-:Y:S01]  /*8da0*/  FFMA.FTZ R250, R147, R248.reuse, -R250 ;  /* 0x000000f893fa7223 */ /* 0x080fe200000108fa */
[----:B------:R-:W-:Y:S01]  /*8db0*/  FMUL.FTZ R248, R145, -R248 ;  /* 0x800000f891f87220 */ /* 0x000fe20000410000 */
[-C--:B------:R-:W-:Y:S01]  /*8dc0*/  FFMA.FTZ R252, R143, R241.reuse, -R252 ;  /* 0x000000f18ffc7223 */ /* 0x080fe200000108fc */
[----:B------:R-:W-:Y:S01]  /*8dd0*/  FMUL.FTZ R241, R141, -R241 ;  /* 0x800000f18df17220 */ /* 0x000fe20000410000 */
[----:B0-----:R-:W-:-:S03]  /*8de0*/  FMUL.FTZ R200, R0, R211 ;  /* 0x000000d300c87220 */ /* 0x001fc60000410000 */
[----:B------:R-:W-:Y:S01]  /*8df0*/  FFMA.FTZ R241, R143, R242, R241 ;  /* 0x000000f28ff17223 */ /* 0x000fe200000100f1 */
[----:B------:R-:W-:Y:S01]  /*8e00*/  FFMA.FTZ R242, R147, R247, R248 ;  /* 0x000000f793f27223 */ /* 0x000fe200000100f8 */
[----:B------:R-:W-:Y:S01]  /*8e10*/  FSEL R247, R213, R246, !P3 ;  /* 0x000000f6d5f77208 */ /* 0x000fe20005800000 */
[----:B------:R-:W-:Y:S01]  /*8e20*/  FADD.FTZ R213, R201, R252 ;  /* 0x000000fcc9d57221 */ /* 0x000fe20000010000 */
[----:B------:R-:W-:Y:S01]  /*8e30*/  FADD.FTZ R241, -R203, R241 ;  /* 0x000000f1cbf17221 */ /* 0x000fe20000010100 */
[----:B------:R-:W-:Y:S02]  /*8e40*/  ISETP.NE.AND P3, PT, R217, 0x1f, PT ;  /* 0x0000001fd900780c */ /* 0x000fe40003f65270 */
[C---:B------:R-:W-:Y:S01]  /*8e50*/  FMUL.FTZ R252, R116.reuse, -R213 ;  /* 0x800000d574fc7220 */ /* 0x040fe20000410000 */
[----:B------:R-:W-:Y:S01]  /*8e60*/  SHFL.UP PT, R247, R247, 0x1, RZ ;  /* 0x04200000f7f77989 */ /* 0x000fe200000e00ff */
[-C--:B------:R-:W-:Y:S02]  /*8e70*/  FMUL.FTZ R251, R116, -R241.reuse ;  /* 0x800000f174fb7220 */ /* 0x080fe40000410000 */
[C---:B------:R-:W-:Y:S01]  /*8e80*/  FFMA.FTZ R252, R240.reuse, R241, R252 ;  /* 0x000000f1f0fc7223 */ /* 0x040fe200000100fc */
[C---:B------:R-:W-:Y:S01]  /*8e90*/  FMUL.FTZ R241, R141.reuse, -R242 ;  /* 0x800000f28df17220 */ /* 0x040fe20000410000 */
[----:B------:R-:W-:Y:S01]  /*8ea0*/  FFMA.FTZ R213, R240, R213, -R251 ;  /* 0x000000d5f0d57223 */ /* 0x000fe200000108fb */
[----:B------:R-:W-:-:S02]  /*8eb0*/  FMUL.FTZ R251, R141, -R250 ;  /* 0x800000fa8dfb7220 */ /* 0x000fc40000410000 */
[C---:B------:R-:W-:Y:S01]  /*8ec0*/  FFMA.FTZ R241, R143.reuse, R250, -R241 ;  /* 0x000000fa8ff17223 */ /* 0x040fe200000108f1 */
[----:B------:R-:W-:Y:S01]  /*8ed0*/  FADD.FTZ R211, R200, R213 ;  /* 0x000000d5c8d37221 */ /* 0x000fe20000010000 */
[----:B------:R-:W-:Y:S01]  /*8ee0*/  FFMA.FTZ R251, R143, R242, R251 ;  /* 0x000000f28ffb7223 */ /* 0x000fe200000100fb */
[----:B------:R-:W-:Y:S01]  /*8ef0*/  FADD.FTZ R213, -R199, R252 ;  /* 0x000000fcc7d57221 */ /* 0x000fe20000010100 */
[C---:B------:R-:W-:Y:S02]  /*8f00*/  FMUL.FTZ R242, R116.reuse, -R241 ;  /* 0x800000f174f27220 */ /* 0x040fe40000410000 */
[-C--:B------:R-:W-:Y:S02]  /*8f10*/  FMUL.FTZ R21, R116, -R251.reuse ;  /* 0x800000fb74157220 */ /* 0x080fe40000410000 */
[C---:B------:R-:W-:Y:S02]  /*8f20*/  FFMA.FTZ R242, R240.reuse, R251, R242 ;  /* 0x000000fbf0f27223 */ /* 0x040fe400000100f2 */
[----:B------:R-:W-:Y:S01]  /*8f30*/  FFMA.FTZ R241, R240, R241, -R21 ;  /* 0x000000f1f0f17223 */ /* 0x000fe20000010815 */
[----:B----4-:R-:W0:Y:S04]  /*8f40*/  SHFL.IDX PT, R248, R23, RZ, 0x1f ;  /* 0x00001fff17f87589 */ /* 0x010e2800000e0000 */
[----:B------:R-:W1:Y:S04]  /*8f50*/  SHFL.IDX PT, R246, R22, RZ, 0x1f ;  /* 0x00001fff16f67589 */ /* 0x000e6800000e0000 */
[----:B------:R2:W3:Y:S04]  /*8f60*/  SHFL.DOWN PT, R23, R241, 0x1, 0x1f ;  /* 0x08201f00f1177f89 */ /* 0x0004e800000e0000 */
[----:B------:R2:W4:Y:S01]  /*8f70*/  SHFL.DOWN PT, R22, R242, 0x1, 0x1f ;  /* 0x08201f00f2167f89 */ /* 0x00052200000e0000 */
[C---:B0-----:R-:W-:Y:S01]  /*8f80*/  FMUL.FTZ R20, R247.reuse, R248 ;  /* 0x000000f8f7147220 */ /* 0x041fe20000410000 */
[----:B-1----:R-:W-:-:S03]  /*8f90*/  FMUL.FTZ R247, R247, R246 ;  /* 0x000000f6f7f77220 */ /* 0x002fc60000410000 */
[C---:B------:R-:W-:Y:S01]  /*8fa0*/  FFMA.FTZ R21, R249.reuse, R246, -R20 ;  /* 0x000000f6f9157223 */ /* 0x040fe20000010814 */
[----:B------:R-:W-:Y:S02]  /*8fb0*/  FFMA.FTZ R20, R249, R248, R247 ;  /* 0x000000f8f9147223 */ /* 0x000fe400000100f7 */
[----:B------:R2:W0:Y:S04]  /*8fc0*/  SHFL.DOWN PT, R247, R211, 0x1, 0x1f ;  /* 0x08201f00d3f77f89 */ /* 0x00042800000e0000 */
[----:B------:R2:W1:Y:S01]  /*8fd0*/  SHFL.DOWN PT, R249, R213, 0x1, 0x1f ;  /* 0x08201f00d5f97f89 */ /* 0x00046200000e0000 */
[----:B---34-:R-:W-:Y:S05]  /*8fe0*/  @!P3 BRA `(.L_x_13825) ;  /* 0x00000000002cb947 */ /* 0x018fea0003800000 */
[C---:B-1----:R-:W-:Y:S01]  /*8ff0*/  FMUL.FTZ R250, R242.reuse, R249 ;  /* 0x000000f9f2fa7220 */ /* 0x042fe20000410000 */
[----:B0-----:R-:W-:-:S03]  /*9000*/  FMUL.FTZ R252, R242, R247 ;  /* 0x000000f7f2fc7220 */ /* 0x001fc60000410000 */
[C---:B------:R-:W-:Y:S01]  /*9010*/  FFMA.FTZ R250, R241.reuse, R247, -R250 ;  /* 0x000000f7f1fa7223 */ /* 0x040fe200000108fa */
[----:B------:R-:W-:Y:S01]  /*9020*/  FFMA.FTZ R247, R241, R249, R252 ;  /* 0x000000f9f1f77223 */ /* 0x000fe200000100fc */
[----:B------:R-:W-:Y:S01]  /*9030*/  FMUL.FTZ R252, R242, R22 ;  /* 0x00000016f2fc7220 */ /* 0x000fe20000410000 */
[----:B--2---:R-:W-:Y:S01]  /*9040*/  FMUL.FTZ R242, R23, R242 ;  /* 0x000000f217f27220 */ /* 0x004fe20000410000 */
[----:B------:R-:W-:Y:S01]  /*9050*/  FADD.FTZ R211, R211, R250 ;  /* 0x000000fad3d37221 */ /* 0x000fe20000010000 */
[----:B------:R-:W-:Y:S01]  /*9060*/  FADD.FTZ R213, R213, R247 ;  /* 0x000000f7d5d57221 */ /* 0x000fe20000010000 */
[----:B------:R-:W-:Y:S01]  /*9070*/  FFMA.FTZ R252, R23, R241, -R252 ;  /* 0x000000f117fc7223 */ /* 0x000fe200000108fc */
[----:B------:R-:W-:-:S04]  /*9080*/  FFMA.FTZ R242, R241, R22, R242 ;  /* 0x00000016f1f27223 */ /* 0x000fc800000100f2 */
[----:B------:R-:W-:-:S07]  /*9090*/  MOV R241, R252 ;  /* 0x000000fc00f17202 */ /* 0x000fce0000000f00 */
.L_x_13825:
[----:B------:R-:W-:Y:S05]  /*90a0*/  BSYNC B0 ;  /* 0x0000000000007941 */ /* 0x000fea0003800000 */
.L_x_13824:
[----:B------:R-:W-:Y:S01]  /*90b0*/  @P2 FADD.FTZ R248, R245, R20 ;  /* 0x00000014f5f82221 */ /* 0x000fe20000010000 */
[----:B------:R-:W-:Y:S01]  /*90c0*/  MOV R20, UR16 ;  /* 0x0000001000147c02 */ /* 0x000fe20008000f00 */
[----:B------:R-:W-:Y:S01]  /*90d0*/  @P2 FADD.FTZ R246, R244, R21 ;  /* 0x00000015f4f62221 */ /* 0x000fe20000010000 */
[----:B------:R-:W-:Y:S01]  /*90e0*/  MOV R21, RZ ;  /* 0x000000ff00157202 */ /* 0x000fe20000000f00 */
[C---:B------:R-:W-:Y:S01]  /*90f0*/  FMUL.FTZ R244, R243.reuse, R248 ;  /* 0x000000f8f3f47220 */ /* 0x040fe20000410000 */
[----:B------:R-:W-:Y:S01]  /*9100*/  ISETP.GE.OR P0, PT, R20, UR15, P0 ;  /* 0x0000000f14007c0c */ /* 0x000fe20008706670 */
[----:B------:R-:W-:Y:S01]  /*9110*/  FMUL.FTZ R20, R243, R246 ;  /* 0x000000f6f3147220 */ /* 0x000fe20000410000 */
[----:B------:R-:W-:Y:S02]  /*9120*/  CS2R R22, SRZ ;  /* 0x0000000000167805 */ /* 0x000fe4000001ff00 */
[----:B------:R-:W-:Y:S01]  /*9130*/  ISETP.GT.U32.AND P2, PT, R217, 0x1d, PT ;  /* 0x0000001dd900780c */ /* 0x000fe20003f44070 */
[----:B------:R3:W4:Y:S01]  /*9140*/  SHFL.DOWN PT, R245, R241, 0x2, 0x1f ;  /* 0x08401f00f1f57f89 */ /* 0x00072200000e0000 */
[----:B------:R-:W-:Y:S01]  /*9150*/  FFMA.FTZ R248, R133, R248, R20 ;  /* 0x000000f885f87223 */ /* 0x000fe20000010014 */
[----:B------:R-:W-:Y:S01]  /*9160*/  HFMA2.MMA R20, -RZ, RZ, 1.875, 0 ;  /* 0x3f800000ff147435 */ /* 0x000fe200000001ff */
[----:B------:R-:W-:Y:S01]  /*9170*/  BSSY B0, `(.L_x_13826) ;  /* 0x0000011000007945 */ /* 0x000fe20003800000 */
[----:B------:R3:W2:Y:S04]  /*9180*/  SHFL.DOWN PT, R243, R242, 0x2, 0x1f ;  /* 0x08401f00f2f37f89 */ /* 0x0006a800000e0000 */
[----:B0-----:R3:W0:Y:S04]  /*9190*/  SHFL.DOWN PT, R247, R211, 0x2, 0x1f ;  /* 0x08401f00d3f77f89 */ /* 0x00162800000e0000 */
[----:B------:R-:W0:Y:S04]  /*91a0*/  @!P0 LDS.128 R20, [UR21+0x5750] ;  /* 0x00575015ff148984 */ /* 0x000e280008000c00 */
[----:B-1----:R3:W1:Y:S01]  /*91b0*/  SHFL.DOWN PT, R249, R213, 0x2, 0x1f ;  /* 0x08401f00d5f97f89 */ /* 0x00266200000e0000 */
[----:B------:R-:W-:Y:S05]  /*91c0*/  @P2 BRA `(.L_x_13827) ;  /* 0x00000000002c2947 */ /* 0x000fea0003800000 */
[C---:B-1----:R-:W-:Y:S01]  /*91d0*/  FMUL.FTZ R250, R242.reuse, R249 ;  /* 0x000000f9f2fa7220 */ /* 0x042fe20000410000 */
[----:B0-----:R-:W-:-:S03]  /*91e0*/  FMUL.FTZ R252, R242, R247 ;  /* 0x000000f7f2fc7220 */ /* 0x001fc60000410000 */
[C---:B------:R-:W-:Y:S01]  /*91f0*/  FFMA.FTZ R250, R241.reuse, R247, -R250 ;  /* 0x000000f7f1fa7223 */ /* 0x040fe200000108fa */
[----:B------:R-:W-:Y:S01]  /*9200*/  FFMA.FTZ R247, R241, R249, R252 ;  /* 0x000000f9f1f77223 */ /* 0x000fe200000100fc */
[C---:B--2---:R-:W-:Y:S01]  /*9210*/  FMUL.FTZ R252, R242.reuse, R243 ;  /* 0x000000f3f2fc7220 */ /* 0x044fe20000410000 */
[-C--:B---34-:R-:W-:Y:S01]  /*9220*/  FMUL.FTZ R242, R242, R245.reuse ;  /* 0x000000f5f2f27220 */ /* 0x098fe20000410000 */
[----:B------:R-:W-:Y:S01]  /*9230*/  FADD.FTZ R211, R211, R250 ;  /* 0x000000fad3d37221 */ /* 0x000fe20000010000 */
[----:B------:R-:W-:Y:S01]  /*9240*/  FADD.FTZ R213, R213, R247 ;  /* 0x000000f7d5d57221 */ /* 0x000fe20000010000 */
[C---:B------:R-:W-:Y:S01]  /*9250*/  FFMA.FTZ R252, R241.reuse, R245, -R252 ;  /* 0x000000f5f1fc7223 */ /* 0x040fe200000108fc */
[----:B------:R-:W-:-:S04]  /*9260*/  FFMA.FTZ R242, R241, R243, R242 ;  /* 0x000000f3f1f27223 */ /* 0x000fc800000100f2 */
[----:B------:R-:W-:-:S07]  /*9270*/  MOV R241, R252 ;  /* 0x000000fc00f17202 */ /* 0x000fce0000000f00 */
.L_x_13827:
[----:B------:R-:W-:Y:S05]  /*9280*/  BSYNC B0 ;  /* 0x0000000000007941 */ /* 0x000fea0003800000 */
.L_x_13826:
[----:B------:R-:W-:Y:S01]  /*9290*/  ISETP.GT.U32.AND P0, PT, R217, 0x1b, PT ;  /* 0x0000001bd900780c */ /* 0x000fe20003f04070 */
[----:B----4-:R4:W3:Y:S01]  /*92a0*/  SHFL.DOWN PT, R245, R241, 0x4, 0x1f ;  /* 0x08801f00f1f57f89 */ /* 0x0108e200000e0000 */
[----:B------:R-:W-:Y:S03]  /*92b0*/  BSSY B0, `(.L_x_13828) ;  /* 0x0000010000007945 */ /* 0x000fe60003800000 */
[----:B--2---:R4:W2:Y:S04]  /*92c0*/  SHFL.DOWN PT, R243, R242, 0x4, 0x1f ;  /* 0x08801f00f2f37f89 */ /* 0x0048a800000e0000 */
[----:B0-----:R4:W0:Y:S04]  /*92d0*/  SHFL.DOWN PT, R247, R211, 0x4, 0x1f ;  /* 0x08801f00d3f77f89 */ /* 0x00182800000e0000 */
        /* <DEDUP_REMOVED lines=13> */
.L_x_13829:
[----:B------:R-:W-:Y:S05]  /*93b0*/  BSYNC B0 ;  /* 0x0000000000007941 */ /* 0x000fea0003800000 */
.L_x_13828:
[----:B------:R-:W-:Y:S01]  /*93c0*/  ISETP.GT.U32.AND P0, PT, R217, 0x17, PT ;  /* 0x00000017d900780c */ /* 0x000fe20003f04070 */
[----:B---3--:R3:W3:Y:S01]  /*93d0*/  SHFL.DOWN PT, R245, R241, 0x8, 0x1f ;  /* 0x09001f00f1f57f89 */ /* 0x0086e200000e0000 */
[----:B------:R-:W-:Y:S03]  /*93e0*/  BSSY B0, `(.L_x_13830) ;  /* 0x0000010000007945 */ /* 0x000fe60003800000 */
[----:B--2---:R2:W2:Y:S04]  /*93f0*/  SHFL.DOWN PT, R243, R242, 0x8, 0x1f ;  /* 0x09001f00f2f37f89 */ /* 0x0044a800000e0000 */
[----:B0-----:R0:W0:Y:S04]  /*9400*/  SHFL.DOWN PT, R247, R211, 0x8, 0x1f ;  /* 0x09001f00d3f77f89 */ /* 0x00102800000e0000 */
[----:B-1----:R1:W0:Y:S01]  /*9410*/  SHFL.DOWN PT, R249, R213, 0x8, 0x1f ;  /* 0x09001f00d5f97f89 */ /* 0x00222200000e0000 */
[----:B------:R-:W-:Y:S05]  /*9420*/  @P0 BRA `(.L_x_13831) ;  /* 0x00000000002c0947 */ /* 0x000fea0003800000 */
[C---:B0-----:R-:W-:Y:S01]  /*9430*/  FMUL.FTZ R250, R242.reuse, R249 ;  /* 0x000000f9f2fa7220 */ /* 0x041fe20000410000 */
[----:B------:R-:W-:-:S03]  /*9440*/  FMUL.FTZ R252, R242, R247 ;  /* 0x000000f7f2fc7220 */ /* 0x000fc60000410000 */
[C---:B------:R-:W-:Y:S01]  /*9450*/  FFMA.FTZ R250, R241.reuse, R247, -R250 ;  /* 0x000000f7f1fa7223 */ /* 0x040fe200000108fa */
[----:B------:R-:W-:Y:S01]  /*9460*/  FFMA.FTZ R247, R241, R249, R252 ;  /* 0x000000f9f1f77223 */ /* 0x000fe200000100fc */
[C---:B--2---:R-:W-:Y:S01]  /*9470*/  FMUL.FTZ R252, R242.reuse, R243 ;  /* 0x000000f3f2fc7220 */ /* 0x044fe20000410000 */
[-C--:B---34-:R-:W-:Y:S01]  /*9480*/  FMUL.FTZ R242, R242, R245.reuse ;  /* 0x000000f5f2f27220 */ /* 0x098fe20000410000 */
[----:B------:R-:W-:Y:S01]  /*9490*/  FADD.FTZ R211, R211, R250 ;  /* 0x000000fad3d37221 */ /* 0x000fe20000010000 */
[----:B-1----:R-:W-:Y:S01]  /*94a0*/  FADD.FTZ R213, R213, R247 ;  /* 0x000000f7d5d57221 */ /* 0x002fe20000010000 */
[C---:B------:R-:W-:Y:S01]  /*94b0*/  FFMA.FTZ R252, R241.reuse, R245, -R252 ;  /* 0x000000f5f1fc7223 */ /* 0x040fe200000108fc */
[----:B------:R-:W-:-:S04]  /*94c0*/  FFMA.FTZ R242, R241, R243, R242 ;  /* 0x000000f3f1f27223 */ /* 0x000fc800000100f2 */
[----:B------:R-:W-:-:S07]  /*94d0*/  MOV R241, R252 ;  /* 0x000000fc00f17202 */ /* 0x000fce0000000f00 */
.L_x_13831:
[----:B------:R-:W-:Y:S05]  /*94e0*/  BSYNC B0 ;  /* 0x0000000000007941 */ /* 0x000fea0003800000 */
.L_x_13830:
[----:B------:R-:W-:Y:S01]  /*94f0*/  ISETP.GT.U32.AND P0, PT, R217, 0xf, PT ;  /* 0x0000000fd900780c */ /* 0x000fe20003f04070 */
[----:B---3--:R3:W1:Y:S01]  /*9500*/  SHFL.DOWN PT, R245, R241, 0x10, 0x1f ;  /* 0x0a001f00f1f57f89 */ /* 0x00866200000e0000 */
[----:B------:R-:W-:Y:S03]  /*9510*/  BSSY B0, `(.L_x_13832) ;  /* 0x0000010000007945 */ /* 0x000fe60003800000 */
[----:B--2---:R3:W2:Y:S04]  /*9520*/  SHFL.DOWN PT, R243, R242, 0x10, 0x1f ;  /* 0x0a001f00f2f37f89 */ /* 0x0046a800000e0000 */
[----:B0-----:R3:W0:Y:S04]  /*9530*/  SHFL.DOWN PT, R247, R211, 0x10, 0x1f ;  /* 0x0a001f00d3f77f89 */ /* 0x00162800000e0000 */
[----:B------:R3:W0:Y:S01]  /*9540*/  SHFL.DOWN PT, R249, R213, 0x10, 0x1f ;  /* 0x0a001f00d5f97f89 */ /* 0x00062200000e0000 */
[----:B------:R-:W-:Y:S05]  /*9550*/  @P0 BRA `(.L_x_13833) ;  /* 0x00000000002c0947 */ /* 0x000fea0003800000 */
[C---:B0-----:R-:W-:Y:S01]  /*9560*/  FMUL.FTZ R250, R242.reuse, R249 ;  /* 0x000000f9f2fa7220 */ /* 0x041fe20000410000 */
[----:B------:R-:W-:-:S03]  /*9570*/  FMUL.FTZ R252, R242, R247 ;  /* 0x000000f7f2fc7220 */ /* 0x000fc60000410000 */
[C---:B------:R-:W-:Y:S01]  /*9580*/  FFMA.FTZ R250, R241.reuse, R247, -R250 ;  /* 0x000000f7f1fa7223 */ /* 0x040fe200000108fa */
[----:B------:R-:W-:Y:S01]  /*9590*/  FFMA.FTZ R247, R241, R249, R252 ;  /* 0x000000f9f1f77223 */ /* 0x000fe200000100fc */
[C---:B--2---:R-:W-:Y:S01]  /*95a0*/  FMUL.FTZ R252, R242.reuse, R243 ;  /* 0x000000f3f2fc7220 */ /* 0x044fe20000410000 */
[-C--:B-1-34-:R-:W-:Y:S01]  /*95b0*/  FMUL.FTZ R242, R242, R245.reuse ;  /* 0x000000f5f2f27220 */ /* 0x09afe20000410000 */
[----:B------:R-:W-:Y:S01]  /*95c0*/  FADD.FTZ R211, R211, R250 ;  /* 0x000000fad3d37221 */ /* 0x000fe20000010000 */
[----:B------:R-:W-:Y:S01]  /*95d0*/  FADD.FTZ R213, R213, R247 ;  /* 0x000000f7d5d57221 */ /* 0x000fe20000010000 */
[C---:B------:R-:W-:Y:S01]  /*95e0*/  FFMA.FTZ R252, R241.reuse, R245, -R252 ;  /* 0x000000f5f1fc7223 */ /* 0x040fe200000108fc */
[----:B------:R-:W-:-:S04]  /*95f0*/  FFMA.FTZ R242, R241, R243, R242 ;  /* 0x000000f3f1f27223 */ /* 0x000fc800000100f2 */
[----:B------:R-:W-:-:S07]  /*9600*/  MOV R241, R252 ;  /* 0x000000fc00f17202 */ /* 0x000fce0000000f00 */
.L_x_13833:
[----:B------:R-:W-:Y:S05]  /*9610*/  BSYNC B0 ;  /* 0x0000000000007941 */ /* 0x000fea0003800000 */
.L_x_13832:
[----:B------:R-:W-:Y:S01]  /*9620*/  FFMA.FTZ R244, R133, R246, -R244 ;  /* 0x000000f685f47223 */ /* 0x000fe200000108f4 */
[----:B------:R-:W-:Y:S01]  /*9630*/  FADD.FTZ R133, R197, R248 ;  /* 0x000000f8c5857221 */ /* 0x000fe20000010000 */
[----:B-1----:R-:W-:Y:S01]  /*9640*/  SHFL.DOWN PT, R245, R211, 0x1, 0x1f ;  /* 0x08201f00d3f57f89 */ /* 0x002fe200000e0000 */
[----:B------:R-:W-:Y:S01]  /*9650*/  ISETP.NE.AND P0, PT, R45, RZ, PT ;  /* 0x000000ff2d00720c */ /* 0x000fe20003f05270 */
[----:B------:R-:W-:Y:S01]  /*9660*/  FADD.FTZ R135, R135, R244 ;  /* 0x000000f487877221 */ /* 0x000fe20000010000 */
[C---:B------:R-:W-:Y:S01]  /*9670*/  FMUL.FTZ R197, R116.reuse, R133 ;  /* 0x0000008574c57220 */ /* 0x040fe20000410000 */
[----:B---34-:R-:W-:Y:S01]  /*9680*/  SHFL.IDX PT, R211, R211, RZ, 0x1f ;  /* 0x00001fffd3d37589 */ /* 0x018fe200000e0000 */
[----:B------:R-:W-:Y:S01]  /*9690*/  USHF.R.S32.HI UR49, URZ, 0x1f, UR10 ;  /* 0x0000001f3f317899 */ /* 0x000fe2000801140a */
[-C--:B------:R-:W-:Y:S01]  /*96a0*/  FMUL.FTZ R246, R116, R135.reuse ;  /* 0x0000008774f67220 */ /* 0x080fe20000410000 */
[C---:B------:R-:W-:Y:S01]  /*96b0*/  FFMA.FTZ R244, R240.reuse, R135, -R197 ;  /* 0x00000087f0f47223 */ /* 0x040fe200000108c5 */
[----:B------:R-:W-:Y:S02]  /*96c0*/  BSSY B0, `(.L_x_13834) ;  /* 0x0000349000007945 */ /* 0x000fe40003800000 */
        /* <DEDUP_REMOVED lines=10> */
[-C--:B0-----:R-:W-:Y:S01]  /*9770*/  FMUL.FTZ R249, R3, R214.reuse ;  /* 0x000000d603f97220 */ /* 0x081fe20000410000 */
[----:B------:R-:W-:-:S04]  /*9780*/  FFMA.FTZ R197, R147, R214, -R240 ;  /* 0x000000d693c57223 */ /* 0x000fc800000108f0 */
[----:B------:R-:W-:Y:S01]  /*9790*/  FFMA.FTZ R25, R68, R25, R197 ;  /* 0x0000001944197223 */ /* 0x000fe200000100c5 */
[----:B------:R-:W-:-:S04]  /*97a0*/  FMUL.FTZ R197, R145, R214 ;  /* 0x000000d691c57220 */ /* 0x000fc80000410000 */
[----:B------:R-:W-:Y:S01]  /*97b0*/  FFMA.FTZ R240, R147, R212, R197 ;  /* 0x000000d493f07223 */ /* 0x000fe200000100c5 */
[----:B------:R-:W-:-:S03]  /*97c0*/  FMUL.FTZ R197, R118, R25 ;  /* 0x0000001976c57220 */ /* 0x000fc60000410000 */
[----:B------:R-:W-:-:S04]  /*97d0*/  FFMA.FTZ R215, R68, R215, R240 ;  /* 0x000000d744d77223 */ /* 0x000fc800000100f0 */
[----:B------:R-:W-:-:S04]  /*97e0*/  FFMA.FTZ R240, R120, R215, R197 ;  /* 0x000000d778f07223 */ /* 0x000fc800000100c5 */
[----:B------:R-:W-:Y:S01]  /*97f0*/  FFMA.FTZ R216, R69, R216, R240 ;  /* 0x000000d845d87223 */ /* 0x000fe200000100f0 */
[----:B------:R-:W-:-:S04]  /*9800*/  FMUL.FTZ R240, R118, R215 ;  /* 0x000000d776f07220 */ /* 0x000fc80000410000 */
[----:B------:R-:W-:Y:S01]  /*9810*/  FFMA.FTZ R197, R120, R25, -R240 ;  /* 0x0000001978c57223 */ /* 0x000fe200000108f0 */
[----:B------:R-:W-:-:S03]  /*9820*/  FMUL.FTZ R240, R153, R216 ;  /* 0x000000d899f07220 */ /* 0x000fc60000410000 */
[----:B------:R-:W-:-:S04]  /*9830*/  FFMA.FTZ R220, R69, R220, R197 ;  /* 0x000000dc45dc7223 */ /* 0x000fc800000100c5 */
[----:B------:R-:W-:-:S04]  /*9840*/  FFMA.FTZ R197, R155, R220, -R240 ;  /* 0x000000dc9bc57223 */ /* 0x000fc800000108f0 */
[----:B------:R-:W-:Y:S01]  /*9850*/  FFMA.FTZ R219, R70, R219, R197 ;  /* 0x000000db46db7223 */ /* 0x000fe200000100c5 */
[----:B------:R-:W-:-:S04]  /*9860*/  FMUL.FTZ R197, R153, R220 ;  /* 0x000000dc99c57220 */ /* 0x000fc80000410000 */
[----:B------:R-:W-:Y:S01]  /*9870*/  FFMA.FTZ R240, R155, R216, R197 ;  /* 0x000000d89bf07223 */ /* 0x000fe200000100c5 */
[----:B------:R-:W-:-:S03]  /*9880*/  FMUL.FTZ R197, R130, R219 ;  /* 0x000000db82c57220 */ /* 0x000fc60000410000 */
[----:B------:R-:W-:-:S04]  /*9890*/  FFMA.FTZ R221, R70, R221, R240 ;  /* 0x000000dd46dd7223 */ /* 0x000fc800000100f0 */
[-C--:B------:R-:W-:Y:S01]  /*98a0*/  FFMA.FTZ R240, R132, R221.reuse, R197 ;  /* 0x000000dd84f07223 */ /* 0x080fe200000100c5 */
[----:B--2---:R-:W-:Y:S01]  /*98b0*/  FMUL.FTZ R243, R130, R221 ;  /* 0x000000dd82f37220 */ /* 0x004fe20000410000 */
[----:B------:R-:W-:Y:S02]  /*98c0*/  SHFL.IDX PT, R197, R241, RZ, 0x1f ;  /* 0x00001ffff1c57589 */ /* 0x000fe400000e0000 */
[C---:B------:R-:W-:Y:S01]  /*98d0*/  FFMA.FTZ R222, R71.reuse, R222, R240 ;  /* 0x000000de47de7223 */ /* 0x040fe200000100f0 */
[----:B------:R-:W-:Y:S01]  /*98e0*/  FFMA.FTZ R244, R132, R219, -R243 ;  /* 0x000000db84f47223 */ /* 0x000fe200000108f3 */
[----:B------:R-:W0:Y:S03]  /*98f0*/  SHFL.IDX PT, R240, R242, RZ, 0x1f ;  /* 0x00001ffff2f07589 */ /* 0x000e2600000e0000 */
[----:B------:R-:W-:Y:S01]  /*9900*/  FFMA.FTZ R224, R71, R224, R244 ;  /* 0x000000e047e07223 */ /* 0x000fe200000100f4 */
[----:B------:R-:W-:Y:S01]  /*9910*/  FMUL.FTZ R244, R149, R222 ;  /* 0x000000de95f47220 */ /* 0x000fe20000410000 */
[----:B------:R-:W-:Y:S03]  /*9920*/  SHFL.DOWN PT, R242, R242, 0x1, 0x1f ;  /* 0x08201f00f2f27f89 */ /* 0x000fe600000e0000 */
[----:B------:R-:W-:Y:S01]  /*9930*/  FFMA.FTZ R243, R151, R224, -R244 ;  /* 0x000000e097f37223 */ /* 0x000fe200000108f4 */
[----:B------:R-:W-:Y:S03]  /*9940*/  SHFL.DOWN PT, R241, R241, 0x1, 0x1f ;  /* 0x08201f00f1f17f89 */ /* 0x000fe600000e0000 */
[----:B------:R-:W-:Y:S01]  /*9950*/  FFMA.FTZ R223, R72, R223, R243 ;  /* 0x000000df48df7223 */ /* 0x000fe200000100f3 */
[C---:B0-----:R-:W-:Y:S01]  /*9960*/  FMUL.FTZ R244, R240.reuse, R21 ;  /* 0x00000015f0f47220 */ /* 0x041fe20000410000 */
[C---:B------:R-:W-:Y:S01]  /*9970*/  FMUL.FTZ R246, R240.reuse, R20 ;  /* 0x00000014f0f67220 */ /* 0x040fe20000410000 */
[----:B------:R-:W-:-:S02]  /*9980*/  FMUL.FTZ R243, R240, R23 ;  /* 0x00000017f0f37220 */ /* 0x000fc40000410000 */
[C---:B------:R-:W-:Y:S01]  /*9990*/  FFMA.FTZ R20, R197.reuse, R20, -R244 ;  /* 0x00000014c5147223 */ /* 0x040fe200000108f4 */
[-C--:B------:R-:W-:Y:S01]  /*99a0*/  FMUL.FTZ R244, R240, R22.reuse ;  /* 0x00000016f0f47220 */ /* 0x080fe20000410000 */
[C---:B------:R-:W-:Y:S01]  /*99b0*/  FFMA.FTZ R21, R197.reuse, R21, R246 ;  /* 0x00000015c5157223 */ /* 0x040fe200000100f6 */
[C---:B------:R-:W-:Y:S01]  /*99c0*/  FFMA.FTZ R240, R197.reuse, R22, -R243 ;  /* 0x00000016c5f07223 */ /* 0x040fe200000108f3 */
[----:B------:R-:W-:Y:S01]  /*99d0*/  FMUL.FTZ R246, R126, R223 ;  /* 0x000000df7ef67220 */ /* 0x000fe20000410000 */
[----:B------:R-:W-:Y:S01]  /*99e0*/  FFMA.FTZ R197, R197, R23, R244 ;  /* 0x00000017c5c57223 */ /* 0x000fe200000100f4 */
[----:B------:R-:W-:Y:S01]  /*99f0*/  FMUL.FTZ R244, R149, R224 ;  /* 0x000000e095f47220 */ /* 0x000fe20000410000 */
[----:B------:R-:W0:Y:S03]  /*9a00*/  SHFL.IDX PT, R23, R23, RZ, 0x1f ;  /* 0x00001fff17177589 */ /* 0x000e2600000e0000 */
[----:B------:R-:W-:Y:S01]  /*9a10*/  FFMA.FTZ R243, R151, R222, R244 ;  /* 0x000000de97f37223 */ /* 0x000fe200000100f4 */
[----:B------:R-:W1:Y:S03]  /*9a20*/  SHFL.IDX PT, R22, R22, RZ, 0x1f ;  /* 0x00001fff16167589 */ /* 0x000e6600000e0000 */
[----:B------:R-:W-:-:S04]  /*9a30*/  FFMA.FTZ R225, R72, R225, R243 ;  /* 0x000000e148e17223 */ /* 0x000fc800000100f3 */
[----:B------:R-:W-:-:S04]  /*9a40*/  FMUL.FTZ R243, R126, R225 ;  /* 0x000000e17ef37220 */ /* 0x000fc80000410000 */
[C---:B------:R-:W-:Y:S01]  /*9a50*/  FFMA.FTZ R244, R128.reuse, R223, -R243 ;  /* 0x000000df80f47223 */ /* 0x040fe200000108f3 */
[----:B------:R-:W-:-:S03]  /*9a60*/  FFMA.FTZ R243, R128, R225, R246 ;  /* 0x000000e180f37223 */ /* 0x000fc600000100f6 */
[C---:B------:R-:W-:Y:S01]  /*9a70*/  FFMA.FTZ R226, R73.reuse, R226, R244 ;  /* 0x000000e249e27223 */ /* 0x040fe200000100f4 */
[----:B------:R-:W-:Y:S01]  /*9a80*/  FFMA.FTZ R228, R73, R228, R243 ;  /* 0x000000e449e47223 */ /* 0x000fe200000100f3 */
[----:B0-----:R-:W-:-:S03]  /*9a90*/  @P1 FMUL.FTZ R244, R242, R23 ;  /* 0x00000017f2f41220 */ /* 0x001fc60000410000 */
[----:B------:R-:W-:Y:S01]  /*9aa0*/  FMUL.FTZ R243, R165, R228 ;  /* 0x000000e4a5f37220 */ /* 0x000fe20000410000 */
[-C--:B-1----:R-:W-:Y:S01]  /*9ab0*/  @P1 FFMA.FTZ R244, R241, R22.reuse, -R244 ;  /* 0x00000016f1f41223 */ /* 0x082fe200000108f4 */
[----:B------:R-:W-:-:S03]  /*9ac0*/  @P1 FMUL.FTZ R242, R242, R22 ;  /* 0x00000016f2f21220 */ /* 0x000fc60000410000 */
[----:B------:R-:W-:Y:S01]  /*9ad0*/  @P1 FADD.FTZ R22, R245, R244 ;  /* 0x000000f4f5161221 */ /* 0x000fe20000010000 */
[----:B------:R-:W-:-:S04]  /*9ae0*/  FMUL.FTZ R244, R165, R226 ;  /* 0x000000e2a5f47220 */ /* 0x000fc80000410000 */
[C---:B------:R-:W-:Y:S01]  /*9af0*/  FFMA.FTZ R245, R167.reuse, R228, R244 ;  /* 0x000000e4a7f57223 */ /* 0x040fe200000100f4 */
[----:B------:R-:W-:Y:S02]  /*9b00*/  FFMA.FTZ R244, R167, R226, -R243 ;  /* 0x000000e2a7f47223 */ /* 0x000fe400000108f3 */
[----:B------:R-:W0:Y:S01]  /*9b10*/  SHFL.DOWN PT, R243, R213, 0x1, 0x1f ;  /* 0x08201f00d5f37f89 */ /* 0x000e2200000e0000 */
[C---:B------:R-:W-:Y:S01]  /*9b20*/  FFMA.FTZ R227, R74.reuse, R227, R245 ;  /* 0x000000e34ae37223 */ /* 0x040fe200000100f5 */
[----:B------:R-:W-:-:S03]  /*9b30*/  FFMA.FTZ R229, R74, R229, R244 ;  /* 0x000000e54ae57223 */ /* 0x000fc600000100f4 */
[C---:B------:R-:W-:Y:S01]  /*9b40*/  FMUL.FTZ R245, R138.reuse, R227 ;  /* 0x000000e38af57220 */ /* 0x040fe20000410000 */
[----:B------:R-:W-:-:S03]  /*9b50*/  FMUL.FTZ R246, R138, R229 ;  /* 0x000000e58af67220 */ /* 0x000fc60000410000 */
[C---:B------:R-:W-:Y:S01]  /*9b60*/  FFMA.FTZ R244, R140.reuse, R229, -R245 ;  /* 0x000000e58cf47223 */ /* 0x040fe200000108f5 */
[----:B------:R-:W-:-:S03]  /*9b70*/  FFMA.FTZ R245, R140, R227, R246 ;  /* 0x000000e38cf57223 */ /* 0x000fc600000100f6 */
[C---:B------:R-:W-:Y:S01]  /*9b80*/  FFMA.FTZ R230, R75.reuse, R230, R244 ;  /* 0x000000e64be67223 */ /* 0x040fe200000100f4 */
[----:B------:R-:W-:Y:S01]  /*9b90*/  FFMA.FTZ R232, R75, R232, R245 ;  /* 0x000000e84be87223 */ /* 0x000fe200000100f5 */
[----:B------:R-:W-:Y:S02]  /*9ba0*/  @P1 FFMA.FTZ R244, R241, R23, R242 ;  /* 0x00000017f1f41223 */ /* 0x000fe400000100f2 */
[C---:B------:R-:W-:Y:S01]  /*9bb0*/  FMUL.FTZ R242, R173.reuse, R230 ;  /* 0x000000e6adf27220 */ /* 0x040fe20000410000 */
[----:B------:R-:W-:-:S03]  /*9bc0*/  FMUL.FTZ R241, R173, R232 ;  /* 0x000000e8adf17220 */ /* 0x000fc60000410000 */
[C---:B------:R-:W-:Y:S01]  /*9bd0*/  FFMA.FTZ R245, R175.reuse, R232, R242 ;  /* 0x000000e8aff57223 */ /* 0x040fe200000100f2 */
[----:B------:R-:W-:Y:S01]  /*9be0*/  FFMA.FTZ R242, R175, R230, -R241 ;  /* 0x000000e6aff27223 */ /* 0x000fe200000108f1 */
[----:B0-----:R-:W-:Y:S02]  /*9bf0*/  @P1 FADD.FTZ R23, R243, R244 ;  /* 0x000000f4f3171221 */ /* 0x001fe40000010000 */
        /* <DEDUP_REMOVED lines=8> */
[-C--:B------:R-:W-:Y:S01]  /*9c80*/  FMUL.FTZ R241, R23, -R19.reuse ;  /* 0x8000001317f17220 */ /* 0x080fe20000410000 */
[C---:B------:R-:W-:Y:S01]  /*9c90*/  FMUL.FTZ R242, R22.reuse, -R19 ;  /* 0x8000001316f27220 */ /* 0x040fe20000410000 */
[----:B------:R-:W-:Y:S02]  /*9ca0*/  FMUL.FTZ R243, R181, R234 ;  /* 0x000000eab5f37220 */ /* 0x000fe40000410000 */
[-C--:B------:R-:W-:Y:S01]  /*9cb0*/  FFMA.FTZ R241, R22, R18.reuse, -R241 ;  /* 0x0000001216f17223 */ /* 0x080fe200000108f1 */
[----:B------:R-:W-:Y:S01]  /*9cc0*/  FFMA.FTZ R23, R23, R18, R242 ;  /* 0x0000001217177223 */ /* 0x000fe200000100f2 */
[----:B------:R-:W-:Y:S01]  /*9cd0*/  FMUL.FTZ R18, R181, R236 ;  /* 0x000000ecb5127220 */ /* 0x000fe20000410000 */
[----:B------:R-:W-:Y:S01]  /*9ce0*/  MOV R22, UR41 ;  /* 0x0000002900167c02 */ /* 0x000fe20008000f00 */
[----:B------:R0:W1:Y:S01]  /*9cf0*/  SHFL.IDX PT, R242, R213, RZ, 0x1f ;  /* 0x00001fffd5f27589 */ /* 0x00006200000e0000 */
[----:B------:R-:W-:Y:S01]  /*9d00*/  FADD.FTZ R198, R198, R241 ;  /* 0x000000f1c6c67221 */ /* 0x000fe20000010000 */
[C---:B------:R-:W-:Y:S01]  /*9d10*/  FFMA.FTZ R19, R183.reuse, R234, -R18 ;  /* 0x000000eab7137223 */ /* 0x040fe20000010812 */
[----:B------:R-:W-:Y:S01]  /*9d20*/  FFMA.FTZ R18, R183, R236, R243 ;  /* 0x000000ecb7127223 */ /* 0x000fe200000100f3 */
[----:B------:R-:W-:-:S02]  /*9d30*/  FADD.FTZ R196, -R196, R23 ;  /* 0x00000017c4c47221 */ /* 0x000fc40000010100 */
[C---:B------:R-:W-:Y:S01]  /*9d40*/  FFMA.FTZ R19, R78.reuse, R195, R19 ;  /* 0x000000c34e137223 */ /* 0x040fe20000010013 */
[----:B------:R-:W-:Y:S01]  /*9d50*/  FFMA.FTZ R235, R78, R235, R18 ;  /* 0x000000eb4eeb7223 */ /* 0x000fe20000010012 */
[----:B------:R-:W-:Y:S01]  /*9d60*/  FMUL.FTZ R18, R82, UR42 ;  /* 0x0000002a52127c20 */ /* 0x000fe20008410000 */
[----:B0-----:R-:W-:Y:S01]  /*9d70*/  FMUL.FTZ R213, R198, R113 ;  /* 0x00000071c6d57220 */ /* 0x001fe20000410000 */
[----:B------:R-:W-:Y:S02]  /*9d80*/  FMUL.FTZ R195, R158, R19 ;  /* 0x000000139ec37220 */ /* 0x000fe40000410000 */
[----:B------:R-:W-:Y:S02]  /*9d90*/  FMUL.RZ R244, R18, 0.15915493667125701904 ;  /* 0x3e22f98312f47820 */ /* 0x000fe4000040c000 */
[-C--:B------:R-:W-:Y:S01]  /*9da0*/  FFMA.FTZ R18, R160, R235.reuse, R195 ;  /* 0x000000eba0127223 */ /* 0x080fe200000100c3 */
[----:B------:R-:W-:Y:S01]  /*9db0*/  FMUL.FTZ R195, R22, 1.4426950216293334961 ;  /* 0x3fb8aa3b16c37820 */ /* 0x000fe20000410000 */
[----:B------:R-:W-:Y:S02]  /*9dc0*/  MUFU.COS R245, R244 ;  /* 0x000000f400f57308 */ /* 0x000fe40000000000 */
[----:B------:R-:W-:Y:S01]  /*9dd0*/  FFMA.FTZ R18, R79, R202, R18 ;  /* 0x000000ca4f127223 */ /* 0x000fe20000010012 */
[----:B------:R-:W-:Y:S01]  /*9de0*/  FMUL.FTZ R243, R195, R82 ;  /* 0x00000052c3f37220 */ /* 0x000fe20000410000 */
[----:B------:R-:W-:-:S04]  /*9df0*/  FMUL.FTZ R195, R158, R235 ;  /* 0x000000eb9ec37220 */ /* 0x000fc80000410000 */
[----:B------:R-:W-:Y:S01]  /*9e00*/  FFMA.FTZ R22, R160, R19, -R195 ;  /* 0x00000013a0167223 */ /* 0x000fe200000108c3 */
[----:B-1----:R-:W-:Y:S01]  /*9e10*/  FADD.FTZ R23, R242, R197 ;  /* 0x000000c5f2177221 */ /* 0x002fe20000010000 */
[----:B------:R-:W0:Y:S02]  /*9e20*/  MUFU.EX2 R202, R243 ;  /* 0x000000f300ca7308 */ /* 0x000e240000000800 */
[----:B------:R-:W-:Y:S01]  /*9e30*/  FFMA.FTZ R238, R79, R238, R22 ;  /* 0x000000ee4fee7223 */ /* 0x000fe20000010016 */
[----:B------:R-:W-:-:S04]  /*9e40*/  FMUL.FTZ R22, R185, R18 ;  /* 0x00000012b9167220 */ /* 0x000fc80000410000 */
[----:B------:R-:W-:Y:S01]  /*9e50*/  FFMA.FTZ R195, R187, R238, -R22 ;  /* 0x000000eebbc37223 */ /* 0x000fe20000010816 */
[----:B------:R-:W-:Y:S01]  /*9e60*/  FADD.FTZ R22, R211, R240 ;  /* 0x000000f0d3167221 */ /* 0x000fe20000010000 */
[C---:B------:R-:W-:Y:S01]  /*9e70*/  FMUL.FTZ R240, R185.reuse, -R198 ;  /* 0x800000c6b9f07220 */ /* 0x040fe20000410000 */
[C---:B------:R-:W-:Y:S01]  /*9e80*/  FMUL.FTZ R211, R80.reuse, R113 ;  /* 0x0000007150d37220 */ /* 0x040fe20000410000 */
[----:B------:R-:W-:Y:S01]  /*9e90*/  FFMA.FTZ R237, R80, R237, R195 ;  /* 0x000000ed50ed7223 */ /* 0x000fe200000100c3 */
[C---:B------:R-:W-:Y:S01]  /*9ea0*/  FMUL.FTZ R195, R185.reuse, R238 ;  /* 0x000000eeb9c37220 */ /* 0x040fe20000410000 */
[-C--:B------:R-:W-:Y:S01]  /*9eb0*/  FMUL.FTZ R185, R185, -R196.reuse ;  /* 0x800000c4b9b97220 */ /* 0x080fe20000410000 */
[C---:B------:R-:W-:Y:S01]  /*9ec0*/  FFMA.FTZ R197, R187.reuse, R196, R240 ;  /* 0x000000c4bbc57223 */ /* 0x040fe200000100f0 */
[----:B------:R1:W-:Y:S01]  /*9ed0*/  @!P0 STS.128 [UR21+0x5750], R20 ;  /* 0x00575014ff008988 */ /* 0x0003e20008000c15 */
[C---:B------:R-:W-:Y:S01]  /*9ee0*/  FFMA.FTZ R195, R187.reuse, R18, R195 ;  /* 0x00000012bbc37223 */ /* 0x040fe200000100c3 */
[----:B------:R-:W-:Y:S01]  /*9ef0*/  FFMA.FTZ R240, R187, R198, -R185 ;  /* 0x000000c6bbf07223 */ /* 0x000fe200000108b9 */
[----:B------:R-:W-:Y:S01]  /*9f00*/  FADD.FTZ R187, -R194, R197 ;  /* 0x000000c5c2bb7221 */ /* 0x000fe20000010100 */
[----:B------:R-:W-:Y:S01]  /*9f10*/  FMUL.FTZ R197, R150, R196 ;  /* 0x000000c496c57220 */ /* 0x000fe20000410000 */
[----:B------:R-:W-:Y:S01]  /*9f20*/  FFMA.FTZ R239, R80, R239, R195 ;  /* 0x000000ef50ef7223 */ /* 0x000fe200000100c3 */
[----:B------:R-:W-:Y:S01]  /*9f30*/  FADD.FTZ R193, R193, R240 ;  /* 0x000000f0c1c17221 */ /* 0x000fe20000010000 */
[----:B------:R-:W-:Y:S01]  /*9f40*/  FMUL.FTZ R185, R158, -R187 ;  /* 0x800000bb9eb97220 */ /* 0x000fe20000410000 */
[----:B0-----:R-:W-:Y:S01]  /*9f50*/  FMUL.FTZ R202, R202, R245 ;  /* 0x000000f5caca7220 */ /* 0x001fe20000410000 */
[----:B------:R-:W-:Y:S01]  /*9f60*/  USHF.R.S32.HI UR21, URZ, 0x1f, UR9 ;  /* 0x0000001f3f157899 */ /* 0x000fe20008011409 */
[-C--:B------:R-:W-:Y:S01]  /*9f70*/  FMUL.FTZ R195, R158, -R193.reuse ;  /* 0x800000c19ec37220 */ /* 0x080fe20000410000 */
[----:B------:R-:W-:Y:S01]  /*9f80*/  FFMA.FTZ R194, R160, R193, -R185 ;  /* 0x000000c1a0c27223 */ /* 0x000fe200000108b9 */
[----:B------:R-:W-:Y:S01]  /*9f90*/  FFMA.FTZ R185, R152, R198, R197 ;  /* 0x000000c698b97223 */ /* 0x000fe200000100c5 */
[----:B------:R-:W-:Y:S01]  /*9fa0*/  FFMA.FTZ R158, R150, -R211, R239 ;  /* 0x800000d3969e7223 */ /* 0x000fe200000100ef */
[-C--:B------:R-:W-:Y:S01]  /*9fb0*/  FFMA.FTZ R195, R160, R187.reuse, R195 ;  /* 0x000000bba0c37223 */ /* 0x080fe200000100c3 */
[----:B-1----:R-:W-:Y:S01]  /*9fc0*/  FMUL.FTZ R23, R79, R96 ;  /* 0x000000604f177220 */ /* 0x002fe20000410000 */
[----:B------:R-:W-:Y:S01]  /*9fd0*/  FMUL.FTZ R22, R177, R187 ;  /* 0x000000bbb1167220 */ /* 0x000fe20000410000 */
[----:B------:R-:W-:Y:S01]  /*9fe0*/  FADD.FTZ R20, R191, R194 ;  /* 0x000000c2bf147221 */ /* 0x000fe20000010000 */
[----:B------:R-:W-:Y:S01]  /*9ff0*/  FADD.FTZ R197, -R192, R195 ;  /* 0x000000c3c0c57221 */ /* 0x000fe20000010100 */
[-C--:B------:R-:W-:Y:S01]  /*a000*/  FFMA.FTZ R177, R177, -R23.reuse, R18 ;  /* 0x80000017b1b17223 */ /* 0x080fe20000010012 */
[C---:B------:R-:W-:Y:S01]  /*a010*/  FFMA.FTZ R23, R179.reuse, -R23, R238 ;  /* 0x80000017b3177223 */ /* 0x040fe200000100ee */
[----:B------:R-:W-:Y:S01]  /*a020*/  FFMA.FTZ R179, R179, R193, R22 ;  /* 0x000000c1b3b37223 */ /* 0x000fe20000010016 */
[C---:B------:R-:W-:Y:S01]  /*a030*/  FMUL.FTZ R22, R181.reuse, -R197 ;  /* 0x800000c5b5167220 */ /* 0x040fe20000410000 */
[-C--:B------:R-:W-:Y:S01]  /*a040*/  FMUL.FTZ R150, R181, -R20.reuse ;  /* 0x80000014b5967220 */ /* 0x080fe20000410000 */
[----:B------:R-:W-:Y:S01]  /*a050*/  FMUL.FTZ R21, R78, R99 ;  /* 0x000000634e157220 */ /* 0x000fe20000410000 */
[CC--:B------:R-:W-:Y:S01]  /*a060*/  FMUL.FTZ R195, R154.reuse, R197.reuse ;  /* 0x000000c59ac37220 */ /* 0x0c0fe20000410000 */
[C---:B------:R-:W-:Y:S01]  /*a070*/  FFMA.FTZ R22, R183.reuse, R20, -R22 ;  /* 0x00000014b7167223 */ /* 0x040fe20000010816 */
[----:B------:R-:W-:Y:S01]  /*a080*/  FFMA.FTZ R191, R183, R197, R150 ;  /* 0x000000c5b7bf7223 */ /* 0x000fe20000010096 */
[-C--:B------:R-:W-:Y:S01]  /*a090*/  FFMA.FTZ R154, R154, -R21.reuse, R235 ;  /* 0x800000159a9a7223 */ /* 0x080fe200000100eb */
[----:B------:R-:W-:Y:S01]  /*a0a0*/  FFMA.FTZ R243, R156, -R21, R19 ;  /* 0x800000159cf37223 */ /* 0x000fe20000010013 */
[----:B------:R-:W-:Y:S01]  /*a0b0*/  FADD.FTZ R189, R189, R22 ;  /* 0x00000016bdbd7221 */ /* 0x000fe20000010000 */
[----:B------:R-:W-:Y:S01]  /*a0c0*/  SHF.L.U32 R150, R45, 0x5, RZ ;  /* 0x000000052d967819 */ /* 0x000fe200000006ff */
[----:B------:R-:W-:Y:S01]  /*a0d0*/  FMUL.FTZ R22, R20, UR42 ;  /* 0x0000002a14167c20 */ /* 0x000fe20008410000 */
[----:B------:R-:W-:Y:S01]  /*a0e0*/  FADD.FTZ R191, -R190, R191 ;  /* 0x000000bfbebf7221 */ /* 0x000fe20000010100 */
[C---:B------:R-:W-:Y:S01]  /*a0f0*/  FMUL.FTZ R21, R197.reuse, UR42 ;  /* 0x0000002ac5157c20 */ /* 0x040fe20008410000 */
[----:B------:R-:W-:Y:S01]  /*a100*/  FFMA.FTZ R211, R152, -R211, R237 ;  /* 0x800000d398d37223 */ /* 0x000fe200000100ed */
[----:B------:R-:W-:Y:S01]  /*a110*/  LEA.HI.SX32 R152, R150, R150, 0x1b ;  /* 0x0000009696987211 */ /* 0x000fe200078fdaff */
[C---:B------:R-:W-:Y:S01]  /*a120*/  FFMA.FTZ R181, R197.reuse, UR41, -R22 ;  /* 0x00000029c5b57c23 */ /* 0x040fe20008010816 */
[----:B------:R-:W-:Y:S01]  /*a130*/  FMUL.FTZ R183, R197, R99 ;  /* 0x00000063c5b77220 */ /* 0x000fe20000410000 */
[----:B------:R-:W-:Y:S01]  /*a140*/  FFMA.FTZ R150, R20, UR41, R21 ;  /* 0x0000002914967c23 */ /* 0x000fe20008010015 */
[----:B------:R-:W-:Y:S01]  /*a150*/  FMUL.FTZ R241, R146, -R191 ;  /* 0x800000bf92f17220 */ /* 0x000fe20000410000 */
[----:B------:R-:W-:Y:S01]  /*a160*/  FMUL.FTZ R21, R20, R99 ;  /* 0x0000006314157220 */ /* 0x000fe20000410000 */
[----:B------:R-:W-:Y:S01]  /*a170*/  FMUL.FTZ R146, R146, -R189 ;  /* 0x800000bd92927220 */ /* 0x000fe20000410000 */
[C---:B------:R-:W-:Y:S01]  /*a180*/  FMUL.FTZ R22, R154.reuse, R183 ;  /* 0x000000b79a167220 */ /* 0x040fe20000410000 */
[C---:B------:R-:W-:Y:S01]  /*a190*/  FMUL.FTZ R181, R154.reuse, R181 ;  /* 0x000000b59ab57220 */ /* 0x040fe20000410000 */
[----:B------:R-:W-:Y:S01]  /*a1a0*/  FMUL.FTZ R154, R154, R21 ;  /* 0x000000159a9a7220 */ /* 0x000fe20000410000 */
[C---:B------:R-:W-:Y:S01]  /*a1b0*/  FFMA.FTZ R241, R148.reuse, R189, -R241 ;  /* 0x000000bd94f17223 */ /* 0x040fe200000108f1 */
[----:B------:R-:W-:Y:S01]  /*a1c0*/  FFMA.FTZ R197, R148, R191, R146 ;  /* 0x000000bf94c57223 */ /* 0x000fe20000010092 */
[----:B------:R-:W-:Y:S01]  /*a1d0*/  FMUL.FTZ R148, R193, UR42 ;  /* 0x0000002ac1947c20 */ /* 0x000fe20008410000 */
[-C--:B------:R-:W-:Y:S01]  /*a1e0*/  FMUL.FTZ R245, R78, R21.reuse ;  /* 0x000000154ef57220 */ /* 0x080fe20000410000 */
[----:B------:R-:W-:Y:S01]  /*a1f0*/  FFMA.FTZ R195, R156, R20, R195 ;  /* 0x000000149cc37223 */ /* 0x000fe200000100c3 */
[C---:B------:R-:W-:Y:S01]  /*a200*/  FFMA.FTZ R21, R243.reuse, R21, R22 ;  /* 0x00000015f3157223 */ /* 0x040fe20000010016 */
[----:B------:R-:W-:Y:S01]  /*a210*/  FFMA.FTZ R22, R243, R183, -R154 ;  /* 0x000000b7f3167223 */ /* 0x000fe2000001089a */
[----:B------:R-:W-:Y:S01]  /*a220*/  FMUL.FTZ R156, R77, R94 ;  /* 0x0000005e4d9c7220 */ /* 0x000fe20000410000 */
[C---:B------:R-:W-:Y:S01]  /*a230*/  FMUL.FTZ R146, R187.reuse, UR42 ;  /* 0x0000002abb927c20 */ /* 0x040fe20008410000 */
[----:B------:R-:W-:Y:S01]  /*a240*/  FFMA.FTZ R148, R187, UR41, -R148 ;  /* 0x00000029bb947c23 */ /* 0x000fe20008010894 */
[----:B------:R-:W-:Y:S01]  /*a250*/  FMUL.FTZ R154, R169, R191 ;  /* 0x000000bfa99a7220 */ /* 0x000fe20000410000 */
[----:B------:R-:W-:Y:S01]  /*a260*/  FMUL.FTZ R160, R187, R96 ;  /* 0x00000060bba07220 */ /* 0x000fe20000410000 */
[----:B------:R-:W-:Y:S01]  /*a270*/  FFMA.FTZ R169, R169, -R156, R236 ;  /* 0x8000009ca9a97223 */ /* 0x000fe200000100ec */
[----:B------:R-:W-:Y:S01]  /*a280*/  FFMA.FTZ R243, R243, R150, R181 ;  /* 0x00000096f3f37223 */ /* 0x000fe200000100b5 */
[----:B------:R-:W-:Y:S01]  /*a290*/  FFMA.FTZ R146, R193, UR41, R146 ;  /* 0x00000029c1927c23 */ /* 0x000fe20008010092 */
[C---:B------:R-:W-:Y:S01]  /*a2a0*/  FFMA.FTZ R156, R171.reuse, -R156, R234 ;  /* 0x8000009cab9c7223 */ /* 0x040fe200000100ea */
[----:B------:R-:W-:Y:S01]  /*a2b0*/  FFMA.FTZ R154, R171, R189, R154 ;  /* 0x000000bdab9a7223 */ /* 0x000fe2000001009a */
[----:B------:R-:W-:Y:S01]  /*a2c0*/  FMUL.FTZ R148, R177, R148 ;  /* 0x00000094b1947220 */ /* 0x000fe20000410000 */
[----:B------:R-:W-:Y:S01]  /*a2d0*/  FMUL.FTZ R150, R193, R96 ;  /* 0x00000060c1967220 */ /* 0x000fe20000410000 */
[----:B------:R-:W-:Y:S01]  /*a2e0*/  FMUL.FTZ R171, R177, R160 ;  /* 0x000000a0b1ab7220 */ /* 0x000fe20000410000 */
[----:B------:R-:W-:Y:S01]  /*a2f0*/  LEA R20, R152, UR18, 0x2 ;  /* 0x0000001298147c11 */ /* 0x000fe2000f8e10ff */
[----:B------:R-:W-:Y:S01]  /*a300*/  FFMA.FTZ R192, R23, R146, R148 ;  /* 0x0000009217c07223 */ /* 0x000fe20000010094 */
[-C--:B------:R-:W-:Y:S01]  /*a310*/  FMUL.FTZ R187, R79, R150.reuse ;  /* 0x000000964fbb7220 */ /* 0x080fe20000410000 */
[-C--:B------:R-:W-:Y:S01]  /*a320*/  FMUL.FTZ R177, R177, R150.reuse ;  /* 0x00000096b1b17220 */ /* 0x080fe20000410000 */
[----:B------:R-:W-:Y:S01]  /*a330*/  FFMA.FTZ R146, R23, R150, R171 ;  /* 0x0000009617927223 */ /* 0x000fe200000100ab */
[----:B------:R-:W-:Y:S01]  /*a340*/  FMUL.FTZ R150, R189, UR42 ;  /* 0x0000002abd967c20 */ /* 0x000fe20008410000 */
[----:B------:R-:W-:Y:S01]  /*a350*/  FMUL.FTZ R148, R191, UR42 ;  /* 0x0000002abf947c20 */ /* 0x000fe20008410000 */
[-C--:B------:R-:W-:Y:S01]  /*a360*/  FMUL.FTZ R193, R79, R160.reuse ;  /* 0x000000a04fc17220 */ /* 0x080fe20000410000 */
[----:B------:R-:W-:Y:S01]  /*a370*/  FFMA.FTZ R23, R23, R160, -R177 ;  /* 0x000000a017177223 */ /* 0x000fe200000108b1 */
[C---:B------:R-:W-:Y:S01]  /*a380*/  FFMA.FTZ R150, R191.reuse, UR41, -R150 ;  /* 0x00000029bf967c23 */ /* 0x040fe20008010896 */
[-C--:B------:R-:W-:Y:S01]  /*a390*/  FMUL.FTZ R160, R191, R94.reuse ;  /* 0x0000005ebfa07220 */ /* 0x080fe20000410000 */
[C---:B------:R-:W-:Y:S01]  /*a3a0*/  FFMA.FTZ R171, R189.reuse, UR41, R148 ;  /* 0x00000029bdab7c23 */ /* 0x040fe20008010094 */
[----:B------:R-:W-:Y:S01]  /*a3b0*/  FMUL.FTZ R148, R189, R94 ;  /* 0x0000005ebd947220 */ /* 0x000fe20000410000 */
[----:B------:R0:W-:Y:S01]  /*a3c0*/  STS [R20+0x2170], R187 ;  /* 0x002170bb14007388 */ /* 0x0001e20000000800 */
[----:B------:R-:W-:Y:S01]  /*a3d0*/  FFMA.FTZ R190, R78, R195, R243 ;  /* 0x000000c34ebe7223 */ /* 0x000fe200000100f3 */
[----:B------:R-:W-:Y:S01]  /*a3e0*/  FMUL.FTZ R177, R169, R150 ;  /* 0x00000096a9b17220 */ /* 0x000fe20000410000 */
[----:B------:R-:W-:Y:S01]  /*a3f0*/  FADD.FTZ R186, -R186, R197 ;  /* 0x000000c5baba7221 */ /* 0x000fe20000010100 */
[----:B------:R-:W-:Y:S01]  /*a400*/  FADD.FTZ R188, R188, R241 ;  /* 0x000000f1bcbc7221 */ /* 0x000fe20000010000 */
[----:B------:R-:W-:Y:S01]  /*a410*/  FMUL.FTZ R189, R77, R148 ;  /* 0x000000944dbd7220 */ /* 0x000fe20000410000 */
[----:B------:R-:W-:Y:S01]  /*a420*/  FADD.FTZ R41, R190, R41 ;  /* 0x00000029be297221 */ /* 0x000fe20000010000 */
[----:B------:R-:W-:Y:S01]  /*a430*/  FFMA.FTZ R190, R156, R171, R177 ;  /* 0x000000ab9cbe7223 */ /* 0x000fe200000100b1 */
[----:B------:R-:W-:Y:S01]  /*a440*/  FMUL.FTZ R247, R78, R183 ;  /* 0x000000b74ef77220 */ /* 0x000fe20000410000 */
[----:B------:R-:W-:Y:S01]  /*a450*/  FMUL.FTZ R183, R198, UR42 ;  /* 0x0000002ac6b77c20 */ /* 0x000fe20008410000 */
[C---:B0-----:R-:W-:Y:S01]  /*a460*/  FMUL.FTZ R187, R169.reuse, R160 ;  /* 0x000000a0a9bb7220 */ /* 0x041fe20000410000 */
[----:B------:R-:W-:Y:S01]  /*a470*/  FMUL.FTZ R169, R169, R148 ;  /* 0x00000094a9a97220 */ /* 0x000fe20000410000 */
[----:B------:R-:W-:Y:S01]  /*a480*/  FMUL.FTZ R191, R77, R160 ;  /* 0x000000a04dbf7220 */ /* 0x000fe20000410000 */
[----:B------:R-:W-:Y:S01]  /*a490*/  FMUL.FTZ R171, R142, R186 ;  /* 0x000000ba8eab7220 */ /* 0x000fe20000410000 */
[C---:B------:R-:W-:Y:S01]  /*a4a0*/  FFMA.FTZ R148, R156.reuse, R148, R187 ;  /* 0x000000949c947223 */ /* 0x040fe200000100bb */
[----:B------:R-:W-:Y:S01]  /*a4b0*/  FFMA.FTZ R150, R156, R160, -R169 ;  /* 0x000000a09c967223 */ /* 0x000fe200000108a9 */
[C---:B------:R-:W-:Y:S01]  /*a4c0*/  FMUL.FTZ R156, R173.reuse, -R186 ;  /* 0x800000baad9c7220 */ /* 0x040fe20000410000 */
[-C--:B------:R-:W-:Y:S01]  /*a4d0*/  FMUL.FTZ R173, R173, -R188.reuse ;  /* 0x800000bcadad7220 */ /* 0x080fe20000410000 */
[-C--:B------:R-:W-:Y:S01]  /*a4e0*/  FMUL.FTZ R160, R76, R93.reuse ;  /* 0x0000005d4ca07220 */ /* 0x080fe20000410000 */
[----:B------:R-:W-:Y:S01]  /*a4f0*/  FMUL.FTZ R181, R196, UR42 ;  /* 0x0000002ac4b57c20 */ /* 0x000fe20008410000 */
[C---:B------:R-:W-:Y:S01]  /*a500*/  FFMA.FTZ R169, R175.reuse, R188, -R156 ;  /* 0x000000bcafa97223 */ /* 0x040fe2000001089c */
[----:B------:R-:W-:Y:S01]  /*a510*/  FFMA.FTZ R173, R175, R186, R173 ;  /* 0x000000baafad7223 */ /* 0x000fe200000100ad */
[----:B------:R-:W-:Y:S01]  /*a520*/  FMUL.FTZ R175, R188, UR42 ;  /* 0x0000002abcaf7c20 */ /* 0x000fe20008410000 */
[----:B------:R-:W-:Y:S01]  /*a530*/  FFMA.FTZ R183, R196, UR41, -R183 ;  /* 0x00000029c4b77c23 */ /* 0x000fe200080108b7 */
[----:B------:R-:W-:Y:S01]  /*a540*/  FFMA.FTZ R156, R144, R188, R171 ;  /* 0x000000bc909c7223 */ /* 0x000fe200000100ab */
[----:B------:R-:W-:Y:S01]  /*a550*/  FFMA.FTZ R142, R142, -R160, R231 ;  /* 0x800000a08e8e7223 */ /* 0x000fe200000100e7 */
[C---:B------:R-:W-:Y:S01]  /*a560*/  FMUL.FTZ R171, R186.reuse, UR42 ;  /* 0x0000002abaab7c20 */ /* 0x040fe20008410000 */
[C---:B------:R-:W-:Y:S01]  /*a570*/  FFMA.FTZ R175, R186.reuse, UR41, -R175 ;  /* 0x00000029baaf7c23 */ /* 0x040fe200080108af */
[----:B------:R-:W-:Y:S01]  /*a580*/  FMUL.FTZ R177, R186, R93 ;  /* 0x0000005dbab17220 */ /* 0x000fe20000410000 */
[----:B------:R0:W-:Y:S01]  /*a590*/  STS [R20+0x2160], R189 ;  /* 0x002160bd14007388 */ /* 0x0001e20000000800 */
[----:B------:R-:W-:Y:S01]  /*a5a0*/  FFMA.FTZ R40, R179, R96, R40 ;  /* 0x00000060b3287223 */ /* 0x000fe20000010028 */
[----:B------:R-:W-:Y:S01]  /*a5b0*/  FFMA.FTZ R160, R144, -R160, R233 ;  /* 0x800000a090a07223 */ /* 0x000fe200000100e9 */
[----:B------:R-:W-:Y:S01]  /*a5c0*/  FFMA.FTZ R152, R198, UR41, R181 ;  /* 0x00000029c6987c23 */ /* 0x000fe200080100b5 */
[----:B------:R-:W-:Y:S01]  /*a5d0*/  FFMA.FTZ R179, R79, R179, R192 ;  /* 0x000000b34fb37223 */ /* 0x000fe200000100c0 */
[----:B------:R-:W-:Y:S01]  /*a5e0*/  FMUL.FTZ R144, R158, R183 ;  /* 0x000000b79e907220 */ /* 0x000fe20000410000 */
[----:B------:R-:W-:Y:S01]  /*a5f0*/  FADD.FTZ R187, R164, R169 ;  /* 0x000000a9a4bb7221 */ /* 0x000fe20000010000 */
[C---:B------:R-:W-:Y:S01]  /*a600*/  FFMA.FTZ R171, R188.reuse, UR41, R171 ;  /* 0x00000029bcab7c23 */ /* 0x040fe200080100ab */
[----:B------:R-:W-:Y:S01]  /*a610*/  FMUL.FTZ R169, R188, R93 ;  /* 0x0000005dbca97220 */ /* 0x000fe20000410000 */
[----:B------:R-:W-:Y:S01]  /*a620*/  FMUL.FTZ R175, R142, R175 ;  /* 0x000000af8eaf7220 */ /* 0x000fe20000410000 */
[----:B0-----:R-:W-:Y:S01]  /*a630*/  FADD.FTZ R189, -R162, R173 ;  /* 0x000000ada2bd7221 */ /* 0x001fe20000010100 */
[----:B------:R-:W-:Y:S01]  /*a640*/  FMUL.FTZ R173, R142, R177 ;  /* 0x000000b18ead7220 */ /* 0x000fe20000410000 */
[----:B------:R-:W-:Y:S01]  /*a650*/  FMUL.FTZ R181, R196, R113 ;  /* 0x00000071c4b57220 */ /* 0x000fe20000410000 */
[----:B------:R-:W-:Y:S01]  /*a660*/  FADD.FTZ R38, R179, R38 ;  /* 0x00000026b3267221 */ /* 0x000fe20000010000 */
[----:B------:R-:W-:Y:S01]  /*a670*/  FFMA.FTZ R183, R211, R152, R144 ;  /* 0x00000098d3b77223 */ /* 0x000fe20000010090 */
[----:B------:R-:W-:Y:S01]  /*a680*/  FFMA.FTZ R39, R154, R94, R39 ;  /* 0x0000005e9a277223 */ /* 0x000fe20000010027 */
[----:B------:R-:W-:Y:S01]  /*a690*/  FFMA.FTZ R190, R77, R154, R190 ;  /* 0x0000009a4dbe7223 */ /* 0x000fe200000100be */
[-C--:B------:R-:W-:Y:S01]  /*a6a0*/  FMUL.FTZ R142, R142, R169.reuse ;  /* 0x000000a98e8e7220 */ /* 0x080fe20000410000 */
[-C--:B------:R-:W-:Y:S01]  /*a6b0*/  FMUL.FTZ R179, R76, R169.reuse ;  /* 0x000000a94cb37220 */ /* 0x080fe20000410000 */
[C---:B------:R-:W-:Y:S01]  /*a6c0*/  FFMA.FTZ R144, R160.reuse, R169, R173 ;  /* 0x000000a9a0907223 */ /* 0x040fe200000100ad */
[----:B------:R-:W-:Y:S01]  /*a6d0*/  FFMA.FTZ R175, R160, R171, R175 ;  /* 0x000000aba0af7223 */ /* 0x000fe200000100af */
[----:B------:R-:W-:Y:S01]  /*a6e0*/  FMUL.FTZ R154, R158, R181 ;  /* 0x000000b59e9a7220 */ /* 0x000fe20000410000 */
[C---:B------:R-:W-:Y:S01]  /*a6f0*/  FMUL.FTZ R169, R138.reuse, -R189 ;  /* 0x800000bd8aa97220 */ /* 0x040fe20000410000 */
[----:B------:R-:W-:Y:S01]  /*a700*/  FMUL.FTZ R171, R138, -R187 ;  /* 0x800000bb8aab7220 */ /* 0x000fe20000410000 */
[----:B------:R-:W-:Y:S01]  /*a710*/  FMUL.FTZ R138, R75, R92 ;  /* 0x0000005c4b8a7220 */ /* 0x000fe20000410000 */
[----:B------:R0:W-:Y:S01]  /*a720*/  STS [R20+0x2168], R245 ;  /* 0x002168f514007388 */ /* 0x0001e20000000800 */
[----:B------:R-:W-:Y:S01]  /*a730*/  FMUL.FTZ R158, R158, R213 ;  /* 0x000000d59e9e7220 */ /* 0x000fe20000410000 */
[C---:B------:R-:W-:Y:S01]  /*a740*/  FMUL.FTZ R152, R159.reuse, R189 ;  /* 0x000000bd9f987220 */ /* 0x040fe20000410000 */
[C---:B------:R-:W-:Y:S01]  /*a750*/  FFMA.FTZ R169, R140.reuse, R187, -R169 ;  /* 0x000000bb8ca97223 */ /* 0x040fe200000108a9 */
[----:B------:R-:W-:Y:S01]  /*a760*/  FFMA.FTZ R171, R140, R189, R171 ;  /* 0x000000bd8cab7223 */ /* 0x000fe200000100ab */
[----:B------:R-:W-:Y:S01]  /*a770*/  FFMA.FTZ R159, R159, -R138, R232 ;  /* 0x8000008a9f9f7223 */ /* 0x000fe200000100e8 */
[----:B------:R-:W-:Y:S01]  /*a780*/  FMUL.FTZ R140, R187, UR42 ;  /* 0x0000002abb8c7c20 */ /* 0x000fe20008410000 */
[----:B------:R-:W-:Y:S01]  /*a790*/  FFMA.FTZ R173, R157, R187, R152 ;  /* 0x000000bb9dad7223 */ /* 0x000fe20000010098 */
[----:B------:R-:W-:Y:S01]  /*a7a0*/  FMUL.FTZ R152, R189, R92 ;  /* 0x0000005cbd987220 */ /* 0x000fe20000410000 */
[----:B------:R1:W-:Y:S01]  /*a7b0*/  STS [R20+0x2158], R179 ;  /* 0x002158b314007388 */ /* 0x0003e20000000800 */
[-C--:B0-----:R-:W-:Y:S01]  /*a7c0*/  FMUL.FTZ R245, R80, R213.reuse ;  /* 0x000000d550f57220 */ /* 0x081fe20000410000 */
[----:B------:R-:W-:Y:S01]  /*a7d0*/  FFMA.FTZ R213, R211, R213, R154 ;  /* 0x000000d5d3d57223 */ /* 0x000fe2000001009a */
[----:B------:R-:W-:Y:S01]  /*a7e0*/  FFMA.FTZ R154, R157, -R138, R230 ;  /* 0x8000008a9d9a7223 */ /* 0x000fe200000100e6 */
[C---:B------:R-:W-:Y:S01]  /*a7f0*/  FMUL.FTZ R138, R189.reuse, UR42 ;  /* 0x0000002abd8a7c20 */ /* 0x040fe20008410000 */
[----:B------:R-:W-:Y:S01]  /*a800*/  FFMA.FTZ R140, R189, UR41, -R140 ;  /* 0x00000029bd8c7c23 */ /* 0x000fe2000801088c */
[----:B------:R-:W-:Y:S01]  /*a810*/  FADD.FTZ R168, R168, R169 ;  /* 0x000000a9a8a87221 */ /* 0x000fe20000010000 */
[----:B------:R0:W-:Y:S01]  /*a820*/  STS [R20+0x216c], R247 ;  /* 0x00216cf714007388 */ /* 0x0001e20000000800 */
[C---:B------:R-:W-:Y:S01]  /*a830*/  FFMA.FTZ R157, R187.reuse, UR41, R138 ;  /* 0x00000029bb9d7c23 */ /* 0x040fe2000801008a */
[----:B------:R-:W-:Y:S01]  /*a840*/  FMUL.FTZ R138, R187, R92 ;  /* 0x0000005cbb8a7220 */ /* 0x000fe20000410000 */
[----:B-1----:R-:W-:Y:S01]  /*a850*/  FADD.FTZ R179, -R166, R171 ;  /* 0x000000aba6b37221 */ /* 0x002fe20000010100 */
[C---:B------:R-:W-:Y:S01]  /*a860*/  FMUL.FTZ R171, R159.reuse, R152 ;  /* 0x000000989fab7220 */ /* 0x040fe20000410000 */
[C---:B------:R-:W-:Y:S01]  /*a870*/  FMUL.FTZ R169, R159.reuse, R140 ;  /* 0x0000008c9fa97220 */ /* 0x040fe20000410000 */
[----:B------:R-:W-:Y:S01]  /*a880*/  FMUL.FTZ R159, R159, R138 ;  /* 0x0000008a9f9f7220 */ /* 0x000fe20000410000 */
[----:B------:R-:W-:Y:S01]  /*a890*/  FFMA.FTZ R35, R156, R93, R35 ;  /* 0x0000005d9c237223 */ /* 0x000fe20000010023 */
[-C--:B------:R-:W-:Y:S01]  /*a8a0*/  FFMA.FTZ R211, R211, R181.reuse, -R158 ;  /* 0x000000b5d3d37223 */ /* 0x080fe2000001089e */
[----:B------:R-:W-:Y:S01]  /*a8b0*/  FFMA.FTZ R156, R76, R156, R175 ;  /* 0x0000009c4c9c7223 */ /* 0x000fe200000100af */
[----:B0-----:R-:W-:Y:S01]  /*a8c0*/  FMUL.FTZ R247, R80, R181 ;  /* 0x000000b550f77220 */ /* 0x001fe20000410000 */
[-C--:B------:R-:W-:Y:S01]  /*a8d0*/  FMUL.FTZ R181, R76, R177.reuse ;  /* 0x000000b14cb57220 */ /* 0x080fe20000410000 */
[----:B------:R-:W-:Y:S01]  /*a8e0*/  FFMA.FTZ R142, R160, R177, -R142 ;  /* 0x000000b1a08e7223 */ /* 0x000fe2000001088e */
[CC--:B------:R-:W-:Y:S01]  /*a8f0*/  FMUL.FTZ R175, R75.reuse, R138.reuse ;  /* 0x0000008a4baf7220 */ /* 0x0c0fe20000410000 */
[C---:B------:R-:W-:Y:S01]  /*a900*/  FFMA.FTZ R140, R154.reuse, R138, R171 ;  /* 0x0000008a9a8c7223 */ /* 0x040fe200000100ab */
[-C--:B------:R-:W-:Y:S01]  /*a910*/  FMUL.FTZ R177, R75, R152.reuse ;  /* 0x000000984bb17220 */ /* 0x080fe20000410000 */
[C---:B------:R-:W-:Y:S01]  /*a920*/  FFMA.FTZ R138, R154.reuse, R152, -R159 ;  /* 0x000000989a8a7223 */ /* 0x040fe2000001089f */
[----:B------:R-:W-:Y:S01]  /*a930*/  FFMA.FTZ R158, R154, R157, R169 ;  /* 0x0000009d9a9e7223 */ /* 0x000fe200000100a9 */
[CC--:B------:R-:W-:Y:S01]  /*a940*/  FMUL.FTZ R152, R165.reuse, -R179.reuse ;  /* 0x800000b3a5987220 */ /* 0x0c0fe20000410000 */
[-C--:B------:R-:W-:Y:S01]  /*a950*/  FMUL.FTZ R154, R165, -R168.reuse ;  /* 0x800000a8a59a7220 */ /* 0x080fe20000410000 */
[----:B------:R0:W-:Y:S01]  /*a960*/  STS [R20+0x2150], R175 ;  /* 0x002150af14007388 */ /* 0x0001e20000000800 */
[-C--:B------:R-:W-:Y:S01]  /*a970*/  FMUL.FTZ R159, R134, R179.reuse ;  /* 0x000000b3869f7220 */ /* 0x080fe20000410000 */
[CC--:B------:R-:W-:Y:S01]  /*a980*/  FFMA.FTZ R157, R167.reuse, R168.reuse, -R152 ;  /* 0x000000a8a79d7223 */ /* 0x0c0fe20000010898 */
[----:B------:R-:W-:Y:S01]  /*a990*/  FFMA.FTZ R167, R167, R179, R154 ;  /* 0x000000b3a7a77223 */ /* 0x000fe2000001009a */
[----:B------:R-:W-:Y:S01]  /*a9a0*/  FADD.FTZ R33, R156, R33 ;  /* 0x000000219c217221 */ /* 0x000fe20000010000 */
[----:B------:R-:W-:Y:S01]  /*a9b0*/  FMUL.FTZ R156, R74, R91 ;  /* 0x0000005b4a9c7220 */ /* 0x000fe20000410000 */
[----:B------:R-:W-:Y:S01]  /*a9c0*/  FFMA.FTZ R165, R136, R168, R159 ;  /* 0x000000a888a57223 */ /* 0x000fe2000001009f */
[----:B------:R-:W-:Y:S01]  /*a9d0*/  FADD.FTZ R170, -R170, R167 ;  /* 0x000000a7aaaa7221 */ /* 0x000fe20000010100 */
[----:B------:R-:W-:Y:S01]  /*a9e0*/  FFMA.FTZ R32, R173, R92, R32 ;  /* 0x0000005cad207223 */ /* 0x000fe20000010020 */
[----:B------:R-:W-:Y:S01]  /*a9f0*/  FFMA.FTZ R134, R134, -R156, R227 ;  /* 0x8000009c86867223 */ /* 0x000fe200000100e3 */
[----:B0-----:R-:W-:Y:S01]  /*aa00*/  FADD.FTZ R175, R172, R157 ;  /* 0x0000009dacaf7221 */ /* 0x001fe20000010000 */
[----:B------:R-:W-:Y:S01]  /*aa10*/  FMUL.FTZ R157, R126, -R170 ;  /* 0x800000aa7e9d7220 */ /* 0x000fe20000410000 */
[----:B------:R-:W-:Y:S01]  /*aa20*/  FFMA.FTZ R156, R136, -R156, R229 ;  /* 0x8000009c889c7223 */ /* 0x000fe200000100e5 */
[----:B------:R-:W-:Y:S01]  /*aa30*/  FFMA.FTZ R158, R75, R173, R158 ;  /* 0x000000ad4b9e7223 */ /* 0x000fe2000001009e */
[-C--:B------:R-:W-:Y:S01]  /*aa40*/  FMUL.FTZ R159, R126, -R175.reuse ;  /* 0x800000af7e9f7220 */ /* 0x080fe20000410000 */
[----:B------:R-:W-:Y:S01]  /*aa50*/  FMUL.FTZ R136, R168, UR42 ;  /* 0x0000002aa8887c20 */ /* 0x000fe20008410000 */
[C---:B------:R-:W-:Y:S01]  /*aa60*/  FFMA.FTZ R157, R128.reuse, R175, -R157 ;  /* 0x000000af809d7223 */ /* 0x040fe2000001089d */
[CC--:B------:R-:W-:Y:S01]  /*aa70*/  FMUL.FTZ R173, R179.reuse, R91.reuse ;  /* 0x0000005bb3ad7220 */ /* 0x0c0fe20000410000 */
[----:B------:R-:W-:Y:S01]  /*aa80*/  FFMA.FTZ R159, R128, R170, R159 ;  /* 0x000000aa809f7223 */ /* 0x000fe2000001009f */
[C---:B------:R-:W-:Y:S01]  /*aa90*/  FMUL.FTZ R126, R179.reuse, UR42 ;  /* 0x0000002ab37e7c20 */ /* 0x040fe20008410000 */
[----:B------:R-:W-:Y:S01]  /*aaa0*/  FFMA.FTZ R169, R179, UR41, -R136 ;  /* 0x00000029b3a97c23 */ /* 0x000fe20008010888 */
[----:B------:R-:W-:Y:S01]  /*aab0*/  FMUL.FTZ R171, R168, R91 ;  /* 0x0000005ba8ab7220 */ /* 0x000fe20000410000 */
[----:B------:R-:W-:Y:S01]  /*aac0*/  FADD.FTZ R176, R176, R157 ;  /* 0x0000009db0b07221 */ /* 0x000fe20000010000 */
[----:B------:R-:W-:Y:S01]  /*aad0*/  FMUL.FTZ R157, R134, R173 ;  /* 0x000000ad869d7220 */ /* 0x000fe20000410000 */
[----:B------:R-:W-:Y:S01]  /*aae0*/  FADD.FTZ R174, -R174, R159 ;  /* 0x0000009faeae7221 */ /* 0x000fe20000010100 */
[----:B------:R-:W-:Y:S01]  /*aaf0*/  FFMA.FTZ R167, R168, UR41, R126 ;  /* 0x00000029a8a77c23 */ /* 0x000fe2000801007e */
[C---:B------:R-:W-:Y:S01]  /*ab00*/  FMUL.FTZ R169, R134.reuse, R169 ;  /* 0x000000a986a97220 */ /* 0x040fe20000410000 */
[-C--:B------:R-:W-:Y:S01]  /*ab10*/  FMUL.FTZ R128, R134, R171.reuse ;  /* 0x000000ab86807220 */ /* 0x080fe20000410000 */
[C---:B------:R-:W-:Y:S01]  /*ab20*/  FFMA.FTZ R126, R156.reuse, R171, R157 ;  /* 0x000000ab9c7e7223 */ /* 0x040fe2000001009d */
[C---:B------:R-:W-:Y:S01]  /*ab30*/  FMUL.FTZ R134, R149.reuse, -R174 ;  /* 0x800000ae95867220 */ /* 0x040fe20000410000 */
[----:B------:R-:W-:Y:S01]  /*ab40*/  FMUL.FTZ R157, R149, -R176 ;  /* 0x800000b0959d7220 */ /* 0x000fe20000410000 */
[C---:B------:R-:W-:Y:S01]  /*ab50*/  FFMA.FTZ R167, R156.reuse, R167, R169 ;  /* 0x000000a79ca77223 */ /* 0x040fe200000100a9 */
[----:B------:R-:W-:Y:S01]  /*ab60*/  FMUL.FTZ R136, R163, R170 ;  /* 0x000000aaa3887220 */ /* 0x000fe20000410000 */
[C---:B------:R-:W-:Y:S01]  /*ab70*/  FFMA.FTZ R149, R151.reuse, R176, -R134 ;  /* 0x000000b097957223 */ /* 0x040fe20000010886 */
[----:B------:R-:W-:Y:S01]  /*ab80*/  FFMA.FTZ R151, R151, R174, R157 ;  /* 0x000000ae97977223 */ /* 0x000fe2000001009d */
[----:B------:R-:W-:Y:S01]  /*ab90*/  FMUL.FTZ R134, R73, R89 ;  /* 0x0000005949867220 */ /* 0x000fe20000410000 */
[----:B------:R-:W-:Y:S01]  /*aba0*/  FFMA.FTZ R128, R156, R173, -R128 ;  /* 0x000000ad9c807223 */ /* 0x000fe20000010880 */
[----:B------:R-:W-:Y:S01]  /*abb0*/  FADD.FTZ R149, R180, R149 ;  /* 0x00000095b4957221 */ /* 0x000fe20000010000 */
[----:B------:R-:W-:Y:S01]  /*abc0*/  FADD.FTZ R151, -R178, R151 ;  /* 0x00000097b2977221 */ /* 0x000fe20000010100 */
[-C--:B------:R-:W-:Y:S01]  /*abd0*/  FFMA.FTZ R163, R163, -R134.reuse, R228 ;  /* 0x80000086a3a37223 */ /* 0x080fe200000100e4 */
[----:B------:R-:W-:Y:S01]  /*abe0*/  FFMA.FTZ R154, R161, -R134, R226 ;  /* 0x80000086a19a7223 */ /* 0x000fe200000100e2 */
[----:B------:R-:W-:Y:S01]  /*abf0*/  FMUL.FTZ R134, R175, UR42 ;  /* 0x0000002aaf867c20 */ /* 0x000fe20008410000 */
[C---:B------:R-:W-:Y:S01]  /*ac00*/  FMUL.FTZ R157, R130.reuse, -R151 ;  /* 0x80000097829d7220 */ /* 0x040fe20000410000 */
[----:B------:R-:W-:Y:S01]  /*ac10*/  FMUL.FTZ R130, R130, -R149 ;  /* 0x8000009582827220 */ /* 0x000fe20000410000 */
[----:B------:R-:W-:Y:S01]  /*ac20*/  FADD.FTZ R31, R158, R31 ;  /* 0x0000001f9e1f7221 */ /* 0x000fe20000010000 */
[----:B------:R-:W-:Y:S01]  /*ac30*/  FMUL.FTZ R156, R170, R89 ;  /* 0x00000059aa9c7220 */ /* 0x000fe20000410000 */
[C---:B------:R-:W-:Y:S01]  /*ac40*/  FFMA.FTZ R157, R132.reuse, R149, -R157 ;  /* 0x00000095849d7223 */ /* 0x040fe2000001089d */
[----:B------:R-:W-:Y:S01]  /*ac50*/  FFMA.FTZ R159, R132, R151, R130 ;  /* 0x00000097849f7223 */ /* 0x000fe20000010082 */
[----:B------:R-:W-:Y:S01]  /*ac60*/  FMUL.FTZ R132, R170, UR42 ;  /* 0x0000002aaa847c20 */ /* 0x000fe20008410000 */
[----:B------:R-:W-:Y:S01]  /*ac70*/  FFMA.FTZ R30, R165, R91, R30 ;  /* 0x0000005ba51e7223 */ /* 0x000fe2000001001e */
[----:B------:R-:W-:Y:S01]  /*ac80*/  FFMA.FTZ R158, R74, R165, R167 ;  /* 0x000000a54a9e7223 */ /* 0x000fe200000100a7 */
[----:B------:R-:W-:Y:S01]  /*ac90*/  FADD.FTZ R130, R184, R157 ;  /* 0x0000009db8827221 */ /* 0x000fe20000010000 */
[C---:B------:R-:W-:Y:S01]  /*aca0*/  FFMA.FTZ R165, R175.reuse, UR41, R132 ;  /* 0x00000029afa57c23 */ /* 0x040fe20008010084 */
[----:B------:R-:W-:Y:S01]  /*acb0*/  FFMA.FTZ R134, R170, UR41, -R134 ;  /* 0x00000029aa867c23 */ /* 0x000fe20008010886 */
[----:B------:R-:W-:Y:S01]  /*acc0*/  FADD.FTZ R132, -R182, R159 ;  /* 0x0000009fb6847221 */ /* 0x000fe20000010100 */
[----:B------:R-:W-:Y:S01]  /*acd0*/  FMUL.FTZ R152, R175, R89 ;  /* 0x00000059af987220 */ /* 0x000fe20000410000 */
[----:B------:R-:W-:Y:S01]  /*ace0*/  FMUL.FTZ R167, R163, R156 ;  /* 0x0000009ca3a77220 */ /* 0x000fe20000410000 */
[----:B------:R-:W-:Y:S01]  /*acf0*/  FFMA.FTZ R161, R161, R175, R136 ;  /* 0x000000afa1a17223 */ /* 0x000fe20000010088 */
[----:B------:R-:W-:Y:S01]  /*ad00*/  FMUL.FTZ R157, R153, -R130 ;  /* 0x80000082999d7220 */ /* 0x000fe20000410000 */
[----:B------:R-:W-:Y:S01]  /*ad10*/  FMUL.FTZ R159, R163, R134 ;  /* 0x00000086a39f7220 */ /* 0x000fe20000410000 */
[----:B------:R-:W-:Y:S01]  /*ad20*/  FMUL.FTZ R136, R153, -R132 ;  /* 0x8000008499887220 */ /* 0x000fe20000410000 */
[CC--:B------:R-:W-:Y:S01]  /*ad30*/  FFMA.FTZ R134, R154.reuse, R152.reuse, R167 ;  /* 0x000000989a867223 */ /* 0x0c0fe200000100a7 */
[-C--:B------:R-:W-:Y:S01]  /*ad40*/  FMUL.FTZ R163, R163, R152.reuse ;  /* 0x00000098a3a37220 */ /* 0x080fe20000410000 */
[----:B------:R-:W-:Y:S01]  /*ad50*/  FMUL.FTZ R167, R73, R152 ;  /* 0x0000009849a77220 */ /* 0x000fe20000410000 */
[C---:B------:R-:W-:Y:S01]  /*ad60*/  FFMA.FTZ R152, R155.reuse, R132, R157 ;  /* 0x000000849b987223 */ /* 0x040fe2000001009d */
[----:B------:R-:W-:Y:S01]  /*ad70*/  FFMA.FTZ R153, R155, R130, -R136 ;  /* 0x000000829b997223 */ /* 0x000fe20000010888 */
[-C--:B------:R-:W-:Y:S01]  /*ad80*/  FMUL.FTZ R157, R73, R156.reuse ;  /* 0x0000009c499d7220 */ /* 0x080fe20000410000 */
[----:B------:R-:W-:Y:S01]  /*ad90*/  FFMA.FTZ R136, R154, R156, -R163 ;  /* 0x0000009c9a887223 */ /* 0x000fe200000108a3 */
[----:B------:R-:W-:Y:S01]  /*ada0*/  FADD.FTZ R209, -R209, R152 ;  /* 0x00000098d1d17221 */ /* 0x000fe20000010100 */
[----:B------:R-:W-:Y:S01]  /*adb0*/  FADD.FTZ R208, R208, R153 ;  /* 0x00000099d0d07221 */ /* 0x000fe20000010000 */
[----:B------:R-:W-:Y:S01]  /*adc0*/  FMUL.FTZ R152, R72, R87 ;  /* 0x0000005748987220 */ /* 0x000fe20000410000 */
[----:B------:R0:W-:Y:S01]  /*add0*/  STS [R20+0x2144], R157 ;  /* 0x0021449d14007388 */ /* 0x0001e20000000800 */
[C---:B------:R-:W-:Y:S01]  /*ade0*/  FMUL.FTZ R153, R118.reuse, -R209 ;  /* 0x800000d176997220 */ /* 0x040fe20000410000 */
[----:B------:R-:W-:Y:S01]  /*adf0*/  FMUL.FTZ R118, R118, -R208 ;  /* 0x800000d076767220 */ /* 0x000fe20000410000 */
[----:B------:R-:W-:Y:S01]  /*ae00*/  FFMA.FTZ R154, R154, R165, R159 ;  /* 0x000000a59a9a7223 */ /* 0x000fe2000001009f */
[----:B------:R-:W-:Y:S01]  /*ae10*/  FMUL.FTZ R155, R122, R174 ;  /* 0x000000ae7a9b7220 */ /* 0x000fe20000410000 */
[C---:B------:R-:W-:Y:S01]  /*ae20*/  FFMA.FTZ R153, R120.reuse, R208, -R153 ;  /* 0x000000d078997223 */ /* 0x040fe20000010899 */
[----:B------:R-:W-:Y:S01]  /*ae30*/  FFMA.FTZ R118, R120, R209, R118 ;  /* 0x000000d178767223 */ /* 0x000fe20000010076 */
[----:B------:R-:W-:Y:S01]  /*ae40*/  FFMA.FTZ R122, R122, -R152, R225 ;  /* 0x800000987a7a7223 */ /* 0x000fe200000100e1 */
[-C--:B------:R-:W-:Y:S01]  /*ae50*/  FMUL.FTZ R159, R174, R87.reuse ;  /* 0x00000057ae9f7220 */ /* 0x080fe20000410000 */
[----:B------:R-:W-:Y:S01]  /*ae60*/  FADD.FTZ R206, R206, R153 ;  /* 0x00000099cece7221 */ /* 0x000fe20000010000 */
[----:B------:R-:W-:Y:S01]  /*ae70*/  FADD.FTZ R207, -R207, R118 ;  /* 0x00000076cfcf7221 */ /* 0x000fe20000010100 */
[C---:B------:R-:W-:Y:S01]  /*ae80*/  FMUL.FTZ R153, R176.reuse, UR42 ;  /* 0x0000002ab0997c20 */ /* 0x040fe20008410000 */
[----:B0-----:R-:W-:Y:S01]  /*ae90*/  FMUL.FTZ R157, R176, R87 ;  /* 0x00000057b09d7220 */ /* 0x001fe20000410000 */
[C---:B------:R-:W-:Y:S01]  /*aea0*/  FMUL.FTZ R120, R145.reuse, -R206 ;  /* 0x800000ce91787220 */ /* 0x040fe20000410000 */
[-C--:B------:R-:W-:Y:S01]  /*aeb0*/  FMUL.FTZ R118, R145, -R207.reuse ;  /* 0x800000cf91767220 */ /* 0x080fe20000410000 */
[----:B------:R-:W-:Y:S01]  /*aec0*/  FFMA.FTZ R153, R174, UR41, -R153 ;  /* 0x00000029ae997c23 */ /* 0x000fe20008010899 */
[C---:B------:R-:W-:Y:S01]  /*aed0*/  FFMA.FTZ R152, R124.reuse, -R152, R223 ;  /* 0x800000987c987223 */ /* 0x040fe200000100df */
[----:B------:R-:W-:Y:S01]  /*aee0*/  FFMA.FTZ R155, R124, R176, R155 ;  /* 0x000000b07c9b7223 */ /* 0x000fe2000001009b */
[C---:B------:R-:W-:Y:S01]  /*aef0*/  FFMA.FTZ R118, R147.reuse, R206, -R118 ;  /* 0x000000ce93767223 */ /* 0x040fe20000010876 */
[----:B------:R-:W-:Y:S01]  /*af00*/  FFMA.FTZ R147, R147, R207, R120 ;  /* 0x000000cf93937223 */ /* 0x000fe20000010078 */
[----:B------:R-:W-:Y:S01]  /*af10*/  FFMA.FTZ R28, R161, R89, R28 ;  /* 0x00000059a11c7223 */ /* 0x000fe2000001001c */
[----:B------:R-:W-:Y:S01]  /*af20*/  FFMA.FTZ R154, R73, R161, R154 ;  /* 0x000000a1499a7223 */ /* 0x000fe2000001009a */
[----:B------:R-:W-:Y:S01]  /*af30*/  FADD.FTZ R205, R205, R118 ;  /* 0x00000076cdcd7221 */ /* 0x000fe20000010000 */
[----:B------:R-:W-:Y:S01]  /*af40*/  FADD.FTZ R204, -R204, R147 ;  /* 0x00000093cccc7221 */ /* 0x000fe20000010100 */
[C---:B------:R-:W-:Y:S01]  /*af50*/  FMUL.FTZ R161, R122.reuse, R159 ;  /* 0x0000009f7aa17220 */ /* 0x040fe20000410000 */
[C---:B------:R-:W-:Y:S01]  /*af60*/  FMUL.FTZ R153, R122.reuse, R153 ;  /* 0x000000997a997220 */ /* 0x040fe20000410000 */
[----:B------:R-:W-:Y:S01]  /*af70*/  FMUL.FTZ R120, R122, R157 ;  /* 0x0000009d7a787220 */ /* 0x000fe20000410000 */
[CC--:B------:R-:W-:Y:S01]  /*af80*/  FMUL.FTZ R124, R141.reuse, -R205.reuse ;  /* 0x800000cd8d7c7220 */ /* 0x0c0fe20000410000 */
[----:B------:R-:W-:Y:S01]  /*af90*/  FMUL.FTZ R122, R141, -R204 ;  /* 0x800000cc8d7a7220 */ /* 0x000fe20000410000 */
[----:B------:R-:W-:Y:S01]  /*afa0*/  FMUL.FTZ R141, R71, R88 ;  /* 0x00000058478d7220 */ /* 0x000fe20000410000 */
[----:B------:R-:W-:Y:S01]  /*afb0*/  FMUL.FTZ R145, R174, UR42 ;  /* 0x0000002aae917c20 */ /* 0x000fe20008410000 */
[C---:B------:R-:W-:Y:S01]  /*afc0*/  FFMA.FTZ R124, R143.reuse, R204, R124 ;  /* 0x000000cc8f7c7223 */ /* 0x040fe2000001007c */
[----:B------:R-:W-:Y:S01]  /*afd0*/  FFMA.FTZ R122, R143, R205, -R122 ;  /* 0x000000cd8f7a7223 */ /* 0x000fe2000001087a */
[----:B------:R-:W-:Y:S01]  /*afe0*/  FMUL.FTZ R182, R137, R151 ;  /* 0x0000009789b67220 */ /* 0x000fe20000410000 */
[----:B------:R-:W-:Y:S01]  /*aff0*/  FFMA.FTZ R145, R176, UR41, R145 ;  /* 0x00000029b0917c23 */ /* 0x000fe20008010091 */
[----:B------:R-:W-:Y:S01]  /*b000*/  FADD.FTZ R203, -R203, R124 ;  /* 0x0000007ccbcb7221 */ /* 0x000fe20000010100 */
[----:B------:R-:W-:Y:S01]  /*b010*/  FADD.FTZ R201, R201, R122 ;  /* 0x0000007ac9c97221 */ /* 0x000fe20000010000 */
[----:B------:R-:W-:Y:S01]  /*b020*/  FFMA.FTZ R122, R137, -R141, R222 ;  /* 0x8000008d897a7223 */ /* 0x000fe200000100de */
[----:B------:R-:W-:Y:S01]  /*b030*/  FFMA.FTZ R118, R152, R157, R161 ;  /* 0x0000009d98767223 */ /* 0x000fe200000100a1 */
        /* <DEDUP_REMOVED lines=11> */
[C---:B------:R-:W-:Y:S01]  /*b0f0*/  FFMA.FTZ R137, R151.reuse, UR41, -R152 ;  /* 0x0000002997897c23 */ /* 0x040fe20008010898 */
[-C--:B------:R-:W-:Y:S01]  /*b100*/  FMUL.FTZ R143, R151, R88.reuse ;  /* 0x00000058978f7220 */ /* 0x080fe20000410000 */
[C---:B------:R-:W-:Y:S01]  /*b110*/  FFMA.FTZ R124, R139.reuse, -R141, R224 ;  /* 0x8000008d8b7c7223 */ /* 0x040fe200000100e0 */
[----:B------:R-:W-:Y:S01]  /*b120*/  FFMA.FTZ R182, R139, R149, R182 ;  /* 0x000000958bb67223 */ /* 0x000fe200000100b6 */
[C---:B------:R-:W-:Y:S01]  /*b130*/  FFMA.FTZ R151, R149.reuse, UR41, R116 ;  /* 0x0000002995977c23 */ /* 0x040fe20008010074 */
[----:B------:R-:W-:Y:S01]  /*b140*/  FMUL.FTZ R139, R149, R88 ;  /* 0x00000058958b7220 */ /* 0x000fe20000410000 */
[----:B------:R-:W-:Y:S01]  /*b150*/  FMUL.FTZ R192, R65, R82 ;  /* 0x0000005241c07220 */ /* 0x000fe20000410000 */
[-C--:B------:R-:W-:Y:S01]  /*b160*/  FFMA.FTZ R198, R104, -R196.reuse, R135 ;  /* 0x800000c468c67223 */ /* 0x080fe20000010087 */
[C---:B------:R-:W-:Y:S01]  /*b170*/  FMUL.FTZ R141, R122.reuse, R143 ;  /* 0x0000008f7a8d7220 */ /* 0x040fe20000410000 */
[----:B------:R-:W-:Y:S01]  /*b180*/  FMUL.FTZ R149, R122, R137 ;  /* 0x000000897a957220 */ /* 0x000fe20000410000 */
[----:B------:R-:W-:Y:S01]  /*b190*/  FFMA.FTZ R196, R106, -R196, R133 ;  /* 0x800000c46ac47223 */ /* 0x000fe20000010085 */
[----:B------:R-:W-:Y:S01]  /*b1a0*/  FMUL.FTZ R137, R199, R81 ;  /* 0x00000051c7897220 */ /* 0x000fe20000410000 */
[----:B------:R-:W-:Y:S01]  /*b1b0*/  FFMA.FTZ R202, R72, R155, R145 ;  /* 0x0000009b48ca7223 */ /* 0x000fe20000010091 */
[-C--:B------:R-:W-:Y:S01]  /*b1c0*/  FFMA.FTZ R194, R123, -R192.reuse, R24 ;  /* 0x800000c07bc27223 */ /* 0x080fe20000010018 */
[-C--:B------:R-:W-:Y:S01]  /*b1d0*/  FMUL.FTZ R122, R122, R139.reuse ;  /* 0x0000008b7a7a7220 */ /* 0x080fe20000410000 */
[-C--:B------:R-:W-:Y:S01]  /*b1e0*/  FFMA.FTZ R116, R124, R139.reuse, R141 ;  /* 0x0000008b7c747223 */ /* 0x080fe2000001008d */
[----:B------:R-:W-:Y:S01]  /*b1f0*/  FMUL.FTZ R153, R71, R139 ;  /* 0x0000008b47997220 */ /* 0x000fe20000410000 */
[----:B------:R-:W-:Y:S01]  /*b200*/  FFMA.FTZ R192, R121, -R192, R210 ;  /* 0x800000c079c07223 */ /* 0x000fe200000100d2 */
[-C--:B------:R-:W-:Y:S01]  /*b210*/  FMUL.FTZ R141, R203, R82.reuse ;  /* 0x00000052cb8d7220 */ /* 0x080fe20000410000 */
[----:B------:R-:W-:Y:S01]  /*b220*/  FMUL.FTZ R139, R200, R81 ;  /* 0x00000051c88b7220 */ /* 0x000fe20000410000 */
[----:B------:R-:W-:Y:S01]  /*b230*/  FMUL.FTZ R145, R196, R137 ;  /* 0x00000089c4917220 */ /* 0x000fe20000410000 */
[----:B------:R-:W-:Y:S01]  /*b240*/  FFMA.FTZ R26, R155, R87, R26 ;  /* 0x000000579b1a7223 */ /* 0x000fe2000001001a */
[-C--:B------:R-:W-:Y:S01]  /*b250*/  FFMA.FTZ R122, R124, R143.reuse, -R122 ;  /* 0x0000008f7c7a7223 */ /* 0x080fe2000001087a */
[----:B------:R-:W-:Y:S01]  /*b260*/  FMUL.FTZ R155, R71, R143 ;  /* 0x0000008f479b7220 */ /* 0x000fe20000410000 */
[----:B------:R-:W-:Y:S01]  /*b270*/  FMUL.FTZ R143, R201, R82 ;  /* 0x00000052c98f7220 */ /* 0x000fe20000410000 */
[----:B------:R-:W-:Y:S01]  /*b280*/  FMUL.FTZ R147, R192, R141 ;  /* 0x0000008dc0937220 */ /* 0x000fe20000410000 */
[----:B------:R-:W-:Y:S01]  /*b290*/  FFMA.FTZ R145, R198, R139, R145 ;  /* 0x0000008bc6917223 */ /* 0x000fe20000010091 */
[----:B------:R-:W-:Y:S01]  /*b2a0*/  FMUL.FTZ R188, R67, R84 ;  /* 0x0000005443bc7220 */ /* 0x000fe20000410000 */
[----:B------:R-:W-:Y:S01]  /*b2b0*/  FADD.FTZ R37, R190, R37 ;  /* 0x00000025be257221 */ /* 0x000fe20000010000 */
[----:B------:R-:W-:Y:S01]  /*b2c0*/  FFMA.FTZ R152, R194, R143, R147 ;  /* 0x0000008fc2987223 */ /* 0x000fe20000010093 */
[----:B------:R-:W-:Y:S01]  /*b2d0*/  FADD.FTZ R145, RZ, R145 ;  /* 0x00000091ff917221 */ /* 0x000fe20000010000 */
[-C--:B------:R-:W-:Y:S01]  /*b2e0*/  FFMA.FTZ R190, R127, -R188.reuse, R214 ;  /* 0x800000bc7fbe7223 */ /* 0x080fe200000100d6 */
[----:B------:R-:W-:Y:S01]  /*b2f0*/  FFMA.FTZ R188, R125, -R188, R212 ;  /* 0x800000bc7dbc7223 */ /* 0x000fe200000100d4 */
[----:B------:R-:W-:Y:S01]  /*b300*/  FADD.FTZ R27, R154, R27 ;  /* 0x0000001b9a1b7221 */ /* 0x000fe20000010000 */
[----:B------:R-:W-:Y:S01]  /*b310*/  FADD.FTZ R152, R145, R152 ;  /* 0x0000009891987221 */ /* 0x000fe20000010000 */
[-C--:B------:R-:W-:Y:S01]  /*b320*/  FMUL.FTZ R145, R204, R84.reuse ;  /* 0x00000054cc917220 */ /* 0x080fe20000410000 */
[----:B------:R-:W-:Y:S01]  /*b330*/  FFMA.FTZ R154, R124, R151, R149 ;  /* 0x000000977c9a7223 */ /* 0x000fe20000010095 */
[----:B------:R0:W-:Y:S01]  /*b340*/  STS [R20+0x2130], R153 ;  /* 0x0021309914007388 */ /* 0x0001e20000000800 */
[----:B------:R-:W-:Y:S01]  /*b350*/  FMUL.FTZ R149, R196, R139 ;  /* 0x0000008bc4957220 */ /* 0x000fe20000410000 */
[----:B------:R-:W-:Y:S01]  /*b360*/  FMUL.FTZ R147, R205, R84 ;  /* 0x00000054cd937220 */ /* 0x000fe20000410000 */
[----:B------:R-:W-:Y:S01]  /*b370*/  FMUL.FTZ R124, R70, R85 ;  /* 0x00000055467c7220 */ /* 0x000fe20000410000 */
[----:B------:R-:W-:Y:S01]  /*b380*/  FMUL.FTZ R151, R192, R143 ;  /* 0x0000008fc0977220 */ /* 0x000fe20000410000 */
[----:B------:R-:W-:Y:S01]  /*b390*/  FFMA.FTZ R149, R198, R137, -R149 ;  /* 0x00000089c6957223 */ /* 0x000fe20000010895 */
[----:B------:R-:W-:Y:S01]  /*b3a0*/  FFMA.FTZ R42, R195, R99, R42 ;  /* 0x00000063c32a7223 */ /* 0x000fe2000001002a */
[-C--:B------:R-:W-:Y:S01]  /*b3b0*/  FFMA.FTZ R195, R112, -R124.reuse, R219 ;  /* 0x8000007c70c37223 */ /* 0x080fe200000100db */
[----:B------:R-:W-:Y:S01]  /*b3c0*/  FMUL.FTZ R184, R68, R83 ;  /* 0x0000005344b87220 */ /* 0x000fe20000410000 */
[----:B------:R-:W-:Y:S01]  /*b3d0*/  FFMA.FTZ R124, R114, -R124, R221 ;  /* 0x8000007c727c7223 */ /* 0x000fe200000100dd */
[----:B0-----:R-:W-:Y:S01]  /*b3e0*/  FMUL.FTZ R153, R188, R145 ;  /* 0x00000091bc997220 */ /* 0x001fe20000410000 */
[----:B------:R-:W-:Y:S01]  /*b3f0*/  FMUL.FTZ R197, R114, R132 ;  /* 0x0000008472c57220 */ /* 0x000fe20000410000 */
[----:B------:R-:W-:Y:S01]  /*b400*/  FFMA.FTZ R114, R194, R141, -R151 ;  /* 0x0000008dc2727223 */ /* 0x000fe20000010897 */
[----:B------:R-:W-:Y:S01]  /*b410*/  FADD.FTZ R149, RZ, R149 ;  /* 0x00000095ff957221 */ /* 0x000fe20000010000 */
[----:B------:R-:W-:Y:S01]  /*b420*/  FFMA.FTZ R153, R190, R147, R153 ;  /* 0x00000093be997223 */ /* 0x000fe20000010099 */
[-C--:B------:R-:W-:Y:S01]  /*b430*/  FFMA.FTZ R186, R108, -R184.reuse, R215 ;  /* 0x800000b86cba7223 */ /* 0x080fe200000100d7 */
[----:B------:R0:W-:Y:S01]  /*b440*/  STS [R20+0x2134], R155 ;  /* 0x0021349b14007388 */ /* 0x0001e20000000800 */
[----:B------:R-:W-:Y:S01]  /*b450*/  FADD.FTZ R114, R149, R114 ;  /* 0x0000007295727221 */ /* 0x000fe20000010000 */
[----:B------:R-:W-:Y:S01]  /*b460*/  FADD.FTZ R152, R152, R153 ;  /* 0x0000009998987221 */ /* 0x000fe20000010000 */
[----:B------:R-:W-:Y:S01]  /*b470*/  FMUL.FTZ R153, R207, R83 ;  /* 0x00000053cf997220 */ /* 0x000fe20000410000 */
[----:B------:R-:W-:Y:S01]  /*b480*/  FMUL.FTZ R149, R188, R147 ;  /* 0x00000093bc957220 */ /* 0x000fe20000410000 */
[----:B------:R-:W-:Y:S01]  /*b490*/  FMUL.FTZ R151, R206, R83 ;  /* 0x00000053ce977220 */ /* 0x000fe20000410000 */
[----:B------:R-:W-:Y:S01]  /*b4a0*/  FFMA.FTZ R184, R110, -R184, R25 ;  /* 0x800000b86eb87223 */ /* 0x000fe20000010019 */
[----:B------:R-:W-:Y:S01]  /*b4b0*/  FFMA.FTZ R197, R112, R130, R197 ;  /* 0x0000008270c57223 */ /* 0x000fe200000100c5 */
[----:B------:R-:W-:Y:S01]  /*b4c0*/  FFMA.FTZ R149, R190, R145, -R149 ;  /* 0x00000091be957223 */ /* 0x000fe20000010895 */
[C---:B------:R-:W-:Y:S01]  /*b4d0*/  FMUL.FTZ R112, R186.reuse, R151 ;  /* 0x00000097ba707220 */ /* 0x040fe20000410000 */
[----:B0-----:R-:W-:Y:S01]  /*b4e0*/  FMUL.FTZ R155, R186, R153 ;  /* 0x00000099ba9b7220 */ /* 0x001fe20000410000 */
[----:B------:R-:W-:Y:S01]  /*b4f0*/  FMUL.FTZ R159, R72, R159 ;  /* 0x0000009f489f7220 */ /* 0x000fe20000410000 */
[----:B------:R-:W-:Y:S01]  /*b500*/  FADD.FTZ R114, R114, R149 ;  /* 0x0000009572727221 */ /* 0x000fe20000010000 */
[C---:B------:R-:W-:Y:S01]  /*b510*/  FFMA.FTZ R149, R184.reuse, R153, -R112 ;  /* 0x00000099b8957223 */ /* 0x040fe20000010870 */
[----:B------:R-:W-:Y:S01]  /*b520*/  FFMA.FTZ R155, R184, R151, R155 ;  /* 0x00000097b89b7223 */ /* 0x000fe2000001009b */
[----:B------:R-:W-:Y:S01]  /*b530*/  FMUL.FTZ R178, R69, R86 ;  /* 0x0000005645b27220 */ /* 0x000fe20000410000 */
[----:B------:R-:W-:Y:S01]  /*b540*/  FMUL.FTZ R157, R72, R157 ;  /* 0x0000009d489d7220 */ /* 0x000fe20000410000 */
[----:B------:R0:W-:Y:S01]  /*b550*/  STS [R20+0x213c], R159 ;  /* 0x00213c9f14007388 */ /* 0x0001e20000000800 */
[----:B------:R-:W-:Y:S01]  /*b560*/  FADD.FTZ R152, R152, R155 ;  /* 0x0000009b98987221 */ /* 0x000fe20000010000 */
[----:B------:R-:W-:Y:S01]  /*b570*/  FMUL.FTZ R155, R130, UR42 ;  /* 0x0000002a829b7c20 */ /* 0x000fe20008410000 */
[----:B------:R-:W-:Y:S01]  /*b580*/  FADD.FTZ R114, R114, R149 ;  /* 0x0000009572727221 */ /* 0x000fe20000010000 */
[-C--:B------:R-:W-:Y:S01]  /*b590*/  FFMA.FTZ R180, R131, -R178.reuse, R220 ;  /* 0x800000b283b47223 */ /* 0x080fe200000100dc */
[C---:B------:R-:W-:Y:S01]  /*b5a0*/  FMUL.FTZ R149, R132.reuse, UR42 ;  /* 0x0000002a84957c20 */ /* 0x040fe20008410000 */
[----:B------:R-:W-:Y:S01]  /*b5b0*/  FFMA.FTZ R178, R129, -R178, R216 ;  /* 0x800000b281b27223 */ /* 0x000fe200000100d8 */
[-C--:B------:R-:W-:Y:S01]  /*b5c0*/  FMUL.FTZ R163, R132, R85.reuse ;  /* 0x0000005584a37220 */ /* 0x080fe20000410000 */
[----:B------:R1:W-:Y:S01]  /*b5d0*/  STS [R20+0x2138], R157 ;  /* 0x0021389d14007388 */ /* 0x0003e20000000800 */
[----:B------:R-:W-:Y:S01]  /*b5e0*/  FFMA.FTZ R17, R182, R88, R17 ;  /* 0x00000058b6117223 */ /* 0x000fe20000010011 */
[----:B0-----:R-:W-:Y:S01]  /*b5f0*/  FFMA.FTZ R159, R132, UR41, -R155 ;  /* 0x00000029849f7c23 */ /* 0x001fe2000801089b */
[-C--:B------:R-:W-:Y:S01]  /*b600*/  FMUL.FTZ R155, R209, R86.reuse ;  /* 0x00000056d19b7220 */ /* 0x080fe20000410000 */
[----:B------:R-:W-:Y:S01]  /*b610*/  FFMA.FTZ R132, R130, UR41, R149 ;  /* 0x0000002982847c23 */ /* 0x000fe20008010095 */
[----:B------:R-:W-:Y:S01]  /*b620*/  FMUL.FTZ R149, R208, R86 ;  /* 0x00000056d0957220 */ /* 0x000fe20000410000 */
[----:B------:R-:W-:Y:S01]  /*b630*/  FFMA.FTZ R182, R71, R182, R154 ;  /* 0x000000b647b67223 */ /* 0x000fe2000001009a */
[----:B------:R-:W-:Y:S01]  /*b640*/  FMUL.FTZ R161, R130, R85 ;  /* 0x0000005582a17220 */ /* 0x000fe20000410000 */
[----:B------:R-:W-:Y:S01]  /*b650*/  FMUL.FTZ R154, R124, R163 ;  /* 0x000000a37c9a7220 */ /* 0x000fe20000410000 */
[C---:B------:R-:W-:Y:S01]  /*b660*/  FMUL.FTZ R112, R178.reuse, R149 ;  /* 0x00000095b2707220 */ /* 0x040fe20000410000 */
[----:B-1----:R-:W-:Y:S01]  /*b670*/  FMUL.FTZ R157, R178, R155 ;  /* 0x0000009bb29d7220 */ /* 0x002fe20000410000 */
[C---:B------:R-:W-:Y:S01]  /*b680*/  FMUL.FTZ R130, R124.reuse, R159 ;  /* 0x0000009f7c827220 */ /* 0x040fe20000410000 */
[----:B------:R-:W-:Y:S01]  /*b690*/  FMUL.FTZ R124, R124, R161 ;  /* 0x000000a17c7c7220 */ /* 0x000fe20000410000 */
[C---:B------:R-:W-:Y:S01]  /*b6a0*/  FFMA.FTZ R159, R180.reuse, R155, -R112 ;  /* 0x0000009bb49f7223 */ /* 0x040fe20000010870 */
[----:B------:R-:W-:Y:S01]  /*b6b0*/  FFMA.FTZ R157, R180, R149, R157 ;  /* 0x00000095b49d7223 */ /* 0x000fe2000001009d */
[C---:B------:R-:W-:Y:S01]  /*b6c0*/  FFMA.FTZ R165, R195.reuse, R161, R154 ;  /* 0x000000a1c3a57223 */ /* 0x040fe2000001009a */
[----:B------:R-:W-:Y:S01]  /*b6d0*/  FMUL.FTZ R171, R74, R171 ;  /* 0x000000ab4aab7220 */ /* 0x000fe20000410000 */
[----:B------:R-:W-:Y:S01]  /*b6e0*/  FADD.FTZ R114, R114, R159 ;  /* 0x0000009f72727221 */ /* 0x000fe20000010000 */
        /* <DEDUP_REMOVED lines=29> */
[----:B------:R-:W-:Y:S01]  /*b8c0*/  FFMA.FTZ R195, R195, R132, R130 ;  /* 0x00000084c3c37223 */ /* 0x000fe20000010082 */
[----:B------:R-:W-:Y:S01]  /*b8d0*/  FADD.FTZ R157, R157, R142 ;  /* 0x0000008e9d9d7221 */ /* 0x000fe20000010000 */
[----:B------:R1:W-:Y:S01]  /*b8e0*/  STS [R20+0x217c], R247 ;  /* 0x00217cf714007388 */ /* 0x0003e20000000800 */
[----:B------:R-:W-:Y:S01]  /*b8f0*/  FADD.FTZ R148, R165, R148 ;  /* 0x00000094a5947221 */ /* 0x000fe20000010000 */
[----:B------:R-:W-:Y:S01]  /*b900*/  FADD.FTZ R29, R158, R29 ;  /* 0x0000001d9e1d7221 */ /* 0x000fe20000010000 */
        /* <DEDUP_REMOVED lines=9> */
[----:B------:R-:W-:Y:S01]  /*b9a0*/  STS [R20+0x215c], R181 ;  /* 0x00215cb514007388 */ /* 0x000fe20000000800 */
[C---:B------:R-:W-:Y:S01]  /*b9b0*/  IADD3 R116, R45.reuse, 0x60, RZ ;  /* 0x000000602d747810 */ /* 0x040fe20007ffe0ff */
[----:B------:R-:W-:Y:S01]  /*b9c0*/  FFMA.FTZ R183, R80, R185, R183 ;  /* 0x000000b950b77223 */ /* 0x000fe200000100b7 */
[C---:B------:R-:W-:Y:S01]  /*b9d0*/  IADD3 R118, R45.reuse, 0x80, RZ ;  /* 0x000000802d767810 */ /* 0x040fe20007ffe0ff */
[----:B------:R-:W-:Y:S01]  /*b9e0*/  STS [R20+0x2154], R177 ;  /* 0x002154b114007388 */ /* 0x000fe20000000800 */
[C---:B------:R-:W-:Y:S01]  /*b9f0*/  IADD3 R120, R45.reuse, 0xa0, RZ ;  /* 0x000000a02d787810 */ /* 0x040fe20007ffe0ff */
[----:B------:R-:W-:Y:S01]  /*ba00*/  FFMA.FTZ R215, -R4, R215, -RZ ;  /* 0x000000d704d77223 */ /* 0x000fe200000109ff */
        /* <DEDUP_REMOVED lines=11> */
[----:B0-----:R-:W-:Y:S01]  /*bac0*/  FMUL.FTZ R245, R0, R135 ;  /* 0x0000008700f57220 */ /* 0x001fe20000410000 */
[C---:B------:R-:W-:Y:S01]  /*bad0*/  IADD3 R134, R45.reuse, 0x180, RZ ;  /* 0x000001802d867810 */ /* 0x040fe20007ffe0ff */
[----:B------:R-:W-:Y:S01]  /*bae0*/  STS [R20+0x2128], R161 ;  /* 0x002128a114007388 */ /* 0x000fe20000000800 */
[C---:B------:R-:W-:Y:S01]  /*baf0*/  IADD3 R136, R45.reuse, 0x1a0, RZ ;  /* 0x000001a02d887810 */ /* 0x040fe20007ffe0ff */
[----:B------:R-:W-:Y:S01]  /*bb00*/  FMUL.FTZ R25, R4, R25 ;  /* 0x0000001904197220 */ /* 0x000fe20000410000 */
[C---:B------:R-:W-:Y:S01]  /*bb10*/  IADD3 R138, R45.reuse, 0x1c0, RZ ;  /* 0x000001c02d8a7810 */ /* 0x040fe20007ffe0ff */
[----:B------:R-:W-:Y:S01]  /*bb20*/  STS [R20+0x212c], R163 ;  /* 0x00212ca314007388 */ /* 0x000fe20000000800 */
[C---:B------:R-:W-:Y:S01]  /*bb30*/  IADD3 R140, R45.reuse, 0x1e0, RZ ;  /* 0x000001e02d8c7810 */ /* 0x040fe20007ffe0ff */
[----:B-1----:R-:W-:Y:S01]  /*bb40*/  FMUL.FTZ R247, R2, R24 ;  /* 0x0000001802f77220 */ /* 0x002fe20000410000 */
[C---:B------:R-:W-:Y:S01]  /*bb50*/  IADD3 R142, R45.reuse, 0x200, RZ ;  /* 0x000002002d8e7810 */ /* 0x040fe20007ffe0ff */
[----:B------:R-:W-:Y:S01]  /*bb60*/  STS [R20+0x2120], R149 ;  /* 0x0021209514007388 */ /* 0x000fe20000000800 */
[C---:B------:R-:W-:Y:S01]  /*bb70*/  IADD3 R144, R45.reuse, 0x220, RZ ;  /* 0x000002202d907810 */ /* 0x040fe20007ffe0ff */
[----:B------:R-:W-:Y:S01]  /*bb80*/  FMUL.FTZ R219, R6, R219 ;  /* 0x000000db06db7220 */ /* 0x000fe20000410000 */
[C---:B------:R-:W-:Y:S01]  /*bb90*/  IADD3 R146, R45.reuse, 0x240, RZ ;  /* 0x000002402d927810 */ /* 0x040fe20007ffe0ff */
[----:B------:R-:W-:Y:S01]  /*bba0*/  STS [R20+0x2124], R155 ;  /* 0x0021249b14007388 */ /* 0x000fe20000000800 */
[C---:B------:R-:W-:Y:S01]  /*bbb0*/  IADD3 R148, R45.reuse, 0x260, RZ ;  /* 0x000002602d947810 */ /* 0x040fe20007ffe0ff */
[----:B------:R-:W-:Y:S01]  /*bbc0*/  FFMA.FTZ R227, -R10, R227, -RZ ;  /* 0x000000e30ae37223 */ /* 0x000fe200000109ff */
        /* <DEDUP_REMOVED lines=19> */
[----:B------:R-:W-:Y:S01]  /*bd00*/  FMUL.FTZ R223, R8, R223 ;  /* 0x000000df08df7220 */ /* 0x000fe20000410000 */
[C---:B------:R-:W-:Y:S01]  /*bd10*/  IADD3 R170, R45.reuse, 0x3c0, RZ ;  /* 0x000003c02daa7810 */ /* 0x040fe20007ffe0ff */
[----:B------:R-:W-:Y:S01]  /*bd20*/  STS [R20+0x210c], R141 ;  /* 0x00210c8d14007388 */ /* 0x000fe20000000800 */
[----:B------:R-:W-:Y:S01]  /*bd30*/  IADD3 R172, R45, 0x3e0, RZ ;  /* 0x000003e02dac7810 */ /* 0x000fe20007ffe0ff */
[----:B------:R-:W-:Y:S01]  /*bd40*/  FMUL.FTZ R229, R10, R229 ;  /* 0x000000e50ae57220 */ /* 0x000fe20000410000 */
[-C--:B------:R-:W-:Y:S01]  /*bd50*/  LEA.HI.SX32 R112, R112, R45.reuse, 0x1b ;  /* 0x0000002d70707211 */ /* 0x080fe200078fdaff */
[----:B------:R-:W-:Y:S01]  /*bd60*/  STS [R20+0x2100], R139 ;  /* 0x0021008b14007388 */ /* 0x000fe20000000800 */
[----:B------:R-:W-:Y:S01]  /*bd70*/  LEA.HI.SX32 R114, R114, R45, 0x1b ;  /* 0x0000002d72727211 */ /* 0x000fe200078fdaff */
[----:B------:R-:W-:Y:S01]  /*bd80*/  FMUL.FTZ R233, R12, R233 ;  /* 0x000000e90ce97220 */ /* 0x000fe20000410000 */
[-C--:B------:R-:W-:Y:S01]  /*bd90*/  LEA.HI.SX32 R116, R116, R45.reuse, 0x1b ;  /* 0x0000002d74747211 */ /* 0x080fe200078fdaff */
[----:B------:R0:W-:Y:S01]  /*bda0*/  STS [R20+0x2104], R137 ;  /* 0x0021048914007388 */ /* 0x0001e20000000800 */
[----:B------:R-:W-:Y:S01]  /*bdb0*/  LEA.HI.SX32 R118, R118, R45, 0x1b ;  /* 0x0000002d76767211 */ /* 0x000fe200078fdaff */
[----:B------:R-:W-:Y:S01]  /*bdc0*/  FFMA.FTZ R235, -R14, R235, -RZ ;  /* 0x000000eb0eeb7223 */ /* 0x000fe200000109ff */
[----:B------:R-:W-:Y:S01]  /*bdd0*/  LEA.HI.SX32 R120, R120, R45, 0x1b ;  /* 0x0000002d78787211 */ /* 0x000fe200078fdaff */
[----:B------:R-:W-:Y:S01]  /*bde0*/  FMUL.FTZ R237, R16, R237 ;  /* 0x000000ed10ed7220 */ /* 0x000fe20000410000 */
[----:B------:R-:W-:Y:S01]  /*bdf0*/  LEA.HI.SX32 R122, R122, R45, 0x1b ;  /* 0x0000002d7a7a7211 */ /* 0x000fe200078fdaff */
        /* <DEDUP_REMOVED lines=48> */
[----:B------:R-:W-:Y:S01]  /*c100*/  FFMA.FTZ R21, -R0, R133, -RZ ;  /* 0x0000008500157223 */ /* 0x000fe200000109ff */
[----:B------:R-:W-:Y:S01]  /*c110*/  LEA R138, R23, UR18, 0x2 ;  /* 0x00000012178a7c11 */ /* 0x000fe2000f8e10ff */
[----:B------:R-:W2:Y:S01]  /*c120*/  LDS R189, [R168+0x2280] ;  /* 0x00228000a8bd7984 */ /* 0x000ea20000000800 */
[----:B------:R-:W-:Y:S01]  /*c130*/  LEA R136, R137, UR18, 0x2 ;  /* 0x0000001289887c11 */ /* 0x000fe2000f8e10ff */
[----:B------:R-:W-:Y:S01]  /*c140*/  FFMA.FTZ R23, -R2, R210, -RZ ;  /* 0x000000d202177223 */ /* 0x000fe200000109ff */
[----:B------:R-:W-:Y:S01]  /*c150*/  LEA R134, R139, UR18, 0x2 ;  /* 0x000000128b867c11 */ /* 0x000fe2000f8e10ff */
[----:B------:R-:W3:Y:S01]  /*c160*/  LDS R187, [R166+0x2300] ;  /* 0x00230000a6bb7984 */ /* 0x000ee20000000800 */
[----:B------:R-:W-:-:S02]  /*c170*/  LEA R132, R141, UR18, 0x2 ;  /* 0x000000128d847c11 */ /* 0x000fc4000f8e10ff */
[----:B------:R-:W-:Y:S01]  /*c180*/  LEA R130, R143, UR18, 0x2 ;  /* 0x000000128f827c11 */ /* 0x000fe2000f8e10ff */
[----:B------:R-:W4:Y:S01]  /*c190*/  LDS R185, [R164+0x2380] ;  /* 0x00238000a4b97984 */ /* 0x000f220000000800 */
        /* <DEDUP_REMOVED lines=45> */
[----:B-1----:R-:W-:-:S03]  /*c470*/  FMUL.FTZ R215, R9, R226 ;  /* 0x000000e209d77220 */ /* 0x002fc60000410000 */
[----:B------:R1:W-:Y:S01]  /*c480*/  STS [R20+0x31a4], R21 ;  /* 0x0031a41514007388 */ /* 0x0003e20000000800 */
[----:B--2---:R-:W-:-:S03]  /*c490*/  FFMA.FTZ R23, -R7, R222, -RZ ;  /* 0x000000de07177223 */ /* 0x004fc600000109ff */
[----:B------:R2:W-:Y:S01]  /*c4a0*/  STS [R20+0x31c0], R215 ;  /* 0x0031c0d714007388 */ /* 0x0005e20000000800 */
[----:B-----5:R-:W-:-:S03]  /*c4b0*/  FFMA.FTZ R25, -R11, R232, -RZ ;  /* 0x000000e80b197223 */ /* 0x020fc600000109ff */
[----:B------:R5:W-:Y:S01]  /*c4c0*/  STS [R20+0x3180], R245 ;  /* 0x003180f514007388 */ /* 0x000be20000000800 */
[----:B-1----:R-:W-:-:S03]  /*c4d0*/  FFMA.FTZ R21, -R9, R228, -RZ ;  /* 0x000000e409157223 */ /* 0x002fc600000109ff */
[----:B------:R1:W-:Y:S01]  /*c4e0*/  STS [R20+0x3188], R247 ;  /* 0x003188f714007388 */ /* 0x0003e20000000800 */
[----:B--2---:R-:W-:Y:S01]  /*c4f0*/  FMUL.FTZ R215, R14, R19 ;  /* 0x000000130ed77220 */ /* 0x004fe20000410000 */
[----:B------:R-:W-:Y:S01]  /*c500*/  FFMA.FTZ R19, -R15, R18, -RZ ;  /* 0x000000120f137223 */ /* 0x000fe200000109ff */
[----:B------:R-:W-:Y:S01]  /*c510*/  FMUL.FTZ R18, R208, UR42 ;  /* 0x0000002ad0127c20 */ /* 0x000fe20008410000 */
[----:B------:R2:W-:Y:S01]  /*c520*/  STS [R20+0x31a8], R219 ;  /* 0x0031a8db14007388 */ /* 0x0005e20000000800 */
[----:B-----5:R-:W-:-:S03]  /*c530*/  FMUL.FTZ R245, R5, R220 ;  /* 0x000000dc05f57220 */ /* 0x020fc60000410000 */
[----:B------:R5:W-:Y:S01]  /*c540*/  STS [R20+0x31b4], R23 ;  /* 0x0031b41714007388 */ /* 0x000be20000000800 */
[----:B-1----:R-:W-:-:S03]  /*c550*/  FMUL.FTZ R247, R7, R224 ;  /* 0x000000e007f77220 */ /* 0x002fc60000410000 */
[----:B------:R1:W-:Y:S01]  /*c560*/  STS [R20+0x31c4], R21 ;  /* 0x0031c41514007388 */ /* 0x0003e20000000800 */
[----:B--2---:R-:W-:-:S03]  /*c570*/  FMUL.FTZ R219, R11, R230 ;  /* 0x000000e60bdb7220 */ /* 0x004fc60000410000 */
[----:B------:R2:W-:Y:S01]  /*c580*/  STS [R20+0x31cc], R227 ;  /* 0x0031cce314007388 */ /* 0x0005e20000000800 */
[----:B-----5:R-:W-:-:S03]  /*c590*/  FMUL.FTZ R23, R13, R234 ;  /* 0x000000ea0d177220 */ /* 0x020fc60000410000 */
[----:B------:R5:W-:Y:S01]  /*c5a0*/  STS [R20+0x31d4], R25 ;  /* 0x0031d41914007388 */ /* 0x000be20000000800 */
[----:B-1----:R-:W-:-:S03]  /*c5b0*/  FFMA.FTZ R21, -R13, R236, -RZ ;  /* 0x000000ec0d157223 */ /* 0x002fc600000109ff */
[----:B------:R1:W-:Y:S01]  /*c5c0*/  STS [R20+0x31bc], R225 ;  /* 0x0031bce114007388 */ /* 0x0003e20000000800 */
[----:B--2---:R-:W-:Y:S01]  /*c5d0*/  FFMA.FTZ R227, R209, UR41, -R18 ;  /* 0x00000029d1e37c23 */ /* 0x004fe20008010812 */
[----:B------:R-:W-:Y:S02]  /*c5e0*/  FMUL.FTZ R18, R204, UR42 ;  /* 0x0000002acc127c20 */ /* 0x000fe40008410000 */
[----:B------:R2:W-:Y:S01]  /*c5f0*/  STS [R20+0x31dc], R231 ;  /* 0x0031dce714007388 */ /* 0x0005e20000000800 */
[----:B-----5:R-:W-:-:S03]  /*c600*/  FMUL.FTZ R25, R15, R238 ;  /* 0x000000ee0f197220 */ /* 0x020fc60000410000 */
[----:B------:R-:W-:Y:S01]  /*c610*/  STS [R20+0x3190], R249 ;  /* 0x003190f914007388 */ /* 0x000fe20000000800 */
[----:B-1----:R-:W-:Y:S01]  /*c620*/  FFMA.FTZ R225, R205, UR41, R18 ;  /* 0x00000029cde17c23 */ /* 0x002fe20008010012 */
[----:B------:R-:W-:Y:S02]  /*c630*/  FMUL.FTZ R18, R200, UR42 ;  /* 0x0000002ac8127c20 */ /* 0x000fe40008410000 */
[----:B------:R-:W-:Y:S01]  /*c640*/  STS [R20+0x3194], R243 ;  /* 0x003194f314007388 */ /* 0x000fe20000000800 */
[----:B--2---:R-:W-:Y:S01]  /*c650*/  FFMA.FTZ R231, R207, UR41, -R24 ;  /* 0x00000029cfe77c23 */ /* 0x004fe20008010818 */
[----:B------:R-:W-:Y:S02]  /*c660*/  FMUL.FTZ R24, R201, UR42 ;  /* 0x0000002ac9187c20 */ /* 0x000fe40008410000 */
[----:B------:R-:W-:Y:S04]  /*c670*/  STS [R20+0x31a0], R245 ;  /* 0x0031a0f514007388 */ /* 0x000fe80000000800 */
[----:B------:R1:W-:Y:S04]  /*c680*/  STS [R20+0x31ac], R221 ;  /* 0x0031acdd14007388 */ /* 0x0003e80000000800 */
[----:B------:R-:W-:Y:S04]  /*c690*/  STS [R20+0x31b0], R247 ;  /* 0x0031b0f714007388 */ /* 0x000fe80000000800 */
[----:B------:R2:W-:Y:S01]  /*c6a0*/  STS [R20+0x31b8], R223 ;  /* 0x0031b8df14007388 */ /* 0x0005e20000000800 */
[----:B-1----:R-:W-:-:S03]  /*c6b0*/  FFMA.FTZ R221, R199, UR41, -R18 ;  /* 0x00000029c7dd7c23 */ /* 0x002fc60008010812 */
[----:B------:R1:W-:Y:S04]  /*c6c0*/  STS [R20+0x31c8], R229 ;  /* 0x0031c8e514007388 */ /* 0x0003e80000000800 */
[----:B------:R-:W-:Y:S01]  /*c6d0*/  STS [R20+0x31d0], R219 ;  /* 0x0031d0db14007388 */ /* 0x000fe20000000800 */
[----:B--2---:R-:W-:-:S03]  /*c6e0*/  FFMA.FTZ R223, R203, UR41, -R24 ;  /* 0x00000029cbdf7c23 */ /* 0x004fc60008010818 */
[----:B------:R2:W-:Y:S01]  /*c6f0*/  STS [R20+0x31d8], R233 ;  /* 0x0031d8e914007388 */ /* 0x0005e20000000800 */
[----:B-1----:R-:W-:-:S03]  /*c700*/  FMUL.FTZ R229, R209, UR42 ;  /* 0x0000002ad1e57c20 */ /* 0x002fc60008410000 */
[----:B------:R-:W-:Y:S01]  /*c710*/  STS [R20+0x31e0], R23 ;  /* 0x0031e01714007388 */ /* 0x000fe20000000800 */
[----:B------:R-:W-:-:S03]  /*c720*/  FFMA.FTZ R229, R208, UR41, R229 ;  /* 0x00000029d0e57c23 */ /* 0x000fc600080100e5 */
[----:B------:R-:W-:Y:S01]  /*c730*/  STS [R20+0x31e4], R21 ;  /* 0x0031e41514007388 */ /* 0x000fe20000000800 */
[----:B--2---:R-:W-:-:S03]  /*c740*/  FMUL.FTZ R233, R207, UR42 ;  /* 0x0000002acfe97c20 */ /* 0x004fc60008410000 */
[----:B------:R1:W-:Y:S01]  /*c750*/  STS [R20+0x31e8], R215 ;  /* 0x0031e8d714007388 */ /* 0x0003e20000000800 */
[----:B------:R-:W-:-:S03]  /*c760*/  FFMA.FTZ R233, R206, UR41, R233 ;  /* 0x00000029cee97c23 */ /* 0x000fc600080100e9 */
[----:B------:R2:W-:Y:S04]  /*c770*/  STS [R20+0x31ec], R235 ;  /* 0x0031eceb14007388 */ /* 0x0005e80000000800 */
[----:B------:R-:W-:Y:S01]  /*c780*/  STS [R20+0x31f0], R25 ;  /* 0x0031f01914007388 */ /* 0x000fe20000000800 */
[----:B-1----:R-:W-:-:S03]  /*c790*/  FMUL.FTZ R215, R199, UR42 ;  /* 0x0000002ac7d77c20 */ /* 0x002fc60008410000 */
[----:B------:R-:W-:Y:S01]  /*c7a0*/  STS [R20+0x31f4], R19 ;  /* 0x0031f41314007388 */ /* 0x000fe20000000800 */
[----:B--2---:R-:W-:Y:S01]  /*c7b0*/  FMUL.FTZ R235, R205, UR42 ;  /* 0x0000002acdeb7c20 */ /* 0x004fe20008410000 */
[----:B------:R-:W-:Y:S02]  /*c7c0*/  FFMA.FTZ R215, R200, UR41, R215 ;  /* 0x00000029c8d77c23 */ /* 0x000fe400080100d7 */
[----:B------:R-:W-:Y:S01]  /*c7d0*/  STS [R20+0x31f8], R237 ;  /* 0x0031f8ed14007388 */ /* 0x000fe20000000800 */
[----:B------:R-:W-:-:S03]  /*c7e0*/  FFMA.FTZ R235, R204, UR41, -R235 ;  /* 0x00000029cceb7c23 */ /* 0x000fc600080108eb */
[----:B------:R1:W-:Y:S02]  /*c7f0*/  STS [R20+0x31fc], R239 ;  /* 0x0031fcef14007388 */ /* 0x0003e40000000800 */
[----:B-1----:R-:W-:-:S04]  /*c800*/  FMUL.FTZ R20, R203, UR42 ;  /* 0x0000002acb147c20 */ /* 0x002fc80008410000 */
[----:B------:R-:W-:Y:S01]  /*c810*/  FFMA.FTZ R219, R201, UR41, R20 ;  /* 0x00000029c9db7c23 */ /* 0x000fe20008010014 */
[----:B------:R-:W-:Y:S06]  /*c820*/  BAR.SYNC.DEFER_BLOCKING 0x0 ;  /* 0x0000000000007b1d */ /* 0x000fec0000010000 */
[----:B0--34-:R-:W-:Y:S05]  /*c830*/  @!P1 BRA `(.L_x_13835) ;  /* 0x0000000000c49947 */ /* 0x019fea0003800000 */
[----:B------:R-:W-:Y:S01]  /*c840*/  ULDC.64 UR40, c[0x0][0x370] ;  /* 0x0000dc0000287ab9 */ /* 0x000fe20000000a00 */
[----:B------:R-:W-:Y:S01]  /*c850*/  USHF.R.U64 UR45, UR38, 0x1, UR39 ;  /* 0x00000001262d7899 */ /* 0x000fe20008001227 */
[----:B------:R0:W1:Y:S01]  /*c860*/  LDS R237, [R22+0x3180] ;  /* 0x0031800016ed7984 */ /* 0x0000620000000800 */
        /* <DEDUP_REMOVED lines=39> */
[----:B0-----:R-:W-:Y:S02]  /*cae0*/  LEA R22, P1, R18, UR41, 0x2 ;  /* 0x0000002912167c11 */ /* 0x001fe4000f8210ff */
[----:B------:R-:W-:Y:S02]  /*caf0*/  IADD3 R19, R21, UR44, RZ ;  /* 0x0000002c15137c10 */ /* 0x000fe4000fffe0ff */
[----:B------:R-:W-:Y:S02]  /*cb00*/  LEA R24, P2, R20, UR42, 0x2 ;  /* 0x0000002a14187c11 */ /* 0x000fe4000f8410ff */
[----:B------:R-:W-:Y:S02]  /*cb10*/  LEA.HI.X R23, R18, UR40, R23, 0x2, P1 ;  /* 0x0000002812177c11 */ /* 0x000fe400088f1417 */
[----:B------:R-:W-:-:S03]  /*cb20*/  LEA.HI.X R25, R20, UR43, R19, 0x2, P2 ;  /* 0x0000002b14197c11 */ /* 0x000fc600090f1413 */
[----:B------:R0:W-:Y:S04]  /*cb30*/  REDG.E.ADD.F32.FTZ.RN.STRONG.GPU desc[UR22][R22.64], R241 ;  /* 0x000000f1160079a6 */ /* 0x0001e8000c10f396 */
[----:B-1----:R0:W-:Y:S02]  /*cb40*/  REDG.E.ADD.F32.FTZ.RN.STRONG.GPU desc[UR22][R24.64], R237 ;  /* 0x000000ed180079a6 */ /* 0x0021e4000c10f396 */
.L_x_13835:
[----:B------:R-:W-:Y:S05]  /*cb50*/  BSYNC B0 ;  /* 0x0000000000007941 */ /* 0x000fea0003800000 */
.L_x_13834:
[----:B------:R-:W-:Y:S01]  /*cb60*/  USHF.R.U32.HI UR43, URZ, 0x1, UR31 ;  /* 0x000000013f2b7899 */ /* 0x000fe2000801161f */
[----:B------:R-:W1:Y:S01]  /*cb70*/  LDC.64 R20, c[0x0][0x360] ;  /* 0x0000d800ff147b82 */ /* 0x000e620000000a00 */
[----:B------:R-:W-:Y:S01]  /*cb80*/  USHF.R.U32.HI UR41, URZ, 0x1, UR39 ;  /* 0x000000013f297899 */ /* 0x000fe20008011627 */
[----:B0-----:R-:W-:Y:S01]  /*cb90*/  SHF.L.U32 R22, R45, 0x2, RZ ;  /* 0x000000022d167819 */ /* 0x001fe200000006ff */
[----:B------:R-:W-:Y:S01]  /*cba0*/  USHF.R.U64 UR42, UR30, 0x1, UR31 ;  /* 0x000000011e2a7899 */ /* 0x000fe2000800121f */
[----:B------:R-:W-:Y:S01]  /*cbb0*/  SHF.R.U32.HI R23, RZ, 0x1e, R45 ;  /* 0x0000001eff177819 */ /* 0x000fe2000001162d */
[----:B------:R-:W-:Y:S01]  /*cbc0*/  UIMAD UR43, UR43, UR10, URZ ;  /* 0x0000000a2b2b72a4 */ /* 0x000fe2000f8e023f */
[----:B------:R-:W-:Y:S01]  /*cbd0*/  BSSY B0, `(.L_x_13836) ;  /* 0x0000033000007945 */ /* 0x000fe20003800000 */
[----:B------:R-:W-:Y:S01]  /*cbe0*/  USHF.R.U64 UR40, UR38, 0x1, UR39 ;  /* 0x0000000126287899 */ /* 0x000fe20008001227 */
[----:B------:R-:W0:Y:S01]  /*cbf0*/  LDC.64 R18, c[0x0][0x380] ;  /* 0x0000e000ff127b82 */ /* 0x000e220000000a00 */
[----:B------:R-:W-:-:S02]  /*cc00*/  UIMAD UR41, UR41, UR10, URZ ;  /* 0x0000000a292972a4 */ /* 0x000fc4000f8e023f */
[----:B------:R-:W-:Y:S02]  /*cc10*/  UIMAD.WIDE.U32 UR44, UR42, UR10, URZ ;  /* 0x0000000a2a2c72a5 */ /* 0x000fe4000f8e003f */
[----:B------:R-:W-:Y:S02]  /*cc20*/  UIMAD UR42, UR49, UR42, UR43 ;  /* 0x0000002a312a72a4 */ /* 0x000fe4000f8e022b */
[----:B------:R-:W-:Y:S02]  /*cc30*/  UIMAD UR49, UR49, UR40, UR41 ;  /* 0x00000028313172a4 */ /* 0x000fe4000f8e0229 */
[----:B------:R-:W-:Y:S02]  /*cc40*/  UIMAD.WIDE.U32 UR40, UR40, UR10, URZ ;  /* 0x0000000a282872a5 */ /* 0x000fe4000f8e003f */
[----:B------:R-:W-:Y:S02]  /*cc50*/  UIADD3 UR45, UR42, UR45, URZ ;  /* 0x0000002d2a2d7290 */ /* 0x000fe4000fffe03f */
[----:B------:R-:W-:-:S02]  /*cc60*/  UIADD3 UR41, UR49, UR41, URZ ;  /* 0x0000002931297290 */ /* 0x000fc4000fffe03f */
[----:B------:R-:W-:Y:S01]  /*cc70*/  UIMAD UR49, UR21, UR32, URZ ;  /* 0x00000020153172a4 */ /* 0x000fe2000f8e023f */
[----:B------:R-:W-:Y:S01]  /*cc80*/  ULDC.64 UR42, c[0x0][0x370] ;  /* 0x0000dc00002a7ab9 */ /* 0x000fe20000000a00 */
[----:B------:R-:W-:Y:S02]  /*cc90*/  UIMAD.WIDE.U32 UR44, UR9, UR32, UR44 ;  /* 0x00000020092c72a5 */ /* 0x000fe4000f8e002c */
[----:B------:R-:W-:Y:S02]  /*cca0*/  UIMAD UR49, UR9, UR33, UR49 ;  /* 0x00000021093172a4 */ /* 0x000fe4000f8e0231 */
[----:B------:R-:W-:Y:S02]  /*ccb0*/  UIMAD UR21, UR21, UR42, URZ ;  /* 0x0000002a151572a4 */ /* 0x000fe4000f8e023f */
[----:B------:R-:W-:Y:S02]  /*ccc0*/  UIADD3 UR49, UR49, UR45, URZ ;  /* 0x0000002d31317290 */ /* 0x000fe4000fffe03f */
[----:B------:R-:W-:-:S02]  /*ccd0*/  ULEA UR45, UP0, UR44, UR34, 0x3 ;  /* 0x000000222c2d7291 */ /* 0x000fc4000f80183f */
[----:B------:R-:W-:Y:S02]  /*cce0*/  UIMAD.WIDE.U32 UR40, UR9, UR42, UR40 ;  /* 0x0000002a092872a5 */ /* 0x000fe4000f8e0028 */
[----:B------:R-:W-:Y:S02]  /*ccf0*/  UIMAD UR21, UR9, UR43, UR21 ;  /* 0x0000002b091572a4 */ /* 0x000fe4000f8e0215 */
[----:B------:R-:W-:Y:S01]  /*cd00*/  UIADD3 UR57, UR5, -UR15, URZ ;  /* 0x8000000f05397290 */ /* 0x000fe2000fffe03f */
[----:B------:R-:W-:Y:S01]  /*cd10*/  IADD3 R24, P1, R22, UR45, RZ ;  /* 0x0000002d16187c10 */ /* 0x000fe2000ff3e0ff */
[----:B------:R-:W-:Y:S01]  /*cd20*/  ULDC.64 UR42, c[0x0][0x3d0] ;  /* 0x0000f400002a7ab9 */ /* 0x000fe20000000a00 */
[----:B------:R-:W-:Y:S02]  /*cd30*/  ULEA.HI.X UR49, UR44, UR35, UR49, 0x3, UP0 ;  /* 0x000000232c317291 */ /* 0x000fe400080f1c31 */
[----:B------:R-:W-:Y:S02]  /*cd40*/  UIADD3 UR21, UR21, UR41, URZ ;  /* 0x0000002915157290 */ /* 0x000fe4000fffe03f */
[----:B------:R-:W-:-:S02]  /*cd50*/  ULEA UR42, UP0, UR40, UR42, 0x3 ;  /* 0x0000002a282a7291 */ /* 0x000fc4000f80183f */
[----:B------:R-:W-:Y:S01]  /*cd60*/  UIMAD UR57, UR57, -0x400, URZ ;  /* 0xfffffc00393978a4 */ /* 0x000fe2000f8e023f */
[C---:B------:R-:W-:Y:S01]  /*cd70*/  IADD3.X R25, R23.reuse, UR49, RZ, P1, !PT ;  /* 0x0000003117197c10 */ /* 0x040fe20008ffe4ff */
[----:B------:R-:W-:Y:S01]  /*cd80*/  ULEA.HI.X UR21, UR40, UR43, UR21, 0x3, UP0 ;  /* 0x0000002b28157291 */ /* 0x000fe200080f1c15 */
[----:B------:R-:W-:Y:S01]  /*cd90*/  ISETP.GE.AND P1, PT, R210, 0x21, PT ;  /* 0x00000021d200780c */ /* 0x000fe20003f26270 */
[----:B------:R-:W-:Y:S01]  /*cda0*/  USHF.L.U64.HI UR40, UR7, 0x2, UR8 ;  /* 0x0000000207287899 */ /* 0x000fe20008010208 */
[----:B------:R-:W-:Y:S02]  /*cdb0*/  IADD3 R22, P2, R22, UR42, RZ ;  /* 0x0000002a16167c10 */ /* 0x000fe4000ff5e0ff */
[----:B------:R-:W-:Y:S02]  /*cdc0*/  MOV R237, UR57 ;  /* 0x0000003900ed7c02 */ /* 0x000fe40008000f00 */
[----:B------:R-:W-:Y:S01]  /*cdd0*/  IADD3.X R23, R23, UR21, RZ, P2, !PT ;  /* 0x0000001517177c10 */ /* 0x000fe200097fe4ff */
[----:B------:R-:W-:Y:S01]  /*cde0*/  USHF.L.U32 UR21, UR7, 0x2, URZ ;  /* 0x0000000207157899 */ /* 0x000fe2000800063f */
[----:B-1----:R-:W-:Y:S01]  /*cdf0*/  IMAD R212, R20, UR40, RZ ;  /* 0x0000002814d47c24 */ /* 0x002fe2000f8e02ff */
[----:B------:R-:W-:Y:S01]  /*ce00*/  MOV R239, UR57 ;  /* 0x0000003900ef7c02 */ /* 0x000fe20008000f00 */
[----:B------:R-:W-:-:S04]  /*ce10*/  IMAD.WIDE R24, R237, 0x4, R24 ;  /* 0x00000004ed187825 */ /* 0x000fc800078e0218 */
[----:B------:R-:W-:Y:S02]  /*ce20*/  IMAD R21, R21, UR21, R212 ;  /* 0x0000001515157c24 */ /* 0x000fe4000f8e02d4 */
[----:B------:R-:W-:-:S04]  /*ce30*/  IMAD.WIDE.U32 R24, R20, UR21, R24 ;  /* 0x0000001514187c25 */ /* 0x000fc8000f8e0018 */
[----:B------:R-:W-:Y:S01]  /*ce40*/  IMAD.WIDE R22, R239, 0x4, R22 ;  /* 0x00000004ef167825 */ /* 0x000fe200078e0216 */
[----:B------:R-:W-:Y:S02]  /*ce50*/  IADD3 R25, R25, R21, RZ ;  /* 0x0000001519197210 */ /* 0x000fe40007ffe0ff */
[----:B------:R1:W2:Y:S01]  /*ce60*/  LDS R21, [R172+0x3200] ;  /* 0x00320000ac157984 */ /* 0x0002a20000000800 */
[C---:B0-----:R-:W-:Y:S02]  /*ce70*/  IMAD R214, R18.reuse, UR40, RZ ;  /* 0x0000002812d67c24 */ /* 0x041fe4000f8e02ff */
[----:B------:R-:W-:-:S04]  /*ce80*/  IMAD.WIDE.U32 R22, R18, UR21, R22 ;  /* 0x0000001512167c25 */ /* 0x000fc8000f8e0016 */
[----:B------:R-:W-:Y:S01]  /*ce90*/  FADD.FTZ R18, R176, R213 ;  /* 0x000000d5b0127221 */ /* 0x000fe20000010000 */
[----:B------:R-:W-:-:S05]  /*cea0*/  IMAD R19, R19, UR21, R214 ;  /* 0x0000001513137c24 */ /* 0x000fca000f8e02d6 */
[----:B------:R-:W-:Y:S01]  /*ceb0*/  IADD3 R23, R23, R19, RZ ;  /* 0x0000001317177210 */ /* 0x000fe20007ffe0ff */
[----:B------:R-:W-:Y:S01]  /*cec0*/  FADD.FTZ R19, R174, R211 ;  /* 0x000000d3ae137221 */ /* 0x000fe20000010000 */
[----:B-1----:R-:W-:Y:S06]  /*ced0*/  @!P1 BRA `(.L_x_13837) ;  /* 0x0000000000089947 */ /* 0x002fec0003800000 */
[----:B------:R0:W-:Y:S04]  /*cee0*/  REDG.E.ADD.F32.FTZ.RN.STRONG.GPU desc[UR22][R24.64+-0xf80], R193 ;  /* 0xfff080c1180079a6 */ /* 0x0001e8000c10f396 */
[----:B--2---:R0:W-:Y:S02]  /*cef0*/  REDG.E.ADD.F32.FTZ.RN.STRONG.GPU desc[UR22][R22.64+-0xf80], R21 ;  /* 0xfff08015160079a6 */ /* 0x0041e4000c10f396 */
.L_x_13837:
[----:B------:R-:W-:Y:S05]  /*cf00*/  BSYNC B0 ;  /* 0x0000000000007941 */ /* 0x000fea0003800000 */
.L_x_13836:
[----:B0-2---:R0:W1:Y:S01]  /*cf10*/  LDS R21, [R170+0x3280] ;  /* 0x00328000aa157984 */ /* 0x0050620000000800 */
[C---:B------:R-:W-:Y:S01]  /*cf20*/  ISETP.GE.AND P6, PT, R210.reuse, 0x41, PT ;  /* 0x00000041d200780c */ /* 0x040fe20003fc6270 */
[----:B------:R-:W-:Y:S01]  /*cf30*/  BSSY B0, `(.L_x_13838) ;  /* 0x0000009000007945 */ /* 0x000fe20003800000 */
[C---:B------:R-:W-:Y:S02]  /*cf40*/  ISETP.GE.AND P1, PT, R210.reuse, 0x61, PT ;  /* 0x00000061d200780c */ /* 0x040fe40003f26270 */
[C---:B------:R-:W-:Y:S02]  /*cf50*/  ISETP.GE.AND P2, PT, R210.reuse, 0x81, PT ;  /* 0x00000081d200780c */ /* 0x040fe40003f46270 */
[C---:B------:R-:W-:Y:S02]  /*cf60*/  ISETP.GE.AND P3, PT, R210.reuse, 0xa1, PT ;  /* 0x000000a1d200780c */ /* 0x040fe40003f66270 */
[C---:B------:R-:W-:Y:S02]  /*cf70*/  ISETP.GE.AND P4, PT, R210.reuse, 0xc1, PT ;  /* 0x000000c1d200780c */ /* 0x040fe40003f86270 */
[----:B------:R-:W-:-:S03]  /*cf80*/  ISETP.GE.AND P5, PT, R210, 0xe1, PT ;  /* 0x000000e1d200780c */ /* 0x000fc60003fa6270 */
[----:B0-----:R-:W-:Y:S10]  /*cf90*/  @!P6 BRA `(.L_x_13839) ;  /* 0x000000000008e947 */ /* 0x001ff40003800000 */
[----:B------:R0:W-:Y:S04]  /*cfa0*/  REDG.E.ADD.F32.FTZ.RN.STRONG.GPU desc[UR22][R24.64+-0xf00], R191 ;  /* 0xfff100bf180079a6 */ /* 0x0001e8000c10f396 */
[----:B-1----:R0:W-:Y:S02]  /*cfb0*/  REDG.E.ADD.F32.FTZ.RN.STRONG.GPU desc[UR22][R22.64+-0xf00], R21 ;  /* 0xfff10015160079a6 */ /* 0x0021e4000c10f396 */
.L_x_13839:
[----:B------:R-:W-:Y:S05]  /*cfc0*/  BSYNC B0 ;  /* 0x0000000000007941 */ /* 0x000fea0003800000 */
.L_x_13838:
[----:B01----:R0:W1:Y:S01]  /*cfd0*/  LDS R21, [R168+0x3300] ;  /* 0x00330000a8157984 */ /* 0x0030620000000800 */
[----:B------:R-:W-:Y:S04]  /*cfe0*/  BSSY B0, `(.L_x_13840) ;  /* 0x0000004000007945 */ /* 0x000fe80003800000 */
[----:B------:R-:W-:Y:S05]  /*cff0*/  @!P1 BRA `(.L_x_13841) ;  /* 0x0000000000089947 */ /* 0x000fea0003800000 */
[----:B------:R2:W-:Y:S04]  /*d000*/  REDG.E.ADD.F32.FTZ.RN.STRONG.GPU desc[UR22][R24.64+-0xe80], R189 ;  /* 0xfff180bd180079a6 */ /* 0x0005e8000c10f396 */
[----:B-1----:R2:W-:Y:S02]  /*d010*/  REDG.E.ADD.F32.FTZ.RN.STRONG.GPU desc[UR22][R22.64+-0xe80], R21 ;  /* 0xfff18015160079a6 */ /* 0x0025e4000c10f396 */
.L_x_13841:
[----:B------:R-:W-:Y:S05]  /*d020*/  BSYNC B0 ;  /* 0x0000000000007941 */ /* 0x000fea0003800000 */
.L_x_13840:
[----:B-12---:R1:W2:Y:S01]  /*d030*/  LDS R21, [R166+0x3380] ;  /* 0x00338000a6157984 */ /* 0x0062a20000000800 */
[----:B------:R-:W-:Y:S04]  /*d040*/  BSSY B0, `(.L_x_13842) ;  /* 0x0000004000007945 */ /* 0x000fe80003800000 */
[----:B------:R-:W-:Y:S05]  /*d050*/  @!P2 BRA `(.L_x_13843) ;  /* 0x000000000008a947 */ /* 0x000fea0003800000 */
[----:B------:R3:W-:Y:S04]  /*d060*/  REDG.E.ADD.F32.FTZ.RN.STRONG.GPU desc[UR22][R24.64+-0xe00], R187 ;  /* 0xfff200bb180079a6 */ /* 0x0007e8000c10f396 */
[----:B--2---:R3:W-:Y:S02]  /*d070*/  REDG.E.ADD.F32.FTZ.RN.STRONG.GPU desc[UR22][R22.64+-0xe00], R21 ;  /* 0xfff20015160079a6 */ /* 0x0047e4000c10f396 */
.L_x_13843:
[----:B------:R-:W-:Y:S05]  /*d080*/  BSYNC B0 ;  /* 0x0000000000007941 */ /* 0x000fea0003800000 */
.L_x_13842:
[----:B--23--:R2:W3:Y:S01]  /*d090*/  LDS R21, [R164+0x3400] ;  /* 0x00340000a4157984 */ /* 0x00c4e20000000800 */
[----:B------:R-:W-:Y:S04]  /*d0a0*/  BSSY B0, `(.L_x_13844) ;  /* 0x0000004000007945 */ /* 0x000fe80003800000 */
[----:B------:R-:W-:Y:S05]  /*d0b0*/  @!P3 BRA `(.L_x_13845) ;  /* 0x000000000008b947 */ /* 0x000fea0003800000 */
[----:B------:R4:W-:Y:S04]  /*d0c0*/  REDG.E.ADD.F32.FTZ.RN.STRONG.GPU desc[UR22][R24.64+-0xd80], R185 ;  /* 0xfff280b9180079a6 */ /* 0x0009e8000c10f396 */
[----:B---3--:R4:W-:Y:S02]  /*d0d0*/  REDG.E.ADD.F32.FTZ.RN.STRONG.GPU desc[UR22][R22.64+-0xd80], R21 ;  /* 0xfff28015160079a6 */ /* 0x0089e4000c10f396 */
.L_x_13845:
[----:B------:R-:W-:Y:S05]  /*d0e0*/  BSYNC B0 ;  /* 0x0000000000007941 */ /* 0x000fea0003800000 */
.L_x_13844:
[----:B---34-:R3:W4:Y:S01]  /*d0f0*/  LDS R21, [R162+0x3480] ;  /* 0x00348000a2157984 */ /* 0x0187220000000800 */
[----:B------:R-:W-:Y:S04]  /*d100*/  BSSY B0, `(.L_x_13846) ;  /* 0x0000004000007945 */ /* 0x000fe80003800000 */
[----:B------:R-:W-:Y:S05]  /*d110*/  @!P4 BRA `(.L_x_13847) ;  /* 0x000000000008c947 */ /* 0x000fea0003800000 */
[----:B------:R0:W-:Y:S04]  /*d120*/  REDG.E.ADD.F32.FTZ.RN.STRONG.GPU desc[UR22][R24.64+-0xd00], R183 ;  /* 0xfff300b7180079a6 */ /* 0x0001e8000c10f396 */
[----:B----4-:R0:W-:Y:S02]  /*d130*/  REDG.E.ADD.F32.FTZ.RN.STRONG.GPU desc[UR22][R22.64+-0xd00], R21 ;  /* 0xfff30015160079a6 */ /* 0x0101e4000c10f396 */
.L_x_13847:
[----:B------:R-:W-:Y:S05]  /*d140*/  BSYNC B0 ;  /* 0x0000000000007941 */ /* 0x000fea0003800000 */
.L_x_13846:
[----:B0---4-:R0:W4:Y:S01]  /*d150*/  LDS R21, [R160+0x3500] ;  /* 0x00350000a0157984 */ /* 0x0111220000000800 */
[----:B------:R-:W-:Y:S04]  /*d160*/  BSSY B0, `(.L_x_13848) ;  /* 0x0000004000007945 */ /* 0x000fe80003800000 */
[----:B------:R-:W-:Y:S05]  /*d170*/  @!P5 BRA `(.L_x_13849) ;  /* 0x000000000008d947 */ /* 0x000fea0003800000 */
[----:B------:R0:W-:Y:S04]  /*d180*/  REDG.E.ADD.F32.FTZ.RN.STRONG.GPU desc[UR22][R24.64+-0xc80], R181 ;  /* 0xfff380b5180079a6 */ /* 0x0001e8000c10f396 */
[----:B----4-:R0:W-:Y:S02]  /*d190*/  REDG.E.ADD.F32.FTZ.RN.STRONG.GPU desc[UR22][R22.64+-0xc80], R21 ;  /* 0xfff38015160079a6 */ /* 0x0101e4000c10f396 */
.L_x_13849:
[----:B------:R-:W-:Y:S05]  /*d1a0*/  BSYNC B0 ;  /* 0x0000000000007941 */ /* 0x000fea0003800000 */
.L_x_13848:
[----:B0---4-:R0:W4:Y:S01]  /*d1b0*/  LDS R21, [R158+0x3580] ;  /* 0x003580009e157984 */ /* 0x0111220000000800 */
        /* <DEDUP_REMOVED lines=9> */
[----:B----4-:R0:W-:Y:S02]  /*d250*/  REDG.E.ADD.F32.FTZ.RN.STRONG.GPU desc[UR22][R22.64+-0xc00], R21 ;  /* 0xfff40015160079a6 */ /* 0x0101e4000c10f396 */
.L_x_13851:
[----:B------:R-:W-:Y:S05]  /*d260*/  BSYNC B0 ;  /* 0x0000000000007941 */ /* 0x000fea0003800000 */
.L_x_13850:
[----:B0---4-:R0:W4:Y:S01]  /*d270*/  LDS R21, [R156+0x3600] ;  /* 0x003600009c157984 */ /* 0x0111220000000800 */
[----:B------:R-:W-:Y:S04]  /*d280*/  BSSY B0, `(.L_x_13852) ;  /* 0x0000004000007945 */ /* 0x000fe80003800000 */
[----:B------:R-:W-:Y:S05]  /*d290*/  @!P1 BRA `(.L_x_13853) ;  /* 0x0000000000089947 */ /* 0x000fea0003800000 */
[----:B------:R0:W-:Y:S04]  /*d2a0*/  REDG.E.ADD.F32.FTZ.RN.STRONG.GPU desc[UR22][R24.64+-0xb80], R177 ;  /* 0xfff480b1180079a6 */ /* 0x0001e8000c10f396 */
[----:B----4-:R0:W-:Y:S02]  /*d2b0*/  REDG.E.ADD.F32.FTZ.RN.STRONG.GPU desc[UR22][R22.64+-0xb80], R21 ;  /* 0xfff48015160079a6 */ /* 0x0101e4000c10f396 */
.L_x_13853:
[----:B------:R-:W-:Y:S05]  /*d2c0*/  BSYNC B0 ;  /* 0x0000000000007941 */ /* 0x000fea0003800000 */
.L_x_13852:
[----:B0---4-:R0:W4:Y:S01]  /*d2d0*/  LDS R21, [R154+0x3680] ;  /* 0x003680009a157984 */ /* 0x0111220000000800 */
[----:B------:R-:W-:Y:S04]  /*d2e0*/  BSSY B0, `(.L_x_13854) ;  /* 0x0000004000007945 */ /* 0x000fe80003800000 */
[----:B------:R-:W-:Y:S05]  /*d2f0*/  @!P2 BRA `(.L_x_13855) ;  /* 0x000000000008a947 */ /* 0x000fea0003800000 */
[----:B------:R0:W-:Y:S04]  /*d300*/  REDG.E.ADD.F32.FTZ.RN.STRONG.GPU desc[UR22][R24.64+-0xb00], R175 ;  /* 0xfff500af180079a6 */ /* 0x0001e8000c10f396 */
[----:B----4-:R0:W-:Y:S02]  /*d310*/  REDG.E.ADD.F32.FTZ.RN.STRONG.GPU desc[UR22][R22.64+-0xb00], R21 ;  /* 0xfff50015160079a6 */ /* 0x0101e4000c10f396 */
.L_x_13855:
[----:B------:R-:W-:Y:S05]  /*d320*/  BSYNC B0 ;  /* 0x0000000000007941 */ /* 0x000fea0003800000 */
.L_x_13854:
[----:B0---4-:R0:W4:Y:S01]  /*d330*/  LDS R21, [R152+0x3700] ;  /* 0x0037000098157984 */ /* 0x0111220000000800 */
[----:B------:R-:W-:Y:S04]  /*d340*/  BSSY B0, `(.L_x_13856) ;  /* 0x0000004000007945 */ /* 0x000fe80003800000 */
[----:B------:R-:W-:Y:S05]  /*d350*/  @!P3 BRA `(.L_x_13857) ;  /* 0x000000000008b947 */ /* 0x000fea0003800000 */
[----:B------:R0:W-:Y:S04]  /*d360*/  REDG.E.ADD.F32.FTZ.RN.STRONG.GPU desc[UR22][R24.64+-0xa80], R173 ;  /* 0xfff580ad180079a6 */ /* 0x0001e8000c10f396 */
[----:B----4-:R0:W-:Y:S02]  /*d370*/  REDG.E.ADD.F32.FTZ.RN.STRONG.GPU desc[UR22][R22.64+-0xa80], R21 ;  /* 0xfff58015160079a6 */ /* 0x0101e4000c10f396 */
.L_x_13857:
[----:B------:R-:W-:Y:S05]  /*d380*/  BSYNC B0 ;  /* 0x0000000000007941 */ /* 0x000fea0003800000 */
.L_x_13856:
[----:B0---4-:R0:W4:Y:S01]  /*d390*/  LDS R21, [R150+0x3780] ;  /* 0x0037800096157984 */ /* 0x0111220000000800 */
[----:B------:R-:W-:Y:S04]  /*d3a0*/  BSSY B0, `(.L_x_13858) ;  /* 0x0000004000007945 */ /* 0x000fe80003800000 */
[----:B------:R-:W-:Y:S05]  /*d3b0*/  @!P4 BRA `(.L_x_13859) ;  /* 0x000000000008c947 */ /* 0x000fea0003800000 */
[----:B------:R0:W-:Y:S04]  /*d3c0*/  REDG.E.ADD.F32.FTZ.RN.STRONG.GPU desc[UR22][R24.64+-0xa00], R171 ;  /* 0xfff600ab180079a6 */ /* 0x0001e8000c10f396 */
[----:B----4-:R0:W-:Y:S02]  /*d3d0*/  REDG.E.ADD.F32.FTZ.RN.STRONG.GPU desc[UR22][R22.64+-0xa00], R21 ;  /* 0xfff60015160079a6 */ /* 0x0101e4000c10f396 */
.L_x_13859:
[----:B------:R-:W-:Y:S05]  /*d3e0*/  BSYNC B0 ;  /* 0x0000000000007941 */ /* 0x000fea0003800000 */
.L_x_13858:
[----:B0---4-:R0:W4:Y:S01]  /*d3f0*/  LDS R21, [R148+0x3800] ;  /* 0x0038000094157984 */ /* 0x0111220000000800 */
[----:B------:R-:W-:Y:S04]  /*d400*/  BSSY B0, `(.L_x_13860) ;  /* 0x0000004000007945 */ /* 0x000fe80003800000 */
[----:B------:R-:W-:Y:S05]  /*d410*/  @!P5 BRA `(.L_x_13861) ;  /* 0x000000000008d947 */ /* 0x000fea0003800000 */
[----:B------:R0:W-:Y:S04]  /*d420*/  REDG.E.ADD.F32.FTZ.RN.STRONG.GPU desc[UR22][R24.64+-0x980], R169 ;  /* 0xfff680a9180079a6 */ /* 0x0001e8000c10f396 */
[----:B----4-:R0:W-:Y:S02]  /*d430*/  REDG.E.ADD.F32.FTZ.RN.STRONG.GPU desc[UR22][R22.64+-0x980], R21 ;  /* 0xfff68015160079a6 */ /* 0x0101e4000c10f396 */
.L_x_13861:
[----:B------:R-:W-:Y:S05]  /*d440*/  BSYNC B0 ;  /* 0x0000000000007941 */ /* 0x000fea0003800000 */
.L_x_13860:
        /* <DEDUP_REMOVED lines=11> */
.L_x_13863:
[----:B------:R-:W-:Y:S05]  /*d500*/  BSYNC B0 ;  /* 0x0000000000007941 */ /* 0x000fea0003800000 */
.L_x_13862:
[----:B0---4-:R0:W4:Y:S01]  /*d510*/  LDS R21, [R144+0x3900] ;  /* 0x0039000090157984 */ /* 0x0111220000000800 */
[----:B------:R-:W-:Y:S04]  /*d520*/  BSSY B0, `(.L_x_13864) ;  /* 0x0000004000007945 */ /* 0x000fe80003800000 */
[----:B------:R-:W-:Y:S05]  /*d530*/  @!P1 BRA `(.L_x_13865) ;  /* 0x0000000000089947 */ /* 0x000fea0003800000 */
[----:B------:R0:W-:Y:S04]  /*d540*/  REDG.E.ADD.F32.FTZ.RN.STRONG.GPU desc[UR22][R24.64+-0x880], R165 ;  /* 0xfff780a5180079a6 */ /* 0x0001e8000c10f396 */
[----:B----4-:R0:W-:Y:S02]  /*d550*/  REDG.E.ADD.F32.FTZ.RN.STRONG.GPU desc[UR22][R22.64+-0x880], R21 ;  /* 0xfff78015160079a6 */ /* 0x0101e4000c10f396 */
.L_x_13865:
[----:B------:R-:W-:Y:S05]  /*d560*/  BSYNC B0 ;  /* 0x0000000000007941 */ /* 0x000fea0003800000 */
.L_x_13864:
[----:B0---4-:R0:W4:Y:S01]  /*d570*/  LDS R21, [R142+0x3980] ;  /* 0x003980008e157984 */ /* 0x0111220000000800 */
[----:B------:R-:W-:Y:S04]  /*d580*/  BSSY B0, `(.L_x_13866) ;  /* 0x0000004000007945 */ /* 0x000fe80003800000 */
[----:B------:R-:W-:Y:S05]  /*d590*/  @!P2 BRA `(.L_x_13867) ;  /* 0x000000000008a947 */ /* 0x000fea0003800000 */
[----:B------:R0:W-:Y:S04]  /*d5a0*/  REDG.E.ADD.F32.FTZ.RN.STRONG.GPU desc[UR22][R24.64+-0x800], R163 ;  /* 0xfff800a3180079a6 */ /* 0x0001e8000c10f396 */
[----:B----4-:R0:W-:Y:S02]  /*d5b0*/  REDG.E.ADD.F32.FTZ.RN.STRONG.GPU desc[UR22][R22.64+-0x800], R21 ;  /* 0xfff80015160079a6 */ /* 0x0101e4000c10f396 */
.L_x_13867:
[----:B------:R-:W-:Y:S05]  /*d5c0*/  BSYNC B0 ;  /* 0x0000000000007941 */ /* 0x000fea0003800000 */
.L_x_13866:
[----:B0---4-:R0:W4:Y:S01]  /*d5d0*/  LDS R21, [R140+0x3a00] ;  /* 0x003a00008c157984 */ /* 0x0111220000000800 */
[----:B------:R-:W-:Y:S04]  /*d5e0*/  BSSY B0, `(.L_x_13868) ;  /* 0x0000004000007945 */ /* 0x000fe80003800000 */
[----:B------:R-:W-:Y:S05]  /*d5f0*/  @!P3 BRA `(.L_x_13869) ;  /* 0x000000000008b947 */ /* 0x000fea0003800000 */
[----:B------:R0:W-:Y:S04]  /*d600*/  REDG.E.ADD.F32.FTZ.RN.STRONG.GPU desc[UR22][R24.64+-0x780], R161 ;  /* 0xfff880a1180079a6 */ /* 0x0001e8000c10f396 */
[----:B----4-:R0:W-:Y:S02]  /*d610*/  REDG.E.ADD.F32.FTZ.RN.STRONG.GPU desc[UR22][R22.64+-0x780], R21 ;  /* 0xfff88015160079a6 */ /* 0x0101e4000c10f396 */
.L_x_13869:
[----:B------:R-:W-:Y:S05]  /*d620*/  BSYNC B0 ;  /* 0x0000000000007941 */ /* 0x000fea0003800000 */
.L_x_13868:
[----:B0---4-:R0:W4:Y:S01]  /*d630*/  LDS R21, [R138+0x3a80] ;  /* 0x003a80008a157984 */ /* 0x0111220000000800 */
[----:B------:R-:W-:Y:S04]  /*d640*/  BSSY B0, `(.L_x_13870) ;  /* 0x0000004000007945 */ /* 0x000fe80003800000 */
[----:B------:R-:W-:Y:S05]  /*d650*/  @!P4 BRA `(.L_x_13871) ;  /* 0x000000000008c947 */ /* 0x000fea0003800000 */
[----:B------:R0:W-:Y:S04]  /*d660*/  REDG.E.ADD.F32.FTZ.RN.STRONG.GPU desc[UR22][R24.64+-0x700], R159 ;  /* 0xfff9009f180079a6 */ /* 0x0001e8000c10f396 */
[----:B----4-:R0:W-:Y:S02]  /*d670*/  REDG.E.ADD.F32.FTZ.RN.STRONG.GPU desc[UR22][R22.64+-0x700], R21 ;  /* 0xfff90015160079a6 */ /* 0x0101e4000c10f396 */
.L_x_13871:
[----:B------:R-:W-:Y:S05]  /*d680*/  BSYNC B0 ;  /* 0x0000000000007941 */ /* 0x000fea0003800000 */
.L_x_13870:
[----:B0---4-:R0:W4:Y:S01]  /*d690*/  LDS R21, [R136+0x3b00] ;  /* 0x003b000088157984 */ /* 0x0111220000000800 */
[----:B------:R-:W-:Y:S04]  /*d6a0*/  BSSY B0, `(.L_x_13872) ;  /* 0x0000004000007945 */ /* 0x000fe80003800000 */
[----:B------:R-:W-:Y:S05]  /*d6b0*/  @!P5 BRA `(.L_x_13873) ;  /* 0x000000000008d947 */ /* 0x000fea0003800000 */
[----:B------:R0:W-:Y:S04]  /*d6c0*/  REDG.E.ADD.F32.FTZ.RN.STRONG.GPU desc[UR22][R24.64+-0x680], R157 ;  /* 0xfff9809d180079a6 */ /* 0x0001e8000c10f396 */
[----:B----4-:R0:W-:Y:S02]  /*d6d0*/  REDG.E.ADD.F32.FTZ.RN.STRONG.GPU desc[UR22][R22.64+-0x680], R21 ;  /* 0xfff98015160079a6 */ /* 0x0101e4000c10f396 */
.L_x_13873:
[----:B------:R-:W-:Y:S05]  /*d6e0*/  BSYNC B0 ;  /* 0x0000000000007941 */ /* 0x000fea0003800000 */
.L_x_13872:
        /* <DEDUP_REMOVED lines=11> */
.L_x_13875:
[----:B------:R-:W-:Y:S05]  /*d7a0*/  BSYNC B0 ;  /* 0x0000000000007941 */ /* 0x000fea0003800000 */
.L_x_13874:
[----:B0---4-:R0:W4:Y:S01]  /*d7b0*/  LDS R21, [R132+0x3c00] ;  /* 0x003c000084157984 */ /* 0x0111220000000800 */
[----:B------:R-:W-:Y:S04]  /*d7c0*/  BSSY B0, `(.L_x_13876) ;  /* 0x0000004000007945 */ /* 0x000fe80003800000 */
[----:B------:R-:W-:Y:S05]  /*d7d0*/  @!P1 BRA `(.L_x_13877) ;  /* 0x0000000000089947 */ /* 0x000fea0003800000 */
[----:B------:R0:W-:Y:S04]  /*d7e0*/  REDG.E.ADD.F32.FTZ.RN.STRONG.GPU desc[UR22][R24.64+-0x580], R153 ;  /* 0xfffa8099180079a6 */ /* 0x0001e8000c10f396 */
[----:B----4-:R0:W-:Y:S02]  /*d7f0*/  REDG.E.ADD.F32.FTZ.RN.STRONG.GPU desc[UR22][R22.64+-0x580], R21 ;  /* 0xfffa8015160079a6 */ /* 0x0101e4000c10f396 */
.L_x_13877:
[----:B------:R-:W-:Y:S05]  /*d800*/  BSYNC B0 ;  /* 0x0000000000007941 */ /* 0x000fea0003800000 */
.L_x_13876:
[----:B0---4-:R0:W4:Y:S01]  /*d810*/  LDS R21, [R130+0x3c80] ;  /* 0x003c800082157984 */ /* 0x0111220000000800 */
[----:B------:R-:W-:Y:S04]  /*d820*/  BSSY B0, `(.L_x_13878) ;  /* 0x0000004000007945 */ /* 0x000fe80003800000 */
[----:B------:R-:W-:Y:S05]  /*d830*/  @!P2 BRA `(.L_x_13879) ;  /* 0x000000000008a947 */ /* 0x000fea0003800000 */
[----:B------:R0:W-:Y:S04]  /*d840*/  REDG.E.ADD.F32.FTZ.RN.STRONG.GPU desc[UR22][R24.64+-0x500], R151 ;  /* 0xfffb0097180079a6 */ /* 0x0001e8000c10f396 */
[----:B----4-:R0:W-:Y:S02]  /*d850*/  REDG.E.ADD.F32.FTZ.RN.STRONG.GPU desc[UR22][R22.64+-0x500], R21 ;  /* 0xfffb0015160079a6 */ /* 0x0101e4000c10f396 */
.L_x_13879:
[----:B------:R-:W-:Y:S05]  /*d860*/  BSYNC B0 ;  /* 0x0000000000007941 */ /* 0x000fea0003800000 */
.L_x_13878:
[----:B0---4-:R0:W4:Y:S01]  /*d870*/  LDS R21, [R128+0x3d00] ;  /* 0x003d000080157984 */ /* 0x0111220000000800 */
[----:B------:R-:W-:Y:S04]  /*d880*/  BSSY B0, `(.L_x_13880) ;  /* 0x0000004000007945 */ /* 0x000fe80003800000 */
[----:B------:R-:W-:Y:S05]  /*d890*/  @!P3 BRA `(.L_x_13881) ;  /* 0x000000000008b947 */ /* 0x000fea0003800000 */
[----:B------:R0:W-:Y:S04]  /*d8a0*/  REDG.E.ADD.F32.FTZ.RN.STRONG.GPU desc[UR22][R24.64+-0x480], R149 ;  /* 0xfffb8095180079a6 */ /* 0x0001e8000c10f396 */
[----:B----4-:R0:W-:Y:S02]  /*d8b0*/  REDG.E.ADD.F32.FTZ.RN.STRONG.GPU desc[UR22][R22.64+-0x480], R21 ;  /* 0xfffb8015160079a6 */ /* 0x0101e4000c10f396 */
.L_x_13881:
[----:B------:R-:W-:Y:S05]  /*d8c0*/  BSYNC B0 ;  /* 0x0000000000007941 */ /* 0x000fea0003800000 */
.L_x_13880:
[----:B0---4-:R0:W4:Y:S01]  /*d8d0*/  LDS R21, [R126+0x3d80] ;  /* 0x003d80007e157984 */ /* 0x0111220000000800 */
[----:B------:R-:W-:Y:S04]  /*d8e0*/  BSSY B0, `(.L_x_13882) ;  /* 0x0000004000007945 */ /* 0x000fe80003800000 */
[----:B------:R-:W-:Y:S05]  /*d8f0*/  @!P4 BRA `(.L_x_13883) ;  /* 0x000000000008c947 */ /* 0x000fea0003800000 */
[----:B------:R0:W-:Y:S04]  /*d900*/  REDG.E.ADD.F32.FTZ.RN.STRONG.GPU desc[UR22][R24.64+-0x400], R147 ;  /* 0xfffc0093180079a6 */ /* 0x0001e8000c10f396 */
[----:B----4-:R0:W-:Y:S02]  /*d910*/  REDG.E.ADD.F32.FTZ.RN.STRONG.GPU desc[UR22][R22.64+-0x400], R21 ;  /* 0xfffc0015160079a6 */ /* 0x0101e4000c10f396 */
.L_x_13883:
[----:B------:R-:W-:Y:S05]  /*d920*/  BSYNC B0 ;  /* 0x0000000000007941 */ /* 0x000fea0003800000 */
.L_x_13882:
[----:B0---4-:R0:W4:Y:S01]  /*d930*/  LDS R21, [R124+0x3e00] ;  /* 0x003e00007c157984 */ /* 0x0111220000000800 */
[----:B------:R-:W-:Y:S04]  /*d940*/  BSSY B0, `(.L_x_13884) ;  /* 0x0000004000007945 */ /* 0x000fe80003800000 */
[----:B------:R-:W-:Y:S05]  /*d950*/  @!P5 BRA `(.L_x_13885) ;  /* 0x000000000008d947 */ /* 0x000fea0003800000 */
[----:B------:R0:W-:Y:S04]  /*d960*/  REDG.E.ADD.F32.FTZ.RN.STRONG.GPU desc[UR22][R24.64+-0x380], R145 ;  /* 0xfffc8091180079a6 */ /* 0x0001e8000c10f396 */
[----:B----4-:R0:W-:Y:S02]  /*d970*/  REDG.E.ADD.F32.FTZ.RN.STRONG.GPU desc[UR22][R22.64+-0x380], R21 ;  /* 0xfffc8015160079a6 */ /* 0x0101e4000c10f396 */
.L_x_13885:
[----:B------:R-:W-:Y:S05]  /*d980*/  BSYNC B0 ;  /* 0x0000000000007941 */ /* 0x000fea0003800000 */
.L_x_13884:
        /* <DEDUP_REMOVED lines=11> */
.L_x_13887:
[----:B------:R-:W-:Y:S05]  /*da40*/  BSYNC B0 ;  /* 0x0000000000007941 */ /* 0x000fea0003800000 */
.L_x_13886:
[----:B0---4-:R0:W4:Y:S01]  /*da50*/  LDS R21, [R120+0x3f00] ;  /* 0x003f000078157984 */ /* 0x0111220000000800 */
[----:B------:R-:W-:Y:S04]  /*da60*/  BSSY B0, `(.L_x_13888) ;  /* 0x0000004000007945 */ /* 0x000fe80003800000 */
[----:B------:R-:W-:Y:S05]  /*da70*/  @!P1 BRA `(.L_x_13889) ;  /* 0x0000000000089947 */ /* 0x000fea0003800000 */
[----:B------:R0:W-:Y:S04]  /*da80*/  REDG.E.ADD.F32.FTZ.RN.STRONG.GPU desc[UR22][R24.64+-0x280], R141 ;  /* 0xfffd808d180079a6 */ /* 0x0001e8000c10f396 */
[----:B----4-:R0:W-:Y:S02]  /*da90*/  REDG.E.ADD.F32.FTZ.RN.STRONG.GPU desc[UR22][R22.64+-0x280], R21 ;  /* 0xfffd8015160079a6 */ /* 0x0101e4000c10f396 */
.L_x_13889:
[----:B------:R-:W-:Y:S05]  /*daa0*/  BSYNC B0 ;  /* 0x0000000000007941 */ /* 0x000fea0003800000 */
.L_x_13888:
[----:B0---4-:R0:W4:Y:S01]  /*dab0*/  LDS R21, [R118+0x3f80] ;  /* 0x003f800076157984 */ /* 0x0111220000000800 */
[----:B------:R-:W-:Y:S04]  /*dac0*/  BSSY B0, `(.L_x_13890) ;  /* 0x0000004000007945 */ /* 0x000fe80003800000 */
[----:B------:R-:W-:Y:S05]  /*dad0*/  @!P2 BRA `(.L_x_13891) ;  /* 0x000000000008a947 */ /* 0x000fea0003800000 */
[----:B------:R0:W-:Y:S04]  /*dae0*/  REDG.E.ADD.F32.FTZ.RN.STRONG.GPU desc[UR22][R24.64+-0x200], R139 ;  /* 0xfffe008b180079a6 */ /* 0x0001e8000c10f396 */
[----:B----4-:R0:W-:Y:S02]  /*daf0*/  REDG.E.ADD.F32.FTZ.RN.STRONG.GPU desc[UR22][R22.64+-0x200], R21 ;  /* 0xfffe0015160079a6 */ /* 0x0101e4000c10f396 */
.L_x_13891:
[----:B------:R-:W-:Y:S05]  /*db00*/  BSYNC B0 ;  /* 0x0000000000007941 */ /* 0x000fea0003800000 */
.L_x_13890:
[----:B0---4-:R0:W4:Y:S01]  /*db10*/  LDS R21, [R116+0x4000] ;  /* 0x0040000074157984 */ /* 0x0111220000000800 */
[----:B------:R-:W-:Y:S04]  /*db20*/  BSSY B0, `(.L_x_13892) ;  /* 0x0000004000007945 */ /* 0x000fe80003800000 */
[----:B------:R-:W-:Y:S05]  /*db30*/  @!P3 BRA `(.L_x_13893) ;  /* 0x000000000008b947 */ /* 0x000fea0003800000 */
[----:B------:R0:W-:Y:S04]  /*db40*/  REDG.E.ADD.F32.FTZ.RN.STRONG.GPU desc[UR22][R24.64+-0x180], R137 ;  /* 0xfffe8089180079a6 */ /* 0x0001e8000c10f396 */
[----:B----4-:R0:W-:Y:S02]  /*db50*/  REDG.E.ADD.F32.FTZ.RN.STRONG.GPU desc[UR22][R22.64+-0x180], R21 ;  /* 0xfffe8015160079a6 */ /* 0x0101e4000c10f396 */
.L_x_13893:
[----:B------:R-:W-:Y:S05]  /*db60*/  BSYNC B0 ;  /* 0x0000000000007941 */ /* 0x000fea0003800000 */
.L_x_13892:
[----:B0---4-:R0:W4:Y:S01]  /*db70*/  LDS R21, [R114+0x4080] ;  /* 0x0040800072157984 */ /* 0x0111220000000800 */
[----:B------:R-:W-:Y:S04]  /*db80*/  BSSY B0, `(.L_x_13894) ;  /* 0x0000004000007945 */ /* 0x000fe80003800000 */
[----:B------:R-:W-:Y:S05]  /*db90*/  @!P4 BRA `(.L_x_13895) ;  /* 0x000000000008c947 */ /* 0x000fea0003800000 */
[----:B------:R0:W-:Y:S04]  /*dba0*/  REDG.E.ADD.F32.FTZ.RN.STRONG.GPU desc[UR22][R24.64+-0x100], R135 ;  /* 0xffff0087180079a6 */ /* 0x0001e8000c10f396 */
[----:B----4-:R0:W-:Y:S02]  /*dbb0*/  REDG.E.ADD.F32.FTZ.RN.STRONG.GPU desc[UR22][R22.64+-0x100], R21 ;  /* 0xffff0015160079a6 */ /* 0x0101e4000c10f396 */
.L_x_13895:
[----:B------:R-:W-:Y:S05]  /*dbc0*/  BSYNC B0 ;  /* 0x0000000000007941 */ /* 0x000fea0003800000 */
.L_x_13894:
[----:B0---4-:R0:W4:Y:S01]  /*dbd0*/  LDS R21, [R112+0x4100] ;  /* 0x0041000070157984 */ /* 0x0111220000000800 */
[----:B------:R-:W-:Y:S04]  /*dbe0*/  BSSY B0, `(.L_x_13896) ;  /* 0x0000004000007945 */ /* 0x000fe80003800000 */
[----:B------:R-:W-:Y:S05]  /*dbf0*/  @!P5 BRA `(.L_x_13897) ;  /* 0x000000000008d947 */ /* 0x000fea0003800000 */
[----:B------:R0:W-:Y:S04]  /*dc00*/  REDG.E.ADD.F32.FTZ.RN.STRONG.GPU desc[UR22][R24.64+-0x80], R133 ;  /* 0xffff8085180079a6 */ /* 0x0001e8000c10f396 */
[----:B----4-:R0:W-:Y:S02]  /*dc10*/  REDG.E.ADD.F32.FTZ.RN.STRONG.GPU desc[UR22][R22.64+-0x80], R21 ;  /* 0xffff8015160079a6 */ /* 0x0101e4000c10f396 */
.L_x_13897:
[----:B------:R-:W-:Y:S05]  /*dc20*/  BSYNC B0 ;  /* 0x0000000000007941 */ /* 0x000fea0003800000 */
.L_x_13896:
[----:B0---4-:R-:W0:Y:S01]  /*dc30*/  SHFL.DOWN PT, R21, R18, 0x1, 0x1f ;  /* 0x08201f0012157f89 */ /* 0x011e2200000e0000 */
[----:B------:R-:W-:Y:S01]  /*dc40*/  ISETP.GT.AND P1, PT, R46, 0x1e, PT ;  /* 0x0000001e2e00780c */ /* 0x000fe20003f24270 */
[----:B------:R-:W-:Y:S01]  /*dc50*/  FMUL.FTZ R227, R178, R227 ;  /* 0x000000e3b2e37220 */ /* 0x000fe20000410000 */
[----:B------:R-:W-:Y:S01]  /*dc60*/  FMUL.FTZ R207, R108, R207 ;  /* 0x000000cf6ccf7220 */ /* 0x000fe20000410000 */
[----:B------:R-:W4:Y:S01]  /*dc70*/  SHFL.DOWN PT, R20, R19, 0x1, 0x1f ;  /* 0x08201f0013147f89 */ /* 0x000f2200000e0000 */
[----:B------:R-:W-:Y:S01]  /*dc80*/  FMUL.FTZ R231, R186, R231 ;  /* 0x000000e7bae77220 */ /* 0x000fe20000410000 */
        /* <DEDUP_REMOVED lines=18> */
[----:B0-----:R-:W-:Y:S01]  /*ddb0*/  @!P1 FADD.FTZ R18, R18, R21 ;  /* 0x0000001512129221 */ /* 0x001fe20000010000 */
[----:B------:R-:W-:Y:S01]  /*ddc0*/  FADD.FTZ R97, R182, R97 ;  /* 0x00000061b6617221 */ /* 0x000fe20000010000 */
[----:B------:R-:W-:Y:S01]  /*ddd0*/  FFMA.FTZ R102, R197, R85, R102 ;  /* 0x00000055c5667223 */ /* 0x000fe20000010066 */
[----:B------:R-:W-:Y:S01]  /*dde0*/  FADD.FTZ R101, R22, R101 ;  /* 0x0000006516657221 */ /* 0x000fe20000010000 */
[----:B----4-:R-:W-:Y:S01]  /*ddf0*/  @!P1 FADD.FTZ R19, R19, R20 ;  /* 0x0000001413139221 */ /* 0x010fe20000010000 */
[----:B------:R-:W0:Y:S01]  /*de00*/  SHFL.DOWN PT, R21, R18, 0x2, 0x1f ;  /* 0x08401f0012157f89 */ /* 0x000e2200000e0000 */
[----:B------:R-:W-:Y:S01]  /*de10*/  ISETP.GT.AND P1, PT, R46, 0x1d, PT ;  /* 0x0000001d2e00780c */ /* 0x000fe20003f24270 */
[----:B------:R-:W-:Y:S01]  /*de20*/  FFMA.FTZ R100, R207, R83, R100 ;  /* 0x00000053cf647223 */ /* 0x000fe20000010064 */
[----:B------:R-:W-:Y:S01]  /*de30*/  FFMA.FTZ R117, R204, R84, R117 ;  /* 0x00000054cc757223 */ /* 0x000fe20000010075 */
[----:B------:R-:W4:Y:S01]  /*de40*/  SHFL.DOWN PT, R20, R19, 0x2, 0x1f ;  /* 0x08401f0013147f89 */ /* 0x000f2200000e0000 */
[----:B------:R-:W-:Y:S01]  /*de50*/  FADD.FTZ R107, R190, R107 ;  /* 0x0000006bbe6b7221 */ /* 0x000fe20000010000 */
[----:B------:R-:W-:-:S08]  /*de60*/  FFMA.FTZ R98, R199, R81, R98 ;  /* 0x00000051c7627223 */ /* 0x000fd00000010062 */
[----:B0-----:R-:W-:Y:S01]  /*de70*/  @!P1 FADD.FTZ R18, R18, R21 ;  /* 0x0000001512129221 */ /* 0x001fe20000010000 */
[----:B----4-:R-:W-:-:S04]  /*de80*/  @!P1 FADD.FTZ R19, R19, R20 ;  /* 0x0000001413139221 */ /* 0x010fc80000010000 */
[----:B------:R-:W0:Y:S01]  /*de90*/  SHFL.DOWN PT, R21, R18, 0x4, 0x1f ;  /* 0x08801f0012157f89 */ /* 0x000e2200000e0000 */
[----:B------:R-:W-:-:S03]  /*dea0*/  ISETP.GT.AND P1, PT, R46, 0x1b, PT ;  /* 0x0000001b2e00780c */ /* 0x000fc60003f24270 */
[----:B------:R-:W4:Y:S10]  /*deb0*/  SHFL.DOWN PT, R20, R19, 0x4, 0x1f ;  /* 0x08801f0013147f89 */ /* 0x000f3400000e0000 */
        /* <DEDUP_REMOVED lines=8> */
[----:B------:R-:W-:Y:S01]  /*df40*/  FMUL.FTZ R20, R129, R209 ;  /* 0x000000d181147220 */ /* 0x000fe20000410000 */
[----:B------:R-:W-:Y:S02]  /*df50*/  ISETP.GT.AND P1, PT, R46, 0xf, PT ;  /* 0x0000000f2e00780c */ /* 0x000fe40003f24270 */
[----:B------:R-:W4:Y:S01]  /*df60*/  SHFL.DOWN PT, R24, R19, 0x10, 0x1f ;  /* 0x0a001f0013187f89 */ /* 0x000f2200000e0000 */
[----:B------:R-:W-:-:S04]  /*df70*/  FFMA.FTZ R20, R131, R208, R20 ;  /* 0x000000d083147223 */ /* 0x000fc80000010014 */
[----:B------:R-:W-:Y:S01]  /*df80*/  FFMA.FTZ R119, R20, R86, R119 ;  /* 0x0000005614777223 */ /* 0x000fe20000010077 */
[----:B------:R-:W-:Y:S01]  /*df90*/  FFMA.FTZ R180, R69, R20, R180 ;  /* 0x0000001445b47223 */ /* 0x000fe200000100b4 */
[----:B------:R-:W-:-:S03]  /*dfa0*/  FFMA.FTZ R20, R68, R207, R231 ;  /* 0x000000cf44147223 */ /* 0x000fc600000100e7 */
[----:B------:R-:W-:Y:S01]  /*dfb0*/  FADD.FTZ R103, R180, R103 ;  /* 0x00000067b4677221 */ /* 0x000fe20000010000 */
[----:B------:R-:W-:Y:S01]  /*dfc0*/  FADD.FTZ R105, R20, R105 ;  /* 0x0000006914697221 */ /* 0x000fe20000010000 */
[----:B------:R-:W-:-:S04]  /*dfd0*/  FMUL.FTZ R20, R121, R203 ;  /* 0x000000cb79147220 */ /* 0x000fc80000410000 */
[----:B------:R-:W-:Y:S01]  /*dfe0*/  FFMA.FTZ R20, R123, R201, R20 ;  /* 0x000000c97b147223 */ /* 0x000fe20000010014 */
[----:B0-----:R-:W-:-:S03]  /*dff0*/  @!P1 FADD.FTZ R18, R18, R21 ;  /* 0x0000001512129221 */ /* 0x001fc60000010000 */
[----:B------:R-:W-:Y:S01]  /*e000*/  FFMA.FTZ R115, R20, R82, R115 ;  /* 0x0000005214737223 */ /* 0x000fe20000010073 */
[----:B------:R-:W-:Y:S01]  /*e010*/  FFMA.FTZ R194, R65, R20, R194 ;  /* 0x0000001441c27223 */ /* 0x000fe200000100c2 */
[----:B------:R-:W-:Y:S01]  /*e020*/  FFMA.FTZ R20, R66, R199, R215 ;  /* 0x000000c742147223 */ /* 0x000fe200000100d7 */
[----:B----4-:R-:W-:Y:S02]  /*e030*/  @!P1 FADD.FTZ R19, R19, R24 ;  /* 0x0000001813139221 */ /* 0x010fe40000010000 */
[----:B------:R-:W-:Y:S01]  /*e040*/  FADD.FTZ R109, R194, R109 ;  /* 0x0000006dc26d7221 */ /* 0x000fe20000010000 */
[----:B------:R-:W-:Y:S02]  /*e050*/  FADD.FTZ R111, R20, R111 ;  /* 0x0000006f146f7221 */ /* 0x000fe40000010000 */
        /* <DEDUP_REMOVED lines=10> */
.L_x_13899:
[----:B------:R-:W-:Y:S05]  /*e100*/  BSYNC B0 ;  /* 0x0000000000007941 */ /* 0x000fea0003800000 */
.L_x_13898:
[----:B------:R-:W-:Y:S02]  /*e110*/  UIADD3 UR6, UR6, 0x1, URZ ;  /* 0x0000000106067890 */ /* 0x000fe4000fffe03f */
[----:B------:R-:W-:Y:S02]  /*e120*/  UIADD3 UR7, UP1, UR7, 0x1, URZ ;  /* 0x0000000107077890 */ /* 0x000fe4000ff3e03f */
[----:B------:R-:W-:Y:S02]  /*e130*/  UISETP.GE.AND UP0, UPT, UR6, UR55, UPT ;  /* 0x000000370600728c */ /* 0x000fe4000bf06270 */
[----:B------:R-:W-:-:S04]  /*e140*/  UIADD3.X UR8, URZ, UR8, URZ, UP1, !UPT ;  /* 0x000000083f087290 */ /* 0x000fc80008ffe43f */
[----:B------:R-:W-:-:S13]  /*e150*/  PLOP3.LUT P0, PT, PT, PT, UP0, 0x80, 0x0 ;  /* 0x000000000000781c */ /* 0x000fda0003f0f008 */
[----:B------:R-:W-:Y:S05]  /*e160*/  @!P0 BRA `(.L_x_13900) ;  /* 0xffffff6400fc8947 */ /* 0x000fea000383ffff */
.L_x_13821:
[----:B------:R-:W-:Y:S01]  /*e170*/  SHF.L.U32 R0, R45, 0x4, RZ ;  /* 0x000000042d007819 */ /* 0x000fe200000006ff */
[----:B------:R-:W-:Y:S01]  /*e180*/  BAR.SYNC.DEFER_BLOCKING 0x0 ;  /* 0x0000000000007b1d */ /* 0x000fe20000010000 */
[----:B------:R-:W-:Y:S02]  /*e190*/  MOV R2, UR50 ;  /* 0x0000003200027c02 */ /* 0x000fe40008000f00 */
[----:B------:R-:W-:Y:S02]  /*e1a0*/  CS2R R20, SRZ ;  /* 0x0000000000147805 */ /* 0x000fe4000001ff00 */
[----:B------:R-:W-:Y:S02]  /*e1b0*/  LOP3.LUT R0, R0, 0xfffffe00, RZ, 0xc0, !PT ;  /* 0xfffffe0000007812 */ /* 0x000fe400078ec0ff */
[----:B------:R-:W-:Y:S02]  /*e1c0*/  CS2R R22, SRZ ;  /* 0x0000000000167805 */ /* 0x000fe4000001ff00 */
[----:B------:R-:W-:Y:S01]  /*e1d0*/  MOV R3, UR48 ;  /* 0x0000003000037c02 */ /* 0x000fe20008000f00 */
[----:B------:R-:W-:Y:S01]  /*e1e0*/  HFMA2.MMA R48, -RZ, RZ, 0, 0 ;  /* 0x00000000ff307435 */ /* 0x000fe200000001ff */
[----:B0---4-:R-:W-:-:S02]  /*e1f0*/  LOP3.LUT R19, R0, 0x1f, R45, 0xf8, !PT ;  /* 0x0000001f00137812 */ /* 0x011fc400078ef82d */
[----:B------:R-:W-:Y:S02]  /*e200*/  CS2R R24, SRZ ;  /* 0x0000000000187805 */ /* 0x000fe4000001ff00 */
[----:B------:R-:W-:Y:S02]  /*e210*/  MOV R65, RZ ;  /* 0x000000ff00417202 */ /* 0x000fe40000000f00 */
[----:B------:R-:W-:Y:S02]  /*e220*/  CS2R R66, SRZ ;  /* 0x0000000000427805 */ /* 0x000fe4000001ff00 */
[C---:B------:R-:W-:Y:S01]  /*e230*/  LOP3.LUT R16, R19.reuse, 0x20, RZ, 0xfc, !PT ;  /* 0x0000002013107812 */ /* 0x040fe200078efcff */
[C---:B------:R-:W-:Y:S01]  /*e240*/  IMAD.WIDE R2, R19.reuse, 0x4, R2 ;  /* 0x0000000413027825 */ /* 0x040fe200078e0202 */
[----:B------:R-:W-:Y:S02]  /*e250*/  ISETP.GE.AND P2, PT, R19, UR17, PT ;  /* 0x0000001113007c0c */ /* 0x000fe4000bf46270 */
[----:B------:R-:W-:-:S02]  /*e260*/  CS2R R68, SRZ ;  /* 0x0000000000447805 */ /* 0x000fc4000001ff00 */
[----:B------:R-:W-:Y:S01]  /*e270*/  ISETP.GE.AND P1, PT, R16, UR17, PT ;  /* 0x0000001110007c0c */ /* 0x000fe2000bf26270 */
[----:B------:R-:W-:Y:S01]  /*e280*/  HFMA2.MMA R72, -RZ, RZ, 0, 0 ;  /* 0x00000000ff487435 */ /* 0x000fe200000001ff */
[C---:B------:R-:W-:Y:S02]  /*e290*/  LOP3.LUT R18, R19.reuse, 0x40, RZ, 0xfc, !PT ;  /* 0x0000004013127812 */ /* 0x040fe400078efcff */
[----:B------:R-:W-:Y:S02]  /*e2a0*/  CS2R R70, SRZ ;  /* 0x0000000000467805 */ /* 0x000fe4000001ff00 */
[C---:B------:R-:W-:Y:S01]  /*e2b0*/  LOP3.LUT R0, R19.reuse, 0x60, RZ, 0xfc, !PT ;  /* 0x0000006013007812 */ /* 0x040fe200078efcff */
[----:B------:R-:W-:Y:S01]  /*e2c0*/  ULEA UR6, UR16, 0xfffffe00, 0x9 ;  /* 0xfffffe0010067891 */ /* 0x000fe2000f8e483f */
[C---:B------:R-:W-:Y:S01]  /*e2d0*/  LOP3.LUT R4, R19.reuse, 0x80, RZ, 0xfc, !PT ;  /* 0x0000008013047812 */ /* 0x040fe200078efcff */
[----:B------:R-:W-:Y:S01]  /*e2e0*/  USHF.R.S32.HI UR28, URZ, 0x1f, UR10 ;  /* 0x0000001f3f1c7899 */ /* 0x000fe2000801140a */
[C---:B------:R-:W-:Y:S01]  /*e2f0*/  LOP3.LUT R5, R19.reuse, 0xa0, RZ, 0xfc, !PT ;  /* 0x000000a013057812 */ /* 0x040fe200078efcff */
[----:B------:R-:W-:Y:S01]  /*e300*/  ULDC.64 UR20, c[0x0][0x388] ;  /* 0x0000e20000147ab9 */ /* 0x000fe20000000a00 */
[C---:B------:R-:W-:Y:S01]  /*e310*/  LOP3.LUT R6, R19.reuse, 0xc0, RZ, 0xfc, !PT ;  /* 0x000000c013067812 */ /* 0x040fe200078efcff */
        /* <DEDUP_REMOVED lines=20> */
[----:B------:R-:W-:Y:S02]  /*e460*/  LOP3.LUT R13, R19, 0x1a0, RZ, 0xfc, !PT ;  /* 0x000001a0130d7812 */ /* 0x000fe400078efcff */
        /* <DEDUP_REMOVED lines=43> */
[----:B------:R-:W0:Y:S02]  /*e720*/  LDS R2, [R64+0x14] ;  /* 0x0000140040027984 */ /* 0x000e240000000800 */
[----:B------:R-:W-:Y:S01]  /*e730*/  FSETP.GTU.FTZ.AND P1, PT, R24, 20, PT ;  /* 0x41a000001800780b */ /* 0x000fe20003f3c000 */
[----:B--2---:R-:W-:Y:S01]  /*e740*/  FADD.FTZ R25, R3, UR4 ;  /* 0x0000000403197e21 */ /* 0x004fe20008010000 */
[----:B---3--:R-:W-:Y:S01]  /*e750*/  FADD.FTZ R48, R20, UR4 ;  /* 0x0000000414307e21 */ /* 0x008fe20008010000 */
[----:B------:R-:W-:Y:S03]  /*e760*/  LDS R3, [R64+0x18] ;  /* 0x0000180040037984 */ /* 0x000fe60000000800 */
[----:B------:R-:W-:Y:S01]  /*e770*/  FSETP.GTU.FTZ.AND P6, PT, R25, 20, PT ;  /* 0x41a000001900780b */ /* 0x000fe20003fdc000 */
[----:B------:R-:W2:Y:S01]  /*e780*/  LDS R20, [R64+0x1c] ;  /* 0x00001c0040147984 */ /* 0x000ea20000000800 */
[----:B------:R-:W-:-:S05]  /*e790*/  FSETP.GTU.FTZ.AND P5, PT, R48, 20, PT ;  /* 0x41a000003000780b */ /* 0x000fca0003fbc000 */
[----:B------:R-:W-:Y:S01]  /*e7a0*/  @!P1 FMUL.FTZ R24, R24, -1.4426950216293334961 ;  /* 0xbfb8aa3b18189820 */ /* 0x000fe20000410000 */
[----:B----4-:R-:W-:Y:S02]  /*e7b0*/  FADD.FTZ R65, R21, UR4 ;  /* 0x0000000415417e21 */ /* 0x010fe40008010000 */
[----:B------:R-:W3:Y:S03]  /*e7c0*/  LDS R21, [R64+0x20] ;  /* 0x0000200040157984 */ /* 0x000ee60000000800 */
[----:B------:R-:W4:Y:S01]  /*e7d0*/  @!P1 MUFU.EX2 R24, R24 ;  /* 0x0000001800189308 */ /* 0x000f220000000800 */
[----:B------:R-:W-:Y:S01]  /*e7e0*/  @!P6 FMUL.FTZ R25, R25, -1.4426950216293334961 ;  /* 0xbfb8aa3b1919e820 */ /* 0x000fe20000410000 */
[----:B------:R-:W-:-:S06]  /*e7f0*/  @!P5 FMUL.FTZ R48, R48, -1.4426950216293334961 ;  /* 0xbfb8aa3b3030d820 */ /* 0x000fcc0000410000 */
[----:B------:R-:W5:Y:S01]  /*e800*/  @!P6 MUFU.EX2 R25, R25 ;  /* 0x000000190019e308 */ /* 0x000f620000000800 */
[----:B0-----:R-:W-:-:S07]  /*e810*/  FADD.FTZ R2, R2, UR4 ;  /* 0x0000000402027e21 */ /* 0x001fce0008010000 */
[----:B------:R-:W0:Y:S01]  /*e820*/  @!P5 MUFU.EX2 R48, R48 ;  /* 0x000000300030d308 */ /* 0x000e220000000800 */
[----:B----4-:R-:W-:Y:S01]  /*e830*/  @!P1 FADD.FTZ R24, R24, 1 ;  /* 0x3f80000018189421 */ /* 0x010fe20000010000 */
[----:B------:R-:W-:Y:S01]  /*e840*/  FSETP.GTU.FTZ.AND P4, PT, R2, 20, PT ;  /* 0x41a000000200780b */ /* 0x000fe20003f9c000 */
[----:B-----5:R-:W-:-:S05]  /*e850*/  @!P6 FADD.FTZ R25, R25, 1 ;  /* 0x3f8000001919e421 */ /* 0x020fca0000010000 */
[----:B------:R-:W4:Y:S01]  /*e860*/  @!P1 MUFU.RCP R24, R24 ;  /* 0x0000001800189308 */ /* 0x000f220000001000 */
[----:B--2---:R-:W-:-:S07]  /*e870*/  FADD.FTZ R20, R20, UR4 ;  /* 0x0000000414147e21 */ /* 0x004fce0008010000 */
[----:B------:R-:W2:Y:S01]  /*e880*/  @!P6 MUFU.RCP R66, R25 ;  /* 0x000000190042e308 */ /* 0x000ea20000001000 */
[----:B------:R-:W-:Y:S01]  /*e890*/  @!P4 FMUL.FTZ R2, R2, -1.4426950216293334961 ;  /* 0xbfb8aa3b0202c820 */ /* 0x000fe20000410000 */
[----:B0-----:R-:W-:Y:S01]  /*e8a0*/  @!P5 FADD.FTZ R48, R48, 1 ;  /* 0x3f8000003030d421 */ /* 0x001fe20000010000 */
[----:B------:R-:W-:-:S05]  /*e8b0*/  FSETP.GTU.FTZ.AND P2, PT, R20, 20, PT ;  /* 0x41a000001400780b */ /* 0x000fca0003f5c000 */
[----:B------:R-:W0:Y:S01]  /*e8c0*/  @!P4 MUFU.EX2 R2, R2 ;  /* 0x000000020002c308 */ /* 0x000e220000000800 */
[----:B----4-:R-:W-:Y:S01]  /*e8d0*/  @!P1 FMUL.FTZ R109, R109, R24 ;  /* 0x000000186d6d9220 */ /* 0x010fe20000410000 */
[----:B------:R-:W-:Y:S01]  /*e8e0*/  FADD.FTZ R3, R3, UR4 ;  /* 0x0000000403037e21 */ /* 0x000fe20008010000 */
[----:B---3--:R-:W-:Y:S01]  /*e8f0*/  FADD.FTZ R67, R21, UR4 ;  /* 0x0000000415437e21 */ /* 0x008fe20008010000 */
[----:B------:R-:W-:-:S04]  /*e900*/  FADD.FTZ R24, R22, UR4 ;  /* 0x0000000416187e21 */ /* 0x000fc80008010000 */
[----:B------:R-:W3:Y:S01]  /*e910*/  @!P5 MUFU.RCP R48, R48 ;  /* 0x000000300030d308 */ /* 0x000ee20000001000 */
[----:B--2---:R-:W-:Y:S01]  /*e920*/  @!P6 FMUL.FTZ R107, R107, R66 ;  /* 0x000000426b6be220 */ /* 0x004fe20000410000 */
[----:B------:R-:W-:Y:S02]  /*e930*/  FSETP.GTU.FTZ.AND P3, PT, R3, 20, PT ;  /* 0x41a000000300780b */ /* 0x000fe40003f7c000 */
[----:B------:R-:W-:Y:S02]  /*e940*/  FSETP.GTU.FTZ.AND P1, PT, R67, 20, PT ;  /* 0x41a000004300780b */ /* 0x000fe40003f3c000 */
[----:B------:R-:W-:Y:S01]  /*e950*/  FSETP.GTU.FTZ.AND P6, PT, R24, 20, PT ;  /* 0x41a000001800780b */ /* 0x000fe20003fdc000 */
[----:B------:R-:W-:Y:S01]  /*e960*/  @!P2 FMUL.FTZ R21, R20, -1.4426950216293334961 ;  /* 0xbfb8aa3b1415a820 */ /* 0x000fe20000410000 */
[----:B------:R-:W-:Y:S01]  /*e970*/  FADD.FTZ R25, R23, UR4 ;  /* 0x0000000417197e21 */ /* 0x000fe20008010000 */
[----:B0-----:R-:W-:Y:S02]  /*e980*/  @!P4 FADD.FTZ R20, R2, 1 ;  /* 0x3f8000000214c421 */ /* 0x001fe40000010000 */
[----:B------:R-:W0:Y:S01]  /*e990*/  @!P2 MUFU.EX2 R22, R21 ;  /* 0x000000150016a308 */ /* 0x000e220000000800 */
[----:B------:R-:W-:Y:S01]  /*e9a0*/  FSETP.GTU.FTZ.AND P0, PT, R65, 20, PT ;  /* 0x41a000004100780b */ /* 0x000fe20003f1c000 */
[----:B------:R-:W-:Y:S02]  /*e9b0*/  LDS R2, [R64+0x2c] ;  /* 0x00002c0040027984 */ /* 0x000fe40000000800 */
[----:B------:R-:W-:Y:S01]  /*e9c0*/  @!P3 FMUL.FTZ R3, R3, -1.4426950216293334961 ;  /* 0xbfb8aa3b0303b820 */ /* 0x000fe20000410000 */
[----:B---3--:R-:W-:Y:S01]  /*e9d0*/  @!P5 FMUL.FTZ R105, R105, R48 ;  /* 0x000000306969d220 */ /* 0x008fe20000410000 */
[----:B------:R-:W-:-:S02]  /*e9e0*/  FSETP.GTU.FTZ.AND P5, PT, R25, 20, PT ;  /* 0x41a000001900780b */ /* 0x000fc40003fbc000 */
[----:B------:R2:W-:Y:S01]  /*e9f0*/  @!P4 MUFU.RCP R66, R20 ;  /* 0x000000140042c308 */ /* 0x0005e20000001000 */
[----:B------:R-:W-:Y:S01]  /*ea00*/  @!P1 FMUL.FTZ R23, R67, -1.4426950216293334961 ;  /* 0xbfb8aa3b43179820 */ /* 0x000fe20000410000 */
[----:B------:R-:W-:Y:S01]  /*ea10*/  @!P6 FMUL.FTZ R24, R24, -1.4426950216293334961 ;  /* 0xbfb8aa3b1818e820 */ /* 0x000fe20000410000 */
[----:B--2---:R-:W2:Y:S05]  /*ea20*/  LDS R20, [R64+0x34] ;  /* 0x0000340040147984 */ /* 0x004eaa0000000800 */
[----:B------:R-:W3:Y:S01]  /*ea30*/  @!P3 MUFU.EX2 R3, R3 ;  /* 0x000000030003b308 */ /* 0x000ee20000000800 */
[----:B0-----:R-:W-:Y:S02]  /*ea40*/  @!P2 FADD.FTZ R22, R22, 1 ;  /* 0x3f8000001616a421 */ /* 0x001fe40000010000 */
[----:B------:R-:W-:-:S05]  /*ea50*/  @!P5 FMUL.FTZ R25, R25, -1.4426950216293334961 ;  /* 0xbfb8aa3b1919d820 */ /* 0x000fca0000410000 */
[----:B------:R-:W0:Y:S08]  /*ea60*/  @!P1 MUFU.EX2 R23, R23 ;  /* 0x0000001700179308 */ /* 0x000e300000000800 */
[----:B------:R-:W4:Y:S01]  /*ea70*/  @!P6 MUFU.EX2 R24, R24 ;  /* 0x000000180018e308 */ /* 0x000f220000000800 */
[----:B---3--:R-:W-:Y:S01]  /*ea80*/  @!P3 FADD.FTZ R21, R3, 1 ;  /* 0x3f8000000315b421 */ /* 0x008fe20000010000 */
[----:B------:R-:W-:Y:S01]  /*ea90*/  @!P0 FMUL.FTZ R65, R65, -1.4426950216293334961 ;  /* 0xbfb8aa3b41418820 */ /* 0x000fe20000410000 */
[----:B------:R-:W-:Y:S05]  /*eaa0*/  LDS R3, [R64+0x30] ;  /* 0x0000300040037984 */ /* 0x000fea0000000800 */
[----:B------:R3:W-:Y:S01]  /*eab0*/  @!P2 MUFU.RCP R70, R22 ;  /* 0x000000160046a308 */ /* 0x0007e20000001000 */
[----:B0-----:R-:W-:-:S07]  /*eac0*/  @!P1 FADD.FTZ R23, R23, 1 ;  /* 0x3f80000017179421 */ /* 0x001fce0000010000 */
[----:B------:R-:W0:Y:S01]  /*ead0*/  @!P5 MUFU.EX2 R25, R25 ;  /* 0x000000190019d308 */ /* 0x000e220000000800 */
[----:B---3--:R-:W3:Y:S01]  /*eae0*/  LDS R22, [R64+0x3c] ;  /* 0x00003c0040167984 */ /* 0x008ee20000000800 */
[----:B----4-:R-:W-:-:S06]  /*eaf0*/  @!P6 FADD.FTZ R24, R24, 1 ;  /* 0x3f8000001818e421 */ /* 0x010fcc0000010000 */
[----:B------:R4:W-:Y:S08]  /*eb00*/  @!P3 MUFU.RCP R68, R21 ;  /* 0x000000150044b308 */ /* 0x0009f00000001000 */
[----:B------:R5:W-:Y:S01]  /*eb10*/  @!P1 MUFU.RCP R72, R23 ;  /* 0x0000001700489308 */ /* 0x000be20000001000 */
[----:B----4-:R-:W4:Y:S01]  /*eb20*/  LDS R21, [R64+0x38] ;  /* 0x0000380040157984 */ /* 0x010f220000000800 */
[----:B0-----:R-:W-:-:S06]  /*eb30*/  @!P5 FADD.FTZ R25, R25, 1 ;  /* 0x3f8000001919d421 */ /* 0x001fcc0000010000 */
[----:B------:R-:W0:Y:S01]  /*eb40*/  @!P6 MUFU.RCP R24, R24 ;  /* 0x000000180018e308 */ /* 0x000e220000001000 */
[----:B-----5:R-:W5:Y:S01]  /*eb50*/  LDS R23, [R64] ;  /* 0x0000000040177984 */ /* 0x020f620000000800 */
[----:B------:R-:W-:Y:S06]  /*eb60*/  BAR.SYNC.DEFER_BLOCKING 0x0 ;  /* 0x0000000000007b1d */ /* 0x000fec0000010000 */
[----:B------:R-:W1:Y:S01]  /*eb70*/  @!P0 MUFU.EX2 R65, R65 ;  /* 0x0000004100418308 */ /* 0x000e620000000800 */
[----:B------:R-:W-:-:S07]  /*eb80*/  @!P2 FMUL.FTZ R95, R95, R70 ;  /* 0x000000465f5fa220 */ /* 0x000fce0000410000 */
[----:B------:R2:W-:Y:S01]  /*eb90*/  @!P5 MUFU.RCP R74, R25 ;  /* 0x00000019004ad308 */ /* 0x0005e20000001000 */
[----:B0-----:R-:W-:Y:S01]  /*eba0*/  @!P6 FMUL.FTZ R29, R29, R24 ;  /* 0x000000181d1de220 */ /* 0x001fe20000410000 */
[----:B------:R-:W-:Y:S01]  /*ebb0*/  ISETP.NE.AND P6, PT, R45, RZ, PT ;  /* 0x000000ff2d00720c */ /* 0x000fe20003fc5270 */
[----:B--2---:R-:W-:-:S05]  /*ebc0*/  FADD.FTZ R25, R20, UR4 ;  /* 0x0000000414197e21 */ /* 0x004fca0008010000 */
[----:B------:R-:W-:Y:S01]  /*ebd0*/  FSETP.GTU.FTZ.AND P2, PT, R25, 20, PT ;  /* 0x41a000001900780b */ /* 0x000fe20003f5c000 */
[----:B-1----:R-:W-:Y:S01]  /*ebe0*/  @!P0 FADD.FTZ R65, R65, 1 ;  /* 0x3f80000041418421 */ /* 0x002fe20000010000 */
[----:B------:R0:W-:Y:S04]  /*ebf0*/  STS [R64+0x3c], R36 ;  /* 0x00003c2440007388 */ /* 0x0001e80000000800 */
[----:B------:R3:W-:Y:S01]  /*ec00*/  STS [R64+0x24], R30 ;  /* 0x0000241e40007388 */ /* 0x0007e20000000800 */
[----:B------:R1:W2:Y:S03]  /*ec10*/  @!P0 MUFU.RCP R48, R65 ;  /* 0x0000004100308308 */ /* 0x0002a60000001000 */
[----:B------:R-:W-:Y:S01]  /*ec20*/  STS [R64], R98 ;  /* 0x0000006240007388 */ /* 0x000fe20000000800 */
[----:B0-----:R-:W-:-:S03]  /*ec30*/  MOV R36, UR17 ;  /* 0x0000001100247c02 */ /* 0x001fc60008000f00 */
[----:B------:R-:W-:Y:S01]  /*ec40*/  STS [R64+0x4], R115 ;  /* 0x0000047340007388 */ /* 0x000fe20000000800 */
[----:B---3--:R-:W-:Y:S01]  /*ec50*/  FADD.FTZ R30, R22, UR4 ;  /* 0x00000004161e7e21 */ /* 0x008fe20008010000 */
[----:B------:R-:W-:Y:S02]  /*ec60*/  @!P2 FMUL.FTZ R22, R25, -1.4426950216293334961 ;  /* 0xbfb8aa3b1916a820 */ /* 0x000fe40000410000 */
        /* <DEDUP_REMOVED lines=32> */
[----:B----4-:R-:W-:Y:S01]  /*ee70*/  FADD.FTZ R28, R21, UR4 ;  /* 0x00000004151c7e21 */ /* 0x010fe20008010000 */
[----:B------:R-:W-:Y:S01]  /*ee80*/  FADD.FTZ R2, R2, UR4 ;  /* 0x0000000402027e21 */ /* 0x000fe20008010000 */
[----:B------:R-:W-:Y:S01]  /*ee90*/  @!P3 FMUL.FTZ R97, R97, R68 ;  /* 0x000000446161b220 */ /* 0x000fe20000410000 */
[----:B------:R-:W-:Y:S01]  /*eea0*/  @!P1 FMUL.FTZ R27, R27, R72 ;  /* 0x000000481b1b9220 */ /* 0x000fe20000410000 */
[----:B------:R-:W-:Y:S01]  /*eeb0*/  FSETP.GTU.FTZ.AND P1, PT, R24, 20, PT ;  /* 0x41a000001800780b */ /* 0x000fe20003f3c000 */
[----:B--2---:R-:W-:Y:S01]  /*eec0*/  @!P0 FMUL.FTZ R103, R103, R48 ;  /* 0x0000003067678220 */ /* 0x004fe20000410000 */
[----:B------:R-:W-:-:S02]  /*eed0*/  FSETP.GTU.FTZ.AND P3, PT, R28, 20, PT ;  /* 0x41a000001c00780b */ /* 0x000fc40003f7c000 */
[----:B------:R-:W-:Y:S01]  /*eee0*/  FSETP.GTU.FTZ.AND P0, PT, R2, 20, PT ;  /* 0x41a000000200780b */ /* 0x000fe20003f1c000 */
[----:B------:R-:W1:Y:S01]  /*eef0*/  LDS R91, [UR18+0x840] ;  /* 0x00084012ff5b7984 */ /* 0x000e620008000800 */
[----:B-----5:R-:W-:-:S07]  /*ef00*/  FADD.FTZ R26, R23, UR4 ;  /* 0x00000004171a7e21 */ /* 0x020fce0008010000 */
[----:B------:R-:W-:Y:S02]  /*ef10*/  @!P1 FMUL.FTZ R21, R24, -1.4426950216293334961 ;  /* 0xbfb8aa3b18159820 */ /* 0x000fe40000410000 */
[----:B------:R-:W-:Y:S01]  /*ef20*/  @!P3 FMUL.FTZ R23, R28, -1.4426950216293334961 ;  /* 0xbfb8aa3b1c17b820 */ /* 0x000fe20000410000 */
[----:B------:R-:W-:Y:S01]  /*ef30*/  P2R R17, PR, RZ, 0x40 ;  /* 0x00000040ff117803 */ /* 0x000fe20000000000 */
[----:B------:R-:W-:Y:S01]  /*ef40*/  @!P4 FMUL.FTZ R101, R101, R66 ;  /* 0x000000426565c220 */ /* 0x000fe20000410000 */
[----:B------:R-:W-:Y:S01]  /*ef50*/  @!P0 FMUL.FTZ R17, R2, -1.4426950216293334961 ;  /* 0xbfb8aa3b02118820 */ /* 0x000fe20000410000 */
[----:B------:R-:W-:Y:S02]  /*ef60*/  MOV R3, UR6 ;  /* 0x0000000600037c02 */ /* 0x000fe40008000f00 */
[----:B0-----:R-:W-:Y:S02]  /*ef70*/  SHF.R.S32.HI R32, RZ, 0x1f, R19 ;  /* 0x0000001fff207819 */ /* 0x001fe40000011413 */
[----:B------:R-:W-:Y:S01]  /*ef80*/  IADD3 R2, P4, R19, UR6, RZ ;  /* 0x0000000613027c10 */ /* 0x000fe2000ff9e0ff */
[----:B------:R0:W2:Y:S01]  /*ef90*/  @!P0 MUFU.EX2 R20, R17 ;  /* 0x0000001100148308 */ /* 0x0000a20000000800 */
[----:B------:R-:W-:Y:S01]  /*efa0*/  @!P5 FMUL.FTZ R31, R31, R74 ;  /* 0x0000004a1f1fd220 */ /* 0x000fe20000410000 */
[----:B------:R-:W-:-:S02]  /*efb0*/  FSETP.GTU.FTZ.AND P5, PT, R26, 20, PT ;  /* 0x41a000001a00780b */ /* 0x000fc40003fbc000 */
[----:B------:R-:W-:Y:S02]  /*efc0*/  LEA.HI.X.SX32 R3, R3, R32, 0x1, P4 ;  /* 0x0000002003037211 */ /* 0x000fe400020f0eff */
[C---:B------:R-:W-:Y:S02]  /*efd0*/  FSETP.GTU.FTZ.AND P4, PT, R30.reuse, 20, PT ;  /* 0x41a000001e00780b */ /* 0x040fe40003f9c000 */
[----:B------:R-:W3:Y:S08]  /*efe0*/  @!P1 MUFU.EX2 R21, R21 ;  /* 0x0000001500159308 */ /* 0x000ef00000000800 */
[----:B------:R-:W4:Y:S08]  /*eff0*/  @!P2 MUFU.EX2 R22, R22 ;  /* 0x000000160016a308 */ /* 0x000f300000000800 */
[----:B------:R-:W5:Y:S01]  /*f000*/  @!P3 MUFU.EX2 R23, R23 ;  /* 0x000000170017b308 */ /* 0x000f620000000800 */
[----:B------:R-:W-:Y:S01]  /*f010*/  @!P4 FMUL.FTZ R24, R30, -1.4426950216293334961 ;  /* 0xbfb8aa3b1e18c820 */ /* 0x000fe20000410000 */
[----:B0-----:R-:W-:Y:S01]  /*f020*/  @!P5 FMUL.FTZ R17, R26, -1.4426950216293334961 ;  /* 0xbfb8aa3b1a11d820 */ /* 0x001fe20000410000 */
[----:B--2---:R-:W-:Y:S01]  /*f030*/  @!P0 FADD.FTZ R20, R20, 1 ;  /* 0x3f80000014148421 */ /* 0x004fe20000010000 */
[----:B---3--:R-:W-:Y:S01]  /*f040*/  @!P1 FADD.FTZ R21, R21, 1 ;  /* 0x3f80000015159421 */ /* 0x008fe20000010000 */
[----:B-1----:R-:W-:Y:S01]  /*f050*/  ISETP.GE.AND P6, PT, R19, R91, PT ;  /* 0x0000005b1300720c */ /* 0x002fe20003fc6270 */
        /* <DEDUP_REMOVED lines=30> */
.L_x_13902:
[----:B------:R-:W-:Y:S05]  /*f240*/  BSYNC B0 ;  /* 0x0000000000007941 */ /* 0x000fea0003800000 */
.L_x_13901:
[----:B------:R-:W-:Y:S01]  /*f250*/  UIADD3 UR15, UR5, -UR15, URZ ;  /* 0x8000000f050f7290 */ /* 0x000fe2000fffe03f */
[----:B0-----:R-:W-:Y:S01]  /*f260*/  @!P4 FADD.FTZ R24, R24, 1 ;  /* 0x3f8000001818c421 */ /* 0x001fe20000010000 */
[----:B------:R-:W-:Y:S01]  /*f270*/  ULDC.64 UR20, c[0x0][0x390] ;  /* 0x0000e40000147ab9 */ /* 0x000fe20000000a00 */
[----:B------:R-:W-:Y:S01]  /*f280*/  UMOV UR7, UR19 ;  /* 0x0000001300077c82 */ /* 0x000fe20008000000 */
[----:B------:R-:W-:Y:S01]  /*f290*/  UIMAD UR28, UR8, UR20, URZ ;  /* 0x00000014081c72a4 */ /* 0x000fe2000f8e023f */
[----:B-12---:R0:W1:Y:S01]  /*f2a0*/  @!P4 MUFU.RCP R23, R24 ;  /* 0x000000180017c308 */ /* 0x0060620000001000 */
[----:B------:R-:W-:Y:S01]  /*f2b0*/  UIMAD UR15, UR15, -0x200, URZ ;  /* 0xfffffe000f0f78a4 */ /* 0x000fe2000f8e023f */
[----:B------:R-:W-:Y:S01]  /*f2c0*/  @!P5 FADD.FTZ R17, R17, 1 ;  /* 0x3f8000001111d421 */ /* 0x000fe20000010000 */
[----:B------:R-:W-:Y:S01]  /*f2d0*/  UIMAD.WIDE.U32 UR6, UR47, UR20, UR6 ;  /* 0x000000142f0672a5 */ /* 0x000fe2000f8e0006 */
[----:B------:R-:W-:Y:S01]  /*f2e0*/  @!P0 FMUL.FTZ R33, R33, R26 ;  /* 0x0000001a21218220 */ /* 0x000fe20000410000 */
[----:B------:R-:W-:Y:S01]  /*f2f0*/  UIMAD UR19, UR47, UR21, UR28 ;  /* 0x000000152f1372a4 */ /* 0x000fe2000f8e021c */
[----:B------:R-:W-:Y:S01]  /*f300*/  @!P1 FMUL.FTZ R37, R37, R28 ;  /* 0x0000001c25259220 */ /* 0x000fe20000410000 */
[----:B------:R-:W-:Y:S01]  /*f310*/  UIADD3 UR29, UP0, UR15, UR6, URZ ;  /* 0x000000060f1d7290 */ /* 0x000fe2000ff1e03f */
[----:B------:R2:W3:Y:S01]  /*f320*/  @!P5 MUFU.RCP R22, R17 ;  /* 0x000000110016d308 */ /* 0x0004e20000001000 */
[----:B------:R-:W-:Y:S01]  /*f330*/  USHF.R.S32.HI UR28, URZ, 0x1f, UR15 ;  /* 0x0000001f3f1c7899 */ /* 0x000fe2000801140f */
[----:B------:R-:W-:Y:S01]  /*f340*/  @!P2 FMUL.FTZ R41, R41, R30 ;  /* 0x0000001e2929a220 */ /* 0x000fe20000410000 */
[----:B------:R-:W-:Y:S01]  /*f350*/  ULDC.64 UR20, c[0x0][0x3e0] ;  /* 0x0000f80000147ab9 */ /* 0x000fe20000000a00 */
[----:B------:R-:W-:Y:S01]  /*f360*/  ISETP.GE.AND P2, PT, R18, R91, PT ;  /* 0x0000005b1200720c */ /* 0x000fe20003f46270 */
[----:B------:R-:W-:Y:S01]  /*f370*/  UIADD3.X UR6, UR28, UR19, UR7, UP0, !UPT ;  /* 0x000000131c067290 */ /* 0x000fe200087fe407 */
[C---:B------:R-:W-:Y:S01]  /*f380*/  LEA R20, P0, R19.reuse, UR20, 0x2 ;  /* 0x0000001413147c11 */ /* 0x040fe2000f8010ff */
[----:B------:R-:W-:Y:S01]  /*f390*/  @!P3 FMUL.FTZ R38, R38, R93 ;  /* 0x0000005d2626b220 */ /* 0x000fe20000410000 */
[----:B0-----:R-:W-:Y:S01]  /*f3a0*/  MOV R24, UR29 ;  /* 0x0000001d00187c02 */ /* 0x001fe20008000f00 */
[----:B-1----:R-:W-:Y:S01]  /*f3b0*/  @!P4 FMUL.FTZ R34, R34, R23 ;  /* 0x000000172222c220 */ /* 0x002fe20000410000 */
[----:B------:R-:W-:Y:S01]  /*f3c0*/  LEA.HI.X R21, R19, UR21, R32, 0x2, P0 ;  /* 0x0000001513157c11 */ /* 0x000fe200080f1420 */
[----:B------:R-:W-:Y:S01]  /*f3d0*/  BSSY B0, `(.L_x_13903) ;  /* 0x000006c000007945 */ /* 0x000fe20003800000 */
[----:B------:R-:W-:-:S02]  /*f3e0*/  LEA R20, P1, R24, R20, 0x2 ;  /* 0x0000001418147211 */ /* 0x000fc400078210ff */
[----:B--2---:R-:W-:Y:S02]  /*f3f0*/  MOV R17, UR6 ;  /* 0x0000000600117c02 */ /* 0x004fe40008000f00 */
[----:B------:R-:W-:Y:S01]  /*f400*/  ISETP.GE.AND P0, PT, R0, R91, PT ;  /* 0x0000005b0000720c */ /* 0x000fe20003f06270 */
[----:B---3--:R-:W-:Y:S01]  /*f410*/  @!P5 FMUL.FTZ R111, R111, R22 ;  /* 0x000000166f6fd220 */ /* 0x008fe20000410000 */
[----:B------:R-:W-:Y:S02]  /*f420*/  LEA.HI.X R21, R24, R21, R17, 0x2, P1 ;  /* 0x0000001518157211 */ /* 0x000fe400008f1411 */
[-C--:B------:R-:W-:Y:S01]  /*f430*/  ISETP.GE.AND P1, PT, R4, R91.reuse, PT ;  /* 0x0000005b0400720c */ /* 0x080fe20003f26270 */
[----:B------:R-:W-:Y:S01]  /*f440*/  FADD.FTZ R44, R111, R44 ;  /* 0x0000002c6f2c7221 */ /* 0x000fe20000010000 */
        /* <DEDUP_REMOVED lines=31> */
[----:B------:R-:W-:Y:S02]  /*f640*/  @!P2 STG.E desc[UR22][R20.64+-0x280], R81 ;  /* 0xfffd80511400a986 */ /* 0x000fe4000c101916 */
[----:B------:R-:W-:-:S02]  /*f650*/  FADD.FTZ R44, R44, R31 ;  /* 0x0000001f2c2c7221 */ /* 0x000fc40000010000 */
[----:B------:R-:W-:Y:S02]  /*f660*/  @!P3 STG.E desc[UR22][R20.64+-0x200], R83 ;  /* 0xfffe00531400b986 */ /* 0x000fe4000c101916 */
[----:B------:R-:W-:Y:S02]  /*f670*/  FADD.FTZ R44, R44, R33 ;  /* 0x000000212c2c7221 */ /* 0x000fe40000010000 */
[----:B------:R-:W-:Y:S02]  /*f680*/  @!P5 STG.E desc[UR22][R20.64+-0x180], R85 ;  /* 0xfffe80551400d986 */ /* 0x000fe4000c101916 */
[----:B------:R-:W-:Y:S02]  /*f690*/  FADD.FTZ R44, R44, R37 ;  /* 0x000000252c2c7221 */ /* 0x000fe40000010000 */
        /* <DEDUP_REMOVED lines=46> */
[C---:B0-----:R-:W-:Y:S02]  /*f980*/  ISETP.GE.AND P0, PT, R19.reuse, R69, PT ;  /* 0x000000451300720c */ /* 0x041fe40003f06270 */
        /* <DEDUP_REMOVED lines=16> */
.L_x_13904:
[----:B------:R-:W-:Y:S05]  /*fa90*/  BSYNC B0 ;  /* 0x0000000000007941 */ /* 0x000fea0003800000 */
.L_x_13903:
        /* <DEDUP_REMOVED lines=58> */
.L_x_13788:
        /* <DEDUP_REMOVED lines=28> */
.L_x_13907:
[----:B------:R-:W-:Y:S05]  /*10000*/  BSYNC B0 ;  /* 0x0000000000007941 */ /* 0x000fea0003800000 */
.L_x_13906:
        /* <DEDUP_REMOVED lines=31> */
.L_x_13909:
[----:B------:R-:W2:Y:S02]  /*10200*/  S2R R9, SR_TID.X ;  /* 0x0000000000097919 */ /* 0x000ea40000002100 */
.L_x_13910:
[----:B------:R-:W-:Y:S05]  /*10210*/  BSYNC B0 ;  /* 0x0000000000007941 */ /* 0x000fea0003800000 */
.L_x_13908:
        /* <DEDUP_REMOVED lines=15> */
.L_x_13911:
[C---:B------:R-:W-:Y:S02]  /*10310*/  LEA R0, R9.reuse, UR7, 0x3 ;  /* 0x0000000709007c11 */ /* 0x040fe4000f8e18ff */
[----:B01-3--:R-:W-:Y:S02]  /*10320*/  SHF.R.S32.HI R4, RZ, 0x1f, R9 ;  /* 0x0000001fff047819 */ /* 0x00bfe40000011409 */
[----:B--2-4-:R-:W-:Y:S01]  /*10330*/  MOV R2, UR4 ;  /* 0x0000000400027c02 */ /* 0x014fe20008000f00 */
        /* <DEDUP_REMOVED lines=16> */
.L_x_13912:
        /* <DEDUP_REMOVED lines=12> */
.L_x_18979:


//--------------------- .text._Z25selective_scan_bwd_kernelI32Selective_Scan_bwd_kernel_traitsILi32ELi16ELb0ELb1ELb1ELb1ELb1EfN3c107complexIfEEEEv12SSMParamsBwd --------------------------
	.section	.text._Z25selective_scan_bwd_kernelI32Selective_Scan_bwd_kernel_traitsILi32ELi16ELb0ELb1ELb1ELb1ELb1EfN3c107complexIfEEEEv12SSMParamsBwd,"ax",@progbits
	.align	128
        .global         _Z25selective_scan_bwd_kernelI32Selective_Scan_bwd_kernel_traitsILi32ELi16ELb0ELb1ELb1ELb1ELb1EfN3c107complexIfEEEEv12SSMParamsBwd
        .type           _Z25selective_scan_bwd_kernelI32Selective_Scan_bwd_kernel_traitsILi32ELi16ELb0ELb1ELb1ELb1ELb1EfN3c107complexIfEEEEv12SSMParamsBwd,@function
        .size           _Z25selective_scan_bwd_kernelI32Selective_Scan_bwd_kernel_traitsILi32ELi16ELb0ELb1ELb1ELb1ELb1EfN3c107complexIfEEEEv12SSMParamsBwd,(.L_x_18980 - _Z25selective_scan_bwd_kernelI32Selective_Scan_bwd_kernel_traitsILi32ELi16ELb0ELb1ELb1ELb1ELb1EfN3c107complexIfEEEEv12SSMParamsBwd)
        .other          _Z25selective_scan_bwd_kernelI32Selective_Scan_bwd_kernel_traitsILi32ELi16ELb0ELb1ELb1ELb1ELb1EfN3c107complexIfEEEEv12SSMParamsBwd,@"STO_CUDA_ENTRY STV_DEFAULT"
_Z25selective_scan_bwd_kernelI32Selective_Scan_bwd_kernel_traitsILi32ELi16ELb0ELb1ELb1ELb1ELb1EfN3c107complexIfEEEEv12SSMParamsBwd:
.text._Z25selective_scan_bwd_kernelI32Selective_Scan_bwd_kernel_traitsILi32ELi16ELb0ELb1ELb1ELb1ELb1EfN3c107complexIfEEEEv12SSMParamsBwd:
        /* <DEDUP_REMOVED lines=42> */
[----:B------:R-:W-:Y:S01]  /*02a0*/  UISETP.NE.U32.AND UP0, UPT, UR6, URZ, UPT ;  /* 0x0000003f0600728c */ /* 0x000fe2000bf05070 */
[----:B------:R-:W-:Y:S01]  /*02b0*/  UMOV UR61, URZ ;  /* 0x0000003f003d7c82 */ /* 0x000fe20008000000 */
[----:B------:R-:W-:Y:S02]  /*02c0*/  UIMAD.WIDE.U32 UR22, UR10, UR14, URZ ;  /* 0x0000000e0a1672a5 */ /* 0x000fe4000f8e003f */
[----:B------:R-:W-:-:S03]  /*02d0*/  @UP1 ULEA UR60, UP3, UR46, UR26, 0x2 ;  /* 0x0000001a2e3c1291 */ /* 0x000fc6000f86103f */
[----:B------:R-:W0:Y:S01]  /*02e0*/  I2F.RP R0, UR34 ;  /* 0x0000002200007d06 */ /* 0x000e220008209400 */
[----:B------:R-:W-:Y:S02]  /*02f0*/  UISETP.NE.AND.EX UP0, UPT, UR7, URZ, UPT, UP0 ;  /* 0x0000003f0700728c */ /* 0x000fe4000bf05300 */
[----:B------:R-:W-:Y:S01]  /*0300*/  @UP1 ULEA.HI.X UR61, UR46, UR27, UR11, 0x2, UP3 ;  /* 0x0000001b2e3d1291 */ /* 0x000fe200098f140b */
[----:B------:R-:W-:Y:S01]  /*0310*/  ULDC.64 UR6, c[0x0][0x290] ;  /* 0x0000a40000067ab9 */ /* 0x000fe20000000a00 */
[----:B------:R-:W-:Y:S02]  /*0320*/  UISETP.NE.AND.EX UP1, UPT, UR33, URZ, UPT, UP2 ;  /* 0x0000003f2100728c */ /* 0x000fe4000bf25320 */
[----:B------:R-:W-:Y:S02]  /*0330*/  UIMAD UR28, UR4, UR6, URZ ;  /* 0x00000006041c72a4 */ /* 0x000fe4000f8e023f */
[----:B------:R-:W-:Y:S02]  /*0340*/  UIMAD.WIDE.U32 UR16, UR10, UR6, URZ ;  /* 0x000000060a1072a5 */ /* 0x000fe4000f8e003f */
[----:B------:R-:W-:-:S02]  /*0350*/  UIMAD UR28, UR10, UR7, UR28 ;  /* 0x000000070a1c72a4 */ /* 0x000fc4000f8e021c */
[----:B------:R-:W-:Y:S01]  /*0360*/  UIMAD UR18, UR4, UR8, URZ ;  /* 0x00000008041272a4 */ /* 0x000fe2000f8e023f */
[----:B0-----:R-:W0:Y:S01]  /*0370*/  MUFU.RCP R0, R0 ;  /* 0x0000000000007308 */ /* 0x001e220000001000 */
[----:B------:R-:W-:Y:S01]  /*0380*/  ULDC.64 UR6, c[0x0][0x328] ;  /* 0x0000ca0000067ab9 */ /* 0x000fe20000000a00 */
[----:B------:R-:W-:Y:S02]  /*0390*/  UIMAD UR14, UR4, UR24, URZ ;  /* 0x00000018040e72a4 */ /* 0x000fe4000f8e023f */
[----:B------:R-:W-:Y:S01]  /*03a0*/  UIMAD UR19, UR4, UR6, URZ ;  /* 0x00000006041372a4 */ /* 0x000fe2000f8e023f */
[----:B------:R-:W-:Y:S02]  /*03b0*/  UMOV UR58, URZ ;  /* 0x0000003f003a7c82 */ /* 0x000fe40008000000 */
[----:B------:R-:W-:Y:S01]  /*03c0*/  UMOV UR4, URZ ;  /* 0x0000003f00047c82 */ /* 0x000fe20008000000 */
[----:B------:R-:W-:Y:S01]  /*03d0*/  @UP1 ULEA UR58, UP2, UR46, UR32, 0x2 ;  /* 0x000000202e3a1291 */ /* 0x000fe2000f84103f */
[----:B------:R-:W-:Y:S01]  /*03e0*/  UMOV UR59, URZ ;  /* 0x0000003f003b7c82 */ /* 0x000fe20008000000 */
[----:B------:R-:W-:-:S02]  /*03f0*/  UIMAD.WIDE.U32 UR12, UR10, UR6, URZ ;  /* 0x000000060a0c72a5 */ /* 0x000fc4000f8e003f */
[----:B------:R-:W-:Y:S02]  /*0400*/  @UP1 ULEA.HI.X UR59, UR46, UR33, UR11, 0x2, UP2 ;  /* 0x000000212e3b1291 */ /* 0x000fe400090f140b */
[----:B------:R-:W-:Y:S01]  /*0410*/  UIMAD UR19, UR10, UR7, UR19 ;  /* 0x000000070a1372a4 */ /* 0x000fe2000f8e0213 */
[----:B0-----:R-:W-:Y:S01]  /*0420*/  IADD3 R0, R0, 0xffffffe, RZ ;  /* 0x0ffffffe00007810 */ /* 0x001fe20007ffe0ff */
[----:B------:R-:W-:Y:S02]  /*0430*/  UIMAD.WIDE.U32 UR6, UR10, UR8, URZ ;  /* 0x000000080a0672a5 */ /* 0x000fe4000f8e003f */
[----:B------:R-:W-:Y:S02]  /*0440*/  UIMAD UR18, UR10, UR9, UR18 ;  /* 0x000000090a1272a4 */ /* 0x000fe4000f8e0212 */
[----:B------:R-:W-:Y:S01]  /*0450*/  UIADD3 UR23, UR23, UR15, URZ ;  /* 0x0000000f17177290 */ /* 0x000fe2000fffe03f */
[----:B------:R-:W0:Y:S01]  /*0460*/  F2I.FTZ.U32.TRUNC.NTZ R0, R0 ;  /* 0x0000000000007305 */ /* 0x000e22000021f000 */
[----:B------:R-:W-:-:S02]  /*0470*/  UIMAD.WIDE.U32 UR8, UR10, UR24, URZ ;  /* 0x000000180a0872a5 */ /* 0x000fc4000f8e003f */
[----:B------:R-:W-:Y:S01]  /*0480*/  UIMAD UR14, UR10, UR25, UR14 ;  /* 0x000000190a0e72a4 */ /* 0x000fe2000f8e020e */
[----:B------:R-:W-:Y:S02]  /*0490*/  ULDC UR15, c[0x0][0x224] ;  /* 0x00008900000f7ab9 */ /* 0x000fe40000000800 */
[----:B------:R-:W-:Y:S01]  /*04a0*/  ULDC.64 UR24, c[0x0][0x288] ;  /* 0x0000a20000187ab9 */ /* 0x000fe20000000a00 */
[----:B------:R-:W-:Y:S02]  /*04b0*/  ULEA UR29, UR15, 0xfffffe00, 0x9 ;  /* 0xfffffe000f1d7891 */ /* 0x000fe4000f8e483f */
[----:B------:R-:W-:Y:S02]  /*04c0*/  UIMAD UR26, UR11, UR24, URZ ;  /* 0x000000180b1a72a4 */ /* 0x000fe4000f8e023f */
[----:B------:R-:W-:Y:S02]  /*04d0*/  UIMAD.WIDE.U32 UR22, UR46, UR24, UR22 ;  /* 0x000000182e1672a5 */ /* 0x000fe4000f8e0016 */
[----:B------:R-:W-:Y:S01]  /*04e0*/  UIADD3 UR17, UR17, UR28, URZ ;  /* 0x0000001c11117290 */ /* 0x000fe2000fffe03f */
[----:B0-----:R-:W-:Y:S01]  /*04f0*/  R2UR UR5, R0 ;  /* 0x00000000000572ca */ /* 0x001fe200000e0000 */
[----:B------:R-:W-:-:S02]  /*0500*/  UIMAD UR26, UR46, UR25, UR26 ;  /* 0x000000192e1a72a4 */ /* 0x000fc4000f8e021a */
[----:B------:R-:W-:Y:S01]  /*0510*/  IABS R0, UR46 ;  /* 0x0000002e00007c13 */ /* 0x000fe20008000000 */
[----:B------:R-:W-:Y:S02]  /*0520*/  USHF.R.S32.HI UR28, URZ, 0x1f, UR29 ;  /* 0x0000001f3f1c7899 */ /* 0x000fe4000801141d */
[----:B------:R-:W-:Y:S01]  /*0530*/  UIADD3 UR50, UP2, UR29, UR22, URZ ;  /* 0x000000161d327290 */ /* 0x000fe2000ff5e03f */
[----:B------:R-:W-:Y:S01]  /*0540*/  R2UR UR31, R0 ;  /* 0x00000000001f72ca */ /* 0x000fe200000e0000 */
[----:B------:R-:W-:Y:S01]  /*0550*/  ULDC.64 UR24, c[0x0][0x298] ;  /* 0x0000a60000187ab9 */ /* 0x000fe20000000a00 */
[----:B------:R-:W-:Y:S02]  /*0560*/  UIADD3 UR13, UR13, UR19, URZ ;  /* 0x000000130d0d7290 */ /* 0x000fe4000fffe03f */
[----:B------:R-:W-:Y:S02]  /*0570*/  UIADD3.X UR26, UR28, UR23, UR26, UP2, !UPT ;  /* 0x000000171c1a7290 */ /* 0x000fe400097fe41a */
[----:B------:R-:W-:-:S02]  /*0580*/  UIMAD.WIDE.U32 UR16, UR46, UR24, UR16 ;  /* 0x000000182e1072a5 */ /* 0x000fc4000f8e0010 */
[----:B------:R-:W-:Y:S02]  /*0590*/  UIADD3 UR27, URZ, -UR5, URZ ;  /* 0x800000053f1b7290 */ /* 0x000fe4000fffe03f */
[----:B------:R-:W-:Y:S02]  /*05a0*/  UIADD3 UR7, UR7, UR18, URZ ;  /* 0x0000001207077290 */ /* 0x000fe4000fffe03f */
[----:B------:R-:W-:Y:S02]  /*05b0*/  UIMAD UR27, UR27, UR34, URZ ;  /* 0x000000221b1b72a4 */ /* 0x000fe4000f8e023f */
[----:B------:R-:W-:Y:S02]  /*05c0*/  ULEA UR18, UR15, 0xfffffc00, 0xa ;  /* 0xfffffc000f127891 */ /* 0x000fe4000f8e503f */
[----:B------:R-:W-:Y:S02]  /*05d0*/  UIMAD.WIDE.U32 UR4, UR5, UR27, UR4 ;  /* 0x0000001b050472a5 */ /* 0x000fe4000f8e0004 */
[----:B------:R-:W-:-:S02]  /*05e0*/  USHF.R.S32.HI UR19, URZ, 0x1f, UR18 ;  /* 0x0000001f3f137899 */ /* 0x000fc40008011412 */
[----:B------:R-:W-:Y:S02]  /*05f0*/  UIMAD.WIDE.U32 UR32, UR5, UR31, URZ ;  /* 0x0000001f052072a5 */ /* 0x000fe4000f8e003f */
[----:B------:R-:W-:Y:S01]  /*0600*/  UIMAD UR32, UR11, UR24, URZ ;  /* 0x000000180b2072a4 */ /* 0x000fe2000f8e023f */
[----:B------:R-:W-:Y:S02]  /*0610*/  ULDC.64 UR4, c[0x0][0x330] ;  /* 0x0000cc0000047ab9 */ /* 0x000fe40000000a00 */
[----:B------:R-:W-:Y:S02]  /*0620*/  UIMAD UR11, UR11, UR4, URZ ;  /* 0x000000040b0b72a4 */ /* 0x000fe4000f8e023f */
[----:B------:R-:W-:Y:S01]  /*0630*/  UMOV UR27, UR33 ;  /* 0x00000021001b7c82 */ /* 0x000fe20008000000 */
[----:B------:R-:W-:Y:S02]  /*0640*/  UIMAD UR32, UR46, UR25, UR32 ;  /* 0x000000192e2072a4 */ /* 0x000fe4000f8e0220 */
[----:B------:R-:W-:-:S02]  /*0650*/  UIADD3 UR33, -UR27, URZ, URZ ;  /* 0x0000003f1b217290 */ /* 0x000fc4000fffe13f */
[----:B------:R-:W-:Y:S02]  /*0660*/  UIMAD UR52, UR46, UR5, UR11 ;  /* 0x000000052e3472a4 */ /* 0x000fe4000f8e020b */
[----:B------:R-:W-:Y:S02]  /*0670*/  UIMAD UR31, UR34, UR33, UR31 ;  /* 0x00000021221f72a4 */ /* 0x000fe4000f8e021f */
[----:B------:R-:W-:Y:S02]  /*0680*/  ULOP3.LUT UR11, UR46, UR30, URZ, 0x3c, !UPT ;  /* 0x0000001e2e0b7292 */ /* 0x000fe4000f8e3c3f */
[----:B------:R-:W-:Y:S01]  /*0690*/  UISETP.GT.U32.AND UP1, UPT, UR34, UR31, UPT ;  /* 0x0000001f2200728c */ /* 0x000fe2000bf24070 */
[----:B------:R-:W-:Y:S01]  /*06a0*/  ULDC.64 UR24, c[0x0][0x2f0] ;  /* 0x0000bc0000187ab9 */ /* 0x000fe20000000a00 */
[----:B------:R-:W-:Y:S02]  /*06b0*/  UIMAD.WIDE.U32 UR4, UR46, UR4, UR12 ;  /* 0x000000042e0472a5 */ /* 0x000fe4000f8e000c */
        /* <DEDUP_REMOVED lines=59> */
[----:B------:R-:W-:Y:S05]  /*0a70*/  @!P0 BRA `(.L_x_13913) ;  /* 0x0000011800248947 */ /* 0x000fea0003800000 */
[----:B------:R-:W0:Y:S01]  /*0a80*/  S2R R45, SR_TID.X ;  /* 0x00000000002d7919 */ /* 0x000e220000002100 */
[----:B------:R-:W-:Y:S01]  /*0a90*/  MOV R44, RZ ;  /* 0x000000ff002c7202 */ /* 0x000fe20000000f00 */
[----:B------:R-:W-:Y:S01]  /*0aa0*/  UMOV UR13, UR16 ;  /* 0x00000010000d7c82 */ /* 0x000fe20008000000 */
[----:B------:R-:W-:Y:S01]  /*0ab0*/  MOV R43, RZ ;  /* 0x000000ff002b7202 */ /* 0x000fe20000000f00 */
[----:B------:R-:W-:Y:S01]  /*0ac0*/  UMOV UR6, URZ ;  /* 0x0000003f00067c82 */ /* 0x000fe20008000000 */
[----:B0-----:R-:W-:-:S07]  /*0ad0*/  LOP3.LUT R45, R45, 0x1f, RZ, 0xc0, !PT ;  /* 0x0000001f2d2d7812 */ /* 0x001fce00078ec0ff */
.L_x_14035:
        /* <DEDUP_REMOVED lines=68> */
[----:B------:R-:W0:Y:S01]  /*0f20*/  S2R R47, SR_LANEID ;  /* 0x00000000002f7919 */ /* 0x000e220000000000 */
[----:B------:R-:W1:Y:S01]  /*0f30*/  S2UR UR7, SR_CgaCtaId ;  /* 0x00000000000779c3 */ /* 0x000e620000008800 */
[----:B------:R-:W-:-:S02]  /*0f40*/  UMOV UR18, 0x400 ;  /* 0x0000040000127882 */ /* 0x000fc40000000000 */
[----:B-1----:R-:W-:Y:S01]  /*0f50*/  ULEA UR18, UR7, UR18, 0x18 ;  /* 0x0000001207127291 */ /* 0x002fe2000f8ec03f */
[C---:B0-----:R-:W-:Y:S02]  /*0f60*/  IADD3 R2, R47.reuse, 0x80, RZ ;  /* 0x000000802f027810 */ /* 0x041fe40007ffe0ff */
[C---:B------:R-:W-:Y:S02]  /*0f70*/  IADD3 R36, R47.reuse, 0x20, RZ ;  /* 0x000000202f247810 */ /* 0x040fe40007ffe0ff */
[----:B------:R-:W-:Y:S02]  /*0f80*/  LEA.HI.SX32 R2, R2, R47, 0x1b ;  /* 0x0000002f02027211 */ /* 0x000fe400078fdaff */
[C---:B------:R-:W-:Y:S02]  /*0f90*/  IADD3 R38, R47.reuse, 0x40, RZ ;  /* 0x000000402f267810 */ /* 0x040fe40007ffe0ff */
[----:B------:R-:W-:Y:S02]  /*0fa0*/  IADD3 R40, R47, 0x60, RZ ;  /* 0x000000602f287810 */ /* 0x000fe40007ffe0ff */
[----:B------:R-:W-:-:S02]  /*0fb0*/  LEA R52, R2, UR18, 0x2 ;  /* 0x0000001202347c11 */ /* 0x000fc4000f8e10ff */
[CC--:B------:R-:W-:Y:S02]  /*0fc0*/  LEA.HI.SX32 R48, R47.reuse, R47.reuse, 0x1b ;  /* 0x0000002f2f307211 */ /* 0x0c0fe400078fdaff */
[C---:B------:R-:W-:Y:S02]  /*0fd0*/  IADD3 R2, R47.reuse, 0xc0, RZ ;  /* 0x000000c02f027810 */ /* 0x040fe40007ffe0ff */
[----:B------:R-:W-:Y:S02]  /*0fe0*/  IADD3 R42, R47, 0xa0, RZ ;  /* 0x000000a02f2a7810 */ /* 0x000fe40007ffe0ff */
[-C--:B------:R-:W-:Y:S02]  /*0ff0*/  LEA.HI.SX32 R36, R36, R47.reuse, 0x1b ;  /* 0x0000002f24247211 */ /* 0x080fe400078fdaff */
        /* <DEDUP_REMOVED lines=253> */
.L_x_13915:
[----:B------:R-:W-:Y:S05]  /*1fd0*/  BSYNC B0 ;  /* 0x0000000000007941 */ /* 0x000fea0003800000 */
.L_x_13914:
        /* <DEDUP_REMOVED lines=35> */
.L_x_13917:
[----:B------:R-:W-:Y:S05]  /*2210*/  BSYNC B0 ;  /* 0x0000000000007941 */ /* 0x000fea0003800000 */
.L_x_13916:
        /* <DEDUP_REMOVED lines=35> */
.L_x_13919:
[----:B------:R-:W-:Y:S05]  /*2450*/  BSYNC B0 ;  /* 0x0000000000007941 */ /* 0x000fea0003800000 */
.L_x_13918:
        /* <DEDUP_REMOVED lines=35> */
.L_x_13921:
[----:B------:R-:W-:Y:S05]  /*2690*/  BSYNC B0 ;  /* 0x0000000000007941 */ /* 0x000fea0003800000 */
.L_x_13920:
        /* <DEDUP_REMOVED lines=35> */
.L_x_13923:
[----:B------:R-:W-:Y:S05]  /*28d0*/  BSYNC B0 ;  /* 0x0000000000007941 */ /* 0x000fea0003800000 */
.L_x_13922:
        /* <DEDUP_REMOVED lines=35> */
.L_x_13925:
[----:B------:R-:W-:Y:S05]  /*2b10*/  BSYNC B0 ;  /* 0x0000000000007941 */ /* 0x000fea0003800000 */
.L_x_13924:
        /* <DEDUP_REMOVED lines=35> */
.L_x_13927:
[----:B------:R-:W-:Y:S05]  /*2d50*/  BSYNC B0 ;  /* 0x0000000000007941 */ /* 0x000fea0003800000 */
.L_x_13926:
        /* <DEDUP_REMOVED lines=35> */
.L_x_13929:
[----:B------:R-:W-:Y:S05]  /*2f90*/  BSYNC B0 ;  /* 0x0000000000007941 */ /* 0x000fea0003800000 */
.L_x_13928:
        /* <DEDUP_REMOVED lines=35> */
.L_x_13931:
[----:B------:R-:W-:Y:S05]  /*31d0*/  BSYNC B0 ;  /* 0x0000000000007941 */ /* 0x000fea0003800000 */
.L_x_13930:
        /* <DEDUP_REMOVED lines=35> */
.L_x_13933:
[----:B------:R-:W-:Y:S05]  /*3410*/  BSYNC B0 ;  /* 0x0000000000007941 */ /* 0x000fea0003800000 */
.L_x_13932:
        /* <DEDUP_REMOVED lines=34> */
.L_x_13935:
[----:B------:R-:W-:Y:S05]  /*3640*/  BSYNC B0 ;  /* 0x0000000000007941 */ /* 0x000fea0003800000 */
.L_x_13934:
        /* <DEDUP_REMOVED lines=33> */
.L_x_13937:
[----:B------:R-:W-:Y:S05]  /*3860*/  BSYNC B0 ;  /* 0x0000000000007941 */ /* 0x000fea0003800000 */
.L_x_13936:
        /* <DEDUP_REMOVED lines=33> */
.L_x_13939:
[----:B------:R-:W-:Y:S05]  /*3a80*/  BSYNC B0 ;  /* 0x0000000000007941 */ /* 0x000fea0003800000 */
.L_x_13938:
        /* <DEDUP_REMOVED lines=33> */
.L_x_13941:
[----:B------:R-:W-:Y:S05]  /*3ca0*/  BSYNC B0 ;  /* 0x0000000000007941 */ /* 0x000fea0003800000 */
.L_x_13940:
        /* <DEDUP_REMOVED lines=33> */
.L_x_13943:
[----:B------:R-:W-:Y:S05]  /*3ec0*/  BSYNC B0 ;  /* 0x0000000000007941 */ /* 0x000fea0003800000 */
.L_x_13942:
        /* <DEDUP_REMOVED lines=33> */
.L_x_13945:
[----:B------:R-:W-:Y:S05]  /*40e0*/  BSYNC B0 ;  /* 0x0000000000007941 */ /* 0x000fea0003800000 */
.L_x_13944:
        /* <DEDUP_REMOVED lines=71> */
[----:B------:R-:W-:Y:S01]  /*4560*/  MOV R107, RZ ;  /* 0x000000ff006b7202 */ /* 0x000fe20000000f00 */
[----:B------:R-:W-:Y:S01]  /*4570*/  HFMA2.MMA R42, -RZ, RZ, 0, 0 ;  /* 0x00000000ff2a7435 */ /* 0x000fe200000001ff */
[----:B------:R-:W-:Y:S02]  /*4580*/  LEA.HI.X R41, R27, R7, R28, 0x2, P2 ;  /* 0x000000071b297211 */ /* 0x000fe400010f141c */
[----:B------:R-:W-:Y:S01]  /*4590*/  ISETP.GE.AND P5, PT, R10, UR17, PT ;  /* 0x000000110a007c0c */ /* 0x000fe2000bfa6270 */
[----:B------:R-:W-:Y:S01]  /*45a0*/  LDS R27, [R64+0x24] ;  /* 0x00002400401b7984 */ /* 0x000fe20000000800 */
[----:B------:R-:W-:-:S02]  /*45b0*/  LEA.HI.X R3, R29, R3, R30, 0x2, P4 ;  /* 0x000000031d037211 */ /* 0x000fc400020f141e */
[----:B------:R-:W-:Y:S01]  /*45c0*/  ISETP.GE.AND P6, PT, R9, UR17, PT ;  /* 0x0000001109007c0c */ /* 0x000fe2000bfc6270 */
[----:B------:R-:W-:Y:S01]  /*45d0*/  LDS R28, [R64+0x28] ;  /* 0x00002800401c7984 */ /* 0x000fe20000000800 */
[----:B------:R-:W-:Y:S02]  /*45e0*/  @!P0 LEA.HI.X R7, R25, UR9, R26, 0x2, P1 ;  /* 0x0000000919078c11 */ /* 0x000fe400088f141a */
[----:B------:R-:W-:Y:S02]  /*45f0*/  CS2R R102, SRZ ;  /* 0x0000000000667805 */ /* 0x000fe4000001ff00 */
[----:B------:R-:W-:Y:S01]  /*4600*/  @!P0 LEA.HI.X R5, R24, UR29, R5, 0x2, P3 ;  /* 0x0000001d18058c11 */ /* 0x000fe200098f1405 */
[----:B------:R-:W-:Y:S01]  /*4610*/  LDS R25, [R64+0x1c] ;  /* 0x00001c0040197984 */ /* 0x000fe20000000800 */
[----:B------:R-:W-:Y:S01]  /*4620*/  HFMA2.MMA R105, -RZ, RZ, 0, 0 ;  /* 0x00000000ff697435 */ /* 0x000fe200000001ff */
[----:B------:R-:W-:Y:S02]  /*4630*/  MOV R96, RZ ;  /* 0x000000ff00607202 */ /* 0x000fe40000000f00 */
[----:B------:R-:W-:Y:S01]  /*4640*/  CS2R R110, SRZ ;  /* 0x00000000006e7805 */ /* 0x000fe2000001ff00 */
[----:B------:R-:W-:Y:S01]  /*4650*/  LDS R24, [R64+0x18] ;  /* 0x0000180040187984 */ /* 0x000fe20000000800 */
[----:B------:R-:W-:-:S02]  /*4660*/  CS2R R112, SRZ ;  /* 0x0000000000707805 */ /* 0x000fc4000001ff00 */
[----:B------:R-:W-:Y:S01]  /*4670*/  CS2R R114, SRZ ;  /* 0x0000000000727805 */ /* 0x000fe2000001ff00 */
[----:B------:R-:W-:Y:S01]  /*4680*/  HFMA2.MMA R120, -RZ, RZ, 0, 0 ;  /* 0x00000000ff787435 */ /* 0x000fe200000001ff */
        /* <DEDUP_REMOVED lines=120> */
[----:B------:R-:W3:Y:S08]  /*4e10*/  MUFU.EX2 R129, R127 ;  /* 0x0000007f00817308 */ /* 0x000ef00000000800 */
[----:B------:R-:W-:Y:S01]  /*4e20*/  MUFU.RCP R113, R113 ;  /* 0x0000007100717308 */ /* 0x000fe20000001000 */
[----:B--2---:R-:W-:-:S07]  /*4e30*/  FADD.FTZ R121, R121, 1 ;  /* 0x3f80000079797421 */ /* 0x004fce0000010000 */
[----:B------:R-:W2:Y:S01]  /*4e40*/  MUFU.EX2 R2, R2 ;  /* 0x0000000200027308 */ /* 0x000ea20000000800 */
[----:B------:R-:W-:Y:S01]  /*4e50*/  FMUL.FTZ R135, R42, -1.4426950216293334961 ;  /* 0xbfb8aa3b2a877820 */ /* 0x000fe20000410000 */
[----:B0-----:R-:W-:-:S06]  /*4e60*/  FADD.FTZ R3, R3, 1 ;  /* 0x3f80000003037421 */ /* 0x001fcc0000010000 */
[----:B------:R-:W0:Y:S08]  /*4e70*/  MUFU.EX2 R118, R118 ;  /* 0x0000007600767308 */ /* 0x000e300000000800 */
[----:B------:R4:W-:Y:S08]  /*4e80*/  MUFU.EX2 R130, R128 ;  /* 0x0000008000827308 */ /* 0x0009f00000000800 */
[----:B------:R-:W-:Y:S01]  /*4e90*/  MUFU.RCP R122, R122 ;  /* 0x0000007a007a7308 */ /* 0x000fe20000001000 */
[----:B----4-:R-:W-:Y:S01]  /*4ea0*/  FMUL.FTZ R128, R98, -1.4426950216293334961 ;  /* 0xbfb8aa3b62807820 */ /* 0x010fe20000410000 */
[----:B------:R-:W-:Y:S01]  /*4eb0*/  FMUL.FTZ R127, R96, -1.4426950216293334961 ;  /* 0xbfb8aa3b607f7820 */ /* 0x000fe20000410000 */
[----:B-1----:R-:W-:Y:S01]  /*4ec0*/  FADD.FTZ R112, R112, 1 ;  /* 0x3f80000070707421 */ /* 0x002fe20000010000 */
[----:B---3--:R-:W-:-:S04]  /*4ed0*/  FADD.FTZ R129, R129, 1 ;  /* 0x3f80000081817421 */ /* 0x008fc80000010000 */
[----:B------:R-:W-:Y:S01]  /*4ee0*/  MUFU.RCP R121, R121 ;  /* 0x0000007900797308 */ /* 0x000fe20000001000 */
[----:B--2---:R-:W-:Y:S01]  /*4ef0*/  FADD.FTZ R2, R2, 1 ;  /* 0x3f80000002027421 */ /* 0x004fe20000010000 */
[----:B------:R-:W-:-:S06]  /*4f00*/  FMUL.FTZ R131, R100, -1.4426950216293334961 ;  /* 0xbfb8aa3b64837820 */ /* 0x000fcc0000410000 */
[----:B------:R-:W-:Y:S01]  /*4f10*/  MUFU.EX2 R138, R128 ;  /* 0x00000080008a7308 */ /* 0x000fe20000000800 */
[----:B------:R-:W-:-:S07]  /*4f20*/  FMUL.FTZ R132, R40, -1.4426950216293334961 ;  /* 0xbfb8aa3b28847820 */ /* 0x000fce0000410000 */
        /* <DEDUP_REMOVED lines=8> */
[----:B------:R-:W1:Y:S08]  /*4fb0*/  MUFU.RCP R127, R2 ;  /* 0x00000002007f7308 */ /* 0x000e700000001000 */
[----:B------:R-:W3:Y:S01]  /*4fc0*/  MUFU.RCP R129, R129 ;  /* 0x0000008100817308 */ /* 0x000ee20000001000 */
[----:B--2---:R-:W-:-:S07]  /*4fd0*/  FADD.FTZ R139, R135, 1 ;  /* 0x3f800000878b7421 */ /* 0x004fce0000010000 */
[----:B------:R-:W2:Y:S01]  /*4fe0*/  MUFU.EX2 R131, R131 ;  /* 0x0000008300837308 */ /* 0x000ea20000000800 */
        /* <DEDUP_REMOVED lines=21> */
[----:B------:R-:W2:Y:S01]  /*5140*/  LDS R116, [R64+0x8] ;  /* 0x0000080040747984 */ /* 0x000ea20000000800 */
[----:B----4-:R-:W-:-:S03]  /*5150*/  FFMA.FTZ R5, R108, R3, 1 ;  /* 0x3f8000006c057423 */ /* 0x010fc60000010003 */
[----:B------:R-:W-:Y:S04]  /*5160*/  LDS R117, [R64+0x14] ;  /* 0x0000140040757984 */ /* 0x000fe80000000800 */
[----:B------:R-:W4:Y:S01]  /*5170*/  LDS R119, [R64+0x18] ;  /* 0x0000180040777984 */ /* 0x000f220000000800 */
[----:B------:R-:W2:Y:S03]  /*5180*/  MUFU.EX2 R132, R132 ;  /* 0x0000008400847308 */ /* 0x000ea60000000800 */
[----:B------:R-:W4:Y:S01]  /*5190*/  LDS R120, [R64+0x1c] ;  /* 0x00001c0040787984 */ /* 0x000f220000000800 */
[----:B------:R-:W-:-:S03]  /*51a0*/  FADD.FTZ R7, -R121, 1 ;  /* 0x3f80000079077421 */ /* 0x000fc60000010100 */
[----:B------:R-:W4:Y:S01]  /*51b0*/  LDS R125, [R64+0x20] ;  /* 0x00002000407d7984 */ /* 0x000f220000000800 */
[----:B------:R-:W2:Y:S03]  /*51c0*/  MUFU.EX2 R134, R133 ;  /* 0x0000008500867308 */ /* 0x000ea60000000800 */
[----:B------:R-:W4:Y:S01]  /*51d0*/  LDS R124, [R64+0x2c] ;  /* 0x00002c00407c7984 */ /* 0x000f220000000800 */
[----:B-----5:R-:W-:-:S04]  /*51e0*/  FMUL.FTZ R4, R38, R111 ;  /* 0x0000006f26047220 */ /* 0x020fc80000410000 */
[----:B------:R0:W-:Y:S01]  /*51f0*/  MUFU.EX2 R140, R137 ;  /* 0x00000089008c7308 */ /* 0x0001e20000000800 */
[----:B------:R-:W-:Y:S01]  /*5200*/  LDS R126, [R64+0x24] ;  /* 0x00002400407e7984 */ /* 0x000fe20000000800 */
[----:B------:R-:W-:-:S03]  /*5210*/  FMUL.FTZ R4, R113, R4 ;  /* 0x0000000471047220 */ /* 0x000fc60000410000 */
[----:B------:R-:W5:Y:S01]  /*5220*/  LDS R123, [R64+0x28] ;  /* 0x00002800407b7984 */ /* 0x000f620000000800 */
        /* <DEDUP_REMOVED lines=16> */
[----:B--2---:R-:W-:Y:S01]  /*5330*/  FADD.FTZ R131, R131, 1 ;  /* 0x3f80000083837421 */ /* 0x004fe20000010000 */
        /* <DEDUP_REMOVED lines=9> */
[----:B------:R-:W2:Y:S01]  /*53d0*/  LDS R137, [R64+0x30] ;  /* 0x0000300040897984 */ /* 0x000ea20000000800 */
[----:B------:R-:W-:-:S03]  /*53e0*/  FADD.FTZ R130, R130, 1 ;  /* 0x3f80000082827421 */ /* 0x000fc60000010000 */
[----:B-1----:R-:W1:Y:S01]  /*53f0*/  LDS R136, [R64+0x34] ;  /* 0x0000340040887984 */ /* 0x002e620000000800 */
[----:B0-----:R-:W-:-:S03]  /*5400*/  FADD.FTZ R2, -R118, 1 ;  /* 0x3f80000076027421 */ /* 0x001fc60000010100 */
[----:B------:R-:W0:Y:S01]  /*5410*/  LDS R134, [R64+0x3c] ;  /* 0x00003c0040867984 */ /* 0x000e220000000800 */
[----:B------:R-:W-:Y:S01]  /*5420*/  FMUL.FTZ R7, R37, R116 ;  /* 0x0000007425077220 */ /* 0x000fe20000410000 */
[----:B------:R-:W3:Y:S01]  /*5430*/  MUFU.RCP R131, R131 ;  /* 0x0000008300837308 */ /* 0x000ee20000001000 */
[----:B------:R-:W-:Y:S01]  /*5440*/  FFMA.FTZ R2, R107, R2, 1 ;  /* 0x3f8000006b027423 */ /* 0x000fe20000010002 */
[----:B------:R-:W-:Y:S01]  /*5450*/  FADD.FTZ R140, R140, 1 ;  /* 0x3f8000008c8c7421 */ /* 0x000fe20000010000 */
[----:B------:R-:W-:Y:S01]  /*5460*/  FMUL.FTZ R7, R118, R7 ;  /* 0x0000000776077220 */ /* 0x000fe20000410000 */
[----:B----4-:R-:W-:Y:S01]  /*5470*/  FMUL.FTZ R149, R24, R119 ;  /* 0x0000007718957220 */ /* 0x010fe20000410000 */
[----:B------:R-:W-:Y:S01]  /*5480*/  FADD.FTZ R138, R138, 1 ;  /* 0x3f8000008a8a7421 */ /* 0x000fe20000010000 */
[----:B------:R-:W-:Y:S02]  /*5490*/  FMUL.FTZ R6, R25, R120 ;  /* 0x0000007819067220 */ /* 0x000fe40000410000 */
[----:B------:R-:W4:Y:S01]  /*54a0*/  MUFU.RCP R130, R130 ;  /* 0x0000008200827308 */ /* 0x000f220000001000 */
[----:B------:R-:W-:Y:S01]  /*54b0*/  FMUL.FTZ R7, R7, R2 ;  /* 0x0000000207077220 */ /* 0x000fe20000410000 */
[----:B------:R-:W-:Y:S01]  /*54c0*/  FADD.FTZ R2, -R128, 1 ;  /* 0x3f80000080027421 */ /* 0x000fe20000010100 */
[----:B------:R-:W-:Y:S06]  /*54d0*/  BAR.SYNC.DEFER_BLOCKING 0x0 ;  /* 0x0000000000007b1d */ /* 0x000fec0000010000 */
[----:B------:R-:W5:Y:S01]  /*54e0*/  MUFU.RCP R132, R132 ;  /* 0x0000008400847308 */ /* 0x000f620000001000 */
[----:B------:R-:W-:Y:S01]  /*54f0*/  FFMA.FTZ R4, R103, R2, 1 ;  /* 0x3f80000067047423 */ /* 0x000fe20000010002 */
[----:B------:R-:W-:-:S06]  /*5500*/  FMUL.FTZ R2, R34, R117 ;  /* 0x0000007522027220 */ /* 0x000fcc0000410000 */
[----:B------:R-:W2:Y:S01]  /*5510*/  MUFU.RCP R133, R133 ;  /* 0x0000008500857308 */ /* 0x000ea20000001000 */
[----:B------:R-:W-:Y:S01]  /*5520*/  FMUL.FTZ R2, R127, R2 ;  /* 0x000000027f027220 */ /* 0x000fe20000410000 */
[----:B------:R-:W-:Y:S01]  /*5530*/  FMUL.FTZ R149, R128, R149 ;  /* 0x0000009580957220 */ /* 0x000fe20000410000 */
[----:B---3--:R-:W-:-:S05]  /*5540*/  FADD.FTZ R153, -R131, 1 ;  /* 0x3f80000083997421 */ /* 0x008fca0000010100 */
[----:B------:R-:W3:Y:S01]  /*5550*/  MUFU.RCP R140, R140 ;  /* 0x0000008c008c7308 */ /* 0x000ee20000001000 */
[----:B------:R-:W-:Y:S01]  /*5560*/  FMUL.FTZ R147, R2, R147 ;  /* 0x0000009302937220 */ /* 0x000fe20000410000 */
[----:B------:R-:W-:Y:S01]  /*5570*/  FMUL.FTZ R149, R149, R4 ;  /* 0x0000000495957220 */ /* 0x000fe20000410000 */
[----:B------:R-:W-:Y:S01]  /*5580*/  FFMA.FTZ R155, R100, R153, 1 ;  /* 0x3f800000649b7423 */ /* 0x000fe20000010099 */
[----:B------:R-:W-:Y:S01]  /*5590*/  FMUL.FTZ R6, R129, R6 ;  /* 0x0000000681067220 */ /* 0x000fe20000410000 */
[----:B----4-:R-:W-:-:S03]  /*55a0*/  FADD.FTZ R2, -R130, 1 ;  /* 0x3f80000082027421 */ /* 0x010fc60000010100 */
[----:B------:R-:W4:Y:S01]  /*55b0*/  MUFU.RCP R139, R139 ;  /* 0x0000008b008b7308 */ /* 0x000f220000001000 */
[----:B-----5:R-:W-:Y:S01]  /*55c0*/  FADD.FTZ R4, -R132, 1 ;  /* 0x3f80000084047421 */ /* 0x020fe20000010100 */
[----:B------:R-:W-:-:S06]  /*55d0*/  FMUL.FTZ R153, R26, R125 ;  /* 0x0000007d1a997220 */ /* 0x000fcc0000410000 */
[----:B------:R5:W1:Y:S01]  /*55e0*/  MUFU.RCP R165, R138 ;  /* 0x0000008a00a57308 */ /* 0x000a620000001000 */
[----:B------:R-:W-:Y:S01]  /*55f0*/  FMUL.FTZ R151, R6, R151 ;  /* 0x0000009706977220 */ /* 0x000fe20000410000 */
[----:B------:R-:W-:Y:S01]  /*5600*/  FFMA.FTZ R2, R101, R2, 1 ;  /* 0x3f80000065027423 */ /* 0x000fe20000010002 */
[----:B------:R-:W-:Y:S01]  /*5610*/  FMUL.FTZ R159, R29, R124 ;  /* 0x0000007c1d9f7220 */ /* 0x000fe20000410000 */
[----:B------:R-:W-:Y:S01]  /*5620*/  FMUL.FTZ R153, R130, R153 ;  /* 0x0000009982997220 */ /* 0x000fe20000410000 */
[----:B--2---:R-:W-:Y:S01]  /*5630*/  FADD.FTZ R157, -R133, 1 ;  /* 0x3f800000859d7421 */ /* 0x004fe20000010100 */
[----:B------:R-:W-:Y:S01]  /*5640*/  FMUL.FTZ R6, R28, R123 ;  /* 0x0000007b1c067220 */ /* 0x000fe20000410000 */
[----:B-----5:R-:W-:Y:S01]  /*5650*/  FFMA.FTZ R138, R41, R4, 1 ;  /* 0x3f800000298a7423 */ /* 0x020fe20000010004 */
[----:B------:R-:W-:Y:S01]  /*5660*/  FMUL.FTZ R4, R27, R126 ;  /* 0x0000007e1b047220 */ /* 0x000fe20000410000 */
[----:B------:R-:W-:Y:S01]  /*5670*/  FMUL.FTZ R159, R132, R159 ;  /* 0x0000009f849f7220 */ /* 0x000fe20000410000 */
[----:B------:R-:W-:Y:S01]  /*5680*/  FMUL.FTZ R153, R153, R2 ;  /* 0x0000000299997220 */ /* 0x000fe20000410000 */
[----:B------:R-:W-:Y:S01]  /*5690*/  FFMA.FTZ R157, R40, R157, 1 ;  /* 0x3f800000289d7423 */ /* 0x000fe2000001009d */
[----:B------:R-:W-:Y:S01]  /*56a0*/  FMUL.FTZ R4, R131, R4 ;  /* 0x0000000483047220 */ /* 0x000fe20000410000 */
[----:B------:R-:W-:Y:S01]  /*56b0*/  FMUL.FTZ R6, R133, R6 ;  /* 0x0000000685067220 */ /* 0x000fe20000410000 */
[----:B---3--:R-:W-:Y:S01]  /*56c0*/  FADD.FTZ R2, -R140, 1 ;  /* 0x3f8000008c027421 */ /* 0x008fe20000010100 */
[----:B------:R-:W-:Y:S01]  /*56d0*/  FMUL.FTZ R159, R159, R138 ;  /* 0x0000008a9f9f7220 */ /* 0x000fe20000410000 */
[----:B------:R-:W-:Y:S01]  /*56e0*/  FMUL.FTZ R155, R4, R155 ;  /* 0x0000009b049b7220 */ /* 0x000fe20000410000 */
[----:B------:R-:W-:Y:S01]  /*56f0*/  FMUL.FTZ R157, R6, R157 ;  /* 0x0000009d069d7220 */ /* 0x000fe20000410000 */
[----:B------:R-:W-:Y:S01]  /*5700*/  FFMA.FTZ R138, R99, R2, 1 ;  /* 0x3f800000638a7423 */ /* 0x000fe20000010002 */
[----:B----4-:R-:W-:Y:S01]  /*5710*/  FADD.FTZ R161, -R139, 1 ;  /* 0x3f8000008ba17421 */ /* 0x010fe20000010100 */
[----:B------:R-:W-:Y:S01]  /*5720*/  FADD.FTZ R163, -R141, 1 ;  /* 0x3f8000008da37421 */ /* 0x000fe20000010100 */
[----:B-1----:R-:W-:Y:S01]  /*5730*/  FADD.FTZ R167, -R165, 1 ;  /* 0x3f800000a5a77421 */ /* 0x002fe20000010100 */
[----:B------:R-:W-:Y:S01]  /*5740*/  FMUL.FTZ R2, R30, R137 ;  /* 0x000000891e027220 */ /* 0x000fe20000410000 */
[----:B------:R-:W-:Y:S01]  /*5750*/  FMUL.FTZ R4, R31, R136 ;  /* 0x000000881f047220 */ /* 0x000fe20000410000 */
[----:B------:R-:W-:Y:S01]  /*5760*/  FMUL.FTZ R6, R32, R135 ;  /* 0x0000008720067220 */ /* 0x000fe20000410000 */
[----:B0-----:R-:W-:Y:S01]  /*5770*/  FMUL.FTZ R169, R33, R134 ;  /* 0x0000008621a97220 */ /* 0x001fe20000410000 */
[----:B------:R-:W-:Y:S01]  /*5780*/  ISETP.NE.AND P6, PT, R46, RZ, PT ;  /* 0x000000ff2e00720c */ /* 0x000fe20003fc5270 */
[----:B------:R-:W-:Y:S01]  /*5790*/  FFMA.FTZ R161, R42, R161, 1 ;  /* 0x3f8000002aa17423 */ /* 0x000fe200000100a1 */
        /* <DEDUP_REMOVED lines=70> */
.L_x_13947:
[----:B------:R-:W-:Y:S05]  /*5c00*/  BSYNC B0 ;  /* 0x0000000000007941 */ /* 0x000fea0003800000 */
.L_x_13946:
        /* <DEDUP_REMOVED lines=154> */
.L_x_13950:
[----:B------:R-:W-:Y:S05]  /*65b0*/  BSYNC B0 ;  /* 0x0000000000007941 */ /* 0x000fea0003800000 */
.L_x_13949:
        /* <DEDUP_REMOVED lines=43> */
.L_x_13948:
[----:B------:R-:W-:Y:S01]  /*6870*/  FFMA.FTZ R0, R66, R6, R43 ;  /* 0x0000000642007223 */ /* 0x000fe2000001002b */
[----:B-1----:R-:W1:Y:S01]  /*6880*/  LDC R2, c[0x0][0x21c] ;  /* 0x00008700ff027b82 */ /* 0x002e620000000800 */
        /* <DEDUP_REMOVED lines=23> */
[----:B-1----:R-:W-:Y:S01]  /*6a00*/  ISETP.GE.AND P0, PT, R2, 0x1, PT ;  /* 0x000000010200780c */ /* 0x002fe20003f06270 */
        /* <DEDUP_REMOVED lines=27> */
[----:B------:R-:W-:Y:S01]  /*6bc0*/  LOP3.LUT R0, R46, 0x7ffffe0, RZ, 0xc0, !PT ;  /* 0x07ffffe02e007812 */ /* 0x000fe200078ec0ff */
[----:B------:R-:W-:Y:S01]  /*6bd0*/  USHF.L.U32 UR19, UR17, 0x1, URZ ;  /* 0x0000000111137899 */ /* 0x000fe2000800063f */
[----:B0-----:R-:W-:Y:S01]  /*6be0*/  FADD.FTZ R4, R7, R7 ;  /* 0x0000000707047221 */ /* 0x001fe20000010000 */
        /* <DEDUP_REMOVED lines=48> */
[----:B------:R-:W-:-:S02]  /*6ef0*/  MOV R117, RZ ;  /* 0x000000ff00757202 */ /* 0x000fc40000000f00 */
[----:B------:R-:W-:Y:S02]  /*6f00*/  MOV R119, RZ ;  /* 0x000000ff00777202 */ /* 0x000fe40000000f00 */
[----:B------:R-:W-:-:S07]  /*6f10*/  MOV R121, RZ ;  /* 0x000000ff00797202 */ /* 0x000fce0000000f00 */
.L_x_14030:
[----:B------:R-:W-:Y:S01]  /*6f20*/  USHF.R.S32.HI UR18, URZ, 0x1f, UR7 ;  /* 0x0000001f3f127899 */ /* 0x000fe20008011407 */
[----:B------:R-:W-:Y:S01]  /*6f30*/  ULDC.64 UR38, c[0x0][0x238] ;  /* 0x00008e0000267ab9 */ /* 0x000fe20000000a00 */
[----:B------:R-:W-:Y:S02]  /*6f40*/  UMOV UR40, UR24 ;  /* 0x0000001800287c82 */ /* 0x000fe40008000000 */
[----:B------:R-:W-:Y:S01]  /*6f50*/  UIMAD UR17, UR18, UR38, URZ ;  /* 0x00000026121172a4 */ /* 0x000fe2000f8e023f */
[----:B------:R-:W-:Y:S02]  /*6f60*/  UMOV UR41, UR44 ;  /* 0x0000002c00297c82 */ /* 0x000fe40008000000 */
[----:B------:R-:W-:Y:S02]  /*6f70*/  UIMAD.WIDE.U32 UR40, UR7, UR38, UR40 ;  /* 0x00000026072872a5 */ /* 0x000fe4000f8e0028 */
[----:B------:R-:W-:-:S03]  /*6f80*/  UIMAD UR17, UR7, UR39, UR17 ;  /* 0x00000027071172a4 */ /* 0x000fc6000f8e0211 */
[----:B------:R-:W-:Y:S01]  /*6f90*/  ULDC.64 UR38, c[0x0][0x2d0] ;  /* 0x0000b40000267ab9 */ /* 0x000fe20000000a00 */
[----:B------:R-:W-:Y:S01]  /*6fa0*/  UIADD3 UR17, UR41, UR17, URZ ;  /* 0x0000001129117290 */ /* 0x000fe2000fffe03f */
[----:B0---4-:R-:W-:Y:S01]  /*6fb0*/  LOP3.LUT R18, R46, 0x7ffffe0, RZ, 0xc0, !PT ;  /* 0x07ffffe02e127812 */ /* 0x011fe200078ec0ff */
[----:B------:R-:W-:-:S03]  /*6fc0*/  ULEA UR38, UP0, UR40, UR38, 0x3 ;  /* 0x0000002628267291 */ /* 0x000fc6000f80183f */
[----:B------:R-:W-:Y:S01]  /*6fd0*/  SHF.L.U32 R18, R18, 0x5, RZ ;  /* 0x0000000512127819 */ /* 0x000fe200000006ff */
[----:B------:R-:W-:Y:S02]  /*6fe0*/  ULEA.HI.X UR39, UR40, UR39, UR17, 0x3, UP0 ;  /* 0x0000002728277291 */ /* 0x000fe400080f1c11 */
[----:B------:R-:W-:Y:S02]  /*6ff0*/  MOV R20, UR38 ;  /* 0x0000002600147c02 */ /* 0x000fe40008000f00 */
[----:B------:R-:W-:Y:S02]  /*7000*/  LOP3.LUT R18, R18, 0xffffffe0, R45, 0xe2, !PT ;  /* 0xffffffe012127812 */ /* 0x000fe400078ee22d */
[----:B------:R-:W-:Y:S01]  /*7010*/  MOV R21, UR39 ;  /* 0x0000002700157c02 */ /* 0x000fe20008000f00 */
[----:B------:R-:W-:Y:S01]  /*7020*/  ULDC.64 UR38, c[0x0][0x250] ;  /* 0x0000940000267ab9 */ /* 0x000fe20000000a00 */
[----:B------:R-:W-:Y:S01]  /*7030*/  SHF.R.S32.HI R19, RZ, 0x1f, R18 ;  /* 0x0000001fff137819 */ /* 0x000fe20000011412 */
[----:B------:R-:W-:-:S02]  /*7040*/  UIMAD UR17, UR18, UR38, URZ ;  /* 0x00000026121172a4 */ /* 0x000fc4000f8e023f */
[----:B------:R-:W-:Y:S02]  /*7050*/  MOV R25, UR38 ;  /* 0x0000002600197c02 */ /* 0x000fe40008000f00 */
[C---:B------:R-:W-:Y:S01]  /*7060*/  LOP3.LUT R158, R18.reuse, 0x20, RZ, 0xfc, !PT ;  /* 0x00000020129e7812 */ /* 0x040fe200078efcff */
[----:B------:R-:W-:Y:S01]  /*7070*/  UIMAD UR17, UR7, UR39, UR17 ;  /* 0x00000027071172a4 */ /* 0x000fe2000f8e0211 */
[C---:B---3--:R-:W-:Y:S01]  /*7080*/  LOP3.LUT R160, R18.reuse, 0x40, RZ, 0xfc, !PT ;  /* 0x0000004012a07812 */ /* 0x048fe200078efcff */
[----:B------:R-:W-:Y:S01]  /*7090*/  IMAD.WIDE.U32 R24, R25, UR7, R18 ;  /* 0x0000000719187c25 */ /* 0x000fe2000f8e0012 */
[----:B------:R-:W-:Y:S02]  /*70a0*/  CS2R R140, SRZ ;  /* 0x00000000008c7805 */ /* 0x000fe4000001ff00 */
[----:B------:R-:W-:Y:S02]  /*70b0*/  CS2R R152, SRZ ;  /* 0x0000000000987805 */ /* 0x000fe4000001ff00 */
[----:B------:R-:W-:Y:S01]  /*70c0*/  LOP3.LUT R188, R18, 0xc0, RZ, 0xfc, !PT ;  /* 0x000000c012bc7812 */ /* 0x000fe200078efcff */
[----:B--2---:R-:W2:Y:S01]  /*70d0*/  LDG.E.64 R20, desc[UR20][R20.64] ;  /* 0x0000001414147981 */ /* 0x004ea2000c1e1b00 */
[----:B------:R-:W-:Y:S01]  /*70e0*/  IADD3 R23, R25, UR17, RZ ;  /* 0x0000001119177c10 */ /* 0x000fe2000fffe0ff */
[----:B------:R-:W-:Y:S01]  /*70f0*/  HFMA2.MMA R157, -RZ, RZ, 0, 0 ;  /* 0x00000000ff9d7435 */ /* 0x000fe200000001ff */
[----:B------:R-:W-:Y:S01]  /*7100*/  LEA R22, P1, R24, UR12, 0x2 ;  /* 0x0000000c18167c11 */ /* 0x000fe2000f8210ff */
[----:B------:R-:W-:Y:S01]  /*7110*/  HFMA2.MMA R142, -RZ, RZ, 0, 0 ;  /* 0x00000000ff8e7435 */ /* 0x000fe200000001ff */
[----:B------:R-:W-:-:S02]  /*7120*/  ISETP.GE.AND P2, PT, R160, UR19, PT ;  /* 0x00000013a0007c0c */ /* 0x000fc4000bf46270 */
[----:B------:R-:W-:Y:S02]  /*7130*/  CS2R R154, SRZ ;  /* 0x00000000009a7805 */ /* 0x000fe4000001ff00 */
[----:B------:R-:W-:Y:S01]  /*7140*/  LEA.HI.X R23, R24, UR13, R23, 0x2, P1 ;  /* 0x0000000d18177c11 */ /* 0x000fe200088f1417 */
[----:B------:R-:W-:Y:S01]  /*7150*/  HFMA2.MMA R171, -RZ, RZ, 0, 0 ;  /* 0x00000000ffab7435 */ /* 0x000fe200000001ff */
[----:B------:R-:W-:Y:S02]  /*7160*/  ISETP.GE.AND P1, PT, R158, UR19, PT ;  /* 0x000000139e007c0c */ /* 0x000fe4000bf26270 */
[----:B------:R-:W-:Y:S02]  /*7170*/  CS2R R150, SRZ ;  /* 0x0000000000967805 */ /* 0x000fe4000001ff00 */
[C---:B------:R-:W-:Y:S01]  /*7180*/  LOP3.LUT R180, R18.reuse, 0xe0, RZ, 0xfc, !PT ;  /* 0x000000e012b47812 */ /* 0x040fe200078efcff */
[----:B------:R-:W-:Y:S01]  /*7190*/  HFMA2.MMA R175, -RZ, RZ, 0, 0 ;  /* 0x00000000ffaf7435 */ /* 0x000fe200000001ff */
[----:B------:R-:W-:-:S02]  /*71a0*/  LOP3.LUT R162, R18, 0x60, RZ, 0xfc, !PT ;  /* 0x0000006012a27812 */ /* 0x000fc400078efcff */
[----:B------:R-:W-:Y:S02]  /*71b0*/  MOV R146, RZ ;  /* 0x000000ff00927202 */ /* 0x000fe40000000f00 */
[----:B------:R-:W-:Y:S01]  /*71c0*/  MOV R177, RZ ;  /* 0x000000ff00b17202 */ /* 0x000fe20000000f00 */
[----:B------:R-:W3:Y:S01]  /*71d0*/  @!P2 LDG.E R153, desc[UR20][R22.64+0x100] ;  /* 0x000100141699a981 */ /* 0x000ee2000c1e1900 */
[----:B------:R-:W-:Y:S02]  /*71e0*/  LOP3.LUT R192, R18, 0x80, RZ, 0xfc, !PT ;  /* 0x0000008012c07812 */ /* 0x000fe400078efcff */
[----:B------:R-:W-:Y:S01]  /*71f0*/  MOV R148, RZ ;  /* 0x000000ff00947202 */ /* 0x000fe20000000f00 */
[----:B------:R-:W4:Y:S01]  /*7200*/  @!P1 LDG.E R140, desc[UR20][R22.64+0x80] ;  /* 0x00008014168c9981 */ /* 0x000f22000c1e1900 */
[----:B------:R-:W-:Y:S02]  /*7210*/  ISETP.GE.AND P1, PT, R188, UR19, PT ;  /* 0x00000013bc007c0c */ /* 0x000fe4000bf26270 */
[----:B------:R-:W-:Y:S01]  /*7220*/  MOV R144, RZ ;  /* 0x000000ff00907202 */ /* 0x000fe20000000f00 */
[----:B------:R-:W-:Y:S01]  /*7230*/  HFMA2.MMA R179, -RZ, RZ, 0, 0 ;  /* 0x00000000ffb37435 */ /* 0x000fe200000001ff */
[----:B------:R-:W-:Y:S01]  /*7240*/  ISETP.GE.AND P2, PT, R180, UR19, PT ;  /* 0x00000013b4007c0c */ /* 0x000fe2000bf46270 */
[----:B------:R-:W5:Y:S01]  /*7250*/  @!P0 LDG.E R151, desc[UR20][R22.64] ;  /* 0x0000001416978981 */ /* 0x000f62000c1e1900 */
[----:B------:R-:W-:-:S02]  /*7260*/  ISETP.GE.AND P3, PT, R162, UR19, PT ;  /* 0x00000013a2007c0c */ /* 0x000fc4000bf66270 */
[----:B------:R-:W-:Y:S01]  /*7270*/  MOV R181, RZ ;  /* 0x000000ff00b57202 */ /* 0x000fe20000000f00 */
[----:B------:R-:W-:Y:S01]  /*7280*/  HFMA2.MMA R189, -RZ, RZ, 0, 0 ;  /* 0x00000000ffbd7435 */ /* 0x000fe200000001ff */
[----:B------:R-:W-:Y:S01]  /*7290*/  ISETP.GE.AND P4, PT, R192, UR19, PT ;  /* 0x00000013c0007c0c */ /* 0x000fe2000bf86270 */
[----:B------:R-:W-:Y:S01]  /*72a0*/  HFMA2.MMA R193, -RZ, RZ, 0, 0 ;  /* 0x00000000ffc17435 */ /* 0x000fe200000001ff */
[C---:B------:R-:W-:Y:S01]  /*72b0*/  LOP3.LUT R132, R18.reuse, 0x160, RZ, 0xfc, !PT ;  /* 0x0000016012847812 */ /* 0x040fe200078efcff */
[----:B------:R-:W3:Y:S01]  /*72c0*/  @!P1 LDG.E R157, desc[UR20][R22.64+0x300] ;  /* 0x00030014169d9981 */ /* 0x000ee2000c1e1900 */
[C---:B------:R-:W-:Y:S01]  /*72d0*/  LOP3.LUT R133, R18.reuse, 0x180, RZ, 0xfc, !PT ;  /* 0x0000018012857812 */ /* 0x040fe200078efcff */
[----:B------:R-:W-:Y:S01]  /*72e0*/  HFMA2.MMA R185, -RZ, RZ, 0, 0 ;  /* 0x00000000ffb97435 */ /* 0x000fe200000001ff */
[C---:B------:R-:W-:Y:S01]  /*72f0*/  LOP3.LUT R182, R18.reuse, 0x100, RZ, 0xfc, !PT ;  /* 0x0000010012b67812 */ /* 0x040fe200078efcff */
[----:B------:R-:W3:Y:S01]  /*7300*/  @!P2 LDG.E R146, desc[UR20][R22.64+0x380] ;  /* 0x000380141692a981 */ /* 0x000ee2000c1e1900 */
[----:B------:R-:W-:-:S02]  /*7310*/  LOP3.LUT R178, R18, 0x120, RZ, 0xfc, !PT ;  /* 0x0000012012b27812 */ /* 0x000fc400078efcff */
[----:B------:R-:W-:Y:S01]  /*7320*/  MOV R183, RZ ;  /* 0x000000ff00b77202 */ /* 0x000fe20000000f00 */
[----:B------:R-:W3:Y:S01]  /*7330*/  @!P3 LDG.E R142, desc[UR20][R22.64+0x180] ;  /* 0x00018014168eb981 */ /* 0x000ee2000c1e1900 */
[----:B------:R-:W-:Y:S02]  /*7340*/  LOP3.LUT R184, R18, 0xa0, RZ, 0xfc, !PT ;  /* 0x000000a012b87812 */ /* 0x000fe400078efcff */
[----:B------:R-:W-:Y:S01]  /*7350*/  MOV R187, RZ ;  /* 0x000000ff00bb7202 */ /* 0x000fe20000000f00 */
[----:B------:R-:W3:Y:S01]  /*7360*/  @!P4 LDG.E R155, desc[UR20][R22.64+0x200] ;  /* 0x00020014169bc981 */ /* 0x000ee2000c1e1900 */
[----:B------:R-:W-:Y:S01]  /*7370*/  ISETP.GE.AND P1, PT, R132, UR19, PT ;  /* 0x0000001384007c0c */ /* 0x000fe2000bf26270 */
[----:B------:R-:W-:Y:S01]  /*7380*/  HFMA2.MMA R173, -RZ, RZ, 0, 0 ;  /* 0x00000000ffad7435 */ /* 0x000fe200000001ff */
[----:B------:R-:W-:Y:S01]  /*7390*/  ISETP.GE.AND P2, PT, R133, UR19, PT ;  /* 0x0000001385007c0c */ /* 0x000fe2000bf46270 */
[----:B------:R-:W-:Y:S01]  /*73a0*/  HFMA2.MMA R167, -RZ, RZ, 0, 0 ;  /* 0x00000000ffa77435 */ /* 0x000fe200000001ff */
[----:B------:R-:W-:-:S02]  /*73b0*/  ISETP.GE.AND P3, PT, R182, UR19, PT ;  /* 0x00000013b6007c0c */ /* 0x000fc4000bf66270 */
[----:B------:R-:W-:Y:S02]  /*73c0*/  SHF.L.U32 R102, R46, 0x5, RZ ;  /* 0x000000052e667819 */ /* 0x000fe400000006ff */
[----:B------:R-:W-:Y:S02]  /*73d0*/  MOV R165, RZ ;  /* 0x000000ff00a57202 */ /* 0x000fe40000000f00 */
[----:B------:R-:W-:Y:S02]  /*73e0*/  MOV R169, RZ ;  /* 0x000000ff00a97202 */ /* 0x000fe40000000f00 */
[----:B------:R-:W-:Y:S01]  /*73f0*/  MOV R191, RZ ;  /* 0x000000ff00bf7202 */ /* 0x000fe20000000f00 */
[----:B------:R-:W3:Y:S01]  /*7400*/  @!P1 LDG.E R150, desc[UR20][R22.64+0x580] ;  /* 0x0005801416969981 */ /* 0x000ee2000c1e1900 */
[----:B------:R-:W-:Y:S01]  /*7410*/  ISETP.GE.AND P4, PT, R178, UR19, PT ;  /* 0x00000013b2007c0c */ /* 0x000fe2000bf86270 */
[----:B------:R-:W-:Y:S01]  /*7420*/  HFMA2.MMA R163, -RZ, RZ, 0, 0 ;  /* 0x00000000ffa37435 */ /* 0x000fe200000001ff */
[----:B------:R-:W-:Y:S01]  /*7430*/  ISETP.GE.AND P5, PT, R184, UR19, PT ;  /* 0x00000013b8007c0c */ /* 0x000fe2000bfa6270 */
[----:B------:R-:W3:Y:S01]  /*7440*/  @!P2 LDG.E R177, desc[UR20][R22.64+0x600] ;  /* 0x0006001416b1a981 */ /* 0x000ee2000c1e1900 */
[----:B------:R-:W-:-:S02]  /*7450*/  LOP3.LUT R128, R18, 0x1e0, RZ, 0xfc, !PT ;  /* 0x000001e012807812 */ /* 0x000fc400078efcff */
[----:B------:R-:W-:Y:S02]  /*7460*/  CS2R R138, SRZ ;  /* 0x00000000008a7805 */ /* 0x000fe4000001ff00 */
[C---:B------:R-:W-:Y:S01]  /*7470*/  LOP3.LUT R129, R18.reuse, 0x200, RZ, 0xfc, !PT ;  /* 0x0000020012817812 */ /* 0x040fe200078efcff */
[----:B------:R-:W3:Y:S01]  /*7480*/  @!P3 LDG.E R171, desc[UR20][R22.64+0x400] ;  /* 0x0004001416abb981 */ /* 0x000ee2000c1e1900 */
[C---:B------:R-:W-:Y:S01]  /*7490*/  LOP3.LUT R130, R18.reuse, 0x1a0, RZ, 0xfc, !PT ;  /* 0x000001a012827812 */ /* 0x040fe200078efcff */
[----:B------:R-:W-:Y:S01]  /*74a0*/  ULDC.64 UR38, c[0x0][0x270] ;  /* 0x00009c0000267ab9 */ /* 0x000fe20000000a00 */
[C---:B------:R-:W-:Y:S02]  /*74b0*/  LOP3.LUT R131, R18.reuse, 0x1c0, RZ, 0xfc, !PT ;  /* 0x000001c012837812 */ /* 0x040fe400078efcff */
[----:B------:R-:W-:Y:S01]  /*74c0*/  LOP3.LUT R135, R18, 0x140, RZ, 0xfc, !PT ;  /* 0x0000014012877812 */ /* 0x000fe200078efcff */
[----:B------:R-:W3:Y:S01]  /*74d0*/  @!P4 LDG.E R148, desc[UR20][R22.64+0x480] ;  /* 0x000480141694c981 */ /* 0x000ee2000c1e1900 */
[----:B------:R-:W-:-:S02]  /*74e0*/  ISETP.GE.AND P1, PT, R128, UR19, PT ;  /* 0x0000001380007c0c */ /* 0x000fc4000bf26270 */
[----:B------:R-:W-:Y:S01]  /*74f0*/  ISETP.GE.AND P2, PT, R129, UR19, PT ;  /* 0x0000001381007c0c */ /* 0x000fe2000bf46270 */
[----:B------:R-:W3:Y:S01]  /*7500*/  @!P5 LDG.E R144, desc[UR20][R22.64+0x280] ;  /* 0x000280141690d981 */ /* 0x000ee2000c1e1900 */
[----:B------:R-:W-:Y:S02]  /*7510*/  ISETP.GE.AND P3, PT, R130, UR19, PT ;  /* 0x0000001382007c0c */ /* 0x000fe4000bf66270 */
[----:B------:R-:W-:Y:S02]  /*7520*/  ISETP.GE.AND P4, PT, R131, UR19, PT ;  /* 0x0000001383007c0c */ /* 0x000fe4000bf86270 */
[----:B------:R-:W-:Y:S02]  /*7530*/  ISETP.GE.AND P5, PT, R135, UR19, PT ;  /* 0x0000001387007c0c */ /* 0x000fe4000bfa6270 */
        /* <DEDUP_REMOVED lines=9> */
[----:B------:R-:W-:Y:S02]  /*75d0*/  ISETP.GE.AND P2, PT, R124, UR19, PT ;  /* 0x000000137c007c0c */ /* 0x000fe4000bf46270 */
[----:B------:R-:W-:Y:S01]  /*75e0*/  ISETP.GE.AND P3, PT, R125, UR19, PT ;  /* 0x000000137d007c0c */ /* 0x000fe2000bf66270 */
[----:B------:R-:W3:Y:S01]  /*75f0*/  @!P4 LDG.E R179, desc[UR20][R22.64+0x700] ;  /* 0x0007001416b3c981 */ /* 0x000ee2000c1e1900 */
[----:B------:R-:W-:-:S03]  /*7600*/  ISETP.GE.AND P4, PT, R122, UR19, PT ;  /* 0x000000137a007c0c */ /* 0x000fc6000bf86270 */
[----:B------:R-:W3:Y:S01]  /*7610*/  @!P5 LDG.E R175, desc[UR20][R22.64+0x500] ;  /* 0x0005001416afd981 */ /* 0x000ee2000c1e1900 */
[----:B------:R-:W-:Y:S02]  /*7620*/  ISETP.GE.AND P5, PT, R126, UR19, PT ;  /* 0x000000137e007c0c */ /* 0x000fe4000bfa6270 */
[C---:B------:R-:W-:Y:S01]  /*7630*/  LOP3.LUT R110, R18.reuse, 0x2e0, RZ, 0xfc, !PT ;  /* 0x000002e0126e7812 */ /* 0x040fe200078efcff */
[----:B------:R-:W3:Y:S01]  /*7640*/  @!P1 LDG.E R183, desc[UR20][R22.64+0x900] ;  /* 0x0009001416b79981 */ /* 0x000ee2000c1e1900 */
[C---:B------:R-:W-:Y:S02]  /*7650*/  LOP3.LUT R112, R18.reuse, 0x300, RZ, 0xfc, !PT ;  /* 0x0000030012707812 */ /* 0x040fe400078efcff */
[C---:B------:R-:W-:Y:S01]  /*7660*/  LOP3.LUT R106, R18.reuse, 0x320, RZ, 0xfc, !PT ;  /* 0x00000320126a7812 */ /* 0x040fe200078efcff */
[----:B------:R-:W3:Y:S01]  /*7670*/  @!P2 LDG.E R189, desc[UR20][R22.64+0x980] ;  /* 0x0009801416bda981 */ /* 0x000ee2000c1e1900 */
[C---:B------:R-:W-:Y:S02]  /*7680*/  LOP3.LUT R108, R18.reuse, 0x340, RZ, 0xfc, !PT ;  /* 0x00000340126c7812 */ /* 0x040fe400078efcff */
[----:B------:R-:W-:Y:S01]  /*7690*/  LOP3.LUT R123, R18, 0x2c0, RZ, 0xfc, !PT ;  /* 0x000002c0127b7812 */ /* 0x000fe200078efcff */
[----:B------:R-:W3:Y:S01]  /*76a0*/  @!P3 LDG.E R187, desc[UR20][R22.64+0xa00] ;  /* 0x000a001416bbb981 */ /* 0x000ee2000c1e1900 */
[----:B------:R-:W-:-:S02]  /*76b0*/  ISETP.GE.AND P1, PT, R110, UR19, PT ;  /* 0x000000136e007c0c */ /* 0x000fc4000bf26270 */
[----:B------:R-:W-:Y:S01]  /*76c0*/  ISETP.GE.AND P2, PT, R112, UR19, PT ;  /* 0x0000001370007c0c */ /* 0x000fe2000bf46270 */
[----:B------:R-:W3:Y:S01]  /*76d0*/  @!P4 LDG.E R193, desc[UR20][R22.64+0xa80] ;  /* 0x000a801416c1c981 */ /* 0x000ee2000c1e1900 */
[----:B------:R-:W-:Y:S02]  /*76e0*/  ISETP.GE.AND P3, PT, R106, UR19, PT ;  /* 0x000000136a007c0c */ /* 0x000fe4000bf66270 */
[----:B------:R-:W-:Y:S01]  /*76f0*/  ISETP.GE.AND P4, PT, R108, UR19, PT ;  /* 0x000000136c007c0c */ /* 0x000fe2000bf86270 */
[----:B------:R-:W3:Y:S01]  /*7700*/  @!P5 LDG.E R185, desc[UR20][R22.64+0x880] ;  /* 0x0008801416b9d981 */ /* 0x000ee2000c1e1900 */
[----:B------:R-:W-:Y:S02]  /*7710*/  ISETP.GE.AND P5, PT, R123, UR19, PT ;  /* 0x000000137b007c0c */ /* 0x000fe4000bfa6270 */
[----:B------:R-:W-:Y:S02]  /*7720*/  LOP3.LUT R102, R102, 0xffffffe0, R45, 0xe2, !PT ;  /* 0xffffffe066667812 */ /* 0x000fe400078ee22d */
[C---:B------:R-:W-:Y:S01]  /*7730*/  LOP3.LUT R104, R18.reuse, 0x360, RZ, 0xfc, !PT ;  /* 0x0000036012687812 */ /* 0x040fe200078efcff */
[----:B------:R-:W3:Y:S01]  /*7740*/  @!P1 LDG.E R173, desc[UR20][R22.64+0xb80] ;  /* 0x000b801416ad9981 */ /* 0x000ee2000c1e1900 */
[----:B------:R-:W-:-:S02]  /*7750*/  LOP3.LUT R25, R18, 0x380, RZ, 0xfc, !PT ;  /* 0x0000038012197812 */ /* 0x000fc400078efcff */
[----:B------:R-:W-:Y:S01]  /*7760*/  LOP3.LUT R24, R18, 0x3a0, RZ, 0xfc, !PT ;  /* 0x000003a012187812 */ /* 0x000fe200078efcff */
[----:B------:R-:W3:Y:S01]  /*7770*/  @!P2 LDG.E R165, desc[UR20][R22.64+0xc00] ;  /* 0x000c001416a5a981 */ /* 0x000ee2000c1e1900 */
[----:B------:R-:W-:Y:S02]  /*7780*/  LOP3.LUT R134, R102, 0x3e0, RZ, 0xfc, !PT ;  /* 0x000003e066867812 */ /* 0x000fe400078efcff */
[----:B------:R-:W-:Y:S01]  /*7790*/  LOP3.LUT R102, R18, 0x3c0, RZ, 0xfc, !PT ;  /* 0x000003c012667812 */ /* 0x000fe200078efcff */
[----:B------:R-:W3:Y:S01]  /*77a0*/  @!P3 LDG.E R167, desc[UR20][R22.64+0xc80] ;  /* 0x000c801416a7b981 */ /* 0x000ee2000c1e1900 */
[----:B------:R-:W-:Y:S02]  /*77b0*/  ISETP.GE.AND P1, PT, R104, UR19, PT ;  /* 0x0000001368007c0c */ /* 0x000fe4000bf26270 */
[----:B------:R-:W-:Y:S01]  /*77c0*/  ISETP.GE.AND P2, PT, R25, UR19, PT ;  /* 0x0000001319007c0c */ /* 0x000fe2000bf46270 */
[----:B------:R-:W3:Y:S01]  /*77d0*/  @!P4 LDG.E R169, desc[UR20][R22.64+0xd00] ;  /* 0x000d001416a9c981 */ /* 0x000ee2000c1e1900 */
[----:B------:R-:W-:-:S02]  /*77e0*/  ISETP.GE.AND P3, PT, R24, UR19, PT ;  /* 0x0000001318007c0c */ /* 0x000fc4000bf66270 */
[----:B------:R-:W-:Y:S01]  /*77f0*/  ISETP.GE.AND P4, PT, R102, UR19, PT ;  /* 0x0000001366007c0c */ /* 0x000fe2000bf86270 */
[----:B------:R-:W3:Y:S01]  /*7800*/  @!P5 LDG.E R191, desc[UR20][R22.64+0xb00] ;  /* 0x000b001416bfd981 */ /* 0x000ee2000c1e1900 */
[----:B------:R-:W-:Y:S02]  /*7810*/  ISETP.GE.AND P5, PT, R134, UR19, PT ;  /* 0x0000001386007c0c */ /* 0x000fe4000bfa6270 */
[----:B------:R-:W-:-:S03]  /*7820*/  MOV R137, RZ ;  /* 0x000000ff00897202 */ /* 0x000fc60000000f00 */
[----:B------:R-:W3:Y:S04]  /*7830*/  @!P1 LDG.E R163, desc[UR20][R22.64+0xd80] ;  /* 0x000d801416a39981 */ /* 0x000ee8000c1e1900 */
[----:B------:R-:W3:Y:S04]  /*7840*/  @!P2 LDG.E R141, desc[UR20][R22.64+0xe00] ;  /* 0x000e0014168da981 */ /* 0x000ee8000c1e1900 */
[----:B------:R-:W3:Y:S04]  /*7850*/  @!P3 LDG.E R139, desc[UR20][R22.64+0xe80] ;  /* 0x000e8014168bb981 */ /* 0x000ee8000c1e1900 */
[----:B------:R-:W3:Y:S04]  /*7860*/  @!P4 LDG.E R138, desc[UR20][R22.64+0xf00] ;  /* 0x000f0014168ac981 */ /* 0x000ee8000c1e1900 */
[----:B------:R0:W3:Y:S01]  /*7870*/  @!P5 LDG.E R137, desc[UR20][R22.64+0xf80] ;  /* 0x000f80141689d981 */ /* 0x0000e2000c1e1900 */
[----:B------:R-:W-:-:S02]  /*7880*/  UIMAD UR18, UR18, UR38, URZ ;  /* 0x00000026121272a4 */ /* 0x000fc4000f8e023f */
[----:B------:R-:W-:Y:S01]  /*7890*/  ULEA UR17, UR16, 0xfffffe00, 0x9 ;  /* 0xfffffe0010117891 */ /* 0x000fe2000f8e483f */
[----:B0-----:R-:W-:Y:S01]  /*78a0*/  MOV R23, UR38 ;  /* 0x0000002600177c02 */ /* 0x001fe20008000f00 */
[----:B------:R-:W0:Y:S02]  /*78b0*/  S2UR UR38, SR_CgaCtaId ;  /* 0x00000000002679c3 */ /* 0x000e240000008800 */
[----:B------:R-:W-:Y:S02]  /*78c0*/  UIADD3 UR17, -UR17, UR55, URZ ;  /* 0x0000003711117290 */ /* 0x000fe4000fffe13f */
[----:B------:R-:W-:Y:S02]  /*78d0*/  UIMAD UR18, UR7, UR39, UR18 ;  /* 0x00000027071272a4 */ /* 0x000fe4000f8e0212 */
[----:B------:R-:W-:-:S06]  /*78e0*/  USHF.L.U32 UR42, UR17, 0x1, URZ ;  /* 0x00000001112a7899 */ /* 0x000fcc000800063f */
[----:B------:R-:W-:Y:S02]  /*78f0*/  ISETP.GE.AND P3, PT, R18, UR42, PT ;  /* 0x0000002a12007c0c */ /* 0x000fe4000bf66270 */
[----:B------:R-:W-:Y:S02]  /*7900*/  ISETP.GE.AND P1, PT, R134, UR42, PT ;  /* 0x0000002a86007c0c */ /* 0x000fe4000bf26270 */
[----:B------:R-:W-:Y:S02]  /*7910*/  ISETP.GE.AND P5, PT, R160, UR42, PT ;  /* 0x0000002aa0007c0c */ /* 0x000fe4000bfa6270 */
[----:B------:R-:W-:Y:S02]  /*7920*/  ISETP.GE.AND P4, PT, R158, UR42, PT ;  /* 0x0000002a9e007c0c */ /* 0x000fe4000bf86270 */
[----:B--2---:R-:W-:-:S13]  /*7930*/  R2UR UR40, R21 ;  /* 0x00000000152872ca */ /* 0x004fda00000e0000 */
[----:B------:R-:W-:-:S04]  /*7940*/  FMUL.FTZ R21, R82, UR40 ;  /* 0x0000002852157c20 */ /* 0x000fc80008410000 */
[----:B------:R-:W-:Y:S01]  /*7950*/  FMUL.RZ R120, R21, 0.15915493667125701904 ;  /* 0x3e22f98315787820 */ /* 0x000fe2000040c000 */
[----:B------:R-:W-:-:S04]  /*7960*/  FMUL.FTZ R21, R84, UR40 ;  /* 0x0000002854157c20 */ /* 0x000fc80008410000 */
[----:B------:R-:W-:Y:S01]  /*7970*/  FMUL.RZ R136, R21, 0.15915493667125701904 ;  /* 0x3e22f98315887820 */ /* 0x000fe2000040c000 */
[----:B------:R-:W-:-:S04]  /*7980*/  FMUL.FTZ R21, R83, UR40 ;  /* 0x0000002853157c20 */ /* 0x000fc80008410000 */
[----:B------:R-:W-:-:S04]  /*7990*/  FMUL.RZ R22, R21, 0.15915493667125701904 ;  /* 0x3e22f98315167820 */ /* 0x000fc8000040c000 */
[----:B------:R-:W-:Y:S01]  /*79a0*/  MUFU.SIN R147, R22 ;  /* 0x0000001600937308 */ /* 0x000fe20000000400 */
[----:B------:R-:W-:-:S07]  /*79b0*/  FMUL.FTZ R21, R86, UR40 ;  /* 0x0000002856157c20 */ /* 0x000fce0008410000 */
[----:B-1----:R1:W-:Y:S01]  /*79c0*/  MUFU.COS R149, R22 ;  /* 0x0000001600957308 */ /* 0x0023e20000000000 */
[----:B------:R-:W-:Y:S01]  /*79d0*/  FMUL.RZ R156, R21, 0.15915493667125701904 ;  /* 0x3e22f983159c7820 */ /* 0x000fe2000040c000 */
[----:B-1----:R-:W-:-:S04]  /*79e0*/  IMAD.WIDE.U32 R22, R23, UR7, R18 ;  /* 0x0000000717167c25 */ /* 0x002fc8000f8e0012 */
[----:B------:R-:W-:Y:S01]  /*79f0*/  FMUL.FTZ R21, R85, UR40 ;  /* 0x0000002855157c20 */ /* 0x000fe20008410000 */
[----:B------:R-:W-:Y:S02]  /*7a00*/  IADD3 R19, R23, UR18, RZ ;  /* 0x0000001217137c10 */ /* 0x000fe4000fffe0ff */
[C---:B------:R-:W-:Y:S01]  /*7a10*/  LEA R18, P2, R22.reuse, UR14, 0x2 ;  /* 0x0000000e16127c11 */ /* 0x040fe2000f8410ff */
[----:B-----5:R1:W-:Y:S01]  /*7a20*/  STS [R48], R151 ;  /* 0x0000009730007388 */ /* 0x0203e20000000800 */
[----:B------:R-:W-:Y:S02]  /*7a30*/  UMOV UR18, 0x400 ;  /* 0x0000040000127882 */ /* 0x000fe40000000000 */
[----:B------:R-:W-:Y:S01]  /*7a40*/  LEA.HI.X R19, R22, UR15, R19, 0x2, P2 ;  /* 0x0000000f16137c11 */ /* 0x000fe200090f1413 */
[----:B------:R-:W-:Y:S01]  /*7a50*/  MUFU.SIN R143, R136 ;  /* 0x00000088008f7308 */ /* 0x000fe20000000400 */
[C---:B------:R-:W-:Y:S01]  /*7a60*/  IADD3 R22, R47.reuse, 0x200, RZ ;  /* 0x000002002f167810 */ /* 0x040fe20007ffe0ff */
[----:B0-----:R-:W-:Y:S01]  /*7a70*/  ULEA UR18, UR38, UR18, 0x18 ;  /* 0x0000001226127291 */ /* 0x001fe2000f8ec03f */
[----:B----4-:R-:W-:Y:S01]  /*7a80*/  STS [R49+0x80], R140 ;  /* 0x0000808c31007388 */ /* 0x010fe20000000800 */
[----:B-1----:R-:W-:-:S04]  /*7a90*/  IADD3 R48, R47, 0x220, RZ ;  /* 0x000002202f307810 */ /* 0x002fc80007ffe0ff */
[----:B------:R0:W-:Y:S01]  /*7aa0*/  MUFU.COS R145, R136 ;  /* 0x0000008800917308 */ /* 0x0001e20000000000 */
[-C--:B------:R-:W-:Y:S01]  /*7ab0*/  LEA.HI.SX32 R22, R22, R47.reuse, 0x1b ;  /* 0x0000002f16167211 */ /* 0x080fe200078fdaff */
[----:B---3--:R1:W-:Y:S01]  /*7ac0*/  STS [R50+0x100], R153 ;  /* 0x0001009932007388 */ /* 0x0083e20000000800 */
[----:B------:R-:W-:Y:S01]  /*7ad0*/  LEA.HI.SX32 R48, R48, R47, 0x1b ;  /* 0x0000002f30307211 */ /* 0x000fe200078fdaff */
[----:B0-----:R-:W-:Y:S01]  /*7ae0*/  FMUL.RZ R136, R21, 0.15915493667125701904 ;  /* 0x3e22f98315887820 */ /* 0x001fe2000040c000 */
[----:B------:R-:W-:Y:S01]  /*7af0*/  FMUL.FTZ R21, R88, UR40 ;  /* 0x0000002858157c20 */ /* 0x000fe20008410000 */
[----:B------:R-:W-:Y:S01]  /*7b00*/  STS [R51+0x180], R142 ;  /* 0x0001808e33007388 */ /* 0x000fe20000000800 */
[----:B------:R-:W-:Y:S02]  /*7b10*/  LEA R190, R22, UR18, 0x2 ;  /* 0x0000001216be7c11 */ /* 0x000fe4000f8e10ff */
[----:B------:R-:W-:Y:S01]  /*7b20*/  FMUL.RZ R23, R21, 0.15915493667125701904 ;  /* 0x3e22f98315177820 */ /* 0x000fe2000040c000 */
[----:B------:R-:W-:Y:S01]  /*7b30*/  STS [R52+0x200], R155 ;  /* 0x0002009b34007388 */ /* 0x000fe20000000800 */
[----:B------:R-:W-:Y:S01]  /*7b40*/  FMUL.FTZ R21, R87, UR40 ;  /* 0x0000002857157c20 */ /* 0x000fe20008410000 */
[----:B------:R-:W-:-:S02]  /*7b50*/  LEA R22, R48, UR18, 0x2 ;  /* 0x0000001230167c11 */ /* 0x000fc4000f8e10ff */
[----:B------:R-:W-:Y:S01]  /*7b60*/  STS [R53+0x280], R144 ;  /* 0x0002809035007388 */ /* 0x000fe20000000800 */
[----:B------:R-:W-:-:S03]  /*7b70*/  IADD3 R48, R47, 0x240, RZ ;  /* 0x000002402f307810 */ /* 0x000fc60007ffe0ff */
[----:B------:R0:W-:Y:S01]  /*7b80*/  STS [R54+0x300], R157 ;  /* 0x0003009d36007388 */ /* 0x0001e20000000800 */
[----:B-1----:R-:W-:-:S03]  /*7b90*/  FMUL.RZ R50, R21, 0.15915493667125701904 ;  /* 0x3e22f98315327820 */ /* 0x002fc6000040c000 */
[----:B------:R-:W-:Y:S01]  /*7ba0*/  STS [R55+0x380], R146 ;  /* 0x0003809237007388 */ /* 0x000fe20000000800 */
[----:B------:R-:W-:-:S03]  /*7bb0*/  FMUL.FTZ R21, R89, UR40 ;  /* 0x0000002859157c20 */ /* 0x000fc60008410000 */
[----:B------:R1:W-:Y:S01]  /*7bc0*/  STS [R56+0x400], R171 ;  /* 0x000400ab38007388 */ /* 0x0003e20000000800 */
[C---:B0-----:R-:W-:Y:S01]  /*7bd0*/  IADD3 R54, R47.reuse, 0x280, RZ ;  /* 0x000002802f367810 */ /* 0x041fe20007ffe0ff */
[----:B------:R-:W-:Y:S01]  /*7be0*/  MUFU.SIN R159, R136 ;  /* 0x00000088009f7308 */ /* 0x000fe20000000400 */
[----:B------:R-:W-:Y:S02]  /*7bf0*/  LEA.HI.SX32 R48, R48, R47, 0x1b ;  /* 0x0000002f30307211 */ /* 0x000fe400078fdaff */
[C---:B------:R-:W-:Y:S02]  /*7c00*/  IADD3 R52, R47.reuse, 0x260, RZ ;  /* 0x000002602f347810 */ /* 0x040fe40007ffe0ff */
[----:B-1----:R-:W-:-:S03]  /*7c10*/  IADD3 R56, R47, 0x2a0, RZ ;  /* 0x000002a02f387810 */ /* 0x002fc60007ffe0ff */
[----:B------:R-:W-:Y:S01]  /*7c20*/  MUFU.COS R161, R136 ;  /* 0x0000008800a17308 */ /* 0x000fe20000000000 */
[-C--:B------:R-:W-:Y:S02]  /*7c30*/  LEA.HI.SX32 R54, R54, R47.reuse, 0x1b ;  /* 0x0000002f36367211 */ /* 0x080fe400078fdaff */
[----:B------:R-:W-:Y:S01]  /*7c40*/  LEA.HI.SX32 R56, R56, R47, 0x1b ;  /* 0x0000002f38387211 */ /* 0x000fe200078fdaff */
[----:B------:R-:W-:Y:S01]  /*7c50*/  STS [R57+0x480], R148 ;  /* 0x0004809439007388 */ /* 0x000fe20000000800 */
[----:B------:R-:W-:-:S03]  /*7c60*/  LEA R186, R48, UR18, 0x2 ;  /* 0x0000001230ba7c11 */ /* 0x000fc6000f8e10ff */
[----:B------:R-:W-:Y:S01]  /*7c70*/  MUFU.SIN R134, R23 ;  /* 0x0000001700867308 */ /* 0x000fe20000000400 */
[----:B------:R-:W-:Y:S01]  /*7c80*/  LEA.HI.SX32 R52, R52, R47, 0x1b ;  /* 0x0000002f34347211 */ /* 0x000fe200078fdaff */
[----:B------:R0:W-:Y:S01]  /*7c90*/  STS [R58+0x500], R175 ;  /* 0x000500af3a007388 */ /* 0x0001e20000000800 */
[----:B------:R-:W-:Y:S02]  /*7ca0*/  LEA R176, R54, UR18, 0x2 ;  /* 0x0000001236b07c11 */ /* 0x000fe4000f8e10ff */
[----:B------:R-:W-:-:S03]  /*7cb0*/  IADD3 R48, R47, 0x2e0, RZ ;  /* 0x000002e02f307810 */ /* 0x000fc60007ffe0ff */
[----:B------:R1:W-:Y:S01]  /*7cc0*/  MUFU.COS R136, R23 ;  /* 0x0000001700887308 */ /* 0x0003e20000000000 */
[----:B------:R-:W-:Y:S02]  /*7cd0*/  LEA R172, R56, UR18, 0x2 ;  /* 0x0000001238ac7c11 */ /* 0x000fe4000f8e10ff */
[C---:B------:R-:W-:Y:S02]  /*7ce0*/  IADD3 R54, R47.reuse, 0x320, RZ ;  /* 0x000003202f367810 */ /* 0x040fe40007ffe0ff */
[----:B0-----:R-:W-:Y:S01]  /*7cf0*/  IADD3 R58, R47, 0x2c0, RZ ;  /* 0x000002c02f3a7810 */ /* 0x001fe20007ffe0ff */
[----:B-1----:R-:W-:Y:S01]  /*7d00*/  FMUL.RZ R23, R21, 0.15915493667125701904 ;  /* 0x3e22f98315177820 */ /* 0x002fe2000040c000 */
[----:B------:R-:W-:Y:S01]  /*7d10*/  FMUL.FTZ R21, R91, UR40 ;  /* 0x000000285b157c20 */ /* 0x000fe20008410000 */
[----:B------:R-:W-:Y:S01]  /*7d20*/  IADD3 R56, R47, 0x340, RZ ;  /* 0x000003402f387810 */ /* 0x000fe20007ffe0ff */
[----:B------:R-:W-:Y:S01]  /*7d30*/  STS [R59+0x580], R150 ;  /* 0x000580963b007388 */ /* 0x000fe20000000800 */
[----:B------:R-:W-:Y:S01]  /*7d40*/  LEA R168, R52, UR18, 0x2 ;  /* 0x0000001234a87c11 */ /* 0x000fe2000f8e10ff */
[----:B------:R-:W-:Y:S01]  /*7d50*/  FMUL.RZ R53, R21, 0.15915493667125701904 ;  /* 0x3e22f98315357820 */ /* 0x000fe2000040c000 */
[----:B------:R-:W-:Y:S01]  /*7d60*/  FMUL.FTZ R21, R90, UR40 ;  /* 0x000000285a157c20 */ /* 0x000fe20008410000 */
[-C--:B------:R-:W-:Y:S01]  /*7d70*/  LEA.HI.SX32 R48, R48, R47.reuse, 0x1b ;  /* 0x0000002f30307211 */ /* 0x080fe200078fdaff */
[----:B------:R0:W-:Y:S01]  /*7d80*/  STS [R60+0x600], R177 ;  /* 0x000600b13c007388 */ /* 0x0001e20000000800 */
[----:B------:R-:W-:Y:S01]  /*7d90*/  IADD3 R52, R47, 0x300, RZ ;  /* 0x000003002f347810 */ /* 0x000fe20007ffe0ff */
[----:B------:R-:W-:Y:S01]  /*7da0*/  MUFU.SIN R155, R50 ;  /* 0x00000032009b7308 */ /* 0x000fe20000000400 */
[-C--:B------:R-:W-:Y:S01]  /*7db0*/  LEA.HI.SX32 R54, R54, R47.reuse, 0x1b ;  /* 0x0000002f36367211 */ /* 0x080fe200078fdaff */
[----:B------:R-:W-:Y:S01]  /*7dc0*/  STS [R61+0x680], R152 ;  /* 0x000680983d007388 */ /* 0x000fe20000000800 */
[----:B------:R-:W-:-:S02]  /*7dd0*/  LEA.HI.SX32 R58, R58, R47, 0x1b ;  /* 0x0000002f3a3a7211 */ /* 0x000fc400078fdaff */
[-C--:B------:R-:W-:Y:S01]  /*7de0*/  LEA.HI.SX32 R56, R56, R47.reuse, 0x1b ;  /* 0x0000002f38387211 */ /* 0x080fe200078fdaff */
[----:B------:R-:W-:Y:S02]  /*7df0*/  STS [R62+0x700], R179 ;  /* 0x000700b33e007388 */ /* 0x000fe40000000800 */
[----:B------:R-:W-:Y:S01]  /*7e00*/  MUFU.COS R157, R50 ;  /* 0x00000032009d7308 */ /* 0x000fe20000000000 */
[----:B------:R-:W-:Y:S01]  /*7e10*/  LEA R166, R48, UR18, 0x2 ;  /* 0x0000001230a67c11 */ /* 0x000fe2000f8e10ff */
[----:B------:R1:W-:Y:S01]  /*7e20*/  STS [R63+0x780], R154 ;  /* 0x0007809a3f007388 */ /* 0x0003e20000000800 */
[----:B------:R-:W-:Y:S02]  /*7e30*/  ISETP.GE.AND P2, PT, R162, UR42, PT ;  /* 0x0000002aa2007c0c */ /* 0x000fe4000bf46270 */
[----:B------:R-:W-:Y:S01]  /*7e40*/  LEA.HI.SX32 R52, R52, R47, 0x1b ;  /* 0x0000002f34347211 */ /* 0x000fe200078fdaff */
[----:B------:R-:W-:Y:S02]  /*7e50*/  STS [R190+0x800], R181 ;  /* 0x000800b5be007388 */ /* 0x000fe40000000800 */
[----:B------:R-:W-:Y:S01]  /*7e60*/  MUFU.SIN R49, R23 ;  /* 0x0000001700317308 */ /* 0x000fe20000000400 */
[----:B------:R-:W-:Y:S01]  /*7e70*/  LEA R160, R54, UR18, 0x2 ;  /* 0x0000001236a07c11 */ /* 0x000fe2000f8e10ff */
[----:B------:R-:W-:Y:S01]  /*7e80*/  STS [R22+0x880], R185 ;  /* 0x000880b916007388 */ /* 0x000fe20000000800 */
[----:B------:R-:W-:-:S02]  /*7e90*/  IADD3 R48, R47, 0x360, RZ ;  /* 0x000003602f307810 */ /* 0x000fc40007ffe0ff */
[----:B------:R-:W-:-:S03]  /*7ea0*/  LEA R170, R58, UR18, 0x2 ;  /* 0x000000123aaa7c11 */ /* 0x000fc6000f8e10ff */
[----:B------:R2:W-:Y:S01]  /*7eb0*/  MUFU.COS R50, R23 ;  /* 0x0000001700327308 */ /* 0x0005e20000000000 */
[----:B------:R-:W-:Y:S01]  /*7ec0*/  LEA R162, R56, UR18, 0x2 ;  /* 0x0000001238a27c11 */ /* 0x000fe2000f8e10ff */
[----:B------:R-:W-:Y:S01]  /*7ed0*/  STS [R186+0x900], R183 ;  /* 0x000900b7ba007388 */ /* 0x000fe20000000800 */
[C---:B------:R-:W-:Y:S02]  /*7ee0*/  IADD3 R54, R47.reuse, 0x380, RZ ;  /* 0x000003802f367810 */ /* 0x040fe40007ffe0ff */
[----:B------:R-:W-:Y:S01]  /*7ef0*/  IADD3 R56, R47, 0x3a0, RZ ;  /* 0x000003a02f387810 */ /* 0x000fe20007ffe0ff */
[----:B--2---:R-:W-:Y:S01]  /*7f00*/  FMUL.RZ R23, R21, 0.15915493667125701904 ;  /* 0x3e22f98315177820 */ /* 0x004fe2000040c000 */
[----:B------:R-:W-:Y:S01]  /*7f10*/  FMUL.FTZ R21, R92, UR40 ;  /* 0x000000285c157c20 */ /* 0x000fe20008410000 */
[----:B------:R-:W-:Y:S01]  /*7f20*/  MUFU.SIN R114, R120 ;  /* 0x0000007800727308 */ /* 0x000fe20000000400 */
[----:B------:R-:W-:Y:S01]  /*7f30*/  STS [R168+0x980], R189 ;  /* 0x000980bda8007388 */ /* 0x000fe20000000800 */
[----:B------:R-:W-:-:S02]  /*7f40*/  IADD3 R58, R47, 0x3c0, RZ ;  /* 0x000003c02f3a7810 */ /* 0x000fc40007ffe0ff */
[----:B0-----:R-:W-:Y:S01]  /*7f50*/  IADD3 R60, R47, 0x3e0, RZ ;  /* 0x000003e02f3c7810 */ /* 0x001fe20007ffe0ff */
[----:B------:R-:W-:Y:S01]  /*7f60*/  STS [R176+0xa00], R187 ;  /* 0x000a00bbb0007388 */ /* 0x000fe20000000800 */
[-C--:B------:R-:W-:Y:S02]  /*7f70*/  LEA.HI.SX32 R48, R48, R47.reuse, 0x1b ;  /* 0x0000002f30307211 */ /* 0x080fe400078fdaff */
[----:B------:R-:W-:Y:S01]  /*7f80*/  MUFU.COS R116, R120 ;  /* 0x0000007800747308 */ /* 0x000fe20000000000 */
[----:B------:R-:W-:Y:S01]  /*7f90*/  STS [R172+0xa80], R193 ;  /* 0x000a80c1ac007388 */ /* 0x000fe20000000800 */
[-C--:B------:R-:W-:Y:S02]  /*7fa0*/  LEA.HI.SX32 R54, R54, R47.reuse, 0x1b ;  /* 0x0000002f36367211 */ /* 0x080fe400078fdaff */
[----:B------:R-:W-:Y:S01]  /*7fb0*/  LEA.HI.SX32 R56, R56, R47, 0x1b ;  /* 0x0000002f38387211 */ /* 0x000fe200078fdaff */
[----:B------:R-:W-:Y:S03]  /*7fc0*/  STS [R170+0xb00], R191 ;  /* 0x000b00bfaa007388 */ /* 0x000fe60000000800 */
[----:B------:R-:W-:Y:S01]  /*7fd0*/  MUFU.SIN R151, R53 ;  /* 0x0000003500977308 */ /* 0x000fe20000000400 */
[----:B------:R0:W-:Y:S01]  /*7fe0*/  STS [R166+0xb80], R173 ;  /* 0x000b80ada6007388 */ /* 0x0001e20000000800 */
[----:B------:R-:W-:-:S06]  /*7ff0*/  LEA R158, R48, UR18, 0x2 ;  /* 0x00000012309e7c11 */ /* 0x000fcc000f8e10ff */
[----:B------:R2:W-:Y:S01]  /*8000*/  MUFU.COS R153, R53 ;  /* 0x0000003500997308 */ /* 0x0005e20000000000 */
[----:B------:R-:W-:Y:S02]  /*8010*/  LEA.HI.SX32 R60, R60, R47, 0x1b ;  /* 0x0000002f3c3c7211 */ /* 0x000fe400078fdaff */
[----:B------:R-:W-:-:S05]  /*8020*/  LEA R164, R54, UR18, 0x2 ;  /* 0x0000001236a47c11 */ /* 0x000fca000f8e10ff */
[----:B------:R-:W-:Y:S01]  /*8030*/  MUFU.SIN R118, R156 ;  /* 0x0000009c00767308 */ /* 0x000fe20000000400 */
[----:B--2---:R-:W-:Y:S01]  /*8040*/  FMUL.RZ R53, R21, 0.15915493667125701904 ;  /* 0x3e22f98315357820 */ /* 0x004fe2000040c000 */
[----:B------:R-:W-:-:S06]  /*8050*/  LEA R174, R56, UR18, 0x2 ;  /* 0x0000001238ae7c11 */ /* 0x000fcc000f8e10ff */
[----:B------:R2:W-:Y:S01]  /*8060*/  MUFU.COS R120, R156 ;  /* 0x0000009c00787308 */ /* 0x0005e20000000000 */
[----:B-1----:R-:W-:-:S07]  /*8070*/  LEA R154, R60, UR18, 0x2 ;  /* 0x000000123c9a7c11 */ /* 0x002fce000f8e10ff */
[----:B------:R-:W-:Y:S01]  /*8080*/  MUFU.SIN R51, R23 ;  /* 0x0000001700337308 */ /* 0x000fe20000000400 */
[----:B--2---:R-:W-:-:S07]  /*8090*/  LEA R156, R52, UR18, 0x2 ;  /* 0x00000012349c7c11 */ /* 0x004fce000f8e10ff */
[----:B------:R1:W-:Y:S01]  /*80a0*/  MUFU.COS R52, R23 ;  /* 0x0000001700347308 */ /* 0x0003e20000000000 */
[----:B------:R-:W-:Y:S04]  /*80b0*/  STS [R156+0xc00], R165 ;  /* 0x000c00a59c007388 */ /* 0x000fe80000000800 */
[----:B------:R-:W-:Y:S03]  /*80c0*/  STS [R160+0xc80], R167 ;  /* 0x000c80a7a0007388 */ /* 0x000fe60000000800 */
[----:B------:R-:W-:Y:S01]  /*80d0*/  MUFU.SIN R171, R53 ;  /* 0x0000003500ab7308 */ /* 0x000fe20000000400 */
[----:B-1----:R-:W-:Y:S01]  /*80e0*/  LEA.HI.SX32 R23, R58, R47, 0x1b ;  /* 0x0000002f3a177211 */ /* 0x002fe200078fdaff */
[----:B------:R-:W-:Y:S03]  /*80f0*/  STS [R162+0xd00], R169 ;  /* 0x000d00a9a2007388 */ /* 0x000fe60000000800 */
[----:B------:R-:W-:-:S03]  /*8100*/  LEA R23, R23, UR18, 0x2 ;  /* 0x0000001217177c11 */ /* 0x000fc6000f8e10ff */
[----:B0-----:R0:W-:Y:S01]  /*8110*/  MUFU.COS R173, R53 ;  /* 0x0000003500ad7308 */ /* 0x0011e20000000000 */
[----:B------:R-:W-:Y:S01]  /*8120*/  STS [R158+0xd80], R163 ;  /* 0x000d80a39e007388 */ /* 0x000fe20000000800 */
[----:B------:R-:W-:Y:S01]  /*8130*/  CS2R R54, SRZ ;  /* 0x0000000000367805 */ /* 0x000fe2000001ff00 */
[----:B0-----:R-:W-:Y:S02]  /*8140*/  HFMA2.MMA R53, -RZ, RZ, 0, 0 ;  /* 0x00000000ff357435 */ /* 0x001fe400000001ff */
[----:B------:R-:W-:Y:S01]  /*8150*/  STS [R164+0xe00], R141 ;  /* 0x000e008da4007388 */ /* 0x000fe20000000800 */
[----:B------:R-:W-:-:S03]  /*8160*/  FMUL.FTZ R21, R94, UR40 ;  /* 0x000000285e157c20 */ /* 0x000fc60008410000 */
[----:B------:R-:W-:Y:S04]  /*8170*/  STS [R174+0xe80], R139 ;  /* 0x000e808bae007388 */ /* 0x000fe80000000800 */
[----:B------:R-:W-:Y:S04]  /*8180*/  STS [R23+0xf00], R138 ;  /* 0x000f008a17007388 */ /* 0x000fe80000000800 */
[----:B------:R0:W-:Y:S01]  /*8190*/  STS [R154+0xf80], R137 ;  /* 0x000f80899a007388 */ /* 0x0001e20000000800 */
[----:B------:R-:W-:-:S03]  /*81a0*/  NOP ;  /* 0x0000000000007918 */ /* 0x000fc60000000000 */
[----:B------:R-:W2:Y:S01]  /*81b0*/  @!P3 LDG.E R53, desc[UR20][R18.64] ;  /* 0x000000141235b981 */ /* 0x000ea2000c1e1900 */
[----:B------:R-:W-:Y:S01]  /*81c0*/  ISETP.GE.AND P3, PT, R192, UR42, PT ;  /* 0x0000002ac0007c0c */ /* 0x000fe2000bf66270 */
[----:B------:R-:W-:Y:S01]  /*81d0*/  FMUL.RZ R57, R21, 0.15915493667125701904 ;  /* 0x3e22f98315397820 */ /* 0x000fe2000040c000 */
[----:B------:R-:W-:Y:S01]  /*81e0*/  R2UR UR41, R20 ;  /* 0x00000000142972ca */ /* 0x000fe200000e0000 */
[----:B------:R-:W3:Y:S01]  /*81f0*/  @!P5 LDG.E R55, desc[UR20][R18.64+0x100] ;  /* 0x000100141237d981 */ /* 0x000ee2000c1e1900 */
[----:B------:R-:W-:-:S03]  /*8200*/  ISETP.GE.AND P5, PT, R188, UR42, PT ;  /* 0x0000002abc007c0c */ /* 0x000fc6000bfa6270 */
[----:B------:R-:W4:Y:S01]  /*8210*/  @!P4 LDG.E R54, desc[UR20][R18.64+0x80] ;  /* 0x000080141236c981 */ /* 0x000f22000c1e1900 */
[----:B------:R-:W-:Y:S01]  /*8220*/  ISETP.GE.AND P4, PT, R184, UR42, PT ;  /* 0x0000002ab8007c0c */ /* 0x000fe2000bf86270 */
[----:B------:R-:W-:Y:S01]  /*8230*/  MUFU.SIN R142, R57 ;  /* 0x00000039008e7308 */ /* 0x000fe20000000400 */
[----:B------:R-:W-:-:S07]  /*8240*/  CS2R R58, SRZ ;  /* 0x00000000003a7805 */ /* 0x000fce000001ff00 */
[----:B------:R1:W-:Y:S01]  /*8250*/  MUFU.COS R144, R57 ;  /* 0x0000003900907308 */ /* 0x0003e20000000000 */
[----:B------:R-:W-:Y:S01]  /*8260*/  MOV R48, UR41 ;  /* 0x0000002900307c02 */ /* 0x000fe20008000f00 */
[----:B------:R-:W5:Y:S01]  /*8270*/  @!P5 LDG.E R59, desc[UR20][R18.64+0x300] ;  /* 0x00030014123bd981 */ /* 0x000f62000c1e1900 */
[----:B------:R-:W-:-:S03]  /*8280*/  FMUL.FTZ R20, R95, UR40 ;  /* 0x000000285f147c20 */ /* 0x000fc60008410000 */
[----:B------:R-:W5:Y:S01]  /*8290*/  @!P4 LDG.E R58, desc[UR20][R18.64+0x280] ;  /* 0x00028014123ac981 */ /* 0x000f62000c1e1900 */
[----:B-1----:R-:W-:Y:S02]  /*82a0*/  CS2R R56, SRZ ;  /* 0x0000000000387805 */ /* 0x002fe4000001ff00 */
[----:B------:R-:W-:-:S04]  /*82b0*/  ISETP.GE.AND P5, PT, R135, UR42, PT ;  /* 0x0000002a87007c0c */ /* 0x000fc8000bfa6270 */
[----:B------:R-:W5:Y:S01]  /*82c0*/  @!P3 LDG.E R57, desc[UR20][R18.64+0x200] ;  /* 0x000200141239b981 */ /* 0x000f62000c1e1900 */
[----:B------:R-:W-:-:S03]  /*82d0*/  ISETP.GE.AND P3, PT, R182, UR42, PT ;  /* 0x0000002ab6007c0c */ /* 0x000fc6000bf66270 */
[----:B------:R-:W5:Y:S01]  /*82e0*/  @!P2 LDG.E R56, desc[UR20][R18.64+0x180] ;  /* 0x000180141238a981 */ /* 0x000f62000c1e1900 */
[----:B------:R-:W-:Y:S02]  /*82f0*/  ISETP.GE.AND P2, PT, R180, UR42, PT ;  /* 0x0000002ab4007c0c */ /* 0x000fe4000bf46270 */
[----:B------:R-:W-:Y:S01]  /*8300*/  ISETP.GE.AND P4, PT, R178, UR42, PT ;  /* 0x0000002ab2007c0c */ /* 0x000fe2000bf86270 */
[----:B------:R-:W-:Y:S01]  /*8310*/  FMUL.FTZ R48, R48, 1.4426950216293334961 ;  /* 0x3fb8aa3b30307820 */ /* 0x000fe20000410000 */
[----:B------:R-:W-:Y:S01]  /*8320*/  CS2R R60, SRZ ;  /* 0x00000000003c7805 */ /* 0x000fe2000001ff00 */
[----:B------:R-:W-:Y:S01]  /*8330*/  FMUL.RZ R140, R20, 0.15915493667125701904 ;  /* 0x3e22f983148c7820 */ /* 0x000fe2000040c000 */
[----:B------:R-:W-:Y:S01]  /*8340*/  CS2R R62, SRZ ;  /* 0x00000000003e7805 */ /* 0x000fe2000001ff00 */
[----:B------:R-:W-:-:S03]  /*8350*/  FMUL.FTZ R20, R48, R82 ;  /* 0x0000005230147220 */ /* 0x000fc60000410000 */
[----:B------:R-:W5:Y:S01]  /*8360*/  @!P3 LDG.E R61, desc[UR20][R18.64+0x400] ;  /* 0x00040014123db981 */ /* 0x000f62000c1e1900 */
[----:B0-----:R0:W-:Y:S01]  /*8370*/  MUFU.EX2 R137, R20 ;  /* 0x0000001400897308 */ /* 0x0011e20000000800 */
[----:B------:R-:W-:Y:S02]  /*8380*/  ISETP.GE.AND P3, PT, R133, UR42, PT ;  /* 0x0000002a85007c0c */ /* 0x000fe4000bf66270 */
[----:B------:R-:W5:Y:S01]  /*8390*/  @!P2 LDG.E R60, desc[UR20][R18.64+0x380] ;  /* 0x00038014123ca981 */ /* 0x000f62000c1e1900 */
[----:B------:R-:W-:-:S03]  /*83a0*/  ISETP.GE.AND P2, PT, R132, UR42, PT ;  /* 0x0000002a84007c0c */ /* 0x000fc6000bf46270 */
[----:B------:R-:W5:Y:S01]  /*83b0*/  @!P5 LDG.E R63, desc[UR20][R18.64+0x500] ;  /* 0x00050014123fd981 */ /* 0x000f62000c1e1900 */
[----:B------:R-:W-:Y:S01]  /*83c0*/  ISETP.GE.AND P5, PT, R131, UR42, PT ;  /* 0x0000002a83007c0c */ /* 0x000fe2000bfa6270 */
[----:B0-----:R-:W-:Y:S02]  /*83d0*/  FMUL.FTZ R20, R48, R83 ;  /* 0x0000005330147220 */ /* 0x001fe40000410000 */
[----:B------:R-:W5:Y:S01]  /*83e0*/  @!P4 LDG.E R62, desc[UR20][R18.64+0x480] ;  /* 0x00048014123ec981 */ /* 0x000f62000c1e1900 */
[----:B------:R-:W-:Y:S01]  /*83f0*/  ISETP.GE.AND P4, PT, R130, UR42, PT ;  /* 0x0000002a82007c0c */ /* 0x000fe2000bf86270 */
[----:B------:R-:W-:Y:S01]  /*8400*/  HFMA2.MMA R194, -RZ, RZ, 0, 0 ;  /* 0x00000000ffc27435 */ /* 0x000fe200000001ff */
[----:B------:R0:W-:Y:S01]  /*8410*/  MUFU.EX2 R132, R20 ;  /* 0x0000001400847308 */ /* 0x0001e20000000800 */
[----:B------:R-:W-:Y:S02]  /*8420*/  MOV R247, RZ ;  /* 0x000000ff00f77202 */ /* 0x000fe40000000f00 */
[----:B------:R-:W-:-:S04]  /*8430*/  MOV R211, RZ ;  /* 0x000000ff00d37202 */ /* 0x000fc80000000f00 */
[----:B------:R-:W5:Y:S01]  /*8440*/  @!P3 LDG.E R247, desc[UR20][R18.64+0x600] ;  /* 0x0006001412f7b981 */ /* 0x000f62000c1e1900 */
[----:B0-----:R-:W-:Y:S01]  /*8450*/  HFMA2.MMA R20, -RZ, RZ, 0, 0 ;  /* 0x00000000ff147435 */ /* 0x001fe200000001ff */
[----:B------:R-:W-:Y:S02]  /*8460*/  ISETP.GE.AND P3, PT, R129, UR42, PT ;  /* 0x0000002a81007c0c */ /* 0x000fe4000bf66270 */
[----:B------:R-:W5:Y:S01]  /*8470*/  @!P2 LDG.E R194, desc[UR20][R18.64+0x580] ;  /* 0x0005801412c2a981 */ /* 0x000f62000c1e1900 */
[----:B------:R-:W-:-:S03]  /*8480*/  ISETP.GE.AND P2, PT, R128, UR42, PT ;  /* 0x0000002a80007c0c */ /* 0x000fc6000bf46270 */
[----:B------:R-:W5:Y:S01]  /*8490*/  @!P5 LDG.E R211, desc[UR20][R18.64+0x700] ;  /* 0x0007001412d3d981 */ /* 0x000f62000c1e1900 */
[----:B------:R-:W-:Y:S01]  /*84a0*/  ISETP.GE.AND P5, PT, R127, UR42, PT ;  /* 0x0000002a7f007c0c */ /* 0x000fe2000bfa6270 */
[----:B------:R-:W-:Y:S02]  /*84b0*/  HFMA2.MMA R192, -RZ, RZ, 0, 0 ;  /* 0x00000000ffc07435 */ /* 0x000fe400000001ff */
[----:B------:R-:W5:Y:S01]  /*84c0*/  @!P4 LDG.E R20, desc[UR20][R18.64+0x680] ;  /* 0x000680141214c981 */ /* 0x000f62000c1e1900 */
[----:B------:R-:W-:Y:S02]  /*84d0*/  ISETP.GE.AND P4, PT, R126, UR42, PT ;  /* 0x0000002a7e007c0c */ /* 0x000fe4000bf86270 */
[----:B------:R-:W-:Y:S02]  /*84e0*/  MOV R243, RZ ;  /* 0x000000ff00f37202 */ /* 0x000fe40000000f00 */
[----:B------:R-:W-:Y:S02]  /*84f0*/  CS2R R188, SRZ ;  /* 0x0000000000bc7805 */ /* 0x000fe4000001ff00 */
[----:B------:R-:W-:Y:S01]  /*8500*/  MOV R187, RZ ;  /* 0x000000ff00bb7202 */ /* 0x000fe20000000f00 */
        /* <DEDUP_REMOVED lines=8> */
[----:B------:R-:W-:Y:S01]  /*8590*/  ISETP.GE.AND P4, PT, R122, UR42, PT ;  /* 0x0000002a7a007c0c */ /* 0x000fe2000bf86270 */
[----:B------:R-:W-:Y:S01]  /*85a0*/  FMUL.FTZ R21, R93, UR40 ;  /* 0x000000285d157c20 */ /* 0x000fe20008410000 */
[----:B------:R-:W-:Y:S01]  /*85b0*/  HFMA2.MMA R199, -RZ, RZ, 0, 0 ;  /* 0x00000000ffc77435 */ /* 0x000fe200000001ff */
[----:B------:R-:W-:Y:S02]  /*85c0*/  MOV R197, RZ ;  /* 0x000000ff00c57202 */ /* 0x000fe40000000f00 */
[----:B------:R-:W-:Y:S01]  /*85d0*/  FMUL.RZ R21, R21, 0.15915493667125701904 ;  /* 0x3e22f98315157820 */ /* 0x000fe2000040c000 */
[----:B------:R-:W-:Y:S01]  /*85e0*/  MOV R201, RZ ;  /* 0x000000ff00c97202 */ /* 0x000fe20000000f00 */
[----:B------:R-:W5:Y:S01]  /*85f0*/  @!P3 LDG.E R191, desc[UR20][R18.64+0xa00] ;  /* 0x000a001412bfb981 */ /* 0x000f62000c1e1900 */
[----:B------:R-:W-:Y:S01]  /*8600*/  ISETP.GE.AND P3, PT, R112, UR42, PT ;  /* 0x0000002a70007c0c */ /* 0x000fe2000bf66270 */
[----:B------:R-:W-:Y:S02]  /*8610*/  MUFU.SIN R175, R21 ;  /* 0x0000001500af7308 */ /* 0x000fe40000000400 */
[----:B------:R-:W5:Y:S01]  /*8620*/  @!P2 LDG.E R197, desc[UR20][R18.64+0x980] ;  /* 0x0009801412c5a981 */ /* 0x000f62000c1e1900 */
[----:B------:R-:W-:Y:S01]  /*8630*/  ISETP.GE.AND P2, PT, R110, UR42, PT ;  /* 0x0000002a6e007c0c */ /* 0x000fe2000bf46270 */
[----:B------:R-:W-:-:S02]  /*8640*/  HFMA2.MMA R203, -RZ, RZ, 0, 0 ;  /* 0x00000000ffcb7435 */ /* 0x000fc400000001ff */
[----:B------:R-:W5:Y:S02]  /*8650*/  @!P5 LDG.E R199, desc[UR20][R18.64+0xb00] ;  /* 0x000b001412c7d981 */ /* 0x000f64000c1e1900 */
[----:B------:R0:W-:Y:S01]  /*8660*/  MUFU.COS R177, R21 ;  /* 0x0000001500b17308 */ /* 0x0001e20000000000 */
[----:B------:R-:W-:Y:S01]  /*8670*/  ISETP.GE.AND P5, PT, R108, UR42, PT ;  /* 0x0000002a6c007c0c */ /* 0x000fe2000bfa6270 */
[----:B------:R-:W5:Y:S01]  /*8680*/  @!P4 LDG.E R201, desc[UR20][R18.64+0xa80] ;  /* 0x000a801412c9c981 */ /* 0x000f62000c1e1900 */
[----:B------:R-:W-:Y:S01]  /*8690*/  ISETP.GE.AND P4, PT, R106, UR42, PT ;  /* 0x0000002a6a007c0c */ /* 0x000fe2000bf86270 */
[----:B------:R-:W-:Y:S01]  /*86a0*/  HFMA2.MMA R207, -RZ, RZ, 0, 0 ;  /* 0x00000000ffcf7435 */ /* 0x000fe200000001ff */
[----:B------:R-:W-:Y:S01]  /*86b0*/  MOV R205, RZ ;  /* 0x000000ff00cd7202 */ /* 0x000fe20000000f00 */
[----:B------:R-:W5:Y:S01]  /*86c0*/  @!P3 LDG.E R203, desc[UR20][R18.64+0xc00] ;  /* 0x000c001412cbb981 */ /* 0x000f62000c1e1900 */
[----:B0-----:R-:W-:Y:S01]  /*86d0*/  FMUL.FTZ R21, R48, R84 ;  /* 0x0000005430157220 */ /* 0x001fe20000410000 */
[----:B------:R-:W-:-:S03]  /*86e0*/  MOV R209, RZ ;  /* 0x000000ff00d17202 */ /* 0x000fc60000000f00 */
[----:B------:R-:W5:Y:S01]  /*86f0*/  @!P2 LDG.E R205, desc[UR20][R18.64+0xb80] ;  /* 0x000b801412cda981 */ /* 0x000f62000c1e1900 */
[----:B------:R0:W-:Y:S01]  /*8700*/  MUFU.EX2 R138, R21 ;  /* 0x00000015008a7308 */ /* 0x0001e20000000800 */
[----:B------:R-:W-:Y:S02]  /*8710*/  ISETP.GE.AND P3, PT, R104, UR42, PT ;  /* 0x0000002a68007c0c */ /* 0x000fe4000bf66270 */
[----:B------:R-:W5:Y:S01]  /*8720*/  @!P5 LDG.E R207, desc[UR20][R18.64+0xd00] ;  /* 0x000d001412cfd981 */ /* 0x000f62000c1e1900 */
[----:B------:R-:W-:-:S03]  /*8730*/  HFMA2.MMA R237, -RZ, RZ, 0, 0 ;  /* 0x00000000ffed7435 */ /* 0x000fc600000001ff */
[----:B------:R-:W5:Y:S01]  /*8740*/  @!P4 LDG.E R209, desc[UR20][R18.64+0xc80] ;  /* 0x000c801412d1c981 */ /* 0x000f62000c1e1900 */
[----:B0-----:R-:W-:-:S04]  /*8750*/  FMUL.FTZ R21, R48, R86 ;  /* 0x0000005630157220 */ /* 0x001fc80000410000 */
[----:B------:R0:W-:Y:S01]  /*8760*/  MUFU.EX2 R131, R21 ;  /* 0x0000001500837308 */ /* 0x0001e20000000800 */
[----:B------:R-:W-:Y:S02]  /*8770*/  ISETP.GE.AND P2, PT, R25, UR42, PT ;  /* 0x0000002a19007c0c */ /* 0x000fe4000bf46270 */
[----:B------:R-:W-:Y:S01]  /*8780*/  ISETP.GE.AND P5, PT, R24, UR42, PT ;  /* 0x0000002a18007c0c */ /* 0x000fe2000bfa6270 */
[----:B0-----:R-:W-:Y:S01]  /*8790*/  FMUL.FTZ R21, R48, R88 ;  /* 0x0000005830157220 */ /* 0x001fe20000410000 */
[----:B------:R-:W-:-:S03]  /*87a0*/  ISETP.GE.AND P4, PT, R102, UR42, PT ;  /* 0x0000002a66007c0c */ /* 0x000fc6000bf86270 */
[----:B------:R0:W1:Y:S01]  /*87b0*/  MUFU.EX2 R127, R21 ;  /* 0x00000015007f7308 */ /* 0x0000620000000800 */
[----:B------:R-:W-:Y:S01]  /*87c0*/  HFMA2.MMA R241, -RZ, RZ, 0, 0 ;  /* 0x00000000fff17435 */ /* 0x000fe200000001ff */
[----:B------:R-:W-:-:S04]  /*87d0*/  MOV R239, RZ ;  /* 0x000000ff00ef7202 */ /* 0x000fc80000000f00 */
[----:B------:R-:W5:Y:S01]  /*87e0*/  @!P2 LDG.E R237, desc[UR20][R18.64+0xe00] ;  /* 0x000e001412eda981 */ /* 0x000f62000c1e1900 */
[----:B------:R-:W-:-:S03]  /*87f0*/  MOV R245, RZ ;  /* 0x000000ff00f57202 */ /* 0x000fc60000000f00 */
[----:B------:R-:W5:Y:S01]  /*8800*/  @!P3 LDG.E R239, desc[UR20][R18.64+0xd80] ;  /* 0x000d801412efb981 */ /* 0x000f62000c1e1900 */
[----:B0-----:R-:W-:-:S03]  /*8810*/  FMUL.FTZ R21, R48, R89 ;  /* 0x0000005930157220 */ /* 0x001fc60000410000 */
[----:B------:R-:W5:Y:S01]  /*8820*/  @!P5 LDG.E R241, desc[UR20][R18.64+0xe80] ;  /* 0x000e801412f1d981 */ /* 0x000f62000c1e1900 */
[----:B------:R0:W1:Y:S03]  /*8830*/  MUFU.EX2 R130, R21 ;  /* 0x0000001500827308 */ /* 0x0000660000000800 */
[----:B------:R-:W5:Y:S01]  /*8840*/  @!P4 LDG.E R188, desc[UR20][R18.64+0xf00] ;  /* 0x000f001412bcc981 */ /* 0x000f62000c1e1900 */
[----:B------:R-:W-:-:S03]  /*8850*/  FMUL.FTZ R104, R48, R92 ;  /* 0x0000005c30687220 */ /* 0x000fc60000410000 */
[----:B------:R2:W5:Y:S01]  /*8860*/  @!P1 LDG.E R245, desc[UR20][R18.64+0xf80] ;  /* 0x000f801412f59981 */ /* 0x000562000c1e1900 */
[----:B0-----:R-:W-:-:S04]  /*8870*/  FMUL.FTZ R21, R48, R90 ;  /* 0x0000005a30157220 */ /* 0x001fc80000410000 */
[----:B------:R0:W-:Y:S02]  /*8880*/  MUFU.EX2 R126, R21 ;  /* 0x00000015007e7308 */ /* 0x0001e40000000800 */
[----:B0-----:R-:W-:-:S04]  /*8890*/  SHF.L.U32 R21, R47, 0x5, RZ ;  /* 0x000000052f157819 */ /* 0x001fc800000006ff */
[----:B------:R-:W-:-:S04]  /*88a0*/  LEA.HI.SX32 R21, R21, R21, 0x1b ;  /* 0x0000001515157211 */ /* 0x000fc800078fdaff */
[----:B------:R-:W-:Y:S01]  /*88b0*/  LEA R21, R21, UR18, 0x2 ;  /* 0x0000001215157c11 */ /* 0x000fe2000f8e10ff */
[----:B------:R0:W1:Y:S04]  /*88c0*/  MUFU.EX2 R106, R104 ;  /* 0x00000068006a7308 */ /* 0x0000680000000800 */
[----:B------:R-:W2:Y:S01]  /*88d0*/  LDS R102, [R21] ;  /* 0x0000000015667984 */ /* 0x000ea20000000800 */
[C---:B------:R-:W-:Y:S01]  /*88e0*/  FMUL.FTZ R125, R48.reuse, R87 ;  /* 0x00000057307d7220 */ /* 0x040fe20000410000 */
[C---:B------:R-:W-:Y:S02]  /*88f0*/  FMUL.FTZ R108, R48.reuse, R93 ;  /* 0x0000005d306c7220 */ /* 0x040fe40000410000 */
[----:B------:R-:W-:Y:S04]  /*8900*/  LDS R123, [R21+0x8] ;  /* 0x00000800157b7984 */ /* 0x000fe80000000800 */
[----:B0-----:R-:W0:Y:S01]  /*8910*/  LDS R104, [R21+0x4] ;  /* 0x0000040015687984 */ /* 0x001e220000000800 */
[----:B------:R1:W-:Y:S01]  /*8920*/  MUFU.EX2 R124, R125 ;  /* 0x0000007d007c7308 */ /* 0x0003e20000000800 */
[C---:B------:R-:W-:Y:S01]  /*8930*/  FMUL.FTZ R129, R48.reuse, R85 ;  /* 0x0000005530817220 */ /* 0x040fe20000410000 */
[C---:B------:R-:W-:Y:S01]  /*8940*/  FMUL.FTZ R110, R48.reuse, R95 ;  /* 0x0000005f306e7220 */ /* 0x040fe20000410000 */
[C---:B-1----:R-:W-:Y:S01]  /*8950*/  FMUL.FTZ R136, R127.reuse, R136 ;  /* 0x000000887f887220 */ /* 0x042fe20000410000 */
[----:B------:R-:W-:Y:S01]  /*8960*/  FMUL.FTZ R134, R127, R134 ;  /* 0x000000867f867220 */ /* 0x000fe20000410000 */
[----:B------:R-:W-:Y:S01]  /*8970*/  FMUL.FTZ R24, R48, R94 ;  /* 0x0000005e30187220 */ /* 0x000fe20000410000 */
[----:B------:R-:W-:Y:S04]  /*8980*/  LDS R127, [R21+0x14] ;  /* 0x00001400157f7984 */ /* 0x000fe80000000800 */
[----:B------:R-:W1:Y:S01]  /*8990*/  LDS R125, [R21+0xc] ;  /* 0x00000c00157d7984 */ /* 0x000e620000000800 */
[----:B------:R-:W0:Y:S01]  /*89a0*/  MUFU.EX2 R108, R108 ;  /* 0x0000006c006c7308 */ /* 0x000e220000000800 */
[C---:B------:R-:W-:Y:S01]  /*89b0*/  FMUL.FTZ R149, R132.reuse, R149 ;  /* 0x0000009584957220 */ /* 0x040fe20000410000 */
[----:B------:R-:W-:Y:S01]  /*89c0*/  FMUL.FTZ R147, R132, R147 ;  /* 0x0000009384937220 */ /* 0x000fe20000410000 */
[C---:B------:R-:W-:Y:S01]  /*89d0*/  FMUL.FTZ R132, R130.reuse, R50 ;  /* 0x0000003282847220 */ /* 0x040fe20000410000 */
[----:B------:R-:W-:Y:S01]  /*89e0*/  FMUL.FTZ R130, R130, R49 ;  /* 0x0000003182827220 */ /* 0x000fe20000410000 */
[C---:B------:R-:W-:Y:S01]  /*89f0*/  FMUL.FTZ R116, R137.reuse, R116 ;  /* 0x0000007489747220 */ /* 0x040fe20000410000 */
[----:B------:R-:W-:-:S02]  /*8a00*/  FMUL.FTZ R114, R137, R114 ;  /* 0x0000007289727220 */ /* 0x000fc40000410000 */
[----:B------:R-:W-:Y:S01]  /*8a10*/  MUFU.COS R139, R140 ;  /* 0x0000008c008b7308 */ /* 0x000fe20000000000 */
[----:B------:R-:W-:Y:S01]  /*8a20*/  FMUL.FTZ R112, R48, R91 ;  /* 0x0000005b30707220 */ /* 0x000fe20000410000 */
[C---:B------:R-:W-:Y:S01]  /*8a30*/  FMUL.FTZ R120, R131.reuse, R120 ;  /* 0x0000007883787220 */ /* 0x040fe20000410000 */
[----:B------:R-:W-:Y:S01]  /*8a40*/  FMUL.FTZ R118, R131, R118 ;  /* 0x0000007683767220 */ /* 0x000fe20000410000 */
[C---:B------:R-:W-:Y:S01]  /*8a50*/  FMUL.FTZ R173, R106.reuse, R173 ;  /* 0x000000ad6aad7220 */ /* 0x040fe20000410000 */
[----:B------:R-:W-:Y:S01]  /*8a60*/  FMUL.FTZ R171, R106, R171 ;  /* 0x000000ab6aab7220 */ /* 0x000fe20000410000 */
[----:B------:R-:W-:Y:S02]  /*8a70*/  LDS R131, [R21+0x20] ;  /* 0x0000200015837984 */ /* 0x000fe40000000800 */
[----:B------:R0:W1:Y:S01]  /*8a80*/  MUFU.EX2 R128, R129 ;  /* 0x0000008100807308 */ /* 0x0000620000000800 */
[C---:B------:R-:W-:Y:S01]  /*8a90*/  FMUL.FTZ R143, R138.reuse, R143 ;  /* 0x0000008f8a8f7220 */ /* 0x040fe20000410000 */
[----:B------:R-:W-:Y:S01]  /*8aa0*/  LDS R133, [R21+0x24] ;  /* 0x0000240015857984 */ /* 0x000fe20000000800 */
[----:B------:R-:W-:-:S03]  /*8ab0*/  FMUL.FTZ R145, R138, R145 ;  /* 0x000000918a917220 */ /* 0x000fc60000410000 */
[----:B------:R-:W-:Y:S04]  /*8ac0*/  LDS R141, [R21+0x34] ;  /* 0x00003400158d7984 */ /* 0x000fe80000000800 */
[----:B0-----:R-:W0:Y:S01]  /*8ad0*/  LDS R129, [R21+0x10] ;  /* 0x0000100015817984 */ /* 0x001e220000000800 */
[----:B------:R2:W1:Y:S03]  /*8ae0*/  MUFU.EX2 R25, R24 ;  /* 0x0000001800197308 */ /* 0x0004660000000800 */
[----:B------:R-:W-:Y:S04]  /*8af0*/  LDS R169, [R21+0x44] ;  /* 0x0000440015a97984 */ /* 0x000fe80000000800 */
[----:B------:R-:W-:Y:S01]  /*8b00*/  LDS R167, [R21+0x40] ;  /* 0x0000400015a77984 */ /* 0x000fe20000000800 */
[----:B------:R-:W-:Y:S03]  /*8b10*/  MUFU.EX2 R110, R110 ;  /* 0x0000006e006e7308 */ /* 0x000fe60000000800 */
[----:B------:R-:W-:Y:S05]  /*8b20*/  LDS R184, [R21+0x6c] ;  /* 0x00006c0015b87984 */ /* 0x000fea0000000800 */
[----:B------:R-:W0:Y:S01]  /*8b30*/  MUFU.SIN R49, R140 ;  /* 0x0000008c00317308 */ /* 0x000e220000000400 */
[C---:B------:R-:W-:Y:S01]  /*8b40*/  FMUL.FTZ R177, R108.reuse, R177 ;  /* 0x000000b16cb17220 */ /* 0x040fe20000410000 */
[----:B------:R-:W-:Y:S01]  /*8b50*/  FMUL.FTZ R175, R108, R175 ;  /* 0x000000af6caf7220 */ /* 0x000fe20000410000 */
[----:B------:R-:W3:Y:S01]  /*8b60*/  LDS R106, [R21+0x1c] ;  /* 0x00001c00156a7984 */ /* 0x000ee20000000800 */
[----:B--2---:R-:W-:Y:S01]  /*8b70*/  FMUL.FTZ R135, R102, R81 ;  /* 0x0000005166877220 */ /* 0x004fe20000410000 */
[----:B------:R-:W-:-:S02]  /*8b80*/  FMUL.FTZ R24, R81, UR40 ;  /* 0x0000002851187c20 */ /* 0x000fc40008410000 */
[----:B------:R-:W2:Y:S01]  /*8b90*/  LDS R108, [R21+0x18] ;  /* 0x00001800156c7984 */ /* 0x000ea20000000800 */
[----:B------:R-:W-:Y:S01]  /*8ba0*/  FMUL.FTZ R137, R104, R81 ;  /* 0x0000005168897220 */ /* 0x000fe20000410000 */
[----:B------:R-:W-:Y:S01]  /*8bb0*/  FMUL.FTZ R135, R66, R135 ;  /* 0x0000008742877220 */ /* 0x000fe20000410000 */
[C---:B-1----:R-:W-:Y:S01]  /*8bc0*/  FMUL.FTZ R161, R128.reuse, R161 ;  /* 0x000000a180a17220 */ /* 0x042fe20000410000 */
[----:B------:R-:W-:Y:S01]  /*8bd0*/  FMUL.FTZ R159, R128, R159 ;  /* 0x0000009f809f7220 */ /* 0x000fe20000410000 */
[----:B------:R-:W-:Y:S01]  /*8be0*/  FMUL.RZ R50, R24, 0.15915493667125701904 ;  /* 0x3e22f98318327820 */ /* 0x000fe2000040c000 */
[----:B------:R-:W-:Y:S01]  /*8bf0*/  FMUL.FTZ R128, R126, R52 ;  /* 0x000000347e807220 */ /* 0x000fe20000410000 */
[----:B------:R-:W-:Y:S01]  /*8c00*/  FMUL.FTZ R137, R66, R137 ;  /* 0x0000008942897220 */ /* 0x000fe20000410000 */
[----:B------:R-:W-:Y:S01]  /*8c10*/  FMUL.FTZ R126, R126, R51 ;  /* 0x000000337e7e7220 */ /* 0x000fe20000410000 */
[C---:B------:R-:W-:Y:S01]  /*8c20*/  FMUL.FTZ R144, R25.reuse, R144 ;  /* 0x0000009019907220 */ /* 0x040fe20000410000 */
[----:B------:R-:W-:Y:S01]  /*8c30*/  FMUL.FTZ R142, R25, R142 ;  /* 0x0000008e198e7220 */ /* 0x000fe20000410000 */
[----:B0-----:R-:W-:Y:S01]  /*8c40*/  FMUL.FTZ R146, R110, R49 ;  /* 0x000000316e927220 */ /* 0x001fe20000410000 */
[----:B------:R-:W-:Y:S01]  /*8c50*/  FMUL.FTZ R51, R114, R135 ;  /* 0x0000008772337220 */ /* 0x000fe20000410000 */
[----:B------:R-:W-:Y:S01]  /*8c60*/  MUFU.SIN R25, R50 ;  /* 0x0000003200197308 */ /* 0x000fe20000000400 */
[----:B------:R-:W-:Y:S01]  /*8c70*/  FMUL.FTZ R24, R48, R81 ;  /* 0x0000005130187220 */ /* 0x000fe20000410000 */
[----:B------:R-:W-:Y:S01]  /*8c80*/  FMUL.FTZ R242, R125, R82 ;  /* 0x000000527df27220 */ /* 0x000fe20000410000 */
[----:B------:R-:W-:-:S05]  /*8c90*/  FFMA.FTZ R52, R116, R137, R51 ;  /* 0x0000008974347223 */ /* 0x000fca0000010033 */
[----:B------:R0:W-:Y:S01]  /*8ca0*/  MUFU.COS R49, R50 ;  /* 0x0000003200317308 */ /* 0x0001e20000000000 */
[----:B------:R-:W-:Y:S01]  /*8cb0*/  FMUL.FTZ R212, R123, R82 ;  /* 0x000000527bd47220 */ /* 0x000fe20000410000 */
[----:B------:R-:W-:Y:S01]  /*8cc0*/  FFMA.FTZ R52, R65, R242, R52 ;  /* 0x000000f241347223 */ /* 0x000fe20000010034 */
[----:B0-----:R-:W-:-:S05]  /*8cd0*/  FMUL.FTZ R50, R114, R137 ;  /* 0x0000008972327220 */ /* 0x001fca0000410000 */
[----:B------:R-:W0:Y:S01]  /*8ce0*/  MUFU.EX2 R112, R112 ;  /* 0x0000007000707308 */ /* 0x000e220000000800 */
[----:B------:R-:W-:Y:S01]  /*8cf0*/  FFMA.FTZ R51, R116, R135, -R50 ;  /* 0x0000008774337223 */ /* 0x000fe20000010832 */
[----:B------:R-:W-:-:S06]  /*8d00*/  FMUL.FTZ R148, R110, R139 ;  /* 0x0000008b6e947220 */ /* 0x000fcc0000410000 */
[----:B------:R-:W1:Y:S01]  /*8d10*/  MUFU.EX2 R24, R24 ;  /* 0x0000001800187308 */ /* 0x000e620000000800 */
[----:B------:R-:W-:Y:S01]  /*8d20*/  FFMA.FTZ R50, R65, R212, R51 ;  /* 0x000000d441327223 */ /* 0x000fe20000010033 */
[----:B------:R-:W-:-:S03]  /*8d30*/  FMUL.FTZ R110, R143, R52 ;  /* 0x000000348f6e7220 */ /* 0x000fc60000410000 */
[-C--:B------:R-:W-:Y:S01]  /*8d40*/  FMUL.FTZ R139, R143, R50.reuse ;  /* 0x000000328f8b7220 */ /* 0x080fe20000410000 */
[----:B------:R-:W-:Y:S01]  /*8d50*/  FFMA.FTZ R51, R145, R50, -R110 ;  /* 0x0000003291337223 */ /* 0x000fe2000001086e */
[----:B------:R-:W-:Y:S01]  /*8d60*/  FMUL.FTZ R216, R127, R84 ;  /* 0x000000547fd87220 */ /* 0x000fe20000410000 */
[----:B------:R-:W4:Y:S01]  /*8d70*/  LDS R110, [R21+0x2c] ;  /* 0x00002c00156e7984 */ /* 0x000f220000000800 */
[----:B------:R-:W-:Y:S01]  /*8d80*/  FFMA.FTZ R52, R145, R52, R139 ;  /* 0x0000003491347223 */ /* 0x000fe2000001008b */
[----:B------:R-:W-:Y:S01]  /*8d90*/  FMUL.FTZ R214, R129, R84 ;  /* 0x0000005481d67220 */ /* 0x000fe20000410000 */
[C---:B0-----:R-:W-:Y:S01]  /*8da0*/  FMUL.FTZ R153, R112.reuse, R153 ;  /* 0x0000009970997220 */ /* 0x041fe20000410000 */
[----:B------:R-:W-:Y:S01]  /*8db0*/  FMUL.FTZ R151, R112, R151 ;  /* 0x0000009770977220 */ /* 0x000fe20000410000 */
[C---:B------:R-:W-:Y:S01]  /*8dc0*/  FFMA.FTZ R122, R67.reuse, R216, R52 ;  /* 0x000000d8437a7223 */ /* 0x040fe20000010034 */
[----:B------:R-:W0:Y:S01]  /*8dd0*/  LDS R112, [R21+0x28] ;  /* 0x0000280015707984 */ /* 0x000e220000000800 */
[----:B------:R-:W-:Y:S01]  /*8de0*/  FFMA.FTZ R52, R67, R214, R51 ;  /* 0x000000d643347223 */ /* 0x000fe20000010033 */
[C---:B-1----:R-:W-:Y:S01]  /*8df0*/  FMUL.FTZ R25, R24.reuse, R25 ;  /* 0x0000001918197220 */ /* 0x042fe20000410000 */
[----:B------:R-:W-:-:S02]  /*8e00*/  FMUL.FTZ R24, R24, R49 ;  /* 0x0000003118187220 */ /* 0x000fc40000410000 */
[C---:B------:R-:W-:Y:S01]  /*8e10*/  FMUL.FTZ R49, R147.reuse, R52 ;  /* 0x0000003493317220 */ /* 0x040fe20000410000 */
[-C--:B------:R-:W-:Y:S01]  /*8e20*/  FMUL.FTZ R18, R147, R122.reuse ;  /* 0x0000007a93127220 */ /* 0x080fe20000410000 */
[----:B------:R-:W1:Y:S01]  /*8e30*/  LDS R139, [R21+0x30] ;  /* 0x00003000158b7984 */ /* 0x000e620000000800 */
[-C--:B---3--:R-:W-:Y:S01]  /*8e40*/  FMUL.FTZ R213, R106, R83.reuse ;  /* 0x000000536ad57220 */ /* 0x088fe20000410000 */
[C---:B------:R-:W-:Y:S01]  /*8e50*/  FFMA.FTZ R49, R149.reuse, R122, R49 ;  /* 0x0000007a95317223 */ /* 0x040fe20000010031 */
[----:B------:R-:W-:Y:S01]  /*8e60*/  FMUL.FTZ R50, R24, R114 ;  /* 0x0000007218327220 */ /* 0x000fe20000410000 */
[----:B------:R-:W-:Y:S01]  /*8e70*/  FFMA.FTZ R52, R149, R52, -R18 ;  /* 0x0000003495347223 */ /* 0x000fe20000010812 */
[----:B--2---:R-:W-:Y:S01]  /*8e80*/  FMUL.FTZ R215, R108, R83 ;  /* 0x000000536cd77220 */ /* 0x004fe20000410000 */
[C---:B------:R-:W-:Y:S01]  /*8e90*/  FFMA.FTZ R51, R68.reuse, R213, R49 ;  /* 0x000000d544337223 */ /* 0x040fe20000010031 */
[C---:B------:R-:W-:Y:S01]  /*8ea0*/  FMUL.FTZ R19, R25.reuse, R114 ;  /* 0x0000007219137220 */ /* 0x040fe20000410000 */
[----:B------:R-:W-:Y:S01]  /*8eb0*/  FFMA.FTZ R50, R25, R116, R50 ;  /* 0x0000007419327223 */ /* 0x000fe20000010032 */
[----:B------:R-:W-:-:S02]  /*8ec0*/  FFMA.FTZ R49, R68, R215, R52 ;  /* 0x000000d744317223 */ /* 0x000fc40000010034 */
[----:B------:R-:W-:Y:S01]  /*8ed0*/  FFMA.FTZ R18, R24, R116, -R19 ;  /* 0x0000007418127223 */ /* 0x000fe20000010813 */
[C---:B------:R-:W-:Y:S01]  /*8ee0*/  FMUL.FTZ R52, R143.reuse, R50 ;  /* 0x000000328f347220 */ /* 0x040fe20000410000 */
[----:B------:R-:W-:Y:S01]  /*8ef0*/  FMUL.FTZ R122, R118, R49 ;  /* 0x00000031767a7220 */ /* 0x000fe20000410000 */
[C---:B------:R-:W-:Y:S01]  /*8f00*/  FMUL.FTZ R157, R124.reuse, R157 ;  /* 0x0000009d7c9d7220 */ /* 0x040fe20000410000 */
[----:B------:R-:W-:Y:S01]  /*8f10*/  FMUL.FTZ R155, R124, R155 ;  /* 0x0000009b7c9b7220 */ /* 0x000fe20000410000 */
[-C--:B------:R-:W-:Y:S01]  /*8f20*/  FMUL.FTZ R163, R118, R51.reuse ;  /* 0x0000003376a37220 */ /* 0x080fe20000410000 */
[----:B------:R-:W2:Y:S01]  /*8f30*/  LDS R124, [R21+0x3c] ;  /* 0x00003c00157c7984 */ /* 0x000ea20000000800 */
[-C--:B------:R-:W-:Y:S01]  /*8f40*/  FMUL.FTZ R19, R143, R18.reuse ;  /* 0x000000128f137220 */ /* 0x080fe20000410000 */
[----:B------:R-:W-:Y:S01]  /*8f50*/  FFMA.FTZ R52, R145, R18, -R52 ;  /* 0x0000001291347223 */ /* 0x000fe20000010834 */
[C---:B------:R-:W-:Y:S01]  /*8f60*/  FFMA.FTZ R18, R120.reuse, R51, R122 ;  /* 0x0000003378127223 */ /* 0x040fe2000001007a */
[----:B------:R-:W-:Y:S01]  /*8f70*/  FFMA.FTZ R163, R120, R49, -R163 ;  /* 0x0000003178a37223 */ /* 0x000fe200000108a3 */
[-C--:B------:R-:W-:Y:S01]  /*8f80*/  FMUL.FTZ R218, R131, R86.reuse ;  /* 0x0000005683da7220 */ /* 0x080fe20000410000 */
[----:B------:R-:W3:Y:S01]  /*8f90*/  LDS R122, [R21+0x38] ;  /* 0x00003800157a7984 */ /* 0x000ee20000000800 */
[----:B------:R-:W-:-:S02]  /*8fa0*/  FMUL.FTZ R220, R133, R86 ;  /* 0x0000005685dc7220 */ /* 0x000fc40000410000 */
[C---:B------:R-:W-:Y:S02]  /*8fb0*/  FFMA.FTZ R138, R69.reuse, R218, R163 ;  /* 0x000000da458a7223 */ /* 0x040fe400000100a3 */
[----:B------:R-:W-:Y:S02]  /*8fc0*/  FFMA.FTZ R140, R69, R220, R18 ;  /* 0x000000dc458c7223 */ /* 0x000fe40000010012 */
[C---:B------:R-:W-:Y:S01]  /*8fd0*/  FMUL.FTZ R51, R159.reuse, R138 ;  /* 0x0000008a9f337220 */ /* 0x040fe20000410000 */
[-C--:B----4-:R-:W-:Y:S01]  /*8fe0*/  FMUL.FTZ R217, R110, R85.reuse ;  /* 0x000000556ed97220 */ /* 0x090fe20000410000 */
[-C--:B------:R-:W-:Y:S02]  /*8ff0*/  FMUL.FTZ R150, R159, R140.reuse ;  /* 0x0000008c9f967220 */ /* 0x080fe40000410000 */
[----:B------:R-:W-:Y:S01]  /*9000*/  FFMA.FTZ R51, R161, R140, R51 ;  /* 0x0000008ca1337223 */ /* 0x000fe20000010033 */
[----:B------:R-:W-:Y:S01]  /*9010*/  FFMA.FTZ R50, R145, R50, R19 ;  /* 0x0000003291327223 */ /* 0x000fe20000010013 */
[----:B------:R-:W-:Y:S01]  /*9020*/  FFMA.FTZ R150, R161, R138, -R150 ;  /* 0x0000008aa1967223 */ /* 0x000fe20000010896 */
[----:B0-----:R-:W-:Y:S01]  /*9030*/  FMUL.FTZ R219, R112, R85 ;  /* 0x0000005570db7220 */ /* 0x001fe20000410000 */
        /* <DEDUP_REMOVED lines=9> */
[-C--:B-1----:R-:W-:Y:S01]  /*90d0*/  FMUL.FTZ R222, R139, R88.reuse ;  /* 0x000000588bde7220 */ /* 0x082fe20000410000 */
[----:B------:R-:W-:Y:S01]  /*90e0*/  FMUL.FTZ R51, R118, R49 ;  /* 0x0000003176337220 */ /* 0x000fe20000410000 */
[----:B------:R-:W-:Y:S01]  /*90f0*/  FFMA.FTZ R52, R136, R165, R52 ;  /* 0x000000a588347223 */ /* 0x000fe20000010034 */
[----:B------:R-:W-:Y:S01]  /*9100*/  FMUL.FTZ R224, R141, R88 ;  /* 0x000000588de07220 */ /* 0x000fe20000410000 */
[----:B------:R-:W0:Y:S01]  /*9110*/  LDS R138, [R21+0x4c] ;  /* 0x00004c00158a7984 */ /* 0x000e220000000800 */
[----:B------:R-:W-:Y:S01]  /*9120*/  FFMA.FTZ R150, R71, R222, R179 ;  /* 0x000000de47967223 */ /* 0x000fe200000100b3 */
[----:B------:R-:W-:-:S02]  /*9130*/  FFMA.FTZ R18, R120, R19, -R51 ;  /* 0x0000001378127223 */ /* 0x000fc40000010833 */
[----:B------:R-:W1:Y:S01]  /*9140*/  LDS R140, [R21+0x48] ;  /* 0x00004800158c7984 */ /* 0x000e620000000800 */
[----:B------:R-:W-:Y:S01]  /*9150*/  FFMA.FTZ R152, R71, R224, R52 ;  /* 0x000000e047987223 */ /* 0x000fe20000010034 */
[C---:B------:R-:W-:Y:S01]  /*9160*/  FMUL.FTZ R51, R155.reuse, R150 ;  /* 0x000000969b337220 */ /* 0x040fe20000410000 */
[----:B------:R-:W-:Y:S01]  /*9170*/  FMUL.FTZ R50, R118, R19 ;  /* 0x0000001376327220 */ /* 0x000fe20000410000 */
[----:B--2---:R-:W-:Y:S01]  /*9180*/  FMUL.FTZ R221, R124, R87 ;  /* 0x000000577cdd7220 */ /* 0x004fe20000410000 */
[-C--:B------:R-:W-:Y:S01]  /*9190*/  FMUL.FTZ R178, R155, R152.reuse ;  /* 0x000000989bb27220 */ /* 0x080fe20000410000 */
[C---:B------:R-:W-:Y:S01]  /*91a0*/  FFMA.FTZ R163, R157.reuse, R152, R51 ;  /* 0x000000989da37223 */ /* 0x040fe20000010033 */
[----:B------:R-:W-:Y:S01]  /*91b0*/  FFMA.FTZ R50, R120, R49, R50 ;  /* 0x0000003178327223 */ /* 0x000fe20000010032 */
[----:B---3--:R-:W-:Y:S01]  /*91c0*/  FMUL.FTZ R223, R122, R87 ;  /* 0x000000577adf7220 */ /* 0x008fe20000410000 */
[----:B------:R-:W-:Y:S01]  /*91d0*/  FFMA.FTZ R178, R157, R150, -R178 ;  /* 0x000000969db27223 */ /* 0x000fe200000108b2 */
[----:B------:R-:W2:Y:S01]  /*91e0*/  LDS R165, [R21+0x54] ;  /* 0x0000540015a57984 */ /* 0x000ea20000000800 */
[----:B------:R-:W-:Y:S01]  /*91f0*/  FFMA.FTZ R181, R72, R221, R163 ;  /* 0x000000dd48b57223 */ /* 0x000fe200000100a3 */
[----:B------:R-:W-:-:S02]  /*9200*/  FMUL.FTZ R52, R159, R50 ;  /* 0x000000329f347220 */ /* 0x000fc40000410000 */
[----:B------:R-:W3:Y:S01]  /*9210*/  LDS R163, [R21+0x50] ;  /* 0x0000500015a37984 */ /* 0x000ee20000000800 */
[-C--:B------:R-:W-:Y:S01]  /*9220*/  FMUL.FTZ R49, R159, R18.reuse ;  /* 0x000000129f317220 */ /* 0x080fe20000410000 */
[----:B------:R-:W-:Y:S01]  /*9230*/  FFMA.FTZ R179, R72, R223, R178 ;  /* 0x000000df48b37223 */ /* 0x000fe200000100b2 */
[----:B------:R-:W-:Y:S01]  /*9240*/  FFMA.FTZ R19, R161, R18, -R52 ;  /* 0x00000012a1137223 */ /* 0x000fe20000010834 */
[----:B------:R-:W-:Y:S01]  /*9250*/  FMUL.FTZ R228, R169, R89 ;  /* 0x00000059a9e47220 */ /* 0x000fe20000410000 */
[----:B------:R-:W-:Y:S01]  /*9260*/  FFMA.FTZ R49, R161, R50, R49 ;  /* 0x00000032a1317223 */ /* 0x000fe20000010031 */
[C---:B------:R-:W-:Y:S01]  /*9270*/  FMUL.FTZ R52, R130.reuse, R179 ;  /* 0x000000b382347220 */ /* 0x040fe20000410000 */
[----:B------:R-:W-:Y:S01]  /*9280*/  FMUL.FTZ R183, R130, R181 ;  /* 0x000000b582b77220 */ /* 0x000fe20000410000 */
[----:B------:R-:W-:Y:S01]  /*9290*/  FMUL.FTZ R226, R167, R89 ;  /* 0x00000059a7e27220 */ /* 0x000fe20000410000 */
[----:B------:R-:W-:Y:S01]  /*92a0*/  FMUL.FTZ R51, R134, R49 ;  /* 0x0000003186337220 */ /* 0x000fe20000410000 */
[C---:B------:R-:W-:Y:S01]  /*92b0*/  FFMA.FTZ R150, R132.reuse, R181, R52 ;  /* 0x000000b584967223 */ /* 0x040fe20000010034 */
[----:B------:R-:W-:Y:S01]  /*92c0*/  FFMA.FTZ R183, R132, R179, -R183 ;  /* 0x000000b384b77223 */ /* 0x000fe200000108b7 */
[-C--:B------:R-:W-:Y:S01]  /*92d0*/  FMUL.FTZ R50, R134, R19.reuse ;  /* 0x0000001386327220 */ /* 0x080fe20000410000 */
[----:B------:R-:W-:Y:S01]  /*92e0*/  FFMA.FTZ R18, R136, R19, -R51 ;  /* 0x0000001388127223 */ /* 0x000fe20000010833 */
[----:B------:R-:W4:Y:S01]  /*92f0*/  LDS R152, [R21+0x5c] ;  /* 0x00005c0015987984 */ /* 0x000f220000000800 */
[C---:B------:R-:W-:Y:S01]  /*9300*/  FFMA.FTZ R180, R73.reuse, R228, R150 ;  /* 0x000000e449b47223 */ /* 0x040fe20000010096 */
[----:B------:R-:W-:-:S02]  /*9310*/  FFMA.FTZ R178, R73, R226, R183 ;  /* 0x000000e249b27223 */ /* 0x000fc400000100b7 */
[----:B------:R-:W4:Y:S01]  /*9320*/  LDS R150, [R21+0x58] ;  /* 0x0000580015967984 */ /* 0x000f220000000800 */
[----:B------:R-:W-:Y:S01]  /*9330*/  FFMA.FTZ R50, R136, R49, R50 ;  /* 0x0000003188327223 */ /* 0x000fe20000010032 */
[----:B------:R-:W-:Y:S01]  /*9340*/  FMUL.FTZ R52, R155, R18 ;  /* 0x000000129b347220 */ /* 0x000fe20000410000 */
[C---:B------:R-:W-:Y:S01]  /*9350*/  FMUL.FTZ R51, R151.reuse, R178 ;  /* 0x000000b297337220 */ /* 0x040fe20000410000 */
[----:B------:R-:W-:Y:S01]  /*9360*/  FMUL.FTZ R182, R151, R180 ;  /* 0x000000b497b67220 */ /* 0x000fe20000410000 */
[-C--:B------:R-:W-:Y:S01]  /*9370*/  FMUL.FTZ R19, R155, R50.reuse ;  /* 0x000000329b137220 */ /* 0x080fe20000410000 */
[----:B------:R-:W-:Y:S01]  /*9380*/  FFMA.FTZ R49, R157, R50, R52 ;  /* 0x000000329d317223 */ /* 0x000fe20000010034 */
[----:B------:R-:W-:Y:S01]  /*9390*/  FFMA.FTZ R179, R153, R180, R51 ;  /* 0x000000b499b37223 */ /* 0x000fe20000010033 */
[----:B0-----:R-:W-:Y:S01]  /*93a0*/  FMUL.FTZ R227, R138, R91 ;  /* 0x0000005b8ae37220 */ /* 0x001fe20000410000 */
[----:B------:R-:W-:Y:S01]  /*93b0*/  FFMA.FTZ R19, R157, R18, -R19 ;  /* 0x000000129d137223 */ /* 0x000fe20000010813 */
[----:B------:R-:W-:Y:S01]  /*93c0*/  FMUL.FTZ R51, R130, R49 ;  /* 0x0000003182337220 */ /* 0x000fe20000410000 */
[----:B------:R-:W-:Y:S01]  /*93d0*/  FFMA.FTZ R182, R153, R178, -R182 ;  /* 0x000000b299b67223 */ /* 0x000fe200000108b6 */
[----:B-1----:R-:W-:Y:S01]  /*93e0*/  FMUL.FTZ R225, R140, R91 ;  /* 0x0000005b8ce17220 */ /* 0x002fe20000410000 */
[----:B------:R-:W0:Y:S01]  /*93f0*/  LDS R181, [R21+0x64] ;  /* 0x0000640015b57984 */ /* 0x000e220000000800 */
[----:B------:R-:W-:Y:S01]  /*9400*/  FFMA.FTZ R50, R132, R19, -R51 ;  /* 0x0000001384327223 */ /* 0x000fe20000010833 */
[C---:B------:R-:W-:Y:S01]  /*9410*/  FFMA.FTZ R183, R74.reuse, R227, R179 ;  /* 0x000000e34ab77223 */ /* 0x040fe200000100b3 */
[----:B------:R-:W-:Y:S01]  /*9420*/  FFMA.FTZ R51, R74, R225, R182 ;  /* 0x000000e14a337223 */ /* 0x000fe200000100b6 */
[----:B------:R-:W1:Y:S02]  /*9430*/  LDS R179, [R21+0x60] ;  /* 0x0000600015b37984 */ /* 0x000e640000000800 */
[C---:B------:R-:W-:Y:S01]  /*9440*/  FMUL.FTZ R185, R126.reuse, R183 ;  /* 0x000000b77eb97220 */ /* 0x040fe20000410000 */
[----:B------:R-:W-:Y:S01]  /*9450*/  FMUL.FTZ R52, R126, R51 ;  /* 0x000000337e347220 */ /* 0x000fe20000410000 */
[----:B------:R-:W-:Y:S01]  /*9460*/  FMUL.FTZ R18, R97, UR40 ;  /* 0x0000002861127c20 */ /* 0x000fe20008410000 */
[-C--:B--2---:R-:W-:Y:S01]  /*9470*/  FMUL.FTZ R230, R165, R90.reuse ;  /* 0x0000005aa5e67220 */ /* 0x084fe20000410000 */
[----:B------:R-:W-:Y:S01]  /*9480*/  FMUL.FTZ R19, R130, R19 ;  /* 0x0000001382137220 */ /* 0x000fe20000410000 */
[C---:B------:R-:W-:Y:S01]  /*9490*/  FFMA.FTZ R178, R128.reuse, R183, R52 ;  /* 0x000000b780b27223 */ /* 0x040fe20000010034 */
[----:B------:R-:W-:Y:S01]  /*94a0*/  FFMA.FTZ R185, R128, R51, -R185 ;  /* 0x0000003380b97223 */ /* 0x000fe200000108b9 */
[----:B---3--:R-:W-:Y:S01]  /*94b0*/  FMUL.FTZ R232, R163, R90 ;  /* 0x0000005aa3e87220 */ /* 0x008fe20000410000 */
[----:B------:R-:W2:Y:S01]  /*94c0*/  LDS R182, [R21+0x68] ;  /* 0x0000680015b67984 */ /* 0x000ea20000000800 */
[----:B------:R-:W-:Y:S01]  /*94d0*/  FMUL.RZ R193, R18, 0.15915493667125701904 ;  /* 0x3e22f98312c17820 */ /* 0x000fe2000040c000 */
[C---:B------:R-:W-:Y:S01]  /*94e0*/  FFMA.FTZ R180, R75.reuse, R230, R178 ;  /* 0x000000e64bb47223 */ /* 0x040fe200000100b2 */
[----:B------:R-:W-:Y:S01]  /*94f0*/  FFMA.FTZ R18, R132, R49, R19 ;  /* 0x0000003184127223 */ /* 0x000fe20000010013 */
[----:B------:R-:W-:Y:S01]  /*9500*/  FFMA.FTZ R178, R75, R232, R185 ;  /* 0x000000e84bb27223 */ /* 0x000fe200000100b9 */
[----:B------:R-:W-:-:S02]  /*9510*/  FMUL.FTZ R49, R151, R50 ;  /* 0x0000003297317220 */ /* 0x000fc40000410000 */
[----:B------:R-:W-:Y:S01]  /*9520*/  FMUL.FTZ R52, R151, R18 ;  /* 0x0000001297347220 */ /* 0x000fe20000410000 */
[----:B------:R-:W-:Y:S01]  /*9530*/  FMUL.FTZ R51, R171, R178 ;  /* 0x000000b2ab337220 */ /* 0x000fe20000410000 */
[----:B------:R-:W-:Y:S01]  /*9540*/  FFMA.FTZ R49, R153, R18, R49 ;  /* 0x0000001299317223 */ /* 0x000fe20000010031 */
[----:B------:R-:W-:Y:S01]  /*9550*/  FMUL.FTZ R196, R171, R180 ;  /* 0x000000b4abc47220 */ /* 0x000fe20000410000 */
[----:B------:R-:W-:Y:S01]  /*9560*/  FFMA.FTZ R19, R153, R50, -R52 ;  /* 0x0000003299137223 */ /* 0x000fe20000010834 */
[C---:B------:R-:W-:Y:S01]  /*9570*/  FFMA.FTZ R183, R173.reuse, R180, R51 ;  /* 0x000000b4adb77223 */ /* 0x040fe20000010033 */
[----:B------:R-:W-:Y:S01]  /*9580*/  FMUL.FTZ R51, R126, R49 ;  /* 0x000000317e337220 */ /* 0x000fe20000410000 */
[----:B----4-:R-:W-:Y:S01]  /*9590*/  FMUL.FTZ R231, R152, R92 ;  /* 0x0000005c98e77220 */ /* 0x010fe20000410000 */
[----:B------:R-:W-:Y:S01]  /*95a0*/  FFMA.FTZ R196, R173, R178, -R196 ;  /* 0x000000b2adc47223 */ /* 0x000fe200000108c4 */
[----:B------:R-:W-:Y:S01]  /*95b0*/  FMUL.FTZ R229, R150, R92 ;  /* 0x0000005c96e57220 */ /* 0x000fe20000410000 */
[-C--:B------:R-:W-:Y:S01]  /*95c0*/  FFMA.FTZ R18, R128, R19.reuse, -R51 ;  /* 0x0000001380127223 */ /* 0x080fe20000010833 */
[----:B------:R-:W-:Y:S01]  /*95d0*/  FMUL.FTZ R19, R126, R19 ;  /* 0x000000137e137220 */ /* 0x000fe20000410000 */
[C---:B------:R-:W-:Y:S01]  /*95e0*/  FFMA.FTZ R185, R76.reuse, R231, R183 ;  /* 0x000000e74cb97223 */ /* 0x040fe200000100b7 */
[----:B------:R-:W-:-:S02]  /*95f0*/  FFMA.FTZ R183, R76, R229, R196 ;  /* 0x000000e54cb77223 */ /* 0x000fc400000100c4 */
[----:B------:R-:W-:Y:S01]  /*9600*/  FFMA.FTZ R50, R128, R49, R19 ;  /* 0x0000003180327223 */ /* 0x000fe20000010013 */
[----:B------:R-:W-:Y:S01]  /*9610*/  FMUL.FTZ R48, R48, R97 ;  /* 0x0000006130307220 */ /* 0x000fe20000410000 */
[C---:B------:R-:W-:Y:S01]  /*9620*/  FMUL.FTZ R52, R142.reuse, R183 ;  /* 0x000000b78e347220 */ /* 0x040fe20000410000 */
[-C--:B------:R-:W-:Y:S01]  /*9630*/  FMUL.FTZ R51, R142, R185.reuse ;  /* 0x000000b98e337220 */ /* 0x080fe20000410000 */
[----:B------:R-:W-:Y:S01]  /*9640*/  FMUL.FTZ R19, R171, R50 ;  /* 0x00000032ab137220 */ /* 0x000fe20000410000 */
[----:B0-----:R-:W-:Y:S01]  /*9650*/  FMUL.FTZ R234, R181, R94 ;  /* 0x0000005eb5ea7220 */ /* 0x001fe20000410000 */
[C---:B------:R-:W-:Y:S01]  /*9660*/  FFMA.FTZ R178, R144.reuse, R185, R52 ;  /* 0x000000b990b27223 */ /* 0x040fe20000010034 */
[----:B------:R-:W-:Y:S01]  /*9670*/  MUFU.SIN R195, R193 ;  /* 0x000000c100c37308 */ /* 0x000fe20000000400 */
[-C--:B------:R-:W-:Y:S01]  /*9680*/  FMUL.FTZ R52, R171, R18.reuse ;  /* 0x00000012ab347220 */ /* 0x080fe20000410000 */
[----:B------:R-:W-:Y:S01]  /*9690*/  FFMA.FTZ R19, R173, R18, -R19 ;  /* 0x00000012ad137223 */ /* 0x000fe20000010813 */
[----:B------:R-:W-:Y:S01]  /*96a0*/  FFMA.FTZ R51, R144, R183, -R51 ;  /* 0x000000b790337223 */ /* 0x000fe20000010833 */
[----:B-1----:R-:W-:Y:S01]  /*96b0*/  FMUL.FTZ R236, R179, R94 ;  /* 0x0000005eb3ec7220 */ /* 0x002fe20000410000 */
[----:B------:R-:W-:Y:S01]  /*96c0*/  FFMA.FTZ R178, R77, R234, R178 ;  /* 0x000000ea4db27223 */ /* 0x000fe200000100b2 */
[-C--:B------:R-:W-:Y:S01]  /*96d0*/  FMUL.FTZ R235, R184, R93.reuse ;  /* 0x0000005db8eb7220 */ /* 0x080fe20000410000 */
[----:B--2---:R-:W-:Y:S01]  /*96e0*/  FMUL.FTZ R233, R182, R93 ;  /* 0x0000005db6e97220 */ /* 0x004fe20000410000 */
[----:B------:R-:W-:Y:S01]  /*96f0*/  MUFU.COS R193, R193 ;  /* 0x000000c100c17308 */ /* 0x000fe20000000000 */
[----:B------:R-:W-:Y:S01]  /*9700*/  FFMA.FTZ R49, R173, R50, R52 ;  /* 0x00000032ad317223 */ /* 0x000fe20000010034 */
[----:B------:R-:W-:Y:S01]  /*9710*/  FMUL.FTZ R50, R142, R19 ;  /* 0x000000138e327220 */ /* 0x000fe20000410000 */
[----:B------:R-:W-:-:S05]  /*9720*/  FFMA.FTZ R52, R77, R236, R51 ;  /* 0x000000ec4d347223 */ /* 0x000fca0000010033 */
[----:B------:R-:W0:Y:S01]  /*9730*/  MUFU.EX2 R48, R48 ;  /* 0x0000003000307308 */ /* 0x000e220000000800 */
[C---:B------:R-:W-:Y:S01]  /*9740*/  FMUL.FTZ R180, R175.reuse, R178 ;  /* 0x000000b2afb47220 */ /* 0x040fe20000410000 */
[-C--:B------:R-:W-:Y:S01]  /*9750*/  FMUL.FTZ R51, R142, R49.reuse ;  /* 0x000000318e337220 */ /* 0x080fe20000410000 */
[C---:B------:R-:W-:Y:S01]  /*9760*/  FFMA.FTZ R50, R144.reuse, R49, R50 ;  /* 0x0000003190327223 */ /* 0x040fe20000010032 */
[-C--:B------:R-:W-:Y:S01]  /*9770*/  FMUL.FTZ R183, R175, R52.reuse ;  /* 0x00000034afb77220 */ /* 0x080fe20000410000 */
[----:B------:R-:W-:Y:S01]  /*9780*/  FFMA.FTZ R180, R177, R52, -R180 ;  /* 0x00000034b1b47223 */ /* 0x000fe200000108b4 */
[----:B------:R-:W-:Y:S01]  /*9790*/  FFMA.FTZ R18, R144, R19, -R51 ;  /* 0x0000001390127223 */ /* 0x000fe20000010833 */
[----:B------:R-:W-:Y:S01]  /*97a0*/  FMUL.FTZ R52, R175, R50 ;  /* 0x00000032af347220 */ /* 0x000fe20000410000 */
[----:B------:R-:W-:Y:S01]  /*97b0*/  FFMA.FTZ R183, R177, R178, R183 ;  /* 0x000000b2b1b77223 */ /* 0x000fe200000100b7 */
[C---:B------:R-:W-:Y:S01]  /*97c0*/  FFMA.FTZ R251, R78.reuse, R233, R180 ;  /* 0x000000e94efb7223 */ /* 0x040fe200000100b4 */
[----:B------:R-:W-:Y:S01]  /*97d0*/  IADD3 R196, R47, 0x20, RZ ;  /* 0x000000202fc47810 */ /* 0x000fe20007ffe0ff */
[-C--:B------:R-:W-:Y:S01]  /*97e0*/  FFMA.FTZ R19, R177, R18.reuse, -R52 ;  /* 0x00000012b1137223 */ /* 0x080fe20000010834 */
[----:B------:R-:W-:Y:S01]  /*97f0*/  FFMA.FTZ R183, R78, R235, R183 ;  /* 0x000000eb4eb77223 */ /* 0x000fe200000100b7 */
[----:B------:R-:W-:Y:S01]  /*9800*/  FMUL.FTZ R18, R175, R18 ;  /* 0x00000012af127220 */ /* 0x000fe20000410000 */
[C---:B------:R-:W-:Y:S01]  /*9810*/  IADD3 R52, R47.reuse, 0x40, RZ ;  /* 0x000000402f347810 */ /* 0x040fe20007ffe0ff */
[----:B------:R-:W-:Y:S01]  /*9820*/  LDS R185, [R21+0x70] ;  /* 0x0000700015b97984 */ /* 0x000fe20000000800 */
[C---:B0-----:R-:W-:Y:S01]  /*9830*/  FMUL.FTZ R193, R48.reuse, R193 ;  /* 0x000000c130c17220 */ /* 0x041fe20000410000 */
[----:B------:R-:W-:Y:S01]  /*9840*/  FMUL.FTZ R195, R48, R195 ;  /* 0x000000c330c37220 */ /* 0x000fe20000410000 */
[C---:B------:R-:W-:Y:S01]  /*9850*/  FMUL.FTZ R48, R146.reuse, R251 ;  /* 0x000000fb92307220 */ /* 0x040fe20000410000 */
[----:B------:R-:W-:Y:S01]  /*9860*/  FMUL.FTZ R49, R146, R183 ;  /* 0x000000b792317220 */ /* 0x000fe20000410000 */
[----:B------:R-:W-:Y:S01]  /*9870*/  LEA.HI.SX32 R51, R47, R47, 0x1b ;  /* 0x0000002f2f337211 */ /* 0x000fe200078fdaff */
[----:B------:R-:W-:Y:S01]  /*9880*/  FFMA.FTZ R249, R177, R50, R18 ;  /* 0x00000032b1f97223 */ /* 0x000fe20000010012 */
[----:B------:R-:W-:Y:S01]  /*9890*/  FFMA.FTZ R18, R148, R183, R48 ;  /* 0x000000b794127223 */ /* 0x000fe20000010030 */
[----:B------:R-:W-:Y:S01]  /*98a0*/  IADD3 R50, R47, 0x60, RZ ;  /* 0x000000602f327810 */ /* 0x000fe20007ffe0ff */
[----:B------:R-:W0:Y:S01]  /*98b0*/  LDS R183, [R21+0x74] ;  /* 0x0000740015b77984 */ /* 0x000e220000000800 */
[----:B------:R-:W-:-:S02]  /*98c0*/  LEA.HI.SX32 R196, R196, R47, 0x1b ;  /* 0x0000002fc4c47211 */ /* 0x000fc400078fdaff */
[----:B------:R-:W-:Y:S01]  /*98d0*/  LEA.HI.SX32 R52, R52, R47, 0x1b ;  /* 0x0000002f34347211 */ /* 0x000fe200078fdaff */
[----:B------:R-:W-:Y:S01]  /*98e0*/  FFMA.FTZ R251, R148, R251, -R49 ;  /* 0x000000fb94fb7223 */ /* 0x000fe20000010831 */
[----:B------:R-:W-:Y:S01]  /*98f0*/  LEA R48, R51, UR18, 0x2 ;  /* 0x0000001233307c11 */ /* 0x000fe2000f8e10ff */
[----:B------:R-:W-:Y:S01]  /*9900*/  LDS R180, [R21+0x78] ;  /* 0x0000780015b47984 */ /* 0x000fe20000000800 */
[----:B------:R-:W-:Y:S02]  /*9910*/  LEA.HI.SX32 R51, R50, R47, 0x1b ;  /* 0x0000002f32337211 */ /* 0x000fe400078fdaff */
[----:B------:R-:W-:Y:S01]  /*9920*/  LEA R49, R196, UR18, 0x2 ;  /* 0x00000012c4317c11 */ /* 0x000fe2000f8e10ff */
[----:B------:R-:W1:Y:S01]  /*9930*/  LDS R178, [R21+0x7c] ;  /* 0x00007c0015b27984 */ /* 0x000e620000000800 */
[----:B------:R-:W-:Y:S02]  /*9940*/  LEA R50, R52, UR18, 0x2 ;  /* 0x0000001234327c11 */ /* 0x000fe4000f8e10ff */
[----:B------:R-:W-:-:S02]  /*9950*/  IADD3 R198, R47, 0x80, RZ ;  /* 0x000000802fc67810 */ /* 0x000fc40007ffe0ff */
[C---:B------:R-:W-:Y:S02]  /*9960*/  IADD3 R196, R47.reuse, 0xa0, RZ ;  /* 0x000000a02fc47810 */ /* 0x040fe40007ffe0ff */
[----:B------:R-:W-:Y:S01]  /*9970*/  IADD3 R52, R47, 0xc0, RZ ;  /* 0x000000c02f347810 */ /* 0x000fe20007ffe0ff */
[----:B------:R2:W-:Y:S01]  /*9980*/  STS [R48+0x1080], R53 ;  /* 0x0010803530007388 */ /* 0x0005e20000000800 */
[-C--:B------:R-:W-:Y:S02]  /*9990*/  LEA.HI.SX32 R198, R198, R47.reuse, 0x1b ;  /* 0x0000002fc6c67211 */ /* 0x080fe400078fdaff */
[----:B------:R-:W-:Y:S01]  /*99a0*/  LEA R51, R51, UR18, 0x2 ;  /* 0x0000001233337c11 */ /* 0x000fe2000f8e10ff */
[----:B------:R3:W-:Y:S01]  /*99b0*/  STS [R49+0x1100], R54 ;  /* 0x0011003631007388 */ /* 0x0007e20000000800 */
[-C--:B--2---:R-:W-:Y:S02]  /*99c0*/  LEA.HI.SX32 R53, R196, R47.reuse, 0x1b ;  /* 0x0000002fc4357211 */ /* 0x084fe400078fdaff */
[----:B------:R-:W-:Y:S01]  /*99d0*/  LEA.HI.SX32 R196, R52, R47, 0x1b ;  /* 0x0000002f34c47211 */ /* 0x000fe200078fdaff */
[----:B------:R2:W-:Y:S01]  /*99e0*/  STS [R50+0x1180], R55 ;  /* 0x0011803732007388 */ /* 0x0005e20000000800 */
[----:B------:R-:W-:-:S02]  /*99f0*/  LEA R52, R198, UR18, 0x2 ;  /* 0x00000012c6347c11 */ /* 0x000fc4000f8e10ff */
[----:B---3--:R-:W-:Y:S01]  /*9a00*/  LEA R54, R196, UR18, 0x2 ;  /* 0x00000012c4367c11 */ /* 0x008fe2000f8e10ff */
[----:B-----5:R3:W-:Y:S01]  /*9a10*/  STS [R51+0x1200], R56 ;  /* 0x0012003833007388 */ /* 0x0207e20000000800 */
[C---:B------:R-:W-:Y:S02]  /*9a20*/  IADD3 R198, R47.reuse, 0xe0, RZ ;  /* 0x000000e02fc67810 */ /* 0x040fe40007ffe0ff */
[C---:B------:R-:W-:Y:S02]  /*9a30*/  IADD3 R196, R47.reuse, 0x100, RZ ;  /* 0x000001002fc47810 */ /* 0x040fe40007ffe0ff */
[-C--:B--2---:R-:W-:Y:S02]  /*9a40*/  LEA.HI.SX32 R55, R198, R47.reuse, 0x1b ;  /* 0x0000002fc6377211 */ /* 0x084fe400078fdaff */
[----:B---3--:R-:W-:Y:S02]  /*9a50*/  IADD3 R56, R47, 0x120, RZ ;  /* 0x000001202f387810 */ /* 0x008fe40007ffe0ff */
[----:B------:R-:W-:-:S02]  /*9a60*/  LEA.HI.SX32 R198, R196, R47, 0x1b ;  /* 0x0000002fc4c67211 */ /* 0x000fc400078fdaff */
[----:B------:R-:W-:Y:S02]  /*9a70*/  LEA R53, R53, UR18, 0x2 ;  /* 0x0000001235357c11 */ /* 0x000fe4000f8e10ff */
[----:B------:R-:W-:Y:S01]  /*9a80*/  LEA.HI.SX32 R196, R56, R47, 0x1b ;  /* 0x0000002f38c47211 */ /* 0x000fe200078fdaff */
[----:B------:R2:W-:Y:S01]  /*9a90*/  STS [R52+0x1280], R57 ;  /* 0x0012803934007388 */ /* 0x0005e20000000800 */
[----:B------:R-:W-:Y:S02]  /*9aa0*/  LEA R56, R198, UR18, 0x2 ;  /* 0x00000012c6387c11 */ /* 0x000fe4000f8e10ff */
[----:B------:R-:W-:Y:S01]  /*9ab0*/  IADD3 R198, R47, 0x140, RZ ;  /* 0x000001402fc67810 */ /* 0x000fe20007ffe0ff */
[----:B------:R3:W-:Y:S01]  /*9ac0*/  STS [R53+0x1300], R58 ;  /* 0x0013003a35007388 */ /* 0x0007e20000000800 */
[----:B------:R-:W-:Y:S02]  /*9ad0*/  LEA R55, R55, UR18, 0x2 ;  /* 0x0000001237377c11 */ /* 0x000fe4000f8e10ff */
[----:B--2---:R-:W-:-:S02]  /*9ae0*/  LEA R57, R196, UR18, 0x2 ;  /* 0x00000012c4397c11 */ /* 0x004fc4000f8e10ff */
[C---:B------:R-:W-:Y:S02]  /*9af0*/  IADD3 R196, R47.reuse, 0x160, RZ ;  /* 0x000001602fc47810 */ /* 0x040fe40007ffe0ff */
[----:B---3--:R-:W-:Y:S01]  /*9b00*/  IADD3 R58, R47, 0x180, RZ ;  /* 0x000001802f3a7810 */ /* 0x008fe20007ffe0ff */
[----:B------:R2:W-:Y:S01]  /*9b10*/  STS [R54+0x1380], R59 ;  /* 0x0013803b36007388 */ /* 0x0005e20000000800 */
[----:B------:R-:W-:-:S03]  /*9b20*/  LEA.HI.SX32 R198, R198, R47, 0x1b ;  /* 0x0000002fc6c67211 */ /* 0x000fc600078fdaff */
[----:B------:R3:W-:Y:S01]  /*9b30*/  STS [R55+0x1400], R60 ;  /* 0x0014003c37007388 */ /* 0x0007e20000000800 */
[-C--:B--2---:R-:W-:Y:S02]  /*9b40*/  LEA.HI.SX32 R59, R196, R47.reuse, 0x1b ;  /* 0x0000002fc43b7211 */ /* 0x084fe400078fdaff */
[----:B------:R-:W-:Y:S01]  /*9b50*/  LEA.HI.SX32 R196, R58, R47, 0x1b ;  /* 0x0000002f3ac47211 */ /* 0x000fe200078fdaff */
[----:B------:R2:W-:Y:S01]  /*9b60*/  STS [R56+0x1480], R61 ;  /* 0x0014803d38007388 */ /* 0x0005e20000000800 */
[----:B------:R-:W-:Y:S02]  /*9b70*/  LEA R58, R198, UR18, 0x2 ;  /* 0x00000012c63a7c11 */ /* 0x000fe4000f8e10ff */
[----:B---3--:R-:W-:Y:S01]  /*9b80*/  LEA R60, R196, UR18, 0x2 ;  /* 0x00000012c43c7c11 */ /* 0x008fe2000f8e10ff */
[----:B------:R3:W-:Y:S01]  /*9b90*/  STS [R57+0x1500], R62 ;  /* 0x0015003e39007388 */ /* 0x0007e20000000800 */
[C---:B------:R-:W-:Y:S02]  /*9ba0*/  IADD3 R198, R47.reuse, 0x1a0, RZ ;  /* 0x000001a02fc67810 */ /* 0x040fe40007ffe0ff */
[----:B------:R-:W-:Y:S01]  /*9bb0*/  IADD3 R196, R47, 0x1c0, RZ ;  /* 0x000001c02fc47810 */ /* 0x000fe20007ffe0ff */
[----:B------:R-:W-:Y:S01]  /*9bc0*/  UIADD3 UR38, UR16, -0x1, URZ ;  /* 0xffffffff10267890 */ /* 0x000fe2000fffe03f */
[----:B------:R-:W-:-:S02]  /*9bd0*/  LEA R59, R59, UR18, 0x2 ;  /* 0x000000123b3b7c11 */ /* 0x000fc4000f8e10ff */
[-C--:B--2---:R-:W-:Y:S02]  /*9be0*/  LEA.HI.SX32 R61, R198, R47.reuse, 0x1b ;  /* 0x0000002fc63d7211 */ /* 0x084fe400078fdaff */
[----:B---3--:R-:W-:Y:S02]  /*9bf0*/  IADD3 R62, R47, 0x1e0, RZ ;  /* 0x000001e02f3e7810 */ /* 0x008fe40007ffe0ff */
[----:B------:R-:W-:Y:S01]  /*9c00*/  LEA.HI.SX32 R198, R196, R47, 0x1b ;  /* 0x0000002fc4c67211 */ /* 0x000fe200078fdaff */
[----:B0-----:R-:W-:Y:S01]  /*9c10*/  FMUL.FTZ R238, R183, R95 ;  /* 0x0000005fb7ee7220 */ /* 0x001fe20000410000 */
[----:B------:R-:W-:Y:S01]  /*9c20*/  LEA.HI.SX32 R196, R62, R47, 0x1b ;  /* 0x0000002f3ec47211 */ /* 0x000fe200078fdaff */
[----:B------:R-:W-:Y:S01]  /*9c30*/  ULEA.HI UR39, UR38, UR38, URZ, 0x1 ;  /* 0x0000002626277291 */ /* 0x000fe2000f8f083f */
[----:B------:R0:W-:Y:S01]  /*9c40*/  STS [R58+0x1580], R63 ;  /* 0x0015803f3a007388 */ /* 0x0001e20000000800 */
[----:B------:R-:W-:Y:S01]  /*9c50*/  LEA R61, R61, UR18, 0x2 ;  /* 0x000000123d3d7c11 */ /* 0x000fe2000f8e10ff */
[----:B------:R-:W-:Y:S01]  /*9c60*/  FMUL.FTZ R202, R185, R95 ;  /* 0x0000005fb9ca7220 */ /* 0x000fe20000410000 */
[----:B------:R-:W-:Y:S01]  /*9c70*/  LEA R62, R198, UR18, 0x2 ;  /* 0x00000012c63e7c11 */ /* 0x000fe2000f8e10ff */
[----:B------:R2:W-:Y:S01]  /*9c80*/  STS [R59+0x1600], R194 ;  /* 0x001600c23b007388 */ /* 0x0005e20000000800 */
[----:B------:R-:W-:-:S03]  /*9c90*/  ULOP3.LUT UR39, UR39, 0xfffffe, URZ, 0xc0, !UPT ;  /* 0x00fffffe27277892 */ /* 0x000fc6000f8ec03f */
[----:B------:R3:W-:Y:S01]  /*9ca0*/  STS [R60+0x1680], R247 ;  /* 0x001680f73c007388 */ /* 0x0007e20000000800 */
[----:B0-----:R-:W-:Y:S01]  /*9cb0*/  LEA R63, R196, UR18, 0x2 ;  /* 0x00000012c43f7c11 */ /* 0x001fe2000f8e10ff */
[C---:B------:R-:W-:Y:S01]  /*9cc0*/  FFMA.FTZ R196, R79.reuse, R238, R18 ;  /* 0x000000ee4fc47223 */ /* 0x040fe20000010012 */
[----:B------:R-:W-:Y:S01]  /*9cd0*/  FFMA.FTZ R18, R79, R202, R251 ;  /* 0x000000ca4f127223 */ /* 0x000fe200000100fb */
[C---:B--2---:R-:W-:Y:S01]  /*9ce0*/  FMUL.FTZ R194, R146.reuse, R19 ;  /* 0x0000001392c27220 */ /* 0x044fe20000410000 */
[----:B------:R0:W-:Y:S01]  /*9cf0*/  STS [R61+0x1700], R20 ;  /* 0x001700143d007388 */ /* 0x0001e20000000800 */
[----:B---3--:R-:W-:-:S03]  /*9d00*/  FMUL.FTZ R247, R146, R249 ;  /* 0x000000f992f77220 */ /* 0x008fc60000410000 */
[----:B------:R-:W-:Y:S01]  /*9d10*/  STS [R62+0x1780], R211 ;  /* 0x001780d33e007388 */ /* 0x000fe20000000800 */
[----:B------:R-:W-:Y:S01]  /*9d20*/  UIADD3 UR38, UR38, -UR39, URZ ;  /* 0x8000002726267290 */ /* 0x000fe2000fffe03f */
[C---:B------:R-:W-:Y:S02]  /*9d30*/  FFMA.FTZ R244, R148.reuse, R19, -R247 ;  /* 0x0000001394f47223 */ /* 0x040fe400000108f7 */
[----:B------:R-:W-:Y:S01]  /*9d40*/  STS [R63+0x1800], R192 ;  /* 0x001800c03f007388 */ /* 0x000fe20000000800 */
[----:B0-----:R-:W-:Y:S01]  /*9d50*/  FFMA.FTZ R20, R148, R249, R194 ;  /* 0x000000f994147223 */ /* 0x001fe200000100c2 */
[C---:B------:R-:W-:Y:S02]  /*9d60*/  FMUL.FTZ R194, R195.reuse, R196 ;  /* 0x000000c4c3c27220 */ /* 0x040fe40000410000 */
[----:B------:R0:W-:Y:S01]  /*9d70*/  STS [R190+0x1880], R243 ;  /* 0x001880f3be007388 */ /* 0x0001e20000000800 */
[----:B------:R-:W-:Y:S01]  /*9d80*/  FMUL.FTZ R19, R195, R18 ;  /* 0x00000012c3137220 */ /* 0x000fe20000410000 */
[----:B------:R-:W-:-:S02]  /*9d90*/  ULEA UR38, UR38, UR7, 0x8 ;  /* 0x0000000726267291 */ /* 0x000fc4000f8e403f */
[----:B------:R2:W-:Y:S01]  /*9da0*/  STS [R22+0x1900], R189 ;  /* 0x001900bd16007388 */ /* 0x0005e20000000800 */
[----:B------:R-:W-:-:S03]  /*9db0*/  ISETP.NE.AND P2, PT, R46, RZ, PT ;  /* 0x000000ff2e00720c */ /* 0x000fc60003f45270 */
[----:B------:R-:W-:Y:S01]  /*9dc0*/  STS [R186+0x1980], R187 ;  /* 0x001980bbba007388 */ /* 0x000fe20000000800 */
[C---:B0-----:R-:W-:Y:S01]  /*9dd0*/  FFMA.FTZ R243, R193.reuse, R18, -R194 ;  /* 0x00000012c1f37223 */ /* 0x041fe200000108c2 */
[----:B------:R-:W-:Y:S02]  /*9de0*/  FFMA.FTZ R18, R193, R196, R19 ;  /* 0x000000c4c1127223 */ /* 0x000fe40000010013 */
[----:B------:R-:W-:Y:S01]  /*9df0*/  STS [R168+0x1a00], R197 ;  /* 0x001a00c5a8007388 */ /* 0x000fe20000000800 */
[----:B------:R-:W-:-:S03]  /*9e00*/  IADD3 R19, R46, 0x200, RZ ;  /* 0x000002002e137810 */ /* 0x000fc60007ffe0ff */
[----:B------:R-:W-:Y:S04]  /*9e10*/  STS [R176+0x1a80], R191 ;  /* 0x001a80bfb0007388 */ /* 0x000fe80000000800 */
[----:B------:R-:W-:Y:S01]  /*9e20*/  STS [R172+0x1b00], R201 ;  /* 0x001b00c9ac007388 */ /* 0x000fe20000000800 */
[----:B------:R-:W-:-:S03]  /*9e30*/  SEL R19, R19, UR38, P2 ;  /* 0x0000002613137c07 */ /* 0x000fc60009000000 */
[----:B------:R-:W-:Y:S04]  /*9e40*/  STS [R170+0x1b80], R199 ;  /* 0x001b80c7aa007388 */ /* 0x000fe80000000800 */
[----:B------:R-:W-:Y:S04]  /*9e50*/  STS [R166+0x1c00], R205 ;  /* 0x001c00cda6007388 */ /* 0x000fe80000000800 */
[----:B------:R-:W-:Y:S04]  /*9e60*/  STS [R156+0x1c80], R203 ;  /* 0x001c80cb9c007388 */ /* 0x000fe80000000800 */
[----:B------:R-:W-:Y:S01]  /*9e70*/  STS [R160+0x1d00], R209 ;  /* 0x001d00d1a0007388 */ /* 0x000fe20000000800 */
[----:B--2---:R-:W-:-:S03]  /*9e80*/  LEA R22, R19, UR18, 0x3 ;  /* 0x0000001213167c11 */ /* 0x004fc6000f8e18ff */
[----:B------:R-:W-:Y:S04]  /*9e90*/  STS [R162+0x1d80], R207 ;  /* 0x001d80cfa2007388 */ /* 0x000fe80000000800 */
[----:B------:R-:W-:Y:S04]  /*9ea0*/  STS [R158+0x1e00], R239 ;  /* 0x001e00ef9e007388 */ /* 0x000fe80000000800 */
[----:B------:R1:W-:Y:S04]  /*9eb0*/  STS [R164+0x1e80], R237 ;  /* 0x001e80eda4007388 */ /* 0x0003e80000000800 */
        /* <DEDUP_REMOVED lines=38> */
[----:B------:R-:W-:Y:S01]  /*a120*/  ISETP.NE.AND P3, PT, R46, 0x1f, PT ;  /* 0x0000001f2e00780c */ /* 0x000fe20003f65270 */
[----:B-1----:R-:W-:-:S04]  /*a130*/  FMUL.FTZ R237, R178, R97 ;  /* 0x00000061b2ed7220 */ /* 0x002fc80000410000 */
[----:B------:R-:W-:-:S08]  /*a140*/  FFMA.FTZ R239, R80, R237, R18 ;  /* 0x000000ed50ef7223 */ /* 0x000fd00000010012 */
[----:B------:R-:W-:-:S06]  /*a150*/  @P3 LEA R19, R46, UR18, 0x3 ;  /* 0x000000122e133c11 */ /* 0x000fcc000f8e18ff */
[----:B------:R-:W1:Y:S01]  /*a160*/  @P3 LDS.64 R18, [R19+0x5658] ;  /* 0x0056580013123984 */ /* 0x000e620000000a00 */
[----:B------:R-:W-:Y:S01]  /*a170*/  FMUL.FTZ R197, R180, R97 ;  /* 0x00000061b4c57220 */ /* 0x000fe20000410000 */
[----:B------:R-:W-:Y:S03]  /*a180*/  BSSY B0, `(.L_x_13952) ;  /* 0x000000f000007945 */ /* 0x000fe60003800000 */
[----:B------:R-:W-:Y:S01]  /*a190*/  FFMA.FTZ R243, R80, R197, R243 ;  /* 0x000000c550f37223 */ /* 0x000fe200000100f3 */
[----:B--234-:R-:W-:Y:S06]  /*a1a0*/  @P3 BRA `(.L_x_13953) ;  /* 0x0000000000303947 */ /* 0x01cfec0003800000 */
[----:B0-----:R-:W0:Y:S01]  /*a1b0*/  LDC R21, c[0x0][0x224] ;  /* 0x00008900ff157b82 */ /* 0x001e220000000800 */
[----:B-1----:R-:W-:Y:S02]  /*a1c0*/  MOV R19, RZ ;  /* 0x000000ff00137202 */ /* 0x002fe40000000f00 */
        /* <DEDUP_REMOVED lines=9> */
[----:B------:R-:W2:Y:S02]  /*a260*/  LDS.64 R18, [R18+0x4650] ;  /* 0x0046500012127984 */ /* 0x000ea40000000a00 */
.L_x_13953:
[----:B------:R-:W-:Y:S05]  /*a270*/  BSYNC B0 ;  /* 0x0000000000007941 */ /* 0x000fea0003800000 */
.L_x_13952:
[C---:B0-----:R-:W-:Y:S01]  /*a280*/  FMUL.FTZ R22, R195.reuse, R20 ;  /* 0x00000014c3167220 */ /* 0x041fe20000410000 */
[----:B------:R-:W0:Y:S01]  /*a290*/  SHFL.UP PT, R166, R239, 0x1, RZ ;  /* 0x04200000efa67989 */ /* 0x000e2200000e00ff */
[-C--:B------:R-:W-:Y:S01]  /*a2a0*/  FMUL.FTZ R21, R195, R244.reuse ;  /* 0x000000f4c3157220 */ /* 0x080fe20000410000 */
[----:B------:R-:W-:Y:S01]  /*a2b0*/  ISETP.GE.AND P1, PT, R47, 0x1, PT ;  /* 0x000000012f00780c */ /* 0x000fe20003f26270 */
[C---:B------:R-:W-:Y:S01]  /*a2c0*/  FFMA.FTZ R244, R193.reuse, R244, -R22 ;  /* 0x000000f4c1f47223 */ /* 0x040fe20000010816 */
[----:B------:R-:W3:Y:S01]  /*a2d0*/  SHFL.UP PT, R23, R243, 0x1, RZ ;  /* 0x04200000f3177989 */ /* 0x000ee200000e00ff */
[----:B------:R-:W-:Y:S01]  /*a2e0*/  FFMA.FTZ R21, R193, R20, R21 ;  /* 0x00000014c1157223 */ /* 0x000fe20000010015 */
[----:B------:R-:W-:Y:S02]  /*a2f0*/  ISETP.GE.AND P5, PT, R47, 0x8, PT ;  /* 0x000000082f00780c */ /* 0x000fe40003fa6270 */
[----:B------:R-:W4:Y:S04]  /*a300*/  SHFL.UP PT, R20, R244, 0x1, RZ ;  /* 0x04200000f4147989 */ /* 0x000f2800000e00ff */
[----:B------:R-:W5:Y:S01]  /*a310*/  SHFL.UP PT, R22, R21, 0x1, RZ ;  /* 0x0420000015167989 */ /* 0x000f6200000e00ff */
[C---:B0-----:R-:W-:Y:S01]  /*a320*/  FMUL.FTZ R168, R21.reuse, R166 ;  /* 0x000000a615a87220 */ /* 0x041fe20000410000 */
[----:B---3--:R-:W-:-:S03]  /*a330*/  FMUL.FTZ R241, R21, R23 ;  /* 0x0000001715f17220 */ /* 0x008fc60000410000 */
[C---:B------:R-:W-:Y:S01]  /*a340*/  FFMA.FTZ R168, R244.reuse, R23, -R168 ;  /* 0x00000017f4a87223 */ /* 0x040fe200000108a8 */
[C---:B------:R-:W-:Y:S01]  /*a350*/  FFMA.FTZ R166, R244.reuse, R166, R241 ;  /* 0x000000a6f4a67223 */ /* 0x040fe200000100f1 */
[----:B----4-:R-:W-:Y:S02]  /*a360*/  FMUL.FTZ R241, R21, R20 ;  /* 0x0000001415f17220 */ /* 0x010fe40000410000 */
[----:B------:R-:W-:Y:S01]  /*a370*/  @P1 FADD.FTZ R243, R243, R168 ;  /* 0x000000a8f3f31221 */ /* 0x000fe20000010000 */
[----:B------:R-:W-:Y:S01]  /*a380*/  @P1 FADD.FTZ R239, R239, R166 ;  /* 0x000000a6efef1221 */ /* 0x000fe20000010000 */
[-C--:B-----5:R-:W-:Y:S01]  /*a390*/  FMUL.FTZ R23, R21, R22.reuse ;  /* 0x0000001615177220 */ /* 0x0a0fe20000410000 */
[C---:B------:R-:W-:Y:S02]  /*a3a0*/  FFMA.FTZ R22, R244.reuse, R22, R241 ;  /* 0x00000016f4167223 */ /* 0x040fe400000100f1 */
[----:B------:R-:W0:Y:S01]  /*a3b0*/  SHFL.UP PT, R241, R243, 0x2, RZ ;  /* 0x04400000f3f17989 */ /* 0x000e2200000e00ff */
[----:B------:R-:W-:-:S02]  /*a3c0*/  @P1 FFMA.FTZ R244, R244, R20, -R23 ;  /* 0x00000014f4f41223 */ /* 0x000fc40000010817 */
[----:B------:R-:W-:Y:S01]  /*a3d0*/  FSEL R22, R21, R22, !P1 ;  /* 0x0000001615167208 */ /* 0x000fe20004800000 */
[----:B------:R-:W3:Y:S01]  /*a3e0*/  SHFL.UP PT, R20, R239, 0x2, RZ ;  /* 0x04400000ef147989 */ /* 0x000ee200000e00ff */
[----:B------:R-:W-:-:S03]  /*a3f0*/  ISETP.GE.AND P1, PT, R47, 0x2, PT ;  /* 0x000000022f00780c */ /* 0x000fc60003f26270 */
[----:B------:R-:W4:Y:S04]  /*a400*/  SHFL.UP PT, R21, R244, 0x2, RZ ;  /* 0x04400000f4157989 */ /* 0x000f2800000e00ff */
[----:B------:R-:W5:Y:S01]  /*a410*/  SHFL.UP PT, R23, R22, 0x2, RZ ;  /* 0x0440000016177989 */ /* 0x000f6200000e00ff */
[C---:B0-----:R-:W-:Y:S01]  /*a420*/  FMUL.FTZ R168, R22.reuse, R241 ;  /* 0x000000f116a87220 */ /* 0x041fe20000410000 */
        /* <DEDUP_REMOVED lines=8> */
[----:B------:R-:W0:Y:S01]  /*a4b0*/  SHFL.UP PT, R166, R239, 0x4, RZ ;  /* 0x04800000efa67989 */ /* 0x000e2200000e00ff */
[----:B------:R-:W-:-:S03]  /*a4c0*/  @P1 FFMA.FTZ R244, R244, R21, -R20 ;  /* 0x00000015f4f41223 */ /* 0x000fc60000010814 */
[----:B------:R-:W3:Y:S01]  /*a4d0*/  SHFL.UP PT, R23, R243, 0x4, RZ ;  /* 0x04800000f3177989 */ /* 0x000ee200000e00ff */
[----:B------:R-:W-:Y:S02]  /*a4e0*/  FSEL R241, R22, R241, !P1 ;  /* 0x000000f116f17208 */ /* 0x000fe40004800000 */
[----:B------:R-:W-:Y:S01]  /*a4f0*/  ISETP.GE.AND P1, PT, R47, 0x4, PT ;  /* 0x000000042f00780c */ /* 0x000fe20003f26270 */
[----:B------:R-:W4:Y:S04]  /*a500*/  SHFL.UP PT, R20, R244, 0x4, RZ ;  /* 0x04800000f4147989 */ /* 0x000f2800000e00ff */
[----:B------:R-:W5:Y:S01]  /*a510*/  SHFL.UP PT, R21, R241, 0x4, RZ ;  /* 0x04800000f1157989 */ /* 0x000f6200000e00ff */
[C---:B0-----:R-:W-:Y:S01]  /*a520*/  FMUL.FTZ R22, R241.reuse, R166 ;  /* 0x000000a6f1167220 */ /* 0x041fe20000410000 */
[----:B---3--:R-:W-:-:S03]  /*a530*/  FMUL.FTZ R168, R241, R23 ;  /* 0x00000017f1a87220 */ /* 0x008fc60000410000 */
[C---:B------:R-:W-:Y:S01]  /*a540*/  FFMA.FTZ R22, R244.reuse, R23, -R22 ;  /* 0x00000017f4167223 */ /* 0x040fe20000010816 */
[C---:B------:R-:W-:Y:S01]  /*a550*/  FFMA.FTZ R168, R244.reuse, R166, R168 ;  /* 0x000000a6f4a87223 */ /* 0x040fe200000100a8 */
[-C--:B----4-:R-:W-:Y:S02]  /*a560*/  FMUL.FTZ R23, R241, R20.reuse ;  /* 0x00000014f1177220 */ /* 0x090fe40000410000 */
[----:B------:R-:W-:Y:S01]  /*a570*/  @P1 FADD.FTZ R243, R243, R22 ;  /* 0x00000016f3f31221 */ /* 0x000fe20000010000 */
[----:B------:R-:W-:Y:S01]  /*a580*/  @P1 FADD.FTZ R239, R239, R168 ;  /* 0x000000a8efef1221 */ /* 0x000fe20000010000 */
[CC--:B-----5:R-:W-:Y:S01]  /*a590*/  FFMA.FTZ R22, R244.reuse, R21.reuse, R23 ;  /* 0x00000015f4167223 */ /* 0x0e0fe20000010017 */
[----:B------:R-:W-:Y:S02]  /*a5a0*/  FMUL.FTZ R21, R241, R21 ;  /* 0x00000015f1157220 */ /* 0x000fe40000410000 */
[----:B------:R-:W0:Y:S02]  /*a5b0*/  SHFL.UP PT, R166, R243, 0x8, RZ ;  /* 0x05000000f3a67989 */ /* 0x000e2400000e00ff */
[----:B------:R-:W-:-:S02]  /*a5c0*/  @P1 FFMA.FTZ R244, R244, R20, -R21 ;  /* 0x00000014f4f41223 */ /* 0x000fc40000010815 */
[----:B------:R-:W3:Y:S01]  /*a5d0*/  SHFL.UP PT, R168, R239, 0x8, RZ ;  /* 0x05000000efa87989 */ /* 0x000ee200000e00ff */
[----:B------:R-:W-:Y:S02]  /*a5e0*/  FSEL R22, R241, R22, !P1 ;  /* 0x00000016f1167208 */ /* 0x000fe40004800000 */
[----:B------:R-:W-:Y:S01]  /*a5f0*/  ISETP.NE.AND P1, PT, R45, RZ, PT ;  /* 0x000000ff2d00720c */ /* 0x000fe20003f25270 */
[----:B------:R-:W4:Y:S01]  /*a600*/  SHFL.UP PT, R21, R244, 0x8, RZ ;  /* 0x05000000f4157989 */ /* 0x000f2200000e00ff */
[----:B------:R-:W-:-:S03]  /*a610*/  MOV R20, UR16 ;  /* 0x0000001000147c02 */ /* 0x000fc60008000f00 */
[----:B------:R-:W5:Y:S01]  /*a620*/  SHFL.UP PT, R23, R22, 0x8, RZ ;  /* 0x0500000016177989 */ /* 0x000f6200000e00ff */
[----:B------:R-:W-:Y:S01]  /*a630*/  ISETP.LT.OR P4, PT, R20, 0x2, P1 ;  /* 0x000000021400780c */ /* 0x000fe20000f81670 */
[----:B0-----:R-:W-:-:S12]  /*a640*/  FMUL.FTZ R20, R22, R166 ;  /* 0x000000a616147220 */ /* 0x001fd80000410000 */
[----:B------:R-:W0:Y:S01]  /*a650*/  @!P4 LDC R174, c[0x0][0x21c] ;  /* 0x00008700ffaecb82 */ /* 0x000e220000000800 */
[-C--:B---3--:R-:W-:Y:S01]  /*a660*/  FMUL.FTZ R241, R22, R168.reuse ;  /* 0x000000a816f17220 */ /* 0x088fe20000410000 */
[----:B------:R-:W-:-:S03]  /*a670*/  FFMA.FTZ R168, R244, R168, R20 ;  /* 0x000000a8f4a87223 */ /* 0x000fc60000010014 */
[----:B------:R-:W-:Y:S01]  /*a680*/  FFMA.FTZ R166, R244, R166, -R241 ;  /* 0x000000a6f4a67223 */ /* 0x000fe200000108f1 */
[C---:B----4-:R-:W-:Y:S01]  /*a690*/  FMUL.FTZ R241, R22.reuse, R21 ;  /* 0x0000001516f17220 */ /* 0x050fe20000410000 */
[----:B------:R-:W-:Y:S01]  /*a6a0*/  @P5 FADD.FTZ R239, R239, R168 ;  /* 0x000000a8efef5221 */ /* 0x000fe20000010000 */
[-C--:B-----5:R-:W-:Y:S02]  /*a6b0*/  FMUL.FTZ R20, R22, R23.reuse ;  /* 0x0000001716147220 */ /* 0x0a0fe40000410000 */
[C---:B------:R-:W-:Y:S01]  /*a6c0*/  FFMA.FTZ R241, R244.reuse, R23, R241 ;  /* 0x00000017f4f17223 */ /* 0x040fe200000100f1 */
[----:B------:R-:W-:Y:S01]  /*a6d0*/  @P5 FADD.FTZ R243, R243, R166 ;  /* 0x000000a6f3f35221 */ /* 0x000fe20000010000 */
[----:B------:R-:W3:Y:S01]  /*a6e0*/  SHFL.UP PT, R240, R239, 0x10, RZ ;  /* 0x06000000eff07989 */ /* 0x000ee200000e00ff */
[----:B------:R-:W-:Y:S01]  /*a6f0*/  @P5 FFMA.FTZ R244, R244, R21, -R20 ;  /* 0x00000015f4f45223 */ /* 0x000fe20000010814 */
[----:B------:R-:W-:Y:S01]  /*a700*/  MOV R20, UR16 ;  /* 0x0000001000147c02 */ /* 0x000fe20008000f00 */
[----:B------:R-:W-:Y:S01]  /*a710*/  HFMA2.MMA R21, -RZ, RZ, 0, 9.5367431640625e-07 ;  /* 0x00000010ff157435 */ /* 0x000fe200000001ff */
[----:B------:R-:W-:-:S02]  /*a720*/  FSEL R198, R22, R241, !P5 ;  /* 0x000000f116c67208 */ /* 0x000fc40006800000 */
[----:B------:R-:W-:Y:S02]  /*a730*/  CS2R R22, SRZ ;  /* 0x0000000000167805 */ /* 0x000fe4000001ff00 */
[----:B------:R-:W-:Y:S01]  /*a740*/  @!P4 IADD3 R20, R20, -0x2, RZ ;  /* 0xfffffffe1414c810 */ /* 0x000fe20007ffe0ff */
[----:B------:R-:W4:Y:S04]  /*a750*/  SHFL.UP PT, R200, R243, 0x10, RZ ;  /* 0x06000000f3c87989 */ /* 0x000f2800000e00ff */
[----:B0-----:R-:W-:Y:S01]  /*a760*/  @!P4 IMAD R20, R20, R174, UR7 ;  /* 0x000000071414ce24 */ /* 0x001fe2000f8e02ae */
[----:B------:R-:W0:Y:S03]  /*a770*/  SHFL.UP PT, R166, R244, 0x10, RZ ;  /* 0x06000000f4a67989 */ /* 0x000e2600000e00ff */
[----:B------:R-:W-:Y:S01]  /*a780*/  @!P4 IMAD.WIDE R20, R20, R21, UR22 ;  /* 0x000000161414ce25 */ /* 0x000fe2000f8e0215 */
[----:B------:R-:W5:Y:S04]  /*a790*/  SHFL.UP PT, R241, R198, 0x10, RZ ;  /* 0x06000000c6f17989 */ /* 0x000f6800000e00ff */
[----:B------:R1:W2:Y:S01]  /*a7a0*/  @!P4 LDG.E.64 R22, desc[UR20][R20.64+0x8] ;  /* 0x000008141416c981 */ /* 0x0002a2000c1e1b00 */
[----:B------:R-:W-:Y:S01]  /*a7b0*/  ISETP.GE.AND P4, PT, R47, 0x10, PT ;  /* 0x000000102f00780c */ /* 0x000fe20003f86270 */
[C---:B------:R-:W-:Y:S01]  /*a7c0*/  FMUL.FTZ R196, R16.reuse, R196 ;  /* 0x000000c410c47220 */ /* 0x040fe20000410000 */
[----:B------:R-:W-:Y:S01]  /*a7d0*/  FMUL.FTZ R210, R16, R210 ;  /* 0x000000d210d27220 */ /* 0x000fe20000410000 */
[----:B---3--:R-:W-:Y:S01]  /*a7e0*/  FMUL.FTZ R168, R198, R240 ;  /* 0x000000f0c6a87220 */ /* 0x008fe20000410000 */
[C---:B------:R-:W-:Y:S01]  /*a7f0*/  FMUL.FTZ R188, R15.reuse, R188 ;  /* 0x000000bc0fbc7220 */ /* 0x040fe20000410000 */
[----:B------:R-:W-:Y:S01]  /*a800*/  FMUL.FTZ R194, R15, R194 ;  /* 0x000000c20fc27220 */ /* 0x000fe20000410000 */
[C---:B------:R-:W-:Y:S01]  /*a810*/  FMUL.FTZ R189, R14.reuse, R189 ;  /* 0x000000bd0ebd7220 */ /* 0x040fe20000410000 */
[----:B------:R-:W-:Y:S01]  /*a820*/  FMUL.FTZ R190, R14, R191 ;  /* 0x000000bf0ebe7220 */ /* 0x000fe20000410000 */
[----:B------:R-:W-:Y:S01]  /*a830*/  FMUL.FTZ R192, R13, R192 ;  /* 0x000000c00dc07220 */ /* 0x000fe20000410000 */
[----:B-1----:R-:W-:Y:S01]  /*a840*/  FMUL.FTZ R20, R195, R196 ;  /* 0x000000c4c3147220 */ /* 0x002fe20000410000 */
[-C--:B----4-:R-:W-:Y:S01]  /*a850*/  FMUL.FTZ R174, R198, R200.reuse ;  /* 0x000000c8c6ae7220 */ /* 0x090fe20000410000 */
[----:B------:R-:W-:Y:S01]  /*a860*/  FFMA.FTZ R200, R244, R200, -R168 ;  /* 0x000000c8f4c87223 */ /* 0x000fe200000108a8 */
[----:B------:R-:W-:Y:S01]  /*a870*/  FMUL.FTZ R187, R12, R187 ;  /* 0x000000bb0cbb7220 */ /* 0x000fe20000410000 */
[----:B------:R-:W-:Y:S01]  /*a880*/  FFMA.FTZ R21, R193, R210, -R20 ;  /* 0x000000d2c1157223 */ /* 0x000fe20000010814 */
[----:B------:R-:W-:Y:S01]  /*a890*/  FFMA.FTZ R240, R244, R240, R174 ;  /* 0x000000f0f4f07223 */ /* 0x000fe200000100ae */
[----:B0-----:R-:W-:Y:S01]  /*a8a0*/  FMUL.FTZ R174, R198, R166 ;  /* 0x000000a6c6ae7220 */ /* 0x001fe20000410000 */
[----:B------:R-:W-:Y:S01]  /*a8b0*/  FMUL.FTZ R186, R12, R186 ;  /* 0x000000ba0cba7220 */ /* 0x000fe20000410000 */
[----:B------:R-:W-:Y:S01]  /*a8c0*/  FADD.FTZ R21, R188, R21 ;  /* 0x00000015bc157221 */ /* 0x000fe20000010000 */
[C---:B------:R-:W-:Y:S01]  /*a8d0*/  FMUL.FTZ R156, R11.reuse, R156 ;  /* 0x0000009c0b9c7220 */ /* 0x040fe20000410000 */
[-C--:B-----5:R-:W-:Y:S01]  /*a8e0*/  FMUL.FTZ R168, R198, R241.reuse ;  /* 0x000000f1c6a87220 */ /* 0x0a0fe20000410000 */
[----:B------:R-:W-:Y:S01]  /*a8f0*/  FFMA.FTZ R241, R244, R241, R174 ;  /* 0x000000f1f4f17223 */ /* 0x000fe200000100ae */
[----:B------:R-:W-:Y:S01]  /*a900*/  FMUL.FTZ R154, R11, R154 ;  /* 0x0000009a0b9a7220 */ /* 0x000fe20000410000 */
[----:B------:R-:W-:Y:S01]  /*a910*/  FMUL.FTZ R158, R10, R158 ;  /* 0x0000009e0a9e7220 */ /* 0x000fe20000410000 */
[----:B------:R-:W-:Y:S01]  /*a920*/  @P4 FFMA.FTZ R244, R244, R166, -R168 ;  /* 0x000000a6f4f44223 */ /* 0x000fe200000108a8 */
[----:B------:R-:W-:Y:S01]  /*a930*/  FMUL.FTZ R166, R193, R196 ;  /* 0x000000c4c1a67220 */ /* 0x000fe20000410000 */
[----:B------:R-:W-:Y:S01]  /*a940*/  FMUL.FTZ R168, R146, -R21 ;  /* 0x8000001592a87220 */ /* 0x000fe20000410000 */
[C---:B------:R-:W-:Y:S01]  /*a950*/  FMUL.FTZ R162, R9.reuse, R162 ;  /* 0x000000a209a27220 */ /* 0x040fe20000410000 */
[----:B------:R-:W-:Y:S01]  /*a960*/  FMUL.FTZ R164, R9, R164 ;  /* 0x000000a409a47220 */ /* 0x000fe20000410000 */
[----:B------:R-:W-:Y:S01]  /*a970*/  FFMA.FTZ R166, -R195, R210, -R166 ;  /* 0x000000d2c3a67223 */ /* 0x000fe200000109a6 */
[C---:B------:R-:W-:Y:S01]  /*a980*/  FMUL.FTZ R172, R7.reuse, R172 ;  /* 0x000000ac07ac7220 */ /* 0x040fe20000410000 */
[----:B------:R-:W-:Y:S01]  /*a990*/  FMUL.FTZ R170, R7, R170 ;  /* 0x000000aa07aa7220 */ /* 0x000fe20000410000 */
[----:B------:R-:W-:Y:S01]  /*a9a0*/  FMUL.FTZ R208, R5, R208 ;  /* 0x000000d005d07220 */ /* 0x000fe20000410000 */
[----:B------:R-:W-:Y:S01]  /*a9b0*/  FADD.FTZ R166, -R194, R166 ;  /* 0x000000a6c2a67221 */ /* 0x000fe20000010100 */
[----:B------:R-:W-:Y:S01]  /*a9c0*/  FMUL.FTZ R207, R4, R207 ;  /* 0x000000cf04cf7220 */ /* 0x000fe20000410000 */
[----:B------:R-:W-:Y:S01]  /*a9d0*/  FMUL.FTZ R204, R3, R204 ;  /* 0x000000cc03cc7220 */ /* 0x000fe20000410000 */
[----:B------:R-:W-:Y:S01]  /*a9e0*/  FMUL.FTZ R201, R2, R201 ;  /* 0x000000c902c97220 */ /* 0x000fe20000410000 */
[-C--:B------:R-:W-:Y:S01]  /*a9f0*/  FMUL.FTZ R20, R146, -R166.reuse ;  /* 0x800000a692147220 */ /* 0x080fe20000410000 */
[----:B------:R-:W-:Y:S01]  /*aa00*/  FFMA.FTZ R168, R148, R166, R168 ;  /* 0x000000a694a87223 */ /* 0x000fe200000100a8 */
[----:B------:R-:W-:Y:S01]  /*aa10*/  FMUL.FTZ R203, R2, R203 ;  /* 0x000000cb02cb7220 */ /* 0x000fe20000410000 */
[----:B------:R-:W-:Y:S01]  /*aa20*/  @P4 FADD.FTZ R239, R239, R240 ;  /* 0x000000f0efef4221 */ /* 0x000fe20000010000 */
[----:B------:R-:W-:Y:S01]  /*aa30*/  FFMA.FTZ R21, R148, R21, -R20 ;  /* 0x0000001594157223 */ /* 0x000fe20000010814 */
[----:B------:R-:W-:Y:S01]  /*aa40*/  FADD.FTZ R168, -R189, R168 ;  /* 0x000000a8bda87221 */ /* 0x000fe20000010100 */
[----:B------:R-:W-:Y:S01]  /*aa50*/  @P4 FADD.FTZ R243, R243, R200 ;  /* 0x000000c8f3f34221 */ /* 0x000fe20000010000 */
[----:B------:R-:W-:Y:S01]  /*aa60*/  FMUL.FTZ R200, R0, R211 ;  /* 0x000000d300c87220 */ /* 0x000fe20000410000 */
[----:B------:R-:W-:Y:S01]  /*aa70*/  FADD.FTZ R20, R190, R21 ;  /* 0x00000015be147221 */ /* 0x000fe20000010000 */
[C---:B------:R-:W-:Y:S01]  /*aa80*/  FMUL.FTZ R166, R175.reuse, -R168 ;  /* 0x800000a8afa67220 */ /* 0x040fe20000410000 */
[----:B------:R-:W0:Y:S01]  /*aa90*/  SHFL.UP PT, R244, R244, 0x1, RZ ;  /* 0x04200000f4f47989 */ /* 0x000e2200000e00ff */
[----:B------:R-:W-:Y:S01]  /*aaa0*/  ULEA UR38, UR7, UR18, 0x4 ;  /* 0x0000001207267291 */ /* 0x000fe2000f8e203f */
[-C--:B------:R-:W-:Y:S01]  /*aab0*/  FMUL.FTZ R191, R175, -R20.reuse ;  /* 0x80000014afbf7220 */ /* 0x080fe20000410000 */
[----:B------:R-:W-:Y:S01]  /*aac0*/  FFMA.FTZ R21, R177, R20, -R166 ;  /* 0x00000014b1157223 */ /* 0x000fe200000108a6 */
[----:B--2---:R-:W-:Y:S01]  /*aad0*/  FMUL.FTZ R166, R195, -R18 ;  /* 0x80000012c3a67220 */ /* 0x004fe20000410000 */
[----:B------:R-:W1:Y:S01]  /*aae0*/  SHFL.UP PT, R243, R243, 0x1, RZ ;  /* 0x04200000f3f37989 */ /* 0x000e6200000e00ff */
[----:B------:R-:W-:Y:S01]  /*aaf0*/  FFMA.FTZ R20, R177, R168, R191 ;  /* 0x000000a8b1147223 */ /* 0x000fe200000100bf */
[-C--:B------:R-:W-:Y:S01]  /*ab00*/  FMUL.FTZ R191, R195, R19.reuse ;  /* 0x00000013c3bf7220 */ /* 0x080fe20000410000 */
[C---:B------:R-:W-:Y:S01]  /*ab10*/  FFMA.FTZ R168, R193.reuse, -R19, R166 ;  /* 0x80000013c1a87223 */ /* 0x040fe200000100a6 */
[----:B------:R-:W-:Y:S01]  /*ab20*/  FADD.FTZ R21, R192, R21 ;  /* 0x00000015c0157221 */ /* 0x000fe20000010000 */
[----:B------:R-:W2:Y:S01]  /*ab30*/  SHFL.UP PT, R239, R239, 0x1, RZ ;  /* 0x04200000efef7989 */ /* 0x000ea200000e00ff */
[----:B------:R-:W-:Y:S01]  /*ab40*/  FFMA.FTZ R191, R193, R18, -R191 ;  /* 0x00000012c1bf7223 */ /* 0x000fe200000108bf */
[C---:B------:R-:W-:Y:S01]  /*ab50*/  FMUL.FTZ R166, R146.reuse, -R168 ;  /* 0x800000a892a67220 */ /* 0x040fe20000410000 */
[----:B------:R-:W-:Y:S02]  /*ab60*/  BSSY B0, `(.L_x_13954) ;  /* 0x00000a0000007945 */ /* 0x000fe40003800000 */
[-C--:B------:R-:W-:Y:S01]  /*ab70*/  FMUL.FTZ R174, R146, -R191.reuse ;  /* 0x800000bf92ae7220 */ /* 0x080fe20000410000 */
[----:B------:R-:W-:Y:S01]  /*ab80*/  FFMA.FTZ R166, R148, R191, -R166 ;  /* 0x000000bf94a67223 */ /* 0x000fe200000108a6 */
[----:B------:R-:W-:-:S02]  /*ab90*/  FMUL.FTZ R191, R13, R160 ;  /* 0x000000a00dbf7220 */ /* 0x000fc40000410000 */
[----:B------:R-:W-:Y:S01]  /*aba0*/  FFMA.FTZ R168, R148, R168, R174 ;  /* 0x000000a894a87223 */ /* 0x000fe200000100ae */
[----:B------:R-:W-:Y:S01]  /*abb0*/  FMUL.FTZ R174, R142, -R21 ;  /* 0x800000158eae7220 */ /* 0x000fe20000410000 */
[----:B------:R-:W-:-:S04]  /*abc0*/  FADD.FTZ R20, -R191, R20 ;  /* 0x00000014bf147221 */ /* 0x000fc80000010100 */
[-C--:B------:R-:W-:Y:S01]  /*abd0*/  FMUL.FTZ R160, R142, -R20.reuse ;  /* 0x800000148ea07220 */ /* 0x080fe20000410000 */
[C---:B------:R-:W-:Y:S01]  /*abe0*/  FFMA.FTZ R174, R144.reuse, R20, R174 ;  /* 0x0000001490ae7223 */ /* 0x040fe200000100ae */
[C---:B------:R-:W-:Y:S02]  /*abf0*/  FMUL.FTZ R20, R175.reuse, -R168 ;  /* 0x800000a8af147220 */ /* 0x040fe40000410000 */
[----:B------:R-:W-:Y:S01]  /*ac00*/  FFMA.FTZ R21, R144, R21, -R160 ;  /* 0x0000001590157223 */ /* 0x000fe200000108a0 */
[-C--:B------:R-:W-:Y:S01]  /*ac10*/  FMUL.FTZ R160, R175, -R166.reuse ;  /* 0x800000a6afa07220 */ /* 0x080fe20000410000 */
[----:B------:R-:W-:Y:S01]  /*ac20*/  FADD.FTZ R174, -R187, R174 ;  /* 0x000000aebbae7221 */ /* 0x000fe20000010100 */
[C---:B------:R-:W-:Y:S01]  /*ac30*/  FFMA.FTZ R166, R177.reuse, R166, -R20 ;  /* 0x000000a6b1a67223 */ /* 0x040fe20000010814 */
[----:B------:R-:W-:Y:S01]  /*ac40*/  FADD.FTZ R20, R186, R21 ;  /* 0x00000015ba147221 */ /* 0x000fe20000010000 */
[----:B------:R-:W-:Y:S01]  /*ac50*/  FFMA.FTZ R168, R177, R168, R160 ;  /* 0x000000a8b1a87223 */ /* 0x000fe200000100a0 */
[----:B------:R-:W-:-:S02]  /*ac60*/  FMUL.FTZ R160, R171, -R174 ;  /* 0x800000aeaba07220 */ /* 0x000fc40000410000 */
[-C--:B------:R-:W-:Y:S02]  /*ac70*/  FMUL.FTZ R176, R171, -R20.reuse ;  /* 0x80000014abb07220 */ /* 0x080fe40000410000 */
[C---:B------:R-:W-:Y:S01]  /*ac80*/  FFMA.FTZ R21, R173.reuse, R20, -R160 ;  /* 0x00000014ad157223 */ /* 0x040fe200000108a0 */
[C---:B------:R-:W-:Y:S01]  /*ac90*/  FMUL.FTZ R160, R142.reuse, -R166 ;  /* 0x800000a68ea07220 */ /* 0x040fe20000410000 */
[----:B------:R-:W-:Y:S01]  /*aca0*/  FFMA.FTZ R176, R173, R174, R176 ;  /* 0x000000aeadb07223 */ /* 0x000fe200000100b0 */
[-C--:B------:R-:W-:Y:S01]  /*acb0*/  FMUL.FTZ R20, R142, -R168.reuse ;  /* 0x800000a88e147220 */ /* 0x080fe20000410000 */
[----:B------:R-:W-:Y:S01]  /*acc0*/  FADD.FTZ R21, R156, R21 ;  /* 0x000000159c157221 */ /* 0x000fe20000010000 */
[----:B------:R-:W-:Y:S01]  /*acd0*/  FFMA.FTZ R168, R144, R168, R160 ;  /* 0x000000a890a87223 */ /* 0x000fe200000100a0 */
[----:B------:R-:W-:Y:S01]  /*ace0*/  FADD.FTZ R176, -R154, R176 ;  /* 0x000000b09ab07221 */ /* 0x000fe20000010100 */
[----:B------:R-:W-:Y:S01]  /*acf0*/  FFMA.FTZ R166, R144, R166, -R20 ;  /* 0x000000a690a67223 */ /* 0x000fe20000010814 */
[----:B------:R-:W-:-:S02]  /*ad00*/  FMUL.FTZ R160, R126, -R21 ;  /* 0x800000157ea07220 */ /* 0x000fc40000410000 */
[-C--:B------:R-:W-:Y:S02]  /*ad10*/  FMUL.FTZ R20, R126, -R176.reuse ;  /* 0x800000b07e147220 */ /* 0x080fe40000410000 */
[C---:B------:R-:W-:Y:S01]  /*ad20*/  FFMA.FTZ R176, R128.reuse, R176, R160 ;  /* 0x000000b080b07223 */ /* 0x040fe200000100a0 */
[C---:B------:R-:W-:Y:S01]  /*ad30*/  FMUL.FTZ R160, R171.reuse, -R166 ;  /* 0x800000a6aba07220 */ /* 0x040fe20000410000 */
[----:B------:R-:W-:Y:S01]  /*ad40*/  FFMA.FTZ R21, R128, R21, -R20 ;  /* 0x0000001580157223 */ /* 0x000fe20000010814 */
[-C--:B------:R-:W-:Y:S01]  /*ad50*/  FMUL.FTZ R20, R171, -R168.reuse ;  /* 0x800000a8ab147220 */ /* 0x080fe20000410000 */
[----:B------:R-:W-:Y:S01]  /*ad60*/  FADD.FTZ R176, -R158, R176 ;  /* 0x000000b09eb07221 */ /* 0x000fe20000010100 */
[C---:B------:R-:W-:Y:S01]  /*ad70*/  FFMA.FTZ R168, R173.reuse, R168, R160 ;  /* 0x000000a8ada87223 */ /* 0x040fe200000100a0 */
[----:B------:R-:W-:Y:S01]  /*ad80*/  FMUL.FTZ R160, R10, R251 ;  /* 0x000000fb0aa07220 */ /* 0x000fe20000410000 */
[----:B------:R-:W-:Y:S01]  /*ad90*/  FFMA.FTZ R166, R173, R166, -R20 ;  /* 0x000000a6ada67223 */ /* 0x000fe20000010814 */
[----:B------:R-:W-:-:S02]  /*ada0*/  FMUL.FTZ R174, R151, -R176 ;  /* 0x800000b097ae7220 */ /* 0x000fc40000410000 */
[----:B------:R-:W-:-:S04]  /*adb0*/  FADD.FTZ R20, R160, R21 ;  /* 0x00000015a0147221 */ /* 0x000fc80000010000 */
[-C--:B------:R-:W-:Y:S01]  /*adc0*/  FMUL.FTZ R251, R151, -R20.reuse ;  /* 0x8000001497fb7220 */ /* 0x080fe20000410000 */
[C---:B------:R-:W-:Y:S01]  /*add0*/  FFMA.FTZ R21, R153.reuse, R20, -R174 ;  /* 0x0000001499157223 */ /* 0x040fe200000108ae */
[C---:B------:R-:W-:Y:S02]  /*ade0*/  FMUL.FTZ R20, R126.reuse, -R166 ;  /* 0x800000a67e147220 */ /* 0x040fe40000410000 */
[----:B------:R-:W-:Y:S01]  /*adf0*/  FFMA.FTZ R176, R153, R176, R251 ;  /* 0x000000b099b07223 */ /* 0x000fe200000100fb */
[-C--:B------:R-:W-:Y:S01]  /*ae00*/  FMUL.FTZ R251, R126, -R168.reuse ;  /* 0x800000a87efb7220 */ /* 0x080fe20000410000 */
[----:B------:R-:W-:Y:S01]  /*ae10*/  FADD.FTZ R21, R164, R21 ;  /* 0x00000015a4157221 */ /* 0x000fe20000010000 */
[C---:B------:R-:W-:Y:S02]  /*ae20*/  FFMA.FTZ R168, R128.reuse, R168, R20 ;  /* 0x000000a880a87223 */ /* 0x040fe40000010014 */
[----:B------:R-:W-:Y:S01]  /*ae30*/  FFMA.FTZ R166, R128, R166, -R251 ;  /* 0x000000a680a67223 */ /* 0x000fe200000108fb */
[----:B------:R-:W-:Y:S01]  /*ae40*/  FADD.FTZ R251, -R162, R176 ;  /* 0x000000b0a2fb7221 */ /* 0x000fe20000010100 */
[----:B------:R-:W-:-:S03]  /*ae50*/  FMUL.FTZ R174, R130, -R21 ;  /* 0x8000001582ae7220 */ /* 0x000fc60000410000 */
[-C--:B------:R-:W-:Y:S01]  /*ae60*/  FMUL.FTZ R20, R130, -R251.reuse ;  /* 0x800000fb82147220 */ /* 0x080fe20000410000 */
[C---:B------:R-:W-:Y:S01]  /*ae70*/  FFMA.FTZ R176, R132.reuse, R251, R174 ;  /* 0x000000fb84b07223 */ /* 0x040fe200000100ae */
[C---:B------:R-:W-:Y:S02]  /*ae80*/  FMUL.FTZ R174, R151.reuse, -R166 ;  /* 0x800000a697ae7220 */ /* 0x040fe40000410000 */
[----:B------:R-:W-:Y:S01]  /*ae90*/  FFMA.FTZ R21, R132, R21, -R20 ;  /* 0x0000001584157223 */ /* 0x000fe20000010814 */
[----:B------:R-:W-:-:S04]  /*aea0*/  FMUL.FTZ R20, R151, -R168 ;  /* 0x800000a897147220 */ /* 0x000fc80000410000 */
[C---:B------:R-:W-:Y:S01]  /*aeb0*/  FFMA.FTZ R251, R153.reuse, R166, -R20 ;  /* 0x000000a699fb7223 */ /* 0x040fe20000010814 */
[----:B------:R-:W-:Y:S01]  /*aec0*/  FFMA.FTZ R20, R153, R168, R174 ;  /* 0x000000a899147223 */ /* 0x000fe200000100ae */
[C---:B------:R-:W-:Y:S01]  /*aed0*/  FMUL.FTZ R166, R8.reuse, R249 ;  /* 0x000000f908a67220 */ /* 0x040fe20000410000 */
[----:B------:R-:W-:Y:S01]  /*aee0*/  FMUL.FTZ R168, R8, R247 ;  /* 0x000000f708a87220 */ /* 0x000fe20000410000 */
[----:B------:R-:W-:Y:S02]  /*aef0*/  FMUL.FTZ R249, R130, -R251 ;  /* 0x800000fb82f97220 */ /* 0x000fe40000410000 */
[----:B------:R-:W-:Y:S01]  /*af00*/  FADD.FTZ R176, -R166, R176 ;  /* 0x000000b0a6b07221 */ /* 0x000fe20000010100 */
[----:B------:R-:W-:-:S03]  /*af10*/  FADD.FTZ R174, R168, R21 ;  /* 0x00000015a8ae7221 */ /* 0x000fc60000010000 */
[C---:B------:R-:W-:Y:S01]  /*af20*/  FMUL.FTZ R248, R155.reuse, -R176 ;  /* 0x800000b09bf87220 */ /* 0x040fe20000410000 */
[----:B------:R-:W-:-:S03]  /*af30*/  FMUL.FTZ R247, R155, -R174 ;  /* 0x800000ae9bf77220 */ /* 0x000fc60000410000 */
[C---:B------:R-:W-:Y:S01]  /*af40*/  FFMA.FTZ R21, R157.reuse, R174, -R248 ;  /* 0x000000ae9d157223 */ /* 0x040fe200000108f8 */
[----:B------:R-:W-:Y:S01]  /*af50*/  FFMA.FTZ R176, R157, R176, R247 ;  /* 0x000000b09db07223 */ /* 0x000fe200000100f7 */
[-C--:B------:R-:W-:Y:S01]  /*af60*/  FMUL.FTZ R247, R130, -R20.reuse ;  /* 0x8000001482f77220 */ /* 0x080fe20000410000 */
[----:B------:R-:W-:Y:S01]  /*af70*/  FFMA.FTZ R20, R132, R20, R249 ;  /* 0x0000001484147223 */ /* 0x000fe200000100f9 */
[----:B------:R-:W-:Y:S02]  /*af80*/  FADD.FTZ R21, R172, R21 ;  /* 0x00000015ac157221 */ /* 0x000fe40000010000 */
[----:B------:R-:W-:Y:S01]  /*af90*/  FFMA.FTZ R174, R132, R251, -R247 ;  /* 0x000000fb84ae7223 */ /* 0x000fe200000108f7 */
[----:B------:R-:W-:Y:S01]  /*afa0*/  FADD.FTZ R247, -R170, R176 ;  /* 0x000000b0aaf77221 */ /* 0x000fe20000010100 */
[----:B------:R-:W-:-:S03]  /*afb0*/  FMUL.FTZ R176, R134, -R21 ;  /* 0x8000001586b07220 */ /* 0x000fc60000410000 */
[-C--:B------:R-:W-:Y:S01]  /*afc0*/  FMUL.FTZ R249, R134, -R247.reuse ;  /* 0x800000f786f97220 */ /* 0x080fe20000410000 */
[C---:B------:R-:W-:Y:S01]  /*afd0*/  FFMA.FTZ R251, R136.reuse, R247, R176 ;  /* 0x000000f788fb7223 */ /* 0x040fe200000100b0 */
[C---:B------:R-:W-:Y:S02]  /*afe0*/  FMUL.FTZ R176, R155.reuse, -R20 ;  /* 0x800000149bb07220 */ /* 0x040fe40000410000 */
[----:B------:R-:W-:Y:S01]  /*aff0*/  FFMA.FTZ R21, R136, R21, -R249 ;  /* 0x0000001588157223 */ /* 0x000fe200000108f9 */
[-C--:B------:R-:W-:Y:S01]  /*b000*/  FMUL.FTZ R249, R155, -R174.reuse ;  /* 0x800000ae9bf97220 */ /* 0x080fe20000410000 */
[C---:B------:R-:W-:Y:S01]  /*b010*/  FFMA.FTZ R247, R157.reuse, R174, -R176 ;  /* 0x000000ae9df77223 */ /* 0x040fe200000108b0 */
[C---:B------:R-:W-:Y:S01]  /*b020*/  FMUL.FTZ R174, R6.reuse, R245 ;  /* 0x000000f506ae7220 */ /* 0x040fe20000410000 */
[----:B------:R-:W-:Y:S01]  /*b030*/  FMUL.FTZ R176, R6, R209 ;  /* 0x000000d106b07220 */ /* 0x000fe20000410000 */
[----:B------:R-:W-:Y:S02]  /*b040*/  FFMA.FTZ R249, R157, R20, R249 ;  /* 0x000000149df97223 */ /* 0x000fe400000100f9 */
[----:B------:R-:W-:Y:S01]  /*b050*/  FADD.FTZ R248, -R174, R251 ;  /* 0x000000fbaef87221 */ /* 0x000fe20000010100 */
[----:B------:R-:W-:-:S03]  /*b060*/  FADD.FTZ R20, R176, R21 ;  /* 0x00000015b0147221 */ /* 0x000fc60000010000 */
[C---:B------:R-:W-:Y:S01]  /*b070*/  FMUL.FTZ R250, R159.reuse, -R248 ;  /* 0x800000f89ffa7220 */ /* 0x040fe20000410000 */
[----:B------:R-:W-:-:S03]  /*b080*/  FMUL.FTZ R209, R159, -R20 ;  /* 0x800000149fd17220 */ /* 0x000fc60000410000 */
[C---:B------:R-:W-:Y:S01]  /*b090*/  FFMA.FTZ R21, R161.reuse, R20, -R250 ;  /* 0x00000014a1157223 */ /* 0x040fe200000108fa */
[----:B------:R-:W-:Y:S01]  /*b0a0*/  FFMA.FTZ R250, R161, R248, R209 ;  /* 0x000000f8a1fa7223 */ /* 0x000fe200000100d1 */
[C---:B------:R-:W-:Y:S01]  /*b0b0*/  FMUL.FTZ R209, R134.reuse, -R249 ;  /* 0x800000f986d17220 */ /* 0x040fe20000410000 */
[-C--:B------:R-:W-:Y:S01]  /*b0c0*/  FMUL.FTZ R248, R134, -R247.reuse ;  /* 0x800000f786f87220 */ /* 0x080fe20000410000 */
[----:B------:R-:W-:Y:S02]  /*b0d0*/  FADD.FTZ R21, R208, R21 ;  /* 0x00000015d0157221 */ /* 0x000fe40000010000 */
[----:B------:R-:W-:Y:S01]  /*b0e0*/  FFMA.FTZ R20, R136, R247, -R209 ;  /* 0x000000f788147223 */ /* 0x000fe200000108d1 */
[----:B------:R-:W-:Y:S01]  /*b0f0*/  FMUL.FTZ R209, R5, R206 ;  /* 0x000000ce05d17220 */ /* 0x000fe20000410000 */
[----:B------:R-:W-:Y:S01]  /*b100*/  FMUL.FTZ R206, R118, -R21 ;  /* 0x8000001576ce7220 */ /* 0x000fe20000410000 */
[----:B------:R-:W-:Y:S02]  /*b110*/  FFMA.FTZ R248, R136, R249, R248 ;  /* 0x000000f988f87223 */ /* 0x000fe400000100f8 */
[----:B------:R-:W-:-:S04]  /*b120*/  FADD.FTZ R245, -R209, R250 ;  /* 0x000000fad1f57221 */ /* 0x000fc80000010100 */
[-C--:B------:R-:W-:Y:S01]  /*b130*/  FFMA.FTZ R250, R120, R245.reuse, R206 ;  /* 0x000000f578fa7223 */ /* 0x080fe200000100ce */
[----:B------:R-:W-:Y:S01]  /*b140*/  FMUL.FTZ R206, R159, -R248 ;  /* 0x800000f89fce7220 */ /* 0x000fe20000410000 */
[----:B------:R-:W-:Y:S02]  /*b150*/  FMUL.FTZ R247, R118, -R245 ;  /* 0x800000f576f77220 */ /* 0x000fe40000410000 */
[----:B------:R-:W-:Y:S01]  /*b160*/  FADD.FTZ R250, -R207, R250 ;  /* 0x000000facffa7221 */ /* 0x000fe20000010100 */
[-C--:B------:R-:W-:Y:S01]  /*b170*/  FFMA.FTZ R245, R161, R20.reuse, -R206 ;  /* 0x00000014a1f57223 */ /* 0x080fe200000108ce */
[----:B------:R-:W-:Y:S01]  /*b180*/  FFMA.FTZ R21, R120, R21, -R247 ;  /* 0x0000001578157223 */ /* 0x000fe200000108f7 */
[----:B------:R-:W-:Y:S01]  /*b190*/  FMUL.FTZ R206, R4, R205 ;  /* 0x000000cd04ce7220 */ /* 0x000fe20000410000 */
[----:B------:R-:W-:Y:S01]  /*b1a0*/  FMUL.FTZ R247, R159, -R20 ;  /* 0x800000149ff77220 */ /* 0x000fe20000410000 */
[----:B------:R-:W-:Y:S02]  /*b1b0*/  FMUL.FTZ R205, R3, R246 ;  /* 0x000000f603cd7220 */ /* 0x000fe40000410000 */
[----:B------:R-:W-:Y:S01]  /*b1c0*/  FADD.FTZ R20, R206, R21 ;  /* 0x00000015ce147221 */ /* 0x000fe20000010000 */
[----:B------:R-:W-:Y:S01]  /*b1d0*/  FFMA.FTZ R247, R161, R248, R247 ;  /* 0x000000f8a1f77223 */ /* 0x000fe200000100f7 */
[----:B------:R-:W-:-:S02]  /*b1e0*/  FMUL.FTZ R248, R147, -R250 ;  /* 0x800000fa93f87220 */ /* 0x000fc40000410000 */
[-C--:B------:R-:W-:Y:S02]  /*b1f0*/  FMUL.FTZ R21, R147, -R20.reuse ;  /* 0x8000001493157220 */ /* 0x080fe40000410000 */
[C---:B------:R-:W-:Y:S02]  /*b200*/  FFMA.FTZ R20, R149.reuse, R20, -R248 ;  /* 0x0000001495147223 */ /* 0x040fe400000108f8 */
        /* <DEDUP_REMOVED lines=8> */
[----:B------:R-:W-:-:S04]  /*b290*/  FMUL.FTZ R252, R143, -R246 ;  /* 0x800000f68ffc7220 */ /* 0x000fc80000410000 */
[C---:B------:R-:W-:Y:S01]  /*b2a0*/  FFMA.FTZ R20, R145.reuse, R20, -R252 ;  /* 0x0000001491147223 */ /* 0x040fe200000108fc */
[----:B------:R-:W-:Y:S01]  /*b2b0*/  FFMA.FTZ R252, R145, R246, R21 ;  /* 0x000000f691fc7223 */ /* 0x000fe20000010015 */
[C---:B------:R-:W-:Y:S01]  /*b2c0*/  FMUL.FTZ R21, R147.reuse, -R248 ;  /* 0x800000f893157220 */ /* 0x040fe20000410000 */
[-C--:B------:R-:W-:Y:S01]  /*b2d0*/  FMUL.FTZ R246, R147, -R250.reuse ;  /* 0x800000fa93f67220 */ /* 0x080fe20000410000 */
[----:B------:R-:W-:Y:S02]  /*b2e0*/  FADD.FTZ R247, R201, R20 ;  /* 0x00000014c9f77221 */ /* 0x000fe40000010000 */
[----:B------:R-:W-:Y:S01]  /*b2f0*/  FFMA.FTZ R250, R149, R250, R21 ;  /* 0x000000fa95fa7223 */ /* 0x000fe20000010015 */
[----:B------:R-:W-:Y:S01]  /*b300*/  FADD.FTZ R21, -R203, R252 ;  /* 0x000000fccb157221 */ /* 0x000fe20000010100 */
[C---:B------:R-:W-:Y:S01]  /*b310*/  FMUL.FTZ R20, R114.reuse, -R247 ;  /* 0x800000f772147220 */ /* 0x040fe20000410000 */
[----:B------:R-:W-:Y:S02]  /*b320*/  FFMA.FTZ R248, R149, R248, -R246 ;  /* 0x000000f895f87223 */ /* 0x000fe400000108f6 */
[-C--:B------:R-:W-:Y:S01]  /*b330*/  FMUL.FTZ R245, R114, -R21.reuse ;  /* 0x8000001572f57220 */ /* 0x080fe20000410000 */
[----:B------:R-:W-:Y:S01]  /*b340*/  FFMA.FTZ R21, R116, R21, R20 ;  /* 0x0000001574157223 */ /* 0x000fe20000010014 */
[----:B------:R-:W-:-:S02]  /*b350*/  FMUL.FTZ R20, R143, -R248 ;  /* 0x800000f88f147220 */ /* 0x000fc40000410000 */
[----:B------:R-:W-:Y:S01]  /*b360*/  FFMA.FTZ R247, R116, R247, -R245 ;  /* 0x000000f774f77223 */ /* 0x000fe200000108f5 */
[-C--:B------:R-:W-:Y:S01]  /*b370*/  FMUL.FTZ R245, R143, -R250.reuse ;  /* 0x800000fa8ff57220 */ /* 0x080fe20000410000 */
[C---:B------:R-:W-:Y:S01]  /*b380*/  FFMA.FTZ R249, R145.reuse, R250, R20 ;  /* 0x000000fa91f97223 */ /* 0x040fe20000010014 */
[----:B------:R-:W-:Y:S02]  /*b390*/  FSEL R20, R198, R241, !P4 ;  /* 0x000000f1c6147208 */ /* 0x000fe40006000000 */
[----:B------:R-:W-:Y:S01]  /*b3a0*/  FFMA.FTZ R245, R145, R248, -R245 ;  /* 0x000000f891f57223 */ /* 0x000fe200000108f5 */
[C---:B------:R-:W-:Y:S01]  /*b3b0*/  FMUL.FTZ R241, R114.reuse, -R249 ;  /* 0x800000f972f17220 */ /* 0x040fe20000410000 */
[----:B------:R-:W-:Y:S02]  /*b3c0*/  ISETP.NE.AND P4, PT, R45, 0x1f, PT ;  /* 0x0000001f2d00780c */ /* 0x000fe40003f85270 */
[-C--:B------:R-:W-:Y:S01]  /*b3d0*/  FMUL.FTZ R198, R114, -R245.reuse ;  /* 0x800000f572c67220 */ /* 0x080fe20000410000 */
[C---:B------:R-:W-:Y:S01]  /*b3e0*/  FFMA.FTZ R240, R116.reuse, R245, -R241 ;  /* 0x000000f574f07223 */ /* 0x040fe200000108f1 */
[----:B------:R-:W3:Y:S02]  /*b3f0*/  SHFL.UP PT, R20, R20, 0x1, RZ ;  /* 0x0420000014147989 */ /* 0x000ee400000e00ff */
[----:B------:R-:W-:Y:S01]  /*b400*/  FFMA.FTZ R241, R116, R249, R198 ;  /* 0x000000f974f17223 */ /* 0x000fe200000100c6 */
[----:B------:R-:W-:Y:S01]  /*b410*/  FMUL.FTZ R198, R0, R199 ;  /* 0x000000c700c67220 */ /* 0x000fe20000410000 */
[----:B------:R-:W-:-:S03]  /*b420*/  FADD.FTZ R199, R200, R247 ;  /* 0x000000f7c8c77221 */ /* 0x000fc60000010000 */
[----:B------:R-:W-:Y:S02]  /*b430*/  FADD.FTZ R211, -R198, R21 ;  /* 0x00000015c6d37221 */ /* 0x000fe40000010100 */
[----:B------:R4:W0:Y:S04]  /*b440*/  SHFL.DOWN PT, R21, R241, 0x1, 0x1f ;  /* 0x08201f00f1157f89 */ /* 0x00082800000e0000 */
[----:B------:R4:W0:Y:S04]  /*b450*/  SHFL.DOWN PT, R248, R199, 0x1, 0x1f ;  /* 0x08201f00c7f87f89 */ /* 0x00082800000e0000 */
[----:B------:R4:W0:Y:S04]  /*b460*/  SHFL.DOWN PT, R250, R211, 0x1, 0x1f ;  /* 0x08201f00d3fa7f89 */ /* 0x00082800000e0000 */
[----:B------:R4:W0:Y:S04]  /*b470*/  SHFL.IDX PT, R245, R23, RZ, 0x1f ;  /* 0x00001fff17f57589 */ /* 0x00082800000e0000 */
[----:B------:R4:W0:Y:S04]  /*b480*/  SHFL.IDX PT, R246, R22, RZ, 0x1f ;  /* 0x00001fff16f67589 */ /* 0x00082800000e0000 */
[----:B------:R4:W0:Y:S01]  /*b490*/  SHFL.DOWN PT, R23, R240, 0x1, 0x1f ;  /* 0x08201f00f0177f89 */ /* 0x00082200000e0000 */
[----:B-123--:R-:W-:Y:S05]  /*b4a0*/  @!P4 BRA `(.L_x_13955) ;  /* 0x00000000002cc947 */ /* 0x00efea0003800000 */
[C---:B0---4-:R-:W-:Y:S01]  /*b4b0*/  FMUL.FTZ R22, R241.reuse, R21 ;  /* 0x00000015f1167220 */ /* 0x051fe20000410000 */
[C---:B------:R-:W-:Y:S01]  /*b4c0*/  FMUL.FTZ R247, R241.reuse, R250 ;  /* 0x000000faf1f77220 */ /* 0x040fe20000410000 */
[----:B------:R-:W-:Y:S01]  /*b4d0*/  FMUL.FTZ R249, R241, R248 ;  /* 0x000000f8f1f97220 */ /* 0x000fe20000410000 */
[C---:B------:R-:W-:Y:S01]  /*b4e0*/  FMUL.FTZ R241, R23.reuse, R241 ;  /* 0x000000f117f17220 */ /* 0x040fe20000410000 */
[----:B------:R-:W-:Y:S01]  /*b4f0*/  FFMA.FTZ R22, R23, R240, -R22 ;  /* 0x000000f017167223 */ /* 0x000fe20000010816 */
[C---:B------:R-:W-:Y:S01]  /*b500*/  FFMA.FTZ R248, R240.reuse, R248, -R247 ;  /* 0x000000f8f0f87223 */ /* 0x040fe200000108f7 */
[C---:B------:R-:W-:Y:S01]  /*b510*/  FFMA.FTZ R250, R240.reuse, R250, R249 ;  /* 0x000000faf0fa7223 */ /* 0x040fe200000100f9 */
[----:B------:R-:W-:Y:S02]  /*b520*/  FFMA.FTZ R241, R240, R21, R241 ;  /* 0x00000015f0f17223 */ /* 0x000fe400000100f1 */
[----:B------:R-:W-:Y:S01]  /*b530*/  FADD.FTZ R199, R199, R248 ;  /* 0x000000f8c7c77221 */ /* 0x000fe20000010000 */
[----:B------:R-:W-:Y:S01]  /*b540*/  FADD.FTZ R211, R211, R250 ;  /* 0x000000fad3d37221 */ /* 0x000fe20000010000 */
[----:B------:R-:W-:-:S07]  /*b550*/  MOV R240, R22 ;  /* 0x0000001600f07202 */ /* 0x000fce0000000f00 */
.L_x_13955:
[----:B------:R-:W-:Y:S05]  /*b560*/  BSYNC B0 ;  /* 0x0000000000007941 */ /* 0x000fea0003800000 */
.L_x_13954:
[CC--:B0-----:R-:W-:Y:S01]  /*b570*/  FMUL.FTZ R21, R20.reuse, R245.reuse ;  /* 0x000000f514157220 */ /* 0x0c1fe20000410000 */
[-C--:B------:R-:W-:Y:S01]  /*b580*/  FMUL.FTZ R20, R20, R246.reuse ;  /* 0x000000f614147220 */ /* 0x080fe20000410000 */
[----:B------:R0:W1:Y:S01]  /*b590*/  SHFL.DOWN PT, R250, R199, 0x2, 0x1f ;  /* 0x08401f00c7fa7f89 */ /* 0x00006200000e0000 */
[----:B------:R-:W-:Y:S01]  /*b5a0*/  BSSY B0, `(.L_x_13956) ;  /* 0x000001b000007945 */ /* 0x000fe20003800000 */
[C---:B----4-:R-:W-:Y:S01]  /*b5b0*/  FFMA.FTZ R22, R244.reuse, R246, -R21 ;  /* 0x000000f6f4167223 */ /* 0x050fe20000010815 */
[----:B------:R-:W-:Y:S01]  /*b5c0*/  MOV R21, UR16 ;  /* 0x0000001000157c02 */ /* 0x000fe20008000f00 */
[----:B------:R-:W-:Y:S01]  /*b5d0*/  FFMA.FTZ R20, R244, R245, R20 ;  /* 0x000000f5f4147223 */ /* 0x000fe20000010014 */
[----:B------:R0:W2:Y:S01]  /*b5e0*/  SHFL.DOWN PT, R252, R211, 0x2, 0x1f ;  /* 0x08401f00d3fc7f89 */ /* 0x0000a200000e0000 */
[----:B------:R-:W-:Y:S01]  /*b5f0*/  @P2 FADD.FTZ R246, R243, R22 ;  /* 0x00000016f3f62221 */ /* 0x000fe20000010000 */
[----:B------:R-:W-:Y:S01]  /*b600*/  ISETP.GE.OR P1, PT, R21, UR47, P1 ;  /* 0x0000002f15007c0c */ /* 0x000fe20008f26670 */
[----:B------:R-:W-:Y:S01]  /*b610*/  @P2 FADD.FTZ R245, R239, R20 ;  /* 0x00000014eff52221 */ /* 0x000fe20000010000 */
[----:B------:R-:W-:Y:S01]  /*b620*/  HFMA2.MMA R20, -RZ, RZ, 1.875, 0 ;  /* 0x3f800000ff147435 */ /* 0x000fe200000001ff */
[----:B------:R-:W-:-:S02]  /*b630*/  MOV R21, RZ ;  /* 0x000000ff00157202 */ /* 0x000fc40000000f00 */
[----:B------:R-:W-:Y:S02]  /*b640*/  CS2R R22, SRZ ;  /* 0x0000000000167805 */ /* 0x000fe4000001ff00 */
[----:B------:R-:W-:Y:S01]  /*b650*/  ISETP.GT.U32.AND P2, PT, R45, 0x1d, PT ;  /* 0x0000001d2d00780c */ /* 0x000fe20003f44070 */
[----:B------:R0:W3:Y:S04]  /*b660*/  SHFL.DOWN PT, R243, R240, 0x2, 0x1f ;  /* 0x08401f00f0f37f89 */ /* 0x0000e800000e0000 */
[----:B------:R0:W4:Y:S04]  /*b670*/  SHFL.DOWN PT, R239, R241, 0x2, 0x1f ;  /* 0x08401f00f1ef7f89 */ /* 0x00012800000e0000 */
[----:B------:R-:W0:Y:S04]  /*b680*/  @!P1 LDS.128 R20, [UR38+0x5750] ;  /* 0x00575026ff149984 */ /* 0x000e280008000c00 */
[----:B-1----:R-:W-:Y:S05]  /*b690*/  @P2 BRA `(.L_x_13957) ;  /* 0x00000000002c2947 */ /* 0x002fea0003800000 */
[C---:B----4-:R-:W-:Y:S01]  /*b6a0*/  FMUL.FTZ R244, R241.reuse, R239 ;  /* 0x000000eff1f47220 */ /* 0x050fe20000410000 */
[C---:B--2---:R-:W-:Y:S01]  /*b6b0*/  FMUL.FTZ R247, R241.reuse, R252 ;  /* 0x000000fcf1f77220 */ /* 0x044fe20000410000 */
[CC--:B------:R-:W-:Y:S01]  /*b6c0*/  FMUL.FTZ R249, R241.reuse, R250.reuse ;  /* 0x000000faf1f97220 */ /* 0x0c0fe20000410000 */
[-C--:B---3--:R-:W-:Y:S01]  /*b6d0*/  FMUL.FTZ R248, R241, R243.reuse ;  /* 0x000000f3f1f87220 */ /* 0x088fe20000410000 */
[C---:B------:R-:W-:Y:S01]  /*b6e0*/  FFMA.FTZ R244, R240.reuse, R243, -R244 ;  /* 0x000000f3f0f47223 */ /* 0x040fe200000108f4 */
[C---:B------:R-:W-:Y:S01]  /*b6f0*/  FFMA.FTZ R250, R240.reuse, R250, -R247 ;  /* 0x000000faf0fa7223 */ /* 0x040fe200000108f7 */
[C---:B------:R-:W-:Y:S01]  /*b700*/  FFMA.FTZ R252, R240.reuse, R252, R249 ;  /* 0x000000fcf0fc7223 */ /* 0x040fe200000100f9 */
[----:B0-----:R-:W-:Y:S02]  /*b710*/  FFMA.FTZ R241, R240, R239, R248 ;  /* 0x000000eff0f17223 */ /* 0x001fe400000100f8 */
[----:B------:R-:W-:Y:S01]  /*b720*/  FADD.FTZ R199, R199, R250 ;  /* 0x000000fac7c77221 */ /* 0x000fe20000010000 */
[----:B------:R-:W-:Y:S01]  /*b730*/  FADD.FTZ R211, R211, R252 ;  /* 0x000000fcd3d37221 */ /* 0x000fe20000010000 */
[----:B------:R-:W-:-:S07]  /*b740*/  MOV R240, R244 ;  /* 0x000000f400f07202 */ /* 0x000fce0000000f00 */
.L_x_13957:
[----:B------:R-:W-:Y:S05]  /*b750*/  BSYNC B0 ;  /* 0x0000000000007941 */ /* 0x000fea0003800000 */
.L_x_13956:
[----:B------:R-:W-:Y:S01]  /*b760*/  ISETP.GT.U32.AND P1, PT, R45, 0x1b, PT ;  /* 0x0000001b2d00780c */ /* 0x000fe20003f24070 */
[----:B---3--:R1:W3:Y:S01]  /*b770*/  SHFL.DOWN PT, R243, R240, 0x4, 0x1f ;  /* 0x08801f00f0f37f89 */ /* 0x0082e200000e0000 */
[----:B------:R-:W-:Y:S03]  /*b780*/  BSSY B0, `(.L_x_13958) ;  /* 0x0000010000007945 */ /* 0x000fe60003800000 */
[----:B----4-:R1:W4:Y:S04]  /*b790*/  SHFL.DOWN PT, R239, R241, 0x4, 0x1f ;  /* 0x08801f00f1ef7f89 */ /* 0x01032800000e0000 */
[----:B------:R1:W0:Y:S04]  /*b7a0*/  SHFL.DOWN PT, R250, R199, 0x4, 0x1f ;  /* 0x08801f00c7fa7f89 */ /* 0x00022800000e0000 */
[----:B--2---:R1:W2:Y:S01]  /*b7b0*/  SHFL.DOWN PT, R252, R211, 0x4, 0x1f ;  /* 0x08801f00d3fc7f89 */ /* 0x0042a200000e0000 */
[----:B------:R-:W-:Y:S05]  /*b7c0*/  @P1 BRA `(.L_x_13959) ;  /* 0x00000000002c1947 */ /* 0x000fea0003800000 */
[C---:B----4-:R-:W-:Y:S01]  /*b7d0*/  FMUL.FTZ R244, R241.reuse, R239 ;  /* 0x000000eff1f47220 */ /* 0x050fe20000410000 */
[C---:B--2---:R-:W-:Y:S01]  /*b7e0*/  FMUL.FTZ R247, R241.reuse, R252 ;  /* 0x000000fcf1f77220 */ /* 0x044fe20000410000 */
[CC--:B0-----:R-:W-:Y:S01]  /*b7f0*/  FMUL.FTZ R249, R241.reuse, R250.reuse ;  /* 0x000000faf1f97220 */ /* 0x0c1fe20000410000 */
[-C--:B---3--:R-:W-:Y:S01]  /*b800*/  FMUL.FTZ R248, R241, R243.reuse ;  /* 0x000000f3f1f87220 */ /* 0x088fe20000410000 */
[C---:B------:R-:W-:Y:S01]  /*b810*/  FFMA.FTZ R244, R240.reuse, R243, -R244 ;  /* 0x000000f3f0f47223 */ /* 0x040fe200000108f4 */
[C---:B------:R-:W-:Y:S01]  /*b820*/  FFMA.FTZ R250, R240.reuse, R250, -R247 ;  /* 0x000000faf0fa7223 */ /* 0x040fe200000108f7 */
[C---:B------:R-:W-:Y:S01]  /*b830*/  FFMA.FTZ R252, R240.reuse, R252, R249 ;  /* 0x000000fcf0fc7223 */ /* 0x040fe200000100f9 */
[----:B-1----:R-:W-:Y:S02]  /*b840*/  FFMA.FTZ R241, R240, R239, R248 ;  /* 0x000000eff0f17223 */ /* 0x002fe400000100f8 */
[----:B------:R-:W-:Y:S01]  /*b850*/  FADD.FTZ R199, R199, R250 ;  /* 0x000000fac7c77221 */ /* 0x000fe20000010000 */
[----:B------:R-:W-:Y:S01]  /*b860*/  FADD.FTZ R211, R211, R252 ;  /* 0x000000fcd3d37221 */ /* 0x000fe20000010000 */
[----:B------:R-:W-:-:S07]  /*b870*/  MOV R240, R244 ;  /* 0x000000f400f07202 */ /* 0x000fce0000000f00 */
.L_x_13959:
[----:B------:R-:W-:Y:S05]  /*b880*/  BSYNC B0 ;  /* 0x0000000000007941 */ /* 0x000fea0003800000 */
.L_x_13958:
[----:B------:R-:W-:Y:S01]  /*b890*/  ISETP.GT.U32.AND P1, PT, R45, 0x17, PT ;  /* 0x000000172d00780c */ /* 0x000fe20003f24070 */
[----:B---3--:R3:W1:Y:S01]  /*b8a0*/  SHFL.DOWN PT, R243, R240, 0x8, 0x1f ;  /* 0x09001f00f0f37f89 */ /* 0x00866200000e0000 */
[----:B------:R-:W-:Y:S03]  /*b8b0*/  BSSY B0, `(.L_x_13960) ;  /* 0x0000010000007945 */ /* 0x000fe60003800000 */
[----:B----4-:R3:W4:Y:S04]  /*b8c0*/  SHFL.DOWN PT, R239, R241, 0x8, 0x1f ;  /* 0x09001f00f1ef7f89 */ /* 0x01072800000e0000 */
[----:B0-----:R3:W0:Y:S04]  /*b8d0*/  SHFL.DOWN PT, R250, R199, 0x8, 0x1f ;  /* 0x09001f00c7fa7f89 */ /* 0x00162800000e0000 */
[----:B--2---:R3:W2:Y:S01]  /*b8e0*/  SHFL.DOWN PT, R252, R211, 0x8, 0x1f ;  /* 0x09001f00d3fc7f89 */ /* 0x0046a200000e0000 */
[----:B------:R-:W-:Y:S05]  /*b8f0*/  @P1 BRA `(.L_x_13961) ;  /* 0x00000000002c1947 */ /* 0x000fea0003800000 */
[C---:B----4-:R-:W-:Y:S01]  /*b900*/  FMUL.FTZ R244, R241.reuse, R239 ;  /* 0x000000eff1f47220 */ /* 0x050fe20000410000 */
[C---:B--2---:R-:W-:Y:S01]  /*b910*/  FMUL.FTZ R247, R241.reuse, R252 ;  /* 0x000000fcf1f77220 */ /* 0x044fe20000410000 */
[CC--:B0-----:R-:W-:Y:S01]  /*b920*/  FMUL.FTZ R249, R241.reuse, R250.reuse ;  /* 0x000000faf1f97220 */ /* 0x0c1fe20000410000 */
[-C--:B-1----:R-:W-:Y:S01]  /*b930*/  FMUL.FTZ R248, R241, R243.reuse ;  /* 0x000000f3f1f87220 */ /* 0x082fe20000410000 */
[C---:B------:R-:W-:Y:S01]  /*b940*/  FFMA.FTZ R244, R240.reuse, R243, -R244 ;  /* 0x000000f3f0f47223 */ /* 0x040fe200000108f4 */
[C---:B------:R-:W-:Y:S01]  /*b950*/  FFMA.FTZ R250, R240.reuse, R250, -R247 ;  /* 0x000000faf0fa7223 */ /* 0x040fe200000108f7 */
[C---:B------:R-:W-:Y:S01]  /*b960*/  FFMA.FTZ R252, R240.reuse, R252, R249 ;  /* 0x000000fcf0fc7223 */ /* 0x040fe200000100f9 */
[----:B---3--:R-:W-:Y:S02]  /*b970*/  FFMA.FTZ R241, R240, R239, R248 ;  /* 0x000000eff0f17223 */ /* 0x008fe400000100f8 */
[----:B------:R-:W-:Y:S01]  /*b980*/  FADD.FTZ R199, R199, R250 ;  /* 0x000000fac7c77221 */ /* 0x000fe20000010000 */
[----:B------:R-:W-:Y:S01]  /*b990*/  FADD.FTZ R211, R211, R252 ;  /* 0x000000fcd3d37221 */ /* 0x000fe20000010000 */
[----:B------:R-:W-:-:S07]  /*b9a0*/  MOV R240, R244 ;  /* 0x000000f400f07202 */ /* 0x000fce0000000f00 */
.L_x_13961:
[----:B------:R-:W-:Y:S05]  /*b9b0*/  BSYNC B0 ;  /* 0x0000000000007941 */ /* 0x000fea0003800000 */
.L_x_13960:
[----:B------:R-:W-:Y:S01]  /*b9c0*/  ISETP.GT.U32.AND P1, PT, R45, 0xf, PT ;  /* 0x0000000f2d00780c */ /* 0x000fe20003f24070 */
[----:B-1----:R1:W1:Y:S01]  /*b9d0*/  SHFL.DOWN PT, R243, R240, 0x10, 0x1f ;  /* 0x0a001f00f0f37f89 */ /* 0x00226200000e0000 */
[----:B------:R-:W-:Y:S03]  /*b9e0*/  BSSY B0, `(.L_x_13962) ;  /* 0x0000010000007945 */ /* 0x000fe60003800000 */
[----:B----4-:R4:W1:Y:S04]  /*b9f0*/  SHFL.DOWN PT, R239, R241, 0x10, 0x1f ;  /* 0x0a001f00f1ef7f89 */ /* 0x01086800000e0000 */
[----:B0-----:R4:W0:Y:S04]  /*ba00*/  SHFL.DOWN PT, R250, R199, 0x10, 0x1f ;  /* 0x0a001f00c7fa7f89 */ /* 0x00182800000e0000 */
[----:B--2---:R4:W2:Y:S01]  /*ba10*/  SHFL.DOWN PT, R252, R211, 0x10, 0x1f ;  /* 0x0a001f00d3fc7f89 */ /* 0x0048a200000e0000 */
[----:B------:R-:W-:Y:S05]  /*ba20*/  @P1 BRA `(.L_x_13963) ;  /* 0x00000000002c1947 */ /* 0x000fea0003800000 */
[C---:B-1----:R-:W-:Y:S01]  /*ba30*/  FMUL.FTZ R244, R241.reuse, R239 ;  /* 0x000000eff1f47220 */ /* 0x042fe20000410000 */
[C---:B--2---:R-:W-:Y:S01]  /*ba40*/  FMUL.FTZ R247, R241.reuse, R252 ;  /* 0x000000fcf1f77220 */ /* 0x044fe20000410000 */
[CC--:B0-----:R-:W-:Y:S01]  /*ba50*/  FMUL.FTZ R249, R241.reuse, R250.reuse ;  /* 0x000000faf1f97220 */ /* 0x0c1fe20000410000 */
[-C--:B------:R-:W-:Y:S01]  /*ba60*/  FMUL.FTZ R248, R241, R243.reuse ;  /* 0x000000f3f1f87220 */ /* 0x080fe20000410000 */
[C---:B------:R-:W-:Y:S01]  /*ba70*/  FFMA.FTZ R244, R240.reuse, R243, -R244 ;  /* 0x000000f3f0f47223 */ /* 0x040fe200000108f4 */
[C---:B------:R-:W-:Y:S01]  /*ba80*/  FFMA.FTZ R250, R240.reuse, R250, -R247 ;  /* 0x000000faf0fa7223 */ /* 0x040fe200000108f7 */
[C---:B------:R-:W-:Y:S01]  /*ba90*/  FFMA.FTZ R252, R240.reuse, R252, R249 ;  /* 0x000000fcf0fc7223 */ /* 0x040fe200000100f9 */
[----:B---34-:R-:W-:Y:S02]  /*baa0*/  FFMA.FTZ R241, R240, R239, R248 ;  /* 0x000000eff0f17223 */ /* 0x018fe400000100f8 */
[----:B------:R-:W-:Y:S01]  /*bab0*/  FADD.FTZ R199, R199, R250 ;  /* 0x000000fac7c77221 */ /* 0x000fe20000010000 */
[----:B------:R-:W-:Y:S01]  /*bac0*/  FADD.FTZ R211, R211, R252 ;  /* 0x000000fcd3d37221 */ /* 0x000fe20000010000 */
[----:B------:R-:W-:-:S07]  /*bad0*/  MOV R240, R244 ;  /* 0x000000f400f07202 */ /* 0x000fce0000000f00 */
.L_x_13963:
[----:B------:R-:W-:Y:S05]  /*bae0*/  BSYNC B0 ;  /* 0x0000000000007941 */ /* 0x000fea0003800000 */
.L_x_13962:
[CC--:B-1----:R-:W-:Y:S01]  /*baf0*/  FMUL.FTZ R239, R25.reuse, R245.reuse ;  /* 0x000000f519ef7220 */ /* 0x0c2fe20000410000 */
[-C--:B------:R-:W-:Y:S01]  /*bb00*/  FMUL.FTZ R244, R25, R246.reuse ;  /* 0x000000f619f47220 */ /* 0x080fe20000410000 */
[----:B------:R-:W1:Y:S01]  /*bb10*/  SHFL.IDX PT, R243, R241, RZ, 0x1f ;  /* 0x00001ffff1f37589 */ /* 0x000e6200000e0000 */
[----:B------:R-:W-:Y:S01]  /*bb20*/  ISETP.NE.AND P1, PT, R46, RZ, PT ;  /* 0x000000ff2e00720c */ /* 0x000fe20003f25270 */
[C---:B------:R-:W-:Y:S01]  /*bb30*/  FFMA.FTZ R246, R24.reuse, R246, -R239 ;  /* 0x000000f618f67223 */ /* 0x040fe200000108ef */
[----:B------:R-:W-:Y:S01]  /*bb40*/  FFMA.FTZ R244, R24, R245, R244 ;  /* 0x000000f518f47223 */ /* 0x000fe200000100f4 */
[----:B---34-:R-:W-:Y:S01]  /*bb50*/  SHFL.DOWN PT, R241, R241, 0x1, 0x1f ;  /* 0x08201f00f1f17f89 */ /* 0x018fe200000e0000 */
[----:B------:R-:W-:Y:S01]  /*bb60*/  USHF.R.S32.HI UR45, URZ, 0x1f, UR11 ;  /* 0x0000001f3f2d7899 */ /* 0x000fe2000801140b */
[----:B------:R-:W-:Y:S01]  /*bb70*/  FADD.FTZ R135, R135, R246 ;  /* 0x000000f687877221 */ /* 0x000fe20000010000 */
[----:B------:R-:W-:Y:S01]  /*bb80*/  FADD.FTZ R137, R137, R244 ;  /* 0x000000f489897221 */ /* 0x000fe20000010000 */
[----:B------:R-:W-:Y:S01]  /*bb90*/  USHF.R.S32.HI UR42, URZ, 0x1f, UR10 ;  /* 0x0000001f3f2a7899 */ /* 0x000fe2000801140a */
[----:B------:R-:W-:Y:S01]  /*bba0*/  BSSY B0, `(.L_x_13964) ;  /* 0x0000344000007945 */ /* 0x000fe20003800000 */
[----:B------:R-:W-:-:S04]  /*bbb0*/  FMUL.FTZ R25, R114, R135 ;  /* 0x0000008772197220 */ /* 0x000fc80000410000 */
[----:B------:R-:W-:-:S04]  /*bbc0*/  FFMA.FTZ R24, R116, R137, R25 ;  /* 0x0000008974187223 */ /* 0x000fc80000010019 */
[----:B------:R-:W-:Y:S01]  /*bbd0*/  FFMA.FTZ R24, R65, R242, R24 ;  /* 0x000000f241187223 */ /* 0x000fe20000010018 */
[----:B------:R-:W-:-:S04]  /*bbe0*/  FMUL.FTZ R242, R114, R137 ;  /* 0x0000008972f27220 */ /* 0x000fc80000410000 */
[----:B------:R-:W-:Y:S01]  /*bbf0*/  FFMA.FTZ R25, R116, R135, -R242 ;  /* 0x0000008774197223 */ /* 0x000fe200000108f2 */
[----:B------:R-:W-:Y:S01]  /*bc00*/  FMUL.FTZ R242, R143, R24 ;  /* 0x000000188ff27220 */ /* 0x000fe20000410000 */
[----:B-1----:R-:W-:Y:S02]  /*bc10*/  FMUL.FTZ R244, R243, R20 ;  /* 0x00000014f3f47220 */ /* 0x002fe40000410000 */
[----:B------:R-:W-:-:S04]  /*bc20*/  FFMA.FTZ R212, R65, R212, R25 ;  /* 0x000000d441d47223 */ /* 0x000fc80000010019 */
[-C--:B------:R-:W-:Y:S01]  /*bc30*/  FFMA.FTZ R242, R145, R212.reuse, -R242 ;  /* 0x000000d491f27223 */ /* 0x080fe200000108f2 */
[----:B------:R-:W-:-:S03]  /*bc40*/  FMUL.FTZ R25, R143, R212 ;  /* 0x000000d48f197220 */ /* 0x000fc60000410000 */
[----:B------:R-:W-:Y:S01]  /*bc50*/  FFMA.FTZ R214, R67, R214, R242 ;  /* 0x000000d643d67223 */ /* 0x000fe200000100f2 */
[----:B------:R-:W-:-:S03]  /*bc60*/  FFMA.FTZ R25, R145, R24, R25 ;  /* 0x0000001891197223 */ /* 0x000fc60000010019 */
[----:B------:R-:W-:Y:S01]  /*bc70*/  FMUL.FTZ R242, R147, R214 ;  /* 0x000000d693f27220 */ /* 0x000fe20000410000 */
[----:B------:R-:W-:Y:S01]  /*bc80*/  FFMA.FTZ R216, R67, R216, R25 ;  /* 0x000000d843d87223 */ /* 0x000fe20000010019 */
[----:B------:R-:W-:-:S03]  /*bc90*/  FMUL.FTZ R247, R3, R214 ;  /* 0x000000d603f77220 */ /* 0x000fc60000410000 */
        /* <DEDUP_REMOVED lines=25> */
[----:B------:R-:W-:-:S03]  /*be30*/  FMUL.FTZ R242, R155, R224 ;  /* 0x000000e09bf27220 */ /* 0x000fc60000410000 */
[C---:B------:R-:W-:Y:S01]  /*be40*/  FFMA.FTZ R221, R72.reuse, R221, R213 ;  /* 0x000000dd48dd7223 */ /* 0x040fe200000100d5 */
[----:B------:R-:W-:Y:S01]  /*be50*/  FFMA.FTZ R239, R157, R222, -R242 ;  /* 0x000000de9def7223 */ /* 0x000fe200000108f2 */
[----:B------:R-:W1:Y:S03]  /*be60*/  SHFL.IDX PT, R213, R240, RZ, 0x1f ;  /* 0x00001ffff0d57589 */ /* 0x000e6600000e0000 */
[----:B------:R-:W-:Y:S01]  /*be70*/  FFMA.FTZ R223, R72, R223, R239 ;  /* 0x000000df48df7223 */ /* 0x000fe200000100ef */
[----:B------:R-:W-:Y:S01]  /*be80*/  FMUL.FTZ R239, R130, R221 ;  /* 0x000000dd82ef7220 */ /* 0x000fe20000410000 */
[----:B------:R-:W-:Y:S03]  /*be90*/  SHFL.DOWN PT, R240, R240, 0x1, 0x1f ;  /* 0x08201f00f0f07f89 */ /* 0x000fe600000e0000 */
[----:B------:R-:W-:Y:S01]  /*bea0*/  FFMA.FTZ R242, R132, R223, -R239 ;  /* 0x000000df84f27223 */ /* 0x000fe200000108ef */
[----:B------:R-:W-:-:S03]  /*beb0*/  FMUL.FTZ R239, R243, R23 ;  /* 0x00000017f3ef7220 */ /* 0x000fc60000410000 */
[----:B------:R-:W-:Y:S01]  /*bec0*/  FFMA.FTZ R226, R73, R226, R242 ;  /* 0x000000e249e27223 */ /* 0x000fe200000100f2 */
[----:B------:R-:W-:-:S03]  /*bed0*/  FMUL.FTZ R242, R243, R21 ;  /* 0x00000015f3f27220 */ /* 0x000fc60000410000 */
[----:B------:R-:W-:Y:S01]  /*bee0*/  FMUL.FTZ R245, R151, R226 ;  /* 0x000000e297f57220 */ /* 0x000fe20000410000 */
[----:B-1----:R-:W-:Y:S01]  /*bef0*/  FFMA.FTZ R20, R213, R20, -R242 ;  /* 0x00000014d5147223 */ /* 0x002fe200000108f2 */
[-C--:B------:R-:W-:Y:S01]  /*bf00*/  FMUL.FTZ R242, R243, R22.reuse ;  /* 0x00000016f3f27220 */ /* 0x080fe20000410000 */
[C---:B------:R-:W-:Y:S01]  /*bf10*/  FFMA.FTZ R21, R213.reuse, R21, R244 ;  /* 0x00000015d5157223 */ /* 0x040fe200000100f4 */
[C---:B------:R-:W-:Y:S01]  /*bf20*/  FFMA.FTZ R239, R213.reuse, R22, -R239 ;  /* 0x00000016d5ef7223 */ /* 0x040fe200000108ef */
[----:B------:R-:W-:Y:S01]  /*bf30*/  FMUL.FTZ R243, R130, R223 ;  /* 0x000000df82f37220 */ /* 0x000fe20000410000 */
[----:B------:R-:W-:Y:S01]  /*bf40*/  FFMA.FTZ R213, R213, R23, R242 ;  /* 0x00000017d5d57223 */ /* 0x000fe200000100f2 */
[----:B------:R-:W-:Y:S02]  /*bf50*/  SHFL.IDX PT, R22, R22, RZ, 0x1f ;  /* 0x00001fff16167589 */ /* 0x000fe400000e0000 */
[----:B------:R-:W-:Y:S02]  /*bf60*/  FFMA.FTZ R242, R132, R221, R243 ;  /* 0x000000dd84f27223 */ /* 0x000fe400000100f3 */
[----:B------:R-:W1:Y:S02]  /*bf70*/  SHFL.IDX PT, R23, R23, RZ, 0x1f ;  /* 0x00001fff17177589 */ /* 0x000e6400000e0000 */
[----:B------:R-:W-:-:S02]  /*bf80*/  FFMA.FTZ R228, R73, R228, R242 ;  /* 0x000000e449e47223 */ /* 0x000fc400000100f2 */
[----:B------:R-:W3:Y:S02]  /*bf90*/  SHFL.DOWN PT, R244, R199, 0x1, 0x1f ;  /* 0x08201f00c7f47f89 */ /* 0x000ee400000e0000 */
[----:B------:R-:W-:-:S04]  /*bfa0*/  FMUL.FTZ R242, R151, R228 ;  /* 0x000000e497f27220 */ /* 0x000fc80000410000 */
[C---:B------:R-:W-:Y:S01]  /*bfb0*/  FFMA.FTZ R243, R153.reuse, R226, -R242 ;  /* 0x000000e299f37223 */ /* 0x040fe200000108f2 */
[----:B------:R-:W-:-:S03]  /*bfc0*/  FFMA.FTZ R242, R153, R228, R245 ;  /* 0x000000e499f27223 */ /* 0x000fc600000100f5 */
[C---:B------:R-:W-:Y:S01]  /*bfd0*/  FFMA.FTZ R225, R74.reuse, R225, R243 ;  /* 0x000000e14ae17223 */ /* 0x040fe200000100f3 */
[----:B------:R-:W-:-:S04]  /*bfe0*/  FFMA.FTZ R227, R74, R227, R242 ;  /* 0x000000e34ae37223 */ /* 0x000fc800000100f2 */
[----:B------:R-:W-:Y:S01]  /*bff0*/  FMUL.FTZ R242, R126, R227 ;  /* 0x000000e37ef27220 */ /* 0x000fe20000410000 */
[C---:B-1----:R-:W-:Y:S01]  /*c000*/  @P3 FMUL.FTZ R243, R241.reuse, R23 ;  /* 0x00000017f1f33220 */ /* 0x042fe20000410000 */
[----:B------:R-:W-:-:S03]  /*c010*/  @P3 FMUL.FTZ R241, R241, R22 ;  /* 0x00000016f1f13220 */ /* 0x000fc60000410000 */
[----:B------:R-:W-:-:S04]  /*c020*/  @P3 FFMA.FTZ R243, R240, R22, -R243 ;  /* 0x00000016f0f33223 */ /* 0x000fc800000108f3 */
[----:B---3--:R-:W-:Y:S01]  /*c030*/  @P3 FADD.FTZ R22, R244, R243 ;  /* 0x000000f3f4163221 */ /* 0x008fe20000010000 */
[----:B------:R-:W-:-:S04]  /*c040*/  FMUL.FTZ R243, R126, R225 ;  /* 0x000000e17ef37220 */ /* 0x000fc80000410000 */
[C---:B------:R-:W-:Y:S01]  /*c050*/  FFMA.FTZ R244, R128.reuse, R227, R243 ;  /* 0x000000e380f47223 */ /* 0x040fe200000100f3 */
[----:B------:R-:W-:Y:S02]  /*c060*/  FFMA.FTZ R243, R128, R225, -R242 ;  /* 0x000000e180f37223 */ /* 0x000fe400000108f2 */
[----:B------:R-:W1:Y:S01]  /*c070*/  SHFL.DOWN PT, R242, R211, 0x1, 0x1f ;  /* 0x08201f00d3f27f89 */ /* 0x000e6200000e0000 */
        /* <DEDUP_REMOVED lines=13> */
[----:B-1----:R-:W-:Y:S02]  /*c150*/  @P3 FADD.FTZ R23, R242, R243 ;  /* 0x000000f3f2173221 */ /* 0x002fe40000010000 */
[C---:B------:R-:W-:Y:S01]  /*c160*/  FFMA.FTZ R234, R77.reuse, R234, R244 ;  /* 0x000000ea4dea7223 */ /* 0x040fe200000100f4 */
[----:B------:R-:W-:Y:S01]  /*c170*/  FFMA.FTZ R236, R77, R236, R241 ;  /* 0x000000ec4dec7223 */ /* 0x000fe200000100f1 */
[----:B------:R1:W3:Y:S02]  /*c180*/  SHFL.IDX PT, R242, R211, RZ, 0x1f ;  /* 0x00001fffd3f27589 */ /* 0x0002e400000e0000 */
[C---:B------:R-:W-:Y:S01]  /*c190*/  FMUL.FTZ R240, R175.reuse, R234 ;  /* 0x000000eaaff07220 */ /* 0x040fe20000410000 */
[----:B------:R-:W-:-:S03]  /*c1a0*/  FMUL.FTZ R243, R175, R236 ;  /* 0x000000ecaff37220 */ /* 0x000fc60000410000 */
[C---:B------:R-:W-:Y:S01]  /*c1b0*/  FFMA.FTZ R241, R177.reuse, R236, -R240 ;  /* 0x000000ecb1f17223 */ /* 0x040fe200000108f0 */
[----:B------:R-:W-:Y:S01]  /*c1c0*/  FFMA.FTZ R240, R177, R234, R243 ;  /* 0x000000eab1f07223 */ /* 0x000fe200000100f3 */
[----:B-1----:R-:W-:Y:S02]  /*c1d0*/  FMUL.FTZ R211, R80, R97 ;  /* 0x0000006150d37220 */ /* 0x002fe40000410000 */
[C---:B------:R-:W-:Y:S01]  /*c1e0*/  FFMA.FTZ R233, R78.reuse, R233, R241 ;  /* 0x000000e94ee97223 */ /* 0x040fe200000100f1 */
[----:B------:R-:W-:Y:S01]  /*c1f0*/  FFMA.FTZ R235, R78, R235, R240 ;  /* 0x000000eb4eeb7223 */ /* 0x000fe200000100f0 */
[CC--:B------:R-:W-:Y:S01]  /*c200*/  FMUL.FTZ R241, R23.reuse, -R19.reuse ;  /* 0x8000001317f17220 */ /* 0x0c0fe20000410000 */
[----:B------:R-:W-:Y:S02]  /*c210*/  FMUL.FTZ R240, R22, -R19 ;  /* 0x8000001316f07220 */ /* 0x000fe40000410000 */
[----:B------:R-:W-:Y:S01]  /*c220*/  FMUL.FTZ R19, R146, R235 ;  /* 0x000000eb92137220 */ /* 0x000fe20000410000 */
[-C--:B------:R-:W-:Y:S01]  /*c230*/  FFMA.FTZ R241, R22, R18.reuse, -R241 ;  /* 0x0000001216f17223 */ /* 0x080fe200000108f1 */
[-C--:B------:R-:W-:Y:S01]  /*c240*/  FMUL.FTZ R22, R146, R233.reuse ;  /* 0x000000e992167220 */ /* 0x080fe20000410000 */
[----:B------:R-:W-:Y:S01]  /*c250*/  FFMA.FTZ R23, R23, R18, R240 ;  /* 0x0000001217177223 */ /* 0x000fe200000100f0 */
[C---:B------:R-:W-:Y:S01]  /*c260*/  FFMA.FTZ R18, R148.reuse, R233, -R19 ;  /* 0x000000e994127223 */ /* 0x040fe20000010813 */
[----:B------:R1:W4:Y:S01]  /*c270*/  SHFL.IDX PT, R240, R199, RZ, 0x1f ;  /* 0x00001fffc7f07589 */ /* 0x00032200000e0000 */
[----:B------:R-:W-:Y:S01]  /*c280*/  FFMA.FTZ R19, R148, R235, R22 ;  /* 0x000000eb94137223 */ /* 0x000fe20000010016 */
[----:B------:R-:W-:Y:S01]  /*c290*/  FADD.FTZ R196, -R196, R23 ;  /* 0x00000017c4c47221 */ /* 0x000fe20000010100 */
[C---:B------:R-:W-:Y:S01]  /*c2a0*/  FFMA.FTZ R18, R79.reuse, R202, R18 ;  /* 0x000000ca4f127223 */ /* 0x040fe20000010012 */
[----:B------:R-:W-:Y:S01]  /*c2b0*/  FADD.FTZ R202, R210, R241 ;  /* 0x000000f1d2ca7221 */ /* 0x000fe20000010000 */
[----:B------:R-:W-:Y:S01]  /*c2c0*/  FFMA.FTZ R238, R79, R238, R19 ;  /* 0x000000ee4fee7223 */ /* 0x000fe20000010013 */
[----:B------:R-:W5:Y:S01]  /*c2d0*/  S2R R210, SR_TID.X ;  /* 0x0000000000d27919 */ /* 0x000f620000002100 */
[C---:B------:R-:W-:Y:S01]  /*c2e0*/  FMUL.FTZ R23, R195.reuse, R18 ;  /* 0x00000012c3177220 */ /* 0x040fe20000410000 */
[----:B-1----:R-:W-:Y:S01]  /*c2f0*/  FMUL.FTZ R199, R178, R196 ;  /* 0x000000c4b2c77220 */ /* 0x002fe20000410000 */
[----:B------:R-:W-:-:S04]  /*c300*/  FMUL.FTZ R22, R195, R238 ;  /* 0x000000eec3167220 */ /* 0x000fc80000410000 */
[----:B------:R-:W-:Y:S01]  /*c310*/  FFMA.FTZ R19, R193, R18, -R22 ;  /* 0x00000012c1137223 */ /* 0x000fe20000010816 */
[----:B------:R-:W-:-:S03]  /*c320*/  FMUL.FTZ R22, R195, -R202 ;  /* 0x800000cac3167220 */ /* 0x000fc60000410000 */
[----:B------:R-:W-:Y:S01]  /*c330*/  FFMA.FTZ R19, R80, R197, R19 ;  /* 0x000000c550137223 */ /* 0x000fe20000010013 */
[-C--:B------:R-:W-:Y:S01]  /*c340*/  FMUL.FTZ R197, R195, -R196.reuse ;  /* 0x800000c4c3c57220 */ /* 0x080fe20000410000 */
[C---:B------:R-:W-:Y:S01]  /*c350*/  FFMA.FTZ R241, R193.reuse, R196, R22 ;  /* 0x000000c4c1f17223 */ /* 0x040fe20000010016 */
[C---:B------:R-:W-:Y:S01]  /*c360*/  FFMA.FTZ R195, R193.reuse, R238, R23 ;  /* 0x000000eec1c37223 */ /* 0x040fe20000010017 */
[----:B---3--:R-:W-:Y:S01]  /*c370*/  FADD.FTZ R23, R242, R213 ;  /* 0x000000d5f2177221 */ /* 0x008fe20000010000 */
[----:B------:R-:W-:Y:S01]  /*c380*/  FFMA.FTZ R197, R193, R202, -R197 ;  /* 0x000000cac1c57223 */ /* 0x000fe200000108c5 */
[----:B------:R-:W-:Y:S01]  /*c390*/  FADD.FTZ R194, -R194, R241 ;  /* 0x000000f1c2c27221 */ /* 0x000fe20000010100 */
[----:B----4-:R-:W-:Y:S01]  /*c3a0*/  FADD.FTZ R22, R240, R239 ;  /* 0x000000eff0167221 */ /* 0x010fe20000010000 */
[----:B------:R-:W-:Y:S01]  /*c3b0*/  FFMA.FTZ R237, R80, R237, R195 ;  /* 0x000000ed50ed7223 */ /* 0x000fe200000100c3 */
[----:B------:R-:W-:Y:S01]  /*c3c0*/  FADD.FTZ R188, R188, R197 ;  /* 0x000000c5bcbc7221 */ /* 0x000fe20000010000 */
[----:B------:R-:W-:Y:S01]  /*c3d0*/  FMUL.FTZ R193, R146, -R194 ;  /* 0x800000c292c17220 */ /* 0x000fe20000410000 */
[----:B------:R-:W-:Y:S01]  /*c3e0*/  FMUL.FTZ R213, R202, R97 ;  /* 0x00000061cad57220 */ /* 0x000fe20000410000 */
[----:B------:R1:W-:Y:S01]  /*c3f0*/  @!P1 STS.128 [UR38+0x5750], R20 ;  /* 0x00575014ff009988 */ /* 0x0003e20008000c26 */
[-C--:B------:R-:W-:Y:S01]  /*c400*/  FMUL.FTZ R197, R146, -R188.reuse ;  /* 0x800000bc92c57220 */ /* 0x080fe20000410000 */
[----:B------:R-:W-:Y:S01]  /*c410*/  FFMA.FTZ R195, R148, R188, -R193 ;  /* 0x000000bc94c37223 */ /* 0x000fe200000108c1 */
[----:B------:R-:W-:Y:S01]  /*c420*/  FFMA.FTZ R193, R180, R202, R199 ;  /* 0x000000cab4c17223 */ /* 0x000fe200000100c7 */
[-C--:B------:R-:W-:Y:S01]  /*c430*/  FFMA.FTZ R178, R178, -R211.reuse, R237 ;  /* 0x800000d3b2b27223 */ /* 0x080fe200000100ed */
[----:B------:R-:W-:Y:S01]  /*c440*/  FFMA.FTZ R148, R148, R194, R197 ;  /* 0x000000c294947223 */ /* 0x000fe200000100c5 */
[----:B------:R-:W-:Y:S01]  /*c450*/  FADD.FTZ R190, R190, R195 ;  /* 0x000000c3bebe7221 */ /* 0x000fe20000010000 */
[----:B------:R-:W-:Y:S01]  /*c460*/  FFMA.FTZ R211, R180, -R211, R19 ;  /* 0x800000d3b4d37223 */ /* 0x000fe20000010013 */
[----:B------:R-:W-:Y:S01]  /*c470*/  FMUL.FTZ R243, R80, R213 ;  /* 0x000000d550f37220 */ /* 0x000fe20000410000 */
[----:B------:R-:W-:Y:S01]  /*c480*/  FADD.FTZ R148, -R189, R148 ;  /* 0x00000094bd947221 */ /* 0x000fe20000010100 */
[----:B-----5:R-:W-:Y:S01]  /*c490*/  SHF.L.U32 R146, R210, 0x5, RZ ;  /* 0x00000005d2927819 */ /* 0x020fe200000006ff */
[----:B------:R-:W-:Y:S01]  /*c4a0*/  FFMA.FTZ R36, R193, R97, R36 ;  /* 0x00000061c1247223 */ /* 0x000fe20000010024 */
[----:B------:R-:W-:Y:S01]  /*c4b0*/  FMUL.FTZ R19, R16, R19 ;  /* 0x0000001310137220 */ /* 0x000fe20000410000 */
[----:B------:R-:W-:Y:S01]  /*c4c0*/  FMUL.FTZ R195, R184, R148 ;  /* 0x00000094b8c37220 */ /* 0x000fe20000410000 */
[----:B-1----:R-:W-:Y:S01]  /*c4d0*/  FMUL.FTZ R23, R79, R95 ;  /* 0x0000005f4f177220 */ /* 0x002fe20000410000 */
[----:B------:R-:W-:Y:S01]  /*c4e0*/  FMUL.FTZ R21, R183, R194 ;  /* 0x000000c2b7157220 */ /* 0x000fe20000410000 */
[C---:B------:R-:W-:Y:S01]  /*c4f0*/  FMUL.FTZ R22, R175.reuse, -R190 ;  /* 0x800000beaf167220 */ /* 0x040fe20000410000 */
[----:B------:R-:W-:Y:S01]  /*c500*/  FMUL.FTZ R20, R175, -R148 ;  /* 0x80000094af147220 */ /* 0x000fe20000410000 */
[-C--:B------:R-:W-:Y:S01]  /*c510*/  FFMA.FTZ R183, R183, -R23.reuse, R238 ;  /* 0x80000017b7b77223 */ /* 0x080fe200000100ee */
[C---:B------:R-:W-:Y:S01]  /*c520*/  FFMA.FTZ R23, R185.reuse, -R23, R18 ;  /* 0x80000017b9177223 */ /* 0x040fe20000010012 */
[----:B------:R-:W-:Y:S01]  /*c530*/  FFMA.FTZ R185, R185, R188, R21 ;  /* 0x000000bcb9b97223 */ /* 0x000fe20000010015 */
[----:B------:R-:W-:Y:S01]  /*c540*/  FMUL.FTZ R21, R78, R93 ;  /* 0x0000005d4e157220 */ /* 0x000fe20000410000 */
[C---:B------:R-:W-:Y:S01]  /*c550*/  FFMA.FTZ R22, R177.reuse, R148, R22 ;  /* 0x00000094b1167223 */ /* 0x040fe20000010016 */
[----:B------:R-:W-:Y:S01]  /*c560*/  FFMA.FTZ R189, R177, R190, -R20 ;  /* 0x000000beb1bd7223 */ /* 0x000fe20000010814 */
[----:B------:R-:W-:Y:S01]  /*c570*/  FMUL.FTZ R20, R148, UR40 ;  /* 0x0000002894147c20 */ /* 0x000fe20008410000 */
[-C--:B------:R-:W-:Y:S01]  /*c580*/  FFMA.FTZ R184, R184, -R21.reuse, R235 ;  /* 0x80000015b8b87223 */ /* 0x080fe200000100eb */
[----:B------:R-:W-:Y:S01]  /*c590*/  FFMA.FTZ R199, R182, -R21, R233 ;  /* 0x80000015b6c77223 */ /* 0x000fe200000100e9 */
[----:B------:R-:W-:Y:S01]  /*c5a0*/  FMUL.FTZ R21, R190, UR40 ;  /* 0x00000028be157c20 */ /* 0x000fe20008410000 */
[----:B------:R-:W-:Y:S01]  /*c5b0*/  FADD.FTZ R191, -R191, R22 ;  /* 0x00000016bfbf7221 */ /* 0x000fe20000010100 */
[----:B------:R-:W-:Y:S01]  /*c5c0*/  LEA.HI.SX32 R22, R146, R146, 0x1b ;  /* 0x0000009292167211 */ /* 0x000fe200078fdaff */
[CC--:B------:R-:W-:Y:S01]  /*c5d0*/  FMUL.FTZ R197, R148.reuse, R93.reuse ;  /* 0x0000005d94c57220 */ /* 0x0c0fe20000410000 */
[----:B------:R-:W-:Y:S01]  /*c5e0*/  FFMA.FTZ R21, R148, UR41, -R21 ;  /* 0x0000002994157c23 */ /* 0x000fe20008010815 */
[C---:B------:R-:W-:Y:S01]  /*c5f0*/  FMUL.FTZ R177, R190.reuse, R93 ;  /* 0x0000005dbeb17220 */ /* 0x040fe20000410000 */
[----:B------:R-:W-:Y:S01]  /*c600*/  FFMA.FTZ R146, R190, UR41, R20 ;  /* 0x00000029be927c23 */ /* 0x000fe20008010014 */
[----:B------:R-:W-:Y:S01]  /*c610*/  LEA R20, R22, UR18, 0x2 ;  /* 0x0000001216147c11 */ /* 0x000fe2000f8e10ff */
[C---:B------:R-:W-:Y:S01]  /*c620*/  FMUL.FTZ R22, R184.reuse, R197 ;  /* 0x000000c5b8167220 */ /* 0x040fe20000410000 */
[C---:B------:R-:W-:Y:S01]  /*c630*/  FMUL.FTZ R175, R184.reuse, R21 ;  /* 0x00000015b8af7220 */ /* 0x040fe20000410000 */
[----:B------:R-:W-:Y:S01]  /*c640*/  FMUL.FTZ R184, R184, R177 ;  /* 0x000000b1b8b87220 */ /* 0x000fe20000410000 */
[----:B------:R-:W-:Y:S01]  /*c650*/  FMUL.FTZ R241, R78, R197 ;  /* 0x000000c54ef17220 */ /* 0x000fe20000410000 */
[----:B------:R-:W-:Y:S01]  /*c660*/  FADD.FTZ R189, R192, R189 ;  /* 0x000000bdc0bd7221 */ /* 0x000fe20000010000 */
[-C--:B------:R-:W-:Y:S01]  /*c670*/  FMUL.FTZ R239, R78, R177.reuse ;  /* 0x000000b14eef7220 */ /* 0x080fe20000410000 */
[C---:B------:R-:W-:Y:S01]  /*c680*/  FFMA.FTZ R21, R199.reuse, R177, R22 ;  /* 0x000000b1c7157223 */ /* 0x040fe20000010016 */
[----:B------:R-:W-:Y:S01]  /*c690*/  FFMA.FTZ R22, R199, R197, -R184 ;  /* 0x000000c5c7167223 */ /* 0x000fe200000108b8 */
[C---:B------:R-:W-:Y:S01]  /*c6a0*/  FMUL.FTZ R197, R142.reuse, -R191 ;  /* 0x800000bf8ec57220 */ /* 0x040fe20000410000 */
[----:B------:R1:W-:Y:S01]  /*c6b0*/  STS [R20+0x216c], R241 ;  /* 0x00216cf114007388 */ /* 0x0003e20000000800 */
[-C--:B------:R-:W-:Y:S01]  /*c6c0*/  FMUL.FTZ R142, R142, -R189.reuse ;  /* 0x800000bd8e8e7220 */ /* 0x080fe20000410000 */
[----:B------:R-:W-:Y:S01]  /*c6d0*/  FFMA.FTZ R195, R182, R190, R195 ;  /* 0x000000beb6c37223 */ /* 0x000fe200000100c3 */
[C---:B------:R-:W-:Y:S01]  /*c6e0*/  FFMA.FTZ R197, R144.reuse, R189, -R197 ;  /* 0x000000bd90c57223 */ /* 0x040fe200000108c5 */
[----:B------:R3:W-:Y:S01]  /*c6f0*/  STS [R20+0x2168], R239 ;  /* 0x002168ef14007388 */ /* 0x0007e20000000800 */
[-C--:B------:R-:W-:Y:S01]  /*c700*/  FFMA.FTZ R144, R144, R191.reuse, R142 ;  /* 0x000000bf90907223 */ /* 0x080fe2000001008e */
[----:B------:R-:W-:Y:S01]  /*c710*/  FMUL.FTZ R142, R77, R94 ;  /* 0x0000005e4d8e7220 */ /* 0x000fe20000410000 */
[----:B------:R-:W-:Y:S01]  /*c720*/  FMUL.FTZ R180, R181, R191 ;  /* 0x000000bfb5b47220 */ /* 0x000fe20000410000 */
[----:B------:R-:W-:Y:S01]  /*c730*/  FMUL.FTZ R190, R194, R95 ;  /* 0x0000005fc2be7220 */ /* 0x000fe20000410000 */
[----:B------:R-:W-:Y:S01]  /*c740*/  FFMA.FTZ R199, R199, R146, R175 ;  /* 0x00000092c7c77223 */ /* 0x000fe200000100af */
[----:B-1----:R-:W-:Y:S01]  /*c750*/  FMUL.FTZ R241, R188, UR40 ;  /* 0x00000028bcf17c20 */ /* 0x002fe20008410000 */
[-C--:B------:R-:W-:Y:S01]  /*c760*/  FFMA.FTZ R146, R181, -R142.reuse, R234 ;  /* 0x8000008eb5927223 */ /* 0x080fe200000100ea */
[C---:B------:R-:W-:Y:S01]  /*c770*/  FFMA.FTZ R181, R179.reuse, -R142, R236 ;  /* 0x8000008eb3b57223 */ /* 0x040fe200000100ec */
[----:B------:R-:W-:Y:S01]  /*c780*/  FFMA.FTZ R180, R179, R189, R180 ;  /* 0x000000bdb3b47223 */ /* 0x000fe200000100b4 */
[C---:B---3--:R-:W-:Y:S01]  /*c790*/  FMUL.FTZ R239, R194.reuse, UR40 ;  /* 0x00000028c2ef7c20 */ /* 0x048fe20008410000 */
[----:B------:R-:W-:Y:S01]  /*c7a0*/  FFMA.FTZ R184, R194, UR41, -R241 ;  /* 0x00000029c2b87c23 */ /* 0x000fe200080108f1 */
[-C--:B------:R-:W-:Y:S01]  /*c7b0*/  FMUL.FTZ R179, R183, R190.reuse ;  /* 0x000000beb7b37220 */ /* 0x080fe20000410000 */
[----:B------:R-:W-:Y:S01]  /*c7c0*/  FMUL.FTZ R241, R79, R190 ;  /* 0x000000be4ff17220 */ /* 0x000fe20000410000 */
[C---:B------:R-:W-:Y:S01]  /*c7d0*/  FFMA.FTZ R182, R188.reuse, UR41, R239 ;  /* 0x00000029bcb67c23 */ /* 0x040fe200080100ef */
[----:B------:R-:W-:Y:S01]  /*c7e0*/  FMUL.FTZ R188, R188, R95 ;  /* 0x0000005fbcbc7220 */ /* 0x000fe20000410000 */
[----:B------:R-:W-:Y:S01]  /*c7f0*/  FMUL.FTZ R184, R183, R184 ;  /* 0x000000b8b7b87220 */ /* 0x000fe20000410000 */
[----:B------:R-:W-:Y:S01]  /*c800*/  FADD.FTZ R187, -R187, R144 ;  /* 0x00000090bbbb7221 */ /* 0x000fe20000010100 */
[----:B------:R-:W-:Y:S01]  /*c810*/  FMUL.FTZ R175, R196, UR40 ;  /* 0x00000028c4af7c20 */ /* 0x000fe20008410000 */
[----:B------:R-:W-:Y:S01]  /*c820*/  FMUL.FTZ R183, R183, R188 ;  /* 0x000000bcb7b77220 */ /* 0x000fe20000410000 */
[----:B------:R-:W-:Y:S01]  /*c830*/  FFMA.FTZ R194, R23, R182, R184 ;  /* 0x000000b617c27223 */ /* 0x000fe200000100b8 */
[----:B------:R-:W-:Y:S01]  /*c840*/  FMUL.FTZ R184, R189, UR40 ;  /* 0x00000028bdb87c20 */ /* 0x000fe20008410000 */
[C---:B------:R-:W-:Y:S01]  /*c850*/  FFMA.FTZ R142, R23.reuse, R188, R179 ;  /* 0x000000bc178e7223 */ /* 0x040fe200000100b3 */
[----:B------:R-:W-:Y:S01]  /*c860*/  FFMA.FTZ R23, R23, R190, -R183 ;  /* 0x000000be17177223 */ /* 0x000fe200000108b7 */
[----:B------:R-:W-:Y:S01]  /*c870*/  FMUL.FTZ R190, R191, R94 ;  /* 0x0000005ebfbe7220 */ /* 0x000fe20000410000 */
[----:B------:R-:W-:Y:S01]  /*c880*/  FMUL.FTZ R239, R79, R188 ;  /* 0x000000bc4fef7220 */ /* 0x000fe20000410000 */
[C---:B------:R-:W-:Y:S01]  /*c890*/  FMUL.FTZ R182, R191.reuse, UR40 ;  /* 0x00000028bfb67c20 */ /* 0x040fe20008410000 */
[----:B------:R-:W-:Y:S01]  /*c8a0*/  FFMA.FTZ R179, R191, UR41, -R184 ;  /* 0x00000029bfb37c23 */ /* 0x000fe200080108b8 */
[C---:B------:R-:W-:Y:S01]  /*c8b0*/  FMUL.FTZ R188, R189.reuse, R94 ;  /* 0x0000005ebdbc7220 */ /* 0x040fe20000410000 */
[C---:B------:R-:W-:Y:S01]  /*c8c0*/  FMUL.FTZ R144, R146.reuse, R190 ;  /* 0x000000be92907220 */ /* 0x040fe20000410000 */
[----:B------:R-:W-:Y:S01]  /*c8d0*/  FFMA.FTZ R182, R189, UR41, R182 ;  /* 0x00000029bdb67c23 */ /* 0x000fe200080100b6 */
[C---:B------:R-:W-:Y:S01]  /*c8e0*/  FMUL.FTZ R184, R146.reuse, R179 ;  /* 0x000000b392b87220 */ /* 0x040fe20000410000 */
[-C--:B------:R-:W-:Y:S01]  /*c8f0*/  FMUL.FTZ R179, R146, R188.reuse ;  /* 0x000000bc92b37220 */ /* 0x080fe20000410000 */
[-C--:B------:R-:W-:Y:S01]  /*c900*/  FMUL.FTZ R183, R77, R188.reuse ;  /* 0x000000bc4db77220 */ /* 0x080fe20000410000 */
[C---:B------:R-:W-:Y:S01]  /*c910*/  FFMA.FTZ R144, R181.reuse, R188, R144 ;  /* 0x000000bcb5907223 */ /* 0x040fe20000010090 */
[----:B------:R-:W-:Y:S01]  /*c920*/  FMUL.FTZ R177, R202, UR40 ;  /* 0x00000028cab17c20 */ /* 0x000fe20008410000 */
[----:B------:R-:W-:Y:S01]  /*c930*/  FADD.FTZ R186, R186, R197 ;  /* 0x000000c5baba7221 */ /* 0x000fe20000010000 */
[C---:B------:R-:W-:Y:S01]  /*c940*/  FFMA.FTZ R188, R181.reuse, R182, R184 ;  /* 0x000000b6b5bc7223 */ /* 0x040fe200000100b8 */
[----:B------:R-:W-:Y:S01]  /*c950*/  FFMA.FTZ R146, R181, R190, -R179 ;  /* 0x000000beb5927223 */ /* 0x000fe200000108b3 */
[CC--:B------:R-:W-:Y:S01]  /*c960*/  FMUL.FTZ R182, R171.reuse, -R187.reuse ;  /* 0x800000bbabb67220 */ /* 0x0c0fe20000410000 */
[----:B------:R-:W-:Y:S01]  /*c970*/  FMUL.FTZ R179, R76, R92 ;  /* 0x0000005c4cb37220 */ /* 0x000fe20000410000 */
[----:B------:R-:W-:Y:S01]  /*c980*/  FFMA.FTZ R148, R202, UR41, R175 ;  /* 0x00000029ca947c23 */ /* 0x000fe200080100af */
[----:B------:R-:W-:Y:S01]  /*c990*/  FMUL.FTZ R181, R152, R187 ;  /* 0x000000bb98b57220 */ /* 0x000fe20000410000 */
[C---:B------:R-:W-:Y:S01]  /*c9a0*/  FFMA.FTZ R177, R196.reuse, UR41, -R177 ;  /* 0x00000029c4b17c23 */ /* 0x040fe200080108b1 */
[----:B------:R-:W-:Y:S01]  /*c9b0*/  FMUL.FTZ R175, R196, R97 ;  /* 0x00000061c4af7220 */ /* 0x000fe20000410000 */
[-C--:B------:R-:W-:Y:S01]  /*c9c0*/  FMUL.FTZ R184, R171, -R186.reuse ;  /* 0x800000baabb87220 */ /* 0x080fe20000410000 */
[-C--:B------:R-:W-:Y:S01]  /*c9d0*/  FFMA.FTZ R171, R173, R186.reuse, -R182 ;  /* 0x000000baadab7223 */ /* 0x080fe200000108b6 */
[-C--:B------:R-:W-:Y:S01]  /*c9e0*/  FFMA.FTZ R182, R152, -R179.reuse, R231 ;  /* 0x800000b398b67223 */ /* 0x080fe200000100e7 */
[C---:B------:R-:W-:Y:S01]  /*c9f0*/  FFMA.FTZ R179, R150.reuse, -R179, R229 ;  /* 0x800000b396b37223 */ /* 0x040fe200000100e5 */
[----:B------:R-:W-:Y:S01]  /*ca00*/  FFMA.FTZ R152, R150, R186, R181 ;  /* 0x000000ba96987223 */ /* 0x000fe200000100b5 */
[----:B------:R-:W-:Y:S01]  /*ca10*/  FFMA.FTZ R39, R180, R94, R39 ;  /* 0x0000005eb4277223 */ /* 0x000fe20000010027 */
[----:B------:R-:W-:Y:S01]  /*ca20*/  FFMA.FTZ R188, R77, R180, R188 ;  /* 0x000000b44dbc7223 */ /* 0x000fe200000100bc */
[C---:B------:R-:W-:Y:S01]  /*ca30*/  FMUL.FTZ R150, R178.reuse, R177 ;  /* 0x000000b1b2967220 */ /* 0x040fe20000410000 */
[C---:B------:R-:W-:Y:S01]  /*ca40*/  FMUL.FTZ R180, R178.reuse, R175 ;  /* 0x000000afb2b47220 */ /* 0x040fe20000410000 */
[----:B------:R-:W-:Y:S01]  /*ca50*/  FMUL.FTZ R178, R178, R213 ;  /* 0x000000d5b2b27220 */ /* 0x000fe20000410000 */
[----:B------:R1:W-:Y:S01]  /*ca60*/  STS [R20+0x2160], R183 ;  /* 0x002160b714007388 */ /* 0x0003e20000000800 */
[----:B------:R-:W-:Y:S01]  /*ca70*/  FFMA.FTZ R40, R185, R95, R40 ;  /* 0x0000005fb9287223 */ /* 0x000fe20000010028 */
[----:B------:R-:W-:Y:S01]  /*ca80*/  FFMA.FTZ R185, R79, R185, R194 ;  /* 0x000000b94fb97223 */ /* 0x000fe200000100c2 */
[----:B------:R-:W-:Y:S01]  /*ca90*/  FFMA.FTZ R213, R211, R213, R180 ;  /* 0x000000d5d3d57223 */ /* 0x000fe200000100b4 */
[----:B------:R-:W-:Y:S01]  /*caa0*/  FMUL.FTZ R245, R80, R175 ;  /* 0x000000af50f57220 */ /* 0x000fe20000410000 */
[----:B------:R-:W-:Y:S01]  /*cab0*/  FMUL.FTZ R189, R77, R190 ;  /* 0x000000be4dbd7220 */ /* 0x000fe20000410000 */
[----:B------:R-:W-:Y:S01]  /*cac0*/  FADD.FTZ R38, R185, R38 ;  /* 0x00000026b9267221 */ /* 0x000fe20000010000 */
[----:B------:R-:W-:Y:S01]  /*cad0*/  FADD.FTZ R185, R156, R171 ;  /* 0x000000ab9cb97221 */ /* 0x000fe20000010000 */
[----:B------:R-:W-:Y:S01]  /*cae0*/  FFMA.FTZ R173, R173, R187, R184 ;  /* 0x000000bbadad7223 */ /* 0x000fe200000100b8 */
[----:B------:R-:W-:Y:S01]  /*caf0*/  FFMA.FTZ R35, R152, R92, R35 ;  /* 0x0000005c98237223 */ /* 0x000fe20000010023 */
[C---:B-1----:R-:W-:Y:S01]  /*cb00*/  FFMA.FTZ R183, R211.reuse, R148, R150 ;  /* 0x00000094d3b77223 */ /* 0x042fe20000010096 */
[----:B------:R-:W-:Y:S01]  /*cb10*/  FFMA.FTZ R211, R211, R175, -R178 ;  /* 0x000000afd3d37223 */ /* 0x000fe200000108b2 */
[----:B------:R-:W-:Y:S01]  /*cb20*/  FMUL.FTZ R148, R186, UR40 ;  /* 0x00000028ba947c20 */ /* 0x000fe20008410000 */
[C---:B------:R-:W-:Y:S01]  /*cb30*/  FMUL.FTZ R175, R187.reuse, UR40 ;  /* 0x00000028bbaf7c20 */ /* 0x040fe20008410000 */
[----:B------:R1:W-:Y:S01]  /*cb40*/  STS [R20+0x2164], R189 ;  /* 0x002164bd14007388 */ /* 0x0003e20000000800 */
[----:B------:R-:W-:Y:S01]  /*cb50*/  FFMA.FTZ R183, R80, R193, R183 ;  /* 0x000000c150b77223 */ /* 0x000fe200000100b7 */
[C---:B------:R-:W-:Y:S01]  /*cb60*/  FFMA.FTZ R171, R187.reuse, UR41, -R148 ;  /* 0x00000029bbab7c23 */ /* 0x040fe20008010894 */
[C---:B------:R-:W-:Y:S01]  /*cb70*/  FFMA.FTZ R156, R186.reuse, UR41, R175 ;  /* 0x00000029ba9c7c23 */ /* 0x040fe200080100af */
[-C--:B------:R-:W-:Y:S01]  /*cb80*/  FMUL.FTZ R187, R187, R92.reuse ;  /* 0x0000005cbbbb7220 */ /* 0x080fe20000410000 */
[----:B------:R-:W-:Y:S01]  /*cb90*/  FMUL.FTZ R175, R186, R92 ;  /* 0x0000005cbaaf7220 */ /* 0x000fe20000410000 */
[----:B------:R-:W-:Y:S01]  /*cba0*/  FADD.FTZ R34, R183, R34 ;  /* 0x00000022b7227221 */ /* 0x000fe20000010000 */
[----:B------:R-:W-:Y:S01]  /*cbb0*/  FMUL.FTZ R194, R66, R81 ;  /* 0x0000005142c27220 */ /* 0x000fe20000410000 */
[C---:B------:R-:W-:Y:S01]  /*cbc0*/  FMUL.FTZ R148, R182.reuse, R187 ;  /* 0x000000bbb6947220 */ /* 0x040fe20000410000 */
[----:B------:R-:W-:Y:S01]  /*cbd0*/  FMUL.FTZ R150, R182, R175 ;  /* 0x000000afb6967220 */ /* 0x000fe20000410000 */
[----:B-1----:R-:W-:Y:S01]  /*cbe0*/  FADD.FTZ R189, -R154, R173 ;  /* 0x000000ad9abd7221 */ /* 0x002fe20000010100 */
[----:B------:R-:W-:Y:S01]  /*cbf0*/  FMUL.FTZ R154, R182, R171 ;  /* 0x000000abb69a7220 */ /* 0x000fe20000410000 */
[C---:B------:R-:W-:Y:S01]  /*cc00*/  FFMA.FTZ R148, R179.reuse, R175, R148 ;  /* 0x000000afb3947223 */ /* 0x040fe20000010094 */
[C---:B------:R-:W-:Y:S01]  /*cc10*/  FFMA.FTZ R150, R179.reuse, R187, -R150 ;  /* 0x000000bbb3967223 */ /* 0x040fe20000010896 */
[C---:B------:R-:W-:Y:S01]  /*cc20*/  FMUL.FTZ R171, R126.reuse, -R189 ;  /* 0x800000bd7eab7220 */ /* 0x040fe20000410000 */
[----:B------:R-:W-:Y:S01]  /*cc30*/  FMUL.FTZ R173, R126, -R185 ;  /* 0x800000b97ead7220 */ /* 0x000fe20000410000 */
[----:B------:R-:W-:Y:S01]  /*cc40*/  FFMA.FTZ R179, R179, R156, R154 ;  /* 0x0000009cb3b37223 */ /* 0x000fe2000001009a */
[----:B------:R-:W-:Y:S01]  /*cc50*/  FMUL.FTZ R126, R75, R90 ;  /* 0x0000005a4b7e7220 */ /* 0x000fe20000410000 */
[C---:B------:R-:W-:Y:S01]  /*cc60*/  FMUL.FTZ R154, R165.reuse, R189 ;  /* 0x000000bda59a7220 */ /* 0x040fe20000410000 */
[C---:B------:R-:W-:Y:S01]  /*cc70*/  FFMA.FTZ R171, R128.reuse, R185, -R171 ;  /* 0x000000b980ab7223 */ /* 0x040fe200000108ab */
[----:B------:R-:W-:Y:S01]  /*cc80*/  FFMA.FTZ R173, R128, R189, R173 ;  /* 0x000000bd80ad7223 */ /* 0x000fe200000100ad */
[----:B------:R-:W-:Y:S01]  /*cc90*/  FFMA.FTZ R128, R165, -R126, R230 ;  /* 0x8000007ea5807223 */ /* 0x000fe200000100e6 */
[----:B------:R-:W-:Y:S01]  /*cca0*/  FFMA.FTZ R165, R163, R185, R154 ;  /* 0x000000b9a3a57223 */ /* 0x000fe2000001009a */
[C---:B------:R-:W-:Y:S01]  /*ccb0*/  FMUL.FTZ R177, R76.reuse, R175 ;  /* 0x000000af4cb17220 */ /* 0x040fe20000410000 */
[----:B------:R-:W-:Y:S01]  /*ccc0*/  FFMA.FTZ R154, R76, R152, R179 ;  /* 0x000000984c9a7223 */ /* 0x000fe200000100b3 */
[----:B------:R-:W-:Y:S01]  /*ccd0*/  FMUL.FTZ R152, R185, UR40 ;  /* 0x00000028b9987c20 */ /* 0x000fe20008410000 */
[----:B------:R-:W-:Y:S01]  /*cce0*/  FADD.FTZ R183, -R158, R173 ;  /* 0x000000ad9eb77221 */ /* 0x000fe20000010100 */
[----:B------:R-:W-:Y:S01]  /*ccf0*/  FFMA.FTZ R156, R163, -R126, R232 ;  /* 0x8000007ea39c7223 */ /* 0x000fe200000100e8 */
[----:B------:R-:W-:Y:S01]  /*cd00*/  FADD.FTZ R160, R160, R171 ;  /* 0x000000aba0a07221 */ /* 0x000fe20000010000 */
[C---:B------:R-:W-:Y:S01]  /*cd10*/  FMUL.FTZ R126, R189.reuse, UR40 ;  /* 0x00000028bd7e7c20 */ /* 0x040fe20008410000 */
[----:B------:R1:W-:Y:S01]  /*cd20*/  STS [R20+0x2158], R177 ;  /* 0x002158b114007388 */ /* 0x0003e20000000800 */
[----:B------:R-:W-:Y:S01]  /*cd30*/  FFMA.FTZ R171, R189, UR41, -R152 ;  /* 0x00000029bdab7c23 */ /* 0x000fe20008010898 */
[----:B------:R-:W-:Y:S01]  /*cd40*/  FMUL.FTZ R175, R185, R90 ;  /* 0x0000005ab9af7220 */ /* 0x000fe20000410000 */
[----:B------:R-:W-:Y:S01]  /*cd50*/  FADD.FTZ R33, R154, R33 ;  /* 0x000000219a217221 */ /* 0x000fe20000010000 */
[C---:B------:R-:W-:Y:S01]  /*cd60*/  FMUL.FTZ R152, R151.reuse, -R183 ;  /* 0x800000b797987220 */ /* 0x040fe20000410000 */
[----:B------:R-:W-:Y:S01]  /*cd70*/  FMUL.FTZ R181, R76, R187 ;  /* 0x000000bb4cb57220 */ /* 0x000fe20000410000 */
[----:B------:R-:W-:Y:S01]  /*cd80*/  FMUL.FTZ R154, R151, -R160 ;  /* 0x800000a0979a7220 */ /* 0x000fe20000410000 */
[----:B------:R-:W-:Y:S01]  /*cd90*/  FFMA.FTZ R163, R185, UR41, R126 ;  /* 0x00000029b9a37c23 */ /* 0x000fe2000801007e */
[C---:B------:R-:W-:Y:S01]  /*cda0*/  FMUL.FTZ R126, R128.reuse, R175 ;  /* 0x000000af807e7220 */ /* 0x040fe20000410000 */
[C---:B------:R-:W-:Y:S01]  /*cdb0*/  FMUL.FTZ R171, R128.reuse, R171 ;  /* 0x000000ab80ab7220 */ /* 0x040fe20000410000 */
[----:B-1----:R-:W-:Y:S01]  /*cdc0*/  FMUL.FTZ R177, R189, R90 ;  /* 0x0000005abdb17220 */ /* 0x002fe20000410000 */
[C---:B------:R-:W-:Y:S01]  /*cdd0*/  FFMA.FTZ R151, R153.reuse, R160, -R152 ;  /* 0x000000a099977223 */ /* 0x040fe20000010898 */
[----:B------:R-:W-:Y:S01]  /*cde0*/  FFMA.FTZ R153, R153, R183, R154 ;  /* 0x000000b799997223 */ /* 0x000fe2000001009a */
[----:B------:R1:W-:Y:S01]  /*cdf0*/  STS [R20+0x215c], R181 ;  /* 0x00215cb514007388 */ /* 0x0003e20000000800 */
[-C--:B------:R-:W-:Y:S01]  /*ce00*/  FMUL.FTZ R173, R128, R177.reuse ;  /* 0x000000b180ad7220 */ /* 0x080fe20000410000 */
[C---:B------:R-:W-:Y:S01]  /*ce10*/  FFMA.FTZ R126, R156.reuse, R177, -R126 ;  /* 0x000000b19c7e7223 */ /* 0x040fe2000001087e */
[----:B------:R-:W-:Y:S01]  /*ce20*/  FFMA.FTZ R158, R156, R163, R171 ;  /* 0x000000a39c9e7223 */ /* 0x000fe200000100ab */
[----:B------:R-:W-:Y:S01]  /*ce30*/  FADD.FTZ R154, -R162, R153 ;  /* 0x00000099a29a7221 */ /* 0x000fe20000010100 */
[----:B------:R-:W-:Y:S01]  /*ce40*/  FFMA.FTZ R128, R156, R175, R173 ;  /* 0x000000af9c807223 */ /* 0x000fe200000100ad */
[----:B------:R-:W-:Y:S01]  /*ce50*/  FMUL.FTZ R156, R74, R91 ;  /* 0x0000005b4a9c7220 */ /* 0x000fe20000410000 */
[----:B------:R-:W-:Y:S01]  /*ce60*/  FMUL.FTZ R163, R138, R183 ;  /* 0x000000b78aa37220 */ /* 0x000fe20000410000 */
[----:B------:R-:W-:Y:S01]  /*ce70*/  FMUL.FTZ R179, R75, R175 ;  /* 0x000000af4bb37220 */ /* 0x000fe20000410000 */
[----:B------:R-:W-:Y:S01]  /*ce80*/  FMUL.FTZ R175, R183, R91 ;  /* 0x0000005bb7af7220 */ /* 0x000fe20000410000 */
[----:B-1----:R-:W-:Y:S01]  /*ce90*/  FMUL.FTZ R181, R75, R177 ;  /* 0x000000b14bb57220 */ /* 0x002fe20000410000 */
[----:B------:R-:W-:Y:S01]  /*cea0*/  FADD.FTZ R177, R164, R151 ;  /* 0x00000097a4b17221 */ /* 0x000fe20000010000 */
[----:B------:R-:W-:Y:S01]  /*ceb0*/  FFMA.FTZ R138, R138, -R156, R227 ;  /* 0x8000009c8a8a7223 */ /* 0x000fe200000100e3 */
[----:B------:R-:W-:Y:S01]  /*cec0*/  FMUL.FTZ R151, R130, -R154 ;  /* 0x8000009a82977220 */ /* 0x000fe20000410000 */
[----:B------:R-:W-:Y:S01]  /*ced0*/  FFMA.FTZ R156, R140, -R156, R225 ;  /* 0x8000009c8c9c7223 */ /* 0x000fe200000100e1 */
[-C--:B------:R-:W-:Y:S01]  /*cee0*/  FMUL.FTZ R153, R130, -R177.reuse ;  /* 0x800000b182997220 */ /* 0x080fe20000410000 */
[----:B------:R-:W-:Y:S01]  /*cef0*/  FFMA.FTZ R163, R140, R160, R163 ;  /* 0x000000a08ca37223 */ /* 0x000fe200000100a3 */
[----:B------:R-:W-:Y:S01]  /*cf00*/  FMUL.FTZ R140, R160, UR40 ;  /* 0x00000028a08c7c20 */ /* 0x000fe20008410000 */
[C---:B------:R-:W-:Y:S01]  /*cf10*/  FFMA.FTZ R151, R132.reuse, R177, -R151 ;  /* 0x000000b184977223 */ /* 0x040fe20000010897 */
[----:B------:R-:W-:Y:S01]  /*cf20*/  FFMA.FTZ R153, R132, R154, R153 ;  /* 0x0000009a84997223 */ /* 0x000fe20000010099 */
[----:B------:R-:W-:Y:S01]  /*cf30*/  FMUL.FTZ R173, R160, R91 ;  /* 0x0000005ba0ad7220 */ /* 0x000fe20000410000 */
[C---:B------:R-:W-:Y:S01]  /*cf40*/  FFMA.FTZ R171, R183.reuse, UR41, -R140 ;  /* 0x00000029b7ab7c23 */ /* 0x040fe2000801088c */
[----:B------:R-:W-:Y:S01]  /*cf50*/  FADD.FTZ R168, R168, R151 ;  /* 0x00000097a8a87221 */ /* 0x000fe20000010000 */
[----:B------:R-:W-:Y:S01]  /*cf60*/  FADD.FTZ R166, -R166, R153 ;  /* 0x00000099a6a67221 */ /* 0x000fe20000010100 */
[C---:B------:R-:W-:Y:S01]  /*cf70*/  FMUL.FTZ R151, R138.reuse, R175 ;  /* 0x000000af8a977220 */ /* 0x040fe20000410000 */
[C---:B------:R-:W-:Y:S01]  /*cf80*/  FMUL.FTZ R171, R138.reuse, R171 ;  /* 0x000000ab8aab7220 */ /* 0x040fe20000410000 */
[----:B------:R-:W-:Y:S01]  /*cf90*/  FMUL.FTZ R132, R138, R173 ;  /* 0x000000ad8a847220 */ /* 0x000fe20000410000 */
[----:B------:R-:W-:Y:S01]  /*cfa0*/  FMUL.FTZ R130, R183, UR40 ;  /* 0x00000028b7827c20 */ /* 0x000fe20008410000 */
[C---:B------:R-:W-:Y:S01]  /*cfb0*/  FMUL.FTZ R138, R155.reuse, -R166 ;  /* 0x800000a69b8a7220 */ /* 0x040fe20000410000 */
[----:B------:R-:W-:Y:S01]  /*cfc0*/  FMUL.FTZ R155, R155, -R168 ;  /* 0x800000a89b9b7220 */ /* 0x000fe20000410000 */
[----:B------:R-:W-:Y:S01]  /*cfd0*/  FFMA.FTZ R32, R165, R90, R32 ;  /* 0x0000005aa5207223 */ /* 0x000fe20000010020 */
[----:B------:R-:W-:Y:S01]  /*cfe0*/  FFMA.FTZ R158, R75, R165, R158 ;  /* 0x000000a54b9e7223 */ /* 0x000fe2000001009e */
[----:B------:R-:W-:Y:S01]  /*cff0*/  FFMA.FTZ R165, R160, UR41, R130 ;  /* 0x00000029a0a57c23 */ /* 0x000fe20008010082 */
[----:B------:R-:W-:Y:S01]  /*d000*/  FFMA.FTZ R130, R156, R173, R151 ;  /* 0x000000ad9c827223 */ /* 0x000fe20000010097 */
[C---:B------:R-:W-:Y:S01]  /*d010*/  FFMA.FTZ R153, R157.reuse, R166, R155 ;  /* 0x000000a69d997223 */ /* 0x040fe2000001009b */
[----:B------:R-:W-:Y:S01]  /*d020*/  FFMA.FTZ R151, R157, R168, -R138 ;  /* 0x000000a89d977223 */ /* 0x000fe2000001088a */
[----:B------:R-:W-:Y:S01]  /*d030*/  FMUL.FTZ R138, R73, R89 ;  /* 0x00000059498a7220 */ /* 0x000fe20000410000 */
[C---:B------:R-:W-:Y:S01]  /*d040*/  FMUL.FTZ R140, R169.reuse, R154 ;  /* 0x0000009aa98c7220 */ /* 0x040fe20000410000 */
[----:B------:R-:W-:Y:S01]  /*d050*/  FADD.FTZ R153, -R170, R153 ;  /* 0x00000099aa997221 */ /* 0x000fe20000010100 */
[----:B------:R-:W-:Y:S01]  /*d060*/  FADD.FTZ R151, R172, R151 ;  /* 0x00000097ac977221 */ /* 0x000fe20000010000 */
[-C--:B------:R-:W-:Y:S01]  /*d070*/  FFMA.FTZ R169, R169, -R138.reuse, R228 ;  /* 0x8000008aa9a97223 */ /* 0x080fe200000100e4 */
[----:B------:R-:W-:Y:S01]  /*d080*/  FFMA.FTZ R152, R167, -R138, R226 ;  /* 0x8000008aa7987223 */ /* 0x000fe200000100e2 */
[C---:B------:R-:W-:Y:S01]  /*d090*/  FMUL.FTZ R155, R134.reuse, -R153 ;  /* 0x80000099869b7220 */ /* 0x040fe20000410000 */
[----:B------:R-:W-:Y:S01]  /*d0a0*/  FMUL.FTZ R134, R134, -R151 ;  /* 0x8000009786867220 */ /* 0x000fe20000410000 */
[----:B------:R-:W-:Y:S01]  /*d0b0*/  FMUL.FTZ R138, R177, UR40 ;  /* 0x00000028b18a7c20 */ /* 0x000fe20008410000 */
[----:B------:R-:W-:Y:S01]  /*d0c0*/  FFMA.FTZ R165, R156, R165, R171 ;  /* 0x000000a59ca57223 */ /* 0x000fe200000100ab */
[C---:B------:R-:W-:Y:S01]  /*d0d0*/  FFMA.FTZ R155, R136.reuse, R151, -R155 ;  /* 0x00000097889b7223 */ /* 0x040fe2000001089b */
[----:B------:R-:W-:Y:S01]  /*d0e0*/  FFMA.FTZ R157, R136, R153, R134 ;  /* 0x00000099889d7223 */ /* 0x000fe20000010086 */
[C---:B------:R-:W-:Y:S01]  /*d0f0*/  FMUL.FTZ R136, R154.reuse, UR40 ;  /* 0x000000289a887c20 */ /* 0x040fe20008410000 */
[C---:B------:R-:W-:Y:S01]  /*d100*/  FFMA.FTZ R138, R154.reuse, UR41, -R138 ;  /* 0x000000299a8a7c23 */ /* 0x040fe2000801088a */
[----:B------:R-:W-:Y:S01]  /*d110*/  FMUL.FTZ R154, R154, R89 ;  /* 0x000000599a9a7220 */ /* 0x000fe20000410000 */
[----:B------:R-:W-:Y:S01]  /*d120*/  FADD.FTZ R174, -R174, R157 ;  /* 0x0000009daeae7221 */ /* 0x000fe20000010100 */
[----:B------:R-:W-:Y:S01]  /*d130*/  FADD.FTZ R134, R176, R155 ;  /* 0x0000009bb0867221 */ /* 0x000fe20000010000 */
[----:B------:R-:W-:Y:S01]  /*d140*/  FFMA.FTZ R167, R167, R177, R140 ;  /* 0x000000b1a7a77223 */ /* 0x000fe2000001008c */
[----:B------:R-:W-:Y:S01]  /*d150*/  FMUL.FTZ R157, R169, R138 ;  /* 0x0000008aa99d7220 */ /* 0x000fe20000410000 */
[----:B------:R-:W-:Y:S01]  /*d160*/  FMUL.FTZ R140, R177, R89 ;  /* 0x00000059b18c7220 */ /* 0x000fe20000410000 */
[----:B------:R-:W-:Y:S01]  /*d170*/  FMUL.FTZ R155, R169, R154 ;  /* 0x0000009aa99b7220 */ /* 0x000fe20000410000 */
[C---:B------:R-:W-:Y:S01]  /*d180*/  FMUL.FTZ R138, R159.reuse, -R174 ;  /* 0x800000ae9f8a7220 */ /* 0x040fe20000410000 */
[----:B------:R-:W-:Y:S01]  /*d190*/  FFMA.FTZ R132, R156, R175, -R132 ;  /* 0x000000af9c847223 */ /* 0x000fe20000010884 */
[----:B------:R-:W-:Y:S01]  /*d1a0*/  FMUL.FTZ R159, R159, -R134 ;  /* 0x800000869f9f7220 */ /* 0x000fe20000410000 */
[----:B------:R-:W-:Y:S01]  /*d1b0*/  FFMA.FTZ R30, R163, R91, R30 ;  /* 0x0000005ba31e7223 */ /* 0x000fe2000001001e */
[----:B------:R-:W-:Y:S01]  /*d1c0*/  FFMA.FTZ R156, R74, R163, R165 ;  /* 0x000000a34a9c7223 */ /* 0x000fe200000100a5 */
[----:B------:R-:W-:Y:S01]  /*d1d0*/  FFMA.FTZ R163, R177, UR41, R136 ;  /* 0x00000029b1a37c23 */ /* 0x000fe20008010088 */
[-C--:B------:R-:W-:Y:S01]  /*d1e0*/  FMUL.FTZ R169, R169, R140.reuse ;  /* 0x0000008ca9a97220 */ /* 0x080fe20000410000 */
[CC--:B------:R-:W-:Y:S01]  /*d1f0*/  FFMA.FTZ R136, R152.reuse, R140.reuse, R155 ;  /* 0x0000008c98887223 */ /* 0x0c0fe2000001009b */
        /* <DEDUP_REMOVED lines=8> */
[----:B------:R-:W-:Y:S01]  /*d280*/  FFMA.FTZ R154, R152, R163, R157 ;  /* 0x000000a3989a7223 */ /* 0x000fe2000001009d */
[CC--:B------:R-:W-:Y:S01]  /*d290*/  FMUL.FTZ R155, R118.reuse, -R209.reuse ;  /* 0x800000d1769b7220 */ /* 0x0c0fe20000410000 */
[----:B------:R-:W-:Y:S01]  /*d2a0*/  FMUL.FTZ R118, R118, -R208 ;  /* 0x800000d076767220 */ /* 0x000fe20000410000 */
[----:B------:R1:W-:Y:S01]  /*d2b0*/  STS [R20+0x2144], R159 ;  /* 0x0021449f14007388 */ /* 0x0003e20000000800 */
[----:B------:R-:W-:Y:S01]  /*d2c0*/  FMUL.FTZ R157, R124, R166 ;  /* 0x000000a67c9d7220 */ /* 0x000fe20000410000 */
[C---:B------:R-:W-:Y:S01]  /*d2d0*/  FFMA.FTZ R155, R120.reuse, R208, -R155 ;  /* 0x000000d0789b7223 */ /* 0x040fe2000001089b */
[----:B------:R-:W-:Y:S01]  /*d2e0*/  FFMA.FTZ R118, R120, R209, R118 ;  /* 0x000000d178767223 */ /* 0x000fe20000010076 */
[----:B------:R-:W-:Y:S01]  /*d2f0*/  FFMA.FTZ R124, R124, -R140, R221 ;  /* 0x8000008c7c7c7223 */ /* 0x000fe200000100dd */
[----:B------:R-:W-:Y:S01]  /*d300*/  FMUL.FTZ R161, R166, R87 ;  /* 0x00000057a6a17220 */ /* 0x000fe20000410000 */
[----:B------:R-:W-:Y:S01]  /*d310*/  FADD.FTZ R206, R206, R155 ;  /* 0x0000009bcece7221 */ /* 0x000fe20000010000 */
[----:B------:R-:W-:Y:S01]  /*d320*/  FADD.FTZ R207, -R207, R118 ;  /* 0x00000076cfcf7221 */ /* 0x000fe20000010100 */
[----:B------:R-:W-:Y:S01]  /*d330*/  FMUL.FTZ R155, R168, UR40 ;  /* 0x00000028a89b7c20 */ /* 0x000fe20008410000 */
[----:B------:R-:W-:Y:S01]  /*d340*/  FMUL.FTZ R163, R124, R161 ;  /* 0x000000a17ca37220 */ /* 0x000fe20000410000 */
[C---:B------:R-:W-:Y:S01]  /*d350*/  FMUL.FTZ R120, R147.reuse, -R206 ;  /* 0x800000ce93787220 */ /* 0x040fe20000410000 */
[----:B------:R-:W-:Y:S01]  /*d360*/  FMUL.FTZ R118, R147, -R207 ;  /* 0x800000cf93767220 */ /* 0x000fe20000410000 */
[----:B------:R-:W-:Y:S01]  /*d370*/  FFMA.FTZ R155, R166, UR41, -R155 ;  /* 0x00000029a69b7c23 */ /* 0x000fe2000801089b */
[----:B-1----:R-:W-:Y:S01]  /*d380*/  FMUL.FTZ R159, R168, R87 ;  /* 0x00000057a89f7220 */ /* 0x002fe20000410000 */
[----:B------:R-:W-:Y:S01]  /*d390*/  FFMA.FTZ R152, R122, -R140, R223 ;  /* 0x8000008c7a987223 */ /* 0x000fe200000100df */
[C---:B------:R-:W-:Y:S01]  /*d3a0*/  FFMA.FTZ R118, R149.reuse, R206, -R118 ;  /* 0x000000ce95767223 */ /* 0x040fe20000010876 */
[----:B------:R-:W-:Y:S01]  /*d3b0*/  FFMA.FTZ R149, R149, R207, R120 ;  /* 0x000000cf95957223 */ /* 0x000fe20000010078 */
[C---:B------:R-:W-:Y:S01]  /*d3c0*/  FMUL.FTZ R155, R124.reuse, R155 ;  /* 0x0000009b7c9b7220 */ /* 0x040fe20000410000 */
[----:B------:R-:W-:Y:S01]  /*d3d0*/  FMUL.FTZ R120, R124, R159 ;  /* 0x0000009f7c787220 */ /* 0x000fe20000410000 */
[----:B------:R-:W-:Y:S01]  /*d3e0*/  FADD.FTZ R205, R205, R118 ;  /* 0x00000076cdcd7221 */ /* 0x000fe20000010000 */
[----:B------:R-:W-:Y:S01]  /*d3f0*/  FADD.FTZ R204, -R204, R149 ;  /* 0x00000095cccc7221 */ /* 0x000fe20000010100 */
[----:B------:R-:W-:Y:S01]  /*d400*/  FFMA.FTZ R157, R122, R168, R157 ;  /* 0x000000a87a9d7223 */ /* 0x000fe2000001009d */
[----:B------:R-:W-:Y:S01]  /*d410*/  FMUL.FTZ R140, R71, R88 ;  /* 0x00000058478c7220 */ /* 0x000fe20000410000 */
[C---:B------:R-:W-:Y:S01]  /*d420*/  FMUL.FTZ R124, R143.reuse, -R205 ;  /* 0x800000cd8f7c7220 */ /* 0x040fe20000410000 */
[-C--:B------:R-:W-:Y:S01]  /*d430*/  FMUL.FTZ R122, R143, -R204.reuse ;  /* 0x800000cc8f7a7220 */ /* 0x080fe20000410000 */
[----:B------:R-:W-:Y:S01]  /*d440*/  FMUL.FTZ R180, R141, R153 ;  /* 0x000000998db47220 */ /* 0x000fe20000410000 */
[----:B------:R-:W-:Y:S01]  /*d450*/  FMUL.FTZ R147, R166, UR40 ;  /* 0x00000028a6937c20 */ /* 0x000fe20008410000 */
[C---:B------:R-:W-:Y:S01]  /*d460*/  FFMA.FTZ R124, R145.reuse, R204, R124 ;  /* 0x000000cc917c7223 */ /* 0x040fe2000001007c */
[----:B------:R-:W-:Y:S01]  /*d470*/  FFMA.FTZ R122, R145, R205, -R122 ;  /* 0x000000cd917a7223 */ /* 0x000fe2000001087a */
[----:B------:R-:W-:Y:S01]  /*d480*/  FFMA.FTZ R180, R139, R151, R180 ;  /* 0x000000978bb47223 */ /* 0x000fe200000100b4 */
[----:B------:R-:W-:Y:S01]  /*d490*/  FFMA.FTZ R147, R168, UR41, R147 ;  /* 0x00000029a8937c23 */ /* 0x000fe20008010093 */
[----:B------:R-:W-:Y:S01]  /*d4a0*/  FADD.FTZ R203, -R203, R124 ;  /* 0x0000007ccbcb7221 */ /* 0x000fe20000010100 */
[----:B------:R-:W-:Y:S01]  /*d4b0*/  FADD.FTZ R201, R201, R122 ;  /* 0x0000007ac9c97221 */ /* 0x000fe20000010000 */
[-C--:B------:R-:W-:Y:S01]  /*d4c0*/  FFMA.FTZ R122, R141, -R140.reuse, R224 ;  /* 0x8000008c8d7a7223 */ /* 0x080fe200000100e0 */
[----:B------:R-:W-:Y:S01]  /*d4d0*/  FFMA.FTZ R140, R139, -R140, R222 ;  /* 0x8000008c8b8c7223 */ /* 0x000fe200000100de */
[C---:B------:R-:W-:Y:S01]  /*d4e0*/  FMUL.FTZ R141, R114.reuse, -R203 ;  /* 0x800000cb728d7220 */ /* 0x040fe20000410000 */
[----:B------:R-:W-:Y:S01]  /*d4f0*/  FMUL.FTZ R114, R114, -R201 ;  /* 0x800000c972727220 */ /* 0x000fe20000410000 */
[-C--:B------:R-:W-:Y:S01]  /*d500*/  FMUL.FTZ R145, R153, R88.reuse ;  /* 0x0000005899917220 */ /* 0x080fe20000410000 */
[----:B------:R-:W-:Y:S01]  /*d510*/  FFMA.FTZ R192, R78, R195, R199 ;  /* 0x000000c34ec07223 */ /* 0x000fe200000100c7 */
[C---:B------:R-:W-:Y:S01]  /*d520*/  FFMA.FTZ R141, R116.reuse, R201, -R141 ;  /* 0x000000c9748d7223 */ /* 0x040fe2000001088d */
[----:B------:R-:W-:Y:S01]  /*d530*/  FFMA.FTZ R139, R116, R203, R114 ;  /* 0x000000cb748b7223 */ /* 0x000fe20000010072 */
[----:B------:R-:W-:Y:S01]  /*d540*/  FMUL.FTZ R116, R151, UR40 ;  /* 0x0000002897747c20 */ /* 0x000fe20008410000 */
[C---:B------:R-:W-:Y:S01]  /*d550*/  FMUL.FTZ R114, R153.reuse, UR40 ;  /* 0x0000002899727c20 */ /* 0x040fe20008410000 */
[----:B------:R-:W-:Y:S01]  /*d560*/  FADD.FTZ R200, R200, R141 ;  /* 0x0000008dc8c87221 */ /* 0x000fe20000010000 */
[----:B------:R-:W-:Y:S01]  /*d570*/  FADD.FTZ R198, -R198, R139 ;  /* 0x0000008bc6c67221 */ /* 0x000fe20000010100 */
[----:B------:R-:W-:Y:S01]  /*d580*/  FFMA.FTZ R139, R153, UR41, -R116 ;  /* 0x00000029998b7c23 */ /* 0x000fe20008010874 */
[C---:B------:R-:W-:Y:S01]  /*d590*/  FFMA.FTZ R153, R151.reuse, UR41, R114 ;  /* 0x0000002997997c23 */ /* 0x040fe20008010072 */
[----:B------:R-:W-:Y:S01]  /*d5a0*/  FMUL.FTZ R141, R151, R88 ;  /* 0x00000058978d7220 */ /* 0x000fe20000410000 */
[----:B------:R-:W-:Y:S01]  /*d5b0*/  FFMA.FTZ R147, R152, R147, R155 ;  /* 0x0000009398937223 */ /* 0x000fe2000001009b */
[----:B------:R-:W-:Y:S01]  /*d5c0*/  FMUL.FTZ R190, R65, R82 ;  /* 0x0000005241be7220 */ /* 0x000fe20000410000 */
[-C--:B------:R-:W-:Y:S01]  /*d5d0*/  FFMA.FTZ R196, R102, -R194.reuse, R135 ;  /* 0x800000c266c47223 */ /* 0x080fe20000010087 */
[C---:B------:R-:W-:Y:S01]  /*d5e0*/  FMUL.FTZ R143, R122.reuse, R145 ;  /* 0x000000917a8f7220 */ /* 0x040fe20000410000 */
[----:B------:R-:W-:Y:S01]  /*d5f0*/  FMUL.FTZ R151, R122, R139 ;  /* 0x0000008b7a977220 */ /* 0x000fe20000410000 */
[----:B------:R-:W-:Y:S01]  /*d600*/  FFMA.FTZ R194, R104, -R194, R137 ;  /* 0x800000c268c27223 */ /* 0x000fe20000010089 */
[----:B------:R-:W-:Y:S01]  /*d610*/  FMUL.FTZ R139, R198, R81 ;  /* 0x00000051c68b7220 */ /* 0x000fe20000410000 */
[----:B------:R-:W-:Y:S01]  /*d620*/  FADD.FTZ R41, R192, R41 ;  /* 0x00000029c0297221 */ /* 0x000fe20000010000 */
        /* <DEDUP_REMOVED lines=19> */
[----:B------:R-:W-:Y:S01]  /*d760*/  FFMA.FTZ R140, R140, R153, R151 ;  /* 0x000000998c8c7223 */ /* 0x000fe20000010097 */
[-C--:B------:R-:W-:Y:S01]  /*d770*/  FFMA.FTZ R188, R129, -R186.reuse, R214 ;  /* 0x800000ba81bc7223 */ /* 0x080fe200000100d6 */
[----:B------:R-:W-:Y:S01]  /*d780*/  FFMA.FTZ R186, R127, -R186, R216 ;  /* 0x800000ba7fba7223 */ /* 0x000fe200000100d8 */
[----:B------:R-:W-:Y:S01]  /*d790*/  FADD.FTZ R124, R147, R124 ;  /* 0x0000007c937c7221 */ /* 0x000fe20000010000 */
[----:B------:R-:W-:Y:S01]  /*d7a0*/  FMUL.FTZ R151, R194, R141 ;  /* 0x0000008dc2977220 */ /* 0x000fe20000410000 */
[-C--:B------:R-:W-:Y:S01]  /*d7b0*/  FMUL.FTZ R147, R204, R84.reuse ;  /* 0x00000054cc937220 */ /* 0x080fe20000410000 */
[----:B------:R-:W-:Y:S01]  /*d7c0*/  FMUL.FTZ R122, R70, R85 ;  /* 0x00000055467a7220 */ /* 0x000fe20000410000 */
[----:B------:R1:W-:Y:S01]  /*d7d0*/  STS [R20+0x2130], R155 ;  /* 0x0021309b14007388 */ /* 0x0003e20000000800 */
[----:B------:R-:W-:Y:S01]  /*d7e0*/  FMUL.FTZ R149, R205, R84 ;  /* 0x00000054cd957220 */ /* 0x000fe20000410000 */
[----:B------:R-:W-:Y:S01]  /*d7f0*/  FMUL.FTZ R153, R190, R145 ;  /* 0x00000091be997220 */ /* 0x000fe20000410000 */
[----:B------:R-:W-:Y:S01]  /*d800*/  FFMA.FTZ R151, R196, R139, -R151 ;  /* 0x0000008bc4977223 */ /* 0x000fe20000010897 */
[-C--:B------:R-:W-:Y:S01]  /*d810*/  FFMA.FTZ R197, R112, -R122.reuse, R219 ;  /* 0x8000007a70c57223 */ /* 0x080fe200000100db */
[C---:B------:R-:W-:Y:S01]  /*d820*/  FFMA.FTZ R122, R110.reuse, -R122, R217 ;  /* 0x8000007a6e7a7223 */ /* 0x040fe200000100d9 */
[----:B------:R-:W-:Y:S01]  /*d830*/  FMUL.FTZ R199, R110, R174 ;  /* 0x000000ae6ec77220 */ /* 0x000fe20000410000 */
[----:B------:R-:W-:Y:S01]  /*d840*/  FFMA.FTZ R110, R192, R143, -R153 ;  /* 0x0000008fc06e7223 */ /* 0x000fe20000010899 */
[----:B------:R-:W-:Y:S01]  /*d850*/  FADD.FTZ R151, RZ, R151 ;  /* 0x00000097ff977221 */ /* 0x000fe20000010000 */
[----:B------:R-:W-:Y:S01]  /*d860*/  FMUL.FTZ R182, R68, R83 ;  /* 0x0000005344b67220 */ /* 0x000fe20000410000 */
[----:B-1----:R-:W-:Y:S01]  /*d870*/  FMUL.FTZ R155, R186, R147 ;  /* 0x00000093ba9b7220 */ /* 0x002fe20000410000 */
[----:B------:R-:W-:Y:S01]  /*d880*/  FMUL.FTZ R153, R206, R83 ;  /* 0x00000053ce997220 */ /* 0x000fe20000410000 */
[----:B------:R-:W-:Y:S01]  /*d890*/  FADD.FTZ R110, R151, R110 ;  /* 0x0000006e976e7221 */ /* 0x000fe20000010000 */
[-C--:B------:R-:W-:Y:S01]  /*d8a0*/  FMUL.FTZ R151, R186, R149.reuse ;  /* 0x00000095ba977220 */ /* 0x080fe20000410000 */
[----:B------:R-:W-:Y:S01]  /*d8b0*/  FFMA.FTZ R155, R188, R149, R155 ;  /* 0x00000095bc9b7223 */ /* 0x000fe2000001009b */
[----:B------:R-:W-:Y:S01]  /*d8c0*/  FFMA.FTZ R184, R106, -R182, R25 ;  /* 0x800000b66ab87223 */ /* 0x000fe20000010019 */
[----:B------:R1:W-:Y:S01]  /*d8d0*/  STS [R20+0x2134], R157 ;  /* 0x0021349d14007388 */ /* 0x0003e20000000800 */
[----:B------:R-:W-:Y:S01]  /*d8e0*/  FFMA.FTZ R199, R112, R134, R199 ;  /* 0x0000008670c77223 */ /* 0x000fe200000100c7 */
[----:B------:R-:W-:Y:S01]  /*d8f0*/  FADD.FTZ R124, R124, R155 ;  /* 0x0000009b7c7c7221 */ /* 0x000fe20000010000 */
[----:B------:R-:W-:Y:S01]  /*d900*/  FMUL.FTZ R155, R207, R83 ;  /* 0x00000053cf9b7220 */ /* 0x000fe20000410000 */
[----:B------:R-:W-:Y:S01]  /*d910*/  FFMA.FTZ R151, R188, R147, -R151 ;  /* 0x00000093bc977223 */ /* 0x000fe20000010897 */
[----:B------:R-:W-:Y:S01]  /*d920*/  FFMA.FTZ R182, R108, -R182, R215 ;  /* 0x800000b66cb67223 */ /* 0x000fe200000100d7 */
[----:B------:R-:W-:Y:S01]  /*d930*/  FMUL.FTZ R112, R184, R153 ;  /* 0x00000099b8707220 */ /* 0x000fe20000410000 */
[-C--:B------:R-:W-:Y:S01]  /*d940*/  FFMA.FTZ R120, R152, R161.reuse, -R120 ;  /* 0x000000a198787223 */ /* 0x080fe20000010878 */
[----:B------:R-:W-:Y:S01]  /*d950*/  FADD.FTZ R110, R110, R151 ;  /* 0x000000976e6e7221 */ /* 0x000fe20000010000 */
[----:B------:R-:W-:Y:S01]  /*d960*/  FMUL.FTZ R161, R72, R161 ;  /* 0x000000a148a17220 */ /* 0x000fe20000410000 */
[-C--:B-1----:R-:W-:Y:S01]  /*d970*/  FMUL.FTZ R157, R184, R155.reuse ;  /* 0x0000009bb89d7220 */ /* 0x082fe20000410000 */
[----:B------:R-:W-:Y:S01]  /*d980*/  FFMA.FTZ R151, R182, R155, -R112 ;  /* 0x0000009bb6977223 */ /* 0x000fe20000010870 */
[----:B------:R-:W-:Y:S01]  /*d990*/  FMUL.FTZ R176, R69, R86 ;  /* 0x0000005645b07220 */ /* 0x000fe20000410000 */
[----:B------:R-:W-:Y:S01]  /*d9a0*/  FFMA.FTZ R118, R152, R159, R163 ;  /* 0x0000009f98767223 */ /* 0x000fe200000100a3 */
[----:B------:R-:W-:Y:S01]  /*d9b0*/  FFMA.FTZ R157, R182, R153, R157 ;  /* 0x00000099b69d7223 */ /* 0x000fe2000001009d */
[----:B------:R-:W-:Y:S01]  /*d9c0*/  FADD.FTZ R110, R110, R151 ;  /* 0x000000976e6e7221 */ /* 0x000fe20000010000 */
[----:B------:R-:W-:Y:S01]  /*d9d0*/  FMUL.FTZ R151, R174, UR40 ;  /* 0x00000028ae977c20 */ /* 0x000fe20008410000 */
[----:B------:R-:W-:Y:S01]  /*d9e0*/  FMUL.FTZ R159, R72, R159 ;  /* 0x0000009f489f7220 */ /* 0x000fe20000410000 */
[----:B------:R-:W-:Y:S01]  /*d9f0*/  FADD.FTZ R124, R124, R157 ;  /* 0x0000009d7c7c7221 */ /* 0x000fe20000010000 */
[----:B------:R-:W-:Y:S01]  /*da00*/  FMUL.FTZ R157, R134, UR40 ;  /* 0x00000028869d7c20 */ /* 0x000fe20008410000 */
[----:B------:R1:W-:Y:S01]  /*da10*/  STS [R20+0x213c], R161 ;  /* 0x00213ca114007388 */ /* 0x0003e20000000800 */
[----:B------:R-:W-:Y:S01]  /*da20*/  FFMA.FTZ R17, R180, R88, R17 ;  /* 0x00000058b4117223 */ /* 0x000fe20000010011 */
[----:B------:R-:W-:Y:S01]  /*da30*/  FFMA.FTZ R180, R71, R180, R140 ;  /* 0x000000b447b47223 */ /* 0x000fe2000001008c */
[-C--:B------:R-:W-:Y:S01]  /*da40*/  FFMA.FTZ R178, R131, -R176.reuse, R218 ;  /* 0x800000b083b27223 */ /* 0x080fe200000100da */
[----:B------:R-:W-:Y:S01]  /*da50*/  FFMA.FTZ R176, R133, -R176, R220 ;  /* 0x800000b085b07223 */ /* 0x000fe200000100dc */
[----:B------:R-:W-:Y:S01]  /*da60*/  FFMA.FTZ R140, R134, UR41, R151 ;  /* 0x00000029868c7c23 */ /* 0x000fe20008010097 */
[-C--:B------:R-:W-:Y:S01]  /*da70*/  FMUL.FTZ R151, R208, R86.reuse ;  /* 0x00000056d0977220 */ /* 0x080fe20000410000 */
[----:B------:R3:W-:Y:S01]  /*da80*/  STS [R20+0x2140], R165 ;  /* 0x002140a514007388 */ /* 0x0007e20000000800 */
[----:B------:R-:W-:Y:S01]  /*da90*/  FMUL.FTZ R163, R134, R85 ;  /* 0x0000005586a37220 */ /* 0x000fe20000410000 */
[----:B------:R-:W-:Y:S01]  /*daa0*/  FFMA.FTZ R28, R167, R89, R28 ;  /* 0x00000059a71c7223 */ /* 0x000fe2000001001c */
[----:B-1----:R-:W-:Y:S01]  /*dab0*/  FFMA.FTZ R161, R174, UR41, -R157 ;  /* 0x00000029aea17c23 */ /* 0x002fe2000801089d */
[----:B------:R-:W-:Y:S01]  /*dac0*/  FMUL.FTZ R157, R209, R86 ;  /* 0x00000056d19d7220 */ /* 0x000fe20000410000 */
[----:B------:R1:W-:Y:S01]  /*dad0*/  STS [R20+0x2138], R159 ;  /* 0x0021389f14007388 */ /* 0x0003e20000000800 */
[----:B------:R-:W-:Y:S01]  /*dae0*/  FMUL.FTZ R112, R176, R151 ;  /* 0x00000097b0707220 */ /* 0x000fe20000410000 */
[----:B------:R-:W-:Y:S01]  /*daf0*/  FMUL.FTZ R134, R122, R161 ;  /* 0x000000a17a867220 */ /* 0x000fe20000410000 */
[----:B------:R-:W-:Y:S01]  /*db00*/  FFMA.FTZ R154, R73, R167, R154 ;  /* 0x000000a7499a7223 */ /* 0x000fe2000001009a */
[----:B------:R-:W-:Y:S01]  /*db10*/  FMUL.FTZ R173, R74, R173 ;  /* 0x000000ad4aad7220 */ /* 0x000fe20000410000 */
[----:B---3--:R-:W-:Y:S01]  /*db20*/  FMUL.FTZ R165, R174, R85 ;  /* 0x00000055aea57220 */ /* 0x008fe20000410000 */
[----:B------:R-:W-:Y:S01]  /*db30*/  FFMA.FTZ R161, R178, R157, -R112 ;  /* 0x0000009db2a17223 */ /* 0x000fe20000010870 */
[----:B------:R-:W-:Y:S01]  /*db40*/  FMUL.FTZ R175, R74, R175 ;  /* 0x000000af4aaf7220 */ /* 0x000fe20000410000 */
[----:B------:R-:W-:Y:S01]  /*db50*/  FMUL.FTZ R153, R68, R153 ;  /* 0x0000009944997220 */ /* 0x000fe20000410000 */
[----:B------:R-:W-:Y:S01]  /*db60*/  FMUL.FTZ R152, R122, R165 ;  /* 0x000000a57a987220 */ /* 0x000fe20000410000 */
[----:B-1----:R-:W-:Y:S01]  /*db70*/  FMUL.FTZ R159, R176, R157 ;  /* 0x0000009db09f7220 */ /* 0x002fe20000410000 */
[-C--:B------:R-:W-:Y:S01]  /*db80*/  FMUL.FTZ R122, R122, R163.reuse ;  /* 0x000000a37a7a7220 */ /* 0x080fe20000410000 */
[----:B------:R-:W-:Y:S01]  /*db90*/  FADD.FTZ R110, R110, R161 ;  /* 0x000000a16e6e7221 */ /* 0x000fe20000010000 */
[----:B------:R-:W-:Y:S01]  /*dba0*/  FFMA.FTZ R167, R197, R163, R152 ;  /* 0x000000a3c5a77223 */ /* 0x000fe20000010098 */
[----:B------:R-:W-:Y:S01]  /*dbb0*/  FFMA.FTZ R159, R178, R151, R159 ;  /* 0x00000097b29f7223 */ /* 0x000fe2000001009f */
[----:B------:R-:W-:Y:S01]  /*dbc0*/  FMUL.FTZ R163, R70, R163 ;  /* 0x000000a346a37220 */ /* 0x000fe20000410000 */
[C---:B------:R-:W-:Y:S01]  /*dbd0*/  FMUL.FTZ R151, R69.reuse, R151 ;  /* 0x0000009745977220 */ /* 0x040fe20000410000 */
[----:B------:R-:W-:Y:S01]  /*dbe0*/  FMUL.FTZ R157, R69, R157 ;  /* 0x0000009d459d7220 */ /* 0x000fe20000410000 */
[----:B------:R-:W-:Y:S01]  /*dbf0*/  FADD.FTZ R124, R124, R159 ;  /* 0x0000009f7c7c7221 */ /* 0x000fe20000010000 */
[-C--:B------:R-:W-:Y:S01]  /*dc00*/  FFMA.FTZ R159, R197, R165.reuse, -R122 ;  /* 0x000000a5c59f7223 */ /* 0x080fe2000001087a */
[----:B------:R-:W-:Y:S01]  /*dc10*/  FMUL.FTZ R165, R70, R165 ;  /* 0x000000a546a57220 */ /* 0x000fe20000410000 */
        /* <DEDUP_REMOVED lines=15> */
[----:B------:R-:W-:Y:S01]  /*dd10*/  STS [R20+0x2178], R243 ;  /* 0x002178f314007388 */ /* 0x000fe20000000800 */
[----:B------:R-:W-:Y:S01]  /*dd20*/  FFMA.FTZ R42, R195, R93, R42 ;  /* 0x0000005dc32a7223 */ /* 0x000fe2000001002a */
[----:B------:R-:W-:Y:S01]  /*dd30*/  FADD.FTZ R167, R167, R130 ;  /* 0x00000082a7a77221 */ /* 0x000fe20000010000 */
[----:B------:R-:W-:Y:S01]  /*dd40*/  FADD.FTZ R159, R159, R132 ;  /* 0x000000849f9f7221 */ /* 0x000fe20000010000 */
[----:B------:R-:W-:Y:S01]  /*dd50*/  STS [R20+0x217c], R245 ;  /* 0x00217cf514007388 */ /* 0x000fe20000000800 */
[C---:B------:R-:W-:Y:S01]  /*dd60*/  IADD3 R161, R210.reuse, 0x1c0, RZ ;  /* 0x000001c0d2a17810 */ /* 0x040fe20007ffe0ff */
        /* <DEDUP_REMOVED lines=10> */
[----:B------:R1:W-:Y:S01]  /*de10*/  STS [R20+0x2150], R179 ;  /* 0x002150b314007388 */ /* 0x0003e20000000800 */
[----:B------:R-:W-:Y:S01]  /*de20*/  IADD3 R167, R210, 0x240, RZ ;  /* 0x00000240d2a77810 */ /* 0x000fe20007ffe0ff */
[----:B------:R-:W-:Y:S01]  /*de30*/  FADD.FTZ R21, R144, R21 ;  /* 0x0000001590157221 */ /* 0x000fe20000010000 */
[----:B------:R-:W-:Y:S01]  /*de40*/  FADD.FTZ R22, R159, R22 ;  /* 0x000000169f167221 */ /* 0x000fe20000010000 */
[----:B------:R-:W-:Y:S01]  /*de50*/  STS [R20+0x2154], R181 ;  /* 0x002154b514007388 */ /* 0x000fe20000000800 */
[----:B------:R-:W-:Y:S01]  /*de60*/  IADD3 R159, R210, 0x1a0, RZ ;  /* 0x000001a0d29f7810 */ /* 0x000fe20007ffe0ff */
[----:B------:R-:W-:Y:S01]  /*de70*/  FADD.FTZ R174, R21, R142 ;  /* 0x0000008e15ae7221 */ /* 0x000fe20000010000 */
[----:B------:R-:W-:Y:S01]  /*de80*/  FADD.FTZ R172, R22, R23 ;  /* 0x0000001716ac7221 */ /* 0x000fe20000010000 */
[----:B------:R3:W-:Y:S01]  /*de90*/  STS [R20+0x2148], R173 ;  /* 0x002148ad14007388 */ /* 0x0007e20000000800 */
[C---:B------:R-:W-:Y:S01]  /*dea0*/  IADD3 R21, R210.reuse, 0x20, RZ ;  /* 0x00000020d2157810 */ /* 0x040fe20007ffe0ff */
[----:B------:R-:W-:Y:S01]  /*deb0*/  FFMA.FTZ R197, R197, R140, R134 ;  /* 0x0000008cc5c57223 */ /* 0x000fe20000010086 */
[C---:B------:R-:W-:Y:S01]  /*dec0*/  IADD3 R23, R210.reuse, 0x40, RZ ;  /* 0x00000040d2177810 */ /* 0x040fe20007ffe0ff */
[----:B------:R4:W-:Y:S01]  /*ded0*/  STS [R20+0x214c], R175 ;  /* 0x00214caf14007388 */ /* 0x0009e20000000800 */
[----:B------:R-:W-:Y:S01]  /*dee0*/  IADD3 R171, R210, 0x280, RZ ;  /* 0x00000280d2ab7810 */ /* 0x000fe20007ffe0ff */
[----:B------:R-:W-:Y:S01]  /*def0*/  FADD.FTZ R31, R158, R31 ;  /* 0x0000001f9e1f7221 */ /* 0x000fe20000010000 */
[C---:B------:R-:W-:Y:S01]  /*df00*/  IADD3 R177, R210.reuse, 0x2e0, RZ ;  /* 0x000002e0d2b17810 */ /* 0x040fe20007ffe0ff */
[----:B------:R5:W-:Y:S01]  /*df10*/  STS [R20+0x2128], R163 ;  /* 0x002128a314007388 */ /* 0x000be20000000800 */
[----:B-1----:R-:W-:Y:S01]  /*df20*/  IADD3 R179, R210, 0x300, RZ ;  /* 0x00000300d2b37810 */ /* 0x002fe20007ffe0ff */
[----:B------:R-:W-:Y:S01]  /*df30*/  FADD.FTZ R29, R156, R29 ;  /* 0x0000001d9c1d7221 */ /* 0x000fe20000010000 */
[C---:B---3--:R-:W-:Y:S01]  /*df40*/  IADD3 R173, R210.reuse, 0x2a0, RZ ;  /* 0x000002a0d2ad7810 */ /* 0x048fe20007ffe0ff */
[----:B------:R1:W-:Y:S01]  /*df50*/  STS [R20+0x212c], R165 ;  /* 0x00212ca514007388 */ /* 0x0003e20000000800 */
[----:B------:R-:W-:Y:S01]  /*df60*/  IADD3 R181, R210, 0x320, RZ ;  /* 0x00000320d2b57810 */ /* 0x000fe20007ffe0ff */
[----:B------:R-:W-:Y:S01]  /*df70*/  FADD.FTZ R27, R154, R27 ;  /* 0x0000001b9a1b7221 */ /* 0x000fe20000010000 */
[C---:B----4-:R-:W-:Y:S01]  /*df80*/  IADD3 R175, R210.reuse, 0x2c0, RZ ;  /* 0x000002c0d2af7810 */ /* 0x050fe20007ffe0ff */
[----:B------:R3:W-:Y:S01]  /*df90*/  STS [R20+0x2120], R151 ;  /* 0x0021209714007388 */ /* 0x0007e20000000800 */
[----:B------:R-:W-:Y:S01]  /*dfa0*/  IADD3 R183, R210, 0x340, RZ ;  /* 0x00000340d2b77810 */ /* 0x000fe20007ffe0ff */
[----:B------:R-:W-:Y:S01]  /*dfb0*/  FMUL.FTZ R215, R4, R215 ;  /* 0x000000d704d77220 */ /* 0x000fe20000410000 */
[C---:B-----5:R-:W-:Y:S01]  /*dfc0*/  IADD3 R163, R210.reuse, 0x1e0, RZ ;  /* 0x000001e0d2a37810 */ /* 0x060fe20007ffe0ff */
[----:B------:R4:W-:Y:S01]  /*dfd0*/  STS [R20+0x2124], R157 ;  /* 0x0021249d14007388 */ /* 0x0009e20000000800 */
[----:B------:R-:W-:Y:S01]  /*dfe0*/  IADD3 R185, R210, 0x360, RZ ;  /* 0x00000360d2b97810 */ /* 0x000fe20007ffe0ff */
[----:B------:R-:W-:Y:S01]  /*dff0*/  FMUL.FTZ R243, R0, R135 ;  /* 0x0000008700f37220 */ /* 0x000fe20000410000 */
[C---:B-1----:R-:W-:Y:S01]  /*e000*/  IADD3 R165, R210.reuse, 0x220, RZ ;  /* 0x00000220d2a57810 */ /* 0x042fe20007ffe0ff */
[----:B------:R1:W-:Y:S01]  /*e010*/  STS [R20+0x2118], R153 ;  /* 0x0021189914007388 */ /* 0x0003e20000000800 */
[----:B------:R-:W-:Y:S01]  /*e020*/  IADD3 R187, R210, 0x380, RZ ;  /* 0x00000380d2bb7810 */ /* 0x000fe20007ffe0ff */
[----:B------:R-:W-:Y:S01]  /*e030*/  FFMA.FTZ R25, -R4, R25, -RZ ;  /* 0x0000001904197223 */ /* 0x000fe200000109ff */
[C---:B---3--:R-:W-:Y:S01]  /*e040*/  IADD3 R151, R210.reuse, 0xe0, RZ ;  /* 0x000000e0d2977810 */ /* 0x048fe20007ffe0ff */
[----:B------:R3:W-:Y:S01]  /*e050*/  STS [R20+0x211c], R155 ;  /* 0x00211c9b14007388 */ /* 0x0007e20000000800 */
[----:B------:R-:W-:Y:S01]  /*e060*/  IADD3 R189, R210, 0x3a0, RZ ;  /* 0x000003a0d2bd7810 */ /* 0x000fe20007ffe0ff */
[----:B------:R-:W-:Y:S01]  /*e070*/  FMUL.FTZ R245, R2, R212 ;  /* 0x000000d402f57220 */ /* 0x000fe20000410000 */
[C---:B----4-:R-:W-:Y:S01]  /*e080*/  IADD3 R157, R210.reuse, 0x180, RZ ;  /* 0x00000180d29d7810 */ /* 0x050fe20007ffe0ff */
[----:B------:R4:W-:Y:S01]  /*e090*/  STS [R20+0x2110], R149 ;  /* 0x0021109514007388 */ /* 0x0009e20000000800 */
[----:B------:R-:W-:Y:S01]  /*e0a0*/  IADD3 R191, R210, 0x3c0, RZ ;  /* 0x000003c0d2bf7810 */ /* 0x000fe20007ffe0ff */
[----:B------:R-:W-:Y:S01]  /*e0b0*/  FFMA.FTZ R217, -R6, R217, -RZ ;  /* 0x000000d906d97223 */ /* 0x000fe200000109ff */
[C---:B-1----:R-:W-:Y:S01]  /*e0c0*/  IADD3 R153, R210.reuse, 0x140, RZ ;  /* 0x00000140d2997810 */ /* 0x042fe20007ffe0ff */
[----:B------:R1:W-:Y:S01]  /*e0d0*/  STS [R20+0x2114], R147 ;  /* 0x0021149314007388 */ /* 0x0003e20000000800 */
[----:B------:R-:W-:Y:S01]  /*e0e0*/  IADD3 R193, R210, 0x3e0, RZ ;  /* 0x000003e0d2c17810 */ /* 0x000fe20007ffe0ff */
[----:B------:R-:W-:Y:S01]  /*e0f0*/  FMUL.FTZ R225, R10, R225 ;  /* 0x000000e10ae17220 */ /* 0x000fe20000410000 */
[C---:B---3--:R-:W-:Y:S01]  /*e100*/  IADD3 R155, R210.reuse, 0x160, RZ ;  /* 0x00000160d29b7810 */ /* 0x048fe20007ffe0ff */
[----:B------:R3:W-:Y:S01]  /*e110*/  STS [R20+0x2108], R145 ;  /* 0x0021089114007388 */ /* 0x0007e20000000800 */
[-C--:B------:R-:W-:Y:S01]  /*e120*/  LEA.HI.SX32 R22, R210, R210.reuse, 0x1b ;  /* 0x000000d2d2167211 */ /* 0x080fe200078fdaff */
[----:B------:R-:W-:Y:S01]  /*e130*/  FMUL.FTZ R223, R8, R223 ;  /* 0x000000df08df7220 */ /* 0x000fe20000410000 */
[C---:B----4-:R-:W-:Y:S01]  /*e140*/  IADD3 R149, R210.reuse, 0xc0, RZ ;  /* 0x000000c0d2957810 */ /* 0x050fe20007ffe0ff */
[----:B------:R4:W-:Y:S01]  /*e150*/  STS [R20+0x210c], R143 ;  /* 0x00210c8f14007388 */ /* 0x0009e20000000800 */
[----:B------:R-:W-:Y:S01]  /*e160*/  LEA.HI.SX32 R21, R21, R210, 0x1b ;  /* 0x000000d215157211 */ /* 0x000fe200078fdaff */
[----:B------:R-:W-:Y:S01]  /*e170*/  FFMA.FTZ R241, -R3, R216, -RZ ;  /* 0x000000d803f17223 */ /* 0x000fe200000109ff */
[----:B-1----:R-:W-:Y:S01]  /*e180*/  IADD3 R147, R210, 0x80, RZ ;  /* 0x00000080d2937810 */ /* 0x002fe20007ffe0ff */
[----:B------:R1:W-:Y:S01]  /*e190*/  STS [R20+0x2100], R141 ;  /* 0x0021008d14007388 */ /* 0x0003e20000000800 */
[-C--:B------:R-:W-:Y:S01]  /*e1a0*/  LEA.HI.SX32 R23, R23, R210.reuse, 0x1b ;  /* 0x000000d217177211 */ /* 0x080fe200078fdaff */
[----:B------:R-:W-:Y:S01]  /*e1b0*/  FMUL.FTZ R219, R6, R219 ;  /* 0x000000db06db7220 */ /* 0x000fe20000410000 */
[----:B---3--:R-:W-:Y:S01]  /*e1c0*/  IADD3 R145, R210, 0x60, RZ ;  /* 0x00000060d2917810 */ /* 0x008fe20007ffe0ff */
[----:B------:R3:W-:Y:S01]  /*e1d0*/  STS [R20+0x2104], R139 ;  /* 0x0021048b14007388 */ /* 0x0007e20000000800 */
[-C--:B------:R-:W-:Y:S01]  /*e1e0*/  LEA.HI.SX32 R147, R147, R210.reuse, 0x1b ;  /* 0x000000d293937211 */ /* 0x080fe200078fdaff */
[----:B------:R-:W-:Y:S01]  /*e1f0*/  FFMA.FTZ R221, -R8, R221, -RZ ;  /* 0x000000dd08dd7223 */ /* 0x000fe200000109ff */
[----:B----4-:R-:W-:Y:S01]  /*e200*/  IADD3 R143, R210, 0xa0, RZ ;  /* 0x000000a0d28f7810 */ /* 0x010fe20007ffe0ff */
[----:B------:R-:W-:Y:S01]  /*e210*/  FFMA.FTZ R227, -R10, R227, -RZ ;  /* 0x000000e30ae37223 */ /* 0x000fe200000109ff */
[-C--:B------:R-:W-:Y:S01]  /*e220*/  LEA.HI.SX32 R145, R145, R210.reuse, 0x1b ;  /* 0x000000d291917211 */ /* 0x080fe200078fdaff */
[----:B------:R-:W-:Y:S01]  /*e230*/  FMUL.FTZ R229, R12, R229 ;  /* 0x000000e50ce57220 */ /* 0x000fe20000410000 */
[----:B-1----:R-:W-:Y:S01]  /*e240*/  IADD3 R141, R210, 0x100, RZ ;  /* 0x00000100d28d7810 */ /* 0x002fe20007ffe0ff */
[----:B------:R-:W-:Y:S01]  /*e250*/  FFMA.FTZ R231, -R12, R231, -RZ ;  /* 0x000000e70ce77223 */ /* 0x000fe200000109ff */
[-C--:B------:R-:W-:Y:S01]  /*e260*/  LEA.HI.SX32 R143, R143, R210.reuse, 0x1b ;  /* 0x000000d28f8f7211 */ /* 0x080fe200078fdaff */
[----:B------:R-:W-:Y:S01]  /*e270*/  FMUL.FTZ R233, R14, R233 ;  /* 0x000000e90ee97220 */ /* 0x000fe20000410000 */
[----:B---3--:R-:W-:Y:S01]  /*e280*/  IADD3 R139, R210, 0x120, RZ ;  /* 0x00000120d28b7810 */ /* 0x008fe20007ffe0ff */
[----:B------:R-:W-:Y:S01]  /*e290*/  FFMA.FTZ R235, -R14, R235, -RZ ;  /* 0x000000eb0eeb7223 */ /* 0x000fe200000109ff */
[-C--:B------:R-:W-:Y:S01]  /*e2a0*/  LEA.HI.SX32 R149, R149, R210.reuse, 0x1b ;  /* 0x000000d295957211 */ /* 0x080fe200078fdaff */
[----:B------:R-:W-:Y:S01]  /*e2b0*/  FFMA.FTZ R237, -R16, R237, -RZ ;  /* 0x000000ed10ed7223 */ /* 0x000fe200000109ff */
        /* <DEDUP_REMOVED lines=27> */
[----:B------:R-:W-:Y:S01]  /*e470*/  LEA R170, R21, UR18, 0x2 ;  /* 0x0000001215aa7c11 */ /* 0x000fe2000f8e10ff */
[----:B------:R-:W-:Y:S01]  /*e480*/  FFMA.FTZ R21, -R0, R137, -RZ ;  /* 0x0000008900157223 */ /* 0x000fe200000109ff */
[----:B------:R-:W-:Y:S01]  /*e490*/  LEA R168, R23, UR18, 0x2 ;  /* 0x0000001217a87c11 */ /* 0x000fe2000f8e10ff */
[----:B------:R-:W-:Y:S01]  /*e4a0*/  FFMA.FTZ R23, -R2, R24, -RZ ;  /* 0x0000001802177223 */ /* 0x000fe200000109ff */
[----:B------:R-:W-:Y:S01]  /*e4b0*/  LEA R166, R145, UR18, 0x2 ;  /* 0x0000001291a67c11 */ /* 0x000fe2000f8e10ff */
[----:B------:R-:W-:Y:S01]  /*e4c0*/  FMUL.FTZ R24, R206, UR40 ;  /* 0x00000028ce187c20 */ /* 0x000fe20008410000 */
        /* <DEDUP_REMOVED lines=9> */
[----:B------:R-:W1:Y:S01]  /*e560*/  LDS R239, [R22+0x2100] ;  /* 0x0021000016ef7984 */ /* 0x000e620000000800 */
        /* <DEDUP_REMOVED lines=55> */
[----:B--2---:R-:W-:-:S03]  /*e8e0*/  FFMA.FTZ R21, -R5, R220, -RZ ;  /* 0x000000dc05157223 */ /* 0x004fc600000109ff */
[----:B------:R2:W-:Y:S01]  /*e8f0*/  STS [R20+0x31c0], R215 ;  /* 0x0031c0d714007388 */ /* 0x0005e20000000800 */
[----:B-1----:R-:W-:-:S03]  /*e900*/  FFMA.FTZ R25, -R11, R230, -RZ ;  /* 0x000000e60b197223 */ /* 0x002fc600000109ff */
[----:B------:R1:W-:Y:S01]  /*e910*/  STS [R20+0x31a4], R21 ;  /* 0x0031a41514007388 */ /* 0x0003e20000000800 */
[----:B-----5:R-:W-:-:S03]  /*e920*/  FFMA.FTZ R23, -R7, R224, -RZ ;  /* 0x000000e007177223 */ /* 0x020fc600000109ff */
[----:B------:R5:W-:Y:S01]  /*e930*/  STS [R20+0x31d4], R25 ;  /* 0x0031d41914007388 */ /* 0x000be20000000800 */
[----:B--2---:R-:W-:-:S03]  /*e940*/  FMUL.FTZ R215, R13, R236 ;  /* 0x000000ec0dd77220 */ /* 0x004fc60000410000 */
[----:B------:R2:W-:Y:S01]  /*e950*/  STS [R20+0x3180], R243 ;  /* 0x003180f314007388 */ /* 0x0005e20000000800 */
[----:B-1----:R-:W-:-:S03]  /*e960*/  FFMA.FTZ R21, -R9, R228, -RZ ;  /* 0x000000e409157223 */ /* 0x002fc600000109ff */
[----:B------:R1:W-:Y:S01]  /*e970*/  STS [R20+0x31e0], R215 ;  /* 0x0031e0d714007388 */ /* 0x0003e20000000800 */
[----:B-----5:R-:W-:Y:S01]  /*e980*/  FMUL.FTZ R25, R15, R18 ;  /* 0x000000120f197220 */ /* 0x020fe20000410000 */
[----:B------:R-:W-:Y:S02]  /*e990*/  FMUL.FTZ R18, R208, UR40 ;  /* 0x00000028d0127c20 */ /* 0x000fe40008410000 */
[----:B------:R5:W-:Y:S01]  /*e9a0*/  STS [R20+0x3188], R245 ;  /* 0x003188f514007388 */ /* 0x000be20000000800 */
[----:B--2---:R-:W-:-:S03]  /*e9b0*/  FMUL.FTZ R243, R5, R218 ;  /* 0x000000da05f37220 */ /* 0x004fc60000410000 */
[----:B------:R2:W-:Y:S01]  /*e9c0*/  STS [R20+0x31ac], R217 ;  /* 0x0031acd914007388 */ /* 0x0005e20000000800 */
[----:B-1----:R-:W-:-:S03]  /*e9d0*/  MOV R215, UR17 ;  /* 0x0000001100d77c02 */ /* 0x002fc60008000f00 */
[----:B------:R1:W-:Y:S01]  /*e9e0*/  STS [R20+0x31b4], R23 ;  /* 0x0031b41714007388 */ /* 0x0003e20000000800 */
[----:B------:R-:W-:Y:S01]  /*e9f0*/  LEA R212, R215, -R210, 0x1 ;  /* 0x800000d2d7d47211 */ /* 0x000fe200078e08ff */
[----:B-----5:R-:W-:Y:S02]  /*ea00*/  FMUL.FTZ R245, R7, R222 ;  /* 0x000000de07f57220 */ /* 0x020fe40000410000 */
[----:B------:R5:W-:Y:S01]  /*ea10*/  STS [R20+0x31c4], R21 ;  /* 0x0031c41514007388 */ /* 0x000be20000000800 */
[----:B------:R-:W-:Y:S01]  /*ea20*/  FMUL.FTZ R215, R198, UR40 ;  /* 0x00000028c6d77c20 */ /* 0x000fe20008410000 */
[----:B------:R-:W-:Y:S01]  /*ea30*/  ISETP.GE.AND P1, PT, R212, 0x1, PT ;  /* 0x00000001d400780c */ /* 0x000fe20003f26270 */
[----:B--2---:R-:W-:Y:S01]  /*ea40*/  FMUL.FTZ R217, R11, R232 ;  /* 0x000000e80bd97220 */ /* 0x004fe20000410000 */
[----:B------:R2:W-:Y:S01]  /*ea50*/  STS [R20+0x31c8], R225 ;  /* 0x0031c8e114007388 */ /* 0x0005e20000000800 */
[----:B------:R-:W-:Y:S01]  /*ea60*/  FFMA.FTZ R215, R200, UR41, R215 ;  /* 0x00000029c8d77c23 */ /* 0x000fe200080100d7 */
[----:B-1----:R-:W-:-:S02]  /*ea70*/  FFMA.FTZ R23, -R15, R238, -RZ ;  /* 0x000000ee0f177223 */ /* 0x002fc400000109ff */
[----:B------:R1:W-:Y:S01]  /*ea80*/  STS [R20+0x31b8], R223 ;  /* 0x0031b8df14007388 */ /* 0x0003e20000000800 */
[----:B-----5:R-:W-:-:S03]  /*ea90*/  FFMA.FTZ R21, -R13, R234, -RZ ;  /* 0x000000ea0d157223 */ /* 0x020fc600000109ff */
[----:B------:R-:W-:Y:S01]  /*eaa0*/  STS [R20+0x3190], R247 ;  /* 0x003190f714007388 */ /* 0x000fe20000000800 */
[----:B--2---:R-:W-:Y:S01]  /*eab0*/  FFMA.FTZ R225, R209, UR41, -R18 ;  /* 0x00000029d1e17c23 */ /* 0x004fe20008010812 */
[----:B------:R-:W-:Y:S02]  /*eac0*/  FMUL.FTZ R18, R204, UR40 ;  /* 0x00000028cc127c20 */ /* 0x000fe40008410000 */
[----:B------:R-:W-:Y:S02]  /*ead0*/  STS [R20+0x3194], R241 ;  /* 0x003194f114007388 */ /* 0x000fe40000000800 */
[----:B-1----:R-:W-:Y:S02]  /*eae0*/  FFMA.FTZ R223, R205, UR41, R18 ;  /* 0x00000029cddf7c23 */ /* 0x002fe40008010012 */
[----:B------:R-:W-:Y:S01]  /*eaf0*/  STS [R20+0x31a0], R243 ;  /* 0x0031a0f314007388 */ /* 0x000fe20000000800 */
[----:B------:R-:W-:-:S03]  /*eb00*/  FMUL.FTZ R18, R203, UR40 ;  /* 0x00000028cb127c20 */ /* 0x000fc60008410000 */
[----:B------:R1:W-:Y:S04]  /*eb10*/  STS [R20+0x31a8], R219 ;  /* 0x0031a8db14007388 */ /* 0x0003e80000000800 */
[----:B------:R-:W-:Y:S04]  /*eb20*/  STS [R20+0x31b0], R245 ;  /* 0x0031b0f514007388 */ /* 0x000fe80000000800 */
[----:B------:R-:W-:Y:S01]  /*eb30*/  STS [R20+0x31bc], R221 ;  /* 0x0031bcdd14007388 */ /* 0x000fe20000000800 */
[----:B-1----:R-:W-:-:S03]  /*eb40*/  FFMA.FTZ R219, R201, UR41, R18 ;  /* 0x00000029c9db7c23 */ /* 0x002fc60008010012 */
[----:B------:R1:W-:Y:S04]  /*eb50*/  STS [R20+0x31cc], R227 ;  /* 0x0031cce314007388 */ /* 0x0003e80000000800 */
[----:B------:R2:W-:Y:S04]  /*eb60*/  STS [R20+0x31d0], R217 ;  /* 0x0031d0d914007388 */ /* 0x0005e80000000800 */
[----:B------:R5:W-:Y:S01]  /*eb70*/  STS [R20+0x31d8], R229 ;  /* 0x0031d8e514007388 */ /* 0x000be20000000800 */
[----:B-1----:R-:W-:-:S03]  /*eb80*/  FMUL.FTZ R227, R209, UR40 ;  /* 0x00000028d1e37c20 */ /* 0x002fc60008410000 */
[----:B------:R1:W-:Y:S01]  /*eb90*/  STS [R20+0x31dc], R231 ;  /* 0x0031dce714007388 */ /* 0x0003e20000000800 */
[----:B--2---:R-:W-:Y:S01]  /*eba0*/  FMUL.FTZ R217, R200, UR40 ;  /* 0x00000028c8d97c20 */ /* 0x004fe20008410000 */
[----:B------:R-:W-:Y:S02]  /*ebb0*/  FFMA.FTZ R227, R208, UR41, R227 ;  /* 0x00000029d0e37c23 */ /* 0x000fe400080100e3 */
[----:B------:R-:W-:Y:S01]  /*ebc0*/  STS [R20+0x31e4], R21 ;  /* 0x0031e41514007388 */ /* 0x000fe20000000800 */
[C---:B-----5:R-:W-:Y:S01]  /*ebd0*/  FFMA.FTZ R229, R207.reuse, UR41, -R24 ;  /* 0x00000029cfe57c23 */ /* 0x060fe20008010818 */
[----:B------:R-:W-:Y:S02]  /*ebe0*/  FFMA.FTZ R217, R198, UR41, -R217 ;  /* 0x00000029c6d97c23 */ /* 0x000fe400080108d9 */
[----:B------:R2:W-:Y:S01]  /*ebf0*/  STS [R20+0x31e8], R233 ;  /* 0x0031e8e914007388 */ /* 0x0005e20000000800 */
[----:B-1----:R-:W-:-:S03]  /*ec00*/  FMUL.FTZ R231, R207, UR40 ;  /* 0x00000028cfe77c20 */ /* 0x002fc60008410000 */
[----:B------:R-:W-:Y:S01]  /*ec10*/  STS [R20+0x31ec], R235 ;  /* 0x0031eceb14007388 */ /* 0x000fe20000000800 */
[----:B------:R-:W-:-:S03]  /*ec20*/  FFMA.FTZ R231, R206, UR41, R231 ;  /* 0x00000029cee77c23 */ /* 0x000fc600080100e7 */
[----:B------:R-:W-:Y:S01]  /*ec30*/  STS [R20+0x31f0], R25 ;  /* 0x0031f01914007388 */ /* 0x000fe20000000800 */
[----:B--2---:R-:W-:-:S03]  /*ec40*/  FMUL.FTZ R233, R205, UR40 ;  /* 0x00000028cde97c20 */ /* 0x004fc60008410000 */
[----:B------:R-:W-:Y:S01]  /*ec50*/  STS [R20+0x31f4], R23 ;  /* 0x0031f41714007388 */ /* 0x000fe20000000800 */
[----:B------:R-:W-:-:S03]  /*ec60*/  FFMA.FTZ R233, R204, UR41, -R233 ;  /* 0x00000029cce97c23 */ /* 0x000fc600080108e9 */
[----:B------:R-:W-:Y:S04]  /*ec70*/  STS [R20+0x31f8], R19 ;  /* 0x0031f81314007388 */ /* 0x000fe80000000800 */
[----:B------:R1:W-:Y:S02]  /*ec80*/  STS [R20+0x31fc], R237 ;  /* 0x0031fced14007388 */ /* 0x0003e40000000800 */
[----:B-1----:R-:W-:-:S04]  /*ec90*/  FMUL.FTZ R20, R201, UR40 ;  /* 0x00000028c9147c20 */ /* 0x002fc80008410000 */
[----:B------:R-:W-:Y:S01]  /*eca0*/  FFMA.FTZ R221, R203, UR41, -R20 ;  /* 0x00000029cbdd7c23 */ /* 0x000fe20008010814 */
        /* <DEDUP_REMOVED lines=40> */
[----:B0-----:R-:W-:Y:S01]  /*ef30*/  LEA R22, P1, R18, UR43, 0x2 ;  /* 0x0000002b12167c11 */ /* 0x001fe2000f8210ff */
        /* <DEDUP_REMOVED lines=9> */
[----:B-1----:R0:W-:Y:S02]  /*efd0*/  REDG.E.ADD.F32.FTZ.RN.STRONG.GPU desc[UR20][R24.64], R235 ;  /* 0x000000eb180079a6 */ /* 0x0021e4000c10f394 */
.L_x_13965:
[----:B------:R-:W-:Y:S05]  /*efe0*/  BSYNC B0 ;  /* 0x0000000000007941 */ /* 0x000fea0003800000 */
.L_x_13964:
[----:B------:R-:W-:Y:S01]  /*eff0*/  USHF.R.U32.HI UR39, URZ, 0x1, UR29 ;  /* 0x000000013f277899 */ /* 0x000fe2000801161d */
[----:B------:R-:W1:Y:S01]  /*f000*/  LDC.64 R20, c[0x0][0x360] ;  /* 0x0000d800ff147b82 */ /* 0x000e620000000a00 */
[----:B------:R-:W-:Y:S01]  /*f010*/  USHF.R.U64 UR38, UR28, 0x1, UR29 ;  /* 0x000000011c267899 */ /* 0x000fe2000800121d */
[----:B0-----:R-:W-:Y:S01]  /*f020*/  SHF.L.U32 R22, R210, 0x2, RZ ;  /* 0x00000002d2167819 */ /* 0x001fe200000006ff */
[----:B------:R-:W-:Y:S01]  /*f030*/  UIMAD UR39, UR39, UR10, URZ ;  /* 0x0000000a272772a4 */ /* 0x000fe2000f8e023f */
[----:B------:R-:W-:Y:S01]  /*f040*/  SHF.R.U32.HI R23, RZ, 0x1e, R210 ;  /* 0x0000001eff177819 */ /* 0x000fe200000116d2 */
[----:B------:R-:W-:Y:S01]  /*f050*/  USHF.R.U32.HI UR57, URZ, 0x1, UR37 ;  /* 0x000000013f397899 */ /* 0x000fe20008011625 */
[----:B------:R-:W0:Y:S01]  /*f060*/  S2R R210, SR_LANEID ;  /* 0x0000000000d27919 */ /* 0x000e220000000000 */
[----:B------:R-:W-:Y:S01]  /*f070*/  UIMAD UR39, UR42, UR38, UR39 ;  /* 0x000000262a2772a4 */ /* 0x000fe2000f8e0227 */
[----:B------:R-:W2:Y:S01]  /*f080*/  LDC.64 R18, c[0x0][0x380] ;  /* 0x0000e000ff127b82 */ /* 0x000ea20000000a00 */
[----:B------:R-:W-:Y:S01]  /*f090*/  USHF.R.U64 UR43, UR36, 0x1, UR37 ;  /* 0x00000001242b7899 */ /* 0x000fe20008001225 */
[----:B------:R-:W-:Y:S01]  /*f0a0*/  BSSY B0, `(.L_x_13966) ;  /* 0x0000030000007945 */ /* 0x000fe20003800000 */
[----:B------:R-:W-:-:S02]  /*f0b0*/  UIMAD UR57, UR57, UR10, URZ ;  /* 0x0000000a393972a4 */ /* 0x000fc4000f8e023f */
[----:B------:R-:W-:Y:S02]  /*f0c0*/  UIMAD.WIDE.U32 UR40, UR38, UR10, URZ ;  /* 0x0000000a262872a5 */ /* 0x000fe4000f8e003f */
[----:B------:R-:W-:Y:S02]  /*f0d0*/  UIMAD UR57, UR42, UR43, UR57 ;  /* 0x0000002b2a3972a4 */ /* 0x000fe4000f8e0239 */
[----:B------:R-:W-:Y:S02]  /*f0e0*/  UIADD3 UR41, UR39, UR41, URZ ;  /* 0x0000002927297290 */ /* 0x000fe4000fffe03f */
[----:B------:R-:W-:Y:S02]  /*f0f0*/  UIMAD.WIDE.U32 UR42, UR43, UR10, URZ ;  /* 0x0000000a2b2a72a5 */ /* 0x000fe4000f8e003f */
[----:B------:R-:W-:Y:S01]  /*f100*/  UIMAD UR56, UR45, UR30, URZ ;  /* 0x0000001e2d3872a4 */ /* 0x000fe2000f8e023f */
[----:B------:R-:W-:Y:S01]  /*f110*/  ULDC.64 UR38, c[0x0][0x370] ;  /* 0x0000dc0000267ab9 */ /* 0x000fe20000000a00 */
[----:B------:R-:W-:-:S02]  /*f120*/  UIADD3 UR43, UR57, UR43, URZ ;  /* 0x0000002b392b7290 */ /* 0x000fc4000fffe03f */
[----:B------:R-:W-:Y:S02]  /*f130*/  UIMAD UR45, UR45, UR38, URZ ;  /* 0x000000262d2d72a4 */ /* 0x000fe4000f8e023f */
[----:B------:R-:W-:Y:S02]  /*f140*/  UIMAD UR56, UR11, UR31, UR56 ;  /* 0x0000001f0b3872a4 */ /* 0x000fe4000f8e0238 */
[----:B------:R-:W-:Y:S02]  /*f150*/  UIMAD.WIDE.U32 UR40, UR11, UR30, UR40 ;  /* 0x0000001e0b2872a5 */ /* 0x000fe4000f8e0028 */
[----:B------:R-:W-:Y:S02]  /*f160*/  UIMAD UR45, UR11, UR39, UR45 ;  /* 0x000000270b2d72a4 */ /* 0x000fe4000f8e022d */
[----:B------:R-:W-:Y:S02]  /*f170*/  UIMAD.WIDE.U32 UR38, UR11, UR38, UR42 ;  /* 0x000000260b2672a5 */ /* 0x000fe4000f8e002a */
[----:B------:R-:W-:-:S02]  /*f180*/  UIADD3 UR56, UR56, UR41, URZ ;  /* 0x0000002938387290 */ /* 0x000fc4000fffe03f */
[----:B------:R-:W-:Y:S02]  /*f190*/  ULEA UR57, UP0, UR40, UR32, 0x3 ;  /* 0x0000002028397291 */ /* 0x000fe4000f80183f */
[----:B------:R-:W-:Y:S02]  /*f1a0*/  UIADD3 UR42, UR6, -UR47, URZ ;  /* 0x8000002f062a7290 */ /* 0x000fe4000fffe03f */
[----:B------:R-:W-:Y:S02]  /*f1b0*/  ULEA.HI.X UR56, UR40, UR33, UR56, 0x3, UP0 ;  /* 0x0000002128387291 */ /* 0x000fe400080f1c38 */
[----:B------:R-:W-:Y:S01]  /*f1c0*/  UIMAD UR42, UR42, -0x400, URZ ;  /* 0xfffffc002a2a78a4 */ /* 0x000fe2000f8e023f */
[C---:B------:R-:W-:Y:S01]  /*f1d0*/  IADD3 R24, P1, R22.reuse, UR57, RZ ;  /* 0x0000003916187c10 */ /* 0x040fe2000ff3e0ff */
[----:B------:R-:W-:Y:S01]  /*f1e0*/  ULDC.64 UR40, c[0x0][0x3d0] ;  /* 0x0000f40000287ab9 */ /* 0x000fe20000000a00 */
[----:B------:R-:W-:Y:S02]  /*f1f0*/  UIADD3 UR45, UR45, UR39, URZ ;  /* 0x000000272d2d7290 */ /* 0x000fe4000fffe03f */
[----:B------:R-:W-:Y:S01]  /*f200*/  ULEA UR40, UP0, UR38, UR40, 0x3 ;  /* 0x0000002826287291 */ /* 0x000fe2000f80183f */
[----:B------:R-:W-:Y:S01]  /*f210*/  IADD3.X R25, R23, UR56, RZ, P1, !PT ;  /* 0x0000003817197c10 */ /* 0x000fe20008ffe4ff */
[----:B------:R-:W-:Y:S01]  /*f220*/  USHF.L.U64.HI UR39, UR8, 0x2, UR9 ;  /* 0x0000000208277899 */ /* 0x000fe20008010209 */
[----:B------:R-:W-:Y:S01]  /*f230*/  MOV R235, UR42 ;  /* 0x0000002a00eb7c02 */ /* 0x000fe20008000f00 */
[----:B------:R-:W-:Y:S01]  /*f240*/  ULEA.HI.X UR41, UR38, UR41, UR45, 0x3, UP0 ;  /* 0x0000002926297291 */ /* 0x000fe200080f1c2d */
[----:B------:R-:W-:Y:S01]  /*f250*/  MOV R237, UR42 ;  /* 0x0000002a00ed7c02 */ /* 0x000fe20008000f00 */
[----:B------:R-:W-:Y:S01]  /*f260*/  USHF.L.U32 UR38, UR8, 0x2, URZ ;  /* 0x0000000208267899 */ /* 0x000fe2000800063f */
[----:B------:R-:W-:Y:S01]  /*f270*/  IADD3 R22, P2, R22, UR40, RZ ;  /* 0x0000002816167c10 */ /* 0x000fe2000ff5e0ff */
[----:B------:R-:W-:Y:S01]  /*f280*/  IMAD.WIDE R24, R235, 0x4, R24 ;  /* 0x00000004eb187825 */ /* 0x000fe200078e0218 */
[----:B------:R-:W-:-:S02]  /*f290*/  ISETP.GE.AND P1, PT, R212, 0x21, PT ;  /* 0x00000021d400780c */ /* 0x000fc40003f26270 */
[----:B------:R-:W-:Y:S01]  /*f2a0*/  IADD3.X R23, R23, UR41, RZ, P2, !PT ;  /* 0x0000002917177c10 */ /* 0x000fe200097fe4ff */
[C---:B-1----:R-:W-:Y:S02]  /*f2b0*/  IMAD R214, R20.reuse, UR39, RZ ;  /* 0x0000002714d67c24 */ /* 0x042fe4000f8e02ff */
[----:B------:R-:W-:-:S04]  /*f2c0*/  IMAD.WIDE.U32 R24, R20, UR38, R24 ;  /* 0x0000002614187c25 */ /* 0x000fc8000f8e0018 */
[----:B------:R-:W-:Y:S02]  /*f2d0*/  IMAD R21, R21, UR38, R214 ;  /* 0x0000002615157c24 */ /* 0x000fe4000f8e02d6 */
[----:B------:R-:W-:-:S03]  /*f2e0*/  IMAD.WIDE R22, R237, 0x4, R22 ;  /* 0x00000004ed167825 */ /* 0x000fc600078e0216 */
[----:B------:R-:W-:Y:S01]  /*f2f0*/  IADD3 R25, R25, R21, RZ ;  /* 0x0000001519197210 */ /* 0x000fe20007ffe0ff */
[C---:B--2---:R-:W-:Y:S01]  /*f300*/  IMAD R216, R18.reuse, UR39, RZ ;  /* 0x0000002712d87c24 */ /* 0x044fe2000f8e02ff */
[----:B------:R1:W2:Y:S01]  /*f310*/  LDS R21, [R170+0x3200] ;  /* 0x00320000aa157984 */ /* 0x0002a20000000800 */
[----:B------:R-:W-:-:S04]  /*f320*/  IMAD.WIDE.U32 R22, R18, UR38, R22 ;  /* 0x0000002612167c25 */ /* 0x000fc8000f8e0016 */
[----:B------:R-:W-:Y:S01]  /*f330*/  FADD.FTZ R18, R174, R213 ;  /* 0x000000d5ae127221 */ /* 0x000fe20000010000 */
[----:B------:R-:W-:-:S05]  /*f340*/  IMAD R19, R19, UR38, R216 ;  /* 0x0000002613137c24 */ /* 0x000fca000f8e02d8 */
[----:B------:R-:W-:Y:S01]  /*f350*/  IADD3 R23, R23, R19, RZ ;  /* 0x0000001317177210 */ /* 0x000fe20007ffe0ff */
[----:B------:R-:W-:Y:S01]  /*f360*/  FADD.FTZ R19, R172, R211 ;  /* 0x000000d3ac137221 */ /* 0x000fe20000010000 */
[----:B01----:R-:W-:Y:S06]  /*f370*/  @!P1 BRA `(.L_x_13967) ;  /* 0x0000000000089947 */ /* 0x003fec0003800000 */
[----:B------:R0:W-:Y:S04]  /*f380*/  REDG.E.ADD.F32.FTZ.RN.STRONG.GPU desc[UR20][R24.64+-0xf80], R195 ;  /* 0xfff080c3180079a6 */ /* 0x0001e8000c10f394 */
[----:B--2---:R0:W-:Y:S02]  /*f390*/  REDG.E.ADD.F32.FTZ.RN.STRONG.GPU desc[UR20][R22.64+-0xf80], R21 ;  /* 0xfff08015160079a6 */ /* 0x0041e4000c10f394 */
.L_x_13967:
[----:B------:R-:W-:Y:S05]  /*f3a0*/  BSYNC B0 ;  /* 0x0000000000007941 */ /* 0x000fea0003800000 */
.L_x_13966:
        /* <DEDUP_REMOVED lines=11> */
.L_x_13969:
[----:B------:R-:W-:Y:S05]  /*f460*/  BSYNC B0 ;  /* 0x0000000000007941 */ /* 0x000fea0003800000 */
.L_x_13968:
[----:B01----:R0:W1:Y:S01]  /*f470*/  LDS R21, [R166+0x3300] ;  /* 0x00330000a6157984 */ /* 0x0030620000000800 */
[----:B------:R-:W-:Y:S04]  /*f480*/  BSSY B0, `(.L_x_13970) ;  /* 0x0000004000007945 */ /* 0x000fe80003800000 */
[----:B------:R-:W-:Y:S05]  /*f490*/  @!P1 BRA `(.L_x_13971) ;  /* 0x0000000000089947 */ /* 0x000fea0003800000 */
[----:B------:R2:W-:Y:S04]  /*f4a0*/  REDG.E.ADD.F32.FTZ.RN.STRONG.GPU desc[UR20][R24.64+-0xe80], R191 ;  /* 0xfff180bf180079a6 */ /* 0x0005e8000c10f394 */
[----:B-1----:R2:W-:Y:S02]  /*f4b0*/  REDG.E.ADD.F32.FTZ.RN.STRONG.GPU desc[UR20][R22.64+-0xe80], R21 ;  /* 0xfff18015160079a6 */ /* 0x0025e4000c10f394 */
.L_x_13971:
[----:B------:R-:W-:Y:S05]  /*f4c0*/  BSYNC B0 ;  /* 0x0000000000007941 */ /* 0x000fea0003800000 */
.L_x_13970:
[----:B-12---:R1:W2:Y:S01]  /*f4d0*/  LDS R21, [R164+0x3380] ;  /* 0x00338000a4157984 */ /* 0x0062a20000000800 */
[----:B------:R-:W-:Y:S04]  /*f4e0*/  BSSY B0, `(.L_x_13972) ;  /* 0x0000004000007945 */ /* 0x000fe80003800000 */
[----:B------:R-:W-:Y:S05]  /*f4f0*/  @!P2 BRA `(.L_x_13973) ;  /* 0x000000000008a947 */ /* 0x000fea0003800000 */
[----:B------:R3:W-:Y:S04]  /*f500*/  REDG.E.ADD.F32.FTZ.RN.STRONG.GPU desc[UR20][R24.64+-0xe00], R189 ;  /* 0xfff200bd180079a6 */ /* 0x0007e8000c10f394 */
[----:B--2---:R3:W-:Y:S02]  /*f510*/  REDG.E.ADD.F32.FTZ.RN.STRONG.GPU desc[UR20][R22.64+-0xe00], R21 ;  /* 0xfff20015160079a6 */ /* 0x0047e4000c10f394 */
.L_x_13973:
[----:B------:R-:W-:Y:S05]  /*f520*/  BSYNC B0 ;  /* 0x0000000000007941 */ /* 0x000fea0003800000 */
.L_x_13972:
[----:B--23--:R2:W3:Y:S01]  /*f530*/  LDS R21, [R162+0x3400] ;  /* 0x00340000a2157984 */ /* 0x00c4e20000000800 */
[----:B------:R-:W-:Y:S04]  /*f540*/  BSSY B0, `(.L_x_13974) ;  /* 0x0000004000007945 */ /* 0x000fe80003800000 */
[----:B------:R-:W-:Y:S05]  /*f550*/  @!P3 BRA `(.L_x_13975) ;  /* 0x000000000008b947 */ /* 0x000fea0003800000 */
[----:B------:R4:W-:Y:S04]  /*f560*/  REDG.E.ADD.F32.FTZ.RN.STRONG.GPU desc[UR20][R24.64+-0xd80], R187 ;  /* 0xfff280bb180079a6 */ /* 0x0009e8000c10f394 */
[----:B---3--:R4:W-:Y:S02]  /*f570*/  REDG.E.ADD.F32.FTZ.RN.STRONG.GPU desc[UR20][R22.64+-0xd80], R21 ;  /* 0xfff28015160079a6 */ /* 0x0089e4000c10f394 */
.L_x_13975:
[----:B------:R-:W-:Y:S05]  /*f580*/  BSYNC B0 ;  /* 0x0000000000007941 */ /* 0x000fea0003800000 */
.L_x_13974:
[----:B---34-:R3:W4:Y:S01]  /*f590*/  LDS R21, [R160+0x3480] ;  /* 0x00348000a0157984 */ /* 0x0187220000000800 */
[----:B------:R-:W-:Y:S04]  /*f5a0*/  BSSY B0, `(.L_x_13976) ;  /* 0x0000004000007945 */ /* 0x000fe80003800000 */
[----:B------:R-:W-:Y:S05]  /*f5b0*/  @!P4 BRA `(.L_x_13977) ;  /* 0x000000000008c947 */ /* 0x000fea0003800000 */
[----:B------:R0:W-:Y:S04]  /*f5c0*/  REDG.E.ADD.F32.FTZ.RN.STRONG.GPU desc[UR20][R24.64+-0xd00], R185 ;  /* 0xfff300b9180079a6 */ /* 0x0001e8000c10f394 */
[----:B----4-:R0:W-:Y:S02]  /*f5d0*/  REDG.E.ADD.F32.FTZ.RN.STRONG.GPU desc[UR20][R22.64+-0xd00], R21 ;  /* 0xfff30015160079a6 */ /* 0x0101e4000c10f394 */
.L_x_13977:
[----:B------:R-:W-:Y:S05]  /*f5e0*/  BSYNC B0 ;  /* 0x0000000000007941 */ /* 0x000fea0003800000 */
.L_x_13976:
[----:B0---4-:R0:W4:Y:S01]  /*f5f0*/  LDS R21, [R158+0x3500] ;  /* 0x003500009e157984 */ /* 0x0111220000000800 */
[----:B------:R-:W-:Y:S04]  /*f600*/  BSSY B0, `(.L_x_13978) ;  /* 0x0000004000007945 */ /* 0x000fe80003800000 */
[----:B------:R-:W-:Y:S05]  /*f610*/  @!P5 BRA `(.L_x_13979) ;  /* 0x000000000008d947 */ /* 0x000fea0003800000 */
[----:B------:R0:W-:Y:S04]  /*f620*/  REDG.E.ADD.F32.FTZ.RN.STRONG.GPU desc[UR20][R24.64+-0xc80], R183 ;  /* 0xfff380b7180079a6 */ /* 0x0001e8000c10f394 */
[----:B----4-:R0:W-:Y:S02]  /*f630*/  REDG.E.ADD.F32.FTZ.RN.STRONG.GPU desc[UR20][R22.64+-0xc80], R21 ;  /* 0xfff38015160079a6 */ /* 0x0101e4000c10f394 */
.L_x_13979:
[----:B------:R-:W-:Y:S05]  /*f640*/  BSYNC B0 ;  /* 0x0000000000007941 */ /* 0x000fea0003800000 */
.L_x_13978:
        /* <DEDUP_REMOVED lines=11> */
.L_x_13981:
[----:B------:R-:W-:Y:S05]  /*f700*/  BSYNC B0 ;  /* 0x0000000000007941 */ /* 0x000fea0003800000 */
.L_x_13980:
[----:B0---4-:R0:W4:Y:S01]  /*f710*/  LDS R21, [R154+0x3600] ;  /* 0x003600009a157984 */ /* 0x0111220000000800 */
[----:B------:R-:W-:Y:S04]  /*f720*/  BSSY B0, `(.L_x_13982) ;  /* 0x0000004000007945 */ /* 0x000fe80003800000 */
[----:B------:R-:W-:Y:S05]  /*f730*/  @!P1 BRA `(.L_x_13983) ;  /* 0x0000000000089947 */ /* 0x000fea0003800000 */
[----:B------:R0:W-:Y:S04]  /*f740*/  REDG.E.ADD.F32.FTZ.RN.STRONG.GPU desc[UR20][R24.64+-0xb80], R179 ;  /* 0xfff480b3180079a6 */ /* 0x0001e8000c10f394 */
[----:B----4-:R0:W-:Y:S02]  /*f750*/  REDG.E.ADD.F32.FTZ.RN.STRONG.GPU desc[UR20][R22.64+-0xb80], R21 ;  /* 0xfff48015160079a6 */ /* 0x0101e4000c10f394 */
.L_x_13983:
[----:B------:R-:W-:Y:S05]  /*f760*/  BSYNC B0 ;  /* 0x0000000000007941 */ /* 0x000fea0003800000 */
.L_x_13982:
[----:B0---4-:R0:W4:Y:S01]  /*f770*/  LDS R21, [R152+0x3680] ;  /* 0x0036800098157984 */ /* 0x0111220000000800 */
[----:B------:R-:W-:Y:S04]  /*f780*/  BSSY B0, `(.L_x_13984) ;  /* 0x0000004000007945 */ /* 0x000fe80003800000 */
[----:B------:R-:W-:Y:S05]  /*f790*/  @!P2 BRA `(.L_x_13985) ;  /* 0x000000000008a947 */ /* 0x000fea0003800000 */
[----:B------:R0:W-:Y:S04]  /*f7a0*/  REDG.E.ADD.F32.FTZ.RN.STRONG.GPU desc[UR20][R24.64+-0xb00], R177 ;  /* 0xfff500b1180079a6 */ /* 0x0001e8000c10f394 */
[----:B----4-:R0:W-:Y:S02]  /*f7b0*/  REDG.E.ADD.F32.FTZ.RN.STRONG.GPU desc[UR20][R22.64+-0xb00], R21 ;  /* 0xfff50015160079a6 */ /* 0x0101e4000c10f394 */
.L_x_13985:
[----:B------:R-:W-:Y:S05]  /*f7c0*/  BSYNC B0 ;  /* 0x0000000000007941 */ /* 0x000fea0003800000 */
.L_x_13984:
[----:B0---4-:R0:W4:Y:S01]  /*f7d0*/  LDS R21, [R150+0x3700] ;  /* 0x0037000096157984 */ /* 0x0111220000000800 */
[----:B------:R-:W-:Y:S04]  /*f7e0*/  BSSY B0, `(.L_x_13986) ;  /* 0x0000004000007945 */ /* 0x000fe80003800000 */
[----:B------:R-:W-:Y:S05]  /*f7f0*/  @!P3 BRA `(.L_x_13987) ;  /* 0x000000000008b947 */ /* 0x000fea0003800000 */
[----:B------:R0:W-:Y:S04]  /*f800*/  REDG.E.ADD.F32.FTZ.RN.STRONG.GPU desc[UR20][R24.64+-0xa80], R175 ;  /* 0xfff580af180079a6 */ /* 0x0001e8000c10f394 */
[----:B----4-:R0:W-:Y:S02]  /*f810*/  REDG.E.ADD.F32.FTZ.RN.STRONG.GPU desc[UR20][R22.64+-0xa80], R21 ;  /* 0xfff58015160079a6 */ /* 0x0101e4000c10f394 */
.L_x_13987:
[----:B------:R-:W-:Y:S05]  /*f820*/  BSYNC B0 ;  /* 0x0000000000007941 */ /* 0x000fea0003800000 */
.L_x_13986:
[----:B0---4-:R0:W4:Y:S01]  /*f830*/  LDS R21, [R148+0x3780] ;  /* 0x0037800094157984 */ /* 0x0111220000000800 */
[----:B------:R-:W-:Y:S04]  /*f840*/  BSSY B0, `(.L_x_13988) ;  /* 0x0000004000007945 */ /* 0x000fe80003800000 */
[----:B------:R-:W-:Y:S05]  /*f850*/  @!P4 BRA `(.L_x_13989) ;  /* 0x000000000008c947 */ /* 0x000fea0003800000 */
[----:B------:R0:W-:Y:S04]  /*f860*/  REDG.E.ADD.F32.FTZ.RN.STRONG.GPU desc[UR20][R24.64+-0xa00], R173 ;  /* 0xfff600ad180079a6 */ /* 0x0001e8000c10f394 */
[----:B----4-:R0:W-:Y:S02]  /*f870*/  REDG.E.ADD.F32.FTZ.RN.STRONG.GPU desc[UR20][R22.64+-0xa00], R21 ;  /* 0xfff60015160079a6 */ /* 0x0101e4000c10f394 */
.L_x_13989:
[----:B------:R-:W-:Y:S05]  /*f880*/  BSYNC B0 ;  /* 0x0000000000007941 */ /* 0x000fea0003800000 */
.L_x_13988:
[----:B0---4-:R0:W4:Y:S01]  /*f890*/  LDS R21, [R146+0x3800] ;  /* 0x0038000092157984 */ /* 0x0111220000000800 */
[----:B------:R-:W-:Y:S04]  /*f8a0*/  BSSY B0, `(.L_x_13990) ;  /* 0x0000004000007945 */ /* 0x000fe80003800000 */
[----:B------:R-:W-:Y:S05]  /*f8b0*/  @!P5 BRA `(.L_x_13991) ;  /* 0x000000000008d947 */ /* 0x000fea0003800000 */
[----:B------:R0:W-:Y:S04]  /*f8c0*/  REDG.E.ADD.F32.FTZ.RN.STRONG.GPU desc[UR20][R24.64+-0x980], R171 ;  /* 0xfff680ab180079a6 */ /* 0x0001e8000c10f394 */
[----:B----4-:R0:W-:Y:S02]  /*f8d0*/  REDG.E.ADD.F32.FTZ.RN.STRONG.GPU desc[UR20][R22.64+-0x980], R21 ;  /* 0xfff68015160079a6 */ /* 0x0101e4000c10f394 */
.L_x_13991:
[----:B------:R-:W-:Y:S05]  /*f8e0*/  BSYNC B0 ;  /* 0x0000000000007941 */ /* 0x000fea0003800000 */
.L_x_13990:
        /* <DEDUP_REMOVED lines=11> */
.L_x_13993:
[----:B------:R-:W-:Y:S05]  /*f9a0*/  BSYNC B0 ;  /* 0x0000000000007941 */ /* 0x000fea0003800000 */
.L_x_13992:
[----:B0---4-:R0:W4:Y:S01]  /*f9b0*/  LDS R21, [R142+0x3900] ;  /* 0x003900008e157984 */ /* 0x0111220000000800 */
[----:B------:R-:W-:Y:S04]  /*f9c0*/  BSSY B0, `(.L_x_13994) ;  /* 0x0000004000007945 */ /* 0x000fe80003800000 */
[----:B------:R-:W-:Y:S05]  /*f9d0*/  @!P1 BRA `(.L_x_13995) ;  /* 0x0000000000089947 */ /* 0x000fea0003800000 */
[----:B------:R0:W-:Y:S04]  /*f9e0*/  REDG.E.ADD.F32.FTZ.RN.STRONG.GPU desc[UR20][R24.64+-0x880], R167 ;  /* 0xfff780a7180079a6 */ /* 0x0001e8000c10f394 */
[----:B----4-:R0:W-:Y:S02]  /*f9f0*/  REDG.E.ADD.F32.FTZ.RN.STRONG.GPU desc[UR20][R22.64+-0x880], R21 ;  /* 0xfff78015160079a6 */ /* 0x0101e4000c10f394 */
.L_x_13995:
[----:B------:R-:W-:Y:S05]  /*fa00*/  BSYNC B0 ;  /* 0x0000000000007941 */ /* 0x000fea0003800000 */
.L_x_13994:
[----:B0---4-:R0:W4:Y:S01]  /*fa10*/  LDS R21, [R140+0x3980] ;  /* 0x003980008c157984 */ /* 0x0111220000000800 */
[----:B------:R-:W-:Y:S04]  /*fa20*/  BSSY B0, `(.L_x_13996) ;  /* 0x0000004000007945 */ /* 0x000fe80003800000 */
[----:B------:R-:W-:Y:S05]  /*fa30*/  @!P2 BRA `(.L_x_13997) ;  /* 0x000000000008a947 */ /* 0x000fea0003800000 */
[----:B------:R0:W-:Y:S04]  /*fa40*/  REDG.E.ADD.F32.FTZ.RN.STRONG.GPU desc[UR20][R24.64+-0x800], R165 ;  /* 0xfff800a5180079a6 */ /* 0x0001e8000c10f394 */
[----:B----4-:R0:W-:Y:S02]  /*fa50*/  REDG.E.ADD.F32.FTZ.RN.STRONG.GPU desc[UR20][R22.64+-0x800], R21 ;  /* 0xfff80015160079a6 */ /* 0x0101e4000c10f394 */
.L_x_13997:
[----:B------:R-:W-:Y:S05]  /*fa60*/  BSYNC B0 ;  /* 0x0000000000007941 */ /* 0x000fea0003800000 */
.L_x_13996:
[----:B0---4-:R0:W4:Y:S01]  /*fa70*/  LDS R21, [R138+0x3a00] ;  /* 0x003a00008a157984 */ /* 0x0111220000000800 */
[----:B------:R-:W-:Y:S04]  /*fa80*/  BSSY B0, `(.L_x_13998) ;  /* 0x0000004000007945 */ /* 0x000fe80003800000 */
[----:B------:R-:W-:Y:S05]  /*fa90*/  @!P3 BRA `(.L_x_13999) ;  /* 0x000000000008b947 */ /* 0x000fea0003800000 */
[----:B------:R0:W-:Y:S04]  /*faa0*/  REDG.E.ADD.F32.FTZ.RN.STRONG.GPU desc[UR20][R24.64+-0x780], R163 ;  /* 0xfff880a3180079a6 */ /* 0x0001e8000c10f394 */
[----:B----4-:R0:W-:Y:S02]  /*fab0*/  REDG.E.ADD.F32.FTZ.RN.STRONG.GPU desc[UR20][R22.64+-0x780], R21 ;  /* 0xfff88015160079a6 */ /* 0x0101e4000c10f394 */
.L_x_13999:
[----:B------:R-:W-:Y:S05]  /*fac0*/  BSYNC B0 ;  /* 0x0000000000007941 */ /* 0x000fea0003800000 */
.L_x_13998:
[----:B0---4-:R0:W4:Y:S01]  /*fad0*/  LDS R21, [R136+0x3a80] ;  /* 0x003a800088157984 */ /* 0x0111220000000800 */
[----:B------:R-:W-:Y:S04]  /*fae0*/  BSSY B0, `(.L_x_14000) ;  /* 0x0000004000007945 */ /* 0x000fe80003800000 */
[----:B------:R-:W-:Y:S05]  /*faf0*/  @!P4 BRA `(.L_x_14001) ;  /* 0x000000000008c947 */ /* 0x000fea0003800000 */
[----:B------:R0:W-:Y:S04]  /*fb00*/  REDG.E.ADD.F32.FTZ.RN.STRONG.GPU desc[UR20][R24.64+-0x700], R161 ;  /* 0xfff900a1180079a6 */ /* 0x0001e8000c10f394 */
[----:B----4-:R0:W-:Y:S02]  /*fb10*/  REDG.E.ADD.F32.FTZ.RN.STRONG.GPU desc[UR20][R22.64+-0x700], R21 ;  /* 0xfff90015160079a6 */ /* 0x0101e4000c10f394 */
.L_x_14001:
[----:B------:R-:W-:Y:S05]  /*fb20*/  BSYNC B0 ;  /* 0x0000000000007941 */ /* 0x000fea0003800000 */
.L_x_14000:
[----:B0---4-:R0:W4:Y:S01]  /*fb30*/  LDS R21, [R134+0x3b00] ;  /* 0x003b000086157984 */ /* 0x0111220000000800 */
[----:B------:R-:W-:Y:S04]  /*fb40*/  BSSY B0, `(.L_x_14002) ;  /* 0x0000004000007945 */ /* 0x000fe80003800000 */
[----:B------:R-:W-:Y:S05]  /*fb50*/  @!P5 BRA `(.L_x_14003) ;  /* 0x000000000008d947 */ /* 0x000fea0003800000 */
[----:B------:R0:W-:Y:S04]  /*fb60*/  REDG.E.ADD.F32.FTZ.RN.STRONG.GPU desc[UR20][R24.64+-0x680], R159 ;  /* 0xfff9809f180079a6 */ /* 0x0001e8000c10f394 */
[----:B----4-:R0:W-:Y:S02]  /*fb70*/  REDG.E.ADD.F32.FTZ.RN.STRONG.GPU desc[UR20][R22.64+-0x680], R21 ;  /* 0xfff98015160079a6 */ /* 0x0101e4000c10f394 */
.L_x_14003:
[----:B------:R-:W-:Y:S05]  /*fb80*/  BSYNC B0 ;  /* 0x0000000000007941 */ /* 0x000fea0003800000 */
.L_x_14002:
        /* <DEDUP_REMOVED lines=11> */
.L_x_14005:
[----:B------:R-:W-:Y:S05]  /*fc40*/  BSYNC B0 ;  /* 0x0000000000007941 */ /* 0x000fea0003800000 */
.L_x_14004:
[----:B0---4-:R0:W4:Y:S01]  /*fc50*/  LDS R21, [R130+0x3c00] ;  /* 0x003c000082157984 */ /* 0x0111220000000800 */
[----:B------:R-:W-:Y:S04]  /*fc60*/  BSSY B0, `(.L_x_14006) ;  /* 0x0000004000007945 */ /* 0x000fe80003800000 */
[----:B------:R-:W-:Y:S05]  /*fc70*/  @!P1 BRA `(.L_x_14007) ;  /* 0x0000000000089947 */ /* 0x000fea0003800000 */
[----:B------:R0:W-:Y:S04]  /*fc80*/  REDG.E.ADD.F32.FTZ.RN.STRONG.GPU desc[UR20][R24.64+-0x580], R155 ;  /* 0xfffa809b180079a6 */ /* 0x0001e8000c10f394 */
[----:B----4-:R0:W-:Y:S02]  /*fc90*/  REDG.E.ADD.F32.FTZ.RN.STRONG.GPU desc[UR20][R22.64+-0x580], R21 ;  /* 0xfffa8015160079a6 */ /* 0x0101e4000c10f394 */
.L_x_14007:
[----:B------:R-:W-:Y:S05]  /*fca0*/  BSYNC B0 ;  /* 0x0000000000007941 */ /* 0x000fea0003800000 */
.L_x_14006:
[----:B0---4-:R0:W4:Y:S01]  /*fcb0*/  LDS R21, [R128+0x3c80] ;  /* 0x003c800080157984 */ /* 0x0111220000000800 */
[----:B------:R-:W-:Y:S04]  /*fcc0*/  BSSY B0, `(.L_x_14008) ;  /* 0x0000004000007945 */ /* 0x000fe80003800000 */
[----:B------:R-:W-:Y:S05]  /*fcd0*/  @!P2 BRA `(.L_x_14009) ;  /* 0x000000000008a947 */ /* 0x000fea0003800000 */
[----:B------:R0:W-:Y:S04]  /*fce0*/  REDG.E.ADD.F32.FTZ.RN.STRONG.GPU desc[UR20][R24.64+-0x500], R153 ;  /* 0xfffb0099180079a6 */ /* 0x0001e8000c10f394 */
[----:B----4-:R0:W-:Y:S02]  /*fcf0*/  REDG.E.ADD.F32.FTZ.RN.STRONG.GPU desc[UR20][R22.64+-0x500], R21 ;  /* 0xfffb0015160079a6 */ /* 0x0101e4000c10f394 */
.L_x_14009:
[----:B------:R-:W-:Y:S05]  /*fd00*/  BSYNC B0 ;  /* 0x0000000000007941 */ /* 0x000fea0003800000 */
.L_x_14008:
[----:B0---4-:R0:W4:Y:S01]  /*fd10*/  LDS R21, [R126+0x3d00] ;  /* 0x003d00007e157984 */ /* 0x0111220000000800 */
[----:B------:R-:W-:Y:S04]  /*fd20*/  BSSY B0, `(.L_x_14010) ;  /* 0x0000004000007945 */ /* 0x000fe80003800000 */
[----:B------:R-:W-:Y:S05]  /*fd30*/  @!P3 BRA `(.L_x_14011) ;  /* 0x000000000008b947 */ /* 0x000fea0003800000 */
[----:B------:R0:W-:Y:S04]  /*fd40*/  REDG.E.ADD.F32.FTZ.RN.STRONG.GPU desc[UR20][R24.64+-0x480], R151 ;  /* 0xfffb8097180079a6 */ /* 0x0001e8000c10f394 */
[----:B----4-:R0:W-:Y:S02]  /*fd50*/  REDG.E.ADD.F32.FTZ.RN.STRONG.GPU desc[UR20][R22.64+-0x480], R21 ;  /* 0xfffb8015160079a6 */ /* 0x0101e4000c10f394 */
.L_x_14011:
[----:B------:R-:W-:Y:S05]  /*fd60*/  BSYNC B0 ;  /* 0x0000000000007941 */ /* 0x000fea0003800000 */
.L_x_14010:
[----:B0---4-:R0:W4:Y:S01]  /*fd70*/  LDS R21, [R124+0x3d80] ;  /* 0x003d80007c157984 */ /* 0x0111220000000800 */
[----:B------:R-:W-:Y:S04]  /*fd80*/  BSSY B0, `(.L_x_14012) ;  /* 0x0000004000007945 */ /* 0x000fe80003800000 */
[----:B------:R-:W-:Y:S05]  /*fd90*/  @!P4 BRA `(.L_x_14013) ;  /* 0x000000000008c947 */ /* 0x000fea0003800000 */
[----:B------:R0:W-:Y:S04]  /*fda0*/  REDG.E.ADD.F32.FTZ.RN.STRONG.GPU desc[UR20][R24.64+-0x400], R149 ;  /* 0xfffc0095180079a6 */ /* 0x0001e8000c10f394 */
[----:B----4-:R0:W-:Y:S02]  /*fdb0*/  REDG.E.ADD.F32.FTZ.RN.STRONG.GPU desc[UR20][R22.64+-0x400], R21 ;  /* 0xfffc0015160079a6 */ /* 0x0101e4000c10f394 */
.L_x_14013:
[----:B------:R-:W-:Y:S05]  /*fdc0*/  BSYNC B0 ;  /* 0x0000000000007941 */ /* 0x000fea0003800000 */
.L_x_14012:
[----:B0---4-:R0:W4:Y:S01]  /*fdd0*/  LDS R21, [R122+0x3e00] ;  /* 0x003e00007a157984 */ /* 0x0111220000000800 */
[----:B------:R-:W-:Y:S04]  /*fde0*/  BSSY B0, `(.L_x_14014) ;  /* 0x0000004000007945 */ /* 0x000fe80003800000 */
[----:B------:R-:W-:Y:S05]  /*fdf0*/  @!P5 BRA `(.L_x_14015) ;  /* 0x000000000008d947 */ /* 0x000fea0003800000 */
[----:B------:R0:W-:Y:S04]  /*fe00*/  REDG.E.ADD.F32.FTZ.RN.STRONG.GPU desc[UR20][R24.64+-0x380], R147 ;  /* 0xfffc8093180079a6 */ /* 0x0001e8000c10f394 */
[----:B----4-:R0:W-:Y:S02]  /*fe10*/  REDG.E.ADD.F32.FTZ.RN.STRONG.GPU desc[UR20][R22.64+-0x380], R21 ;  /* 0xfffc8015160079a6 */ /* 0x0101e4000c10f394 */
.L_x_14015:
[----:B------:R-:W-:Y:S05]  /*fe20*/  BSYNC B0 ;  /* 0x0000000000007941 */ /* 0x000fea0003800000 */
.L_x_14014:
        /* <DEDUP_REMOVED lines=11> */
.L_x_14017:
[----:B------:R-:W-:Y:S05]  /*fee0*/  BSYNC B0 ;  /* 0x0000000000007941 */ /* 0x000fea0003800000 */
.L_x_14016:
[----:B0---4-:R0:W4:Y:S01]  /*fef0*/  LDS R21, [R118+0x3f00] ;  /* 0x003f000076157984 */ /* 0x0111220000000800 */
[----:B------:R-:W-:Y:S04]  /*ff00*/  BSSY B0, `(.L_x_14018) ;  /* 0x0000004000007945 */ /* 0x000fe80003800000 */
[----:B------:R-:W-:Y:S05]  /*ff10*/  @!P1 BRA `(.L_x_14019) ;  /* 0x0000000000089947 */ /* 0x000fea0003800000 */
[----:B------:R0:W-:Y:S04]  /*ff20*/  REDG.E.ADD.F32.FTZ.RN.STRONG.GPU desc[UR20][R24.64+-0x280], R143 ;  /* 0xfffd808f180079a6 */ /* 0x0001e8000c10f394 */
[----:B----4-:R0:W-:Y:S02]  /*ff30*/  REDG.E.ADD.F32.FTZ.RN.STRONG.GPU desc[UR20][R22.64+-0x280], R21 ;  /* 0xfffd8015160079a6 */ /* 0x0101e4000c10f394 */
.L_x_14019:
[----:B------:R-:W-:Y:S05]  /*ff40*/  BSYNC B0 ;  /* 0x0000000000007941 */ /* 0x000fea0003800000 */
.L_x_14018:
[----:B0---4-:R0:W4:Y:S01]  /*ff50*/  LDS R21, [R116+0x3f80] ;  /* 0x003f800074157984 */ /* 0x0111220000000800 */
[----:B------:R-:W-:Y:S04]  /*ff60*/  BSSY B0, `(.L_x_14020) ;  /* 0x0000004000007945 */ /* 0x000fe80003800000 */
[----:B------:R-:W-:Y:S05]  /*ff70*/  @!P2 BRA `(.L_x_14021) ;  /* 0x000000000008a947 */ /* 0x000fea0003800000 */
[----:B------:R0:W-:Y:S04]  /*ff80*/  REDG.E.ADD.F32.FTZ.RN.STRONG.GPU desc[UR20][R24.64+-0x200], R141 ;  /* 0xfffe008d180079a6 */ /* 0x0001e8000c10f394 */
[----:B----4-:R0:W-:Y:S02]  /*ff90*/  REDG.E.ADD.F32.FTZ.RN.STRONG.GPU desc[UR20][R22.64+-0x200], R21 ;  /* 0xfffe0015160079a6 */ /* 0x0101e4000c10f394 */
.L_x_14021:
[----:B------:R-:W-:Y:S05]  /*ffa0*/  BSYNC B0 ;  /* 0x0000000000007941 */ /* 0x000fea0003800000 */
.L_x_14020:
[----:B0---4-:R0:W4:Y:S01]  /*ffb0*/  LDS R21, [R114+0x4000] ;  /* 0x0040000072157984 */ /* 0x0111220000000800 */
[----:B------:R-:W-:Y:S04]  /*ffc0*/  BSSY B0, `(.L_x_14022) ;  /* 0x0000004000007945 */ /* 0x000fe80003800000 */
[----:B------:R-:W-:Y:S05]  /*ffd0*/  @!P3 BRA `(.L_x_14023) ;  /* 0x000000000008b947 */ /* 0x000fea0003800000 */
[----:B------:R0:W-:Y:S04]  /*ffe0*/  REDG.E.ADD.F32.FTZ.RN.STRONG.GPU desc[UR20][R24.64+-0x180], R139 ;  /* 0xfffe808b180079a6 */ /* 0x0001e8000c10f394 */
[----:B----4-:R0:W-:Y:S02]  /*fff0*/  REDG.E.ADD.F32.FTZ.RN.STRONG.GPU desc[UR20][R22.64+-0x180], R21 ;  /* 0xfffe8015160079a6 */ /* 0x0101e4000c10f394 */
.L_x_14023:
[----:B------:R-:W-:Y:S05]  /*10000*/  BSYNC B0 ;  /* 0x0000000000007941 */ /* 0x000fea0003800000 */
.L_x_14022:
[----:B0---4-:R0:W4:Y:S01]  /*10010*/  LDS R21, [R112+0x4080] ;  /* 0x0040800070157984 */ /* 0x0111220000000800 */
[----:B------:R-:W-:Y:S04]  /*10020*/  BSSY B0, `(.L_x_14024) ;  /* 0x0000004000007945 */ /* 0x000fe80003800000 */
[----:B------:R-:W-:Y:S05]  /*10030*/  @!P4 BRA `(.L_x_14025) ;  /* 0x000000000008c947 */ /* 0x000fea0003800000 */
[----:B------:R0:W-:Y:S04]  /*10040*/  REDG.E.ADD.F32.FTZ.RN.STRONG.GPU desc[UR20][R24.64+-0x100], R137 ;  /* 0xffff0089180079a6 */ /* 0x0001e8000c10f394 */
[----:B----4-:R0:W-:Y:S02]  /*10050*/  REDG.E.ADD.F32.FTZ.RN.STRONG.GPU desc[UR20][R22.64+-0x100], R21 ;  /* 0xffff0015160079a6 */ /* 0x0101e4000c10f394 */
.L_x_14025:
[----:B------:R-:W-:Y:S05]  /*10060*/  BSYNC B0 ;  /* 0x0000000000007941 */ /* 0x000fea0003800000 */
.L_x_14024:
[----:B0---4-:R0:W4:Y:S01]  /*10070*/  LDS R21, [R110+0x4100] ;  /* 0x004100006e157984 */ /* 0x0111220000000800 */
[----:B------:R-:W-:Y:S04]  /*10080*/  BSSY B0, `(.L_x_14026) ;  /* 0x0000004000007945 */ /* 0x000fe80003800000 */
[----:B------:R-:W-:Y:S05]  /*10090*/  @!P5 BRA `(.L_x_14027) ;  /* 0x000000000008d947 */ /* 0x000fea0003800000 */
[----:B------:R0:W-:Y:S04]  /*100a0*/  REDG.E.ADD.F32.FTZ.RN.STRONG.GPU desc[UR20][R24.64+-0x80], R135 ;  /* 0xffff8087180079a6 */ /* 0x0001e8000c10f394 */
[----:B----4-:R0:W-:Y:S02]  /*100b0*/  REDG.E.ADD.F32.FTZ.RN.STRONG.GPU desc[UR20][R22.64+-0x80], R21 ;  /* 0xffff8015160079a6 */ /* 0x0101e4000c10f394 */
.L_x_14027:
[----:B------:R-:W-:Y:S05]  /*100c0*/  BSYNC B0 ;  /* 0x0000000000007941 */ /* 0x000fea0003800000 */
.L_x_14026:
        /* <DEDUP_REMOVED lines=10> */
[----:B------:R-:W-:Y:S01]  /*10170*/  ISETP.NE.AND P3, PT, R46, RZ, PT ;  /* 0x000000ff2e00720c */ /* 0x000fe20003f65270 */
        /* <DEDUP_REMOVED lines=12> */
[----:B------:R-:W-:Y:S01]  /*10240*/  FADD.FTZ R109, R180, R109 ;  /* 0x0000006db46d7221 */ /* 0x000fe20000010000 */
[----:B0-----:R-:W-:Y:S01]  /*10250*/  @!P1 FADD.FTZ R18, R18, R21 ;  /* 0x0000001512129221 */ /* 0x001fe20000010000 */
[----:B------:R-:W-:Y:S01]  /*10260*/  FFMA.FTZ R100, R199, R85, R100 ;  /* 0x00000055c7647223 */ /* 0x000fe20000010064 */
[----:B------:R-:W-:Y:S01]  /*10270*/  FADD.FTZ R111, R22, R111 ;  /* 0x0000006f166f7221 */ /* 0x000fe20000010000 */
[----:B------:R-:W-:Y:S01]  /*10280*/  FFMA.FTZ R98, R207, R83, R98 ;  /* 0x00000053cf627223 */ /* 0x000fe20000010062 */
[----:B----4-:R-:W-:Y:S01]  /*10290*/  @!P1 FADD.FTZ R19, R19, R20 ;  /* 0x0000001413139221 */ /* 0x010fe20000010000 */
[----:B------:R-:W0:Y:S01]  /*102a0*/  SHFL.DOWN PT, R21, R18, 0x2, 0x1f ;  /* 0x08401f0012157f89 */ /* 0x000e2200000e0000 */
[----:B------:R-:W-:Y:S01]  /*102b0*/  ISETP.GT.AND P1, PT, R210, 0x1d, PT ;  /* 0x0000001dd200780c */ /* 0x000fe20003f24270 */
[----:B------:R-:W-:Y:S01]  /*102c0*/  FFMA.FTZ R101, R204, R84, R101 ;  /* 0x00000054cc657223 */ /* 0x000fe20000010065 */
[----:B------:R-:W-:Y:S01]  /*102d0*/  FADD.FTZ R117, R188, R117 ;  /* 0x00000075bc757221 */ /* 0x000fe20000010000 */
        /* <DEDUP_REMOVED lines=25> */
[----:B0-----:R-:W-:Y:S01]  /*10470*/  @!P1 FADD.FTZ R18, R18, R21 ;  /* 0x0000001512129221 */ /* 0x001fe20000010000 */
[----:B------:R-:W-:Y:S02]  /*10480*/  FMUL.FTZ R21, R104, R198 ;  /* 0x000000c668157220 */ /* 0x000fe40000410000 */
[----:B------:R-:W-:Y:S01]  /*10490*/  FFMA.FTZ R99, R20, R82, R99 ;  /* 0x0000005214637223 */ /* 0x000fe20000010063 */
[----:B------:R-:W-:Y:S01]  /*104a0*/  FFMA.FTZ R192, R65, R20, R192 ;  /* 0x0000001441c07223 */ /* 0x000fe200000100c0 */
[----:B----4-:R-:W-:Y:S01]  /*104b0*/  @!P1 FADD.FTZ R19, R19, R24 ;  /* 0x0000001813139221 */ /* 0x010fe20000010000 */
[----:B------:R-:W-:Y:S02]  /*104c0*/  FFMA.FTZ R21, R102, R200, R21 ;  /* 0x000000c866157223 */ /* 0x000fe40000010015 */
[----:B------:R-:W-:Y:S02]  /*104d0*/  FADD.FTZ R119, R192, R119 ;  /* 0x00000077c0777221 */ /* 0x000fe40000010000 */
[----:B------:R0:W-:Y:S01]  /*104e0*/  @!P2 STS.64 [UR18+0x4208], R18 ;  /* 0x00420812ff00a988 */ /* 0x0001e20008000a12 */
[----:B------:R-:W-:Y:S01]  /*104f0*/  FFMA.FTZ R20, R66, R21, R215 ;  /* 0x0000001542147223 */ /* 0x000fe200000100d7 */
[----:B------:R-:W-:-:S03]  /*10500*/  FFMA.FTZ R96, R21, R81, R96 ;  /* 0x0000005115607223 */ /* 0x000fc60000010060 */
[----:B------:R-:W-:Y:S01]  /*10510*/  FADD.FTZ R121, R20, R121 ;  /* 0x0000007914797221 */ /* 0x000fe20000010000 */
        /* <DEDUP_REMOVED lines=9> */
.L_x_14029:
[----:B------:R-:W-:Y:S05]  /*105b0*/  BSYNC B0 ;  /* 0x0000000000007941 */ /* 0x000fea0003800000 */
.L_x_14028:
[----:B------:R-:W-:Y:S02]  /*105c0*/  UIADD3 UR7, UR7, 0x1, URZ ;  /* 0x0000000107077890 */ /* 0x000fe4000fffe03f */
[----:B------:R-:W-:Y:S02]  /*105d0*/  UIADD3 UR8, UP1, UR8, 0x1, URZ ;  /* 0x0000000108087890 */ /* 0x000fe4000ff3e03f */
[----:B------:R-:W-:Y:S02]  /*105e0*/  UISETP.GE.AND UP0, UPT, UR7, UR54, UPT ;  /* 0x000000360700728c */ /* 0x000fe4000bf06270 */
[----:B------:R-:W-:-:S04]  /*105f0*/  UIADD3.X UR9, URZ, UR9, URZ, UP1, !UPT ;  /* 0x000000093f097290 */ /* 0x000fc80008ffe43f */
[----:B------:R-:W-:-:S13]  /*10600*/  PLOP3.LUT P1, PT, PT, PT, UP0, 0x80, 0x0 ;  /* 0x000000000000781c */ /* 0x000fda0003f2f008 */
[----:B------:R-:W-:Y:S05]  /*10610*/  @!P1 BRA `(.L_x_14030) ;  /* 0xffffff6800409947 */ /* 0x000fea000383ffff */
.L_x_13951:
[----:B------:R-:W5:Y:S01]  /*10620*/  S2R R20, SR_TID.X ;  /* 0x0000000000147919 */ /* 0x000f620000002100 */
[----:B------:R-:W-:Y:S02]  /*10630*/  CS2R R22, SRZ ;  /* 0x0000000000167805 */ /* 0x000fe4000001ff00 */
[----:B------:R-:W-:Y:S02]  /*10640*/  MOV R21, RZ ;  /* 0x000000ff00157202 */ /* 0x000fe40000000f00 */
[----:B------:R-:W-:Y:S01]  /*10650*/  CS2R R24, SRZ ;  /* 0x0000000000187805 */ /* 0x000fe2000001ff00 */
[----:B------:R-:W-:Y:S01]  /*10660*/  BAR.SYNC.DEFER_BLOCKING 0x0 ;  /* 0x0000000000007b1d */ /* 0x000fe20000010000 */
[----:B------:R-:W-:Y:S02]  /*10670*/  CS2R R66, SRZ ;  /* 0x0000000000427805 */ /* 0x000fe4000001ff00 */
[----:B------:R-:W-:Y:S02]  /*10680*/  CS2R R68, SRZ ;  /* 0x0000000000447805 */ /* 0x000fe4000001ff00 */
[----:B------:R-:W-:-:S02]  /*10690*/  MOV R47, RZ ;  /* 0x000000ff002f7202 */ /* 0x000fc40000000f00 */
[----:B------:R-:W-:Y:S02]  /*106a0*/  MOV R70, RZ ;  /* 0x000000ff00467202 */ /* 0x000fe40000000f00 */
[----:B------:R-:W-:Y:S02]  /*106b0*/  MOV R65, RZ ;  /* 0x000000ff00417202 */ /* 0x000fe40000000f00 */
[----:B------:R-:W-:Y:S02]  /*106c0*/  MOV R72, RZ ;  /* 0x000000ff00487202 */ /* 0x000fe40000000f00 */
[----:B------:R-:W-:Y:S02]  /*106d0*/  MOV R74, RZ ;  /* 0x000000ff004a7202 */ /* 0x000fe40000000f00 */
[----:B------:R-:W-:Y:S02]  /*106e0*/  MOV R76, RZ ;  /* 0x000000ff004c7202 */ /* 0x000fe40000000f00 */
[----:B------:R-:W-:Y:S01]  /*106f0*/  ISETP.NE.AND P6, PT, R46, RZ, PT ;  /* 0x000000ff2e00720c */ /* 0x000fe20003fc5270 */
[----:B------:R-:W-:-:S02]  /*10700*/  ULEA UR7, UR16, 0xfffffe00, 0x9 ;  /* 0xfffffe0010077891 */ /* 0x000fc4000f8e483f */
[----:B------:R-:W-:Y:S01]  /*10710*/  USHF.R.S32.HI UR28, URZ, 0x1f, UR10 ;  /* 0x0000001f3f1c7899 */ /* 0x000fe2000801140a */
[----:B------:R-:W-:Y:S01]  /*10720*/  ULDC.64 UR26, c[0x0][0x3a8] ;  /* 0x0000ea00001a7ab9 */ /* 0x000fe20000000a00 */
[----:B-----5:R-:W-:-:S04]  /*10730*/  SHF.L.U32 R0, R20, 0x4, RZ ;  /* 0x0000000414007819 */ /* 0x020fc800000006ff */
[----:B------:R-:W-:-:S04]  /*10740*/  LOP3.LUT R3, R0, 0xfffffe00, RZ, 0xc0, !PT ;  /* 0xfffffe0000037812 */ /* 0x000fc800078ec0ff */
[----:B------:R-:W-:-:S04]  /*10750*/  LOP3.LUT R20, R3, 0x1f, R20, 0xf8, !PT ;  /* 0x0000001f03147812 */ /* 0x000fc800078ef814 */
[C---:B------:R-:W-:Y:S02]  /*10760*/  LOP3.LUT R16, R20.reuse, 0x20, RZ, 0xfc, !PT ;  /* 0x0000002014107812 */ /* 0x040fe400078efcff */
[C---:B0---4-:R-:W-:Y:S02]  /*10770*/  LOP3.LUT R18, R20.reuse, 0x40, RZ, 0xfc, !PT ;  /* 0x0000004014127812 */ /* 0x051fe400078efcff */
        /* <DEDUP_REMOVED lines=68> */
[----:B------:R-:W4:Y:S01]  /*10bc0*/  LDS R21, [R64+0xc] ;  /* 0x00000c0040157984 */ /* 0x000f220000000800 */
[----:B0-----:R-:W-:-:S03]  /*10bd0*/  FADD.FTZ R23, R2, UR5 ;  /* 0x0000000502177e21 */ /* 0x001fc60008010000 */
[----:B------:R-:W0:Y:S02]  /*10be0*/  LDS R2, [R64+0x14] ;  /* 0x0000140040027984 */ /* 0x000e240000000800 */
[----:B------:R-:W-:Y:S01]  /*10bf0*/  FSETP.GTU.FTZ.AND P4, PT, R23, 20, PT ;  /* 0x41a000001700780b */ /* 0x000fe20003f9c000 */
[----:B--2---:R-:W-:Y:S02]  /*10c00*/  FADD.FTZ R47, R3, UR5 ;  /* 0x00000005032f7e21 */ /* 0x004fe40008010000 */
[----:B------:R-:W2:Y:S01]  /*10c10*/  LDS R3, [R64+0x18] ;  /* 0x0000180040037984 */ /* 0x000ea20000000800 */
[----:B---3--:R-:W-:Y:S02]  /*10c20*/  FADD.FTZ R22, R22, UR5 ;  /* 0x0000000516167e21 */ /* 0x008fe40008010000 */
[----:B------:R-:W-:-:S07]  /*10c30*/  FSETP.GTU.FTZ.AND P5, PT, R47, 20, PT ;  /* 0x41a000002f00780b */ /* 0x000fce0003fbc000 */
[----:B------:R-:W-:Y:S01]  /*10c40*/  @!P4 FMUL.FTZ R23, R23, -1.4426950216293334961 ;  /* 0xbfb8aa3b1717c820 */ /* 0x000fe20000410000 */
[----:B------:R-:W-:-:S03]  /*10c50*/  FSETP.GTU.FTZ.AND P1, PT, R22, 20, PT ;  /* 0x41a000001600780b */ /* 0x000fc60003f3c000 */
[----:B------:R3:W5:Y:S01]  /*10c60*/  @!P4 MUFU.EX2 R24, R23 ;  /* 0x000000170018c308 */ /* 0x0007620000000800 */
[----:B----4-:R-:W-:Y:S02]  /*10c70*/  FADD.FTZ R65, R21, UR5 ;  /* 0x0000000515417e21 */ /* 0x010fe40008010000 */
[----:B------:R-:W4:Y:S01]  /*10c80*/  LDS R21, [R64+0x1c] ;  /* 0x00001c0040157984 */ /* 0x000f220000000800 */
[----:B------:R-:W-:Y:S02]  /*10c90*/  @!P5 FMUL.FTZ R47, R47, -1.4426950216293334961 ;  /* 0xbfb8aa3b2f2fd820 */ /* 0x000fe40000410000 */
[----:B------:R-:W-:Y:S01]  /*10ca0*/  FSETP.GTU.FTZ.AND P0, PT, R65, 20, PT ;  /* 0x41a000004100780b */ /* 0x000fe20003f1c000 */
[----:B---3--:R-:W-:Y:S03]  /*10cb0*/  LDS R23, [R64+0x24] ;  /* 0x0000240040177984 */ /* 0x008fe60000000800 */
[----:B------:R-:W-:-:S02]  /*10cc0*/  @!P1 FMUL.FTZ R66, R22, -1.4426950216293334961 ;  /* 0xbfb8aa3b16429820 */ /* 0x000fc40000410000 */
[----:B------:R-:W3:Y:S01]  /*10cd0*/  LDS R22, [R64+0x20] ;  /* 0x0000200040167984 */ /* 0x000ee20000000800 */
[----:B-----5:R-:W-:-:S03]  /*10ce0*/  @!P4 FADD.FTZ R25, R24, 1 ;  /* 0x3f8000001819c421 */ /* 0x020fc60000010000 */
[----:B------:R-:W5:Y:S01]  /*10cf0*/  LDS R24, [R64+0x28] ;  /* 0x0000280040187984 */ /* 0x000f620000000800 */
[----:B------:R-:W1:Y:S01]  /*10d00*/  @!P5 MUFU.EX2 R47, R47 ;  /* 0x0000002f002fd308 */ /* 0x000e620000000800 */
[----:B0-----:R-:W-:-:S07]  /*10d10*/  FADD.FTZ R2, R2, UR5 ;  /* 0x0000000502027e21 */ /* 0x001fce0008010000 */
[----:B------:R-:W0:Y:S01]  /*10d20*/  @!P1 MUFU.EX2 R66, R66 ;  /* 0x0000004200429308 */ /* 0x000e220000000800 */
[----:B------:R-:W-:Y:S01]  /*10d30*/  @!P0 FMUL.FTZ R65, R65, -1.4426950216293334961 ;  /* 0xbfb8aa3b41418820 */ /* 0x000fe20000410000 */
[----:B------:R-:W-:Y:S01]  /*10d40*/  FSETP.GTU.FTZ.AND P2, PT, R2, 20, PT ;  /* 0x41a000000200780b */ /* 0x000fe20003f5c000 */
[----:B--2---:R-:W-:-:S05]  /*10d50*/  FADD.FTZ R3, R3, UR5 ;  /* 0x0000000503037e21 */ /* 0x004fca0008010000 */
[----:B------:R-:W2:Y:S01]  /*10d60*/  @!P4 MUFU.RCP R68, R25 ;  /* 0x000000190044c308 */ /* 0x000ea20000001000 */
[----:B-1----:R-:W-:Y:S01]  /*10d70*/  @!P5 FADD.FTZ R47, R47, 1 ;  /* 0x3f8000002f2fd421 */ /* 0x002fe20000010000 */
[----:B------:R-:W-:-:S06]  /*10d80*/  FSETP.GTU.FTZ.AND P3, PT, R3, 20, PT ;  /* 0x41a000000300780b */ /* 0x000fcc0003f7c000 */
[----:B------:R-:W1:Y:S01]  /*10d90*/  @!P0 MUFU.EX2 R65, R65 ;  /* 0x0000004100418308 */ /* 0x000e620000000800 */
[----:B0-----:R-:W-:Y:S01]  /*10da0*/  @!P1 FADD.FTZ R66, R66, 1 ;  /* 0x3f80000042429421 */ /* 0x001fe20000010000 */
[----:B----4-:R-:W-:Y:S01]  /*10db0*/  FADD.FTZ R21, R21, UR5 ;  /* 0x0000000515157e21 */ /* 0x010fe20008010000 */
[----:B------:R-:W-:-:S05]  /*10dc0*/  @!P2 FMUL.FTZ R2, R2, -1.4426950216293334961 ;  /* 0xbfb8aa3b0202a820 */ /* 0x000fca0000410000 */
[----:B------:R-:W0:Y:S01]  /*10dd0*/  @!P5 MUFU.RCP R70, R47 ;  /* 0x0000002f0046d308 */ /* 0x000e220000001000 */
[----:B--2---:R-:W-:Y:S01]  /*10de0*/  @!P4 FMUL.FTZ R119, R119, R68 ;  /* 0x000000447777c220 */ /* 0x004fe20000410000 */
[----:B------:R-:W-:-:S06]  /*10df0*/  FSETP.GTU.FTZ.AND P4, PT, R21, 20, PT ;  /* 0x41a000001500780b */ /* 0x000fcc0003f9c000 */
[----:B------:R-:W2:Y:S01]  /*10e00*/  @!P1 MUFU.RCP R66, R66 ;  /* 0x0000004200429308 */ /* 0x000ea20000001000 */
[----:B------:R-:W-:Y:S01]  /*10e10*/  @!P3 FMUL.FTZ R3, R3, -1.4426950216293334961 ;  /* 0xbfb8aa3b0303b820 */ /* 0x000fe20000410000 */
[----:B-1----:R-:W-:Y:S01]  /*10e20*/  @!P0 FADD.FTZ R65, R65, 1 ;  /* 0x3f80000041418421 */ /* 0x002fe20000010000 */
[----:B---3--:R-:W-:-:S05]  /*10e30*/  FADD.FTZ R22, R22, UR5 ;  /* 0x0000000516167e21 */ /* 0x008fca0008010000 */
[----:B------:R-:W1:Y:S01]  /*10e40*/  @!P2 MUFU.EX2 R2, R2 ;  /* 0x000000020002a308 */ /* 0x000e620000000800 */
[----:B0-----:R-:W-:Y:S01]  /*10e50*/  @!P5 FMUL.FTZ R117, R117, R70 ;  /* 0x000000467575d220 */ /* 0x001fe20000410000 */
[----:B------:R-:W-:-:S06]  /*10e60*/  FSETP.GTU.FTZ.AND P5, PT, R22, 20, PT ;  /* 0x41a000001600780b */ /* 0x000fcc0003fbc000 */
[----:B------:R5:W0:Y:S01]  /*10e70*/  @!P0 MUFU.RCP R72, R65 ;  /* 0x0000004100488308 */ /* 0x000a220000001000 */
[----:B--2---:R-:W-:Y:S01]  /*10e80*/  @!P1 FMUL.FTZ R113, R113, R66 ;  /* 0x0000004271719220 */ /* 0x004fe20000410000 */
[----:B------:R-:W-:-:S06]  /*10e90*/  FADD.FTZ R47, R23, UR5 ;  /* 0x00000005172f7e21 */ /* 0x000fcc0008010000 */
[----:B------:R-:W2:Y:S01]  /*10ea0*/  @!P3 MUFU.EX2 R3, R3 ;  /* 0x000000030003b308 */ /* 0x000ea20000000800 */
[----:B-----5:R-:W-:Y:S01]  /*10eb0*/  FADD.FTZ R65, R24, UR5 ;  /* 0x0000000518417e21 */ /* 0x020fe20008010000 */
[----:B------:R-:W-:-:S04]  /*10ec0*/  @!P4 FMUL.FTZ R23, R21, -1.4426950216293334961 ;  /* 0xbfb8aa3b1517c820 */ /* 0x000fc80000410000 */
[----:B------:R-:W-:Y:S01]  /*10ed0*/  FSETP.GTU.FTZ.AND P1, PT, R65, 20, PT ;  /* 0x41a000004100780b */ /* 0x000fe20003f3c000 */
[----:B-1----:R-:W-:Y:S01]  /*10ee0*/  @!P2 FADD.FTZ R21, R2, 1 ;  /* 0x3f8000000215a421 */ /* 0x002fe20000010000 */
[----:B------:R-:W1:Y:S01]  /*10ef0*/  @!P4 MUFU.EX2 R23, R23 ;  /* 0x000000170017c308 */ /* 0x000e620000000800 */
[----:B0-----:R-:W-:Y:S01]  /*10f00*/  @!P0 FMUL.FTZ R115, R115, R72 ;  /* 0x0000004873738220 */ /* 0x001fe20000410000 */
[----:B------:R-:W-:Y:S01]  /*10f10*/  @!P5 FMUL.FTZ R24, R22, -1.4426950216293334961 ;  /* 0xbfb8aa3b1618d820 */ /* 0x000fe20000410000 */
[----:B------:R-:W-:Y:S01]  /*10f20*/  FSETP.GTU.FTZ.AND P0, PT, R47, 20, PT ;  /* 0x41a000002f00780b */ /* 0x000fe20003f1c000 */
[----:B------:R-:W-:Y:S04]  /*10f30*/  LDS R2, [R64+0x2c] ;  /* 0x00002c0040027984 */ /* 0x000fe80000000800 */
[----:B------:R0:W-:Y:S01]  /*10f40*/  @!P2 MUFU.RCP R66, R21 ;  /* 0x000000150042a308 */ /* 0x0001e20000001000 */
[----:B--2---:R-:W-:-:S02]  /*10f50*/  @!P3 FADD.FTZ R22, R3, 1 ;  /* 0x3f8000000316b421 */ /* 0x004fc40000010000 */
[----:B------:R-:W-:Y:S01]  /*10f60*/  @!P1 FMUL.FTZ R65, R65, -1.4426950216293334961 ;  /* 0xbfb8aa3b41419820 */ /* 0x000fe20000410000 */
[----:B------:R-:W-:Y:S04]  /*10f70*/  LDS R3, [R64+0x30] ;  /* 0x0000300040037984 */ /* 0x000fe80000000800 */
[----:B0-----:R-:W0:Y:S01]  /*10f80*/  LDS R21, [R64+0x34] ;  /* 0x0000340040157984 */ /* 0x001e220000000800 */
[----:B------:R-:W2:Y:S01]  /*10f90*/  @!P1 MUFU.EX2 R65, R65 ;  /* 0x0000004100419308 */ /* 0x000ea20000000800 */
[----:B-1----:R-:W-:Y:S01]  /*10fa0*/  @!P4 FADD.FTZ R23, R23, 1 ;  /* 0x3f8000001717c421 */ /* 0x002fe20000010000 */
[----:B------:R-:W-:-:S06]  /*10fb0*/  @!P0 FMUL.FTZ R47, R47, -1.4426950216293334961 ;  /* 0xbfb8aa3b2f2f8820 */ /* 0x000fcc0000410000 */
[----:B------:R-:W1:Y:S08]  /*10fc0*/  @!P5 MUFU.EX2 R24, R24 ;  /* 0x000000180018d308 */ /* 0x000e700000000800 */
[----:B------:R3:W-:Y:S01]  /*10fd0*/  @!P3 MUFU.RCP R68, R22 ;  /* 0x000000160044b308 */ /* 0x0007e20000001000 */
[----:B--2---:R-:W-:-:S07]  /*10fe0*/  @!P1 FADD.FTZ R65, R65, 1 ;  /* 0x3f80000041419421 */ /* 0x004fce0000010000 */
[----:B------:R2:W-:Y:S01]  /*10ff0*/  @!P4 MUFU.RCP R70, R23 ;  /* 0x000000170046c308 */ /* 0x0005e20000001000 */
[----:B---3--:R-:W3:Y:S07]  /*11000*/  LDS R22, [R64+0x38] ;  /* 0x0000380040167984 */ /* 0x008eee0000000800 */
[----:B------:R-:W4:Y:S01]  /*11010*/  @!P0 MUFU.EX2 R47, R47 ;  /* 0x0000002f002f8308 */ /* 0x000f220000000800 */
[----:B--2---:R-:W2:Y:S01]  /*11020*/  LDS R23, [R64+0x3c] ;  /* 0x00003c0040177984 */ /* 0x004ea20000000800 */
[----:B-1----:R-:W-:-:S03]  /*11030*/  @!P5 FADD.FTZ R25, R24, 1 ;  /* 0x3f8000001819d421 */ /* 0x002fc60000010000 */
[----:B------:R-:W1:Y:S03]  /*11040*/  LDS R24, [R64] ;  /* 0x0000000040187984 */ /* 0x000e660000000800 */
[----:B------:R0:W5:Y:S01]  /*11050*/  @!P1 MUFU.RCP R76, R65 ;  /* 0x00000041004c9308 */ /* 0x0001620000001000 */
[----:B------:R-:W-:Y:S01]  /*11060*/  BAR.SYNC.DEFER_BLOCKING 0x0 ;  /* 0x0000000000007b1d */ /* 0x000fe20000010000 */
[----:B----4-:R-:W-:Y:S01]  /*11070*/  @!P0 FADD.FTZ R47, R47, 1 ;  /* 0x3f8000002f2f8421 */ /* 0x010fe20000010000 */
[----:B0-----:R-:W-:-:S05]  /*11080*/  FADD.FTZ R65, R21, UR5 ;  /* 0x0000000515417e21 */ /* 0x001fca0008010000 */
[----:B------:R0:W4:Y:S01]  /*11090*/  @!P0 MUFU.RCP R74, R47 ;  /* 0x0000002f004a8308 */ /* 0x0001220000001000 */
[----:B------:R-:W-:Y:S01]  /*110a0*/  @!P2 FMUL.FTZ R111, R111, R66 ;  /* 0x000000426f6fa220 */ /* 0x000fe20000410000 */
[----:B------:R-:W-:Y:S01]  /*110b0*/  FSETP.GTU.FTZ.AND P2, PT, R65, 20, PT ;  /* 0x41a000004100780b */ /* 0x000fe20003f5c000 */
[----:B-----5:R-:W-:Y:S01]  /*110c0*/  @!P1 FMUL.FTZ R31, R31, R76 ;  /* 0x0000004c1f1f9220 */ /* 0x020fe20000410000 */
[----:B0-----:R-:W-:-:S05]  /*110d0*/  FADD.FTZ R47, R3, UR5 ;  /* 0x00000005032f7e21 */ /* 0x001fca0008010000 */
[----:B------:R-:W-:Y:S01]  /*110e0*/  FSETP.GTU.FTZ.AND P1, PT, R47, 20, PT ;  /* 0x41a000002f00780b */ /* 0x000fe20003f3c000 */
[----:B------:R0:W-:Y:S04]  /*110f0*/  STS [R64+0x24], R30 ;  /* 0x0000241e40007388 */ /* 0x0001e80000000800 */
[----:B------:R3:W-:Y:S04]  /*11100*/  STS [R64+0x1c], R26 ;  /* 0x00001c1a40007388 */ /* 0x0007e80000000800 */
[----:B------:R2:W-:Y:S01]  /*11110*/  STS [R64+0x20], R28 ;  /* 0x0000201c40007388 */ /* 0x0005e20000000800 */
[----:B0-----:R-:W-:-:S03]  /*11120*/  MOV R30, UR17 ;  /* 0x00000011001e7c02 */ /* 0x001fc60008000f00 */
[----:B------:R-:W-:Y:S01]  /*11130*/  STS [R64], R96 ;  /* 0x0000006040007388 */ /* 0x000fe20000000800 */
[----:B---3--:R-:W-:Y:S01]  /*11140*/  FADD.FTZ R26, R22, UR5 ;  /* 0x00000005161a7e21 */ /* 0x008fe20008010000 */
[----:B------:R-:W-:Y:S02]  /*11150*/  @!P1 FMUL.FTZ R22, R47, -1.4426950216293334961 ;  /* 0xbfb8aa3b2f169820 */ /* 0x000fe40000410000 */
[----:B------:R-:W-:Y:S01]  /*11160*/  STS [R64+0x4], R99 ;  /* 0x0000046340007388 */ /* 0x000fe20000000800 */
[----:B--2---:R-:W-:Y:S01]  /*11170*/  FADD.FTZ R28, R23, UR5 ;  /* 0x00000005171c7e21 */ /* 0x004fe20008010000 */
[----:B------:R-:W-:Y:S02]  /*11180*/  @!P2 FMUL.FTZ R23, R65, -1.4426950216293334961 ;  /* 0xbfb8aa3b4117a820 */ /* 0x000fe40000410000 */
        /* <DEDUP_REMOVED lines=31> */
[----:B------:R-:W-:Y:S01]  /*11380*/  @!P3 FMUL.FTZ R109, R109, R68 ;  /* 0x000000446d6db220 */ /* 0x000fe20000410000 */
[----:B----4-:R-:W-:Y:S01]  /*11390*/  @!P0 FMUL.FTZ R29, R29, R74 ;  /* 0x0000004a1d1d8220 */ /* 0x010fe20000410000 */
[----:B------:R-:W-:-:S02]  /*113a0*/  FSETP.GTU.FTZ.AND P3, PT, R26, 20, PT ;  /* 0x41a000001a00780b */ /* 0x000fc40003f7c000 */
[----:B------:R-:W-:Y:S01]  /*113b0*/  FSETP.GTU.FTZ.AND P0, PT, R2, 20, PT ;  /* 0x41a000000200780b */ /* 0x000fe20003f1c000 */
[----:B------:R1:W2:Y:S01]  /*113c0*/  @!P5 MUFU.RCP R72, R25 ;  /* 0x000000190048d308 */ /* 0x0002a20000001000 */
[----:B------:R-:W3:Y:S01]  /*113d0*/  LDS R91, [UR18+0x840] ;  /* 0x00084012ff5b7984 */ /* 0x000ee20008000800 */
[----:B-1----:R-:W-:-:S10]  /*113e0*/  FADD.FTZ R25, R24, UR5 ;  /* 0x0000000518197e21 */ /* 0x002fd40008010000 */
[----:B0-----:R-:W-:Y:S01]  /*113f0*/  @!P0 FMUL.FTZ R17, R2, -1.4426950216293334961 ;  /* 0xbfb8aa3b02118820 */ /* 0x001fe20000410000 */
[----:B------:R-:W-:Y:S01]  /*11400*/  @!P3 FMUL.FTZ R24, R26, -1.4426950216293334961 ;  /* 0xbfb8aa3b1a18b820 */ /* 0x000fe20000410000 */
[----:B------:R-:W-:Y:S01]  /*11410*/  USHF.R.S32.HI UR8, URZ, 0x1f, UR7 ;  /* 0x0000001f3f087899 */ /* 0x000fe20008011407 */
[----:B------:R-:W-:Y:S01]  /*11420*/  @!P4 FMUL.FTZ R107, R107, R70 ;  /* 0x000000466b6bc220 */ /* 0x000fe20000410000 */
[----:B------:R-:W-:Y:S01]  /*11430*/  IADD3 R2, P4, R20, UR7, RZ ;  /* 0x0000000714027c10 */ /* 0x000fe2000ff9e0ff */
[----:B------:R0:W1:Y:S01]  /*11440*/  @!P0 MUFU.EX2 R21, R17 ;  /* 0x0000001100158308 */ /* 0x0000620000000800 */
[----:B--2---:R-:W-:Y:S02]  /*11450*/  @!P5 FMUL.FTZ R27, R27, R72 ;  /* 0x000000481b1bd220 */ /* 0x004fe40000410000 */
[----:B------:R-:W-:Y:S01]  /*11460*/  IADD3.X R3, R19, UR8, RZ, P4, !PT ;  /* 0x0000000813037c10 */ /* 0x000fe2000a7fe4ff */
[----:B------:R-:W-:Y:S01]  /*11470*/  ULDC.64 UR8, c[0x0][0x388] ;  /* 0x0000e20000087ab9 */ /* 0x000fe20000000a00 */
[----:B------:R-:W-:-:S03]  /*11480*/  FSETP.GTU.FTZ.AND P4, PT, R25, 20, PT ;  /* 0x41a000001900780b */ /* 0x000fc60003f9c000 */
[----:B------:R-:W2:Y:S01]  /*11490*/  @!P1 MUFU.EX2 R22, R22 ;  /* 0x0000001600169308 */ /* 0x000ea20000000800 */
[----:B------:R-:W-:-:S07]  /*114a0*/  FSETP.GTU.FTZ.AND P5, PT, R28, 20, PT ;  /* 0x41a000001c00780b */ /* 0x000fce0003fbc000 */
[----:B------:R-:W4:Y:S08]  /*114b0*/  @!P2 MUFU.EX2 R23, R23 ;  /* 0x000000170017a308 */ /* 0x000f300000000800 */
[----:B------:R-:W5:Y:S01]  /*114c0*/  @!P3 MUFU.EX2 R24, R24 ;  /* 0x000000180018b308 */ /* 0x000f620000000800 */
[----:B0-----:R-:W-:Y:S01]  /*114d0*/  @!P4 FMUL.FTZ R17, R25, -1.4426950216293334961 ;  /* 0xbfb8aa3b1911c820 */ /* 0x001fe20000410000 */
[----:B-1----:R-:W-:Y:S01]  /*114e0*/  @!P0 FADD.FTZ R21, R21, 1 ;  /* 0x3f80000015158421 */ /* 0x002fe20000010000 */
[----:B------:R-:W-:Y:S01]  /*114f0*/  @!P5 FMUL.FTZ R25, R28, -1.4426950216293334961 ;  /* 0xbfb8aa3b1c19d820 */ /* 0x000fe20000410000 */
[----:B--2---:R-:W-:Y:S01]  /*11500*/  @!P1 FADD.FTZ R22, R22, 1 ;  /* 0x3f80000016169421 */ /* 0x004fe20000010000 */
[----:B----4-:R-:W-:Y:S01]  /*11510*/  @!P2 FADD.FTZ R23, R23, 1 ;  /* 0x3f8000001717a421 */ /* 0x010fe20000010000 */
[----:B---3--:R-:W-:-:S02]  /*11520*/  ISETP.GE.AND P6, PT, R20, R91, PT ;  /* 0x0000005b1400720c */ /* 0x008fc40003fc6270 */
[----:B------:R0:W1:Y:S01]  /*11530*/  @!P0 MUFU.RCP R28, R21 ;  /* 0x00000015001c8308 */ /* 0x0000620000001000 */
[----:B------:R-:W-:Y:S01]  /*11540*/  UIMAD UR19, UR28, UR8, URZ ;  /* 0x000000081c1372a4 */ /* 0x000fe2000f8e023f */
[----:B-----5:R-:W-:-:S06]  /*11550*/  @!P3 FADD.FTZ R24, R24, 1 ;  /* 0x3f8000001818b421 */ /* 0x020fcc0000010000 */
[----:B------:R-:W2:Y:S01]  /*11560*/  @!P4 MUFU.EX2 R17, R17 ;  /* 0x000000110011c308 */ /* 0x000ea20000000800 */
[----:B------:R-:W-:Y:S02]  /*11570*/  UIMAD.WIDE.U32 UR24, UR10, UR8, URZ ;  /* 0x000000080a1872a5 */ /* 0x000fe4000f8e003f */
[----:B------:R-:W-:-:S05]  /*11580*/  UIMAD UR28, UR28, UR26, URZ ;  /* 0x0000001a1c1c72a4 */ /* 0x000fca000f8e023f */
[----:B------:R0:W3:Y:S01]  /*11590*/  @!P5 MUFU.EX2 R26, R25 ;  /* 0x00000019001ad308 */ /* 0x0000e20000000800 */
        /* <DEDUP_REMOVED lines=22> */
.L_x_14032:
[----:B------:R-:W-:Y:S05]  /*11700*/  BSYNC B0 ;  /* 0x0000000000007941 */ /* 0x000fea0003800000 */
.L_x_14031:
[----:B------:R-:W-:Y:S01]  /*11710*/  ULDC UR28, c[0x0][0x224] ;  /* 0x00008900001c7ab9 */ /* 0x000fe20000000800 */
[----:B------:R-:W-:Y:S01]  /*11720*/  ULDC.64 UR8, c[0x0][0x390] ;  /* 0x0000e40000087ab9 */ /* 0x000fe20000000a00 */
[----:B------:R-:W-:Y:S01]  /*11730*/  UIADD3 UR28, UR6, -UR28, URZ ;  /* 0x8000001c061c7290 */ /* 0x000fe2000fffe03f */
[----:B------:R-:W-:Y:S01]  /*11740*/  @!P4 FADD.FTZ R17, R17, 1 ;  /* 0x3f8000001111c421 */ /* 0x000fe20000010000 */
[----:B------:R-:W-:Y:S01]  /*11750*/  UMOV UR25, UR19 ;  /* 0x0000001300197c82 */ /* 0x000fe20008000000 */
[----:B------:R-:W-:Y:S01]  /*11760*/  @!P5 FADD.FTZ R26, R26, 1 ;  /* 0x3f8000001a1ad421 */ /* 0x000fe20000010000 */
[----:B------:R-:W-:Y:S01]  /*11770*/  UIMAD.WIDE.U32 UR24, UR46, UR8, UR24 ;  /* 0x000000082e1872a5 */ /* 0x000fe2000f8e0018 */
[----:B------:R-:W-:Y:S01]  /*11780*/  @!P0 FMUL.FTZ R33, R33, R28 ;  /* 0x0000001c21218220 */ /* 0x000fe20000410000 */
[----:B------:R-:W-:Y:S01]  /*11790*/  UIMAD UR30, UR28, -0x200, URZ ;  /* 0xfffffe001c1e78a4 */ /* 0x000fe2000f8e023f */
[----:B01----:R0:W1:Y:S01]  /*117a0*/  @!P4 MUFU.RCP R24, R17 ;  /* 0x000000110018c308 */ /* 0x0030620000001000 */
[----:B------:R-:W-:Y:S01]  /*117b0*/  UIMAD UR8, UR7, UR8, URZ ;  /* 0x00000008070872a4 */ /* 0x000fe2000f8e023f */
[----:B------:R-:W-:Y:S01]  /*117c0*/  @!P1 FMUL.FTZ R37, R37, R30 ;  /* 0x0000001e25259220 */ /* 0x000fe20000410000 */
[----:B------:R-:W-:Y:S01]  /*117d0*/  UIADD3 UR28, UP0, UR30, UR24, URZ ;  /* 0x000000181e1c7290 */ /* 0x000fe2000ff1e03f */
[----:B------:R-:W-:Y:S01]  /*117e0*/  @!P2 FMUL.FTZ R41, R41, R32 ;  /* 0x000000202929a220 */ /* 0x000fe20000410000 */
[----:B------:R-:W-:Y:S01]  /*117f0*/  UIMAD UR19, UR46, UR9, UR8 ;  /* 0x000000092e1372a4 */ /* 0x000fe2000f8e0208 */
[----:B------:R-:W-:Y:S01]  /*11800*/  ISETP.GE.AND P2, PT, R16, R91, PT ;  /* 0x0000005b1000720c */ /* 0x000fe20003f46270 */
[----:B------:R-:W-:Y:S01]  /*11810*/  USHF.R.S32.HI UR24, URZ, 0x1f, UR30 ;  /* 0x0000001f3f187899 */ /* 0x000fe2000801141e */
[----:B------:R2:W3:Y:S01]  /*11820*/  @!P5 MUFU.RCP R25, R26 ;  /* 0x0000001a0019d308 */ /* 0x0004e20000001000 */
[----:B------:R-:W-:Y:S01]  /*11830*/  ULDC.64 UR8, c[0x0][0x3e0] ;  /* 0x0000f80000087ab9 */ /* 0x000fe20000000a00 */
[----:B------:R-:W-:Y:S01]  /*11840*/  MOV R23, UR28 ;  /* 0x0000001c00177c02 */ /* 0x000fe20008000f00 */
[----:B------:R-:W-:Y:S01]  /*11850*/  UIADD3.X UR25, UR24, UR19, UR25, UP0, !UPT ;  /* 0x0000001318197290 */ /* 0x000fe200087fe419 */
[----:B------:R-:W-:Y:S01]  /*11860*/  LEA R22, P0, R20, UR8, 0x2 ;  /* 0x0000000814167c11 */ /* 0x000fe2000f8010ff */
[----:B------:R-:W-:Y:S01]  /*11870*/  @!P3 FMUL.FTZ R38, R38, R21 ;  /* 0x000000152626b220 */ /* 0x000fe20000410000 */
[-C--:B------:R-:W-:Y:S01]  /*11880*/  ISETP.GE.AND P3, PT, R7, R91.reuse, PT ;  /* 0x0000005b0700720c */ /* 0x080fe20003f66270 */
[----:B------:R-:W-:Y:S01]  /*11890*/  BSSY B0, `(.L_x_14033) ;  /* 0x000006d000007945 */ /* 0x000fe20003800000 */
[----:B0-----:R-:W-:Y:S01]  /*118a0*/  LEA.HI.X R17, R20, UR9, R19, 0x2, P0 ;  /* 0x0000000914117c11 */ /* 0x001fe200080f1413 */
[----:B-1----:R-:W-:Y:S01]  /*118b0*/  @!P4 FMUL.FTZ R121, R121, R24 ;  /* 0x000000187979c220 */ /* 0x002fe20000410000 */
[----:B------:R-:W-:Y:S01]  /*118c0*/  LEA R22, P1, R23, R22, 0x2 ;  /* 0x0000001617167211 */ /* 0x000fe200078210ff */
[----:B------:R-:W-:Y:S01]  /*118d0*/  UIMAD.WIDE.U32 UR8, UR10, UR26, URZ ;  /* 0x0000001a0a0872a5 */ /* 0x000fe2000f8e003f */
[----:B--2---:R-:W-:Y:S01]  /*118e0*/  MOV R26, UR25 ;  /* 0x00000019001a7c02 */ /* 0x004fe20008000f00 */
[----:B------:R-:W-:Y:S01]  /*118f0*/  FADD.FTZ R44, R121, R44 ;  /* 0x0000002c792c7221 */ /* 0x000fe20000010000 */
[----:B------:R-:W-:-:S02]  /*11900*/  ISETP.GE.AND P0, PT, R18, R91, PT ;  /* 0x0000005b1200720c */ /* 0x000fc40003f06270 */
[----:B------:R-:W-:Y:S01]  /*11910*/  LEA.HI.X R23, R23, R17, R26, 0x2, P1 ;  /* 0x0000001117177211 */ /* 0x000fe200008f141a */
[----:B---3--:R-:W-:Y:S01]  /*11920*/  @!P5 FMUL.FTZ R34, R34, R25 ;  /* 0x000000192222d220 */ /* 0x008fe20000410000 */
        /* <DEDUP_REMOVED lines=12> */
[-C--:B------:R-:W-:Y:S01]  /*119f0*/  ISETP.GE.AND P0, PT, R8, R91.reuse, PT ;  /* 0x0000005b0800720c */ /* 0x080fe20003f06270 */
[----:B------:R-:W-:Y:S01]  /*11a00*/  FADD.FTZ R44, R44, R113 ;  /* 0x000000712c2c7221 */ /* 0x000fe20000010000 */
[----:B------:R-:W-:Y:S01]  /*11a10*/  MOV R21, UR17 ;  /* 0x0000001100157c02 */ /* 0x000fe20008000f00 */
[----:B------:R-:W-:Y:S01]  /*11a20*/  @!P1 STG.E desc[UR20][R22.64+-0x680], R65 ;  /* 0xfff9804116009986 */ /* 0x000fe2000c101914 */
[-C--:B------:R-:W-:Y:S01]  /*11a30*/  ISETP.GE.AND P1, PT, R9, R91.reuse, PT ;  /* 0x0000005b0900720c */ /* 0x080fe20003f26270 */
[----:B------:R-:W-:Y:S01]  /*11a40*/  FADD.FTZ R44, R44, R111 ;  /* 0x0000006f2c2c7221 */ /* 0x000fe20000010000 */
[----:B------:R-:W-:Y:S01]  /*11a50*/  UIADD3 UR17, UR9, UR27, URZ ;  /* 0x0000001b09117290 */ /* 0x000fe2000fffe03f */
        /* <DEDUP_REMOVED lines=13> */
[----:B------:R-:W-:Y:S01]  /*11b30*/  ISETP.GE.AND P1, PT, R15, R91, PT ;  /* 0x0000005b0f00720c */ /* 0x000fe20003f26270 */
[----:B------:R-:W-:Y:S02]  /*11b40*/  FADD.FTZ R44, R44, R31 ;  /* 0x0000001f2c2c7221 */ /* 0x000fe40000010000 */
[----:B------:R-:W-:Y:S02]  /*11b50*/  @!P2 STG.E desc[UR20][R22.64+-0x300], R79 ;  /* 0xfffd004f1600a986 */ /* 0x000fe4000c101914 */
[----:B------:R-:W-:Y:S02]  /*11b60*/  FADD.FTZ R44, R44, R33 ;  /* 0x000000212c2c7221 */ /* 0x000fe40000010000 */
[----:B------:R-:W-:Y:S02]  /*11b70*/  @!P3 STG.E desc[UR20][R22.64+-0x280], R81 ;  /* 0xfffd80511600b986 */ /* 0x000fe4000c101914 */
[----:B------:R-:W-:-:S02]  /*11b80*/  FADD.FTZ R44, R44, R37 ;  /* 0x000000252c2c7221 */ /* 0x000fc40000010000 */
        /* <DEDUP_REMOVED lines=61> */
.L_x_14034:
[----:B------:R-:W-:Y:S05]  /*11f60*/  BSYNC B0 ;  /* 0x0000000000007941 */ /* 0x000fea0003800000 */
.L_x_14033:
        /* <DEDUP_REMOVED lines=58> */
.L_x_13913:
        /* <DEDUP_REMOVED lines=28> */
.L_x_14037:
[----:B------:R-:W-:Y:S05]  /*124d0*/  BSYNC B0 ;  /* 0x0000000000007941 */ /* 0x000fea0003800000 */
.L_x_14036:
        /* <DEDUP_REMOVED lines=31> */
.L_x_14039:
[----:B------:R-:W2:Y:S02]  /*126d0*/  S2R R9, SR_TID.X ;  /* 0x0000000000097919 */ /* 0x000ea40000002100 */
.L_x_14040:
[----:B------:R-:W-:Y:S05]  /*126e0*/  BSYNC B0 ;  /* 0x0000000000007941 */ /* 0x000fea0003800000 */
.L_x_14038:
        /* <DEDUP_REMOVED lines=15> */
.L_x_14041:
        /* <DEDUP_REMOVED lines=19> */
.L_x_14042:
        /* <DEDUP_REMOVED lines=15> */
.L_x_18980:


//--------------------- .text._Z25selective_scan_bwd_kernelI32Selective_Scan_bwd_kernel_traitsILi32ELi16ELb1ELb0ELb0ELb0ELb0EfN3c107complexIfEEEEv12SSMParamsBwd --------------------------
	.section	.text._Z25selective_scan_bwd_kernelI32Selective_Scan_bwd_kernel_traitsILi32ELi16ELb1ELb0ELb0ELb0ELb0EfN3c107complexIfEEEEv12SSMParamsBwd,"ax",@progbits
	.align	128
        .global         _Z25selective_scan_bwd_kernelI32Selective_Scan_bwd_kernel_traitsILi32ELi16ELb1ELb0ELb0ELb0ELb0EfN3c107complexIfEEEEv12SSMParamsBwd
        .type           _Z25selective_scan_bwd_kernelI32Selective_Scan_bwd_kernel_traitsILi32ELi16ELb1ELb0ELb0ELb0ELb0EfN3c107complexIfEEEEv12SSMParamsBwd,@function
        .size           _Z25selective_scan_bwd_kernelI32Selective_Scan_bwd_kernel_traitsILi32ELi16ELb1ELb0ELb0ELb0ELb0EfN3c107complexIfEEEEv12SSMParamsBwd,(.L_x_18981 - _Z25selective_scan_bwd_kernelI32Selective_Scan_bwd_kernel_traitsILi32ELi16ELb1ELb0ELb0ELb0ELb0EfN3c107complexIfEEEEv12SSMParamsBwd)
        .other          _Z25selective_scan_bwd_kernelI32Selective_Scan_bwd_kernel_traitsILi32ELi16ELb1ELb0ELb0ELb0ELb0EfN3c107complexIfEEEEv12SSMParamsBwd,@"STO_CUDA_ENTRY STV_DEFAULT"
_Z25selective_scan_bwd_kernelI32Selective_Scan_bwd_kernel_traitsILi32ELi16ELb1ELb0ELb0ELb0ELb0EfN3c107complexIfEEEEv12SSMParamsBwd:
.text._Z25selective_scan_bwd_kernelI32Selective_Scan_bwd_kernel_traitsILi32ELi16ELb1ELb0ELb0ELb0ELb0EfN3c107complexIfEEEEv12SSMParamsBwd:
[----:B------:R-:W-:Y:S08]  /*0000*/  LDC R1, c[0x0][0x28] ;  /* 0x00000a00ff017b82 */ /* 0x000ff00000000800 */
[----:B------:R-:W0:Y:S01]  /*0010*/  S2UR UR8, SR_CTAID.Y ;  /* 0x00000000000879c3 */ /* 0x000e220000002600 */
[----:B------:R-:W-:Y:S01]  /*0020*/  ULDC.64 UR6, c[0x0][0x300] ;  /* 0x0000c00000067ab9 */ /* 0x000fe20000000a00 */
[----:B------:R-:W-:Y:S01]  /*0030*/  HFMA2.MMA R111, -RZ, RZ, 0, 0 ;  /* 0x00000000ff6f7435 */ /* 0x000fe200000001ff */
[----:B------:R-:W-:Y:S01]  /*0040*/  UISETP.NE.U32.AND UP1, UPT, UR6, URZ, UPT ;  /* 0x0000003f0600728c */ /* 0x000fe2000bf25070 */
[----:B------:R-:W-:Y:S01]  /*0050*/  CS2R R108, SRZ ;  /* 0x00000000006c7805 */ /* 0x000fe2000001ff00 */
[----:B------:R-:W-:Y:S01]  /*0060*/  ULDC.64 UR28, c[0x0][0x208] ;  /* 0x00008200001c7ab9 */ /* 0x000fe20000000a00 */
[----:B------:R-:W-:Y:S01]  /*0070*/  ULDC.64 UR4, c[0x0][0x2e8] ;  /* 0x0000ba0000047ab9 */ /* 0x000fe20000000a00 */
[----:B------:R-:W-:Y:S01]  /*0080*/  UISETP.NE.AND.EX UP1, UPT, UR7, URZ, UPT, UP1 ;  /* 0x0000003f0700728c */ /* 0x000fe2000bf25310 */
[----:B------:R-:W1:Y:S01]  /*0090*/  S2UR UR27, SR_CTAID.X ;  /* 0x00000000001b79c3 */ /* 0x000e620000002500 */
[----:B------:R-:W-:Y:S01]  /*00a0*/  UISETP.NE.U32.AND UP0, UPT, UR4, URZ, UPT ;  /* 0x0000003f0400728c */ /* 0x000fe2000bf05070 */
[----:B------:R-:W-:Y:S01]  /*00b0*/  ULDC.64 UR24, c[0x0][0x3f8] ;  /* 0x0000fe0000187ab9 */ /* 0x000fe20000000a00 */
[----:B------:R-:W-:-:S02]  /*00c0*/  ULDC.64 UR20, c[0x0][0x3d8] ;  /* 0x0000f60000147ab9 */ /* 0x000fc40000000a00 */
[----:B------:R-:W-:Y:S01]  /*00d0*/  PLOP3.LUT P1, PT, PT, PT, UP1, 0x80, 0x0 ;  /* 0x000000000000781c */ /* 0x000fe20003f2f018 */
[----:B------:R-:W-:Y:S01]  /*00e0*/  UISETP.NE.AND.EX UP0, UPT, UR5, URZ, UPT, UP0 ;  /* 0x0000003f0500728c */ /* 0x000fe2000bf05300 */
[----:B------:R-:W-:Y:S01]  /*00f0*/  ULDC.64 UR22, c[0x0][0x328] ;  /* 0x0000ca0000167ab9 */ /* 0x000fe20000000a00 */
[----:B------:R-:W-:Y:S01]  /*0100*/  ULDC.64 UR10, c[0x0][0x310] ;  /* 0x0000c400000a7ab9 */ /* 0x000fe20000000a00 */
[----:B------:R-:W-:Y:S01]  /*0110*/  ULDC.64 UR30, c[0x0][0x330] ;  /* 0x0000cc00001e7ab9 */ /* 0x000fe20000000a00 */
[----:B------:R-:W-:Y:S02]  /*0120*/  ULDC.64 UR32, c[0x0][0x2f0] ;  /* 0x0000bc0000207ab9 */ /* 0x000fe40000000a00 */
[----:B------:R-:W-:Y:S01]  /*0130*/  PLOP3.LUT P0, PT, PT, PT, UP0, 0x80, 0x0 ;  /* 0x000000000000781c */ /* 0x000fe20003f0f008 */
[----:B0-----:R-:W-:Y:S02]  /*0140*/  USHF.R.S32.HI UR9, URZ, 0x1f, UR8 ;  /* 0x0000001f3f097899 */ /* 0x001fe40008011408 */
[----:B------:R-:W-:-:S02]  /*0150*/  @UP1 ULEA UR6, UP3, UR8, UR6, 0x2 ;  /* 0x0000000608061291 */ /* 0x000fc4000f86103f */
[----:B------:R-:W-:Y:S02]  /*0160*/  @UP0 ULEA UR4, UP2, UR8, UR4, 0x2 ;  /* 0x0000000408040291 */ /* 0x000fe4000f84103f */
[----:B------:R-:W-:Y:S02]  /*0170*/  @UP1 ULEA.HI.X UR7, UR8, UR7, UR9, 0x2, UP3 ;  /* 0x0000000708071291 */ /* 0x000fe400098f1409 */
[----:B------:R-:W-:Y:S01]  /*0180*/  MOV R4, UR6 ;  /* 0x0000000600047c02 */ /* 0x000fe20008000f00 */
[----:B------:R-:W-:Y:S01]  /*0190*/  @UP0 ULEA.HI.X UR5, UR8, UR5, UR9, 0x2, UP2 ;  /* 0x0000000508050291 */ /* 0x000fe200090f1409 */
[----:B------:R-:W-:Y:S02]  /*01a0*/  MOV R2, UR4 ;  /* 0x0000000400027c02 */ /* 0x000fe40008000f00 */
[----:B------:R-:W-:Y:S01]  /*01b0*/  MOV R5, UR7 ;  /* 0x0000000700057c02 */ /* 0x000fe20008000f00 */
[----:B-1----:R-:W-:Y:S01]  /*01c0*/  USHF.R.S32.HI UR4, URZ, 0x1f, UR27 ;  /* 0x0000001f3f047899 */ /* 0x002fe2000801141b */
[----:B------:R-:W-:Y:S01]  /*01d0*/  ULDC.64 UR6, c[0x0][0x280] ;  /* 0x0000a00000067ab9 */ /* 0x000fe20000000a00 */
[----:B------:R-:W-:-:S02]  /*01e0*/  MOV R3, UR5 ;  /* 0x0000000500037c02 */ /* 0x000fc40008000f00 */
[----:B------:R0:W5:Y:S01]  /*01f0*/  @P1 LDG.E R111, desc[UR28][R4.64] ;  /* 0x0000001c046f1981 */ /* 0x000162000c1e1900 */
[----:B------:R-:W-:Y:S02]  /*0200*/  UIMAD UR5, UR4, UR6, URZ ;  /* 0x00000006040572a4 */ /* 0x000fe4000f8e023f */
[----:B------:R-:W-:Y:S01]  /*0210*/  UISETP.NE.U32.AND UP2, UPT, UR24, URZ, UPT ;  /* 0x0000003f1800728c */ /* 0x000fe2000bf45070 */
[----:B------:R0:W5:Y:S01]  /*0220*/  @P0 LDG.E R108, desc[UR28][R2.64] ;  /* 0x0000001c026c0981 */ /* 0x000162000c1e1900 */
[----:B------:R-:W-:Y:S02]  /*0230*/  UISETP.NE.U32.AND UP1, UPT, UR20, URZ, UPT ;  /* 0x0000003f1400728c */ /* 0x000fe4000bf25070 */
[----:B------:R-:W-:Y:S02]  /*0240*/  UIMAD.WIDE.U32 UR12, UR27, UR6, URZ ;  /* 0x000000061b0c72a5 */ /* 0x000fe4000f8e003f */
[----:B------:R-:W-:Y:S02]  /*0250*/  UIMAD UR14, UR27, UR7, UR5 ;  /* 0x000000071b0e72a4 */ /* 0x000fe4000f8e0205 */
[----:B------:R-:W-:Y:S01]  /*0260*/  UISETP.NE.AND.EX UP2, UPT, UR25, URZ, UPT, UP2 ;  /* 0x0000003f1900728c */ /* 0x000fe2000bf45320 */
[----:B------:R-:W-:Y:S01]  /*0270*/  ULDC.64 UR6, c[0x0][0x290] ;  /* 0x0000a40000067ab9 */ /* 0x000fe20000000a00 */
[----:B------:R-:W-:-:S02]  /*0280*/  UISETP.NE.AND.EX UP1, UPT, UR21, URZ, UPT, UP1 ;  /* 0x0000003f1500728c */ /* 0x000fc4000bf25310 */
[----:B------:R-:W-:Y:S02]  /*0290*/  UIMAD UR5, UR4, UR6, URZ ;  /* 0x00000006040572a4 */ /* 0x000fe4000f8e023f */
[----:B------:R-:W-:Y:S02]  /*02a0*/  UIMAD UR4, UR4, UR22, URZ ;  /* 0x00000016040472a4 */ /* 0x000fe4000f8e023f */
[----:B------:R-:W-:Y:S02]  /*02b0*/  UIMAD.WIDE.U32 UR16, UR27, UR6, URZ ;  /* 0x000000061b1072a5 */ /* 0x000fe4000f8e003f */
[----:B------:R-:W-:-:S03]  /*02c0*/  UIMAD UR23, UR27, UR23, UR4 ;  /* 0x000000171b1772a4 */ /* 0x000fc6000f8e0204 */
[----:B------:R-:W-:Y:S01]  /*02d0*/  UMOV UR4, URZ ;  /* 0x0000003f00047c82 */ /* 0x000fe20008000000 */
[----:B------:R-:W-:Y:S01]  /*02e0*/  @UP2 ULEA UR4, UP4, UR8, UR24, 0x2 ;  /* 0x0000001808042291 */ /* 0x000fe2000f88103f */
[----:B------:R-:W-:Y:S01]  /*02f0*/  UMOV UR6, URZ ;  /* 0x0000003f00067c82 */ /* 0x000fe20008000000 */
[----:B------:R-:W-:Y:S02]  /*0300*/  UIMAD UR18, UR27, UR7, UR5 ;  /* 0x000000071b1272a4 */ /* 0x000fe4000f8e0205 */
[----:B------:R-:W-:Y:S01]  /*0310*/  @UP1 ULEA UR6, UP3, UR8, UR20, 0x2 ;  /* 0x0000001408061291 */ /* 0x000fe2000f86103f */
[----:B------:R-:W-:Y:S01]  /*0320*/  UMOV UR5, URZ ;  /* 0x0000003f00057c82 */ /* 0x000fe20008000000 */
[----:B------:R-:W-:Y:S02]  /*0330*/  @UP2 ULEA.HI.X UR5, UR8, UR25, UR9, 0x2, UP4 ;  /* 0x0000001908052291 */ /* 0x000fe4000a0f1409 */
[----:B------:R-:W-:Y:S01]  /*0340*/  UISETP.NE.U32.AND UP0, UPT, UR10, URZ, UPT ;  /* 0x0000003f0a00728c */ /* 0x000fe2000bf05070 */
[----:B------:R-:W-:Y:S01]  /*0350*/  UMOV UR7, URZ ;  /* 0x0000003f00077c82 */ /* 0x000fe20008000000 */
[----:B------:R-:W-:Y:S01]  /*0360*/  ULDC.64 UR24, c[0x0][0x298] ;  /* 0x0000a60000187ab9 */ /* 0x000fe20000000a00 */
[----:B------:R-:W-:-:S02]  /*0370*/  @UP1 ULEA.HI.X UR7, UR8, UR21, UR9, 0x2, UP3 ;  /* 0x0000001508071291 */ /* 0x000fc400098f1409 */
[----:B------:R-:W-:Y:S01]  /*0380*/  UIMAD UR19, UR9, UR24, URZ ;  /* 0x00000018091372a4 */ /* 0x000fe2000f8e023f */
[----:B------:R-:W-:Y:S01]  /*0390*/  ULDC.64 UR20, c[0x0][0x288] ;  /* 0x0000a20000147ab9 */ /* 0x000fe20000000a00 */
[----:B------:R-:W-:Y:S02]  /*03a0*/  UISETP.NE.AND.EX UP0, UPT, UR11, URZ, UPT, UP0 ;  /* 0x0000003f0b00728c */ /* 0x000fe4000bf05300 */
[----:B------:R-:W-:Y:S02]  /*03b0*/  UIMAD UR15, UR9, UR20, URZ ;  /* 0x00000014090f72a4 */ /* 0x000fe4000f8e023f */
[----:B------:R-:W-:Y:S02]  /*03c0*/  UIMAD.WIDE.U32 UR10, UR27, UR22, URZ ;  /* 0x000000161b0a72a5 */ /* 0x000fe4000f8e003f */
[----:B------:R-:W-:Y:S02]  /*03d0*/  UIADD3 UR13, UR13, UR14, URZ ;  /* 0x0000000e0d0d7290 */ /* 0x000fe4000fffe03f */
[----:B------:R-:W-:-:S02]  /*03e0*/  UIMAD UR22, UR8, UR25, UR19 ;  /* 0x00000019081672a4 */ /* 0x000fc4000f8e0213 */
[----:B------:R-:W-:Y:S01]  /*03f0*/  UIADD3 UR17, UR17, UR18, URZ ;  /* 0x0000001211117290 */ /* 0x000fe2000fffe03f */
[----:B------:R-:W-:Y:S01]  /*0400*/  ULDC UR25, c[0x0][0x224] ;  /* 0x0000890000197ab9 */ /* 0x000fe20000000800 */
[----:B------:R-:W-:Y:S02]  /*0410*/  UIMAD UR21, UR8, UR21, UR15 ;  /* 0x00000015081572a4 */ /* 0x000fe4000f8e020f */
[----:B------:R-:W-:Y:S02]  /*0420*/  UIMAD.WIDE.U32 UR14, UR8, UR20, UR12 ;  /* 0x00000014080e72a5 */ /* 0x000fe4000f8e000c */
[----:B------:R-:W-:Y:S02]  /*0430*/  ULEA UR18, UR25, 0xfffffe00, 0x9 ;  /* 0xfffffe0019127891 */ /* 0x000fe4000f8e483f */
[----:B------:R-:W-:Y:S02]  /*0440*/  UIMAD.WIDE.U32 UR16, UR8, UR24, UR16 ;  /* 0x00000018081072a5 */ /* 0x000fe4000f8e0010 */
[----:B------:R-:W-:-:S02]  /*0450*/  UIMAD UR9, UR9, UR30, URZ ;  /* 0x0000001e090972a4 */ /* 0x000fc4000f8e023f */
[----:B------:R-:W-:Y:S02]  /*0460*/  USHF.R.S32.HI UR19, URZ, 0x1f, UR18 ;  /* 0x0000001f3f137899 */ /* 0x000fe40008011412 */
[----:B------:R-:W-:Y:S02]  /*0470*/  UIADD3 UR20, UP1, UR18, UR14, URZ ;  /* 0x0000000e12147290 */ /* 0x000fe4000ff3e03f */
[----:B------:R-:W-:Y:S02]  /*0480*/  UIADD3 UR16, UP2, UR18, UR16, URZ ;  /* 0x0000001012107290 */ /* 0x000fe4000ff5e03f */
[----:B------:R-:W-:Y:S02]  /*0490*/  UIMAD UR24, UR8, UR31, UR9 ;  /* 0x0000001f081872a4 */ /* 0x000fe4000f8e0209 */
[----:B------:R-:W-:Y:S02]  /*04a0*/  UIADD3 UR11, UR11, UR23, URZ ;  /* 0x000000170b0b7290 */ /* 0x000fe4000fffe03f */
[----:B------:R-:W-:Y:S01]  /*04b0*/  UIADD3.X UR9, UR19, UR15, UR21, UP1, !UPT ;  /* 0x0000000f13097290 */ /* 0x000fe20008ffe415 */
[----:B------:R-:W-:Y:S01]  /*04c0*/  ULDC.64 UR12, c[0x0][0x2f8] ;  /* 0x0000be00000c7ab9 */ /* 0x000fe20000000a00 */
[----:B------:R-:W-:-:S02]  /*04d0*/  UIADD3.X UR17, UR19, UR17, UR22, UP2, !UPT ;  /* 0x0000001113117290 */ /* 0x000fc400097fe416 */
[----:B------:R-:W-:Y:S02]  /*04e0*/  ULEA UR14, UP1, UR20, UR32, 0x2 ;  /* 0x00000020140e7291 */ /* 0x000fe4000f82103f */
[----:B------:R-:W-:Y:S02]  /*04f0*/  ULEA UR15, UP2, UR16, UR12, 0x2 ;  /* 0x0000000c100f7291 */ /* 0x000fe4000f84103f */
[----:B------:R-:W-:Y:S02]  /*0500*/  UIMAD.WIDE.U32 UR10, UR8, UR30, UR10 ;  /* 0x0000001e080a72a5 */ /* 0x000fe4000f8e000a */
[----:B------:R-:W-:Y:S02]  /*0510*/  ULEA.HI.X UR20, UR20, UR33, UR9, 0x2, UP1 ;  /* 0x0000002114147291 */ /* 0x000fe400088f1409 */
[----:B------:R-:W-:Y:S01]  /*0520*/  ULEA.HI.X UR16, UR16, UR13, UR17, 0x2, UP2 ;  /* 0x0000000d10107291 */ /* 0x000fe200090f1411 */
[----:B------:R-:W-:Y:S01]  /*0530*/  @UP0 ULDC UR9, c[0x0][0x214] ;  /* 0x0000850000090ab9 */ /* 0x000fe20000000800 */
[----:B------:R-:W-:-:S02]  /*0540*/  UIADD3 UR18, UP2, UR18, UR10, URZ ;  /* 0x0000000a12127290 */ /* 0x000fc4000ff5e03f */
[----:B------:R-:W-:Y:S02]  /*0550*/  @UP0 UIMAD UR9, UR27, UR9, UR8 ;  /* 0x000000091b0902a4 */ /* 0x000fe4000f8e0208 */
[----:B------:R-:W-:Y:S01]  /*0560*/  UISETP.GE.AND UP1, UPT, UR25, 0x1, UPT ;  /* 0x000000011900788c */ /* 0x000fe2000bf26270 */
[----:B------:R-:W-:Y:S01]  /*0570*/  ULDC.64 UR12, c[0x0][0x3b8] ;  /* 0x0000ee00000c7ab9 */ /* 0x000fe20000000a00 */
[----:B------:R-:W-:Y:S02]  /*0580*/  UIADD3.X UR10, UR19, UR11, UR24, UP2, !UPT ;  /* 0x0000000b130a7290 */ /* 0x000fe400097fe418 */
[----:B------:R-:W-:Y:S02]  /*0590*/  @UP0 UIMAD UR9, UR9, UR25, URZ ;  /* 0x00000019090902a4 */ /* 0x000fe4000f8e023f */
[----:B------:R-:W-:Y:S01]  /*05a0*/  ULEA UR17, UP2, UR18, UR12, 0x2 ;  /* 0x0000000c12117291 */ /* 0x000fe2000f84103f */
[----:B------:R-:W-:Y:S01]  /*05b0*/  PLOP3.LUT P0, PT, PT, PT, UP1, 0x80, 0x0 ;  /* 0x000000000000781c */ /* 0x000fe20003f0f018 */
[----:B------:R-:W-:-:S02]  /*05c0*/  @UP0 ULDC UR11, c[0x0][0x21c] ;  /* 0x00008700000b0ab9 */ /* 0x000fc40000000800 */
[----:B------:R-:W-:Y:S02]  /*05d0*/  @UP0 UIMAD UR9, UR9, UR11, URZ ;  /* 0x0000000b090902a4 */ /* 0x000fe4000f8e023f */
[----:B------:R-:W-:-:S03]  /*05e0*/  ULEA.HI.X UR18, UR18, UR13, UR10, 0x2, UP2 ;  /* 0x0000000d12127291 */ /* 0x000fc600090f140a */
[----:B------:R-:W-:Y:S02]  /*05f0*/  @UP0 ULDC.64 UR10, c[0x0][0x310] ;  /* 0x0000c400000a0ab9 */ /* 0x000fe40000000a00 */
[----:B------:R-:W-:Y:S01]  /*0600*/  @UP0 UIMAD.WIDE UR10, UR9, 0x10, UR10 ;  /* 0x00000010090a08a5 */ /* 0x000fe2000f8e020a */
[----:B------:R-:W-:Y:S01]  /*0610*/  HFMA2.MMA R107, -RZ, RZ, 0, 0 ;  /* 0x00000000ff6b7435 */ /* 0x000fe200000001ff */
[----:B------:R-:W-:Y:S01]  /*0620*/  UMOV UR12, UR4 ;  /* 0x00000004000c7c82 */ /* 0x000fe20008000000 */
[----:B------:R-:W-:-:S04]  /*0630*/  UMOV UR13, UR5 ;  /* 0x00000005000d7c82 */ /* 0x000fc80008000000 */
[----:B------:R-:W-:Y:S01]  /*0640*/  @!UP0 UMOV UR10, URZ ;  /* 0x0000003f000a8c82 */ /* 0x000fe20008000000 */
[----:B------:R-:W-:Y:S01]  /*0650*/  @!UP0 UMOV UR11, URZ ;  /* 0x0000003f000b8c82 */ /* 0x000fe20008000000 */
[----:B0-----:R-:W-:Y:S05]  /*0660*/  @!P0 BRA `(.L_x_14043) ;  /* 0x0000006400648947 */ /* 0x001fea0003800000 */
[----:B------:R-:W0:Y:S01]  /*0670*/  S2R R106, SR_TID.X ;  /* 0x00000000006a7919 */ /* 0x000e220000002100 */
[----:B------:R-:W-:Y:S01]  /*0680*/  MOV R107, RZ ;  /* 0x000000ff006b7202 */ /* 0x000fe20000000f00 */
[----:B------:R-:W-:Y:S01]  /*0690*/  UMOV UR9, UR14 ;  /* 0x0000000e00097c82 */ /* 0x000fe20008000000 */
[----:B------:R-:W-:Y:S01]  /*06a0*/  MOV R109, RZ ;  /* 0x000000ff006d7202 */ /* 0x000fe20000000f00 */
[----:B------:R-:W1:Y:S01]  /*06b0*/  S2R R203, SR_LANEID ;  /* 0x0000000000cb7919 */ /* 0x000e620000000000 */
[----:B------:R-:W-:Y:S01]  /*06c0*/  ULDC UR5, c[0x0][0x224] ;  /* 0x0000890000057ab9 */ /* 0x000fe20000000800 */
[----:B------:R-:W-:Y:S01]  /*06d0*/  UMOV UR14, UR20 ;  /* 0x00000014000e7c82 */ /* 0x000fe20008000000 */
[----:B0-----:R-:W-:-:S07]  /*06e0*/  LOP3.LUT R202, R106, 0x1f, RZ, 0xc0, !PT ;  /* 0x0000001f6aca7812 */ /* 0x001fce00078ec0ff */
.L_x_14060:
[----:B------:R-:W-:Y:S01]  /*06f0*/  BAR.SYNC.DEFER_BLOCKING 0x0 ;  /* 0x0000000000007b1d */ /* 0x000fe20000010000 */
[----:B------:R-:W-:Y:S02]  /*0700*/  SHF.L.U32 R0, R106, 0x2, RZ ;  /* 0x000000026a007819 */ /* 0x000fe400000006ff */
[----:B---3--:R-:W-:Y:S02]  /*0710*/  MOV R2, UR9 ;  /* 0x0000000900027c02 */ /* 0x008fe40008000f00 */
[----:B------:R-:W-:Y:S02]  /*0720*/  LOP3.LUT R5, R0, 0xffffff80, RZ, 0xc0, !PT ;  /* 0xffffff8000057812 */ /* 0x000fe400078ec0ff */
[----:B------:R-:W-:Y:S01]  /*0730*/  MOV R3, UR14 ;  /* 0x0000000e00037c02 */ /* 0x000fe20008000f00 */
[----:B------:R-:W0:Y:S01]  /*0740*/  S2UR UR30, SR_CgaCtaId ;  /* 0x00000000001e79c3 */ /* 0x000e220000008800 */
[----:B------:R-:W-:Y:S01]  /*0750*/  LOP3.LUT R7, R5, 0x1f, R106, 0xf8, !PT ;  /* 0x0000001f05077812 */ /* 0x000fe200078ef86a */
[----:B------:R-:W-:Y:S01]  /*0760*/  UMOV UR4, 0x400 ;  /* 0x0000040000047882 */ /* 0x000fe20000000000 */
[----:B------:R-:W-:Y:S01]  /*0770*/  MOV R4, UR15 ;  /* 0x0000000f00047c02 */ /* 0x000fe20008000f00 */
[----:B------:R-:W-:-:S02]  /*0780*/  ULDC UR26, c[0x0][0x21c] ;  /* 0x00008700001a7ab9 */ /* 0x000fc40000000800 */
[----:B------:R-:W-:-:S05]  /*0790*/  IMAD.WIDE R2, R7, 0x10, R2 ;  /* 0x0000001007027825 */ /* 0x000fca00078e0202 */
[----:B------:R-:W2:Y:S04]  /*07a0*/  LDG.E.128 R8, desc[UR28][R2.64] ;  /* 0x0000001c02087981 */ /* 0x000ea8000c1e1d00 */
[----:B------:R-:W3:Y:S04]  /*07b0*/  LDG.E.128 R12, desc[UR28][R2.64+0x200] ;  /* 0x0002001c020c7981 */ /* 0x000ee8000c1e1d00 */
[----:B------:R-:W4:Y:S04]  /*07c0*/  LDG.E.128 R16, desc[UR28][R2.64+0x400] ;  /* 0x0004001c02107981 */ /* 0x000f28000c1e1d00 */
[----:B------:R1:W4:Y:S01]  /*07d0*/  LDG.E.128 R20, desc[UR28][R2.64+0x600] ;  /* 0x0006001c02147981 */ /* 0x000322000c1e1d00 */
[----:B0-----:R-:W-:Y:S01]  /*07e0*/  ULEA UR30, UR30, UR4, 0x18 ;  /* 0x000000041e1e7291 */ /* 0x001fe2000f8ec03f */
[----:B------:R-:W-:-:S05]  /*07f0*/  MOV R5, UR16 ;  /* 0x0000001000057c02 */ /* 0x000fca0008000f00 */
[C---:B-1----:R-:W-:Y:S02]  /*0800*/  LEA R105, R203.reuse, UR30, 0x4 ;  /* 0x0000001ecb697c11 */ /* 0x042fe4000f8e20ff */
[----:B------:R-:W-:Y:S01]  /*0810*/  LEA R104, R203, UR30, 0x6 ;  /* 0x0000001ecb687c11 */ /* 0x000fe2000f8e30ff */
[----:B------:R-:W-:Y:S02]  /*0820*/  IMAD.WIDE R2, R7, 0x10, R4 ;  /* 0x0000001007027825 */ /* 0x000fe400078e0204 */
[----:B--2---:R0:W-:Y:S04]  /*0830*/  STS.128 [R105], R8 ;  /* 0x0000000869007388 */ /* 0x0041e80000000c00 */
[----:B---3--:R1:W-:Y:S04]  /*0840*/  STS.128 [R105+0x200], R12 ;  /* 0x0002000c69007388 */ /* 0x0083e80000000c00 */
[----:B----4-:R2:W-:Y:S04]  /*0850*/  STS.128 [R105+0x400], R16 ;  /* 0x0004001069007388 */ /* 0x0105e80000000c00 */
        /* <DEDUP_REMOVED lines=8> */
[----:B-1----:R-:W4:Y:S04]  /*08e0*/  LDG.E.128 R12, desc[UR28][R2.64+0x200] ;  /* 0x0002001c020c7981 */ /* 0x002f28000c1e1d00 */
[----:B--2---:R-:W2:Y:S04]  /*08f0*/  LDG.E.128 R16, desc[UR28][R2.64+0x400] ;  /* 0x0004001c02107981 */ /* 0x004ea8000c1e1d00 */
[----:B---3--:R-:W3:Y:S01]  /*0900*/  LDG.E.128 R20, desc[UR28][R2.64+0x600] ;  /* 0x0006001c02147981 */ /* 0x008ee2000c1e1d00 */
[----:B------:R-:W-:-:S02]  /*0910*/  MOV R4, UR17 ;  /* 0x0000001100047c02 */ /* 0x000fc40008000f00 */
[----:B------:R-:W-:-:S03]  /*0920*/  MOV R5, UR18 ;  /* 0x0000001200057c02 */ /* 0x000fc60008000f00 */
[----:B------:R-:W-:Y:S01]  /*0930*/  IMAD.WIDE R4, R7, 0x10, R4 ;  /* 0x0000001007047825 */ /* 0x000fe200078e0204 */
[----:B----4-:R0:W-:Y:S04]  /*0940*/  STS.128 [R105], R8 ;  /* 0x0000000869007388 */ /* 0x0101e80000000c00 */
[----:B------:R1:W-:Y:S04]  /*0950*/  STS.128 [R105+0x200], R12 ;  /* 0x0002000c69007388 */ /* 0x0003e80000000c00 */
        /* <DEDUP_REMOVED lines=8> */
[----:B------:R-:W4:Y:S04]  /*09e0*/  LDG.E.128 R24, desc[UR28][R4.64] ;  /* 0x0000001c04187981 */ /* 0x000f28000c1e1d00 */
[----:B0-----:R-:W4:Y:S04]  /*09f0*/  LDG.E.128 R8, desc[UR28][R4.64+0x200] ;  /* 0x0002001c04087981 */ /* 0x001f28000c1e1d00 */
[----:B-1----:R-:W4:Y:S04]  /*0a00*/  LDG.E.128 R12, desc[UR28][R4.64+0x400] ;  /* 0x0004001c040c7981 */ /* 0x002f28000c1e1d00 */
[----:B--2---:R-:W2:Y:S01]  /*0a10*/  LDG.E.128 R16, desc[UR28][R4.64+0x600] ;  /* 0x0006001c04107981 */ /* 0x004ea2000c1e1d00 */
[----:B------:R-:W-:Y:S01]  /*0a20*/  UISETP.GE.AND UP0, UPT, UR26, 0x1, UPT ;  /* 0x000000011a00788c */ /* 0x000fe2000bf06270 */
[----:B------:R-:W-:-:S02]  /*0a30*/  CS2R R34, SRZ ;  /* 0x0000000000227805 */ /* 0x000fc4000001ff00 */
[----:B------:R-:W-:Y:S02]  /*0a40*/  CS2R R32, SRZ ;  /* 0x0000000000207805 */ /* 0x000fe4000001ff00 */
[----:B------:R-:W-:Y:S02]  /*0a50*/  CS2R R30, SRZ ;  /* 0x00000000001e7805 */ /* 0x000fe4000001ff00 */
[----:B------:R-:W-:Y:S02]  /*0a60*/  CS2R R28, SRZ ;  /* 0x00000000001c7805 */ /* 0x000fe4000001ff00 */
[----:B---3--:R-:W-:Y:S02]  /*0a70*/  CS2R R22, SRZ ;  /* 0x0000000000167805 */ /* 0x008fe4000001ff00 */
[----:B------:R-:W-:Y:S02]  /*0a80*/  PLOP3.LUT P0, PT, PT, PT, UP0, 0x80, 0x0 ;  /* 0x000000000000781c */ /* 0x000fe40003f0f008 */
[----:B------:R-:W-:Y:S01]  /*0a90*/  CS2R R20, SRZ ;  /* 0x0000000000147805 */ /* 0x000fe2000001ff00 */
[----:B----4-:R0:W-:Y:S04]  /*0aa0*/  STS.128 [R105], R24 ;  /* 0x0000001869007388 */ /* 0x0101e80000000c00 */
[----:B------:R-:W-:Y:S04]  /*0ab0*/  STS.128 [R105+0x200], R8 ;  /* 0x0002000869007388 */ /* 0x000fe80000000c00 */
[----:B------:R-:W-:Y:S04]  /*0ac0*/  STS.128 [R105+0x400], R12 ;  /* 0x0004000c69007388 */ /* 0x000fe80000000c00 */
[----:B--2---:R-:W-:Y:S01]  /*0ad0*/  STS.128 [R105+0x600], R16 ;  /* 0x0006001069007388 */ /* 0x004fe20000000c00 */
[----:B------:R-:W-:-:S03]  /*0ae0*/  NOP ;  /* 0x0000000000007918 */ /* 0x000fc60000000000 */
[----:B------:R-:W1:Y:S01]  /*0af0*/  LDS.128 R68, [R104] ;  /* 0x0000000068447984 */ /* 0x000e620000000c00 */
[----:B0-----:R-:W-:Y:S02]  /*0b00*/  CS2R R26, SRZ ;  /* 0x00000000001a7805 */ /* 0x001fe4000001ff00 */
[----:B------:R-:W-:Y:S01]  /*0b10*/  CS2R R24, SRZ ;  /* 0x0000000000187805 */ /* 0x000fe2000001ff00 */
[----:B------:R-:W0:Y:S04]  /*0b20*/  LDS.128 R72, [R104+0x10] ;  /* 0x0000100068487984 */ /* 0x000e280000000c00 */
[----:B------:R-:W2:Y:S04]  /*0b30*/  LDS.128 R76, [R104+0x20] ;  /* 0x00002000684c7984 */ /* 0x000ea80000000c00 */
[----:B------:R-:W3:Y:S01]  /*0b40*/  LDS.128 R80, [R104+0x30] ;  /* 0x0000300068507984 */ /* 0x000ee20000000c00 */
[----:B-1----:R-:W-:Y:S01]  /*0b50*/  FFMA.FTZ R0, R64, R68, R109 ;  /* 0x0000004440007223 */ /* 0x002fe2000001006d */
[-C--:B-----5:R-:W-:Y:S01]  /*0b60*/  FMUL.FTZ R16, R68, R108.reuse ;  /* 0x0000006c44107220 */ /* 0x0a0fe20000410000 */
[-C--:B------:R-:W-:Y:S01]  /*0b70*/  FMUL.FTZ R17, R69, R108.reuse ;  /* 0x0000006c45117220 */ /* 0x080fe20000410000 */
[-C--:B------:R-:W-:Y:S01]  /*0b80*/  FMUL.FTZ R18, R70, R108.reuse ;  /* 0x0000006c46127220 */ /* 0x080fe20000410000 */
[----:B------:R-:W-:Y:S01]  /*0b90*/  FFMA.FTZ R3, R65, R69, R0 ;  /* 0x0000004541037223 */ /* 0x000fe20000010000 */
[-C--:B------:R-:W-:Y:S01]  /*0ba0*/  FMUL.FTZ R19, R71, R108.reuse ;  /* 0x0000006c47137220 */ /* 0x080fe20000410000 */
[-C--:B0-----:R-:W-:Y:S01]  /*0bb0*/  FMUL.FTZ R12, R72, R108.reuse ;  /* 0x0000006c480c7220 */ /* 0x081fe20000410000 */
[----:B------:R-:W-:Y:S01]  /*0bc0*/  FMUL.FTZ R13, R73, R108 ;  /* 0x0000006c490d7220 */ /* 0x000fe20000410000 */
[----:B------:R-:W-:Y:S01]  /*0bd0*/  FFMA.FTZ R0, R66, R70, R3 ;  /* 0x0000004642007223 */ /* 0x000fe20000010003 */
[-C--:B------:R-:W-:Y:S01]  /*0be0*/  FMUL.FTZ R14, R74, R108.reuse ;  /* 0x0000006c4a0e7220 */ /* 0x080fe20000410000 */
[-C--:B------:R-:W-:Y:S01]  /*0bf0*/  FMUL.FTZ R15, R75, R108.reuse ;  /* 0x0000006c4b0f7220 */ /* 0x080fe20000410000 */
[-C--:B--2---:R-:W-:Y:S01]  /*0c00*/  FMUL.FTZ R8, R76, R108.reuse ;  /* 0x0000006c4c087220 */ /* 0x084fe20000410000 */
[----:B------:R-:W-:Y:S01]  /*0c10*/  FFMA.FTZ R3, R67, R71, R0 ;  /* 0x0000004743037223 */ /* 0x000fe20000010000 */
[-C--:B------:R-:W-:Y:S01]  /*0c20*/  FMUL.FTZ R9, R77, R108.reuse ;  /* 0x0000006c4d097220 */ /* 0x080fe20000410000 */
[-C--:B------:R-:W-:Y:S01]  /*0c30*/  FMUL.FTZ R10, R78, R108.reuse ;  /* 0x0000006c4e0a7220 */ /* 0x080fe20000410000 */
[----:B------:R-:W-:Y:S01]  /*0c40*/  FMUL.FTZ R11, R79, R108 ;  /* 0x0000006c4f0b7220 */ /* 0x000fe20000410000 */
[----:B------:R-:W-:Y:S01]  /*0c50*/  FFMA.FTZ R0, R60, R72, R3 ;  /* 0x000000483c007223 */ /* 0x000fe20000010003 */
[-C--:B---3--:R-:W-:Y:S01]  /*0c60*/  FMUL.FTZ R4, R80, R108.reuse ;  /* 0x0000006c50047220 */ /* 0x088fe20000410000 */
[-C--:B------:R-:W-:Y:S01]  /*0c70*/  FMUL.FTZ R5, R81, R108.reuse ;  /* 0x0000006c51057220 */ /* 0x080fe20000410000 */
[-C--:B------:R-:W-:Y:S01]  /*0c80*/  FMUL.FTZ R6, R82, R108.reuse ;  /* 0x0000006c52067220 */ /* 0x080fe20000410000 */
[----:B------:R-:W-:Y:S01]  /*0c90*/  FFMA.FTZ R3, R61, R73, R0 ;  /* 0x000000493d037223 */ /* 0x000fe20000010000 */
[----:B------:R-:W-:-:S03]  /*0ca0*/  FMUL.FTZ R7, R83, R108 ;  /* 0x0000006c53077220 */ /* 0x000fc60000410000 */
        /* <DEDUP_REMOVED lines=17> */
[----:B------:R-:W-:Y:S01]  /*0dc0*/  FADD.FTZ R92, R80, R80 ;  /* 0x00000050505c7221 */ /* 0x000fe20000010000 */
[----:B------:R-:W-:Y:S01]  /*0dd0*/  UIMAD UR19, UR38, UR32, URZ ;  /* 0x00000020261372a4 */ /* 0x000fe2000f8e023f */
[----:B------:R-:W-:Y:S01]  /*0de0*/  FADD.FTZ R91, R81, R81 ;  /* 0x00000051515b7221 */ /* 0x000fe20000010000 */
[----:B------:R-:W-:Y:S01]  /*0df0*/  UIMAD.WIDE.U32 UR22, UR8, UR20, URZ ;  /* 0x00000014081672a5 */ /* 0x000fe2000f8e003f */
[----:B------:R-:W-:Y:S01]  /*0e00*/  FADD.FTZ R90, R82, R82 ;  /* 0x00000052525a7221 */ /* 0x000fe20000010000 */
[----:B------:R-:W-:Y:S01]  /*0e10*/  UIMAD UR4, UR8, UR21, UR4 ;  /* 0x00000015080472a4 */ /* 0x000fe2000f8e0204 */
[----:B------:R-:W-:Y:S01]  /*0e20*/  FADD.FTZ R89, R83, R83 ;  /* 0x0000005353597221 */ /* 0x000fe20000010000 */
[----:B------:R-:W-:Y:S01]  /*0e30*/  ULDC.64 UR34, c[0x0][0x2d0] ;  /* 0x0000b40000227ab9 */ /* 0x000fe20000000a00 */
[----:B------:R-:W-:Y:S01]  /*0e40*/  UIMAD UR31, UR8, UR33, UR19 ;  /* 0x00000021081f72a4 */ /* 0x000fe2000f8e0213 */
[--C-:B------:R-:W-:Y:S01]  /*0e50*/  FADD.FTZ R3, R48, R111.reuse ;  /* 0x0000006f30037221 */ /* 0x100fe20000010000 */
[----:B------:R-:W-:Y:S01]  /*0e60*/  ULEA UR19, UP0, UR22, UR34, 0x3 ;  /* 0x0000002216137291 */ /* 0x000fe2000f80183f */
[--C-:B------:R-:W-:Y:S01]  /*0e70*/  FADD.FTZ R87, R40, R111.reuse ;  /* 0x0000006f28577221 */ /* 0x100fe20000010000 */
[----:B------:R-:W-:Y:S01]  /*0e80*/  UIADD3 UR23, UR23, UR4, URZ ;  /* 0x0000000417177290 */ /* 0x000fe2000fffe03f */
[--C-:B------:R-:W-:Y:S01]  /*0e90*/  FADD.FTZ R86, R41, R111.reuse ;  /* 0x0000006f29567221 */ /* 0x100fe20000010000 */
[----:B------:R-:W-:Y:S01]  /*0ea0*/  UIMAD.WIDE.U32 UR24, UR8, UR32, URZ ;  /* 0x00000020081872a5 */ /* 0x000fe2000f8e003f */
[--C-:B------:R-:W-:Y:S01]  /*0eb0*/  FADD.FTZ R85, R42, R111.reuse ;  /* 0x0000006f2a557221 */ /* 0x100fe20000010000 */
[----:B------:R-:W-:Y:S01]  /*0ec0*/  ULDC.64 UR36, c[0x0][0x268] ;  /* 0x00009a0000247ab9 */ /* 0x000fe20000000a00 */
[----:B------:R-:W-:Y:S01]  /*0ed0*/  ULEA.HI.X UR23, UR22, UR35, UR23, 0x3, UP0 ;  /* 0x0000002316177291 */ /* 0x000fe200080f1c17 */
[--C-:B------:R-:W-:Y:S01]  /*0ee0*/  FADD.FTZ R84, R43, R111.reuse ;  /* 0x0000006f2b547221 */ /* 0x100fe20000010000 */
[----:B------:R-:W-:Y:S01]  /*0ef0*/  UIMAD UR32, UR38, UR36, URZ ;  /* 0x00000024262072a4 */ /* 0x000fe2000f8e023f */
[--C-:B------:R-:W-:Y:S01]  /*0f00*/  FADD.FTZ R83, R36, R111.reuse ;  /* 0x0000006f24537221 */ /* 0x100fe20000010000 */
[----:B------:R-:W-:Y:S01]  /*0f10*/  ULDC.64 UR34, c[0x0][0x2d8] ;  /* 0x0000b60000227ab9 */ /* 0x000fe20000000a00 */
[----:B------:R-:W-:Y:S01]  /*0f20*/  UIADD3 UR4, UR25, UR31, URZ ;  /* 0x0000001f19047290 */ /* 0x000fe2000fffe03f */
[--C-:B------:R-:W-:Y:S01]  /*0f30*/  FADD.FTZ R82, R37, R111.reuse ;  /* 0x0000006f25527221 */ /* 0x100fe20000010000 */
[----:B------:R-:W-:Y:S01]  /*0f40*/  ULEA UR22, UP0, UR24, UR34, 0x3 ;  /* 0x0000002218167291 */ /* 0x000fe2000f80183f */
[--C-:B------:R-:W-:Y:S01]  /*0f50*/  FADD.FTZ R81, R38, R111.reuse ;  /* 0x0000006f26517221 */ /* 0x100fe20000010000 */
[----:B------:R-:W-:Y:S01]  /*0f60*/  UIMAD.WIDE.U32 UR20, UR8, UR36, URZ ;  /* 0x00000024081472a5 */ /* 0x000fe2000f8e003f */
[----:B------:R-:W-:Y:S01]  /*0f70*/  FADD.FTZ R80, R39, R111 ;  /* 0x0000006f27507221 */ /* 0x000fe20000010000 */
[----:B------:R-:W-:Y:S01]  /*0f80*/  UIMAD UR32, UR8, UR37, UR32 ;  /* 0x00000025082072a4 */ /* 0x000fe2000f8e0220 */
[----:B------:R-:W-:Y:S01]  /*0f90*/  FADD.FTZ R0, R68, R68 ;  /* 0x0000004444007221 */ /* 0x000fe20000010000 */
[----:B------:R-:W-:Y:S01]  /*0fa0*/  ULEA.HI.X UR24, UR24, UR35, UR4, 0x3, UP0 ;  /* 0x0000002318187291 */ /* 0x000fe200080f1c04 */
[----:B------:R-:W-:Y:S01]  /*0fb0*/  FADD.FTZ R103, R69, R69 ;  /* 0x0000004545677221 */ /* 0x000fe20000010000 */
[----:B------:R-:W-:Y:S01]  /*0fc0*/  UIADD3 UR39, UR21, UR32, URZ ;  /* 0x0000002015277290 */ /* 0x000fe2000fffe03f */
[----:B------:R-:W-:Y:S01]  /*0fd0*/  FADD.FTZ R102, R70, R70 ;  /* 0x0000004646667221 */ /* 0x000fe20000010000 */
[----:B------:R-:W-:Y:S01]  /*0fe0*/  ULDC.64 UR34, c[0x0][0x2e0] ;  /* 0x0000b80000227ab9 */ /* 0x000fe20000000a00 */
[----:B------:R-:W-:Y:S01]  /*0ff0*/  UIADD3 UR31, UR5, -0x2, URZ ;  /* 0xfffffffe051f7890 */ /* 0x000fe2000fffe03f */
[----:B------:R-:W-:Y:S01]  /*1000*/  FADD.FTZ R101, R71, R71 ;  /* 0x0000004747657221 */ /* 0x000fe20000010000 */
[----:B------:R-:W-:Y:S01]  /*1010*/  ULEA UR25, UP0, UR20, UR34, 0x3 ;  /* 0x0000002214197291 */ /* 0x000fe2000f80183f */
[----:B------:R-:W-:Y:S01]  /*1020*/  FADD.FTZ R100, R72, R72 ;  /* 0x0000004848647221 */ /* 0x000fe20000010000 */
[----:B------:R-:W-:Y:S01]  /*1030*/  UIMAD UR31, UR31, UR26, URZ ;  /* 0x0000001a1f1f72a4 */ /* 0x000fe2000f8e023f */
[----:B------:R-:W-:Y:S01]  /*1040*/  FADD.FTZ R99, R73, R73 ;  /* 0x0000004949637221 */ /* 0x000fe20000010000 */
[----:B------:R-:W-:Y:S01]  /*1050*/  ULEA.HI.X UR39, UR20, UR35, UR39, 0x3, UP0 ;  /* 0x0000002314277291 */ /* 0x000fe200080f1c27 */
[----:B------:R-:W-:Y:S01]  /*1060*/  FADD.FTZ R98, R74, R74 ;  /* 0x0000004a4a627221 */ /* 0x000fe20000010000 */
[----:B------:R-:W-:Y:S01]  /*1070*/  UIADD3 UR20, UR5, -0x1, URZ ;  /* 0xffffffff05147890 */ /* 0x000fe2000fffe03f */
[----:B------:R-:W-:Y:S01]  /*1080*/  FADD.FTZ R97, R75, R75 ;  /* 0x0000004b4b617221 */ /* 0x000fe20000010000 */
[----:B------:R-:W-:Y:S01]  /*1090*/  FADD.FTZ R96, R76, R76 ;  /* 0x0000004c4c607221 */ /* 0x000fe20000010000 */
[----:B------:R-:W-:Y:S01]  /*10a0*/  FADD.FTZ R95, R77, R77 ;  /* 0x0000004d4d5f7221 */ /* 0x000fe20000010000 */
[----:B------:R-:W-:Y:S01]  /*10b0*/  ULEA.HI UR21, UR20, UR20, URZ, 0x1 ;  /* 0x0000001414157291 */ /* 0x000fe2000f8f083f */
[----:B------:R-:W-:Y:S01]  /*10c0*/  FADD.FTZ R94, R78, R78 ;  /* 0x0000004e4e5e7221 */ /* 0x000fe20000010000 */
[----:B------:R-:W-:Y:S01]  /*10d0*/  FADD.FTZ R93, R79, R79 ;  /* 0x0000004f4f5d7221 */ /* 0x000fe20000010000 */
[----:B------:R-:W-:Y:S01]  /*10e0*/  CS2R R34, SRZ ;  /* 0x0000000000227805 */ /* 0x000fe2000001ff00 */
[----:B------:R-:W-:Y:S01]  /*10f0*/  ULOP3.LUT UR21, UR21, 0xfffffe, URZ, 0xc0, !UPT ;  /* 0x00fffffe15157892 */ /* 0x000fe2000f8ec03f */
[----:B------:R-:W-:-:S02]  /*1100*/  CS2R R32, SRZ ;  /* 0x0000000000207805 */ /* 0x000fc4000001ff00 */
[----:B------:R-:W-:Y:S02]  /*1110*/  CS2R R30, SRZ ;  /* 0x00000000001e7805 */ /* 0x000fe4000001ff00 */
[----:B------:R-:W-:Y:S01]  /*1120*/  CS2R R28, SRZ ;  /* 0x00000000001c7805 */ /* 0x000fe2000001ff00 */
[----:B------:R-:W-:Y:S01]  /*1130*/  UIADD3 UR26, UR20, -UR21, URZ ;  /* 0x80000015141a7290 */ /* 0x000fe2000fffe03f */
[----:B------:R-:W-:Y:S01]  /*1140*/  CS2R R26, SRZ ;  /* 0x00000000001a7805 */ /* 0x000fe2000001ff00 */
[----:B------:R-:W-:Y:S01]  /*1150*/  UIMAD.WIDE UR20, UR31, 0x10, UR10 ;  /* 0x000000101f1478a5 */ /* 0x000fe2000f8e020a */
        /* <DEDUP_REMOVED lines=13> */
[----:B------:R-:W-:Y:S01]  /*1230*/  ULDC.64 UR32, c[0x0][0x250] ;  /* 0x0000940000207ab9 */ /* 0x000fe20000000a00 */
[----:B------:R-:W-:Y:S01]  /*1240*/  ULDC.64 UR34, c[0x0][0x238] ;  /* 0x00008e0000227ab9 */ /* 0x000fe20000000a00 */
[----:B------:R-:W-:Y:S01]  /*1250*/  UMOV UR4, URZ ;  /* 0x0000003f00047c82 */ /* 0x000fe20008000000 */
[----:B------:R-:W-:Y:S01]  /*1260*/  UMOV UR38, UR30 ;  /* 0x0000001e00267c82 */ /* 0x000fe20008000000 */
[----:B------:R-:W-:Y:S01]  /*1270*/  ULDC UR41, c[0x0][0x224] ;  /* 0x0000890000297ab9 */ /* 0x000fe20000000800 */
[----:B------:R-:W-:-:S02]  /*1280*/  USHF.L.U64.HI UR37, UR36, 0x3, UR37 ;  /* 0x0000000324257899 */ /* 0x000fc40008010225 */
[----:B------:R-:W-:Y:S02]  /*1290*/  USHF.L.U64.HI UR33, UR32, 0x3, UR33 ;  /* 0x0000000320217899 */ /* 0x000fe40008010221 */
[----:B------:R-:W-:Y:S02]  /*12a0*/  USHF.L.U64.HI UR35, UR34, 0x3, UR35 ;  /* 0x0000000322237899 */ /* 0x000fe40008010223 */
[----:B------:R-:W-:Y:S01]  /*12b0*/  USHF.L.U32 UR26, UR26, 0x8, URZ ;  /* 0x000000081a1a7899 */ /* 0x000fe2000800063f */
[----:B0-----:R-:W-:-:S11]  /*12c0*/  UMOV UR31, UR20 ;  /* 0x00000014001f7c82 */ /* 0x001fd60008000000 */
.L_x_14059:
        /* <DEDUP_REMOVED lines=9> */
[--C-:B------:R-:W-:Y:S01]  /*1360*/  FADD.FTZ R112, R48, R111.reuse ;  /* 0x0000006f30707221 */ /* 0x100fe20000010000 */
[--C-:B------:R-:W-:Y:S01]  /*1370*/  FADD.FTZ R113, R50, R111.reuse ;  /* 0x0000006f32717221 */ /* 0x100fe20000010000 */
[--C-:B------:R-:W-:Y:S01]  /*1380*/  FADD.FTZ R134, R49, R111.reuse ;  /* 0x0000006f31867221 */ /* 0x100fe20000010000 */
[--C-:B------:R-:W-:Y:S01]  /*1390*/  FADD.FTZ R114, R51, R111.reuse ;  /* 0x0000006f33727221 */ /* 0x100fe20000010000 */
[--C-:B------:R-:W-:Y:S01]  /*13a0*/  FADD.FTZ R115, R44, R111.reuse ;  /* 0x0000006f2c737221 */ /* 0x100fe20000010000 */
[----:B------:R-:W0:Y:S01]  /*13b0*/  S2UR UR40, SR_CgaCtaId ;  /* 0x00000000002879c3 */ /* 0x000e220000008800 */
[--C-:B------:R-:W-:Y:S01]  /*13c0*/  FADD.FTZ R117, R46, R111.reuse ;  /* 0x0000006f2e757221 */ /* 0x100fe20000010000 */
[--C-:B------:R-:W-:Y:S01]  /*13d0*/  FADD.FTZ R128, R45, R111.reuse ;  /* 0x0000006f2d807221 */ /* 0x100fe20000010000 */
[--C-:B------:R-:W-:Y:S01]  /*13e0*/  FADD.FTZ R130, R40, R111.reuse ;  /* 0x0000006f28827221 */ /* 0x100fe20000010000 */
[--C-:B------:R-:W-:Y:S01]  /*13f0*/  FADD.FTZ R118, R47, R111.reuse ;  /* 0x0000006f2f767221 */ /* 0x100fe20000010000 */
[----:B------:R-:W-:Y:S01]  /*1400*/  ISETP.NE.AND P0, PT, R202, RZ, PT ;  /* 0x000000ffca00720c */ /* 0x000fe20003f05270 */
[----:B------:R-:W-:Y:S01]  /*1410*/  UMOV UR20, 0x400 ;  /* 0x0000040000147882 */ /* 0x000fe20000000000 */
[----:B------:R-:W-:Y:S01]  /*1420*/  ISETP.NE.AND P1, PT, R106, RZ, PT ;  /* 0x000000ff6a00720c */ /* 0x000fe20003f25270 */
[--C-:B------:R-:W-:Y:S01]  /*1430*/  FADD.FTZ R116, R42, R111.reuse ;  /* 0x0000006f2a747221 */ /* 0x100fe20000010000 */
[----:B0-----:R-:W-:Y:S01]  /*1440*/  ULEA UR40, UR40, UR20, 0x18 ;  /* 0x0000001428287291 */ /* 0x001fe2000f8ec03f */
[--C-:B------:R-:W-:Y:S01]  /*1450*/  FADD.FTZ R122, R36, R111.reuse ;  /* 0x0000006f247a7221 */ /* 0x100fe20000010000 */
[----:B------:R-:W-:Y:S01]  /*1460*/  FADD.FTZ R132, R39, R111 ;  /* 0x0000006f27847221 */ /* 0x000fe20000010000 */
[-C--:B--2---:R-:W-:Y:S01]  /*1470*/  FMUL.FTZ R70, R112, R73.reuse ;  /* 0x0000004970467220 */ /* 0x084fe20000410000 */
[CC--:B------:R-:W-:Y:S01]  /*1480*/  FMUL.FTZ R76, R113.reuse, R73.reuse ;  /* 0x00000049714c7220 */ /* 0x0c0fe20000410000 */
[----:B------:R-:W-:Y:S01]  /*1490*/  FMUL.FTZ R75, R72, 1.4426950216293334961 ;  /* 0x3fb8aa3b484b7820 */ /* 0x000fe20000410000 */
[----:B------:R-:W-:Y:S01]  /*14a0*/  FMUL.FTZ R74, R134, R73 ;  /* 0x00000049864a7220 */ /* 0x000fe20000410000 */
[----:B------:R-:W-:Y:S01]  /*14b0*/  FMUL.RZ R78, R70, 0.15915493667125701904 ;  /* 0x3e22f983464e7820 */ /* 0x000fe2000040c000 */
[----:B------:R-:W-:Y:S01]  /*14c0*/  FMUL.RZ R110, R76, 0.15915493667125701904 ;  /* 0x3e22f9834c6e7820 */ /* 0x000fe2000040c000 */
[-C--:B------:R-:W-:Y:S01]  /*14d0*/  FMUL.FTZ R76, R113, R75.reuse ;  /* 0x0000004b714c7220 */ /* 0x080fe20000410000 */
[----:B------:R-:W-:Y:S01]  /*14e0*/  FMUL.RZ R79, R74, 0.15915493667125701904 ;  /* 0x3e22f9834a4f7820 */ /* 0x000fe2000040c000 */
[----:B------:R-:W-:Y:S01]  /*14f0*/  MUFU.SIN R77, R78 ;  /* 0x0000004e004d7308 */ /* 0x000fe20000000400 */
[-C--:B------:R-:W-:Y:S01]  /*1500*/  FMUL.FTZ R70, R112, R75.reuse ;  /* 0x0000004b70467220 */ /* 0x080fe20000410000 */
[----:B------:R-:W-:Y:S01]  /*1510*/  FMUL.FTZ R74, R134, R75 ;  /* 0x0000004b864a7220 */ /* 0x000fe20000410000 */
[----:B------:R-:W-:Y:S01]  /*1520*/  FMUL.FTZ R124, R122, R73 ;  /* 0x000000497a7c7220 */ /* 0x000fe20000410000 */
[----:B------:R-:W-:-:S04]  /*1530*/  FMUL.FTZ R121, R116, R75 ;  /* 0x0000004b74797220 */ /* 0x000fc80000410000 */
[----:B------:R0:W-:Y:S08]  /*1540*/  MUFU.COS R71, R78 ;  /* 0x0000004e00477308 */ /* 0x0001f00000000000 */
[----:B------:R-:W-:Y:S01]  /*1550*/  MUFU.SIN R136, R79 ;  /* 0x0000004f00887308 */ /* 0x000fe20000000400 */
[----:B0-----:R-:W-:-:S07]  /*1560*/  FMUL.FTZ R78, R114, R73 ;  /* 0x00000049724e7220 */ /* 0x001fce0000410000 */
[----:B------:R0:W-:Y:S08]  /*1570*/  MUFU.COS R138, R79 ;  /* 0x0000004f008a7308 */ /* 0x0001f00000000000 */
[----:B------:R1:W-:Y:S01]  /*1580*/  MUFU.EX2 R119, R76 ;  /* 0x0000004c00777308 */ /* 0x0003e20000000800 */
[----:B0-----:R-:W-:Y:S01]  /*1590*/  FMUL.RZ R79, R78, 0.15915493667125701904 ;  /* 0x3e22f9834e4f7820 */ /* 0x001fe2000040c000 */
[----:B------:R-:W-:-:S06]  /*15a0*/  FMUL.FTZ R78, R115, R73 ;  /* 0x00000049734e7220 */ /* 0x000fcc0000410000 */
[----:B------:R-:W0:Y:S01]  /*15b0*/  MUFU.EX2 R70, R70 ;  /* 0x0000004600467308 */ /* 0x000e220000000800 */
[----:B-1----:R-:W-:-:S07]  /*15c0*/  FMUL.FTZ R76, R115, R75 ;  /* 0x0000004b734c7220 */ /* 0x002fce0000410000 */
[----:B------:R-:W-:Y:S08]  /*15d0*/  MUFU.SIN R140, R110 ;  /* 0x0000006e008c7308 */ /* 0x000ff00000000400 */
[----:B------:R1:W-:Y:S01]  /*15e0*/  MUFU.COS R142, R110 ;  /* 0x0000006e008e7308 */ /* 0x0003e20000000000 */
[----:B0-----:R-:W-:-:S07]  /*15f0*/  FMUL.FTZ R77, R70, R77 ;  /* 0x0000004d464d7220 */ /* 0x001fce0000410000 */
[----:B------:R0:W-:Y:S01]  /*1600*/  MUFU.EX2 R179, R76 ;  /* 0x0000004c00b37308 */ /* 0x0001e20000000800 */
[----:B-1----:R-:W-:Y:S01]  /*1610*/  FMUL.RZ R110, R78, 0.15915493667125701904 ;  /* 0x3e22f9834e6e7820 */ /* 0x002fe2000040c000 */
[----:B------:R-:W-:-:S06]  /*1620*/  FMUL.FTZ R78, R128, R73 ;  /* 0x00000049804e7220 */ /* 0x000fcc0000410000 */
[----:B------:R1:W-:Y:S01]  /*1630*/  MUFU.EX2 R123, R74 ;  /* 0x0000004a007b7308 */ /* 0x0003e20000000800 */
[----:B0-----:R-:W-:-:S07]  /*1640*/  FMUL.FTZ R76, R117, R75 ;  /* 0x0000004b754c7220 */ /* 0x001fce0000410000 */
[----:B------:R-:W-:Y:S01]  /*1650*/  MUFU.SIN R144, R79 ;  /* 0x0000004f00907308 */ /* 0x000fe20000000400 */
[----:B-1----:R-:W-:-:S07]  /*1660*/  FMUL.FTZ R74, R114, R75 ;  /* 0x0000004b724a7220 */ /* 0x002fce0000410000 */
[----:B------:R0:W-:Y:S08]  /*1670*/  MUFU.COS R146, R79 ;  /* 0x0000004f00927308 */ /* 0x0001f00000000000 */
[----:B------:R1:W-:Y:S01]  /*1680*/  MUFU.EX2 R187, R76 ;  /* 0x0000004c00bb7308 */ /* 0x0003e20000000800 */
[----:B0-----:R-:W-:Y:S01]  /*1690*/  FMUL.RZ R79, R78, 0.15915493667125701904 ;  /* 0x3e22f9834e4f7820 */ /* 0x001fe2000040c000 */
[----:B------:R-:W-:-:S06]  /*16a0*/  FMUL.FTZ R78, R117, R73 ;  /* 0x00000049754e7220 */ /* 0x000fcc0000410000 */
[----:B------:R0:W-:Y:S01]  /*16b0*/  MUFU.EX2 R131, R74 ;  /* 0x0000004a00837308 */ /* 0x0001e20000000800 */
[----:B-1----:R-:W-:-:S07]  /*16c0*/  FMUL.FTZ R76, R130, R75 ;  /* 0x0000004b824c7220 */ /* 0x002fce0000410000 */
[----:B------:R-:W-:Y:S01]  /*16d0*/  MUFU.SIN R148, R110 ;  /* 0x0000006e00947308 */ /* 0x000fe20000000400 */
[----:B0-----:R-:W-:-:S07]  /*16e0*/  FMUL.FTZ R74, R128, R75 ;  /* 0x0000004b804a7220 */ /* 0x001fce0000410000 */
[----:B------:R0:W-:Y:S08]  /*16f0*/  MUFU.COS R150, R110 ;  /* 0x0000006e00967308 */ /* 0x0001f00000000000 */
[----:B------:R1:W-:Y:S01]  /*1700*/  MUFU.EX2 R170, R76 ;  /* 0x0000004c00aa7308 */ /* 0x0003e20000000800 */
[----:B0-----:R-:W-:Y:S01]  /*1710*/  FMUL.RZ R110, R78, 0.15915493667125701904 ;  /* 0x3e22f9834e6e7820 */ /* 0x001fe2000040c000 */
[----:B------:R-:W-:-:S06]  /*1720*/  FMUL.FTZ R78, R118, R73 ;  /* 0x00000049764e7220 */ /* 0x000fcc0000410000 */
[----:B------:R0:W-:Y:S01]  /*1730*/  MUFU.EX2 R190, R74 ;  /* 0x0000004a00be7308 */ /* 0x0001e20000000800 */
[----:B-1----:R-:W-:-:S04]  /*1740*/  MOV R76, UR5 ;  /* 0x00000005004c7c02 */ /* 0x002fc80008000f00 */
[----:B------:R-:W-:Y:S01]  /*1750*/  ISETP.LT.OR P2, PT, R76, 0x2, P0 ;  /* 0x000000024c00780c */ /* 0x000fe20000741670 */
[----:B------:R-:W-:Y:S01]  /*1760*/  FMUL.FTZ R76, R70, R71 ;  /* 0x00000047464c7220 */ /* 0x000fe20000410000 */
[----:B------:R-:W-:Y:S01]  /*1770*/  IADD3 R70, R106, 0x200, RZ ;  /* 0x000002006a467810 */ /* 0x000fe20007ffe0ff */
[----:B------:R-:W-:Y:S01]  /*1780*/  MUFU.SIN R152, R110 ;  /* 0x0000006e00987308 */ /* 0x000fe20000000400 */
[----:B0-----:R-:W-:Y:S02]  /*1790*/  FMUL.FTZ R74, R118, R75 ;  /* 0x0000004b764a7220 */ /* 0x001fe40000410000 */
[----:B------:R-:W-:Y:S01]  /*17a0*/  SEL R71, R70, UR26, P1 ;  /* 0x0000001a46477c07 */ /* 0x000fe20008800000 */
[----:B------:R-:W-:Y:S01]  /*17b0*/  FMUL.RZ R127, R124, 0.15915493667125701904 ;  /* 0x3e22f9837c7f7820 */ /* 0x000fe2000040c000 */
[----:B------:R-:W-:-:S03]  /*17c0*/  MOV R70, UR31 ;  /* 0x0000001f00467c02 */ /* 0x000fc60008000f00 */
[----:B------:R0:W-:Y:S08]  /*17d0*/  MUFU.COS R154, R110 ;  /* 0x0000006e009a7308 */ /* 0x0001f00000000000 */
[----:B------:R1:W-:Y:S01]  /*17e0*/  MUFU.EX2 R168, R74 ;  /* 0x0000004a00a87308 */ /* 0x0003e20000000800 */
[----:B0-----:R-:W-:-:S07]  /*17f0*/  FADD.FTZ R110, R41, R111 ;  /* 0x0000006f296e7221 */ /* 0x001fce0000010000 */
[----:B------:R-:W-:Y:S01]  /*1800*/  MUFU.SIN R125, R79 ;  /* 0x0000004f007d7308 */ /* 0x000fe20000000400 */
[----:B-1----:R-:W-:-:S07]  /*1810*/  FMUL.FTZ R74, R110, R75 ;  /* 0x0000004b6e4a7220 */ /* 0x002fce0000410000 */
[----:B------:R0:W-:Y:S08]  /*1820*/  MUFU.EX2 R162, R74 ;  /* 0x0000004a00a27308 */ /* 0x0001f00000000800 */
[----:B------:R1:W2:Y:S01]  /*1830*/  MUFU.COS R129, R79 ;  /* 0x0000004f00817308 */ /* 0x0002a20000000000 */
[----:B0-----:R-:W-:Y:S02]  /*1840*/  LEA R74, R71, UR40, 0x3 ;  /* 0x00000028474a7c11 */ /* 0x001fe4000f8e18ff */
[----:B------:R-:W-:-:S03]  /*1850*/  MOV R71, UR21 ;  /* 0x0000001500477c02 */ /* 0x000fc60008000f00 */
[----:B------:R0:W-:Y:S02]  /*1860*/  STS.64 [R74+0xca0], R76 ;  /* 0x000ca04c4a007388 */ /* 0x0001e40000000a00 */
[----:B------:R-:W-:Y:S01]  /*1870*/  MUFU.EX2 R175, R121 ;  /* 0x0000007900af7308 */ /* 0x000fe20000000800 */
[----:B-1----:R-:W-:Y:S01]  /*1880*/  FMUL.RZ R79, R78, 0.15915493667125701904 ;  /* 0x3e22f9834e4f7820 */ /* 0x002fe2000040c000 */
[----:B------:R-:W-:-:S04]  /*1890*/  FMUL.FTZ R78, R130, R73 ;  /* 0x00000049824e7220 */ /* 0x000fc80000410000 */
[----:B------:R-:W-:Y:S01]  /*18a0*/  FMUL.RZ R120, R78, 0.15915493667125701904 ;  /* 0x3e22f9834e787820 */ /* 0x000fe2000040c000 */
[-C--:B------:R-:W-:Y:S01]  /*18b0*/  FMUL.FTZ R78, R110, R73.reuse ;  /* 0x000000496e4e7220 */ /* 0x080fe20000410000 */
[----:B------:R-:W-:Y:S08]  /*18c0*/  MUFU.SIN R139, R79 ;  /* 0x0000004f008b7308 */ /* 0x000ff00000000400 */
[----:B------:R1:W4:Y:S08]  /*18d0*/  MUFU.COS R141, R79 ;  /* 0x0000004f008d7308 */ /* 0x0003300000000000 */
[----:B------:R-:W-:Y:S01]  /*18e0*/  MUFU.SIN R143, R120 ;  /* 0x00000078008f7308 */ /* 0x000fe20000000400 */
[----:B-1----:R-:W-:Y:S01]  /*18f0*/  FMUL.RZ R79, R78, 0.15915493667125701904 ;  /* 0x3e22f9834e4f7820 */ /* 0x002fe2000040c000 */
[----:B------:R-:W-:-:S04]  /*1900*/  FMUL.FTZ R78, R116, R73 ;  /* 0x00000049744e7220 */ /* 0x000fc80000410000 */
[----:B------:R-:W-:Y:S02]  /*1910*/  FMUL.RZ R78, R78, 0.15915493667125701904 ;  /* 0x3e22f9834e4e7820 */ /* 0x000fe4000040c000 */
[----:B------:R1:W3:Y:S08]  /*1920*/  MUFU.COS R145, R120 ;  /* 0x0000007800917308 */ /* 0x0002f00000000000 */
[----:B------:R-:W-:Y:S01]  /*1930*/  MUFU.SIN R147, R79 ;  /* 0x0000004f00937308 */ /* 0x000fe20000000400 */
[----:B-1----:R-:W-:-:S07]  /*1940*/  FADD.FTZ R120, R43, R111 ;  /* 0x0000006f2b787221 */ /* 0x002fce0000010000 */
[----:B------:R1:W-:Y:S01]  /*1950*/  MUFU.COS R149, R79 ;  /* 0x0000004f00957308 */ /* 0x0003e20000000000 */
[----:B------:R-:W-:-:S07]  /*1960*/  FADD.FTZ R124, R37, R111 ;  /* 0x0000006f257c7221 */ /* 0x000fce0000010000 */
[----:B------:R-:W-:Y:S01]  /*1970*/  MUFU.SIN R156, R78 ;  /* 0x0000004e009c7308 */ /* 0x000fe20000000400 */
[----:B-1----:R-:W-:-:S04]  /*1980*/  FMUL.FTZ R79, R120, R73 ;  /* 0x00000049784f7220 */ /* 0x002fc80000410000 */
[----:B------:R-:W-:-:S03]  /*1990*/  FMUL.RZ R126, R79, 0.15915493667125701904 ;  /* 0x3e22f9834f7e7820 */ /* 0x000fc6000040c000 */
[----:B------:R1:W-:Y:S01]  /*19a0*/  MUFU.COS R160, R78 ;  /* 0x0000004e00a07308 */ /* 0x0003e20000000000 */
[----:B------:R-:W-:-:S07]  /*19b0*/  FMUL.FTZ R121, R120, R75 ;  /* 0x0000004b78797220 */ /* 0x000fce0000410000 */
[----:B------:R-:W-:Y:S01]  /*19c0*/  MUFU.SIN R172, R126 ;  /* 0x0000007e00ac7308 */ /* 0x000fe20000000400 */
[----:B-1----:R-:W-:Y:S01]  /*19d0*/  CS2R R78, SRZ ;  /* 0x00000000004e7805 */ /* 0x002fe2000001ff00 */
[----:B------:R-:W-:Y:S06]  /*19e0*/  BAR.SYNC.DEFER_BLOCKING 0x0 ;  /* 0x0000000000007b1d */ /* 0x000fec0000010000 */
[----:B------:R1:W-:Y:S02]  /*19f0*/  MUFU.COS R174, R126 ;  /* 0x0000007e00ae7308 */ /* 0x0003e40000000000 */
[----:B-1----:R-:W-:Y:S01]  /*1a00*/  FADD.FTZ R126, R38, R111 ;  /* 0x0000006f267e7221 */ /* 0x002fe20000010000 */
[----:B------:R1:W5:Y:S05]  /*1a10*/  @!P2 LDG.E.64 R78, desc[UR28][R70.64+0x8] ;  /* 0x0000081c464ea981 */ /* 0x00036a000c1e1b00 */
[----:B------:R-:W1:Y:S01]  /*1a20*/  MUFU.EX2 R191, R121 ;  /* 0x0000007900bf7308 */ /* 0x000e620000000800 */
[----:B0-----:R-:W-:Y:S01]  /*1a30*/  FMUL.FTZ R74, R122, R75 ;  /* 0x0000004b7a4a7220 */ /* 0x001fe20000410000 */
[C---:B--2---:R-:W-:Y:S01]  /*1a40*/  FMUL.FTZ R192, R190.reuse, R129 ;  /* 0x00000081bec07220 */ /* 0x044fe20000410000 */
[----:B------:R-:W-:Y:S01]  /*1a50*/  FMUL.FTZ R190, R190, R125 ;  /* 0x0000007dbebe7220 */ /* 0x000fe20000410000 */
[C---:B------:R-:W-:Y:S01]  /*1a60*/  FMUL.FTZ R135, R131.reuse, R146 ;  /* 0x0000009283877220 */ /* 0x040fe20000410000 */
[----:B------:R-:W-:Y:S01]  /*1a70*/  FMUL.FTZ R131, R131, R144 ;  /* 0x0000009083837220 */ /* 0x000fe20000410000 */
[----:B----4-:R-:W-:Y:S01]  /*1a80*/  FMUL.FTZ R166, R168, R141 ;  /* 0x0000008da8a67220 */ /* 0x010fe20000410000 */
[----:B---3--:R-:W-:Y:S01]  /*1a90*/  FMUL.FTZ R164, R170, R145 ;  /* 0x00000091aaa47220 */ /* 0x008fe20000410000 */
[----:B------:R-:W-:Y:S01]  /*1aa0*/  MUFU.SIN R151, R127 ;  /* 0x0000007f00977308 */ /* 0x000fe20000000400 */
[C---:B-1----:R-:W-:Y:S01]  /*1ab0*/  FMUL.FTZ R70, R124.reuse, R73 ;  /* 0x000000497c467220 */ /* 0x042fe20000410000 */
[----:B------:R-:W-:Y:S01]  /*1ac0*/  FMUL.FTZ R71, R124, R75 ;  /* 0x0000004b7c477220 */ /* 0x000fe20000410000 */
[----:B------:R-:W-:Y:S01]  /*1ad0*/  FMUL.FTZ R181, R179, R150 ;  /* 0x00000096b3b57220 */ /* 0x000fe20000410000 */
[----:B------:R-:W-:Y:S01]  /*1ae0*/  FMUL.FTZ R168, R168, R139 ;  /* 0x0000008ba8a87220 */ /* 0x000fe20000410000 */
[----:B------:R-:W-:Y:S01]  /*1af0*/  FMUL.RZ R133, R70, 0.15915493667125701904 ;  /* 0x3e22f98346857820 */ /* 0x000fe2000040c000 */
[----:B------:R-:W-:Y:S01]  /*1b00*/  FMUL.FTZ R70, R126, R73 ;  /* 0x000000497e467220 */ /* 0x000fe20000410000 */
[----:B------:R-:W-:Y:S01]  /*1b10*/  FMUL.FTZ R170, R170, R143 ;  /* 0x0000008faaaa7220 */ /* 0x000fe20000410000 */
[----:B------:R0:W-:Y:S01]  /*1b20*/  MUFU.COS R153, R127 ;  /* 0x0000007f00997308 */ /* 0x0001e20000000000 */
[----:B------:R-:W-:Y:S01]  /*1b30*/  FMUL.FTZ R189, R191, R174 ;  /* 0x000000aebfbd7220 */ /* 0x000fe20000410000 */
[----:B------:R-:W-:Y:S01]  /*1b40*/  FMUL.RZ R121, R70, 0.15915493667125701904 ;  /* 0x3e22f98346797820 */ /* 0x000fe2000040c000 */
[----:B------:R-:W-:Y:S01]  /*1b50*/  FMUL.FTZ R70, R3, R68 ;  /* 0x0000004403467220 */ /* 0x000fe20000410000 */
[----:B------:R-:W-:Y:S01]  /*1b60*/  FMUL.FTZ R191, R191, R172 ;  /* 0x000000acbfbf7220 */ /* 0x000fe20000410000 */
[----:B------:R-:W-:Y:S01]  /*1b70*/  FMUL.FTZ R179, R179, R148 ;  /* 0x00000094b3b37220 */ /* 0x000fe20000410000 */
[----:B------:R-:W-:Y:S01]  /*1b80*/  FMUL.FTZ R158, R162, R149 ;  /* 0x00000095a29e7220 */ /* 0x000fe20000410000 */
[----:B------:R-:W-:Y:S01]  /*1b90*/  FFMA.FTZ R137, R2, R69, R70 ;  /* 0x0000004502897223 */ /* 0x000fe20000010046 */
[----:B------:R-:W-:Y:S01]  /*1ba0*/  MUFU.SIN R186, R133 ;  /* 0x0000008500ba7308 */ /* 0x000fe20000000400 */
[-C--:B0-----:R-:W-:Y:S01]  /*1bb0*/  FMUL.FTZ R127, R126, R75.reuse ;  /* 0x0000004b7e7f7220 */ /* 0x081fe20000410000 */
[----:B------:R-:W-:Y:S01]  /*1bc0*/  FMUL.FTZ R75, R132, R75 ;  /* 0x0000004b844b7220 */ /* 0x000fe20000410000 */
[----:B------:R-:W-:Y:S01]  /*1bd0*/  FMUL.FTZ R141, R90, R137 ;  /* 0x000000895a8d7220 */ /* 0x000fe20000410000 */
[----:B------:R-:W-:Y:S01]  /*1be0*/  FMUL.FTZ R162, R162, R147 ;  /* 0x00000093a2a27220 */ /* 0x000fe20000410000 */
[-C--:B------:R-:W-:Y:S01]  /*1bf0*/  FMUL.FTZ R145, R91, R137.reuse ;  /* 0x000000895b917220 */ /* 0x080fe20000410000 */
[C---:B------:R-:W-:Y:S01]  /*1c00*/  FMUL.FTZ R177, R187.reuse, R154 ;  /* 0x0000009abbb17220 */ /* 0x040fe20000410000 */
[----:B------:R-:W-:Y:S01]  /*1c10*/  FMUL.FTZ R187, R187, R152 ;  /* 0x00000098bbbb7220 */ /* 0x000fe20000410000 */
[----:B------:R0:W-:Y:S01]  /*1c20*/  MUFU.COS R188, R133 ;  /* 0x0000008500bc7308 */ /* 0x0001e20000000000 */
[-C--:B------:R-:W-:Y:S01]  /*1c30*/  FMUL.FTZ R159, R93, R137.reuse ;  /* 0x000000895d9f7220 */ /* 0x080fe20000410000 */
[C---:B------:R-:W-:Y:S01]  /*1c40*/  FMUL.FTZ R173, R175.reuse, R160 ;  /* 0x000000a0afad7220 */ /* 0x040fe20000410000 */
[----:B------:R-:W-:Y:S01]  /*1c50*/  FMUL.FTZ R175, R175, R156 ;  /* 0x0000009cafaf7220 */ /* 0x000fe20000410000 */
[-C--:B------:R-:W-:Y:S01]  /*1c60*/  FMUL.FTZ R165, R94, R137.reuse ;  /* 0x000000895ea57220 */ /* 0x080fe20000410000 */
[----:B------:R-:W-:Y:S01]  /*1c70*/  FMUL.FTZ R167, R95, R137 ;  /* 0x000000895fa77220 */ /* 0x000fe20000410000 */
[----:B------:R-:W-:Y:S01]  /*1c80*/  ISETP.NE.AND P2, PT, R106, 0x1f, PT ;  /* 0x0000001f6a00780c */ /* 0x000fe20003f45270 */
[----:B------:R-:W-:Y:S01]  /*1c90*/  BSSY B0, `(.L_x_14045) ;  /* 0x00000e7000007945 */ /* 0x000fe20003800000 */
[----:B------:R-:W-:Y:S01]  /*1ca0*/  MUFU.EX2 R75, R75 ;  /* 0x0000004b004b7308 */ /* 0x000fe20000000800 */
[----:B0-----:R-:W-:Y:S01]  /*1cb0*/  FMUL.FTZ R133, R3, R69 ;  /* 0x0000004503857220 */ /* 0x001fe20000410000 */
[----:B------:R-:W-:-:S03]  /*1cc0*/  FMUL.FTZ R3, R132, R73 ;  /* 0x0000004984037220 */ /* 0x000fc60000410000 */
[----:B------:R-:W-:Y:S01]  /*1cd0*/  FFMA.FTZ R133, R2, R68, -R133 ;  /* 0x0000004402857223 */ /* 0x000fe20000010885 */
[----:B------:R-:W-:Y:S02]  /*1ce0*/  FMUL.RZ R3, R3, 0.15915493667125701904 ;  /* 0x3e22f98303037820 */ /* 0x000fe4000040c000 */
[----:B------:R-:W0:Y:S01]  /*1cf0*/  MUFU.EX2 R74, R74 ;  /* 0x0000004a004a7308 */ /* 0x000e220000000800 */
[-C--:B------:R-:W-:Y:S01]  /*1d00*/  FMUL.FTZ R144, R89, R133.reuse ;  /* 0x0000008559907220 */ /* 0x080fe20000410000 */
[-C--:B------:R-:W-:Y:S01]  /*1d10*/  FMUL.FTZ R139, R90, R133.reuse ;  /* 0x000000855a8b7220 */ /* 0x080fe20000410000 */
[-C--:B------:R-:W-:Y:S01]  /*1d20*/  FMUL.FTZ R147, R91, R133.reuse ;  /* 0x000000855b937220 */ /* 0x080fe20000410000 */
[-C--:B------:R-:W-:Y:S01]  /*1d30*/  FMUL.FTZ R154, R93, R133.reuse ;  /* 0x000000855d9a7220 */ /* 0x080fe20000410000 */
[----:B------:R-:W-:-:S03]  /*1d40*/  FMUL.FTZ R163, R94, R133 ;  /* 0x000000855ea37220 */ /* 0x000fc60000410000 */
[----:B------:R-:W1:Y:S08]  /*1d50*/  MUFU.SIN R2, R3 ;  /* 0x0000000300027308 */ /* 0x000e700000000400 */
[----:B------:R-:W2:Y:S01]  /*1d60*/  MUFU.COS R68, R3 ;  /* 0x0000000300447308 */ /* 0x000ea20000000000 */
[C---:B0-----:R-:W-:Y:S01]  /*1d70*/  FMUL.FTZ R172, R74.reuse, R153 ;  /* 0x000000994aac7220 */ /* 0x041fe20000410000 */
[----:B------:R-:W-:Y:S01]  /*1d80*/  FMUL.FTZ R194, R74, R151 ;  /* 0x000000974ac27220 */ /* 0x000fe20000410000 */
[C---:B------:R-:W-:Y:S01]  /*1d90*/  FMUL.FTZ R153, R92.reuse, R137 ;  /* 0x000000895c997220 */ /* 0x040fe20000410000 */
[----:B------:R-:W-:-:S04]  /*1da0*/  FMUL.FTZ R151, R92, R133 ;  /* 0x000000855c977220 */ /* 0x000fc80000410000 */
[----:B------:R-:W-:Y:S01]  /*1db0*/  MUFU.SIN R155, R121 ;  /* 0x00000079009b7308 */ /* 0x000fe20000000400 */
[----:B-1----:R-:W-:-:S07]  /*1dc0*/  FMUL.FTZ R125, R75, R2 ;  /* 0x000000024b7d7220 */ /* 0x002fce0000410000 */
[----:B------:R0:W-:Y:S08]  /*1dd0*/  MUFU.COS R157, R121 ;  /* 0x00000079009d7308 */ /* 0x0001f00000000000 */
[----:B------:R-:W1:Y:S01]  /*1de0*/  MUFU.EX2 R71, R71 ;  /* 0x0000004700477308 */ /* 0x000e620000000800 */
[C---:B0-----:R-:W-:Y:S01]  /*1df0*/  FMUL.FTZ R121, R123.reuse, R138 ;  /* 0x0000008a7b797220 */ /* 0x041fe20000410000 */
[----:B------:R-:W-:Y:S01]  /*1e00*/  FMUL.FTZ R123, R123, R136 ;  /* 0x000000887b7b7220 */ /* 0x000fe20000410000 */
[----:B------:R-:W-:-:S03]  /*1e10*/  FMUL.FTZ R136, R119, R140 ;  /* 0x0000008c77887220 */ /* 0x000fc60000410000 */
[CC--:B------:R-:W-:Y:S01]  /*1e20*/  FMUL.FTZ R2, R88.reuse, R123.reuse ;  /* 0x0000007b58027220 */ /* 0x0c0fe20000410000 */
[-C--:B------:R-:W-:Y:S01]  /*1e30*/  FMUL.FTZ R69, RZ, R123.reuse ;  /* 0x0000007bff457220 */ /* 0x080fe20000410000 */
[----:B------:R0:W3:Y:S01]  /*1e40*/  MUFU.EX2 R178, R127 ;  /* 0x0000007f00b27308 */ /* 0x0000e20000000800 */
[----:B------:R-:W-:Y:S01]  /*1e50*/  FMUL.FTZ R3, R77, R123 ;  /* 0x0000007b4d037220 */ /* 0x000fe20000410000 */
[-C--:B------:R-:W-:Y:S01]  /*1e60*/  FFMA.FTZ R70, RZ, R121.reuse, R2 ;  /* 0x00000079ff467223 */ /* 0x080fe20000010002 */
[-C--:B------:R-:W-:Y:S02]  /*1e70*/  FFMA.FTZ R2, R88, R121.reuse, -R69 ;  /* 0x0000007958027223 */ /* 0x080fe40000010845 */
[C---:B------:R-:W-:Y:S01]  /*1e80*/  FFMA.FTZ R3, R76.reuse, R121, -R3 ;  /* 0x000000794c037223 */ /* 0x040fe20000010803 */
[----:B------:R-:W-:Y:S01]  /*1e90*/  FADD.FTZ R70, RZ, R70 ;  /* 0x00000046ff467221 */ /* 0x000fe20000010000 */
[----:B------:R-:W-:Y:S01]  /*1ea0*/  FFMA.FTZ R2, R65, R134, R2 ;  /* 0x0000008641027223 */ /* 0x000fe20000010002 */
[----:B0-----:R-:W-:Y:S01]  /*1eb0*/  FMUL.FTZ R127, R119, R142 ;  /* 0x0000008e777f7220 */ /* 0x001fe20000410000 */
[----:B--2---:R-:W-:Y:S01]  /*1ec0*/  FMUL.FTZ R119, R75, R68 ;  /* 0x000000444b777220 */ /* 0x004fe20000410000 */
[----:B------:R-:W-:Y:S01]  /*1ed0*/  FMUL.FTZ R68, R76, R123 ;  /* 0x0000007b4c447220 */ /* 0x000fe20000410000 */
[C---:B-1----:R-:W-:Y:S01]  /*1ee0*/  FMUL.FTZ R188, R71.reuse, R188 ;  /* 0x000000bc47bc7220 */ /* 0x042fe20000410000 */
[----:B------:R-:W-:Y:S01]  /*1ef0*/  FMUL.FTZ R186, R71, R186 ;  /* 0x000000ba47ba7220 */ /* 0x000fe20000410000 */
[C---:B------:R-:W-:Y:S01]  /*1f00*/  FMUL.FTZ R69, R136.reuse, R3 ;  /* 0x0000000388457220 */ /* 0x040fe20000410000 */
[----:B------:R-:W-:Y:S01]  /*1f10*/  FFMA.FTZ R68, R77, R121, R68 ;  /* 0x000000794d447223 */ /* 0x000fe20000010044 */
[----:B------:R-:W-:Y:S01]  /*1f20*/  FMUL.FTZ R71, R136, R2 ;  /* 0x0000000288477220 */ /* 0x000fe20000410000 */
[----:B------:R-:W-:Y:S01]  /*1f30*/  FMUL.FTZ R142, R89, R137 ;  /* 0x00000089598e7220 */ /* 0x000fe20000410000 */
[----:B---3--:R-:W-:Y:S01]  /*1f40*/  FMUL.FTZ R180, R178, R157 ;  /* 0x0000009db2b47220 */ /* 0x008fe20000410000 */
[----:B------:R-:W-:Y:S01]  /*1f50*/  FMUL.FTZ R74, R136, R68 ;  /* 0x00000044884a7220 */ /* 0x000fe20000410000 */
[C---:B------:R-:W-:Y:S01]  /*1f60*/  FFMA.FTZ R71, R127.reuse, R70, R71 ;  /* 0x000000467f477223 */ /* 0x040fe20000010047 */
[C---:B------:R-:W-:Y:S01]  /*1f70*/  FFMA.FTZ R68, R127.reuse, R68, R69 ;  /* 0x000000447f447223 */ /* 0x040fe20000010045 */
[----:B------:R-:W-:Y:S01]  /*1f80*/  FMUL.FTZ R178, R178, R155 ;  /* 0x0000009bb2b27220 */ /* 0x000fe20000410000 */
[----:B------:R-:W-:Y:S01]  /*1f90*/  FFMA.FTZ R74, R127, R3, -R74 ;  /* 0x000000037f4a7223 */ /* 0x000fe2000001084a */
[----:B------:R-:W-:Y:S01]  /*1fa0*/  FMUL.FTZ R3, R136, R70 ;  /* 0x0000004688037220 */ /* 0x000fe20000410000 */
[----:B------:R-:W-:Y:S01]  /*1fb0*/  FMUL.FTZ R70, R119, R142 ;  /* 0x0000008e77467220 */ /* 0x000fe20000410000 */
[----:B------:R-:W-:Y:S01]  /*1fc0*/  FMUL.FTZ R69, R131, R68 ;  /* 0x0000004483457220 */ /* 0x000fe20000410000 */
[----:B------:R-:W-:Y:S01]  /*1fd0*/  FMUL.FTZ R155, R95, R133 ;  /* 0x000000855f9b7220 */ /* 0x000fe20000410000 */
[----:B------:R-:W-:Y:S01]  /*1fe0*/  FFMA.FTZ R3, R127, R2, -R3 ;  /* 0x000000027f037223 */ /* 0x000fe20000010803 */
[C---:B------:R-:W-:Y:S01]  /*1ff0*/  FMUL.FTZ R2, R125.reuse, R142 ;  /* 0x0000008e7d027220 */ /* 0x040fe20000410000 */
[----:B------:R-:W-:-:S03]  /*2000*/  FFMA.FTZ R138, -R125, R144, -R70 ;  /* 0x000000907d8a7223 */ /* 0x000fc60000010946 */
[----:B------:R-:W-:Y:S01]  /*2010*/  FFMA.FTZ R70, R119, R144, -R2 ;  /* 0x0000009077467223 */ /* 0x000fe20000010802 */
[-C--:B------:R-:W-:Y:S01]  /*2020*/  FMUL.FTZ R2, R131, R74.reuse ;  /* 0x0000004a83027220 */ /* 0x080fe20000410000 */
[----:B------:R-:W-:Y:S01]  /*2030*/  FADD.FTZ R143, -R141, R138 ;  /* 0x0000008a8d8f7221 */ /* 0x000fe20000010100 */
[----:B------:R-:W-:Y:S01]  /*2040*/  FFMA.FTZ R74, R135, R74, -R69 ;  /* 0x0000004a874a7223 */ /* 0x000fe20000010845 */
[----:B------:R-:W-:Y:S01]  /*2050*/  FADD.FTZ R129, R139, R70 ;  /* 0x000000468b817221 */ /* 0x000fe20000010000 */
[----:B------:R-:W-:Y:S01]  /*2060*/  FFMA.FTZ R2, R135, R68, R2 ;  /* 0x0000004487027223 */ /* 0x000fe20000010002 */
[C---:B------:R-:W-:Y:S01]  /*2070*/  FMUL.FTZ R69, R178.reuse, -R143 ;  /* 0x8000008fb2457220 */ /* 0x040fe20000410000 */
[C---:B------:R-:W-:Y:S01]  /*2080*/  FMUL.FTZ R75, R179.reuse, R74 ;  /* 0x0000004ab34b7220 */ /* 0x040fe20000410000 */
[-C--:B------:R-:W-:Y:S01]  /*2090*/  FMUL.FTZ R70, R178, -R129.reuse ;  /* 0x80000081b2467220 */ /* 0x080fe20000410000 */
[-C--:B------:R-:W-:Y:S01]  /*20a0*/  FMUL.FTZ R68, R179, R2.reuse ;  /* 0x00000002b3447220 */ /* 0x080fe20000410000 */
[----:B------:R-:W-:Y:S01]  /*20b0*/  FFMA.FTZ R138, R180, R129, -R69 ;  /* 0x00000081b48a7223 */ /* 0x000fe20000010845 */
[C---:B------:R-:W-:Y:S01]  /*20c0*/  FFMA.FTZ R75, R181.reuse, R2, R75 ;  /* 0x00000002b54b7223 */ /* 0x040fe2000001004b */
[----:B------:R-:W-:Y:S01]  /*20d0*/  FFMA.FTZ R2, R66, R113, R3 ;  /* 0x0000007142027223 */ /* 0x000fe20000010003 */
[----:B------:R-:W-:Y:S01]  /*20e0*/  FFMA.FTZ R69, R181, R74, -R68 ;  /* 0x0000004ab5457223 */ /* 0x000fe20000010844 */
[----:B------:R-:W-:Y:S01]  /*20f0*/  FADD.FTZ R68, RZ, R71 ;  /* 0x00000047ff447221 */ /* 0x000fe20000010000 */
[----:B------:R-:W-:Y:S01]  /*2100*/  FFMA.FTZ R140, R180, R143, R70 ;  /* 0x0000008fb48c7223 */ /* 0x000fe20000010046 */
[----:B------:R-:W-:Y:S01]  /*2110*/  FMUL.FTZ R3, R131, R2 ;  /* 0x0000000283037220 */ /* 0x000fe20000410000 */
[----:B------:R-:W-:Y:S01]  /*2120*/  FADD.FTZ R129, R147, R138 ;  /* 0x0000008a93817221 */ /* 0x000fe20000010000 */
[-C--:B------:R-:W-:Y:S01]  /*2130*/  FMUL.FTZ R70, R131, R68.reuse ;  /* 0x0000004483467220 */ /* 0x080fe20000410000 */
[----:B------:R-:W-:Y:S01]  /*2140*/  FADD.FTZ R143, -R145, R140 ;  /* 0x0000008c918f7221 */ /* 0x000fe20000010100 */
[C---:B------:R-:W-:Y:S01]  /*2150*/  FFMA.FTZ R3, R135.reuse, R68, R3 ;  /* 0x0000004487037223 */ /* 0x040fe20000010003 */
[----:B------:R-:W-:Y:S01]  /*2160*/  FMUL.FTZ R68, R186, -R129 ;  /* 0x80000081ba447220 */ /* 0x000fe20000410000 */
[----:B------:R-:W-:Y:S01]  /*2170*/  FFMA.FTZ R70, R135, R2, -R70 ;  /* 0x0000000287467223 */ /* 0x000fe20000010846 */
[----:B------:R-:W-:Y:S01]  /*2180*/  FMUL.FTZ R2, R190, R69 ;  /* 0x00000045be027220 */ /* 0x000fe20000410000 */
[-C--:B------:R-:W-:Y:S01]  /*2190*/  FMUL.FTZ R149, R186, -R143.reuse ;  /* 0x8000008fba957220 */ /* 0x080fe20000410000 */
[----:B------:R-:W-:Y:S01]  /*21a0*/  FFMA.FTZ R146, R188, R143, R68 ;  /* 0x0000008fbc927223 */ /* 0x000fe20000010044 */
[-C--:B------:R-:W-:Y:S01]  /*21b0*/  FMUL.FTZ R71, R190, R75.reuse ;  /* 0x0000004bbe477220 */ /* 0x080fe20000410000 */
[----:B------:R-:W-:Y:S01]  /*21c0*/  FFMA.FTZ R138, R192, R75, R2 ;  /* 0x0000004bc08a7223 */ /* 0x000fe20000010002 */
[----:B------:R-:W-:Y:S01]  /*21d0*/  FADD.FTZ R2, RZ, R3 ;  /* 0x00000003ff027221 */ /* 0x000fe20000010000 */
[----:B------:R-:W-:Y:S01]  /*21e0*/  FFMA.FTZ R140, R188, R129, -R149 ;  /* 0x00000081bc8c7223 */ /* 0x000fe20000010895 */
[----:B------:R-:W-:Y:S01]  /*21f0*/  FFMA.FTZ R70, R67, R114, R70 ;  /* 0x0000007243467223 */ /* 0x000fe20000010046 */
[----:B------:R-:W-:Y:S01]  /*2200*/  FADD.FTZ R75, -R153, R146 ;  /* 0x00000092994b7221 */ /* 0x000fe20000010100 */
[C---:B------:R-:W-:Y:S01]  /*2210*/  FMUL.FTZ R68, R179.reuse, R2 ;  /* 0x00000002b3447220 */ /* 0x040fe20000410000 */
[----:B------:R-:W-:Y:S01]  /*2220*/  FFMA.FTZ R74, R192, R69, -R71 ;  /* 0x00000045c04a7223 */ /* 0x000fe20000010847 */
[-C--:B------:R-:W-:Y:S01]  /*2230*/  FMUL.FTZ R69, R179, R70.reuse ;  /* 0x00000046b3457220 */ /* 0x080fe20000410000 */
[----:B------:R-:W-:Y:S01]  /*2240*/  FADD.FTZ R71, R151, R140 ;  /* 0x0000008c97477221 */ /* 0x000fe20000010000 */
[C---:B------:R-:W-:Y:S01]  /*2250*/  FMUL.FTZ R129, R194.reuse, -R75 ;  /* 0x8000004bc2817220 */ /* 0x040fe20000410000 */
[C---:B------:R-:W-:Y:S01]  /*2260*/  FFMA.FTZ R3, R181.reuse, R70, -R68 ;  /* 0x00000046b5037223 */ /* 0x040fe20000010844 */
[----:B------:R-:W-:Y:S01]  /*2270*/  FFMA.FTZ R69, R181, R2, R69 ;  /* 0x00000002b5457223 */ /* 0x000fe20000010045 */
[-C--:B------:R-:W-:Y:S01]  /*2280*/  FMUL.FTZ R68, R194, -R71.reuse ;  /* 0x80000047c2447220 */ /* 0x080fe20000410000 */
[----:B------:R-:W-:Y:S01]  /*2290*/  FFMA.FTZ R149, R172, R71, -R129 ;  /* 0x00000047ac957223 */ /* 0x000fe20000010881 */
[C---:B------:R-:W-:Y:S01]  /*22a0*/  FMUL.FTZ R71, R187.reuse, R138 ;  /* 0x0000008abb477220 */ /* 0x040fe20000410000 */
[----:B------:R-:W-:Y:S01]  /*22b0*/  FFMA.FTZ R3, R60, R115, R3 ;  /* 0x000000733c037223 */ /* 0x000fe20000010003 */
[-C--:B------:R-:W-:Y:S01]  /*22c0*/  FMUL.FTZ R2, R187, R74.reuse ;  /* 0x0000004abb027220 */ /* 0x080fe20000410000 */
[----:B------:R-:W-:Y:S01]  /*22d0*/  FFMA.FTZ R70, R172, R75, R68 ;  /* 0x0000004bac467223 */ /* 0x000fe20000010044 */
        /* <DEDUP_REMOVED lines=9> */
[----:B------:R-:W-:Y:S01]  /*2370*/  FFMA.FTZ R129, R166, R129, R68 ;  /* 0x00000081a6817223 */ /* 0x000fe20000010044 */
[----:B------:R-:W-:Y:S01]  /*2380*/  FADD.FTZ R68, RZ, R71 ;  /* 0x00000047ff447221 */ /* 0x000fe20000010000 */
[----:B------:R-:W-:Y:S01]  /*2390*/  FADD.FTZ R138, -R159, R70 ;  /* 0x000000469f8a7221 */ /* 0x000fe20000010100 */
[----:B------:R-:W-:Y:S01]  /*23a0*/  FFMA.FTZ R2, R61, R128, R2 ;  /* 0x000000803d027223 */ /* 0x000fe20000010002 */
[----:B------:R-:W-:Y:S01]  /*23b0*/  FADD.FTZ R74, R154, R149 ;  /* 0x000000959a4a7221 */ /* 0x000fe20000010000 */
[----:B------:R-:W-:Y:S01]  /*23c0*/  FMUL.FTZ R70, R187, R68 ;  /* 0x00000044bb467220 */ /* 0x000fe20000410000 */
[----:B------:R-:W-:Y:S01]  /*23d0*/  FMUL.FTZ R140, R191, -R138 ;  /* 0x8000008abf8c7220 */ /* 0x000fe20000410000 */
[----:B------:R-:W-:Y:S01]  /*23e0*/  FMUL.FTZ R69, R187, R2 ;  /* 0x00000002bb457220 */ /* 0x000fe20000410000 */
[----:B------:R-:W-:Y:S01]  /*23f0*/  FMUL.FTZ R71, R191, -R74 ;  /* 0x8000004abf477220 */ /* 0x000fe20000410000 */
[C---:B------:R-:W-:Y:S01]  /*2400*/  FFMA.FTZ R3, R177.reuse, R2, -R70 ;  /* 0x00000002b1037223 */ /* 0x040fe20000010846 */
[----:B------:R-:W-:Y:S01]  /*2410*/  FFMA.FTZ R143, R166, R75, -R143 ;  /* 0x0000004ba68f7223 */ /* 0x000fe2000001088f */
[----:B------:R-:W-:Y:S01]  /*2420*/  FFMA.FTZ R69, R177, R68, R69 ;  /* 0x00000044b1457223 */ /* 0x000fe20000010045 */
[C---:B------:R-:W-:Y:S01]  /*2430*/  FFMA.FTZ R138, R189.reuse, R138, R71 ;  /* 0x0000008abd8a7223 */ /* 0x040fe20000010047 */
[----:B------:R-:W-:Y:S01]  /*2440*/  FFMA.FTZ R3, R62, R117, R3 ;  /* 0x000000753e037223 */ /* 0x000fe20000010003 */
[----:B------:R-:W-:Y:S01]  /*2450*/  FFMA.FTZ R140, R189, R74, -R140 ;  /* 0x0000004abd8c7223 */ /* 0x000fe2000001088c */
[----:B------:R-:W-:Y:S01]  /*2460*/  FADD.FTZ R69, RZ, R69 ;  /* 0x00000045ff457221 */ /* 0x000fe20000010000 */
[----:B------:R-:W-:Y:S01]  /*2470*/  FMUL.FTZ R68, R170, R143 ;  /* 0x0000008faa447220 */ /* 0x000fe20000410000 */
[----:B------:R-:W-:Y:S01]  /*2480*/  FMUL.FTZ R71, R168, R3 ;  /* 0x00000003a8477220 */ /* 0x000fe20000410000 */
[----:B------:R-:W-:Y:S01]  /*2490*/  FMUL.FTZ R75, R170, R129 ;  /* 0x00000081aa4b7220 */ /* 0x000fe20000410000 */
[----:B------:R-:W-:Y:S01]  /*24a0*/  FMUL.FTZ R2, R168, R69 ;  /* 0x00000045a8027220 */ /* 0x000fe20000410000 */
[----:B------:R-:W-:Y:S01]  /*24b0*/  FFMA.FTZ R129, R164, R129, R68 ;  /* 0x00000081a4817223 */ /* 0x000fe20000010044 */
[C---:B------:R-:W-:Y:S01]  /*24c0*/  FFMA.FTZ R71, R166.reuse, R69, R71 ;  /* 0x00000045a6477223 */ /* 0x040fe20000010047 */
[----:B------:R-:W-:Y:S01]  /*24d0*/  FADD.FTZ R140, R163, R140 ;  /* 0x0000008ca38c7221 */ /* 0x000fe20000010000 */
[----:B------:R-:W-:Y:S01]  /*24e0*/  FFMA.FTZ R2, R166, R3, -R2 ;  /* 0x00000003a6027223 */ /* 0x000fe20000010802 */
[----:B------:R-:W-:Y:S01]  /*24f0*/  FADD.FTZ R138, -R165, R138 ;  /* 0x0000008aa58a7221 */ /* 0x000fe20000010100 */
[----:B------:R-:W-:Y:S01]  /*2500*/  FADD.FTZ R71, RZ, R71 ;  /* 0x00000047ff477221 */ /* 0x000fe20000010000 */
[----:B------:R-:W-:Y:S01]  /*2510*/  FFMA.FTZ R75, R164, R143, -R75 ;  /* 0x0000008fa44b7223 */ /* 0x000fe2000001084b */
[----:B------:R-:W-:Y:S01]  /*2520*/  FFMA.FTZ R3, R63, R118, R2 ;  /* 0x000000763f037223 */ /* 0x000fe20000010002 */
[----:B------:R-:W-:Y:S01]  /*2530*/  FMUL.FTZ R70, R175, -R138 ;  /* 0x8000008aaf467220 */ /* 0x000fe20000410000 */
[----:B------:R-:W-:-:S02]  /*2540*/  FMUL.FTZ R69, R170, R71 ;  /* 0x00000047aa457220 */ /* 0x000fc40000410000 */
[-C--:B------:R-:W-:Y:S02]  /*2550*/  FMUL.FTZ R68, R170, R3.reuse ;  /* 0x00000003aa447220 */ /* 0x080fe40000410000 */
[C---:B------:R-:W-:Y:S01]  /*2560*/  FFMA.FTZ R2, R164.reuse, R3, -R69 ;  /* 0x00000003a4027223 */ /* 0x040fe20000010845 */
[-C--:B------:R-:W-:Y:S01]  /*2570*/  FMUL.FTZ R69, R175, -R140.reuse ;  /* 0x8000008caf457220 */ /* 0x080fe20000410000 */
[----:B------:R-:W-:Y:S01]  /*2580*/  FFMA.FTZ R68, R164, R71, R68 ;  /* 0x00000047a4447223 */ /* 0x000fe20000010044 */
[----:B------:R-:W-:Y:S01]  /*2590*/  FFMA.FTZ R140, R173, R140, -R70 ;  /* 0x0000008cad8c7223 */ /* 0x000fe20000010846 */
[----:B------:R-:W-:Y:S01]  /*25a0*/  FADD.FTZ R3, R87, R2 ;  /* 0x0000000257037221 */ /* 0x000fe20000010000 */
[----:B------:R-:W-:Y:S01]  /*25b0*/  FFMA.FTZ R146, R173, R138, R69 ;  /* 0x0000008aad927223 */ /* 0x000fe20000010045 */
[----:B------:R-:W-:Y:S01]  /*25c0*/  FADD.FTZ R69, RZ, R68 ;  /* 0x00000044ff457221 */ /* 0x000fe20000010000 */
        /* <DEDUP_REMOVED lines=8> */
[C---:B------:R-:W-:Y:S01]  /*2650*/  FMUL.FTZ R69, R175.reuse, R2 ;  /* 0x00000002af457220 */ /* 0x040fe20000410000 */
[-C--:B------:R-:W-:Y:S01]  /*2660*/  FMUL.FTZ R138, R175, R68.reuse ;  /* 0x00000044af8a7220 */ /* 0x080fe20000410000 */
[----:B------:R-:W-:Y:S01]  /*2670*/  FADD.FTZ R74, RZ, R74 ;  /* 0x0000004aff4a7221 */ /* 0x000fe20000010000 */
[----:B------:R-:W-:Y:S01]  /*2680*/  FADD.FTZ R70, R86, R3 ;  /* 0x0000000356467221 */ /* 0x000fe20000010000 */
[C---:B------:R-:W-:Y:S01]  /*2690*/  FFMA.FTZ R68, R173.reuse, R68, R69 ;  /* 0x00000044ad447223 */ /* 0x040fe20000010045 */
[----:B------:R-:W-:Y:S01]  /*26a0*/  FFMA.FTZ R138, R173, R2, -R138 ;  /* 0x00000002ad8a7223 */ /* 0x000fe2000001088a */
[C---:B------:R-:W-:Y:S01]  /*26b0*/  FMUL.FTZ R3, R175.reuse, R74 ;  /* 0x0000004aaf037220 */ /* 0x040fe20000410000 */
[-C--:B------:R-:W-:Y:S01]  /*26c0*/  FMUL.FTZ R69, R175, R70.reuse ;  /* 0x00000046af457220 */ /* 0x080fe20000410000 */
[----:B------:R-:W-:Y:S01]  /*26d0*/  FADD.FTZ R75, -R167, R146 ;  /* 0x00000092a74b7221 */ /* 0x000fe20000010100 */
[----:B------:R-:W-:Y:S01]  /*26e0*/  FADD.FTZ R71, R155, R140 ;  /* 0x0000008c9b477221 */ /* 0x000fe20000010000 */
[C---:B------:R-:W-:Y:S01]  /*26f0*/  FFMA.FTZ R70, R173.reuse, R70, -R3 ;  /* 0x00000046ad467223 */ /* 0x040fe20000010803 */
[----:B------:R-:W-:-:S02]  /*2700*/  FFMA.FTZ R69, R173, R74, R69 ;  /* 0x0000004aad457223 */ /* 0x000fc40000010045 */
[C---:B------:R-:W-:Y:S01]  /*2710*/  FMUL.FTZ R140, R162.reuse, -R71 ;  /* 0x80000047a28c7220 */ /* 0x040fe20000410000 */
[----:B------:R-:W-:Y:S01]  /*2720*/  FADD.FTZ R70, R85, R70 ;  /* 0x0000004655467221 */ /* 0x000fe20000010000 */
[----:B------:R-:W-:Y:S01]  /*2730*/  FADD.FTZ R2, RZ, R69 ;  /* 0x00000045ff027221 */ /* 0x000fe20000010000 */
[-C--:B------:R-:W-:Y:S01]  /*2740*/  FMUL.FTZ R69, R162, -R75.reuse ;  /* 0x8000004ba2457220 */ /* 0x080fe20000410000 */
[C---:B------:R-:W-:Y:S01]  /*2750*/  FFMA.FTZ R150, R158.reuse, R75, R140 ;  /* 0x0000004b9e967223 */ /* 0x040fe2000001008c */
[C---:B------:R-:W-:Y:S01]  /*2760*/  FMUL.FTZ R74, R191.reuse, R70 ;  /* 0x00000046bf4a7220 */ /* 0x040fe20000410000 */
[C---:B------:R-:W-:Y:S01]  /*2770*/  FMUL.FTZ R3, R191.reuse, R2 ;  /* 0x00000002bf037220 */ /* 0x040fe20000410000 */
[----:B------:R-:W-:Y:S01]  /*2780*/  FFMA.FTZ R148, R158, R71, -R69 ;  /* 0x000000479e947223 */ /* 0x000fe20000010845 */
[----:B------:R-:W-:Y:S01]  /*2790*/  FMUL.FTZ R69, R191, R138 ;  /* 0x0000008abf457220 */ /* 0x000fe20000410000 */
[C---:B------:R-:W-:Y:S01]  /*27a0*/  FFMA.FTZ R74, R189.reuse, R2, R74 ;  /* 0x00000002bd4a7223 */ /* 0x040fe2000001004a */
[----:B------:R-:W-:Y:S01]  /*27b0*/  FFMA.FTZ R3, R189, R70, -R3 ;  /* 0x00000046bd037223 */ /* 0x000fe20000010803 */
[-C--:B------:R-:W-:Y:S01]  /*27c0*/  FMUL.FTZ R2, R191, R68.reuse ;  /* 0x00000044bf027220 */ /* 0x080fe20000410000 */
[C---:B------:R-:W-:Y:S01]  /*27d0*/  FFMA.FTZ R69, R189.reuse, R68, R69 ;  /* 0x00000044bd457223 */ /* 0x040fe20000010045 */
[----:B------:R-:W-:Y:S01]  /*27e0*/  FADD.FTZ R75, RZ, R74 ;  /* 0x0000004aff4b7221 */ /* 0x000fe20000010000 */
[----:B------:R-:W-:Y:S01]  /*27f0*/  FADD.FTZ R71, R84, R3 ;  /* 0x0000000354477221 */ /* 0x000fe20000010000 */
[----:B------:R-:W-:Y:S01]  /*2800*/  FFMA.FTZ R3, R189, R138, -R2 ;  /* 0x0000008abd037223 */ /* 0x000fe20000010802 */
[C---:B------:R-:W-:Y:S01]  /*2810*/  FMUL.FTZ R2, R194.reuse, R69 ;  /* 0x00000045c2027220 */ /* 0x040fe20000410000 */
[C---:B------:R-:W-:Y:S01]  /*2820*/  FMUL.FTZ R129, R194.reuse, R75 ;  /* 0x0000004bc2817220 */ /* 0x040fe20000410000 */
[C---:B------:R-:W-:Y:S01]  /*2830*/  FMUL.FTZ R74, R194.reuse, R71 ;  /* 0x00000047c24a7220 */ /* 0x040fe20000410000 */
[-C--:B------:R-:W-:Y:S01]  /*2840*/  FMUL.FTZ R68, R194, R3.reuse ;  /* 0x00000003c2447220 */ /* 0x080fe20000410000 */
[C---:B------:R-:W-:Y:S01]  /*2850*/  FFMA.FTZ R3, R172.reuse, R3, -R2 ;  /* 0x00000003ac037223 */ /* 0x040fe20000010802 */
[C---:B------:R-:W-:Y:S01]  /*2860*/  FFMA.FTZ R70, R172.reuse, R71, -R129 ;  /* 0x00000047ac467223 */ /* 0x040fe20000010881 */
[C---:B------:R-:W-:Y:S01]  /*2870*/  FFMA.FTZ R74, R172.reuse, R75, R74 ;  /* 0x0000004bac4a7223 */ /* 0x040fe2000001004a */
[----:B------:R-:W-:Y:S01]  /*2880*/  FFMA.FTZ R69, R172, R69, R68 ;  /* 0x00000045ac457223 */ /* 0x000fe20000010044 */
[C---:B------:R-:W-:Y:S01]  /*2890*/  FMUL.FTZ R2, R186.reuse, R3 ;  /* 0x00000003ba027220 */ /* 0x040fe20000410000 */
[----:B------:R-:W-:Y:S01]  /*28a0*/  FADD.FTZ R71, R83, R70 ;  /* 0x0000004653477221 */ /* 0x000fe20000010000 */
[----:B------:R-:W-:Y:S01]  /*28b0*/  FADD.FTZ R75, RZ, R74 ;  /* 0x0000004aff4b7221 */ /* 0x000fe20000010000 */
[-C--:B------:R-:W-:Y:S01]  /*28c0*/  FMUL.FTZ R129, R186, R69.reuse ;  /* 0x00000045ba817220 */ /* 0x080fe20000410000 */
[----:B------:R-:W-:Y:S01]  /*28d0*/  FFMA.FTZ R69, R188, R69, R2 ;  /* 0x00000045bc457223 */ /* 0x000fe20000010002 */
[C---:B------:R-:W-:Y:S01]  /*28e0*/  FMUL.FTZ R70, R186.reuse, R71 ;  /* 0x00000047ba467220 */ /* 0x040fe20000410000 */
[----:B------:R-:W-:Y:S01]  /*28f0*/  FMUL.FTZ R68, R186, R75 ;  /* 0x0000004bba447220 */ /* 0x000fe20000410000 */
[----:B------:R-:W-:Y:S01]  /*2900*/  FFMA.FTZ R129, R188, R3, -R129 ;  /* 0x00000003bc817223 */ /* 0x000fe20000010881 */
[----:B------:R-:W-:Y:S01]  /*2910*/  FMUL.FTZ R2, R178, R69 ;  /* 0x00000045b2027220 */ /* 0x000fe20000410000 */
[C---:B------:R-:W-:Y:S01]  /*2920*/  FFMA.FTZ R70, R188.reuse, R75, R70 ;  /* 0x0000004bbc467223 */ /* 0x040fe20000010046 */
[----:B------:R-:W-:Y:S01]  /*2930*/  FFMA.FTZ R71, R188, R71, -R68 ;  /* 0x00000047bc477223 */ /* 0x000fe20000010844 */
[-C--:B------:R-:W-:Y:S01]  /*2940*/  FMUL.FTZ R75, R178, R129.reuse ;  /* 0x00000081b24b7220 */ /* 0x080fe20000410000 */
[----:B------:R-:W-:Y:S01]  /*2950*/  FFMA.FTZ R2, R180, R129, -R2 ;  /* 0x00000081b4027223 */ /* 0x000fe20000010802 */
[----:B------:R-:W-:Y:S01]  /*2960*/  FADD.FTZ R3, RZ, R70 ;  /* 0x00000046ff037221 */ /* 0x000fe20000010000 */
[----:B------:R-:W-:Y:S01]  /*2970*/  FADD.FTZ R71, R82, R71 ;  /* 0x0000004752477221 */ /* 0x000fe20000010000 */
[----:B------:R-:W-:-:S02]  /*2980*/  FFMA.FTZ R68, R180, R69, R75 ;  /* 0x00000045b4447223 */ /* 0x000fc4000001004b */
[C---:B------:R-:W-:Y:S01]  /*2990*/  FMUL.FTZ R70, R178.reuse, R3 ;  /* 0x00000003b2467220 */ /* 0x040fe20000410000 */
[-C--:B------:R-:W-:Y:S01]  /*29a0*/  FMUL.FTZ R74, R178, R71.reuse ;  /* 0x00000047b24a7220 */ /* 0x080fe20000410000 */
[C---:B------:R-:W-:Y:S02]  /*29b0*/  FMUL.FTZ R138, R125.reuse, R68 ;  /* 0x000000447d8a7220 */ /* 0x040fe40000410000 */
[C---:B------:R-:W-:Y:S01]  /*29c0*/  FFMA.FTZ R70, R180.reuse, R71, -R70 ;  /* 0x00000047b4467223 */ /* 0x040fe20000010846 */
[----:B------:R-:W-:Y:S01]  /*29d0*/  FFMA.FTZ R69, R180, R3, R74 ;  /* 0x00000003b4457223 */ /* 0x000fe2000001004a */
[----:B------:R-:W-:Y:S01]  /*29e0*/  @P2 LEA R74, R106, UR40, 0x3 ;  /* 0x000000286a4a2c11 */ /* 0x000fe2000f8e18ff */
[-C--:B------:R-:W-:Y:S01]  /*29f0*/  FMUL.FTZ R71, R125, R2.reuse ;  /* 0x000000027d477220 */ /* 0x080fe20000410000 */
[----:B------:R-:W-:Y:S01]  /*2a00*/  FFMA.FTZ R3, R119, R2, -R138 ;  /* 0x0000000277037223 */ /* 0x000fe2000001088a */
[----:B------:R-:W-:Y:S01]  /*2a10*/  FADD.FTZ R70, R81, R70 ;  /* 0x0000004651467221 */ /* 0x000fe20000010000 */
[----:B------:R-:W-:Y:S01]  /*2a20*/  FADD.FTZ R2, RZ, R69 ;  /* 0x00000045ff027221 */ /* 0x000fe20000010000 */
[----:B------:R-:W-:Y:S01]  /*2a30*/  FFMA.FTZ R71, R119, R68, R71 ;  /* 0x0000004477477223 */ /* 0x000fe20000010047 */
[----:B------:R-:W0:Y:S01]  /*2a40*/  @P2 LDS.64 R74, [R74+0x1ca8] ;  /* 0x001ca8004a4a2984 */ /* 0x000e220000000a00 */
[----:B------:R-:W-:Y:S05]  /*2a50*/  @P2 BRA `(.L_x_14046) ;  /* 0x0000000000282947 */ /* 0x000fea0003800000 */
[----:B------:R-:W-:Y:S01]  /*2a60*/  UISETP.NE.AND UP0, UPT, UR5, UR41, UPT ;  /* 0x000000290500728c */ /* 0x000fe2000bf05270 */
[----:B0-----:R-:W-:Y:S01]  /*2a70*/  HFMA2.MMA R75, -RZ, RZ, 0, 0 ;  /* 0x00000000ff4b7435 */ /* 0x001fe200000001ff */
[----:B------:R-:W-:Y:S02]  /*2a80*/  MOV R74, 0x3f800000 ;  /* 0x3f800000004a7802 */ /* 0x000fe40000000f00 */
[----:B------:R-:W-:Y:S02]  /*2a90*/  MOV R68, UR38 ;  /* 0x0000002600447c02 */ /* 0x000fe40008000f00 */
[----:B------:R-:W-:-:S05]  /*2aa0*/  PLOP3.LUT P3, PT, PT, PT, UP0, 0x80, 0x0 ;  /* 0x000000000000781c */ /* 0x000fca0003f6f008 */
[----:B------:R-:W-:-:S04]  /*2ab0*/  @UP0 ULEA.HI UR20, UR5, UR5, URZ, 0x1 ;  /* 0x0000000505140291 */ /* 0x000fc8000f8f083f */
[----:B------:R-:W-:-:S04]  /*2ac0*/  @UP0 ULOP3.LUT UR20, UR20, 0x1ffffe, URZ, 0xc0, !UPT ;  /* 0x001ffffe14140892 */ /* 0x000fc8000f8ec03f */
[----:B------:R-:W-:-:S04]  /*2ad0*/  @UP0 UIADD3 UR20, -UR20, UR5, URZ ;  /* 0x0000000514140290 */ /* 0x000fc8000fffe13f */
[----:B------:R-:W-:-:S09]  /*2ae0*/  @UP0 ULEA UR20, UR20, 0xca0, 0xb ;  /* 0x00000ca014140891 */ /* 0x000fd2000f8e583f */
[----:B------:R1:W2:Y:S03]  /*2af0*/  @P3 LDS.64 R74, [R68+UR20] ;  /* 0x00000014444a3984 */ /* 0x0002a60008000a00 */
.L_x_14046:
[----:B------:R-:W-:Y:S05]  /*2b00*/  BSYNC B0 ;  /* 0x0000000000007941 */ /* 0x000fea0003800000 */
.L_x_14045:
[C---:B-1----:R-:W-:Y:S01]  /*2b10*/  FMUL.FTZ R68, R125.reuse, R2 ;  /* 0x000000027d447220 */ /* 0x042fe20000410000 */
[C---:B------:R-:W-:Y:S01]  /*2b20*/  FMUL.FTZ R69, R125.reuse, R70 ;  /* 0x000000467d457220 */ /* 0x040fe20000410000 */
[C---:B0-2---:R-:W-:Y:S01]  /*2b30*/  FMUL.FTZ R138, R125.reuse, -R74 ;  /* 0x8000004a7d8a7220 */ /* 0x045fe20000410000 */
[-C--:B------:R-:W-:Y:S01]  /*2b40*/  FMUL.FTZ R129, R125, R75.reuse ;  /* 0x0000004b7d817220 */ /* 0x080fe20000410000 */
[C---:B------:R-:W-:Y:S01]  /*2b50*/  FFMA.FTZ R143, R119.reuse, R70, -R68 ;  /* 0x00000046778f7223 */ /* 0x040fe20000010844 */
[C---:B------:R-:W-:Y:S01]  /*2b60*/  FFMA.FTZ R69, R119.reuse, R2, R69 ;  /* 0x0000000277457223 */ /* 0x040fe20000010045 */
[C---:B------:R-:W-:Y:S01]  /*2b70*/  FFMA.FTZ R149, R119.reuse, -R75, R138 ;  /* 0x8000004b77957223 */ /* 0x040fe2000001008a */
[----:B------:R-:W0:Y:S01]  /*2b80*/  SHFL.UP PT, R2, R3, 0x1, RZ ;  /* 0x0420000003027989 */ /* 0x000e2200000e00ff */
[----:B------:R-:W-:Y:S01]  /*2b90*/  FADD.FTZ R143, R80, R143 ;  /* 0x0000008f508f7221 */ /* 0x000fe20000010000 */
[----:B------:R-:W-:Y:S01]  /*2ba0*/  FADD.FTZ R140, RZ, R69 ;  /* 0x00000045ff8c7221 */ /* 0x000fe20000010000 */
[----:B------:R-:W-:Y:S01]  /*2bb0*/  FFMA.FTZ R129, R119, R74, -R129 ;  /* 0x0000004a77817223 */ /* 0x000fe20000010881 */
[----:B------:R-:W1:Y:S01]  /*2bc0*/  SHFL.UP PT, R68, R71, 0x1, RZ ;  /* 0x0420000047447989 */ /* 0x000e6200000e00ff */
[----:B------:R-:W-:Y:S01]  /*2bd0*/  FMUL.FTZ R69, R178, -R149 ;  /* 0x80000095b2457220 */ /* 0x000fe20000410000 */
[----:B------:R-:W-:Y:S01]  /*2be0*/  FMUL.FTZ R169, R96, R137 ;  /* 0x0000008960a97220 */ /* 0x000fe20000410000 */
[-C--:B------:R-:W-:Y:S01]  /*2bf0*/  FMUL.FTZ R146, R178, -R129.reuse ;  /* 0x80000081b2927220 */ /* 0x080fe20000410000 */
[----:B------:R-:W2:Y:S01]  /*2c00*/  SHFL.UP PT, R138, R140, 0x1, RZ ;  /* 0x042000008c8a7989 */ /* 0x000ea200000e00ff */
[C---:B------:R-:W-:Y:S01]  /*2c10*/  FFMA.FTZ R69, R180.reuse, R129, -R69 ;  /* 0x00000081b4457223 */ /* 0x040fe20000010845 */
[----:B------:R-:W-:Y:S01]  /*2c20*/  MOV R152, UR41 ;  /* 0x0000002900987c02 */ /* 0x000fe20008000f00 */
[----:B------:R-:W-:Y:S01]  /*2c30*/  FFMA.FTZ R149, R180, R149, R146 ;  /* 0x00000095b4957223 */ /* 0x000fe20000010092 */
[----:B------:R-:W3:Y:S01]  /*2c40*/  SHFL.UP PT, R70, R143, 0x1, RZ ;  /* 0x042000008f467989 */ /* 0x000ee200000e00ff */
[----:B------:R-:W-:Y:S01]  /*2c50*/  FMUL.FTZ R146, R186, -R69 ;  /* 0x80000045ba927220 */ /* 0x000fe20000410000 */
[----:B------:R-:W-:Y:S01]  /*2c60*/  FMUL.FTZ R171, R96, R133 ;  /* 0x0000008560ab7220 */ /* 0x000fe20000410000 */
[-C--:B------:R-:W-:Y:S01]  /*2c70*/  FMUL.FTZ R129, R186, -R149.reuse ;  /* 0x80000095ba817220 */ /* 0x080fe20000410000 */
[----:B------:R-:W-:Y:S01]  /*2c80*/  ISETP.GE.AND P3, PT, R203, 0x1, PT ;  /* 0x00000001cb00780c */ /* 0x000fe20003f66270 */
[C---:B------:R-:W-:Y:S01]  /*2c90*/  FFMA.FTZ R149, R188.reuse, R149, R146 ;  /* 0x00000095bc957223 */ /* 0x040fe20000010092 */
[----:B------:R-:W-:Y:S01]  /*2ca0*/  FADD.FTZ R161, -R169, R150 ;  /* 0x00000096a9a17221 */ /* 0x000fe20000010100 */
[----:B------:R-:W-:Y:S01]  /*2cb0*/  FFMA.FTZ R129, R188, R69, -R129 ;  /* 0x00000045bc817223 */ /* 0x000fe20000010881 */
[----:B------:R-:W-:Y:S01]  /*2cc0*/  FADD.FTZ R157, R171, R148 ;  /* 0x00000094ab9d7221 */ /* 0x000fe20000010000 */
[----:B------:R-:W-:Y:S01]  /*2cd0*/  FMUL.FTZ R69, R194, -R149 ;  /* 0x80000095c2457220 */ /* 0x000fe20000410000 */
[----:B------:R-:W-:Y:S01]  /*2ce0*/  ISETP.LE.OR P0, PT, R152, UR5, P0 ;  /* 0x0000000598007c0c */ /* 0x000fe20008703670 */
[-C--:B------:R-:W-:Y:S01]  /*2cf0*/  FMUL.FTZ R152, R194, -R129.reuse ;  /* 0x80000081c2987220 */ /* 0x080fe20000410000 */
[----:B0-----:R-:W-:Y:S01]  /*2d00*/  FMUL.FTZ R146, R71, R2 ;  /* 0x0000000247927220 */ /* 0x001fe20000410000 */
[----:B------:R-:W-:Y:S01]  /*2d10*/  FFMA.FTZ R150, R172, R129, -R69 ;  /* 0x00000081ac967223 */ /* 0x000fe20000010845 */
[----:B------:R-:W-:Y:S01]  /*2d20*/  FMUL.FTZ R183, R170, -R161 ;  /* 0x800000a1aab77220 */ /* 0x000fe20000410000 */
[----:B------:R-:W-:Y:S01]  /*2d30*/  FMUL.FTZ R197, R97, R133 ;  /* 0x0000008561c57220 */ /* 0x000fe20000410000 */
[-C--:B-1----:R-:W-:Y:S01]  /*2d40*/  FFMA.FTZ R148, R3, R68.reuse, R146 ;  /* 0x0000004403947223 */ /* 0x082fe20000010092 */
[C---:B------:R-:W-:Y:S01]  /*2d50*/  FMUL.FTZ R69, R71.reuse, R68 ;  /* 0x0000004447457220 */ /* 0x040fe20000410000 */
[-C--:B------:R-:W-:Y:S01]  /*2d60*/  FFMA.FTZ R156, R164, R157.reuse, -R183 ;  /* 0x0000009da49c7223 */ /* 0x080fe200000108b7 */
[----:B------:R-:W-:Y:S01]  /*2d70*/  FMUL.FTZ R157, R170, -R157 ;  /* 0x8000009daa9d7220 */ /* 0x000fe20000410000 */
[C---:B--2---:R-:W-:Y:S01]  /*2d80*/  FMUL.FTZ R146, R71.reuse, R138 ;  /* 0x0000008a47927220 */ /* 0x044fe20000410000 */
[----:B------:R-:W-:Y:S01]  /*2d90*/  FFMA.FTZ R152, R172, R149, R152 ;  /* 0x00000095ac987223 */ /* 0x000fe20000010098 */
[C---:B------:R-:W-:Y:S01]  /*2da0*/  FSEL R148, R71.reuse, R148, !P3 ;  /* 0x0000009447947208 */ /* 0x040fe20005800000 */
[----:B------:R-:W-:Y:S01]  /*2db0*/  FFMA.FTZ R157, R164, R161, R157 ;  /* 0x000000a1a49d7223 */ /* 0x000fe2000001009d */
[-C--:B---3--:R-:W-:Y:S01]  /*2dc0*/  FMUL.FTZ R129, R71, R70.reuse ;  /* 0x0000004647817220 */ /* 0x088fe20000410000 */
[----:B------:R-:W-:Y:S01]  /*2dd0*/  FFMA.FTZ R146, R3, R70, -R146 ;  /* 0x0000004603927223 */ /* 0x000fe20000010892 */
[----:B------:R-:W-:Y:S01]  /*2de0*/  FMUL.FTZ R196, R97, R137 ;  /* 0x0000008961c47220 */ /* 0x000fe20000410000 */
[----:B------:R-:W-:Y:S01]  /*2df0*/  FADD.FTZ R71, R197, R156 ;  /* 0x0000009cc5477221 */ /* 0x000fe20000010000 */
[----:B------:R-:W-:Y:S01]  /*2e00*/  FFMA.FTZ R129, R3, R138, R129 ;  /* 0x0000008a03817223 */ /* 0x000fe20000010081 */
[----:B------:R-:W-:Y:S01]  /*2e10*/  @P3 FADD.FTZ R143, R143, R146 ;  /* 0x000000928f8f3221 */ /* 0x000fe20000010000 */
[----:B------:R-:W-:Y:S01]  /*2e20*/  @P3 FFMA.FTZ R3, R3, R2, -R69 ;  /* 0x0000000203033223 */ /* 0x000fe20000010845 */
[----:B------:R-:W-:Y:S01]  /*2e30*/  FMUL.FTZ R2, R191, -R150 ;  /* 0x80000096bf027220 */ /* 0x000fe20000410000 */
[----:B------:R-:W-:Y:S01]  /*2e40*/  @P3 FADD.FTZ R140, R140, R129 ;  /* 0x000000818c8c3221 */ /* 0x000fe20000010000 */
[----:B------:R-:W-:Y:S01]  /*2e50*/  FADD.FTZ R157, -R196, R157 ;  /* 0x0000009dc49d7221 */ /* 0x000fe20000010100 */
[----:B------:R-:W0:Y:S01]  /*2e60*/  SHFL.UP PT, R69, R143, 0x2, RZ ;  /* 0x044000008f457989 */ /* 0x000e2200000e00ff */
[-C--:B------:R-:W-:Y:S01]  /*2e70*/  FFMA.FTZ R138, R189, R152.reuse, R2 ;  /* 0x00000098bd8a7223 */ /* 0x080fe20000010002 */
[----:B------:R-:W-:Y:S01]  /*2e80*/  FMUL.FTZ R152, R191, -R152 ;  /* 0x80000098bf987220 */ /* 0x000fe20000410000 */
[C---:B------:R-:W-:Y:S01]  /*2e90*/  FMUL.FTZ R146, R168.reuse, -R71 ;  /* 0x80000047a8927220 */ /* 0x040fe20000410000 */
[----:B------:R-:W1:Y:S01]  /*2ea0*/  SHFL.UP PT, R70, R140, 0x2, RZ ;  /* 0x044000008c467989 */ /* 0x000e6200000e00ff */
[-C--:B------:R-:W-:Y:S01]  /*2eb0*/  FMUL.FTZ R129, R168, -R157.reuse ;  /* 0x8000009da8817220 */ /* 0x080fe20000410000 */
[----:B------:R-:W-:Y:S01]  /*2ec0*/  FFMA.FTZ R152, R189, R150, -R152 ;  /* 0x00000096bd987223 */ /* 0x000fe20000010898 */
[----:B------:R-:W-:Y:S01]  /*2ed0*/  FFMA.FTZ R160, R166, R157, R146 ;  /* 0x0000009da6a07223 */ /* 0x000fe20000010092 */
[----:B------:R-:W2:Y:S01]  /*2ee0*/  SHFL.UP PT, R2, R3, 0x2, RZ ;  /* 0x0440000003027989 */ /* 0x000ea200000e00ff */
[C---:B------:R-:W-:Y:S01]  /*2ef0*/  FMUL.FTZ R146, R175.reuse, -R138 ;  /* 0x8000008aaf927220 */ /* 0x040fe20000410000 */
[----:B------:R-:W-:Y:S01]  /*2f00*/  FMUL.FTZ R195, R98, R137 ;  /* 0x0000008962c37220 */ /* 0x000fe20000410000 */
[----:B------:R-:W-:Y:S01]  /*2f10*/  FFMA.FTZ R156, R166, R71, -R129 ;  /* 0x00000047a69c7223 */ /* 0x000fe20000010881 */
[----:B------:R-:W3:Y:S01]  /*2f20*/  SHFL.UP PT, R68, R148, 0x2, RZ ;  /* 0x0440000094447989 */ /* 0x000ee200000e00ff */
[----:B------:R-:W-:Y:S01]  /*2f30*/  FMUL.FTZ R193, R98, R133 ;  /* 0x0000008562c17220 */ /* 0x000fe20000410000 */
[-C--:B------:R-:W-:Y:S01]  /*2f40*/  FMUL.FTZ R129, R175, -R152.reuse ;  /* 0x80000098af817220 */ /* 0x080fe20000410000 */
[----:B------:R-:W-:Y:S01]  /*2f50*/  FFMA.FTZ R71, R173, R152, -R146 ;  /* 0x00000098ad477223 */ /* 0x000fe20000010892 */
[----:B------:R-:W-:Y:S01]  /*2f60*/  FADD.FTZ R160, -R195, R160 ;  /* 0x000000a0c3a07221 */ /* 0x000fe20000010100 */
[----:B------:R-:W-:Y:S01]  /*2f70*/  FADD.FTZ R156, R193, R156 ;  /* 0x0000009cc19c7221 */ /* 0x000fe20000010000 */
[----:B------:R-:W-:Y:S01]  /*2f80*/  FFMA.FTZ R129, R173, R138, R129 ;  /* 0x0000008aad817223 */ /* 0x000fe20000010081 */
[----:B------:R-:W-:Y:S01]  /*2f90*/  ISETP.GE.AND P3, PT, R203, 0x2, PT ;  /* 0x00000002cb00780c */ /* 0x000fe20003f66270 */
[C---:B------:R-:W-:Y:S01]  /*2fa0*/  FMUL.FTZ R146, R187.reuse, -R160 ;  /* 0x800000a0bb927220 */ /* 0x040fe20000410000 */
[C---:B------:R-:W-:Y:S01]  /*2fb0*/  FMUL.FTZ R138, R162.reuse, -R71 ;  /* 0x80000047a28a7220 */ /* 0x040fe20000410000 */
[-C--:B------:R-:W-:Y:S01]  /*2fc0*/  FMUL.FTZ R157, R187, -R156.reuse ;  /* 0x8000009cbb9d7220 */ /* 0x080fe20000410000 */
[-C--:B------:R-:W-:Y:S01]  /*2fd0*/  FMUL.FTZ R149, R162, -R129.reuse ;  /* 0x80000081a2957220 */ /* 0x080fe20000410000 */
[C---:B------:R-:W-:Y:S01]  /*2fe0*/  FFMA.FTZ R183, R177.reuse, R156, -R146 ;  /* 0x0000009cb1b77223 */ /* 0x040fe20000010892 */
[----:B------:R-:W-:Y:S01]  /*2ff0*/  FFMA.FTZ R161, R158, R129, R138 ;  /* 0x000000819ea17223 */ /* 0x000fe2000001008a */
[C---:B0-----:R-:W-:Y:S01]  /*3000*/  FMUL.FTZ R146, R148.reuse, R69 ;  /* 0x0000004594927220 */ /* 0x041fe20000410000 */
[----:B------:R-:W-:Y:S01]  /*3010*/  FFMA.FTZ R160, R177, R160, R157 ;  /* 0x000000a0b1a07223 */ /* 0x000fe2000001009d */
[-C--:B-1----:R-:W-:Y:S01]  /*3020*/  FMUL.FTZ R138, R148, R70.reuse ;  /* 0x00000046948a7220 */ /* 0x082fe20000410000 */
[----:B------:R-:W-:Y:S01]  /*3030*/  FFMA.FTZ R157, R158, R71, -R149 ;  /* 0x000000479e9d7223 */ /* 0x000fe20000010895 */
[----:B------:R-:W-:Y:S01]  /*3040*/  FFMA.FTZ R149, R3, R70, R146 ;  /* 0x0000004603957223 */ /* 0x000fe20000010092 */
[----:B------:R-:W-:Y:S01]  /*3050*/  FMUL.FTZ R199, R99, R137 ;  /* 0x0000008963c77220 */ /* 0x000fe20000410000 */
[----:B------:R-:W-:Y:S01]  /*3060*/  FFMA.FTZ R138, R3, R69, -R138 ;  /* 0x00000045038a7223 */ /* 0x000fe2000001088a */
[----:B--2---:R-:W-:Y:S01]  /*3070*/  FMUL.FTZ R129, R148, R2 ;  /* 0x0000000294817220 */ /* 0x004fe20000410000 */
[----:B------:R-:W-:Y:S01]  /*3080*/  @P3 FADD.FTZ R140, R140, R149 ;  /* 0x000000958c8c3221 */ /* 0x000fe20000010000 */
[----:B------:R-:W-:Y:S01]  /*3090*/  FMUL.FTZ R69, R170, -R157 ;  /* 0x8000009daa457220 */ /* 0x000fe20000410000 */
[CC--:B---3--:R-:W-:Y:S01]  /*30a0*/  FMUL.FTZ R71, R148.reuse, R68.reuse ;  /* 0x0000004494477220 */ /* 0x0c8fe20000410000 */
[----:B------:R-:W-:Y:S01]  /*30b0*/  @P3 FADD.FTZ R143, R143, R138 ;  /* 0x0000008a8f8f3221 */ /* 0x000fe20000010000 */
[C---:B------:R-:W-:Y:S01]  /*30c0*/  FFMA.FTZ R129, R3.reuse, R68, R129 ;  /* 0x0000004403817223 */ /* 0x040fe20000010081 */
[----:B------:R-:W-:Y:S01]  /*30d0*/  SHFL.UP PT, R138, R140, 0x4, RZ ;  /* 0x048000008c8a7989 */ /* 0x000fe200000e00ff */
[----:B------:R-:W-:Y:S01]  /*30e0*/  @P3 FFMA.FTZ R3, R3, R2, -R71 ;  /* 0x0000000203033223 */ /* 0x000fe20000010847 */
[----:B------:R-:W-:Y:S01]  /*30f0*/  FMUL.FTZ R200, R99, R133 ;  /* 0x0000008563c87220 */ /* 0x000fe20000410000 */
[----:B------:R-:W-:Y:S01]  /*3100*/  FADD.FTZ R71, -R199, R160 ;  /* 0x000000a0c7477221 */ /* 0x000fe20000010100 */
[----:B------:R-:W0:Y:S01]  /*3110*/  SHFL.UP PT, R70, R143, 0x4, RZ ;  /* 0x048000008f467989 */ /* 0x000e2200000e00ff */
[----:B------:R-:W-:Y:S01]  /*3120*/  FSEL R129, R148, R129, !P3 ;  /* 0x0000008194817208 */ /* 0x000fe20005800000 */
[-C--:B------:R-:W-:Y:S01]  /*3130*/  FFMA.FTZ R69, R164, R161.reuse, R69 ;  /* 0x000000a1a4457223 */ /* 0x080fe20000010045 */
[----:B------:R-:W-:Y:S01]  /*3140*/  FADD.FTZ R183, R200, R183 ;  /* 0x000000b7c8b77221 */ /* 0x000fe20000010000 */
[----:B------:R-:W1:Y:S01]  /*3150*/  SHFL.UP PT, R2, R3, 0x4, RZ ;  /* 0x0480000003027989 */ /* 0x000e6200000e00ff */
[----:B------:R-:W-:Y:S01]  /*3160*/  FMUL.FTZ R161, R170, -R161 ;  /* 0x800000a1aaa17220 */ /* 0x000fe20000410000 */
[C---:B------:R-:W-:Y:S01]  /*3170*/  FMUL.FTZ R149, R190.reuse, -R71 ;  /* 0x80000047be957220 */ /* 0x040fe20000410000 */
[----:B------:R-:W-:Y:S01]  /*3180*/  FMUL.FTZ R146, R190, -R183 ;  /* 0x800000b7be927220 */ /* 0x000fe20000410000 */
[----:B------:R-:W2:Y:S01]  /*3190*/  SHFL.UP PT, R68, R129, 0x4, RZ ;  /* 0x0480000081447989 */ /* 0x000ea200000e00ff */
[----:B------:R-:W-:Y:S01]  /*31a0*/  FFMA.FTZ R161, R164, R157, -R161 ;  /* 0x0000009da4a17223 */ /* 0x000fe200000108a1 */
[----:B------:R-:W-:Y:S01]  /*31b0*/  FFMA.FTZ R150, R192, R183, -R149 ;  /* 0x000000b7c0967223 */ /* 0x000fe20000010895 */
[----:B------:R-:W-:Y:S01]  /*31c0*/  FMUL.FTZ R185, R100, R133 ;  /* 0x0000008564b97220 */ /* 0x000fe20000410000 */
[----:B------:R-:W-:Y:S01]  /*31d0*/  FFMA.FTZ R149, R192, R71, R146 ;  /* 0x00000047c0957223 */ /* 0x000fe20000010092 */
[C---:B------:R-:W-:Y:S01]  /*31e0*/  FMUL.FTZ R148, R168.reuse, -R161 ;  /* 0x800000a1a8947220 */ /* 0x040fe20000410000 */
[----:B------:R-:W-:Y:S01]  /*31f0*/  FMUL.FTZ R71, R168, -R69 ;  /* 0x80000045a8477220 */ /* 0x000fe20000410000 */
[----:B------:R-:W-:Y:S01]  /*3200*/  FMUL.FTZ R198, R100, R137 ;  /* 0x0000008964c67220 */ /* 0x000fe20000410000 */
[----:B------:R-:W-:Y:S01]  /*3210*/  FADD.FTZ R152, R185, R150 ;  /* 0x00000096b9987221 */ /* 0x000fe20000010000 */
[C---:B------:R-:W-:Y:S01]  /*3220*/  FFMA.FTZ R148, R166.reuse, R69, R148 ;  /* 0x00000045a6947223 */ /* 0x040fe20000010094 */
[----:B------:R-:W-:Y:S01]  /*3230*/  FFMA.FTZ R146, R166, R161, -R71 ;  /* 0x000000a1a6927223 */ /* 0x000fe20000010847 */
[----:B------:R-:W-:Y:S01]  /*3240*/  FADD.FTZ R156, -R198, R149 ;  /* 0x00000095c69c7221 */ /* 0x000fe20000010100 */
[----:B------:R-:W-:Y:S01]  /*3250*/  ISETP.GE.AND P3, PT, R203, 0x4, PT ;  /* 0x00000004cb00780c */ /* 0x000fe20003f66270 */
[----:B------:R-:W-:Y:S01]  /*3260*/  FMUL.FTZ R71, R179, -R152 ;  /* 0x80000098b3477220 */ /* 0x000fe20000410000 */
[C---:B------:R-:W-:Y:S01]  /*3270*/  FMUL.FTZ R150, R187.reuse, -R148 ;  /* 0x80000094bb967220 */ /* 0x040fe20000410000 */
[----:B------:R-:W-:Y:S01]  /*3280*/  FMUL.FTZ R69, R187, -R146 ;  /* 0x80000092bb457220 */ /* 0x000fe20000410000 */
[----:B0-----:R-:W-:Y:S01]  /*3290*/  FMUL.FTZ R149, R129, R70 ;  /* 0x0000004681957220 */ /* 0x001fe20000410000 */
[----:B------:R-:W-:Y:S01]  /*32a0*/  FFMA.FTZ R205, R181, R156, R71 ;  /* 0x0000009cb5cd7223 */ /* 0x000fe20000010047 */
[----:B------:R-:W-:Y:S01]  /*32b0*/  FMUL.FTZ R71, R129, R138 ;  /* 0x0000008a81477220 */ /* 0x000fe20000410000 */
[----:B------:R-:W-:Y:S01]  /*32c0*/  FFMA.FTZ R157, R177, R146, -R150 ;  /* 0x00000092b19d7223 */ /* 0x000fe20000010896 */
[----:B-1----:R-:W-:Y:S01]  /*32d0*/  FMUL.FTZ R146, R129, R2 ;  /* 0x0000000281927220 */ /* 0x002fe20000410000 */
[C---:B------:R-:W-:Y:S01]  /*32e0*/  FFMA.FTZ R149, R3.reuse, R138, R149 ;  /* 0x0000008a03957223 */ /* 0x040fe20000010095 */
[----:B------:R-:W-:Y:S01]  /*32f0*/  FFMA.FTZ R70, R3, R70, -R71 ;  /* 0x0000004603467223 */ /* 0x000fe20000010847 */
[----:B------:R-:W-:Y:S01]  /*3300*/  FFMA.FTZ R161, R177, R148, R69 ;  /* 0x00000094b1a17223 */ /* 0x000fe20000010045 */
[----:B------:R-:W-:Y:S01]  /*3310*/  FMUL.FTZ R160, R179, -R156 ;  /* 0x8000009cb3a07220 */ /* 0x000fe20000410000 */
[-C--:B--2---:R-:W-:Y:S01]  /*3320*/  FMUL.FTZ R69, R129, R68.reuse ;  /* 0x0000004481457220 */ /* 0x084fe20000410000 */
[----:B------:R-:W-:Y:S01]  /*3330*/  FFMA.FTZ R146, R3, R68, R146 ;  /* 0x0000004403927223 */ /* 0x000fe20000010092 */
[----:B------:R-:W-:Y:S01]  /*3340*/  FMUL.FTZ R176, R101, R137 ;  /* 0x0000008965b07220 */ /* 0x000fe20000410000 */
[----:B------:R-:W-:Y:S01]  /*3350*/  @P3 FADD.FTZ R143, R143, R70 ;  /* 0x000000468f8f3221 */ /* 0x000fe20000010000 */
[----:B------:R-:W-:Y:S01]  /*3360*/  @P3 FADD.FTZ R140, R140, R149 ;  /* 0x000000958c8c3221 */ /* 0x000fe20000010000 */
[----:B------:R-:W-:Y:S01]  /*3370*/  FFMA.FTZ R183, R181, R152, -R160 ;  /* 0x00000098b5b77223 */ /* 0x000fe200000108a0 */
[----:B------:R-:W-:Y:S01]  /*3380*/  @P3 FFMA.FTZ R3, R3, R2, -R69 ;  /* 0x0000000203033223 */ /* 0x000fe20000010845 */
[----:B------:R-:W-:Y:S01]  /*3390*/  FMUL.FTZ R182, R101, R133 ;  /* 0x0000008565b67220 */ /* 0x000fe20000410000 */
[----:B------:R-:W-:Y:S01]  /*33a0*/  FADD.FTZ R150, -R176, R205 ;  /* 0x000000cdb0967221 */ /* 0x000fe20000010100 */
[----:B------:R-:W-:Y:S01]  /*33b0*/  FSEL R146, R129, R146, !P3 ;  /* 0x0000009281927208 */ /* 0x000fe20005800000 */
[----:B------:R-:W0:Y:S01]  /*33c0*/  SHFL.UP PT, R70, R140, 0x8, RZ ;  /* 0x050000008c467989 */ /* 0x000e2200000e00ff */
[----:B------:R-:W-:Y:S01]  /*33d0*/  FADD.FTZ R148, R182, R183 ;  /* 0x000000b7b6947221 */ /* 0x000fe20000010000 */
[C---:B------:R-:W-:Y:S01]  /*33e0*/  FMUL.FTZ R152, R131.reuse, -R150 ;  /* 0x8000009683987220 */ /* 0x040fe20000410000 */
[C---:B------:R-:W-:Y:S01]  /*33f0*/  FMUL.FTZ R138, R190.reuse, -R161 ;  /* 0x800000a1be8a7220 */ /* 0x040fe20000410000 */
[----:B------:R-:W1:Y:S01]  /*3400*/  SHFL.UP PT, R69, R143, 0x8, RZ ;  /* 0x050000008f457989 */ /* 0x000e6200000e00ff */
[-C--:B------:R-:W-:Y:S01]  /*3410*/  FMUL.FTZ R149, R131, -R148.reuse ;  /* 0x8000009483957220 */ /* 0x080fe20000410000 */
[-C--:B------:R-:W-:Y:S01]  /*3420*/  FMUL.FTZ R71, R190, -R157.reuse ;  /* 0x8000009dbe477220 */ /* 0x080fe20000410000 */
[C---:B------:R-:W-:Y:S01]  /*3430*/  FFMA.FTZ R129, R135.reuse, R148, -R152 ;  /* 0x0000009487817223 */ /* 0x040fe20000010898 */
[----:B------:R-:W2:Y:S01]  /*3440*/  SHFL.UP PT, R2, R3, 0x8, RZ ;  /* 0x0500000003027989 */ /* 0x000ea200000e00ff */
[C---:B------:R-:W-:Y:S01]  /*3450*/  FFMA.FTZ R148, R192.reuse, R157, -R138 ;  /* 0x0000009dc0947223 */ /* 0x040fe2000001088a */
[----:B------:R-:W-:Y:S01]  /*3460*/  FFMA.FTZ R149, R135, R150, R149 ;  /* 0x0000009687957223 */ /* 0x000fe20000010095 */
[----:B------:R-:W-:Y:S01]  /*3470*/  FFMA.FTZ R150, R192, R161, R71 ;  /* 0x000000a1c0967223 */ /* 0x000fe20000010047 */
[----:B------:R-:W3:Y:S01]  /*3480*/  SHFL.UP PT, R68, R146, 0x8, RZ ;  /* 0x0500000092447989 */ /* 0x000ee200000e00ff */
[C---:B------:R-:W-:Y:S01]  /*3490*/  FMUL.FTZ R174, R102.reuse, R137 ;  /* 0x0000008966ae7220 */ /* 0x040fe20000410000 */
[C---:B------:R-:W-:Y:S01]  /*34a0*/  FMUL.FTZ R71, R179.reuse, -R148 ;  /* 0x80000094b3477220 */ /* 0x040fe20000410000 */
[-C--:B------:R-:W-:Y:S01]  /*34b0*/  FMUL.FTZ R152, R179, -R150.reuse ;  /* 0x80000096b3987220 */ /* 0x080fe20000410000 */
[----:B------:R-:W-:Y:S01]  /*34c0*/  FMUL.FTZ R138, R102, R133 ;  /* 0x00000085668a7220 */ /* 0x000fe20000410000 */
[----:B------:R-:W-:Y:S01]  /*34d0*/  FADD.FTZ R149, -R174, R149 ;  /* 0x00000095ae957221 */ /* 0x000fe20000010100 */
[C---:B------:R-:W-:Y:S01]  /*34e0*/  FFMA.FTZ R156, R181.reuse, R150, R71 ;  /* 0x00000096b59c7223 */ /* 0x040fe20000010047 */
[----:B------:R-:W-:Y:S01]  /*34f0*/  FFMA.FTZ R152, R181, R148, -R152 ;  /* 0x00000094b5987223 */ /* 0x000fe20000010898 */
[----:B------:R-:W-:Y:S01]  /*3500*/  ISETP.GE.AND P3, PT, R203, 0x8, PT ;  /* 0x00000008cb00780c */ /* 0x000fe20003f66270 */
[----:B------:R-:W-:Y:S01]  /*3510*/  FADD.FTZ R129, R138, R129 ;  /* 0x000000818a817221 */ /* 0x000fe20000010000 */
[C---:B------:R-:W-:Y:S01]  /*3520*/  FMUL.FTZ R148, R136.reuse, -R149 ;  /* 0x8000009588947220 */ /* 0x040fe20000410000 */
[----:B------:R-:W-:Y:S01]  /*3530*/  FMUL.FTZ R150, R131, -R156 ;  /* 0x8000009c83967220 */ /* 0x000fe20000410000 */
[----:B-----5:R-:W-:Y:S01]  /*3540*/  SHFL.IDX PT, R78, R78, RZ, 0x1f ;  /* 0x00001fff4e4e7589 */ /* 0x020fe200000e0000 */
[-C--:B------:R-:W-:Y:S01]  /*3550*/  FMUL.FTZ R160, R136, -R129.reuse ;  /* 0x8000008188a07220 */ /* 0x080fe20000410000 */
[----:B------:R-:W-:Y:S01]  /*3560*/  FFMA.FTZ R204, R127, R129, -R148 ;  /* 0x000000817fcc7223 */ /* 0x000fe20000010894 */
[----:B------:R-:W-:Y:S01]  /*3570*/  FFMA.FTZ R157, R135, R152, -R150 ;  /* 0x00000098879d7223 */ /* 0x000fe20000010896 */
[C---:B0-----:R-:W-:Y:S01]  /*3580*/  FMUL.FTZ R150, R146.reuse, R70 ;  /* 0x0000004692967220 */ /* 0x041fe20000410000 */
[C---:B-1----:R-:W-:Y:S01]  /*3590*/  FMUL.FTZ R129, R146.reuse, R69 ;  /* 0x0000004592817220 */ /* 0x042fe20000410000 */
[----:B------:R-:W-:Y:S01]  /*35a0*/  FFMA.FTZ R161, R127, R149, R160 ;  /* 0x000000957fa17223 */ /* 0x000fe200000100a0 */
[----:B------:R-:W-:Y:S01]  /*35b0*/  FMUL.FTZ R152, R131, -R152 ;  /* 0x8000009883987220 */ /* 0x000fe20000410000 */
[C---:B--2---:R-:W-:Y:S01]  /*35c0*/  FMUL.FTZ R148, R146.reuse, R2 ;  /* 0x0000000292947220 */ /* 0x044fe20000410000 */
[C---:B------:R-:W-:Y:S01]  /*35d0*/  FFMA.FTZ R129, R3.reuse, R70, R129 ;  /* 0x0000004603817223 */ /* 0x040fe20000010081 */
[----:B------:R-:W-:Y:S01]  /*35e0*/  FFMA.FTZ R150, R3, R69, -R150 ;  /* 0x0000004503967223 */ /* 0x000fe20000010896 */
[----:B------:R-:W-:Y:S01]  /*35f0*/  FFMA.FTZ R156, R135, R156, R152 ;  /* 0x0000009c879c7223 */ /* 0x000fe20000010098 */
[-C--:B---3--:R-:W-:Y:S01]  /*3600*/  FMUL.FTZ R71, R146, R68.reuse ;  /* 0x0000004492477220 */ /* 0x088fe20000410000 */
[----:B------:R-:W-:Y:S01]  /*3610*/  FFMA.FTZ R149, R3, R68, R148 ;  /* 0x0000004403957223 */ /* 0x000fe20000010094 */
[----:B------:R-:W-:Y:S01]  /*3620*/  @P3 FADD.FTZ R140, R140, R129 ;  /* 0x000000818c8c3221 */ /* 0x000fe20000010000 */
[----:B------:R-:W-:Y:S01]  /*3630*/  @P3 FADD.FTZ R143, R143, R150 ;  /* 0x000000968f8f3221 */ /* 0x000fe20000010000 */
[----:B------:R-:W-:Y:S01]  /*3640*/  @P3 FFMA.FTZ R3, R3, R2, -R71 ;  /* 0x0000000203033223 */ /* 0x000fe20000010847 */
[C---:B------:R-:W-:Y:S01]  /*3650*/  FMUL.FTZ R2, R103.reuse, R137 ;  /* 0x0000008967027220 */ /* 0x040fe20000410000 */
[----:B------:R-:W-:Y:S01]  /*3660*/  FSEL R149, R146, R149, !P3 ;  /* 0x0000009592957208 */ /* 0x000fe20005800000 */
[----:B------:R-:W0:Y:S01]  /*3670*/  SHFL.UP PT, R152, R140, 0x10, RZ ;  /* 0x060000008c987989 */ /* 0x000e2200000e00ff */
[----:B------:R-:W-:Y:S01]  /*3680*/  FMUL.FTZ R69, R136, -R157 ;  /* 0x8000009d88457220 */ /* 0x000fe20000410000 */
[----:B------:R-:W-:Y:S01]  /*3690*/  FMUL.FTZ R129, R103, R133 ;  /* 0x0000008567817220 */ /* 0x000fe20000410000 */
[----:B------:R-:W-:Y:S01]  /*36a0*/  FADD.FTZ R206, -R2, R161 ;  /* 0x000000a102ce7221 */ /* 0x000fe20000010100 */
[----:B------:R-:W1:Y:S01]  /*36b0*/  SHFL.UP PT, R146, R3, 0x10, RZ ;  /* 0x0600000003927989 */ /* 0x000e6200000e00ff */
[-C--:B------:R-:W-:Y:S01]  /*36c0*/  FMUL.FTZ R68, R136, -R156.reuse ;  /* 0x8000009c88447220 */ /* 0x080fe20000410000 */
[----:B------:R-:W-:Y:S01]  /*36d0*/  FFMA.FTZ R184, R127, R156, R69 ;  /* 0x0000009c7fb87223 */ /* 0x000fe20000010045 */
[----:B------:R-:W-:Y:S01]  /*36e0*/  HFMA2.MMA R69, -RZ, RZ, 0, 0 ;  /* 0x00000000ff457435 */ /* 0x000fe200000001ff */
[----:B------:R-:W2:Y:S01]  /*36f0*/  SHFL.UP PT, R150, R143, 0x10, RZ ;  /* 0x060000008f967989 */ /* 0x000ea200000e00ff */
[----:B------:R-:W-:Y:S01]  /*3700*/  FADD.FTZ R204, R129, R204 ;  /* 0x000000cc81cc7221 */ /* 0x000fe20000010000 */
[----:B------:R-:W-:Y:S01]  /*3710*/  FMUL.FTZ R156, R123, -R206 ;  /* 0x800000ce7b9c7220 */ /* 0x000fe20000410000 */
[----:B------:R-:W-:Y:S01]  /*3720*/  FFMA.FTZ R160, R127, R157, -R68 ;  /* 0x0000009d7fa07223 */ /* 0x000fe20000010844 */
[----:B------:R-:W3:Y:S01]  /*3730*/  SHFL.UP PT, R148, R149, 0x10, RZ ;  /* 0x0600000095947989 */ /* 0x000ee200000e00ff */
[----:B------:R-:W-:-:S02]  /*3740*/  ISETP.GE.AND P3, PT, R203, 0x10, PT ;  /* 0x00000010cb00780c */ /* 0x000fc40003f66270 */
[----:B------:R-:W-:Y:S02]  /*3750*/  CS2R R70, SRZ ;  /* 0x0000000000467805 */ /* 0x000fe4000001ff00 */
[----:B------:R-:W-:Y:S01]  /*3760*/  MOV R68, 0x3f800000 ;  /* 0x3f80000000447802 */ /* 0x000fe20000000f00 */
[-C--:B------:R-:W-:Y:S01]  /*3770*/  FFMA.FTZ R208, R121, R204.reuse, -R156 ;  /* 0x000000cc79d07223 */ /* 0x080fe2000001089c */
[C---:B------:R-:W-:Y:S01]  /*3780*/  FMUL.FTZ R204, R123.reuse, -R204 ;  /* 0x800000cc7bcc7220 */ /* 0x040fe20000410000 */
[----:B------:R-:W-:Y:S01]  /*3790*/  FMUL.FTZ R157, R123, -R184 ;  /* 0x800000b87b9d7220 */ /* 0x000fe20000410000 */
[C---:B------:R-:W-:Y:S01]  /*37a0*/  FMUL.FTZ R133, R0.reuse, R133 ;  /* 0x0000008500857220 */ /* 0x040fe20000410000 */
[----:B------:R-:W-:Y:S01]  /*37b0*/  FMUL.FTZ R137, R0, R137 ;  /* 0x0000008900897220 */ /* 0x000fe20000410000 */
[----:B------:R-:W4:Y:S01]  /*37c0*/  @!P0 LDS.128 R68, [UR30+0x1da0] ;  /* 0x001da01eff448984 */ /* 0x000f220008000c00 */
[C---:B------:R-:W-:Y:S01]  /*37d0*/  FFMA.FTZ R206, R121.reuse, R206, R204 ;  /* 0x000000ce79ce7223 */ /* 0x040fe200000100cc */
[----:B------:R-:W-:Y:S01]  /*37e0*/  FFMA.FTZ R204, R121, R160, -R157 ;  /* 0x000000a079cc7223 */ /* 0x000fe2000001089d */
[----:B0-----:R-:W-:Y:S01]  /*37f0*/  FMUL.FTZ R161, R149, R152 ;  /* 0x0000009895a17220 */ /* 0x001fe20000410000 */
[C---:B------:R-:W-:Y:S01]  /*3800*/  ISETP.NE.AND P0, PT, R202.reuse, 0x1f, PT ;  /* 0x0000001fca00780c */ /* 0x040fe20003f05270 */
[----:B------:R-:W-:Y:S01]  /*3810*/  FMUL.FTZ R160, R123, -R160 ;  /* 0x800000a07ba07220 */ /* 0x000fe20000410000 */
[----:B------:R-:W0:Y:S01]  /*3820*/  SHFL.IDX PT, R79, R79, RZ, 0x1f ;  /* 0x00001fff4f4f7589 */ /* 0x000e2200000e0000 */
[----:B-1----:R-:W-:Y:S01]  /*3830*/  FMUL.FTZ R156, R149, R146 ;  /* 0x00000092959c7220 */ /* 0x002fe20000410000 */
[----:B------:R-:W-:Y:S01]  /*3840*/  BSSY B0, `(.L_x_14047) ;  /* 0x0000025000007945 */ /* 0x000fe20003800000 */
[----:B------:R-:W-:Y:S01]  /*3850*/  FFMA.FTZ R205, R121, R184, R160 ;  /* 0x000000b879cd7223 */ /* 0x000fe200000100a0 */
[----:B------:R-:W-:Y:S01]  /*3860*/  FADD.FTZ R184, R133, R208 ;  /* 0x000000d085b87221 */ /* 0x000fe20000010000 */
[-C--:B--2---:R-:W-:Y:S01]  /*3870*/  FMUL.FTZ R183, R149, R150.reuse ;  /* 0x0000009695b77220 */ /* 0x084fe20000410000 */
[C---:B------:R-:W-:Y:S01]  /*3880*/  FFMA.FTZ R150, R3.reuse, R150, -R161 ;  /* 0x0000009603967223 */ /* 0x040fe200000108a1 */
[----:B------:R-:W-:Y:S01]  /*3890*/  ISETP.GT.U32.AND P4, PT, R202, 0x1b, PT ;  /* 0x0000001bca00780c */ /* 0x000fe20003f84070 */
[-C--:B---3--:R-:W-:Y:S01]  /*38a0*/  FFMA.FTZ R156, R3, R148.reuse, R156 ;  /* 0x00000094039c7223 */ /* 0x088fe2000001009c */
[----:B------:R-:W-:Y:S01]  /*38b0*/  FMUL.FTZ R157, R149, R148 ;  /* 0x00000094959d7220 */ /* 0x000fe20000410000 */
[----:B------:R-:W-:Y:S01]  /*38c0*/  FFMA.FTZ R183, R3, R152, R183 ;  /* 0x0000009803b77223 */ /* 0x000fe200000100b7 */
[----:B------:R-:W-:Y:S01]  /*38d0*/  @P3 FADD.FTZ R143, R143, R150 ;  /* 0x000000968f8f3221 */ /* 0x000fe20000010000 */
[----:B------:R1:W2:Y:S01]  /*38e0*/  SHFL.DOWN PT, R152, R205, 0x1, 0x1f ;  /* 0x08201f00cd987f89 */ /* 0x0002a200000e0000 */
[----:B------:R-:W-:Y:S01]  /*38f0*/  @P3 FFMA.FTZ R3, R3, R146, -R157 ;  /* 0x0000009203033223 */ /* 0x000fe2000001089d */
[----:B------:R-:W-:Y:S01]  /*3900*/  @P3 FADD.FTZ R140, R140, R183 ;  /* 0x000000b78c8c3221 */ /* 0x000fe20000010000 */
[----:B------:R-:W-:Y:S01]  /*3910*/  FSEL R146, R149, R156, !P3 ;  /* 0x0000009c95927208 */ /* 0x000fe20005800000 */
[----:B------:R-:W-:Y:S01]  /*3920*/  FADD.FTZ R183, -R137, R206 ;  /* 0x000000ce89b77221 */ /* 0x000fe20000010100 */
[----:B------:R1:W3:Y:S01]  /*3930*/  SHFL.DOWN PT, R150, R204, 0x1, 0x1f ;  /* 0x08201f00cc967f89 */ /* 0x0002e200000e0000 */
[----:B------:R-:W-:-:S02]  /*3940*/  ISETP.GT.U32.AND P3, PT, R202, 0x1d, PT ;  /* 0x0000001dca00780c */ /* 0x000fc40003f64070 */
[C---:B------:R-:W-:Y:S01]  /*3950*/  ISETP.GT.U32.AND P5, PT, R202.reuse, 0x17, PT ;  /* 0x00000017ca00780c */ /* 0x040fe20003fa4070 */
[----:B------:R1:W0:Y:S01]  /*3960*/  SHFL.DOWN PT, R148, R184, 0x1, 0x1f ;  /* 0x08201f00b8947f89 */ /* 0x00022200000e0000 */
[----:B------:R-:W-:-:S03]  /*3970*/  ISETP.GT.U32.AND P6, PT, R202, 0xf, PT ;  /* 0x0000000fca00780c */ /* 0x000fc60003fc4070 */
[----:B------:R1:W0:Y:S04]  /*3980*/  SHFL.DOWN PT, R156, R183, 0x1, 0x1f ;  /* 0x08201f00b79c7f89 */ /* 0x00022800000e0000 */
[----:B------:R-:W0:Y:S04]  /*3990*/  SHFL.UP PT, R3, R3, 0x1, RZ ;  /* 0x0420000003037989 */ /* 0x000e2800000e00ff */
[----:B------:R-:W0:Y:S04]  /*39a0*/  SHFL.UP PT, R146, R146, 0x1, RZ ;  /* 0x0420000092927989 */ /* 0x000e2800000e00ff */
[----:B------:R-:W0:Y:S04]  /*39b0*/  SHFL.UP PT, R143, R143, 0x1, RZ ;  /* 0x042000008f8f7989 */ /* 0x000e2800000e00ff */
[----:B------:R-:W0:Y:S01]  /*39c0*/  SHFL.UP PT, R140, R140, 0x1, RZ ;  /* 0x042000008c8c7989 */ /* 0x000e2200000e00ff */
[----:B-1234-:R-:W-:Y:S05]  /*39d0*/  @!P0 BRA `(.L_x_14048) ;  /* 0x00000000002c8947 */ /* 0x01efea0003800000 */
[C---:B0-----:R-:W-:Y:S01]  /*39e0*/  FMUL.FTZ R157, R205.reuse, R156 ;  /* 0x0000009ccd9d7220 */ /* 0x041fe20000410000 */
[C---:B------:R-:W-:Y:S01]  /*39f0*/  FMUL.FTZ R149, R205.reuse, R152 ;  /* 0x00000098cd957220 */ /* 0x040fe20000410000 */
[-C--:B------:R-:W-:Y:S01]  /*3a00*/  FMUL.FTZ R161, R205, R148.reuse ;  /* 0x00000094cda17220 */ /* 0x080fe20000410000 */
[----:B------:R-:W-:Y:S01]  /*3a10*/  FMUL.FTZ R205, R150, R205 ;  /* 0x000000cd96cd7220 */ /* 0x000fe20000410000 */
[----:B------:R-:W-:Y:S01]  /*3a20*/  FFMA.FTZ R157, R204, R148, -R157 ;  /* 0x00000094cc9d7223 */ /* 0x000fe2000001089d */
[----:B------:R-:W-:Y:S01]  /*3a30*/  FFMA.FTZ R149, R150, R204, -R149 ;  /* 0x000000cc96957223 */ /* 0x000fe20000010895 */
[C---:B------:R-:W-:Y:S01]  /*3a40*/  FFMA.FTZ R148, R204.reuse, R156, R161 ;  /* 0x0000009ccc947223 */ /* 0x040fe200000100a1 */
[----:B------:R-:W-:Y:S01]  /*3a50*/  FFMA.FTZ R205, R204, R152, R205 ;  /* 0x00000098cccd7223 */ /* 0x000fe200000100cd */
[----:B------:R-:W-:Y:S02]  /*3a60*/  FADD.FTZ R184, R184, R157 ;  /* 0x0000009db8b87221 */ /* 0x000fe40000010000 */
[----:B------:R-:W-:Y:S01]  /*3a70*/  FADD.FTZ R183, R183, R148 ;  /* 0x00000094b7b77221 */ /* 0x000fe20000010000 */
[----:B------:R-:W-:-:S07]  /*3a80*/  MOV R204, R149 ;  /* 0x0000009500cc7202 */ /* 0x000fce0000000f00 */
.L_x_14048:
[----:B------:R-:W-:Y:S05]  /*3a90*/  BSYNC B0 ;  /* 0x0000000000007941 */ /* 0x000fea0003800000 */
.L_x_14047:
[----:B------:R1:W2:Y:S01]  /*3aa0*/  SHFL.DOWN PT, R150, R204, 0x2, 0x1f ;  /* 0x08401f00cc967f89 */ /* 0x0002a200000e0000 */
[----:B------:R-:W-:Y:S03]  /*3ab0*/  BSSY B0, `(.L_x_14049) ;  /* 0x0000010000007945 */ /* 0x000fe60003800000 */
[----:B------:R1:W3:Y:S04]  /*3ac0*/  SHFL.DOWN PT, R152, R205, 0x2, 0x1f ;  /* 0x08401f00cd987f89 */ /* 0x0002e800000e0000 */
[----:B0-----:R1:W0:Y:S04]  /*3ad0*/  SHFL.DOWN PT, R148, R184, 0x2, 0x1f ;  /* 0x08401f00b8947f89 */ /* 0x00122800000e0000 */
[----:B------:R1:W4:Y:S01]  /*3ae0*/  SHFL.DOWN PT, R156, R183, 0x2, 0x1f ;  /* 0x08401f00b79c7f89 */ /* 0x00032200000e0000 */
[----:B------:R-:W-:Y:S05]  /*3af0*/  @P3 BRA `(.L_x_14050) ;  /* 0x00000000002c3947 */ /* 0x000fea0003800000 */
[C---:B----4-:R-:W-:Y:S01]  /*3b00*/  FMUL.FTZ R157, R205.reuse, R156 ;  /* 0x0000009ccd9d7220 */ /* 0x050fe20000410000 */
[C---:B---3--:R-:W-:Y:S01]  /*3b10*/  FMUL.FTZ R149, R205.reuse, R152 ;  /* 0x00000098cd957220 */ /* 0x048fe20000410000 */
[C---:B0-----:R-:W-:Y:S01]  /*3b20*/  FMUL.FTZ R161, R205.reuse, R148 ;  /* 0x00000094cda17220 */ /* 0x041fe20000410000 */
[----:B-12---:R-:W-:Y:S01]  /*3b30*/  FMUL.FTZ R205, R205, R150 ;  /* 0x00000096cdcd7220 */ /* 0x006fe20000410000 */
[C---:B------:R-:W-:Y:S01]  /*3b40*/  FFMA.FTZ R157, R204.reuse, R148, -R157 ;  /* 0x00000094cc9d7223 */ /* 0x040fe2000001089d */
[C---:B------:R-:W-:Y:S01]  /*3b50*/  FFMA.FTZ R149, R204.reuse, R150, -R149 ;  /* 0x00000096cc957223 */ /* 0x040fe20000010895 */
[C---:B------:R-:W-:Y:S01]  /*3b60*/  FFMA.FTZ R148, R204.reuse, R156, R161 ;  /* 0x0000009ccc947223 */ /* 0x040fe200000100a1 */
[----:B------:R-:W-:Y:S01]  /*3b70*/  FFMA.FTZ R205, R204, R152, R205 ;  /* 0x00000098cccd7223 */ /* 0x000fe200000100cd */
[----:B------:R-:W-:Y:S02]  /*3b80*/  FADD.FTZ R184, R184, R157 ;  /* 0x0000009db8b87221 */ /* 0x000fe40000010000 */
[----:B------:R-:W-:Y:S01]  /*3b90*/  FADD.FTZ R183, R183, R148 ;  /* 0x00000094b7b77221 */ /* 0x000fe20000010000 */
[----:B------:R-:W-:-:S07]  /*3ba0*/  MOV R204, R149 ;  /* 0x0000009500cc7202 */ /* 0x000fce0000000f00 */
.L_x_14050:
[----:B------:R-:W-:Y:S05]  /*3bb0*/  BSYNC B0 ;  /* 0x0000000000007941 */ /* 0x000fea0003800000 */
.L_x_14049:
[----:B--2---:R2:W1:Y:S01]  /*3bc0*/  SHFL.DOWN PT, R150, R204, 0x4, 0x1f ;  /* 0x08801f00cc967f89 */ /* 0x00446200000e0000 */
[----:B------:R-:W-:Y:S03]  /*3bd0*/  BSSY B0, `(.L_x_14051) ;  /* 0x0000010000007945 */ /* 0x000fe60003800000 */
[----:B---3--:R2:W3:Y:S04]  /*3be0*/  SHFL.DOWN PT, R152, R205, 0x4, 0x1f ;  /* 0x08801f00cd987f89 */ /* 0x0084e800000e0000 */
[----:B0-----:R2:W0:Y:S04]  /*3bf0*/  SHFL.DOWN PT, R148, R184, 0x4, 0x1f ;  /* 0x08801f00b8947f89 */ /* 0x00142800000e0000 */
[----:B----4-:R2:W4:Y:S01]  /*3c00*/  SHFL.DOWN PT, R156, R183, 0x4, 0x1f ;  /* 0x08801f00b79c7f89 */ /* 0x01052200000e0000 */
        /* <DEDUP_REMOVED lines=12> */
.L_x_14052:
[----:B------:R-:W-:Y:S05]  /*3cd0*/  BSYNC B0 ;  /* 0x0000000000007941 */ /* 0x000fea0003800000 */
.L_x_14051:
[----:B-1----:R1:W1:Y:S01]  /*3ce0*/  SHFL.DOWN PT, R150, R204, 0x8, 0x1f ;  /* 0x09001f00cc967f89 */ /* 0x00226200000e0000 */
[----:B------:R-:W-:Y:S03]  /*3cf0*/  BSSY B0, `(.L_x_14053) ;  /* 0x0000010000007945 */ /* 0x000fe60003800000 */
[----:B---3--:R3:W1:Y:S04]  /*3d00*/  SHFL.DOWN PT, R152, R205, 0x8, 0x1f ;  /* 0x09001f00cd987f89 */ /* 0x00866800000e0000 */
[----:B0-----:R3:W0:Y:S04]  /*3d10*/  SHFL.DOWN PT, R148, R184, 0x8, 0x1f ;  /* 0x09001f00b8947f89 */ /* 0x00162800000e0000 */
[----:B----4-:R3:W4:Y:S01]  /*3d20*/  SHFL.DOWN PT, R156, R183, 0x8, 0x1f ;  /* 0x09001f00b79c7f89 */ /* 0x01072200000e0000 */
[----:B------:R-:W-:Y:S05]  /*3d30*/  @P5 BRA `(.L_x_14054) ;  /* 0x00000000002c5947 */ /* 0x000fea0003800000 */
[C---:B----4-:R-:W-:Y:S01]  /*3d40*/  FMUL.FTZ R157, R205.reuse, R156 ;  /* 0x0000009ccd9d7220 */ /* 0x050fe20000410000 */
[C---:B-1----:R-:W-:Y:S01]  /*3d50*/  FMUL.FTZ R149, R205.reuse, R152 ;  /* 0x00000098cd957220 */ /* 0x042fe20000410000 */
[C---:B0-----:R-:W-:Y:S01]  /*3d60*/  FMUL.FTZ R161, R205.reuse, R148 ;  /* 0x00000094cda17220 */ /* 0x041fe20000410000 */
[----:B--23--:R-:W-:Y:S01]  /*3d70*/  FMUL.FTZ R205, R205, R150 ;  /* 0x00000096cdcd7220 */ /* 0x00cfe20000410000 */
[C---:B------:R-:W-:Y:S01]  /*3d80*/  FFMA.FTZ R157, R204.reuse, R148, -R157 ;  /* 0x00000094cc9d7223 */ /* 0x040fe2000001089d */
[C---:B------:R-:W-:Y:S01]  /*3d90*/  FFMA.FTZ R149, R204.reuse, R150, -R149 ;  /* 0x00000096cc957223 */ /* 0x040fe20000010895 */
[C---:B------:R-:W-:Y:S01]  /*3da0*/  FFMA.FTZ R148, R204.reuse, R156, R161 ;  /* 0x0000009ccc947223 */ /* 0x040fe200000100a1 */
[----:B------:R-:W-:Y:S01]  /*3db0*/  FFMA.FTZ R205, R204, R152, R205 ;  /* 0x00000098cccd7223 */ /* 0x000fe200000100cd */
[----:B------:R-:W-:Y:S02]  /*3dc0*/  FADD.FTZ R184, R184, R157 ;  /* 0x0000009db8b87221 */ /* 0x000fe40000010000 */
[----:B------:R-:W-:Y:S01]  /*3dd0*/  FADD.FTZ R183, R183, R148 ;  /* 0x00000094b7b77221 */ /* 0x000fe20000010000 */
[----:B------:R-:W-:-:S07]  /*3de0*/  MOV R204, R149 ;  /* 0x0000009500cc7202 */ /* 0x000fce0000000f00 */
.L_x_14054:
[----:B------:R-:W-:Y:S05]  /*3df0*/  BSYNC B0 ;  /* 0x0000000000007941 */ /* 0x000fea0003800000 */
.L_x_14053:
[----:B-1----:R1:W1:Y:S01]  /*3e00*/  SHFL.DOWN PT, R150, R204, 0x10, 0x1f ;  /* 0x0a001f00cc967f89 */ /* 0x00226200000e0000 */
[----:B------:R-:W-:Y:S03]  /*3e10*/  BSSY B0, `(.L_x_14055) ;  /* 0x0000010000007945 */ /* 0x000fe60003800000 */
[----:B------:R1:W1:Y:S04]  /*3e20*/  SHFL.DOWN PT, R152, R205, 0x10, 0x1f ;  /* 0x0a001f00cd987f89 */ /* 0x00026800000e0000 */
[----:B0-----:R0:W0:Y:S04]  /*3e30*/  SHFL.DOWN PT, R148, R184, 0x10, 0x1f ;  /* 0x0a001f00b8947f89 */ /* 0x00102800000e0000 */
[----:B----4-:R4:W0:Y:S01]  /*3e40*/  SHFL.DOWN PT, R156, R183, 0x10, 0x1f ;  /* 0x0a001f00b79c7f89 */ /* 0x01082200000e0000 */
[----:B------:R-:W-:Y:S05]  /*3e50*/  @P6 BRA `(.L_x_14056) ;  /* 0x00000000002c6947 */ /* 0x000fea0003800000 */
[C---:B0-----:R-:W-:Y:S01]  /*3e60*/  FMUL.FTZ R157, R205.reuse, R156 ;  /* 0x0000009ccd9d7220 */ /* 0x041fe20000410000 */
[C---:B-1----:R-:W-:Y:S01]  /*3e70*/  FMUL.FTZ R149, R205.reuse, R152 ;  /* 0x00000098cd957220 */ /* 0x042fe20000410000 */
[C---:B------:R-:W-:Y:S01]  /*3e80*/  FMUL.FTZ R161, R205.reuse, R148 ;  /* 0x00000094cda17220 */ /* 0x040fe20000410000 */
[----:B--23--:R-:W-:Y:S01]  /*3e90*/  FMUL.FTZ R205, R205, R150 ;  /* 0x00000096cdcd7220 */ /* 0x00cfe20000410000 */
[C---:B------:R-:W-:Y:S01]  /*3ea0*/  FFMA.FTZ R157, R204.reuse, R148, -R157 ;  /* 0x00000094cc9d7223 */ /* 0x040fe2000001089d */
[C---:B------:R-:W-:Y:S01]  /*3eb0*/  FFMA.FTZ R149, R204.reuse, R150, -R149 ;  /* 0x00000096cc957223 */ /* 0x040fe20000010895 */
[C---:B------:R-:W-:Y:S01]  /*3ec0*/  FFMA.FTZ R148, R204.reuse, R156, R161 ;  /* 0x0000009ccc947223 */ /* 0x040fe200000100a1 */
[----:B------:R-:W-:Y:S01]  /*3ed0*/  FFMA.FTZ R205, R204, R152, R205 ;  /* 0x00000098cccd7223 */ /* 0x000fe200000100cd */
[----:B------:R-:W-:Y:S02]  /*3ee0*/  FADD.FTZ R184, R184, R157 ;  /* 0x0000009db8b87221 */ /* 0x000fe40000010000 */
[----:B----4-:R-:W-:Y:S01]  /*3ef0*/  FADD.FTZ R183, R183, R148 ;  /* 0x00000094b7b77221 */ /* 0x010fe20000010000 */
[----:B------:R-:W-:-:S07]  /*3f00*/  MOV R204, R149 ;  /* 0x0000009500cc7202 */ /* 0x000fce0000000f00 */
.L_x_14056:
[----:B------:R-:W-:Y:S05]  /*3f10*/  BSYNC B0 ;  /* 0x0000000000007941 */ /* 0x000fea0003800000 */
.L_x_14055:
[----:B------:R-:W-:Y:S01]  /*3f20*/  SHFL.DOWN PT, R161, R205, 0x1, 0x1f ;  /* 0x08201f00cda17f89 */ /* 0x000fe200000e0000 */
[CC--:B0-----:R-:W-:Y:S01]  /*3f30*/  FMUL.FTZ R148, R146.reuse, R78.reuse ;  /* 0x0000004e92947220 */ /* 0x0c1fe20000410000 */
[-C--:B------:R-:W-:Y:S01]  /*3f40*/  FMUL.FTZ R149, R146, R79.reuse ;  /* 0x0000004f92957220 */ /* 0x080fe20000410000 */
[----:B------:R-:W-:Y:S01]  /*3f50*/  ISETP.GT.AND P0, PT, R203, 0x1e, PT ;  /* 0x0000001ecb00780c */ /* 0x000fe20003f04270 */
[----:B-1----:R-:W0:Y:S01]  /*3f60*/  SHFL.IDX PT, R150, R70, RZ, 0x1f ;  /* 0x00001fff46967589 */ /* 0x002e2200000e0000 */
[C---:B------:R-:W-:Y:S01]  /*3f70*/  FFMA.FTZ R157, R3.reuse, R79, R148 ;  /* 0x0000004f039d7223 */ /* 0x040fe20000010094 */
[----:B------:R-:W-:Y:S01]  /*3f80*/  FFMA.FTZ R146, R3, R78, -R149 ;  /* 0x0000004e03927223 */ /* 0x000fe20000010895 */
[----:B------:R-:W-:Y:S01]  /*3f90*/  BSSY B0, `(.L_x_14057) ;  /* 0x000025a000007945 */ /* 0x000fe20003800000 */
[----:B------:R-:W1:Y:S01]  /*3fa0*/  SHFL.IDX PT, R152, R71, RZ, 0x1f ;  /* 0x00001fff47987589 */ /* 0x000e6200000e0000 */
[----:B------:R-:W-:Y:S01]  /*3fb0*/  @P1 FADD.FTZ R79, R140, R157 ;  /* 0x0000009d8c4f1221 */ /* 0x000fe20000010000 */
[----:B------:R-:W-:Y:S01]  /*3fc0*/  @P1 FADD.FTZ R78, R143, R146 ;  /* 0x000000928f4e1221 */ /* 0x000fe20000010000 */
[----:B------:R-:W-:Y:S01]  /*3fd0*/  ISETP.GT.AND P1, PT, R203, 0x1d, PT ;  /* 0x0000001dcb00780c */ /* 0x000fe20003f24270 */
[----:B------:R-:W5:Y:S01]  /*3fe0*/  SHFL.DOWN PT, R156, R204, 0x1, 0x1f ;  /* 0x08201f00cc9c7f89 */ /* 0x000f6200000e0000 */
[C---:B------:R-:W-:Y:S01]  /*3ff0*/  FMUL.FTZ R3, R77.reuse, R79 ;  /* 0x0000004f4d037220 */ /* 0x040fe20000410000 */
[----:B------:R-:W-:-:S02]  /*4000*/  FMUL.FTZ R140, R77, R78 ;  /* 0x0000004e4d8c7220 */ /* 0x000fc40000410000 */
[----:B------:R-:W5:Y:S01]  /*4010*/  SHFL.DOWN PT, R160, R183, 0x1, 0x1f ;  /* 0x08201f00b7a07f89 */ /* 0x000f6200000e0000 */
[C---:B------:R-:W-:Y:S01]  /*4020*/  FFMA.FTZ R3, R76.reuse, R78, -R3 ;  /* 0x0000004e4c037223 */ /* 0x040fe20000010803 */
[----:B------:R-:W-:Y:S02]  /*4030*/  FFMA.FTZ R140, R76, R79, R140 ;  /* 0x0000004f4c8c7223 */ /* 0x000fe4000001008c */
[----:B------:R-:W5:Y:S01]  /*4040*/  SHFL.DOWN PT, R148, R184, 0x1, 0x1f ;  /* 0x08201f00b8947f89 */ /* 0x000f6200000e0000 */
[----:B------:R-:W-:Y:S01]  /*4050*/  FADD.FTZ R77, R88, R3 ;  /* 0x00000003584d7221 */ /* 0x000fe20000010000 */
[----:B------:R-:W-:Y:S02]  /*4060*/  FADD.FTZ R3, RZ, R140 ;  /* 0x0000008cff037221 */ /* 0x000fe40000010000 */
[----:B--23--:R-:W2:Y:S01]  /*4070*/  SHFL.IDX PT, R205, R205, RZ, 0x1f ;  /* 0x00001fffcdcd7589 */ /* 0x00cea200000e0000 */
[C---:B------:R-:W-:Y:S01]  /*4080*/  FMUL.FTZ R78, R123.reuse, R77 ;  /* 0x0000004d7b4e7220 */ /* 0x040fe20000410000 */
[----:B------:R-:W-:Y:S01]  /*4090*/  FMUL.FTZ R76, R123, R3 ;  /* 0x000000037b4c7220 */ /* 0x000fe20000410000 */
[----:B0-----:R-:W-:-:S02]  /*40a0*/  @P2 FMUL.FTZ R143, R161, R150 ;  /* 0x00000096a18f2220 */ /* 0x001fc40000410000 */
[C---:B------:R-:W-:Y:S01]  /*40b0*/  FFMA.FTZ R78, R121.reuse, R3, R78 ;  /* 0x00000003794e7223 */ /* 0x040fe2000001004e */
[----:B------:R-:W-:Y:S01]  /*40c0*/  FFMA.FTZ R140, R121, R77, -R76 ;  /* 0x0000004d798c7223 */ /* 0x000fe2000001084c */
[----:B------:R-:W0:Y:S01]  /*40d0*/  SHFL.IDX PT, R204, R204, RZ, 0x1f ;  /* 0x00001fffcccc7589 */ /* 0x000e2200000e0000 */
[----:B-1----:R-:W-:Y:S01]  /*40e0*/  @P2 FMUL.FTZ R79, R161, R152 ;  /* 0x00000098a14f2220 */ /* 0x002fe20000410000 */
[----:B------:R-:W-:Y:S01]  /*40f0*/  FADD.FTZ R76, RZ, R78 ;  /* 0x0000004eff4c7221 */ /* 0x000fe20000010000 */
[----:B------:R-:W-:Y:S01]  /*4100*/  FFMA.FTZ R140, R65, R134, R140 ;  /* 0x00000086418c7223 */ /* 0x000fe2000001008c */
[----:B----4-:R-:W-:Y:S01]  /*4110*/  SHFL.IDX PT, R183, R183, RZ, 0x1f ;  /* 0x00001fffb7b77589 */ /* 0x010fe200000e0000 */
[C---:B-----5:R-:W-:Y:S01]  /*4120*/  @P2 FFMA.FTZ R143, R156.reuse, R152, R143 ;  /* 0x000000989c8f2223 */ /* 0x060fe2000001008f */
[----:B------:R-:W-:Y:S01]  /*4130*/  @P2 FFMA.FTZ R79, R156, R150, -R79 ;  /* 0x000000969c4f2223 */ /* 0x000fe2000001084f */
[----:B------:R-:W-:Y:S02]  /*4140*/  FMUL.FTZ R78, R136, R76 ;  /* 0x0000004c884e7220 */ /* 0x000fe40000410000 */
[----:B------:R-:W-:Y:S01]  /*4150*/  @P2 FADD.FTZ R152, R160, R143 ;  /* 0x0000008fa0982221 */ /* 0x000fe20000010000 */
[----:B------:R-:W-:-:S03]  /*4160*/  @P2 FADD.FTZ R150, R148, R79 ;  /* 0x0000004f94962221 */ /* 0x000fc60000010000 */
[-C--:B------:R-:W-:Y:S01]  /*4170*/  FMUL.FTZ R79, R152, -R75.reuse ;  /* 0x8000004b984f7220 */ /* 0x080fe20000410000 */
[----:B------:R-:W-:Y:S01]  /*4180*/  ISETP.NE.AND P2, PT, R106, RZ, PT ;  /* 0x000000ff6a00720c */ /* 0x000fe20003f45270 */
[----:B------:R-:W-:Y:S01]  /*4190*/  FMUL.FTZ R143, R150, -R75 ;  /* 0x8000004b968f7220 */ /* 0x000fe20000410000 */
[----:B------:R-:W-:Y:S01]  /*41a0*/  FMUL.FTZ R75, R136, R140 ;  /* 0x0000008c884b7220 */ /* 0x000fe20000410000 */
[-C--:B------:R-:W-:Y:S02]  /*41b0*/  FFMA.FTZ R79, R150, R74.reuse, -R79 ;  /* 0x0000004a964f7223 */ /* 0x080fe4000001084f */
        /* <DEDUP_REMOVED lines=9> */
[CC--:B------:R-:W-:Y:S01]  /*4250*/  FMUL.FTZ R146, R131.reuse, R143.reuse ;  /* 0x0000008f83927220 */ /* 0x0c0fe20000410000 */
        /* <DEDUP_REMOVED lines=45> */
[CC--:B------:R-:W-:Y:S01]  /*4530*/  FMUL.FTZ R156, R191.reuse, -R154.reuse ;  /* 0x8000009abf9c7220 */ /* 0x0c0fe20000410000 */
        /* <DEDUP_REMOVED lines=21> */
[----:B------:R-:W-:Y:S01]  /*4690*/  FADD.FTZ R160, R87, R160 ;  /* 0x000000a057a07221 */ /* 0x000fe20000010000 */
[----:B------:R-:W-:Y:S01]  /*46a0*/  FADD.FTZ R161, RZ, R161 ;  /* 0x000000a1ffa17221 */ /* 0x000fe20000010000 */
[C---:B------:R-:W-:Y:S01]  /*46b0*/  FMUL.FTZ R209, R162.reuse, -R155 ;  /* 0x8000009ba2d17220 */ /* 0x040fe20000410000 */
[C---:B------:R-:W-:Y:S01]  /*46c0*/  FMUL.FTZ R208, R162.reuse, -R167 ;  /* 0x800000a7a2d07220 */ /* 0x040fe20000410000 */
[CC--:B------:R-:W-:Y:S01]  /*46d0*/  FMUL.FTZ R206, R162.reuse, R160.reuse ;  /* 0x000000a0a2ce7220 */ /* 0x0c0fe20000410000 */
[----:B------:R-:W-:Y:S01]  /*46e0*/  FMUL.FTZ R207, R162, R161 ;  /* 0x000000a1a2cf7220 */ /* 0x000fe20000410000 */
[C---:B------:R-:W-:Y:S01]  /*46f0*/  FFMA.FTZ R162, R158.reuse, R167, R209 ;  /* 0x000000a79ea27223 */ /* 0x040fe200000100d1 */
[C---:B------:R-:W-:Y:S01]  /*4700*/  FFMA.FTZ R208, R158.reuse, R155, -R208 ;  /* 0x0000009b9ed07223 */ /* 0x040fe200000108d0 */
[C---:B------:R-:W-:Y:S01]  /*4710*/  FFMA.FTZ R206, R158.reuse, R161, R206 ;  /* 0x000000a19ece7223 */ /* 0x040fe200000100ce */
[----:B------:R-:W-:Y:S01]  /*4720*/  FFMA.FTZ R207, R158, R160, -R207 ;  /* 0x000000a09ecf7223 */ /* 0x000fe200000108cf */
[----:B------:R-:W-:Y:S01]  /*4730*/  FADD.FTZ R169, -R169, R162 ;  /* 0x000000a2a9a97221 */ /* 0x000fe20000010100 */
[----:B------:R-:W-:Y:S01]  /*4740*/  FADD.FTZ R171, R171, R208 ;  /* 0x000000d0abab7221 */ /* 0x000fe20000010000 */
[----:B------:R-:W-:Y:S01]  /*4750*/  FADD.FTZ R158, RZ, R206 ;  /* 0x000000ceff9e7221 */ /* 0x000fe20000010000 */
[----:B------:R-:W-:Y:S01]  /*4760*/  FADD.FTZ R162, R86, R207 ;  /* 0x000000cf56a27221 */ /* 0x000fe20000010000 */
        /* <DEDUP_REMOVED lines=39> */
[----:B------:R-:W-:-:S02]  /*49e0*/  FMUL.FTZ R190, R186, R187 ;  /* 0x000000bbbabe7220 */ /* 0x000fc40000410000 */
[C---:B------:R-:W-:Y:S01]  /*49f0*/  FFMA.FTZ R186, R192.reuse, R172, -R197 ;  /* 0x000000acc0ba7223 */ /* 0x040fe200000108c5 */
[----:B------:R-:W-:Y:S01]  /*4a00*/  FFMA.FTZ R197, R192, R177, R194 ;  /* 0x000000b1c0c57223 */ /* 0x000fe200000100c2 */
[C---:B------:R-:W-:Y:S01]  /*4a10*/  FFMA.FTZ R192, R188.reuse, R187, R195 ;  /* 0x000000bbbcc07223 */ /* 0x040fe200000100c3 */
[----:B------:R-:W-:Y:S01]  /*4a20*/  FFMA.FTZ R195, R188, R189, -R190 ;  /* 0x000000bdbcc37223 */ /* 0x000fe200000108be */
[----:B------:R-:W-:Y:S01]  /*4a30*/  FADD.FTZ R186, R185, R186 ;  /* 0x000000bab9ba7221 */ /* 0x000fe20000010000 */
[----:B------:R-:W-:Y:S01]  /*4a40*/  FADD.FTZ R198, -R198, R197 ;  /* 0x000000c5c6c67221 */ /* 0x000fe20000010100 */
[----:B------:R-:W-:Y:S01]  /*4a50*/  FADD.FTZ R185, RZ, R192 ;  /* 0x000000c0ffb97221 */ /* 0x000fe20000010000 */
[----:B------:R-:W-:Y:S01]  /*4a60*/  FADD.FTZ R195, R82, R195 ;  /* 0x000000c352c37221 */ /* 0x000fe20000010000 */
        /* <DEDUP_REMOVED lines=10> */
[----:B------:R1:W3:Y:S01]  /*4b10*/  SHFL.IDX PT, R179, R184, RZ, 0x1f ;  /* 0x00001fffb8b37589 */ /* 0x0002e200000e0000 */
[----:B--2---:R-:W-:Y:S01]  /*4b20*/  FMUL.FTZ R180, R205, R70 ;  /* 0x00000046cdb47220 */ /* 0x004fe20000410000 */
[C---:B------:R-:W-:Y:S01]  /*4b30*/  FMUL.FTZ R181, R131.reuse, -R176 ;  /* 0x800000b083b57220 */ /* 0x040fe20000410000 */
[-C--:B------:R-:W-:Y:S01]  /*4b40*/  FMUL.FTZ R190, R131, -R182.reuse ;  /* 0x800000b683be7220 */ /* 0x080fe20000410000 */
[-C--:B------:R-:W-:Y:S01]  /*4b50*/  FMUL.FTZ R131, R205, R71.reuse ;  /* 0x00000047cd837220 */ /* 0x080fe20000410000 */
[C---:B0-----:R-:W-:Y:S01]  /*4b60*/  FFMA.FTZ R192, R204.reuse, R71, R180 ;  /* 0x00000047ccc07223 */ /* 0x041fe200000100b4 */
[C---:B------:R-:W-:Y:S01]  /*4b70*/  FFMA.FTZ R181, R135.reuse, R182, -R181 ;  /* 0x000000b687b57223 */ /* 0x040fe200000108b5 */
[----:B------:R-:W-:Y:S01]  /*4b80*/  FFMA.FTZ R197, R135, R176, R190 ;  /* 0x000000b087c57223 */ /* 0x000fe200000100be */
[----:B------:R-:W-:Y:S01]  /*4b90*/  FFMA.FTZ R190, R204, R70, -R131 ;  /* 0x00000046ccbe7223 */ /* 0x000fe20000010883 */
[----:B------:R-:W-:Y:S01]  /*4ba0*/  FADD.FTZ R178, RZ, R178 ;  /* 0x000000b2ffb27221 */ /* 0x000fe20000010000 */
[----:B------:R-:W-:Y:S01]  /*4bb0*/  FADD.FTZ R138, R138, R181 ;  /* 0x000000b58a8a7221 */ /* 0x000fe20000010000 */
[----:B------:R-:W-:Y:S01]  /*4bc0*/  FADD.FTZ R174, -R174, R197 ;  /* 0x000000c5aeae7221 */ /* 0x000fe20000010100 */
[----:B------:R-:W-:Y:S01]  /*4bd0*/  FMUL.FTZ R70, R205, R68 ;  /* 0x00000044cd467220 */ /* 0x000fe20000410000 */
[----:B-1----:R-:W-:Y:S01]  /*4be0*/  FMUL.FTZ R184, R125, R178 ;  /* 0x000000b27db87220 */ /* 0x002fe20000410000 */
[C---:B------:R-:W-:Y:S01]  /*4bf0*/  FMUL.FTZ R131, R136.reuse, -R138 ;  /* 0x8000008a88837220 */ /* 0x040fe20000410000 */
[-C--:B------:R-:W-:Y:S01]  /*4c00*/  FMUL.FTZ R180, R136, -R174.reuse ;  /* 0x800000ae88b47220 */ /* 0x080fe20000410000 */
[-C--:B------:R-:W-:Y:S01]  /*4c10*/  FMUL.FTZ R71, R205, R69.reuse ;  /* 0x00000045cd477220 */ /* 0x080fe20000410000 */
[C---:B------:R-:W-:Y:S01]  /*4c20*/  FFMA.FTZ R69, R204.reuse, R69, R70 ;  /* 0x00000045cc457223 */ /* 0x040fe20000010046 */
[C---:B------:R-:W-:Y:S01]  /*4c30*/  FFMA.FTZ R131, R127.reuse, R174, R131 ;  /* 0x000000ae7f837223 */ /* 0x040fe20000010083 */
[----:B------:R-:W-:Y:S01]  /*4c40*/  FFMA.FTZ R136, R127, R138, -R180 ;  /* 0x0000008a7f887223 */ /* 0x000fe200000108b4 */
[----:B------:R-:W-:Y:S01]  /*4c50*/  FADD.FTZ R180, R81, R188 ;  /* 0x000000bc51b47221 */ /* 0x000fe20000010000 */
[----:B------:R-:W-:Y:S01]  /*4c60*/  FFMA.FTZ R68, R204, R68, -R71 ;  /* 0x00000044cc447223 */ /* 0x000fe20000010847 */
[----:B------:R-:W-:Y:S01]  /*4c70*/  FADD.FTZ R2, -R2, R131 ;  /* 0x0000008302027221 */ /* 0x000fe20000010100 */
[----:B------:R-:W-:Y:S01]  /*4c80*/  FADD.FTZ R136, R129, R136 ;  /* 0x0000008881887221 */ /* 0x000fe20000010000 */
[-C--:B------:R-:W-:Y:S01]  /*4c90*/  FMUL.FTZ R127, R125, R180.reuse ;  /* 0x000000b47d7f7220 */ /* 0x080fe20000410000 */
[----:B------:R-:W-:Y:S01]  /*4ca0*/  FFMA.FTZ R125, R119, R180, -R184 ;  /* 0x000000b4777d7223 */ /* 0x000fe200000108b8 */
[----:B------:R-:W-:Y:S01]  /*4cb0*/  FMUL.FTZ R184, R123, -R2 ;  /* 0x800000027bb87220 */ /* 0x000fe20000410000 */
[----:B---3--:R-:W-:Y:S01]  /*4cc0*/  FADD.FTZ R70, R179, R190 ;  /* 0x000000beb3467221 */ /* 0x008fe20000010000 */
[----:B------:R-:W-:Y:S01]  /*4cd0*/  FFMA.FTZ R127, R119, R178, R127 ;  /* 0x000000b2777f7223 */ /* 0x000fe2000001007f */
[-C--:B------:R-:W-:Y:S01]  /*4ce0*/  FMUL.FTZ R123, R123, -R136.reuse ;  /* 0x800000887b7b7220 */ /* 0x080fe20000410000 */
[C---:B------:R-:W-:Y:S01]  /*4cf0*/  FFMA.FTZ R190, R0.reuse, R77, RZ ;  /* 0x0000004d00be7223 */ /* 0x040fe200000100ff */
[----:B------:R-:W-:Y:S01]  /*4d00*/  FFMA.FTZ R119, R0, -R3, RZ ;  /* 0x8000000300777223 */ /* 0x000fe200000100ff */
[C---:B------:R-:W-:Y:S01]  /*4d10*/  FFMA.FTZ R184, R121.reuse, R136, -R184 ;  /* 0x0000008879b87223 */ /* 0x040fe200000108b8 */
[----:B------:R-:W-:Y:S01]  /*4d20*/  FFMA.FTZ R188, R121, R2, R123 ;  /* 0x0000000279bc7223 */ /* 0x000fe2000001007b */
[C---:B------:R-:W-:Y:S01]  /*4d30*/  FFMA.FTZ R121, R103.reuse, R140, R190 ;  /* 0x0000008c67797223 */ /* 0x040fe200000100be */
[----:B------:R-:W-:Y:S01]  /*4d40*/  FFMA.FTZ R119, R103, -R76, R119 ;  /* 0x8000004c67777223 */ /* 0x000fe20000010077 */
[----:B------:R-:W-:Y:S01]  /*4d50*/  FADD.FTZ R71, R183, R192 ;  /* 0x000000c0b7477221 */ /* 0x000fe20000010000 */
[----:B------:R-:W-:Y:S01]  /*4d60*/  FADD.FTZ R133, R133, R184 ;  /* 0x000000b885857221 */ /* 0x000fe20000010000 */
[----:B------:R-:W-:Y:S01]  /*4d70*/  FADD.FTZ R137, -R137, R188 ;  /* 0x000000bc89897221 */ /* 0x000fe20000010100 */
[C---:B------:R-:W-:Y:S01]  /*4d80*/  FFMA.FTZ R188, R102.reuse, R143, R121 ;  /* 0x0000008f66bc7223 */ /* 0x040fe20000010079 */
[----:B------:R-:W-:Y:S01]  /*4d90*/  FFMA.FTZ R119, R102, -R142, R119 ;  /* 0x8000008e66777223 */ /* 0x000fe20000010077 */
[----:B------:R-:W-:Y:S01]  /*4da0*/  FFMA.FTZ R184, R65, -R134, R140 ;  /* 0x8000008641b87223 */ /* 0x000fe2000001008c */
[----:B------:R0:W-:Y:S01]  /*4db0*/  @!P2 STS.128 [UR30+0x1da0], R68 ;  /* 0x001da044ff00a988 */ /* 0x0001e20008000c1e */
[----:B------:R-:W-:Y:S01]  /*4dc0*/  FMUL.FTZ R140, R112, R133 ;  /* 0x00000085708c7220 */ /* 0x000fe20000410000 */
[----:B------:R-:W-:Y:S01]  /*4dd0*/  FFMA.FTZ R123, R101, -R144, R119 ;  /* 0x80000090657b7223 */ /* 0x000fe20000010077 */
[----:B------:R-:W-:Y:S01]  /*4de0*/  FMUL.FTZ R119, R134, R136 ;  /* 0x0000008886777220 */ /* 0x000fe20000410000 */
[----:B------:R-:W-:Y:S01]  /*4df0*/  FMUL.FTZ R112, R112, R137 ;  /* 0x0000008970707220 */ /* 0x000fe20000410000 */
[----:B------:R-:W-:Y:S01]  /*4e00*/  FADD.FTZ R77, -R88, R77 ;  /* 0x0000004d584d7221 */ /* 0x000fe20000010100 */
[----:B------:R-:W-:Y:S01]  /*4e10*/  FFMA.FTZ R143, R66, -R113, R143 ;  /* 0x80000071428f7223 */ /* 0x000fe2000001008f */
[----:B------:R-:W-:Y:S01]  /*4e20*/  FMUL.FTZ R121, R76, R119 ;  /* 0x000000774c797220 */ /* 0x000fe20000410000 */
[----:B------:R-:W-:Y:S01]  /*4e30*/  FMUL.FTZ R131, R73, R154 ;  /* 0x0000009a49837220 */ /* 0x000fe20000410000 */
[----:B------:R-:W-:Y:S01]  /*4e40*/  FMUL.FTZ R135, R128, R177 ;  /* 0x000000b180877220 */ /* 0x000fe20000410000 */
[----:B------:R-:W-:Y:S01]  /*4e50*/  FADD.FTZ R127, RZ, R127 ;  /* 0x0000007fff7f7221 */ /* 0x000fe20000010000 */
[----:B------:R-:W-:Y:S01]  /*4e60*/  FADD.FTZ R17, R119, R17 ;  /* 0x0000001177117221 */ /* 0x000fe20000010000 */
[----:B------:R-:W-:Y:S01]  /*4e70*/  FADD.FTZ R16, R140, R16 ;  /* 0x000000108c107221 */ /* 0x000fe20000010000 */
[----:B0-----:R-:W-:Y:S01]  /*4e80*/  FFMA.FTZ R69, R101, R146, R188 ;  /* 0x0000009265457223 */ /* 0x001fe200000100bc */
[----:B------:R-:W-:Y:S01]  /*4e90*/  FMUL.FTZ R68, R3, R140 ;  /* 0x0000008c03447220 */ /* 0x000fe20000410000 */
[----:B------:R-:W-:-:S02]  /*4ea0*/  FMUL.FTZ R71, R134, R2 ;  /* 0x0000000286477220 */ /* 0x000fc40000410000 */
[C---:B------:R-:W-:Y:S01]  /*4eb0*/  FFMA.FTZ R188, R100.reuse, R147, R69 ;  /* 0x0000009364bc7223 */ /* 0x040fe20000010045 */
[-C--:B------:R-:W-:Y:S01]  /*4ec0*/  FMUL.FTZ R69, R3, R112.reuse ;  /* 0x0000007003457220 */ /* 0x080fe20000410000 */
[----:B------:R-:W-:Y:S01]  /*4ed0*/  FFMA.FTZ R68, R77, R112, -R68 ;  /* 0x000000704d447223 */ /* 0x000fe20000010844 */
[----:B------:R-:W-:Y:S01]  /*4ee0*/  FFMA.FTZ R112, R100, -R141, R123 ;  /* 0x8000008d64707223 */ /* 0x000fe2000001007b */
[-C--:B------:R-:W-:Y:S01]  /*4ef0*/  FFMA.FTZ R123, R184, R71.reuse, -R121 ;  /* 0x00000047b87b7223 */ /* 0x080fe20000010879 */
[----:B------:R-:W-:Y:S01]  /*4f00*/  FMUL.FTZ R70, R76, R71 ;  /* 0x000000474c467220 */ /* 0x000fe20000410000 */
[----:B------:R-:W-:Y:S01]  /*4f10*/  FFMA.FTZ R69, R140, R77, R69 ;  /* 0x0000004d8c457223 */ /* 0x000fe20000010045 */
[----:B------:R-:W-:Y:S01]  /*4f20*/  FMUL.FTZ R121, R113, R138 ;  /* 0x0000008a71797220 */ /* 0x000fe20000410000 */
[C---:B------:R-:W-:Y:S01]  /*4f30*/  FFMA.FTZ R71, R99.reuse, R150, R188 ;  /* 0x0000009663477223 */ /* 0x040fe200000100bc */
[----:B------:R-:W-:Y:S01]  /*4f40*/  FFMA.FTZ R134, R99, -R148, R112 ;  /* 0x8000009463867223 */ /* 0x000fe20000010070 */
[----:B------:R-:W-:Y:S01]  /*4f50*/  FFMA.FTZ R70, R119, R184, R70 ;  /* 0x000000b877467223 */ /* 0x000fe20000010046 */
[----:B------:R-:W-:Y:S01]  /*4f60*/  FADD.FTZ R69, RZ, R69 ;  /* 0x00000045ff457221 */ /* 0x000fe20000010000 */
[----:B------:R-:W-:Y:S01]  /*4f70*/  FMUL.FTZ R113, R113, R174 ;  /* 0x000000ae71717220 */ /* 0x000fe20000410000 */
[----:B------:R-:W-:Y:S01]  /*4f80*/  FMUL.FTZ R112, R142, R121 ;  /* 0x000000798e707220 */ /* 0x000fe20000410000 */
[C---:B------:R-:W-:Y:S01]  /*4f90*/  FFMA.FTZ R188, R98.reuse, R157, R71 ;  /* 0x0000009d62bc7223 */ /* 0x040fe20000010047 */
[----:B------:R-:W-:Y:S01]  /*4fa0*/  FFMA.FTZ R129, R98, -R149, R134 ;  /* 0x8000009562817223 */ /* 0x000fe20000010086 */
[----:B------:R-:W-:Y:S01]  /*4fb0*/  FADD.FTZ R69, R69, R70 ;  /* 0x0000004645457221 */ /* 0x000fe20000010000 */
[-C--:B------:R-:W-:Y:S01]  /*4fc0*/  FFMA.FTZ R71, R143, R113.reuse, -R112 ;  /* 0x000000718f477223 */ /* 0x080fe20000010870 */
[----:B------:R-:W-:Y:S01]  /*4fd0*/  FMUL.FTZ R70, R142, R113 ;  /* 0x000000718e467220 */ /* 0x000fe20000410000 */
[C---:B------:R-:W-:Y:S01]  /*4fe0*/  FFMA.FTZ R113, R97.reuse, R156, R188 ;  /* 0x0000009c61717223 */ /* 0x040fe200000100bc */
[----:B------:R-:W-:Y:S01]  /*4ff0*/  FFMA.FTZ R112, R97, -R152, R129 ;  /* 0x8000009861707223 */ /* 0x000fe20000010081 */
[----:B------:R-:W-:Y:S01]  /*5000*/  FADD.FTZ R68, RZ, R68 ;  /* 0x00000044ff447221 */ /* 0x000fe20000010000 */
[----:B------:R-:W-:Y:S01]  /*5010*/  FFMA.FTZ R70, R121, R143, R70 ;  /* 0x0000008f79467223 */ /* 0x000fe20000010046 */
[C---:B------:R-:W-:Y:S01]  /*5020*/  FFMA.FTZ R134, R96.reuse, R160, R113 ;  /* 0x000000a060867223 */ /* 0x040fe20000010071 */
[----:B------:R-:W-:Y:S01]  /*5030*/  FFMA.FTZ R113, R96, -R161, R112 ;  /* 0x800000a160717223 */ /* 0x000fe20000010070 */
[----:B------:R-:W-:Y:S01]  /*5040*/  FADD.FTZ R68, R68, R123 ;  /* 0x0000007b44447221 */ /* 0x000fe20000010000 */
[----:B------:R-:W-:Y:S01]  /*5050*/  FADD.FTZ R123, R69, R70 ;  /* 0x00000046457b7221 */ /* 0x000fe20000010000 */
[C---:B------:R-:W-:Y:S01]  /*5060*/  FFMA.FTZ R69, R95.reuse, R162, R134 ;  /* 0x000000a25f457223 */ /* 0x040fe20000010086 */
[----:B------:R-:W-:Y:S01]  /*5070*/  FFMA.FTZ R70, R95, -R158, R113 ;  /* 0x8000009e5f467223 */ /* 0x000fe20000010071 */
[----:B------:R-:W-:Y:S01]  /*5080*/  FFMA.FTZ R113, R67, -R114, R146 ;  /* 0x8000007243717223 */ /* 0x000fe20000010092 */
[C---:B------:R-:W-:Y:S01]  /*5090*/  FMUL.FTZ R112, R114.reuse, R182 ;  /* 0x000000b672707220 */ /* 0x040fe20000410000 */
[----:B------:R-:W-:Y:S01]  /*50a0*/  FMUL.FTZ R114, R114, R176 ;  /* 0x000000b072727220 */ /* 0x000fe20000410000 */
[----:B------:R-:W-:Y:S01]  /*50b0*/  FADD.FTZ R71, R68, R71 ;  /* 0x0000004744477221 */ /* 0x000fe20000010000 */
[C---:B------:R-:W-:Y:S01]  /*50c0*/  FFMA.FTZ R146, R94.reuse, -R175, R70 ;  /* 0x800000af5e927223 */ /* 0x040fe20000010046 */
[----:B------:R-:W-:Y:S01]  /*50d0*/  FFMA.FTZ R68, R94, R170, R69 ;  /* 0x000000aa5e447223 */ /* 0x000fe20000010045 */
[C---:B------:R-:W-:Y:S01]  /*50e0*/  FMUL.FTZ R70, R144.reuse, R112 ;  /* 0x0000007090467220 */ /* 0x040fe20000410000 */
[----:B------:R-:W-:Y:S01]  /*50f0*/  FMUL.FTZ R129, R144, R114 ;  /* 0x0000007290817220 */ /* 0x000fe20000410000 */
[C---:B------:R-:W-:Y:S01]  /*5100*/  FMUL.FTZ R134, R120.reuse, R154 ;  /* 0x0000009a78867220 */ /* 0x040fe20000410000 */
[----:B------:R-:W-:Y:S01]  /*5110*/  FMUL.FTZ R188, R120, R159 ;  /* 0x0000009f78bc7220 */ /* 0x000fe20000410000 */
[----:B------:R-:W-:Y:S01]  /*5120*/  FFMA.FTZ R69, R93, R193, R68 ;  /* 0x000000c15d457223 */ /* 0x000fe20000010044 */
[----:B------:R-:W-:Y:S01]  /*5130*/  FFMA.FTZ R120, R113, R114, -R70 ;  /* 0x0000007271787223 */ /* 0x000fe20000010846 */
[----:B------:R-:W-:Y:S01]  /*5140*/  FFMA.FTZ R68, R93, -R191, R146 ;  /* 0x800000bf5d447223 */ /* 0x000fe20000010092 */
[----:B------:R-:W-:Y:S01]  /*5150*/  FFMA.FTZ R70, R72, R159, -R131 ;  /* 0x0000009f48467223 */ /* 0x000fe20000010883 */
[----:B------:R-:W-:Y:S01]  /*5160*/  FFMA.FTZ R114, R112, R113, R129 ;  /* 0x0000007170727223 */ /* 0x000fe20000010081 */
[----:B------:R-:W-:Y:S01]  /*5170*/  FADD.FTZ R193, -R84, R193 ;  /* 0x000000c154c17221 */ /* 0x000fe20000010100 */
[C---:B------:R-:W-:Y:S01]  /*5180*/  FMUL.FTZ R146, R191.reuse, R134 ;  /* 0x00000086bf927220 */ /* 0x040fe20000410000 */
[----:B------:R-:W-:Y:S01]  /*5190*/  FMUL.FTZ R192, R191, R70 ;  /* 0x00000046bfc07220 */ /* 0x000fe20000410000 */
[----:B------:R-:W-:Y:S01]  /*51a0*/  FADD.FTZ R129, R123, R114 ;  /* 0x000000727b817221 */ /* 0x000fe20000010000 */
[----:B------:R-:W-:Y:S01]  /*51b0*/  FMUL.FTZ R114, R115, R186 ;  /* 0x000000ba73727220 */ /* 0x000fe20000410000 */
[----:B------:R-:W-:Y:S01]  /*51c0*/  FFMA.FTZ R70, R193, R188, -R146 ;  /* 0x000000bcc1467223 */ /* 0x000fe20000010892 */
[----:B------:R-:W-:Y:S01]  /*51d0*/  FADD.FTZ R71, R71, R120 ;  /* 0x0000007847477221 */ /* 0x000fe20000010000 */
[----:B------:R-:W-:Y:S01]  /*51e0*/  FMUL.FTZ R146, R115, R198 ;  /* 0x000000c673927220 */ /* 0x000fe20000410000 */
[----:B------:R-:W-:Y:S01]  /*51f0*/  FMUL.FTZ R120, R128, R172 ;  /* 0x000000ac80787220 */ /* 0x000fe20000410000 */
[----:B------:R-:W-:Y:S01]  /*5200*/  FMUL.FTZ R191, R191, R188 ;  /* 0x000000bcbfbf7220 */ /* 0x000fe20000410000 */
[----:B------:R-:W-:Y:S01]  /*5210*/  FFMA.FTZ R147, R60, -R115, R147 ;  /* 0x800000733c937223 */ /* 0x000fe20000010093 */
[----:B------:R-:W-:Y:S01]  /*5220*/  FMUL.FTZ R188, R141, R114 ;  /* 0x000000728dbc7220 */ /* 0x000fe20000410000 */
[----:B------:R-:W-:Y:S01]  /*5230*/  FFMA.FTZ R123, R61, -R128, R150 ;  /* 0x800000803d7b7223 */ /* 0x000fe20000010096 */
[----:B------:R-:W-:Y:S01]  /*5240*/  FMUL.FTZ R131, R141, R146 ;  /* 0x000000928d837220 */ /* 0x000fe20000410000 */
[----:B------:R-:W-:Y:S01]  /*5250*/  FMUL.FTZ R150, R148, R120 ;  /* 0x0000007894967220 */ /* 0x000fe20000410000 */
[----:B------:R-:W-:Y:S01]  /*5260*/  FMUL.FTZ R115, R117, R168 ;  /* 0x000000a875737220 */ /* 0x000fe20000410000 */
[----:B------:R-:W-:Y:S01]  /*5270*/  FFMA.FTZ R188, R147, R146, -R188 ;  /* 0x0000009293bc7223 */ /* 0x000fe200000108bc */
[----:B------:R-:W-:Y:S01]  /*5280*/  FFMA.FTZ R128, R62, -R117, R157 ;  /* 0x800000753e807223 */ /* 0x000fe2000001009d */
[----:B------:R-:W-:Y:S01]  /*5290*/  FFMA.FTZ R146, R114, R147, R131 ;  /* 0x0000009372927223 */ /* 0x000fe20000010083 */
[----:B------:R-:W-:Y:S01]  /*52a0*/  FFMA.FTZ R150, R123, R135, -R150 ;  /* 0x000000877b967223 */ /* 0x000fe20000010896 */
[----:B------:R-:W-:Y:S01]  /*52b0*/  FMUL.FTZ R117, R117, R166 ;  /* 0x000000a675757220 */ /* 0x000fe20000410000 */
[----:B------:R-:W-:Y:S01]  /*52c0*/  FMUL.FTZ R131, R149, R115 ;  /* 0x0000007395837220 */ /* 0x000fe20000410000 */
[----:B------:R-:W-:Y:S01]  /*52d0*/  FMUL.FTZ R135, R148, R135 ;  /* 0x0000008794877220 */ /* 0x000fe20000410000 */
[----:B------:R-:W-:Y:S01]  /*52e0*/  FADD.FTZ R71, R71, R188 ;  /* 0x000000bc47477221 */ /* 0x000fe20000010000 */
[----:B------:R-:W-:Y:S01]  /*52f0*/  FADD.FTZ R129, R129, R146 ;  /* 0x0000009281817221 */ /* 0x000fe20000010000 */
[-C--:B------:R-:W-:Y:S01]  /*5300*/  FFMA.FTZ R190, R128, R117.reuse, -R131 ;  /* 0x0000007580be7223 */ /* 0x080fe20000010883 */
[----:B------:R-:W-:Y:S01]  /*5310*/  FMUL.FTZ R188, R149, R117 ;  /* 0x0000007595bc7220 */ /* 0x000fe20000410000 */
[----:B------:R-:W-:Y:S01]  /*5320*/  FFMA.FTZ R146, R120, R123, R135 ;  /* 0x0000007b78927223 */ /* 0x000fe20000010087 */
[C---:B------:R-:W-:Y:S01]  /*5330*/  FMUL.FTZ R117, R118.reuse, R173 ;  /* 0x000000ad76757220 */ /* 0x040fe20000410000 */
[----:B------:R-:W-:Y:S01]  /*5340*/  FFMA.FTZ R131, R63, -R118, R156 ;  /* 0x800000763f837223 */ /* 0x000fe2000001009c */
[----:B------:R-:W-:Y:S01]  /*5350*/  FFMA.FTZ R188, R115, R128, R188 ;  /* 0x0000008073bc7223 */ /* 0x000fe200000100bc */
[----:B------:R-:W-:Y:S01]  /*5360*/  FADD.FTZ R129, R129, R146 ;  /* 0x0000009281817221 */ /* 0x000fe20000010000 */
[----:B------:R-:W-:Y:S01]  /*5370*/  FMUL.FTZ R118, R118, R164 ;  /* 0x000000a476767220 */ /* 0x000fe20000410000 */
[----:B------:R-:W-:Y:S01]  /*5380*/  FMUL.FTZ R135, R152, R117 ;  /* 0x0000007598877220 */ /* 0x000fe20000410000 */
[----:B------:R-:W-:Y:S01]  /*5390*/  FMUL.FTZ R159, R73, R159 ;  /* 0x0000009f499f7220 */ /* 0x000fe20000410000 */
[----:B------:R-:W-:Y:S01]  /*53a0*/  FADD.FTZ R129, R129, R188 ;  /* 0x000000bc81817221 */ /* 0x000fe20000010000 */
[----:B------:R-:W-:Y:S01]  /*53b0*/  FADD.FTZ R71, R71, R150 ;  /* 0x0000009647477221 */ /* 0x000fe20000010000 */
[----:B------:R-:W-:Y:S01]  /*53c0*/  FFMA.FTZ R146, R118, R131, R135 ;  /* 0x0000008376927223 */ /* 0x000fe20000010087 */
[----:B------:R-:W-:Y:S01]  /*53d0*/  FMUL.FTZ R150, R152, R118 ;  /* 0x0000007698967220 */ /* 0x000fe20000410000 */
[----:B------:R-:W-:Y:S01]  /*53e0*/  FFMA.FTZ R159, R72, R154, R159 ;  /* 0x0000009a489f7223 */ /* 0x000fe2000001009f */
[----:B------:R-:W-:Y:S01]  /*53f0*/  FADD.FTZ R135, -R87, R160 ;  /* 0x000000a057877221 */ /* 0x000fe20000010100 */
[----:B------:R-:W-:Y:S01]  /*5400*/  FADD.FTZ R129, R129, R146 ;  /* 0x0000009281817221 */ /* 0x000fe20000010000 */
[C---:B------:R-:W-:Y:S01]  /*5410*/  FMUL.FTZ R146, R130.reuse, R169 ;  /* 0x000000a982927220 */ /* 0x040fe20000410000 */
[----:B------:R-:W-:Y:S01]  /*5420*/  FMUL.FTZ R130, R130, R171 ;  /* 0x000000ab82827220 */ /* 0x000fe20000410000 */
[----:B------:R-:W-:Y:S01]  /*5430*/  FFMA.FTZ R150, R131, R117, -R150 ;  /* 0x0000007583967223 */ /* 0x000fe20000010896 */
[----:B------:R-:W-:Y:S01]  /*5440*/  FFMA.FTZ R192, R159, R193, R192 ;  /* 0x000000c19fc07223 */ /* 0x000fe200000100c0 */
[C---:B------:R-:W-:Y:S01]  /*5450*/  FMUL.FTZ R157, R161.reuse, R146 ;  /* 0x00000092a19d7220 */ /* 0x040fe20000410000 */
[C---:B------:R-:W-:Y:S01]  /*5460*/  FMUL.FTZ R117, R110.reuse, R155 ;  /* 0x0000009b6e757220 */ /* 0x040fe20000410000 */
[----:B------:R-:W-:Y:S01]  /*5470*/  FMUL.FTZ R156, R161, R130 ;  /* 0x00000082a19c7220 */ /* 0x000fe20000410000 */
[----:B------:R-:W-:Y:S01]  /*5480*/  FMUL.FTZ R159, R110, R167 ;  /* 0x000000a76e9f7220 */ /* 0x000fe20000410000 */
[----:B------:R-:W-:Y:S01]  /*5490*/  FFMA.FTZ R110, R130, R135, R157 ;  /* 0x00000087826e7223 */ /* 0x000fe2000001009d */
[----:B------:R-:W-:Y:S01]  /*54a0*/  FADD.FTZ R71, R71, R190 ;  /* 0x000000be47477221 */ /* 0x000fe20000010000 */
[----:B------:R-:W-:Y:S01]  /*54b0*/  FADD.FTZ R162, -R86, R162 ;  /* 0x000000a256a27221 */ /* 0x000fe20000010100 */
[C---:B------:R-:W-:Y:S01]  /*54c0*/  FMUL.FTZ R179, R158.reuse, R117 ;  /* 0x000000759eb37220 */ /* 0x040fe20000410000 */
[----:B------:R-:W-:Y:S01]  /*54d0*/  FFMA.FTZ R157, R135, R146, -R156 ;  /* 0x00000092879d7223 */ /* 0x000fe2000001089c */
[----:B------:R-:W-:Y:S01]  /*54e0*/  FMUL.FTZ R146, R158, R159 ;  /* 0x0000009f9e927220 */ /* 0x000fe20000410000 */
[----:B------:R-:W-:Y:S01]  /*54f0*/  FMUL.FTZ R156, R116, R165 ;  /* 0x000000a5749c7220 */ /* 0x000fe20000410000 */
[----:B------:R-:W-:Y:S01]  /*5500*/  FADD.FTZ R150, R71, R150 ;  /* 0x0000009647967221 */ /* 0x000fe20000010000 */
[----:B------:R-:W-:Y:S01]  /*5510*/  FADD.FTZ R110, R129, R110 ;  /* 0x0000006e816e7221 */ /* 0x000fe20000010000 */
[----:B------:R-:W-:Y:S01]  /*5520*/  FFMA.FTZ R179, R162, R159, -R179 ;  /* 0x0000009fa2b37223 */ /* 0x000fe200000108b3 */
        /* <DEDUP_REMOVED lines=12> */
[C---:B------:R-:W-:Y:S01]  /*55f0*/  FMUL.FTZ R110, R122.reuse, R151 ;  /* 0x000000977a6e7220 */ /* 0x040fe20000410000 */
[-C--:B------:R-:W-:Y:S01]  /*5600*/  FMUL.FTZ R160, R122, R153.reuse ;  /* 0x000000997aa07220 */ /* 0x080fe20000410000 */
[----:B------:R-:W-:Y:S01]  /*5610*/  FFMA.FTZ R122, R72, R153, -R157 ;  /* 0x00000099487a7223 */ /* 0x000fe2000001089d */
[----:B------:R-:W-:Y:S01]  /*5620*/  FFMA.FTZ R146, R92, R189, R69 ;  /* 0x000000bd5c927223 */ /* 0x000fe20000010045 */
[----:B------:R-:W-:Y:S01]  /*5630*/  FADD.FTZ R189, -R83, R189 ;  /* 0x000000bd53bd7221 */ /* 0x000fe20000010100 */
[C---:B------:R-:W-:Y:S01]  /*5640*/  FMUL.FTZ R170, R187.reuse, R110 ;  /* 0x0000006ebbaa7220 */ /* 0x040fe20000410000 */
[----:B------:R-:W-:Y:S01]  /*5650*/  FADD.FTZ R129, R150, R129 ;  /* 0x0000008196817221 */ /* 0x000fe20000010000 */
[----:B------:R-:W-:Y:S01]  /*5660*/  FFMA.FTZ R150, R92, -R187, R68 ;  /* 0x800000bb5c967223 */ /* 0x000fe20000010044 */
[C---:B------:R-:W-:Y:S01]  /*5670*/  FMUL.FTZ R156, R187.reuse, R122 ;  /* 0x0000007abb9c7220 */ /* 0x040fe20000410000 */
[-C--:B------:R-:W-:Y:S01]  /*5680*/  FMUL.FTZ R187, R187, R160.reuse ;  /* 0x000000a0bbbb7220 */ /* 0x080fe20000410000 */
[----:B------:R-:W-:Y:S01]  /*5690*/  FFMA.FTZ R69, R189, R160, -R170 ;  /* 0x000000a0bd457223 */ /* 0x000fe200000108aa */
[----:B------:R-:W-:Y:S01]  /*56a0*/  FFMA.FTZ R188, R134, R193, R191 ;  /* 0x000000c186bc7223 */ /* 0x000fe200000100bf */
[C---:B------:R-:W-:Y:S01]  /*56b0*/  FMUL.FTZ R122, R124.reuse, R139 ;  /* 0x0000008b7c7a7220 */ /* 0x040fe20000410000 */
[----:B------:R-:W-:Y:S01]  /*56c0*/  FMUL.FTZ R160, R124, R145 ;  /* 0x000000917ca07220 */ /* 0x000fe20000410000 */
[----:B------:R-:W-:Y:S01]  /*56d0*/  FADD.FTZ R70, R129, R70 ;  /* 0x0000004681467221 */ /* 0x000fe20000010000 */
[----:B------:R-:W-:Y:S01]  /*56e0*/  FFMA.FTZ R157, R91, R195, R146 ;  /* 0x000000c35b9d7223 */ /* 0x000fe20000010092 */
[----:B------:R-:W-:Y:S01]  /*56f0*/  FMUL.FTZ R68, R73, R163 ;  /* 0x000000a349447220 */ /* 0x000fe20000410000 */
[----:B------:R-:W-:Y:S01]  /*5700*/  FADD.FTZ R159, R159, R188 ;  /* 0x000000bc9f9f7221 */ /* 0x000fe20000010000 */
[----:B------:R-:W-:Y:S01]  /*5710*/  FADD.FTZ R195, -R82, R195 ;  /* 0x000000c352c37221 */ /* 0x000fe20000010100 */
[C---:B------:R-:W-:Y:S01]  /*5720*/  FMUL.FTZ R146, R185.reuse, R122 ;  /* 0x0000007ab9927220 */ /* 0x040fe20000410000 */
[----:B------:R-:W-:Y:S01]  /*5730*/  FFMA.FTZ R124, R110, R189, R187 ;  /* 0x000000bd6e7c7223 */ /* 0x000fe200000100bb */
[-C--:B------:R-:W-:Y:S01]  /*5740*/  FMUL.FTZ R129, R185, R160.reuse ;  /* 0x000000a0b9817220 */ /* 0x080fe20000410000 */
[----:B------:R-:W-:Y:S01]  /*5750*/  FFMA.FTZ R68, R72, R165, -R68 ;  /* 0x000000a548447223 */ /* 0x000fe20000010844 */
[----:B------:R-:W-:Y:S01]  /*5760*/  FFMA.FTZ R146, R195, R160, -R146 ;  /* 0x000000a0c3927223 */ /* 0x000fe20000010892 */
[----:B------:R-:W-:Y:S01]  /*5770*/  FADD.FTZ R124, R159, R124 ;  /* 0x0000007c9f7c7221 */ /* 0x000fe20000010000 */
[----:B------:R-:W-:Y:S01]  /*5780*/  FFMA.FTZ R129, R122, R195, R129 ;  /* 0x000000c37a817223 */ /* 0x000fe20000010081 */
[----:B------:R-:W-:Y:S01]  /*5790*/  FADD.FTZ R69, R70, R69 ;  /* 0x0000004546457221 */ /* 0x000fe20000010000 */
[----:B------:R-:W-:Y:S01]  /*57a0*/  FMUL.FTZ R175, R175, R68 ;  /* 0x00000044afaf7220 */ /* 0x000fe20000410000 */
[----:B------:R-:W-:Y:S01]  /*57b0*/  FMUL.FTZ R159, R126, R75 ;  /* 0x0000004b7e9f7220 */ /* 0x000fe20000410000 */
[----:B------:R-:W-:Y:S01]  /*57c0*/  FADD.FTZ R68, R124, R129 ;  /* 0x000000817c447221 */ /* 0x000fe20000010000 */
[----:B------:R-:W-:Y:S01]  /*57d0*/  FADD.FTZ R146, R69, R146 ;  /* 0x0000009245927221 */ /* 0x000fe20000010000 */
[----:B------:R-:W-:Y:S01]  /*57e0*/  FMUL.FTZ R129, R126, R79 ;  /* 0x0000004f7e817220 */ /* 0x000fe20000410000 */
[----:B------:R-:W-:Y:S01]  /*57f0*/  FFMA.FTZ R69, R91, -R185, R150 ;  /* 0x800000b95b457223 */ /* 0x000fe20000010096 */
[----:B------:R-:W-:Y:S01]  /*5800*/  FFMA.FTZ R70, R90, R180, R157 ;  /* 0x000000b45a467223 */ /* 0x000fe2000001009d */
[----:B------:R-:W-:Y:S01]  /*5810*/  FADD.FTZ R180, -R81, R180 ;  /* 0x000000b451b47221 */ /* 0x000fe20000010100 */
[----:B------:R-:W-:Y:S01]  /*5820*/  FMUL.FTZ R157, R178, R129 ;  /* 0x00000081b29d7220 */ /* 0x000fe20000410000 */
[----:B------:R-:W-:Y:S01]  /*5830*/  FFMA.FTZ R126, R90, -R178, R69 ;  /* 0x800000b25a7e7223 */ /* 0x000fe20000010045 */
[C---:B------:R-:W-:Y:S01]  /*5840*/  FMUL.FTZ R124, R132.reuse, R74 ;  /* 0x0000004a847c7220 */ /* 0x040fe20000410000 */
[----:B------:R-:W-:Y:S01]  /*5850*/  FMUL.FTZ R150, R132, R78 ;  /* 0x0000004e84967220 */ /* 0x000fe20000410000 */
[----:B------:R-:W-:Y:S01]  /*5860*/  FADD.FTZ R69, R80, R125 ;  /* 0x0000007d50457221 */ /* 0x000fe20000010000 */
[-C--:B------:R-:W-:Y:S01]  /*5870*/  FMUL.FTZ R132, R178, R159.reuse ;  /* 0x0000009fb2847220 */ /* 0x080fe20000410000 */
[----:B------:R-:W-:Y:S01]  /*5880*/  FFMA.FTZ R157, R180, R159, -R157 ;  /* 0x0000009fb49d7223 */ /* 0x000fe2000001089d */
[----:B------:R-:W-:Y:S01]  /*5890*/  FMUL.FTZ R153, R73, R153 ;  /* 0x0000009949997220 */ /* 0x000fe20000410000 */
[----:B------:R-:W-:Y:S01]  /*58a0*/  FFMA.FTZ R125, R89, R69, R70 ;  /* 0x00000045597d7223 */ /* 0x000fe20000010046 */
[----:B------:R-:W-:Y:S01]  /*58b0*/  FADD.FTZ R159, -R80, R69 ;  /* 0x00000045509f7221 */ /* 0x000fe20000010100 */
[----:B------:R-:W-:Y:S01]  /*58c0*/  FFMA.FTZ R69, R129, R180, R132 ;  /* 0x000000b481457223 */ /* 0x000fe20000010084 */
[C---:B------:R-:W-:Y:S01]  /*58d0*/  FMUL.FTZ R70, R127.reuse, R124 ;  /* 0x0000007c7f467220 */ /* 0x040fe20000410000 */
[----:B------:R-:W-:Y:S01]  /*58e0*/  FFMA.FTZ R153, R72, R151, R153 ;  /* 0x0000009748997223 */ /* 0x000fe20000010099 */
[----:B------:R-:W-:Y:S01]  /*58f0*/  FADD.FTZ R146, R146, R157 ;  /* 0x0000009d92927221 */ /* 0x000fe20000010000 */
[----:B------:R-:W-:Y:S01]  /*5900*/  FADD.FTZ R68, R68, R69 ;  /* 0x0000004544447221 */ /* 0x000fe20000010000 */
[-C--:B------:R-:W-:Y:S01]  /*5910*/  FMUL.FTZ R69, R127, R150.reuse ;  /* 0x000000967f457220 */ /* 0x080fe20000410000 */
[----:B------:R-:W-:Y:S01]  /*5920*/  FFMA.FTZ R157, R159, R150, -R70 ;  /* 0x000000969f9d7223 */ /* 0x000fe20000010846 */
[----:B------:R-:W-:Y:S01]  /*5930*/  FFMA.FTZ R153, R153, R189, R156 ;  /* 0x000000bd99997223 */ /* 0x000fe2000001009c */
[----:B------:R-:W-:Y:S01]  /*5940*/  FFMA.FTZ R132, R89, -R127, R126 ;  /* 0x8000007f59847223 */ /* 0x000fe2000001007e */
[----:B------:R-:W-:Y:S01]  /*5950*/  FFMA.FTZ R69, R124, R159, R69 ;  /* 0x0000009f7c457223 */ /* 0x000fe20000010045 */
[----:B------:R-:W-:Y:S01]  /*5960*/  FADD.FTZ R146, R146, R157 ;  /* 0x0000009d92927221 */ /* 0x000fe20000010000 */
[----:B------:R0:W1:Y:S01]  /*5970*/  SHFL.DOWN PT, R179, R125, 0x1, 0x1f ;  /* 0x08201f007db37f89 */ /* 0x00006200000e0000 */
[----:B------:R-:W-:Y:S01]  /*5980*/  FFMA.FTZ R151, R52, R151, R153 ;  /* 0x0000009734977223 */ /* 0x000fe20000010099 */
[----:B------:R-:W-:Y:S01]  /*5990*/  FADD.FTZ R68, R68, R69 ;  /* 0x0000004544447221 */ /* 0x000fe20000010000 */
[C---:B------:R-:W-:Y:S01]  /*59a0*/  FMUL.FTZ R165, R73.reuse, R165 ;  /* 0x000000a549a57220 */ /* 0x040fe20000410000 */
[----:B------:R-:W2:Y:S01]  /*59b0*/  SHFL.DOWN PT, R156, R132, 0x1, 0x1f ;  /* 0x08201f00849c7f89 */ /* 0x000ea200000e0000 */
[C---:B------:R-:W-:Y:S01]  /*59c0*/  FMUL.FTZ R126, R73.reuse, R139 ;  /* 0x0000008b497e7220 */ /* 0x040fe20000410000 */
[C---:B------:R-:W-:Y:S01]  /*59d0*/  FMUL.FTZ R69, R73.reuse, R155 ;  /* 0x0000009b49457220 */ /* 0x040fe20000410000 */
[C---:B------:R-:W-:Y:S01]  /*59e0*/  FFMA.FTZ R70, R72.reuse, R163, R165 ;  /* 0x000000a348467223 */ /* 0x040fe200000100a5 */
[----:B------:R3:W4:Y:S01]  /*59f0*/  SHFL.DOWN PT, R150, R146, 0x1, 0x1f ;  /* 0x08201f0092967f89 */ /* 0x00072200000e0000 */
[-C--:B------:R-:W-:Y:S01]  /*5a00*/  FFMA.FTZ R126, R72, R145.reuse, -R126 ;  /* 0x00000091487e7223 */ /* 0x080fe2000001087e */
[C---:B------:R-:W-:Y:S01]  /*5a10*/  FMUL.FTZ R145, R73.reuse, R145 ;  /* 0x0000009149917220 */ /* 0x040fe20000410000 */
[----:B------:R-:W-:Y:S01]  /*5a20*/  FFMA.FTZ R175, R70, R71, R175 ;  /* 0x0000004746af7223 */ /* 0x000fe200000100af */
[----:B------:R-:W5:Y:S01]  /*5a30*/  SHFL.DOWN PT, R153, R68, 0x1, 0x1f ;  /* 0x08201f0044997f89 */ /* 0x000f6200000e0000 */
[----:B------:R-:W-:Y:S01]  /*5a40*/  MOV R70, R125 ;  /* 0x0000007d00467202 */ /* 0x000fe20000000f00 */
[CC--:B0-----:R-:W-:Y:S01]  /*5a50*/  FFMA.FTZ R125, R72.reuse, R167.reuse, -R69 ;  /* 0x000000a7487d7223 */ /* 0x0c1fe20000010845 */
[----:B------:R-:W-:Y:S01]  /*5a60*/  MOV R71, R132 ;  /* 0x0000008400477202 */ /* 0x000fe20000000f00 */
[----:B------:R-:W-:Y:S01]  /*5a70*/  FMUL.FTZ R167, R73, R167 ;  /* 0x000000a749a77220 */ /* 0x000fe20000410000 */
[----:B------:R-:W-:Y:S01]  /*5a80*/  MOV R69, R146 ;  /* 0x0000009200457202 */ /* 0x000fe20000000f00 */
[----:B------:R-:W-:Y:S01]  /*5a90*/  FFMA.FTZ R145, R72, R139, R145 ;  /* 0x0000008b48917223 */ /* 0x000fe20000010091 */
[----:B------:R-:W-:Y:S01]  /*5aa0*/  FMUL.FTZ R158, R158, R125 ;  /* 0x0000007d9e9e7220 */ /* 0x000fe20000410000 */
[----:B------:R-:W-:Y:S01]  /*5ab0*/  FMUL.FTZ R126, R185, R126 ;  /* 0x0000007eb97e7220 */ /* 0x000fe20000410000 */
[----:B------:R-:W-:Y:S01]  /*5ac0*/  FFMA.FTZ R167, R72, R155, R167 ;  /* 0x0000009b48a77223 */ /* 0x000fe200000100a7 */
[C---:B------:R-:W-:Y:S01]  /*5ad0*/  FMUL.FTZ R125, R73.reuse, R79 ;  /* 0x0000004f497d7220 */ /* 0x040fe20000410000 */
[----:B---3--:R-:W-:Y:S01]  /*5ae0*/  FMUL.FTZ R146, R73, R169 ;  /* 0x000000a949927220 */ /* 0x008fe20000410000 */
[----:B-1----:R-:W-:Y:S01]  /*5af0*/  @!P0 FADD.FTZ R70, R70, R179 ;  /* 0x000000b346468221 */ /* 0x002fe20000010000 */
[----:B------:R-:W-:Y:S01]  /*5b00*/  FFMA.FTZ R126, R145, R195, R126 ;  /* 0x000000c3917e7223 */ /* 0x000fe2000001007e */
[----:B------:R-:W-:Y:S01]  /*5b10*/  FFMA.FTZ R132, R167, R162, R158 ;  /* 0x000000a2a7847223 */ /* 0x000fe2000001009e */
[C---:B------:R-:W-:Y:S01]  /*5b20*/  FFMA.FTZ R146, R72.reuse, R171, R146 ;  /* 0x000000ab48927223 */ /* 0x040fe20000010092 */
[----:B--2---:R-:W-:Y:S01]  /*5b30*/  @!P0 FADD.FTZ R71, R71, R156 ;  /* 0x0000009c47478221 */ /* 0x004fe20000010000 */
[----:B------:R-:W0:Y:S01]  /*5b40*/  SHFL.DOWN PT, R157, R70, 0x2, 0x1f ;  /* 0x08401f00469d7f89 */ /* 0x000e2200000e0000 */
[----:B------:R-:W-:Y:S01]  /*5b50*/  FFMA.FTZ R126, R53, R139, R126 ;  /* 0x0000008b357e7223 */ /* 0x000fe2000001007e */
[C---:B------:R-:W-:Y:S01]  /*5b60*/  FFMA.FTZ R139, R72.reuse, R75, -R125 ;  /* 0x0000004b488b7223 */ /* 0x040fe2000001087d */
[----:B----4-:R-:W-:Y:S01]  /*5b70*/  @!P0 FADD.FTZ R69, R69, R150 ;  /* 0x0000009645458221 */ /* 0x010fe20000010000 */
[----:B------:R-:W1:Y:S01]  /*5b80*/  SHFL.DOWN PT, R160, R71, 0x2, 0x1f ;  /* 0x08401f0047a07f89 */ /* 0x000e6200000e0000 */
[C---:B------:R-:W-:Y:S01]  /*5b90*/  FMUL.FTZ R125, R73.reuse, R171 ;  /* 0x000000ab497d7220 */ /* 0x040fe20000410000 */
[----:B------:R-:W-:Y:S01]  /*5ba0*/  FMUL.FTZ R156, R73, R75 ;  /* 0x0000004b499c7220 */ /* 0x000fe20000410000 */
[----:B-----5:R-:W-:Y:S01]  /*5bb0*/  @!P0 FADD.FTZ R68, R153, R68 ;  /* 0x0000004499448221 */ /* 0x020fe20000010000 */
[----:B------:R-:W2:Y:S01]  /*5bc0*/  SHFL.DOWN PT, R158, R69, 0x2, 0x1f ;  /* 0x08401f00459e7f89 */ /* 0x000ea200000e0000 */
[C---:B------:R-:W-:Y:S01]  /*5bd0*/  FFMA.FTZ R150, R72.reuse, R169, -R125 ;  /* 0x000000a948967223 */ /* 0x040fe2000001087d */
[----:B------:R-:W-:Y:S01]  /*5be0*/  FMUL.FTZ R75, R73, R74 ;  /* 0x0000004a494b7220 */ /* 0x000fe20000410000 */
[C---:B------:R-:W-:Y:S01]  /*5bf0*/  FFMA.FTZ R156, R72.reuse, R79, R156 ;  /* 0x0000004f489c7223 */ /* 0x040fe2000001009c */
[----:B------:R-:W3:Y:S01]  /*5c00*/  SHFL.DOWN PT, R145, R68, 0x2, 0x1f ;  /* 0x08401f0044917f89 */ /* 0x000ee200000e0000 */
[----:B------:R-:W-:Y:S01]  /*5c10*/  FMUL.FTZ R161, R161, R150 ;  /* 0x00000096a1a17220 */ /* 0x000fe20000410000 */
[-C--:B------:R-:W-:Y:S01]  /*5c20*/  FFMA.FTZ R150, R72, R78.reuse, -R75 ;  /* 0x0000004e48967223 */ /* 0x080fe2000001084b */
[----:B------:R-:W-:Y:S01]  /*5c30*/  FMUL.FTZ R139, R178, R139 ;  /* 0x0000008bb28b7220 */ /* 0x000fe20000410000 */
[C---:B------:R-:W-:Y:S01]  /*5c40*/  FMUL.FTZ R125, R73.reuse, R78 ;  /* 0x0000004e497d7220 */ /* 0x040fe20000410000 */
[----:B------:R-:W-:Y:S01]  /*5c50*/  FFMA.FTZ R161, R146, R135, R161 ;  /* 0x0000008792a17223 */ /* 0x000fe200000100a1 */
[----:B------:R-:W-:Y:S01]  /*5c60*/  FMUL.FTZ R146, R73, R164 ;  /* 0x000000a449927220 */ /* 0x000fe20000410000 */
[----:B------:R-:W-:Y:S01]  /*5c70*/  FFMA.FTZ R139, R156, R180, R139 ;  /* 0x000000b49c8b7223 */ /* 0x000fe2000001008b */
[----:B------:R-:W-:Y:S01]  /*5c80*/  FMUL.FTZ R150, R127, R150 ;  /* 0x000000967f967220 */ /* 0x000fe20000410000 */
[----:B------:R-:W-:Y:S01]  /*5c90*/  ISETP.GT.AND P0, PT, R203, 0x1b, PT ;  /* 0x0000001bcb00780c */ /* 0x000fe20003f04270 */
[-C--:B------:R-:W-:Y:S01]  /*5ca0*/  FFMA.FTZ R75, R72, R173.reuse, -R146 ;  /* 0x000000ad484b7223 */ /* 0x080fe20000010892 */
[----:B------:R-:W-:Y:S01]  /*5cb0*/  FMUL.FTZ R173, R73, R173 ;  /* 0x000000ad49ad7220 */ /* 0x000fe20000410000 */
[----:B0-----:R-:W-:Y:S01]  /*5cc0*/  @!P1 FADD.FTZ R70, R70, R157 ;  /* 0x0000009d46469221 */ /* 0x001fe20000010000 */
[----:B------:R-:W-:Y:S01]  /*5cd0*/  FFMA.FTZ R125, R72, R74, R125 ;  /* 0x0000004a487d7223 */ /* 0x000fe2000001007d */
[----:B------:R-:W-:Y:S01]  /*5ce0*/  FMUL.FTZ R75, R152, R75 ;  /* 0x0000004b984b7220 */ /* 0x000fe20000410000 */
[----:B------:R-:W-:Y:S01]  /*5cf0*/  FFMA.FTZ R78, R72, R164, R173 ;  /* 0x000000a4484e7223 */ /* 0x000fe200000100ad */
[----:B-1----:R-:W-:Y:S01]  /*5d00*/  @!P1 FADD.FTZ R71, R71, R160 ;  /* 0x000000a047479221 */ /* 0x002fe20000010000 */
[----:B------:R-:W0:Y:S01]  /*5d10*/  SHFL.DOWN PT, R135, R70, 0x4, 0x1f ;  /* 0x08801f0046877f89 */ /* 0x000e2200000e0000 */
[----:B------:R-:W-:Y:S01]  /*5d20*/  FFMA.FTZ R150, R125, R159, R150 ;  /* 0x0000009f7d967223 */ /* 0x000fe20000010096 */
[----:B------:R-:W-:Y:S01]  /*5d30*/  FFMA.FTZ R78, R78, R131, R75 ;  /* 0x000000834e4e7223 */ /* 0x000fe2000001004b */
[----:B--2---:R-:W-:Y:S01]  /*5d40*/  @!P1 FADD.FTZ R69, R69, R158 ;  /* 0x0000009e45459221 */ /* 0x004fe20000010000 */
[----:B------:R-:W1:Y:S01]  /*5d50*/  SHFL.DOWN PT, R156, R71, 0x4, 0x1f ;  /* 0x08801f00479c7f89 */ /* 0x000e6200000e0000 */
[----:B------:R-:W-:Y:S01]  /*5d60*/  FMUL.FTZ R75, R73, R168 ;  /* 0x000000a8494b7220 */ /* 0x000fe20000410000 */
[----:B------:R-:W-:Y:S01]  /*5d70*/  FFMA.FTZ R139, R54, R79, R139 ;  /* 0x0000004f368b7223 */ /* 0x000fe2000001008b */
[----:B---3--:R-:W-:Y:S01]  /*5d80*/  @!P1 FADD.FTZ R68, R68, R145 ;  /* 0x0000009144449221 */ /* 0x008fe20000010000 */
[----:B------:R-:W2:Y:S01]  /*5d90*/  SHFL.DOWN PT, R152, R69, 0x4, 0x1f ;  /* 0x08801f0045987f89 */ /* 0x000ea200000e0000 */
[----:B------:R-:W-:Y:S01]  /*5da0*/  FFMA.FTZ R150, R55, R74, R150 ;  /* 0x0000004a37967223 */ /* 0x000fe20000010096 */
[C---:B------:R-:W-:Y:S01]  /*5db0*/  FFMA.FTZ R74, R72.reuse, R166, -R75 ;  /* 0x000000a6484a7223 */ /* 0x040fe2000001084b */
[C---:B------:R-:W-:Y:S01]  /*5dc0*/  FMUL.FTZ R79, R73.reuse, R172 ;  /* 0x000000ac494f7220 */ /* 0x040fe20000410000 */
[----:B------:R-:W3:Y:S01]  /*5dd0*/  SHFL.DOWN PT, R127, R68, 0x4, 0x1f ;  /* 0x08801f00447f7f89 */ /* 0x000ee200000e0000 */
[----:B------:R-:W-:Y:S01]  /*5de0*/  FMUL.FTZ R125, R73, R166 ;  /* 0x000000a6497d7220 */ /* 0x000fe20000410000 */
[----:B------:R-:W-:Y:S01]  /*5df0*/  FMUL.FTZ R146, R149, R74 ;  /* 0x0000004a95927220 */ /* 0x000fe20000410000 */
[CC--:B------:R-:W-:Y:S01]  /*5e00*/  FFMA.FTZ R79, R72.reuse, R177.reuse, -R79 ;  /* 0x000000b1484f7223 */ /* 0x0c0fe2000001084f */
[C---:B------:R-:W-:Y:S01]  /*5e10*/  FMUL.FTZ R75, R73.reuse, R186 ;  /* 0x000000ba494b7220 */ /* 0x040fe20000410000 */
[----:B------:R-:W-:Y:S01]  /*5e20*/  FFMA.FTZ R125, R72, R168, R125 ;  /* 0x000000a8487d7223 */ /* 0x000fe2000001007d */
[----:B------:R-:W-:Y:S01]  /*5e30*/  FMUL.FTZ R177, R73, R177 ;  /* 0x000000b149b17220 */ /* 0x000fe20000410000 */
[----:B------:R-:W-:Y:S01]  /*5e40*/  FMUL.FTZ R79, R148, R79 ;  /* 0x0000004f944f7220 */ /* 0x000fe20000410000 */
[----:B------:R-:W-:Y:S01]  /*5e50*/  FFMA.FTZ R164, R63, R164, R78 ;  /* 0x000000a43fa47223 */ /* 0x000fe2000001004e */
[----:B------:R-:W-:Y:S01]  /*5e60*/  FFMA.FTZ R125, R125, R128, R146 ;  /* 0x000000807d7d7223 */ /* 0x000fe20000010092 */
[----:B------:R-:W-:Y:S01]  /*5e70*/  FFMA.FTZ R74, R72, R198, -R75 ;  /* 0x000000c6484a7223 */ /* 0x000fe2000001084b */
[----:B------:R-:W-:Y:S01]  /*5e80*/  ISETP.GT.AND P1, PT, R203, 0x17, PT ;  /* 0x00000017cb00780c */ /* 0x000fe20003f24270 */
[----:B0-----:R-:W-:Y:S01]  /*5e90*/  @!P0 FADD.FTZ R70, R70, R135 ;  /* 0x0000008746468221 */ /* 0x001fe20000010000 */
[----:B------:R-:W-:Y:S01]  /*5ea0*/  FFMA.FTZ R78, R72, R172, R177 ;  /* 0x000000ac484e7223 */ /* 0x000fe200000100b1 */
[----:B------:R-:W-:Y:S01]  /*5eb0*/  FMUL.FTZ R75, R73, R198 ;  /* 0x000000c6494b7220 */ /* 0x000fe20000410000 */
[----:B------:R-:W-:Y:S01]  /*5ec0*/  FMUL.FTZ R141, R141, R74 ;  /* 0x0000004a8d8d7220 */ /* 0x000fe20000410000 */
[----:B-1----:R-:W-:Y:S01]  /*5ed0*/  @!P0 FADD.FTZ R71, R71, R156 ;  /* 0x0000009c47478221 */ /* 0x002fe20000010000 */
[----:B------:R-:W0:Y:S01]  /*5ee0*/  SHFL.DOWN PT, R131, R70, 0x8, 0x1f ;  /* 0x09001f0046837f89 */ /* 0x000e2200000e0000 */
[----:B------:R-:W-:Y:S01]  /*5ef0*/  FFMA.FTZ R78, R78, R123, R79 ;  /* 0x0000007b4e4e7223 */ /* 0x000fe2000001004f */
[----:B------:R-:W-:Y:S01]  /*5f00*/  FFMA.FTZ R74, R72, R186, R75 ;  /* 0x000000ba484a7223 */ /* 0x000fe2000001004b */
[----:B--2---:R-:W-:Y:S01]  /*5f10*/  @!P0 FADD.FTZ R69, R69, R152 ;  /* 0x0000009845458221 */ /* 0x004fe20000010000 */
[----:B------:R-:W1:Y:S01]  /*5f20*/  SHFL.DOWN PT, R148, R71, 0x8, 0x1f ;  /* 0x09001f0047947f89 */ /* 0x000e6200000e0000 */
[C---:B------:R-:W-:Y:S01]  /*5f30*/  FMUL.FTZ R79, R73.reuse, R138 ;  /* 0x0000008a494f7220 */ /* 0x040fe20000410000 */
[C---:B------:R-:W-:Y:S01]  /*5f40*/  FMUL.FTZ R123, R73.reuse, R182 ;  /* 0x000000b6497b7220 */ /* 0x040fe20000410000 */
[----:B---3--:R-:W-:Y:S01]  /*5f50*/  @!P0 FADD.FTZ R68, R68, R127 ;  /* 0x0000007f44448221 */ /* 0x008fe20000010000 */
[----:B------:R-:W2:Y:S01]  /*5f60*/  SHFL.DOWN PT, R128, R69, 0x8, 0x1f ;  /* 0x09001f0045807f89 */ /* 0x000ea200000e0000 */
[C---:B------:R-:W-:Y:S01]  /*5f70*/  FMUL.FTZ R75, R73.reuse, R136 ;  /* 0x00000088494b7220 */ /* 0x040fe20000410000 */
[C---:B------:R-:W-:Y:S01]  /*5f80*/  FFMA.FTZ R79, R72.reuse, R174, -R79 ;  /* 0x000000ae484f7223 */ /* 0x040fe2000001084f */
[C---:B------:R-:W-:Y:S01]  /*5f90*/  FFMA.FTZ R123, R72.reuse, R176, -R123 ;  /* 0x000000b0487b7223 */ /* 0x040fe2000001087b */
[----:B------:R-:W3:Y:S01]  /*5fa0*/  SHFL.DOWN PT, R145, R68, 0x8, 0x1f ;  /* 0x09001f0044917f89 */ /* 0x000ee200000e0000 */
[----:B------:R-:W-:Y:S01]  /*5fb0*/  FFMA.FTZ R75, R72, R2, -R75 ;  /* 0x00000002484b7223 */ /* 0x000fe2000001084b */
[----:B------:R-:W-:Y:S01]  /*5fc0*/  FFMA.FTZ R135, R62, R168, R125 ;  /* 0x000000a83e877223 */ /* 0x000fe2000001007d */
[----:B------:R-:W-:Y:S01]  /*5fd0*/  FMUL.FTZ R125, R142, R79 ;  /* 0x0000004f8e7d7220 */ /* 0x000fe20000410000 */
[C---:B------:R-:W-:Y:S01]  /*5fe0*/  FMUL.FTZ R79, R73.reuse, R2 ;  /* 0x00000002494f7220 */ /* 0x040fe20000410000 */
[----:B------:R-:W-:Y:S01]  /*5ff0*/  FMUL.FTZ R76, R76, R75 ;  /* 0x0000004b4c4c7220 */ /* 0x000fe20000410000 */
[C---:B------:R-:W-:Y:S01]  /*6000*/  FMUL.FTZ R127, R73.reuse, R176 ;  /* 0x000000b0497f7220 */ /* 0x040fe20000410000 */
[C---:B------:R-:W-:Y:S01]  /*6010*/  FMUL.FTZ R75, R73.reuse, R133 ;  /* 0x00000085494b7220 */ /* 0x040fe20000410000 */
[----:B------:R-:W-:Y:S01]  /*6020*/  FMUL.FTZ R2, R73, R137 ;  /* 0x0000008949027220 */ /* 0x000fe20000410000 */
[----:B------:R-:W-:Y:S01]  /*6030*/  FFMA.FTZ R141, R74, R147, R141 ;  /* 0x000000934a8d7223 */ /* 0x000fe2000001008d */
[----:B------:R-:W-:Y:S01]  /*6040*/  FFMA.FTZ R172, R61, R172, R78 ;  /* 0x000000ac3dac7223 */ /* 0x000fe2000001004e */
[----:B------:R-:W-:Y:S01]  /*6050*/  FFMA.FTZ R74, R72, R137, -R75 ;  /* 0x00000089484a7223 */ /* 0x000fe2000001084b */
[----:B0-----:R-:W-:Y:S01]  /*6060*/  @!P1 FADD.FTZ R70, R70, R131 ;  /* 0x0000008346469221 */ /* 0x001fe20000010000 */
[----:B------:R-:W-:Y:S01]  /*6070*/  FMUL.FTZ R131, R144, R123 ;  /* 0x0000007b90837220 */ /* 0x000fe20000410000 */
[----:B------:R-:W-:Y:S01]  /*6080*/  FMUL.FTZ R123, R73, R174 ;  /* 0x000000ae497b7220 */ /* 0x000fe20000410000 */
[C---:B------:R-:W-:Y:S01]  /*6090*/  FFMA.FTZ R79, R72.reuse, R136, R79 ;  /* 0x00000088484f7223 */ /* 0x040fe2000001004f */
[----:B-1----:R-:W-:Y:S01]  /*60a0*/  @!P1 FADD.FTZ R71, R71, R148 ;  /* 0x0000009447479221 */ /* 0x002fe20000010000 */
[C---:B------:R-:W-:Y:S01]  /*60b0*/  FFMA.FTZ R2, R72.reuse, R133, R2 ;  /* 0x0000008548027223 */ /* 0x040fe20000010002 */
[C---:B------:R-:W-:Y:S01]  /*60c0*/  FFMA.FTZ R78, R72.reuse, R138, R123 ;  /* 0x0000008a484e7223 */ /* 0x040fe2000001007b */
[----:B------:R-:W0:Y:S01]  /*60d0*/  SHFL.DOWN PT, R147, R70, 0x10, 0x1f ;  /* 0x0a001f0046937f89 */ /* 0x000e2200000e0000 */
[----:B--2---:R-:W-:Y:S01]  /*60e0*/  @!P1 FADD.FTZ R69, R69, R128 ;  /* 0x0000008045459221 */ /* 0x004fe20000010000 */
[----:B------:R-:W-:Y:S01]  /*60f0*/  FFMA.FTZ R128, R72, R182, R127 ;  /* 0x000000b648807223 */ /* 0x000fe2000001007f */
[C---:B------:R-:W-:Y:S01]  /*6100*/  ISETP.GT.AND P0, PT, R203.reuse, 0xf, PT ;  /* 0x0000000fcb00780c */ /* 0x040fe20003f04270 */
[----:B------:R-:W1:Y:S01]  /*6110*/  SHFL.DOWN PT, R142, R71, 0x10, 0x1f ;  /* 0x0a001f00478e7f89 */ /* 0x000e6200000e0000 */
[----:B---3--:R-:W-:Y:S01]  /*6120*/  @!P1 FADD.FTZ R68, R68, R145 ;  /* 0x0000009144449221 */ /* 0x008fe20000010000 */
[----:B------:R-:W-:Y:S01]  /*6130*/  ISETP.NE.AND P1, PT, R203, RZ, PT ;  /* 0x000000ffcb00720c */ /* 0x000fe20003f25270 */
[----:B------:R-:W-:Y:S01]  /*6140*/  FMUL.FTZ R3, R3, R74 ;  /* 0x0000004a03037220 */ /* 0x000fe20000410000 */
        /* <DEDUP_REMOVED lines=62> */
.L_x_14058:
[----:B------:R-:W-:Y:S05]  /*6530*/  BSYNC B0 ;  /* 0x0000000000007941 */ /* 0x000fea0003800000 */
.L_x_14057:
        /* <DEDUP_REMOVED lines=14> */
.L_x_14044:
[----:B------:R-:W-:Y:S01]  /*6620*/  BAR.SYNC.DEFER_BLOCKING 0x0 ;  /* 0x0000000000007b1d */ /* 0x000fe20000010000 */
[----:B------:R-:W-:Y:S01]  /*6630*/  UIADD3 UR4, UR5, -0x1, URZ ;  /* 0xffffffff05047890 */ /* 0x000fe2000fffe03f */
[----:B------:R-:W-:Y:S01]  /*6640*/  SHF.L.U32 R0, R106, 0x2, RZ ;  /* 0x000000026a007819 */ /* 0x000fe200000006ff */
[----:B------:R-:W-:Y:S02]  /*6650*/  USHF.R.S32.HI UR26, URZ, 0x1f, UR27 ;  /* 0x0000001f3f1a7899 */ /* 0x000fe4000801141b */
[----:B------:R-:W-:Y:S01]  /*6660*/  USHF.L.U32 UR20, UR4, 0x9, URZ ;  /* 0x0000000904147899 */ /* 0x000fe2000800063f */
[----:B------:R-:W-:Y:S01]  /*6670*/  ULDC.64 UR22, c[0x0][0x388] ;  /* 0x0000e20000167ab9 */ /* 0x000fe20000000a00 */
[----:B------:R-:W-:Y:S02]  /*6680*/  USHF.R.S32.HI UR30, URZ, 0x1f, UR8 ;  /* 0x0000001f3f1e7899 */ /* 0x000fe40008011408 */
[----:B------:R-:W-:Y:S02]  /*6690*/  UIMAD UR19, UR26, UR22, URZ ;  /* 0x000000161a1372a4 */ /* 0x000fe4000f8e023f */
[----:B------:R-:W-:-:S02]  /*66a0*/  USHF.R.S32.HI UR21, URZ, 0x1f, UR20 ;  /* 0x0000001f3f157899 */ /* 0x000fc40008011414 */
[----:B------:R-:W-:Y:S02]  /*66b0*/  UIMAD UR19, UR27, UR23, UR19 ;  /* 0x000000171b1372a4 */ /* 0x000fe4000f8e0213 */
[----:B------:R-:W-:Y:S01]  /*66c0*/  UIMAD.WIDE.U32 UR22, UR27, UR22, UR20 ;  /* 0x000000161b1672a5 */ /* 0x000fe2000f8e0014 */
[----:B------:R-:W-:Y:S01]  /*66d0*/  ULDC.64 UR24, c[0x0][0x390] ;  /* 0x0000e40000187ab9 */ /* 0x000fe20000000a00 */
        /* <DEDUP_REMOVED lines=19> */
[----:B------:R-:W-:Y:S02]  /*6810*/  UIADD3.X UR18, UR18, -0x1, URZ, UP1, !UPT ;  /* 0xffffffff12127890 */ /* 0x000fe40008ffe43f */
[----:B------:R-:W-:Y:S01]  /*6820*/  MOV R3, UR22 ;  /* 0x0000001600037c02 */ /* 0x000fe20008000f00 */
[----:B------:R-:W4:Y:S01]  /*6830*/  LDS.128 R12, [R105+0x400] ;  /* 0x00040000690c7984 */ /* 0x000f220000000c00 */
[----:B-1----:R-:W-:Y:S01]  /*6840*/  LOP3.LUT R5, R0, 0xffffff80, RZ, 0xc0, !PT ;  /* 0xffffff8000057812 */ /* 0x002fe200078ec0ff */
[----:B------:R-:W-:Y:S01]  /*6850*/  FADD.FTZ R0, R107, R20 ;  /* 0x000000146b007221 */ /* 0x000fe20000010000 */
[----:B------:R-:W-:Y:S01]  /*6860*/  ULDC.64 UR22, c[0x0][0x3a8] ;  /* 0x0000ea0000167ab9 */ /* 0x000fe20000000a00 */
[----:B------:R-:W1:Y:S01]  /*6870*/  LDS.128 R8, [R105+0x600] ;  /* 0x0006000069087984 */ /* 0x000e620000000c00 */
[----:B------:R-:W-:Y:S01]  /*6880*/  LOP3.LUT R41, R5, 0x1f, R106, 0xf8, !PT ;  /* 0x0000001f05297812 */ /* 0x000fe200078ef86a */
[----:B------:R-:W-:Y:S01]  /*6890*/  FADD.FTZ R5, R0, R21 ;  /* 0x0000001500057221 */ /* 0x000fe20000010000 */
[----:B------:R-:W-:-:S02]  /*68a0*/  UIMAD UR19, UR26, UR22, URZ ;  /* 0x000000161a1372a4 */ /* 0x000fc4000f8e023f */
[----:B------:R-:W-:Y:S01]  /*68b0*/  UIMAD.WIDE.U32 UR20, UR27, UR22, UR20 ;  /* 0x000000161b1472a5 */ /* 0x000fe2000f8e0014 */
[----:B------:R-:W-:-:S04]  /*68c0*/  IMAD.WIDE R2, R41, 0x10, R2 ;  /* 0x0000001029027825 */ /* 0x000fc800078e0202 */
[----:B------:R-:W-:Y:S01]  /*68d0*/  FADD.FTZ R0, R5, R22 ;  /* 0x0000001605007221 */ /* 0x000fe20000010000 */
[----:B------:R-:W-:Y:S02]  /*68e0*/  UIMAD UR19, UR27, UR23, UR19 ;  /* 0x000000171b1372a4 */ /* 0x000fe4000f8e0213 */
[----:B------:R-:W-:Y:S01]  /*68f0*/  UIADD3.X UR16, UR16, -0x1, URZ, UP2, !UPT ;  /* 0xffffffff10107890 */ /* 0x000fe200097fe43f */
[----:B------:R-:W-:Y:S01]  /*6900*/  ULDC.64 UR22, c[0x0][0x3b0] ;  /* 0x0000ec0000167ab9 */ /* 0x000fe20000000a00 */
[----:B------:R-:W-:Y:S02]  /*6910*/  UIADD3 UR21, UR21, UR19, URZ ;  /* 0x0000001315157290 */ /* 0x000fe4000fffe03f */
[----:B------:R-:W-:Y:S02]  /*6920*/  UIMAD UR19, UR30, UR22, URZ ;  /* 0x000000161e1372a4 */ /* 0x000fe4000f8e023f */
[----:B------:R-:W-:Y:S02]  /*6930*/  UIMAD.WIDE.U32 UR20, UR8, UR22, UR20 ;  /* 0x00000016081472a5 */ /* 0x000fe4000f8e0014 */
[----:B------:R-:W-:-:S02]  /*6940*/  UIMAD UR19, UR8, UR23, UR19 ;  /* 0x00000017081372a4 */ /* 0x000fc4000f8e0213 */
[----:B------:R-:W-:Y:S01]  /*6950*/  UIADD3.X UR14, UR14, -0x1, URZ, UP3, !UPT ;  /* 0xffffffff0e0e7890 */ /* 0x000fe20009ffe43f */
[----:B------:R-:W-:Y:S01]  /*6960*/  ULDC.64 UR22, c[0x0][0x3f0] ;  /* 0x0000fc0000167ab9 */ /* 0x000fe20000000a00 */
[----:B------:R-:W-:Y:S02]  /*6970*/  UIADD3 UR21, UR21, UR19, URZ ;  /* 0x0000001315157290 */ /* 0x000fe4000fffe03f */
[----:B------:R-:W-:Y:S01]  /*6980*/  ULEA UR19, UP0, UR20, UR22, 0x2 ;  /* 0x0000001614137291 */ /* 0x000fe2000f80103f */
[----:B--2---:R-:W-:Y:S03]  /*6990*/  STG.E.128 desc[UR28][R2.64], R36 ;  /* 0x0000002402007986 */ /* 0x004fe6000c101d1c */
[----:B------:R-:W-:Y:S01]  /*69a0*/  ULEA.HI.X UR20, UR20, UR23, UR21, 0x2, UP0 ;  /* 0x0000001714147291 */ /* 0x000fe200080f1415 */
[----:B---3--:R-:W-:Y:S01]  /*69b0*/  STG.E.128 desc[UR28][R2.64+0x200], R16 ;  /* 0x0002001002007986 */ /* 0x008fe2000c101d1c */
[----:B------:R-:W-:-:S03]  /*69c0*/  UISETP.GT.AND UP0, UPT, UR5, 0x1, UPT ;  /* 0x000000010500788c */ /* 0x000fc6000bf04270 */
[----:B----4-:R-:W-:Y:S01]  /*69d0*/  STG.E.128 desc[UR28][R2.64+0x400], R12 ;  /* 0x0004000c02007986 */ /* 0x010fe2000c101d1c */
[----:B------:R-:W-:Y:S02]  /*69e0*/  UMOV UR5, UR4 ;  /* 0x0000000400057c82 */ /* 0x000fe40008000000 */
[----:B------:R-:W-:Y:S01]  /*69f0*/  PLOP3.LUT P0, PT, PT, PT, UP0, 0x80, 0x0 ;  /* 0x000000000000781c */ /* 0x000fe20003f0f008 */
[----:B-1----:R1:W-:Y:S01]  /*6a00*/  STG.E.128 desc[UR28][R2.64+0x600], R8 ;  /* 0x0006000802007986 */ /* 0x0023e2000c101d1c */
[----:B------:R-:W-:Y:S01]  /*6a10*/  BAR.SYNC.DEFER_BLOCKING 0x0 ;  /* 0x0000000000007b1d */ /* 0x000fe20000010000 */
[----:B-1----:R-:W-:Y:S02]  /*6a20*/  MOV R2, UR19 ;  /* 0x0000001300027c02 */ /* 0x002fe40008000f00 */
        /* <DEDUP_REMOVED lines=29> */
.L_x_14043:
        /* <DEDUP_REMOVED lines=28> */
.L_x_14062:
[----:B------:R-:W-:Y:S05]  /*6dc0*/  BSYNC B0 ;  /* 0x0000000000007941 */ /* 0x000fea0003800000 */
.L_x_14061:
        /* <DEDUP_REMOVED lines=31> */
.L_x_14064:
[----:B---3--:R-:W2:Y:S02]  /*6fc0*/  S2R R13, SR_TID.X ;  /* 0x00000000000d7919 */ /* 0x008ea40000002100 */
.L_x_14065:
[----:B------:R-:W-:Y:S05]  /*6fd0*/  BSYNC B0 ;  /* 0x0000000000007941 */ /* 0x000fea0003800000 */
.L_x_14063:
        /* <DEDUP_REMOVED lines=16> */
[----:B------:R-:W-:Y:S02]  /*70e0*/  UIMAD.WIDE.U32 UR6, UR8, UR10, URZ ;  /* 0x0000000a080672a5 */ /* 0x000fe4000f8e003f */
[----:B------:R-:W-:Y:S01]  /*70f0*/  UIMAD UR17, UR8, UR11, UR9 ;  /* 0x0000000b081172a4 */ /* 0x000fe2000f8e0209 */
[----:B------:R-:W-:Y:S02]  /*7100*/  ULDC.64 UR14, c[0x0][0x338] ;  /* 0x0000ce00000e7ab9 */ /* 0x000fe40000000a00 */
[----:B------:R-:W-:Y:S01]  /*7110*/  ULDC.64 UR10, c[0x0][0x378] ;  /* 0x0000de00000a7ab9 */ /* 0x000fe20000000a00 */
[----:B------:R-:W-:Y:S01]  /*7120*/  ULDC UR30, c[0x0][0x0] ;  /* 0x00000000001e7ab9 */ /* 0x000fe20000000800 */
[----:B------:R-:W-:-:S02]  /*7130*/  UIMAD UR9, UR13, UR10, URZ ;  /* 0x0000000a0d0972a4 */ /* 0x000fc4000f8e023f */
[----:B------:R-:W-:Y:S02]  /*7140*/  UIMAD UR13, UR13, UR14, URZ ;  /* 0x0000000e0d0d72a4 */ /* 0x000fe4000f8e023f */
[----:B------:R-:W-:Y:S02]  /*7150*/  UIMAD.WIDE.U32 UR22, UR8, UR10, URZ ;  /* 0x0000000a081672a5 */ /* 0x000fe4000f8e003f */
[----:B------:R-:W-:Y:S02]  /*7160*/  UIMAD UR9, UR8, UR11, UR9 ;  /* 0x0000000b080972a4 */ /* 0x000fe4000f8e0209 */
[----:B------:R-:W-:Y:S02]  /*7170*/  UIMAD.WIDE.U32 UR10, UR8, UR14, URZ ;  /* 0x0000000e080a72a5 */ /* 0x000fe4000f8e003f */
[----:B------:R-:W-:Y:S01]  /*7180*/  UIMAD UR8, UR8, UR15, UR13 ;  /* 0x0000000f080872a4 */ /* 0x000fe2000f8e020d */
[----:B------:R-:W-:Y:S02]  /*7190*/  ULDC.64 UR26, c[0x0][0x2d8] ;  /* 0x0000b600001a7ab9 */ /* 0x000fe40000000a00 */
[----:B------:R-:W-:Y:S01]  /*71a0*/  UMOV UR13, 0x400 ;  /* 0x00000400000d7882 */ /* 0x000fe20000000000 */
        /* <DEDUP_REMOVED lines=15> */
.L_x_14067:
        /* <DEDUP_REMOVED lines=74> */
.L_x_14066:
[----:B------:R-:W-:Y:S05]  /*7740*/  EXIT ;  /* 0x000000000000794d */ /* 0x000fea0003800000 */
.L_x_14068:
        /* <DEDUP_REMOVED lines=11> */
.L_x_18981:


//--------------------- .text._Z25selective_scan_bwd_kernelI32Selective_Scan_bwd_kernel_traitsILi32ELi16ELb1ELb0ELb0ELb0ELb1EfN3c107complexIfEEEEv12SSMParamsBwd --------------------------
	.section	.text._Z25selective_scan_bwd_kernelI32Selective_Scan_bwd_kernel_traitsILi32ELi16ELb1ELb0ELb0ELb0ELb1EfN3c107complexIfEEEEv12SSMParamsBwd,"ax",@progbits
	.align	128
        .global         _Z25selective_scan_bwd_kernelI32Selective_Scan_bwd_kernel_traitsILi32ELi16ELb1ELb0ELb0ELb0ELb1EfN3c107complexIfEEEEv12SSMParamsBwd
        .type           _Z25selective_scan_bwd_kernelI32Selective_Scan_bwd_kernel_traitsILi32ELi16ELb1ELb0ELb0ELb0ELb1EfN3c107complexIfEEEEv12SSMParamsBwd,@function
        .size           _Z25selective_scan_bwd_kernelI32Selective_Scan_bwd_kernel_traitsILi32ELi16ELb1ELb0ELb0ELb0ELb1EfN3c107complexIfEEEEv12SSMParamsBwd,(.L_x_18982 - _Z25selective_scan_bwd_kernelI32Selective_Scan_bwd_kernel_traitsILi32ELi16ELb1ELb0ELb0ELb0ELb1EfN3c107complexIfEEEEv12SSMParamsBwd)
        .other          _Z25selective_scan_bwd_kernelI32Selective_Scan_bwd_kernel_traitsILi32ELi16ELb1ELb0ELb0ELb0ELb1EfN3c107complexIfEEEEv12SSMParamsBwd,@"STO_CUDA_ENTRY STV_DEFAULT"
_Z25selective_scan_bwd_kernelI32Selective_Scan_bwd_kernel_traitsILi32ELi16ELb1ELb0ELb0ELb0ELb1EfN3c107complexIfEEEEv12SSMParamsBwd:
.text._Z25selective_scan_bwd_kernelI32Selective_Scan_bwd_kernel_traitsILi32ELi16ELb1ELb0ELb0ELb0ELb1EfN3c107complexIfEEEEv12SSMParamsBwd:
[----:B------:R-:W-:Y:S08]  /*0000*/  LDC R1, c[0x0][0x28] ;  /* 0x00000a00ff017b82 */ /* 0x000ff00000000800 */
[----:B------:R-:W0:Y:S01]  /*0010*/  S2UR UR14, SR_CTAID.Y ;  /* 0x00000000000e79c3 */ /* 0x000e220000002600 */
[----:B------:R-:W-:Y:S01]  /*0020*/  ULDC.64 UR6, c[0x0][0x300] ;  /* 0x0000c00000067ab9 */ /* 0x000fe20000000a00 */
[----:B------:R-:W-:Y:S01]  /*0030*/  CS2R R58, SRZ ;  /* 0x00000000003a7805 */ /* 0x000fe2000001ff00 */
        /* <DEDUP_REMOVED lines=12> */
[----:B------:R-:W-:-:S03]  /*0100*/  ULDC UR29, c[0x0][0x224] ;  /* 0x00008900001d7ab9 */ /* 0x000fc60000000800 */
[----:B------:R-:W-:Y:S01]  /*0110*/  PLOP3.LUT P0, PT, PT, PT, UP0, 0x80, 0x0 ;  /* 0x000000000000781c */ /* 0x000fe20003f0f008 */
[----:B0-----:R-:W-:Y:S02]  /*0120*/  USHF.R.S32.HI UR15, URZ, 0x1f, UR14 ;  /* 0x0000001f3f0f7899 */ /* 0x001fe4000801140e */
[----:B------:R-:W-:Y:S02]  /*0130*/  @UP1 ULEA UR6, UP3, UR14, UR6, 0x2 ;  /* 0x000000060e061291 */ /* 0x000fe4000f86103f */
[----:B------:R-:W-:Y:S02]  /*0140*/  @UP0 ULEA UR4, UP2, UR14, UR4, 0x2 ;  /* 0x000000040e040291 */ /* 0x000fe4000f84103f */
[----:B------:R-:W-:Y:S02]  /*0150*/  @UP1 ULEA.HI.X UR7, UR14, UR7, UR15, 0x2, UP3 ;  /* 0x000000070e071291 */ /* 0x000fe400098f140f */
[----:B------:R-:W-:Y:S01]  /*0160*/  MOV R4, UR6 ;  /* 0x0000000600047c02 */ /* 0x000fe20008000f00 */
[----:B------:R-:W-:Y:S01]  /*0170*/  @UP0 ULEA.HI.X UR5, UR14, UR5, UR15, 0x2, UP2 ;  /* 0x000000050e050291 */ /* 0x000fe200090f140f */
[----:B------:R-:W-:-:S02]  /*0180*/  MOV R2, UR4 ;  /* 0x0000000400027c02 */ /* 0x000fc40008000f00 */
[----:B------:R-:W-:Y:S01]  /*0190*/  MOV R5, UR7 ;  /* 0x0000000700057c02 */ /* 0x000fe20008000f00 */
[----:B------:R-:W-:Y:S02]  /*01a0*/  UISETP.NE.U32.AND UP1, UPT, UR20, URZ, UPT ;  /* 0x0000003f1400728c */ /* 0x000fe4000bf25070 */
[----:B------:R-:W-:Y:S01]  /*01b0*/  MOV R3, UR5 ;  /* 0x0000000500037c02 */ /* 0x000fe20008000f00 */
[----:B-1----:R-:W-:Y:S01]  /*01c0*/  USHF.R.S32.HI UR35, URZ, 0x1f, UR34 ;  /* 0x0000001f3f237899 */ /* 0x002fe20008011422 */
[----:B------:R0:W5:Y:S01]  /*01d0*/  @P1 LDG.E R59, desc[UR30][R4.64] ;  /* 0x0000001e043b1981 */ /* 0x000162000c1e1900 */
[----:B------:R-:W-:Y:S01]  /*01e0*/  ULDC.64 UR4, c[0x0][0x310] ;  /* 0x0000c40000047ab9 */ /* 0x000fe20000000a00 */
[----:B------:R-:W-:Y:S01]  /*01f0*/  ULDC.64 UR6, c[0x0][0x280] ;  /* 0x0000a00000067ab9 */ /* 0x000fe20000000a00 */
[----:B------:R-:W-:Y:S01]  /*0200*/  UISETP.NE.AND.EX UP1, UPT, UR21, URZ, UPT, UP1 ;  /* 0x0000003f1500728c */ /* 0x000fe2000bf25310 */
[----:B------:R0:W5:Y:S01]  /*0210*/  @P0 LDG.E R58, desc[UR30][R2.64] ;  /* 0x0000001e023a0981 */ /* 0x000162000c1e1900 */
[----:B------:R-:W-:-:S02]  /*0220*/  UISETP.NE.U32.AND UP0, UPT, UR4, URZ, UPT ;  /* 0x0000003f0400728c */ /* 0x000fc4000bf05070 */
[----:B------:R-:W-:Y:S02]  /*0230*/  UIMAD UR4, UR35, UR6, URZ ;  /* 0x00000006230472a4 */ /* 0x000fe4000f8e023f */
[----:B------:R-:W-:Y:S02]  /*0240*/  UIMAD.WIDE.U32 UR10, UR34, UR6, URZ ;  /* 0x00000006220a72a5 */ /* 0x000fe4000f8e003f */
[----:B------:R-:W-:-:S03]  /*0250*/  UIMAD UR16, UR34, UR7, UR4 ;  /* 0x00000007221072a4 */ /* 0x000fc6000f8e0204 */
[----:B------:R-:W-:Y:S02]  /*0260*/  ULDC.64 UR6, c[0x0][0x290] ;  /* 0x0000a40000067ab9 */ /* 0x000fe40000000a00 */
[----:B------:R-:W-:Y:S02]  /*0270*/  UIMAD.WIDE.U32 UR12, UR34, UR6, URZ ;  /* 0x00000006220c72a5 */ /* 0x000fe4000f8e003f */
[----:B------:R-:W-:-:S03]  /*0280*/  UIMAD UR4, UR35, UR6, URZ ;  /* 0x00000006230472a4 */ /* 0x000fc6000f8e023f */
[----:B------:R-:W-:Y:S01]  /*0290*/  UMOV UR6, URZ ;  /* 0x0000003f00067c82 */ /* 0x000fe20008000000 */
[----:B------:R-:W-:Y:S02]  /*02a0*/  @UP1 ULEA UR6, UP3, UR14, UR20, 0x2 ;  /* 0x000000140e061291 */ /* 0x000fe4000f86103f */
[----:B------:R-:W-:Y:S02]  /*02b0*/  UISETP.NE.U32.AND UP2, UPT, UR22, URZ, UPT ;  /* 0x0000003f1600728c */ /* 0x000fe4000bf45070 */
[----:B------:R-:W-:-:S03]  /*02c0*/  UIMAD UR18, UR34, UR7, UR4 ;  /* 0x00000007221272a4 */ /* 0x000fc6000f8e0204 */
[----:B------:R-:W-:Y:S01]  /*02d0*/  UMOV UR7, URZ ;  /* 0x0000003f00077c82 */ /* 0x000fe20008000000 */
[----:B------:R-:W-:Y:S02]  /*02e0*/  @UP1 ULEA.HI.X UR7, UR14, UR21, UR15, 0x2, UP3 ;  /* 0x000000150e071291 */ /* 0x000fe400098f140f */
[----:B------:R-:W-:Y:S01]  /*02f0*/  UISETP.NE.AND.EX UP2, UPT, UR23, URZ, UPT, UP2 ;  /* 0x0000003f1700728c */ /* 0x000fe2000bf45320 */
[----:B------:R-:W-:Y:S02]  /*0300*/  ULDC.64 UR20, c[0x0][0x298] ;  /* 0x0000a60000147ab9 */ /* 0x000fe40000000a00 */
[----:B------:R-:W-:Y:S02]  /*0310*/  UIMAD UR19, UR15, UR20, URZ ;  /* 0x000000140f1372a4 */ /* 0x000fe4000f8e023f */
[----:B------:R-:W-:Y:S02]  /*0320*/  UIMAD UR17, UR15, UR24, URZ ;  /* 0x000000180f1172a4 */ /* 0x000fe4000f8e023f */
[----:B------:R-:W-:-:S02]  /*0330*/  UISETP.NE.AND.EX UP0, UPT, UR5, URZ, UPT, UP0 ;  /* 0x0000003f0500728c */ /* 0x000fc4000bf05300 */
[----:B------:R-:W-:Y:S02]  /*0340*/  UIADD3 UR11, UR11, UR16, URZ ;  /* 0x000000100b0b7290 */ /* 0x000fe4000fffe03f */
[----:B------:R-:W-:Y:S02]  /*0350*/  UIMAD UR5, UR35, UR26, URZ ;  /* 0x0000001a230572a4 */ /* 0x000fe4000f8e023f */
[----:B------:R-:W-:Y:S02]  /*0360*/  UIMAD.WIDE.U32 UR8, UR34, UR26, URZ ;  /* 0x0000001a220872a5 */ /* 0x000fe4000f8e003f */
[----:B------:R-:W-:Y:S02]  /*0370*/  UIADD3 UR13, UR13, UR18, URZ ;  /* 0x000000120d0d7290 */ /* 0x000fe4000fffe03f */
[----:B------:R-:W-:Y:S02]  /*0380*/  UIMAD UR26, UR14, UR21, UR19 ;  /* 0x000000150e1a72a4 */ /* 0x000fe4000f8e0213 */
[----:B------:R-:W-:Y:S01]  /*0390*/  UIMAD UR25, UR14, UR25, UR17 ;  /* 0x000000190e1972a4 */ /* 0x000fe2000f8e0211 */
[----:B------:R-:W-:Y:S01]  /*03a0*/  ULDC.64 UR18, c[0x0][0x330] ;  /* 0x0000cc0000127ab9 */ /* 0x000fe20000000a00 */
[----:B------:R-:W-:Y:S01]  /*03b0*/  UMOV UR4, URZ ;  /* 0x0000003f00047c82 */ /* 0x000fe20008000000 */
[----:B------:R-:W-:-:S02]  /*03c0*/  UIMAD.WIDE.U32 UR16, UR14, UR24, UR10 ;  /* 0x000000180e1072a5 */ /* 0x000fc4000f8e000a */
[----:B------:R-:W-:Y:S02]  /*03d0*/  @UP2 ULEA UR4, UP4, UR14, UR22, 0x2 ;  /* 0x000000160e042291 */ /* 0x000fe4000f88103f */
[----:B------:R-:W-:Y:S02]  /*03e0*/  UIMAD UR24, UR15, UR18, URZ ;  /* 0x000000120f1872a4 */ /* 0x000fe4000f8e023f */
[----:B------:R-:W-:Y:S02]  /*03f0*/  ULEA UR22, UR29, 0xfffffe00, 0x9 ;  /* 0xfffffe001d167891 */ /* 0x000fe4000f8e483f */
[----:B------:R-:W-:Y:S02]  /*0400*/  UIMAD UR27, UR34, UR27, UR5 ;  /* 0x0000001b221b72a4 */ /* 0x000fe4000f8e0205 */
[----:B------:R-:W-:Y:S01]  /*0410*/  UIMAD.WIDE.U32 UR20, UR14, UR20, UR12 ;  /* 0x000000140e1472a5 */ /* 0x000fe2000f8e000c */
[----:B------:R-:W-:Y:S01]  /*0420*/  UMOV UR5, URZ ;  /* 0x0000003f00057c82 */ /* 0x000fe20008000000 */
[----:B------:R-:W-:-:S02]  /*0430*/  @UP2 ULEA.HI.X UR5, UR14, UR23, UR15, 0x2, UP4 ;  /* 0x000000170e052291 */ /* 0x000fc4000a0f140f */
[----:B------:R-:W-:Y:S02]  /*0440*/  UIMAD UR28, UR14, UR19, UR24 ;  /* 0x000000130e1c72a4 */ /* 0x000fe4000f8e0218 */
[----:B------:R-:W-:Y:S02]  /*0450*/  USHF.R.S32.HI UR23, URZ, 0x1f, UR22 ;  /* 0x0000001f3f177899 */ /* 0x000fe40008011416 */
[----:B------:R-:W-:Y:S02]  /*0460*/  UIADD3 UR24, UP1, UR22, UR16, URZ ;  /* 0x0000001016187290 */ /* 0x000fe4000ff3e03f */
[----:B------:R-:W-:Y:S01]  /*0470*/  UIADD3 UR16, UP2, UR22, UR20, URZ ;  /* 0x0000001416107290 */ /* 0x000fe2000ff5e03f */
[----:B------:R-:W-:Y:S01]  /*0480*/  ULDC.64 UR12, c[0x0][0x2f0] ;  /* 0x0000bc00000c7ab9 */ /* 0x000fe20000000a00 */
[----:B------:R-:W-:Y:S01]  /*0490*/  UIADD3 UR9, UR9, UR27, URZ ;  /* 0x0000001b09097290 */ /* 0x000fe2000fffe03f */
[----:B------:R-:W-:Y:S01]  /*04a0*/  ULDC.64 UR10, c[0x0][0x2f8] ;  /* 0x0000be00000a7ab9 */ /* 0x000fe20000000a00 */
[----:B------:R-:W-:-:S02]  /*04b0*/  UIADD3.X UR25, UR23, UR17, UR25, UP1, !UPT ;  /* 0x0000001117197290 */ /* 0x000fc40008ffe419 */
[----:B------:R-:W-:Y:S02]  /*04c0*/  UIADD3.X UR20, UR23, UR21, UR26, UP2, !UPT ;  /* 0x0000001517147290 */ /* 0x000fe400097fe41a */
[----:B------:R-:W-:Y:S02]  /*04d0*/  ULEA UR17, UP1, UR24, UR12, 0x2 ;  /* 0x0000000c18117291 */ /* 0x000fe4000f82103f */
[----:B------:R-:W-:Y:S02]  /*04e0*/  ULEA UR12, UP2, UR16, UR10, 0x2 ;  /* 0x0000000a100c7291 */ /* 0x000fe4000f84103f */
[----:B------:R-:W-:Y:S02]  /*04f0*/  UIMAD.WIDE.U32 UR18, UR14, UR18, UR8 ;  /* 0x000000120e1272a5 */ /* 0x000fe4000f8e0008 */
[----:B------:R-:W-:Y:S01]  /*0500*/  ULEA.HI.X UR24, UR24, UR13, UR25, 0x2, UP1 ;  /* 0x0000000d18187291 */ /* 0x000fe200088f1419 */
[----:B------:R-:W-:Y:S01]  /*0510*/  @UP0 ULDC UR8, c[0x0][0x214] ;  /* 0x0000850000080ab9 */ /* 0x000fe20000000800 */
[----:B------:R-:W-:-:S02]  /*0520*/  ULEA.HI.X UR13, UR16, UR11, UR20, 0x2, UP2 ;  /* 0x0000000b100d7291 */ /* 0x000fc400090f1414 */
[----:B------:R-:W-:Y:S02]  /*0530*/  @UP0 UIMAD UR8, UR34, UR8, UR14 ;  /* 0x00000008220802a4 */ /* 0x000fe4000f8e020e */
[----:B------:R-:W-:Y:S02]  /*0540*/  UIADD3 UR21, UP2, UR22, UR18, URZ ;  /* 0x0000001216157290 */ /* 0x000fe4000ff5e03f */
[----:B------:R-:W-:Y:S01]  /*0550*/  UISETP.GE.AND UP1, UPT, UR29, 0x1, UPT ;  /* 0x000000011d00788c */ /* 0x000fe2000bf26270 */
[----:B------:R-:W-:Y:S01]  /*0560*/  ULDC.64 UR10, c[0x0][0x3b8] ;  /* 0x0000ee00000a7ab9 */ /* 0x000fe20000000a00 */
[----:B------:R-:W-:Y:S02]  /*0570*/  @UP0 UIMAD UR8, UR8, UR29, URZ ;  /* 0x0000001d080802a4 */ /* 0x000fe4000f8e023f */
[----:B------:R-:W-:Y:S02]  /*0580*/  UIADD3.X UR18, UR23, UR19, UR28, UP2, !UPT ;  /* 0x0000001317127290 */ /* 0x000fe400097fe41c */
[----:B------:R-:W-:Y:S01]  /*0590*/  ULEA UR20, UP2, UR21, UR10, 0x2 ;  /* 0x0000000a15147291 */ /* 0x000fe2000f84103f */
[----:B------:R-:W-:-:S02]  /*05a0*/  PLOP3.LUT P0, PT, PT, PT, UP1, 0x80, 0x0 ;  /* 0x000000000000781c */ /* 0x000fc40003f0f018 */
[----:B------:R-:W-:Y:S02]  /*05b0*/  @UP0 ULDC UR10, c[0x0][0x21c] ;  /* 0x00008700000a0ab9 */ /* 0x000fe40000000800 */
[----:B------:R-:W-:-:S03]  /*05c0*/  @UP0 UIMAD UR10, UR8, UR10, URZ ;  /* 0x0000000a080a02a4 */ /* 0x000fc6000f8e023f */
[----:B------:R-:W-:Y:S02]  /*05d0*/  @UP0 ULDC.64 UR8, c[0x0][0x310] ;  /* 0x0000c40000080ab9 */ /* 0x000fe40000000a00 */
[----:B------:R-:W-:Y:S02]  /*05e0*/  @UP0 UIMAD.WIDE UR8, UR10, 0x10, UR8 ;  /* 0x000000100a0808a5 */ /* 0x000fe4000f8e0208 */
[----:B------:R-:W-:Y:S01]  /*05f0*/  ULEA.HI.X UR21, UR21, UR11, UR18, 0x2, UP2 ;  /* 0x0000000b15157291 */ /* 0x000fe200090f1412 */
[----:B------:R-:W-:Y:S01]  /*0600*/  HFMA2.MMA R63, -RZ, RZ, 0, 0 ;  /* 0x00000000ff3f7435 */ /* 0x000fe200000001ff */
[----:B------:R-:W-:Y:S01]  /*0610*/  UMOV UR10, UR4 ;  /* 0x00000004000a7c82 */ /* 0x000fe20008000000 */
[----:B------:R-:W-:Y:S02]  /*0620*/  UMOV UR11, UR5 ;  /* 0x00000005000b7c82 */ /* 0x000fe40008000000 */
[----:B------:R-:W-:Y:S01]  /*0630*/  @!UP0 UMOV UR8, URZ ;  /* 0x0000003f00088c82 */ /* 0x000fe20008000000 */
[----:B------:R-:W-:Y:S01]  /*0640*/  @!UP0 UMOV UR9, URZ ;  /* 0x0000003f00098c82 */ /* 0x000fe20008000000 */
[----:B------:R-:W-:Y:S01]  /*0650*/  MOV R61, RZ ;  /* 0x000000ff003d7202 */ /* 0x000fe20000000f00 */
[----:B0-----:R-:W-:Y:S06]  /*0660*/  @!P0 BRA `(.L_x_14069) ;  /* 0x0000007800308947 */ /* 0x001fec0003800000 */
[----:B------:R-:W0:Y:S01]  /*0670*/  S2R R60, SR_TID.X ;  /* 0x00000000003c7919 */ /* 0x000e220000002100 */
[----:B------:R-:W-:Y:S01]  /*0680*/  MOV R61, RZ ;  /* 0x000000ff003d7202 */ /* 0x000fe20000000f00 */
[----:B------:R-:W-:Y:S01]  /*0690*/  UMOV UR16, UR17 ;  /* 0x0000001100107c82 */ /* 0x000fe20008000000 */
[----:B------:R-:W-:Y:S01]  /*06a0*/  MOV R63, RZ ;  /* 0x000000ff003f7202 */ /* 0x000fe20000000f00 */
[----:B------:R-:W1:Y:S01]  /*06b0*/  S2R R143, SR_LANEID ;  /* 0x00000000008f7919 */ /* 0x000e620000000000 */
[----:B------:R-:W-:Y:S01]  /*06c0*/  ULDC UR5, c[0x0][0x224] ;  /* 0x0000890000057ab9 */ /* 0x000fe20000000800 */
[----:B------:R-:W-:Y:S01]  /*06d0*/  UMOV UR17, UR24 ;  /* 0x0000001800117c82 */ /* 0x000fe20008000000 */
[----:B------:R-:W-:Y:S01]  /*06e0*/  UMOV UR18, UR12 ;  /* 0x0000000c00127c82 */ /* 0x000fe20008000000 */
[----:B------:R-:W-:Y:S01]  /*06f0*/  UMOV UR19, UR13 ;  /* 0x0000000d00137c82 */ /* 0x000fe20008000000 */
[C---:B0-----:R-:W-:Y:S02]  /*0700*/  SHF.L.U32 R0, R60.reuse, 0x2, RZ ;  /* 0x000000023c007819 */ /* 0x041fe400000006ff */
[----:B------:R-:W-:-:S02]  /*0710*/  LOP3.LUT R145, R60, 0x1f, RZ, 0xc0, !PT ;  /* 0x0000001f3c917812 */ /* 0x000fc400078ec0ff */
[----:B------:R-:W-:-:S04]  /*0720*/  LOP3.LUT R3, R0, 0xffffff80, RZ, 0xc0, !PT ;  /* 0xffffff8000037812 */ /* 0x000fc800078ec0ff */
[----:B-1----:R-:W-:-:S07]  /*0730*/  LOP3.LUT R62, R3, 0x1f, R60, 0xf8, !PT ;  /* 0x0000001f033e7812 */ /* 0x002fce00078ef83c */
.L_x_14087:
[----:B------:R-:W-:Y:S01]  /*0740*/  BAR.SYNC.DEFER_BLOCKING 0x0 ;  /* 0x0000000000007b1d */ /* 0x000fe20000010000 */
[----:B0-----:R-:W-:Y:S02]  /*0750*/  MOV R2, UR16 ;  /* 0x0000001000027c02 */ /* 0x001fe40008000f00 */
[----:B------:R-:W-:-:S05]  /*0760*/  MOV R3, UR17 ;  /* 0x0000001100037c02 */ /* 0x000fca0008000f00 */
[----:B------:R-:W0:Y:S01]  /*0770*/  S2UR UR4, SR_CgaCtaId ;  /* 0x00000000000479c3 */ /* 0x000e220000008800 */
[----:B------:R-:W-:Y:S01]  /*0780*/  UMOV UR22, 0x400 ;  /* 0x0000040000167882 */ /* 0x000fe20000000000 */
[C---:B------:R-:W-:Y:S01]  /*0790*/  IMAD.WIDE R2, R62.reuse, 0x10, R2 ;  /* 0x000000103e027825 */ /* 0x040fe200078e0202 */
[----:B------:R-:W-:Y:S02]  /*07a0*/  MOV R4, UR18 ;  /* 0x0000001200047c02 */ /* 0x000fe40008000f00 */
[----:B------:R-:W-:Y:S02]  /*07b0*/  MOV R5, UR19 ;  /* 0x0000001300057c02 */ /* 0x000fe40008000f00 */
[----:B------:R-:W-:Y:S02]  /*07c0*/  MOV R6, UR20 ;  /* 0x0000001400067c02 */ /* 0x000fe40008000f00 */
[----:B------:R-:W-:Y:S01]  /*07d0*/  MOV R7, UR21 ;  /* 0x0000001500077c02 */ /* 0x000fe20008000f00 */
[----:B------:R-:W-:Y:S01]  /*07e0*/  ULEA UR12, UR5, 0xfffffe00, 0x9 ;  /* 0xfffffe00050c7891 */ /* 0x000fe2000f8e483f */
[----:B------:R-:W-:Y:S01]  /*07f0*/  ULDC.64 UR24, c[0x0][0x2a0] ;  /* 0x0000a80000187ab9 */ /* 0x000fe20000000a00 */
[----:B------:R-:W-:Y:S01]  /*0800*/  ULDC.64 UR26, c[0x0][0x2a8] ;  /* 0x0000aa00001a7ab9 */ /* 0x000fe20000000a00 */
[----:B------:R-:W2:Y:S04]  /*0810*/  LDG.E.128 R8, desc[UR30][R2.64] ;  /* 0x0000001e02087981 */ /* 0x000ea8000c1e1d00 */
[----:B------:R-:W3:Y:S04]  /*0820*/  LDG.E.128 R12, desc[UR30][R2.64+0x200] ;  /* 0x0002001e020c7981 */ /* 0x000ee8000c1e1d00 */
[----:B------:R-:W4:Y:S04]  /*0830*/  LDG.E.128 R16, desc[UR30][R2.64+0x400] ;  /* 0x0004001e02107981 */ /* 0x000f28000c1e1d00 */
[----:B------:R1:W4:Y:S01]  /*0840*/  LDG.E.128 R20, desc[UR30][R2.64+0x600] ;  /* 0x0006001e02147981 */ /* 0x000322000c1e1d00 */
[----:B0-----:R-:W-:Y:S01]  /*0850*/  ULEA UR22, UR4, UR22, 0x18 ;  /* 0x0000001604167291 */ /* 0x001fe2000f8ec03f */
[----:B------:R-:W-:-:S05]  /*0860*/  IMAD.WIDE R4, R62, 0x10, R4 ;  /* 0x000000103e047825 */ /* 0x000fca00078e0204 */
[C---:B------:R-:W-:Y:S02]  /*0870*/  LEA R0, R143.reuse, UR22, 0x4 ;  /* 0x000000168f007c11 */ /* 0x040fe4000f8e20ff */
[----:B-1----:R-:W-:-:S03]  /*0880*/  LEA R2, R143, UR22, 0x6 ;  /* 0x000000168f027c11 */ /* 0x002fc6000f8e30ff */
        /* <DEDUP_REMOVED lines=14> */
[----:B------:R-:W-:-:S03]  /*0970*/  IMAD.WIDE R6, R62, 0x10, R6 ;  /* 0x000000103e067825 */ /* 0x000fc600078e0206 */
[----:B----4-:R-:W-:Y:S04]  /*0980*/  STS.128 [R0], R8 ;  /* 0x0000000800007388 */ /* 0x010fe80000000c00 */
[----:B------:R-:W-:Y:S04]  /*0990*/  STS.128 [R0+0x200], R12 ;  /* 0x0002000c00007388 */ /* 0x000fe80000000c00 */
        /* <DEDUP_REMOVED lines=11> */
[----:B0-----:R-:W4:Y:S01]  /*0a50*/  LDG.E.128 R20, desc[UR30][R6.64+0x600] ;  /* 0x0006001e06147981 */ /* 0x001f22000c1e1d00 */
        /* <DEDUP_REMOVED lines=18> */
[----:B---3--:R-:W-:Y:S04]  /*0b80*/  STS.128 [R0+0x200], R32 ;  /* 0x0002002000007388 */ /* 0x008fe80000000c00 */
[----:B----4-:R0:W-:Y:S04]  /*0b90*/  STS.128 [R0+0x400], R68 ;  /* 0x0004004400007388 */ /* 0x0101e80000000c00 */
[----:B------:R-:W-:Y:S01]  /*0ba0*/  STS.128 [R0+0x600], R20 ;  /* 0x0006001400007388 */ /* 0x000fe20000000c00 */
        /* <DEDUP_REMOVED lines=9> */
[----:B------:R-:W4:Y:S01]  /*0c40*/  LDG.E.128 R96, desc[UR30][R16.64+0x600] ;  /* 0x0006001e10607981 */ /* 0x000f22000c1e1d00 */
        /* <DEDUP_REMOVED lines=16> */
[----:B--2---:R0:W-:Y:S04]  /*0d50*/  STS.128 [R0], R84 ;  /* 0x0000005400007388 */ /* 0x0041e80000000c00 */
[----:B---3--:R-:W-:Y:S04]  /*0d60*/  STS.128 [R0+0x200], R88 ;  /* 0x0002005800007388 */ /* 0x008fe80000000c00 */
[----:B----4-:R1:W-:Y:S04]  /*0d70*/  STS.128 [R0+0x400], R68 ;  /* 0x0004004400007388 */ /* 0x0103e80000000c00 */
[----:B------:R-:W-:Y:S01]  /*0d80*/  STS.128 [R0+0x600], R96 ;  /* 0x0006006000007388 */ /* 0x000fe20000000c00 */
[----:B------:R-:W-:-:S03]  /*0d90*/  NOP ;  /* 0x0000000000007918 */ /* 0x000fc60000000000 */
[----:B------:R-:W2:Y:S04]  /*0da0*/  LDS.128 R80, [R2] ;  /* 0x0000000002507984 */ /* 0x000ea80000000c00 */
[----:B------:R-:W3:Y:S04]  /*0db0*/  LDS.128 R28, [R2+0x10] ;  /* 0x00001000021c7984 */ /* 0x000ee80000000c00 */
[----:B------:R-:W4:Y:S04]  /*0dc0*/  LDS.128 R20, [R2+0x20] ;  /* 0x0000200002147984 */ /* 0x000f280000000c00 */
[----:B------:R-:W4:Y:S01]  /*0dd0*/  LDS.128 R16, [R2+0x30] ;  /* 0x0000300002107984 */ /* 0x000f220000000c00 */
[----:B------:R-:W-:Y:S06]  /*0de0*/  BAR.SYNC.DEFER_BLOCKING 0x0 ;  /* 0x0000000000007b1d */ /* 0x000fec0000010000 */
[----:B------:R-:W4:Y:S04]  /*0df0*/  LDG.E.128 R92, desc[UR30][R32.64] ;  /* 0x0000001e205c7981 */ /* 0x000f28000c1e1d00 */
[----:B0-----:R-:W4:Y:S04]  /*0e00*/  LDG.E.128 R84, desc[UR30][R32.64+0x200] ;  /* 0x0002001e20547981 */ /* 0x001f28000c1e1d00 */
[----:B-1----:R-:W4:Y:S04]  /*0e10*/  LDG.E.128 R68, desc[UR30][R32.64+0x400] ;  /* 0x0004001e20447981 */ /* 0x002f28000c1e1d00 */
[----:B------:R0:W4:Y:S01]  /*0e20*/  LDG.E.128 R88, desc[UR30][R32.64+0x600] ;  /* 0x0006001e20587981 */ /* 0x000122000c1e1d00 */
[----:B--2---:R-:W-:Y:S01]  /*0e30*/  FMUL.FTZ R34, R81, -1.4426950216293334961 ;  /* 0xbfb8aa3b51227820 */ /* 0x004fe20000410000 */
[----:B------:R-:W-:Y:S01]  /*0e40*/  FMUL.FTZ R35, R82, -1.4426950216293334961 ;  /* 0xbfb8aa3b52237820 */ /* 0x000fe20000410000 */
[----:B------:R-:W-:Y:S01]  /*0e50*/  FMUL.FTZ R3, R80, -1.4426950216293334961 ;  /* 0xbfb8aa3b50037820 */ /* 0x000fe20000410000 */
[----:B------:R-:W-:Y:S01]  /*0e60*/  FMUL.FTZ R56, R83, -1.4426950216293334961 ;  /* 0xbfb8aa3b53387820 */ /* 0x000fe20000410000 */
[----:B---3--:R-:W-:Y:S01]  /*0e70*/  FMUL.FTZ R57, R28, -1.4426950216293334961 ;  /* 0xbfb8aa3b1c397820 */ /* 0x008fe20000410000 */
[----:B------:R-:W-:Y:S01]  /*0e80*/  FMUL.FTZ R96, R31, -1.4426950216293334961 ;  /* 0xbfb8aa3b1f607820 */ /* 0x000fe20000410000 */
[----:B------:R-:W-:Y:S01]  /*0e90*/  MUFU.EX2 R34, R34 ;  /* 0x0000002200227308 */ /* 0x000fe20000000800 */
[----:B----4-:R-:W-:Y:S01]  /*0ea0*/  FMUL.FTZ R97, R20, -1.4426950216293334961 ;  /* 0xbfb8aa3b14617820 */ /* 0x010fe20000410000 */
        /* <DEDUP_REMOVED lines=14> */
[----:B------:R1:W2:Y:S01]  /*0f90*/  MUFU.EX2 R98, R56 ;  /* 0x0000003800627308 */ /* 0x0002a20000000800 */
[----:B------:R-:W-:Y:S01]  /*0fa0*/  ULDC.64 UR26, c[0x0][0x3e8] ;  /* 0x0000fa00001a7ab9 */ /* 0x000fe20000000a00 */
[----:B------:R-:W-:Y:S02]  /*0fb0*/  UIADD3 UR23, UR25, UR23, URZ ;  /* 0x0000001719177290 */ /* 0x000fe4000fffe03f */
[----:B------:R-:W-:-:S04]  /*0fc0*/  ULEA UR4, UP0, UR24, UR26, 0x2 ;  /* 0x0000001a18047291 */ /* 0x000fc8000f80103f */
[----:B------:R3:W4:Y:S01]  /*0fd0*/  MUFU.EX2 R100, R57 ;  /* 0x0000003900647308 */ /* 0x0007220000000800 */
[----:B-1----:R-:W-:Y:S01]  /*0fe0*/  FMUL.FTZ R56, R21, -1.4426950216293334961 ;  /* 0xbfb8aa3b15387820 */ /* 0x002fe20000410000 */
[----:B0-----:R-:W-:Y:S01]  /*0ff0*/  FADD.FTZ R3, R3, 1 ;  /* 0x3f80000003037421 */ /* 0x001fe20000010000 */
[----:B------:R-:W-:-:S03]  /*1000*/  ULEA.HI.X UR23, UR24, UR27, UR23, 0x2, UP0 ;  /* 0x0000001b18177291 */ /* 0x000fc600080f1417 */
[----:B------:R-:W-:Y:S02]  /*1010*/  ULDC.64 UR24, c[0x0][0x320] ;  /* 0x0000c80000187ab9 */ /* 0x000fe40000000a00 */
[----:B------:R0:W1:Y:S01]  /*1020*/  MUFU.EX2 R102, R32 ;  /* 0x0000002000667308 */ /* 0x0000620000000800 */
[----:B---3--:R-:W-:Y:S01]  /*1030*/  FMUL.FTZ R57, R22, -1.4426950216293334961 ;  /* 0xbfb8aa3b16397820 */ /* 0x008fe20000410000 */
[----:B--2---:R-:W-:Y:S01]  /*1040*/  FADD.FTZ R98, R98, 1 ;  /* 0x3f80000062627421 */ /* 0x004fe20000010000 */
[----:B------:R-:W-:-:S04]  /*1050*/  ISETP.NE.U32.AND P0, PT, RZ, UR24, PT ;  /* 0x00000018ff007c0c */ /* 0x000fc8000bf05070 */
[----:B------:R-:W-:Y:S01]  /*1060*/  ISETP.NE.AND.EX P0, PT, RZ, UR25, PT, P0 ;  /* 0x00000019ff007c0c */ /* 0x000fe2000bf05300 */
[----:B------:R2:W3:Y:S01]  /*1070*/  MUFU.EX2 R103, R33 ;  /* 0x0000002100677308 */ /* 0x0004e20000000800 */
[----:B0-----:R-:W-:Y:S01]  /*1080*/  FMUL.FTZ R32, R23, -1.4426950216293334961 ;  /* 0xbfb8aa3b17207820 */ /* 0x001fe20000410000 */
[----:B----4-:R-:W-:-:S06]  /*1090*/  FADD.FTZ R100, R100, 1 ;  /* 0x3f80000064647421 */ /* 0x010fcc0000010000 */
[----:B------:R0:W4:Y:S01]  /*10a0*/  MUFU.EX2 R107, R56 ;  /* 0x00000038006b7308 */ /* 0x0001220000000800 */
[----:B--2---:R-:W-:Y:S01]  /*10b0*/  FMUL.FTZ R33, R16, -1.4426950216293334961 ;  /* 0xbfb8aa3b10217820 */ /* 0x004fe20000410000 */
[----:B-1----:R-:W-:-:S06]  /*10c0*/  FADD.FTZ R102, R102, 1 ;  /* 0x3f80000066667421 */ /* 0x002fcc0000010000 */
[----:B------:R1:W-:Y:S01]  /*10d0*/  MUFU.EX2 R108, R57 ;  /* 0x00000039006c7308 */ /* 0x0003e20000000800 */
[----:B0-----:R-:W-:Y:S01]  /*10e0*/  FADD.FTZ R56, R34, 1 ;  /* 0x3f80000022387421 */ /* 0x001fe20000010000 */
[----:B---3--:R-:W-:-:S06]  /*10f0*/  FADD.FTZ R103, R103, 1 ;  /* 0x3f80000067677421 */ /* 0x008fcc0000010000 */
[----:B------:R-:W0:Y:S01]  /*1100*/  MUFU.EX2 R116, R32 ;  /* 0x0000002000747308 */ /* 0x000e220000000800 */
[----:B-1----:R-:W-:Y:S01]  /*1110*/  FADD.FTZ R57, R35, 1 ;  /* 0x3f80000023397421 */ /* 0x002fe20000010000 */
[----:B----4-:R-:W-:-:S06]  /*1120*/  FADD.FTZ R107, R107, 1 ;  /* 0x3f8000006b6b7421 */ /* 0x010fcc0000010000 */
[----:B------:R-:W1:Y:S08]  /*1130*/  MUFU.EX2 R117, R33 ;  /* 0x0000002100757308 */ /* 0x000e700000000800 */
[----:B------:R-:W2:Y:S01]  /*1140*/  MUFU.EX2 R104, R96 ;  /* 0x0000006000687308 */ /* 0x000ea20000000800 */
[----:B0-----:R-:W-:-:S07]  /*1150*/  FADD.FTZ R116, R116, 1 ;  /* 0x3f80000074747421 */ /* 0x001fce0000010000 */
[----:B------:R-:W0:Y:S01]  /*1160*/  MUFU.EX2 R105, R97 ;  /* 0x0000006100697308 */ /* 0x000e220000000800 */
[----:B-1----:R-:W-:-:S07]  /*1170*/  FADD.FTZ R117, R117, 1 ;  /* 0x3f80000075757421 */ /* 0x002fce0000010000 */
[----:B------:R-:W1:Y:S01]  /*1180*/  MUFU.RCP R97, R3 ;  /* 0x0000000300617308 */ /* 0x000e620000001000 */
[----:B--2---:R-:W-:-:S07]  /*1190*/  FADD.FTZ R104, R104, 1 ;  /* 0x3f80000068687421 */ /* 0x004fce0000010000 */
[----:B------:R-:W2:Y:S01]  /*11a0*/  MUFU.EX2 R118, R101 ;  /* 0x0000006500767308 */ /* 0x000ea20000000800 */
[----:B0-----:R-:W-:-:S07]  /*11b0*/  FADD.FTZ R105, R105, 1 ;  /* 0x3f80000069697421 */ /* 0x001fce0000010000 */
[----:B------:R-:W-:Y:S01]  /*11c0*/  MUFU.RCP R101, R100 ;  /* 0x0000006400657308 */ /* 0x000fe20000001000 */
[----:B-1----:R-:W-:-:S07]  /*11d0*/  FADD.FTZ R3, -R97, 1 ;  /* 0x3f80000061037421 */ /* 0x002fce0000010100 */
[----:B------:R-:W0:Y:S01]  /*11e0*/  MUFU.RCP R96, R56 ;  /* 0x0000003800607308 */ /* 0x000e220000001000 */
[----:B--2---:R-:W-:-:S07]  /*11f0*/  FADD.FTZ R118, R118, 1 ;  /* 0x3f80000076767421 */ /* 0x004fce0000010000 */
[----:B------:R1:W-:Y:S08]  /*1200*/  MUFU.RCP R99, R57 ;  /* 0x0000003900637308 */ /* 0x0003f00000001000 */
[----:B------:R-:W-:Y:S01]  /*1210*/  MUFU.RCP R98, R98 ;  /* 0x0000006200627308 */ /* 0x000fe20000001000 */
[----:B-1----:R-:W-:Y:S01]  /*1220*/  FMUL.FTZ R57, R80, R97 ;  /* 0x0000006150397220 */ /* 0x002fe20000410000 */
[----:B0-----:R-:W-:-:S06]  /*1230*/  FADD.FTZ R56, -R96, 1 ;  /* 0x3f80000060387421 */ /* 0x001fcc0000010100 */
[----:B------:R-:W0:Y:S08]  /*1240*/  MUFU.EX2 R120, R106 ;  /* 0x0000006a00787308 */ /* 0x000e300000000800 */
[----:B------:R-:W1:Y:S08]  /*1250*/  MUFU.RCP R106, R104 ;  /* 0x00000068006a7308 */ /* 0x000e700000001000 */
[----:B------:R-:W-:Y:S01]  /*1260*/  MUFU.RCP R102, R102 ;  /* 0x0000006600667308 */ /* 0x000fe20000001000 */
[----:B0-----:R-:W-:-:S07]  /*1270*/  FADD.FTZ R120, R120, 1 ;  /* 0x3f80000078787421 */ /* 0x001fce0000010000 */
[----:B------:R-:W0:Y:S01]  /*1280*/  MUFU.RCP R103, R103 ;  /* 0x0000006700677308 */ /* 0x000e220000001000 */
[----:B-1----:R-:W-:-:S07]  /*1290*/  FMUL.FTZ R110, R31, R106 ;  /* 0x0000006a1f6e7220 */ /* 0x002fce0000410000 */
[----:B------:R1:W2:Y:S08]  /*12a0*/  MUFU.EX2 R122, R109 ;  /* 0x0000006d007a7308 */ /* 0x0002b00000000800 */
[----:B------:R3:W4:Y:S01]  /*12b0*/  MUFU.RCP R113, R105 ;  /* 0x0000006900717308 */ /* 0x0007220000001000 */
[----:B-1----:R-:W-:Y:S01]  /*12c0*/  FMUL.FTZ R109, R28, R101 ;  /* 0x000000651c6d7220 */ /* 0x002fe20000410000 */
[----:B0-----:R-:W-:-:S06]  /*12d0*/  FMUL.FTZ R111, R30, R103 ;  /* 0x000000671e6f7220 */ /* 0x001fcc0000410000 */
[----:B------:R-:W-:Y:S01]  /*12e0*/  MUFU.RCP R114, R107 ;  /* 0x0000006b00727308 */ /* 0x000fe20000001000 */
[----:B---3--:R-:W-:Y:S01]  /*12f0*/  FADD.FTZ R105, R108, 1 ;  /* 0x3f8000006c697421 */ /* 0x008fe20000010000 */
[----:B------:R-:W-:Y:S01]  /*1300*/  FMUL.FTZ R108, R29, R102 ;  /* 0x000000661d6c7220 */ /* 0x000fe20000410000 */
[----:B--2---:R-:W-:-:S05]  /*1310*/  FADD.FTZ R122, R122, 1 ;  /* 0x3f8000007a7a7421 */ /* 0x004fca0000010000 */
[----:B------:R-:W-:Y:S08]  /*1320*/  MUFU.RCP R115, R105 ;  /* 0x0000006900737308 */ /* 0x000ff00000001000 */
[----:B------:R-:W0:Y:S08]  /*1330*/  MUFU.RCP R116, R116 ;  /* 0x0000007400747308 */ /* 0x000e300000001000 */
[----:B------:R-:W1:Y:S08]  /*1340*/  MUFU.RCP R119, R117 ;  /* 0x0000007500777308 */ /* 0x000e700000001000 */
[----:B------:R-:W2:Y:S08]  /*1350*/  MUFU.RCP R118, R118 ;  /* 0x0000007600767308 */ /* 0x000eb00000001000 */
[----:B------:R-:W3:Y:S08]  /*1360*/  MUFU.RCP R121, R120 ;  /* 0x0000007800797308 */ /* 0x000ef00000001000 */
[----:B------:R-:W3:Y:S01]  /*1370*/  MUFU.RCP R122, R122 ;  /* 0x0000007a007a7308 */ /* 0x000ee20000001000 */
[----:B------:R0:W-:Y:S04]  /*1380*/  STS.128 [R0], R92 ;  /* 0x0000005c00007388 */ /* 0x0001e80000000c00 */
[----:B------:R1:W-:Y:S04]  /*1390*/  STS.128 [R0+0x200], R84 ;  /* 0x0002005400007388 */ /* 0x0003e80000000c00 */
[----:B------:R-:W-:Y:S04]  /*13a0*/  STS.128 [R0+0x400], R68 ;  /* 0x0004004400007388 */ /* 0x000fe80000000c00 */
[----:B------:R2:W-:Y:S01]  /*13b0*/  STS.128 [R0+0x600], R88 ;  /* 0x0006005800007388 */ /* 0x0005e20000000c00 */
[----:B------:R-:W-:-:S03]  /*13c0*/  NOP ;  /* 0x0000000000007918 */ /* 0x000fc60000000000 */
[----:B------:R-:W3:Y:S01]  /*13d0*/  LDS.128 R32, [R2] ;  /* 0x0000000002207984 */ /* 0x000ee20000000c00 */
[----:B0-----:R-:W-:Y:S01]  /*13e0*/  FADD.FTZ R95, -R101, 1 ;  /* 0x3f800000655f7421 */ /* 0x001fe20000010100 */
[C---:B-1----:R-:W-:Y:S01]  /*13f0*/  FMUL.FTZ R84, R81.reuse, R96 ;  /* 0x0000006051547220 */ /* 0x042fe20000410000 */
[----:B------:R-:W-:Y:S01]  /*1400*/  FFMA.FTZ R86, R81, R56, 1 ;  /* 0x3f80000051567423 */ /* 0x000fe20000010038 */
[----:B------:R-:W0:Y:S01]  /*1410*/  LDS.128 R68, [R2+0x10] ;  /* 0x0000100002447984 */ /* 0x000e220000000c00 */
[----:B------:R-:W-:Y:S01]  /*1420*/  FFMA.FTZ R94, R28, R95, 1 ;  /* 0x3f8000001c5e7423 */ /* 0x000fe2000001005f */
[----:B------:R-:W-:Y:S01]  /*1430*/  FADD.FTZ R28, -R106, 1 ;  /* 0x3f8000006a1c7421 */ /* 0x000fe20000010100 */
[----:B------:R-:W-:Y:S01]  /*1440*/  FMUL.FTZ R85, R25, R84 ;  /* 0x0000005419557220 */ /* 0x000fe20000410000 */
[----:B------:R-:W-:Y:S01]  /*1450*/  FADD.FTZ R95, -R103, 1 ;  /* 0x3f800000675f7421 */ /* 0x000fe20000010100 */
[----:B--2---:R-:W-:Y:S01]  /*1460*/  FFMA.FTZ R89, R80, R3, 1 ;  /* 0x3f80000050597423 */ /* 0x004fe20000010003 */
[----:B------:R-:W-:Y:S01]  /*1470*/  FADD.FTZ R3, -R99, 1 ;  /* 0x3f80000063037421 */ /* 0x000fe20000010100 */
[----:B------:R-:W-:Y:S01]  /*1480*/  FADD.FTZ R80, -R98, 1 ;  /* 0x3f80000062507421 */ /* 0x000fe20000010100 */
[C---:B------:R-:W-:Y:S01]  /*1490*/  FMUL.FTZ R91, R82.reuse, R99 ;  /* 0x00000063525b7220 */ /* 0x040fe20000410000 */
[C---:B------:R-:W-:Y:S01]  /*14a0*/  FMUL.FTZ R90, R83.reuse, R98 ;  /* 0x00000062535a7220 */ /* 0x040fe20000410000 */
[----:B------:R-:W-:Y:S01]  /*14b0*/  FFMA.FTZ R93, R82, R3, 1 ;  /* 0x3f800000525d7423 */ /* 0x000fe20000010003 */
[----:B------:R-:W-:Y:S01]  /*14c0*/  FFMA.FTZ R92, R83, R80, 1 ;  /* 0x3f800000535c7423 */ /* 0x000fe20000010050 */
[----:B------:R-:W-:Y:S01]  /*14d0*/  FMUL.FTZ R3, R24, R57 ;  /* 0x0000003918037220 */ /* 0x000fe20000410000 */
[----:B------:R-:W-:Y:S01]  /*14e0*/  FMUL.FTZ R87, R26, R91 ;  /* 0x0000005b1a577220 */ /* 0x000fe20000410000 */
[----:B------:R-:W-:Y:S01]  /*14f0*/  FMUL.FTZ R88, R27, R90 ;  /* 0x0000005a1b587220 */ /* 0x000fe20000410000 */
[----:B------:R-:W-:Y:S01]  /*1500*/  FFMA.FTZ R112, R31, R28, 1 ;  /* 0x3f8000001f707423 */ /* 0x000fe2000001001c */
[----:B------:R-:W-:Y:S01]  /*1510*/  FADD.FTZ R82, -R102, 1 ;  /* 0x3f80000066527421 */ /* 0x000fe20000010100 */
[----:B------:R-:W-:-:S03]  /*1520*/  FFMA.FTZ R104, R30, R95, 1 ;  /* 0x3f8000001e687423 */ /* 0x000fc6000001005f */
[----:B------:R-:W-:Y:S01]  /*1530*/  FFMA.FTZ R100, R29, R82, 1 ;  /* 0x3f8000001d647423 */ /* 0x000fe20000010052 */
[----:B---3--:R-:W-:Y:S01]  /*1540*/  FMUL.FTZ R56, R24, R32 ;  /* 0x0000002018387220 */ /* 0x008fe20000410000 */
        /* <DEDUP_REMOVED lines=9> */
[----:B------:R-:W1:Y:S01]  /*15e0*/  LDS.128 R28, [R2+0x30] ;  /* 0x00003000021c7984 */ /* 0x000e620000000c00 */
[----:B------:R-:W-:Y:S01]  /*15f0*/  FMUL.FTZ R103, R103, R80 ;  /* 0x0000005067677220 */ /* 0x000fe20000410000 */
[----:B------:R-:W-:Y:S01]  /*1600*/  FMUL.FTZ R81, R96, R81 ;  /* 0x0000005160517220 */ /* 0x000fe20000410000 */
[----:B------:R-:W-:Y:S01]  /*1610*/  FMUL.FTZ R83, R98, R83 ;  /* 0x0000005362537220 */ /* 0x000fe20000410000 */
[----:B------:R-:W-:Y:S01]  /*1620*/  FMUL.FTZ R80, R56, R89 ;  /* 0x0000005938507220 */ /* 0x000fe20000410000 */
[----:B----4-:R-:W-:Y:S01]  /*1630*/  FADD.FTZ R89, -R113, 1 ;  /* 0x3f80000071597421 */ /* 0x010fe20000010100 */
[----:B------:R-:W-:Y:S01]  /*1640*/  FMUL.FTZ R95, R9, R69 ;  /* 0x00000045095f7220 */ /* 0x000fe20000410000 */
[----:B------:R-:W-:Y:S01]  /*1650*/  FMUL.FTZ R97, R11, R71 ;  /* 0x000000470b617220 */ /* 0x000fe20000410000 */
[----:B------:R-:W-:Y:S01]  /*1660*/  FMUL.FTZ R81, R81, R86 ;  /* 0x0000005651517220 */ /* 0x000fe20000410000 */
[----:B------:R-:W-:Y:S01]  /*1670*/  FMUL.FTZ R82, R82, R93 ;  /* 0x0000005d52527220 */ /* 0x000fe20000410000 */
[----:B------:R-:W-:Y:S01]  /*1680*/  FMUL.FTZ R83, R83, R92 ;  /* 0x0000005c53537220 */ /* 0x000fe20000410000 */
[----:B------:R-:W-:Y:S01]  /*1690*/  BAR.SYNC.DEFER_BLOCKING 0x0 ;  /* 0x0000000000007b1d */ /* 0x000fe20000010000 */
[----:B------:R-:W-:Y:S01]  /*16a0*/  FFMA.FTZ R89, R20, R89, 1 ;  /* 0x3f80000014597423 */ /* 0x000fe20000010059 */
[----:B------:R-:W-:Y:S01]  /*16b0*/  FMUL.FTZ R95, R102, R95 ;  /* 0x0000005f665f7220 */ /* 0x000fe20000410000 */
[----:B------:R-:W-:Y:S01]  /*16c0*/  FMUL.FTZ R97, R106, R97 ;  /* 0x000000616a617220 */ /* 0x000fe20000410000 */
[----:B------:R-:W-:Y:S01]  /*16d0*/  FMUL.FTZ R126, R103, R104 ;  /* 0x00000068677e7220 */ /* 0x000fe20000410000 */
[----:B------:R-:W-:Y:S01]  /*16e0*/  FADD.FTZ R86, -R116, 1 ;  /* 0x3f80000074567421 */ /* 0x000fe20000010100 */
[----:B------:R-:W-:Y:S01]  /*16f0*/  FADD.FTZ R93, -R119, 1 ;  /* 0x3f800000775d7421 */ /* 0x000fe20000010100 */
[----:B------:R-:W-:Y:S01]  /*1700*/  FMUL.FTZ R124, R101, R94 ;  /* 0x0000005e657c7220 */ /* 0x000fe20000410000 */
[----:B------:R-:W-:Y:S01]  /*1710*/  FMUL.FTZ R125, R95, R100 ;  /* 0x000000645f7d7220 */ /* 0x000fe20000410000 */
[----:B------:R-:W-:Y:S01]  /*1720*/  FMUL.FTZ R127, R97, R112 ;  /* 0x00000070617f7220 */ /* 0x000fe20000410000 */
[----:B------:R-:W-:Y:S01]  /*1730*/  FFMA.FTZ R86, R23, R86, 1 ;  /* 0x3f80000017567423 */ /* 0x000fe20000010056 */
[----:B------:R-:W-:Y:S01]  /*1740*/  FFMA.FTZ R93, R16, R93, 1 ;  /* 0x3f800000105d7423 */ /* 0x000fe2000001005d */
[----:B0-----:R-:W-:Y:S01]  /*1750*/  FMUL.FTZ R56, R12, R24 ;  /* 0x000000180c387220 */ /* 0x001fe20000410000 */
[----:B------:R0:W-:Y:S03]  /*1760*/  STS.128 [R2], R80 ;  /* 0x0000005002007388 */ /* 0x0001e60000000c00 */
[----:B------:R-:W-:Y:S01]  /*1770*/  FMUL.FTZ R56, R113, R56 ;  /* 0x0000003871387220 */ /* 0x000fe20000410000 */
[----:B------:R2:W-:Y:S01]  /*1780*/  STS.128 [R2+0x10], R124 ;  /* 0x0000107c02007388 */ /* 0x0005e20000000c00 */
[----:B------:R-:W-:-:S02]  /*1790*/  FMUL.FTZ R113, R20, R113 ;  /* 0x0000007114717220 */ /* 0x000fc40000410000 */
[----:B------:R-:W-:Y:S01]  /*17a0*/  FMUL.FTZ R104, R56, R89 ;  /* 0x0000005938687220 */ /* 0x000fe20000410000 */
[----:B------:R-:W-:Y:S01]  /*17b0*/  FADD.FTZ R56, -R114, 1 ;  /* 0x3f80000072387421 */ /* 0x000fe20000010100 */
[----:B------:R-:W-:-:S03]  /*17c0*/  FADD.FTZ R89, -R115, 1 ;  /* 0x3f80000073597421 */ /* 0x000fc60000010100 */
[----:B------:R-:W-:Y:S01]  /*17d0*/  FFMA.FTZ R56, R21, R56, 1 ;  /* 0x3f80000015387423 */ /* 0x000fe20000010038 */
[----:B------:R-:W-:Y:S01]  /*17e0*/  FFMA.FTZ R89, R22, R89, 1 ;  /* 0x3f80000016597423 */ /* 0x000fe20000010059 */
[----:B0-----:R-:W-:Y:S01]  /*17f0*/  FMUL.FTZ R81, R13, R25 ;  /* 0x000000190d517220 */ /* 0x001fe20000410000 */
        /* <DEDUP_REMOVED lines=10> */
[----:B--2---:R-:W-:Y:S01]  /*18a0*/  FMUL.FTZ R124, R82, R93 ;  /* 0x0000005d527c7220 */ /* 0x004fe20000410000 */
[----:B------:R-:W-:Y:S01]  /*18b0*/  FADD.FTZ R56, -R118, 1 ;  /* 0x3f80000076387421 */ /* 0x000fe20000010100 */
[----:B------:R-:W-:Y:S01]  /*18c0*/  FADD.FTZ R83, -R121, 1 ;  /* 0x3f80000079537421 */ /* 0x000fe20000010100 */
        /* <DEDUP_REMOVED lines=12> */
[----:B------:R0:W-:Y:S01]  /*1990*/  STS.128 [R2+0x20], R104 ;  /* 0x0000206802007388 */ /* 0x0001e20000000c00 */
[----:B------:R-:W-:Y:S01]  /*19a0*/  FMUL.FTZ R127, R89, R82 ;  /* 0x00000052597f7220 */ /* 0x000fe20000410000 */
[----:B------:R-:W-:Y:S01]  /*19b0*/  FMUL.FTZ R89, R8, R109 ;  /* 0x0000006d08597220 */ /* 0x000fe20000410000 */
[----:B------:R-:W-:Y:S01]  /*19c0*/  FMUL.FTZ R56, R9, R108 ;  /* 0x0000006c09387220 */ /* 0x000fe20000410000 */
[----:B------:R-:W-:Y:S01]  /*19d0*/  MOV R8, UR4 ;  /* 0x0000000400087c02 */ /* 0x000fe20008000f00 */
[----:B------:R-:W-:Y:S01]  /*19e0*/  FMUL.FTZ R119, R16, R119 ;  /* 0x0000007710777220 */ /* 0x000fe20000410000 */
[----:B------:R1:W-:Y:S01]  /*19f0*/  STS.128 [R2+0x30], R124 ;  /* 0x0000307c02007388 */ /* 0x0003e20000000c00 */
[----:B------:R-:W-:-:S03]  /*1a00*/  NOP ;  /* 0x0000000000007918 */ /* 0x000fc60000000000 */
[----:B------:R-:W2:Y:S01]  /*1a10*/  LDS.128 R80, [R0] ;  /* 0x0000000000507984 */ /* 0x000ea20000000c00 */
[----:B------:R-:W-:Y:S01]  /*1a20*/  MOV R9, UR23 ;  /* 0x0000001700097c02 */ /* 0x000fe20008000f00 */
[----:B------:R-:W-:Y:S01]  /*1a30*/  FMUL.FTZ R118, R17, R118 ;  /* 0x0000007611767220 */ /* 0x000fe20000410000 */
[----:B0-----:R-:W-:Y:S01]  /*1a40*/  FMUL.FTZ R104, R11, R110 ;  /* 0x0000006e0b687220 */ /* 0x001fe20000410000 */
[----:B------:R-:W0:Y:S01]  /*1a50*/  LDS.128 R92, [R0+0x200] ;  /* 0x00020000005c7984 */ /* 0x000e220000000c00 */
[----:B------:R-:W-:Y:S01]  /*1a60*/  FMUL.FTZ R11, R18, R121 ;  /* 0x00000079120b7220 */ /* 0x000fe20000410000 */
[----:B------:R-:W-:-:S04]  /*1a70*/  IMAD.WIDE R8, R62, 0x10, R8 ;  /* 0x000000103e087825 */ /* 0x000fc800078e0208 */
[----:B------:R-:W-:Y:S01]  /*1a80*/  FMUL.FTZ R121, R4, R119 ;  /* 0x0000007704797220 */ /* 0x000fe20000410000 */
[----:B------:R-:W3:Y:S01]  /*1a90*/  LDS.128 R96, [R0+0x400] ;  /* 0x0004000000607984 */ /* 0x000ee20000000c00 */
[----:B------:R-:W-:Y:S01]  /*1aa0*/  FFMA.FTZ R4, R48, R3, R63 ;  /* 0x0000000330047223 */ /* 0x000fe2000001003f */
[----:B------:R-:W-:Y:S01]  /*1ab0*/  FMUL.FTZ R120, R5, R118 ;  /* 0x0000007605787220 */ /* 0x000fe20000410000 */
        /* <DEDUP_REMOVED lines=12> */
[----:B-1----:R-:W-:Y:S01]  /*1b80*/  FMUL.FTZ R124, R7, R122 ;  /* 0x0000007a077c7220 */ /* 0x002fe20000410000 */
[----:B------:R-:W-:Y:S01]  /*1b90*/  FFMA.FTZ R6, R50, R87, R5 ;  /* 0x0000005732067223 */ /* 0x000fe20000010005 */
[----:B--2---:R1:W-:Y:S04]  /*1ba0*/  STG.E.128 desc[UR30][R8.64], R80 ;  /* 0x0000005008007986 */ /* 0x0043e8000c101d1e */
[----:B0-----:R1:W-:Y:S04]  /*1bb0*/  STG.E.128 desc[UR30][R8.64+0x200], R92 ;  /* 0x0002005c08007986 */ /* 0x0013e8000c101d1e */
        /* <DEDUP_REMOVED lines=48> */
.L_x_14070:
[----:B0-----:R-:W-:Y:S01]  /*1ec0*/  FFMA.FTZ R5, R51, R88, R6 ;  /* 0x0000005833057223 */ /* 0x001fe20000010006 */
[----:B------:R-:W-:Y:S01]  /*1ed0*/  ULDC UR23, c[0x0][0x21c] ;  /* 0x0000870000177ab9 */ /* 0x000fe20000000800 */
[----:B------:R-:W-:Y:S01]  /*1ee0*/  CS2R R34, SRZ ;  /* 0x0000000000227805 */ /* 0x000fe2000001ff00 */
[----:B------:R-:W-:Y:S01]  /*1ef0*/  UISETP.GE.AND UP0, UPT, UR23, 0x1, UPT ;  /* 0x000000011700788c */ /* 0x000fe2000bf06270 */
[----:B------:R-:W-:Y:S01]  /*1f00*/  FFMA.FTZ R0, R44, R89, R5 ;  /* 0x000000592c007223 */ /* 0x000fe20000010005 */
[----:B------:R-:W-:Y:S02]  /*1f10*/  CS2R R32, SRZ ;  /* 0x0000000000207805 */ /* 0x000fe4000001ff00 */
[----:B------:R-:W-:Y:S02]  /*1f20*/  CS2R R30, SRZ ;  /* 0x00000000001e7805 */ /* 0x000fe4000001ff00 */
[----:B------:R-:W-:Y:S01]  /*1f30*/  CS2R R28, SRZ ;  /* 0x00000000001c7805 */ /* 0x000fe2000001ff00 */
[----:B------:R-:W-:Y:S01]  /*1f40*/  FFMA.FTZ R5, R45, R56, R0 ;  /* 0x000000382d057223 */ /* 0x000fe20000010000 */
[----:B------:R-:W-:-:S02]  /*1f50*/  PLOP3.LUT P0, PT, PT, PT, UP0, 0x80, 0x0 ;  /* 0x000000000000781c */ /* 0x000fc40003f0f008 */
[----:B------:R-:W-:Y:S02]  /*1f60*/  CS2R R26, SRZ ;  /* 0x00000000001a7805 */ /* 0x000fe4000001ff00 */
[----:B------:R-:W-:Y:S01]  /*1f70*/  CS2R R24, SRZ ;  /* 0x0000000000187805 */ /* 0x000fe2000001ff00 */
[----:B------:R-:W-:Y:S01]  /*1f80*/  FFMA.FTZ R0, R46, R105, R5 ;  /* 0x000000692e007223 */ /* 0x000fe20000010005 */
[----:B------:R-:W-:Y:S02]  /*1f90*/  CS2R R22, SRZ ;  /* 0x0000000000167805 */ /* 0x000fe4000001ff00 */
[----:B------:R-:W-:Y:S01]  /*1fa0*/  CS2R R20, SRZ ;  /* 0x0000000000147805 */ /* 0x000fe2000001ff00 */
[----:B-----5:R-:W-:Y:S01]  /*1fb0*/  FMUL.FTZ R16, R3, R58 ;  /* 0x0000003a03107220 */ /* 0x020fe20000410000 */
[----:B------:R-:W-:Y:S01]  /*1fc0*/  FFMA.FTZ R5, R47, R104, R0 ;  /* 0x000000682f057223 */ /* 0x000fe20000010000 */
[-C--:B------:R-:W-:Y:S01]  /*1fd0*/  FMUL.FTZ R17, R85, R58.reuse ;  /* 0x0000003a55117220 */ /* 0x080fe20000410000 */
[-C--:B------:R-:W-:Y:S01]  /*1fe0*/  FMUL.FTZ R18, R87, R58.reuse ;  /* 0x0000003a57127220 */ /* 0x080fe20000410000 */
[-C--:B------:R-:W-:Y:S01]  /*1ff0*/  FMUL.FTZ R19, R88, R58.reuse ;  /* 0x0000003a58137220 */ /* 0x080fe20000410000 */
[----:B------:R-:W-:Y:S01]  /*2000*/  FFMA.FTZ R0, R40, R107, R5 ;  /* 0x0000006b28007223 */ /* 0x000fe20000010005 */
[-C--:B------:R-:W-:Y:S01]  /*2010*/  FMUL.FTZ R12, R89, R58.reuse ;  /* 0x0000003a590c7220 */ /* 0x080fe20000410000 */
[-C--:B------:R-:W-:Y:S01]  /*2020*/  FMUL.FTZ R13, R56, R58.reuse ;  /* 0x0000003a380d7220 */ /* 0x080fe20000410000 */
[----:B------:R-:W-:Y:S01]  /*2030*/  FMUL.FTZ R14, R105, R58 ;  /* 0x0000003a690e7220 */ /* 0x000fe20000410000 */
[----:B------:R-:W-:Y:S01]  /*2040*/  FFMA.FTZ R5, R41, R106, R0 ;  /* 0x0000006a29057223 */ /* 0x000fe20000010000 */
[-C--:B------:R-:W-:Y:S01]  /*2050*/  FMUL.FTZ R15, R104, R58.reuse ;  /* 0x0000003a680f7220 */ /* 0x080fe20000410000 */
[-C--:B-1----:R-:W-:Y:S01]  /*2060*/  FMUL.FTZ R8, R107, R58.reuse ;  /* 0x0000003a6b087220 */ /* 0x082fe20000410000 */
[-C--:B------:R-:W-:Y:S01]  /*2070*/  FMUL.FTZ R9, R106, R58.reuse ;  /* 0x0000003a6a097220 */ /* 0x080fe20000410000 */
[----:B------:R-:W-:Y:S01]  /*2080*/  FFMA.FTZ R0, R42, R117, R5 ;  /* 0x000000752a007223 */ /* 0x000fe20000010005 */
[-C--:B------:R-:W-:Y:S01]  /*2090*/  FMUL.FTZ R10, R117, R58.reuse ;  /* 0x0000003a750a7220 */ /* 0x080fe20000410000 */
[-C--:B------:R-:W-:Y:S01]  /*20a0*/  FMUL.FTZ R11, R112, R58.reuse ;  /* 0x0000003a700b7220 */ /* 0x080fe20000410000 */
[----:B------:R-:W-:Y:S01]  /*20b0*/  FMUL.FTZ R4, R121, R58 ;  /* 0x0000003a79047220 */ /* 0x000fe20000410000 */
[----:B------:R-:W-:Y:S01]  /*20c0*/  FFMA.FTZ R5, R43, R112, R0 ;  /* 0x000000702b057223 */ /* 0x000fe20000010000 */
[-C--:B------:R-:W-:Y:S01]  /*20d0*/  FMUL.FTZ R6, R123, R58.reuse ;  /* 0x0000003a7b067220 */ /* 0x080fe20000410000 */
[----:B------:R-:W-:-:S02]  /*20e0*/  FMUL.FTZ R7, R124, R58 ;  /* 0x0000003a7c077220 */ /* 0x000fc40000410000 */
[----:B------:R-:W-:-:S04]  /*20f0*/  FFMA.FTZ R0, R36, R121, R5 ;  /* 0x0000007924007223 */ /* 0x000fc80000010005 */
[----:B------:R-:W-:-:S04]  /*2100*/  FFMA.FTZ R5, R37, R120, R0 ;  /* 0x0000007825057223 */ /* 0x000fc80000010000 */
[----:B------:R-:W-:Y:S01]  /*2110*/  FFMA.FTZ R0, R38, R123, R5 ;  /* 0x0000007b26007223 */ /* 0x000fe20000010005 */
[----:B------:R-:W-:-:S03]  /*2120*/  FMUL.FTZ R5, R120, R58 ;  /* 0x0000003a78057220 */ /* 0x000fc60000410000 */
[----:B------:R-:W-:Y:S01]  /*2130*/  FFMA.FTZ R63, R39, R124, R0 ;  /* 0x0000007c273f7223 */ /* 0x000fe20000010000 */
[----:B------:R-:W-:Y:S06]  /*2140*/  BAR.SYNC.DEFER_BLOCKING 0x0 ;  /* 0x0000000000007b1d */ /* 0x000fec0000010000 */
[----:B------:R-:W-:Y:S05]  /*2150*/  @!P0 BRA `(.L_x_14071) ;  /* 0x00000058000c8947 */ /* 0x000fea0003800000 */
[----:B------:R-:W-:Y:S01]  /*2160*/  ULDC.64 UR24, c[0x0][0x230] ;  /* 0x00008c0000187ab9 */ /* 0x000fe20000000a00 */
[----:B------:R-:W-:Y:S01]  /*2170*/  ULDC.64 UR32, c[0x0][0x248] ;  /* 0x0000920000207ab9 */ /* 0x000fe20000000a00 */
[----:B------:R-:W-:Y:S01]  /*2180*/  UIMAD UR4, UR15, UR24, URZ ;  /* 0x000000180f0472a4 */ /* 0x000fe2000f8e023f */
[----:B------:R-:W0:Y:S01]  /*2190*/  LDC R196, c[0x0][0x21c] ;  /* 0x00008700ffc47b82 */ /* 0x000e220000000800 */
[----:B------:R-:W-:Y:S01]  /*21a0*/  UIMAD.WIDE.U32 UR26, UR14, UR24, URZ ;  /* 0x000000180e1a72a5 */ /* 0x000fe2000f8e003f */
[--C-:B------:R-:W-:Y:S01]  /*21b0*/  FADD.FTZ R70, R72, R59.reuse ;  /* 0x0000003b48467221 */ /* 0x100fe20000010000 */
[----:B------:R-:W-:Y:S01]  /*21c0*/  UIMAD UR24, UR15, UR32, URZ ;  /* 0x000000200f1872a4 */ /* 0x000fe2000f8e023f */
[--C-:B------:R-:W-:Y:S01]  /*21d0*/  FADD.FTZ R71, R74, R59.reuse ;  /* 0x0000003b4a477221 */ /* 0x100fe20000010000 */
[----:B------:R-:W-:Y:S01]  /*21e0*/  UIMAD UR4, UR14, UR25, UR4 ;  /* 0x000000190e0472a4 */ /* 0x000fe2000f8e0204 */
[--C-:B------:R-:W-:Y:S01]  /*21f0*/  FADD.FTZ R72, R73, R59.reuse ;  /* 0x0000003b49487221 */ /* 0x100fe20000010000 */
[----:B------:R-:W-:Y:S01]  /*2200*/  ULDC.64 UR38, c[0x0][0x2d0] ;  /* 0x0000b40000267ab9 */ /* 0x000fe20000000a00 */
[----:B------:R-:W-:Y:S01]  /*2210*/  UIMAD UR36, UR14, UR33, UR24 ;  /* 0x000000210e2472a4 */ /* 0x000fe2000f8e0218 */
[--C-:B------:R-:W-:Y:S01]  /*2220*/  FADD.FTZ R74, R75, R59.reuse ;  /* 0x0000003b4b4a7221 */ /* 0x100fe20000010000 */
[----:B------:R-:W-:Y:S01]  /*2230*/  ULDC.64 UR40, c[0x0][0x268] ;  /* 0x00009a0000287ab9 */ /* 0x000fe20000000a00 */
[----:B------:R-:W-:Y:S01]  /*2240*/  ULEA UR24, UP0, UR26, UR38, 0x3 ;  /* 0x000000261a187291 */ /* 0x000fe2000f80183f */
[--C-:B------:R-:W-:Y:S01]  /*2250*/  FADD.FTZ R73, R76, R59.reuse ;  /* 0x0000003b4c497221 */ /* 0x100fe20000010000 */
[----:B------:R-:W-:Y:S01]  /*2260*/  UIADD3 UR4, UR27, UR4, URZ ;  /* 0x000000041b047290 */ /* 0x000fe2000fffe03f */
[--C-:B------:R-:W-:Y:S01]  /*2270*/  FADD.FTZ R75, R78, R59.reuse ;  /* 0x0000003b4e4b7221 */ /* 0x100fe20000010000 */
[----:B------:R-:W-:Y:S01]  /*2280*/  UIMAD UR25, UR15, UR40, URZ ;  /* 0x000000280f1972a4 */ /* 0x000fe2000f8e023f */
[--C-:B------:R-:W-:Y:S01]  /*2290*/  FADD.FTZ R76, R77, R59.reuse ;  /* 0x0000003b4d4c7221 */ /* 0x100fe20000010000 */
[----:B------:R-:W-:Y:S01]  /*22a0*/  UIMAD.WIDE.U32 UR28, UR14, UR32, URZ ;  /* 0x000000200e1c72a5 */ /* 0x000fe2000f8e003f */
[--C-:B------:R-:W-:Y:S01]  /*22b0*/  FADD.FTZ R78, R79, R59.reuse ;  /* 0x0000003b4f4e7221 */ /* 0x100fe20000010000 */
[----:B------:R-:W-:Y:S01]  /*22c0*/  ULEA.HI.X UR26, UR26, UR39, UR4, 0x3, UP0 ;  /* 0x000000271a1a7291 */ /* 0x000fe200080f1c04 */
[--C-:B------:R-:W-:Y:S01]  /*22d0*/  FADD.FTZ R77, R64, R59.reuse ;  /* 0x0000003b404d7221 */ /* 0x100fe20000010000 */
[----:B------:R-:W-:Y:S01]  /*22e0*/  UIMAD UR37, UR14, UR41, UR25 ;  /* 0x000000290e2572a4 */ /* 0x000fe2000f8e0219 */
[--C-:B------:R-:W-:Y:S01]  /*22f0*/  FADD.FTZ R80, R65, R59.reuse ;  /* 0x0000003b41507221 */ /* 0x100fe20000010000 */
[----:B------:R-:W-:Y:S01]  /*2300*/  ULDC.64 UR38, c[0x0][0x2d8] ;  /* 0x0000b60000267ab9 */ /* 0x000fe20000000a00 */
[----:B------:R-:W-:Y:S01]  /*2310*/  UIADD3 UR27, UR29, UR36, URZ ;  /* 0x000000241d1b7290 */ /* 0x000fe2000fffe03f */
[--C-:B------:R-:W-:Y:S01]  /*2320*/  FADD.FTZ R79, R66, R59.reuse ;  /* 0x0000003b424f7221 */ /* 0x100fe20000010000 */
[----:B------:R-:W-:Y:S01]  /*2330*/  ULEA UR25, UP0, UR28, UR38, 0x3 ;  /* 0x000000261c197291 */ /* 0x000fe2000f80183f */
[--C-:B------:R-:W-:Y:S01]  /*2340*/  FADD.FTZ R82, R67, R59.reuse ;  /* 0x0000003b43527221 */ /* 0x100fe20000010000 */
[----:B------:R-:W-:Y:S01]  /*2350*/  UIMAD.WIDE.U32 UR32, UR14, UR40, URZ ;  /* 0x000000280e2072a5 */ /* 0x000fe2000f8e003f */
[--C-:B------:R-:W-:Y:S01]  /*2360*/  FADD.FTZ R81, R52, R59.reuse ;  /* 0x0000003b34517221 */ /* 0x100fe20000010000 */
[----:B------:R-:W-:Y:S01]  /*2370*/  ULEA.HI.X UR27, UR28, UR39, UR27, 0x3, UP0 ;  /* 0x000000271c1b7291 */ /* 0x000fe200080f1c1b */
[--C-:B------:R-:W-:Y:S01]  /*2380*/  FADD.FTZ R84, R53, R59.reuse ;  /* 0x0000003b35547221 */ /* 0x100fe20000010000 */
[----:B------:R-:W-:Y:S01]  /*2390*/  UIADD3 UR4, UR33, UR37, URZ ;  /* 0x0000002521047290 */ /* 0x000fe2000fffe03f */
[--C-:B------:R-:W-:Y:S01]  /*23a0*/  FADD.FTZ R83, R54, R59.reuse ;  /* 0x0000003b36537221 */ /* 0x100fe20000010000 */
[----:B------:R-:W-:Y:S01]  /*23b0*/  ULDC.64 UR28, c[0x0][0x2e0] ;  /* 0x0000b800001c7ab9 */ /* 0x000fe20000000a00 */
[----:B------:R-:W-:Y:S01]  /*23c0*/  UIADD3 UR42, UR5, -0x1, URZ ;  /* 0xffffffff052a7890 */ /* 0x000fe2000fffe03f */
[----:B------:R-:W-:Y:S01]  /*23d0*/  FADD.FTZ R86, R55, R59 ;  /* 0x0000003b37567221 */ /* 0x000fe20000010000 */
[----:B------:R-:W-:Y:S01]  /*23e0*/  ULEA UR28, UP0, UR32, UR28, 0x3 ;  /* 0x0000001c201c7291 */ /* 0x000fe2000f80183f */
[----:B------:R-:W-:Y:S01]  /*23f0*/  HFMA2.MMA R35, -RZ, RZ, 0, 0 ;  /* 0x00000000ff237435 */ /* 0x000fe200000001ff */
[----:B------:R-:W-:Y:S01]  /*2400*/  UMOV UR33, UR22 ;  /* 0x0000001600217c82 */ /* 0x000fe20008000000 */
[----:B------:R-:W-:Y:S01]  /*2410*/  UIADD3 UR43, UR5, -0x2, URZ ;  /* 0xfffffffe052b7890 */ /* 0x000fe2000fffe03f */
[----:B------:R-:W-:Y:S01]  /*2420*/  FADD.FTZ R91, R105, R105 ;  /* 0x00000069695b7221 */ /* 0x000fe20000010000 */
[----:B------:R-:W-:Y:S01]  /*2430*/  ULEA.HI.X UR32, UR32, UR29, UR4, 0x3, UP0 ;  /* 0x0000001d20207291 */ /* 0x000fe200080f1c04 */
[----:B------:R-:W-:Y:S01]  /*2440*/  FADD.FTZ R92, R104, R104 ;  /* 0x00000068685c7221 */ /* 0x000fe20000010000 */
[----:B------:R-:W-:Y:S01]  /*2450*/  UIMAD UR23, UR43, UR23, URZ ;  /* 0x000000172b1772a4 */ /* 0x000fe2000f8e023f */
[----:B------:R-:W-:Y:S01]  /*2460*/  FADD.FTZ R93, R107, R107 ;  /* 0x0000006b6b5d7221 */ /* 0x000fe20000010000 */
[----:B------:R-:W-:Y:S01]  /*2470*/  UMOV UR29, UR22 ;  /* 0x00000016001d7c82 */ /* 0x000fe20008000000 */
        /* <DEDUP_REMOVED lines=8> */
[----:B------:R-:W-:Y:S01]  /*2500*/  UIADD3 UR42, UR42, -UR22, URZ ;  /* 0x800000162a2a7290 */ /* 0x000fe2000fffe03f */
[----:B------:R-:W-:Y:S01]  /*2510*/  FADD.FTZ R89, R89, R89 ;  /* 0x0000005959597221 */ /* 0x000fe20000010000 */
[----:B------:R-:W-:Y:S01]  /*2520*/  UIMAD.WIDE UR22, UR23, 0x10, UR8 ;  /* 0x00000010171678a5 */ /* 0x000fe2000f8e0208 */
        /* <DEDUP_REMOVED lines=26> */
[----:B------:R-:W-:Y:S01]  /*26d0*/  ULDC UR45, c[0x0][0x224] ;  /* 0x00008900002d7ab9 */ /* 0x000fe20000000800 */
[----:B------:R-:W-:-:S02]  /*26e0*/  USHF.L.U64.HI UR37, UR36, 0x3, UR37 ;  /* 0x0000000324257899 */ /* 0x000fc40008010225 */
[----:B------:R-:W-:Y:S02]  /*26f0*/  USHF.L.U64.HI UR39, UR38, 0x3, UR39 ;  /* 0x0000000326277899 */ /* 0x000fe40008010227 */
[----:B------:R-:W-:Y:S02]  /*2700*/  USHF.L.U64.HI UR41, UR40, 0x3, UR41 ;  /* 0x0000000328297899 */ /* 0x000fe40008010229 */
[----:B------:R-:W-:Y:S01]  /*2710*/  USHF.L.U32 UR42, UR42, 0x8, URZ ;  /* 0x000000082a2a7899 */ /* 0x000fe2000800063f */
[----:B------:R-:W-:Y:S01]  /*2720*/  UMOV UR43, UR22 ;  /* 0x00000016002b7c82 */ /* 0x000fe20008000000 */
[----:B0-----:R-:W-:-:S10]  /*2730*/  UMOV UR44, UR23 ;  /* 0x00000017002c7c82 */ /* 0x001fd40008000000 */
.L_x_14086:
        /* <DEDUP_REMOVED lines=10> */
[----:B------:R-:W-:Y:S01]  /*27e0*/  UMOV UR22, 0x400 ;  /* 0x0000040000167882 */ /* 0x000fe20000000000 */
[----:B------:R-:W-:-:S02]  /*27f0*/  ISETP.NE.AND P1, PT, R60, RZ, PT ;  /* 0x000000ff3c00720c */ /* 0x000fc40003f25270 */
[----:B------:R-:W-:Y:S01]  /*2800*/  ISETP.NE.AND P0, PT, R145, RZ, PT ;  /* 0x000000ff9100720c */ /* 0x000fe20003f05270 */
[----:B0-----:R-:W-:Y:S01]  /*2810*/  ULEA UR22, UR23, UR22, 0x18 ;  /* 0x0000001617167291 */ /* 0x001fe2000f8ec03f */
[-C--:B--2---:R-:W-:Y:S01]  /*2820*/  FMUL.FTZ R64, R72, R57.reuse ;  /* 0x0000003948407220 */ /* 0x084fe20000410000 */
[----:B------:R-:W-:Y:S01]  /*2830*/  FMUL.FTZ R69, R56, 1.4426950216293334961 ;  /* 0x3fb8aa3b38457820 */ /* 0x000fe20000410000 */
[CC--:B------:R-:W-:Y:S01]  /*2840*/  FMUL.FTZ R66, R71.reuse, R57.reuse ;  /* 0x0000003947427220 */ /* 0x0c0fe20000410000 */
[----:B------:R-:W-:Y:S01]  /*2850*/  FMUL.FTZ R54, R70, R57 ;  /* 0x0000003946367220 */ /* 0x000fe20000410000 */
[----:B------:R-:W-:Y:S01]  /*2860*/  FMUL.RZ R68, R64, 0.15915493667125701904 ;  /* 0x3e22f98340447820 */ /* 0x000fe2000040c000 */
[-C--:B------:R-:W-:Y:S01]  /*2870*/  FMUL.FTZ R64, R72, R69.reuse ;  /* 0x0000004548407220 */ /* 0x080fe20000410000 */
[----:B------:R-:W-:Y:S01]  /*2880*/  FMUL.RZ R121, R66, 0.15915493667125701904 ;  /* 0x3e22f98342797820 */ /* 0x000fe2000040c000 */
[-C--:B------:R-:W-:Y:S01]  /*2890*/  FMUL.FTZ R66, R71, R69.reuse ;  /* 0x0000004547427220 */ /* 0x080fe20000410000 */
[----:B------:R-:W-:Y:S01]  /*28a0*/  MUFU.SIN R117, R68 ;  /* 0x0000004400757308 */ /* 0x000fe20000000400 */
[----:B------:R-:W-:Y:S01]  /*28b0*/  FMUL.RZ R67, R54, 0.15915493667125701904 ;  /* 0x3e22f98336437820 */ /* 0x000fe2000040c000 */
[----:B------:R-:W-:-:S06]  /*28c0*/  FMUL.FTZ R54, R70, R69 ;  /* 0x0000004546367220 */ /* 0x000fcc0000410000 */
[----:B------:R0:W-:Y:S08]  /*28d0*/  MUFU.EX2 R118, R64 ;  /* 0x0000004000767308 */ /* 0x0001f00000000800 */
[----:B------:R1:W-:Y:S01]  /*28e0*/  MUFU.COS R119, R68 ;  /* 0x0000004400777308 */ /* 0x0003e20000000000 */
[----:B0-----:R-:W-:-:S07]  /*28f0*/  FMUL.FTZ R64, R73, R57 ;  /* 0x0000003949407220 */ /* 0x001fce0000410000 */
[----:B------:R0:W-:Y:S01]  /*2900*/  MUFU.EX2 R149, R66 ;  /* 0x0000004200957308 */ /* 0x0001e20000000800 */
[----:B-1----:R-:W-:Y:S01]  /*2910*/  FMUL.RZ R68, R64, 0.15915493667125701904 ;  /* 0x3e22f98340447820 */ /* 0x002fe2000040c000 */
[----:B------:R-:W-:-:S06]  /*2920*/  FMUL.FTZ R64, R73, R69 ;  /* 0x0000004549407220 */ /* 0x000fcc0000410000 */
[----:B------:R1:W-:Y:S01]  /*2930*/  MUFU.EX2 R148, R64 ;  /* 0x0000004000947308 */ /* 0x0003e20000000800 */
[----:B0-----:R-:W-:-:S04]  /*2940*/  FMUL.FTZ R66, R76, R57 ;  /* 0x000000394c427220 */ /* 0x001fc80000410000 */
[----:B------:R-:W-:Y:S01]  /*2950*/  FMUL.RZ R125, R66, 0.15915493667125701904 ;  /* 0x3e22f983427d7820 */ /* 0x000fe2000040c000 */
[----:B------:R-:W-:Y:S02]  /*2960*/  FMUL.FTZ R66, R76, R69 ;  /* 0x000000454c427220 */ /* 0x000fe40000410000 */
[----:B------:R-:W-:Y:S01]  /*2970*/  MUFU.SIN R65, R67 ;  /* 0x0000004300417308 */ /* 0x000fe20000000400 */
[----:B-1----:R-:W-:-:S07]  /*2980*/  FMUL.FTZ R64, R78, R57 ;  /* 0x000000394e407220 */ /* 0x002fce0000410000 */
[----:B------:R0:W-:Y:S08]  /*2990*/  MUFU.COS R55, R67 ;  /* 0x0000004300377308 */ /* 0x0001f00000000000 */
[----:B------:R-:W1:Y:S01]  /*29a0*/  MUFU.EX2 R54, R54 ;  /* 0x0000003600367308 */ /* 0x000e620000000800 */
[----:B0-----:R-:W-:-:S04]  /*29b0*/  FMUL.FTZ R67, R74, R57 ;  /* 0x000000394a437220 */ /* 0x001fc80000410000 */
[----:B------:R-:W-:Y:S01]  /*29c0*/  FMUL.RZ R122, R67, 0.15915493667125701904 ;  /* 0x3e22f983437a7820 */ /* 0x000fe2000040c000 */
[----:B------:R-:W-:Y:S02]  /*29d0*/  FMUL.FTZ R67, R74, R69 ;  /* 0x000000454a437220 */ /* 0x000fe40000410000 */
[----:B------:R-:W-:Y:S08]  /*29e0*/  MUFU.SIN R120, R121 ;  /* 0x0000007900787308 */ /* 0x000ff00000000400 */
[----:B------:R-:W0:Y:S01]  /*29f0*/  MUFU.COS R124, R121 ;  /* 0x00000079007c7308 */ /* 0x000e220000000000 */
[----:B-1----:R-:W-:-:S07]  /*2a00*/  FMUL.FTZ R65, R54, R65 ;  /* 0x0000004136417220 */ /* 0x002fce0000410000 */
[----:B------:R-:W-:Y:S08]  /*2a10*/  MUFU.SIN R121, R68 ;  /* 0x0000004400797308 */ /* 0x000ff00000000400 */
[----:B------:R1:W-:Y:S08]  /*2a20*/  MUFU.COS R123, R68 ;  /* 0x00000044007b7308 */ /* 0x0003f00000000000 */
[----:B------:R2:W-:Y:S01]  /*2a30*/  MUFU.EX2 R157, R66 ;  /* 0x00000042009d7308 */ /* 0x0005e20000000800 */
[----:B-1----:R-:W-:Y:S01]  /*2a40*/  FMUL.RZ R68, R64, 0.15915493667125701904 ;  /* 0x3e22f98340447820 */ /* 0x002fe2000040c000 */
[----:B------:R-:W-:-:S06]  /*2a50*/  FMUL.FTZ R64, R78, R69 ;  /* 0x000000454e407220 */ /* 0x000fcc0000410000 */
[----:B------:R1:W-:Y:S01]  /*2a60*/  MUFU.EX2 R144, R64 ;  /* 0x0000004000907308 */ /* 0x0003e20000000800 */
[----:B--2---:R-:W-:-:S04]  /*2a70*/  FMUL.FTZ R66, R77, R57 ;  /* 0x000000394d427220 */ /* 0x004fc80000410000 */
[----:B------:R-:W-:Y:S01]  /*2a80*/  FMUL.RZ R137, R66, 0.15915493667125701904 ;  /* 0x3e22f98342897820 */ /* 0x000fe2000040c000 */
[----:B------:R-:W-:Y:S02]  /*2a90*/  FMUL.FTZ R66, R77, R69 ;  /* 0x000000454d427220 */ /* 0x000fe40000410000 */
[----:B------:R-:W-:Y:S01]  /*2aa0*/  MUFU.SIN R130, R125 ;  /* 0x0000007d00827308 */ /* 0x000fe20000000400 */
[----:B-1----:R-:W-:-:S07]  /*2ab0*/  IADD3 R64, R60, 0x200, RZ ;  /* 0x000002003c407810 */ /* 0x002fce0007ffe0ff */
[----:B------:R-:W-:Y:S08]  /*2ac0*/  MUFU.COS R132, R125 ;  /* 0x0000007d00847308 */ /* 0x000ff00000000000 */
[----:B------:R-:W-:Y:S08]  /*2ad0*/  MUFU.SIN R125, R68 ;  /* 0x00000044007d7308 */ /* 0x000ff00000000400 */
[----:B------:R1:W-:Y:S08]  /*2ae0*/  MUFU.COS R127, R68 ;  /* 0x00000044007f7308 */ /* 0x0003f00000000000 */
[----:B------:R2:W-:Y:S01]  /*2af0*/  MUFU.EX2 R158, R66 ;  /* 0x00000042009e7308 */ /* 0x0005e20000000800 */
[----:B-1----:R-:W-:-:S04]  /*2b00*/  FMUL.FTZ R68, R79, R57 ;  /* 0x000000394f447220 */ /* 0x002fc80000410000 */
[----:B------:R-:W-:-:S03]  /*2b10*/  FMUL.RZ R140, R68, 0.15915493667125701904 ;  /* 0x3e22f983448c7820 */ /* 0x000fc6000040c000 */
[----:B------:R1:W-:Y:S01]  /*2b20*/  MUFU.EX2 R153, R67 ;  /* 0x0000004300997308 */ /* 0x0003e20000000800 */
[----:B--2---:R-:W-:Y:S01]  /*2b30*/  SEL R66, R64, UR42, P1 ;  /* 0x0000002a40427c07 */ /* 0x004fe20008800000 */
[----:B------:R-:W-:Y:S01]  /*2b40*/  FMUL.FTZ R64, R54, R55 ;  /* 0x0000003736407220 */ /* 0x000fe20000410000 */
[----:B------:R-:W-:Y:S02]  /*2b50*/  MOV R54, UR43 ;  /* 0x0000002b00367c02 */ /* 0x000fe40008000f00 */
[----:B------:R-:W-:Y:S02]  /*2b60*/  LEA R68, R66, UR22, 0x3 ;  /* 0x0000001642447c11 */ /* 0x000fe4000f8e18ff */
[----:B------:R-:W-:Y:S01]  /*2b70*/  MOV R55, UR44 ;  /* 0x0000002c00377c02 */ /* 0x000fe20008000f00 */
[----:B------:R-:W-:Y:S01]  /*2b80*/  MUFU.SIN R126, R122 ;  /* 0x0000007a007e7308 */ /* 0x000fe20000000400 */
[----:B-1----:R-:W-:Y:S01]  /*2b90*/  FMUL.FTZ R67, R75, R57 ;  /* 0x000000394b437220 */ /* 0x002fe20000410000 */
[----:B------:R1:W-:Y:S06]  /*2ba0*/  STS.64 [R68+0xca0], R64 ;  /* 0x000ca04044007388 */ /* 0x0003ec0000000a00 */
[----:B------:R2:W4:Y:S08]  /*2bb0*/  MUFU.COS R128, R122 ;  /* 0x0000007a00807308 */ /* 0x0005300000000000 */
[----:B------:R-:W-:Y:S01]  /*2bc0*/  MUFU.SIN R129, R137 ;  /* 0x0000008900817308 */ /* 0x000fe20000000400 */
[----:B--2---:R-:W-:Y:S01]  /*2bd0*/  FMUL.RZ R122, R67, 0.15915493667125701904 ;  /* 0x3e22f983437a7820 */ /* 0x004fe2000040c000 */
[----:B------:R-:W-:-:S06]  /*2be0*/  FMUL.FTZ R67, R75, R69 ;  /* 0x000000454b437220 */ /* 0x000fcc0000410000 */
[----:B------:R2:W3:Y:S08]  /*2bf0*/  MUFU.COS R131, R137 ;  /* 0x0000008900837308 */ /* 0x0004f00000000000 */
[----:B------:R0:W-:Y:S01]  /*2c00*/  MUFU.EX2 R161, R67 ;  /* 0x0000004300a17308 */ /* 0x0001e20000000800 */
[----:B--2---:R-:W-:-:S04]  /*2c10*/  MOV R137, UR5 ;  /* 0x0000000500897c02 */ /* 0x004fc80008000f00 */
[----:B------:R-:W-:-:S03]  /*2c20*/  ISETP.LT.OR P2, PT, R137, 0x2, P0 ;  /* 0x000000028900780c */ /* 0x000fc60000741670 */
[----:B------:R-:W-:Y:S01]  /*2c30*/  MUFU.SIN R134, R122 ;  /* 0x0000007a00867308 */ /* 0x000fe20000000400 */
[-C--:B0-----:R-:W-:Y:S01]  /*2c40*/  FMUL.FTZ R67, R80, R57.reuse ;  /* 0x0000003950437220 */ /* 0x081fe20000410000 */
[----:B-1----:R-:W-:-:S06]  /*2c50*/  FMUL.FTZ R68, R81, R57 ;  /* 0x0000003951447220 */ /* 0x002fcc0000410000 */
[----:B------:R0:W1:Y:S01]  /*2c60*/  MUFU.COS R136, R122 ;  /* 0x0000007a00887308 */ /* 0x0000620000000000 */
[----:B------:R-:W-:-:S07]  /*2c70*/  FMUL.FTZ R138, R82, R57 ;  /* 0x00000039528a7220 */ /* 0x000fce0000410000 */
[----:B------:R-:W-:Y:S01]  /*2c80*/  MUFU.SIN R137, R140 ;  /* 0x0000008c00897308 */ /* 0x000fe20000000400 */
[----:B0-----:R-:W-:Y:S01]  /*2c90*/  FMUL.RZ R122, R67, 0.15915493667125701904 ;  /* 0x3e22f983437a7820 */ /* 0x001fe2000040c000 */
[----:B------:R-:W-:-:S06]  /*2ca0*/  FMUL.FTZ R67, R80, R69 ;  /* 0x0000004550437220 */ /* 0x000fcc0000410000 */
[----:B------:R0:W-:Y:S01]  /*2cb0*/  MUFU.EX2 R168, R67 ;  /* 0x0000004300a87308 */ /* 0x0001e20000000800 */
[----:B------:R-:W-:-:S07]  /*2cc0*/  FMUL.RZ R141, R138, 0.15915493667125701904 ;  /* 0x3e22f9838a8d7820 */ /* 0x000fce000040c000 */
[----:B------:R2:W-:Y:S01]  /*2cd0*/  MUFU.COS R139, R140 ;  /* 0x0000008c008b7308 */ /* 0x0005e20000000000 */
[----:B0-----:R-:W-:Y:S01]  /*2ce0*/  CS2R R66, SRZ ;  /* 0x0000000000427805 */ /* 0x001fe2000001ff00 */
[----:B------:R-:W-:Y:S06]  /*2cf0*/  BAR.SYNC.DEFER_BLOCKING 0x0 ;  /* 0x0000000000007b1d */ /* 0x000fec0000010000 */
[----:B------:R-:W-:Y:S01]  /*2d00*/  MUFU.SIN R133, R122 ;  /* 0x0000007a00857308 */ /* 0x000fe20000000400 */
[----:B--2---:R-:W-:Y:S01]  /*2d10*/  FMUL.RZ R140, R68, 0.15915493667125701904 ;  /* 0x3e22f983448c7820 */ /* 0x004fe2000040c000 */
[----:B------:R-:W-:-:S06]  /*2d20*/  FMUL.FTZ R68, R84, R57 ;  /* 0x0000003954447220 */ /* 0x000fcc0000410000 */
[----:B------:R0:W2:Y:S01]  /*2d30*/  MUFU.COS R135, R122 ;  /* 0x0000007a00877308 */ /* 0x0000a20000000000 */
[----:B------:R-:W-:Y:S01]  /*2d40*/  FMUL.RZ R142, R68, 0.15915493667125701904 ;  /* 0x3e22f983448e7820 */ /* 0x000fe2000040c000 */
[-C--:B------:R-:W-:Y:S01]  /*2d50*/  FMUL.FTZ R138, R82, R69.reuse ;  /* 0x00000045528a7220 */ /* 0x080fe20000410000 */
[-C--:B------:R-:W-:Y:S01]  /*2d60*/  FMUL.FTZ R68, R84, R69.reuse ;  /* 0x0000004554447220 */ /* 0x080fe20000410000 */
[----:B0-----:R-:W-:Y:S01]  /*2d70*/  FMUL.FTZ R122, R79, R69 ;  /* 0x000000454f7a7220 */ /* 0x001fe20000410000 */
[----:B------:R0:W5:Y:S03]  /*2d80*/  @!P2 LDG.E.64 R66, desc[UR30][R54.64+0x8] ;  /* 0x0000081e3642a981 */ /* 0x000166000c1e1b00 */
[----:B------:R-:W-:Y:S01]  /*2d90*/  MUFU.COS R163, R140 ;  /* 0x0000008c00a37308 */ /* 0x000fe20000000000 */
[----:B------:R-:W-:Y:S01]  /*2da0*/  FMUL.FTZ R146, R86, R57 ;  /* 0x0000003956927220 */ /* 0x000fe20000410000 */
[C---:B------:R-:W-:Y:S01]  /*2db0*/  FMUL.FTZ R147, R149.reuse, R124 ;  /* 0x0000007c95937220 */ /* 0x040fe20000410000 */
[----:B------:R-:W-:Y:S01]  /*2dc0*/  FMUL.FTZ R149, R149, R120 ;  /* 0x0000007895957220 */ /* 0x000fe20000410000 */
[C---:B----4-:R-:W-:Y:S01]  /*2dd0*/  FMUL.FTZ R151, R153.reuse, R128 ;  /* 0x0000008099977220 */ /* 0x050fe20000410000 */
[----:B------:R-:W-:Y:S01]  /*2de0*/  FMUL.FTZ R153, R153, R126 ;  /* 0x0000007e99997220 */ /* 0x000fe20000410000 */
[C---:B------:R-:W-:Y:S01]  /*2df0*/  FMUL.FTZ R155, R157.reuse, R132 ;  /* 0x000000849d9b7220 */ /* 0x040fe20000410000 */
[----:B------:R-:W-:Y:S01]  /*2e00*/  FMUL.FTZ R157, R157, R130 ;  /* 0x000000829d9d7220 */ /* 0x000fe20000410000 */
[----:B------:R4:W4:Y:S01]  /*2e10*/  MUFU.EX2 R166, R122 ;  /* 0x0000007a00a67308 */ /* 0x0009220000000800 */
[----:B0-----:R-:W-:Y:S01]  /*2e20*/  FMUL.FTZ R54, R81, R69 ;  /* 0x0000004551367220 */ /* 0x001fe20000410000 */
[C---:B---3--:R-:W-:Y:S01]  /*2e30*/  FMUL.FTZ R152, R158.reuse, R131 ;  /* 0x000000839e987220 */ /* 0x048fe20000410000 */
[----:B------:R-:W-:Y:S01]  /*2e40*/  FMUL.FTZ R158, R158, R129 ;  /* 0x000000819e9e7220 */ /* 0x000fe20000410000 */
[C---:B-1----:R-:W-:Y:S01]  /*2e50*/  FMUL.FTZ R159, R161.reuse, R136 ;  /* 0x00000088a19f7220 */ /* 0x042fe20000410000 */
[----:B------:R-:W-:Y:S01]  /*2e60*/  FMUL.FTZ R161, R161, R134 ;  /* 0x00000086a1a17220 */ /* 0x000fe20000410000 */
[C---:B--2---:R-:W-:Y:S01]  /*2e70*/  FMUL.FTZ R164, R168.reuse, R135 ;  /* 0x00000087a8a47220 */ /* 0x044fe20000410000 */
[----:B------:R-:W-:Y:S01]  /*2e80*/  FMUL.FTZ R168, R168, R133 ;  /* 0x00000085a8a87220 */ /* 0x000fe20000410000 */
[----:B------:R0:W-:Y:S01]  /*2e90*/  MUFU.SIN R55, R140 ;  /* 0x0000008c00377308 */ /* 0x0001e20000000400 */
[CC--:B----4-:R-:W-:Y:S01]  /*2ea0*/  FMUL.FTZ R122, R83.reuse, R69.reuse ;  /* 0x00000045537a7220 */ /* 0x0d0fe20000410000 */
[----:B------:R-:W-:Y:S01]  /*2eb0*/  ISETP.NE.AND P2, PT, R60, 0x1f, PT ;  /* 0x0000001f3c00780c */ /* 0x000fe20003f45270 */
[----:B------:R-:W-:Y:S05]  /*2ec0*/  BSSY B0, `(.L_x_14072) ;  /* 0x00000fb000007945 */ /* 0x000fea0003800000 */
[----:B------:R-:W-:Y:S01]  /*2ed0*/  MUFU.SIN R169, R141 ;  /* 0x0000008d00a97308 */ /* 0x000fe20000000400 */
[----:B0-----:R-:W-:Y:S01]  /*2ee0*/  FMUL.FTZ R140, R86, R69 ;  /* 0x00000045568c7220 */ /* 0x001fe20000410000 */
[----:B------:R-:W-:Y:S01]  /*2ef0*/  FMUL.FTZ R69, R83, R57 ;  /* 0x0000003953457220 */ /* 0x000fe20000410000 */
[C---:B------:R-:W-:Y:S01]  /*2f00*/  FMUL.FTZ R160, R166.reuse, R139 ;  /* 0x0000008ba6a07220 */ /* 0x040fe20000410000 */
[----:B------:R-:W-:-:S02]  /*2f10*/  FMUL.FTZ R166, R166, R137 ;  /* 0x00000089a6a67220 */ /* 0x000fc40000410000 */
[----:B------:R-:W-:Y:S02]  /*2f20*/  FMUL.RZ R150, R69, 0.15915493667125701904 ;  /* 0x3e22f98345967820 */ /* 0x000fe4000040c000 */
[----:B------:R0:W-:Y:S08]  /*2f30*/  MUFU.COS R167, R141 ;  /* 0x0000008d00a77308 */ /* 0x0001f00000000000 */
[----:B------:R-:W-:Y:S01]  /*2f40*/  MUFU.SIN R165, R142 ;  /* 0x0000008e00a57308 */ /* 0x000fe20000000400 */
[----:B0-----:R-:W-:-:S04]  /*2f50*/  FMUL.FTZ R141, R3, R53 ;  /* 0x00000035038d7220 */ /* 0x001fc80000410000 */
[----:B------:R-:W-:-:S03]  /*2f60*/  FFMA.FTZ R141, R2, R52, -R141 ;  /* 0x00000034028d7223 */ /* 0x000fc6000001088d */
[----:B------:R0:W-:Y:S08]  /*2f70*/  MUFU.COS R171, R142 ;  /* 0x0000008e00ab7308 */ /* 0x0001f00000000000 */
[----:B------:R-:W1:Y:S01]  /*2f80*/  MUFU.EX2 R54, R54 ;  /* 0x0000003600367308 */ /* 0x000e620000000800 */
[----:B0-----:R-:W-:-:S04]  /*2f90*/  FMUL.FTZ R142, R3, R52 ;  /* 0x00000034038e7220 */ /* 0x001fc80000410000 */
[----:B------:R-:W-:Y:S01]  /*2fa0*/  FFMA.FTZ R142, R2, R53, R142 ;  /* 0x00000035028e7223 */ /* 0x000fe2000001008e */
[----:B------:R-:W-:Y:S01]  /*2fb0*/  FMUL.RZ R2, R146, 0.15915493667125701904 ;  /* 0x3e22f98392027820 */ /* 0x000fe2000040c000 */
[----:B------:R-:W-:Y:S01]  /*2fc0*/  FMUL.FTZ R146, R148, R123 ;  /* 0x0000007b94927220 */ /* 0x000fe20000410000 */
[----:B------:R0:W-:Y:S01]  /*2fd0*/  MUFU.EX2 R170, R122 ;  /* 0x0000007a00aa7308 */ /* 0x0001e20000000800 */
[----:B------:R-:W-:Y:S01]  /*2fe0*/  FMUL.FTZ R123, R100, R141 ;  /* 0x0000008d647b7220 */ /* 0x000fe20000410000 */
[----:B------:R-:W-:Y:S01]  /*2ff0*/  FMUL.FTZ R148, R148, R121 ;  /* 0x0000007994947220 */ /* 0x000fe20000410000 */
[----:B------:R-:W-:-:S05]  /*3000*/  FMUL.FTZ R121, R99, R141 ;  /* 0x0000008d63797220 */ /* 0x000fca0000410000 */
[----:B------:R-:W2:Y:S01]  /*3010*/  MUFU.COS R3, R150 ;  /* 0x0000009600037308 */ /* 0x000ea20000000000 */
[C---:B0-----:R-:W-:Y:S01]  /*3020*/  FMUL.FTZ R122, R118.reuse, R119 ;  /* 0x00000077767a7220 */ /* 0x041fe20000410000 */
[----:B------:R-:W-:Y:S01]  /*3030*/  FMUL.FTZ R118, R118, R117 ;  /* 0x0000007576767220 */ /* 0x000fe20000410000 */
[C---:B-1----:R-:W-:Y:S01]  /*3040*/  FMUL.FTZ R154, R54.reuse, R163 ;  /* 0x000000a3369a7220 */ /* 0x042fe20000410000 */
[----:B------:R-:W-:Y:S01]  /*3050*/  FMUL.FTZ R162, R54, R55 ;  /* 0x0000003736a27220 */ /* 0x000fe20000410000 */
[----:B------:R-:W-:Y:S01]  /*3060*/  FMUL.FTZ R119, R100, R142 ;  /* 0x0000008e64777220 */ /* 0x000fe20000410000 */
[-C--:B------:R-:W-:Y:S01]  /*3070*/  FMUL.FTZ R54, RZ, R118.reuse ;  /* 0x00000076ff367220 */ /* 0x080fe20000410000 */
[----:B------:R-:W-:Y:S01]  /*3080*/  FMUL.FTZ R52, R64, R118 ;  /* 0x0000007640347220 */ /* 0x000fe20000410000 */
[----:B------:R0:W-:Y:S03]  /*3090*/  MUFU.EX2 R172, R140 ;  /* 0x0000008c00ac7308 */ /* 0x0001e60000000800 */
[----:B------:R-:W-:-:S04]  /*30a0*/  FFMA.FTZ R52, R65, R122, R52 ;  /* 0x0000007a41347223 */ /* 0x000fc80000010034 */
[----:B------:R-:W-:Y:S01]  /*30b0*/  FMUL.FTZ R126, R149, R52 ;  /* 0x00000034957e7220 */ /* 0x000fe20000410000 */
[----:B------:R-:W1:Y:S01]  /*30c0*/  MUFU.SIN R53, R2 ;  /* 0x0000000200357308 */ /* 0x000e620000000400 */
[----:B--2---:R-:W-:Y:S01]  /*30d0*/  FMUL.FTZ R163, R170, R3 ;  /* 0x00000003aaa37220 */ /* 0x004fe20000410000 */
[----:B------:R-:W-:Y:S01]  /*30e0*/  FMUL.FTZ R3, R65, R118 ;  /* 0x0000007641037220 */ /* 0x000fe20000410000 */
[C---:B0-----:R-:W-:Y:S01]  /*30f0*/  FMUL.FTZ R140, R144.reuse, R127 ;  /* 0x0000007f908c7220 */ /* 0x041fe20000410000 */
[----:B------:R-:W-:-:S04]  /*3100*/  FMUL.FTZ R144, R144, R125 ;  /* 0x0000007d90907220 */ /* 0x000fc80000410000 */
[----:B------:R-:W0:Y:S08]  /*3110*/  MUFU.EX2 R68, R68 ;  /* 0x0000004400447308 */ /* 0x000e300000000800 */
[----:B------:R2:W3:Y:S01]  /*3120*/  MUFU.COS R117, R2 ;  /* 0x0000000200757308 */ /* 0x0004e20000000000 */
[----:B-1----:R-:W-:Y:S01]  /*3130*/  FMUL.FTZ R120, R172, R53 ;  /* 0x00000035ac787220 */ /* 0x002fe20000410000 */
[----:B------:R-:W-:-:S04]  /*3140*/  FFMA.FTZ R53, R101, R122, -R54 ;  /* 0x0000007a65357223 */ /* 0x000fc80000010836 */
[----:B------:R-:W-:Y:S02]  /*3150*/  FADD.FTZ R54, R102, R53 ;  /* 0x0000003566367221 */ /* 0x000fe40000010000 */
[----:B------:R1:W4:Y:S01]  /*3160*/  MUFU.SIN R69, R150 ;  /* 0x0000009600457308 */ /* 0x0003220000000400 */
[----:B--2---:R-:W-:Y:S01]  /*3170*/  FMUL.FTZ R2, R101, R118 ;  /* 0x0000007665027220 */ /* 0x004fe20000410000 */
[----:B0-----:R-:W-:-:S03]  /*3180*/  FMUL.FTZ R156, R68, R165 ;  /* 0x000000a5449c7220 */ /* 0x001fc60000410000 */
[-C--:B------:R-:W-:Y:S01]  /*3190*/  FFMA.FTZ R55, RZ, R122.reuse, R2 ;  /* 0x0000007aff377223 */ /* 0x080fe20000010002 */
[----:B------:R-:W-:Y:S02]  /*31a0*/  FFMA.FTZ R2, R64, R122, -R3 ;  /* 0x0000007a40027223 */ /* 0x000fe40000010803 */
[----:B------:R-:W0:Y:S01]  /*31b0*/  MUFU.EX2 R138, R138 ;  /* 0x0000008a008a7308 */ /* 0x000e220000000800 */
[----:B-1----:R-:W-:Y:S01]  /*31c0*/  FMUL.FTZ R150, R68, R171 ;  /* 0x000000ab44967220 */ /* 0x002fe20000410000 */
[----:B------:R-:W-:Y:S01]  /*31d0*/  FADD.FTZ R68, RZ, R55 ;  /* 0x00000037ff447221 */ /* 0x000fe20000010000 */
[C---:B------:R-:W-:Y:S01]  /*31e0*/  FMUL.FTZ R3, R149.reuse, R2 ;  /* 0x0000000295037220 */ /* 0x040fe20000410000 */
[----:B---3--:R-:W-:Y:S01]  /*31f0*/  FMUL.FTZ R124, R172, R117 ;  /* 0x00000075ac7c7220 */ /* 0x008fe20000410000 */
[C---:B------:R-:W-:Y:S01]  /*3200*/  FMUL.FTZ R55, R149.reuse, R54 ;  /* 0x0000003695377220 */ /* 0x040fe20000410000 */
[----:B------:R-:W-:Y:S01]  /*3210*/  FMUL.FTZ R53, R149, R68 ;  /* 0x0000004495357220 */ /* 0x000fe20000410000 */
[C---:B------:R-:W-:Y:S01]  /*3220*/  FFMA.FTZ R52, R147.reuse, R52, R3 ;  /* 0x0000003493347223 */ /* 0x040fe20000010003 */
[-C--:B------:R-:W-:Y:S01]  /*3230*/  FMUL.FTZ R3, R120, R119.reuse ;  /* 0x0000007778037220 */ /* 0x080fe20000410000 */
[C---:B------:R-:W-:Y:S01]  /*3240*/  FFMA.FTZ R55, R147.reuse, R68, R55 ;  /* 0x0000004493377223 */ /* 0x040fe20000010037 */
[C---:B------:R-:W-:Y:S01]  /*3250*/  FFMA.FTZ R54, R147.reuse, R54, -R53 ;  /* 0x0000003693367223 */ /* 0x040fe20000010835 */
[C---:B------:R-:W-:Y:S01]  /*3260*/  FMUL.FTZ R53, R124.reuse, R119 ;  /* 0x000000777c357220 */ /* 0x040fe20000410000 */
[----:B------:R-:W-:Y:S01]  /*3270*/  FFMA.FTZ R126, R147, R2, -R126 ;  /* 0x00000002937e7223 */ /* 0x000fe2000001087e */
[-C--:B------:R-:W-:Y:S01]  /*3280*/  FFMA.FTZ R68, R124, R123.reuse, -R3 ;  /* 0x0000007b7c447223 */ /* 0x080fe20000010803 */
[----:B------:R-:W-:Y:S01]  /*3290*/  FMUL.FTZ R3, R153, R52 ;  /* 0x0000003499037220 */ /* 0x000fe20000410000 */
[----:B------:R-:W-:Y:S01]  /*32a0*/  FMUL.FTZ R117, R99, R142 ;  /* 0x0000008e63757220 */ /* 0x000fe20000410000 */
[----:B------:R-:W-:Y:S01]  /*32b0*/  FFMA.FTZ R128, -R120, R123, -R53 ;  /* 0x0000007b78807223 */ /* 0x000fe20000010935 */
[----:B----4-:R-:W-:Y:S01]  /*32c0*/  FMUL.FTZ R165, R170, R69 ;  /* 0x00000045aaa57220 */ /* 0x010fe20000410000 */
[-C--:B------:R-:W-:Y:S01]  /*32d0*/  FMUL.FTZ R2, R153, R126.reuse ;  /* 0x0000007e99027220 */ /* 0x080fe20000410000 */
[----:B------:R-:W-:Y:S01]  /*32e0*/  FADD.FTZ R68, R121, R68 ;  /* 0x0000004479447221 */ /* 0x000fe20000010000 */
[----:B------:R-:W-:Y:S01]  /*32f0*/  FFMA.FTZ R3, R151, R126, -R3 ;  /* 0x0000007e97037223 */ /* 0x000fe20000010803 */
[----:B------:R-:W-:Y:S01]  /*3300*/  FADD.FTZ R128, -R117, R128 ;  /* 0x0000008075807221 */ /* 0x000fe20000010100 */
[----:B------:R-:W-:Y:S01]  /*3310*/  FFMA.FTZ R53, R151, R52, R2 ;  /* 0x0000003497357223 */ /* 0x000fe20000010002 */
[C---:B------:R-:W-:Y:S01]  /*3320*/  FMUL.FTZ R125, R165.reuse, -R68 ;  /* 0x80000044a57d7220 */ /* 0x040fe20000410000 */
[C---:B------:R-:W-:Y:S01]  /*3330*/  FMUL.FTZ R2, R148.reuse, R3 ;  /* 0x0000000394027220 */ /* 0x040fe20000410000 */
[-C--:B------:R-:W-:Y:S01]  /*3340*/  FMUL.FTZ R52, R165, -R128.reuse ;  /* 0x80000080a5347220 */ /* 0x080fe20000410000 */
[-C--:B------:R-:W-:Y:S01]  /*3350*/  FMUL.FTZ R69, R148, R53.reuse ;  /* 0x0000003594457220 */ /* 0x080fe20000410000 */
[----:B------:R-:W-:Y:S01]  /*3360*/  FFMA.FTZ R127, R163, R128, R125 ;  /* 0x00000080a37f7223 */ /* 0x000fe2000001007d */
[----:B------:R-:W-:Y:S01]  /*3370*/  FFMA.FTZ R128, R146, R53, R2 ;  /* 0x0000003592807223 */ /* 0x000fe20000010002 */
[----:B------:R-:W-:Y:S01]  /*3380*/  FADD.FTZ R2, RZ, R55 ;  /* 0x00000037ff027221 */ /* 0x000fe20000010000 */
[----:B------:R-:W-:Y:S01]  /*3390*/  FADD.FTZ R54, R103, R54 ;  /* 0x0000003667367221 */ /* 0x000fe20000010000 */
[C---:B------:R-:W-:Y:S01]  /*33a0*/  FMUL.FTZ R126, R98.reuse, R142 ;  /* 0x0000008e627e7220 */ /* 0x040fe20000410000 */
[----:B------:R-:W-:Y:S01]  /*33b0*/  FFMA.FTZ R130, R163, R68, -R52 ;  /* 0x00000044a3827223 */ /* 0x000fe20000010834 */
[----:B------:R-:W-:Y:S01]  /*33c0*/  FMUL.FTZ R125, R98, R141 ;  /* 0x0000008d627d7220 */ /* 0x000fe20000410000 */
        /* <DEDUP_REMOVED lines=8> */
[C---:B------:R-:W-:Y:S01]  /*3450*/  FMUL.FTZ R55, R157.reuse, R68 ;  /* 0x000000449d377220 */ /* 0x040fe20000410000 */
[-C--:B------:R-:W-:Y:S01]  /*3460*/  FMUL.FTZ R52, R156, -R69.reuse ;  /* 0x800000459c347220 */ /* 0x080fe20000410000 */
[-C--:B------:R-:W-:Y:S01]  /*3470*/  FMUL.FTZ R2, R157, R128.reuse ;  /* 0x000000809d027220 */ /* 0x080fe20000410000 */
[C---:B------:R-:W-:Y:S01]  /*3480*/  FFMA.FTZ R130, R150.reuse, R69, -R129 ;  /* 0x0000004596827223 */ /* 0x040fe20000010881 */
[----:B------:R-:W-:Y:S01]  /*3490*/  FFMA.FTZ R54, R155, R128, R55 ;  /* 0x000000809b367223 */ /* 0x000fe20000010037 */
[----:B------:R-:W-:Y:S01]  /*34a0*/  FADD.FTZ R53, RZ, R53 ;  /* 0x00000035ff357221 */ /* 0x000fe20000010000 */
[----:B------:R-:W-:Y:S01]  /*34b0*/  FFMA.FTZ R69, R150, R127, R52 ;  /* 0x0000007f96457223 */ /* 0x000fe20000010034 */
[C---:B------:R-:W-:Y:S01]  /*34c0*/  FMUL.FTZ R128, R97.reuse, R142 ;  /* 0x0000008e61807220 */ /* 0x040fe20000410000 */
[----:B------:R-:W-:Y:S01]  /*34d0*/  FADD.FTZ R3, R104, R3 ;  /* 0x0000000368037221 */ /* 0x000fe20000010000 */
[----:B------:R-:W-:Y:S01]  /*34e0*/  FMUL.FTZ R55, R148, R53 ;  /* 0x0000003594377220 */ /* 0x000fe20000410000 */
[----:B------:R-:W-:Y:S01]  /*34f0*/  FMUL.FTZ R127, R97, R141 ;  /* 0x0000008d617f7220 */ /* 0x000fe20000410000 */
[----:B------:R-:W-:Y:S01]  /*3500*/  FADD.FTZ R129, -R128, R69 ;  /* 0x0000004580817221 */ /* 0x000fe20000010100 */
[----:B------:R-:W-:Y:S01]  /*3510*/  FFMA.FTZ R68, R155, R68, -R2 ;  /* 0x000000449b447223 */ /* 0x000fe20000010802 */
[-C--:B------:R-:W-:Y:S01]  /*3520*/  FMUL.FTZ R52, R148, R3.reuse ;  /* 0x0000000394347220 */ /* 0x080fe20000410000 */
[----:B------:R-:W-:Y:S01]  /*3530*/  FFMA.FTZ R2, R146, R3, -R55 ;  /* 0x0000000392027223 */ /* 0x000fe20000010837 */
[----:B------:R-:W-:Y:S01]  /*3540*/  FADD.FTZ R69, R127, R130 ;  /* 0x000000827f457221 */ /* 0x000fe20000010000 */
[----:B------:R-:W-:Y:S01]  /*3550*/  FMUL.FTZ R3, R162, -R129 ;  /* 0x80000081a2037220 */ /* 0x000fe20000410000 */
[----:B------:R-:W-:Y:S01]  /*3560*/  FFMA.FTZ R52, R146, R53, R52 ;  /* 0x0000003592347223 */ /* 0x000fe20000010034 */
[----:B------:R-:W-:Y:S01]  /*3570*/  FMUL.FTZ R130, R161, R68 ;  /* 0x00000044a1827220 */ /* 0x000fe20000410000 */
[----:B------:R-:W-:Y:S01]  /*3580*/  FADD.FTZ R2, R105, R2 ;  /* 0x0000000269027221 */ /* 0x000fe20000010000 */
[-C--:B------:R-:W-:Y:S01]  /*3590*/  FFMA.FTZ R131, R154, R69.reuse, -R3 ;  /* 0x000000459a837223 */ /* 0x080fe20000010803 */
[-C--:B------:R-:W-:Y:S01]  /*35a0*/  FMUL.FTZ R3, R161, R54.reuse ;  /* 0x00000036a1037220 */ /* 0x080fe20000410000 */
[----:B------:R-:W-:Y:S01]  /*35b0*/  FADD.FTZ R52, RZ, R52 ;  /* 0x00000034ff347221 */ /* 0x000fe20000010000 */
[----:B------:R-:W-:Y:S01]  /*35c0*/  FFMA.FTZ R55, R159, R54, R130 ;  /* 0x000000369f377223 */ /* 0x000fe20000010082 */
[----:B------:R-:W-:Y:S01]  /*35d0*/  FMUL.FTZ R54, R157, R2 ;  /* 0x000000029d367220 */ /* 0x000fe20000410000 */
[----:B------:R-:W-:Y:S01]  /*35e0*/  FFMA.FTZ R53, R159, R68, -R3 ;  /* 0x000000449f357223 */ /* 0x000fe20000010803 */
[-C--:B------:R-:W-:Y:S01]  /*35f0*/  FMUL.FTZ R3, R157, R52.reuse ;  /* 0x000000349d037220 */ /* 0x080fe20000410000 */
[----:B------:R-:W-:Y:S01]  /*3600*/  FMUL.FTZ R132, R162, -R69 ;  /* 0x80000045a2847220 */ /* 0x000fe20000410000 */
[C---:B------:R-:W-:Y:S01]  /*3610*/  FFMA.FTZ R54, R155.reuse, R52, R54 ;  /* 0x000000349b367223 */ /* 0x040fe20000010036 */
[----:B------:R-:W-:Y:S01]  /*3620*/  FMUL.FTZ R68, R144, R53 ;  /* 0x0000003590447220 */ /* 0x000fe20000410000 */
[----:B------:R-:W-:Y:S01]  /*3630*/  FFMA.FTZ R3, R155, R2, -R3 ;  /* 0x000000029b037223 */ /* 0x000fe20000010803 */
[----:B------:R-:W-:Y:S01]  /*3640*/  FFMA.FTZ R134, R154, R129, R132 ;  /* 0x000000819a867223 */ /* 0x000fe20000010084 */
[----:B------:R-:W-:Y:S01]  /*3650*/  FADD.FTZ R54, RZ, R54 ;  /* 0x00000036ff367221 */ /* 0x000fe20000010000 */
[----:B------:R-:W-:Y:S01]  /*3660*/  FMUL.FTZ R132, R96, R141 ;  /* 0x0000008d60847220 */ /* 0x000fe20000410000 */
[----:B------:R-:W-:Y:S01]  /*3670*/  FADD.FTZ R2, R106, R3 ;  /* 0x000000036a027221 */ /* 0x000fe20000010000 */
[-C--:B------:R-:W-:Y:S01]  /*3680*/  FMUL.FTZ R69, R144, R55.reuse ;  /* 0x0000003790457220 */ /* 0x080fe20000410000 */
[C---:B------:R-:W-:Y:S01]  /*3690*/  FMUL.FTZ R52, R161.reuse, R54 ;  /* 0x00000036a1347220 */ /* 0x040fe20000410000 */
[----:B------:R-:W-:Y:S01]  /*36a0*/  FFMA.FTZ R55, R140, R55, R68 ;  /* 0x000000378c377223 */ /* 0x000fe20000010044 */
[----:B------:R-:W-:Y:S01]  /*36b0*/  FMUL.FTZ R3, R161, R2 ;  /* 0x00000002a1037220 */ /* 0x000fe20000410000 */
[----:B0-----:R-:W-:Y:S01]  /*36c0*/  FMUL.FTZ R169, R138, R169 ;  /* 0x000000a98aa97220 */ /* 0x001fe20000410000 */
[----:B------:R-:W-:Y:S01]  /*36d0*/  FMUL.FTZ R129, R96, R142 ;  /* 0x0000008e60817220 */ /* 0x000fe20000410000 */
[----:B------:R-:W-:Y:S01]  /*36e0*/  FADD.FTZ R68, R132, R131 ;  /* 0x0000008384447221 */ /* 0x000fe20000010000 */
[C---:B------:R-:W-:Y:S01]  /*36f0*/  FFMA.FTZ R3, R159.reuse, R54, R3 ;  /* 0x000000369f037223 */ /* 0x040fe20000010003 */
[----:B------:R-:W-:Y:S01]  /*3700*/  FFMA.FTZ R52, R159, R2, -R52 ;  /* 0x000000029f347223 */ /* 0x000fe20000010834 */
[----:B------:R-:W-:Y:S01]  /*3710*/  FMUL.FTZ R167, R138, R167 ;  /* 0x000000a78aa77220 */ /* 0x000fe20000410000 */
[----:B------:R-:W-:Y:S01]  /*3720*/  FFMA.FTZ R69, R140, R53, -R69 ;  /* 0x000000358c457223 */ /* 0x000fe20000010845 */
[----:B------:R-:W-:Y:S01]  /*3730*/  FADD.FTZ R3, RZ, R3 ;  /* 0x00000003ff037221 */ /* 0x000fe20000010000 */
[----:B------:R-:W-:Y:S01]  /*3740*/  FADD.FTZ R134, -R129, R134 ;  /* 0x0000008681867221 */ /* 0x000fe20000010100 */
[----:B------:R-:W-:Y:S01]  /*3750*/  FMUL.FTZ R131, R169, -R68 ;  /* 0x80000044a9837220 */ /* 0x000fe20000410000 */
[----:B------:R-:W-:Y:S01]  /*3760*/  FADD.FTZ R53, R107, R52 ;  /* 0x000000346b357221 */ /* 0x000fe20000010000 */
[----:B------:R-:W-:Y:S01]  /*3770*/  FMUL.FTZ R2, R144, R3 ;  /* 0x0000000390027220 */ /* 0x000fe20000410000 */
[----:B------:R-:W-:Y:S01]  /*3780*/  FMUL.FTZ R52, R158, R69 ;  /* 0x000000459e347220 */ /* 0x000fe20000410000 */
[-C--:B------:R-:W-:Y:S01]  /*3790*/  FFMA.FTZ R137, R167, R134.reuse, R131 ;  /* 0x00000086a7897223 */ /* 0x080fe20000010083 */
[-C--:B------:R-:W-:Y:S01]  /*37a0*/  FMUL.FTZ R131, R144, R53.reuse ;  /* 0x0000003590837220 */ /* 0x080fe20000410000 */
[----:B------:R-:W-:Y:S01]  /*37b0*/  FFMA.FTZ R53, R140, R53, -R2 ;  /* 0x000000358c357223 */ /* 0x000fe20000010802 */
[----:B------:R-:W-:Y:S01]  /*37c0*/  FMUL.FTZ R130, R169, -R134 ;  /* 0x80000086a9827220 */ /* 0x000fe20000410000 */
[----:B------:R-:W-:Y:S01]  /*37d0*/  FMUL.FTZ R133, R158, R55 ;  /* 0x000000379e857220 */ /* 0x000fe20000410000 */
[----:B------:R-:W-:Y:S01]  /*37e0*/  FFMA.FTZ R131, R140, R3, R131 ;  /* 0x000000038c837223 */ /* 0x000fe20000010083 */
[----:B------:R-:W-:Y:S01]  /*37f0*/  FADD.FTZ R53, R108, R53 ;  /* 0x000000356c357221 */ /* 0x000fe20000010000 */
[----:B------:R-:W-:Y:S01]  /*3800*/  FFMA.FTZ R55, R152, R55, R52 ;  /* 0x0000003798377223 */ /* 0x000fe20000010034 */
[----:B------:R-:W-:Y:S01]  /*3810*/  FFMA.FTZ R135, R167, R68, -R130 ;  /* 0x00000044a7877223 */ /* 0x000fe20000010882 */
[----:B------:R-:W-:Y:S01]  /*3820*/  FADD.FTZ R131, RZ, R131 ;  /* 0x00000083ff837221 */ /* 0x000fe20000010000 */
[C---:B------:R-:W-:Y:S01]  /*3830*/  FMUL.FTZ R52, R158.reuse, R53 ;  /* 0x000000359e347220 */ /* 0x040fe20000410000 */
[C---:B------:R-:W-:Y:S01]  /*3840*/  FMUL.FTZ R130, R95.reuse, R141 ;  /* 0x0000008d5f827220 */ /* 0x040fe20000410000 */
[-C--:B------:R-:W-:Y:S01]  /*3850*/  FMUL.FTZ R134, R95, R142.reuse ;  /* 0x0000008e5f867220 */ /* 0x080fe20000410000 */
[-C--:B------:R-:W-:Y:S01]  /*3860*/  FMUL.FTZ R3, R158, R131.reuse ;  /* 0x000000839e037220 */ /* 0x080fe20000410000 */
[----:B------:R-:W-:Y:S01]  /*3870*/  FFMA.FTZ R52, R152, R131, R52 ;  /* 0x0000008398347223 */ /* 0x000fe20000010034 */
[----:B------:R-:W-:Y:S01]  /*3880*/  FADD.FTZ R135, R130, R135 ;  /* 0x0000008782877221 */ /* 0x000fe20000010000 */
[----:B------:R-:W-:Y:S01]  /*3890*/  FADD.FTZ R137, -R134, R137 ;  /* 0x0000008986897221 */ /* 0x000fe20000010100 */
[----:B------:R-:W-:Y:S01]  /*38a0*/  FFMA.FTZ R2, R152, R53, -R3 ;  /* 0x0000003598027223 */ /* 0x000fe20000010803 */
[----:B------:R-:W-:Y:S01]  /*38b0*/  FADD.FTZ R53, RZ, R52 ;  /* 0x00000034ff357221 */ /* 0x000fe20000010000 */
[----:B------:R-:W-:Y:S01]  /*38c0*/  FMUL.FTZ R54, R166, -R135 ;  /* 0x80000087a6367220 */ /* 0x000fe20000410000 */
[----:B------:R-:W-:Y:S01]  /*38d0*/  FFMA.FTZ R133, R152, R69, -R133 ;  /* 0x0000004598857223 */ /* 0x000fe20000010885 */
[----:B------:R-:W-:Y:S01]  /*38e0*/  FADD.FTZ R3, R109, R2 ;  /* 0x000000026d037221 */ /* 0x000fe20000010000 */
[----:B------:R-:W-:Y:S01]  /*38f0*/  FMUL.FTZ R52, R168, R53 ;  /* 0x00000035a8347220 */ /* 0x000fe20000410000 */
[-C--:B------:R-:W-:Y:S01]  /*3900*/  FMUL.FTZ R69, R166, -R137.reuse ;  /* 0x80000089a6457220 */ /* 0x080fe20000410000 */
        /* <DEDUP_REMOVED lines=8> */
[----:B------:R-:W-:Y:S01]  /*3990*/  FFMA.FTZ R69, R164, R55, R69 ;  /* 0x00000037a4457223 */ /* 0x000fe20000010045 */
[----:B------:R-:W-:Y:S01]  /*39a0*/  FADD.FTZ R53, RZ, R54 ;  /* 0x00000036ff357221 */ /* 0x000fe20000010000 */
[----:B------:R-:W-:Y:S01]  /*39b0*/  FMUL.FTZ R68, R166, R3 ;  /* 0x00000003a6447220 */ /* 0x000fe20000410000 */
[----:B------:R-:W-:Y:S01]  /*39c0*/  FFMA.FTZ R133, R164, R133, -R2 ;  /* 0x00000085a4857223 */ /* 0x000fe20000010802 */
[C---:B------:R-:W-:Y:S01]  /*39d0*/  FMUL.FTZ R55, R166.reuse, R69 ;  /* 0x00000045a6377220 */ /* 0x040fe20000410000 */
[-C--:B------:R-:W-:Y:S01]  /*39e0*/  FMUL.FTZ R54, R166, R53.reuse ;  /* 0x00000035a6367220 */ /* 0x080fe20000410000 */
[----:B------:R-:W-:Y:S01]  /*39f0*/  FFMA.FTZ R68, R160, R53, R68 ;  /* 0x00000035a0447223 */ /* 0x000fe20000010044 */
[-C--:B------:R-:W-:Y:S01]  /*3a00*/  FMUL.FTZ R52, R166, R133.reuse ;  /* 0x00000085a6347220 */ /* 0x080fe20000410000 */
[C---:B------:R-:W-:Y:S01]  /*3a10*/  FFMA.FTZ R2, R160.reuse, R133, -R55 ;  /* 0x00000085a0027223 */ /* 0x040fe20000010837 */
[----:B------:R-:W-:Y:S01]  /*3a20*/  FFMA.FTZ R54, R160, R3, -R54 ;  /* 0x00000003a0367223 */ /* 0x000fe20000010836 */
[C---:B------:R-:W-:Y:S01]  /*3a30*/  FMUL.FTZ R133, R94.reuse, R141 ;  /* 0x0000008d5e857220 */ /* 0x040fe20000410000 */
[----:B------:R-:W-:Y:S01]  /*3a40*/  FMUL.FTZ R131, R94, R142 ;  /* 0x0000008e5e837220 */ /* 0x000fe20000410000 */
[----:B------:R-:W-:Y:S01]  /*3a50*/  FADD.FTZ R68, RZ, R68 ;  /* 0x00000044ff447221 */ /* 0x000fe20000010000 */
[----:B------:R-:W-:Y:S01]  /*3a60*/  FADD.FTZ R54, R111, R54 ;  /* 0x000000366f367221 */ /* 0x000fe20000010000 */
[----:B------:R-:W-:Y:S01]  /*3a70*/  FADD.FTZ R53, R133, R136 ;  /* 0x0000008885357221 */ /* 0x000fe20000010000 */
[----:B------:R-:W-:Y:S01]  /*3a80*/  FADD.FTZ R55, -R131, R138 ;  /* 0x0000008a83377221 */ /* 0x000fe20000010100 */
[C---:B------:R-:W-:Y:S01]  /*3a90*/  FMUL.FTZ R3, R169.reuse, R68 ;  /* 0x00000044a9037220 */ /* 0x040fe20000410000 */
[----:B------:R-:W-:Y:S01]  /*3aa0*/  FFMA.FTZ R52, R160, R69, R52 ;  /* 0x00000045a0347223 */ /* 0x000fe20000010034 */
[-C--:B------:R-:W-:Y:S01]  /*3ab0*/  FMUL.FTZ R136, R169, R54.reuse ;  /* 0x00000036a9887220 */ /* 0x080fe20000410000 */
[C---:B------:R-:W-:Y:S01]  /*3ac0*/  FMUL.FTZ R138, R168.reuse, -R53 ;  /* 0x80000035a88a7220 */ /* 0x040fe20000410000 */
[-C--:B------:R-:W-:Y:S01]  /*3ad0*/  FMUL.FTZ R69, R168, -R55.reuse ;  /* 0x80000037a8457220 */ /* 0x080fe20000410000 */
[C---:B------:R-:W-:Y:S01]  /*3ae0*/  FFMA.FTZ R3, R167.reuse, R54, -R3 ;  /* 0x00000036a7037223 */ /* 0x040fe20000010803 */
[----:B------:R-:W-:Y:S01]  /*3af0*/  FFMA.FTZ R136, R167, R68, R136 ;  /* 0x00000044a7887223 */ /* 0x000fe20000010088 */
[C---:B------:R-:W-:Y:S01]  /*3b00*/  FFMA.FTZ R173, R164.reuse, R55, R138 ;  /* 0x00000037a4ad7223 */ /* 0x040fe2000001008a */
[----:B------:R-:W-:Y:S01]  /*3b10*/  FFMA.FTZ R172, R164, R53, -R69 ;  /* 0x00000035a4ac7223 */ /* 0x000fe20000010845 */
[----:B------:R-:W-:Y:S01]  /*3b20*/  FADD.FTZ R55, R112, R3 ;  /* 0x0000000370377221 */ /* 0x000fe20000010000 */
[C---:B------:R-:W-:Y:S01]  /*3b30*/  FMUL.FTZ R53, R169.reuse, R2 ;  /* 0x00000002a9357220 */ /* 0x040fe20000410000 */
[----:B------:R-:W-:Y:S01]  /*3b40*/  FADD.FTZ R69, RZ, R136 ;  /* 0x00000088ff457221 */ /* 0x000fe20000010000 */
[-C--:B------:R-:W-:Y:S01]  /*3b50*/  FMUL.FTZ R54, R169, R52.reuse ;  /* 0x00000034a9367220 */ /* 0x080fe20000410000 */
[C---:B------:R-:W-:Y:S01]  /*3b60*/  FMUL.FTZ R68, R162.reuse, R55 ;  /* 0x00000037a2447220 */ /* 0x040fe20000410000 */
[C---:B------:R-:W-:Y:S01]  /*3b70*/  FFMA.FTZ R53, R167.reuse, R52, R53 ;  /* 0x00000034a7357223 */ /* 0x040fe20000010035 */
[-C--:B------:R-:W-:Y:S01]  /*3b80*/  FMUL.FTZ R135, R162, R69.reuse ;  /* 0x00000045a2877220 */ /* 0x080fe20000410000 */
[----:B------:R-:W-:Y:S01]  /*3b90*/  FFMA.FTZ R3, R167, R2, -R54 ;  /* 0x00000002a7037223 */ /* 0x000fe20000010836 */
[----:B------:R-:W-:Y:S01]  /*3ba0*/  FFMA.FTZ R68, R154, R69, R68 ;  /* 0x000000459a447223 */ /* 0x000fe20000010044 */
[----:B------:R-:W-:Y:S01]  /*3bb0*/  FMUL.FTZ R2, R162, R53 ;  /* 0x00000035a2027220 */ /* 0x000fe20000410000 */
[----:B------:R-:W-:Y:S01]  /*3bc0*/  FFMA.FTZ R54, R154, R55, -R135 ;  /* 0x000000379a367223 */ /* 0x000fe20000010887 */
[-C--:B------:R-:W-:Y:S01]  /*3bd0*/  FMUL.FTZ R52, R162, R3.reuse ;  /* 0x00000003a2347220 */ /* 0x080fe20000410000 */
[----:B------:R-:W-:Y:S01]  /*3be0*/  FADD.FTZ R69, RZ, R68 ;  /* 0x00000044ff457221 */ /* 0x000fe20000010000 */
        /* <DEDUP_REMOVED lines=12> */
[C---:B------:R-:W-:Y:S01]  /*3cb0*/  FMUL.FTZ R3, R165.reuse, R52 ;  /* 0x00000034a5037220 */ /* 0x040fe20000410000 */
[----:B------:R-:W-:Y:S01]  /*3cc0*/  FADD.FTZ R68, RZ, R68 ;  /* 0x00000044ff447221 */ /* 0x000fe20000010000 */
[C---:B------:R-:W-:Y:S01]  /*3cd0*/  FMUL.FTZ R136, R165.reuse, R2 ;  /* 0x00000002a5887220 */ /* 0x040fe20000410000 */
[----:B------:R-:W-:Y:S01]  /*3ce0*/  FMUL.FTZ R69, R165, R54 ;  /* 0x00000036a5457220 */ /* 0x000fe20000410000 */
[----:B------:R-:W-:Y:S01]  /*3cf0*/  FFMA.FTZ R3, R163, R2, -R3 ;  /* 0x00000002a3037223 */ /* 0x000fe20000010803 */
[----:B------:R-:W-:Y:S01]  /*3d00*/  FMUL.FTZ R55, R165, R68 ;  /* 0x00000044a5377220 */ /* 0x000fe20000410000 */
[C---:B------:R-:W-:Y:S01]  /*3d10*/  FFMA.FTZ R53, R163.reuse, R52, R136 ;  /* 0x00000034a3357223 */ /* 0x040fe20000010088 */
[C---:B------:R-:W-:Y:S01]  /*3d20*/  FFMA.FTZ R69, R163.reuse, R68, R69 ;  /* 0x00000044a3457223 */ /* 0x040fe20000010045 */
[----:B------:R-:W-:Y:S01]  /*3d30*/  FMUL.FTZ R52, R120, R3 ;  /* 0x0000000378347220 */ /* 0x000fe20000410000 */
[----:B------:R-:W-:Y:S01]  /*3d40*/  @P2 LEA R68, R60, UR22, 0x3 ;  /* 0x000000163c442c11 */ /* 0x000fe2000f8e18ff */
[----:B------:R-:W-:Y:S01]  /*3d50*/  FFMA.FTZ R54, R163, R54, -R55 ;  /* 0x00000036a3367223 */ /* 0x000fe20000010837 */
[-C--:B------:R-:W-:Y:S01]  /*3d60*/  FMUL.FTZ R55, R120, R53.reuse ;  /* 0x0000003578377220 */ /* 0x080fe20000410000 */
[----:B------:R-:W-:Y:S01]  /*3d70*/  FFMA.FTZ R137, R124, R53, R52 ;  /* 0x000000357c897223 */ /* 0x000fe20000010034 */
[----:B------:R-:W-:-:S02]  /*3d80*/  FADD.FTZ R53, RZ, R69 ;  /* 0x00000045ff357221 */ /* 0x000fc40000010000 */
[----:B------:R-:W0:Y:S01]  /*3d90*/  @P2 LDS.64 R68, [R68+0x1ca8] ;  /* 0x001ca80044442984 */ /* 0x000e220000000a00 */
[----:B------:R-:W-:Y:S01]  /*3da0*/  FFMA.FTZ R2, R124, R3, -R55 ;  /* 0x000000037c027223 */ /* 0x000fe20000010837 */
[----:B------:R-:W-:Y:S01]  /*3db0*/  FADD.FTZ R3, R115, R54 ;  /* 0x0000003673037221 */ /* 0x000fe20000010000 */
[----:B------:R-:W-:Y:S06]  /*3dc0*/  @P2 BRA `(.L_x_14073) ;  /* 0x0000000000282947 */ /* 0x000fec0003800000 */
        /* <DEDUP_REMOVED lines=10> */
.L_x_14073:
[----:B------:R-:W-:Y:S05]  /*3e70*/  BSYNC B0 ;  /* 0x0000000000007941 */ /* 0x000fea0003800000 */
.L_x_14072:
[C---:B-1----:R-:W-:Y:S01]  /*3e80*/  FMUL.FTZ R52, R120.reuse, R3 ;  /* 0x0000000378347220 */ /* 0x042fe20000410000 */
[C---:B------:R-:W-:Y:S01]  /*3e90*/  FMUL.FTZ R55, R120.reuse, R53 ;  /* 0x0000003578377220 */ /* 0x040fe20000410000 */
[CC--:B0-2---:R-:W-:Y:S01]  /*3ea0*/  FMUL.FTZ R54, R120.reuse, -R68.reuse ;  /* 0x8000004478367220 */ /* 0x0c5fe20000410000 */
[----:B------:R-:W-:Y:S01]  /*3eb0*/  FMUL.FTZ R135, R120, R69 ;  /* 0x0000004578877220 */ /* 0x000fe20000410000 */
[C---:B------:R-:W-:Y:S01]  /*3ec0*/  FFMA.FTZ R52, R124.reuse, R53, R52 ;  /* 0x000000357c347223 */ /* 0x040fe20000010034 */
[C---:B------:R-:W-:Y:S01]  /*3ed0*/  FFMA.FTZ R55, R124.reuse, R3, -R55 ;  /* 0x000000037c377223 */ /* 0x040fe20000010837 */
[C---:B------:R-:W-:Y:S01]  /*3ee0*/  FFMA.FTZ R170, R124.reuse, -R69, R54 ;  /* 0x800000457caa7223 */ /* 0x040fe20000010036 */
[----:B------:R-:W-:Y:S01]  /*3ef0*/  FFMA.FTZ R54, R124, R68, -R135 ;  /* 0x000000447c367223 */ /* 0x000fe20000010887 */
[----:B------:R-:W0:Y:S01]  /*3f00*/  SHFL.UP PT, R53, R2, 0x1, RZ ;  /* 0x0420000002357989 */ /* 0x000e2200000e00ff */
[----:B------:R-:W-:Y:S01]  /*3f10*/  FADD.FTZ R3, RZ, R52 ;  /* 0x00000034ff037221 */ /* 0x000fe20000010000 */
[C---:B------:R-:W-:Y:S01]  /*3f20*/  FMUL.FTZ R136, R165.reuse, -R170 ;  /* 0x800000aaa5887220 */ /* 0x040fe20000410000 */
[----:B------:R-:W-:Y:S01]  /*3f30*/  FADD.FTZ R138, R116, R55 ;  /* 0x00000037748a7221 */ /* 0x000fe20000010000 */
[----:B------:R-:W1:Y:S01]  /*3f40*/  SHFL.UP PT, R52, R137, 0x1, RZ ;  /* 0x0420000089347989 */ /* 0x000e6200000e00ff */
[-C--:B------:R-:W-:Y:S01]  /*3f50*/  FMUL.FTZ R135, R165, -R54.reuse ;  /* 0x80000036a5877220 */ /* 0x080fe20000410000 */
[----:B------:R-:W-:Y:S01]  /*3f60*/  FFMA.FTZ R139, R163, R54, -R136 ;  /* 0x00000036a38b7223 */ /* 0x000fe20000010888 */
[----:B------:R-:W-:Y:S01]  /*3f70*/  FMUL.FTZ R136, R93, R142 ;  /* 0x0000008e5d887220 */ /* 0x000fe20000410000 */
[----:B------:R-:W2:Y:S01]  /*3f80*/  SHFL.UP PT, R55, R3, 0x1, RZ ;  /* 0x0420000003377989 */ /* 0x000ea200000e00ff */
[----:B------:R-:W-:Y:S01]  /*3f90*/  FFMA.FTZ R171, R163, R170, R135 ;  /* 0x000000aaa3ab7223 */ /* 0x000fe20000010087 */
[----:B------:R-:W-:Y:S01]  /*3fa0*/  FMUL.FTZ R170, R156, -R139 ;  /* 0x8000008b9caa7220 */ /* 0x000fe20000410000 */
[----:B------:R-:W-:Y:S01]  /*3fb0*/  FADD.FTZ R177, -R136, R173 ;  /* 0x000000ad88b17221 */ /* 0x000fe20000010100 */
[----:B------:R-:W3:Y:S01]  /*3fc0*/  SHFL.UP PT, R54, R138, 0x1, RZ ;  /* 0x042000008a367989 */ /* 0x000ee200000e00ff */
[----:B------:R-:W-:Y:S01]  /*3fd0*/  FMUL.FTZ R173, R156, -R171 ;  /* 0x800000ab9cad7220 */ /* 0x000fe20000410000 */
[----:B------:R-:W-:Y:S01]  /*3fe0*/  FMUL.FTZ R135, R93, R141 ;  /* 0x0000008d5d877220 */ /* 0x000fe20000410000 */
[C---:B------:R-:W-:Y:S01]  /*3ff0*/  FFMA.FTZ R171, R150.reuse, R171, R170 ;  /* 0x000000ab96ab7223 */ /* 0x040fe200000100aa */
[----:B------:R-:W-:Y:S01]  /*4000*/  ISETP.GE.AND P3, PT, R143, 0x1, PT ;  /* 0x000000018f00780c */ /* 0x000fe20003f66270 */
[----:B------:R-:W-:Y:S01]  /*4010*/  FFMA.FTZ R173, R150, R139, -R173 ;  /* 0x0000008b96ad7223 */ /* 0x000fe200000108ad */
[----:B------:R-:W-:Y:S01]  /*4020*/  FADD.FTZ R175, R135, R172 ;  /* 0x000000ac87af7221 */ /* 0x000fe20000010000 */
[----:B------:R-:W-:Y:S01]  /*4030*/  FMUL.FTZ R179, R158, -R177 ;  /* 0x800000b19eb37220 */ /* 0x000fe20000410000 */
[----:B------:R-:W-:Y:S01]  /*4040*/  MOV R174, UR45 ;  /* 0x0000002d00ae7c02 */ /* 0x000fe20008000f00 */
[----:B------:R-:W-:Y:S01]  /*4050*/  FMUL.FTZ R170, R162, -R173 ;  /* 0x800000ada2aa7220 */ /* 0x000fe20000410000 */
[----:B-----5:R-:W-:Y:S01]  /*4060*/  SHFL.IDX PT, R66, R66, RZ, 0x1f ;  /* 0x00001fff42427589 */ /* 0x020fe200000e0000 */
[----:B------:R-:W-:Y:S01]  /*4070*/  FFMA.FTZ R178, R152, R175, -R179 ;  /* 0x000000af98b27223 */ /* 0x000fe200000108b3 */
[C---:B0-----:R-:W-:Y:S01]  /*4080*/  FMUL.FTZ R139, R137.reuse, R53 ;  /* 0x00000035898b7220 */ /* 0x041fe20000410000 */
[----:B------:R-:W-:Y:S01]  /*4090*/  FFMA.FTZ R176, R154, R171, R170 ;  /* 0x000000ab9ab07223 */ /* 0x000fe200000100aa */
[----:B------:R-:W-:Y:S01]  /*40a0*/  FMUL.FTZ R179, R158, -R175 ;  /* 0x800000af9eb37220 */ /* 0x000fe20000410000 */
[----:B------:R-:W-:Y:S01]  /*40b0*/  FMUL.FTZ R175, R162, -R171 ;  /* 0x800000aba2af7220 */ /* 0x000fe20000410000 */
[-C--:B-1----:R-:W-:Y:S01]  /*40c0*/  FFMA.FTZ R172, R2, R52.reuse, R139 ;  /* 0x0000003402ac7223 */ /* 0x082fe2000001008b */
[----:B------:R-:W-:Y:S01]  /*40d0*/  ISETP.LE.OR P0, PT, R174, UR5, P0 ;  /* 0x00000005ae007c0c */ /* 0x000fe20008703670 */
[C---:B------:R-:W-:Y:S01]  /*40e0*/  FMUL.FTZ R52, R137.reuse, R52 ;  /* 0x0000003489347220 */ /* 0x040fe20000410000 */
[----:B------:R-:W-:Y:S01]  /*40f0*/  FFMA.FTZ R174, R154, R173, -R175 ;  /* 0x000000ad9aae7223 */ /* 0x000fe200000108af */
[C---:B--2---:R-:W-:Y:S01]  /*4100*/  FMUL.FTZ R139, R137.reuse, R55 ;  /* 0x00000037898b7220 */ /* 0x044fe20000410000 */
[C---:B------:R-:W-:Y:S01]  /*4110*/  FSEL R172, R137.reuse, R172, !P3 ;  /* 0x000000ac89ac7208 */ /* 0x040fe20005800000 */
[----:B------:R-:W-:Y:S01]  /*4120*/  FFMA.FTZ R180, R152, R177, R179 ;  /* 0x000000b198b47223 */ /* 0x000fe200000100b3 */
[----:B------:R-:W-:Y:S01]  /*4130*/  SHFL.IDX PT, R67, R67, RZ, 0x1f ;  /* 0x00001fff43437589 */ /* 0x000fe200000e0000 */
[-C--:B---3--:R-:W-:Y:S01]  /*4140*/  FMUL.FTZ R170, R137, R54.reuse ;  /* 0x0000003689aa7220 */ /* 0x088fe20000410000 */
[----:B------:R-:W-:Y:S01]  /*4150*/  FFMA.FTZ R139, R2, R54, -R139 ;  /* 0x00000036028b7223 */ /* 0x000fe2000001088b */
[----:B------:R-:W-:Y:S01]  /*4160*/  FMUL.FTZ R137, R92, R141 ;  /* 0x0000008d5c897220 */ /* 0x000fe20000410000 */
[----:B------:R-:W-:Y:S01]  /*4170*/  BSSY B0, `(.L_x_14074) ;  /* 0x00000c9000007945 */ /* 0x000fe20003800000 */
[----:B------:R-:W-:Y:S01]  /*4180*/  FFMA.FTZ R170, R2, R55, R170 ;  /* 0x0000003702aa7223 */ /* 0x000fe200000100aa */
[----:B------:R-:W-:Y:S01]  /*4190*/  @P3 FADD.FTZ R138, R138, R139 ;  /* 0x0000008b8a8a3221 */ /* 0x000fe20000010000 */
[----:B------:R-:W-:Y:S01]  /*41a0*/  @P3 FFMA.FTZ R2, R2, R53, -R52 ;  /* 0x0000003502023223 */ /* 0x000fe20000010834 */
[----:B------:R-:W-:Y:S01]  /*41b0*/  FMUL.FTZ R52, R169, -R174 ;  /* 0x800000aea9347220 */ /* 0x000fe20000410000 */
[----:B------:R-:W-:Y:S01]  /*41c0*/  @P3 FADD.FTZ R3, R3, R170 ;  /* 0x000000aa03033221 */ /* 0x000fe20000010000 */
[----:B------:R-:W-:Y:S01]  /*41d0*/  FMUL.FTZ R139, R92, R142 ;  /* 0x0000008e5c8b7220 */ /* 0x000fe20000410000 */
[----:B------:R-:W-:Y:S01]  /*41e0*/  FADD.FTZ R171, R137, R178 ;  /* 0x000000b289ab7221 */ /* 0x000fe20000010000 */
[----:B------:R-:W0:Y:S01]  /*41f0*/  SHFL.UP PT, R173, R138, 0x2, RZ ;  /* 0x044000008aad7989 */ /* 0x000e2200000e00ff */
[-C--:B------:R-:W-:Y:S01]  /*4200*/  FFMA.FTZ R179, R167, R176.reuse, R52 ;  /* 0x000000b0a7b37223 */ /* 0x080fe20000010034 */
[----:B------:R-:W-:Y:S01]  /*4210*/  FADD.FTZ R177, -R139, R180 ;  /* 0x000000b48bb17221 */ /* 0x000fe20000010100 */
[C---:B------:R-:W-:Y:S01]  /*4220*/  FMUL.FTZ R52, R144.reuse, -R171 ;  /* 0x800000ab90347220 */ /* 0x040fe20000410000 */
[----:B------:R-:W1:Y:S01]  /*4230*/  SHFL.UP PT, R175, R3, 0x2, RZ ;  /* 0x0440000003af7989 */ /* 0x000e6200000e00ff */
[----:B------:R-:W-:Y:S01]  /*4240*/  FMUL.FTZ R176, R169, -R176 ;  /* 0x800000b0a9b07220 */ /* 0x000fe20000410000 */
[-C--:B------:R-:W-:Y:S01]  /*4250*/  FMUL.FTZ R181, R144, -R177.reuse ;  /* 0x800000b190b57220 */ /* 0x080fe20000410000 */
[C---:B------:R-:W-:Y:S01]  /*4260*/  FFMA.FTZ R183, R140.reuse, R177, R52 ;  /* 0x000000b18cb77223 */ /* 0x040fe20000010034 */
[----:B------:R-:W2:Y:S01]  /*4270*/  SHFL.UP PT, R53, R2, 0x2, RZ ;  /* 0x0440000002357989 */ /* 0x000ea200000e00ff */
[----:B------:R-:W-:Y:S01]  /*4280*/  FFMA.FTZ R177, R167, R174, -R176 ;  /* 0x000000aea7b17223 */ /* 0x000fe200000108b0 */
[----:B------:R-:W-:Y:S01]  /*4290*/  FFMA.FTZ R54, R140, R171, -R181 ;  /* 0x000000ab8c367223 */ /* 0x000fe200000108b5 */
[C---:B------:R-:W-:Y:S01]  /*42a0*/  FMUL.FTZ R171, R91.reuse, R141 ;  /* 0x0000008d5bab7220 */ /* 0x040fe20000410000 */
[----:B------:R-:W3:Y:S01]  /*42b0*/  SHFL.UP PT, R55, R172, 0x2, RZ ;  /* 0x04400000ac377989 */ /* 0x000ee200000e00ff */
[C---:B------:R-:W-:Y:S01]  /*42c0*/  FMUL.FTZ R52, R166.reuse, -R177 ;  /* 0x800000b1a6347220 */ /* 0x040fe20000410000 */
[----:B------:R-:W-:Y:S01]  /*42d0*/  FMUL.FTZ R170, R91, R142 ;  /* 0x0000008e5baa7220 */ /* 0x000fe20000410000 */
[-C--:B------:R-:W-:Y:S01]  /*42e0*/  FMUL.FTZ R181, R166, -R179.reuse ;  /* 0x800000b3a6b57220 */ /* 0x080fe20000410000 */
[----:B------:R-:W-:Y:S01]  /*42f0*/  FADD.FTZ R54, R171, R54 ;  /* 0x00000036ab367221 */ /* 0x000fe20000010000 */
[----:B------:R-:W-:Y:S01]  /*4300*/  FFMA.FTZ R179, R160, R179, R52 ;  /* 0x000000b3a0b37223 */ /* 0x000fe20000010034 */
[----:B------:R-:W-:Y:S01]  /*4310*/  FADD.FTZ R174, -R170, R183 ;  /* 0x000000b7aaae7221 */ /* 0x000fe20000010100 */
[----:B------:R-:W-:Y:S01]  /*4320*/  FFMA.FTZ R181, R160, R177, -R181 ;  /* 0x000000b1a0b57223 */ /* 0x000fe200000108b5 */
[----:B------:R-:W-:Y:S01]  /*4330*/  ISETP.GE.AND P3, PT, R143, 0x2, PT ;  /* 0x000000028f00780c */ /* 0x000fe20003f66270 */
[C---:B------:R-:W-:Y:S01]  /*4340*/  FMUL.FTZ R177, R168.reuse, -R179 ;  /* 0x800000b3a8b17220 */ /* 0x040fe20000410000 */
[C---:B------:R-:W-:Y:S01]  /*4350*/  FMUL.FTZ R185, R161.reuse, -R54 ;  /* 0x80000036a1b97220 */ /* 0x040fe20000410000 */
[-C--:B------:R-:W-:Y:S01]  /*4360*/  FMUL.FTZ R176, R161, -R174.reuse ;  /* 0x800000aea1b07220 */ /* 0x080fe20000410000 */
[-C--:B------:R-:W-:Y:S01]  /*4370*/  FMUL.FTZ R52, R168, -R181.reuse ;  /* 0x800000b5a8347220 */ /* 0x080fe20000410000 */
[----:B------:R-:W-:Y:S01]  /*4380*/  FFMA.FTZ R181, R164, R181, -R177 ;  /* 0x000000b5a4b57223 */ /* 0x000fe200000108b1 */
[C---:B------:R-:W-:Y:S01]  /*4390*/  FFMA.FTZ R178, R159.reuse, R174, R185 ;  /* 0x000000ae9fb27223 */ /* 0x040fe200000100b9 */
[C---:B0-----:R-:W-:Y:S01]  /*43a0*/  FMUL.FTZ R177, R172.reuse, R173 ;  /* 0x000000adacb17220 */ /* 0x041fe20000410000 */
[----:B------:R-:W-:Y:S01]  /*43b0*/  FFMA.FTZ R183, R159, R54, -R176 ;  /* 0x000000369fb77223 */ /* 0x000fe200000108b0 */
[----:B-1----:R-:W-:Y:S01]  /*43c0*/  FMUL.FTZ R174, R172, R175 ;  /* 0x000000afacae7220 */ /* 0x002fe20000410000 */
[----:B------:R-:W-:Y:S01]  /*43d0*/  FFMA.FTZ R179, R164, R179, R52 ;  /* 0x000000b3a4b37223 */ /* 0x000fe20000010034 */
[----:B------:R-:W-:Y:S01]  /*43e0*/  FFMA.FTZ R176, R2, R175, R177 ;  /* 0x000000af02b07223 */ /* 0x000fe200000100b1 */
[----:B--2---:R-:W-:Y:S01]  /*43f0*/  FMUL.FTZ R54, R172, R53 ;  /* 0x00000035ac367220 */ /* 0x004fe20000410000 */
[----:B------:R-:W-:Y:S01]  /*4400*/  FFMA.FTZ R173, R2, R173, -R174 ;  /* 0x000000ad02ad7223 */ /* 0x000fe200000108ae */
[----:B------:R-:W-:Y:S01]  /*4410*/  FMUL.FTZ R175, R90, R142 ;  /* 0x0000008e5aaf7220 */ /* 0x000fe20000410000 */
[----:B------:R-:W-:Y:S01]  /*4420*/  @P3 FADD.FTZ R3, R3, R176 ;  /* 0x000000b003033221 */ /* 0x000fe20000010000 */
        /* <DEDUP_REMOVED lines=8> */
[----:B------:R-:W-:Y:S01]  /*44b0*/  FADD.FTZ R178, -R175, R178 ;  /* 0x000000b2afb27221 */ /* 0x000fe20000010100 */
[-C--:B------:R-:W-:Y:S01]  /*44c0*/  FFMA.FTZ R177, R152, R179.reuse, R53 ;  /* 0x000000b398b17223 */ /* 0x080fe20000010035 */
[----:B------:R-:W-:Y:S01]  /*44d0*/  FADD.FTZ R172, R174, R183 ;  /* 0x000000b7aeac7221 */ /* 0x000fe20000010000 */
[----:B------:R-:W1:Y:S01]  /*44e0*/  SHFL.UP PT, R54, R138, 0x4, RZ ;  /* 0x048000008a367989 */ /* 0x000e6200000e00ff */
[----:B------:R-:W-:Y:S01]  /*44f0*/  FMUL.FTZ R179, R158, -R179 ;  /* 0x800000b39eb37220 */ /* 0x000fe20000410000 */
[C---:B------:R-:W-:Y:S01]  /*4500*/  FMUL.FTZ R180, R157.reuse, -R178 ;  /* 0x800000b29db47220 */ /* 0x040fe20000410000 */
[-C--:B------:R-:W-:Y:S01]  /*4510*/  FMUL.FTZ R173, R157, -R172.reuse ;  /* 0x800000ac9dad7220 */ /* 0x080fe20000410000 */
[----:B------:R-:W2:Y:S01]  /*4520*/  SHFL.UP PT, R52, R2, 0x4, RZ ;  /* 0x0480000002347989 */ /* 0x000ea200000e00ff */
[----:B------:R-:W-:Y:S01]  /*4530*/  FFMA.FTZ R179, R152, R181, -R179 ;  /* 0x000000b598b37223 */ /* 0x000fe200000108b3 */
[C---:B------:R-:W-:Y:S01]  /*4540*/  FFMA.FTZ R182, R155.reuse, R172, -R180 ;  /* 0x000000ac9bb67223 */ /* 0x040fe200000108b4 */
[----:B------:R-:W-:Y:S01]  /*4550*/  FFMA.FTZ R183, R155, R178, R173 ;  /* 0x000000b29bb77223 */ /* 0x000fe200000100ad */
[----:B------:R-:W3:Y:S01]  /*4560*/  SHFL.UP PT, R53, R55, 0x4, RZ ;  /* 0x0480000037357989 */ /* 0x000ee200000e00ff */
[C---:B------:R-:W-:Y:S01]  /*4570*/  FMUL.FTZ R181, R144.reuse, -R177 ;  /* 0x800000b190b57220 */ /* 0x040fe20000410000 */
[C---:B------:R-:W-:Y:S01]  /*4580*/  FMUL.FTZ R172, R89.reuse, R142 ;  /* 0x0000008e59ac7220 */ /* 0x040fe20000410000 */
[----:B------:R-:W-:Y:S01]  /*4590*/  FMUL.FTZ R173, R89, R141 ;  /* 0x0000008d59ad7220 */ /* 0x000fe20000410000 */
[-C--:B------:R-:W-:Y:S01]  /*45a0*/  FMUL.FTZ R180, R144, -R179.reuse ;  /* 0x800000b390b47220 */ /* 0x080fe20000410000 */
[----:B------:R-:W-:Y:S01]  /*45b0*/  FFMA.FTZ R178, R140, R179, -R181 ;  /* 0x000000b38cb27223 */ /* 0x000fe200000108b5 */
[----:B------:R-:W-:Y:S01]  /*45c0*/  FADD.FTZ R183, -R172, R183 ;  /* 0x000000b7acb77221 */ /* 0x000fe20000010100 */
[----:B------:R-:W-:Y:S01]  /*45d0*/  FADD.FTZ R179, R173, R182 ;  /* 0x000000b6adb37221 */ /* 0x000fe20000010000 */
[----:B------:R-:W-:Y:S01]  /*45e0*/  ISETP.GE.AND P3, PT, R143, 0x4, PT ;  /* 0x000000048f00780c */ /* 0x000fe20003f66270 */
[----:B------:R-:W-:Y:S01]  /*45f0*/  FFMA.FTZ R180, R140, R177, R180 ;  /* 0x000000b18cb47223 */ /* 0x000fe200000100b4 */
[C---:B------:R-:W-:Y:S01]  /*4600*/  FMUL.FTZ R181, R148.reuse, -R183 ;  /* 0x800000b794b57220 */ /* 0x040fe20000410000 */
[-C--:B------:R-:W-:Y:S01]  /*4610*/  FMUL.FTZ R184, R148, -R179.reuse ;  /* 0x800000b394b87220 */ /* 0x080fe20000410000 */
[C---:B------:R-:W-:Y:S01]  /*4620*/  FMUL.FTZ R177, R161.reuse, -R178 ;  /* 0x800000b2a1b17220 */ /* 0x040fe20000410000 */
[----:B------:R-:W-:Y:S01]  /*4630*/  FMUL.FTZ R182, R161, -R180 ;  /* 0x800000b4a1b67220 */ /* 0x000fe20000410000 */
[C---:B------:R-:W-:Y:S01]  /*4640*/  FFMA.FTZ R186, R146.reuse, R179, -R181 ;  /* 0x000000b392ba7223 */ /* 0x040fe200000108b5 */
[----:B------:R-:W-:Y:S01]  /*4650*/  FFMA.FTZ R185, R146, R183, R184 ;  /* 0x000000b792b97223 */ /* 0x000fe200000100b8 */
[C---:B0-----:R-:W-:Y:S01]  /*4660*/  FMUL.FTZ R181, R55.reuse, R176 ;  /* 0x000000b037b57220 */ /* 0x041fe20000410000 */
[----:B-1----:R-:W-:Y:S01]  /*4670*/  FMUL.FTZ R183, R55, R54 ;  /* 0x0000003637b77220 */ /* 0x002fe20000410000 */
[C---:B------:R-:W-:Y:S01]  /*4680*/  FFMA.FTZ R184, R159.reuse, R180, R177 ;  /* 0x000000b49fb87223 */ /* 0x040fe200000100b1 */
[----:B------:R-:W-:Y:S01]  /*4690*/  FFMA.FTZ R182, R159, R178, -R182 ;  /* 0x000000b29fb67223 */ /* 0x000fe200000108b6 */
[C---:B--2---:R-:W-:Y:S01]  /*46a0*/  FMUL.FTZ R179, R55.reuse, R52 ;  /* 0x0000003437b37220 */ /* 0x044fe20000410000 */
[C---:B------:R-:W-:Y:S01]  /*46b0*/  FFMA.FTZ R181, R2.reuse, R54, -R181 ;  /* 0x0000003602b57223 */ /* 0x040fe200000108b5 */
[----:B------:R-:W-:Y:S01]  /*46c0*/  FFMA.FTZ R54, R2, R176, R183 ;  /* 0x000000b002367223 */ /* 0x000fe200000100b7 */
[----:B------:R-:W-:Y:S01]  /*46d0*/  FMUL.FTZ R176, R88, R142 ;  /* 0x0000008e58b07220 */ /* 0x000fe20000410000 */
[-C--:B---3--:R-:W-:Y:S01]  /*46e0*/  FMUL.FTZ R177, R55, R53.reuse ;  /* 0x0000003537b17220 */ /* 0x088fe20000410000 */
[----:B------:R-:W-:Y:S01]  /*46f0*/  FFMA.FTZ R178, R2, R53, R179 ;  /* 0x0000003502b27223 */ /* 0x000fe200000100b3 */
[----:B------:R-:W-:Y:S01]  /*4700*/  @P3 FADD.FTZ R138, R138, R181 ;  /* 0x000000b58a8a3221 */ /* 0x000fe20000010000 */
[-C--:B------:R-:W-:Y:S01]  /*4710*/  FMUL.FTZ R179, R88, R141.reuse ;  /* 0x0000008d58b37220 */ /* 0x080fe20000410000 */
[----:B------:R-:W-:Y:S01]  /*4720*/  @P3 FFMA.FTZ R2, R2, R52, -R177 ;  /* 0x0000003402023223 */ /* 0x000fe200000108b1 */
[----:B------:R-:W-:Y:S01]  /*4730*/  @P3 FADD.FTZ R3, R3, R54 ;  /* 0x0000003603033221 */ /* 0x000fe20000010000 */
[----:B------:R-:W-:Y:S01]  /*4740*/  FSEL R55, R55, R178, !P3 ;  /* 0x000000b237377208 */ /* 0x000fe20005800000 */
[----:B------:R-:W-:Y:S01]  /*4750*/  FADD.FTZ R186, R179, R186 ;  /* 0x000000bab3ba7221 */ /* 0x000fe20000010000 */
[----:B------:R-:W0:Y:S01]  /*4760*/  SHFL.UP PT, R54, R138, 0x8, RZ ;  /* 0x050000008a367989 */ /* 0x000e2200000e00ff */
[----:B------:R-:W-:Y:S01]  /*4770*/  FADD.FTZ R188, -R176, R185 ;  /* 0x000000b9b0bc7221 */ /* 0x000fe20000010100 */
[----:B------:R-:W-:Y:S01]  /*4780*/  FMUL.FTZ R178, R157, -R182 ;  /* 0x800000b69db27220 */ /* 0x000fe20000410000 */
[----:B------:R-:W-:Y:S01]  /*4790*/  FMUL.FTZ R181, R153, -R186 ;  /* 0x800000ba99b57220 */ /* 0x000fe20000410000 */
[----:B------:R-:W1:Y:S01]  /*47a0*/  SHFL.UP PT, R52, R2, 0x8, RZ ;  /* 0x0500000002347989 */ /* 0x000e6200000e00ff */
[----:B------:R-:W-:Y:S01]  /*47b0*/  FMUL.FTZ R177, R157, -R184 ;  /* 0x800000b89db17220 */ /* 0x000fe20000410000 */
[-C--:B------:R-:W-:Y:S01]  /*47c0*/  FMUL.FTZ R190, R153, -R188.reuse ;  /* 0x800000bc99be7220 */ /* 0x080fe20000410000 */
[----:B------:R-:W-:Y:S01]  /*47d0*/  FFMA.FTZ R187, R151, R188, R181 ;  /* 0x000000bc97bb7223 */ /* 0x000fe200000100b5 */
[----:B------:R-:W2:Y:S01]  /*47e0*/  SHFL.UP PT, R180, R3, 0x8, RZ ;  /* 0x0500000003b47989 */ /* 0x000ea200000e00ff */
[C---:B------:R-:W-:Y:S01]  /*47f0*/  FFMA.FTZ R183, R155.reuse, R184, R178 ;  /* 0x000000b89bb77223 */ /* 0x040fe200000100b2 */
[----:B------:R-:W-:Y:S01]  /*4800*/  FFMA.FTZ R181, R155, R182, -R177 ;  /* 0x000000b69bb57223 */ /* 0x000fe200000108b1 */
[----:B------:R-:W-:Y:S01]  /*4810*/  FFMA.FTZ R190, R151, R186, -R190 ;  /* 0x000000ba97be7223 */ /* 0x000fe200000108be */
[----:B------:R-:W3:Y:S01]  /*4820*/  SHFL.UP PT, R53, R55, 0x8, RZ ;  /* 0x0500000037357989 */ /* 0x000ee200000e00ff */
[C---:B------:R-:W-:Y:S01]  /*4830*/  FMUL.FTZ R177, R87.reuse, R141 ;  /* 0x0000008d57b17220 */ /* 0x040fe20000410000 */
[C---:B------:R-:W-:Y:S01]  /*4840*/  FMUL.FTZ R185, R148.reuse, -R183 ;  /* 0x800000b794b97220 */ /* 0x040fe20000410000 */
[----:B------:R-:W-:Y:S01]  /*4850*/  FMUL.FTZ R178, R87, R142 ;  /* 0x0000008e57b27220 */ /* 0x000fe20000410000 */
[-C--:B------:R-:W-:Y:S01]  /*4860*/  FMUL.FTZ R182, R148, -R181.reuse ;  /* 0x800000b594b67220 */ /* 0x080fe20000410000 */
[----:B------:R-:W-:Y:S01]  /*4870*/  FADD.FTZ R190, R177, R190 ;  /* 0x000000beb1be7221 */ /* 0x000fe20000010000 */
[----:B------:R-:W-:Y:S01]  /*4880*/  FFMA.FTZ R184, R146, R181, -R185 ;  /* 0x000000b592b87223 */ /* 0x000fe200000108b9 */
[----:B------:R-:W-:Y:S01]  /*4890*/  FADD.FTZ R188, -R178, R187 ;  /* 0x000000bbb2bc7221 */ /* 0x000fe20000010100 */
[----:B------:R-:W-:Y:S01]  /*48a0*/  FFMA.FTZ R186, R146, R183, R182 ;  /* 0x000000b792ba7223 */ /* 0x000fe200000100b6 */
[----:B------:R-:W-:Y:S01]  /*48b0*/  FMUL.FTZ R181, R149, -R190 ;  /* 0x800000be95b57220 */ /* 0x000fe20000410000 */
[----:B------:R-:W-:Y:S01]  /*48c0*/  ISETP.GE.AND P3, PT, R143, 0x8, PT ;  /* 0x000000088f00780c */ /* 0x000fe20003f66270 */
[----:B------:R-:W-:Y:S01]  /*48d0*/  FMUL.FTZ R192, R149, -R188 ;  /* 0x800000bc95c07220 */ /* 0x000fe20000410000 */
[----:B------:R-:W-:Y:S01]  /*48e0*/  FMUL.FTZ R182, R153, -R186 ;  /* 0x800000ba99b67220 */ /* 0x000fe20000410000 */
[----:B------:R-:W-:Y:S01]  /*48f0*/  FFMA.FTZ R191, R147, R188, R181 ;  /* 0x000000bc93bf7223 */ /* 0x000fe200000100b5 */
[----:B0-----:R-:W-:Y:S01]  /*4900*/  FMUL.FTZ R185, R55, R54 ;  /* 0x0000003637b97220 */ /* 0x001fe20000410000 */
[----:B------:R-:W-:Y:S01]  /*4910*/  FFMA.FTZ R192, R147, R190, -R192 ;  /* 0x000000be93c07223 */ /* 0x000fe200000108c0 */
[----:B-1----:R-:W-:Y:S01]  /*4920*/  FMUL.FTZ R181, R55, R52 ;  /* 0x0000003437b57220 */ /* 0x002fe20000410000 */
[-C--:B------:R-:W-:Y:S01]  /*4930*/  FFMA.FTZ R188, R151, R184.reuse, -R182 ;  /* 0x000000b897bc7223 */ /* 0x080fe200000108b6 */
[----:B------:R-:W-:Y:S01]  /*4940*/  FMUL.FTZ R184, R153, -R184 ;  /* 0x800000b899b87220 */ /* 0x000fe20000410000 */
[----:B------:R-:W-:Y:S01]  /*4950*/  ISETP.GT.U32.AND P4, PT, R145, 0x1b, PT ;  /* 0x0000001b9100780c */ /* 0x000fe20003f84070 */
[-C--:B--2---:R-:W-:Y:S01]  /*4960*/  FMUL.FTZ R183, R55, R180.reuse ;  /* 0x000000b437b77220 */ /* 0x084fe20000410000 */
[C---:B------:R-:W-:Y:S01]  /*4970*/  FFMA.FTZ R180, R2.reuse, R180, R185 ;  /* 0x000000b402b47223 */ /* 0x040fe200000100b9 */
[----:B------:R-:W-:Y:S01]  /*4980*/  FFMA.FTZ R186, R151, R186, R184 ;  /* 0x000000ba97ba7223 */ /* 0x000fe200000100b8 */
[----:B------:R-:W-:Y:S01]  /*4990*/  ISETP.GT.U32.AND P5, PT, R145, 0x17, PT ;  /* 0x000000179100780c */ /* 0x000fe20003fa4070 */
[CC--:B---3--:R-:W-:Y:S01]  /*49a0*/  FFMA.FTZ R182, R2.reuse, R53.reuse, R181 ;  /* 0x0000003502b67223 */ /* 0x0c8fe200000100b5 */
[----:B------:R-:W-:Y:S01]  /*49b0*/  FMUL.FTZ R53, R55, R53 ;  /* 0x0000003537357220 */ /* 0x000fe20000410000 */
[C---:B------:R-:W-:Y:S01]  /*49c0*/  FFMA.FTZ R183, R2.reuse, R54, -R183 ;  /* 0x0000003602b77223 */ /* 0x040fe200000108b7 */
[----:B------:R-:W-:Y:S01]  /*49d0*/  @P3 FADD.FTZ R3, R3, R180 ;  /* 0x000000b403033221 */ /* 0x000fe20000010000 */
[----:B------:R-:W-:Y:S01]  /*49e0*/  FMUL.FTZ R180, R85, R142 ;  /* 0x0000008e55b47220 */ /* 0x000fe20000410000 */
[----:B------:R-:W-:Y:S01]  /*49f0*/  @P3 FFMA.FTZ R2, R2, R52, -R53 ;  /* 0x0000003402023223 */ /* 0x000fe20000010835 */
[----:B------:R-:W-:Y:S01]  /*4a00*/  @P3 FADD.FTZ R138, R138, R183 ;  /* 0x000000b78a8a3221 */ /* 0x000fe20000010000 */
[----:B------:R-:W-:Y:S01]  /*4a10*/  FSEL R184, R55, R182, !P3 ;  /* 0x000000b637b87208 */ /* 0x000fe20005800000 */
[----:B------:R-:W0:Y:S01]  /*4a20*/  SHFL.UP PT, R189, R3, 0x10, RZ ;  /* 0x0600000003bd7989 */ /* 0x000e2200000e00ff */
[----:B------:R-:W-:Y:S01]  /*4a30*/  FMUL.FTZ R181, R85, R141 ;  /* 0x0000008d55b57220 */ /* 0x000fe20000410000 */
[----:B------:R-:W-:Y:S01]  /*4a40*/  FADD.FTZ R197, -R180, R191 ;  /* 0x000000bfb4c57221 */ /* 0x000fe20000010100 */
[----:B------:R-:W-:Y:S01]  /*4a50*/  FMUL.FTZ R53, R149, -R188 ;  /* 0x800000bc95357220 */ /* 0x000fe20000410000 */
[----:B------:R-:W1:Y:S01]  /*4a60*/  SHFL.UP PT, R185, R2, 0x10, RZ ;  /* 0x0600000002b97989 */ /* 0x000e6200000e00ff */
[----:B------:R-:W-:Y:S01]  /*4a70*/  FADD.FTZ R191, R181, R192 ;  /* 0x000000c0b5bf7221 */ /* 0x000fe20000010000 */
[----:B------:R-:W-:Y:S01]  /*4a80*/  FMUL.FTZ R199, R118, -R197 ;  /* 0x800000c576c77220 */ /* 0x000fe20000410000 */
[-C--:B------:R-:W-:Y:S01]  /*4a90*/  FMUL.FTZ R52, R149, -R186.reuse ;  /* 0x800000ba95347220 */ /* 0x080fe20000410000 */
[----:B------:R-:W2:Y:S01]  /*4aa0*/  SHFL.UP PT, R187, R138, 0x10, RZ ;  /* 0x060000008abb7989 */ /* 0x000ea200000e00ff */
[C---:B------:R-:W-:Y:S01]  /*4ab0*/  FFMA.FTZ R195, R147.reuse, R186, R53 ;  /* 0x000000ba93c37223 */ /* 0x040fe20000010035 */
[----:B------:R-:W-:Y:S01]  /*4ac0*/  HFMA2.MMA R53, -RZ, RZ, 0, 0 ;  /* 0x00000000ff357435 */ /* 0x000fe200000001ff */
[-C--:B------:R-:W-:Y:S01]  /*4ad0*/  FFMA.FTZ R192, R122, R191.reuse, -R199 ;  /* 0x000000bf7ac07223 */ /* 0x080fe200000108c7 */
[----:B------:R-:W3:Y:S01]  /*4ae0*/  SHFL.UP PT, R183, R184, 0x10, RZ ;  /* 0x06000000b8b77989 */ /* 0x000ee200000e00ff */
[----:B------:R-:W-:Y:S01]  /*4af0*/  FFMA.FTZ R193, R147, R188, -R52 ;  /* 0x000000bc93c17223 */ /* 0x000fe20000010834 */
[----:B------:R-:W-:Y:S01]  /*4b00*/  FMUL.FTZ R191, R118, -R191 ;  /* 0x800000bf76bf7220 */ /* 0x000fe20000410000 */
[----:B------:R-:W-:-:S02]  /*4b10*/  MOV R52, 0x3f800000 ;  /* 0x3f80000000347802 */ /* 0x000fc40000000f00 */
[----:B------:R-:W-:Y:S02]  /*4b20*/  CS2R R54, SRZ ;  /* 0x0000000000367805 */ /* 0x000fe4000001ff00 */
[----:B------:R-:W-:Y:S01]  /*4b30*/  ISETP.GE.AND P3, PT, R143, 0x10, PT ;  /* 0x000000108f00780c */ /* 0x000fe20003f66270 */
[----:B------:R-:W-:Y:S01]  /*4b40*/  FFMA.FTZ R197, R122, R197, R191 ;  /* 0x000000c57ac57223 */ /* 0x000fe200000100bf */
[----:B------:R-:W-:Y:S01]  /*4b50*/  FMUL.FTZ R182, R118, -R195 ;  /* 0x800000c376b67220 */ /* 0x000fe20000410000 */
[C---:B------:R-:W-:Y:S01]  /*4b60*/  FMUL.FTZ R141, R0.reuse, R141 ;  /* 0x0000008d008d7220 */ /* 0x040fe20000410000 */
[----:B------:R-:W-:Y:S01]  /*4b70*/  FMUL.FTZ R142, R0, R142 ;  /* 0x0000008e008e7220 */ /* 0x000fe20000410000 */
[----:B------:R-:W4:Y:S01]  /*4b80*/  @!P0 LDS.128 R52, [UR29+0x1da0] ;  /* 0x001da01dff348984 */ /* 0x000f220008000c00 */
[C---:B------:R-:W-:Y:S01]  /*4b90*/  ISETP.NE.AND P0, PT, R145.reuse, 0x1f, PT ;  /* 0x0000001f9100780c */ /* 0x040fe20003f05270 */
[----:B0-----:R-:W-:Y:S01]  /*4ba0*/  FMUL.FTZ R188, R184, R189 ;  /* 0x000000bdb8bc7220 */ /* 0x001fe20000410000 */
[-C--:B------:R-:W-:Y:S01]  /*4bb0*/  FFMA.FTZ R182, R122, R193.reuse, -R182 ;  /* 0x000000c17ab67223 */ /* 0x080fe200000108b6 */
[----:B------:R-:W-:Y:S01]  /*4bc0*/  FMUL.FTZ R193, R118, -R193 ;  /* 0x800000c176c17220 */ /* 0x000fe20000410000 */
[----:B------:R-:W-:Y:S01]  /*4bd0*/  ISETP.GT.U32.AND P6, PT, R145, 0xf, PT ;  /* 0x0000000f9100780c */ /* 0x000fe20003fc4070 */
[C---:B-1----:R-:W-:Y:S01]  /*4be0*/  FMUL.FTZ R191, R184.reuse, R185 ;  /* 0x000000b9b8bf7220 */ /* 0x042fe20000410000 */
[-C--:B--2---:R-:W-:Y:S01]  /*4bf0*/  FMUL.FTZ R190, R184, R187.reuse ;  /* 0x000000bbb8be7220 */ /* 0x084fe20000410000 */
[----:B------:R-:W-:-:S02]  /*4c00*/  FFMA.FTZ R187, R2, R187, -R188 ;  /* 0x000000bb02bb7223 */ /* 0x000fc400000108bc */
[----:B------:R0:W1:Y:S01]  /*4c10*/  SHFL.DOWN PT, R188, R182, 0x1, 0x1f ;  /* 0x08201f00b6bc7f89 */ /* 0x00006200000e0000 */
[-C--:B---3--:R-:W-:Y:S01]  /*4c20*/  FFMA.FTZ R191, R2, R183.reuse, R191 ;  /* 0x000000b702bf7223 */ /* 0x088fe200000100bf */
[----:B------:R-:W-:Y:S01]  /*4c30*/  FMUL.FTZ R186, R184, R183 ;  /* 0x000000b7b8ba7220 */ /* 0x000fe20000410000 */
[----:B------:R-:W-:Y:S01]  /*4c40*/  FFMA.FTZ R190, R2, R189, R190 ;  /* 0x000000bd02be7223 */ /* 0x000fe200000100be */
[----:B------:R-:W-:Y:S01]  /*4c50*/  @P3 FADD.FTZ R138, R138, R187 ;  /* 0x000000bb8a8a3221 */ /* 0x000fe20000010000 */
[----:B------:R-:W-:Y:S01]  /*4c60*/  FFMA.FTZ R183, R122, R195, R193 ;  /* 0x000000c37ab77223 */ /* 0x000fe200000100c1 */
[----:B------:R-:W-:Y:S01]  /*4c70*/  @P3 FFMA.FTZ R2, R2, R185, -R186 ;  /* 0x000000b902023223 */ /* 0x000fe200000108ba */
[----:B------:R-:W-:Y:S01]  /*4c80*/  @P3 FADD.FTZ R3, R3, R190 ;  /* 0x000000be03033221 */ /* 0x000fe20000010000 */
[----:B------:R-:W-:Y:S01]  /*4c90*/  FSEL R191, R184, R191, !P3 ;  /* 0x000000bfb8bf7208 */ /* 0x000fe20005800000 */
[----:B------:R-:W-:Y:S01]  /*4ca0*/  FADD.FTZ R184, R141, R192 ;  /* 0x000000c08db87221 */ /* 0x000fe20000010000 */
[----:B------:R-:W-:Y:S01]  /*4cb0*/  FADD.FTZ R185, -R142, R197 ;  /* 0x000000c58eb97221 */ /* 0x000fe20000010100 */
[----:B------:R0:W2:Y:S01]  /*4cc0*/  SHFL.DOWN PT, R190, R183, 0x1, 0x1f ;  /* 0x08201f00b7be7f89 */ /* 0x0000a200000e0000 */
[----:B------:R-:W-:-:S03]  /*4cd0*/  ISETP.GT.U32.AND P3, PT, R145, 0x1d, PT ;  /* 0x0000001d9100780c */ /* 0x000fc60003f64070 */
[----:B------:R0:W3:Y:S04]  /*4ce0*/  SHFL.DOWN PT, R186, R184, 0x1, 0x1f ;  /* 0x08201f00b8ba7f89 */ /* 0x0000e800000e0000 */
[----:B------:R0:W0:Y:S04]  /*4cf0*/  SHFL.DOWN PT, R192, R185, 0x1, 0x1f ;  /* 0x08201f00b9c07f89 */ /* 0x00002800000e0000 */
[----:B------:R-:W0:Y:S04]  /*4d00*/  SHFL.UP PT, R2, R2, 0x1, RZ ;  /* 0x0420000002027989 */ /* 0x000e2800000e00ff */
[----:B------:R-:W0:Y:S04]  /*4d10*/  SHFL.UP PT, R191, R191, 0x1, RZ ;  /* 0x04200000bfbf7989 */ /* 0x000e2800000e00ff */
[----:B------:R-:W0:Y:S04]  /*4d20*/  SHFL.UP PT, R138, R138, 0x1, RZ ;  /* 0x042000008a8a7989 */ /* 0x000e2800000e00ff */
[----:B------:R-:W0:Y:S01]  /*4d30*/  SHFL.UP PT, R3, R3, 0x1, RZ ;  /* 0x0420000003037989 */ /* 0x000e2200000e00ff */
[----:B-12-4-:R-:W-:Y:S05]  /*4d40*/  @!P0 BRA `(.L_x_14075) ;  /* 0x00000000002c8947 */ /* 0x016fea0003800000 */
[C---:B0-----:R-:W-:Y:S01]  /*4d50*/  FMUL.FTZ R189, R183.reuse, R192 ;  /* 0x000000c0b7bd7220 */ /* 0x041fe20000410000 */
[C---:B------:R-:W-:Y:S01]  /*4d60*/  FMUL.FTZ R187, R183.reuse, R190 ;  /* 0x000000beb7bb7220 */ /* 0x040fe20000410000 */
[-C--:B---3--:R-:W-:Y:S01]  /*4d70*/  FMUL.FTZ R193, R183, R186.reuse ;  /* 0x000000bab7c17220 */ /* 0x088fe20000410000 */
        /* <DEDUP_REMOVED lines=8> */
.L_x_14075:
[----:B------:R-:W-:Y:S05]  /*4e00*/  BSYNC B0 ;  /* 0x0000000000007941 */ /* 0x000fea0003800000 */
.L_x_14074:
[----:B------:R1:W2:Y:S01]  /*4e10*/  SHFL.DOWN PT, R188, R182, 0x2, 0x1f ;  /* 0x08401f00b6bc7f89 */ /* 0x0002a200000e0000 */
[----:B------:R-:W-:Y:S03]  /*4e20*/  BSSY B0, `(.L_x_14076) ;  /* 0x0000010000007945 */ /* 0x000fe60003800000 */
[----:B------:R1:W4:Y:S04]  /*4e30*/  SHFL.DOWN PT, R190, R183, 0x2, 0x1f ;  /* 0x08401f00b7be7f89 */ /* 0x00032800000e0000 */
[----:B---3--:R1:W3:Y:S04]  /*4e40*/  SHFL.DOWN PT, R186, R184, 0x2, 0x1f ;  /* 0x08401f00b8ba7f89 */ /* 0x0082e800000e0000 */
[----:B0-----:R1:W0:Y:S01]  /*4e50*/  SHFL.DOWN PT, R192, R185, 0x2, 0x1f ;  /* 0x08401f00b9c07f89 */ /* 0x00122200000e0000 */
[----:B------:R-:W-:Y:S05]  /*4e60*/  @P3 BRA `(.L_x_14077) ;  /* 0x00000000002c3947 */ /* 0x000fea0003800000 */
[C---:B0-----:R-:W-:Y:S01]  /*4e70*/  FMUL.FTZ R189, R183.reuse, R192 ;  /* 0x000000c0b7bd7220 */ /* 0x041fe20000410000 */
[C---:B----4-:R-:W-:Y:S01]  /*4e80*/  FMUL.FTZ R187, R183.reuse, R190 ;  /* 0x000000beb7bb7220 */ /* 0x050fe20000410000 */
[C---:B---3--:R-:W-:Y:S01]  /*4e90*/  FMUL.FTZ R193, R183.reuse, R186 ;  /* 0x000000bab7c17220 */ /* 0x048fe20000410000 */
        /* <DEDUP_REMOVED lines=8> */
.L_x_14077:
[----:B------:R-:W-:Y:S05]  /*4f20*/  BSYNC B0 ;  /* 0x0000000000007941 */ /* 0x000fea0003800000 */
.L_x_14076:
[----:B--2---:R2:W1:Y:S01]  /*4f30*/  SHFL.DOWN PT, R188, R182, 0x4, 0x1f ;  /* 0x08801f00b6bc7f89 */ /* 0x00446200000e0000 */
[----:B------:R-:W-:Y:S03]  /*4f40*/  BSSY B0, `(.L_x_14078) ;  /* 0x0000010000007945 */ /* 0x000fe60003800000 */
[----:B----4-:R2:W4:Y:S04]  /*4f50*/  SHFL.DOWN PT, R190, R183, 0x4, 0x1f ;  /* 0x08801f00b7be7f89 */ /* 0x01052800000e0000 */
        /* <DEDUP_REMOVED lines=14> */
.L_x_14079:
[----:B------:R-:W-:Y:S05]  /*5040*/  BSYNC B0 ;  /* 0x0000000000007941 */ /* 0x000fea0003800000 */
.L_x_14078:
[----:B-1----:R1:W1:Y:S01]  /*5050*/  SHFL.DOWN PT, R188, R182, 0x8, 0x1f ;  /* 0x09001f00b6bc7f89 */ /* 0x00226200000e0000 */
[----:B------:R-:W-:Y:S03]  /*5060*/  BSSY B0, `(.L_x_14080) ;  /* 0x0000010000007945 */ /* 0x000fe60003800000 */
[----:B----4-:R4:W1:Y:S04]  /*5070*/  SHFL.DOWN PT, R190, R183, 0x8, 0x1f ;  /* 0x09001f00b7be7f89 */ /* 0x01086800000e0000 */
[----:B---3--:R4:W3:Y:S04]  /*5080*/  SHFL.DOWN PT, R186, R184, 0x8, 0x1f ;  /* 0x09001f00b8ba7f89 */ /* 0x0088e800000e0000 */
[----:B0-----:R4:W0:Y:S01]  /*5090*/  SHFL.DOWN PT, R192, R185, 0x8, 0x1f ;  /* 0x09001f00b9c07f89 */ /* 0x00182200000e0000 */
[----:B------:R-:W-:Y:S05]  /*50a0*/  @P5 BRA `(.L_x_14081) ;  /* 0x00000000002c5947 */ /* 0x000fea0003800000 */
[C---:B0-----:R-:W-:Y:S01]  /*50b0*/  FMUL.FTZ R189, R183.reuse, R192 ;  /* 0x000000c0b7bd7220 */ /* 0x041fe20000410000 */
[C---:B-1----:R-:W-:Y:S01]  /*50c0*/  FMUL.FTZ R187, R183.reuse, R190 ;  /* 0x000000beb7bb7220 */ /* 0x042fe20000410000 */
[C---:B---3--:R-:W-:Y:S01]  /*50d0*/  FMUL.FTZ R193, R183.reuse, R186 ;  /* 0x000000bab7c17220 */ /* 0x048fe20000410000 */
[----:B--2-4-:R-:W-:Y:S01]  /*50e0*/  FMUL.FTZ R183, R183, R188 ;  /* 0x000000bcb7b77220 */ /* 0x014fe20000410000 */
[C---:B------:R-:W-:Y:S01]  /*50f0*/  FFMA.FTZ R189, R182.reuse, R186, -R189 ;  /* 0x000000bab6bd7223 */ /* 0x040fe200000108bd */
[C---:B------:R-:W-:Y:S01]  /*5100*/  FFMA.FTZ R187, R182.reuse, R188, -R187 ;  /* 0x000000bcb6bb7223 */ /* 0x040fe200000108bb */
[C---:B------:R-:W-:Y:S01]  /*5110*/  FFMA.FTZ R186, R182.reuse, R192, R193 ;  /* 0x000000c0b6ba7223 */ /* 0x040fe200000100c1 */
[----:B------:R-:W-:Y:S01]  /*5120*/  FFMA.FTZ R183, R182, R190, R183 ;  /* 0x000000beb6b77223 */ /* 0x000fe200000100b7 */
[----:B------:R-:W-:Y:S02]  /*5130*/  FADD.FTZ R184, R184, R189 ;  /* 0x000000bdb8b87221 */ /* 0x000fe40000010000 */
[----:B------:R-:W-:Y:S01]  /*5140*/  FADD.FTZ R185, R185, R186 ;  /* 0x000000bab9b97221 */ /* 0x000fe20000010000 */
[----:B------:R-:W-:-:S07]  /*5150*/  MOV R182, R187 ;  /* 0x000000bb00b67202 */ /* 0x000fce0000000f00 */
.L_x_14081:
[----:B------:R-:W-:Y:S05]  /*5160*/  BSYNC B0 ;  /* 0x0000000000007941 */ /* 0x000fea0003800000 */
.L_x_14080:
[----:B-1----:R1:W1:Y:S01]  /*5170*/  SHFL.DOWN PT, R188, R182, 0x10, 0x1f ;  /* 0x0a001f00b6bc7f89 */ /* 0x00226200000e0000 */
[----:B------:R-:W-:Y:S03]  /*5180*/  BSSY B0, `(.L_x_14082) ;  /* 0x0000010000007945 */ /* 0x000fe60003800000 */
[----:B------:R0:W1:Y:S04]  /*5190*/  SHFL.DOWN PT, R190, R183, 0x10, 0x1f ;  /* 0x0a001f00b7be7f89 */ /* 0x00006800000e0000 */
[----:B---3--:R3:W1:Y:S04]  /*51a0*/  SHFL.DOWN PT, R186, R184, 0x10, 0x1f ;  /* 0x0a001f00b8ba7f89 */ /* 0x00866800000e0000 */
[----:B0-----:R3:W0:Y:S01]  /*51b0*/  SHFL.DOWN PT, R192, R185, 0x10, 0x1f ;  /* 0x0a001f00b9c07f89 */ /* 0x00162200000e0000 */
[----:B------:R-:W-:Y:S05]  /*51c0*/  @P6 BRA `(.L_x_14083) ;  /* 0x00000000002c6947 */ /* 0x000fea0003800000 */
[C---:B0-----:R-:W-:Y:S01]  /*51d0*/  FMUL.FTZ R189, R183.reuse, R192 ;  /* 0x000000c0b7bd7220 */ /* 0x041fe20000410000 */
[C---:B-1----:R-:W-:Y:S01]  /*51e0*/  FMUL.FTZ R187, R183.reuse, R190 ;  /* 0x000000beb7bb7220 */ /* 0x042fe20000410000 */
[C---:B------:R-:W-:Y:S01]  /*51f0*/  FMUL.FTZ R193, R183.reuse, R186 ;  /* 0x000000bab7c17220 */ /* 0x040fe20000410000 */
[----:B--2-4-:R-:W-:Y:S01]  /*5200*/  FMUL.FTZ R183, R183, R188 ;  /* 0x000000bcb7b77220 */ /* 0x014fe20000410000 */
[C---:B------:R-:W-:Y:S01]  /*5210*/  FFMA.FTZ R189, R182.reuse, R186, -R189 ;  /* 0x000000bab6bd7223 */ /* 0x040fe200000108bd */
[C---:B------:R-:W-:Y:S01]  /*5220*/  FFMA.FTZ R187, R182.reuse, R188, -R187 ;  /* 0x000000bcb6bb7223 */ /* 0x040fe200000108bb */
[C---:B------:R-:W-:Y:S01]  /*5230*/  FFMA.FTZ R186, R182.reuse, R192, R193 ;  /* 0x000000c0b6ba7223 */ /* 0x040fe200000100c1 */
[----:B------:R-:W-:Y:S01]  /*5240*/  FFMA.FTZ R183, R182, R190, R183 ;  /* 0x000000beb6b77223 */ /* 0x000fe200000100b7 */
[----:B---3--:R-:W-:Y:S02]  /*5250*/  FADD.FTZ R184, R184, R189 ;  /* 0x000000bdb8b87221 */ /* 0x008fe40000010000 */
[----:B------:R-:W-:Y:S01]  /*5260*/  FADD.FTZ R185, R185, R186 ;  /* 0x000000bab9b97221 */ /* 0x000fe20000010000 */
[----:B------:R-:W-:-:S07]  /*5270*/  MOV R182, R187 ;  /* 0x000000bb00b67202 */ /* 0x000fce0000000f00 */
.L_x_14083:
[----:B------:R-:W-:Y:S05]  /*5280*/  BSYNC B0 ;  /* 0x0000000000007941 */ /* 0x000fea0003800000 */
.L_x_14082:
[----:B0-----:R-:W-:Y:S01]  /*5290*/  SHFL.DOWN PT, R192, R183, 0x1, 0x1f ;  /* 0x08201f00b7c07f89 */ /* 0x001fe200000e0000 */
[CC--:B------:R-:W-:Y:S01]  /*52a0*/  FMUL.FTZ R187, R191.reuse, R66.reuse ;  /* 0x00000042bfbb7220 */ /* 0x0c0fe20000410000 */
[-C--:B------:R-:W-:Y:S01]  /*52b0*/  FMUL.FTZ R191, R191, R67.reuse ;  /* 0x00000043bfbf7220 */ /* 0x080fe20000410000 */
[----:B------:R-:W-:Y:S01]  /*52c0*/  ISETP.GT.AND P0, PT, R143, 0x1e, PT ;  /* 0x0000001e8f00780c */ /* 0x000fe20003f04270 */
[----:B------:R-:W0:Y:S01]  /*52d0*/  SHFL.IDX PT, R189, R55, RZ, 0x1f ;  /* 0x00001fff37bd7589 */ /* 0x000e2200000e0000 */
[C---:B-1----:R-:W-:Y:S01]  /*52e0*/  FFMA.FTZ R186, R2.reuse, R67, R187 ;  /* 0x0000004302ba7223 */ /* 0x042fe200000100bb */
        /* <DEDUP_REMOVED lines=12> */
[----:B------:R-:W5:Y:S02]  /*53b0*/  SHFL.DOWN PT, R193, R185, 0x1, 0x1f ;  /* 0x08201f00b9c17f89 */ /* 0x000f6400000e0000 */
[----:B------:R-:W-:Y:S02]  /*53c0*/  FADD.FTZ R3, RZ, R2 ;  /* 0x00000002ff037221 */ /* 0x000fe40000010000 */
[----:B--2-4-:R-:W2:Y:S02]  /*53d0*/  SHFL.IDX PT, R183, R183, RZ, 0x1f ;  /* 0x00001fffb7b77589 */ /* 0x014ea400000e0000 */
[----:B------:R-:W-:Y:S01]  /*53e0*/  FMUL.FTZ R2, R118, R3 ;  /* 0x0000000376027220 */ /* 0x000fe20000410000 */
[C---:B0-----:R-:W-:Y:S01]  /*53f0*/  @P2 FMUL.FTZ R187, R192.reuse, R189 ;  /* 0x000000bdc0bb2220 */ /* 0x041fe20000410000 */
[----:B------:R-:W0:Y:S01]  /*5400*/  SHFL.IDX PT, R182, R182, RZ, 0x1f ;  /* 0x00001fffb6b67589 */ /* 0x000e2200000e0000 */
[----:B-1----:R-:W-:-:S03]  /*5410*/  @P2 FMUL.FTZ R138, R192, R188 ;  /* 0x000000bcc08a2220 */ /* 0x002fc60000410000 */
[----:B---3--:R-:W1:Y:S01]  /*5420*/  SHFL.IDX PT, R185, R185, RZ, 0x1f ;  /* 0x00001fffb9b97589 */ /* 0x008e6200000e0000 */
[C---:B-----5:R-:W-:Y:S01]  /*5430*/  @P2 FFMA.FTZ R187, R190.reuse, R188, -R187 ;  /* 0x000000bcbebb2223 */ /* 0x060fe200000108bb */
[----:B------:R-:W-:Y:S02]  /*5440*/  @P2 FFMA.FTZ R138, R190, R189, R138 ;  /* 0x000000bdbe8a2223 */ /* 0x000fe4000001008a */
[----:B------:R-:W3:Y:S01]  /*5450*/  SHFL.IDX PT, R184, R184, RZ, 0x1f ;  /* 0x00001fffb8b87589 */ /* 0x000ee200000e0000 */
[----:B------:R-:W-:Y:S01]  /*5460*/  @P2 FADD.FTZ R188, R194, R187 ;  /* 0x000000bbc2bc2221 */ /* 0x000fe20000010000 */
[----:B------:R-:W-:Y:S01]  /*5470*/  FADD.FTZ R187, R101, R66 ;  /* 0x0000004265bb7221 */ /* 0x000fe20000010000 */
[----:B------:R-:W-:Y:S02]  /*5480*/  @P2 FADD.FTZ R189, R193, R138 ;  /* 0x0000008ac1bd2221 */ /* 0x000fe40000010000 */
[----:B------:R-:W-:Y:S01]  /*5490*/  FMUL.FTZ R64, R188, -R69 ;  /* 0x80000045bc407220 */ /* 0x000fe20000410000 */
[----:B------:R-:W-:Y:S01]  /*54a0*/  FMUL.FTZ R65, R118, R187 ;  /* 0x000000bb76417220 */ /* 0x000fe20000410000 */
[----:B------:R-:W-:Y:S01]  /*54b0*/  ISETP.NE.AND P2, PT, R60, RZ, PT ;  /* 0x000000ff3c00720c */ /* 0x000fe20003f45270 */
[C---:B------:R-:W-:Y:S01]  /*54c0*/  FMUL.FTZ R69, R189.reuse, -R69 ;  /* 0x80000045bd457220 */ /* 0x040fe20000410000 */
[----:B------:R-:W-:Y:S01]  /*54d0*/  FFMA.FTZ R66, R189, R68, R64 ;  /* 0x00000044bd427223 */ /* 0x000fe20000010040 */
[----:B------:R-:W-:-:S02]  /*54e0*/  FFMA.FTZ R64, R122, R3, R65 ;  /* 0x000000037a407223 */ /* 0x000fc40000010041 */
[----:B------:R-:W-:Y:S01]  /*54f0*/  FFMA.FTZ R68, R188, R68, -R69 ;  /* 0x00000044bc447223 */ /* 0x000fe20000010845 */
[----:B------:R-:W-:Y:S01]  /*5500*/  FFMA.FTZ R69, R122, R187, -R2 ;  /* 0x000000bb7a457223 */ /* 0x000fe20000010802 */
[----:B------:R-:W-:Y:S01]  /*5510*/  FADD.FTZ R65, -R119, R66 ;  /* 0x0000004277417221 */ /* 0x000fe20000010100 */
[----:B------:R-:W-:Y:S01]  /*5520*/  FADD.FTZ R2, RZ, R64 ;  /* 0x00000040ff027221 */ /* 0x000fe20000010000 */
[----:B------:R-:W-:Y:S01]  /*5530*/  FADD.FTZ R67, R123, R68 ;  /* 0x000000447b437221 */ /* 0x000fe20000010000 */
[----:B------:R-:W-:Y:S01]  /*5540*/  FADD.FTZ R186, R102, R69 ;  /* 0x0000004566ba7221 */ /* 0x000fe20000010000 */
[C---:B------:R-:W-:Y:S01]  /*5550*/  FMUL.FTZ R119, R120.reuse, -R65 ;  /* 0x8000004178777220 */ /* 0x040fe20000410000 */
[C---:B------:R-:W-:Y:S01]  /*5560*/  FMUL.FTZ R64, R149.reuse, R2 ;  /* 0x0000000295407220 */ /* 0x040fe20000410000 */
[-C--:B------:R-:W-:Y:S01]  /*5570*/  FMUL.FTZ R66, R120, -R67.reuse ;  /* 0x8000004378427220 */ /* 0x080fe20000410000 */
[-C--:B------:R-:W-:Y:S01]  /*5580*/  FMUL.FTZ R69, R149, R186.reuse ;  /* 0x000000ba95457220 */ /* 0x080fe20000410000 */
[C---:B------:R-:W-:Y:S01]  /*5590*/  FFMA.FTZ R68, R124.reuse, R67, -R119 ;  /* 0x000000437c447223 */ /* 0x040fe20000010877 */
[C---:B------:R-:W-:Y:S01]  /*55a0*/  FFMA.FTZ R188, R147.reuse, R186, -R64 ;  /* 0x000000ba93bc7223 */ /* 0x040fe20000010840 */
[----:B------:R-:W-:Y:S01]  /*55b0*/  FFMA.FTZ R138, R124, R65, R66 ;  /* 0x000000417c8a7223 */ /* 0x000fe20000010042 */
[----:B------:R-:W-:Y:S01]  /*55c0*/  FFMA.FTZ R66, R147, R2, R69 ;  /* 0x0000000293427223 */ /* 0x000fe20000010045 */
[----:B------:R-:W-:Y:S01]  /*55d0*/  FADD.FTZ R64, R121, R68 ;  /* 0x0000004479407221 */ /* 0x000fe20000010000 */
[----:B------:R-:W-:Y:S01]  /*55e0*/  FADD.FTZ R188, R103, R188 ;  /* 0x000000bc67bc7221 */ /* 0x000fe20000010000 */
[----:B------:R-:W-:Y:S01]  /*55f0*/  FADD.FTZ R68, -R117, R138 ;  /* 0x0000008a75447221 */ /* 0x000fe20000010100 */
[----:B------:R-:W-:Y:S01]  /*5600*/  FADD.FTZ R66, RZ, R66 ;  /* 0x00000042ff427221 */ /* 0x000fe20000010000 */
[----:B------:R-:W-:Y:S01]  /*5610*/  FMUL.FTZ R190, R165, -R64 ;  /* 0x80000040a5be7220 */ /* 0x000fe20000410000 */
[----:B------:R-:W-:Y:S01]  /*5620*/  FMUL.FTZ R138, R153, R188 ;  /* 0x000000bc998a7220 */ /* 0x000fe20000410000 */
[----:B------:R-:W-:Y:S01]  /*5630*/  FMUL.FTZ R117, R165, -R68 ;  /* 0x80000044a5757220 */ /* 0x000fe20000410000 */
[----:B------:R-:W-:Y:S01]  /*5640*/  FMUL.FTZ R69, R153, R66 ;  /* 0x0000004299457220 */ /* 0x000fe20000410000 */
[----:B------:R-:W-:Y:S01]  /*5650*/  FFMA.FTZ R119, R163, R68, R190 ;  /* 0x00000044a3777223 */ /* 0x000fe200000100be */
[----:B------:R-:W-:Y:S01]  /*5660*/  FFMA.FTZ R138, R151, R66, R138 ;  /* 0x00000042978a7223 */ /* 0x000fe2000001008a */
[----:B------:R-:W-:Y:S01]  /*5670*/  FFMA.FTZ R190, R163, R64, -R117 ;  /* 0x00000040a3be7223 */ /* 0x000fe20000010875 */
[----:B------:R-:W-:Y:S01]  /*5680*/  FFMA.FTZ R189, R151, R188, -R69 ;  /* 0x000000bc97bd7223 */ /* 0x000fe20000010845 */
[----:B------:R-:W-:Y:S01]  /*5690*/  FADD.FTZ R119, -R126, R119 ;  /* 0x000000777e777221 */ /* 0x000fe20000010100 */
[----:B------:R-:W-:Y:S01]  /*56a0*/  FADD.FTZ R69, RZ, R138 ;  /* 0x0000008aff457221 */ /* 0x000fe20000010000 */
[----:B------:R-:W-:Y:S01]  /*56b0*/  FADD.FTZ R117, R125, R190 ;  /* 0x000000be7d757221 */ /* 0x000fe20000010000 */
[----:B------:R-:W-:Y:S01]  /*56c0*/  FADD.FTZ R189, R104, R189 ;  /* 0x000000bd68bd7221 */ /* 0x000fe20000010000 */
[----:B------:R-:W-:Y:S01]  /*56d0*/  FMUL.FTZ R123, R156, -R119 ;  /* 0x800000779c7b7220 */ /* 0x000fe20000410000 */
[----:B------:R-:W-:Y:S01]  /*56e0*/  FMUL.FTZ R121, R148, R69 ;  /* 0x0000004594797220 */ /* 0x000fe20000410000 */
[----:B------:R-:W-:Y:S01]  /*56f0*/  FMUL.FTZ R190, R156, -R117 ;  /* 0x800000759cbe7220 */ /* 0x000fe20000410000 */
[----:B------:R-:W-:Y:S01]  /*5700*/  FMUL.FTZ R126, R148, R189 ;  /* 0x000000bd947e7220 */ /* 0x000fe20000410000 */
[----:B------:R-:W-:Y:S01]  /*5710*/  FFMA.FTZ R138, R150, R117, -R123 ;  /* 0x00000075968a7223 */ /* 0x000fe2000001087b */
[----:B------:R-:W-:Y:S01]  /*5720*/  FFMA.FTZ R192, R146, R189, -R121 ;  /* 0x000000bd92c07223 */ /* 0x000fe20000010879 */
[----:B------:R-:W-:Y:S01]  /*5730*/  FFMA.FTZ R123, R150, R119, R190 ;  /* 0x00000077967b7223 */ /* 0x000fe200000100be */
[----:B------:R-:W-:Y:S01]  /*5740*/  FFMA.FTZ R126, R146, R69, R126 ;  /* 0x00000045927e7223 */ /* 0x000fe2000001007e */
[----:B------:R-:W-:Y:S01]  /*5750*/  FADD.FTZ R121, R127, R138 ;  /* 0x0000008a7f797221 */ /* 0x000fe20000010000 */
[----:B------:R-:W-:Y:S01]  /*5760*/  FADD.FTZ R192, R105, R192 ;  /* 0x000000c069c07221 */ /* 0x000fe20000010000 */
[----:B------:R-:W-:Y:S01]  /*5770*/  FADD.FTZ R128, -R128, R123 ;  /* 0x0000007b80807221 */ /* 0x000fe20000010100 */
[----:B------:R-:W-:Y:S01]  /*5780*/  FADD.FTZ R126, RZ, R126 ;  /* 0x0000007eff7e7221 */ /* 0x000fe20000010000 */
[CC--:B------:R-:W-:Y:S01]  /*5790*/  FMUL.FTZ R125, R162.reuse, -R121.reuse ;  /* 0x80000079a27d7220 */ /* 0x0c0fe20000410000 */
[C---:B------:R-:W-:Y:S01]  /*57a0*/  FMUL.FTZ R138, R157.reuse, R192 ;  /* 0x000000c09d8a7220 */ /* 0x040fe20000410000 */
[----:B------:R-:W-:Y:S01]  /*57b0*/  FMUL.FTZ R190, R162, -R128 ;  /* 0x80000080a2be7220 */ /* 0x000fe20000410000 */
[----:B------:R-:W-:Y:S01]  /*57c0*/  FMUL.FTZ R123, R157, R126 ;  /* 0x0000007e9d7b7220 */ /* 0x000fe20000410000 */
[C---:B------:R-:W-:Y:S01]  /*57d0*/  FFMA.FTZ R194, R154.reuse, R128, R125 ;  /* 0x000000809ac27223 */ /* 0x040fe2000001007d */
[C---:B------:R-:W-:Y:S01]  /*57e0*/  FFMA.FTZ R138, R155.reuse, R126, R138 ;  /* 0x0000007e9b8a7223 */ /* 0x040fe2000001008a */
        /* <DEDUP_REMOVED lines=8> */
[-C--:B------:R-:W-:Y:S01]  /*5870*/  FMUL.FTZ R127, R169, -R132.reuse ;  /* 0x80000084a97f7220 */ /* 0x080fe20000410000 */
[-C--:B------:R-:W-:Y:S01]  /*5880*/  FMUL.FTZ R194, R161, R191.reuse ;  /* 0x000000bfa1c27220 */ /* 0x080fe20000410000 */
        /* <DEDUP_REMOVED lines=12> */
[----:B------:R-:W-:-:S02]  /*5950*/  FFMA.FTZ R200, R160, R134, R129 ;  /* 0x00000086a0c87223 */ /* 0x000fc40000010081 */
        /* <DEDUP_REMOVED lines=66> */
[----:B------:R-:W-:-:S02]  /*5d80*/  FADD.FTZ R157, RZ, R157 ;  /* 0x0000009dff9d7221 */ /* 0x000fc40000010000 */
[C---:B------:R-:W-:Y:S01]  /*5d90*/  FMUL.FTZ R171, R148.reuse, -R155 ;  /* 0x8000009b94ab7220 */ /* 0x040fe20000410000 */
[----:B------:R-:W-:Y:S01]  /*5da0*/  FMUL.FTZ R148, R148, -R173 ;  /* 0x800000ad94947220 */ /* 0x000fe20000410000 */
[CC--:B------:R-:W-:Y:S01]  /*5db0*/  FMUL.FTZ R169, R156.reuse, R154.reuse ;  /* 0x0000009a9ca97220 */ /* 0x0c0fe20000410000 */
[----:B------:R-:W-:Y:S01]  /*5dc0*/  FMUL.FTZ R167, R156, R157 ;  /* 0x0000009d9ca77220 */ /* 0x000fe20000410000 */
        /* <DEDUP_REMOVED lines=9> */
[----:B------:R-:W-:Y:S01]  /*5e60*/  FMUL.FTZ R153, R153, -R176 ;  /* 0x800000b099997220 */ /* 0x000fe20000410000 */
[C---:B------:R-:W-:Y:S01]  /*5e70*/  FMUL.FTZ R156, R165.reuse, R148 ;  /* 0x00000094a59c7220 */ /* 0x040fe20000410000 */
[----:B------:R-:W-:-:S03]  /*5e80*/  FMUL.FTZ R165, R165, R150 ;  /* 0x00000096a5a57220 */ /* 0x000fc60000410000 */
[C---:B------:R-:W-:Y:S01]  /*5e90*/  FFMA.FTZ R162, R163.reuse, R150, -R156 ;  /* 0x00000096a3a27223 */ /* 0x040fe2000001089c */
[----:B------:R-:W-:Y:S01]  /*5ea0*/  FFMA.FTZ R165, R163, R148, R165 ;  /* 0x00000094a3a57223 */ /* 0x000fe200000100a5 */
[C---:B------:R-:W-:Y:S01]  /*5eb0*/  FFMA.FTZ R163, R151.reuse, R176, R164 ;  /* 0x000000b097a37223 */ /* 0x040fe200000100a4 */
[----:B------:R-:W-:Y:S01]  /*5ec0*/  FFMA.FTZ R156, R151, R146, -R153 ;  /* 0x00000092979c7223 */ /* 0x000fe20000010899 */
[C---:B--2---:R-:W-:Y:S01]  /*5ed0*/  FMUL.FTZ R164, R183.reuse, R54 ;  /* 0x00000036b7a47220 */ /* 0x044fe20000410000 */
[-C--:B------:R-:W-:Y:S01]  /*5ee0*/  FMUL.FTZ R151, R183, R55.reuse ;  /* 0x00000037b7977220 */ /* 0x080fe20000410000 */
[----:B------:R-:W-:Y:S01]  /*5ef0*/  FADD.FTZ R178, -R178, R163 ;  /* 0x000000a3b2b27221 */ /* 0x000fe20000010100 */
[----:B------:R-:W-:Y:S01]  /*5f00*/  FADD.FTZ R156, R177, R156 ;  /* 0x0000009cb19c7221 */ /* 0x000fe20000010000 */
[C---:B0-----:R-:W-:Y:S01]  /*5f10*/  FFMA.FTZ R164, R182.reuse, R55, R164 ;  /* 0x00000037b6a47223 */ /* 0x041fe200000100a4 */
[----:B------:R-:W-:Y:S01]  /*5f20*/  FMUL.FTZ R55, R183, R53 ;  /* 0x00000035b7377220 */ /* 0x000fe20000410000 */
[C---:B------:R-:W-:Y:S01]  /*5f30*/  FMUL.FTZ R166, R149.reuse, -R178 ;  /* 0x800000b295a67220 */ /* 0x040fe20000410000 */
[----:B------:R-:W-:Y:S01]  /*5f40*/  FMUL.FTZ R149, R149, -R156 ;  /* 0x8000009c95957220 */ /* 0x000fe20000410000 */
[C---:B------:R-:W-:Y:S01]  /*5f50*/  FFMA.FTZ R151, R182.reuse, R54, -R151 ;  /* 0x00000036b6977223 */ /* 0x040fe20000010897 */
[----:B------:R-:W-:Y:S01]  /*5f60*/  FMUL.FTZ R54, R183, R52 ;  /* 0x00000034b7367220 */ /* 0x000fe20000410000 */
[C---:B------:R-:W-:Y:S01]  /*5f70*/  FFMA.FTZ R166, R147.reuse, R156, -R166 ;  /* 0x0000009c93a67223 */ /* 0x040fe200000108a6 */
[----:B------:R-:W-:Y:S01]  /*5f80*/  FFMA.FTZ R147, R147, R178, R149 ;  /* 0x000000b293937223 */ /* 0x000fe20000010095 */
[----:B------:R-:W-:Y:S01]  /*5f90*/  FADD.FTZ R149, RZ, R165 ;  /* 0x000000a5ff957221 */ /* 0x000fe20000010000 */
[----:B------:R-:W-:Y:S01]  /*5fa0*/  FADD.FTZ R162, R115, R162 ;  /* 0x000000a273a27221 */ /* 0x000fe20000010000 */
[----:B------:R-:W-:Y:S01]  /*5fb0*/  FADD.FTZ R181, R181, R166 ;  /* 0x000000a6b5b57221 */ /* 0x000fe20000010000 */
[----:B------:R-:W-:Y:S01]  /*5fc0*/  FFMA.FTZ R52, R182, R52, -R55 ;  /* 0x00000034b6347223 */ /* 0x000fe20000010837 */
[----:B-1----:R-:W-:Y:S01]  /*5fd0*/  FADD.FTZ R55, R185, R164 ;  /* 0x000000a4b9377221 */ /* 0x002fe20000010000 */
[----:B------:R-:W-:Y:S01]  /*5fe0*/  FADD.FTZ R147, -R180, R147 ;  /* 0x00000093b4937221 */ /* 0x000fe20000010100 */
[----:B------:R-:W-:Y:S01]  /*5ff0*/  FMUL.FTZ R164, R118, -R181 ;  /* 0x800000b576a47220 */ /* 0x000fe20000410000 */
[C---:B------:R-:W-:Y:S01]  /*6000*/  FMUL.FTZ R165, R120.reuse, R149 ;  /* 0x0000009578a57220 */ /* 0x040fe20000410000 */
[-C--:B------:R-:W-:Y:S01]  /*6010*/  FMUL.FTZ R120, R120, R162.reuse ;  /* 0x000000a278787220 */ /* 0x080fe20000410000 */
[----:B------:R-:W-:Y:S01]  /*6020*/  FFMA.FTZ R53, R182, R53, R54 ;  /* 0x00000035b6357223 */ /* 0x000fe20000010036 */
[----:B---3--:R-:W-:Y:S01]  /*6030*/  FADD.FTZ R54, R184, R151 ;  /* 0x00000097b8367221 */ /* 0x008fe20000010000 */
[-C--:B------:R-:W-:Y:S01]  /*6040*/  FMUL.FTZ R151, R118, -R147.reuse ;  /* 0x8000009376977220 */ /* 0x080fe20000410000 */
[----:B------:R-:W-:Y:S01]  /*6050*/  FFMA.FTZ R163, R122, R147, R164 ;  /* 0x000000937aa37223 */ /* 0x000fe200000100a4 */
[C---:B------:R-:W-:Y:S01]  /*6060*/  FFMA.FTZ R165, R124.reuse, R162, -R165 ;  /* 0x000000a27ca57223 */ /* 0x040fe200000108a5 */
[----:B------:R-:W-:Y:S01]  /*6070*/  FFMA.FTZ R124, R124, R149, R120 ;  /* 0x000000957c7c7223 */ /* 0x000fe20000010078 */
[----:B------:R-:W-:Y:S01]  /*6080*/  FFMA.FTZ R120, R0, R187, RZ ;  /* 0x000000bb00787223 */ /* 0x000fe200000100ff */
[-C--:B------:R-:W-:Y:S01]  /*6090*/  FFMA.FTZ R118, R122, R181.reuse, -R151 ;  /* 0x000000b57a767223 */ /* 0x080fe20000010897 */
[----:B------:R-:W-:Y:S01]  /*60a0*/  FADD.FTZ R163, -R142, R163 ;  /* 0x000000a38ea37221 */ /* 0x000fe20000010100 */
[----:B------:R0:W-:Y:S01]  /*60b0*/  @!P2 STS.128 [UR29+0x1da0], R52 ;  /* 0x001da034ff00a988 */ /* 0x0001e20008000c1d */
[----:B------:R-:W-:Y:S01]  /*60c0*/  FFMA.FTZ R166, R85, R186, R120 ;  /* 0x000000ba55a67223 */ /* 0x000fe20000010078 */
[----:B------:R-:W-:Y:S01]  /*60d0*/  FMUL.FTZ R120, R72, R181 ;  /* 0x000000b548787220 */ /* 0x000fe20000410000 */
[----:B------:R-:W-:Y:S01]  /*60e0*/  FADD.FTZ R141, R141, R118 ;  /* 0x000000768d8d7221 */ /* 0x000fe20000010000 */
[----:B------:R-:W-:Y:S01]  /*60f0*/  FMUL.FTZ R142, R70, R163 ;  /* 0x000000a3468e7220 */ /* 0x000fe20000410000 */
[----:B------:R-:W-:Y:S01]  /*6100*/  FADD.FTZ R151, -R102, R186 ;  /* 0x000000ba66977221 */ /* 0x000fe20000010100 */
[----:B------:R-:W-:Y:S01]  /*6110*/  FADD.FTZ R187, -R101, R187 ;  /* 0x000000bb65bb7221 */ /* 0x000fe20000010100 */
[----:B------:R-:W-:Y:S01]  /*6120*/  FMUL.FTZ R118, R70, R141 ;  /* 0x0000008d46767220 */ /* 0x000fe20000410000 */
[----:B------:R-:W-:Y:S01]  /*6130*/  FMUL.FTZ R153, R71, R156 ;  /* 0x0000009c47997220 */ /* 0x000fe20000410000 */
[----:B------:R-:W-:Y:S01]  /*6140*/  FFMA.FTZ R169, R87, R188, R166 ;  /* 0x000000bc57a97223 */ /* 0x000fe200000100a6 */
[----:B------:R-:W-:Y:S01]  /*6150*/  FFMA.FTZ R122, R0, -R3, RZ ;  /* 0x80000003007a7223 */ /* 0x000fe200000100ff */
[----:B------:R-:W-:Y:S01]  /*6160*/  FMUL.FTZ R164, R3, R118 ;  /* 0x0000007603a47220 */ /* 0x000fe20000410000 */
[----:B------:R-:W-:Y:S01]  /*6170*/  FADD.FTZ R188, -R103, R188 ;  /* 0x000000bc67bc7221 */ /* 0x000fe20000010100 */
[----:B------:R-:W-:Y:S01]  /*6180*/  FMUL.FTZ R171, R66, R153 ;  /* 0x0000009942ab7220 */ /* 0x000fe20000410000 */
[----:B0-----:R-:W-:Y:S01]  /*6190*/  FMUL.FTZ R52, R72, R147 ;  /* 0x0000009348347220 */ /* 0x001fe20000410000 */
[----:B------:R-:W-:Y:S01]  /*61a0*/  FMUL.FTZ R54, R2, R120 ;  /* 0x0000007802367220 */ /* 0x000fe20000410000 */
[----:B------:R-:W-:Y:S01]  /*61b0*/  FMUL.FTZ R53, R3, R142 ;  /* 0x0000008e03357220 */ /* 0x000fe20000410000 */
[----:B------:R-:W-:Y:S01]  /*61c0*/  FMUL.FTZ R166, R74, R176 ;  /* 0x000000b04aa67220 */ /* 0x000fe20000410000 */
[-C--:B------:R-:W-:Y:S01]  /*61d0*/  FMUL.FTZ R55, R2, R52.reuse ;  /* 0x0000003402377220 */ /* 0x080fe20000410000 */
[----:B------:R-:W-:Y:S01]  /*61e0*/  FFMA.FTZ R167, R151, R52, -R54 ;  /* 0x0000003497a77223 */ /* 0x000fe20000010836 */
[----:B------:R-:W-:Y:S01]  /*61f0*/  FFMA.FTZ R53, R118, R187, R53 ;  /* 0x000000bb76357223 */ /* 0x000fe20000010035 */
[----:B------:R-:W-:Y:S01]  /*6200*/  FFMA.FTZ R164, R187, R142, -R164 ;  /* 0x0000008ebba47223 */ /* 0x000fe200000108a4 */
[----:B------:R-:W-:Y:S01]  /*6210*/  FFMA.FTZ R52, R120, R151, R55 ;  /* 0x0000009778347223 */ /* 0x000fe20000010037 */
[----:B------:R-:W-:Y:S01]  /*6220*/  FMUL.FTZ R55, R71, R178 ;  /* 0x000000b247377220 */ /* 0x000fe20000410000 */
[----:B------:R-:W-:Y:S01]  /*6230*/  FADD.FTZ R53, RZ, R53 ;  /* 0x00000035ff357221 */ /* 0x000fe20000010000 */
[----:B------:R-:W-:Y:S01]  /*6240*/  FFMA.FTZ R142, R88, R189, R169 ;  /* 0x000000bd588e7223 */ /* 0x000fe200000100a9 */
[----:B------:R-:W-:Y:S01]  /*6250*/  FADD.FTZ R189, -R104, R189 ;  /* 0x000000bd68bd7221 */ /* 0x000fe20000010100 */
[-C--:B------:R-:W-:Y:S01]  /*6260*/  FMUL.FTZ R54, R66, R55.reuse ;  /* 0x0000003742367220 */ /* 0x080fe20000410000 */
[----:B------:R-:W-:Y:S01]  /*6270*/  FADD.FTZ R53, R53, R52 ;  /* 0x0000003435357221 */ /* 0x000fe20000010000 */
[----:B------:R-:W-:Y:S01]  /*6280*/  FFMA.FTZ R52, R85, -R2, R122 ;  /* 0x8000000255347223 */ /* 0x000fe2000001007a */
[----:B------:R-:W-:Y:S01]  /*6290*/  FFMA.FTZ R171, R188, R55, -R171 ;  /* 0x00000037bcab7223 */ /* 0x000fe200000108ab */
[----:B------:R-:W-:Y:S01]  /*62a0*/  FFMA.FTZ R54, R153, R188, R54 ;  /* 0x000000bc99367223 */ /* 0x000fe20000010036 */
[----:B------:R-:W-:Y:S01]  /*62b0*/  FMUL.FTZ R122, R74, R146 ;  /* 0x000000924a7a7220 */ /* 0x000fe20000410000 */
[----:B------:R-:W-:Y:S01]  /*62c0*/  FMUL.FTZ R55, R69, R166 ;  /* 0x000000a645377220 */ /* 0x000fe20000410000 */
[----:B------:R-:W-:Y:S01]  /*62d0*/  FADD.FTZ R164, RZ, R164 ;  /* 0x000000a4ffa47221 */ /* 0x000fe20000010000 */
[----:B------:R-:W-:Y:S01]  /*62e0*/  FADD.FTZ R54, R53, R54 ;  /* 0x0000003635367221 */ /* 0x000fe20000010000 */
[----:B------:R-:W-:Y:S01]  /*62f0*/  FFMA.FTZ R53, R87, -R66, R52 ;  /* 0x8000004257357223 */ /* 0x000fe20000010034 */
[----:B------:R-:W-:Y:S01]  /*6300*/  FFMA.FTZ R55, R122, R189, R55 ;  /* 0x000000bd7a377223 */ /* 0x000fe20000010037 */
[----:B------:R-:W-:Y:S01]  /*6310*/  FADD.FTZ R164, R164, R167 ;  /* 0x000000a7a4a47221 */ /* 0x000fe20000010000 */
[----:B------:R-:W-:Y:S01]  /*6320*/  FMUL.FTZ R168, R69, R122 ;  /* 0x0000007a45a87220 */ /* 0x000fe20000410000 */
[----:B------:R-:W-:Y:S01]  /*6330*/  FFMA.FTZ R53, R88, -R69, R53 ;  /* 0x8000004558357223 */ /* 0x000fe20000010035 */
[----:B------:R-:W-:Y:S01]  /*6340*/  FADD.FTZ R54, R54, R55 ;  /* 0x0000003736367221 */ /* 0x000fe20000010000 */
[----:B------:R-:W-:Y:S01]  /*6350*/  FADD.FTZ R164, R164, R171 ;  /* 0x000000aba4a47221 */ /* 0x000fe20000010000 */
[----:B------:R-:W-:Y:S01]  /*6360*/  FFMA.FTZ R167, R189, R166, -R168 ;  /* 0x000000a6bda77223 */ /* 0x000fe200000108a8 */
[C---:B------:R-:W-:Y:S01]  /*6370*/  FFMA.FTZ R55, R89.reuse, R192, R142 ;  /* 0x000000c059377223 */ /* 0x040fe2000001008e */
[----:B------:R-:W-:Y:S01]  /*6380*/  FFMA.FTZ R52, R89, -R126, R53 ;  /* 0x8000007e59347223 */ /* 0x000fe20000010035 */
[C---:B------:R-:W-:Y:S01]  /*6390*/  FMUL.FTZ R53, R73.reuse, R155 ;  /* 0x0000009b49357220 */ /* 0x040fe20000410000 */
[----:B------:R-:W-:Y:S01]  /*63a0*/  FADD.FTZ R164, R164, R167 ;  /* 0x000000a7a4a47221 */ /* 0x000fe20000010000 */
[C---:B------:R-:W-:Y:S01]  /*63b0*/  FFMA.FTZ R142, R90.reuse, R191, R55 ;  /* 0x000000bf5a8e7223 */ /* 0x040fe20000010037 */
[----:B------:R-:W-:Y:S01]  /*63c0*/  FMUL.FTZ R167, R73, R173 ;  /* 0x000000ad49a77220 */ /* 0x000fe20000410000 */
[----:B------:R-:W-:Y:S01]  /*63d0*/  FFMA.FTZ R169, R90, -R123, R52 ;  /* 0x8000007b5aa97223 */ /* 0x000fe20000010034 */
[----:B------:R-:W-:Y:S01]  /*63e0*/  FADD.FTZ R192, -R105, R192 ;  /* 0x000000c069c07221 */ /* 0x000fe20000010100 */
[C---:B------:R-:W-:Y:S01]  /*63f0*/  FFMA.FTZ R171, R91.reuse, R193, R142 ;  /* 0x000000c15bab7223 */ /* 0x040fe2000001008e */
[C---:B------:R-:W-:Y:S01]  /*6400*/  FMUL.FTZ R55, R126.reuse, R167 ;  /* 0x000000a77e377220 */ /* 0x040fe20000410000 */
[----:B------:R-:W-:Y:S01]  /*6410*/  FMUL.FTZ R52, R126, R53 ;  /* 0x000000357e347220 */ /* 0x000fe20000410000 */
[----:B------:R-:W-:Y:S01]  /*6420*/  FFMA.FTZ R170, R91, -R130, R169 ;  /* 0x800000825baa7223 */ /* 0x000fe200000100a9 */
[----:B------:R-:W-:Y:S01]  /*6430*/  FMUL.FTZ R166, R76, R152 ;  /* 0x000000984ca67220 */ /* 0x000fe20000410000 */
[----:B------:R-:W-:Y:S01]  /*6440*/  FFMA.FTZ R172, R92, R195, R171 ;  /* 0x000000c35cac7223 */ /* 0x000fe200000100ab */
[----:B------:R-:W-:Y:S01]  /*6450*/  FFMA.FTZ R55, R192, R53, -R55 ;  /* 0x00000035c0377223 */ /* 0x000fe20000010837 */
[----:B------:R-:W-:Y:S01]  /*6460*/  FFMA.FTZ R53, R167, R192, R52 ;  /* 0x000000c0a7357223 */ /* 0x000fe20000010034 */
[----:B------:R-:W-:Y:S01]  /*6470*/  FADD.FTZ R191, -R106, R191 ;  /* 0x000000bf6abf7221 */ /* 0x000fe20000010100 */
[----:B------:R-:W-:Y:S01]  /*6480*/  FMUL.FTZ R142, R76, R174 ;  /* 0x000000ae4c8e7220 */ /* 0x000fe20000410000 */
[----:B------:R-:W-:Y:S01]  /*6490*/  FFMA.FTZ R171, R92, -R131, R170 ;  /* 0x800000835cab7223 */ /* 0x000fe200000100aa */
[----:B------:R-:W-:Y:S01]  /*64a0*/  FMUL.FTZ R169, R123, R166 ;  /* 0x000000a67ba97220 */ /* 0x000fe20000410000 */
[C---:B------:R-:W-:Y:S01]  /*64b0*/  FFMA.FTZ R175, R93.reuse, R194, R172 ;  /* 0x000000c25daf7223 */ /* 0x040fe200000100ac */
[----:B------:R-:W-:Y:S01]  /*64c0*/  FADD.FTZ R53, R54, R53 ;  /* 0x0000003536357221 */ /* 0x000fe20000010000 */
[----:B------:R-:W-:Y:S01]  /*64d0*/  FFMA.FTZ R54, R93, -R138, R171 ;  /* 0x8000008a5d367223 */ /* 0x000fe200000100ab */
[----:B------:R-:W-:Y:S01]  /*64e0*/  FFMA.FTZ R52, R142, R191, R169 ;  /* 0x000000bf8e347223 */ /* 0x000fe200000100a9 */
[----:B------:R-:W-:Y:S01]  /*64f0*/  FADD.FTZ R55, R164, R55 ;  /* 0x00000037a4377221 */ /* 0x000fe20000010000 */
[C---:B------:R-:W-:Y:S01]  /*6500*/  FFMA.FTZ R164, R94.reuse, R197, R175 ;  /* 0x000000c55ea47223 */ /* 0x040fe200000100af */
[----:B------:R-:W-:Y:S01]  /*6510*/  FFMA.FTZ R169, R94, -R139, R54 ;  /* 0x8000008b5ea97223 */ /* 0x000fe20000010036 */
[----:B------:R-:W-:Y:S01]  /*6520*/  FADD.FTZ R52, R53, R52 ;  /* 0x0000003435347221 */ /* 0x000fe20000010000 */
[----:B------:R-:W-:Y:S01]  /*6530*/  FMUL.FTZ R168, R123, R142 ;  /* 0x0000008e7ba87220 */ /* 0x000fe20000410000 */
[C---:B------:R-:W-:Y:S01]  /*6540*/  FFMA.FTZ R53, R95.reuse, R160, R164 ;  /* 0x000000a05f357223 */ /* 0x040fe200000100a4 */
[----:B------:R-:W-:Y:S01]  /*6550*/  FFMA.FTZ R54, R95, -R158, R169 ;  /* 0x8000009e5f367223 */ /* 0x000fe200000100a9 */
[----:B------:R-:W-:Y:S01]  /*6560*/  FMUL.FTZ R169, R57, R132 ;  /* 0x0000008439a97220 */ /* 0x000fe20000410000 */
[----:B------:R-:W-:Y:S01]  /*6570*/  FADD.FTZ R171, -R112, R161 ;  /* 0x000000a170ab7221 */ /* 0x000fe20000010100 */
[----:B------:R-:W-:Y:S01]  /*6580*/  FFMA.FTZ R184, R96, R161, R53 ;  /* 0x000000a160b87223 */ /* 0x000fe20000010035 */
[----:B------:R-:W-:Y:S01]  /*6590*/  FMUL.FTZ R53, R75, R144 ;  /* 0x000000904b357220 */ /* 0x000fe20000410000 */
[----:B------:R-:W-:Y:S01]  /*65a0*/  FFMA.FTZ R168, R191, R166, -R168 ;  /* 0x000000a6bfa87223 */ /* 0x000fe200000108a8 */
[----:B------:R-:W-:Y:S01]  /*65b0*/  FMUL.FTZ R161, R75, R140 ;  /* 0x0000008c4ba17220 */ /* 0x000fe20000410000 */
[C---:B------:R-:W-:Y:S01]  /*65c0*/  FMUL.FTZ R164, R82.reuse, R132 ;  /* 0x0000008452a47220 */ /* 0x040fe20000410000 */
[-C--:B------:R-:W-:Y:S01]  /*65d0*/  FMUL.FTZ R172, R82, R190.reuse ;  /* 0x000000be52ac7220 */ /* 0x080fe20000410000 */
[----:B------:R-:W-:Y:S01]  /*65e0*/  FFMA.FTZ R186, R96, -R159, R54 ;  /* 0x8000009f60ba7223 */ /* 0x000fe20000010036 */
[----:B------:R-:W-:Y:S01]  /*65f0*/  FFMA.FTZ R166, R56, R190, -R169 ;  /* 0x000000be38a67223 */ /* 0x000fe200000108a9 */
[----:B------:R-:W-:Y:S01]  /*6600*/  FADD.FTZ R170, -R107, R193 ;  /* 0x000000c16baa7221 */ /* 0x000fe20000010100 */
[C---:B------:R-:W-:Y:S01]  /*6610*/  FMUL.FTZ R54, R130.reuse, R53 ;  /* 0x0000003582367220 */ /* 0x040fe20000410000 */
[----:B------:R-:W-:Y:S01]  /*6620*/  FMUL.FTZ R169, R130, R161 ;  /* 0x000000a182a97220 */ /* 0x000fe20000410000 */
[----:B------:R-:W-:Y:S01]  /*6630*/  FADD.FTZ R55, R55, R168 ;  /* 0x000000a837377221 */ /* 0x000fe20000010000 */
[----:B------:R-:W-:Y:S01]  /*6640*/  FMUL.FTZ R168, R78, R135 ;  /* 0x000000874ea87220 */ /* 0x000fe20000410000 */
[C---:B------:R-:W-:Y:S01]  /*6650*/  FMUL.FTZ R182, R159.reuse, R164 ;  /* 0x000000a49fb67220 */ /* 0x040fe20000410000 */
[C---:B------:R-:W-:Y:S01]  /*6660*/  FMUL.FTZ R180, R159.reuse, R166 ;  /* 0x000000a69fb47220 */ /* 0x040fe20000410000 */
[----:B------:R-:W-:Y:S01]  /*6670*/  FMUL.FTZ R175, R159, R172 ;  /* 0x000000ac9faf7220 */ /* 0x000fe20000410000 */
[----:B------:R-:W-:Y:S01]  /*6680*/  FFMA.FTZ R159, R161, R170, R54 ;  /* 0x000000aaa19f7223 */ /* 0x000fe20000010036 */
[----:B------:R-:W-:Y:S01]  /*6690*/  FFMA.FTZ R54, R170, R53, -R169 ;  /* 0x00000035aa367223 */ /* 0x000fe200000108a9 */
[----:B------:R-:W-:Y:S01]  /*66a0*/  FMUL.FTZ R166, R78, R137 ;  /* 0x000000894ea67220 */ /* 0x000fe20000410000 */
[----:B------:R-:W-:Y:S01]  /*66b0*/  FADD.FTZ R195, -R108, R195 ;  /* 0x000000c36cc37221 */ /* 0x000fe20000010100 */
[----:B------:R-:W-:Y:S01]  /*66c0*/  FMUL.FTZ R53, R131, R168 ;  /* 0x000000a883357220 */ /* 0x000fe20000410000 */
[----:B------:R-:W-:Y:S01]  /*66d0*/  FADD.FTZ R52, R52, R159 ;  /* 0x0000009f34347221 */ /* 0x000fe20000010000 */
[----:B------:R-:W-:Y:S01]  /*66e0*/  FMUL.FTZ R159, R57, R190 ;  /* 0x000000be399f7220 */ /* 0x000fe20000410000 */
[----:B------:R-:W-:Y:S01]  /*66f0*/  FFMA.FTZ R198, R171, R172, -R182 ;  /* 0x000000acabc67223 */ /* 0x000fe200000108b6 */
[----:B------:R-:W-:Y:S01]  /*6700*/  FFMA.FTZ R53, R166, R195, R53 ;  /* 0x000000c3a6357223 */ /* 0x000fe20000010035 */
[----:B------:R-:W-:Y:S01]  /*6710*/  FMUL.FTZ R172, R131, R166 ;  /* 0x000000a683ac7220 */ /* 0x000fe20000410000 */
[----:B------:R-:W-:Y:S01]  /*6720*/  FFMA.FTZ R159, R56, R132, R159 ;  /* 0x00000084389f7223 */ /* 0x000fe2000001009f */
[----:B------:R-:W-:Y:S01]  /*6730*/  FADD.FTZ R194, -R109, R194 ;  /* 0x000000c26dc27221 */ /* 0x000fe20000010100 */
[----:B------:R-:W-:Y:S01]  /*6740*/  FADD.FTZ R52, R52, R53 ;  /* 0x0000003534347221 */ /* 0x000fe20000010000 */
[----:B------:R-:W-:Y:S01]  /*6750*/  FMUL.FTZ R53, R77, R136 ;  /* 0x000000884d357220 */ /* 0x000fe20000410000 */
[----:B------:R-:W-:Y:S01]  /*6760*/  FFMA.FTZ R190, R159, R171, R180 ;  /* 0x000000ab9fbe7223 */ /* 0x000fe200000100b4 */
[----:B------:R-:W-:Y:S01]  /*6770*/  FFMA.FTZ R169, R195, R168, -R172 ;  /* 0x000000a8c3a97223 */ /* 0x000fe200000108ac */
[----:B------:R-:W-:Y:S01]  /*6780*/  FMUL.FTZ R159, R77, R133 ;  /* 0x000000854d9f7220 */ /* 0x000fe20000410000 */
[----:B------:R-:W-:Y:S01]  /*6790*/  FMUL.FTZ R172, R138, R53 ;  /* 0x000000358aac7220 */ /* 0x000fe20000410000 */
[----:B------:R-:W-:Y:S01]  /*67a0*/  FADD.FTZ R54, R55, R54 ;  /* 0x0000003637367221 */ /* 0x000fe20000010000 */
[----:B------:R-:W-:Y:S01]  /*67b0*/  FFMA.FTZ R177, R164, R171, R175 ;  /* 0x000000aba4b17223 */ /* 0x000fe200000100af */
[----:B------:R-:W-:Y:S01]  /*67c0*/  FMUL.FTZ R171, R138, R159 ;  /* 0x0000009f8aab7220 */ /* 0x000fe20000410000 */
[----:B------:R-:W-:Y:S01]  /*67d0*/  FFMA.FTZ R55, R159, R194, R172 ;  /* 0x000000c29f377223 */ /* 0x000fe200000100ac */
[----:B------:R-:W-:Y:S01]  /*67e0*/  FMUL.FTZ R180, R80, R127 ;  /* 0x0000007f50b47220 */ /* 0x000fe20000410000 */
[----:B------:R-:W-:Y:S01]  /*67f0*/  FADD.FTZ R197, -R110, R197 ;  /* 0x000000c56ec57221 */ /* 0x000fe20000010100 */
[----:B------:R-:W-:Y:S01]  /*6800*/  FMUL.FTZ R168, R80, R129 ;  /* 0x0000008150a87220 */ /* 0x000fe20000410000 */
[----:B------:R-:W-:Y:S01]  /*6810*/  FADD.FTZ R52, R52, R55 ;  /* 0x0000003734347221 */ /* 0x000fe20000010000 */
[----:B------:R-:W-:Y:S01]  /*6820*/  FFMA.FTZ R172, R194, R53, -R171 ;  /* 0x00000035c2ac7223 */ /* 0x000fe200000108ab */
[----:B------:R-:W-:Y:S01]  /*6830*/  FMUL.FTZ R55, R139, R180 ;  /* 0x000000b48b377220 */ /* 0x000fe20000410000 */
[----:B------:R-:W-:Y:S01]  /*6840*/  FMUL.FTZ R171, R79, R134 ;  /* 0x000000864fab7220 */ /* 0x000fe20000410000 */
[----:B------:R-:W-:Y:S01]  /*6850*/  FADD.FTZ R53, R54, R169 ;  /* 0x000000a936357221 */ /* 0x000fe20000010000 */
[----:B------:R-:W-:Y:S01]  /*6860*/  FADD.FTZ R54, -R111, R160 ;  /* 0x000000a06f367221 */ /* 0x000fe20000010100 */
[----:B------:R-:W-:Y:S01]  /*6870*/  FFMA.FTZ R55, R168, R197, R55 ;  /* 0x000000c5a8377223 */ /* 0x000fe20000010037 */
[----:B------:R-:W-:Y:S01]  /*6880*/  FMUL.FTZ R182, R139, R168 ;  /* 0x000000a88bb67220 */ /* 0x000fe20000410000 */
[----:B------:R-:W-:Y:S01]  /*6890*/  FMUL.FTZ R169, R79, R125 ;  /* 0x0000007d4fa97220 */ /* 0x000fe20000410000 */
[----:B------:R-:W-:Y:S01]  /*68a0*/  FMUL.FTZ R160, R158, R171 ;  /* 0x000000ab9ea07220 */ /* 0x000fe20000410000 */
[----:B------:R-:W-:Y:S01]  /*68b0*/  FADD.FTZ R52, R52, R55 ;  /* 0x0000003734347221 */ /* 0x000fe20000010000 */
[----:B------:R-:W-:Y:S01]  /*68c0*/  FFMA.FTZ R182, R197, R180, -R182 ;  /* 0x000000b4c5b67223 */ /* 0x000fe200000108b6 */
[----:B------:R-:W-:Y:S01]  /*68d0*/  FMUL.FTZ R175, R158, R169 ;  /* 0x000000a99eaf7220 */ /* 0x000fe20000410000 */
[----:B------:R-:W-:Y:S01]  /*68e0*/  FADD.FTZ R53, R53, R172 ;  /* 0x000000ac35357221 */ /* 0x000fe20000010000 */
[----:B------:R-:W-:Y:S01]  /*68f0*/  FFMA.FTZ R55, R169, R54, R160 ;  /* 0x00000036a9377223 */ /* 0x000fe200000100a0 */
[-C--:B------:R-:W-:Y:S01]  /*6900*/  FMUL.FTZ R180, R81, R128.reuse ;  /* 0x0000008051b47220 */ /* 0x080fe20000410000 */
[----:B------:R-:W-:Y:S01]  /*6910*/  FFMA.FTZ R160, R54, R171, -R175 ;  /* 0x000000ab36a07223 */ /* 0x000fe200000108af */
[----:B------:R-:W-:Y:S01]  /*6920*/  FADD.FTZ R53, R53, R182 ;  /* 0x000000b635357221 */ /* 0x000fe20000010000 */
[----:B------:R-:W-:Y:S01]  /*6930*/  FADD.FTZ R52, R52, R55 ;  /* 0x0000003734347221 */ /* 0x000fe20000010000 */
[-C--:B------:R-:W-:Y:S01]  /*6940*/  FMUL.FTZ R55, R57, R121.reuse ;  /* 0x0000007939377220 */ /* 0x080fe20000410000 */
[----:B------:R-:W-:Y:S01]  /*6950*/  FADD.FTZ R175, -R113, R154 ;  /* 0x0000009a71af7221 */ /* 0x000fe20000010100 */
[----:B------:R-:W-:Y:S01]  /*6960*/  FADD.FTZ R53, R53, R160 ;  /* 0x000000a035357221 */ /* 0x000fe20000010000 */
[----:B------:R-:W-:Y:S01]  /*6970*/  FMUL.FTZ R160, R81, R121 ;  /* 0x0000007951a07220 */ /* 0x000fe20000410000 */
[----:B------:R-:W-:Y:S01]  /*6980*/  FFMA.FTZ R172, R56, R128, -R55 ;  /* 0x0000008038ac7223 */ /* 0x000fe20000010837 */
[C---:B------:R-:W-:Y:S01]  /*6990*/  FFMA.FTZ R55, R97.reuse, R154, R184 ;  /* 0x0000009a61377223 */ /* 0x040fe200000100b8 */
[----:B------:R-:W-:Y:S01]  /*69a0*/  FFMA.FTZ R171, R97, -R157, R186 ;  /* 0x8000009d61ab7223 */ /* 0x000fe200000100ba */
[C---:B------:R-:W-:Y:S01]  /*69b0*/  FMUL.FTZ R154, R157.reuse, R160 ;  /* 0x000000a09d9a7220 */ /* 0x040fe20000410000 */
[C---:B------:R-:W-:Y:S01]  /*69c0*/  FMUL.FTZ R172, R157.reuse, R172 ;  /* 0x000000ac9dac7220 */ /* 0x040fe20000410000 */
[-C--:B------:R-:W-:Y:S01]  /*69d0*/  FMUL.FTZ R157, R157, R180.reuse ;  /* 0x000000b49d9d7220 */ /* 0x080fe20000410000 */
[----:B------:R-:W-:Y:S01]  /*69e0*/  FMUL.FTZ R182, R84, R119 ;  /* 0x0000007754b67220 */ /* 0x000fe20000410000 */
[----:B------:R-:W-:Y:S01]  /*69f0*/  FFMA.FTZ R179, R175, R180, -R154 ;  /* 0x000000b4afb37223 */ /* 0x000fe2000001089a */
[----:B------:R-:W-:Y:S01]  /*6a00*/  FADD.FTZ R52, R52, R177 ;  /* 0x000000b134347221 */ /* 0x000fe20000010000 */
[----:B------:R-:W-:Y:S01]  /*6a10*/  FADD.FTZ R198, R53, R198 ;  /* 0x000000c635c67221 */ /* 0x000fe20000010000 */
[----:B------:R-:W-:Y:S01]  /*6a20*/  FMUL.FTZ R154, R84, R117 ;  /* 0x00000075549a7220 */ /* 0x000fe20000410000 */
[----:B------:R-:W-:Y:S01]  /*6a30*/  FFMA.FTZ R180, R98, R150, R55 ;  /* 0x0000009662b47223 */ /* 0x000fe20000010037 */
[----:B------:R-:W-:Y:S01]  /*6a40*/  FADD.FTZ R177, -R114, R150 ;  /* 0x0000009672b17221 */ /* 0x000fe20000010100 */
[----:B------:R-:W-:Y:S01]  /*6a50*/  FFMA.FTZ R157, R160, R175, R157 ;  /* 0x000000afa09d7223 */ /* 0x000fe2000001009d */
[C---:B------:R-:W-:Y:S01]  /*6a60*/  FMUL.FTZ R53, R57.reuse, R125 ;  /* 0x0000007d39357220 */ /* 0x040fe20000410000 */
[C---:B------:R-:W-:Y:S01]  /*6a70*/  FMUL.FTZ R183, R148.reuse, R182 ;  /* 0x000000b694b77220 */ /* 0x040fe20000410000 */
[----:B------:R-:W-:Y:S01]  /*6a80*/  FMUL.FTZ R55, R57, R128 ;  /* 0x0000008039377220 */ /* 0x000fe20000410000 */
[----:B------:R-:W-:Y:S01]  /*6a90*/  FMUL.FTZ R150, R148, R154 ;  /* 0x0000009a94967220 */ /* 0x000fe20000410000 */
[----:B------:R-:W-:Y:S01]  /*6aa0*/  FADD.FTZ R52, R52, R157 ;  /* 0x0000009d34347221 */ /* 0x000fe20000010000 */
[----:B------:R-:W-:Y:S01]  /*6ab0*/  FFMA.FTZ R53, R56, R134, -R53 ;  /* 0x0000008638357223 */ /* 0x000fe20000010835 */
[----:B------:R-:W-:Y:S01]  /*6ac0*/  FFMA.FTZ R183, R154, R177, R183 ;  /* 0x000000b19ab77223 */ /* 0x000fe200000100b7 */
[----:B------:R-:W-:Y:S01]  /*6ad0*/  FFMA.FTZ R55, R56, R121, R55 ;  /* 0x0000007938377223 */ /* 0x000fe20000010037 */
[----:B------:R-:W-:Y:S01]  /*6ae0*/  FMUL.FTZ R128, R83, R64 ;  /* 0x0000004053807220 */ /* 0x000fe20000410000 */
[----:B------:R-:W-:Y:S01]  /*6af0*/  FFMA.FTZ R150, R177, R182, -R150 ;  /* 0x000000b6b1967223 */ /* 0x000fe20000010896 */
[----:B------:R-:W-:Y:S01]  /*6b00*/  FADD.FTZ R179, R198, R179 ;  /* 0x000000b3c6b37221 */ /* 0x000fe20000010000 */
[----:B------:R-:W-:Y:S01]  /*6b10*/  FMUL.FTZ R158, R158, R53 ;  /* 0x000000359e9e7220 */ /* 0x000fe20000410000 */
[----:B------:R-:W-:Y:S01]  /*6b20*/  FADD.FTZ R183, R52, R183 ;  /* 0x000000b734b77221 */ /* 0x000fe20000010000 */
[----:B------:R-:W-:Y:S01]  /*6b30*/  FFMA.FTZ R55, R55, R175, R172 ;  /* 0x000000af37377223 */ /* 0x000fe200000100ac */
[----:B------:R-:W-:Y:S01]  /*6b40*/  FFMA.FTZ R52, R98, -R148, R171 ;  /* 0x8000009462347223 */ /* 0x000fe200000100ab */
[----:B------:R-:W-:Y:S01]  /*6b50*/  FFMA.FTZ R53, R99, R162, R180 ;  /* 0x000000a263357223 */ /* 0x000fe200000100b4 */
[----:B------:R-:W-:Y:S01]  /*6b60*/  FMUL.FTZ R157, R83, R68 ;  /* 0x00000044539d7220 */ /* 0x000fe20000410000 */
[----:B------:R-:W-:Y:S01]  /*6b70*/  FADD.FTZ R162, -R115, R162 ;  /* 0x000000a273a27221 */ /* 0x000fe20000010100 */
[----:B------:R-:W-:Y:S01]  /*6b80*/  FMUL.FTZ R175, R149, R128 ;  /* 0x0000008095af7220 */ /* 0x000fe20000410000 */
[----:B------:R-:W-:Y:S01]  /*6b90*/  FADD.FTZ R179, R179, R150 ;  /* 0x00000096b3b37221 */ /* 0x000fe20000010000 */
[----:B------:R-:W-:Y:S01]  /*6ba0*/  FADD.FTZ R185, R116, R165 ;  /* 0x000000a574b97221 */ /* 0x000fe20000010000 */
[----:B------:R-:W-:Y:S01]  /*6bb0*/  FMUL.FTZ R150, R86, R67 ;  /* 0x0000004356967220 */ /* 0x000fe20000410000 */
[----:B------:R-:W-:Y:S01]  /*6bc0*/  FFMA.FTZ R171, R99, -R149, R52 ;  /* 0x8000009563ab7223 */ /* 0x000fe20000010034 */
[----:B------:R-:W-:Y:S01]  /*6bd0*/  FADD.FTZ R165, RZ, R124 ;  /* 0x0000007cffa57221 */ /* 0x000fe20000010000 */
[-C--:B------:R-:W-:Y:S01]  /*6be0*/  FFMA.FTZ R52, R162, R157.reuse, -R175 ;  /* 0x0000009da2347223 */ /* 0x080fe200000108af */
[----:B------:R-:W-:Y:S01]  /*6bf0*/  FMUL.FTZ R175, R149, R157 ;  /* 0x0000009d95af7220 */ /* 0x000fe20000410000 */
[----:B------:R-:W-:Y:S01]  /*6c00*/  FMUL.FTZ R180, R86, R65 ;  /* 0x0000004156b47220 */ /* 0x000fe20000410000 */
[----:B------:R-:W-:Y:S01]  /*6c10*/  FADD.FTZ R157, -R116, R185 ;  /* 0x000000b9749d7221 */ /* 0x000fe20000010100 */
[----:B------:R-:W-:Y:S01]  /*6c20*/  FMUL.FTZ R124, R165, R150 ;  /* 0x00000096a57c7220 */ /* 0x000fe20000410000 */
[----:B------:R-:W-:Y:S01]  /*6c30*/  FADD.FTZ R179, R179, R52 ;  /* 0x00000034b3b37221 */ /* 0x000fe20000010000 */
[----:B------:R-:W-:Y:S01]  /*6c40*/  FFMA.FTZ R52, R128, R162, R175 ;  /* 0x000000a280347223 */ /* 0x000fe200000100af */
[C---:B------:R-:W-:Y:S01]  /*6c50*/  FFMA.FTZ R175, R100.reuse, -R165, R171 ;  /* 0x800000a564af7223 */ /* 0x040fe200000100ab */
[-C--:B------:R-:W-:Y:S01]  /*6c60*/  FFMA.FTZ R124, R157, R180.reuse, -R124 ;  /* 0x000000b49d7c7223 */ /* 0x080fe2000001087c */
[----:B------:R-:W-:Y:S01]  /*6c70*/  FMUL.FTZ R171, R165, R180 ;  /* 0x000000b4a5ab7220 */ /* 0x000fe20000410000 */
[----:B------:R-:W-:Y:S01]  /*6c80*/  FADD.FTZ R52, R183, R52 ;  /* 0x00000034b7347221 */ /* 0x000fe20000010000 */
[----:B------:R-:W-:Y:S01]  /*6c90*/  FFMA.FTZ R172, R100, R185, R53 ;  /* 0x000000b964ac7223 */ /* 0x000fe20000010035 */
[----:B------:R-:W-:Y:S01]  /*6ca0*/  FADD.FTZ R179, R179, R124 ;  /* 0x0000007cb3b37221 */ /* 0x000fe20000010000 */
[----:B------:R-:W-:Y:S01]  /*6cb0*/  FFMA.FTZ R171, R150, R157, R171 ;  /* 0x0000009d96ab7223 */ /* 0x000fe200000100ab */
[C---:B------:R-:W-:Y:S01]  /*6cc0*/  FMUL.FTZ R124, R57.reuse, R117 ;  /* 0x00000075397c7220 */ /* 0x040fe20000410000 */
[----:B------:R-:W-:Y:S01]  /*6cd0*/  FMUL.FTZ R53, R57, R134 ;  /* 0x0000008639357220 */ /* 0x000fe20000410000 */
[----:B------:R-:W0:Y:S01]  /*6ce0*/  SHFL.DOWN PT, R185, R172, 0x1, 0x1f ;  /* 0x08201f00acb97f89 */ /* 0x000e2200000e0000 */
[----:B------:R-:W-:Y:S01]  /*6cf0*/  FADD.FTZ R52, R52, R171 ;  /* 0x000000ab34347221 */ /* 0x000fe20000010000 */
[C---:B------:R-:W-:Y:S01]  /*6d00*/  FFMA.FTZ R171, R56.reuse, R119, -R124 ;  /* 0x0000007738ab7223 */ /* 0x040fe2000001087c */
[----:B------:R-:W-:Y:S01]  /*6d10*/  FFMA.FTZ R53, R56, R125, R53 ;  /* 0x0000007d38357223 */ /* 0x000fe20000010035 */
[----:B------:R-:W1:Y:S01]  /*6d20*/  SHFL.DOWN PT, R180, R175, 0x1, 0x1f ;  /* 0x08201f00afb47f89 */ /* 0x000e6200000e0000 */
[----:B------:R-:W-:Y:S01]  /*6d30*/  FFMA.FTZ R121, R36, R121, R55 ;  /* 0x0000007924797223 */ /* 0x000fe20000010037 */
[----:B------:R-:W-:Y:S01]  /*6d40*/  FMUL.FTZ R148, R148, R171 ;  /* 0x000000ab94947220 */ /* 0x000fe20000410000 */
[----:B------:R-:W-:Y:S01]  /*6d50*/  FFMA.FTZ R53, R53, R54, R158 ;  /* 0x0000003635357223 */ /* 0x000fe2000001009e */
[----:B------:R-:W2:Y:S01]  /*6d60*/  SHFL.DOWN PT, R134, R179, 0x1, 0x1f ;  /* 0x08201f00b3867f89 */ /* 0x000ea200000e0000 */
[----:B------:R-:W-:Y:S01]  /*6d70*/  MOV R54, R172 ;  /* 0x000000ac00367202 */ /* 0x000fe20000000f00 */
[C---:B------:R-:W-:Y:S01]  /*6d80*/  FMUL.FTZ R119, R57.reuse, R119 ;  /* 0x0000007739777220 */ /* 0x040fe20000410000 */
[----:B------:R-:W-:Y:S01]  /*6d90*/  FFMA.FTZ R125, R42, R125, R53 ;  /* 0x0000007d2a7d7223 */ /* 0x000fe20000010035 */
[----:B------:R-:W3:Y:S01]  /*6da0*/  SHFL.DOWN PT, R171, R52, 0x1, 0x1f ;  /* 0x08201f0034ab7f89 */ /* 0x000ee200000e0000 */
[----:B------:R-:W-:Y:S01]  /*6db0*/  FMUL.FTZ R53, R57, R129 ;  /* 0x0000008139357220 */ /* 0x000fe20000410000 */
[----:B------:R-:W-:Y:S01]  /*6dc0*/  MOV R55, R175 ;  /* 0x000000af00377202 */ /* 0x000fe20000000f00 */
[C---:B------:R-:W-:Y:S01]  /*6dd0*/  FFMA.FTZ R119, R56.reuse, R117, R119 ;  /* 0x0000007538777223 */ /* 0x040fe20000010077 */
[----:B------:R-:W-:Y:S01]  /*6de0*/  FFMA.FTZ R132, R43, R132, R190 ;  /* 0x000000842b847223 */ /* 0x000fe200000100be */
[C---:B------:R-:W-:Y:S01]  /*6df0*/  FFMA.FTZ R124, R56.reuse, R127, -R53 ;  /* 0x0000007f387c7223 */ /* 0x040fe20000010835 */
[----:B------:R-:W-:Y:S01]  /*6e00*/  MOV R53, R179 ;  /* 0x000000b300357202 */ /* 0x000fe20000000f00 */
[----:B------:R-:W-:Y:S01]  /*6e10*/  FMUL.FTZ R127, R57, R127 ;  /* 0x0000007f397f7220 */ /* 0x000fe20000410000 */
[----:B------:R-:W-:Y:S01]  /*6e20*/  FFMA.FTZ R148, R119, R177, R148 ;  /* 0x000000b177947223 */ /* 0x000fe20000010094 */
[----:B------:R-:W-:Y:S01]  /*6e30*/  FMUL.FTZ R139, R139, R124 ;  /* 0x0000007c8b8b7220 */ /* 0x000fe20000410000 */
[C---:B------:R-:W-:Y:S01]  /*6e40*/  FMUL.FTZ R119, R57.reuse, R64 ;  /* 0x0000004039777220 */ /* 0x040fe20000410000 */
[----:B------:R-:W-:Y:S01]  /*6e50*/  FFMA.FTZ R124, R56, R129, R127 ;  /* 0x00000081387c7223 */ /* 0x000fe2000001007f */
[----:B0-----:R-:W-:Y:S01]  /*6e60*/  @!P0 FADD.FTZ R54, R54, R185 ;  /* 0x000000b936368221 */ /* 0x001fe20000010000 */
[----:B------:R-:W-:Y:S01]  /*6e70*/  FMUL.FTZ R127, R57, R67 ;  /* 0x00000043397f7220 */ /* 0x000fe20000410000 */
[----:B------:R-:W-:Y:S01]  /*6e80*/  FADD.FTZ R7, R150, R7 ;  /* 0x0000000796077221 */ /* 0x000fe20000010000 */
[----:B------:R-:W-:Y:S01]  /*6e90*/  FADD.FTZ R6, R128, R6 ;  /* 0x0000000680067221 */ /* 0x000fe20000010000 */
[----:B-1----:R-:W-:Y:S01]  /*6ea0*/  @!P0 FADD.FTZ R55, R55, R180 ;  /* 0x000000b437378221 */ /* 0x002fe20000010000 */
[----:B------:R-:W0:Y:S01]  /*6eb0*/  SHFL.DOWN PT, R175, R54, 0x2, 0x1f ;  /* 0x08401f0036af7f89 */ /* 0x000e2200000e0000 */
[----:B------:R-:W-:Y:S01]  /*6ec0*/  FADD.FTZ R5, R154, R5 ;  /* 0x000000059a057221 */ /* 0x000fe20000010000 */
[----:B------:R-:W-:Y:S01]  /*6ed0*/  FADD.FTZ R4, R160, R4 ;  /* 0x00000004a0047221 */ /* 0x000fe20000010000 */
[----:B--2---:R-:W-:Y:S01]  /*6ee0*/  @!P0 FADD.FTZ R53, R53, R134 ;  /* 0x0000008635358221 */ /* 0x004fe20000010000 */
[----:B------:R-:W-:Y:S01]  /*6ef0*/  FFMA.FTZ R134, R124, R197, R139 ;  /* 0x000000c57c867223 */ /* 0x000fe2000001008b */
[----:B------:R-:W1:Y:S01]  /*6f00*/  SHFL.DOWN PT, R172, R55, 0x2, 0x1f ;  /* 0x08401f0037ac7f89 */ /* 0x000e6200000e0000 */
[----:B------:R-:W-:Y:S01]  /*6f10*/  FFMA.FTZ R124, R37, R117, R148 ;  /* 0x00000075257c7223 */ /* 0x000fe20000010094 */
[----:B---3--:R-:W-:Y:S01]  /*6f20*/  @!P0 FADD.FTZ R52, R171, R52 ;  /* 0x00000034ab348221 */ /* 0x008fe20000010000 */
[CC--:B------:R-:W-:Y:S01]  /*6f30*/  FFMA.FTZ R148, R56.reuse, R68.reuse, -R119 ;  /* 0x0000004438947223 */ /* 0x0c0fe20000010877 */
[----:B------:R-:W2:Y:S01]  /*6f40*/  SHFL.DOWN PT, R158, R53, 0x2, 0x1f ;  /* 0x08401f00359e7f89 */ /* 0x000ea200000e0000 */
[C---:B------:R-:W-:Y:S01]  /*6f50*/  FMUL.FTZ R119, R57.reuse, R68 ;  /* 0x0000004439777220 */ /* 0x040fe20000410000 */
[----:B------:R-:W-:Y:S01]  /*6f60*/  FMUL.FTZ R117, R57, R133 ;  /* 0x0000008539757220 */ /* 0x000fe20000410000 */
[----:B------:R-:W-:Y:S01]  /*6f70*/  FMUL.FTZ R148, R149, R148 ;  /* 0x0000009495947220 */ /* 0x000fe20000410000 */
[----:B------:R-:W3:Y:S01]  /*6f80*/  SHFL.DOWN PT, R139, R52, 0x2, 0x1f ;  /* 0x08401f00348b7f89 */ /* 0x000ee200000e0000 */
[C---:B------:R-:W-:Y:S01]  /*6f90*/  FFMA.FTZ R119, R56.reuse, R64, R119 ;  /* 0x0000004038777223 */ /* 0x040fe20000010077 */
[-C--:B------:R-:W-:Y:S01]  /*6fa0*/  FFMA.FTZ R117, R56, R136.reuse, -R117 ;  /* 0x0000008838757223 */ /* 0x080fe20000010875 */
[----:B------:R-:W-:Y:S01]  /*6fb0*/  FMUL.FTZ R136, R57, R136 ;  /* 0x0000008839887220 */ /* 0x000fe20000410000 */
[----:B------:R-:W-:Y:S01]  /*6fc0*/  FFMA.FTZ R68, R41, R129, R134 ;  /* 0x0000008129447223 */ /* 0x000fe20000010086 */
[----:B------:R-:W-:Y:S01]  /*6fd0*/  FFMA.FTZ R119, R119, R162, R148 ;  /* 0x000000a277777223 */ /* 0x000fe20000010094 */
[----:B------:R-:W-:Y:S01]  /*6fe0*/  FMUL.FTZ R138, R138, R117 ;  /* 0x000000758a8a7220 */ /* 0x000fe20000410000 */
[C---:B------:R-:W-:Y:S01]  /*6ff0*/  FFMA.FTZ R117, R56.reuse, R133, R136 ;  /* 0x0000008538757223 */ /* 0x040fe20000010088 */
[C---:B------:R-:W-:Y:S01]  /*7000*/  FMUL.FTZ R134, R57.reuse, R137 ;  /* 0x0000008939867220 */ /* 0x040fe20000410000 */
[----:B------:R-:W-:Y:S01]  /*7010*/  FFMA.FTZ R136, R56, R65, -R127 ;  /* 0x0000004138887223 */ /* 0x000fe2000001087f */
[----:B------:R-:W-:Y:S01]  /*7020*/  FFMA.FTZ R127, R38, R64, R119 ;  /* 0x00000040267f7223 */ /* 0x000fe20000010077 */
[----:B0-----:R-:W-:Y:S01]  /*7030*/  @!P1 FADD.FTZ R54, R54, R175 ;  /* 0x000000af36369221 */ /* 0x001fe20000010000 */
[C---:B------:R-:W-:Y:S01]  /*7040*/  FFMA.FTZ R134, R56.reuse, R135, -R134 ;  /* 0x0000008738867223 */ /* 0x040fe20000010886 */
[----:B------:R-:W-:Y:S01]  /*7050*/  FMUL.FTZ R65, R57, R65 ;  /* 0x0000004139417220 */ /* 0x000fe20000410000 */
[----:B------:R-:W-:Y:S01]  /*7060*/  FMUL.FTZ R165, R165, R136 ;  /* 0x00000088a5a57220 */ /* 0x000fe20000410000 */
[----:B------:R-:W-:Y:S01]  /*7070*/  ISETP.GT.AND P0, PT, R143, 0x1b, PT ;  /* 0x0000001b8f00780c */ /* 0x000fe20003f04270 */
[----:B-1----:R-:W-:Y:S01]  /*7080*/  @!P1 FADD.FTZ R55, R55, R172 ;  /* 0x000000ac37379221 */ /* 0x002fe20000010000 */
[----:B------:R-:W0:Y:S01]  /*7090*/  SHFL.DOWN PT, R129, R54, 0x4, 0x1f ;  /* 0x08801f0036817f89 */ /* 0x000e2200000e0000 */
[----:B------:R-:W-:Y:S01]  /*70a0*/  FMUL.FTZ R131, R131, R134 ;  /* 0x0000008683837220 */ /* 0x000fe20000410000 */
[----:B------:R-:W-:Y:S01]  /*70b0*/  FMUL.FTZ R134, R57, R135 ;  /* 0x0000008739867220 */ /* 0x000fe20000410000 */
[----:B--2---:R-:W-:Y:S01]  /*70c0*/  @!P1 FADD.FTZ R53, R53, R158 ;  /* 0x0000009e35359221 */ /* 0x004fe20000010000 */
[C---:B------:R-:W-:Y:S01]  /*70d0*/  FFMA.FTZ R136, R56.reuse, R67, R65 ;  /* 0x0000004338887223 */ /* 0x040fe20000010041 */
[----:B------:R-:W1:Y:S01]  /*70e0*/  SHFL.DOWN PT, R158, R55, 0x4, 0x1f ;  /* 0x08801f00379e7f89 */ /* 0x000e6200000e0000 */
[----:B------:R-:W-:Y:S01]  /*70f0*/  FFMA.FTZ R134, R56, R137, R134 ;  /* 0x0000008938867223 */ /* 0x000fe20000010086 */
[----:B---3--:R-:W-:Y:S01]  /*7100*/  @!P1 FADD.FTZ R52, R52, R139 ;  /* 0x0000008b34349221 */ /* 0x008fe20000010000 */
[----:B------:R-:W-:Y:S01]  /*7110*/  FFMA.FTZ R136, R136, R157, R165 ;  /* 0x0000009d88887223 */ /* 0x000fe200000100a5 */
[----:B------:R-:W2:Y:S01]  /*7120*/  SHFL.DOWN PT, R148, R53, 0x4, 0x1f ;  /* 0x08801f0035947f89 */ /* 0x000ea200000e0000 */
[----:B------:R-:W-:Y:S01]  /*7130*/  FMUL.FTZ R65, R57, R140 ;  /* 0x0000008c39417220 */ /* 0x000fe20000410000 */
[----:B------:R-:W-:Y:S01]  /*7140*/  FFMA.FTZ R117, R117, R194, R138 ;  /* 0x000000c275757223 */ /* 0x000fe2000001008a */
[----:B------:R-:W-:Y:S01]  /*7150*/  FFMA.FTZ R134, R134, R195, R131 ;  /* 0x000000c386867223 */ /* 0x000fe20000010083 */
[----:B------:R-:W3:Y:S01]  /*7160*/  SHFL.DOWN PT, R119, R52, 0x4, 0x1f ;  /* 0x08801f0034777f89 */ /* 0x000ee200000e0000 */
[----:B------:R-:W-:Y:S01]  /*7170*/  FFMA.FTZ R138, R39, R67, R136 ;  /* 0x00000043278a7223 */ /* 0x000fe20000010088 */
[----:B------:R-:W-:Y:S01]  /*7180*/  FFMA.FTZ R67, R56, R144, -R65 ;  /* 0x0000009038437223 */ /* 0x000fe20000010841 */
[----:B------:R-:W-:Y:S01]  /*7190*/  FFMA.FTZ R136, R47, R137, R134 ;  /* 0x000000892f887223 */ /* 0x000fe20000010086 */
[C---:B------:R-:W-:Y:S01]  /*71a0*/  FMUL.FTZ R65, R57.reuse, R174 ;  /* 0x000000ae39417220 */ /* 0x040fe20000410000 */
[C---:B------:R-:W-:Y:S01]  /*71b0*/  FMUL.FTZ R64, R57.reuse, R173 ;  /* 0x000000ad39407220 */ /* 0x040fe20000410000 */
[----:B------:R-:W-:Y:S01]  /*71c0*/  FMUL.FTZ R134, R130, R67 ;  /* 0x0000004382867220 */ /* 0x000fe20000410000 */
[C---:B------:R-:W-:Y:S01]  /*71d0*/  FMUL.FTZ R67, R57.reuse, R144 ;  /* 0x0000009039437220 */ /* 0x040fe20000410000 */
[C---:B------:R-:W-:Y:S01]  /*71e0*/  FFMA.FTZ R130, R56.reuse, R152, -R65 ;  /* 0x0000009838827223 */ /* 0x040fe20000010841 */
[----:B------:R-:W-:Y:S01]  /*71f0*/  FFMA.FTZ R65, R56, R155, -R64 ;  /* 0x0000009b38417223 */ /* 0x000fe20000010840 */
[----:B------:R-:W-:Y:S01]  /*7200*/  FFMA.FTZ R133, R40, R133, R117 ;  /* 0x0000008528857223 */ /* 0x000fe20000010075 */
[----:B0-----:R-:W-:Y:S01]  /*7210*/  @!P0 FADD.FTZ R54, R54, R129 ;  /* 0x0000008136368221 */ /* 0x001fe20000010000 */
[----:B------:R-:W-:Y:S01]  /*7220*/  FFMA.FTZ R67, R56, R140, R67 ;  /* 0x0000008c38437223 */ /* 0x000fe20000010043 */
[----:B------:R-:W-:Y:S01]  /*7230*/  FMUL.FTZ R126, R126, R65 ;  /* 0x000000417e7e7220 */ /* 0x000fe20000410000 */
[C---:B------:R-:W-:Y:S01]  /*7240*/  FMUL.FTZ R65, R57.reuse, R152 ;  /* 0x0000009839417220 */ /* 0x040fe20000410000 */
[----:B------:R-:W-:Y:S01]  /*7250*/  FMUL.FTZ R64, R57, R155 ;  /* 0x0000009b39407220 */ /* 0x000fe20000410000 */
[----:B-1----:R-:W-:Y:S01]  /*7260*/  @!P0 FADD.FTZ R55, R55, R158 ;  /* 0x0000009e37378221 */ /* 0x002fe20000010000 */
[----:B------:R-:W0:Y:S01]  /*7270*/  SHFL.DOWN PT, R117, R54, 0x8, 0x1f ;  /* 0x09001f0036757f89 */ /* 0x000e2200000e0000 */
[----:B------:R-:W-:Y:S01]  /*7280*/  FFMA.FTZ R67, R67, R170, R134 ;  /* 0x000000aa43437223 */ /* 0x000fe20000010086 */
[----:B------:R-:W-:Y:S01]  /*7290*/  FMUL.FTZ R123, R123, R130 ;  /* 0x000000827b7b7220 */ /* 0x000fe20000410000 */
[----:B--2---:R-:W-:Y:S01]  /*72a0*/  @!P0 FADD.FTZ R53, R53, R148 ;  /* 0x0000009435358221 */ /* 0x004fe20000010000 */
[C---:B------:R-:W-:Y:S01]  /*72b0*/  FFMA.FTZ R130, R56.reuse, R174, R65 ;  /* 0x000000ae38827223 */ /* 0x040fe20000010041 */
[----:B------:R-:W1:Y:S01]  /*72c0*/  SHFL.DOWN PT, R148, R55, 0x8, 0x1f ;  /* 0x09001f0037947f89 */ /* 0x000e6200000e0000 */
[----:B------:R-:W-:Y:S01]  /*72d0*/  FFMA.FTZ R65, R56, R173, R64 ;  /* 0x000000ad38417223 */ /* 0x000fe20000010040 */
        /* <DEDUP_REMOVED lines=8> */
[C---:B------:R-:W-:Y:S01]  /*7360*/  FMUL.FTZ R67, R57.reuse, R146 ;  /* 0x0000009239437220 */ /* 0x040fe20000410000 */
[C---:B------:R-:W-:Y:S01]  /*7370*/  FMUL.FTZ R65, R57.reuse, R156 ;  /* 0x0000009c39417220 */ /* 0x040fe20000410000 */
[----:B------:R-:W-:Y:S01]  /*7380*/  FMUL.FTZ R64, R57, R181 ;  /* 0x000000b539407220 */ /* 0x000fe20000410000 */
[----:B------:R-:W-:Y:S01]  /*7390*/  FFMA.FTZ R174, R45, R174, R130 ;  /* 0x000000ae2dae7223 */ /* 0x000fe20000010082 */
[C---:B------:R-:W-:Y:S01]  /*73a0*/  FFMA.FTZ R126, R56.reuse, R176, -R67 ;  /* 0x000000b0387e7223 */ /* 0x040fe20000010843 */
[C---:B------:R-:W-:Y:S01]  /*73b0*/  FFMA.FTZ R67, R56.reuse, R178, -R65 ;  /* 0x000000b238437223 */ /* 0x040fe20000010841 */
[----:B------:R-:W-:Y:S01]  /*73c0*/  FFMA.FTZ R65, R56, R147, -R64 ;  /* 0x0000009338417223 */ /* 0x000fe20000010840 */
[----:B------:R-:W-:Y:S01]  /*73d0*/  ISETP.GT.AND P0, PT, R143, 0xf, PT ;  /* 0x0000000f8f00780c */ /* 0x000fe20003f04270 */
[----:B------:R-:W-:Y:S01]  /*73e0*/  FMUL.FTZ R119, R69, R126 ;  /* 0x0000007e45777220 */ /* 0x000fe20000410000 */
[----:B------:R-:W-:Y:S01]  /*73f0*/  FMUL.FTZ R126, R66, R67 ;  /* 0x00000043427e7220 */ /* 0x000fe20000410000 */
[----:B0-----:R-:W-:Y:S01]  /*7400*/  @!P1 FADD.FTZ R54, R54, R117 ;  /* 0x0000007536369221 */ /* 0x001fe20000010000 */
[----:B------:R-:W-:Y:S01]  /*7410*/  FMUL.FTZ R67, R2, R65 ;  /* 0x0000004102437220 */ /* 0x000fe20000410000 */
[C---:B------:R-:W-:Y:S01]  /*7420*/  FMUL.FTZ R117, R57.reuse, R176 ;  /* 0x000000b039757220 */ /* 0x040fe20000410000 */
[----:B------:R-:W-:Y:S01]  /*7430*/  FMUL.FTZ R65, R57, R141 ;  /* 0x0000008d39417220 */ /* 0x000fe20000410000 */
[----:B-1----:R-:W-:Y:S01]  /*7440*/  @!P1 FADD.FTZ R55, R55, R148 ;  /* 0x0000009437379221 */ /* 0x002fe20000010000 */
[C---:B------:R-:W-:Y:S01]  /*7450*/  FMUL.FTZ R69, R57.reuse, R178 ;  /* 0x000000b239457220 */ /* 0x040fe20000410000 */
[C---:B------:R-:W-:Y:S01]  /*7460*/  FMUL.FTZ R66, R57.reuse, R147 ;  /* 0x0000009339427220 */ /* 0x040fe20000410000 */
[-C--:B------:R-:W-:Y:S01]  /*7470*/  FMUL.FTZ R2, R57, R163.reuse ;  /* 0x000000a339027220 */ /* 0x080fe20000410000 */
[----:B--2---:R-:W-:Y:S01]  /*7480*/  @!P1 FADD.FTZ R53, R53, R134 ;  /* 0x0000008635359221 */ /* 0x004fe20000010000 */
[C---:B------:R-:W-:Y:S01]  /*7490*/  FFMA.FTZ R64, R56.reuse, R163, -R65 ;  /* 0x000000a338407223 */ /* 0x040fe20000010841 */
[C---:B------:R-:W-:Y:S01]  /*74a0*/  FFMA.FTZ R130, R56.reuse, R146, R117 ;  /* 0x0000009238827223 */ /* 0x040fe20000010075 */
[----:B------:R-:W-:Y:S01]  /*74b0*/  FFMA.FTZ R69, R56, R156, R69 ;  /* 0x0000009c38457223 */ /* 0x000fe20000010045 */
[----:B---3--:R-:W-:Y:S01]  /*74c0*/  @!P1 FADD.FTZ R52, R52, R129 ;  /* 0x0000008134349221 */ /* 0x008fe20000010000 */
[C---:B------:R-:W-:Y:S01]  /*74d0*/  FFMA.FTZ R66, R56.reuse, R181, R66 ;  /* 0x000000b538427223 */ /* 0x040fe20000010042 */
[----:B------:R-:W-:Y:S01]  /*74e0*/  FFMA.FTZ R2, R56, R141, R2 ;  /* 0x0000008d38027223 */ /* 0x000fe20000010002 */
[----:B------:R-:W0:Y:S01]  /*74f0*/  SHFL.DOWN PT, R131, R54, 0x10, 0x1f ;  /* 0x0a001f0036837f89 */ /* 0x000e2200000e0000 */
[----:B------:R-:W-:Y:S01]  /*7500*/  ISETP.NE.AND P1, PT, R143, RZ, PT ;  /* 0x000000ff8f00720c */ /* 0x000fe20003f25270 */
[----:B------:R-:W-:Y:S01]  /*7510*/  FMUL.FTZ R3, R3, R64 ;  /* 0x0000004003037220 */ /* 0x000fe20000410000 */
        /* <DEDUP_REMOVED lines=56> */
.L_x_14085:
[----:B------:R-:W-:Y:S05]  /*78a0*/  BSYNC B0 ;  /* 0x0000000000007941 */ /* 0x000fea0003800000 */
.L_x_14084:
        /* <DEDUP_REMOVED lines=14> */
.L_x_14071:
[----:B------:R-:W-:Y:S01]  /*7990*/  BAR.SYNC.DEFER_BLOCKING 0x0 ;  /* 0x0000000000007b1d */ /* 0x000fe20000010000 */
[----:B------:R-:W-:Y:S01]  /*79a0*/  LEA R40, R143, UR22, 0x6 ;  /* 0x000000168f287c11 */ /* 0x000fe2000f8e30ff */
[----:B------:R-:W-:Y:S01]  /*79b0*/  FADD.FTZ R0, R61, R20 ;  /* 0x000000143d007221 */ /* 0x000fe20000010000 */
[----:B------:R-:W-:Y:S01]  /*79c0*/  LEA R41, R143, UR22, 0x4 ;  /* 0x000000168f297c11 */ /* 0x000fe2000f8e20ff */
[----:B------:R-:W-:Y:S02]  /*79d0*/  UIADD3 UR16, UP1, UR16, -0x800, URZ ;  /* 0xfffff80010107890 */ /* 0x000fe4000ff3e03f */
[----:B------:R-:W-:Y:S01]  /*79e0*/  ULDC.64 UR26, c[0x0][0x388] ;  /* 0x0000e200001a7ab9 */ /* 0x000fe20000000a00 */
[----:B------:R-:W-:Y:S02]  /*79f0*/  UIADD3 UR18, UP2, UR18, -0x800, URZ ;  /* 0xfffff80012127890 */ /* 0x000fe4000ff5e03f */
[----:B------:R-:W-:Y:S02]  /*7a00*/  UIMAD UR4, UR35, UR26, URZ ;  /* 0x0000001a230472a4 */ /* 0x000fe4000f8e023f */
[----:B------:R-:W-:-:S02]  /*7a10*/  UIMAD.WIDE.U32 UR24, UR34, UR26, UR12 ;  /* 0x0000001a221872a5 */ /* 0x000fc4000f8e000c */
[----:B------:R-:W-:Y:S02]  /*7a20*/  UIMAD UR4, UR34, UR27, UR4 ;  /* 0x0000001b220472a4 */ /* 0x000fe4000f8e0204 */
[----:B------:R-:W-:Y:S01]  /*7a30*/  UIADD3 UR20, UP3, UR20, -0x800, URZ ;  /* 0xfffff80014147890 */ /* 0x000fe2000ff7e03f */
[----:B------:R-:W-:Y:S01]  /*7a40*/  ULDC.64 UR26, c[0x0][0x390] ;  /* 0x0000e400001a7ab9 */ /* 0x000fe20000000a00 */
[----:B------:R-:W-:Y:S02]  /*7a50*/  UIADD3 UR23, UR25, UR4, URZ ;  /* 0x0000000419177290 */ /* 0x000fe4000fffe03f */
[----:B------:R-:W-:Y:S01]  /*7a60*/  UIMAD UR4, UR15, UR26, URZ ;  /* 0x0000001a0f0472a4 */ /* 0x000fe2000f8e023f */
[----:B------:R-:W-:Y:S01]  /*7a70*/  UMOV UR22, UR24 ;  /* 0x0000001800167c82 */ /* 0x000fe20008000000 */
[----:B------:R-:W-:Y:S01]  /*7a80*/  ULDC.64 UR24, c[0x0][0x3e0] ;  /* 0x0000f80000187ab9 */ /* 0x000fe20000000a00 */
[----:B------:R-:W-:Y:S01]  /*7a90*/  STS.128 [R40], R16 ;  /* 0x0000001028007388 */ /* 0x000fe20000000c00 */
[----:B------:R-:W-:-:S02]  /*7aa0*/  UIMAD UR4, UR14, UR27, UR4 ;  /* 0x0000001b0e0472a4 */ /* 0x000fc4000f8e0204 */
[----:B------:R-:W-:Y:S01]  /*7ab0*/  UIMAD.WIDE.U32 UR22, UR14, UR26, UR22 ;  /* 0x0000001a0e1672a5 */ /* 0x000fe2000f8e0016 */
[----:B------:R-:W-:Y:S01]  /*7ac0*/  STS.128 [R40+0x10], R12 ;  /* 0x0000100c28007388 */ /* 0x000fe20000000c00 */
[----:B------:R-:W-:Y:S02]  /*7ad0*/  UIADD3.X UR17, UR17, -0x1, URZ, UP1, !UPT ;  /* 0xffffffff11117890 */ /* 0x000fe40008ffe43f */
[----:B------:R-:W-:Y:S01]  /*7ae0*/  UIADD3 UR23, UR23, UR4, URZ ;  /* 0x0000000417177290 */ /* 0x000fe2000fffe03f */
[----:B------:R-:W-:Y:S01]  /*7af0*/  STS.128 [R40+0x20], R8 ;  /* 0x0000200828007388 */ /* 0x000fe20000000c00 */
[----:B------:R-:W-:Y:S02]  /*7b00*/  ULEA UR4, UP0, UR22, UR24, 0x2 ;  /* 0x0000001816047291 */ /* 0x000fe4000f80103f */
[----:B------:R-:W-:Y:S01]  /*7b10*/  UIADD3.X UR19, UR19, -0x1, URZ, UP2, !UPT ;  /* 0xffffffff13137890 */ /* 0x000fe200097fe43f */
[----:B------:R2:W-:Y:S01]  /*7b20*/  STS.128 [R40+0x30], R4 ;  /* 0x0000300428007388 */ /* 0x0005e20000000c00 */
[----:B------:R-:W-:-:S03]  /*7b30*/  NOP ;  /* 0x0000000000007918 */ /* 0x000fc60000000000 */
[----:B------:R-:W3:Y:S01]  /*7b40*/  LDS.128 R36, [R41] ;  /* 0x0000000029247984 */ /* 0x000ee20000000c00 */
[----:B------:R-:W-:Y:S01]  /*7b50*/  ULEA.HI.X UR22, UR22, UR25, UR23, 0x2, UP0 ;  /* 0x0000001916167291 */ /* 0x000fe200080f1417 */
[----:B------:R-:W-:Y:S01]  /*7b60*/  MOV R2, UR4 ;  /* 0x0000000400027c02 */ /* 0x000fe20008000f00 */
[----:B------:R-:W-:Y:S01]  /*7b70*/  UIADD3.X UR21, UR21, -0x1, URZ, UP3, !UPT ;  /* 0xffffffff15157890 */ /* 0x000fe20009ffe43f */
[----:B------:R-:W4:Y:S03]  /*7b80*/  LDS.128 R16, [R41+0x200] ;  /* 0x0002000029107984 */ /* 0x000f260000000c00 */
[----:B------:R-:W-:Y:S01]  /*7b90*/  MOV R3, UR22 ;  /* 0x0000001600037c02 */ /* 0x000fe20008000f00 */
[----:B------:R-:W5:Y:S01]  /*7ba0*/  LDS.128 R12, [R41+0x400] ;  /* 0x00040000290c7984 */ /* 0x000f620000000c00 */
[----:B--2---:R-:W-:Y:S01]  /*7bb0*/  FADD.FTZ R5, R0, R21 ;  /* 0x0000001500057221 */ /* 0x004fe20000010000 */
[----:B------:R-:W-:-:S02]  /*7bc0*/  ULDC.64 UR22, c[0x0][0x3a8] ;  /* 0x0000ea0000167ab9 */ /* 0x000fc40000000a00 */
[----:B------:R-:W2:Y:S01]  /*7bd0*/  LDS.128 R8, [R41+0x600] ;  /* 0x0006000029087984 */ /* 0x000ea20000000c00 */
[----:B------:R-:W-:-:S04]  /*7be0*/  IMAD.WIDE R2, R62, 0x10, R2 ;  /* 0x000000103e027825 */ /* 0x000fc800078e0202 */
[----:B------:R-:W-:Y:S01]  /*7bf0*/  FADD.FTZ R0, R5, R22 ;  /* 0x0000001605007221 */ /* 0x000fe20000010000 */
        /* <DEDUP_REMOVED lines=11> */
[----:B------:R-:W-:Y:S01]  /*7cb0*/  ULEA.HI.X UR12, UR12, UR23, UR13, 0x2, UP0 ;  /* 0x000000170c0c7291 */ /* 0x000fe200080f140d */
[----:B---3--:R-:W-:Y:S01]  /*7cc0*/  STG.E.128 desc[UR30][R2.64], R36 ;  /* 0x0000002402007986 */ /* 0x008fe2000c101d1e */
[----:B------:R-:W-:-:S03]  /*7cd0*/  UISETP.GT.AND UP0, UPT, UR5, 0x1, UPT ;  /* 0x000000010500788c */ /* 0x000fc6000bf04270 */
[----:B----4-:R-:W-:Y:S03]  /*7ce0*/  STG.E.128 desc[UR30][R2.64+0x200], R16 ;  /* 0x0002001002007986 */ /* 0x010fe6000c101d1e */
[----:B------:R-:W-:Y:S01]  /*7cf0*/  PLOP3.LUT P0, PT, PT, PT, UP0, 0x80, 0x0 ;  /* 0x000000000000781c */ /* 0x000fe20003f0f008 */
[----:B-----5:R-:W-:Y:S04]  /*7d00*/  STG.E.128 desc[UR30][R2.64+0x400], R12 ;  /* 0x0004000c02007986 */ /* 0x020fe8000c101d1e */
[----:B--2---:R2:W-:Y:S01]  /*7d10*/  STG.E.128 desc[UR30][R2.64+0x600], R8 ;  /* 0x0006000802007986 */ /* 0x0045e2000c101d1e */
[----:B------:R-:W-:Y:S01]  /*7d20*/  BAR.SYNC.DEFER_BLOCKING 0x0 ;  /* 0x0000000000007b1d */ /* 0x000fe20000010000 */
[----:B--2---:R-:W-:Y:S01]  /*7d30*/  MOV R2, UR4 ;  /* 0x0000000400027c02 */ /* 0x004fe20008000f00 */
        /* <DEDUP_REMOVED lines=9> */
[----:B------:R-:W0:Y:S01]  /*7dd0*/  LDS.128 R4, [R41] ;  /* 0x0000000029047984 */ /* 0x000e220000000c00 */
[----:B--2---:R-:W-:-:S03]  /*7de0*/  FADD.FTZ R23, R0, R23 ;  /* 0x0000001700177221 */ /* 0x004fc60000010000 */
[----:B------:R-:W2:Y:S01]  /*7df0*/  LDS.128 R8, [R41+0x200] ;  /* 0x0002000029087984 */ /* 0x000ea20000000c00 */
[----:B---3--:R-:W-:-:S03]  /*7e00*/  FADD.FTZ R24, R23, R24 ;  /* 0x0000001817187221 */ /* 0x008fc60000010000 */
[----:B------:R-:W3:Y:S01]  /*7e10*/  LDS.128 R12, [R41+0x400] ;  /* 0x00040000290c7984 */ /* 0x000ee20000000c00 */
[----:B------:R-:W-:-:S03]  /*7e20*/  FADD.FTZ R25, R24, R25 ;  /* 0x0000001918197221 */ /* 0x000fc60000010000 */
[----:B------:R-:W1:Y:S01]  /*7e30*/  LDS.128 R16, [R41+0x600] ;  /* 0x0006000029107984 */ /* 0x000e620000000c00 */
[----:B------:R-:W-:-:S04]  /*7e40*/  FADD.FTZ R26, R25, R26 ;  /* 0x0000001a191a7221 */ /* 0x000fc80000010000 */
[----:B------:R-:W-:-:S04]  /*7e50*/  FADD.FTZ R27, R26, R27 ;  /* 0x0000001b1a1b7221 */ /* 0x000fc80000010000 */
[----:B----4-:R-:W-:-:S04]  /*7e60*/  FADD.FTZ R28, R27, R28 ;  /* 0x0000001c1b1c7221 */ /* 0x010fc80000010000 */
[----:B------:R-:W-:-:S04]  /*7e70*/  FADD.FTZ R29, R28, R29 ;  /* 0x0000001d1c1d7221 */ /* 0x000fc80000010000 */
[----:B------:R-:W-:-:S04]  /*7e80*/  FADD.FTZ R30, R29, R30 ;  /* 0x0000001e1d1e7221 */ /* 0x000fc80000010000 */
[----:B------:R-:W-:-:S04]  /*7e90*/  FADD.FTZ R31, R30, R31 ;  /* 0x0000001f1e1f7221 */ /* 0x000fc80000010000 */
[----:B-----5:R-:W-:Y:S01]  /*7ea0*/  FADD.FTZ R32, R31, R32 ;  /* 0x000000201f207221 */ /* 0x020fe20000010000 */
[----:B0-----:R0:W-:Y:S03]  /*7eb0*/  STG.E.128 desc[UR30][R2.64], R4 ;  /* 0x0000000402007986 */ /* 0x0011e6000c101d1e */
[----:B------:R-:W-:Y:S01]  /*7ec0*/  FADD.FTZ R33, R32, R33 ;  /* 0x0000002120217221 */ /* 0x000fe20000010000 */
[----:B--2---:R0:W-:Y:S03]  /*7ed0*/  STG.E.128 desc[UR30][R2.64+0x200], R8 ;  /* 0x0002000802007986 */ /* 0x0041e6000c101d1e */
[----:B------:R-:W-:Y:S01]  /*7ee0*/  FADD.FTZ R34, R33, R34 ;  /* 0x0000002221227221 */ /* 0x000fe20000010000 */
[----:B---3--:R0:W-:Y:S03]  /*7ef0*/  STG.E.128 desc[UR30][R2.64+0x400], R12 ;  /* 0x0004000c02007986 */ /* 0x0081e6000c101d1e */
[----:B------:R-:W-:Y:S01]  /*7f00*/  FADD.FTZ R61, R34, R35 ;  /* 0x00000023223d7221 */ /* 0x000fe20000010000 */
[----:B-1----:R0:W-:Y:S01]  /*7f10*/  STG.E.128 desc[UR30][R2.64+0x600], R16 ;  /* 0x0006001002007986 */ /* 0x0021e2000c101d1e */
[----:B------:R-:W-:Y:S05]  /*7f20*/  @P0 BRA `(.L_x_14087) ;  /* 0xffffff8800040947 */ /* 0x000fea000383ffff */
.L_x_14069:
        /* <DEDUP_REMOVED lines=28> */
.L_x_14089:
[----:B------:R-:W-:Y:S05]  /*80f0*/  BSYNC B0 ;  /* 0x0000000000007941 */ /* 0x000fea0003800000 */
.L_x_14088:
        /* <DEDUP_REMOVED lines=31> */
.L_x_14091:
[----:B0-----:R-:W2:Y:S02]  /*82f0*/  S2R R13, SR_TID.X ;  /* 0x00000000000d7919 */ /* 0x001ea40000002100 */
.L_x_14092:
[----:B------:R-:W-:Y:S05]  /*8300*/  BSYNC B0 ;  /* 0x0000000000007941 */ /* 0x000fea0003800000 */
.L_x_14090:
[----:B------:R-:W-:Y:S02]  /*8310*/  ULDC UR24, c[0x0][0x21c] ;  /* 0x0000870000187ab9 */ /* 0x000fe40000000800 */
[----:B--2---:R-:W-:-:S13]  /*8320*/  ISETP.GE.AND P0, PT, R13, UR24, PT ;  /* 0x000000180d007c0c */ /* 0x004fda000bf06270 */
[----:B------:R-:W-:Y:S05]  /*8330*/  @P0 EXIT ;  /* 0x000000000000094d */ /* 0x000fea0003800000 */
[----:B------:R-:W-:Y:S01]  /*8340*/  ULDC.64 UR8, c[0x0][0x248] ;  /* 0x0000920000087ab9 */ /* 0x000fe20000000a00 */
[----:B------:R-:W2:Y:S01]  /*8350*/  S2UR UR19, SR_CgaCtaId ;  /* 0x00000000001379c3 */ /* 0x000ea20000008800 */
[----:B------:R-:W-:Y:S01]  /*8360*/  UIMAD UR10, UR15, UR8, URZ ;  /* 0x000000080f0a72a4 */ /* 0x000fe2000f8e023f */
[----:B------:R-:W-:Y:S01]  /*8370*/  BSSY B0, `(.L_x_14093) ;  /* 0x000006e000007945 */ /* 0x000fe20003800000 */
[----:B------:R-:W-:Y:S02]  /*8380*/  UIMAD.WIDE.U32 UR4, UR14, UR8, URZ ;  /* 0x000000080e0472a5 */ /* 0x000fe4000f8e003f */
[----:B------:R-:W-:Y:S01]  /*8390*/  UIMAD UR13, UR14, UR9, UR10 ;  /* 0x000000090e0d72a4 */ /* 0x000fe2000f8e020a */
[----:B------:R-:W-:Y:S02]  /*83a0*/  ULDC.64 UR6, c[0x0][0x358] ;  /* 0x0000d60000067ab9 */ /* 0x000fe40000000a00 */
[----:B------:R-:W-:Y:S01]  /*83b0*/  ULDC.64 UR8, c[0x0][0x268] ;  /* 0x00009a0000087ab9 */ /* 0x000fe20000000a00 */
[----:B------:R-:W-:-:S02]  /*83c0*/  UIMAD.WIDE.U32 UR20, UR14, UR6, URZ ;  /* 0x000000060e1472a5 */ /* 0x000fc4000f8e003f */
[----:B------:R-:W-:Y:S02]  /*83d0*/  UIMAD UR10, UR15, UR8, URZ ;  /* 0x000000080f0a72a4 */ /* 0x000fe4000f8e023f */
[----:B------:R-:W-:Y:S02]  /*83e0*/  UIMAD UR6, UR15, UR6, URZ ;  /* 0x000000060f0672a4 */ /* 0x000fe4000f8e023f */
[----:B------:R-:W-:Y:S02]  /*83f0*/  UIMAD UR18, UR14, UR9, UR10 ;  /* 0x000000090e1272a4 */ /* 0x000fe4000f8e020a */
[----:B------:R-:W-:Y:S01]  /*8400*/  UIMAD UR12, UR14, UR7, UR6 ;  /* 0x000000070e0c72a4 */ /* 0x000fe2000f8e0206 */
[----:B------:R-:W-:Y:S01]  /*8410*/  ULDC.64 UR10, c[0x0][0x378] ;  /* 0x0000de00000a7ab9 */ /* 0x000fe20000000a00 */
[----:B------:R-:W-:Y:S01]  /*8420*/  UIMAD.WIDE.U32 UR6, UR14, UR8, URZ ;  /* 0x000000080e0672a5 */ /* 0x000fe2000f8e003f */
[----:B------:R-:W-:Y:S01]  /*8430*/  ULDC.64 UR16, c[0x0][0x338] ;  /* 0x0000ce0000107ab9 */ /* 0x000fe20000000a00 */
        /* <DEDUP_REMOVED lines=8> */
[----:B------:R-:W-:Y:S01]  /*84c0*/  ULDC UR15, c[0x0][0x0] ;  /* 0x00000000000f7ab9 */ /* 0x000fe20000000800 */
        /* <DEDUP_REMOVED lines=15> */
.L_x_14094:
        /* <DEDUP_REMOVED lines=74> */
.L_x_14093:
[----:B------:R-:W-:Y:S05]  /*8a60*/  EXIT ;  /* 0x000000000000794d */ /* 0x000fea0003800000 */
.L_x_14095:
        /* <DEDUP_REMOVED lines=9> */
.L_x_18982:


//--------------------- .text._Z25selective_scan_bwd_kernelI32Selective_Scan_bwd_kernel_traitsILi32ELi16ELb1ELb0ELb0ELb1ELb0EfN3c107complexIfEEEEv12SSMParamsBwd --------------------------
	.section	.text._Z25selective_scan_bwd_kernelI32Selective_Scan_bwd_kernel_traitsILi32ELi16ELb1ELb0ELb0ELb1ELb0EfN3c107complexIfEEEEv12SSMParamsBwd,"ax",@progbits
	.align	128
        .global         _Z25selective_scan_bwd_kernelI32Selective_Scan_bwd_kernel_traitsILi32ELi16ELb1ELb0ELb0ELb1ELb0EfN3c107complexIfEEEEv12SSMParamsBwd
        .type           _Z25selective_scan_bwd_kernelI32Selective_Scan_bwd_kernel_traitsILi32ELi16ELb1ELb0ELb0ELb1ELb0EfN3c107complexIfEEEEv12SSMParamsBwd,@function
        .size           _Z25selective_scan_bwd_kernelI32Selective_Scan_bwd_kernel_traitsILi32ELi16ELb1ELb0ELb0ELb1ELb0EfN3c107complexIfEEEEv12SSMParamsBwd,(.L_x_18983 - _Z25selective_scan_bwd_kernelI32Selective_Scan_bwd_kernel_traitsILi32ELi16ELb1ELb0ELb0ELb1ELb0EfN3c107complexIfEEEEv12SSMParamsBwd)
        .other          _Z25selective_scan_bwd_kernelI32Selective_Scan_bwd_kernel_traitsILi32ELi16ELb1ELb0ELb0ELb1ELb0EfN3c107complexIfEEEEv12SSMParamsBwd,@"STO_CUDA_ENTRY STV_DEFAULT"
_Z25selective_scan_bwd_kernelI32Selective_Scan_bwd_kernel_traitsILi32ELi16ELb1ELb0ELb0ELb1ELb0EfN3c107complexIfEEEEv12SSMParamsBwd:
.text._Z25selective_scan_bwd_kernelI32Selective_Scan_bwd_kernel_traitsILi32ELi16ELb1ELb0ELb0ELb1ELb0EfN3c107complexIfEEEEv12SSMParamsBwd:
        /* <DEDUP_REMOVED lines=64> */
[----:B------:R-:W-:Y:S02]  /*0400*/  UIMAD.WIDE.U32 UR20, UR8, UR20, UR14 ;  /* 0x00000014081472a5 */ /* 0x000fe4000f8e000e */
[----:B------:R-:W-:Y:S02]  /*0410*/  UIMAD UR27, UR31, UR27, UR5 ;  /* 0x0000001b1f1b72a4 */ /* 0x000fe4000f8e0205 */
[----:B------:R-:W-:Y:S01]  /*0420*/  UIMAD UR30, UR8, UR19, UR24 ;  /* 0x00000013081e72a4 */ /* 0x000fe2000f8e0218 */
[----:B------:R-:W-:Y:S01]  /*0430*/  UMOV UR5, URZ ;  /* 0x0000003f00057c82 */ /* 0x000fe20008000000 */
[----:B------:R-:W-:-:S02]  /*0440*/  @UP2 ULEA.HI.X UR5, UR8, UR23, UR9, 0x2, UP4 ;  /* 0x0000001708052291 */ /* 0x000fc4000a0f1409 */
[----:B------:R-:W-:Y:S02]  /*0450*/  UIADD3 UR24, UP1, UR22, UR16, URZ ;  /* 0x0000001016187290 */ /* 0x000fe4000ff3e03f */
[----:B------:R-:W-:Y:S02]  /*0460*/  USHF.R.S32.HI UR23, URZ, 0x1f, UR22 ;  /* 0x0000001f3f177899 */ /* 0x000fe40008011416 */
[----:B------:R-:W-:Y:S02]  /*0470*/  UIADD3 UR16, UP2, UR22, UR20, URZ ;  /* 0x0000001416107290 */ /* 0x000fe4000ff5e03f */
[----:B------:R-:W-:Y:S01]  /*0480*/  UIADD3 UR11, UR11, UR27, URZ ;  /* 0x0000001b0b0b7290 */ /* 0x000fe2000fffe03f */
[----:B------:R-:W-:Y:S01]  /*0490*/  ULDC.64 UR14, c[0x0][0x2f0] ;  /* 0x0000bc00000e7ab9 */ /* 0x000fe20000000a00 */
[----:B------:R-:W-:Y:S01]  /*04a0*/  ULDC.64 UR12, c[0x0][0x2f8] ;  /* 0x0000be00000c7ab9 */ /* 0x000fe20000000a00 */
[----:B------:R-:W-:Y:S02]  /*04b0*/  UIADD3.X UR17, UR23, UR17, UR25, UP1, !UPT ;  /* 0x0000001117117290 */ /* 0x000fe40008ffe419 */
[----:B------:R-:W-:-:S02]  /*04c0*/  UIADD3.X UR21, UR23, UR21, UR26, UP2, !UPT ;  /* 0x0000001517157290 */ /* 0x000fc400097fe41a */
[----:B------:R-:W-:Y:S02]  /*04d0*/  ULEA UR14, UP1, UR24, UR14, 0x2 ;  /* 0x0000000e180e7291 */ /* 0x000fe4000f82103f */
[----:B------:R-:W-:Y:S02]  /*04e0*/  ULEA UR20, UP2, UR16, UR12, 0x2 ;  /* 0x0000000c10147291 */ /* 0x000fe4000f84103f */
[----:B------:R-:W-:-:S03]  /*04f0*/  UIMAD.WIDE.U32 UR18, UR8, UR18, UR10 ;  /* 0x00000012081272a5 */ /* 0x000fc6000f8e000a */
[----:B------:R-:W-:Y:S01]  /*0500*/  @UP0 ULDC UR10, c[0x0][0x214] ;  /* 0x00008500000a0ab9 */ /* 0x000fe20000000800 */
[----:B------:R-:W-:Y:S02]  /*0510*/  ULEA.HI.X UR15, UR24, UR15, UR17, 0x2, UP1 ;  /* 0x0000000f180f7291 */ /* 0x000fe400088f1411 */
[----:B------:R-:W-:Y:S02]  /*0520*/  ULEA.HI.X UR21, UR16, UR13, UR21, 0x2, UP2 ;  /* 0x0000000d10157291 */ /* 0x000fe400090f1415 */
[----:B------:R-:W-:Y:S02]  /*0530*/  @UP0 UIMAD UR10, UR31, UR10, UR8 ;  /* 0x0000000a1f0a02a4 */ /* 0x000fe4000f8e0208 */
[----:B------:R-:W-:Y:S02]  /*0540*/  UIADD3 UR17, UP2, UR22, UR18, URZ ;  /* 0x0000001216117290 */ /* 0x000fe4000ff5e03f */
[----:B------:R-:W-:Y:S01]  /*0550*/  UISETP.GE.AND UP1, UPT, UR32, 0x1, UPT ;  /* 0x000000012000788c */ /* 0x000fe2000bf26270 */
[----:B------:R-:W-:Y:S01]  /*0560*/  ULDC.64 UR12, c[0x0][0x3b8] ;  /* 0x0000ee00000c7ab9 */ /* 0x000fe20000000a00 */
[----:B------:R-:W-:-:S02]  /*0570*/  @UP0 UIMAD UR10, UR10, UR32, URZ ;  /* 0x000000200a0a02a4 */ /* 0x000fc4000f8e023f */
[----:B------:R-:W-:Y:S02]  /*0580*/  UIADD3.X UR18, UR23, UR19, UR30, UP2, !UPT ;  /* 0x0000001317127290 */ /* 0x000fe400097fe41e */
[----:B------:R-:W-:Y:S01]  /*0590*/  ULEA UR16, UP2, UR17, UR12, 0x2 ;  /* 0x0000000c11107291 */ /* 0x000fe2000f84103f */
[----:B------:R-:W-:Y:S02]  /*05a0*/  PLOP3.LUT P0, PT, PT, PT, UP1, 0x80, 0x0 ;  /* 0x000000000000781c */ /* 0x000fe40003f0f018 */
        /* <DEDUP_REMOVED lines=13> */
[----:B------:R-:W-:Y:S01]  /*0680*/  MOV R56, UR20 ;  /* 0x0000001400387c02 */ /* 0x000fe20008000f00 */
[----:B------:R-:W-:Y:S01]  /*0690*/  ULDC UR5, c[0x0][0x224] ;  /* 0x0000890000057ab9 */ /* 0x000fe20000000800 */
[----:B------:R-:W-:Y:S01]  /*06a0*/  MOV R57, UR21 ;  /* 0x0000001500397c02 */ /* 0x000fe20008000f00 */
[----:B------:R-:W1:Y:S01]  /*06b0*/  S2R R186, SR_LANEID ;  /* 0x0000000000ba7919 */ /* 0x000e620000000000 */
[----:B------:R-:W-:Y:S02]  /*06c0*/  MOV R71, RZ ;  /* 0x000000ff00477202 */ /* 0x000fe40000000f00 */
[----:B------:R-:W-:Y:S02]  /*06d0*/  MOV R69, RZ ;  /* 0x000000ff00457202 */ /* 0x000fe40000000f00 */
[----:B0-----:R-:W-:-:S07]  /*06e0*/  LOP3.LUT R187, R68, 0x1f, RZ, 0xc0, !PT ;  /* 0x0000001f44bb7812 */ /* 0x001fce00078ec0ff */
.L_x_14145:
[----:B------:R-:W-:Y:S01]  /*06f0*/  BAR.SYNC.DEFER_BLOCKING 0x0 ;  /* 0x0000000000007b1d */ /* 0x000fe20000010000 */
[----:B------:R-:W-:Y:S02]  /*0700*/  SHF.L.U32 R0, R68, 0x2, RZ ;  /* 0x0000000244007819 */ /* 0x000fe400000006ff */
[----:B0-----:R-:W-:Y:S02]  /*0710*/  MOV R2, UR14 ;  /* 0x0000000e00027c02 */ /* 0x001fe40008000f00 */
[----:B------:R-:W-:Y:S02]  /*0720*/  LOP3.LUT R5, R0, 0xffffff80, RZ, 0xc0, !PT ;  /* 0xffffff8000057812 */ /* 0x000fe400078ec0ff */
[----:B------:R-:W-:Y:S02]  /*0730*/  MOV R3, UR15 ;  /* 0x0000000f00037c02 */ /* 0x000fe40008000f00 */
[----:B------:R-:W-:-:S05]  /*0740*/  LOP3.LUT R5, R5, 0x1f, R68, 0xf8, !PT ;  /* 0x0000001f05057812 */ /* 0x000fca00078ef844 */
[----:B------:R-:W-:-:S05]  /*0750*/  IMAD.WIDE R2, R5, 0x10, R2 ;  /* 0x0000001005027825 */ /* 0x000fca00078e0202 */
[----:B------:R-:W2:Y:S04]  /*0760*/  LDG.E.128 R8, desc[UR28][R2.64] ;  /* 0x0000001c02087981 */ /* 0x000ea8000c1e1d00 */
[----:B------:R-:W3:Y:S04]  /*0770*/  LDG.E.128 R12, desc[UR28][R2.64+0x200] ;  /* 0x0002001c020c7981 */ /* 0x000ee8000c1e1d00 */
[----:B------:R-:W4:Y:S04]  /*0780*/  LDG.E.128 R16, desc[UR28][R2.64+0x400] ;  /* 0x0004001c02107981 */ /* 0x000f28000c1e1d00 */
[----:B------:R0:W4:Y:S01]  /*0790*/  LDG.E.128 R20, desc[UR28][R2.64+0x600] ;  /* 0x0006001c02147981 */ /* 0x000122000c1e1d00 */
[----:B------:R-:W1:Y:S01]  /*07a0*/  S2UR UR4, SR_CgaCtaId ;  /* 0x00000000000479c3 */ /* 0x000e620000008800 */
[----:B------:R-:W-:Y:S01]  /*07b0*/  UMOV UR23, 0x400 ;  /* 0x0000040000177882 */ /* 0x000fe20000000000 */
[----:B0-----:R-:W-:Y:S01]  /*07c0*/  IMAD.WIDE R2, R5, 0x10, R56 ;  /* 0x0000001005027825 */ /* 0x001fe200078e0238 */
[----:B-1----:R-:W-:-:S06]  /*07d0*/  ULEA UR23, UR4, UR23, 0x18 ;  /* 0x0000001704177291 */ /* 0x002fcc000f8ec03f */
[C---:B------:R-:W-:Y:S02]  /*07e0*/  LEA R0, R186.reuse, UR23, 0x4 ;  /* 0x00000017ba007c11 */ /* 0x040fe4000f8e20ff */
[----:B------:R-:W-:-:S03]  /*07f0*/  LEA R24, R186, UR23, 0x6 ;  /* 0x00000017ba187c11 */ /* 0x000fc6000f8e30ff */
[----:B--2---:R-:W-:Y:S04]  /*0800*/  STS.128 [R0], R8 ;  /* 0x0000000800007388 */ /* 0x004fe80000000c00 */
[----:B---3--:R-:W-:Y:S04]  /*0810*/  STS.128 [R0+0x200], R12 ;  /* 0x0002000c00007388 */ /* 0x008fe80000000c00 */
        /* <DEDUP_REMOVED lines=11> */
[----:B------:R-:W4:Y:S01]  /*08d0*/  LDG.E.128 R32, desc[UR28][R2.64+0x600] ;  /* 0x0006001c02207981 */ /* 0x000f22000c1e1d00 */
[----:B------:R-:W-:-:S02]  /*08e0*/  MOV R12, UR16 ;  /* 0x00000010000c7c02 */ /* 0x000fc40008000f00 */
[----:B------:R-:W-:-:S03]  /*08f0*/  MOV R13, UR17 ;  /* 0x00000011000d7c02 */ /* 0x000fc60008000f00 */
[----:B------:R-:W-:Y:S01]  /*0900*/  IMAD.WIDE R12, R5, 0x10, R12 ;  /* 0x00000010050c7825 */ /* 0x000fe200078e020c */
[----:B--2---:R0:W-:Y:S04]  /*0910*/  STS.128 [R0], R16 ;  /* 0x0000001000007388 */ /* 0x0041e80000000c00 */
[----:B---3--:R1:W-:Y:S04]  /*0920*/  STS.128 [R0+0x200], R20 ;  /* 0x0002001400007388 */ /* 0x0083e80000000c00 */
[----:B----4-:R2:W-:Y:S04]  /*0930*/  STS.128 [R0+0x400], R28 ;  /* 0x0004001c00007388 */ /* 0x0105e80000000c00 */
[----:B------:R-:W-:Y:S01]  /*0940*/  STS.128 [R0+0x600], R32 ;  /* 0x0006002000007388 */ /* 0x000fe20000000c00 */
[----:B------:R-:W-:-:S03]  /*0950*/  NOP ;  /* 0x0000000000007918 */ /* 0x000fc60000000000 */
[----:B------:R-:W3:Y:S04]  /*0960*/  LDS.128 R76, [R24+0x10] ;  /* 0x00001000184c7984 */ /* 0x000ee80000000c00 */
[----:B------:R-:W-:Y:S04]  /*0970*/  LDS.128 R8, [R24+0x20] ;  /* 0x0000200018087984 */ /* 0x000fe80000000c00 */
[----:B------:R-:W-:Y:S04]  /*0980*/  LDS.128 R4, [R24+0x30] ;  /* 0x0000300018047984 */ /* 0x000fe80000000c00 */
[----:B------:R-:W4:Y:S01]  /*0990*/  LDS.128 R80, [R24] ;  /* 0x0000000018507984 */ /* 0x000f220000000c00 */
[----:B------:R-:W-:Y:S06]  /*09a0*/  BAR.SYNC.DEFER_BLOCKING 0x0 ;  /* 0x0000000000007b1d */ /* 0x000fec0000010000 */
[----:B------:R-:W4:Y:S04]  /*09b0*/  LDG.E.128 R84, desc[UR28][R12.64] ;  /* 0x0000001c0c547981 */ /* 0x000f28000c1e1d00 */
[----:B0-----:R-:W4:Y:S04]  /*09c0*/  LDG.E.128 R16, desc[UR28][R12.64+0x200] ;  /* 0x0002001c0c107981 */ /* 0x001f28000c1e1d00 */
[----:B-1----:R-:W4:Y:S04]  /*09d0*/  LDG.E.128 R20, desc[UR28][R12.64+0x400] ;  /* 0x0004001c0c147981 */ /* 0x002f28000c1e1d00 */
[----:B--2---:R-:W2:Y:S01]  /*09e0*/  LDG.E.128 R28, desc[UR28][R12.64+0x600] ;  /* 0x0006001c0c1c7981 */ /* 0x004ea2000c1e1d00 */
[--C-:B---3-5:R-:W-:Y:S01]  /*09f0*/  FADD.FTZ R72, R79, R67.reuse ;  /* 0x000000434f487221 */ /* 0x128fe20000010000 */
[--C-:B----4-:R-:W-:Y:S01]  /*0a00*/  FADD.FTZ R79, R80, R67.reuse ;  /* 0x00000043504f7221 */ /* 0x110fe20000010000 */
[--C-:B------:R-:W-:Y:S01]  /*0a10*/  FADD.FTZ R70, R77, R67.reuse ;  /* 0x000000434d467221 */ /* 0x100fe20000010000 */
[--C-:B------:R-:W-:Y:S01]  /*0a20*/  FADD.FTZ R73, R76, R67.reuse ;  /* 0x000000434c497221 */ /* 0x100fe20000010000 */
[--C-:B------:R-:W-:Y:S01]  /*0a30*/  FADD.FTZ R75, R78, R67.reuse ;  /* 0x000000434e4b7221 */ /* 0x100fe20000010000 */
[--C-:B------:R-:W-:Y:S01]  /*0a40*/  FADD.FTZ R77, R8, R67.reuse ;  /* 0x00000043084d7221 */ /* 0x100fe20000010000 */
[----:B------:R-:W-:Y:S01]  /*0a50*/  FSETP.GTU.FTZ.AND P4, PT, R79, 20, PT ;  /* 0x41a000004f00780b */ /* 0x000fe20003f9c000 */
[--C-:B------:R-:W-:Y:S01]  /*0a60*/  FADD.FTZ R74, R81, R67.reuse ;  /* 0x00000043514a7221 */ /* 0x100fe20000010000 */
[----:B------:R-:W-:Y:S01]  /*0a70*/  BSSY B0, `(.L_x_14097) ;  /* 0x0000031000007945 */ /* 0x000fe20003800000 */
[----:B------:R-:W-:Y:S01]  /*0a80*/  FSETP.GTU.FTZ.AND P6, PT, R73, 20, PT ;  /* 0x41a000004900780b */ /* 0x000fe20003fdc000 */
[----:B------:R-:W-:Y:S01]  /*0a90*/  FADD.FTZ R81, R82, R67 ;  /* 0x0000004352517221 */ /* 0x000fe20000010000 */
[----:B------:R-:W-:-:S02]  /*0aa0*/  FSETP.GTU.FTZ.AND P0, PT, R70, 20, PT ;  /* 0x41a000004600780b */ /* 0x000fc40003f1c000 */
[----:B------:R-:W-:Y:S02]  /*0ab0*/  FSETP.GTU.FTZ.AND P1, PT, R75, 20, PT ;  /* 0x41a000004b00780b */ /* 0x000fe40003f3c000 */
[----:B------:R-:W-:Y:S02]  /*0ac0*/  FSETP.GTU.FTZ.AND P2, PT, R72, 20, PT ;  /* 0x41a000004800780b */ /* 0x000fe40003f5c000 */
[----:B------:R-:W-:Y:S02]  /*0ad0*/  FSETP.GTU.FTZ.AND P3, PT, R77, 20, PT ;  /* 0x41a000004d00780b */ /* 0x000fe40003f7c000 */
[----:B------:R-:W-:Y:S01]  /*0ae0*/  FSETP.GTU.FTZ.AND P5, PT, R74, 20, PT ;  /* 0x41a000004a00780b */ /* 0x000fe20003fbc000 */
[----:B------:R0:W-:Y:S04]  /*0af0*/  STS.128 [R0], R84 ;  /* 0x0000005400007388 */ /* 0x0001e80000000c00 */
[----:B------:R0:W-:Y:S04]  /*0b00*/  STS.128 [R0+0x200], R16 ;  /* 0x0002001000007388 */ /* 0x0001e80000000c00 */
[----:B------:R0:W-:Y:S04]  /*0b10*/  STS.128 [R0+0x400], R20 ;  /* 0x0004001400007388 */ /* 0x0001e80000000c00 */
[----:B--2---:R0:W-:Y:S01]  /*0b20*/  STS.128 [R0+0x600], R28 ;  /* 0x0006001c00007388 */ /* 0x0041e20000000c00 */
[----:B------:R-:W-:-:S03]  /*0b30*/  NOP ;  /* 0x0000000000007918 */ /* 0x000fc60000000000 */
[----:B------:R0:W1:Y:S04]  /*0b40*/  LDS.128 R92, [R24+0x10] ;  /* 0x00001000185c7984 */ /* 0x0000680000000c00 */
[----:B------:R0:W2:Y:S04]  /*0b50*/  LDS.128 R60, [R24+0x20] ;  /* 0x00002000183c7984 */ /* 0x0000a80000000c00 */
[----:B------:R0:W3:Y:S04]  /*0b60*/  LDS.128 R52, [R24+0x30] ;  /* 0x0000300018347984 */ /* 0x0000e80000000c00 */
[----:B------:R0:W4:Y:S01]  /*0b70*/  LDS.128 R88, [R24] ;  /* 0x0000000018587984 */ /* 0x0001220000000c00 */
        /* <DEDUP_REMOVED lines=32> */
.L_x_14098:
[----:B------:R-:W-:Y:S05]  /*0d80*/  BSYNC B0 ;  /* 0x0000000000007941 */ /* 0x000fea0003800000 */
.L_x_14097:
[----:B------:R-:W-:Y:S01]  /*0d90*/  BSSY B0, `(.L_x_14099) ;  /* 0x0000023000007945 */ /* 0x000fe20003800000 */
[----:B------:R-:W-:Y:S01]  /*0da0*/  FSETP.GTU.FTZ.AND P4, PT, R81, 20, PT ;  /* 0x41a000005100780b */ /* 0x000fe20003f9c000 */
[----:B------:R-:W-:Y:S02]  /*0db0*/  FADD.FTZ R76, R83, R67 ;  /* 0x00000043534c7221 */ /* 0x000fe40000010000 */
        /* <DEDUP_REMOVED lines=32> */
.L_x_14100:
[----:B------:R-:W-:Y:S05]  /*0fc0*/  BSYNC B0 ;  /* 0x0000000000007941 */ /* 0x000fea0003800000 */
.L_x_14099:
        /* <DEDUP_REMOVED lines=35> */
.L_x_14102:
[----:B------:R-:W-:Y:S05]  /*1200*/  BSYNC B0 ;  /* 0x0000000000007941 */ /* 0x000fea0003800000 */
.L_x_14101:
        /* <DEDUP_REMOVED lines=35> */
.L_x_14104:
[----:B------:R-:W-:Y:S05]  /*1440*/  BSYNC B0 ;  /* 0x0000000000007941 */ /* 0x000fea0003800000 */
.L_x_14103:
[----:B------:R-:W-:Y:S01]  /*1450*/  BSSY B0, `(.L_x_14105) ;  /* 0x0000028000007945 */ /* 0x000fe20003800000 */
[--C-:B------:R-:W-:Y:S01]  /*1460*/  FADD.FTZ R83, R4, R67.reuse ;  /* 0x0000004304537221 */ /* 0x100fe20000010000 */
[----:B------:R-:W-:Y:S01]  /*1470*/  FSETP.GTU.FTZ.AND P5, PT, R80, 20, PT ;  /* 0x41a000005000780b */ /* 0x000fe20003fbc000 */
[--C-:B------:R-:W-:Y:S01]  /*1480*/  FADD.FTZ R82, R11, R67.reuse ;  /* 0x000000430b527221 */ /* 0x100fe20000010000 */
[--C-:B0-----:R-:W-:Y:S01]  /*1490*/  FADD.FTZ R84, R5, R67.reuse ;  /* 0x0000004305547221 */ /* 0x101fe20000010000 */
[--C-:B------:R-:W-:Y:S01]  /*14a0*/  FADD.FTZ R85, R6, R67.reuse ;  /* 0x0000004306557221 */ /* 0x100fe20000010000 */
[----:B------:R-:W-:Y:S01]  /*14b0*/  FADD.FTZ R86, R7, R67 ;  /* 0x0000004307567221 */ /* 0x000fe20000010000 */
        /* <DEDUP_REMOVED lines=33> */
.L_x_14106:
[----:B------:R-:W-:Y:S05]  /*16d0*/  BSYNC B0 ;  /* 0x0000000000007941 */ /* 0x000fea0003800000 */
.L_x_14105:
        /* <DEDUP_REMOVED lines=38> */
.L_x_14108:
[----:B------:R-:W-:Y:S05]  /*1940*/  BSYNC B0 ;  /* 0x0000000000007941 */ /* 0x000fea0003800000 */
.L_x_14107:
        /* <DEDUP_REMOVED lines=38> */
.L_x_14110:
[----:B------:R-:W-:Y:S05]  /*1bb0*/  BSYNC B0 ;  /* 0x0000000000007941 */ /* 0x000fea0003800000 */
.L_x_14109:
        /* <DEDUP_REMOVED lines=38> */
.L_x_14112:
[----:B------:R-:W-:Y:S05]  /*1e20*/  BSYNC B0 ;  /* 0x0000000000007941 */ /* 0x000fea0003800000 */
.L_x_14111:
        /* <DEDUP_REMOVED lines=38> */
.L_x_14114:
[----:B------:R-:W-:Y:S05]  /*2090*/  BSYNC B0 ;  /* 0x0000000000007941 */ /* 0x000fea0003800000 */
.L_x_14113:
[----:B------:R-:W-:Y:S01]  /*20a0*/  FFMA.FTZ R3, R41, R61, R4 ;  /* 0x0000003d29037223 */ /* 0x000fe20000010004 */
[----:B------:R-:W-:Y:S01]  /*20b0*/  BSSY B0, `(.L_x_14115) ;  /* 0x000002a000007945 */ /* 0x000fe20003800000 */
[----:B------:R-:W-:Y:S01]  /*20c0*/  FSETP.GTU.FTZ.AND P3, PT, R86, 20, PT ;  /* 0x41a000005600780b */ /* 0x000fe20003f7c000 */
[----:B------:R-:W-:Y:S01]  /*20d0*/  FMUL.FTZ R16, R92, R66 ;  /* 0x000000425c107220 */ /* 0x000fe20000410000 */
        /* <DEDUP_REMOVED lines=39> */
.L_x_14116:
[----:B------:R-:W-:Y:S05]  /*2350*/  BSYNC B0 ;  /* 0x0000000000007941 */ /* 0x000fea0003800000 */
.L_x_14115:
        /* <DEDUP_REMOVED lines=33> */
.L_x_14118:
[----:B------:R-:W-:Y:S05]  /*2570*/  BSYNC B0 ;  /* 0x0000000000007941 */ /* 0x000fea0003800000 */
.L_x_14117:
        /* <DEDUP_REMOVED lines=33> */
.L_x_14120:
[----:B------:R-:W-:Y:S05]  /*2790*/  BSYNC B0 ;  /* 0x0000000000007941 */ /* 0x000fea0003800000 */
.L_x_14119:
        /* <DEDUP_REMOVED lines=33> */
.L_x_14122:
[----:B------:R-:W-:Y:S05]  /*29b0*/  BSYNC B0 ;  /* 0x0000000000007941 */ /* 0x000fea0003800000 */
.L_x_14121:
        /* <DEDUP_REMOVED lines=33> */
.L_x_14124:
[----:B------:R-:W-:Y:S05]  /*2bd0*/  BSYNC B0 ;  /* 0x0000000000007941 */ /* 0x000fea0003800000 */
.L_x_14123:
        /* <DEDUP_REMOVED lines=33> */
.L_x_14126:
[----:B------:R-:W-:Y:S05]  /*2df0*/  BSYNC B0 ;  /* 0x0000000000007941 */ /* 0x000fea0003800000 */
.L_x_14125:
        /* <DEDUP_REMOVED lines=33> */
.L_x_14128:
[----:B------:R-:W-:Y:S05]  /*3010*/  BSYNC B0 ;  /* 0x0000000000007941 */ /* 0x000fea0003800000 */
.L_x_14127:
[----:B------:R-:W-:Y:S01]  /*3020*/  ULDC UR30, c[0x0][0x21c] ;  /* 0x00008700001e7ab9 */ /* 0x000fe20000000800 */
[----:B---3--:R-:W-:Y:S01]  /*3030*/  FFMA.FTZ R0, R36, R52, R5 ;  /* 0x0000003424007223 */ /* 0x008fe20000010005 */
[----:B------:R-:W-:Y:S01]  /*3040*/  UISETP.GE.AND UP0, UPT, UR30, 0x1, UPT ;  /* 0x000000011e00788c */ /* 0x000fe2000bf06270 */
[-C--:B------:R-:W-:Y:S01]  /*3050*/  FMUL.FTZ R14, R62, R66.reuse ;  /* 0x000000423e0e7220 */ /* 0x080fe20000410000 */
[-C--:B------:R-:W-:Y:S01]  /*3060*/  FMUL.FTZ R15, R63, R66.reuse ;  /* 0x000000423f0f7220 */ /* 0x080fe20000410000 */
[----:B------:R-:W-:Y:S01]  /*3070*/  FFMA.FTZ R3, R37, R53, R0 ;  /* 0x0000003525037223 */ /* 0x000fe20000010000 */
[-C--:B------:R-:W-:Y:S01]  /*3080*/  FMUL.FTZ R8, R52, R66.reuse ;  /* 0x0000004234087220 */ /* 0x080fe20000410000 */
[----:B------:R-:W-:Y:S01]  /*3090*/  FMUL.FTZ R9, R53, R66 ;  /* 0x0000004235097220 */ /* 0x000fe20000410000 */
        /* <DEDUP_REMOVED lines=11> */
[----:B------:R-:W-:Y:S01]  /*3150*/  ULDC.64 UR18, c[0x0][0x230] ;  /* 0x00008c0000127ab9 */ /* 0x000fe20000000a00 */
[----:B------:R-:W-:Y:S01]  /*3160*/  ULDC.64 UR20, c[0x0][0x248] ;  /* 0x0000920000147ab9 */ /* 0x000fe20000000a00 */
[----:B------:R-:W-:Y:S01]  /*3170*/  UIMAD.WIDE.U32 UR24, UR8, UR18, URZ ;  /* 0x00000012081872a5 */ /* 0x000fe2000f8e003f */
[----:B------:R-:W0:Y:S01]  /*3180*/  LDC R188, c[0x0][0x21c] ;  /* 0x00008700ffbc7b82 */ /* 0x000e220000000800 */
[----:B------:R-:W-:Y:S01]  /*3190*/  UIMAD UR4, UR9, UR18, URZ ;  /* 0x00000012090472a4 */ /* 0x000fe2000f8e023f */
[----:B------:R-:W-:Y:S01]  /*31a0*/  FADD.FTZ R0, R88, R88 ;  /* 0x0000005858007221 */ /* 0x000fe20000010000 */
[----:B------:R-:W-:Y:S01]  /*31b0*/  UIMAD UR18, UR9, UR20, URZ ;  /* 0x00000014091272a4 */ /* 0x000fe2000f8e023f */
[----:B------:R-:W-:Y:S01]  /*31c0*/  FADD.FTZ R87, R89, R89 ;  /* 0x0000005959577221 */ /* 0x000fe20000010000 */
[----:B------:R-:W-:Y:S01]  /*31d0*/  UIMAD UR4, UR8, UR19, UR4 ;  /* 0x00000013080472a4 */ /* 0x000fe2000f8e0204 */
[----:B------:R-:W-:Y:S01]  /*31e0*/  FADD.FTZ R88, R90, R90 ;  /* 0x0000005a5a587221 */ /* 0x000fe20000010000 */
[----:B------:R-:W-:Y:S01]  /*31f0*/  ULDC.64 UR36, c[0x0][0x268] ;  /* 0x00009a0000247ab9 */ /* 0x000fe20000000a00 */
[----:B------:R-:W-:Y:S01]  /*3200*/  UIMAD UR35, UR8, UR21, UR18 ;  /* 0x00000015082372a4 */ /* 0x000fe2000f8e0212 */
[----:B------:R-:W-:Y:S01]  /*3210*/  FADD.FTZ R89, R91, R91 ;  /* 0x0000005b5b597221 */ /* 0x000fe20000010000 */
[----:B------:R-:W-:Y:S01]  /*3220*/  ULDC.64 UR38, c[0x0][0x2d0] ;  /* 0x0000b40000267ab9 */ /* 0x000fe20000000a00 */
[----:B------:R-:W-:Y:S01]  /*3230*/  UIMAD.WIDE.U32 UR18, UR8, UR36, URZ ;  /* 0x00000024081272a5 */ /* 0x000fe2000f8e003f */
[----:B------:R-:W-:Y:S01]  /*3240*/  FADD.FTZ R90, R92, R92 ;  /* 0x0000005c5c5a7221 */ /* 0x000fe20000010000 */
[----:B------:R-:W-:Y:S01]  /*3250*/  UIMAD.WIDE.U32 UR26, UR8, UR20, URZ ;  /* 0x00000014081a72a5 */ /* 0x000fe2000f8e003f */
[----:B------:R-:W-:Y:S01]  /*3260*/  FADD.FTZ R91, R93, R93 ;  /* 0x0000005d5d5b7221 */ /* 0x000fe20000010000 */
[----:B------:R-:W-:Y:S01]  /*3270*/  UIMAD UR36, UR9, UR36, URZ ;  /* 0x00000024092472a4 */ /* 0x000fe2000f8e023f */
[----:B------:R-:W-:Y:S01]  /*3280*/  HFMA2.MMA R35, -RZ, RZ, 0, 0 ;  /* 0x00000000ff237435 */ /* 0x000fe200000001ff */
[----:B------:R-:W-:Y:S01]  /*3290*/  ULEA UR20, UP0, UR24, UR38, 0x3 ;  /* 0x0000002618147291 */ /* 0x000fe2000f80183f */
[----:B------:R-:W-:Y:S01]  /*32a0*/  FADD.FTZ R92, R94, R94 ;  /* 0x0000005e5e5c7221 */ /* 0x000fe20000010000 */
[----:B------:R-:W-:Y:S01]  /*32b0*/  UIADD3 UR22, UR25, UR4, URZ ;  /* 0x0000000419167290 */ /* 0x000fe2000fffe03f */
        /* <DEDUP_REMOVED lines=8> */
[----:B------:R-:W-:Y:S01]  /*3340*/  UIADD3 UR4, UR27, UR35, URZ ;  /* 0x000000231b047290 */ /* 0x000fe2000fffe03f */
[----:B------:R-:W-:Y:S01]  /*3350*/  FADD.FTZ R97, R63, R63 ;  /* 0x0000003f3f617221 */ /* 0x000fe20000010000 */
[----:B------:R-:W-:Y:S01]  /*3360*/  ULEA UR24, UP0, UR18, UR24, 0x3 ;  /* 0x0000001812187291 */ /* 0x000fe2000f80183f */
[----:B------:R-:W-:Y:S01]  /*3370*/  FADD.FTZ R98, R52, R52 ;  /* 0x0000003434627221 */ /* 0x000fe20000010000 */
[----:B------:R-:W-:Y:S01]  /*3380*/  UMOV UR27, UR23 ;  /* 0x00000017001b7c82 */ /* 0x000fe20008000000 */
[----:B------:R-:W-:Y:S01]  /*3390*/  UMOV UR35, UR23 ;  /* 0x0000001700237c82 */ /* 0x000fe20008000000 */
[----:B------:R-:W-:Y:S01]  /*33a0*/  ULEA.HI.X UR40, UR18, UR25, UR40, 0x3, UP0 ;  /* 0x0000001912287291 */ /* 0x000fe200080f1c28 */
[----:B------:R-:W-:Y:S01]  /*33b0*/  FADD.FTZ R99, R53, R53 ;  /* 0x0000003535637221 */ /* 0x000fe20000010000 */
[----:B------:R-:W-:Y:S01]  /*33c0*/  UIADD3 UR18, UR5, -0x1, URZ ;  /* 0xffffffff05127890 */ /* 0x000fe2000fffe03f */
[----:B------:R-:W-:Y:S01]  /*33d0*/  FADD.FTZ R100, R54, R54 ;  /* 0x0000003636647221 */ /* 0x000fe20000010000 */
[----:B------:R-:W-:Y:S01]  /*33e0*/  UIADD3 UR25, UR5, -0x2, URZ ;  /* 0xfffffffe05197890 */ /* 0x000fe2000fffe03f */
[----:B------:R-:W-:Y:S01]  /*33f0*/  FADD.FTZ R101, R55, R55 ;  /* 0x0000003737657221 */ /* 0x000fe20000010000 */
[----:B------:R-:W-:Y:S01]  /*3400*/  ULEA.HI UR19, UR18, UR18, URZ, 0x1 ;  /* 0x0000001212137291 */ /* 0x000fe2000f8f083f */
[----:B------:R-:W-:Y:S01]  /*3410*/  FMUL.FTZ R102, R42, R80 ;  /* 0x000000502a667220 */ /* 0x000fe20000410000 */
[----:B------:R-:W-:Y:S01]  /*3420*/  UIMAD UR25, UR25, UR30, URZ ;  /* 0x0000001e191972a4 */ /* 0x000fe2000f8e023f */
[----:B------:R-:W-:Y:S01]  /*3430*/  FMUL.FTZ R103, R43, R82 ;  /* 0x000000522b677220 */ /* 0x000fe20000410000 */
[----:B------:R-:W-:Y:S01]  /*3440*/  ULOP3.LUT UR19, UR19, 0xfffffe, URZ, 0xc0, !UPT ;  /* 0x00fffffe13137892 */ /* 0x000fe2000f8ec03f */
[----:B------:R-:W-:Y:S01]  /*3450*/  FMUL.FTZ R104, R36, R83 ;  /* 0x0000005324687220 */ /* 0x000fe20000410000 */
[----:B------:R-:W-:Y:S01]  /*3460*/  ULDC.64 UR32, c[0x0][0x2d8] ;  /* 0x0000b60000207ab9 */ /* 0x000fe20000000a00 */
[----:B------:R-:W-:Y:S01]  /*3470*/  FMUL.FTZ R105, R37, R84 ;  /* 0x0000005425697220 */ /* 0x000fe20000410000 */
[----:B------:R-:W-:Y:S01]  /*3480*/  UIADD3 UR23, UR18, -UR19, URZ ;  /* 0x8000001312177290 */ /* 0x000fe2000fffe03f */
[----:B------:R-:W-:Y:S01]  /*3490*/  FMUL.FTZ R106, R38, R85 ;  /* 0x00000055266a7220 */ /* 0x000fe20000410000 */
[----:B------:R-:W-:Y:S01]  /*34a0*/  ULEA UR21, UP1, UR26, UR32, 0x3 ;  /* 0x000000201a157291 */ /* 0x000fe2000f82183f */
[----:B------:R-:W-:Y:S01]  /*34b0*/  FMUL.FTZ R107, R39, R86 ;  /* 0x00000056276b7220 */ /* 0x000fe20000410000 */
[----:B------:R-:W-:-:S02]  /*34c0*/  USHF.L.U32 UR23, UR23, 0x8, URZ ;  /* 0x0000000817177899 */ /* 0x000fc4000800063f */
[----:B------:R-:W-:Y:S02]  /*34d0*/  UIMAD.WIDE UR18, UR25, 0x10, UR10 ;  /* 0x00000010191278a5 */ /* 0x000fe4000f8e020a */
[----:B------:R-:W-:Y:S02]  /*34e0*/  ULEA.HI.X UR26, UR26, UR33, UR4, 0x3, UP1 ;  /* 0x000000211a1a7291 */ /* 0x000fe400088f1c04 */
[----:B------:R-:W-:Y:S01]  /*34f0*/  MOV R108, UR23 ;  /* 0x00000017006c7c02 */ /* 0x000fe20008000f00 */
[----:B------:R-:W-:Y:S01]  /*3500*/  ULDC.64 UR32, c[0x0][0x270] ;  /* 0x00009c0000207ab9 */ /* 0x000fe20000000a00 */
[----:B------:R-:W-:Y:S01]  /*3510*/  ULDC.64 UR36, c[0x0][0x250] ;  /* 0x0000940000247ab9 */ /* 0x000fe20000000a00 */
[----:B------:R-:W-:Y:S01]  /*3520*/  ULDC.64 UR38, c[0x0][0x238] ;  /* 0x00008e0000267ab9 */ /* 0x000fe20000000a00 */
[----:B------:R-:W-:Y:S01]  /*3530*/  UMOV UR4, URZ ;  /* 0x0000003f00047c82 */ /* 0x000fe20008000000 */
[----:B------:R-:W-:Y:S01]  /*3540*/  ULDC UR41, c[0x0][0x224] ;  /* 0x0000890000297ab9 */ /* 0x000fe20000000800 */
[----:B------:R-:W-:-:S02]  /*3550*/  USHF.L.U64.HI UR33, UR32, 0x3, UR33 ;  /* 0x0000000320217899 */ /* 0x000fc40008010221 */
[----:B------:R-:W-:Y:S02]  /*3560*/  USHF.L.U64.HI UR37, UR36, 0x3, UR37 ;  /* 0x0000000324257899 */ /* 0x000fe40008010225 */
[----:B------:R-:W-:Y:S01]  /*3570*/  USHF.L.U64.HI UR39, UR38, 0x3, UR39 ;  /* 0x0000000326277899 */ /* 0x000fe20008010227 */
[----:B0-----:R-:W-:-:S11]  /*3580*/  UMOV UR25, UR18 ;  /* 0x0000001200197c82 */ /* 0x001fd60008000000 */
.L_x_14144:
        /* <DEDUP_REMOVED lines=15> */
[CC--:B------:R-:W-:Y:S01]  /*3680*/  FMUL.FTZ R60, R59.reuse, R74.reuse ;  /* 0x0000004a3b3c7220 */ /* 0x0c0fe20000410000 */
[----:B------:R-:W-:Y:S01]  /*3690*/  FMUL.FTZ R65, R58, 1.4426950216293334961 ;  /* 0x3fb8aa3b3a417820 */ /* 0x000fe20000410000 */
[-C--:B------:R-:W-:Y:S01]  /*36a0*/  FMUL.FTZ R61, R59, R81.reuse ;  /* 0x000000513b3d7220 */ /* 0x080fe20000410000 */
[----:B------:R-:W-:Y:S01]  /*36b0*/  FMUL.RZ R62, R54, 0.15915493667125701904 ;  /* 0x3e22f983363e7820 */ /* 0x000fe2000040c000 */
[----:B------:R-:W-:Y:S01]  /*36c0*/  FMUL.RZ R64, R60, 0.15915493667125701904 ;  /* 0x3e22f9833c407820 */ /* 0x000fe2000040c000 */
[----:B------:R-:W-:Y:S01]  /*36d0*/  FMUL.FTZ R60, R65, R74 ;  /* 0x0000004a413c7220 */ /* 0x000fe20000410000 */
[----:B------:R-:W-:Y:S01]  /*36e0*/  FMUL.RZ R109, R61, 0.15915493667125701904 ;  /* 0x3e22f9833d6d7820 */ /* 0x000fe2000040c000 */
[----:B------:R-:W-:Y:S01]  /*36f0*/  MUFU.SIN R63, R62 ;  /* 0x0000003e003f7308 */ /* 0x000fe20000000400 */
[C---:B------:R-:W-:Y:S01]  /*3700*/  FMUL.FTZ R61, R65.reuse, R81 ;  /* 0x00000051413d7220 */ /* 0x040fe20000410000 */
[----:B------:R-:W-:-:S06]  /*3710*/  FMUL.FTZ R54, R65, R79 ;  /* 0x0000004f41367220 */ /* 0x000fcc0000410000 */
[----:B------:R0:W-:Y:S08]  /*3720*/  MUFU.COS R55, R62 ;  /* 0x0000003e00377308 */ /* 0x0001f00000000000 */
[----:B------:R1:W-:Y:S01]  /*3730*/  MUFU.EX2 R126, R60 ;  /* 0x0000003c007e7308 */ /* 0x0003e20000000800 */
[----:B0-----:R-:W-:-:S04]  /*3740*/  FMUL.FTZ R62, R59, R76 ;  /* 0x0000004c3b3e7220 */ /* 0x001fc80000410000 */
[----:B------:R-:W-:Y:S01]  /*3750*/  FMUL.RZ R118, R62, 0.15915493667125701904 ;  /* 0x3e22f9833e767820 */ /* 0x000fe2000040c000 */
[----:B------:R-:W-:Y:S02]  /*3760*/  FMUL.FTZ R62, R65, R76 ;  /* 0x0000004c413e7220 */ /* 0x000fe40000410000 */
        /* <DEDUP_REMOVED lines=8> */
[----:B------:R-:W-:Y:S01]  /*37f0*/  MUFU.SIN R110, R109 ;  /* 0x0000006d006e7308 */ /* 0x000fe20000000400 */
[----:B-1----:R-:W-:-:S04]  /*3800*/  FMUL.FTZ R62, R59, R75 ;  /* 0x0000004b3b3e7220 */ /* 0x002fc80000410000 */
[----:B------:R-:W-:Y:S01]  /*3810*/  FMUL.RZ R122, R62, 0.15915493667125701904 ;  /* 0x3e22f9833e7a7820 */ /* 0x000fe2000040c000 */
[----:B------:R-:W-:Y:S02]  /*3820*/  FMUL.FTZ R62, R65, R75 ;  /* 0x0000004b413e7220 */ /* 0x000fe40000410000 */
[----:B------:R0:W-:Y:S08]  /*3830*/  MUFU.COS R112, R109 ;  /* 0x0000006d00707308 */ /* 0x0001f00000000000 */
[----:B------:R1:W-:Y:S01]  /*3840*/  MUFU.EX2 R131, R60 ;  /* 0x0000003c00837308 */ /* 0x0003e20000000800 */
[----:B0-----:R-:W-:Y:S01]  /*3850*/  FMUL.RZ R109, R61, 0.15915493667125701904 ;  /* 0x3e22f9833d6d7820 */ /* 0x001fe2000040c000 */
[----:B------:R-:W-:-:S06]  /*3860*/  FMUL.FTZ R61, R65, R70 ;  /* 0x00000046413d7220 */ /* 0x000fcc0000410000 */
[----:B------:R0:W-:Y:S01]  /*3870*/  MUFU.EX2 R134, R61 ;  /* 0x0000003d00867308 */ /* 0x0001e20000000800 */
[----:B-1----:R-:W-:-:S07]  /*3880*/  FMUL.FTZ R60, R59, R72 ;  /* 0x000000483b3c7220 */ /* 0x002fce0000410000 */
[----:B------:R-:W1:Y:S01]  /*3890*/  MUFU.EX2 R54, R54 ;  /* 0x0000003600367308 */ /* 0x000e620000000800 */
[----:B0-----:R-:W-:-:S07]  /*38a0*/  FMUL.FTZ R61, R59, R77 ;  /* 0x0000004d3b3d7220 */ /* 0x001fce0000410000 */
[----:B------:R-:W-:Y:S08]  /*38b0*/  MUFU.SIN R114, R64 ;  /* 0x0000004000727308 */ /* 0x000ff00000000400 */
[----:B------:R0:W-:Y:S01]  /*38c0*/  MUFU.COS R116, R64 ;  /* 0x0000004000747308 */ /* 0x0001e20000000000 */
[----:B-1----:R-:W-:-:S07]  /*38d0*/  FMUL.FTZ R63, R54, R63 ;  /* 0x0000003f363f7220 */ /* 0x002fce0000410000 */
[----:B------:R1:W-:Y:S01]  /*38e0*/  MUFU.EX2 R135, R62 ;  /* 0x0000003e00877308 */ /* 0x0003e20000000800 */
[----:B0-----:R-:W-:Y:S01]  /*38f0*/  FMUL.RZ R64, R60, 0.15915493667125701904 ;  /* 0x3e22f9833c407820 */ /* 0x001fe2000040c000 */
[----:B------:R-:W-:-:S06]  /*3900*/  FMUL.FTZ R60, R65, R72 ;  /* 0x00000048413c7220 */ /* 0x000fcc0000410000 */
[----:B------:R-:W-:Y:S01]  /*3910*/  MUFU.SIN R119, R109 ;  /* 0x0000006d00777308 */ /* 0x000fe20000000400 */
[----:B-1----:R-:W-:-:S07]  /*3920*/  FMUL.FTZ R62, R59, R78 ;  /* 0x0000004e3b3e7220 */ /* 0x002fce0000410000 */
[----:B------:R0:W-:Y:S08]  /*3930*/  MUFU.COS R121, R109 ;  /* 0x0000006d00797308 */ /* 0x0001f00000000000 */
[----:B------:R-:W-:Y:S01]  /*3940*/  MUFU.SIN R123, R64 ;  /* 0x00000040007b7308 */ /* 0x000fe20000000400 */
[----:B0-----:R-:W-:Y:S01]  /*3950*/  FMUL.RZ R109, R61, 0.15915493667125701904 ;  /* 0x3e22f9833d6d7820 */ /* 0x001fe2000040c000 */
[----:B------:R-:W-:-:S06]  /*3960*/  FMUL.FTZ R61, R65, R77 ;  /* 0x0000004d413d7220 */ /* 0x000fcc0000410000 */
[----:B------:R0:W-:Y:S08]  /*3970*/  MUFU.COS R137, R64 ;  /* 0x0000004000897308 */ /* 0x0001f00000000000 */
[----:B------:R1:W-:Y:S01]  /*3980*/  MUFU.EX2 R147, R61 ;  /* 0x0000003d00937308 */ /* 0x0003e20000000800 */
[----:B0-----:R-:W-:Y:S01]  /*3990*/  FMUL.RZ R64, R62, 0.15915493667125701904 ;  /* 0x3e22f9833e407820 */ /* 0x001fe2000040c000 */
[----:B------:R-:W-:-:S04]  /*39a0*/  MOV R62, UR5 ;  /* 0x00000005003e7c02 */ /* 0x000fc80008000f00 */
[----:B------:R-:W-:Y:S01]  /*39b0*/  ISETP.LT.OR P2, PT, R62, 0x2, P0 ;  /* 0x000000023e00780c */ /* 0x000fe20000741670 */
[----:B------:R-:W-:Y:S01]  /*39c0*/  FMUL.FTZ R62, R59, R80 ;  /* 0x000000503b3e7220 */ /* 0x000fe20000410000 */
[----:B------:R-:W-:Y:S01]  /*39d0*/  MUFU.SIN R139, R64 ;  /* 0x00000040008b7308 */ /* 0x000fe20000000400 */
[----:B-1----:R-:W-:Y:S02]  /*39e0*/  IADD3 R61, R68, 0x200, RZ ;  /* 0x00000200443d7810 */ /* 0x002fe40007ffe0ff */
[----:B------:R-:W-:Y:S01]  /*39f0*/  FMUL.RZ R125, R62, 0.15915493667125701904 ;  /* 0x3e22f9833e7d7820 */ /* 0x000fe2000040c000 */
[----:B------:R-:W-:Y:S01]  /*3a00*/  FMUL.FTZ R62, R54, R55 ;  /* 0x00000037363e7220 */ /* 0x000fe20000410000 */
[----:B------:R-:W-:Y:S02]  /*3a10*/  SEL R61, R108, R61, !P1 ;  /* 0x0000003d6c3d7207 */ /* 0x000fe40004800000 */
[----:B------:R-:W-:Y:S01]  /*3a20*/  MOV R54, UR25 ;  /* 0x0000001900367c02 */ /* 0x000fe20008000f00 */
[----:B------:R0:W-:Y:S01]  /*3a30*/  MUFU.COS R143, R64 ;  /* 0x00000040008f7308 */ /* 0x0001e20000000000 */
[----:B------:R-:W-:-:S07]  /*3a40*/  MOV R55, UR19 ;  /* 0x0000001300377c02 */ /* 0x000fce0008000f00 */
[----:B------:R1:W2:Y:S01]  /*3a50*/  MUFU.EX2 R140, R60 ;  /* 0x0000003c008c7308 */ /* 0x0002a20000000800 */
[----:B0-----:R-:W-:-:S05]  /*3a60*/  LEA R64, R61, UR23, 0x3 ;  /* 0x000000173d407c11 */ /* 0x001fca000f8e18ff */
[----:B------:R0:W-:Y:S02]  /*3a70*/  STS.64 [R64+0xca0], R62 ;  /* 0x000ca03e40007388 */ /* 0x0001e40000000a00 */
[----:B------:R-:W-:Y:S01]  /*3a80*/  MUFU.SIN R115, R118 ;  /* 0x0000007600737308 */ /* 0x000fe20000000400 */
[----:B-1----:R-:W-:-:S07]  /*3a90*/  FMUL.FTZ R60, R65, R78 ;  /* 0x0000004e413c7220 */ /* 0x002fce0000410000 */
[----:B------:R1:W-:Y:S08]  /*3aa0*/  MUFU.EX2 R154, R60 ;  /* 0x0000003c009a7308 */ /* 0x0003f00000000800 */
[----:B------:R-:W-:Y:S01]  /*3ab0*/  MUFU.COS R117, R118 ;  /* 0x0000007600757308 */ /* 0x000fe20000000000 */
[----:B-1----:R-:W-:Y:S01]  /*3ac0*/  CS2R R60, SRZ ;  /* 0x00000000003c7805 */ /* 0x002fe2000001ff00 */
[----:B------:R-:W-:Y:S01]  /*3ad0*/  BAR.SYNC.DEFER_BLOCKING 0x0 ;  /* 0x0000000000007b1d */ /* 0x000fe20000010000 */
[----:B0-----:R-:W-:-:S05]  /*3ae0*/  FMUL.FTZ R64, R59, R83 ;  /* 0x000000533b407220 */ /* 0x001fca0000410000 */
[----:B------:R-:W-:Y:S08]  /*3af0*/  MUFU.SIN R118, R122 ;  /* 0x0000007a00767308 */ /* 0x000ff00000000400 */
[----:B------:R-:W-:Y:S08]  /*3b00*/  MUFU.COS R120, R122 ;  /* 0x0000007a00787308 */ /* 0x000ff00000000000 */
[----:B------:R-:W-:Y:S01]  /*3b10*/  MUFU.SIN R122, R109 ;  /* 0x0000006d007a7308 */ /* 0x000fe20000000400 */
[----:B------:R0:W5:Y:S07]  /*3b20*/  @!P2 LDG.E.64 R60, desc[UR28][R54.64+0x8] ;  /* 0x0000081c363ca981 */ /* 0x00016e000c1e1b00 */
[----:B------:R1:W4:Y:S01]  /*3b30*/  MUFU.COS R136, R109 ;  /* 0x0000006d00887308 */ /* 0x0003220000000000 */
[----:B0-----:R-:W-:Y:S01]  /*3b40*/  FMUL.FTZ R55, R59, R84 ;  /* 0x000000543b377220 */ /* 0x001fe20000410000 */
[----:B------:R-:W-:-:S03]  /*3b50*/  FMUL.FTZ R54, R65, R83 ;  /* 0x0000005341367220 */ /* 0x000fc60000410000 */
[----:B------:R-:W-:Y:S01]  /*3b60*/  FMUL.RZ R129, R55, 0.15915493667125701904 ;  /* 0x3e22f98337817820 */ /* 0x000fe2000040c000 */
[----:B-1----:R-:W-:Y:S01]  /*3b70*/  FMUL.FTZ R109, R65, R80 ;  /* 0x00000050416d7220 */ /* 0x002fe20000410000 */
[----:B------:R-:W-:Y:S01]  /*3b80*/  FMUL.FTZ R55, R59, R85 ;  /* 0x000000553b377220 */ /* 0x000fe20000410000 */
[----:B------:R-:W-:Y:S03]  /*3b90*/  MUFU.SIN R145, R125 ;  /* 0x0000007d00917308 */ /* 0x000fe60000000400 */
[----:B------:R-:W-:Y:S01]  /*3ba0*/  FMUL.RZ R132, R55, 0.15915493667125701904 ;  /* 0x3e22f98337847820 */ /* 0x000fe2000040c000 */
[----:B---3--:R-:W-:-:S04]  /*3bb0*/  FMUL.FTZ R55, R3, R53 ;  /* 0x0000003503377220 */ /* 0x008fc80000410000 */
[----:B------:R0:W-:Y:S01]  /*3bc0*/  MUFU.COS R149, R125 ;  /* 0x0000007d00957308 */ /* 0x0001e20000000000 */
[----:B------:R-:W-:-:S07]  /*3bd0*/  FMUL.FTZ R124, R59, R82 ;  /* 0x000000523b7c7220 */ /* 0x000fce0000410000 */
[----:B------:R1:W-:Y:S01]  /*3be0*/  MUFU.EX2 R152, R109 ;  /* 0x0000006d00987308 */ /* 0x0003e20000000800 */
[----:B0-----:R-:W-:-:S07]  /*3bf0*/  FMUL.RZ R125, R64, 0.15915493667125701904 ;  /* 0x3e22f983407d7820 */ /* 0x001fce000040c000 */
[----:B------:R0:W-:Y:S01]  /*3c00*/  MUFU.EX2 R64, R54 ;  /* 0x0000003600407308 */ /* 0x0001e20000000800 */
[----:B-1----:R-:W-:Y:S01]  /*3c10*/  FMUL.FTZ R109, R65, R84 ;  /* 0x00000054416d7220 */ /* 0x002fe20000410000 */
[----:B------:R-:W-:Y:S01]  /*3c20*/  FMUL.RZ R128, R124, 0.15915493667125701904 ;  /* 0x3e22f9837c807820 */ /* 0x000fe2000040c000 */
[----:B0-----:R-:W-:-:S05]  /*3c30*/  FMUL.FTZ R54, R3, R52 ;  /* 0x0000003403367220 */ /* 0x001fca0000410000 */
[----:B------:R0:W-:Y:S01]  /*3c40*/  MUFU.EX2 R146, R109 ;  /* 0x0000006d00927308 */ /* 0x0001e20000000800 */
[C---:B------:R-:W-:Y:S01]  /*3c50*/  FFMA.FTZ R3, R2.reuse, R52, -R55 ;  /* 0x0000003402037223 */ /* 0x040fe20000010837 */
[----:B------:R-:W-:Y:S01]  /*3c60*/  FMUL.FTZ R124, R65, R82 ;  /* 0x00000052417c7220 */ /* 0x000fe20000410000 */
[----:B0-----:R-:W-:Y:S01]  /*3c70*/  FFMA.FTZ R109, R2, R53, R54 ;  /* 0x00000035026d7223 */ /* 0x001fe20000010036 */
[----:B------:R-:W-:-:S04]  /*3c80*/  FMUL.FTZ R2, R59, R86 ;  /* 0x000000563b027220 */ /* 0x000fc80000410000 */
[----:B------:R-:W-:Y:S01]  /*3c90*/  MUFU.SIN R153, R125 ;  /* 0x0000007d00997308 */ /* 0x000fe20000000400 */
[----:B------:R-:W-:-:S07]  /*3ca0*/  FMUL.RZ R2, R2, 0.15915493667125701904 ;  /* 0x3e22f98302027820 */ /* 0x000fce000040c000 */
[----:B------:R0:W-:Y:S02]  /*3cb0*/  MUFU.COS R155, R125 ;  /* 0x0000007d009b7308 */ /* 0x0001e40000000000 */
[----:B0-----:R-:W-:-:S06]  /*3cc0*/  FMUL.FTZ R125, R65, R86 ;  /* 0x00000056417d7220 */ /* 0x001fcc0000410000 */
[----:B------:R0:W-:Y:S08]  /*3cd0*/  MUFU.EX2 R151, R124 ;  /* 0x0000007c00977308 */ /* 0x0001f00000000800 */
[----:B------:R-:W-:Y:S01]  /*3ce0*/  MUFU.EX2 R158, R125 ;  /* 0x0000007d009e7308 */ /* 0x000fe20000000800 */
[----:B0-----:R-:W-:-:S07]  /*3cf0*/  FMUL.FTZ R124, R65, R85 ;  /* 0x00000055417c7220 */ /* 0x001fce0000410000 */
[----:B------:R-:W0:Y:S08]  /*3d00*/  MUFU.COS R55, R2 ;  /* 0x0000000200377308 */ /* 0x000e300000000000 */
[----:B------:R1:W-:Y:S08]  /*3d10*/  MUFU.EX2 R156, R124 ;  /* 0x0000007c009c7308 */ /* 0x0003f00000000800 */
[----:B------:R-:W3:Y:S01]  /*3d20*/  MUFU.COS R53, R132 ;  /* 0x0000008400357308 */ /* 0x000ee20000000000 */
[C---:B-1----:R-:W-:Y:S01]  /*3d30*/  FMUL.FTZ R124, R126.reuse, R113 ;  /* 0x000000717e7c7220 */ /* 0x042fe20000410000 */
[----:B------:R-:W-:Y:S01]  /*3d40*/  FMUL.FTZ R126, R126, R111 ;  /* 0x0000006f7e7e7220 */ /* 0x000fe20000410000 */
[----:B--2---:R-:W-:Y:S01]  /*3d50*/  FMUL.FTZ R138, R140, R137 ;  /* 0x000000898c8a7220 */ /* 0x004fe20000410000 */
[----:B----4-:R-:W-:Y:S01]  /*3d60*/  FMUL.FTZ R141, R147, R136 ;  /* 0x00000088938d7220 */ /* 0x010fe20000410000 */
[----:B------:R-:W-:Y:S01]  /*3d70*/  FMUL.FTZ R111, R48, R79 ;  /* 0x0000004f306f7220 */ /* 0x000fe20000410000 */
[----:B0-----:R-:W-:-:S02]  /*3d80*/  FMUL.FTZ R136, R158, R55 ;  /* 0x000000379e887220 */ /* 0x001fc40000410000 */
[----:B------:R-:W0:Y:S01]  /*3d90*/  MUFU.SIN R65, R132 ;  /* 0x0000008400417308 */ /* 0x000e220000000400 */
[-C--:B------:R-:W-:Y:S01]  /*3da0*/  FMUL.FTZ R52, R62, R126.reuse ;  /* 0x0000007e3e347220 */ /* 0x080fe20000410000 */
[----:B------:R-:W-:Y:S01]  /*3db0*/  FMUL.FTZ R55, RZ, R126 ;  /* 0x0000007eff377220 */ /* 0x000fe20000410000 */
[C---:B------:R-:W-:Y:S01]  /*3dc0*/  FMUL.FTZ R150, R154.reuse, R143 ;  /* 0x0000008f9a967220 */ /* 0x040fe20000410000 */
[----:B------:R-:W-:-:S04]  /*3dd0*/  FMUL.FTZ R154, R154, R139 ;  /* 0x0000008b9a9a7220 */ /* 0x000fc80000410000 */
[----:B------:R1:W2:Y:S01]  /*3de0*/  MUFU.SIN R137, R2 ;  /* 0x0000000200897308 */ /* 0x0002a20000000400 */
[C---:B------:R-:W-:Y:S01]  /*3df0*/  FMUL.FTZ R125, R127.reuse, R112 ;  /* 0x000000707f7d7220 */ /* 0x040fe20000410000 */
[----:B---3--:R-:W-:Y:S01]  /*3e00*/  FMUL.FTZ R139, R156, R53 ;  /* 0x000000359c8b7220 */ /* 0x008fe20000410000 */
[----:B------:R-:W-:Y:S01]  /*3e10*/  FMUL.FTZ R127, R127, R110 ;  /* 0x0000006e7f7f7220 */ /* 0x000fe20000410000 */
[C---:B------:R-:W-:Y:S01]  /*3e20*/  FMUL.FTZ R53, R63.reuse, R126 ;  /* 0x0000007e3f357220 */ /* 0x040fe20000410000 */
[----:B------:R-:W-:Y:S01]  /*3e30*/  FFMA.FTZ R52, R63, R124, R52 ;  /* 0x0000007c3f347223 */ /* 0x000fe20000010034 */
[----:B------:R-:W-:Y:S01]  /*3e40*/  FFMA.FTZ R54, R124, R111, -R55 ;  /* 0x0000006f7c367223 */ /* 0x000fe20000010837 */
[----:B------:R-:W-:Y:S01]  /*3e50*/  FMUL.FTZ R148, R152, R149 ;  /* 0x0000009598947220 */ /* 0x000fe20000410000 */
[----:B-1----:R-:W-:Y:S01]  /*3e60*/  FMUL.FTZ R2, R126, R111 ;  /* 0x0000006f7e027220 */ /* 0x002fe20000410000 */
[C---:B------:R-:W-:Y:S01]  /*3e70*/  FMUL.FTZ R143, R64.reuse, R155 ;  /* 0x0000009b408f7220 */ /* 0x040fe20000410000 */
[----:B------:R-:W-:Y:S01]  /*3e80*/  FMUL.FTZ R149, R64, R153 ;  /* 0x0000009940957220 */ /* 0x000fe20000410000 */
[----:B------:R-:W-:Y:S01]  /*3e90*/  FMUL.FTZ R110, R127, R52 ;  /* 0x000000347f6e7220 */ /* 0x000fe20000410000 */
[-C--:B------:R-:W-:Y:S01]  /*3ea0*/  FFMA.FTZ R64, RZ, R124.reuse, R2 ;  /* 0x0000007cff407223 */ /* 0x080fe20000010002 */
[----:B------:R-:W-:Y:S01]  /*3eb0*/  FFMA.FTZ R2, R62, R124, -R53 ;  /* 0x0000007c3e027223 */ /* 0x000fe20000010835 */
[----:B------:R-:W-:-:S02]  /*3ec0*/  FFMA.FTZ R54, R49, R74, R54 ;  /* 0x0000004a31367223 */ /* 0x000fc40000010036 */
[----:B------:R-:W-:Y:S01]  /*3ed0*/  FADD.FTZ R64, RZ, R64 ;  /* 0x00000040ff407221 */ /* 0x000fe20000010000 */
[-C--:B------:R-:W-:Y:S01]  /*3ee0*/  FMUL.FTZ R55, R127, R2.reuse ;  /* 0x000000027f377220 */ /* 0x080fe20000410000 */
[----:B------:R-:W-:Y:S01]  /*3ef0*/  FFMA.FTZ R53, R125, R2, -R110 ;  /* 0x000000027d357223 */ /* 0x000fe2000001086e */
[----:B------:R-:W-:Y:S01]  /*3f00*/  FMUL.FTZ R113, R127, R54 ;  /* 0x000000367f717220 */ /* 0x000fe20000410000 */
[----:B------:R-:W-:Y:S01]  /*3f10*/  FMUL.FTZ R152, R152, R145 ;  /* 0x0000009198987220 */ /* 0x000fe20000410000 */
[----:B------:R-:W-:Y:S01]  /*3f20*/  FMUL.FTZ R2, R101, R109 ;  /* 0x0000006d65027220 */ /* 0x000fe20000410000 */
[----:B0-----:R-:W-:Y:S01]  /*3f30*/  FMUL.FTZ R145, R156, R65 ;  /* 0x000000419c917220 */ /* 0x001fe20000410000 */
[----:B------:R-:W-:Y:S01]  /*3f40*/  FMUL.FTZ R65, R127, R64 ;  /* 0x000000407f417220 */ /* 0x000fe20000410000 */
[----:B------:R-:W-:Y:S01]  /*3f50*/  MUFU.SIN R142, R128 ;  /* 0x00000080008e7308 */ /* 0x000fe20000000400 */
[----:B--2---:R-:W-:Y:S01]  /*3f60*/  FMUL.FTZ R137, R158, R137 ;  /* 0x000000899e897220 */ /* 0x004fe20000410000 */
[C---:B------:R-:W-:Y:S01]  /*3f70*/  FFMA.FTZ R55, R125.reuse, R52, R55 ;  /* 0x000000347d377223 */ /* 0x040fe20000010037 */
[----:B------:R-:W-:Y:S01]  /*3f80*/  FFMA.FTZ R64, R125, R64, R113 ;  /* 0x000000407d407223 */ /* 0x000fe20000010071 */
[----:B------:R-:W-:Y:S01]  /*3f90*/  FMUL.FTZ R113, R101, R3 ;  /* 0x0000000365717220 */ /* 0x000fe20000410000 */
[----:B------:R-:W-:-:S03]  /*3fa0*/  FMUL.FTZ R52, R136, R2 ;  /* 0x0000000288347220 */ /* 0x000fc60000410000 */
[----:B------:R0:W1:Y:S01]  /*3fb0*/  MUFU.COS R144, R128 ;  /* 0x0000008000907308 */ /* 0x0000620000000000 */
[C---:B------:R-:W-:Y:S01]  /*3fc0*/  FMUL.FTZ R132, R134.reuse, R121 ;  /* 0x0000007986847220 */ /* 0x040fe20000410000 */
[----:B------:R-:W-:Y:S01]  /*3fd0*/  FMUL.FTZ R134, R134, R119 ;  /* 0x0000007786867220 */ /* 0x000fe20000410000 */
[C---:B------:R-:W-:Y:S01]  /*3fe0*/  FFMA.FTZ R119, -R137.reuse, R113, -R52 ;  /* 0x0000007189777223 */ /* 0x040fe20000010934 */
[C---:B0-----:R-:W-:Y:S01]  /*3ff0*/  FMUL.FTZ R128, R130.reuse, R117 ;  /* 0x0000007582807220 */ /* 0x041fe20000410000 */
[----:B------:R-:W-:Y:S01]  /*4000*/  FMUL.FTZ R130, R130, R115 ;  /* 0x0000007382827220 */ /* 0x000fe20000410000 */
[----:B------:R-:W-:Y:S02]  /*4010*/  FMUL.FTZ R115, R137, R2 ;  /* 0x0000000289737220 */ /* 0x000fe40000410000 */
[----:B------:R-:W0:Y:S01]  /*4020*/  MUFU.COS R159, R129 ;  /* 0x00000081009f7308 */ /* 0x000e220000000000 */
[----:B------:R-:W-:Y:S01]  /*4030*/  FMUL.FTZ R52, R130, R55 ;  /* 0x0000003782347220 */ /* 0x000fe20000410000 */
[----:B------:R-:W-:Y:S01]  /*4040*/  FMUL.FTZ R112, R100, R3 ;  /* 0x0000000364707220 */ /* 0x000fe20000410000 */
[----:B------:R-:W-:Y:S01]  /*4050*/  FFMA.FTZ R117, R136, R113, -R115 ;  /* 0x0000007188757223 */ /* 0x000fe20000010873 */
[----:B------:R-:W-:-:S04]  /*4060*/  FMUL.FTZ R115, R130, R53 ;  /* 0x0000003582737220 */ /* 0x000fc80000410000 */
[----:B------:R2:W3:Y:S01]  /*4070*/  MUFU.SIN R157, R129 ;  /* 0x00000081009d7308 */ /* 0x0004e20000000400 */
[----:B------:R-:W-:Y:S01]  /*4080*/  FFMA.FTZ R52, R128, R53, -R52 ;  /* 0x0000003580347223 */ /* 0x000fe20000010834 */
[----:B------:R-:W-:Y:S01]  /*4090*/  FMUL.FTZ R110, R100, R109 ;  /* 0x0000006d646e7220 */ /* 0x000fe20000410000 */
[----:B------:R-:W-:Y:S01]  /*40a0*/  FMUL.FTZ R133, R135, R120 ;  /* 0x0000007887857220 */ /* 0x000fe20000410000 */
[----:B------:R-:W-:Y:S01]  /*40b0*/  FFMA.FTZ R65, R125, R54, -R65 ;  /* 0x000000367d417223 */ /* 0x000fe20000010841 */
[C---:B--2---:R-:W-:Y:S01]  /*40c0*/  FMUL.FTZ R129, R131.reuse, R116 ;  /* 0x0000007483817220 */ /* 0x044fe20000410000 */
[----:B------:R-:W-:Y:S01]  /*40d0*/  FMUL.FTZ R131, R131, R114 ;  /* 0x0000007283837220 */ /* 0x000fe20000410000 */
[----:B------:R-:W-:Y:S01]  /*40e0*/  FADD.FTZ R116, R112, R117 ;  /* 0x0000007570747221 */ /* 0x000fe20000010000 */
[----:B------:R-:W-:Y:S01]  /*40f0*/  FMUL.FTZ R135, R135, R118 ;  /* 0x0000007687877220 */ /* 0x000fe20000410000 */
[----:B------:R-:W-:Y:S01]  /*4100*/  FFMA.FTZ R54, R128, R55, R115 ;  /* 0x0000003780367223 */ /* 0x000fe20000010073 */
[----:B------:R-:W-:Y:S01]  /*4110*/  FMUL.FTZ R53, R131, R52 ;  /* 0x0000003483357220 */ /* 0x000fe20000410000 */
[----:B------:R-:W-:Y:S01]  /*4120*/  FADD.FTZ R118, -R110, R119 ;  /* 0x000000776e767221 */ /* 0x000fe20000010100 */
[----:B------:R-:W-:Y:S01]  /*4130*/  FMUL.FTZ R55, R145, -R116 ;  /* 0x8000007491377220 */ /* 0x000fe20000410000 */
[-C--:B------:R-:W-:Y:S01]  /*4140*/  FMUL.FTZ R114, R131, R54.reuse ;  /* 0x0000003683727220 */ /* 0x080fe20000410000 */
[----:B------:R-:W-:Y:S01]  /*4150*/  FFMA.FTZ R119, R129, R54, R53 ;  /* 0x0000003681777223 */ /* 0x000fe20000010035 */
[----:B------:R-:W-:Y:S01]  /*4160*/  FFMA.FTZ R65, R50, R81, R65 ;  /* 0x0000005132417223 */ /* 0x000fe20000010041 */
[-C--:B------:R-:W-:Y:S01]  /*4170*/  FMUL.FTZ R120, R145, -R118.reuse ;  /* 0x8000007691787220 */ /* 0x080fe20000410000 */
[----:B------:R-:W-:Y:S01]  /*4180*/  FADD.FTZ R53, RZ, R64 ;  /* 0x00000040ff357221 */ /* 0x000fe20000010000 */
[----:B------:R-:W-:Y:S01]  /*4190*/  FFMA.FTZ R118, R139, R118, R55 ;  /* 0x000000768b767223 */ /* 0x000fe20000010037 */
[----:B------:R-:W-:Y:S01]  /*41a0*/  FMUL.FTZ R115, R99, R109 ;  /* 0x0000006d63737220 */ /* 0x000fe20000410000 */
[C---:B-1----:R-:W-:Y:S01]  /*41b0*/  FMUL.FTZ R144, R151.reuse, R144 ;  /* 0x0000009097907220 */ /* 0x042fe20000410000 */
[----:B------:R-:W-:Y:S01]  /*41c0*/  FMUL.FTZ R151, R151, R142 ;  /* 0x0000008e97977220 */ /* 0x000fe20000410000 */
[----:B------:R-:W-:Y:S01]  /*41d0*/  FFMA.FTZ R117, R129, R52, -R114 ;  /* 0x0000003481757223 */ /* 0x000fe20000010872 */
[----:B------:R-:W-:Y:S01]  /*41e0*/  FMUL.FTZ R54, R130, R65 ;  /* 0x0000004182367220 */ /* 0x000fe20000410000 */
[----:B------:R-:W-:Y:S01]  /*41f0*/  FMUL.FTZ R140, R140, R123 ;  /* 0x0000007b8c8c7220 */ /* 0x000fe20000410000 */
[----:B0-----:R-:W-:Y:S01]  /*4200*/  FMUL.FTZ R142, R146, R159 ;  /* 0x0000009f928e7220 */ /* 0x001fe20000410000 */
[----:B------:R-:W-:Y:S01]  /*4210*/  FFMA.FTZ R121, R139, R116, -R120 ;  /* 0x000000748b797223 */ /* 0x000fe20000010878 */
[----:B------:R-:W-:Y:S01]  /*4220*/  FMUL.FTZ R114, R99, R3 ;  /* 0x0000000363727220 */ /* 0x000fe20000410000 */
[----:B------:R-:W-:Y:S01]  /*4230*/  FMUL.FTZ R55, R130, R53 ;  /* 0x0000003582377220 */ /* 0x000fe20000410000 */
[----:B---3--:R-:W-:Y:S01]  /*4240*/  FMUL.FTZ R146, R146, R157 ;  /* 0x0000009d92927220 */ /* 0x008fe20000410000 */
[----:B------:R-:W-:Y:S01]  /*4250*/  FADD.FTZ R123, -R115, R118 ;  /* 0x00000076737b7221 */ /* 0x000fe20000010100 */
[----:B------:R-:W-:Y:S01]  /*4260*/  FFMA.FTZ R54, R128, R53, R54 ;  /* 0x0000003580367223 */ /* 0x000fe20000010036 */
[----:B------:R-:W-:Y:S01]  /*4270*/  FADD.FTZ R121, R114, R121 ;  /* 0x0000007972797221 */ /* 0x000fe20000010000 */
[----:B------:R-:W-:Y:S01]  /*4280*/  FFMA.FTZ R52, R128, R65, -R55 ;  /* 0x0000004180347223 */ /* 0x000fe20000010837 */
[----:B------:R-:W-:Y:S01]  /*4290*/  FMUL.FTZ R53, R134, R119 ;  /* 0x0000007786357220 */ /* 0x000fe20000410000 */
[----:B------:R-:W-:Y:S01]  /*42a0*/  FMUL.FTZ R55, R146, -R123 ;  /* 0x8000007b92377220 */ /* 0x000fe20000410000 */
[----:B------:R-:W-:Y:S01]  /*42b0*/  FMUL.FTZ R64, R134, R117 ;  /* 0x0000007586407220 */ /* 0x000fe20000410000 */
[----:B------:R-:W-:Y:S01]  /*42c0*/  FADD.FTZ R54, RZ, R54 ;  /* 0x00000036ff367221 */ /* 0x000fe20000010000 */
[----:B------:R-:W-:Y:S01]  /*42d0*/  FMUL.FTZ R147, R147, R122 ;  /* 0x0000007a93937220 */ /* 0x000fe20000410000 */
[----:B------:R-:W-:Y:S01]  /*42e0*/  FMUL.FTZ R116, R146, -R121 ;  /* 0x8000007992747220 */ /* 0x000fe20000410000 */
[----:B------:R-:W-:Y:S01]  /*42f0*/  FFMA.FTZ R118, R132, R117, -R53 ;  /* 0x0000007584767223 */ /* 0x000fe20000010835 */
[----:B------:R-:W-:Y:S01]  /*4300*/  FFMA.FTZ R52, R51, R76, R52 ;  /* 0x0000004c33347223 */ /* 0x000fe20000010034 */
[----:B------:R-:W-:Y:S01]  /*4310*/  FFMA.FTZ R122, R142, R121, -R55 ;  /* 0x000000798e7a7223 */ /* 0x000fe20000010837 */
[----:B------:R-:W-:Y:S01]  /*4320*/  FMUL.FTZ R117, R98, R3 ;  /* 0x0000000362757220 */ /* 0x000fe20000410000 */
[----:B------:R-:W-:Y:S01]  /*4330*/  FFMA.FTZ R120, R132, R119, R64 ;  /* 0x0000007784787223 */ /* 0x000fe20000010040 */
[C---:B------:R-:W-:Y:S01]  /*4340*/  FMUL.FTZ R64, R131.reuse, R54 ;  /* 0x0000003683407220 */ /* 0x040fe20000410000 */
[----:B------:R-:W-:Y:S01]  /*4350*/  FFMA.FTZ R123, R142, R123, R116 ;  /* 0x0000007b8e7b7223 */ /* 0x000fe20000010074 */
[-C--:B------:R-:W-:Y:S01]  /*4360*/  FMUL.FTZ R55, R131, R52.reuse ;  /* 0x0000003483377220 */ /* 0x080fe20000410000 */
[----:B------:R-:W-:Y:S01]  /*4370*/  FMUL.FTZ R116, R98, R109 ;  /* 0x0000006d62747220 */ /* 0x000fe20000410000 */
[----:B------:R-:W-:Y:S01]  /*4380*/  FADD.FTZ R122, R117, R122 ;  /* 0x0000007a757a7221 */ /* 0x000fe20000010000 */
[C---:B------:R-:W-:Y:S01]  /*4390*/  FFMA.FTZ R53, R129.reuse, R52, -R64 ;  /* 0x0000003481357223 */ /* 0x040fe20000010840 */
[----:B------:R-:W-:Y:S01]  /*43a0*/  FFMA.FTZ R55, R129, R54, R55 ;  /* 0x0000003681377223 */ /* 0x000fe20000010037 */
[----:B------:R-:W-:Y:S01]  /*43b0*/  FADD.FTZ R156, -R116, R123 ;  /* 0x0000007b749c7221 */ /* 0x000fe20000010100 */
[----:B------:R-:W-:Y:S01]  /*43c0*/  FMUL.FTZ R119, R149, -R122 ;  /* 0x8000007a95777220 */ /* 0x000fe20000410000 */
[C---:B------:R-:W-:Y:S01]  /*43d0*/  FMUL.FTZ R65, R135.reuse, R120 ;  /* 0x0000007887417220 */ /* 0x040fe20000410000 */
[----:B------:R-:W-:Y:S01]  /*43e0*/  FMUL.FTZ R52, R135, R118 ;  /* 0x0000007687347220 */ /* 0x000fe20000410000 */
[----:B------:R-:W-:Y:S01]  /*43f0*/  FFMA.FTZ R53, R44, R73, R53 ;  /* 0x000000492c357223 */ /* 0x000fe20000010035 */
[----:B------:R-:W-:Y:S01]  /*4400*/  FADD.FTZ R55, RZ, R55 ;  /* 0x00000037ff377221 */ /* 0x000fe20000010000 */
[----:B------:R-:W-:Y:S01]  /*4410*/  FFMA.FTZ R153, R143, R156, R119 ;  /* 0x0000009c8f997223 */ /* 0x000fe20000010077 */
[C---:B------:R-:W-:Y:S01]  /*4420*/  FFMA.FTZ R119, R133.reuse, R118, -R65 ;  /* 0x0000007685777223 */ /* 0x040fe20000010841 */
[----:B------:R-:W-:Y:S01]  /*4430*/  FFMA.FTZ R121, R133, R120, R52 ;  /* 0x0000007885797223 */ /* 0x000fe20000010034 */
[C---:B------:R-:W-:Y:S01]  /*4440*/  FMUL.FTZ R65, R134.reuse, R53 ;  /* 0x0000003586417220 */ /* 0x040fe20000410000 */
[----:B------:R-:W-:Y:S01]  /*4450*/  FMUL.FTZ R52, R134, R55 ;  /* 0x0000003786347220 */ /* 0x000fe20000410000 */
[----:B------:R-:W-:Y:S01]  /*4460*/  FMUL.FTZ R64, R149, -R156 ;  /* 0x8000009c95407220 */ /* 0x000fe20000410000 */
[----:B------:R-:W-:Y:S01]  /*4470*/  FMUL.FTZ R54, R140, R119 ;  /* 0x000000778c367220 */ /* 0x000fe20000410000 */
[C---:B------:R-:W-:Y:S01]  /*4480*/  FFMA.FTZ R65, R132.reuse, R55, R65 ;  /* 0x0000003784417223 */ /* 0x040fe20000010041 */
[----:B------:R-:W-:Y:S01]  /*4490*/  FFMA.FTZ R52, R132, R53, -R52 ;  /* 0x0000003584347223 */ /* 0x000fe20000010834 */
[----:B------:R-:W-:Y:S01]  /*44a0*/  FFMA.FTZ R158, R143, R122, -R64 ;  /* 0x0000007a8f9e7223 */ /* 0x000fe20000010840 */
[-C--:B------:R-:W-:Y:S01]  /*44b0*/  FMUL.FTZ R123, R140, R121.reuse ;  /* 0x000000798c7b7220 */ /* 0x080fe20000410000 */
[C---:B------:R-:W-:Y:S01]  /*44c0*/  FFMA.FTZ R122, R138.reuse, R121, R54 ;  /* 0x000000798a7a7223 */ /* 0x040fe20000010036 */
[----:B------:R-:W-:Y:S01]  /*44d0*/  FADD.FTZ R54, RZ, R65 ;  /* 0x00000041ff367221 */ /* 0x000fe20000010000 */
[----:B------:R-:W-:Y:S01]  /*44e0*/  FFMA.FTZ R52, R45, R70, R52 ;  /* 0x000000462d347223 */ /* 0x000fe20000010034 */
[----:B------:R-:W-:Y:S01]  /*44f0*/  FFMA.FTZ R120, R138, R119, -R123 ;  /* 0x000000778a787223 */ /* 0x000fe2000001087b */
[C---:B------:R-:W-:Y:S01]  /*4500*/  FMUL.FTZ R118, R97.reuse, R109 ;  /* 0x0000006d61767220 */ /* 0x040fe20000410000 */
[----:B------:R-:W-:Y:S01]  /*4510*/  FMUL.FTZ R119, R97, R3 ;  /* 0x0000000361777220 */ /* 0x000fe20000410000 */
        /* <DEDUP_REMOVED lines=8> */
[----:B------:R-:W-:Y:S01]  /*45a0*/  FFMA.FTZ R53, R46, R75, R53 ;  /* 0x0000004b2e357223 */ /* 0x000fe20000010035 */
[----:B------:R-:W-:Y:S01]  /*45b0*/  FADD.FTZ R55, RZ, R55 ;  /* 0x00000037ff377221 */ /* 0x000fe20000010000 */
[C---:B------:R-:W-:Y:S01]  /*45c0*/  FFMA.FTZ R155, R144.reuse, R158, -R65 ;  /* 0x0000009e909b7223 */ /* 0x040fe20000010841 */
[----:B------:R-:W-:Y:S01]  /*45d0*/  FFMA.FTZ R64, R144, R153, R52 ;  /* 0x0000009990407223 */ /* 0x000fe20000010034 */
        /* <DEDUP_REMOVED lines=9> */
[----:B------:R-:W-:Y:S01]  /*4670*/  FADD.FTZ R54, RZ, R65 ;  /* 0x00000041ff367221 */ /* 0x000fe20000010000 */
[----:B------:R-:W-:-:S02]  /*4680*/  FFMA.FTZ R52, R47, R72, R52 ;  /* 0x000000482f347223 */ /* 0x000fc40000010034 */
[----:B------:R-:W-:Y:S01]  /*4690*/  FADD.FTZ R153, -R123, R64 ;  /* 0x000000407b997221 */ /* 0x000fe20000010100 */
[C---:B------:R-:W-:Y:S01]  /*46a0*/  FMUL.FTZ R64, R147.reuse, R54 ;  /* 0x0000003693407220 */ /* 0x040fe20000410000 */
[-C--:B------:R-:W-:Y:S01]  /*46b0*/  FMUL.FTZ R65, R147, R52.reuse ;  /* 0x0000003493417220 */ /* 0x080fe20000410000 */
[----:B------:R-:W-:Y:S02]  /*46c0*/  FMUL.FTZ R120, R96, R3 ;  /* 0x0000000360787220 */ /* 0x000fe40000410000 */
[C---:B------:R-:W-:Y:S01]  /*46d0*/  FFMA.FTZ R53, R141.reuse, R52, -R64 ;  /* 0x000000348d357223 */ /* 0x040fe20000010840 */
[----:B------:R-:W-:Y:S01]  /*46e0*/  FFMA.FTZ R65, R141, R54, R65 ;  /* 0x000000368d417223 */ /* 0x000fe20000010041 */
[----:B------:R-:W-:Y:S02]  /*46f0*/  FADD.FTZ R155, R120, R155 ;  /* 0x0000009b789b7221 */ /* 0x000fe40000010000 */
[----:B------:R-:W-:Y:S01]  /*4700*/  FFMA.FTZ R53, R40, R77, R53 ;  /* 0x0000004d28357223 */ /* 0x000fe20000010035 */
[----:B------:R-:W-:Y:S01]  /*4710*/  FADD.FTZ R65, RZ, R65 ;  /* 0x00000041ff417221 */ /* 0x000fe20000010000 */
[----:B------:R-:W-:-:S02]  /*4720*/  FMUL.FTZ R52, R152, -R155 ;  /* 0x8000009b98347220 */ /* 0x000fc40000410000 */
[C---:B------:R-:W-:Y:S01]  /*4730*/  FMUL.FTZ R64, R154.reuse, R53 ;  /* 0x000000359a407220 */ /* 0x040fe20000410000 */
[----:B------:R-:W-:Y:S01]  /*4740*/  FMUL.FTZ R54, R154, R65 ;  /* 0x000000419a367220 */ /* 0x000fe20000410000 */
[-C--:B------:R-:W-:Y:S01]  /*4750*/  FMUL.FTZ R157, R152, -R153.reuse ;  /* 0x80000099989d7220 */ /* 0x080fe20000410000 */
[----:B------:R-:W-:Y:S01]  /*4760*/  FFMA.FTZ R156, R148, R153, R52 ;  /* 0x00000099949c7223 */ /* 0x000fe20000010034 */
[----:B------:R-:W-:Y:S01]  /*4770*/  FMUL.FTZ R153, R154, R121 ;  /* 0x000000799a997220 */ /* 0x000fe20000410000 */
[C---:B------:R-:W-:Y:S01]  /*4780*/  FFMA.FTZ R64, R150.reuse, R65, R64 ;  /* 0x0000004196407223 */ /* 0x040fe20000010040 */
[----:B------:R-:W-:Y:S01]  /*4790*/  FFMA.FTZ R54, R150, R53, -R54 ;  /* 0x0000003596367223 */ /* 0x000fe20000010836 */
[-C--:B------:R-:W-:Y:S01]  /*47a0*/  FMUL.FTZ R52, R154, R55.reuse ;  /* 0x000000379a347220 */ /* 0x080fe20000410000 */
[----:B------:R-:W-:Y:S01]  /*47b0*/  FFMA.FTZ R153, R150, R55, R153 ;  /* 0x0000003796997223 */ /* 0x000fe20000010099 */
[----:B------:R-:W-:Y:S01]  /*47c0*/  FADD.FTZ R55, RZ, R64 ;  /* 0x00000040ff377221 */ /* 0x000fe20000010000 */
[----:B------:R-:W-:-:S03]  /*47d0*/  FFMA.FTZ R53, R41, R78, R54 ;  /* 0x0000004e29357223 */ /* 0x000fc60000010036 */
[C---:B------:R-:W-:Y:S01]  /*47e0*/  FMUL.FTZ R54, R152.reuse, R55 ;  /* 0x0000003798367220 */ /* 0x040fe20000410000 */
[----:B------:R-:W-:Y:S01]  /*47f0*/  FMUL.FTZ R64, R152, R53 ;  /* 0x0000003598407220 */ /* 0x000fe20000410000 */
[----:B------:R-:W-:Y:S01]  /*4800*/  FFMA.FTZ R121, R150, R121, -R52 ;  /* 0x0000007996797223 */ /* 0x000fe20000010834 */
[----:B------:R-:W-:Y:S01]  /*4810*/  FMUL.FTZ R65, R152, R153 ;  /* 0x0000009998417220 */ /* 0x000fe20000410000 */
[C---:B------:R-:W-:Y:S01]  /*4820*/  FFMA.FTZ R53, R148.reuse, R53, -R54 ;  /* 0x0000003594357223 */ /* 0x040fe20000010836 */
[C---:B------:R-:W-:Y:S01]  /*4830*/  FFMA.FTZ R64, R148.reuse, R55, R64 ;  /* 0x0000003794407223 */ /* 0x040fe20000010040 */
[----:B------:R-:W-:Y:S01]  /*4840*/  FFMA.FTZ R157, R148, R155, -R157 ;  /* 0x0000009b949d7223 */ /* 0x000fe2000001089d */
[C---:B------:R-:W-:Y:S01]  /*4850*/  FMUL.FTZ R122, R95.reuse, R3 ;  /* 0x000000035f7a7220 */ /* 0x040fe20000410000 */
[----:B------:R-:W-:Y:S01]  /*4860*/  FADD.FTZ R53, R102, R53 ;  /* 0x0000003566357221 */ /* 0x000fe20000010000 */
[-C--:B------:R-:W-:Y:S01]  /*4870*/  FMUL.FTZ R52, R152, R121.reuse ;  /* 0x0000007998347220 */ /* 0x080fe20000410000 */
[----:B------:R-:W-:Y:S01]  /*4880*/  FFMA.FTZ R65, R148, R121, -R65 ;  /* 0x0000007994417223 */ /* 0x000fe20000010841 */
[----:B------:R-:W-:Y:S01]  /*4890*/  FADD.FTZ R64, RZ, R64 ;  /* 0x00000040ff407221 */ /* 0x000fe20000010000 */
[----:B------:R-:W-:Y:S01]  /*48a0*/  FMUL.FTZ R121, R95, R109 ;  /* 0x0000006d5f797220 */ /* 0x000fe20000410000 */
[----:B------:R-:W-:Y:S01]  /*48b0*/  FADD.FTZ R157, R122, R157 ;  /* 0x0000009d7a9d7221 */ /* 0x000fe20000010000 */
[C---:B------:R-:W-:Y:S01]  /*48c0*/  FMUL.FTZ R55, R151.reuse, R53 ;  /* 0x0000003597377220 */ /* 0x040fe20000410000 */
[----:B------:R-:W-:Y:S01]  /*48d0*/  FFMA.FTZ R52, R148, R153, R52 ;  /* 0x0000009994347223 */ /* 0x000fe20000010034 */
[-C--:B------:R-:W-:Y:S01]  /*48e0*/  FMUL.FTZ R54, R151, R64.reuse ;  /* 0x0000004097367220 */ /* 0x080fe20000410000 */
[----:B------:R-:W-:Y:S01]  /*48f0*/  FADD.FTZ R153, -R121, R156 ;  /* 0x0000009c79997221 */ /* 0x000fe20000010100 */
[----:B------:R-:W-:Y:S01]  /*4900*/  FMUL.FTZ R156, R154, -R157 ;  /* 0x8000009d9a9c7220 */ /* 0x000fe20000410000 */
[C---:B------:R-:W-:Y:S01]  /*4910*/  FFMA.FTZ R55, R144.reuse, R64, R55 ;  /* 0x0000004090377223 */ /* 0x040fe20000010037 */
[----:B------:R-:W-:-:S02]  /*4920*/  FFMA.FTZ R54, R144, R53, -R54 ;  /* 0x0000003590367223 */ /* 0x000fc40000010836 */
[-C--:B------:R-:W-:Y:S01]  /*4930*/  FFMA.FTZ R162, R150, R153.reuse, R156 ;  /* 0x0000009996a27223 */ /* 0x080fe2000001009c */
[----:B------:R-:W-:Y:S01]  /*4940*/  FADD.FTZ R156, RZ, R55 ;  /* 0x00000037ff9c7221 */ /* 0x000fe20000010000 */
[----:B------:R-:W-:Y:S01]  /*4950*/  FADD.FTZ R64, R103, R54 ;  /* 0x0000003667407221 */ /* 0x000fe20000010000 */
[----:B------:R-:W-:Y:S01]  /*4960*/  FMUL.FTZ R53, R151, R52 ;  /* 0x0000003497357220 */ /* 0x000fe20000410000 */
[----:B------:R-:W-:Y:S01]  /*4970*/  FMUL.FTZ R155, R154, -R153 ;  /* 0x800000999a9b7220 */ /* 0x000fe20000410000 */
[C---:B------:R-:W-:Y:S01]  /*4980*/  FMUL.FTZ R158, R149.reuse, R156 ;  /* 0x0000009c959e7220 */ /* 0x040fe20000410000 */
[-C--:B------:R-:W-:Y:S01]  /*4990*/  FMUL.FTZ R153, R149, R64.reuse ;  /* 0x0000004095997220 */ /* 0x080fe20000410000 */
[-C--:B------:R-:W-:Y:S01]  /*49a0*/  FMUL.FTZ R55, R151, R65.reuse ;  /* 0x0000004197377220 */ /* 0x080fe20000410000 */
[C---:B------:R-:W-:Y:S01]  /*49b0*/  FFMA.FTZ R54, R144.reuse, R65, -R53 ;  /* 0x0000004190367223 */ /* 0x040fe20000010835 */
[C---:B------:R-:W-:Y:S01]  /*49c0*/  FFMA.FTZ R65, R143.reuse, R64, -R158 ;  /* 0x000000408f417223 */ /* 0x040fe2000001089e */
[----:B------:R-:W-:Y:S01]  /*49d0*/  FFMA.FTZ R153, R143, R156, R153 ;  /* 0x0000009c8f997223 */ /* 0x000fe20000010099 */
[----:B------:R-:W-:-:S02]  /*49e0*/  FFMA.FTZ R52, R144, R52, R55 ;  /* 0x0000003490347223 */ /* 0x000fc40000010037 */
[----:B------:R-:W-:Y:S01]  /*49f0*/  FADD.FTZ R65, R104, R65 ;  /* 0x0000004168417221 */ /* 0x000fe20000010000 */
[----:B------:R-:W-:Y:S01]  /*4a00*/  FADD.FTZ R153, RZ, R153 ;  /* 0x00000099ff997221 */ /* 0x000fe20000010000 */
[C---:B------:R-:W-:Y:S02]  /*4a10*/  FMUL.FTZ R53, R149.reuse, R52 ;  /* 0x0000003495357220 */ /* 0x040fe40000410000 */
[C---:B------:R-:W-:Y:S01]  /*4a20*/  FMUL.FTZ R156, R146.reuse, R65 ;  /* 0x00000041929c7220 */ /* 0x040fe20000410000 */
[-C--:B------:R-:W-:Y:S01]  /*4a30*/  FMUL.FTZ R64, R146, R153.reuse ;  /* 0x0000009992407220 */ /* 0x080fe20000410000 */
[-C--:B------:R-:W-:Y:S01]  /*4a40*/  FMUL.FTZ R55, R149, R54.reuse ;  /* 0x0000003695377220 */ /* 0x080fe20000410000 */
[C---:B------:R-:W-:Y:S01]  /*4a50*/  FFMA.FTZ R53, R143.reuse, R54, -R53 ;  /* 0x000000368f357223 */ /* 0x040fe20000010835 */
[----:B------:R-:W-:Y:S01]  /*4a60*/  FFMA.FTZ R156, R142, R153, R156 ;  /* 0x000000998e9c7223 */ /* 0x000fe2000001009c */
[----:B------:R-:W-:Y:S01]  /*4a70*/  ISETP.NE.AND P2, PT, R68, 0x1f, PT ;  /* 0x0000001f4400780c */ /* 0x000fe20003f45270 */
[----:B------:R-:W-:Y:S01]  /*4a80*/  FFMA.FTZ R64, R142, R65, -R64 ;  /* 0x000000418e407223 */ /* 0x000fe20000010840 */
[----:B------:R-:W-:Y:S01]  /*4a90*/  FFMA.FTZ R55, R143, R52, R55 ;  /* 0x000000348f377223 */ /* 0x000fe20000010037 */
[----:B------:R-:W-:Y:S01]  /*4aa0*/  FMUL.FTZ R54, R146, R53 ;  /* 0x0000003592367220 */ /* 0x000fe20000410000 */
[----:B------:R-:W-:Y:S01]  /*4ab0*/  FADD.FTZ R156, RZ, R156 ;  /* 0x0000009cff9c7221 */ /* 0x000fe20000010000 */
[----:B------:R-:W-:Y:S01]  /*4ac0*/  FADD.FTZ R64, R105, R64 ;  /* 0x0000004069407221 */ /* 0x000fe20000010000 */
[----:B------:R-:W-:Y:S01]  /*4ad0*/  FFMA.FTZ R160, R150, R157, -R155 ;  /* 0x0000009d96a07223 */ /* 0x000fe2000001089b */
[-C--:B------:R-:W-:Y:S01]  /*4ae0*/  FMUL.FTZ R155, R146, R55.reuse ;  /* 0x00000037929b7220 */ /* 0x080fe20000410000 */
[C---:B------:R-:W-:Y:S01]  /*4af0*/  FFMA.FTZ R54, R142.reuse, R55, R54 ;  /* 0x000000378e367223 */ /* 0x040fe20000010036 */
[C---:B------:R-:W-:Y:S01]  /*4b00*/  FMUL.FTZ R55, R145.reuse, R156 ;  /* 0x0000009c91377220 */ /* 0x040fe20000410000 */
[C---:B------:R-:W-:Y:S01]  /*4b10*/  FMUL.FTZ R65, R145.reuse, R64 ;  /* 0x0000004091417220 */ /* 0x040fe20000410000 */
[----:B------:R-:W-:Y:S01]  /*4b20*/  FFMA.FTZ R52, R142, R53, -R155 ;  /* 0x000000358e347223 */ /* 0x000fe2000001089b */
[----:B------:R-:W-:Y:S01]  /*4b30*/  FMUL.FTZ R53, R145, R54 ;  /* 0x0000003691357220 */ /* 0x000fe20000410000 */
[C---:B------:R-:W-:Y:S01]  /*4b40*/  FFMA.FTZ R55, R139.reuse, R64, -R55 ;  /* 0x000000408b377223 */ /* 0x040fe20000010837 */
[----:B------:R-:W-:Y:S01]  /*4b50*/  FFMA.FTZ R65, R139, R156, R65 ;  /* 0x0000009c8b417223 */ /* 0x000fe20000010041 */
[----:B------:R-:W-:Y:S01]  /*4b60*/  @P2 LEA R64, R68, UR23, 0x3 ;  /* 0x0000001744402c11 */ /* 0x000fe2000f8e18ff */
[-C--:B------:R-:W-:Y:S01]  /*4b70*/  FMUL.FTZ R158, R145, R52.reuse ;  /* 0x00000034919e7220 */ /* 0x080fe20000410000 */
[----:B------:R-:W-:Y:S01]  /*4b80*/  FFMA.FTZ R53, R139, R52, -R53 ;  /* 0x000000348b357223 */ /* 0x000fe20000010835 */
[----:B------:R-:W-:-:S03]  /*4b90*/  FADD.FTZ R52, RZ, R65 ;  /* 0x00000041ff347221 */ /* 0x000fc60000010000 */
[----:B------:R-:W0:Y:S01]  /*4ba0*/  @P2 LDS.64 R64, [R64+0x1ca8] ;  /* 0x001ca80040402984 */ /* 0x000e220000000a00 */
[----:B------:R-:W-:Y:S01]  /*4bb0*/  FFMA.FTZ R158, R139, R54, R158 ;  /* 0x000000368b9e7223 */ /* 0x000fe2000001009e */
[CC--:B------:R-:W-:Y:S01]  /*4bc0*/  FMUL.FTZ R155, R137.reuse, R53.reuse ;  /* 0x00000035899b7220 */ /* 0x0c0fe20000410000 */
[----:B------:R-:W-:Y:S02]  /*4bd0*/  BSSY B0, `(.L_x_14130) ;  /* 0x0000010000007945 */ /* 0x000fe40003800000 */
[-C--:B------:R-:W-:Y:S01]  /*4be0*/  FMUL.FTZ R153, R137, R158.reuse ;  /* 0x0000009e89997220 */ /* 0x080fe20000410000 */
[----:B------:R-:W-:Y:S01]  /*4bf0*/  FFMA.FTZ R158, R136, R158, R155 ;  /* 0x0000009e889e7223 */ /* 0x000fe2000001009b */
[----:B------:R-:W-:Y:S02]  /*4c00*/  FADD.FTZ R55, R106, R55 ;  /* 0x000000376a377221 */ /* 0x000fe40000010000 */
[----:B------:R-:W-:Y:S01]  /*4c10*/  FFMA.FTZ R168, R136, R53, -R153 ;  /* 0x0000003588a87223 */ /* 0x000fe20000010899 */
        /* <DEDUP_REMOVED lines=11> */
.L_x_14131:
[----:B------:R-:W-:Y:S05]  /*4cd0*/  BSYNC B0 ;  /* 0x0000000000007941 */ /* 0x000fea0003800000 */
.L_x_14130:
[C---:B-1----:R-:W-:Y:S01]  /*4ce0*/  FMUL.FTZ R53, R137.reuse, R52 ;  /* 0x0000003489357220 */ /* 0x042fe20000410000 */
[C---:B------:R-:W-:Y:S01]  /*4cf0*/  FMUL.FTZ R153, R137.reuse, R55 ;  /* 0x0000003789997220 */ /* 0x040fe20000410000 */
[C---:B0-2---:R-:W-:Y:S01]  /*4d00*/  FMUL.FTZ R155, R137.reuse, R65 ;  /* 0x00000041899b7220 */ /* 0x045fe20000410000 */
[----:B------:R-:W-:Y:S01]  /*4d10*/  FMUL.FTZ R54, R137, -R64 ;  /* 0x8000004089367220 */ /* 0x000fe20000410000 */
[C---:B------:R-:W-:Y:S01]  /*4d20*/  FFMA.FTZ R178, R136.reuse, R55, -R53 ;  /* 0x0000003788b27223 */ /* 0x040fe20000010835 */
[C---:B------:R-:W-:Y:S01]  /*4d30*/  FFMA.FTZ R153, R136.reuse, R52, R153 ;  /* 0x0000003488997223 */ /* 0x040fe20000010099 */
[----:B------:R-:W0:Y:S01]  /*4d40*/  SHFL.UP PT, R53, R168, 0x1, RZ ;  /* 0x04200000a8357989 */ /* 0x000e2200000e00ff */
[C---:B------:R-:W-:Y:S01]  /*4d50*/  FFMA.FTZ R52, R136.reuse, R64, -R155 ;  /* 0x0000004088347223 */ /* 0x040fe2000001089b */
[----:B------:R-:W-:Y:S01]  /*4d60*/  FADD.FTZ R178, R107, R178 ;  /* 0x000000b26bb27221 */ /* 0x000fe20000010000 */
[----:B------:R-:W-:Y:S01]  /*4d70*/  FADD.FTZ R177, RZ, R153 ;  /* 0x00000099ffb17221 */ /* 0x000fe20000010000 */
[----:B------:R-:W1:Y:S01]  /*4d80*/  SHFL.UP PT, R55, R158, 0x1, RZ ;  /* 0x042000009e377989 */ /* 0x000e6200000e00ff */
[----:B------:R-:W-:Y:S01]  /*4d90*/  FFMA.FTZ R54, R136, -R65, R54 ;  /* 0x8000004188367223 */ /* 0x000fe20000010036 */
[C---:B------:R-:W-:Y:S01]  /*4da0*/  FMUL.FTZ R155, R145.reuse, -R52 ;  /* 0x80000034919b7220 */ /* 0x040fe20000410000 */
[C---:B------:R-:W-:Y:S01]  /*4db0*/  FMUL.FTZ R153, R94.reuse, R109 ;  /* 0x0000006d5e997220 */ /* 0x040fe20000410000 */
[----:B------:R-:W2:Y:S01]  /*4dc0*/  SHFL.UP PT, R157, R178, 0x1, RZ ;  /* 0x04200000b29d7989 */ /* 0x000ea200000e00ff */
[-C--:B------:R-:W-:Y:S01]  /*4dd0*/  FMUL.FTZ R156, R145, -R54.reuse ;  /* 0x80000036919c7220 */ /* 0x080fe20000410000 */
[C---:B------:R-:W-:Y:S01]  /*4de0*/  FFMA.FTZ R163, R139.reuse, R54, R155 ;  /* 0x000000368ba37223 */ /* 0x040fe2000001009b */
[----:B------:R-:W-:Y:S01]  /*4df0*/  FMUL.FTZ R155, R94, R3 ;  /* 0x000000035e9b7220 */ /* 0x000fe20000410000 */
[----:B------:R-:W3:Y:S01]  /*4e00*/  SHFL.UP PT, R159, R177, 0x1, RZ ;  /* 0x04200000b19f7989 */ /* 0x000ee200000e00ff */
[----:B------:R-:W-:Y:S01]  /*4e10*/  FFMA.FTZ R161, R139, R52, -R156 ;  /* 0x000000348ba17223 */ /* 0x000fe2000001089c */
[----:B------:R-:W-:Y:S01]  /*4e20*/  MOV R52, UR41 ;  /* 0x0000002900347c02 */ /* 0x000fe20008000f00 */
[C---:B------:R-:W-:Y:S01]  /*4e30*/  FMUL.FTZ R165, R146.reuse, -R163 ;  /* 0x800000a392a57220 */ /* 0x040fe20000410000 */
[----:B------:R-:W-:Y:S01]  /*4e40*/  FADD.FTZ R162, -R153, R162 ;  /* 0x000000a299a27221 */ /* 0x000fe20000010100 */
[-C--:B------:R-:W-:Y:S01]  /*4e50*/  FMUL.FTZ R54, R146, -R161.reuse ;  /* 0x800000a192367220 */ /* 0x080fe20000410000 */
[----:B------:R-:W-:Y:S01]  /*4e60*/  ISETP.LE.OR P0, PT, R52, UR5, P0 ;  /* 0x0000000534007c0c */ /* 0x000fe20008703670 */
[C---:B------:R-:W-:Y:S01]  /*4e70*/  FFMA.FTZ R52, R142.reuse, R161, -R165 ;  /* 0x000000a18e347223 */ /* 0x040fe200000108a5 */
[----:B------:R-:W-:Y:S01]  /*4e80*/  FADD.FTZ R160, R155, R160 ;  /* 0x000000a09ba07221 */ /* 0x000fe20000010000 */
[----:B------:R-:W-:Y:S01]  /*4e90*/  FMUL.FTZ R156, R147, -R162 ;  /* 0x800000a2939c7220 */ /* 0x000fe20000410000 */
[----:B------:R-:W-:Y:S01]  /*4ea0*/  FFMA.FTZ R54, R142, R163, R54 ;  /* 0x000000a38e367223 */ /* 0x000fe20000010036 */
[----:B------:R-:W-:Y:S01]  /*4eb0*/  ISETP.GE.AND P3, PT, R186, 0x1, PT ;  /* 0x00000001ba00780c */ /* 0x000fe20003f66270 */
[----:B------:R-:W-:Y:S01]  /*4ec0*/  FMUL.FTZ R165, R149, -R52 ;  /* 0x8000003495a57220 */ /* 0x000fe20000410000 */
[----:B0-----:R-:W-:Y:S01]  /*4ed0*/  FMUL.FTZ R161, R158, R53 ;  /* 0x000000359ea17220 */ /* 0x001fe20000410000 */
[----:B------:R-:W-:Y:S01]  /*4ee0*/  FFMA.FTZ R167, R141, R160, -R156 ;  /* 0x000000a08da77223 */ /* 0x000fe2000001089c */
[-C--:B------:R-:W-:Y:S01]  /*4ef0*/  FMUL.FTZ R156, R149, -R54.reuse ;  /* 0x80000036959c7220 */ /* 0x080fe20000410000 */
[----:B------:R-:W-:Y:S01]  /*4f00*/  FFMA.FTZ R165, R143, R54, R165 ;  /* 0x000000368fa57223 */ /* 0x000fe200000100a5 */
[----:B-1----:R-:W-:Y:S01]  /*4f10*/  FFMA.FTZ R163, R168, R55, R161 ;  /* 0x00000037a8a37223 */ /* 0x002fe200000100a1 */
[----:B------:R-:W-:Y:S01]  /*4f20*/  FMUL.FTZ R160, R147, -R160 ;  /* 0x800000a093a07220 */ /* 0x000fe20000410000 */
[----:B------:R-:W-:Y:S01]  /*4f30*/  FFMA.FTZ R156, R143, R52, -R156 ;  /* 0x000000348f9c7223 */ /* 0x000fe2000001089c */
[C---:B--2---:R-:W-:Y:S01]  /*4f40*/  FMUL.FTZ R54, R158.reuse, R157 ;  /* 0x0000009d9e367220 */ /* 0x044fe20000410000 */
[C---:B------:R-:W-:Y:S01]  /*4f50*/  FMUL.FTZ R52, R158.reuse, R55 ;  /* 0x000000379e347220 */ /* 0x040fe20000410000 */
[----:B------:R-:W-:Y:S01]  /*4f60*/  FFMA.FTZ R160, R141, R162, R160 ;  /* 0x000000a28da07223 */ /* 0x000fe200000100a0 */
[C---:B------:R-:W-:Y:S01]  /*4f70*/  FSEL R55, R158.reuse, R163, !P3 ;  /* 0x000000a39e377208 */ /* 0x040fe20005800000 */
[-C--:B---3--:R-:W-:Y:S01]  /*4f80*/  FMUL.FTZ R161, R158, R159.reuse ;  /* 0x0000009f9ea17220 */ /* 0x088fe20000410000 */
[C---:B------:R-:W-:Y:S01]  /*4f90*/  FFMA.FTZ R54, R168.reuse, R159, R54 ;  /* 0x0000009fa8367223 */ /* 0x040fe20000010036 */
[C---:B------:R-:W-:Y:S01]  /*4fa0*/  FMUL.FTZ R159, R93.reuse, R109 ;  /* 0x0000006d5d9f7220 */ /* 0x040fe20000410000 */
[----:B------:R-:W-:Y:S01]  /*4fb0*/  FMUL.FTZ R158, R93, R3 ;  /* 0x000000035d9e7220 */ /* 0x000fe20000410000 */
[C---:B------:R-:W-:Y:S01]  /*4fc0*/  FFMA.FTZ R161, R168.reuse, R157, -R161 ;  /* 0x0000009da8a17223 */ /* 0x040fe200000108a1 */
[----:B------:R-:W-:Y:S01]  /*4fd0*/  @P3 FADD.FTZ R177, R177, R54 ;  /* 0x00000036b1b13221 */ /* 0x000fe20000010000 */
[----:B------:R-:W-:Y:S01]  /*4fe0*/  @P3 FFMA.FTZ R168, R168, R53, -R52 ;  /* 0x00000035a8a83223 */ /* 0x000fe20000010834 */
[-C--:B------:R-:W-:Y:S01]  /*4ff0*/  FMUL.FTZ R53, R151, -R156.reuse ;  /* 0x8000009c97357220 */ /* 0x080fe20000410000 */
[----:B------:R-:W-:Y:S01]  /*5000*/  @P3 FADD.FTZ R178, R178, R161 ;  /* 0x000000a1b2b23221 */ /* 0x000fe20000010000 */
[----:B------:R-:W-:Y:S01]  /*5010*/  FADD.FTZ R157, -R159, R160 ;  /* 0x000000a09f9d7221 */ /* 0x000fe20000010100 */
[----:B------:R-:W-:Y:S01]  /*5020*/  FADD.FTZ R167, R158, R167 ;  /* 0x000000a79ea77221 */ /* 0x000fe20000010000 */
[----:B------:R-:W0:Y:S01]  /*5030*/  SHFL.UP PT, R160, R177, 0x2, RZ ;  /* 0x04400000b1a07989 */ /* 0x000e2200000e00ff */
[-C--:B------:R-:W-:Y:S01]  /*5040*/  FFMA.FTZ R161, R144, R165.reuse, R53 ;  /* 0x000000a590a17223 */ /* 0x080fe20000010035 */
[----:B------:R-:W-:Y:S01]  /*5050*/  FMUL.FTZ R165, R151, -R165 ;  /* 0x800000a597a57220 */ /* 0x000fe20000410000 */
[C---:B------:R-:W-:Y:S01]  /*5060*/  FMUL.FTZ R163, R140.reuse, -R157 ;  /* 0x8000009d8ca37220 */ /* 0x040fe20000410000 */
[----:B------:R-:W1:Y:S01]  /*5070*/  SHFL.UP PT, R54, R178, 0x2, RZ ;  /* 0x04400000b2367989 */ /* 0x000e6200000e00ff */
[-C--:B------:R-:W-:Y:S01]  /*5080*/  FMUL.FTZ R162, R140, -R167.reuse ;  /* 0x800000a78ca27220 */ /* 0x080fe20000410000 */
[----:B------:R-:W-:Y:S01]  /*5090*/  FFMA.FTZ R165, R144, R156, -R165 ;  /* 0x0000009c90a57223 */ /* 0x000fe200000108a5 */
[C---:B------:R-:W-:Y:S01]  /*50a0*/  FFMA.FTZ R164, R138.reuse, R167, -R163 ;  /* 0x000000a78aa47223 */ /* 0x040fe200000108a3 */
[----:B------:R-:W2:Y:S01]  /*50b0*/  SHFL.UP PT, R52, R168, 0x2, RZ ;  /* 0x04400000a8347989 */ /* 0x000ea200000e00ff */
[----:B------:R-:W-:Y:S01]  /*50c0*/  FFMA.FTZ R167, R138, R157, R162 ;  /* 0x0000009d8aa77223 */ /* 0x000fe200000100a2 */
[C---:B------:R-:W-:Y:S01]  /*50d0*/  FMUL.FTZ R156, R92.reuse, R109 ;  /* 0x0000006d5c9c7220 */ /* 0x040fe20000410000 */
[----:B------:R-:W-:Y:S01]  /*50e0*/  FMUL.FTZ R157, R92, R3 ;  /* 0x000000035c9d7220 */ /* 0x000fe20000410000 */
[----:B------:R-:W3:Y:S01]  /*50f0*/  SHFL.UP PT, R53, R55, 0x2, RZ ;  /* 0x0440000037357989 */ /* 0x000ee200000e00ff */
        /* <DEDUP_REMOVED lines=8> */
[----:B------:R-:W-:Y:S01]  /*5180*/  FMUL.FTZ R165, R154, -R161 ;  /* 0x800000a19aa57220 */ /* 0x000fe20000410000 */
[----:B------:R-:W-:Y:S01]  /*5190*/  ISETP.GE.AND P3, PT, R186, 0x2, PT ;  /* 0x00000002ba00780c */ /* 0x000fe20003f66270 */
[-C--:B------:R-:W-:Y:S01]  /*51a0*/  FMUL.FTZ R162, R154, -R163.reuse ;  /* 0x800000a39aa27220 */ /* 0x080fe20000410000 */
[C---:B------:R-:W-:Y:S01]  /*51b0*/  FFMA.FTZ R167, R133.reuse, R164, -R170 ;  /* 0x000000a485a77223 */ /* 0x040fe200000108aa */
[----:B------:R-:W-:Y:S01]  /*51c0*/  FFMA.FTZ R170, R133, R166, R169 ;  /* 0x000000a685aa7223 */ /* 0x000fe200000100a9 */
[C---:B------:R-:W-:Y:S01]  /*51d0*/  FFMA.FTZ R164, R150.reuse, R163, -R165 ;  /* 0x000000a396a47223 */ /* 0x040fe200000108a5 */
[----:B------:R-:W-:Y:S01]  /*51e0*/  FFMA.FTZ R166, R150, R161, R162 ;  /* 0x000000a196a67223 */ /* 0x000fe200000100a2 */
[C---:B0-----:R-:W-:Y:S01]  /*51f0*/  FMUL.FTZ R163, R55.reuse, R160 ;  /* 0x000000a037a37220 */ /* 0x041fe20000410000 */
[C---:B-1----:R-:W-:Y:S01]  /*5200*/  FMUL.FTZ R165, R55.reuse, R54 ;  /* 0x0000003637a57220 */ /* 0x042fe20000410000 */
[----:B-----5:R-:W-:Y:S01]  /*5210*/  SHFL.IDX PT, R60, R60, RZ, 0x1f ;  /* 0x00001fff3c3c7589 */ /* 0x020fe200000e0000 */
[----:B------:R-:W-:Y:S01]  /*5220*/  BSSY B0, `(.L_x_14132) ;  /* 0x00000a4000007945 */ /* 0x000fe20003800000 */
[C---:B--2---:R-:W-:Y:S01]  /*5230*/  FMUL.FTZ R162, R55.reuse, R52 ;  /* 0x0000003437a27220 */ /* 0x044fe20000410000 */
[C---:B------:R-:W-:Y:S01]  /*5240*/  FFMA.FTZ R163, R168.reuse, R54, -R163 ;  /* 0x00000036a8a37223 */ /* 0x040fe200000108a3 */
[C---:B------:R-:W-:Y:S01]  /*5250*/  FFMA.FTZ R160, R168.reuse, R160, R165 ;  /* 0x000000a0a8a07223 */ /* 0x040fe200000100a5 */
[----:B------:R-:W-:Y:S01]  /*5260*/  SHFL.IDX PT, R61, R61, RZ, 0x1f ;  /* 0x00001fff3d3d7589 */ /* 0x000fe200000e0000 */
[-C--:B---3--:R-:W-:Y:S01]  /*5270*/  FMUL.FTZ R161, R55, R53.reuse ;  /* 0x0000003537a17220 */ /* 0x088fe20000410000 */
[C---:B------:R-:W-:Y:S01]  /*5280*/  FFMA.FTZ R54, R168.reuse, R53, R162 ;  /* 0x00000035a8367223 */ /* 0x040fe200000100a2 */
[----:B------:R-:W-:Y:S01]  /*5290*/  FMUL.FTZ R162, R91, R3 ;  /* 0x000000035ba27220 */ /* 0x000fe20000410000 */
[----:B------:R-:W-:Y:S01]  /*52a0*/  @P3 FADD.FTZ R177, R177, R160 ;  /* 0x000000a0b1b13221 */ /* 0x000fe20000010000 */
[----:B------:R-:W-:Y:S01]  /*52b0*/  @P3 FFMA.FTZ R168, R168, R52, -R161 ;  /* 0x00000034a8a83223 */ /* 0x000fe200000108a1 */
[----:B------:R-:W-:Y:S01]  /*52c0*/  @P3 FADD.FTZ R178, R178, R163 ;  /* 0x000000a3b2b23221 */ /* 0x000fe20000010000 */
[----:B------:R-:W-:Y:S01]  /*52d0*/  FSEL R54, R55, R54, !P3 ;  /* 0x0000003637367208 */ /* 0x000fe20005800000 */
[----:B------:R-:W-:Y:S01]  /*52e0*/  FMUL.FTZ R163, R91, R109 ;  /* 0x0000006d5ba37220 */ /* 0x000fe20000410000 */
[----:B------:R-:W-:Y:S01]  /*52f0*/  FMUL.FTZ R52, R147, -R164 ;  /* 0x800000a493347220 */ /* 0x000fe20000410000 */
[----:B------:R-:W-:Y:S01]  /*5300*/  FADD.FTZ R161, R162, R167 ;  /* 0x000000a7a2a17221 */ /* 0x000fe20000010000 */
[----:B------:R-:W0:Y:S01]  /*5310*/  SHFL.UP PT, R53, R168, 0x4, RZ ;  /* 0x04800000a8357989 */ /* 0x000e2200000e00ff */
[----:B------:R-:W-:Y:S01]  /*5320*/  FADD.FTZ R169, -R163, R170 ;  /* 0x000000aaa3a97221 */ /* 0x000fe20000010100 */
[-C--:B------:R-:W-:Y:S01]  /*5330*/  FFMA.FTZ R171, R141, R166.reuse, R52 ;  /* 0x000000a68dab7223 */ /* 0x080fe20000010034 */
        /* <DEDUP_REMOVED lines=8> */
[----:B------:R-:W-:Y:S01]  /*53c0*/  FMUL.FTZ R161, R90, R3 ;  /* 0x000000035aa17220 */ /* 0x000fe20000410000 */
[----:B------:R-:W3:Y:S01]  /*53d0*/  SHFL.UP PT, R55, R54, 0x4, RZ ;  /* 0x0480000036377989 */ /* 0x000ee200000e00ff */
[C---:B------:R-:W-:Y:S01]  /*53e0*/  FMUL.FTZ R173, R140.reuse, -R171 ;  /* 0x800000ab8cad7220 */ /* 0x040fe20000410000 */
[----:B------:R-:W-:Y:S01]  /*53f0*/  FMUL.FTZ R164, R140, -R169 ;  /* 0x800000a98ca47220 */ /* 0x000fe20000410000 */
[----:B------:R-:W-:Y:S01]  /*5400*/  FMUL.FTZ R160, R90, R109 ;  /* 0x0000006d5aa07220 */ /* 0x000fe20000410000 */
[----:B------:R-:W-:Y:S01]  /*5410*/  FADD.FTZ R170, R161, R170 ;  /* 0x000000aaa1aa7221 */ /* 0x000fe20000010000 */
[C---:B------:R-:W-:Y:S01]  /*5420*/  FFMA.FTZ R52, R138.reuse, R169, -R173 ;  /* 0x000000a98a347223 */ /* 0x040fe200000108ad */
[----:B------:R-:W-:Y:S01]  /*5430*/  FFMA.FTZ R164, R138, R171, R164 ;  /* 0x000000ab8aa47223 */ /* 0x000fe200000100a4 */
        /* <DEDUP_REMOVED lines=9> */
[C---:B0-----:R-:W-:Y:S01]  /*54d0*/  FMUL.FTZ R169, R54.reuse, R53 ;  /* 0x0000003536a97220 */ /* 0x041fe20000410000 */
[C---:B-1----:R-:W-:Y:S01]  /*54e0*/  FMUL.FTZ R164, R54.reuse, R167 ;  /* 0x000000a736a47220 */ /* 0x042fe20000410000 */
[----:B------:R-:W-:Y:S01]  /*54f0*/  FFMA.FTZ R174, R129, R170, -R174 ;  /* 0x000000aa81ae7223 */ /* 0x000fe200000108ae */
[----:B------:R-:W-:Y:S01]  /*5500*/  ISETP.GT.U32.AND P4, PT, R187, 0x1b, PT ;  /* 0x0000001bbb00780c */ /* 0x000fe20003f84070 */
[-C--:B--2---:R-:W-:Y:S01]  /*5510*/  FMUL.FTZ R166, R54, R165.reuse ;  /* 0x000000a536a67220 */ /* 0x084fe20000410000 */
[----:B------:R-:W-:Y:S01]  /*5520*/  FFMA.FTZ R165, R168, R165, -R164 ;  /* 0x000000a5a8a57223 */ /* 0x000fe200000108a4 */
[----:B------:R-:W-:Y:S01]  /*5530*/  FMUL.FTZ R164, R89, R109 ;  /* 0x0000006d59a47220 */ /* 0x000fe20000410000 */
[----:B------:R-:W-:Y:S01]  /*5540*/  ISETP.GT.U32.AND P5, PT, R187, 0x17, PT ;  /* 0x00000017bb00780c */ /* 0x000fe20003fa4070 */
[-C--:B---3--:R-:W-:Y:S01]  /*5550*/  FMUL.FTZ R52, R54, R55.reuse ;  /* 0x0000003736347220 */ /* 0x088fe20000410000 */
[C---:B------:R-:W-:Y:S01]  /*5560*/  FFMA.FTZ R169, R168.reuse, R55, R169 ;  /* 0x00000037a8a97223 */ /* 0x040fe200000100a9 */
[C---:B------:R-:W-:Y:S01]  /*5570*/  FFMA.FTZ R166, R168.reuse, R167, R166 ;  /* 0x000000a7a8a67223 */ /* 0x040fe200000100a6 */
[----:B------:R-:W-:Y:S01]  /*5580*/  FMUL.FTZ R167, R89, R3 ;  /* 0x0000000359a77220 */ /* 0x000fe20000410000 */
[----:B------:R-:W-:Y:S01]  /*5590*/  @P3 FFMA.FTZ R168, R168, R53, -R52 ;  /* 0x00000035a8a83223 */ /* 0x000fe20000010834 */
[----:B------:R-:W-:Y:S01]  /*55a0*/  @P3 FADD.FTZ R178, R178, R165 ;  /* 0x000000a5b2b23221 */ /* 0x000fe20000010000 */
[----:B------:R-:W-:Y:S01]  /*55b0*/  @P3 FADD.FTZ R177, R177, R166 ;  /* 0x000000a6b1b13221 */ /* 0x000fe20000010000 */
[----:B------:R-:W-:Y:S01]  /*55c0*/  FSEL R169, R54, R169, !P3 ;  /* 0x000000a936a97208 */ /* 0x000fe20005800000 */
[----:B------:R-:W-:Y:S01]  /*55d0*/  FADD.FTZ R179, -R164, R175 ;  /* 0x000000afa4b37221 */ /* 0x000fe20000010100 */
[----:B------:R-:W0:Y:S01]  /*55e0*/  SHFL.UP PT, R52, R168, 0x8, RZ ;  /* 0x05000000a8347989 */ /* 0x000e2200000e00ff */
[----:B------:R-:W-:Y:S01]  /*55f0*/  FADD.FTZ R175, R167, R174 ;  /* 0x000000aea7af7221 */ /* 0x000fe20000010000 */
[C---:B------:R-:W-:Y:S01]  /*5600*/  FMUL.FTZ R165, R134.reuse, -R171 ;  /* 0x800000ab86a57220 */ /* 0x040fe20000410000 */
[----:B------:R-:W-:Y:S01]  /*5610*/  FMUL.FTZ R166, R134, -R173 ;  /* 0x800000ad86a67220 */ /* 0x000fe20000410000 */
[----:B------:R-:W1:Y:S01]  /*5620*/  SHFL.UP PT, R55, R177, 0x8, RZ ;  /* 0x05000000b1377989 */ /* 0x000e6200000e00ff */
[C---:B------:R-:W-:Y:S01]  /*5630*/  FMUL.FTZ R170, R130.reuse, -R175 ;  /* 0x800000af82aa7220 */ /* 0x040fe20000410000 */
[----:B------:R-:W-:Y:S01]  /*5640*/  FMUL.FTZ R181, R130, -R179 ;  /* 0x800000b382b57220 */ /* 0x000fe20000410000 */
[----:B------:R-:W-:Y:S01]  /*5650*/  FFMA.FTZ R172, R132, R173, R165 ;  /* 0x000000ad84ac7223 */ /* 0x000fe200000100a5 */
[----:B------:R-:W2:Y:S01]  /*5660*/  SHFL.UP PT, R54, R178, 0x8, RZ ;  /* 0x05000000b2367989 */ /* 0x000ea200000e00ff */
[----:B------:R-:W-:Y:S01]  /*5670*/  FFMA.FTZ R179, R128, R179, R170 ;  /* 0x000000b380b37223 */ /* 0x000fe200000100aa */
[----:B------:R-:W-:Y:S01]  /*5680*/  FFMA.FTZ R170, R132, R171, -R166 ;  /* 0x000000ab84aa7223 */ /* 0x000fe200000108a6 */
[----:B------:R-:W-:Y:S01]  /*5690*/  FFMA.FTZ R176, R128, R175, -R181 ;  /* 0x000000af80b07223 */ /* 0x000fe200000108b5 */
[----:B------:R-:W3:Y:S01]  /*56a0*/  SHFL.UP PT, R53, R169, 0x8, RZ ;  /* 0x05000000a9357989 */ /* 0x000ee200000e00ff */
[C---:B------:R-:W-:Y:S01]  /*56b0*/  FMUL.FTZ R165, R88.reuse, R3 ;  /* 0x0000000358a57220 */ /* 0x040fe20000410000 */
[----:B------:R-:W-:Y:S01]  /*56c0*/  FMUL.FTZ R166, R88, R109 ;  /* 0x0000006d58a67220 */ /* 0x000fe20000410000 */
[C---:B------:R-:W-:Y:S01]  /*56d0*/  FMUL.FTZ R171, R131.reuse, -R170 ;  /* 0x800000aa83ab7220 */ /* 0x040fe20000410000 */
[-C--:B------:R-:W-:Y:S01]  /*56e0*/  FMUL.FTZ R174, R131, -R172.reuse ;  /* 0x800000ac83ae7220 */ /* 0x080fe20000410000 */
[----:B------:R-:W-:Y:S01]  /*56f0*/  FADD.FTZ R176, R165, R176 ;  /* 0x000000b0a5b07221 */ /* 0x000fe20000010000 */
[----:B------:R-:W-:Y:S01]  /*5700*/  FADD.FTZ R180, -R166, R179 ;  /* 0x000000b3a6b47221 */ /* 0x000fe20000010100 */
[----:B------:R-:W-:Y:S01]  /*5710*/  FFMA.FTZ R179, R129, R172, R171 ;  /* 0x000000ac81b37223 */ /* 0x000fe200000100ab */
[----:B------:R-:W-:Y:S01]  /*5720*/  ISETP.GE.AND P3, PT, R186, 0x8, PT ;  /* 0x00000008ba00780c */ /* 0x000fe20003f66270 */
[----:B------:R-:W-:Y:S01]  /*5730*/  FMUL.FTZ R171, R127, -R176 ;  /* 0x800000b07fab7220 */ /* 0x000fe20000410000 */
[----:B------:R-:W-:Y:S01]  /*5740*/  FFMA.FTZ R175, R129, R170, -R174 ;  /* 0x000000aa81af7223 */ /* 0x000fe200000108ae */
[-C--:B------:R-:W-:Y:S01]  /*5750*/  FMUL.FTZ R170, R127, -R180.reuse ;  /* 0x800000b47faa7220 */ /* 0x080fe20000410000 */
[----:B------:R-:W-:Y:S01]  /*5760*/  FMUL.FTZ R173, R130, -R179 ;  /* 0x800000b382ad7220 */ /* 0x000fe20000410000 */
[----:B------:R-:W-:Y:S01]  /*5770*/  FFMA.FTZ R180, R125, R180, R171 ;  /* 0x000000b47db47223 */ /* 0x000fe200000100ab */
[----:B0-----:R-:W-:Y:S01]  /*5780*/  FMUL.FTZ R171, R169, R52 ;  /* 0x00000034a9ab7220 */ /* 0x001fe20000410000 */
[----:B------:R-:W-:Y:S01]  /*5790*/  FFMA.FTZ R183, R125, R176, -R170 ;  /* 0x000000b07db77223 */ /* 0x000fe200000108aa */
[----:B------:R-:W-:Y:S01]  /*57a0*/  FFMA.FTZ R174, R128, R175, -R173 ;  /* 0x000000af80ae7223 */ /* 0x000fe200000108ad */
[----:B-1----:R-:W-:Y:S01]  /*57b0*/  FMUL.FTZ R173, R169, R55 ;  /* 0x00000037a9ad7220 */ /* 0x002fe20000410000 */
[----:B------:R-:W-:Y:S01]  /*57c0*/  FMUL.FTZ R175, R130, -R175 ;  /* 0x800000af82af7220 */ /* 0x000fe20000410000 */
[----:B------:R-:W-:Y:S01]  /*57d0*/  ISETP.GT.U32.AND P6, PT, R187, 0xf, PT ;  /* 0x0000000fbb00780c */ /* 0x000fe20003fc4070 */
[CC--:B--2---:R-:W-:Y:S01]  /*57e0*/  FMUL.FTZ R170, R169.reuse, R54.reuse ;  /* 0x00000036a9aa7220 */ /* 0x0c4fe20000410000 */
[C---:B------:R-:W-:Y:S01]  /*57f0*/  FFMA.FTZ R173, R168.reuse, R54, -R173 ;  /* 0x00000036a8ad7223 */ /* 0x040fe200000108ad */
[CC--:B---3--:R-:W-:Y:S01]  /*5800*/  FFMA.FTZ R172, R168.reuse, R53.reuse, R171 ;  /* 0x00000035a8ac7223 */ /* 0x0c8fe200000100ab */
[----:B------:R-:W-:Y:S01]  /*5810*/  FMUL.FTZ R53, R169, R53 ;  /* 0x00000035a9357220 */ /* 0x000fe20000410000 */
[----:B------:R-:W-:Y:S01]  /*5820*/  FFMA.FTZ R170, R168, R55, R170 ;  /* 0x00000037a8aa7223 */ /* 0x000fe200000100aa */
[----:B------:R-:W-:-:S02]  /*5830*/  @P3 FADD.FTZ R178, R178, R173 ;  /* 0x000000adb2b23221 */ /* 0x000fc40000010000 */
[----:B------:R-:W-:Y:S01]  /*5840*/  @P3 FFMA.FTZ R168, R168, R52, -R53 ;  /* 0x00000034a8a83223 */ /* 0x000fe20000010835 */
[----:B------:R-:W-:Y:S01]  /*5850*/  @P3 FADD.FTZ R177, R177, R170 ;  /* 0x000000aab1b13221 */ /* 0x000fe20000010000 */
[----:B------:R-:W-:Y:S01]  /*5860*/  FSEL R172, R169, R172, !P3 ;  /* 0x000000aca9ac7208 */ /* 0x000fe20005800000 */
[----:B------:R-:W-:Y:S01]  /*5870*/  FFMA.FTZ R52, R128, R179, R175 ;  /* 0x000000b380347223 */ /* 0x000fe200000100af */
[C---:B------:R-:W-:Y:S01]  /*5880*/  FMUL.FTZ R169, R87.reuse, R109 ;  /* 0x0000006d57a97220 */ /* 0x040fe20000410000 */
[----:B------:R-:W0:Y:S01]  /*5890*/  SHFL.UP PT, R171, R168, 0x10, RZ ;  /* 0x06000000a8ab7989 */ /* 0x000e2200000e00ff */
[----:B------:R-:W-:Y:S01]  /*58a0*/  FMUL.FTZ R170, R87, R3 ;  /* 0x0000000357aa7220 */ /* 0x000fe20000410000 */
[----:B------:R-:W-:Y:S01]  /*58b0*/  FMUL.FTZ R53, R127, -R174 ;  /* 0x800000ae7f357220 */ /* 0x000fe20000410000 */
[----:B------:R-:W-:Y:S01]  /*58c0*/  FADD.FTZ R173, -R169, R180 ;  /* 0x000000b4a9ad7221 */ /* 0x000fe20000010100 */
[----:B------:R-:W1:Y:S01]  /*58d0*/  SHFL.UP PT, R181, R177, 0x10, RZ ;  /* 0x06000000b1b57989 */ /* 0x000e6200000e00ff */
[----:B------:R-:W-:Y:S01]  /*58e0*/  FADD.FTZ R183, R170, R183 ;  /* 0x000000b7aab77221 */ /* 0x000fe20000010000 */
[-C--:B------:R-:W-:Y:S01]  /*58f0*/  FMUL.FTZ R54, R127, -R52.reuse ;  /* 0x800000347f367220 */ /* 0x080fe20000410000 */
[----:B------:R-:W-:Y:S01]  /*5900*/  FMUL.FTZ R191, R126, -R173 ;  /* 0x800000ad7ebf7220 */ /* 0x000fe20000410000 */
[----:B------:R-:W2:Y:S01]  /*5910*/  SHFL.UP PT, R179, R178, 0x10, RZ ;  /* 0x06000000b2b37989 */ /* 0x000ea200000e00ff */
[C---:B------:R-:W-:Y:S01]  /*5920*/  FFMA.FTZ R189, R125.reuse, R52, R53 ;  /* 0x000000347dbd7223 */ /* 0x040fe20000010035 */
[----:B------:R-:W-:Y:S01]  /*5930*/  HFMA2.MMA R53, -RZ, RZ, 0, 0 ;  /* 0x00000000ff357435 */ /* 0x000fe200000001ff */
[-C--:B------:R-:W-:Y:S01]  /*5940*/  FFMA.FTZ R191, R124, R183.reuse, -R191 ;  /* 0x000000b77cbf7223 */ /* 0x080fe200000108bf */
[----:B------:R-:W3:Y:S01]  /*5950*/  SHFL.UP PT, R175, R172, 0x10, RZ ;  /* 0x06000000acaf7989 */ /* 0x000ee200000e00ff */
[----:B------:R-:W-:Y:S01]  /*5960*/  FMUL.FTZ R183, R126, -R183 ;  /* 0x800000b77eb77220 */ /* 0x000fe20000410000 */
[----:B------:R-:W-:Y:S01]  /*5970*/  ISETP.GE.AND P3, PT, R186, 0x10, PT ;  /* 0x00000010ba00780c */ /* 0x000fe20003f66270 */
[----:B------:R-:W-:Y:S01]  /*5980*/  FFMA.FTZ R185, R125, R174, -R54 ;  /* 0x000000ae7db97223 */ /* 0x000fe20000010836 */
[----:B------:R-:W-:Y:S01]  /*5990*/  FMUL.FTZ R174, R126, -R189 ;  /* 0x800000bd7eae7220 */ /* 0x000fe20000410000 */
[----:B------:R-:W-:Y:S01]  /*59a0*/  FFMA.FTZ R182, R124, R173, R183 ;  /* 0x000000ad7cb67223 */ /* 0x000fe200000100b7 */
[----:B------:R-:W-:-:S02]  /*59b0*/  MOV R52, 0x3f800000 ;  /* 0x3f80000000347802 */ /* 0x000fc40000000f00 */
[----:B------:R-:W-:Y:S01]  /*59c0*/  CS2R R54, SRZ ;  /* 0x0000000000367805 */ /* 0x000fe2000001ff00 */
[-C--:B------:R-:W-:Y:S01]  /*59d0*/  FFMA.FTZ R173, R124, R185.reuse, -R174 ;  /* 0x000000b97cad7223 */ /* 0x080fe200000108ae */
[----:B------:R-:W-:Y:S01]  /*59e0*/  FMUL.FTZ R185, R126, -R185 ;  /* 0x800000b97eb97220 */ /* 0x000fe20000410000 */
[----:B0-----:R-:W-:-:S03]  /*59f0*/  FMUL.FTZ R183, R172, R171 ;  /* 0x000000abacb77220 */ /* 0x001fc60000410000 */
[----:B------:R-:W0:Y:S01]  /*5a00*/  @!P0 LDS.128 R52, [UR27+0x1da0] ;  /* 0x001da01bff348984 */ /* 0x000e220008000c00 */
[----:B------:R-:W-:Y:S01]  /*5a10*/  ISETP.NE.AND P0, PT, R187, 0x1f, PT ;  /* 0x0000001fbb00780c */ /* 0x000fe20003f05270 */
[C---:B-1----:R-:W-:Y:S01]  /*5a20*/  FMUL.FTZ R174, R172.reuse, R181 ;  /* 0x000000b5acae7220 */ /* 0x042fe20000410000 */
[----:B--2---:R-:W-:-:S03]  /*5a30*/  FMUL.FTZ R180, R172, R179 ;  /* 0x000000b3acb47220 */ /* 0x004fc60000410000 */
[----:B------:R-:W-:Y:S01]  /*5a40*/  FFMA.FTZ R179, R168, R179, -R174 ;  /* 0x000000b3a8b37223 */ /* 0x000fe200000108ae */
[----:B------:R-:W-:Y:S01]  /*5a50*/  FFMA.FTZ R174, R124, R189, R185 ;  /* 0x000000bd7cae7223 */ /* 0x000fe200000100b9 */
[-C--:B---3--:R-:W-:Y:S01]  /*5a60*/  FFMA.FTZ R183, R168, R175.reuse, R183 ;  /* 0x000000afa8b77223 */ /* 0x088fe200000100b7 */
[----:B------:R-:W-:Y:S01]  /*5a70*/  FMUL.FTZ R176, R172, R175 ;  /* 0x000000afacb07220 */ /* 0x000fe20000410000 */
[----:B------:R-:W-:Y:S01]  /*5a80*/  FFMA.FTZ R180, R168, R181, R180 ;  /* 0x000000b5a8b47223 */ /* 0x000fe200000100b4 */
[----:B------:R-:W-:Y:S02]  /*5a90*/  @P3 FADD.FTZ R178, R178, R179 ;  /* 0x000000b3b2b23221 */ /* 0x000fe40000010000 */
[----:B------:R-:W-:Y:S01]  /*5aa0*/  @P3 FFMA.FTZ R168, R168, R171, -R176 ;  /* 0x000000aba8a83223 */ /* 0x000fe200000108b0 */
[----:B------:R-:W-:Y:S01]  /*5ab0*/  FSEL R183, R172, R183, !P3 ;  /* 0x000000b7acb77208 */ /* 0x000fe20005800000 */
[C---:B------:R-:W-:Y:S01]  /*5ac0*/  FMUL.FTZ R172, R0.reuse, R3 ;  /* 0x0000000300ac7220 */ /* 0x040fe20000410000 */
[----:B------:R-:W-:Y:S01]  /*5ad0*/  FMUL.FTZ R171, R0, R109 ;  /* 0x0000006d00ab7220 */ /* 0x000fe20000410000 */
[----:B------:R-:W-:Y:S01]  /*5ae0*/  @P3 FADD.FTZ R177, R177, R180 ;  /* 0x000000b4b1b13221 */ /* 0x000fe20000010000 */
[----:B------:R1:W2:Y:S01]  /*5af0*/  SHFL.DOWN PT, R109, R173, 0x1, 0x1f ;  /* 0x08201f00ad6d7f89 */ /* 0x0002a200000e0000 */
[----:B------:R-:W-:Y:S01]  /*5b00*/  FADD.FTZ R175, R172, R191 ;  /* 0x000000bfacaf7221 */ /* 0x000fe20000010000 */
[----:B------:R-:W-:Y:S01]  /*5b10*/  FADD.FTZ R176, -R171, R182 ;  /* 0x000000b6abb07221 */ /* 0x000fe20000010100 */
[----:B------:R-:W-:Y:S01]  /*5b20*/  ISETP.GT.U32.AND P3, PT, R187, 0x1d, PT ;  /* 0x0000001dbb00780c */ /* 0x000fe20003f64070 */
[----:B------:R1:W3:Y:S04]  /*5b30*/  SHFL.DOWN PT, R179, R174, 0x1, 0x1f ;  /* 0x08201f00aeb37f89 */ /* 0x0002e800000e0000 */
[----:B------:R1:W4:Y:S04]  /*5b40*/  SHFL.DOWN PT, R3, R175, 0x1, 0x1f ;  /* 0x08201f00af037f89 */ /* 0x00032800000e0000 */
[----:B------:R1:W0:Y:S04]  /*5b50*/  SHFL.DOWN PT, R181, R176, 0x1, 0x1f ;  /* 0x08201f00b0b57f89 */ /* 0x00022800000e0000 */
[----:B------:R-:W0:Y:S04]  /*5b60*/  SHFL.UP PT, R168, R168, 0x1, RZ ;  /* 0x04200000a8a87989 */ /* 0x000e2800000e00ff */
[----:B------:R-:W0:Y:S04]  /*5b70*/  SHFL.UP PT, R183, R183, 0x1, RZ ;  /* 0x04200000b7b77989 */ /* 0x000e2800000e00ff */
[----:B------:R-:W0:Y:S04]  /*5b80*/  SHFL.UP PT, R178, R178, 0x1, RZ ;  /* 0x04200000b2b27989 */ /* 0x000e2800000e00ff */
[----:B------:R-:W0:Y:S01]  /*5b90*/  SHFL.UP PT, R177, R177, 0x1, RZ ;  /* 0x04200000b1b17989 */ /* 0x000e2200000e00ff */
[----:B-123--:R-:W-:Y:S05]  /*5ba0*/  @!P0 BRA `(.L_x_14133) ;  /* 0x00000000002c8947 */ /* 0x00efea0003800000 */
[C---:B0-----:R-:W-:Y:S01]  /*5bb0*/  FMUL.FTZ R182, R174.reuse, R181 ;  /* 0x000000b5aeb67220 */ /* 0x041fe20000410000 */
[C---:B------:R-:W-:Y:S01]  /*5bc0*/  FMUL.FTZ R180, R174.reuse, R179 ;  /* 0x000000b3aeb47220 */ /* 0x040fe20000410000 */
[-C--:B----4-:R-:W-:Y:S01]  /*5bd0*/  FMUL.FTZ R184, R174, R3.reuse ;  /* 0x00000003aeb87220 */ /* 0x090fe20000410000 */
        /* <DEDUP_REMOVED lines=8> */
.L_x_14133:
[----:B------:R-:W-:Y:S05]  /*5c60*/  BSYNC B0 ;  /* 0x0000000000007941 */ /* 0x000fea0003800000 */
.L_x_14132:
[----:B------:R1:W2:Y:S01]  /*5c70*/  SHFL.DOWN PT, R109, R173, 0x2, 0x1f ;  /* 0x08401f00ad6d7f89 */ /* 0x0002a200000e0000 */
[----:B------:R-:W-:Y:S03]  /*5c80*/  BSSY B0, `(.L_x_14134) ;  /* 0x0000010000007945 */ /* 0x000fe60003800000 */
[----:B------:R1:W3:Y:S04]  /*5c90*/  SHFL.DOWN PT, R179, R174, 0x2, 0x1f ;  /* 0x08401f00aeb37f89 */ /* 0x0002e800000e0000 */
[----:B----4-:R1:W4:Y:S04]  /*5ca0*/  SHFL.DOWN PT, R3, R175, 0x2, 0x1f ;  /* 0x08401f00af037f89 */ /* 0x01032800000e0000 */
[----:B0-----:R1:W0:Y:S01]  /*5cb0*/  SHFL.DOWN PT, R181, R176, 0x2, 0x1f ;  /* 0x08401f00b0b57f89 */ /* 0x00122200000e0000 */
[----:B------:R-:W-:Y:S05]  /*5cc0*/  @P3 BRA `(.L_x_14135) ;  /* 0x00000000002c3947 */ /* 0x000fea0003800000 */
[C---:B0-----:R-:W-:Y:S01]  /*5cd0*/  FMUL.FTZ R182, R174.reuse, R181 ;  /* 0x000000b5aeb67220 */ /* 0x041fe20000410000 */
[C---:B---3--:R-:W-:Y:S01]  /*5ce0*/  FMUL.FTZ R180, R174.reuse, R179 ;  /* 0x000000b3aeb47220 */ /* 0x048fe20000410000 */
[C---:B----4-:R-:W-:Y:S01]  /*5cf0*/  FMUL.FTZ R184, R174.reuse, R3 ;  /* 0x00000003aeb87220 */ /* 0x050fe20000410000 */
        /* <DEDUP_REMOVED lines=8> */
.L_x_14135:
[----:B------:R-:W-:Y:S05]  /*5d80*/  BSYNC B0 ;  /* 0x0000000000007941 */ /* 0x000fea0003800000 */
.L_x_14134:
[----:B--2---:R2:W1:Y:S01]  /*5d90*/  SHFL.DOWN PT, R109, R173, 0x4, 0x1f ;  /* 0x08801f00ad6d7f89 */ /* 0x00446200000e0000 */
[----:B------:R-:W-:Y:S03]  /*5da0*/  BSSY B0, `(.L_x_14136) ;  /* 0x0000010000007945 */ /* 0x000fe60003800000 */
[----:B---3--:R2:W3:Y:S04]  /*5db0*/  SHFL.DOWN PT, R179, R174, 0x4, 0x1f ;  /* 0x08801f00aeb37f89 */ /* 0x0084e800000e0000 */
        /* <DEDUP_REMOVED lines=14> */
.L_x_14137:
[----:B------:R-:W-:Y:S05]  /*5ea0*/  BSYNC B0 ;  /* 0x0000000000007941 */ /* 0x000fea0003800000 */
.L_x_14136:
[----:B-1----:R1:W1:Y:S01]  /*5eb0*/  SHFL.DOWN PT, R109, R173, 0x8, 0x1f ;  /* 0x09001f00ad6d7f89 */ /* 0x00226200000e0000 */
[----:B------:R-:W-:Y:S03]  /*5ec0*/  BSSY B0, `(.L_x_14138) ;  /* 0x0000010000007945 */ /* 0x000fe60003800000 */
[----:B---3--:R3:W1:Y:S04]  /*5ed0*/  SHFL.DOWN PT, R179, R174, 0x8, 0x1f ;  /* 0x09001f00aeb37f89 */ /* 0x00866800000e0000 */
[----:B----4-:R3:W4:Y:S04]  /*5ee0*/  SHFL.DOWN PT, R3, R175, 0x8, 0x1f ;  /* 0x09001f00af037f89 */ /* 0x01072800000e0000 */
[----:B0-----:R3:W0:Y:S01]  /*5ef0*/  SHFL.DOWN PT, R181, R176, 0x8, 0x1f ;  /* 0x09001f00b0b57f89 */ /* 0x00162200000e0000 */
[----:B------:R-:W-:Y:S05]  /*5f00*/  @P5 BRA `(.L_x_14139) ;  /* 0x00000000002c5947 */ /* 0x000fea0003800000 */
[C---:B0-----:R-:W-:Y:S01]  /*5f10*/  FMUL.FTZ R182, R174.reuse, R181 ;  /* 0x000000b5aeb67220 */ /* 0x041fe20000410000 */
[C---:B-1----:R-:W-:Y:S01]  /*5f20*/  FMUL.FTZ R180, R174.reuse, R179 ;  /* 0x000000b3aeb47220 */ /* 0x042fe20000410000 */
[C---:B----4-:R-:W-:Y:S01]  /*5f30*/  FMUL.FTZ R184, R174.reuse, R3 ;  /* 0x00000003aeb87220 */ /* 0x050fe20000410000 */
        /* <DEDUP_REMOVED lines=8> */
.L_x_14139:
[----:B------:R-:W-:Y:S05]  /*5fc0*/  BSYNC B0 ;  /* 0x0000000000007941 */ /* 0x000fea0003800000 */
.L_x_14138:
[----:B-1----:R1:W1:Y:S01]  /*5fd0*/  SHFL.DOWN PT, R109, R173, 0x10, 0x1f ;  /* 0x0a001f00ad6d7f89 */ /* 0x00226200000e0000 */
[----:B------:R-:W-:Y:S03]  /*5fe0*/  BSSY B0, `(.L_x_14140) ;  /* 0x0000010000007945 */ /* 0x000fe60003800000 */
[----:B------:R0:W1:Y:S04]  /*5ff0*/  SHFL.DOWN PT, R179, R174, 0x10, 0x1f ;  /* 0x0a001f00aeb37f89 */ /* 0x00006800000e0000 */
[----:B----4-:R4:W1:Y:S04]  /*6000*/  SHFL.DOWN PT, R3, R175, 0x10, 0x1f ;  /* 0x0a001f00af037f89 */ /* 0x01086800000e0000 */
[----:B0-----:R4:W0:Y:S01]  /*6010*/  SHFL.DOWN PT, R181, R176, 0x10, 0x1f ;  /* 0x0a001f00b0b57f89 */ /* 0x00182200000e0000 */
        /* <DEDUP_REMOVED lines=9> */
[----:B----4-:R-:W-:Y:S02]  /*60b0*/  FADD.FTZ R175, R175, R182 ;  /* 0x000000b6afaf7221 */ /* 0x010fe40000010000 */
[----:B------:R-:W-:Y:S01]  /*60c0*/  FADD.FTZ R176, R176, R3 ;  /* 0x00000003b0b07221 */ /* 0x000fe20000010000 */
[----:B------:R-:W-:-:S07]  /*60d0*/  MOV R173, R180 ;  /* 0x000000b400ad7202 */ /* 0x000fce0000000f00 */
.L_x_14141:
[----:B------:R-:W-:Y:S05]  /*60e0*/  BSYNC B0 ;  /* 0x0000000000007941 */ /* 0x000fea0003800000 */
.L_x_14140:
[----:B------:R-:W-:Y:S01]  /*60f0*/  SHFL.DOWN PT, R182, R174, 0x1, 0x1f ;  /* 0x08201f00aeb67f89 */ /* 0x000fe200000e0000 */
[CC--:B-1----:R-:W-:Y:S01]  /*6100*/  FMUL.FTZ R3, R183.reuse, R60.reuse ;  /* 0x0000003cb7037220 */ /* 0x0c2fe20000410000 */
[-C--:B------:R-:W-:Y:S01]  /*6110*/  FMUL.FTZ R183, R183, R61.reuse ;  /* 0x0000003db7b77220 */ /* 0x080fe20000410000 */
[----:B------:R-:W-:Y:S01]  /*6120*/  ISETP.GT.AND P0, PT, R186, 0x1e, PT ;  /* 0x0000001eba00780c */ /* 0x000fe20003f04270 */
[----:B------:R-:W1:Y:S01]  /*6130*/  SHFL.IDX PT, R179, R55, RZ, 0x1f ;  /* 0x00001fff37b37589 */ /* 0x000e6200000e0000 */
[C---:B------:R-:W-:Y:S01]  /*6140*/  FFMA.FTZ R180, R168.reuse, R61, R3 ;  /* 0x0000003da8b47223 */ /* 0x040fe20000010003 */
[----:B------:R-:W-:Y:S01]  /*6150*/  FFMA.FTZ R183, R168, R60, -R183 ;  /* 0x0000003ca8b77223 */ /* 0x000fe200000108b7 */
[----:B------:R-:W-:Y:S01]  /*6160*/  BSSY B0, `(.L_x_14142) ;  /* 0x000025a000007945 */ /* 0x000fe20003800000 */
[----:B------:R-:W5:Y:S01]  /*6170*/  SHFL.IDX PT, R109, R54, RZ, 0x1f ;  /* 0x00001fff366d7589 */ /* 0x000f6200000e0000 */
[----:B------:R-:W-:Y:S01]  /*6180*/  @P1 FADD.FTZ R61, R177, R180 ;  /* 0x000000b4b13d1221 */ /* 0x000fe20000010000 */
[----:B------:R-:W-:Y:S01]  /*6190*/  @P1 FADD.FTZ R60, R178, R183 ;  /* 0x000000b7b23c1221 */ /* 0x000fe20000010000 */
[----:B------:R-:W-:Y:S01]  /*61a0*/  ISETP.GT.AND P1, PT, R186, 0x1d, PT ;  /* 0x0000001dba00780c */ /* 0x000fe20003f24270 */
[----:B0-----:R-:W0:Y:S01]  /*61b0*/  SHFL.DOWN PT, R181, R173, 0x1, 0x1f ;  /* 0x08201f00adb57f89 */ /* 0x001e2200000e0000 */
[C---:B------:R-:W-:Y:S01]  /*61c0*/  FMUL.FTZ R3, R63.reuse, R61 ;  /* 0x0000003d3f037220 */ /* 0x040fe20000410000 */
[----:B------:R-:W-:-:S02]  /*61d0*/  FMUL.FTZ R168, R63, R60 ;  /* 0x0000003c3fa87220 */ /* 0x000fc40000410000 */
[----:B------:R-:W0:Y:S01]  /*61e0*/  SHFL.DOWN PT, R185, R175, 0x1, 0x1f ;  /* 0x08201f00afb97f89 */ /* 0x000e2200000e0000 */
[C---:B------:R-:W-:Y:S01]  /*61f0*/  FFMA.FTZ R60, R62.reuse, R60, -R3 ;  /* 0x0000003c3e3c7223 */ /* 0x040fe20000010803 */
[----:B------:R-:W-:Y:S02]  /*6200*/  FFMA.FTZ R3, R62, R61, R168 ;  /* 0x0000003d3e037223 */ /* 0x000fe400000100a8 */
[----:B------:R-:W0:Y:S01]  /*6210*/  SHFL.DOWN PT, R189, R176, 0x1, 0x1f ;  /* 0x08201f00b0bd7f89 */ /* 0x000e2200000e0000 */
[----:B------:R-:W-:Y:S01]  /*6220*/  FADD.FTZ R177, R111, R60 ;  /* 0x0000003c6fb17221 */ /* 0x000fe20000010000 */
[----:B------:R-:W-:Y:S02]  /*6230*/  FADD.FTZ R3, RZ, R3 ;  /* 0x00000003ff037221 */ /* 0x000fe40000010000 */
[----:B--23--:R-:W2:Y:S01]  /*6240*/  SHFL.IDX PT, R174, R174, RZ, 0x1f ;  /* 0x00001fffaeae7589 */ /* 0x00cea200000e0000 */
[C---:B------:R-:W-:Y:S01]  /*6250*/  FMUL.FTZ R61, R126.reuse, R177 ;  /* 0x000000b17e3d7220 */ /* 0x040fe20000410000 */
[----:B------:R-:W-:Y:S01]  /*6260*/  FMUL.FTZ R60, R126, R3 ;  /* 0x000000037e3c7220 */ /* 0x000fe20000410000 */
[C---:B-1----:R-:W-:Y:S01]  /*6270*/  @P2 FMUL.FTZ R178, R182.reuse, R179 ;  /* 0x000000b3b6b22220 */ /* 0x042fe20000410000 */
[----:B------:R-:W1:Y:S01]  /*6280*/  SHFL.IDX PT, R173, R173, RZ, 0x1f ;  /* 0x00001fffadad7589 */ /* 0x000e6200000e0000 */
[----:B-----5:R-:W-:-:S03]  /*6290*/  @P2 FMUL.FTZ R180, R182, R109 ;  /* 0x0000006db6b42220 */ /* 0x020fc60000410000 */
[----:B----4-:R-:W3:Y:S01]  /*62a0*/  SHFL.IDX PT, R175, R175, RZ, 0x1f ;  /* 0x00001fffafaf7589 */ /* 0x010ee200000e0000 */
[C---:B0-----:R-:W-:Y:S01]  /*62b0*/  @P2 FFMA.FTZ R178, R181.reuse, R109, -R178 ;  /* 0x0000006db5b22223 */ /* 0x041fe200000108b2 */
[----:B------:R-:W-:Y:S02]  /*62c0*/  @P2 FFMA.FTZ R180, R181, R179, R180 ;  /* 0x000000b3b5b42223 */ /* 0x000fe400000100b4 */
[----:B------:R-:W0:Y:S01]  /*62d0*/  SHFL.IDX PT, R176, R176, RZ, 0x1f ;  /* 0x00001fffb0b07589 */ /* 0x000e2200000e0000 */
[----:B------:R-:W-:Y:S01]  /*62e0*/  @P2 FADD.FTZ R109, R185, R178 ;  /* 0x000000b2b96d2221 */ /* 0x000fe20000010000 */
[----:B------:R-:W-:-:S03]  /*62f0*/  @P2 FADD.FTZ R179, R189, R180 ;  /* 0x000000b4bdb32221 */ /* 0x000fc60000010000 */
[-C--:B------:R-:W-:Y:S01]  /*6300*/  FMUL.FTZ R168, R109, -R65.reuse ;  /* 0x800000416da87220 */ /* 0x080fe20000410000 */
[----:B------:R-:W-:Y:S01]  /*6310*/  ISETP.NE.AND P2, PT, R68, RZ, PT ;  /* 0x000000ff4400720c */ /* 0x000fe20003f45270 */
[C---:B------:R-:W-:Y:S02]  /*6320*/  FMUL.FTZ R62, R179.reuse, -R65 ;  /* 0x80000041b33e7220 */ /* 0x040fe40000410000 */
[-C--:B------:R-:W-:Y:S01]  /*6330*/  FFMA.FTZ R179, R179, R64.reuse, R168 ;  /* 0x00000040b3b37223 */ /* 0x080fe200000100a8 */
[C---:B------:R-:W-:Y:S01]  /*6340*/  FFMA.FTZ R168, R124.reuse, R177, -R60 ;  /* 0x000000b17ca87223 */ /* 0x040fe2000001083c */
[----:B------:R-:W-:Y:S01]  /*6350*/  FFMA.FTZ R64, R109, R64, -R62 ;  /* 0x000000406d407223 */ /* 0x000fe2000001083e */
[----:B------:R-:W-:Y:S01]  /*6360*/  FFMA.FTZ R62, R124, R3, R61 ;  /* 0x000000037c3e7223 */ /* 0x000fe2000001003d */
[----:B------:R-:W-:Y:S01]  /*6370*/  FADD.FTZ R61, -R2, R179 ;  /* 0x000000b3023d7221 */ /* 0x000fe20000010100 */
[----:B------:R-:W-:Y:S01]  /*6380*/  FFMA.FTZ R168, R49, R74, R168 ;  /* 0x0000004a31a87223 */ /* 0x000fe200000100a8 */
[----:B------:R-:W-:Y:S01]  /*6390*/  FADD.FTZ R2, R113, R64 ;  /* 0x0000004071027221 */ /* 0x000fe20000010000 */
[----:B------:R-:W-:Y:S01]  /*63a0*/  FADD.FTZ R60, RZ, R62 ;  /* 0x0000003eff3c7221 */ /* 0x000fe20000010000 */
[-C--:B------:R-:W-:Y:S01]  /*63b0*/  FMUL.FTZ R65, R137, -R61.reuse ;  /* 0x8000003d89417220 */ /* 0x080fe20000410000 */
[----:B------:R-:W-:Y:S01]  /*63c0*/  FMUL.FTZ R63, R127, R168 ;  /* 0x000000a87f3f7220 */ /* 0x000fe20000410000 */
[----:B------:R-:W-:Y:S01]  /*63d0*/  FMUL.FTZ R64, R137, -R2 ;  /* 0x8000000289407220 */ /* 0x000fe20000410000 */
[----:B------:R-:W-:Y:S01]  /*63e0*/  FMUL.FTZ R62, R127, R60 ;  /* 0x0000003c7f3e7220 */ /* 0x000fe20000410000 */
        /* <DEDUP_REMOVED lines=8> */
[C---:B------:R-:W-:Y:S01]  /*6470*/  FMUL.FTZ R112, R145.reuse, -R62 ;  /* 0x8000003e91707220 */ /* 0x040fe20000410000 */
[C---:B------:R-:W-:Y:S01]  /*6480*/  FMUL.FTZ R110, R130.reuse, R63 ;  /* 0x0000003f826e7220 */ /* 0x040fe20000410000 */
[-C--:B------:R-:W-:Y:S01]  /*6490*/  FMUL.FTZ R109, R145, -R64.reuse ;  /* 0x80000040916d7220 */ /* 0x080fe20000410000 */
[-C--:B------:R-:W-:Y:S01]  /*64a0*/  FMUL.FTZ R65, R130, R179.reuse ;  /* 0x000000b382417220 */ /* 0x080fe20000410000 */
[C---:B------:R-:W-:Y:S01]  /*64b0*/  FFMA.FTZ R112, R139.reuse, R64, R112 ;  /* 0x000000408b707223 */ /* 0x040fe20000010070 */
[C---:B------:R-:W-:Y:S01]  /*64c0*/  FFMA.FTZ R180, R128.reuse, R179, -R110 ;  /* 0x000000b380b47223 */ /* 0x040fe2000001086e */
        /* <DEDUP_REMOVED lines=51> */
[----:B------:R-:W-:Y:S01]  /*6800*/  FFMA.FTZ R184, R47, R72, R184 ;  /* 0x000000482fb87223 */ /* 0x000fe200000100b8 */
[----:B------:R-:W-:Y:S01]  /*6810*/  FADD.FTZ R116, R122, R189 ;  /* 0x000000bd7a747221 */ /* 0x000fe20000010000 */
[----:B------:R-:W-:Y:S01]  /*6820*/  FADD.FTZ R118, RZ, R118 ;  /* 0x00000076ff767221 */ /* 0x000fe20000010000 */
[CC--:B------:R-:W-:Y:S01]  /*6830*/  FMUL.FTZ R121, R154.reuse, -R119.reuse ;  /* 0x800000779a797220 */ /* 0x0c0fe20000410000 */
[C---:B------:R-:W-:Y:S01]  /*6840*/  FMUL.FTZ R189, R147.reuse, R184 ;  /* 0x000000b893bd7220 */ /* 0x040fe20000410000 */
[----:B------:R-:W-:Y:S01]  /*6850*/  FMUL.FTZ R190, R154, -R116 ;  /* 0x800000749abe7220 */ /* 0x000fe20000410000 */
[----:B------:R-:W-:Y:S01]  /*6860*/  FMUL.FTZ R120, R147, R118 ;  /* 0x0000007693787220 */ /* 0x000fe20000410000 */
[C---:B------:R-:W-:Y:S01]  /*6870*/  FFMA.FTZ R122, R150.reuse, R116, -R121 ;  /* 0x00000074967a7223 */ /* 0x040fe20000010879 */
[C---:B------:R-:W-:Y:S01]  /*6880*/  FFMA.FTZ R189, R141.reuse, R118, R189 ;  /* 0x000000768dbd7223 */ /* 0x040fe200000100bd */
[----:B------:R-:W-:Y:S01]  /*6890*/  FFMA.FTZ R190, R150, R119, R190 ;  /* 0x0000007796be7223 */ /* 0x000fe200000100be */
[----:B------:R-:W-:Y:S01]  /*68a0*/  FFMA.FTZ R121, R141, R184, -R120 ;  /* 0x000000b88d797223 */ /* 0x000fe20000010878 */
[----:B------:R-:W-:-:S02]  /*68b0*/  FADD.FTZ R120, R155, R122 ;  /* 0x0000007a9b787221 */ /* 0x000fc40000010000 */
[----:B------:R-:W-:Y:S01]  /*68c0*/  FADD.FTZ R122, -R153, R190 ;  /* 0x000000be997a7221 */ /* 0x000fe20000010100 */
        /* <DEDUP_REMOVED lines=12> */
[----:B------:R-:W-:Y:S01]  /*6990*/  FADD.FTZ R147, RZ, R147 ;  /* 0x00000093ff937221 */ /* 0x000fe20000010000 */
[C---:B------:R-:W-:Y:S01]  /*69a0*/  FMUL.FTZ R189, R140.reuse, -R159 ;  /* 0x8000009f8cbd7220 */ /* 0x040fe20000410000 */
[----:B------:R-:W-:Y:S01]  /*69b0*/  FFMA.FTZ R150, R41, R78, R150 ;  /* 0x0000004e29967223 */ /* 0x000fe20000010096 */
[----:B------:R-:W-:Y:S01]  /*69c0*/  FMUL.FTZ R154, R140, -R141 ;  /* 0x8000008d8c9a7220 */ /* 0x000fe20000410000 */
[----:B------:R-:W-:Y:S01]  /*69d0*/  FMUL.FTZ R155, R152, R147 ;  /* 0x00000093989b7220 */ /* 0x000fe20000410000 */
[----:B------:R-:W-:Y:S01]  /*69e0*/  FFMA.FTZ R140, R138, R141, -R189 ;  /* 0x0000008d8a8c7223 */ /* 0x000fe200000108bd */
        /* <DEDUP_REMOVED lines=9> */
[-C--:B------:R-:W-:Y:S01]  /*6a80*/  FMUL.FTZ R189, R135, -R156.reuse ;  /* 0x8000009c87bd7220 */ /* 0x080fe20000410000 */
[----:B------:R-:W-:Y:S01]  /*6a90*/  FMUL.FTZ R135, R151, R157 ;  /* 0x0000009d97877220 */ /* 0x000fe20000410000 */
[----:B------:R-:W-:Y:S01]  /*6aa0*/  FFMA.FTZ R148, R133, R156, R148 ;  /* 0x0000009c85947223 */ /* 0x000fe20000010094 */
        /* <DEDUP_REMOVED lines=8> */
[----:B------:R-:W-:Y:S01]  /*6b30*/  FADD.FTZ R144, R103, R144 ;  /* 0x0000009067907221 */ /* 0x000fe20000010000 */
        /* <DEDUP_REMOVED lines=9> */
[----:B------:R-:W-:Y:S01]  /*6bd0*/  FADD.FTZ R135, R104, R135 ;  /* 0x0000008768877221 */ /* 0x000fe20000010000 */
[C---:B------:R-:W-:Y:S01]  /*6be0*/  FMUL.FTZ R149, R131.reuse, -R132 ;  /* 0x8000008483957220 */ /* 0x040fe20000410000 */
[----:B------:R-:W-:Y:S01]  /*6bf0*/  FADD.FTZ R143, RZ, R143 ;  /* 0x0000008fff8f7221 */ /* 0x000fe20000010000 */
[----:B------:R-:W-:Y:S01]  /*6c00*/  FMUL.FTZ R134, R131, -R160 ;  /* 0x800000a083867220 */ /* 0x000fe20000410000 */
[----:B------:R-:W-:Y:S01]  /*6c10*/  FMUL.FTZ R131, R146, R135 ;  /* 0x0000008792837220 */ /* 0x000fe20000410000 */
[----:B------:R-:W-:Y:S01]  /*6c20*/  FFMA.FTZ R152, R0, -R3, RZ ;  /* 0x8000000300987223 */ /* 0x000fe200000100ff */
[-C--:B------:R-:W-:Y:S01]  /*6c30*/  FMUL.FTZ R146, R146, R143.reuse ;  /* 0x0000008f92927220 */ /* 0x080fe20000410000 */
        /* <DEDUP_REMOVED lines=14> */
[----:B------:R-:W-:Y:S01]  /*6d20*/  FFMA.FTZ R145, R139, R142, -R146 ;  /* 0x0000008e8b917223 */ /* 0x000fe20000010892 */
[----:B--2---:R-:W-:Y:S01]  /*6d30*/  FMUL.FTZ R146, R174, R54 ;  /* 0x00000036ae927220 */ /* 0x004fe20000410000 */
[----:B------:R-:W-:Y:S01]  /*6d40*/  FADD.FTZ R166, -R166, R149 ;  /* 0x00000095a6a67221 */ /* 0x000fe20000010100 */
[----:B------:R-:W-:Y:S01]  /*6d50*/  FADD.FTZ R128, R165, R128 ;  /* 0x00000080a5807221 */ /* 0x000fe20000010000 */
[-C--:B------:R-:W-:Y:S01]  /*6d60*/  FMUL.FTZ R130, R174, R55.reuse ;  /* 0x00000037ae827220 */ /* 0x080fe20000410000 */
[----:B-1----:R-:W-:Y:S01]  /*6d70*/  FFMA.FTZ R55, R173, R55, R146 ;  /* 0x00000037ad377223 */ /* 0x002fe20000010092 */
[----:B------:R-:W-:Y:S01]  /*6d80*/  FFMA.FTZ R131, R139, R134, R131 ;  /* 0x000000868b837223 */ /* 0x000fe20000010083 */
[C---:B------:R-:W-:Y:S01]  /*6d90*/  FMUL.FTZ R146, R127.reuse, -R166 ;  /* 0x800000a67f927220 */ /* 0x040fe20000410000 */
        /* <DEDUP_REMOVED lines=9> */
[C---:B------:R-:W-:Y:S01]  /*6e30*/  FMUL.FTZ R127, R137.reuse, R131 ;  /* 0x00000083897f7220 */ /* 0x040fe20000410000 */
[----:B------:R-:W-:Y:S01]  /*6e40*/  FMUL.FTZ R148, R137, R139 ;  /* 0x0000008b89947220 */ /* 0x000fe20000410000 */
[-C--:B------:R-:W-:Y:S01]  /*6e50*/  FMUL.FTZ R174, R174, R52.reuse ;  /* 0x00000034aeae7220 */ /* 0x080fe20000410000 */
[C---:B------:R-:W-:Y:S01]  /*6e60*/  FMUL.FTZ R145, R126.reuse, -R169 ;  /* 0x800000a97e917220 */ /* 0x040fe20000410000 */
[----:B------:R-:W-:Y:S01]  /*6e70*/  FMUL.FTZ R126, R126, -R125 ;  /* 0x8000007d7e7e7220 */ /* 0x000fe20000410000 */
[C---:B------:R-:W-:Y:S01]  /*6e80*/  FFMA.FTZ R146, R136.reuse, R139, -R127 ;  /* 0x0000008b88927223 */ /* 0x040fe2000001087f */
[----:B------:R-:W-:Y:S01]  /*6e90*/  FFMA.FTZ R148, R136, R131, R148 ;  /* 0x0000008388947223 */ /* 0x000fe20000010094 */
[C---:B------:R-:W-:Y:S01]  /*6ea0*/  FFMA.FTZ R145, R124.reuse, R125, -R145 ;  /* 0x0000007d7c917223 */ /* 0x040fe20000010891 */
[----:B------:R-:W-:Y:S01]  /*6eb0*/  FFMA.FTZ R126, R124, R169, R126 ;  /* 0x000000a97c7e7223 */ /* 0x000fe2000001007e */
[C---:B------:R-:W-:Y:S01]  /*6ec0*/  FFMA.FTZ R52, R173.reuse, R52, -R54 ;  /* 0x00000034ad347223 */ /* 0x040fe20000010836 */
[----:B------:R-:W-:Y:S01]  /*6ed0*/  FFMA.FTZ R53, R173, R53, R174 ;  /* 0x00000035ad357223 */ /* 0x000fe200000100ae */
[----:B------:R-:W-:Y:S01]  /*6ee0*/  FADD.FTZ R172, R172, R145 ;  /* 0x00000091acac7221 */ /* 0x000fe20000010000 */
[----:B------:R-:W-:Y:S01]  /*6ef0*/  FADD.FTZ R136, -R171, R126 ;  /* 0x0000007eab887221 */ /* 0x000fe20000010100 */
[----:B------:R-:W-:Y:S01]  /*6f00*/  FFMA.FTZ R126, R0, R177, RZ ;  /* 0x000000b1007e7223 */ /* 0x000fe200000100ff */
[----:B---3--:R-:W-:Y:S01]  /*6f10*/  FADD.FTZ R54, R175, R130 ;  /* 0x00000082af367221 */ /* 0x008fe20000010000 */
[----:B0-----:R-:W-:Y:S01]  /*6f20*/  FADD.FTZ R55, R176, R55 ;  /* 0x00000037b0377221 */ /* 0x001fe20000010000 */
[-C--:B------:R-:W-:Y:S01]  /*6f30*/  FMUL.FTZ R124, R172, R79.reuse ;  /* 0x0000004fac7c7220 */ /* 0x080fe20000410000 */
[----:B------:R-:W-:Y:S01]  /*6f40*/  FFMA.FTZ R137, R87, R168, R126 ;  /* 0x000000a857897223 */ /* 0x000fe2000001007e */
[-C--:B------:R-:W-:Y:S01]  /*6f50*/  FMUL.FTZ R126, R125, R74.reuse ;  /* 0x0000004a7d7e7220 */ /* 0x080fe20000410000 */
[-C--:B------:R-:W-:Y:S01]  /*6f60*/  FMUL.FTZ R130, R136, R79.reuse ;  /* 0x0000004f88827220 */ /* 0x080fe20000410000 */
[----:B------:R0:W-:Y:S01]  /*6f70*/  @!P2 STS.128 [UR27+0x1da0], R52 ;  /* 0x001da034ff00a988 */ /* 0x0001e20008000c1b */
[----:B------:R-:W-:Y:S01]  /*6f80*/  FFMA.FTZ R127, R49, -R74, R168 ;  /* 0x8000004a317f7223 */ /* 0x000fe200000100a8 */
[----:B------:R-:W-:Y:S01]  /*6f90*/  FFMA.FTZ R177, R48, -R79, R177 ;  /* 0x8000004f30b17223 */ /* 0x000fe200000100b1 */
[----:B------:R-:W-:Y:S01]  /*6fa0*/  FMUL.FTZ R154, R3, R124 ;  /* 0x0000007c039a7220 */ /* 0x000fe20000410000 */
[----:B------:R-:W-:Y:S01]  /*6fb0*/  FFMA.FTZ R158, R88, R179, R137 ;  /* 0x000000b3589e7223 */ /* 0x000fe20000010089 */
[-C--:B------:R-:W-:Y:S01]  /*6fc0*/  FFMA.FTZ R179, R50, -R81.reuse, R179 ;  /* 0x8000005132b37223 */ /* 0x080fe200000100b3 */
[----:B------:R-:W-:Y:S01]  /*6fd0*/  FMUL.FTZ R151, R129, R76 ;  /* 0x0000004c81977220 */ /* 0x000fe20000410000 */
[----:B------:R-:W-:Y:S01]  /*6fe0*/  FFMA.FTZ R154, R177, R130, -R154 ;  /* 0x00000082b19a7223 */ /* 0x000fe2000001089a */
[----:B------:R-:W-:Y:S01]  /*6ff0*/  FFMA.FTZ R149, R89, R180, R158 ;  /* 0x000000b459957223 */ /* 0x000fe2000001009e */
[----:B------:R-:W-:Y:S01]  /*7000*/  FFMA.FTZ R180, R51, -R76, R180 ;  /* 0x8000004c33b47223 */ /* 0x000fe200000100b4 */
[----:B------:R-:W-:Y:S01]  /*7010*/  FADD.FTZ R146, R107, R146 ;  /* 0x000000926b927221 */ /* 0x000fe20000010000 */
[----:B------:R-:W-:Y:S01]  /*7020*/  FADD.FTZ R154, RZ, R154 ;  /* 0x0000009aff9a7221 */ /* 0x000fe20000010000 */
[----:B------:R-:W-:Y:S01]  /*7030*/  FADD.FTZ R148, RZ, R148 ;  /* 0x00000094ff947221 */ /* 0x000fe20000010000 */
[----:B------:R-:W-:Y:S01]  /*7040*/  FADD.FTZ R5, R126, R5 ;  /* 0x000000057e057221 */ /* 0x000fe20000010000 */
[----:B0-----:R-:W-:Y:S01]  /*7050*/  FMUL.FTZ R52, R169, R74 ;  /* 0x0000004aa9347220 */ /* 0x001fe20000410000 */
[----:B------:R-:W-:Y:S01]  /*7060*/  FMUL.FTZ R54, R60, R126 ;  /* 0x0000007e3c367220 */ /* 0x000fe20000410000 */
[----:B------:R-:W-:Y:S01]  /*7070*/  FMUL.FTZ R53, R3, R130 ;  /* 0x0000008203357220 */ /* 0x000fe20000410000 */
[----:B------:R-:W-:Y:S01]  /*7080*/  FMUL.FTZ R130, R128, R81 ;  /* 0x0000005180827220 */ /* 0x000fe20000410000 */
[-C--:B------:R-:W-:Y:S01]  /*7090*/  FMUL.FTZ R55, R60, R52.reuse ;  /* 0x000000343c377220 */ /* 0x080fe20000410000 */
[----:B------:R-:W-:Y:S01]  /*70a0*/  FFMA.FTZ R137, R127, R52, -R54 ;  /* 0x000000347f897223 */ /* 0x000fe20000010836 */
[----:B------:R-:W-:Y:S01]  /*70b0*/  FFMA.FTZ R53, R124, R177, R53 ;  /* 0x000000b17c357223 */ /* 0x000fe20000010035 */
[----:B------:R-:W-:Y:S01]  /*70c0*/  FMUL.FTZ R54, R166, R81 ;  /* 0x00000051a6367220 */ /* 0x000fe20000410000 */
[----:B------:R-:W-:Y:S01]  /*70d0*/  FFMA.FTZ R52, R126, R127, R55 ;  /* 0x0000007f7e347223 */ /* 0x000fe20000010037 */
[C---:B------:R-:W-:Y:S01]  /*70e0*/  FMUL.FTZ R162, R63.reuse, R130 ;  /* 0x000000823fa27220 */ /* 0x040fe20000410000 */
[----:B------:R-:W-:Y:S01]  /*70f0*/  FADD.FTZ R53, RZ, R53 ;  /* 0x00000035ff357221 */ /* 0x000fe20000010000 */
[----:B------:R-:W-:Y:S01]  /*7100*/  FMUL.FTZ R55, R63, R54 ;  /* 0x000000363f377220 */ /* 0x000fe20000410000 */
[----:B------:R-:W-:Y:S01]  /*7110*/  FADD.FTZ R154, R154, R137 ;  /* 0x000000899a9a7221 */ /* 0x000fe20000010000 */
[----:B------:R-:W-:Y:S01]  /*7120*/  FMUL.FTZ R137, R167, R76 ;  /* 0x0000004ca7897220 */ /* 0x000fe20000410000 */
[----:B------:R-:W-:Y:S01]  /*7130*/  FADD.FTZ R52, R53, R52 ;  /* 0x0000003435347221 */ /* 0x000fe20000010000 */
[----:B------:R-:W-:Y:S01]  /*7140*/  FFMA.FTZ R55, R130, R179, R55 ;  /* 0x000000b382377223 */ /* 0x000fe20000010037 */
[----:B------:R-:W-:Y:S01]  /*7150*/  FFMA.FTZ R53, R87, -R60, R152 ;  /* 0x8000003c57357223 */ /* 0x000fe20000010098 */
[----:B------:R-:W-:Y:S01]  /*7160*/  FFMA.FTZ R145, R179, R54, -R162 ;  /* 0x00000036b3917223 */ /* 0x000fe200000108a2 */
[----:B------:R-:W-:Y:S01]  /*7170*/  FMUL.FTZ R54, R110, R151 ;  /* 0x000000976e367220 */ /* 0x000fe20000410000 */
[----:B------:R-:W-:Y:S01]  /*7180*/  FADD.FTZ R55, R52, R55 ;  /* 0x0000003734377221 */ /* 0x000fe20000010000 */
[----:B------:R-:W-:Y:S01]  /*7190*/  FMUL.FTZ R161, R110, R137 ;  /* 0x000000896ea17220 */ /* 0x000fe20000410000 */
[----:B------:R-:W-:Y:S01]  /*71a0*/  FFMA.FTZ R52, R88, -R63, R53 ;  /* 0x8000003f58347223 */ /* 0x000fe20000010035 */
[----:B------:R-:W-:Y:S01]  /*71b0*/  FFMA.FTZ R54, R137, R180, R54 ;  /* 0x000000b489367223 */ /* 0x000fe20000010036 */
[----:B------:R-:W-:Y:S01]  /*71c0*/  FADD.FTZ R145, R154, R145 ;  /* 0x000000919a917221 */ /* 0x000fe20000010000 */
[----:B------:R-:W-:Y:S01]  /*71d0*/  FFMA.FTZ R152, R180, R151, -R161 ;  /* 0x00000097b4987223 */ /* 0x000fe200000108a1 */
[----:B------:R-:W-:Y:S01]  /*71e0*/  FFMA.FTZ R52, R89, -R110, R52 ;  /* 0x8000006e59347223 */ /* 0x000fe20000010034 */
[C---:B------:R-:W-:Y:S01]  /*71f0*/  FFMA.FTZ R154, R90.reuse, R183, R149 ;  /* 0x000000b75a9a7223 */ /* 0x040fe20000010095 */
[----:B------:R-:W-:Y:S01]  /*7200*/  FADD.FTZ R54, R55, R54 ;  /* 0x0000003637367221 */ /* 0x000fe20000010000 */
[----:B------:R-:W-:Y:S01]  /*7210*/  FADD.FTZ R53, R145, R152 ;  /* 0x0000009891357221 */ /* 0x000fe20000010000 */
[----:B------:R-:W-:Y:S01]  /*7220*/  FFMA.FTZ R55, R90, -R111, R52 ;  /* 0x8000006f5a377223 */ /* 0x000fe20000010034 */
[C---:B------:R-:W-:Y:S01]  /*7230*/  FFMA.FTZ R149, R91.reuse, R182, R154 ;  /* 0x000000b65b957223 */ /* 0x040fe2000001009a */
[-C--:B------:R-:W-:Y:S01]  /*7240*/  FMUL.FTZ R145, R132, R73.reuse ;  /* 0x0000004984917220 */ /* 0x080fe20000410000 */
[-C--:B------:R-:W-:Y:S01]  /*7250*/  FFMA.FTZ R152, R44, -R73.reuse, R183 ;  /* 0x800000492c987223 */ /* 0x080fe200000100b7 */
[----:B------:R-:W-:Y:S01]  /*7260*/  FFMA.FTZ R154, R91, -R112, R55 ;  /* 0x800000705b9a7223 */ /* 0x000fe20000010037 */
[----:B------:R-:W-:Y:S01]  /*7270*/  FMUL.FTZ R52, R160, R73 ;  /* 0x00000049a0347220 */ /* 0x000fe20000410000 */
[----:B------:R-:W-:Y:S01]  /*7280*/  FMUL.FTZ R55, R111, R145 ;  /* 0x000000916f377220 */ /* 0x000fe20000410000 */
[C---:B------:R-:W-:Y:S01]  /*7290*/  FFMA.FTZ R158, R92.reuse, R185, R149 ;  /* 0x000000b95c9e7223 */ /* 0x040fe20000010095 */
[----:B------:R-:W-:Y:S01]  /*72a0*/  FFMA.FTZ R165, R92, -R115, R154 ;  /* 0x800000735ca57223 */ /* 0x000fe2000001009a */
[----:B------:R-:W-:Y:S01]  /*72b0*/  FMUL.FTZ R149, R133, R70 ;  /* 0x0000004685957220 */ /* 0x000fe20000410000 */
[----:B------:R-:W-:Y:S01]  /*72c0*/  FFMA.FTZ R154, R152, R52, -R55 ;  /* 0x00000034989a7223 */ /* 0x000fe20000010837 */
[----:B------:R-:W-:Y:S01]  /*72d0*/  FFMA.FTZ R171, R93, R184, R158 ;  /* 0x000000b85dab7223 */ /* 0x000fe2000001009e */
[----:B------:R-:W-:Y:S01]  /*72e0*/  FMUL.FTZ R52, R111, R52 ;  /* 0x000000346f347220 */ /* 0x000fe20000410000 */
[-C--:B------:R-:W-:Y:S01]  /*72f0*/  FMUL.FTZ R151, R163, R70.reuse ;  /* 0x00000046a3977220 */ /* 0x080fe20000410000 */
[----:B------:R-:W-:Y:S01]  /*7300*/  FFMA.FTZ R182, R45, -R70, R182 ;  /* 0x800000462db67223 */ /* 0x000fe200000100b6 */
[----:B------:R-:W-:Y:S01]  /*7310*/  FMUL.FTZ R161, R112, R149 ;  /* 0x0000009570a17220 */ /* 0x000fe20000410000 */
[----:B------:R-:W-:Y:S01]  /*7320*/  FFMA.FTZ R162, R93, -R118, R165 ;  /* 0x800000765da27223 */ /* 0x000fe200000100a5 */
[----:B------:R-:W-:Y:S01]  /*7330*/  FFMA.FTZ R164, R94, R153, R171 ;  /* 0x000000995ea47223 */ /* 0x000fe200000100ab */
[----:B------:R-:W-:Y:S01]  /*7340*/  FFMA.FTZ R55, R145, R152, R52 ;  /* 0x0000009891377223 */ /* 0x000fe20000010034 */
[-C--:B------:R-:W-:Y:S01]  /*7350*/  FMUL.FTZ R52, R112, R151.reuse ;  /* 0x0000009770347220 */ /* 0x080fe20000410000 */
[----:B------:R-:W-:Y:S01]  /*7360*/  FFMA.FTZ R158, R182, R151, -R161 ;  /* 0x00000097b69e7223 */ /* 0x000fe200000108a1 */
[----:B------:R-:W-:Y:S01]  /*7370*/  FFMA.FTZ R162, R94, -R121, R162 ;  /* 0x800000795ea27223 */ /* 0x000fe200000100a2 */
[----:B------:R-:W-:Y:S01]  /*7380*/  FFMA.FTZ R151, R95, R150, R164 ;  /* 0x000000965f977223 */ /* 0x000fe200000100a4 */
[----:B------:R-:W-:Y:S01]  /*7390*/  FADD.FTZ R54, R54, R55 ;  /* 0x0000003736367221 */ /* 0x000fe20000010000 */
[----:B------:R-:W-:Y:S01]  /*73a0*/  FFMA.FTZ R55, R149, R182, R52 ;  /* 0x000000b695377223 */ /* 0x000fe20000010034 */
[----:B------:R-:W-:Y:S01]  /*73b0*/  FFMA.FTZ R162, R95, -R147, R162 ;  /* 0x800000935fa27223 */ /* 0x000fe200000100a2 */
[----:B------:R-:W-:Y:S01]  /*73c0*/  FFMA.FTZ R52, R96, R157, R151 ;  /* 0x0000009d60347223 */ /* 0x000fe20000010097 */
[----:B------:R-:W-:Y:S01]  /*73d0*/  FADD.FTZ R53, R53, R154 ;  /* 0x0000009a35357221 */ /* 0x000fe20000010000 */
[----:B------:R-:W-:Y:S01]  /*73e0*/  FADD.FTZ R54, R54, R55 ;  /* 0x0000003736367221 */ /* 0x000fe20000010000 */
[----:B------:R-:W-:Y:S01]  /*73f0*/  FFMA.FTZ R55, R96, -R155, R162 ;  /* 0x8000009b60377223 */ /* 0x000fe200000100a2 */
[----:B------:R-:W-:Y:S01]  /*7400*/  FFMA.FTZ R175, R97, R144, R52 ;  /* 0x0000009061af7223 */ /* 0x000fe20000010034 */
[----:B------:R-:W-:Y:S01]  /*7410*/  FADD.FTZ R162, -R103, R144 ;  /* 0x0000009067a27221 */ /* 0x000fe20000010100 */
[-C--:B------:R-:W-:Y:S01]  /*7420*/  FMUL.FTZ R52, R156, R75.reuse ;  /* 0x0000004b9c347220 */ /* 0x080fe20000410000 */
[-C--:B------:R-:W-:Y:S01]  /*7430*/  FMUL.FTZ R144, R138, R75.reuse ;  /* 0x0000004b8a907220 */ /* 0x080fe20000410000 */
[----:B------:R-:W-:Y:S01]  /*7440*/  FFMA.FTZ R168, R97, -R140, R55 ;  /* 0x8000008c61a87223 */ /* 0x000fe20000010037 */
[----:B------:R-:W-:Y:S01]  /*7450*/  FFMA.FTZ R185, R46, -R75, R185 ;  /* 0x8000004b2eb97223 */ /* 0x000fe200000100b9 */
[----:B------:R-:W-:Y:S01]  /*7460*/  FMUL.FTZ R161, R59, R178 ;  /* 0x000000b23ba17220 */ /* 0x000fe20000410000 */
[C---:B------:R-:W-:Y:S01]  /*7470*/  FMUL.FTZ R55, R115.reuse, R52 ;  /* 0x0000003473377220 */ /* 0x040fe20000410000 */
[----:B------:R-:W-:Y:S01]  /*7480*/  FMUL.FTZ R154, R115, R144 ;  /* 0x00000090739a7220 */ /* 0x000fe20000410000 */
[-C--:B------:R-:W-:Y:S01]  /*7490*/  FMUL.FTZ R151, R178, R82.reuse ;  /* 0x00000052b2977220 */ /* 0x080fe20000410000 */
[----:B------:R-:W-:Y:S01]  /*74a0*/  FMUL.FTZ R165, R181, R82 ;  /* 0x00000052b5a57220 */ /* 0x000fe20000410000 */
[----:B------:R-:W-:Y:S01]  /*74b0*/  FFMA.FTZ R161, R58, R181, -R161 ;  /* 0x000000b53aa17223 */ /* 0x000fe200000108a1 */
[----:B------:R-:W-:Y:S01]  /*74c0*/  FFMA.FTZ R55, R144, R185, R55 ;  /* 0x000000b990377223 */ /* 0x000fe20000010037 */
[----:B------:R-:W-:Y:S01]  /*74d0*/  FFMA.FTZ R154, R185, R52, -R154 ;  /* 0x00000034b99a7223 */ /* 0x000fe2000001089a */
[-C--:B------:R-:W-:Y:S01]  /*74e0*/  FMUL.FTZ R52, R159, R72.reuse ;  /* 0x000000489f347220 */ /* 0x080fe20000410000 */
[C---:B------:R-:W-:Y:S01]  /*74f0*/  FMUL.FTZ R171, R140.reuse, R151 ;  /* 0x000000978cab7220 */ /* 0x040fe20000410000 */
[C---:B------:R-:W-:Y:S01]  /*7500*/  FMUL.FTZ R164, R140.reuse, R161 ;  /* 0x000000a18ca47220 */ /* 0x040fe20000410000 */
[----:B------:R-:W-:Y:S01]  /*7510*/  FMUL.FTZ R170, R140, R165 ;  /* 0x000000a58caa7220 */ /* 0x000fe20000410000 */
[----:B------:R-:W-:Y:S01]  /*7520*/  FADD.FTZ R54, R54, R55 ;  /* 0x0000003736367221 */ /* 0x000fe20000010000 */
[-C--:B------:R-:W-:Y:S01]  /*7530*/  FMUL.FTZ R140, R141, R72.reuse ;  /* 0x000000488d8c7220 */ /* 0x080fe20000410000 */
[----:B------:R-:W-:Y:S01]  /*7540*/  FFMA.FTZ R161, R47, -R72, R184 ;  /* 0x800000482fa17223 */ /* 0x000fe200000100b8 */
[C---:B------:R-:W-:Y:S01]  /*7550*/  FMUL.FTZ R55, R118.reuse, R52 ;  /* 0x0000003476377220 */ /* 0x040fe20000410000 */
[----:B------:R-:W-:Y:S01]  /*7560*/  FADD.FTZ R53, R53, R158 ;  /* 0x0000009e35357221 */ /* 0x000fe20000010000 */
[----:B------:R-:W-:Y:S01]  /*7570*/  FMUL.FTZ R158, R118, R140 ;  /* 0x0000008c769e7220 */ /* 0x000fe20000410000 */
[----:B------:R-:W-:Y:S01]  /*7580*/  FMUL.FTZ R181, R59, R181 ;  /* 0x000000b53bb57220 */ /* 0x000fe20000410000 */
[----:B------:R-:W-:Y:S01]  /*7590*/  FFMA.FTZ R55, R140, R161, R55 ;  /* 0x000000a18c377223 */ /* 0x000fe20000010037 */
[----:B------:R-:W-:Y:S01]  /*75a0*/  FFMA.FTZ R189, R162, R165, -R171 ;  /* 0x000000a5a2bd7223 */ /* 0x000fe200000108ab */
[----:B------:R-:W-:Y:S01]  /*75b0*/  FFMA.FTZ R52, R161, R52, -R158 ;  /* 0x00000034a1347223 */ /* 0x000fe2000001089e */
[----:B------:R-:W-:Y:S01]  /*75c0*/  FADD.FTZ R53, R53, R154 ;  /* 0x0000009a35357221 */ /* 0x000fe20000010000 */
[----:B------:R-:W-:Y:S01]  /*75d0*/  FADD.FTZ R54, R54, R55 ;  /* 0x0000003736367221 */ /* 0x000fe20000010000 */
[-C--:B------:R-:W-:Y:S01]  /*75e0*/  FMUL.FTZ R55, R122, R77.reuse ;  /* 0x0000004d7a377220 */ /* 0x080fe20000410000 */
[-C--:B------:R-:W-:Y:S01]  /*75f0*/  FFMA.FTZ R158, R40, -R77.reuse, R153 ;  /* 0x8000004d289e7223 */ /* 0x080fe20000010099 */
[----:B------:R-:W-:Y:S01]  /*7600*/  FFMA.FTZ R181, R58, R178, R181 ;  /* 0x000000b23ab57223 */ /* 0x000fe200000100b5 */
[----:B------:R-:W-:Y:S01]  /*7610*/  FMUL.FTZ R153, R120, R77 ;  /* 0x0000004d78997220 */ /* 0x000fe20000410000 */
[-C--:B------:R-:W-:Y:S01]  /*7620*/  FFMA.FTZ R165, R41, -R78.reuse, R150 ;  /* 0x8000004e29a57223 */ /* 0x080fe20000010096 */
[----:B------:R-:W-:Y:S01]  /*7630*/  FMUL.FTZ R154, R121, R55 ;  /* 0x00000037799a7220 */ /* 0x000fe20000410000 */
[----:B------:R-:W-:Y:S01]  /*7640*/  FMUL.FTZ R150, R116, R78 ;  /* 0x0000004e74967220 */ /* 0x000fe20000410000 */
[-C--:B------:R-:W-:Y:S01]  /*7650*/  FFMA.FTZ R183, R151, R162.reuse, R170 ;  /* 0x000000a297b77223 */ /* 0x080fe200000100aa */
[----:B------:R-:W-:Y:S01]  /*7660*/  FFMA.FTZ R170, R181, R162, R164 ;  /* 0x000000a2b5aa7223 */ /* 0x000fe200000100a4 */
[----:B------:R-:W-:Y:S01]  /*7670*/  FMUL.FTZ R173, R121, R153 ;  /* 0x0000009979ad7220 */ /* 0x000fe20000410000 */
[----:B------:R-:W-:Y:S01]  /*7680*/  FFMA.FTZ R171, R153, R158, R154 ;  /* 0x0000009e99ab7223 */ /* 0x000fe2000001009a */
[----:B------:R-:W-:Y:S01]  /*7690*/  FMUL.FTZ R162, R119, R78 ;  /* 0x0000004e77a27220 */ /* 0x000fe20000410000 */
[C---:B------:R-:W-:Y:S01]  /*76a0*/  FMUL.FTZ R154, R147.reuse, R150 ;  /* 0x00000096939a7220 */ /* 0x040fe20000410000 */
[----:B------:R-:W-:Y:S01]  /*76b0*/  FFMA.FTZ R173, R158, R55, -R173 ;  /* 0x000000379ead7223 */ /* 0x000fe200000108ad */
[----:B------:R-:W-:Y:S01]  /*76c0*/  FADD.FTZ R54, R54, R171 ;  /* 0x000000ab36367221 */ /* 0x000fe20000010000 */
[-C--:B------:R-:W-:Y:S01]  /*76d0*/  FMUL.FTZ R55, R147, R162.reuse ;  /* 0x000000a293377220 */ /* 0x080fe20000410000 */
[----:B------:R-:W-:Y:S01]  /*76e0*/  FFMA.FTZ R171, R165, R162, -R154 ;  /* 0x000000a2a5ab7223 */ /* 0x000fe2000001089a */
[-C--:B------:R-:W-:Y:S01]  /*76f0*/  FMUL.FTZ R162, R123, R80.reuse ;  /* 0x000000507ba27220 */ /* 0x080fe20000410000 */
        /* <DEDUP_REMOVED lines=10> */
[----:B------:R-:W-:Y:S01]  /*77a0*/  FADD.FTZ R52, R52, R171 ;  /* 0x000000ab34347221 */ /* 0x000fe20000010000 */
[----:B------:R-:W-:Y:S01]  /*77b0*/  FMUL.FTZ R171, R59, R113 ;  /* 0x000000713bab7220 */ /* 0x000fe20000410000 */
[----:B------:R-:W-:Y:S01]  /*77c0*/  FADD.FTZ R54, R54, R157 ;  /* 0x0000009d36367221 */ /* 0x000fe20000010000 */
[-C--:B------:R-:W-:Y:S01]  /*77d0*/  FMUL.FTZ R157, R113, R83.reuse ;  /* 0x00000053719d7220 */ /* 0x080fe20000410000 */
[----:B------:R-:W-:Y:S01]  /*77e0*/  FADD.FTZ R52, R52, R55 ;  /* 0x0000003734347221 */ /* 0x000fe20000010000 */
[----:B------:R-:W-:Y:S01]  /*77f0*/  FMUL.FTZ R55, R114, R83 ;  /* 0x0000005372377220 */ /* 0x000fe20000410000 */
[----:B------:R-:W-:Y:S01]  /*7800*/  FFMA.FTZ R178, R43, R178, R170 ;  /* 0x000000b22bb27223 */ /* 0x000fe200000100aa */
[----:B------:R-:W-:Y:S01]  /*7810*/  FFMA.FTZ R162, R98, R135, R175 ;  /* 0x0000008762a27223 */ /* 0x000fe200000100af */
[----:B------:R-:W-:Y:S01]  /*7820*/  FADD.FTZ R170, -R104, R135 ;  /* 0x0000008768aa7221 */ /* 0x000fe20000010100 */
[----:B------:R-:W-:Y:S01]  /*7830*/  FFMA.FTZ R164, R58, R114, -R171 ;  /* 0x000000723aa47223 */ /* 0x000fe200000108ab */
[C---:B------:R-:W-:Y:S01]  /*7840*/  FMUL.FTZ R135, R143.reuse, R157 ;  /* 0x0000009d8f877220 */ /* 0x040fe20000410000 */
[----:B------:R-:W-:Y:S01]  /*7850*/  FMUL.FTZ R174, R143, R55 ;  /* 0x000000378fae7220 */ /* 0x000fe20000410000 */
[----:B------:R-:W-:Y:S01]  /*7860*/  FMUL.FTZ R173, R109, R84 ;  /* 0x000000546dad7220 */ /* 0x000fe20000410000 */
[----:B------:R-:W-:Y:S01]  /*7870*/  FFMA.FTZ R168, R98, -R143, R168 ;  /* 0x8000008f62a87223 */ /* 0x000fe200000100a8 */
[----:B------:R-:W-:Y:S01]  /*7880*/  FMUL.FTZ R164, R143, R164 ;  /* 0x000000a48fa47220 */ /* 0x000fe20000410000 */
[----:B------:R-:W-:Y:S01]  /*7890*/  FFMA.FTZ R176, R170, R55, -R135 ;  /* 0x00000037aab07223 */ /* 0x000fe20000010887 */
[----:B------:R-:W-:Y:S01]  /*78a0*/  FADD.FTZ R54, R54, R183 ;  /* 0x000000b736367221 */ /* 0x000fe20000010000 */
[----:B------:R-:W-:Y:S01]  /*78b0*/  FADD.FTZ R189, R52, R189 ;  /* 0x000000bd34bd7221 */ /* 0x000fe20000010000 */
[----:B------:R-:W-:Y:S01]  /*78c0*/  FFMA.FTZ R171, R99, R142, R162 ;  /* 0x0000008e63ab7223 */ /* 0x000fe200000100a2 */
[----:B------:R-:W-:Y:S01]  /*78d0*/  FMUL.FTZ R55, R59, R114 ;  /* 0x000000723b377220 */ /* 0x000fe20000410000 */
[----:B------:R-:W-:Y:S01]  /*78e0*/  FFMA.FTZ R143, R157, R170, R174 ;  /* 0x000000aa9d8f7223 */ /* 0x000fe200000100ae */
[----:B------:R-:W-:Y:S01]  /*78f0*/  FMUL.FTZ R135, R65, R84 ;  /* 0x0000005441877220 */ /* 0x000fe20000410000 */
[----:B------:R-:W-:Y:S01]  /*7900*/  FADD.FTZ R162, -R105, R142 ;  /* 0x0000008e69a27221 */ /* 0x000fe20000010100 */
[----:B------:R-:W-:Y:S01]  /*7910*/  FMUL.FTZ R52, R59, R117 ;  /* 0x000000753b347220 */ /* 0x000fe20000410000 */
[----:B------:R-:W-:Y:S01]  /*7920*/  FMUL.FTZ R114, R134, R173 ;  /* 0x000000ad86727220 */ /* 0x000fe20000410000 */
[----:B------:R-:W-:Y:S01]  /*7930*/  FADD.FTZ R54, R54, R143 ;  /* 0x0000008f36367221 */ /* 0x000fe20000010000 */
[C---:B------:R-:W-:Y:S01]  /*7940*/  FFMA.FTZ R55, R58.reuse, R113, R55 ;  /* 0x000000713a377223 */ /* 0x040fe20000010037 */
[----:B------:R-:W-:Y:S01]  /*7950*/  FFMA.FTZ R52, R58, R123, -R52 ;  /* 0x0000007b3a347223 */ /* 0x000fe20000010834 */
[----:B------:R-:W-:Y:S01]  /*7960*/  FFMA.FTZ R143, R135, R162, R114 ;  /* 0x000000a2878f7223 */ /* 0x000fe20000010072 */
[----:B------:R-:W-:Y:S01]  /*7970*/  FMUL.FTZ R114, R62, R85 ;  /* 0x000000553e727220 */ /* 0x000fe20000410000 */
[----:B------:R-:W-:Y:S01]  /*7980*/  FMUL.FTZ R175, R134, R135 ;  /* 0x0000008786af7220 */ /* 0x000fe20000410000 */
        /* <DEDUP_REMOVED lines=8> */
[----:B------:R-:W-:Y:S01]  /*7a10*/  FFMA.FTZ R175, R162, R173, -R175 ;  /* 0x000000ada2af7223 */ /* 0x000fe200000108af */
[----:B------:R-:W-:Y:S01]  /*7a20*/  FADD.FTZ R176, R189, R176 ;  /* 0x000000b0bdb07221 */ /* 0x000fe20000010000 */
[----:B------:R-:W-:Y:S01]  /*7a30*/  FMUL.FTZ R142, R2, R86 ;  /* 0x00000056028e7220 */ /* 0x000fe20000410000 */
[----:B------:R-:W-:Y:S01]  /*7a40*/  FFMA.FTZ R164, R100, -R131, R143 ;  /* 0x8000008364a47223 */ /* 0x000fe2000001008f */
[-C--:B------:R-:W-:Y:S01]  /*7a50*/  FFMA.FTZ R168, R139, R170.reuse, -R168 ;  /* 0x000000aa8ba87223 */ /* 0x080fe200000108a8 */
[----:B------:R-:W-:Y:S01]  /*7a60*/  FMUL.FTZ R143, R131, R170 ;  /* 0x000000aa838f7220 */ /* 0x000fe20000410000 */
[----:B------:R-:W-:Y:S01]  /*7a70*/  FADD.FTZ R175, R176, R175 ;  /* 0x000000afb0af7221 */ /* 0x000fe20000010000 */
[----:B------:R-:W-:Y:S01]  /*7a80*/  FFMA.FTZ R170, R101, R146, R52 ;  /* 0x0000009265aa7223 */ /* 0x000fe20000010034 */
[----:B------:R-:W-:Y:S01]  /*7a90*/  FMUL.FTZ R173, R61, R86 ;  /* 0x000000563dad7220 */ /* 0x000fe20000410000 */
[----:B------:R-:W-:Y:S01]  /*7aa0*/  FADD.FTZ R171, -R107, R146 ;  /* 0x000000926bab7221 */ /* 0x000fe20000010100 */
[----:B------:R-:W-:Y:S01]  /*7ab0*/  FMUL.FTZ R52, R148, R142 ;  /* 0x0000008e94347220 */ /* 0x000fe20000410000 */
[----:B------:R-:W-:Y:S01]  /*7ac0*/  FADD.FTZ R168, R175, R168 ;  /* 0x000000a8afa87221 */ /* 0x000fe20000010000 */
[----:B------:R-:W-:Y:S01]  /*7ad0*/  FFMA.FTZ R143, R114, R139, R143 ;  /* 0x0000008b728f7223 */ /* 0x000fe2000001008f */
[----:B------:R-:W-:Y:S01]  /*7ae0*/  FMUL.FTZ R123, R59, R123 ;  /* 0x0000007b3b7b7220 */ /* 0x000fe20000410000 */
[-C--:B------:R-:W-:Y:S01]  /*7af0*/  FFMA.FTZ R175, R171, R173.reuse, -R52 ;  /* 0x000000adabaf7223 */ /* 0x080fe20000010834 */
[----:B------:R-:W-:Y:S01]  /*7b00*/  FMUL.FTZ R173, R148, R173 ;  /* 0x000000ad94ad7220 */ /* 0x000fe20000410000 */
[----:B------:R-:W-:Y:S01]  /*7b10*/  FMUL.FTZ R146, R59, R65 ;  /* 0x000000413b927220 */ /* 0x000fe20000410000 */
[----:B------:R-:W-:Y:S01]  /*7b20*/  FADD.FTZ R143, R54, R143 ;  /* 0x0000008f368f7221 */ /* 0x000fe20000010000 */
[----:B------:R-:W-:Y:S01]  /*7b30*/  FFMA.FTZ R54, R58, R117, R123 ;  /* 0x000000753a367223 */ /* 0x000fe2000001007b */
[----:B------:R-:W-:Y:S01]  /*7b40*/  FFMA.FTZ R52, R142, R171, R173 ;  /* 0x000000ab8e347223 */ /* 0x000fe200000100ad */
[----:B------:R-:W-:Y:S01]  /*7b50*/  FFMA.FTZ R123, R58, R109, -R146 ;  /* 0x0000006d3a7b7223 */ /* 0x000fe20000010892 */
[----:B------:R-:W-:Y:S01]  /*7b60*/  FFMA.FTZ R164, R101, -R148, R164 ;  /* 0x8000009465a47223 */ /* 0x000fe200000100a4 */
[----:B------:R-:W0:Y:S01]  /*7b70*/  SHFL.DOWN PT, R181, R170, 0x1, 0x1f ;  /* 0x08201f00aab57f89 */ /* 0x000e2200000e0000 */
[----:B------:R-:W-:Y:S01]  /*7b80*/  FADD.FTZ R168, R168, R175 ;  /* 0x000000afa8a87221 */ /* 0x000fe20000010000 */
[----:B------:R-:W-:Y:S01]  /*7b90*/  FADD.FTZ R52, R143, R52 ;  /* 0x000000348f347221 */ /* 0x000fe20000010000 */
[----:B------:R-:W-:Y:S01]  /*7ba0*/  FMUL.FTZ R134, R134, R123 ;  /* 0x0000007b86867220 */ /* 0x000fe20000410000 */
[----:B------:R-:W1:Y:S01]  /*7bb0*/  SHFL.DOWN PT, R176, R164, 0x1, 0x1f ;  /* 0x08201f00a4b07f89 */ /* 0x000e6200000e0000 */
[C---:B------:R-:W-:Y:S01]  /*7bc0*/  FMUL.FTZ R109, R59.reuse, R109 ;  /* 0x0000006d3b6d7220 */ /* 0x040fe20000410000 */
[----:B------:R-:W-:Y:S01]  /*7bd0*/  FFMA.FTZ R155, R54, R53, R155 ;  /* 0x00000035369b7223 */ /* 0x000fe2000001009b */
[----:B------:R-:W-:Y:S01]  /*7be0*/  MOV R54, R170 ;  /* 0x000000aa00367202 */ /* 0x000fe20000000f00 */
[----:B------:R-:W2:Y:S01]  /*7bf0*/  SHFL.DOWN PT, R174, R168, 0x1, 0x1f ;  /* 0x08201f00a8ae7f89 */ /* 0x000ea200000e0000 */
[----:B------:R-:W-:Y:S01]  /*7c00*/  FFMA.FTZ R109, R58, R65, R109 ;  /* 0x000000413a6d7223 */ /* 0x000fe2000001006d */
[----:B------:R-:W-:Y:S01]  /*7c10*/  FMUL.FTZ R53, R59, R116 ;  /* 0x000000743b357220 */ /* 0x000fe20000410000 */
[----:B------:R-:W-:Y:S01]  /*7c20*/  FFMA.FTZ R113, R36, R113, R55 ;  /* 0x0000007124717223 */ /* 0x000fe20000010037 */
[----:B------:R-:W3:Y:S01]  /*7c30*/  SHFL.DOWN PT, R123, R52, 0x1, 0x1f ;  /* 0x08201f00347b7f89 */ /* 0x000ee200000e0000 */
[----:B------:R-:W-:Y:S01]  /*7c40*/  FFMA.FTZ R162, R109, R162, R134 ;  /* 0x000000a26da27223 */ /* 0x000fe20000010086 */
[CC--:B------:R-:W-:Y:S01]  /*7c50*/  FFMA.FTZ R134, R58.reuse, R119.reuse, -R53 ;  /* 0x000000773a867223 */ /* 0x0c0fe20000010835 */
[----:B------:R-:W-:Y:S01]  /*7c60*/  MOV R55, R164 ;  /* 0x000000a400377202 */ /* 0x000fe20000000f00 */
[----:B------:R-:W-:Y:S01]  /*7c70*/  FMUL.FTZ R119, R59, R119 ;  /* 0x000000773b777220 */ /* 0x000fe20000410000 */
[----:B------:R-:W-:Y:S01]  /*7c80*/  MOV R53, R168 ;  /* 0x000000a800357202 */ /* 0x000fe20000000f00 */
[----:B------:R-:W-:Y:S01]  /*7c90*/  FMUL.FTZ R147, R147, R134 ;  /* 0x0000008693937220 */ /* 0x000fe20000410000 */
[C---:B------:R-:W-:Y:S01]  /*7ca0*/  FMUL.FTZ R109, R59.reuse, R62 ;  /* 0x0000003e3b6d7220 */ /* 0x040fe20000410000 */
[----:B------:R-:W-:Y:S01]  /*7cb0*/  FFMA.FTZ R134, R58, R116, R119 ;  /* 0x000000743a867223 */ /* 0x000fe20000010077 */
[----:B------:R-:W-:Y:S01]  /*7cc0*/  FMUL.FTZ R119, R59, R2 ;  /* 0x000000023b777220 */ /* 0x000fe20000410000 */
[----:B------:R-:W-:Y:S01]  /*7cd0*/  FFMA.FTZ R117, R42, R117, R155 ;  /* 0x000000752a757223 */ /* 0x000fe2000001009b */
[----:B------:R-:W-:Y:S01]  /*7ce0*/  FADD.FTZ R11, R142, R11 ;  /* 0x0000000b8e0b7221 */ /* 0x000fe20000010000 */
[----:B0-----:R-:W-:Y:S01]  /*7cf0*/  @!P0 FADD.FTZ R54, R54, R181 ;  /* 0x000000b536368221 */ /* 0x001fe20000010000 */
[----:B------:R-:W-:Y:S01]  /*7d00*/  FFMA.FTZ R146, R134, R165, R147 ;  /* 0x000000a586927223 */ /* 0x000fe20000010093 */
[----:B------:R-:W-:Y:S01]  /*7d10*/  FFMA.FTZ R134, R37, R65, R162 ;  /* 0x0000004125867223 */ /* 0x000fe200000100a2 */
[----:B------:R-:W-:Y:S01]  /*7d20*/  FMUL.FTZ R65, R59, R120 ;  /* 0x000000783b417220 */ /* 0x000fe20000410000 */
[----:B-1----:R-:W-:Y:S01]  /*7d30*/  @!P0 FADD.FTZ R55, R55, R176 ;  /* 0x000000b037378221 */ /* 0x002fe20000010000 */
[----:B------:R-:W0:Y:S01]  /*7d40*/  SHFL.DOWN PT, R143, R54, 0x2, 0x1f ;  /* 0x08401f00368f7f89 */ /* 0x000e2200000e0000 */
[CC--:B------:R-:W-:Y:S01]  /*7d50*/  FFMA.FTZ R162, R58.reuse, R64.reuse, -R109 ;  /* 0x000000403aa27223 */ /* 0x0c0fe2000001086d */
[----:B------:R-:W-:Y:S01]  /*7d60*/  FMUL.FTZ R109, R59, R64 ;  /* 0x000000403b6d7220 */ /* 0x000fe20000410000 */
[----:B--2---:R-:W-:Y:S01]  /*7d70*/  @!P0 FADD.FTZ R53, R53, R174 ;  /* 0x000000ae35358221 */ /* 0x004fe20000010000 */
[----:B------:R-:W1:Y:S01]  /*7d80*/  SHFL.DOWN PT, R168, R55, 0x2, 0x1f ;  /* 0x08401f0037a87f89 */ /* 0x000e6200000e0000 */
[CC--:B------:R-:W-:Y:S01]  /*7d90*/  FFMA.FTZ R64, R58.reuse, R122.reuse, -R65 ;  /* 0x0000007a3a407223 */ /* 0x0c0fe20000010841 */
[----:B------:R-:W-:Y:S01]  /*7da0*/  FMUL.FTZ R65, R59, R122 ;  /* 0x0000007a3b417220 */ /* 0x000fe20000410000 */
[----:B---3--:R-:W-:Y:S01]  /*7db0*/  @!P0 FADD.FTZ R52, R123, R52 ;  /* 0x000000347b348221 */ /* 0x008fe20000010000 */
[----:B------:R-:W2:Y:S01]  /*7dc0*/  SHFL.DOWN PT, R164, R53, 0x2, 0x1f ;  /* 0x08401f0035a47f89 */ /* 0x000ea200000e0000 */
[----:B------:R-:W-:Y:S01]  /*7dd0*/  FMUL.FTZ R162, R131, R162 ;  /* 0x000000a283a27220 */ /* 0x000fe20000410000 */
[C---:B------:R-:W-:Y:S01]  /*7de0*/  FFMA.FTZ R109, R58.reuse, R62, R109 ;  /* 0x0000003e3a6d7223 */ /* 0x040fe2000001006d */
[----:B------:R-:W-:Y:S01]  /*7df0*/  FMUL.FTZ R64, R121, R64 ;  /* 0x0000004079407220 */ /* 0x000fe20000410000 */
[----:B------:R-:W3:Y:S01]  /*7e00*/  SHFL.DOWN PT, R123, R52, 0x2, 0x1f ;  /* 0x08401f00347b7f89 */ /* 0x000ee200000e0000 */
[C---:B------:R-:W-:Y:S01]  /*7e10*/  FFMA.FTZ R65, R58.reuse, R120, R65 ;  /* 0x000000783a417223 */ /* 0x040fe20000010041 */
[----:B------:R-:W-:Y:S01]  /*7e20*/  FFMA.FTZ R139, R109, R139, R162 ;  /* 0x0000008b6d8b7223 */ /* 0x000fe200000100a2 */
[----:B------:R-:W-:Y:S01]  /*7e30*/  FFMA.FTZ R116, R41, R116, R146 ;  /* 0x0000007429747223 */ /* 0x000fe20000010092 */
[----:B------:R-:W-:Y:S01]  /*7e40*/  FFMA.FTZ R119, R58, R61, -R119 ;  /* 0x0000003d3a777223 */ /* 0x000fe20000010877 */
[----:B------:R-:W-:Y:S01]  /*7e50*/  FFMA.FTZ R109, R65, R158, R64 ;  /* 0x0000009e416d7223 */ /* 0x000fe20000010040 */
[C---:B------:R-:W-:Y:S01]  /*7e60*/  FMUL.FTZ R64, R59.reuse, R141 ;  /* 0x0000008d3b407220 */ /* 0x040fe20000410000 */
[----:B------:R-:W-:Y:S01]  /*7e70*/  ISETP.GT.AND P0, PT, R186, 0x1b, PT ;  /* 0x0000001bba00780c */ /* 0x000fe20003f04270 */
[C---:B------:R-:W-:Y:S01]  /*7e80*/  FMUL.FTZ R61, R59.reuse, R61 ;  /* 0x0000003d3b3d7220 */ /* 0x040fe20000410000 */
[----:B------:R-:W-:Y:S01]  /*7e90*/  FMUL.FTZ R148, R148, R119 ;  /* 0x0000007794947220 */ /* 0x000fe20000410000 */
        /* <DEDUP_REMOVED lines=12> */
[C---:B------:R-:W-:Y:S01]  /*7f60*/  FMUL.FTZ R65, R59.reuse, R133 ;  /* 0x000000853b417220 */ /* 0x040fe20000410000 */
[----:B------:R-:W-:Y:S01]  /*7f70*/  FMUL.FTZ R61, R59, R138 ;  /* 0x0000008a3b3d7220 */ /* 0x000fe20000410000 */
[----:B---3--:R-:W-:Y:S01]  /*7f80*/  @!P1 FADD.FTZ R52, R52, R123 ;  /* 0x0000007b34349221 */ /* 0x008fe20000010000 */
[----:B------:R-:W2:Y:S01]  /*7f90*/  SHFL.DOWN PT, R122, R53, 0x4, 0x1f ;  /* 0x08801f00357a7f89 */ /* 0x000ea200000e0000 */
[C---:B------:R-:W-:Y:S01]  /*7fa0*/  FFMA.FTZ R65, R58.reuse, R163, -R65 ;  /* 0x000000a33a417223 */ /* 0x040fe20000010841 */
[----:B------:R-:W-:Y:S01]  /*7fb0*/  FFMA.FTZ R148, R39, R2, R148 ;  /* 0x0000000227947223 */ /* 0x000fe20000010094 */
[-C--:B------:R-:W-:Y:S01]  /*7fc0*/  FFMA.FTZ R2, R58, R156.reuse, -R61 ;  /* 0x0000009c3a027223 */ /* 0x080fe2000001083d */
[----:B------:R-:W3:Y:S01]  /*7fd0*/  SHFL.DOWN PT, R121, R52, 0x4, 0x1f ;  /* 0x08801f0034797f89 */ /* 0x000ee200000e0000 */
[----:B------:R-:W-:Y:S01]  /*7fe0*/  FMUL.FTZ R112, R112, R65 ;  /* 0x0000004170707220 */ /* 0x000fe20000410000 */
[----:B------:R-:W-:Y:S01]  /*7ff0*/  FMUL.FTZ R65, R59, R156 ;  /* 0x0000009c3b417220 */ /* 0x000fe20000410000 */
[----:B------:R-:W-:Y:S01]  /*8000*/  FFMA.FTZ R118, R47, R141, R64 ;  /* 0x0000008d2f767223 */ /* 0x000fe20000010040 */
[----:B------:R-:W-:Y:S01]  /*8010*/  FFMA.FTZ R119, R40, R120, R109 ;  /* 0x0000007828777223 */ /* 0x000fe2000001006d */
[----:B------:R-:W-:Y:S01]  /*8020*/  FMUL.FTZ R61, R59, R132 ;  /* 0x000000843b3d7220 */ /* 0x000fe20000410000 */
[----:B------:R-:W-:Y:S01]  /*8030*/  FFMA.FTZ R64, R58, R138, R65 ;  /* 0x0000008a3a407223 */ /* 0x000fe20000010041 */
[----:B------:R-:W-:Y:S01]  /*8040*/  FMUL.FTZ R115, R115, R2 ;  /* 0x0000000273737220 */ /* 0x000fe20000410000 */
[----:B------:R-:W-:Y:S01]  /*8050*/  FFMA.FTZ R139, R38, R62, R139 ;  /* 0x0000003e268b7223 */ /* 0x000fe2000001008b */
[-C--:B------:R-:W-:Y:S01]  /*8060*/  FFMA.FTZ R2, R58, R160.reuse, -R61 ;  /* 0x000000a03a027223 */ /* 0x080fe2000001083d */
[----:B------:R-:W-:Y:S01]  /*8070*/  FMUL.FTZ R61, R59, R160 ;  /* 0x000000a03b3d7220 */ /* 0x000fe20000410000 */
[----:B------:R-:W-:Y:S01]  /*8080*/  FFMA.FTZ R115, R64, R185, R115 ;  /* 0x000000b940737223 */ /* 0x000fe20000010073 */
[----:B0-----:R-:W-:Y:S01]  /*8090*/  @!P0 FADD.FTZ R54, R54, R131 ;  /* 0x0000008336368221 */ /* 0x001fe20000010000 */
[----:B------:R-:W-:Y:S01]  /*80a0*/  FMUL.FTZ R2, R111, R2 ;  /* 0x000000026f027220 */ /* 0x000fe20000410000 */
[----:B------:R-:W-:Y:S01]  /*80b0*/  FFMA.FTZ R61, R58, R132, R61 ;  /* 0x000000843a3d7223 */ /* 0x000fe2000001003d */
[----:B------:R-:W-:Y:S01]  /*80c0*/  FMUL.FTZ R62, R59, R163 ;  /* 0x000000a33b3e7220 */ /* 0x000fe20000410000 */
[----:B-1----:R-:W-:Y:S01]  /*80d0*/  @!P0 FADD.FTZ R55, R55, R146 ;  /* 0x0000009237378221 */ /* 0x002fe20000010000 */
[----:B------:R-:W0:Y:S01]  /*80e0*/  SHFL.DOWN PT, R109, R54, 0x8, 0x1f ;  /* 0x09001f00366d7f89 */ /* 0x000e2200000e0000 */
[----:B------:R-:W-:Y:S01]  /*80f0*/  ISETP.GT.AND P1, PT, R186, 0x17, PT ;  /* 0x00000017ba00780c */ /* 0x000fe20003f24270 */
[----:B------:R-:W-:Y:S01]  /*8100*/  FFMA.FTZ R61, R61, R152, R2 ;  /* 0x000000983d3d7223 */ /* 0x000fe20000010002 */
[----:B--2---:R-:W-:Y:S01]  /*8110*/  @!P0 FADD.FTZ R53, R53, R122 ;  /* 0x0000007a35358221 */ /* 0x004fe20000010000 */
[----:B------:R-:W1:Y:S01]  /*8120*/  SHFL.DOWN PT, R120, R55, 0x8, 0x1f ;  /* 0x09001f0037787f89 */ /* 0x000e6200000e0000 */
[----:B------:R-:W-:Y:S01]  /*8130*/  FFMA.FTZ R65, R58, R133, R62 ;  /* 0x000000853a417223 */ /* 0x000fe2000001003e */
[----:B------:R-:W-:Y:S01]  /*8140*/  FFMA.FTZ R111, R44, R132, R61 ;  /* 0x000000842c6f7223 */ /* 0x000fe2000001003d */
[----:B---3--:R-:W-:Y:S01]  /*8150*/  @!P0 FADD.FTZ R52, R52, R121 ;  /* 0x0000007934348221 */ /* 0x008fe20000010000 */
[----:B------:R-:W2:Y:S01]  /*8160*/  SHFL.DOWN PT, R64, R53, 0x8, 0x1f ;  /* 0x09001f0035407f89 */ /* 0x000ea200000e0000 */
[----:B------:R-:W-:Y:S01]  /*8170*/  FFMA.FTZ R112, R65, R182, R112 ;  /* 0x000000b641707223 */ /* 0x000fe20000010070 */
[C---:B------:R-:W-:Y:S01]  /*8180*/  FMUL.FTZ R61, R59.reuse, R128 ;  /* 0x000000803b3d7220 */ /* 0x040fe20000410000 */
[C---:B------:R-:W-:Y:S01]  /*8190*/  FMUL.FTZ R65, R59.reuse, R167 ;  /* 0x000000a73b417220 */ /* 0x040fe20000410000 */
[----:B------:R-:W3:Y:S01]  /*81a0*/  SHFL.DOWN PT, R121, R52, 0x8, 0x1f ;  /* 0x09001f0034797f89 */ /* 0x000ee200000e0000 */
[C---:B------:R-:W-:Y:S01]  /*81b0*/  FMUL.FTZ R2, R59.reuse, R125 ;  /* 0x0000007d3b027220 */ /* 0x040fe20000410000 */
[CC--:B------:R-:W-:Y:S01]  /*81c0*/  FFMA.FTZ R62, R58.reuse, R166.reuse, -R61 ;  /* 0x000000a63a3e7223 */ /* 0x0c0fe2000001083d */
[CC--:B------:R-:W-:Y:S01]  /*81d0*/  FFMA.FTZ R65, R58.reuse, R129.reuse, -R65 ;  /* 0x000000813a417223 */ /* 0x0c0fe20000010841 */
[C---:B------:R-:W-:Y:S01]  /*81e0*/  FMUL.FTZ R129, R59.reuse, R129 ;  /* 0x000000813b817220 */ /* 0x040fe20000410000 */
[-C--:B------:R-:W-:Y:S01]  /*81f0*/  FFMA.FTZ R61, R58, R169.reuse, -R2 ;  /* 0x000000a93a3d7223 */ /* 0x080fe20000010802 */
[C---:B------:R-:W-:Y:S01]  /*8200*/  FMUL.FTZ R2, R59.reuse, R169 ;  /* 0x000000a93b027220 */ /* 0x040fe20000410000 */
[----:B------:R-:W-:Y:S01]  /*8210*/  FMUL.FTZ R110, R110, R65 ;  /* 0x000000416e6e7220 */ /* 0x000fe20000410000 */
[----:B------:R-:W-:Y:S01]  /*8220*/  FMUL.FTZ R65, R59, R166 ;  /* 0x000000a63b417220 */ /* 0x000fe20000410000 */
[C---:B------:R-:W-:Y:S01]  /*8230*/  FFMA.FTZ R129, R58.reuse, R167, R129 ;  /* 0x000000a73a817223 */ /* 0x040fe20000010081 */
[----:B------:R-:W-:Y:S01]  /*8240*/  FFMA.FTZ R2, R58, R125, R2 ;  /* 0x0000007d3a027223 */ /* 0x000fe20000010002 */
[----:B------:R-:W-:Y:S01]  /*8250*/  ISETP.GT.AND P0, PT, R186, 0xf, PT ;  /* 0x0000000fba00780c */ /* 0x000fe20003f04270 */
[----:B0-----:R-:W-:Y:S01]  /*8260*/  @!P1 FADD.FTZ R54, R54, R109 ;  /* 0x0000006d36369221 */ /* 0x001fe20000010000 */
[----:B------:R-:W-:Y:S01]  /*8270*/  FMUL.FTZ R109, R63, R62 ;  /* 0x0000003e3f6d7220 */ /* 0x000fe20000410000 */
[----:B------:R-:W-:Y:S01]  /*8280*/  FMUL.FTZ R63, R60, R61 ;  /* 0x0000003d3c3f7220 */ /* 0x000fe20000410000 */
[C---:B------:R-:W-:Y:S01]  /*8290*/  FMUL.FTZ R61, R59.reuse, R172 ;  /* 0x000000ac3b3d7220 */ /* 0x040fe20000410000 */
[----:B------:R-:W-:Y:S01]  /*82a0*/  FMUL.FTZ R59, R59, R136 ;  /* 0x000000883b3b7220 */ /* 0x000fe20000410000 */
[----:B-1----:R-:W-:Y:S01]  /*82b0*/  @!P1 FADD.FTZ R55, R55, R120 ;  /* 0x0000007837379221 */ /* 0x002fe20000010000 */
[C---:B------:R-:W-:Y:S01]  /*82c0*/  FFMA.FTZ R60, R58.reuse, R128, R65 ;  /* 0x000000803a3c7223 */ /* 0x040fe20000010041 */
[C---:B------:R-:W-:Y:S01]  /*82d0*/  FFMA.FTZ R136, R58.reuse, R136, -R61 ;  /* 0x000000883a887223 */ /* 0x040fe2000001083d */
[----:B--2---:R-:W-:Y:S01]  /*82e0*/  @!P1 FADD.FTZ R53, R53, R64 ;  /* 0x0000004035359221 */ /* 0x004fe20000010000 */
[----:B------:R-:W-:Y:S01]  /*82f0*/  FFMA.FTZ R58, R58, R172, R59 ;  /* 0x000000ac3a3a7223 */ /* 0x000fe2000001003b */
[----:B------:R-:W0:Y:S01]  /*8300*/  SHFL.DOWN PT, R123, R54, 0x10, 0x1f ;  /* 0x0a001f00367b7f89 */ /* 0x000e2200000e0000 */
[----:B------:R-:W-:Y:S01]  /*8310*/  FMUL.FTZ R3, R3, R136 ;  /* 0x0000008803037220 */ /* 0x000fe20000410000 */
[----:B---3--:R-:W-:Y:S01]  /*8320*/  @!P1 FADD.FTZ R52, R52, R121 ;  /* 0x0000007934349221 */ /* 0x008fe20000010000 */
[----:B------:R-:W-:Y:S01]  /*8330*/  ISETP.NE.AND P1, PT, R186, RZ, PT ;  /* 0x000000ffba00720c */ /* 0x000fe20003f25270 */
        /* <DEDUP_REMOVED lines=60> */
.L_x_14143:
[----:B------:R-:W-:Y:S05]  /*8700*/  BSYNC B0 ;  /* 0x0000000000007941 */ /* 0x000fea0003800000 */
.L_x_14142:
[----:B------:R-:W-:Y:S01]  /*8710*/  UIADD3 UR4, UR4, 0x1, URZ ;  /* 0x0000000104047890 */ /* 0x000fe2000fffe03f */
[----:B------:R-:W-:Y:S01]  /*8720*/  IADD3 R108, R108, 0x1, RZ ;  /* 0x000000016c6c7810 */ /* 0x000fe20007ffe0ff */
[----:B------:R-:W-:Y:S02]  /*8730*/  ULEA UR24, UP0, UR32, UR24, 0x3 ;  /* 0x0000001820187291 */ /* 0x000fe4000f80183f */
[----:B------:R-:W-:Y:S02]  /*8740*/  ULEA UR21, UP1, UR36, UR21, 0x3 ;  /* 0x0000001524157291 */ /* 0x000fe4000f82183f */
[----:B------:R-:W-:Y:S01]  /*8750*/  ISETP.LE.AND P0, PT, R188, UR4, PT ;  /* 0x00000004bc007c0c */ /* 0x000fe2000bf03270 */
[----:B------:R-:W-:Y:S02]  /*8760*/  ULEA UR20, UP2, UR38, UR20, 0x3 ;  /* 0x0000001426147291 */ /* 0x000fe4000f84183f */
[----:B------:R-:W-:Y:S02]  /*8770*/  UIADD3 UR25, UP3, UR25, 0x10, URZ ;  /* 0x0000001019197890 */ /* 0x000fe4000ff7e03f */
[----:B------:R-:W-:-:S02]  /*8780*/  UIADD3 UR35, UR35, 0x8, URZ ;  /* 0x0000000823237890 */ /* 0x000fc4000fffe03f */
[----:B------:R-:W-:Y:S02]  /*8790*/  UIADD3 UR27, UR27, 0x10, URZ ;  /* 0x000000101b1b7890 */ /* 0x000fe4000fffe03f */
[----:B------:R-:W-:Y:S02]  /*87a0*/  UIADD3.X UR40, UR40, UR33, URZ, UP0, !UPT ;  /* 0x0000002128287290 */ /* 0x000fe400087fe43f */
[----:B------:R-:W-:Y:S02]  /*87b0*/  UIADD3.X UR26, UR26, UR37, URZ, UP1, !UPT ;  /* 0x000000251a1a7290 */ /* 0x000fe40008ffe43f */
[----:B------:R-:W-:Y:S02]  /*87c0*/  UIADD3.X UR22, UR22, UR39, URZ, UP2, !UPT ;  /* 0x0000002716167290 */ /* 0x000fe400097fe43f */
[----:B------:R-:W-:Y:S01]  /*87d0*/  UIADD3.X UR19, URZ, UR19, URZ, UP3, !UPT ;  /* 0x000000133f137290 */ /* 0x000fe20009ffe43f */
[----:B------:R-:W-:Y:S11]  /*87e0*/  @!P0 BRA `(.L_x_14144) ;  /* 0xffffffac00688947 */ /* 0x000ff6000383ffff */
.L_x_14129:
[----:B------:R-:W-:Y:S01]  /*87f0*/  BAR.SYNC.DEFER_BLOCKING 0x0 ;  /* 0x0000000000007b1d */ /* 0x000fe20000010000 */
[----:B------:R-:W-:-:S04]  /*8800*/  SHF.L.U32 R0, R68, 0x2, RZ ;  /* 0x0000000244007819 */ /* 0x000fc800000006ff */
[----:B------:R-:W-:Y:S01]  /*8810*/  LOP3.LUT R3, R0, 0xffffff80, RZ, 0xc0, !PT ;  /* 0xffffff8000037812 */ /* 0x000fe200078ec0ff */
[----:B------:R-:W-:Y:S01]  /*8820*/  ULDC.64 UR20, c[0x0][0x388] ;  /* 0x0000e20000147ab9 */ /* 0x000fe20000000a00 */
[----:B------:R-:W-:Y:S01]  /*8830*/  LEA R64, R186, UR23, 0x4 ;  /* 0x00000017ba407c11 */ /* 0x000fe2000f8e20ff */
[----:B------:R-:W-:Y:S01]  /*8840*/  ULDC.64 UR24, c[0x0][0x390] ;  /* 0x0000e40000187ab9 */ /* 0x000fe20000000a00 */
[----:B------:R-:W-:-:S05]  /*8850*/  LOP3.LUT R59, R3, 0x1f, R68, 0xf8, !PT ;  /* 0x0000001f033b7812 */ /* 0x000fca00078ef844 */
[----:B------:R-:W-:-:S05]  /*8860*/  IMAD.WIDE R2, R59, 0x10, R56 ;  /* 0x000000103b027825 */ /* 0x000fca00078e0238 */
[----:B------:R-:W2:Y:S04]  /*8870*/  LDG.E.128 R36, desc[UR28][R2.64] ;  /* 0x0000001c02247981 */ /* 0x000ea8000c1e1d00 */
[----:B------:R-:W3:Y:S04]  /*8880*/  LDG.E.128 R40, desc[UR28][R2.64+0x200] ;  /* 0x0002001c02287981 */ /* 0x000ee8000c1e1d00 */
[----:B------:R-:W4:Y:S04]  /*8890*/  LDG.E.128 R44, desc[UR28][R2.64+0x400] ;  /* 0x0004001c022c7981 */ /* 0x000f28000c1e1d00 */
[----:B------:R-:W5:Y:S01]  /*88a0*/  LDG.E.128 R48, desc[UR28][R2.64+0x600] ;  /* 0x0006001c02307981 */ /* 0x000f62000c1e1d00 */
[----:B------:R-:W-:Y:S01]  /*88b0*/  LEA R58, R186, UR23, 0x6 ;  /* 0x00000017ba3a7c11 */ /* 0x000fe2000f8e30ff */
[----:B------:R-:W-:-:S02]  /*88c0*/  UIADD3 UR23, UR5, -0x1, URZ ;  /* 0xffffffff05177890 */ /* 0x000fc4000fffe03f */
[----:B------:R-:W-:Y:S02]  /*88d0*/  UIMAD UR4, UR34, UR20, URZ ;  /* 0x00000014220472a4 */ /* 0x000fe4000f8e023f */
[----:B------:R-:W-:Y:S02]  /*88e0*/  USHF.L.U32 UR18, UR23, 0x9, URZ ;  /* 0x0000000917127899 */ /* 0x000fe4000800063f */
[----:B------:R-:W-:Y:S02]  /*88f0*/  UIMAD UR4, UR31, UR21, UR4 ;  /* 0x000000151f0472a4 */ /* 0x000fe4000f8e0204 */
[----:B------:R-:W-:Y:S02]  /*8900*/  USHF.R.S32.HI UR19, URZ, 0x1f, UR18 ;  /* 0x0000001f3f137899 */ /* 0x000fe40008011412 */
[----:B------:R-:W-:Y:S02]  /*8910*/  UIMAD UR22, UR9, UR24, URZ ;  /* 0x00000018091672a4 */ /* 0x000fe4000f8e023f */
[----:B------:R-:W-:-:S02]  /*8920*/  UIMAD.WIDE.U32 UR20, UR31, UR20, UR18 ;  /* 0x000000141f1472a5 */ /* 0x000fc4000f8e0012 */
[----:B------:R-:W-:Y:S02]  /*8930*/  UIMAD UR22, UR8, UR25, UR22 ;  /* 0x00000019081672a4 */ /* 0x000fe4000f8e0216 */
[----:B------:R-:W-:Y:S02]  /*8940*/  UIADD3 UR21, UR21, UR4, URZ ;  /* 0x0000000415157290 */ /* 0x000fe4000fffe03f */
[----:B------:R-:W-:Y:S02]  /*8950*/  UIADD3 UR14, UP1, UR14, -0x800, URZ ;  /* 0xfffff8000e0e7890 */ /* 0x000fe4000ff3e03f */
[----:B------:R-:W-:Y:S02]  /*8960*/  UIMAD.WIDE.U32 UR20, UR8, UR24, UR20 ;  /* 0x00000018081472a5 */ /* 0x000fe4000f8e0014 */
[----:B------:R-:W-:Y:S01]  /*8970*/  UIADD3 UR16, UP2, UR16, -0x800, URZ ;  /* 0xfffff80010107890 */ /* 0x000fe2000ff5e03f */
[----:B------:R-:W-:Y:S01]  /*8980*/  ULDC.64 UR24, c[0x0][0x3e0] ;  /* 0x0000f80000187ab9 */ /* 0x000fe20000000a00 */
[----:B------:R-:W-:-:S02]  /*8990*/  UIADD3 UR21, UR21, UR22, URZ ;  /* 0x0000001615157290 */ /* 0x000fc4000fffe03f */
[----:B------:R-:W-:Y:S02]  /*89a0*/  ULEA UR4, UP0, UR20, UR24, 0x2 ;  /* 0x0000001814047291 */ /* 0x000fe4000f80103f */
[----:B------:R-:W-:Y:S02]  /*89b0*/  UIADD3.X UR15, UR15, -0x1, URZ, UP1, !UPT ;  /* 0xffffffff0f0f7890 */ /* 0x000fe40008ffe43f */
[----:B------:R-:W-:Y:S02]  /*89c0*/  ULEA.HI.X UR20, UR20, UR25, UR21, 0x2, UP0 ;  /* 0x0000001914147291 */ /* 0x000fe400080f1415 */
        /* <DEDUP_REMOVED lines=8> */
[----:B------:R-:W2:Y:S01]  /*8a50*/  LDS.128 R36, [R58+0x30] ;  /* 0x000030003a247984 */ /* 0x000ea20000000c00 */
[--C-:B0-----:R-:W-:Y:S01]  /*8a60*/  FADD.FTZ R52, R52, R67.reuse ;  /* 0x0000004334347221 */ /* 0x101fe20000010000 */
[--C-:B------:R-:W-:Y:S01]  /*8a70*/  FADD.FTZ R53, R53, R67.reuse ;  /* 0x0000004335357221 */ /* 0x100fe20000010000 */
[--C-:B------:R-:W-:Y:S01]  /*8a80*/  FADD.FTZ R54, R54, R67.reuse ;  /* 0x0000004336367221 */ /* 0x100fe20000010000 */
[--C-:B------:R-:W-:Y:S01]  /*8a90*/  FADD.FTZ R55, R55, R67.reuse ;  /* 0x0000004337377221 */ /* 0x100fe20000010000 */
[--C-:B-1----:R-:W-:Y:S01]  /*8aa0*/  FADD.FTZ R60, R60, R67.reuse ;  /* 0x000000433c3c7221 */ /* 0x102fe20000010000 */
[----:B------:R-:W-:Y:S01]  /*8ab0*/  FSETP.GTU.FTZ.AND P2, PT, R52, 20, PT ;  /* 0x41a000003400780b */ /* 0x000fe20003f5c000 */
[--C-:B------:R-:W-:Y:S01]  /*8ac0*/  FADD.FTZ R61, R61, R67.reuse ;  /* 0x000000433d3d7221 */ /* 0x100fe20000010000 */
[----:B------:R-:W-:Y:S01]  /*8ad0*/  FSETP.GTU.FTZ.AND P3, PT, R53, 20, PT ;  /* 0x41a000003500780b */ /* 0x000fe20003f7c000 */
[--C-:B------:R-:W-:Y:S01]  /*8ae0*/  FADD.FTZ R63, R63, R67.reuse ;  /* 0x000000433f3f7221 */ /* 0x100fe20000010000 */
[----:B------:R-:W-:Y:S01]  /*8af0*/  FSETP.GTU.FTZ.AND P4, PT, R54, 20, PT ;  /* 0x41a000003600780b */ /* 0x000fe20003f9c000 */
[--C-:B------:R-:W-:Y:S01]  /*8b00*/  FADD.FTZ R62, R62, R67.reuse ;  /* 0x000000433e3e7221 */ /* 0x100fe20000010000 */
[----:B------:R-:W-:Y:S01]  /*8b10*/  FSETP.GTU.FTZ.AND P5, PT, R55, 20, PT ;  /* 0x41a000003700780b */ /* 0x000fe20003fbc000 */
[--C-:B--2---:R-:W-:Y:S01]  /*8b20*/  FADD.FTZ R45, R37, R67.reuse ;  /* 0x00000043252d7221 */ /* 0x104fe20000010000 */
[----:B------:R-:W-:Y:S01]  /*8b30*/  FSETP.GTU.FTZ.AND P6, PT, R60, 20, PT ;  /* 0x41a000003c00780b */ /* 0x000fe20003fdc000 */
[--C-:B------:R-:W-:Y:S01]  /*8b40*/  FADD.FTZ R38, R38, R67.reuse ;  /* 0x0000004326267221 */ /* 0x100fe20000010000 */
[----:B------:R-:W-:Y:S01]  /*8b50*/  FSETP.GTU.FTZ.AND P0, PT, R61, 20, PT ;  /* 0x41a000003d00780b */ /* 0x000fe20003f1c000 */
[----:B------:R-:W-:Y:S01]  /*8b60*/  FADD.FTZ R39, R39, R67 ;  /* 0x0000004327277221 */ /* 0x000fe20000010000 */
[----:B------:R-:W-:Y:S01]  /*8b70*/  FSETP.GTU.FTZ.AND P1, PT, R62, 20, PT ;  /* 0x41a000003e00780b */ /* 0x000fe20003f3c000 */
[----:B------:R-:W-:-:S02]  /*8b80*/  @!P2 FMUL.FTZ R0, R52, -1.4426950216293334961 ;  /* 0xbfb8aa3b3400a820 */ /* 0x000fc40000410000 */
[----:B------:R-:W-:Y:S02]  /*8b90*/  @!P3 FMUL.FTZ R3, R53, -1.4426950216293334961 ;  /* 0xbfb8aa3b3503b820 */ /* 0x000fe40000410000 */
[----:B------:R-:W-:Y:S02]  /*8ba0*/  @!P4 FMUL.FTZ R40, R54, -1.4426950216293334961 ;  /* 0xbfb8aa3b3628c820 */ /* 0x000fe40000410000 */
[----:B------:R-:W0:Y:S01]  /*8bb0*/  @!P2 MUFU.EX2 R0, R0 ;  /* 0x000000000000a308 */ /* 0x000e220000000800 */
[----:B------:R-:W-:-:S07]  /*8bc0*/  @!P5 FMUL.FTZ R41, R55, -1.4426950216293334961 ;  /* 0xbfb8aa3b3729d820 */ /* 0x000fce0000410000 */
[----:B------:R-:W1:Y:S08]  /*8bd0*/  @!P3 MUFU.EX2 R3, R3 ;  /* 0x000000030003b308 */ /* 0x000e700000000800 */
[----:B------:R-:W2:Y:S01]  /*8be0*/  @!P4 MUFU.EX2 R40, R40 ;  /* 0x000000280028c308 */ /* 0x000ea20000000800 */
[----:B0-----:R-:W-:-:S07]  /*8bf0*/  @!P2 FADD.FTZ R2, R0, 1 ;  /* 0x3f8000000002a421 */ /* 0x001fce0000010000 */
[----:B------:R0:W3:Y:S01]  /*8c00*/  @!P2 MUFU.RCP R43, R2 ;  /* 0x00000002002ba308 */ /* 0x0000e20000001000 */
[----:B-1----:R-:W-:Y:S01]  /*8c10*/  @!P3 FADD.FTZ R0, R3, 1 ;  /* 0x3f8000000300b421 */ /* 0x002fe20000010000 */
[----:B------:R-:W-:-:S06]  /*8c20*/  @!P6 FMUL.FTZ R3, R60, -1.4426950216293334961 ;  /* 0xbfb8aa3b3c03e820 */ /* 0x000fcc0000410000 */
[----:B------:R1:W4:Y:S01]  /*8c30*/  @!P3 MUFU.RCP R42, R0 ;  /* 0x00000000002ab308 */ /* 0x0003220000001000 */
[----:B--2---:R-:W-:Y:S01]  /*8c40*/  @!P4 FADD.FTZ R40, R40, 1 ;  /* 0x3f8000002828c421 */ /* 0x004fe20000010000 */
[----:B0-----:R-:W-:-:S06]  /*8c50*/  @!P1 FMUL.FTZ R2, R62, -1.4426950216293334961 ;  /* 0xbfb8aa3b3e029820 */ /* 0x001fcc0000410000 */
[----:B------:R-:W0:Y:S01]  /*8c60*/  @!P5 MUFU.EX2 R44, R41 ;  /* 0x00000029002cd308 */ /* 0x000e220000000800 */
[----:B---3--:R-:W-:Y:S01]  /*8c70*/  @!P2 FMUL.FTZ R24, R24, R43 ;  /* 0x0000002b1818a220 */ /* 0x008fe20000410000 */
[----:B------:R-:W-:Y:S01]  /*8c80*/  FADD.FTZ R43, R36, R67 ;  /* 0x00000043242b7221 */ /* 0x000fe20000010000 */
[----:B------:R-:W-:Y:S01]  /*8c90*/  FSETP.GTU.FTZ.AND P2, PT, R63, 20, PT ;  /* 0x41a000003f00780b */ /* 0x000fe20003f5c000 */
[----:B-1----:R-:W-:-:S04]  /*8ca0*/  @!P0 FMUL.FTZ R0, R61, -1.4426950216293334961 ;  /* 0xbfb8aa3b3d008820 */ /* 0x002fc80000410000 */
[----:B------:R-:W1:Y:S01]  /*8cb0*/  @!P4 MUFU.RCP R41, R40 ;  /* 0x000000280029c308 */ /* 0x000e620000001000 */
[----:B----4-:R-:W-:Y:S01]  /*8cc0*/  @!P3 FMUL.FTZ R25, R25, R42 ;  /* 0x0000002a1919b220 */ /* 0x010fe20000410000 */
[----:B------:R-:W-:-:S06]  /*8cd0*/  FSETP.GTU.FTZ.AND P3, PT, R43, 20, PT ;  /* 0x41a000002b00780b */ /* 0x000fcc0003f7c000 */
[----:B------:R-:W-:Y:S01]  /*8ce0*/  @!P2 FMUL.FTZ R36, R63, -1.4426950216293334961 ;  /* 0xbfb8aa3b3f24a820 */ /* 0x000fe20000410000 */
[----:B------:R-:W2:Y:S01]  /*8cf0*/  @!P6 MUFU.EX2 R3, R3 ;  /* 0x000000030003e308 */ /* 0x000ea20000000800 */
[----:B0-----:R-:W-:-:S05]  /*8d00*/  @!P5 FADD.FTZ R44, R44, 1 ;  /* 0x3f8000002c2cd421 */ /* 0x001fca0000010000 */
[----:B------:R-:W-:Y:S01]  /*8d10*/  @!P3 FMUL.FTZ R37, R43, -1.4426950216293334961 ;  /* 0xbfb8aa3b2b25b820 */ /* 0x000fe20000410000 */
[----:B-1----:R-:W-:Y:S01]  /*8d20*/  @!P4 FMUL.FTZ R26, R26, R41 ;  /* 0x000000291a1ac220 */ /* 0x002fe20000410000 */
[----:B------:R-:W0:Y:S01]  /*8d30*/  @!P0 MUFU.EX2 R0, R0 ;  /* 0x0000000000008308 */ /* 0x000e220000000800 */
[----:B------:R-:W1:Y:S01]  /*8d40*/  LDS.128 R40, [R58] ;  /* 0x000000003a287984 */ /* 0x000e620000000c00 */
[----:B------:R-:W-:Y:S01]  /*8d50*/  FSETP.GTU.FTZ.AND P4, PT, R45, 20, PT ;  /* 0x41a000002d00780b */ /* 0x000fe20003f9c000 */
[----:B------:R-:W-:Y:S01]  /*8d60*/  BAR.SYNC.DEFER_BLOCKING 0x0 ;  /* 0x0000000000007b1d */ /* 0x000fe20000010000 */
[----:B--2---:R-:W-:-:S05]  /*8d70*/  @!P6 FADD.FTZ R3, R3, 1 ;  /* 0x3f8000000303e421 */ /* 0x004fca0000010000 */
[----:B------:R-:W2:Y:S06]  /*8d80*/  @!P2 MUFU.EX2 R36, R36 ;  /* 0x000000240024a308 */ /* 0x000eac0000000800 */
[----:B------:R-:W-:Y:S01]  /*8d90*/  @!P4 FMUL.FTZ R45, R45, -1.4426950216293334961 ;  /* 0xbfb8aa3b2d2dc820 */ /* 0x000fe20000410000 */
[----:B0-----:R-:W-:Y:S01]  /*8da0*/  @!P0 FADD.FTZ R0, R0, 1 ;  /* 0x3f80000000008421 */ /* 0x001fe20000010000 */
[----:B------:R-:W0:Y:S08]  /*8db0*/  @!P3 MUFU.EX2 R37, R37 ;  /* 0x000000250025b308 */ /* 0x000e300000000800 */
[----:B------:R-:W3:Y:S01]  /*8dc0*/  @!P1 MUFU.EX2 R2, R2 ;  /* 0x0000000200029308 */ /* 0x000ee20000000800 */
[----:B--2---:R-:W-:Y:S01]  /*8dd0*/  @!P2 FADD.FTZ R36, R36, 1 ;  /* 0x3f8000002424a421 */ /* 0x004fe20000010000 */
[----:B------:R2:W-:Y:S04]  /*8de0*/  STS.128 [R58], R4 ;  /* 0x000000043a007388 */ /* 0x0005e80000000c00 */
[----:B------:R-:W-:Y:S02]  /*8df0*/  STS.128 [R58+0x10], R16 ;  /* 0x000010103a007388 */ /* 0x000fe40000000c00 */
[----:B------:R-:W4:Y:S01]  /*8e00*/  @!P5 MUFU.RCP R44, R44 ;  /* 0x0000002c002cd308 */ /* 0x000f220000001000 */
[----:B0-----:R-:W-:Y:S01]  /*8e10*/  @!P3 FADD.FTZ R37, R37, 1 ;  /* 0x3f8000002525b421 */ /* 0x001fe20000010000 */
[----:B------:R-:W-:Y:S01]  /*8e20*/  STS.128 [R58+0x20], R12 ;  /* 0x0000200c3a007388 */ /* 0x000fe20000000c00 */
[--C-:B-1----:R-:W-:Y:S01]  /*8e30*/  FADD.FTZ R40, R40, R67.reuse ;  /* 0x0000004328287221 */ /* 0x102fe20000010000 */
[----:B------:R-:W-:-:S04]  /*8e40*/  FADD.FTZ R41, R41, R67 ;  /* 0x0000004329297221 */ /* 0x000fc80000010000 */
[----:B------:R-:W0:Y:S01]  /*8e50*/  @!P6 MUFU.RCP R3, R3 ;  /* 0x000000030003e308 */ /* 0x000e220000001000 */
[----:B---3--:R-:W-:Y:S01]  /*8e60*/  @!P1 FADD.FTZ R2, R2, 1 ;  /* 0x3f80000002029421 */ /* 0x008fe20000010000 */
[--C-:B------:R-:W-:Y:S01]  /*8e70*/  FADD.FTZ R42, R42, R67.reuse ;  /* 0x000000432a2a7221 */ /* 0x100fe20000010000 */
[----:B------:R-:W-:Y:S01]  /*8e80*/  FADD.FTZ R43, R43, R67 ;  /* 0x000000432b2b7221 */ /* 0x000fe20000010000 */
[----:B------:R-:W-:Y:S01]  /*8e90*/  STS.128 [R58+0x30], R8 ;  /* 0x000030083a007388 */ /* 0x000fe20000000c00 */
[----:B------:R-:W-:-:S03]  /*8ea0*/  NOP ;  /* 0x0000000000007918 */ /* 0x000fc60000000000 */
[----:B------:R-:W1:Y:S01]  /*8eb0*/  @!P0 MUFU.RCP R0, R0 ;  /* 0x0000000000008308 */ /* 0x000e620000001000 */
[----:B----4-:R-:W-:Y:S01]  /*8ec0*/  @!P5 FMUL.FTZ R27, R27, R44 ;  /* 0x0000002c1b1bd220 */ /* 0x010fe20000410000 */
[----:B------:R-:W-:Y:S01]  /*8ed0*/  FSETP.GTU.FTZ.AND P5, PT, R38, 20, PT ;  /* 0x41a000002600780b */ /* 0x000fe20003fbc000 */
[----:B------:R-:W3:Y:S01]  /*8ee0*/  LDS.128 R16, [R64] ;  /* 0x0000000040107984 */ /* 0x000ee20000000c00 */
[----:B0-----:R-:W-:Y:S01]  /*8ef0*/  @!P6 FMUL.FTZ R28, R28, R3 ;  /* 0x000000031c1ce220 */ /* 0x001fe20000410000 */
[----:B------:R-:W-:-:S03]  /*8f00*/  FSETP.GTU.FTZ.AND P6, PT, R39, 20, PT ;  /* 0x41a000002700780b */ /* 0x000fc60003fdc000 */
[----:B------:R0:W4:Y:S01]  /*8f10*/  @!P1 MUFU.RCP R47, R2 ;  /* 0x00000002002f9308 */ /* 0x0001220000001000 */
[----:B------:R-:W5:Y:S04]  /*8f20*/  LDS.128 R12, [R64+0x200] ;  /* 0x00020000400c7984 */ /* 0x000f680000000c00 */
[----:B------:R-:W5:Y:S03]  /*8f30*/  LDS.128 R8, [R64+0x400] ;  /* 0x0004000040087984 */ /* 0x000f660000000c00 */
[----:B------:R-:W2:Y:S01]  /*8f40*/  @!P2 MUFU.RCP R36, R36 ;  /* 0x000000240024a308 */ /* 0x000ea20000001000 */
[----:B-1----:R-:W-:Y:S01]  /*8f50*/  @!P0 FMUL.FTZ R29, R29, R0 ;  /* 0x000000001d1d8220 */ /* 0x002fe20000410000 */
[----:B------:R-:W-:Y:S01]  /*8f60*/  FSETP.GTU.FTZ.AND P0, PT, R40, 20, PT ;  /* 0x41a000002800780b */ /* 0x000fe20003f1c000 */
[----:B0-----:R-:W-:Y:S01]  /*8f70*/  @!P5 FMUL.FTZ R2, R38, -1.4426950216293334961 ;  /* 0xbfb8aa3b2602d820 */ /* 0x001fe20000410000 */
[----:B------:R-:W-:-:S04]  /*8f80*/  @!P6 FMUL.FTZ R3, R39, -1.4426950216293334961 ;  /* 0xbfb8aa3b2703e820 */ /* 0x000fc80000410000 */
[----:B------:R-:W0:Y:S01]  /*8f90*/  @!P3 MUFU.RCP R37, R37 ;  /* 0x000000250025b308 */ /* 0x000e220000001000 */
[----:B----4-:R-:W-:Y:S01]  /*8fa0*/  @!P1 FMUL.FTZ R30, R30, R47 ;  /* 0x0000002f1e1e9220 */ /* 0x010fe20000410000 */
[----:B------:R-:W-:-:S05]  /*8fb0*/  FSETP.GTU.FTZ.AND P1, PT, R41, 20, PT ;  /* 0x41a000002900780b */ /* 0x000fca0003f3c000 */
[----:B------:R-:W-:Y:S01]  /*8fc0*/  @!P0 FMUL.FTZ R0, R40, -1.4426950216293334961 ;  /* 0xbfb8aa3b28008820 */ /* 0x000fe20000410000 */
[----:B------:R1:W4:Y:S01]  /*8fd0*/  @!P5 MUFU.EX2 R38, R2 ;  /* 0x000000020026d308 */ /* 0x0003220000000800 */
[----:B--2---:R-:W-:Y:S01]  /*8fe0*/  @!P2 FMUL.FTZ R31, R31, R36 ;  /* 0x000000241f1fa220 */ /* 0x004fe20000410000 */
[----:B------:R-:W-:-:S06]  /*8ff0*/  FSETP.GTU.FTZ.AND P2, PT, R42, 20, PT ;  /* 0x41a000002a00780b */ /* 0x000fcc0003f5c000 */
[----:B------:R2:W3:Y:S01]  /*9000*/  @!P6 MUFU.EX2 R39, R3 ;  /* 0x000000030027e308 */ /* 0x0004e20000000800 */
[----:B0-----:R-:W-:Y:S01]  /*9010*/  @!P3 FMUL.FTZ R32, R32, R37 ;  /* 0x000000252020b220 */ /* 0x001fe20000410000 */
[----:B------:R-:W-:Y:S01]  /*9020*/  FSETP.GTU.FTZ.AND P3, PT, R43, 20, PT ;  /* 0x41a000002b00780b */ /* 0x000fe20003f7c000 */
[----:B-1----:R-:W-:-:S05]  /*9030*/  @!P1 FMUL.FTZ R2, R41, -1.4426950216293334961 ;  /* 0xbfb8aa3b29029820 */ /* 0x002fca0000410000 */
[----:B------:R-:W0:Y:S01]  /*9040*/  @!P0 MUFU.EX2 R0, R0 ;  /* 0x0000000000008308 */ /* 0x000e220000000800 */
[----:B--2---:R-:W-:Y:S01]  /*9050*/  @!P2 FMUL.FTZ R3, R42, -1.4426950216293334961 ;  /* 0xbfb8aa3b2a03a820 */ /* 0x004fe20000410000 */
[----:B----4-:R-:W-:-:S05]  /*9060*/  @!P5 FADD.FTZ R38, R38, 1 ;  /* 0x3f8000002626d421 */ /* 0x010fca0000010000 */
[----:B------:R-:W-:Y:S01]  /*9070*/  @!P3 FMUL.FTZ R36, R43, -1.4426950216293334961 ;  /* 0xbfb8aa3b2b24b820 */ /* 0x000fe20000410000 */
[----:B------:R-:W1:Y:S01]  /*9080*/  @!P1 MUFU.EX2 R2, R2 ;  /* 0x0000000200029308 */ /* 0x000e620000000800 */
[----:B------:R-:W2:Y:S01]  /*9090*/  LDS.128 R40, [R64+0x600] ;  /* 0x0006000040287984 */ /* 0x000ea20000000c00 */
[----:B---3--:R-:W-:-:S06]  /*90a0*/  @!P6 FADD.FTZ R39, R39, 1 ;  /* 0x3f8000002727e421 */ /* 0x008fcc0000010000 */
[----:B------:R-:W3:Y:S01]  /*90b0*/  @!P2 MUFU.EX2 R3, R3 ;  /* 0x000000030003a308 */ /* 0x000ee20000000800 */
[----:B0-----:R-:W-:-:S07]  /*90c0*/  @!P0 FADD.FTZ R0, R0, 1 ;  /* 0x3f80000000008421 */ /* 0x001fce0000010000 */
[----:B------:R-:W0:Y:S01]  /*90d0*/  @!P3 MUFU.EX2 R36, R36 ;  /* 0x000000240024b308 */ /* 0x000e220000000800 */
[----:B-1----:R-:W-:Y:S01]  /*90e0*/  @!P1 FADD.FTZ R4, R2, 1 ;  /* 0x3f80000002049421 */ /* 0x002fe20000010000 */
[----:B------:R-:W-:-:S06]  /*90f0*/  MOV R2, UR4 ;  /* 0x0000000400027c02 */ /* 0x000fcc0008000f00 */
[----:B------:R-:W1:Y:S01]  /*9100*/  @!P4 MUFU.EX2 R45, R45 ;  /* 0x0000002d002dc308 */ /* 0x000e620000000800 */
[----:B---3--:R-:W-:Y:S01]  /*9110*/  @!P2 FADD.FTZ R5, R3, 1 ;  /* 0x3f8000000305a421 */ /* 0x008fe20000010000 */
[----:B------:R-:W-:Y:S01]  /*9120*/  MOV R3, UR20 ;  /* 0x0000001400037c02 */ /* 0x000fe20008000f00 */
[----:B------:R-:W-:Y:S02]  /*9130*/  ULDC.64 UR20, c[0x0][0x3a8] ;  /* 0x0000ea0000147ab9 */ /* 0x000fe40000000a00 */
[----:B------:R-:W-:Y:S01]  /*9140*/  UIMAD UR4, UR34, UR20, URZ ;  /* 0x00000014220472a4 */ /* 0x000fe2000f8e023f */
[----:B------:R-:W-:Y:S02]  /*9150*/  IMAD.WIDE R2, R59, 0x10, R2 ;  /* 0x000000103b027825 */ /* 0x000fe400078e0202 */
[----:B------:R-:W3:Y:S02]  /*9160*/  @!P0 MUFU.RCP R7, R0 ;  /* 0x0000000000078308 */ /* 0x000ee40000001000 */
[----:B0-----:R-:W-:Y:S01]  /*9170*/  @!P3 FADD.FTZ R36, R36, 1 ;  /* 0x3f8000002424b421 */ /* 0x001fe20000010000 */
[----:B------:R-:W-:Y:S01]  /*9180*/  UIMAD UR4, UR31, UR21, UR4 ;  /* 0x000000151f0472a4 */ /* 0x000fe2000f8e0204 */
[----:B------:R-:W-:Y:S01]  /*9190*/  STG.E.128 desc[UR28][R2.64], R16 ;  /* 0x0000001002007986 */ /* 0x000fe2000c101d1c */
[----:B------:R-:W-:-:S03]  /*91a0*/  UIMAD.WIDE.U32 UR18, UR31, UR20, UR18 ;  /* 0x000000141f1272a5 */ /* 0x000fc6000f8e0012 */
[----:B------:R-:W0:Y:S01]  /*91b0*/  @!P1 MUFU.RCP R4, R4 ;  /* 0x0000000400049308 */ /* 0x000e220000001000 */
[----:B-1----:R-:W-:Y:S01]  /*91c0*/  @!P4 FADD.FTZ R45, R45, 1 ;  /* 0x3f8000002d2dc421 */ /* 0x002fe20000010000 */
[----:B-----5:R-:W-:Y:S01]  /*91d0*/  STG.E.128 desc[UR28][R2.64+0x200], R12 ;  /* 0x0002000c02007986 */ /* 0x020fe2000c101d1c */
[----:B------:R-:W-:Y:S01]  /*91e0*/  ULDC.64 UR20, c[0x0][0x3b0] ;  /* 0x0000ec0000147ab9 */ /* 0x000fe20000000a00 */
[----:B------:R-:W-:Y:S02]  /*91f0*/  UIADD3 UR19, UR19, UR4, URZ ;  /* 0x0000000413137290 */ /* 0x000fe4000fffe03f */
[----:B------:R-:W-:Y:S01]  /*9200*/  STG.E.128 desc[UR28][R2.64+0x400], R8 ;  /* 0x0004000802007986 */ /* 0x000fe2000c101d1c */
[----:B------:R-:W-:Y:S01]  /*9210*/  UIMAD UR4, UR9, UR20, URZ ;  /* 0x00000014090472a4 */ /* 0x000fe2000f8e023f */
[----:B------:R-:W1:Y:S01]  /*9220*/  @!P5 MUFU.RCP R37, R38 ;  /* 0x000000260025d308 */ /* 0x000e620000001000 */
[----:B---3--:R-:W-:Y:S01]  /*9230*/  @!P0 FMUL.FTZ R20, R20, R7 ;  /* 0x0000000714148220 */ /* 0x008fe20000410000 */
[----:B--2---:R2:W-:Y:S01]  /*9240*/  STG.E.128 desc[UR28][R2.64+0x600], R40 ;  /* 0x0006002802007986 */ /* 0x0045e2000c101d1c */
[----:B------:R-:W-:Y:S01]  /*9250*/  UIMAD UR4, UR8, UR21, UR4 ;  /* 0x00000015080472a4 */ /* 0x000fe2000f8e0204 */
[----:B------:R-:W-:Y:S01]  /*9260*/  IADD3 R56, P0, R56, -0x800, RZ ;  /* 0xfffff80038387810 */ /* 0x000fe20007f1e0ff */
[----:B------:R-:W-:Y:S01]  /*9270*/  FADD.FTZ R0, R20, R71 ;  /* 0x0000004714007221 */ /* 0x000fe20000010000 */
[----:B------:R-:W-:Y:S01]  /*9280*/  BAR.SYNC.DEFER_BLOCKING 0x0 ;  /* 0x0000000000007b1d */ /* 0x000fe20000010000 */
[----:B------:R-:W-:Y:S01]  /*9290*/  UIMAD.WIDE.U32 UR18, UR8, UR20, UR18 ;  /* 0x00000014081272a5 */ /* 0x000fe2000f8e0012 */
[----:B------:R-:W-:Y:S01]  /*92a0*/  IADD3.X R57, R57, -0x1, RZ, P0, !PT ;  /* 0xffffffff39397810 */ /* 0x000fe200007fe4ff */
[----:B0-----:R-:W-:-:S02]  /*92b0*/  @!P1 FMUL.FTZ R21, R21, R4 ;  /* 0x0000000415159220 */ /* 0x001fc40000410000 */
[----:B------:R-:W-:Y:S01]  /*92c0*/  UIADD3 UR19, UR19, UR4, URZ ;  /* 0x0000000413137290 */ /* 0x000fe2000fffe03f */
[----:B------:R-:W0:Y:S01]  /*92d0*/  @!P4 MUFU.RCP R6, R45 ;  /* 0x0000002d0006c308 */ /* 0x000e220000001000 */
[----:B------:R-:W-:Y:S02]  /*92e0*/  ULDC.64 UR20, c[0x0][0x3f0] ;  /* 0x0000fc0000147ab9 */ /* 0x000fe40000000a00 */
[----:B------:R-:W-:Y:S01]  /*92f0*/  ULEA UR4, UP0, UR18, UR20, 0x2 ;  /* 0x0000001412047291 */ /* 0x000fe2000f80103f */
[----:B-1----:R-:W-:-:S03]  /*9300*/  @!P5 FMUL.FTZ R34, R34, R37 ;  /* 0x000000252222d220 */ /* 0x002fc60000410000 */
[----:B------:R-:W-:Y:S01]  /*9310*/  ULEA.HI.X UR18, UR18, UR21, UR19, 0x2, UP0 ;  /* 0x0000001512127291 */ /* 0x000fe200080f1413 */
[----:B------:R-:W1:Y:S01]  /*9320*/  @!P2 MUFU.RCP R5, R5 ;  /* 0x000000050005a308 */ /* 0x000e620000001000 */
[----:B--2---:R-:W-:Y:S01]  /*9330*/  MOV R2, UR4 ;  /* 0x0000000400027c02 */ /* 0x004fe20008000f00 */
[----:B------:R-:W-:-:S03]  /*9340*/  UISETP.GT.AND UP0, UPT, UR5, 0x1, UPT ;  /* 0x000000010500788c */ /* 0x000fc6000bf04270 */
[----:B------:R-:W-:Y:S01]  /*9350*/  MOV R3, UR18 ;  /* 0x0000001200037c02 */ /* 0x000fe20008000f00 */
[----:B------:R-:W-:Y:S02]  /*9360*/  UMOV UR5, UR23 ;  /* 0x0000001700057c82 */ /* 0x000fe40008000000 */
[----:B------:R-:W2:Y:S01]  /*9370*/  @!P3 MUFU.RCP R36, R36 ;  /* 0x000000240024b308 */ /* 0x000ea20000001000 */
[----:B0-----:R-:W-:Y:S01]  /*9380*/  @!P4 FMUL.FTZ R33, R33, R6 ;  /* 0x000000062121c220 */ /* 0x001fe20000410000 */
[----:B------:R-:W-:Y:S01]  /*9390*/  STS.128 [R58+0x10], R24 ;  /* 0x000010183a007388 */ /* 0x000fe20000000c00 */
[----:B------:R-:W-:Y:S01]  /*93a0*/  IMAD.WIDE R2, R59, 0x10, R2 ;  /* 0x000000103b027825 */ /* 0x000fe200078e0202 */
[----:B------:R-:W-:Y:S02]  /*93b0*/  PLOP3.LUT P1, PT, PT, PT, UP0, 0x80, 0x0 ;  /* 0x000000000000781c */ /* 0x000fe40003f2f008 */
[----:B------:R-:W-:Y:S02]  /*93c0*/  STS.128 [R58+0x20], R28 ;  /* 0x0000201c3a007388 */ /* 0x000fe40000000c00 */
[----:B------:R-:W0:Y:S01]  /*93d0*/  @!P6 MUFU.RCP R38, R39 ;  /* 0x000000270026e308 */ /* 0x000e220000001000 */
[----:B-1----:R-:W-:Y:S01]  /*93e0*/  @!P2 FMUL.FTZ R22, R22, R5 ;  /* 0x000000051616a220 */ /* 0x002fe20000410000 */
[----:B------:R-:W-:-:S04]  /*93f0*/  FADD.FTZ R5, R0, R21 ;  /* 0x0000001500057221 */ /* 0x000fc80000010000 */
[----:B------:R-:W-:Y:S01]  /*9400*/  FADD.FTZ R0, R5, R22 ;  /* 0x0000001605007221 */ /* 0x000fe20000010000 */
[----:B--2---:R-:W-:-:S05]  /*9410*/  @!P3 FMUL.FTZ R23, R23, R36 ;  /* 0x000000241717b220 */ /* 0x004fca0000410000 */
[----:B------:R1:W-:Y:S01]  /*9420*/  STS.128 [R58], R20 ;  /* 0x000000143a007388 */ /* 0x0003e20000000c00 */
[----:B0-----:R-:W-:-:S05]  /*9430*/  @!P6 FMUL.FTZ R35, R35, R38 ;  /* 0x000000262323e220 */ /* 0x001fca0000410000 */
[----:B------:R0:W-:Y:S01]  /*9440*/  STS.128 [R58+0x30], R32 ;  /* 0x000030203a007388 */ /* 0x0001e20000000c00 */
[----:B------:R-:W-:-:S03]  /*9450*/  NOP ;  /* 0x0000000000007918 */ /* 0x000fc60000000000 */
[----:B------:R-:W2:Y:S01]  /*9460*/  LDS.128 R4, [R64] ;  /* 0x0000000040047984 */ /* 0x000ea20000000c00 */
[----:B-1----:R-:W-:-:S03]  /*9470*/  FADD.FTZ R23, R0, R23 ;  /* 0x0000001700177221 */ /* 0x002fc60000010000 */
[----:B------:R-:W1:Y:S01]  /*9480*/  LDS.128 R8, [R64+0x200] ;  /* 0x0002000040087984 */ /* 0x000e620000000c00 */
        /* <DEDUP_REMOVED lines=10> */
[----:B0-----:R-:W-:Y:S01]  /*9530*/  FADD.FTZ R32, R31, R32 ;  /* 0x000000201f207221 */ /* 0x001fe20000010000 */
[----:B--2---:R0:W-:Y:S03]  /*9540*/  STG.E.128 desc[UR28][R2.64], R4 ;  /* 0x0000000402007986 */ /* 0x0041e6000c101d1c */
[----:B------:R-:W-:Y:S01]  /*9550*/  FADD.FTZ R33, R32, R33 ;  /* 0x0000002120217221 */ /* 0x000fe20000010000 */
[----:B-1----:R0:W-:Y:S03]  /*9560*/  STG.E.128 desc[UR28][R2.64+0x200], R8 ;  /* 0x0002000802007986 */ /* 0x0021e6000c101d1c */
[----:B------:R-:W-:Y:S01]  /*9570*/  FADD.FTZ R34, R33, R34 ;  /* 0x0000002221227221 */ /* 0x000fe20000010000 */
[----:B---3--:R0:W-:Y:S03]  /*9580*/  STG.E.128 desc[UR28][R2.64+0x400], R12 ;  /* 0x0004000c02007986 */ /* 0x0081e6000c101d1c */
[----:B------:R-:W-:Y:S01]  /*9590*/  FADD.FTZ R71, R34, R35 ;  /* 0x0000002322477221 */ /* 0x000fe20000010000 */
[----:B----4-:R0:W-:Y:S01]  /*95a0*/  STG.E.128 desc[UR28][R2.64+0x600], R16 ;  /* 0x0006001002007986 */ /* 0x0101e2000c101d1c */
[----:B------:R-:W-:Y:S05]  /*95b0*/  @P1 BRA `(.L_x_14145) ;  /* 0xffffff70004c1947 */ /* 0x000fea000383ffff */
.L_x_14096:
        /* <DEDUP_REMOVED lines=28> */
.L_x_14147:
[----:B------:R-:W-:Y:S05]  /*9780*/  BSYNC B0 ;  /* 0x0000000000007941 */ /* 0x000fea0003800000 */
.L_x_14146:
        /* <DEDUP_REMOVED lines=31> */
.L_x_14149:
[----:B0-----:R-:W0:Y:S02]  /*9980*/  S2R R13, SR_TID.X ;  /* 0x00000000000d7919 */ /* 0x001e240000002100 */
.L_x_14150:
[----:B------:R-:W-:Y:S05]  /*9990*/  BSYNC B0 ;  /* 0x0000000000007941 */ /* 0x000fea0003800000 */
.L_x_14148:
[----:B------:R-:W-:Y:S02]  /*99a0*/  ULDC UR19, c[0x0][0x21c] ;  /* 0x0000870000137ab9 */ /* 0x000fe40000000800 */
[----:B0-----:R-:W-:-:S13]  /*99b0*/  ISETP.GE.AND P0, PT, R13, UR19, PT ;  /* 0x000000130d007c0c */ /* 0x001fda000bf06270 */
[----:B------:R-:W-:Y:S05]  /*99c0*/  @P0 EXIT ;  /* 0x000000000000094d */ /* 0x000fea0003800000 */
[----:B------:R-:W-:Y:S01]  /*99d0*/  ULDC.64 UR10, c[0x0][0x248] ;  /* 0x00009200000a7ab9 */ /* 0x000fe20000000a00 */
[----:B------:R-:W0:Y:S01]  /*99e0*/  S2UR UR18, SR_CgaCtaId ;  /* 0x00000000001279c3 */ /* 0x000e220000008800 */
[----:B------:R-:W-:Y:S01]  /*99f0*/  UIMAD UR12, UR9, UR10, URZ ;  /* 0x0000000a090c72a4 */ /* 0x000fe2000f8e023f */
[----:B------:R-:W-:Y:S01]  /*9a00*/  BSSY B0, `(.L_x_14151) ;  /* 0x000006e000007945 */ /* 0x000fe20003800000 */
[----:B------:R-:W-:Y:S01]  /*9a10*/  ULDC.64 UR6, c[0x0][0x358] ;  /* 0x0000d60000067ab9 */ /* 0x000fe20000000a00 */
        /* <DEDUP_REMOVED lines=11> */
[----:B------:R-:W-:-:S02]  /*9ad0*/  UIMAD UR13, UR9, UR14, URZ ;  /* 0x0000000e090d72a4 */ /* 0x000fc4000f8e023f */
[----:B------:R-:W-:Y:S02]  /*9ae0*/  UIMAD.WIDE.U32 UR22, UR8, UR10, URZ ;  /* 0x0000000a081672a5 */ /* 0x000fe4000f8e003f */
[----:B------:R-:W-:Y:S01]  /*9af0*/  UIMAD UR10, UR9, UR10, URZ ;  /* 0x0000000a090a72a4 */ /* 0x000fe2000f8e023f */
[----:B------:R-:W-:Y:S01]  /*9b00*/  ULDC UR30, c[0x0][0x0] ;  /* 0x00000000001e7ab9 */ /* 0x000fe20000000800 */
[----:B------:R-:W-:Y:S02]  /*9b10*/  ULDC.64 UR26, c[0x0][0x2d8] ;  /* 0x0000b600001a7ab9 */ /* 0x000fe40000000a00 */
[----:B------:R-:W-:Y:S02]  /*9b20*/  UIMAD UR9, UR8, UR11, UR10 ;  /* 0x0000000b080972a4 */ /* 0x000fe4000f8e020a */
[----:B------:R-:W-:Y:S02]  /*9b30*/  UIMAD.WIDE.U32 UR10, UR8, UR14, URZ ;  /* 0x0000000e080a72a5 */ /* 0x000fe4000f8e003f */
[----:B------:R-:W-:Y:S01]  /*9b40*/  UIMAD UR8, UR8, UR15, UR13 ;  /* 0x0000000f080872a4 */ /* 0x000fe2000f8e020d */
[----:B------:R-:W-:-:S02]  /*9b50*/  ULDC.64 UR24, c[0x0][0x2e0] ;  /* 0x0000b80000187ab9 */ /* 0x000fc40000000a00 */
[----:B------:R-:W-:Y:S01]  /*9b60*/  UMOV UR13, 0x400 ;  /* 0x00000400000d7882 */ /* 0x000fe20000000000 */
[----:B------:R-:W-:Y:S01]  /*9b70*/  ULDC.64 UR14, c[0x0][0x270] ;  /* 0x00009c00000e7ab9 */ /* 0x000fe20000000a00 */
[----:B0-----:R-:W-:Y:S02]  /*9b80*/  ULEA UR13, UR18, UR13, 0x18 ;  /* 0x0000000d120d7291 */ /* 0x001fe4000f8ec03f */
[----:B------:R-:W-:Y:S02]  /*9b90*/  UIADD3 UR16, UR5, UR16, URZ ;  /* 0x0000001005107290 */ /* 0x000fe4000fffe03f */
[----:B------:R-:W-:Y:S02]  /*9ba0*/  UIADD3 UR12, UR21, UR12, URZ ;  /* 0x0000000c150c7290 */ /* 0x000fe4000fffe03f */
[----:B------:R-:W-:Y:S02]  /*9bb0*/  UIADD3 UR17, UR7, UR17, URZ ;  /* 0x0000001107117290 */ /* 0x000fe4000fffe03f */
        /* <DEDUP_REMOVED lines=9> */
.L_x_14152:
[----:B------:R-:W-:Y:S02]  /*9c50*/  LEA R0, R13, UR13, 0x3 ;  /* 0x0000000d0d007c11 */ /* 0x000fe4000f8e18ff */
[----:B------:R-:W-:Y:S02]  /*9c60*/  SHF.R.S32.HI R12, RZ, 0x1f, R13 ;  /* 0x0000001fff0c7819 */ /* 0x000fe4000001140d */
[----:B01-3--:R-:W-:Y:S01]  /*9c70*/  MOV R2, UR10 ;  /* 0x0000000a00027c02 */ /* 0x00bfe20008000f00 */
[----:B------:R-:W0:Y:S01]  /*9c80*/  LDS.64 R14, [R0+0x2da0] ;  /* 0x002da000000e7984 */ /* 0x000e220000000a00 */
[----:B------:R-:W-:Y:S02]  /*9c90*/  MOV R8, UR6 ;  /* 0x0000000600087c02 */ /* 0x000fe40008000f00 */
[----:B------:R-:W-:Y:S01]  /*9ca0*/  MOV R5, UR8 ;  /* 0x0000000800057c02 */ /* 0x000fe20008000f00 */
[----:B------:R-:W1:Y:S01]  /*9cb0*/  LDS.64 R16, [R0+0x35a0] ;  /* 0x0035a00000107984 */ /* 0x000e620000000a00 */
[----:B--2---:R-:W-:Y:S01]  /*9cc0*/  MOV R4, R2 ;  /* 0x0000000200047202 */ /* 0x004fe20000000f00 */
        /* <DEDUP_REMOVED lines=66> */
.L_x_14151:
[----:B------:R-:W-:Y:S05]  /*a0f0*/  EXIT ;  /* 0x000000000000794d */ /* 0x000fea0003800000 */
.L_x_14153:
        /* <DEDUP_REMOVED lines=16> */
.L_x_18983:


//--------------------- .text._Z25selective_scan_bwd_kernelI32Selective_Scan_bwd_kernel_traitsILi32ELi16ELb1ELb0ELb0ELb1ELb1EfN3c107complexIfEEEEv12SSMParamsBwd --------------------------
	.section	.text._Z25selective_scan_bwd_kernelI32Selective_Scan_bwd_kernel_traitsILi32ELi16ELb1ELb0ELb0ELb1ELb1EfN3c107complexIfEEEEv12SSMParamsBwd,"ax",@progbits
	.align	128
        .global         _Z25selective_scan_bwd_kernelI32Selective_Scan_bwd_kernel_traitsILi32ELi16ELb1ELb0ELb0ELb1ELb1EfN3c107complexIfEEEEv12SSMParamsBwd
        .type           _Z25selective_scan_bwd_kernelI32Selective_Scan_bwd_kernel_traitsILi32ELi16ELb1ELb0ELb0ELb1ELb1EfN3c107complexIfEEEEv12SSMParamsBwd,@function
        .size           _Z25selective_scan_bwd_kernelI32Selective_Scan_bwd_kernel_traitsILi32ELi16ELb1ELb0ELb0ELb1ELb1EfN3c107complexIfEEEEv12SSMParamsBwd,(.L_x_18984 - _Z25selective_scan_bwd_kernelI32Selective_Scan_bwd_kernel_traitsILi32ELi16ELb1ELb0ELb0ELb1ELb1EfN3c107complexIfEEEEv12SSMParamsBwd)
        .other          _Z25selective_scan_bwd_kernelI32Selective_Scan_bwd_kernel_traitsILi32ELi16ELb1ELb0ELb0ELb1ELb1EfN3c107complexIfEEEEv12SSMParamsBwd,@"STO_CUDA_ENTRY STV_DEFAULT"
_Z25selective_scan_bwd_kernelI32Selective_Scan_bwd_kernel_traitsILi32ELi16ELb1ELb0ELb0ELb1ELb1EfN3c107complexIfEEEEv12SSMParamsBwd:
.text._Z25selective_scan_bwd_kernelI32Selective_Scan_bwd_kernel_traitsILi32ELi16ELb1ELb0ELb0ELb1ELb1EfN3c107complexIfEEEEv12SSMParamsBwd:
        /* <DEDUP_REMOVED lines=110> */
[C---:B0-----:R-:W-:Y:S02]  /*06e0*/  SHF.L.U32 R0, R62.reuse, 0x2, RZ ;  /* 0x000000023e007819 */ /* 0x041fe400000006ff */
[----:B------:R-:W-:-:S02]  /*06f0*/  LOP3.LUT R120, R62, 0x1f, RZ, 0xc0, !PT ;  /* 0x0000001f3e787812 */ /* 0x000fc400078ec0ff */
[----:B------:R-:W-:-:S04]  /*0700*/  LOP3.LUT R3, R0, 0xffffff80, RZ, 0xc0, !PT ;  /* 0xffffff8000037812 */ /* 0x000fc800078ec0ff */
[----:B-1----:R-:W-:-:S07]  /*0710*/  LOP3.LUT R3, R3, 0x1f, R62, 0xf8, !PT ;  /* 0x0000001f03037812 */ /* 0x002fce00078ef83e */
.L_x_14204:
[----:B------:R-:W-:Y:S01]  /*0720*/  BAR.SYNC.DEFER_BLOCKING 0x0 ;  /* 0x0000000000007b1d */ /* 0x000fe20000010000 */
[----:B0-----:R-:W-:Y:S02]  /*0730*/  MOV R4, UR14 ;  /* 0x0000000e00047c02 */ /* 0x001fe40008000f00 */
[----:B------:R-:W-:-:S03]  /*0740*/  MOV R5, UR15 ;  /* 0x0000000f00057c02 */ /* 0x000fc60008000f00 */
[----:B------:R-:W-:-:S05]  /*0750*/  IMAD.WIDE R4, R3, 0x10, R4 ;  /* 0x0000001003047825 */ /* 0x000fca00078e0204 */
[----:B------:R-:W2:Y:S04]  /*0760*/  LDG.E.128 R8, desc[UR28][R4.64] ;  /* 0x0000001c04087981 */ /* 0x000ea8000c1e1d00 */
[----:B------:R-:W3:Y:S04]  /*0770*/  LDG.E.128 R12, desc[UR28][R4.64+0x200] ;  /* 0x0002001c040c7981 */ /* 0x000ee8000c1e1d00 */
[----:B------:R-:W4:Y:S04]  /*0780*/  LDG.E.128 R16, desc[UR28][R4.64+0x400] ;  /* 0x0004001c04107981 */ /* 0x000f28000c1e1d00 */
[----:B------:R-:W4:Y:S01]  /*0790*/  LDG.E.128 R20, desc[UR28][R4.64+0x600] ;  /* 0x0006001c04147981 */ /* 0x000f22000c1e1d00 */
[----:B------:R-:W0:Y:S01]  /*07a0*/  S2UR UR4, SR_CgaCtaId ;  /* 0x00000000000479c3 */ /* 0x000e220000008800 */
[----:B------:R-:W-:Y:S01]  /*07b0*/  UMOV UR18, 0x400 ;  /* 0x0000040000127882 */ /* 0x000fe20000000000 */
[----:B------:R-:W-:Y:S01]  /*07c0*/  IMAD.WIDE R6, R3, 0x10, R56 ;  /* 0x0000001003067825 */ /* 0x000fe200078e0238 */
[----:B0-----:R-:W-:-:S06]  /*07d0*/  ULEA UR18, UR4, UR18, 0x18 ;  /* 0x0000001204127291 */ /* 0x001fcc000f8ec03f */
        /* <DEDUP_REMOVED lines=22> */
[----:B------:R3:W-:Y:S01]  /*0940*/  STS.128 [R0+0x600], R28 ;  /* 0x0006001c00007388 */ /* 0x0007e20000000c00 */
[----:B------:R-:W-:-:S03]  /*0950*/  NOP ;  /* 0x0000000000007918 */ /* 0x000fc60000000000 */
[----:B------:R-:W-:Y:S04]  /*0960*/  LDS.128 R32, [R2+0x10] ;  /* 0x0000100002207984 */ /* 0x000fe80000000c00 */
[----:B------:R-:W-:Y:S04]  /*0970*/  LDS.128 R8, [R2+0x20] ;  /* 0x0000200002087984 */ /* 0x000fe80000000c00 */
[----:B------:R-:W-:Y:S04]  /*0980*/  LDS.128 R4, [R2+0x30] ;  /* 0x0000300002047984 */ /* 0x000fe80000000c00 */
[----:B------:R-:W4:Y:S01]  /*0990*/  LDS.128 R52, [R2] ;  /* 0x0000000002347984 */ /* 0x000f220000000c00 */
[----:B------:R-:W-:Y:S06]  /*09a0*/  BAR.SYNC.DEFER_BLOCKING 0x0 ;  /* 0x0000000000007b1d */ /* 0x000fec0000010000 */
[----:B0-----:R-:W4:Y:S04]  /*09b0*/  LDG.E.128 R16, desc[UR28][R12.64] ;  /* 0x0000001c0c107981 */ /* 0x001f28000c1e1d00 */
[----:B-1----:R-:W4:Y:S04]  /*09c0*/  LDG.E.128 R20, desc[UR28][R12.64+0x200] ;  /* 0x0002001c0c147981 */ /* 0x002f28000c1e1d00 */
[----:B--2---:R-:W2:Y:S04]  /*09d0*/  LDG.E.128 R24, desc[UR28][R12.64+0x400] ;  /* 0x0004001c0c187981 */ /* 0x004ea8000c1e1d00 */
[----:B---3--:R-:W3:Y:S01]  /*09e0*/  LDG.E.128 R28, desc[UR28][R12.64+0x600] ;  /* 0x0006001c0c1c7981 */ /* 0x008ee2000c1e1d00 */
[--C-:B----45:R-:W-:Y:S01]  /*09f0*/  FADD.FTZ R69, R52, R64.reuse ;  /* 0x0000004034457221 */ /* 0x130fe20000010000 */
[--C-:B------:R-:W-:Y:S01]  /*0a00*/  FADD.FTZ R61, R32, R64.reuse ;  /* 0x00000040203d7221 */ /* 0x100fe20000010000 */
[--C-:B------:R-:W-:Y:S01]  /*0a10*/  FADD.FTZ R60, R33, R64.reuse ;  /* 0x00000040213c7221 */ /* 0x100fe20000010000 */
[--C-:B------:R-:W-:Y:S01]  /*0a20*/  FADD.FTZ R59, R34, R64.reuse ;  /* 0x00000040223b7221 */ /* 0x100fe20000010000 */
[--C-:B------:R-:W-:Y:S01]  /*0a30*/  FADD.FTZ R58, R35, R64.reuse ;  /* 0x00000040233a7221 */ /* 0x100fe20000010000 */
[----:B------:R-:W-:Y:S01]  /*0a40*/  FSETP.GTU.FTZ.AND P4, PT, R69, 20, PT ;  /* 0x41a000004500780b */ /* 0x000fe20003f9c000 */
[--C-:B------:R-:W-:Y:S01]  /*0a50*/  FADD.FTZ R67, R8, R64.reuse ;  /* 0x0000004008437221 */ /* 0x100fe20000010000 */
        /* <DEDUP_REMOVED lines=16> */
[----:B------:R-:W-:Y:S01]  /*0b60*/  HFMA2.MMA R14, -RZ, RZ, 1.625, 0 ;  /* 0x3e800000ff0e7435 */ /* 0x000fe200000001ff */
[----:B------:R-:W-:Y:S02]  /*0b70*/  MOV R15, 0x3d39bf78 ;  /* 0x3d39bf78000f7802 */ /* 0x000fe40000000f00 */
        /* <DEDUP_REMOVED lines=28> */
.L_x_14156:
[----:B------:R-:W-:Y:S05]  /*0d40*/  BSYNC B0 ;  /* 0x0000000000007941 */ /* 0x000fea0003800000 */
.L_x_14155:
[----:B------:R-:W-:Y:S01]  /*0d50*/  BSSY B0, `(.L_x_14157) ;  /* 0x0000023000007945 */ /* 0x000fe20003800000 */
[----:B------:R-:W-:Y:S01]  /*0d60*/  FSETP.GTU.FTZ.AND P4, PT, R71, 20, PT ;  /* 0x41a000004700780b */ /* 0x000fe20003f9c000 */
[----:B------:R-:W-:Y:S02]  /*0d70*/  FADD.FTZ R68, R55, R64 ;  /* 0x0000004037447221 */ /* 0x000fe40000010000 */
        /* <DEDUP_REMOVED lines=32> */
.L_x_14158:
[----:B------:R-:W-:Y:S05]  /*0f80*/  BSYNC B0 ;  /* 0x0000000000007941 */ /* 0x000fea0003800000 */
.L_x_14157:
[----:B------:R-:W-:Y:S01]  /*0f90*/  BSSY B0, `(.L_x_14159) ;  /* 0x0000023000007945 */ /* 0x000fe20003800000 */
[----:B------:R-:W-:Y:S01]  /*0fa0*/  FSETP.GTU.FTZ.AND P5, PT, R68, 20, PT ;  /* 0x41a000004400780b */ /* 0x000fe20003fbc000 */
[----:B------:R-:W-:Y:S02]  /*0fb0*/  FADD.FTZ R70, R9, R64 ;  /* 0x0000004009467221 */ /* 0x000fe40000010000 */
        /* <DEDUP_REMOVED lines=32> */
.L_x_14160:
[----:B------:R-:W-:Y:S05]  /*11c0*/  BSYNC B0 ;  /* 0x0000000000007941 */ /* 0x000fea0003800000 */
.L_x_14159:
        /* <DEDUP_REMOVED lines=35> */
.L_x_14162:
[----:B------:R-:W-:Y:S05]  /*1400*/  BSYNC B0 ;  /* 0x0000000000007941 */ /* 0x000fea0003800000 */
.L_x_14161:
        /* <DEDUP_REMOVED lines=35> */
.L_x_14164:
[----:B------:R-:W-:Y:S05]  /*1640*/  BSYNC B0 ;  /* 0x0000000000007941 */ /* 0x000fea0003800000 */
.L_x_14163:
        /* <DEDUP_REMOVED lines=35> */
.L_x_14166:
[----:B------:R-:W-:Y:S05]  /*1880*/  BSYNC B0 ;  /* 0x0000000000007941 */ /* 0x000fea0003800000 */
.L_x_14165:
        /* <DEDUP_REMOVED lines=35> */
.L_x_14168:
[----:B------:R-:W-:Y:S05]  /*1ac0*/  BSYNC B0 ;  /* 0x0000000000007941 */ /* 0x000fea0003800000 */
.L_x_14167:
        /* <DEDUP_REMOVED lines=35> */
.L_x_14170:
[----:B------:R-:W-:Y:S05]  /*1d00*/  BSYNC B0 ;  /* 0x0000000000007941 */ /* 0x000fea0003800000 */
.L_x_14169:
        /* <DEDUP_REMOVED lines=35> */
.L_x_14172:
[----:B------:R-:W-:Y:S05]  /*1f40*/  BSYNC B0 ;  /* 0x0000000000007941 */ /* 0x000fea0003800000 */
.L_x_14171:
        /* <DEDUP_REMOVED lines=34> */
.L_x_14174:
[----:B------:R-:W-:Y:S05]  /*2170*/  BSYNC B0 ;  /* 0x0000000000007941 */ /* 0x000fea0003800000 */
.L_x_14173:
        /* <DEDUP_REMOVED lines=33> */
.L_x_14176:
[----:B------:R-:W-:Y:S05]  /*2390*/  BSYNC B0 ;  /* 0x0000000000007941 */ /* 0x000fea0003800000 */
.L_x_14175:
        /* <DEDUP_REMOVED lines=33> */
.L_x_14178:
[----:B------:R-:W-:Y:S05]  /*25b0*/  BSYNC B0 ;  /* 0x0000000000007941 */ /* 0x000fea0003800000 */
.L_x_14177:
        /* <DEDUP_REMOVED lines=33> */
.L_x_14180:
[----:B------:R-:W-:Y:S05]  /*27d0*/  BSYNC B0 ;  /* 0x0000000000007941 */ /* 0x000fea0003800000 */
.L_x_14179:
        /* <DEDUP_REMOVED lines=33> */
.L_x_14182:
[----:B------:R-:W-:Y:S05]  /*29f0*/  BSYNC B0 ;  /* 0x0000000000007941 */ /* 0x000fea0003800000 */
.L_x_14181:
        /* <DEDUP_REMOVED lines=33> */
.L_x_14184:
[----:B------:R-:W-:Y:S05]  /*2c10*/  BSYNC B0 ;  /* 0x0000000000007941 */ /* 0x000fea0003800000 */
.L_x_14183:
        /* <DEDUP_REMOVED lines=33> */
.L_x_14186:
[----:B------:R-:W-:Y:S05]  /*2e30*/  BSYNC B0 ;  /* 0x0000000000007941 */ /* 0x000fea0003800000 */
.L_x_14185:
        /* <DEDUP_REMOVED lines=9> */
[----:B------:R-:W-:-:S03]  /*2ed0*/  UIMAD.WIDE.U32 UR22, UR37, UR22, UR20 ;  /* 0x00000016251672a5 */ /* 0x000fc6000f8e0014 */
        /* <DEDUP_REMOVED lines=53> */
[----:B---3--:R-:W-:Y:S01]  /*3230*/  FMUL.FTZ R97, R80, -1.4426950216293334961 ;  /* 0xbfb8aa3b50617820 */ /* 0x008fe20000410000 */
[----:B----4-:R-:W-:Y:S01]  /*3240*/  FMUL.FTZ R102, R19, -1.4426950216293334961 ;  /* 0xbfb8aa3b13667820 */ /* 0x010fe20000410000 */
[----:B------:R-:W1:Y:S01]  /*3250*/  MUFU.EX2 R54, R54 ;  /* 0x0000003600367308 */ /* 0x000e620000000800 */
[----:B------:R-:W-:Y:S01]  /*3260*/  FMUL.FTZ R99, R83, -1.4426950216293334961 ;  /* 0xbfb8aa3b53637820 */ /* 0x000fe20000410000 */
[----:B------:R-:W-:Y:S01]  /*3270*/  FMUL.FTZ R101, R16, -1.4426950216293334961 ;  /* 0xbfb8aa3b10657820 */ /* 0x000fe20000410000 */
[----:B0-----:R-:W-:Y:S01]  /*3280*/  FMUL.FTZ R52, R81, -1.4426950216293334961 ;  /* 0xbfb8aa3b51347820 */ /* 0x001fe20000410000 */
[----:B------:R-:W-:Y:S01]  /*3290*/  FMUL.FTZ R53, R82, -1.4426950216293334961 ;  /* 0xbfb8aa3b52357820 */ /* 0x000fe20000410000 */
[----:B-----5:R-:W-:Y:S01]  /*32a0*/  FMUL.FTZ R108, R21, -1.4426950216293334961 ;  /* 0xbfb8aa3b156c7820 */ /* 0x020fe20000410000 */
[----:B------:R-:W-:Y:S01]  /*32b0*/  FMUL.FTZ R109, R23, -1.4426950216293334961 ;  /* 0xbfb8aa3b176d7820 */ /* 0x000fe20000410000 */
[----:B------:R-:W-:Y:S01]  /*32c0*/  UIMAD UR4, UR38, UR22, URZ ;  /* 0x00000016260472a4 */ /* 0x000fe2000f8e023f */
[----:B------:R-:W0:Y:S01]  /*32d0*/  MUFU.EX2 R55, R55 ;  /* 0x0000003700377308 */ /* 0x000e220000000800 */
[----:B------:R-:W-:-:S02]  /*32e0*/  UIMAD UR19, UR11, UR24, URZ ;  /* 0x000000180b1372a4 */ /* 0x000fc4000f8e023f */
[----:B------:R-:W-:Y:S02]  /*32f0*/  UIMAD UR4, UR37, UR23, UR4 ;  /* 0x00000017250472a4 */ /* 0x000fe4000f8e0204 */
[----:B------:R-:W-:Y:S02]  /*3300*/  UIMAD.WIDE.U32 UR22, UR37, UR22, UR20 ;  /* 0x00000016251672a5 */ /* 0x000fe4000f8e0014 */
[----:B------:R-:W-:Y:S01]  /*3310*/  UIMAD UR19, UR10, UR25, UR19 ;  /* 0x000000190a1372a4 */ /* 0x000fe2000f8e0213 */
[----:B------:R-:W-:Y:S01]  /*3320*/  MUFU.EX2 R52, R52 ;  /* 0x0000003400347308 */ /* 0x000fe20000000800 */
[----:B-1----:R-:W-:Y:S01]  /*3330*/  FADD.FTZ R54, R54, 1 ;  /* 0x3f80000036367421 */ /* 0x002fe20000010000 */
[----:B------:R-:W-:-:S04]  /*3340*/  UIADD3 UR23, UR23, UR4, URZ ;  /* 0x0000000417177290 */ /* 0x000fc8000fffe03f */
[----:B------:R-:W-:Y:S02]  /*3350*/  UIMAD.WIDE.U32 UR22, UR10, UR24, UR22 ;  /* 0x000000180a1672a5 */ /* 0x000fe4000f8e0016 */
[----:B------:R1:W2:Y:S01]  /*3360*/  MUFU.EX2 R98, R96 ;  /* 0x0000006000627308 */ /* 0x0002a20000000800 */
[----:B0-----:R-:W-:Y:S01]  /*3370*/  FADD.FTZ R55, R55, 1 ;  /* 0x3f80000037377421 */ /* 0x001fe20000010000 */
[----:B------:R-:W-:Y:S01]  /*3380*/  ULDC.64 UR24, c[0x0][0x3e8] ;  /* 0x0000fa0000187ab9 */ /* 0x000fe20000000a00 */
[----:B------:R-:W-:Y:S02]  /*3390*/  UIADD3 UR19, UR23, UR19, URZ ;  /* 0x0000001317137290 */ /* 0x000fe4000fffe03f */
[----:B------:R-:W-:-:S03]  /*33a0*/  ULEA UR4, UP0, UR22, UR24, 0x2 ;  /* 0x0000001816047291 */ /* 0x000fc6000f80103f */
[----:B------:R-:W0:Y:S01]  /*33b0*/  MUFU.EX2 R79, R79 ;  /* 0x0000004f004f7308 */ /* 0x000e220000000800 */
[----:B-1----:R-:W-:Y:S01]  /*33c0*/  FMUL.FTZ R96, R17, -1.4426950216293334961 ;  /* 0xbfb8aa3b11607820 */ /* 0x002fe20000410000 */
[----:B------:R-:W-:-:S03]  /*33d0*/  ULEA.HI.X UR22, UR22, UR25, UR19, 0x2, UP0 ;  /* 0x0000001916167291 */ /* 0x000fc600080f1413 */
[----:B------:R-:W-:Y:S02]  /*33e0*/  ULDC.64 UR24, c[0x0][0x320] ;  /* 0x0000c80000187ab9 */ /* 0x000fe40000000a00 */
[----:B------:R-:W-:Y:S01]  /*33f0*/  ISETP.NE.U32.AND P0, PT, RZ, UR24, PT ;  /* 0x00000018ff007c0c */ /* 0x000fe2000bf05070 */
[----:B------:R1:W3:Y:S01]  /*3400*/  MUFU.EX2 R100, R97 ;  /* 0x0000006100647308 */ /* 0x0002e20000000800 */
[----:B--2---:R-:W-:Y:S02]  /*3410*/  FADD.FTZ R98, R98, 1 ;  /* 0x3f80000062627421 */ /* 0x004fe40000010000 */
[----:B------:R-:W-:-:S05]  /*3420*/  ISETP.NE.AND.EX P0, PT, RZ, UR25, PT, P0 ;  /* 0x00000019ff007c0c */ /* 0x000fca000bf05300 */
[----:B------:R2:W4:Y:S01]  /*3430*/  MUFU.EX2 R103, R53 ;  /* 0x0000003500677308 */ /* 0x0005220000000800 */
[----:B-1----:R-:W-:Y:S01]  /*3440*/  FMUL.FTZ R97, R18, -1.4426950216293334961 ;  /* 0xbfb8aa3b12617820 */ /* 0x002fe20000410000 */
[----:B0-----:R-:W-:-:S06]  /*3450*/  FADD.FTZ R79, R79, 1 ;  /* 0x3f8000004f4f7421 */ /* 0x001fcc0000010000 */
[----:B------:R-:W0:Y:S01]  /*3460*/  MUFU.EX2 R106, R96 ;  /* 0x00000060006a7308 */ /* 0x000e220000000800 */
[----:B--2---:R-:W-:Y:S01]  /*3470*/  FMUL.FTZ R53, R20, -1.4426950216293334961 ;  /* 0xbfb8aa3b14357820 */ /* 0x004fe20000410000 */
[----:B---3--:R-:W-:-:S06]  /*3480*/  FADD.FTZ R100, R100, 1 ;  /* 0x3f80000064647421 */ /* 0x008fcc0000010000 */
[----:B------:R-:W-:Y:S01]  /*3490*/  MUFU.EX2 R107, R97 ;  /* 0x00000061006b7308 */ /* 0x000fe20000000800 */
[----:B----4-:R-:W-:-:S07]  /*34a0*/  FADD.FTZ R103, R103, 1 ;  /* 0x3f80000067677421 */ /* 0x010fce0000010000 */
[----:B------:R1:W2:Y:S01]  /*34b0*/  MUFU.EX2 R115, R102 ;  /* 0x0000006600737308 */ /* 0x0002a20000000800 */
[----:B0-----:R-:W-:-:S07]  /*34c0*/  FADD.FTZ R106, R106, 1 ;  /* 0x3f8000006a6a7421 */ /* 0x001fce0000010000 */
[----:B------:R-:W-:Y:S01]  /*34d0*/  MUFU.EX2 R118, R53 ;  /* 0x0000003500767308 */ /* 0x000fe20000000800 */
[----:B-1----:R-:W-:-:S07]  /*34e0*/  FADD.FTZ R102, R52, 1 ;  /* 0x3f80000034667421 */ /* 0x002fce0000010000 */
[----:B------:R-:W-:Y:S01]  /*34f0*/  MUFU.RCP R97, R54 ;  /* 0x0000003600617308 */ /* 0x000fe20000001000 */
[----:B--2---:R-:W-:-:S07]  /*3500*/  FADD.FTZ R115, R115, 1 ;  /* 0x3f80000073737421 */ /* 0x004fce0000010000 */
[----:B------:R-:W-:Y:S08]  /*3510*/  MUFU.RCP R96, R55 ;  /* 0x0000003700607308 */ /* 0x000ff00000001000 */
[----:B------:R-:W0:Y:S08]  /*3520*/  MUFU.EX2 R104, R99 ;  /* 0x0000006300687308 */ /* 0x000e300000000800 */
[----:B------:R1:W2:Y:S08]  /*3530*/  MUFU.EX2 R105, R101 ;  /* 0x0000006500697308 */ /* 0x0002b00000000800 */
[----:B------:R3:W-:Y:S01]  /*3540*/  MUFU.RCP R99, R79 ;  /* 0x0000004f00637308 */ /* 0x0007e20000001000 */
[----:B-1----:R-:W-:Y:S01]  /*3550*/  FMUL.FTZ R101, R22, -1.4426950216293334961 ;  /* 0xbfb8aa3b16657820 */ /* 0x002fe20000410000 */
[----:B0-----:R-:W-:-:S06]  /*3560*/  FADD.FTZ R104, R104, 1 ;  /* 0x3f80000068687421 */ /* 0x001fcc0000010000 */
[----:B------:R-:W0:Y:S01]  /*3570*/  MUFU.EX2 R123, R101 ;  /* 0x00000065007b7308 */ /* 0x000e220000000800 */
[----:B---3--:R-:W-:Y:S01]  /*3580*/  FADD.FTZ R79, -R97, 1 ;  /* 0x3f800000614f7421 */ /* 0x008fe20000010100 */
[----:B--2---:R-:W-:-:S06]  /*3590*/  FADD.FTZ R105, R105, 1 ;  /* 0x3f80000069697421 */ /* 0x004fcc0000010000 */
[----:B------:R-:W1:Y:S08]  /*35a0*/  MUFU.RCP R98, R98 ;  /* 0x0000006200627308 */ /* 0x000e700000001000 */
[----:B------:R-:W2:Y:S01]  /*35b0*/  MUFU.RCP R101, R100 ;  /* 0x0000006400657308 */ /* 0x000ea20000001000 */
[----:B0-----:R-:W-:-:S07]  /*35c0*/  FADD.FTZ R123, R123, 1 ;  /* 0x3f8000007b7b7421 */ /* 0x001fce0000010000 */
[----:B------:R-:W0:Y:S01]  /*35d0*/  MUFU.RCP R102, R102 ;  /* 0x0000006600667308 */ /* 0x000e220000001000 */
[----:B-1----:R-:W-:-:S07]  /*35e0*/  FMUL.FTZ R110, R35, R98 ;  /* 0x00000062236e7220 */ /* 0x002fce0000410000 */
[----:B------:R-:W1:Y:S01]  /*35f0*/  MUFU.RCP R103, R103 ;  /* 0x0000006700677308 */ /* 0x000e620000001000 */
[----:B--2---:R-:W-:-:S07]  /*3600*/  FMUL.FTZ R111, R80, R101 ;  /* 0x00000065506f7220 */ /* 0x004fce0000410000 */
[----:B------:R-:W2:Y:S01]  /*3610*/  MUFU.RCP R100, R104 ;  /* 0x0000006800647308 */ /* 0x000ea20000001000 */
[----:B0-----:R-:W-:-:S07]  /*3620*/  FMUL.FTZ R112, R81, R102 ;  /* 0x0000006651707220 */ /* 0x001fce0000410000 */
[----:B------:R0:W3:Y:S01]  /*3630*/  MUFU.EX2 R121, R108 ;  /* 0x0000006c00797308 */ /* 0x0000e20000000800 */
[----:B-1----:R-:W-:-:S07]  /*3640*/  FMUL.FTZ R113, R82, R103 ;  /* 0x0000006752717220 */ /* 0x002fce0000410000 */
[----:B------:R1:W4:Y:S01]  /*3650*/  MUFU.EX2 R124, R109 ;  /* 0x0000006d007c7308 */ /* 0x0003220000000800 */
[----:B0-----:R-:W-:Y:S01]  /*3660*/  FMUL.FTZ R108, R33, R96 ;  /* 0x00000060216c7220 */ /* 0x001fe20000410000 */
[----:B--2---:R-:W-:-:S04]  /*3670*/  FMUL.FTZ R114, R83, R100 ;  /* 0x0000006453727220 */ /* 0x004fc80000410000 */
[----:B------:R-:W-:Y:S02]  /*3680*/  FMUL.FTZ R104, R27, R114 ;  /* 0x000000721b687220 */ /* 0x000fe40000410000 */
[----:B------:R0:W-:Y:S01]  /*3690*/  MUFU.RCP R116, R106 ;  /* 0x0000006a00747308 */ /* 0x0001e20000001000 */
[----:B-1----:R-:W-:Y:S01]  /*36a0*/  FMUL.FTZ R109, R34, R99 ;  /* 0x00000063226d7220 */ /* 0x002fe20000410000 */
[----:B---3--:R-:W-:-:S06]  /*36b0*/  FADD.FTZ R121, R121, 1 ;  /* 0x3f80000079797421 */ /* 0x008fcc0000010000 */
[----:B------:R-:W-:Y:S01]  /*36c0*/  MUFU.RCP R126, R121 ;  /* 0x00000079007e7308 */ /* 0x000fe20000001000 */
[----:B0-----:R-:W-:Y:S01]  /*36d0*/  FMUL.FTZ R106, R25, R112 ;  /* 0x00000070196a7220 */ /* 0x001fe20000410000 */
[----:B----4-:R-:W-:-:S06]  /*36e0*/  FADD.FTZ R124, R124, 1 ;  /* 0x3f8000007c7c7421 */ /* 0x010fcc0000010000 */
[----:B------:R-:W-:Y:S08]  /*36f0*/  MUFU.RCP R123, R123 ;  /* 0x0000007b007b7308 */ /* 0x000ff00000001000 */
[----:B------:R-:W-:Y:S01]  /*3700*/  MUFU.RCP R128, R124 ;  /* 0x0000007c00807308 */ /* 0x000fe20000001000 */
[----:B------:R-:W-:Y:S04]  /*3710*/  STS.128 [R0], R88 ;  /* 0x0000005800007388 */ /* 0x000fe80000000c00 */
[----:B------:R0:W-:Y:S04]  /*3720*/  STS.128 [R0+0x200], R84 ;  /* 0x0002005400007388 */ /* 0x0001e80000000c00 */
[----:B------:R-:W-:Y:S04]  /*3730*/  STS.128 [R0+0x400], R28 ;  /* 0x0004001c00007388 */ /* 0x000fe80000000c00 */
[----:B------:R1:W-:Y:S01]  /*3740*/  STS.128 [R0+0x600], R92 ;  /* 0x0006005c00007388 */ /* 0x0003e20000000c00 */
[----:B------:R-:W-:-:S03]  /*3750*/  NOP ;  /* 0x0000000000007918 */ /* 0x000fc60000000000 */
[----:B------:R-:W2:Y:S01]  /*3760*/  LDS.128 R52, [R2] ;  /* 0x0000000002347984 */ /* 0x000ea20000000c00 */
[----:B0-----:R-:W-:Y:S01]  /*3770*/  FADD.FTZ R86, -R96, 1 ;  /* 0x3f80000060567421 */ /* 0x001fe20000010100 */
[C---:B------:R-:W-:Y:S01]  /*3780*/  FFMA.FTZ R84, R32.reuse, R79, 1 ;  /* 0x3f80000020547423 */ /* 0x040fe2000001004f */
[----:B------:R-:W-:Y:S01]  /*3790*/  FMUL.FTZ R79, R32, R97 ;  /* 0x00000061204f7220 */ /* 0x000fe20000410000 */
[----:B------:R-:W-:Y:S01]  /*37a0*/  FADD.FTZ R87, -R99, 1 ;  /* 0x3f80000063577421 */ /* 0x000fe20000010100 */
[----:B------:R-:W-:Y:S01]  /*37b0*/  FFMA.FTZ R85, R33, R86, 1 ;  /* 0x3f80000021557423 */ /* 0x000fe20000010056 */
[----:B------:R-:W-:Y:S01]  /*37c0*/  FADD.FTZ R32, -R98, 1 ;  /* 0x3f80000062207421 */ /* 0x000fe20000010100 */
[----:B------:R-:W-:Y:S01]  /*37d0*/  FADD.FTZ R33, -R101, 1 ;  /* 0x3f80000065217421 */ /* 0x000fe20000010100 */
[----:B------:R-:W0:Y:S01]  /*37e0*/  LDS.128 R28, [R2+0x10] ;  /* 0x00001000021c7984 */ /* 0x000e220000000c00 */
[----:B------:R-:W-:Y:S01]  /*37f0*/  FFMA.FTZ R86, R34, R87, 1 ;  /* 0x3f80000022567423 */ /* 0x000fe20000010057 */
[----:B------:R-:W-:Y:S01]  /*3800*/  FFMA.FTZ R87, R35, R32, 1 ;  /* 0x3f80000023577423 */ /* 0x000fe20000010020 */
[----:B------:R-:W-:Y:S01]  /*3810*/  FFMA.FTZ R88, R80, R33, 1 ;  /* 0x3f80000050587423 */ /* 0x000fe20000010021 */
[----:B------:R-:W-:Y:S01]  /*3820*/  FADD.FTZ R32, -R102, 1 ;  /* 0x3f80000066207421 */ /* 0x000fe20000010100 */
[----:B------:R-:W-:Y:S01]  /*3830*/  FADD.FTZ R33, -R103, 1 ;  /* 0x3f80000067217421 */ /* 0x000fe20000010100 */
[----:B-1----:R-:W-:Y:S01]  /*3840*/  FADD.FTZ R92, -R100, 1 ;  /* 0x3f800000645c7421 */ /* 0x002fe20000010100 */
[----:B------:R1:W3:Y:S01]  /*3850*/  MUFU.RCP R93, R105 ;  /* 0x00000069005d7308 */ /* 0x0002e20000001000 */
[----:B------:R-:W-:Y:S01]  /*3860*/  FFMA.FTZ R89, R81, R32, 1 ;  /* 0x3f80000051597423 */ /* 0x000fe20000010020 */
[----:B------:R-:W-:Y:S01]  /*3870*/  FFMA.FTZ R90, R82, R33, 1 ;  /* 0x3f800000525a7423 */ /* 0x000fe20000010021 */
[----:B------:R-:W-:Y:S01]  /*3880*/  FFMA.FTZ R91, R83, R92, 1 ;  /* 0x3f800000535b7423 */ /* 0x000fe2000001005c */
[----:B------:R-:W4:Y:S01]  /*3890*/  LDS.128 R32, [R2+0x20] ;  /* 0x0000200002207984 */ /* 0x000f220000000c00 */
[----:B------:R-:W-:Y:S01]  /*38a0*/  FADD.FTZ R94, R107, 1 ;  /* 0x3f8000006b5e7421 */ /* 0x000fe20000010000 */
[----:B------:R-:W-:Y:S01]  /*38b0*/  FADD.FTZ R92, R118, 1 ;  /* 0x3f800000765c7421 */ /* 0x000fe20000010000 */
[----:B------:R-:W-:Y:S01]  /*38c0*/  FMUL.FTZ R107, R24, R111 ;  /* 0x0000006f186b7220 */ /* 0x000fe20000410000 */
[----:B------:R3:W5:Y:S01]  /*38d0*/  MUFU.RCP R118, R115 ;  /* 0x0000007300767308 */ /* 0x0007620000001000 */
[----:B-1----:R-:W-:-:S07]  /*38e0*/  FMUL.FTZ R105, R26, R113 ;  /* 0x000000711a697220 */ /* 0x002fce0000410000 */
[----:B------:R-:W1:Y:S01]  /*38f0*/  MUFU.RCP R117, R94 ;  /* 0x0000005e00757308 */ /* 0x000e620000001000 */
[----:B---3--:R-:W-:-:S07]  /*3900*/  FMUL.FTZ R115, R16, R93 ;  /* 0x0000005d10737220 */ /* 0x008fce0000410000 */
[----:B------:R-:W3:Y:S01]  /*3910*/  MUFU.RCP R119, R92 ;  /* 0x0000005c00777308 */ /* 0x000ee20000001000 */
[----:B--2---:R-:W-:Y:S01]  /*3920*/  FMUL.FTZ R80, R12, R52 ;  /* 0x000000340c507220 */ /* 0x004fe20000410000 */
[----:B------:R-:W-:Y:S01]  /*3930*/  FMUL.FTZ R81, R13, R53 ;  /* 0x000000350d517220 */ /* 0x000fe20000410000 */
[----:B------:R-:W-:Y:S02]  /*3940*/  FMUL.FTZ R83, R15, R55 ;  /* 0x000000370f537220 */ /* 0x000fe40000410000 */
[----:B------:R-:W-:Y:S01]  /*3950*/  FMUL.FTZ R97, R97, R80 ;  /* 0x0000005061617220 */ /* 0x000fe20000410000 */
[----:B------:R-:W-:Y:S01]  /*3960*/  FMUL.FTZ R80, R14, R54 ;  /* 0x000000360e507220 */ /* 0x000fe20000410000 */
[----:B------:R-:W-:Y:S01]  /*3970*/  FMUL.FTZ R96, R96, R81 ;  /* 0x0000005160607220 */ /* 0x000fe20000410000 */
[----:B------:R-:W-:Y:S01]  /*3980*/  FMUL.FTZ R98, R98, R83 ;  /* 0x0000005362627220 */ /* 0x000fe20000410000 */
[----:B0-----:R-:W-:Y:S01]  /*3990*/  FMUL.FTZ R24, R24, R28 ;  /* 0x0000001c18187220 */ /* 0x001fe20000410000 */
[----:B------:R-:W-:Y:S01]  /*39a0*/  FMUL.FTZ R99, R99, R80 ;  /* 0x0000005063637220 */ /* 0x000fe20000410000 */
[----:B------:R-:W-:Y:S01]  /*39b0*/  FMUL.FTZ R25, R25, R29 ;  /* 0x0000001d19197220 */ /* 0x000fe20000410000 */
        /* <DEDUP_REMOVED lines=10> */
[----:B----4-:R-:W-:Y:S01]  /*3a60*/  FMUL.FTZ R88, R4, R32 ;  /* 0x0000002004587220 */ /* 0x010fe20000410000 */
        /* <DEDUP_REMOVED lines=9> */
[----:B-----5:R-:W-:Y:S01]  /*3b00*/  FADD.FTZ R90, -R118, 1 ;  /* 0x3f800000765a7421 */ /* 0x020fe20000010100 */
[----:B------:R-:W-:Y:S01]  /*3b10*/  FMUL.FTZ R96, R88, R89 ;  /* 0x0000005958607220 */ /* 0x000fe20000410000 */
[----:B------:R-:W-:Y:S01]  /*3b20*/  FADD.FTZ R88, -R116, 1 ;  /* 0x3f80000074587421 */ /* 0x000fe20000010100 */
[----:B-1----:R-:W-:Y:S01]  /*3b30*/  FADD.FTZ R89, -R117, 1 ;  /* 0x3f80000075597421 */ /* 0x002fe20000010100 */
[----:B---3--:R-:W-:Y:S01]  /*3b40*/  FADD.FTZ R91, -R119, 1 ;  /* 0x3f800000775b7421 */ /* 0x008fe20000010100 */
[----:B------:R-:W-:Y:S01]  /*3b50*/  FFMA.FTZ R90, R19, R90, 1 ;  /* 0x3f800000135a7423 */ /* 0x000fe2000001005a */
[----:B------:R-:W-:Y:S01]  /*3b60*/  FFMA.FTZ R88, R17, R88, 1 ;  /* 0x3f80000011587423 */ /* 0x000fe20000010058 */
[----:B------:R-:W-:Y:S01]  /*3b70*/  FFMA.FTZ R89, R18, R89, 1 ;  /* 0x3f80000012597423 */ /* 0x000fe20000010059 */
[----:B------:R-:W-:Y:S01]  /*3b80*/  FFMA.FTZ R91, R20, R91, 1 ;  /* 0x3f800000145b7423 */ /* 0x000fe2000001005b */
[----:B------:R1:W-:Y:S04]  /*3b90*/  STS.128 [R2], R24 ;  /* 0x0000001802007388 */ /* 0x0003e80000000c00 */
[----:B------:R2:W-:Y:S01]  /*3ba0*/  STS.128 [R2+0x10], R84 ;  /* 0x0000105402007388 */ /* 0x0005e20000000c00 */
[----:B-1----:R-:W-:Y:S01]  /*3bb0*/  FMUL.FTZ R25, R5, R33 ;  /* 0x0000002105197220 */ /* 0x002fe20000410000 */
        /* <DEDUP_REMOVED lines=13> */
[----:B--2---:R-:W-:Y:S01]  /*3c90*/  FADD.FTZ R84, -R128, 1 ;  /* 0x3f80000080547421 */ /* 0x004fe20000010100 */
        /* <DEDUP_REMOVED lines=17> */
[----:B------:R1:W-:Y:S01]  /*3db0*/  STS.128 [R2+0x30], R100 ;  /* 0x0000306402007388 */ /* 0x0003e20000000c00 */
[----:B------:R-:W-:-:S03]  /*3dc0*/  NOP ;  /* 0x0000000000007918 */ /* 0x000fc60000000000 */
[----:B------:R-:W2:Y:S01]  /*3dd0*/  LDS.128 R24, [R0] ;  /* 0x0000000000187984 */ /* 0x000ea20000000c00 */
[----:B------:R-:W-:Y:S01]  /*3de0*/  FMUL.FTZ R124, R7, R118 ;  /* 0x00000076077c7220 */ /* 0x000fe20000410000 */
[----:B------:R-:W-:Y:S01]  /*3df0*/  FMUL.FTZ R126, R21, R126 ;  /* 0x0000007e157e7220 */ /* 0x000fe20000410000 */
[----:B0-----:R-:W-:Y:S01]  /*3e00*/  FMUL.FTZ R99, R4, R115 ;  /* 0x0000007304637220 */ /* 0x001fe20000410000 */
[----:B------:R-:W0:Y:S01]  /*3e10*/  LDS.128 R84, [R0+0x200] ;  /* 0x0002000000547984 */ /* 0x000e220000000c00 */
[----:B------:R-:W-:Y:S01]  /*3e20*/  MOV R4, UR4 ;  /* 0x0000000400047c02 */ /* 0x000fe20008000f00 */
[----:B------:R-:W-:Y:S01]  /*3e30*/  FMUL.FTZ R96, R12, R79 ;  /* 0x0000004f0c607220 */ /* 0x000fe20000410000 */
[----:B------:R-:W-:Y:S01]  /*3e40*/  FMUL.FTZ R98, R13, R108 ;  /* 0x0000006c0d627220 */ /* 0x000fe20000410000 */
[----:B------:R-:W3:Y:S01]  /*3e50*/  LDS.128 R88, [R0+0x400] ;  /* 0x0004000000587984 */ /* 0x000ee20000000c00 */
        /* <DEDUP_REMOVED lines=16> */
[----:B--2---:R2:W-:Y:S04]  /*3f60*/  STG.E.128 desc[UR28][R4.64], R24 ;  /* 0x0000001804007986 */ /* 0x0045e8000c101d1c */
[----:B0-----:R2:W-:Y:S04]  /*3f70*/  STG.E.128 desc[UR28][R4.64+0x200], R84 ;  /* 0x0002005404007986 */ /* 0x0015e8000c101d1c */
[----:B---3--:R2:W-:Y:S04]  /*3f80*/  STG.E.128 desc[UR28][R4.64+0x400], R88 ;  /* 0x0004005804007986 */ /* 0x0085e8000c101d1c */
[----:B-1----:R2:W-:Y:S01]  /*3f90*/  STG.E.128 desc[UR28][R4.64+0x600], R92 ;  /* 0x0006005c04007986 */ /* 0x0025e2000c101d1c */
        /* <DEDUP_REMOVED lines=29> */
[----:B------:R-:W-:-:S03]  /*4170*/  UIMAD UR4, UR10, UR23, UR4 ;  /* 0x000000170a0472a4 */ /* 0x000fc6000f8e0204 */
[----:B------:R0:W-:Y:S01]  /*4180*/  STS.128 [R2+0x30], R80 ;  /* 0x0000305002007388 */ /* 0x0001e20000000c00 */
[----:B------:R-:W-:-:S03]  /*4190*/  NOP ;  /* 0x0000000000007918 */ /* 0x000fc60000000000 */
[----:B------:R-:W1:Y:S01]  /*41a0*/  LDS.128 R8, [R0] ;  /* 0x0000000000087984 */ /* 0x000e620000000c00 */
[----:B------:R-:W-:Y:S02]  /*41b0*/  UIADD3 UR19, UR21, UR4, URZ ;  /* 0x0000000415137290 */ /* 0x000fe4000fffe03f */
[----:B------:R-:W-:Y:S01]  /*41c0*/  ULEA UR4, UP0, UR20, UR24, 0x2 ;  /* 0x0000001814047291 */ /* 0x000fe2000f80103f */
[----:B------:R-:W3:Y:S03]  /*41d0*/  LDS.128 R12, [R0+0x200] ;  /* 0x00020000000c7984 */ /* 0x000ee60000000c00 */
[----:B------:R-:W-:Y:S01]  /*41e0*/  ULEA.HI.X UR20, UR20, UR25, UR19, 0x2, UP0 ;  /* 0x0000001914147291 */ /* 0x000fe200080f1413 */
[----:B------:R-:W4:Y:S01]  /*41f0*/  LDS.128 R16, [R0+0x400] ;  /* 0x0004000000107984 */ /* 0x000f220000000c00 */
[----:B--2---:R-:W-:-:S03]  /*4200*/  MOV R4, UR4 ;  /* 0x0000000400047c02 */ /* 0x004fc60008000f00 */
[----:B------:R-:W2:Y:S01]  /*4210*/  LDS.128 R20, [R0+0x600] ;  /* 0x0006000000147984 */ /* 0x000ea20000000c00 */
[----:B------:R-:W-:-:S03]  /*4220*/  MOV R5, UR20 ;  /* 0x0000001400057c02 */ /* 0x000fc60008000f00 */
[----:B0-----:R-:W-:-:S05]  /*4230*/  IMAD.WIDE R2, R3, 0x10, R4 ;  /* 0x0000001003027825 */ /* 0x001fca00078e0204 */
[----:B-1----:R0:W-:Y:S04]  /*4240*/  STG.E.128 desc[UR28][R2.64], R8 ;  /* 0x0000000802007986 */ /* 0x0021e8000c101d1c */
[----:B---3--:R0:W-:Y:S04]  /*4250*/  STG.E.128 desc[UR28][R2.64+0x200], R12 ;  /* 0x0002000c02007986 */ /* 0x0081e8000c101d1c */
[----:B----4-:R0:W-:Y:S04]  /*4260*/  STG.E.128 desc[UR28][R2.64+0x400], R16 ;  /* 0x0004001002007986 */ /* 0x0101e8000c101d1c */
[----:B--2---:R0:W-:Y:S02]  /*4270*/  STG.E.128 desc[UR28][R2.64+0x600], R20 ;  /* 0x0006001402007986 */ /* 0x0041e4000c101d1c */
.L_x_14187:
        /* <DEDUP_REMOVED lines=10> */
[----:B--2---:R-:W-:Y:S02]  /*4320*/  CS2R R26, SRZ ;  /* 0x00000000001a7805 */ /* 0x004fe4000001ff00 */
[----:B------:R-:W-:Y:S01]  /*4330*/  CS2R R24, SRZ ;  /* 0x0000000000187805 */ /* 0x000fe2000001ff00 */
[----:B------:R-:W-:Y:S01]  /*4340*/  FFMA.FTZ R0, R46, R105, R3 ;  /* 0x000000692e007223 */ /* 0x000fe20000010003 */
[----:B------:R-:W-:Y:S02]  /*4350*/  CS2R R22, SRZ ;  /* 0x0000000000167805 */ /* 0x000fe4000001ff00 */
[----:B------:R-:W-:Y:S01]  /*4360*/  CS2R R20, SRZ ;  /* 0x0000000000147805 */ /* 0x000fe2000001ff00 */
[-C--:B------:R-:W-:Y:S01]  /*4370*/  FMUL.FTZ R16, R96, R65.reuse ;  /* 0x0000004160107220 */ /* 0x080fe20000410000 */
[----:B------:R-:W-:Y:S01]  /*4380*/  FFMA.FTZ R3, R47, R104, R0 ;  /* 0x000000682f037223 */ /* 0x000fe20000010000 */
[-C--:B------:R-:W-:Y:S01]  /*4390*/  FMUL.FTZ R17, R98, R65.reuse ;  /* 0x0000004162117220 */ /* 0x080fe20000410000 */
[-C--:B------:R-:W-:Y:S01]  /*43a0*/  FMUL.FTZ R18, R97, R65.reuse ;  /* 0x0000004161127220 */ /* 0x080fe20000410000 */
[----:B------:R-:W-:Y:S01]  /*43b0*/  FMUL.FTZ R19, R100, R65 ;  /* 0x0000004164137220 */ /* 0x000fe20000410000 */
        /* <DEDUP_REMOVED lines=16> */
[----:B------:R-:W-:-:S04]  /*44c0*/  FFMA.FTZ R0, R36, R103, R3 ;  /* 0x0000006724007223 */ /* 0x000fc80000010003 */
[----:B------:R-:W-:-:S04]  /*44d0*/  FFMA.FTZ R3, R37, R128, R0 ;  /* 0x0000008025037223 */ /* 0x000fc80000010000 */
        /* <DEDUP_REMOVED lines=8> */
[----:B------:R-:W0:Y:S01]  /*4560*/  LDC R187, c[0x0][0x21c] ;  /* 0x00008700ffbb7b82 */ /* 0x000e220000000800 */
[----:B------:R-:W-:Y:S01]  /*4570*/  UIMAD UR4, UR11, UR20, URZ ;  /* 0x000000140b0472a4 */ /* 0x000fe2000f8e023f */
[----:B------:R-:W-:Y:S01]  /*4580*/  FADD.FTZ R0, R96, R96 ;  /* 0x0000006060007221 */ /* 0x000fe20000010000 */
[----:B------:R-:W-:Y:S01]  /*4590*/  UIMAD.WIDE.U32 UR26, UR10, UR20, URZ ;  /* 0x000000140a1a72a5 */ /* 0x000fe2000f8e003f */
[----:B------:R-:W-:Y:S01]  /*45a0*/  FADD.FTZ R79, R98, R98 ;  /* 0x00000062624f7221 */ /* 0x000fe20000010000 */
[----:B------:R-:W-:Y:S01]  /*45b0*/  UIMAD UR20, UR11, UR24, URZ ;  /* 0x000000180b1472a4 */ /* 0x000fe2000f8e023f */
[----:B------:R-:W-:Y:S01]  /*45c0*/  HFMA2.MMA R35, -RZ, RZ, 0, 0 ;  /* 0x00000000ff237435 */ /* 0x000fe200000001ff */
        /* <DEDUP_REMOVED lines=15> */
[----:B------:R-:W-:Y:S01]  /*46c0*/  UIADD3 UR24, UR27, UR4, URZ ;  /* 0x000000041b187290 */ /* 0x000fe2000fffe03f */
[----:B------:R-:W-:Y:S01]  /*46d0*/  FADD.FTZ R95, R102, R102 ;  /* 0x00000066665f7221 */ /* 0x000fe20000010000 */
[----:B------:R-:W-:Y:S01]  /*46e0*/  UIADD3 UR4, UR31, UR39, URZ ;  /* 0x000000271f047290 */ /* 0x000fe2000fffe03f */
[----:B------:R-:W-:Y:S01]  /*46f0*/  FADD.FTZ R96, R101, R101 ;  /* 0x0000006565607221 */ /* 0x000fe20000010000 */
[----:B------:R-:W-:Y:S01]  /*4700*/  UIADD3 UR39, UR23, UR40, URZ ;  /* 0x0000002817277290 */ /* 0x000fe2000fffe03f */
[----:B------:R-:W-:Y:S01]  /*4710*/  FADD.FTZ R98, R103, R103 ;  /* 0x0000006767627221 */ /* 0x000fe20000010000 */
[----:B------:R-:W-:Y:S01]  /*4720*/  UMOV UR31, UR18 ;  /* 0x00000012001f7c82 */ /* 0x000fe20008000000 */
[----:B------:R-:W-:Y:S01]  /*4730*/  UIADD3 UR23, UR5, -0x2, URZ ;  /* 0xfffffffe05177890 */ /* 0x000fe2000fffe03f */
[----:B------:R-:W-:Y:S01]  /*4740*/  FADD.FTZ R90, R107, R107 ;  /* 0x0000006b6b5a7221 */ /* 0x000fe20000010000 */
[----:B------:R-:W-:Y:S01]  /*4750*/  ULEA.HI.X UR39, UR22, UR25, UR39, 0x3, UP2 ;  /* 0x0000001916277291 */ /* 0x000fe200090f1c27 */
[----:B------:R-:W-:Y:S01]  /*4760*/  FADD.FTZ R97, R124, R124 ;  /* 0x0000007c7c617221 */ /* 0x000fe20000010000 */
[----:B------:R-:W-:Y:S01]  /*4770*/  UIADD3 UR22, UR5, -0x1, URZ ;  /* 0xffffffff05167890 */ /* 0x000fe2000fffe03f */
[----:B------:R-:W-:Y:S01]  /*4780*/  FADD.FTZ R99, R128, R128 ;  /* 0x0000008080637221 */ /* 0x000fe20000010000 */
[----:B------:R-:W-:Y:S01]  /*4790*/  UMOV UR25, UR18 ;  /* 0x0000001200197c82 */ /* 0x000fe20008000000 */
[----:B------:R-:W-:Y:S01]  /*47a0*/  UIMAD UR23, UR23, UR36, URZ ;  /* 0x00000024171772a4 */ /* 0x000fe2000f8e023f */
[----:B------:R-:W-:Y:S01]  /*47b0*/  FADD.FTZ R100, R121, R121 ;  /* 0x0000007979647221 */ /* 0x000fe20000010000 */
[----:B------:R-:W-:Y:S01]  /*47c0*/  ULEA.HI UR18, UR22, UR22, URZ, 0x1 ;  /* 0x0000001616127291 */ /* 0x000fe2000f8f083f */
[----:B------:R-:W-:Y:S01]  /*47d0*/  FADD.FTZ R101, R130, R130 ;  /* 0x0000008282657221 */ /* 0x000fe20000010000 */
[----:B------:R-:W-:Y:S01]  /*47e0*/  ULEA UR19, UP0, UR26, UR34, 0x3 ;  /* 0x000000221a137291 */ /* 0x000fe2000f80183f */
[----:B------:R-:W-:Y:S01]  /*47f0*/  FMUL.FTZ R102, R36, R74 ;  /* 0x0000004a24667220 */ /* 0x000fe20000410000 */
[----:B------:R-:W-:Y:S01]  /*4800*/  ULOP3.LUT UR18, UR18, 0xfffffe, URZ, 0xc0, !UPT ;  /* 0x00fffffe12127892 */ /* 0x000fe2000f8ec03f */
[----:B------:R-:W-:Y:S01]  /*4810*/  FMUL.FTZ R103, R37, R76 ;  /* 0x0000004c25677220 */ /* 0x000fe20000410000 */
[----:B------:R-:W-:Y:S01]  /*4820*/  ULEA UR20, UP1, UR30, UR32, 0x3 ;  /* 0x000000201e147291 */ /* 0x000fe2000f82183f */
[----:B------:R-:W-:Y:S01]  /*4830*/  FMUL.FTZ R104, R38, R75 ;  /* 0x0000004b26687220 */ /* 0x000fe20000410000 */
[----:B------:R-:W-:Y:S01]  /*4840*/  UIADD3 UR18, UR22, -UR18, URZ ;  /* 0x8000001216127290 */ /* 0x000fe2000fffe03f */
[----:B------:R-:W-:Y:S01]  /*4850*/  FMUL.FTZ R105, R39, R78 ;  /* 0x0000004e27697220 */ /* 0x000fe20000410000 */
[----:B------:R-:W-:-:S02]  /*4860*/  UIMAD.WIDE UR22, UR23, 0x10, UR8 ;  /* 0x00000010171678a5 */ /* 0x000fc4000f8e0208 */
[----:B------:R-:W-:Y:S02]  /*4870*/  USHF.L.U32 UR18, UR18, 0x8, URZ ;  /* 0x0000000812127899 */ /* 0x000fe4000800063f */
[----:B------:R-:W-:Y:S02]  /*4880*/  ULEA.HI.X UR24, UR26, UR35, UR24, 0x3, UP0 ;  /* 0x000000231a187291 */ /* 0x000fe400080f1c18 */
        /* <DEDUP_REMOVED lines=11> */
.L_x_14203:
        /* <DEDUP_REMOVED lines=53> */
[----:B------:R-:W-:Y:S01]  /*4c90*/  MUFU.SIN R111, R115 ;  /* 0x00000073006f7308 */ /* 0x000fe20000000400 */
[----:B0-----:R-:W-:Y:S01]  /*4ca0*/  FMUL.RZ R86, R82, 0.15915493667125701904 ;  /* 0x3e22f98352567820 */ /* 0x001fe2000040c000 */
[----:B------:R-:W-:-:S06]  /*4cb0*/  FMUL.FTZ R82, R87, R58 ;  /* 0x0000003a57527220 */ /* 0x000fcc0000410000 */
[----:B------:R-:W-:Y:S08]  /*4cc0*/  MUFU.COS R113, R115 ;  /* 0x0000007300717308 */ /* 0x000ff00000000000 */
[----:B------:R0:W-:Y:S08]  /*4cd0*/  MUFU.EX2 R135, R84 ;  /* 0x0000005400877308 */ /* 0x0001f00000000800 */
[----:B------:R-:W-:Y:S01]  /*4ce0*/  MUFU.SIN R115, R107 ;  /* 0x0000006b00737308 */ /* 0x000fe20000000400 */
[----:B0-----:R-:W-:-:S07]  /*4cf0*/  FMUL.FTZ R84, R81, R70 ;  /* 0x0000004651547220 */ /* 0x001fce0000410000 */
        /* <DEDUP_REMOVED lines=18> */
[----:B------:R1:W-:Y:S01]  /*4e20*/  MUFU.EX2 R138, R82 ;  /* 0x00000052008a7308 */ /* 0x0003e20000000800 */
[----:B0-----:R-:W-:-:S05]  /*4e30*/  LEA R86, R83, UR18, 0x3 ;  /* 0x0000001253567c11 */ /* 0x001fca000f8e18ff */
[----:B------:R0:W-:Y:S02]  /*4e40*/  STS.64 [R86+0xca0], R84 ;  /* 0x000ca05456007388 */ /* 0x0001e40000000a00 */
[----:B------:R-:W-:Y:S01]  /*4e50*/  MUFU.SIN R134, R107 ;  /* 0x0000006b00867308 */ /* 0x000fe20000000400 */
[----:B-1----:R-:W-:-:S07]  /*4e60*/  FMUL.FTZ R82, R87, R70 ;  /* 0x0000004657527220 */ /* 0x002fce0000410000 */
[----:B------:R1:W2:Y:S08]  /*4e70*/  MUFU.EX2 R152, R82 ;  /* 0x0000005200987308 */ /* 0x0002b00000000800 */
[----:B------:R4:W-:Y:S01]  /*4e80*/  MUFU.COS R140, R107 ;  /* 0x0000006b008c7308 */ /* 0x0009e20000000000 */
[----:B-1----:R-:W-:Y:S01]  /*4e90*/  CS2R R82, SRZ ;  /* 0x0000000000527805 */ /* 0x002fe2000001ff00 */
[----:B------:R-:W-:Y:S01]  /*4ea0*/  BAR.SYNC.DEFER_BLOCKING 0x0 ;  /* 0x0000000000007b1d */ /* 0x000fe20000010000 */
[----:B0-----:R-:W-:-:S05]  /*4eb0*/  FMUL.FTZ R86, R81, R74 ;  /* 0x0000004a51567220 */ /* 0x001fca0000410000 */
[----:B------:R-:W-:Y:S01]  /*4ec0*/  MUFU.SIN R116, R125 ;  /* 0x0000007d00747308 */ /* 0x000fe20000000400 */
[----:B----4-:R-:W-:-:S07]  /*4ed0*/  FMUL.FTZ R107, R87, R73 ;  /* 0x00000049576b7220 */ /* 0x010fce0000410000 */
[----:B------:R0:W-:Y:S08]  /*4ee0*/  MUFU.COS R118, R125 ;  /* 0x0000007d00767308 */ /* 0x0001f00000000000 */
[----:B------:R-:W-:Y:S01]  /*4ef0*/  MUFU.SIN R142, R126 ;  /* 0x0000007e008e7308 */ /* 0x000fe20000000400 */
[----:B------:R1:W5:Y:S01]  /*4f00*/  @!P2 LDG.E.64 R82, desc[UR28][R54.64+0x8] ;  /* 0x0000081c3652a981 */ /* 0x000362000c1e1b00 */
[----:B0-----:R-:W-:-:S06]  /*4f10*/  FMUL.FTZ R125, R81, R72 ;  /* 0x00000048517d7220 */ /* 0x001fcc0000410000 */
[----:B------:R0:W-:Y:S01]  /*4f20*/  MUFU.COS R144, R126 ;  /* 0x0000007e00907308 */ /* 0x0001e20000000000 */
[----:B-1----:R-:W-:Y:S01]  /*4f30*/  FMUL.FTZ R55, R81, R76 ;  /* 0x0000004c51377220 */ /* 0x002fe20000410000 */
[----:B------:R-:W-:-:S03]  /*4f40*/  FMUL.FTZ R54, R87, R74 ;  /* 0x0000004a57367220 */ /* 0x000fc60000410000 */
[----:B------:R-:W-:Y:S01]  /*4f50*/  FMUL.RZ R130, R55, 0.15915493667125701904 ;  /* 0x3e22f98337827820 */ /* 0x000fe2000040c000 */
[----:B------:R-:W-:Y:S02]  /*4f60*/  FMUL.FTZ R55, R81, R75 ;  /* 0x0000004b51377220 */ /* 0x000fe40000410000 */
[----:B------:R1:W-:Y:S01]  /*4f70*/  MUFU.EX2 R151, R107 ;  /* 0x0000006b00977308 */ /* 0x0003e20000000800 */
[----:B0-----:R-:W-:Y:S01]  /*4f80*/  FMUL.RZ R126, R86, 0.15915493667125701904 ;  /* 0x3e22f983567e7820 */ /* 0x001fe2000040c000 */
[----:B------:R-:W-:Y:S01]  /*4f90*/  FMUL.RZ R129, R125, 0.15915493667125701904 ;  /* 0x3e22f9837d817820 */ /* 0x000fe2000040c000 */
[----:B------:R-:W-:Y:S01]  /*4fa0*/  FMUL.RZ R133, R55, 0.15915493667125701904 ;  /* 0x3e22f98337857820 */ /* 0x000fe2000040c000 */
[----:B---3--:R-:W-:Y:S01]  /*4fb0*/  FMUL.FTZ R55, R3, R53 ;  /* 0x0000003503377220 */ /* 0x008fe20000410000 */
[----:B------:R-:W-:-:S03]  /*4fc0*/  FMUL.FTZ R125, R87, R72 ;  /* 0x00000048577d7220 */ /* 0x000fc60000410000 */
[----:B------:R0:W-:Y:S01]  /*4fd0*/  MUFU.EX2 R86, R54 ;  /* 0x0000003600567308 */ /* 0x0001e20000000800 */
[----:B-1----:R-:W-:Y:S01]  /*4fe0*/  FMUL.FTZ R107, R87, R76 ;  /* 0x0000004c576b7220 */ /* 0x002fe20000410000 */
[----:B0-----:R-:W-:-:S06]  /*4ff0*/  FMUL.FTZ R54, R3, R52 ;  /* 0x0000003403367220 */ /* 0x001fcc0000410000 */
[----:B------:R0:W-:Y:S01]  /*5000*/  MUFU.EX2 R154, R107 ;  /* 0x0000006b009a7308 */ /* 0x0001e20000000800 */
[----:B------:R-:W-:-:S07]  /*5010*/  FFMA.FTZ R3, R2, R52, -R55 ;  /* 0x0000003402037223 */ /* 0x000fce0000010837 */
[----:B------:R1:W-:Y:S01]  /*5020*/  MUFU.EX2 R149, R125 ;  /* 0x0000007d00957308 */ /* 0x0003e20000000800 */
[----:B0-----:R-:W-:Y:S01]  /*5030*/  FFMA.FTZ R107, R2, R53, R54 ;  /* 0x00000035026b7223 */ /* 0x001fe20000010036 */
[----:B------:R-:W-:-:S04]  /*5040*/  FMUL.FTZ R2, R81, R78 ;  /* 0x0000004e51027220 */ /* 0x000fc80000410000 */
[----:B------:R-:W-:Y:S01]  /*5050*/  FMUL.RZ R2, R2, 0.15915493667125701904 ;  /* 0x3e22f98302027820 */ /* 0x000fe2000040c000 */
[C---:B-1----:R-:W-:Y:S01]  /*5060*/  FMUL.FTZ R125, R87.reuse, R75 ;  /* 0x0000004b577d7220 */ /* 0x042fe20000410000 */
[----:B------:R-:W-:Y:S08]  /*5070*/  MUFU.SIN R143, R126 ;  /* 0x0000007e008f7308 */ /* 0x000ff00000000400 */
[----:B------:R0:W-:Y:S08]  /*5080*/  MUFU.COS R153, R126 ;  /* 0x0000007e00997308 */ /* 0x0001f00000000000 */
[----:B------:R1:W-:Y:S01]  /*5090*/  MUFU.EX2 R156, R125 ;  /* 0x0000007d009c7308 */ /* 0x0003e20000000800 */
[----:B0-----:R-:W-:-:S07]  /*50a0*/  FMUL.FTZ R126, R87, R78 ;  /* 0x0000004e577e7220 */ /* 0x001fce0000410000 */
[----:B------:R-:W0:Y:S01]  /*50b0*/  MUFU.COS R53, R133 ;  /* 0x0000008500357308 */ /* 0x000e220000000000 */
[C---:B------:R-:W-:Y:S01]  /*50c0*/  FMUL.FTZ R123, R124.reuse, R123 ;  /* 0x0000007b7c7b7220 */ /* 0x040fe20000410000 */
[----:B------:R-:W-:-:S06]  /*50d0*/  FMUL.FTZ R124, R124, R109 ;  /* 0x0000006d7c7c7220 */ /* 0x000fcc0000410000 */
[----:B------:R-:W-:Y:S08]  /*50e0*/  MUFU.EX2 R158, R126 ;  /* 0x0000007e009e7308 */ /* 0x000ff00000000800 */
[----:B------:R-:W3:Y:S01]  /*50f0*/  MUFU.SIN R55, R2 ;  /* 0x0000000200377308 */ /* 0x000ee20000000400 */
[C---:B-1----:R-:W-:Y:S01]  /*5100*/  FMUL.FTZ R125, R127.reuse, R110 ;  /* 0x0000006e7f7d7220 */ /* 0x042fe20000410000 */
[----:B------:R-:W-:-:S06]  /*5110*/  FMUL.FTZ R127, R127, R108 ;  /* 0x0000006c7f7f7220 */ /* 0x000fcc0000410000 */
[----:B------:R-:W1:Y:S01]  /*5120*/  MUFU.COS R148, R129 ;  /* 0x0000008100947308 */ /* 0x000e620000000000 */
[----:B------:R-:W-:Y:S01]  /*5130*/  FMUL.FTZ R108, R48, R69 ;  /* 0x00000045306c7220 */ /* 0x000fe20000410000 */
[----:B------:R-:W-:-:S06]  /*5140*/  FMUL.FTZ R52, R84, R124 ;  /* 0x0000007c54347220 */ /* 0x000fcc0000410000 */
[----:B------:R4:W1:Y:S01]  /*5150*/  MUFU.COS R109, R2 ;  /* 0x00000002006d7308 */ /* 0x0008620000000000 */
[----:B--2---:R-:W-:Y:S01]  /*5160*/  FMUL.FTZ R150, R152, R139 ;  /* 0x0000008b98967220 */ /* 0x004fe20000410000 */
[----:B0-----:R-:W-:-:S06]  /*5170*/  FMUL.FTZ R139, R156, R53 ;  /* 0x000000359c8b7220 */ /* 0x001fcc0000410000 */
[----:B------:R-:W0:Y:S01]  /*5180*/  MUFU.SIN R87, R133 ;  /* 0x0000008500577308 */ /* 0x000e220000000400 */
[----:B----4-:R-:W-:Y:S01]  /*5190*/  FMUL.FTZ R2, R124, R108 ;  /* 0x0000006c7c027220 */ /* 0x010fe20000410000 */
[CC--:B------:R-:W-:Y:S01]  /*51a0*/  FMUL.FTZ R53, R85.reuse, R124.reuse ;  /* 0x0000007c55357220 */ /* 0x0c0fe20000410000 */
[----:B------:R-:W-:Y:S01]  /*51b0*/  FFMA.FTZ R52, R85, R123, R52 ;  /* 0x0000007b55347223 */ /* 0x000fe20000010034 */
[----:B------:R-:W-:Y:S01]  /*51c0*/  FMUL.FTZ R152, R152, R137 ;  /* 0x0000008998987220 */ /* 0x000fe20000410000 */
[----:B---3--:R-:W-:Y:S01]  /*51d0*/  FMUL.FTZ R137, R158, R55 ;  /* 0x000000379e897220 */ /* 0x008fe20000410000 */
[----:B------:R-:W-:Y:S01]  /*51e0*/  FMUL.FTZ R54, RZ, R124 ;  /* 0x0000007cff367220 */ /* 0x000fe20000410000 */
[-C--:B------:R-:W-:Y:S01]  /*51f0*/  FFMA.FTZ R55, RZ, R123.reuse, R2 ;  /* 0x0000007bff377223 */ /* 0x080fe20000010002 */
[----:B------:R-:W-:Y:S01]  /*5200*/  FMUL.FTZ R147, R151, R144 ;  /* 0x0000009097937220 */ /* 0x000fe20000410000 */
[----:B------:R-:W-:Y:S01]  /*5210*/  FFMA.FTZ R2, R84, R123, -R53 ;  /* 0x0000007b54027223 */ /* 0x000fe20000010835 */
[----:B------:R-:W-:Y:S01]  /*5220*/  FMUL.FTZ R110, R127, R52 ;  /* 0x000000347f6e7220 */ /* 0x000fe20000410000 */
[----:B------:R-:W-:Y:S01]  /*5230*/  FMUL.FTZ R151, R151, R142 ;  /* 0x0000008e97977220 */ /* 0x000fe20000410000 */
[----:B-1----:R-:W-:Y:S01]  /*5240*/  FMUL.FTZ R144, R149, R148 ;  /* 0x0000009495907220 */ /* 0x002fe20000410000 */
[C---:B------:R-:W-:Y:S01]  /*5250*/  FMUL.FTZ R142, R86.reuse, R153 ;  /* 0x00000099568e7220 */ /* 0x040fe20000410000 */
[----:B------:R-:W-:Y:S01]  /*5260*/  FMUL.FTZ R148, R86, R143 ;  /* 0x0000008f56947220 */ /* 0x000fe20000410000 */
[----:B------:R-:W-:Y:S01]  /*5270*/  FFMA.FTZ R54, R123, R108, -R54 ;  /* 0x0000006c7b367223 */ /* 0x000fe20000010836 */
[C---:B------:R-:W-:Y:S01]  /*5280*/  FMUL.FTZ R141, R145.reuse, R140 ;  /* 0x0000008c918d7220 */ /* 0x040fe20000410000 */
[----:B------:R-:W-:Y:S01]  /*5290*/  FADD.FTZ R86, RZ, R55 ;  /* 0x00000037ff567221 */ /* 0x000fe20000010000 */
[----:B------:R-:W-:Y:S01]  /*52a0*/  FMUL.FTZ R145, R145, R134 ;  /* 0x0000008691917220 */ /* 0x000fe20000410000 */
[-C--:B------:R-:W-:Y:S01]  /*52b0*/  FMUL.FTZ R55, R127, R2.reuse ;  /* 0x000000027f377220 */ /* 0x080fe20000410000 */
[----:B------:R-:W-:Y:S01]  /*52c0*/  FFMA.FTZ R53, R125, R2, -R110 ;  /* 0x000000027d357223 */ /* 0x000fe2000001086e */
[----:B------:R-:W-:Y:S01]  /*52d0*/  FMUL.FTZ R134, R158, R109 ;  /* 0x0000006d9e867220 */ /* 0x000fe20000410000 */
[----:B------:R-:W-:Y:S01]  /*52e0*/  FMUL.FTZ R2, R101, R107 ;  /* 0x0000006b65027220 */ /* 0x000fe20000410000 */
[----:B------:R-:W-:Y:S01]  /*52f0*/  FFMA.FTZ R54, R49, R66, R54 ;  /* 0x0000004231367223 */ /* 0x000fe20000010036 */
[----:B------:R-:W-:Y:S01]  /*5300*/  FMUL.FTZ R126, R128, R113 ;  /* 0x00000071807e7220 */ /* 0x000fe20000410000 */
[----:B0-----:R-:W-:Y:S01]  /*5310*/  FMUL.FTZ R143, R156, R87 ;  /* 0x000000579c8f7220 */ /* 0x001fe20000410000 */
[----:B------:R-:W-:Y:S01]  /*5320*/  FMUL.FTZ R128, R128, R111 ;  /* 0x0000006f80807220 */ /* 0x000fe20000410000 */
[----:B------:R-:W-:Y:S01]  /*5330*/  FMUL.FTZ R87, R127, R86 ;  /* 0x000000567f577220 */ /* 0x000fe20000410000 */
[----:B------:R-:W-:Y:S01]  /*5340*/  FFMA.FTZ R55, R125, R52, R55 ;  /* 0x000000347d377223 */ /* 0x000fe20000010037 */
[----:B------:R-:W-:Y:S01]  /*5350*/  FMUL.FTZ R111, R101, R3 ;  /* 0x00000003656f7220 */ /* 0x000fe20000410000 */
[----:B------:R-:W-:Y:S01]  /*5360*/  FMUL.FTZ R52, R134, R2 ;  /* 0x0000000286347220 */ /* 0x000fe20000410000 */
[----:B------:R-:W-:Y:S01]  /*5370*/  FMUL.FTZ R109, R127, R54 ;  /* 0x000000367f6d7220 */ /* 0x000fe20000410000 */
[----:B------:R-:W-:Y:S01]  /*5380*/  FMUL.FTZ R113, R137, R2 ;  /* 0x0000000289717220 */ /* 0x000fe20000410000 */
[----:B------:R-:W-:Y:S01]  /*5390*/  MUFU.SIN R155, R130 ;  /* 0x00000082009b7308 */ /* 0x000fe20000000400 */
[----:B------:R-:W-:Y:S01]  /*53a0*/  FFMA.FTZ R87, R125, R54, -R87 ;  /* 0x000000367d577223 */ /* 0x000fe20000010857 */
[----:B------:R-:W-:Y:S01]  /*53b0*/  FFMA.FTZ R54, -R137, R111, -R52 ;  /* 0x0000006f89367223 */ /* 0x000fe20000010934 */
[----:B------:R-:W-:Y:S01]  /*53c0*/  FFMA.FTZ R86, R125, R86, R109 ;  /* 0x000000567d567223 */ /* 0x000fe2000001006d */
[----:B------:R-:W-:Y:S01]  /*53d0*/  FMUL.FTZ R52, R128, R55 ;  /* 0x0000003780347220 */ /* 0x000fe20000410000 */
[----:B------:R-:W-:-:S03]  /*53e0*/  FMUL.FTZ R109, R100, R107 ;  /* 0x0000006b646d7220 */ /* 0x000fc60000410000 */
[----:B------:R0:W-:Y:S01]  /*53f0*/  MUFU.COS R157, R130 ;  /* 0x00000082009d7308 */ /* 0x0001e20000000000 */
[----:B------:R-:W-:Y:S01]  /*5400*/  FMUL.FTZ R110, R100, R3 ;  /* 0x00000003646e7220 */ /* 0x000fe20000410000 */
[C---:B------:R-:W-:Y:S01]  /*5410*/  FMUL.FTZ R133, R135.reuse, R118 ;  /* 0x0000007687857220 */ /* 0x040fe20000410000 */
[----:B------:R-:W-:Y:S01]  /*5420*/  FMUL.FTZ R135, R135, R116 ;  /* 0x0000007487877220 */ /* 0x000fe20000410000 */
[----:B------:R-:W-:-:S04]  /*5430*/  FFMA.FTZ R52, R126, R53, -R52 ;  /* 0x000000357e347223 */ /* 0x000fc80000010834 */
[----:B------:R1:W2:Y:S01]  /*5440*/  MUFU.SIN R146, R129 ;  /* 0x0000008100927308 */ /* 0x0002a20000000400 */
[C---:B0-----:R-:W-:Y:S01]  /*5450*/  FMUL.FTZ R130, R132.reuse, R117 ;  /* 0x0000007584827220 */ /* 0x041fe20000410000 */
[----:B------:R-:W-:Y:S01]  /*5460*/  FMUL.FTZ R132, R132, R115 ;  /* 0x0000007384847220 */ /* 0x000fe20000410000 */
[----:B------:R-:W-:Y:S01]  /*5470*/  FFMA.FTZ R115, R134, R111, -R113 ;  /* 0x0000006f86737223 */ /* 0x000fe20000010871 */
[----:B------:R-:W-:Y:S01]  /*5480*/  FMUL.FTZ R113, R128, R53 ;  /* 0x0000003580717220 */ /* 0x000fe20000410000 */
[----:B------:R-:W-:Y:S01]  /*5490*/  FADD.FTZ R116, -R109, R54 ;  /* 0x000000366d747221 */ /* 0x000fe20000010100 */
[C---:B-1----:R-:W-:Y:S01]  /*54a0*/  FMUL.FTZ R129, R131.reuse, R114 ;  /* 0x0000007283817220 */ /* 0x042fe20000410000 */
[----:B------:R-:W-:Y:S01]  /*54b0*/  FMUL.FTZ R131, R131, R112 ;  /* 0x0000007083837220 */ /* 0x000fe20000410000 */
[----:B------:R-:W-:Y:S01]  /*54c0*/  FADD.FTZ R114, R110, R115 ;  /* 0x000000736e727221 */ /* 0x000fe20000010000 */
[----:B------:R-:W-:Y:S02]  /*54d0*/  FFMA.FTZ R54, R126, R55, R113 ;  /* 0x000000377e367223 */ /* 0x000fe40000010071 */
[----:B------:R-:W-:Y:S01]  /*54e0*/  FMUL.FTZ R53, R131, R52 ;  /* 0x0000003483357220 */ /* 0x000fe20000410000 */
[----:B------:R-:W-:Y:S01]  /*54f0*/  FMUL.FTZ R55, R143, -R114 ;  /* 0x800000728f377220 */ /* 0x000fe20000410000 */
[----:B------:R-:W-:Y:S01]  /*5500*/  FMUL.FTZ R112, R131, R54 ;  /* 0x0000003683707220 */ /* 0x000fe20000410000 */
[----:B------:R-:W-:Y:S01]  /*5510*/  FMUL.FTZ R118, R143, -R116 ;  /* 0x800000748f767220 */ /* 0x000fe20000410000 */
[----:B------:R-:W-:Y:S01]  /*5520*/  FFMA.FTZ R117, R129, R54, R53 ;  /* 0x0000003681757223 */ /* 0x000fe20000010035 */
[C---:B------:R-:W-:Y:S01]  /*5530*/  FMUL.FTZ R136, R138.reuse, R121 ;  /* 0x000000798a887220 */ /* 0x040fe20000410000 */
[----:B------:R-:W-:Y:S01]  /*5540*/  FADD.FTZ R53, RZ, R86 ;  /* 0x00000056ff357221 */ /* 0x000fe20000010000 */
[----:B------:R-:W-:Y:S01]  /*5550*/  FMUL.FTZ R138, R138, R119 ;  /* 0x000000778a8a7220 */ /* 0x000fe20000410000 */
[----:B------:R-:W-:Y:S01]  /*5560*/  FFMA.FTZ R116, R139, R116, R55 ;  /* 0x000000748b747223 */ /* 0x000fe20000010037 */
[----:B------:R-:W-:Y:S01]  /*5570*/  FFMA.FTZ R115, R129, R52, -R112 ;  /* 0x0000003481737223 */ /* 0x000fe20000010870 */
[----:B------:R-:W-:Y:S01]  /*5580*/  FMUL.FTZ R113, R99, R107 ;  /* 0x0000006b63717220 */ /* 0x000fe20000410000 */
[----:B------:R-:W-:Y:S01]  /*5590*/  FFMA.FTZ R119, R139, R114, -R118 ;  /* 0x000000728b777223 */ /* 0x000fe20000010876 */
[----:B------:R-:W-:Y:S01]  /*55a0*/  FMUL.FTZ R112, R99, R3 ;  /* 0x0000000363707220 */ /* 0x000fe20000410000 */
[----:B--2---:R-:W-:Y:S01]  /*55b0*/  FMUL.FTZ R149, R149, R146 ;  /* 0x0000009295957220 */ /* 0x004fe20000410000 */
[----:B------:R-:W-:Y:S01]  /*55c0*/  FFMA.FTZ R87, R50, R71, R87 ;  /* 0x0000004732577223 */ /* 0x000fe20000010057 */
[----:B------:R-:W-:Y:S01]  /*55d0*/  FMUL.FTZ R55, R128, R53 ;  /* 0x0000003580377220 */ /* 0x000fe20000410000 */
[----:B------:R-:W-:Y:S01]  /*55e0*/  FMUL.FTZ R146, R154, R155 ;  /* 0x0000009b9a927220 */ /* 0x000fe20000410000 */
[----:B------:R-:W-:Y:S01]  /*55f0*/  FADD.FTZ R121, -R113, R116 ;  /* 0x0000007471797221 */ /* 0x000fe20000010100 */
[----:B------:R-:W-:Y:S01]  /*5600*/  FADD.FTZ R119, R112, R119 ;  /* 0x0000007770777221 */ /* 0x000fe20000010000 */
[-C--:B------:R-:W-:Y:S01]  /*5610*/  FMUL.FTZ R54, R128, R87.reuse ;  /* 0x0000005780367220 */ /* 0x080fe20000410000 */
[----:B------:R-:W-:Y:S01]  /*5620*/  FFMA.FTZ R52, R126, R87, -R55 ;  /* 0x000000577e347223 */ /* 0x000fe20000010837 */
[----:B------:R-:W-:Y:S01]  /*5630*/  FMUL.FTZ R140, R154, R157 ;  /* 0x0000009d9a8c7220 */ /* 0x000fe20000410000 */
[C---:B------:R-:W-:Y:S01]  /*5640*/  FMUL.FTZ R55, R146.reuse, -R121 ;  /* 0x8000007992377220 */ /* 0x040fe20000410000 */
[----:B------:R-:W-:Y:S01]  /*5650*/  FMUL.FTZ R114, R146, -R119 ;  /* 0x8000007792727220 */ /* 0x000fe20000410000 */
[----:B------:R-:W-:Y:S01]  /*5660*/  FFMA.FTZ R54, R126, R53, R54 ;  /* 0x000000357e367223 */ /* 0x000fe20000010036 */
[----:B------:R-:W-:Y:S01]  /*5670*/  FMUL.FTZ R53, R132, R117 ;  /* 0x0000007584357220 */ /* 0x000fe20000410000 */
[C---:B------:R-:W-:Y:S01]  /*5680*/  FFMA.FTZ R87, R140.reuse, R119, -R55 ;  /* 0x000000778c577223 */ /* 0x040fe20000010837 */
[----:B------:R-:W-:Y:S01]  /*5690*/  FFMA.FTZ R154, R140, R121, R114 ;  /* 0x000000798c9a7223 */ /* 0x000fe20000010072 */
[----:B------:R-:W-:Y:S01]  /*56a0*/  FMUL.FTZ R119, R98, R107 ;  /* 0x0000006b62777220 */ /* 0x000fe20000410000 */
[-C--:B------:R-:W-:Y:S01]  /*56b0*/  FMUL.FTZ R86, R132, R115.reuse ;  /* 0x0000007384567220 */ /* 0x080fe20000410000 */
[----:B------:R-:W-:Y:S01]  /*56c0*/  FADD.FTZ R54, RZ, R54 ;  /* 0x00000036ff367221 */ /* 0x000fe20000010000 */
[----:B------:R-:W-:Y:S01]  /*56d0*/  FFMA.FTZ R116, R130, R115, -R53 ;  /* 0x0000007382747223 */ /* 0x000fe20000010835 */
[----:B------:R-:W-:Y:S01]  /*56e0*/  FFMA.FTZ R52, R51, R68, R52 ;  /* 0x0000004433347223 */ /* 0x000fe20000010034 */
[----:B------:R-:W-:Y:S01]  /*56f0*/  FMUL.FTZ R114, R98, R3 ;  /* 0x0000000362727220 */ /* 0x000fe20000410000 */
[----:B------:R-:W-:Y:S01]  /*5700*/  FADD.FTZ R115, -R119, R154 ;  /* 0x0000009a77737221 */ /* 0x000fe20000010100 */
[----:B------:R-:W-:Y:S01]  /*5710*/  FFMA.FTZ R118, R130, R117, R86 ;  /* 0x0000007582767223 */ /* 0x000fe20000010056 */
[C---:B------:R-:W-:Y:S01]  /*5720*/  FMUL.FTZ R86, R131.reuse, R54 ;  /* 0x0000003683567220 */ /* 0x040fe20000410000 */
[-C--:B------:R-:W-:Y:S01]  /*5730*/  FMUL.FTZ R55, R131, R52.reuse ;  /* 0x0000003483377220 */ /* 0x080fe20000410000 */
[----:B------:R-:W-:Y:S01]  /*5740*/  FADD.FTZ R87, R114, R87 ;  /* 0x0000005772577221 */ /* 0x000fe20000010000 */
[C---:B------:R-:W-:Y:S01]  /*5750*/  FMUL.FTZ R117, R148.reuse, -R115 ;  /* 0x8000007394757220 */ /* 0x040fe20000410000 */
[C---:B------:R-:W-:Y:S01]  /*5760*/  FFMA.FTZ R53, R129.reuse, R52, -R86 ;  /* 0x0000003481357223 */ /* 0x040fe20000010856 */
[----:B------:R-:W-:Y:S01]  /*5770*/  FFMA.FTZ R55, R129, R54, R55 ;  /* 0x0000003681377223 */ /* 0x000fe20000010037 */
[-C--:B------:R-:W-:Y:S01]  /*5780*/  FMUL.FTZ R54, R148, -R87.reuse ;  /* 0x8000005794367220 */ /* 0x080fe20000410000 */
[C---:B------:R-:W-:Y:S01]  /*5790*/  FMUL.FTZ R52, R135.reuse, R116 ;  /* 0x0000007487347220 */ /* 0x040fe20000410000 */
[----:B------:R-:W-:Y:S01]  /*57a0*/  FFMA.FTZ R153, R142, R87, -R117 ;  /* 0x000000578e997223 */ /* 0x000fe20000010875 */
[-C--:B------:R-:W-:Y:S01]  /*57b0*/  FMUL.FTZ R87, R135, R118.reuse ;  /* 0x0000007687577220 */ /* 0x080fe20000410000 */
[----:B------:R-:W-:Y:S01]  /*57c0*/  FFMA.FTZ R53, R44, R61, R53 ;  /* 0x0000003d2c357223 */ /* 0x000fe20000010035 */
[----:B------:R-:W-:Y:S01]  /*57d0*/  FADD.FTZ R55, RZ, R55 ;  /* 0x00000037ff377221 */ /* 0x000fe20000010000 */
[----:B------:R-:W-:Y:S01]  /*57e0*/  FFMA.FTZ R86, R142, R115, R54 ;  /* 0x000000738e567223 */ /* 0x000fe20000010036 */
        /* <DEDUP_REMOVED lines=10> */
[----:B------:R-:W-:Y:S01]  /*5890*/  FMUL.FTZ R115, R97, R107 ;  /* 0x0000006b61737220 */ /* 0x000fe20000410000 */
[----:B------:R-:W-:Y:S01]  /*58a0*/  FADD.FTZ R54, RZ, R87 ;  /* 0x00000057ff367221 */ /* 0x000fe20000010000 */
[----:B------:R-:W-:Y:S01]  /*58b0*/  FFMA.FTZ R52, R45, R60, R52 ;  /* 0x0000003c2d347223 */ /* 0x000fe20000010034 */
[----:B------:R-:W-:Y:S01]  /*58c0*/  FMUL.FTZ R116, R97, R3 ;  /* 0x0000000361747220 */ /* 0x000fe20000410000 */
[----:B------:R-:W-:Y:S01]  /*58d0*/  FADD.FTZ R87, -R115, R86 ;  /* 0x0000005673577221 */ /* 0x000fe20000010100 */
[C---:B------:R-:W-:Y:S01]  /*58e0*/  FMUL.FTZ R86, R135.reuse, R54 ;  /* 0x0000003687567220 */ /* 0x040fe20000410000 */
[----:B------:R-:W-:Y:S01]  /*58f0*/  FMUL.FTZ R55, R135, R52 ;  /* 0x0000003487377220 */ /* 0x000fe20000410000 */
[----:B------:R-:W-:-:S02]  /*5900*/  FADD.FTZ R153, R116, R153 ;  /* 0x0000009974997221 */ /* 0x000fc40000010000 */
[C---:B------:R-:W-:Y:S01]  /*5910*/  FFMA.FTZ R53, R133.reuse, R52, -R86 ;  /* 0x0000003485357223 */ /* 0x040fe20000010856 */
[----:B------:R-:W-:Y:S01]  /*5920*/  FFMA.FTZ R55, R133, R54, R55 ;  /* 0x0000003685377223 */ /* 0x000fe20000010037 */
[C---:B------:R-:W-:Y:S01]  /*5930*/  FMUL.FTZ R52, R149.reuse, -R153 ;  /* 0x8000009995347220 */ /* 0x040fe20000410000 */
[----:B------:R-:W-:Y:S01]  /*5940*/  FMUL.FTZ R117, R149, -R87 ;  /* 0x8000005795757220 */ /* 0x000fe20000410000 */
[----:B------:R-:W-:Y:S01]  /*5950*/  FFMA.FTZ R53, R46, R59, R53 ;  /* 0x0000003b2e357223 */ /* 0x000fe20000010035 */
[----:B------:R-:W-:Y:S01]  /*5960*/  FADD.FTZ R55, RZ, R55 ;  /* 0x00000037ff377221 */ /* 0x000fe20000010000 */
[C---:B------:R-:W-:Y:S01]  /*5970*/  FFMA.FTZ R86, R144.reuse, R87, R52 ;  /* 0x0000005790567223 */ /* 0x040fe20000010034 */
[----:B------:R-:W-:Y:S01]  /*5980*/  FFMA.FTZ R153, R144, R153, -R117 ;  /* 0x0000009990997223 */ /* 0x000fe20000010875 */
        /* <DEDUP_REMOVED lines=17> */
[----:B------:R-:W-:Y:S01]  /*5aa0*/  FADD.FTZ R154, R118, R153 ;  /* 0x00000099769a7221 */ /* 0x000fe20000010000 */
[C---:B------:R-:W-:Y:S01]  /*5ab0*/  FMUL.FTZ R158, R151.reuse, -R156 ;  /* 0x8000009c979e7220 */ /* 0x040fe20000410000 */
[----:B------:R-:W-:Y:S01]  /*5ac0*/  FFMA.FTZ R53, R40, R67, R53 ;  /* 0x0000004328357223 */ /* 0x000fe20000010035 */
[----:B------:R-:W-:Y:S01]  /*5ad0*/  FADD.FTZ R87, RZ, R87 ;  /* 0x00000057ff577221 */ /* 0x000fe20000010000 */
[-C--:B------:R-:W-:Y:S01]  /*5ae0*/  FMUL.FTZ R153, R151, -R154.reuse ;  /* 0x8000009a97997220 */ /* 0x080fe20000410000 */
[C---:B------:R-:W-:Y:S01]  /*5af0*/  FFMA.FTZ R158, R147.reuse, R154, -R158 ;  /* 0x0000009a939e7223 */ /* 0x040fe2000001089e */
[C---:B------:R-:W-:Y:S01]  /*5b00*/  FMUL.FTZ R154, R152.reuse, R53 ;  /* 0x00000035989a7220 */ /* 0x040fe20000410000 */
[----:B------:R-:W-:Y:S01]  /*5b10*/  FMUL.FTZ R86, R152, R87 ;  /* 0x0000005798567220 */ /* 0x000fe20000410000 */
[----:B------:R-:W-:-:S02]  /*5b20*/  FFMA.FTZ R160, R147, R156, R153 ;  /* 0x0000009c93a07223 */ /* 0x000fc40000010099 */
[C---:B------:R-:W-:Y:S01]  /*5b30*/  FFMA.FTZ R154, R150.reuse, R87, R154 ;  /* 0x00000057969a7223 */ /* 0x040fe2000001009a */
[----:B------:R-:W-:Y:S01]  /*5b40*/  FFMA.FTZ R86, R150, R53, -R86 ;  /* 0x0000003596567223 */ /* 0x000fe20000010856 */
[C---:B------:R-:W-:Y:S02]  /*5b50*/  FMUL.FTZ R153, R152.reuse, R121 ;  /* 0x0000007998997220 */ /* 0x040fe40000410000 */
[----:B------:R-:W-:Y:S01]  /*5b60*/  FADD.FTZ R154, RZ, R154 ;  /* 0x0000009aff9a7221 */ /* 0x000fe20000010000 */
[----:B------:R-:W-:Y:S01]  /*5b70*/  FFMA.FTZ R86, R41, R70, R86 ;  /* 0x0000004629567223 */ /* 0x000fe20000010056 */
[-C--:B------:R-:W-:Y:S01]  /*5b80*/  FMUL.FTZ R52, R152, R55.reuse ;  /* 0x0000003798347220 */ /* 0x080fe20000410000 */
[C---:B------:R-:W-:Y:S01]  /*5b90*/  FFMA.FTZ R54, R150.reuse, R55, R153 ;  /* 0x0000003796367223 */ /* 0x040fe20000010099 */
[C---:B------:R-:W-:Y:S01]  /*5ba0*/  FMUL.FTZ R55, R151.reuse, R154 ;  /* 0x0000009a97377220 */ /* 0x040fe20000410000 */
[-C--:B------:R-:W-:Y:S01]  /*5bb0*/  FMUL.FTZ R87, R151, R86.reuse ;  /* 0x0000005697577220 */ /* 0x080fe20000410000 */
[----:B------:R-:W-:Y:S01]  /*5bc0*/  FFMA.FTZ R52, R150, R121, -R52 ;  /* 0x0000007996347223 */ /* 0x000fe20000010834 */
[----:B------:R-:W-:Y:S01]  /*5bd0*/  FMUL.FTZ R121, R95, R107 ;  /* 0x0000006b5f797220 */ /* 0x000fe20000410000 */
[----:B------:R-:W-:Y:S01]  /*5be0*/  FFMA.FTZ R55, R147, R86, -R55 ;  /* 0x0000005693377223 */ /* 0x000fe20000010837 */
[----:B------:R-:W-:Y:S01]  /*5bf0*/  FMUL.FTZ R153, R95, R3 ;  /* 0x000000035f997220 */ /* 0x000fe20000410000 */
[----:B------:R-:W-:Y:S01]  /*5c00*/  FFMA.FTZ R87, R147, R154, R87 ;  /* 0x0000009a93577223 */ /* 0x000fe20000010057 */
[----:B------:R-:W-:Y:S01]  /*5c10*/  FMUL.FTZ R53, R151, R52 ;  /* 0x0000003497357220 */ /* 0x000fe20000410000 */
[----:B------:R-:W-:Y:S01]  /*5c20*/  FADD.FTZ R159, -R121, R160 ;  /* 0x000000a0799f7221 */ /* 0x000fe20000010100 */
[-C--:B------:R-:W-:Y:S01]  /*5c30*/  FMUL.FTZ R156, R151, R54.reuse ;  /* 0x00000036979c7220 */ /* 0x080fe20000410000 */
[----:B------:R-:W-:Y:S01]  /*5c40*/  FFMA.FTZ R55, R42, R73, R55 ;  /* 0x000000492a377223 */ /* 0x000fe20000010037 */
[----:B------:R-:W-:Y:S01]  /*5c50*/  FADD.FTZ R157, R153, R158 ;  /* 0x0000009e999d7221 */ /* 0x000fe20000010000 */
[----:B------:R-:W-:Y:S01]  /*5c60*/  FADD.FTZ R87, RZ, R87 ;  /* 0x00000057ff577221 */ /* 0x000fe20000010000 */
[C---:B------:R-:W-:Y:S01]  /*5c70*/  FFMA.FTZ R53, R147.reuse, R54, R53 ;  /* 0x0000003693357223 */ /* 0x040fe20000010035 */
[C---:B------:R-:W-:Y:S01]  /*5c80*/  FMUL.FTZ R161, R152.reuse, -R159 ;  /* 0x8000009f98a17220 */ /* 0x040fe20000410000 */
[----:B------:R-:W-:Y:S01]  /*5c90*/  FFMA.FTZ R156, R147, R52, -R156 ;  /* 0x00000034939c7223 */ /* 0x000fe2000001089c */
[C---:B------:R-:W-:Y:S01]  /*5ca0*/  FMUL.FTZ R155, R149.reuse, R55 ;  /* 0x00000037959b7220 */ /* 0x040fe20000410000 */
[----:B------:R-:W-:Y:S01]  /*5cb0*/  FMUL.FTZ R54, R152, -R157 ;  /* 0x8000009d98367220 */ /* 0x000fe20000410000 */
[----:B------:R-:W-:Y:S01]  /*5cc0*/  FMUL.FTZ R52, R149, R87 ;  /* 0x0000005795347220 */ /* 0x000fe20000410000 */
[----:B------:R-:W-:Y:S01]  /*5cd0*/  FFMA.FTZ R160, R150, R157, -R161 ;  /* 0x0000009d96a07223 */ /* 0x000fe200000108a1 */
[----:B------:R-:W-:Y:S01]  /*5ce0*/  FFMA.FTZ R155, R144, R87, R155 ;  /* 0x00000057909b7223 */ /* 0x000fe2000001009b */
[----:B------:R-:W-:Y:S01]  /*5cf0*/  FFMA.FTZ R161, R150, R159, R54 ;  /* 0x0000009f96a17223 */ /* 0x000fe20000010036 */
[----:B------:R-:W-:-:S02]  /*5d00*/  FFMA.FTZ R54, R144, R55, -R52 ;  /* 0x0000003790367223 */ /* 0x000fc40000010834 */
[----:B------:R-:W-:Y:S02]  /*5d10*/  FADD.FTZ R155, RZ, R155 ;  /* 0x0000009bff9b7221 */ /* 0x000fe40000010000 */
[----:B------:R-:W-:Y:S02]  /*5d20*/  FFMA.FTZ R87, R43, R72, R54 ;  /* 0x000000482b577223 */ /* 0x000fe40000010036 */
[C---:B------:R-:W-:Y:S02]  /*5d30*/  FMUL.FTZ R157, R148.reuse, R155 ;  /* 0x0000009b949d7220 */ /* 0x040fe40000410000 */
[----:B------:R-:W-:Y:S01]  /*5d40*/  FMUL.FTZ R86, R148, R87 ;  /* 0x0000005794567220 */ /* 0x000fe20000410000 */
[C---:B------:R-:W-:Y:S01]  /*5d50*/  FMUL.FTZ R55, R149.reuse, R53 ;  /* 0x0000003595377220 */ /* 0x040fe20000410000 */
[C---:B------:R-:W-:Y:S01]  /*5d60*/  FFMA.FTZ R157, R142.reuse, R87, -R157 ;  /* 0x000000578e9d7223 */ /* 0x040fe2000001089d */
[-C--:B------:R-:W-:Y:S01]  /*5d70*/  FMUL.FTZ R52, R149, R156.reuse ;  /* 0x0000009c95347220 */ /* 0x080fe20000410000 */
[----:B------:R-:W-:Y:S01]  /*5d80*/  FFMA.FTZ R86, R142, R155, R86 ;  /* 0x0000009b8e567223 */ /* 0x000fe20000010056 */
[----:B------:R-:W-:Y:S01]  /*5d90*/  FFMA.FTZ R55, R144, R156, -R55 ;  /* 0x0000009c90377223 */ /* 0x000fe20000010837 */
[----:B------:R-:W-:Y:S01]  /*5da0*/  FADD.FTZ R157, R102, R157 ;  /* 0x0000009d669d7221 */ /* 0x000fe20000010000 */
[----:B------:R-:W-:Y:S01]  /*5db0*/  FFMA.FTZ R53, R144, R53, R52 ;  /* 0x0000003590357223 */ /* 0x000fe20000010034 */
[----:B------:R-:W-:Y:S01]  /*5dc0*/  FADD.FTZ R87, RZ, R86 ;  /* 0x00000056ff577221 */ /* 0x000fe20000010000 */
[----:B------:R-:W-:Y:S01]  /*5dd0*/  FMUL.FTZ R54, R148, R55 ;  /* 0x0000003794367220 */ /* 0x000fe20000410000 */
[----:B------:R-:W-:Y:S01]  /*5de0*/  FMUL.FTZ R154, R146, R157 ;  /* 0x0000009d929a7220 */ /* 0x000fe20000410000 */
[----:B------:R-:W-:Y:S01]  /*5df0*/  FMUL.FTZ R52, R148, R53 ;  /* 0x0000003594347220 */ /* 0x000fe20000410000 */
[----:B------:R-:W-:Y:S01]  /*5e00*/  FMUL.FTZ R86, R146, R87 ;  /* 0x0000005792567220 */ /* 0x000fe20000410000 */
[----:B------:R-:W-:Y:S01]  /*5e10*/  FFMA.FTZ R53, R142, R53, R54 ;  /* 0x000000358e357223 */ /* 0x000fe20000010036 */
[----:B------:R-:W-:Y:S01]  /*5e20*/  FFMA.FTZ R154, R140, R87, R154 ;  /* 0x000000578c9a7223 */ /* 0x000fe2000001009a */
[----:B------:R-:W-:Y:S01]  /*5e30*/  ISETP.NE.AND P2, PT, R62, 0x1f, PT ;  /* 0x0000001f3e00780c */ /* 0x000fe20003f45270 */
[----:B------:R-:W-:Y:S01]  /*5e40*/  FFMA.FTZ R55, R142, R55, -R52 ;  /* 0x000000378e377223 */ /* 0x000fe20000010834 */
[----:B------:R-:W-:Y:S01]  /*5e50*/  FFMA.FTZ R86, R140, R157, -R86 ;  /* 0x0000009d8c567223 */ /* 0x000fe20000010856 */
[C---:B------:R-:W-:Y:S01]  /*5e60*/  FMUL.FTZ R155, R146.reuse, R53 ;  /* 0x00000035929b7220 */ /* 0x040fe20000410000 */
[----:B------:R-:W-:Y:S01]  /*5e70*/  FADD.FTZ R154, RZ, R154 ;  /* 0x0000009aff9a7221 */ /* 0x000fe20000010000 */
[-C--:B------:R-:W-:Y:S01]  /*5e80*/  FMUL.FTZ R54, R146, R55.reuse ;  /* 0x0000003792367220 */ /* 0x080fe20000410000 */
[----:B------:R-:W-:Y:S01]  /*5e90*/  FADD.FTZ R86, R103, R86 ;  /* 0x0000005667567221 */ /* 0x000fe20000010000 */
[C---:B------:R-:W-:Y:S01]  /*5ea0*/  FFMA.FTZ R52, R140.reuse, R55, -R155 ;  /* 0x000000378c347223 */ /* 0x040fe2000001089b */
[C---:B------:R-:W-:Y:S01]  /*5eb0*/  FMUL.FTZ R55, R143.reuse, R154 ;  /* 0x0000009a8f377220 */ /* 0x040fe20000410000 */
[----:B------:R-:W-:Y:S01]  /*5ec0*/  FFMA.FTZ R54, R140, R53, R54 ;  /* 0x000000358c367223 */ /* 0x000fe20000010036 */
[----:B------:R-:W-:-:S02]  /*5ed0*/  FMUL.FTZ R87, R143, R86 ;  /* 0x000000568f577220 */ /* 0x000fc40000410000 */
[----:B------:R-:W-:Y:S01]  /*5ee0*/  FFMA.FTZ R55, R139, R86, -R55 ;  /* 0x000000568b377223 */ /* 0x000fe20000010837 */
[----:B------:R-:W-:Y:S01]  /*5ef0*/  FMUL.FTZ R53, R143, R54 ;  /* 0x000000368f357220 */ /* 0x000fe20000410000 */
        /* <DEDUP_REMOVED lines=24> */
.L_x_14190:
[----:B------:R-:W-:Y:S05]  /*6080*/  BSYNC B0 ;  /* 0x0000000000007941 */ /* 0x000fea0003800000 */
.L_x_14189:
[C---:B-1----:R-:W-:Y:S01]  /*6090*/  FMUL.FTZ R53, R137.reuse, R52 ;  /* 0x0000003489357220 */ /* 0x042fe20000410000 */
[C---:B------:R-:W-:Y:S01]  /*60a0*/  FMUL.FTZ R155, R137.reuse, R55 ;  /* 0x00000037899b7220 */ /* 0x040fe20000410000 */
[C---:B0-2---:R-:W-:Y:S01]  /*60b0*/  FMUL.FTZ R54, R137.reuse, -R86 ;  /* 0x8000005689367220 */ /* 0x045fe20000410000 */
[----:B------:R-:W-:Y:S01]  /*60c0*/  FMUL.FTZ R157, R137, R87 ;  /* 0x00000057899d7220 */ /* 0x000fe20000410000 */
[C---:B------:R-:W-:Y:S01]  /*60d0*/  FFMA.FTZ R178, R134.reuse, R55, -R53 ;  /* 0x0000003786b27223 */ /* 0x040fe20000010835 */
[C---:B------:R-:W-:Y:S01]  /*60e0*/  FFMA.FTZ R155, R134.reuse, R52, R155 ;  /* 0x00000034869b7223 */ /* 0x040fe2000001009b */
[C---:B------:R-:W-:Y:S01]  /*60f0*/  FFMA.FTZ R158, R134.reuse, -R87, R54 ;  /* 0x80000057869e7223 */ /* 0x040fe20000010036 */
[----:B------:R-:W-:Y:S01]  /*6100*/  FFMA.FTZ R54, R134, R86, -R157 ;  /* 0x0000005686367223 */ /* 0x000fe2000001089d */
[----:B------:R-:W0:Y:S01]  /*6110*/  SHFL.UP PT, R52, R169, 0x1, RZ ;  /* 0x04200000a9347989 */ /* 0x000e2200000e00ff */
[----:B------:R-:W-:Y:S01]  /*6120*/  FADD.FTZ R177, RZ, R155 ;  /* 0x0000009bffb17221 */ /* 0x000fe20000010000 */
[----:B------:R-:W-:Y:S01]  /*6130*/  FMUL.FTZ R154, R143, -R158 ;  /* 0x8000009e8f9a7220 */ /* 0x000fe20000410000 */
[----:B------:R-:W-:Y:S01]  /*6140*/  FADD.FTZ R178, R105, R178 ;  /* 0x000000b269b27221 */ /* 0x000fe20000010000 */
[-C--:B------:R-:W-:Y:S01]  /*6150*/  FMUL.FTZ R155, R143, -R54.reuse ;  /* 0x800000368f9b7220 */ /* 0x080fe20000410000 */
[----:B------:R-:W1:Y:S01]  /*6160*/  SHFL.UP PT, R53, R156, 0x1, RZ ;  /* 0x042000009c357989 */ /* 0x000e6200000e00ff */
[C---:B------:R-:W-:Y:S01]  /*6170*/  FFMA.FTZ R157, R139.reuse, R54, -R154 ;  /* 0x000000368b9d7223 */ /* 0x040fe2000001089a */
[C---:B------:R-:W-:Y:S01]  /*6180*/  FMUL.FTZ R154, R94.reuse, R107 ;  /* 0x0000006b5e9a7220 */ /* 0x040fe20000410000 */
[----:B------:R-:W-:Y:S01]  /*6190*/  FFMA.FTZ R159, R139, R158, R155 ;  /* 0x0000009e8b9f7223 */ /* 0x000fe2000001009b */
[----:B------:R-:W2:Y:S01]  /*61a0*/  SHFL.UP PT, R55, R177, 0x1, RZ ;  /* 0x04200000b1377989 */ /* 0x000ea200000e00ff */
[----:B------:R-:W-:Y:S01]  /*61b0*/  FMUL.FTZ R155, R94, R3 ;  /* 0x000000035e9b7220 */ /* 0x000fe20000410000 */
[----:B------:R-:W-:Y:S01]  /*61c0*/  FADD.FTZ R162, -R154, R161 ;  /* 0x000000a19aa27221 */ /* 0x000fe20000010100 */
[----:B------:R-:W-:Y:S01]  /*61d0*/  MOV R163, UR40 ;  /* 0x0000002800a37c02 */ /* 0x000fe20008000f00 */
[----:B------:R-:W3:Y:S01]  /*61e0*/  SHFL.UP PT, R54, R178, 0x1, RZ ;  /* 0x04200000b2367989 */ /* 0x000ee200000e00ff */
[C---:B------:R-:W-:Y:S01]  /*61f0*/  FMUL.FTZ R161, R146.reuse, -R159 ;  /* 0x8000009f92a17220 */ /* 0x040fe20000410000 */
[----:B------:R-:W-:Y:S01]  /*6200*/  FADD.FTZ R160, R155, R160 ;  /* 0x000000a09ba07221 */ /* 0x000fe20000010000 */
[----:B------:R-:W-:Y:S01]  /*6210*/  FMUL.FTZ R164, R145, -R162 ;  /* 0x800000a291a47220 */ /* 0x000fe20000410000 */
[-C--:B------:R-:W-:Y:S01]  /*6220*/  FMUL.FTZ R158, R146, -R157.reuse ;  /* 0x8000009d929e7220 */ /* 0x080fe20000410000 */
[----:B------:R-:W-:Y:S01]  /*6230*/  ISETP.LE.OR P0, PT, R163, UR5, P0 ;  /* 0x00000005a3007c0c */ /* 0x000fe20008703670 */
[C---:B------:R-:W-:Y:S01]  /*6240*/  FFMA.FTZ R161, R140.reuse, R157, -R161 ;  /* 0x0000009d8ca17223 */ /* 0x040fe200000108a1 */
[-C--:B------:R-:W-:Y:S01]  /*6250*/  FFMA.FTZ R163, R141, R160.reuse, -R164 ;  /* 0x000000a08da37223 */ /* 0x080fe200000108a4 */
[----:B------:R-:W-:Y:S01]  /*6260*/  FFMA.FTZ R157, R140, R159, R158 ;  /* 0x0000009f8c9d7223 */ /* 0x000fe2000001009e */
[----:B------:R-:W-:Y:S01]  /*6270*/  FMUL.FTZ R160, R145, -R160 ;  /* 0x800000a091a07220 */ /* 0x000fe20000410000 */
[----:B------:R-:W-:Y:S01]  /*6280*/  ISETP.GE.AND P3, PT, R122, 0x1, PT ;  /* 0x000000017a00780c */ /* 0x000fe20003f66270 */
[----:B0-----:R-:W-:Y:S01]  /*6290*/  FMUL.FTZ R158, R156, R52 ;  /* 0x000000349c9e7220 */ /* 0x001fe20000410000 */
[C---:B------:R-:W-:Y:S01]  /*62a0*/  FMUL.FTZ R159, R148.reuse, -R157 ;  /* 0x8000009d949f7220 */ /* 0x040fe20000410000 */
[----:B------:R-:W-:Y:S01]  /*62b0*/  FFMA.FTZ R164, R141, R162, R160 ;  /* 0x000000a28da47223 */ /* 0x000fe200000100a0 */
[-C--:B------:R-:W-:Y:S01]  /*62c0*/  FMUL.FTZ R160, R148, -R161.reuse ;  /* 0x800000a194a07220 */ /* 0x080fe20000410000 */
[----:B-----5:R-:W-:Y:S01]  /*62d0*/  SHFL.IDX PT, R82, R82, RZ, 0x1f ;  /* 0x00001fff52527589 */ /* 0x020fe200000e0000 */
[C---:B------:R-:W-:Y:S01]  /*62e0*/  FFMA.FTZ R161, R142.reuse, R161, -R159 ;  /* 0x000000a18ea17223 */ /* 0x040fe2000001089f */
[C---:B-1----:R-:W-:Y:S01]  /*62f0*/  FFMA.FTZ R159, R169.reuse, R53, R158 ;  /* 0x00000035a99f7223 */ /* 0x042fe2000001009e */
[----:B------:R-:W-:Y:S01]  /*6300*/  FFMA.FTZ R162, R142, R157, R160 ;  /* 0x0000009d8ea27223 */ /* 0x000fe200000100a0 */
[C---:B------:R-:W-:Y:S01]  /*6310*/  FMUL.FTZ R53, R156.reuse, R53 ;  /* 0x000000359c357220 */ /* 0x040fe20000410000 */
[----:B--2---:R-:W-:Y:S01]  /*6320*/  FMUL.FTZ R158, R156, R55 ;  /* 0x000000379c9e7220 */ /* 0x004fe20000410000 */
[----:B------:R-:W-:Y:S01]  /*6330*/  SHFL.IDX PT, R83, R83, RZ, 0x1f ;  /* 0x00001fff53537589 */ /* 0x000fe200000e0000 */
[----:B------:R-:W-:Y:S01]  /*6340*/  BSSY B0, `(.L_x_14191) ;  /* 0x00000cd000007945 */ /* 0x000fe20003800000 */
[----:B------:R-:W-:Y:S01]  /*6350*/  ISETP.GT.U32.AND P4, PT, R120, 0x1b, PT ;  /* 0x0000001b7800780c */ /* 0x000fe20003f84070 */
[CC--:B---3--:R-:W-:Y:S01]  /*6360*/  FMUL.FTZ R160, R156.reuse, R54.reuse ;  /* 0x000000369ca07220 */ /* 0x0c8fe20000410000 */
[----:B------:R-:W-:Y:S01]  /*6370*/  FFMA.FTZ R157, R169, R54, -R158 ;  /* 0x00000036a99d7223 */ /* 0x000fe2000001089e */
[----:B------:R-:W-:Y:S01]  /*6380*/  FSEL R54, R156, R159, !P3 ;  /* 0x0000009f9c367208 */ /* 0x000fe20005800000 */
[----:B------:R-:W-:Y:S01]  /*6390*/  FMUL.FTZ R159, R93, R107 ;  /* 0x0000006b5d9f7220 */ /* 0x000fe20000410000 */
[C---:B------:R-:W-:Y:S01]  /*63a0*/  FFMA.FTZ R160, R169.reuse, R55, R160 ;  /* 0x00000037a9a07223 */ /* 0x040fe200000100a0 */
[----:B------:R-:W-:Y:S01]  /*63b0*/  @P3 FFMA.FTZ R169, R169, R52, -R53 ;  /* 0x00000034a9a93223 */ /* 0x000fe20000010835 */
[----:B------:R-:W-:Y:S01]  /*63c0*/  @P3 FADD.FTZ R178, R178, R157 ;  /* 0x0000009db2b23221 */ /* 0x000fe20000010000 */
[----:B------:R-:W-:Y:S01]  /*63d0*/  FMUL.FTZ R53, R149, -R161 ;  /* 0x800000a195357220 */ /* 0x000fe20000410000 */
[----:B------:R-:W-:Y:S01]  /*63e0*/  @P3 FADD.FTZ R177, R177, R160 ;  /* 0x000000a0b1b13221 */ /* 0x000fe20000010000 */
[----:B------:R-:W-:Y:S01]  /*63f0*/  FMUL.FTZ R158, R93, R3 ;  /* 0x000000035d9e7220 */ /* 0x000fe20000410000 */
[----:B------:R-:W-:Y:S01]  /*6400*/  FADD.FTZ R165, -R159, R164 ;  /* 0x000000a49fa57221 */ /* 0x000fe20000010100 */
[----:B------:R-:W0:Y:S01]  /*6410*/  SHFL.UP PT, R55, R178, 0x2, RZ ;  /* 0x04400000b2377989 */ /* 0x000e2200000e00ff */
[-C--:B------:R-:W-:Y:S01]  /*6420*/  FFMA.FTZ R164, R144, R162.reuse, R53 ;  /* 0x000000a290a47223 */ /* 0x080fe20000010035 */
[----:B------:R-:W-:Y:S01]  /*6430*/  FADD.FTZ R163, R158, R163 ;  /* 0x000000a39ea37221 */ /* 0x000fe20000010000 */
[----:B------:R-:W-:Y:S01]  /*6440*/  FMUL.FTZ R157, R149, -R162 ;  /* 0x800000a2959d7220 */ /* 0x000fe20000410000 */
[----:B------:R-:W1:Y:S01]  /*6450*/  SHFL.UP PT, R160, R177, 0x2, RZ ;  /* 0x04400000b1a07989 */ /* 0x000e6200000e00ff */
[C---:B------:R-:W-:Y:S01]  /*6460*/  FMUL.FTZ R167, R138.reuse, -R165 ;  /* 0x800000a58aa77220 */ /* 0x040fe20000410000 */
[----:B------:R-:W-:Y:S01]  /*6470*/  FMUL.FTZ R156, R138, -R163 ;  /* 0x800000a38a9c7220 */ /* 0x000fe20000410000 */
[----:B------:R-:W-:Y:S01]  /*6480*/  FFMA.FTZ R162, R144, R161, -R157 ;  /* 0x000000a190a27223 */ /* 0x000fe2000001089d */
[----:B------:R-:W2:Y:S01]  /*6490*/  SHFL.UP PT, R52, R169, 0x2, RZ ;  /* 0x04400000a9347989 */ /* 0x000ea200000e00ff */
[C---:B------:R-:W-:Y:S01]  /*64a0*/  FMUL.FTZ R166, R151.reuse, -R164 ;  /* 0x800000a497a67220 */ /* 0x040fe20000410000 */
[C---:B------:R-:W-:Y:S01]  /*64b0*/  FFMA.FTZ R165, R136.reuse, R165, R156 ;  /* 0x000000a588a57223 */ /* 0x040fe2000001009c */
[----:B------:R-:W-:Y:S01]  /*64c0*/  FFMA.FTZ R168, R136, R163, -R167 ;  /* 0x000000a388a87223 */ /* 0x000fe200000108a7 */
[----:B------:R-:W3:Y:S01]  /*64d0*/  SHFL.UP PT, R53, R54, 0x2, RZ ;  /* 0x0440000036357989 */ /* 0x000ee200000e00ff */
[C---:B------:R-:W-:Y:S01]  /*64e0*/  FMUL.FTZ R156, R92.reuse, R107 ;  /* 0x0000006b5c9c7220 */ /* 0x040fe20000410000 */
        /* <DEDUP_REMOVED lines=8> */
[-C--:B------:R-:W-:Y:S01]  /*6570*/  FMUL.FTZ R171, R135, -R168.reuse ;  /* 0x800000a887ab7220 */ /* 0x080fe20000410000 */
[C---:B------:R-:W-:Y:S01]  /*6580*/  FMUL.FTZ R162, R152.reuse, -R161 ;  /* 0x800000a198a27220 */ /* 0x040fe20000410000 */
[-C--:B------:R-:W-:Y:S01]  /*6590*/  FMUL.FTZ R165, R152, -R163.reuse ;  /* 0x800000a398a57220 */ /* 0x080fe20000410000 */
[C---:B------:R-:W-:Y:S01]  /*65a0*/  FFMA.FTZ R167, R133.reuse, R168, -R164 ;  /* 0x000000a885a77223 */ /* 0x040fe200000108a4 */
[----:B------:R-:W-:Y:S01]  /*65b0*/  FFMA.FTZ R172, R133, R166, R171 ;  /* 0x000000a685ac7223 */ /* 0x000fe200000100ab */
[----:B------:R-:W-:Y:S01]  /*65c0*/  FFMA.FTZ R170, R150, R163, R162 ;  /* 0x000000a396aa7223 */ /* 0x000fe200000100a2 */
[C---:B0-----:R-:W-:Y:S01]  /*65d0*/  FMUL.FTZ R166, R54.reuse, R55 ;  /* 0x0000003736a67220 */ /* 0x041fe20000410000 */
[----:B-1----:R-:W-:Y:S01]  /*65e0*/  FMUL.FTZ R164, R54, R160 ;  /* 0x000000a036a47220 */ /* 0x002fe20000410000 */
[----:B------:R-:W-:Y:S01]  /*65f0*/  FFMA.FTZ R168, R150, R161, -R165 ;  /* 0x000000a196a87223 */ /* 0x000fe200000108a5 */
[----:B------:R-:W-:Y:S01]  /*6600*/  FMUL.FTZ R163, R91, R107 ;  /* 0x0000006b5ba37220 */ /* 0x000fe20000410000 */
[----:B--2---:R-:W-:Y:S01]  /*6610*/  FMUL.FTZ R162, R54, R52 ;  /* 0x0000003436a27220 */ /* 0x004fe20000410000 */
[C---:B------:R-:W-:Y:S01]  /*6620*/  FFMA.FTZ R166, R169.reuse, R160, R166 ;  /* 0x000000a0a9a67223 */ /* 0x040fe200000100a6 */
[C---:B------:R-:W-:Y:S01]  /*6630*/  FFMA.FTZ R55, R169.reuse, R55, -R164 ;  /* 0x00000037a9377223 */ /* 0x040fe200000108a4 */
[----:B------:R-:W-:Y:S01]  /*6640*/  ISETP.GT.U32.AND P5, PT, R120, 0x17, PT ;  /* 0x000000177800780c */ /* 0x000fe20003fa4070 */
[-C--:B---3--:R-:W-:Y:S01]  /*6650*/  FMUL.FTZ R161, R54, R53.reuse ;  /* 0x0000003536a17220 */ /* 0x088fe20000410000 */
[----:B------:R-:W-:Y:S01]  /*6660*/  FFMA.FTZ R53, R169, R53, R162 ;  /* 0x00000035a9357223 */ /* 0x000fe200000100a2 */
[----:B------:R-:W-:Y:S01]  /*6670*/  FMUL.FTZ R162, R91, R3 ;  /* 0x000000035ba27220 */ /* 0x000fe20000410000 */
[----:B------:R-:W-:Y:S01]  /*6680*/  @P3 FADD.FTZ R177, R177, R166 ;  /* 0x000000a6b1b13221 */ /* 0x000fe20000010000 */
[----:B------:R-:W-:Y:S01]  /*6690*/  @P3 FFMA.FTZ R169, R169, R52, -R161 ;  /* 0x00000034a9a93223 */ /* 0x000fe200000108a1 */
[----:B------:R-:W-:Y:S01]  /*66a0*/  FMUL.FTZ R52, R145, -R168 ;  /* 0x800000a891347220 */ /* 0x000fe20000410000 */
[----:B------:R-:W-:Y:S01]  /*66b0*/  @P3 FADD.FTZ R178, R178, R55 ;  /* 0x00000037b2b23221 */ /* 0x000fe20000010000 */
[----:B------:R-:W-:Y:S01]  /*66c0*/  FSEL R53, R54, R53, !P3 ;  /* 0x0000003536357208 */ /* 0x000fe20005800000 */
[----:B------:R-:W-:Y:S01]  /*66d0*/  FADD.FTZ R167, R162, R167 ;  /* 0x000000a7a2a77221 */ /* 0x000fe20000010000 */
[-C--:B------:R-:W-:Y:S01]  /*66e0*/  FFMA.FTZ R165, R141, R170.reuse, R52 ;  /* 0x000000aa8da57223 */ /* 0x080fe20000010034 */
[----:B------:R-:W0:Y:S01]  /*66f0*/  SHFL.UP PT, R166, R177, 0x4, RZ ;  /* 0x04800000b1a67989 */ /* 0x000e2200000e00ff */
[----:B------:R-:W-:Y:S01]  /*6700*/  FADD.FTZ R55, -R163, R172 ;  /* 0x000000aca3377221 */ /* 0x000fe20000010100 */
[C---:B------:R-:W-:Y:S01]  /*6710*/  FMUL.FTZ R160, R132.reuse, -R167 ;  /* 0x800000a784a07220 */ /* 0x040fe20000410000 */
[----:B------:R-:W-:Y:S01]  /*6720*/  FMUL.FTZ R170, R145, -R170 ;  /* 0x800000aa91aa7220 */ /* 0x000fe20000410000 */
[----:B------:R-:W1:Y:S01]  /*6730*/  SHFL.UP PT, R52, R169, 0x4, RZ ;  /* 0x04800000a9347989 */ /* 0x000e6200000e00ff */
[-C--:B------:R-:W-:Y:S01]  /*6740*/  FMUL.FTZ R161, R132, -R55.reuse ;  /* 0x8000003784a17220 */ /* 0x080fe20000410000 */
[C---:B------:R-:W-:Y:S01]  /*6750*/  FFMA.FTZ R171, R130.reuse, R55, R160 ;  /* 0x0000003782ab7223 */ /* 0x040fe200000100a0 */
[----:B------:R-:W-:Y:S01]  /*6760*/  FFMA.FTZ R55, R141, R168, -R170 ;  /* 0x000000a88d377223 */ /* 0x000fe200000108aa */
[----:B------:R-:W2:Y:S01]  /*6770*/  SHFL.UP PT, R164, R178, 0x4, RZ ;  /* 0x04800000b2a47989 */ /* 0x000ea200000e00ff */
[----:B------:R-:W-:Y:S01]  /*6780*/  FFMA.FTZ R172, R130, R167, -R161 ;  /* 0x000000a782ac7223 */ /* 0x000fe200000108a1 */
[----:B------:R-:W-:Y:S01]  /*6790*/  FMUL.FTZ R161, R90, R3 ;  /* 0x000000035aa17220 */ /* 0x000fe20000410000 */
[C---:B------:R-:W-:Y:S01]  /*67a0*/  FMUL.FTZ R170, R138.reuse, -R55 ;  /* 0x800000378aaa7220 */ /* 0x040fe20000410000 */
[----:B------:R-:W3:Y:S01]  /*67b0*/  SHFL.UP PT, R54, R53, 0x4, RZ ;  /* 0x0480000035367989 */ /* 0x000ee200000e00ff */
[----:B------:R-:W-:Y:S01]  /*67c0*/  FMUL.FTZ R167, R138, -R165 ;  /* 0x800000a58aa77220 */ /* 0x000fe20000410000 */
        /* <DEDUP_REMOVED lines=14> */
[----:B-1----:R-:W-:Y:S01]  /*68b0*/  FMUL.FTZ R168, R53, R52 ;  /* 0x0000003435a87220 */ /* 0x002fe20000410000 */
[----:B------:R-:W-:Y:S01]  /*68c0*/  FFMA.FTZ R180, R129, R174, -R180 ;  /* 0x000000ae81b47223 */ /* 0x000fe200000108b4 */
[----:B------:R-:W-:Y:S01]  /*68d0*/  ISETP.GT.U32.AND P6, PT, R120, 0xf, PT ;  /* 0x0000000f7800780c */ /* 0x000fe20003fc4070 */
[-C--:B--2---:R-:W-:Y:S01]  /*68e0*/  FMUL.FTZ R167, R53, R164.reuse ;  /* 0x000000a435a77220 */ /* 0x084fe20000410000 */
[----:B------:R-:W-:Y:S01]  /*68f0*/  FFMA.FTZ R165, R169, R164, -R165 ;  /* 0x000000a4a9a57223 */ /* 0x000fe200000108a5 */
[----:B------:R-:W-:Y:S01]  /*6900*/  FMUL.FTZ R164, R89, R107 ;  /* 0x0000006b59a47220 */ /* 0x000fe20000410000 */
[-C--:B---3--:R-:W-:Y:S01]  /*6910*/  FMUL.FTZ R55, R53, R54.reuse ;  /* 0x0000003635377220 */ /* 0x088fe20000410000 */
[C---:B------:R-:W-:Y:S01]  /*6920*/  FFMA.FTZ R168, R169.reuse, R54, R168 ;  /* 0x00000036a9a87223 */ /* 0x040fe200000100a8 */
[----:B------:R-:W-:Y:S01]  /*6930*/  FFMA.FTZ R166, R169, R166, R167 ;  /* 0x000000a6a9a67223 */ /* 0x000fe200000100a7 */
        /* <DEDUP_REMOVED lines=17> */
[----:B------:R-:W-:Y:S01]  /*6a50*/  FMUL.FTZ R166, R88, R107 ;  /* 0x0000006b58a67220 */ /* 0x000fe20000410000 */
[----:B------:R-:W3:Y:S01]  /*6a60*/  SHFL.UP PT, R53, R168, 0x8, RZ ;  /* 0x05000000a8357989 */ /* 0x000ee200000e00ff */
[C---:B------:R-:W-:Y:S01]  /*6a70*/  FMUL.FTZ R174, R131.reuse, -R172 ;  /* 0x800000ac83ae7220 */ /* 0x040fe20000410000 */
[----:B------:R-:W-:Y:S01]  /*6a80*/  FFMA.FTZ R176, R126, R175, -R181 ;  /* 0x000000af7eb07223 */ /* 0x000fe200000108b5 */
[----:B------:R-:W-:Y:S01]  /*6a90*/  FMUL.FTZ R165, R88, R3 ;  /* 0x0000000358a57220 */ /* 0x000fe20000410000 */
[-C--:B------:R-:W-:Y:S01]  /*6aa0*/  FMUL.FTZ R171, R131, -R170.reuse ;  /* 0x800000aa83ab7220 */ /* 0x080fe20000410000 */
[----:B------:R-:W-:Y:S01]  /*6ab0*/  FADD.FTZ R180, -R166, R179 ;  /* 0x000000b3a6b47221 */ /* 0x000fe20000010100 */
[----:B------:R-:W-:Y:S01]  /*6ac0*/  FFMA.FTZ R175, R129, R170, -R174 ;  /* 0x000000aa81af7223 */ /* 0x000fe200000108ae */
[----:B------:R-:W-:Y:S01]  /*6ad0*/  FADD.FTZ R176, R165, R176 ;  /* 0x000000b0a5b07221 */ /* 0x000fe20000010000 */
[----:B------:R-:W-:Y:S01]  /*6ae0*/  FFMA.FTZ R179, R129, R172, R171 ;  /* 0x000000ac81b37223 */ /* 0x000fe200000100ab */
[C---:B------:R-:W-:Y:S01]  /*6af0*/  FMUL.FTZ R170, R127.reuse, -R180 ;  /* 0x800000b47faa7220 */ /* 0x040fe20000410000 */
[----:B------:R-:W-:Y:S01]  /*6b00*/  ISETP.GE.AND P3, PT, R122, 0x8, PT ;  /* 0x000000087a00780c */ /* 0x000fe20003f66270 */
[-C--:B------:R-:W-:Y:S01]  /*6b10*/  FMUL.FTZ R173, R127, -R176.reuse ;  /* 0x800000b07fad7220 */ /* 0x080fe20000410000 */
[----:B------:R-:W-:Y:S01]  /*6b20*/  FMUL.FTZ R171, R128, -R179 ;  /* 0x800000b380ab7220 */ /* 0x000fe20000410000 */
[C---:B------:R-:W-:Y:S01]  /*6b30*/  FFMA.FTZ R181, R125.reuse, R176, -R170 ;  /* 0x000000b07db57223 */ /* 0x040fe200000108aa */
[----:B0-----:R-:W-:Y:S01]  /*6b40*/  FMUL.FTZ R170, R168, R52 ;  /* 0x00000034a8aa7220 */ /* 0x001fe20000410000 */
[----:B------:R-:W-:Y:S01]  /*6b50*/  FFMA.FTZ R183, R125, R180, R173 ;  /* 0x000000b47db77223 */ /* 0x000fe200000100ad */
[----:B------:R-:W-:Y:S01]  /*6b60*/  FFMA.FTZ R182, R126, R175, -R171 ;  /* 0x000000af7eb67223 */ /* 0x000fe200000108ab */
[----:B-1----:R-:W-:Y:S01]  /*6b70*/  FMUL.FTZ R171, R168, R55 ;  /* 0x00000037a8ab7220 */ /* 0x002fe20000410000 */
[----:B------:R-:W-:Y:S01]  /*6b80*/  FMUL.FTZ R175, R128, -R175 ;  /* 0x800000af80af7220 */ /* 0x000fe20000410000 */
[----:B--2---:R-:W-:-:S02]  /*6b90*/  FMUL.FTZ R172, R168, R54 ;  /* 0x00000036a8ac7220 */ /* 0x004fc40000410000 */
[C---:B------:R-:W-:Y:S01]  /*6ba0*/  FFMA.FTZ R171, R169.reuse, R54, -R171 ;  /* 0x00000036a9ab7223 */ /* 0x040fe200000108ab */
[CC--:B---3--:R-:W-:Y:S01]  /*6bb0*/  FFMA.FTZ R173, R169.reuse, R53.reuse, R170 ;  /* 0x00000035a9ad7223 */ /* 0x0c8fe200000100aa */
[----:B------:R-:W-:Y:S01]  /*6bc0*/  FMUL.FTZ R53, R168, R53 ;  /* 0x00000035a8357220 */ /* 0x000fe20000410000 */
[----:B------:R-:W-:Y:S01]  /*6bd0*/  FFMA.FTZ R172, R169, R55, R172 ;  /* 0x00000037a9ac7223 */ /* 0x000fe200000100ac */
[----:B------:R-:W-:Y:S01]  /*6be0*/  @P3 FADD.FTZ R178, R178, R171 ;  /* 0x000000abb2b23221 */ /* 0x000fe20000010000 */
[----:B------:R-:W-:Y:S01]  /*6bf0*/  FMUL.FTZ R170, R79, R3 ;  /* 0x000000034faa7220 */ /* 0x000fe20000410000 */
[----:B------:R-:W-:Y:S01]  /*6c00*/  @P3 FFMA.FTZ R169, R169, R52, -R53 ;  /* 0x00000034a9a93223 */ /* 0x000fe20000010835 */
[----:B------:R-:W-:Y:S01]  /*6c10*/  @P3 FADD.FTZ R177, R177, R172 ;  /* 0x000000acb1b13221 */ /* 0x000fe20000010000 */
[----:B------:R-:W-:Y:S01]  /*6c20*/  FSEL R171, R168, R173, !P3 ;  /* 0x000000ada8ab7208 */ /* 0x000fe20005800000 */
[----:B------:R-:W0:Y:S01]  /*6c30*/  SHFL.UP PT, R176, R178, 0x10, RZ ;  /* 0x06000000b2b07989 */ /* 0x000e2200000e00ff */
[----:B------:R-:W-:Y:S01]  /*6c40*/  FFMA.FTZ R52, R126, R179, R175 ;  /* 0x000000b37e347223 */ /* 0x000fe200000100af */
[----:B------:R-:W-:Y:S01]  /*6c50*/  FMUL.FTZ R168, R79, R107 ;  /* 0x0000006b4fa87220 */ /* 0x000fe20000410000 */
[C---:B------:R-:W-:Y:S01]  /*6c60*/  FMUL.FTZ R53, R127.reuse, -R182 ;  /* 0x800000b67f357220 */ /* 0x040fe20000410000 */
[----:B------:R-:W1:Y:S01]  /*6c70*/  SHFL.UP PT, R172, R169, 0x10, RZ ;  /* 0x06000000a9ac7989 */ /* 0x000e6200000e00ff */
[----:B------:R-:W-:Y:S01]  /*6c80*/  FMUL.FTZ R54, R127, -R52 ;  /* 0x800000347f367220 */ /* 0x000fe20000410000 */
[----:B------:R-:W-:Y:S01]  /*6c90*/  FADD.FTZ R173, -R168, R183 ;  /* 0x000000b7a8ad7221 */ /* 0x000fe20000010100 */
[----:B------:R-:W-:Y:S01]  /*6ca0*/  FADD.FTZ R181, R170, R181 ;  /* 0x000000b5aab57221 */ /* 0x000fe20000010000 */
[----:B------:R-:W2:Y:S01]  /*6cb0*/  SHFL.UP PT, R180, R177, 0x10, RZ ;  /* 0x06000000b1b47989 */ /* 0x000ea200000e00ff */
[C---:B------:R-:W-:Y:S01]  /*6cc0*/  FFMA.FTZ R175, R125.reuse, R182, -R54 ;  /* 0x000000b67daf7223 */ /* 0x040fe20000010836 */
[C---:B------:R-:W-:Y:S01]  /*6cd0*/  FMUL.FTZ R182, R124.reuse, -R173 ;  /* 0x800000ad7cb67220 */ /* 0x040fe20000410000 */
[----:B------:R-:W-:Y:S01]  /*6ce0*/  FFMA.FTZ R183, R125, R52, R53 ;  /* 0x000000347db77223 */ /* 0x000fe20000010035 */
[----:B------:R-:W3:Y:S01]  /*6cf0*/  SHFL.UP PT, R174, R171, 0x10, RZ ;  /* 0x06000000abae7989 */ /* 0x000ee200000e00ff */
[CC--:B------:R-:W-:Y:S01]  /*6d00*/  FMUL.FTZ R184, R124.reuse, -R181.reuse ;  /* 0x800000b57cb87220 */ /* 0x0c0fe20000410000 */
[C---:B------:R-:W-:Y:S01]  /*6d10*/  FFMA.FTZ R185, R123.reuse, R181, -R182 ;  /* 0x000000b57bb97223 */ /* 0x040fe200000108b6 */
[----:B------:R-:W-:Y:S01]  /*6d20*/  FMUL.FTZ R182, R124, -R183 ;  /* 0x800000b77cb67220 */ /* 0x000fe20000410000 */
[----:B------:R-:W-:Y:S01]  /*6d30*/  HFMA2.MMA R53, -RZ, RZ, 0, 0 ;  /* 0x00000000ff357435 */ /* 0x000fe200000001ff */
[----:B------:R-:W-:Y:S01]  /*6d40*/  ISETP.GE.AND P3, PT, R122, 0x10, PT ;  /* 0x000000107a00780c */ /* 0x000fe20003f66270 */
[C---:B------:R-:W-:Y:S01]  /*6d50*/  FFMA.FTZ R186, R123.reuse, R173, R184 ;  /* 0x000000ad7bba7223 */ /* 0x040fe200000100b8 */
[----:B------:R-:W-:Y:S01]  /*6d60*/  FFMA.FTZ R173, R123, R175, -R182 ;  /* 0x000000af7bad7223 */ /* 0x000fe200000108b6 */
[----:B------:R-:W-:-:S02]  /*6d70*/  MOV R52, 0x3f800000 ;  /* 0x3f80000000347802 */ /* 0x000fc40000000f00 */
[----:B------:R-:W-:Y:S01]  /*6d80*/  CS2R R54, SRZ ;  /* 0x0000000000367805 */ /* 0x000fe2000001ff00 */
[----:B------:R-:W-:Y:S01]  /*6d90*/  FMUL.FTZ R184, R124, -R175 ;  /* 0x800000af7cb87220 */ /* 0x000fe20000410000 */
[----:B0-----:R-:W-:-:S04]  /*6da0*/  FMUL.FTZ R181, R171, R176 ;  /* 0x000000b0abb57220 */ /* 0x001fc80000410000 */
[----:B------:R-:W0:Y:S01]  /*6db0*/  @!P0 LDS.128 R52, [UR25+0x1da0] ;  /* 0x001da019ff348984 */ /* 0x000e220008000c00 */
[C---:B-1----:R-:W-:Y:S01]  /*6dc0*/  FMUL.FTZ R182, R171.reuse, R172 ;  /* 0x000000acabb67220 */ /* 0x042fe20000410000 */
[----:B------:R-:W-:Y:S01]  /*6dd0*/  ISETP.NE.AND P0, PT, R120, 0x1f, PT ;  /* 0x0000001f7800780c */ /* 0x000fe20003f05270 */
[-C--:B--2---:R-:W-:Y:S01]  /*6de0*/  FMUL.FTZ R179, R171, R180.reuse ;  /* 0x000000b4abb37220 */ /* 0x084fe20000410000 */
[C---:B------:R-:W-:Y:S01]  /*6df0*/  FFMA.FTZ R180, R169.reuse, R180, R181 ;  /* 0x000000b4a9b47223 */ /* 0x040fe200000100b5 */
[-C--:B---3--:R-:W-:Y:S01]  /*6e00*/  FFMA.FTZ R182, R169, R174.reuse, R182 ;  /* 0x000000aea9b67223 */ /* 0x088fe200000100b6 */
[----:B------:R-:W-:Y:S01]  /*6e10*/  FMUL.FTZ R175, R171, R174 ;  /* 0x000000aeabaf7220 */ /* 0x000fe20000410000 */
[----:B------:R-:W-:Y:S01]  /*6e20*/  FFMA.FTZ R179, R169, R176, -R179 ;  /* 0x000000b0a9b37223 */ /* 0x000fe200000108b3 */
[----:B------:R-:W-:Y:S01]  /*6e30*/  @P3 FADD.FTZ R177, R177, R180 ;  /* 0x000000b4b1b13221 */ /* 0x000fe20000010000 */
[----:B------:R-:W-:Y:S01]  /*6e40*/  FFMA.FTZ R174, R123, R183, R184 ;  /* 0x000000b77bae7223 */ /* 0x000fe200000100b8 */
        /* <DEDUP_REMOVED lines=28> */
.L_x_14192:
[----:B------:R-:W-:Y:S05]  /*7010*/  BSYNC B0 ;  /* 0x0000000000007941 */ /* 0x000fea0003800000 */
.L_x_14191:
        /* <DEDUP_REMOVED lines=17> */
.L_x_14194:
[----:B------:R-:W-:Y:S05]  /*7130*/  BSYNC B0 ;  /* 0x0000000000007941 */ /* 0x000fea0003800000 */
.L_x_14193:
        /* <DEDUP_REMOVED lines=17> */
.L_x_14196:
[----:B------:R-:W-:Y:S05]  /*7250*/  BSYNC B0 ;  /* 0x0000000000007941 */ /* 0x000fea0003800000 */
.L_x_14195:
        /* <DEDUP_REMOVED lines=17> */
.L_x_14198:
[----:B------:R-:W-:Y:S05]  /*7370*/  BSYNC B0 ;  /* 0x0000000000007941 */ /* 0x000fea0003800000 */
.L_x_14197:
        /* <DEDUP_REMOVED lines=17> */
.L_x_14200:
[----:B------:R-:W-:Y:S05]  /*7490*/  BSYNC B0 ;  /* 0x0000000000007941 */ /* 0x000fea0003800000 */
.L_x_14199:
[----:B------:R-:W-:Y:S01]  /*74a0*/  SHFL.DOWN PT, R184, R174, 0x1, 0x1f ;  /* 0x08201f00aeb87f89 */ /* 0x000fe200000e0000 */
[CC--:B------:R-:W-:Y:S01]  /*74b0*/  FMUL.FTZ R180, R182.reuse, R82.reuse ;  /* 0x00000052b6b47220 */ /* 0x0c0fe20000410000 */
[-C--:B-1----:R-:W-:Y:S01]  /*74c0*/  FMUL.FTZ R3, R182, R83.reuse ;  /* 0x00000053b6037220 */ /* 0x082fe20000410000 */
        /* <DEDUP_REMOVED lines=21> */
[----:B-1----:R-:W-:-:S02]  /*7620*/  @P2 FMUL.FTZ R180, R184, R179 ;  /* 0x000000b3b8b42220 */ /* 0x002fc40000410000 */
[----:B------:R-:W-:Y:S01]  /*7630*/  FFMA.FTZ R84, R123, R3, R84 ;  /* 0x000000037b547223 */ /* 0x000fe20000010054 */
        /* <DEDUP_REMOVED lines=12> */
[----:B------:R-:W-:Y:S01]  /*7700*/  FFMA.FTZ R178, R123, R169, -R82 ;  /* 0x000000a97bb27223 */ /* 0x000fe20000010852 */
[----:B------:R-:W-:Y:S01]  /*7710*/  FADD.FTZ R82, RZ, R84 ;  /* 0x00000054ff527221 */ /* 0x000fe20000010000 */
[----:B------:R-:W-:Y:S01]  /*7720*/  FFMA.FTZ R108, R107, R86, -R108 ;  /* 0x000000566b6c7223 */ /* 0x000fe2000001086c */
[----:B------:R-:W-:Y:S01]  /*7730*/  FADD.FTZ R83, -R2, R83 ;  /* 0x0000005302537221 */ /* 0x000fe20000010100 */
[----:B------:R-:W-:Y:S01]  /*7740*/  FFMA.FTZ R178, R49, R66, R178 ;  /* 0x0000004231b27223 */ /* 0x000fe200000100b2 */
        /* <DEDUP_REMOVED lines=8> */
[----:B------:R-:W-:Y:S01]  /*77d0*/  FFMA.FTZ R179, R50, R71, R179 ;  /* 0x0000004732b37223 */ /* 0x000fe200000100b3 */
[----:B------:R-:W-:Y:S01]  /*77e0*/  FFMA.FTZ R86, R134, R83, R86 ;  /* 0x0000005386567223 */ /* 0x000fe20000010056 */
[----:B------:R-:W-:Y:S01]  /*77f0*/  FADD.FTZ R84, R110, R87 ;  /* 0x000000576e547221 */ /* 0x000fe20000010000 */
[----:B------:R-:W-:Y:S01]  /*7800*/  FADD.FTZ R85, RZ, R85 ;  /* 0x00000055ff557221 */ /* 0x000fe20000010000 */
[C---:B------:R-:W-:Y:S01]  /*7810*/  FMUL.FTZ R87, R128.reuse, R179 ;  /* 0x000000b380577220 */ /* 0x040fe20000410000 */
[----:B------:R-:W-:Y:S01]  /*7820*/  FADD.FTZ R86, -R109, R86 ;  /* 0x000000566d567221 */ /* 0x000fe20000010100 */
[C---:B------:R-:W-:Y:S01]  /*7830*/  FMUL.FTZ R110, R143.reuse, -R84 ;  /* 0x800000548f6e7220 */ /* 0x040fe20000410000 */
[-C--:B------:R-:W-:Y:S01]  /*7840*/  FMUL.FTZ R108, R128, R85.reuse ;  /* 0x00000055806c7220 */ /* 0x080fe20000410000 */
[C---:B------:R-:W-:Y:S01]  /*7850*/  FFMA.FTZ R109, R126.reuse, R85, R87 ;  /* 0x000000557e6d7223 */ /* 0x040fe20000010057 */
[-C--:B------:R-:W-:Y:S01]  /*7860*/  FMUL.FTZ R107, R143, -R86.reuse ;  /* 0x800000568f6b7220 */ /* 0x080fe20000410000 */
[C---:B------:R-:W-:Y:S01]  /*7870*/  FFMA.FTZ R110, R139.reuse, R86, R110 ;  /* 0x000000568b6e7223 */ /* 0x040fe2000001006e */
[----:B------:R-:W-:Y:S01]  /*7880*/  FFMA.FTZ R182, R126, R179, -R108 ;  /* 0x000000b37eb67223 */ /* 0x000fe2000001086c */
[----:B------:R-:W-:Y:S01]  /*7890*/  FADD.FTZ R108, RZ, R109 ;  /* 0x0000006dff6c7221 */ /* 0x000fe20000010000 */
[----:B------:R-:W-:Y:S01]  /*78a0*/  FFMA.FTZ R111, R139, R84, -R107 ;  /* 0x000000548b6f7223 */ /* 0x000fe2000001086b */
[----:B------:R-:W-:Y:S01]  /*78b0*/  FADD.FTZ R107, -R113, R110 ;  /* 0x0000006e716b7221 */ /* 0x000fe20000010100 */
[----:B------:R-:W-:Y:S01]  /*78c0*/  FFMA.FTZ R182, R51, R68, R182 ;  /* 0x0000004433b67223 */ /* 0x000fe200000100b6 */
[C---:B------:R-:W-:Y:S01]  /*78d0*/  FMUL.FTZ R110, R131.reuse, R108 ;  /* 0x0000006c836e7220 */ /* 0x040fe20000410000 */
[----:B------:R-:W-:Y:S01]  /*78e0*/  FADD.FTZ R87, R112, R111 ;  /* 0x0000006f70577221 */ /* 0x000fe20000010000 */
[C---:B------:R-:W-:Y:S01]  /*78f0*/  FMUL.FTZ R111, R146.reuse, -R107 ;  /* 0x8000006b926f7220 */ /* 0x040fe20000410000 */
[-C--:B------:R-:W-:Y:S01]  /*7900*/  FMUL.FTZ R109, R131, R182.reuse ;  /* 0x000000b6836d7220 */ /* 0x080fe20000410000 */
[C---:B------:R-:W-:Y:S01]  /*7910*/  FFMA.FTZ R183, R129.reuse, R182, -R110 ;  /* 0x000000b681b77223 */ /* 0x040fe2000001086e */
[-C--:B------:R-:W-:Y:S01]  /*7920*/  FMUL.FTZ R112, R146, -R87.reuse ;  /* 0x8000005792707220 */ /* 0x080fe20000410000 */
[----:B------:R-:W-:Y:S01]  /*7930*/  FFMA.FTZ R111, R140, R87, -R111 ;  /* 0x000000578c6f7223 */ /* 0x000fe2000001086f */
[----:B------:R-:W-:Y:S01]  /*7940*/  FFMA.FTZ R109, R129, R108, R109 ;  /* 0x0000006c816d7223 */ /* 0x000fe2000001006d */
[----:B------:R-:W-:Y:S01]  /*7950*/  FFMA.FTZ R183, R44, R61, R183 ;  /* 0x0000003d2cb77223 */ /* 0x000fe200000100b7 */
        /* <DEDUP_REMOVED lines=29> */
[----:B------:R-:W-:Y:S01]  /*7b30*/  FMUL.FTZ R116, R151, -R112 ;  /* 0x8000007097747220 */ /* 0x000fe20000410000 */
[----:B------:R-:W-:-:S02]  /*7b40*/  FMUL.FTZ R114, R138, R113 ;  /* 0x000000718a727220 */ /* 0x000fc40000410000 */
        /* <DEDUP_REMOVED lines=9> */
[CC--:B------:R-:W-:Y:S01]  /*7be0*/  FMUL.FTZ R121, R152.reuse, -R115.reuse ;  /* 0x8000007398797220 */ /* 0x0c0fe20000410000 */
        /* <DEDUP_REMOVED lines=11> */
[----:B------:R-:W-:-:S03]  /*7ca0*/  FMUL.FTZ R188, R145, -R117 ;  /* 0x8000007591bc7220 */ /* 0x000fc60000410000 */
[-C--:B------:R-:W-:Y:S01]  /*7cb0*/  FMUL.FTZ R154, R145, -R118.reuse ;  /* 0x80000076919a7220 */ /* 0x080fe20000410000 */
        /* <DEDUP_REMOVED lines=68> */
[CC--:B------:R-:W-:Y:S01]  /*8100*/  FMUL.FTZ R128, R174.reuse, R55.reuse ;  /* 0x00000037ae807220 */ /* 0x0c0fe20000410000 */
[----:B-1----:R-:W-:Y:S01]  /*8110*/  FFMA.FTZ R55, R173, R55, R142 ;  /* 0x00000037ad377223 */ /* 0x002fe2000001008e */
[----:B------:R-:W-:Y:S01]  /*8120*/  FFMA.FTZ R139, R139, R132, R131 ;  /* 0x000000848b8b7223 */ /* 0x000fe20000010083 */
[C---:B------:R-:W-:Y:S01]  /*8130*/  FMUL.FTZ R142, R127.reuse, -R166 ;  /* 0x800000a67f8e7220 */ /* 0x040fe20000410000 */
[----:B------:R-:W-:Y:S01]  /*8140*/  FMUL.FTZ R131, R127, -R126 ;  /* 0x8000007e7f837220 */ /* 0x000fe20000410000 */
[----:B------:R-:W-:Y:S01]  /*8150*/  FFMA.FTZ R128, R173, R54, -R128 ;  /* 0x00000036ad807223 */ /* 0x000fe20000010880 */
[C---:B------:R-:W-:Y:S01]  /*8160*/  FMUL.FTZ R54, R174.reuse, R53 ;  /* 0x00000035ae367220 */ /* 0x040fe20000410000 */
[C---:B------:R-:W-:Y:S01]  /*8170*/  FFMA.FTZ R127, R125.reuse, R126, -R142 ;  /* 0x0000007e7d7f7223 */ /* 0x040fe2000001088e */
[----:B------:R-:W-:Y:S01]  /*8180*/  FFMA.FTZ R125, R125, R166, R131 ;  /* 0x000000a67d7d7223 */ /* 0x000fe20000010083 */
[-C--:B------:R-:W-:Y:S01]  /*8190*/  FMUL.FTZ R174, R174, R52.reuse ;  /* 0x00000034aeae7220 */ /* 0x080fe20000410000 */
[----:B------:R-:W-:Y:S01]  /*81a0*/  FFMA.FTZ R52, R173, R52, -R54 ;  /* 0x00000034ad347223 */ /* 0x000fe20000010836 */
[----:B------:R-:W-:Y:S01]  /*81b0*/  FADD.FTZ R170, R170, R127 ;  /* 0x0000007faaaa7221 */ /* 0x000fe20000010000 */
[----:B------:R-:W-:Y:S01]  /*81c0*/  FADD.FTZ R125, -R168, R125 ;  /* 0x0000007da87d7221 */ /* 0x000fe20000010100 */
[----:B---3--:R-:W-:Y:S01]  /*81d0*/  FADD.FTZ R54, R175, R128 ;  /* 0x00000080af367221 */ /* 0x008fe20000010000 */
[----:B------:R-:W-:Y:S01]  /*81e0*/  FADD.FTZ R139, RZ, R139 ;  /* 0x0000008bff8b7221 */ /* 0x000fe20000010000 */
[----:B------:R-:W-:Y:S01]  /*81f0*/  FADD.FTZ R143, R104, R143 ;  /* 0x0000008f688f7221 */ /* 0x000fe20000010000 */
        /* <DEDUP_REMOVED lines=8> */
[----:B------:R-:W-:Y:S01]  /*8280*/  FFMA.FTZ R53, R173, R53, R174 ;  /* 0x00000035ad357223 */ /* 0x000fe200000100ae */
[----:B------:R-:W-:Y:S01]  /*8290*/  FADD.FTZ R134, -R171, R124 ;  /* 0x0000007cab867221 */ /* 0x000fe20000010100 */
[----:B------:R-:W-:Y:S01]  /*82a0*/  FFMA.FTZ R124, R0, R169, RZ ;  /* 0x000000a9007c7223 */ /* 0x000fe200000100ff */
[----:B0-----:R-:W-:Y:S01]  /*82b0*/  FADD.FTZ R55, R176, R55 ;  /* 0x00000037b0377221 */ /* 0x001fe20000010000 */
[----:B------:R-:W-:Y:S01]  /*82c0*/  FADD.FTZ R172, R172, R131 ;  /* 0x00000083acac7221 */ /* 0x000fe20000010000 */
[-C--:B------:R-:W-:Y:S01]  /*82d0*/  FMUL.FTZ R131, R134, R69.reuse ;  /* 0x0000004586837220 */ /* 0x080fe20000410000 */
[----:B------:R-:W-:Y:S01]  /*82e0*/  FFMA.FTZ R155, R79, R178, R124 ;  /* 0x000000b24f9b7223 */ /* 0x000fe2000001007c */
[-C--:B------:R-:W-:Y:S01]  /*82f0*/  FMUL.FTZ R124, R170, R66.reuse ;  /* 0x00000042aa7c7220 */ /* 0x080fe20000410000 */
[----:B------:R0:W-:Y:S01]  /*8300*/  @!P2 STS.128 [UR25+0x1da0], R52 ;  /* 0x001da034ff00a988 */ /* 0x0001e20008000c19 */
[----:B------:R-:W-:Y:S01]  /*8310*/  FFMA.FTZ R127, R49, -R66, R178 ;  /* 0x80000042317f7223 */ /* 0x000fe200000100b2 */
[-C--:B------:R-:W-:Y:S01]  /*8320*/  FFMA.FTZ R128, R48, -R69.reuse, R169 ;  /* 0x8000004530807223 */ /* 0x080fe200000100a9 */
[----:B------:R-:W-:Y:S01]  /*8330*/  FMUL.FTZ R123, R172, R69 ;  /* 0x00000045ac7b7220 */ /* 0x000fe20000410000 */
[----:B------:R-:W-:Y:S01]  /*8340*/  FFMA.FTZ R146, R0, -R3, RZ ;  /* 0x8000000300927223 */ /* 0x000fe200000100ff */
[----:B------:R-:W-:Y:S01]  /*8350*/  FFMA.FTZ R154, R88, R179, R155 ;  /* 0x000000b3589a7223 */ /* 0x000fe2000001009b */
[----:B------:R-:W-:Y:S01]  /*8360*/  FFMA.FTZ R142, R50, -R71, R179 ;  /* 0x80000047328e7223 */ /* 0x000fe200000100b3 */
[----:B------:R-:W-:Y:S01]  /*8370*/  FMUL.FTZ R137, R3, R123 ;  /* 0x0000007b03897220 */ /* 0x000fe20000410000 */
[----:B------:R-:W-:Y:S01]  /*8380*/  FMUL.FTZ R161, R129, R68 ;  /* 0x0000004481a17220 */ /* 0x000fe20000410000 */
[----:B------:R-:W-:Y:S01]  /*8390*/  FFMA.FTZ R157, R89, R182, R154 ;  /* 0x000000b6599d7223 */ /* 0x000fe2000001009a */
[----:B------:R-:W-:Y:S01]  /*83a0*/  FFMA.FTZ R182, R51, -R68, R182 ;  /* 0x8000004433b67223 */ /* 0x000fe200000100b6 */
[-C--:B------:R-:W-:Y:S01]  /*83b0*/  FFMA.FTZ R137, R128, R131.reuse, -R137 ;  /* 0x0000008380897223 */ /* 0x080fe20000010889 */
[----:B------:R-:W-:Y:S01]  /*83c0*/  FMUL.FTZ R174, R181, R72 ;  /* 0x00000048b5ae7220 */ /* 0x000fe20000410000 */
[----:B------:R-:W-:Y:S01]  /*83d0*/  FADD.FTZ R190, -R103, R140 ;  /* 0x0000008c67be7221 */ /* 0x000fe20000010100 */
[----:B0-----:R-:W-:Y:S01]  /*83e0*/  FMUL.FTZ R53, R125, R66 ;  /* 0x000000427d357220 */ /* 0x001fe20000410000 */
[----:B------:R-:W-:Y:S01]  /*83f0*/  FMUL.FTZ R54, R82, R124 ;  /* 0x0000007c52367220 */ /* 0x000fe20000410000 */
[----:B------:R-:W-:Y:S01]  /*8400*/  FMUL.FTZ R52, R3, R131 ;  /* 0x0000008303347220 */ /* 0x000fe20000410000 */
[-C--:B------:R-:W-:Y:S01]  /*8410*/  FMUL.FTZ R131, R126, R71.reuse ;  /* 0x000000477e837220 */ /* 0x080fe20000410000 */
[----:B------:R-:W-:Y:S01]  /*8420*/  FMUL.FTZ R55, R166, R71 ;  /* 0x00000047a6377220 */ /* 0x000fe20000410000 */
[-C--:B------:R-:W-:Y:S01]  /*8430*/  FFMA.FTZ R54, R127, R53.reuse, -R54 ;  /* 0x000000357f367223 */ /* 0x080fe20000010836 */
[----:B------:R-:W-:Y:S01]  /*8440*/  FMUL.FTZ R53, R82, R53 ;  /* 0x0000003552357220 */ /* 0x000fe20000410000 */
[----:B------:R-:W-:Y:S01]  /*8450*/  FFMA.FTZ R52, R123, R128, R52 ;  /* 0x000000807b347223 */ /* 0x000fe20000010034 */
[----:B------:R-:W-:Y:S01]  /*8460*/  FMUL.FTZ R155, R85, R131 ;  /* 0x00000083559b7220 */ /* 0x000fe20000410000 */
[----:B------:R-:W-:Y:S01]  /*8470*/  FADD.FTZ R137, RZ, R137 ;  /* 0x00000089ff897221 */ /* 0x000fe20000010000 */
[----:B------:R-:W-:Y:S01]  /*8480*/  FFMA.FTZ R53, R124, R127, R53 ;  /* 0x0000007f7c357223 */ /* 0x000fe20000010035 */
[----:B------:R-:W-:Y:S01]  /*8490*/  FADD.FTZ R52, RZ, R52 ;  /* 0x00000034ff347221 */ /* 0x000fe20000010000 */
[-C--:B------:R-:W-:Y:S01]  /*84a0*/  FFMA.FTZ R155, R142, R55.reuse, -R155 ;  /* 0x000000378e9b7223 */ /* 0x080fe2000001089b */
[----:B------:R-:W-:Y:S01]  /*84b0*/  FADD.FTZ R54, R137, R54 ;  /* 0x0000003689367221 */ /* 0x000fe20000010000 */
[----:B------:R-:W-:Y:S01]  /*84c0*/  FMUL.FTZ R137, R167, R68 ;  /* 0x00000044a7897220 */ /* 0x000fe20000410000 */
[----:B------:R-:W-:Y:S01]  /*84d0*/  FADD.FTZ R52, R52, R53 ;  /* 0x0000003534347221 */ /* 0x000fe20000010000 */
[----:B------:R-:W-:Y:S01]  /*84e0*/  FFMA.FTZ R53, R79, -R82, R146 ;  /* 0x800000524f357223 */ /* 0x000fe20000010092 */
[----:B------:R-:W-:Y:S01]  /*84f0*/  FMUL.FTZ R146, R85, R55 ;  /* 0x0000003755927220 */ /* 0x000fe20000410000 */
[----:B------:R-:W-:Y:S01]  /*8500*/  FMUL.FTZ R165, R108, R137 ;  /* 0x000000896ca57220 */ /* 0x000fe20000410000 */
[----:B------:R-:W-:Y:S01]  /*8510*/  FADD.FTZ R54, R54, R155 ;  /* 0x0000009b36367221 */ /* 0x000fe20000010000 */
[----:B------:R-:W-:Y:S01]  /*8520*/  FFMA.FTZ R155, R45, -R60, R184 ;  /* 0x8000003c2d9b7223 */ /* 0x000fe200000100b8 */
[----:B------:R-:W-:Y:S01]  /*8530*/  FFMA.FTZ R55, R131, R142, R146 ;  /* 0x0000008e83377223 */ /* 0x000fe20000010092 */
[-C--:B------:R-:W-:Y:S01]  /*8540*/  FMUL.FTZ R146, R108, R161.reuse ;  /* 0x000000a16c927220 */ /* 0x080fe20000410000 */
[----:B------:R-:W-:Y:S01]  /*8550*/  FFMA.FTZ R165, R182, R161, -R165 ;  /* 0x000000a1b6a57223 */ /* 0x000fe200000108a5 */
[----:B------:R-:W-:Y:S01]  /*8560*/  FADD.FTZ R148, RZ, R148 ;  /* 0x00000094ff947221 */ /* 0x000fe20000010000 */
[----:B------:R-:W-:Y:S01]  /*8570*/  FADD.FTZ R55, R52, R55 ;  /* 0x0000003734377221 */ /* 0x000fe20000010000 */
[----:B------:R-:W-:Y:S01]  /*8580*/  FFMA.FTZ R52, R88, -R85, R53 ;  /* 0x8000005558347223 */ /* 0x000fe20000010035 */
[C---:B------:R-:W-:Y:S01]  /*8590*/  FFMA.FTZ R146, R137.reuse, R182, R146 ;  /* 0x000000b689927223 */ /* 0x040fe20000010092 */
[----:B------:R-:W-:Y:S01]  /*85a0*/  FADD.FTZ R54, R54, R165 ;  /* 0x000000a536367221 */ /* 0x000fe20000010000 */
[----:B------:R-:W-:Y:S01]  /*85b0*/  FADD.FTZ R19, R137, R19 ;  /* 0x0000001389137221 */ /* 0x000fe20000010000 */
[----:B------:R-:W-:Y:S01]  /*85c0*/  FFMA.FTZ R52, R89, -R108, R52 ;  /* 0x8000006c59347223 */ /* 0x000fe20000010034 */
[----:B------:R-:W-:Y:S01]  /*85d0*/  FADD.FTZ R55, R55, R146 ;  /* 0x0000009237377221 */ /* 0x000fe20000010000 */
[----:B------:R-:W-:Y:S01]  /*85e0*/  FFMA.FTZ R146, R90, R183, R157 ;  /* 0x000000b75a927223 */ /* 0x000fe2000001009d */
[----:B------:R-:W-:Y:S01]  /*85f0*/  FFMA.FTZ R183, R44, -R61, R183 ;  /* 0x8000003d2cb77223 */ /* 0x000fe200000100b7 */
[----:B------:R-:W-:Y:S01]  /*8600*/  FFMA.FTZ R53, R90, -R109, R52 ;  /* 0x8000006d5a357223 */ /* 0x000fe20000010034 */
[-C--:B------:R-:W-:Y:S01]  /*8610*/  FMUL.FTZ R52, R160, R61.reuse ;  /* 0x0000003da0347220 */ /* 0x080fe20000410000 */
[C---:B------:R-:W-:Y:S01]  /*8620*/  FFMA.FTZ R157, R91.reuse, R184, R146 ;  /* 0x000000b85b9d7223 */ /* 0x040fe20000010092 */
[----:B------:R-:W-:Y:S01]  /*8630*/  FMUL.FTZ R146, R130, R61 ;  /* 0x0000003d82927220 */ /* 0x000fe20000410000 */
[----:B------:R-:W-:Y:S01]  /*8640*/  FFMA.FTZ R154, R91, -R110, R53 ;  /* 0x8000006e5b9a7223 */ /* 0x000fe20000010035 */
[C---:B------:R-:W-:Y:S01]  /*8650*/  FMUL.FTZ R53, R109.reuse, R52 ;  /* 0x000000346d357220 */ /* 0x040fe20000410000 */
[C---:B------:R-:W-:Y:S01]  /*8660*/  FFMA.FTZ R164, R92.reuse, R185, R157 ;  /* 0x000000b95ca47223 */ /* 0x040fe2000001009d */
[----:B------:R-:W-:Y:S01]  /*8670*/  FMUL.FTZ R158, R109, R146 ;  /* 0x000000926d9e7220 */ /* 0x000fe20000410000 */
[----:B------:R-:W-:Y:S01]  /*8680*/  FFMA.FTZ R161, R92, -R113, R154 ;  /* 0x800000715ca17223 */ /* 0x000fe2000001009a */
[----:B------:R-:W-:Y:S01]  /*8690*/  FMUL.FTZ R154, R133, R60 ;  /* 0x0000003c859a7220 */ /* 0x000fe20000410000 */
[----:B------:R-:W-:Y:S01]  /*86a0*/  FFMA.FTZ R165, R93, R186, R164 ;  /* 0x000000ba5da57223 */ /* 0x000fe200000100a4 */
[----:B------:R-:W-:Y:S01]  /*86b0*/  FFMA.FTZ R157, R183, R52, -R158 ;  /* 0x00000034b79d7223 */ /* 0x000fe2000001089e */
[----:B------:R-:W-:Y:S01]  /*86c0*/  FMUL.FTZ R158, R163, R60 ;  /* 0x0000003ca39e7220 */ /* 0x000fe20000410000 */
[----:B------:R-:W-:Y:S01]  /*86d0*/  FMUL.FTZ R162, R110, R154 ;  /* 0x0000009a6ea27220 */ /* 0x000fe20000410000 */
[----:B------:R-:W-:Y:S01]  /*86e0*/  FFMA.FTZ R52, R146, R183, R53 ;  /* 0x000000b792347223 */ /* 0x000fe20000010035 */
[----:B------:R-:W-:Y:S01]  /*86f0*/  FFMA.FTZ R164, R93, -R116, R161 ;  /* 0x800000745da47223 */ /* 0x000fe200000100a1 */
[-C--:B------:R-:W-:Y:S01]  /*8700*/  FMUL.FTZ R53, R110, R158.reuse ;  /* 0x0000009e6e357220 */ /* 0x080fe20000410000 */
[----:B------:R-:W-:Y:S01]  /*8710*/  FFMA.FTZ R161, R155, R158, -R162 ;  /* 0x0000009e9ba17223 */ /* 0x000fe200000108a2 */
[C---:B------:R-:W-:Y:S01]  /*8720*/  FFMA.FTZ R158, R94.reuse, R153, R165 ;  /* 0x000000995e9e7223 */ /* 0x040fe200000100a5 */
[----:B------:R-:W-:Y:S01]  /*8730*/  FADD.FTZ R52, R55, R52 ;  /* 0x0000003437347221 */ /* 0x000fe20000010000 */
[----:B------:R-:W-:Y:S01]  /*8740*/  FFMA.FTZ R55, R94, -R121, R164 ;  /* 0x800000795e377223 */ /* 0x000fe200000100a4 */
[----:B------:R-:W-:Y:S01]  /*8750*/  FADD.FTZ R54, R54, R157 ;  /* 0x0000009d36367221 */ /* 0x000fe20000010000 */
[C---:B------:R-:W-:Y:S01]  /*8760*/  FFMA.FTZ R157, R95.reuse, R152, R158 ;  /* 0x000000985f9d7223 */ /* 0x040fe2000001009e */
[----:B------:R-:W-:Y:S01]  /*8770*/  FFMA.FTZ R53, R154, R155, R53 ;  /* 0x0000009b9a357223 */ /* 0x000fe20000010035 */
[----:B------:R-:W-:Y:S01]  /*8780*/  FFMA.FTZ R158, R95, -R150, R55 ;  /* 0x800000965f9e7223 */ /* 0x000fe20000010037 */
[----:B------:R-:W-:Y:S01]  /*8790*/  FFMA.FTZ R165, R43, -R72, R138 ;  /* 0x800000482ba57223 */ /* 0x000fe2000001008a */
[----:B------:R-:W-:Y:S01]  /*87a0*/  FFMA.FTZ R162, R96, R147, R157 ;  /* 0x0000009360a27223 */ /* 0x000fe2000001009d */
[----:B------:R-:W-:Y:S01]  /*87b0*/  FADD.FTZ R52, R52, R53 ;  /* 0x0000003534347221 */ /* 0x000fe20000010000 */
[----:B------:R-:W-:Y:S01]  /*87c0*/  FFMA.FTZ R164, R96, -R145, R158 ;  /* 0x8000009160a47223 */ /* 0x000fe2000001009e */
[----:B------:R-:W-:Y:S01]  /*87d0*/  FMUL.FTZ R53, R81, R177 ;  /* 0x000000b151357220 */ /* 0x000fe20000410000 */
[C---:B------:R-:W-:Y:S01]  /*87e0*/  FFMA.FTZ R169, R97.reuse, R138, R162 ;  /* 0x0000008a61a97223 */ /* 0x040fe200000100a2 */
[----:B------:R-:W-:Y:S01]  /*87f0*/  FMUL.FTZ R162, R156, R59 ;  /* 0x0000003b9ca27220 */ /* 0x000fe20000410000 */
[----:B------:R-:W-:Y:S01]  /*8800*/  FFMA.FTZ R176, R97, -R135, R164 ;  /* 0x8000008761b07223 */ /* 0x000fe200000100a4 */
[----:B------:R-:W-:Y:S01]  /*8810*/  FFMA.FTZ R164, R80, R181, -R53 ;  /* 0x000000b550a47223 */ /* 0x000fe20000010835 */
[-C--:B------:R-:W-:Y:S01]  /*8820*/  FFMA.FTZ R185, R46, -R59.reuse, R185 ;  /* 0x8000003b2eb97223 */ /* 0x080fe200000100b9 */
[----:B------:R-:W-:Y:S01]  /*8830*/  FMUL.FTZ R138, R136, R59 ;  /* 0x0000003b888a7220 */ /* 0x000fe20000410000 */
[----:B------:R-:W-:Y:S01]  /*8840*/  FMUL.FTZ R53, R113, R162 ;  /* 0x000000a271357220 */ /* 0x000fe20000410000 */
[----:B------:R-:W-:Y:S01]  /*8850*/  FMUL.FTZ R168, R135, R164 ;  /* 0x000000a487a87220 */ /* 0x000fe20000410000 */
[----:B------:R-:W-:Y:S01]  /*8860*/  FMUL.FTZ R158, R177, R72 ;  /* 0x00000048b19e7220 */ /* 0x000fe20000410000 */
[----:B------:R-:W-:Y:S01]  /*8870*/  FMUL.FTZ R164, R113, R138 ;  /* 0x0000008a71a47220 */ /* 0x000fe20000410000 */
[----:B------:R-:W-:Y:S01]  /*8880*/  FFMA.FTZ R53, R138, R185, R53 ;  /* 0x000000b98a357223 */ /* 0x000fe20000010035 */
[C---:B------:R-:W-:Y:S01]  /*8890*/  FMUL.FTZ R157, R135.reuse, R174 ;  /* 0x000000ae879d7220 */ /* 0x040fe20000410000 */
[----:B------:R-:W-:Y:S01]  /*88a0*/  FMUL.FTZ R178, R135, R158 ;  /* 0x0000009e87b27220 */ /* 0x000fe20000410000 */
[----:B------:R-:W-:Y:S01]  /*88b0*/  FFMA.FTZ R55, R185, R162, -R164 ;  /* 0x000000a2b9377223 */ /* 0x000fe200000108a4 */
[----:B------:R-:W-:Y:S01]  /*88c0*/  FADD.FTZ R52, R52, R53 ;  /* 0x0000003534347221 */ /* 0x000fe20000010000 */
[----:B------:R-:W-:Y:S01]  /*88d0*/  FADD.FTZ R54, R54, R161 ;  /* 0x000000a136367221 */ /* 0x000fe20000010000 */
[-C--:B------:R-:W-:Y:S01]  /*88e0*/  FMUL.FTZ R53, R159, R58.reuse ;  /* 0x0000003a9f357220 */ /* 0x080fe20000410000 */
[----:B------:R-:W-:Y:S01]  /*88f0*/  FMUL.FTZ R181, R81, R181 ;  /* 0x000000b551b57220 */ /* 0x000fe20000410000 */
[-C--:B------:R-:W-:Y:S01]  /*8900*/  FMUL.FTZ R135, R141, R58.reuse ;  /* 0x0000003a8d877220 */ /* 0x080fe20000410000 */
[----:B------:R-:W-:Y:S01]  /*8910*/  FFMA.FTZ R186, R47, -R58, R186 ;  /* 0x8000003a2fba7223 */ /* 0x000fe200000100ba */
[----:B------:R-:W-:Y:S01]  /*8920*/  FMUL.FTZ R162, R116, R53 ;  /* 0x0000003574a27220 */ /* 0x000fe20000410000 */
[----:B------:R-:W-:Y:S01]  /*8930*/  FADD.FTZ R54, R54, R55 ;  /* 0x0000003736367221 */ /* 0x000fe20000010000 */
[----:B------:R-:W-:Y:S01]  /*8940*/  FFMA.FTZ R181, R80, R177, R181 ;  /* 0x000000b150b57223 */ /* 0x000fe200000100b5 */
[----:B------:R-:W-:Y:S01]  /*8950*/  FMUL.FTZ R161, R116, R135 ;  /* 0x0000008774a17220 */ /* 0x000fe20000410000 */
[-C--:B------:R-:W-:Y:S01]  /*8960*/  FMUL.FTZ R55, R118, R67.reuse ;  /* 0x0000004376377220 */ /* 0x080fe20000410000 */
[-C--:B------:R-:W-:Y:S01]  /*8970*/  FFMA.FTZ R164, R40, -R67.reuse, R153 ;  /* 0x8000004328a47223 */ /* 0x080fe20000010099 */
[----:B------:R-:W-:Y:S01]  /*8980*/  FMUL.FTZ R153, R117, R67 ;  /* 0x0000004375997220 */ /* 0x000fe20000410000 */
[-C--:B------:R-:W-:Y:S01]  /*8990*/  FFMA.FTZ R171, R158, R165.reuse, R157 ;  /* 0x000000a59eab7223 */ /* 0x080fe2000001009d */
[----:B------:R-:W-:Y:S01]  /*89a0*/  FFMA.FTZ R184, R165, R174, -R178 ;  /* 0x000000aea5b87223 */ /* 0x000fe200000108b2 */
[----:B------:R-:W-:Y:S01]  /*89b0*/  FFMA.FTZ R157, R135, R186, R162 ;  /* 0x000000ba879d7223 */ /* 0x000fe200000100a2 */
[----:B------:R-:W-:Y:S01]  /*89c0*/  FFMA.FTZ R178, R181, R165, R168 ;  /* 0x000000a5b5b27223 */ /* 0x000fe200000100a8 */
[----:B------:R-:W-:Y:S01]  /*89d0*/  FFMA.FTZ R53, R186, R53, -R161 ;  /* 0x00000035ba357223 */ /* 0x000fe200000108a1 */
[----:B------:R-:W-:Y:S01]  /*89e0*/  FMUL.FTZ R162, R121, R55 ;  /* 0x0000003779a27220 */ /* 0x000fe20000410000 */
[-C--:B------:R-:W-:Y:S01]  /*89f0*/  FFMA.FTZ R161, R41, -R70.reuse, R152 ;  /* 0x8000004629a17223 */ /* 0x080fe20000010098 */
[----:B------:R-:W-:Y:S01]  /*8a00*/  FMUL.FTZ R165, R121, R153 ;  /* 0x0000009979a57220 */ /* 0x000fe20000410000 */
[-C--:B------:R-:W-:Y:S01]  /*8a10*/  FMUL.FTZ R152, R114, R70.reuse ;  /* 0x0000004672987220 */ /* 0x080fe20000410000 */
[----:B------:R-:W-:Y:S01]  /*8a20*/  FMUL.FTZ R168, R115, R70 ;  /* 0x0000004673a87220 */ /* 0x000fe20000410000 */
[----:B------:R-:W-:Y:S01]  /*8a30*/  FADD.FTZ R52, R52, R157 ;  /* 0x0000009d34347221 */ /* 0x000fe20000010000 */
[----:B------:R-:W-:Y:S01]  /*8a40*/  FFMA.FTZ R157, R153, R164, R162 ;  /* 0x000000a4999d7223 */ /* 0x000fe200000100a2 */
[----:B------:R-:W-:Y:S01]  /*8a50*/  FFMA.FTZ R162, R164, R55, -R165 ;  /* 0x00000037a4a27223 */ /* 0x000fe200000108a5 */
[C---:B------:R-:W-:Y:S01]  /*8a60*/  FMUL.FTZ R174, R150.reuse, R152 ;  /* 0x0000009896ae7220 */ /* 0x040fe20000410000 */
[-C--:B------:R-:W-:Y:S01]  /*8a70*/  FMUL.FTZ R55, R150, R168.reuse ;  /* 0x000000a896377220 */ /* 0x080fe20000410000 */
[----:B------:R-:W-:Y:S01]  /*8a80*/  FMUL.FTZ R165, R180, R73 ;  /* 0x00000049b4a57220 */ /* 0x000fe20000410000 */
[----:B------:R-:W-:Y:S01]  /*8a90*/  FADD.FTZ R53, R54, R53 ;  /* 0x0000003536357221 */ /* 0x000fe20000010000 */
[----:B------:R-:W-:Y:S01]  /*8aa0*/  FADD.FTZ R52, R52, R157 ;  /* 0x0000009d34347221 */ /* 0x000fe20000010000 */
[----:B------:R-:W-:Y:S01]  /*8ab0*/  FFMA.FTZ R174, R161, R168, -R174 ;  /* 0x000000a8a1ae7223 */ /* 0x000fe200000108ae */
[----:B------:R-:W-:Y:S01]  /*8ac0*/  FFMA.FTZ R55, R152, R161, R55 ;  /* 0x000000a198377223 */ /* 0x000fe20000010037 */
[-C--:B------:R-:W-:Y:S01]  /*8ad0*/  FMUL.FTZ R157, R112, R73.reuse ;  /* 0x00000049709d7220 */ /* 0x080fe20000410000 */
[----:B------:R-:W-:Y:S01]  /*8ae0*/  FFMA.FTZ R54, R42, -R73, R147 ;  /* 0x800000492a367223 */ /* 0x000fe20000010093 */
[C---:B------:R-:W-:Y:S01]  /*8af0*/  FMUL.FTZ R168, R145.reuse, R165 ;  /* 0x000000a591a87220 */ /* 0x040fe20000410000 */
[----:B------:R-:W-:Y:S01]  /*8b00*/  FADD.FTZ R52, R52, R55 ;  /* 0x0000003734347221 */ /* 0x000fe20000010000 */
[----:B------:R-:W-:Y:S01]  /*8b10*/  FMUL.FTZ R147, R145, R157 ;  /* 0x0000009d91937220 */ /* 0x000fe20000410000 */
[----:B------:R-:W-:Y:S01]  /*8b20*/  FADD.FTZ R53, R53, R162 ;  /* 0x000000a235357221 */ /* 0x000fe20000010000 */
[----:B------:R-:W-:Y:S01]  /*8b30*/  FFMA.FTZ R55, R157, R54, R168 ;  /* 0x000000369d377223 */ /* 0x000fe200000100a8 */
[----:B------:R-:W-:Y:S01]  /*8b40*/  FFMA.FTZ R162, R43, R177, R178 ;  /* 0x000000b12ba27223 */ /* 0x000fe200000100b2 */
[----:B------:R-:W-:Y:S01]  /*8b50*/  FFMA.FTZ R168, R54, R165, -R147 ;  /* 0x000000a536a87223 */ /* 0x000fe20000010893 */
[-C--:B------:R-:W-:Y:S01]  /*8b60*/  FMUL.FTZ R147, R111, R74.reuse ;  /* 0x0000004a6f937220 */ /* 0x080fe20000410000 */
[----:B------:R-:W-:Y:S01]  /*8b70*/  FADD.FTZ R52, R52, R55 ;  /* 0x0000003734347221 */ /* 0x000fe20000010000 */
[----:B------:R-:W-:Y:S01]  /*8b80*/  FMUL.FTZ R55, R81, R111 ;  /* 0x0000006f51377220 */ /* 0x000fe20000410000 */
[----:B------:R-:W-:Y:S01]  /*8b90*/  FADD.FTZ R53, R53, R174 ;  /* 0x000000ae35357221 */ /* 0x000fe20000010000 */
[----:B------:R-:W-:Y:S01]  /*8ba0*/  FMUL.FTZ R165, R119, R74 ;  /* 0x0000004a77a57220 */ /* 0x000fe20000410000 */
[----:B------:R-:W-:Y:S01]  /*8bb0*/  FADD.FTZ R178, -R102, R149 ;  /* 0x0000009566b27221 */ /* 0x000fe20000010100 */
[----:B------:R-:W-:Y:S01]  /*8bc0*/  FFMA.FTZ R174, R80, R119, -R55 ;  /* 0x0000007750ae7223 */ /* 0x000fe20000010837 */
[----:B------:R-:W-:Y:S01]  /*8bd0*/  FMUL.FTZ R55, R151, R147 ;  /* 0x0000009397377220 */ /* 0x000fe20000410000 */
[----:B------:R-:W-:Y:S01]  /*8be0*/  FADD.FTZ R53, R53, R168 ;  /* 0x000000a835357221 */ /* 0x000fe20000010000 */
[----:B------:R-:W-:Y:S01]  /*8bf0*/  FMUL.FTZ R188, R151, R165 ;  /* 0x000000a597bc7220 */ /* 0x000fe20000410000 */
[----:B------:R-:W-:Y:S01]  /*8c00*/  FFMA.FTZ R168, R98, R149, R169 ;  /* 0x0000009562a87223 */ /* 0x000fe200000100a9 */
[----:B------:R-:W-:Y:S01]  /*8c10*/  FMUL.FTZ R119, R81, R119 ;  /* 0x0000007751777220 */ /* 0x000fe20000410000 */
[-C--:B------:R-:W-:Y:S01]  /*8c20*/  FMUL.FTZ R149, R87, R76.reuse ;  /* 0x0000004c57957220 */ /* 0x080fe20000410000 */
[----:B------:R-:W-:Y:S01]  /*8c30*/  FFMA.FTZ R165, R178, R165, -R55 ;  /* 0x000000a5b2a57223 */ /* 0x000fe20000010837 */
[----:B------:R-:W-:Y:S01]  /*8c40*/  FMUL.FTZ R169, R107, R76 ;  /* 0x0000004c6ba97220 */ /* 0x000fe20000410000 */
[----:B------:R-:W-:Y:S01]  /*8c50*/  FADD.FTZ R52, R52, R171 ;  /* 0x000000ab34347221 */ /* 0x000fe20000010000 */
[----:B------:R-:W-:Y:S01]  /*8c60*/  FADD.FTZ R184, R53, R184 ;  /* 0x000000b835b87221 */ /* 0x000fe20000010000 */
[----:B------:R-:W-:Y:S01]  /*8c70*/  FFMA.FTZ R55, R147, R178, R188 ;  /* 0x000000b293377223 */ /* 0x000fe200000100bc */
[----:B------:R-:W-:Y:S01]  /*8c80*/  FFMA.FTZ R176, R98, -R151, R176 ;  /* 0x8000009762b07223 */ /* 0x000fe200000100b0 */
[----:B------:R-:W-:Y:S01]  /*8c90*/  FMUL.FTZ R174, R151, R174 ;  /* 0x000000ae97ae7220 */ /* 0x000fe20000410000 */
[----:B------:R-:W-:Y:S01]  /*8ca0*/  FMUL.FTZ R53, R81, R112 ;  /* 0x0000007051357220 */ /* 0x000fe20000410000 */
[----:B------:R-:W-:Y:S01]  /*8cb0*/  FFMA.FTZ R119, R80, R111, R119 ;  /* 0x0000006f50777223 */ /* 0x000fe20000010077 */
[----:B------:R-:W-:Y:S01]  /*8cc0*/  FFMA.FTZ R151, R99, R140, R168 ;  /* 0x0000008c63977223 */ /* 0x000fe200000100a8 */
[C---:B------:R-:W-:Y:S01]  /*8cd0*/  FMUL.FTZ R171, R132.reuse, R149 ;  /* 0x0000009584ab7220 */ /* 0x040fe20000410000 */
[-C--:B------:R-:W-:Y:S01]  /*8ce0*/  FMUL.FTZ R168, R132, R169.reuse ;  /* 0x000000a984a87220 */ /* 0x080fe20000410000 */
[----:B------:R-:W-:Y:S01]  /*8cf0*/  FADD.FTZ R140, R52, R55 ;  /* 0x00000037348c7221 */ /* 0x000fe20000010000 */
[----:B------:R-:W-:Y:S01]  /*8d00*/  FFMA.FTZ R52, R80, R180, -R53 ;  /* 0x000000b450347223 */ /* 0x000fe20000010835 */
[----:B------:R-:W-:Y:S01]  /*8d10*/  FFMA.FTZ R55, R119, R178, R174 ;  /* 0x000000b277377223 */ /* 0x000fe200000100ae */
[----:B------:R-:W-:Y:S01]  /*8d20*/  FFMA.FTZ R188, R190, R169, -R171 ;  /* 0x000000a9bebc7223 */ /* 0x000fe200000108ab */
        /* <DEDUP_REMOVED lines=8> */
[----:B------:R-:W-:Y:S01]  /*8db0*/  FMUL.FTZ R143, R139, R119 ;  /* 0x000000778b8f7220 */ /* 0x000fe20000410000 */
[----:B------:R-:W-:Y:S01]  /*8dc0*/  FADD.FTZ R52, R140, R53 ;  /* 0x000000358c347221 */ /* 0x000fe20000010000 */
[----:B------:R-:W-:Y:S01]  /*8dd0*/  FADD.FTZ R188, R105, R144 ;  /* 0x0000009069bc7221 */ /* 0x000fe20000010000 */
[----:B------:R-:W-:Y:S01]  /*8de0*/  FMUL.FTZ R140, R2, R78 ;  /* 0x0000004e028c7220 */ /* 0x000fe20000410000 */
[-C--:B------:R-:W-:Y:S01]  /*8df0*/  FFMA.FTZ R184, R178, R145.reuse, -R143 ;  /* 0x00000091b2b87223 */ /* 0x080fe2000001088f */
[----:B------:R-:W-:Y:S01]  /*8e00*/  FMUL.FTZ R144, R139, R145 ;  /* 0x000000918b907220 */ /* 0x000fe20000410000 */
[----:B------:R-:W-:Y:S01]  /*8e10*/  FFMA.FTZ R174, R101, R188, R174 ;  /* 0x000000bc65ae7223 */ /* 0x000fe200000100ae */
[----:B------:R-:W-:Y:S01]  /*8e20*/  FADD.FTZ R145, -R105, R188 ;  /* 0x000000bc69917221 */ /* 0x000fe20000010100 */
[----:B------:R-:W-:Y:S01]  /*8e30*/  FFMA.FTZ R53, R99, -R132, R176 ;  /* 0x8000008463357223 */ /* 0x000fe200000100b0 */
[----:B------:R-:W-:Y:S01]  /*8e40*/  FMUL.FTZ R151, R83, R78 ;  /* 0x0000004e53977220 */ /* 0x000fe20000410000 */
[----:B------:R-:W-:Y:S01]  /*8e50*/  FMUL.FTZ R188, R148, R140 ;  /* 0x0000008c94bc7220 */ /* 0x000fe20000410000 */
[----:B------:R-:W-:Y:S01]  /*8e60*/  FADD.FTZ R165, R165, R184 ;  /* 0x000000b8a5a57221 */ /* 0x000fe20000010000 */
[----:B------:R-:W-:Y:S01]  /*8e70*/  FFMA.FTZ R176, R100, -R139, R53 ;  /* 0x8000008b64b07223 */ /* 0x000fe20000010035 */
[----:B------:R-:W-:Y:S01]  /*8e80*/  FFMA.FTZ R53, R119, R178, R144 ;  /* 0x000000b277357223 */ /* 0x000fe20000010090 */
[-C--:B------:R-:W-:Y:S01]  /*8e90*/  FFMA.FTZ R188, R145, R151.reuse, -R188 ;  /* 0x0000009791bc7223 */ /* 0x080fe200000108bc */
[----:B------:R-:W-:Y:S01]  /*8ea0*/  FMUL.FTZ R151, R148, R151 ;  /* 0x0000009794977220 */ /* 0x000fe20000410000 */
[----:B------:R-:W-:Y:S01]  /*8eb0*/  FFMA.FTZ R176, R101, -R148, R176 ;  /* 0x8000009465b07223 */ /* 0x000fe200000100b0 */
[----:B------:R-:W-:Y:S01]  /*8ec0*/  FADD.FTZ R52, R52, R53 ;  /* 0x0000003534347221 */ /* 0x000fe20000010000 */
[----:B------:R-:W-:Y:S01]  /*8ed0*/  FADD.FTZ R165, R165, R188 ;  /* 0x000000bca5a57221 */ /* 0x000fe20000010000 */
[----:B------:R-:W-:Y:S01]  /*8ee0*/  FFMA.FTZ R151, R140, R145, R151 ;  /* 0x000000918c977223 */ /* 0x000fe20000010097 */
[C---:B------:R-:W-:Y:S01]  /*8ef0*/  FMUL.FTZ R53, R81.reuse, R180 ;  /* 0x000000b451357220 */ /* 0x040fe20000410000 */
[----:B------:R-:W0:Y:S01]  /*8f00*/  SHFL.DOWN PT, R169, R174, 0x1, 0x1f ;  /* 0x08201f00aea97f89 */ /* 0x000e2200000e0000 */
[C---:B------:R-:W-:Y:S01]  /*8f10*/  FMUL.FTZ R144, R81.reuse, R87 ;  /* 0x0000005751907220 */ /* 0x040fe20000410000 */
[----:B------:R-:W-:Y:S01]  /*8f20*/  FADD.FTZ R52, R52, R151 ;  /* 0x0000009734347221 */ /* 0x000fe20000010000 */
[C---:B------:R-:W-:Y:S01]  /*8f30*/  FFMA.FTZ R53, R80.reuse, R112, R53 ;  /* 0x0000007050357223 */ /* 0x040fe20000010035 */
[----:B------:R-:W1:Y:S01]  /*8f40*/  SHFL.DOWN PT, R184, R176, 0x1, 0x1f ;  /* 0x08201f00b0b87f89 */ /* 0x000e6200000e0000 */
[-C--:B------:R-:W-:Y:S01]  /*8f50*/  FFMA.FTZ R143, R80, R107.reuse, -R144 ;  /* 0x0000006b508f7223 */ /* 0x080fe20000010890 */
[----:B------:R-:W-:Y:S01]  /*8f60*/  FMUL.FTZ R107, R81, R107 ;  /* 0x0000006b516b7220 */ /* 0x000fe20000410000 */
[----:B------:R-:W-:Y:S01]  /*8f70*/  FFMA.FTZ R53, R53, R54, R168 ;  /* 0x0000003635357223 */ /* 0x000fe200000100a8 */
[----:B------:R-:W2:Y:S01]  /*8f80*/  SHFL.DOWN PT, R180, R165, 0x1, 0x1f ;  /* 0x08201f00a5b47f89 */ /* 0x000ea200000e0000 */
[----:B------:R-:W-:Y:S01]  /*8f90*/  FFMA.FTZ R111, R36, R111, R55 ;  /* 0x0000006f246f7223 */ /* 0x000fe20000010037 */
[----:B------:R-:W-:Y:S01]  /*8fa0*/  FFMA.FTZ R55, R80, R87, R107 ;  /* 0x0000005750377223 */ /* 0x000fe2000001006b */
[----:B------:R-:W-:Y:S01]  /*8fb0*/  FFMA.FTZ R107, R42, R112, R53 ;  /* 0x000000702a6b7223 */ /* 0x000fe20000010035 */
[----:B------:R-:W3:Y:S01]  /*8fc0*/  SHFL.DOWN PT, R151, R52, 0x1, 0x1f ;  /* 0x08201f0034977f89 */ /* 0x000ee200000e0000 */
[----:B------:R-:W-:Y:S01]  /*8fd0*/  FMUL.FTZ R132, R132, R143 ;  /* 0x0000008f84847220 */ /* 0x000fe20000410000 */
[----:B------:R-:W-:Y:S01]  /*8fe0*/  FMUL.FTZ R53, R81, R114 ;  /* 0x0000007251357220 */ /* 0x000fe20000410000 */
[----:B------:R-:W-:Y:S01]  /*8ff0*/  MOV R54, R174 ;  /* 0x000000ae00367202 */ /* 0x000fe20000000f00 */
[----:B------:R-:W-:Y:S01]  /*9000*/  FADD.FTZ R7, R140, R7 ;  /* 0x000000078c077221 */ /* 0x000fe20000010000 */
[----:B------:R-:W-:Y:S01]  /*9010*/  FFMA.FTZ R190, R55, R190, R132 ;  /* 0x000000be37be7223 */ /* 0x000fe20000010084 */
[-C--:B------:R-:W-:Y:S01]  /*9020*/  FFMA.FTZ R143, R80, R115.reuse, -R53 ;  /* 0x00000073508f7223 */ /* 0x080fe20000010835 */
[----:B------:R-:W-:Y:S01]  /*9030*/  MOV R55, R176 ;  /* 0x000000b000377202 */ /* 0x000fe20000000f00 */
[----:B------:R-:W-:Y:S01]  /*9040*/  FMUL.FTZ R115, R81, R115 ;  /* 0x0000007351737220 */ /* 0x000fe20000410000 */
[----:B------:R-:W-:Y:S01]  /*9050*/  MOV R53, R165 ;  /* 0x000000a500357202 */ /* 0x000fe20000000f00 */
[----:B------:R-:W-:Y:S01]  /*9060*/  FMUL.FTZ R143, R150, R143 ;  /* 0x0000008f968f7220 */ /* 0x000fe20000410000 */
[----:B------:R-:W-:Y:S01]  /*9070*/  FADD.FTZ R6, R119, R6 ;  /* 0x0000000677067221 */ /* 0x000fe20000010000 */
[----:B0-----:R-:W-:Y:S01]  /*9080*/  @!P0 FADD.FTZ R54, R54, R169 ;  /* 0x000000a936368221 */ /* 0x001fe20000010000 */
[----:B------:R-:W-:Y:S01]  /*9090*/  FFMA.FTZ R112, R80, R114, R115 ;  /* 0x0000007250707223 */ /* 0x000fe20000010073 */
[----:B------:R-:W-:Y:S01]  /*90a0*/  FMUL.FTZ R115, R81, R84 ;  /* 0x0000005451737220 */ /* 0x000fe20000410000 */
[----:B------:R-:W-:Y:S01]  /*90b0*/  FADD.FTZ R5, R149, R5 ;  /* 0x0000000595057221 */ /* 0x000fe20000010000 */
[----:B-1----:R-:W-:Y:S01]  /*90c0*/  @!P0 FADD.FTZ R55, R55, R184 ;  /* 0x000000b837378221 */ /* 0x002fe20000010000 */
[----:B------:R-:W-:Y:S01]  /*90d0*/  FFMA.FTZ R132, R112, R161, R143 ;  /* 0x000000a170847223 */ /* 0x000fe2000001008f */
[----:B------:R-:W0:Y:S01]  /*90e0*/  SHFL.DOWN PT, R165, R54, 0x2, 0x1f ;  /* 0x08401f0036a57f89 */ /* 0x000e2200000e0000 */
[----:B------:R-:W-:Y:S01]  /*90f0*/  FFMA.FTZ R112, R37, R87, R190 ;  /* 0x0000005725707223 */ /* 0x000fe200000100be */
[----:B--2---:R-:W-:Y:S01]  /*9100*/  @!P0 FADD.FTZ R53, R53, R180 ;  /* 0x000000b435358221 */ /* 0x004fe20000010000 */
[CC--:B------:R-:W-:Y:S01]  /*9110*/  FFMA.FTZ R144, R80.reuse, R86.reuse, -R115 ;  /* 0x0000005650907223 */ /* 0x0c0fe20000010873 */
[----:B------:R-:W1:Y:S01]  /*9120*/  SHFL.DOWN PT, R168, R55, 0x2, 0x1f ;  /* 0x08401f0037a87f89 */ /* 0x000e6200000e0000 */
[-C--:B------:R-:W-:Y:S01]  /*9130*/  FMUL.FTZ R87, R81, R117.reuse ;  /* 0x0000007551577220 */ /* 0x080fe20000410000 */
[----:B---3--:R-:W-:Y:S01]  /*9140*/  @!P0 FADD.FTZ R52, R151, R52 ;  /* 0x0000003497348221 */ /* 0x008fe20000010000 */
[----:B------:R-:W-:Y:S01]  /*9150*/  FMUL.FTZ R115, R81, R86 ;  /* 0x0000005651737220 */ /* 0x000fe20000410000 */
[----:B------:R-:W2:Y:S01]  /*9160*/  SHFL.DOWN PT, R150, R53, 0x2, 0x1f ;  /* 0x08401f0035967f89 */ /* 0x000ea200000e0000 */
[----:B------:R-:W-:Y:S01]  /*9170*/  FMUL.FTZ R144, R139, R144 ;  /* 0x000000908b907220 */ /* 0x000fe20000410000 */
[CC--:B------:R-:W-:Y:S01]  /*9180*/  FFMA.FTZ R86, R80.reuse, R118.reuse, -R87 ;  /* 0x0000007650567223 */ /* 0x0c0fe20000010857 */
[C---:B------:R-:W-:Y:S01]  /*9190*/  FMUL.FTZ R118, R81.reuse, R118 ;  /* 0x0000007651767220 */ /* 0x040fe20000410000 */
[----:B------:R-:W3:Y:S01]  /*91a0*/  SHFL.DOWN PT, R143, R52, 0x2, 0x1f ;  /* 0x08401f00348f7f89 */ /* 0x000ee200000e0000 */
[----:B------:R-:W-:Y:S01]  /*91b0*/  FMUL.FTZ R139, R81, R2 ;  /* 0x00000002518b7220 */ /* 0x000fe20000410000 */
[C---:B------:R-:W-:Y:S01]  /*91c0*/  FFMA.FTZ R115, R80.reuse, R84, R115 ;  /* 0x0000005450737223 */ /* 0x040fe20000010073 */
[----:B------:R-:W-:Y:S01]  /*91d0*/  FMUL.FTZ R86, R121, R86 ;  /* 0x0000005679567220 */ /* 0x000fe20000410000 */
[C---:B------:R-:W-:Y:S01]  /*91e0*/  FFMA.FTZ R87, R80.reuse, R117, R118 ;  /* 0x0000007550577223 */ /* 0x040fe20000010076 */
[----:B------:R-:W-:Y:S01]  /*91f0*/  FFMA.FTZ R139, R80, R83, -R139 ;  /* 0x00000053508b7223 */ /* 0x000fe2000001088b */
[----:B------:R-:W-:Y:S01]  /*9200*/  FFMA.FTZ R121, R115, R178, R144 ;  /* 0x000000b273797223 */ /* 0x000fe20000010090 */
[----:B------:R-:W-:Y:S01]  /*9210*/  FFMA.FTZ R132, R41, R114, R132 ;  /* 0x0000007229847223 */ /* 0x000fe20000010084 */
[----:B------:R-:W-:Y:S01]  /*9220*/  FFMA.FTZ R115, R87, R164, R86 ;  /* 0x000000a457737223 */ /* 0x000fe20000010056 */
[C---:B------:R-:W-:Y:S01]  /*9230*/  FMUL.FTZ R86, R81.reuse, R141 ;  /* 0x0000008d51567220 */ /* 0x040fe20000410000 */
[----:B------:R-:W-:Y:S01]  /*9240*/  FMUL.FTZ R148, R148, R139 ;  /* 0x0000008b94947220 */ /* 0x000fe20000410000 */
[C---:B------:R-:W-:Y:S01]  /*9250*/  FMUL.FTZ R83, R81.reuse, R83 ;  /* 0x0000005351537220 */ /* 0x040fe20000410000 */
[----:B0-----:R-:W-:Y:S01]  /*9260*/  @!P1 FADD.FTZ R54, R54, R165 ;  /* 0x000000a536369221 */ /* 0x001fe20000010000 */
[-C--:B------:R-:W-:Y:S01]  /*9270*/  FFMA.FTZ R87, R80, R159.reuse, -R86 ;  /* 0x0000009f50577223 */ /* 0x080fe20000010856 */
[----:B------:R-:W-:Y:S01]  /*9280*/  FMUL.FTZ R86, R81, R159 ;  /* 0x0000009f51567220 */ /* 0x000fe20000410000 */
[----:B------:R-:W-:Y:S01]  /*9290*/  ISETP.GT.AND P0, PT, R122, 0x1b, PT ;  /* 0x0000001b7a00780c */ /* 0x000fe20003f04270 */
[----:B-1----:R-:W-:Y:S01]  /*92a0*/  @!P1 FADD.FTZ R55, R55, R168 ;  /* 0x000000a837379221 */ /* 0x002fe20000010000 */
[----:B------:R-:W0:Y:S01]  /*92b0*/  SHFL.DOWN PT, R151, R54, 0x4, 0x1f ;  /* 0x08801f0036977f89 */ /* 0x000e2200000e0000 */
[----:B------:R-:W-:Y:S01]  /*92c0*/  FMUL.FTZ R116, R116, R87 ;  /* 0x0000005774747220 */ /* 0x000fe20000410000 */
[C---:B------:R-:W-:Y:S01]  /*92d0*/  FFMA.FTZ R87, R80.reuse, R2, R83 ;  /* 0x0000000250577223 */ /* 0x040fe20000010053 */
[----:B--2---:R-:W-:Y:S01]  /*92e0*/  @!P1 FADD.FTZ R53, R53, R150 ;  /* 0x0000009635359221 */ /* 0x004fe20000010000 */
[----:B------:R-:W1:Y:S01]  /*92f0*/  SHFL.DOWN PT, R118, R55, 0x4, 0x1f ;  /* 0x08801f0037767f89 */ /* 0x000e6200000e0000 */
[----:B------:R-:W-:Y:S01]  /*9300*/  FFMA.FTZ R83, R80, R141, R86 ;  /* 0x0000008d50537223 */ /* 0x000fe20000010056 */
[----:B------:R-:W-:Y:S01]  /*9310*/  FFMA.FTZ R148, R87, R145, R148 ;  /* 0x0000009157947223 */ /* 0x000fe20000010094 */
[----:B---3--:R-:W-:Y:S01]  /*9320*/  @!P1 FADD.FTZ R52, R52, R143 ;  /* 0x0000008f34349221 */ /* 0x008fe20000010000 */
[----:B------:R-:W2:Y:S01]  /*9330*/  SHFL.DOWN PT, R114, R53, 0x4, 0x1f ;  /* 0x08801f0035727f89 */ /* 0x000ea200000e0000 */
[----:B------:R-:W-:Y:S01]  /*9340*/  FFMA.FTZ R116, R83, R186, R116 ;  /* 0x000000ba53747223 */ /* 0x000fe20000010074 */
[----:B------:R-:W-:Y:S01]  /*9350*/  FMUL.FTZ R83, R81, R136 ;  /* 0x0000008851537220 */ /* 0x000fe20000410000 */
[----:B------:R-:W-:Y:S01]  /*9360*/  FFMA.FTZ R148, R39, R2, R148 ;  /* 0x0000000227947223 */ /* 0x000fe20000010094 */
[----:B------:R-:W3:Y:S01]  /*9370*/  SHFL.DOWN PT, R139, R52, 0x4, 0x1f ;  /* 0x08801f00348b7f89 */ /* 0x000ee200000e0000 */
[C---:B------:R-:W-:Y:S01]  /*9380*/  FMUL.FTZ R87, R81.reuse, R133 ;  /* 0x0000008551577220 */ /* 0x040fe20000410000 */
[----:B------:R-:W-:Y:S01]  /*9390*/  FFMA.FTZ R2, R80, R156, -R83 ;  /* 0x0000009c50027223 */ /* 0x000fe20000010853 */
[----:B------:R-:W-:Y:S01]  /*93a0*/  FFMA.FTZ R117, R40, R117, R115 ;  /* 0x0000007528757223 */ /* 0x000fe20000010073 */
[----:B------:R-:W-:Y:S01]  /*93b0*/  FMUL.FTZ R83, R81, R130 ;  /* 0x0000008251537220 */ /* 0x000fe20000410000 */
[C---:B------:R-:W-:Y:S01]  /*93c0*/  FFMA.FTZ R87, R80.reuse, R163, -R87 ;  /* 0x000000a350577223 */ /* 0x040fe20000010857 */
[----:B------:R-:W-:Y:S01]  /*93d0*/  FMUL.FTZ R115, R113, R2 ;  /* 0x0000000271737220 */ /* 0x000fe20000410000 */
[----:B------:R-:W-:Y:S01]  /*93e0*/  FMUL.FTZ R113, R81, R156 ;  /* 0x0000009c51717220 */ /* 0x000fe20000410000 */
[----:B------:R-:W-:Y:S01]  /*93f0*/  FFMA.FTZ R2, R80, R160, -R83 ;  /* 0x000000a050027223 */ /* 0x000fe20000010853 */
[----:B------:R-:W-:Y:S01]  /*9400*/  FFMA.FTZ R116, R47, R141, R116 ;  /* 0x0000008d2f747223 */ /* 0x000fe20000010074 */
[----:B------:R-:W-:Y:S01]  /*9410*/  FMUL.FTZ R87, R110, R87 ;  /* 0x000000576e577220 */ /* 0x000fe20000410000 */
[----:B------:R-:W-:Y:S01]  /*9420*/  FFMA.FTZ R86, R80, R136, R113 ;  /* 0x0000008850567223 */ /* 0x000fe20000010071 */
[----:B0-----:R-:W-:Y:S01]  /*9430*/  @!P0 FADD.FTZ R54, R54, R151 ;  /* 0x0000009736368221 */ /* 0x001fe20000010000 */
[----:B------:R-:W-:Y:S01]  /*9440*/  FMUL.FTZ R109, R109, R2 ;  /* 0x000000026d6d7220 */ /* 0x000fe20000410000 */
[C---:B------:R-:W-:Y:S01]  /*9450*/  FMUL.FTZ R2, R81.reuse, R163 ;  /* 0x000000a351027220 */ /* 0x040fe20000410000 */
[----:B------:R-:W-:Y:S01]  /*9460*/  FMUL.FTZ R83, R81, R160 ;  /* 0x000000a051537220 */ /* 0x000fe20000410000 */
[----:B-1----:R-:W-:Y:S01]  /*9470*/  @!P0 FADD.FTZ R55, R55, R118 ;  /* 0x0000007637378221 */ /* 0x002fe20000010000 */
[----:B------:R-:W0:Y:S01]  /*9480*/  SHFL.DOWN PT, R141, R54, 0x8, 0x1f ;  /* 0x09001f00368d7f89 */ /* 0x000e2200000e0000 */
[----:B------:R-:W-:Y:S01]  /*9490*/  FFMA.FTZ R121, R38, R84, R121 ;  /* 0x0000005426797223 */ /* 0x000fe20000010079 */
[C---:B------:R-:W-:Y:S01]  /*94a0*/  FFMA.FTZ R84, R80.reuse, R133, R2 ;  /* 0x0000008550547223 */ /* 0x040fe20000010002 */
[----:B--2---:R-:W-:Y:S01]  /*94b0*/  @!P0 FADD.FTZ R53, R53, R114 ;  /* 0x0000007235358221 */ /* 0x004fe20000010000 */
[----:B------:R-:W-:Y:S01]  /*94c0*/  FFMA.FTZ R2, R80, R130, R83 ;  /* 0x0000008250027223 */ /* 0x000fe20000010053 */
[----:B------:R-:W1:Y:S01]  /*94d0*/  SHFL.DOWN PT, R114, R55, 0x8, 0x1f ;  /* 0x09001f0037727f89 */ /* 0x000e6200000e0000 */
[----:B------:R-:W-:Y:S01]  /*94e0*/  FFMA.FTZ R84, R84, R155, R87 ;  /* 0x0000009b54547223 */ /* 0x000fe20000010057 */
[----:B---3--:R-:W-:Y:S01]  /*94f0*/  @!P0 FADD.FTZ R52, R52, R139 ;  /* 0x0000008b34348221 */ /* 0x008fe20000010000 */
[----:B------:R-:W-:Y:S01]  /*9500*/  FFMA.FTZ R109, R2, R183, R109 ;  /* 0x000000b7026d7223 */ /* 0x000fe2000001006d */
[----:B------:R-:W2:Y:S01]  /*9510*/  SHFL.DOWN PT, R110, R53, 0x8, 0x1f ;  /* 0x09001f00356e7f89 */ /* 0x000ea200000e0000 */
[C---:B------:R-:W-:Y:S01]  /*9520*/  FMUL.FTZ R83, R81.reuse, R126 ;  /* 0x0000007e51537220 */ /* 0x040fe20000410000 */
[----:B------:R-:W-:Y:S01]  /*9530*/  ISETP.GT.AND P1, PT, R122, 0x17, PT ;  /* 0x000000177a00780c */ /* 0x000fe20003f24270 */
[----:B------:R-:W-:Y:S01]  /*9540*/  FMUL.FTZ R2, R81, R170 ;  /* 0x000000aa51027220 */ /* 0x000fe20000410000 */
[----:B------:R-:W3:Y:S01]  /*9550*/  SHFL.DOWN PT, R113, R52, 0x8, 0x1f ;  /* 0x09001f0034717f89 */ /* 0x000ee200000e0000 */
[----:B------:R-:W-:Y:S01]  /*9560*/  FFMA.FTZ R115, R86, R185, R115 ;  /* 0x000000b956737223 */ /* 0x000fe20000010073 */
[----:B------:R-:W-:Y:S01]  /*9570*/  FFMA.FTZ R86, R45, R133, R84 ;  /* 0x000000852d567223 */ /* 0x000fe20000010054 */
[C---:B------:R-:W-:Y:S01]  /*9580*/  FMUL.FTZ R87, R81.reuse, R167 ;  /* 0x000000a751577220 */ /* 0x040fe20000410000 */
[C---:B------:R-:W-:Y:S01]  /*9590*/  FFMA.FTZ R84, R80.reuse, R166, -R83 ;  /* 0x000000a650547223 */ /* 0x040fe20000010853 */
[CC--:B------:R-:W-:Y:S01]  /*95a0*/  FFMA.FTZ R83, R80.reuse, R125.reuse, -R2 ;  /* 0x0000007d50537223 */ /* 0x0c0fe20000010802 */
[----:B------:R-:W-:Y:S01]  /*95b0*/  FMUL.FTZ R125, R81, R125 ;  /* 0x0000007d517d7220 */ /* 0x000fe20000410000 */
[----:B------:R-:W-:Y:S01]  /*95c0*/  FFMA.FTZ R87, R80, R129, -R87 ;  /* 0x0000008150577223 */ /* 0x000fe20000010857 */
[----:B------:R-:W-:Y:S01]  /*95d0*/  FMUL.FTZ R84, R85, R84 ;  /* 0x0000005455547220 */ /* 0x000fe20000410000 */
[----:B------:R-:W-:Y:S01]  /*95e0*/  FMUL.FTZ R85, R82, R83 ;  /* 0x0000005352557220 */ /* 0x000fe20000410000 */
[C---:B------:R-:W-:Y:S01]  /*95f0*/  FMUL.FTZ R83, R81.reuse, R172 ;  /* 0x000000ac51537220 */ /* 0x040fe20000410000 */
[----:B------:R-:W-:Y:S01]  /*9600*/  FMUL.FTZ R108, R108, R87 ;  /* 0x000000576c6c7220 */ /* 0x000fe20000410000 */
[C---:B------:R-:W-:Y:S01]  /*9610*/  FMUL.FTZ R129, R81.reuse, R129 ;  /* 0x0000008151817220 */ /* 0x040fe20000410000 */
[C---:B------:R-:W-:Y:S01]  /*9620*/  FMUL.FTZ R87, R81.reuse, R166 ;  /* 0x000000a651577220 */ /* 0x040fe20000410000 */
[-C--:B------:R-:W-:Y:S01]  /*9630*/  FMUL.FTZ R81, R81, R134.reuse ;  /* 0x0000008651517220 */ /* 0x080fe20000410000 */
[----:B0-----:R-:W-:Y:S01]  /*9640*/  @!P1 FADD.FTZ R54, R54, R141 ;  /* 0x0000008d36369221 */ /* 0x001fe20000010000 */
[----:B-1----:R-:W-:Y:S01]  /*9650*/  @!P1 FADD.FTZ R55, R55, R114 ;  /* 0x0000007237379221 */ /* 0x002fe20000010000 */
[C---:B------:R-:W-:Y:S01]  /*9660*/  FFMA.FTZ R134, R80.reuse, R134, -R83 ;  /* 0x0000008650867223 */ /* 0x040fe20000010853 */
[C---:B------:R-:W-:Y:S01]  /*9670*/  FFMA.FTZ R129, R80.reuse, R167, R129 ;  /* 0x000000a750817223 */ /* 0x040fe20000010081 */
[C---:B------:R-:W-:Y:S01]  /*9680*/  FFMA.FTZ R87, R80.reuse, R126, R87 ;  /* 0x0000007e50577223 */ /* 0x040fe20000010057 */
[----:B--2---:R-:W-:Y:S01]  /*9690*/  @!P1 FADD.FTZ R53, R53, R110 ;  /* 0x0000006e35359221 */ /* 0x004fe20000010000 */
[C---:B------:R-:W-:Y:S01]  /*96a0*/  FFMA.FTZ R2, R80.reuse, R170, R125 ;  /* 0x000000aa50027223 */ /* 0x040fe2000001007d */
[----:B------:R-:W-:Y:S01]  /*96b0*/  FFMA.FTZ R81, R80, R172, R81 ;  /* 0x000000ac50517223 */ /* 0x000fe20000010051 */
[----:B------:R-:W-:Y:S01]  /*96c0*/  FMUL.FTZ R134, R3, R134 ;  /* 0x0000008603867220 */ /* 0x000fe20000410000 */
[----:B---3--:R-:W-:Y:S01]  /*96d0*/  @!P1 FADD.FTZ R52, R52, R113 ;  /* 0x0000007134349221 */ /* 0x008fe20000010000 */
[----:B------:R-:W0:Y:S01]  /*96e0*/  SHFL.DOWN PT, R133, R54, 0x10, 0x1f ;  /* 0x0a001f0036857f89 */ /* 0x000e2200000e0000 */
[C---:B------:R-:W-:Y:S01]  /*96f0*/  ISETP.GT.AND P0, PT, R122.reuse, 0xf, PT ;  /* 0x0000000f7a00780c */ /* 0x040fe20003f04270 */
[----:B------:R-:W-:Y:S01]  /*9700*/  FFMA.FTZ R108, R129, R182, R108 ;  /* 0x000000b6816c7223 */ /* 0x000fe2000001006c */
        /* <DEDUP_REMOVED lines=58> */
.L_x_14202:
[----:B------:R-:W-:Y:S05]  /*9ab0*/  BSYNC B0 ;  /* 0x0000000000007941 */ /* 0x000fea0003800000 */
.L_x_14201:
        /* <DEDUP_REMOVED lines=14> */
.L_x_14188:
[----:B------:R-:W-:Y:S01]  /*9ba0*/  BAR.SYNC.DEFER_BLOCKING 0x0 ;  /* 0x0000000000007b1d */ /* 0x000fe20000010000 */
[----:B------:R-:W-:-:S04]  /*9bb0*/  SHF.L.U32 R0, R62, 0x2, RZ ;  /* 0x000000023e007819 */ /* 0x000fc800000006ff */
[----:B------:R-:W-:Y:S02]  /*9bc0*/  LOP3.LUT R3, R0, 0xffffff80, RZ, 0xc0, !PT ;  /* 0xffffff8000037812 */ /* 0x000fe400078ec0ff */
[C---:B------:R-:W-:Y:S02]  /*9bd0*/  LEA R59, R122.reuse, UR18, 0x4 ;  /* 0x000000127a3b7c11 */ /* 0x040fe4000f8e20ff */
[----:B------:R-:W-:Y:S01]  /*9be0*/  LEA R58, R122, UR18, 0x6 ;  /* 0x000000127a3a7c11 */ /* 0x000fe2000f8e30ff */
[----:B------:R-:W-:Y:S01]  /*9bf0*/  UIADD3 UR24, UR5, -0x1, URZ ;  /* 0xffffffff05187890 */ /* 0x000fe2000fffe03f */
[----:B------:R-:W-:Y:S01]  /*9c00*/  LOP3.LUT R3, R3, 0x1f, R62, 0xf8, !PT ;  /* 0x0000001f03037812 */ /* 0x000fe200078ef83e */
[----:B------:R-:W-:Y:S01]  /*9c10*/  ULDC.64 UR20, c[0x0][0x388] ;  /* 0x0000e20000147ab9 */ /* 0x000fe20000000a00 */
[----:B------:R-:W-:-:S03]  /*9c20*/  ULDC.64 UR22, c[0x0][0x390] ;  /* 0x0000e40000167ab9 */ /* 0x000fc60000000a00 */
[----:B------:R-:W-:-:S05]  /*9c30*/  IMAD.WIDE R36, R3, 0x10, R56 ;  /* 0x0000001003247825 */ /* 0x000fca00078e0238 */
[----:B------:R-:W2:Y:S04]  /*9c40*/  LDG.E.128 R40, desc[UR28][R36.64] ;  /* 0x0000001c24287981 */ /* 0x000ea8000c1e1d00 */
[----:B------:R-:W3:Y:S04]  /*9c50*/  LDG.E.128 R44, desc[UR28][R36.64+0x200] ;  /* 0x0002001c242c7981 */ /* 0x000ee8000c1e1d00 */
[----:B------:R-:W4:Y:S04]  /*9c60*/  LDG.E.128 R48, desc[UR28][R36.64+0x400] ;  /* 0x0004001c24307981 */ /* 0x000f28000c1e1d00 */
[----:B01----:R-:W5:Y:S01]  /*9c70*/  LDG.E.128 R52, desc[UR28][R36.64+0x600] ;  /* 0x0006001c24347981 */ /* 0x003f62000c1e1d00 */
[----:B------:R-:W-:-:S02]  /*9c80*/  USHF.L.U32 UR18, UR24, 0x9, URZ ;  /* 0x0000000918127899 */ /* 0x000fc4000800063f */
[----:B------:R-:W-:Y:S02]  /*9c90*/  UIMAD UR4, UR38, UR20, URZ ;  /* 0x00000014260472a4 */ /* 0x000fe4000f8e023f */
[----:B------:R-:W-:Y:S02]  /*9ca0*/  USHF.R.S32.HI UR19, URZ, 0x1f, UR18 ;  /* 0x0000001f3f137899 */ /* 0x000fe40008011412 */
[----:B------:R-:W-:Y:S02]  /*9cb0*/  UIMAD UR4, UR37, UR21, UR4 ;  /* 0x00000015250472a4 */ /* 0x000fe4000f8e0204 */
[----:B------:R-:W-:Y:S02]  /*9cc0*/  UIMAD.WIDE.U32 UR20, UR37, UR20, UR18 ;  /* 0x00000014251472a5 */ /* 0x000fe4000f8e0012 */
[----:B------:R-:W-:Y:S02]  /*9cd0*/  UIADD3 UR16, UP1, UR16, -0x800, URZ ;  /* 0xfffff80010107890 */ /* 0x000fe4000ff3e03f */
        /* <DEDUP_REMOVED lines=18> */
[----:B------:R-:W-:Y:S04]  /*9e00*/  LDS.128 R36, [R58] ;  /* 0x000000003a247984 */ /* 0x000fe80000000c00 */
[----:B------:R-:W2:Y:S01]  /*9e10*/  LDS.128 R40, [R58+0x30] ;  /* 0x000030003a287984 */ /* 0x000ea20000000c00 */
[----:B------:R-:W-:Y:S01]  /*9e20*/  BAR.SYNC.DEFER_BLOCKING 0x0 ;  /* 0x0000000000007b1d */ /* 0x000fe20000010000 */
        /* <DEDUP_REMOVED lines=14> */
[----:B------:R-:W-:Y:S01]  /*9f10*/  FADD.FTZ R39, R39, R64 ;  /* 0x0000004027277221 */ /* 0x000fe20000010000 */
[----:B------:R-:W-:Y:S01]  /*9f20*/  FSETP.GTU.FTZ.AND P6, PT, R72, 20, PT ;  /* 0x41a000004800780b */ /* 0x000fe20003fdc000 */
[----:B------:R-:W-:Y:S01]  /*9f30*/  STS.128 [R58], R16 ;  /* 0x000000103a007388 */ /* 0x000fe20000000c00 */
[----:B------:R-:W-:Y:S01]  /*9f40*/  FSETP.GTU.FTZ.AND P0, PT, R73, 20, PT ;  /* 0x41a000004900780b */ /* 0x000fe20003f1c000 */
[----:B------:R-:W-:-:S02]  /*9f50*/  @!P2 FMUL.FTZ R0, R68, -1.4426950216293334961 ;  /* 0xbfb8aa3b4400a820 */ /* 0x000fc40000410000 */
[----:B------:R-:W-:Y:S01]  /*9f60*/  @!P3 FMUL.FTZ R44, R69, -1.4426950216293334961 ;  /* 0xbfb8aa3b452cb820 */ /* 0x000fe20000410000 */
[----:B------:R-:W-:Y:S01]  /*9f70*/  STS.128 [R58+0x10], R12 ;  /* 0x0000100c3a007388 */ /* 0x000fe20000000c00 */
[----:B------:R-:W-:Y:S02]  /*9f80*/  @!P4 FMUL.FTZ R45, R70, -1.4426950216293334961 ;  /* 0xbfb8aa3b462dc820 */ /* 0x000fe40000410000 */
[----:B------:R-:W0:Y:S01]  /*9f90*/  @!P2 MUFU.EX2 R0, R0 ;  /* 0x000000000000a308 */ /* 0x000e220000000800 */
[----:B------:R-:W-:Y:S01]  /*9fa0*/  @!P5 FMUL.FTZ R46, R71, -1.4426950216293334961 ;  /* 0xbfb8aa3b472ed820 */ /* 0x000fe20000410000 */
[----:B------:R-:W-:Y:S04]  /*9fb0*/  STS.128 [R58+0x20], R8 ;  /* 0x000020083a007388 */ /* 0x000fe80000000c00 */
[----:B------:R1:W-:Y:S01]  /*9fc0*/  STS.128 [R58+0x30], R4 ;  /* 0x000030043a007388 */ /* 0x0003e20000000c00 */
[----:B------:R-:W-:Y:S01]  /*9fd0*/  NOP ;  /* 0x0000000000007918 */ /* 0x000fe20000000000 */
[----:B------:R-:W2:Y:S02]  /*9fe0*/  @!P3 MUFU.EX2 R44, R44 ;  /* 0x0000002c002cb308 */ /* 0x000ea40000000800 */
[----:B------:R-:W3:Y:S01]  /*9ff0*/  LDS.128 R12, [R59] ;  /* 0x000000003b0c7984 */ /* 0x000ee20000000c00 */
[----:B0-----:R-:W-:-:S03]  /*a000*/  @!P2 FADD.FTZ R2, R0, 1 ;  /* 0x3f8000000002a421 */ /* 0x001fc60000010000 */
[----:B------:R-:W0:Y:S02]  /*a010*/  LDS.128 R16, [R59+0x200] ;  /* 0x000200003b107984 */ /* 0x000e240000000c00 */
[----:B------:R-:W4:Y:S02]  /*a020*/  @!P4 MUFU.EX2 R45, R45 ;  /* 0x0000002d002dc308 */ /* 0x000f240000000800 */
[----:B------:R-:W5:Y:S01]  /*a030*/  LDS.128 R8, [R59+0x400] ;  /* 0x000400003b087984 */ /* 0x000f620000000c00 */
[----:B-1----:R-:W-:Y:S02]  /*a040*/  MOV R4, UR4 ;  /* 0x0000000400047c02 */ /* 0x002fe40008000f00 */
[----:B------:R-:W-:Y:S01]  /*a050*/  MOV R5, UR20 ;  /* 0x0000001400057c02 */ /* 0x000fe20008000f00 */
[----:B------:R-:W-:Y:S02]  /*a060*/  ULDC.64 UR20, c[0x0][0x3a8] ;  /* 0x0000ea0000147ab9 */ /* 0x000fe40000000a00 */
[----:B------:R-:W-:Y:S01]  /*a070*/  UIMAD UR4, UR38, UR20, URZ ;  /* 0x00000014260472a4 */ /* 0x000fe2000f8e023f */
[----:B------:R1:W3:Y:S01]  /*a080*/  @!P2 MUFU.RCP R47, R2 ;  /* 0x00000002002fa308 */ /* 0x0002e20000001000 */
[----:B--2---:R-:W-:Y:S01]  /*a090*/  @!P3 FADD.FTZ R0, R44, 1 ;  /* 0x3f8000002c00b421 */ /* 0x004fe20000010000 */
[----:B------:R-:W-:Y:S01]  /*a0a0*/  @!P6 FMUL.FTZ R44, R72, -1.4426950216293334961 ;  /* 0xbfb8aa3b482ce820 */ /* 0x000fe20000410000 */
[----:B------:R-:W-:Y:S01]  /*a0b0*/  IMAD.WIDE R4, R3, 0x10, R4 ;  /* 0x0000001003047825 */ /* 0x000fe200078e0204 */
[----:B------:R-:W-:-:S02]  /*a0c0*/  UIMAD UR4, UR37, UR21, UR4 ;  /* 0x00000015250472a4 */ /* 0x000fc4000f8e0204 */
[----:B------:R-:W-:Y:S02]  /*a0d0*/  UIMAD.WIDE.U32 UR18, UR37, UR20, UR18 ;  /* 0x00000014251272a5 */ /* 0x000fe4000f8e0012 */
[----:B------:R-:W2:Y:S01]  /*a0e0*/  @!P3 MUFU.RCP R0, R0 ;  /* 0x000000000000b308 */ /* 0x000ea20000001000 */
[----:B----4-:R-:W-:Y:S01]  /*a0f0*/  @!P4 FADD.FTZ R45, R45, 1 ;  /* 0x3f8000002d2dc421 */ /* 0x010fe20000010000 */
[----:B-1----:R-:W-:Y:S01]  /*a100*/  @!P0 FMUL.FTZ R2, R73, -1.4426950216293334961 ;  /* 0xbfb8aa3b49028820 */ /* 0x002fe20000410000 */
[----:B------:R-:W-:Y:S01]  /*a110*/  ULDC.64 UR20, c[0x0][0x3b0] ;  /* 0x0000ec0000147ab9 */ /* 0x000fe20000000a00 */
[----:B------:R-:W-:Y:S02]  /*a120*/  UIADD3 UR19, UR19, UR4, URZ ;  /* 0x0000000413137290 */ /* 0x000fe4000fffe03f */
[----:B------:R-:W-:Y:S02]  /*a130*/  UIMAD UR4, UR11, UR20, URZ ;  /* 0x000000140b0472a4 */ /* 0x000fe4000f8e023f */
[----:B------:R-:W1:Y:S01]  /*a140*/  @!P4 MUFU.RCP R45, R45 ;  /* 0x0000002d002dc308 */ /* 0x000e620000001000 */
[----:B---3--:R-:W-:Y:S01]  /*a150*/  @!P2 FMUL.FTZ R24, R24, R47 ;  /* 0x0000002f1818a220 */ /* 0x008fe20000410000 */
[----:B------:R-:W-:Y:S01]  /*a160*/  FSETP.GTU.FTZ.AND P2, PT, R75, 20, PT ;  /* 0x41a000004b00780b */ /* 0x000fe20003f5c000 */
[----:B------:R-:W-:Y:S01]  /*a170*/  FADD.FTZ R47, R40, R64 ;  /* 0x00000040282f7221 */ /* 0x000fe20000010000 */
[----:B------:R-:W-:-:S02]  /*a180*/  UIMAD UR4, UR10, UR21, UR4 ;  /* 0x000000150a0472a4 */ /* 0x000fc4000f8e0204 */
[----:B------:R-:W-:Y:S02]  /*a190*/  UIMAD.WIDE.U32 UR18, UR10, UR20, UR18 ;  /* 0x000000140a1272a5 */ /* 0x000fe4000f8e0012 */
[----:B------:R-:W3:Y:S01]  /*a1a0*/  @!P5 MUFU.EX2 R46, R46 ;  /* 0x0000002e002ed308 */ /* 0x000ee20000000800 */
[----:B--2---:R-:W-:Y:S01]  /*a1b0*/  @!P3 FMUL.FTZ R25, R25, R0 ;  /* 0x000000001919b220 */ /* 0x004fe20000410000 */
[----:B------:R-:W-:Y:S01]  /*a1c0*/  FADD.FTZ R0, R36, R64 ;  /* 0x0000004024007221 */ /* 0x000fe20000010000 */
[----:B------:R-:W-:Y:S01]  /*a1d0*/  @!P1 FMUL.FTZ R36, R74, -1.4426950216293334961 ;  /* 0xbfb8aa3b4a249820 */ /* 0x000fe20000410000 */
[----:B------:R-:W-:Y:S01]  /*a1e0*/  FSETP.GTU.FTZ.AND P3, PT, R47, 20, PT ;  /* 0x41a000002f00780b */ /* 0x000fe20003f7c000 */
[----:B------:R-:W-:Y:S01]  /*a1f0*/  STG.E.128 desc[UR28][R4.64], R12 ;  /* 0x0000000c04007986 */ /* 0x000fe2000c101d1c */
[----:B------:R-:W-:Y:S01]  /*a200*/  ULDC.64 UR20, c[0x0][0x3f0] ;  /* 0x0000fc0000147ab9 */ /* 0x000fe20000000a00 */
[----:B------:R-:W-:Y:S01]  /*a210*/  @!P2 FMUL.FTZ R40, R75, -1.4426950216293334961 ;  /* 0xbfb8aa3b4b28a820 */ /* 0x000fe20000410000 */
[----:B------:R-:W2:Y:S01]  /*a220*/  @!P6 MUFU.EX2 R44, R44 ;  /* 0x0000002c002ce308 */ /* 0x000ea20000000800 */
[----:B-1----:R-:W-:Y:S01]  /*a230*/  @!P4 FMUL.FTZ R26, R26, R45 ;  /* 0x0000002d1a1ac220 */ /* 0x002fe20000410000 */
[----:B------:R-:W-:Y:S01]  /*a240*/  FSETP.GTU.FTZ.AND P4, PT, R0, 20, PT ;  /* 0x41a000000000780b */ /* 0x000fe20003f9c000 */
[----:B0-----:R-:W-:Y:S01]  /*a250*/  STG.E.128 desc[UR28][R4.64+0x200], R16 ;  /* 0x0002001004007986 */ /* 0x001fe2000c101d1c */
[----:B------:R-:W-:-:S02]  /*a260*/  UIADD3 UR19, UR19, UR4, URZ ;  /* 0x0000000413137290 */ /* 0x000fc4000fffe03f */
[----:B------:R-:W-:Y:S01]  /*a270*/  ULEA UR4, UP0, UR18, UR20, 0x2 ;  /* 0x0000001412047291 */ /* 0x000fe2000f80103f */
[----:B-----5:R-:W-:Y:S01]  /*a280*/  STG.E.128 desc[UR28][R4.64+0x400], R8 ;  /* 0x0004000804007986 */ /* 0x020fe2000c101d1c */
[----:B------:R-:W0:Y:S01]  /*a290*/  @!P1 MUFU.EX2 R36, R36 ;  /* 0x0000002400249308 */ /* 0x000e220000000800 */
[----:B---3--:R-:W-:Y:S01]  /*a2a0*/  @!P5 FADD.FTZ R46, R46, 1 ;  /* 0x3f8000002e2ed421 */ /* 0x008fe20000010000 */
[----:B------:R-:W-:Y:S01]  /*a2b0*/  @!P3 FMUL.FTZ R45, R47, -1.4426950216293334961 ;  /* 0xbfb8aa3b2f2db820 */ /* 0x000fe20000410000 */
[----:B------:R-:W-:Y:S02]  /*a2c0*/  ULEA.HI.X UR18, UR18, UR21, UR19, 0x2, UP0 ;  /* 0x0000001512127291 */ /* 0x000fe400080f1413 */
[----:B------:R-:W-:Y:S02]  /*a2d0*/  UISETP.GT.AND UP0, UPT, UR5, 0x1, UPT ;  /* 0x000000010500788c */ /* 0x000fe4000bf04270 */
[----:B------:R-:W-:Y:S01]  /*a2e0*/  @!P4 FMUL.FTZ R0, R0, -1.4426950216293334961 ;  /* 0xbfb8aa3b0000c820 */ /* 0x000fe20000410000 */
[----:B------:R-:W1:Y:S01]  /*a2f0*/  @!P0 MUFU.EX2 R2, R2 ;  /* 0x0000000200028308 */ /* 0x000e620000000800 */
[----:B--2---:R-:W-:Y:S01]  /*a300*/  @!P6 FADD.FTZ R44, R44, 1 ;  /* 0x3f8000002c2ce421 */ /* 0x004fe20000010000 */
[----:B------:R-:W-:-:S06]  /*a310*/  UMOV UR5, UR24 ;  /* 0x0000001800057c82 */ /* 0x000fcc0008000000 */
[----:B------:R-:W2:Y:S01]  /*a320*/  @!P2 MUFU.EX2 R40, R40 ;  /* 0x000000280028a308 */ /* 0x000ea20000000800 */
[----:B0-----:R-:W-:-:S07]  /*a330*/  @!P1 FADD.FTZ R36, R36, 1 ;  /* 0x3f80000024249421 */ /* 0x001fce0000010000 */
[----:B------:R-:W0:Y:S01]  /*a340*/  @!P4 MUFU.EX2 R0, R0 ;  /* 0x000000000000c308 */ /* 0x000e220000000800 */
[----:B-1----:R-:W-:-:S07]  /*a350*/  @!P0 FADD.FTZ R2, R2, 1 ;  /* 0x3f80000002028421 */ /* 0x002fce0000010000 */
[----:B------:R-:W1:Y:S01]  /*a360*/  @!P5 MUFU.RCP R46, R46 ;  /* 0x0000002e002ed308 */ /* 0x000e620000001000 */
[----:B--2---:R-:W-:-:S07]  /*a370*/  @!P2 FADD.FTZ R40, R40, 1 ;  /* 0x3f8000002828a421 */ /* 0x004fce0000010000 */
[----:B------:R-:W2:Y:S01]  /*a380*/  @!P1 MUFU.RCP R49, R36 ;  /* 0x0000002400319308 */ /* 0x000ea20000001000 */
[----:B0-----:R-:W-:-:S07]  /*a390*/  @!P4 FADD.FTZ R0, R0, 1 ;  /* 0x3f8000000000c421 */ /* 0x001fce0000010000 */
[----:B------:R0:W3:Y:S01]  /*a3a0*/  @!P6 MUFU.RCP R47, R44 ;  /* 0x0000002c002fe308 */ /* 0x0000e20000001000 */
[----:B-1----:R-:W-:Y:S01]  /*a3b0*/  @!P5 FMUL.FTZ R27, R27, R46 ;  /* 0x0000002e1b1bd220 */ /* 0x002fe20000410000 */
[----:B------:R-:W-:Y:S01]  /*a3c0*/  FSETP.GTU.FTZ.AND P5, PT, R48, 20, PT ;  /* 0x41a000003000780b */ /* 0x000fe20003fbc000 */
[--C-:B------:R-:W-:Y:S01]  /*a3d0*/  FADD.FTZ R46, R42, R64.reuse ;  /* 0x000000402a2e7221 */ /* 0x100fe20000010000 */
[----:B------:R-:W-:-:S04]  /*a3e0*/  FADD.FTZ R42, R37, R64 ;  /* 0x00000040252a7221 */ /* 0x000fc80000010000 */
[----:B------:R-:W1:Y:S01]  /*a3f0*/  @!P0 MUFU.RCP R2, R2 ;  /* 0x0000000200028308 */ /* 0x000e620000001000 */
[----:B--2---:R-:W-:Y:S01]  /*a400*/  @!P1 FMUL.FTZ R30, R30, R49 ;  /* 0x000000311e1e9220 */ /* 0x004fe20000410000 */
[--C-:B0-----:R-:W-:Y:S01]  /*a410*/  FADD.FTZ R44, R43, R64.reuse ;  /* 0x000000402b2c7221 */ /* 0x101fe20000010000 */
[----:B------:R-:W-:Y:S01]  /*a420*/  FSETP.GTU.FTZ.AND P1, PT, R42, 20, PT ;  /* 0x41a000002a00780b */ /* 0x000fe20003f3c000 */
[----:B------:R-:W-:-:S04]  /*a430*/  FADD.FTZ R43, R38, R64 ;  /* 0x00000040262b7221 */ /* 0x000fc80000010000 */
[----:B------:R-:W0:Y:S01]  /*a440*/  @!P2 MUFU.RCP R40, R40 ;  /* 0x000000280028a308 */ /* 0x000e220000001000 */
[----:B---3--:R-:W-:Y:S01]  /*a450*/  @!P6 FMUL.FTZ R28, R28, R47 ;  /* 0x0000002f1c1ce220 */ /* 0x008fe20000410000 */
[----:B------:R-:W-:-:S06]  /*a460*/  FSETP.GTU.FTZ.AND P6, PT, R46, 20, PT ;  /* 0x41a000002e00780b */ /* 0x000fcc0003fdc000 */
[----:B------:R2:W3:Y:S01]  /*a470*/  @!P4 MUFU.RCP R41, R0 ;  /* 0x000000000029c308 */ /* 0x0004e20000001000 */
[----:B-1----:R-:W-:Y:S01]  /*a480*/  @!P0 FMUL.FTZ R29, R29, R2 ;  /* 0x000000021d1d8220 */ /* 0x002fe20000410000 */
[----:B------:R-:W-:Y:S01]  /*a490*/  @!P5 FMUL.FTZ R2, R48, -1.4426950216293334961 ;  /* 0xbfb8aa3b3002d820 */ /* 0x000fe20000410000 */
[----:B------:R-:W-:Y:S01]  /*a4a0*/  FSETP.GTU.FTZ.AND P0, PT, R44, 20, PT ;  /* 0x41a000002c00780b */ /* 0x000fe20003f1c000 */
[----:B------:R-:W1:Y:S03]  /*a4b0*/  LDS.128 R48, [R59+0x600] ;  /* 0x000600003b307984 */ /* 0x000e660000000c00 */
[----:B------:R-:W-:Y:S01]  /*a4c0*/  @!P6 FMUL.FTZ R36, R46, -1.4426950216293334961 ;  /* 0xbfb8aa3b2e24e820 */ /* 0x000fe20000410000 */
[----:B------:R4:W5:Y:S01]  /*a4d0*/  @!P5 MUFU.EX2 R37, R2 ;  /* 0x000000020025d308 */ /* 0x0009620000000800 */
[----:B0-----:R-:W-:Y:S01]  /*a4e0*/  @!P2 FMUL.FTZ R31, R31, R40 ;  /* 0x000000281f1fa220 */ /* 0x001fe20000410000 */
[----:B------:R-:W-:Y:S01]  /*a4f0*/  FSETP.GTU.FTZ.AND P2, PT, R43, 20, PT ;  /* 0x41a000002b00780b */ /* 0x000fe20003f5c000 */
[----:B--2---:R-:W-:-:S05]  /*a500*/  @!P1 FMUL.FTZ R0, R42, -1.4426950216293334961 ;  /* 0xbfb8aa3b2a009820 */ /* 0x004fca0000410000 */
[----:B------:R0:W2:Y:S01]  /*a510*/  @!P6 MUFU.EX2 R38, R36 ;  /* 0x000000240026e308 */ /* 0x0000a20000000800 */
[----:B---3--:R-:W-:Y:S01]  /*a520*/  @!P4 FMUL.FTZ R20, R20, R41 ;  /* 0x000000291414c220 */ /* 0x008fe20000410000 */
[----:B------:R-:W-:Y:S01]  /*a530*/  FSETP.GTU.FTZ.AND P4, PT, R39, 20, PT ;  /* 0x41a000002700780b */ /* 0x000fe20003f9c000 */
[----:B------:R-:W-:-:S04]  /*a540*/  @!P0 FMUL.FTZ R40, R44, -1.4426950216293334961 ;  /* 0xbfb8aa3b2c288820 */ /* 0x000fc80000410000 */
[----:B----4-:R-:W-:Y:S01]  /*a550*/  @!P2 FMUL.FTZ R2, R43, -1.4426950216293334961 ;  /* 0xbfb8aa3b2b02a820 */ /* 0x010fe20000410000 */
[----:B------:R-:W3:Y:S01]  /*a560*/  @!P1 MUFU.EX2 R0, R0 ;  /* 0x0000000000009308 */ /* 0x000ee20000000800 */
[----:B-----5:R-:W-:-:S06]  /*a570*/  @!P5 FADD.FTZ R37, R37, 1 ;  /* 0x3f8000002525d421 */ /* 0x020fcc0000010000 */
[----:B0-----:R-:W-:Y:S01]  /*a580*/  @!P4 FMUL.FTZ R36, R39, -1.4426950216293334961 ;  /* 0xbfb8aa3b2724c820 */ /* 0x001fe20000410000 */
[----:B------:R-:W0:Y:S01]  /*a590*/  @!P2 MUFU.EX2 R2, R2 ;  /* 0x000000020002a308 */ /* 0x000e220000000800 */
[----:B--2---:R-:W-:-:S07]  /*a5a0*/  @!P6 FADD.FTZ R38, R38, 1 ;  /* 0x3f8000002626e421 */ /* 0x004fce0000010000 */
[----:B------:R-:W2:Y:S01]  /*a5b0*/  @!P3 MUFU.EX2 R45, R45 ;  /* 0x0000002d002db308 */ /* 0x000ea20000000800 */
[----:B---3--:R-:W-:Y:S01]  /*a5c0*/  @!P1 FADD.FTZ R0, R0, 1 ;  /* 0x3f80000000009421 */ /* 0x008fe20000010000 */
[----:B-1----:R1:W-:Y:S06]  /*a5d0*/  STG.E.128 desc[UR28][R4.64+0x600], R48 ;  /* 0x0006003004007986 */ /* 0x0023ec000c101d1c */
[----:B------:R-:W3:Y:S01]  /*a5e0*/  @!P0 MUFU.EX2 R40, R40 ;  /* 0x0000002800288308 */ /* 0x000ee20000000800 */
[----:B0-----:R-:W-:Y:S01]  /*a5f0*/  @!P2 FADD.FTZ R2, R2, 1 ;  /* 0x3f8000000202a421 */ /* 0x001fe20000010000 */
[----:B------:R-:W-:Y:S06]  /*a600*/  BAR.SYNC.DEFER_BLOCKING 0x0 ;  /* 0x0000000000007b1d */ /* 0x000fec0000010000 */
[----:B------:R-:W0:Y:S01]  /*a610*/  @!P4 MUFU.EX2 R36, R36 ;  /* 0x000000240024c308 */ /* 0x000e220000000800 */
[----:B--2---:R-:W-:Y:S01]  /*a620*/  @!P3 FADD.FTZ R45, R45, 1 ;  /* 0x3f8000002d2db421 */ /* 0x004fe20000010000 */
[----:B-1----:R-:W-:-:S06]  /*a630*/  MOV R4, UR4 ;  /* 0x0000000400047c02 */ /* 0x002fcc0008000f00 */
[----:B------:R-:W1:Y:S01]  /*a640*/  @!P1 MUFU.RCP R0, R0 ;  /* 0x0000000000009308 */ /* 0x000e620000001000 */
[----:B---3--:R-:W-:-:S07]  /*a650*/  @!P0 FADD.FTZ R40, R40, 1 ;  /* 0x3f80000028288421 */ /* 0x008fce0000010000 */
[----:B------:R-:W2:Y:S01]  /*a660*/  @!P2 MUFU.RCP R7, R2 ;  /* 0x000000020007a308 */ /* 0x000ea20000001000 */
[----:B0-----:R-:W-:Y:S01]  /*a670*/  @!P4 FADD.FTZ R36, R36, 1 ;  /* 0x3f8000002424c421 */ /* 0x001fe20000010000 */
[----:B------:R0:W-:Y:S04]  /*a680*/  STS.128 [R58+0x10], R24 ;  /* 0x000010183a007388 */ /* 0x0001e80000000c00 */
[----:B------:R3:W-:Y:S02]  /*a690*/  STS.128 [R58+0x20], R28 ;  /* 0x0000201c3a007388 */ /* 0x0007e40000000c00 */
[----:B------:R-:W4:Y:S01]  /*a6a0*/  @!P3 MUFU.RCP R45, R45 ;  /* 0x0000002d002db308 */ /* 0x000f220000001000 */
[----:B-1----:R-:W-:Y:S01]  /*a6b0*/  @!P1 FMUL.FTZ R21, R21, R0 ;  /* 0x0000000015159220 */ /* 0x002fe20000410000 */
[----:B------:R-:W-:Y:S01]  /*a6c0*/  FADD.FTZ R0, R20, R63 ;  /* 0x0000003f14007221 */ /* 0x000fe20000010000 */
[----:B------:R-:W-:-:S05]  /*a6d0*/  PLOP3.LUT P1, PT, PT, PT, UP0, 0x80, 0x0 ;  /* 0x000000000000781c */ /* 0x000fca0003f2f008 */
[----:B------:R-:W1:Y:S01]  /*a6e0*/  @!P5 MUFU.RCP R6, R37 ;  /* 0x000000250006d308 */ /* 0x000e620000001000 */
[----:B--2---:R-:W-:Y:S01]  /*a6f0*/  @!P2 FMUL.FTZ R22, R22, R7 ;  /* 0x000000071616a220 */ /* 0x004fe20000410000 */
[----:B------:R-:W-:-:S04]  /*a700*/  FADD.FTZ R7, R0, R21 ;  /* 0x0000001500077221 */ /* 0x000fc80000010000 */
[----:B------:R-:W-:Y:S02]  /*a710*/  FADD.FTZ R0, R7, R22 ;  /* 0x0000001607007221 */ /* 0x000fe40000010000 */
[----:B------:R-:W2:Y:S01]  /*a720*/  @!P6 MUFU.RCP R39, R38 ;  /* 0x000000260027e308 */ /* 0x000ea20000001000 */
[----:B----4-:R-:W-:-:S07]  /*a730*/  @!P3 FMUL.FTZ R32, R32, R45 ;  /* 0x0000002d2020b220 */ /* 0x010fce0000410000 */
[----:B------:R-:W4:Y:S01]  /*a740*/  @!P4 MUFU.RCP R36, R36 ;  /* 0x000000240024c308 */ /* 0x000f220000001000 */
[----:B-1----:R-:W-:-:S07]  /*a750*/  @!P5 FMUL.FTZ R33, R33, R6 ;  /* 0x000000062121d220 */ /* 0x002fce0000410000 */
[----:B------:R-:W1:Y:S01]  /*a760*/  @!P0 MUFU.RCP R40, R40 ;  /* 0x0000002800288308 */ /* 0x000e620000001000 */
[----:B--2---:R-:W-:Y:S01]  /*a770*/  @!P6 FMUL.FTZ R34, R34, R39 ;  /* 0x000000272222e220 */ /* 0x004fe20000410000 */
[----:B----4-:R-:W-:-:S04]  /*a780*/  @!P4 FMUL.FTZ R23, R23, R36 ;  /* 0x000000241717c220 */ /* 0x010fc80000410000 */
[----:B------:R-:W-:Y:S01]  /*a790*/  FADD.FTZ R5, R0, R23 ;  /* 0x0000001700057221 */ /* 0x000fe20000010000 */
[----:B------:R-:W-:Y:S01]  /*a7a0*/  STS.128 [R58], R20 ;  /* 0x000000143a007388 */ /* 0x000fe20000000c00 */
[----:B-1----:R-:W-:Y:S02]  /*a7b0*/  @!P0 FMUL.FTZ R35, R35, R40 ;  /* 0x0000002823238220 */ /* 0x002fe40000410000 */
[----:B0-----:R-:W-:Y:S01]  /*a7c0*/  FADD.FTZ R24, R5, R24 ;  /* 0x0000001805187221 */ /* 0x001fe20000010000 */
[----:B------:R-:W-:Y:S02]  /*a7d0*/  MOV R5, UR18 ;  /* 0x0000001200057c02 */ /* 0x000fe40008000f00 */
[----:B------:R-:W-:Y:S01]  /*a7e0*/  IADD3 R56, P0, R56, -0x800, RZ ;  /* 0xfffff80038387810 */ /* 0x000fe20007f1e0ff */
[----:B------:R0:W-:Y:S01]  /*a7f0*/  STS.128 [R58+0x30], R32 ;  /* 0x000030203a007388 */ /* 0x0001e20000000c00 */
[----:B------:R-:W-:-:S03]  /*a800*/  NOP ;  /* 0x0000000000007918 */ /* 0x000fc60000000000 */
[----:B------:R-:W1:Y:S01]  /*a810*/  LDS.128 R8, [R59] ;  /* 0x000000003b087984 */ /* 0x000e620000000c00 */
[----:B------:R-:W-:Y:S01]  /*a820*/  FADD.FTZ R25, R24, R25 ;  /* 0x0000001918197221 */ /* 0x000fe20000010000 */
[----:B------:R-:W-:Y:S01]  /*a830*/  IMAD.WIDE R4, R3, 0x10, R4 ;  /* 0x0000001003047825 */ /* 0x000fe200078e0204 */
[----:B------:R-:W-:Y:S01]  /*a840*/  IADD3.X R57, R57, -0x1, RZ, P0, !PT ;  /* 0xffffffff39397810 */ /* 0x000fe200007fe4ff */
[----:B------:R-:W2:Y:S02]  /*a850*/  LDS.128 R12, [R59+0x200] ;  /* 0x000200003b0c7984 */ /* 0x000ea40000000c00 */
[----:B------:R-:W-:Y:S02]  /*a860*/  FADD.FTZ R26, R25, R26 ;  /* 0x0000001a191a7221 */ /* 0x000fe40000010000 */
[----:B------:R-:W4:Y:S02]  /*a870*/  LDS.128 R16, [R59+0x400] ;  /* 0x000400003b107984 */ /* 0x000f240000000c00 */
[----:B------:R-:W-:-:S02]  /*a880*/  FADD.FTZ R27, R26, R27 ;  /* 0x0000001b1a1b7221 */ /* 0x000fc40000010000 */
[----:B------:R-:W5:Y:S02]  /*a890*/  LDS.128 R20, [R59+0x600] ;  /* 0x000600003b147984 */ /* 0x000f640000000c00 */
[----:B---3--:R-:W-:-:S04]  /*a8a0*/  FADD.FTZ R28, R27, R28 ;  /* 0x0000001c1b1c7221 */ /* 0x008fc80000010000 */
[----:B------:R-:W-:-:S04]  /*a8b0*/  FADD.FTZ R29, R28, R29 ;  /* 0x0000001d1c1d7221 */ /* 0x000fc80000010000 */
[----:B------:R-:W-:-:S04]  /*a8c0*/  FADD.FTZ R30, R29, R30 ;  /* 0x0000001e1d1e7221 */ /* 0x000fc80000010000 */
[----:B------:R-:W-:-:S04]  /*a8d0*/  FADD.FTZ R31, R30, R31 ;  /* 0x0000001f1e1f7221 */ /* 0x000fc80000010000 */
[----:B0-----:R-:W-:-:S04]  /*a8e0*/  FADD.FTZ R32, R31, R32 ;  /* 0x000000201f207221 */ /* 0x001fc80000010000 */
[----:B------:R-:W-:-:S04]  /*a8f0*/  FADD.FTZ R33, R32, R33 ;  /* 0x0000002120217221 */ /* 0x000fc80000010000 */
[----:B------:R-:W-:Y:S01]  /*a900*/  FADD.FTZ R34, R33, R34 ;  /* 0x0000002221227221 */ /* 0x000fe20000010000 */
[----:B-1----:R0:W-:Y:S03]  /*a910*/  STG.E.128 desc[UR28][R4.64], R8 ;  /* 0x0000000804007986 */ /* 0x0021e6000c101d1c */
[----:B------:R-:W-:Y:S01]  /*a920*/  FADD.FTZ R63, R34, R35 ;  /* 0x00000023223f7221 */ /* 0x000fe20000010000 */
[----:B--2---:R0:W-:Y:S04]  /*a930*/  STG.E.128 desc[UR28][R4.64+0x200], R12 ;  /* 0x0002000c04007986 */ /* 0x0041e8000c101d1c */
[----:B----4-:R0:W-:Y:S04]  /*a940*/  STG.E.128 desc[UR28][R4.64+0x400], R16 ;  /* 0x0004001004007986 */ /* 0x0101e8000c101d1c */
[----:B-----5:R0:W-:Y:S01]  /*a950*/  STG.E.128 desc[UR28][R4.64+0x600], R20 ;  /* 0x0006001404007986 */ /* 0x0201e2000c101d1c */
[----:B------:R-:W-:Y:S05]  /*a960*/  @P1 BRA `(.L_x_14204) ;  /* 0xffffff5c006c1947 */ /* 0x000fea000383ffff */
.L_x_14154:
        /* <DEDUP_REMOVED lines=28> */
.L_x_14206:
[----:B------:R-:W-:Y:S05]  /*ab30*/  BSYNC B0 ;  /* 0x0000000000007941 */ /* 0x000fea0003800000 */
.L_x_14205:
        /* <DEDUP_REMOVED lines=31> */
.L_x_14208:
[----:B0-----:R-:W2:Y:S02]  /*ad30*/  S2R R13, SR_TID.X ;  /* 0x00000000000d7919 */ /* 0x001ea40000002100 */
.L_x_14209:
[----:B------:R-:W-:Y:S05]  /*ad40*/  BSYNC B0 ;  /* 0x0000000000007941 */ /* 0x000fea0003800000 */
.L_x_14207:
[----:B------:R-:W-:Y:S02]  /*ad50*/  ULDC UR19, c[0x0][0x21c] ;  /* 0x0000870000137ab9 */ /* 0x000fe40000000800 */
[----:B--2---:R-:W-:-:S13]  /*ad60*/  ISETP.GE.AND P0, PT, R13, UR19, PT ;  /* 0x000000130d007c0c */ /* 0x004fda000bf06270 */
[----:B------:R-:W-:Y:S05]  /*ad70*/  @P0 EXIT ;  /* 0x000000000000094d */ /* 0x000fea0003800000 */
[----:B------:R-:W-:Y:S01]  /*ad80*/  ULDC.64 UR8, c[0x0][0x248] ;  /* 0x0000920000087ab9 */ /* 0x000fe20000000a00 */
[----:B------:R-:W2:Y:S01]  /*ad90*/  S2UR UR18, SR_CgaCtaId ;  /* 0x00000000001279c3 */ /* 0x000ea20000008800 */
        /* <DEDUP_REMOVED lines=25> */
[----:B--2---:R-:W-:Y:S02]  /*af30*/  ULEA UR13, UR18, UR13, 0x18 ;  /* 0x0000000d120d7291 */ /* 0x004fe4000f8ec03f */
        /* <DEDUP_REMOVED lines=12> */
.L_x_14211:
        /* <DEDUP_REMOVED lines=74> */
.L_x_14210:
[----:B------:R-:W-:Y:S05]  /*b4a0*/  EXIT ;  /* 0x000000000000794d */ /* 0x000fea0003800000 */
.L_x_14212:
        /* <DEDUP_REMOVED lines=13> */
.L_x_18984:


//--------------------- .text._Z25selective_scan_bwd_kernelI32Selective_Scan_bwd_kernel_traitsILi32ELi16ELb1ELb0ELb1ELb0ELb0EfN3c107complexIfEEEEv12SSMParamsBwd --------------------------
	.section	.text._Z25selective_scan_bwd_kernelI32Selective_Scan_bwd_kernel_traitsILi32ELi16ELb1ELb0ELb1ELb0ELb0EfN3c107complexIfEEEEv12SSMParamsBwd,"ax",@progbits
	.align	128
        .global         _Z25selective_scan_bwd_kernelI32Selective_Scan_bwd_kernel_traitsILi32ELi16ELb1ELb0ELb1ELb0ELb0EfN3c107complexIfEEEEv12SSMParamsBwd
        .type           _Z25selective_scan_bwd_kernelI32Selective_Scan_bwd_kernel_traitsILi32ELi16ELb1ELb0ELb1ELb0ELb0EfN3c107complexIfEEEEv12SSMParamsBwd,@function
        .size           _Z25selective_scan_bwd_kernelI32Selective_Scan_bwd_kernel_traitsILi32ELi16ELb1ELb0ELb1ELb0ELb0EfN3c107complexIfEEEEv12SSMParamsBwd,(.L_x_18985 - _Z25selective_scan_bwd_kernelI32Selective_Scan_bwd_kernel_traitsILi32ELi16ELb1ELb0ELb1ELb0ELb0EfN3c107complexIfEEEEv12SSMParamsBwd)
        .other          _Z25selective_scan_bwd_kernelI32Selective_Scan_bwd_kernel_traitsILi32ELi16ELb1ELb0ELb1ELb0ELb0EfN3c107complexIfEEEEv12SSMParamsBwd,@"STO_CUDA_ENTRY STV_DEFAULT"
_Z25selective_scan_bwd_kernelI32Selective_Scan_bwd_kernel_traitsILi32ELi16ELb1ELb0ELb1ELb0ELb0EfN3c107complexIfEEEEv12SSMParamsBwd:
.text._Z25selective_scan_bwd_kernelI32Selective_Scan_bwd_kernel_traitsILi32ELi16ELb1ELb0ELb1ELb0ELb0EfN3c107complexIfEEEEv12SSMParamsBwd:
        /* <DEDUP_REMOVED lines=156> */
[----:B------:R-:W-:Y:S01]  /*09c0*/  ULDC UR13, c[0x0][0x224] ;  /* 0x00008900000d7ab9 */ /* 0x000fe20000000800 */
[----:B------:R-:W-:-:S05]  /*09d0*/  UMOV UR6, URZ ;  /* 0x0000003f00067c82 */ /* 0x000fca0008000000 */
.L_x_14295:
[----:B------:R-:W-:Y:S01]  /*09e0*/  BAR.SYNC.DEFER_BLOCKING 0x0 ;  /* 0x0000000000007b1d */ /* 0x000fe20000010000 */
[----:B0---4-:R-:W-:Y:S02]  /*09f0*/  SHF.L.U32 R141, R144, 0x2, RZ ;  /* 0x00000002908d7819 */ /* 0x011fe400000006ff */
        /* <DEDUP_REMOVED lines=8> */
[----:B------:R0:W5:Y:S01]  /*0a80*/  LDG.E.128 R20, desc[UR20][R2.64+0x600] ;  /* 0x0006001402147981 */ /* 0x000162000c1e1d00 */
[----:B------:R-:W1:Y:S01]  /*0a90*/  S2UR UR7, SR_CgaCtaId ;  /* 0x00000000000779c3 */ /* 0x000e620000008800 */
[----:B------:R-:W-:Y:S01]  /*0aa0*/  UMOV UR19, 0x400 ;  /* 0x0000040000137882 */ /* 0x000fe20000000000 */
[----:B------:R-:W-:-:S02]  /*0ab0*/  MOV R4, UR49 ;  /* 0x0000003100047c02 */ /* 0x000fc40008000f00 */
[----:B------:R-:W-:-:S03]  /*0ac0*/  MOV R5, UR48 ;  /* 0x0000003000057c02 */ /* 0x000fc60008000f00 */
[----:B0-----:R-:W-:Y:S01]  /*0ad0*/  IMAD.WIDE R2, R140, 0x10, R4 ;  /* 0x000000108c027825 */ /* 0x001fe200078e0204 */
[----:B-1----:R-:W-:Y:S01]  /*0ae0*/  ULEA UR19, UR7, UR19, 0x18 ;  /* 0x0000001307137291 */ /* 0x002fe2000f8ec03f */
[----:B------:R-:W-:Y:S02]  /*0af0*/  MOV R4, UR51 ;  /* 0x0000003300047c02 */ /* 0x000fe40008000f00 */
[----:B------:R-:W-:Y:S01]  /*0b00*/  MOV R5, UR50 ;  /* 0x0000003200057c02 */ /* 0x000fe20008000f00 */
[----:B------:R-:W-:Y:S02]  /*0b10*/  ULDC UR7, c[0x0][0x21c] ;  /* 0x0000870000077ab9 */ /* 0x000fe40000000800 */
[C---:B------:R-:W-:Y:S02]  /*0b20*/  LEA R0, R142.reuse, UR19, 0x4 ;  /* 0x000000138e007c11 */ /* 0x040fe4000f8e20ff */
[----:B------:R-:W-:-:S03]  /*0b30*/  LEA R6, R142, UR19, 0x6 ;  /* 0x000000138e067c11 */ /* 0x000fc6000f8e30ff */
        /* <DEDUP_REMOVED lines=14> */
[----:B------:R-:W-:-:S03]  /*0c20*/  IMAD.WIDE R4, R140, 0x10, R4 ;  /* 0x000000108c047825 */ /* 0x000fc600078e0204 */
        /* <DEDUP_REMOVED lines=67> */
.L_x_14214:
        /* <DEDUP_REMOVED lines=24> */
.L_x_14294:
[----:B------:R-:W-:Y:S01]  /*11e0*/  USHF.R.S32.HI UR52, URZ, 0x1f, UR10 ;  /* 0x0000001f3f347899 */ /* 0x000fe2000801140a */
[----:B------:R-:W-:Y:S01]  /*11f0*/  ULDC.64 UR44, c[0x0][0x230] ;  /* 0x00008c00002c7ab9 */ /* 0x000fe20000000a00 */
[----:B------:R-:W-:Y:S02]  /*1200*/  USHF.R.S32.HI UR53, URZ, 0x1f, UR7 ;  /* 0x0000001f3f357899 */ /* 0x000fe40008011407 */
[----:B------:R-:W-:Y:S02]  /*1210*/  UIMAD UR19, UR52, UR44, URZ ;  /* 0x0000002c341372a4 */ /* 0x000fe4000f8e023f */
[----:B------:R-:W-:Y:S02]  /*1220*/  UIMAD.WIDE.U32 UR46, UR10, UR44, URZ ;  /* 0x0000002c0a2e72a5 */ /* 0x000fe4000f8e003f */
[----:B------:R-:W-:-:S04]  /*1230*/  UIMAD UR19, UR10, UR45, UR19 ;  /* 0x0000002d0a1372a4 */ /* 0x000fc8000f8e0213 */
[----:B------:R-:W-:Y:S02]  /*1240*/  UIADD3 UR47, UR47, UR19, URZ ;  /* 0x000000132f2f7290 */ /* 0x000fe4000fffe03f */
[----:B------:R-:W-:Y:S02]  /*1250*/  UIMAD UR19, UR53, UR42, URZ ;  /* 0x0000002a351372a4 */ /* 0x000fe4000f8e023f */
[----:B------:R-:W-:Y:S02]  /*1260*/  UIMAD.WIDE.U32 UR46, UR7, UR42, UR46 ;  /* 0x0000002a072e72a5 */ /* 0x000fe4000f8e002e */
[----:B------:R-:W-:Y:S02]  /*1270*/  UIMAD UR19, UR7, UR43, UR19 ;  /* 0x0000002b071372a4 */ /* 0x000fe4000f8e0213 */
[----:B------:R-:W-:Y:S02]  /*1280*/  ULEA UR44, UP0, UR46, UR40, 0x3 ;  /* 0x000000282e2c7291 */ /* 0x000fe4000f80183f */
[----:B------:R-:W-:-:S04]  /*1290*/  UIADD3 UR19, UR47, UR19, URZ ;  /* 0x000000132f137290 */ /* 0x000fc8000fffe03f */
[----:B------:R-:W-:Y:S01]  /*12a0*/  ULEA.HI.X UR46, UR46, UR41, UR19, 0x3, UP0 ;  /* 0x000000292e2e7291 */ /* 0x000fe200080f1c13 */
[----:B------:R-:W-:-:S05]  /*12b0*/  MOV R2, UR44 ;  /* 0x0000002c00027c02 */ /* 0x000fca0008000f00 */
[----:B------:R-:W-:-:S05]  /*12c0*/  MOV R3, UR46 ;  /* 0x0000002e00037c02 */ /* 0x000fca0008000f00 */
[----:B0-2---:R0:W2:Y:S01]  /*12d0*/  LDG.E.64 R128, desc[UR20][R2.64] ;  /* 0x0000001402807981 */ /* 0x0050a2000c1e1b00 */
[----:B------:R-:W-:Y:S01]  /*12e0*/  UIMAD UR19, UR53, UR32, URZ ;  /* 0x00000020351372a4 */ /* 0x000fe2000f8e023f */
[C---:B------:R-:W-:Y:S01]  /*12f0*/  LOP3.LUT R140, R141.reuse, 0x1f, R144, 0xf8, !PT ;  /* 0x0000001f8d8c7812 */ /* 0x040fe200078ef890 */
[----:B------:R-:W-:Y:S02]  /*1300*/  UIMAD.WIDE.U32 UR44, UR7, UR32, URZ ;  /* 0x00000020072c72a5 */ /* 0x000fe4000f8e003f */
[----:B------:R-:W-:Y:S01]  /*1310*/  UIMAD UR19, UR7, UR33, UR19 ;  /* 0x00000021071372a4 */ /* 0x000fe2000f8e0213 */
[----:B------:R-:W-:Y:S01]  /*1320*/  IADD3 R87, R141, R140, RZ ;  /* 0x0000008c8d577210 */ /* 0x000fe20007ffe0ff */
[----:B------:R-:W-:Y:S02]  /*1330*/  ULEA UR46, UP0, UR44, UR16, 0x2 ;  /* 0x000000102c2e7291 */ /* 0x000fe4000f80103f */
[----:B------:R-:W-:-:S04]  /*1340*/  UIADD3 UR19, UR45, UR19, URZ ;  /* 0x000000132d137290 */ /* 0x000fc8000fffe03f */
[----:B------:R-:W-:Y:S01]  /*1350*/  ULEA.HI.X UR44, UR44, UR17, UR19, 0x2, UP0 ;  /* 0x000000112c2c7291 */ /* 0x000fe200080f1413 */
[----:B------:R-:W-:-:S05]  /*1360*/  MOV R84, UR46 ;  /* 0x0000002e00547c02 */ /* 0x000fca0008000f00 */
[----:B------:R-:W-:-:S03]  /*1370*/  MOV R85, UR44 ;  /* 0x0000002c00557c02 */ /* 0x000fc60008000f00 */
[----:B0-----:R-:W-:-:S05]  /*1380*/  IMAD.WIDE R2, R87, 0x10, R84 ;  /* 0x0000001057027825 */ /* 0x001fca00078e0254 */
[----:B------:R-:W3:Y:S04]  /*1390*/  LDG.E.128 R112, desc[UR20][R2.64] ;  /* 0x0000001402707981 */ /* 0x000ee8000c1e1d00 */
[----:B------:R-:W4:Y:S04]  /*13a0*/  LDG.E.128 R108, desc[UR20][R2.64+0x200] ;  /* 0x00020014026c7981 */ /* 0x000f28000c1e1d00 */
[----:B-1----:R-:W4:Y:S04]  /*13b0*/  LDG.E.128 R104, desc[UR20][R2.64+0x400] ;  /* 0x0004001402687981 */ /* 0x002f28000c1e1d00 */
[----:B------:R-:W4:Y:S04]  /*13c0*/  LDG.E.128 R92, desc[UR20][R2.64+0x600] ;  /* 0x00060014025c7981 */ /* 0x000f28000c1e1d00 */
[----:B------:R-:W4:Y:S04]  /*13d0*/  LDG.E.128 R100, desc[UR20][R2.64+0x800] ;  /* 0x0008001402647981 */ /* 0x000f28000c1e1d00 */
[----:B------:R-:W4:Y:S04]  /*13e0*/  LDG.E.128 R96, desc[UR20][R2.64+0xa00] ;  /* 0x000a001402607981 */ /* 0x000f28000c1e1d00 */
[----:B------:R-:W4:Y:S04]  /*13f0*/  LDG.E.128 R84, desc[UR20][R2.64+0xc00] ;  /* 0x000c001402547981 */ /* 0x000f28000c1e1d00 */
[----:B------:R0:W4:Y:S01]  /*1400*/  LDG.E.128 R88, desc[UR20][R2.64+0xe00] ;  /* 0x000e001402587981 */ /* 0x000122000c1e1d00 */
[----:B------:R-:W-:Y:S01]  /*1410*/  FADD.FTZ R139, R64, UR5 ;  /* 0x00000005408b7e21 */ /* 0x000fe20008010000 */
[----:B------:R-:W-:Y:S01]  /*1420*/  FADD.FTZ R138, R65, UR5 ;  /* 0x00000005418a7e21 */ /* 0x000fe20008010000 */
[----:B------:R-:W1:Y:S01]  /*1430*/  S2UR UR46, SR_CgaCtaId ;  /* 0x00000000002e79c3 */ /* 0x000e620000008800 */
[----:B------:R-:W-:Y:S01]  /*1440*/  FADD.FTZ R137, R66, UR5 ;  /* 0x0000000542897e21 */ /* 0x000fe20008010000 */
[----:B------:R-:W-:Y:S01]  /*1450*/  UIADD3 UR19, UR13, -0x1, URZ ;  /* 0xffffffff0d137890 */ /* 0x000fe2000fffe03f */
[----:B------:R-:W-:Y:S01]  /*1460*/  FADD.FTZ R136, R67, UR5 ;  /* 0x0000000543887e21 */ /* 0x000fe20008010000 */
[----:B------:R-:W-:Y:S01]  /*1470*/  FADD.FTZ R135, R60, UR5 ;  /* 0x000000053c877e21 */ /* 0x000fe20008010000 */
[----:B------:R-:W-:Y:S01]  /*1480*/  LOP3.LUT R150, R144, 0x1f, RZ, 0xc0, !PT ;  /* 0x0000001f90967812 */ /* 0x000fe200078ec0ff */
[----:B------:R-:W-:Y:S01]  /*1490*/  ULEA.HI UR44, UR19, UR19, URZ, 0x1 ;  /* 0x00000013132c7291 */ /* 0x000fe2000f8f083f */
[----:B------:R-:W-:Y:S01]  /*14a0*/  FADD.FTZ R134, R61, UR5 ;  /* 0x000000053d867e21 */ /* 0x000fe20008010000 */
[----:B------:R-:W-:Y:S01]  /*14b0*/  UMOV UR45, 0x400 ;  /* 0x00000400002d7882 */ /* 0x000fe20000000000 */
[----:B------:R-:W-:Y:S01]  /*14c0*/  ISETP.NE.AND P0, PT, R150, RZ, PT ;  /* 0x000000ff9600720c */ /* 0x000fe20003f05270 */
[----:B------:R-:W-:Y:S01]  /*14d0*/  ULOP3.LUT UR44, UR44, 0xfffffe, URZ, 0xc0, !UPT ;  /* 0x00fffffe2c2c7892 */ /* 0x000fe2000f8ec03f */
[----:B------:R-:W-:Y:S01]  /*14e0*/  ISETP.NE.AND P2, PT, R144, RZ, PT ;  /* 0x000000ff9000720c */ /* 0x000fe20003f45270 */
[----:B------:R-:W-:Y:S01]  /*14f0*/  FADD.FTZ R132, R63, UR5 ;  /* 0x000000053f847e21 */ /* 0x000fe20008010000 */
[----:B------:R-:W-:Y:S01]  /*1500*/  FADD.FTZ R133, R62, UR5 ;  /* 0x000000053e857e21 */ /* 0x000fe20008010000 */
[----:B------:R-:W-:Y:S01]  /*1510*/  UIADD3 UR44, UR19, -UR44, URZ ;  /* 0x8000002c132c7290 */ /* 0x000fe2000fffe03f */
[----:B------:R-:W-:Y:S01]  /*1520*/  IADD3 R127, R142, 0x80, RZ ;  /* 0x000000808e7f7810 */ /* 0x000fe20007ffe0ff */
[----:B------:R-:W-:Y:S01]  /*1530*/  UIMAD UR52, UR52, UR38, URZ ;  /* 0x00000026343472a4 */ /* 0x000fe2000f8e023f */
[----:B------:R-:W-:Y:S01]  /*1540*/  FADD.FTZ R131, R56, UR5 ;  /* 0x0000000538837e21 */ /* 0x000fe20008010000 */
[----:B------:R-:W-:Y:S01]  /*1550*/  ULEA UR44, UR44, UR7, 0x8 ;  /* 0x000000072c2c7291 */ /* 0x000fe2000f8e403f */
[----:B------:R-:W-:Y:S01]  /*1560*/  LEA.HI.SX32 R127, R127, R142, 0x1b ;  /* 0x0000008e7f7f7211 */ /* 0x000fe200078fdaff */
[----:B------:R-:W-:Y:S01]  /*1570*/  UIMAD UR52, UR10, UR39, UR52 ;  /* 0x000000270a3472a4 */ /* 0x000fe2000f8e0234 */
[----:B------:R-:W-:Y:S01]  /*1580*/  FADD.FTZ R130, R57, UR5 ;  /* 0x0000000539827e21 */ /* 0x000fe20008010000 */
[----:B-1----:R-:W-:-:S02]  /*1590*/  ULEA UR19, UR46, UR45, 0x18 ;  /* 0x0000002d2e137291 */ /* 0x002fc4000f8ec03f */
[----:B------:R-:W-:Y:S01]  /*15a0*/  MOV R125, UR44 ;  /* 0x0000002c007d7c02 */ /* 0x000fe20008000f00 */
[----:B------:R-:W-:Y:S02]  /*15b0*/  UIMAD.WIDE.U32 UR44, UR10, UR38, URZ ;  /* 0x000000260a2c72a5 */ /* 0x000fe4000f8e003f */
[----:B------:R-:W-:Y:S02]  /*15c0*/  UIMAD UR46, UR53, UR36, URZ ;  /* 0x00000024352e72a4 */ /* 0x000fe4000f8e023f */
[----:B------:R-:W-:Y:S01]  /*15d0*/  UIADD3 UR45, UR45, UR52, URZ ;  /* 0x000000342d2d7290 */ /* 0x000fe2000fffe03f */
[----:B------:R-:W-:Y:S01]  /*15e0*/  LEA R127, R127, UR19, 0x4 ;  /* 0x000000137f7f7c11 */ /* 0x000fe2000f8e20ff */
[----:B------:R-:W-:Y:S02]  /*15f0*/  UIMAD UR46, UR7, UR37, UR46 ;  /* 0x00000025072e72a4 */ /* 0x000fe4000f8e022e */
[----:B------:R-:W-:-:S04]  /*1600*/  UIMAD.WIDE.U32 UR44, UR7, UR36, UR44 ;  /* 0x00000024072c72a5 */ /* 0x000fc8000f8e002c */
[----:B------:R-:W-:Y:S02]  /*1610*/  UIADD3 UR46, UR45, UR46, URZ ;  /* 0x0000002e2d2e7290 */ /* 0x000fe4000fffe03f */
[----:B------:R-:W-:-:S04]  /*1620*/  ULEA UR45, UP0, UR44, UR34, 0x3 ;  /* 0x000000222c2d7291 */ /* 0x000fc8000f80183f */
[----:B------:R-:W-:Y:S02]  /*1630*/  ULEA.HI.X UR44, UR44, UR35, UR46, 0x3, UP0 ;  /* 0x000000232c2c7291 */ /* 0x000fe400080f1c2e */
[----:B------:R-:W-:Y:S01]  /*1640*/  MOV R148, UR45 ;  /* 0x0000002d00947c02 */ /* 0x000fe20008000f00 */
[----:B------:R-:W-:Y:S01]  /*1650*/  FMUL.FTZ R161, R80, R139 ;  /* 0x0000008b50a17220 */ /* 0x000fe20000410000 */
[----:B--2---:R-:W-:Y:S02]  /*1660*/  R2UR UR47, R129 ;  /* 0x00000000812f72ca */ /* 0x004fe400000e0000 */
[----:B------:R-:W-:Y:S01]  /*1670*/  R2UR UR56, R128 ;  /* 0x00000000803872ca */ /* 0x000fe200000e0000 */
[----:B------:R-:W-:Y:S01]  /*1680*/  FADD.FTZ R128, R59, UR5 ;  /* 0x000000053b807e21 */ /* 0x000fe20008010000 */
[----:B------:R-:W-:-:S04]  /*1690*/  IADD3 R129, R142, 0xa0, RZ ;  /* 0x000000a08e817810 */ /* 0x000fc80007ffe0ff */
[----:B------:R-:W-:-:S04]  /*16a0*/  LEA.HI.SX32 R129, R129, R142, 0x1b ;  /* 0x0000008e81817211 */ /* 0x000fc800078fdaff */
[----:B------:R-:W-:Y:S01]  /*16b0*/  LEA R129, R129, UR19, 0x4 ;  /* 0x0000001381817c11 */ /* 0x000fe2000f8e20ff */
        /* <DEDUP_REMOVED lines=13> */
[----:B------:R-:W-:-:S04]  /*1790*/  MOV R0, UR13 ;  /* 0x0000000d00007c02 */ /* 0x000fc80008000f00 */
[----:B------:R-:W-:Y:S02]  /*17a0*/  ISETP.LT.OR P1, PT, R0, 0x2, P0 ;  /* 0x000000020000780c */ /* 0x000fe40000721670 */
[----:B------:R0:W-:Y:S01]  /*17b0*/  MUFU.COS R121, R2 ;  /* 0x0000000200797308 */ /* 0x0001e20000000000 */
[----:B------:R-:W-:-:S04]  /*17c0*/  LEA.HI.SX32 R0, R142, R142, 0x1b ;  /* 0x0000008e8e007211 */ /* 0x000fc800078fdaff */
[----:B------:R-:W-:-:S03]  /*17d0*/  LEA R0, R0, UR19, 0x4 ;  /* 0x0000001300007c11 */ /* 0x000fc6000f8e20ff */
[----:B------:R-:W-:Y:S01]  /*17e0*/  MUFU.SIN R158, R116 ;  /* 0x00000074009e7308 */ /* 0x000fe20000000400 */
[----:B0-----:R-:W-:Y:S01]  /*17f0*/  FMUL.FTZ R2, R134, UR47 ;  /* 0x0000002f86027c20 */ /* 0x001fe20008410000 */
[----:B---3--:R0:W-:Y:S03]  /*1800*/  STS.128 [R0], R112 ;  /* 0x0000007000007388 */ /* 0x0081e60000000c00 */
[----:B------:R-:W-:Y:S01]  /*1810*/  FMUL.RZ R124, R2, 0.15915493667125701904 ;  /* 0x3e22f983027c7820 */ /* 0x000fe2000040c000 */
[----:B------:R-:W-:Y:S02]  /*1820*/  IADD3 R2, R144, 0x200, RZ ;  /* 0x0000020090027810 */ /* 0x000fe40007ffe0ff */
[----:B------:R1:W-:Y:S02]  /*1830*/  MUFU.COS R159, R116 ;  /* 0x00000074009f7308 */ /* 0x0003e40000000000 */
[----:B------:R-:W-:Y:S01]  /*1840*/  SEL R126, R125, R2, !P2 ;  /* 0x000000027d7e7207 */ /* 0x000fe20005000000 */
[----:B------:R-:W-:Y:S01]  /*1850*/  FMUL.FTZ R2, R132, UR47 ;  /* 0x0000002f84027c20 */ /* 0x000fe20008410000 */
[----:B------:R-:W-:-:S04]  /*1860*/  IADD3 R125, R142, 0x60, RZ ;  /* 0x000000608e7d7810 */ /* 0x000fc80007ffe0ff */
[----:B------:R-:W-:Y:S01]  /*1870*/  MUFU.SIN R118, R3 ;  /* 0x0000000300767308 */ /* 0x000fe20000000400 */
[----:B-1----:R-:W-:Y:S01]  /*1880*/  FMUL.FTZ R116, R133, UR47 ;  /* 0x0000002f85747c20 */ /* 0x002fe20008410000 */
[----:B0-----:R-:W-:Y:S01]  /*1890*/  FMUL.RZ R0, R2, 0.15915493667125701904 ;  /* 0x3e22f98302007820 */ /* 0x001fe2000040c000 */
[----:B------:R-:W-:Y:S02]  /*18a0*/  MOV R2, UR56 ;  /* 0x0000003800027c02 */ /* 0x000fe40008000f00 */
[----:B------:R-:W-:Y:S01]  /*18b0*/  FMUL.RZ R116, R116, 0.15915493667125701904 ;  /* 0x3e22f98374747820 */ /* 0x000fe2000040c000 */
[----:B------:R-:W-:Y:S02]  /*18c0*/  LEA.HI.SX32 R125, R125, R142, 0x1b ;  /* 0x0000008e7d7d7211 */ /* 0x000fe400078fdaff */
[----:B------:R0:W-:Y:S02]  /*18d0*/  MUFU.COS R119, R3 ;  /* 0x0000000300777308 */ /* 0x0001e40000000000 */
[----:B------:R-:W-:-:S06]  /*18e0*/  LEA R125, R125, UR19, 0x4 ;  /* 0x000000137d7d7c11 */ /* 0x000fcc000f8e20ff */
[----:B------:R-:W-:Y:S01]  /*18f0*/  MUFU.SIN R122, R117 ;  /* 0x00000075007a7308 */ /* 0x000fe20000000400 */
[----:B0-----:R-:W-:-:S04]  /*1900*/  IADD3 R3, R142, 0x20, RZ ;  /* 0x000000208e037810 */ /* 0x001fc80007ffe0ff */
[----:B------:R-:W-:-:S03]  /*1910*/  LEA.HI.SX32 R3, R3, R142, 0x1b ;  /* 0x0000008e03037211 */ /* 0x000fc600078fdaff */
[----:B------:R0:W-:Y:S01]  /*1920*/  MUFU.COS R123, R117 ;  /* 0x00000075007b7308 */ /* 0x0001e20000000000 */
[----:B------:R-:W-:-:S05]  /*1930*/  LEA R3, R3, UR19, 0x4 ;  /* 0x0000001303037c11 */ /* 0x000fca000f8e20ff */
[----:B----4-:R1:W-:Y:S02]  /*1940*/  STS.128 [R3+0x200], R108 ;  /* 0x0002006c03007388 */ /* 0x0103e40000000c00 */
[----:B------:R-:W-:Y:S01]  /*1950*/  MUFU.SIN R171, R116 ;  /* 0x0000007400ab7308 */ /* 0x000fe20000000400 */
[----:B0-----:R-:W-:-:S04]  /*1960*/  IADD3 R117, R142, 0x40, RZ ;  /* 0x000000408e757810 */ /* 0x001fc80007ffe0ff */
[----:B------:R-:W-:-:S03]  /*1970*/  LEA.HI.SX32 R117, R117, R142, 0x1b ;  /* 0x0000008e75757211 */ /* 0x000fc600078fdaff */
[----:B------:R0:W-:Y:S01]  /*1980*/  MUFU.COS R166, R116 ;  /* 0x0000007400a67308 */ /* 0x0001e20000000000 */
[----:B------:R-:W-:-:S05]  /*1990*/  LEA R117, R117, UR19, 0x4 ;  /* 0x0000001375757c11 */ /* 0x000fca000f8e20ff */
[----:B------:R2:W-:Y:S01]  /*19a0*/  STS.128 [R117+0x400], R104 ;  /* 0x0004006875007388 */ /* 0x0005e20000000c00 */
[----:B-1----:R-:W-:Y:S01]  /*19b0*/  IADD3 R3, R142, 0xc0, RZ ;  /* 0x000000c08e037810 */ /* 0x002fe20007ffe0ff */
[----:B------:R-:W-:Y:S01]  /*19c0*/  MUFU.SIN R156, R124 ;  /* 0x0000007c009c7308 */ /* 0x000fe20000000400 */
[----:B0-----:R-:W-:Y:S01]  /*19d0*/  FMUL.FTZ R116, R2, 1.4426950216293334961 ;  /* 0x3fb8aa3b02747820 */ /* 0x001fe20000410000 */
[----:B------:R0:W-:Y:S01]  /*19e0*/  STS.128 [R125+0x600], R92 ;  /* 0x0006005c7d007388 */ /* 0x0001e20000000c00 */
[----:B------:R-:W-:Y:S02]  /*19f0*/  LEA.HI.SX32 R3, R3, R142, 0x1b ;  /* 0x0000008e03037211 */ /* 0x000fe400078fdaff */
[----:B------:R-:W-:Y:S01]  /*1a00*/  FMUL.FTZ R2, R139, R116 ;  /* 0x000000748b027220 */ /* 0x000fe20000410000 */
[----:B------:R-:W-:Y:S02]  /*1a10*/  STS.128 [R127+0x800], R100 ;  /* 0x000800647f007388 */ /* 0x000fe40000000c00 */
[----:B------:R1:W-:Y:S02]  /*1a20*/  MUFU.COS R157, R124 ;  /* 0x0000007c009d7308 */ /* 0x0003e40000000000 */
[----:B------:R3:W-:Y:S01]  /*1a30*/  STS.128 [R129+0xa00], R96 ;  /* 0x000a006081007388 */ /* 0x0007e20000000c00 */
[----:B--2---:R-:W-:-:S05]  /*1a40*/  IADD3 R105, R142, 0xe0, RZ ;  /* 0x000000e08e697810 */ /* 0x004fca0007ffe0ff */
[----:B------:R-:W-:Y:S01]  /*1a50*/  MUFU.SIN R167, R0 ;  /* 0x0000000000a77308 */ /* 0x000fe20000000400 */
[----:B-1----:R-:W1:Y:S01]  /*1a60*/  @!P1 LDC R124, c[0x0][0x21c] ;  /* 0x00008700ff7c9b82 */ /* 0x002e620000000800 */
[----:B0-----:R-:W-:Y:S01]  /*1a70*/  FMUL.FTZ R93, R131, UR47 ;  /* 0x0000002f835d7c20 */ /* 0x001fe20008410000 */
[----:B------:R-:W-:Y:S01]  /*1a80*/  MOV R95, UR13 ;  /* 0x0000000d005f7c02 */ /* 0x000fe20008000f00 */
[----:B------:R-:W-:Y:S01]  /*1a90*/  HFMA2.MMA R125, -RZ, RZ, 0, 9.5367431640625e-07 ;  /* 0x00000010ff7d7435 */ /* 0x000fe200000001ff */
[----:B------:R-:W-:Y:S01]  /*1aa0*/  LEA.HI.SX32 R105, R105, R142, 0x1b ;  /* 0x0000008e69697211 */ /* 0x000fe200078fdaff */
[----:B------:R-:W-:Y:S01]  /*1ab0*/  FMUL.RZ R94, R93, 0.15915493667125701904 ;  /* 0x3e22f9835d5e7820 */ /* 0x000fe2000040c000 */
[----:B------:R-:W-:Y:S01]  /*1ac0*/  FMUL.FTZ R93, R130, UR47 ;  /* 0x0000002f825d7c20 */ /* 0x000fe20008410000 */
[----:B------:R-:W0:Y:S01]  /*1ad0*/  MUFU.EX2 R92, R2 ;  /* 0x00000002005c7308 */ /* 0x000e220000000800 */
[----:B------:R-:W-:Y:S01]  /*1ae0*/  LEA R105, R105, UR19, 0x4 ;  /* 0x0000001369697c11 */ /* 0x000fe2000f8e20ff */
[----:B---3--:R-:W-:Y:S01]  /*1af0*/  FADD.FTZ R129, R58, UR5 ;  /* 0x000000053a817e21 */ /* 0x008fe20008010000 */
[----:B------:R-:W-:Y:S01]  /*1b00*/  FMUL.RZ R93, R93, 0.15915493667125701904 ;  /* 0x3e22f9835d5d7820 */ /* 0x000fe2000040c000 */
[----:B------:R-:W-:-:S04]  /*1b10*/  LEA R117, R126, UR19, 0x3 ;  /* 0x000000137e757c11 */ /* 0x000fc8000f8e18ff */
[----:B------:R2:W-:Y:S08]  /*1b20*/  MUFU.COS R168, R0 ;  /* 0x0000000000a87308 */ /* 0x0005f00000000000 */
[----:B------:R-:W-:Y:S01]  /*1b30*/  MUFU.SIN R169, R94 ;  /* 0x0000005e00a97308 */ /* 0x000fe20000000400 */
[----:B--2---:R-:W-:Y:S01]  /*1b40*/  LEA R0, R3, UR19, 0x4 ;  /* 0x0000001303007c11 */ /* 0x004fe2000f8e20ff */
[----:B0-----:R-:W-:Y:S01]  /*1b50*/  FMUL.FTZ R2, R92, R149 ;  /* 0x000000955c027220 */ /* 0x001fe20000410000 */
[----:B------:R-:W-:-:S02]  /*1b60*/  @!P1 IADD3 R3, R95, -0x2, RZ ;  /* 0xfffffffe5f039810 */ /* 0x000fc40007ffe0ff */
[----:B------:R-:W-:Y:S01]  /*1b70*/  MOV R149, UR44 ;  /* 0x0000002c00957c02 */ /* 0x000fe20008000f00 */
[----:B------:R0:W-:Y:S02]  /*1b80*/  STS.128 [R0+0xc00], R84 ;  /* 0x000c005400007388 */ /* 0x0001e40000000c00 */
[----:B-1----:R-:W-:Y:S02]  /*1b90*/  @!P1 IMAD R124, R3, R124, UR7 ;  /* 0x00000007037c9e24 */ /* 0x002fe4000f8e027c */
[----:B------:R-:W-:Y:S01]  /*1ba0*/  FMUL.FTZ R3, R92, R147 ;  /* 0x000000935c037220 */ /* 0x000fe20000410000 */
[----:B------:R-:W-:Y:S01]  /*1bb0*/  STS.128 [R105+0xe00], R88 ;  /* 0x000e005869007388 */ /* 0x000fe20000000c00 */
[----:B------:R-:W-:Y:S01]  /*1bc0*/  MUFU.COS R165, R94 ;  /* 0x0000005e00a57308 */ /* 0x000fe20000000000 */
[----:B------:R-:W-:Y:S01]  /*1bd0*/  CS2R R146, SRZ ;  /* 0x0000000000927805 */ /* 0x000fe2000001ff00 */
[----:B------:R-:W-:Y:S01]  /*1be0*/  @!P1 IMAD.WIDE R124, R124, R125, UR22 ;  /* 0x000000167c7c9e25 */ /* 0x000fe2000f8e027d */
[----:B------:R-:W5:Y:S05]  /*1bf0*/  LDG.E.64 R148, desc[UR20][R148.64] ;  /* 0x0000001494947981 */ /* 0x000f6a000c1e1b00 */
[----:B------:R-:W-:Y:S01]  /*1c00*/  MUFU.SIN R178, R93 ;  /* 0x0000005d00b27308 */ /* 0x000fe20000000400 */
[----:B0-----:R-:W-:Y:S01]  /*1c10*/  SHF.L.U32 R0, R142, 0x3, RZ ;  /* 0x000000038e007819 */ /* 0x001fe200000006ff */
[----:B------:R-:W-:-:S03]  /*1c20*/  FMUL.FTZ R84, R129, UR47 ;  /* 0x0000002f81547c20 */ /* 0x000fc60008410000 */
[----:B------:R-:W-:Y:S01]  /*1c30*/  LEA.HI.SX32 R0, R0, R0, 0x1b ;  /* 0x0000000000007211 */ /* 0x000fe200078fdaff */
[----:B------:R-:W-:Y:S01]  /*1c40*/  FMUL.RZ R127, R84, 0.15915493667125701904 ;  /* 0x3e22f983547f7820 */ /* 0x000fe2000040c000 */
[----:B------:R-:W-:Y:S01]  /*1c50*/  FMUL.FTZ R84, R128, UR47 ;  /* 0x0000002f80547c20 */ /* 0x000fe20008410000 */
[----:B------:R0:W-:Y:S01]  /*1c60*/  MUFU.COS R170, R93 ;  /* 0x0000005d00aa7308 */ /* 0x0001e20000000000 */
[----:B------:R-:W-:Y:S01]  /*1c70*/  LEA R0, R0, UR19, 0x4 ;  /* 0x0000001300007c11 */ /* 0x000fe2000f8e20ff */
[----:B------:R-:W-:Y:S01]  /*1c80*/  NOP ;  /* 0x0000000000007918 */ /* 0x000fe20000000000 */
[----:B------:R-:W-:-:S03]  /*1c90*/  FMUL.RZ R151, R84, 0.15915493667125701904 ;  /* 0x3e22f98354977820 */ /* 0x000fc6000040c000 */
[----:B------:R-:W1:Y:S02]  /*1ca0*/  LDS.128 R112, [R0] ;  /* 0x0000000000707984 */ /* 0x000e640000000c00 */
[----:B------:R-:W-:Y:S02]  /*1cb0*/  MUFU.SIN R190, R127 ;  /* 0x0000007f00be7308 */ /* 0x000fe40000000400 */
[----:B------:R-:W2:Y:S04]  /*1cc0*/  LDS.128 R108, [R0+0x10] ;  /* 0x00001000006c7984 */ /* 0x000ea80000000c00 */
[----:B------:R-:W3:Y:S04]  /*1cd0*/  LDS.128 R104, [R0+0x20] ;  /* 0x0000200000687984 */ /* 0x000ee80000000c00 */
[----:B------:R-:W4:Y:S04]  /*1ce0*/  LDS.128 R100, [R0+0x30] ;  /* 0x0000300000647984 */ /* 0x000f280000000c00 */
[----:B------:R-:W1:Y:S04]  /*1cf0*/  LDS.128 R96, [R0+0x40] ;  /* 0x0000400000607984 */ /* 0x000e680000000c00 */
[----:B0-----:R-:W0:Y:S04]  /*1d00*/  LDS.128 R92, [R0+0x50] ;  /* 0x00005000005c7984 */ /* 0x001e280000000c00 */
[----:B------:R-:W0:Y:S04]  /*1d10*/  LDS.128 R88, [R0+0x60] ;  /* 0x0000600000587984 */ /* 0x000e280000000c00 */
[----:B------:R2:W0:Y:S04]  /*1d20*/  LDS.128 R84, [R0+0x70] ;  /* 0x0000700000547984 */ /* 0x0004280000000c00 */
[----:B------:R3:W-:Y:S01]  /*1d30*/  STS.64 [R117+0x2550], R2 ;  /* 0x0025500275007388 */ /* 0x0007e20000000a00 */
[----:B------:R-:W-:Y:S06]  /*1d40*/  BAR.SYNC.DEFER_BLOCKING 0x0 ;  /* 0x0000000000007b1d */ /* 0x000fec0000010000 */
[----:B------:R2:W-:Y:S02]  /*1d50*/  MUFU.COS R172, R127 ;  /* 0x0000007f00ac7308 */ /* 0x0005e40000000000 */
[----:B--2---:R-:W-:-:S04]  /*1d60*/  FADD.FTZ R127, R52, UR5 ;  /* 0x00000005347f7e21 */ /* 0x004fc80008010000 */
[----:B------:R-:W-:-:S04]  /*1d70*/  FMUL.FTZ R126, R127, UR47 ;  /* 0x0000002f7f7e7c20 */ /* 0x000fc80008410000 */
[----:B------:R-:W-:Y:S01]  /*1d80*/  FMUL.RZ R152, R126, 0.15915493667125701904 ;  /* 0x3e22f9837e987820 */ /* 0x000fe2000040c000 */
[----:B------:R-:W-:Y:S01]  /*1d90*/  FADD.FTZ R126, R53, UR5 ;  /* 0x00000005357e7e21 */ /* 0x000fe20008010000 */
[----:B------:R2:W5:Y:S03]  /*1da0*/  @!P1 LDG.E.64 R146, desc[UR20][R124.64+0x8] ;  /* 0x000008147c929981 */ /* 0x000566000c1e1b00 */
[----:B------:R-:W-:-:S04]  /*1db0*/  FMUL.FTZ R0, R126, UR47 ;  /* 0x0000002f7e007c20 */ /* 0x000fc80008410000 */
[----:B------:R-:W-:Y:S01]  /*1dc0*/  FMUL.RZ R153, R0, 0.15915493667125701904 ;  /* 0x3e22f98300997820 */ /* 0x000fe2000040c000 */
[----:B--2---:R-:W-:Y:S01]  /*1dd0*/  FADD.FTZ R125, R54, UR5 ;  /* 0x00000005367d7e21 */ /* 0x004fe20008010000 */
[----:B------:R-:W-:-:S03]  /*1de0*/  FADD.FTZ R124, R55, UR5 ;  /* 0x00000005377c7e21 */ /* 0x000fc60008010000 */
[----:B------:R-:W-:-:S04]  /*1df0*/  FMUL.FTZ R0, R125, UR47 ;  /* 0x0000002f7d007c20 */ /* 0x000fc80008410000 */
[----:B------:R-:W-:Y:S01]  /*1e00*/  FMUL.RZ R154, R0, 0.15915493667125701904 ;  /* 0x3e22f983009a7820 */ /* 0x000fe2000040c000 */
[----:B------:R-:W-:-:S04]  /*1e10*/  FMUL.FTZ R0, R124, UR47 ;  /* 0x0000002f7c007c20 */ /* 0x000fc80008410000 */
[----:B------:R-:W-:Y:S01]  /*1e20*/  FMUL.RZ R176, R0, 0.15915493667125701904 ;  /* 0x3e22f98300b07820 */ /* 0x000fe2000040c000 */
[----:B------:R-:W-:-:S06]  /*1e30*/  FMUL.FTZ R0, R138, R116 ;  /* 0x000000748a007220 */ /* 0x000fcc0000410000 */
[----:B------:R-:W2:Y:S01]  /*1e40*/  MUFU.EX2 R0, R0 ;  /* 0x0000000000007308 */ /* 0x000ea20000000800 */
[----:B---3--:R-:W-:-:S07]  /*1e50*/  FMUL.FTZ R117, R137, R116 ;  /* 0x0000007489757220 */ /* 0x008fce0000410000 */
[----:B------:R-:W-:Y:S08]  /*1e60*/  MUFU.SIN R200, R152 ;  /* 0x0000009800c87308 */ /* 0x000ff00000000400 */
[----:B------:R3:W-:Y:S01]  /*1e70*/  MUFU.COS R187, R152 ;  /* 0x0000009800bb7308 */ /* 0x0007e20000000000 */
[-C--:B------:R-:W-:Y:S01]  /*1e80*/  FMUL.FTZ R162, R130, R116.reuse ;  /* 0x0000007482a27220 */ /* 0x080fe20000410000 */
[----:B---3--:R-:W-:-:S06]  /*1e90*/  FMUL.FTZ R152, R135, R116 ;  /* 0x0000007487987220 */ /* 0x008fcc0000410000 */
[----:B------:R-:W3:Y:S01]  /*1ea0*/  MUFU.EX2 R117, R117 ;  /* 0x0000007500757308 */ /* 0x000ee20000000800 */
[C---:B--2---:R-:W-:Y:S01]  /*1eb0*/  FMUL.FTZ R122, R0.reuse, R122 ;  /* 0x0000007a007a7220 */ /* 0x044fe20000410000 */
[----:B------:R-:W-:-:S06]  /*1ec0*/  FMUL.FTZ R123, R0, R123 ;  /* 0x0000007b007b7220 */ /* 0x000fcc0000410000 */
[----:B------:R-:W2:Y:S08]  /*1ed0*/  MUFU.EX2 R152, R152 ;  /* 0x0000009800987308 */ /* 0x000eb00000000800 */
[----:B------:R-:W-:Y:S08]  /*1ee0*/  MUFU.SIN R188, R151 ;  /* 0x0000009700bc7308 */ /* 0x000ff00000000400 */
[----:B------:R4:W-:Y:S01]  /*1ef0*/  MUFU.COS R174, R151 ;  /* 0x0000009700ae7308 */ /* 0x0009e20000000000 */
[----:B------:R-:W-:Y:S01]  /*1f00*/  FMUL.FTZ R0, R122, R161 ;  /* 0x000000a17a007220 */ /* 0x000fe20000410000 */
[----:B----4-:R-:W-:-:S06]  /*1f10*/  FMUL.FTZ R151, R136, R116 ;  /* 0x0000007488977220 */ /* 0x010fcc0000410000 */
[----:B------:R-:W-:Y:S08]  /*1f20*/  MUFU.SIN R198, R154 ;  /* 0x0000009a00c67308 */ /* 0x000ff00000000400 */
[----:B------:R4:W-:Y:S08]  /*1f30*/  MUFU.COS R199, R154 ;  /* 0x0000009a00c77308 */ /* 0x0009f00000000000 */
[----:B------:R1:W-:Y:S01]  /*1f40*/  MUFU.EX2 R163, R162 ;  /* 0x000000a200a37308 */ /* 0x0003e20000000800 */
[-C--:B----4-:R-:W-:Y:S01]  /*1f50*/  FMUL.FTZ R154, R133, R116.reuse ;  /* 0x00000074859a7220 */ /* 0x090fe20000410000 */
[----:B------:R-:W-:Y:S01]  /*1f60*/  FMUL.FTZ R164, R129, R116 ;  /* 0x0000007481a47220 */ /* 0x000fe20000410000 */
[----:B-1----:R-:W-:-:S05]  /*1f70*/  FMUL.FTZ R162, RZ, R122 ;  /* 0x0000007affa27220 */ /* 0x002fca0000410000 */
[----:B------:R-:W1:Y:S01]  /*1f80*/  MUFU.EX2 R151, R151 ;  /* 0x0000009700977308 */ /* 0x000e620000000800 */
[----:B------:R-:W-:Y:S01]  /*1f90*/  FFMA.FTZ R162, R123, R161, -R162 ;  /* 0x000000a17ba27223 */ /* 0x000fe200000108a2 */
[----:B---3--:R-:W-:Y:S01]  /*1fa0*/  FMUL.FTZ R120, R117, R120 ;  /* 0x0000007875787220 */ /* 0x008fe20000410000 */
[----:B------:R-:W-:-:S05]  /*1fb0*/  FFMA.FTZ R0, RZ, R123, R0 ;  /* 0x0000007bff007223 */ /* 0x000fca0000010000 */
[----:B------:R-:W3:Y:S01]  /*1fc0*/  MUFU.EX2 R154, R154 ;  /* 0x0000009a009a7308 */ /* 0x000ee20000000800 */
[----:B------:R-:W-:Y:S01]  /*1fd0*/  FFMA.FTZ R162, R81, R138, R162 ;  /* 0x0000008a51a27223 */ /* 0x000fe200000100a2 */
[C---:B--2---:R-:W-:Y:S01]  /*1fe0*/  FMUL.FTZ R159, R152.reuse, R159 ;  /* 0x0000009f989f7220 */ /* 0x044fe20000410000 */
[----:B------:R-:W-:-:S05]  /*1ff0*/  FMUL.FTZ R158, R152, R158 ;  /* 0x0000009e989e7220 */ /* 0x000fca0000410000 */
[----:B------:R-:W-:Y:S01]  /*2000*/  MUFU.SIN R192, R153 ;  /* 0x0000009900c07308 */ /* 0x000fe20000000400 */
[----:B------:R-:W-:Y:S01]  /*2010*/  FMUL.FTZ R121, R117, R121 ;  /* 0x0000007975797220 */ /* 0x000fe20000410000 */
[----:B------:R-:W-:-:S06]  /*2020*/  FADD.FTZ R152, RZ, R0 ;  /* 0x00000000ff987221 */ /* 0x000fcc0000010000 */
[----:B------:R2:W-:Y:S01]  /*2030*/  MUFU.COS R195, R153 ;  /* 0x0000009900c37308 */ /* 0x0005e20000000000 */
[-C--:B------:R-:W-:Y:S01]  /*2040*/  FMUL.FTZ R155, R132, R116.reuse ;  /* 0x00000074849b7220 */ /* 0x080fe20000410000 */
[----:B--2---:R-:W-:-:S06]  /*2050*/  FMUL.FTZ R153, R134, R116 ;  /* 0x0000007486997220 */ /* 0x004fcc0000410000 */
[----:B------:R2:W-:Y:S01]  /*2060*/  MUFU.EX2 R173, R164 ;  /* 0x000000a400ad7308 */ /* 0x0005e20000000800 */
[C---:B------:R-:W-:Y:S01]  /*2070*/  FMUL.FTZ R175, R120.reuse, R152 ;  /* 0x0000009878af7220 */ /* 0x040fe20000410000 */
[----:B--2---:R-:W-:-:S06]  /*2080*/  FMUL.FTZ R164, R120, R162 ;  /* 0x000000a278a47220 */ /* 0x004fcc0000410000 */
[----:B------:R-:W2:Y:S01]  /*2090*/  MUFU.EX2 R153, R153 ;  /* 0x0000009900997308 */ /* 0x000ea20000000800 */
[----:B------:R-:W-:Y:S01]  /*20a0*/  FFMA.FTZ R164, R121, R152, R164 ;  /* 0x0000009879a47223 */ /* 0x000fe200000100a4 */
[----:B-1----:R-:W-:Y:S01]  /*20b0*/  FMUL.FTZ R118, R151, R118 ;  /* 0x0000007697767220 */ /* 0x002fe20000410000 */
[----:B------:R-:W-:Y:S02]  /*20c0*/  FFMA.FTZ R175, R121, R162, -R175 ;  /* 0x000000a279af7223 */ /* 0x000fe400000108af */
[----:B------:R-:W-:-:S03]  /*20d0*/  FADD.FTZ R164, RZ, R164 ;  /* 0x000000a4ffa47221 */ /* 0x000fc60000010000 */
[----:B------:R-:W1:Y:S01]  /*20e0*/  MUFU.EX2 R155, R155 ;  /* 0x0000009b009b7308 */ /* 0x000e620000000800 */
[C---:B---3--:R-:W-:Y:S01]  /*20f0*/  FMUL.FTZ R166, R154.reuse, R166 ;  /* 0x000000a69aa67220 */ /* 0x048fe20000410000 */
[----:B------:R-:W-:Y:S01]  /*2100*/  FMUL.FTZ R171, R154, R171 ;  /* 0x000000ab9aab7220 */ /* 0x000fe20000410000 */
[----:B------:R-:W-:Y:S01]  /*2110*/  FMUL.FTZ R119, R151, R119 ;  /* 0x0000007797777220 */ /* 0x000fe20000410000 */
[----:B------:R-:W-:Y:S01]  /*2120*/  FFMA.FTZ R175, R82, R137, R175 ;  /* 0x0000008952af7223 */ /* 0x000fe200000100af */
[----:B------:R-:W-:Y:S01]  /*2130*/  FMUL.FTZ R154, R118, R164 ;  /* 0x000000a4769a7220 */ /* 0x000fe20000410000 */
[----:B------:R-:W-:Y:S02]  /*2140*/  FMUL.FTZ R0, R126, R116 ;  /* 0x000000747e007220 */ /* 0x000fe40000410000 */
[-C--:B------:R-:W-:Y:S01]  /*2150*/  FMUL.FTZ R162, R118, R175.reuse ;  /* 0x000000af76a27220 */ /* 0x080fe20000410000 */
[----:B------:R-:W-:Y:S01]  /*2160*/  FFMA.FTZ R154, R119, R175, -R154 ;  /* 0x000000af779a7223 */ /* 0x000fe2000001089a */
[C---:B--2---:R-:W-:Y:S01]  /*2170*/  FMUL.FTZ R157, R153.reuse, R157 ;  /* 0x0000009d999d7220 */ /* 0x044fe20000410000 */
[----:B------:R-:W-:Y:S01]  /*2180*/  FMUL.FTZ R156, R153, R156 ;  /* 0x0000009c999c7220 */ /* 0x000fe20000410000 */
[----:B------:R-:W-:Y:S01]  /*2190*/  FFMA.FTZ R162, R119, R164, R162 ;  /* 0x000000a477a27223 */ /* 0x000fe200000100a2 */
[----:B------:R-:W-:Y:S01]  /*21a0*/  FFMA.FTZ R153, R83, R136, R154 ;  /* 0x0000008853997223 */ /* 0x000fe2000001009a */
[----:B------:R-:W2:Y:S01]  /*21b0*/  MUFU.EX2 R0, R0 ;  /* 0x0000000000007308 */ /* 0x000ea20000000800 */
[-C--:B------:R-:W-:Y:S01]  /*21c0*/  FMUL.FTZ R117, R128, R116.reuse ;  /* 0x0000007480757220 */ /* 0x080fe20000410000 */
[----:B------:R-:W-:Y:S01]  /*21d0*/  FADD.FTZ R162, RZ, R162 ;  /* 0x000000a2ffa27221 */ /* 0x000fe20000010000 */
[C---:B------:R-:W-:Y:S01]  /*21e0*/  FMUL.FTZ R154, R158.reuse, R153 ;  /* 0x000000999e9a7220 */ /* 0x040fe20000410000 */
[----:B------:R-:W-:Y:S01]  /*21f0*/  FMUL.FTZ R151, R127, R116 ;  /* 0x000000747f977220 */ /* 0x000fe20000410000 */
[C---:B-1----:R-:W-:Y:S01]  /*2200*/  FMUL.FTZ R168, R155.reuse, R168 ;  /* 0x000000a89ba87220 */ /* 0x042fe20000410000 */
[----:B------:R-:W-:Y:S01]  /*2210*/  FMUL.FTZ R167, R155, R167 ;  /* 0x000000a79ba77220 */ /* 0x000fe20000410000 */
[-C--:B------:R-:W-:Y:S01]  /*2220*/  FFMA.FTZ R155, R159, R162.reuse, R154 ;  /* 0x000000a29f9b7223 */ /* 0x080fe2000001009a */
[----:B------:R-:W-:Y:S01]  /*2230*/  FMUL.FTZ R162, R158, R162 ;  /* 0x000000a29ea27220 */ /* 0x000fe20000410000 */
[----:B------:R-:W1:Y:S01]  /*2240*/  MUFU.EX2 R117, R117 ;  /* 0x0000007500757308 */ /* 0x000e620000000800 */
[-C--:B------:R-:W-:Y:S01]  /*2250*/  FMUL.FTZ R160, R131, R116.reuse ;  /* 0x0000007483a07220 */ /* 0x080fe20000410000 */
[-C--:B------:R-:W-:Y:S01]  /*2260*/  FMUL.FTZ R152, R125, R116.reuse ;  /* 0x000000747d987220 */ /* 0x080fe20000410000 */
[----:B------:R-:W-:Y:S01]  /*2270*/  FMUL.FTZ R116, R124, R116 ;  /* 0x000000747c747220 */ /* 0x000fe20000410000 */
[----:B------:R-:W-:Y:S01]  /*2280*/  FFMA.FTZ R153, R159, R153, -R162 ;  /* 0x000000999f997223 */ /* 0x000fe200000108a2 */
[----:B------:R-:W-:-:S03]  /*2290*/  FADD.FTZ R155, RZ, R155 ;  /* 0x0000009bff9b7221 */ /* 0x000fc60000010000 */
[----:B------:R-:W3:Y:S01]  /*22a0*/  MUFU.EX2 R151, R151 ;  /* 0x0000009700977308 */ /* 0x000ee20000000800 */
[----:B------:R-:W-:Y:S01]  /*22b0*/  FFMA.FTZ R153, R76, R135, R153 ;  /* 0x000000874c997223 */ /* 0x000fe20000010099 */
[C---:B--2---:R-:W-:Y:S01]  /*22c0*/  FMUL.FTZ R195, R0.reuse, R195 ;  /* 0x000000c300c37220 */ /* 0x044fe20000410000 */
[----:B------:R-:W-:-:S05]  /*22d0*/  FMUL.FTZ R192, R0, R192 ;  /* 0x000000c000c07220 */ /* 0x000fca0000410000 */
[----:B------:R2:W-:Y:S01]  /*22e0*/  MUFU.EX2 R185, R116 ;  /* 0x0000007400b97308 */ /* 0x0005e20000000800 */
[----:B------:R-:W-:-:S07]  /*22f0*/  FMUL.FTZ R0, R156, R153 ;  /* 0x000000999c007220 */ /* 0x000fce0000410000 */
[----:B------:R-:W4:Y:S01]  /*2300*/  MUFU.EX2 R152, R152 ;  /* 0x0000009800987308 */ /* 0x000f220000000800 */
[----:B--2---:R-:W-:-:S04]  /*2310*/  FMUL.FTZ R116, R156, R155 ;  /* 0x0000009b9c747220 */ /* 0x004fc80000410000 */
[C---:B------:R-:W-:Y:S01]  /*2320*/  FFMA.FTZ R116, R157.reuse, R153, -R116 ;  /* 0x000000999d747223 */ /* 0x040fe20000010874 */
[----:B------:R-:W-:Y:S01]  /*2330*/  FFMA.FTZ R0, R157, R155, R0 ;  /* 0x0000009b9d007223 */ /* 0x000fe20000010000 */
[----:B-1----:R-:W-:Y:S01]  /*2340*/  FMUL.FTZ R189, R117, R174 ;  /* 0x000000ae75bd7220 */ /* 0x002fe20000410000 */
[----:B------:R-:W1:Y:S01]  /*2350*/  MUFU.COS R186, R176 ;  /* 0x000000b000ba7308 */ /* 0x000e620000000000 */
[----:B------:R-:W-:Y:S01]  /*2360*/  FFMA.FTZ R116, R77, R134, R116 ;  /* 0x000000864d747223 */ /* 0x000fe20000010074 */
[----:B------:R-:W-:Y:S01]  /*2370*/  FMUL.FTZ R188, R117, R188 ;  /* 0x000000bc75bc7220 */ /* 0x000fe20000410000 */
[C---:B---3--:R-:W-:Y:S01]  /*2380*/  FMUL.FTZ R187, R151.reuse, R187 ;  /* 0x000000bb97bb7220 */ /* 0x048fe20000410000 */
[----:B------:R-:W-:Y:S01]  /*2390*/  FMUL.FTZ R200, R151, R200 ;  /* 0x000000c897c87220 */ /* 0x000fe20000410000 */
[----:B------:R-:W-:Y:S01]  /*23a0*/  FMUL.FTZ R117, R3, R122 ;  /* 0x0000007a03757220 */ /* 0x000fe20000410000 */
[----:B------:R-:W-:Y:S02]  /*23b0*/  FADD.FTZ R151, RZ, R0 ;  /* 0x00000000ff977221 */ /* 0x000fe40000010000 */
[----:B------:R-:W2:Y:S01]  /*23c0*/  MUFU.EX2 R160, R160 ;  /* 0x000000a000a07308 */ /* 0x000ea20000000800 */
[----:B------:R-:W-:Y:S01]  /*23d0*/  FMUL.FTZ R155, R171, R116 ;  /* 0x00000074ab9b7220 */ /* 0x000fe20000410000 */
[C---:B------:R-:W-:Y:S01]  /*23e0*/  FMUL.FTZ R0, R2.reuse, R122 ;  /* 0x0000007a02007220 */ /* 0x040fe20000410000 */
[----:B------:R-:W-:-:S05]  /*23f0*/  FFMA.FTZ R117, R2, R123, -R117 ;  /* 0x0000007b02757223 */ /* 0x000fca0000010875 */
[----:B------:R-:W3:Y:S01]  /*2400*/  MUFU.SIN R154, R176 ;  /* 0x000000b0009a7308 */ /* 0x000ee20000000400 */
[-C--:B------:R-:W-:Y:S01]  /*2410*/  FMUL.FTZ R153, R171, R151.reuse ;  /* 0x00000097ab997220 */ /* 0x080fe20000410000 */
[----:B------:R-:W-:Y:S01]  /*2420*/  FFMA.FTZ R155, R166, R151, R155 ;  /* 0x00000097a69b7223 */ /* 0x000fe2000001009b */
[----:B------:R-:W-:Y:S01]  /*2430*/  FFMA.FTZ R0, R3, R123, R0 ;  /* 0x0000007b03007223 */ /* 0x000fe20000010000 */
[C---:B----4-:R-:W-:Y:S01]  /*2440*/  FMUL.FTZ R199, R152.reuse, R199 ;  /* 0x000000c798c77220 */ /* 0x050fe20000410000 */
[----:B------:R-:W-:Y:S01]  /*2450*/  FMUL.FTZ R198, R152, R198 ;  /* 0x000000c698c67220 */ /* 0x000fe20000410000 */
[----:B------:R-:W-:Y:S01]  /*2460*/  FMUL.FTZ R152, R120, R117 ;  /* 0x0000007578987220 */ /* 0x000fe20000410000 */
[----:B------:R-:W-:Y:S01]  /*2470*/  FFMA.FTZ R153, R166, R116, -R153 ;  /* 0x00000074a6997223 */ /* 0x000fe20000010899 */
[----:B------:R-:W-:Y:S01]  /*2480*/  FADD.FTZ R155, RZ, R155 ;  /* 0x0000009bff9b7221 */ /* 0x000fe20000010000 */
[-C--:B------:R-:W-:Y:S01]  /*2490*/  FMUL.FTZ R116, R120, R0.reuse ;  /* 0x0000000078747220 */ /* 0x080fe20000410000 */
[----:B------:R-:W-:Y:S01]  /*24a0*/  FFMA.FTZ R152, R121, R0, R152 ;  /* 0x0000000079987223 */ /* 0x000fe20000010098 */
[----:B------:R-:W-:Y:S01]  /*24b0*/  FFMA.FTZ R153, R78, R133, R153 ;  /* 0x000000854e997223 */ /* 0x000fe20000010099 */
[----:B------:R-:W-:Y:S01]  /*24c0*/  FMUL.FTZ R151, R167, R155 ;  /* 0x0000009ba7977220 */ /* 0x000fe20000410000 */
[----:B------:R-:W-:Y:S01]  /*24d0*/  FFMA.FTZ R116, R121, R117, -R116 ;  /* 0x0000007579747223 */ /* 0x000fe20000010874 */
[C---:B-1----:R-:W-:Y:S01]  /*24e0*/  FMUL.FTZ R186, R185.reuse, R186 ;  /* 0x000000bab9ba7220 */ /* 0x042fe20000410000 */
[C---:B--2---:R-:W-:Y:S01]  /*24f0*/  FMUL.FTZ R165, R160.reuse, R165 ;  /* 0x000000a5a0a57220 */ /* 0x044fe20000410000 */
[----:B------:R-:W-:Y:S01]  /*2500*/  FMUL.FTZ R169, R160, R169 ;  /* 0x000000a9a0a97220 */ /* 0x000fe20000410000 */
[----:B---3--:R-:W-:Y:S01]  /*2510*/  FMUL.FTZ R185, R185, R154 ;  /* 0x0000009ab9b97220 */ /* 0x008fe20000410000 */
        /* <DEDUP_REMOVED lines=8> */
[C---:B------:R-:W-:Y:S01]  /*25a0*/  FMUL.FTZ R116, R158.reuse, R0 ;  /* 0x000000009e747220 */ /* 0x040fe20000410000 */
        /* <DEDUP_REMOVED lines=8> */
[----:B------:R-:W-:Y:S01]  /*2630*/  FMUL.FTZ R178, R163, R178 ;  /* 0x000000b2a3b27220 */ /* 0x000fe20000410000 */
[C---:B------:R-:W-:Y:S01]  /*2640*/  FMUL.FTZ R0, R156.reuse, R116 ;  /* 0x000000749c007220 */ /* 0x040fe20000410000 */
[----:B------:R-:W-:Y:S01]  /*2650*/  FFMA.FTZ R153, R165, R154, -R153 ;  /* 0x0000009aa5997223 */ /* 0x000fe20000010899 */
[----:B------:R-:W-:Y:S01]  /*2660*/  FADD.FTZ R163, RZ, R152 ;  /* 0x00000098ffa37221 */ /* 0x000fe20000010000 */
[-C--:B------:R-:W-:Y:S01]  /*2670*/  FMUL.FTZ R117, R156, R151.reuse ;  /* 0x000000979c757220 */ /* 0x080fe20000410000 */
[C---:B------:R-:W-:Y:S01]  /*2680*/  FFMA.FTZ R0, R157.reuse, R151, -R0 ;  /* 0x000000979d007223 */ /* 0x040fe20000010800 */
[----:B------:R-:W-:Y:S01]  /*2690*/  FFMA.FTZ R155, R72, R131, R153 ;  /* 0x00000083489b7223 */ /* 0x000fe20000010099 */
[C---:B------:R-:W-:Y:S01]  /*26a0*/  FMUL.FTZ R151, R178.reuse, R163 ;  /* 0x000000a3b2977220 */ /* 0x040fe20000410000 */
[----:B------:R-:W-:Y:S01]  /*26b0*/  FFMA.FTZ R117, R157, R116, R117 ;  /* 0x000000749d757223 */ /* 0x000fe20000010075 */
[C---:B------:R-:W-:Y:S01]  /*26c0*/  FMUL.FTZ R153, R171.reuse, R0 ;  /* 0x00000000ab997220 */ /* 0x040fe20000410000 */
[-C--:B------:R-:W-:Y:S01]  /*26d0*/  FMUL.FTZ R152, R178, R155.reuse ;  /* 0x0000009bb2987220 */ /* 0x080fe20000410000 */
[----:B------:R-:W-:Y:S01]  /*26e0*/  FFMA.FTZ R116, R170, R155, -R151 ;  /* 0x0000009baa747223 */ /* 0x000fe20000010897 */
[-C--:B------:R-:W-:Y:S01]  /*26f0*/  FMUL.FTZ R151, R171, R117.reuse ;  /* 0x00000075ab977220 */ /* 0x080fe20000410000 */
[----:B------:R-:W-:Y:S01]  /*2700*/  FFMA.FTZ R153, R166, R117, R153 ;  /* 0x00000075a6997223 */ /* 0x000fe20000010099 */
[----:B------:R-:W-:Y:S01]  /*2710*/  FMUL.FTZ R190, R173, R190 ;  /* 0x000000beadbe7220 */ /* 0x000fe20000410000 */
[----:B------:R-:W-:Y:S01]  /*2720*/  FFMA.FTZ R152, R170, R163, R152 ;  /* 0x000000a3aa987223 */ /* 0x000fe20000010098 */
[----:B------:R-:W-:Y:S01]  /*2730*/  FFMA.FTZ R154, R73, R130, R116 ;  /* 0x00000082499a7223 */ /* 0x000fe20000010074 */
        /* <DEDUP_REMOVED lines=12> */
[----:B------:R-:W-:Y:S01]  /*2800*/  FADD.FTZ R160, RZ, R160 ;  /* 0x000000a0ffa07221 */ /* 0x000fe20000010000 */
[-C--:B------:R-:W-:Y:S01]  /*2810*/  FMUL.FTZ R117, R169, R116.reuse ;  /* 0x00000074a9757220 */ /* 0x080fe20000410000 */
[C---:B------:R-:W-:Y:S01]  /*2820*/  FFMA.FTZ R151, R165.reuse, R116, R152 ;  /* 0x00000074a5977223 */ /* 0x040fe20000010098 */
[----:B------:R-:W-:Y:S01]  /*2830*/  FFMA.FTZ R155, R74, R129, R155 ;  /* 0x000000814a9b7223 */ /* 0x000fe2000001009b */
[----:B------:R-:W-:Y:S01]  /*2840*/  FMUL.FTZ R116, R188, R160 ;  /* 0x000000a0bc747220 */ /* 0x000fe20000410000 */
[----:B------:R-:W-:Y:S01]  /*2850*/  FFMA.FTZ R117, R165, R0, -R117 ;  /* 0x00000000a5757223 */ /* 0x000fe20000010875 */
[----:B------:R-:W-:Y:S01]  /*2860*/  FMUL.FTZ R153, R178, R151 ;  /* 0x00000097b2997220 */ /* 0x000fe20000410000 */
[-C--:B------:R-:W-:Y:S01]  /*2870*/  FMUL.FTZ R163, R188, R155.reuse ;  /* 0x0000009bbca37220 */ /* 0x080fe20000410000 */
[C---:B------:R-:W-:Y:S01]  /*2880*/  FFMA.FTZ R116, R189.reuse, R155, -R116 ;  /* 0x0000009bbd747223 */ /* 0x040fe20000010874 */
[-C--:B------:R-:W-:Y:S01]  /*2890*/  FMUL.FTZ R0, R178, R117.reuse ;  /* 0x00000075b2007220 */ /* 0x080fe20000410000 */
[C---:B------:R-:W-:Y:S01]  /*28a0*/  FFMA.FTZ R153, R170.reuse, R117, -R153 ;  /* 0x00000075aa997223 */ /* 0x040fe20000010899 */
[----:B------:R-:W-:Y:S01]  /*28b0*/  FFMA.FTZ R163, R189, R160, R163 ;  /* 0x000000a0bda37223 */ /* 0x000fe200000100a3 */
[----:B------:R-:W-:Y:S01]  /*28c0*/  FFMA.FTZ R117, R75, R128, R116 ;  /* 0x000000804b757223 */ /* 0x000fe20000010074 */
[----:B------:R-:W-:-:S02]  /*28d0*/  FFMA.FTZ R0, R170, R151, R0 ;  /* 0x00000097aa007223 */ /* 0x000fc40000010000 */
        /* <DEDUP_REMOVED lines=17> */
[----:B------:R-:W-:Y:S01]  /*29f0*/  FFMA.FTZ R154, R195, R151, -R154 ;  /* 0x00000097c39a7223 */ /* 0x000fe2000001089a */
[C---:B------:R-:W-:Y:S01]  /*2a00*/  FMUL.FTZ R151, R200.reuse, R117 ;  /* 0x00000075c8977220 */ /* 0x040fe20000410000 */
[----:B------:R-:W-:-:S03]  /*2a10*/  FMUL.FTZ R116, R200, R0 ;  /* 0x00000000c8747220 */ /* 0x000fc60000410000 */
[C---:B------:R-:W-:Y:S01]  /*2a20*/  FFMA.FTZ R151, R187.reuse, R0, -R151 ;  /* 0x00000000bb977223 */ /* 0x040fe20000010897 */
[----:B------:R-:W-:Y:S01]  /*2a30*/  FFMA.FTZ R116, R187, R117, R116 ;  /* 0x00000075bb747223 */ /* 0x000fe20000010074 */
[----:B------:R-:W-:Y:S02]  /*2a40*/  ISETP.NE.AND P1, PT, R144, 0x1f, PT ;  /* 0x0000001f9000780c */ /* 0x000fe40003f25270 */
[CC--:B------:R-:W-:Y:S01]  /*2a50*/  FMUL.FTZ R117, R192.reuse, R151.reuse ;  /* 0x00000097c0757220 */ /* 0x0c0fe20000410000 */
[----:B------:R-:W-:Y:S01]  /*2a60*/  FMUL.FTZ R0, R192, R116 ;  /* 0x00000074c0007220 */ /* 0x000fe20000410000 */
[C---:B------:R-:W-:Y:S02]  /*2a70*/  FFMA.FTZ R153, R195.reuse, R160, R153 ;  /* 0x000000a0c3997223 */ /* 0x040fe40000010099 */
[C---:B------:R-:W-:Y:S01]  /*2a80*/  FFMA.FTZ R117, R195.reuse, R116, R117 ;  /* 0x00000074c3757223 */ /* 0x040fe20000010075 */
[----:B------:R-:W-:Y:S01]  /*2a90*/  FFMA.FTZ R0, R195, R151, -R0 ;  /* 0x00000097c3007223 */ /* 0x000fe20000010800 */
[----:B------:R-:W-:-:S02]  /*2aa0*/  FADD.FTZ R153, RZ, R153 ;  /* 0x00000099ff997221 */ /* 0x000fc40000010000 */
[C---:B------:R-:W-:Y:S01]  /*2ab0*/  FMUL.FTZ R151, R198.reuse, R117 ;  /* 0x00000075c6977220 */ /* 0x040fe20000410000 */
[C---:B------:R-:W-:Y:S01]  /*2ac0*/  FMUL.FTZ R116, R198.reuse, R0 ;  /* 0x00000000c6747220 */ /* 0x040fe20000410000 */
[----:B------:R-:W-:Y:S01]  /*2ad0*/  FFMA.FTZ R154, R69, R126, R154 ;  /* 0x0000007e459a7223 */ /* 0x000fe2000001009a */
[C---:B------:R-:W-:Y:S01]  /*2ae0*/  FMUL.FTZ R155, R198.reuse, R153 ;  /* 0x00000099c69b7220 */ /* 0x040fe20000410000 */
[C---:B------:R-:W-:Y:S01]  /*2af0*/  FFMA.FTZ R151, R199.reuse, R0, -R151 ;  /* 0x00000000c7977223 */ /* 0x040fe20000010897 */
[C---:B------:R-:W-:Y:S01]  /*2b00*/  FFMA.FTZ R117, R199.reuse, R117, R116 ;  /* 0x00000075c7757223 */ /* 0x040fe20000010074 */
[-C--:B------:R-:W-:Y:S01]  /*2b10*/  FMUL.FTZ R152, R198, R154.reuse ;  /* 0x0000009ac6987220 */ /* 0x080fe20000410000 */
[----:B------:R-:W-:Y:S01]  /*2b20*/  FFMA.FTZ R155, R199, R154, -R155 ;  /* 0x0000009ac79b7223 */ /* 0x000fe2000001089b */
[----:B------:R-:W-:Y:S01]  /*2b30*/  @P1 LEA R116, R144, UR19, 0x3 ;  /* 0x0000001390741c11 */ /* 0x000fe2000f8e18ff */
[C---:B------:R-:W-:Y:S01]  /*2b40*/  FMUL.FTZ R154, R185.reuse, R151 ;  /* 0x00000097b99a7220 */ /* 0x040fe20000410000 */
[----:B------:R-:W-:-:S03]  /*2b50*/  FMUL.FTZ R0, R185, R117 ;  /* 0x00000075b9007220 */ /* 0x000fc60000410000 */
[----:B------:R-:W-:Y:S02]  /*2b60*/  FFMA.FTZ R154, R186, R117, R154 ;  /* 0x00000075ba9a7223 */ /* 0x000fe4000001009a */
[----:B------:R-:W1:Y:S01]  /*2b70*/  @P1 LDS.64 R116, [R116+0x3558] ;  /* 0x0035580074741984 */ /* 0x000e620000000a00 */
[----:B------:R-:W-:Y:S01]  /*2b80*/  FFMA.FTZ R152, R199, R153, R152 ;  /* 0x00000099c7987223 */ /* 0x000fe20000010098 */
[----:B------:R-:W-:-:S03]  /*2b90*/  FFMA.FTZ R155, R70, R125, R155 ;  /* 0x0000007d469b7223 */ /* 0x000fc6000001009b */
[----:B------:R-:W-:Y:S01]  /*2ba0*/  FADD.FTZ R152, RZ, R152 ;  /* 0x00000098ff987221 */ /* 0x000fe20000010000 */
[----:B------:R-:W-:-:S03]  /*2bb0*/  FMUL.FTZ R163, R185, R155 ;  /* 0x0000009bb9a37220 */ /* 0x000fc60000410000 */
[-C--:B------:R-:W-:Y:S01]  /*2bc0*/  FMUL.FTZ R153, R185, R152.reuse ;  /* 0x00000098b9997220 */ /* 0x080fe20000410000 */
[C---:B------:R-:W-:Y:S01]  /*2bd0*/  FFMA.FTZ R163, R186.reuse, R152, R163 ;  /* 0x00000098baa37223 */ /* 0x040fe200000100a3 */
[----:B------:R-:W-:Y:S02]  /*2be0*/  BSSY B0, `(.L_x_14216) ;  /* 0x0000010000007945 */ /* 0x000fe40003800000 */
[C---:B------:R-:W-:Y:S01]  /*2bf0*/  FFMA.FTZ R160, R186.reuse, R155, -R153 ;  /* 0x0000009bbaa07223 */ /* 0x040fe20000010899 */
[----:B------:R-:W-:Y:S01]  /*2c00*/  FFMA.FTZ R151, R186, R151, -R0 ;  /* 0x00000097ba977223 */ /* 0x000fe20000010800 */
[----:B------:R-:W-:Y:S02]  /*2c10*/  FADD.FTZ R163, RZ, R163 ;  /* 0x000000a3ffa37221 */ /* 0x000fe40000010000 */
[----:B------:R-:W-:Y:S01]  /*2c20*/  FFMA.FTZ R152, R71, R124, R160 ;  /* 0x0000007c47987223 */ /* 0x000fe200000100a0 */
[----:B0-----:R-:W-:Y:S06]  /*2c30*/  @P1 BRA `(.L_x_14217) ;  /* 0x0000000000281947 */ /* 0x001fec0003800000 */
[----:B------:R-:W-:Y:S01]  /*2c40*/  UISETP.NE.AND UP0, UPT, UR13, UR18, UPT ;  /* 0x000000120d00728c */ /* 0x000fe2000bf05270 */
[----:B-1----:R-:W-:Y:S02]  /*2c50*/  MOV R117, RZ ;  /* 0x000000ff00757202 */ /* 0x002fe40000000f00 */
[----:B------:R-:W-:-:S03]  /*2c60*/  MOV R116, 0x3f800000 ;  /* 0x3f80000000747802 */ /* 0x000fc60000000f00 */
[----:B------:R-:W-:-:S05]  /*2c70*/  PLOP3.LUT P3, PT, PT, PT, UP0, 0x80, 0x0 ;  /* 0x000000000000781c */ /* 0x000fca0003f6f008 */
[----:B------:R-:W-:-:S04]  /*2c80*/  @UP0 ULEA.HI UR44, UR13, UR13, URZ, 0x1 ;  /* 0x0000000d0d2c0291 */ /* 0x000fc8000f8f083f */
[----:B------:R-:W-:-:S04]  /*2c90*/  @UP0 ULOP3.LUT UR44, UR44, 0xfffffe, URZ, 0xc0, !UPT ;  /* 0x00fffffe2c2c0892 */ /* 0x000fc8000f8ec03f */
[----:B------:R-:W-:-:S04]  /*2ca0*/  @UP0 UIADD3 UR44, -UR44, UR13, URZ ;  /* 0x0000000d2c2c0290 */ /* 0x000fc8000fffe13f */
[----:B------:R-:W-:-:S04]  /*2cb0*/  @UP0 ULEA UR44, UR44, UR7, 0x8 ;  /* 0x000000072c2c0291 */ /* 0x000fc8000f8e403f */
[----:B------:R-:W-:-:S09]  /*2cc0*/  @UP0 ULEA UR44, UR44, UR19, 0x3 ;  /* 0x000000132c2c0291 */ /* 0x000fd2000f8e183f */
[----:B------:R-:W0:Y:S03]  /*2cd0*/  @P3 LDS.64 R116, [UR44+0x2550] ;  /* 0x0025502cff743984 */ /* 0x000e260008000a00 */
.L_x_14217:
[----:B------:R-:W-:Y:S05]  /*2ce0*/  BSYNC B0 ;  /* 0x0000000000007941 */ /* 0x000fea0003800000 */
.L_x_14216:
[----:B------:R-:W2:Y:S01]  /*2cf0*/  SHFL.UP PT, R160, R163, 0x1, RZ ;  /* 0x04200000a3a07989 */ /* 0x000ea200000e00ff */
[----:B------:R-:W-:Y:S01]  /*2d00*/  ISETP.GE.AND P3, PT, R142, 0x1, PT ;  /* 0x000000018e00780c */ /* 0x000fe20003f66270 */
[----:B------:R-:W-:Y:S01]  /*2d10*/  FADD.FTZ R205, R39, R39 ;  /* 0x0000002727cd7221 */ /* 0x000fe20000010000 */
[----:B-----5:R-:W-:Y:S01]  /*2d20*/  R2UR UR46, R149 ;  /* 0x00000000952e72ca */ /* 0x020fe200000e0000 */
[----:B------:R-:W3:Y:S01]  /*2d30*/  SHFL.UP PT, R155, R152, 0x1, RZ ;  /* 0x04200000989b7989 */ /* 0x000ee200000e00ff */
[----:B------:R-:W-:Y:S01]  /*2d40*/  R2UR UR45, R148 ;  /* 0x00000000942d72ca */ /* 0x000fe200000e0000 */
[----:B------:R-:W-:Y:S01]  /*2d50*/  FADD.FTZ R148, R51, R51 ;  /* 0x0000003333947221 */ /* 0x000fe20000010000 */
[C---:B------:R-:W-:Y:S01]  /*2d60*/  ISETP.NE.AND P6, PT, R150.reuse, 0x1f, PT ;  /* 0x0000001f9600780c */ /* 0x040fe20003fc5270 */
[----:B------:R-:W4:Y:S01]  /*2d70*/  SHFL.UP PT, R0, R151, 0x1, RZ ;  /* 0x0420000097007989 */ /* 0x000f2200000e00ff */
[----:B------:R-:W-:Y:S01]  /*2d80*/  ISETP.GT.U32.AND P4, PT, R150, 0x17, PT ;  /* 0x000000179600780c */ /* 0x000fe20003f84070 */
[----:B------:R-:W-:Y:S01]  /*2d90*/  FADD.FTZ R197, R38, R38 ;  /* 0x0000002626c57221 */ /* 0x000fe20000010000 */
[----:B------:R-:W-:Y:S01]  /*2da0*/  ISETP.GT.U32.AND P5, PT, R150, 0xf, PT ;  /* 0x0000000f9600780c */ /* 0x000fe20003fa4070 */
[----:B------:R-:W1:Y:S01]  /*2db0*/  SHFL.UP PT, R153, R154, 0x1, RZ ;  /* 0x042000009a997989 */ /* 0x000e6200000e00ff */
[----:B------:R-:W-:Y:S01]  /*2dc0*/  FADD.FTZ R194, R37, R37 ;  /* 0x0000002525c27221 */ /* 0x000fe20000010000 */
[----:B------:R-:W-:Y:S01]  /*2dd0*/  FADD.FTZ R193, R36, R36 ;  /* 0x0000002424c17221 */ /* 0x000fe20000010000 */
[----:B------:R-:W-:Y:S01]  /*2de0*/  BSSY B0, `(.L_x_14218) ;  /* 0x00001f8000007945 */ /* 0x000fe20003800000 */
[----:B------:R-:W-:-:S02]  /*2df0*/  FMUL.FTZ R179, R103, UR46 ;  /* 0x0000002e67b37c20 */ /* 0x000fc40008410000 */
[----:B------:R-:W-:Y:S01]  /*2e00*/  FMUL.FTZ R149, R113, UR45 ;  /* 0x0000002d71957c20 */ /* 0x000fe20008410000 */
[----:B------:R-:W-:-:S03]  /*2e10*/  FMUL.FTZ R181, R103, UR45 ;  /* 0x0000002d67b57c20 */ /* 0x000fc60008410000 */
[----:B------:R-:W-:Y:S01]  /*2e20*/  FFMA.FTZ R149, R112, UR46, R149 ;  /* 0x0000002e70957c23 */ /* 0x000fe20008010095 */
[----:B------:R-:W-:Y:S01]  /*2e30*/  FFMA.FTZ R176, R102, UR46, R181 ;  /* 0x0000002e66b07c23 */ /* 0x000fe200080100b5 */
[C---:B--2---:R-:W-:Y:S01]  /*2e40*/  FMUL.FTZ R164, R154.reuse, R160 ;  /* 0x000000a09aa47220 */ /* 0x044fe20000410000 */
[----:B------:R-:W-:Y:S01]  /*2e50*/  FMUL.FTZ R181, R87, UR45 ;  /* 0x0000002d57b57c20 */ /* 0x000fe20008410000 */
[CC--:B---3--:R-:W-:Y:S02]  /*2e60*/  FMUL.FTZ R173, R154.reuse, R155.reuse ;  /* 0x0000009b9aad7220 */ /* 0x0c8fe40000410000 */
[C---:B------:R-:W-:Y:S01]  /*2e70*/  FFMA.FTZ R155, R151.reuse, R155, -R164 ;  /* 0x0000009b979b7223 */ /* 0x040fe200000108a4 */
[----:B----4-:R-:W-:Y:S01]  /*2e80*/  FMUL.FTZ R162, R154, R0 ;  /* 0x000000009aa27220 */ /* 0x010fe20000410000 */
[C---:B------:R-:W-:Y:S02]  /*2e90*/  FFMA.FTZ R164, R151.reuse, R160, R173 ;  /* 0x000000a097a47223 */ /* 0x040fe400000100ad */
[----:B------:R-:W-:Y:S01]  /*2ea0*/  @P3 FADD.FTZ R152, R152, R155 ;  /* 0x0000009b98983221 */ /* 0x000fe20000010000 */
[-C--:B-1----:R-:W-:Y:S01]  /*2eb0*/  FFMA.FTZ R173, R151, R153.reuse, R162 ;  /* 0x0000009997ad7223 */ /* 0x082fe200000100a2 */
[----:B------:R-:W-:Y:S01]  /*2ec0*/  FMUL.FTZ R160, R154, R153 ;  /* 0x000000999aa07220 */ /* 0x000fe20000410000 */
[----:B------:R-:W-:-:S03]  /*2ed0*/  @P3 FADD.FTZ R163, R163, R164 ;  /* 0x000000a4a3a33221 */ /* 0x000fc60000010000 */
[----:B------:R-:W-:Y:S01]  /*2ee0*/  @P3 FFMA.FTZ R151, R151, R0, -R160 ;  /* 0x0000000097973223 */ /* 0x000fe200000108a0 */
[----:B------:R-:W-:Y:S01]  /*2ef0*/  FSEL R173, R154, R173, !P3 ;  /* 0x000000ad9aad7208 */ /* 0x000fe20005800000 */
[----:B------:R-:W1:Y:S01]  /*2f00*/  SHFL.UP PT, R162, R163, 0x2, RZ ;  /* 0x04400000a3a27989 */ /* 0x000e6200000e00ff */
[----:B------:R-:W-:-:S03]  /*2f10*/  ISETP.GE.AND P3, PT, R142, 0x2, PT ;  /* 0x000000028e00780c */ /* 0x000fc60003f66270 */
[----:B------:R-:W2:Y:S04]  /*2f20*/  SHFL.UP PT, R160, R152, 0x2, RZ ;  /* 0x0440000098a07989 */ /* 0x000ea800000e00ff */
[----:B------:R-:W3:Y:S04]  /*2f30*/  SHFL.UP PT, R0, R151, 0x2, RZ ;  /* 0x0440000097007989 */ /* 0x000ee800000e00ff */
[----:B------:R-:W4:Y:S01]  /*2f40*/  SHFL.UP PT, R154, R173, 0x2, RZ ;  /* 0x04400000ad9a7989 */ /* 0x000f2200000e00ff */
[C---:B-1----:R-:W-:Y:S01]  /*2f50*/  FMUL.FTZ R164, R173.reuse, R162 ;  /* 0x000000a2ada47220 */ /* 0x042fe20000410000 */
[----:B--2---:R-:W-:-:S03]  /*2f60*/  FMUL.FTZ R177, R173, R160 ;  /* 0x000000a0adb17220 */ /* 0x004fc60000410000 */
[----:B------:R-:W-:Y:S01]  /*2f70*/  FFMA.FTZ R175, R151, R160, -R164 ;  /* 0x000000a097af7223 */ /* 0x000fe200000108a4 */
[----:B---3--:R-:W-:Y:S01]  /*2f80*/  FMUL.FTZ R155, R173, R0 ;  /* 0x00000000ad9b7220 */ /* 0x008fe20000410000 */
[----:B------:R-:W-:Y:S02]  /*2f90*/  FFMA.FTZ R162, R151, R162, R177 ;  /* 0x000000a297a27223 */ /* 0x000fe400000100b1 */
[----:B------:R-:W-:Y:S01]  /*2fa0*/  @P3 FADD.FTZ R152, R152, R175 ;  /* 0x000000af98983221 */ /* 0x000fe20000010000 */
[----:B------:R-:W-:Y:S01]  /*2fb0*/  FMUL.FTZ R177, R101, UR45 ;  /* 0x0000002d65b17c20 */ /* 0x000fe20008410000 */
[-C--:B----4-:R-:W-:Y:S01]  /*2fc0*/  FMUL.FTZ R153, R173, R154.reuse ;  /* 0x0000009aad997220 */ /* 0x090fe20000410000 */
[----:B------:R-:W-:Y:S01]  /*2fd0*/  FFMA.FTZ R154, R151, R154, R155 ;  /* 0x0000009a979a7223 */ /* 0x000fe2000001009b */
[----:B------:R-:W-:Y:S01]  /*2fe0*/  @P3 FADD.FTZ R163, R163, R162 ;  /* 0x000000a2a3a33221 */ /* 0x000fe20000010000 */
[----:B------:R-:W1:Y:S01]  /*2ff0*/  SHFL.UP PT, R155, R152, 0x4, RZ ;  /* 0x04800000989b7989 */ /* 0x000e6200000e00ff */
[----:B------:R-:W-:Y:S01]  /*3000*/  @P3 FFMA.FTZ R151, R151, R0, -R153 ;  /* 0x0000000097973223 */ /* 0x000fe20000010899 */
[----:B------:R-:W-:Y:S01]  /*3010*/  FFMA.FTZ R177, R100, UR46, R177 ;  /* 0x0000002e64b17c23 */ /* 0x000fe200080100b1 */
[----:B------:R-:W-:Y:S01]  /*3020*/  FSEL R154, R173, R154, !P3 ;  /* 0x0000009aad9a7208 */ /* 0x000fe20005800000 */
[----:B------:R-:W2:Y:S01]  /*3030*/  SHFL.UP PT, R160, R163, 0x4, RZ ;  /* 0x04800000a3a07989 */ /* 0x000ea200000e00ff */
[----:B------:R-:W-:-:S03]  /*3040*/  ISETP.GE.AND P3, PT, R142, 0x4, PT ;  /* 0x000000048e00780c */ /* 0x000fc60003f66270 */
[----:B------:R-:W3:Y:S04]  /*3050*/  SHFL.UP PT, R0, R151, 0x4, RZ ;  /* 0x0480000097007989 */ /* 0x000ee800000e00ff */
[----:B------:R-:W4:Y:S01]  /*3060*/  SHFL.UP PT, R153, R154, 0x4, RZ ;  /* 0x048000009a997989 */ /* 0x000f2200000e00ff */
[C---:B-1----:R-:W-:Y:S01]  /*3070*/  FMUL.FTZ R173, R154.reuse, R155 ;  /* 0x0000009b9aad7220 */ /* 0x042fe20000410000 */
[----:B--2---:R-:W-:-:S03]  /*3080*/  FMUL.FTZ R164, R154, R160 ;  /* 0x000000a09aa47220 */ /* 0x004fc60000410000 */
[C---:B------:R-:W-:Y:S01]  /*3090*/  FFMA.FTZ R160, R151.reuse, R160, R173 ;  /* 0x000000a097a07223 */ /* 0x040fe200000100ad */
[CC--:B---3--:R-:W-:Y:S01]  /*30a0*/  FMUL.FTZ R162, R154.reuse, R0.reuse ;  /* 0x000000009aa27220 */ /* 0x0c8fe20000410000 */
[----:B------:R-:W-:Y:S02]  /*30b0*/  FFMA.FTZ R155, R151, R155, -R164 ;  /* 0x0000009b979b7223 */ /* 0x000fe400000108a4 */
[----:B------:R-:W-:Y:S01]  /*30c0*/  @P3 FADD.FTZ R163, R163, R160 ;  /* 0x000000a0a3a33221 */ /* 0x000fe20000010000 */
[CC--:B----4-:R-:W-:Y:S01]  /*30d0*/  FFMA.FTZ R175, R151.reuse, R153.reuse, R162 ;  /* 0x0000009997af7223 */ /* 0x0d0fe200000100a2 */
[----:B------:R-:W-:Y:S01]  /*30e0*/  FMUL.FTZ R153, R154, R153 ;  /* 0x000000999a997220 */ /* 0x000fe20000410000 */
        /* <DEDUP_REMOVED lines=14> */
[-C--:B----4-:R-:W-:Y:S01]  /*31d0*/  FMUL.FTZ R153, R175, R154.reuse ;  /* 0x0000009aaf997220 */ /* 0x090fe20000410000 */
[----:B------:R-:W-:Y:S01]  /*31e0*/  FFMA.FTZ R164, R151, R154, R164 ;  /* 0x0000009a97a47223 */ /* 0x000fe200000100a4 */
[----:B------:R-:W-:Y:S02]  /*31f0*/  @P3 FADD.FTZ R163, R163, R162 ;  /* 0x000000a2a3a33221 */ /* 0x000fe40000010000 */
[----:B------:R-:W1:Y:S01]  /*3200*/  SHFL.UP PT, R154, R152, 0x10, RZ ;  /* 0x06000000989a7989 */ /* 0x000e6200000e00ff */
[----:B------:R-:W-:Y:S01]  /*3210*/  @P3 FFMA.FTZ R151, R151, R0, -R153 ;  /* 0x0000000097973223 */ /* 0x000fe20000010899 */
[----:B------:R-:W-:-:S02]  /*3220*/  FSEL R164, R175, R164, !P3 ;  /* 0x000000a4afa47208 */ /* 0x000fc40005800000 */
[----:B------:R-:W2:Y:S01]  /*3230*/  SHFL.UP PT, R155, R163, 0x10, RZ ;  /* 0x06000000a39b7989 */ /* 0x000ea200000e00ff */
[----:B------:R-:W-:Y:S01]  /*3240*/  ISETP.GE.AND P3, PT, R142, 0x10, PT ;  /* 0x000000108e00780c */ /* 0x000fe20003f66270 */
[----:B------:R-:W-:Y:S02]  /*3250*/  FMUL.FTZ R175, R107, UR45 ;  /* 0x0000002d6baf7c20 */ /* 0x000fe40008410000 */
[----:B------:R-:W3:Y:S02]  /*3260*/  SHFL.UP PT, R153, R151, 0x10, RZ ;  /* 0x0600000097997989 */ /* 0x000ee400000e00ff */
[----:B------:R-:W-:Y:S02]  /*3270*/  FFMA.FTZ R175, R106, UR46, R175 ;  /* 0x0000002e6aaf7c23 */ /* 0x000fe400080100af */
[----:B------:R-:W4:Y:S01]  /*3280*/  SHFL.UP PT, R0, R164, 0x10, RZ ;  /* 0x06000000a4007989 */ /* 0x000f2200000e00ff */
[C---:B-1----:R-:W-:Y:S01]  /*3290*/  FMUL.FTZ R172, R164.reuse, R154 ;  /* 0x0000009aa4ac7220 */ /* 0x042fe20000410000 */
[----:B--2---:R-:W-:-:S03]  /*32a0*/  FMUL.FTZ R162, R164, R155 ;  /* 0x0000009ba4a27220 */ /* 0x004fc60000410000 */
[----:B------:R-:W-:Y:S01]  /*32b0*/  FFMA.FTZ R172, R151, R155, R172 ;  /* 0x0000009b97ac7223 */ /* 0x000fe200000100ac */
[----:B---3--:R-:W-:-:S03]  /*32c0*/  FMUL.FTZ R160, R164, R153 ;  /* 0x00000099a4a07220 */ /* 0x008fc60000410000 */
[----:B------:R-:W-:Y:S01]  /*32d0*/  @P3 FADD.FTZ R163, R163, R172 ;  /* 0x000000aca3a33221 */ /* 0x000fe20000010000 */
[----:B------:R-:W-:Y:S01]  /*32e0*/  FADD.FTZ R172, R46, R46 ;  /* 0x0000002e2eac7221 */ /* 0x000fe20000010000 */
[CC--:B----4-:R-:W-:Y:S01]  /*32f0*/  FFMA.FTZ R173, R151.reuse, R0.reuse, R160 ;  /* 0x0000000097ad7223 */ /* 0x0d0fe200000100a0 */
[C---:B------:R-:W-:Y:S02]  /*3300*/  FMUL.FTZ R160, R164.reuse, R0 ;  /* 0x00000000a4a07220 */ /* 0x040fe40000410000 */
[----:B------:R-:W-:Y:S02]  /*3310*/  SHFL.IDX PT, R0, R147, RZ, 0x1f ;  /* 0x00001fff93007589 */ /* 0x000fe400000e0000 */
[----:B------:R-:W-:Y:S01]  /*3320*/  FSEL R174, R164, R173, !P3 ;  /* 0x000000ada4ae7208 */ /* 0x000fe20005800000 */
[C---:B------:R-:W-:Y:S01]  /*3330*/  FFMA.FTZ R173, R151.reuse, R154, -R162 ;  /* 0x0000009a97ad7223 */ /* 0x040fe200000108a2 */
[----:B------:R-:W-:Y:S01]  /*3340*/  @P3 FFMA.FTZ R151, R151, R153, -R160 ;  /* 0x0000009997973223 */ /* 0x000fe200000108a0 */
[----:B------:R-:W-:Y:S01]  /*3350*/  SHFL.UP PT, R163, R163, 0x1, RZ ;  /* 0x04200000a3a37989 */ /* 0x000fe200000e00ff */
[----:B------:R-:W-:Y:S01]  /*3360*/  FADD.FTZ R162, R45, R45 ;  /* 0x0000002d2da27221 */ /* 0x000fe20000010000 */
[----:B------:R-:W-:Y:S01]  /*3370*/  @P3 FADD.FTZ R152, R152, R173 ;  /* 0x000000ad98983221 */ /* 0x000fe20000010000 */
[----:B------:R-:W-:Y:S01]  /*3380*/  ISETP.GT.U32.AND P3, PT, R150, 0x1b, PT ;  /* 0x0000001b9600780c */ /* 0x000fe20003f64070 */
[----:B------:R-:W1:Y:S01]  /*3390*/  SHFL.UP PT, R153, R174, 0x1, RZ ;  /* 0x04200000ae997989 */ /* 0x000e6200000e00ff */
[----:B------:R-:W-:Y:S01]  /*33a0*/  FMUL.FTZ R173, R111, UR45 ;  /* 0x0000002d6fad7c20 */ /* 0x000fe20008410000 */
[----:B------:R-:W-:Y:S01]  /*33b0*/  FFMA.FTZ R164, R102, UR45, -R179 ;  /* 0x0000002d66a47c23 */ /* 0x000fe200080108b3 */
[----:B------:R-:W-:Y:S01]  /*33c0*/  FMUL.FTZ R179, R87, UR46 ;  /* 0x0000002e57b37c20 */ /* 0x000fe20008410000 */
[----:B------:R2:W3:Y:S01]  /*33d0*/  SHFL.IDX PT, R160, R146, RZ, 0x1f ;  /* 0x00001fff92a07589 */ /* 0x0004e200000e0000 */
[----:B------:R-:W-:-:S03]  /*33e0*/  FFMA.FTZ R173, R110, UR46, R173 ;  /* 0x0000002e6ead7c23 */ /* 0x000fc600080100ad */
[----:B------:R-:W4:Y:S04]  /*33f0*/  SHFL.UP PT, R151, R151, 0x1, RZ ;  /* 0x0420000097977989 */ /* 0x000f2800000e00ff */
[----:B------:R-:W0:Y:S01]  /*3400*/  SHFL.UP PT, R152, R152, 0x1, RZ ;  /* 0x0420000098987989 */ /* 0x000e2200000e00ff */
[----:B--2---:R-:W-:-:S04]  /*3410*/  MOV R146, UR13 ;  /* 0x0000000d00927c02 */ /* 0x004fc80008000f00 */
[----:B------:R-:W-:Y:S01]  /*3420*/  ISETP.GE.OR P0, PT, R146, UR18, P0 ;  /* 0x0000001292007c0c */ /* 0x000fe20008706670 */
[----:B------:R-:W-:Y:S01]  /*3430*/  FADD.FTZ R146, R44, R44 ;  /* 0x0000002c2c927221 */ /* 0x000fe20000010000 */
[C---:B-1----:R-:W-:Y:S01]  /*3440*/  FMUL.FTZ R154, R153.reuse, R0 ;  /* 0x00000000999a7220 */ /* 0x042fe20000410000 */
[----:B---3--:R-:W-:-:S10]  /*3450*/  FMUL.FTZ R153, R153, R160 ;  /* 0x000000a099997220 */ /* 0x008fd40000410000 */
[----:B------:R-:W-:Y:S01]  /*3460*/  VOTEU.ALL UP0, P0 ;  /* 0x00000000003f7886 */ /* 0x000fe20000000000 */
[C---:B----4-:R-:W-:Y:S01]  /*3470*/  FFMA.FTZ R147, R151.reuse, R160, -R154 ;  /* 0x000000a097937223 */ /* 0x050fe2000001089a */
[----:B------:R-:W-:Y:S01]  /*3480*/  FFMA.FTZ R154, R151, R0, R153 ;  /* 0x00000000979a7223 */ /* 0x000fe20000010099 */
[C---:B------:R-:W-:Y:S01]  /*3490*/  FMUL.FTZ R151, R115.reuse, UR46 ;  /* 0x0000002e73977c20 */ /* 0x040fe20008410000 */
[----:B------:R-:W-:Y:S01]  /*34a0*/  FMUL.FTZ R153, R115, UR45 ;  /* 0x0000002d73997c20 */ /* 0x000fe20008410000 */
[----:B0-----:R-:W-:Y:S01]  /*34b0*/  @P2 FADD.FTZ R160, R152, R147 ;  /* 0x0000009398a02221 */ /* 0x001fe20000010000 */
[----:B------:R-:W-:Y:S01]  /*34c0*/  FMUL.FTZ R147, R113, UR46 ;  /* 0x0000002e71937c20 */ /* 0x000fe20008410000 */
[----:B------:R-:W-:Y:S01]  /*34d0*/  @P2 FADD.FTZ R0, R163, R154 ;  /* 0x0000009aa3002221 */ /* 0x000fe20000010000 */
[----:B------:R-:W-:Y:S01]  /*34e0*/  FADD.FTZ R154, R48, R48 ;  /* 0x00000030309a7221 */ /* 0x000fe20000010000 */
[----:B------:R-:W-:Y:S01]  /*34f0*/  FADD.FTZ R152, R49, R49 ;  /* 0x0000003131987221 */ /* 0x000fe20000010000 */
[----:B------:R-:W-:Y:S01]  /*3500*/  FFMA.FTZ R147, R112, UR45, -R147 ;  /* 0x0000002d70937c23 */ /* 0x000fe20008010893 */
[C---:B------:R-:W-:Y:S01]  /*3510*/  FFMA.FTZ R151, R114.reuse, UR45, -R151 ;  /* 0x0000002d72977c23 */ /* 0x040fe20008010897 */
[----:B------:R-:W-:Y:S01]  /*3520*/  FFMA.FTZ R163, R114, UR46, R153 ;  /* 0x0000002e72a37c23 */ /* 0x000fe20008010099 */
[----:B------:R-:W-:Y:S01]  /*3530*/  ISETP.GT.U32.AND P2, PT, R150, 0x1d, PT ;  /* 0x0000001d9600780c */ /* 0x000fe20003f44070 */
[C---:B------:R-:W-:Y:S01]  /*3540*/  FMUL.FTZ R155, R154.reuse, R147 ;  /* 0x000000939a9b7220 */ /* 0x040fe20000410000 */
[----:B------:R-:W-:Y:S01]  /*3550*/  FMUL.FTZ R154, R154, R149 ;  /* 0x000000959a9a7220 */ /* 0x000fe20000410000 */
[C---:B------:R-:W-:Y:S01]  /*3560*/  FMUL.FTZ R147, R109.reuse, UR46 ;  /* 0x0000002e6d937c20 */ /* 0x040fe20008410000 */
[----:B------:R-:W-:Y:S01]  /*3570*/  FMUL.FTZ R153, R152, R151 ;  /* 0x0000009798997220 */ /* 0x000fe20000410000 */
[----:B------:R-:W-:Y:S01]  /*3580*/  FMUL.FTZ R149, R109, UR45 ;  /* 0x0000002d6d957c20 */ /* 0x000fe20008410000 */
[----:B------:R-:W-:Y:S01]  /*3590*/  FMUL.FTZ R151, R111, UR46 ;  /* 0x0000002e6f977c20 */ /* 0x000fe20008410000 */
[----:B------:R-:W-:Y:S01]  /*35a0*/  FADD.FTZ R150, R50, R50 ;  /* 0x0000003232967221 */ /* 0x000fe20000010000 */
[----:B------:R-:W-:Y:S01]  /*35b0*/  FFMA.FTZ R147, R108, UR45, -R147 ;  /* 0x0000002d6c937c23 */ /* 0x000fe20008010893 */
[----:B------:R-:W-:Y:S01]  /*35c0*/  FMUL.FTZ R152, R152, R163 ;  /* 0x000000a398987220 */ /* 0x000fe20000410000 */
[----:B------:R-:W-:Y:S01]  /*35d0*/  FFMA.FTZ R149, R108, UR46, R149 ;  /* 0x0000002e6c957c23 */ /* 0x000fe20008010095 */
[----:B------:R-:W-:Y:S01]  /*35e0*/  FFMA.FTZ R163, R110, UR45, -R151 ;  /* 0x0000002d6ea37c23 */ /* 0x000fe20008010897 */
[C---:B------:R-:W-:Y:S01]  /*35f0*/  FMUL.FTZ R151, R150.reuse, R147 ;  /* 0x0000009396977220 */ /* 0x040fe20000410000 */
[C---:B------:R-:W-:Y:S01]  /*3600*/  FMUL.FTZ R147, R105.reuse, UR46 ;  /* 0x0000002e69937c20 */ /* 0x040fe20008410000 */
[----:B------:R-:W-:Y:S01]  /*3610*/  FMUL.FTZ R150, R150, R149 ;  /* 0x0000009596967220 */ /* 0x000fe20000410000 */
[C---:B------:R-:W-:Y:S01]  /*3620*/  FMUL.FTZ R149, R148.reuse, R163 ;  /* 0x000000a394957220 */ /* 0x040fe20000410000 */
[----:B------:R-:W-:Y:S01]  /*3630*/  FMUL.FTZ R148, R148, R173 ;  /* 0x000000ad94947220 */ /* 0x000fe20000410000 */
[----:B------:R-:W-:Y:S01]  /*3640*/  FMUL.FTZ R163, R105, UR45 ;  /* 0x0000002d69a37c20 */ /* 0x000fe20008410000 */
[----:B------:R-:W-:Y:S01]  /*3650*/  FMUL.FTZ R173, R107, UR46 ;  /* 0x0000002e6bad7c20 */ /* 0x000fe20008410000 */
[C---:B------:R-:W-:Y:S01]  /*3660*/  FFMA.FTZ R147, R104.reuse, UR45, -R147 ;  /* 0x0000002d68937c23 */ /* 0x040fe20008010893 */
[----:B------:R-:W-:Y:S01]  /*3670*/  @!UP0 ULEA UR44, UR7, UR19, 0x4 ;  /* 0x00000013072c8291 */ /* 0x000fe2000f8e203f */
[----:B------:R-:W-:Y:S01]  /*3680*/  FFMA.FTZ R163, R104, UR46, R163 ;  /* 0x0000002e68a37c23 */ /* 0x000fe200080100a3 */
[----:B------:R-:W-:Y:S01]  /*3690*/  FFMA.FTZ R173, R106, UR45, -R173 ;  /* 0x0000002d6aad7c23 */ /* 0x000fe200080108ad */
[----:B------:R-:W-:-:S02]  /*36a0*/  FMUL.FTZ R147, R146, R147 ;  /* 0x0000009392937220 */ /* 0x000fc40000410000 */
[----:B------:R-:W-:Y:S01]  /*36b0*/  FMUL.FTZ R146, R146, R163 ;  /* 0x000000a392927220 */ /* 0x000fe20000410000 */
[C---:B------:R-:W-:Y:S01]  /*36c0*/  FMUL.FTZ R163, R162.reuse, R173 ;  /* 0x000000ada2a37220 */ /* 0x040fe20000410000 */
[----:B------:R-:W-:Y:S01]  /*36d0*/  FMUL.FTZ R173, R101, UR46 ;  /* 0x0000002e65ad7c20 */ /* 0x000fe20008410000 */
[----:B------:R-:W-:Y:S01]  /*36e0*/  FMUL.FTZ R162, R162, R175 ;  /* 0x000000afa2a27220 */ /* 0x000fe20000410000 */
[----:B------:R-:W-:Y:S02]  /*36f0*/  FADD.FTZ R175, R47, R47 ;  /* 0x0000002f2faf7221 */ /* 0x000fe40000010000 */
[----:B------:R-:W-:-:S04]  /*3700*/  FFMA.FTZ R173, R100, UR45, -R173 ;  /* 0x0000002d64ad7c23 */ /* 0x000fc800080108ad */
[----:B------:R-:W-:Y:S01]  /*3710*/  FMUL.FTZ R174, R172, R173 ;  /* 0x000000adacae7220 */ /* 0x000fe20000410000 */
[C---:B------:R-:W-:Y:S01]  /*3720*/  FMUL.FTZ R173, R175.reuse, R164 ;  /* 0x000000a4afad7220 */ /* 0x040fe20000410000 */
[----:B------:R-:W-:Y:S01]  /*3730*/  FMUL.FTZ R175, R175, R176 ;  /* 0x000000b0afaf7220 */ /* 0x000fe20000410000 */
[----:B------:R-:W-:Y:S01]  /*3740*/  FFMA.FTZ R176, R86, UR46, R181 ;  /* 0x0000002e56b07c23 */ /* 0x000fe200080100b5 */
[----:B------:R-:W-:Y:S01]  /*3750*/  FMUL.FTZ R172, R172, R177 ;  /* 0x000000b1acac7220 */ /* 0x000fe20000410000 */
[C---:B------:R-:W-:Y:S01]  /*3760*/  FMUL.FTZ R177, R85.reuse, UR46 ;  /* 0x0000002e55b17c20 */ /* 0x040fe20008410000 */
[----:B------:R-:W-:Y:S01]  /*3770*/  FFMA.FTZ R164, R86, UR45, -R179 ;  /* 0x0000002d56a47c23 */ /* 0x000fe200080108b3 */
[----:B------:R-:W-:Y:S01]  /*3780*/  FMUL.FTZ R179, R85, UR45 ;  /* 0x0000002d55b37c20 */ /* 0x000fe20008410000 */
[C---:B------:R-:W-:Y:S01]  /*3790*/  FMUL.FTZ R203, R205.reuse, R176 ;  /* 0x000000b0cdcb7220 */ /* 0x040fe20000410000 */
[C---:B------:R-:W-:Y:S01]  /*37a0*/  FFMA.FTZ R202, R84.reuse, UR45, -R177 ;  /* 0x0000002d54ca7c23 */ /* 0x040fe200080108b1 */
[----:B------:R-:W-:Y:S01]  /*37b0*/  FMUL.FTZ R205, R205, R164 ;  /* 0x000000a4cdcd7220 */ /* 0x000fe20000410000 */
[----:B------:R-:W-:Y:S01]  /*37c0*/  FFMA.FTZ R164, R84, UR46, R179 ;  /* 0x0000002e54a47c23 */ /* 0x000fe200080100b3 */
[CC--:B------:R-:W-:Y:S01]  /*37d0*/  FMUL.FTZ R176, R186.reuse, R203.reuse ;  /* 0x000000cbbab07220 */ /* 0x0c0fe20000410000 */
[----:B------:R-:W-:Y:S01]  /*37e0*/  FMUL.FTZ R177, R185, R203 ;  /* 0x000000cbb9b17220 */ /* 0x000fe20000410000 */
[C---:B------:R-:W-:Y:S01]  /*37f0*/  FMUL.FTZ R202, R197.reuse, R202 ;  /* 0x000000cac5ca7220 */ /* 0x040fe20000410000 */
[----:B------:R-:W-:Y:S01]  /*3800*/  FMUL.FTZ R197, R197, R164 ;  /* 0x000000a4c5c57220 */ /* 0x000fe20000410000 */
[-C--:B------:R-:W-:Y:S01]  /*3810*/  FFMA.FTZ R176, -R185, R205.reuse, -R176 ;  /* 0x000000cdb9b07223 */ /* 0x080fe200000109b0 */
[----:B------:R-:W-:Y:S01]  /*3820*/  FFMA.FTZ R181, R186, R205, -R177 ;  /* 0x000000cdbab57223 */ /* 0x000fe200000108b1 */
[C---:B------:R-:W-:Y:S01]  /*3830*/  FMUL.FTZ R177, R91.reuse, UR46 ;  /* 0x0000002e5bb17c20 */ /* 0x040fe20008410000 */
[----:B------:R-:W-:Y:S01]  /*3840*/  FMUL.FTZ R179, R91, UR45 ;  /* 0x0000002d5bb37c20 */ /* 0x000fe20008410000 */
[----:B------:R-:W-:Y:S01]  /*3850*/  FADD.FTZ R176, -R197, R176 ;  /* 0x000000b0c5b07221 */ /* 0x000fe20000010100 */
[----:B------:R-:W-:Y:S01]  /*3860*/  FADD.FTZ R181, R202, R181 ;  /* 0x000000b5cab57221 */ /* 0x000fe20000010000 */
[C---:B------:R-:W-:Y:S01]  /*3870*/  FFMA.FTZ R177, R90.reuse, UR45, -R177 ;  /* 0x0000002d5ab17c23 */ /* 0x040fe200080108b1 */
[----:B------:R-:W-:Y:S01]  /*3880*/  FFMA.FTZ R179, R90, UR46, R179 ;  /* 0x0000002e5ab37c23 */ /* 0x000fe200080100b3 */
[CC--:B------:R-:W-:Y:S01]  /*3890*/  FMUL.FTZ R164, R198.reuse, -R176.reuse ;  /* 0x800000b0c6a47220 */ /* 0x0c0fe20000410000 */
[----:B------:R-:W-:Y:S01]  /*38a0*/  FMUL.FTZ R183, R198, -R181 ;  /* 0x800000b5c6b77220 */ /* 0x000fe20000410000 */
[C---:B------:R-:W-:Y:S01]  /*38b0*/  FMUL.FTZ R201, R194.reuse, R177 ;  /* 0x000000b1c2c97220 */ /* 0x040fe20000410000 */
[----:B------:R-:W-:Y:S01]  /*38c0*/  FMUL.FTZ R194, R194, R179 ;  /* 0x000000b3c2c27220 */ /* 0x000fe20000410000 */
[C---:B------:R-:W-:Y:S01]  /*38d0*/  FFMA.FTZ R164, R199.reuse, R181, -R164 ;  /* 0x000000b5c7a47223 */ /* 0x040fe200000108a4 */
[----:B------:R-:W-:Y:S01]  /*38e0*/  FFMA.FTZ R183, R199, R176, R183 ;  /* 0x000000b0c7b77223 */ /* 0x000fe200000100b7 */
[C---:B------:R-:W-:Y:S01]  /*38f0*/  FMUL.FTZ R177, R89.reuse, UR46 ;  /* 0x0000002e59b17c20 */ /* 0x040fe20008410000 */
[----:B------:R-:W-:Y:S01]  /*3900*/  FMUL.FTZ R179, R89, UR45 ;  /* 0x0000002d59b37c20 */ /* 0x000fe20008410000 */
[----:B------:R-:W-:Y:S01]  /*3910*/  FADD.FTZ R176, R201, R164 ;  /* 0x000000a4c9b07221 */ /* 0x000fe20000010000 */
[----:B------:R-:W-:Y:S01]  /*3920*/  FADD.FTZ R183, -R194, R183 ;  /* 0x000000b7c2b77221 */ /* 0x000fe20000010100 */
[C---:B------:R-:W-:Y:S01]  /*3930*/  FFMA.FTZ R196, R88.reuse, UR45, -R177 ;  /* 0x0000002d58c47c23 */ /* 0x040fe200080108b1 */
[----:B------:R-:W-:Y:S01]  /*3940*/  FFMA.FTZ R164, R88, UR46, R179 ;  /* 0x0000002e58a47c23 */ /* 0x000fe200080100b3 */
[C---:B------:R-:W-:Y:S01]  /*3950*/  FMUL.FTZ R182, R192.reuse, -R176 ;  /* 0x800000b0c0b67220 */ /* 0x040fe20000410000 */
[-C--:B------:R-:W-:Y:S01]  /*3960*/  FMUL.FTZ R180, R192, -R183.reuse ;  /* 0x800000b7c0b47220 */ /* 0x080fe20000410000 */
[C---:B------:R-:W-:Y:S01]  /*3970*/  FMUL.FTZ R196, R193.reuse, R196 ;  /* 0x000000c4c1c47220 */ /* 0x040fe20000410000 */
[----:B------:R-:W-:Y:S01]  /*3980*/  FMUL.FTZ R193, R193, R164 ;  /* 0x000000a4c1c17220 */ /* 0x000fe20000410000 */
[C---:B------:R-:W-:Y:S01]  /*3990*/  FFMA.FTZ R182, R195.reuse, R183, R182 ;  /* 0x000000b7c3b67223 */ /* 0x040fe200000100b6 */
[----:B------:R-:W-:Y:S01]  /*39a0*/  FFMA.FTZ R181, R195, R176, -R180 ;  /* 0x000000b0c3b57223 */ /* 0x000fe200000108b4 */
[C---:B------:R-:W-:Y:S01]  /*39b0*/  FMUL.FTZ R177, R95.reuse, UR46 ;  /* 0x0000002e5fb17c20 */ /* 0x040fe20008410000 */
[----:B------:R-:W-:Y:S01]  /*39c0*/  FMUL.FTZ R179, R95, UR45 ;  /* 0x0000002d5fb37c20 */ /* 0x000fe20008410000 */
[----:B------:R-:W-:Y:S01]  /*39d0*/  FADD.FTZ R182, -R193, R182 ;  /* 0x000000b6c1b67221 */ /* 0x000fe20000010100 */
[----:B------:R-:W-:Y:S01]  /*39e0*/  FADD.FTZ R181, R196, R181 ;  /* 0x000000b5c4b57221 */ /* 0x000fe20000010000 */
[----:B------:R-:W-:Y:S01]  /*39f0*/  FADD.FTZ R183, R43, R43 ;  /* 0x0000002b2bb77221 */ /* 0x000fe20000010000 */
[C---:B------:R-:W-:Y:S01]  /*3a00*/  FFMA.FTZ R184, R94.reuse, UR45, -R177 ;  /* 0x0000002d5eb87c23 */ /* 0x040fe200080108b1 */
[----:B------:R-:W-:Y:S01]  /*3a10*/  FFMA.FTZ R164, R94, UR46, R179 ;  /* 0x0000002e5ea47c23 */ /* 0x000fe200080100b3 */
[C---:B------:R-:W-:Y:S01]  /*3a20*/  FMUL.FTZ R176, R200.reuse, -R182 ;  /* 0x800000b6c8b07220 */ /* 0x040fe20000410000 */
[-C--:B------:R-:W-:Y:S01]  /*3a30*/  FMUL.FTZ R177, R200, -R181.reuse ;  /* 0x800000b5c8b17220 */ /* 0x080fe20000410000 */
        /* <DEDUP_REMOVED lines=28> */
[----:B------:R-:W-:Y:S01]  /*3c00*/  FMUL.FTZ R177, R97, UR46 ;  /* 0x0000002e61b17c20 */ /* 0x000fe20008410000 */
[----:B------:R-:W-:Y:S01]  /*3c10*/  FFMA.FTZ R209, R191, R209, -R204 ;  /* 0x000000d1bfd17223 */ /* 0x000fe200000108cc */
[----:B------:R-:W-:Y:S01]  /*3c20*/  FMUL.FTZ R207, R97, UR45 ;  /* 0x0000002d61cf7c20 */ /* 0x000fe20008410000 */
[----:B------:R-:W-:Y:S01]  /*3c30*/  FFMA.FTZ R164, R191, R176, R211 ;  /* 0x000000b0bfa47223 */ /* 0x000fe200000100d3 */
[----:B------:R-:W-:Y:S01]  /*3c40*/  FADD.FTZ R176, R40, R40 ;  /* 0x0000002828b07221 */ /* 0x000fe20000010000 */
[C---:B------:R-:W-:Y:S01]  /*3c50*/  FFMA.FTZ R177, R96.reuse, UR45, -R177 ;  /* 0x0000002d60b17c23 */ /* 0x040fe200080108b1 */
[----:B------:R-:W-:Y:S01]  /*3c60*/  FFMA.FTZ R207, R96, UR46, R207 ;  /* 0x0000002e60cf7c23 */ /* 0x000fe200080100cf */
[----:B------:R-:W-:Y:S01]  /*3c70*/  FADD.FTZ R211, -R179, R164 ;  /* 0x000000a4b3d37221 */ /* 0x000fe20000010100 */
[----:B------:R-:W-:Y:S01]  /*3c80*/  FADD.FTZ R209, R180, R209 ;  /* 0x000000d1b4d17221 */ /* 0x000fe20000010000 */
[C---:B------:R-:W-:Y:S01]  /*3c90*/  FMUL.FTZ R177, R176.reuse, R177 ;  /* 0x000000b1b0b17220 */ /* 0x040fe20000410000 */
[----:B------:R-:W-:Y:S01]  /*3ca0*/  FMUL.FTZ R176, R176, R207 ;  /* 0x000000cfb0b07220 */ /* 0x000fe20000410000 */
[C---:B------:R-:W-:Y:S01]  /*3cb0*/  FMUL.FTZ R213, R178.reuse, -R211 ;  /* 0x800000d3b2d57220 */ /* 0x040fe20000410000 */
[----:B------:R-:W-:Y:S01]  /*3cc0*/  FMUL.FTZ R206, R178, -R209 ;  /* 0x800000d1b2ce7220 */ /* 0x000fe20000410000 */
[C---:B------:R-:W-:Y:S01]  /*3cd0*/  FMUL.FTZ R207, R185.reuse, R117 ;  /* 0x00000075b9cf7220 */ /* 0x040fe20000410000 */
[-C--:B------:R-:W-:Y:S01]  /*3ce0*/  FMUL.FTZ R164, R185, -R116.reuse ;  /* 0x80000074b9a47220 */ /* 0x080fe20000410000 */
[C---:B------:R-:W-:Y:S01]  /*3cf0*/  FFMA.FTZ R204, R170.reuse, R209, -R213 ;  /* 0x000000d1aacc7223 */ /* 0x040fe200000108d5 */
[----:B------:R-:W-:Y:S01]  /*3d00*/  FFMA.FTZ R211, R170, R211, R206 ;  /* 0x000000d3aad37223 */ /* 0x000fe200000100ce */
[C---:B------:R-:W-:Y:S01]  /*3d10*/  FFMA.FTZ R207, R186.reuse, R116, -R207 ;  /* 0x00000074bacf7223 */ /* 0x040fe200000108cf */
[----:B------:R-:W-:Y:S01]  /*3d20*/  FFMA.FTZ R164, R186, -R117, R164 ;  /* 0x80000075baa47223 */ /* 0x000fe200000100a4 */
[----:B------:R-:W-:Y:S01]  /*3d30*/  FADD.FTZ R208, R177, R204 ;  /* 0x000000ccb1d07221 */ /* 0x000fe20000010000 */
[----:B------:R-:W-:Y:S01]  /*3d40*/  FADD.FTZ R210, -R176, R211 ;  /* 0x000000d3b0d27221 */ /* 0x000fe20000010100 */
[CC--:B------:R-:W-:Y:S01]  /*3d50*/  FMUL.FTZ R206, R198.reuse, -R207.reuse ;  /* 0x800000cfc6ce7220 */ /* 0x0c0fe20000410000 */
[----:B------:R-:W-:Y:S01]  /*3d60*/  FMUL.FTZ R204, R198, -R164 ;  /* 0x800000a4c6cc7220 */ /* 0x000fe20000410000 */
[C---:B------:R-:W-:Y:S01]  /*3d70*/  FMUL.FTZ R212, R169.reuse, -R208 ;  /* 0x800000d0a9d47220 */ /* 0x040fe20000410000 */
[----:B------:R-:W-:Y:S01]  /*3d80*/  FMUL.FTZ R209, R169, -R210 ;  /* 0x800000d2a9d17220 */ /* 0x000fe20000410000 */
[C---:B------:R-:W-:Y:S01]  /*3d90*/  FFMA.FTZ R206, R199.reuse, R164, R206 ;  /* 0x000000a4c7ce7223 */ /* 0x040fe200000100ce */
[----:B------:R-:W-:Y:S01]  /*3da0*/  FFMA.FTZ R204, R199, R207, -R204 ;  /* 0x000000cfc7cc7223 */ /* 0x000fe200000108cc */
        /* <DEDUP_REMOVED lines=8> */
[C---:B------:R-:W-:Y:S01]  /*3e30*/  FMUL.FTZ R211, R167.reuse, -R212 ;  /* 0x800000d4a7d37220 */ /* 0x040fe20000410000 */
[----:B------:R-:W-:Y:S01]  /*3e40*/  FMUL.FTZ R213, R167, -R208 ;  /* 0x800000d0a7d57220 */ /* 0x000fe20000410000 */
[C---:B------:R-:W-:Y:S01]  /*3e50*/  FMUL.FTZ R204, R200.reuse, -R164 ;  /* 0x800000a4c8cc7220 */ /* 0x040fe20000410000 */
[-C--:B------:R-:W-:Y:S01]  /*3e60*/  FMUL.FTZ R209, R200, -R207.reuse ;  /* 0x800000cfc8d17220 */ /* 0x080fe20000410000 */
        /* <DEDUP_REMOVED lines=74> */
[----:B------:R-:W-:Y:S01]  /*4310*/  FFMA.FTZ R204, R119, R207, -R204 ;  /* 0x000000cf77cc7223 */ /* 0x000fe200000108cc */
[C---:B------:R-:W-:Y:S01]  /*4320*/  FMUL.FTZ R207, R3.reuse, R160 ;  /* 0x000000a003cf7220 */ /* 0x040fe20000410000 */
[----:B------:R-:W-:Y:S01]  /*4330*/  FMUL.FTZ R3, R3, R0 ;  /* 0x0000000003037220 */ /* 0x000fe20000410000 */
[----:B------:R-:W-:Y:S01]  /*4340*/  FFMA.FTZ R209, R119, R164, R209 ;  /* 0x000000a477d17223 */ /* 0x000fe200000100d1 */
[----:B------:R-:W-:Y:S01]  /*4350*/  FMUL.FTZ R164, R120, -R204 ;  /* 0x800000cc78a47220 */ /* 0x000fe20000410000 */
[C---:B------:R-:W-:Y:S01]  /*4360*/  FFMA.FTZ R207, R2.reuse, R0, R207 ;  /* 0x0000000002cf7223 */ /* 0x040fe200000100cf */
[----:B------:R-:W-:Y:S01]  /*4370*/  FFMA.FTZ R2, R2, R160, -R3 ;  /* 0x000000a002027223 */ /* 0x000fe20000010803 */
[-C--:B------:R-:W-:Y:S01]  /*4380*/  FMUL.FTZ R211, R120, -R209.reuse ;  /* 0x800000d178d37220 */ /* 0x080fe20000410000 */
[----:B------:R-:W-:Y:S01]  /*4390*/  FFMA.FTZ R164, R121, R209, R164 ;  /* 0x000000d179a47223 */ /* 0x000fe200000100a4 */
[----:B------:R-:W-:Y:S01]  /*43a0*/  FADD.FTZ R160, RZ, R207 ;  /* 0x000000cfffa07221 */ /* 0x000fe20000010000 */
[----:B------:R-:W-:Y:S01]  /*43b0*/  FADD.FTZ R161, R161, R2 ;  /* 0x00000002a1a17221 */ /* 0x000fe20000010000 */
[----:B------:R-:W-:Y:S01]  /*43c0*/  FFMA.FTZ R211, R121, R204, -R211 ;  /* 0x000000cc79d37223 */ /* 0x000fe200000108d3 */
[C---:B------:R-:W-:Y:S01]  /*43d0*/  FMUL.FTZ R206, R122.reuse, -R164 ;  /* 0x800000a47ace7220 */ /* 0x040fe20000410000 */
[CC--:B------:R-:W-:Y:S01]  /*43e0*/  FMUL.FTZ R207, R113.reuse, R160.reuse ;  /* 0x000000a071cf7220 */ /* 0x0c0fe20000410000 */
[----:B------:R-:W-:Y:S01]  /*43f0*/  FMUL.FTZ R113, R113, R161 ;  /* 0x000000a171717220 */ /* 0x000fe20000410000 */
[C---:B------:R-:W-:Y:S01]  /*4400*/  FMUL.FTZ R3, R122.reuse, -R211 ;  /* 0x800000d37a037220 */ /* 0x040fe20000410000 */
[-C--:B------:R-:W-:Y:S01]  /*4410*/  FMUL.FTZ R2, R122, R160.reuse ;  /* 0x000000a07a027220 */ /* 0x080fe20000410000 */
[CC--:B------:R-:W-:Y:S01]  /*4420*/  FFMA.FTZ R208, R112.reuse, R161.reuse, -R207 ;  /* 0x000000a170d07223 */ /* 0x0c0fe200000108cf */
[----:B------:R-:W-:Y:S01]  /*4430*/  FFMA.FTZ R0, R112, R160, R113 ;  /* 0x000000a070007223 */ /* 0x000fe20000010071 */
[-C--:B------:R-:W-:Y:S01]  /*4440*/  FMUL.FTZ R113, R122, R161.reuse ;  /* 0x000000a17a717220 */ /* 0x080fe20000410000 */
[C---:B------:R-:W-:Y:S01]  /*4450*/  FFMA.FTZ R204, R123.reuse, R164, R3 ;  /* 0x000000a47bcc7223 */ /* 0x040fe20000010003 */
[C---:B------:R-:W-:Y:S01]  /*4460*/  FFMA.FTZ R164, R123.reuse, R161, -R2 ;  /* 0x000000a17ba47223 */ /* 0x040fe20000010802 */
[----:B------:R-:W-:Y:S01]  /*4470*/  FMUL.FTZ R210, R160, UR46 ;  /* 0x0000002ea0d27c20 */ /* 0x000fe20008410000 */
[----:B------:R-:W-:Y:S01]  /*4480*/  FFMA.FTZ R112, R123, R160, R113 ;  /* 0x000000a07b707223 */ /* 0x000fe20000010071 */
[----:B------:R-:W-:Y:S01]  /*4490*/  FADD.FTZ R3, R48, R48 ;  /* 0x0000003030037221 */ /* 0x000fe20000010000 */
[----:B------:R-:W-:Y:S01]  /*44a0*/  FMUL.FTZ R212, R160, UR45 ;  /* 0x0000002da0d47c20 */ /* 0x000fe20008410000 */
[----:B------:R-:W-:Y:S01]  /*44b0*/  FFMA.FTZ R164, R81, R138, R164 ;  /* 0x0000008a51a47223 */ /* 0x000fe200000100a4 */
[----:B------:R-:W-:Y:S01]  /*44c0*/  FADD.FTZ R112, RZ, R112 ;  /* 0x00000070ff707221 */ /* 0x000fe20000010000 */
[----:B------:R-:W-:Y:S01]  /*44d0*/  FFMA.FTZ R206, R123, R211, -R206 ;  /* 0x000000d37bce7223 */ /* 0x000fe200000108ce */
[C---:B------:R-:W-:Y:S01]  /*44e0*/  FFMA.FTZ R210, R161.reuse, UR45, -R210 ;  /* 0x0000002da1d27c23 */ /* 0x040fe200080108d2 */
[----:B------:R-:W-:Y:S01]  /*44f0*/  FFMA.FTZ R2, R161, UR46, R212 ;  /* 0x0000002ea1027c23 */ /* 0x000fe200080100d4 */
[----:B------:R-:W-:Y:S01]  /*4500*/  FFMA.FTZ R209, -R3, R0, RZ ;  /* 0x0000000003d17223 */ /* 0x000fe200000101ff */
[C---:B------:R-:W-:Y:S01]  /*4510*/  FMUL.FTZ R211, R115.reuse, R112 ;  /* 0x0000007073d37220 */ /* 0x040fe20000410000 */
[-C--:B------:R-:W-:Y:S01]  /*4520*/  FMUL.FTZ R213, R115, R164.reuse ;  /* 0x000000a473d57220 */ /* 0x080fe20000410000 */
[C---:B------:R-:W-:Y:S01]  /*4530*/  FMUL.FTZ R0, R120.reuse, R164 ;  /* 0x000000a478007220 */ /* 0x040fe20000410000 */
[----:B------:R-:W-:Y:S01]  /*4540*/  FMUL.FTZ R115, R120, R112 ;  /* 0x0000007078737220 */ /* 0x000fe20000410000 */
[C---:B------:R-:W-:Y:S01]  /*4550*/  FFMA.FTZ R207, R3.reuse, R208, RZ ;  /* 0x000000d003cf7223 */ /* 0x040fe200000100ff */
[C---:B------:R-:W-:Y:S01]  /*4560*/  FMUL.FTZ R113, R3.reuse, R210 ;  /* 0x000000d203717220 */ /* 0x040fe20000410000 */
[----:B------:R-:W-:Y:S01]  /*4570*/  FFMA.FTZ R3, -R3, R2, -RZ ;  /* 0x0000000203037223 */ /* 0x000fe200000109ff */
[C---:B------:R-:W-:Y:S01]  /*4580*/  FFMA.FTZ R211, R114.reuse, R164, -R211 ;  /* 0x000000a472d37223 */ /* 0x040fe200000108d3 */
[-C--:B------:R-:W-:Y:S01]  /*4590*/  FFMA.FTZ R208, R114, R112.reuse, R213 ;  /* 0x0000007072d07223 */ /* 0x080fe200000100d5 */
[----:B------:R-:W-:Y:S01]  /*45a0*/  FADD.FTZ R2, R49, R49 ;  /* 0x0000003131027221 */ /* 0x000fe20000010000 */
[C---:B------:R-:W-:Y:S01]  /*45b0*/  FFMA.FTZ R114, R121.reuse, R112, R0 ;  /* 0x0000007079727223 */ /* 0x040fe20000010000 */
[----:B------:R-:W-:Y:S01]  /*45c0*/  FFMA.FTZ R115, R121, R164, -R115 ;  /* 0x000000a479737223 */ /* 0x000fe20000010873 */
[----:B------:R-:W-:Y:S01]  /*45d0*/  FMUL.FTZ R213, R112, UR45 ;  /* 0x0000002d70d57c20 */ /* 0x000fe20008410000 */
[C---:B------:R-:W-:Y:S01]  /*45e0*/  FFMA.FTZ R207, R2.reuse, R211, R207 ;  /* 0x000000d302cf7223 */ /* 0x040fe200000100cf */
[----:B------:R-:W-:Y:S01]  /*45f0*/  FADD.FTZ R114, RZ, R114 ;  /* 0x00000072ff727221 */ /* 0x000fe20000010000 */
[----:B------:R-:W-:Y:S01]  /*4600*/  FFMA.FTZ R211, -R2, R208, R209 ;  /* 0x000000d002d37223 */ /* 0x000fe200000101d1 */
[----:B------:R-:W-:Y:S01]  /*4610*/  FFMA.FTZ R115, R82, R137, R115 ;  /* 0x0000008952737223 */ /* 0x000fe20000010073 */
[----:B------:R-:W-:Y:S01]  /*4620*/  FMUL.FTZ R209, R112, UR46 ;  /* 0x0000002e70d17c20 */ /* 0x000fe20008410000 */
[CC--:B------:R-:W-:Y:S01]  /*4630*/  FMUL.FTZ R215, R109.reuse, R114.reuse ;  /* 0x000000726dd77220 */ /* 0x0c0fe20000410000 */
[C---:B------:R-:W-:Y:S01]  /*4640*/  FFMA.FTZ R213, R164.reuse, UR46, R213 ;  /* 0x0000002ea4d57c23 */ /* 0x040fe200080100d5 */
[-C--:B------:R-:W-:Y:S01]  /*4650*/  FMUL.FTZ R109, R109, R115.reuse ;  /* 0x000000736d6d7220 */ /* 0x080fe20000410000 */
[----:B------:R-:W-:Y:S01]  /*4660*/  FFMA.FTZ R209, R164, UR45, -R209 ;  /* 0x0000002da4d17c23 */ /* 0x000fe200080108d1 */
[-C--:B------:R-:W-:Y:S01]  /*4670*/  FFMA.FTZ R215, R108, R115.reuse, -R215 ;  /* 0x000000736cd77223 */ /* 0x080fe200000108d7 */
[----:B------:R-:W-:Y:S01]  /*4680*/  FMUL.FTZ R208, R118, R115 ;  /* 0x0000007376d07220 */ /* 0x000fe20000410000 */
[-C--:B------:R-:W-:Y:S01]  /*4690*/  FFMA.FTZ R210, R108, R114.reuse, R109 ;  /* 0x000000726cd27223 */ /* 0x080fe2000001006d */
[----:B------:R-:W-:Y:S01]  /*46a0*/  FMUL.FTZ R108, R2, R209 ;  /* 0x000000d1026c7220 */ /* 0x000fe20000410000 */
[----:B------:R-:W-:Y:S01]  /*46b0*/  FADD.FTZ R0, R50, R50 ;  /* 0x0000003232007221 */ /* 0x000fe20000010000 */
[----:B------:R-:W-:Y:S01]  /*46c0*/  FFMA.FTZ R209, -R2, R213, -RZ ;  /* 0x000000d502d17223 */ /* 0x000fe200000109ff */
[-C--:B------:R-:W-:Y:S01]  /*46d0*/  FMUL.FTZ R2, R118, R114.reuse ;  /* 0x0000007276027220 */ /* 0x080fe20000410000 */
[C---:B------:R-:W-:Y:S01]  /*46e0*/  FFMA.FTZ R109, R119.reuse, R114, R208 ;  /* 0x00000072776d7223 */ /* 0x040fe200000100d0 */
[----:B------:R-:W-:Y:S01]  /*46f0*/  FFMA.FTZ R211, -R0, R210, R211 ;  /* 0x000000d200d37223 */ /* 0x000fe200000101d3 */
[C---:B------:R-:W-:Y:S01]  /*4700*/  FMUL.FTZ R208, R114.reuse, UR45 ;  /* 0x0000002d72d07c20 */ /* 0x040fe20008410000 */
[----:B------:R-:W-:Y:S01]  /*4710*/  FMUL.FTZ R210, R114, UR46 ;  /* 0x0000002e72d27c20 */ /* 0x000fe20008410000 */
[----:B------:R-:W-:Y:S01]  /*4720*/  FFMA.FTZ R2, R119, R115, -R2 ;  /* 0x0000007377027223 */ /* 0x000fe20000010802 */
[C---:B------:R-:W-:Y:S01]  /*4730*/  FFMA.FTZ R215, R0.reuse, R215, R207 ;  /* 0x000000d700d77223 */ /* 0x040fe200000100cf */
[C---:B------:R-:W-:Y:S01]  /*4740*/  FFMA.FTZ R213, R115.reuse, UR46, R208 ;  /* 0x0000002e73d57c23 */ /* 0x040fe200080100d0 */
[----:B------:R-:W-:Y:S01]  /*4750*/  FFMA.FTZ R207, R115, UR45, -R210 ;  /* 0x0000002d73cf7c23 */ /* 0x000fe200080108d2 */
[----:B------:R-:W-:Y:S01]  /*4760*/  FADD.FTZ R109, RZ, R109 ;  /* 0x0000006dff6d7221 */ /* 0x000fe20000010000 */
[----:B------:R-:W-:Y:S01]  /*4770*/  FFMA.FTZ R208, R83, R136, R2 ;  /* 0x0000008853d07223 */ /* 0x000fe20000010002 */
[C---:B------:R-:W-:Y:S01]  /*4780*/  FFMA.FTZ R210, -R0.reuse, R213, -RZ ;  /* 0x000000d500d27223 */ /* 0x040fe200000109ff */
[----:B------:R-:W-:Y:S01]  /*4790*/  FMUL.FTZ R207, R0, R207 ;  /* 0x000000cf00cf7220 */ /* 0x000fe20000410000 */
        /* <DEDUP_REMOVED lines=8> */
[----:B------:R-:W-:Y:S01]  /*4820*/  FADD.FTZ R2, R51, R51 ;  /* 0x0000003333027221 */ /* 0x000fe20000010000 */
[----:B------:R-:W-:Y:S01]  /*4830*/  FMUL.FTZ R213, R109, UR45 ;  /* 0x0000002d6dd57c20 */ /* 0x000fe20008410000 */
[----:B------:R-:W-:Y:S01]  /*4840*/  FADD.FTZ R110, RZ, R110 ;  /* 0x0000006eff6e7221 */ /* 0x000fe20000010000 */
[----:B------:R-:W-:Y:S01]  /*4850*/  FFMA.FTZ R111, R76, R135, R111 ;  /* 0x000000874c6f7223 */ /* 0x000fe2000001006f */
[C---:B------:R-:W-:Y:S01]  /*4860*/  FFMA.FTZ R215, R2.reuse, R217, R215 ;  /* 0x000000d902d77223 */ /* 0x040fe200000100d7 */
[----:B------:R-:W-:Y:S01]  /*4870*/  FFMA.FTZ R217, -R2, R212, R211 ;  /* 0x000000d402d97223 */ /* 0x000fe200000101d3 */
[-C--:B------:R-:W-:Y:S01]  /*4880*/  FMUL.FTZ R219, R105, R110.reuse ;  /* 0x0000006e69db7220 */ /* 0x080fe20000410000 */
[----:B------:R-:W-:Y:S01]  /*4890*/  FMUL.FTZ R211, R109, UR46 ;  /* 0x0000002e6dd37c20 */ /* 0x000fe20008410000 */
[-C--:B------:R-:W-:Y:S01]  /*48a0*/  FMUL.FTZ R105, R105, R111.reuse ;  /* 0x0000006f69697220 */ /* 0x080fe20000410000 */
[----:B------:R-:W-:Y:S01]  /*48b0*/  FADD.FTZ R0, R44, R44 ;  /* 0x0000002c2c007221 */ /* 0x000fe20000010000 */
[C---:B------:R-:W-:Y:S01]  /*48c0*/  FFMA.FTZ R213, R208.reuse, UR46, R213 ;  /* 0x0000002ed0d57c23 */ /* 0x040fe200080100d5 */
[----:B------:R-:W-:Y:S01]  /*48d0*/  FFMA.FTZ R211, R208, UR45, -R211 ;  /* 0x0000002dd0d37c23 */ /* 0x000fe200080108d3 */
[C---:B------:R-:W-:Y:S01]  /*48e0*/  FFMA.FTZ R212, R104.reuse, R110, R105 ;  /* 0x0000006e68d47223 */ /* 0x040fe20000010069 */
[-C--:B------:R-:W-:Y:S01]  /*48f0*/  FFMA.FTZ R219, R104, R111.reuse, -R219 ;  /* 0x0000006f68db7223 */ /* 0x080fe200000108db */
[----:B------:R-:W-:Y:S01]  /*4900*/  FMUL.FTZ R104, R156, R111 ;  /* 0x0000006f9c687220 */ /* 0x000fe20000410000 */
[C---:B------:R-:W-:Y:S01]  /*4910*/  FMUL.FTZ R211, R2.reuse, R211 ;  /* 0x000000d302d37220 */ /* 0x040fe20000410000 */
[----:B------:R-:W-:Y:S01]  /*4920*/  FFMA.FTZ R213, -R2, R213, -RZ ;  /* 0x000000d502d57223 */ /* 0x000fe200000109ff */
[----:B------:R-:W-:Y:S01]  /*4930*/  FFMA.FTZ R217, -R0, R212, R217 ;  /* 0x000000d400d97223 */ /* 0x000fe200000101d9 */
[-C--:B------:R-:W-:Y:S01]  /*4940*/  FMUL.FTZ R2, R156, R110.reuse ;  /* 0x0000006e9c027220 */ /* 0x080fe20000410000 */
[C---:B------:R-:W-:Y:S01]  /*4950*/  FMUL.FTZ R212, R110.reuse, UR46 ;  /* 0x0000002e6ed47c20 */ /* 0x040fe20008410000 */
[C---:B------:R-:W-:Y:S01]  /*4960*/  FFMA.FTZ R104, R157.reuse, R110, R104 ;  /* 0x0000006e9d687223 */ /* 0x040fe20000010068 */
[----:B------:R-:W-:Y:S01]  /*4970*/  FMUL.FTZ R214, R110, UR45 ;  /* 0x0000002d6ed67c20 */ /* 0x000fe20008410000 */
[C---:B------:R-:W-:Y:S01]  /*4980*/  FFMA.FTZ R219, R0.reuse, R219, R215 ;  /* 0x000000db00db7223 */ /* 0x040fe200000100d7 */
[----:B------:R-:W-:Y:S01]  /*4990*/  FFMA.FTZ R2, R157, R111, -R2 ;  /* 0x0000006f9d027223 */ /* 0x000fe20000010802 */
[C---:B------:R-:W-:Y:S01]  /*49a0*/  FFMA.FTZ R215, R111.reuse, UR45, -R212 ;  /* 0x0000002d6fd77c23 */ /* 0x040fe200080108d4 */
[----:B------:R-:W-:Y:S01]  /*49b0*/  FADD.FTZ R212, RZ, R104 ;  /* 0x00000068ffd47221 */ /* 0x000fe20000010000 */
[----:B------:R-:W-:Y:S01]  /*49c0*/  FFMA.FTZ R105, R111, UR46, R214 ;  /* 0x0000002e6f697c23 */ /* 0x000fe200080100d6 */
[----:B------:R-:W-:Y:S01]  /*49d0*/  FFMA.FTZ R214, R77, R134, R2 ;  /* 0x000000864dd67223 */ /* 0x000fe20000010002 */
[----:B------:R-:W-:Y:S01]  /*49e0*/  FADD.FTZ R2, R45, R45 ;  /* 0x0000002d2d027221 */ /* 0x000fe20000010000 */
[-C--:B------:R-:W-:Y:S01]  /*49f0*/  FMUL.FTZ R221, R107, R212.reuse ;  /* 0x000000d46bdd7220 */ /* 0x080fe20000410000 */
[----:B------:R-:W-:Y:S01]  /*4a00*/  FFMA.FTZ R216, -R0, R105, -RZ ;  /* 0x0000006900d87223 */ /* 0x000fe200000109ff */
[----:B------:R-:W-:Y:S01]  /*4a10*/  FMUL.FTZ R105, R171, R212 ;  /* 0x000000d4ab697220 */ /* 0x000fe20000410000 */
[-C--:B------:R-:W-:Y:S01]  /*4a20*/  FMUL.FTZ R225, R107, R214.reuse ;  /* 0x000000d66be17220 */ /* 0x080fe20000410000 */
[-C--:B------:R-:W-:Y:S01]  /*4a30*/  FFMA.FTZ R221, R106, R214.reuse, -R221 ;  /* 0x000000d66add7223 */ /* 0x080fe200000108dd */
[-C--:B------:R-:W-:Y:S01]  /*4a40*/  FMUL.FTZ R107, R171, R214.reuse ;  /* 0x000000d6ab6b7220 */ /* 0x080fe20000410000 */
[----:B------:R-:W-:Y:S01]  /*4a50*/  FFMA.FTZ R105, R166, R214, -R105 ;  /* 0x000000d6a6697223 */ /* 0x000fe20000010869 */
[-C--:B------:R-:W-:Y:S01]  /*4a60*/  FFMA.FTZ R106, R106, R212.reuse, R225 ;  /* 0x000000d46a6a7223 */ /* 0x080fe200000100e1 */
[----:B------:R-:W-:Y:S01]  /*4a70*/  FFMA.FTZ R221, R2, R221, R219 ;  /* 0x000000dd02dd7223 */ /* 0x000fe200000100db */
[----:B------:R-:W-:Y:S01]  /*4a80*/  FFMA.FTZ R107, R166, R212, R107 ;  /* 0x000000d4a66b7223 */ /* 0x000fe2000001006b */
[----:B------:R-:W-:Y:S01]  /*4a90*/  FFMA.FTZ R219, R78, R133, R105 ;  /* 0x000000854edb7223 */ /* 0x000fe20000010069 */
[----:B------:R-:W-:Y:S01]  /*4aa0*/  FFMA.FTZ R229, -R2, R106, R217 ;  /* 0x0000006a02e57223 */ /* 0x000fe200000101d9 */
[----:B------:R-:W-:Y:S01]  /*4ab0*/  FMUL.FTZ R215, R0, R215 ;  /* 0x000000d700d77220 */ /* 0x000fe20000410000 */
[----:B------:R-:W-:Y:S01]  /*4ac0*/  FADD.FTZ R217, RZ, R107 ;  /* 0x0000006bffd97221 */ /* 0x000fe20000010000 */
[C---:B------:R-:W-:Y:S01]  /*4ad0*/  FMUL.FTZ R104, R101.reuse, R219 ;  /* 0x000000db65687220 */ /* 0x040fe20000410000 */
[----:B------:R-:W-:Y:S01]  /*4ae0*/  FADD.FTZ R0, R46, R46 ;  /* 0x0000002e2e007221 */ /* 0x000fe20000010000 */
[C---:B------:R-:W-:Y:S01]  /*4af0*/  FMUL.FTZ R105, R212.reuse, UR46 ;  /* 0x0000002ed4697c20 */ /* 0x040fe20008410000 */
[-C--:B------:R-:W-:Y:S01]  /*4b00*/  FMUL.FTZ R225, R101, R217.reuse ;  /* 0x000000d965e17220 */ /* 0x080fe20000410000 */
[----:B------:R-:W-:Y:S01]  /*4b10*/  FMUL.FTZ R107, R212, UR45 ;  /* 0x0000002dd46b7c20 */ /* 0x000fe20008410000 */
[----:B------:R-:W-:Y:S01]  /*4b20*/  FFMA.FTZ R104, R100, R217, R104 ;  /* 0x000000d964687223 */ /* 0x000fe20000010068 */
[----:B------:R-:W-:Y:S01]  /*4b30*/  FFMA.FTZ R105, R214, UR45, -R105 ;  /* 0x0000002dd6697c23 */ /* 0x000fe20008010869 */
[----:B------:R-:W-:Y:S01]  /*4b40*/  FFMA.FTZ R225, R100, R219, -R225 ;  /* 0x000000db64e17223 */ /* 0x000fe200000108e1 */
[----:B------:R-:W-:Y:S01]  /*4b50*/  FFMA.FTZ R107, R214, UR46, R107 ;  /* 0x0000002ed66b7c23 */ /* 0x000fe2000801006b */
[C---:B------:R-:W-:Y:S01]  /*4b60*/  FFMA.FTZ R229, -R0.reuse, R104, R229 ;  /* 0x0000006800e57223 */ /* 0x040fe200000101e5 */
[----:B------:R-:W-:Y:S01]  /*4b70*/  FMUL.FTZ R106, R217, UR45 ;  /* 0x0000002dd96a7c20 */ /* 0x000fe20008410000 */
[----:B------:R-:W-:Y:S01]  /*4b80*/  HFMA2.MMA R104, -RZ, RZ, 1.875, 0 ;  /* 0x3f800000ff687435 */ /* 0x000fe200000001ff */
[----:B------:R-:W-:Y:S01]  /*4b90*/  FFMA.FTZ R227, R0, R225, R221 ;  /* 0x000000e100e37223 */ /* 0x000fe200000100dd */
[C---:B------:R-:W-:Y:S01]  /*4ba0*/  FMUL.FTZ R100, R2.reuse, R105 ;  /* 0x0000006902647220 */ /* 0x040fe20000410000 */
[----:B------:R-:W-:Y:S01]  /*4bb0*/  FFMA.FTZ R218, -R2, R107, -RZ ;  /* 0x0000006b02da7223 */ /* 0x000fe200000109ff */
[----:B------:R-:W-:Y:S01]  /*4bc0*/  FFMA.FTZ R221, R219, UR46, R106 ;  /* 0x0000002edbdd7c23 */ /* 0x000fe2000801006a */
[----:B------:R-:W-:Y:S01]  /*4bd0*/  MOV R105, RZ ;  /* 0x000000ff00697202 */ /* 0x000fe20000000f00 */
[----:B------:R-:W-:Y:S01]  /*4be0*/  FMUL.FTZ R2, R217, UR46 ;  /* 0x0000002ed9027c20 */ /* 0x000fe20008410000 */
[----:B------:R-:W-:Y:S01]  /*4bf0*/  CS2R R106, SRZ ;  /* 0x00000000006a7805 */ /* 0x000fe2000001ff00 */
[----:B------:R-:W-:Y:S01]  /*4c00*/  FADD.FTZ R225, R155, R220 ;  /* 0x000000dc9be17221 */ /* 0x000fe20000010000 */
[----:B------:R-:W-:Y:S01]  /*4c10*/  FADD.FTZ R224, -R154, R223 ;  /* 0x000000df9ae07221 */ /* 0x000fe20000010100 */
[----:B------:R-:W-:Y:S01]  /*4c20*/  FFMA.FTZ R101, R219, UR45, -R2 ;  /* 0x0000002ddb657c23 */ /* 0x000fe20008010802 */
[----:B------:R0:W1:Y:S01]  /*4c30*/  SHFL.DOWN PT, R220, R204, 0x1, 0x1f ;  /* 0x08201f00ccdc7f89 */ /* 0x00006200000e0000 */
[----:B------:R-:W-:-:S02]  /*4c40*/  FFMA.FTZ R221, -R0, R221, -RZ ;  /* 0x000000dd00dd7223 */ /* 0x000fc400000109ff */
[----:B------:R-:W-:Y:S01]  /*4c50*/  FMUL.FTZ R101, R0, R101 ;  /* 0x0000006500657220 */ /* 0x000fe20000410000 */
[----:B------:R-:W2:Y:S04]  /*4c60*/  @!P0 LDS.128 R104, [UR44+0x3650] ;  /* 0x0036502cff688984 */ /* 0x000ea80008000c00 */
        /* <DEDUP_REMOVED lines=10> */
[C---:B------:R-:W-:Y:S01]  /*4d10*/  FFMA.FTZ R233, R206.reuse, R222, R233 ;  /* 0x000000decee97223 */ /* 0x040fe200000100e9 */
[----:B------:R-:W-:Y:S01]  /*4d20*/  FADD.FTZ R225, R225, R0 ;  /* 0x00000000e1e17221 */ /* 0x000fe20000010000 */
[----:B------:R-:W-:Y:S02]  /*4d30*/  FFMA.FTZ R204, R206, R220, R231 ;  /* 0x000000dccecc7223 */ /* 0x000fe400000100e7 */
[----:B------:R-:W-:Y:S01]  /*4d40*/  FADD.FTZ R224, R224, R233 ;  /* 0x000000e9e0e07221 */ /* 0x000fe20000010000 */
[----:B------:R-:W-:-:S07]  /*4d50*/  MOV R206, R223 ;  /* 0x000000df00ce7202 */ /* 0x000fce0000000f00 */
.L_x_14219:
[----:B------:R-:W-:Y:S05]  /*4d60*/  BSYNC B0 ;  /* 0x0000000000007941 */ /* 0x000fea0003800000 */
.L_x_14218:
        /* <DEDUP_REMOVED lines=12> */
[C---:B------:R-:W-:Y:S01]  /*4e30*/  FFMA.FTZ R233, R206.reuse, R222, R233 ;  /* 0x000000decee97223 */ /* 0x040fe200000100e9 */
[----:B---3--:R-:W-:Y:S01]  /*4e40*/  FADD.FTZ R225, R225, R0 ;  /* 0x00000000e1e17221 */ /* 0x008fe20000010000 */
[----:B------:R-:W-:Y:S02]  /*4e50*/  FFMA.FTZ R204, R206, R220, R231 ;  /* 0x000000dccecc7223 */ /* 0x000fe400000100e7 */
[----:B------:R-:W-:Y:S01]  /*4e60*/  FADD.FTZ R224, R224, R233 ;  /* 0x000000e9e0e07221 */ /* 0x000fe20000010000 */
[----:B------:R-:W-:-:S07]  /*4e70*/  MOV R206, R223 ;  /* 0x000000df00ce7202 */ /* 0x000fce0000000f00 */
.L_x_14221:
[----:B------:R-:W-:Y:S05]  /*4e80*/  BSYNC B0 ;  /* 0x0000000000007941 */ /* 0x000fea0003800000 */
.L_x_14220:
        /* <DEDUP_REMOVED lines=12> */
[C---:B------:R-:W-:Y:S01]  /*4f50*/  FFMA.FTZ R233, R206.reuse, R222, R233 ;  /* 0x000000decee97223 */ /* 0x040fe200000100e9 */
[----:B---34-:R-:W-:Y:S01]  /*4f60*/  FADD.FTZ R225, R225, R0 ;  /* 0x00000000e1e17221 */ /* 0x018fe20000010000 */
[----:B------:R-:W-:Y:S02]  /*4f70*/  FFMA.FTZ R204, R206, R220, R231 ;  /* 0x000000dccecc7223 */ /* 0x000fe400000100e7 */
[----:B------:R-:W-:Y:S01]  /*4f80*/  FADD.FTZ R224, R224, R233 ;  /* 0x000000e9e0e07221 */ /* 0x000fe20000010000 */
[----:B------:R-:W-:-:S07]  /*4f90*/  MOV R206, R223 ;  /* 0x000000df00ce7202 */ /* 0x000fce0000000f00 */
.L_x_14223:
[----:B------:R-:W-:Y:S05]  /*4fa0*/  BSYNC B0 ;  /* 0x0000000000007941 */ /* 0x000fea0003800000 */
.L_x_14222:
        /* <DEDUP_REMOVED lines=17> */
.L_x_14225:
[----:B------:R-:W-:Y:S05]  /*50c0*/  BSYNC B0 ;  /* 0x0000000000007941 */ /* 0x000fea0003800000 */
.L_x_14224:
        /* <DEDUP_REMOVED lines=17> */
.L_x_14227:
[----:B------:R-:W-:Y:S05]  /*51e0*/  BSYNC B0 ;  /* 0x0000000000007941 */ /* 0x000fea0003800000 */
.L_x_14226:
[C---:B------:R-:W-:Y:S01]  /*51f0*/  FMUL.FTZ R223, R167.reuse, R217 ;  /* 0x000000d9a7df7220 */ /* 0x040fe20000410000 */
[-C--:B--2---:R-:W-:Y:S01]  /*5200*/  FMUL.FTZ R2, R167, R219.reuse ;  /* 0x000000dba7027220 */ /* 0x084fe20000410000 */
[----:B------:R-:W-:Y:S01]  /*5210*/  SHFL.DOWN PT, R226, R204, 0x1, 0x1f ;  /* 0x08201f00cce27f89 */ /* 0x000fe200000e0000 */
[----:B------:R-:W-:Y:S01]  /*5220*/  FADD.FTZ R0, R47, R47 ;  /* 0x0000002f2f007221 */ /* 0x000fe20000010000 */
[C---:B0-----:R-:W-:Y:S01]  /*5230*/  FFMA.FTZ R222, R168.reuse, R219, -R223 ;  /* 0x000000dba8de7223 */ /* 0x041fe200000108df */
[----:B------:R-:W-:Y:S01]  /*5240*/  FFMA.FTZ R2, R168, R217, R2 ;  /* 0x000000d9a8027223 */ /* 0x000fe20000010002 */
[----:B------:R-:W0:Y:S01]  /*5250*/  SHFL.IDX PT, R230, R107, RZ, 0x1f ;  /* 0x00001fff6be67589 */ /* 0x000e2200000e0000 */
[----:B------:R-:W-:Y:S01]  /*5260*/  ISETP.NE.AND P0, PT, R144, RZ, PT ;  /* 0x000000ff9000720c */ /* 0x000fe20003f05270 */
[----:B------:R-:W-:Y:S01]  /*5270*/  FFMA.FTZ R222, R79, R132, R222 ;  /* 0x000000844fde7223 */ /* 0x000fe200000100de */
[----:B-1----:R-:W-:Y:S01]  /*5280*/  FADD.FTZ R220, RZ, R2 ;  /* 0x00000002ffdc7221 */ /* 0x002fe20000010000 */
[----:B------:R-:W-:Y:S01]  /*5290*/  SHFL.DOWN PT, R228, R206, 0x1, 0x1f ;  /* 0x08201f00cee47f89 */ /* 0x000fe200000e0000 */
[----:B------:R-:W-:Y:S01]  /*52a0*/  FFMA.FTZ R161, R80, -R139, R161 ;  /* 0x8000008b50a17223 */ /* 0x000fe200000100a1 */
[C---:B------:R-:W-:Y:S01]  /*52b0*/  FMUL.FTZ R2, R169.reuse, R222 ;  /* 0x000000dea9027220 */ /* 0x040fe20000410000 */
[-C--:B------:R-:W-:Y:S01]  /*52c0*/  FMUL.FTZ R223, R169, R220.reuse ;  /* 0x000000dca9df7220 */ /* 0x080fe20000410000 */
[----:B------:R-:W1:Y:S01]  /*52d0*/  SHFL.IDX PT, R231, R106, RZ, 0x1f ;  /* 0x00001fff6ae77589 */ /* 0x000e6200000e0000 */
[C---:B------:R-:W-:Y:S01]  /*52e0*/  FMUL.FTZ R233, R103.reuse, R220 ;  /* 0x000000dc67e97220 */ /* 0x040fe20000410000 */
[----:B------:R-:W-:Y:S01]  /*52f0*/  FMUL.FTZ R103, R103, R222 ;  /* 0x000000de67677220 */ /* 0x000fe20000410000 */
[C---:B------:R-:W-:Y:S01]  /*5300*/  FFMA.FTZ R2, R165.reuse, R220, R2 ;  /* 0x000000dca5027223 */ /* 0x040fe20000010002 */
[----:B------:R-:W2:Y:S01]  /*5310*/  SHFL.DOWN PT, R232, R225, 0x1, 0x1f ;  /* 0x08201f00e1e87f89 */ /* 0x000ea200000e0000 */
[-C--:B------:R-:W-:Y:S01]  /*5320*/  FFMA.FTZ R223, R165, R222.reuse, -R223 ;  /* 0x000000dea5df7223 */ /* 0x080fe200000108df */
[C---:B------:R-:W-:Y:S01]  /*5330*/  FFMA.FTZ R233, R102.reuse, R222, -R233 ;  /* 0x000000de66e97223 */ /* 0x040fe200000108e9 */
[----:B------:R-:W-:Y:S01]  /*5340*/  FFMA.FTZ R102, R102, R220, R103 ;  /* 0x000000dc66667223 */ /* 0x000fe20000010067 */
[----:B------:R-:W-:Y:S01]  /*5350*/  FADD.FTZ R103, RZ, R2 ;  /* 0x00000002ff677221 */ /* 0x000fe20000010000 */
[----:B------:R-:W-:Y:S01]  /*5360*/  FFMA.FTZ R223, R72, R131, R223 ;  /* 0x0000008348df7223 */ /* 0x000fe200000100df */
[C---:B------:R-:W-:Y:S01]  /*5370*/  FFMA.FTZ R227, R0.reuse, R233, R227 ;  /* 0x000000e900e37223 */ /* 0x040fe200000100e3 */
[----:B------:R-:W-:Y:S01]  /*5380*/  FFMA.FTZ R233, -R0, R102, R229 ;  /* 0x0000006600e97223 */ /* 0x000fe200000101e5 */
[C---:B------:R-:W-:Y:S01]  /*5390*/  FMUL.FTZ R229, R97.reuse, R103 ;  /* 0x0000006761e57220 */ /* 0x040fe20000410000 */
[-C--:B------:R-:W-:Y:S01]  /*53a0*/  FMUL.FTZ R2, R97, R223.reuse ;  /* 0x000000df61027220 */ /* 0x080fe20000410000 */
[C---:B------:R-:W-:Y:S01]  /*53b0*/  FMUL.FTZ R97, R220.reuse, UR46 ;  /* 0x0000002edc617c20 */ /* 0x040fe20008410000 */
[----:B------:R-:W-:Y:S01]  /*53c0*/  FMUL.FTZ R235, R220, UR45 ;  /* 0x0000002ddceb7c20 */ /* 0x000fe20008410000 */
[C---:B------:R-:W-:Y:S01]  /*53d0*/  FFMA.FTZ R234, R96.reuse, R223, -R229 ;  /* 0x000000df60ea7223 */ /* 0x040fe200000108e5 */
[----:B------:R-:W-:Y:S01]  /*53e0*/  FFMA.FTZ R236, R96, R103, R2 ;  /* 0x0000006760ec7223 */ /* 0x000fe20000010002 */
[----:B------:R-:W-:Y:S01]  /*53f0*/  FFMA.FTZ R229, R222, UR45, -R97 ;  /* 0x0000002ddee57c23 */ /* 0x000fe20008010861 */
[----:B0-----:R-:W-:Y:S01]  /*5400*/  @P1 FMUL.FTZ R97, R226, R230 ;  /* 0x000000e6e2611220 */ /* 0x001fe20000410000 */
[----:B------:R-:W-:Y:S01]  /*5410*/  FFMA.FTZ R235, R222, UR46, R235 ;  /* 0x0000002edeeb7c23 */ /* 0x000fe200080100eb */
[----:B------:R-:W-:Y:S01]  /*5420*/  FADD.FTZ R2, R40, R40 ;  /* 0x0000002828027221 */ /* 0x000fe20000010000 */
[----:B------:R-:W-:Y:S01]  /*5430*/  FMUL.FTZ R96, R0, R229 ;  /* 0x000000e500607220 */ /* 0x000fe20000410000 */
[----:B---3--:R-:W-:Y:S01]  /*5440*/  SHFL.IDX PT, R204, R204, RZ, 0x1f ;  /* 0x00001fffcccc7589 */ /* 0x008fe200000e0000 */
[----:B-1----:R-:W-:Y:S01]  /*5450*/  @P1 FFMA.FTZ R97, R228, R231, -R97 ;  /* 0x000000e7e4611223 */ /* 0x002fe20000010861 */
[----:B------:R-:W-:Y:S01]  /*5460*/  FFMA.FTZ R102, -R0, R235, -RZ ;  /* 0x000000eb00667223 */ /* 0x000fe200000109ff */
[----:B------:R-:W-:Y:S01]  /*5470*/  @P1 FMUL.FTZ R235, R226, R231 ;  /* 0x000000e7e2eb1220 */ /* 0x000fe20000410000 */
[----:B------:R-:W-:Y:S01]  /*5480*/  FFMA.FTZ R229, R2, R234, R227 ;  /* 0x000000ea02e57223 */ /* 0x000fe200000100e3 */
[----:B--2---:R-:W-:Y:S01]  /*5490*/  @P1 FADD.FTZ R231, R232, R97 ;  /* 0x00000061e8e71221 */ /* 0x004fe20000010000 */
[C---:B------:R-:W-:Y:S01]  /*54a0*/  FMUL.FTZ R0, R178.reuse, R103 ;  /* 0x00000067b2007220 */ /* 0x040fe20000410000 */
[----:B------:R-:W0:Y:S01]  /*54b0*/  SHFL.DOWN PT, R234, R224, 0x1, 0x1f ;  /* 0x08201f00e0ea7f89 */ /* 0x000e2200000e0000 */
[-C--:B------:R-:W-:Y:S01]  /*54c0*/  FMUL.FTZ R97, R178, R223.reuse ;  /* 0x000000dfb2617220 */ /* 0x080fe20000410000 */
[C---:B------:R-:W-:Y:S01]  /*54d0*/  FMUL.FTZ R226, R103.reuse, UR46 ;  /* 0x0000002e67e27c20 */ /* 0x040fe20008410000 */
[----:B------:R-:W-:Y:S01]  /*54e0*/  FMUL.FTZ R232, R103, UR45 ;  /* 0x0000002d67e87c20 */ /* 0x000fe20008410000 */
[C---:B------:R-:W-:Y:S01]  /*54f0*/  FFMA.FTZ R0, R170.reuse, R223, -R0 ;  /* 0x000000dfaa007223 */ /* 0x040fe20000010800 */
[----:B------:R-:W-:Y:S01]  /*5500*/  FFMA.FTZ R97, R170, R103, R97 ;  /* 0x00000067aa617223 */ /* 0x000fe20000010061 */
[C---:B------:R-:W-:Y:S01]  /*5510*/  FFMA.FTZ R227, R223.reuse, UR45, -R226 ;  /* 0x0000002ddfe37c23 */ /* 0x040fe200080108e2 */
[----:B------:R-:W-:Y:S01]  /*5520*/  FFMA.FTZ R237, R223, UR46, R232 ;  /* 0x0000002edfed7c23 */ /* 0x000fe200080100e8 */
[----:B------:R-:W-:Y:S01]  /*5530*/  FFMA.FTZ R226, R73, R130, R0 ;  /* 0x0000008249e27223 */ /* 0x000fe20000010000 */
[----:B------:R-:W-:Y:S01]  /*5540*/  FADD.FTZ R97, RZ, R97 ;  /* 0x00000061ff617221 */ /* 0x000fe20000010000 */
[C---:B------:R-:W-:Y:S01]  /*5550*/  FFMA.FTZ R233, -R2.reuse, R236, R233 ;  /* 0x000000ec02e97223 */ /* 0x040fe200000101e9 */
[C---:B------:R-:W-:Y:S01]  /*5560*/  FMUL.FTZ R227, R2.reuse, R227 ;  /* 0x000000e302e37220 */ /* 0x040fe20000410000 */
[----:B------:R-:W-:Y:S01]  /*5570*/  FFMA.FTZ R2, -R2, R237, -RZ ;  /* 0x000000ed02027223 */ /* 0x000fe200000109ff */
[C---:B------:R-:W-:Y:S01]  /*5580*/  FMUL.FTZ R0, R99.reuse, R226 ;  /* 0x000000e263007220 */ /* 0x040fe20000410000 */
[-C--:B------:R-:W-:Y:S01]  /*5590*/  FMUL.FTZ R237, R99, R97.reuse ;  /* 0x0000006163ed7220 */ /* 0x080fe20000410000 */
[-C--:B------:R-:W-:Y:S01]  /*55a0*/  FMUL.FTZ R99, R190, R97.reuse ;  /* 0x00000061be637220 */ /* 0x080fe20000410000 */
[----:B------:R-:W-:Y:S01]  /*55b0*/  @P1 FFMA.FTZ R235, R228, R230, R235 ;  /* 0x000000e6e4eb1223 */ /* 0x000fe200000100eb */
[C---:B------:R-:W-:Y:S01]  /*55c0*/  FFMA.FTZ R232, R98.reuse, R97, R0 ;  /* 0x0000006162e87223 */ /* 0x040fe20000010000 */
[-C--:B------:R-:W-:Y:S01]  /*55d0*/  FFMA.FTZ R237, R98, R226.reuse, -R237 ;  /* 0x000000e262ed7223 */ /* 0x080fe200000108ed */
[----:B------:R-:W-:Y:S01]  /*55e0*/  FADD.FTZ R0, R41, R41 ;  /* 0x0000002929007221 */ /* 0x000fe20000010000 */
[-C--:B------:R-:W-:Y:S01]  /*55f0*/  FMUL.FTZ R98, R190, R226.reuse ;  /* 0x000000e2be627220 */ /* 0x080fe20000410000 */
[C---:B------:R-:W-:Y:S01]  /*5600*/  FFMA.FTZ R99, R191.reuse, R226, -R99 ;  /* 0x000000e2bf637223 */ /* 0x040fe20000010863 */
[----:B------:R-:W1:Y:S01]  /*5610*/  SHFL.IDX PT, R206, R206, RZ, 0x1f ;  /* 0x00001fffcece7589 */ /* 0x000e6200000e0000 */
[C---:B------:R-:W-:Y:S01]  /*5620*/  FFMA.FTZ R237, R0.reuse, R237, R229 ;  /* 0x000000ed00ed7223 */ /* 0x040fe200000100e5 */
[----:B------:R-:W-:Y:S01]  /*5630*/  FFMA.FTZ R98, R191, R97, R98 ;  /* 0x00000061bf627223 */ /* 0x000fe20000010062 */
[C---:B------:R-:W-:Y:S01]  /*5640*/  FMUL.FTZ R229, R97.reuse, UR46 ;  /* 0x0000002e61e57c20 */ /* 0x040fe20008410000 */
[----:B------:R-:W-:Y:S01]  /*5650*/  FFMA.FTZ R239, -R0, R232, R233 ;  /* 0x000000e800ef7223 */ /* 0x000fe200000101e9 */
[----:B0-----:R-:W-:Y:S01]  /*5660*/  @P1 FADD.FTZ R230, R234, R235 ;  /* 0x000000ebeae61221 */ /* 0x001fe20000010000 */
[----:B------:R-:W-:Y:S01]  /*5670*/  FMUL.FTZ R235, R97, UR45 ;  /* 0x0000002d61eb7c20 */ /* 0x000fe20008410000 */
[----:B------:R-:W-:Y:S01]  /*5680*/  FADD.FTZ R98, RZ, R98 ;  /* 0x00000062ff627221 */ /* 0x000fe20000010000 */
[----:B------:R-:W-:Y:S01]  /*5690*/  FFMA.FTZ R233, R226, UR45, -R229 ;  /* 0x0000002de2e97c23 */ /* 0x000fe200080108e5 */
[----:B------:R-:W-:Y:S01]  /*56a0*/  FFMA.FTZ R229, R74, R129, R99 ;  /* 0x000000814ae57223 */ /* 0x000fe20000010063 */
[----:B------:R-:W-:Y:S01]  /*56b0*/  FFMA.FTZ R235, R226, UR46, R235 ;  /* 0x0000002ee2eb7c23 */ /* 0x000fe200080100eb */
[CC--:B------:R-:W-:Y:S01]  /*56c0*/  FMUL.FTZ R241, R93.reuse, R98.reuse ;  /* 0x000000625df17220 */ /* 0x0c0fe20000410000 */
[C---:B------:R-:W-:Y:S01]  /*56d0*/  FMUL.FTZ R99, R0.reuse, R233 ;  /* 0x000000e900637220 */ /* 0x040fe20000410000 */
[----:B------:R-:W-:Y:S01]  /*56e0*/  FMUL.FTZ R93, R93, R229 ;  /* 0x000000e55d5d7220 */ /* 0x000fe20000410000 */
[----:B------:R-:W-:Y:S01]  /*56f0*/  FFMA.FTZ R228, -R0, R235, -RZ ;  /* 0x000000eb00e47223 */ /* 0x000fe200000109ff */
[----:B------:R-:W-:Y:S01]  /*5700*/  FFMA.FTZ R233, R92, R229, -R241 ;  /* 0x000000e55ce97223 */ /* 0x000fe200000108f1 */
[----:B------:R-:W-:Y:S01]  /*5710*/  FADD.FTZ R0, R42, R42 ;  /* 0x0000002a2a007221 */ /* 0x000fe20000010000 */
[----:B------:R-:W-:Y:S01]  /*5720*/  FFMA.FTZ R92, R92, R98, R93 ;  /* 0x000000625c5c7223 */ /* 0x000fe2000001005d */
[-C--:B------:R-:W-:Y:S01]  /*5730*/  FMUL.FTZ R232, R230, -R117.reuse ;  /* 0x80000075e6e87220 */ /* 0x080fe20000410000 */
[C---:B------:R-:W-:Y:S01]  /*5740*/  FMUL.FTZ R117, R231.reuse, -R117 ;  /* 0x80000075e7757220 */ /* 0x040fe20000410000 */
[-C--:B------:R-:W-:Y:S01]  /*5750*/  FMUL.FTZ R236, R188, R229.reuse ;  /* 0x000000e5bcec7220 */ /* 0x080fe20000410000 */
[----:B------:R-:W-:Y:S01]  /*5760*/  FFMA.FTZ R235, -R0, R92, R239 ;  /* 0x0000005c00eb7223 */ /* 0x000fe200000101ef */
[----:B------:R-:W-:Y:S01]  /*5770*/  FMUL.FTZ R92, R188, R98 ;  /* 0x00000062bc5c7220 */ /* 0x000fe20000410000 */
[-C--:B------:R-:W-:Y:S01]  /*5780*/  FFMA.FTZ R232, R231, R116.reuse, -R232 ;  /* 0x00000074e7e87223 */ /* 0x080fe200000108e8 */
[----:B------:R-:W-:Y:S01]  /*5790*/  FFMA.FTZ R234, R230, R116, R117 ;  /* 0x00000074e6ea7223 */ /* 0x000fe20000010075 */
[C---:B------:R-:W-:Y:S01]  /*57a0*/  FFMA.FTZ R236, R189.reuse, R98, R236 ;  /* 0x00000062bdec7223 */ /* 0x040fe200000100ec */
[----:B------:R-:W-:Y:S01]  /*57b0*/  FFMA.FTZ R116, R189, R229, -R92 ;  /* 0x000000e5bd747223 */ /* 0x000fe2000001085c */
[C---:B------:R-:W-:Y:S01]  /*57c0*/  FMUL.FTZ R230, R98.reuse, UR46 ;  /* 0x0000002e62e67c20 */ /* 0x040fe20008410000 */
[----:B------:R-:W-:Y:S01]  /*57d0*/  FMUL.FTZ R238, R98, UR45 ;  /* 0x0000002d62ee7c20 */ /* 0x000fe20008410000 */
[----:B------:R-:W-:Y:S01]  /*57e0*/  FADD.FTZ R92, RZ, R236 ;  /* 0x000000ecff5c7221 */ /* 0x000fe20000010000 */
[----:B------:R-:W-:Y:S01]  /*57f0*/  FFMA.FTZ R116, R75, R128, R116 ;  /* 0x000000804b747223 */ /* 0x000fe20000010074 */
[C---:B------:R-:W-:Y:S01]  /*5800*/  FFMA.FTZ R93, R229.reuse, UR45, -R230 ;  /* 0x0000002de55d7c23 */ /* 0x040fe200080108e6 */
[----:B------:R-:W-:Y:S01]  /*5810*/  FFMA.FTZ R117, R229, UR46, R238 ;  /* 0x0000002ee5757c23 */ /* 0x000fe200080100ee */
[C---:B------:R-:W-:Y:S01]  /*5820*/  FMUL.FTZ R231, R95.reuse, R92 ;  /* 0x0000005c5fe77220 */ /* 0x040fe20000410000 */
[-C--:B------:R-:W-:Y:S01]  /*5830*/  FMUL.FTZ R95, R95, R116.reuse ;  /* 0x000000745f5f7220 */ /* 0x080fe20000410000 */
[C---:B------:R-:W-:Y:S01]  /*5840*/  FFMA.FTZ R233, R0.reuse, R233, R237 ;  /* 0x000000e900e97223 */ /* 0x040fe200000100ed */
[----:B------:R-:W-:Y:S01]  /*5850*/  FMUL.FTZ R93, R0, R93 ;  /* 0x0000005d005d7220 */ /* 0x000fe20000410000 */
[C---:B------:R-:W-:Y:S01]  /*5860*/  FFMA.FTZ R231, R94.reuse, R116, -R231 ;  /* 0x000000745ee77223 */ /* 0x040fe200000108e7 */
[----:B------:R-:W-:Y:S01]  /*5870*/  FFMA.FTZ R94, R94, R92, R95 ;  /* 0x0000005c5e5e7223 */ /* 0x000fe2000001005f */
[----:B------:R-:W-:Y:S01]  /*5880*/  FMUL.FTZ R95, R92, UR46 ;  /* 0x0000002e5c5f7c20 */ /* 0x000fe20008410000 */
[----:B------:R-:W-:Y:S01]  /*5890*/  FFMA.FTZ R117, -R0, R117, -RZ ;  /* 0x0000007500757223 */ /* 0x000fe200000109ff */
[----:B------:R-:W-:Y:S01]  /*58a0*/  FADD.FTZ R0, R43, R43 ;  /* 0x0000002b2b007221 */ /* 0x000fe20000010000 */
[----:B------:R-:W-:Y:S01]  /*58b0*/  FMUL.FTZ R236, R200, R116 ;  /* 0x00000074c8ec7220 */ /* 0x000fe20000410000 */
[----:B------:R-:W-:Y:S01]  /*58c0*/  FFMA.FTZ R95, R116, UR45, -R95 ;  /* 0x0000002d745f7c23 */ /* 0x000fe2000801085f */
[----:B------:R-:W-:Y:S01]  /*58d0*/  FADD.FTZ R203, -R203, R234 ;  /* 0x000000eacbcb7221 */ /* 0x000fe20000010100 */
[----:B------:R-:W-:Y:S01]  /*58e0*/  FFMA.FTZ R239, R0, R231, R233 ;  /* 0x000000e700ef7223 */ /* 0x000fe200000100e9 */
[----:B------:R-:W-:Y:S01]  /*58f0*/  FMUL.FTZ R231, R92, UR45 ;  /* 0x0000002d5ce77c20 */ /* 0x000fe20008410000 */
[C---:B------:R-:W-:Y:S01]  /*5900*/  FFMA.FTZ R237, -R0.reuse, R94, R235 ;  /* 0x0000005e00ed7223 */ /* 0x040fe200000101eb */
[----:B------:R-:W-:Y:S01]  /*5910*/  FMUL.FTZ R94, R0, R95 ;  /* 0x0000005f005e7220 */ /* 0x000fe20000410000 */
[-C--:B------:R-:W-:Y:S01]  /*5920*/  FMUL.FTZ R95, R200, R92.reuse ;  /* 0x0000005cc85f7220 */ /* 0x080fe20000410000 */
[----:B------:R-:W-:Y:S01]  /*5930*/  FFMA.FTZ R231, R116, UR46, R231 ;  /* 0x0000002e74e77c23 */ /* 0x000fe200080100e7 */
[C---:B------:R-:W-:Y:S01]  /*5940*/  FFMA.FTZ R236, R187.reuse, R92, R236 ;  /* 0x0000005cbbec7223 */ /* 0x040fe200000100ec */
[----:B----4-:R-:W0:Y:S01]  /*5950*/  SHFL.IDX PT, R224, R224, RZ, 0x1f ;  /* 0x00001fffe0e07589 */ /* 0x010e2200000e0000 */
[----:B------:R-:W-:Y:S01]  /*5960*/  FFMA.FTZ R233, R187, R116, -R95 ;  /* 0x00000074bbe97223 */ /* 0x000fe2000001085f */
[----:B------:R-:W-:Y:S01]  /*5970*/  FFMA.FTZ R230, -R0, R231, -RZ ;  /* 0x000000e700e67223 */ /* 0x000fe200000109ff */
[----:B------:R-:W-:Y:S01]  /*5980*/  FADD.FTZ R231, R205, R232 ;  /* 0x000000e8cde77221 */ /* 0x000fe20000010000 */
[----:B------:R-:W-:Y:S01]  /*5990*/  FADD.FTZ R95, RZ, R236 ;  /* 0x000000ecff5f7221 */ /* 0x000fe20000010000 */
[----:B------:R-:W-:Y:S01]  /*59a0*/  FFMA.FTZ R205, R68, R127, R233 ;  /* 0x0000007f44cd7223 */ /* 0x000fe200000100e9 */
[----:B------:R-:W-:Y:S01]  /*59b0*/  FADD.FTZ R0, R36, R36 ;  /* 0x0000002424007221 */ /* 0x000fe20000010000 */
[----:B------:R-:W2:Y:S01]  /*59c0*/  SHFL.IDX PT, R225, R225, RZ, 0x1f ;  /* 0x00001fffe1e17589 */ /* 0x000ea200000e0000 */
[C---:B------:R-:W-:Y:S01]  /*59d0*/  FMUL.FTZ R233, R89.reuse, R95 ;  /* 0x0000005f59e97220 */ /* 0x040fe20000410000 */
[----:B------:R-:W-:Y:S01]  /*59e0*/  FMUL.FTZ R232, R89, R205 ;  /* 0x000000cd59e87220 */ /* 0x000fe20000410000 */
[----:B------:R-:W-:Y:S01]  /*59f0*/  FMUL.FTZ R89, R185, -R231 ;  /* 0x800000e7b9597220 */ /* 0x000fe20000410000 */
[----:B------:R-:W-:Y:S01]  /*5a00*/  FMUL.FTZ R236, R95, UR45 ;  /* 0x0000002d5fec7c20 */ /* 0x000fe20008410000 */
[C---:B------:R-:W-:Y:S01]  /*5a10*/  FFMA.FTZ R233, R88.reuse, R205, -R233 ;  /* 0x000000cd58e97223 */ /* 0x040fe200000108e9 */
[----:B------:R-:W-:Y:S01]  /*5a20*/  FFMA.FTZ R234, R88, R95, R232 ;  /* 0x0000005f58ea7223 */ /* 0x000fe200000100e8 */
[-C--:B------:R-:W-:Y:S01]  /*5a30*/  FMUL.FTZ R88, R185, -R203.reuse ;  /* 0x800000cbb9587220 */ /* 0x080fe20000410000 */
[----:B------:R-:W-:Y:S01]  /*5a40*/  FFMA.FTZ R232, R186, R203, R89 ;  /* 0x000000cbbae87223 */ /* 0x000fe20000010059 */
[C---:B------:R-:W-:Y:S01]  /*5a50*/  FFMA.FTZ R235, R0.reuse, R233, R239 ;  /* 0x000000e900eb7223 */ /* 0x040fe200000100ef */
[----:B------:R-:W-:Y:S01]  /*5a60*/  FFMA.FTZ R237, -R0, R234, R237 ;  /* 0x000000ea00ed7223 */ /* 0x000fe200000101ed */
[----:B------:R-:W-:Y:S01]  /*5a70*/  FFMA.FTZ R89, R186, R231, -R88 ;  /* 0x000000e7ba597223 */ /* 0x000fe20000010858 */
[----:B------:R-:W-:Y:S01]  /*5a80*/  FADD.FTZ R88, -R197, R232 ;  /* 0x000000e8c5587221 */ /* 0x000fe20000010100 */
[----:B------:R-:W-:Y:S01]  /*5a90*/  FMUL.FTZ R234, R95, UR46 ;  /* 0x0000002e5fea7c20 */ /* 0x000fe20008410000 */
[C---:B------:R-:W-:Y:S01]  /*5aa0*/  FFMA.FTZ R197, R205.reuse, UR46, R236 ;  /* 0x0000002ecdc57c23 */ /* 0x040fe200080100ec */
[----:B------:R-:W-:Y:S01]  /*5ab0*/  FADD.FTZ R202, R202, R89 ;  /* 0x00000059caca7221 */ /* 0x000fe20000010000 */
[----:B------:R-:W-:Y:S01]  /*5ac0*/  FMUL.FTZ R232, R198, -R88 ;  /* 0x80000058c6e87220 */ /* 0x000fe20000410000 */
[----:B------:R-:W-:Y:S01]  /*5ad0*/  FFMA.FTZ R89, R205, UR45, -R234 ;  /* 0x0000002dcd597c23 */ /* 0x000fe200080108ea */
[C---:B------:R-:W-:Y:S01]  /*5ae0*/  FFMA.FTZ R197, -R0.reuse, R197, -RZ ;  /* 0x000000c500c57223 */ /* 0x040fe200000109ff */
[----:B------:R-:W-:Y:S01]  /*5af0*/  VOTEU.ALL UP0, P0 ;  /* 0x00000000003f7886 */ /* 0x000fe20000000000 */
[----:B------:R-:W-:Y:S01]  /*5b00*/  FFMA.FTZ R232, R199, R202, -R232 ;  /* 0x000000cac7e87223 */ /* 0x000fe200000108e8 */
[----:B------:R-:W-:Y:S01]  /*5b10*/  FMUL.FTZ R89, R0, R89 ;  /* 0x0000005900597220 */ /* 0x000fe20000410000 */
[C---:B------:R-:W-:Y:S01]  /*5b20*/  FMUL.FTZ R0, R192.reuse, R95 ;  /* 0x0000005fc0007220 */ /* 0x040fe20000410000 */
[----:B------:R-:W-:Y:S01]  /*5b30*/  FFMA.FTZ R164, R81, -R138, R164 ;  /* 0x8000008a51a47223 */ /* 0x000fe200000100a4 */
[----:B------:R-:W-:Y:S01]  /*5b40*/  FADD.FTZ R233, R201, R232 ;  /* 0x000000e8c9e97221 */ /* 0x000fe20000010000 */
[-C--:B------:R-:W-:Y:S01]  /*5b50*/  FMUL.FTZ R232, R192, R205.reuse ;  /* 0x000000cdc0e87220 */ /* 0x080fe20000410000 */
[C---:B------:R-:W-:Y:S01]  /*5b60*/  FFMA.FTZ R0, R195.reuse, R205, -R0 ;  /* 0x000000cdc3007223 */ /* 0x040fe20000010800 */
[----:B------:R-:W-:Y:S01]  /*5b70*/  @!UP0 ULEA UR44, UR7, UR19, 0x4 ;  /* 0x00000013072c8291 */ /* 0x000fe2000f8e203f */
[----:B------:R-:W-:Y:S01]  /*5b80*/  FFMA.FTZ R111, R76, -R135, R111 ;  /* 0x800000874c6f7223 */ /* 0x000fe2000001006f */
[----:B------:R-:W-:Y:S01]  /*5b90*/  FFMA.FTZ R201, R195, R95, R232 ;  /* 0x0000005fc3c97223 */ /* 0x000fe200000100e8 */
[----:B------:R-:W-:Y:S01]  /*5ba0*/  FFMA.FTZ R232, R69, R126, R0 ;  /* 0x0000007e45e87223 */ /* 0x000fe20000010000 */
[----:B------:R-:W-:Y:S01]  /*5bb0*/  FMUL.FTZ R0, R198, -R202 ;  /* 0x800000cac6007220 */ /* 0x000fe20000410000 */
[----:B------:R-:W-:Y:S01]  /*5bc0*/  FFMA.FTZ R214, R77, -R134, R214 ;  /* 0x800000864dd67223 */ /* 0x000fe200000100d6 */
[----:B------:R-:W-:Y:S01]  /*5bd0*/  FADD.FTZ R201, RZ, R201 ;  /* 0x000000c9ffc97221 */ /* 0x000fe20000010000 */
[----:B------:R-:W-:Y:S01]  /*5be0*/  FFMA.FTZ R219, R78, -R133, R219 ;  /* 0x800000854edb7223 */ /* 0x000fe200000100db */
[C---:B------:R-:W-:Y:S01]  /*5bf0*/  FFMA.FTZ R241, R199.reuse, R88, R0 ;  /* 0x00000058c7f17223 */ /* 0x040fe20000010000 */
[----:B------:R-:W-:Y:S01]  /*5c00*/  FMUL.FTZ R0, R192, -R233 ;  /* 0x800000e9c0007220 */ /* 0x000fe20000410000 */
[C---:B------:R-:W-:Y:S01]  /*5c10*/  FMUL.FTZ R239, R198.reuse, R201 ;  /* 0x000000c9c6ef7220 */ /* 0x040fe20000410000 */
[-C--:B------:R-:W-:Y:S01]  /*5c20*/  FMUL.FTZ R198, R198, R232.reuse ;  /* 0x000000e8c6c67220 */ /* 0x080fe20000410000 */
[----:B------:R-:W-:Y:S01]  /*5c30*/  FFMA.FTZ R223, R72, -R131, R223 ;  /* 0x8000008348df7223 */ /* 0x000fe200000100df */
[----:B------:R-:W-:Y:S01]  /*5c40*/  USHF.R.S32.HI UR52, URZ, 0x1f, UR11 ;  /* 0x0000001f3f347899 */ /* 0x000fe2000801140b */
[C---:B------:R-:W-:Y:S01]  /*5c50*/  FFMA.FTZ R239, R199.reuse, R232, -R239 ;  /* 0x000000e8c7ef7223 */ /* 0x040fe200000108ef */
[----:B------:R-:W-:Y:S01]  /*5c60*/  FFMA.FTZ R198, R199, R201, R198 ;  /* 0x000000c9c7c67223 */ /* 0x000fe200000100c6 */
[----:B------:R-:W-:Y:S01]  /*5c70*/  FADD.FTZ R199, -R194, R241 ;  /* 0x000000f1c2c77221 */ /* 0x000fe20000010100 */
[----:B------:R-:W-:Y:S03]  /*5c80*/  BSSY B0, `(.L_x_14228) ;  /* 0x0000171000007945 */ /* 0x000fe60003800000 */
[-C--:B------:R-:W-:Y:S01]  /*5c90*/  FMUL.FTZ R192, R192, -R199.reuse ;  /* 0x800000c7c0c07220 */ /* 0x080fe20000410000 */
[----:B------:R-:W-:-:S03]  /*5ca0*/  FFMA.FTZ R0, R195, R199, R0 ;  /* 0x000000c7c3007223 */ /* 0x000fc60000010000 */
[----:B------:R-:W-:Y:S01]  /*5cb0*/  FFMA.FTZ R195, R195, R233, -R192 ;  /* 0x000000e9c3c37223 */ /* 0x000fe200000108c0 */
[----:B------:R-:W-:Y:S01]  /*5cc0*/  FADD.FTZ R192, -R193, R0 ;  /* 0x00000000c1c07221 */ /* 0x000fe20000010100 */
[CC--:B------:R-:W-:Y:S01]  /*5cd0*/  FMUL.FTZ R193, R91.reuse, R201.reuse ;  /* 0x000000c95bc17220 */ /* 0x0c0fe20000410000 */
[-C--:B------:R-:W-:Y:S01]  /*5ce0*/  FMUL.FTZ R0, R91, R232.reuse ;  /* 0x000000e85b007220 */ /* 0x080fe20000410000 */
[----:B------:R-:W-:Y:S02]  /*5cf0*/  FADD.FTZ R196, R196, R195 ;  /* 0x000000c3c4c47221 */ /* 0x000fe40000010000 */
[C---:B------:R-:W-:Y:S01]  /*5d00*/  FFMA.FTZ R194, R90.reuse, R232, -R193 ;  /* 0x000000e85ac27223 */ /* 0x040fe200000108c1 */
[----:B------:R-:W-:Y:S01]  /*5d10*/  FFMA.FTZ R234, R90, R201, R0 ;  /* 0x000000c95aea7223 */ /* 0x000fe20000010000 */
[C---:B------:R-:W-:Y:S01]  /*5d20*/  FMUL.FTZ R90, R200.reuse, -R192 ;  /* 0x800000c0c85a7220 */ /* 0x040fe20000410000 */
[----:B------:R-:W-:Y:S01]  /*5d30*/  FMUL.FTZ R193, R200, -R196 ;  /* 0x800000c4c8c17220 */ /* 0x000fe20000410000 */
[----:B------:R-:W-:-:S02]  /*5d40*/  FADD.FTZ R0, R37, R37 ;  /* 0x0000002525007221 */ /* 0x000fc40000010000 */
        /* <DEDUP_REMOVED lines=10> */
[C---:B------:R-:W-:Y:S01]  /*5df0*/  FFMA.FTZ R235, R0.reuse, R194, R235 ;  /* 0x000000c200eb7223 */ /* 0x040fe200000100eb */
[C---:B------:R-:W-:Y:S01]  /*5e00*/  FFMA.FTZ R237, -R0.reuse, R234, R237 ;  /* 0x000000ea00ed7223 */ /* 0x040fe200000101ed */
        /* <DEDUP_REMOVED lines=14> */
[CC--:B------:R-:W-:Y:S01]  /*5ef0*/  FFMA.FTZ R190, R186.reuse, R181.reuse, -R189 ;  /* 0x000000b5babe7223 */ /* 0x0c0fe200000108bd */
[-C--:B------:R-:W-:Y:S01]  /*5f00*/  FFMA.FTZ R186, R186, R90.reuse, R185 ;  /* 0x0000005ababa7223 */ /* 0x080fe200000100b9 */
[----:B------:R-:W-:Y:S01]  /*5f10*/  FADD.FTZ R185, R180, R193 ;  /* 0x000000c1b4b97221 */ /* 0x000fe20000010000 */
[----:B------:R-:W-:Y:S01]  /*5f20*/  FADD.FTZ R179, -R179, R0 ;  /* 0x00000000b3b37221 */ /* 0x000fe20000010100 */
[CC--:B------:R-:W-:Y:S01]  /*5f30*/  FMUL.FTZ R189, R85.reuse, R90.reuse ;  /* 0x0000005a55bd7220 */ /* 0x0c0fe20000410000 */
[----:B------:R-:W-:Y:S01]  /*5f40*/  FMUL.FTZ R191, R85, R181 ;  /* 0x000000b555bf7220 */ /* 0x000fe20000410000 */
[----:B------:R-:W-:Y:S01]  /*5f50*/  FADD.FTZ R0, R38, R38 ;  /* 0x0000002626007221 */ /* 0x000fe20000010000 */
[C---:B------:R-:W-:Y:S01]  /*5f60*/  FMUL.FTZ R85, R178.reuse, -R179 ;  /* 0x800000b3b2557220 */ /* 0x040fe20000410000 */
[----:B------:R-:W-:Y:S01]  /*5f70*/  FMUL.FTZ R178, R178, -R185 ;  /* 0x800000b9b2b27220 */ /* 0x000fe20000410000 */
[C---:B------:R-:W-:Y:S01]  /*5f80*/  FFMA.FTZ R180, R84.reuse, R181, -R189 ;  /* 0x000000b554b47223 */ /* 0x040fe200000108bd */
[----:B------:R-:W-:Y:S01]  /*5f90*/  FFMA.FTZ R194, R84, R90, R191 ;  /* 0x0000005a54c27223 */ /* 0x000fe200000100bf */
[C---:B------:R-:W-:Y:S01]  /*5fa0*/  FFMA.FTZ R84, R170.reuse, R185, -R85 ;  /* 0x000000b9aa547223 */ /* 0x040fe20000010855 */
[----:B------:R-:W-:Y:S01]  /*5fb0*/  FFMA.FTZ R189, R170, R179, R178 ;  /* 0x000000b3aabd7223 */ /* 0x000fe200000100b2 */
[----:B------:R-:W-:Y:S01]  /*5fc0*/  FFMA.FTZ R170, R0, R180, R235 ;  /* 0x000000b400aa7223 */ /* 0x000fe200000100eb */
[----:B------:R-:W-:Y:S01]  /*5fd0*/  FMUL.FTZ R180, R90, UR46 ;  /* 0x0000002e5ab47c20 */ /* 0x000fe20008410000 */
[----:B------:R-:W-:Y:S01]  /*5fe0*/  FADD.FTZ R84, R177, R84 ;  /* 0x00000054b1547221 */ /* 0x000fe20000010000 */
[----:B------:R-:W-:Y:S01]  /*5ff0*/  FADD.FTZ R178, -R176, R189 ;  /* 0x000000bdb0b27221 */ /* 0x000fe20000010100 */
[----:B------:R-:W-:Y:S01]  /*6000*/  FFMA.FTZ R85, -R0, R194, R237 ;  /* 0x000000c200557223 */ /* 0x000fe200000101ed */
[----:B------:R-:W-:Y:S01]  /*6010*/  FMUL.FTZ R194, R90, UR45 ;  /* 0x0000002d5ac27c20 */ /* 0x000fe20008410000 */
[----:B------:R-:W-:Y:S01]  /*6020*/  FFMA.FTZ R177, R181, UR45, -R180 ;  /* 0x0000002db5b17c23 */ /* 0x000fe200080108b4 */
[C---:B------:R-:W-:Y:S01]  /*6030*/  FMUL.FTZ R176, R169.reuse, -R178 ;  /* 0x800000b2a9b07220 */ /* 0x040fe20000410000 */
[----:B------:R-:W-:Y:S01]  /*6040*/  FMUL.FTZ R169, R169, -R84 ;  /* 0x80000054a9a97220 */ /* 0x000fe20000410000 */
[----:B------:R-:W-:-:S02]  /*6050*/  FFMA.FTZ R189, R181, UR46, R194 ;  /* 0x0000002eb5bd7c23 */ /* 0x000fc400080100c2 */
[C---:B------:R-:W-:Y:S01]  /*6060*/  FFMA.FTZ R176, R165.reuse, R84, -R176 ;  /* 0x00000054a5b07223 */ /* 0x040fe200000108b0 */
[----:B------:R-:W-:Y:S01]  /*6070*/  FFMA.FTZ R180, R165, R178, R169 ;  /* 0x000000b2a5b47223 */ /* 0x000fe200000100a9 */
[C---:B------:R-:W-:Y:S01]  /*6080*/  FMUL.FTZ R169, R0.reuse, R177 ;  /* 0x000000b100a97220 */ /* 0x040fe20000410000 */
[----:B------:R-:W-:Y:S01]  /*6090*/  FFMA.FTZ R177, -R0, R189, -RZ ;  /* 0x000000bd00b17223 */ /* 0x000fe200000109ff */
[----:B------:R-:W-:Y:S01]  /*60a0*/  FADD.FTZ R173, R173, R176 ;  /* 0x000000b0adad7221 */ /* 0x000fe20000010000 */
[----:B------:R-:W-:Y:S01]  /*60b0*/  FADD.FTZ R175, -R175, R180 ;  /* 0x000000b4afaf7221 */ /* 0x000fe20000010100 */
[----:B------:R-:W-:Y:S01]  /*60c0*/  FADD.FTZ R165, RZ, R186 ;  /* 0x000000baffa57221 */ /* 0x000fe20000010000 */
[----:B------:R-:W-:Y:S01]  /*60d0*/  FFMA.FTZ R176, R71, R124, R190 ;  /* 0x0000007c47b07223 */ /* 0x000fe200000100be */
[C---:B------:R-:W-:Y:S01]  /*60e0*/  FMUL.FTZ R191, R167.reuse, -R173 ;  /* 0x800000ada7bf7220 */ /* 0x040fe20000410000 */
[----:B------:R-:W-:Y:S01]  /*60f0*/  FMUL.FTZ R0, R167, -R175 ;  /* 0x800000afa7007220 */ /* 0x000fe20000410000 */
[----:B------:R-:W-:Y:S01]  /*6100*/  FMUL.FTZ R167, R204, R107 ;  /* 0x0000006bcca77220 */ /* 0x000fe20000410000 */
[----:B------:R-:W-:Y:S01]  /*6110*/  FMUL.FTZ R189, R87, R165 ;  /* 0x000000a557bd7220 */ /* 0x000fe20000410000 */
[C---:B------:R-:W-:Y:S01]  /*6120*/  FFMA.FTZ R193, R168.reuse, R175, R191 ;  /* 0x000000afa8c17223 */ /* 0x040fe200000100bf */
[----:B------:R-:W-:Y:S01]  /*6130*/  FFMA.FTZ R191, R168, R173, -R0 ;  /* 0x000000ada8bf7223 */ /* 0x000fe20000010800 */
[-C--:B------:R-:W-:Y:S01]  /*6140*/  FMUL.FTZ R0, R204, R106.reuse ;  /* 0x0000006acc007220 */ /* 0x080fe20000410000 */
[----:B-1----:R-:W-:Y:S01]  /*6150*/  FFMA.FTZ R106, R206, R106, -R167 ;  /* 0x0000006ace6a7223 */ /* 0x002fe200000108a7 */
[----:B------:R-:W-:Y:S01]  /*6160*/  FADD.FTZ R172, -R172, R193 ;  /* 0x000000c1acac7221 */ /* 0x000fe20000010100 */
[----:B------:R-:W-:Y:S01]  /*6170*/  FADD.FTZ R174, R174, R191 ;  /* 0x000000bfaeae7221 */ /* 0x000fe20000010000 */
[----:B------:R-:W-:Y:S01]  /*6180*/  FFMA.FTZ R191, R206, R107, R0 ;  /* 0x0000006bcebf7223 */ /* 0x000fe20000010000 */
[----:B------:R-:W-:Y:S01]  /*6190*/  P2R R0, PR, RZ, 0x1 ;  /* 0x00000001ff007803 */ /* 0x000fe20000000000 */
[C---:B------:R-:W-:Y:S01]  /*61a0*/  FMUL.FTZ R167, R171.reuse, -R172 ;  /* 0x800000acaba77220 */ /* 0x040fe20000410000 */
[----:B------:R-:W-:Y:S01]  /*61b0*/  FMUL.FTZ R171, R171, -R174 ;  /* 0x800000aeabab7220 */ /* 0x000fe20000410000 */
[C---:B------:R-:W-:Y:S01]  /*61c0*/  FMUL.FTZ R107, R204.reuse, R105 ;  /* 0x00000069cc6b7220 */ /* 0x040fe20000410000 */
[----:B------:R-:W-:Y:S01]  /*61d0*/  FMUL.FTZ R204, R204, R104 ;  /* 0x00000068cccc7220 */ /* 0x000fe20000410000 */
[C---:B------:R-:W-:Y:S01]  /*61e0*/  FFMA.FTZ R0, R166.reuse, R174, -R167 ;  /* 0x000000aea6007223 */ /* 0x040fe200000108a7 */
[----:B------:R-:W-:Y:S01]  /*61f0*/  FFMA.FTZ R167, R166, R172, R171 ;  /* 0x000000aca6a77223 */ /* 0x000fe200000100ab */
[----:B------:R-:W-:Y:S01]  /*6200*/  FFMA.FTZ R104, R206, R104, -R107 ;  /* 0x00000068ce687223 */ /* 0x000fe2000001086b */
[----:B0-----:R-:W-:Y:S01]  /*6210*/  FADD.FTZ R107, R224, R191 ;  /* 0x000000bfe06b7221 */ /* 0x001fe20000010000 */
[----:B------:R-:W-:Y:S01]  /*6220*/  FADD.FTZ R163, R163, R0 ;  /* 0x00000000a3a37221 */ /* 0x000fe20000010000 */
[----:B------:R-:W-:Y:S01]  /*6230*/  FMUL.FTZ R191, R165, UR45 ;  /* 0x0000002da5bf7c20 */ /* 0x000fe20008410000 */
[----:B------:R-:W-:Y:S01]  /*6240*/  FADD.FTZ R167, -R162, R167 ;  /* 0x000000a7a2a77221 */ /* 0x000fe20000010100 */
[----:B------:R-:W-:Y:S01]  /*6250*/  SHF.L.U32 R0, R144, 0x5, RZ ;  /* 0x0000000590007819 */ /* 0x000fe200000006ff */
[----:B------:R-:W-:Y:S01]  /*6260*/  FMUL.FTZ R166, R156, -R163 ;  /* 0x800000a39ca67220 */ /* 0x000fe20000410000 */
[-C--:B------:R-:W-:Y:S01]  /*6270*/  FMUL.FTZ R180, R87, R176.reuse ;  /* 0x000000b057b47220 */ /* 0x080fe20000410000 */
[----:B------:R-:W-:Y:S01]  /*6280*/  FMUL.FTZ R171, R165, UR46 ;  /* 0x0000002ea5ab7c20 */ /* 0x000fe20008410000 */
[----:B------:R-:W-:Y:S01]  /*6290*/  FFMA.FTZ R193, R176, UR46, R191 ;  /* 0x0000002eb0c17c23 */ /* 0x000fe200080100bf */
[-C--:B------:R-:W-:Y:S01]  /*62a0*/  FMUL.FTZ R156, R156, -R167.reuse ;  /* 0x800000a79c9c7220 */ /* 0x080fe20000410000 */
[----:B------:R-:W-:Y:S01]  /*62b0*/  FFMA.FTZ R191, R157, R167, R166 ;  /* 0x000000a79dbf7223 */ /* 0x000fe200000100a6 */
[----:B------:R-:W-:Y:S01]  /*62c0*/  FFMA.FTZ R87, R86, R176, -R189 ;  /* 0x000000b056577223 */ /* 0x000fe200000108bd */
[----:B------:R-:W-:Y:S01]  /*62d0*/  LEA.HI.SX32 R162, R0, R0, 0x1b ;  /* 0x0000000000a27211 */ /* 0x000fe200078fdaff */
[----:B------:R-:W-:Y:S01]  /*62e0*/  FFMA.FTZ R189, R86, R165, R180 ;  /* 0x000000a556bd7223 */ /* 0x000fe200000100b4 */
[----:B------:R-:W-:Y:S01]  /*62f0*/  FADD.FTZ R0, R39, R39 ;  /* 0x0000002727007221 */ /* 0x000fe20000010000 */
[----:B------:R-:W-:Y:S01]  /*6300*/  FFMA.FTZ R171, R176, UR45, -R171 ;  /* 0x0000002db0ab7c23 */ /* 0x000fe200080108ab */
[----:B------:R-:W-:Y:S01]  /*6310*/  FFMA.FTZ R156, R157, R163, -R156 ;  /* 0x000000a39d9c7223 */ /* 0x000fe2000001089c */
[----:B------:R-:W-:Y:S01]  /*6320*/  FADD.FTZ R146, -R146, R191 ;  /* 0x000000bf92927221 */ /* 0x000fe20000010100 */
[C---:B------:R-:W-:Y:S01]  /*6330*/  FMUL.FTZ R86, R0.reuse, R189 ;  /* 0x000000bd00567220 */ /* 0x040fe20000410000 */
[C---:B------:R-:W-:Y:S01]  /*6340*/  FMUL.FTZ R87, R0.reuse, R87 ;  /* 0x0000005700577220 */ /* 0x040fe20000410000 */
[C---:B------:R-:W-:Y:S01]  /*6350*/  FMUL.FTZ R171, R0.reuse, R171 ;  /* 0x000000ab00ab7220 */ /* 0x040fe20000410000 */
[----:B------:R-:W-:Y:S01]  /*6360*/  FFMA.FTZ R189, -R0, R193, -RZ ;  /* 0x000000c100bd7223 */ /* 0x000fe200000109ff */
[----:B------:R-:W-:Y:S01]  /*6370*/  FADD.FTZ R147, R147, R156 ;  /* 0x0000009c93937221 */ /* 0x000fe20000010000 */
[-C--:B------:R-:W-:Y:S01]  /*6380*/  FMUL.FTZ R0, R158, -R146.reuse ;  /* 0x800000929e007220 */ /* 0x080fe20000410000 */
[----:B------:R-:W-:Y:S01]  /*6390*/  FFMA.FTZ R105, R206, R105, R204 ;  /* 0x00000069ce697223 */ /* 0x000fe200000100cc */
[----:B--2---:R-:W-:Y:S01]  /*63a0*/  FADD.FTZ R106, R225, R106 ;  /* 0x0000006ae16a7221 */ /* 0x004fe20000010000 */
[-C--:B------:R-:W-:Y:S01]  /*63b0*/  FMUL.FTZ R157, R158, -R147.reuse ;  /* 0x800000939e9d7220 */ /* 0x080fe20000410000 */
[C---:B------:R-:W-:Y:S01]  /*63c0*/  FFMA.FTZ R0, R159.reuse, R147, -R0 ;  /* 0x000000939f007223 */ /* 0x040fe20000010800 */
[----:B------:R-:W-:Y:S01]  /*63d0*/  LEA R162, R162, UR19, 0x2 ;  /* 0x00000013a2a27c11 */ /* 0x000fe2000f8e10ff */
[----:B------:R-:W-:Y:S01]  /*63e0*/  FMUL.FTZ R180, R128, R183 ;  /* 0x000000b780b47220 */ /* 0x000fe20000410000 */
[----:B------:R-:W-:Y:S01]  /*63f0*/  FFMA.FTZ R157, R159, R146, R157 ;  /* 0x000000929f9d7223 */ /* 0x000fe2000001009d */
[----:B------:R-:W-:Y:S01]  /*6400*/  FADD.FTZ R149, R149, R0 ;  /* 0x0000000095957221 */ /* 0x000fe20000010000 */
[----:B------:R-:W-:Y:S01]  /*6410*/  @!P0 STS.128 [UR44+0x3650], R104 ;  /* 0x00365068ff008988 */ /* 0x000fe20008000c2c */
[----:B------:R-:W-:Y:S01]  /*6420*/  ULEA UR44, UR13, 0xfffffe00, 0x9 ;  /* 0xfffffe000d2c7891 */ /* 0x000fe2000f8e483f */
[----:B------:R-:W-:Y:S01]  /*6430*/  FMUL.FTZ R158, R179, UR47 ;  /* 0x0000002fb39e7c20 */ /* 0x000fe20008410000 */
[----:B------:R-:W-:Y:S01]  /*6440*/  FMUL.FTZ R0, R118, -R149 ;  /* 0x8000009576007220 */ /* 0x000fe20000410000 */
[----:B------:R0:W-:Y:S01]  /*6450*/  STS [R162+0x1084], R3 ;  /* 0x00108403a2007388 */ /* 0x0001e20000000800 */
[----:B------:R-:W-:Y:S01]  /*6460*/  UIADD3 UR44, -UR44, UR55, URZ ;  /* 0x000000372c2c7290 */ /* 0x000fe2000fffe13f */
[----:B------:R-:W-:Y:S01]  /*6470*/  FMUL.FTZ R159, R192, UR47 ;  /* 0x0000002fc09f7c20 */ /* 0x000fe20008410000 */
[----:B------:R-:W-:Y:S01]  /*6480*/  FMUL.FTZ R166, R175, UR47 ;  /* 0x0000002fafa67c20 */ /* 0x000fe20008410000 */
[----:B------:R1:W-:Y:S01]  /*6490*/  STS [R162+0x10b0], R101 ;  /* 0x0010b065a2007388 */ /* 0x0003e20000000800 */
[----:B------:R-:W-:Y:S01]  /*64a0*/  USHF.R.S32.HI UR46, URZ, 0x1f, UR12 ;  /* 0x0000001f3f2e7899 */ /* 0x000fe2000801140c */
[----:B------:R-:W-:Y:S01]  /*64b0*/  FFMA.FTZ R158, R185, UR56, R158 ;  /* 0x00000038b99e7c23 */ /* 0x000fe2000801009e */
[----:B------:R-:W-:Y:S01]  /*64c0*/  FFMA.FTZ R166, R173, UR56, R166 ;  /* 0x00000038ada67c23 */ /* 0x000fe200080100a6 */
[----:B------:R-:W-:Y:S01]  /*64d0*/  STS [R162+0x10c8], R99 ;  /* 0x0010c863a2007388 */ /* 0x000fe20000000800 */
[----:B0-----:R-:W-:Y:S01]  /*64e0*/  FADD.FTZ R3, -R148, R157 ;  /* 0x0000009d94037221 */ /* 0x001fe20000010100 */
[----:B------:R-:W-:-:S02]  /*64f0*/  FMUL.FTZ R157, R182, UR47 ;  /* 0x0000002fb69d7c20 */ /* 0x000fc40008410000 */
[----:B------:R-:W-:Y:S01]  /*6500*/  STS [R162+0x10c4], R2 ;  /* 0x0010c402a2007388 */ /* 0x000fe20000000800 */
[-C--:B------:R-:W-:Y:S01]  /*6510*/  FMUL.FTZ R118, R118, -R3.reuse ;  /* 0x8000000376767220 */ /* 0x080fe20000410000 */
[----:B------:R-:W-:Y:S02]  /*6520*/  FFMA.FTZ R105, R119, R3, R0 ;  /* 0x0000000377697223 */ /* 0x000fe40000010000 */
[----:B------:R0:W-:Y:S01]  /*6530*/  STS [R162+0x10d0], R93 ;  /* 0x0010d05da2007388 */ /* 0x0001e20000000800 */
[----:B------:R-:W-:Y:S01]  /*6540*/  FMUL.FTZ R168, R3, UR47 ;  /* 0x0000002f03a87c20 */ /* 0x000fe20008410000 */
[----:B------:R-:W-:Y:S01]  /*6550*/  FFMA.FTZ R118, R119, R149, -R118 ;  /* 0x0000009577767223 */ /* 0x000fe20000010876 */
[----:B------:R-:W-:Y:S01]  /*6560*/  FADD.FTZ R150, -R150, R105 ;  /* 0x0000006996967221 */ /* 0x000fe20000010100 */
[----:B------:R2:W-:Y:S01]  /*6570*/  STS [R162+0x10d8], R94 ;  /* 0x0010d85ea2007388 */ /* 0x0005e20000000800 */
[----:B------:R-:W-:Y:S01]  /*6580*/  FFMA.FTZ R119, R73, -R130, R226 ;  /* 0x8000008249777223 */ /* 0x000fe200000100e2 */
[----:B------:R-:W-:Y:S01]  /*6590*/  FADD.FTZ R151, R151, R118 ;  /* 0x0000007697977221 */ /* 0x000fe20000010000 */
[-C--:B------:R-:W-:Y:S01]  /*65a0*/  FMUL.FTZ R0, R120, -R150.reuse ;  /* 0x8000009678007220 */ /* 0x080fe20000410000 */
[----:B------:R3:W-:Y:S01]  /*65b0*/  STS [R162+0x10b8], R96 ;  /* 0x0010b860a2007388 */ /* 0x0007e20000000800 */
[----:B------:R-:W-:Y:S01]  /*65c0*/  FMUL.FTZ R118, R130, R185 ;  /* 0x000000b982767220 */ /* 0x000fe20000410000 */
[-C--:B------:R-:W-:Y:S01]  /*65d0*/  FMUL.FTZ R105, R120, -R151.reuse ;  /* 0x8000009778697220 */ /* 0x080fe20000410000 */
[C---:B------:R-:W-:Y:S01]  /*65e0*/  FFMA.FTZ R0, R121.reuse, R151, -R0 ;  /* 0x0000009779007223 */ /* 0x040fe20000010800 */
[----:B------:R-:W-:Y:S01]  /*65f0*/  STS [R162+0x10e0], R89 ;  /* 0x0010e059a2007388 */ /* 0x000fe20000000800 */
[----:B------:R-:W-:Y:S01]  /*6600*/  FMUL.FTZ R130, R130, R179 ;  /* 0x000000b382827220 */ /* 0x000fe20000410000 */
[----:B------:R-:W-:Y:S01]  /*6610*/  FFMA.FTZ R105, R121, R150, R105 ;  /* 0x0000009679697223 */ /* 0x000fe20000010069 */
[----:B------:R-:W-:Y:S01]  /*6620*/  FADD.FTZ R153, R153, R0 ;  /* 0x0000000099997221 */ /* 0x000fe20000010000 */
[----:B------:R4:W-:Y:S01]  /*6630*/  STS [R162+0x1080], R113 ;  /* 0x00108071a2007388 */ /* 0x0009e20000000800 */
[----:B------:R-:W-:Y:S01]  /*6640*/  FFMA.FTZ R120, R74, -R129, R229 ;  /* 0x800000814a787223 */ /* 0x000fe200000100e5 */
[----:B-1----:R-:W-:Y:S01]  /*6650*/  FADD.FTZ R101, -R152, R105 ;  /* 0x0000006998657221 */ /* 0x002fe20000010100 */
[-C--:B------:R-:W-:Y:S01]  /*6660*/  FMUL.FTZ R0, R122, -R153.reuse ;  /* 0x800000997a007220 */ /* 0x080fe20000410000 */
[----:B0-----:R-:W-:Y:S01]  /*6670*/  FMUL.FTZ R93, R138, R153 ;  /* 0x000000998a5d7220 */ /* 0x001fe20000410000 */
[----:B------:R0:W-:Y:S01]  /*6680*/  STS [R162+0x10a8], R100 ;  /* 0x0010a864a2007388 */ /* 0x0001e20000000800 */
[-C--:B------:R-:W-:Y:S01]  /*6690*/  FMUL.FTZ R122, R122, -R101.reuse ;  /* 0x800000657a7a7220 */ /* 0x080fe20000410000 */
[CC--:B------:R-:W-:Y:S01]  /*66a0*/  FFMA.FTZ R105, R123.reuse, R101.reuse, R0 ;  /* 0x000000657b697223 */ /* 0x0c0fe20000010000 */
[----:B------:R-:W-:Y:S01]  /*66b0*/  FMUL.FTZ R99, R138, R101 ;  /* 0x000000658a637220 */ /* 0x000fe20000410000 */
[----:B------:R1:W-:Y:S01]  /*66c0*/  STS [R162+0x10e8], R91 ;  /* 0x0010e85ba2007388 */ /* 0x0003e20000000800 */
[----:B------:R-:W-:Y:S01]  /*66d0*/  FFMA.FTZ R122, R123, R153, -R122 ;  /* 0x000000997b7a7223 */ /* 0x000fe2000001087a */
[----:B------:R-:W-:Y:S01]  /*66e0*/  FADD.FTZ R154, -R154, R105 ;  /* 0x000000699a9a7221 */ /* 0x000fe20000010100 */
[C---:B--2---:R-:W-:Y:S01]  /*66f0*/  FMUL.FTZ R94, R112.reuse, R99 ;  /* 0x00000063705e7220 */ /* 0x044fe20000410000 */
[----:B------:R-:W-:Y:S01]  /*6700*/  FMUL.FTZ R105, R112, R93 ;  /* 0x0000005d70697220 */ /* 0x000fe20000410000 */
[----:B------:R-:W-:Y:S01]  /*6710*/  FADD.FTZ R155, R155, R122 ;  /* 0x0000007a9b9b7221 */ /* 0x000fe20000010000 */
[----:B------:R-:W-:Y:S01]  /*6720*/  FMUL.FTZ R0, R139, R154 ;  /* 0x0000009a8b007220 */ /* 0x000fe20000410000 */
[----:B---3--:R-:W-:Y:S01]  /*6730*/  FFMA.FTZ R96, R93, R164, R94 ;  /* 0x000000a45d607223 */ /* 0x008fe2000001005e */
[----:B------:R-:W-:Y:S01]  /*6740*/  FFMA.FTZ R105, R164, R99, -R105 ;  /* 0x00000063a4697223 */ /* 0x000fe20000010869 */
[----:B------:R-:W-:Y:S01]  /*6750*/  FMUL.FTZ R139, R139, R155 ;  /* 0x0000009b8b8b7220 */ /* 0x000fe20000410000 */
[C---:B------:R-:W-:Y:S01]  /*6760*/  FMUL.FTZ R2, R160.reuse, R0 ;  /* 0x00000000a0027220 */ /* 0x040fe20000410000 */
[----:B------:R-:W-:Y:S01]  /*6770*/  FMUL.FTZ R99, R137, R151 ;  /* 0x0000009789637220 */ /* 0x000fe20000410000 */
[----:B----4-:R-:W-:Y:S01]  /*6780*/  FFMA.FTZ R113, R83, -R136, R208 ;  /* 0x8000008853717223 */ /* 0x010fe200000100d0 */
[----:B------:R-:W-:Y:S01]  /*6790*/  FMUL.FTZ R94, R160, R139 ;  /* 0x0000008ba05e7220 */ /* 0x000fe20000410000 */
[----:B------:R-:W-:Y:S01]  /*67a0*/  FFMA.FTZ R2, R139, R161, R2 ;  /* 0x000000a18b027223 */ /* 0x000fe20000010002 */
[----:B------:R-:W-:Y:S01]  /*67b0*/  FMUL.FTZ R107, R114, R99 ;  /* 0x00000063726b7220 */ /* 0x000fe20000410000 */
[----:B------:R2:W-:Y:S01]  /*67c0*/  STS [R162+0x10bc], R102 ;  /* 0x0010bc66a2007388 */ /* 0x0005e20000000800 */
[----:B------:R-:W-:Y:S01]  /*67d0*/  FMUL.FTZ R122, R231, UR47 ;  /* 0x0000002fe77a7c20 */ /* 0x000fe20008410000 */
[----:B------:R-:W-:Y:S01]  /*67e0*/  FADD.FTZ R89, RZ, R2 ;  /* 0x00000002ff597221 */ /* 0x000fe20000010000 */
[----:B------:R-:W-:Y:S01]  /*67f0*/  FFMA.FTZ R2, R161, R0, -R94 ;  /* 0x00000000a1027223 */ /* 0x000fe2000001085e */
[----:B------:R-:W-:Y:S01]  /*6800*/  FMUL.FTZ R94, R136, R149 ;  /* 0x00000095885e7220 */ /* 0x000fe20000410000 */
[----:B------:R-:W-:Y:S01]  /*6810*/  FFMA.FTZ R0, R82, -R137, R115 ;  /* 0x8000008952007223 */ /* 0x000fe20000010073 */
[----:B------:R-:W-:Y:S01]  /*6820*/  FMUL.FTZ R136, R136, R3 ;  /* 0x0000000388887220 */ /* 0x000fe20000410000 */
[----:B------:R-:W-:Y:S01]  /*6830*/  FADD.FTZ R2, RZ, R2 ;  /* 0x00000002ff027221 */ /* 0x000fe20000010000 */
[----:B0-----:R-:W-:Y:S01]  /*6840*/  FMUL.FTZ R100, R109, R94 ;  /* 0x0000005e6d647220 */ /* 0x001fe20000410000 */
[----:B------:R-:W-:Y:S01]  /*6850*/  FMUL.FTZ R137, R137, R150 ;  /* 0x0000009689897220 */ /* 0x000fe20000410000 */
[----:B------:R-:W-:Y:S01]  /*6860*/  FADD.FTZ R89, R89, R96 ;  /* 0x0000006059597221 */ /* 0x000fe20000010000 */
[----:B------:R-:W-:Y:S01]  /*6870*/  FADD.FTZ R2, R2, R105 ;  /* 0x0000006902027221 */ /* 0x000fe20000010000 */
[----:B------:R-:W-:Y:S01]  /*6880*/  FFMA.FTZ R105, R113, R136, -R100 ;  /* 0x0000008871697223 */ /* 0x000fe20000010864 */
[-C--:B------:R-:W-:Y:S01]  /*6890*/  FMUL.FTZ R96, R114, R137.reuse ;  /* 0x0000008972607220 */ /* 0x080fe20000410000 */
[C---:B------:R-:W-:Y:S01]  /*68a0*/  FMUL.FTZ R100, R135.reuse, R146 ;  /* 0x0000009287647220 */ /* 0x040fe20000410000 */
[----:B------:R-:W-:Y:S01]  /*68b0*/  FFMA.FTZ R107, R0, R137, -R107 ;  /* 0x00000089006b7223 */ /* 0x000fe2000001086b */
[----:B------:R-:W-:Y:S01]  /*68c0*/  FMUL.FTZ R135, R135, R147 ;  /* 0x0000009387877220 */ /* 0x000fe20000410000 */
[----:B------:R-:W-:Y:S01]  /*68d0*/  FFMA.FTZ R96, R99, R0, R96 ;  /* 0x0000000063607223 */ /* 0x000fe20000010060 */
[----:B-1----:R-:W-:Y:S01]  /*68e0*/  FMUL.FTZ R91, R109, R136 ;  /* 0x000000886d5b7220 */ /* 0x002fe20000410000 */
[----:B------:R-:W-:Y:S01]  /*68f0*/  FADD.FTZ R2, R2, R107 ;  /* 0x0000006b02027221 */ /* 0x000fe20000010000 */
[----:B------:R-:W-:Y:S01]  /*6900*/  FMUL.FTZ R104, R110, R135 ;  /* 0x000000876e687220 */ /* 0x000fe20000410000 */
[----:B------:R-:W-:Y:S01]  /*6910*/  FADD.FTZ R89, R89, R96 ;  /* 0x0000006059597221 */ /* 0x000fe20000010000 */
[----:B------:R-:W-:Y:S01]  /*6920*/  FFMA.FTZ R96, R94, R113, R91 ;  /* 0x000000715e607223 */ /* 0x000fe2000001005b */
[----:B------:R-:W-:Y:S01]  /*6930*/  FADD.FTZ R2, R2, R105 ;  /* 0x0000006902027221 */ /* 0x000fe20000010000 */
[-C--:B------:R-:W-:Y:S01]  /*6940*/  FFMA.FTZ R107, R111, R100.reuse, -R104 ;  /* 0x000000646f6b7223 */ /* 0x080fe20000010868 */
[----:B--2---:R-:W-:Y:S01]  /*6950*/  FMUL.FTZ R102, R110, R100 ;  /* 0x000000646e667220 */ /* 0x004fe20000410000 */
[C---:B------:R-:W-:Y:S01]  /*6960*/  FMUL.FTZ R91, R134.reuse, R163 ;  /* 0x000000a3865b7220 */ /* 0x040fe20000410000 */
[----:B------:R-:W-:Y:S01]  /*6970*/  FMUL.FTZ R105, R134, R167 ;  /* 0x000000a786697220 */ /* 0x000fe20000410000 */
[----:B------:R-:W-:Y:S01]  /*6980*/  FADD.FTZ R2, R2, R107 ;  /* 0x0000006b02027221 */ /* 0x000fe20000010000 */
[----:B------:R-:W-:Y:S01]  /*6990*/  FADD.FTZ R89, R89, R96 ;  /* 0x0000006059597221 */ /* 0x000fe20000010000 */
[----:B------:R-:W-:Y:S01]  /*69a0*/  FFMA.FTZ R102, R135, R111, R102 ;  /* 0x0000006f87667223 */ /* 0x000fe20000010066 */
[C---:B------:R-:W-:Y:S01]  /*69b0*/  FMUL.FTZ R107, R212.reuse, R91 ;  /* 0x0000005bd46b7220 */ /* 0x040fe20000410000 */
[-C--:B------:R-:W-:Y:S01]  /*69c0*/  FMUL.FTZ R100, R212, R105.reuse ;  /* 0x00000069d4647220 */ /* 0x080fe20000410000 */
[----:B------:R-:W-:Y:S01]  /*69d0*/  FMUL.FTZ R104, R133, R172 ;  /* 0x000000ac85687220 */ /* 0x000fe20000410000 */
[----:B------:R-:W-:Y:S01]  /*69e0*/  FADD.FTZ R89, R89, R102 ;  /* 0x0000006659597221 */ /* 0x000fe20000010000 */
[----:B------:R-:W-:Y:S01]  /*69f0*/  FFMA.FTZ R107, R214, R105, -R107 ;  /* 0x00000069d66b7223 */ /* 0x000fe2000001086b */
[----:B------:R-:W-:Y:S01]  /*6a00*/  FFMA.FTZ R100, R91, R214, R100 ;  /* 0x000000d65b647223 */ /* 0x000fe20000010064 */
[----:B------:R-:W-:Y:S01]  /*6a10*/  FMUL.FTZ R96, R133, R174 ;  /* 0x000000ae85607220 */ /* 0x000fe20000410000 */
[----:B------:R-:W-:Y:S01]  /*6a20*/  FFMA.FTZ R115, R79, -R132, R222 ;  /* 0x800000844f737223 */ /* 0x000fe200000100de */
[C---:B------:R-:W-:Y:S01]  /*6a30*/  FMUL.FTZ R102, R132.reuse, R173 ;  /* 0x000000ad84667220 */ /* 0x040fe20000410000 */
[----:B------:R-:W-:Y:S01]  /*6a40*/  FMUL.FTZ R105, R217, R104 ;  /* 0x00000068d9697220 */ /* 0x000fe20000410000 */
[----:B------:R-:W-:Y:S01]  /*6a50*/  FMUL.FTZ R132, R132, R175 ;  /* 0x000000af84847220 */ /* 0x000fe20000410000 */
[----:B------:R-:W-:Y:S01]  /*6a60*/  FADD.FTZ R89, R89, R100 ;  /* 0x0000006459597221 */ /* 0x000fe20000010000 */
[----:B------:R-:W-:Y:S01]  /*6a70*/  FMUL.FTZ R106, R217, R96 ;  /* 0x00000060d96a7220 */ /* 0x000fe20000410000 */
[----:B------:R-:W-:Y:S01]  /*6a80*/  FFMA.FTZ R100, R96, R219, R105 ;  /* 0x000000db60647223 */ /* 0x000fe20000010069 */
[----:B------:R-:W-:Y:S01]  /*6a90*/  FMUL.FTZ R105, R220, R132 ;  /* 0x00000084dc697220 */ /* 0x000fe20000410000 */
[----:B------:R0:W-:Y:S01]  /*6aa0*/  STS [R162+0x10d4], R117 ;  /* 0x0010d475a2007388 */ /* 0x0001e20000000800 */
[----:B------:R-:W-:Y:S01]  /*6ab0*/  FADD.FTZ R2, R2, R107 ;  /* 0x0000006b02027221 */ /* 0x000fe20000010000 */
[----:B------:R-:W-:Y:S01]  /*6ac0*/  FADD.FTZ R89, R89, R100 ;  /* 0x0000006459597221 */ /* 0x000fe20000010000 */
[----:B------:R-:W-:Y:S01]  /*6ad0*/  FFMA.FTZ R100, R102, R115, R105 ;  /* 0x0000007366647223 */ /* 0x000fe20000010069 */
[----:B------:R1:W-:Y:S01]  /*6ae0*/  STS [R162+0x1088], R108 ;  /* 0x0010886ca2007388 */ /* 0x0003e20000000800 */
[----:B------:R-:W-:Y:S01]  /*6af0*/  FFMA.FTZ R137, R75, -R128, R116 ;  /* 0x800000804b897223 */ /* 0x000fe20000010074 */
[----:B------:R-:W-:Y:S01]  /*6b00*/  FMUL.FTZ R128, R128, R184 ;  /* 0x000000b880807220 */ /* 0x000fe20000410000 */
[----:B------:R-:W-:Y:S01]  /*6b10*/  FADD.FTZ R89, R89, R100 ;  /* 0x0000006459597221 */ /* 0x000fe20000010000 */
[----:B------:R-:W-:Y:S01]  /*6b20*/  FMUL.FTZ R100, R131, R178 ;  /* 0x000000b283647220 */ /* 0x000fe20000410000 */
[----:B------:R2:W-:Y:S01]  /*6b30*/  STS [R162+0x10f8], R171 ;  /* 0x0010f8aba2007388 */ /* 0x0005e20000000800 */
[----:B0-----:R-:W-:Y:S01]  /*6b40*/  FFMA.FTZ R117, R219, R104, -R106 ;  /* 0x00000068db757223 */ /* 0x001fe2000001086a */
[----:B------:R-:W-:Y:S01]  /*6b50*/  FMUL.FTZ R104, R220, R102 ;  /* 0x00000066dc687220 */ /* 0x000fe20000410000 */
[----:B------:R-:W-:Y:S01]  /*6b60*/  FMUL.FTZ R105, R103, R100 ;  /* 0x0000006467697220 */ /* 0x000fe20000410000 */
[----:B------:R-:W-:Y:S01]  /*6b70*/  STS [R162+0x10f4], R177 ;  /* 0x0010f4b1a2007388 */ /* 0x000fe20000000800 */
[----:B-1----:R-:W-:Y:S01]  /*6b80*/  FMUL.FTZ R108, R131, R84 ;  /* 0x00000054836c7220 */ /* 0x002fe20000410000 */
[----:B------:R-:W-:Y:S01]  /*6b90*/  FFMA.FTZ R107, R115, R132, -R104 ;  /* 0x00000084736b7223 */ /* 0x000fe20000010868 */
[----:B------:R-:W-:Y:S01]  /*6ba0*/  FADD.FTZ R2, R2, R117 ;  /* 0x0000007502027221 */ /* 0x000fe20000010000 */
[----:B------:R-:W-:Y:S01]  /*6bb0*/  FMUL.FTZ R117, R129, R182 ;  /* 0x000000b681757220 */ /* 0x000fe20000410000 */
[----:B------:R-:W-:Y:S01]  /*6bc0*/  FMUL.FTZ R104, R103, R108 ;  /* 0x0000006c67687220 */ /* 0x000fe20000410000 */
[----:B------:R-:W-:Y:S01]  /*6bd0*/  FMUL.FTZ R129, R129, R188 ;  /* 0x000000bc81817220 */ /* 0x000fe20000410000 */
[----:B------:R-:W-:Y:S01]  /*6be0*/  FADD.FTZ R2, R2, R107 ;  /* 0x0000006b02027221 */ /* 0x000fe20000010000 */
[----:B------:R-:W-:Y:S01]  /*6bf0*/  FMUL.FTZ R136, R185, UR47 ;  /* 0x0000002fb9887c20 */ /* 0x000fe20008410000 */
[----:B------:R-:W-:Y:S01]  /*6c00*/  FFMA.FTZ R107, R223, R100, -R104 ;  /* 0x00000064df6b7223 */ /* 0x000fe20000010868 */
[C---:B------:R-:W-:Y:S01]  /*6c10*/  FMUL.FTZ R104, R97.reuse, R118 ;  /* 0x0000007661687220 */ /* 0x040fe20000410000 */
[----:B------:R-:W-:Y:S01]  /*6c20*/  FFMA.FTZ R100, R108, R223, R105 ;  /* 0x000000df6c647223 */ /* 0x000fe20000010069 */
[-C--:B------:R-:W-:Y:S01]  /*6c30*/  FMUL.FTZ R105, R97, R130.reuse ;  /* 0x0000008261697220 */ /* 0x080fe20000410000 */
[----:B------:R-:W-:Y:S01]  /*6c40*/  FADD.FTZ R2, R2, R107 ;  /* 0x0000006b02027221 */ /* 0x000fe20000010000 */
[----:B------:R-:W-:Y:S01]  /*6c50*/  FFMA.FTZ R121, R119, R130, -R104 ;  /* 0x0000008277797223 */ /* 0x000fe20000010868 */
[----:B------:R-:W-:Y:S01]  /*6c60*/  FADD.FTZ R100, R89, R100 ;  /* 0x0000006459647221 */ /* 0x000fe20000010000 */
[----:B------:R-:W-:Y:S01]  /*6c70*/  FFMA.FTZ R105, R118, R119, R105 ;  /* 0x0000007776697223 */ /* 0x000fe20000010069 */
[----:B------:R-:W-:Y:S01]  /*6c80*/  FMUL.FTZ R104, R98, R129 ;  /* 0x0000008162687220 */ /* 0x000fe20000410000 */
[----:B------:R-:W-:Y:S01]  /*6c90*/  FADD.FTZ R106, R2, R121 ;  /* 0x00000079026a7221 */ /* 0x000fe20000010000 */
[----:B------:R-:W-:Y:S01]  /*6ca0*/  FMUL.FTZ R2, R203, UR47 ;  /* 0x0000002fcb027c20 */ /* 0x000fe20008410000 */
[----:B------:R-:W-:Y:S01]  /*6cb0*/  FADD.FTZ R105, R100, R105 ;  /* 0x0000006964697221 */ /* 0x000fe20000010000 */
[----:B------:R-:W-:Y:S01]  /*6cc0*/  FFMA.FTZ R104, R117, R120, R104 ;  /* 0x0000007875687223 */ /* 0x000fe20000010068 */
[----:B------:R-:W-:Y:S01]  /*6cd0*/  MOV R107, UR44 ;  /* 0x0000002c006b7c02 */ /* 0x000fe20008000f00 */
[----:B------:R-:W-:Y:S01]  /*6ce0*/  FFMA.FTZ R121, R231, UR56, R2 ;  /* 0x00000038e7797c23 */ /* 0x000fe20008010002 */
[----:B------:R-:W-:Y:S01]  /*6cf0*/  FMUL.FTZ R2, R199, UR47 ;  /* 0x0000002fc7027c20 */ /* 0x000fe20008410000 */
[----:B------:R-:W-:Y:S01]  /*6d00*/  FADD.FTZ R105, R105, R104 ;  /* 0x0000006869697221 */ /* 0x000fe20000010000 */
[----:B------:R-:W-:Y:S01]  /*6d10*/  LEA R104, R107, -R144, 0x1 ;  /* 0x800000906b687211 */ /* 0x000fe200078e08ff */
[----:B------:R-:W-:Y:S01]  /*6d20*/  FMUL.FTZ R107, R196, UR47 ;  /* 0x0000002fc46b7c20 */ /* 0x000fe20008410000 */
[----:B------:R-:W-:Y:S01]  /*6d30*/  FFMA.FTZ R131, R233, UR56, R2 ;  /* 0x00000038e9837c23 */ /* 0x000fe20008010002 */
[----:B------:R-:W-:Y:S01]  /*6d40*/  FMUL.FTZ R2, R184, UR47 ;  /* 0x0000002fb8027c20 */ /* 0x000fe20008410000 */
[----:B------:R-:W-:Y:S01]  /*6d50*/  ISETP.GE.AND P0, PT, R104, 0x1, PT ;  /* 0x000000016800780c */ /* 0x000fe20003f06270 */
[----:B------:R-:W-:Y:S01]  /*6d60*/  FFMA.FTZ R132, R192, UR56, -R107 ;  /* 0x00000038c0847c23 */ /* 0x000fe2000801086b */
[C---:B------:R-:W-:Y:S01]  /*6d70*/  FMUL.FTZ R107, R183.reuse, UR47 ;  /* 0x0000002fb76b7c20 */ /* 0x040fe20008410000 */
[----:B------:R-:W-:Y:S01]  /*6d80*/  FFMA.FTZ R133, R183, UR56, -R2 ;  /* 0x00000038b7857c23 */ /* 0x000fe20008010802 */
[----:B------:R-:W-:Y:S01]  /*6d90*/  FMUL.FTZ R2, R92, R128 ;  /* 0x000000805c027220 */ /* 0x000fe20000410000 */
[----:B------:R0:W-:Y:S01]  /*6da0*/  STS [R162+0x10f0], R169 ;  /* 0x0010f0a9a2007388 */ /* 0x0001e20000000800 */
[----:B------:R-:W-:Y:S01]  /*6db0*/  FFMA.FTZ R134, R184, UR56, R107 ;  /* 0x00000038b8867c23 */ /* 0x000fe2000801006b */
[----:B------:R-:W-:Y:S01]  /*6dc0*/  FMUL.FTZ R107, R84, UR47 ;  /* 0x0000002f546b7c20 */ /* 0x000fe20008410000 */
[----:B------:R-:W-:Y:S01]  /*6dd0*/  FFMA.FTZ R186, R137, R180, -R2 ;  /* 0x000000b489ba7223 */ /* 0x000fe20000010802 */
[----:B------:R-:W-:Y:S01]  /*6de0*/  FMUL.FTZ R2, R173, UR47 ;  /* 0x0000002fad027c20 */ /* 0x000fe20008410000 */
[----:B------:R-:W-:Y:S01]  /*6df0*/  FFMA.FTZ R136, R179, UR56, -R136 ;  /* 0x00000038b3887c23 */ /* 0x000fe20008010888 */
[----:B------:R1:W-:Y:S01]  /*6e00*/  STS [R162+0x10ec], R187 ;  /* 0x0010ecbba2007388 */ /* 0x0003e20000000800 */
[C---:B------:R-:W-:Y:S01]  /*6e10*/  FFMA.FTZ R138, R178.reuse, UR56, -R107 ;  /* 0x00000038b28a7c23 */ /* 0x040fe2000801086b */
[----:B--2---:R-:W-:Y:S01]  /*6e20*/  FFMA.FTZ R171, R175, UR56, -R2 ;  /* 0x00000038afab7c23 */ /* 0x004fe20008010802 */
[----:B------:R-:W-:Y:S01]  /*6e30*/  FMUL.FTZ R2, R163, UR47 ;  /* 0x0000002fa3027c20 */ /* 0x000fe20008410000 */
[----:B0-----:R-:W-:Y:S01]  /*6e40*/  FMUL.FTZ R169, R178, UR47 ;  /* 0x0000002fb2a97c20 */ /* 0x001fe20008410000 */
[----:B------:R-:W-:Y:S01]  /*6e50*/  FMUL.FTZ R123, R98, R117 ;  /* 0x00000075627b7220 */ /* 0x000fe20000410000 */
[----:B------:R-:W-:Y:S01]  /*6e60*/  FMUL.FTZ R107, R174, UR47 ;  /* 0x0000002fae6b7c20 */ /* 0x000fe20008410000 */
[C---:B------:R-:W-:Y:S01]  /*6e70*/  FFMA.FTZ R177, R167.reuse, UR56, -R2 ;  /* 0x00000038a7b17c23 */ /* 0x040fe20008010802 */
[----:B------:R-:W-:Y:S01]  /*6e80*/  FMUL.FTZ R2, R167, UR47 ;  /* 0x0000002fa7027c20 */ /* 0x000fe20008410000 */
[----:B------:R-:W-:Y:S01]  /*6e90*/  FMUL.FTZ R167, R151, UR47 ;  /* 0x0000002f97a77c20 */ /* 0x000fe20008410000 */
[----:B-1----:R-:W-:Y:S01]  /*6ea0*/  FMUL.FTZ R187, R147, UR47 ;  /* 0x0000002f93bb7c20 */ /* 0x002fe20008410000 */
[----:B------:R-:W-:Y:S01]  /*6eb0*/  STS [R162+0x108c], R209 ;  /* 0x00108cd1a2007388 */ /* 0x000fe20000000800 */
[----:B------:R-:W-:Y:S01]  /*6ec0*/  FFMA.FTZ R179, R163, UR56, R2 ;  /* 0x00000038a3b37c23 */ /* 0x000fe20008010002 */
[----:B------:R-:W-:Y:S01]  /*6ed0*/  FMUL.FTZ R2, R153, UR47 ;  /* 0x0000002f99027c20 */ /* 0x000fe20008410000 */
[----:B------:R-:W-:Y:S01]  /*6ee0*/  FFMA.FTZ R156, R84, UR56, R169 ;  /* 0x00000038549c7c23 */ /* 0x000fe200080100a9 */
[----:B------:R-:W-:Y:S01]  /*6ef0*/  STS [R162+0x1090], R207 ;  /* 0x001090cfa2007388 */ /* 0x000fe20000000800 */
[----:B------:R-:W-:Y:S01]  /*6f00*/  FFMA.FTZ R89, R120, R129, -R123 ;  /* 0x0000008178597223 */ /* 0x000fe2000001087b */
[----:B------:R-:W-:Y:S01]  /*6f10*/  FFMA.FTZ R116, R196, UR56, R159 ;  /* 0x00000038c4747c23 */ /* 0x000fe2000801009f */
[----:B------:R-:W-:Y:S01]  /*6f20*/  FFMA.FTZ R152, R172, UR56, -R107 ;  /* 0x00000038ac987c23 */ /* 0x000fe2000801086b */
[----:B------:R-:W-:Y:S01]  /*6f30*/  STS [R162+0x1094], R210 ;  /* 0x001094d2a2007388 */ /* 0x000fe20000000800 */
[----:B------:R-:W-:Y:S01]  /*6f40*/  FFMA.FTZ R187, R146, UR56, -R187 ;  /* 0x0000003892bb7c23 */ /* 0x000fe200080108bb */
[C---:B------:R-:W-:Y:S01]  /*6f50*/  FFMA.FTZ R167, R150.reuse, UR56, -R167 ;  /* 0x0000003896a77c23 */ /* 0x040fe200080108a7 */
[----:B------:R-:W-:Y:S01]  /*6f60*/  FMUL.FTZ R175, R155, UR47 ;  /* 0x0000002f9baf7c20 */ /* 0x000fe20008410000 */
        /* <DEDUP_REMOVED lines=11> */
[C---:B------:R-:W-:Y:S01]  /*7020*/  FMUL.FTZ R150, R154.reuse, UR47 ;  /* 0x0000002f9a967c20 */ /* 0x040fe20008410000 */
[----:B------:R-:W-:Y:S01]  /*7030*/  STS [R162+0x10a4], R216 ;  /* 0x0010a4d8a2007388 */ /* 0x000fe20000000800 */
[----:B------:R-:W-:Y:S01]  /*7040*/  FFMA.FTZ R175, R154, UR56, -R175 ;  /* 0x000000389aaf7c23 */ /* 0x000fe200080108af */
[----:B------:R-:W-:Y:S01]  /*7050*/  FFMA.FTZ R122, R203, UR56, -R122 ;  /* 0x00000038cb7a7c23 */ /* 0x000fe2000801087a */
[----:B------:R-:W-:Y:S01]  /*7060*/  FFMA.FTZ R123, R88, UR56, -R123 ;  /* 0x00000038587b7c23 */ /* 0x000fe2000801087b */
[----:B------:R-:W-:Y:S01]  /*7070*/  STS [R162+0x10ac], R218 ;  /* 0x0010acdaa2007388 */ /* 0x000fe20000000800 */
[----:B------:R-:W-:Y:S01]  /*7080*/  FFMA.FTZ R129, R202, UR56, R129 ;  /* 0x00000038ca817c23 */ /* 0x000fe20008010081 */
[----:B------:R-:W-:Y:S01]  /*7090*/  FFMA.FTZ R130, R199, UR56, -R130 ;  /* 0x00000038c7827c23 */ /* 0x000fe20008010882 */
[----:B------:R-:W-:Y:S01]  /*70a0*/  FFMA.FTZ R157, R188, UR56, -R157 ;  /* 0x00000038bc9d7c23 */ /* 0x000fe2000801089d */
[----:B------:R-:W-:Y:S01]  /*70b0*/  STS [R162+0x10b4], R221 ;  /* 0x0010b4dda2007388 */ /* 0x000fe20000000800 */
[----:B------:R-:W-:Y:S01]  /*70c0*/  FFMA.FTZ R159, R182, UR56, R159 ;  /* 0x00000038b69f7c23 */ /* 0x000fe2000801009f */
        /* <DEDUP_REMOVED lines=8> */
[----:B------:R0:W-:Y:S02]  /*7150*/  STS [R162+0x10fc], R189 ;  /* 0x0010fcbda2007388 */ /* 0x0001e40000000800 */
[----:B0-----:R-:W-:Y:S01]  /*7160*/  FMUL.FTZ R162, R146, UR47 ;  /* 0x0000002f92a27c20 */ /* 0x001fe20008410000 */
[----:B------:R-:W-:Y:S01]  /*7170*/  FMUL.FTZ R146, R149, UR47 ;  /* 0x0000002f95927c20 */ /* 0x000fe20008410000 */
[----:B------:R-:W-:-:S02]  /*7180*/  FFMA.FTZ R189, R151, UR56, R100 ;  /* 0x0000003897bd7c23 */ /* 0x000fc40008010064 */
[----:B------:R-:W-:Y:S01]  /*7190*/  FFMA.FTZ R162, R147, UR56, R162 ;  /* 0x0000003893a27c23 */ /* 0x000fe200080100a2 */
[----:B------:R-:W-:Y:S01]  /*71a0*/  FFMA.FTZ R146, R3, UR56, -R146 ;  /* 0x0000003803927c23 */ /* 0x000fe20008010892 */
        /* <DEDUP_REMOVED lines=30> */
.L_x_14229:
[----:B------:R-:W-:Y:S05]  /*7390*/  BSYNC B0 ;  /* 0x0000000000007941 */ /* 0x000fea0003800000 */
.L_x_14228:
[----:B------:R-:W-:Y:S01]  /*73a0*/  USHF.R.U32.HI UR44, URZ, 0x1, UR27 ;  /* 0x000000013f2c7899 */ /* 0x000fe2000801161b */
[----:B------:R-:W-:Y:S01]  /*73b0*/  FMUL.FTZ R3, R92, R180 ;  /* 0x000000b45c037220 */ /* 0x000fe20000410000 */
[----:B------:R-:W-:Y:S01]  /*73c0*/  USHF.R.U64 UR47, UR26, 0x1, UR27 ;  /* 0x000000011a2f7899 */ /* 0x000fe2000800121b */
[----:B------:R-:W-:Y:S01]  /*73d0*/  FMUL.FTZ R192, R127, R192 ;  /* 0x000000c07fc07220 */ /* 0x000fe20000410000 */
[----:B------:R-:W-:Y:S01]  /*73e0*/  UIMAD UR53, UR44, UR11, URZ ;  /* 0x0000000b2c3572a4 */ /* 0x000fe2000f8e023f */
[----:B------:R-:W-:Y:S01]  /*73f0*/  FFMA.FTZ R2, R128, R137, R3 ;  /* 0x0000008980027223 */ /* 0x000fe20000010003 */
[----:B------:R-:W-:Y:S01]  /*7400*/  UIMAD.WIDE.U32 UR44, UR47, UR11, URZ ;  /* 0x0000000b2f2c72a5 */ /* 0x000fe2000f8e003f */
[----:B------:R-:W-:Y:S01]  /*7410*/  FFMA.FTZ R205, R68, -R127, R205 ;  /* 0x8000007f44cd7223 */ /* 0x000fe200000100cd */
[----:B------:R-:W-:Y:S01]  /*7420*/  UIMAD UR53, UR52, UR47, UR53 ;  /* 0x0000002f343572a4 */ /* 0x000fe2000f8e0235 */
[----:B------:R-:W-:Y:S01]  /*7430*/  FADD.FTZ R105, R105, R2 ;  /* 0x0000000269697221 */ /* 0x000fe20000010000 */
[----:B------:R-:W-:Y:S01]  /*7440*/  UIMAD UR46, UR46, UR28, URZ ;  /* 0x0000001c2e2e72a4 */ /* 0x000fe2000f8e023f */
[----:B------:R-:W1:Y:S01]  /*7450*/  LDC.64 R2, c[0x0][0x380] ;  /* 0x0000e000ff027b82 */ /* 0x000e620000000a00 */
[----:B------:R-:W-:Y:S01]  /*7460*/  UIADD3 UR45, UR53, UR45, URZ ;  /* 0x0000002d352d7290 */ /* 0x000fe2000fffe03f */
[----:B------:R-:W-:Y:S01]  /*7470*/  FMUL.FTZ R127, R127, R196 ;  /* 0x000000c47f7f7220 */ /* 0x000fe20000410000 */
[----:B------:R-:W-:Y:S01]  /*7480*/  FMUL.FTZ R191, R125, R88 ;  /* 0x000000587dbf7220 */ /* 0x000fe20000410000 */
[C---:B------:R-:W-:Y:S01]  /*7490*/  FMUL.FTZ R199, R126.reuse, R199 ;  /* 0x000000c77ec77220 */ /* 0x040fe20000410000 */
[----:B------:R-:W-:Y:S01]  /*74a0*/  FFMA.FTZ R232, R69, -R126, R232 ;  /* 0x8000007e45e87223 */ /* 0x000fe200000100e8 */
[----:B------:R-:W-:Y:S01]  /*74b0*/  UIMAD UR46, UR12, UR29, UR46 ;  /* 0x0000001d0c2e72a4 */ /* 0x000fe2000f8e022e */
[----:B------:R-:W-:Y:S01]  /*74c0*/  FMUL.FTZ R88, R95, R127 ;  /* 0x0000007f5f587220 */ /* 0x000fe20000410000 */
[----:B------:R-:W-:Y:S01]  /*74d0*/  UIMAD.WIDE.U32 UR44, UR12, UR28, UR44 ;  /* 0x0000001c0c2c72a5 */ /* 0x000fe2000f8e002c */
[----:B------:R-:W-:Y:S01]  /*74e0*/  FMUL.FTZ R126, R126, R233 ;  /* 0x000000e97e7e7220 */ /* 0x000fe20000410000 */
[----:B------:R-:W-:Y:S01]  /*74f0*/  FADD.FTZ R89, R106, R89 ;  /* 0x000000596a597221 */ /* 0x000fe20000010000 */
[----:B0-----:R-:W-:Y:S01]  /*7500*/  FFMA.FTZ R101, R205, R192, -R88 ;  /* 0x000000c0cd657223 */ /* 0x001fe20000010858 */
[----:B------:R-:W-:Y:S01]  /*7510*/  UIADD3 UR46, UR46, UR45, URZ ;  /* 0x0000002d2e2e7290 */ /* 0x000fe2000fffe03f */
[----:B------:R-:W-:Y:S01]  /*7520*/  FMUL.FTZ R107, R201, R126 ;  /* 0x0000007ec96b7220 */ /* 0x000fe20000410000 */
[----:B------:R-:W-:Y:S01]  /*7530*/  ULEA UR47, UP0, UR44, UR30, 0x3 ;  /* 0x0000001e2c2f7291 */ /* 0x000fe2000f80183f */
[----:B------:R-:W-:Y:S01]  /*7540*/  FMUL.FTZ R192, R95, R192 ;  /* 0x000000c05fc07220 */ /* 0x000fe20000410000 */
[----:B------:R-:W-:Y:S01]  /*7550*/  UIADD3 UR45, UR6, -UR18, URZ ;  /* 0x80000012062d7290 */ /* 0x000fe2000fffe03f */
[----:B------:R-:W-:Y:S01]  /*7560*/  FFMA.FTZ R100, R70, -R125, R181 ;  /* 0x8000007d46647223 */ /* 0x000fe200000100b5 */
[----:B------:R-:W-:Y:S01]  /*7570*/  FADD.FTZ R186, R89, R186 ;  /* 0x000000ba59ba7221 */ /* 0x000fe20000010000 */
[----:B------:R-:W-:Y:S01]  /*7580*/  FMUL.FTZ R125, R125, R202 ;  /* 0x000000ca7d7d7220 */ /* 0x000fe20000410000 */
[----:B------:R-:W-:Y:S01]  /*7590*/  ULEA.HI.X UR46, UR44, UR31, UR46, 0x3, UP0 ;  /* 0x0000001f2c2e7291 */ /* 0x000fe200080f1c2e */
[----:B------:R-:W-:Y:S01]  /*75a0*/  FFMA.FTZ R168, R232, R199, -R107 ;  /* 0x000000c7e8a87223 */ /* 0x000fe2000001086b */
[----:B------:R-:W-:Y:S01]  /*75b0*/  UIMAD UR44, UR45, -0x400, URZ ;  /* 0xfffffc002d2c78a4 */ /* 0x000fe2000f8e023f */
[----:B------:R-:W-:Y:S01]  /*75c0*/  FFMA.FTZ R192, R127, R205, R192 ;  /* 0x000000cd7fc07223 */ /* 0x000fe200000100c0 */
[----:B------:R-:W-:Y:S01]  /*75d0*/  FMUL.FTZ R199, R201, R199 ;  /* 0x000000c7c9c77220 */ /* 0x000fe20000410000 */
[----:B------:R-:W-:Y:S01]  /*75e0*/  FMUL.FTZ R107, R90, R125 ;  /* 0x0000007d5a6b7220 */ /* 0x000fe20000410000 */
[----:B------:R-:W-:Y:S01]  /*75f0*/  FADD.FTZ R101, R186, R101 ;  /* 0x00000065ba657221 */ /* 0x000fe20000010000 */
[----:B------:R-:W-:Y:S01]  /*7600*/  LEA R88, P0, R144, UR47, 0x2 ;  /* 0x0000002f90587c11 */ /* 0x000fe2000f8010ff */
[----:B------:R-:W-:Y:S01]  /*7610*/  USHF.L.U64.HI UR45, UR8, 0x2, UR9 ;  /* 0x00000002082d7899 */ /* 0x000fe20008010209 */
[----:B------:R-:W-:Y:S01]  /*7620*/  FADD.FTZ R105, R105, R192 ;  /* 0x000000c069697221 */ /* 0x000fe20000010000 */
[----:B------:R-:W-:Y:S01]  /*7630*/  FFMA.FTZ R106, R126, R232, R199 ;  /* 0x000000e87e6a7223 */ /* 0x000fe200000100c7 */
[----:B------:R-:W-:Y:S01]  /*7640*/  MOV R181, UR44 ;  /* 0x0000002c00b57c02 */ /* 0x000fe20008000f00 */
[----:B------:R-:W-:Y:S01]  /*7650*/  FFMA.FTZ R172, R100, R191, -R107 ;  /* 0x000000bf64ac7223 */ /* 0x000fe2000001086b */
[----:B------:R-:W-:Y:S01]  /*7660*/  FADD.FTZ R101, R101, R168 ;  /* 0x000000a865657221 */ /* 0x000fe20000010000 */
[----:B------:R-:W-:Y:S01]  /*7670*/  LEA.HI.X R89, R144, UR46, RZ, 0x2, P0 ;  /* 0x0000002e90597c11 */ /* 0x000fe200080f14ff */
[----:B------:R-:W-:Y:S01]  /*7680*/  USHF.L.U32 UR44, UR8, 0x2, URZ ;  /* 0x00000002082c7899 */ /* 0x000fe2000800063f */
[----:B------:R-:W-:Y:S01]  /*7690*/  FADD.FTZ R105, R105, R106 ;  /* 0x0000006a69697221 */ /* 0x000fe20000010000 */
[----:B-1----:R-:W-:-:S02]  /*76a0*/  IMAD R106, R2, UR45, RZ ;  /* 0x0000002d026a7c24 */ /* 0x002fc4000f8e02ff */
[C---:B------:R-:W-:Y:S01]  /*76b0*/  FMUL.FTZ R203, R124.reuse, R203 ;  /* 0x000000cb7ccb7220 */ /* 0x040fe20000410000 */
[----:B------:R-:W-:Y:S01]  /*76c0*/  FFMA.FTZ R176, R71, -R124, R176 ;  /* 0x8000007c47b07223 */ /* 0x000fe200000100b0 */
[----:B------:R-:W-:Y:S01]  /*76d0*/  FADD.FTZ R172, R101, R172 ;  /* 0x000000ac65ac7221 */ /* 0x000fe20000010000 */
[----:B------:R-:W-:Y:S01]  /*76e0*/  FMUL.FTZ R124, R124, R231 ;  /* 0x000000e77c7c7220 */ /* 0x000fe20000410000 */
[----:B------:R-:W-:Y:S01]  /*76f0*/  IADD3 R101, R144, 0x20, RZ ;  /* 0x0000002090657810 */ /* 0x000fe20007ffe0ff */
[----:B------:R-:W-:-:S04]  /*7700*/  IMAD.WIDE R88, R181, 0x4, R88 ;  /* 0x00000004b5587825 */ /* 0x000fc800078e0258 */
[----:B------:R-:W-:Y:S01]  /*7710*/  FADD.FTZ R87, R170, R87 ;  /* 0x00000057aa577221 */ /* 0x000fe20000010000 */
[----:B------:R-:W-:Y:S01]  /*7720*/  FMUL.FTZ R170, R90, R191 ;  /* 0x000000bf5aaa7220 */ /* 0x000fe20000410000 */
[----:B------:R-:W-:Y:S01]  /*7730*/  LEA.HI.SX32 R101, R101, R144, 0x1b ;  /* 0x0000009065657211 */ /* 0x000fe200078fdaff */
[----:B------:R-:W-:Y:S02]  /*7740*/  IMAD R181, R3, UR44, R106 ;  /* 0x0000002c03b57c24 */ /* 0x000fe4000f8e026a */
[----:B------:R-:W-:Y:S01]  /*7750*/  FMUL.FTZ R3, R165, R124 ;  /* 0x0000007ca5037220 */ /* 0x000fe20000410000 */
[----:B------:R-:W-:Y:S01]  /*7760*/  ISETP.GE.AND P0, PT, R104, 0x21, PT ;  /* 0x000000216800780c */ /* 0x000fe20003f06270 */
[----:B------:R-:W-:Y:S01]  /*7770*/  FFMA.FTZ R170, R125, R100, R170 ;  /* 0x000000647daa7223 */ /* 0x000fe200000100aa */
[----:B------:R-:W-:Y:S01]  /*7780*/  FADD.FTZ R85, R85, -R86 ;  /* 0x8000005655557221 */ /* 0x000fe20000010000 */
[----:B------:R-:W-:Y:S01]  /*7790*/  FFMA.FTZ R191, R176, R203, -R3 ;  /* 0x000000cbb0bf7223 */ /* 0x000fe20000010803 */
[----:B------:R-:W-:Y:S01]  /*77a0*/  LEA R3, R101, UR19, 0x2 ;  /* 0x0000001365037c11 */ /* 0x000fe2000f8e10ff */
[----:B------:R-:W-:Y:S01]  /*77b0*/  FADD.FTZ R86, R105, R170 ;  /* 0x000000aa69567221 */ /* 0x000fe20000010000 */
[----:B------:R-:W-:Y:S01]  /*77c0*/  IADD3 R105, R144, 0x40, RZ ;  /* 0x0000004090697810 */ /* 0x000fe20007ffe0ff */
[----:B------:R-:W-:Y:S01]  /*77d0*/  IMAD.WIDE.U32 R88, R2, UR44, R88 ;  /* 0x0000002c02587c25 */ /* 0x000fe2000f8e0058 */
[----:B------:R-:W-:Y:S01]  /*77e0*/  IADD3 R107, R144, 0x60, RZ ;  /* 0x00000060906b7810 */ /* 0x000fe20007ffe0ff */
[----:B------:R-:W-:Y:S01]  /*77f0*/  BSSY B0, `(.L_x_14230) ;  /* 0x000000b000007945 */ /* 0x000fe20003800000 */
[----:B------:R-:W0:Y:S01]  /*7800*/  LDS R3, [R3+0x1100] ;  /* 0x0011000003037984 */ /* 0x000e220000000800 */
[----:B------:R-:W-:Y:S01]  /*7810*/  LEA.HI.SX32 R105, R105, R144, 0x1b ;  /* 0x0000009069697211 */ /* 0x000fe200078fdaff */
[----:B------:R-:W-:Y:S01]  /*7820*/  FADD.FTZ R2, R172, R191 ;  /* 0x000000bfac027221 */ /* 0x000fe20000010000 */
[----:B------:R-:W-:-:S02]  /*7830*/  ISETP.GE.AND P1, PT, R104, 0x41, PT ;  /* 0x000000416800780c */ /* 0x000fc40003f26270 */
[----:B------:R-:W-:Y:S02]  /*7840*/  IADD3 R89, R89, R181, RZ ;  /* 0x000000b559597210 */ /* 0x000fe40007ffe0ff */
[----:B------:R-:W-:Y:S02]  /*7850*/  ISETP.GE.AND P2, PT, R104, 0x61, PT ;  /* 0x000000616800780c */ /* 0x000fe40003f46270 */
[----:B------:R-:W-:Y:S02]  /*7860*/  LEA.HI.SX32 R107, R107, R144, 0x1b ;  /* 0x000000906b6b7211 */ /* 0x000fe400078fdaff */
[----:B------:R-:W-:Y:S01]  /*7870*/  LEA R105, R105, UR19, 0x2 ;  /* 0x0000001369697c11 */ /* 0x000fe2000f8e10ff */
[----:B------:R-:W-:Y:S08]  /*7880*/  @!P0 BRA `(.L_x_14231) ;  /* 0x0000000000048947 */ /* 0x000ff00003800000 */
[----:B0-----:R1:W-:Y:S02]  /*7890*/  REDG.E.ADD.F32.FTZ.RN.STRONG.GPU desc[UR20][R88.64+-0xf80], R3 ;  /* 0xfff08003580079a6 */ /* 0x0013e4000c10f394 */
.L_x_14231:
[----:B------:R-:W-:Y:S05]  /*78a0*/  BSYNC B0 ;  /* 0x0000000000007941 */ /* 0x000fea0003800000 */
.L_x_14230:
[----:B01----:R0:W1:Y:S01]  /*78b0*/  LDS R3, [R105+0x1180] ;  /* 0x0011800069037984 */ /* 0x0030620000000800 */
[----:B------:R-:W-:Y:S01]  /*78c0*/  BSSY B0, `(.L_x_14232) ;  /* 0x0000004000007945 */ /* 0x000fe20003800000 */
[----:B------:R-:W-:-:S03]  /*78d0*/  LEA R107, R107, UR19, 0x2 ;  /* 0x000000136b6b7c11 */ /* 0x000fc6000f8e10ff */
[----:B------:R-:W-:Y:S05]  /*78e0*/  @!P1 BRA `(.L_x_14233) ;  /* 0x0000000000049947 */ /* 0x000fea0003800000 */
[----:B-1----:R2:W-:Y:S02]  /*78f0*/  REDG.E.ADD.F32.FTZ.RN.STRONG.GPU desc[UR20][R88.64+-0xf00], R3 ;  /* 0xfff10003580079a6 */ /* 0x0025e4000c10f394 */
.L_x_14233:
[----:B------:R-:W-:Y:S05]  /*7900*/  BSYNC B0 ;  /* 0x0000000000007941 */ /* 0x000fea0003800000 */
.L_x_14232:
[----:B-12---:R1:W2:Y:S01]  /*7910*/  LDS R3, [R107+0x1200] ;  /* 0x001200006b037984 */ /* 0x0062a20000000800 */
[----:B------:R-:W-:Y:S01]  /*7920*/  BSSY B0, `(.L_x_14234) ;  /* 0x0000005000007945 */ /* 0x000fe20003800000 */
[C---:B------:R-:W-:Y:S02]  /*7930*/  IADD3 R101, R144.reuse, 0x80, RZ ;  /* 0x0000008090657810 */ /* 0x040fe40007ffe0ff */
[----:B0-----:R-:W-:Y:S01]  /*7940*/  IADD3 R105, R144, 0xa0, RZ ;  /* 0x000000a090697810 */ /* 0x001fe20007ffe0ff */
[----:B------:R-:W-:Y:S06]  /*7950*/  @!P2 BRA `(.L_x_14235) ;  /* 0x000000000004a947 */ /* 0x000fec0003800000 */
[----:B--2---:R0:W-:Y:S02]  /*7960*/  REDG.E.ADD.F32.FTZ.RN.STRONG.GPU desc[UR20][R88.64+-0xe80], R3 ;  /* 0xfff18003580079a6 */ /* 0x0041e4000c10f394 */
.L_x_14235:
[----:B------:R-:W-:Y:S05]  /*7970*/  BSYNC B0 ;  /* 0x0000000000007941 */ /* 0x000fea0003800000 */
.L_x_14234:
[----:B0-2---:R-:W-:Y:S01]  /*7980*/  IADD3 R3, R144, 0xc0, RZ ;  /* 0x000000c090037810 */ /* 0x005fe20007ffe0ff */
[----:B------:R-:W-:Y:S01]  /*7990*/  BSSY B0, `(.L_x_14236) ;  /* 0x0000011000007945 */ /* 0x000fe20003800000 */
[-C--:B------:R-:W-:Y:S02]  /*79a0*/  LEA.HI.SX32 R101, R101, R144.reuse, 0x1b ;  /* 0x0000009065657211 */ /* 0x080fe400078fdaff */
[-C--:B------:R-:W-:Y:S02]  /*79b0*/  LEA.HI.SX32 R106, R3, R144.reuse, 0x1b ;  /* 0x00000090036a7211 */ /* 0x080fe400078fdaff */
[----:B------:R-:W-:Y:S02]  /*79c0*/  LEA R3, R101, UR19, 0x2 ;  /* 0x0000001365037c11 */ /* 0x000fe4000f8e10ff */
[----:B------:R-:W-:Y:S02]  /*79d0*/  ISETP.GE.AND P6, PT, R104, 0x81, PT ;  /* 0x000000816800780c */ /* 0x000fe40003fc6270 */
[----:B------:R-:W-:-:S02]  /*79e0*/  LEA.HI.SX32 R105, R105, R144, 0x1b ;  /* 0x0000009069697211 */ /* 0x000fc400078fdaff */
[----:B------:R-:W0:Y:S01]  /*79f0*/  LDS R3, [R3+0x1280] ;  /* 0x0012800003037984 */ /* 0x000e220000000800 */
[----:B-1----:R-:W-:Y:S02]  /*7a00*/  IADD3 R107, R144, 0xe0, RZ ;  /* 0x000000e0906b7810 */ /* 0x002fe40007ffe0ff */
[----:B------:R-:W-:Y:S02]  /*7a10*/  LEA R105, R105, UR19, 0x2 ;  /* 0x0000001369697c11 */ /* 0x000fe4000f8e10ff */
        /* <DEDUP_REMOVED lines=8> */
.L_x_14237:
[----:B------:R-:W-:Y:S05]  /*7aa0*/  BSYNC B0 ;  /* 0x0000000000007941 */ /* 0x000fea0003800000 */
.L_x_14236:
[----:B01----:R0:W1:Y:S01]  /*7ab0*/  LDS R3, [R105+0x1300] ;  /* 0x0013000069037984 */ /* 0x0030620000000800 */
[----:B------:R-:W-:Y:S01]  /*7ac0*/  BSSY B0, `(.L_x_14238) ;  /* 0x0000006000007945 */ /* 0x000fe20003800000 */
[----:B------:R-:W-:Y:S02]  /*7ad0*/  IADD3 R101, R144, 0x100, RZ ;  /* 0x0000010090657810 */ /* 0x000fe40007ffe0ff */
[----:B------:R-:W-:Y:S02]  /*7ae0*/  LEA.HI.SX32 R107, R107, R144, 0x1b ;  /* 0x000000906b6b7211 */ /* 0x000fe400078fdaff */
[----:B------:R-:W-:Y:S01]  /*7af0*/  LEA R106, R106, UR19, 0x2 ;  /* 0x000000136a6a7c11 */ /* 0x000fe2000f8e10ff */
[----:B------:R-:W-:Y:S06]  /*7b00*/  @!P0 BRA `(.L_x_14239) ;  /* 0x0000000000048947 */ /* 0x000fec0003800000 */
[----:B-1----:R2:W-:Y:S02]  /*7b10*/  REDG.E.ADD.F32.FTZ.RN.STRONG.GPU desc[UR20][R88.64+-0xd80], R3 ;  /* 0xfff28003580079a6 */ /* 0x0025e4000c10f394 */
.L_x_14239:
[----:B------:R-:W-:Y:S05]  /*7b20*/  BSYNC B0 ;  /* 0x0000000000007941 */ /* 0x000fea0003800000 */
.L_x_14238:
[----:B-12---:R1:W2:Y:S01]  /*7b30*/  LDS R3, [R106+0x1380] ;  /* 0x001380006a037984 */ /* 0x0062a20000000800 */
[----:B------:R-:W-:Y:S01]  /*7b40*/  BSSY B0, `(.L_x_14240) ;  /* 0x0000006000007945 */ /* 0x000fe20003800000 */
[----:B0-----:R-:W-:Y:S02]  /*7b50*/  IADD3 R105, R144, 0x120, RZ ;  /* 0x0000012090697810 */ /* 0x001fe40007ffe0ff */
[----:B------:R-:W-:Y:S02]  /*7b60*/  LEA.HI.SX32 R101, R101, R144, 0x1b ;  /* 0x0000009065657211 */ /* 0x000fe400078fdaff */
[----:B------:R-:W-:Y:S01]  /*7b70*/  LEA R168, R107, UR19, 0x2 ;  /* 0x000000136ba87c11 */ /* 0x000fe2000f8e10ff */
[----:B------:R-:W-:Y:S06]  /*7b80*/  @!P1 BRA `(.L_x_14241) ;  /* 0x0000000000049947 */ /* 0x000fec0003800000 */
[----:B--2---:R0:W-:Y:S02]  /*7b90*/  REDG.E.ADD.F32.FTZ.RN.STRONG.GPU desc[UR20][R88.64+-0xd00], R3 ;  /* 0xfff30003580079a6 */ /* 0x0041e4000c10f394 */
.L_x_14241:
[----:B------:R-:W-:Y:S05]  /*7ba0*/  BSYNC B0 ;  /* 0x0000000000007941 */ /* 0x000fea0003800000 */
.L_x_14240:
[----:B0-2---:R0:W2:Y:S01]  /*7bb0*/  LDS R3, [R168+0x1400] ;  /* 0x00140000a8037984 */ /* 0x0050a20000000800 */
[----:B------:R-:W-:Y:S01]  /*7bc0*/  BSSY B0, `(.L_x_14242) ;  /* 0x0000006000007945 */ /* 0x000fe20003800000 */
[----:B------:R-:W-:Y:S02]  /*7bd0*/  IADD3 R107, R144, 0x140, RZ ;  /* 0x00000140906b7810 */ /* 0x000fe40007ffe0ff */
[----:B------:R-:W-:Y:S02]  /*7be0*/  LEA.HI.SX32 R105, R105, R144, 0x1b ;  /* 0x0000009069697211 */ /* 0x000fe400078fdaff */
[----:B------:R-:W-:Y:S01]  /*7bf0*/  LEA R101, R101, UR19, 0x2 ;  /* 0x0000001365657c11 */ /* 0x000fe2000f8e10ff */
[----:B------:R-:W-:Y:S06]  /*7c00*/  @!P2 BRA `(.L_x_14243) ;  /* 0x000000000004a947 */ /* 0x000fec0003800000 */
[----:B--2---:R3:W-:Y:S02]  /*7c10*/  REDG.E.ADD.F32.FTZ.RN.STRONG.GPU desc[UR20][R88.64+-0xc80], R3 ;  /* 0xfff38003580079a6 */ /* 0x0047e4000c10f394 */
.L_x_14243:
[----:B------:R-:W-:Y:S05]  /*7c20*/  BSYNC B0 ;  /* 0x0000000000007941 */ /* 0x000fea0003800000 */
.L_x_14242:
[----:B--23--:R2:W3:Y:S01]  /*7c30*/  LDS R3, [R101+0x1480] ;  /* 0x0014800065037984 */ /* 0x00c4e20000000800 */
[----:B------:R-:W-:Y:S01]  /*7c40*/  BSSY B0, `(.L_x_14244) ;  /* 0x0000005000007945 */ /* 0x000fe20003800000 */
[----:B------:R-:W-:Y:S02]  /*7c50*/  LEA.HI.SX32 R107, R107, R144, 0x1b ;  /* 0x000000906b6b7211 */ /* 0x000fe400078fdaff */
[----:B------:R-:W-:Y:S01]  /*7c60*/  LEA R105, R105, UR19, 0x2 ;  /* 0x0000001369697c11 */ /* 0x000fe2000f8e10ff */
[----:B------:R-:W-:Y:S06]  /*7c70*/  @!P3 BRA `(.L_x_14245) ;  /* 0x000000000004b947 */ /* 0x000fec0003800000 */
[----:B---3--:R4:W-:Y:S02]  /*7c80*/  REDG.E.ADD.F32.FTZ.RN.STRONG.GPU desc[UR20][R88.64+-0xc00], R3 ;  /* 0xfff40003580079a6 */ /* 0x0089e4000c10f394 */
.L_x_14245:
[----:B------:R-:W-:Y:S05]  /*7c90*/  BSYNC B0 ;  /* 0x0000000000007941 */ /* 0x000fea0003800000 */
.L_x_14244:
[----:B---34-:R3:W4:Y:S01]  /*7ca0*/  LDS R3, [R105+0x1500] ;  /* 0x0015000069037984 */ /* 0x0187220000000800 */
[----:B------:R-:W-:Y:S01]  /*7cb0*/  BSSY B0, `(.L_x_14246) ;  /* 0x0000004000007945 */ /* 0x000fe20003800000 */
[----:B------:R-:W-:-:S03]  /*7cc0*/  LEA R107, R107, UR19, 0x2 ;  /* 0x000000136b6b7c11 */ /* 0x000fc6000f8e10ff */
[----:B------:R-:W-:Y:S05]  /*7cd0*/  @!P4 BRA `(.L_x_14247) ;  /* 0x000000000004c947 */ /* 0x000fea0003800000 */
[----:B----4-:R4:W-:Y:S02]  /*7ce0*/  REDG.E.ADD.F32.FTZ.RN.STRONG.GPU desc[UR20][R88.64+-0xb80], R3 ;  /* 0xfff48003580079a6 */ /* 0x0109e4000c10f394 */
.L_x_14247:
[----:B------:R-:W-:Y:S05]  /*7cf0*/  BSYNC B0 ;  /* 0x0000000000007941 */ /* 0x000fea0003800000 */
.L_x_14246:
[----:B----4-:R4:W0:Y:S01]  /*7d00*/  LDS R3, [R107+0x1580] ;  /* 0x001580006b037984 */ /* 0x0108220000000800 */
[----:B------:R-:W-:Y:S01]  /*7d10*/  BSSY B0, `(.L_x_14248) ;  /* 0x0000005000007945 */ /* 0x000fe20003800000 */
[C---:B--2---:R-:W-:Y:S02]  /*7d20*/  IADD3 R101, R144.reuse, 0x160, RZ ;  /* 0x0000016090657810 */ /* 0x044fe40007ffe0ff */
[----:B---3--:R-:W-:Y:S01]  /*7d30*/  IADD3 R105, R144, 0x180, RZ ;  /* 0x0000018090697810 */ /* 0x008fe20007ffe0ff */
[----:B------:R-:W-:Y:S06]  /*7d40*/  @!P5 BRA `(.L_x_14249) ;  /* 0x000000000004d947 */ /* 0x000fec0003800000 */
[----:B0-----:R2:W-:Y:S02]  /*7d50*/  REDG.E.ADD.F32.FTZ.RN.STRONG.GPU desc[UR20][R88.64+-0xb00], R3 ;  /* 0xfff50003580079a6 */ /* 0x0015e4000c10f394 */
.L_x_14249:
[----:B------:R-:W-:Y:S05]  /*7d60*/  BSYNC B0 ;  /* 0x0000000000007941 */ /* 0x000fea0003800000 */
.L_x_14248:
[----:B0-2---:R-:W-:Y:S01]  /*7d70*/  IADD3 R3, R144, 0x1a0, RZ ;  /* 0x000001a090037810 */ /* 0x005fe20007ffe0ff */
[----:B------:R-:W-:Y:S01]  /*7d80*/  BSSY B0, `(.L_x_14250) ;  /* 0x0000011000007945 */ /* 0x000fe20003800000 */
[-C--:B------:R-:W-:Y:S02]  /*7d90*/  LEA.HI.SX32 R101, R101, R144.reuse, 0x1b ;  /* 0x0000009065657211 */ /* 0x080fe400078fdaff */
[-C--:B-1----:R-:W-:Y:S02]  /*7da0*/  LEA.HI.SX32 R106, R3, R144.reuse, 0x1b ;  /* 0x00000090036a7211 */ /* 0x082fe400078fdaff */
[----:B------:R-:W-:Y:S02]  /*7db0*/  LEA R3, R101, UR19, 0x2 ;  /* 0x0000001365037c11 */ /* 0x000fe4000f8e10ff */
[----:B------:R-:W-:Y:S02]  /*7dc0*/  ISETP.GE.AND P6, PT, R104, 0x161, PT ;  /* 0x000001616800780c */ /* 0x000fe40003fc6270 */
[----:B------:R-:W-:-:S02]  /*7dd0*/  LEA.HI.SX32 R105, R105, R144, 0x1b ;  /* 0x0000009069697211 */ /* 0x000fc400078fdaff */
[----:B------:R-:W0:Y:S01]  /*7de0*/  LDS R3, [R3+0x1600] ;  /* 0x0016000003037984 */ /* 0x000e220000000800 */
[----:B----4-:R-:W-:Y:S02]  /*7df0*/  IADD3 R107, R144, 0x1c0, RZ ;  /* 0x000001c0906b7810 */ /* 0x010fe40007ffe0ff */
        /* <DEDUP_REMOVED lines=9> */
.L_x_14251:
[----:B------:R-:W-:Y:S05]  /*7e90*/  BSYNC B0 ;  /* 0x0000000000007941 */ /* 0x000fea0003800000 */
.L_x_14250:
[----:B01----:R0:W1:Y:S01]  /*7ea0*/  LDS R3, [R105+0x1680] ;  /* 0x0016800069037984 */ /* 0x0030620000000800 */
[----:B------:R-:W-:Y:S01]  /*7eb0*/  BSSY B0, `(.L_x_14252) ;  /* 0x0000006000007945 */ /* 0x000fe20003800000 */
[----:B------:R-:W-:Y:S02]  /*7ec0*/  IADD3 R101, R144, 0x1e0, RZ ;  /* 0x000001e090657810 */ /* 0x000fe40007ffe0ff */
[----:B------:R-:W-:Y:S02]  /*7ed0*/  LEA.HI.SX32 R107, R107, R144, 0x1b ;  /* 0x000000906b6b7211 */ /* 0x000fe400078fdaff */
[----:B------:R-:W-:Y:S01]  /*7ee0*/  LEA R106, R106, UR19, 0x2 ;  /* 0x000000136a6a7c11 */ /* 0x000fe2000f8e10ff */
[----:B------:R-:W-:Y:S06]  /*7ef0*/  @!P0 BRA `(.L_x_14253) ;  /* 0x0000000000048947 */ /* 0x000fec0003800000 */
[----:B-1----:R2:W-:Y:S02]  /*7f00*/  REDG.E.ADD.F32.FTZ.RN.STRONG.GPU desc[UR20][R88.64+-0xa00], R3 ;  /* 0xfff60003580079a6 */ /* 0x0025e4000c10f394 */
.L_x_14253:
[----:B------:R-:W-:Y:S05]  /*7f10*/  BSYNC B0 ;  /* 0x0000000000007941 */ /* 0x000fea0003800000 */
.L_x_14252:
[----:B-12---:R1:W2:Y:S01]  /*7f20*/  LDS R3, [R106+0x1700] ;  /* 0x001700006a037984 */ /* 0x0062a20000000800 */
[----:B------:R-:W-:Y:S01]  /*7f30*/  BSSY B0, `(.L_x_14254) ;  /* 0x0000006000007945 */ /* 0x000fe20003800000 */
[----:B0-----:R-:W-:Y:S02]  /*7f40*/  IADD3 R105, R144, 0x200, RZ ;  /* 0x0000020090697810 */ /* 0x001fe40007ffe0ff */
[----:B------:R-:W-:Y:S02]  /*7f50*/  LEA.HI.SX32 R101, R101, R144, 0x1b ;  /* 0x0000009065657211 */ /* 0x000fe400078fdaff */
[----:B------:R-:W-:Y:S01]  /*7f60*/  LEA R168, R107, UR19, 0x2 ;  /* 0x000000136ba87c11 */ /* 0x000fe2000f8e10ff */
[----:B------:R-:W-:Y:S06]  /*7f70*/  @!P1 BRA `(.L_x_14255) ;  /* 0x0000000000049947 */ /* 0x000fec0003800000 */
[----:B--2---:R0:W-:Y:S02]  /*7f80*/  REDG.E.ADD.F32.FTZ.RN.STRONG.GPU desc[UR20][R88.64+-0x980], R3 ;  /* 0xfff68003580079a6 */ /* 0x0041e4000c10f394 */
.L_x_14255:
[----:B------:R-:W-:Y:S05]  /*7f90*/  BSYNC B0 ;  /* 0x0000000000007941 */ /* 0x000fea0003800000 */
.L_x_14254:
[----:B0-2---:R0:W2:Y:S01]  /*7fa0*/  LDS R3, [R168+0x1780] ;  /* 0x00178000a8037984 */ /* 0x0050a20000000800 */
[----:B------:R-:W-:Y:S01]  /*7fb0*/  BSSY B0, `(.L_x_14256) ;  /* 0x0000006000007945 */ /* 0x000fe20003800000 */
[----:B------:R-:W-:Y:S02]  /*7fc0*/  IADD3 R107, R144, 0x220, RZ ;  /* 0x00000220906b7810 */ /* 0x000fe40007ffe0ff */
[----:B------:R-:W-:Y:S02]  /*7fd0*/  LEA.HI.SX32 R105, R105, R144, 0x1b ;  /* 0x0000009069697211 */ /* 0x000fe400078fdaff */
[----:B------:R-:W-:Y:S01]  /*7fe0*/  LEA R101, R101, UR19, 0x2 ;  /* 0x0000001365657c11 */ /* 0x000fe2000f8e10ff */
[----:B------:R-:W-:Y:S06]  /*7ff0*/  @!P2 BRA `(.L_x_14257) ;  /* 0x000000000004a947 */ /* 0x000fec0003800000 */
[----:B--2---:R3:W-:Y:S02]  /*8000*/  REDG.E.ADD.F32.FTZ.RN.STRONG.GPU desc[UR20][R88.64+-0x900], R3 ;  /* 0xfff70003580079a6 */ /* 0x0047e4000c10f394 */
.L_x_14257:
[----:B------:R-:W-:Y:S05]  /*8010*/  BSYNC B0 ;  /* 0x0000000000007941 */ /* 0x000fea0003800000 */
.L_x_14256:
[----:B--23--:R2:W3:Y:S01]  /*8020*/  LDS R3, [R101+0x1800] ;  /* 0x0018000065037984 */ /* 0x00c4e20000000800 */
[----:B------:R-:W-:Y:S01]  /*8030*/  BSSY B0, `(.L_x_14258) ;  /* 0x0000005000007945 */ /* 0x000fe20003800000 */
[----:B------:R-:W-:Y:S02]  /*8040*/  LEA.HI.SX32 R107, R107, R144, 0x1b ;  /* 0x000000906b6b7211 */ /* 0x000fe400078fdaff */
[----:B------:R-:W-:Y:S01]  /*8050*/  LEA R105, R105, UR19, 0x2 ;  /* 0x0000001369697c11 */ /* 0x000fe2000f8e10ff */
[----:B------:R-:W-:Y:S06]  /*8060*/  @!P3 BRA `(.L_x_14259) ;  /* 0x000000000004b947 */ /* 0x000fec0003800000 */
[----:B---3--:R4:W-:Y:S02]  /*8070*/  REDG.E.ADD.F32.FTZ.RN.STRONG.GPU desc[UR20][R88.64+-0x880], R3 ;  /* 0xfff78003580079a6 */ /* 0x0089e4000c10f394 */
.L_x_14259:
[----:B------:R-:W-:Y:S05]  /*8080*/  BSYNC B0 ;  /* 0x0000000000007941 */ /* 0x000fea0003800000 */
.L_x_14258:
[----:B---34-:R3:W4:Y:S01]  /*8090*/  LDS R3, [R105+0x1880] ;  /* 0x0018800069037984 */ /* 0x0187220000000800 */
[----:B------:R-:W-:Y:S01]  /*80a0*/  BSSY B0, `(.L_x_14260) ;  /* 0x0000004000007945 */ /* 0x000fe20003800000 */
[----:B------:R-:W-:-:S03]  /*80b0*/  LEA R107, R107, UR19, 0x2 ;  /* 0x000000136b6b7c11 */ /* 0x000fc6000f8e10ff */
[----:B------:R-:W-:Y:S05]  /*80c0*/  @!P4 BRA `(.L_x_14261) ;  /* 0x000000000004c947 */ /* 0x000fea0003800000 */
[----:B----4-:R4:W-:Y:S02]  /*80d0*/  REDG.E.ADD.F32.FTZ.RN.STRONG.GPU desc[UR20][R88.64+-0x800], R3 ;  /* 0xfff80003580079a6 */ /* 0x0109e4000c10f394 */
.L_x_14261:
[----:B------:R-:W-:Y:S05]  /*80e0*/  BSYNC B0 ;  /* 0x0000000000007941 */ /* 0x000fea0003800000 */
.L_x_14260:
[----:B----4-:R4:W0:Y:S01]  /*80f0*/  LDS R3, [R107+0x1900] ;  /* 0x001900006b037984 */ /* 0x0108220000000800 */
[----:B------:R-:W-:Y:S01]  /*8100*/  BSSY B0, `(.L_x_14262) ;  /* 0x0000005000007945 */ /* 0x000fe20003800000 */
[C---:B--2---:R-:W-:Y:S02]  /*8110*/  IADD3 R101, R144.reuse, 0x240, RZ ;  /* 0x0000024090657810 */ /* 0x044fe40007ffe0ff */
[----:B---3--:R-:W-:Y:S01]  /*8120*/  IADD3 R105, R144, 0x260, RZ ;  /* 0x0000026090697810 */ /* 0x008fe20007ffe0ff */
[----:B------:R-:W-:Y:S06]  /*8130*/  @!P5 BRA `(.L_x_14263) ;  /* 0x000000000004d947 */ /* 0x000fec0003800000 */
[----:B0-----:R2:W-:Y:S02]  /*8140*/  REDG.E.ADD.F32.FTZ.RN.STRONG.GPU desc[UR20][R88.64+-0x780], R3 ;  /* 0xfff88003580079a6 */ /* 0x0015e4000c10f394 */
.L_x_14263:
[----:B------:R-:W-:Y:S05]  /*8150*/  BSYNC B0 ;  /* 0x0000000000007941 */ /* 0x000fea0003800000 */
.L_x_14262:
        /* <DEDUP_REMOVED lines=18> */
.L_x_14265:
[----:B------:R-:W-:Y:S05]  /*8280*/  BSYNC B0 ;  /* 0x0000000000007941 */ /* 0x000fea0003800000 */
.L_x_14264:
[----:B01----:R0:W1:Y:S01]  /*8290*/  LDS R3, [R105+0x1a00] ;  /* 0x001a000069037984 */ /* 0x0030620000000800 */
[----:B------:R-:W-:Y:S01]  /*82a0*/  BSSY B0, `(.L_x_14266) ;  /* 0x0000006000007945 */ /* 0x000fe20003800000 */
[----:B------:R-:W-:Y:S02]  /*82b0*/  IADD3 R101, R144, 0x2c0, RZ ;  /* 0x000002c090657810 */ /* 0x000fe40007ffe0ff */
[----:B------:R-:W-:Y:S02]  /*82c0*/  LEA.HI.SX32 R107, R107, R144, 0x1b ;  /* 0x000000906b6b7211 */ /* 0x000fe400078fdaff */
[----:B------:R-:W-:Y:S01]  /*82d0*/  LEA R106, R106, UR19, 0x2 ;  /* 0x000000136a6a7c11 */ /* 0x000fe2000f8e10ff */
[----:B------:R-:W-:Y:S06]  /*82e0*/  @!P0 BRA `(.L_x_14267) ;  /* 0x0000000000048947 */ /* 0x000fec0003800000 */
[----:B-1----:R2:W-:Y:S02]  /*82f0*/  REDG.E.ADD.F32.FTZ.RN.STRONG.GPU desc[UR20][R88.64+-0x680], R3 ;  /* 0xfff98003580079a6 */ /* 0x0025e4000c10f394 */
.L_x_14267:
[----:B------:R-:W-:Y:S05]  /*8300*/  BSYNC B0 ;  /* 0x0000000000007941 */ /* 0x000fea0003800000 */
.L_x_14266:
[----:B-12---:R1:W2:Y:S01]  /*8310*/  LDS R3, [R106+0x1a80] ;  /* 0x001a80006a037984 */ /* 0x0062a20000000800 */
[----:B------:R-:W-:Y:S01]  /*8320*/  BSSY B0, `(.L_x_14268) ;  /* 0x0000006000007945 */ /* 0x000fe20003800000 */
[----:B0-----:R-:W-:Y:S02]  /*8330*/  IADD3 R105, R144, 0x2e0, RZ ;  /* 0x000002e090697810 */ /* 0x001fe40007ffe0ff */
[----:B------:R-:W-:Y:S02]  /*8340*/  LEA.HI.SX32 R101, R101, R144, 0x1b ;  /* 0x0000009065657211 */ /* 0x000fe400078fdaff */
[----:B------:R-:W-:Y:S01]  /*8350*/  LEA R168, R107, UR19, 0x2 ;  /* 0x000000136ba87c11 */ /* 0x000fe2000f8e10ff */
[----:B------:R-:W-:Y:S06]  /*8360*/  @!P1 BRA `(.L_x_14269) ;  /* 0x0000000000049947 */ /* 0x000fec0003800000 */
[----:B--2---:R0:W-:Y:S02]  /*8370*/  REDG.E.ADD.F32.FTZ.RN.STRONG.GPU desc[UR20][R88.64+-0x600], R3 ;  /* 0xfffa0003580079a6 */ /* 0x0041e4000c10f394 */
.L_x_14269:
[----:B------:R-:W-:Y:S05]  /*8380*/  BSYNC B0 ;  /* 0x0000000000007941 */ /* 0x000fea0003800000 */
.L_x_14268:
[----:B0-2---:R0:W2:Y:S01]  /*8390*/  LDS R3, [R168+0x1b00] ;  /* 0x001b0000a8037984 */ /* 0x0050a20000000800 */
[----:B------:R-:W-:Y:S01]  /*83a0*/  BSSY B0, `(.L_x_14270) ;  /* 0x0000006000007945 */ /* 0x000fe20003800000 */
[----:B------:R-:W-:Y:S02]  /*83b0*/  IADD3 R107, R144, 0x300, RZ ;  /* 0x00000300906b7810 */ /* 0x000fe40007ffe0ff */
[----:B------:R-:W-:Y:S02]  /*83c0*/  LEA.HI.SX32 R105, R105, R144, 0x1b ;  /* 0x0000009069697211 */ /* 0x000fe400078fdaff */
[----:B------:R-:W-:Y:S01]  /*83d0*/  LEA R101, R101, UR19, 0x2 ;  /* 0x0000001365657c11 */ /* 0x000fe2000f8e10ff */
[----:B------:R-:W-:Y:S06]  /*83e0*/  @!P2 BRA `(.L_x_14271) ;  /* 0x000000000004a947 */ /* 0x000fec0003800000 */
[----:B--2---:R3:W-:Y:S02]  /*83f0*/  REDG.E.ADD.F32.FTZ.RN.STRONG.GPU desc[UR20][R88.64+-0x580], R3 ;  /* 0xfffa8003580079a6 */ /* 0x0047e4000c10f394 */
.L_x_14271:
[----:B------:R-:W-:Y:S05]  /*8400*/  BSYNC B0 ;  /* 0x0000000000007941 */ /* 0x000fea0003800000 */
.L_x_14270:
[----:B--23--:R2:W3:Y:S01]  /*8410*/  LDS R3, [R101+0x1b80] ;  /* 0x001b800065037984 */ /* 0x00c4e20000000800 */
[----:B------:R-:W-:Y:S01]  /*8420*/  BSSY B0, `(.L_x_14272) ;  /* 0x0000005000007945 */ /* 0x000fe20003800000 */
[----:B------:R-:W-:Y:S02]  /*8430*/  LEA.HI.SX32 R107, R107, R144, 0x1b ;  /* 0x000000906b6b7211 */ /* 0x000fe400078fdaff */
[----:B------:R-:W-:Y:S01]  /*8440*/  LEA R105, R105, UR19, 0x2 ;  /* 0x0000001369697c11 */ /* 0x000fe2000f8e10ff */
[----:B------:R-:W-:Y:S06]  /*8450*/  @!P3 BRA `(.L_x_14273) ;  /* 0x000000000004b947 */ /* 0x000fec0003800000 */
[----:B---3--:R4:W-:Y:S02]  /*8460*/  REDG.E.ADD.F32.FTZ.RN.STRONG.GPU desc[UR20][R88.64+-0x500], R3 ;  /* 0xfffb0003580079a6 */ /* 0x0089e4000c10f394 */
.L_x_14273:
[----:B------:R-:W-:Y:S05]  /*8470*/  BSYNC B0 ;  /* 0x0000000000007941 */ /* 0x000fea0003800000 */
.L_x_14272:
[----:B---34-:R3:W4:Y:S01]  /*8480*/  LDS R3, [R105+0x1c00] ;  /* 0x001c000069037984 */ /* 0x0187220000000800 */
[----:B------:R-:W-:Y:S01]  /*8490*/  BSSY B0, `(.L_x_14274) ;  /* 0x0000004000007945 */ /* 0x000fe20003800000 */
[----:B------:R-:W-:-:S03]  /*84a0*/  LEA R107, R107, UR19, 0x2 ;  /* 0x000000136b6b7c11 */ /* 0x000fc6000f8e10ff */
[----:B------:R-:W-:Y:S05]  /*84b0*/  @!P4 BRA `(.L_x_14275) ;  /* 0x000000000004c947 */ /* 0x000fea0003800000 */
[----:B----4-:R4:W-:Y:S02]  /*84c0*/  REDG.E.ADD.F32.FTZ.RN.STRONG.GPU desc[UR20][R88.64+-0x480], R3 ;  /* 0xfffb8003580079a6 */ /* 0x0109e4000c10f394 */
.L_x_14275:
[----:B------:R-:W-:Y:S05]  /*84d0*/  BSYNC B0 ;  /* 0x0000000000007941 */ /* 0x000fea0003800000 */
.L_x_14274:
[----:B----4-:R4:W0:Y:S01]  /*84e0*/  LDS R3, [R107+0x1c80] ;  /* 0x001c80006b037984 */ /* 0x0108220000000800 */
[----:B------:R-:W-:Y:S01]  /*84f0*/  BSSY B0, `(.L_x_14276) ;  /* 0x0000005000007945 */ /* 0x000fe20003800000 */
[C---:B--2---:R-:W-:Y:S02]  /*8500*/  IADD3 R101, R144.reuse, 0x320, RZ ;  /* 0x0000032090657810 */ /* 0x044fe40007ffe0ff */
[----:B---3--:R-:W-:Y:S01]  /*8510*/  IADD3 R105, R144, 0x340, RZ ;  /* 0x0000034090697810 */ /* 0x008fe20007ffe0ff */
[----:B------:R-:W-:Y:S06]  /*8520*/  @!P5 BRA `(.L_x_14277) ;  /* 0x000000000004d947 */ /* 0x000fec0003800000 */
[----:B0-----:R2:W-:Y:S02]  /*8530*/  REDG.E.ADD.F32.FTZ.RN.STRONG.GPU desc[UR20][R88.64+-0x400], R3 ;  /* 0xfffc0003580079a6 */ /* 0x0015e4000c10f394 */
.L_x_14277:
[----:B------:R-:W-:Y:S05]  /*8540*/  BSYNC B0 ;  /* 0x0000000000007941 */ /* 0x000fea0003800000 */
.L_x_14276:
        /* <DEDUP_REMOVED lines=18> */
.L_x_14279:
[----:B------:R-:W-:Y:S05]  /*8670*/  BSYNC B0 ;  /* 0x0000000000007941 */ /* 0x000fea0003800000 */
.L_x_14278:
[----:B01----:R0:W1:Y:S01]  /*8680*/  LDS R3, [R105+0x1d80] ;  /* 0x001d800069037984 */ /* 0x0030620000000800 */
[----:B------:R-:W-:Y:S01]  /*8690*/  BSSY B0, `(.L_x_14280) ;  /* 0x0000006000007945 */ /* 0x000fe20003800000 */
[----:B------:R-:W-:Y:S02]  /*86a0*/  IADD3 R101, R144, 0x3a0, RZ ;  /* 0x000003a090657810 */ /* 0x000fe40007ffe0ff */
[----:B------:R-:W-:Y:S02]  /*86b0*/  LEA.HI.SX32 R107, R107, R144, 0x1b ;  /* 0x000000906b6b7211 */ /* 0x000fe400078fdaff */
[----:B------:R-:W-:Y:S01]  /*86c0*/  LEA R106, R106, UR19, 0x2 ;  /* 0x000000136a6a7c11 */ /* 0x000fe2000f8e10ff */
[----:B------:R-:W-:Y:S06]  /*86d0*/  @!P0 BRA `(.L_x_14281) ;  /* 0x0000000000048947 */ /* 0x000fec0003800000 */
[----:B-1----:R2:W-:Y:S02]  /*86e0*/  REDG.E.ADD.F32.FTZ.RN.STRONG.GPU desc[UR20][R88.64+-0x300], R3 ;  /* 0xfffd0003580079a6 */ /* 0x0025e4000c10f394 */
.L_x_14281:
[----:B------:R-:W-:Y:S05]  /*86f0*/  BSYNC B0 ;  /* 0x0000000000007941 */ /* 0x000fea0003800000 */
.L_x_14280:
[----:B-12---:R1:W2:Y:S01]  /*8700*/  LDS R3, [R106+0x1e00] ;  /* 0x001e00006a037984 */ /* 0x0062a20000000800 */
[----:B------:R-:W-:Y:S01]  /*8710*/  BSSY B0, `(.L_x_14282) ;  /* 0x0000006000007945 */ /* 0x000fe20003800000 */
[----:B0-----:R-:W-:Y:S02]  /*8720*/  IADD3 R105, R144, 0x3c0, RZ ;  /* 0x000003c090697810 */ /* 0x001fe40007ffe0ff */
[----:B------:R-:W-:Y:S02]  /*8730*/  LEA.HI.SX32 R101, R101, R144, 0x1b ;  /* 0x0000009065657211 */ /* 0x000fe400078fdaff */
[----:B------:R-:W-:Y:S01]  /*8740*/  LEA R104, R107, UR19, 0x2 ;  /* 0x000000136b687c11 */ /* 0x000fe2000f8e10ff */
[----:B------:R-:W-:Y:S06]  /*8750*/  @!P1 BRA `(.L_x_14283) ;  /* 0x0000000000049947 */ /* 0x000fec0003800000 */
[----:B--2---:R0:W-:Y:S02]  /*8760*/  REDG.E.ADD.F32.FTZ.RN.STRONG.GPU desc[UR20][R88.64+-0x280], R3 ;  /* 0xfffd8003580079a6 */ /* 0x0041e4000c10f394 */
.L_x_14283:
[----:B------:R-:W-:Y:S05]  /*8770*/  BSYNC B0 ;  /* 0x0000000000007941 */ /* 0x000fea0003800000 */
.L_x_14282:
[----:B0-2---:R0:W2:Y:S01]  /*8780*/  LDS R3, [R104+0x1e80] ;  /* 0x001e800068037984 */ /* 0x0050a20000000800 */
[----:B------:R-:W-:Y:S01]  /*8790*/  BSSY B0, `(.L_x_14284) ;  /* 0x0000006000007945 */ /* 0x000fe20003800000 */
[----:B------:R-:W-:Y:S02]  /*87a0*/  IADD3 R107, R144, 0x3e0, RZ ;  /* 0x000003e0906b7810 */ /* 0x000fe40007ffe0ff */
[----:B------:R-:W-:Y:S02]  /*87b0*/  LEA.HI.SX32 R105, R105, R144, 0x1b ;  /* 0x0000009069697211 */ /* 0x000fe400078fdaff */
[----:B------:R-:W-:Y:S01]  /*87c0*/  LEA R101, R101, UR19, 0x2 ;  /* 0x0000001365657c11 */ /* 0x000fe2000f8e10ff */
[----:B------:R-:W-:Y:S06]  /*87d0*/  @!P2 BRA `(.L_x_14285) ;  /* 0x000000000004a947 */ /* 0x000fec0003800000 */
[----:B--2---:R3:W-:Y:S02]  /*87e0*/  REDG.E.ADD.F32.FTZ.RN.STRONG.GPU desc[UR20][R88.64+-0x200], R3 ;  /* 0xfffe0003580079a6 */ /* 0x0047e4000c10f394 */
.L_x_14285:
[----:B------:R-:W-:Y:S05]  /*87f0*/  BSYNC B0 ;  /* 0x0000000000007941 */ /* 0x000fea0003800000 */
.L_x_14284:
[----:B--23--:R2:W3:Y:S01]  /*8800*/  LDS R3, [R101+0x1f00] ;  /* 0x001f000065037984 */ /* 0x00c4e20000000800 */
[----:B------:R-:W-:Y:S01]  /*8810*/  BSSY B0, `(.L_x_14286) ;  /* 0x0000006000007945 */ /* 0x000fe20003800000 */
[----:B------:R-:W-:Y:S01]  /*8820*/  LEA.HI.SX32 R107, R107, R144, 0x1b ;  /* 0x000000906b6b7211 */ /* 0x000fe200078fdaff */
[----:B------:R-:W-:Y:S01]  /*8830*/  FMUL.FTZ R203, R165, R203 ;  /* 0x000000cba5cb7220 */ /* 0x000fe20000410000 */
[----:B------:R-:W-:Y:S01]  /*8840*/  LEA R105, R105, UR19, 0x2 ;  /* 0x0000001369697c11 */ /* 0x000fe2000f8e10ff */
[----:B------:R-:W-:Y:S06]  /*8850*/  @!P3 BRA `(.L_x_14287) ;  /* 0x000000000004b947 */ /* 0x000fec0003800000 */
[----:B---3--:R4:W-:Y:S02]  /*8860*/  REDG.E.ADD.F32.FTZ.RN.STRONG.GPU desc[UR20][R88.64+-0x180], R3 ;  /* 0xfffe8003580079a6 */ /* 0x0089e4000c10f394 */
.L_x_14287:
[----:B------:R-:W-:Y:S05]  /*8870*/  BSYNC B0 ;  /* 0x0000000000007941 */ /* 0x000fea0003800000 */
.L_x_14286:
[----:B---34-:R3:W4:Y:S01]  /*8880*/  LDS R3, [R105+0x1f80] ;  /* 0x001f800069037984 */ /* 0x0187220000000800 */
[----:B------:R-:W-:Y:S01]  /*8890*/  BSSY B0, `(.L_x_14288) ;  /* 0x0000005000007945 */ /* 0x000fe20003800000 */
[----:B------:R-:W-:Y:S01]  /*88a0*/  LEA R107, R107, UR19, 0x2 ;  /* 0x000000136b6b7c11 */ /* 0x000fe2000f8e10ff */
[----:B------:R-:W-:Y:S02]  /*88b0*/  FFMA.FTZ R203, R124, R176, R203 ;  /* 0x000000b07ccb7223 */ /* 0x000fe400000100cb */
[----:B------:R-:W-:Y:S05]  /*88c0*/  @!P4 BRA `(.L_x_14289) ;  /* 0x000000000004c947 */ /* 0x000fea0003800000 */
[----:B----4-:R4:W-:Y:S02]  /*88d0*/  REDG.E.ADD.F32.FTZ.RN.STRONG.GPU desc[UR20][R88.64+-0x100], R3 ;  /* 0xffff0003580079a6 */ /* 0x0109e4000c10f394 */
.L_x_14289:
[----:B------:R-:W-:Y:S05]  /*88e0*/  BSYNC B0 ;  /* 0x0000000000007941 */ /* 0x000fea0003800000 */
.L_x_14288:
[----:B----4-:R4:W1:Y:S01]  /*88f0*/  LDS R3, [R107+0x2000] ;  /* 0x002000006b037984 */ /* 0x0108620000000800 */
[----:B------:R-:W-:Y:S01]  /*8900*/  BSSY B0, `(.L_x_14290) ;  /* 0x0000004000007945 */ /* 0x000fe20003800000 */
[----:B0-----:R-:W-:-:S03]  /*8910*/  FADD.FTZ R104, R86, R203 ;  /* 0x000000cb56687221 */ /* 0x001fc60000010000 */
[----:B------:R-:W-:Y:S05]  /*8920*/  @!P5 BRA `(.L_x_14291) ;  /* 0x000000000004d947 */ /* 0x000fea0003800000 */
[----:B-1----:R0:W-:Y:S02]  /*8930*/  REDG.E.ADD.F32.FTZ.RN.STRONG.GPU desc[UR20][R88.64+-0x80], R3 ;  /* 0xffff8003580079a6 */ /* 0x0021e4000c10f394 */
.L_x_14291:
[----:B------:R-:W-:Y:S05]  /*8940*/  BSYNC B0 ;  /* 0x0000000000007941 */ /* 0x000fea0003800000 */
.L_x_14290:
[----:B------:R-:W5:Y:S01]  /*8950*/  SHFL.DOWN PT, R86, R2, 0x1, 0x1f ;  /* 0x08201f0002567f89 */ /* 0x000f6200000e0000 */
[----:B------:R-:W-:Y:S01]  /*8960*/  ISETP.GT.AND P0, PT, R142, 0x1e, PT ;  /* 0x0000001e8e00780c */ /* 0x000fe20003f04270 */
[----:B------:R-:W-:Y:S01]  /*8970*/  FMUL.FTZ R103, R103, R138 ;  /* 0x0000008a67677220 */ /* 0x000fe20000410000 */
[----:B---3--:R-:W-:Y:S01]  /*8980*/  MOV R105, R2 ;  /* 0x0000000200697202 */ /* 0x008fe20000000f00 */
[----:B0-----:R-:W0:Y:S01]  /*8990*/  SHFL.DOWN PT, R89, R87, 0x1, 0x1f ;  /* 0x08201f0057597f89 */ /* 0x001e2200000e0000 */
[----:B-1----:R-:W-:Y:S01]  /*89a0*/  MOV R106, R87 ;  /* 0x00000057006a7202 */ /* 0x002fe20000000f00 */
[----:B------:R-:W-:Y:S01]  /*89b0*/  FFMA.FTZ R103, R156, R223, R103 ;  /* 0x000000df9c677223 */ /* 0x000fe20000010067 */
[----:B----4-:R-:W-:Y:S01]  /*89c0*/  MOV R107, R85 ;  /* 0x00000055006b7202 */ /* 0x010fe20000000f00 */
[----:B------:R-:W1:Y:S01]  /*89d0*/  SHFL.DOWN PT, R88, R85, 0x1, 0x1f ;  /* 0x08201f0055587f89 */ /* 0x000e6200000e0000 */
[----:B------:R-:W-:Y:S01]  /*89e0*/  ISETP.NE.AND P1, PT, R142, RZ, PT ;  /* 0x000000ff8e00720c */ /* 0x000fe20003f25270 */
[----:B------:R-:W-:Y:S01]  /*89f0*/  FFMA.FTZ R103, R72, R84, R103 ;  /* 0x0000005448677223 */ /* 0x000fe20000010067 */
[----:B------:R-:W-:Y:S01]  /*8a00*/  ISETP.NE.AND P2, PT, R144, RZ, PT ;  /* 0x000000ff9000720c */ /* 0x000fe20003f45270 */
[----:B------:R-:W3:Y:S01]  /*8a10*/  SHFL.DOWN PT, R3, R104, 0x1, 0x1f ;  /* 0x08201f0068037f89 */ /* 0x000ee200000e0000 */
        /* <DEDUP_REMOVED lines=18> */
[----:B------:R-:W-:Y:S01]  /*8b40*/  FFMA.FTZ R134, R134, R137, R133 ;  /* 0x0000008986867223 */ /* 0x000fe20000010085 */
[----:B-1----:R-:W-:Y:S01]  /*8b50*/  @!P0 FADD.FTZ R107, R107, R88 ;  /* 0x000000586b6b8221 */ /* 0x002fe20000010000 */
[----:B------:R-:W1:Y:S01]  /*8b60*/  SHFL.DOWN PT, R85, R106, 0x2, 0x1f ;  /* 0x08401f006a557f89 */ /* 0x000e6200000e0000 */
[----:B------:R-:W-:Y:S01]  /*8b70*/  FFMA.FTZ R95, R116, R205, R95 ;  /* 0x000000cd745f7223 */ /* 0x000fe2000001005f */
[----:B------:R-:W-:Y:S01]  /*8b80*/  FFMA.FTZ R159, R159, R120, R98 ;  /* 0x000000789f9f7223 */ /* 0x000fe20000010062 */
[----:B---3--:R-:W-:Y:S01]  /*8b90*/  @!P0 FADD.FTZ R104, R3, R104 ;  /* 0x0000006803688221 */ /* 0x008fe20000010000 */
        /* <DEDUP_REMOVED lines=88> */
[----:B------:R-:W-:-:S03]  /*9120*/  ISETP.GT.AND P0, PT, R142, 0xf, PT ;  /* 0x0000000f8e00780c */ /* 0x000fc60003f04270 */
        /* <DEDUP_REMOVED lines=19> */
.L_x_14293:
[----:B------:R-:W-:Y:S05]  /*9260*/  BSYNC B0 ;  /* 0x0000000000007941 */ /* 0x000fea0003800000 */
.L_x_14292:
[----:B------:R-:W-:Y:S02]  /*9270*/  UIADD3 UR7, UR7, 0x1, URZ ;  /* 0x0000000107077890 */ /* 0x000fe4000fffe03f */
[----:B------:R-:W-:Y:S02]  /*9280*/  UIADD3 UR8, UP1, UR8, 0x1, URZ ;  /* 0x0000000108087890 */ /* 0x000fe4000ff3e03f */
[----:B------:R-:W-:Y:S02]  /*9290*/  UISETP.GE.AND UP0, UPT, UR7, UR54, UPT ;  /* 0x000000360700728c */ /* 0x000fe4000bf06270 */
[----:B------:R-:W-:-:S04]  /*92a0*/  UIADD3.X UR9, URZ, UR9, URZ, UP1, !UPT ;  /* 0x000000093f097290 */ /* 0x000fc80008ffe43f */
[----:B------:R-:W-:-:S13]  /*92b0*/  PLOP3.LUT P0, PT, PT, PT, UP0, 0x80, 0x0 ;  /* 0x000000000000781c */ /* 0x000fda0003f0f008 */
[----:B------:R-:W-:Y:S05]  /*92c0*/  @!P0 BRA `(.L_x_14294) ;  /* 0xffffff7c00c48947 */ /* 0x000fea000383ffff */
.L_x_14215:
[----:B------:R-:W-:Y:S01]  /*92d0*/  BAR.SYNC.DEFER_BLOCKING 0x0 ;  /* 0x0000000000007b1d */ /* 0x000fe20000010000 */
[C---:B------:R-:W-:Y:S01]  /*92e0*/  LEA R41, R142.reuse, UR19, 0x6 ;  /* 0x000000138e297c11 */ /* 0x040fe2000f8e30ff */
[----:B------:R-:W-:Y:S01]  /*92f0*/  UIADD3 UR7, UR13, -0x1, URZ ;  /* 0xffffffff0d077890 */ /* 0x000fe2000fffe03f */
[----:B------:R-:W-:Y:S01]  /*9300*/  LEA R40, R142, UR19, 0x4 ;  /* 0x000000138e287c11 */ /* 0x000fe2000f8e20ff */
[----:B------:R-:W-:Y:S01]  /*9310*/  USHF.R.S32.HI UR29, URZ, 0x1f, UR11 ;  /* 0x0000001f3f1d7899 */ /* 0x000fe2000801140b */
[----:B------:R-:W-:Y:S01]  /*9320*/  FADD.FTZ R0, R143, R4 ;  /* 0x000000048f007221 */ /* 0x000fe20000010000 */
[----:B------:R-:W-:Y:S01]  /*9330*/  USHF.L.U32 UR8, UR7, 0x9, URZ ;  /* 0x0000000907087899 */ /* 0x000fe2000800063f */
[----:B------:R-:W-:Y:S01]  /*9340*/  ULDC.64 UR26, c[0x0][0x388] ;  /* 0x0000e200001a7ab9 */ /* 0x000fe20000000a00 */
[----:B------:R-:W-:Y:S02]  /*9350*/  USHF.R.S32.HI UR28, URZ, 0x1f, UR10 ;  /* 0x0000001f3f1c7899 */ /* 0x000fe4000801140a */
[----:B------:R-:W-:-:S02]  /*9360*/  UIMAD UR18, UR29, UR26, URZ ;  /* 0x0000001a1d1272a4 */ /* 0x000fc4000f8e023f */
[----:B------:R-:W-:Y:S02]  /*9370*/  USHF.R.S32.HI UR9, URZ, 0x1f, UR8 ;  /* 0x0000001f3f097899 */ /* 0x000fe40008011408 */
        /* <DEDUP_REMOVED lines=14> */
[----:B------:R3:W-:Y:S01]  /*9460*/  STS.128 [R41+0x30], R20 ;  /* 0x0000301429007388 */ /* 0x0007e20000000c00 */
[----:B------:R-:W-:-:S03]  /*9470*/  NOP ;  /* 0x0000000000007918 */ /* 0x000fc60000000000 */
[----:B------:R-:W4:Y:S01]  /*9480*/  LDS.128 R32, [R40] ;  /* 0x0000000028207984 */ /* 0x000f220000000c00 */
[----:B------:R-:W-:Y:S02]  /*9490*/  ULEA UR19, UP0, UR18, UR26, 0x2 ;  /* 0x0000001a12137291 */ /* 0x000fe4000f80103f */
[----:B------:R-:W-:Y:S01]  /*94a0*/  UIADD3 UR49, UP3, UR49, -0x800, URZ ;  /* 0xfffff80031317890 */ /* 0x000fe2000ff7e03f */
[----:B------:R-:W5:Y:S01]  /*94b0*/  LDS.128 R28, [R40+0x200] ;  /* 0x00020000281c7984 */ /* 0x000f620000000c00 */
[----:B------:R-:W-:Y:S02]  /*94c0*/  ULEA.HI.X UR18, UR18, UR27, UR24, 0x2, UP0 ;  /* 0x0000001b12127291 */ /* 0x000fe400080f1418 */
[----:B------:R-:W-:Y:S01]  /*94d0*/  MOV R2, UR19 ;  /* 0x0000001300027c02 */ /* 0x000fe20008000f00 */
[----:B------:R-:W0:Y:S01]  /*94e0*/  LDS.128 R24, [R40+0x400] ;  /* 0x0004000028187984 */ /* 0x000e220000000c00 */
[----:B---3--:R-:W-:Y:S01]  /*94f0*/  FADD.FTZ R21, R0, R5 ;  /* 0x0000000500157221 */ /* 0x008fe20000010000 */
[----:B------:R-:W-:Y:S01]  /*9500*/  ULDC.64 UR24, c[0x0][0x3a8] ;  /* 0x0000ea0000187ab9 */ /* 0x000fe20000000a00 */
[----:B------:R-:W-:Y:S01]  /*9510*/  MOV R3, UR18 ;  /* 0x0000001200037c02 */ /* 0x000fe20008000f00 */
[----:B------:R-:W3:Y:S01]  /*9520*/  LDS.128 R36, [R40+0x600] ;  /* 0x0006000028247984 */ /* 0x000ee20000000c00 */
[----:B------:R-:W-:Y:S01]  /*9530*/  FADD.FTZ R0, R21, R6 ;  /* 0x0000000615007221 */ /* 0x000fe20000010000 */
[----:B------:R-:W-:Y:S01]  /*9540*/  UIMAD UR18, UR29, UR24, URZ ;  /* 0x000000181d1272a4 */ /* 0x000fe2000f8e023f */
[----:B------:R-:W-:Y:S01]  /*9550*/  IMAD.WIDE R2, R140, 0x10, R2 ;  /* 0x000000108c027825 */ /* 0x000fe200078e0202 */
[----:B------:R-:W-:-:S02]  /*9560*/  UIMAD.WIDE.U32 UR8, UR11, UR24, UR8 ;  /* 0x000000180b0872a5 */ /* 0x000fc4000f8e0008 */
[----:B------:R-:W-:Y:S02]  /*9570*/  UIMAD UR18, UR11, UR25, UR18 ;  /* 0x000000190b1272a4 */ /* 0x000fe4000f8e0212 */
[----:B------:R-:W-:Y:S01]  /*9580*/  UIADD3 UR14, UP4, UR14, -0x800, URZ ;  /* 0xfffff8000e0e7890 */ /* 0x000fe2000ff9e03f */
[----:B------:R-:W-:Y:S01]  /*9590*/  ULDC.64 UR24, c[0x0][0x3b0] ;  /* 0x0000ec0000187ab9 */ /* 0x000fe20000000a00 */
[----:B------:R-:W-:Y:S02]  /*95a0*/  UIADD3 UR9, UR9, UR18, URZ ;  /* 0x0000001209097290 */ /* 0x000fe4000fffe03f */
[----:B------:R-:W-:Y:S02]  /*95b0*/  UIMAD UR18, UR28, UR24, URZ ;  /* 0x000000181c1272a4 */ /* 0x000fe4000f8e023f */
[----:B------:R-:W-:Y:S02]  /*95c0*/  UIMAD.WIDE.U32 UR8, UR10, UR24, UR8 ;  /* 0x000000180a0872a5 */ /* 0x000fe4000f8e0008 */
[----:B------:R-:W-:-:S02]  /*95d0*/  UIMAD UR18, UR10, UR25, UR18 ;  /* 0x000000190a1272a4 */ /* 0x000fc4000f8e0212 */
[----:B------:R-:W-:Y:S01]  /*95e0*/  UIADD3 UR6, UR6, 0x1, URZ ;  /* 0x0000000106067890 */ /* 0x000fe2000fffe03f */
[----:B------:R-:W-:Y:S01]  /*95f0*/  ULDC.64 UR24, c[0x0][0x3f0] ;  /* 0x0000fc0000187ab9 */ /* 0x000fe20000000a00 */
[----:B------:R-:W-:Y:S02]  /*9600*/  UIADD3 UR18, UR9, UR18, URZ ;  /* 0x0000001209127290 */ /* 0x000fe4000fffe03f */
[----:B------:R-:W-:Y:S02]  /*9610*/  ULEA UR9, UP0, UR8, UR24, 0x2 ;  /* 0x0000001808097291 */ /* 0x000fe4000f80103f */
[----:B------:R-:W-:Y:S01]  /*9620*/  UIADD3.X UR17, UR17, -0x1, URZ, UP1, !UPT ;  /* 0xffffffff11117890 */ /* 0x000fe20008ffe43f */
[----:B----4-:R-:W-:Y:S01]  /*9630*/  STG.E.128 desc[UR20][R2.64], R32 ;  /* 0x0000002002007986 */ /* 0x010fe2000c101d14 */
[----:B------:R-:W-:Y:S02]  /*9640*/  ULEA.HI.X UR8, UR8, UR25, UR18, 0x2, UP0 ;  /* 0x0000001908087291 */ /* 0x000fe400080f1412 */
[----:B------:R-:W-:Y:S01]  /*9650*/  UISETP.GT.AND UP0, UPT, UR13, 0x1, UPT ;  /* 0x000000010d00788c */ /* 0x000fe2000bf04270 */
[----:B-----5:R-:W-:Y:S01]  /*9660*/  STG.E.128 desc[UR20][R2.64+0x200], R28 ;  /* 0x0002001c02007986 */ /* 0x020fe2000c101d14 */
[----:B------:R-:W-:-:S02]  /*9670*/  UIADD3.X UR50, UR50, -0x1, URZ, UP2, !UPT ;  /* 0xffffffff32327890 */ /* 0x000fc400097fe43f */
[----:B------:R-:W-:Y:S01]  /*9680*/  UIADD3.X UR48, UR48, -0x1, URZ, UP3, !UPT ;  /* 0xffffffff30307890 */ /* 0x000fe20009ffe43f */
[----:B0-----:R-:W-:Y:S01]  /*9690*/  STG.E.128 desc[UR20][R2.64+0x400], R24 ;  /* 0x0004001802007986 */ /* 0x001fe2000c101d14 */
[----:B------:R-:W-:Y:S01]  /*96a0*/  PLOP3.LUT P0, PT, PT, PT, UP0, 0x80, 0x0 ;  /* 0x000000000000781c */ /* 0x000fe20003f0f008 */
[----:B------:R-:W-:Y:S02]  /*96b0*/  UIADD3.X UR15, UR15, -0x1, URZ, UP4, !UPT ;  /* 0xffffffff0f0f7890 */ /* 0x000fe4000a7fe43f */
[----:B---3--:R0:W-:Y:S01]  /*96c0*/  STG.E.128 desc[UR20][R2.64+0x600], R36 ;  /* 0x0006002402007986 */ /* 0x0081e2000c101d14 */
[----:B------:R-:W-:Y:S01]  /*96d0*/  UMOV UR13, UR7 ;  /* 0x00000007000d7c82 */ /* 0x000fe20008000000 */
        /* <DEDUP_REMOVED lines=31> */
.L_x_14213:
        /* <DEDUP_REMOVED lines=28> */
.L_x_14297:
[----:B------:R-:W-:Y:S05]  /*9a90*/  BSYNC B0 ;  /* 0x0000000000007941 */ /* 0x000fea0003800000 */
.L_x_14296:
        /* <DEDUP_REMOVED lines=31> */
.L_x_14299:
[----:B------:R-:W2:Y:S02]  /*9c90*/  S2R R11, SR_TID.X ;  /* 0x00000000000b7919 */ /* 0x000ea40000002100 */
.L_x_14300:
[----:B------:R-:W-:Y:S05]  /*9ca0*/  BSYNC B0 ;  /* 0x0000000000007941 */ /* 0x000fea0003800000 */
.L_x_14298:
        /* <DEDUP_REMOVED lines=23> */
.L_x_14302:
[----:B------:R-:W-:Y:S02]  /*9e20*/  LEA R0, R11, UR8, 0x3 ;  /* 0x000000080b007c11 */ /* 0x000fe4000f8e18ff */
[----:B012---:R-:W-:Y:S02]  /*9e30*/  MOV R3, UR5 ;  /* 0x0000000500037c02 */ /* 0x007fe40008000f00 */
[----:B------:R-:W-:Y:S01]  /*9e40*/  MOV R2, UR4 ;  /* 0x0000000400027c02 */ /* 0x000fe20008000f00 */
[----:B------:R-:W0:Y:S01]  /*9e50*/  LDS.64 R12, [R0+0x4650] ;  /* 0x00465000000c7984 */ /* 0x000e220000000a00 */
[----:B------:R-:W-:Y:S02]  /*9e60*/  SHF.R.S32.HI R3, RZ, 0x1f, R11 ;  /* 0x0000001fff037819 */ /* 0x000fe4000001140b */
[----:B---3--:R-:W-:Y:S01]  /*9e70*/  MOV R7, UR6 ;  /* 0x0000000600077c02 */ /* 0x008fe20008000f00 */
        /* <DEDUP_REMOVED lines=26> */
.L_x_14301:
[----:B------:R-:W-:Y:S05]  /*a020*/  EXIT ;  /* 0x000000000000794d */ /* 0x000fea0003800000 */
.L_x_14303:
        /* <DEDUP_REMOVED lines=13> */
.L_x_18985:


//--------------------- .text._Z25selective_scan_bwd_kernelI32Selective_Scan_bwd_kernel_traitsILi32ELi16ELb1ELb0ELb1ELb0ELb1EfN3c107complexIfEEEEv12SSMParamsBwd --------------------------
	.section	.text._Z25selective_scan_bwd_kernelI32Selective_Scan_bwd_kernel_traitsILi32ELi16ELb1ELb0ELb1ELb0ELb1EfN3c107complexIfEEEEv12SSMParamsBwd,"ax",@progbits
	.align	128
        .global         _Z25selective_scan_bwd_kernelI32Selective_Scan_bwd_kernel_traitsILi32ELi16ELb1ELb0ELb1ELb0ELb1EfN3c107complexIfEEEEv12SSMParamsBwd
        .type           _Z25selective_scan_bwd_kernelI32Selective_Scan_bwd_kernel_traitsILi32ELi16ELb1ELb0ELb1ELb0ELb1EfN3c107complexIfEEEEv12SSMParamsBwd,@function
        .size           _Z25selective_scan_bwd_kernelI32Selective_Scan_bwd_kernel_traitsILi32ELi16ELb1ELb0ELb1ELb0ELb1EfN3c107complexIfEEEEv12SSMParamsBwd,(.L_x_18986 - _Z25selective_scan_bwd_kernelI32Selective_Scan_bwd_kernel_traitsILi32ELi16ELb1ELb0ELb1ELb0ELb1EfN3c107complexIfEEEEv12SSMParamsBwd)
        .other          _Z25selective_scan_bwd_kernelI32Selective_Scan_bwd_kernel_traitsILi32ELi16ELb1ELb0ELb1ELb0ELb1EfN3c107complexIfEEEEv12SSMParamsBwd,@"STO_CUDA_ENTRY STV_DEFAULT"
_Z25selective_scan_bwd_kernelI32Selective_Scan_bwd_kernel_traitsILi32ELi16ELb1ELb0ELb1ELb0ELb1EfN3c107complexIfEEEEv12SSMParamsBwd:
.text._Z25selective_scan_bwd_kernelI32Selective_Scan_bwd_kernel_traitsILi32ELi16ELb1ELb0ELb1ELb0ELb1EfN3c107complexIfEEEEv12SSMParamsBwd:
        /* <DEDUP_REMOVED lines=94> */
[----:B------:R-:W-:Y:S02]  /*05e0*/  UISETP.GT.U32.AND UP4, UPT, UR33, UR12, UPT ;  /* 0x0000000c2100728c */ /* 0x000fe4000bf84070 */
[----:B------:R-:W-:Y:S01]  /*05f0*/  UIMAD.WIDE.U32 UR8, UR10, UR16, UR8 ;  /* 0x000000100a0872a5 */ /* 0x000fe2000f8e0008 */
[----:B------:R-:W-:Y:S01]  /*0600*/  ULDC UR18, c[0x0][0x224] ;  /* 0x0000890000127ab9 */ /* 0x000fe20000000800 */
[----:B------:R-:W-:-:S02]  /*0610*/  UIMAD UR28, UR10, UR19, UR28 ;  /* 0x000000130a1c72a4 */ /* 0x000fc4000f8e021c */
[----:B------:R-:W-:Y:S02]  /*0620*/  ULOP3.LUT UR16, UR10, UR30, URZ, 0x3c, !UPT ;  /* 0x0000001e0a107292 */ /* 0x000fe4000f8e3c3f */
[----:B------:R-:W-:-:S03]  /*0630*/  ULEA UR19, UR18, 0xfffffe00, 0x9 ;  /* 0xfffffe0012137891 */ /* 0x000fc6000f8e483f */
[----:B------:R-:W-:Y:S02]  /*0640*/  @!UP4 UIADD3 UR12, UR12, -UR33, URZ ;  /* 0x800000210c0cc290 */ /* 0x000fe4000fffe03f */
[----:B------:R-:W-:Y:S02]  /*0650*/  @!UP4 UIADD3 UR29, UR29, 0x1, URZ ;  /* 0x000000011d1dc890 */ /* 0x000fe4000fffe03f */
[----:B------:R-:W-:Y:S02]  /*0660*/  UISETP.GE.U32.AND UP3, UPT, UR12, UR33, UPT ;  /* 0x000000210c00728c */ /* 0x000fe4000bf66070 */
[----:B------:R-:W-:Y:S02]  /*0670*/  UISETP.GE.AND UP2, UPT, UR16, URZ, UPT ;  /* 0x0000003f1000728c */ /* 0x000fe4000bf46270 */
[----:B------:R-:W-:Y:S02]  /*0680*/  USHF.R.S32.HI UR22, URZ, 0x1f, UR19 ;  /* 0x0000001f3f167899 */ /* 0x000fe40008011413 */
[----:B------:R-:W-:Y:S01]  /*0690*/  UIADD3 UR4, UP5, UR19, UR4, URZ ;  /* 0x0000000413047290 */ /* 0x000fe2000ffbe03f */
[----:B------:R-:W-:Y:S01]  /*06a0*/  ULDC.64 UR34, c[0x0][0x2f0] ;  /* 0x0000bc0000227ab9 */ /* 0x000fe20000000a00 */
[----:B------:R-:W-:-:S03]  /*06b0*/  UIMAD UR31, UR10, UR17, UR31 ;  /* 0x000000110a1f72a4 */ /* 0x000fc6000f8e021f */
[----:B------:R-:W-:Y:S02]  /*06c0*/  @UP3 UIADD3 UR29, UR29, 0x1, URZ ;  /* 0x000000011d1d3890 */ /* 0x000fe4000fffe03f */
[----:B------:R-:W-:Y:S02]  /*06d0*/  UIADD3.X UR5, UR22, UR5, UR32, UP5, !UPT ;  /* 0x0000000516057290 */ /* 0x000fe4000affe420 */
[----:B------:R-:W-:Y:S02]  /*06e0*/  ULEA UR16, UP4, UR4, UR34, 0x2 ;  /* 0x0000002204107291 */ /* 0x000fe4000f88103f */
[----:B------:R-:W-:Y:S02]  /*06f0*/  UIADD3 UR17, UP3, UR19, UR14, URZ ;  /* 0x0000000e13117290 */ /* 0x000fe4000ff7e03f */
[----:B------:R-:W-:Y:S01]  /*0700*/  ULEA.HI.X UR14, UR4, UR35, UR5, 0x2, UP4 ;  /* 0x00000023040e7291 */ /* 0x000fe2000a0f1405 */
[----:B------:R-:W-:Y:S01]  /*0710*/  UMOV UR12, UR29 ;  /* 0x0000001d000c7c82 */ /* 0x000fe20008000000 */
[----:B------:R-:W-:Y:S01]  /*0720*/  ULDC.64 UR32, c[0x0][0x2f8] ;  /* 0x0000be0000207ab9 */ /* 0x000fe20000000a00 */
[----:B------:R-:W-:-:S02]  /*0730*/  UIADD3.X UR4, UR22, UR15, UR28, UP3, !UPT ;  /* 0x0000000f16047290 */ /* 0x000fc40009ffe41c */
[----:B------:R-:W-:Y:S02]  /*0740*/  @!UP2 UIADD3 UR12, -UR12, URZ, URZ ;  /* 0x0000003f0c0ca290 */ /* 0x000fe4000fffe13f */
[----:B------:R-:W-:Y:S02]  /*0750*/  ULEA UR15, UP3, UR17, UR32, 0x2 ;  /* 0x00000020110f7291 */ /* 0x000fe4000f86103f */
[----:B------:R-:W-:Y:S02]  /*0760*/  @!UP1 ULOP3.LUT UR12, URZ, UR30, URZ, 0x33, !UPT ;  /* 0x0000001e3f0c9292 */ /* 0x000fe4000f8e333f */
[----:B------:R-:W-:Y:S02]  /*0770*/  UIADD3 UR19, UP2, UR19, UR8, URZ ;  /* 0x0000000813137290 */ /* 0x000fe4000ff5e03f */
[----:B------:R-:W-:Y:S02]  /*0780*/  ULEA.HI.X UR17, UR17, UR33, UR4, 0x2, UP3 ;  /* 0x0000002111117291 */ /* 0x000fe400098f1404 */
[----:B------:R-:W-:Y:S01]  /*0790*/  USHF.R.S32.HI UR8, URZ, 0x1f, UR12 ;  /* 0x0000001f3f087899 */ /* 0x000fe2000801140c */
[----:B------:R-:W-:Y:S01]  /*07a0*/  ULDC.64 UR4, c[0x0][0x3b8] ;  /* 0x0000ee0000047ab9 */ /* 0x000fe20000000a00 */
[----:B------:R-:W-:-:S02]  /*07b0*/  UIADD3.X UR29, UR22, UR9, UR31, UP2, !UPT ;  /* 0x00000009161d7290 */ /* 0x000fc400097fe41f */
[----:B------:R-:W-:Y:S01]  /*07c0*/  ULEA UR28, UP1, UR19, UR4, 0x2 ;  /* 0x00000004131c7291 */ /* 0x000fe2000f82103f */
[----:B------:R-:W-:Y:S01]  /*07d0*/  ULDC.64 UR22, c[0x0][0x278] ;  /* 0x00009e0000167ab9 */ /* 0x000fe20000000a00 */
[----:B------:R-:W-:Y:S02]  /*07e0*/  @UP0 UIMAD UR13, UR13, UR18, URZ ;  /* 0x000000120d0d02a4 */ /* 0x000fe4000f8e023f */
[----:B------:R-:W-:Y:S02]  /*07f0*/  UIMAD UR4, UR8, UR22, URZ ;  /* 0x00000016080472a4 */ /* 0x000fe4000f8e023f */
[----:B------:R-:W-:Y:S02]  /*0800*/  UIMAD.WIDE.U32 UR8, UR12, UR22, UR6 ;  /* 0x000000160c0872a5 */ /* 0x000fe4000f8e0006 */
[----:B------:R-:W-:Y:S02]  /*0810*/  UIMAD UR22, UR12, UR23, UR4 ;  /* 0x000000170c1672a4 */ /* 0x000fe4000f8e0204 */
[----:B------:R-:W-:-:S02]  /*0820*/  ULEA.HI.X UR29, UR19, UR5, UR29, 0x2, UP1 ;  /* 0x00000005131d7291 */ /* 0x000fc400088f141d */
[----:B------:R-:W-:Y:S02]  /*0830*/  ULEA UR19, UR18, 0xfffffc00, 0xa ;  /* 0xfffffc0012137891 */ /* 0x000fe4000f8e503f */
[----:B------:R-:W-:Y:S02]  /*0840*/  UISETP.GE.AND UP1, UPT, UR18, 0x1, UPT ;  /* 0x000000011200788c */ /* 0x000fe4000bf26270 */
[----:B------:R-:W-:Y:S01]  /*0850*/  UIADD3 UR22, UR9, UR22, URZ ;  /* 0x0000001609167290 */ /* 0x000fe2000fffe03f */
        /* <DEDUP_REMOVED lines=25> */
[----:B------:R-:W-:Y:S01]  /*09f0*/  UMOV UR18, UR29 ;  /* 0x0000001d00127c82 */ /* 0x000fe20008000000 */
[----:B------:R-:W-:Y:S01]  /*0a00*/  UMOV UR6, URZ ;  /* 0x0000003f00067c82 */ /* 0x000fe20008000000 */
[----:B0-----:R-:W-:-:S04]  /*0a10*/  SHF.L.U32 R138, R141, 0x2, RZ ;  /* 0x000000028d8a7819 */ /* 0x001fc800000006ff */
[----:B-1----:R-:W-:-:S07]  /*0a20*/  LOP3.LUT R138, R138, 0xffffff80, RZ, 0xc0, !PT ;  /* 0xffffff808a8a7812 */ /* 0x002fce00078ec0ff */
.L_x_14386:
[----:B------:R-:W-:Y:S01]  /*0a30*/  BAR.SYNC.DEFER_BLOCKING 0x0 ;  /* 0x0000000000007b1d */ /* 0x000fe20000010000 */
[----:B0-----:R-:W-:Y:S02]  /*0a40*/  MOV R2, UR13 ;  /* 0x0000000d00027c02 */ /* 0x001fe40008000f00 */
[----:B------:R-:W-:Y:S02]  /*0a50*/  MOV R3, UR14 ;  /* 0x0000000e00037c02 */ /* 0x000fe40008000f00 */
[----:B------:R-:W-:-:S03]  /*0a60*/  LOP3.LUT R137, R138, 0x1f, R141, 0xf8, !PT ;  /* 0x0000001f8a897812 */ /* 0x000fc600078ef88d */
[----:B------:R-:W0:Y:S01]  /*0a70*/  S2UR UR7, SR_CgaCtaId ;  /* 0x00000000000779c3 */ /* 0x000e220000008800 */
[----:B------:R-:W-:Y:S01]  /*0a80*/  UMOV UR54, 0x400 ;  /* 0x0000040000367882 */ /* 0x000fe20000000000 */
[----:B------:R-:W-:Y:S01]  /*0a90*/  MOV R4, UR15 ;  /* 0x0000000f00047c02 */ /* 0x000fe20008000f00 */
[----:B------:R-:W-:Y:S01]  /*0aa0*/  ULDC UR49, c[0x0][0x224] ;  /* 0x0000890000317ab9 */ /* 0x000fe20000000800 */
[----:B------:R-:W-:Y:S01]  /*0ab0*/  IMAD.WIDE R2, R137, 0x10, R2 ;  /* 0x0000001089027825 */ /* 0x000fe200078e0202 */
[----:B------:R-:W-:Y:S01]  /*0ac0*/  MOV R5, UR16 ;  /* 0x0000001000057c02 */ /* 0x000fe20008000f00 */
[----:B------:R-:W-:-:S03]  /*0ad0*/  ULDC.64 UR32, c[0x0][0x2a0] ;  /* 0x0000a80000207ab9 */ /* 0x000fc60000000a00 */
[----:B------:R-:W2:Y:S04]  /*0ae0*/  LDG.E.128 R8, desc[UR20][R2.64] ;  /* 0x0000001402087981 */ /* 0x000ea8000c1e1d00 */
[----:B------:R-:W3:Y:S04]  /*0af0*/  LDG.E.128 R12, desc[UR20][R2.64+0x200] ;  /* 0x00020014020c7981 */ /* 0x000ee8000c1e1d00 */
[----:B------:R-:W4:Y:S04]  /*0b00*/  LDG.E.128 R16, desc[UR20][R2.64+0x400] ;  /* 0x0004001402107981 */ /* 0x000f28000c1e1d00 */
[----:B------:R1:W5:Y:S01]  /*0b10*/  LDG.E.128 R20, desc[UR20][R2.64+0x600] ;  /* 0x0006001402147981 */ /* 0x000362000c1e1d00 */
[----:B0-----:R-:W-:Y:S01]  /*0b20*/  ULEA UR54, UR7, UR54, 0x18 ;  /* 0x0000003607367291 */ /* 0x001fe2000f8ec03f */
[----:B------:R-:W-:-:S05]  /*0b30*/  IMAD.WIDE R4, R137, 0x10, R4 ;  /* 0x0000001089047825 */ /* 0x000fca00078e0204 */
[C---:B------:R-:W-:Y:S02]  /*0b40*/  LEA R0, R139.reuse, UR54, 0x4 ;  /* 0x000000368b007c11 */ /* 0x040fe4000f8e20ff */
[----:B-1----:R-:W-:-:S03]  /*0b50*/  LEA R2, R139, UR54, 0x6 ;  /* 0x000000368b027c11 */ /* 0x002fc6000f8e30ff */
        /* <DEDUP_REMOVED lines=30> */
[----:B-1----:R-:W5:Y:S01]  /*0d40*/  LDG.E.128 R24, desc[UR20][R8.64+0x600] ;  /* 0x0006001408187981 */ /* 0x002f62000c1e1d00 */
[----:B------:R-:W-:-:S02]  /*0d50*/  UIADD3 UR49, -UR6, UR49, URZ ;  /* 0x0000003106317290 */ /* 0x000fc4000fffe13f */
[----:B------:R-:W-:Y:S02]  /*0d60*/  USHF.R.S32.HI UR7, URZ, 0x1f, UR11 ;  /* 0x0000001f3f077899 */ /* 0x000fe4000801140b */
[----:B------:R-:W-:Y:S02]  /*0d70*/  ULEA UR8, UR49, 0xfffffe00, 0x9 ;  /* 0xfffffe0031087891 */ /* 0x000fe4000f8e483f */
[----:B------:R-:W-:Y:S02]  /*0d80*/  UIMAD UR28, UR7, UR32, URZ ;  /* 0x00000020071c72a4 */ /* 0x000fe4000f8e023f */
[----:B------:R-:W-:Y:S02]  /*0d90*/  USHF.R.S32.HI UR9, URZ, 0x1f, UR8 ;  /* 0x0000001f3f097899 */ /* 0x000fe40008011408 */
[----:B------:R-:W-:Y:S02]  /*0da0*/  UIMAD UR30, UR11, UR33, UR28 ;  /* 0x000000210b1e72a4 */ /* 0x000fe4000f8e021c */
[----:B------:R-:W-:-:S02]  /*0db0*/  UIMAD.WIDE.U32 UR28, UR11, UR32, UR8 ;  /* 0x000000200b1c72a5 */ /* 0x000fc4000f8e0008 */
[----:B------:R-:W-:Y:S01]  /*0dc0*/  USHF.R.S32.HI UR50, URZ, 0x1f, UR10 ;  /* 0x0000001f3f327899 */ /* 0x000fe2000801140a */
        /* <DEDUP_REMOVED lines=39> */
[----:B-1----:R-:W-:Y:S01]  /*1040*/  MOV R24, UR30 ;  /* 0x0000001e00187c02 */ /* 0x002fe20008000f00 */
        /* <DEDUP_REMOVED lines=14> */
[----:B------:R-:W5:Y:S04]  /*1130*/  LDG.E.128 R80, desc[UR20][R24.64+0x200] ;  /* 0x0002001418507981 */ /* 0x000f68000c1e1d00 */
[----:B0-----:R-:W5:Y:S04]  /*1140*/  LDG.E.128 R28, desc[UR20][R24.64+0x400] ;  /* 0x00040014181c7981 */ /* 0x001f68000c1e1d00 */
        /* <DEDUP_REMOVED lines=15> */
[----:B------:R-:W0:Y:S03]  /*1240*/  MUFU.EX2 R27, R27 ;  /* 0x0000001b001b7308 */ /* 0x000e260000000800 */
[----:B------:R-:W-:-:S02]  /*1250*/  UIMAD UR30, UR11, UR33, UR28 ;  /* 0x000000210b1e72a4 */ /* 0x000fc4000f8e021c */
[----:B------:R-:W-:-:S03]  /*1260*/  UIMAD.WIDE.U32 UR28, UR11, UR32, UR8 ;  /* 0x000000200b1c72a5 */ /* 0x000fc6000f8e0008 */
[----:B------:R-:W-:Y:S01]  /*1270*/  MUFU.EX2 R24, R24 ;  /* 0x0000001800187308 */ /* 0x000fe20000000800 */
[----:B-1----:R-:W-:Y:S01]  /*1280*/  FADD.FTZ R26, R26, 1 ;  /* 0x3f8000001a1a7421 */ /* 0x002fe20000010000 */
[----:B------:R-:W-:Y:S01]  /*1290*/  ULDC.64 UR32, c[0x0][0x3a0] ;  /* 0x0000e80000207ab9 */ /* 0x000fe20000000a00 */
[----:B------:R-:W-:Y:S02]  /*12a0*/  UIADD3 UR29, UR29, UR30, URZ ;  /* 0x0000001e1d1d7290 */ /* 0x000fe4000fffe03f */
[----:B------:R-:W-:Y:S02]  /*12b0*/  UIMAD UR30, UR50, UR32, URZ ;  /* 0x00000020321e72a4 */ /* 0x000fe4000f8e023f */
[----:B------:R-:W-:Y:S01]  /*12c0*/  UIMAD.WIDE.U32 UR28, UR10, UR32, UR28 ;  /* 0x000000200a1c72a5 */ /* 0x000fe2000f8e001c */
[----:B------:R-:W1:Y:S01]  /*12d0*/  MUFU.EX2 R3, R3 ;  /* 0x0000000300037308 */ /* 0x000e620000000800 */
[----:B0-----:R-:W-:Y:S01]  /*12e0*/  FADD.FTZ R27, R27, 1 ;  /* 0x3f8000001b1b7421 */ /* 0x001fe20000010000 */
[----:B------:R-:W-:-:S03]  /*12f0*/  UIMAD UR31, UR10, UR33, UR30 ;  /* 0x000000210a1f72a4 */ /* 0x000fc6000f8e021e */
[----:B------:R-:W-:Y:S01]  /*1300*/  ULDC.64 UR32, c[0x0][0x3e8] ;  /* 0x0000fa0000207ab9 */ /* 0x000fe20000000a00 */
[----:B------:R-:W-:Y:S02]  /*1310*/  UIADD3 UR31, UR29, UR31, URZ ;  /* 0x0000001f1d1f7290 */ /* 0x000fe4000fffe03f */
[----:B------:R0:W2:Y:S01]  /*1320*/  MUFU.EX2 R90, R88 ;  /* 0x00000058005a7308 */ /* 0x0000a20000000800 */
[----:B------:R-:W-:-:S04]  /*1330*/  ULEA UR30, UP0, UR28, UR32, 0x2 ;  /* 0x000000201c1e7291 */ /* 0x000fc8000f80103f */
[----:B------:R-:W-:-:S03]  /*1340*/  ULEA.HI.X UR31, UR28, UR33, UR31, 0x2, UP0 ;  /* 0x000000211c1f7291 */ /* 0x000fc600080f141f */
[----:B------:R3:W4:Y:S01]  /*1350*/  MUFU.EX2 R95, R25 ;  /* 0x00000019005f7308 */ /* 0x0007220000000800 */
[----:B0-----:R-:W-:Y:S01]  /*1360*/  FMUL.FTZ R88, R21, -1.4426950216293334961 ;  /* 0xbfb8aa3b15587820 */ /* 0x001fe20000410000 */
[----:B-1----:R-:W-:Y:S01]  /*1370*/  FADD.FTZ R3, R3, 1 ;  /* 0x3f80000003037421 */ /* 0x002fe20000010000 */
[----:B------:R-:W-:Y:S02]  /*1380*/  ULDC.64 UR28, c[0x0][0x320] ;  /* 0x0000c800001c7ab9 */ /* 0x000fe40000000a00 */
[----:B------:R-:W-:-:S03]  /*1390*/  ISETP.NE.U32.AND P0, PT, RZ, UR28, PT ;  /* 0x0000001cff007c0c */ /* 0x000fc6000bf05070 */
[----:B------:R-:W0:Y:S01]  /*13a0*/  MUFU.EX2 R96, R91 ;  /* 0x0000005b00607308 */ /* 0x000e220000000800 */
[----:B---3--:R-:W-:Y:S01]  /*13b0*/  FMUL.FTZ R25, R16, -1.4426950216293334961 ;  /* 0xbfb8aa3b10197820 */ /* 0x008fe20000410000 */
[----:B--2---:R-:W-:Y:S01]  /*13c0*/  FADD.FTZ R90, R90, 1 ;  /* 0x3f8000005a5a7421 */ /* 0x004fe20000010000 */
[----:B------:R-:W-:-:S05]  /*13d0*/  ISETP.NE.AND.EX P0, PT, RZ, UR29, PT, P0 ;  /* 0x0000001dff007c0c */ /* 0x000fca000bf05300 */
[----:B------:R-:W1:Y:S01]  /*13e0*/  MUFU.EX2 R98, R88 ;  /* 0x0000005800627308 */ /* 0x000e620000000800 */
[----:B----4-:R-:W-:-:S07]  /*13f0*/  FADD.FTZ R95, R95, 1 ;  /* 0x3f8000005f5f7421 */ /* 0x010fce0000010000 */
[----:B------:R2:W-:Y:S01]  /*1400*/  MUFU.EX2 R100, R94 ;  /* 0x0000005e00647308 */ /* 0x0005e20000000800 */
[----:B0-----:R-:W-:-:S07]  /*1410*/  FADD.FTZ R96, R96, 1 ;  /* 0x3f80000060607421 */ /* 0x001fce0000010000 */
[----:B------:R-:W0:Y:S01]  /*1420*/  MUFU.EX2 R107, R25 ;  /* 0x00000019006b7308 */ /* 0x000e220000000800 */
[----:B--2---:R-:W-:Y:S01]  /*1430*/  FADD.FTZ R94, R24, 1 ;  /* 0x3f800000185e7421 */ /* 0x004fe20000010000 */
[----:B-1----:R-:W-:-:S06]  /*1440*/  FADD.FTZ R98, R98, 1 ;  /* 0x3f80000062627421 */ /* 0x002fcc0000010000 */
[----:B------:R-:W-:Y:S08]  /*1450*/  MUFU.RCP R88, R26 ;  /* 0x0000001a00587308 */ /* 0x000ff00000001000 */
[----:B------:R-:W-:Y:S01]  /*1460*/  MUFU.RCP R91, R27 ;  /* 0x0000001b005b7308 */ /* 0x000fe20000001000 */
[----:B0-----:R-:W-:-:S07]  /*1470*/  FADD.FTZ R107, R107, 1 ;  /* 0x3f8000006b6b7421 */ /* 0x001fce0000010000 */
[----:B------:R0:W1:Y:S08]  /*1480*/  MUFU.EX2 R92, R89 ;  /* 0x00000059005c7308 */ /* 0x0000700000000800 */
[----:B------:R2:W3:Y:S01]  /*1490*/  MUFU.EX2 R97, R93 ;  /* 0x0000005d00617308 */ /* 0x0004e20000000800 */
[----:B0-----:R-:W-:-:S07]  /*14a0*/  FMUL.FTZ R89, R22, -1.4426950216293334961 ;  /* 0xbfb8aa3b16597820 */ /* 0x001fce0000410000 */
[----:B------:R-:W0:Y:S01]  /*14b0*/  MUFU.EX2 R99, R89 ;  /* 0x0000005900637308 */ /* 0x000e220000000800 */
[----:B--2---:R-:W-:Y:S01]  /*14c0*/  FMUL.FTZ R93, R18, -1.4426950216293334961 ;  /* 0xbfb8aa3b125d7820 */ /* 0x004fe20000410000 */
[----:B-1----:R-:W-:-:S06]  /*14d0*/  FADD.FTZ R92, R92, 1 ;  /* 0x3f8000005c5c7421 */ /* 0x002fcc0000010000 */
[----:B------:R-:W1:Y:S01]  /*14e0*/  MUFU.RCP R89, R3 ;  /* 0x0000000300597308 */ /* 0x000e620000001000 */
[----:B---3--:R-:W-:-:S07]  /*14f0*/  FADD.FTZ R97, R97, 1 ;  /* 0x3f80000061617421 */ /* 0x008fce0000010000 */
[----:B------:R-:W2:Y:S01]  /*1500*/  MUFU.RCP R90, R90 ;  /* 0x0000005a005a7308 */ /* 0x000ea20000001000 */
[----:B0-----:R-:W-:-:S07]  /*1510*/  FADD.FTZ R99, R99, 1 ;  /* 0x3f80000063637421 */ /* 0x001fce0000010000 */
[----:B------:R0:W-:Y:S01]  /*1520*/  MUFU.RCP R103, R97 ;  /* 0x0000006100677308 */ /* 0x0001e20000001000 */
[----:B-1----:R-:W-:-:S07]  /*1530*/  FADD.FTZ R3, -R89, 1 ;  /* 0x3f80000059037421 */ /* 0x002fce0000010100 */
[----:B------:R2:W-:Y:S01]  /*1540*/  MUFU.RCP R104, R98 ;  /* 0x0000006200687308 */ /* 0x0005e20000001000 */
[----:B0-----:R-:W-:-:S04]  /*1550*/  FMUL.FTZ R97, R74, R91 ;  /* 0x0000005b4a617220 */ /* 0x001fc80000410000 */
[----:B------:R-:W-:-:S03]  /*1560*/  FMUL.FTZ R133, R38, R97 ;  /* 0x0000006126857220 */ /* 0x000fc60000410000 */
[----:B------:R-:W0:Y:S01]  /*1570*/  MUFU.EX2 R109, R93 ;  /* 0x0000005d006d7308 */ /* 0x000e220000000800 */
[----:B--2---:R-:W-:-:S04]  /*1580*/  FMUL.FTZ R98, R75, R90 ;  /* 0x0000005a4b627220 */ /* 0x004fc80000410000 */
[----:B------:R-:W-:-:S03]  /*1590*/  FMUL.FTZ R134, R39, R98 ;  /* 0x0000006227867220 */ /* 0x000fc60000410000 */
[----:B------:R-:W1:Y:S08]  /*15a0*/  MUFU.RCP R93, R92 ;  /* 0x0000005c005d7308 */ /* 0x000e700000001000 */
[----:B------:R-:W-:Y:S01]  /*15b0*/  MUFU.RCP R94, R94 ;  /* 0x0000005e005e7308 */ /* 0x000fe20000001000 */
[----:B0-----:R-:W-:-:S07]  /*15c0*/  FADD.FTZ R109, R109, 1 ;  /* 0x3f8000006d6d7421 */ /* 0x001fce0000010000 */
[----:B------:R-:W0:Y:S08]  /*15d0*/  MUFU.RCP R95, R95 ;  /* 0x0000005f005f7308 */ /* 0x000e300000001000 */
[----:B------:R1:W-:Y:S08]  /*15e0*/  MUFU.RCP R105, R99 ;  /* 0x0000006300697308 */ /* 0x0003f00000001000 */
[----:B------:R0:W2:Y:S01]  /*15f0*/  MUFU.EX2 R108, R101 ;  /* 0x00000065006c7308 */ /* 0x0000a20000000800 */
[----:B-1----:R-:W-:-:S04]  /*1600*/  FMUL.FTZ R99, R68, R93 ;  /* 0x0000005d44637220 */ /* 0x002fc80000410000 */
[----:B------:R-:W-:-:S03]  /*1610*/  FMUL.FTZ R131, R32, R99 ;  /* 0x0000006320837220 */ /* 0x000fc60000410000 */
[----:B------:R-:W1:Y:S01]  /*1620*/  MUFU.EX2 R110, R102 ;  /* 0x00000066006e7308 */ /* 0x000e620000000800 */
[----:B0-----:R-:W-:-:S04]  /*1630*/  FMUL.FTZ R101, R70, R95 ;  /* 0x0000005f46657220 */ /* 0x001fc80000410000 */
[----:B------:R-:W-:-:S03]  /*1640*/  FMUL.FTZ R129, R34, R101 ;  /* 0x0000006522817220 */ /* 0x000fc60000410000 */
[----:B------:R-:W-:Y:S01]  /*1650*/  MUFU.RCP R107, R107 ;  /* 0x0000006b006b7308 */ /* 0x000fe20000001000 */
[----:B--2---:R-:W-:-:S07]  /*1660*/  FADD.FTZ R108, R108, 1 ;  /* 0x3f8000006c6c7421 */ /* 0x004fce0000010000 */
[----:B------:R-:W-:Y:S01]  /*1670*/  MUFU.RCP R109, R109 ;  /* 0x0000006d006d7308 */ /* 0x000fe20000001000 */
[----:B-1----:R-:W-:-:S07]  /*1680*/  FADD.FTZ R110, R110, 1 ;  /* 0x3f8000006e6e7421 */ /* 0x002fce0000010000 */
        /* <DEDUP_REMOVED lines=9> */
[----:B-1----:R-:W-:Y:S01]  /*1720*/  FADD.FTZ R81, -R93, 1 ;  /* 0x3f8000005d517421 */ /* 0x002fe20000010100 */
[----:B------:R-:W-:Y:S01]  /*1730*/  FADD.FTZ R82, -R94, 1 ;  /* 0x3f8000005e527421 */ /* 0x000fe20000010100 */
[----:B------:R-:W1:Y:S01]  /*1740*/  LDS.128 R28, [R2+0x10] ;  /* 0x00001000021c7984 */ /* 0x000e620000000c00 */
[----:B------:R-:W-:Y:S01]  /*1750*/  FADD.FTZ R83, -R95, 1 ;  /* 0x3f8000005f537421 */ /* 0x000fe20000010100 */
[----:B------:R-:W-:Y:S01]  /*1760*/  FFMA.FTZ R80, R68, R81, 1 ;  /* 0x3f80000044507423 */ /* 0x000fe20000010051 */
[----:B------:R-:W-:Y:S01]  /*1770*/  FFMA.FTZ R81, R69, R82, 1 ;  /* 0x3f80000045517423 */ /* 0x000fe20000010052 */
[----:B------:R-:W-:Y:S01]  /*1780*/  FADD.FTZ R85, R100, 1 ;  /* 0x3f80000064557421 */ /* 0x000fe20000010000 */
[C---:B--2---:R-:W-:Y:S01]  /*1790*/  FFMA.FTZ R77, R72.reuse, R3, 1 ;  /* 0x3f800000484d7423 */ /* 0x044fe20000010003 */
[----:B------:R-:W-:Y:S01]  /*17a0*/  FMUL.FTZ R3, R72, R89 ;  /* 0x0000005948037220 */ /* 0x000fe20000410000 */
[----:B------:R-:W-:Y:S01]  /*17b0*/  FADD.FTZ R72, -R88, 1 ;  /* 0x3f80000058487421 */ /* 0x000fe20000010100 */
[----:B------:R-:W-:Y:S01]  /*17c0*/  FADD.FTZ R79, -R91, 1 ;  /* 0x3f8000005b4f7421 */ /* 0x000fe20000010100 */
[----:B------:R-:W-:Y:S01]  /*17d0*/  FADD.FTZ R78, -R90, 1 ;  /* 0x3f8000005a4e7421 */ /* 0x000fe20000010100 */
[C---:B0-----:R-:W-:Y:S01]  /*17e0*/  FMUL.FTZ R96, R73.reuse, R88 ;  /* 0x0000005849607220 */ /* 0x041fe20000410000 */
[----:B------:R-:W-:Y:S01]  /*17f0*/  FFMA.FTZ R76, R73, R72, 1 ;  /* 0x3f800000494c7423 */ /* 0x000fe20000010048 */
[----:B------:R-:W-:Y:S01]  /*1800*/  FFMA.FTZ R79, R74, R79, 1 ;  /* 0x3f8000004a4f7423 */ /* 0x000fe2000001004f */
[----:B------:R-:W-:Y:S01]  /*1810*/  FFMA.FTZ R78, R75, R78, 1 ;  /* 0x3f8000004b4e7423 */ /* 0x000fe2000001004e */
[----:B------:R-:W-:Y:S01]  /*1820*/  FMUL.FTZ R135, R36, R3 ;  /* 0x0000000324877220 */ /* 0x000fe20000410000 */
[----:B------:R-:W-:Y:S01]  /*1830*/  FMUL.FTZ R136, R37, R96 ;  /* 0x0000006025887220 */ /* 0x000fe20000410000 */
[----:B----4-:R-:W-:Y:S01]  /*1840*/  FADD.FTZ R68, -R84, 1 ;  /* 0x3f80000054447421 */ /* 0x010fe20000010100 */
[----:B------:R-:W-:Y:S01]  /*1850*/  FFMA.FTZ R82, R70, R83, 1 ;  /* 0x3f80000046527423 */ /* 0x000fe20000010053 */
[----:B------:R-:W-:Y:S01]  /*1860*/  FMUL.FTZ R100, R69, R94 ;  /* 0x0000005e45647220 */ /* 0x000fe20000410000 */
[C---:B------:R-:W-:Y:S01]  /*1870*/  FMUL.FTZ R102, R71.reuse, R84 ;  /* 0x0000005447667220 */ /* 0x040fe20000410000 */
[----:B------:R-:W-:Y:S01]  /*1880*/  FFMA.FTZ R83, R71, R68, 1 ;  /* 0x3f80000047537423 */ /* 0x000fe20000010044 */
[----:B------:R-:W0:Y:S01]  /*1890*/  MUFU.RCP R106, R85 ;  /* 0x00000055006a7308 */ /* 0x000e220000001000 */
[----:B------:R-:W-:Y:S01]  /*18a0*/  LDS.128 R68, [R2+0x30] ;  /* 0x0000300002447984 */ /* 0x000fe20000000c00 */
[----:B------:R-:W-:Y:S01]  /*18b0*/  FMUL.FTZ R130, R35, R102 ;  /* 0x0000006623827220 */ /* 0x000fe20000410000 */
[----:B------:R-:W-:Y:S01]  /*18c0*/  FMUL.FTZ R132, R33, R100 ;  /* 0x0000006421847220 */ /* 0x000fe20000410000 */
        /* <DEDUP_REMOVED lines=19> */
[----:B------:R-:W-:Y:S01]  /*1a00*/  FFMA.FTZ R77, R20, R75, 1 ;  /* 0x3f800000144d7423 */ /* 0x000fe2000001004b */
[----:B------:R-:W-:Y:S01]  /*1a10*/  FMUL.FTZ R33, R33, R29 ;  /* 0x0000001d21217220 */ /* 0x000fe20000410000 */
[----:B0-----:R-:W-:Y:S01]  /*1a20*/  FADD.FTZ R78, -R106, 1 ;  /* 0x3f8000006a4e7421 */ /* 0x001fe20000010100 */
        /* <DEDUP_REMOVED lines=8> */
[----:B------:R-:W-:Y:S01]  /*1ab0*/  BAR.SYNC.DEFER_BLOCKING 0x0 ;  /* 0x0000000000007b1d */ /* 0x000fe20000010000 */
[----:B------:R-:W-:-:S02]  /*1ac0*/  FFMA.FTZ R76, R21, R76, 1 ;  /* 0x3f800000154c7423 */ /* 0x000fc4000001004c */
[----:B------:R-:W-:Y:S01]  /*1ad0*/  FFMA.FTZ R83, R16, R81, 1 ;  /* 0x3f80000010537423 */ /* 0x000fe20000010051 */
        /* <DEDUP_REMOVED lines=22> */
[C---:B------:R-:W-:Y:S01]  /*1c40*/  FADD.FTZ R77, -R109.reuse, 1 ;  /* 0x3f8000006d4d7421 */ /* 0x040fe20000010100 */
        /* <DEDUP_REMOVED lines=9> */
[----:B------:R-:W-:Y:S01]  /*1ce0*/  STS.128 [R2], R32 ;  /* 0x0000002002007388 */ /* 0x000fe20000000c00 */
[----:B------:R-:W-:Y:S01]  /*1cf0*/  FMUL.FTZ R103, R20, R103 ;  /* 0x0000006714677220 */ /* 0x000fe20000410000 */
[----:B------:R-:W-:Y:S01]  /*1d00*/  FMUL.FTZ R104, R21, R104 ;  /* 0x0000006815687220 */ /* 0x000fe20000410000 */
[----:B------:R-:W-:Y:S01]  /*1d10*/  FMUL.FTZ R93, R77, R76 ;  /* 0x0000004c4d5d7220 */ /* 0x000fe20000410000 */
[----:B------:R0:W-:Y:S01]  /*1d20*/  STS.128 [R2+0x10], R72 ;  /* 0x0000104802007388 */ /* 0x0001e20000000c00 */
[----:B------:R-:W-:Y:S01]  /*1d30*/  FMUL.FTZ R127, R12, R103 ;  /* 0x000000670c7f7220 */ /* 0x000fe20000410000 */
[----:B------:R-:W-:Y:S01]  /*1d40*/  FMUL.FTZ R128, R13, R104 ;  /* 0x000000680d807220 */ /* 0x000fe20000410000 */
[----:B------:R-:W-:Y:S01]  /*1d50*/  MOV R12, UR30 ;  /* 0x0000001e000c7c02 */ /* 0x000fe20008000f00 */
[----:B------:R-:W-:Y:S01]  /*1d60*/  STS.128 [R2+0x20], R88 ;  /* 0x0000205802007388 */ /* 0x000fe20000000c00 */
[----:B------:R-:W-:Y:S01]  /*1d70*/  MOV R13, UR31 ;  /* 0x0000001f000d7c02 */ /* 0x000fe20008000f00 */
[----:B------:R-:W-:Y:S01]  /*1d80*/  FMUL.FTZ R105, R22, R105 ;  /* 0x0000006916697220 */ /* 0x000fe20000410000 */
[----:B------:R-:W-:Y:S01]  /*1d90*/  FMUL.FTZ R106, R23, R106 ;  /* 0x0000006a176a7220 */ /* 0x000fe20000410000 */
[----:B------:R-:W-:Y:S01]  /*1da0*/  STS.128 [R2+0x30], R92 ;  /* 0x0000305c02007388 */ /* 0x000fe20000000c00 */
[----:B------:R-:W-:-:S03]  /*1db0*/  NOP ;  /* 0x0000000000007918 */ /* 0x000fc60000000000 */
[----:B------:R-:W1:Y:S01]  /*1dc0*/  LDS.128 R76, [R0] ;  /* 0x00000000004c7984 */ /* 0x000e620000000c00 */
[----:B------:R-:W-:Y:S01]  /*1dd0*/  IMAD.WIDE R12, R137, 0x10, R12 ;  /* 0x00000010890c7825 */ /* 0x000fe200078e020c */
[----:B0-----:R-:W0:Y:S03]  /*1de0*/  LDC R72, c[0x0][0x21c] ;  /* 0x00008700ff487b82 */ /* 0x001e260000000800 */
[----:B------:R-:W-:Y:S01]  /*1df0*/  FMUL.FTZ R125, R14, R105 ;  /* 0x000000690e7d7220 */ /* 0x000fe20000410000 */
[----:B------:R-:W2:Y:S01]  /*1e00*/  LDS.128 R80, [R0+0x200] ;  /* 0x0002000000507984 */ /* 0x000ea20000000c00 */
[----:B------:R-:W-:Y:S01]  /*1e10*/  FFMA.FTZ R14, R52, R135, R145 ;  /* 0x00000087340e7223 */ /* 0x000fe20000010091 */
[----:B------:R-:W-:Y:S01]  /*1e20*/  FMUL.FTZ R126, R15, R106 ;  /* 0x0000006a0f7e7220 */ /* 0x000fe20000410000 */
        /* <DEDUP_REMOVED lines=48> */
[----:B------:R0:W-:Y:S01]  /*2130*/  STS.128 [R2+0x30], R68 ;  /* 0x0000304402007388 */ /* 0x0001e20000000c00 */
[----:B------:R-:W-:-:S03]  /*2140*/  NOP ;  /* 0x0000000000007918 */ /* 0x000fc60000000000 */
[----:B------:R-:W2:Y:S01]  /*2150*/  LDS.128 R8, [R0] ;  /* 0x0000000000087984 */ /* 0x000ea20000000c00 */
[----:B------:R-:W-:-:S03]  /*2160*/  UIADD3 UR7, UR9, UR7, URZ ;  /* 0x0000000709077290 */ /* 0x000fc6000fffe03f */
[----:B-1----:R-:W1:Y:S01]  /*2170*/  LDS.128 R12, [R0+0x200] ;  /* 0x00020000000c7984 */ /* 0x002e620000000c00 */
[----:B------:R-:W-:-:S03]  /*2180*/  ULEA.HI.X UR8, UR8, UR29, UR7, 0x2, UP0 ;  /* 0x0000001d08087291 */ /* 0x000fc600080f1407 */
[----:B------:R-:W3:Y:S01]  /*2190*/  LDS.128 R16, [R0+0x400] ;  /* 0x0004000000107984 */ /* 0x000ee20000000c00 */
[----:B0-----:R-:W-:Y:S02]  /*21a0*/  MOV R2, UR28 ;  /* 0x0000001c00027c02 */ /* 0x001fe40008000f00 */
[----:B------:R-:W-:Y:S01]  /*21b0*/  MOV R3, UR8 ;  /* 0x0000000800037c02 */ /* 0x000fe20008000f00 */
[----:B------:R-:W0:Y:S02]  /*21c0*/  LDS.128 R20, [R0+0x600] ;  /* 0x0006000000147984 */ /* 0x000e240000000c00 */
[----:B------:R-:W-:-:S05]  /*21d0*/  IMAD.WIDE R2, R137, 0x10, R2 ;  /* 0x0000001089027825 */ /* 0x000fca00078e0202 */
[----:B--2---:R2:W-:Y:S04]  /*21e0*/  STG.E.128 desc[UR20][R2.64], R8 ;  /* 0x0000000802007986 */ /* 0x0045e8000c101d14 */
[----:B-1----:R2:W-:Y:S04]  /*21f0*/  STG.E.128 desc[UR20][R2.64+0x200], R12 ;  /* 0x0002000c02007986 */ /* 0x0025e8000c101d14 */
[----:B---3--:R2:W-:Y:S04]  /*2200*/  STG.E.128 desc[UR20][R2.64+0x400], R16 ;  /* 0x0004001002007986 */ /* 0x0085e8000c101d14 */
[----:B0-----:R2:W-:Y:S02]  /*2210*/  STG.E.128 desc[UR20][R2.64+0x600], R20 ;  /* 0x0006001402007986 */ /* 0x0015e4000c101d14 */
.L_x_14305:
[----:B------:R-:W-:Y:S01]  /*2220*/  FFMA.FTZ R0, R48, R131, R73 ;  /* 0x0000008330007223 */ /* 0x000fe20000010049 */
[----:B------:R-:W-:Y:S01]  /*2230*/  ISETP.GE.AND P0, PT, R72, 0x1, PT ;  /* 0x000000014800780c */ /* 0x000fe20003f06270 */
[----:B------:R-:W-:Y:S01]  /*2240*/  BAR.SYNC.DEFER_BLOCKING 0x0 ;  /* 0x0000000000007b1d */ /* 0x000fe20000010000 */
[----:B------:R-:W-:Y:S01]  /*2250*/  CS2R R36, SRZ ;  /* 0x0000000000247805 */ /* 0x000fe2000001ff00 */
[----:B--2---:R-:W-:Y:S01]  /*2260*/  FFMA.FTZ R3, R49, R132, R0 ;  /* 0x0000008431037223 */ /* 0x004fe20000010000 */
[----:B------:R-:W-:Y:S02]  /*2270*/  CS2R R38, SRZ ;  /* 0x0000000000267805 */ /* 0x000fe4000001ff00 */
[----:B-1----:R-:W-:Y:S02]  /*2280*/  CS2R R32, SRZ ;  /* 0x0000000000207805 */ /* 0x002fe4000001ff00 */
        /* <DEDUP_REMOVED lines=79> */
.L_x_14385:
[----:B------:R-:W-:Y:S01]  /*2780*/  ULDC.64 UR46, c[0x0][0x230] ;  /* 0x00008c00002e7ab9 */ /* 0x000fe20000000a00 */
[----:B------:R-:W-:Y:S02]  /*2790*/  USHF.R.S32.HI UR55, URZ, 0x1f, UR7 ;  /* 0x0000001f3f377899 */ /* 0x000fe40008011407 */
[----:B------:R-:W-:Y:S02]  /*27a0*/  UIMAD UR54, UR50, UR46, URZ ;  /* 0x0000002e323672a4 */ /* 0x000fe4000f8e023f */
[----:B------:R-:W-:Y:S02]  /*27b0*/  UIMAD.WIDE.U32 UR56, UR10, UR46, URZ ;  /* 0x0000002e0a3872a5 */ /* 0x000fe4000f8e003f */
[----:B------:R-:W-:-:S03]  /*27c0*/  UIMAD UR54, UR10, UR47, UR54 ;  /* 0x0000002f0a3672a4 */ /* 0x000fc6000f8e0236 */
[----:B------:R-:W-:Y:S01]  /*27d0*/  ULDC.64 UR46, c[0x0][0x238] ;  /* 0x00008e00002e7ab9 */ /* 0x000fe20000000a00 */
[----:B------:R-:W-:Y:S02]  /*27e0*/  UIADD3 UR57, UR57, UR54, URZ ;  /* 0x0000003639397290 */ /* 0x000fe4000fffe03f */
[----:B------:R-:W-:-:S04]  /*27f0*/  UIMAD UR54, UR55, UR46, URZ ;  /* 0x0000002e373672a4 */ /* 0x000fc8000f8e023f */
[----:B------:R-:W-:Y:S02]  /*2800*/  UIMAD UR54, UR7, UR47, UR54 ;  /* 0x0000002f073672a4 */ /* 0x000fe4000f8e0236 */
[----:B------:R-:W-:-:S04]  /*2810*/  UIMAD.WIDE.U32 UR46, UR7, UR46, UR56 ;  /* 0x0000002e072e72a5 */ /* 0x000fc8000f8e0038 */
[----:B------:R-:W-:Y:S02]  /*2820*/  UIADD3 UR47, UR47, UR54, URZ ;  /* 0x000000362f2f7290 */ /* 0x000fe4000fffe03f */
[----:B------:R-:W-:-:S04]  /*2830*/  ULEA UR54, UP0, UR46, UR44, 0x3 ;  /* 0x0000002c2e367291 */ /* 0x000fc8000f80183f */
[----:B------:R-:W-:Y:S02]  /*2840*/  ULEA.HI.X UR46, UR46, UR45, UR47, 0x3, UP0 ;  /* 0x0000002d2e2e7291 */ /* 0x000fe400080f1c2f */
[----:B------:R-:W-:-:S04]  /*2850*/  MOV R2, UR54 ;  /* 0x0000003600027c02 */ /* 0x000fc80008000f00 */
[----:B------:R-:W-:-:S06]  /*2860*/  MOV R3, UR46 ;  /* 0x0000002e00037c02 */ /* 0x000fcc0008000f00 */
[----:B--2---:R-:W2:Y:S01]  /*2870*/  LDG.E.64 R2, desc[UR20][R2.64] ;  /* 0x0000001402027981 */ /* 0x004ea2000c1e1b00 */
[----:B------:R-:W-:Y:S01]  /*2880*/  UIMAD UR54, UR55, UR36, URZ ;  /* 0x00000024373672a4 */ /* 0x000fe2000f8e023f */
[C---:B------:R-:W-:Y:S01]  /*2890*/  LOP3.LUT R137, R138.reuse, 0x1f, R141, 0xf8, !PT ;  /* 0x0000001f8a897812 */ /* 0x040fe200078ef88d */
[----:B------:R-:W-:Y:S02]  /*28a0*/  UIMAD.WIDE.U32 UR46, UR7, UR36, URZ ;  /* 0x00000024072e72a5 */ /* 0x000fe4000f8e003f */
[----:B------:R-:W-:Y:S01]  /*28b0*/  UIMAD UR54, UR7, UR37, UR54 ;  /* 0x00000025073672a4 */ /* 0x000fe2000f8e0236 */
[----:B---3--:R-:W-:Y:S01]  /*28c0*/  IADD3 R5, R138, R137, RZ ;  /* 0x000000898a057210 */ /* 0x008fe20007ffe0ff */
[----:B------:R-:W-:Y:S02]  /*28d0*/  ULEA UR56, UP0, UR46, UR19, 0x2 ;  /* 0x000000132e387291 */ /* 0x000fe4000f80103f */
[----:B------:R-:W-:-:S04]  /*28e0*/  UIADD3 UR47, UR47, UR54, URZ ;  /* 0x000000362f2f7290 */ /* 0x000fc8000fffe03f */
[----:B------:R-:W-:Y:S01]  /*28f0*/  ULEA.HI.X UR46, UR46, UR48, UR47, 0x2, UP0 ;  /* 0x000000302e2e7291 */ /* 0x000fe200080f142f */
[----:B------:R-:W-:-:S05]  /*2900*/  MOV R84, UR56 ;  /* 0x0000003800547c02 */ /* 0x000fca0008000f00 */
        /* <DEDUP_REMOVED lines=9> */
[----:B0-----:R0:W4:Y:S01]  /*29a0*/  LDG.E.128 R80, desc[UR20][R84.64+0xe00] ;  /* 0x000e001454507981 */ /* 0x001122000c1e1d00 */
[----:B-1----:R-:W1:Y:S01]  /*29b0*/  S2UR UR56, SR_CgaCtaId ;  /* 0x00000000003879c3 */ /* 0x002e620000008800 */
[----:B------:R-:W-:Y:S01]  /*29c0*/  UIADD3 UR46, UR49, -0x1, URZ ;  /* 0xffffffff312e7890 */ /* 0x000fe2000fffe03f */
[C---:B------:R-:W-:Y:S01]  /*29d0*/  LOP3.LUT R153, R141.reuse, 0x1f, RZ, 0xc0, !PT ;  /* 0x0000001f8d997812 */ /* 0x040fe200078ec0ff */
[----:B------:R-:W-:Y:S01]  /*29e0*/  UMOV UR54, 0x400 ;  /* 0x0000040000367882 */ /* 0x000fe20000000000 */
[----:B------:R-:W-:Y:S01]  /*29f0*/  ISETP.NE.AND P2, PT, R141, RZ, PT ;  /* 0x000000ff8d00720c */ /* 0x000fe20003f45270 */
[----:B------:R-:W-:Y:S01]  /*2a00*/  ULEA.HI UR47, UR46, UR46, URZ, 0x1 ;  /* 0x0000002e2e2f7291 */ /* 0x000fe2000f8f083f */
[----:B------:R-:W-:Y:S01]  /*2a10*/  ISETP.NE.AND P0, PT, R153, RZ, PT ;  /* 0x000000ff9900720c */ /* 0x000fe20003f05270 */
[----:B------:R-:W-:Y:S01]  /*2a20*/  UIMAD UR55, UR55, UR40, URZ ;  /* 0x00000028373772a4 */ /* 0x000fe2000f8e023f */
[----:B------:R-:W-:Y:S01]  /*2a30*/  IADD3 R154, R139, 0xa0, RZ ;  /* 0x000000a08b9a7810 */ /* 0x000fe20007ffe0ff */
[----:B------:R-:W-:Y:S01]  /*2a40*/  ULOP3.LUT UR47, UR47, 0xfffffe, URZ, 0xc0, !UPT ;  /* 0x00fffffe2f2f7892 */ /* 0x000fe2000f8ec03f */
[----:B------:R-:W-:Y:S01]  /*2a50*/  MOV R155, 0x10 ;  /* 0x00000010009b7802 */ /* 0x000fe20000000f00 */
[----:B------:R-:W-:Y:S01]  /*2a60*/  UIMAD UR55, UR7, UR41, UR55 ;  /* 0x00000029073772a4 */ /* 0x000fe2000f8e0237 */
[----:B------:R-:W-:Y:S01]  /*2a70*/  LEA.HI.SX32 R154, R154, R139, 0x1b ;  /* 0x0000008b9a9a7211 */ /* 0x000fe200078fdaff */
[----:B------:R-:W-:-:S04]  /*2a80*/  UIADD3 UR47, UR46, -UR47, URZ ;  /* 0x8000002f2e2f7290 */ /* 0x000fc8000fffe03f */
[----:B------:R-:W-:-:S06]  /*2a90*/  ULEA UR47, UR47, UR7, 0x8 ;  /* 0x000000072f2f7291 */ /* 0x000fcc000f8e403f */
[----:B------:R-:W-:Y:S01]  /*2aa0*/  MOV R148, UR47 ;  /* 0x0000002f00947c02 */ /* 0x000fe20008000f00 */
[----:B-1----:R-:W-:Y:S02]  /*2ab0*/  ULEA UR54, UR56, UR54, 0x18 ;  /* 0x0000003638367291 */ /* 0x002fe4000f8ec03f */
[----:B------:R-:W-:Y:S02]  /*2ac0*/  UIMAD UR56, UR50, UR42, URZ ;  /* 0x0000002a323872a4 */ /* 0x000fe4000f8e023f */
[----:B------:R-:W-:Y:S02]  /*2ad0*/  UIMAD.WIDE.U32 UR46, UR10, UR42, URZ ;  /* 0x0000002a0a2e72a5 */ /* 0x000fe4000f8e003f */
[----:B------:R-:W-:Y:S01]  /*2ae0*/  UIMAD UR56, UR10, UR43, UR56 ;  /* 0x0000002b0a3872a4 */ /* 0x000fe2000f8e0238 */
[----:B------:R-:W-:-:S03]  /*2af0*/  LEA R154, R154, UR54, 0x4 ;  /* 0x000000369a9a7c11 */ /* 0x000fc6000f8e20ff */
[----:B------:R-:W-:-:S04]  /*2b00*/  UIADD3 UR47, UR47, UR56, URZ ;  /* 0x000000382f2f7290 */ /* 0x000fc8000fffe03f */
[----:B------:R-:W-:-:S04]  /*2b10*/  UIMAD.WIDE.U32 UR46, UR7, UR40, UR46 ;  /* 0x00000028072e72a5 */ /* 0x000fc8000f8e002e */
[----:B------:R-:W-:Y:S02]  /*2b20*/  UIADD3 UR47, UR47, UR55, URZ ;  /* 0x000000372f2f7290 */ /* 0x000fe4000fffe03f */
[----:B------:R-:W-:-:S04]  /*2b30*/  ULEA UR55, UP0, UR46, UR38, 0x3 ;  /* 0x000000262e377291 */ /* 0x000fc8000f80183f */
[----:B------:R-:W-:Y:S01]  /*2b40*/  ULEA.HI.X UR46, UR46, UR39, UR47, 0x3, UP0 ;  /* 0x000000272e2e7291 */ /* 0x000fe200080f1c2f */
[----:B------:R-:W-:Y:S01]  /*2b50*/  FMUL.FTZ R206, R52, R119 ;  /* 0x0000007734ce7220 */ /* 0x000fe20000410000 */
[----:B--2---:R-:W-:Y:S02]  /*2b60*/  R2UR UR57, R3 ;  /* 0x00000000033972ca */ /* 0x004fe400000e0000 */
[----:B------:R-:W-:Y:S02]  /*2b70*/  R2UR UR58, R2 ;  /* 0x00000000023a72ca */ /* 0x000fe400000e0000 */
[----:B------:R-:W-:-:S04]  /*2b80*/  IADD3 R2, R139, 0x60, RZ ;  /* 0x000000608b027810 */ /* 0x000fc80007ffe0ff */
[----:B------:R-:W-:-:S04]  /*2b90*/  LEA.HI.SX32 R2, R2, R139, 0x1b ;  /* 0x0000008b02027211 */ /* 0x000fc800078fdaff */
[----:B------:R-:W-:Y:S01]  /*2ba0*/  LEA R2, R2, UR54, 0x4 ;  /* 0x0000003602027c11 */ /* 0x000fe2000f8e20ff */
[----:B------:R-:W-:Y:S01]  /*2bb0*/  FMUL.FTZ R0, R119, UR57 ;  /* 0x0000003977007c20 */ /* 0x000fe20008410000 */
[----:B0-----:R-:W-:-:S03]  /*2bc0*/  FMUL.FTZ R85, R115, UR57 ;  /* 0x0000003973557c20 */ /* 0x001fc60008410000 */
[----:B------:R-:W-:Y:S01]  /*2bd0*/  FMUL.RZ R3, R0, 0.15915493667125701904 ;  /* 0x3e22f98300037820 */ /* 0x000fe2000040c000 */
[----:B------:R-:W-:Y:S01]  /*2be0*/  FMUL.FTZ R0, R120, UR57 ;  /* 0x0000003978007c20 */ /* 0x000fe20008410000 */
[----:B------:R-:W-:Y:S01]  /*2bf0*/  FMUL.RZ R88, R85, 0.15915493667125701904 ;  /* 0x3e22f98355587820 */ /* 0x000fe2000040c000 */
[----:B------:R-:W-:Y:S01]  /*2c00*/  MOV R85, UR49 ;  /* 0x0000003100557c02 */ /* 0x000fe20008000f00 */
[----:B------:R-:W-:Y:S01]  /*2c10*/  MUFU.SIN R156, R3 ;  /* 0x00000003009c7308 */ /* 0x000fe20000000400 */
[----:B------:R-:W-:Y:S01]  /*2c20*/  FMUL.RZ R86, R0, 0.15915493667125701904 ;  /* 0x3e22f98300567820 */ /* 0x000fe2000040c000 */
[----:B------:R-:W-:Y:S01]  /*2c30*/  FMUL.FTZ R0, R117, UR57 ;  /* 0x0000003975007c20 */ /* 0x000fe20008410000 */
[----:B------:R-:W-:-:S03]  /*2c40*/  ISETP.LT.OR P1, PT, R85, 0x2, P0 ;  /* 0x000000025500780c */ /* 0x000fc60000721670 */
[----:B------:R-:W-:Y:S01]  /*2c50*/  FMUL.RZ R84, R0, 0.15915493667125701904 ;  /* 0x3e22f98300547820 */ /* 0x000fe2000040c000 */
[----:B------:R-:W-:Y:S01]  /*2c60*/  FMUL.FTZ R0, R118, UR57 ;  /* 0x0000003976007c20 */ /* 0x000fe20008410000 */
[----:B------:R0:W-:Y:S03]  /*2c70*/  MUFU.COS R158, R3 ;  /* 0x00000003009e7308 */ /* 0x0001e60000000000 */
[----:B------:R-:W-:Y:S01]  /*2c80*/  FMUL.RZ R87, R0, 0.15915493667125701904 ;  /* 0x3e22f98300577820 */ /* 0x000fe2000040c000 */
[----:B------:R-:W-:-:S04]  /*2c90*/  LEA.HI.SX32 R0, R139, R139, 0x1b ;  /* 0x0000008b8b007211 */ /* 0x000fc800078fdaff */
[----:B------:R-:W-:Y:S01]  /*2ca0*/  MUFU.SIN R144, R84 ;  /* 0x0000005400907308 */ /* 0x000fe20000000400 */
[----:B0-----:R-:W-:Y:S02]  /*2cb0*/  IADD3 R3, R141, 0x200, RZ ;  /* 0x000002008d037810 */ /* 0x001fe40007ffe0ff */
[----:B------:R-:W-:Y:S02]  /*2cc0*/  LEA R0, R0, UR54, 0x4 ;  /* 0x0000003600007c11 */ /* 0x000fe4000f8e20ff */
[----:B------:R-:W-:-:S03]  /*2cd0*/  SEL R85, R148, R3, !P2 ;  /* 0x0000000394557207 */ /* 0x000fc60005000000 */
[----:B------:R0:W-:Y:S01]  /*2ce0*/  MUFU.COS R146, R84 ;  /* 0x0000005400927308 */ /* 0x0001e20000000000 */
[----:B---3--:R1:W-:Y:S01]  /*2cf0*/  STS.128 [R0], R4 ;  /* 0x0000000400007388 */ /* 0x0083e20000000c00 */
[----:B------:R-:W-:-:S06]  /*2d00*/  LEA R85, R85, UR54, 0x3 ;  /* 0x0000003655557c11 */ /* 0x000fcc000f8e18ff */
[----:B------:R-:W-:Y:S01]  /*2d10*/  MUFU.SIN R147, R86 ;  /* 0x0000005600937308 */ /* 0x000fe20000000400 */
[----:B0-----:R-:W-:-:S04]  /*2d20*/  IADD3 R84, R139, 0x20, RZ ;  /* 0x000000208b547810 */ /* 0x001fc80007ffe0ff */
[----:B------:R-:W-:-:S03]  /*2d30*/  LEA.HI.SX32 R84, R84, R139, 0x1b ;  /* 0x0000008b54547211 */ /* 0x000fc600078fdaff */
[----:B------:R0:W-:Y:S01]  /*2d40*/  MUFU.COS R149, R86 ;  /* 0x0000005600957308 */ /* 0x0001e20000000000 */
[----:B------:R-:W-:Y:S01]  /*2d50*/  LEA R84, R84, UR54, 0x4 ;  /* 0x0000003654547c11 */ /* 0x000fe2000f8e20ff */
[----:B-1----:R-:W-:Y:S01]  /*2d60*/  FMUL.FTZ R0, R113, UR57 ;  /* 0x0000003971007c20 */ /* 0x002fe20008410000 */
[----:B------:R-:W-:Y:S01]  /*2d70*/  FMUL.FTZ R5, R114, UR57 ;  /* 0x0000003972057c20 */ /* 0x000fe20008410000 */
[C---:B------:R-:W-:Y:S02]  /*2d80*/  IADD3 R4, R139.reuse, 0xe0, RZ ;  /* 0x000000e08b047810 */ /* 0x040fe40007ffe0ff */
[----:B----4-:R1:W-:Y:S01]  /*2d90*/  STS.128 [R84+0x200], R56 ;  /* 0x0002003854007388 */ /* 0x0103e20000000c00 */
[----:B------:R-:W-:Y:S01]  /*2da0*/  FMUL.RZ R6, R0, 0.15915493667125701904 ;  /* 0x3e22f98300067820 */ /* 0x000fe2000040c000 */
[----:B------:R-:W-:Y:S01]  /*2db0*/  MUFU.SIN R151, R88 ;  /* 0x0000005800977308 */ /* 0x000fe20000000400 */
[----:B0-----:R-:W-:Y:S01]  /*2dc0*/  FMUL.FTZ R86, R116, UR57 ;  /* 0x0000003974567c20 */ /* 0x001fe20008410000 */
[----:B------:R-:W-:-:S02]  /*2dd0*/  IADD3 R0, R139, 0xc0, RZ ;  /* 0x000000c08b007810 */ /* 0x000fc40007ffe0ff */
[----:B------:R-:W-:Y:S01]  /*2de0*/  MOV R7, UR49 ;  /* 0x0000003100077c02 */ /* 0x000fe20008000f00 */
[----:B------:R-:W-:Y:S01]  /*2df0*/  FMUL.RZ R3, R86, 0.15915493667125701904 ;  /* 0x3e22f98356037820 */ /* 0x000fe2000040c000 */
[----:B------:R-:W-:Y:S02]  /*2e00*/  IADD3 R86, R139, 0x40, RZ ;  /* 0x000000408b567810 */ /* 0x000fe40007ffe0ff */
[----:B------:R0:W-:Y:S01]  /*2e10*/  MUFU.COS R152, R88 ;  /* 0x0000005800987308 */ /* 0x0001e20000000000 */
[-C--:B------:R-:W-:Y:S02]  /*2e20*/  LEA.HI.SX32 R0, R0, R139.reuse, 0x1b ;  /* 0x0000008b00007211 */ /* 0x080fe400078fdaff */
[----:B------:R-:W-:Y:S02]  /*2e30*/  LEA.HI.SX32 R86, R86, R139, 0x1b ;  /* 0x0000008b56567211 */ /* 0x000fe400078fdaff */
[----:B------:R-:W-:Y:S01]  /*2e40*/  LEA R0, R0, UR54, 0x4 ;  /* 0x0000003600007c11 */ /* 0x000fe2000f8e20ff */
[----:B-1----:R-:W1:Y:S01]  /*2e50*/  @!P1 LDC R56, c[0x0][0x21c] ;  /* 0x00008700ff389b82 */ /* 0x002e620000000800 */
[----:B------:R-:W-:Y:S01]  /*2e60*/  MOV R84, UR58 ;  /* 0x0000003a00547c02 */ /* 0x000fe20008000f00 */
[----:B------:R-:W-:Y:S01]  /*2e70*/  MUFU.SIN R148, R3 ;  /* 0x0000000300947308 */ /* 0x000fe20000000400 */
[----:B------:R-:W-:-:S02]  /*2e80*/  LEA R86, R86, UR54, 0x4 ;  /* 0x0000003656567c11 */ /* 0x000fc4000f8e20ff */
[----:B0-----:R-:W-:Y:S01]  /*2e90*/  IADD3 R88, R139, 0x80, RZ ;  /* 0x000000808b587810 */ /* 0x001fe20007ffe0ff */
[----:B------:R-:W-:Y:S01]  /*2ea0*/  FMUL.FTZ R84, R84, 1.4426950216293334961 ;  /* 0x3fb8aa3b54547820 */ /* 0x000fe20000410000 */
[-C--:B------:R-:W-:Y:S01]  /*2eb0*/  LEA.HI.SX32 R4, R4, R139.reuse, 0x1b ;  /* 0x0000008b04047211 */ /* 0x080fe200078fdaff */
[----:B------:R0:W-:Y:S01]  /*2ec0*/  STS.128 [R86+0x400], R60 ;  /* 0x0004003c56007388 */ /* 0x0001e20000000c00 */
[----:B------:R-:W-:Y:S01]  /*2ed0*/  LEA.HI.SX32 R88, R88, R139, 0x1b ;  /* 0x0000008b58587211 */ /* 0x000fe200078fdaff */
[----:B------:R-:W-:Y:S01]  /*2ee0*/  MUFU.COS R150, R3 ;  /* 0x0000000300967308 */ /* 0x000fe20000000000 */
[----:B------:R-:W-:Y:S01]  /*2ef0*/  LEA R4, R4, UR54, 0x4 ;  /* 0x0000003604047c11 */ /* 0x000fe2000f8e20ff */
[----:B------:R2:W-:Y:S01]  /*2f00*/  STS.128 [R2+0x600], R64 ;  /* 0x0006004002007388 */ /* 0x0005e20000000c00 */
[----:B------:R-:W-:-:S05]  /*2f10*/  LEA R88, R88, UR54, 0x4 ;  /* 0x0000003658587c11 */ /* 0x000fca000f8e20ff */
[----:B------:R-:W-:Y:S01]  /*2f20*/  MUFU.SIN R167, R6 ;  /* 0x0000000600a77308 */ /* 0x000fe20000000400 */
[----:B------:R3:W-:Y:S04]  /*2f30*/  STS.128 [R88+0x800], R68 ;  /* 0x0008004458007388 */ /* 0x0007e80000000c00 */
[----:B------:R1:W-:Y:S01]  /*2f40*/  STS.128 [R154+0xa00], R72 ;  /* 0x000a00489a007388 */ /* 0x0003e20000000c00 */
[----:B0-----:R-:W-:Y:S02]  /*2f50*/  MOV R86, UR55 ;  /* 0x0000003700567c02 */ /* 0x001fe40008000f00 */
[----:B------:R0:W-:Y:S01]  /*2f60*/  MUFU.COS R168, R6 ;  /* 0x0000000600a87308 */ /* 0x0001e20000000000 */
[----:B------:R4:W-:Y:S01]  /*2f70*/  STS.128 [R0+0xc00], R76 ;  /* 0x000c004c00007388 */ /* 0x0009e20000000c00 */
[----:B--2---:R-:W-:-:S03]  /*2f80*/  FMUL.FTZ R2, R119, R84 ;  /* 0x0000005477027220 */ /* 0x004fc60000410000 */
[----:B------:R2:W-:Y:S03]  /*2f90*/  STS.128 [R4+0xe00], R80 ;  /* 0x000e005004007388 */ /* 0x0005e60000000c00 */
[----:B------:R-:W2:Y:S01]  /*2fa0*/  MUFU.EX2 R3, R2 ;  /* 0x0000000200037308 */ /* 0x000ea20000000800 */
[----:B0-----:R-:W-:Y:S01]  /*2fb0*/  FMUL.RZ R6, R5, 0.15915493667125701904 ;  /* 0x3e22f98305067820 */ /* 0x001fe2000040c000 */
[----:B------:R-:W-:Y:S02]  /*2fc0*/  @!P1 IADD3 R5, R7, -0x2, RZ ;  /* 0xfffffffe07059810 */ /* 0x000fe40007ffe0ff */
[----:B---3--:R-:W-:-:S03]  /*2fd0*/  CS2R R88, SRZ ;  /* 0x0000000000587805 */ /* 0x008fc6000001ff00 */
[----:B-1----:R-:W-:Y:S02]  /*2fe0*/  @!P1 IMAD R154, R5, R56, UR7 ;  /* 0x00000007059a9e24 */ /* 0x002fe4000f8e0238 */
[----:B------:R-:W-:Y:S01]  /*2ff0*/  FMUL.FTZ R5, R111, UR57 ;  /* 0x000000396f057c20 */ /* 0x000fe20008410000 */
[----:B----4-:R-:W-:Y:S01]  /*3000*/  SHF.L.U32 R0, R139, 0x3, RZ ;  /* 0x000000038b007819 */ /* 0x010fe200000006ff */
[----:B------:R-:W-:Y:S01]  /*3010*/  MUFU.SIN R140, R87 ;  /* 0x00000057008c7308 */ /* 0x000fe20000000400 */
[----:B------:R-:W-:-:S04]  /*3020*/  @!P1 IMAD.WIDE R154, R154, R155, UR22 ;  /* 0x000000169a9a9e25 */ /* 0x000fc8000f8e029b */
[----:B------:R-:W-:Y:S01]  /*3030*/  FMUL.RZ R56, R5, 0.15915493667125701904 ;  /* 0x3e22f98305387820 */ /* 0x000fe2000040c000 */
[----:B------:R-:W-:Y:S01]  /*3040*/  LEA.HI.SX32 R0, R0, R0, 0x1b ;  /* 0x0000000000007211 */ /* 0x000fe200078fdaff */
[----:B--2---:R-:W-:Y:S01]  /*3050*/  FMUL.FTZ R4, R112, UR57 ;  /* 0x0000003970047c20 */ /* 0x004fe20008410000 */
[C---:B------:R-:W-:Y:S01]  /*3060*/  FMUL.FTZ R2, R3.reuse, R158 ;  /* 0x0000009e03027220 */ /* 0x040fe20000410000 */
[----:B------:R0:W-:Y:S01]  /*3070*/  MUFU.COS R142, R87 ;  /* 0x00000057008e7308 */ /* 0x0001e20000000000 */
[----:B------:R-:W-:Y:S01]  /*3080*/  LEA R0, R0, UR54, 0x4 ;  /* 0x0000003600007c11 */ /* 0x000fe2000f8e20ff */
[----:B------:R-:W-:Y:S01]  /*3090*/  FMUL.FTZ R3, R3, R156 ;  /* 0x0000009c03037220 */ /* 0x000fe20000410000 */
[----:B------:R-:W-:-:S05]  /*30a0*/  FMUL.RZ R169, R4, 0.15915493667125701904 ;  /* 0x3e22f98304a97820 */ /* 0x000fca000040c000 */
[----:B------:R-:W-:Y:S01]  /*30b0*/  MUFU.SIN R165, R6 ;  /* 0x0000000600a57308 */ /* 0x000fe20000000400 */
[----:B0-----:R-:W-:-:S06]  /*30c0*/  MOV R87, UR46 ;  /* 0x0000002e00577c02 */ /* 0x001fcc0008000f00 */
[----:B------:R-:W5:Y:S01]  /*30d0*/  LDG.E.64 R86, desc[UR20][R86.64] ;  /* 0x0000001456567981 */ /* 0x000f62000c1e1b00 */
[----:B------:R0:W-:Y:S01]  /*30e0*/  MUFU.COS R166, R6 ;  /* 0x0000000600a67308 */ /* 0x0001e20000000000 */
[----:B------:R-:W-:Y:S02]  /*30f0*/  NOP ;  /* 0x0000000000007918 */ /* 0x000fe40000000000 */
[----:B------:R-:W1:Y:S05]  /*3100*/  LDS.128 R80, [R0+0x10] ;  /* 0x0000100000507984 */ /* 0x000e6a0000000c00 */
[----:B------:R-:W-:Y:S01]  /*3110*/  MUFU.SIN R163, R56 ;  /* 0x0000003800a37308 */ /* 0x000fe20000000400 */
[----:B0-----:R-:W0:Y:S04]  /*3120*/  LDS.128 R4, [R0] ;  /* 0x0000000000047984 */ /* 0x001e280000000c00 */
[----:B------:R-:W2:Y:S03]  /*3130*/  LDS.128 R76, [R0+0x20] ;  /* 0x00002000004c7984 */ /* 0x000ea60000000c00 */
[----:B------:R3:W-:Y:S01]  /*3140*/  MUFU.COS R164, R56 ;  /* 0x0000003800a47308 */ /* 0x0007e20000000000 */
[----:B------:R-:W4:Y:S04]  /*3150*/  LDS.128 R72, [R0+0x30] ;  /* 0x0000300000487984 */ /* 0x000f280000000c00 */
[----:B------:R-:W0:Y:S04]  /*3160*/  LDS.128 R68, [R0+0x40] ;  /* 0x0000400000447984 */ /* 0x000e280000000c00 */
[----:B------:R-:W0:Y:S04]  /*3170*/  LDS.128 R64, [R0+0x50] ;  /* 0x0000500000407984 */ /* 0x000e280000000c00 */
[----:B------:R-:W0:Y:S04]  /*3180*/  LDS.128 R60, [R0+0x60] ;  /* 0x00006000003c7984 */ /* 0x000e280000000c00 */
[----:B---3--:R3:W0:Y:S04]  /*3190*/  LDS.128 R56, [R0+0x70] ;  /* 0x0000700000387984 */ /* 0x0086280000000c00 */
[----:B------:R1:W-:Y:S01]  /*31a0*/  STS.64 [R85+0x2550], R2 ;  /* 0x0025500255007388 */ /* 0x0003e20000000a00 */
[----:B------:R-:W-:Y:S01]  /*31b0*/  BAR.SYNC.DEFER_BLOCKING 0x0 ;  /* 0x0000000000007b1d */ /* 0x000fe20000010000 */
[----:B---3--:R-:W-:Y:S01]  /*31c0*/  FMUL.FTZ R0, R107, UR57 ;  /* 0x000000396b007c20 */ /* 0x008fe20008410000 */
[----:B------:R-:W-:-:S03]  /*31d0*/  FMUL.FTZ R156, R109, UR57 ;  /* 0x000000396d9c7c20 */ /* 0x000fc60008410000 */
[----:B-1----:R-:W-:Y:S01]  /*31e0*/  FMUL.RZ R85, R0, 0.15915493667125701904 ;  /* 0x3e22f98300557820 */ /* 0x002fe2000040c000 */
[----:B------:R-:W-:Y:S01]  /*31f0*/  FMUL.FTZ R0, R108, UR57 ;  /* 0x000000396c007c20 */ /* 0x000fe20008410000 */
[----:B------:R-:W-:-:S04]  /*3200*/  FMUL.RZ R157, R156, 0.15915493667125701904 ;  /* 0x3e22f9839c9d7820 */ /* 0x000fc8000040c000 */
[----:B------:R-:W-:Y:S01]  /*3210*/  MUFU.SIN R170, R157 ;  /* 0x0000009d00aa7308 */ /* 0x000fe20000000400 */
[----:B------:R1:W5:Y:S07]  /*3220*/  @!P1 LDG.E.64 R88, desc[UR20][R154.64+0x8] ;  /* 0x000008149a589981 */ /* 0x00036e000c1e1b00 */
[----:B------:R3:W-:Y:S01]  /*3230*/  MUFU.COS R176, R157 ;  /* 0x0000009d00b07308 */ /* 0x0007e20000000000 */
[----:B-1----:R-:W-:Y:S01]  /*3240*/  FMUL.RZ R154, R0, 0.15915493667125701904 ;  /* 0x3e22f983009a7820 */ /* 0x002fe2000040c000 */
[----:B------:R-:W-:-:S04]  /*3250*/  FMUL.FTZ R0, R105, UR57 ;  /* 0x0000003969007c20 */ /* 0x000fc80008410000 */
[----:B---3--:R-:W-:Y:S01]  /*3260*/  FMUL.RZ R157, R0, 0.15915493667125701904 ;  /* 0x3e22f983009d7820 */ /* 0x008fe2000040c000 */
[----:B------:R-:W-:-:S04]  /*3270*/  FMUL.FTZ R0, R106, UR57 ;  /* 0x000000396a007c20 */ /* 0x000fc80008410000 */
[----:B------:R-:W-:Y:S01]  /*3280*/  FMUL.RZ R184, R0, 0.15915493667125701904 ;  /* 0x3e22f98300b87820 */ /* 0x000fe2000040c000 */
[----:B------:R-:W-:Y:S01]  /*3290*/  FMUL.FTZ R0, R120, R84 ;  /* 0x0000005478007220 */ /* 0x000fe20000410000 */
[----:B------:R-:W-:-:S05]  /*32a0*/  FMUL.FTZ R156, R110, UR57 ;  /* 0x000000396e9c7c20 */ /* 0x000fca0008410000 */
[----:B------:R-:W1:Y:S01]  /*32b0*/  MUFU.EX2 R0, R0 ;  /* 0x0000000000007308 */ /* 0x000e620000000800 */
[----:B------:R-:W-:-:S07]  /*32c0*/  FMUL.RZ R156, R156, 0.15915493667125701904 ;  /* 0x3e22f9839c9c7820 */ /* 0x000fce000040c000 */
[----:B------:R-:W-:Y:S08]  /*32d0*/  MUFU.SIN R183, R85 ;  /* 0x0000005500b77308 */ /* 0x000ff00000000400 */
[----:B------:R3:W-:Y:S02]  /*32e0*/  MUFU.COS R172, R85 ;  /* 0x0000005500ac7308 */ /* 0x0007e40000000000 */
[----:B---3--:R-:W-:-:S06]  /*32f0*/  FMUL.FTZ R85, R117, R84 ;  /* 0x0000005475557220 */ /* 0x008fcc0000410000 */
[----:B------:R-:W-:Y:S01]  /*3300*/  MUFU.SIN R173, R156 ;  /* 0x0000009c00ad7308 */ /* 0x000fe20000000400 */
[----:B-1----:R-:W-:-:S07]  /*3310*/  FMUL.FTZ R147, R0, R147 ;  /* 0x0000009300937220 */ /* 0x002fce0000410000 */
[----:B------:R1:W-:Y:S08]  /*3320*/  MUFU.COS R177, R156 ;  /* 0x0000009c00b17308 */ /* 0x0003f00000000000 */
[----:B------:R-:W3:Y:S01]  /*3330*/  MUFU.EX2 R85, R85 ;  /* 0x0000005500557308 */ /* 0x000ee20000000800 */
[----:B-1----:R-:W-:Y:S01]  /*3340*/  FMUL.FTZ R156, R115, R84 ;  /* 0x00000054739c7220 */ /* 0x002fe20000410000 */
[----:B------:R-:W-:Y:S01]  /*3350*/  FMUL.FTZ R149, R0, R149 ;  /* 0x0000009500957220 */ /* 0x000fe20000410000 */
[----:B------:R-:W-:-:S05]  /*3360*/  FMUL.FTZ R185, RZ, R147 ;  /* 0x00000093ffb97220 */ /* 0x000fca0000410000 */
[----:B------:R-:W-:Y:S01]  /*3370*/  MUFU.SIN R181, R154 ;  /* 0x0000009a00b57308 */ /* 0x000fe20000000400 */
[C---:B------:R-:W-:Y:S01]  /*3380*/  FMUL.FTZ R0, R206.reuse, R147 ;  /* 0x00000093ce007220 */ /* 0x040fe20000410000 */
[----:B------:R-:W-:-:S06]  /*3390*/  FFMA.FTZ R185, R206, R149, -R185 ;  /* 0x00000095ceb97223 */ /* 0x000fcc00000108b9 */
[----:B------:R1:W-:Y:S08]  /*33a0*/  MUFU.COS R182, R154 ;  /* 0x0000009a00b67308 */ /* 0x0003f00000000000 */
[----:B------:R-:W2:Y:S01]  /*33b0*/  MUFU.EX2 R156, R156 ;  /* 0x0000009c009c7308 */ /* 0x000ea20000000800 */
[----:B-1----:R-:W-:-:S07]  /*33c0*/  FMUL.FTZ R154, R118, R84 ;  /* 0x00000054769a7220 */ /* 0x002fce0000410000 */
[----:B------:R-:W-:Y:S08]  /*33d0*/  MUFU.SIN R179, R157 ;  /* 0x0000009d00b37308 */ /* 0x000ff00000000400 */
[----:B------:R1:W-:Y:S01]  /*33e0*/  MUFU.COS R180, R157 ;  /* 0x0000009d00b47308 */ /* 0x0003e20000000000 */
[----:B---3--:R-:W-:Y:S01]  /*33f0*/  FMUL.FTZ R144, R85, R144 ;  /* 0x0000009055907220 */ /* 0x008fe20000410000 */
[----:B-1----:R-:W-:-:S06]  /*3400*/  FMUL.FTZ R157, R116, R84 ;  /* 0x00000054749d7220 */ /* 0x002fcc0000410000 */
[----:B------:R-:W1:Y:S01]  /*3410*/  MUFU.EX2 R155, R154 ;  /* 0x0000009a009b7308 */ /* 0x000e620000000800 */
[----:B------:R-:W-:Y:S01]  /*3420*/  FFMA.FTZ R0, RZ, R149, R0 ;  /* 0x00000095ff007223 */ /* 0x000fe20000010000 */
[----:B------:R-:W-:-:S06]  /*3430*/  FADD.FTZ R185, R104, R185 ;  /* 0x000000b968b97221 */ /* 0x000fcc0000010000 */
[----:B------:R-:W3:Y:S01]  /*3440*/  MUFU.EX2 R157, R157 ;  /* 0x0000009d009d7308 */ /* 0x000ee20000000800 */
[----:B------:R-:W-:Y:S01]  /*3450*/  FMUL.FTZ R146, R85, R146 ;  /* 0x0000009255927220 */ /* 0x000fe20000410000 */
[----:B------:R-:W-:Y:S01]  /*3460*/  FADD.FTZ R187, RZ, R0 ;  /* 0x00000000ffbb7221 */ /* 0x000fe20000010000 */
[----:B------:R-:W-:Y:S01]  /*3470*/  FMUL.FTZ R189, R144, R185 ;  /* 0x000000b990bd7220 */ /* 0x000fe20000410000 */
[----:B------:R-:W-:Y:S01]  /*3480*/  FMUL.FTZ R159, R114, R84 ;  /* 0x00000054729f7220 */ /* 0x000fe20000410000 */
[C---:B--2---:R-:W-:Y:S01]  /*3490*/  FMUL.FTZ R152, R156.reuse, R152 ;  /* 0x000000989c987220 */ /* 0x044fe20000410000 */
[----:B------:R-:W-:Y:S01]  /*34a0*/  FMUL.FTZ R151, R156, R151 ;  /* 0x000000979c977220 */ /* 0x000fe20000410000 */
[-C--:B------:R-:W-:Y:S01]  /*34b0*/  FMUL.FTZ R156, R144, R187.reuse ;  /* 0x000000bb909c7220 */ /* 0x080fe20000410000 */
[C---:B------:R-:W-:Y:S01]  /*34c0*/  FFMA.FTZ R189, R146.reuse, R187, R189 ;  /* 0x000000bb92bd7223 */ /* 0x040fe200000100bd */
[C---:B-1----:R-:W-:Y:S01]  /*34d0*/  FMUL.FTZ R140, R155.reuse, R140 ;  /* 0x0000008c9b8c7220 */ /* 0x042fe20000410000 */
[----:B------:R-:W1:Y:S01]  /*34e0*/  MUFU.EX2 R159, R159 ;  /* 0x0000009f009f7308 */ /* 0x000e620000000800 */
[----:B------:R-:W-:Y:S01]  /*34f0*/  FFMA.FTZ R156, R146, R185, -R156 ;  /* 0x000000b9929c7223 */ /* 0x000fe2000001089c */
[----:B------:R-:W-:Y:S01]  /*3500*/  FADD.FTZ R189, RZ, R189 ;  /* 0x000000bdffbd7221 */ /* 0x000fe20000010000 */
[----:B------:R-:W-:Y:S01]  /*3510*/  FMUL.FTZ R154, R112, R84 ;  /* 0x00000054709a7220 */ /* 0x000fe20000410000 */
[----:B------:R-:W-:-:S02]  /*3520*/  FMUL.FTZ R142, R155, R142 ;  /* 0x0000008e9b8e7220 */ /* 0x000fc40000410000 */
[----:B------:R-:W-:Y:S01]  /*3530*/  FMUL.FTZ R185, R140, R189 ;  /* 0x000000bd8cb97220 */ /* 0x000fe20000410000 */
[C---:B---3--:R-:W-:Y:S01]  /*3540*/  FMUL.FTZ R150, R157.reuse, R150 ;  /* 0x000000969d967220 */ /* 0x048fe20000410000 */
[----:B------:R-:W-:Y:S01]  /*3550*/  FMUL.FTZ R148, R157, R148 ;  /* 0x000000949d947220 */ /* 0x000fe20000410000 */
[----:B------:R-:W-:Y:S01]  /*3560*/  FADD.FTZ R157, R103, R156 ;  /* 0x0000009c679d7221 */ /* 0x000fe20000010000 */
[-C--:B------:R-:W-:Y:S01]  /*3570*/  FMUL.FTZ R155, R107, R84.reuse ;  /* 0x000000546b9b7220 */ /* 0x080fe20000410000 */
[----:B------:R-:W-:Y:S02]  /*3580*/  MUFU.SIN R161, R169 ;  /* 0x000000a900a17308 */ /* 0x000fe40000000400 */
[-C--:B------:R-:W-:Y:S01]  /*3590*/  FFMA.FTZ R185, R142, R157.reuse, -R185 ;  /* 0x0000009d8eb97223 */ /* 0x080fe200000108b9 */
[----:B------:R-:W-:Y:S01]  /*35a0*/  FMUL.FTZ R157, R140, R157 ;  /* 0x0000009d8c9d7220 */ /* 0x000fe20000410000 */
[----:B------:R-:W-:-:S04]  /*35b0*/  FMUL.FTZ R0, R108, R84 ;  /* 0x000000546c007220 */ /* 0x000fc80000410000 */
[----:B------:R-:W-:Y:S01]  /*35c0*/  MUFU.COS R169, R169 ;  /* 0x000000a900a97308 */ /* 0x000fe20000000000 */
[----:B------:R-:W-:Y:S01]  /*35d0*/  FMUL.FTZ R85, R110, R84 ;  /* 0x000000546e557220 */ /* 0x000fe20000410000 */
[----:B------:R-:W-:Y:S01]  /*35e0*/  FFMA.FTZ R157, R142, R189, R157 ;  /* 0x000000bd8e9d7223 */ /* 0x000fe2000001009d */
[----:B------:R-:W-:-:S05]  /*35f0*/  FADD.FTZ R185, R102, R185 ;  /* 0x000000b966b97221 */ /* 0x000fca0000010000 */
[----:B------:R-:W2:Y:S01]  /*3600*/  MUFU.EX2 R154, R154 ;  /* 0x0000009a009a7308 */ /* 0x000ea20000000800 */
[C---:B-1----:R-:W-:Y:S01]  /*3610*/  FMUL.FTZ R166, R159.reuse, R166 ;  /* 0x000000a69fa67220 */ /* 0x042fe20000410000 */
[----:B------:R-:W-:Y:S01]  /*3620*/  FMUL.FTZ R165, R159, R165 ;  /* 0x000000a59fa57220 */ /* 0x000fe20000410000 */
[----:B------:R-:W-:-:S05]  /*3630*/  FMUL.FTZ R158, R113, R84 ;  /* 0x00000054719e7220 */ /* 0x000fca0000410000 */
[----:B------:R-:W1:Y:S01]  /*3640*/  MUFU.EX2 R155, R155 ;  /* 0x0000009b009b7308 */ /* 0x000e620000000800 */
[-C--:B------:R-:W-:Y:S01]  /*3650*/  FMUL.FTZ R160, R111, R84.reuse ;  /* 0x000000546fa07220 */ /* 0x080fe20000410000 */
[----:B------:R-:W-:Y:S01]  /*3660*/  FMUL.FTZ R162, R109, R84 ;  /* 0x000000546da27220 */ /* 0x000fe20000410000 */
[----:B------:R-:W-:Y:S01]  /*3670*/  FADD.FTZ R157, RZ, R157 ;  /* 0x0000009dff9d7221 */ /* 0x000fe20000010000 */
[----:B------:R-:W-:-:S04]  /*3680*/  FMUL.FTZ R159, R151, R185 ;  /* 0x000000b9979f7220 */ /* 0x000fc80000410000 */
[----:B------:R3:W-:Y:S01]  /*3690*/  MUFU.EX2 R178, R85 ;  /* 0x0000005500b27308 */ /* 0x0007e20000000800 */
[-C--:B------:R-:W-:Y:S01]  /*36a0*/  FFMA.FTZ R156, R152, R157.reuse, R159 ;  /* 0x0000009d989c7223 */ /* 0x080fe2000001009f */
[----:B------:R-:W-:-:S06]  /*36b0*/  FMUL.FTZ R159, R151, R157 ;  /* 0x0000009d979f7220 */ /* 0x000fcc0000410000 */
[----:B------:R-:W4:Y:S01]  /*36c0*/  MUFU.EX2 R0, R0 ;  /* 0x0000000000007308 */ /* 0x000f220000000800 */
[-C--:B---3--:R-:W-:Y:S01]  /*36d0*/  FMUL.FTZ R85, R105, R84.reuse ;  /* 0x0000005469557220 */ /* 0x088fe20000410000 */
[----:B------:R-:W-:Y:S01]  /*36e0*/  FMUL.FTZ R84, R106, R84 ;  /* 0x000000546a547220 */ /* 0x000fe20000410000 */
[----:B--2---:R-:W-:-:S05]  /*36f0*/  FMUL.FTZ R161, R154, R161 ;  /* 0x000000a19aa17220 */ /* 0x004fca0000410000 */
[----:B------:R2:W3:Y:S01]  /*3700*/  MUFU.EX2 R175, R162 ;  /* 0x000000a200af7308 */ /* 0x0004e20000000800 */
[C---:B-1----:R-:W-:Y:S01]  /*3710*/  FMUL.FTZ R172, R155.reuse, R172 ;  /* 0x000000ac9bac7220 */ /* 0x042fe20000410000 */
[----:B------:R-:W-:-:S06]  /*3720*/  FMUL.FTZ R183, R155, R183 ;  /* 0x000000b79bb77220 */ /* 0x000fcc0000410000 */
[----:B------:R-:W1:Y:S01]  /*3730*/  MUFU.EX2 R158, R158 ;  /* 0x0000009e009e7308 */ /* 0x000e620000000800 */
[----:B--2---:R-:W-:Y:S01]  /*3740*/  FMUL.FTZ R162, R154, R169 ;  /* 0x000000a99aa27220 */ /* 0x004fe20000410000 */
[----:B------:R-:W-:Y:S01]  /*3750*/  FFMA.FTZ R154, R152, R185, -R159 ;  /* 0x000000b9989a7223 */ /* 0x000fe2000001089f */
[----:B------:R-:W-:-:S05]  /*3760*/  FADD.FTZ R159, RZ, R156 ;  /* 0x0000009cff9f7221 */ /* 0x000fca0000010000 */
[----:B------:R-:W-:Y:S01]  /*3770*/  MUFU.COS R171, R184 ;  /* 0x000000b800ab7308 */ /* 0x000fe20000000000 */
[----:B------:R-:W-:-:S07]  /*3780*/  FADD.FTZ R155, R101, R154 ;  /* 0x0000009a659b7221 */ /* 0x000fce0000010000 */
[----:B------:R-:W2:Y:S08]  /*3790*/  MUFU.EX2 R84, R84 ;  /* 0x0000005400547308 */ /* 0x000eb00000000800 */
[----:B------:R-:W0:Y:S01]  /*37a0*/  MUFU.SIN R157, R184 ;  /* 0x000000b8009d7308 */ /* 0x000e220000000400 */
[----:B------:R-:W-:Y:S01]  /*37b0*/  FMUL.FTZ R169, R148, R159 ;  /* 0x0000009f94a97220 */ /* 0x000fe20000410000 */
[C---:B----4-:R-:W-:Y:S01]  /*37c0*/  FMUL.FTZ R182, R0.reuse, R182 ;  /* 0x000000b600b67220 */ /* 0x050fe20000410000 */
[----:B------:R-:W-:-:S05]  /*37d0*/  FMUL.FTZ R181, R0, R181 ;  /* 0x000000b500b57220 */ /* 0x000fca0000410000 */
[----:B------:R-:W4:Y:S01]  /*37e0*/  MUFU.EX2 R85, R85 ;  /* 0x0000005500557308 */ /* 0x000f220000000800 */
[-C--:B------:R-:W-:Y:S01]  /*37f0*/  FMUL.FTZ R0, R148, R155.reuse ;  /* 0x0000009b94007220 */ /* 0x080fe20000410000 */
[C---:B------:R-:W-:Y:S01]  /*3800*/  FFMA.FTZ R169, R150.reuse, R155, -R169 ;  /* 0x0000009b96a97223 */ /* 0x040fe200000108a9 */
[C---:B---3--:R-:W-:Y:S02]  /*3810*/  FMUL.FTZ R176, R175.reuse, R176 ;  /* 0x000000b0afb07220 */ /* 0x048fe40000410000 */
[----:B------:R-:W-:Y:S01]  /*3820*/  FFMA.FTZ R0, R150, R159, R0 ;  /* 0x0000009f96007223 */ /* 0x000fe20000010000 */
[----:B-1----:R-:W-:Y:S01]  /*3830*/  FMUL.FTZ R167, R158, R167 ;  /* 0x000000a79ea77220 */ /* 0x002fe20000410000 */
[----:B------:R-:W-:Y:S01]  /*3840*/  FMUL.FTZ R175, R175, R170 ;  /* 0x000000aaafaf7220 */ /* 0x000fe20000410000 */
[----:B------:R-:W-:Y:S01]  /*3850*/  FADD.FTZ R169, R100, R169 ;  /* 0x000000a964a97221 */ /* 0x000fe20000010000 */
[C---:B--2---:R-:W-:Y:S01]  /*3860*/  FMUL.FTZ R171, R84.reuse, R171 ;  /* 0x000000ab54ab7220 */ /* 0x044fe20000410000 */
[----:B0-----:R-:W-:Y:S01]  /*3870*/  FMUL.FTZ R170, R84, R157 ;  /* 0x0000009d54aa7220 */ /* 0x001fe20000410000 */
[----:B------:R-:W-:Y:S01]  /*3880*/  FADD.FTZ R84, RZ, R0 ;  /* 0x00000000ff547221 */ /* 0x000fe20000010000 */
[----:B------:R-:W-:Y:S01]  /*3890*/  FMUL.FTZ R168, R158, R168 ;  /* 0x000000a89ea87220 */ /* 0x000fe20000410000 */
[C---:B------:R-:W-:Y:S01]  /*38a0*/  FMUL.FTZ R155, R167.reuse, R169 ;  /* 0x000000a9a79b7220 */ /* 0x040fe20000410000 */
[----:B------:R-:W-:Y:S01]  /*38b0*/  FMUL.FTZ R0, R2, R147 ;  /* 0x0000009302007220 */ /* 0x000fe20000410000 */
[----:B------:R-:W-:Y:S01]  /*38c0*/  FMUL.FTZ R154, R167, R84 ;  /* 0x00000054a79a7220 */ /* 0x000fe20000410000 */
[C---:B----4-:R-:W-:Y:S01]  /*38d0*/  FMUL.FTZ R180, R85.reuse, R180 ;  /* 0x000000b455b47220 */ /* 0x050fe20000410000 */
[----:B------:R-:W-:Y:S01]  /*38e0*/  FMUL.FTZ R179, R85, R179 ;  /* 0x000000b355b37220 */ /* 0x000fe20000410000 */
[C---:B------:R-:W-:Y:S01]  /*38f0*/  FMUL.FTZ R85, R3.reuse, R147 ;  /* 0x0000009303557220 */ /* 0x040fe20000410000 */
[----:B------:R-:W-:Y:S01]  /*3900*/  FFMA.FTZ R84, R168, R84, R155 ;  /* 0x00000054a8547223 */ /* 0x000fe2000001009b */
[----:B------:R-:W0:Y:S01]  /*3910*/  MUFU.EX2 R160, R160 ;  /* 0x000000a000a07308 */ /* 0x000e220000000800 */
[-C--:B------:R-:W-:Y:S01]  /*3920*/  FFMA.FTZ R155, R3, R149.reuse, R0 ;  /* 0x00000095039b7223 */ /* 0x080fe20000010000 */
[----:B------:R-:W-:Y:S01]  /*3930*/  FFMA.FTZ R85, R2, R149, -R85 ;  /* 0x0000009502557223 */ /* 0x000fe20000010855 */
[----:B------:R-:W-:-:S02]  /*3940*/  FFMA.FTZ R154, R168, R169, -R154 ;  /* 0x000000a9a89a7223 */ /* 0x000fc4000001089a */
[C---:B------:R-:W-:Y:S01]  /*3950*/  FMUL.FTZ R0, R144.reuse, R155 ;  /* 0x0000009b90007220 */ /* 0x040fe20000410000 */
[-C--:B------:R-:W-:Y:S01]  /*3960*/  FMUL.FTZ R157, R144, R85.reuse ;  /* 0x00000055909d7220 */ /* 0x080fe20000410000 */
[----:B------:R-:W-:Y:S01]  /*3970*/  FADD.FTZ R154, R99, R154 ;  /* 0x0000009a639a7221 */ /* 0x000fe20000010000 */
        /* <DEDUP_REMOVED lines=9> */
[----:B------:R-:W-:Y:S01]  /*3a10*/  FFMA.FTZ R0, R142, R157, R0 ;  /* 0x0000009d8e007223 */ /* 0x000fe20000010000 */
[----:B0-----:R-:W-:Y:S01]  /*3a20*/  FMUL.FTZ R163, R160, R163 ;  /* 0x000000a3a0a37220 */ /* 0x001fe20000410000 */
[----:B------:R-:W-:Y:S01]  /*3a30*/  FFMA.FTZ R155, R142, R85, -R155 ;  /* 0x000000558e9b7223 */ /* 0x000fe2000001089b */
[----:B------:R-:W-:Y:S01]  /*3a40*/  FADD.FTZ R169, RZ, R169 ;  /* 0x000000a9ffa97221 */ /* 0x000fe20000010000 */
[----:B------:R-:W-:Y:S01]  /*3a50*/  FADD.FTZ R159, R98, R159 ;  /* 0x0000009f629f7221 */ /* 0x000fe20000010000 */
[C---:B------:R-:W-:Y:S01]  /*3a60*/  FMUL.FTZ R84, R151.reuse, R0 ;  /* 0x0000000097547220 */ /* 0x040fe20000410000 */
[----:B------:R-:W-:Y:S01]  /*3a70*/  FMUL.FTZ R164, R160, R164 ;  /* 0x000000a4a0a47220 */ /* 0x000fe20000410000 */
        /* <DEDUP_REMOVED lines=32> */
[----:B------:R-:W-:Y:S01]  /*3c80*/  FMUL.FTZ R173, R178, R173 ;  /* 0x000000adb2ad7220 */ /* 0x000fe20000410000 */
        /* <DEDUP_REMOVED lines=41> */
[CC--:B------:R-:W-:Y:S01]  /*3f20*/  FMUL.FTZ R154, R179.reuse, R156.reuse ;  /* 0x0000009cb39a7220 */ /* 0x0c0fe20000410000 */
[----:B------:R-:W-:Y:S01]  /*3f30*/  FMUL.FTZ R159, R179, R157 ;  /* 0x0000009db39f7220 */ /* 0x000fe20000410000 */
[-C--:B------:R-:W-:Y:S01]  /*3f40*/  FMUL.FTZ R155, R181, R85.reuse ;  /* 0x00000055b59b7220 */ /* 0x080fe20000410000 */
[----:B------:R-:W-:Y:S01]  /*3f50*/  FFMA.FTZ R0, R182, R85, R0 ;  /* 0x00000055b6007223 */ /* 0x000fe20000010000 */
[C---:B------:R-:W-:Y:S01]  /*3f60*/  FFMA.FTZ R154, R180.reuse, R157, -R154 ;  /* 0x0000009db49a7223 */ /* 0x040fe2000001089a */
[----:B------:R-:W-:Y:S01]  /*3f70*/  ISETP.NE.AND P1, PT, R141, 0x1f, PT ;  /* 0x0000001f8d00780c */ /* 0x000fe20003f25270 */
[----:B------:R-:W-:Y:S01]  /*3f80*/  FFMA.FTZ R159, R180, R156, R159 ;  /* 0x0000009cb49f7223 */ /* 0x000fe2000001009f */
[----:B------:R-:W-:Y:S01]  /*3f90*/  FFMA.FTZ R155, R182, R84, -R155 ;  /* 0x00000054b69b7223 */ /* 0x000fe2000001089b */
[----:B------:R-:W-:Y:S01]  /*3fa0*/  FMUL.FTZ R84, R179, R0 ;  /* 0x00000000b3547220 */ /* 0x000fe20000410000 */
[----:B------:R-:W-:Y:S01]  /*3fb0*/  FADD.FTZ R154, R91, R154 ;  /* 0x0000009a5b9a7221 */ /* 0x000fe20000010000 */
[----:B------:R-:W-:Y:S01]  /*3fc0*/  FADD.FTZ R159, RZ, R159 ;  /* 0x0000009fff9f7221 */ /* 0x000fe20000010000 */
[-C--:B------:R-:W-:Y:S01]  /*3fd0*/  FMUL.FTZ R85, R179, R155.reuse ;  /* 0x0000009bb3557220 */ /* 0x080fe20000410000 */
[----:B------:R-:W-:Y:S01]  /*3fe0*/  FFMA.FTZ R155, R180, R155, -R84 ;  /* 0x0000009bb49b7223 */ /* 0x000fe20000010854 */
[C---:B------:R-:W-:Y:S01]  /*3ff0*/  FMUL.FTZ R84, R170.reuse, R154 ;  /* 0x0000009aaa547220 */ /* 0x040fe20000410000 */
[----:B------:R-:W-:Y:S01]  /*4000*/  FMUL.FTZ R156, R170, R159 ;  /* 0x0000009faa9c7220 */ /* 0x000fe20000410000 */
[----:B------:R-:W-:-:S02]  /*4010*/  FFMA.FTZ R85, R180, R0, R85 ;  /* 0x00000000b4557223 */ /* 0x000fc40000010055 */
[C---:B------:R-:W-:Y:S01]  /*4020*/  FFMA.FTZ R159, R171.reuse, R159, R84 ;  /* 0x0000009fab9f7223 */ /* 0x040fe20000010054 */
[----:B------:R-:W-:Y:S01]  /*4030*/  FFMA.FTZ R157, R171, R154, -R156 ;  /* 0x0000009aab9d7223 */ /* 0x000fe2000001089c */
[----:B------:R-:W-:Y:S01]  /*4040*/  @P1 LEA R84, R141, UR54, 0x3 ;  /* 0x000000368d541c11 */ /* 0x000fe2000f8e18ff */
[C---:B------:R-:W-:Y:S01]  /*4050*/  FMUL.FTZ R154, R170.reuse, R155 ;  /* 0x0000009baa9a7220 */ /* 0x040fe20000410000 */
[----:B------:R-:W-:-:S03]  /*4060*/  FMUL.FTZ R0, R170, R85 ;  /* 0x00000055aa007220 */ /* 0x000fc60000410000 */
[C---:B------:R-:W-:Y:S02]  /*4070*/  FFMA.FTZ R154, R171.reuse, R85, R154 ;  /* 0x00000055ab9a7223 */ /* 0x040fe4000001009a */
[----:B------:R-:W0:Y:S01]  /*4080*/  @P1 LDS.64 R84, [R84+0x3558] ;  /* 0x0035580054541984 */ /* 0x000e220000000a00 */
[----:B------:R-:W-:Y:S01]  /*4090*/  BSSY B0, `(.L_x_14307) ;  /* 0x0000011000007945 */ /* 0x000fe20003800000 */
[----:B------:R-:W-:Y:S01]  /*40a0*/  FFMA.FTZ R155, R171, R155, -R0 ;  /* 0x0000009bab9b7223 */ /* 0x000fe20000010800 */
[----:B------:R-:W-:Y:S01]  /*40b0*/  FADD.FTZ R159, RZ, R159 ;  /* 0x0000009fff9f7221 */ /* 0x000fe20000010000 */
        /* <DEDUP_REMOVED lines=14> */
.L_x_14308:
[----:B------:R-:W-:Y:S05]  /*41a0*/  BSYNC B0 ;  /* 0x0000000000007941 */ /* 0x000fea0003800000 */
.L_x_14307:
[----:B------:R-:W3:Y:S01]  /*41b0*/  SHFL.UP PT, R158, R157, 0x1, RZ ;  /* 0x042000009d9e7989 */ /* 0x000ee200000e00ff */
[----:B------:R-:W-:Y:S01]  /*41c0*/  ISETP.GE.AND P3, PT, R139, 0x1, PT ;  /* 0x000000018b00780c */ /* 0x000fe20003f66270 */
[----:B------:R-:W-:Y:S01]  /*41d0*/  FADD.FTZ R207, R122, R122 ;  /* 0x0000007a7acf7221 */ /* 0x000fe20000010000 */
[----:B-----5:R-:W-:Y:S01]  /*41e0*/  R2UR UR55, R87 ;  /* 0x00000000573772ca */ /* 0x020fe200000e0000 */
[----:B------:R-:W4:Y:S01]  /*41f0*/  SHFL.UP PT, R160, R159, 0x1, RZ ;  /* 0x042000009fa07989 */ /* 0x000f2200000e00ff */
[----:B------:R-:W-:Y:S01]  /*4200*/  R2UR UR47, R86 ;  /* 0x00000000562f72ca */ /* 0x000fe200000e0000 */
[----:B------:R-:W-:Y:S01]  /*4210*/  FADD.FTZ R204, R121, R121 ;  /* 0x0000007979cc7221 */ /* 0x000fe20000010000 */
[C---:B------:R-:W-:Y:S01]  /*4220*/  ISETP.NE.AND P6, PT, R153.reuse, 0x1f, PT ;  /* 0x0000001f9900780c */ /* 0x040fe20003fc5270 */
[----:B-1----:R-:W1:Y:S01]  /*4230*/  SHFL.UP PT, R0, R155, 0x1, RZ ;  /* 0x042000009b007989 */ /* 0x002e6200000e00ff */
[C---:B------:R-:W-:Y:S01]  /*4240*/  ISETP.GT.U32.AND P4, PT, R153.reuse, 0x17, PT ;  /* 0x000000179900780c */ /* 0x040fe20003f84070 */
[----:B------:R-:W-:Y:S01]  /*4250*/  FADD.FTZ R202, R124, R124 ;  /* 0x0000007c7cca7221 */ /* 0x000fe20000010000 */
[----:B------:R-:W-:Y:S01]  /*4260*/  ISETP.GT.U32.AND P5, PT, R153, 0xf, PT ;  /* 0x0000000f9900780c */ /* 0x000fe20003fa4070 */
[----:B------:R-:W1:Y:S01]  /*4270*/  SHFL.UP PT, R156, R154, 0x1, RZ ;  /* 0x042000009a9c7989 */ /* 0x000e6200000e00ff */
[----:B------:R-:W-:Y:S01]  /*4280*/  MOV R86, UR49 ;  /* 0x0000003100567c02 */ /* 0x000fe20008000f00 */
[----:B------:R-:W-:Y:S01]  /*4290*/  FADD.FTZ R200, R123, R123 ;  /* 0x0000007b7bc87221 */ /* 0x000fe20000010000 */
[----:B------:R-:W-:Y:S01]  /*42a0*/  FADD.FTZ R195, R126, R126 ;  /* 0x0000007e7ec37221 */ /* 0x000fe20000010000 */
[----:B------:R-:W-:Y:S01]  /*42b0*/  FMUL.FTZ R87, R5, UR55 ;  /* 0x0000003705577c20 */ /* 0x000fe20008410000 */
[----:B------:R-:W-:Y:S01]  /*42c0*/  ISETP.GE.OR P0, PT, R86, UR51, P0 ;  /* 0x0000003356007c0c */ /* 0x000fe20008706670 */
[----:B------:R-:W-:Y:S01]  /*42d0*/  FMUL.FTZ R189, R79, UR47 ;  /* 0x0000002f4fbd7c20 */ /* 0x000fe20008410000 */
[C---:B------:R-:W-:Y:S01]  /*42e0*/  FMUL.FTZ R191, R75.reuse, UR55 ;  /* 0x000000374bbf7c20 */ /* 0x040fe20008410000 */
[----:B------:R-:W-:Y:S01]  /*42f0*/  FMUL.FTZ R193, R75, UR47 ;  /* 0x0000002f4bc17c20 */ /* 0x000fe20008410000 */
[----:B0-2---:R-:W-:Y:S01]  /*4300*/  FMUL.FTZ R198, R170, -R84 ;  /* 0x80000054aac67220 */ /* 0x005fe20000410000 */
[----:B------:R-:W-:Y:S01]  /*4310*/  BSSY B0, `(.L_x_14309) ;  /* 0x0000210000007945 */ /* 0x000fe20003800000 */
[----:B------:R-:W-:Y:S01]  /*4320*/  FFMA.FTZ R188, R74, UR47, -R191 ;  /* 0x0000002f4abc7c23 */ /* 0x000fe200080108bf */
[----:B---3--:R-:W-:Y:S01]  /*4330*/  FMUL.FTZ R177, R154, R158 ;  /* 0x0000009e9ab17220 */ /* 0x008fe20000410000 */
[----:B------:R-:W-:Y:S01]  /*4340*/  FMUL.FTZ R191, R59, UR47 ;  /* 0x0000002f3bbf7c20 */ /* 0x000fe20008410000 */
[----:B------:R-:W-:Y:S01]  /*4350*/  FFMA.FTZ R184, R74, UR55, R193 ;  /* 0x000000374ab87c23 */ /* 0x000fe200080100c1 */
[----:B------:R-:W-:Y:S01]  /*4360*/  FFMA.FTZ R198, R171, -R85, R198 ;  /* 0x80000055abc67223 */ /* 0x000fe200000100c6 */
[-C--:B----4-:R-:W-:Y:S01]  /*4370*/  FMUL.FTZ R178, R154, R160.reuse ;  /* 0x000000a09ab27220 */ /* 0x090fe20000410000 */
[C---:B------:R-:W-:Y:S01]  /*4380*/  FFMA.FTZ R160, R155.reuse, R160, R177 ;  /* 0x000000a09ba07223 */ /* 0x040fe200000100b1 */
[----:B------:R-:W-:Y:S01]  /*4390*/  FFMA.FTZ R208, R58, UR55, R191 ;  /* 0x000000373ad07c23 */ /* 0x000fe200080100bf */
[----:B------:R-:W-:Y:S01]  /*43a0*/  VOTEU.ALL UP0, P0 ;  /* 0x00000000003f7886 */ /* 0x000fe20000000000 */
[C---:B-1----:R-:W-:Y:S01]  /*43b0*/  FMUL.FTZ R169, R154.reuse, R0 ;  /* 0x000000009aa97220 */ /* 0x042fe20000410000 */
[----:B------:R-:W-:Y:S01]  /*43c0*/  FFMA.FTZ R178, R155, R158, -R178 ;  /* 0x0000009e9bb27223 */ /* 0x000fe200000108b2 */
[----:B------:R-:W-:Y:S01]  /*43d0*/  @P3 FADD.FTZ R159, R159, R160 ;  /* 0x000000a09f9f3221 */ /* 0x000fe20000010000 */
[----:B------:R-:W-:Y:S01]  /*43e0*/  FMUL.FTZ R208, R207, R208 ;  /* 0x000000d0cfd07220 */ /* 0x000fe20000410000 */
[-C--:B------:R-:W-:Y:S01]  /*43f0*/  FFMA.FTZ R169, R155, R156.reuse, R169 ;  /* 0x0000009c9ba97223 */ /* 0x080fe200000100a9 */
[C---:B------:R-:W-:Y:S01]  /*4400*/  FMUL.FTZ R156, R154.reuse, R156 ;  /* 0x0000009c9a9c7220 */ /* 0x040fe20000410000 */
[----:B------:R-:W-:Y:S01]  /*4410*/  @P3 FADD.FTZ R157, R157, R178 ;  /* 0x000000b29d9d3221 */ /* 0x000fe20000010000 */
[----:B------:R-:W0:Y:S01]  /*4420*/  SHFL.UP PT, R158, R159, 0x2, RZ ;  /* 0x044000009f9e7989 */ /* 0x000e2200000e00ff */
[----:B------:R-:W-:Y:S01]  /*4430*/  @!UP0 ULEA UR46, UR7, UR54, 0x4 ;  /* 0x00000036072e8291 */ /* 0x000fe2000f8e203f */
[----:B------:R-:W-:Y:S01]  /*4440*/  @P3 FFMA.FTZ R155, R155, R0, -R156 ;  /* 0x000000009b9b3223 */ /* 0x000fe2000001089c */
[----:B------:R-:W-:Y:S01]  /*4450*/  FSEL R169, R154, R169, !P3 ;  /* 0x000000a99aa97208 */ /* 0x000fe20005800000 */
        /* <DEDUP_REMOVED lines=23> */
[C---:B--2---:R-:W-:Y:S01]  /*45d0*/  FMUL.FTZ R169, R154.reuse, R0 ;  /* 0x000000009aa97220 */ /* 0x044fe20000410000 */
[----:B------:R-:W-:Y:S02]  /*45e0*/  FFMA.FTZ R178, R155, R158, -R178 ;  /* 0x0000009e9bb27223 */ /* 0x000fe400000108b2 */
        /* <DEDUP_REMOVED lines=17> */
[----:B------:R-:W-:Y:S01]  /*4700*/  FMUL.FTZ R187, R79, UR55 ;  /* 0x000000374fbb7c20 */ /* 0x000fe20008410000 */
[-C--:B---3--:R-:W-:Y:S01]  /*4710*/  FMUL.FTZ R177, R169, R154.reuse ;  /* 0x0000009aa9b17220 */ /* 0x088fe20000410000 */
[----:B------:R-:W-:Y:S01]  /*4720*/  FFMA.FTZ R154, R155, R154, R185 ;  /* 0x0000009a9b9a7223 */ /* 0x000fe200000100b9 */
[----:B------:R-:W-:Y:S02]  /*4730*/  @P3 FADD.FTZ R159, R159, R158 ;  /* 0x0000009e9f9f3221 */ /* 0x000fe40000010000 */
[----:B------:R-:W-:Y:S01]  /*4740*/  @P3 FFMA.FTZ R155, R155, R0, -R177 ;  /* 0x000000009b9b3223 */ /* 0x000fe200000108b1 */
[----:B------:R-:W0:Y:S01]  /*4750*/  SHFL.UP PT, R158, R157, 0x10, RZ ;  /* 0x060000009d9e7989 */ /* 0x000e2200000e00ff */
[----:B------:R-:W-:-:S02]  /*4760*/  FSEL R154, R169, R154, !P3 ;  /* 0x0000009aa99a7208 */ /* 0x000fc40005800000 */
[----:B------:R-:W-:Y:S01]  /*4770*/  ISETP.GE.AND P3, PT, R139, 0x10, PT ;  /* 0x000000108b00780c */ /* 0x000fe20003f66270 */
[----:B------:R-:W1:Y:S04]  /*4780*/  SHFL.UP PT, R156, R155, 0x10, RZ ;  /* 0x060000009b9c7989 */ /* 0x000e6800000e00ff */
[----:B------:R-:W2:Y:S04]  /*4790*/  SHFL.UP PT, R0, R154, 0x10, RZ ;  /* 0x060000009a007989 */ /* 0x000ea800000e00ff */
[----:B------:R-:W3:Y:S01]  /*47a0*/  SHFL.UP PT, R160, R159, 0x10, RZ ;  /* 0x060000009fa07989 */ /* 0x000ee200000e00ff */
[C---:B0-----:R-:W-:Y:S01]  /*47b0*/  FMUL.FTZ R177, R154.reuse, R158 ;  /* 0x0000009e9ab17220 */ /* 0x041fe20000410000 */
[----:B-1----:R-:W-:-:S04]  /*47c0*/  FMUL.FTZ R178, R154, R156 ;  /* 0x0000009c9ab27220 */ /* 0x002fc80000410000 */
[CC--:B--2---:R-:W-:Y:S01]  /*47d0*/  FFMA.FTZ R185, R155.reuse, R0.reuse, R178 ;  /* 0x000000009bb97223 */ /* 0x0c4fe200000100b2 */
[C---:B------:R-:W-:Y:S02]  /*47e0*/  FMUL.FTZ R169, R154.reuse, R0 ;  /* 0x000000009aa97220 */ /* 0x040fe40000410000 */
[----:B------:R0:W-:Y:S01]  /*47f0*/  SHFL.IDX PT, R0, R89, RZ, 0x1f ;  /* 0x00001fff59007589 */ /* 0x0001e200000e0000 */
[CC--:B---3--:R-:W-:Y:S01]  /*4800*/  FMUL.FTZ R178, R154.reuse, R160.reuse ;  /* 0x000000a09ab27220 */ /* 0x0c8fe20000410000 */
[----:B------:R-:W-:Y:S01]  /*4810*/  FSEL R185, R154, R185, !P3 ;  /* 0x000000b99ab97208 */ /* 0x000fe20005800000 */
[C---:B------:R-:W-:Y:S02]  /*4820*/  FFMA.FTZ R160, R155.reuse, R160, R177 ;  /* 0x000000a09ba07223 */ /* 0x040fe400000100b1 */
[C---:B------:R-:W-:Y:S01]  /*4830*/  FFMA.FTZ R178, R155.reuse, R158, -R178 ;  /* 0x0000009e9bb27223 */ /* 0x040fe200000108b2 */
[----:B------:R-:W-:Y:S01]  /*4840*/  @P3 FFMA.FTZ R155, R155, R156, -R169 ;  /* 0x0000009c9b9b3223 */ /* 0x000fe200000108a9 */
[----:B------:R-:W-:Y:S01]  /*4850*/  @P3 FADD.FTZ R159, R159, R160 ;  /* 0x000000a09f9f3221 */ /* 0x000fe20000010000 */
[----:B------:R-:W1:Y:S01]  /*4860*/  SHFL.UP PT, R185, R185, 0x1, RZ ;  /* 0x04200000b9b97989 */ /* 0x000e6200000e00ff */
[----:B------:R-:W-:Y:S01]  /*4870*/  @P3 FADD.FTZ R157, R157, R178 ;  /* 0x000000b29d9d3221 */ /* 0x000fe20000010000 */
[----:B------:R-:W-:Y:S01]  /*4880*/  ISETP.GT.U32.AND P3, PT, R153, 0x1b, PT ;  /* 0x0000001b9900780c */ /* 0x000fe20003f64070 */
[----:B0-----:R-:W-:Y:S01]  /*4890*/  FMUL.FTZ R89, R5, UR47 ;  /* 0x0000002f05597c20 */ /* 0x001fe20008410000 */
[----:B------:R-:W0:Y:S01]  /*48a0*/  SHFL.IDX PT, R169, R88, RZ, 0x1f ;  /* 0x00001fff58a97589 */ /* 0x000e2200000e0000 */
[C---:B------:R-:W-:Y:S01]  /*48b0*/  FFMA.FTZ R160, R4.reuse, UR47, -R87 ;  /* 0x0000002f04a07c23 */ /* 0x040fe20008010857 */
[C---:B------:R-:W-:Y:S01]  /*48c0*/  FMUL.FTZ R87, R81.reuse, UR55 ;  /* 0x0000003751577c20 */ /* 0x040fe20008410000 */
[----:B------:R-:W-:Y:S01]  /*48d0*/  FFMA.FTZ R86, R4, UR55, R89 ;  /* 0x0000003704567c23 */ /* 0x000fe20008010059 */
[----:B------:R-:W2:Y:S01]  /*48e0*/  SHFL.UP PT, R155, R155, 0x1, RZ ;  /* 0x042000009b9b7989 */ /* 0x000ea200000e00ff */
[----:B------:R-:W-:Y:S01]  /*48f0*/  FMUL.FTZ R89, R81, UR47 ;  /* 0x0000002f51597c20 */ /* 0x000fe20008410000 */
[----:B------:R-:W-:Y:S01]  /*4900*/  FFMA.FTZ R178, R78, UR47, -R187 ;  /* 0x0000002f4eb27c23 */ /* 0x000fe200080108bb */
[----:B------:R-:W-:Y:S01]  /*4910*/  FADD.FTZ R187, R130, R130 ;  /* 0x0000008282bb7221 */ /* 0x000fe20000010000 */
[----:B------:R-:W3:Y:S03]  /*4920*/  SHFL.UP PT, R157, R157, 0x1, RZ ;  /* 0x042000009d9d7989 */ /* 0x000ee600000e00ff */
[C---:B------:R-:W-:Y:S01]  /*4930*/  FMUL.FTZ R188, R187.reuse, R188 ;  /* 0x000000bcbbbc7220 */ /* 0x040fe20000410000 */
[----:B------:R-:W4:Y:S01]  /*4940*/  SHFL.UP PT, R159, R159, 0x1, RZ ;  /* 0x042000009f9f7989 */ /* 0x000f2200000e00ff */
[----:B------:R-:W-:Y:S01]  /*4950*/  FMUL.FTZ R187, R187, R184 ;  /* 0x000000b8bbbb7220 */ /* 0x000fe20000410000 */
[C---:B-1----:R-:W-:Y:S01]  /*4960*/  FMUL.FTZ R154, R185.reuse, R0 ;  /* 0x00000000b99a7220 */ /* 0x042fe20000410000 */
[----:B0-----:R-:W-:Y:S01]  /*4970*/  FMUL.FTZ R177, R185, R169 ;  /* 0x000000a9b9b17220 */ /* 0x001fe20000410000 */
[----:B------:R-:W-:-:S02]  /*4980*/  FMUL.FTZ R185, R83, UR47 ;  /* 0x0000002f53b97c20 */ /* 0x000fc40008410000 */
[C---:B--2---:R-:W-:Y:S01]  /*4990*/  FFMA.FTZ R154, R155.reuse, R169, -R154 ;  /* 0x000000a99b9a7223 */ /* 0x044fe2000001089a */
[----:B------:R-:W-:Y:S01]  /*49a0*/  FFMA.FTZ R156, R155, R0, R177 ;  /* 0x000000009b9c7223 */ /* 0x000fe200000100b1 */
[----:B------:R-:W-:Y:S01]  /*49b0*/  FMUL.FTZ R155, R7, UR47 ;  /* 0x0000002f079b7c20 */ /* 0x000fe20008410000 */
[----:B------:R-:W-:Y:S01]  /*49c0*/  FMUL.FTZ R177, R83, UR55 ;  /* 0x0000003753b17c20 */ /* 0x000fe20008410000 */
[----:B---3--:R-:W-:Y:S01]  /*49d0*/  @P2 FADD.FTZ R169, R157, R154 ;  /* 0x0000009a9da92221 */ /* 0x008fe20000010000 */
[----:B------:R-:W-:Y:S01]  /*49e0*/  FADD.FTZ R157, R136, R136 ;  /* 0x00000088889d7221 */ /* 0x000fe20000010000 */
[----:B------:R-:W-:Y:S01]  /*49f0*/  FFMA.FTZ R88, R6, UR55, R155 ;  /* 0x0000003706587c23 */ /* 0x000fe2000801009b */
[----:B------:R-:W-:Y:S01]  /*4a00*/  FFMA.FTZ R154, R82, UR47, -R177 ;  /* 0x0000002f529a7c23 */ /* 0x000fe200080108b1 */
[----:B----4-:R-:W-:Y:S01]  /*4a10*/  @P2 FADD.FTZ R0, R159, R156 ;  /* 0x0000009c9f002221 */ /* 0x010fe20000010000 */
[----:B------:R-:W-:Y:S01]  /*4a20*/  ISETP.GT.U32.AND P2, PT, R153, 0x1d, PT ;  /* 0x0000001d9900780c */ /* 0x000fe20003f44070 */
[----:B------:R-:W-:Y:S01]  /*4a30*/  FMUL.FTZ R153, R7, UR55 ;  /* 0x0000003707997c20 */ /* 0x000fe20008410000 */
[----:B------:R-:W-:Y:S01]  /*4a40*/  FADD.FTZ R159, R135, R135 ;  /* 0x00000087879f7221 */ /* 0x000fe20000010000 */
[----:B------:R-:W-:Y:S01]  /*4a50*/  FFMA.FTZ R156, R80, UR47, -R87 ;  /* 0x0000002f509c7c23 */ /* 0x000fe20008010857 */
[----:B------:R-:W-:Y:S01]  /*4a60*/  FMUL.FTZ R87, R77, UR55 ;  /* 0x000000374d577c20 */ /* 0x000fe20008410000 */
[----:B------:R-:W-:Y:S01]  /*4a70*/  FFMA.FTZ R158, R6, UR47, -R153 ;  /* 0x0000002f069e7c23 */ /* 0x000fe20008010899 */
[C---:B------:R-:W-:Y:S01]  /*4a80*/  FMUL.FTZ R160, R159.reuse, R160 ;  /* 0x000000a09fa07220 */ /* 0x040fe20000410000 */
[----:B------:R-:W-:Y:S01]  /*4a90*/  FADD.FTZ R153, R134, R134 ;  /* 0x0000008686997221 */ /* 0x000fe20000010000 */
[----:B------:R-:W-:Y:S01]  /*4aa0*/  FMUL.FTZ R159, R159, R86 ;  /* 0x000000569f9f7220 */ /* 0x000fe20000410000 */
[C---:B------:R-:W-:Y:S01]  /*4ab0*/  FMUL.FTZ R158, R157.reuse, R158 ;  /* 0x0000009e9d9e7220 */ /* 0x040fe20000410000 */
[----:B------:R-:W-:Y:S01]  /*4ac0*/  FMUL.FTZ R157, R157, R88 ;  /* 0x000000589d9d7220 */ /* 0x000fe20000410000 */
[----:B------:R-:W-:Y:S01]  /*4ad0*/  FFMA.FTZ R88, R82, UR55, R185 ;  /* 0x0000003752587c23 */ /* 0x000fe200080100b9 */
[----:B------:R-:W-:Y:S01]  /*4ae0*/  FFMA.FTZ R86, R80, UR55, R89 ;  /* 0x0000003750567c23 */ /* 0x000fe20008010059 */
[----:B------:R-:W-:Y:S01]  /*4af0*/  FMUL.FTZ R89, R77, UR47 ;  /* 0x0000002f4d597c20 */ /* 0x000fe20008410000 */
[----:B------:R-:W-:Y:S01]  /*4b00*/  FMUL.FTZ R154, R153, R154 ;  /* 0x0000009a999a7220 */ /* 0x000fe20000410000 */
[----:B------:R-:W-:Y:S01]  /*4b10*/  FADD.FTZ R155, R133, R133 ;  /* 0x00000085859b7221 */ /* 0x000fe20000010000 */
[----:B------:R-:W-:Y:S01]  /*4b20*/  FMUL.FTZ R153, R153, R88 ;  /* 0x0000005899997220 */ /* 0x000fe20000410000 */
[----:B------:R-:W-:Y:S01]  /*4b30*/  FADD.FTZ R88, R131, R131 ;  /* 0x0000008383587221 */ /* 0x000fe20000010000 */
[C---:B------:R-:W-:Y:S01]  /*4b40*/  FFMA.FTZ R87, R76.reuse, UR47, -R87 ;  /* 0x0000002f4c577c23 */ /* 0x040fe20008010857 */
[----:B------:R-:W-:Y:S01]  /*4b50*/  FFMA.FTZ R185, R76, UR55, R89 ;  /* 0x000000374cb97c23 */ /* 0x000fe20008010059 */
[C---:B------:R-:W-:Y:S01]  /*4b60*/  FMUL.FTZ R156, R155.reuse, R156 ;  /* 0x0000009c9b9c7220 */ /* 0x040fe20000410000 */
[----:B------:R-:W-:Y:S01]  /*4b70*/  FMUL.FTZ R155, R155, R86 ;  /* 0x000000569b9b7220 */ /* 0x000fe20000410000 */
[----:B------:R-:W-:Y:S01]  /*4b80*/  FADD.FTZ R177, R132, R132 ;  /* 0x0000008484b17221 */ /* 0x000fe20000010000 */
[----:B------:R-:W-:Y:S01]  /*4b90*/  FMUL.FTZ R89, R88, R87 ;  /* 0x0000005758597220 */ /* 0x000fe20000410000 */
[----:B------:R-:W-:Y:S01]  /*4ba0*/  FFMA.FTZ R86, R78, UR55, R189 ;  /* 0x000000374e567c23 */ /* 0x000fe200080100bd */
[----:B------:R-:W-:Y:S01]  /*4bb0*/  FMUL.FTZ R88, R88, R185 ;  /* 0x000000b958587220 */ /* 0x000fe20000410000 */
[C---:B------:R-:W-:Y:S01]  /*4bc0*/  FMUL.FTZ R87, R73.reuse, UR55 ;  /* 0x0000003749577c20 */ /* 0x040fe20008410000 */
[----:B------:R-:W-:Y:S01]  /*4bd0*/  FMUL.FTZ R185, R73, UR47 ;  /* 0x0000002f49b97c20 */ /* 0x000fe20008410000 */
[C---:B------:R-:W-:Y:S01]  /*4be0*/  FMUL.FTZ R178, R177.reuse, R178 ;  /* 0x000000b2b1b27220 */ /* 0x040fe20000410000 */
[----:B------:R-:W-:Y:S01]  /*4bf0*/  FMUL.FTZ R177, R177, R86 ;  /* 0x00000056b1b17220 */ /* 0x000fe20000410000 */
[----:B------:R-:W-:Y:S01]  /*4c00*/  FADD.FTZ R189, R129, R129 ;  /* 0x0000008181bd7221 */ /* 0x000fe20000010000 */
[C---:B------:R-:W-:Y:S01]  /*4c10*/  FFMA.FTZ R190, R72.reuse, UR47, -R87 ;  /* 0x0000002f48be7c23 */ /* 0x040fe20008010857 */
[----:B------:R-:W-:Y:S01]  /*4c20*/  FFMA.FTZ R86, R72, UR55, R185 ;  /* 0x0000003748567c23 */ /* 0x000fe200080100b9 */
[----:B------:R-:W-:Y:S01]  /*4c30*/  FMUL.FTZ R185, R59, UR55 ;  /* 0x000000373bb97c20 */ /* 0x000fe20008410000 */
[----:B------:R-:W-:Y:S01]  /*4c40*/  FMUL.FTZ R87, R57, UR55 ;  /* 0x0000003739577c20 */ /* 0x000fe20008410000 */
[C---:B------:R-:W-:Y:S01]  /*4c50*/  FMUL.FTZ R190, R189.reuse, R190 ;  /* 0x000000bebdbe7220 */ /* 0x040fe20000410000 */
[----:B------:R-:W-:Y:S01]  /*4c60*/  FMUL.FTZ R189, R189, R86 ;  /* 0x00000056bdbd7220 */ /* 0x000fe20000410000 */
[----:B------:R-:W-:Y:S01]  /*4c70*/  FFMA.FTZ R86, R58, UR47, -R185 ;  /* 0x0000002f3a567c23 */ /* 0x000fe200080108b9 */
[----:B------:R-:W-:Y:S01]  /*4c80*/  FFMA.FTZ R87, R56, UR47, -R87 ;  /* 0x0000002f38577c23 */ /* 0x000fe20008010857 */
[----:B------:R-:W-:-:S02]  /*4c90*/  FMUL.FTZ R185, R57, UR47 ;  /* 0x0000002f39b97c20 */ /* 0x000fc40008410000 */
[----:B------:R-:W-:Y:S01]  /*4ca0*/  FMUL.FTZ R207, R207, R86 ;  /* 0x00000056cfcf7220 */ /* 0x000fe20000410000 */
[----:B------:R-:W-:Y:S01]  /*4cb0*/  FMUL.FTZ R205, R204, R87 ;  /* 0x00000057cccd7220 */ /* 0x000fe20000410000 */
[-C--:B------:R-:W-:Y:S01]  /*4cc0*/  FMUL.FTZ R86, R170, R208.reuse ;  /* 0x000000d0aa567220 */ /* 0x080fe20000410000 */
[----:B------:R-:W-:Y:S01]  /*4cd0*/  FFMA.FTZ R185, R56, UR55, R185 ;  /* 0x0000003738b97c23 */ /* 0x000fe200080100b9 */
[C---:B------:R-:W-:Y:S02]  /*4ce0*/  FMUL.FTZ R87, R171.reuse, R208 ;  /* 0x000000d0ab577220 */ /* 0x040fe40000410000 */
[----:B------:R-:W-:Y:S01]  /*4cf0*/  FFMA.FTZ R86, R171, R207, -R86 ;  /* 0x000000cfab567223 */ /* 0x000fe20000010856 */
[----:B------:R-:W-:Y:S01]  /*4d00*/  FMUL.FTZ R204, R204, R185 ;  /* 0x000000b9cccc7220 */ /* 0x000fe20000410000 */
[----:B------:R-:W-:Y:S01]  /*4d10*/  FFMA.FTZ R191, -R170, R207, -R87 ;  /* 0x000000cfaabf7223 */ /* 0x000fe20000010957 */
[C---:B------:R-:W-:Y:S01]  /*4d20*/  FMUL.FTZ R87, R63.reuse, UR55 ;  /* 0x000000373f577c20 */ /* 0x040fe20008410000 */
[----:B------:R-:W-:Y:S01]  /*4d30*/  FMUL.FTZ R185, R63, UR47 ;  /* 0x0000002f3fb97c20 */ /* 0x000fe20008410000 */
[----:B------:R-:W-:Y:S01]  /*4d40*/  FADD.FTZ R86, R205, R86 ;  /* 0x00000056cd567221 */ /* 0x000fe20000010000 */
[----:B------:R-:W-:Y:S01]  /*4d50*/  FADD.FTZ R191, -R204, R191 ;  /* 0x000000bfccbf7221 */ /* 0x000fe20000010100 */
[C---:B------:R-:W-:Y:S01]  /*4d60*/  FFMA.FTZ R87, R62.reuse, UR47, -R87 ;  /* 0x0000002f3e577c23 */ /* 0x040fe20008010857 */
[----:B------:R-:W-:Y:S01]  /*4d70*/  FFMA.FTZ R185, R62, UR55, R185 ;  /* 0x000000373eb97c23 */ /* 0x000fe200080100b9 */
[CC--:B------:R-:W-:Y:S01]  /*4d80*/  FMUL.FTZ R184, R179.reuse, -R86.reuse ;  /* 0x80000056b3b87220 */ /* 0x0c0fe20000410000 */
[----:B------:R-:W-:Y:S01]  /*4d90*/  FMUL.FTZ R193, R179, -R191 ;  /* 0x800000bfb3c17220 */ /* 0x000fe20000410000 */
        /* <DEDUP_REMOVED lines=33> */
[----:B------:R-:W-:Y:S01]  /*4fb0*/  FADD.FTZ R193, R125, R125 ;  /* 0x0000007d7dc17221 */ /* 0x000fe20000010000 */
        /* <DEDUP_REMOVED lines=26> */
[CC--:B------:R-:W-:Y:S01]  /*5160*/  FMUL.FTZ R199, R161.reuse, -R86.reuse ;  /* 0x80000056a1c77220 */ /* 0x0c0fe20000410000 */
[----:B------:R-:W-:Y:S01]  /*5170*/  FFMA.FTZ R185, R68, UR55, R185 ;  /* 0x0000003744b97c23 */ /* 0x000fe200080100b9 */
[----:B------:R-:W-:Y:S01]  /*5180*/  FMUL.FTZ R209, R161, -R197 ;  /* 0x800000c5a1d17220 */ /* 0x000fe20000410000 */
[----:B------:R-:W-:Y:S01]  /*5190*/  FMUL.FTZ R186, R184, R87 ;  /* 0x00000057b8ba7220 */ /* 0x000fe20000410000 */
[----:B------:R-:W-:Y:S01]  /*51a0*/  FFMA.FTZ R199, R162, R197, -R199 ;  /* 0x000000c5a2c77223 */ /* 0x000fe200000108c7 */
[----:B------:R-:W-:Y:S01]  /*51b0*/  FMUL.FTZ R184, R184, R185 ;  /* 0x000000b9b8b87220 */ /* 0x000fe20000410000 */
[----:B------:R-:W-:Y:S01]  /*51c0*/  FFMA.FTZ R209, R162, R86, R209 ;  /* 0x00000056a2d17223 */ /* 0x000fe200000100d1 */
[----:B------:R-:W-:Y:S01]  /*51d0*/  FMUL.FTZ R86, R170, R85 ;  /* 0x00000055aa567220 */ /* 0x000fe20000410000 */
[----:B------:R-:W-:Y:S01]  /*51e0*/  FADD.FTZ R199, R186, R199 ;  /* 0x000000c7bac77221 */ /* 0x000fe20000010000 */
[----:B------:R-:W-:Y:S01]  /*51f0*/  FMUL.FTZ R87, R179, -R198 ;  /* 0x800000c6b3577220 */ /* 0x000fe20000410000 */
[----:B------:R-:W-:Y:S01]  /*5200*/  FADD.FTZ R209, -R184, R209 ;  /* 0x000000d1b8d17221 */ /* 0x000fe20000010100 */
[----:B------:R-:W-:Y:S01]  /*5210*/  FFMA.FTZ R86, R171, R84, -R86 ;  /* 0x00000054ab567223 */ /* 0x000fe20000010856 */
[----:B------:R-:W-:-:S02]  /*5220*/  FMUL.FTZ R197, R163, -R199 ;  /* 0x800000c7a3c57220 */ /* 0x000fc40000410000 */
        /* <DEDUP_REMOVED lines=30> */
[-C--:B------:R-:W-:Y:S01]  /*5410*/  FMUL.FTZ R198, R175, -R86.reuse ;  /* 0x80000056afc67220 */ /* 0x080fe20000410000 */
[----:B------:R-:W-:Y:S01]  /*5420*/  FADD.FTZ R197, -R177, R212 ;  /* 0x000000d4b1c57221 */ /* 0x000fe20000010100 */
[----:B------:R-:W-:Y:S01]  /*5430*/  FADD.FTZ R209, R178, R209 ;  /* 0x000000d1b2d17221 */ /* 0x000fe20000010000 */
[-C--:B------:R-:W-:Y:S01]  /*5440*/  FMUL.FTZ R87, R175, -R185.reuse ;  /* 0x800000b9af577220 */ /* 0x080fe20000410000 */
[----:B------:R-:W-:Y:S01]  /*5450*/  FFMA.FTZ R198, R176, R185, -R198 ;  /* 0x000000b9b0c67223 */ /* 0x000fe200000108c6 */
        /* <DEDUP_REMOVED lines=23> */
[----:B------:R-:W-:Y:S01]  /*55d0*/  FFMA.FTZ R86, R166, R87, R86 ;  /* 0x00000057a6567223 */ /* 0x000fe20000010056 */
[C---:B------:R-:W-:Y:S01]  /*55e0*/  FMUL.FTZ R209, R140.reuse, -R197 ;  /* 0x800000c58cd17220 */ /* 0x040fe20000410000 */
[-C--:B------:R-:W-:Y:S01]  /*55f0*/  FMUL.FTZ R210, R140, -R199.reuse ;  /* 0x800000c78cd27220 */ /* 0x080fe20000410000 */
[----:B------:R-:W-:Y:S01]  /*5600*/  FFMA.FTZ R185, R166, R198, -R185 ;  /* 0x000000c6a6b97223 */ /* 0x000fe200000108b9 */
[CC--:B------:R-:W-:Y:S01]  /*5610*/  FMUL.FTZ R198, R167.reuse, -R86.reuse ;  /* 0x80000056a7c67220 */ /* 0x0c0fe20000410000 */
        /* <DEDUP_REMOVED lines=24> */
[----:B------:R-:W-:Y:S01]  /*57a0*/  FMUL.FTZ R87, R3, R0 ;  /* 0x0000000003577220 */ /* 0x000fe20000410000 */
[----:B------:R-:W-:Y:S01]  /*57b0*/  FFMA.FTZ R224, R149, R224, R199 ;  /* 0x000000e095e07223 */ /* 0x000fe200000100c7 */
[----:B------:R-:W-:Y:S01]  /*57c0*/  FMUL.FTZ R3, R3, R169 ;  /* 0x000000a903037220 */ /* 0x000fe20000410000 */
        /* <DEDUP_REMOVED lines=9> */
[C---:B------:R-:W-:Y:S01]  /*5860*/  FFMA.FTZ R2, R146.reuse, R199, -R0 ;  /* 0x000000c792027223 */ /* 0x040fe20000010800 */
[C---:B------:R-:W-:Y:S01]  /*5870*/  FMUL.FTZ R0, R147.reuse, R206 ;  /* 0x000000ce93007220 */ /* 0x040fe20000410000 */
[C---:B------:R-:W-:Y:S01]  /*5880*/  FMUL.FTZ R3, R147.reuse, R86 ;  /* 0x0000005693037220 */ /* 0x040fe20000410000 */
        /* <DEDUP_REMOVED lines=8> */
[C---:B------:R-:W-:Y:S01]  /*5910*/  FMUL.FTZ R3, R5.reuse, R86 ;  /* 0x0000005605037220 */ /* 0x040fe20000410000 */
[----:B------:R-:W-:Y:S01]  /*5920*/  FMUL.FTZ R5, R5, R206 ;  /* 0x000000ce05057220 */ /* 0x000fe20000410000 */
[----:B------:R-:W-:Y:S01]  /*5930*/  FMUL.FTZ R185, R7, R87 ;  /* 0x0000005707b97220 */ /* 0x000fe20000410000 */
[----:B------:R-:W-:Y:S01]  /*5940*/  FFMA.FTZ R199, R149, R2, -R199 ;  /* 0x0000000295c77223 */ /* 0x000fe200000108c7 */
[-C--:B------:R-:W-:Y:S01]  /*5950*/  FMUL.FTZ R2, R7, R169.reuse ;  /* 0x000000a907027220 */ /* 0x080fe20000410000 */
[----:B------:R-:W-:Y:S01]  /*5960*/  FFMA.FTZ R0, R4, R86, R5 ;  /* 0x0000005604007223 */ /* 0x000fe20000010005 */
[----:B------:R-:W-:Y:S01]  /*5970*/  FFMA.FTZ R209, R6, R169, -R185 ;  /* 0x000000a906d17223 */ /* 0x000fe200000108b9 */
[----:B------:R-:W-:Y:S01]  /*5980*/  FADD.FTZ R5, R135, R135 ;  /* 0x0000008787057221 */ /* 0x000fe20000010000 */
[C---:B------:R-:W-:Y:S01]  /*5990*/  FMUL.FTZ R7, R86.reuse, UR55 ;  /* 0x0000003756077c20 */ /* 0x040fe20008410000 */
[----:B------:R-:W-:Y:S01]  /*59a0*/  FMUL.FTZ R185, R86, UR47 ;  /* 0x0000002f56b97c20 */ /* 0x000fe20008410000 */
[----:B------:R-:W-:Y:S01]  /*59b0*/  FFMA.FTZ R225, R149, R210, -R212 ;  /* 0x000000d295e17223 */ /* 0x000fe200000108d4 */
[----:B------:R-:W-:Y:S01]  /*59c0*/  FFMA.FTZ R210, R4, R206, -R3 ;  /* 0x000000ce04d27223 */ /* 0x000fe20000010803 */
[----:B------:R-:W-:Y:S01]  /*59d0*/  FFMA.FTZ R211, R6, R87, R2 ;  /* 0x0000005706d37223 */ /* 0x000fe20000010002 */
[----:B------:R-:W-:Y:S01]  /*59e0*/  FADD.FTZ R3, R136, R136 ;  /* 0x0000008888037221 */ /* 0x000fe20000010000 */
[C---:B------:R-:W-:Y:S01]  /*59f0*/  FFMA.FTZ R0, -R5.reuse, R0, RZ ;  /* 0x0000000005007223 */ /* 0x040fe200000101ff */
[C---:B------:R-:W-:Y:S01]  /*5a00*/  FFMA.FTZ R6, R206.reuse, UR47, -R7 ;  /* 0x0000002fce067c23 */ /* 0x040fe20008010807 */
[----:B------:R-:W-:Y:S01]  /*5a10*/  FFMA.FTZ R2, R206, UR55, R185 ;  /* 0x00000037ce027c23 */ /* 0x000fe200080100b9 */
[----:B------:R-:W-:Y:S01]  /*5a20*/  FFMA.FTZ R4, R5, R210, RZ ;  /* 0x000000d205047223 */ /* 0x000fe200000100ff */
[----:B------:R-:W-:Y:S01]  /*5a30*/  FFMA.FTZ R215, -R3, R211, R0 ;  /* 0x000000d303d77223 */ /* 0x000fe20000010100 */
[C---:B------:R-:W-:Y:S01]  /*5a40*/  FMUL.FTZ R197, R5.reuse, R6 ;  /* 0x0000000605c57220 */ /* 0x040fe20000410000 */
[----:B------:R-:W-:Y:S01]  /*5a50*/  FFMA.FTZ R210, -R5, R2, -RZ ;  /* 0x0000000205d27223 */ /* 0x000fe200000109ff */
[C---:B------:R-:W-:Y:S01]  /*5a60*/  FMUL.FTZ R0, R144.reuse, R87 ;  /* 0x0000005790007220 */ /* 0x040fe20000410000 */
[----:B------:R-:W-:Y:S01]  /*5a70*/  FMUL.FTZ R5, R144, R169 ;  /* 0x000000a990057220 */ /* 0x000fe20000410000 */
[----:B------:R-:W-:Y:S01]  /*5a80*/  FFMA.FTZ R7, R3, R209, R4 ;  /* 0x000000d103077223 */ /* 0x000fe20000010004 */
[C---:B------:R-:W-:Y:S01]  /*5a90*/  FMUL.FTZ R2, R87.reuse, UR55 ;  /* 0x0000003757027c20 */ /* 0x040fe20008410000 */
[----:B------:R-:W-:Y:S01]  /*5aa0*/  FMUL.FTZ R4, R87, UR47 ;  /* 0x0000002f57047c20 */ /* 0x000fe20008410000 */
[C---:B------:R-:W-:Y:S01]  /*5ab0*/  FFMA.FTZ R0, R146.reuse, R169, -R0 ;  /* 0x000000a992007223 */ /* 0x040fe20000010800 */
[----:B------:R-:W-:Y:S01]  /*5ac0*/  FFMA.FTZ R5, R146, R87, R5 ;  /* 0x0000005792057223 */ /* 0x000fe20000010005 */
[C---:B------:R-:W-:Y:S01]  /*5ad0*/  FFMA.FTZ R2, R169.reuse, UR47, -R2 ;  /* 0x0000002fa9027c23 */ /* 0x040fe20008010802 */
[----:B------:R-:W-:Y:S01]  /*5ae0*/  FFMA.FTZ R4, R169, UR55, R4 ;  /* 0x00000037a9047c23 */ /* 0x000fe20008010004 */
[----:B------:R-:W-:Y:S01]  /*5af0*/  FADD.FTZ R211, R103, R0 ;  /* 0x0000000067d37221 */ /* 0x000fe20000010000 */
[----:B------:R-:W-:Y:S01]  /*5b00*/  FADD.FTZ R185, RZ, R5 ;  /* 0x00000005ffb97221 */ /* 0x000fe20000010000 */
[C---:B------:R-:W-:Y:S01]  /*5b10*/  FMUL.FTZ R209, R3.reuse, R2 ;  /* 0x0000000203d17220 */ /* 0x040fe20000410000 */
[----:B------:R-:W-:Y:S01]  /*5b20*/  FFMA.FTZ R212, -R3, R4, -RZ ;  /* 0x0000000403d47223 */ /* 0x000fe200000109ff */
[C---:B------:R-:W-:Y:S01]  /*5b30*/  FMUL.FTZ R3, R140.reuse, R211 ;  /* 0x000000d38c037220 */ /* 0x040fe20000410000 */
[----:B------:R-:W-:Y:S01]  /*5b40*/  FMUL.FTZ R0, R140, R185 ;  /* 0x000000b98c007220 */ /* 0x000fe20000410000 */
[C---:B------:R-:W-:Y:S01]  /*5b50*/  FMUL.FTZ R4, R81.reuse, R211 ;  /* 0x000000d351047220 */ /* 0x040fe20000410000 */
[-C--:B------:R-:W-:Y:S01]  /*5b60*/  FMUL.FTZ R5, R81, R185.reuse ;  /* 0x000000b951057220 */ /* 0x080fe20000410000 */
[C---:B------:R-:W-:Y:S01]  /*5b70*/  FFMA.FTZ R3, R142.reuse, R185, R3 ;  /* 0x000000b98e037223 */ /* 0x040fe20000010003 */
[----:B------:R-:W-:Y:S01]  /*5b80*/  FFMA.FTZ R213, R142, R211, -R0 ;  /* 0x000000d38ed57223 */ /* 0x000fe20000010800 */
[----:B------:R-:W-:Y:S01]  /*5b90*/  FADD.FTZ R2, R133, R133 ;  /* 0x0000008585027221 */ /* 0x000fe20000010000 */
[----:B------:R-:W-:Y:S01]  /*5ba0*/  FFMA.FTZ R4, R80, R185, R4 ;  /* 0x000000b950047223 */ /* 0x000fe20000010004 */
[----:B------:R-:W-:Y:S01]  /*5bb0*/  FADD.FTZ R3, RZ, R3 ;  /* 0x00000003ff037221 */ /* 0x000fe20000010000 */
[----:B------:R-:W-:Y:S01]  /*5bc0*/  FADD.FTZ R213, R102, R213 ;  /* 0x000000d566d57221 */ /* 0x000fe20000010000 */
[----:B------:R-:W-:Y:S01]  /*5bd0*/  FFMA.FTZ R5, R80, R211, -R5 ;  /* 0x000000d350057223 */ /* 0x000fe20000010805 */
[C---:B------:R-:W-:Y:S01]  /*5be0*/  FFMA.FTZ R215, -R2.reuse, R4, R215 ;  /* 0x0000000402d77223 */ /* 0x040fe200000101d7 */
[----:B------:R-:W-:Y:S01]  /*5bf0*/  FMUL.FTZ R4, R185, UR55 ;  /* 0x00000037b9047c20 */ /* 0x000fe20008410000 */
[C---:B------:R-:W-:Y:S01]  /*5c00*/  FMUL.FTZ R217, R83.reuse, R3 ;  /* 0x0000000353d97220 */ /* 0x040fe20000410000 */
[----:B------:R-:W-:Y:S01]  /*5c10*/  FMUL.FTZ R80, R83, R213 ;  /* 0x000000d553507220 */ /* 0x000fe20000410000 */
[----:B------:R-:W-:Y:S01]  /*5c20*/  FFMA.FTZ R5, R2, R5, R7 ;  /* 0x0000000502057223 */ /* 0x000fe20000010007 */
[----:B------:R-:W-:Y:S01]  /*5c30*/  FFMA.FTZ R7, R211, UR47, -R4 ;  /* 0x0000002fd3077c23 */ /* 0x000fe20008010804 */
[----:B------:R-:W-:Y:S01]  /*5c40*/  FADD.FTZ R0, R134, R134 ;  /* 0x0000008686007221 */ /* 0x000fe20000010000 */
[----:B------:R-:W-:Y:S01]  /*5c50*/  FMUL.FTZ R6, R185, UR47 ;  /* 0x0000002fb9067c20 */ /* 0x000fe20008410000 */
[C---:B------:R-:W-:Y:S01]  /*5c60*/  FFMA.FTZ R217, R82.reuse, R213, -R217 ;  /* 0x000000d552d97223 */ /* 0x040fe200000108d9 */
[----:B------:R-:W-:Y:S01]  /*5c70*/  FFMA.FTZ R82, R82, R3, R80 ;  /* 0x0000000352527223 */ /* 0x000fe20000010050 */
[----:B------:R-:W-:Y:S01]  /*5c80*/  FMUL.FTZ R4, R151, R213 ;  /* 0x000000d597047220 */ /* 0x000fe20000410000 */
[----:B------:R-:W-:Y:S01]  /*5c90*/  FMUL.FTZ R80, R2, R7 ;  /* 0x0000000702507220 */ /* 0x000fe20000410000 */
[----:B------:R-:W-:Y:S01]  /*5ca0*/  FFMA.FTZ R81, R211, UR55, R6 ;  /* 0x00000037d3517c23 */ /* 0x000fe20008010006 */
[C---:B------:R-:W-:Y:S01]  /*5cb0*/  FFMA.FTZ R7, R0.reuse, R217, R5 ;  /* 0x000000d900077223 */ /* 0x040fe20000010005 */
[----:B------:R-:W-:Y:S01]  /*5cc0*/  FFMA.FTZ R219, -R0, R82, R215 ;  /* 0x0000005200db7223 */ /* 0x000fe200000101d7 */
[-C--:B------:R-:W-:Y:S01]  /*5cd0*/  FMUL.FTZ R5, R151, R3.reuse ;  /* 0x0000000397057220 */ /* 0x080fe20000410000 */
[C---:B------:R-:W-:Y:S01]  /*5ce0*/  FMUL.FTZ R6, R3.reuse, UR55 ;  /* 0x0000003703067c20 */ /* 0x040fe20008410000 */
[----:B------:R-:W-:Y:S01]  /*5cf0*/  FMUL.FTZ R82, R3, UR47 ;  /* 0x0000002f03527c20 */ /* 0x000fe20008410000 */
[----:B------:R-:W-:Y:S01]  /*5d00*/  FFMA.FTZ R4, R152, R3, R4 ;  /* 0x0000000398047223 */ /* 0x000fe20000010004 */
[----:B------:R-:W-:Y:S01]  /*5d10*/  FFMA.FTZ R214, -R2, R81, -RZ ;  /* 0x0000005102d67223 */ /* 0x000fe200000109ff */
[----:B------:R-:W-:Y:S01]  /*5d20*/  FFMA.FTZ R2, R152, R213, -R5 ;  /* 0x000000d598027223 */ /* 0x000fe20000010805 */
[C---:B------:R-:W-:Y:S01]  /*5d30*/  FFMA.FTZ R5, R213.reuse, UR47, -R6 ;  /* 0x0000002fd5057c23 */ /* 0x040fe20008010806 */
[----:B------:R-:W-:Y:S01]  /*5d40*/  FFMA.FTZ R215, R213, UR55, R82 ;  /* 0x00000037d5d77c23 */ /* 0x000fe20008010052 */
[----:B------:R-:W-:Y:S01]  /*5d50*/  FADD.FTZ R81, RZ, R4 ;  /* 0x00000004ff517221 */ /* 0x000fe20000010000 */
[----:B------:R-:W-:Y:S01]  /*5d60*/  FADD.FTZ R83, R101, R2 ;  /* 0x0000000265537221 */ /* 0x000fe20000010000 */
[C---:B------:R-:W-:Y:S01]  /*5d70*/  FMUL.FTZ R82, R0.reuse, R5 ;  /* 0x0000000500527220 */ /* 0x040fe20000410000 */
[----:B------:R-:W-:Y:S01]  /*5d80*/  FFMA.FTZ R215, -R0, R215, -RZ ;  /* 0x000000d700d77223 */ /* 0x000fe200000109ff */
[CC--:B------:R-:W-:Y:S01]  /*5d90*/  FMUL.FTZ R217, R77.reuse, R81.reuse ;  /* 0x000000514dd97220 */ /* 0x0c0fe20000410000 */
[C---:B------:R-:W-:Y:S01]  /*5da0*/  FMUL.FTZ R0, R148.reuse, R81 ;  /* 0x0000005194007220 */ /* 0x040fe20000410000 */
[-C--:B------:R-:W-:Y:S01]  /*5db0*/  FMUL.FTZ R5, R148, R83.reuse ;  /* 0x0000005394057220 */ /* 0x080fe20000410000 */
[-C--:B------:R-:W-:Y:S01]  /*5dc0*/  FMUL.FTZ R6, R77, R83.reuse ;  /* 0x000000534d067220 */ /* 0x080fe20000410000 */
[-C--:B------:R-:W-:Y:S01]  /*5dd0*/  FFMA.FTZ R4, R76, R83.reuse, -R217 ;  /* 0x000000534c047223 */ /* 0x080fe200000108d9 */
[C---:B------:R-:W-:Y:S01]  /*5de0*/  FFMA.FTZ R217, R150.reuse, R83, -R0 ;  /* 0x0000005396d97223 */ /* 0x040fe20000010800 */
[----:B------:R-:W-:Y:S01]  /*5df0*/  FADD.FTZ R2, R131, R131 ;  /* 0x0000008383027221 */ /* 0x000fe20000010000 */
[-C--:B------:R-:W-:Y:S01]  /*5e00*/  FFMA.FTZ R5, R150, R81.reuse, R5 ;  /* 0x0000005196057223 */ /* 0x080fe20000010005 */
[----:B------:R-:W-:Y:S01]  /*5e10*/  FFMA.FTZ R6, R76, R81, R6 ;  /* 0x000000514c067223 */ /* 0x000fe20000010006 */
[----:B------:R-:W-:Y:S01]  /*5e20*/  FADD.FTZ R217, R100, R217 ;  /* 0x000000d964d97221 */ /* 0x000fe20000010000 */
[C---:B------:R-:W-:Y:S01]  /*5e30*/  FFMA.FTZ R7, R2.reuse, R4, R7 ;  /* 0x0000000402077223 */ /* 0x040fe20000010007 */
[----:B------:R-:W-:Y:S01]  /*5e40*/  FADD.FTZ R76, RZ, R5 ;  /* 0x00000005ff4c7221 */ /* 0x000fe20000010000 */
[C---:B------:R-:W-:Y:S01]  /*5e50*/  FMUL.FTZ R0, R81.reuse, UR55 ;  /* 0x0000003751007c20 */ /* 0x040fe20008410000 */
[----:B------:R-:W-:Y:S01]  /*5e60*/  FMUL.FTZ R4, R81, UR47 ;  /* 0x0000002f51047c20 */ /* 0x000fe20008410000 */
[CC--:B------:R-:W-:Y:S01]  /*5e70*/  FMUL.FTZ R221, R79.reuse, R217.reuse ;  /* 0x000000d94fdd7220 */ /* 0x0c0fe20000410000 */
[----:B------:R-:W-:Y:S01]  /*5e80*/  FMUL.FTZ R77, R79, R76 ;  /* 0x0000004c4f4d7220 */ /* 0x000fe20000410000 */
[C---:B------:R-:W-:Y:S01]  /*5e90*/  FFMA.FTZ R5, R83.reuse, UR47, -R0 ;  /* 0x0000002f53057c23 */ /* 0x040fe20008010800 */
[----:B------:R-:W-:Y:S01]  /*5ea0*/  FFMA.FTZ R79, R83, UR55, R4 ;  /* 0x00000037534f7c23 */ /* 0x000fe20008010004 */
[----:B------:R-:W-:Y:S01]  /*5eb0*/  FFMA.FTZ R219, -R2, R6, R219 ;  /* 0x0000000602db7223 */ /* 0x000fe200000101db */
[----:B------:R-:W-:Y:S01]  /*5ec0*/  FFMA.FTZ R4, R78, R76, R221 ;  /* 0x0000004c4e047223 */ /* 0x000fe200000100dd */
[----:B------:R-:W-:Y:S01]  /*5ed0*/  FADD.FTZ R0, R132, R132 ;  /* 0x0000008484007221 */ /* 0x000fe20000010000 */
[----:B------:R-:W-:Y:S01]  /*5ee0*/  FFMA.FTZ R77, R78, R217, -R77 ;  /* 0x000000d94e4d7223 */ /* 0x000fe2000001084d */
[----:B------:R-:W-:Y:S01]  /*5ef0*/  FMUL.FTZ R78, R2, R5 ;  /* 0x00000005024e7220 */ /* 0x000fe20000410000 */
[C---:B------:R-:W-:Y:S01]  /*5f00*/  FMUL.FTZ R5, R167.reuse, R217 ;  /* 0x000000d9a7057220 */ /* 0x040fe20000410000 */
[----:B------:R-:W-:Y:S01]  /*5f10*/  FFMA.FTZ R219, -R0, R4, R219 ;  /* 0x0000000400db7223 */ /* 0x000fe200000101db */
[-C--:B------:R-:W-:Y:S01]  /*5f20*/  FMUL.FTZ R4, R167, R76.reuse ;  /* 0x0000004ca7047220 */ /* 0x080fe20000410000 */
[----:B------:R-:W-:Y:S01]  /*5f30*/  FMUL.FTZ R218, R76, UR47 ;  /* 0x0000002f4cda7c20 */ /* 0x000fe20008410000 */
[----:B------:R-:W-:Y:S01]  /*5f40*/  FFMA.FTZ R5, R168, R76, R5 ;  /* 0x0000004ca8057223 */ /* 0x000fe20000010005 */
[----:B------:R-:W-:Y:S01]  /*5f50*/  FFMA.FTZ R221, R0, R77, R7 ;  /* 0x0000004d00dd7223 */ /* 0x000fe20000010007 */
[----:B------:R-:W-:Y:S01]  /*5f60*/  FFMA.FTZ R4, R168, R217, -R4 ;  /* 0x000000d9a8047223 */ /* 0x000fe20000010804 */
[----:B------:R-:W-:Y:S01]  /*5f70*/  FMUL.FTZ R6, R76, UR55 ;  /* 0x000000374c067c20 */ /* 0x000fe20008410000 */
[----:B------:R-:W-:Y:S01]  /*5f80*/  FADD.FTZ R77, RZ, R5 ;  /* 0x00000005ff4d7221 */ /* 0x000fe20000010000 */
[----:B------:R-:W-:Y:S01]  /*5f90*/  FFMA.FTZ R7, R217, UR55, R218 ;  /* 0x00000037d9077c23 */ /* 0x000fe200080100da */
[----:B------:R-:W-:Y:S01]  /*5fa0*/  FADD.FTZ R216, R99, R4 ;  /* 0x0000000463d87221 */ /* 0x000fe20000010000 */
[----:B------:R-:W-:Y:S01]  /*5fb0*/  FFMA.FTZ R5, R217, UR47, -R6 ;  /* 0x0000002fd9057c23 */ /* 0x000fe20008010806 */
[C---:B------:R-:W-:Y:S01]  /*5fc0*/  FMUL.FTZ R223, R73.reuse, R77 ;  /* 0x0000004d49df7220 */ /* 0x040fe20000410000 */
[----:B------:R-:W-:Y:S01]  /*5fd0*/  FFMA.FTZ R79, -R2, R79, -RZ ;  /* 0x0000004f024f7223 */ /* 0x000fe200000109ff */
[-C--:B------:R-:W-:Y:S01]  /*5fe0*/  FMUL.FTZ R4, R73, R216.reuse ;  /* 0x000000d849047220 */ /* 0x080fe20000410000 */
[C---:B------:R-:W-:Y:S01]  /*5ff0*/  FFMA.FTZ R73, -R0.reuse, R7, -RZ ;  /* 0x0000000700497223 */ /* 0x040fe200000109ff */
[CC--:B------:R-:W-:Y:S01]  /*6000*/  FMUL.FTZ R7, R165.reuse, R216.reuse ;  /* 0x000000d8a5077220 */ /* 0x0c0fe20000410000 */
[----:B------:R-:W-:Y:S01]  /*6010*/  FMUL.FTZ R218, R0, R5 ;  /* 0x0000000500da7220 */ /* 0x000fe20000410000 */
[-C--:B------:R-:W-:Y:S01]  /*6020*/  FMUL.FTZ R5, R165, R77.reuse ;  /* 0x0000004da5057220 */ /* 0x080fe20000410000 */
[----:B------:R-:W-:Y:S01]  /*6030*/  FADD.FTZ R2, R129, R129 ;  /* 0x0000008181027221 */ /* 0x000fe20000010000 */
[-C--:B------:R-:W-:Y:S01]  /*6040*/  FFMA.FTZ R7, R166, R77.reuse, R7 ;  /* 0x0000004da6077223 */ /* 0x080fe20000010007 */
[C---:B------:R-:W-:Y:S01]  /*6050*/  FFMA.FTZ R4, R72.reuse, R77, R4 ;  /* 0x0000004d48047223 */ /* 0x040fe20000010004 */
[-C--:B------:R-:W-:Y:S01]  /*6060*/  FFMA.FTZ R223, R72, R216.reuse, -R223 ;  /* 0x000000d848df7223 */ /* 0x080fe200000108df */
[----:B------:R-:W-:Y:S01]  /*6070*/  FFMA.FTZ R5, R166, R216, -R5 ;  /* 0x000000d8a6057223 */ /* 0x000fe20000010805 */
[----:B------:R-:W-:Y:S01]  /*6080*/  FADD.FTZ R72, RZ, R7 ;  /* 0x00000007ff487221 */ /* 0x000fe20000010000 */
[----:B------:R-:W-:Y:S01]  /*6090*/  FFMA.FTZ R229, -R2, R4, R219 ;  /* 0x0000000402e57223 */ /* 0x000fe200000101db */
[----:B------:R-:W-:Y:S01]  /*60a0*/  FMUL.FTZ R7, R77, UR55 ;  /* 0x000000374d077c20 */ /* 0x000fe20008410000 */
[----:B------:R-:W-:Y:S01]  /*60b0*/  FADD.FTZ R219, R98, R5 ;  /* 0x0000000562db7221 */ /* 0x000fe20000010000 */
[CC--:B------:R-:W-:Y:S01]  /*60c0*/  FMUL.FTZ R5, R75.reuse, R72.reuse ;  /* 0x000000484b057220 */ /* 0x0c0fe20000410000 */
[----:B------:R-:W-:Y:S01]  /*60d0*/  FFMA.FTZ R221, R2, R223, R221 ;  /* 0x000000df02dd7223 */ /* 0x000fe200000100dd */
[----:B------:R-:W-:Y:S01]  /*60e0*/  FFMA.FTZ R7, R216, UR47, -R7 ;  /* 0x0000002fd8077c23 */ /* 0x000fe20008010807 */
[----:B------:R-:W-:Y:S01]  /*60f0*/  FADD.FTZ R0, R130, R130 ;  /* 0x0000008282007221 */ /* 0x000fe20000010000 */
[-C--:B------:R-:W-:Y:S01]  /*6100*/  FFMA.FTZ R5, R74, R219.reuse, -R5 ;  /* 0x000000db4a057223 */ /* 0x080fe20000010805 */
[----:B------:R-:W-:Y:S01]  /*6110*/  FMUL.FTZ R227, R75, R219 ;  /* 0x000000db4be37220 */ /* 0x000fe20000410000 */
[----:B------:R-:W-:Y:S01]  /*6120*/  FMUL.FTZ R75, R2, R7 ;  /* 0x00000007024b7220 */ /* 0x000fe20000410000 */
[----:B------:R-:W-:Y:S01]  /*6130*/  FMUL.FTZ R223, R77, UR47 ;  /* 0x0000002f4ddf7c20 */ /* 0x000fe20008410000 */
[----:B------:R-:W-:Y:S01]  /*6140*/  FFMA.FTZ R233, R0, R5, R221 ;  /* 0x0000000500e97223 */ /* 0x000fe200000100dd */
[CC--:B------:R-:W-:Y:S01]  /*6150*/  FMUL.FTZ R7, R163.reuse, R219.reuse ;  /* 0x000000dba3077220 */ /* 0x0c0fe20000410000 */
[-C--:B------:R-:W-:Y:S01]  /*6160*/  FMUL.FTZ R5, R163, R72.reuse ;  /* 0x00000048a3057220 */ /* 0x080fe20000410000 */
[-C--:B------:R-:W-:Y:S01]  /*6170*/  FFMA.FTZ R74, R74, R72.reuse, R227 ;  /* 0x000000484a4a7223 */ /* 0x080fe200000100e3 */
[----:B------:R-:W-:Y:S01]  /*6180*/  FFMA.FTZ R223, R216, UR55, R223 ;  /* 0x00000037d8df7c23 */ /* 0x000fe200080100df */
[C---:B------:R-:W-:Y:S01]  /*6190*/  FFMA.FTZ R7, R164.reuse, R72, R7 ;  /* 0x00000048a4077223 */ /* 0x040fe20000010007 */
[----:B------:R-:W-:Y:S01]  /*61a0*/  FFMA.FTZ R222, R164, R219, -R5 ;  /* 0x000000dba4de7223 */ /* 0x000fe20000010805 */
[----:B------:R-:W-:Y:S01]  /*61b0*/  FFMA.FTZ R229, -R0, R74, R229 ;  /* 0x0000004a00e57223 */ /* 0x000fe200000101e5 */
[----:B------:R-:W-:Y:S01]  /*61c0*/  FFMA.FTZ R220, -R2, R223, -RZ ;  /* 0x000000df02dc7223 */ /* 0x000fe200000109ff */
[C---:B------:R-:W-:Y:S01]  /*61d0*/  FMUL.FTZ R4, R72.reuse, UR47 ;  /* 0x0000002f48047c20 */ /* 0x040fe20008410000 */
[----:B------:R-:W-:Y:S01]  /*61e0*/  FADD.FTZ R74, RZ, R7 ;  /* 0x00000007ff4a7221 */ /* 0x000fe20000010000 */
[----:B------:R-:W-:Y:S01]  /*61f0*/  FMUL.FTZ R2, R72, UR55 ;  /* 0x0000003748027c20 */ /* 0x000fe20008410000 */
[----:B------:R-:W-:Y:S01]  /*6200*/  FADD.FTZ R222, R97, R222 ;  /* 0x000000de61de7221 */ /* 0x000fe20000010000 */
[----:B------:R-:W-:Y:S01]  /*6210*/  FFMA.FTZ R223, R219, UR55, R4 ;  /* 0x00000037dbdf7c23 */ /* 0x000fe20008010004 */
[----:B------:R-:W-:Y:S01]  /*6220*/  FMUL.FTZ R7, R69, R74 ;  /* 0x0000004a45077220 */ /* 0x000fe20000410000 */
[----:B------:R-:W-:Y:S01]  /*6230*/  FFMA.FTZ R221, R219, UR47, -R2 ;  /* 0x0000002fdbdd7c23 */ /* 0x000fe20008010802 */
[----:B------:R-:W-:Y:S01]  /*6240*/  HFMA2.MMA R4, -RZ, RZ, 1.875, 0 ;  /* 0x3f800000ff047435 */ /* 0x000fe200000001ff */
[-C--:B------:R-:W-:Y:S01]  /*6250*/  FMUL.FTZ R227, R69, R222.reuse ;  /* 0x000000de45e37220 */ /* 0x080fe20000410000 */
[----:B------:R-:W-:Y:S01]  /*6260*/  FFMA.FTZ R69, R68, R222, -R7 ;  /* 0x000000de44457223 */ /* 0x000fe20000010807 */
[C---:B------:R-:W-:Y:S01]  /*6270*/  FMUL.FTZ R221, R0.reuse, R221 ;  /* 0x000000dd00dd7220 */ /* 0x040fe20000410000 */
[----:B------:R-:W-:Y:S01]  /*6280*/  FFMA.FTZ R223, -R0, R223, -RZ ;  /* 0x000000df00df7223 */ /* 0x000fe200000109ff */
[----:B------:R-:W-:-:S02]  /*6290*/  MOV R5, RZ ;  /* 0x000000ff00057202 */ /* 0x000fc40000000f00 */
[----:B------:R-:W-:Y:S01]  /*62a0*/  CS2R R6, SRZ ;  /* 0x0000000000067805 */ /* 0x000fe2000001ff00 */
[----:B------:R-:W-:Y:S01]  /*62b0*/  FFMA.FTZ R2, R68, R74, R227 ;  /* 0x0000004a44027223 */ /* 0x000fe200000100e3 */
[----:B------:R-:W-:Y:S01]  /*62c0*/  FADD.FTZ R0, R127, R127 ;  /* 0x0000007f7f007221 */ /* 0x000fe20000010000 */
[----:B------:R-:W-:Y:S01]  /*62d0*/  FADD.FTZ R228, R160, R225 ;  /* 0x000000e1a0e47221 */ /* 0x000fe20000010000 */
[----:B------:R-:W-:Y:S01]  /*62e0*/  FADD.FTZ R227, -R159, R224 ;  /* 0x000000e09fe37221 */ /* 0x000fe20000010100 */
[----:B------:R0:W1:Y:S01]  /*62f0*/  SHFL.DOWN PT, R225, R199, 0x1, 0x1f ;  /* 0x08201f00c7e17f89 */ /* 0x00006200000e0000 */
[----:B------:R-:W-:-:S03]  /*6300*/  FFMA.FTZ R233, R0, R69, R233 ;  /* 0x0000004500e97223 */ /* 0x000fc600000100e9 */
[----:B------:R-:W2:Y:S04]  /*6310*/  @!P0 LDS.128 R4, [UR46+0x3650] ;  /* 0x0036502eff048984 */ /* 0x000ea80008000c00 */
        /* <DEDUP_REMOVED lines=15> */
.L_x_14310:
[----:B------:R-:W-:Y:S05]  /*6410*/  BSYNC B0 ;  /* 0x0000000000007941 */ /* 0x000fea0003800000 */
.L_x_14309:
        /* <DEDUP_REMOVED lines=17> */
.L_x_14312:
[----:B------:R-:W-:Y:S05]  /*6530*/  BSYNC B0 ;  /* 0x0000000000007941 */ /* 0x000fea0003800000 */
.L_x_14311:
        /* <DEDUP_REMOVED lines=17> */
.L_x_14314:
[----:B------:R-:W-:Y:S05]  /*6650*/  BSYNC B0 ;  /* 0x0000000000007941 */ /* 0x000fea0003800000 */
.L_x_14313:
        /* <DEDUP_REMOVED lines=17> */
.L_x_14316:
[----:B------:R-:W-:Y:S05]  /*6770*/  BSYNC B0 ;  /* 0x0000000000007941 */ /* 0x000fea0003800000 */
.L_x_14315:
        /* <DEDUP_REMOVED lines=17> */
.L_x_14318:
[----:B------:R-:W-:Y:S05]  /*6890*/  BSYNC B0 ;  /* 0x0000000000007941 */ /* 0x000fea0003800000 */
.L_x_14317:
[C---:B-1----:R-:W-:Y:S01]  /*68a0*/  FMUL.FTZ R225, R161.reuse, R222 ;  /* 0x000000dea1e17220 */ /* 0x042fe20000410000 */
[----:B------:R-:W-:Y:S01]  /*68b0*/  FMUL.FTZ R69, R161, R74 ;  /* 0x0000004aa1457220 */ /* 0x000fe20000410000 */
[----:B------:R-:W-:Y:S01]  /*68c0*/  SHFL.DOWN PT, R226, R198, 0x1, 0x1f ;  /* 0x08201f00c6e27f89 */ /* 0x000fe200000e0000 */
[----:B0-----:R-:W-:Y:S01]  /*68d0*/  FFMA.FTZ R235, -R0, R2, R229 ;  /* 0x0000000200eb7223 */ /* 0x001fe200000101e5 */
[C---:B------:R-:W-:Y:S01]  /*68e0*/  FFMA.FTZ R68, R162.reuse, R74, R225 ;  /* 0x0000004aa2447223 */ /* 0x040fe200000100e1 */
[----:B------:R-:W-:Y:S01]  /*68f0*/  FFMA.FTZ R69, R162, R222, -R69 ;  /* 0x000000dea2457223 */ /* 0x000fe20000010845 */
[----:B--2---:R-:W0:Y:S01]  /*6900*/  SHFL.IDX PT, R231, R7, RZ, 0x1f ;  /* 0x00001fff07e77589 */ /* 0x004e2200000e0000 */
[----:B------:R-:W-:Y:S01]  /*6910*/  FMUL.FTZ R225, R74, UR47 ;  /* 0x0000002f4ae17c20 */ /* 0x000fe20008410000 */
[----:B------:R-:W-:Y:S01]  /*6920*/  FADD.FTZ R68, RZ, R68 ;  /* 0x00000044ff447221 */ /* 0x000fe20000010000 */
[----:B------:R-:W-:Y:S01]  /*6930*/  FADD.FTZ R69, R96, R69 ;  /* 0x0000004560457221 */ /* 0x000fe20000010000 */
[----:B------:R-:W-:Y:S01]  /*6940*/  SHFL.DOWN PT, R230, R199, 0x1, 0x1f ;  /* 0x08201f00c7e67f89 */ /* 0x000fe200000e0000 */
[----:B------:R-:W-:Y:S01]  /*6950*/  FFMA.FTZ R225, R222, UR55, R225 ;  /* 0x00000037dee17c23 */ /* 0x000fe200080100e1 */
[CC--:B------:R-:W-:Y:S01]  /*6960*/  FMUL.FTZ R237, R71.reuse, R68.reuse ;  /* 0x0000004447ed7220 */ /* 0x0c0fe20000410000 */
[-C--:B------:R-:W-:Y:S01]  /*6970*/  FMUL.FTZ R239, R71, R69.reuse ;  /* 0x0000004547ef7220 */ /* 0x080fe20000410000 */
[----:B------:R-:W1:Y:S01]  /*6980*/  SHFL.IDX PT, R232, R6, RZ, 0x1f ;  /* 0x00001fff06e87589 */ /* 0x000e6200000e0000 */
[----:B------:R-:W-:Y:S01]  /*6990*/  FMUL.FTZ R71, R74, UR55 ;  /* 0x000000374a477c20 */ /* 0x000fe20008410000 */
[C---:B------:R-:W-:Y:S01]  /*69a0*/  FFMA.FTZ R237, R70.reuse, R69, -R237 ;  /* 0x0000004546ed7223 */ /* 0x040fe200000108ed */
[----:B------:R-:W-:Y:S01]  /*69b0*/  FFMA.FTZ R224, R70, R68, R239 ;  /* 0x0000004446e07223 */ /* 0x000fe200000100ef */
[----:B------:R-:W2:Y:S01]  /*69c0*/  SHFL.DOWN PT, R229, R228, 0x1, 0x1f ;  /* 0x08201f00e4e57f89 */ /* 0x000ea200000e0000 */
[----:B------:R-:W-:Y:S01]  /*69d0*/  FFMA.FTZ R71, R222, UR47, -R71 ;  /* 0x0000002fde477c23 */ /* 0x000fe20008010847 */
[----:B------:R-:W-:Y:S01]  /*69e0*/  FADD.FTZ R2, R128, R128 ;  /* 0x0000008080027221 */ /* 0x000fe20000010000 */
[----:B------:R-:W-:Y:S01]  /*69f0*/  ISETP.NE.AND P0, PT, R141, RZ, PT ;  /* 0x000000ff8d00720c */ /* 0x000fe20003f05270 */
[----:B------:R-:W5:Y:S01]  /*6a00*/  SHFL.DOWN PT, R234, R227, 0x1, 0x1f ;  /* 0x08201f00e3ea7f89 */ /* 0x000f6200000e0000 */
[C---:B------:R-:W-:Y:S01]  /*6a10*/  FMUL.FTZ R70, R0.reuse, R71 ;  /* 0x0000004700467220 */ /* 0x040fe20000410000 */
[----:B------:R-:W-:Y:S01]  /*6a20*/  FFMA.FTZ R71, -R0, R225, -RZ ;  /* 0x000000e100477223 */ /* 0x000fe200000109ff */
[----:B------:R-:W-:Y:S01]  /*6a30*/  FMUL.FTZ R0, R68, UR55 ;  /* 0x0000003744007c20 */ /* 0x000fe20008410000 */
[C---:B------:R-:W-:Y:S01]  /*6a40*/  FFMA.FTZ R235, -R2.reuse, R224, R235 ;  /* 0x000000e002eb7223 */ /* 0x040fe200000101eb */
[----:B------:R-:W-:Y:S01]  /*6a50*/  FFMA.FTZ R233, R2, R237, R233 ;  /* 0x000000ed02e97223 */ /* 0x000fe200000100e9 */
[----:B------:R-:W-:Y:S01]  /*6a60*/  FMUL.FTZ R224, R68, UR47 ;  /* 0x0000002f44e07c20 */ /* 0x000fe20008410000 */
[C---:B------:R-:W-:Y:S01]  /*6a70*/  FFMA.FTZ R237, R69.reuse, UR47, -R0 ;  /* 0x0000002f45ed7c23 */ /* 0x040fe20008010800 */
[----:B0-----:R-:W-:Y:S01]  /*6a80*/  @P1 FMUL.FTZ R225, R226, R231 ;  /* 0x000000e7e2e11220 */ /* 0x001fe20000410000 */
[----:B---3--:R-:W0:Y:S01]  /*6a90*/  SHFL.IDX PT, R198, R198, RZ, 0x1f ;  /* 0x00001fffc6c67589 */ /* 0x008e2200000e0000 */
[----:B------:R-:W-:Y:S01]  /*6aa0*/  FFMA.FTZ R239, R69, UR55, R224 ;  /* 0x0000003745ef7c23 */ /* 0x000fe200080100e0 */
[----:B------:R-:W-:Y:S01]  /*6ab0*/  FMUL.FTZ R224, R2, R237 ;  /* 0x000000ed02e07220 */ /* 0x000fe20000410000 */
[----:B------:R-:W-:Y:S01]  /*6ac0*/  VOTEU.ALL UP0, P0 ;  /* 0x00000000003f7886 */ /* 0x000fe20000000000 */
[----:B------:R-:W3:Y:S01]  /*6ad0*/  SHFL.IDX PT, R199, R199, RZ, 0x1f ;  /* 0x00001fffc7c77589 */ /* 0x000ee200000e0000 */
[----:B------:R-:W-:Y:S01]  /*6ae0*/  FADD.FTZ R169, -R104, R169 ;  /* 0x000000a968a97221 */ /* 0x000fe20000010100 */
[----:B------:R-:W-:Y:S01]  /*6af0*/  FADD.FTZ R213, -R102, R213 ;  /* 0x000000d566d57221 */ /* 0x000fe20000010100 */
[-C--:B-1----:R-:W-:Y:S01]  /*6b00*/  @P1 FFMA.FTZ R0, R230, R232.reuse, -R225 ;  /* 0x000000e8e6001223 */ /* 0x082fe200000108e1 */
[----:B------:R-:W-:Y:S01]  /*6b10*/  @P1 FMUL.FTZ R237, R226, R232 ;  /* 0x000000e8e2ed1220 */ /* 0x000fe20000410000 */
[----:B------:R-:W-:Y:S01]  /*6b20*/  FFMA.FTZ R225, -R2, R239, -RZ ;  /* 0x000000ef02e17223 */ /* 0x000fe200000109ff */
[----:B----4-:R-:W1:Y:S01]  /*6b30*/  SHFL.IDX PT, R228, R228, RZ, 0x1f ;  /* 0x00001fffe4e47589 */ /* 0x010e6200000e0000 */
[----:B--2---:R-:W-:Y:S01]  /*6b40*/  @P1 FADD.FTZ R232, R229, R0 ;  /* 0x00000000e5e81221 */ /* 0x004fe20000010000 */
[C---:B------:R-:W-:Y:S01]  /*6b50*/  FMUL.FTZ R229, R175.reuse, R69 ;  /* 0x00000045afe57220 */ /* 0x040fe20000410000 */
[-C--:B------:R-:W-:Y:S01]  /*6b60*/  FMUL.FTZ R0, R175, R68.reuse ;  /* 0x00000044af007220 */ /* 0x080fe20000410000 */
[----:B------:R-:W-:Y:S01]  /*6b70*/  @P1 FFMA.FTZ R237, R230, R231, R237 ;  /* 0x000000e7e6ed1223 */ /* 0x000fe200000100ed */
[----:B------:R-:W2:Y:S01]  /*6b80*/  SHFL.IDX PT, R227, R227, RZ, 0x1f ;  /* 0x00001fffe3e37589 */ /* 0x000ea200000e0000 */
[C---:B------:R-:W-:Y:S01]  /*6b90*/  FFMA.FTZ R2, R176.reuse, R68, R229 ;  /* 0x00000044b0027223 */ /* 0x040fe200000100e5 */
[----:B------:R-:W-:Y:S01]  /*6ba0*/  FFMA.FTZ R0, R176, R69, -R0 ;  /* 0x00000045b0007223 */ /* 0x000fe20000010800 */
[----:B-----5:R-:W-:Y:S01]  /*6bb0*/  @P1 FADD.FTZ R231, R234, R237 ;  /* 0x000000edeae71221 */ /* 0x020fe20000010000 */
[----:B------:R-:W-:Y:S01]  /*6bc0*/  @!UP0 ULEA UR46, UR7, UR54, 0x4 ;  /* 0x00000036072e8291 */ /* 0x000fe2000f8e203f */
[----:B------:R-:W-:Y:S01]  /*6bd0*/  FADD.FTZ R2, RZ, R2 ;  /* 0x00000002ff027221 */ /* 0x000fe20000010000 */
[----:B------:R-:W-:Y:S01]  /*6be0*/  FADD.FTZ R226, R95, R0 ;  /* 0x000000005fe27221 */ /* 0x000fe20000010000 */
[----:B------:R-:W-:Y:S01]  /*6bf0*/  FADD.FTZ R0, R125, R125 ;  /* 0x0000007d7d007221 */ /* 0x000fe20000010000 */
[----:B------:R-:W-:Y:S01]  /*6c00*/  FADD.FTZ R216, -R99, R216 ;  /* 0x000000d863d87221 */ /* 0x000fe20000010100 */
[C---:B------:R-:W-:Y:S01]  /*6c10*/  FMUL.FTZ R229, R65.reuse, R2 ;  /* 0x0000000241e57220 */ /* 0x040fe20000410000 */
[-C--:B------:R-:W-:Y:S01]  /*6c20*/  FMUL.FTZ R65, R65, R226.reuse ;  /* 0x000000e241417220 */ /* 0x080fe20000410000 */
[C---:B------:R-:W-:Y:S01]  /*6c30*/  FMUL.FTZ R237, R2.reuse, UR55 ;  /* 0x0000003702ed7c20 */ /* 0x040fe20008410000 */
[----:B------:R-:W-:Y:S01]  /*6c40*/  FMUL.FTZ R239, R2, UR47 ;  /* 0x0000002f02ef7c20 */ /* 0x000fe20008410000 */
[C---:B------:R-:W-:Y:S01]  /*6c50*/  FFMA.FTZ R229, R64.reuse, R226, -R229 ;  /* 0x000000e240e57223 */ /* 0x040fe200000108e5 */
[-C--:B------:R-:W-:Y:S01]  /*6c60*/  FFMA.FTZ R64, R64, R2.reuse, R65 ;  /* 0x0000000240407223 */ /* 0x080fe20000010041 */
[C---:B------:R-:W-:Y:S01]  /*6c70*/  FMUL.FTZ R65, R173.reuse, R2 ;  /* 0x00000002ad417220 */ /* 0x040fe20000410000 */
[----:B------:R-:W-:Y:S01]  /*6c80*/  FFMA.FTZ R239, R226, UR55, R239 ;  /* 0x00000037e2ef7c23 */ /* 0x000fe200080100ef */
[C---:B------:R-:W-:Y:S01]  /*6c90*/  FFMA.FTZ R233, R0.reuse, R229, R233 ;  /* 0x000000e500e97223 */ /* 0x040fe200000100e9 */
[----:B------:R-:W-:Y:S01]  /*6ca0*/  FMUL.FTZ R229, R173, R226 ;  /* 0x000000e2ade57220 */ /* 0x000fe20000410000 */
[----:B------:R-:W-:Y:S01]  /*6cb0*/  FFMA.FTZ R235, -R0, R64, R235 ;  /* 0x0000004000eb7223 */ /* 0x000fe200000101eb */
[----:B------:R-:W-:Y:S01]  /*6cc0*/  FFMA.FTZ R65, R174, R226, -R65 ;  /* 0x000000e2ae417223 */ /* 0x000fe20000010841 */
[----:B------:R-:W-:Y:S01]  /*6cd0*/  FFMA.FTZ R230, -R0, R239, -RZ ;  /* 0x000000ef00e67223 */ /* 0x000fe200000109ff */
[----:B------:R-:W-:Y:S01]  /*6ce0*/  FFMA.FTZ R64, R174, R2, R229 ;  /* 0x00000002ae407223 */ /* 0x000fe200000100e5 */
[----:B------:R-:W-:Y:S01]  /*6cf0*/  FFMA.FTZ R229, R226, UR47, -R237 ;  /* 0x0000002fe2e57c23 */ /* 0x000fe200080108ed */
[----:B------:R-:W-:Y:S01]  /*6d00*/  FADD.FTZ R65, R94, R65 ;  /* 0x000000415e417221 */ /* 0x000fe20000010000 */
[----:B------:R-:W-:Y:S01]  /*6d10*/  FADD.FTZ R222, -R97, R222 ;  /* 0x000000de61de7221 */ /* 0x000fe20000010100 */
[----:B------:R-:W-:Y:S01]  /*6d20*/  FADD.FTZ R64, RZ, R64 ;  /* 0x00000040ff407221 */ /* 0x000fe20000010000 */
[----:B------:R-:W-:Y:S01]  /*6d30*/  FMUL.FTZ R229, R0, R229 ;  /* 0x000000e500e57220 */ /* 0x000fe20000410000 */
[----:B------:R-:W-:Y:S01]  /*6d40*/  FADD.FTZ R0, R126, R126 ;  /* 0x0000007e7e007221 */ /* 0x000fe20000010000 */
[----:B------:R-:W-:Y:S01]  /*6d50*/  FADD.FTZ R69, -R96, R69 ;  /* 0x0000004560457221 */ /* 0x000fe20000010100 */
[CC--:B------:R-:W-:Y:S01]  /*6d60*/  FMUL.FTZ R237, R67.reuse, R64.reuse ;  /* 0x0000004043ed7220 */ /* 0x0c0fe20000410000 */
[-C--:B------:R-:W-:Y:S01]  /*6d70*/  FMUL.FTZ R67, R67, R65.reuse ;  /* 0x0000004143437220 */ /* 0x080fe20000410000 */
[----:B------:R-:W-:Y:S01]  /*6d80*/  FADD.FTZ R226, -R95, R226 ;  /* 0x000000e25fe27221 */ /* 0x000fe20000010100 */
[----:B------:R-:W-:Y:S01]  /*6d90*/  USHF.R.S32.HI UR56, URZ, 0x1f, UR12 ;  /* 0x0000001f3f387899 */ /* 0x000fe2000801140c */
[C---:B------:R-:W-:Y:S01]  /*6da0*/  FFMA.FTZ R237, R66.reuse, R65, -R237 ;  /* 0x0000004142ed7223 */ /* 0x040fe200000108ed */
[----:B------:R-:W-:Y:S01]  /*6db0*/  FFMA.FTZ R234, R66, R64, R67 ;  /* 0x0000004042ea7223 */ /* 0x000fe20000010043 */
[CC--:B------:R-:W-:Y:S01]  /*6dc0*/  FMUL.FTZ R67, R231.reuse, -R85.reuse ;  /* 0x80000055e7437220 */ /* 0x0c0fe20000410000 */
[----:B------:R-:W-:Y:S01]  /*6dd0*/  FMUL.FTZ R66, R232, -R85 ;  /* 0x80000055e8427220 */ /* 0x000fe20000410000 */
[C---:B------:R-:W-:Y:S01]  /*6de0*/  FFMA.FTZ R237, R0.reuse, R237, R233 ;  /* 0x000000ed00ed7223 */ /* 0x040fe200000100e9 */
[----:B------:R-:W-:Y:S01]  /*6df0*/  FFMA.FTZ R239, -R0, R234, R235 ;  /* 0x000000ea00ef7223 */ /* 0x000fe200000101eb */
[-C--:B------:R-:W-:Y:S01]  /*6e00*/  FFMA.FTZ R232, R232, R84.reuse, -R67 ;  /* 0x00000054e8e87223 */ /* 0x080fe20000010843 */
[----:B------:R-:W-:Y:S01]  /*6e10*/  FFMA.FTZ R233, R231, R84, R66 ;  /* 0x00000054e7e97223 */ /* 0x000fe20000010042 */
[C---:B------:R-:W-:Y:S01]  /*6e20*/  FMUL.FTZ R84, R64.reuse, UR55 ;  /* 0x0000003740547c20 */ /* 0x040fe20008410000 */
[CC--:B------:R-:W-:Y:S01]  /*6e30*/  FMUL.FTZ R67, R183.reuse, R65.reuse ;  /* 0x00000041b7437220 */ /* 0x0c0fe20000410000 */
[-C--:B------:R-:W-:Y:S01]  /*6e40*/  FMUL.FTZ R66, R183, R64.reuse ;  /* 0x00000040b7427220 */ /* 0x080fe20000410000 */
[----:B------:R-:W-:Y:S01]  /*6e50*/  FMUL.FTZ R234, R64, UR47 ;  /* 0x0000002f40ea7c20 */ /* 0x000fe20008410000 */
[C---:B------:R-:W-:Y:S01]  /*6e60*/  FFMA.FTZ R85, R65.reuse, UR47, -R84 ;  /* 0x0000002f41557c23 */ /* 0x040fe20008010854 */
[C---:B------:R-:W-:Y:S01]  /*6e70*/  FFMA.FTZ R231, R172.reuse, R64, R67 ;  /* 0x00000040ace77223 */ /* 0x040fe20000010043 */
[----:B------:R-:W-:Y:S01]  /*6e80*/  FFMA.FTZ R84, R172, R65, -R66 ;  /* 0x00000041ac547223 */ /* 0x000fe20000010842 */
[----:B------:R-:W-:Y:S01]  /*6e90*/  FFMA.FTZ R235, R65, UR55, R234 ;  /* 0x0000003741eb7c23 */ /* 0x000fe200080100ea */
[----:B------:R-:W-:Y:S01]  /*6ea0*/  FMUL.FTZ R67, R0, R85 ;  /* 0x0000005500437220 */ /* 0x000fe20000410000 */
[----:B------:R-:W-:Y:S01]  /*6eb0*/  FADD.FTZ R66, RZ, R231 ;  /* 0x000000e7ff427221 */ /* 0x000fe20000010000 */
[----:B------:R-:W-:Y:S01]  /*6ec0*/  FADD.FTZ R84, R93, R84 ;  /* 0x000000545d547221 */ /* 0x000fe20000010000 */
[----:B------:R-:W-:Y:S01]  /*6ed0*/  FADD.FTZ R231, -R208, R233 ;  /* 0x000000e9d0e77221 */ /* 0x000fe20000010100 */
[----:B------:R-:W-:Y:S01]  /*6ee0*/  FFMA.FTZ R85, -R0, R235, -RZ ;  /* 0x000000eb00557223 */ /* 0x000fe200000109ff */
[C---:B------:R-:W-:Y:S01]  /*6ef0*/  FMUL.FTZ R233, R61.reuse, R66 ;  /* 0x000000423de97220 */ /* 0x040fe20000410000 */
[-C--:B------:R-:W-:Y:S01]  /*6f00*/  FMUL.FTZ R61, R61, R84.reuse ;  /* 0x000000543d3d7220 */ /* 0x080fe20000410000 */
[----:B------:R-:W-:Y:S01]  /*6f10*/  FADD.FTZ R0, R123, R123 ;  /* 0x0000007b7b007221 */ /* 0x000fe20000010000 */
[----:B------:R-:W-:Y:S01]  /*6f20*/  FADD.FTZ R207, R207, R232 ;  /* 0x000000e8cfcf7221 */ /* 0x000fe20000010000 */
[C---:B------:R-:W-:Y:S01]  /*6f30*/  FFMA.FTZ R233, R60.reuse, R84, -R233 ;  /* 0x000000543ce97223 */ /* 0x040fe200000108e9 */
[----:B------:R-:W-:Y:S01]  /*6f40*/  FFMA.FTZ R60, R60, R66, R61 ;  /* 0x000000423c3c7223 */ /* 0x000fe2000001003d */
[----:B------:R-:W-:Y:S01]  /*6f50*/  FMUL.FTZ R208, R170, -R231 ;  /* 0x800000e7aad07220 */ /* 0x000fe20000410000 */
[----:B------:R-:W-:Y:S01]  /*6f60*/  FMUL.FTZ R61, R66, UR55 ;  /* 0x00000037423d7c20 */ /* 0x000fe20008410000 */
[C---:B------:R-:W-:Y:S01]  /*6f70*/  FFMA.FTZ R237, R0.reuse, R233, R237 ;  /* 0x000000e900ed7223 */ /* 0x040fe200000100ed */
[----:B------:R-:W-:Y:S01]  /*6f80*/  FFMA.FTZ R239, -R0, R60, R239 ;  /* 0x0000003c00ef7223 */ /* 0x000fe200000101ef */
[----:B------:R-:W-:Y:S01]  /*6f90*/  FMUL.FTZ R233, R66, UR47 ;  /* 0x0000002f42e97c20 */ /* 0x000fe20008410000 */
[-C--:B------:R-:W-:Y:S01]  /*6fa0*/  FFMA.FTZ R208, R171, R207.reuse, -R208 ;  /* 0x000000cfabd07223 */ /* 0x080fe200000108d0 */
[----:B------:R-:W-:Y:S01]  /*6fb0*/  FMUL.FTZ R60, R170, -R207 ;  /* 0x800000cfaa3c7220 */ /* 0x000fe20000410000 */
[C---:B------:R-:W-:Y:S01]  /*6fc0*/  FFMA.FTZ R61, R84.reuse, UR47, -R61 ;  /* 0x0000002f543d7c23 */ /* 0x040fe2000801083d */
[----:B------:R-:W-:Y:S01]  /*6fd0*/  FFMA.FTZ R235, R84, UR55, R233 ;  /* 0x0000003754eb7c23 */ /* 0x000fe200080100e9 */
[----:B------:R-:W-:Y:S01]  /*6fe0*/  FADD.FTZ R205, R205, R208 ;  /* 0x000000d0cdcd7221 */ /* 0x000fe20000010000 */
[----:B------:R-:W-:Y:S01]  /*6ff0*/  FFMA.FTZ R233, R171, R231, R60 ;  /* 0x000000e7abe97223 */ /* 0x000fe2000001003c */
[C---:B------:R-:W-:Y:S01]  /*7000*/  FMUL.FTZ R61, R0.reuse, R61 ;  /* 0x0000003d003d7220 */ /* 0x040fe20000410000 */
[----:B------:R-:W-:Y:S01]  /*7010*/  FFMA.FTZ R208, -R0, R235, -RZ ;  /* 0x000000eb00d07223 */ /* 0x000fe200000109ff */
[----:B------:R-:W-:Y:S01]  /*7020*/  FMUL.FTZ R241, R179, -R205 ;  /* 0x800000cdb3f17220 */ /* 0x000fe20000410000 */
[----:B------:R-:W-:Y:S01]  /*7030*/  FADD.FTZ R204, -R204, R233 ;  /* 0x000000e9cccc7221 */ /* 0x000fe20000010100 */
[C---:B------:R-:W-:Y:S01]  /*7040*/  FMUL.FTZ R235, R181.reuse, R84 ;  /* 0x00000054b5eb7220 */ /* 0x040fe20000410000 */
[----:B------:R-:W-:Y:S01]  /*7050*/  FMUL.FTZ R233, R181, R66 ;  /* 0x00000042b5e97220 */ /* 0x000fe20000410000 */
[----:B------:R-:W-:Y:S01]  /*7060*/  FADD.FTZ R65, -R94, R65 ;  /* 0x000000415e417221 */ /* 0x000fe20000010100 */
[----:B------:R-:W-:Y:S01]  /*7070*/  FFMA.FTZ R241, R180, R204, R241 ;  /* 0x000000ccb4f17223 */ /* 0x000fe200000100f1 */
[C---:B------:R-:W-:Y:S01]  /*7080*/  FFMA.FTZ R60, R182.reuse, R66, R235 ;  /* 0x00000042b63c7223 */ /* 0x040fe200000100eb */
[----:B------:R-:W-:Y:S01]  /*7090*/  FFMA.FTZ R235, R182, R84, -R233 ;  /* 0x00000054b6eb7223 */ /* 0x000fe200000108e9 */
[----:B------:R-:W-:Y:S01]  /*70a0*/  BSSY B0, `(.L_x_14319) ;  /* 0x000017d000007945 */ /* 0x000fe20003800000 */
[----:B------:R-:W-:Y:S01]  /*70b0*/  FADD.FTZ R233, -R202, R241 ;  /* 0x000000f1cae97221 */ /* 0x000fe20000010100 */
[----:B------:R-:W-:Y:S01]  /*70c0*/  FMUL.FTZ R241, R179, -R204 ;  /* 0x800000ccb3f17220 */ /* 0x000fe20000410000 */
[----:B------:R-:W-:Y:S01]  /*70d0*/  FADD.FTZ R60, RZ, R60 ;  /* 0x0000003cff3c7221 */ /* 0x000fe20000010000 */
[----:B------:R-:W-:-:S02]  /*70e0*/  FADD.FTZ R235, R92, R235 ;  /* 0x000000eb5ceb7221 */ /* 0x000fc40000010000 */
[C---:B------:R-:W-:Y:S01]  /*70f0*/  FFMA.FTZ R0, R180.reuse, R205, -R241 ;  /* 0x000000cdb4007223 */ /* 0x040fe200000108f1 */
[CC--:B------:R-:W-:Y:S01]  /*7100*/  FMUL.FTZ R202, R179.reuse, R60.reuse ;  /* 0x0000003cb3ca7220 */ /* 0x0c0fe20000410000 */
[-C--:B------:R-:W-:Y:S02]  /*7110*/  FMUL.FTZ R179, R179, R235.reuse ;  /* 0x000000ebb3b37220 */ /* 0x080fe40000410000 */
[----:B------:R-:W-:Y:S01]  /*7120*/  FADD.FTZ R203, R203, R0 ;  /* 0x00000000cbcb7221 */ /* 0x000fe20000010000 */
[C---:B------:R-:W-:Y:S01]  /*7130*/  FFMA.FTZ R202, R180.reuse, R235, -R202 ;  /* 0x000000ebb4ca7223 */ /* 0x040fe200000108ca */
[-C--:B------:R-:W-:Y:S01]  /*7140*/  FFMA.FTZ R180, R180, R60.reuse, R179 ;  /* 0x0000003cb4b47223 */ /* 0x080fe200000100b3 */
[C---:B------:R-:W-:Y:S01]  /*7150*/  FMUL.FTZ R179, R181.reuse, -R233 ;  /* 0x800000e9b5b37220 */ /* 0x040fe20000410000 */
[----:B------:R-:W-:Y:S01]  /*7160*/  FMUL.FTZ R232, R181, -R203 ;  /* 0x800000cbb5e87220 */ /* 0x000fe20000410000 */
[CC--:B------:R-:W-:Y:S01]  /*7170*/  FMUL.FTZ R181, R63.reuse, R60.reuse ;  /* 0x0000003c3fb57220 */ /* 0x0c0fe20000410000 */
        /* <DEDUP_REMOVED lines=8> */
[----:B------:R-:W-:-:S02]  /*7200*/  FMUL.FTZ R179, R52, R119 ;  /* 0x0000007734b37220 */ /* 0x000fc40000410000 */
[C---:B------:R-:W-:Y:S01]  /*7210*/  FMUL.FTZ R63, R183.reuse, -R200 ;  /* 0x800000c8b73f7220 */ /* 0x040fe20000410000 */
[-C--:B------:R-:W-:Y:S01]  /*7220*/  FMUL.FTZ R183, R183, -R201.reuse ;  /* 0x800000c9b7b77220 */ /* 0x080fe20000410000 */
[----:B------:R-:W-:Y:S01]  /*7230*/  FFMA.FTZ R239, -R0, R62, R239 ;  /* 0x0000003e00ef7223 */ /* 0x000fe200000101ef */
[----:B------:R-:W-:Y:S01]  /*7240*/  FMUL.FTZ R62, R60, UR55 ;  /* 0x000000373c3e7c20 */ /* 0x000fe20008410000 */
[C---:B------:R-:W-:Y:S01]  /*7250*/  FFMA.FTZ R63, R172.reuse, R201, -R63 ;  /* 0x000000c9ac3f7223 */ /* 0x040fe2000001083f */
[----:B------:R-:W-:Y:S01]  /*7260*/  FFMA.FTZ R172, R172, R200, R183 ;  /* 0x000000c8acac7223 */ /* 0x000fe200000100b7 */
[----:B------:R-:W-:Y:S01]  /*7270*/  FFMA.FTZ R237, R0, R181, R237 ;  /* 0x000000b500ed7223 */ /* 0x000fe200000100ed */
[----:B------:R-:W-:Y:S01]  /*7280*/  FFMA.FTZ R181, R235, UR47, -R62 ;  /* 0x0000002febb57c23 */ /* 0x000fe2000801083e */
[----:B------:R-:W-:Y:S01]  /*7290*/  FADD.FTZ R196, R196, R63 ;  /* 0x0000003fc4c47221 */ /* 0x000fe20000010000 */
[----:B------:R-:W-:Y:S01]  /*72a0*/  FADD.FTZ R195, -R195, R172 ;  /* 0x000000acc3c37221 */ /* 0x000fe20000010100 */
[----:B------:R-:W-:Y:S01]  /*72b0*/  FADD.FTZ R206, -R179, R206 ;  /* 0x000000ceb3ce7221 */ /* 0x000fe20000010100 */
[----:B------:R-:W-:Y:S01]  /*72c0*/  FMUL.FTZ R172, R60, UR47 ;  /* 0x0000002f3cac7c20 */ /* 0x000fe20008410000 */
[C---:B------:R-:W-:Y:S01]  /*72d0*/  FMUL.FTZ R63, R173.reuse, -R196 ;  /* 0x800000c4ad3f7220 */ /* 0x040fe20000410000 */
[----:B------:R-:W-:-:S02]  /*72e0*/  FMUL.FTZ R173, R173, -R195 ;  /* 0x800000c3adad7220 */ /* 0x000fc40000410000 */
[----:B------:R-:W-:Y:S01]  /*72f0*/  FFMA.FTZ R183, R235, UR55, R172 ;  /* 0x00000037ebb77c23 */ /* 0x000fe200080100ac */
[C---:B------:R-:W-:Y:S01]  /*7300*/  FFMA.FTZ R62, R174.reuse, R195, R63 ;  /* 0x000000c3ae3e7223 */ /* 0x040fe2000001003f */
[----:B------:R-:W-:Y:S01]  /*7310*/  FFMA.FTZ R179, R174, R196, -R173 ;  /* 0x000000c4aeb37223 */ /* 0x000fe200000108ad */
[----:B------:R-:W-:Y:S01]  /*7320*/  FMUL.FTZ R63, R0, R181 ;  /* 0x000000b5003f7220 */ /* 0x000fe20000410000 */
[----:B------:R-:W-:Y:S01]  /*7330*/  FADD.FTZ R172, R91, R202 ;  /* 0x000000ca5bac7221 */ /* 0x000fe20000010000 */
[----:B------:R-:W-:Y:S01]  /*7340*/  FADD.FTZ R174, -R193, R62 ;  /* 0x0000003ec1ae7221 */ /* 0x000fe20000010100 */
[----:B------:R-:W-:Y:S01]  /*7350*/  FADD.FTZ R194, R194, R179 ;  /* 0x000000b3c2c27221 */ /* 0x000fe20000010000 */
[----:B------:R-:W-:Y:S01]  /*7360*/  FADD.FTZ R62, RZ, R180 ;  /* 0x000000b4ff3e7221 */ /* 0x000fe20000010000 */
[----:B------:R-:W-:Y:S01]  /*7370*/  FFMA.FTZ R173, -R0, R183, -RZ ;  /* 0x000000b700ad7223 */ /* 0x000fe200000109ff */
[C---:B------:R-:W-:Y:S01]  /*7380*/  FMUL.FTZ R181, R175.reuse, -R174 ;  /* 0x800000aeafb57220 */ /* 0x040fe20000410000 */
[----:B------:R-:W-:Y:S01]  /*7390*/  FMUL.FTZ R175, R175, -R194 ;  /* 0x800000c2afaf7220 */ /* 0x000fe20000410000 */
[C---:B------:R-:W-:Y:S01]  /*73a0*/  FMUL.FTZ R0, R170.reuse, R62 ;  /* 0x0000003eaa007220 */ /* 0x040fe20000410000 */
[----:B------:R-:W-:Y:S01]  /*73b0*/  FMUL.FTZ R179, R170, R172 ;  /* 0x000000acaab37220 */ /* 0x000fe20000410000 */
[C---:B------:R-:W-:Y:S01]  /*73c0*/  FFMA.FTZ R181, R176.reuse, R194, -R181 ;  /* 0x000000c2b0b57223 */ /* 0x040fe200000108b5 */
[----:B------:R-:W-:Y:S01]  /*73d0*/  FFMA.FTZ R176, R176, R174, R175 ;  /* 0x000000aeb0b07223 */ /* 0x000fe200000100af */
[C---:B------:R-:W-:Y:S01]  /*73e0*/  FFMA.FTZ R175, R171.reuse, R172, -R0 ;  /* 0x000000acabaf7223 */ /* 0x040fe20000010800 */
[-C--:B------:R-:W-:Y:S01]  /*73f0*/  FFMA.FTZ R171, R171, R62.reuse, R179 ;  /* 0x0000003eabab7223 */ /* 0x080fe200000100b3 */
[----:B------:R-:W-:Y:S01]  /*7400*/  FADD.FTZ R192, R192, R181 ;  /* 0x000000b5c0c07221 */ /* 0x000fe20000010000 */
[----:B------:R-:W-:Y:S01]  /*7410*/  FADD.FTZ R191, -R191, R176 ;  /* 0x000000b0bfbf7221 */ /* 0x000fe20000010100 */
[C---:B------:R-:W-:Y:S01]  /*7420*/  FMUL.FTZ R179, R57.reuse, R62 ;  /* 0x0000003e39b37220 */ /* 0x040fe20000410000 */
[----:B------:R-:W-:Y:S01]  /*7430*/  FMUL.FTZ R181, R57, R172 ;  /* 0x000000ac39b57220 */ /* 0x000fe20000410000 */
[C---:B------:R-:W-:Y:S01]  /*7440*/  FMUL.FTZ R170, R161.reuse, -R192 ;  /* 0x800000c0a1aa7220 */ /* 0x040fe20000410000 */
[-C--:B------:R-:W-:Y:S01]  /*7450*/  FMUL.FTZ R57, R161, -R191.reuse ;  /* 0x800000bfa1397220 */ /* 0x080fe20000410000 */
[C---:B------:R-:W-:Y:S01]  /*7460*/  FFMA.FTZ R161, R56.reuse, R172, -R179 ;  /* 0x000000ac38a17223 */ /* 0x040fe200000108b3 */
[----:B------:R-:W-:Y:S01]  /*7470*/  FFMA.FTZ R56, R56, R62, R181 ;  /* 0x0000003e38387223 */ /* 0x000fe200000100b5 */
[C---:B------:R-:W-:Y:S01]  /*7480*/  FFMA.FTZ R179, R162.reuse, R191, R170 ;  /* 0x000000bfa2b37223 */ /* 0x040fe200000100aa */
[----:B------:R-:W-:Y:S01]  /*7490*/  FFMA.FTZ R57, R162, R192, -R57 ;  /* 0x000000c0a2397223 */ /* 0x000fe20000010839 */
[----:B------:R-:W-:Y:S01]  /*74a0*/  FMUL.FTZ R181, R62, UR47 ;  /* 0x0000002f3eb57c20 */ /* 0x000fe20008410000 */
[----:B------:R-:W-:Y:S01]  /*74b0*/  FADD.FTZ R0, R121, R121 ;  /* 0x0000007979007221 */ /* 0x000fe20000010000 */
[----:B------:R-:W-:Y:S01]  /*74c0*/  FADD.FTZ R184, -R184, R179 ;  /* 0x000000b3b8b87221 */ /* 0x000fe20000010100 */
[----:B------:R-:W-:Y:S01]  /*74d0*/  FADD.FTZ R186, R186, R57 ;  /* 0x00000039baba7221 */ /* 0x000fe20000010000 */
[----:B------:R-:W-:Y:S01]  /*74e0*/  FMUL.FTZ R179, R62, UR55 ;  /* 0x000000373eb37c20 */ /* 0x000fe20008410000 */
[C---:B------:R-:W-:Y:S01]  /*74f0*/  FFMA.FTZ R181, R172.reuse, UR55, R181 ;  /* 0x00000037acb57c23 */ /* 0x040fe200080100b5 */
[C---:B------:R-:W-:Y:S01]  /*7500*/  FMUL.FTZ R57, R163.reuse, -R184 ;  /* 0x800000b8a3397220 */ /* 0x040fe20000410000 */
[-C--:B------:R-:W-:Y:S01]  /*7510*/  FMUL.FTZ R163, R163, -R186.reuse ;  /* 0x800000baa3a37220 */ /* 0x080fe20000410000 */
[----:B------:R-:W-:Y:S01]  /*7520*/  FFMA.FTZ R179, R172, UR47, -R179 ;  /* 0x0000002facb37c23 */ /* 0x000fe200080108b3 */
[----:B------:R-:W-:Y:S01]  /*7530*/  FFMA.FTZ R161, R0, R161, R237 ;  /* 0x000000a100a17223 */ /* 0x000fe200000100ed */
[C---:B------:R-:W-:Y:S01]  /*7540*/  FFMA.FTZ R57, R164.reuse, R186, -R57 ;  /* 0x000000baa4397223 */ /* 0x040fe20000010839 */
[----:B------:R-:W-:Y:S01]  /*7550*/  FFMA.FTZ R170, R164, R184, R163 ;  /* 0x000000b8a4aa7223 */ /* 0x000fe200000100a3 */
[----:B------:R-:W-:Y:S01]  /*7560*/  FADD.FTZ R163, R90, R175 ;  /* 0x000000af5aa37221 */ /* 0x000fe20000010000 */
[----:B------:R-:W-:Y:S01]  /*7570*/  FFMA.FTZ R56, -R0, R56, R239 ;  /* 0x0000003800387223 */ /* 0x000fe200000101ef */
[----:B------:R-:W-:Y:S01]  /*7580*/  FADD.FTZ R188, R188, R57 ;  /* 0x00000039bcbc7221 */ /* 0x000fe20000010000 */
[----:B------:R-:W-:Y:S01]  /*7590*/  FADD.FTZ R57, RZ, R171 ;  /* 0x000000abff397221 */ /* 0x000fe20000010000 */
[----:B------:R-:W-:Y:S01]  /*75a0*/  FADD.FTZ R187, -R187, R170 ;  /* 0x000000aabbbb7221 */ /* 0x000fe20000010100 */
[C---:B------:R-:W-:Y:S01]  /*75b0*/  FMUL.FTZ R162, R0.reuse, R179 ;  /* 0x000000b300a27220 */ /* 0x040fe20000410000 */
[----:B------:R-:W-:Y:S01]  /*75c0*/  FFMA.FTZ R164, -R0, R181, -RZ ;  /* 0x000000b500a47223 */ /* 0x000fe200000109ff */
[C---:B------:R-:W-:Y:S01]  /*75d0*/  FMUL.FTZ R171, R59.reuse, R57 ;  /* 0x000000393bab7220 */ /* 0x040fe20000410000 */
[----:B------:R-:W-:Y:S01]  /*75e0*/  FMUL.FTZ R0, R59, R163 ;  /* 0x000000a33b007220 */ /* 0x000fe20000410000 */
[CC--:B------:R-:W-:Y:S01]  /*75f0*/  FMUL.FTZ R175, R165.reuse, -R188.reuse ;  /* 0x800000bca5af7220 */ /* 0x0c0fe20000410000 */
[----:B------:R-:W-:Y:S01]  /*7600*/  FMUL.FTZ R59, R165, -R187 ;  /* 0x800000bba53b7220 */ /* 0x000fe20000410000 */
[C---:B------:R-:W-:Y:S01]  /*7610*/  FFMA.FTZ R165, R58.reuse, R163, -R171 ;  /* 0x000000a33aa57223 */ /* 0x040fe200000108ab */
[----:B------:R-:W-:Y:S01]  /*7620*/  FFMA.FTZ R171, R58, R57, R0 ;  /* 0x000000393aab7223 */ /* 0x000fe20000010000 */
[C---:B------:R-:W-:Y:S01]  /*7630*/  FFMA.FTZ R58, R166.reuse, R187, R175 ;  /* 0x000000bba63a7223 */ /* 0x040fe200000100af */
[----:B------:R-:W-:Y:S01]  /*7640*/  FFMA.FTZ R59, R166, R188, -R59 ;  /* 0x000000bca63b7223 */ /* 0x000fe2000001083b */
[CC--:B0-----:R-:W-:Y:S01]  /*7650*/  FMUL.FTZ R166, R198.reuse, R6.reuse ;  /* 0x00000006c6a67220 */ /* 0x0c1fe20000410000 */
[-C--:B------:R-:W-:Y:S01]  /*7660*/  FMUL.FTZ R0, R198, R7.reuse ;  /* 0x00000007c6007220 */ /* 0x080fe20000410000 */
[----:B------:R-:W-:Y:S01]  /*7670*/  FADD.FTZ R58, -R189, R58 ;  /* 0x0000003abd3a7221 */ /* 0x000fe20000010100 */
[----:B------:R-:W-:Y:S01]  /*7680*/  FADD.FTZ R190, R190, R59 ;  /* 0x0000003bbebe7221 */ /* 0x000fe20000010000 */
[C---:B---3--:R-:W-:Y:S01]  /*7690*/  FFMA.FTZ R166, R199.reuse, R7, R166 ;  /* 0x00000007c7a67223 */ /* 0x048fe200000100a6 */
[----:B------:R-:W-:Y:S01]  /*76a0*/  FFMA.FTZ R175, R199, R6, -R0 ;  /* 0x00000006c7af7223 */ /* 0x000fe20000010800 */
[C---:B------:R-:W-:Y:S01]  /*76b0*/  FMUL.FTZ R7, R167.reuse, -R58 ;  /* 0x8000003aa7077220 */ /* 0x040fe20000410000 */
[-C--:B------:R-:W-:Y:S01]  /*76c0*/  FMUL.FTZ R167, R167, -R190.reuse ;  /* 0x800000bea7a77220 */ /* 0x080fe20000410000 */
[----:B------:R-:W-:Y:S01]  /*76d0*/  FMUL.FTZ R0, R198, R5 ;  /* 0x00000005c6007220 */ /* 0x000fe20000410000 */
[----:B------:R-:W-:Y:S01]  /*76e0*/  FMUL.FTZ R170, R57, UR47 ;  /* 0x0000002f39aa7c20 */ /* 0x000fe20008410000 */
[C---:B------:R-:W-:Y:S01]  /*76f0*/  FFMA.FTZ R7, R168.reuse, R190, -R7 ;  /* 0x000000bea8077223 */ /* 0x040fe20000010807 */
[----:B------:R-:W-:Y:S01]  /*7700*/  FFMA.FTZ R168, R168, R58, R167 ;  /* 0x0000003aa8a87223 */ /* 0x000fe200000100a7 */
[----:B------:R-:W-:Y:S01]  /*7710*/  P2R R6, PR, RZ, 0x1 ;  /* 0x00000001ff067803 */ /* 0x000fe20000000000 */
[-C--:B------:R-:W-:Y:S01]  /*7720*/  FMUL.FTZ R198, R198, R4.reuse ;  /* 0x00000004c6c67220 */ /* 0x080fe20000410000 */
[----:B------:R-:W-:Y:S01]  /*7730*/  FADD.FTZ R59, R178, R7 ;  /* 0x00000007b23b7221 */ /* 0x000fe20000010000 */
[----:B------:R-:W-:Y:S01]  /*7740*/  FADD.FTZ R177, -R177, R168 ;  /* 0x000000a8b1b17221 */ /* 0x000fe20000010100 */
[----:B-1----:R-:W-:Y:S01]  /*7750*/  FADD.FTZ R6, R228, R175 ;  /* 0x000000afe4067221 */ /* 0x002fe20000010000 */
[----:B------:R-:W-:Y:S01]  /*7760*/  FFMA.FTZ R4, R199, R4, -R0 ;  /* 0x00000004c7047223 */ /* 0x000fe20000010800 */
[----:B------:R-:W-:Y:S01]  /*7770*/  FFMA.FTZ R179, R163, UR55, R170 ;  /* 0x00000037a3b37c23 */ /* 0x000fe200080100aa */
[C---:B------:R-:W-:Y:S01]  /*7780*/  FMUL.FTZ R175, R148.reuse, -R177 ;  /* 0x800000b194af7220 */ /* 0x040fe20000410000 */
[----:B------:R-:W-:Y:S01]  /*7790*/  SHF.L.U32 R0, R141, 0x5, RZ ;  /* 0x000000058d007819 */ /* 0x000fe200000006ff */
[-C--:B------:R-:W-:Y:S01]  /*77a0*/  FMUL.FTZ R170, R148, -R59.reuse ;  /* 0x8000003b94aa7220 */ /* 0x080fe20000410000 */
[----:B--2---:R-:W-:Y:S01]  /*77b0*/  FADD.FTZ R7, R227, R166 ;  /* 0x000000a6e3077221 */ /* 0x004fe20000010000 */
[----:B------:R-:W-:Y:S01]  /*77c0*/  FMUL.FTZ R166, R57, UR55 ;  /* 0x0000003739a67c20 */ /* 0x000fe20008410000 */
[----:B------:R-:W-:Y:S01]  /*77d0*/  FFMA.FTZ R148, R150, R59, -R175 ;  /* 0x0000003b96947223 */ /* 0x000fe200000108af */
[----:B------:R-:W-:Y:S01]  /*77e0*/  LEA.HI.SX32 R168, R0, R0, 0x1b ;  /* 0x0000000000a87211 */ /* 0x000fe200078fdaff */
[----:B------:R-:W-:Y:S01]  /*77f0*/  FFMA.FTZ R175, R150, R177, R170 ;  /* 0x000000b196af7223 */ /* 0x000fe200000100aa */
[----:B------:R-:W-:Y:S01]  /*7800*/  FADD.FTZ R0, R122, R122 ;  /* 0x0000007a7a007221 */ /* 0x000fe20000010000 */
[----:B------:R-:W-:Y:S01]  /*7810*/  FFMA.FTZ R167, R163, UR47, -R166 ;  /* 0x0000002fa3a77c23 */ /* 0x000fe200080108a6 */
        /* <DEDUP_REMOVED lines=8> */
[----:B------:R-:W-:Y:S01]  /*78a0*/  FFMA.FTZ R5, R199, R5, R198 ;  /* 0x00000005c7057223 */ /* 0x000fe200000100c6 */
[----:B------:R-:W-:Y:S01]  /*78b0*/  LEA R168, R168, UR54, 0x2 ;  /* 0x00000036a8a87c11 */ /* 0x000fe2000f8e10ff */
[C---:B------:R-:W-:Y:S01]  /*78c0*/  FFMA.FTZ R148, R152.reuse, R88, R175 ;  /* 0x0000005898947223 */ /* 0x040fe200000100af */
[----:B------:R-:W-:Y:S01]  /*78d0*/  FFMA.FTZ R151, R152, R89, -R0 ;  /* 0x0000005998977223 */ /* 0x000fe20000010800 */
[----:B------:R-:W-:Y:S01]  /*78e0*/  FMUL.FTZ R179, R190, UR57 ;  /* 0x00000039beb37c20 */ /* 0x000fe20008410000 */
[----:B------:R0:W-:Y:S01]  /*78f0*/  @!P0 STS.128 [UR46+0x3650], R4 ;  /* 0x00365004ff008988 */ /* 0x0001e20008000c2e */
[----:B------:R-:W-:Y:S01]  /*7900*/  ULEA UR46, UR49, 0xfffffe00, 0x9 ;  /* 0xfffffe00312e7891 */ /* 0x000fe2000f8e483f */
[----:B------:R-:W-:Y:S01]  /*7910*/  FADD.FTZ R151, R154, R151 ;  /* 0x000000979a977221 */ /* 0x000fe20000010000 */
[----:B------:R-:W-:Y:S01]  /*7920*/  FMUL.FTZ R181, R58, UR57 ;  /* 0x000000393ab57c20 */ /* 0x000fe20008410000 */
[----:B------:R1:W-:Y:S01]  /*7930*/  STS [R168+0x10ac], R73 ;  /* 0x0010ac49a8007388 */ /* 0x0003e20000000800 */
[----:B------:R-:W-:Y:S01]  /*7940*/  UIADD3 UR46, -UR46, UR53, URZ ;  /* 0x000000352e2e7290 */ /* 0x000fe2000fffe13f */
[----:B------:R-:W-:Y:S01]  /*7950*/  FMUL.FTZ R170, R151, UR57 ;  /* 0x0000003997aa7c20 */ /* 0x000fe20008410000 */
[----:B------:R-:W-:Y:S01]  /*7960*/  FMUL.FTZ R154, R196, UR57 ;  /* 0x00000039c49a7c20 */ /* 0x000fe20008410000 */
[----:B------:R-:W-:Y:S01]  /*7970*/  STS [R168+0x10c4], R71 ;  /* 0x0010c447a8007388 */ /* 0x000fe20000000800 */
[----:B------:R-:W-:Y:S01]  /*7980*/  FMUL.FTZ R152, R207, UR57 ;  /* 0x00000039cf987c20 */ /* 0x000fe20008410000 */
[----:B------:R-:W-:Y:S01]  /*7990*/  USHF.R.S32.HI UR55, URZ, 0x1f, UR11 ;  /* 0x0000001f3f377899 */ /* 0x000fe2000801140b */
[----:B------:R-:W-:Y:S01]  /*79a0*/  FFMA.FTZ R181, R190, UR58, R181 ;  /* 0x0000003abeb57c23 */ /* 0x000fe200080100b5 */
[----:B------:R-:W-:Y:S01]  /*79b0*/  STS [R168+0x10d8], R67 ;  /* 0x0010d843a8007388 */ /* 0x000fe20000000800 */
[----:B------:R-:W-:Y:S01]  /*79c0*/  FFMA.FTZ R152, R231, UR58, -R152 ;  /* 0x0000003ae7987c23 */ /* 0x000fe20008010898 */
[----:B0-----:R-:W-:-:S02]  /*79d0*/  FADD.FTZ R5, -R153, R148 ;  /* 0x0000009499057221 */ /* 0x001fc40000010100 */
[----:B------:R-:W-:Y:S02]  /*79e0*/  STS [R168+0x1090], R80 ;  /* 0x00109050a8007388 */ /* 0x000fe40000000800 */
[C---:B------:R-:W-:Y:S01]  /*79f0*/  FMUL.FTZ R7, R140.reuse, -R5 ;  /* 0x800000058c077220 */ /* 0x040fe20000410000 */
[-C--:B------:R-:W-:Y:S01]  /*7a00*/  FMUL.FTZ R140, R140, -R151.reuse ;  /* 0x800000978c8c7220 */ /* 0x080fe20000410000 */
[----:B------:R-:W-:Y:S01]  /*7a10*/  STS [R168+0x10a0], R78 ;  /* 0x0010a04ea8007388 */ /* 0x000fe20000000800 */
[C---:B------:R-:W-:Y:S01]  /*7a20*/  FFMA.FTZ R170, R5.reuse, UR58, -R170 ;  /* 0x0000003a05aa7c23 */ /* 0x040fe200080108aa */
[C---:B------:R-:W-:Y:S01]  /*7a30*/  FFMA.FTZ R7, R142.reuse, R151, -R7 ;  /* 0x000000978e077223 */ /* 0x040fe20000010807 */
[----:B------:R-:W-:Y:S01]  /*7a40*/  FFMA.FTZ R140, R142, R5, R140 ;  /* 0x000000058e8c7223 */ /* 0x000fe2000001008c */
[----:B------:R-:W-:Y:S01]  /*7a50*/  STS [R168+0x1098], R82 ;  /* 0x00109852a8007388 */ /* 0x000fe20000000800 */
[----:B------:R-:W-:Y:S01]  /*7a60*/  FMUL.FTZ R178, R5, UR57 ;  /* 0x0000003905b27c20 */ /* 0x000fe20008410000 */
[----:B------:R-:W-:Y:S01]  /*7a70*/  FADD.FTZ R153, R156, R7 ;  /* 0x000000079c997221 */ /* 0x000fe20000010000 */
[----:B------:R-:W-:Y:S01]  /*7a80*/  FADD.FTZ R7, -R155, R140 ;  /* 0x0000008c9b077221 */ /* 0x000fe20000010100 */
[----:B------:R0:W-:Y:S01]  /*7a90*/  STS [R168+0x10e0], R61 ;  /* 0x0010e03da8007388 */ /* 0x0001e20000000800 */
[----:B------:R-:W-:Y:S01]  /*7aa0*/  FFMA.FTZ R178, R151, UR58, R178 ;  /* 0x0000003a97b27c23 */ /* 0x000fe200080100b2 */
[C---:B------:R-:W-:Y:S01]  /*7ab0*/  FMUL.FTZ R155, R144.reuse, -R153 ;  /* 0x80000099909b7220 */ /* 0x040fe20000410000 */
[-C--:B------:R-:W-:Y:S01]  /*7ac0*/  FMUL.FTZ R144, R144, -R7.reuse ;  /* 0x8000000790907220 */ /* 0x080fe20000410000 */
[----:B------:R2:W-:Y:S01]  /*7ad0*/  STS [R168+0x10b0], R75 ;  /* 0x0010b04ba8007388 */ /* 0x0005e20000000800 */
[----:B------:R-:W-:Y:S01]  /*7ae0*/  FMUL.FTZ R176, R7, UR57 ;  /* 0x0000003907b07c20 */ /* 0x000fe20008410000 */
[C---:B------:R-:W-:Y:S01]  /*7af0*/  FFMA.FTZ R4, R146.reuse, R7, R155 ;  /* 0x0000000792047223 */ /* 0x040fe2000001009b */
[-C--:B-1----:R-:W-:Y:S01]  /*7b00*/  FFMA.FTZ R73, R146, R153.reuse, -R144 ;  /* 0x0000009992497223 */ /* 0x082fe20000010890 */
[----:B------:R1:W-:Y:S01]  /*7b10*/  STS [R168+0x10a4], R79 ;  /* 0x0010a44fa8007388 */ /* 0x0003e20000000800 */
[----:B------:R-:W-:Y:S01]  /*7b20*/  FMUL.FTZ R155, R109, R174 ;  /* 0x000000ae6d9b7220 */ /* 0x000fe20000410000 */
[----:B------:R-:W-:Y:S01]  /*7b30*/  FADD.FTZ R4, -R157, R4 ;  /* 0x000000049d047221 */ /* 0x000fe20000010100 */
[----:B------:R-:W-:Y:S01]  /*7b40*/  FADD.FTZ R158, R158, R73 ;  /* 0x000000499e9e7221 */ /* 0x000fe20000010000 */
[----:B0-----:R-:W-:Y:S01]  /*7b50*/  FMUL.FTZ R61, R117, R153 ;  /* 0x00000099753d7220 */ /* 0x001fe20000410000 */
[----:B------:R0:W-:Y:S01]  /*7b60*/  STS [R168+0x10c0], R70 ;  /* 0x0010c046a8007388 */ /* 0x0001e20000000800 */
[C---:B------:R-:W-:Y:S01]  /*7b70*/  FMUL.FTZ R0, R147.reuse, -R4 ;  /* 0x8000000493007220 */ /* 0x040fe20000410000 */
[----:B------:R-:W-:Y:S01]  /*7b80*/  FMUL.FTZ R147, R147, -R158 ;  /* 0x8000009e93937220 */ /* 0x000fe20000410000 */
[C---:B------:R-:W-:Y:S01]  /*7b90*/  FMUL.FTZ R80, R120.reuse, R4 ;  /* 0x0000000478507220 */ /* 0x040fe20000410000 */
[----:B--2---:R-:W-:Y:S01]  /*7ba0*/  FMUL.FTZ R75, R117, R7 ;  /* 0x00000007754b7220 */ /* 0x004fe20000410000 */
[C---:B------:R-:W-:Y:S01]  /*7bb0*/  FFMA.FTZ R73, R149.reuse, R158, -R0 ;  /* 0x0000009e95497223 */ /* 0x040fe20000010800 */
[----:B------:R-:W-:Y:S01]  /*7bc0*/  FFMA.FTZ R6, R149, R4, R147 ;  /* 0x0000000495067223 */ /* 0x000fe20000010093 */
[----:B------:R-:W-:Y:S01]  /*7bd0*/  FMUL.FTZ R0, R120, R158 ;  /* 0x0000009e78007220 */ /* 0x000fe20000410000 */
[----:B-1----:R-:W-:Y:S01]  /*7be0*/  FMUL.FTZ R79, R185, R61 ;  /* 0x0000003db94f7220 */ /* 0x002fe20000410000 */
[----:B------:R-:W-:Y:S01]  /*7bf0*/  FADD.FTZ R160, R160, R73 ;  /* 0x00000049a0a07221 */ /* 0x000fe20000010000 */
[----:B------:R-:W-:Y:S01]  /*7c00*/  FADD.FTZ R6, -R159, R6 ;  /* 0x000000069f067221 */ /* 0x000fe20000010100 */
[----:B------:R-:W-:Y:S01]  /*7c10*/  FMUL.FTZ R82, R87, R0 ;  /* 0x0000000057527220 */ /* 0x000fe20000410000 */
[----:B0-----:R-:W-:Y:S01]  /*7c20*/  FADD.FTZ R70, -R103, R211 ;  /* 0x000000d367467221 */ /* 0x001fe20000010100 */
[C---:B------:R-:W-:Y:S01]  /*7c30*/  FMUL.FTZ R71, R119.reuse, R160 ;  /* 0x000000a077477220 */ /* 0x040fe20000410000 */
[----:B------:R-:W-:Y:S01]  /*7c40*/  FMUL.FTZ R73, R119, R6 ;  /* 0x0000000677497220 */ /* 0x000fe20000410000 */
[-C--:B------:R-:W-:Y:S01]  /*7c50*/  FFMA.FTZ R82, R169, R80.reuse, -R82 ;  /* 0x00000050a9527223 */ /* 0x080fe20000010852 */
[----:B------:R-:W-:Y:S01]  /*7c60*/  FFMA.FTZ R140, R70, R75, -R79 ;  /* 0x0000004b468c7223 */ /* 0x000fe2000001084f */
        /* <DEDUP_REMOVED lines=8> */
[----:B------:R-:W-:Y:S01]  /*7cf0*/  FADD.FTZ R67, RZ, R67 ;  /* 0x00000043ff437221 */ /* 0x000fe20000010000 */
[----:B------:R-:W-:Y:S01]  /*7d00*/  FFMA.FTZ R73, R0, R169, R73 ;  /* 0x000000a900497223 */ /* 0x000fe20000010049 */
[----:B------:R-:W-:Y:S01]  /*7d10*/  FADD.FTZ R78, RZ, R78 ;  /* 0x0000004eff4e7221 */ /* 0x000fe20000010000 */
[----:B------:R-:W-:Y:S01]  /*7d20*/  FFMA.FTZ R80, R61, R70, R80 ;  /* 0x000000463d507223 */ /* 0x000fe20000010050 */
        /* <DEDUP_REMOVED lines=8> */
[----:B------:R-:W-:Y:S01]  /*7db0*/  FADD.FTZ R80, -R101, R83 ;  /* 0x0000005365507221 */ /* 0x000fe20000010100 */
[----:B0-----:R-:W-:Y:S01]  /*7dc0*/  FMUL.FTZ R63, R3, R82 ;  /* 0x00000052033f7220 */ /* 0x001fe20000410000 */
[----:B------:R-:W-:Y:S01]  /*7dd0*/  FMUL.FTZ R83, R115, R88 ;  /* 0x0000005873537220 */ /* 0x000fe20000410000 */
[----:B------:R0:W-:Y:S01]  /*7de0*/  STS [R168+0x10dc], R85 ;  /* 0x0010dc55a8007388 */ /* 0x0001e20000000800 */
[----:B------:R-:W-:Y:S01]  /*7df0*/  FFMA.FTZ R79, R213, R82, -R142 ;  /* 0x00000052d54f7223 */ /* 0x000fe2000001088e */
[----:B------:R-:W-:Y:S01]  /*7e00*/  FMUL.FTZ R73, R116, R59 ;  /* 0x0000003b74497220 */ /* 0x000fe20000410000 */
[----:B------:R-:W-:Y:S01]  /*7e10*/  FFMA.FTZ R142, R78, R213, R63 ;  /* 0x000000d54e8e7223 */ /* 0x000fe2000001003f */
[----:B------:R-:W-:Y:S01]  /*7e20*/  FMUL.FTZ R144, R81, R83 ;  /* 0x0000005351907220 */ /* 0x000fe20000410000 */
[----:B------:R-:W-:Y:S01]  /*7e30*/  FMUL.FTZ R63, R116, R177 ;  /* 0x000000b1743f7220 */ /* 0x000fe20000410000 */
[----:B------:R-:W-:Y:S01]  /*7e40*/  FADD.FTZ R82, -R100, R217 ;  /* 0x000000d964527221 */ /* 0x000fe20000010100 */
[----:B------:R-:W-:Y:S01]  /*7e50*/  FADD.FTZ R79, R140, R79 ;  /* 0x0000004f8c4f7221 */ /* 0x000fe20000010000 */
[----:B------:R-:W-:Y:S01]  /*7e60*/  FADD.FTZ R75, R75, R142 ;  /* 0x0000008e4b4b7221 */ /* 0x000fe20000010000 */
[----:B------:R-:W-:Y:S01]  /*7e70*/  FFMA.FTZ R144, R67, R80, R144 ;  /* 0x0000005043907223 */ /* 0x000fe20000010090 */
[----:B0-----:R-:W-:Y:S01]  /*7e80*/  FMUL.FTZ R85, R81, R67 ;  /* 0x0000004351557220 */ /* 0x001fe20000410000 */
[----:B------:R-:W-:Y:S01]  /*7e90*/  FMUL.FTZ R140, R76, R63 ;  /* 0x0000003f4c8c7220 */ /* 0x000fe20000410000 */
[----:B------:R0:W-:Y:S01]  /*7ea0*/  STS [R168+0x1080], R197 ;  /* 0x001080c5a8007388 */ /* 0x0001e20000000800 */
[----:B------:R-:W-:Y:S01]  /*7eb0*/  FADD.FTZ R75, R75, R144 ;  /* 0x000000904b4b7221 */ /* 0x000fe20000010000 */
[----:B------:R-:W-:Y:S01]  /*7ec0*/  FFMA.FTZ R146, R80, R83, -R85 ;  /* 0x0000005350927223 */ /* 0x000fe20000010855 */
[----:B------:R-:W-:Y:S01]  /*7ed0*/  FMUL.FTZ R83, R76, R73 ;  /* 0x000000494c537220 */ /* 0x000fe20000410000 */
[----:B------:R-:W-:Y:S01]  /*7ee0*/  FFMA.FTZ R140, R73, R82, R140 ;  /* 0x00000052498c7223 */ /* 0x000fe2000001008c */
[----:B------:R-:W-:Y:S01]  /*7ef0*/  FMUL.FTZ R85, R113, R58 ;  /* 0x0000003a71557220 */ /* 0x000fe20000410000 */
[----:B------:R-:W-:Y:S01]  /*7f00*/  FADD.FTZ R79, R79, R146 ;  /* 0x000000924f4f7221 */ /* 0x000fe20000010000 */
[----:B------:R-:W-:Y:S01]  /*7f10*/  FFMA.FTZ R142, R82, R63, -R83 ;  /* 0x0000003f528e7223 */ /* 0x000fe20000010853 */
[----:B------:R-:W-:Y:S01]  /*7f20*/  FMUL.FTZ R63, R113, R190 ;  /* 0x000000be713f7220 */ /* 0x000fe20000410000 */
[----:B------:R-:W-:Y:S01]  /*7f30*/  FADD.FTZ R83, R75, R140 ;  /* 0x0000008c4b537221 */ /* 0x000fe20000010000 */
[----:B------:R-:W-:Y:S01]  /*7f40*/  FMUL.FTZ R75, R114, R188 ;  /* 0x000000bc724b7220 */ /* 0x000fe20000410000 */
[C---:B------:R-:W-:Y:S01]  /*7f50*/  FMUL.FTZ R144, R77.reuse, R85 ;  /* 0x000000554d907220 */ /* 0x040fe20000410000 */
[----:B------:R-:W-:Y:S01]  /*7f60*/  FMUL.FTZ R147, R77, R63 ;  /* 0x0000003f4d937220 */ /* 0x000fe20000410000 */
[----:B------:R-:W-:Y:S01]  /*7f70*/  FADD.FTZ R140, -R98, R219 ;  /* 0x000000db628c7221 */ /* 0x000fe20000010100 */
[----:B------:R-:W-:Y:S01]  /*7f80*/  FADD.FTZ R79, R79, R142 ;  /* 0x0000008e4f4f7221 */ /* 0x000fe20000010000 */
[----:B------:R-:W-:Y:S01]  /*7f90*/  FFMA.FTZ R144, R63, R216, R144 ;  /* 0x000000d83f907223 */ /* 0x000fe20000010090 */
[----:B------:R-:W-:Y:S01]  /*7fa0*/  FFMA.FTZ R146, R216, R85, -R147 ;  /* 0x00000055d8927223 */ /* 0x000fe20000010893 */
[----:B------:R-:W-:Y:S01]  /*7fb0*/  FMUL.FTZ R85, R114, R187 ;  /* 0x000000bb72557220 */ /* 0x000fe20000410000 */
[C---:B------:R-:W-:Y:S01]  /*7fc0*/  FMUL.FTZ R147, R72.reuse, R75 ;  /* 0x0000004b48937220 */ /* 0x040fe20000410000 */
[----:B------:R-:W-:Y:S01]  /*7fd0*/  FADD.FTZ R83, R83, R144 ;  /* 0x0000009053537221 */ /* 0x000fe20000010000 */
[----:B------:R-:W-:Y:S01]  /*7fe0*/  FADD.FTZ R79, R79, R146 ;  /* 0x000000924f4f7221 */ /* 0x000fe20000010000 */
[-C--:B------:R-:W-:Y:S01]  /*7ff0*/  FMUL.FTZ R148, R72, R85.reuse ;  /* 0x0000005548947220 */ /* 0x080fe20000410000 */
[----:B------:R-:W-:Y:S01]  /*8000*/  FFMA.FTZ R142, R140, R85, -R147 ;  /* 0x000000558c8e7223 */ /* 0x000fe20000010893 */
[----:B------:R-:W-:Y:S01]  /*8010*/  FMUL.FTZ R147, R111, R184 ;  /* 0x000000b86f937220 */ /* 0x000fe20000410000 */
[----:B------:R-:W-:Y:S01]  /*8020*/  STS [R168+0x1084], R210 ;  /* 0x001084d2a8007388 */ /* 0x000fe20000000800 */
[----:B------:R-:W-:Y:S01]  /*8030*/  FFMA.FTZ R148, R75, R140, R148 ;  /* 0x0000008c4b947223 */ /* 0x000fe20000010094 */
[----:B------:R-:W-:Y:S01]  /*8040*/  FADD.FTZ R85, R79, R142 ;  /* 0x0000008e4f557221 */ /* 0x000fe20000010000 */
[----:B------:R-:W-:Y:S01]  /*8050*/  FMUL.FTZ R79, R111, R186 ;  /* 0x000000ba6f4f7220 */ /* 0x000fe20000410000 */
[----:B------:R-:W-:Y:S01]  /*8060*/  FMUL.FTZ R142, R112, R192 ;  /* 0x000000c0708e7220 */ /* 0x000fe20000410000 */
[C---:B------:R-:W-:Y:S01]  /*8070*/  FMUL.FTZ R144, R74.reuse, R147 ;  /* 0x000000934a907220 */ /* 0x040fe20000410000 */
[----:B------:R-:W-:Y:S01]  /*8080*/  STS [R168+0x1088], R209 ;  /* 0x001088d1a8007388 */ /* 0x000fe20000000800 */
[----:B------:R-:W-:Y:S01]  /*8090*/  FMUL.FTZ R149, R74, R79 ;  /* 0x0000004f4a957220 */ /* 0x000fe20000410000 */
[----:B------:R-:W-:Y:S01]  /*80a0*/  FMUL.FTZ R150, R68, R142 ;  /* 0x0000008e44967220 */ /* 0x000fe20000410000 */
[----:B------:R-:W-:Y:S01]  /*80b0*/  FADD.FTZ R148, R83, R148 ;  /* 0x0000009453947221 */ /* 0x000fe20000010000 */
[----:B------:R-:W-:Y:S01]  /*80c0*/  STS [R168+0x108c], R212 ;  /* 0x00108cd4a8007388 */ /* 0x000fe20000000800 */
[----:B------:R-:W-:Y:S01]  /*80d0*/  FFMA.FTZ R146, R222, R147, -R149 ;  /* 0x00000093de927223 */ /* 0x000fe20000010895 */
[----:B------:R-:W-:Y:S01]  /*80e0*/  FMUL.FTZ R149, R112, R191 ;  /* 0x000000bf70957220 */ /* 0x000fe20000410000 */
[----:B------:R-:W-:Y:S01]  /*80f0*/  FMUL.FTZ R83, R109, R194 ;  /* 0x000000c26d537220 */ /* 0x000fe20000410000 */
[----:B------:R-:W-:Y:S01]  /*8100*/  STS [R168+0x1094], R214 ;  /* 0x001094d6a8007388 */ /* 0x000fe20000000800 */
[----:B------:R-:W-:Y:S01]  /*8110*/  FFMA.FTZ R147, R79, R222, R144 ;  /* 0x000000de4f937223 */ /* 0x000fe20000010090 */
[-C--:B------:R-:W-:Y:S01]  /*8120*/  FFMA.FTZ R150, R69, R149.reuse, -R150 ;  /* 0x0000009545967223 */ /* 0x080fe20000010896 */
[----:B------:R-:W-:Y:S01]  /*8130*/  FMUL.FTZ R149, R68, R149 ;  /* 0x0000009544957220 */ /* 0x000fe20000410000 */
[----:B------:R-:W-:Y:S01]  /*8140*/  STS [R168+0x109c], R215 ;  /* 0x00109cd7a8007388 */ /* 0x000fe20000000800 */
[----:B------:R-:W-:Y:S01]  /*8150*/  FMUL.FTZ R157, R2, R83 ;  /* 0x00000053029d7220 */ /* 0x000fe20000410000 */
[----:B------:R-:W-:Y:S01]  /*8160*/  FADD.FTZ R147, R148, R147 ;  /* 0x0000009394937221 */ /* 0x000fe20000010000 */
[----:B------:R-:W-:Y:S01]  /*8170*/  FFMA.FTZ R144, R142, R69, R149 ;  /* 0x000000458e907223 */ /* 0x000fe20000010095 */
[----:B------:R-:W-:Y:S01]  /*8180*/  STS [R168+0x10a8], R218 ;  /* 0x0010a8daa8007388 */ /* 0x000fe20000000800 */
[-C--:B------:R-:W-:Y:S01]  /*8190*/  FMUL.FTZ R148, R2, R155.reuse ;  /* 0x0000009b02947220 */ /* 0x080fe20000410000 */
[----:B------:R-:W-:Y:S01]  /*81a0*/  FFMA.FTZ R180, R226, R155, -R157 ;  /* 0x0000009be2b47223 */ /* 0x000fe2000001089d */
[----:B------:R-:W-:Y:S01]  /*81b0*/  FADD.FTZ R144, R147, R144 ;  /* 0x0000009093907221 */ /* 0x000fe20000010000 */
[----:B------:R-:W-:Y:S01]  /*81c0*/  STS [R168+0x10b4], R220 ;  /* 0x0010b4dca8007388 */ /* 0x000fe20000000800 */
[----:B------:R-:W-:Y:S01]  /*81d0*/  FMUL.FTZ R157, R194, UR57 ;  /* 0x00000039c29d7c20 */ /* 0x000fe20008410000 */
[----:B------:R-:W-:Y:S01]  /*81e0*/  FADD.FTZ R85, R85, R146 ;  /* 0x0000009255557221 */ /* 0x000fe20000010000 */
[----:B------:R-:W-:Y:S01]  /*81f0*/  FFMA.FTZ R147, R83, R226, R148 ;  /* 0x000000e253937223 */ /* 0x000fe20000010094 */
[----:B------:R-:W-:Y:S01]  /*8200*/  STS [R168+0x10b8], R221 ;  /* 0x0010b8dda8007388 */ /* 0x000fe20000000800 */
[----:B------:R-:W-:Y:S01]  /*8210*/  FFMA.FTZ R156, R196, UR58, R159 ;  /* 0x0000003ac49c7c23 */ /* 0x000fe2000801009f */
[C---:B------:R-:W-:Y:S01]  /*8220*/  FFMA.FTZ R157, R174.reuse, UR58, -R157 ;  /* 0x0000003aae9d7c23 */ /* 0x040fe2000801089d */
[----:B------:R-:W-:Y:S01]  /*8230*/  FMUL.FTZ R159, R174, UR57 ;  /* 0x00000039ae9f7c20 */ /* 0x000fe20008410000 */
[----:B------:R-:W-:Y:S01]  /*8240*/  STS [R168+0x10bc], R223 ;  /* 0x0010bcdfa8007388 */ /* 0x000fe20000000800 */
[----:B0-----:R-:W-:Y:S01]  /*8250*/  FADD.FTZ R197, R85, R150 ;  /* 0x0000009655c57221 */ /* 0x001fe20000010000 */
[----:B------:R-:W-:Y:S01]  /*8260*/  FADD.FTZ R182, R144, R147 ;  /* 0x0000009390b67221 */ /* 0x000fe20000010000 */
[----:B------:R-:W-:Y:S01]  /*8270*/  FMUL.FTZ R174, R177, UR57 ;  /* 0x00000039b1ae7c20 */ /* 0x000fe20008410000 */
[----:B------:R-:W-:Y:S01]  /*8280*/  STS [R168+0x10c8], R224 ;  /* 0x0010c8e0a8007388 */ /* 0x000fe20000000800 */
[----:B------:R-:W-:Y:S01]  /*8290*/  FMUL.FTZ R144, R203, UR57 ;  /* 0x00000039cb907c20 */ /* 0x000fe20008410000 */
[----:B------:R-:W-:Y:S01]  /*82a0*/  FFMA.FTZ R85, R195, UR58, -R154 ;  /* 0x0000003ac3557c23 */ /* 0x000fe2000801089a */
[----:B------:R-:W-:Y:S01]  /*82b0*/  FMUL.FTZ R5, R158, UR57 ;  /* 0x000000399e057c20 */ /* 0x000fe20008410000 */
[----:B------:R-:W-:Y:S01]  /*82c0*/  STS [R168+0x10cc], R225 ;  /* 0x0010cce1a8007388 */ /* 0x000fe20000000800 */
[----:B------:R-:W-:Y:S01]  /*82d0*/  FMUL.FTZ R154, R110, R196 ;  /* 0x000000c46e9a7220 */ /* 0x000fe20000410000 */
        /* <DEDUP_REMOVED lines=9> */
[----:B------:R-:W-:Y:S01]  /*8370*/  FMUL.FTZ R195, R110, R195 ;  /* 0x000000c36ec37220 */ /* 0x000fe20000410000 */
[----:B------:R-:W-:Y:S01]  /*8380*/  STS [R168+0x10e4], R208 ;  /* 0x0010e4d0a8007388 */ /* 0x000fe20000000800 */
[----:B------:R-:W-:Y:S01]  /*8390*/  FMUL.FTZ R198, R64, R154 ;  /* 0x0000009a40c67220 */ /* 0x000fe20000410000 */
[----:B------:R-:W-:Y:S01]  /*83a0*/  FMUL.FTZ R189, R160, UR57 ;  /* 0x00000039a0bd7c20 */ /* 0x000fe20008410000 */
[----:B------:R-:W-:Y:S01]  /*83b0*/  FMUL.FTZ R193, R6, UR57 ;  /* 0x0000003906c17c20 */ /* 0x000fe20008410000 */
[----:B------:R0:W-:Y:S01]  /*83c0*/  STS [R168+0x10ec], R173 ;  /* 0x0010ecada8007388 */ /* 0x0001e20000000800 */
[----:B------:R-:W-:Y:S01]  /*83d0*/  FFMA.FTZ R150, R207, UR58, R150 ;  /* 0x0000003acf967c23 */ /* 0x000fe20008010096 */
[----:B------:R-:W-:Y:S01]  /*83e0*/  FFMA.FTZ R155, R204, UR58, -R155 ;  /* 0x0000003acc9b7c23 */ /* 0x000fe2000801089b */
[----:B------:R-:W-:Y:S01]  /*83f0*/  FFMA.FTZ R148, R205, UR58, R148 ;  /* 0x0000003acd947c23 */ /* 0x000fe20008010094 */
[----:B------:R1:W-:Y:S01]  /*8400*/  STS [R168+0x10f0], R162 ;  /* 0x0010f0a2a8007388 */ /* 0x0003e20000000800 */
[----:B------:R-:W-:Y:S01]  /*8410*/  FFMA.FTZ R146, R203, UR58, R146 ;  /* 0x0000003acb927c23 */ /* 0x000fe20008010092 */
[----:B------:R-:W-:Y:S01]  /*8420*/  FFMA.FTZ R147, R200, UR58, -R147 ;  /* 0x0000003ac8937c23 */ /* 0x000fe20008010893 */
[----:B------:R-:W-:Y:S01]  /*8430*/  FFMA.FTZ R144, R201, UR58, R144 ;  /* 0x0000003ac9907c23 */ /* 0x000fe20008010090 */
[----:B------:R2:W-:Y:S01]  /*8440*/  STS [R168+0x10f4], R164 ;  /* 0x0010f4a4a8007388 */ /* 0x0005e20000000800 */
[----:B------:R-:W-:Y:S01]  /*8450*/  FFMA.FTZ R198, R65, R195, -R198 ;  /* 0x000000c341c67223 */ /* 0x000fe200000108c6 */
[----:B0-----:R-:W-:Y:S01]  /*8460*/  FMUL.FTZ R173, R184, UR57 ;  /* 0x00000039b8ad7c20 */ /* 0x001fe20008410000 */
[----:B------:R-:W-:Y:S01]  /*8470*/  FFMA.FTZ R159, R194, UR58, R159 ;  /* 0x0000003ac29f7c23 */ /* 0x000fe2000801009f */
[----:B------:R0:W-:Y:S01]  /*8480*/  STS [R168+0x10f8], R167 ;  /* 0x0010f8a7a8007388 */ /* 0x0001e20000000800 */
[----:B------:R-:W-:Y:S01]  /*8490*/  FFMA.FTZ R189, R6, UR58, -R189 ;  /* 0x0000003a06bd7c23 */ /* 0x000fe200080108bd */
[----:B-1----:R-:W-:Y:S01]  /*84a0*/  MOV R162, UR46 ;  /* 0x0000002e00a27c02 */ /* 0x002fe20008000f00 */
[----:B------:R-:W-:Y:S01]  /*84b0*/  FFMA.FTZ R173, R186, UR58, R173 ;  /* 0x0000003abaad7c23 */ /* 0x000fe200080100ad */
[----:B------:R1:W-:Y:S01]  /*84c0*/  STS [R168+0x10fc], R171 ;  /* 0x0010fcaba8007388 */ /* 0x0003e20000000800 */
[----:B------:R-:W-:Y:S01]  /*84d0*/  FFMA.FTZ R193, R160, UR58, R193 ;  /* 0x0000003aa0c17c23 */ /* 0x000fe200080100c1 */
[----:B------:R-:W-:Y:S01]  /*84e0*/  LEA R162, R162, -R141, 0x1 ;  /* 0x8000008da2a27211 */ /* 0x000fe200078e08ff */
[----:B--2---:R-:W-:Y:S01]  /*84f0*/  FMUL.FTZ R164, R192, UR57 ;  /* 0x00000039c0a47c20 */ /* 0x004fe20008410000 */
[----:B------:R-:W-:Y:S02]  /*8500*/  BAR.SYNC.DEFER_BLOCKING 0x0 ;  /* 0x0000000000007b1d */ /* 0x000fe40000010000 */
[----:B------:R-:W-:Y:S01]  /*8510*/  ISETP.GE.AND P0, PT, R162, 0x1, PT ;  /* 0x00000001a200780c */ /* 0x000fe20003f06270 */
[C---:B0-----:R-:W-:Y:S01]  /*8520*/  FFMA.FTZ R167, R191.reuse, UR58, -R164 ;  /* 0x0000003abfa77c23 */ /* 0x041fe200080108a4 */
[----:B------:R-:W-:Y:S01]  /*8530*/  FMUL.FTZ R191, R191, UR57 ;  /* 0x00000039bfbf7c20 */ /* 0x000fe20008410000 */
[----:B-1----:R-:W-:Y:S01]  /*8540*/  FMUL.FTZ R168, R188, UR57 ;  /* 0x00000039bca87c20 */ /* 0x002fe20008410000 */
[----:B------:R-:W-:-:S02]  /*8550*/  FMUL.FTZ R171, R186, UR57 ;  /* 0x00000039baab7c20 */ /* 0x000fc40008410000 */
[----:B------:R-:W-:Y:S01]  /*8560*/  FFMA.FTZ R164, R192, UR58, R191 ;  /* 0x0000003ac0a47c23 */ /* 0x000fe200080100bf */
[----:B------:R-:W-:Y:S01]  /*8570*/  FFMA.FTZ R191, R153, UR58, R176 ;  /* 0x0000003a99bf7c23 */ /* 0x000fe200080100b0 */
[C---:B------:R-:W-:Y:S01]  /*8580*/  FFMA.FTZ R175, R187.reuse, UR58, -R168 ;  /* 0x0000003abbaf7c23 */ /* 0x040fe200080108a8 */
[----:B------:R-:W-:Y:S01]  /*8590*/  FMUL.FTZ R187, R187, UR57 ;  /* 0x00000039bbbb7c20 */ /* 0x000fe20008410000 */
[----:B------:R-:W-:Y:S01]  /*85a0*/  FFMA.FTZ R168, R58, UR58, -R179 ;  /* 0x0000003a3aa87c23 */ /* 0x000fe200080108b3 */
[----:B------:R-:W-:Y:S01]  /*85b0*/  FMUL.FTZ R58, R59, UR57 ;  /* 0x000000393b3a7c20 */ /* 0x000fe20008410000 */
[----:B------:R-:W-:Y:S01]  /*85c0*/  FFMA.FTZ R171, R184, UR58, -R171 ;  /* 0x0000003ab8ab7c23 */ /* 0x000fe200080108ab */
[----:B------:R-:W-:Y:S01]  /*85d0*/  FFMA.FTZ R179, R188, UR58, R187 ;  /* 0x0000003abcb37c23 */ /* 0x000fe200080100bb */
[----:B------:R-:W-:Y:S01]  /*85e0*/  FMUL.FTZ R187, R89, UR57 ;  /* 0x0000003959bb7c20 */ /* 0x000fe20008410000 */
[----:B------:R-:W-:Y:S01]  /*85f0*/  FFMA.FTZ R183, R177, UR58, -R58 ;  /* 0x0000003ab1b77c23 */ /* 0x000fe2000801083a */
[----:B------:R-:W-:Y:S01]  /*8600*/  FFMA.FTZ R177, R59, UR58, R174 ;  /* 0x0000003a3bb17c23 */ /* 0x000fe200080100ae */
[----:B------:R-:W-:Y:S01]  /*8610*/  FFMA.FTZ R174, R4, UR58, -R5 ;  /* 0x0000003a04ae7c23 */ /* 0x000fe20008010805 */
[C---:B------:R-:W-:Y:S01]  /*8620*/  FFMA.FTZ R58, R88.reuse, UR58, -R187 ;  /* 0x0000003a583a7c23 */ /* 0x040fe200080108bb */
[----:B------:R-:W-:Y:S01]  /*8630*/  FMUL.FTZ R88, R88, UR57 ;  /* 0x0000003958587c20 */ /* 0x000fe20008410000 */
[----:B------:R-:W-:-:S03]  /*8640*/  FMUL.FTZ R5, R4, UR57 ;  /* 0x0000003904057c20 */ /* 0x000fc60008410000 */
[----:B------:R-:W-:Y:S01]  /*8650*/  FFMA.FTZ R187, R89, UR58, R88 ;  /* 0x0000003a59bb7c23 */ /* 0x000fe20008010058 */
[----:B------:R-:W-:Y:S01]  /*8660*/  FMUL.FTZ R88, R153, UR57 ;  /* 0x0000003999587c20 */ /* 0x000fe20008410000 */
[----:B------:R-:W-:-:S03]  /*8670*/  FFMA.FTZ R176, R158, UR58, R5 ;  /* 0x0000003a9eb07c23 */ /* 0x000fc60008010005 */
[----:B------:R-:W-:Y:S01]  /*8680*/  FFMA.FTZ R88, R7, UR58, -R88 ;  /* 0x0000003a07587c23 */ /* 0x000fe20008010858 */
[----:B------:R-:W-:Y:S06]  /*8690*/  @!P0 BRA `(.L_x_14320) ;  /* 0x0000000000748947 */ /* 0x000fec0003800000 */
[C---:B------:R-:W-:Y:S01]  /*86a0*/  LEA.HI.SX32 R4, R141.reuse, R141, 0x1b ;  /* 0x0000008d8d047211 */ /* 0x040fe200078fdaff */
[----:B------:R-:W-:Y:S01]  /*86b0*/  UIMAD UR47, UR56, UR32, URZ ;  /* 0x00000020382f72a4 */ /* 0x000fe2000f8e023f */
[----:B------:R-:W-:Y:S01]  /*86c0*/  MOV R7, UR28 ;  /* 0x0000001c00077c02 */ /* 0x000fe20008000f00 */
[----:B------:R-:W-:Y:S01]  /*86d0*/  ULEA UR46, UR49, 0xfffffc00, 0xa ;  /* 0xfffffc00312e7891 */ /* 0x000fe2000f8e503f */
[----:B------:R-:W-:Y:S01]  /*86e0*/  LEA R6, R4, UR54, 0x2 ;  /* 0x0000003604067c11 */ /* 0x000fe2000f8e10ff */
        /* <DEDUP_REMOVED lines=24> */
.L_x_14320:
[----:B------:R-:W-:Y:S05]  /*8870*/  BSYNC B0 ;  /* 0x0000000000007941 */ /* 0x000fea0003800000 */
.L_x_14319:
[----:B------:R-:W-:Y:S01]  /*8880*/  USHF.R.U32.HI UR46, URZ, 0x1, UR31 ;  /* 0x000000013f2e7899 */ /* 0x000fe2000801161f */
[----:B------:R-:W1:Y:S01]  /*8890*/  LDC.64 R4, c[0x0][0x380] ;  /* 0x0000e000ff047b82 */ /* 0x000e620000000a00 */
[----:B------:R-:W-:Y:S01]  /*88a0*/  USHF.R.U64 UR57, UR30, 0x1, UR31 ;  /* 0x000000011e397899 */ /* 0x000fe2000800121f */
[----:B------:R-:W-:Y:S01]  /*88b0*/  FMUL.FTZ R195, R64, R195 ;  /* 0x000000c340c37220 */ /* 0x000fe20000410000 */
[----:B------:R-:W-:Y:S01]  /*88c0*/  UIMAD UR58, UR46, UR11, URZ ;  /* 0x0000000b2e3a72a4 */ /* 0x000fe2000f8e023f */
[----:B------:R-:W-:Y:S01]  /*88d0*/  FADD.FTZ R166, R161, R166 ;  /* 0x000000a6a1a67221 */ /* 0x000fe20000010000 */
[----:B------:R-:W-:Y:S01]  /*88e0*/  UIMAD.WIDE.U32 UR46, UR57, UR11, URZ ;  /* 0x0000000b392e72a5 */ /* 0x000fe2000f8e003f */
[----:B------:R-:W-:Y:S01]  /*88f0*/  FFMA.FTZ R195, R154, R65, R195 ;  /* 0x000000419ac37223 */ /* 0x000fe200000100c3 */
[----:B------:R-:W-:Y:S01]  /*8900*/  UIMAD UR58, UR55, UR57, UR58 ;  /* 0x00000039373a72a4 */ /* 0x000fe2000f8e023a */
[C---:B------:R-:W-:Y:S01]  /*8910*/  FMUL.FTZ R161, R107.reuse, R201 ;  /* 0x000000c96ba17220 */ /* 0x040fe20000410000 */
[----:B------:R-:W-:Y:S01]  /*8920*/  UIMAD UR56, UR56, UR32, URZ ;  /* 0x00000020383872a4 */ /* 0x000fe2000f8e023f */
[----:B0-----:R-:W-:Y:S01]  /*8930*/  FMUL.FTZ R7, R107, R200 ;  /* 0x000000c86b077220 */ /* 0x001fe20000410000 */
[----:B------:R-:W-:Y:S01]  /*8940*/  UIADD3 UR47, UR58, UR47, URZ ;  /* 0x0000002f3a2f7290 */ /* 0x000fe2000fffe03f */
[----:B------:R-:W-:Y:S01]  /*8950*/  FADD.FTZ R197, R197, R180 ;  /* 0x000000b4c5c57221 */ /* 0x000fe20000010000 */
[----:B------:R-:W-:Y:S01]  /*8960*/  UIMAD UR55, UR12, UR33, UR56 ;  /* 0x000000210c3772a4 */ /* 0x000fe2000f8e0238 */
[----:B------:R-:W-:Y:S01]  /*8970*/  FADD.FTZ R182, R182, R195 ;  /* 0x000000c3b6b67221 */ /* 0x000fe20000010000 */
[----:B------:R-:W-:Y:S01]  /*8980*/  UIMAD.WIDE.U32 UR46, UR12, UR32, UR46 ;  /* 0x000000200c2e72a5 */ /* 0x000fe2000f8e002e */
[----:B------:R-:W-:Y:S01]  /*8990*/  FADD.FTZ R180, -R93, R84 ;  /* 0x000000545db47221 */ /* 0x000fe20000010100 */
[C---:B------:R-:W-:Y:S01]  /*89a0*/  FMUL.FTZ R195, R66.reuse, R161 ;  /* 0x000000a142c37220 */ /* 0x040fe20000410000 */
[-C--:B------:R-:W-:Y:S01]  /*89b0*/  FMUL.FTZ R184, R66, R7.reuse ;  /* 0x0000000742b87220 */ /* 0x080fe20000410000 */
[----:B------:R-:W-:Y:S01]  /*89c0*/  UIADD3 UR55, UR55, UR47, URZ ;  /* 0x0000002f37377290 */ /* 0x000fe2000fffe03f */
[----:B------:R-:W-:Y:S01]  /*89d0*/  FADD.FTZ R197, R197, R198 ;  /* 0x000000c6c5c57221 */ /* 0x000fe20000010000 */
[----:B------:R-:W-:Y:S01]  /*89e0*/  ULEA UR56, UP0, UR46, UR34, 0x3 ;  /* 0x000000222e387291 */ /* 0x000fe2000f80183f */
[----:B------:R-:W-:Y:S01]  /*89f0*/  FMUL.FTZ R209, R105, R204 ;  /* 0x000000cc69d17220 */ /* 0x000fe20000410000 */
[----:B------:R-:W-:Y:S01]  /*8a00*/  UIADD3 UR47, UR6, -UR51, URZ ;  /* 0x80000033062f7290 */ /* 0x000fe2000fffe03f */
[----:B------:R-:W-:Y:S01]  /*8a10*/  FFMA.FTZ R198, R180, R7, -R195 ;  /* 0x00000007b4c67223 */ /* 0x000fe200000108c3 */
[----:B------:R-:W-:Y:S01]  /*8a20*/  ULEA.HI.X UR55, UR46, UR35, UR55, 0x3, UP0 ;  /* 0x000000232e377291 */ /* 0x000fe200080f1c37 */
[----:B------:R-:W-:Y:S01]  /*8a30*/  FFMA.FTZ R199, R161, R180, R184 ;  /* 0x000000b4a1c77223 */ /* 0x000fe200000100b8 */
[----:B------:R-:W-:Y:S01]  /*8a40*/  UIMAD UR46, UR47, -0x400, URZ ;  /* 0xfffffc002f2e78a4 */ /* 0x000fe2000f8e023f */
[----:B------:R-:W-:Y:S01]  /*8a50*/  LEA R6, P0, R141, UR56, 0x2 ;  /* 0x000000388d067c11 */ /* 0x000fe2000f8010ff */
[----:B------:R-:W-:Y:S01]  /*8a60*/  USHF.L.U64.HI UR47, UR8, 0x2, UR9 ;  /* 0x00000002082f7899 */ /* 0x000fe20008010209 */
[----:B------:R-:W-:Y:S01]  /*8a70*/  FMUL.FTZ R195, R105, R205 ;  /* 0x000000cd69c37220 */ /* 0x000fe20000410000 */
[----:B------:R-:W-:Y:S01]  /*8a80*/  FADD.FTZ R172, -R91, R172 ;  /* 0x000000ac5bac7221 */ /* 0x000fe20000010100 */
[----:B------:R-:W-:Y:S01]  /*8a90*/  LEA.HI.X R7, R141, UR55, RZ, 0x2, P0 ;  /* 0x000000378d077c11 */ /* 0x000fe200080f14ff */
[----:B------:R-:W-:Y:S01]  /*8aa0*/  FMUL.FTZ R184, R62, R209 ;  /* 0x000000d13eb87220 */ /* 0x000fe20000410000 */
[----:B------:R-:W-:Y:S01]  /*8ab0*/  MOV R215, UR46 ;  /* 0x0000002e00d77c02 */ /* 0x000fe20008000f00 */
[----:B------:R-:W-:Y:S01]  /*8ac0*/  FADD.FTZ R182, R182, R199 ;  /* 0x000000c7b6b67221 */ /* 0x000fe20000010000 */
[----:B------:R-:W-:Y:S01]  /*8ad0*/  USHF.L.U32 UR46, UR8, 0x2, URZ ;  /* 0x00000002082e7899 */ /* 0x000fe2000800063f */
[----:B------:R-:W-:Y:S01]  /*8ae0*/  FFMA.FTZ R199, R195, R172, R184 ;  /* 0x000000acc3c77223 */ /* 0x000fe200000100b8 */
[----:B-1----:R-:W-:-:S02]  /*8af0*/  IMAD R184, R4, UR47, RZ ;  /* 0x0000002f04b87c24 */ /* 0x002fc4000f8e02ff */
[----:B------:R-:W-:Y:S01]  /*8b00*/  FADD.FTZ R197, R197, R198 ;  /* 0x000000c6c5c57221 */ /* 0x000fe20000010000 */
[----:B------:R-:W-:Y:S01]  /*8b10*/  IMAD.WIDE R6, R215, 0x4, R6 ;  /* 0x00000004d7067825 */ /* 0x000fe200078e0206 */
[----:B------:R-:W-:-:S03]  /*8b20*/  IADD3 R198, R141, 0x20, RZ ;  /* 0x000000208dc67810 */ /* 0x000fc60007ffe0ff */
[C---:B------:R-:W-:Y:S01]  /*8b30*/  FMUL.FTZ R84, R108.reuse, R203 ;  /* 0x000000cb6c547220 */ /* 0x040fe20000410000 */
[----:B------:R-:W-:Y:S01]  /*8b40*/  FMUL.FTZ R233, R108, R233 ;  /* 0x000000e96ce97220 */ /* 0x000fe20000410000 */
[----:B------:R-:W-:Y:S01]  /*8b50*/  IMAD R5, R5, UR46, R184 ;  /* 0x0000002e05057c24 */ /* 0x000fe2000f8e02b8 */
[----:B------:R-:W-:Y:S01]  /*8b60*/  LEA.HI.SX32 R198, R198, R141, 0x1b ;  /* 0x0000008dc6c67211 */ /* 0x000fe200078fdaff */
[----:B------:R-:W-:-:S04]  /*8b70*/  IMAD.WIDE.U32 R6, R4, UR46, R6 ;  /* 0x0000002e04067c25 */ /* 0x000fc8000f8e0006 */
[----:B------:R-:W-:Y:S01]  /*8b80*/  FADD.FTZ R235, -R92, R235 ;  /* 0x000000eb5ceb7221 */ /* 0x000fe20000010100 */
[----:B------:R-:W-:Y:S01]  /*8b90*/  FMUL.FTZ R200, R60, R84 ;  /* 0x000000543cc87220 */ /* 0x000fe20000410000 */
[----:B------:R-:W-:Y:S01]  /*8ba0*/  ISETP.GE.AND P0, PT, R162, 0x21, PT ;  /* 0x00000021a200780c */ /* 0x000fe20003f06270 */
[----:B------:R-:W-:Y:S01]  /*8bb0*/  FMUL.FTZ R211, R62, R195 ;  /* 0x000000c33ed37220 */ /* 0x000fe20000410000 */
[----:B------:R-:W-:Y:S01]  /*8bc0*/  IADD3 R7, R7, R5, RZ ;  /* 0x0000000507077210 */ /* 0x000fe20007ffe0ff */
[-C--:B------:R-:W-:Y:S01]  /*8bd0*/  FFMA.FTZ R200, R235, R233.reuse, -R200 ;  /* 0x000000e9ebc87223 */ /* 0x080fe200000108c8 */
[----:B------:R-:W-:Y:S01]  /*8be0*/  LEA R5, R198, UR54, 0x2 ;  /* 0x00000036c6057c11 */ /* 0x000fe2000f8e10ff */
[----:B------:R-:W-:Y:S01]  /*8bf0*/  FADD.FTZ R165, R56, -R165 ;  /* 0x800000a538a57221 */ /* 0x000fe20000010000 */
[----:B------:R-:W-:Y:S01]  /*8c00*/  FMUL.FTZ R233, R60, R233 ;  /* 0x000000e93ce97220 */ /* 0x000fe20000410000 */
[----:B------:R-:W-:Y:S01]  /*8c10*/  FMUL.FTZ R56, R106, R207 ;  /* 0x000000cf6a387220 */ /* 0x000fe20000410000 */
[----:B------:R-:W-:Y:S01]  /*8c20*/  FFMA.FTZ R202, R172, R209, -R211 ;  /* 0x000000d1acca7223 */ /* 0x000fe200000108d3 */
[----:B------:R-:W-:Y:S01]  /*8c30*/  FADD.FTZ R197, R197, R200 ;  /* 0x000000c8c5c57221 */ /* 0x000fe20000010000 */
[----:B------:R-:W0:Y:S01]  /*8c40*/  LDS R5, [R5+0x1100] ;  /* 0x0011000005057984 */ /* 0x000e220000000800 */
[----:B------:R-:W-:Y:S01]  /*8c50*/  FFMA.FTZ R233, R84, R235, R233 ;  /* 0x000000eb54e97223 */ /* 0x000fe200000100e9 */
[----:B------:R-:W-:Y:S01]  /*8c60*/  IADD3 R200, R141, 0x40, RZ ;  /* 0x000000408dc87810 */ /* 0x000fe20007ffe0ff */
[----:B------:R-:W-:Y:S01]  /*8c70*/  FMUL.FTZ R4, R106, R231 ;  /* 0x000000e76a047220 */ /* 0x000fe20000410000 */
[----:B------:R-:W-:Y:S01]  /*8c80*/  FADD.FTZ R163, -R90, R163 ;  /* 0x000000a35aa37221 */ /* 0x000fe20000010100 */
[----:B------:R-:W-:Y:S01]  /*8c90*/  FMUL.FTZ R184, R57, R56 ;  /* 0x0000003839b87220 */ /* 0x000fe20000410000 */
[----:B------:R-:W-:Y:S01]  /*8ca0*/  FADD.FTZ R197, R197, R202 ;  /* 0x000000cac5c57221 */ /* 0x000fe20000010000 */
[----:B------:R-:W-:Y:S01]  /*8cb0*/  FADD.FTZ R182, R182, R233 ;  /* 0x000000e9b6b67221 */ /* 0x000fe20000010000 */
[----:B------:R-:W-:Y:S01]  /*8cc0*/  IADD3 R202, R141, 0x60, RZ ;  /* 0x000000608dca7810 */ /* 0x000fe20007ffe0ff */
[----:B------:R-:W-:Y:S01]  /*8cd0*/  FFMA.FTZ R184, R163, R4, -R184 ;  /* 0x00000004a3b87223 */ /* 0x000fe200000108b8 */
[----:B------:R-:W-:Y:S01]  /*8ce0*/  LEA.HI.SX32 R200, R200, R141, 0x1b ;  /* 0x0000008dc8c87211 */ /* 0x000fe200078fdaff */
[----:B------:R-:W-:Y:S01]  /*8cf0*/  BSSY B0, `(.L_x_14321) ;  /* 0x0000009000007945 */ /* 0x000fe20003800000 */
[----:B------:R-:W-:Y:S01]  /*8d00*/  FADD.FTZ R182, R182, R199 ;  /* 0x000000c7b6b67221 */ /* 0x000fe20000010000 */
[C---:B------:R-:W-:Y:S01]  /*8d10*/  ISETP.GE.AND P1, PT, R162.reuse, 0x41, PT ;  /* 0x00000041a200780c */ /* 0x040fe20003f26270 */
[----:B------:R-:W-:Y:S01]  /*8d20*/  FADD.FTZ R184, R197, R184 ;  /* 0x000000b8c5b87221 */ /* 0x000fe20000010000 */
[----:B------:R-:W-:-:S02]  /*8d30*/  ISETP.GE.AND P2, PT, R162, 0x61, PT ;  /* 0x00000061a200780c */ /* 0x000fc40003f46270 */
[----:B------:R-:W-:Y:S02]  /*8d40*/  LEA.HI.SX32 R202, R202, R141, 0x1b ;  /* 0x0000008dcaca7211 */ /* 0x000fe400078fdaff */
[----:B------:R-:W-:Y:S01]  /*8d50*/  LEA R200, R200, UR54, 0x2 ;  /* 0x00000036c8c87c11 */ /* 0x000fe2000f8e10ff */
[----:B------:R-:W-:Y:S08]  /*8d60*/  @!P0 BRA `(.L_x_14322) ;  /* 0x0000000000048947 */ /* 0x000ff00003800000 */
[----:B0-----:R1:W-:Y:S02]  /*8d70*/  REDG.E.ADD.F32.FTZ.RN.STRONG.GPU desc[UR20][R6.64+-0xf80], R5 ;  /* 0xfff08005060079a6 */ /* 0x0013e4000c10f394 */
.L_x_14322:
[----:B------:R-:W-:Y:S05]  /*8d80*/  BSYNC B0 ;  /* 0x0000000000007941 */ /* 0x000fea0003800000 */
.L_x_14321:
[----:B01----:R0:W1:Y:S01]  /*8d90*/  LDS R5, [R200+0x1180] ;  /* 0x00118000c8057984 */ /* 0x0030620000000800 */
[----:B------:R-:W-:Y:S01]  /*8da0*/  BSSY B0, `(.L_x_14323) ;  /* 0x0000004000007945 */ /* 0x000fe20003800000 */
[----:B------:R-:W-:-:S03]  /*8db0*/  LEA R202, R202, UR54, 0x2 ;  /* 0x00000036caca7c11 */ /* 0x000fc6000f8e10ff */
[----:B------:R-:W-:Y:S05]  /*8dc0*/  @!P1 BRA `(.L_x_14324) ;  /* 0x0000000000049947 */ /* 0x000fea0003800000 */
[----:B-1----:R2:W-:Y:S02]  /*8dd0*/  REDG.E.ADD.F32.FTZ.RN.STRONG.GPU desc[UR20][R6.64+-0xf00], R5 ;  /* 0xfff10005060079a6 */ /* 0x0025e4000c10f394 */
.L_x_14324:
[----:B------:R-:W-:Y:S05]  /*8de0*/  BSYNC B0 ;  /* 0x0000000000007941 */ /* 0x000fea0003800000 */
.L_x_14323:
[----:B-12---:R1:W2:Y:S01]  /*8df0*/  LDS R5, [R202+0x1200] ;  /* 0x00120000ca057984 */ /* 0x0062a20000000800 */
[----:B------:R-:W-:Y:S01]  /*8e00*/  BSSY B0, `(.L_x_14325) ;  /* 0x0000005000007945 */ /* 0x000fe20003800000 */
[C---:B------:R-:W-:Y:S02]  /*8e10*/  IADD3 R198, R141.reuse, 0x80, RZ ;  /* 0x000000808dc67810 */ /* 0x040fe40007ffe0ff */
[----:B0-----:R-:W-:Y:S01]  /*8e20*/  IADD3 R200, R141, 0xa0, RZ ;  /* 0x000000a08dc87810 */ /* 0x001fe20007ffe0ff */
[----:B------:R-:W-:Y:S06]  /*8e30*/  @!P2 BRA `(.L_x_14326) ;  /* 0x000000000004a947 */ /* 0x000fec0003800000 */
[----:B--2---:R0:W-:Y:S02]  /*8e40*/  REDG.E.ADD.F32.FTZ.RN.STRONG.GPU desc[UR20][R6.64+-0xe80], R5 ;  /* 0xfff18005060079a6 */ /* 0x0041e4000c10f394 */
.L_x_14326:
[----:B------:R-:W-:Y:S05]  /*8e50*/  BSYNC B0 ;  /* 0x0000000000007941 */ /* 0x000fea0003800000 */
.L_x_14325:
[-C--:B------:R-:W-:Y:S01]  /*8e60*/  LEA.HI.SX32 R198, R198, R141.reuse, 0x1b ;  /* 0x0000008dc6c67211 */ /* 0x080fe200078fdaff */
[----:B------:R-:W-:Y:S01]  /*8e70*/  BSSY B0, `(.L_x_14327) ;  /* 0x0000011000007945 */ /* 0x000fe20003800000 */
[----:B------:R-:W-:Y:S02]  /*8e80*/  ISETP.GE.AND P6, PT, R162, 0x81, PT ;  /* 0x00000081a200780c */ /* 0x000fe40003fc6270 */
[----:B0-2---:R-:W-:Y:S02]  /*8e90*/  LEA R5, R198, UR54, 0x2 ;  /* 0x00000036c6057c11 */ /* 0x005fe4000f8e10ff */
[C---:B-1----:R-:W-:Y:S02]  /*8ea0*/  IADD3 R202, R141.reuse, 0xc0, RZ ;  /* 0x000000c08dca7810 */ /* 0x042fe40007ffe0ff */
        /* <DEDUP_REMOVED lines=13> */
.L_x_14328:
[----:B------:R-:W-:Y:S05]  /*8f80*/  BSYNC B0 ;  /* 0x0000000000007941 */ /* 0x000fea0003800000 */
.L_x_14327:
[----:B01----:R0:W1:Y:S01]  /*8f90*/  LDS R5, [R200+0x1300] ;  /* 0x00130000c8057984 */ /* 0x0030620000000800 */
[----:B------:R-:W-:Y:S01]  /*8fa0*/  BSSY B0, `(.L_x_14329) ;  /* 0x0000006000007945 */ /* 0x000fe20003800000 */
[----:B------:R-:W-:Y:S02]  /*8fb0*/  IADD3 R198, R141, 0x100, RZ ;  /* 0x000001008dc67810 */ /* 0x000fe40007ffe0ff */
[----:B------:R-:W-:Y:S02]  /*8fc0*/  LEA.HI.SX32 R204, R204, R141, 0x1b ;  /* 0x0000008dcccc7211 */ /* 0x000fe400078fdaff */
[----:B------:R-:W-:Y:S01]  /*8fd0*/  LEA R202, R202, UR54, 0x2 ;  /* 0x00000036caca7c11 */ /* 0x000fe2000f8e10ff */
[----:B------:R-:W-:Y:S06]  /*8fe0*/  @!P0 BRA `(.L_x_14330) ;  /* 0x0000000000048947 */ /* 0x000fec0003800000 */
[----:B-1----:R2:W-:Y:S02]  /*8ff0*/  REDG.E.ADD.F32.FTZ.RN.STRONG.GPU desc[UR20][R6.64+-0xd80], R5 ;  /* 0xfff28005060079a6 */ /* 0x0025e4000c10f394 */
.L_x_14330:
[----:B------:R-:W-:Y:S05]  /*9000*/  BSYNC B0 ;  /* 0x0000000000007941 */ /* 0x000fea0003800000 */
.L_x_14329:
[----:B-12---:R1:W2:Y:S01]  /*9010*/  LDS R5, [R202+0x1380] ;  /* 0x00138000ca057984 */ /* 0x0062a20000000800 */
[----:B------:R-:W-:Y:S01]  /*9020*/  BSSY B0, `(.L_x_14331) ;  /* 0x0000006000007945 */ /* 0x000fe20003800000 */
[----:B0-----:R-:W-:Y:S02]  /*9030*/  IADD3 R200, R141, 0x120, RZ ;  /* 0x000001208dc87810 */ /* 0x001fe40007ffe0ff */
[----:B------:R-:W-:Y:S02]  /*9040*/  LEA.HI.SX32 R198, R198, R141, 0x1b ;  /* 0x0000008dc6c67211 */ /* 0x000fe400078fdaff */
[----:B------:R-:W-:Y:S01]  /*9050*/  LEA R204, R204, UR54, 0x2 ;  /* 0x00000036cccc7c11 */ /* 0x000fe2000f8e10ff */
[----:B------:R-:W-:Y:S06]  /*9060*/  @!P1 BRA `(.L_x_14332) ;  /* 0x0000000000049947 */ /* 0x000fec0003800000 */
[----:B--2---:R0:W-:Y:S02]  /*9070*/  REDG.E.ADD.F32.FTZ.RN.STRONG.GPU desc[UR20][R6.64+-0xd00], R5 ;  /* 0xfff30005060079a6 */ /* 0x0041e4000c10f394 */
.L_x_14332:
[----:B------:R-:W-:Y:S05]  /*9080*/  BSYNC B0 ;  /* 0x0000000000007941 */ /* 0x000fea0003800000 */
.L_x_14331:
[----:B0-2---:R0:W2:Y:S01]  /*9090*/  LDS R5, [R204+0x1400] ;  /* 0x00140000cc057984 */ /* 0x0050a20000000800 */
[----:B------:R-:W-:Y:S01]  /*90a0*/  BSSY B0, `(.L_x_14333) ;  /* 0x0000006000007945 */ /* 0x000fe20003800000 */
[----:B-1----:R-:W-:Y:S02]  /*90b0*/  IADD3 R202, R141, 0x140, RZ ;  /* 0x000001408dca7810 */ /* 0x002fe40007ffe0ff */
[----:B------:R-:W-:Y:S02]  /*90c0*/  LEA.HI.SX32 R200, R200, R141, 0x1b ;  /* 0x0000008dc8c87211 */ /* 0x000fe400078fdaff */
[----:B------:R-:W-:Y:S01]  /*90d0*/  LEA R198, R198, UR54, 0x2 ;  /* 0x00000036c6c67c11 */ /* 0x000fe2000f8e10ff */
[----:B------:R-:W-:Y:S06]  /*90e0*/  @!P2 BRA `(.L_x_14334) ;  /* 0x000000000004a947 */ /* 0x000fec0003800000 */
[----:B--2---:R1:W-:Y:S02]  /*90f0*/  REDG.E.ADD.F32.FTZ.RN.STRONG.GPU desc[UR20][R6.64+-0xc80], R5 ;  /* 0xfff38005060079a6 */ /* 0x0043e4000c10f394 */
.L_x_14334:
[----:B------:R-:W-:Y:S05]  /*9100*/  BSYNC B0 ;  /* 0x0000000000007941 */ /* 0x000fea0003800000 */
.L_x_14333:
[----:B-12---:R1:W2:Y:S01]  /*9110*/  LDS R5, [R198+0x1480] ;  /* 0x00148000c6057984 */ /* 0x0062a20000000800 */
[----:B------:R-:W-:Y:S01]  /*9120*/  BSSY B0, `(.L_x_14335) ;  /* 0x0000005000007945 */ /* 0x000fe20003800000 */
[----:B------:R-:W-:Y:S02]  /*9130*/  LEA.HI.SX32 R202, R202, R141, 0x1b ;  /* 0x0000008dcaca7211 */ /* 0x000fe400078fdaff */
[----:B------:R-:W-:Y:S01]  /*9140*/  LEA R200, R200, UR54, 0x2 ;  /* 0x00000036c8c87c11 */ /* 0x000fe2000f8e10ff */
[----:B------:R-:W-:Y:S06]  /*9150*/  @!P3 BRA `(.L_x_14336) ;  /* 0x000000000004b947 */ /* 0x000fec0003800000 */
[----:B--2---:R3:W-:Y:S02]  /*9160*/  REDG.E.ADD.F32.FTZ.RN.STRONG.GPU desc[UR20][R6.64+-0xc00], R5 ;  /* 0xfff40005060079a6 */ /* 0x0047e4000c10f394 */
.L_x_14336:
[----:B------:R-:W-:Y:S05]  /*9170*/  BSYNC B0 ;  /* 0x0000000000007941 */ /* 0x000fea0003800000 */
.L_x_14335:
[----:B--23--:R2:W3:Y:S01]  /*9180*/  LDS R5, [R200+0x1500] ;  /* 0x00150000c8057984 */ /* 0x00c4e20000000800 */
[----:B------:R-:W-:Y:S01]  /*9190*/  BSSY B0, `(.L_x_14337) ;  /* 0x0000004000007945 */ /* 0x000fe20003800000 */
[----:B------:R-:W-:-:S03]  /*91a0*/  LEA R202, R202, UR54, 0x2 ;  /* 0x00000036caca7c11 */ /* 0x000fc6000f8e10ff */
[----:B------:R-:W-:Y:S05]  /*91b0*/  @!P4 BRA `(.L_x_14338) ;  /* 0x000000000004c947 */ /* 0x000fea0003800000 */
[----:B---3--:R4:W-:Y:S02]  /*91c0*/  REDG.E.ADD.F32.FTZ.RN.STRONG.GPU desc[UR20][R6.64+-0xb80], R5 ;  /* 0xfff48005060079a6 */ /* 0x0089e4000c10f394 */
.L_x_14338:
[----:B------:R-:W-:Y:S05]  /*91d0*/  BSYNC B0 ;  /* 0x0000000000007941 */ /* 0x000fea0003800000 */
.L_x_14337:
[----:B---34-:R3:W4:Y:S01]  /*91e0*/  LDS R5, [R202+0x1580] ;  /* 0x00158000ca057984 */ /* 0x0187220000000800 */
[----:B------:R-:W-:Y:S01]  /*91f0*/  BSSY B0, `(.L_x_14339) ;  /* 0x0000005000007945 */ /* 0x000fe20003800000 */
[C---:B-1----:R-:W-:Y:S02]  /*9200*/  IADD3 R198, R141.reuse, 0x160, RZ ;  /* 0x000001608dc67810 */ /* 0x042fe40007ffe0ff */
[----:B--2---:R-:W-:Y:S01]  /*9210*/  IADD3 R200, R141, 0x180, RZ ;  /* 0x000001808dc87810 */ /* 0x004fe20007ffe0ff */
[----:B------:R-:W-:Y:S06]  /*9220*/  @!P5 BRA `(.L_x_14340) ;  /* 0x000000000004d947 */ /* 0x000fec0003800000 */
[----:B----4-:R1:W-:Y:S02]  /*9230*/  REDG.E.ADD.F32.FTZ.RN.STRONG.GPU desc[UR20][R6.64+-0xb00], R5 ;  /* 0xfff50005060079a6 */ /* 0x0103e4000c10f394 */
.L_x_14340:
[----:B------:R-:W-:Y:S05]  /*9240*/  BSYNC B0 ;  /* 0x0000000000007941 */ /* 0x000fea0003800000 */
.L_x_14339:
[-C--:B------:R-:W-:Y:S01]  /*9250*/  LEA.HI.SX32 R198, R198, R141.reuse, 0x1b ;  /* 0x0000008dc6c67211 */ /* 0x080fe200078fdaff */
[----:B------:R-:W-:Y:S01]  /*9260*/  BSSY B0, `(.L_x_14341) ;  /* 0x0000011000007945 */ /* 0x000fe20003800000 */
[----:B------:R-:W-:Y:S02]  /*9270*/  ISETP.GE.AND P6, PT, R162, 0x161, PT ;  /* 0x00000161a200780c */ /* 0x000fe40003fc6270 */
[----:B-1--4-:R-:W-:Y:S02]  /*9280*/  LEA R5, R198, UR54, 0x2 ;  /* 0x00000036c6057c11 */ /* 0x012fe4000f8e10ff */
[C---:B---3--:R-:W-:Y:S02]  /*9290*/  IADD3 R202, R141.reuse, 0x1a0, RZ ;  /* 0x000001a08dca7810 */ /* 0x048fe40007ffe0ff */
        /* <DEDUP_REMOVED lines=12> */
[----:B-1----:R0:W-:Y:S02]  /*9360*/  REDG.E.ADD.F32.FTZ.RN.STRONG.GPU desc[UR20][R6.64+-0xa80], R5 ;  /* 0xfff58005060079a6 */ /* 0x0021e4000c10f394 */
.L_x_14342:
[----:B------:R-:W-:Y:S05]  /*9370*/  BSYNC B0 ;  /* 0x0000000000007941 */ /* 0x000fea0003800000 */
.L_x_14341:
[----:B01----:R0:W1:Y:S01]  /*9380*/  LDS R5, [R200+0x1680] ;  /* 0x00168000c8057984 */ /* 0x0030620000000800 */
[----:B------:R-:W-:Y:S01]  /*9390*/  BSSY B0, `(.L_x_14343) ;  /* 0x0000006000007945 */ /* 0x000fe20003800000 */
[----:B------:R-:W-:Y:S02]  /*93a0*/  IADD3 R198, R141, 0x1e0, RZ ;  /* 0x000001e08dc67810 */ /* 0x000fe40007ffe0ff */
[----:B------:R-:W-:Y:S02]  /*93b0*/  LEA.HI.SX32 R204, R204, R141, 0x1b ;  /* 0x0000008dcccc7211 */ /* 0x000fe400078fdaff */
[----:B------:R-:W-:Y:S01]  /*93c0*/  LEA R202, R202, UR54, 0x2 ;  /* 0x00000036caca7c11 */ /* 0x000fe2000f8e10ff */
[----:B------:R-:W-:Y:S06]  /*93d0*/  @!P0 BRA `(.L_x_14344) ;  /* 0x0000000000048947 */ /* 0x000fec0003800000 */
[----:B-1----:R2:W-:Y:S02]  /*93e0*/  REDG.E.ADD.F32.FTZ.RN.STRONG.GPU desc[UR20][R6.64+-0xa00], R5 ;  /* 0xfff60005060079a6 */ /* 0x0025e4000c10f394 */
.L_x_14344:
[----:B------:R-:W-:Y:S05]  /*93f0*/  BSYNC B0 ;  /* 0x0000000000007941 */ /* 0x000fea0003800000 */
.L_x_14343:
[----:B-12---:R1:W2:Y:S01]  /*9400*/  LDS R5, [R202+0x1700] ;  /* 0x00170000ca057984 */ /* 0x0062a20000000800 */
[----:B------:R-:W-:Y:S01]  /*9410*/  BSSY B0, `(.L_x_14345) ;  /* 0x0000006000007945 */ /* 0x000fe20003800000 */
[----:B------:R-:W-:Y:S02]  /*9420*/  IADD3 R208, R141, 0x200, RZ ;  /* 0x000002008dd07810 */ /* 0x000fe40007ffe0ff */
[----:B------:R-:W-:Y:S02]  /*9430*/  LEA.HI.SX32 R198, R198, R141, 0x1b ;  /* 0x0000008dc6c67211 */ /* 0x000fe400078fdaff */
[----:B------:R-:W-:Y:S01]  /*9440*/  LEA R204, R204, UR54, 0x2 ;  /* 0x00000036cccc7c11 */ /* 0x000fe2000f8e10ff */
[----:B------:R-:W-:Y:S06]  /*9450*/  @!P1 BRA `(.L_x_14346) ;  /* 0x0000000000049947 */ /* 0x000fec0003800000 */
[----:B--2---:R3:W-:Y:S02]  /*9460*/  REDG.E.ADD.F32.FTZ.RN.STRONG.GPU desc[UR20][R6.64+-0x980], R5 ;  /* 0xfff68005060079a6 */ /* 0x0047e4000c10f394 */
.L_x_14346:
[----:B------:R-:W-:Y:S05]  /*9470*/  BSYNC B0 ;  /* 0x0000000000007941 */ /* 0x000fea0003800000 */
.L_x_14345:
[----:B--23--:R2:W3:Y:S01]  /*9480*/  LDS R5, [R204+0x1780] ;  /* 0x00178000cc057984 */ /* 0x00c4e20000000800 */
[----:B------:R-:W-:Y:S01]  /*9490*/  BSSY B0, `(.L_x_14347) ;  /* 0x0000006000007945 */ /* 0x000fe20003800000 */
[----:B0-----:R-:W-:Y:S02]  /*94a0*/  IADD3 R200, R141, 0x220, RZ ;  /* 0x000002208dc87810 */ /* 0x001fe40007ffe0ff */
[----:B------:R-:W-:Y:S02]  /*94b0*/  LEA.HI.SX32 R197, R208, R141, 0x1b ;  /* 0x0000008dd0c57211 */ /* 0x000fe400078fdaff */
[----:B------:R-:W-:Y:S01]  /*94c0*/  LEA R198, R198, UR54, 0x2 ;  /* 0x00000036c6c67c11 */ /* 0x000fe2000f8e10ff */
[----:B------:R-:W-:Y:S06]  /*94d0*/  @!P2 BRA `(.L_x_14348) ;  /* 0x000000000004a947 */ /* 0x000fec0003800000 */
[----:B---3--:R0:W-:Y:S02]  /*94e0*/  REDG.E.ADD.F32.FTZ.RN.STRONG.GPU desc[UR20][R6.64+-0x900], R5 ;  /* 0xfff70005060079a6 */ /* 0x0081e4000c10f394 */
.L_x_14348:
[----:B------:R-:W-:Y:S05]  /*94f0*/  BSYNC B0 ;  /* 0x0000000000007941 */ /* 0x000fea0003800000 */
.L_x_14347:
[----:B0--3--:R0:W3:Y:S01]  /*9500*/  LDS R5, [R198+0x1800] ;  /* 0x00180000c6057984 */ /* 0x0090e20000000800 */
[----:B------:R-:W-:Y:S01]  /*9510*/  BSSY B0, `(.L_x_14349) ;  /* 0x0000005000007945 */ /* 0x000fe20003800000 */
[----:B------:R-:W-:Y:S02]  /*9520*/  LEA.HI.SX32 R200, R200, R141, 0x1b ;  /* 0x0000008dc8c87211 */ /* 0x000fe400078fdaff */
[----:B------:R-:W-:Y:S01]  /*9530*/  LEA R197, R197, UR54, 0x2 ;  /* 0x00000036c5c57c11 */ /* 0x000fe2000f8e10ff */
[----:B------:R-:W-:Y:S06]  /*9540*/  @!P3 BRA `(.L_x_14350) ;  /* 0x000000000004b947 */ /* 0x000fec0003800000 */
[----:B---3--:R4:W-:Y:S02]  /*9550*/  REDG.E.ADD.F32.FTZ.RN.STRONG.GPU desc[UR20][R6.64+-0x880], R5 ;  /* 0xfff78005060079a6 */ /* 0x0089e4000c10f394 */
.L_x_14350:
[----:B------:R-:W-:Y:S05]  /*9560*/  BSYNC B0 ;  /* 0x0000000000007941 */ /* 0x000fea0003800000 */
.L_x_14349:
[----:B---34-:R3:W4:Y:S01]  /*9570*/  LDS R5, [R197+0x1880] ;  /* 0x00188000c5057984 */ /* 0x0187220000000800 */
[----:B------:R-:W-:Y:S01]  /*9580*/  BSSY B0, `(.L_x_14351) ;  /* 0x0000004000007945 */ /* 0x000fe20003800000 */
[----:B------:R-:W-:-:S03]  /*9590*/  LEA R199, R200, UR54, 0x2 ;  /* 0x00000036c8c77c11 */ /* 0x000fc6000f8e10ff */
[----:B------:R-:W-:Y:S05]  /*95a0*/  @!P4 BRA `(.L_x_14352) ;  /* 0x000000000004c947 */ /* 0x000fea0003800000 */
[----:B----4-:R4:W-:Y:S02]  /*95b0*/  REDG.E.ADD.F32.FTZ.RN.STRONG.GPU desc[UR20][R6.64+-0x800], R5 ;  /* 0xfff80005060079a6 */ /* 0x0109e4000c10f394 */
.L_x_14352:
[----:B------:R-:W-:Y:S05]  /*95c0*/  BSYNC B0 ;  /* 0x0000000000007941 */ /* 0x000fea0003800000 */
.L_x_14351:
[----:B----4-:R4:W1:Y:S01]  /*95d0*/  LDS R5, [R199+0x1900] ;  /* 0x00190000c7057984 */ /* 0x0108620000000800 */
[----:B------:R-:W-:Y:S01]  /*95e0*/  BSSY B0, `(.L_x_14353) ;  /* 0x0000005000007945 */ /* 0x000fe20003800000 */
[C---:B0-----:R-:W-:Y:S02]  /*95f0*/  IADD3 R198, R141.reuse, 0x240, RZ ;  /* 0x000002408dc67810 */ /* 0x041fe40007ffe0ff */
[----:B------:R-:W-:Y:S01]  /*9600*/  IADD3 R200, R141, 0x260, RZ ;  /* 0x000002608dc87810 */ /* 0x000fe20007ffe0ff */
[----:B------:R-:W-:Y:S06]  /*9610*/  @!P5 BRA `(.L_x_14354) ;  /* 0x000000000004d947 */ /* 0x000fec0003800000 */
[----:B-1----:R0:W-:Y:S02]  /*9620*/  REDG.E.ADD.F32.FTZ.RN.STRONG.GPU desc[UR20][R6.64+-0x780], R5 ;  /* 0xfff88005060079a6 */ /* 0x0021e4000c10f394 */
.L_x_14354:
[----:B------:R-:W-:Y:S05]  /*9630*/  BSYNC B0 ;  /* 0x0000000000007941 */ /* 0x000fea0003800000 */
.L_x_14353:
[-C--:B------:R-:W-:Y:S01]  /*9640*/  LEA.HI.SX32 R198, R198, R141.reuse, 0x1b ;  /* 0x0000008dc6c67211 */ /* 0x080fe200078fdaff */
[----:B------:R-:W-:Y:S01]  /*9650*/  BSSY B0, `(.L_x_14355) ;  /* 0x0000011000007945 */ /* 0x000fe20003800000 */
[----:B------:R-:W-:Y:S02]  /*9660*/  ISETP.GE.AND P6, PT, R162, 0x241, PT ;  /* 0x00000241a200780c */ /* 0x000fe40003fc6270 */
[----:B01----:R-:W-:Y:S02]  /*9670*/  LEA R5, R198, UR54, 0x2 ;  /* 0x00000036c6057c11 */ /* 0x003fe4000f8e10ff */
[C---:B------:R-:W-:Y:S02]  /*9680*/  IADD3 R202, R141.reuse, 0x280, RZ ;  /* 0x000002808dca7810 */ /* 0x040fe40007ffe0ff */
[----:B------:R-:W-:Y:S02]  /*9690*/  LEA.HI.SX32 R200, R200, R141, 0x1b ;  /* 0x0000008dc8c87211 */ /* 0x000fe400078fdaff */
[----:B------:R-:W0:Y:S01]  /*96a0*/  LDS R5, [R5+0x1980] ;  /* 0x0019800005057984 */ /* 0x000e220000000800 */
[----:B--2---:R-:W-:-:S02]  /*96b0*/  IADD3 R204, R141, 0x2a0, RZ ;  /* 0x000002a08dcc7810 */ /* 0x004fc40007ffe0ff */
        /* <DEDUP_REMOVED lines=10> */
.L_x_14356:
[----:B------:R-:W-:Y:S05]  /*9760*/  BSYNC B0 ;  /* 0x0000000000007941 */ /* 0x000fea0003800000 */
.L_x_14355:
[----:B01----:R0:W1:Y:S01]  /*9770*/  LDS R5, [R200+0x1a00] ;  /* 0x001a0000c8057984 */ /* 0x0030620000000800 */
[----:B------:R-:W-:Y:S01]  /*9780*/  BSSY B0, `(.L_x_14357) ;  /* 0x0000006000007945 */ /* 0x000fe20003800000 */
[----:B------:R-:W-:Y:S02]  /*9790*/  IADD3 R198, R141, 0x2c0, RZ ;  /* 0x000002c08dc67810 */ /* 0x000fe40007ffe0ff */
[----:B------:R-:W-:Y:S02]  /*97a0*/  LEA.HI.SX32 R204, R204, R141, 0x1b ;  /* 0x0000008dcccc7211 */ /* 0x000fe400078fdaff */
[----:B------:R-:W-:Y:S01]  /*97b0*/  LEA R202, R202, UR54, 0x2 ;  /* 0x00000036caca7c11 */ /* 0x000fe2000f8e10ff */
[----:B------:R-:W-:Y:S06]  /*97c0*/  @!P0 BRA `(.L_x_14358) ;  /* 0x0000000000048947 */ /* 0x000fec0003800000 */
[----:B-1----:R2:W-:Y:S02]  /*97d0*/  REDG.E.ADD.F32.FTZ.RN.STRONG.GPU desc[UR20][R6.64+-0x680], R5 ;  /* 0xfff98005060079a6 */ /* 0x0025e4000c10f394 */
.L_x_14358:
[----:B------:R-:W-:Y:S05]  /*97e0*/  BSYNC B0 ;  /* 0x0000000000007941 */ /* 0x000fea0003800000 */
.L_x_14357:
[----:B-12---:R1:W2:Y:S01]  /*97f0*/  LDS R5, [R202+0x1a80] ;  /* 0x001a8000ca057984 */ /* 0x0062a20000000800 */
[----:B------:R-:W-:Y:S01]  /*9800*/  BSSY B0, `(.L_x_14359) ;  /* 0x0000006000007945 */ /* 0x000fe20003800000 */
[----:B0-----:R-:W-:Y:S02]  /*9810*/  IADD3 R200, R141, 0x2e0, RZ ;  /* 0x000002e08dc87810 */ /* 0x001fe40007ffe0ff */
[----:B------:R-:W-:Y:S02]  /*9820*/  LEA.HI.SX32 R198, R198, R141, 0x1b ;  /* 0x0000008dc6c67211 */ /* 0x000fe400078fdaff */
[----:B------:R-:W-:Y:S01]  /*9830*/  LEA R204, R204, UR54, 0x2 ;  /* 0x00000036cccc7c11 */ /* 0x000fe2000f8e10ff */
[----:B------:R-:W-:Y:S06]  /*9840*/  @!P1 BRA `(.L_x_14360) ;  /* 0x0000000000049947 */ /* 0x000fec0003800000 */
[----:B--2---:R0:W-:Y:S02]  /*9850*/  REDG.E.ADD.F32.FTZ.RN.STRONG.GPU desc[UR20][R6.64+-0x600], R5 ;  /* 0xfffa0005060079a6 */ /* 0x0041e4000c10f394 */
.L_x_14360:
[----:B------:R-:W-:Y:S05]  /*9860*/  BSYNC B0 ;  /* 0x0000000000007941 */ /* 0x000fea0003800000 */
.L_x_14359:
[----:B0-2---:R0:W2:Y:S01]  /*9870*/  LDS R5, [R204+0x1b00] ;  /* 0x001b0000cc057984 */ /* 0x0050a20000000800 */
[----:B------:R-:W-:Y:S01]  /*9880*/  BSSY B0, `(.L_x_14361) ;  /* 0x0000006000007945 */ /* 0x000fe20003800000 */
[----:B-1----:R-:W-:Y:S02]  /*9890*/  IADD3 R202, R141, 0x300, RZ ;  /* 0x000003008dca7810 */ /* 0x002fe40007ffe0ff */
[----:B------:R-:W-:Y:S02]  /*98a0*/  LEA.HI.SX32 R200, R200, R141, 0x1b ;  /* 0x0000008dc8c87211 */ /* 0x000fe400078fdaff */
[----:B------:R-:W-:Y:S01]  /*98b0*/  LEA R198, R198, UR54, 0x2 ;  /* 0x00000036c6c67c11 */ /* 0x000fe2000f8e10ff */
[----:B------:R-:W-:Y:S06]  /*98c0*/  @!P2 BRA `(.L_x_14362) ;  /* 0x000000000004a947 */ /* 0x000fec0003800000 */
[----:B--2---:R1:W-:Y:S02]  /*98d0*/  REDG.E.ADD.F32.FTZ.RN.STRONG.GPU desc[UR20][R6.64+-0x580], R5 ;  /* 0xfffa8005060079a6 */ /* 0x0043e4000c10f394 */
.L_x_14362:
[----:B------:R-:W-:Y:S05]  /*98e0*/  BSYNC B0 ;  /* 0x0000000000007941 */ /* 0x000fea0003800000 */
.L_x_14361:
[----:B-12---:R1:W2:Y:S01]  /*98f0*/  LDS R5, [R198+0x1b80] ;  /* 0x001b8000c6057984 */ /* 0x0062a20000000800 */
[----:B------:R-:W-:Y:S01]  /*9900*/  BSSY B0, `(.L_x_14363) ;  /* 0x0000005000007945 */ /* 0x000fe20003800000 */
[----:B------:R-:W-:Y:S02]  /*9910*/  LEA.HI.SX32 R202, R202, R141, 0x1b ;  /* 0x0000008dcaca7211 */ /* 0x000fe400078fdaff */
[----:B------:R-:W-:Y:S01]  /*9920*/  LEA R200, R200, UR54, 0x2 ;  /* 0x00000036c8c87c11 */ /* 0x000fe2000f8e10ff */
[----:B------:R-:W-:Y:S06]  /*9930*/  @!P3 BRA `(.L_x_14364) ;  /* 0x000000000004b947 */ /* 0x000fec0003800000 */
[----:B--2---:R2:W-:Y:S02]  /*9940*/  REDG.E.ADD.F32.FTZ.RN.STRONG.GPU desc[UR20][R6.64+-0x500], R5 ;  /* 0xfffb0005060079a6 */ /* 0x0045e4000c10f394 */
.L_x_14364:
[----:B------:R-:W-:Y:S05]  /*9950*/  BSYNC B0 ;  /* 0x0000000000007941 */ /* 0x000fea0003800000 */
.L_x_14363:
[----:B--2---:R2:W0:Y:S01]  /*9960*/  LDS R5, [R200+0x1c00] ;  /* 0x001c0000c8057984 */ /* 0x0044220000000800 */
[----:B------:R-:W-:Y:S01]  /*9970*/  BSSY B0, `(.L_x_14365) ;  /* 0x0000004000007945 */ /* 0x000fe20003800000 */
[----:B------:R-:W-:-:S03]  /*9980*/  LEA R202, R202, UR54, 0x2 ;  /* 0x00000036caca7c11 */ /* 0x000fc6000f8e10ff */
[----:B------:R-:W-:Y:S05]  /*9990*/  @!P4 BRA `(.L_x_14366) ;  /* 0x000000000004c947 */ /* 0x000fea0003800000 */
[----:B0-----:R0:W-:Y:S02]  /*99a0*/  REDG.E.ADD.F32.FTZ.RN.STRONG.GPU desc[UR20][R6.64+-0x480], R5 ;  /* 0xfffb8005060079a6 */ /* 0x0011e4000c10f394 */
.L_x_14366:
[----:B------:R-:W-:Y:S05]  /*99b0*/  BSYNC B0 ;  /* 0x0000000000007941 */ /* 0x000fea0003800000 */
.L_x_14365:
[----:B0-----:R0:W0:Y:S01]  /*99c0*/  LDS R5, [R202+0x1c80] ;  /* 0x001c8000ca057984 */ /* 0x0010220000000800 */
[----:B------:R-:W-:Y:S01]  /*99d0*/  BSSY B0, `(.L_x_14367) ;  /* 0x0000005000007945 */ /* 0x000fe20003800000 */
[C---:B-1----:R-:W-:Y:S02]  /*99e0*/  IADD3 R198, R141.reuse, 0x320, RZ ;  /* 0x000003208dc67810 */ /* 0x042fe40007ffe0ff */
[----:B--2---:R-:W-:Y:S01]  /*99f0*/  IADD3 R200, R141, 0x340, RZ ;  /* 0x000003408dc87810 */ /* 0x004fe20007ffe0ff */
[----:B------:R-:W-:Y:S06]  /*9a00*/  @!P5 BRA `(.L_x_14368) ;  /* 0x000000000004d947 */ /* 0x000fec0003800000 */
[----:B0-----:R1:W-:Y:S02]  /*9a10*/  REDG.E.ADD.F32.FTZ.RN.STRONG.GPU desc[UR20][R6.64+-0x400], R5 ;  /* 0xfffc0005060079a6 */ /* 0x0013e4000c10f394 */
.L_x_14368:
[----:B------:R-:W-:Y:S05]  /*9a20*/  BSYNC B0 ;  /* 0x0000000000007941 */ /* 0x000fea0003800000 */
.L_x_14367:
        /* <DEDUP_REMOVED lines=18> */
.L_x_14370:
[----:B------:R-:W-:Y:S05]  /*9b50*/  BSYNC B0 ;  /* 0x0000000000007941 */ /* 0x000fea0003800000 */
.L_x_14369:
[----:B01----:R0:W1:Y:S01]  /*9b60*/  LDS R5, [R200+0x1d80] ;  /* 0x001d8000c8057984 */ /* 0x0030620000000800 */
[----:B------:R-:W-:Y:S01]  /*9b70*/  BSSY B0, `(.L_x_14371) ;  /* 0x0000006000007945 */ /* 0x000fe20003800000 */
[----:B------:R-:W-:Y:S02]  /*9b80*/  IADD3 R162, R141, 0x3a0, RZ ;  /* 0x000003a08da27810 */ /* 0x000fe40007ffe0ff */
[----:B------:R-:W-:Y:S02]  /*9b90*/  LEA.HI.SX32 R204, R204, R141, 0x1b ;  /* 0x0000008dcccc7211 */ /* 0x000fe400078fdaff */
[----:B------:R-:W-:Y:S01]  /*9ba0*/  LEA R202, R202, UR54, 0x2 ;  /* 0x00000036caca7c11 */ /* 0x000fe2000f8e10ff */
[----:B------:R-:W-:Y:S06]  /*9bb0*/  @!P0 BRA `(.L_x_14372) ;  /* 0x0000000000048947 */ /* 0x000fec0003800000 */
[----:B-1----:R2:W-:Y:S02]  /*9bc0*/  REDG.E.ADD.F32.FTZ.RN.STRONG.GPU desc[UR20][R6.64+-0x300], R5 ;  /* 0xfffd0005060079a6 */ /* 0x0025e4000c10f394 */
.L_x_14372:
[----:B------:R-:W-:Y:S05]  /*9bd0*/  BSYNC B0 ;  /* 0x0000000000007941 */ /* 0x000fea0003800000 */
.L_x_14371:
[----:B-12---:R1:W2:Y:S01]  /*9be0*/  LDS R5, [R202+0x1e00] ;  /* 0x001e0000ca057984 */ /* 0x0062a20000000800 */
[----:B------:R-:W-:Y:S01]  /*9bf0*/  BSSY B0, `(.L_x_14373) ;  /* 0x0000006000007945 */ /* 0x000fe20003800000 */
[----:B------:R-:W-:Y:S02]  /*9c00*/  IADD3 R198, R141, 0x3c0, RZ ;  /* 0x000003c08dc67810 */ /* 0x000fe40007ffe0ff */
[----:B------:R-:W-:Y:S02]  /*9c10*/  LEA.HI.SX32 R162, R162, R141, 0x1b ;  /* 0x0000008da2a27211 */ /* 0x000fe400078fdaff */
[----:B------:R-:W-:Y:S01]  /*9c20*/  LEA R204, R204, UR54, 0x2 ;  /* 0x00000036cccc7c11 */ /* 0x000fe2000f8e10ff */
[----:B------:R-:W-:Y:S06]  /*9c30*/  @!P1 BRA `(.L_x_14374) ;  /* 0x0000000000049947 */ /* 0x000fec0003800000 */
[----:B--2---:R2:W-:Y:S02]  /*9c40*/  REDG.E.ADD.F32.FTZ.RN.STRONG.GPU desc[UR20][R6.64+-0x280], R5 ;  /* 0xfffd8005060079a6 */ /* 0x0045e4000c10f394 */
.L_x_14374:
[----:B------:R-:W-:Y:S05]  /*9c50*/  BSYNC B0 ;  /* 0x0000000000007941 */ /* 0x000fea0003800000 */
.L_x_14373:
[----:B--2---:R2:W1:Y:S01]  /*9c60*/  LDS R5, [R204+0x1e80] ;  /* 0x001e8000cc057984 */ /* 0x0044620000000800 */
[----:B------:R-:W-:Y:S01]  /*9c70*/  BSSY B0, `(.L_x_14375) ;  /* 0x0000006000007945 */ /* 0x000fe20003800000 */
[----:B0-----:R-:W-:Y:S02]  /*9c80*/  IADD3 R200, R141, 0x3e0, RZ ;  /* 0x000003e08dc87810 */ /* 0x001fe40007ffe0ff */
[----:B------:R-:W-:Y:S02]  /*9c90*/  LEA.HI.SX32 R198, R198, R141, 0x1b ;  /* 0x0000008dc6c67211 */ /* 0x000fe400078fdaff */
[----:B------:R-:W-:Y:S01]  /*9ca0*/  LEA R162, R162, UR54, 0x2 ;  /* 0x00000036a2a27c11 */ /* 0x000fe2000f8e10ff */
[----:B------:R-:W-:Y:S06]  /*9cb0*/  @!P2 BRA `(.L_x_14376) ;  /* 0x000000000004a947 */ /* 0x000fec0003800000 */
[----:B-1----:R0:W-:Y:S02]  /*9cc0*/  REDG.E.ADD.F32.FTZ.RN.STRONG.GPU desc[UR20][R6.64+-0x200], R5 ;  /* 0xfffe0005060079a6 */ /* 0x0021e4000c10f394 */
.L_x_14376:
[----:B------:R-:W-:Y:S05]  /*9cd0*/  BSYNC B0 ;  /* 0x0000000000007941 */ /* 0x000fea0003800000 */
.L_x_14375:
[----:B---3--:R3:W2:Y:S01]  /*9ce0*/  LDS R197, [R162+0x1f00] ;  /* 0x001f0000a2c57984 */ /* 0x0086a20000000800 */
[----:B------:R-:W-:Y:S01]  /*9cf0*/  BSSY B0, `(.L_x_14377) ;  /* 0x0000006000007945 */ /* 0x000fe20003800000 */
[----:B------:R-:W-:Y:S01]  /*9d00*/  LEA.HI.SX32 R200, R200, R141, 0x1b ;  /* 0x0000008dc8c87211 */ /* 0x000fe200078fdaff */
[----:B01----:R-:W-:Y:S01]  /*9d10*/  FMUL.FTZ R5, R57, R4 ;  /* 0x0000000439057220 */ /* 0x003fe20000410000 */
[----:B------:R-:W-:Y:S01]  /*9d20*/  LEA R198, R198, UR54, 0x2 ;  /* 0x00000036c6c67c11 */ /* 0x000fe2000f8e10ff */
[----:B------:R-:W-:Y:S06]  /*9d30*/  @!P3 BRA `(.L_x_14378) ;  /* 0x000000000004b947 */ /* 0x000fec0003800000 */
[----:B--2---:R0:W-:Y:S02]  /*9d40*/  REDG.E.ADD.F32.FTZ.RN.STRONG.GPU desc[UR20][R6.64+-0x180], R197 ;  /* 0xfffe80c5060079a6 */ /* 0x0041e4000c10f394 */
.L_x_14378:
[----:B------:R-:W-:Y:S05]  /*9d50*/  BSYNC B0 ;  /* 0x0000000000007941 */ /* 0x000fea0003800000 */
.L_x_14377:
[----:B0-2---:R-:W-:Y:S01]  /*9d60*/  FFMA.FTZ R197, R56, R163, R5 ;  /* 0x000000a338c57223 */ /* 0x005fe20000010005 */
[----:B------:R-:W-:Y:S01]  /*9d70*/  BSSY B0, `(.L_x_14379) ;  /* 0x0000005000007945 */ /* 0x000fe20003800000 */
[----:B------:R0:W1:Y:S01]  /*9d80*/  LDS R5, [R198+0x1f80] ;  /* 0x001f8000c6057984 */ /* 0x0000620000000800 */
[----:B------:R-:W-:Y:S02]  /*9d90*/  LEA R200, R200, UR54, 0x2 ;  /* 0x00000036c8c87c11 */ /* 0x000fe4000f8e10ff */
[----:B------:R-:W-:Y:S05]  /*9da0*/  @!P4 BRA `(.L_x_14380) ;  /* 0x000000000004c947 */ /* 0x000fea0003800000 */
[----:B-1----:R2:W-:Y:S02]  /*9db0*/  REDG.E.ADD.F32.FTZ.RN.STRONG.GPU desc[UR20][R6.64+-0x100], R5 ;  /* 0xffff0005060079a6 */ /* 0x0025e4000c10f394 */
.L_x_14380:
[----:B------:R-:W-:Y:S05]  /*9dc0*/  BSYNC B0 ;  /* 0x0000000000007941 */ /* 0x000fea0003800000 */
.L_x_14379:
[----:B-12---:R1:W2:Y:S01]  /*9dd0*/  LDS R5, [R200+0x2000] ;  /* 0x00200000c8057984 */ /* 0x0062a20000000800 */
[----:B------:R-:W-:Y:S01]  /*9de0*/  BSSY B0, `(.L_x_14381) ;  /* 0x0000004000007945 */ /* 0x000fe20003800000 */
[----:B------:R-:W-:-:S03]  /*9df0*/  FADD.FTZ R4, R182, R197 ;  /* 0x000000c5b6047221 */ /* 0x000fc60000010000 */
[----:B------:R-:W-:Y:S05]  /*9e00*/  @!P5 BRA `(.L_x_14382) ;  /* 0x000000000004d947 */ /* 0x000fea0003800000 */
[----:B--2---:R2:W-:Y:S02]  /*9e10*/  REDG.E.ADD.F32.FTZ.RN.STRONG.GPU desc[UR20][R6.64+-0x80], R5 ;  /* 0xffff8005060079a6 */ /* 0x0045e4000c10f394 */
.L_x_14382:
[----:B------:R-:W-:Y:S05]  /*9e20*/  BSYNC B0 ;  /* 0x0000000000007941 */ /* 0x000fea0003800000 */
.L_x_14381:
[----:B---3--:R-:W3:Y:S01]  /*9e30*/  SHFL.DOWN PT, R162, R184, 0x1, 0x1f ;  /* 0x08201f00b8a27f89 */ /* 0x008ee200000e0000 */
[----:B------:R-:W-:Y:S01]  /*9e40*/  ISETP.GT.AND P0, PT, R139, 0x1e, PT ;  /* 0x0000001e8b00780c */ /* 0x000fe20003f04270 */
[----:B------:R-:W-:Y:S01]  /*9e50*/  FMUL.FTZ R85, R64, R85 ;  /* 0x0000005540557220 */ /* 0x000fe20000410000 */
[----:B--2---:R-:W-:Y:S01]  /*9e60*/  MOV R5, R184 ;  /* 0x000000b800057202 */ /* 0x004fe20000000f00 */
[----:B----4-:R-:W2:Y:S01]  /*9e70*/  SHFL.DOWN PT, R199, R166, 0x1, 0x1f ;  /* 0x08201f00a6c77f89 */ /* 0x010ea200000e0000 */
[----:B------:R-:W-:Y:S01]  /*9e80*/  MOV R6, R166 ;  /* 0x000000a600067202 */ /* 0x000fe20000000f00 */
[----:B------:R-:W-:Y:S01]  /*9e90*/  FFMA.FTZ R156, R156, R65, R85 ;  /* 0x000000419c9c7223 */ /* 0x000fe20000010055 */
[----:B------:R-:W-:Y:S01]  /*9ea0*/  MOV R7, R165 ;  /* 0x000000a500077202 */ /* 0x000fe20000000f00 */
[----:B------:R-:W4:Y:S01]  /*9eb0*/  SHFL.DOWN PT, R182, R165, 0x1, 0x1f ;  /* 0x08201f00a5b67f89 */ /* 0x000f2200000e0000 */
[----:B------:R-:W-:Y:S01]  /*9ec0*/  FMUL.FTZ R2, R2, R157 ;  /* 0x0000009d02027220 */ /* 0x000fe20000410000 */
[----:B------:R-:W-:Y:S01]  /*9ed0*/  FMUL.FTZ R167, R68, R167 ;  /* 0x000000a744a77220 */ /* 0x000fe20000410000 */
[----:B------:R-:W-:Y:S01]  /*9ee0*/  FMUL.FTZ R149, R60, R149 ;  /* 0x000000953c957220 */ /* 0x000fe20000410000 */
[----:B------:R-:W5:Y:S01]  /*9ef0*/  SHFL.DOWN PT, R197, R4, 0x1, 0x1f ;  /* 0x08201f0004c57f89 */ /* 0x000f6200000e0000 */
[----:B------:R-:W-:Y:S01]  /*9f00*/  FFMA.FTZ R159, R159, R226, R2 ;  /* 0x000000e29f9f7223 */ /* 0x000fe20000010002 */
[----:B------:R-:W-:Y:S01]  /*9f10*/  FFMA.FTZ R164, R164, R69, R167 ;  /* 0x00000045a4a47223 */ /* 0x000fe200000100a7 */
[----:B------:R-:W-:Y:S01]  /*9f20*/  FMUL.FTZ R57, R57, R152 ;  /* 0x0000009839397220 */ /* 0x000fe20000410000 */
[----:B------:R-:W-:Y:S01]  /*9f30*/  FMUL.FTZ R58, R81, R58 ;  /* 0x0000003a513a7220 */ /* 0x000fe20000410000 */
[----:B------:R-:W-:Y:S01]  /*9f40*/  FMUL.FTZ R3, R3, R170 ;  /* 0x000000aa03037220 */ /* 0x000fe20000410000 */
[----:B------:R-:W-:Y:S01]  /*9f50*/  ISETP.NE.AND P1, PT, R139, RZ, PT ;  /* 0x000000ff8b00720c */ /* 0x000fe20003f25270 */
[----:B------:R-:W-:Y:S01]  /*9f60*/  FFMA.FTZ R150, R150, R163, R57 ;  /* 0x000000a396967223 */ /* 0x000fe20000010039 */
[----:B------:R-:W-:Y:S01]  /*9f70*/  FFMA.FTZ R187, R187, R80, R58 ;  /* 0x00000050bbbb7223 */ /* 0x000fe2000001003a */
[----:B------:R-:W-:Y:S01]  /*9f80*/  FFMA.FTZ R178, R178, R213, R3 ;  /* 0x000000d5b2b27223 */ /* 0x000fe20000010003 */
[----:B------:R-:W-:Y:S01]  /*9f90*/  ISETP.NE.AND P2, PT, R141, RZ, PT ;  /* 0x000000ff8d00720c */ /* 0x000fe20003f45270 */
[----:B------:R-:W-:Y:S01]  /*9fa0*/  FMUL.FTZ R147, R66, R147 ;  /* 0x0000009342937220 */ /* 0x000fe20000410000 */
[----:B---3--:R-:W-:Y:S01]  /*9fb0*/  @!P0 FADD.FTZ R5, R5, R162 ;  /* 0x000000a205058221 */ /* 0x008fe20000010000 */
[----:B------:R-:W-:Y:S01]  /*9fc0*/  FMUL.FTZ R155, R62, R155 ;  /* 0x0000009b3e9b7220 */ /* 0x000fe20000410000 */
[----:B------:R-:W-:Y:S01]  /*9fd0*/  FMUL.FTZ R74, R74, R171 ;  /* 0x000000ab4a4a7220 */ /* 0x000fe20000410000 */
[----:B------:R-:W-:Y:S01]  /*9fe0*/  FMUL.FTZ R72, R72, R175 ;  /* 0x000000af48487220 */ /* 0x000fe20000410000 */
[----:B--2---:R-:W-:Y:S01]  /*9ff0*/  @!P0 FADD.FTZ R6, R6, R199 ;  /* 0x000000c706068221 */ /* 0x004fe20000010000 */
[----:B------:R-:W2:Y:S01]  /*a000*/  SHFL.DOWN PT, R162, R5, 0x2, 0x1f ;  /* 0x08401f0005a27f89 */ /* 0x000ea200000e0000 */
[----:B------:R-:W-:Y:S01]  /*a010*/  FMUL.FTZ R168, R77, R168 ;  /* 0x000000a84da87220 */ /* 0x000fe20000410000 */
[----:B------:R-:W-:Y:S01]  /*a020*/  FMUL.FTZ R76, R76, R183 ;  /* 0x000000b74c4c7220 */ /* 0x000fe20000410000 */
[----:B----4-:R-:W-:Y:S01]  /*a030*/  @!P0 FADD.FTZ R7, R7, R182 ;  /* 0x000000b607078221 */ /* 0x010fe20000010000 */
[----:B------:R-:W-:Y:S01]  /*a040*/  FMUL.FTZ R88, R185, R88 ;  /* 0x00000058b9587220 */ /* 0x000fe20000410000 */
[----:B------:R-:W-:Y:S01]  /*a050*/  FMUL.FTZ R87, R87, R174 ;  /* 0x000000ae57577220 */ /* 0x000fe20000410000 */
[----:B------:R-:W-:Y:S01]  /*a060*/  FMUL.FTZ R86, R86, R189 ;  /* 0x000000bd56567220 */ /* 0x000fe20000410000 */
        /* <DEDUP_REMOVED lines=25> */
[----:B---3--:R-:W-:Y:S01]  /*a200*/  @!P0 FADD.FTZ R7, R7, R166 ;  /* 0x000000a607078221 */ /* 0x008fe20000010000 */
[----:B------:R-:W-:Y:S01]  /*a210*/  FFMA.FTZ R72, R51, R188, R72 ;  /* 0x000000bc33487223 */ /* 0x000fe20000010048 */
        /* <DEDUP_REMOVED lines=25> */
[----:B------:R-:W-:Y:S01]  /*a3b0*/  FADD.FTZ R12, R79, R12 ;  /* 0x0000000c4f0c7221 */ /* 0x000fe20000010000 */
[----:B------:R-:W2:Y:S01]  /*a3c0*/  SHFL.DOWN PT, R2, R5, 0x8, 0x1f ;  /* 0x09001f0005027f89 */ /* 0x000ea200000e0000 */
[----:B---3--:R-:W-:Y:S01]  /*a3d0*/  @!P0 FADD.FTZ R7, R7, R162 ;  /* 0x000000a207078221 */ /* 0x008fe20000010000 */
[----:B------:R-:W-:Y:S01]  /*a3e0*/  FADD.FTZ R25, R146, R25 ;  /* 0x0000001992197221 */ /* 0x000fe20000010000 */
        /* <DEDUP_REMOVED lines=29> */
[----:B----4-:R-:W-:-:S03]  /*a5c0*/  @!P0 FADD.FTZ R6, R6, R69 ;  /* 0x0000004506068221 */ /* 0x010fc60000010000 */
[----:B------:R-:W3:Y:S01]  /*a5d0*/  SHFL.DOWN PT, R58, R7, 0x10, 0x1f ;  /* 0x0a001f00073a7f89 */ /* 0x000ee200000e0000 */
[----:B-----5:R-:W-:-:S03]  /*a5e0*/  @!P0 FADD.FTZ R4, R4, R65 ;  /* 0x0000004104048221 */ /* 0x020fc60000010000 */
[----:B------:R-:W4:Y:S01]  /*a5f0*/  SHFL.DOWN PT, R57, R6, 0x10, 0x1f ;  /* 0x0a001f0006397f89 */ /* 0x000f2200000e0000 */
[----:B------:R-:W-:-:S03]  /*a600*/  ISETP.GT.AND P0, PT, R139, 0xf, PT ;  /* 0x0000000f8b00780c */ /* 0x000fc60003f04270 */
[----:B------:R-:W5:Y:S10]  /*a610*/  SHFL.DOWN PT, R3, R4, 0x10, 0x1f ;  /* 0x0a001f0004037f89 */ /* 0x000f7400000e0000 */
[----:B--2---:R-:W-:Y:S01]  /*a620*/  @!P0 FADD.FTZ R5, R5, R2 ;  /* 0x0000000205058221 */ /* 0x004fe20000010000 */
        /* <DEDUP_REMOVED lines=9> */
[----:B------:R-:W2:Y:S04]  /*a6c0*/  @P0 LDS.64 R2, [UR46+0x4e50] ;  /* 0x004e502eff020984 */ /* 0x000ea80008000a00 */
[----:B------:R-:W3:Y:S01]  /*a6d0*/  @P0 LDS.64 R56, [UR46+0x4650] ;  /* 0x0046502eff380984 */ /* 0x000ee20008000a00 */
[----:B--2---:R-:W-:Y:S01]  /*a6e0*/  @P0 FADD.FTZ R7, R7, R3 ;  /* 0x0000000307070221 */ /* 0x004fe20000010000 */
[----:B------:R-:W-:Y:S01]  /*a6f0*/  @P0 FADD.FTZ R6, R6, R2 ;  /* 0x0000000206060221 */ /* 0x000fe20000010000 */
[----:B---3--:R-:W-:Y:S01]  /*a700*/  @P0 FADD.FTZ R5, R5, R57 ;  /* 0x0000003905050221 */ /* 0x008fe20000010000 */
[----:B------:R-:W-:-:S03]  /*a710*/  @P0 FADD.FTZ R4, R4, R56 ;  /* 0x0000003804040221 */ /* 0x000fc60000010000 */
[----:B------:R3:W-:Y:S04]  /*a720*/  STS.64 [UR46+0x4e50], R6 ;  /* 0x004e5006ff007988 */ /* 0x0007e80008000a2e */
[----:B------:R3:W-:Y:S02]  /*a730*/  STS.64 [UR46+0x4650], R4 ;  /* 0x00465004ff007988 */ /* 0x0007e40008000a2e */
.L_x_14384:
[----:B------:R-:W-:Y:S05]  /*a740*/  BSYNC B0 ;  /* 0x0000000000007941 */ /* 0x000fea0003800000 */
.L_x_14383:
[----:B------:R-:W-:Y:S02]  /*a750*/  UIADD3 UR7, UR7, 0x1, URZ ;  /* 0x0000000107077890 */ /* 0x000fe4000fffe03f */
[----:B------:R-:W-:Y:S02]  /*a760*/  UIADD3 UR8, UP1, UR8, 0x1, URZ ;  /* 0x0000000108087890 */ /* 0x000fe4000ff3e03f */
[----:B------:R-:W-:Y:S02]  /*a770*/  UISETP.GE.AND UP0, UPT, UR7, UR52, UPT ;  /* 0x000000340700728c */ /* 0x000fe4000bf06270 */
[----:B------:R-:W-:-:S04]  /*a780*/  UIADD3.X UR9, URZ, UR9, URZ, UP1, !UPT ;  /* 0x000000093f097290 */ /* 0x000fc80008ffe43f */
[----:B------:R-:W-:-:S13]  /*a790*/  PLOP3.LUT P0, PT, PT, PT, UP0, 0x80, 0x0 ;  /* 0x000000000000781c */ /* 0x000fda0003f0f008 */
[----:B------:R-:W-:Y:S05]  /*a7a0*/  @!P0 BRA `(.L_x_14385) ;  /* 0xffffff7c00f48947 */ /* 0x000fea000383ffff */
.L_x_14306:
[----:B------:R-:W-:Y:S01]  /*a7b0*/  BAR.SYNC.DEFER_BLOCKING 0x0 ;  /* 0x0000000000007b1d */ /* 0x000fe20000010000 */
[C---:B------:R-:W-:Y:S01]  /*a7c0*/  LEA R49, R139.reuse, UR54, 0x6 ;  /* 0x000000368b317c11 */ /* 0x040fe2000f8e30ff */
[----:B------:R-:W-:Y:S01]  /*a7d0*/  USHF.R.S32.HI UR32, URZ, 0x1f, UR11 ;  /* 0x0000001f3f207899 */ /* 0x000fe2000801140b */
[----:B------:R-:W-:Y:S01]  /*a7e0*/  LEA R48, R139, UR54, 0x4 ;  /* 0x000000368b307c11 */ /* 0x000fe2000f8e20ff */
[----:B------:R-:W-:Y:S01]  /*a7f0*/  ULEA UR8, UR49, 0xfffffe00, 0x9 ;  /* 0xfffffe0031087891 */ /* 0x000fe2000f8e483f */
[----:B------:R-:W-:Y:S01]  /*a800*/  FADD.FTZ R0, R143, R36 ;  /* 0x000000248f007221 */ /* 0x000fe20000010000 */
[----:B------:R-:W-:Y:S01]  /*a810*/  ULDC.64 UR28, c[0x0][0x388] ;  /* 0x0000e200001c7ab9 */ /* 0x000fe20000000a00 */
[----:B------:R-:W-:Y:S02]  /*a820*/  USHF.R.S32.HI UR33, URZ, 0x1f, UR10 ;  /* 0x0000001f3f217899 */ /* 0x000fe4000801140a */
[----:B------:R-:W-:Y:S01]  /*a830*/  UIMAD UR7, UR32, UR28, URZ ;  /* 0x0000001c200772a4 */ /* 0x000fe2000f8e023f */
[----:B--23--:R-:W-:Y:S01]  /*a840*/  FADD.FTZ R5, R0, R37 ;  /* 0x0000002500057221 */ /* 0x00cfe20000010000 */
[----:B------:R-:W-:-:S02]  /*a850*/  USHF.R.S32.HI UR9, URZ, 0x1f, UR8 ;  /* 0x0000001f3f097899 */ /* 0x000fc40008011408 */
[----:B------:R-:W-:Y:S01]  /*a860*/  UIMAD UR7, UR11, UR29, UR7 ;  /* 0x0000001d0b0772a4 */ /* 0x000fe2000f8e0207 */
[----:B------:R-:W-:Y:S01]  /*a870*/  FADD.FTZ R0, R5, R38 ;  /* 0x0000002605007221 */ /* 0x000fe20000010000 */
        /* <DEDUP_REMOVED lines=16> */
[----:B------:R-:W2:Y:S01]  /*a980*/  LDS.128 R40, [R48] ;  /* 0x0000000030287984 */ /* 0x000ea20000000c00 */
[----:B------:R-:W-:Y:S01]  /*a990*/  ULEA.HI.X UR28, UR28, UR31, UR29, 0x2, UP0 ;  /* 0x0000001f1c1c7291 */ /* 0x000fe200080f141d */
[----:B------:R-:W-:Y:S01]  /*a9a0*/  MOV R2, UR7 ;  /* 0x0000000700027c02 */ /* 0x000fe20008000f00 */
[----:B------:R-:W-:Y:S01]  /*a9b0*/  UIADD3 UR15, UP3, UR15, -0x800, URZ ;  /* 0xfffff8000f0f7890 */ /* 0x000fe2000ff7e03f */
[----:B------:R-:W3:Y:S01]  /*a9c0*/  LDS.128 R44, [R48+0x200] ;  /* 0x00020000302c7984 */ /* 0x000ee20000000c00 */
[----:B------:R-:W-:Y:S02]  /*a9d0*/  UIADD3 UR17, UP4, UR17, -0x800, URZ ;  /* 0xfffff80011117890 */ /* 0x000fe4000ff9e03f */
[----:B------:R-:W-:Y:S01]  /*a9e0*/  MOV R3, UR28 ;  /* 0x0000001c00037c02 */ /* 0x000fe20008000f00 */
[----:B------:R-:W4:Y:S01]  /*a9f0*/  LDS.128 R16, [R48+0x400] ;  /* 0x0004000030107984 */ /* 0x000f220000000c00 */
[----:B------:R-:W-:Y:S01]  /*aa00*/  ULDC.64 UR28, c[0x0][0x3a8] ;  /* 0x0000ea00001c7ab9 */ /* 0x000fe20000000a00 */
[----:B------:R-:W-:-:S02]  /*aa10*/  UIADD3 UR6, UR6, 0x1, URZ ;  /* 0x0000000106067890 */ /* 0x000fc4000fffe03f */
        /* <DEDUP_REMOVED lines=16> */
[----:B--2---:R-:W-:Y:S01]  /*ab20*/  STG.E.128 desc[UR20][R2.64], R40 ;  /* 0x0000002802007986 */ /* 0x004fe2000c101d14 */
[----:B------:R-:W-:Y:S02]  /*ab30*/  ULEA.HI.X UR8, UR8, UR29, UR9, 0x2, UP0 ;  /* 0x0000001d08087291 */ /* 0x000fe400080f1409 */
[----:B------:R-:W-:Y:S01]  /*ab40*/  UISETP.GT.AND UP0, UPT, UR49, 0x1, UPT ;  /* 0x000000013100788c */ /* 0x000fe2000bf04270 */
[----:B---3--:R-:W-:Y:S01]  /*ab50*/  STG.E.128 desc[UR20][R2.64+0x200], R44 ;  /* 0x0002002c02007986 */ /* 0x008fe2000c101d14 */
[----:B------:R-:W-:-:S03]  /*ab60*/  UIADD3.X UR18, UR18, -0x1, URZ, UP4, !UPT ;  /* 0xffffffff12127890 */ /* 0x000fc6000a7fe43f */
[----:B----4-:R-:W-:Y:S01]  /*ab70*/  STG.E.128 desc[UR20][R2.64+0x400], R16 ;  /* 0x0004001002007986 */ /* 0x010fe2000c101d14 */
[----:B------:R-:W-:-:S03]  /*ab80*/  PLOP3.LUT P0, PT, PT, PT, UP0, 0x80, 0x0 ;  /* 0x000000000000781c */ /* 0x000fc60003f0f008 */
[----:B-----5:R2:W-:Y:S01]  /*ab90*/  STG.E.128 desc[UR20][R2.64+0x600], R12 ;  /* 0x0006000c02007986 */ /* 0x0205e2000c101d14 */
[----:B------:R-:W-:Y:S01]  /*aba0*/  BAR.SYNC.DEFER_BLOCKING 0x0 ;  /* 0x0000000000007b1d */ /* 0x000fe20000010000 */
[----:B--2---:R-:W-:Y:S02]  /*abb0*/  MOV R2, UR7 ;  /* 0x0000000700027c02 */ /* 0x004fe40008000f00 */
[----:B------:R-:W-:-:S03]  /*abc0*/  MOV R3, UR8 ;  /* 0x0000000800037c02 */ /* 0x000fc60008000f00 */
[----:B------:R-:W-:Y:S01]  /*abd0*/  IMAD.WIDE R2, R137, 0x10, R2 ;  /* 0x0000001089027825 */ /* 0x000fe200078e0202 */
        /* <DEDUP_REMOVED lines=27> */
.L_x_14304:
        /* <DEDUP_REMOVED lines=28> */
.L_x_14388:
[----:B------:R-:W-:Y:S05]  /*af50*/  BSYNC B0 ;  /* 0x0000000000007941 */ /* 0x000fea0003800000 */
.L_x_14387:
        /* <DEDUP_REMOVED lines=31> */
.L_x_14390:
[----:B0-----:R-:W2:Y:S02]  /*b150*/  S2R R11, SR_TID.X ;  /* 0x00000000000b7919 */ /* 0x001ea40000002100 */
.L_x_14391:
[----:B------:R-:W-:Y:S05]  /*b160*/  BSYNC B0 ;  /* 0x0000000000007941 */ /* 0x000fea0003800000 */
.L_x_14389:
        /* <DEDUP_REMOVED lines=23> */
.L_x_14393:
[----:B------:R-:W-:Y:S02]  /*b2e0*/  LEA R0, R11, UR8, 0x3 ;  /* 0x000000080b007c11 */ /* 0x000fe4000f8e18ff */
[----:B-12---:R-:W-:Y:S02]  /*b2f0*/  MOV R3, UR5 ;  /* 0x0000000500037c02 */ /* 0x006fe40008000f00 */
[----:B------:R-:W-:Y:S01]  /*b300*/  MOV R2, UR4 ;  /* 0x0000000400027c02 */ /* 0x000fe20008000f00 */
[----:B------:R-:W1:Y:S01]  /*b310*/  LDS.64 R12, [R0+0x4650] ;  /* 0x00465000000c7984 */ /* 0x000e620000000a00 */
[----:B------:R-:W-:Y:S02]  /*b320*/  SHF.R.S32.HI R3, RZ, 0x1f, R11 ;  /* 0x0000001fff037819 */ /* 0x000fe4000001140b */
[----:B0-----:R-:W-:Y:S01]  /*b330*/  MOV R7, UR6 ;  /* 0x0000000600077c02 */ /* 0x001fe20008000f00 */
        /* <DEDUP_REMOVED lines=26> */
.L_x_14392:
[----:B------:R-:W-:Y:S05]  /*b4e0*/  EXIT ;  /* 0x000000000000794d */ /* 0x000fea0003800000 */
.L_x_14394:
        /* <DEDUP_REMOVED lines=9> */
.L_x_18986:


//--------------------- .text._Z25selective_scan_bwd_kernelI32Selective_Scan_bwd_kernel_traitsILi32ELi16ELb1ELb0ELb1ELb1ELb0EfN3c107complexIfEEEEv12SSMParamsBwd --------------------------
	.section	.text._Z25selective_scan_bwd_kernelI32Selective_Scan_bwd_kernel_traitsILi32ELi16ELb1ELb0ELb1ELb1ELb0EfN3c107complexIfEEEEv12SSMParamsBwd,"ax",@progbits
	.align	128
        .global         _Z25selective_scan_bwd_kernelI32Selective_Scan_bwd_kernel_traitsILi32ELi16ELb1ELb0ELb1ELb1ELb0EfN3c107complexIfEEEEv12SSMParamsBwd
        .type           _Z25selective_scan_bwd_kernelI32Selective_Scan_bwd_kernel_traitsILi32ELi16ELb1ELb0ELb1ELb1ELb0EfN3c107complexIfEEEEv12SSMParamsBwd,@function
        .size           _Z25selective_scan_bwd_kernelI32Selective_Scan_bwd_kernel_traitsILi32ELi16ELb1ELb0ELb1ELb1ELb0EfN3c107complexIfEEEEv12SSMParamsBwd,(.L_x_18987 - _Z25selective_scan_bwd_kernelI32Selective_Scan_bwd_kernel_traitsILi32ELi16ELb1ELb0ELb1ELb1ELb0EfN3c107complexIfEEEEv12SSMParamsBwd)
        .other          _Z25selective_scan_bwd_kernelI32Selective_Scan_bwd_kernel_traitsILi32ELi16ELb1ELb0ELb1ELb1ELb0EfN3c107complexIfEEEEv12SSMParamsBwd,@"STO_CUDA_ENTRY STV_DEFAULT"
_Z25selective_scan_bwd_kernelI32Selective_Scan_bwd_kernel_traitsILi32ELi16ELb1ELb0ELb1ELb1ELb0EfN3c107complexIfEEEEv12SSMParamsBwd:
.text._Z25selective_scan_bwd_kernelI32Selective_Scan_bwd_kernel_traitsILi32ELi16ELb1ELb0ELb1ELb1ELb0EfN3c107complexIfEEEEv12SSMParamsBwd:
        /* <DEDUP_REMOVED lines=82> */
[----:B0-----:R-:W-:-:S13]  /*0520*/  R2UR UR5, R2 ;  /* 0x00000000020572ca */ /* 0x001fda00000e0000 */
        /* <DEDUP_REMOVED lines=15> */
[----:B------:R-:W-:Y:S01]  /*0620*/  UIMAD.WIDE.U32 UR8, UR10, UR16, UR8 ;  /* 0x000000100a0872a5 */ /* 0x000fe2000f8e0008 */
[----:B------:R-:W-:Y:S01]  /*0630*/  ULDC UR17, c[0x0][0x224] ;  /* 0x0000890000117ab9 */ /* 0x000fe20000000800 */
[----:B------:R-:W-:-:S02]  /*0640*/  UIMAD.WIDE.U32 UR14, UR10, UR18, UR14 ;  /* 0x000000120a0e72a5 */ /* 0x000fc4000f8e000e */
[----:B------:R-:W-:Y:S02]  /*0650*/  ULOP3.LUT UR16, UR10, UR26, URZ, 0x3c, !UPT ;  /* 0x0000001a0a107292 */ /* 0x000fe4000f8e3c3f */
[----:B------:R-:W-:-:S03]  /*0660*/  ULEA UR18, UR17, 0xfffffe00, 0x9 ;  /* 0xfffffe0011127891 */ /* 0x000fc6000f8e483f */
[----:B------:R-:W-:Y:S02]  /*0670*/  @!UP4 UIADD3 UR12, UR12, -UR29, URZ ;  /* 0x8000001d0c0cc290 */ /* 0x000fe4000fffe03f */
[----:B------:R-:W-:Y:S02]  /*0680*/  @!UP4 UIADD3 UR25, UR25, 0x1, URZ ;  /* 0x000000011919c890 */ /* 0x000fe4000fffe03f */
[----:B------:R-:W-:Y:S02]  /*0690*/  UISETP.GE.U32.AND UP3, UPT, UR12, UR29, UPT ;  /* 0x0000001d0c00728c */ /* 0x000fe4000bf66070 */
[----:B------:R-:W-:Y:S02]  /*06a0*/  UIMAD UR24, UR10, UR19, UR24 ;  /* 0x000000130a1872a4 */ /* 0x000fe4000f8e0218 */
[----:B------:R-:W-:Y:S02]  /*06b0*/  UISETP.GE.AND UP2, UPT, UR16, URZ, UPT ;  /* 0x0000003f1000728c */ /* 0x000fe4000bf46270 */
[----:B------:R-:W-:-:S02]  /*06c0*/  USHF.R.S32.HI UR19, URZ, 0x1f, UR18 ;  /* 0x0000001f3f137899 */ /* 0x000fc40008011412 */
[----:B------:R-:W-:Y:S02]  /*06d0*/  UIADD3 UR4, UP5, UR18, UR4, URZ ;  /* 0x0000000412047290 */ /* 0x000fe4000ffbe03f */
[----:B------:R-:W-:Y:S02]  /*06e0*/  @UP0 UIMAD UR13, UR13, UR17, URZ ;  /* 0x000000110d0d02a4 */ /* 0x000fe4000f8e023f */
[----:B------:R-:W-:Y:S02]  /*06f0*/  @UP3 UIADD3 UR25, UR25, 0x1, URZ ;  /* 0x0000000119193890 */ /* 0x000fe4000fffe03f */
[----:B------:R-:W-:Y:S02]  /*0700*/  UIADD3.X UR5, UR19, UR5, UR28, UP5, !UPT ;  /* 0x0000000513057290 */ /* 0x000fe4000affe41c */
[----:B------:R-:W-:Y:S02]  /*0710*/  ULEA UR48, UP4, UR4, UR48, 0x2 ;  /* 0x0000003004307291 */ /* 0x000fe4000f88103f */
[----:B------:R-:W-:-:S02]  /*0720*/  UIADD3 UR16, UP3, UR18, UR14, URZ ;  /* 0x0000000e12107290 */ /* 0x000fc4000ff7e03f */
[----:B------:R-:W-:Y:S01]  /*0730*/  ULEA.HI.X UR14, UR4, UR49, UR5, 0x2, UP4 ;  /* 0x00000031040e7291 */ /* 0x000fe2000a0f1405 */
[----:B------:R-:W-:Y:S01]  /*0740*/  UMOV UR12, UR25 ;  /* 0x00000019000c7c82 */ /* 0x000fe20008000000 */
[----:B------:R-:W-:Y:S02]  /*0750*/  UIADD3.X UR4, UR19, UR15, UR24, UP3, !UPT ;  /* 0x0000000f13047290 */ /* 0x000fe40009ffe418 */
[----:B------:R-:W-:Y:S02]  /*0760*/  ULEA UR15, UP3, UR16, UR22, 0x2 ;  /* 0x00000016100f7291 */ /* 0x000fe4000f86103f */
[----:B------:R-:W-:Y:S02]  /*0770*/  @!UP2 UIADD3 UR12, -UR12, URZ, URZ ;  /* 0x0000003f0c0ca290 */ /* 0x000fe4000fffe13f */
[----:B------:R-:W-:Y:S02]  /*0780*/  @!UP1 ULOP3.LUT UR12, URZ, UR26, URZ, 0x33, !UPT ;  /* 0x0000001a3f0c9292 */ /* 0x000fe4000f8e333f */
[----:B------:R-:W-:-:S02]  /*0790*/  UIADD3 UR18, UP2, UR18, UR8, URZ ;  /* 0x0000000812127290 */ /* 0x000fc4000ff5e03f */
[----:B------:R-:W-:Y:S02]  /*07a0*/  ULEA.HI.X UR16, UR16, UR23, UR4, 0x2, UP3 ;  /* 0x0000001710107291 */ /* 0x000fe400098f1404 */
[----:B------:R-:W-:Y:S02]  /*07b0*/  USHF.R.S32.HI UR4, URZ, 0x1f, UR12 ;  /* 0x0000001f3f047899 */ /* 0x000fe4000801140c */
[----:B------:R-:W-:Y:S02]  /*07c0*/  UIADD3.X UR49, UR19, UR9, UR27, UP2, !UPT ;  /* 0x0000000913317290 */ /* 0x000fe400097fe41b */
[----:B------:R-:W-:Y:S01]  /*07d0*/  ULEA UR50, UP1, UR18, UR50, 0x2 ;  /* 0x0000003212327291 */ /* 0x000fe2000f82103f */
[----:B------:R-:W-:Y:S01]  /*07e0*/  ULDC.64 UR22, c[0x0][0x278] ;  /* 0x00009e0000167ab9 */ /* 0x000fe20000000a00 */
[----:B------:R-:W-:Y:S01]  /*07f0*/  UMOV UR5, URZ ;  /* 0x0000003f00057c82 */ /* 0x000fe20008000000 */
[----:B------:R-:W-:Y:S02]  /*0800*/  UIMAD UR4, UR4, UR22, URZ ;  /* 0x00000016040472a4 */ /* 0x000fe4000f8e023f */
[----:B------:R-:W-:-:S02]  /*0810*/  ULEA.HI.X UR49, UR18, UR51, UR49, 0x2, UP1 ;  /* 0x0000003312317291 */ /* 0x000fc400088f1431 */
[----:B------:R-:W-:Y:S02]  /*0820*/  UISETP.GE.AND UP1, UPT, UR17, 0x1, UPT ;  /* 0x000000011100788c */ /* 0x000fe4000bf26270 */
[----:B------:R-:W-:Y:S02]  /*0830*/  UIMAD UR19, UR12, UR23, UR4 ;  /* 0x000000170c1372a4 */ /* 0x000fe4000f8e0204 */
[----:B------:R-:W-:Y:S01]  /*0840*/  UIMAD.WIDE.U32 UR8, UR12, UR22, UR6 ;  /* 0x000000160c0872a5 */ /* 0x000fe2000f8e0006 */
[----:B------:R-:W-:Y:S02]  /*0850*/  UMOV UR4, URZ ;  /* 0x0000003f00047c82 */ /* 0x000fe40008000000 */
[----:B------:R-:W-:Y:S01]  /*0860*/  @UP0 ULDC UR22, c[0x0][0x21c] ;  /* 0x0000870000160ab9 */ /* 0x000fe20000000800 */
[----:B------:R-:W-:Y:S02]  /*0870*/  ULEA UR18, UR17, 0xfffffc00, 0xa ;  /* 0xfffffc0011127891 */ /* 0x000fe4000f8e503f */
[----:B------:R-:W-:-:S02]  /*0880*/  @UP0 UIMAD UR13, UR13, UR22, URZ ;  /* 0x000000160d0d02a4 */ /* 0x000fc4000f8e023f */
[----:B------:R-:W-:Y:S01]  /*0890*/  UIADD3 UR8, UP2, UR18, UR8, URZ ;  /* 0x0000000812087290 */ /* 0x000fe2000ff5e03f */
[----:B------:R-:W-:Y:S01]  /*08a0*/  @UP0 ULDC.64 UR22, c[0x0][0x310] ;  /* 0x0000c40000160ab9 */ /* 0x000fe20000000a00 */
[----:B------:R-:W-:Y:S02]  /*08b0*/  UIADD3 UR19, UR9, UR19, URZ ;  /* 0x0000001309137290 */ /* 0x000fe4000fffe03f */
[----:B------:R-:W-:Y:S01]  /*08c0*/  @UP0 UIMAD.WIDE UR22, UR13, 0x10, UR22 ;  /* 0x000000100d1608a5 */ /* 0x000fe2000f8e0216 */
[----:B------:R-:W-:Y:S01]  /*08d0*/  ULDC.64 UR6, c[0x0][0x2e0] ;  /* 0x0000b80000067ab9 */ /* 0x000fe20000000a00 */
[----:B------:R-:W-:Y:S02]  /*08e0*/  ULEA.HI.X.SX32 UR18, UR18, UR19, 0x1, UP2 ;  /* 0x0000001312127291 */ /* 0x000fe400090f0e3f */
[----:B------:R-:W-:-:S03]  /*08f0*/  ULEA UR6, UP3, UR8, UR6, 0x2 ;  /* 0x0000000608067291 */ /* 0x000fc6000f86103f */
[----:B------:R-:W-:Y:S01]  /*0900*/  @!UP0 UMOV UR22, URZ ;  /* 0x0000003f00168c82 */ /* 0x000fe20008000000 */
[----:B------:R-:W-:Y:S01]  /*0910*/  @!UP0 UMOV UR23, URZ ;  /* 0x0000003f00178c82 */ /* 0x000fe20008000000 */
[----:B------:R-:W-:Y:S01]  /*0920*/  ULEA.HI.X UR7, UR8, UR7, UR18, 0x2, UP3 ;  /* 0x0000000708077291 */ /* 0x000fe200098f1412 */
        /* <DEDUP_REMOVED lines=11> */
[----:B------:R-:W-:Y:S01]  /*09e0*/  ULDC UR13, c[0x0][0x224] ;  /* 0x00008900000d7ab9 */ /* 0x000fe20000000800 */
[----:B------:R-:W-:Y:S01]  /*09f0*/  UMOV UR16, UR7 ;  /* 0x0000000700107c82 */ /* 0x000fe20008000000 */
[----:B------:R-:W-:-:S05]  /*0a00*/  UMOV UR6, URZ ;  /* 0x0000003f00067c82 */ /* 0x000fca0008000000 */
.L_x_14508:
[----:B------:R-:W-:Y:S01]  /*0a10*/  BAR.SYNC.DEFER_BLOCKING 0x0 ;  /* 0x0000000000007b1d */ /* 0x000fe20000010000 */
[----:B0-2---:R-:W-:Y:S02]  /*0a20*/  SHF.L.U32 R127, R130, 0x2, RZ ;  /* 0x00000002827f7819 */ /* 0x005fe400000006ff */
        /* <DEDUP_REMOVED lines=11> */
[----:B------:R-:W-:-:S10]  /*0ae0*/  HFMA2.MMA R21, -RZ, RZ, 0, 9.5367431640625e-07 ;  /* 0x00000010ff157435 */ /* 0x000fd400000001ff */
[----:B0-----:R-:W-:Y:S01]  /*0af0*/  IMAD.WIDE R2, R126, R21, UR24 ;  /* 0x000000187e027e25 */ /* 0x001fe2000f8e0215 */
[----:B-1----:R-:W-:-:S06]  /*0b00*/  ULEA UR18, UR7, UR18, 0x18 ;  /* 0x0000001207127291 */ /* 0x002fcc000f8ec03f */
[C---:B------:R-:W-:Y:S02]  /*0b10*/  LEA R0, R128.reuse, UR18, 0x4 ;  /* 0x0000001280007c11 */ /* 0x040fe4000f8e20ff */
[----:B------:R-:W-:-:S03]  /*0b20*/  LEA R46, R128, UR18, 0x6 ;  /* 0x00000012802e7c11 */ /* 0x000fc6000f8e30ff */
        /* <DEDUP_REMOVED lines=13> */
[----:B------:R0:W5:Y:S01]  /*0c00*/  LDG.E.128 R20, desc[UR20][R2.64+0x600] ;  /* 0x0006001402147981 */ /* 0x000162000c1e1d00 */
[----:B------:R-:W-:-:S02]  /*0c10*/  MOV R44, UR50 ;  /* 0x00000032002c7c02 */ /* 0x000fc40008000f00 */
[----:B------:R-:W-:-:S03]  /*0c20*/  MOV R45, UR49 ;  /* 0x00000031002d7c02 */ /* 0x000fc60008000f00 */
[----:B------:R-:W-:Y:S01]  /*0c30*/  IMAD.WIDE R44, R126, 0x10, R44 ;  /* 0x000000107e2c7825 */ /* 0x000fe200078e022c */
[----:B0-----:R-:W0:Y:S01]  /*0c40*/  LDC R2, c[0x0][0x21c] ;  /* 0x00008700ff027b82 */ /* 0x001e220000000800 */
[----:B---3--:R-:W-:Y:S04]  /*0c50*/  STS.128 [R0], R8 ;  /* 0x0000000800007388 */ /* 0x008fe80000000c00 */
[----:B----4-:R-:W-:Y:S04]  /*0c60*/  STS.128 [R0+0x200], R12 ;  /* 0x0002000c00007388 */ /* 0x010fe80000000c00 */
[----:B--2---:R-:W-:Y:S04]  /*0c70*/  STS.128 [R0+0x400], R16 ;  /* 0x0004001000007388 */ /* 0x004fe80000000c00 */
[----:B-----5:R-:W-:Y:S01]  /*0c80*/  STS.128 [R0+0x600], R20 ;  /* 0x0006001400007388 */ /* 0x020fe20000000c00 */
[----:B------:R-:W-:-:S03]  /*0c90*/  NOP ;  /* 0x0000000000007918 */ /* 0x000fc60000000000 */
[----:B------:R-:W-:Y:S04]  /*0ca0*/  LDS.128 R48, [R46+0x10] ;  /* 0x000010002e307984 */ /* 0x000fe80000000c00 */
[----:B------:R-:W-:Y:S04]  /*0cb0*/  LDS.128 R40, [R46+0x20] ;  /* 0x000020002e287984 */ /* 0x000fe80000000c00 */
[----:B------:R-:W-:Y:S04]  /*0cc0*/  LDS.128 R4, [R46+0x30] ;  /* 0x000030002e047984 */ /* 0x000fe80000000c00 */
[----:B------:R-:W1:Y:S01]  /*0cd0*/  LDS.128 R52, [R46] ;  /* 0x000000002e347984 */ /* 0x000e620000000c00 */
[----:B------:R-:W-:Y:S06]  /*0ce0*/  BAR.SYNC.DEFER_BLOCKING 0x0 ;  /* 0x0000000000007b1d */ /* 0x000fec0000010000 */
[----:B------:R-:W2:Y:S04]  /*0cf0*/  LDG.E.128 R56, desc[UR20][R44.64] ;  /* 0x000000142c387981 */ /* 0x000ea8000c1e1d00 */
[----:B------:R-:W3:Y:S04]  /*0d00*/  LDG.E.128 R60, desc[UR20][R44.64+0x200] ;  /* 0x000200142c3c7981 */ /* 0x000ee8000c1e1d00 */
[----:B------:R-:W4:Y:S04]  /*0d10*/  LDG.E.128 R64, desc[UR20][R44.64+0x400] ;  /* 0x000400142c407981 */ /* 0x000f28000c1e1d00 */
[----:B------:R-:W5:Y:S01]  /*0d20*/  LDG.E.128 R68, desc[UR20][R44.64+0x600] ;  /* 0x000600142c447981 */ /* 0x000f62000c1e1d00 */
[----:B-1----:R-:W-:Y:S01]  /*0d30*/  FADD.FTZ R121, R52, UR5 ;  /* 0x0000000534797e21 */ /* 0x002fe20008010000 */
        /* <DEDUP_REMOVED lines=14> */
[----:B--2---:R0:W-:Y:S04]  /*0e20*/  STS.128 [R0], R56 ;  /* 0x0000003800007388 */ /* 0x0041e80000000c00 */
[----:B---3--:R0:W-:Y:S04]  /*0e30*/  STS.128 [R0+0x200], R60 ;  /* 0x0002003c00007388 */ /* 0x0081e80000000c00 */
[----:B----4-:R0:W-:Y:S04]  /*0e40*/  STS.128 [R0+0x400], R64 ;  /* 0x0004004000007388 */ /* 0x0101e80000000c00 */
[----:B-----5:R0:W-:Y:S01]  /*0e50*/  STS.128 [R0+0x600], R68 ;  /* 0x0006004400007388 */ /* 0x0201e20000000c00 */
        /* <DEDUP_REMOVED lines=37> */
.L_x_14397:
[----:B------:R-:W-:Y:S05]  /*10b0*/  BSYNC B0 ;  /* 0x0000000000007941 */ /* 0x000fea0003800000 */
.L_x_14396:
        /* <DEDUP_REMOVED lines=35> */
.L_x_14399:
[----:B------:R-:W-:Y:S05]  /*12f0*/  BSYNC B0 ;  /* 0x0000000000007941 */ /* 0x000fea0003800000 */
.L_x_14398:
        /* <DEDUP_REMOVED lines=35> */
.L_x_14401:
[----:B------:R-:W-:Y:S05]  /*1530*/  BSYNC B0 ;  /* 0x0000000000007941 */ /* 0x000fea0003800000 */
.L_x_14400:
        /* <DEDUP_REMOVED lines=35> */
.L_x_14403:
[----:B------:R-:W-:Y:S05]  /*1770*/  BSYNC B0 ;  /* 0x0000000000007941 */ /* 0x000fea0003800000 */
.L_x_14402:
        /* <DEDUP_REMOVED lines=35> */
.L_x_14405:
[----:B------:R-:W-:Y:S05]  /*19b0*/  BSYNC B0 ;  /* 0x0000000000007941 */ /* 0x000fea0003800000 */
.L_x_14404:
        /* <DEDUP_REMOVED lines=40> */
.L_x_14407:
[----:B------:R-:W-:Y:S05]  /*1c40*/  BSYNC B0 ;  /* 0x0000000000007941 */ /* 0x000fea0003800000 */
.L_x_14406:
        /* <DEDUP_REMOVED lines=38> */
.L_x_14409:
[----:B------:R-:W-:Y:S05]  /*1eb0*/  BSYNC B0 ;  /* 0x0000000000007941 */ /* 0x000fea0003800000 */
.L_x_14408:
        /* <DEDUP_REMOVED lines=38> */
.L_x_14411:
[----:B------:R-:W-:Y:S05]  /*2120*/  BSYNC B0 ;  /* 0x0000000000007941 */ /* 0x000fea0003800000 */
.L_x_14410:
        /* <DEDUP_REMOVED lines=38> */
.L_x_14413:
[----:B------:R-:W-:Y:S05]  /*2390*/  BSYNC B0 ;  /* 0x0000000000007941 */ /* 0x000fea0003800000 */
.L_x_14412:
        /* <DEDUP_REMOVED lines=38> */
.L_x_14415:
[----:B------:R-:W-:Y:S05]  /*2600*/  BSYNC B0 ;  /* 0x0000000000007941 */ /* 0x000fea0003800000 */
.L_x_14414:
        /* <DEDUP_REMOVED lines=40> */
.L_x_14417:
[----:B------:R-:W-:Y:S05]  /*2890*/  BSYNC B0 ;  /* 0x0000000000007941 */ /* 0x000fea0003800000 */
.L_x_14416:
        /* <DEDUP_REMOVED lines=33> */
.L_x_14419:
[----:B------:R-:W-:Y:S05]  /*2ab0*/  BSYNC B0 ;  /* 0x0000000000007941 */ /* 0x000fea0003800000 */
.L_x_14418:
        /* <DEDUP_REMOVED lines=33> */
.L_x_14421:
[----:B------:R-:W-:Y:S05]  /*2cd0*/  BSYNC B0 ;  /* 0x0000000000007941 */ /* 0x000fea0003800000 */
.L_x_14420:
        /* <DEDUP_REMOVED lines=33> */
.L_x_14423:
[----:B------:R-:W-:Y:S05]  /*2ef0*/  BSYNC B0 ;  /* 0x0000000000007941 */ /* 0x000fea0003800000 */
.L_x_14422:
        /* <DEDUP_REMOVED lines=33> */
.L_x_14425:
[----:B------:R-:W-:Y:S05]  /*3110*/  BSYNC B0 ;  /* 0x0000000000007941 */ /* 0x000fea0003800000 */
.L_x_14424:
        /* <DEDUP_REMOVED lines=33> */
.L_x_14427:
[----:B------:R-:W-:Y:S05]  /*3330*/  BSYNC B0 ;  /* 0x0000000000007941 */ /* 0x000fea0003800000 */
.L_x_14426:
        /* <DEDUP_REMOVED lines=19> */
[----:B------:R-:W0:Y:S01]  /*3470*/  LDC.64 R100, c[0x0][0x380] ;  /* 0x0000e000ff647b82 */ /* 0x000e220000000a00 */
[----:B------:R-:W-:Y:S01]  /*3480*/  HFMA2.MMA R43, -RZ, RZ, 0, 0 ;  /* 0x00000000ff2b7435 */ /* 0x000fe200000001ff */
        /* <DEDUP_REMOVED lines=16> */
.L_x_14507:
[----:B------:R-:W-:Y:S01]  /*3590*/  USHF.R.S32.HI UR51, URZ, 0x1f, UR10 ;  /* 0x0000001f3f337899 */ /* 0x000fe2000801140a */
[----:B------:R-:W-:-:S03]  /*35a0*/  ULDC.64 UR18, c[0x0][0x230] ;  /* 0x00008c0000127ab9 */ /* 0x000fc60000000a00 */
[----:B------:R-:W-:Y:S02]  /*35b0*/  UIMAD UR52, UR51, UR18, URZ ;  /* 0x00000012333472a4 */ /* 0x000fe4000f8e023f */
[----:B------:R-:W-:Y:S02]  /*35c0*/  UIMAD.WIDE.U32 UR46, UR10, UR18, URZ ;  /* 0x000000120a2e72a5 */ /* 0x000fe4000f8e003f */
[----:B------:R-:W-:Y:S02]  /*35d0*/  UIMAD UR19, UR10, UR19, UR52 ;  /* 0x000000130a1372a4 */ /* 0x000fe4000f8e0234 */
[----:B------:R-:W-:Y:S02]  /*35e0*/  USHF.R.S32.HI UR52, URZ, 0x1f, UR7 ;  /* 0x0000001f3f347899 */ /* 0x000fe40008011407 */
[----:B------:R-:W-:Y:S02]  /*35f0*/  UIADD3 UR47, UR47, UR19, URZ ;  /* 0x000000132f2f7290 */ /* 0x000fe4000fffe03f */
[----:B------:R-:W-:-:S02]  /*3600*/  UIMAD UR18, UR52, UR44, URZ ;  /* 0x0000002c341272a4 */ /* 0x000fc4000f8e023f */
[----:B------:R-:W-:Y:S02]  /*3610*/  UIMAD.WIDE.U32 UR46, UR7, UR44, UR46 ;  /* 0x0000002c072e72a5 */ /* 0x000fe4000f8e002e */
[----:B------:R-:W-:Y:S02]  /*3620*/  UIMAD UR18, UR7, UR45, UR18 ;  /* 0x0000002d071272a4 */ /* 0x000fe4000f8e0212 */
[----:B------:R-:W-:Y:S02]  /*3630*/  ULEA UR19, UP0, UR46, UR42, 0x3 ;  /* 0x0000002a2e137291 */ /* 0x000fe4000f80183f */
[----:B------:R-:W-:-:S04]  /*3640*/  UIADD3 UR18, UR47, UR18, URZ ;  /* 0x000000122f127290 */ /* 0x000fc8000fffe03f */
[----:B------:R-:W-:Y:S01]  /*3650*/  ULEA.HI.X UR46, UR46, UR43, UR18, 0x3, UP0 ;  /* 0x0000002b2e2e7291 */ /* 0x000fe200080f1c12 */
[----:B------:R-:W-:-:S05]  /*3660*/  MOV R2, UR19 ;  /* 0x0000001300027c02 */ /* 0x000fca0008000f00 */
[----:B------:R-:W-:-:S05]  /*3670*/  MOV R3, UR46 ;  /* 0x0000002e00037c02 */ /* 0x000fca0008000f00 */
[----:B-1----:R1:W2:Y:S01]  /*3680*/  LDG.E.64 R138, desc[UR20][R2.64] ;  /* 0x00000014028a7981 */ /* 0x0022a2000c1e1b00 */
[----:B------:R-:W-:Y:S01]  /*3690*/  UIMAD UR46, UR52, UR34, URZ ;  /* 0x00000022342e72a4 */ /* 0x000fe2000f8e023f */
[C---:B------:R-:W-:Y:S01]  /*36a0*/  LOP3.LUT R126, R127.reuse, 0x1f, R130, 0xf8, !PT ;  /* 0x0000001f7f7e7812 */ /* 0x040fe200078ef882 */
[----:B------:R-:W-:Y:S02]  /*36b0*/  UIMAD.WIDE.U32 UR18, UR7, UR34, URZ ;  /* 0x00000022071272a5 */ /* 0x000fe4000f8e003f */
[----:B------:R-:W-:Y:S01]  /*36c0*/  UIMAD UR46, UR7, UR35, UR46 ;  /* 0x00000023072e72a4 */ /* 0x000fe2000f8e022e */
[----:B0-----:R-:W-:Y:S01]  /*36d0*/  IADD3 R7, R127, R126, RZ ;  /* 0x0000007e7f077210 */ /* 0x001fe20007ffe0ff */
[----:B------:R-:W-:Y:S02]  /*36e0*/  ULEA UR47, UP0, UR18, UR15, 0x2 ;  /* 0x0000000f122f7291 */ /* 0x000fe4000f80103f */
[----:B------:R-:W-:-:S04]  /*36f0*/  UIADD3 UR19, UR19, UR46, URZ ;  /* 0x0000002e13137290 */ /* 0x000fc8000fffe03f */
[----:B------:R-:W-:Y:S01]  /*3700*/  ULEA.HI.X UR18, UR18, UR16, UR19, 0x2, UP0 ;  /* 0x0000001012127291 */ /* 0x000fe200080f1413 */
[----:B------:R-:W-:-:S05]  /*3710*/  MOV R4, UR47 ;  /* 0x0000002f00047c02 */ /* 0x000fca0008000f00 */
[----:B------:R-:W-:-:S03]  /*3720*/  MOV R5, UR18 ;  /* 0x0000001200057c02 */ /* 0x000fc60008000f00 */
[----:B-1----:R-:W-:-:S05]  /*3730*/  IMAD.WIDE R2, R7, 0x10, R4 ;  /* 0x0000001007027825 */ /* 0x002fca00078e0204 */
        /* <DEDUP_REMOVED lines=9> */
[----:B------:R-:W0:Y:S01]  /*37d0*/  S2UR UR47, SR_CgaCtaId ;  /* 0x00000000002f79c3 */ /* 0x000e220000008800 */
[----:B------:R-:W-:Y:S01]  /*37e0*/  LOP3.LUT R136, R130, 0x1f, RZ, 0xc0, !PT ;  /* 0x0000001f82887812 */ /* 0x000fe200078ec0ff */
[----:B------:R-:W-:Y:S01]  /*37f0*/  UMOV UR46, 0x400 ;  /* 0x00000400002e7882 */ /* 0x000fe20000000000 */
[----:B------:R-:W-:Y:S01]  /*3800*/  ULEA.HI UR19, UR18, UR18, URZ, 0x1 ;  /* 0x0000001212137291 */ /* 0x000fe2000f8f083f */
[----:B------:R-:W-:Y:S01]  /*3810*/  MOV R133, UR13 ;  /* 0x0000000d00857c02 */ /* 0x000fe20008000f00 */
[----:B------:R-:W-:Y:S01]  /*3820*/  UIMAD UR51, UR51, UR40, URZ ;  /* 0x00000028333372a4 */ /* 0x000fe2000f8e023f */
[----:B------:R-:W-:Y:S01]  /*3830*/  ISETP.NE.AND P0, PT, R136, RZ, PT ;  /* 0x000000ff8800720c */ /* 0x000fe20003f05270 */
[----:B------:R-:W-:Y:S01]  /*3840*/  ULOP3.LUT UR19, UR19, 0xfffffe, URZ, 0xc0, !UPT ;  /* 0x00fffffe13137892 */ /* 0x000fe2000f8ec03f */
[----:B------:R-:W-:Y:S01]  /*3850*/  ISETP.NE.AND P2, PT, R130, RZ, PT ;  /* 0x000000ff8200720c */ /* 0x000fe20003f45270 */
[----:B------:R-:W-:Y:S01]  /*3860*/  UIMAD UR51, UR10, UR41, UR51 ;  /* 0x000000290a3372a4 */ /* 0x000fe2000f8e0233 */
[----:B------:R-:W-:Y:S01]  /*3870*/  ISETP.LT.OR P1, PT, R133, 0x2, P0 ;  /* 0x000000028500780c */ /* 0x000fe20000721670 */
[----:B------:R-:W-:Y:S01]  /*3880*/  UIADD3 UR19, UR18, -UR19, URZ ;  /* 0x8000001312137290 */ /* 0x000fe2000fffe03f */
[----:B-1----:R-:W-:-:S02]  /*3890*/  IADD3 R3, R128, 0x20, RZ ;  /* 0x0000002080037810 */ /* 0x002fc40007ffe0ff */
[C---:B------:R-:W-:Y:S01]  /*38a0*/  IADD3 R133, R128.reuse, 0x60, RZ ;  /* 0x0000006080857810 */ /* 0x040fe20007ffe0ff */
[----:B------:R-:W-:Y:S01]  /*38b0*/  ULEA UR19, UR19, UR7, 0x8 ;  /* 0x0000000713137291 */ /* 0x000fe2000f8e403f */
[-C--:B------:R-:W-:Y:S02]  /*38c0*/  LEA.HI.SX32 R3, R3, R128.reuse, 0x1b ;  /* 0x0000008003037211 */ /* 0x080fe400078fdaff */
[C---:B------:R-:W-:Y:S02]  /*38d0*/  IADD3 R135, R128.reuse, 0x80, RZ ;  /* 0x0000008080877810 */ /* 0x040fe40007ffe0ff */
[----:B------:R-:W-:Y:S02]  /*38e0*/  IADD3 R137, R128, 0xa0, RZ ;  /* 0x000000a080897810 */ /* 0x000fe40007ffe0ff */
[-C--:B------:R-:W-:Y:S01]  /*38f0*/  LEA.HI.SX32 R133, R133, R128.reuse, 0x1b ;  /* 0x0000008085857211 */ /* 0x080fe200078fdaff */
[----:B0-----:R-:W-:Y:S01]  /*3900*/  ULEA UR18, UR47, UR46, 0x18 ;  /* 0x0000002e2f127291 */ /* 0x001fe2000f8ec03f */
[-C--:B------:R-:W-:Y:S01]  /*3910*/  LEA.HI.SX32 R135, R135, R128.reuse, 0x1b ;  /* 0x0000008087877211 */ /* 0x080fe200078fdaff */
[----:B------:R-:W-:Y:S01]  /*3920*/  UIMAD.WIDE.U32 UR46, UR10, UR40, URZ ;  /* 0x000000280a2e72a5 */ /* 0x000fe2000f8e003f */
[----:B------:R-:W-:-:S03]  /*3930*/  LEA.HI.SX32 R137, R137, R128, 0x1b ;  /* 0x0000008089897211 */ /* 0x000fc600078fdaff */
[----:B------:R-:W-:Y:S01]  /*3940*/  LEA R3, R3, UR18, 0x4 ;  /* 0x0000001203037c11 */ /* 0x000fe2000f8e20ff */
[----:B------:R-:W-:Y:S01]  /*3950*/  UIADD3 UR47, UR47, UR51, URZ ;  /* 0x000000332f2f7290 */ /* 0x000fe2000fffe03f */
[----:B------:R-:W-:Y:S02]  /*3960*/  LEA R133, R133, UR18, 0x4 ;  /* 0x0000001285857c11 */ /* 0x000fe4000f8e20ff */
[----:B------:R-:W-:Y:S01]  /*3970*/  LEA R135, R135, UR18, 0x4 ;  /* 0x0000001287877c11 */ /* 0x000fe2000f8e20ff */
[----:B------:R-:W-:Y:S01]  /*3980*/  UIMAD.WIDE.U32 UR46, UR7, UR38, UR46 ;  /* 0x00000026072e72a5 */ /* 0x000fe2000f8e002e */
[----:B------:R-:W-:Y:S01]  /*3990*/  LEA R137, R137, UR18, 0x4 ;  /* 0x0000001289897c11 */ /* 0x000fe2000f8e20ff */
[----:B------:R-:W-:Y:S01]  /*39a0*/  FMUL.FTZ R149, R36, R121 ;  /* 0x0000007924957220 */ /* 0x000fe20000410000 */
[----:B--2---:R-:W-:Y:S02]  /*39b0*/  R2UR UR55, R139 ;  /* 0x000000008b3772ca */ /* 0x004fe400000e0000 */
[----:B------:R-:W-:-:S02]  /*39c0*/  R2UR UR56, R138 ;  /* 0x000000008a3872ca */ /* 0x000fc400000e0000 */
[----:B------:R-:W0:Y:S09]  /*39d0*/  @!P1 LDC R138, c[0x0][0x21c] ;  /* 0x00008700ff8a9b82 */ /* 0x000e320000000800 */
        /* <DEDUP_REMOVED lines=10> */
[----:B------:R-:W-:-:S04]  /*3a80*/  LEA.HI.SX32 R0, R128, R128, 0x1b ;  /* 0x0000008080007211 */ /* 0x000fc800078fdaff */
[----:B------:R-:W-:Y:S01]  /*3a90*/  MUFU.SIN R108, R103 ;  /* 0x00000067006c7308 */ /* 0x000fe20000000400 */
[----:B-1----:R-:W-:Y:S01]  /*3aa0*/  FMUL.FTZ R102, R125, UR55 ;  /* 0x000000377d667c20 */ /* 0x002fe20008410000 */
[----:B------:R-:W-:-:S03]  /*3ab0*/  LEA R0, R0, UR18, 0x4 ;  /* 0x0000001200007c11 */ /* 0x000fc6000f8e20ff */
[----:B------:R-:W-:Y:S01]  /*3ac0*/  FMUL.RZ R134, R102, 0.15915493667125701904 ;  /* 0x3e22f98366867820 */ /* 0x000fe2000040c000 */
[----:B------:R-:W-:Y:S01]  /*3ad0*/  FMUL.FTZ R102, R124, UR55 ;  /* 0x000000377c667c20 */ /* 0x000fe20008410000 */
[----:B---3--:R1:W-:Y:S01]  /*3ae0*/  STS.128 [R0], R92 ;  /* 0x0000005c00007388 */ /* 0x0083e20000000c00 */
[----:B------:R2:W-:Y:S02]  /*3af0*/  MUFU.COS R109, R103 ;  /* 0x00000067006d7308 */ /* 0x0005e40000000000 */
[----:B------:R-:W-:Y:S01]  /*3b00*/  FMUL.RZ R102, R102, 0.15915493667125701904 ;  /* 0x3e22f98366667820 */ /* 0x000fe2000040c000 */
[----:B----4-:R3:W-:Y:S05]  /*3b10*/  STS.128 [R3+0x200], R96 ;  /* 0x0002006003007388 */ /* 0x0107ea0000000c00 */
[----:B------:R-:W-:Y:S01]  /*3b20*/  MUFU.SIN R106, R2 ;  /* 0x00000002006a7308 */ /* 0x000fe20000000400 */
[----:B--2---:R-:W-:Y:S01]  /*3b30*/  MOV R103, UR19 ;  /* 0x0000001300677c02 */ /* 0x004fe20008000f00 */
[----:B------:R-:W-:-:S04]  /*3b40*/  UIMAD UR19, UR52, UR38, URZ ;  /* 0x00000026341372a4 */ /* 0x000fc8000f8e023f */
[----:B------:R-:W-:Y:S01]  /*3b50*/  UIMAD UR19, UR7, UR39, UR19 ;  /* 0x00000027071372a4 */ /* 0x000fe2000f8e0213 */
[----:B-1----:R-:W-:Y:S01]  /*3b60*/  FMUL.FTZ R0, R123, UR55 ;  /* 0x000000377b007c20 */ /* 0x002fe20008410000 */
[----:B------:R1:W-:Y:S02]  /*3b70*/  MUFU.COS R107, R2 ;  /* 0x00000002006b7308 */ /* 0x0003e40000000000 */
[----:B------:R-:W-:Y:S01]  /*3b80*/  UIADD3 UR19, UR47, UR19, URZ ;  /* 0x000000132f137290 */ /* 0x000fe2000fffe03f */
[----:B---3--:R-:W-:Y:S01]  /*3b90*/  IADD3 R3, R128, 0xc0, RZ ;  /* 0x000000c080037810 */ /* 0x008fe20007ffe0ff */
[----:B------:R-:W-:Y:S01]  /*3ba0*/  FMUL.RZ R0, R0, 0.15915493667125701904 ;  /* 0x3e22f98300007820 */ /* 0x000fe2000040c000 */
[----:B------:R-:W-:Y:S02]  /*3bb0*/  ULEA UR47, UP0, UR46, UR36, 0x3 ;  /* 0x000000242e2f7291 */ /* 0x000fe4000f80183f */
[----:B------:R-:W-:Y:S01]  /*3bc0*/  LEA.HI.SX32 R3, R3, R128, 0x1b ;  /* 0x0000008003037211 */ /* 0x000fe200078fdaff */
[----:B------:R-:W-:Y:S01]  /*3bd0*/  MUFU.SIN R142, R102 ;  /* 0x00000066008e7308 */ /* 0x000fe20000000400 */
[----:B-1----:R-:W-:Y:S01]  /*3be0*/  IADD3 R2, R130, 0x200, RZ ;  /* 0x0000020082027810 */ /* 0x002fe20007ffe0ff */
[----:B------:R-:W-:-:S03]  /*3bf0*/  ULEA.HI.X UR46, UR46, UR37, UR19, 0x3, UP0 ;  /* 0x000000252e2e7291 */ /* 0x000fc600080f1c13 */
[----:B------:R-:W-:Y:S02]  /*3c00*/  SEL R140, R103, R2, !P2 ;  /* 0x00000002678c7207 */ /* 0x000fe40005000000 */
[----:B------:R-:W-:Y:S01]  /*3c10*/  IADD3 R103, R128, 0x40, RZ ;  /* 0x0000004080677810 */ /* 0x000fe20007ffe0ff */
[----:B------:R1:W-:Y:S01]  /*3c20*/  MUFU.COS R143, R102 ;  /* 0x00000066008f7308 */ /* 0x0003e20000000000 */
[----:B------:R-:W-:Y:S02]  /*3c30*/  MOV R2, UR56 ;  /* 0x0000003800027c02 */ /* 0x000fe40008000f00 */
[----:B------:R-:W-:Y:S02]  /*3c40*/  LEA.HI.SX32 R103, R103, R128, 0x1b ;  /* 0x0000008067677211 */ /* 0x000fe400078fdaff */
[----:B------:R-:W-:Y:S02]  /*3c50*/  LEA R140, R140, UR18, 0x3 ;  /* 0x000000128c8c7c11 */ /* 0x000fe4000f8e18ff */
[----:B------:R-:W-:Y:S01]  /*3c60*/  LEA R103, R103, UR18, 0x4 ;  /* 0x0000001267677c11 */ /* 0x000fe2000f8e20ff */
[----:B------:R-:W-:Y:S01]  /*3c70*/  MUFU.SIN R153, R0 ;  /* 0x0000000000997308 */ /* 0x000fe20000000400 */
[----:B-1----:R-:W-:-:S03]  /*3c80*/  FMUL.FTZ R102, R2, 1.4426950216293334961 ;  /* 0x3fb8aa3b02667820 */ /* 0x002fc60000410000 */
[----:B------:R1:W-:Y:S01]  /*3c90*/  STS.128 [R103+0x400], R88 ;  /* 0x0004005867007388 */ /* 0x0003e20000000c00 */
[----:B------:R-:W-:-:S03]  /*3ca0*/  FMUL.FTZ R2, R102, R121 ;  /* 0x0000007966027220 */ /* 0x000fc60000410000 */
[----:B------:R-:W-:Y:S01]  /*3cb0*/  STS.128 [R133+0x600], R84 ;  /* 0x0006005485007388 */ /* 0x000fe20000000c00 */
[----:B------:R2:W-:Y:S03]  /*3cc0*/  MUFU.COS R152, R0 ;  /* 0x0000000000987308 */ /* 0x0005e60000000000 */
[----:B------:R3:W-:Y:S04]  /*3cd0*/  STS.128 [R135+0x800], R80 ;  /* 0x0008005087007388 */ /* 0x0007e80000000c00 */
[----:B------:R4:W-:Y:S01]  /*3ce0*/  STS.128 [R137+0xa00], R76 ;  /* 0x000a004c89007388 */ /* 0x0009e20000000c00 */
[----:B------:R-:W-:Y:S01]  /*3cf0*/  MUFU.SIN R144, R134 ;  /* 0x0000008600907308 */ /* 0x000fe20000000400 */
[----:B--2---:R-:W-:-:S02]  /*3d00*/  LEA R0, R3, UR18, 0x4 ;  /* 0x0000001203007c11 */ /* 0x004fc4000f8e20ff */
[----:B-1----:R-:W-:Y:S02]  /*3d10*/  IADD3 R89, R128, 0xe0, RZ ;  /* 0x000000e080597810 */ /* 0x002fe40007ffe0ff */
[----:B------:R-:W-:Y:S01]  /*3d20*/  MOV R88, UR13 ;  /* 0x0000000d00587c02 */ /* 0x000fe20008000f00 */
[----:B------:R1:W-:Y:S01]  /*3d30*/  STS.128 [R0+0xc00], R4 ;  /* 0x000c000400007388 */ /* 0x0003e20000000c00 */
[----:B------:R-:W-:Y:S01]  /*3d40*/  LEA.HI.SX32 R89, R89, R128, 0x1b ;  /* 0x0000008059597211 */ /* 0x000fe200078fdaff */
[----:B------:R2:W-:Y:S01]  /*3d50*/  MUFU.COS R145, R134 ;  /* 0x0000008600917308 */ /* 0x0005e20000000000 */
[----:B------:R-:W-:Y:S01]  /*3d60*/  @!P1 IADD3 R3, R88, -0x2, RZ ;  /* 0xfffffffe58039810 */ /* 0x000fe20007ffe0ff */
[----:B---3--:R-:W-:Y:S01]  /*3d70*/  FMUL.FTZ R80, R122, UR55 ;  /* 0x000000377a507c20 */ /* 0x008fe20008410000 */
[----:B------:R-:W-:Y:S02]  /*3d80*/  MOV R135, UR46 ;  /* 0x0000002e00877c02 */ /* 0x000fe40008000f00 */
[----:B------:R-:W-:Y:S01]  /*3d90*/  LEA R89, R89, UR18, 0x4 ;  /* 0x0000001259597c11 */ /* 0x000fe2000f8e20ff */
[----:B----4-:R-:W-:-:S02]  /*3da0*/  FMUL.FTZ R77, R117, UR55 ;  /* 0x00000037754d7c20 */ /* 0x010fc40008410000 */
[----:B------:R-:W3:Y:S01]  /*3db0*/  MUFU.EX2 R76, R2 ;  /* 0x00000002004c7308 */ /* 0x000ee20000000800 */
[----:B--2---:R-:W-:Y:S01]  /*3dc0*/  MOV R134, UR47 ;  /* 0x0000002f00867c02 */ /* 0x004fe20008000f00 */
[----:B------:R-:W-:Y:S01]  /*3dd0*/  FMUL.RZ R80, R80, 0.15915493667125701904 ;  /* 0x3e22f98350507820 */ /* 0x000fe2000040c000 */
[----:B------:R-:W-:Y:S01]  /*3de0*/  FMUL.RZ R77, R77, 0.15915493667125701904 ;  /* 0x3e22f9834d4d7820 */ /* 0x000fe2000040c000 */
[----:B0-----:R-:W-:Y:S01]  /*3df0*/  @!P1 IMAD R138, R3, R138, UR7 ;  /* 0x00000007038a9e24 */ /* 0x001fe2000f8e028a */
[----:B------:R-:W-:Y:S01]  /*3e00*/  STS.128 [R89+0xe00], R72 ;  /* 0x000e004859007388 */ /* 0x000fe20000000c00 */
[----:B-1----:R-:W-:Y:S01]  /*3e10*/  SHF.L.U32 R0, R128, 0x3, RZ ;  /* 0x0000000380007819 */ /* 0x002fe200000006ff */
[----:B------:R-:W-:Y:S01]  /*3e20*/  FMUL.FTZ R4, R116, UR55 ;  /* 0x0000003774047c20 */ /* 0x000fe20008410000 */
[----:B------:R-:W-:Y:S01]  /*3e30*/  MUFU.SIN R160, R80 ;  /* 0x0000005000a07308 */ /* 0x000fe20000000400 */
[----:B------:R-:W5:Y:S01]  /*3e40*/  LDG.E.64 R134, desc[UR20][R134.64] ;  /* 0x0000001486867981 */ /* 0x000f62000c1e1b00 */
[----:B------:R-:W-:Y:S01]  /*3e50*/  LEA.HI.SX32 R0, R0, R0, 0x1b ;  /* 0x0000000000007211 */ /* 0x000fe200078fdaff */
[----:B------:R-:W-:-:S03]  /*3e60*/  FMUL.RZ R173, R4, 0.15915493667125701904 ;  /* 0x3e22f98304ad7820 */ /* 0x000fc6000040c000 */
[----:B------:R-:W-:Y:S01]  /*3e70*/  LEA R0, R0, UR18, 0x4 ;  /* 0x0000001200007c11 */ /* 0x000fe2000f8e20ff */
[----:B------:R-:W-:Y:S01]  /*3e80*/  NOP ;  /* 0x0000000000007918 */ /* 0x000fe20000000000 */
[C---:B---3--:R-:W-:Y:S01]  /*3e90*/  FMUL.FTZ R2, R76.reuse, R141 ;  /* 0x0000008d4c027220 */ /* 0x048fe20000410000 */
[----:B------:R-:W-:Y:S01]  /*3ea0*/  FMUL.FTZ R3, R76, R139 ;  /* 0x0000008b4c037220 */ /* 0x000fe20000410000 */
[----:B------:R0:W-:Y:S01]  /*3eb0*/  MUFU.COS R146, R80 ;  /* 0x0000005000927308 */ /* 0x0001e20000000000 */
[----:B------:R-:W1:Y:S01]  /*3ec0*/  LDS.128 R4, [R0] ;  /* 0x0000000000047984 */ /* 0x000e620000000c00 */
[----:B------:R-:W-:-:S03]  /*3ed0*/  MOV R139, 0x10 ;  /* 0x00000010008b7802 */ /* 0x000fc60000000f00 */
[----:B------:R-:W2:Y:S02]  /*3ee0*/  LDS.128 R96, [R0+0x10] ;  /* 0x0000100000607984 */ /* 0x000ea40000000c00 */
[----:B------:R-:W-:Y:S01]  /*3ef0*/  @!P1 IMAD.WIDE R138, R138, R139, UR22 ;  /* 0x000000168a8a9e25 */ /* 0x000fe2000f8e028b */
[----:B------:R-:W-:Y:S01]  /*3f00*/  MUFU.SIN R158, R77 ;  /* 0x0000004d009e7308 */ /* 0x000fe20000000400 */
[----:B------:R-:W3:Y:S04]  /*3f10*/  LDS.128 R92, [R0+0x20] ;  /* 0x00002000005c7984 */ /* 0x000ee80000000c00 */
[----:B------:R-:W4:Y:S03]  /*3f20*/  LDS.128 R88, [R0+0x30] ;  /* 0x0000300000587984 */ /* 0x000f260000000c00 */
[----:B------:R0:W-:Y:S01]  /*3f30*/  MUFU.COS R148, R77 ;  /* 0x0000004d00947308 */ /* 0x0001e20000000000 */
[----:B------:R-:W1:Y:S04]  /*3f40*/  LDS.128 R84, [R0+0x40] ;  /* 0x0000400000547984 */ /* 0x000e680000000c00 */
[----:B0-----:R-:W0:Y:S03]  /*3f50*/  LDS.128 R80, [R0+0x50] ;  /* 0x0000500000507984 */ /* 0x001e260000000c00 */
[----:B------:R-:W-:Y:S01]  /*3f60*/  MUFU.SIN R104, R132 ;  /* 0x0000008400687308 */ /* 0x000fe20000000400 */
[----:B------:R-:W0:Y:S04]  /*3f70*/  LDS.128 R76, [R0+0x60] ;  /* 0x00006000004c7984 */ /* 0x000e280000000c00 */
[----:B------:R2:W0:Y:S03]  /*3f80*/  LDS.128 R72, [R0+0x70] ;  /* 0x0000700000487984 */ /* 0x0004260000000c00 */
[----:B------:R2:W-:Y:S01]  /*3f90*/  MUFU.COS R105, R132 ;  /* 0x0000008400697308 */ /* 0x0005e20000000000 */
[----:B------:R3:W-:Y:S01]  /*3fa0*/  STS.64 [R140+0x2550], R2 ;  /* 0x002550028c007388 */ /* 0x0007e20000000a00 */
[----:B--2---:R-:W-:Y:S01]  /*3fb0*/  FMUL.FTZ R0, R113, UR55 ;  /* 0x0000003771007c20 */ /* 0x004fe20008410000 */
[----:B------:R-:W-:Y:S01]  /*3fc0*/  CS2R R132, SRZ ;  /* 0x0000000000847805 */ /* 0x000fe2000001ff00 */
[----:B------:R-:W-:Y:S02]  /*3fd0*/  BAR.SYNC.DEFER_BLOCKING 0x0 ;  /* 0x0000000000007b1d */ /* 0x000fe40000010000 */
[----:B---3--:R-:W-:Y:S01]  /*3fe0*/  FMUL.RZ R140, R0, 0.15915493667125701904 ;  /* 0x3e22f983008c7820 */ /* 0x008fe2000040c000 */
[----:B------:R-:W-:Y:S01]  /*3ff0*/  FMUL.FTZ R0, R112, UR55 ;  /* 0x0000003770007c20 */ /* 0x000fe20008410000 */
[----:B------:R-:W-:-:S04]  /*4000*/  FMUL.FTZ R103, R115, UR55 ;  /* 0x0000003773677c20 */ /* 0x000fc80008410000 */
[----:B------:R-:W-:Y:S01]  /*4010*/  FMUL.RZ R137, R103, 0.15915493667125701904 ;  /* 0x3e22f98367897820 */ /* 0x000fe2000040c000 */
[----:B------:R2:W5:Y:S02]  /*4020*/  @!P1 LDG.E.64 R132, desc[UR20][R138.64+0x8] ;  /* 0x000008148a849981 */ /* 0x000564000c1e1b00 */
[----:B--2---:R-:W-:Y:S01]  /*4030*/  FMUL.RZ R138, R0, 0.15915493667125701904 ;  /* 0x3e22f983008a7820 */ /* 0x004fe2000040c000 */
[----:B------:R-:W-:-:S04]  /*4040*/  FMUL.FTZ R0, R111, UR55 ;  /* 0x000000376f007c20 */ /* 0x000fc80008410000 */
[----:B------:R-:W-:Y:S01]  /*4050*/  FMUL.RZ R139, R0, 0.15915493667125701904 ;  /* 0x3e22f983008b7820 */ /* 0x000fe2000040c000 */
[----:B------:R-:W-:-:S04]  /*4060*/  FMUL.FTZ R0, R110, UR55 ;  /* 0x000000376e007c20 */ /* 0x000fc80008410000 */
[----:B------:R-:W-:Y:S01]  /*4070*/  FMUL.RZ R181, R0, 0.15915493667125701904 ;  /* 0x3e22f98300b57820 */ /* 0x000fe2000040c000 */
[----:B------:R-:W-:Y:S01]  /*4080*/  FMUL.FTZ R0, R102, R120 ;  /* 0x0000007866007220 */ /* 0x000fe20000410000 */
[----:B------:R-:W-:-:S04]  /*4090*/  FMUL.FTZ R103, R114, UR55 ;  /* 0x0000003772677c20 */ /* 0x000fc80008410000 */
[----:B------:R-:W-:Y:S01]  /*40a0*/  FMUL.RZ R103, R103, 0.15915493667125701904 ;  /* 0x3e22f98367677820 */ /* 0x000fe2000040c000 */
[----:B------:R-:W2:Y:S08]  /*40b0*/  MUFU.EX2 R0, R0 ;  /* 0x0000000000007308 */ /* 0x000eb00000000800 */
[----:B------:R-:W-:Y:S08]  /*40c0*/  MUFU.SIN R168, R103 ;  /* 0x0000006700a87308 */ /* 0x000ff00000000400 */
[----:B------:R3:W-:Y:S02]  /*40d0*/  MUFU.COS R156, R103 ;  /* 0x00000067009c7308 */ /* 0x0007e40000000000 */
[----:B---3--:R-:W-:-:S06]  /*40e0*/  FMUL.FTZ R103, R102, R119 ;  /* 0x0000007766677220 */ /* 0x008fcc0000410000 */
[----:B------:R-:W-:Y:S08]  /*40f0*/  MUFU.SIN R185, R138 ;  /* 0x0000008a00b97308 */ /* 0x000ff00000000400 */
[----:B------:R3:W-:Y:S01]  /*4100*/  MUFU.COS R157, R138 ;  /* 0x0000008a009d7308 */ /* 0x0007e20000000000 */
[----:B--2---:R-:W-:Y:S01]  /*4110*/  FMUL.FTZ R108, R0, R108 ;  /* 0x0000006c006c7220 */ /* 0x004fe20000410000 */
[----:B---3--:R-:W-:-:S06]  /*4120*/  FMUL.FTZ R138, R102, R125 ;  /* 0x0000007d668a7220 */ /* 0x008fcc0000410000 */
[----:B------:R-:W2:Y:S01]  /*4130*/  MUFU.EX2 R103, R103 ;  /* 0x0000006700677308 */ /* 0x000ea20000000800 */
[----:B------:R-:W-:Y:S01]  /*4140*/  FMUL.FTZ R109, R0, R109 ;  /* 0x0000006d006d7220 */ /* 0x000fe20000410000 */
[----:B------:R-:W-:-:S06]  /*4150*/  FMUL.FTZ R164, RZ, R108 ;  /* 0x0000006cffa47220 */ /* 0x000fcc0000410000 */
[----:B------:R-:W3:Y:S08]  /*4160*/  MUFU.EX2 R138, R138 ;  /* 0x0000008a008a7308 */ /* 0x000ef00000000800 */
[----:B------:R-:W-:Y:S08]  /*4170*/  MUFU.SIN R155, R137 ;  /* 0x00000089009b7308 */ /* 0x000ff00000000400 */
[----:B------:R4:W-:Y:S01]  /*4180*/  MUFU.COS R171, R137 ;  /* 0x0000008900ab7308 */ /* 0x0009e20000000000 */
[----:B------:R-:W-:Y:S01]  /*4190*/  FMUL.FTZ R141, R102, R122 ;  /* 0x0000007a668d7220 */ /* 0x000fe20000410000 */
[----:B------:R-:W-:Y:S01]  /*41a0*/  FMUL.FTZ R0, R108, R149 ;  /* 0x000000956c007220 */ /* 0x000fe20000410000 */
[----:B----4-:R-:W-:-:S05]  /*41b0*/  FMUL.FTZ R137, R102, R118 ;  /* 0x0000007666897220 */ /* 0x010fca0000410000 */
[----:B------:R-:W-:Y:S01]  /*41c0*/  MUFU.SIN R162, R140 ;  /* 0x0000008c00a27308 */ /* 0x000fe20000000400 */
[----:B------:R-:W-:-:S07]  /*41d0*/  FFMA.FTZ R164, R109, R149, -R164 ;  /* 0x000000956da47223 */ /* 0x000fce00000108a4 */
[----:B------:R4:W-:Y:S01]  /*41e0*/  MUFU.COS R188, R140 ;  /* 0x0000008c00bc7308 */ /* 0x0009e20000000000 */
[----:B--2---:R-:W-:Y:S01]  /*41f0*/  FMUL.FTZ R106, R103, R106 ;  /* 0x0000006a676a7220 */ /* 0x004fe20000410000 */
[----:B----4-:R-:W-:-:S06]  /*4200*/  FMUL.FTZ R140, R102, R123 ;  /* 0x0000007b668c7220 */ /* 0x010fcc0000410000 */
[----:B------:R-:W2:Y:S01]  /*4210*/  MUFU.EX2 R137, R137 ;  /* 0x0000008900897308 */ /* 0x000ea20000000800 */
[----:B------:R-:W-:Y:S01]  /*4220*/  FFMA.FTZ R0, RZ, R109, R0 ;  /* 0x0000006dff007223 */ /* 0x000fe20000010000 */
[----:B------:R-:W-:Y:S01]  /*4230*/  FFMA.FTZ R164, R37, R120, R164 ;  /* 0x0000007825a47223 */ /* 0x000fe200000100a4 */
[----:B---3--:R-:W-:-:S05]  /*4240*/  FMUL.FTZ R145, R138, R145 ;  /* 0x000000918a917220 */ /* 0x008fca0000410000 */
[----:B------:R-:W3:Y:S01]  /*4250*/  MUFU.EX2 R140, R140 ;  /* 0x0000008c008c7308 */ /* 0x000ee20000000800 */
[----:B------:R-:W-:Y:S01]  /*4260*/  FMUL.FTZ R144, R138, R144 ;  /* 0x000000908a907220 */ /* 0x000fe20000410000 */
[----:B------:R-:W-:Y:S01]  /*4270*/  FMUL.FTZ R147, R102, R117 ;  /* 0x0000007566937220 */ /* 0x000fe20000410000 */
[----:B------:R-:W-:Y:S01]  /*4280*/  FMUL.FTZ R107, R103, R107 ;  /* 0x0000006b676b7220 */ /* 0x000fe20000410000 */
[----:B------:R-:W-:Y:S01]  /*4290*/  FADD.FTZ R138, RZ, R0 ;  /* 0x00000000ff8a7221 */ /* 0x000fe20000010000 */
[----:B------:R-:W-:-:S03]  /*42a0*/  FMUL.FTZ R166, R106, R164 ;  /* 0x000000a46aa67220 */ /* 0x000fc60000410000 */
[----:B------:R-:W4:Y:S01]  /*42b0*/  MUFU.EX2 R141, R141 ;  /* 0x0000008d008d7308 */ /* 0x000f220000000800 */
[-C--:B------:R-:W-:Y:S01]  /*42c0*/  FMUL.FTZ R159, R106, R138.reuse ;  /* 0x0000008a6a9f7220 */ /* 0x080fe20000410000 */
[----:B------:R-:W-:Y:S01]  /*42d0*/  FFMA.FTZ R166, R107, R138, R166 ;  /* 0x0000008a6ba67223 */ /* 0x000fe200000100a6 */
[----:B--2---:R-:W-:Y:S01]  /*42e0*/  FMUL.FTZ R104, R137, R104 ;  /* 0x0000006889687220 */ /* 0x004fe20000410000 */
[----:B------:R-:W-:Y:S01]  /*42f0*/  FMUL.FTZ R103, R102, R114 ;  /* 0x0000007266677220 */ /* 0x000fe20000410000 */
[----:B------:R-:W-:Y:S01]  /*4300*/  FFMA.FTZ R159, R107, R164, -R159 ;  /* 0x000000a46b9f7223 */ /* 0x000fe2000001089f */
[----:B------:R-:W-:Y:S02]  /*4310*/  FADD.FTZ R166, RZ, R166 ;  /* 0x000000a6ffa67221 */ /* 0x000fe40000010000 */
[----:B------:R-:W2:Y:S01]  /*4320*/  MUFU.EX2 R147, R147 ;  /* 0x0000009300937308 */ /* 0x000ea20000000800 */
[C---:B---3--:R-:W-:Y:S01]  /*4330*/  FMUL.FTZ R152, R140.reuse, R152 ;  /* 0x000000988c987220 */ /* 0x048fe20000410000 */
[----:B------:R-:W-:Y:S01]  /*4340*/  FMUL.FTZ R153, R140, R153 ;  /* 0x000000998c997220 */ /* 0x000fe20000410000 */
[----:B------:R-:W-:Y:S01]  /*4350*/  FMUL.FTZ R105, R137, R105 ;  /* 0x0000006989697220 */ /* 0x000fe20000410000 */
[----:B------:R-:W-:Y:S01]  /*4360*/  FFMA.FTZ R159, R38, R119, R159 ;  /* 0x00000077269f7223 */ /* 0x000fe2000001009f */
[----:B------:R-:W-:-:S03]  /*4370*/  FMUL.FTZ R140, R104, R166 ;  /* 0x000000a6688c7220 */ /* 0x000fc60000410000 */
[----:B------:R-:W-:Y:S01]  /*4380*/  MUFU.SIN R183, R139 ;  /* 0x0000008b00b77308 */ /* 0x000fe20000000400 */
[----:B----4-:R-:W-:Y:S01]  /*4390*/  FMUL.FTZ R161, R141, R146 ;  /* 0x000000928da17220 */ /* 0x010fe20000410000 */
[-C--:B------:R-:W-:Y:S01]  /*43a0*/  FFMA.FTZ R140, R105, R159.reuse, -R140 ;  /* 0x0000009f698c7223 */ /* 0x080fe2000001088c */
[----:B------:R-:W-:-:S05]  /*43b0*/  FMUL.FTZ R146, R104, R159 ;  /* 0x0000009f68927220 */ /* 0x000fca0000410000 */
[----:B------:R3:W-:Y:S01]  /*43c0*/  MUFU.COS R163, R139 ;  /* 0x0000008b00a37308 */ /* 0x0007e20000000000 */
[C---:B------:R-:W-:Y:S01]  /*43d0*/  FMUL.FTZ R137, R102.reuse, R113 ;  /* 0x0000007166897220 */ /* 0x040fe20000410000 */
[----:B---3--:R-:W-:-:S06]  /*43e0*/  FMUL.FTZ R139, R102, R124 ;  /* 0x0000007c668b7220 */ /* 0x008fcc0000410000 */
[----:B------:R-:W3:Y:S01]  /*43f0*/  MUFU.EX2 R103, R103 ;  /* 0x0000006700677308 */ /* 0x000ee20000000800 */
[----:B------:R-:W-:Y:S01]  /*4400*/  FFMA.FTZ R146, R105, R166, R146 ;  /* 0x000000a669927223 */ /* 0x000fe20000010092 */
[----:B------:R-:W-:Y:S01]  /*4410*/  FFMA.FTZ R140, R39, R118, R140 ;  /* 0x00000076278c7223 */ /* 0x000fe2000001008c */
[----:B--2---:R-:W-:-:S05]  /*4420*/  FMUL.FTZ R159, R147, R148 ;  /* 0x00000094939f7220 */ /* 0x004fca0000410000 */
[----:B------:R-:W2:Y:S01]  /*4430*/  MUFU.EX2 R139, R139 ;  /* 0x0000008b008b7308 */ /* 0x000ea20000000800 */
[----:B------:R-:W-:Y:S01]  /*4440*/  FADD.FTZ R146, RZ, R146 ;  /* 0x00000092ff927221 */ /* 0x000fe20000010000 */
[----:B------:R-:W-:Y:S01]  /*4450*/  FMUL.FTZ R148, R144, R140 ;  /* 0x0000008c90947220 */ /* 0x000fe20000410000 */
[----:B------:R-:W-:-:S05]  /*4460*/  FMUL.FTZ R0, R102, R112 ;  /* 0x0000007066007220 */ /* 0x000fca0000410000 */
[----:B------:R-:W4:Y:S01]  /*4470*/  MUFU.EX2 R137, R137 ;  /* 0x0000008900897308 */ /* 0x000f220000000800 */
[-C--:B------:R-:W-:Y:S01]  /*4480*/  FFMA.FTZ R148, R145, R146.reuse, R148 ;  /* 0x0000009291947223 */ /* 0x080fe20000010094 */
[----:B------:R-:W-:Y:S01]  /*4490*/  FMUL.FTZ R146, R144, R146 ;  /* 0x0000009290927220 */ /* 0x000fe20000410000 */
[C---:B---3--:R-:W-:Y:S01]  /*44a0*/  FMUL.FTZ R169, R103.reuse, R156 ;  /* 0x0000009c67a97220 */ /* 0x048fe20000410000 */
[----:B------:R-:W-:Y:S01]  /*44b0*/  FMUL.FTZ R168, R103, R168 ;  /* 0x000000a867a87220 */ /* 0x000fe20000410000 */
[C---:B------:R-:W-:Y:S01]  /*44c0*/  FMUL.FTZ R138, R102.reuse, R111 ;  /* 0x0000006f668a7220 */ /* 0x040fe20000410000 */
[----:B------:R-:W-:Y:S01]  /*44d0*/  FFMA.FTZ R103, R145, R140, -R146 ;  /* 0x0000008c91677223 */ /* 0x000fe20000010892 */
[C---:B------:R-:W-:Y:S01]  /*44e0*/  FMUL.FTZ R150, R102.reuse, R116 ;  /* 0x0000007466967220 */ /* 0x040fe20000410000 */
[----:B------:R-:W3:Y:S01]  /*44f0*/  MUFU.EX2 R0, R0 ;  /* 0x0000000000007308 */ /* 0x000ee20000000800 */
[C---:B------:R-:W-:Y:S01]  /*4500*/  FMUL.FTZ R154, R102.reuse, R115 ;  /* 0x00000073669a7220 */ /* 0x040fe20000410000 */
[C---:B--2---:R-:W-:Y:S01]  /*4510*/  FMUL.FTZ R142, R139.reuse, R142 ;  /* 0x0000008e8b8e7220 */ /* 0x044fe20000410000 */
[----:B------:R-:W-:Y:S01]  /*4520*/  FADD.FTZ R148, RZ, R148 ;  /* 0x00000094ff947221 */ /* 0x000fe20000010000 */
[----:B------:R-:W-:Y:S01]  /*4530*/  FMUL.FTZ R102, R102, R110 ;  /* 0x0000006e66667220 */ /* 0x000fe20000410000 */
[----:B------:R-:W-:Y:S01]  /*4540*/  FFMA.FTZ R103, R32, R125, R103 ;  /* 0x0000007d20677223 */ /* 0x000fe20000010067 */
[----:B------:R-:W-:Y:S01]  /*4550*/  FMUL.FTZ R143, R139, R143 ;  /* 0x0000008f8b8f7220 */ /* 0x000fe20000410000 */
[C---:B------:R-:W-:Y:S01]  /*4560*/  FMUL.FTZ R140, R142.reuse, R148 ;  /* 0x000000948e8c7220 */ /* 0x040fe20000410000 */
[----:B------:R-:W2:Y:S01]  /*4570*/  MUFU.EX2 R138, R138 ;  /* 0x0000008a008a7308 */ /* 0x000ea20000000800 */
[C---:B----4-:R-:W-:Y:S01]  /*4580*/  FMUL.FTZ R188, R137.reuse, R188 ;  /* 0x000000bc89bc7220 */ /* 0x050fe20000410000 */
[----:B------:R-:W-:Y:S01]  /*4590*/  FMUL.FTZ R187, R137, R162 ;  /* 0x000000a289bb7220 */ /* 0x000fe20000410000 */
[-C--:B------:R-:W-:Y:S01]  /*45a0*/  FMUL.FTZ R137, R142, R103.reuse ;  /* 0x000000678e897220 */ /* 0x080fe20000410000 */
[----:B------:R-:W-:-:S04]  /*45b0*/  FFMA.FTZ R140, R143, R103, -R140 ;  /* 0x000000678f8c7223 */ /* 0x000fc8000001088c */
[----:B------:R-:W-:Y:S01]  /*45c0*/  MUFU.COS R165, R181 ;  /* 0x000000b500a57308 */ /* 0x000fe20000000000 */
[----:B------:R-:W-:Y:S01]  /*45d0*/  FFMA.FTZ R137, R143, R148, R137 ;  /* 0x000000948f897223 */ /* 0x000fe20000010089 */
[----:B------:R-:W-:-:S06]  /*45e0*/  FFMA.FTZ R140, R33, R124, R140 ;  /* 0x0000007c218c7223 */ /* 0x000fcc000001008c */
[----:B------:R-:W4:Y:S01]  /*45f0*/  MUFU.EX2 R102, R102 ;  /* 0x0000006600667308 */ /* 0x000f220000000800 */
[----:B------:R-:W-:-:S07]  /*4600*/  FADD.FTZ R137, RZ, R137 ;  /* 0x00000089ff897221 */ /* 0x000fce0000010000 */
[----:B------:R-:W1:Y:S01]  /*4610*/  MUFU.SIN R181, R181 ;  /* 0x000000b500b57308 */ /* 0x000e620000000400 */
[----:B------:R-:W-:Y:S01]  /*4620*/  FMUL.FTZ R160, R141, R160 ;  /* 0x000000a08da07220 */ /* 0x000fe20000410000 */
[----:B------:R-:W-:Y:S01]  /*4630*/  FMUL.FTZ R103, R3, R108 ;  /* 0x0000006c03677220 */ /* 0x000fe20000410000 */
[C---:B---3--:R-:W-:Y:S01]  /*4640*/  FMUL.FTZ R186, R0.reuse, R157 ;  /* 0x0000009d00ba7220 */ /* 0x048fe20000410000 */
[----:B------:R-:W-:Y:S01]  /*4650*/  FMUL.FTZ R185, R0, R185 ;  /* 0x000000b900b97220 */ /* 0x000fe20000410000 */
[C---:B------:R-:W-:Y:S01]  /*4660*/  FMUL.FTZ R141, R153.reuse, R140 ;  /* 0x0000008c998d7220 */ /* 0x040fe20000410000 */
[C---:B------:R-:W-:Y:S01]  /*4670*/  FMUL.FTZ R0, R2.reuse, R108 ;  /* 0x0000006c02007220 */ /* 0x040fe20000410000 */
[----:B------:R-:W-:Y:S01]  /*4680*/  FMUL.FTZ R139, R153, R137 ;  /* 0x00000089998b7220 */ /* 0x000fe20000410000 */
[----:B------:R-:W-:Y:S01]  /*4690*/  FFMA.FTZ R103, R2, R109, -R103 ;  /* 0x0000006d02677223 */ /* 0x000fe20000010867 */
[----:B------:R-:W-:Y:S01]  /*46a0*/  FFMA.FTZ R141, R152, R137, R141 ;  /* 0x00000089988d7223 */ /* 0x000fe2000001008d */
[----:B------:R-:W-:Y:S01]  /*46b0*/  FFMA.FTZ R0, R3, R109, R0 ;  /* 0x0000006d03007223 */ /* 0x000fe20000010000 */
[C---:B--2---:R-:W-:Y:S01]  /*46c0*/  FMUL.FTZ R184, R138.reuse, R163 ;  /* 0x000000a38ab87220 */ /* 0x044fe20000410000 */
[----:B------:R-:W-:Y:S01]  /*46d0*/  FMUL.FTZ R183, R138, R183 ;  /* 0x000000b78ab77220 */ /* 0x000fe20000410000 */
[----:B------:R-:W-:Y:S01]  /*46e0*/  FFMA.FTZ R139, R152, R140, -R139 ;  /* 0x0000008c988b7223 */ /* 0x000fe2000001088b */
[----:B------:R-:W-:Y:S01]  /*46f0*/  FMUL.FTZ R138, R106, R103 ;  /* 0x000000676a8a7220 */ /* 0x000fe20000410000 */
[C---:B----4-:R-:W-:Y:S01]  /*4700*/  FMUL.FTZ R182, R102.reuse, R165 ;  /* 0x000000a566b67220 */ /* 0x050fe20000410000 */
[----:B------:R-:W-:Y:S01]  /*4710*/  FADD.FTZ R141, RZ, R141 ;  /* 0x0000008dff8d7221 */ /* 0x000fe20000010000 */
[----:B-1----:R-:W-:Y:S01]  /*4720*/  FMUL.FTZ R181, R102, R181 ;  /* 0x000000b566b57220 */ /* 0x002fe20000410000 */
[-C--:B------:R-:W-:Y:S01]  /*4730*/  FMUL.FTZ R102, R106, R0.reuse ;  /* 0x000000006a667220 */ /* 0x080fe20000410000 */
[----:B------:R-:W-:Y:S01]  /*4740*/  FFMA.FTZ R139, R34, R123, R139 ;  /* 0x0000007b228b7223 */ /* 0x000fe2000001008b */
[C---:B------:R-:W-:Y:S01]  /*4750*/  FFMA.FTZ R138, R107.reuse, R0, R138 ;  /* 0x000000006b8a7223 */ /* 0x040fe2000001008a */
[C---:B------:R-:W-:Y:S01]  /*4760*/  FMUL.FTZ R140, R160.reuse, R141 ;  /* 0x0000008da08c7220 */ /* 0x040fe20000410000 */
[----:B------:R-:W-:Y:S01]  /*4770*/  FFMA.FTZ R102, R107, R103, -R102 ;  /* 0x000000676b667223 */ /* 0x000fe20000010866 */
[-C--:B------:R-:W-:Y:S01]  /*4780*/  FMUL.FTZ R146, R160, R139.reuse ;  /* 0x0000008ba0927220 */ /* 0x080fe20000410000 */
[----:B------:R-:W-:Y:S01]  /*4790*/  MUFU.SIN R151, R173 ;  /* 0x000000ad00977308 */ /* 0x000fe20000000400 */
[C---:B------:R-:W-:Y:S01]  /*47a0*/  FMUL.FTZ R0, R104.reuse, R138 ;  /* 0x0000008a68007220 */ /* 0x040fe20000410000 */
[C---:B------:R-:W-:Y:S01]  /*47b0*/  FFMA.FTZ R140, R161.reuse, R139, -R140 ;  /* 0x0000008ba18c7223 */ /* 0x040fe2000001088c */
[----:B------:R-:W-:Y:S01]  /*47c0*/  FMUL.FTZ R103, R104, R102 ;  /* 0x0000006668677220 */ /* 0x000fe20000410000 */
[----:B------:R-:W-:-:S04]  /*47d0*/  FFMA.FTZ R146, R161, R141, R146 ;  /* 0x0000008da1927223 */ /* 0x000fc80000010092 */
[----:B------:R-:W1:Y:S01]  /*47e0*/  MUFU.EX2 R150, R150 ;  /* 0x0000009600967308 */ /* 0x000e620000000800 */
[----:B------:R-:W-:Y:S01]  /*47f0*/  FFMA.FTZ R0, R105, R102, -R0 ;  /* 0x0000006669007223 */ /* 0x000fe20000010800 */
[----:B------:R-:W-:Y:S01]  /*4800*/  FMUL.FTZ R158, R147, R158 ;  /* 0x0000009e939e7220 */ /* 0x000fe20000410000 */
[----:B------:R-:W-:Y:S01]  /*4810*/  FFMA.FTZ R140, R35, R122, R140 ;  /* 0x0000007a238c7223 */ /* 0x000fe2000001008c */
[----:B------:R-:W-:Y:S01]  /*4820*/  FFMA.FTZ R103, R105, R138, R103 ;  /* 0x0000008a69677223 */ /* 0x000fe20000010067 */
[----:B------:R-:W-:-:S03]  /*4830*/  FADD.FTZ R146, RZ, R146 ;  /* 0x00000092ff927221 */ /* 0x000fc60000010000 */
[----:B------:R-:W2:Y:S01]  /*4840*/  MUFU.COS R173, R173 ;  /* 0x000000ad00ad7308 */ /* 0x000ea20000000000 */
[----:B------:R-:W-:Y:S01]  /*4850*/  FMUL.FTZ R102, R144, R0 ;  /* 0x0000000090667220 */ /* 0x000fe20000410000 */
[----:B------:R-:W-:Y:S01]  /*4860*/  FMUL.FTZ R138, R158, R140 ;  /* 0x0000008c9e8a7220 */ /* 0x000fe20000410000 */
[-C--:B------:R-:W-:Y:S01]  /*4870*/  FMUL.FTZ R137, R144, R103.reuse ;  /* 0x0000006790897220 */ /* 0x080fe20000410000 */
[-C--:B------:R-:W-:Y:S01]  /*4880*/  FMUL.FTZ R139, R158, R146.reuse ;  /* 0x000000929e8b7220 */ /* 0x080fe20000410000 */
[----:B------:R-:W-:Y:S01]  /*4890*/  FFMA.FTZ R102, R145, R103, R102 ;  /* 0x0000006791667223 */ /* 0x000fe20000010066 */
[----:B------:R-:W-:Y:S02]  /*48a0*/  FFMA.FTZ R138, R159, R146, R138 ;  /* 0x000000929f8a7223 */ /* 0x000fe4000001008a */
[----:B------:R-:W3:Y:S01]  /*48b0*/  MUFU.EX2 R154, R154 ;  /* 0x0000009a009a7308 */ /* 0x000ee20000000800 */
[----:B------:R-:W-:Y:S01]  /*48c0*/  FFMA.FTZ R137, R145, R0, -R137 ;  /* 0x0000000091897223 */ /* 0x000fe20000010889 */
[----:B------:R-:W-:Y:S01]  /*48d0*/  FFMA.FTZ R139, R159, R140, -R139 ;  /* 0x0000008c9f8b7223 */ /* 0x000fe2000001088b */
[----:B------:R-:W-:Y:S01]  /*48e0*/  FMUL.FTZ R0, R142, R102 ;  /* 0x000000668e007220 */ /* 0x000fe20000410000 */
[----:B-1----:R-:W-:Y:S01]  /*48f0*/  FMUL.FTZ R172, R150, R151 ;  /* 0x0000009796ac7220 */ /* 0x002fe20000410000 */
[----:B------:R-:W-:Y:S01]  /*4900*/  FADD.FTZ R140, RZ, R138 ;  /* 0x0000008aff8c7221 */ /* 0x000fe20000010000 */
[----:B------:R-:W-:Y:S01]  /*4910*/  FMUL.FTZ R103, R142, R137 ;  /* 0x000000898e677220 */ /* 0x000fe20000410000 */
[----:B------:R-:W-:Y:S01]  /*4920*/  FFMA.FTZ R138, R28, R117, R139 ;  /* 0x000000751c8a7223 */ /* 0x000fe2000001008b */
[C---:B------:R-:W-:Y:S01]  /*4930*/  FFMA.FTZ R0, R143.reuse, R137, -R0 ;  /* 0x000000898f007223 */ /* 0x040fe20000010800 */
[----:B--2---:R-:W-:Y:S01]  /*4940*/  FMUL.FTZ R173, R150, R173 ;  /* 0x000000ad96ad7220 */ /* 0x004fe20000410000 */
[C---:B------:R-:W-:Y:S01]  /*4950*/  FMUL.FTZ R146, R172.reuse, R140 ;  /* 0x0000008cac927220 */ /* 0x040fe20000410000 */
[----:B------:R-:W-:Y:S01]  /*4960*/  FFMA.FTZ R103, R143, R102, R103 ;  /* 0x000000668f677223 */ /* 0x000fe20000010067 */
[----:B------:R-:W-:Y:S01]  /*4970*/  FMUL.FTZ R141, R172, R138 ;  /* 0x0000008aac8d7220 */ /* 0x000fe20000410000 */
[----:B------:R-:W-:Y:S01]  /*4980*/  FMUL.FTZ R139, R153, R0 ;  /* 0x00000000998b7220 */ /* 0x000fe20000410000 */
[----:B------:R-:W-:Y:S01]  /*4990*/  FFMA.FTZ R146, R173, R138, -R146 ;  /* 0x0000008aad927223 */ /* 0x000fe20000010892 */
[-C--:B------:R-:W-:Y:S01]  /*49a0*/  FMUL.FTZ R137, R153, R103.reuse ;  /* 0x0000006799897220 */ /* 0x080fe20000410000 */
[----:B------:R-:W-:Y:S01]  /*49b0*/  FFMA.FTZ R141, R173, R140, R141 ;  /* 0x0000008cad8d7223 */ /* 0x000fe2000001008d */
[----:B------:R-:W-:Y:S01]  /*49c0*/  FFMA.FTZ R139, R152, R103, R139 ;  /* 0x00000067988b7223 */ /* 0x000fe2000001008b */
[----:B---3--:R-:W-:Y:S01]  /*49d0*/  FMUL.FTZ R170, R154, R155 ;  /* 0x0000009b9aaa7220 */ /* 0x008fe20000410000 */
[----:B------:R-:W-:Y:S01]  /*49e0*/  FFMA.FTZ R146, R29, R116, R146 ;  /* 0x000000741d927223 */ /* 0x000fe20000010092 */
[----:B------:R-:W-:Y:S01]  /*49f0*/  FFMA.FTZ R137, R152, R0, -R137 ;  /* 0x0000000098897223 */ /* 0x000fe20000010889 */
[----:B------:R-:W-:Y:S01]  /*4a00*/  FADD.FTZ R141, RZ, R141 ;  /* 0x0000008dff8d7221 */ /* 0x000fe20000010000 */
[----:B------:R-:W-:Y:S01]  /*4a10*/  FMUL.FTZ R0, R160, R139 ;  /* 0x0000008ba0007220 */ /* 0x000fe20000410000 */
        /* <DEDUP_REMOVED lines=15> */
[-C--:B------:R-:W-:Y:S01]  /*4b10*/  FMUL.FTZ R140, R168, R137.reuse ;  /* 0x00000089a88c7220 */ /* 0x080fe20000410000 */
[C---:B------:R-:W-:Y:S01]  /*4b20*/  FMUL.FTZ R0, R172.reuse, R138 ;  /* 0x0000008aac007220 */ /* 0x040fe20000410000 */
[C---:B------:R-:W-:Y:S01]  /*4b30*/  FFMA.FTZ R102, R169.reuse, R137, -R102 ;  /* 0x00000089a9667223 */ /* 0x040fe20000010866 */
[----:B------:R-:W-:Y:S01]  /*4b40*/  FMUL.FTZ R137, R172, R103 ;  /* 0x00000067ac897220 */ /* 0x000fe20000410000 */
[----:B------:R-:W-:Y:S01]  /*4b50*/  FFMA.FTZ R140, R169, R141, R140 ;  /* 0x0000008da98c7223 */ /* 0x000fe2000001008c */
[----:B------:R-:W-:Y:S01]  /*4b60*/  FFMA.FTZ R0, R173, R103, -R0 ;  /* 0x00000067ad007223 */ /* 0x000fe20000010800 */
[----:B------:R-:W-:Y:S01]  /*4b70*/  FFMA.FTZ R139, R31, R114, R102 ;  /* 0x000000721f8b7223 */ /* 0x000fe20000010066 */
[----:B------:R-:W-:Y:S01]  /*4b80*/  FFMA.FTZ R137, R173, R138, R137 ;  /* 0x0000008aad897223 */ /* 0x000fe20000010089 */
[----:B------:R-:W-:Y:S01]  /*4b90*/  FADD.FTZ R140, RZ, R140 ;  /* 0x0000008cff8c7221 */ /* 0x000fe20000010000 */
[C---:B------:R-:W-:Y:S01]  /*4ba0*/  FMUL.FTZ R102, R170.reuse, R0 ;  /* 0x00000000aa667220 */ /* 0x040fe20000410000 */
[C---:B------:R-:W-:Y:S01]  /*4bb0*/  FMUL.FTZ R141, R187.reuse, R139 ;  /* 0x0000008bbb8d7220 */ /* 0x040fe20000410000 */
[-C--:B------:R-:W-:Y:S01]  /*4bc0*/  FMUL.FTZ R103, R170, R137.reuse ;  /* 0x00000089aa677220 */ /* 0x080fe20000410000 */
[-C--:B------:R-:W-:Y:S01]  /*4bd0*/  FMUL.FTZ R138, R187, R140.reuse ;  /* 0x0000008cbb8a7220 */ /* 0x080fe20000410000 */
[C---:B------:R-:W-:Y:S01]  /*4be0*/  FFMA.FTZ R102, R171.reuse, R137, R102 ;  /* 0x00000089ab667223 */ /* 0x040fe20000010066 */
[C---:B------:R-:W-:Y:S01]  /*4bf0*/  FFMA.FTZ R141, R188.reuse, R140, R141 ;  /* 0x0000008cbc8d7223 */ /* 0x040fe2000001008d */
[----:B------:R-:W-:Y:S01]  /*4c00*/  FFMA.FTZ R103, R171, R0, -R103 ;  /* 0x00000000ab677223 */ /* 0x000fe20000010867 */
[----:B------:R-:W-:Y:S01]  /*4c10*/  FFMA.FTZ R139, R188, R139, -R138 ;  /* 0x0000008bbc8b7223 */ /* 0x000fe2000001088a */
[CC--:B------:R-:W-:Y:S01]  /*4c20*/  FMUL.FTZ R0, R168.reuse, R102.reuse ;  /* 0x00000066a8007220 */ /* 0x0c0fe20000410000 */
[----:B------:R-:W-:Y:S01]  /*4c30*/  FADD.FTZ R141, RZ, R141 ;  /* 0x0000008dff8d7221 */ /* 0x000fe20000010000 */
[----:B------:R-:W-:Y:S01]  /*4c40*/  FMUL.FTZ R137, R168, R103 ;  /* 0x00000067a8897220 */ /* 0x000fe20000410000 */
[----:B------:R-:W-:Y:S01]  /*4c50*/  FFMA.FTZ R138, R24, R113, R139 ;  /* 0x00000071188a7223 */ /* 0x000fe2000001008b */
[----:B------:R-:W-:Y:S01]  /*4c60*/  FFMA.FTZ R0, R169, R103, -R0 ;  /* 0x00000067a9007223 */ /* 0x000fe20000010800 */
[----:B------:R-:W-:Y:S01]  /*4c70*/  FMUL.FTZ R103, R185, R141 ;  /* 0x0000008db9677220 */ /* 0x000fe20000410000 */
[----:B------:R-:W-:Y:S01]  /*4c80*/  FFMA.FTZ R137, R169, R102, R137 ;  /* 0x00000066a9897223 */ /* 0x000fe20000010089 */
[----:B------:R-:W-:-:S02]  /*4c90*/  FMUL.FTZ R102, R185, R138 ;  /* 0x0000008ab9667220 */ /* 0x000fc40000410000 */
[C---:B------:R-:W-:Y:S01]  /*4ca0*/  FFMA.FTZ R138, R186.reuse, R138, -R103 ;  /* 0x0000008aba8a7223 */ /* 0x040fe20000010867 */
[C---:B------:R-:W-:Y:S01]  /*4cb0*/  FMUL.FTZ R103, R187.reuse, R137 ;  /* 0x00000089bb677220 */ /* 0x040fe20000410000 */
[----:B------:R-:W-:Y:S01]  /*4cc0*/  FFMA.FTZ R102, R186, R141, R102 ;  /* 0x0000008dba667223 */ /* 0x000fe20000010066 */
[-C--:B------:R-:W-:Y:S02]  /*4cd0*/  FMUL.FTZ R139, R187, R0.reuse ;  /* 0x00000000bb8b7220 */ /* 0x080fe40000410000 */
[C---:B------:R-:W-:Y:S01]  /*4ce0*/  FFMA.FTZ R103, R188.reuse, R0, -R103 ;  /* 0x00000000bc677223 */ /* 0x040fe20000010867 */
[----:B------:R-:W-:Y:S01]  /*4cf0*/  FADD.FTZ R102, RZ, R102 ;  /* 0x00000066ff667221 */ /* 0x000fe20000010000 */
[----:B------:R-:W-:Y:S01]  /*4d00*/  FFMA.FTZ R139, R188, R137, R139 ;  /* 0x00000089bc8b7223 */ /* 0x000fe2000001008b */
[----:B------:R-:W-:Y:S01]  /*4d10*/  FFMA.FTZ R138, R25, R112, R138 ;  /* 0x00000070198a7223 */ /* 0x000fe2000001008a */
[----:B------:R-:W-:Y:S01]  /*4d20*/  FMUL.FTZ R0, R185, R103 ;  /* 0x00000067b9007220 */ /* 0x000fe20000410000 */
[----:B------:R-:W-:Y:S01]  /*4d30*/  FMUL.FTZ R141, R183, R102 ;  /* 0x00000066b78d7220 */ /* 0x000fe20000410000 */
[-C--:B------:R-:W-:Y:S01]  /*4d40*/  FMUL.FTZ R137, R185, R139.reuse ;  /* 0x0000008bb9897220 */ /* 0x080fe20000410000 */
[CC--:B------:R-:W-:Y:S01]  /*4d50*/  FMUL.FTZ R147, R183.reuse, R138.reuse ;  /* 0x0000008ab7937220 */ /* 0x0c0fe20000410000 */
[----:B------:R-:W-:Y:S01]  /*4d60*/  FFMA.FTZ R0, R186, R139, R0 ;  /* 0x0000008bba007223 */ /* 0x000fe20000010000 */
[----:B------:R-:W-:Y:S01]  /*4d70*/  FFMA.FTZ R141, R184, R138, -R141 ;  /* 0x0000008ab88d7223 */ /* 0x000fe2000001088d */
[----:B------:R-:W-:Y:S01]  /*4d80*/  ISETP.NE.AND P1, PT, R130, 0x1f, PT ;  /* 0x0000001f8200780c */ /* 0x000fe20003f25270 */
[----:B------:R-:W-:Y:S01]  /*4d90*/  FFMA.FTZ R137, R186, R103, -R137 ;  /* 0x00000067ba897223 */ /* 0x000fe20000010889 */
[----:B------:R-:W-:Y:S01]  /*4da0*/  FFMA.FTZ R147, R184, R102, R147 ;  /* 0x00000066b8937223 */ /* 0x000fe20000010093 */
[C---:B------:R-:W-:Y:S01]  /*4db0*/  FMUL.FTZ R102, R183.reuse, R0 ;  /* 0x00000000b7667220 */ /* 0x040fe20000410000 */
[----:B------:R-:W-:Y:S01]  /*4dc0*/  FFMA.FTZ R141, R26, R111, R141 ;  /* 0x0000006f1a8d7223 */ /* 0x000fe2000001008d */
[-C--:B------:R-:W-:Y:S01]  /*4dd0*/  FMUL.FTZ R103, R183, R137.reuse ;  /* 0x00000089b7677220 */ /* 0x080fe20000410000 */
[----:B------:R-:W-:Y:S01]  /*4de0*/  FADD.FTZ R147, RZ, R147 ;  /* 0x00000093ff937221 */ /* 0x000fe20000010000 */
[----:B------:R-:W-:Y:S01]  /*4df0*/  FFMA.FTZ R137, R184, R137, -R102 ;  /* 0x00000089b8897223 */ /* 0x000fe20000010866 */
[----:B------:R-:W-:-:S02]  /*4e00*/  FMUL.FTZ R102, R181, R141 ;  /* 0x0000008db5667220 */ /* 0x000fc40000410000 */
[CC--:B------:R-:W-:Y:S01]  /*4e10*/  FMUL.FTZ R139, R181.reuse, R147.reuse ;  /* 0x00000093b58b7220 */ /* 0x0c0fe20000410000 */
[----:B------:R-:W-:Y:S01]  /*4e20*/  FFMA.FTZ R103, R184, R0, R103 ;  /* 0x00000000b8677223 */ /* 0x000fe20000010067 */
[----:B------:R-:W-:Y:S01]  /*4e30*/  FFMA.FTZ R147, R182, R147, R102 ;  /* 0x00000093b6937223 */ /* 0x000fe20000010066 */
[----:B------:R-:W-:Y:S01]  /*4e40*/  @P1 LEA R102, R130, UR18, 0x3 ;  /* 0x0000001282661c11 */ /* 0x000fe2000f8e18ff */
[C---:B------:R-:W-:Y:S01]  /*4e50*/  FMUL.FTZ R138, R181.reuse, R137 ;  /* 0x00000089b58a7220 */ /* 0x040fe20000410000 */
[----:B------:R-:W-:-:S03]  /*4e60*/  FMUL.FTZ R0, R181, R103 ;  /* 0x00000067b5007220 */ /* 0x000fc60000410000 */
[C---:B------:R-:W-:Y:S02]  /*4e70*/  FFMA.FTZ R138, R182.reuse, R103, R138 ;  /* 0x00000067b68a7223 */ /* 0x040fe4000001008a */
[----:B------:R-:W1:Y:S01]  /*4e80*/  @P1 LDS.64 R102, [R102+0x3558] ;  /* 0x0035580066661984 */ /* 0x000e620000000a00 */
[C---:B------:R-:W-:Y:S01]  /*4e90*/  FFMA.FTZ R140, R182.reuse, R141, -R139 ;  /* 0x0000008db68c7223 */ /* 0x040fe2000001088b */
[----:B------:R-:W-:Y:S01]  /*4ea0*/  BSSY B0, `(.L_x_14429) ;  /* 0x000000f000007945 */ /* 0x000fe20003800000 */
[----:B------:R-:W-:Y:S01]  /*4eb0*/  FFMA.FTZ R137, R182, R137, -R0 ;  /* 0x00000089b6897223 */ /* 0x000fe20000010800 */
[----:B------:R-:W-:Y:S01]  /*4ec0*/  FADD.FTZ R147, RZ, R147 ;  /* 0x00000093ff937221 */ /* 0x000fe20000010000 */
[----:B------:R-:W-:Y:S01]  /*4ed0*/  FFMA.FTZ R140, R27, R110, R140 ;  /* 0x0000006e1b8c7223 */ /* 0x000fe2000001008c */
        /* <DEDUP_REMOVED lines=8> */
[----:B------:R-:W-:-:S04]  /*4f60*/  @UP0 ULEA UR19, UR19, UR7, 0x8 ;  /* 0x0000000713130291 */ /* 0x000fc8000f8e403f */
[----:B------:R-:W-:-:S09]  /*4f70*/  @UP0 ULEA UR19, UR19, UR18, 0x3 ;  /* 0x0000001213130291 */ /* 0x000fd2000f8e183f */
[----:B------:R-:W0:Y:S03]  /*4f80*/  @P3 LDS.64 R102, [UR19+0x2550] ;  /* 0x00255013ff663984 */ /* 0x000e260008000a00 */
.L_x_14430:
[----:B------:R-:W-:Y:S05]  /*4f90*/  BSYNC B0 ;  /* 0x0000000000007941 */ /* 0x000fea0003800000 */
.L_x_14429:
        /* <DEDUP_REMOVED lines=9> */
[C---:B------:R-:W-:Y:S01]  /*5030*/  ISETP.GT.U32.AND P4, PT, R136.reuse, 0x17, PT ;  /* 0x000000178800780c */ /* 0x040fe20003f84070 */
[----:B------:R-:W-:Y:S01]  /*5040*/  FADD.FTZ R154, R23, R23 ;  /* 0x00000017179a7221 */ /* 0x000fe20000010000 */
[----:B------:R-:W-:Y:S01]  /*5050*/  ISETP.GT.U32.AND P5, PT, R136, 0xf, PT ;  /* 0x0000000f8800780c */ /* 0x000fe20003fa4070 */
[----:B------:R-:W1:Y:S01]  /*5060*/  SHFL.UP PT, R139, R138, 0x1, RZ ;  /* 0x042000008a8b7989 */ /* 0x000e6200000e00ff */
[----:B------:R-:W-:Y:S01]  /*5070*/  FADD.FTZ R194, R15, R15 ;  /* 0x0000000f0fc27221 */ /* 0x000fe20000010000 */
[----:B------:R-:W-:Y:S01]  /*5080*/  FADD.FTZ R192, R14, R14 ;  /* 0x0000000e0ec07221 */ /* 0x000fe20000010000 */
[----:B------:R-:W-:Y:S01]  /*5090*/  FADD.FTZ R179, R13, R13 ;  /* 0x0000000d0db37221 */ /* 0x000fe20000010000 */
[----:B------:R-:W-:Y:S01]  /*50a0*/  FADD.FTZ R177, R12, R12 ;  /* 0x0000000c0cb17221 */ /* 0x000fe20000010000 */
[----:B------:R-:W-:Y:S01]  /*50b0*/  FADD.FTZ R175, R19, R19 ;  /* 0x0000001313af7221 */ /* 0x000fe20000010000 */
[----:B------:R-:W-:Y:S01]  /*50c0*/  FMUL.FTZ R135, R5, UR46 ;  /* 0x0000002e05877c20 */ /* 0x000fe20008410000 */
[----:B------:R-:W-:Y:S01]  /*50d0*/  FMUL.FTZ R165, R91, UR46 ;  /* 0x0000002e5ba57c20 */ /* 0x000fe20008410000 */
[----:B------:R-:W-:Y:S01]  /*50e0*/  FADD.FTZ R166, R18, R18 ;  /* 0x0000001212a67221 */ /* 0x000fe20000010000 */
[----:B------:R-:W-:Y:S01]  /*50f0*/  BSSY B0, `(.L_x_14431) ;  /* 0x0000248000007945 */ /* 0x000fe20003800000 */
[----:B------:R-:W-:Y:S01]  /*5100*/  FFMA.FTZ R135, R4, UR47, R135 ;  /* 0x0000002f04877c23 */ /* 0x000fe20008010087 */
[----:B------:R-:W-:Y:S01]  /*5110*/  FFMA.FTZ R165, R90, UR47, R165 ;  /* 0x0000002f5aa57c23 */ /* 0x000fe200080100a5 */
[C---:B--2---:R-:W-:Y:S01]  /*5120*/  FMUL.FTZ R150, R138.reuse, R146 ;  /* 0x000000928a967220 */ /* 0x044fe20000410000 */
[----:B---3--:R-:W-:-:S03]  /*5130*/  FMUL.FTZ R151, R138, R141 ;  /* 0x0000008d8a977220 */ /* 0x008fc60000410000 */
        /* <DEDUP_REMOVED lines=26> */
[----:B------:R-:W-:Y:S01]  /*52e0*/  FFMA.FTZ R163, R90, UR46, -R157 ;  /* 0x0000002e5aa37c23 */ /* 0x000fe2000801089d */
        /* <DEDUP_REMOVED lines=30> */
[----:B------:R-:W-:Y:S02]  /*54d0*/  @P3 FFMA.FTZ R137, R137, R0, -R139 ;  /* 0x0000000089893223 */ /* 0x000fe4000001088b */
[----:B------:R-:W-:Y:S01]  /*54e0*/  FSEL R150, R155, R150, !P3 ;  /* 0x000000969b967208 */ /* 0x000fe20005800000 */
[----:B------:R-:W-:Y:S01]  /*54f0*/  SHFL.UP PT, R141, R147, 0x10, RZ ;  /* 0x06000000938d7989 */ /* 0x000fe200000e00ff */
[----:B------:R-:W-:-:S03]  /*5500*/  ISETP.GE.AND P3, PT, R128, 0x10, PT ;  /* 0x000000108000780c */ /* 0x000fc60003f66270 */
[----:B------:R-:W1:Y:S04]  /*5510*/  SHFL.UP PT, R138, R137, 0x10, RZ ;  /* 0x06000000898a7989 */ /* 0x000e6800000e00ff */
[----:B------:R-:W2:Y:S04]  /*5520*/  SHFL.UP PT, R0, R150, 0x10, RZ ;  /* 0x0600000096007989 */ /* 0x000ea800000e00ff */
[----:B------:R-:W3:Y:S01]  /*5530*/  SHFL.UP PT, R139, R140, 0x10, RZ ;  /* 0x060000008c8b7989 */ /* 0x000ee200000e00ff */
[----:B-1----:R-:W-:-:S04]  /*5540*/  FMUL.FTZ R146, R150, R138 ;  /* 0x0000008a96927220 */ /* 0x002fc80000410000 */
[CC--:B--2---:R-:W-:Y:S01]  /*5550*/  FFMA.FTZ R155, R137.reuse, R0.reuse, R146 ;  /* 0x00000000899b7223 */ /* 0x0c4fe20000010092 */
[C---:B------:R-:W-:Y:S01]  /*5560*/  FMUL.FTZ R146, R150.reuse, R141 ;  /* 0x0000008d96927220 */ /* 0x040fe20000410000 */
[C---:B------:R-:W-:Y:S01]  /*5570*/  FMUL.FTZ R151, R150.reuse, R0 ;  /* 0x0000000096977220 */ /* 0x040fe20000410000 */
[C---:B---3--:R-:W-:Y:S02]  /*5580*/  FMUL.FTZ R148, R150.reuse, R139 ;  /* 0x0000008b96947220 */ /* 0x048fe40000410000 */
[----:B------:R-:W-:Y:S01]  /*5590*/  FSEL R155, R150, R155, !P3 ;  /* 0x0000009b969b7208 */ /* 0x000fe20005800000 */
[C---:B------:R-:W-:Y:S01]  /*55a0*/  FFMA.FTZ R139, R137.reuse, R139, -R146 ;  /* 0x0000008b898b7223 */ /* 0x040fe20000010892 */
[----:B------:R-:W-:Y:S01]  /*55b0*/  SHFL.IDX PT, R0, R133, RZ, 0x1f ;  /* 0x00001fff85007589 */ /* 0x000fe200000e0000 */
[C---:B------:R-:W-:Y:S01]  /*55c0*/  FFMA.FTZ R148, R137.reuse, R141, R148 ;  /* 0x0000008d89947223 */ /* 0x040fe20000010094 */
[----:B------:R-:W-:Y:S01]  /*55d0*/  @P3 FFMA.FTZ R137, R137, R138, -R151 ;  /* 0x0000008a89893223 */ /* 0x000fe20000010897 */
[----:B------:R-:W-:Y:S01]  /*55e0*/  @P3 FADD.FTZ R140, R140, R139 ;  /* 0x0000008b8c8c3221 */ /* 0x000fe20000010000 */
[----:B------:R-:W1:Y:S01]  /*55f0*/  SHFL.UP PT, R155, R155, 0x1, RZ ;  /* 0x042000009b9b7989 */ /* 0x000e6200000e00ff */
[----:B------:R-:W-:Y:S01]  /*5600*/  @P3 FADD.FTZ R147, R147, R148 ;  /* 0x0000009493933221 */ /* 0x000fe20000010000 */
[----:B------:R-:W-:Y:S01]  /*5610*/  ISETP.GT.U32.AND P3, PT, R136, 0x1b, PT ;  /* 0x0000001b8800780c */ /* 0x000fe20003f64070 */
[----:B------:R-:W-:Y:S01]  /*5620*/  FMUL.FTZ R151, R99, UR46 ;  /* 0x0000002e63977c20 */ /* 0x000fe20008410000 */
[----:B------:R2:W3:Y:S01]  /*5630*/  SHFL.IDX PT, R146, R132, RZ, 0x1f ;  /* 0x00001fff84927589 */ /* 0x0004e200000e0000 */
[----:B------:R-:W-:-:S02]  /*5640*/  FADD.FTZ R150, R21, R21 ;  /* 0x0000001515967221 */ /* 0x000fc40000010000 */
[----:B------:R-:W-:Y:S01]  /*5650*/  FFMA.FTZ R151, R98, UR47, R151 ;  /* 0x0000002f62977c23 */ /* 0x000fe20008010097 */
[----:B------:R-:W4:Y:S04]  /*5660*/  SHFL.UP PT, R137, R137, 0x1, RZ ;  /* 0x0420000089897989 */ /* 0x000f2800000e00ff */
[----:B------:R-:W0:Y:S01]  /*5670*/  SHFL.UP PT, R140, R140, 0x1, RZ ;  /* 0x042000008c8c7989 */ /* 0x000e2200000e00ff */
[----:B--2---:R-:W-:-:S03]  /*5680*/  MOV R132, UR13 ;  /* 0x0000000d00847c02 */ /* 0x004fc60008000f00 */
[----:B------:R-:W2:Y:S01]  /*5690*/  SHFL.UP PT, R147, R147, 0x1, RZ ;  /* 0x0420000093937989 */ /* 0x000ea200000e00ff */
[----:B------:R-:W-:Y:S01]  /*56a0*/  ISETP.GE.OR P0, PT, R132, UR17, P0 ;  /* 0x0000001184007c0c */ /* 0x000fe20008706670 */
[----:B------:R-:W-:Y:S01]  /*56b0*/  FADD.FTZ R132, R20, R20 ;  /* 0x0000001414847221 */ /* 0x000fe20000010000 */
[C---:B-1----:R-:W-:Y:S01]  /*56c0*/  FMUL.FTZ R138, R155.reuse, R0 ;  /* 0x000000009b8a7220 */ /* 0x042fe20000410000 */
[----:B---3--:R-:W-:Y:S01]  /*56d0*/  FMUL.FTZ R139, R155, R146 ;  /* 0x000000929b8b7220 */ /* 0x008fe20000410000 */
[----:B------:R-:W-:-:S09]  /*56e0*/  FMUL.FTZ R155, R95, UR46 ;  /* 0x0000002e5f9b7c20 */ /* 0x000fd20008410000 */
[----:B------:R-:W-:Y:S01]  /*56f0*/  VOTEU.ALL UP0, P0 ;  /* 0x00000000003f7886 */ /* 0x000fe20000000000 */
[C---:B----4-:R-:W-:Y:S01]  /*5700*/  FFMA.FTZ R133, R137.reuse, R146, -R138 ;  /* 0x0000009289857223 */ /* 0x050fe2000001088a */
[----:B------:R-:W-:Y:S01]  /*5710*/  FFMA.FTZ R138, R137, R0, R139 ;  /* 0x00000000898a7223 */ /* 0x000fe2000001008b */
[C---:B------:R-:W-:Y:S01]  /*5720*/  FMUL.FTZ R137, R7.reuse, UR47 ;  /* 0x0000002f07897c20 */ /* 0x040fe20008410000 */
[----:B------:R-:W-:Y:S01]  /*5730*/  FMUL.FTZ R139, R7, UR46 ;  /* 0x0000002e078b7c20 */ /* 0x000fe20008410000 */
[----:B0-----:R-:W-:Y:S01]  /*5740*/  @P2 FADD.FTZ R146, R140, R133 ;  /* 0x000000858c922221 */ /* 0x001fe20000010000 */
[----:B------:R-:W-:Y:S01]  /*5750*/  FMUL.FTZ R133, R5, UR47 ;  /* 0x0000002f05857c20 */ /* 0x000fe20008410000 */
[----:B------:R-:W-:Y:S01]  /*5760*/  FADD.FTZ R140, R8, R8 ;  /* 0x00000008088c7221 */ /* 0x000fe20000010000 */
[----:B------:R-:W-:Y:S01]  /*5770*/  FFMA.FTZ R137, R6, UR46, -R137 ;  /* 0x0000002e06897c23 */ /* 0x000fe20008010889 */
[----:B--2---:R-:W-:Y:S01]  /*5780*/  @P2 FADD.FTZ R0, R147, R138 ;  /* 0x0000008a93002221 */ /* 0x004fe20000010000 */
[----:B------:R-:W-:Y:S01]  /*5790*/  FFMA.FTZ R133, R4, UR46, -R133 ;  /* 0x0000002e04857c23 */ /* 0x000fe20008010885 */
[----:B------:R-:W-:Y:S01]  /*57a0*/  FADD.FTZ R138, R9, R9 ;  /* 0x00000009098a7221 */ /* 0x000fe20000010000 */
        /* <DEDUP_REMOVED lines=20> */
[----:B------:R-:W-:Y:S01]  /*58f0*/  FFMA.FTZ R133, R92, UR46, -R133 ;  /* 0x0000002e5c857c23 */ /* 0x000fe20008010885 */
[----:B------:R-:W-:Y:S01]  /*5900*/  FFMA.FTZ R155, R94, UR47, R155 ;  /* 0x0000002f5e9b7c23 */ /* 0x000fe2000801009b */
[----:B------:R-:W-:Y:S01]  /*5910*/  FFMA.FTZ R147, R92, UR47, R147 ;  /* 0x0000002f5c937c23 */ /* 0x000fe20008010093 */
[----:B------:R-:W-:Y:S01]  /*5920*/  FFMA.FTZ R151, R94, UR46, -R151 ;  /* 0x0000002e5e977c23 */ /* 0x000fe20008010897 */
[C---:B------:R-:W-:Y:S01]  /*5930*/  FMUL.FTZ R133, R132.reuse, R133 ;  /* 0x0000008584857220 */ /* 0x040fe20000410000 */
[----:B------:R-:W-:Y:S01]  /*5940*/  @!UP0 ULEA UR19, UR7, UR18, 0x4 ;  /* 0x0000001207138291 */ /* 0x000fe2000f8e203f */
[----:B------:R-:W-:Y:S01]  /*5950*/  FMUL.FTZ R132, R132, R147 ;  /* 0x0000009384847220 */ /* 0x000fe20000410000 */
[C---:B------:R-:W-:Y:S01]  /*5960*/  FMUL.FTZ R151, R150.reuse, R151 ;  /* 0x0000009796977220 */ /* 0x040fe20000410000 */
[----:B------:R-:W-:Y:S01]  /*5970*/  FMUL.FTZ R150, R150, R155 ;  /* 0x0000009b96967220 */ /* 0x000fe20000410000 */
[C---:B------:R-:W-:Y:S01]  /*5980*/  FMUL.FTZ R147, R89.reuse, UR47 ;  /* 0x0000002f59937c20 */ /* 0x040fe20008410000 */
[----:B------:R-:W-:-:S03]  /*5990*/  FMUL.FTZ R155, R89, UR46 ;  /* 0x0000002e599b7c20 */ /* 0x000fc60008410000 */
[C---:B------:R-:W-:Y:S01]  /*59a0*/  FFMA.FTZ R147, R88.reuse, UR46, -R147 ;  /* 0x0000002e58937c23 */ /* 0x040fe20008010893 */
[----:B------:R-:W-:-:S03]  /*59b0*/  FFMA.FTZ R155, R88, UR47, R155 ;  /* 0x0000002f589b7c23 */ /* 0x000fc6000801009b */
[C---:B------:R-:W-:Y:S01]  /*59c0*/  FMUL.FTZ R157, R156.reuse, R147 ;  /* 0x000000939c9d7220 */ /* 0x040fe20000410000 */
[----:B------:R-:W-:Y:S01]  /*59d0*/  FMUL.FTZ R156, R156, R155 ;  /* 0x0000009b9c9c7220 */ /* 0x000fe20000410000 */
[C---:B------:R-:W-:Y:S01]  /*59e0*/  FMUL.FTZ R155, R154.reuse, R163 ;  /* 0x000000a39a9b7220 */ /* 0x040fe20000410000 */
[----:B------:R-:W-:Y:S01]  /*59f0*/  FMUL.FTZ R154, R154, R165 ;  /* 0x000000a59a9a7220 */ /* 0x000fe20000410000 */
[C---:B------:R-:W-:Y:S01]  /*5a00*/  FMUL.FTZ R165, R75.reuse, UR46 ;  /* 0x0000002e4ba57c20 */ /* 0x040fe20008410000 */
[----:B------:R-:W-:Y:S01]  /*5a10*/  FMUL.FTZ R163, R75, UR47 ;  /* 0x0000002f4ba37c20 */ /* 0x000fe20008410000 */
[C---:B------:R-:W-:Y:S02]  /*5a20*/  FMUL.FTZ R147, R73.reuse, UR47 ;  /* 0x0000002f49937c20 */ /* 0x040fe40008410000 */
[C---:B------:R-:W-:Y:S01]  /*5a30*/  FFMA.FTZ R195, R74.reuse, UR47, R165 ;  /* 0x0000002f4ac37c23 */ /* 0x040fe200080100a5 */
[----:B------:R-:W-:Y:S01]  /*5a40*/  FFMA.FTZ R165, R74, UR46, -R163 ;  /* 0x0000002e4aa57c23 */ /* 0x000fe200080108a3 */
[----:B------:R-:W-:Y:S01]  /*5a50*/  FMUL.FTZ R163, R73, UR46 ;  /* 0x0000002e49a37c20 */ /* 0x000fe20008410000 */
[----:B------:R-:W-:Y:S01]  /*5a60*/  FFMA.FTZ R147, R72, UR46, -R147 ;  /* 0x0000002e48937c23 */ /* 0x000fe20008010893 */
[C---:B------:R-:W-:Y:S01]  /*5a70*/  FMUL.FTZ R195, R194.reuse, R195 ;  /* 0x000000c3c2c37220 */ /* 0x040fe20000410000 */
[----:B------:R-:W-:Y:S01]  /*5a80*/  FMUL.FTZ R194, R194, R165 ;  /* 0x000000a5c2c27220 */ /* 0x000fe20000410000 */
[----:B------:R-:W-:Y:S01]  /*5a90*/  FFMA.FTZ R163, R72, UR47, R163 ;  /* 0x0000002f48a37c23 */ /* 0x000fe200080100a3 */
[----:B------:R-:W-:Y:S01]  /*5aa0*/  FMUL.FTZ R193, R192, R147 ;  /* 0x00000093c0c17220 */ /* 0x000fe20000410000 */
[-C--:B------:R-:W-:Y:S01]  /*5ab0*/  FMUL.FTZ R148, R182, R195.reuse ;  /* 0x000000c3b6947220 */ /* 0x080fe20000410000 */
[----:B------:R-:W-:Y:S01]  /*5ac0*/  FMUL.FTZ R147, R181, R195 ;  /* 0x000000c3b5937220 */ /* 0x000fe20000410000 */
[----:B------:R-:W-:Y:S01]  /*5ad0*/  FMUL.FTZ R192, R192, R163 ;  /* 0x000000a3c0c07220 */ /* 0x000fe20000410000 */
[----:B------:R-:W-:Y:S01]  /*5ae0*/  FMUL.FTZ R163, R79, UR46 ;  /* 0x0000002e4fa37c20 */ /* 0x000fe20008410000 */
[-C--:B------:R-:W-:Y:S01]  /*5af0*/  FFMA.FTZ R165, -R181, R194.reuse, -R148 ;  /* 0x000000c2b5a57223 */ /* 0x080fe20000010994 */
[----:B------:R-:W-:Y:S01]  /*5b00*/  FFMA.FTZ R148, R182, R194, -R147 ;  /* 0x000000c2b6947223 */ /* 0x000fe20000010893 */
[----:B------:R-:W-:-:S02]  /*5b10*/  FMUL.FTZ R147, R79, UR47 ;  /* 0x0000002f4f937c20 */ /* 0x000fc40008410000 */
        /* <DEDUP_REMOVED lines=70> */
[----:B------:R-:W-:Y:S01]  /*5f80*/  FFMA.FTZ R191, R173, R148, R191 ;  /* 0x00000094adbf7223 */ /* 0x000fe200000100bf */
[-C--:B------:R-:W-:Y:S01]  /*5f90*/  FMUL.FTZ R147, R181, R103.reuse ;  /* 0x00000067b5937220 */ /* 0x080fe20000410000 */
[----:B------:R-:W-:Y:S01]  /*5fa0*/  FFMA.FTZ R190, R173, R174, -R190 ;  /* 0x000000aeadbe7223 */ /* 0x000fe200000108be */
[-C--:B------:R-:W-:Y:S01]  /*5fb0*/  FMUL.FTZ R148, R181, -R102.reuse ;  /* 0x80000066b5947220 */ /* 0x080fe20000410000 */
[----:B------:R-:W-:Y:S01]  /*5fc0*/  FADD.FTZ R191, -R162, R191 ;  /* 0x000000bfa2bf7221 */ /* 0x000fe20000010100 */
[C---:B------:R-:W-:Y:S01]  /*5fd0*/  FFMA.FTZ R147, R182.reuse, R102, -R147 ;  /* 0x00000066b6937223 */ /* 0x040fe20000010893 */
[----:B------:R-:W-:Y:S01]  /*5fe0*/  FADD.FTZ R190, R163, R190 ;  /* 0x000000bea3be7221 */ /* 0x000fe20000010000 */
[----:B------:R-:W-:Y:S01]  /*5ff0*/  FFMA.FTZ R148, R182, -R103, R148 ;  /* 0x80000067b6947223 */ /* 0x000fe20000010094 */
[C---:B------:R-:W-:Y:S01]  /*6000*/  FMUL.FTZ R197, R158.reuse, -R191 ;  /* 0x800000bf9ec57220 */ /* 0x040fe20000410000 */
[C---:B------:R-:W-:Y:S01]  /*6010*/  FMUL.FTZ R189, R183.reuse, -R147 ;  /* 0x80000093b7bd7220 */ /* 0x040fe20000410000 */
[----:B------:R-:W-:Y:S01]  /*6020*/  FMUL.FTZ R196, R158, -R190 ;  /* 0x800000be9ec47220 */ /* 0x000fe20000410000 */
[----:B------:R-:W-:Y:S01]  /*6030*/  FMUL.FTZ R174, R183, -R148 ;  /* 0x80000094b7ae7220 */ /* 0x000fe20000410000 */
[C---:B------:R-:W-:Y:S01]  /*6040*/  FFMA.FTZ R190, R159.reuse, R190, -R197 ;  /* 0x000000be9fbe7223 */ /* 0x040fe200000108c5 */
[C---:B------:R-:W-:Y:S01]  /*6050*/  FFMA.FTZ R189, R184.reuse, R148, R189 ;  /* 0x00000094b8bd7223 */ /* 0x040fe200000100bd */
[----:B------:R-:W-:Y:S01]  /*6060*/  FFMA.FTZ R191, R159, R191, R196 ;  /* 0x000000bf9fbf7223 */ /* 0x000fe200000100c4 */
[----:B------:R-:W-:Y:S01]  /*6070*/  FFMA.FTZ R174, R184, R147, -R174 ;  /* 0x00000093b8ae7223 */ /* 0x000fe200000108ae */
[----:B------:R-:W-:Y:S01]  /*6080*/  FADD.FTZ R190, R155, R190 ;  /* 0x000000be9bbe7221 */ /* 0x000fe20000010000 */
[C---:B------:R-:W-:Y:S01]  /*6090*/  FMUL.FTZ R147, R185.reuse, -R189 ;  /* 0x800000bdb9937220 */ /* 0x040fe20000410000 */
[----:B------:R-:W-:Y:S01]  /*60a0*/  FADD.FTZ R191, -R154, R191 ;  /* 0x000000bf9abf7221 */ /* 0x000fe20000010100 */
[----:B------:R-:W-:Y:S01]  /*60b0*/  FMUL.FTZ R148, R185, -R174 ;  /* 0x800000aeb9947220 */ /* 0x000fe20000410000 */
[----:B------:R-:W-:Y:S01]  /*60c0*/  FMUL.FTZ R198, R160, -R190 ;  /* 0x800000bea0c67220 */ /* 0x000fe20000410000 */
[----:B------:R-:W-:Y:S01]  /*60d0*/  FFMA.FTZ R147, R186, R174, -R147 ;  /* 0x000000aeba937223 */ /* 0x000fe20000010893 */
[----:B------:R-:W-:Y:S01]  /*60e0*/  FMUL.FTZ R196, R160, -R191 ;  /* 0x800000bfa0c47220 */ /* 0x000fe20000410000 */
[----:B------:R-:W-:Y:S01]  /*60f0*/  FFMA.FTZ R148, R186, R189, R148 ;  /* 0x000000bdba947223 */ /* 0x000fe20000010094 */
[----:B------:R-:W-:Y:S01]  /*6100*/  FFMA.FTZ R191, R161, R191, R198 ;  /* 0x000000bfa1bf7223 */ /* 0x000fe200000100c6 */
[-C--:B------:R-:W-:Y:S01]  /*6110*/  FMUL.FTZ R189, R187, -R147.reuse ;  /* 0x80000093bbbd7220 */ /* 0x080fe20000410000 */
[----:B------:R-:W-:Y:S01]  /*6120*/  FFMA.FTZ R196, R161, R190, -R196 ;  /* 0x000000bea1c47223 */ /* 0x000fe200000108c4 */
[-C--:B------:R-:W-:Y:S01]  /*6130*/  FMUL.FTZ R174, R187, -R148.reuse ;  /* 0x80000094bbae7220 */ /* 0x080fe20000410000 */
[----:B------:R-:W-:Y:S01]  /*6140*/  FADD.FTZ R191, -R156, R191 ;  /* 0x000000bf9cbf7221 */ /* 0x000fe20000010100 */
[C---:B------:R-:W-:Y:S01]  /*6150*/  FFMA.FTZ R189, R188.reuse, R148, R189 ;  /* 0x00000094bcbd7223 */ /* 0x040fe200000100bd */
[----:B------:R-:W-:Y:S01]  /*6160*/  FADD.FTZ R196, R157, R196 ;  /* 0x000000c49dc47221 */ /* 0x000fe20000010000 */
[----:B------:R-:W-:Y:S01]  /*6170*/  FFMA.FTZ R174, R188, R147, -R174 ;  /* 0x00000093bcae7223 */ /* 0x000fe200000108ae */
        /* <DEDUP_REMOVED lines=8> */
[----:B------:R-:W-:Y:S01]  /*6200*/  FADD.FTZ R196, R151, R196 ;  /* 0x000000c497c47221 */ /* 0x000fe20000010000 */
[----:B------:R-:W-:Y:S01]  /*6210*/  FMUL.FTZ R174, R170, -R148 ;  /* 0x80000094aaae7220 */ /* 0x000fe20000410000 */
        /* <DEDUP_REMOVED lines=11> */
[----:B------:R-:W-:Y:S01]  /*62d0*/  FFMA.FTZ R148, R173, R147, -R148 ;  /* 0x00000093ad947223 */ /* 0x000fe20000010894 */
[----:B------:R-:W-:Y:S01]  /*62e0*/  FADD.FTZ R198, R133, R198 ;  /* 0x000000c685c67221 */ /* 0x000fe20000010000 */
[----:B------:R-:W-:Y:S01]  /*62f0*/  FFMA.FTZ R189, R173, R174, R189 ;  /* 0x000000aeadbd7223 */ /* 0x000fe200000100bd */
        /* <DEDUP_REMOVED lines=16> */
[----:B------:R-:W-:Y:S01]  /*6400*/  FFMA.FTZ R197, R105, R197, R196 ;  /* 0x000000c569c57223 */ /* 0x000fe200000100c4 */
[----:B------:R-:W-:Y:S01]  /*6410*/  FMUL.FTZ R191, R153, -R148 ;  /* 0x8000009499bf7220 */ /* 0x000fe20000410000 */
[----:B------:R-:W-:Y:S01]  /*6420*/  FFMA.FTZ R190, R105, R198, -R190 ;  /* 0x000000c669be7223 */ /* 0x000fe200000108be */
[-C--:B------:R-:W-:Y:S01]  /*6430*/  FMUL.FTZ R147, R153, -R189.reuse ;  /* 0x800000bd99937220 */ /* 0x080fe20000410000 */
[----:B------:R-:W-:Y:S01]  /*6440*/  FADD.FTZ R197, -R136, R197 ;  /* 0x000000c588c57221 */ /* 0x000fe20000010100 */
[C---:B------:R-:W-:Y:S01]  /*6450*/  FFMA.FTZ R191, R152.reuse, R189, R191 ;  /* 0x000000bd98bf7223 */ /* 0x040fe200000100bf */
        /* <DEDUP_REMOVED lines=16> */
[----:B------:R-:W-:Y:S01]  /*6560*/  FMUL.FTZ R196, R108, -R197 ;  /* 0x800000c56cc47220 */ /* 0x000fe20000410000 */
[----:B------:R-:W-:Y:S01]  /*6570*/  FFMA.FTZ R148, R145, R148, -R147 ;  /* 0x0000009491947223 */ /* 0x000fe20000010893 */
[C---:B------:R-:W-:Y:S01]  /*6580*/  FMUL.FTZ R147, R3.reuse, R0 ;  /* 0x0000000003937220 */ /* 0x040fe20000410000 */
[C---:B------:R-:W-:Y:S01]  /*6590*/  FMUL.FTZ R174, R104.reuse, -R190 ;  /* 0x800000be68ae7220 */ /* 0x040fe20000410000 */
[----:B------:R-:W-:Y:S01]  /*65a0*/  FMUL.FTZ R3, R3, R146 ;  /* 0x0000009203037220 */ /* 0x000fe20000410000 */
[----:B------:R-:W-:Y:S01]  /*65b0*/  FMUL.FTZ R189, R104, -R148 ;  /* 0x8000009468bd7220 */ /* 0x000fe20000410000 */
[C---:B------:R-:W-:Y:S01]  /*65c0*/  FFMA.FTZ R146, R2.reuse, R146, -R147 ;  /* 0x0000009202927223 */ /* 0x040fe20000010893 */
[C---:B------:R-:W-:Y:S01]  /*65d0*/  FFMA.FTZ R174, R105.reuse, R148, -R174 ;  /* 0x0000009469ae7223 */ /* 0x040fe200000108ae */
[----:B------:R-:W-:Y:S01]  /*65e0*/  FFMA.FTZ R3, R2, R0, R3 ;  /* 0x0000000002037223 */ /* 0x000fe20000010003 */
[----:B------:R-:W-:Y:S01]  /*65f0*/  FFMA.FTZ R189, R105, R190, R189 ;  /* 0x000000be69bd7223 */ /* 0x000fe200000100bd */
[----:B------:R-:W-:Y:S01]  /*6600*/  FADD.FTZ R149, R149, R146 ;  /* 0x0000009295957221 */ /* 0x000fe20000010000 */
[C---:B------:R-:W-:Y:S01]  /*6610*/  FMUL.FTZ R0, R106.reuse, -R174 ;  /* 0x800000ae6a007220 */ /* 0x040fe20000410000 */
[----:B------:R-:W-:Y:S01]  /*6620*/  FADD.FTZ R148, RZ, R3 ;  /* 0x00000003ff947221 */ /* 0x000fe20000010000 */
[----:B------:R-:W-:Y:S01]  /*6630*/  FMUL.FTZ R147, R106, -R189 ;  /* 0x800000bd6a937220 */ /* 0x000fe20000410000 */
[C---:B------:R-:W-:Y:S01]  /*6640*/  FMUL.FTZ R2, R108.reuse, R149 ;  /* 0x000000956c027220 */ /* 0x040fe20000410000 */
[C---:B------:R-:W-:Y:S01]  /*6650*/  FFMA.FTZ R189, R107.reuse, R189, R0 ;  /* 0x000000bd6bbd7223 */ /* 0x040fe20000010000 */
[C---:B------:R-:W-:Y:S01]  /*6660*/  FMUL.FTZ R0, R108.reuse, R148 ;  /* 0x000000946c007220 */ /* 0x040fe20000410000 */
[----:B------:R-:W-:Y:S01]  /*6670*/  FFMA.FTZ R147, R107, R174, -R147 ;  /* 0x000000ae6b937223 */ /* 0x000fe20000010893 */
[CC--:B------:R-:W-:Y:S01]  /*6680*/  FFMA.FTZ R2, R109.reuse, R148.reuse, R2 ;  /* 0x000000946d027223 */ /* 0x0c0fe20000010002 */
[C---:B------:R-:W-:Y:S01]  /*6690*/  FMUL.FTZ R146, R108.reuse, -R189 ;  /* 0x800000bd6c927220 */ /* 0x040fe20000410000 */
[----:B------:R-:W-:Y:S01]  /*66a0*/  FFMA.FTZ R0, R109, R149, -R0 ;  /* 0x000000956d007223 */ /* 0x000fe20000010800 */
[-C--:B------:R-:W-:Y:S01]  /*66b0*/  FMUL.FTZ R190, R108, -R147.reuse ;  /* 0x800000936cbe7220 */ /* 0x080fe20000410000 */
[----:B------:R-:W-:Y:S01]  /*66c0*/  FMUL.FTZ R3, R5, R148 ;  /* 0x0000009405037220 */ /* 0x000fe20000410000 */
[----:B------:R-:W-:Y:S01]  /*66d0*/  FFMA.FTZ R191, R109, R147, -R146 ;  /* 0x000000936dbf7223 */ /* 0x000fe20000010892 */
[----:B------:R-:W-:Y:S01]  /*66e0*/  FFMA.FTZ R146, R37, R120, R0 ;  /* 0x0000007825927223 */ /* 0x000fe20000010000 */
[----:B------:R-:W-:Y:S01]  /*66f0*/  FADD.FTZ R147, RZ, R2 ;  /* 0x00000002ff937221 */ /* 0x000fe20000010000 */
[----:B------:R-:W-:Y:S01]  /*6700*/  FMUL.FTZ R5, R5, R149 ;  /* 0x0000009505057220 */ /* 0x000fe20000410000 */
[----:B------:R-:W-:Y:S01]  /*6710*/  FFMA.FTZ R201, R109, R197, R198 ;  /* 0x000000c56dc97223 */ /* 0x000fe200000100c6 */
[----:B------:R-:W-:Y:S01]  /*6720*/  FMUL.FTZ R2, R7, R146 ;  /* 0x0000009207027220 */ /* 0x000fe20000410000 */
[----:B------:R-:W-:Y:S01]  /*6730*/  FFMA.FTZ R190, R109, R189, R190 ;  /* 0x000000bd6dbe7223 */ /* 0x000fe200000100be */
[----:B------:R-:W-:Y:S01]  /*6740*/  FMUL.FTZ R189, R7, R147 ;  /* 0x0000009307bd7220 */ /* 0x000fe20000410000 */
[----:B------:R-:W-:Y:S01]  /*6750*/  FFMA.FTZ R174, R4, R149, -R3 ;  /* 0x0000009504ae7223 */ /* 0x000fe20000010803 */
[-C--:B------:R-:W-:Y:S01]  /*6760*/  FFMA.FTZ R197, R6, R147.reuse, R2 ;  /* 0x0000009306c57223 */ /* 0x080fe20000010002 */
[----:B------:R-:W-:Y:S01]  /*6770*/  FFMA.FTZ R0, R4, R148, R5 ;  /* 0x0000009404007223 */ /* 0x000fe20000010005 */
[C---:B------:R-:W-:Y:S01]  /*6780*/  FMUL.FTZ R2, R148.reuse, UR47 ;  /* 0x0000002f94027c20 */ /* 0x040fe20008410000 */
[----:B------:R-:W-:Y:S01]  /*6790*/  FMUL.FTZ R4, R148, UR46 ;  /* 0x0000002e94047c20 */ /* 0x000fe20008410000 */
[----:B------:R-:W-:Y:S01]  /*67a0*/  FFMA.FTZ R7, R6, R146, -R189 ;  /* 0x0000009206077223 */ /* 0x000fe200000108bd */
[----:B------:R-:W-:Y:S01]  /*67b0*/  FADD.FTZ R5, R8, R8 ;  /* 0x0000000808057221 */ /* 0x000fe20000010000 */
[C---:B------:R-:W-:Y:S01]  /*67c0*/  FFMA.FTZ R6, R149.reuse, UR46, -R2 ;  /* 0x0000002e95067c23 */ /* 0x040fe20008010802 */
[----:B------:R-:W-:Y:S01]  /*67d0*/  FFMA.FTZ R2, R149, UR47, R4 ;  /* 0x0000002f95027c23 */ /* 0x000fe20008010004 */
[----:B------:R-:W-:Y:S01]  /*67e0*/  FADD.FTZ R3, R9, R9 ;  /* 0x0000000909037221 */ /* 0x000fe20000010000 */
[C---:B------:R-:W-:Y:S01]  /*67f0*/  FFMA.FTZ R4, -R5.reuse, R0, RZ ;  /* 0x0000000005047223 */ /* 0x040fe200000101ff */
[C---:B------:R-:W-:Y:S01]  /*6800*/  FFMA.FTZ R174, R5.reuse, R174, RZ ;  /* 0x000000ae05ae7223 */ /* 0x040fe200000100ff */
[C---:B------:R-:W-:Y:S01]  /*6810*/  FMUL.FTZ R189, R5.reuse, R6 ;  /* 0x0000000605bd7220 */ /* 0x040fe20000410000 */
[----:B------:R-:W-:Y:S01]  /*6820*/  FFMA.FTZ R198, -R5, R2, -RZ ;  /* 0x0000000205c67223 */ /* 0x000fe200000109ff */
[CC--:B------:R-:W-:Y:S01]  /*6830*/  FMUL.FTZ R0, R106.reuse, R146.reuse ;  /* 0x000000926a007220 */ /* 0x0c0fe20000410000 */
[----:B------:R-:W-:Y:S01]  /*6840*/  FMUL.FTZ R5, R106, R147 ;  /* 0x000000936a057220 */ /* 0x000fe20000410000 */
[----:B------:R-:W-:Y:S01]  /*6850*/  FFMA.FTZ R203, -R3, R197, R4 ;  /* 0x000000c503cb7223 */ /* 0x000fe20000010104 */
[----:B------:R-:W-:Y:S01]  /*6860*/  FMUL.FTZ R197, R147, UR47 ;  /* 0x0000002f93c57c20 */ /* 0x000fe20008410000 */
[C---:B------:R-:W-:Y:S01]  /*6870*/  FFMA.FTZ R0, R107.reuse, R147, R0 ;  /* 0x000000936b007223 */ /* 0x040fe20000010000 */
[----:B------:R-:W-:Y:S01]  /*6880*/  FFMA.FTZ R5, R107, R146, -R5 ;  /* 0x000000926b057223 */ /* 0x000fe20000010805 */
[----:B------:R-:W-:Y:S01]  /*6890*/  FMUL.FTZ R199, R147, UR46 ;  /* 0x0000002e93c77c20 */ /* 0x000fe20008410000 */
[----:B------:R-:W-:Y:S01]  /*68a0*/  FFMA.FTZ R200, R109, R200, -R196 ;  /* 0x000000c86dc87223 */ /* 0x000fe200000108c4 */
[C---:B------:R-:W-:Y:S01]  /*68b0*/  FFMA.FTZ R7, R3.reuse, R7, R174 ;  /* 0x0000000703077223 */ /* 0x040fe200000100ae */
[----:B------:R-:W-:Y:S01]  /*68c0*/  FFMA.FTZ R196, R146, UR46, -R197 ;  /* 0x0000002e92c47c23 */ /* 0x000fe200080108c5 */
[----:B------:R-:W-:Y:S01]  /*68d0*/  FADD.FTZ R174, RZ, R0 ;  /* 0x00000000ffae7221 */ /* 0x000fe20000010000 */
[----:B------:R-:W-:Y:S01]  /*68e0*/  FFMA.FTZ R197, R38, R119, R5 ;  /* 0x0000007726c57223 */ /* 0x000fe20000010005 */
[----:B------:R-:W-:Y:S01]  /*68f0*/  FFMA.FTZ R0, R146, UR47, R199 ;  /* 0x0000002f92007c23 */ /* 0x000fe200080100c7 */
[----:B------:R-:W-:Y:S01]  /*6900*/  FMUL.FTZ R196, R3, R196 ;  /* 0x000000c403c47220 */ /* 0x000fe20000410000 */
[----:B------:R-:W-:Y:S01]  /*6910*/  FMUL.FTZ R5, R97, R174 ;  /* 0x000000ae61057220 */ /* 0x000fe20000410000 */
[CC--:B------:R-:W-:Y:S01]  /*6920*/  FMUL.FTZ R4, R104.reuse, R197.reuse ;  /* 0x000000c568047220 */ /* 0x0c0fe20000410000 */
[----:B------:R-:W-:Y:S01]  /*6930*/  FFMA.FTZ R199, -R3, R0, -RZ ;  /* 0x0000000003c77223 */ /* 0x000fe200000109ff */
[-C--:B------:R-:W-:Y:S01]  /*6940*/  FMUL.FTZ R0, R104, R174.reuse ;  /* 0x000000ae68007220 */ /* 0x080fe20000410000 */
[-C--:B------:R-:W-:Y:S01]  /*6950*/  FMUL.FTZ R97, R97, R197.reuse ;  /* 0x000000c561617220 */ /* 0x080fe20000410000 */
[CC--:B------:R-:W-:Y:S01]  /*6960*/  FFMA.FTZ R3, R105.reuse, R174.reuse, R4 ;  /* 0x000000ae69037223 */ /* 0x0c0fe20000010004 */
[-C--:B------:R-:W-:Y:S01]  /*6970*/  FFMA.FTZ R5, R96, R197.reuse, -R5 ;  /* 0x000000c560057223 */ /* 0x080fe20000010805 */
[----:B------:R-:W-:Y:S01]  /*6980*/  FFMA.FTZ R202, R105, R197, -R0 ;  /* 0x000000c569ca7223 */ /* 0x000fe20000010800 */
[----:B------:R-:W-:Y:S01]  /*6990*/  FADD.FTZ R2, R10, R10 ;  /* 0x0000000a0a027221 */ /* 0x000fe20000010000 */
[----:B------:R-:W-:Y:S01]  /*69a0*/  FADD.FTZ R3, RZ, R3 ;  /* 0x00000003ff037221 */ /* 0x000fe20000010000 */
[----:B------:R-:W-:Y:S01]  /*69b0*/  FFMA.FTZ R96, R96, R174, R97 ;  /* 0x000000ae60607223 */ /* 0x000fe20000010061 */
[----:B------:R-:W-:Y:S01]  /*69c0*/  FFMA.FTZ R202, R39, R118, R202 ;  /* 0x0000007627ca7223 */ /* 0x000fe200000100ca */
[C---:B------:R-:W-:Y:S01]  /*69d0*/  FMUL.FTZ R4, R174.reuse, UR47 ;  /* 0x0000002fae047c20 */ /* 0x040fe20008410000 */
[----:B------:R-:W-:Y:S01]  /*69e0*/  FMUL.FTZ R6, R174, UR46 ;  /* 0x0000002eae067c20 */ /* 0x000fe20008410000 */
[C---:B------:R-:W-:Y:S01]  /*69f0*/  FMUL.FTZ R205, R99.reuse, R3 ;  /* 0x0000000363cd7220 */ /* 0x040fe20000410000 */
[C---:B------:R-:W-:Y:S01]  /*6a00*/  FFMA.FTZ R203, -R2.reuse, R96, R203 ;  /* 0x0000006002cb7223 */ /* 0x040fe200000101cb */
[----:B------:R-:W-:Y:S01]  /*6a10*/  FFMA.FTZ R5, R2, R5, R7 ;  /* 0x0000000502057223 */ /* 0x000fe20000010007 */
[-C--:B------:R-:W-:Y:S01]  /*6a20*/  FMUL.FTZ R96, R99, R202.reuse ;  /* 0x000000ca63607220 */ /* 0x080fe20000410000 */
[C---:B------:R-:W-:Y:S01]  /*6a30*/  FFMA.FTZ R97, R197.reuse, UR46, -R4 ;  /* 0x0000002ec5617c23 */ /* 0x040fe20008010804 */
[----:B------:R-:W-:Y:S01]  /*6a40*/  FFMA.FTZ R7, R197, UR47, R6 ;  /* 0x0000002fc5077c23 */ /* 0x000fe20008010006 */
[----:B------:R-:W-:Y:S01]  /*6a50*/  FADD.FTZ R0, R11, R11 ;  /* 0x0000000b0b007221 */ /* 0x000fe20000010000 */
[CC--:B------:R-:W-:Y:S01]  /*6a60*/  FFMA.FTZ R205, R98.reuse, R202.reuse, -R205 ;  /* 0x000000ca62cd7223 */ /* 0x0c0fe200000108cd */
[----:B------:R-:W-:Y:S01]  /*6a70*/  FFMA.FTZ R96, R98, R3, R96 ;  /* 0x0000000362607223 */ /* 0x000fe20000010060 */
[C---:B------:R-:W-:Y:S01]  /*6a80*/  FMUL.FTZ R97, R2.reuse, R97 ;  /* 0x0000006102617220 */ /* 0x040fe20000410000 */
[----:B------:R-:W-:Y:S01]  /*6a90*/  FFMA.FTZ R98, -R2, R7, -RZ ;  /* 0x0000000702627223 */ /* 0x000fe200000109ff */
[----:B------:R-:W-:Y:S01]  /*6aa0*/  FFMA.FTZ R205, R0, R205, R5 ;  /* 0x000000cd00cd7223 */ /* 0x000fe20000010005 */
[C---:B------:R-:W-:Y:S01]  /*6ab0*/  FMUL.FTZ R2, R144.reuse, R202 ;  /* 0x000000ca90027220 */ /* 0x040fe20000410000 */
[-C--:B------:R-:W-:Y:S01]  /*6ac0*/  FMUL.FTZ R5, R144, R3.reuse ;  /* 0x0000000390057220 */ /* 0x080fe20000410000 */
[----:B------:R-:W-:Y:S01]  /*6ad0*/  FMUL.FTZ R99, R3, UR47 ;  /* 0x0000002f03637c20 */ /* 0x000fe20008410000 */
[----:B------:R-:W-:Y:S01]  /*6ae0*/  FFMA.FTZ R7, -R0, R96, R203 ;  /* 0x0000006000077223 */ /* 0x000fe200000101cb */
[C---:B------:R-:W-:Y:S01]  /*6af0*/  FFMA.FTZ R2, R145.reuse, R3, R2 ;  /* 0x0000000391027223 */ /* 0x040fe20000010002 */
[----:B------:R-:W-:Y:S01]  /*6b00*/  FFMA.FTZ R5, R145, R202, -R5 ;  /* 0x000000ca91057223 */ /* 0x000fe20000010805 */
[----:B------:R-:W-:Y:S01]  /*6b10*/  FMUL.FTZ R207, R3, UR46 ;  /* 0x0000002e03cf7c20 */ /* 0x000fe20008410000 */
[----:B------:R-:W-:Y:S01]  /*6b20*/  FFMA.FTZ R203, R202, UR46, -R99 ;  /* 0x0000002ecacb7c23 */ /* 0x000fe20008010863 */
[----:B------:R-:W-:Y:S01]  /*6b30*/  FADD.FTZ R96, RZ, R2 ;  /* 0x00000002ff607221 */ /* 0x000fe20000010000 */
[----:B------:R-:W-:Y:S01]  /*6b40*/  FFMA.FTZ R99, R32, R125, R5 ;  /* 0x0000007d20637223 */ /* 0x000fe20000010005 */
[----:B------:R-:W-:Y:S01]  /*6b50*/  FFMA.FTZ R207, R202, UR47, R207 ;  /* 0x0000002fcacf7c23 */ /* 0x000fe200080100cf */
[----:B------:R-:W-:Y:S01]  /*6b60*/  FMUL.FTZ R203, R0, R203 ;  /* 0x000000cb00cb7220 */ /* 0x000fe20000410000 */
[CC--:B------:R-:W-:Y:S01]  /*6b70*/  FMUL.FTZ R5, R93.reuse, R96.reuse ;  /* 0x000000605d057220 */ /* 0x0c0fe20000410000 */
[-C--:B------:R-:W-:Y:S01]  /*6b80*/  FMUL.FTZ R93, R93, R99.reuse ;  /* 0x000000635d5d7220 */ /* 0x080fe20000410000 */
[----:B------:R-:W-:Y:S01]  /*6b90*/  FMUL.FTZ R4, R142, R99 ;  /* 0x000000638e047220 */ /* 0x000fe20000410000 */
[----:B------:R-:W-:Y:S01]  /*6ba0*/  FFMA.FTZ R204, -R0, R207, -RZ ;  /* 0x000000cf00cc7223 */ /* 0x000fe200000109ff */
[-C--:B------:R-:W-:Y:S01]  /*6bb0*/  FFMA.FTZ R5, R92, R99.reuse, -R5 ;  /* 0x000000635c057223 */ /* 0x080fe20000010805 */
[-C--:B------:R-:W-:Y:S01]  /*6bc0*/  FMUL.FTZ R0, R142, R96.reuse ;  /* 0x000000608e007220 */ /* 0x080fe20000410000 */
[----:B------:R-:W-:Y:S01]  /*6bd0*/  FADD.FTZ R2, R20, R20 ;  /* 0x0000001414027221 */ /* 0x000fe20000010000 */
        /* <DEDUP_REMOVED lines=8> */
[----:B------:R-:W-:Y:S01]  /*6c60*/  FADD.FTZ R0, R21, R21 ;  /* 0x0000001515007221 */ /* 0x000fe20000010000 */
[C---:B------:R-:W-:Y:S01]  /*6c70*/  FMUL.FTZ R205, R95.reuse, R92 ;  /* 0x0000005c5fcd7220 */ /* 0x040fe20000410000 */
[-C--:B------:R-:W-:Y:S01]  /*6c80*/  FMUL.FTZ R95, R95, R206.reuse ;  /* 0x000000ce5f5f7220 */ /* 0x080fe20000410000 */
[----:B------:R-:W-:Y:S01]  /*6c90*/  FFMA.FTZ R93, R99, UR46, -R4 ;  /* 0x0000002e635d7c23 */ /* 0x000fe20008010804 */
[----:B------:R-:W-:Y:S01]  /*6ca0*/  FMUL.FTZ R6, R96, UR46 ;  /* 0x0000002e60067c20 */ /* 0x000fe20008410000 */
[C---:B------:R-:W-:Y:S01]  /*6cb0*/  FFMA.FTZ R205, R94.reuse, R206, -R205 ;  /* 0x000000ce5ecd7223 */ /* 0x040fe200000108cd */
[-C--:B------:R-:W-:Y:S01]  /*6cc0*/  FFMA.FTZ R4, R94, R92.reuse, R95 ;  /* 0x0000005c5e047223 */ /* 0x080fe2000001005f */
[----:B------:R-:W-:Y:S01]  /*6cd0*/  FMUL.FTZ R94, R2, R93 ;  /* 0x0000005d025e7220 */ /* 0x000fe20000410000 */
[----:B------:R-:W-:Y:S01]  /*6ce0*/  FMUL.FTZ R93, R92, UR47 ;  /* 0x0000002f5c5d7c20 */ /* 0x000fe20008410000 */
[C---:B------:R-:W-:Y:S01]  /*6cf0*/  FFMA.FTZ R209, R0.reuse, R205, R5 ;  /* 0x000000cd00d17223 */ /* 0x040fe20000010005 */
[C---:B------:R-:W-:Y:S01]  /*6d00*/  FMUL.FTZ R5, R153.reuse, R92 ;  /* 0x0000005c99057220 */ /* 0x040fe20000410000 */
[----:B------:R-:W-:Y:S01]  /*6d10*/  FFMA.FTZ R211, -R0, R4, R7 ;  /* 0x0000000400d37223 */ /* 0x000fe20000010107 */
[-C--:B------:R-:W-:Y:S01]  /*6d20*/  FMUL.FTZ R7, R153, R206.reuse ;  /* 0x000000ce99077220 */ /* 0x080fe20000410000 */
[----:B------:R-:W-:Y:S01]  /*6d30*/  FMUL.FTZ R205, R92, UR46 ;  /* 0x0000002e5ccd7c20 */ /* 0x000fe20008410000 */
[----:B------:R-:W-:Y:S01]  /*6d40*/  FFMA.FTZ R5, R152, R206, -R5 ;  /* 0x000000ce98057223 */ /* 0x000fe20000010805 */
[----:B------:R-:W-:Y:S01]  /*6d50*/  FFMA.FTZ R95, R206, UR46, -R93 ;  /* 0x0000002ece5f7c23 */ /* 0x000fe2000801085d */
[----:B------:R-:W-:Y:S01]  /*6d60*/  FFMA.FTZ R7, R152, R92, R7 ;  /* 0x0000005c98077223 */ /* 0x000fe20000010007 */
[----:B------:R-:W-:Y:S01]  /*6d70*/  FFMA.FTZ R213, R206, UR47, R205 ;  /* 0x0000002fced57c23 */ /* 0x000fe200080100cd */
[----:B------:R-:W-:Y:S01]  /*6d80*/  FFMA.FTZ R205, R34, R123, R5 ;  /* 0x0000007b22cd7223 */ /* 0x000fe20000010005 */
[C---:B------:R-:W-:Y:S01]  /*6d90*/  FMUL.FTZ R95, R0.reuse, R95 ;  /* 0x0000005f005f7220 */ /* 0x040fe20000410000 */
[----:B------:R-:W-:Y:S01]  /*6da0*/  FADD.FTZ R93, RZ, R7 ;  /* 0x00000007ff5d7221 */ /* 0x000fe20000010000 */
[----:B------:R-:W-:Y:S01]  /*6db0*/  FFMA.FTZ R208, -R0, R213, -RZ ;  /* 0x000000d500d07223 */ /* 0x000fe200000109ff */
[C---:B------:R-:W-:Y:S01]  /*6dc0*/  FMUL.FTZ R4, R160.reuse, R205 ;  /* 0x000000cda0047220 */ /* 0x040fe20000410000 */
[----:B------:R-:W-:Y:S01]  /*6dd0*/  FFMA.FTZ R207, R99, UR47, R6 ;  /* 0x0000002f63cf7c23 */ /* 0x000fe20008010006 */
[-C--:B------:R-:W-:Y:S01]  /*6de0*/  FMUL.FTZ R0, R160, R93.reuse ;  /* 0x0000005da0007220 */ /* 0x080fe20000410000 */
[C---:B------:R-:W-:Y:S01]  /*6df0*/  FMUL.FTZ R5, R89.reuse, R93 ;  /* 0x0000005d59057220 */ /* 0x040fe20000410000 */
[----:B------:R-:W-:Y:S01]  /*6e00*/  FMUL.FTZ R6, R89, R205 ;  /* 0x000000cd59067220 */ /* 0x000fe20000410000 */
[C---:B------:R-:W-:Y:S01]  /*6e10*/  FFMA.FTZ R4, R161.reuse, R93, R4 ;  /* 0x0000005da1047223 */ /* 0x040fe20000010004 */
[----:B------:R-:W-:Y:S01]  /*6e20*/  FFMA.FTZ R207, -R2, R207, -RZ ;  /* 0x000000cf02cf7223 */ /* 0x000fe200000109ff */
[-C--:B------:R-:W-:Y:S01]  /*6e30*/  FFMA.FTZ R0, R161, R205.reuse, -R0 ;  /* 0x000000cda1007223 */ /* 0x080fe20000010800 */
[----:B------:R-:W-:Y:S01]  /*6e40*/  FADD.FTZ R2, R22, R22 ;  /* 0x0000001616027221 */ /* 0x000fe20000010000 */
[C---:B------:R-:W-:Y:S01]  /*6e50*/  FFMA.FTZ R5, R88.reuse, R205, -R5 ;  /* 0x000000cd58057223 */ /* 0x040fe20000010805 */
[----:B------:R-:W-:Y:S01]  /*6e60*/  FFMA.FTZ R6, R88, R93, R6 ;  /* 0x0000005d58067223 */ /* 0x000fe20000010006 */
[----:B------:R-:W-:Y:S01]  /*6e70*/  FADD.FTZ R88, RZ, R4 ;  /* 0x00000004ff587221 */ /* 0x000fe20000010000 */
[----:B------:R-:W-:Y:S01]  /*6e80*/  FFMA.FTZ R210, R35, R122, R0 ;  /* 0x0000007a23d27223 */ /* 0x000fe20000010000 */
[C---:B------:R-:W-:Y:S01]  /*6e90*/  FFMA.FTZ R5, R2.reuse, R5, R209 ;  /* 0x0000000502057223 */ /* 0x040fe200000100d1 */
[C---:B------:R-:W-:Y:S01]  /*6ea0*/  FMUL.FTZ R0, R93.reuse, UR47 ;  /* 0x0000002f5d007c20 */ /* 0x040fe20008410000 */
[----:B------:R-:W-:Y:S01]  /*6eb0*/  FMUL.FTZ R4, R93, UR46 ;  /* 0x0000002e5d047c20 */ /* 0x000fe20008410000 */
[C---:B------:R-:W-:Y:S01]  /*6ec0*/  FMUL.FTZ R209, R91.reuse, R88 ;  /* 0x000000585bd17220 */ /* 0x040fe20000410000 */
[----:B------:R-:W-:Y:S01]  /*6ed0*/  FFMA.FTZ R7, -R2, R6, R211 ;  /* 0x0000000602077223 */ /* 0x000fe200000101d3 */
[-C--:B------:R-:W-:Y:S01]  /*6ee0*/  FMUL.FTZ R91, R91, R210.reuse ;  /* 0x000000d25b5b7220 */ /* 0x080fe20000410000 */
[C---:B------:R-:W-:Y:S01]  /*6ef0*/  FFMA.FTZ R89, R205.reuse, UR46, -R0 ;  /* 0x0000002ecd597c23 */ /* 0x040fe20008010800 */
[----:B------:R-:W-:Y:S01]  /*6f00*/  FFMA.FTZ R211, R205, UR47, R4 ;  /* 0x0000002fcdd37c23 */ /* 0x000fe20008010004 */
[C---:B------:R-:W-:Y:S01]  /*6f10*/  FFMA.FTZ R209, R90.reuse, R210, -R209 ;  /* 0x000000d25ad17223 */ /* 0x040fe200000108d1 */
[----:B------:R-:W-:Y:S01]  /*6f20*/  FADD.FTZ R0, R23, R23 ;  /* 0x0000001717007221 */ /* 0x000fe20000010000 */
[----:B------:R-:W-:Y:S01]  /*6f30*/  FFMA.FTZ R4, R90, R88, R91 ;  /* 0x000000585a047223 */ /* 0x000fe2000001005b */
[C---:B------:R-:W-:Y:S01]  /*6f40*/  FMUL.FTZ R90, R2.reuse, R89 ;  /* 0x00000059025a7220 */ /* 0x040fe20000410000 */
[----:B------:R-:W-:Y:S01]  /*6f50*/  FFMA.FTZ R211, -R2, R211, -RZ ;  /* 0x000000d302d37223 */ /* 0x000fe200000109ff */
        /* <DEDUP_REMOVED lines=11> */
[C---:B------:R-:W-:Y:S01]  /*7010*/  FFMA.FTZ R7, -R0.reuse, R4, R7 ;  /* 0x0000000400077223 */ /* 0x040fe20000010107 */
[C---:B------:R-:W-:Y:S01]  /*7020*/  FMUL.FTZ R91, R0.reuse, R91 ;  /* 0x0000005b005b7220 */ /* 0x040fe20000410000 */
[C---:B------:R-:W-:Y:S01]  /*7030*/  FMUL.FTZ R5, R85.reuse, R89 ;  /* 0x0000005955057220 */ /* 0x040fe20000410000 */
[----:B------:R-:W-:Y:S01]  /*7040*/  FMUL.FTZ R4, R85, R209 ;  /* 0x000000d155047220 */ /* 0x000fe20000410000 */
[----:B------:R-:W-:Y:S01]  /*7050*/  FFMA.FTZ R212, -R0, R215, -RZ ;  /* 0x000000d700d47223 */ /* 0x000fe200000109ff */
[-C--:B------:R-:W-:Y:S01]  /*7060*/  FMUL.FTZ R0, R172, R209.reuse ;  /* 0x000000d1ac007220 */ /* 0x080fe20000410000 */
[C---:B------:R-:W-:Y:S01]  /*7070*/  FFMA.FTZ R5, R84.reuse, R209, -R5 ;  /* 0x000000d154057223 */ /* 0x040fe20000010805 */
[-C--:B------:R-:W-:Y:S01]  /*7080*/  FFMA.FTZ R6, R84, R89.reuse, R4 ;  /* 0x0000005954067223 */ /* 0x080fe20000010004 */
[-C--:B------:R-:W-:Y:S01]  /*7090*/  FMUL.FTZ R4, R172, R89.reuse ;  /* 0x00000059ac047220 */ /* 0x080fe20000410000 */
[----:B------:R-:W-:Y:S01]  /*70a0*/  FFMA.FTZ R84, R173, R89, R0 ;  /* 0x00000059ad547223 */ /* 0x000fe20000010000 */
[----:B------:R-:W-:Y:S01]  /*70b0*/  FADD.FTZ R2, R16, R16 ;  /* 0x0000001010027221 */ /* 0x000fe20000010000 */
[----:B------:R-:W-:Y:S01]  /*70c0*/  FMUL.FTZ R216, R89, UR46 ;  /* 0x0000002e59d87c20 */ /* 0x000fe20008410000 */
[----:B------:R-:W-:Y:S01]  /*70d0*/  FFMA.FTZ R4, R173, R209, -R4 ;  /* 0x000000d1ad047223 */ /* 0x000fe20000010804 */
[----:B------:R-:W-:Y:S01]  /*70e0*/  FADD.FTZ R84, RZ, R84 ;  /* 0x00000054ff547221 */ /* 0x000fe20000010000 */
[C---:B------:R-:W-:Y:S01]  /*70f0*/  FFMA.FTZ R7, -R2.reuse, R6, R7 ;  /* 0x0000000602077223 */ /* 0x040fe20000010107 */
[----:B------:R-:W-:Y:S01]  /*7100*/  FMUL.FTZ R6, R89, UR47 ;  /* 0x0000002f59067c20 */ /* 0x000fe20008410000 */
[----:B------:R-:W-:Y:S01]  /*7110*/  FFMA.FTZ R214, R29, R116, R4 ;  /* 0x000000741dd67223 */ /* 0x000fe20000010004 */
[----:B------:R-:W-:Y:S01]  /*7120*/  FMUL.FTZ R215, R87, R84 ;  /* 0x0000005457d77220 */ /* 0x000fe20000410000 */
[----:B------:R-:W-:Y:S01]  /*7130*/  FFMA.FTZ R5, R2, R5, R213 ;  /* 0x0000000502057223 */ /* 0x000fe200000100d5 */
[C---:B------:R-:W-:Y:S01]  /*7140*/  FFMA.FTZ R85, R209.reuse, UR46, -R6 ;  /* 0x0000002ed1557c23 */ /* 0x040fe20008010806 */
[----:B------:R-:W-:Y:S01]  /*7150*/  FFMA.FTZ R213, R209, UR47, R216 ;  /* 0x0000002fd1d57c23 */ /* 0x000fe200080100d8 */
[----:B------:R-:W-:Y:S01]  /*7160*/  FADD.FTZ R0, R17, R17 ;  /* 0x0000001111007221 */ /* 0x000fe20000010000 */
[-C--:B------:R-:W-:Y:S01]  /*7170*/  FFMA.FTZ R215, R86, R214.reuse, -R215 ;  /* 0x000000d656d77223 */ /* 0x080fe200000108d7 */
[-C--:B------:R-:W-:Y:S01]  /*7180*/  FMUL.FTZ R217, R87, R214.reuse ;  /* 0x000000d657d97220 */ /* 0x080fe20000410000 */
[C---:B------:R-:W-:Y:S01]  /*7190*/  FMUL.FTZ R87, R2.reuse, R85 ;  /* 0x0000005502577220 */ /* 0x040fe20000410000 */
[----:B------:R-:W-:Y:S01]  /*71a0*/  FFMA.FTZ R213, -R2, R213, -RZ ;  /* 0x000000d502d57223 */ /* 0x000fe200000109ff */
[----:B------:R-:W-:Y:S01]  /*71b0*/  FMUL.FTZ R2, R170, R214 ;  /* 0x000000d6aa027220 */ /* 0x000fe20000410000 */
[----:B------:R-:W-:Y:S01]  /*71c0*/  FFMA.FTZ R223, R0, R215, R5 ;  /* 0x000000d700df7223 */ /* 0x000fe20000010005 */
[-C--:B------:R-:W-:Y:S01]  /*71d0*/  FMUL.FTZ R5, R170, R84.reuse ;  /* 0x00000054aa057220 */ /* 0x080fe20000410000 */
[----:B------:R-:W-:Y:S01]  /*71e0*/  FMUL.FTZ R85, R84, UR47 ;  /* 0x0000002f54557c20 */ /* 0x000fe20008410000 */
[CC--:B------:R-:W-:Y:S01]  /*71f0*/  FFMA.FTZ R2, R171.reuse, R84.reuse, R2 ;  /* 0x00000054ab027223 */ /* 0x0c0fe20000010002 */
[----:B------:R-:W-:Y:S01]  /*7200*/  FFMA.FTZ R86, R86, R84, R217 ;  /* 0x0000005456567223 */ /* 0x000fe200000100d9 */
[----:B------:R-:W-:Y:S01]  /*7210*/  FFMA.FTZ R5, R171, R214, -R5 ;  /* 0x000000d6ab057223 */ /* 0x000fe20000010805 */
[----:B------:R-:W-:Y:S01]  /*7220*/  FMUL.FTZ R219, R84, UR46 ;  /* 0x0000002e54db7c20 */ /* 0x000fe20008410000 */
[----:B------:R-:W-:Y:S01]  /*7230*/  FFMA.FTZ R217, R214, UR46, -R85 ;  /* 0x0000002ed6d97c23 */ /* 0x000fe20008010855 */
[----:B------:R-:W-:Y:S01]  /*7240*/  FADD.FTZ R85, RZ, R2 ;  /* 0x00000002ff557221 */ /* 0x000fe20000010000 */
[----:B------:R-:W-:Y:S01]  /*7250*/  FFMA.FTZ R215, R30, R115, R5 ;  /* 0x000000731ed77223 */ /* 0x000fe20000010005 */
[----:B------:R-:W-:Y:S01]  /*7260*/  FFMA.FTZ R219, R214, UR47, R219 ;  /* 0x0000002fd6db7c23 */ /* 0x000fe200080100db */
[C---:B------:R-:W-:Y:S01]  /*7270*/  FFMA.FTZ R7, -R0.reuse, R86, R7 ;  /* 0x0000005600077223 */ /* 0x040fe20000010107 */
[C---:B------:R-:W-:Y:S01]  /*7280*/  FMUL.FTZ R5, R81.reuse, R85 ;  /* 0x0000005551057220 */ /* 0x040fe20000410000 */
[----:B------:R-:W-:Y:S01]  /*7290*/  FMUL.FTZ R2, R81, R215 ;  /* 0x000000d751027220 */ /* 0x000fe20000410000 */
[C---:B------:R-:W-:Y:S01]  /*72a0*/  FMUL.FTZ R86, R0.reuse, R217 ;  /* 0x000000d900567220 */ /* 0x040fe20000410000 */
[----:B------:R-:W-:Y:S01]  /*72b0*/  FFMA.FTZ R81, -R0, R219, -RZ ;  /* 0x000000db00517223 */ /* 0x000fe200000109ff */
[----:B------:R-:W-:Y:S01]  /*72c0*/  FADD.FTZ R0, R18, R18 ;  /* 0x0000001212007221 */ /* 0x000fe20000010000 */
[C---:B------:R-:W-:Y:S01]  /*72d0*/  FFMA.FTZ R5, R80.reuse, R215, -R5 ;  /* 0x000000d750057223 */ /* 0x040fe20000010805 */
[C---:B------:R-:W-:Y:S01]  /*72e0*/  FMUL.FTZ R4, R85.reuse, UR47 ;  /* 0x0000002f55047c20 */ /* 0x040fe20008410000 */
[----:B------:R-:W-:Y:S01]  /*72f0*/  FFMA.FTZ R2, R80, R85, R2 ;  /* 0x0000005550027223 */ /* 0x000fe20000010002 */
[----:B------:R-:W-:Y:S01]  /*7300*/  FMUL.FTZ R6, R85, UR46 ;  /* 0x0000002e55067c20 */ /* 0x000fe20008410000 */
[----:B------:R-:W-:Y:S01]  /*7310*/  FFMA.FTZ R223, R0, R5, R223 ;  /* 0x0000000500df7223 */ /* 0x000fe200000100df */
[C---:B------:R-:W-:Y:S01]  /*7320*/  FFMA.FTZ R5, R215.reuse, UR46, -R4 ;  /* 0x0000002ed7057c23 */ /* 0x040fe20008010804 */
[----:B------:R-:W-:Y:S01]  /*7330*/  FMUL.FTZ R4, R168, R215 ;  /* 0x000000d7a8047220 */ /* 0x000fe20000410000 */
[----:B------:R-:W-:Y:S01]  /*7340*/  FFMA.FTZ R221, -R0, R2, R7 ;  /* 0x0000000200dd7223 */ /* 0x000fe20000010107 */
[-C--:B------:R-:W-:Y:S01]  /*7350*/  FMUL.FTZ R2, R168, R85.reuse ;  /* 0x00000055a8027220 */ /* 0x080fe20000410000 */
[----:B------:R-:W-:Y:S01]  /*7360*/  FFMA.FTZ R217, R215, UR47, R6 ;  /* 0x0000002fd7d97c23 */ /* 0x000fe20008010006 */
[C---:B------:R-:W-:Y:S01]  /*7370*/  FFMA.FTZ R4, R169.reuse, R85, R4 ;  /* 0x00000055a9047223 */ /* 0x040fe20000010004 */
[C---:B------:R-:W-:Y:S01]  /*7380*/  FMUL.FTZ R216, R0.reuse, R5 ;  /* 0x0000000500d87220 */ /* 0x040fe20000410000 */
[----:B------:R-:W-:Y:S01]  /*7390*/  FFMA.FTZ R2, R169, R215, -R2 ;  /* 0x000000d7a9027223 */ /* 0x000fe20000010802 */
[----:B------:R-:W-:Y:S01]  /*73a0*/  FFMA.FTZ R217, -R0, R217, -RZ ;  /* 0x000000d900d97223 */ /* 0x000fe200000109ff */
[----:B------:R-:W-:Y:S01]  /*73b0*/  FADD.FTZ R80, RZ, R4 ;  /* 0x00000004ff507221 */ /* 0x000fe20000010000 */
[----:B------:R-:W-:Y:S01]  /*73c0*/  HFMA2.MMA R4, -RZ, RZ, 1.875, 0 ;  /* 0x3f800000ff047435 */ /* 0x000fe200000001ff */
[----:B------:R-:W-:Y:S01]  /*73d0*/  FFMA.FTZ R218, R31, R114, R2 ;  /* 0x000000721fda7223 */ /* 0x000fe20000010002 */
[----:B------:R-:W-:Y:S01]  /*73e0*/  MOV R5, RZ ;  /* 0x000000ff00057202 */ /* 0x000fe20000000f00 */
[C---:B------:R-:W-:Y:S01]  /*73f0*/  FMUL.FTZ R219, R83.reuse, R80 ;  /* 0x0000005053db7220 */ /* 0x040fe20000410000 */
[----:B------:R-:W-:Y:S01]  /*7400*/  CS2R R6, SRZ ;  /* 0x0000000000067805 */ /* 0x000fe2000001ff00 */
[-C--:B------:R-:W-:Y:S01]  /*7410*/  FMUL.FTZ R83, R83, R218.reuse ;  /* 0x000000da53537220 */ /* 0x080fe20000410000 */
[----:B------:R-:W-:Y:S01]  /*7420*/  FADD.FTZ R200, R141, R200 ;  /* 0x000000c88dc87221 */ /* 0x000fe20000010000 */
[----:B------:R-:W-:Y:S01]  /*7430*/  FFMA.FTZ R0, R82, R218, -R219 ;  /* 0x000000da52007223 */ /* 0x000fe200000108db */
[----:B------:R-:W-:Y:S01]  /*7440*/  FADD.FTZ R219, -R140, R201 ;  /* 0x000000c98cdb7221 */ /* 0x000fe20000010100 */
[----:B------:R-:W-:Y:S01]  /*7450*/  FFMA.FTZ R82, R82, R80, R83 ;  /* 0x0000005052527223 */ /* 0x000fe20000010053 */
[----:B------:R-:W0:Y:S04]  /*7460*/  @!P0 LDS.128 R4, [UR19+0x3650] ;  /* 0x00365013ff048984 */ /* 0x000e280008000c00 */
[----:B------:R1:W2:Y:S04]  /*7470*/  SHFL.DOWN PT, R201, R191, 0x1, 0x1f ;  /* 0x08201f00bfc97f89 */ /* 0x0002a800000e0000 */
        /* <DEDUP_REMOVED lines=15> */
.L_x_14432:
[----:B------:R-:W-:Y:S05]  /*7570*/  BSYNC B0 ;  /* 0x0000000000007941 */ /* 0x000fea0003800000 */
.L_x_14431:
[----:B--2---:R2:W1:Y:S01]  /*7580*/  SHFL.DOWN PT, R201, R191, 0x2, 0x1f ;  /* 0x08401f00bfc97f89 */ /* 0x00446200000e0000 */
[----:B------:R-:W-:Y:S03]  /*7590*/  BSSY B0, `(.L_x_14433) ;  /* 0x0000010000007945 */ /* 0x000fe60003800000 */
[----:B---3--:R2:W3:Y:S04]  /*75a0*/  SHFL.DOWN PT, R225, R190, 0x2, 0x1f ;  /* 0x08401f00bee17f89 */ /* 0x0084e800000e0000 */
[----:B----4-:R2:W4:Y:S04]  /*75b0*/  SHFL.DOWN PT, R83, R200, 0x2, 0x1f ;  /* 0x08401f00c8537f89 */ /* 0x01052800000e0000 */
        /* <DEDUP_REMOVED lines=13> */
.L_x_14434:
[----:B------:R-:W-:Y:S05]  /*7690*/  BSYNC B0 ;  /* 0x0000000000007941 */ /* 0x000fea0003800000 */
.L_x_14433:
        /* <DEDUP_REMOVED lines=17> */
.L_x_14436:
[----:B------:R-:W-:Y:S05]  /*77b0*/  BSYNC B0 ;  /* 0x0000000000007941 */ /* 0x000fea0003800000 */
.L_x_14435:
        /* <DEDUP_REMOVED lines=17> */
.L_x_14438:
[----:B------:R-:W-:Y:S05]  /*78d0*/  BSYNC B0 ;  /* 0x0000000000007941 */ /* 0x000fea0003800000 */
.L_x_14437:
        /* <DEDUP_REMOVED lines=17> */
.L_x_14440:
[----:B------:R-:W-:Y:S05]  /*79f0*/  BSYNC B0 ;  /* 0x0000000000007941 */ /* 0x000fea0003800000 */
.L_x_14439:
[----:B------:R-:W-:Y:S01]  /*7a00*/  SHFL.DOWN PT, R229, R190, 0x1, 0x1f ;  /* 0x08201f00bee57f89 */ /* 0x000fe200000e0000 */
[C---:B-1----:R-:W-:Y:S01]  /*7a10*/  FMUL.FTZ R201, R187.reuse, R218 ;  /* 0x000000dabbc97220 */ /* 0x042fe20000410000 */
[-C--:B------:R-:W-:Y:S01]  /*7a20*/  FMUL.FTZ R83, R187, R80.reuse ;  /* 0x00000050bb537220 */ /* 0x080fe20000410000 */
[----:B------:R-:W-:Y:S01]  /*7a30*/  FADD.FTZ R2, R19, R19 ;  /* 0x0000001313027221 */ /* 0x000fe20000010000 */
[----:B------:R-:W1:Y:S01]  /*7a40*/  SHFL.IDX PT, R222, R7, RZ, 0x1f ;  /* 0x00001fff07de7589 */ /* 0x000e6200000e0000 */
[C---:B------:R-:W-:Y:S01]  /*7a50*/  FFMA.FTZ R201, R188.reuse, R80, R201 ;  /* 0x00000050bcc97223 */ /* 0x040fe200000100c9 */
[----:B------:R-:W-:Y:S01]  /*7a60*/  FFMA.FTZ R83, R188, R218, -R83 ;  /* 0x000000dabc537223 */ /* 0x000fe20000010853 */
[----:B------:R-:W-:Y:S01]  /*7a70*/  FFMA.FTZ R221, -R2, R82, R221 ;  /* 0x0000005202dd7223 */ /* 0x000fe200000101dd */
[----:B------:R-:W5:Y:S01]  /*7a80*/  SHFL.IDX PT, R220, R6, RZ, 0x1f ;  /* 0x00001fff06dc7589 */ /* 0x000f6200000e0000 */
[----:B------:R-:W-:Y:S01]  /*7a90*/  FADD.FTZ R82, RZ, R201 ;  /* 0x000000c9ff527221 */ /* 0x000fe20000010000 */
[----:B------:R-:W-:Y:S01]  /*7aa0*/  FFMA.FTZ R83, R24, R113, R83 ;  /* 0x0000007118537223 */ /* 0x000fe20000010053 */
[----:B------:R-:W-:Y:S01]  /*7ab0*/  FMUL.FTZ R201, R80, UR47 ;  /* 0x0000002f50c97c20 */ /* 0x000fe20008410000 */
[----:B------:R-:W4:Y:S01]  /*7ac0*/  SHFL.DOWN PT, R228, R191, 0x1, 0x1f ;  /* 0x08201f00bfe47f89 */ /* 0x000f2200000e0000 */
[CC--:B0-----:R-:W-:Y:S01]  /*7ad0*/  FMUL.FTZ R227, R77.reuse, R82.reuse ;  /* 0x000000524de37220 */ /* 0x0c1fe20000410000 */
[-C--:B------:R-:W-:Y:S01]  /*7ae0*/  FMUL.FTZ R77, R77, R83.reuse ;  /* 0x000000534d4d7220 */ /* 0x080fe20000410000 */
[----:B------:R-:W-:Y:S01]  /*7af0*/  FFMA.FTZ R201, R218, UR46, -R201 ;  /* 0x0000002edac97c23 */ /* 0x000fe200080108c9 */
[----:B------:R-:W0:Y:S01]  /*7b00*/  SHFL.DOWN PT, R230, R200, 0x1, 0x1f ;  /* 0x08201f00c8e67f89 */ /* 0x000e2200000e0000 */
[----:B------:R-:W-:Y:S01]  /*7b10*/  FMUL.FTZ R225, R80, UR46 ;  /* 0x0000002e50e17c20 */ /* 0x000fe20008410000 */
[C---:B------:R-:W-:Y:S01]  /*7b20*/  FFMA.FTZ R224, R76.reuse, R82, R77 ;  /* 0x000000524ce07223 */ /* 0x040fe2000001004d */
[----:B------:R-:W-:Y:S01]  /*7b30*/  FFMA.FTZ R227, R76, R83, -R227 ;  /* 0x000000534ce37223 */ /* 0x000fe200000108e3 */
[----:B------:R-:W0:Y:S01]  /*7b40*/  SHFL.DOWN PT, R232, R219, 0x1, 0x1f ;  /* 0x08201f00dbe87f89 */ /* 0x000e2200000e0000 */
[C---:B------:R-:W-:Y:S01]  /*7b50*/  FMUL.FTZ R76, R2.reuse, R201 ;  /* 0x000000c9024c7220 */ /* 0x040fe20000410000 */
[----:B------:R-:W-:Y:S01]  /*7b60*/  FFMA.FTZ R223, R2, R0, R223 ;  /* 0x0000000002df7223 */ /* 0x000fe200000100df */
[----:B------:R-:W-:Y:S01]  /*7b70*/  FADD.FTZ R0, R12, R12 ;  /* 0x0000000c0c007221 */ /* 0x000fe20000010000 */
[----:B------:R-:W-:Y:S01]  /*7b80*/  FFMA.FTZ R225, R218, UR47, R225 ;  /* 0x0000002fdae17c23 */ /* 0x000fe200080100e1 */
[----:B------:R-:W-:Y:S01]  /*7b90*/  FMUL.FTZ R226, R82, UR46 ;  /* 0x0000002e52e27c20 */ /* 0x000fe20008410000 */
[----:B--23--:R-:W2:Y:S01]  /*7ba0*/  SHFL.IDX PT, R190, R190, RZ, 0x1f ;  /* 0x00001fffbebe7589 */ /* 0x00cea200000e0000 */
[----:B------:R-:W-:Y:S01]  /*7bb0*/  FFMA.FTZ R221, -R0, R224, R221 ;  /* 0x000000e000dd7223 */ /* 0x000fe200000101dd */
[----:B-1----:R-:W-:Y:S01]  /*7bc0*/  @P1 FMUL.FTZ R77, R229, R222 ;  /* 0x000000dee54d1220 */ /* 0x002fe20000410000 */
[----:B------:R-:W-:Y:S01]  /*7bd0*/  FFMA.FTZ R2, -R2, R225, -RZ ;  /* 0x000000e102027223 */ /* 0x000fe200000109ff */
[----:B------:R-:W-:Y:S01]  /*7be0*/  FMUL.FTZ R224, R82, UR47 ;  /* 0x0000002f52e07c20 */ /* 0x000fe20008410000 */
[----:B------:R-:W-:Y:S01]  /*7bf0*/  FFMA.FTZ R225, R83, UR47, R226 ;  /* 0x0000002f53e17c23 */ /* 0x000fe200080100e2 */
[-C--:B-----5:R-:W-:Y:S01]  /*7c00*/  @P1 FMUL.FTZ R201, R229, R220.reuse ;  /* 0x000000dce5c91220 */ /* 0x0a0fe20000410000 */
[----:B------:R-:W-:Y:S01]  /*7c10*/  FFMA.FTZ R223, R0, R227, R223 ;  /* 0x000000e300df7223 */ /* 0x000fe200000100df */
[----:B------:R-:W1:Y:S01]  /*7c20*/  SHFL.IDX PT, R191, R191, RZ, 0x1f ;  /* 0x00001fffbfbf7589 */ /* 0x000e6200000e0000 */
[----:B------:R-:W-:Y:S01]  /*7c30*/  ISETP.NE.AND P0, PT, R130, RZ, PT ;  /* 0x000000ff8200720c */ /* 0x000fe20003f05270 */
[C---:B----4-:R-:W-:Y:S01]  /*7c40*/  @P1 FFMA.FTZ R77, R228.reuse, R220, -R77 ;  /* 0x000000dce44d1223 */ /* 0x050fe2000001084d */
[----:B------:R-:W-:Y:S01]  /*7c50*/  @P1 FFMA.FTZ R201, R228, R222, R201 ;  /* 0x000000dee4c91223 */ /* 0x000fe200000100c9 */
[----:B------:R-:W3:Y:S01]  /*7c60*/  SHFL.IDX PT, R200, R200, RZ, 0x1f ;  /* 0x00001fffc8c87589 */ /* 0x000ee200000e0000 */
[----:B------:R-:W-:Y:S01]  /*7c70*/  FFMA.FTZ R210, R35, -R122, R210 ;  /* 0x8000007a23d27223 */ /* 0x000fe200000100d2 */
[----:B0-----:R-:W-:Y:S01]  /*7c80*/  @P1 FADD.FTZ R220, R230, R77 ;  /* 0x0000004de6dc1221 */ /* 0x001fe20000010000 */
[----:B------:R-:W-:Y:S01]  /*7c90*/  FFMA.FTZ R77, R83, UR46, -R224 ;  /* 0x0000002e534d7c23 */ /* 0x000fe200080108e0 */
[----:B------:R-:W0:Y:S01]  /*7ca0*/  SHFL.IDX PT, R219, R219, RZ, 0x1f ;  /* 0x00001fffdbdb7589 */ /* 0x000e2200000e0000 */
[----:B------:R-:W-:Y:S01]  /*7cb0*/  FFMA.FTZ R209, R28, -R117, R209 ;  /* 0x800000751cd17223 */ /* 0x000fe200000100d1 */
[----:B------:R-:W-:Y:S01]  /*7cc0*/  @P1 FADD.FTZ R222, R232, R201 ;  /* 0x000000c9e8de1221 */ /* 0x000fe20000010000 */
[----:B------:R-:W-:Y:S01]  /*7cd0*/  FMUL.FTZ R227, R220, -R103 ;  /* 0x80000067dce37220 */ /* 0x000fe20000410000 */
[C---:B------:R-:W-:Y:S01]  /*7ce0*/  FFMA.FTZ R201, -R0.reuse, R225, -RZ ;  /* 0x000000e100c97223 */ /* 0x040fe200000109ff */
[----:B------:R-:W-:Y:S01]  /*7cf0*/  FMUL.FTZ R77, R0, R77 ;  /* 0x0000004d004d7220 */ /* 0x000fe20000410000 */
[C---:B------:R-:W-:Y:S01]  /*7d00*/  FMUL.FTZ R225, R222.reuse, -R103 ;  /* 0x80000067dee17220 */ /* 0x040fe20000410000 */
[----:B------:R-:W-:Y:S01]  /*7d10*/  FFMA.FTZ R222, R222, R102, R227 ;  /* 0x00000066dede7223 */ /* 0x000fe200000100e3 */
[CC--:B------:R-:W-:Y:S01]  /*7d20*/  FMUL.FTZ R103, R185.reuse, R83.reuse ;  /* 0x00000053b9677220 */ /* 0x0c0fe20000410000 */
[----:B------:R-:W-:Y:S01]  /*7d30*/  FMUL.FTZ R0, R185, R82 ;  /* 0x00000052b9007220 */ /* 0x000fe20000410000 */
[----:B------:R-:W-:Y:S01]  /*7d40*/  FFMA.FTZ R225, R220, R102, -R225 ;  /* 0x00000066dce17223 */ /* 0x000fe200000108e1 */
[----:B------:R-:W-:Y:S01]  /*7d50*/  FADD.FTZ R195, -R195, R222 ;  /* 0x000000dec3c37221 */ /* 0x000fe20000010100 */
[C---:B------:R-:W-:Y:S01]  /*7d60*/  FFMA.FTZ R102, R186.reuse, R82, R103 ;  /* 0x00000052ba667223 */ /* 0x040fe20000010067 */
[----:B------:R-:W-:Y:S01]  /*7d70*/  FFMA.FTZ R0, R186, R83, -R0 ;  /* 0x00000053ba007223 */ /* 0x000fe20000010800 */
[----:B------:R-:W-:Y:S01]  /*7d80*/  FADD.FTZ R194, R194, R225 ;  /* 0x000000e1c2c27221 */ /* 0x000fe20000010000 */
[-C--:B------:R-:W-:Y:S01]  /*7d90*/  FMUL.FTZ R103, R181, -R195.reuse ;  /* 0x800000c3b5677220 */ /* 0x080fe20000410000 */
[----:B------:R-:W-:Y:S01]  /*7da0*/  FADD.FTZ R102, RZ, R102 ;  /* 0x00000066ff667221 */ /* 0x000fe20000010000 */
[----:B------:R-:W-:Y:S01]  /*7db0*/  FFMA.FTZ R220, R25, R112, R0 ;  /* 0x0000007019dc7223 */ /* 0x000fe20000010000 */
[-C--:B------:R-:W-:Y:S01]  /*7dc0*/  FMUL.FTZ R222, R181, -R194.reuse ;  /* 0x800000c2b5de7220 */ /* 0x080fe20000410000 */
[C---:B------:R-:W-:Y:S01]  /*7dd0*/  FFMA.FTZ R0, R182.reuse, R194, -R103 ;  /* 0x000000c2b6007223 */ /* 0x040fe20000010867 */
[C---:B------:R-:W-:Y:S01]  /*7de0*/  FMUL.FTZ R103, R79.reuse, R102 ;  /* 0x000000664f677220 */ /* 0x040fe20000410000 */
[-C--:B------:R-:W-:Y:S01]  /*7df0*/  FMUL.FTZ R225, R79, R220.reuse ;  /* 0x000000dc4fe17220 */ /* 0x080fe20000410000 */
[----:B------:R-:W-:Y:S01]  /*7e00*/  FFMA.FTZ R79, R182, R195, R222 ;  /* 0x000000c3b64f7223 */ /* 0x000fe200000100de */
[----:B------:R-:W-:Y:S01]  /*7e10*/  FADD.FTZ R193, R193, R0 ;  /* 0x00000000c1c17221 */ /* 0x000fe20000010000 */
[C---:B------:R-:W-:Y:S01]  /*7e20*/  FFMA.FTZ R226, R78.reuse, R220, -R103 ;  /* 0x000000dc4ee27223 */ /* 0x040fe20000010867 */
[----:B------:R-:W-:Y:S01]  /*7e30*/  FFMA.FTZ R228, R78, R102, R225 ;  /* 0x000000664ee47223 */ /* 0x000fe200000100e1 */
[----:B------:R-:W-:Y:S01]  /*7e40*/  FADD.FTZ R192, -R192, R79 ;  /* 0x0000004fc0c07221 */ /* 0x000fe20000010100 */
[CC--:B------:R-:W-:Y:S01]  /*7e50*/  FMUL.FTZ R225, R183.reuse, -R193.reuse ;  /* 0x800000c1b7e17220 */ /* 0x0c0fe20000410000 */
        /* <DEDUP_REMOVED lines=8> */
[C---:B------:R-:W-:Y:S01]  /*7ee0*/  FMUL.FTZ R183, R102.reuse, UR47 ;  /* 0x0000002f66b77c20 */ /* 0x040fe20008410000 */
[----:B------:R-:W-:Y:S01]  /*7ef0*/  FMUL.FTZ R225, R102, UR46 ;  /* 0x0000002e66e17c20 */ /* 0x000fe20008410000 */
[----:B------:R-:W-:Y:S01]  /*7f00*/  FADD.FTZ R180, R180, R103 ;  /* 0x00000067b4b47221 */ /* 0x000fe20000010000 */
[-C--:B------:R-:W-:Y:S01]  /*7f10*/  FMUL.FTZ R103, R185, -R179.reuse ;  /* 0x800000b3b9677220 */ /* 0x080fe20000410000 */
[----:B------:R-:W-:Y:S01]  /*7f20*/  FADD.FTZ R0, R13, R13 ;  /* 0x0000000d0d007221 */ /* 0x000fe20000010000 */
[----:B------:R-:W-:Y:S01]  /*7f30*/  FFMA.FTZ R183, R220, UR46, -R183 ;  /* 0x0000002edcb77c23 */ /* 0x000fe200080108b7 */
[-C--:B------:R-:W-:Y:S01]  /*7f40*/  FMUL.FTZ R184, R185, -R180.reuse ;  /* 0x800000b4b9b87220 */ /* 0x080fe20000410000 */
[----:B------:R-:W-:Y:S01]  /*7f50*/  FFMA.FTZ R103, R186, R180, -R103 ;  /* 0x000000b4ba677223 */ /* 0x000fe20000010867 */
[----:B------:R-:W-:Y:S01]  /*7f60*/  FFMA.FTZ R225, R220, UR47, R225 ;  /* 0x0000002fdce17c23 */ /* 0x000fe200080100e1 */
[----:B------:R-:W-:Y:S01]  /*7f70*/  FADD.FTZ R78, RZ, R78 ;  /* 0x0000004eff4e7221 */ /* 0x000fe20000010000 */
[----:B------:R-:W-:Y:S01]  /*7f80*/  FFMA.FTZ R184, R186, R179, R184 ;  /* 0x000000b3bab87223 */ /* 0x000fe200000100b8 */
[----:B------:R-:W-:Y:S01]  /*7f90*/  FADD.FTZ R178, R178, R103 ;  /* 0x00000067b2b27221 */ /* 0x000fe20000010000 */
[C---:B------:R-:W-:Y:S01]  /*7fa0*/  FMUL.FTZ R103, R0.reuse, R183 ;  /* 0x000000b700677220 */ /* 0x040fe20000410000 */
[C---:B------:R-:W-:Y:S01]  /*7fb0*/  FFMA.FTZ R223, R0.reuse, R226, R223 ;  /* 0x000000e200df7223 */ /* 0x040fe200000100df */
[----:B------:R-:W-:Y:S01]  /*7fc0*/  FADD.FTZ R184, -R177, R184 ;  /* 0x000000b8b1b87221 */ /* 0x000fe20000010100 */
[C---:B------:R-:W-:Y:S01]  /*7fd0*/  FMUL.FTZ R177, R187.reuse, -R178 ;  /* 0x800000b2bbb17220 */ /* 0x040fe20000410000 */
[C---:B------:R-:W-:Y:S01]  /*7fe0*/  FFMA.FTZ R221, -R0.reuse, R228, R221 ;  /* 0x000000e400dd7223 */ /* 0x040fe200000101dd */
[----:B------:R-:W-:Y:S01]  /*7ff0*/  FFMA.FTZ R183, -R0, R225, -RZ ;  /* 0x000000e100b77223 */ /* 0x000fe200000109ff */
        /* <DEDUP_REMOVED lines=9> */
[-C--:B------:R-:W-:Y:S01]  /*8090*/  FFMA.FTZ R188, R182, R78.reuse, R181 ;  /* 0x0000004eb6bc7223 */ /* 0x080fe200000100b5 */
[C---:B------:R-:W-:Y:S01]  /*80a0*/  FMUL.FTZ R182, R168.reuse, -R175 ;  /* 0x800000afa8b67220 */ /* 0x040fe20000410000 */
[C---:B------:R-:W-:Y:S01]  /*80b0*/  FMUL.FTZ R177, R73.reuse, R78 ;  /* 0x0000004e49b17220 */ /* 0x040fe20000410000 */
[-C--:B------:R-:W-:Y:S01]  /*80c0*/  FMUL.FTZ R168, R168, -R176.reuse ;  /* 0x800000b0a8a87220 */ /* 0x080fe20000410000 */
[-C--:B------:R-:W-:Y:S01]  /*80d0*/  FMUL.FTZ R73, R73, R79.reuse ;  /* 0x0000004f49497220 */ /* 0x080fe20000410000 */
[C---:B------:R-:W-:Y:S01]  /*80e0*/  FFMA.FTZ R182, R169.reuse, R176, -R182 ;  /* 0x000000b0a9b67223 */ /* 0x040fe200000108b6 */
[----:B------:R-:W-:Y:S01]  /*80f0*/  FFMA.FTZ R177, R72, R79, -R177 ;  /* 0x0000004f48b17223 */ /* 0x000fe200000108b1 */
[----:B------:R-:W-:Y:S01]  /*8100*/  FFMA.FTZ R169, R169, R175, R168 ;  /* 0x000000afa9a97223 */ /* 0x000fe200000100a8 */
[----:B------:R-:W-:Y:S01]  /*8110*/  FADD.FTZ R0, R14, R14 ;  /* 0x0000000e0e007221 */ /* 0x000fe20000010000 */
[----:B------:R-:W-:Y:S01]  /*8120*/  FFMA.FTZ R72, R72, R78, R73 ;  /* 0x0000004e48487223 */ /* 0x000fe20000010049 */
[----:B------:R-:W-:Y:S01]  /*8130*/  FADD.FTZ R167, R167, R182 ;  /* 0x000000b6a7a77221 */ /* 0x000fe20000010000 */
[----:B------:R-:W-:Y:S01]  /*8140*/  FADD.FTZ R166, -R166, R169 ;  /* 0x000000a9a6a67221 */ /* 0x000fe20000010100 */
[----:B------:R-:W-:Y:S01]  /*8150*/  FMUL.FTZ R168, R78, UR47 ;  /* 0x0000002f4ea87c20 */ /* 0x000fe20008410000 */
[----:B------:R-:W-:Y:S01]  /*8160*/  FFMA.FTZ R73, -R0, R72, R221 ;  /* 0x0000004800497223 */ /* 0x000fe200000101dd */
[CC--:B------:R-:W-:Y:S01]  /*8170*/  FMUL.FTZ R72, R170.reuse, -R167.reuse ;  /* 0x800000a7aa487220 */ /* 0x0c0fe20000410000 */
[-C--:B------:R-:W-:Y:S01]  /*8180*/  FMUL.FTZ R170, R170, -R166.reuse ;  /* 0x800000a6aaaa7220 */ /* 0x080fe20000410000 */
[----:B------:R-:W-:Y:S01]  /*8190*/  FMUL.FTZ R182, R78, UR46 ;  /* 0x0000002e4eb67c20 */ /* 0x000fe20008410000 */
[----:B------:R-:W-:Y:S01]  /*81a0*/  FFMA.FTZ R181, R79, UR46, -R168 ;  /* 0x0000002e4fb57c23 */ /* 0x000fe200080108a8 */
[C---:B------:R-:W-:Y:S01]  /*81b0*/  FFMA.FTZ R169, R171.reuse, R166, R72 ;  /* 0x000000a6aba97223 */ /* 0x040fe20000010048 */
[----:B------:R-:W-:Y:S01]  /*81c0*/  FFMA.FTZ R72, R171, R167, -R170 ;  /* 0x000000a7ab487223 */ /* 0x000fe200000108aa */
[----:B------:R-:W-:Y:S01]  /*81d0*/  FFMA.FTZ R185, R79, UR47, R182 ;  /* 0x0000002f4fb97c23 */ /* 0x000fe200080100b6 */
[----:B------:R-:W-:Y:S01]  /*81e0*/  FFMA.FTZ R177, R0, R177, R223 ;  /* 0x000000b100b17223 */ /* 0x000fe200000100df */
[----:B------:R-:W-:Y:S01]  /*81f0*/  FADD.FTZ R169, -R164, R169 ;  /* 0x000000a9a4a97221 */ /* 0x000fe20000010100 */
[----:B------:R-:W-:Y:S01]  /*8200*/  FADD.FTZ R165, R165, R72 ;  /* 0x00000048a5a57221 */ /* 0x000fe20000010000 */
[C---:B------:R-:W-:Y:S01]  /*8210*/  FMUL.FTZ R168, R0.reuse, R181 ;  /* 0x000000b500a87220 */ /* 0x040fe20000410000 */
[----:B------:R-:W-:Y:S01]  /*8220*/  FFMA.FTZ R170, -R0, R185, -RZ ;  /* 0x000000b900aa7223 */ /* 0x000fe200000109ff */
[C---:B------:R-:W-:Y:S01]  /*8230*/  FMUL.FTZ R0, R172.reuse, -R169 ;  /* 0x800000a9ac007220 */ /* 0x040fe20000410000 */
[-C--:B------:R-:W-:Y:S01]  /*8240*/  FMUL.FTZ R172, R172, -R165.reuse ;  /* 0x800000a5acac7220 */ /* 0x080fe20000410000 */
[----:B------:R-:W-:Y:S01]  /*8250*/  FADD.FTZ R72, RZ, R188 ;  /* 0x000000bcff487221 */ /* 0x000fe20000010000 */
[----:B------:R-:W-:Y:S01]  /*8260*/  FFMA.FTZ R164, R27, R110, R186 ;  /* 0x0000006e1ba47223 */ /* 0x000fe200000100ba */
        /* <DEDUP_REMOVED lines=8> */
[CC--:B------:R-:W-:Y:S01]  /*82f0*/  FMUL.FTZ R75, R158.reuse, -R163.reuse ;  /* 0x800000a39e4b7220 */ /* 0x0c0fe20000410000 */
[-C--:B------:R-:W-:Y:S01]  /*8300*/  FMUL.FTZ R74, R158, -R162.reuse ;  /* 0x800000a29e4a7220 */ /* 0x080fe20000410000 */
[C---:B------:R-:W-:Y:S01]  /*8310*/  FMUL.FTZ R173, R72.reuse, UR47 ;  /* 0x0000002f48ad7c20 */ /* 0x040fe20008410000 */
[----:B------:R-:W-:Y:S01]  /*8320*/  FMUL.FTZ R185, R72, UR46 ;  /* 0x0000002e48b97c20 */ /* 0x000fe20008410000 */
[C---:B------:R-:W-:Y:S01]  /*8330*/  FFMA.FTZ R75, R159.reuse, R162, R75 ;  /* 0x000000a29f4b7223 */ /* 0x040fe2000001004b */
[----:B------:R-:W-:Y:S01]  /*8340*/  FFMA.FTZ R172, R159, R163, -R74 ;  /* 0x000000a39fac7223 */ /* 0x000fe2000001084a */
[----:B------:R-:W-:Y:S01]  /*8350*/  FADD.FTZ R0, R15, R15 ;  /* 0x0000000f0f007221 */ /* 0x000fe20000010000 */
[----:B------:R-:W-:Y:S01]  /*8360*/  FFMA.FTZ R173, R164, UR46, -R173 ;  /* 0x0000002ea4ad7c23 */ /* 0x000fe200080108ad */
[----:B------:R-:W-:Y:S01]  /*8370*/  FADD.FTZ R75, -R154, R75 ;  /* 0x0000004b9a4b7221 */ /* 0x000fe20000010100 */
[----:B------:R-:W-:Y:S01]  /*8380*/  FADD.FTZ R155, R155, R172 ;  /* 0x000000ac9b9b7221 */ /* 0x000fe20000010000 */
[----:B------:R-:W-:Y:S01]  /*8390*/  FFMA.FTZ R159, R164, UR47, R185 ;  /* 0x0000002fa49f7c23 */ /* 0x000fe200080100b9 */
[C---:B------:R-:W-:Y:S01]  /*83a0*/  FMUL.FTZ R158, R0.reuse, R173 ;  /* 0x000000ad009e7220 */ /* 0x040fe20000410000 */
[----:B------:R-:W-:Y:S01]  /*83b0*/  FMUL.FTZ R182, R0, R171 ;  /* 0x000000ab00b67220 */ /* 0x000fe20000410000 */
[C---:B------:R-:W-:Y:S01]  /*83c0*/  FMUL.FTZ R172, R160.reuse, -R155 ;  /* 0x8000009ba0ac7220 */ /* 0x040fe20000410000 */
[----:B------:R-:W-:Y:S01]  /*83d0*/  FMUL.FTZ R160, R160, -R75 ;  /* 0x8000004ba0a07220 */ /* 0x000fe20000410000 */
[C---:B------:R-:W-:Y:S01]  /*83e0*/  FMUL.FTZ R74, R0.reuse, R181 ;  /* 0x000000b5004a7220 */ /* 0x040fe20000410000 */
[----:B------:R-:W-:Y:S01]  /*83f0*/  FFMA.FTZ R159, -R0, R159, -RZ ;  /* 0x0000009f009f7223 */ /* 0x000fe200000109ff */
[C---:B------:R-:W-:Y:S01]  /*8400*/  FFMA.FTZ R173, R161.reuse, R75, R172 ;  /* 0x0000004ba1ad7223 */ /* 0x040fe200000100ac */
[----:B------:R-:W-:Y:S01]  /*8410*/  FFMA.FTZ R160, R161, R155, -R160 ;  /* 0x0000009ba1a07223 */ /* 0x000fe200000108a0 */
[----:B------:R-:W-:Y:S01]  /*8420*/  P2R R0, PR, RZ, 0x1 ;  /* 0x00000001ff007803 */ /* 0x000fe20000000000 */
[CC--:B--2---:R-:W-:Y:S01]  /*8430*/  FMUL.FTZ R154, R190.reuse, R6.reuse ;  /* 0x00000006be9a7220 */ /* 0x0c4fe20000410000 */
[-C--:B------:R-:W-:Y:S01]  /*8440*/  FMUL.FTZ R0, R190, R7.reuse ;  /* 0x00000007be007220 */ /* 0x080fe20000410000 */
[----:B------:R-:W-:Y:S01]  /*8450*/  FADD.FTZ R156, -R156, R173 ;  /* 0x000000ad9c9c7221 */ /* 0x000fe20000010100 */
[----:B------:R-:W-:Y:S01]  /*8460*/  FADD.FTZ R157, R157, R160 ;  /* 0x000000a09d9d7221 */ /* 0x000fe20000010000 */
[C---:B-1----:R-:W-:Y:S01]  /*8470*/  FFMA.FTZ R154, R191.reuse, R7, R154 ;  /* 0x00000007bf9a7223 */ /* 0x042fe2000001009a */
[----:B------:R-:W-:Y:S01]  /*8480*/  FFMA.FTZ R171, R191, R6, -R0 ;  /* 0x00000006bfab7223 */ /* 0x000fe20000010800 */
[C---:B------:R-:W-:Y:S01]  /*8490*/  FMUL.FTZ R7, R153.reuse, -R156 ;  /* 0x8000009c99077220 */ /* 0x040fe20000410000 */
[C---:B------:R-:W-:Y:S01]  /*84a0*/  FMUL.FTZ R0, R190.reuse, R5 ;  /* 0x00000005be007220 */ /* 0x040fe20000410000 */
[-C--:B------:R-:W-:Y:S01]  /*84b0*/  FMUL.FTZ R153, R153, -R157.reuse ;  /* 0x8000009d99997220 */ /* 0x080fe20000410000 */
[-C--:B------:R-:W-:Y:S01]  /*84c0*/  FMUL.FTZ R190, R190, R4.reuse ;  /* 0x00000004bebe7220 */ /* 0x080fe20000410000 */
[----:B------:R-:W-:Y:S01]  /*84d0*/  VOTEU.ALL UP0, P0 ;  /* 0x00000000003f7886 */ /* 0x000fe20000000000 */
[----:B------:R-:W-:Y:S01]  /*84e0*/  FFMA.FTZ R4, R191, R4, -R0 ;  /* 0x00000004bf047223 */ /* 0x000fe20000010800 */
[C---:B------:R-:W-:Y:S01]  /*84f0*/  FFMA.FTZ R153, R152.reuse, R156, R153 ;  /* 0x0000009c98997223 */ /* 0x040fe20000010099 */
[----:B------:R-:W-:Y:S01]  /*8500*/  FFMA.FTZ R0, R152, R157, -R7 ;  /* 0x0000009d98007223 */ /* 0x000fe20000010807 */
[----:B------:R-:W-:Y:S01]  /*8510*/  SHF.L.U32 R6, R130, 0x5, RZ ;  /* 0x0000000582067819 */ /* 0x000fe200000006ff */
[----:B------:R-:W-:Y:S01]  /*8520*/  @!UP0 ULEA UR19, UR7, UR18, 0x4 ;  /* 0x0000001207138291 */ /* 0x000fe2000f8e203f */
[----:B------:R-:W-:Y:S01]  /*8530*/  FADD.FTZ R153, -R150, R153 ;  /* 0x0000009996997221 */ /* 0x000fe20000010100 */
[----:B------:R-:W-:Y:S01]  /*8540*/  FADD.FTZ R151, R151, R0 ;  /* 0x0000000097977221 */ /* 0x000fe20000010000 */
[----:B------:R-:W-:Y:S01]  /*8550*/  LEA.HI.SX32 R0, R6, R6, 0x1b ;  /* 0x0000000606007211 */ /* 0x000fe200078fdaff */
[----:B------:R-:W-:Y:S01]  /*8560*/  FFMA.FTZ R5, R191, R5, R190 ;  /* 0x00000005bf057223 */ /* 0x000fe200000100be */
[C---:B------:R-:W-:Y:S01]  /*8570*/  FMUL.FTZ R152, R142.reuse, -R153 ;  /* 0x800000998e987220 */ /* 0x040fe20000410000 */
[-C--:B------:R-:W-:Y:S01]  /*8580*/  FMUL.FTZ R142, R142, -R151.reuse ;  /* 0x800000978e8e7220 */ /* 0x080fe20000410000 */
[----:B---3--:R-:W-:Y:S01]  /*8590*/  FADD.FTZ R6, R200, R171 ;  /* 0x000000abc8067221 */ /* 0x008fe20000010000 */
[----:B0-----:R-:W-:Y:S01]  /*85a0*/  FADD.FTZ R7, R219, R154 ;  /* 0x0000009adb077221 */ /* 0x001fe20000010000 */
[C---:B------:R-:W-:Y:S01]  /*85b0*/  FFMA.FTZ R152, R143.reuse, R151, -R152 ;  /* 0x000000978f987223 */ /* 0x040fe20000010898 */
[----:B------:R-:W-:Y:S01]  /*85c0*/  FFMA.FTZ R143, R143, R153, R142 ;  /* 0x000000998f8f7223 */ /* 0x000fe2000001008e */
[----:B------:R-:W-:Y:S01]  /*85d0*/  LEA R150, R0, UR18, 0x2 ;  /* 0x0000001200967c11 */ /* 0x000fe2000f8e10ff */
[----:B------:R-:W-:Y:S01]  /*85e0*/  FFMA.FTZ R214, R29, -R116, R214 ;  /* 0x800000741dd67223 */ /* 0x000fe200000100d6 */
[----:B------:R-:W-:Y:S01]  /*85f0*/  FADD.FTZ R133, R133, R152 ;  /* 0x0000009885857221 */ /* 0x000fe20000010000 */
[----:B------:R-:W-:Y:S01]  /*8600*/  FADD.FTZ R132, -R132, R143 ;  /* 0x0000008f84847221 */ /* 0x000fe20000010100 */
[----:B------:R0:W-:Y:S01]  /*8610*/  @!P0 STS.128 [UR19+0x3650], R4 ;  /* 0x00365004ff008988 */ /* 0x0001e20008000c13 */
[----:B------:R-:W-:Y:S01]  /*8620*/  ULEA UR19, UR13, 0xfffffe00, 0x9 ;  /* 0xfffffe000d137891 */ /* 0x000fe2000f8e483f */
[CC--:B------:R-:W-:Y:S01]  /*8630*/  FMUL.FTZ R142, R144.reuse, -R133.reuse ;  /* 0x80000085908e7220 */ /* 0x0c0fe20000410000 */
[-C--:B------:R-:W-:Y:S01]  /*8640*/  FMUL.FTZ R144, R144, -R132.reuse ;  /* 0x8000008490907220 */ /* 0x080fe20000410000 */
[----:B------:R-:W-:Y:S01]  /*8650*/  STS [R150+0x10cc], R81 ;  /* 0x0010cc5196007388 */ /* 0x000fe20000000800 */
[----:B------:R-:W-:Y:S01]  /*8660*/  UIADD3 UR19, -UR19, UR54, URZ ;  /* 0x0000003613137290 */ /* 0x000fe2000fffe13f */
[----:B------:R-:W-:Y:S01]  /*8670*/  FMUL.FTZ R161, R184, UR55 ;  /* 0x00000037b8a17c20 */ /* 0x000fe20008410000 */
[----:B------:R-:W-:Y:S01]  /*8680*/  FFMA.FTZ R144, R145, R133, -R144 ;  /* 0x0000008591907223 */ /* 0x000fe20000010890 */
[----:B------:R-:W-:Y:S01]  /*8690*/  STS [R150+0x10e0], R77 ;  /* 0x0010e04d96007388 */ /* 0x000fe20000000800 */
[----:B------:R-:W-:Y:S01]  /*86a0*/  FMUL.FTZ R173, R167, UR55 ;  /* 0x00000037a7ad7c20 */ /* 0x000fe20008410000 */
[----:B------:R-:W-:Y:S01]  /*86b0*/  FADD.FTZ R0, R177, R182 ;  /* 0x000000b6b1007221 */ /* 0x000fe20000010000 */
[----:B------:R-:W-:Y:S01]  /*86c0*/  FADD.FTZ R135, R135, R144 ;  /* 0x0000009087877221 */ /* 0x000fe20000010000 */
[----:B------:R-:W-:Y:S01]  /*86d0*/  STS [R150+0x10d8], R76 ;  /* 0x0010d84c96007388 */ /* 0x000fe20000000800 */
[----:B------:R-:W-:Y:S01]  /*86e0*/  FFMA.FTZ R154, R166, UR56, -R173 ;  /* 0x00000038a69a7c23 */ /* 0x000fe200080108ad */
[----:B0-----:R-:W-:Y:S01]  /*86f0*/  FFMA.FTZ R5, R145, R132, R142 ;  /* 0x0000008491057223 */ /* 0x001fe2000001008e */
[----:B------:R-:W-:Y:S01]  /*8700*/  FMUL.FTZ R187, R133, UR55 ;  /* 0x0000003785bb7c20 */ /* 0x000fe20008410000 */
[----:B------:R0:W-:Y:S01]  /*8710*/  STS [R150+0x10dc], R2 ;  /* 0x0010dc0296007388 */ /* 0x0001e20000000800 */
[----:B------:R-:W-:Y:S01]  /*8720*/  FMUL.FTZ R142, R192, UR55 ;  /* 0x00000037c08e7c20 */ /* 0x000fe20008410000 */
[----:B------:R-:W-:Y:S01]  /*8730*/  FADD.FTZ R5, -R134, R5 ;  /* 0x0000000586057221 */ /* 0x000fe20000010100 */
[----:B------:R-:W-:Y:S01]  /*8740*/  FMUL.FTZ R134, R162, R117 ;  /* 0x00000075a2867220 */ /* 0x000fe20000410000 */
[----:B------:R-:W-:Y:S01]  /*8750*/  STS [R150+0x10b8], R91 ;  /* 0x0010b85b96007388 */ /* 0x000fe20000000800 */
[----:B------:R-:W-:Y:S01]  /*8760*/  FFMA.FTZ R187, R132, UR56, -R187 ;  /* 0x0000003884bb7c23 */ /* 0x000fe200080108bb */
[C---:B------:R-:W-:Y:S01]  /*8770*/  FMUL.FTZ R4, R104.reuse, -R5 ;  /* 0x8000000568047220 */ /* 0x040fe20000410000 */
[-C--:B------:R-:W-:Y:S01]  /*8780*/  FMUL.FTZ R104, R104, -R135.reuse ;  /* 0x8000008768687220 */ /* 0x080fe20000410000 */
[----:B------:R-:W-:Y:S01]  /*8790*/  STS [R150+0x10a8], R95 ;  /* 0x0010a85f96007388 */ /* 0x000fe20000000800 */
[----:B------:R-:W-:Y:S01]  /*87a0*/  FMUL.FTZ R145, R89, R134 ;  /* 0x0000008659917220 */ /* 0x000fe20000410000 */
[C---:B------:R-:W-:Y:S01]  /*87b0*/  FFMA.FTZ R4, R105.reuse, R135, -R4 ;  /* 0x0000008769047223 */ /* 0x040fe20000010804 */
[----:B------:R-:W-:Y:S01]  /*87c0*/  FFMA.FTZ R105, R105, R5, R104 ;  /* 0x0000000569697223 */ /* 0x000fe20000010068 */
[----:B0-----:R-:W-:Y:S01]  /*87d0*/  FFMA.FTZ R2, R36, -R121, R149 ;  /* 0x8000007924027223 */ /* 0x001fe20000010095 */
[----:B------:R0:W-:Y:S01]  /*87e0*/  STS [R150+0x10c0], R87 ;  /* 0x0010c05796007388 */ /* 0x0001e20000000800 */
[----:B------:R-:W-:Y:S01]  /*87f0*/  FADD.FTZ R137, R137, R4 ;  /* 0x0000000489897221 */ /* 0x000fe20000010000 */
[----:B------:R-:W-:Y:S01]  /*8800*/  FADD.FTZ R136, -R136, R105 ;  /* 0x0000006988887221 */ /* 0x000fe20000010100 */
[----:B------:R-:W-:Y:S01]  /*8810*/  FMUL.FTZ R105, R132, R125 ;  /* 0x0000007d84697220 */ /* 0x000fe20000410000 */
[----:B------:R1:W-:Y:S01]  /*8820*/  STS [R150+0x10c8], R86 ;  /* 0x0010c85696007388 */ /* 0x0003e20000000800 */
[C---:B------:R-:W-:Y:S01]  /*8830*/  FMUL.FTZ R4, R106.reuse, -R137 ;  /* 0x800000896a047220 */ /* 0x040fe20000410000 */
[-C--:B------:R-:W-:Y:S01]  /*8840*/  FMUL.FTZ R106, R106, -R136.reuse ;  /* 0x800000886a6a7220 */ /* 0x080fe20000410000 */
[----:B------:R-:W-:Y:S01]  /*8850*/  FFMA.FTZ R104, R32, -R125, R99 ;  /* 0x8000007d20687223 */ /* 0x000fe20000010063 */
[----:B------:R2:W-:Y:S01]  /*8860*/  STS [R150+0x1090], R97 ;  /* 0x0010906196007388 */ /* 0x0005e20000000800 */
[C---:B------:R-:W-:Y:S01]  /*8870*/  FFMA.FTZ R7, R107.reuse, R136, R4 ;  /* 0x000000886b077223 */ /* 0x040fe20000010004 */
[----:B------:R-:W-:Y:S01]  /*8880*/  FFMA.FTZ R106, R107, R137, -R106 ;  /* 0x000000896b6a7223 */ /* 0x000fe2000001086a */
[-C--:B0-----:R-:W-:Y:S01]  /*8890*/  FFMA.FTZ R87, R37, -R120.reuse, R146 ;  /* 0x8000007825577223 */ /* 0x081fe20000010092 */
[----:B------:R0:W-:Y:S01]  /*88a0*/  STS [R150+0x10b0], R90 ;  /* 0x0010b05a96007388 */ /* 0x0001e20000000800 */
[----:B------:R-:W-:Y:S01]  /*88b0*/  FADD.FTZ R7, -R138, R7 ;  /* 0x000000078a077221 */ /* 0x000fe20000010100 */
[----:B------:R-:W-:Y:S01]  /*88c0*/  FADD.FTZ R139, R139, R106 ;  /* 0x0000006a8b8b7221 */ /* 0x000fe20000010000 */
[----:B------:R-:W-:Y:S01]  /*88d0*/  FFMA.FTZ R146, R178, UR56, R161 ;  /* 0x00000038b2927c23 */ /* 0x000fe200080100a1 */
[----:B------:R3:W-:Y:S01]  /*88e0*/  STS [R150+0x10e8], R103 ;  /* 0x0010e86796007388 */ /* 0x0007e20000000800 */
[C---:B------:R-:W-:Y:S01]  /*88f0*/  FMUL.FTZ R4, R108.reuse, -R7 ;  /* 0x800000076c047220 */ /* 0x040fe20000410000 */
[-C--:B------:R-:W-:Y:S01]  /*8900*/  FMUL.FTZ R108, R108, -R139.reuse ;  /* 0x8000008b6c6c7220 */ /* 0x080fe20000410000 */
[-C--:B------:R-:W-:Y:S01]  /*8910*/  FMUL.FTZ R76, R139, R120.reuse ;  /* 0x000000788b4c7220 */ /* 0x080fe20000410000 */
[----:B------:R-:W-:Y:S01]  /*8920*/  FMUL.FTZ R6, R7, R120 ;  /* 0x0000007807067220 */ /* 0x000fe20000410000 */
[C---:B------:R-:W-:Y:S01]  /*8930*/  FFMA.FTZ R4, R109.reuse, R139, -R4 ;  /* 0x0000008b6d047223 */ /* 0x040fe20000010804 */
[----:B------:R-:W-:Y:S01]  /*8940*/  FFMA.FTZ R109, R109, R7, R108 ;  /* 0x000000076d6d7223 */ /* 0x000fe2000001006c */
[C---:B-1----:R-:W-:Y:S01]  /*8950*/  FMUL.FTZ R86, R147.reuse, R76 ;  /* 0x0000004c93567220 */ /* 0x042fe20000410000 */
[-C--:B------:R-:W-:Y:S01]  /*8960*/  FMUL.FTZ R95, R147, R6.reuse ;  /* 0x00000006935f7220 */ /* 0x080fe20000410000 */
[----:B------:R-:W-:Y:S01]  /*8970*/  FADD.FTZ R141, R141, R4 ;  /* 0x000000048d8d7221 */ /* 0x000fe20000010000 */
[----:B------:R-:W-:Y:S01]  /*8980*/  FADD.FTZ R140, -R140, R109 ;  /* 0x0000006d8c8c7221 */ /* 0x000fe20000010100 */
[----:B--2---:R-:W-:Y:S01]  /*8990*/  FMUL.FTZ R97, R136, R119 ;  /* 0x0000007788617220 */ /* 0x004fe20000410000 */
[----:B0-----:R-:W-:Y:S01]  /*89a0*/  FFMA.FTZ R90, R87, R6, -R86 ;  /* 0x00000006575a7223 */ /* 0x001fe20000010856 */
[-C--:B------:R-:W-:Y:S01]  /*89b0*/  FMUL.FTZ R77, R141, R121.reuse ;  /* 0x000000798d4d7220 */ /* 0x080fe20000410000 */
[----:B------:R-:W-:Y:S01]  /*89c0*/  FMUL.FTZ R81, R140, R121 ;  /* 0x000000798c517220 */ /* 0x000fe20000410000 */
[----:B------:R-:W-:Y:S01]  /*89d0*/  FFMA.FTZ R95, R76, R87, R95 ;  /* 0x000000574c5f7223 */ /* 0x000fe2000001005f */
[----:B------:R-:W-:Y:S01]  /*89e0*/  FFMA.FTZ R86, R38, -R119, R197 ;  /* 0x8000007726567223 */ /* 0x000fe200000100c5 */
[C---:B------:R-:W-:Y:S01]  /*89f0*/  FMUL.FTZ R91, R148.reuse, R77 ;  /* 0x0000004d945b7220 */ /* 0x040fe20000410000 */
[----:B------:R-:W-:Y:S01]  /*8a00*/  FMUL.FTZ R4, R148, R81 ;  /* 0x0000005194047220 */ /* 0x000fe20000410000 */
[----:B------:R-:W-:Y:S01]  /*8a10*/  FMUL.FTZ R6, R174, R97 ;  /* 0x00000061ae067220 */ /* 0x000fe20000410000 */
[----:B------:R0:W-:Y:S01]  /*8a20*/  STS [R150+0x10a0], R94 ;  /* 0x0010a05e96007388 */ /* 0x0001e20000000800 */
[----:B------:R-:W-:Y:S01]  /*8a30*/  FFMA.FTZ R91, R2, R81, -R91 ;  /* 0x00000051025b7223 */ /* 0x000fe2000001085b */
[----:B------:R-:W-:Y:S01]  /*8a40*/  FFMA.FTZ R4, R77, R2, R4 ;  /* 0x000000024d047223 */ /* 0x000fe20000010004 */
[----:B------:R-:W-:Y:S01]  /*8a50*/  FMUL.FTZ R81, R137, R119 ;  /* 0x0000007789517220 */ /* 0x000fe20000410000 */
[----:B------:R1:W-:Y:S01]  /*8a60*/  STS [R150+0x1094], R98 ;  /* 0x0010946296007388 */ /* 0x0003e20000000800 */
[----:B------:R-:W-:Y:S01]  /*8a70*/  FADD.FTZ R91, RZ, R91 ;  /* 0x0000005bff5b7221 */ /* 0x000fe20000010000 */
[----:B------:R-:W-:Y:S01]  /*8a80*/  FADD.FTZ R4, RZ, R4 ;  /* 0x00000004ff047221 */ /* 0x000fe20000010000 */
[----:B---3--:R-:W-:Y:S01]  /*8a90*/  FMUL.FTZ R103, R174, R81 ;  /* 0x00000051ae677220 */ /* 0x008fe20000410000 */
[----:B------:R-:W-:Y:S01]  /*8aa0*/  FFMA.FTZ R108, R34, -R123, R205 ;  /* 0x8000007b226c7223 */ /* 0x000fe200000100cd */
[----:B------:R2:W-:Y:S01]  /*8ab0*/  STS [R150+0x10f4], R170 ;  /* 0x0010f4aa96007388 */ /* 0x0005e20000000800 */
[----:B------:R-:W-:Y:S01]  /*8ac0*/  FADD.FTZ R4, R4, R95 ;  /* 0x0000005f04047221 */ /* 0x000fe20000010000 */
[----:B------:R-:W-:Y:S01]  /*8ad0*/  FFMA.FTZ R95, R81, R86, R6 ;  /* 0x00000056515f7223 */ /* 0x000fe20000010006 */
[----:B------:R-:W-:Y:S01]  /*8ae0*/  FADD.FTZ R6, R91, R90 ;  /* 0x0000005a5b067221 */ /* 0x000fe20000010000 */
[-C--:B0-----:R-:W-:Y:S01]  /*8af0*/  FMUL.FTZ R94, R5, R118.reuse ;  /* 0x00000076055e7220 */ /* 0x081fe20000410000 */
[-C--:B------:R-:W-:Y:S01]  /*8b00*/  FMUL.FTZ R90, R135, R118.reuse ;  /* 0x00000076875a7220 */ /* 0x080fe20000410000 */
[----:B------:R-:W-:Y:S01]  /*8b10*/  FMUL.FTZ R91, R133, R125 ;  /* 0x0000007d855b7220 */ /* 0x000fe20000410000 */
[----:B------:R-:W-:Y:S01]  /*8b20*/  FFMA.FTZ R97, R86, R97, -R103 ;  /* 0x0000006156617223 */ /* 0x000fe20000010867 */
[----:B------:R-:W-:Y:S01]  /*8b30*/  FADD.FTZ R4, R4, R95 ;  /* 0x0000005f04047221 */ /* 0x000fe20000010000 */
[----:B------:R-:W-:Y:S01]  /*8b40*/  FFMA.FTZ R103, R39, -R118, R202 ;  /* 0x8000007627677223 */ /* 0x000fe200000100ca */
[C---:B------:R-:W-:Y:S01]  /*8b50*/  FMUL.FTZ R95, R3.reuse, R94 ;  /* 0x0000005e035f7220 */ /* 0x040fe20000410000 */
[----:B-1----:R-:W-:Y:S01]  /*8b60*/  FMUL.FTZ R98, R3, R90 ;  /* 0x0000005a03627220 */ /* 0x002fe20000410000 */
[----:B------:R-:W-:Y:S01]  /*8b70*/  FMUL.FTZ R107, R96, R91 ;  /* 0x0000005b606b7220 */ /* 0x000fe20000410000 */
[----:B------:R-:W-:Y:S01]  /*8b80*/  FADD.FTZ R6, R6, R97 ;  /* 0x0000006106067221 */ /* 0x000fe20000010000 */
[----:B------:R-:W-:Y:S01]  /*8b90*/  FFMA.FTZ R95, R90, R103, R95 ;  /* 0x000000675a5f7223 */ /* 0x000fe2000001005f */
[----:B------:R-:W-:Y:S01]  /*8ba0*/  FFMA.FTZ R99, R103, R94, -R98 ;  /* 0x0000005e67637223 */ /* 0x000fe20000010862 */
[-C--:B------:R-:W-:Y:S01]  /*8bb0*/  FMUL.FTZ R98, R96, R105.reuse ;  /* 0x0000006960627220 */ /* 0x080fe20000410000 */
[----:B------:R-:W-:Y:S01]  /*8bc0*/  FFMA.FTZ R97, R104, R105, -R107 ;  /* 0x0000006968617223 */ /* 0x000fe2000001086b */
[-C--:B------:R-:W-:Y:S01]  /*8bd0*/  FMUL.FTZ R105, R153, R124.reuse ;  /* 0x0000007c99697220 */ /* 0x080fe20000410000 */
[----:B------:R-:W-:Y:S01]  /*8be0*/  FADD.FTZ R4, R4, R95 ;  /* 0x0000005f04047221 */ /* 0x000fe20000010000 */
[----:B------:R-:W-:Y:S01]  /*8bf0*/  FMUL.FTZ R94, R151, R124 ;  /* 0x0000007c975e7220 */ /* 0x000fe20000410000 */
[----:B------:R-:W-:Y:S01]  /*8c00*/  FFMA.FTZ R95, R91, R104, R98 ;  /* 0x000000685b5f7223 */ /* 0x000fe20000010062 */
[----:B------:R-:W-:Y:S01]  /*8c10*/  FADD.FTZ R6, R6, R99 ;  /* 0x0000006306067221 */ /* 0x000fe20000010000 */
[----:B------:R-:W-:Y:S01]  /*8c20*/  FFMA.FTZ R107, R33, -R124, R206 ;  /* 0x8000007c216b7223 */ /* 0x000fe200000100ce */
[C---:B------:R-:W-:Y:S01]  /*8c30*/  FMUL.FTZ R109, R92.reuse, R105 ;  /* 0x000000695c6d7220 */ /* 0x040fe20000410000 */
[----:B------:R-:W-:Y:S01]  /*8c40*/  FMUL.FTZ R98, R92, R94 ;  /* 0x0000005e5c627220 */ /* 0x000fe20000410000 */
[----:B------:R-:W-:Y:S01]  /*8c50*/  FADD.FTZ R4, R4, R95 ;  /* 0x0000005f04047221 */ /* 0x000fe20000010000 */
[----:B------:R-:W-:Y:S01]  /*8c60*/  FADD.FTZ R6, R6, R97 ;  /* 0x0000006106067221 */ /* 0x000fe20000010000 */
[----:B------:R-:W-:Y:S01]  /*8c70*/  FMUL.FTZ R95, R157, R123 ;  /* 0x0000007b9d5f7220 */ /* 0x000fe20000410000 */
[----:B------:R-:W-:Y:S01]  /*8c80*/  FFMA.FTZ R109, R94, R107, R109 ;  /* 0x0000006b5e6d7223 */ /* 0x000fe2000001006d */
[----:B------:R-:W-:Y:S01]  /*8c90*/  FMUL.FTZ R97, R156, R123 ;  /* 0x0000007b9c617220 */ /* 0x000fe20000410000 */
[----:B------:R-:W-:Y:S01]  /*8ca0*/  FFMA.FTZ R105, R107, R105, -R98 ;  /* 0x000000696b697223 */ /* 0x000fe20000010862 */
[C---:B------:R-:W-:Y:S01]  /*8cb0*/  FMUL.FTZ R99, R93.reuse, R95 ;  /* 0x0000005f5d637220 */ /* 0x040fe20000410000 */
[----:B------:R-:W-:Y:S01]  /*8cc0*/  FADD.FTZ R4, R4, R109 ;  /* 0x0000006d04047221 */ /* 0x000fe20000010000 */
[-C--:B------:R-:W-:Y:S01]  /*8cd0*/  FMUL.FTZ R106, R93, R97.reuse ;  /* 0x000000615d6a7220 */ /* 0x080fe20000410000 */
        /* <DEDUP_REMOVED lines=9> */
[----:B------:R-:W-:Y:S01]  /*8d70*/  FFMA.FTZ R99, R97, R210, R106 ;  /* 0x000000d261637223 */ /* 0x000fe2000001006a */
[----:B------:R-:W-:Y:S01]  /*8d80*/  FADD.FTZ R6, R6, R105 ;  /* 0x0000006906067221 */ /* 0x000fe20000010000 */
[----:B------:R-:W-:Y:S01]  /*8d90*/  FMUL.FTZ R138, R89, R98 ;  /* 0x00000062598a7220 */ /* 0x000fe20000410000 */
[----:B------:R-:W-:Y:S01]  /*8da0*/  FFMA.FTZ R143, R210, R109, -R143 ;  /* 0x0000006dd28f7223 */ /* 0x000fe2000001088f */
[----:B------:R-:W-:Y:S01]  /*8db0*/  FADD.FTZ R4, R4, R99 ;  /* 0x0000006304047221 */ /* 0x000fe20000010000 */
[----:B------:R-:W-:Y:S01]  /*8dc0*/  FFMA.FTZ R145, R98, R209, R145 ;  /* 0x000000d162917223 */ /* 0x000fe20000010091 */
[-C--:B------:R-:W-:Y:S01]  /*8dd0*/  FMUL.FTZ R99, R165, R116.reuse ;  /* 0x00000074a5637220 */ /* 0x080fe20000410000 */
[----:B------:R-:W-:Y:S01]  /*8de0*/  FMUL.FTZ R105, R167, R115 ;  /* 0x00000073a7697220 */ /* 0x000fe20000410000 */
[----:B------:R-:W-:Y:S01]  /*8df0*/  FMUL.FTZ R109, R169, R116 ;  /* 0x00000074a96d7220 */ /* 0x000fe20000410000 */
[----:B------:R-:W-:Y:S01]  /*8e00*/  FADD.FTZ R6, R6, R143 ;  /* 0x0000008f06067221 */ /* 0x000fe20000010000 */
[----:B------:R-:W-:Y:S01]  /*8e10*/  FFMA.FTZ R149, R209, R134, -R138 ;  /* 0x00000086d1957223 */ /* 0x000fe2000001088a */
[----:B------:R-:W-:Y:S01]  /*8e20*/  FADD.FTZ R4, R4, R145 ;  /* 0x0000009104047221 */ /* 0x000fe20000010000 */
[----:B------:R-:W-:Y:S01]  /*8e30*/  FMUL.FTZ R143, R84, R99 ;  /* 0x00000063548f7220 */ /* 0x000fe20000410000 */
[-C--:B------:R-:W-:Y:S01]  /*8e40*/  FFMA.FTZ R134, R30, -R115.reuse, R215 ;  /* 0x800000731e867223 */ /* 0x080fe200000100d7 */
[----:B------:R-:W-:Y:S01]  /*8e50*/  FMUL.FTZ R138, R166, R115 ;  /* 0x00000073a68a7220 */ /* 0x000fe20000410000 */
[----:B------:R-:W-:Y:S01]  /*8e60*/  FMUL.FTZ R145, R85, R105 ;  /* 0x0000006955917220 */ /* 0x000fe20000410000 */
[-C--:B------:R-:W-:Y:S01]  /*8e70*/  FMUL.FTZ R106, R84, R109.reuse ;  /* 0x0000006d546a7220 */ /* 0x080fe20000410000 */
[----:B------:R-:W-:Y:S01]  /*8e80*/  FFMA.FTZ R143, R214, R109, -R143 ;  /* 0x0000006dd68f7223 */ /* 0x000fe2000001088f */
[----:B------:R-:W-:Y:S01]  /*8e90*/  FADD.FTZ R6, R6, R149 ;  /* 0x0000009506067221 */ /* 0x000fe20000010000 */
[----:B------:R-:W-:Y:S01]  /*8ea0*/  FFMA.FTZ R145, R134, R138, -R145 ;  /* 0x0000008a86917223 */ /* 0x000fe20000010891 */
[----:B------:R-:W-:Y:S01]  /*8eb0*/  FFMA.FTZ R109, R99, R214, R106 ;  /* 0x000000d6636d7223 */ /* 0x000fe2000001006a */
[----:B------:R-:W-:Y:S01]  /*8ec0*/  FMUL.FTZ R138, R85, R138 ;  /* 0x0000008a558a7220 */ /* 0x000fe20000410000 */
[----:B------:R-:W-:Y:S01]  /*8ed0*/  FADD.FTZ R6, R6, R143 ;  /* 0x0000008f06067221 */ /* 0x000fe20000010000 */
[----:B------:R-:W-:Y:S01]  /*8ee0*/  MOV R143, UR19 ;  /* 0x00000013008f7c02 */ /* 0x000fe20008000f00 */
[----:B------:R-:W-:Y:S01]  /*8ef0*/  FADD.FTZ R4, R4, R109 ;  /* 0x0000006d04047221 */ /* 0x000fe20000010000 */
[----:B------:R-:W-:Y:S01]  /*8f00*/  FFMA.FTZ R109, R105, R134, R138 ;  /* 0x00000086696d7223 */ /* 0x000fe2000001008a */
[----:B------:R-:W-:Y:S01]  /*8f10*/  FMUL.FTZ R106, R176, R114 ;  /* 0x00000072b06a7220 */ /* 0x000fe20000410000 */
[----:B------:R-:W-:Y:S01]  /*8f20*/  LEA R152, R143, -R130, 0x1 ;  /* 0x800000828f987211 */ /* 0x000fe200078e08ff */
[----:B------:R-:W-:Y:S01]  /*8f30*/  STS [R150+0x1080], R189 ;  /* 0x001080bd96007388 */ /* 0x000fe20000000800 */
[----:B--2---:R-:W-:Y:S01]  /*8f40*/  FADD.FTZ R170, R4, R109 ;  /* 0x0000006d04aa7221 */ /* 0x004fe20000010000 */
[----:B------:R-:W-:Y:S01]  /*8f50*/  FMUL.FTZ R4, R194, UR55 ;  /* 0x00000037c2047c20 */ /* 0x000fe20008410000 */
[----:B------:R-:W-:Y:S01]  /*8f60*/  FADD.FTZ R172, R6, R145 ;  /* 0x0000009106ac7221 */ /* 0x000fe20000010000 */
[----:B------:R-:W-:Y:S01]  /*8f70*/  STS [R150+0x1084], R198 ;  /* 0x001084c696007388 */ /* 0x000fe20000000800 */
[-C--:B------:R-:W-:Y:S01]  /*8f80*/  FMUL.FTZ R6, R175, R114.reuse ;  /* 0x00000072af067220 */ /* 0x080fe20000410000 */
[----:B------:R-:W-:Y:S01]  /*8f90*/  FFMA.FTZ R143, R195, UR56, -R4 ;  /* 0x00000038c38f7c23 */ /* 0x000fe20008010804 */
[----:B------:R-:W-:Y:S01]  /*8fa0*/  FMUL.FTZ R4, R180, UR55 ;  /* 0x00000037b4047c20 */ /* 0x000fe20008410000 */
[----:B------:R-:W-:Y:S01]  /*8fb0*/  STS [R150+0x1088], R196 ;  /* 0x001088c496007388 */ /* 0x000fe20000000800 */
[----:B------:R-:W-:Y:S01]  /*8fc0*/  FFMA.FTZ R161, R31, -R114, R218 ;  /* 0x800000721fa17223 */ /* 0x000fe200000100da */
[----:B------:R-:W-:Y:S01]  /*8fd0*/  FMUL.FTZ R177, R80, R6 ;  /* 0x0000000650b17220 */ /* 0x000fe20000410000 */
[----:B------:R-:W-:Y:S01]  /*8fe0*/  FFMA.FTZ R149, R179, UR56, -R4 ;  /* 0x00000038b3957c23 */ /* 0x000fe20008010804 */
[----:B------:R-:W-:Y:S01]  /*8ff0*/  STS [R150+0x108c], R199 ;  /* 0x00108cc796007388 */ /* 0x000fe20000000800 */
[----:B------:R-:W-:Y:S01]  /*9000*/  FMUL.FTZ R4, R176, UR55 ;  /* 0x00000037b0047c20 */ /* 0x000fe20008410000 */
[----:B------:R-:W-:Y:S01]  /*9010*/  ISETP.GE.AND P0, PT, R152, 0x1, PT ;  /* 0x000000019800780c */ /* 0x000fe20003f06270 */
[----:B------:R-:W-:Y:S01]  /*9020*/  FMUL.FTZ R109, R195, UR55 ;  /* 0x00000037c36d7c20 */ /* 0x000fe20008410000 */
[----:B------:R0:W-:Y:S01]  /*9030*/  STS [R150+0x1098], R203 ;  /* 0x001098cb96007388 */ /* 0x0001e20000000800 */
[C---:B------:R-:W-:Y:S01]  /*9040*/  FFMA.FTZ R171, R175.reuse, UR56, -R4 ;  /* 0x00000038afab7c23 */ /* 0x040fe20008010804 */
[----:B------:R-:W-:Y:S01]  /*9050*/  FMUL.FTZ R175, R175, UR55 ;  /* 0x00000037afaf7c20 */ /* 0x000fe20008410000 */
[----:B------:R-:W-:Y:S01]  /*9060*/  FMUL.FTZ R4, R165, UR55 ;  /* 0x00000037a5047c20 */ /* 0x000fe20008410000 */
[----:B------:R-:W-:Y:S01]  /*9070*/  STS [R150+0x109c], R204 ;  /* 0x00109ccc96007388 */ /* 0x000fe20000000800 */
[----:B------:R-:W-:Y:S01]  /*9080*/  FFMA.FTZ R197, R106, R161, R177 ;  /* 0x000000a16ac57223 */ /* 0x000fe200000100b1 */
[----:B------:R-:W-:Y:S01]  /*9090*/  FFMA.FTZ R138, R194, UR56, R109 ;  /* 0x00000038c28a7c23 */ /* 0x000fe2000801006d */
[----:B------:R-:W-:Y:S01]  /*90a0*/  FMUL.FTZ R109, R179, UR55 ;  /* 0x00000037b36d7c20 */ /* 0x000fe20008410000 */
[----:B------:R-:W-:Y:S01]  /*90b0*/  STS [R150+0x10a4], R207 ;  /* 0x0010a4cf96007388 */ /* 0x000fe20000000800 */
[----:B------:R-:W-:Y:S01]  /*90c0*/  FMUL.FTZ R132, R132, UR55 ;  /* 0x0000003784847c20 */ /* 0x000fe20008410000 */
[----:B------:R-:W-:Y:S01]  /*90d0*/  FMUL.FTZ R145, R193, UR55 ;  /* 0x00000037c1917c20 */ /* 0x000fe20008410000 */
[----:B------:R-:W-:Y:S01]  /*90e0*/  FFMA.FTZ R144, R180, UR56, R109 ;  /* 0x00000038b4907c23 */ /* 0x000fe2000801006d */
[----:B------:R-:W-:Y:S01]  /*90f0*/  STS [R150+0x10ac], R208 ;  /* 0x0010acd096007388 */ /* 0x000fe20000000800 */
[----:B------:R-:W-:Y:S01]  /*9100*/  FFMA.FTZ R185, R133, UR56, R132 ;  /* 0x0000003885b97c23 */ /* 0x000fe20008010084 */
[----:B------:R-:W-:Y:S01]  /*9110*/  FMUL.FTZ R109, R178, R113 ;  /* 0x00000071b26d7220 */ /* 0x000fe20000410000 */
[----:B------:R-:W-:Y:S01]  /*9120*/  FMUL.FTZ R182, R5, UR55 ;  /* 0x0000003705b67c20 */ /* 0x000fe20008410000 */
[----:B------:R-:W-:Y:S01]  /*9130*/  STS [R150+0x10b4], R211 ;  /* 0x0010b4d396007388 */ /* 0x000fe20000000800 */
[----:B------:R-:W-:Y:S01]  /*9140*/  FMUL.FTZ R132, R139, UR55 ;  /* 0x000000378b847c20 */ /* 0x000fe20008410000 */
[----:B------:R-:W-:Y:S01]  /*9150*/  USHF.R.S32.HI UR51, URZ, 0x1f, UR11 ;  /* 0x0000001f3f337899 */ /* 0x000fe2000801140b */
[----:B------:R-:W-:Y:S01]  /*9160*/  BSSY B0, `(.L_x_14441) ;  /* 0x0000056000007945 */ /* 0x000fe20003800000 */
[----:B------:R-:W-:Y:S01]  /*9170*/  STS [R150+0x10bc], R212 ;  /* 0x0010bcd496007388 */ /* 0x000fe20000000800 */
[----:B------:R-:W-:Y:S01]  /*9180*/  USHF.R.S32.HI UR19, URZ, 0x1f, UR12 ;  /* 0x0000001f3f137899 */ /* 0x000fe2000801140c */
[----:B------:R-:W-:Y:S01]  /*9190*/  FFMA.FTZ R145, R192, UR56, -R145 ;  /* 0x00000038c0917c23 */ /* 0x000fe20008010891 */
[----:B------:R-:W-:Y:S01]  /*91a0*/  FFMA.FTZ R142, R193, UR56, R142 ;  /* 0x00000038c18e7c23 */ /* 0x000fe2000801008e */
[----:B------:R-:W-:Y:S01]  /*91b0*/  STS [R150+0x10c4], R213 ;  /* 0x0010c4d596007388 */ /* 0x000fe20000000800 */
[----:B0-----:R-:W-:Y:S01]  /*91c0*/  FMUL.FTZ R203, R82, R109 ;  /* 0x0000006d52cb7220 */ /* 0x001fe20000410000 */
[----:B------:R-:W-:-:S02]  /*91d0*/  FFMA.FTZ R132, R7, UR56, -R132 ;  /* 0x0000003807847c23 */ /* 0x000fc40008010884 */
[----:B------:R-:W-:Y:S04]  /*91e0*/  STS [R150+0x10d0], R216 ;  /* 0x0010d0d896007388 */ /* 0x000fe80000000800 */
[----:B------:R-:W-:Y:S04]  /*91f0*/  STS [R150+0x10d4], R217 ;  /* 0x0010d4d996007388 */ /* 0x000fe80000000800 */
[----:B------:R0:W-:Y:S04]  /*9200*/  STS [R150+0x10e4], R201 ;  /* 0x0010e4c996007388 */ /* 0x0001e80000000800 */
[----:B------:R-:W-:Y:S04]  /*9210*/  STS [R150+0x10ec], R183 ;  /* 0x0010ecb796007388 */ /* 0x000fe80000000800 */
[----:B------:R1:W-:Y:S01]  /*9220*/  STS [R150+0x10f0], R168 ;  /* 0x0010f0a896007388 */ /* 0x0003e20000000800 */
[----:B0-----:R-:W-:-:S03]  /*9230*/  FMUL.FTZ R201, R184, R113 ;  /* 0x00000071b8c97220 */ /* 0x001fc60000410000 */
[----:B------:R-:W-:Y:S04]  /*9240*/  STS [R150+0x10f8], R158 ;  /* 0x0010f89e96007388 */ /* 0x000fe80000000800 */
[----:B------:R0:W-:Y:S01]  /*9250*/  STS [R150+0x10fc], R159 ;  /* 0x0010fc9f96007388 */ /* 0x0001e20000000800 */
[----:B-1----:R-:W-:-:S04]  /*9260*/  FMUL.FTZ R168, R135, UR55 ;  /* 0x0000003787a87c20 */ /* 0x002fc80008410000 */
[----:B------:R-:W-:Y:S01]  /*9270*/  FFMA.FTZ R168, R5, UR56, -R168 ;  /* 0x0000003805a87c23 */ /* 0x000fe200080108a8 */
[----:B0-----:R-:W-:Y:S01]  /*9280*/  FMUL.FTZ R150, R80, R106 ;  /* 0x0000006a50967220 */ /* 0x001fe20000410000 */
[----:B------:R-:W-:-:S03]  /*9290*/  FMUL.FTZ R159, R178, UR55 ;  /* 0x00000037b29f7c20 */ /* 0x000fc60008410000 */
[----:B------:R-:W-:Y:S01]  /*92a0*/  FFMA.FTZ R199, R161, R6, -R150 ;  /* 0x00000006a1c77223 */ /* 0x000fe20000010896 */
[----:B------:R-:W-:Y:S01]  /*92b0*/  FMUL.FTZ R6, R166, UR55 ;  /* 0x00000037a6067c20 */ /* 0x000fe20008410000 */
[----:B------:R-:W-:Y:S01]  /*92c0*/  FFMA.FTZ R166, R24, -R113, R83 ;  /* 0x8000007118a67223 */ /* 0x000fe20000010053 */
[----:B------:R-:W-:Y:S01]  /*92d0*/  FMUL.FTZ R83, R163, UR55 ;  /* 0x00000037a3537c20 */ /* 0x000fe20008410000 */
[----:B------:R-:W-:Y:S01]  /*92e0*/  FFMA.FTZ R150, R176, UR56, R175 ;  /* 0x00000038b0967c23 */ /* 0x000fe200080100af */
[----:B------:R-:W-:Y:S01]  /*92f0*/  FFMA.FTZ R173, R167, UR56, R6 ;  /* 0x00000038a7ad7c23 */ /* 0x000fe20008010006 */
[----:B------:R-:W-:Y:S01]  /*9300*/  FFMA.FTZ R175, R169, UR56, -R4 ;  /* 0x00000038a9af7c23 */ /* 0x000fe20008010804 */
[C---:B------:R-:W-:Y:S01]  /*9310*/  FFMA.FTZ R160, R162.reuse, UR56, -R83 ;  /* 0x00000038a2a07c23 */ /* 0x040fe20008010853 */
[----:B------:R-:W-:Y:S01]  /*9320*/  FMUL.FTZ R83, R157, UR55 ;  /* 0x000000379d537c20 */ /* 0x000fe20008410000 */
[----:B------:R-:W-:Y:S01]  /*9330*/  FMUL.FTZ R6, R169, UR55 ;  /* 0x00000037a9067c20 */ /* 0x000fe20008410000 */
[----:B------:R-:W-:Y:S01]  /*9340*/  FMUL.FTZ R4, R155, UR55 ;  /* 0x000000379b047c20 */ /* 0x000fe20008410000 */
[----:B------:R-:W-:Y:S01]  /*9350*/  FMUL.FTZ R162, R162, UR55 ;  /* 0x00000037a2a27c20 */ /* 0x000fe20008410000 */
[C---:B------:R-:W-:Y:S01]  /*9360*/  FFMA.FTZ R158, R156.reuse, UR56, -R83 ;  /* 0x000000389c9e7c23 */ /* 0x040fe20008010853 */
[----:B------:R-:W-:Y:S01]  /*9370*/  FFMA.FTZ R177, R165, UR56, R6 ;  /* 0x00000038a5b17c23 */ /* 0x000fe20008010006 */
[C---:B------:R-:W-:Y:S01]  /*9380*/  FFMA.FTZ R169, R75.reuse, UR56, -R4 ;  /* 0x000000384ba97c23 */ /* 0x040fe20008010804 */
[----:B------:R-:W-:Y:S01]  /*9390*/  FMUL.FTZ R156, R156, UR55 ;  /* 0x000000379c9c7c20 */ /* 0x000fe20008410000 */
[----:B------:R-:W-:Y:S01]  /*93a0*/  FMUL.FTZ R6, R75, UR55 ;  /* 0x000000374b067c20 */ /* 0x000fe20008410000 */
[----:B------:R-:W-:Y:S01]  /*93b0*/  FMUL.FTZ R4, R151, UR55 ;  /* 0x0000003797047c20 */ /* 0x000fe20008410000 */
[----:B------:R-:W-:Y:S01]  /*93c0*/  FMUL.FTZ R83, R137, UR55 ;  /* 0x0000003789537c20 */ /* 0x000fe20008410000 */
[----:B------:R-:W-:Y:S01]  /*93d0*/  FFMA.FTZ R75, R157, UR56, R156 ;  /* 0x000000389d4b7c23 */ /* 0x000fe2000801009c */
[----:B------:R-:W-:Y:S01]  /*93e0*/  FFMA.FTZ R181, R155, UR56, R6 ;  /* 0x000000389bb57c23 */ /* 0x000fe20008010006 */
[C---:B------:R-:W-:Y:S01]  /*93f0*/  FFMA.FTZ R183, R153.reuse, UR56, -R4 ;  /* 0x0000003899b77c23 */ /* 0x040fe20008010804 */
[----:B------:R-:W-:Y:S01]  /*9400*/  FMUL.FTZ R156, R153, UR55 ;  /* 0x00000037999c7c20 */ /* 0x000fe20008410000 */
[C---:B------:R-:W-:Y:S01]  /*9410*/  FFMA.FTZ R83, R136.reuse, UR56, -R83 ;  /* 0x0000003888537c23 */ /* 0x040fe20008010853 */
[----:B------:R-:W-:Y:S01]  /*9420*/  FMUL.FTZ R153, R141, UR55 ;  /* 0x000000378d997c20 */ /* 0x000fe20008410000 */
[----:B------:R-:W-:Y:S01]  /*9430*/  FMUL.FTZ R6, R136, UR55 ;  /* 0x0000003788067c20 */ /* 0x000fe20008410000 */
[----:B------:R-:W-:Y:S01]  /*9440*/  FMUL.FTZ R136, R7, UR55 ;  /* 0x0000003707887c20 */ /* 0x000fe20008410000 */
[C---:B------:R-:W-:Y:S01]  /*9450*/  FMUL.FTZ R4, R140.reuse, UR55 ;  /* 0x000000378c047c20 */ /* 0x040fe20008410000 */
        /* <DEDUP_REMOVED lines=38> */
.L_x_14442:
[----:B------:R-:W-:Y:S05]  /*96c0*/  BSYNC B0 ;  /* 0x0000000000007941 */ /* 0x000fea0003800000 */
.L_x_14441:
[----:B------:R-:W-:Y:S01]  /*96d0*/  USHF.R.U32.HI UR46, URZ, 0x1, UR29 ;  /* 0x000000013f2e7899 */ /* 0x000fe2000801161d */
[----:B------:R-:W-:Y:S01]  /*96e0*/  FMUL.FTZ R4, R82, R201 ;  /* 0x000000c952047220 */ /* 0x000fe20000410000 */
[----:B------:R-:W-:Y:S01]  /*96f0*/  USHF.R.U64 UR52, UR28, 0x1, UR29 ;  /* 0x000000011c347899 */ /* 0x000fe2000800121d */
[----:B------:R-:W-:Y:S01]  /*9700*/  FADD.FTZ R197, R170, R197 ;  /* 0x000000c5aac57221 */ /* 0x000fe20000010000 */
[----:B------:R-:W-:Y:S01]  /*9710*/  UIMAD UR55, UR46, UR11, URZ ;  /* 0x0000000b2e3772a4 */ /* 0x000fe2000f8e023f */
[----:B------:R-:W-:Y:S01]  /*9720*/  FADD.FTZ R170, R73, -R74 ;  /* 0x8000004a49aa7221 */ /* 0x000fe20000010000 */
[----:B------:R-:W-:Y:S01]  /*9730*/  UIMAD.WIDE.U32 UR46, UR52, UR11, URZ ;  /* 0x0000000b342e72a5 */ /* 0x000fe2000f8e003f */
[-C--:B------:R-:W-:Y:S01]  /*9740*/  FMUL.FTZ R5, R179, R112.reuse ;  /* 0x00000070b3057220 */ /* 0x080fe20000410000 */
[----:B------:R-:W-:Y:S01]  /*9750*/  UIMAD UR55, UR51, UR52, UR55 ;  /* 0x00000034333772a4 */ /* 0x000fe2000f8e0237 */
[----:B------:R-:W-:Y:S01]  /*9760*/  FMUL.FTZ R73, R180, R112 ;  /* 0x00000070b4497220 */ /* 0x000fe20000410000 */
[----:B------:R-:W-:Y:S01]  /*9770*/  UIMAD UR19, UR19, UR30, URZ ;  /* 0x0000001e131372a4 */ /* 0x000fe2000f8e023f */
[----:B------:R-:W-:Y:S01]  /*9780*/  FMUL.FTZ R179, R193, R111 ;  /* 0x0000006fc1b37220 */ /* 0x000fe20000410000 */
[----:B------:R-:W-:Y:S01]  /*9790*/  UIADD3 UR47, UR55, UR47, URZ ;  /* 0x0000002f372f7290 */ /* 0x000fe2000fffe03f */
[----:B------:R-:W-:Y:S01]  /*97a0*/  FFMA.FTZ R4, R109, R166, R4 ;  /* 0x000000a66d047223 */ /* 0x000fe20000010004 */
[----:B------:R-:W-:Y:S01]  /*97b0*/  UIMAD UR19, UR12, UR31, UR19 ;  /* 0x0000001f0c1372a4 */ /* 0x000fe2000f8e0213 */
[----:B------:R-:W-:Y:S01]  /*97c0*/  FFMA.FTZ R203, R166, R201, -R203 ;  /* 0x000000c9a6cb7223 */ /* 0x000fe200000108cb */
[----:B------:R-:W-:Y:S01]  /*97d0*/  UIMAD.WIDE.U32 UR46, UR12, UR30, UR46 ;  /* 0x0000001e0c2e72a5 */ /* 0x000fe2000f8e002e */
[----:B------:R-:W-:Y:S01]  /*97e0*/  FADD.FTZ R172, R172, R199 ;  /* 0x000000c7acac7221 */ /* 0x000fe20000010000 */
[----:B------:R-:W-:Y:S01]  /*97f0*/  FFMA.FTZ R220, R25, -R112, R220 ;  /* 0x8000007019dc7223 */ /* 0x000fe200000100dc */
[----:B0-----:R-:W-:Y:S01]  /*9800*/  FMUL.FTZ R7, R102, R73 ;  /* 0x0000004966077220 */ /* 0x001fe20000410000 */
[----:B------:R-:W-:Y:S01]  /*9810*/  UIADD3 UR47, UR19, UR47, URZ ;  /* 0x0000002f132f7290 */ /* 0x000fe2000fffe03f */
[----:B------:R-:W-:Y:S01]  /*9820*/  FMUL.FTZ R192, R192, R111 ;  /* 0x0000006fc0c07220 */ /* 0x000fe20000410000 */
[----:B------:R-:W-:Y:S01]  /*9830*/  ULEA UR51, UP0, UR46, UR32, 0x3 ;  /* 0x000000202e337291 */ /* 0x000fe2000f80183f */
[----:B------:R-:W-:Y:S01]  /*9840*/  FMUL.FTZ R6, R102, R5 ;  /* 0x0000000566067220 */ /* 0x000fe20000410000 */
[----:B------:R-:W-:Y:S01]  /*9850*/  UIADD3 UR19, UR6, -UR17, URZ ;  /* 0x8000001106137290 */ /* 0x000fe2000fffe03f */
[----:B------:R-:W-:Y:S01]  /*9860*/  FFMA.FTZ R79, R26, -R111, R79 ;  /* 0x8000006f1a4f7223 */ /* 0x000fe2000001004f */
[----:B------:R-:W-:Y:S01]  /*9870*/  FMUL.FTZ R74, R78, R179 ;  /* 0x000000b34e4a7220 */ /* 0x000fe20000410000 */
[----:B------:R-:W-:Y:S01]  /*9880*/  ULEA.HI.X UR46, UR46, UR33, UR47, 0x3, UP0 ;  /* 0x000000212e2e7291 */ /* 0x000fe200080f1c2f */
[----:B------:R-:W-:Y:S01]  /*9890*/  FADD.FTZ R197, R197, R4 ;  /* 0x00000004c5c57221 */ /* 0x000fe20000010000 */
[----:B------:R-:W-:Y:S01]  /*98a0*/  UIMAD UR19, UR19, -0x400, URZ ;  /* 0xfffffc00131378a4 */ /* 0x000fe2000f8e023f */
[----:B------:R-:W-:Y:S01]  /*98b0*/  LEA R4, P0, R130, UR51, 0x2 ;  /* 0x0000003382047c11 */ /* 0x000fe2000f8010ff */
[----:B------:R-:W-:Y:S01]  /*98c0*/  FADD.FTZ R172, R172, R203 ;  /* 0x000000cbacac7221 */ /* 0x000fe20000010000 */
[----:B------:R-:W-:Y:S01]  /*98d0*/  FFMA.FTZ R7, R220, R5, -R7 ;  /* 0x00000005dc077223 */ /* 0x000fe20000010807 */
[----:B------:R-:W-:Y:S01]  /*98e0*/  FFMA.FTZ R6, R73, R220, R6 ;  /* 0x000000dc49067223 */ /* 0x000fe20000010006 */
[-C--:B------:R-:W-:Y:S01]  /*98f0*/  FFMA.FTZ R74, R79, R192.reuse, -R74 ;  /* 0x000000c04f4a7223 */ /* 0x080fe2000001084a */
[----:B------:R-:W-:Y:S01]  /*9900*/  FMUL.FTZ R192, R78, R192 ;  /* 0x000000c04ec07220 */ /* 0x000fe20000410000 */
[----:B------:R-:W-:Y:S01]  /*9910*/  LEA.HI.X R5, R130, UR46, RZ, 0x2, P0 ;  /* 0x0000002e82057c11 */ /* 0x000fe200080f14ff */
[----:B------:R-:W-:Y:S01]  /*9920*/  FADD.FTZ R6, R197, R6 ;  /* 0x00000006c5067221 */ /* 0x000fe20000010000 */
[----:B------:R-:W-:Y:S01]  /*9930*/  MOV R199, UR19 ;  /* 0x0000001300c77c02 */ /* 0x000fe20008000f00 */
[----:B------:R-:W-:Y:S01]  /*9940*/  FADD.FTZ R7, R172, R7 ;  /* 0x00000007ac077221 */ /* 0x000fe20000010000 */
[----:B------:R-:W-:Y:S01]  /*9950*/  USHF.L.U64.HI UR46, UR8, 0x2, UR9 ;  /* 0x00000002082e7899 */ /* 0x000fe20008010209 */
[----:B------:R-:W-:Y:S01]  /*9960*/  FFMA.FTZ R197, R179, R79, R192 ;  /* 0x0000004fb3c57223 */ /* 0x000fe200000100c0 */
[----:B------:R-:W-:Y:S01]  /*9970*/  USHF.L.U32 UR19, UR8, 0x2, URZ ;  /* 0x0000000208137899 */ /* 0x000fe2000800063f */
[----:B------:R-:W-:-:S04]  /*9980*/  IMAD.WIDE R4, R199, 0x4, R4 ;  /* 0x00000004c7047825 */ /* 0x000fc800078e0204 */
[----:B------:R-:W-:Y:S01]  /*9990*/  FADD.FTZ R186, R7, R74 ;  /* 0x0000004a07ba7221 */ /* 0x000fe20000010000 */
[----:B------:R-:W-:Y:S01]  /*99a0*/  FADD.FTZ R172, R6, R197 ;  /* 0x000000c506ac7221 */ /* 0x000fe20000010000 */
[----:B------:R-:W-:Y:S01]  /*99b0*/  IADD3 R7, R130, 0x20, RZ ;  /* 0x0000002082077810 */ /* 0x000fe20007ffe0ff */
[----:B------:R-:W-:Y:S01]  /*99c0*/  IMAD R6, R100, UR46, RZ ;  /* 0x0000002e64067c24 */ /* 0x000fe2000f8e02ff */
[----:B------:R-:W-:Y:S01]  /*99d0*/  ISETP.GE.AND P0, PT, R152, 0x21, PT ;  /* 0x000000219800780c */ /* 0x000fe20003f06270 */
[----:B------:R-:W-:Y:S01]  /*99e0*/  IMAD.WIDE.U32 R4, R100, UR19, R4 ;  /* 0x0000001364047c25 */ /* 0x000fe2000f8e0004 */
[----:B------:R-:W-:-:S03]  /*99f0*/  LEA.HI.SX32 R184, R7, R130, 0x1b ;  /* 0x0000008207b87211 */ /* 0x000fc600078fdaff */
[-C--:B------:R-:W-:Y:S01]  /*9a00*/  FMUL.FTZ R74, R194, R110.reuse ;  /* 0x0000006ec24a7220 */ /* 0x080fe20000410000 */
[-C--:B------:R-:W-:Y:S01]  /*9a10*/  FMUL.FTZ R182, R195, R110.reuse ;  /* 0x0000006ec3b67220 */ /* 0x080fe20000410000 */
[----:B------:R-:W-:Y:S01]  /*9a20*/  IMAD R7, R101, UR19, R6 ;  /* 0x0000001365077c24 */ /* 0x000fe2000f8e0206 */
[----:B------:R-:W-:Y:S01]  /*9a30*/  IADD3 R197, R130, 0x40, RZ ;  /* 0x0000004082c57810 */ /* 0x000fe20007ffe0ff */
[----:B------:R-:W-:Y:S01]  /*9a40*/  FFMA.FTZ R195, R27, -R110, R164 ;  /* 0x8000006e1bc37223 */ /* 0x000fe200000100a4 */
[----:B------:R-:W-:Y:S01]  /*9a50*/  FMUL.FTZ R6, R72, R74 ;  /* 0x0000004a48067220 */ /* 0x000fe20000410000 */
[----:B------:R-:W-:Y:S01]  /*9a60*/  IADD3 R199, R130, 0x60, RZ ;  /* 0x0000006082c77810 */ /* 0x000fe20007ffe0ff */
[----:B------:R-:W-:Y:S01]  /*9a70*/  BSSY B0, `(.L_x_14443) ;  /* 0x000000e000007945 */ /* 0x000fe20003800000 */
[----:B------:R-:W-:Y:S01]  /*9a80*/  IADD3 R7, R5, R7, RZ ;  /* 0x0000000705077210 */ /* 0x000fe20007ffe0ff */
[----:B------:R-:W-:Y:S01]  /*9a90*/  FFMA.FTZ R201, R195, R182, -R6 ;  /* 0x000000b6c3c97223 */ /* 0x000fe20000010806 */
[----:B------:R-:W-:-:S02]  /*9aa0*/  LEA R5, R184, UR18, 0x2 ;  /* 0x00000012b8057c11 */ /* 0x000fc4000f8e10ff */
[----:B------:R-:W-:Y:S01]  /*9ab0*/  LEA.HI.SX32 R197, R197, R130, 0x1b ;  /* 0x00000082c5c57211 */ /* 0x000fe200078fdaff */
[----:B------:R-:W-:Y:S01]  /*9ac0*/  FADD.FTZ R164, R186, R201 ;  /* 0x000000c9baa47221 */ /* 0x000fe20000010000 */
[C---:B------:R-:W-:Y:S02]  /*9ad0*/  ISETP.GE.AND P1, PT, R152.reuse, 0x41, PT ;  /* 0x000000419800780c */ /* 0x040fe40003f26270 */
[----:B------:R-:W0:Y:S01]  /*9ae0*/  LDS R5, [R5+0x1100] ;  /* 0x0011000005057984 */ /* 0x000e220000000800 */
[----:B------:R-:W-:Y:S02]  /*9af0*/  ISETP.GE.AND P2, PT, R152, 0x61, PT ;  /* 0x000000619800780c */ /* 0x000fe40003f46270 */
[----:B------:R-:W-:Y:S02]  /*9b00*/  MOV R6, R4 ;  /* 0x0000000400067202 */ /* 0x000fe40000000f00 */
[----:B------:R-:W-:Y:S02]  /*9b10*/  LEA.HI.SX32 R199, R199, R130, 0x1b ;  /* 0x00000082c7c77211 */ /* 0x000fe400078fdaff */
[----:B------:R-:W-:Y:S01]  /*9b20*/  LEA R197, R197, UR18, 0x2 ;  /* 0x00000012c5c57c11 */ /* 0x000fe2000f8e10ff */
[----:B------:R-:W-:Y:S06]  /*9b30*/  @!P0 BRA `(.L_x_14444) ;  /* 0x0000000000048947 */ /* 0x000fec0003800000 */
[----:B0-----:R1:W-:Y:S02]  /*9b40*/  REDG.E.ADD.F32.FTZ.RN.STRONG.GPU desc[UR20][R6.64+-0xf80], R5 ;  /* 0xfff08005060079a6 */ /* 0x0013e4000c10f394 */
.L_x_14444:
[----:B------:R-:W-:Y:S05]  /*9b50*/  BSYNC B0 ;  /* 0x0000000000007941 */ /* 0x000fea0003800000 */
.L_x_14443:
[----:B01----:R0:W1:Y:S01]  /*9b60*/  LDS R5, [R197+0x1180] ;  /* 0x00118000c5057984 */ /* 0x0030620000000800 */
[----:B------:R-:W-:Y:S01]  /*9b70*/  BSSY B0, `(.L_x_14445) ;  /* 0x0000004000007945 */ /* 0x000fe20003800000 */
[----:B------:R-:W-:-:S03]  /*9b80*/  LEA R4, R199, UR18, 0x2 ;  /* 0x00000012c7047c11 */ /* 0x000fc6000f8e10ff */
[----:B------:R-:W-:Y:S05]  /*9b90*/  @!P1 BRA `(.L_x_14446) ;  /* 0x0000000000049947 */ /* 0x000fea0003800000 */
[----:B-1----:R2:W-:Y:S02]  /*9ba0*/  REDG.E.ADD.F32.FTZ.RN.STRONG.GPU desc[UR20][R6.64+-0xf00], R5 ;  /* 0xfff10005060079a6 */ /* 0x0025e4000c10f394 */
.L_x_14446:
[----:B------:R-:W-:Y:S05]  /*9bb0*/  BSYNC B0 ;  /* 0x0000000000007941 */ /* 0x000fea0003800000 */
.L_x_14445:
[----:B-12---:R1:W2:Y:S01]  /*9bc0*/  LDS R5, [R4+0x1200] ;  /* 0x0012000004057984 */ /* 0x0062a20000000800 */
[----:B------:R-:W-:Y:S01]  /*9bd0*/  BSSY B0, `(.L_x_14447) ;  /* 0x0000005000007945 */ /* 0x000fe20003800000 */
[C---:B0-----:R-:W-:Y:S02]  /*9be0*/  IADD3 R197, R130.reuse, 0x80, RZ ;  /* 0x0000008082c57810 */ /* 0x041fe40007ffe0ff */
[----:B------:R-:W-:Y:S01]  /*9bf0*/  IADD3 R199, R130, 0xa0, RZ ;  /* 0x000000a082c77810 */ /* 0x000fe20007ffe0ff */
[----:B------:R-:W-:Y:S06]  /*9c00*/  @!P2 BRA `(.L_x_14448) ;  /* 0x000000000004a947 */ /* 0x000fec0003800000 */
[----:B--2---:R0:W-:Y:S02]  /*9c10*/  REDG.E.ADD.F32.FTZ.RN.STRONG.GPU desc[UR20][R6.64+-0xe80], R5 ;  /* 0xfff18005060079a6 */ /* 0x0041e4000c10f394 */
.L_x_14448:
[----:B------:R-:W-:Y:S05]  /*9c20*/  BSYNC B0 ;  /* 0x0000000000007941 */ /* 0x000fea0003800000 */
.L_x_14447:
        /* <DEDUP_REMOVED lines=8> */
[----:B------:R-:W-:Y:S02]  /*9cb0*/  IADD3 R201, R130, 0xe0, RZ ;  /* 0x000000e082c97810 */ /* 0x000fe40007ffe0ff */
        /* <DEDUP_REMOVED lines=9> */
.L_x_14450:
[----:B------:R-:W-:Y:S05]  /*9d50*/  BSYNC B0 ;  /* 0x0000000000007941 */ /* 0x000fea0003800000 */
.L_x_14449:
[----:B01----:R0:W1:Y:S01]  /*9d60*/  LDS R5, [R199+0x1300] ;  /* 0x00130000c7057984 */ /* 0x0030620000000800 */
[----:B------:R-:W-:Y:S01]  /*9d70*/  BSSY B0, `(.L_x_14451) ;  /* 0x0000006000007945 */ /* 0x000fe20003800000 */
[----:B------:R-:W-:Y:S02]  /*9d80*/  IADD3 R197, R130, 0x100, RZ ;  /* 0x0000010082c57810 */ /* 0x000fe40007ffe0ff */
[----:B------:R-:W-:Y:S02]  /*9d90*/  LEA.HI.SX32 R201, R201, R130, 0x1b ;  /* 0x00000082c9c97211 */ /* 0x000fe400078fdaff */
[----:B------:R-:W-:Y:S01]  /*9da0*/  LEA R4, R4, UR18, 0x2 ;  /* 0x0000001204047c11 */ /* 0x000fe2000f8e10ff */
[----:B------:R-:W-:Y:S06]  /*9db0*/  @!P0 BRA `(.L_x_14452) ;  /* 0x0000000000048947 */ /* 0x000fec0003800000 */
[----:B-1----:R2:W-:Y:S02]  /*9dc0*/  REDG.E.ADD.F32.FTZ.RN.STRONG.GPU desc[UR20][R6.64+-0xd80], R5 ;  /* 0xfff28005060079a6 */ /* 0x0025e4000c10f394 */
.L_x_14452:
[----:B------:R-:W-:Y:S05]  /*9dd0*/  BSYNC B0 ;  /* 0x0000000000007941 */ /* 0x000fea0003800000 */
.L_x_14451:
[----:B-12---:R1:W2:Y:S01]  /*9de0*/  LDS R5, [R4+0x1380] ;  /* 0x0013800004057984 */ /* 0x0062a20000000800 */
[----:B------:R-:W-:Y:S01]  /*9df0*/  BSSY B0, `(.L_x_14453) ;  /* 0x0000006000007945 */ /* 0x000fe20003800000 */
[----:B0-----:R-:W-:Y:S02]  /*9e00*/  IADD3 R199, R130, 0x120, RZ ;  /* 0x0000012082c77810 */ /* 0x001fe40007ffe0ff */
[----:B------:R-:W-:Y:S02]  /*9e10*/  LEA.HI.SX32 R197, R197, R130, 0x1b ;  /* 0x00000082c5c57211 */ /* 0x000fe400078fdaff */
[----:B------:R-:W-:Y:S01]  /*9e20*/  LEA R184, R201, UR18, 0x2 ;  /* 0x00000012c9b87c11 */ /* 0x000fe2000f8e10ff */
[----:B------:R-:W-:Y:S06]  /*9e30*/  @!P1 BRA `(.L_x_14454) ;  /* 0x0000000000049947 */ /* 0x000fec0003800000 */
[----:B--2---:R0:W-:Y:S02]  /*9e40*/  REDG.E.ADD.F32.FTZ.RN.STRONG.GPU desc[UR20][R6.64+-0xd00], R5 ;  /* 0xfff30005060079a6 */ /* 0x0041e4000c10f394 */
.L_x_14454:
[----:B------:R-:W-:Y:S05]  /*9e50*/  BSYNC B0 ;  /* 0x0000000000007941 */ /* 0x000fea0003800000 */
.L_x_14453:
[----:B0-2---:R0:W2:Y:S01]  /*9e60*/  LDS R5, [R184+0x1400] ;  /* 0x00140000b8057984 */ /* 0x0050a20000000800 */
[----:B------:R-:W-:Y:S01]  /*9e70*/  BSSY B0, `(.L_x_14455) ;  /* 0x0000006000007945 */ /* 0x000fe20003800000 */
[----:B------:R-:W-:Y:S02]  /*9e80*/  IADD3 R201, R130, 0x140, RZ ;  /* 0x0000014082c97810 */ /* 0x000fe40007ffe0ff */
[----:B------:R-:W-:Y:S02]  /*9e90*/  LEA.HI.SX32 R199, R199, R130, 0x1b ;  /* 0x00000082c7c77211 */ /* 0x000fe400078fdaff */
[----:B------:R-:W-:Y:S01]  /*9ea0*/  LEA R197, R197, UR18, 0x2 ;  /* 0x00000012c5c57c11 */ /* 0x000fe2000f8e10ff */
[----:B------:R-:W-:Y:S06]  /*9eb0*/  @!P2 BRA `(.L_x_14456) ;  /* 0x000000000004a947 */ /* 0x000fec0003800000 */
[----:B--2---:R3:W-:Y:S02]  /*9ec0*/  REDG.E.ADD.F32.FTZ.RN.STRONG.GPU desc[UR20][R6.64+-0xc80], R5 ;  /* 0xfff38005060079a6 */ /* 0x0047e4000c10f394 */
.L_x_14456:
[----:B------:R-:W-:Y:S05]  /*9ed0*/  BSYNC B0 ;  /* 0x0000000000007941 */ /* 0x000fea0003800000 */
.L_x_14455:
[----:B--23--:R2:W3:Y:S01]  /*9ee0*/  LDS R5, [R197+0x1480] ;  /* 0x00148000c5057984 */ /* 0x00c4e20000000800 */
[----:B------:R-:W-:Y:S01]  /*9ef0*/  BSSY B0, `(.L_x_14457) ;  /* 0x0000005000007945 */ /* 0x000fe20003800000 */
[----:B------:R-:W-:Y:S02]  /*9f00*/  LEA.HI.SX32 R201, R201, R130, 0x1b ;  /* 0x00000082c9c97211 */ /* 0x000fe400078fdaff */
[----:B------:R-:W-:Y:S01]  /*9f10*/  LEA R199, R199, UR18, 0x2 ;  /* 0x00000012c7c77c11 */ /* 0x000fe2000f8e10ff */
[----:B------:R-:W-:Y:S06]  /*9f20*/  @!P3 BRA `(.L_x_14458) ;  /* 0x000000000004b947 */ /* 0x000fec0003800000 */
[----:B---3--:R4:W-:Y:S02]  /*9f30*/  REDG.E.ADD.F32.FTZ.RN.STRONG.GPU desc[UR20][R6.64+-0xc00], R5 ;  /* 0xfff40005060079a6 */ /* 0x0089e4000c10f394 */
.L_x_14458:
[----:B------:R-:W-:Y:S05]  /*9f40*/  BSYNC B0 ;  /* 0x0000000000007941 */ /* 0x000fea0003800000 */
.L_x_14457:
[----:B---34-:R3:W4:Y:S01]  /*9f50*/  LDS R5, [R199+0x1500] ;  /* 0x00150000c7057984 */ /* 0x0187220000000800 */
[----:B------:R-:W-:Y:S01]  /*9f60*/  BSSY B0, `(.L_x_14459) ;  /* 0x0000004000007945 */ /* 0x000fe20003800000 */
[----:B------:R-:W-:-:S03]  /*9f70*/  LEA R201, R201, UR18, 0x2 ;  /* 0x00000012c9c97c11 */ /* 0x000fc6000f8e10ff */
[----:B------:R-:W-:Y:S05]  /*9f80*/  @!P4 BRA `(.L_x_14460) ;  /* 0x000000000004c947 */ /* 0x000fea0003800000 */
[----:B----4-:R4:W-:Y:S02]  /*9f90*/  REDG.E.ADD.F32.FTZ.RN.STRONG.GPU desc[UR20][R6.64+-0xb80], R5 ;  /* 0xfff48005060079a6 */ /* 0x0109e4000c10f394 */
.L_x_14460:
[----:B------:R-:W-:Y:S05]  /*9fa0*/  BSYNC B0 ;  /* 0x0000000000007941 */ /* 0x000fea0003800000 */
.L_x_14459:
[----:B----4-:R4:W0:Y:S01]  /*9fb0*/  LDS R5, [R201+0x1580] ;  /* 0x00158000c9057984 */ /* 0x0108220000000800 */
[----:B------:R-:W-:Y:S01]  /*9fc0*/  BSSY B0, `(.L_x_14461) ;  /* 0x0000005000007945 */ /* 0x000fe20003800000 */
[C---:B--2---:R-:W-:Y:S02]  /*9fd0*/  IADD3 R197, R130.reuse, 0x160, RZ ;  /* 0x0000016082c57810 */ /* 0x044fe40007ffe0ff */
[----:B---3--:R-:W-:Y:S01]  /*9fe0*/  IADD3 R199, R130, 0x180, RZ ;  /* 0x0000018082c77810 */ /* 0x008fe20007ffe0ff */
[----:B------:R-:W-:Y:S06]  /*9ff0*/  @!P5 BRA `(.L_x_14462) ;  /* 0x000000000004d947 */ /* 0x000fec0003800000 */
[----:B0-----:R2:W-:Y:S02]  /*a000*/  REDG.E.ADD.F32.FTZ.RN.STRONG.GPU desc[UR20][R6.64+-0xb00], R5 ;  /* 0xfff50005060079a6 */ /* 0x0015e4000c10f394 */
.L_x_14462:
[----:B------:R-:W-:Y:S05]  /*a010*/  BSYNC B0 ;  /* 0x0000000000007941 */ /* 0x000fea0003800000 */
.L_x_14461:
        /* <DEDUP_REMOVED lines=18> */
.L_x_14464:
[----:B------:R-:W-:Y:S05]  /*a140*/  BSYNC B0 ;  /* 0x0000000000007941 */ /* 0x000fea0003800000 */
.L_x_14463:
[----:B01----:R0:W1:Y:S01]  /*a150*/  LDS R5, [R199+0x1680] ;  /* 0x00168000c7057984 */ /* 0x0030620000000800 */
[----:B------:R-:W-:Y:S01]  /*a160*/  BSSY B0, `(.L_x_14465) ;  /* 0x0000006000007945 */ /* 0x000fe20003800000 */
[----:B------:R-:W-:Y:S02]  /*a170*/  IADD3 R197, R130, 0x1e0, RZ ;  /* 0x000001e082c57810 */ /* 0x000fe40007ffe0ff */
[----:B------:R-:W-:Y:S02]  /*a180*/  LEA.HI.SX32 R201, R201, R130, 0x1b ;  /* 0x00000082c9c97211 */ /* 0x000fe400078fdaff */
[----:B------:R-:W-:Y:S01]  /*a190*/  LEA R4, R4, UR18, 0x2 ;  /* 0x0000001204047c11 */ /* 0x000fe2000f8e10ff */
[----:B------:R-:W-:Y:S06]  /*a1a0*/  @!P0 BRA `(.L_x_14466) ;  /* 0x0000000000048947 */ /* 0x000fec0003800000 */
[----:B-1----:R2:W-:Y:S02]  /*a1b0*/  REDG.E.ADD.F32.FTZ.RN.STRONG.GPU desc[UR20][R6.64+-0xa00], R5 ;  /* 0xfff60005060079a6 */ /* 0x0025e4000c10f394 */
.L_x_14466:
[----:B------:R-:W-:Y:S05]  /*a1c0*/  BSYNC B0 ;  /* 0x0000000000007941 */ /* 0x000fea0003800000 */
.L_x_14465:
[----:B-12---:R1:W2:Y:S01]  /*a1d0*/  LDS R5, [R4+0x1700] ;  /* 0x0017000004057984 */ /* 0x0062a20000000800 */
[----:B------:R-:W-:Y:S01]  /*a1e0*/  BSSY B0, `(.L_x_14467) ;  /* 0x0000006000007945 */ /* 0x000fe20003800000 */
[----:B------:R-:W-:Y:S02]  /*a1f0*/  IADD3 R203, R130, 0x200, RZ ;  /* 0x0000020082cb7810 */ /* 0x000fe40007ffe0ff */
[----:B------:R-:W-:Y:S02]  /*a200*/  LEA.HI.SX32 R197, R197, R130, 0x1b ;  /* 0x00000082c5c57211 */ /* 0x000fe400078fdaff */
[----:B------:R-:W-:Y:S01]  /*a210*/  LEA R201, R201, UR18, 0x2 ;  /* 0x00000012c9c97c11 */ /* 0x000fe2000f8e10ff */
[----:B------:R-:W-:Y:S06]  /*a220*/  @!P1 BRA `(.L_x_14468) ;  /* 0x0000000000049947 */ /* 0x000fec0003800000 */
[----:B--2---:R3:W-:Y:S02]  /*a230*/  REDG.E.ADD.F32.FTZ.RN.STRONG.GPU desc[UR20][R6.64+-0x980], R5 ;  /* 0xfff68005060079a6 */ /* 0x0047e4000c10f394 */
.L_x_14468:
[----:B------:R-:W-:Y:S05]  /*a240*/  BSYNC B0 ;  /* 0x0000000000007941 */ /* 0x000fea0003800000 */
.L_x_14467:
[----:B--23--:R2:W3:Y:S01]  /*a250*/  LDS R5, [R201+0x1780] ;  /* 0x00178000c9057984 */ /* 0x00c4e20000000800 */
[----:B------:R-:W-:Y:S01]  /*a260*/  BSSY B0, `(.L_x_14469) ;  /* 0x0000006000007945 */ /* 0x000fe20003800000 */
[----:B0-----:R-:W-:Y:S02]  /*a270*/  IADD3 R199, R130, 0x220, RZ ;  /* 0x0000022082c77810 */ /* 0x001fe40007ffe0ff */
[----:B-1----:R-:W-:Y:S02]  /*a280*/  LEA.HI.SX32 R4, R203, R130, 0x1b ;  /* 0x00000082cb047211 */ /* 0x002fe400078fdaff */
[----:B------:R-:W-:Y:S01]  /*a290*/  LEA R197, R197, UR18, 0x2 ;  /* 0x00000012c5c57c11 */ /* 0x000fe2000f8e10ff */
[----:B------:R-:W-:Y:S06]  /*a2a0*/  @!P2 BRA `(.L_x_14470) ;  /* 0x000000000004a947 */ /* 0x000fec0003800000 */
[----:B---3--:R0:W-:Y:S02]  /*a2b0*/  REDG.E.ADD.F32.FTZ.RN.STRONG.GPU desc[UR20][R6.64+-0x900], R5 ;  /* 0xfff70005060079a6 */ /* 0x0081e4000c10f394 */
.L_x_14470:
[----:B------:R-:W-:Y:S05]  /*a2c0*/  BSYNC B0 ;  /* 0x0000000000007941 */ /* 0x000fea0003800000 */
.L_x_14469:
[----:B0--3--:R0:W1:Y:S01]  /*a2d0*/  LDS R5, [R197+0x1800] ;  /* 0x00180000c5057984 */ /* 0x0090620000000800 */
[----:B------:R-:W-:Y:S01]  /*a2e0*/  BSSY B0, `(.L_x_14471) ;  /* 0x0000005000007945 */ /* 0x000fe20003800000 */
[----:B------:R-:W-:Y:S02]  /*a2f0*/  LEA.HI.SX32 R199, R199, R130, 0x1b ;  /* 0x00000082c7c77211 */ /* 0x000fe400078fdaff */
[----:B------:R-:W-:Y:S01]  /*a300*/  LEA R4, R4, UR18, 0x2 ;  /* 0x0000001204047c11 */ /* 0x000fe2000f8e10ff */
[----:B------:R-:W-:Y:S06]  /*a310*/  @!P3 BRA `(.L_x_14472) ;  /* 0x000000000004b947 */ /* 0x000fec0003800000 */
[----:B-1----:R3:W-:Y:S02]  /*a320*/  REDG.E.ADD.F32.FTZ.RN.STRONG.GPU desc[UR20][R6.64+-0x880], R5 ;  /* 0xfff78005060079a6 */ /* 0x0027e4000c10f394 */
.L_x_14472:
[----:B------:R-:W-:Y:S05]  /*a330*/  BSYNC B0 ;  /* 0x0000000000007941 */ /* 0x000fea0003800000 */
.L_x_14471:
[----:B-1-3--:R1:W3:Y:S01]  /*a340*/  LDS R5, [R4+0x1880] ;  /* 0x0018800004057984 */ /* 0x00a2e20000000800 */
[----:B------:R-:W-:Y:S01]  /*a350*/  BSSY B0, `(.L_x_14473) ;  /* 0x0000004000007945 */ /* 0x000fe20003800000 */
[----:B------:R-:W-:-:S03]  /*a360*/  LEA R184, R199, UR18, 0x2 ;  /* 0x00000012c7b87c11 */ /* 0x000fc6000f8e10ff */
[----:B------:R-:W-:Y:S05]  /*a370*/  @!P4 BRA `(.L_x_14474) ;  /* 0x000000000004c947 */ /* 0x000fea0003800000 */
[----:B---3--:R4:W-:Y:S02]  /*a380*/  REDG.E.ADD.F32.FTZ.RN.STRONG.GPU desc[UR20][R6.64+-0x800], R5 ;  /* 0xfff80005060079a6 */ /* 0x0089e4000c10f394 */
.L_x_14474:
[----:B------:R-:W-:Y:S05]  /*a390*/  BSYNC B0 ;  /* 0x0000000000007941 */ /* 0x000fea0003800000 */
.L_x_14473:
[----:B---34-:R3:W4:Y:S01]  /*a3a0*/  LDS R5, [R184+0x1900] ;  /* 0x00190000b8057984 */ /* 0x0187220000000800 */
[----:B------:R-:W-:Y:S01]  /*a3b0*/  BSSY B0, `(.L_x_14475) ;  /* 0x0000005000007945 */ /* 0x000fe20003800000 */
[C---:B0-----:R-:W-:Y:S02]  /*a3c0*/  IADD3 R197, R130.reuse, 0x240, RZ ;  /* 0x0000024082c57810 */ /* 0x041fe40007ffe0ff */
[----:B------:R-:W-:Y:S01]  /*a3d0*/  IADD3 R199, R130, 0x260, RZ ;  /* 0x0000026082c77810 */ /* 0x000fe20007ffe0ff */
[----:B------:R-:W-:Y:S06]  /*a3e0*/  @!P5 BRA `(.L_x_14476) ;  /* 0x000000000004d947 */ /* 0x000fec0003800000 */
[----:B----4-:R0:W-:Y:S02]  /*a3f0*/  REDG.E.ADD.F32.FTZ.RN.STRONG.GPU desc[UR20][R6.64+-0x780], R5 ;  /* 0xfff88005060079a6 */ /* 0x0101e4000c10f394 */
.L_x_14476:
[----:B------:R-:W-:Y:S05]  /*a400*/  BSYNC B0 ;  /* 0x0000000000007941 */ /* 0x000fea0003800000 */
.L_x_14475:
[----:B0---4-:R-:W-:Y:S01]  /*a410*/  IADD3 R5, R130, 0x280, RZ ;  /* 0x0000028082057810 */ /* 0x011fe20007ffe0ff */
[----:B------:R-:W-:Y:S01]  /*a420*/  BSSY B0, `(.L_x_14477) ;  /* 0x0000011000007945 */ /* 0x000fe20003800000 */
[-C--:B------:R-:W-:Y:S02]  /*a430*/  LEA.HI.SX32 R197, R197, R130.reuse, 0x1b ;  /* 0x00000082c5c57211 */ /* 0x080fe400078fdaff */
[-C--:B-1----:R-:W-:Y:S02]  /*a440*/  LEA.HI.SX32 R4, R5, R130.reuse, 0x1b ;  /* 0x0000008205047211 */ /* 0x082fe400078fdaff */
[----:B------:R-:W-:Y:S02]  /*a450*/  LEA R5, R197, UR18, 0x2 ;  /* 0x00000012c5057c11 */ /* 0x000fe4000f8e10ff */
[----:B------:R-:W-:Y:S02]  /*a460*/  ISETP.GE.AND P6, PT, R152, 0x241, PT ;  /* 0x000002419800780c */ /* 0x000fe40003fc6270 */
[----:B------:R-:W-:-:S02]  /*a470*/  LEA.HI.SX32 R199, R199, R130, 0x1b ;  /* 0x00000082c7c77211 */ /* 0x000fc400078fdaff */
[----:B------:R-:W0:Y:S01]  /*a480*/  LDS R5, [R5+0x1980] ;  /* 0x0019800005057984 */ /* 0x000e220000000800 */
[----:B--2---:R-:W-:Y:S02]  /*a490*/  IADD3 R201, R130, 0x2a0, RZ ;  /* 0x000002a082c97810 */ /* 0x004fe40007ffe0ff */
        /* <DEDUP_REMOVED lines=9> */
.L_x_14478:
[----:B------:R-:W-:Y:S05]  /*a530*/  BSYNC B0 ;  /* 0x0000000000007941 */ /* 0x000fea0003800000 */
.L_x_14477:
[----:B01----:R0:W1:Y:S01]  /*a540*/  LDS R5, [R199+0x1a00] ;  /* 0x001a0000c7057984 */ /* 0x0030620000000800 */
[----:B------:R-:W-:Y:S01]  /*a550*/  BSSY B0, `(.L_x_14479) ;  /* 0x0000006000007945 */ /* 0x000fe20003800000 */
[----:B------:R-:W-:Y:S02]  /*a560*/  IADD3 R197, R130, 0x2c0, RZ ;  /* 0x000002c082c57810 */ /* 0x000fe40007ffe0ff */
[----:B------:R-:W-:Y:S02]  /*a570*/  LEA.HI.SX32 R201, R201, R130, 0x1b ;  /* 0x00000082c9c97211 */ /* 0x000fe400078fdaff */
[----:B------:R-:W-:Y:S01]  /*a580*/  LEA R4, R4, UR18, 0x2 ;  /* 0x0000001204047c11 */ /* 0x000fe2000f8e10ff */
[----:B------:R-:W-:Y:S06]  /*a590*/  @!P0 BRA `(.L_x_14480) ;  /* 0x0000000000048947 */ /* 0x000fec0003800000 */
[----:B-1----:R2:W-:Y:S02]  /*a5a0*/  REDG.E.ADD.F32.FTZ.RN.STRONG.GPU desc[UR20][R6.64+-0x680], R5 ;  /* 0xfff98005060079a6 */ /* 0x0025e4000c10f394 */
.L_x_14480:
[----:B------:R-:W-:Y:S05]  /*a5b0*/  BSYNC B0 ;  /* 0x0000000000007941 */ /* 0x000fea0003800000 */
.L_x_14479:
[----:B-12---:R1:W2:Y:S01]  /*a5c0*/  LDS R5, [R4+0x1a80] ;  /* 0x001a800004057984 */ /* 0x0062a20000000800 */
[----:B------:R-:W-:Y:S01]  /*a5d0*/  BSSY B0, `(.L_x_14481) ;  /* 0x0000006000007945 */ /* 0x000fe20003800000 */
[----:B0-----:R-:W-:Y:S02]  /*a5e0*/  IADD3 R199, R130, 0x2e0, RZ ;  /* 0x000002e082c77810 */ /* 0x001fe40007ffe0ff */
[----:B------:R-:W-:Y:S02]  /*a5f0*/  LEA.HI.SX32 R197, R197, R130, 0x1b ;  /* 0x00000082c5c57211 */ /* 0x000fe400078fdaff */
[----:B---3--:R-:W-:Y:S01]  /*a600*/  LEA R184, R201, UR18, 0x2 ;  /* 0x00000012c9b87c11 */ /* 0x008fe2000f8e10ff */
[----:B------:R-:W-:Y:S06]  /*a610*/  @!P1 BRA `(.L_x_14482) ;  /* 0x0000000000049947 */ /* 0x000fec0003800000 */
[----:B--2---:R0:W-:Y:S02]  /*a620*/  REDG.E.ADD.F32.FTZ.RN.STRONG.GPU desc[UR20][R6.64+-0x600], R5 ;  /* 0xfffa0005060079a6 */ /* 0x0041e4000c10f394 */
.L_x_14482:
[----:B------:R-:W-:Y:S05]  /*a630*/  BSYNC B0 ;  /* 0x0000000000007941 */ /* 0x000fea0003800000 */
.L_x_14481:
[----:B0-2---:R0:W2:Y:S01]  /*a640*/  LDS R5, [R184+0x1b00] ;  /* 0x001b0000b8057984 */ /* 0x0050a20000000800 */
[----:B------:R-:W-:Y:S01]  /*a650*/  BSSY B0, `(.L_x_14483) ;  /* 0x0000006000007945 */ /* 0x000fe20003800000 */
[----:B------:R-:W-:Y:S02]  /*a660*/  IADD3 R201, R130, 0x300, RZ ;  /* 0x0000030082c97810 */ /* 0x000fe40007ffe0ff */
[----:B------:R-:W-:Y:S02]  /*a670*/  LEA.HI.SX32 R199, R199, R130, 0x1b ;  /* 0x00000082c7c77211 */ /* 0x000fe400078fdaff */
[----:B------:R-:W-:Y:S01]  /*a680*/  LEA R197, R197, UR18, 0x2 ;  /* 0x00000012c5c57c11 */ /* 0x000fe2000f8e10ff */
[----:B------:R-:W-:Y:S06]  /*a690*/  @!P2 BRA `(.L_x_14484) ;  /* 0x000000000004a947 */ /* 0x000fec0003800000 */
[----:B--2---:R3:W-:Y:S02]  /*a6a0*/  REDG.E.ADD.F32.FTZ.RN.STRONG.GPU desc[UR20][R6.64+-0x580], R5 ;  /* 0xfffa8005060079a6 */ /* 0x0047e4000c10f394 */
.L_x_14484:
[----:B------:R-:W-:Y:S05]  /*a6b0*/  BSYNC B0 ;  /* 0x0000000000007941 */ /* 0x000fea0003800000 */
.L_x_14483:
[----:B--23--:R2:W3:Y:S01]  /*a6c0*/  LDS R5, [R197+0x1b80] ;  /* 0x001b8000c5057984 */ /* 0x00c4e20000000800 */
[----:B------:R-:W-:Y:S01]  /*a6d0*/  BSSY B0, `(.L_x_14485) ;  /* 0x0000005000007945 */ /* 0x000fe20003800000 */
[----:B------:R-:W-:Y:S02]  /*a6e0*/  LEA.HI.SX32 R201, R201, R130, 0x1b ;  /* 0x00000082c9c97211 */ /* 0x000fe400078fdaff */
[----:B------:R-:W-:Y:S01]  /*a6f0*/  LEA R199, R199, UR18, 0x2 ;  /* 0x00000012c7c77c11 */ /* 0x000fe2000f8e10ff */
[----:B------:R-:W-:Y:S06]  /*a700*/  @!P3 BRA `(.L_x_14486) ;  /* 0x000000000004b947 */ /* 0x000fec0003800000 */
[----:B---3--:R4:W-:Y:S02]  /*a710*/  REDG.E.ADD.F32.FTZ.RN.STRONG.GPU desc[UR20][R6.64+-0x500], R5 ;  /* 0xfffb0005060079a6 */ /* 0x0089e4000c10f394 */
.L_x_14486:
[----:B------:R-:W-:Y:S05]  /*a720*/  BSYNC B0 ;  /* 0x0000000000007941 */ /* 0x000fea0003800000 */
.L_x_14485:
[----:B---34-:R3:W4:Y:S01]  /*a730*/  LDS R5, [R199+0x1c00] ;  /* 0x001c0000c7057984 */ /* 0x0187220000000800 */
[----:B------:R-:W-:Y:S01]  /*a740*/  BSSY B0, `(.L_x_14487) ;  /* 0x0000004000007945 */ /* 0x000fe20003800000 */
[----:B------:R-:W-:-:S03]  /*a750*/  LEA R201, R201, UR18, 0x2 ;  /* 0x00000012c9c97c11 */ /* 0x000fc6000f8e10ff */
[----:B------:R-:W-:Y:S05]  /*a760*/  @!P4 BRA `(.L_x_14488) ;  /* 0x000000000004c947 */ /* 0x000fea0003800000 */
[----:B----4-:R4:W-:Y:S02]  /*a770*/  REDG.E.ADD.F32.FTZ.RN.STRONG.GPU desc[UR20][R6.64+-0x480], R5 ;  /* 0xfffb8005060079a6 */ /* 0x0109e4000c10f394 */
.L_x_14488:
[----:B------:R-:W-:Y:S05]  /*a780*/  BSYNC B0 ;  /* 0x0000000000007941 */ /* 0x000fea0003800000 */
.L_x_14487:
[----:B----4-:R4:W0:Y:S01]  /*a790*/  LDS R5, [R201+0x1c80] ;  /* 0x001c8000c9057984 */ /* 0x0108220000000800 */
[----:B------:R-:W-:Y:S01]  /*a7a0*/  BSSY B0, `(.L_x_14489) ;  /* 0x0000005000007945 */ /* 0x000fe20003800000 */
[C---:B--2---:R-:W-:Y:S02]  /*a7b0*/  IADD3 R197, R130.reuse, 0x320, RZ ;  /* 0x0000032082c57810 */ /* 0x044fe40007ffe0ff */
[----:B---3--:R-:W-:Y:S01]  /*a7c0*/  IADD3 R199, R130, 0x340, RZ ;  /* 0x0000034082c77810 */ /* 0x008fe20007ffe0ff */
[----:B------:R-:W-:Y:S06]  /*a7d0*/  @!P5 BRA `(.L_x_14490) ;  /* 0x000000000004d947 */ /* 0x000fec0003800000 */
[----:B0-----:R2:W-:Y:S02]  /*a7e0*/  REDG.E.ADD.F32.FTZ.RN.STRONG.GPU desc[UR20][R6.64+-0x400], R5 ;  /* 0xfffc0005060079a6 */ /* 0x0015e4000c10f394 */
.L_x_14490:
[----:B------:R-:W-:Y:S05]  /*a7f0*/  BSYNC B0 ;  /* 0x0000000000007941 */ /* 0x000fea0003800000 */
.L_x_14489:
        /* <DEDUP_REMOVED lines=18> */
.L_x_14492:
[----:B------:R-:W-:Y:S05]  /*a920*/  BSYNC B0 ;  /* 0x0000000000007941 */ /* 0x000fea0003800000 */
.L_x_14491:
[----:B01----:R0:W1:Y:S01]  /*a930*/  LDS R5, [R199+0x1d80] ;  /* 0x001d8000c7057984 */ /* 0x0030620000000800 */
[----:B------:R-:W-:Y:S01]  /*a940*/  BSSY B0, `(.L_x_14493) ;  /* 0x0000006000007945 */ /* 0x000fe20003800000 */
[----:B------:R-:W-:Y:S02]  /*a950*/  IADD3 R197, R130, 0x3a0, RZ ;  /* 0x000003a082c57810 */ /* 0x000fe40007ffe0ff */
[----:B------:R-:W-:Y:S02]  /*a960*/  LEA.HI.SX32 R201, R201, R130, 0x1b ;  /* 0x00000082c9c97211 */ /* 0x000fe400078fdaff */
[----:B------:R-:W-:Y:S01]  /*a970*/  LEA R4, R4, UR18, 0x2 ;  /* 0x0000001204047c11 */ /* 0x000fe2000f8e10ff */
[----:B------:R-:W-:Y:S06]  /*a980*/  @!P0 BRA `(.L_x_14494) ;  /* 0x0000000000048947 */ /* 0x000fec0003800000 */
[----:B-1----:R2:W-:Y:S02]  /*a990*/  REDG.E.ADD.F32.FTZ.RN.STRONG.GPU desc[UR20][R6.64+-0x300], R5 ;  /* 0xfffd0005060079a6 */ /* 0x0025e4000c10f394 */
.L_x_14494:
[----:B------:R-:W-:Y:S05]  /*a9a0*/  BSYNC B0 ;  /* 0x0000000000007941 */ /* 0x000fea0003800000 */
.L_x_14493:
[----:B-12---:R1:W2:Y:S01]  /*a9b0*/  LDS R5, [R4+0x1e00] ;  /* 0x001e000004057984 */ /* 0x0062a20000000800 */
[----:B------:R-:W-:Y:S01]  /*a9c0*/  BSSY B0, `(.L_x_14495) ;  /* 0x0000006000007945 */ /* 0x000fe20003800000 */
[----:B0-----:R-:W-:Y:S02]  /*a9d0*/  IADD3 R199, R130, 0x3c0, RZ ;  /* 0x000003c082c77810 */ /* 0x001fe40007ffe0ff */
[----:B------:R-:W-:Y:S02]  /*a9e0*/  LEA.HI.SX32 R197, R197, R130, 0x1b ;  /* 0x00000082c5c57211 */ /* 0x000fe400078fdaff */
[----:B------:R-:W-:Y:S01]  /*a9f0*/  LEA R152, R201, UR18, 0x2 ;  /* 0x00000012c9987c11 */ /* 0x000fe2000f8e10ff */
[----:B------:R-:W-:Y:S06]  /*aa00*/  @!P1 BRA `(.L_x_14496) ;  /* 0x0000000000049947 */ /* 0x000fec0003800000 */
[----:B--2---:R0:W-:Y:S02]  /*aa10*/  REDG.E.ADD.F32.FTZ.RN.STRONG.GPU desc[UR20][R6.64+-0x280], R5 ;  /* 0xfffd8005060079a6 */ /* 0x0041e4000c10f394 */
.L_x_14496:
[----:B------:R-:W-:Y:S05]  /*aa20*/  BSYNC B0 ;  /* 0x0000000000007941 */ /* 0x000fea0003800000 */
.L_x_14495:
[----:B0-2---:R0:W2:Y:S01]  /*aa30*/  LDS R5, [R152+0x1e80] ;  /* 0x001e800098057984 */ /* 0x0050a20000000800 */
[----:B------:R-:W-:Y:S01]  /*aa40*/  BSSY B0, `(.L_x_14497) ;  /* 0x0000006000007945 */ /* 0x000fe20003800000 */
[----:B------:R-:W-:Y:S02]  /*aa50*/  IADD3 R201, R130, 0x3e0, RZ ;  /* 0x000003e082c97810 */ /* 0x000fe40007ffe0ff */
[----:B------:R-:W-:Y:S02]  /*aa60*/  LEA.HI.SX32 R199, R199, R130, 0x1b ;  /* 0x00000082c7c77211 */ /* 0x000fe400078fdaff */
[----:B------:R-:W-:Y:S01]  /*aa70*/  LEA R197, R197, UR18, 0x2 ;  /* 0x00000012c5c57c11 */ /* 0x000fe2000f8e10ff */
[----:B------:R-:W-:Y:S06]  /*aa80*/  @!P2 BRA `(.L_x_14498) ;  /* 0x000000000004a947 */ /* 0x000fec0003800000 */
[----:B--2---:R3:W-:Y:S02]  /*aa90*/  REDG.E.ADD.F32.FTZ.RN.STRONG.GPU desc[UR20][R6.64+-0x200], R5 ;  /* 0xfffe0005060079a6 */ /* 0x0047e4000c10f394 */
.L_x_14498:
[----:B------:R-:W-:Y:S05]  /*aaa0*/  BSYNC B0 ;  /* 0x0000000000007941 */ /* 0x000fea0003800000 */
.L_x_14497:
[----:B------:R-:W4:Y:S01]  /*aab0*/  LDS R197, [R197+0x1f00] ;  /* 0x001f0000c5c57984 */ /* 0x000f220000000800 */
[----:B------:R-:W-:Y:S01]  /*aac0*/  BSSY B0, `(.L_x_14499) ;  /* 0x0000006000007945 */ /* 0x000fe20003800000 */
[----:B------:R-:W-:Y:S01]  /*aad0*/  LEA.HI.SX32 R201, R201, R130, 0x1b ;  /* 0x00000082c9c97211 */ /* 0x000fe200078fdaff */
[----:B--23--:R-:W-:Y:S01]  /*aae0*/  FMUL.FTZ R5, R72, R182 ;  /* 0x000000b648057220 */ /* 0x00cfe20000410000 */
[----:B------:R-:W-:Y:S01]  /*aaf0*/  LEA R199, R199, UR18, 0x2 ;  /* 0x00000012c7c77c11 */ /* 0x000fe2000f8e10ff */
[----:B------:R-:W-:Y:S06]  /*ab00*/  @!P3 BRA `(.L_x_14500) ;  /* 0x000000000004b947 */ /* 0x000fec0003800000 */
[----:B----4-:R2:W-:Y:S02]  /*ab10*/  REDG.E.ADD.F32.FTZ.RN.STRONG.GPU desc[UR20][R6.64+-0x180], R197 ;  /* 0xfffe80c5060079a6 */ /* 0x0105e4000c10f394 */
.L_x_14500:
[----:B------:R-:W-:Y:S05]  /*ab20*/  BSYNC B0 ;  /* 0x0000000000007941 */ /* 0x000fea0003800000 */
.L_x_14499:
[----:B--2-4-:R-:W-:Y:S01]  /*ab30*/  FFMA.FTZ R197, R74, R195, R5 ;  /* 0x000000c34ac57223 */ /* 0x014fe20000010005 */
[----:B------:R-:W-:Y:S01]  /*ab40*/  BSSY B0, `(.L_x_14501) ;  /* 0x0000005000007945 */ /* 0x000fe20003800000 */
[----:B------:R2:W3:Y:S01]  /*ab50*/  LDS R5, [R199+0x1f80] ;  /* 0x001f8000c7057984 */ /* 0x0004e20000000800 */
[----:B------:R-:W-:Y:S02]  /*ab60*/  LEA R201, R201, UR18, 0x2 ;  /* 0x00000012c9c97c11 */ /* 0x000fe4000f8e10ff */
[----:B------:R-:W-:Y:S05]  /*ab70*/  @!P4 BRA `(.L_x_14502) ;  /* 0x000000000004c947 */ /* 0x000fea0003800000 */
[----:B---3--:R4:W-:Y:S02]  /*ab80*/  REDG.E.ADD.F32.FTZ.RN.STRONG.GPU desc[UR20][R6.64+-0x100], R5 ;  /* 0xffff0005060079a6 */ /* 0x0089e4000c10f394 */
.L_x_14502:
[----:B------:R-:W-:Y:S05]  /*ab90*/  BSYNC B0 ;  /* 0x0000000000007941 */ /* 0x000fea0003800000 */
.L_x_14501:
[----:B---34-:R3:W4:Y:S01]  /*aba0*/  LDS R5, [R201+0x2000] ;  /* 0x00200000c9057984 */ /* 0x0187220000000800 */
[----:B------:R-:W-:Y:S01]  /*abb0*/  BSSY B0, `(.L_x_14503) ;  /* 0x0000004000007945 */ /* 0x000fe20003800000 */
[----:B-1----:R-:W-:-:S03]  /*abc0*/  FADD.FTZ R4, R172, R197 ;  /* 0x000000c5ac047221 */ /* 0x002fc60000010000 */
[----:B------:R-:W-:Y:S05]  /*abd0*/  @!P5 BRA `(.L_x_14504) ;  /* 0x000000000004d947 */ /* 0x000fea0003800000 */
[----:B----4-:R1:W-:Y:S02]  /*abe0*/  REDG.E.ADD.F32.FTZ.RN.STRONG.GPU desc[UR20][R6.64+-0x80], R5 ;  /* 0xffff8005060079a6 */ /* 0x0103e4000c10f394 */
.L_x_14504:
[----:B------:R-:W-:Y:S05]  /*abf0*/  BSYNC B0 ;  /* 0x0000000000007941 */ /* 0x000fea0003800000 */
.L_x_14503:
[----:B0-----:R-:W0:Y:S01]  /*ac00*/  SHFL.DOWN PT, R152, R164, 0x1, 0x1f ;  /* 0x08201f00a4987f89 */ /* 0x001e2200000e0000 */
[----:B------:R-:W-:Y:S01]  /*ac10*/  ISETP.GT.AND P0, PT, R128, 0x1e, PT ;  /* 0x0000001e8000780c */ /* 0x000fe20003f04270 */
[----:B------:R-:W-:Y:S01]  /*ac20*/  FMUL.FTZ R171, R80, R171 ;  /* 0x000000ab50ab7220 */ /* 0x000fe20000410000 */
[----:B-1--4-:R-:W-:Y:S01]  /*ac30*/  MOV R5, R164 ;  /* 0x000000a400057202 */ /* 0x012fe20000000f00 */
[----:B--2---:R-:W1:Y:S01]  /*ac40*/  SHFL.DOWN PT, R199, R0, 0x1, 0x1f ;  /* 0x08201f0000c77f89 */ /* 0x004e6200000e0000 */
[----:B------:R-:W-:Y:S01]  /*ac50*/  MOV R6, R0 ;  /* 0x0000000000067202 */ /* 0x000fe20000000f00 */
[----:B------:R-:W-:Y:S01]  /*ac60*/  FFMA.FTZ R150, R150, R161, R171 ;  /* 0x000000a196967223 */ /* 0x000fe200000100ab */
[----:B------:R-:W-:Y:S01]  /*ac70*/  MOV R7, R170 ;  /* 0x000000aa00077202 */ /* 0x000fe20000000f00 */
[----:B------:R-:W2:Y:S01]  /*ac80*/  SHFL.DOWN PT, R172, R170, 0x1, 0x1f ;  /* 0x08201f00aaac7f89 */ /* 0x000ea200000e0000 */
[----:B------:R-:W-:Y:S01]  /*ac90*/  FMUL.FTZ R145, R78, R145 ;  /* 0x000000914e917220 */ /* 0x000fe20000410000 */
[----:B------:R-:W-:Y:S01]  /*aca0*/  FMUL.FTZ R154, R85, R154 ;  /* 0x0000009a559a7220 */ /* 0x000fe20000410000 */
[----:B------:R-:W-:Y:S01]  /*acb0*/  FMUL.FTZ R143, R72, R143 ;  /* 0x0000008f488f7220 */ /* 0x000fe20000410000 */
[----:B------:R-:W4:Y:S01]  /*acc0*/  SHFL.DOWN PT, R197, R4, 0x1, 0x1f ;  /* 0x08201f0004c57f89 */ /* 0x000f2200000e0000 */
        /* <DEDUP_REMOVED lines=109> */
[----:B----4-:R-:W-:-:S02]  /*b3a0*/  @!P0 FADD.FTZ R4, R4, R79 ;  /* 0x0000004f04048221 */ /* 0x010fc40000010000 */
[----:B------:R-:W1:Y:S01]  /*b3b0*/  SHFL.DOWN PT, R72, R7, 0x10, 0x1f ;  /* 0x0a001f0007487f89 */ /* 0x000e6200000e0000 */
[----:B------:R-:W-:-:S03]  /*b3c0*/  ISETP.GT.AND P0, PT, R128, 0xf, PT ;  /* 0x0000000f8000780c */ /* 0x000fc60003f04270 */
[----:B------:R-:W2:Y:S04]  /*b3d0*/  SHFL.DOWN PT, R79, R6, 0x10, 0x1f ;  /* 0x0a001f00064f7f89 */ /* 0x000ea800000e0000 */
[----:B------:R-:W4:Y:S06]  /*b3e0*/  SHFL.DOWN PT, R3, R4, 0x10, 0x1f ;  /* 0x0a001f0004037f89 */ /* 0x000f2c00000e0000 */
[----:B0-----:R-:W-:Y:S01]  /*b3f0*/  @!P0 FADD.FTZ R5, R5, R0 ;  /* 0x0000000005058221 */ /* 0x001fe20000010000 */
[----:B-1----:R-:W-:Y:S01]  /*b400*/  @!P0 FADD.FTZ R7, R7, R72 ;  /* 0x0000004807078221 */ /* 0x002fe20000010000 */
[----:B--2---:R-:W-:Y:S01]  /*b410*/  @!P0 FADD.FTZ R6, R6, R79 ;  /* 0x0000004f06068221 */ /* 0x004fe20000010000 */
        /* <DEDUP_REMOVED lines=15> */
.L_x_14506:
[----:B------:R-:W-:Y:S05]  /*b510*/  BSYNC B0 ;  /* 0x0000000000007941 */ /* 0x000fea0003800000 */
.L_x_14505:
[----:B------:R-:W-:Y:S02]  /*b520*/  UIADD3 UR7, UR7, 0x1, URZ ;  /* 0x0000000107077890 */ /* 0x000fe4000fffe03f */
[----:B------:R-:W-:Y:S02]  /*b530*/  UIADD3 UR8, UP1, UR8, 0x1, URZ ;  /* 0x0000000108087890 */ /* 0x000fe4000ff3e03f */
[----:B------:R-:W-:Y:S02]  /*b540*/  UISETP.GE.AND UP0, UPT, UR7, UR53, UPT ;  /* 0x000000350700728c */ /* 0x000fe4000bf06270 */
[----:B------:R-:W-:-:S04]  /*b550*/  UIADD3.X UR9, URZ, UR9, URZ, UP1, !UPT ;  /* 0x000000093f097290 */ /* 0x000fc80008ffe43f */
[----:B------:R-:W-:-:S13]  /*b560*/  PLOP3.LUT P0, PT, PT, PT, UP0, 0x80, 0x0 ;  /* 0x000000000000781c */ /* 0x000fda0003f0f008 */
[----:B------:R-:W-:Y:S05]  /*b570*/  @!P0 BRA `(.L_x_14507) ;  /* 0xffffff8000048947 */ /* 0x000fea000383ffff */
.L_x_14428:
[----:B------:R-:W-:Y:S01]  /*b580*/  BAR.SYNC.DEFER_BLOCKING 0x0 ;  /* 0x0000000000007b1d */ /* 0x000fe20000010000 */
[----:B------:R-:W-:Y:S01]  /*b590*/  HFMA2.MMA R3, -RZ, RZ, 0, 9.5367431640625e-07 ;  /* 0x00000010ff037435 */ /* 0x000fe200000001ff */
[C---:B------:R-:W-:Y:S02]  /*b5a0*/  LEA R29, R128.reuse, UR18, 0x4 ;  /* 0x00000012801d7c11 */ /* 0x040fe4000f8e20ff */
[----:B------:R-:W-:Y:S01]  /*b5b0*/  LEA R28, R128, UR18, 0x6 ;  /* 0x00000012801c7c11 */ /* 0x000fe2000f8e30ff */
[----:B------:R-:W-:Y:S02]  /*b5c0*/  UIADD3 UR7, UR13, -0x1, URZ ;  /* 0xffffffff0d077890 */ /* 0x000fe4000fffe03f */
[----:B------:R-:W-:Y:S02]  /*b5d0*/  USHF.R.S32.HI UR30, URZ, 0x1f, UR11 ;  /* 0x0000001f3f1e7899 */ /* 0x000fe4000801140b */
[----:B------:R-:W-:Y:S02]  /*b5e0*/  USHF.R.S32.HI UR27, URZ, 0x1f, UR10 ;  /* 0x0000001f3f1b7899 */ /* 0x000fe4000801140a */
[----:B------:R-:W-:Y:S01]  /*b5f0*/  IMAD.WIDE R2, R126, R3, UR24 ;  /* 0x000000187e027e25 */ /* 0x000fe2000f8e0203 */
[----:B------:R-:W-:Y:S01]  /*b600*/  ULDC.64 UR18, c[0x0][0x388] ;  /* 0x0000e20000127ab9 */ /* 0x000fe20000000a00 */
[----:B------:R-:W-:-:S03]  /*b610*/  ULDC.64 UR28, c[0x0][0x390] ;  /* 0x0000e400001c7ab9 */ /* 0x000fc60000000a00 */
[----:B01----:R-:W2:Y:S04]  /*b620*/  LDG.E.128 R4, desc[UR20][R2.64] ;  /* 0x0000001402047981 */ /* 0x003ea8000c1e1d00 */
[----:B------:R-:W4:Y:S04]  /*b630*/  LDG.E.128 R8, desc[UR20][R2.64+0x200] ;  /* 0x0002001402087981 */ /* 0x000f28000c1e1d00 */
[----:B------:R-:W5:Y:S04]  /*b640*/  LDG.E.128 R12, desc[UR20][R2.64+0x400] ;  /* 0x00040014020c7981 */ /* 0x000f68000c1e1d00 */
[----:B------:R-:W3:Y:S01]  /*b650*/  LDG.E.128 R16, desc[UR20][R2.64+0x600] ;  /* 0x0006001402107981 */ /* 0x000ee2000c1e1d00 */
[----:B------:R-:W-:-:S02]  /*b660*/  USHF.L.U32 UR8, UR7, 0x9, URZ ;  /* 0x0000000907087899 */ /* 0x000fc4000800063f */
[----:B------:R-:W-:Y:S02]  /*b670*/  UIMAD UR17, UR30, UR18, URZ ;  /* 0x000000121e1172a4 */ /* 0x000fe4000f8e023f */
[----:B------:R-:W-:Y:S02]  /*b680*/  USHF.R.S32.HI UR9, URZ, 0x1f, UR8 ;  /* 0x0000001f3f097899 */ /* 0x000fe40008011408 */
[----:B------:R-:W-:Y:S02]  /*b690*/  UIMAD UR17, UR11, UR19, UR17 ;  /* 0x000000130b1172a4 */ /* 0x000fe4000f8e0211 */
[----:B------:R-:W-:Y:S02]  /*b6a0*/  UIMAD.WIDE.U32 UR18, UR11, UR18, UR8 ;  /* 0x000000120b1272a5 */ /* 0x000fe4000f8e0008 */
[----:B------:R-:W-:Y:S02]  /*b6b0*/  UIMAD UR26, UR27, UR28, URZ ;  /* 0x0000001c1b1a72a4 */ /* 0x000fe4000f8e023f */
[----:B------:R-:W-:-:S02]  /*b6c0*/  UIADD3 UR19, UR19, UR17, URZ ;  /* 0x0000001113137290 */ /* 0x000fc4000fffe03f */
[----:B------:R-:W-:Y:S02]  /*b6d0*/  UIMAD UR26, UR10, UR29, UR26 ;  /* 0x0000001d0a1a72a4 */ /* 0x000fe4000f8e021a */
[----:B------:R-:W-:Y:S02]  /*b6e0*/  UIMAD.WIDE.U32 UR18, UR10, UR28, UR18 ;  /* 0x0000001c0a1272a5 */ /* 0x000fe4000f8e0012 */
[----:B------:R-:W-:Y:S01]  /*b6f0*/  UIADD3 UR24, UP1, UR24, -0x800, URZ ;  /* 0xfffff80018187890 */ /* 0x000fe2000ff3e03f */
[----:B------:R-:W-:Y:S01]  /*b700*/  ULDC.64 UR28, c[0x0][0x3e0] ;  /* 0x0000f800001c7ab9 */ /* 0x000fe20000000a00 */
[----:B------:R-:W-:Y:S02]  /*b710*/  UIADD3 UR19, UR19, UR26, URZ ;  /* 0x0000001a13137290 */ /* 0x000fe4000fffe03f */
[----:B------:R-:W-:Y:S02]  /*b720*/  ULEA UR17, UP0, UR18, UR28, 0x2 ;  /* 0x0000001c12117291 */ /* 0x000fe4000f80103f */
[----:B------:R-:W-:-:S02]  /*b730*/  UIADD3 UR15, UP2, UR15, -0x1000, URZ ;  /* 0xfffff0000f0f7890 */ /* 0x000fc4000ff5e03f */
[----:B------:R-:W-:Y:S02]  /*b740*/  ULEA.HI.X UR18, UR18, UR29, UR19, 0x2, UP0 ;  /* 0x0000001d12127291 */ /* 0x000fe400080f1413 */
[----:B------:R-:W-:Y:S02]  /*b750*/  UIADD3 UR48, UP3, UR48, -0x800, URZ ;  /* 0xfffff80030307890 */ /* 0x000fe4000ff7e03f */
[----:B------:R-:W-:Y:S02]  /*b760*/  UIADD3 UR50, UP4, UR50, -0x800, URZ ;  /* 0xfffff80032327890 */ /* 0x000fe4000ff9e03f */
[----:B------:R-:W-:Y:S02]  /*b770*/  UIADD3 UR6, UR6, 0x1, URZ ;  /* 0x0000000106067890 */ /* 0x000fe4000fffe03f */
[----:B------:R-:W-:Y:S02]  /*b780*/  UIADD3.X UR25, UR25, -0x1, URZ, UP1, !UPT ;  /* 0xffffffff19197890 */ /* 0x000fe40008ffe43f */
[----:B------:R-:W-:-:S02]  /*b790*/  UIADD3.X UR16, UR16, -0x1, URZ, UP2, !UPT ;  /* 0xffffffff10107890 */ /* 0x000fc400097fe43f */
[----:B------:R-:W-:Y:S02]  /*b7a0*/  UIADD3.X UR14, UR14, -0x1, URZ, UP3, !UPT ;  /* 0xffffffff0e0e7890 */ /* 0x000fe40009ffe43f */
[----:B------:R-:W-:Y:S01]  /*b7b0*/  UIADD3.X UR49, UR49, -0x1, URZ, UP4, !UPT ;  /* 0xffffffff31317890 */ /* 0x000fe2000a7fe43f */
[----:B--2---:R-:W-:Y:S04]  /*b7c0*/  STS.128 [R29], R4 ;  /* 0x000000041d007388 */ /* 0x004fe80000000c00 */
[----:B----4-:R-:W-:Y:S04]  /*b7d0*/  STS.128 [R29+0x200], R8 ;  /* 0x000200081d007388 */ /* 0x010fe80000000c00 */
[----:B-----5:R-:W-:Y:S04]  /*b7e0*/  STS.128 [R29+0x400], R12 ;  /* 0x0004000c1d007388 */ /* 0x020fe80000000c00 */
[----:B---3--:R-:W-:Y:S01]  /*b7f0*/  STS.128 [R29+0x600], R16 ;  /* 0x000600101d007388 */ /* 0x008fe20000000c00 */
        /* <DEDUP_REMOVED lines=98> */
[----:B------:R-:W2:Y:S01]  /*be20*/  @!P1 MUFU.EX2 R2, R2 ;  /* 0x0000000200029308 */ /* 0x000ea20000000800 */
[----:B0-----:R-:W-:Y:S01]  /*be30*/  @!P6 FMUL.FTZ R6, R7, -1.4426950216293334961 ;  /* 0xbfb8aa3b0706e820 */ /* 0x001fe20000410000 */
[----:B-1----:R-:W-:-:S05]  /*be40*/  @!P4 FADD.FTZ R5, R5, 1 ;  /* 0x3f8000000505c421 */ /* 0x002fca0000010000 */
[----:B------:R-:W-:Y:S01]  /*be50*/  @!P3 FMUL.FTZ R4, R11, -1.4426950216293334961 ;  /* 0xbfb8aa3b0b04b820 */ /* 0x000fe20000410000 */
[----:B------:R-:W-:Y:S01]  /*be60*/  @!P2 MUFU.EX2 R3, R3 ;  /* 0x000000030003a308 */ /* 0x000fe20000000800 */
[----:B------:R-:W0:Y:S01]  /*be70*/  LDS.128 R8, [R29] ;  /* 0x000000001d087984 */ /* 0x000e220000000c00 */
[----:B---3--:R-:W-:-:S06]  /*be80*/  @!P5 FADD.FTZ R13, R13, 1 ;  /* 0x3f8000000d0dd421 */ /* 0x008fcc0000010000 */
[----:B------:R-:W1:Y:S08]  /*be90*/  @!P6 MUFU.EX2 R7, R6 ;  /* 0x000000060007e308 */ /* 0x000e700000000800 */
[----:B------:R2:W3:Y:S08]  /*bea0*/  @!P3 MUFU.EX2 R6, R4 ;  /* 0x000000040006b308 */ /* 0x0004f00000000800 */
[----:B------:R-:W4:Y:S01]  /*beb0*/  @!P0 MUFU.EX2 R0, R0 ;  /* 0x0000000000008308 */ /* 0x000f220000000800 */
[----:B--2---:R-:W-:Y:S01]  /*bec0*/  @!P1 FADD.FTZ R4, R2, 1 ;  /* 0x3f80000002049421 */ /* 0x004fe20000010000 */
[----:B------:R-:W-:Y:S01]  /*bed0*/  MOV R2, UR17 ;  /* 0x0000001100027c02 */ /* 0x000fe20008000f00 */
[----:B-1----:R-:W-:-:S05]  /*bee0*/  @!P6 FADD.FTZ R7, R7, 1 ;  /* 0x3f8000000707e421 */ /* 0x002fca0000010000 */
[----:B------:R1:W2:Y:S01]  /*bef0*/  @!P4 MUFU.RCP R12, R5 ;  /* 0x00000005000cc308 */ /* 0x0002a20000001000 */
[----:B---3--:R-:W-:-:S07]  /*bf00*/  @!P3 FADD.FTZ R6, R6, 1 ;  /* 0x3f8000000606b421 */ /* 0x008fce0000010000 */
[----:B------:R-:W3:Y:S01]  /*bf10*/  @!P5 MUFU.RCP R13, R13 ;  /* 0x0000000d000dd308 */ /* 0x000ee20000001000 */
[----:B-1----:R-:W-:Y:S01]  /*bf20*/  @!P2 FADD.FTZ R5, R3, 1 ;  /* 0x3f8000000305a421 */ /* 0x002fe20000010000 */
[----:B------:R-:W-:Y:S01]  /*bf30*/  MOV R3, UR18 ;  /* 0x0000001200037c02 */ /* 0x000fe20008000f00 */
[----:B----4-:R-:W-:Y:S01]  /*bf40*/  @!P0 FADD.FTZ R0, R0, 1 ;  /* 0x3f80000000008421 */ /* 0x010fe20000010000 */
[----:B------:R-:W-:Y:S02]  /*bf50*/  ULDC.64 UR18, c[0x0][0x3a8] ;  /* 0x0000ea0000127ab9 */ /* 0x000fe40000000a00 */
[----:B------:R-:W-:Y:S01]  /*bf60*/  UIMAD UR17, UR30, UR18, URZ ;  /* 0x000000121e1172a4 */ /* 0x000fe2000f8e023f */
[----:B------:R-:W-:Y:S01]  /*bf70*/  IMAD.WIDE R2, R126, 0x10, R2 ;  /* 0x000000107e027825 */ /* 0x000fe200078e0202 */
[----:B------:R-:W1:Y:S03]  /*bf80*/  @!P0 MUFU.RCP R15, R0 ;  /* 0x00000000000f8308 */ /* 0x000e660000001000 */
[----:B--2---:R-:W-:Y:S01]  /*bf90*/  @!P4 FMUL.FTZ R41, R41, R12 ;  /* 0x0000000c2929c220 */ /* 0x004fe20000410000 */
[----:B------:R-:W-:Y:S01]  /*bfa0*/  UIMAD UR17, UR11, UR19, UR17 ;  /* 0x000000130b1172a4 */ /* 0x000fe2000f8e0211 */
[----:B0-----:R-:W-:Y:S01]  /*bfb0*/  STG.E.128 desc[UR20][R2.64], R8 ;  /* 0x0000000802007986 */ /* 0x001fe2000c101d14 */
[----:B------:R-:W-:-:S03]  /*bfc0*/  UIMAD.WIDE.U32 UR8, UR11, UR18, UR8 ;  /* 0x000000120b0872a5 */ /* 0x000fc6000f8e0008 */
[----:B------:R-:W-:Y:S01]  /*bfd0*/  STG.E.128 desc[UR20][R2.64+0x200], R16 ;  /* 0x0002001002007986 */ /* 0x000fe2000c101d14 */
[----:B------:R-:W0:Y:S01]  /*bfe0*/  @!P1 MUFU.RCP R4, R4 ;  /* 0x0000000400049308 */ /* 0x000e220000001000 */
[----:B---3--:R-:W-:Y:S01]  /*bff0*/  @!P5 FMUL.FTZ R42, R42, R13 ;  /* 0x0000000d2a2ad220 */ /* 0x008fe20000410000 */
[----:B------:R-:W-:Y:S01]  /*c000*/  ULDC.64 UR18, c[0x0][0x3b0] ;  /* 0x0000ec0000127ab9 */ /* 0x000fe20000000a00 */
[----:B------:R-:W-:Y:S01]  /*c010*/  STG.E.128 desc[UR20][R2.64+0x400], R20 ;  /* 0x0004001402007986 */ /* 0x000fe2000c101d14 */
[----:B------:R-:W-:Y:S02]  /*c020*/  UIADD3 UR9, UR9, UR17, URZ ;  /* 0x0000001109097290 */ /* 0x000fe4000fffe03f */
[----:B------:R-:W-:Y:S01]  /*c030*/  UIMAD UR17, UR27, UR18, URZ ;  /* 0x000000121b1172a4 */ /* 0x000fe2000f8e023f */
[----:B------:R2:W-:Y:S01]  /*c040*/  STG.E.128 desc[UR20][R2.64+0x600], R24 ;  /* 0x0006001802007986 */ /* 0x0005e2000c101d14 */
[----:B------:R-:W3:Y:S01]  /*c050*/  @!P2 MUFU.RCP R5, R5 ;  /* 0x000000050005a308 */ /* 0x000ee20000001000 */
[----:B-1----:R-:W-:Y:S01]  /*c060*/  @!P0 FMUL.FTZ R52, R52, R15 ;  /* 0x0000000f34348220 */ /* 0x002fe20000410000 */
[----:B------:R-:W-:Y:S01]  /*c070*/  UIMAD UR17, UR10, UR19, UR17 ;  /* 0x000000130a1172a4 */ /* 0x000fe2000f8e0211 */
[----:B------:R-:W-:Y:S01]  /*c080*/  BAR.SYNC.DEFER_BLOCKING 0x0 ;  /* 0x0000000000007b1d */ /* 0x000fe20000010000 */
[----:B------:R-:W-:Y:S01]  /*c090*/  UIMAD.WIDE.U32 UR8, UR10, UR18, UR8 ;  /* 0x000000120a0872a5 */ /* 0x000fe2000f8e0008 */
[----:B------:R-:W-:-:S03]  /*c0a0*/  FADD.FTZ R0, R52, R129 ;  /* 0x0000008134007221 */ /* 0x000fc60000010000 */
        /* <DEDUP_REMOVED lines=10> */
[----:B------:R-:W-:-:S03]  /*c150*/  UISETP.GT.AND UP0, UPT, UR13, 0x1, UPT ;  /* 0x000000010d00788c */ /* 0x000fc6000bf04270 */
[----:B------:R-:W-:Y:S01]  /*c160*/  UMOV UR13, UR7 ;  /* 0x00000007000d7c82 */ /* 0x000fe20008000000 */
[----:B-1----:R-:W-:Y:S01]  /*c170*/  @!P3 FMUL.FTZ R55, R55, R6 ;  /* 0x000000063737b220 */ /* 0x002fe20000410000 */
[----:B------:R-:W-:Y:S01]  /*c180*/  STS.128 [R28+0x10], R48 ;  /* 0x000010301c007388 */ /* 0x000fe20000000c00 */
[----:B------:R-:W-:-:S03]  /*c190*/  PLOP3.LUT P0, PT, PT, PT, UP0, 0x80, 0x0 ;  /* 0x000000000000781c */ /* 0x000fc60003f0f008 */
        /* <DEDUP_REMOVED lines=30> */
.L_x_14395:
        /* <DEDUP_REMOVED lines=28> */
.L_x_14510:
[----:B------:R-:W-:Y:S05]  /*c540*/  BSYNC B0 ;  /* 0x0000000000007941 */ /* 0x000fea0003800000 */
.L_x_14509:
        /* <DEDUP_REMOVED lines=31> */
.L_x_14512:
[----:B--2---:R-:W2:Y:S02]  /*c740*/  S2R R11, SR_TID.X ;  /* 0x00000000000b7919 */ /* 0x004ea40000002100 */
.L_x_14513:
[----:B------:R-:W-:Y:S05]  /*c750*/  BSYNC B0 ;  /* 0x0000000000007941 */ /* 0x000fea0003800000 */
.L_x_14511:
        /* <DEDUP_REMOVED lines=23> */
.L_x_14515:
        /* <DEDUP_REMOVED lines=32> */
.L_x_14514:
[----:B------:R-:W-:Y:S05]  /*cad0*/  EXIT ;  /* 0x000000000000794d */ /* 0x000fea0003800000 */
.L_x_14516:
        /* <DEDUP_REMOVED lines=10> */
.L_x_18987:


//--------------------- .text._Z25selective_scan_bwd_kernelI32Selective_Scan_bwd_kernel_traitsILi32ELi16ELb1ELb0ELb1ELb1ELb1EfN3c107complexIfEEEEv12SSMParamsBwd --------------------------
	.section	.text._Z25selective_scan_bwd_kernelI32Selective_Scan_bwd_kernel_traitsILi32ELi16ELb1ELb0ELb1ELb1ELb1EfN3c107complexIfEEEEv12SSMParamsBwd,"ax",@progbits
	.align	128
        .global         _Z25selective_scan_bwd_kernelI32Selective_Scan_bwd_kernel_traitsILi32ELi16ELb1ELb0ELb1ELb1ELb1EfN3c107complexIfEEEEv12SSMParamsBwd
        .type           _Z25selective_scan_bwd_kernelI32Selective_Scan_bwd_kernel_traitsILi32ELi16ELb1ELb0ELb1ELb1ELb1EfN3c107complexIfEEEEv12SSMParamsBwd,@function
        .size           _Z25selective_scan_bwd_kernelI32Selective_Scan_bwd_kernel_traitsILi32ELi16ELb1ELb0ELb1ELb1ELb1EfN3c107complexIfEEEEv12SSMParamsBwd,(.L_x_18988 - _Z25selective_scan_bwd_kernelI32Selective_Scan_bwd_kernel_traitsILi32ELi16ELb1ELb0ELb1ELb1ELb1EfN3c107complexIfEEEEv12SSMParamsBwd)
        .other          _Z25selective_scan_bwd_kernelI32Selective_Scan_bwd_kernel_traitsILi32ELi16ELb1ELb0ELb1ELb1ELb1EfN3c107complexIfEEEEv12SSMParamsBwd,@"STO_CUDA_ENTRY STV_DEFAULT"
_Z25selective_scan_bwd_kernelI32Selective_Scan_bwd_kernel_traitsILi32ELi16ELb1ELb0ELb1ELb1ELb1EfN3c107complexIfEEEEv12SSMParamsBwd:
.text._Z25selective_scan_bwd_kernelI32Selective_Scan_bwd_kernel_traitsILi32ELi16ELb1ELb0ELb1ELb1ELb1EfN3c107complexIfEEEEv12SSMParamsBwd:
        /* <DEDUP_REMOVED lines=80> */
[----:B------:R-:W-:Y:S01]  /*0500*/  ULDC.64 UR22, c[0x0][0x2f8] ;  /* 0x0000be0000167ab9 */ /* 0x000fe20000000a00 */
[----:B0-----:R-:W-:Y:S01]  /*0510*/  R2UR UR5, R2 ;  /* 0x00000000020572ca */ /* 0x001fe200000e0000 */
[----:B------:R-:W-:Y:S02]  /*0520*/  @UP0 ULDC UR13, c[0x0][0x214] ;  /* 0x00008500000d0ab9 */ /* 0x000fe40000000800 */
[----:B------:R-:W-:-:S10]  /*0530*/  @UP0 UIMAD UR13, UR11, UR13, UR10 ;  /* 0x0000000d0b0d02a4 */ /* 0x000fd4000f8e020a */
        /* <DEDUP_REMOVED lines=33> */
[----:B------:R-:W-:-:S02]  /*0750*/  ULEA UR14, UP3, UR4, UR22, 0x2 ;  /* 0x00000016040e7291 */ /* 0x000fc4000f86103f */
[----:B------:R-:W-:Y:S02]  /*0760*/  @!UP2 UIADD3 UR12, -UR12, URZ, URZ ;  /* 0x0000003f0c0ca290 */ /* 0x000fe4000fffe13f */
        /* <DEDUP_REMOVED lines=8> */
[----:B------:R-:W-:Y:S01]  /*07f0*/  @UP0 ULDC.64 UR22, c[0x0][0x310] ;  /* 0x0000c40000160ab9 */ /* 0x000fe20000000a00 */
[----:B------:R-:W-:Y:S02]  /*0800*/  UIMAD UR4, UR8, UR18, URZ ;  /* 0x00000012080472a4 */ /* 0x000fe4000f8e023f */
[----:B------:R-:W-:Y:S02]  /*0810*/  ULEA.HI.X UR51, UR17, UR5, UR51, 0x2, UP1 ;  /* 0x0000000511337291 */ /* 0x000fe400088f1433 */
[----:B------:R-:W-:Y:S02]  /*0820*/  UISETP.GE.AND UP1, UPT, UR16, 0x1, UPT ;  /* 0x000000011000788c */ /* 0x000fe4000bf26270 */
[----:B------:R-:W-:Y:S02]  /*0830*/  UIMAD.WIDE.U32 UR8, UR12, UR18, UR6 ;  /* 0x000000120c0872a5 */ /* 0x000fe4000f8e0006 */
[----:B------:R-:W-:-:S02]  /*0840*/  UIMAD UR18, UR12, UR19, UR4 ;  /* 0x000000130c1272a4 */ /* 0x000fc4000f8e0204 */
[----:B------:R-:W-:Y:S01]  /*0850*/  ULEA UR17, UR16, 0xfffffc00, 0xa ;  /* 0xfffffc0010117891 */ /* 0x000fe2000f8e503f */
[----:B------:R-:W-:Y:S01]  /*0860*/  UMOV UR4, URZ ;  /* 0x0000003f00047c82 */ /* 0x000fe20008000000 */
[----:B------:R-:W-:Y:S02]  /*0870*/  @UP0 ULDC UR19, c[0x0][0x21c] ;  /* 0x0000870000130ab9 */ /* 0x000fe40000000800 */
[----:B------:R-:W-:Y:S02]  /*0880*/  UIADD3 UR8, UP2, UR17, UR8, URZ ;  /* 0x0000000811087290 */ /* 0x000fe4000ff5e03f */
[----:B------:R-:W-:Y:S02]  /*0890*/  @UP0 UIMAD UR13, UR13, UR19, URZ ;  /* 0x000000130d0d02a4 */ /* 0x000fe4000f8e023f */
        /* <DEDUP_REMOVED lines=21> */
[----:B------:R-:W-:-:S05]  /*09f0*/  UMOV UR6, URZ ;  /* 0x0000003f00067c82 */ /* 0x000fca0008000000 */
.L_x_14631:
[----:B------:R-:W-:Y:S01]  /*0a00*/  BAR.SYNC.DEFER_BLOCKING 0x0 ;  /* 0x0000000000007b1d */ /* 0x000fe20000010000 */
[----:B0-2---:R-:W-:Y:S02]  /*0a10*/  SHF.L.U32 R121, R124, 0x2, RZ ;  /* 0x000000027c797819 */ /* 0x005fe400000006ff */
[----:B------:R-:W-:Y:S02]  /*0a20*/  MOV R2, UR50 ;  /* 0x0000003200027c02 */ /* 0x000fe40008000f00 */
[----:B------:R-:W-:Y:S02]  /*0a30*/  LOP3.LUT R121, R121, 0xffffff80, RZ, 0xc0, !PT ;  /* 0xffffff8079797812 */ /* 0x000fe400078ec0ff */
[----:B------:R-:W-:Y:S01]  /*0a40*/  MOV R3, UR49 ;  /* 0x0000003100037c02 */ /* 0x000fe20008000f00 */
[----:B------:R-:W0:Y:S01]  /*0a50*/  S2UR UR8, SR_CgaCtaId ;  /* 0x00000000000879c3 */ /* 0x000e220000008800 */
[----:B------:R-:W-:Y:S01]  /*0a60*/  LOP3.LUT R120, R121, 0x1f, R124, 0xf8, !PT ;  /* 0x0000001f79787812 */ /* 0x000fe200078ef87c */
[----:B------:R-:W-:Y:S01]  /*0a70*/  UMOV UR7, 0x400 ;  /* 0x0000040000077882 */ /* 0x000fe20000000000 */
[----:B------:R-:W-:Y:S01]  /*0a80*/  HFMA2.MMA R5, -RZ, RZ, 0, 9.5367431640625e-07 ;  /* 0x00000010ff057435 */ /* 0x000fe200000001ff */
[----:B------:R-:W-:-:S02]  /*0a90*/  ULDC UR15, c[0x0][0x224] ;  /* 0x00008900000f7ab9 */ /* 0x000fc40000000800 */
[----:B------:R-:W-:-:S05]  /*0aa0*/  IMAD.WIDE R2, R120, 0x10, R2 ;  /* 0x0000001078027825 */ /* 0x000fca00078e0202 */
[----:B------:R-:W2:Y:S04]  /*0ab0*/  LDG.E.128 R8, desc[UR20][R2.64] ;  /* 0x0000001402087981 */ /* 0x000ea8000c1e1d00 */
[----:B------:R-:W3:Y:S04]  /*0ac0*/  LDG.E.128 R24, desc[UR20][R2.64+0x200] ;  /* 0x0002001402187981 */ /* 0x000ee8000c1e1d00 */
[----:B------:R-:W4:Y:S04]  /*0ad0*/  LDG.E.128 R28, desc[UR20][R2.64+0x400] ;  /* 0x00040014021c7981 */ /* 0x000f28000c1e1d00 */
[----:B------:R5:W4:Y:S01]  /*0ae0*/  LDG.E.128 R32, desc[UR20][R2.64+0x600] ;  /* 0x0006001402207981 */ /* 0x000b22000c1e1d00 */
[----:B0-----:R-:W-:Y:S01]  /*0af0*/  ULEA UR7, UR8, UR7, 0x18 ;  /* 0x0000000708077291 */ /* 0x001fe2000f8ec03f */
[----:B------:R-:W-:-:S05]  /*0b00*/  IMAD.WIDE R4, R120, R5, UR24 ;  /* 0x0000001878047e25 */ /* 0x000fca000f8e0205 */
[C---:B-1----:R-:W-:Y:S02]  /*0b10*/  LEA R0, R122.reuse, UR7, 0x4 ;  /* 0x000000077a007c11 */ /* 0x042fe4000f8e20ff */
[----:B-----5:R-:W-:-:S03]  /*0b20*/  LEA R2, R122, UR7, 0x6 ;  /* 0x000000077a027c11 */ /* 0x020fc6000f8e30ff */
[----:B--2---:R-:W-:Y:S04]  /*0b30*/  STS.128 [R0], R8 ;  /* 0x0000000800007388 */ /* 0x004fe80000000c00 */
[----:B---3--:R-:W-:Y:S04]  /*0b40*/  STS.128 [R0+0x200], R24 ;  /* 0x0002001800007388 */ /* 0x008fe80000000c00 */
[----:B----4-:R-:W-:Y:S04]  /*0b50*/  STS.128 [R0+0x400], R28 ;  /* 0x0004001c00007388 */ /* 0x010fe80000000c00 */
[----:B------:R0:W-:Y:S01]  /*0b60*/  STS.128 [R0+0x600], R32 ;  /* 0x0006002000007388 */ /* 0x0001e20000000c00 */
        /* <DEDUP_REMOVED lines=81> */
.L_x_14519:
[----:B------:R-:W-:Y:S05]  /*1080*/  BSYNC B0 ;  /* 0x0000000000007941 */ /* 0x000fea0003800000 */
.L_x_14518:
        /* <DEDUP_REMOVED lines=35> */
.L_x_14521:
[----:B------:R-:W-:Y:S05]  /*12c0*/  BSYNC B0 ;  /* 0x0000000000007941 */ /* 0x000fea0003800000 */
.L_x_14520:
        /* <DEDUP_REMOVED lines=35> */
.L_x_14523:
[----:B------:R-:W-:Y:S05]  /*1500*/  BSYNC B0 ;  /* 0x0000000000007941 */ /* 0x000fea0003800000 */
.L_x_14522:
        /* <DEDUP_REMOVED lines=35> */
.L_x_14525:
[----:B------:R-:W-:Y:S05]  /*1740*/  BSYNC B0 ;  /* 0x0000000000007941 */ /* 0x000fea0003800000 */
.L_x_14524:
        /* <DEDUP_REMOVED lines=35> */
.L_x_14527:
[----:B------:R-:W-:Y:S05]  /*1980*/  BSYNC B0 ;  /* 0x0000000000007941 */ /* 0x000fea0003800000 */
.L_x_14526:
        /* <DEDUP_REMOVED lines=35> */
.L_x_14529:
[----:B------:R-:W-:Y:S05]  /*1bc0*/  BSYNC B0 ;  /* 0x0000000000007941 */ /* 0x000fea0003800000 */
.L_x_14528:
        /* <DEDUP_REMOVED lines=35> */
.L_x_14531:
[----:B------:R-:W-:Y:S05]  /*1e00*/  BSYNC B0 ;  /* 0x0000000000007941 */ /* 0x000fea0003800000 */
.L_x_14530:
        /* <DEDUP_REMOVED lines=35> */
.L_x_14533:
[----:B------:R-:W-:Y:S05]  /*2040*/  BSYNC B0 ;  /* 0x0000000000007941 */ /* 0x000fea0003800000 */
.L_x_14532:
        /* <DEDUP_REMOVED lines=35> */
.L_x_14535:
[----:B------:R-:W-:Y:S05]  /*2280*/  BSYNC B0 ;  /* 0x0000000000007941 */ /* 0x000fea0003800000 */
.L_x_14534:
        /* <DEDUP_REMOVED lines=34> */
.L_x_14537:
[----:B------:R-:W-:Y:S05]  /*24b0*/  BSYNC B0 ;  /* 0x0000000000007941 */ /* 0x000fea0003800000 */
.L_x_14536:
        /* <DEDUP_REMOVED lines=33> */
.L_x_14539:
[----:B------:R-:W-:Y:S05]  /*26d0*/  BSYNC B0 ;  /* 0x0000000000007941 */ /* 0x000fea0003800000 */
.L_x_14538:
        /* <DEDUP_REMOVED lines=33> */
.L_x_14541:
[----:B------:R-:W-:Y:S05]  /*28f0*/  BSYNC B0 ;  /* 0x0000000000007941 */ /* 0x000fea0003800000 */
.L_x_14540:
        /* <DEDUP_REMOVED lines=33> */
.L_x_14543:
[----:B------:R-:W-:Y:S05]  /*2b10*/  BSYNC B0 ;  /* 0x0000000000007941 */ /* 0x000fea0003800000 */
.L_x_14542:
        /* <DEDUP_REMOVED lines=33> */
.L_x_14545:
[----:B------:R-:W-:Y:S05]  /*2d30*/  BSYNC B0 ;  /* 0x0000000000007941 */ /* 0x000fea0003800000 */
.L_x_14544:
        /* <DEDUP_REMOVED lines=33> */
.L_x_14547:
[----:B------:R-:W-:Y:S05]  /*2f50*/  BSYNC B0 ;  /* 0x0000000000007941 */ /* 0x000fea0003800000 */
.L_x_14546:
        /* <DEDUP_REMOVED lines=33> */
.L_x_14549:
[----:B------:R-:W-:Y:S05]  /*3170*/  BSYNC B0 ;  /* 0x0000000000007941 */ /* 0x000fea0003800000 */
.L_x_14548:
        /* <DEDUP_REMOVED lines=74> */
[----:B------:R-:W-:Y:S01]  /*3620*/  UIMAD UR16, UR7, UR26, URZ ;  /* 0x0000001a071072a4 */ /* 0x000fe2000f8e023f */
[----:B------:R-:W0:Y:S01]  /*3630*/  MUFU.EX2 R30, R30 ;  /* 0x0000001e001e7308 */ /* 0x000e220000000800 */
[----:B------:R-:W-:-:S02]  /*3640*/  UIMAD UR19, UR48, UR28, URZ ;  /* 0x0000001c301372a4 */ /* 0x000fc4000f8e023f */
[----:B------:R-:W-:Y:S02]  /*3650*/  UIMAD UR18, UR11, UR27, UR16 ;  /* 0x0000001b0b1272a4 */ /* 0x000fe4000f8e0210 */
[----:B------:R-:W-:Y:S02]  /*3660*/  UIMAD.WIDE.U32 UR16, UR11, UR26, UR8 ;  /* 0x0000001a0b1072a5 */ /* 0x000fe4000f8e0008 */
[----:B------:R-:W-:Y:S01]  /*3670*/  UIMAD UR19, UR10, UR29, UR19 ;  /* 0x0000001d0a1372a4 */ /* 0x000fe2000f8e0213 */
[----:B------:R3:W4:Y:S01]  /*3680*/  MUFU.EX2 R76, R72 ;  /* 0x00000048004c7308 */ /* 0x0007220000000800 */
[----:B-1----:R-:W-:Y:S01]  /*3690*/  FADD.FTZ R3, R3, 1 ;  /* 0x3f80000003037421 */ /* 0x002fe20000010000 */
[----:B------:R-:W-:Y:S01]  /*36a0*/  UIADD3 UR17, UR17, UR18, URZ ;  /* 0x0000001211117290 */ /* 0x000fe2000fffe03f */
[----:B------:R-:W-:-:S03]  /*36b0*/  ULDC.64 UR26, c[0x0][0x3e8] ;  /* 0x0000fa00001a7ab9 */ /* 0x000fc60000000a00 */
[----:B------:R-:W-:Y:S02]  /*36c0*/  UIMAD.WIDE.U32 UR16, UR10, UR28, UR16 ;  /* 0x0000001c0a1072a5 */ /* 0x000fe4000f8e0010 */
[----:B------:R1:W5:Y:S01]  /*36d0*/  MUFU.EX2 R77, R73 ;  /* 0x00000049004d7308 */ /* 0x0003620000000800 */
[----:B---3--:R-:W-:Y:S01]  /*36e0*/  FMUL.FTZ R72, R53, -1.4426950216293334961 ;  /* 0xbfb8aa3b35487820 */ /* 0x008fe20000410000 */
[----:B0-----:R-:W-:Y:S01]  /*36f0*/  FADD.FTZ R30, R30, 1 ;  /* 0x3f8000001e1e7421 */ /* 0x001fe20000010000 */
[----:B------:R-:W-:Y:S02]  /*3700*/  UIADD3 UR19, UR17, UR19, URZ ;  /* 0x0000001311137290 */ /* 0x000fe4000fffe03f */
[----:B------:R-:W-:-:S03]  /*3710*/  ULEA UR18, UP0, UR16, UR26, 0x2 ;  /* 0x0000001a10127291 */ /* 0x000fc6000f80103f */
[----:B------:R-:W-:Y:S01]  /*3720*/  MUFU.EX2 R31, R31 ;  /* 0x0000001f001f7308 */ /* 0x000fe20000000800 */
[----:B-1----:R-:W-:Y:S01]  /*3730*/  FMUL.FTZ R73, R54, -1.4426950216293334961 ;  /* 0xbfb8aa3b36497820 */ /* 0x002fe20000410000 */
[----:B----4-:R-:W-:Y:S01]  /*3740*/  FADD.FTZ R76, R76, 1 ;  /* 0x3f8000004c4c7421 */ /* 0x010fe20000010000 */
[----:B------:R-:W-:-:S03]  /*3750*/  ULEA.HI.X UR19, UR16, UR27, UR19, 0x2, UP0 ;  /* 0x0000001b10137291 */ /* 0x000fc600080f1413 */
[----:B------:R-:W-:Y:S02]  /*3760*/  ULDC.64 UR16, c[0x0][0x320] ;  /* 0x0000c80000107ab9 */ /* 0x000fe40000000a00 */
[----:B------:R-:W0:Y:S01]  /*3770*/  MUFU.EX2 R89, R73 ;  /* 0x0000004900597308 */ /* 0x000e220000000800 */
[----:B-----5:R-:W-:Y:S01]  /*3780*/  FADD.FTZ R77, R77, 1 ;  /* 0x3f8000004d4d7421 */ /* 0x020fe20000010000 */
[----:B------:R-:W-:-:S04]  /*3790*/  ISETP.NE.U32.AND P0, PT, RZ, UR16, PT ;  /* 0x00000010ff007c0c */ /* 0x000fc8000bf05070 */
[----:B------:R-:W-:Y:S02]  /*37a0*/  ISETP.NE.AND.EX P0, PT, RZ, UR17, PT, P0 ;  /* 0x00000011ff007c0c */ /* 0x000fe4000bf05300 */
[----:B------:R-:W-:Y:S08]  /*37b0*/  MUFU.EX2 R83, R72 ;  /* 0x0000004800537308 */ /* 0x000ff00000000800 */
[----:B------:R-:W1:Y:S01]  /*37c0*/  MUFU.RCP R73, R3 ;  /* 0x0000000300497308 */ /* 0x000e620000001000 */
[----:B0-----:R-:W-:-:S07]  /*37d0*/  FADD.FTZ R89, R89, 1 ;  /* 0x3f80000059597421 */ /* 0x001fce0000010000 */
[----:B------:R0:W3:Y:S08]  /*37e0*/  MUFU.EX2 R78, R28 ;  /* 0x0000001c004e7308 */ /* 0x0000f00000000800 */
[----:B------:R4:W5:Y:S01]  /*37f0*/  MUFU.EX2 R79, R29 ;  /* 0x0000001d004f7308 */ /* 0x0009620000000800 */
[----:B0-----:R-:W-:Y:S01]  /*3800*/  FMUL.FTZ R28, R55, -1.4426950216293334961 ;  /* 0xbfb8aa3b371c7820 */ /* 0x001fe20000410000 */
[----:B-1----:R-:W-:-:S06]  /*3810*/  FADD.FTZ R3, -R73, 1 ;  /* 0x3f80000049037421 */ /* 0x002fcc0000010100 */
[----:B------:R-:W-:Y:S01]  /*3820*/  MUFU.RCP R72, R30 ;  /* 0x0000001e00487308 */ /* 0x000fe20000001000 */
[----:B----4-:R-:W-:Y:S01]  /*3830*/  FMUL.FTZ R29, R48, -1.4426950216293334961 ;  /* 0xbfb8aa3b301d7820 */ /* 0x010fe20000410000 */
[----:B---3--:R-:W-:-:S06]  /*3840*/  FADD.FTZ R78, R78, 1 ;  /* 0x3f8000004e4e7421 */ /* 0x008fcc0000010000 */
[----:B------:R0:W-:Y:S01]  /*3850*/  MUFU.EX2 R80, R74 ;  /* 0x0000004a00507308 */ /* 0x0001e20000000800 */
[----:B-----5:R-:W-:-:S07]  /*3860*/  FADD.FTZ R79, R79, 1 ;  /* 0x3f8000004f4f7421 */ /* 0x020fce0000010000 */
[----:B------:R-:W1:Y:S01]  /*3870*/  MUFU.EX2 R81, R75 ;  /* 0x0000004b00517308 */ /* 0x000e620000000800 */
[----:B0-----:R-:W-:-:S07]  /*3880*/  FADD.FTZ R74, R31, 1 ;  /* 0x3f8000001f4a7421 */ /* 0x001fce0000010000 */
[----:B------:R-:W-:Y:S08]  /*3890*/  MUFU.RCP R76, R76 ;  /* 0x0000004c004c7308 */ /* 0x000ff00000001000 */
[----:B------:R-:W-:Y:S08]  /*38a0*/  MUFU.RCP R77, R77 ;  /* 0x0000004d004d7308 */ /* 0x000ff00000001000 */
[----:B------:R1:W0:Y:S08]  /*38b0*/  MUFU.RCP R75, R74 ;  /* 0x0000004a004b7308 */ /* 0x0002300000001000 */
[----:B------:R-:W3:Y:S01]  /*38c0*/  MUFU.EX2 R90, R28 ;  /* 0x0000001c005a7308 */ /* 0x000ee20000000800 */
[----:B-1----:R-:W-:-:S07]  /*38d0*/  FADD.FTZ R74, R81, 1 ;  /* 0x3f800000514a7421 */ /* 0x002fce0000010000 */
[----:B------:R-:W1:Y:S01]  /*38e0*/  MUFU.EX2 R91, R29 ;  /* 0x0000001d005b7308 */ /* 0x000e620000000800 */
[----:B0-----:R-:W-:-:S07]  /*38f0*/  FMUL.FTZ R81, R38, R75 ;  /* 0x0000004b26517220 */ /* 0x001fce0000410000 */
[----:B------:R-:W0:Y:S01]  /*3900*/  MUFU.RCP R78, R78 ;  /* 0x0000004e004e7308 */ /* 0x000e220000001000 */
[----:B---3--:R-:W-:-:S07]  /*3910*/  FADD.FTZ R90, R90, 1 ;  /* 0x3f8000005a5a7421 */ /* 0x008fce0000010000 */
[----:B------:R-:W-:Y:S01]  /*3920*/  MUFU.RCP R79, R79 ;  /* 0x0000004f004f7308 */ /* 0x000fe20000001000 */
[----:B-1----:R-:W-:-:S07]  /*3930*/  FADD.FTZ R91, R91, 1 ;  /* 0x3f8000005b5b7421 */ /* 0x002fce0000010000 */
[----:B------:R1:W3:Y:S08]  /*3940*/  MUFU.EX2 R92, R82 ;  /* 0x00000052005c7308 */ /* 0x0002f00000000800 */
[----:B------:R0:W4:Y:S01]  /*3950*/  MUFU.EX2 R93, R84 ;  /* 0x00000054005d7308 */ /* 0x0001220000000800 */
[----:B-1----:R-:W-:-:S07]  /*3960*/  FMUL.FTZ R82, R39, R76 ;  /* 0x0000004c27527220 */ /* 0x002fce0000410000 */
[----:B------:R1:W5:Y:S01]  /*3970*/  MUFU.EX2 R94, R85 ;  /* 0x00000055005e7308 */ /* 0x0003620000000800 */
[----:B0-----:R-:W-:Y:S01]  /*3980*/  FMUL.FTZ R84, R57, R78 ;  /* 0x0000004e39547220 */ /* 0x001fe20000410000 */
[----:B---3--:R-:W-:-:S03]  /*3990*/  FADD.FTZ R92, R92, 1 ;  /* 0x3f8000005c5c7421 */ /* 0x008fc60000010000 */
[----:B------:R-:W-:-:S03]  /*39a0*/  FMUL.FTZ R102, R41, R84 ;  /* 0x0000005429667220 */ /* 0x000fc60000410000 */
[----:B------:R-:W0:Y:S01]  /*39b0*/  MUFU.RCP R87, R74 ;  /* 0x0000004a00577308 */ /* 0x000e220000001000 */
[----:B-1----:R-:W-:Y:S01]  /*39c0*/  FMUL.FTZ R85, R58, R79 ;  /* 0x0000004f3a557220 */ /* 0x002fe20000410000 */
[----:B----4-:R-:W-:-:S03]  /*39d0*/  FADD.FTZ R93, R93, 1 ;  /* 0x3f8000005d5d7421 */ /* 0x010fc60000010000 */
[----:B------:R-:W-:-:S03]  /*39e0*/  FMUL.FTZ R101, R42, R85 ;  /* 0x000000552a657220 */ /* 0x000fc60000410000 */
[----:B------:R-:W-:Y:S01]  /*39f0*/  MUFU.RCP R90, R90 ;  /* 0x0000005a005a7308 */ /* 0x000fe20000001000 */
[----:B-----5:R-:W-:-:S07]  /*3a00*/  FADD.FTZ R94, R94, 1 ;  /* 0x3f8000005e5e7421 */ /* 0x020fce0000010000 */
[----:B------:R-:W-:Y:S01]  /*3a10*/  MUFU.RCP R91, R91 ;  /* 0x0000005b005b7308 */ /* 0x000fe20000001000 */
[----:B0-----:R-:W-:-:S04]  /*3a20*/  FMUL.FTZ R127, R52, R87 ;  /* 0x00000057347f7220 */ /* 0x001fc80000410000 */
        /* <DEDUP_REMOVED lines=11> */
[----:B0-----:R-:W-:Y:S01]  /*3ae0*/  FADD.FTZ R64, R80, 1 ;  /* 0x3f80000050407421 */ /* 0x001fe20000010000 */
[----:B------:R-:W-:Y:S01]  /*3af0*/  FMUL.FTZ R80, R37, R72 ;  /* 0x0000004825507220 */ /* 0x000fe20000410000 */
[----:B------:R-:W-:Y:S01]  /*3b00*/  FADD.FTZ R67, -R79, 1 ;  /* 0x3f8000004f437421 */ /* 0x000fe20000010100 */
[----:B------:R-:W0:Y:S01]  /*3b10*/  LDS.128 R28, [R2] ;  /* 0x00000000021c7984 */ /* 0x000e220000000c00 */
[----:B-1----:R-:W-:Y:S01]  /*3b20*/  FADD.FTZ R60, -R72, 1 ;  /* 0x3f800000483c7421 */ /* 0x002fe20000010100 */
[C---:B------:R-:W-:Y:S01]  /*3b30*/  FFMA.FTZ R61, R36.reuse, R3, 1 ;  /* 0x3f800000243d7423 */ /* 0x040fe20000010003 */
[----:B------:R-:W-:Y:S01]  /*3b40*/  FMUL.FTZ R3, R36, R73 ;  /* 0x0000004924037220 */ /* 0x000fe20000410000 */
[----:B------:R-:W-:Y:S01]  /*3b50*/  FADD.FTZ R36, -R76, 1 ;  /* 0x3f8000004c247421 */ /* 0x000fe20000010100 */
[----:B------:R-:W-:Y:S01]  /*3b60*/  FFMA.FTZ R60, R37, R60, 1 ;  /* 0x3f800000253c7423 */ /* 0x000fe2000001003c */
[----:B------:R-:W-:Y:S01]  /*3b70*/  FADD.FTZ R37, -R77, 1 ;  /* 0x3f8000004d257421 */ /* 0x000fe20000010100 */
[----:B------:R1:W4:Y:S01]  /*3b80*/  MUFU.RCP R66, R64 ;  /* 0x0000004000427308 */ /* 0x0003220000001000 */
[----:B------:R-:W-:Y:S01]  /*3b90*/  FADD.FTZ R63, -R75, 1 ;  /* 0x3f8000004b3f7421 */ /* 0x000fe20000010100 */
[----:B------:R-:W-:Y:S01]  /*3ba0*/  FFMA.FTZ R62, R39, R36, 1 ;  /* 0x3f800000273e7423 */ /* 0x000fe20000010024 */
[----:B------:R-:W-:Y:S01]  /*3bb0*/  FFMA.FTZ R65, R56, R37, 1 ;  /* 0x3f80000038417423 */ /* 0x000fe20000010025 */
[----:B--2---:R-:W-:Y:S01]  /*3bc0*/  FADD.FTZ R69, R83, 1 ;  /* 0x3f80000053457421 */ /* 0x004fe20000010000 */
[----:B------:R-:W-:Y:S01]  /*3bd0*/  FFMA.FTZ R63, R38, R63, 1 ;  /* 0x3f800000263f7423 */ /* 0x000fe2000001003f */
[----:B------:R-:W-:Y:S01]  /*3be0*/  FMUL.FTZ R83, R56, R77 ;  /* 0x0000004d38537220 */ /* 0x000fe20000410000 */
[----:B------:R-:W2:Y:S01]  /*3bf0*/  LDS.128 R36, [R2+0x20] ;  /* 0x0000200002247984 */ /* 0x000ea20000000c00 */
[----:B------:R5:W2:Y:S01]  /*3c00*/  MUFU.RCP R88, R69 ;  /* 0x0000004500587308 */ /* 0x000aa20000001000 */
[----:B-1----:R-:W-:Y:S01]  /*3c10*/  FADD.FTZ R64, -R78, 1 ;  /* 0x3f8000004e407421 */ /* 0x002fe20000010100 */
[----:B------:R-:W-:Y:S01]  /*3c20*/  FMUL.FTZ R103, R40, R83 ;  /* 0x0000005328677220 */ /* 0x000fe20000410000 */
[----:B------:R-:W-:Y:S01]  /*3c30*/  FFMA.FTZ R67, R58, R67, 1 ;  /* 0x3f8000003a437423 */ /* 0x000fe20000010043 */
[----:B------:R-:W-:Y:S01]  /*3c40*/  FMUL.FTZ R95, R4, R3 ;  /* 0x00000003045f7220 */ /* 0x000fe20000410000 */
[----:B------:R-:W-:Y:S01]  /*3c50*/  FFMA.FTZ R64, R57, R64, 1 ;  /* 0x3f80000039407423 */ /* 0x000fe20000010040 */
[----:B----4-:R-:W-:Y:S01]  /*3c60*/  FMUL.FTZ R86, R59, R66 ;  /* 0x000000423b567220 */ /* 0x010fe20000410000 */
[----:B------:R-:W-:-:S03]  /*3c70*/  FADD.FTZ R68, -R66, 1 ;  /* 0x3f80000042447421 */ /* 0x000fc60000010100 */
[----:B------:R-:W-:Y:S01]  /*3c80*/  FMUL.FTZ R100, R43, R86 ;  /* 0x000000562b647220 */ /* 0x000fe20000410000 */
[----:B------:R-:W-:Y:S01]  /*3c90*/  FFMA.FTZ R74, R59, R68, 1 ;  /* 0x3f8000003b4a7423 */ /* 0x000fe20000010044 */
[----:B---3--:R-:W-:Y:S01]  /*3ca0*/  FMUL.FTZ R40, R40, R32 ;  /* 0x0000002028287220 */ /* 0x008fe20000410000 */
[----:B------:R-:W-:Y:S01]  /*3cb0*/  FMUL.FTZ R41, R41, R33 ;  /* 0x0000002129297220 */ /* 0x000fe20000410000 */
[----:B------:R-:W-:Y:S01]  /*3cc0*/  FMUL.FTZ R42, R42, R34 ;  /* 0x000000222a2a7220 */ /* 0x000fe20000410000 */
[----:B------:R-:W-:Y:S01]  /*3cd0*/  FMUL.FTZ R43, R43, R35 ;  /* 0x000000232b2b7220 */ /* 0x000fe20000410000 */
[----:B------:R-:W-:Y:S01]  /*3ce0*/  FMUL.FTZ R68, R77, R40 ;  /* 0x000000284d447220 */ /* 0x000fe20000410000 */
[----:B-----5:R-:W-:Y:S01]  /*3cf0*/  FMUL.FTZ R69, R78, R41 ;  /* 0x000000294e457220 */ /* 0x020fe20000410000 */
        /* <DEDUP_REMOVED lines=14> */
[----:B--2---:R-:W-:Y:S01]  /*3de0*/  FMUL.FTZ R63, R45, R37 ;  /* 0x000000252d3f7220 */ /* 0x004fe20000410000 */
[----:B------:R-:W-:Y:S01]  /*3df0*/  FFMA.FTZ R61, R52, R61, 1 ;  /* 0x3f800000343d7423 */ /* 0x000fe2000001003d */
[----:B------:R-:W-:Y:S01]  /*3e00*/  FADD.FTZ R52, -R88, 1 ;  /* 0x3f80000058347421 */ /* 0x000fe20000010100 */
[----:B------:R-:W-:Y:S01]  /*3e10*/  FMUL.FTZ R57, R57, R60 ;  /* 0x0000003c39397220 */ /* 0x000fe20000410000 */
[----:B------:R-:W-:Y:S01]  /*3e20*/  FMUL.FTZ R59, R59, R62 ;  /* 0x0000003e3b3b7220 */ /* 0x000fe20000410000 */
[----:B------:R-:W-:Y:S01]  /*3e30*/  BAR.SYNC.DEFER_BLOCKING 0x0 ;  /* 0x0000000000007b1d */ /* 0x000fe20000010000 */
[----:B------:R-:W-:Y:S01]  /*3e40*/  FMUL.FTZ R60, R44, R36 ;  /* 0x000000242c3c7220 */ /* 0x000fe20000410000 */
        /* <DEDUP_REMOVED lines=10> */
[----:B------:R-:W-:Y:S01]  /*3ef0*/  MOV R44, UR18 ;  /* 0x00000012002c7c02 */ /* 0x000fe20008000f00 */
[----:B------:R-:W-:Y:S01]  /*3f00*/  FFMA.FTZ R4, R20, R95, R125 ;  /* 0x0000005f14047223 */ /* 0x000fe2000001007d */
[----:B------:R1:W-:Y:S01]  /*3f10*/  STS.128 [R2], R56 ;  /* 0x0000003802007388 */ /* 0x0003e20000000c00 */
[----:B0-----:R-:W-:-:S03]  /*3f20*/  FMUL.FTZ R63, R25, R41 ;  /* 0x00000029193f7220 */ /* 0x001fc60000410000 */
[----:B------:R-:W-:Y:S01]  /*3f30*/  STS.128 [R2+0x10], R68 ;  /* 0x0000104402007388 */ /* 0x000fe20000000c00 */
[----:B------:R-:W-:Y:S01]  /*3f40*/  FMUL.FTZ R63, R92, R63 ;  /* 0x0000003f5c3f7220 */ /* 0x000fe20000410000 */
[----:B-1----:R-:W-:Y:S01]  /*3f50*/  FADD.FTZ R59, -R91, 1 ;  /* 0x3f8000005b3b7421 */ /* 0x002fe20000010100 */
        /* <DEDUP_REMOVED lines=28> */
[----:B------:R-:W-:Y:S01]  /*4120*/  FMUL.FTZ R53, R54, R89 ;  /* 0x0000005936357220 */ /* 0x000fe20000410000 */
[----:B------:R-:W-:Y:S01]  /*4130*/  FMUL.FTZ R54, R55, R90 ;  /* 0x0000005a37367220 */ /* 0x000fe20000410000 */
[----:B------:R-:W-:Y:S01]  /*4140*/  STS.128 [R2+0x30], R76 ;  /* 0x0000304c02007388 */ /* 0x000fe20000000c00 */
[----:B------:R-:W-:-:S03]  /*4150*/  NOP ;  /* 0x0000000000007918 */ /* 0x000fc60000000000 */
[----:B------:R-:W0:Y:S01]  /*4160*/  LDS.128 R56, [R0] ;  /* 0x0000000000387984 */ /* 0x000e220000000c00 */
[----:B------:R-:W-:Y:S01]  /*4170*/  FMUL.FTZ R98, R45, R52 ;  /* 0x000000342d627220 */ /* 0x000fe20000410000 */
[----:B------:R-:W-:Y:S01]  /*4180*/  MOV R45, UR19 ;  /* 0x00000013002d7c02 */ /* 0x000fe20008000f00 */
[----:B------:R-:W-:Y:S01]  /*4190*/  FMUL.FTZ R97, R46, R53 ;  /* 0x000000352e617220 */ /* 0x000fe20000410000 */
[----:B------:R-:W1:Y:S01]  /*41a0*/  LDS.128 R60, [R0+0x200] ;  /* 0x00020000003c7984 */ /* 0x000e620000000c00 */
[----:B------:R-:W-:Y:S01]  /*41b0*/  FMUL.FTZ R46, R49, R92 ;  /* 0x0000005c312e7220 */ /* 0x000fe20000410000 */
[----:B------:R-:W-:Y:S01]  /*41c0*/  FMUL.FTZ R49, R50, R93 ;  /* 0x0000005d32317220 */ /* 0x000fe20000410000 */
[----:B------:R-:W-:Y:S01]  /*41d0*/  IMAD.WIDE R44, R120, 0x10, R44 ;  /* 0x00000010782c7825 */ /* 0x000fe200078e022c */
[----:B------:R-:W2:Y:S01]  /*41e0*/  LDS.128 R64, [R0+0x400] ;  /* 0x0004000000407984 */ /* 0x000ea20000000c00 */
[----:B------:R-:W3:Y:S02]  /*41f0*/  LDC R50, c[0x0][0x21c] ;  /* 0x00008700ff327b82 */ /* 0x000ee40000000800 */
[----:B------:R-:W-:Y:S01]  /*4200*/  FMUL.FTZ R96, R47, R54 ;  /* 0x000000362f607220 */ /* 0x000fe20000410000 */
[----:B------:R-:W-:Y:S01]  /*4210*/  FMUL.FTZ R47, R48, R91 ;  /* 0x0000005b302f7220 */ /* 0x000fe20000410000 */
[----:B------:R-:W4:Y:S01]  /*4220*/  LDS.128 R68, [R0+0x600] ;  /* 0x0006000000447984 */ /* 0x000f220000000c00 */
        /* <DEDUP_REMOVED lines=9> */
[----:B------:R-:W-:-:S04]  /*42c0*/  FFMA.FTZ R4, R22, R91, R5 ;  /* 0x0000005b16047223 */ /* 0x000fc80000010005 */
[----:B------:R-:W-:Y:S01]  /*42d0*/  FFMA.FTZ R51, R23, R88, R4 ;  /* 0x0000005817337223 */ /* 0x000fe20000010004 */
[----:B0-----:R0:W-:Y:S04]  /*42e0*/  STG.E.128 desc[UR20][R44.64], R56 ;  /* 0x000000382c007986 */ /* 0x0011e8000c101d14 */
[----:B-1----:R0:W-:Y:S04]  /*42f0*/  STG.E.128 desc[UR20][R44.64+0x200], R60 ;  /* 0x0002003c2c007986 */ /* 0x0021e8000c101d14 */
[----:B--2---:R0:W-:Y:S04]  /*4300*/  STG.E.128 desc[UR20][R44.64+0x400], R64 ;  /* 0x000400402c007986 */ /* 0x0041e8000c101d14 */
        /* <DEDUP_REMOVED lines=36> */
[----:B------:R-:W4:Y:S01]  /*4550*/  LDS.128 R24, [R0+0x200] ;  /* 0x0002000000187984 */ /* 0x000f220000000c00 */
[----:B------:R-:W-:-:S03]  /*4560*/  ULEA.HI.X UR8, UR8, UR17, UR7, 0x2, UP0 ;  /* 0x0000001108087291 */ /* 0x000fc600080f1407 */
[----:B------:R-:W5:Y:S01]  /*4570*/  LDS.128 R28, [R0+0x400] ;  /* 0x00040000001c7984 */ /* 0x000f620000000c00 */
[----:B-1----:R-:W-:Y:S02]  /*4580*/  MOV R2, UR16 ;  /* 0x0000001000027c02 */ /* 0x002fe40008000f00 */
[----:B------:R-:W-:Y:S01]  /*4590*/  MOV R3, UR8 ;  /* 0x0000000800037c02 */ /* 0x000fe20008000f00 */
[----:B0-----:R-:W0:Y:S02]  /*45a0*/  LDS.128 R44, [R0+0x600] ;  /* 0x00060000002c7984 */ /* 0x001e240000000c00 */
[----:B------:R-:W-:-:S05]  /*45b0*/  IMAD.WIDE R2, R120, 0x10, R2 ;  /* 0x0000001078027825 */ /* 0x000fca00078e0202 */
[----:B--2---:R1:W-:Y:S04]  /*45c0*/  STG.E.128 desc[UR20][R2.64], R4 ;  /* 0x0000000402007986 */ /* 0x0043e8000c101d14 */
[----:B----4-:R1:W-:Y:S04]  /*45d0*/  STG.E.128 desc[UR20][R2.64+0x200], R24 ;  /* 0x0002001802007986 */ /* 0x0103e8000c101d14 */
[----:B-----5:R1:W-:Y:S04]  /*45e0*/  STG.E.128 desc[UR20][R2.64+0x400], R28 ;  /* 0x0004001c02007986 */ /* 0x0203e8000c101d14 */
[----:B0-----:R1:W-:Y:S02]  /*45f0*/  STG.E.128 desc[UR20][R2.64+0x600], R44 ;  /* 0x0006002c02007986 */ /* 0x0013e4000c101d14 */
.L_x_14550:
[----:B------:R-:W-:Y:S01]  /*4600*/  FFMA.FTZ R0, R16, R103, R51 ;  /* 0x0000006710007223 */ /* 0x000fe20000010033 */
[----:B---3--:R-:W-:Y:S01]  /*4610*/  ISETP.GE.AND P0, PT, R50, 0x1, PT ;  /* 0x000000013200780c */ /* 0x008fe20003f06270 */
[----:B------:R-:W-:Y:S01]  /*4620*/  BAR.SYNC.DEFER_BLOCKING 0x0 ;  /* 0x0000000000007b1d */ /* 0x000fe20000010000 */
[----:B-1----:R-:W-:Y:S01]  /*4630*/  CS2R R26, SRZ ;  /* 0x00000000001a7805 */ /* 0x002fe2000001ff00 */
        /* <DEDUP_REMOVED lines=15> */
[----:B0-----:R-:W-:Y:S01]  /*4730*/  FMUL.FTZ R44, R103, UR4 ;  /* 0x00000004672c7c20 */ /* 0x001fe20008410000 */
        /* <DEDUP_REMOVED lines=19> */
[----:B------:R-:W0:Y:S01]  /*4870*/  LDC R209, c[0x0][0x224] ;  /* 0x00008900ffd17b82 */ /* 0x000e220000000800 */
[----:B------:R-:W-:Y:S01]  /*4880*/  UIADD3 UR17, UR15, -0x1, URZ ;  /* 0xffffffff0f117890 */ /* 0x000fe2000fffe03f */
[----:B------:R-:W-:Y:S01]  /*4890*/  HFMA2.MMA R27, -RZ, RZ, 0, 0 ;  /* 0x00000000ff1b7435 */ /* 0x000fe200000001ff */
[----:B------:R-:W-:Y:S01]  /*48a0*/  UMOV UR7, URZ ;  /* 0x0000003f00077c82 */ /* 0x000fe20008000000 */
[----:B------:R-:W-:Y:S01]  /*48b0*/  UMOV UR8, URZ ;  /* 0x0000003f00087c82 */ /* 0x000fe20008000000 */
[----:B------:R-:W-:Y:S01]  /*48c0*/  ULEA.HI UR18, UR17, UR17, URZ, 0x1 ;  /* 0x0000001111127291 */ /* 0x000fe2000f8f083f */
[----:B------:R-:W-:Y:S02]  /*48d0*/  UMOV UR9, URZ ;  /* 0x0000003f00097c82 */ /* 0x000fe40008000000 */
[----:B------:R-:W1:Y:S01]  /*48e0*/  LDC.64 R84, c[0x0][0x380] ;  /* 0x0000e000ff547b82 */ /* 0x000e620000000a00 */
[----:B------:R-:W-:Y:S01]  /*48f0*/  ULOP3.LUT UR18, UR18, 0xfffffe, URZ, 0xc0, !UPT ;  /* 0x00fffffe12127892 */ /* 0x000fe2000f8ec03f */
[----:B------:R-:W-:Y:S01]  /*4900*/  ULDC UR16, c[0x0][0x224] ;  /* 0x0000890000107ab9 */ /* 0x000fe20000000800 */
[----:B------:R-:W-:Y:S01]  /*4910*/  ULDC UR54, c[0x0][0x21c] ;  /* 0x0000870000367ab9 */ /* 0x000fe20000000800 */
[----:B------:R-:W-:Y:S01]  /*4920*/  ULDC UR57, c[0x0][0x218] ;  /* 0x0000860000397ab9 */ /* 0x000fe20000000800 */
[----:B------:R-:W-:Y:S01]  /*4930*/  ULDC.64 UR26, c[0x0][0x380] ;  /* 0x0000e000001a7ab9 */ /* 0x000fe20000000a00 */
[----:B------:R-:W-:Y:S01]  /*4940*/  ULDC.64 UR28, c[0x0][0x368] ;  /* 0x0000da00001c7ab9 */ /* 0x000fe20000000a00 */
[----:B------:R-:W-:Y:S01]  /*4950*/  ULDC.64 UR30, c[0x0][0x370] ;  /* 0x0000dc00001e7ab9 */ /* 0x000fe20000000a00 */
[----:B------:R-:W-:Y:S01]  /*4960*/  ULDC.64 UR32, c[0x0][0x3d0] ;  /* 0x0000f40000207ab9 */ /* 0x000fe20000000a00 */
[----:B------:R-:W-:Y:S01]  /*4970*/  UIADD3 UR17, UR17, -UR18, URZ ;  /* 0x8000001211117290 */ /* 0x000fe2000fffe03f */
[----:B------:R-:W-:Y:S01]  /*4980*/  ULDC.64 UR34, c[0x0][0x270] ;  /* 0x00009c0000227ab9 */ /* 0x000fe20000000a00 */
[----:B------:R-:W-:Y:S01]  /*4990*/  ULDC.64 UR36, c[0x0][0x2d8] ;  /* 0x0000b60000247ab9 */ /* 0x000fe20000000a00 */
[----:B------:R-:W-:Y:S01]  /*49a0*/  ULDC.64 UR38, c[0x0][0x250] ;  /* 0x0000940000267ab9 */ /* 0x000fe20000000a00 */
[----:B------:R-:W-:Y:S01]  /*49b0*/  ULDC.64 UR40, c[0x0][0x248] ;  /* 0x0000920000287ab9 */ /* 0x000fe20000000a00 */
[----:B------:R-:W-:Y:S01]  /*49c0*/  ULDC.64 UR42, c[0x0][0x2d0] ;  /* 0x0000b400002a7ab9 */ /* 0x000fe20000000a00 */
[----:B------:R-:W-:-:S06]  /*49d0*/  ULDC.64 UR44, c[0x0][0x238] ;  /* 0x00008e00002c7ab9 */ /* 0x000fcc0000000a00 */
.L_x_14630:
        /* <DEDUP_REMOVED lines=14> */
[----:B---3--:R2:W3:Y:S01]  /*4ac0*/  LDG.E.64 R140, desc[UR20][R2.64] ;  /* 0x00000014028c7981 */ /* 0x0084e2000c1e1b00 */
[----:B------:R-:W-:Y:S01]  /*4ad0*/  UIMAD UR46, UR52, UR34, URZ ;  /* 0x00000022342e72a4 */ /* 0x000fe2000f8e023f */
[C---:B------:R-:W-:Y:S01]  /*4ae0*/  LOP3.LUT R120, R121.reuse, 0x1f, R124, 0xf8, !PT ;  /* 0x0000001f79787812 */ /* 0x040fe200078ef87c */
[----:B------:R-:W-:Y:S02]  /*4af0*/  UIMAD.WIDE.U32 UR18, UR7, UR34, URZ ;  /* 0x00000022071272a5 */ /* 0x000fe4000f8e003f */
[----:B------:R-:W-:Y:S01]  /*4b00*/  UIMAD UR46, UR7, UR35, UR46 ;  /* 0x00000023072e72a4 */ /* 0x000fe2000f8e022e */
[----:B01----:R-:W-:Y:S01]  /*4b10*/  IADD3 R7, R121, R120, RZ ;  /* 0x0000007879077210 */ /* 0x003fe20007ffe0ff */
[----:B------:R-:W-:Y:S02]  /*4b20*/  ULEA UR47, UP0, UR18, UR13, 0x2 ;  /* 0x0000000d122f7291 */ /* 0x000fe4000f80103f */
[----:B------:R-:W-:-:S04]  /*4b30*/  UIADD3 UR19, UR19, UR46, URZ ;  /* 0x0000002e13137290 */ /* 0x000fc8000fffe03f */
[----:B------:R-:W-:Y:S01]  /*4b40*/  ULEA.HI.X UR18, UR18, UR14, UR19, 0x2, UP0 ;  /* 0x0000000e12127291 */ /* 0x000fe200080f1413 */
[----:B------:R-:W-:-:S05]  /*4b50*/  MOV R4, UR47 ;  /* 0x0000002f00047c02 */ /* 0x000fca0008000f00 */
[----:B------:R-:W-:-:S03]  /*4b60*/  MOV R5, UR18 ;  /* 0x0000001200057c02 */ /* 0x000fc60008000f00 */
[----:B--2---:R-:W-:-:S05]  /*4b70*/  IMAD.WIDE R2, R7, 0x10, R4 ;  /* 0x0000001007027825 */ /* 0x004fca00078e0204 */
[----:B------:R-:W2:Y:S04]  /*4b80*/  LDG.E.128 R4, desc[UR20][R2.64] ;  /* 0x0000001402047981 */ /* 0x000ea8000c1e1d00 */
[----:B----4-:R-:W4:Y:S04]  /*4b90*/  LDG.E.128 R80, desc[UR20][R2.64+0x200] ;  /* 0x0002001402507981 */ /* 0x010f28000c1e1d00 */
[----:B------:R-:W4:Y:S04]  /*4ba0*/  LDG.E.128 R64, desc[UR20][R2.64+0x400] ;  /* 0x0004001402407981 */ /* 0x000f28000c1e1d00 */
[----:B------:R-:W4:Y:S04]  /*4bb0*/  LDG.E.128 R76, desc[UR20][R2.64+0x600] ;  /* 0x00060014024c7981 */ /* 0x000f28000c1e1d00 */
[----:B------:R-:W4:Y:S04]  /*4bc0*/  LDG.E.128 R72, desc[UR20][R2.64+0x800] ;  /* 0x0008001402487981 */ /* 0x000f28000c1e1d00 */
[----:B------:R-:W4:Y:S04]  /*4bd0*/  LDG.E.128 R68, desc[UR20][R2.64+0xa00] ;  /* 0x000a001402447981 */ /* 0x000f28000c1e1d00 */
[----:B------:R-:W4:Y:S04]  /*4be0*/  LDG.E.128 R56, desc[UR20][R2.64+0xc00] ;  /* 0x000c001402387981 */ /* 0x000f28000c1e1d00 */
[----:B------:R0:W4:Y:S01]  /*4bf0*/  LDG.E.128 R60, desc[UR20][R2.64+0xe00] ;  /* 0x000e0014023c7981 */ /* 0x000122000c1e1d00 */
[----:B------:R-:W1:Y:S01]  /*4c00*/  S2UR UR19, SR_CgaCtaId ;  /* 0x00000000001379c3 */ /* 0x000e620000008800 */
[----:B------:R-:W-:Y:S01]  /*4c10*/  UMOV UR18, 0x400 ;  /* 0x0000040000127882 */ /* 0x000fe20000000000 */
[C---:B------:R-:W-:Y:S01]  /*4c20*/  LOP3.LUT R136, R124.reuse, 0x1f, RZ, 0xc0, !PT ;  /* 0x0000001f7c887812 */ /* 0x040fe200078ec0ff */
[----:B------:R-:W-:Y:S01]  /*4c30*/  ULEA UR46, UR17, UR7, 0x8 ;  /* 0x00000007112e7291 */ /* 0x000fe2000f8e403f */
[----:B------:R-:W-:-:S02]  /*4c40*/  ISETP.NE.AND P2, PT, R124, RZ, PT ;  /* 0x000000ff7c00720c */ /* 0x000fc40003f45270 */
[----:B------:R-:W-:Y:S02]  /*4c50*/  ISETP.NE.AND P0, PT, R136, RZ, PT ;  /* 0x000000ff8800720c */ /* 0x000fe40003f05270 */
[C---:B------:R-:W-:Y:S02]  /*4c60*/  IADD3 R135, R122.reuse, 0x80, RZ ;  /* 0x000000807a877810 */ /* 0x040fe40007ffe0ff */
[C---:B0-----:R-:W-:Y:S02]  /*4c70*/  IADD3 R3, R122.reuse, 0x20, RZ ;  /* 0x000000207a037810 */ /* 0x041fe40007ffe0ff */
[----:B------:R-:W-:Y:S02]  /*4c80*/  IADD3 R137, R122, 0xa0, RZ ;  /* 0x000000a07a897810 */ /* 0x000fe40007ffe0ff */
[-C--:B------:R-:W-:Y:S02]  /*4c90*/  LEA.HI.SX32 R3, R3, R122.reuse, 0x1b ;  /* 0x0000007a03037211 */ /* 0x080fe400078fdaff */
[----:B------:R-:W-:-:S02]  /*4ca0*/  LEA.HI.SX32 R135, R135, R122, 0x1b ;  /* 0x0000007a87877211 */ /* 0x000fc400078fdaff */
[----:B------:R-:W-:Y:S01]  /*4cb0*/  LEA.HI.SX32 R137, R137, R122, 0x1b ;  /* 0x0000007a89897211 */ /* 0x000fe200078fdaff */
[----:B-1----:R-:W-:Y:S02]  /*4cc0*/  ULEA UR18, UR19, UR18, 0x18 ;  /* 0x0000001213127291 */ /* 0x002fe4000f8ec03f */
[----:B------:R-:W-:-:S04]  /*4cd0*/  UIMAD UR19, UR48, UR40, URZ ;  /* 0x00000028301372a4 */ /* 0x000fc8000f8e023f */
[----:B------:R-:W-:Y:S01]  /*4ce0*/  LEA R3, R3, UR18, 0x4 ;  /* 0x0000001203037c11 */ /* 0x000fe2000f8e20ff */
[----:B------:R-:W-:Y:S01]  /*4cf0*/  UIMAD UR19, UR10, UR41, UR19 ;  /* 0x000000290a1372a4 */ /* 0x000fe2000f8e0213 */
[----:B------:R-:W-:Y:S02]  /*4d00*/  LEA R135, R135, UR18, 0x4 ;  /* 0x0000001287877c11 */ /* 0x000fe4000f8e20ff */
[----:B------:R-:W-:Y:S01]  /*4d10*/  LEA R137, R137, UR18, 0x4 ;  /* 0x0000001289897c11 */ /* 0x000fe2000f8e20ff */
[----:B------:R-:W-:Y:S01]  /*4d20*/  FMUL.FTZ R149, R20, R113 ;  /* 0x0000007114957220 */ /* 0x000fe20000410000 */
[----:B---3--:R-:W-:Y:S02]  /*4d30*/  R2UR UR55, R141 ;  /* 0x000000008d3772ca */ /* 0x008fe400000e0000 */
[----:B------:R-:W-:-:S11]  /*4d40*/  R2UR UR56, R140 ;  /* 0x000000008c3872ca */ /* 0x000fd600000e0000 */
[----:B------:R-:W-:Y:S01]  /*4d50*/  FMUL.FTZ R0, R113, UR55 ;  /* 0x0000003771007c20 */ /* 0x000fe20008410000 */
[----:B------:R-:W-:-:S03]  /*4d60*/  FMUL.FTZ R2, R119, UR55 ;  /* 0x0000003777027c20 */ /* 0x000fc60008410000 */
[----:B------:R-:W-:Y:S01]  /*4d70*/  FMUL.RZ R86, R0, 0.15915493667125701904 ;  /* 0x3e22f98300567820 */ /* 0x000fe2000040c000 */
[----:B------:R-:W-:Y:S01]  /*4d80*/  FMUL.FTZ R0, R114, UR55 ;  /* 0x0000003772007c20 */ /* 0x000fe20008410000 */
[----:B------:R-:W-:Y:S01]  /*4d90*/  FMUL.RZ R134, R2, 0.15915493667125701904 ;  /* 0x3e22f98302867820 */ /* 0x000fe2000040c000 */
[----:B------:R-:W-:Y:S01]  /*4da0*/  IADD3 R2, R124, 0x200, RZ ;  /* 0x000002007c027810 */ /* 0x000fe20007ffe0ff */
        /* <DEDUP_REMOVED lines=9> */
[----:B------:R-:W-:Y:S01]  /*4e40*/  LEA R0, R0, UR18, 0x4 ;  /* 0x0000001200007c11 */ /* 0x000fe2000f8e20ff */
[----:B0-----:R-:W-:-:S04]  /*4e50*/  FMUL.FTZ R86, R118, UR55 ;  /* 0x0000003776567c20 */ /* 0x001fc80008410000 */
[----:B--2---:R0:W-:Y:S01]  /*4e60*/  STS.128 [R0], R4 ;  /* 0x0000000400007388 */ /* 0x0041e20000000c00 */
[----:B------:R-:W-:Y:S01]  /*4e70*/  FMUL.RZ R86, R86, 0.15915493667125701904 ;  /* 0x3e22f98356567820 */ /* 0x000fe2000040c000 */
[----:B------:R1:W-:Y:S02]  /*4e80*/  MUFU.COS R133, R126 ;  /* 0x0000007e00857308 */ /* 0x0003e40000000000 */
[----:B----4-:R2:W-:Y:S06]  /*4e90*/  STS.128 [R3+0x200], R80 ;  /* 0x0002005003007388 */ /* 0x0105ec0000000c00 */
[----:B------:R-:W-:Y:S01]  /*4ea0*/  MUFU.SIN R130, R87 ;  /* 0x0000005700827308 */ /* 0x000fe20000000400 */
[----:B-1----:R-:W-:-:S04]  /*4eb0*/  MOV R126, UR15 ;  /* 0x0000000f007e7c02 */ /* 0x002fc80008000f00 */
[----:B------:R-:W-:Y:S01]  /*4ec0*/  ISETP.LT.OR P1, PT, R126, 0x2, P0 ;  /* 0x000000027e00780c */ /* 0x000fe20000721670 */
[----:B0-----:R-:W-:Y:S01]  /*4ed0*/  FMUL.FTZ R0, R117, UR55 ;  /* 0x0000003775007c20 */ /* 0x001fe20008410000 */
[----:B------:R-:W-:Y:S01]  /*4ee0*/  MOV R7, UR15 ;  /* 0x0000000f00077c02 */ /* 0x000fe20008000f00 */
[----:B------:R0:W-:Y:S01]  /*4ef0*/  MUFU.COS R132, R87 ;  /* 0x0000005700847308 */ /* 0x0001e20000000000 */
[----:B------:R-:W-:Y:S01]  /*4f00*/  IADD3 R5, R122, 0xe0, RZ ;  /* 0x000000e07a057810 */ /* 0x000fe20007ffe0ff */
[----:B------:R-:W-:Y:S01]  /*4f10*/  FMUL.RZ R6, R0, 0.15915493667125701904 ;  /* 0x3e22f98300067820 */ /* 0x000fe2000040c000 */
[----:B------:R-:W-:Y:S02]  /*4f20*/  MOV R0, UR56 ;  /* 0x0000003800007c02 */ /* 0x000fe40008000f00 */
[----:B--2---:R-:W-:Y:S02]  /*4f30*/  IADD3 R3, R122, 0xc0, RZ ;  /* 0x000000c07a037810 */ /* 0x004fe40007ffe0ff */
[-C--:B------:R-:W-:Y:S01]  /*4f40*/  LEA.HI.SX32 R5, R5, R122.reuse, 0x1b ;  /* 0x0000007a05057211 */ /* 0x080fe200078fdaff */
[----:B------:R-:W-:Y:S01]  /*4f50*/  MUFU.SIN R144, R86 ;  /* 0x0000005600907308 */ /* 0x000fe20000000400 */
[----:B0-----:R-:W-:Y:S01]  /*4f60*/  MOV R87, UR46 ;  /* 0x0000002e00577c02 */ /* 0x001fe20008000f00 */
[----:B------:R-:W0:Y:S01]  /*4f70*/  @!P1 LDC R80, c[0x0][0x21c] ;  /* 0x00008700ff509b82 */ /* 0x000e220000000800 */
[----:B------:R-:W-:Y:S01]  /*4f80*/  UIMAD.WIDE.U32 UR46, UR10, UR40, URZ ;  /* 0x000000280a2e72a5 */ /* 0x000fe2000f8e003f */
[----:B------:R-:W-:-:S02]  /*4f90*/  LEA.HI.SX32 R3, R3, R122, 0x1b ;  /* 0x0000007a03037211 */ /* 0x000fc400078fdaff */
[----:B------:R-:W-:Y:S01]  /*4fa0*/  SEL R138, R87, R2, !P2 ;  /* 0x00000002578a7207 */ /* 0x000fe20005000000 */
[----:B------:R-:W-:Y:S01]  /*4fb0*/  UIADD3 UR47, UR47, UR19, URZ ;  /* 0x000000132f2f7290 */ /* 0x000fe2000fffe03f */
[----:B------:R-:W-:Y:S01]  /*4fc0*/  IADD3 R87, R122, 0x40, RZ ;  /* 0x000000407a577810 */ /* 0x000fe20007ffe0ff */
[----:B------:R1:W-:Y:S01]  /*4fd0*/  MUFU.COS R145, R86 ;  /* 0x0000005600917308 */ /* 0x0003e20000000000 */
[----:B------:R-:W-:Y:S01]  /*4fe0*/  UIMAD UR19, UR52, UR38, URZ ;  /* 0x00000026341372a4 */ /* 0x000fe2000f8e023f */
[----:B------:R-:W-:Y:S01]  /*4ff0*/  LEA R5, R5, UR18, 0x4 ;  /* 0x0000001205057c11 */ /* 0x000fe2000f8e20ff */
[----:B------:R-:W-:Y:S01]  /*5000*/  UIMAD.WIDE.U32 UR46, UR7, UR38, UR46 ;  /* 0x00000026072e72a5 */ /* 0x000fe2000f8e002e */
[----:B------:R-:W-:Y:S01]  /*5010*/  LEA.HI.SX32 R87, R87, R122, 0x1b ;  /* 0x0000007a57577211 */ /* 0x000fe200078fdaff */
[----:B------:R-:W-:-:S03]  /*5020*/  UIMAD UR19, UR7, UR39, UR19 ;  /* 0x00000027071372a4 */ /* 0x000fc6000f8e0213 */
[----:B------:R-:W-:Y:S01]  /*5030*/  MUFU.SIN R128, R127 ;  /* 0x0000007f00807308 */ /* 0x000fe20000000400 */
[----:B-1----:R-:W-:Y:S01]  /*5040*/  FMUL.FTZ R86, R0, 1.4426950216293334961 ;  /* 0x3fb8aa3b00567820 */ /* 0x002fe20000410000 */
[----:B------:R-:W-:Y:S01]  /*5050*/  LEA R87, R87, UR18, 0x4 ;  /* 0x0000001257577c11 */ /* 0x000fe2000f8e20ff */
[----:B------:R-:W-:Y:S01]  /*5060*/  FMUL.FTZ R0, R116, UR55 ;  /* 0x0000003774007c20 */ /* 0x000fe20008410000 */
[----:B------:R-:W-:Y:S01]  /*5070*/  UIADD3 UR47, UR47, UR19, URZ ;  /* 0x000000132f2f7290 */ /* 0x000fe2000fffe03f */
[----:B------:R-:W-:Y:S01]  /*5080*/  FMUL.FTZ R2, R86, R113 ;  /* 0x0000007156027220 */ /* 0x000fe20000410000 */
[----:B------:R-:W-:Y:S01]  /*5090*/  ULEA UR19, UP0, UR46, UR36, 0x3 ;  /* 0x000000242e137291 */ /* 0x000fe2000f80183f */
[----:B------:R1:W-:Y:S01]  /*50a0*/  STS.128 [R87+0x400], R64 ;  /* 0x0004004057007388 */ /* 0x0003e20000000c00 */
[----:B------:R2:W-:Y:S02]  /*50b0*/  MUFU.COS R129, R127 ;  /* 0x0000007f00817308 */ /* 0x0005e40000000000 */
[----:B------:R-:W-:-:S02]  /*50c0*/  ULEA.HI.X UR46, UR46, UR37, UR47, 0x3, UP0 ;  /* 0x000000252e2e7291 */ /* 0x000fc400080f1c2f */
[----:B------:R-:W-:-:S04]  /*50d0*/  MOV R126, UR19 ;  /* 0x00000013007e7c02 */ /* 0x000fc80008000f00 */
[----:B------:R-:W3:Y:S01]  /*50e0*/  MUFU.EX2 R4, R2 ;  /* 0x0000000200047308 */ /* 0x000ee20000000800 */
[----:B--2---:R-:W-:-:S04]  /*50f0*/  IADD3 R127, R122, 0x60, RZ ;  /* 0x000000607a7f7810 */ /* 0x004fc80007ffe0ff */
[----:B------:R-:W-:Y:S01]  /*5100*/  LEA.HI.SX32 R127, R127, R122, 0x1b ;  /* 0x0000007a7f7f7211 */ /* 0x000fe200078fdaff */
[----:B-1----:R-:W-:Y:S01]  /*5110*/  FMUL.RZ R64, R0, 0.15915493667125701904 ;  /* 0x3e22f98300407820 */ /* 0x002fe2000040c000 */
[----:B------:R-:W-:Y:S01]  /*5120*/  LEA R0, R3, UR18, 0x4 ;  /* 0x0000001203007c11 */ /* 0x000fe2000f8e20ff */
[----:B------:R-:W-:Y:S01]  /*5130*/  MUFU.SIN R153, R6 ;  /* 0x0000000600997308 */ /* 0x000fe20000000400 */
[----:B------:R-:W-:Y:S02]  /*5140*/  LEA R127, R127, UR18, 0x4 ;  /* 0x000000127f7f7c11 */ /* 0x000fe4000f8e20ff */
[----:B------:R-:W-:Y:S02]  /*5150*/  @!P1 IADD3 R3, R7, -0x2, RZ ;  /* 0xfffffffe07039810 */ /* 0x000fe40007ffe0ff */
[----:B------:R-:W-:Y:S01]  /*5160*/  LEA R87, R138, UR18, 0x3 ;  /* 0x000000128a577c11 */ /* 0x000fe2000f8e18ff */
[----:B------:R1:W-:Y:S02]  /*5170*/  STS.128 [R127+0x600], R76 ;  /* 0x0006004c7f007388 */ /* 0x0003e40000000c00 */
[----:B------:R2:W-:Y:S01]  /*5180*/  MUFU.COS R152, R6 ;  /* 0x0000000600987308 */ /* 0x0005e20000000000 */
[----:B0-----:R-:W-:Y:S01]  /*5190*/  @!P1 IMAD R7, R3, R80, UR7 ;  /* 0x0000000703079e24 */ /* 0x001fe2000f8e0250 */
[----:B------:R-:W-:Y:S01]  /*51a0*/  STS.128 [R135+0x800], R72 ;  /* 0x0008004887007388 */ /* 0x000fe20000000c00 */
[C---:B---3--:R-:W-:Y:S01]  /*51b0*/  FMUL.FTZ R2, R4.reuse, R141 ;  /* 0x0000008d04027220 */ /* 0x048fe20000410000 */
[----:B------:R-:W-:Y:S01]  /*51c0*/  FMUL.FTZ R3, R4, R139 ;  /* 0x0000008b04037220 */ /* 0x000fe20000410000 */
[----:B------:R-:W-:Y:S01]  /*51d0*/  FMUL.FTZ R4, R110, UR55 ;  /* 0x000000376e047c20 */ /* 0x000fe20008410000 */
[----:B------:R-:W-:Y:S02]  /*51e0*/  STS.128 [R137+0xa00], R68 ;  /* 0x000a004489007388 */ /* 0x000fe40000000c00 */
[----:B------:R-:W-:Y:S01]  /*51f0*/  MUFU.SIN R160, R64 ;  /* 0x0000004000a07308 */ /* 0x000fe20000000400 */
[----:B--2---:R-:W-:Y:S01]  /*5200*/  FMUL.FTZ R6, R115, UR55 ;  /* 0x0000003773067c20 */ /* 0x004fe20008410000 */
[----:B------:R0:W-:Y:S01]  /*5210*/  STS.128 [R0+0xc00], R56 ;  /* 0x000c003800007388 */ /* 0x0001e20000000c00 */
[----:B------:R-:W-:-:S02]  /*5220*/  FMUL.RZ R174, R4, 0.15915493667125701904 ;  /* 0x3e22f98304ae7820 */ /* 0x000fc4000040c000 */
[----:B------:R-:W-:Y:S01]  /*5230*/  FMUL.RZ R65, R6, 0.15915493667125701904 ;  /* 0x3e22f98306417820 */ /* 0x000fe2000040c000 */
[----:B-1----:R-:W-:Y:S01]  /*5240*/  MOV R127, UR46 ;  /* 0x0000002e007f7c02 */ /* 0x002fe20008000f00 */
[----:B------:R-:W-:Y:S01]  /*5250*/  STS.128 [R5+0xe00], R60 ;  /* 0x000e003c05007388 */ /* 0x000fe20000000c00 */
[----:B------:R-:W-:Y:S01]  /*5260*/  MOV R6, 0x10 ;  /* 0x0000001000067802 */ /* 0x000fe20000000f00 */
[----:B------:R-:W-:Y:S03]  /*5270*/  MUFU.COS R148, R64 ;  /* 0x0000004000947308 */ /* 0x000fe60000000000 */
[----:B------:R-:W5:Y:S01]  /*5280*/  LDG.E.64 R126, desc[UR20][R126.64] ;  /* 0x000000147e7e7981 */ /* 0x000f62000c1e1b00 */
[----:B------:R-:W-:-:S04]  /*5290*/  @!P1 IMAD.WIDE R138, R7, R6, UR22 ;  /* 0x00000016078a9e25 */ /* 0x000fc8000f8e0206 */
[----:B------:R-:W-:Y:S01]  /*52a0*/  MUFU.SIN R158, R65 ;  /* 0x00000041009e7308 */ /* 0x000fe20000000400 */
[----:B0-----:R-:W-:-:S04]  /*52b0*/  SHF.L.U32 R0, R122, 0x3, RZ ;  /* 0x000000037a007819 */ /* 0x001fc800000006ff */
[----:B------:R-:W-:-:S03]  /*52c0*/  LEA.HI.SX32 R0, R0, R0, 0x1b ;  /* 0x0000000000007211 */ /* 0x000fc600078fdaff */
[----:B------:R-:W-:Y:S01]  /*52d0*/  MUFU.COS R150, R65 ;  /* 0x0000004100967308 */ /* 0x000fe20000000000 */
[----:B------:R-:W-:Y:S01]  /*52e0*/  LEA R0, R0, UR18, 0x4 ;  /* 0x0000001200007c11 */ /* 0x000fe2000f8e20ff */
[----:B------:R-:W-:-:S04]  /*52f0*/  NOP ;  /* 0x0000000000007918 */ /* 0x000fc80000000000 */
[----:B------:R-:W0:Y:S02]  /*5300*/  LDS.128 R4, [R0] ;  /* 0x0000000000047984 */ /* 0x000e240000000c00 */
[----:B------:R-:W-:Y:S02]  /*5310*/  MUFU.SIN R146, R134 ;  /* 0x0000008600927308 */ /* 0x000fe40000000400 */
[----:B------:R-:W1:Y:S04]  /*5320*/  LDS.128 R80, [R0+0x10] ;  /* 0x0000100000507984 */ /* 0x000e680000000c00 */
[----:B------:R-:W2:Y:S02]  /*5330*/  LDS.128 R76, [R0+0x20] ;  /* 0x00002000004c7984 */ /* 0x000ea40000000c00 */
[----:B------:R3:W-:Y:S02]  /*5340*/  MUFU.COS R147, R134 ;  /* 0x0000008600937308 */ /* 0x0007e40000000000 */
[----:B------:R-:W4:Y:S04]  /*5350*/  LDS.128 R72, [R0+0x30] ;  /* 0x0000300000487984 */ /* 0x000f280000000c00 */
[----:B------:R-:W0:Y:S01]  /*5360*/  LDS.128 R68, [R0+0x40] ;  /* 0x0000400000447984 */ /* 0x000e220000000c00 */
[----:B---3--:R-:W-:-:S03]  /*5370*/  CS2R R134, SRZ ;  /* 0x0000000000867805 */ /* 0x008fc6000001ff00 */
[----:B------:R-:W3:Y:S04]  /*5380*/  LDS.128 R64, [R0+0x50] ;  /* 0x0000500000407984 */ /* 0x000ee80000000c00 */
[----:B------:R-:W0:Y:S04]  /*5390*/  LDS.128 R60, [R0+0x60] ;  /* 0x00006000003c7984 */ /* 0x000e280000000c00 */
[----:B------:R1:W0:Y:S04]  /*53a0*/  LDS.128 R56, [R0+0x70] ;  /* 0x0000700000387984 */ /* 0x0002280000000c00 */
[----:B------:R2:W-:Y:S01]  /*53b0*/  STS.64 [R87+0x2550], R2 ;  /* 0x0025500257007388 */ /* 0x0005e20000000a00 */
[----:B------:R-:W-:Y:S01]  /*53c0*/  BAR.SYNC.DEFER_BLOCKING 0x0 ;  /* 0x0000000000007b1d */ /* 0x000fe20000010000 */
[----:B-1----:R-:W-:-:S04]  /*53d0*/  FMUL.FTZ R0, R107, UR55 ;  /* 0x000000376b007c20 */ /* 0x002fc80008410000 */
[----:B--2---:R-:W-:Y:S01]  /*53e0*/  FMUL.RZ R87, R0, 0.15915493667125701904 ;  /* 0x3e22f98300577820 */ /* 0x004fe2000040c000 */
[----:B------:R-:W-:Y:S01]  /*53f0*/  FMUL.FTZ R0, R106, UR55 ;  /* 0x000000376a007c20 */ /* 0x000fe20008410000 */
[----:B------:R-:W-:Y:S01]  /*5400*/  FMUL.FTZ R137, R109, UR55 ;  /* 0x000000376d897c20 */ /* 0x000fe20008410000 */
[----:B------:R1:W5:Y:S02]  /*5410*/  @!P1 LDG.E.64 R134, desc[UR20][R138.64+0x8] ;  /* 0x000008148a869981 */ /* 0x000364000c1e1b00 */
[----:B-1----:R-:W-:Y:S01]  /*5420*/  FMUL.RZ R139, R0, 0.15915493667125701904 ;  /* 0x3e22f983008b7820 */ /* 0x002fe2000040c000 */
[----:B------:R-:W-:-:S04]  /*5430*/  FMUL.FTZ R0, R105, UR55 ;  /* 0x0000003769007c20 */ /* 0x000fc80008410000 */
[----:B------:R-:W-:Y:S01]  /*5440*/  FMUL.RZ R141, R0, 0.15915493667125701904 ;  /* 0x3e22f983008d7820 */ /* 0x000fe2000040c000 */
[----:B------:R-:W-:Y:S01]  /*5450*/  FMUL.FTZ R0, R104, UR55 ;  /* 0x0000003768007c20 */ /* 0x000fe20008410000 */
[----:B------:R-:W-:Y:S03]  /*5460*/  MUFU.SIN R185, R139 ;  /* 0x0000008b00b97308 */ /* 0x000fe60000000400 */
[----:B------:R-:W-:Y:S01]  /*5470*/  FMUL.RZ R181, R0, 0.15915493667125701904 ;  /* 0x3e22f98300b57820 */ /* 0x000fe2000040c000 */
[----:B------:R-:W-:Y:S01]  /*5480*/  FMUL.FTZ R0, R86, R114 ;  /* 0x0000007256007220 */ /* 0x000fe20000410000 */
[----:B------:R-:W-:-:S03]  /*5490*/  FMUL.RZ R140, R137, 0.15915493667125701904 ;  /* 0x3e22f983898c7820 */ /* 0x000fc6000040c000 */
[----:B------:R1:W-:Y:S01]  /*54a0*/  MUFU.COS R163, R139 ;  /* 0x0000008b00a37308 */ /* 0x0003e20000000000 */
[----:B------:R-:W-:Y:S01]  /*54b0*/  FMUL.FTZ R137, R108, UR55 ;  /* 0x000000376c897c20 */ /* 0x000fe20008410000 */
[----:B-1----:R-:W-:-:S06]  /*54c0*/  FMUL.FTZ R139, R86, R112 ;  /* 0x00000070568b7220 */ /* 0x002fcc0000410000 */
[----:B------:R-:W-:Y:S01]  /*54d0*/  MUFU.SIN R187, R87 ;  /* 0x0000005700bb7308 */ /* 0x000fe20000000400 */
[----:B------:R-:W-:-:S07]  /*54e0*/  FMUL.RZ R137, R137, 0.15915493667125701904 ;  /* 0x3e22f98389897820 */ /* 0x000fce000040c000 */
[----:B------:R-:W-:Y:S08]  /*54f0*/  MUFU.COS R157, R87 ;  /* 0x00000057009d7308 */ /* 0x000ff00000000000 */
[----:B------:R-:W1:Y:S08]  /*5500*/  MUFU.EX2 R87, R0 ;  /* 0x0000000000577308 */ /* 0x000e700000000800 */
[----:B------:R-:W2:Y:S08]  /*5510*/  MUFU.EX2 R139, R139 ;  /* 0x0000008b008b7308 */ /* 0x000eb00000000800 */
[----:B------:R-:W-:Y:S08]  /*5520*/  MUFU.SIN R162, R137 ;  /* 0x0000008900a27308 */ /* 0x000ff00000000400 */
[----:B------:R4:W-:Y:S08]  /*5530*/  MUFU.COS R170, R137 ;  /* 0x0000008900aa7308 */ /* 0x0009f00000000000 */
[----:B------:R-:W-:Y:S01]  /*5540*/  MUFU.SIN R156, R140 ;  /* 0x0000008c009c7308 */ /* 0x000fe20000000400 */
[----:B----4-:R-:W-:-:S07]  /*5550*/  FMUL.FTZ R137, R86, R111 ;  /* 0x0000006f56897220 */ /* 0x010fce0000410000 */
[----:B------:R4:W-:Y:S01]  /*5560*/  MUFU.COS R172, R140 ;  /* 0x0000008c00ac7308 */ /* 0x0009e20000000000 */
[----:B-1----:R-:W-:Y:S01]  /*5570*/  FMUL.FTZ R130, R87, R130 ;  /* 0x0000008257827220 */ /* 0x002fe20000410000 */
[----:B----4-:R-:W-:-:S06]  /*5580*/  FMUL.FTZ R140, R86, R119 ;  /* 0x00000077568c7220 */ /* 0x010fcc0000410000 */
[----:B------:R-:W1:Y:S01]  /*5590*/  MUFU.EX2 R138, R137 ;  /* 0x00000089008a7308 */ /* 0x000e620000000800 */
[----:B------:R-:W-:Y:S01]  /*55a0*/  FMUL.FTZ R0, R86, R116 ;  /* 0x0000007456007220 */ /* 0x000fe20000410000 */
[C---:B--2---:R-:W-:Y:S01]  /*55b0*/  FMUL.FTZ R129, R139.reuse, R129 ;  /* 0x000000818b817220 */ /* 0x044fe20000410000 */
[----:B------:R-:W-:-:S05]  /*55c0*/  FMUL.FTZ R128, R139, R128 ;  /* 0x000000808b807220 */ /* 0x000fca0000410000 */
[----:B------:R-:W2:Y:S01]  /*55d0*/  MUFU.EX2 R140, R140 ;  /* 0x0000008c008c7308 */ /* 0x000ea20000000800 */
[----:B------:R-:W-:Y:S01]  /*55e0*/  FMUL.FTZ R132, R87, R132 ;  /* 0x0000008457847220 */ /* 0x000fe20000410000 */
[----:B------:R-:W-:-:S06]  /*55f0*/  FMUL.FTZ R139, RZ, R130 ;  /* 0x00000082ff8b7220 */ /* 0x000fcc0000410000 */
[----:B------:R-:W-:Y:S08]  /*5600*/  MUFU.SIN R164, R141 ;  /* 0x0000008d00a47308 */ /* 0x000ff00000000400 */
[----:B------:R4:W-:Y:S01]  /*5610*/  MUFU.COS R184, R141 ;  /* 0x0000008d00b87308 */ /* 0x0009e20000000000 */
[C---:B------:R-:W-:Y:S01]  /*5620*/  FMUL.FTZ R142, R86.reuse, R117 ;  /* 0x00000075568e7220 */ /* 0x040fe20000410000 */
[----:B----4-:R-:W-:-:S06]  /*5630*/  FMUL.FTZ R141, R86, R118 ;  /* 0x00000076568d7220 */ /* 0x010fcc0000410000 */
[----:B------:R4:W-:Y:S01]  /*5640*/  MUFU.EX2 R143, R0 ;  /* 0x00000000008f7308 */ /* 0x0009e20000000800 */
[----:B------:R-:W-:Y:S01]  /*5650*/  FFMA.FTZ R166, R132, R149, -R139 ;  /* 0x0000009584a67223 */ /* 0x000fe2000001088b */
[----:B-1----:R-:W-:-:S06]  /*5660*/  FMUL.FTZ R131, R138, R131 ;  /* 0x000000838a837220 */ /* 0x002fcc0000410000 */
[----:B------:R-:W1:Y:S01]  /*5670*/  MUFU.EX2 R141, R141 ;  /* 0x0000008d008d7308 */ /* 0x000e620000000800 */
[----:B----4-:R-:W-:Y:S01]  /*5680*/  FMUL.FTZ R0, R130, R149 ;  /* 0x0000009582007220 */ /* 0x010fe20000410000 */
[----:B------:R-:W-:-:S03]  /*5690*/  FFMA.FTZ R166, R21, R114, R166 ;  /* 0x0000007215a67223 */ /* 0x000fc600000100a6 */
[----:B------:R-:W-:Y:S01]  /*56a0*/  FFMA.FTZ R0, RZ, R132, R0 ;  /* 0x00000084ff007223 */ /* 0x000fe20000010000 */
[C---:B--2---:R-:W-:Y:S01]  /*56b0*/  FMUL.FTZ R147, R140.reuse, R147 ;  /* 0x000000938c937220 */ /* 0x044fe20000410000 */
[----:B------:R-:W-:Y:S01]  /*56c0*/  FMUL.FTZ R146, R140, R146 ;  /* 0x000000928c927220 */ /* 0x000fe20000410000 */
[----:B------:R-:W2:Y:S01]  /*56d0*/  MUFU.EX2 R142, R142 ;  /* 0x0000008e008e7308 */ /* 0x000ea20000000800 */
[----:B------:R-:W-:Y:S01]  /*56e0*/  FMUL.FTZ R133, R138, R133 ;  /* 0x000000858a857220 */ /* 0x000fe20000410000 */
[----:B------:R-:W-:Y:S01]  /*56f0*/  FADD.FTZ R140, RZ, R0 ;  /* 0x00000000ff8c7221 */ /* 0x000fe20000010000 */
[----:B------:R-:W-:-:S03]  /*5700*/  FMUL.FTZ R168, R131, R166 ;  /* 0x000000a683a87220 */ /* 0x000fc60000410000 */
[-C--:B------:R-:W-:Y:S01]  /*5710*/  FMUL.FTZ R139, R131, R140.reuse ;  /* 0x0000008c838b7220 */ /* 0x080fe20000410000 */
[----:B------:R-:W-:Y:S01]  /*5720*/  FFMA.FTZ R168, R133, R140, R168 ;  /* 0x0000008c85a87223 */ /* 0x000fe200000100a8 */
[C---:B-1----:R-:W-:Y:S01]  /*5730*/  FMUL.FTZ R145, R141.reuse, R145 ;  /* 0x000000918d917220 */ /* 0x042fe20000410000 */
[----:B------:R-:W-:Y:S01]  /*5740*/  FMUL.FTZ R144, R141, R144 ;  /* 0x000000908d907220 */ /* 0x000fe20000410000 */
[----:B------:R-:W-:Y:S01]  /*5750*/  FFMA.FTZ R141, R133, R166, -R139 ;  /* 0x000000a6858d7223 */ /* 0x000fe2000001088b */
[----:B------:R-:W-:Y:S01]  /*5760*/  FADD.FTZ R168, RZ, R168 ;  /* 0x000000a8ffa87221 */ /* 0x000fe20000010000 */
[----:B------:R-:W-:Y:S02]  /*5770*/  FMUL.FTZ R87, R86, R108 ;  /* 0x0000006c56577220 */ /* 0x000fe40000410000 */
[----:B------:R-:W-:Y:S01]  /*5780*/  FFMA.FTZ R141, R22, R111, R141 ;  /* 0x0000006f168d7223 */ /* 0x000fe2000001008d */
[----:B------:R-:W-:Y:S01]  /*5790*/  FMUL.FTZ R140, R128, R168 ;  /* 0x000000a8808c7220 */ /* 0x000fe20000410000 */
[C---:B--2---:R-:W-:Y:S01]  /*57a0*/  FMUL.FTZ R152, R142.reuse, R152 ;  /* 0x000000988e987220 */ /* 0x044fe20000410000 */
[----:B------:R-:W-:Y:S01]  /*57b0*/  FMUL.FTZ R153, R142, R153 ;  /* 0x000000998e997220 */ /* 0x000fe20000410000 */
[----:B------:R-:W1:Y:S01]  /*57c0*/  MUFU.EX2 R87, R87 ;  /* 0x0000005700577308 */ /* 0x000e620000000800 */
[-C--:B------:R-:W-:Y:S01]  /*57d0*/  FFMA.FTZ R140, R129, R141.reuse, -R140 ;  /* 0x0000008d818c7223 */ /* 0x080fe2000001088c */
[----:B------:R-:W-:Y:S01]  /*57e0*/  FMUL.FTZ R142, R128, R141 ;  /* 0x0000008d808e7220 */ /* 0x000fe20000410000 */
[C---:B------:R-:W-:Y:S01]  /*57f0*/  FMUL.FTZ R137, R86.reuse, R115 ;  /* 0x0000007356897220 */ /* 0x040fe20000410000 */
[----:B------:R-:W-:Y:S01]  /*5800*/  FMUL.FTZ R138, R86, R107 ;  /* 0x0000006b568a7220 */ /* 0x000fe20000410000 */
[----:B------:R-:W-:Y:S01]  /*5810*/  FFMA.FTZ R140, R23, R112, R140 ;  /* 0x00000070178c7223 */ /* 0x000fe2000001008c */
[----:B------:R-:W-:Y:S01]  /*5820*/  FFMA.FTZ R142, R129, R168, R142 ;  /* 0x000000a8818e7223 */ /* 0x000fe2000001008e */
[----:B------:R-:W-:-:S02]  /*5830*/  FMUL.FTZ R161, R143, R148 ;  /* 0x000000948fa17220 */ /* 0x000fc40000410000 */
[----:B------:R-:W2:Y:S01]  /*5840*/  MUFU.EX2 R137, R137 ;  /* 0x0000008900897308 */ /* 0x000ea20000000800 */
[----:B------:R-:W-:Y:S01]  /*5850*/  FADD.FTZ R142, RZ, R142 ;  /* 0x0000008eff8e7221 */ /* 0x000fe20000010000 */
[----:B------:R-:W-:Y:S01]  /*5860*/  FMUL.FTZ R148, R146, R140 ;  /* 0x0000008c92947220 */ /* 0x000fe20000410000 */
[----:B------:R-:W-:-:S05]  /*5870*/  FMUL.FTZ R139, R86, R105 ;  /* 0x00000069568b7220 */ /* 0x000fca0000410000 */
[----:B------:R-:W4:Y:S01]  /*5880*/  MUFU.EX2 R138, R138 ;  /* 0x0000008a008a7308 */ /* 0x000f220000000800 */
[-C--:B------:R-:W-:Y:S01]  /*5890*/  FFMA.FTZ R148, R147, R142.reuse, R148 ;  /* 0x0000008e93947223 */ /* 0x080fe20000010094 */
[----:B------:R-:W-:Y:S01]  /*58a0*/  FMUL.FTZ R142, R146, R142 ;  /* 0x0000008e928e7220 */ /* 0x000fe20000410000 */
[C---:B------:R-:W-:Y:S01]  /*58b0*/  FMUL.FTZ R151, R86.reuse, R110 ;  /* 0x0000006e56977220 */ /* 0x040fe20000410000 */
[C---:B------:R-:W-:Y:S01]  /*58c0*/  FMUL.FTZ R155, R86.reuse, R109 ;  /* 0x0000006d569b7220 */ /* 0x040fe20000410000 */
[C---:B------:R-:W-:Y:S01]  /*58d0*/  FMUL.FTZ R0, R86.reuse, R106 ;  /* 0x0000006a56007220 */ /* 0x040fe20000410000 */
[----:B------:R-:W-:Y:S01]  /*58e0*/  FMUL.FTZ R86, R86, R104 ;  /* 0x0000006856567220 */ /* 0x000fe20000410000 */
[C---:B-1----:R-:W-:Y:S01]  /*58f0*/  FMUL.FTZ R170, R87.reuse, R170 ;  /* 0x000000aa57aa7220 */ /* 0x042fe20000410000 */
[----:B------:R-:W-:Y:S01]  /*5900*/  FMUL.FTZ R169, R87, R162 ;  /* 0x000000a257a97220 */ /* 0x000fe20000410000 */
[----:B------:R-:W-:Y:S01]  /*5910*/  FFMA.FTZ R87, R147, R140, -R142 ;  /* 0x0000008c93577223 */ /* 0x000fe2000001088e */
[----:B------:R-:W1:Y:S01]  /*5920*/  MUFU.EX2 R139, R139 ;  /* 0x0000008b008b7308 */ /* 0x000e620000000800 */
[----:B------:R-:W-:-:S02]  /*5930*/  FADD.FTZ R148, RZ, R148 ;  /* 0x00000094ff947221 */ /* 0x000fc40000010000 */
[----:B------:R-:W-:Y:S01]  /*5940*/  FFMA.FTZ R87, R16, R119, R87 ;  /* 0x0000007710577223 */ /* 0x000fe20000010057 */
[----:B--2---:R-:W-:-:S04]  /*5950*/  FMUL.FTZ R159, R137, R150 ;  /* 0x00000096899f7220 */ /* 0x004fc80000410000 */
[----:B------:R-:W-:Y:S01]  /*5960*/  MUFU.COS R165, R181 ;  /* 0x000000b500a57308 */ /* 0x000fe20000000000 */
[----:B------:R-:W-:Y:S01]  /*5970*/  FMUL.FTZ R158, R137, R158 ;  /* 0x0000009e899e7220 */ /* 0x000fe20000410000 */
[C---:B----4-:R-:W-:Y:S01]  /*5980*/  FMUL.FTZ R188, R138.reuse, R157 ;  /* 0x0000009d8abc7220 */ /* 0x050fe20000410000 */
[----:B------:R-:W-:Y:S01]  /*5990*/  FMUL.FTZ R187, R138, R187 ;  /* 0x000000bb8abb7220 */ /* 0x000fe20000410000 */
[----:B------:R-:W-:-:S04]  /*59a0*/  FMUL.FTZ R137, R144, R87 ;  /* 0x0000005790897220 */ /* 0x000fc80000410000 */
[----:B------:R-:W2:Y:S01]  /*59b0*/  MUFU.EX2 R86, R86 ;  /* 0x0000005600567308 */ /* 0x000ea20000000800 */
[----:B------:R-:W-:-:S07]  /*59c0*/  FMUL.FTZ R138, R144, R148 ;  /* 0x00000094908a7220 */ /* 0x000fce0000410000 */
[----:B------:R-:W4:Y:S01]  /*59d0*/  MUFU.SIN R181, R181 ;  /* 0x000000b500b57308 */ /* 0x000f220000000400 */
[----:B------:R-:W-:-:S07]  /*59e0*/  FFMA.FTZ R137, R145, R148, R137 ;  /* 0x0000009491897223 */ /* 0x000fce0000010089 */
[----:B------:R-:W3:Y:S01]  /*59f0*/  MUFU.EX2 R0, R0 ;  /* 0x0000000000007308 */ /* 0x000ee20000000800 */
[----:B------:R-:W-:Y:S01]  /*5a00*/  FFMA.FTZ R138, R145, R87, -R138 ;  /* 0x00000057918a7223 */ /* 0x000fe2000001088a */
[----:B------:R-:W-:Y:S01]  /*5a10*/  FADD.FTZ R137, RZ, R137 ;  /* 0x00000089ff897221 */ /* 0x000fe20000010000 */
[----:B-1----:R-:W-:Y:S02]  /*5a20*/  FMUL.FTZ R184, R139, R184 ;  /* 0x000000b88bb87220 */ /* 0x002fe40000410000 */
[----:B------:R-:W-:Y:S01]  /*5a30*/  FFMA.FTZ R138, R17, R118, R138 ;  /* 0x00000076118a7223 */ /* 0x000fe2000001008a */
[----:B------:R-:W-:Y:S01]  /*5a40*/  FMUL.FTZ R183, R139, R164 ;  /* 0x000000a48bb77220 */ /* 0x000fe20000410000 */
[----:B------:R-:W-:Y:S01]  /*5a50*/  FMUL.FTZ R87, R3, R130 ;  /* 0x0000008203577220 */ /* 0x000fe20000410000 */
[C---:B------:R-:W-:Y:S01]  /*5a60*/  FMUL.FTZ R139, R153.reuse, R137 ;  /* 0x00000089998b7220 */ /* 0x040fe20000410000 */
[C---:B--2---:R-:W-:Y:S01]  /*5a70*/  FMUL.FTZ R182, R86.reuse, R165 ;  /* 0x000000a556b67220 */ /* 0x044fe20000410000 */
[----:B----4-:R-:W-:Y:S01]  /*5a80*/  FMUL.FTZ R181, R86, R181 ;  /* 0x000000b556b57220 */ /* 0x010fe20000410000 */
[----:B------:R-:W-:Y:S01]  /*5a90*/  FMUL.FTZ R141, R153, R138 ;  /* 0x0000008a998d7220 */ /* 0x000fe20000410000 */
[----:B------:R-:W-:Y:S01]  /*5aa0*/  FMUL.FTZ R86, R2, R130 ;  /* 0x0000008202567220 */ /* 0x000fe20000410000 */
[----:B------:R-:W-:Y:S01]  /*5ab0*/  FFMA.FTZ R139, R152, R138, -R139 ;  /* 0x0000008a988b7223 */ /* 0x000fe2000001088b */
[C---:B---3--:R-:W-:Y:S01]  /*5ac0*/  FMUL.FTZ R186, R0.reuse, R163 ;  /* 0x000000a300ba7220 */ /* 0x048fe20000410000 */
[----:B------:R-:W-:Y:S01]  /*5ad0*/  FMUL.FTZ R185, R0, R185 ;  /* 0x000000b900b97220 */ /* 0x000fe20000410000 */
[-C--:B------:R-:W-:Y:S01]  /*5ae0*/  FFMA.FTZ R0, R2, R132.reuse, -R87 ;  /* 0x0000008402007223 */ /* 0x080fe20000010857 */
[----:B------:R-:W-:Y:S01]  /*5af0*/  FFMA.FTZ R141, R152, R137, R141 ;  /* 0x00000089988d7223 */ /* 0x000fe2000001008d */
[----:B------:R-:W-:Y:S01]  /*5b00*/  FFMA.FTZ R86, R3, R132, R86 ;  /* 0x0000008403567223 */ /* 0x000fe20000010056 */
[----:B------:R-:W-:Y:S01]  /*5b10*/  FMUL.FTZ R160, R143, R160 ;  /* 0x000000a08fa07220 */ /* 0x000fe20000410000 */
[C---:B------:R-:W-:Y:S01]  /*5b20*/  FMUL.FTZ R138, R131.reuse, R0 ;  /* 0x00000000838a7220 */ /* 0x040fe20000410000 */
[----:B------:R-:W-:Y:S01]  /*5b30*/  FFMA.FTZ R139, R18, R117, R139 ;  /* 0x00000075128b7223 */ /* 0x000fe2000001008b */
[----:B------:R-:W-:Y:S01]  /*5b40*/  FADD.FTZ R141, RZ, R141 ;  /* 0x0000008dff8d7221 */ /* 0x000fe20000010000 */
[-C--:B------:R-:W-:Y:S01]  /*5b50*/  FMUL.FTZ R87, R131, R86.reuse ;  /* 0x0000005683577220 */ /* 0x080fe20000410000 */
[C---:B------:R-:W-:Y:S01]  /*5b60*/  FFMA.FTZ R138, R133.reuse, R86, R138 ;  /* 0x00000056858a7223 */ /* 0x040fe2000001008a */
[C---:B------:R-:W-:Y:S01]  /*5b70*/  FMUL.FTZ R140, R160.reuse, R139 ;  /* 0x0000008ba08c7220 */ /* 0x040fe20000410000 */
[-C--:B------:R-:W-:Y:S01]  /*5b80*/  FMUL.FTZ R86, R160, R141.reuse ;  /* 0x0000008da0567220 */ /* 0x080fe20000410000 */
[----:B------:R-:W-:Y:S01]  /*5b90*/  FFMA.FTZ R87, R133, R0, -R87 ;  /* 0x0000000085577223 */ /* 0x000fe20000010857 */
[----:B------:R-:W-:Y:S01]  /*5ba0*/  MUFU.SIN R154, R174 ;  /* 0x000000ae009a7308 */ /* 0x000fe20000000400 */
[C---:B------:R-:W-:Y:S01]  /*5bb0*/  FMUL.FTZ R0, R128.reuse, R138 ;  /* 0x0000008a80007220 */ /* 0x040fe20000410000 */
[C---:B------:R-:W-:Y:S01]  /*5bc0*/  FFMA.FTZ R140, R161.reuse, R141, R140 ;  /* 0x0000008da18c7223 */ /* 0x040fe2000001008c */
[----:B------:R-:W-:Y:S01]  /*5bd0*/  FFMA.FTZ R86, R161, R139, -R86 ;  /* 0x0000008ba1567223 */ /* 0x000fe20000010856 */
[----:B------:R-:W-:-:S04]  /*5be0*/  FMUL.FTZ R137, R128, R87 ;  /* 0x0000005780897220 */ /* 0x000fc80000410000 */
[----:B------:R-:W1:Y:S01]  /*5bf0*/  MUFU.EX2 R151, R151 ;  /* 0x0000009700977308 */ /* 0x000e620000000800 */
[----:B------:R-:W-:Y:S01]  /*5c00*/  FFMA.FTZ R0, R129, R87, -R0 ;  /* 0x0000005781007223 */ /* 0x000fe20000010800 */
[----:B------:R-:W-:Y:S01]  /*5c10*/  FADD.FTZ R140, RZ, R140 ;  /* 0x0000008cff8c7221 */ /* 0x000fe20000010000 */
[----:B------:R-:W-:Y:S01]  /*5c20*/  FFMA.FTZ R139, R19, R116, R86 ;  /* 0x00000074138b7223 */ /* 0x000fe20000010056 */
[----:B------:R-:W-:-:S04]  /*5c30*/  FFMA.FTZ R137, R129, R138, R137 ;  /* 0x0000008a81897223 */ /* 0x000fc80000010089 */
[----:B------:R-:W2:Y:S01]  /*5c40*/  MUFU.COS R174, R174 ;  /* 0x000000ae00ae7308 */ /* 0x000ea20000000000 */
[----:B------:R-:W-:Y:S01]  /*5c50*/  FMUL.FTZ R86, R146, R0 ;  /* 0x0000000092567220 */ /* 0x000fe20000410000 */
[CC--:B------:R-:W-:Y:S01]  /*5c60*/  FMUL.FTZ R138, R158.reuse, R140.reuse ;  /* 0x0000008c9e8a7220 */ /* 0x0c0fe20000410000 */
[----:B------:R-:W-:Y:S01]  /*5c70*/  FMUL.FTZ R142, R158, R139 ;  /* 0x0000008b9e8e7220 */ /* 0x000fe20000410000 */
[-C--:B------:R-:W-:Y:S01]  /*5c80*/  FMUL.FTZ R87, R146, R137.reuse ;  /* 0x0000008992577220 */ /* 0x080fe20000410000 */
[----:B------:R-:W-:Y:S01]  /*5c90*/  FFMA.FTZ R86, R147, R137, R86 ;  /* 0x0000008993567223 */ /* 0x000fe20000010056 */
[C---:B------:R-:W-:Y:S02]  /*5ca0*/  FFMA.FTZ R139, R159.reuse, R139, -R138 ;  /* 0x0000008b9f8b7223 */ /* 0x040fe4000001088a */
[----:B------:R-:W3:Y:S01]  /*5cb0*/  MUFU.EX2 R155, R155 ;  /* 0x0000009b009b7308 */ /* 0x000ee20000000800 */
[----:B------:R-:W-:Y:S01]  /*5cc0*/  FFMA.FTZ R142, R159, R140, R142 ;  /* 0x0000008c9f8e7223 */ /* 0x000fe2000001008e */
[----:B------:R-:W-:Y:S01]  /*5cd0*/  FFMA.FTZ R87, R147, R0, -R87 ;  /* 0x0000000093577223 */ /* 0x000fe20000010857 */
[----:B------:R-:W-:Y:S01]  /*5ce0*/  FMUL.FTZ R0, R144, R86 ;  /* 0x0000005690007220 */ /* 0x000fe20000410000 */
[----:B-1----:R-:W-:Y:S01]  /*5cf0*/  FMUL.FTZ R173, R151, R154 ;  /* 0x0000009a97ad7220 */ /* 0x002fe20000410000 */
[----:B------:R-:W-:Y:S01]  /*5d00*/  FFMA.FTZ R138, R12, R115, R139 ;  /* 0x000000730c8a7223 */ /* 0x000fe2000001008b */
[----:B------:R-:W-:Y:S01]  /*5d10*/  FADD.FTZ R142, RZ, R142 ;  /* 0x0000008eff8e7221 */ /* 0x000fe20000010000 */
[-C--:B------:R-:W-:Y:S01]  /*5d20*/  FMUL.FTZ R137, R144, R87.reuse ;  /* 0x0000005790897220 */ /* 0x080fe20000410000 */
[----:B------:R-:W-:Y:S01]  /*5d30*/  FFMA.FTZ R0, R145, R87, -R0 ;  /* 0x0000005791007223 */ /* 0x000fe20000010800 */
[----:B--2---:R-:W-:Y:S01]  /*5d40*/  FMUL.FTZ R174, R151, R174 ;  /* 0x000000ae97ae7220 */ /* 0x004fe20000410000 */
        /* <DEDUP_REMOVED lines=8> */
[----:B---3--:R-:W-:Y:S01]  /*5dd0*/  FMUL.FTZ R171, R155, R156 ;  /* 0x0000009c9bab7220 */ /* 0x008fe20000410000 */
[----:B------:R-:W-:Y:S01]  /*5de0*/  FADD.FTZ R141, RZ, R141 ;  /* 0x0000008dff8d7221 */ /* 0x000fe20000010000 */
[----:B------:R-:W-:Y:S01]  /*5df0*/  FFMA.FTZ R138, R13, R110, R138 ;  /* 0x0000006e0d8a7223 */ /* 0x000fe2000001008a */
[----:B------:R-:W-:Y:S01]  /*5e00*/  FFMA.FTZ R87, R152, R0, -R87 ;  /* 0x0000000098577223 */ /* 0x000fe20000010857 */
[C---:B------:R-:W-:Y:S01]  /*5e10*/  FMUL.FTZ R0, R160.reuse, R139 ;  /* 0x0000008ba0007220 */ /* 0x040fe20000410000 */
[----:B------:R-:W-:Y:S01]  /*5e20*/  FMUL.FTZ R172, R155, R172 ;  /* 0x000000ac9bac7220 */ /* 0x000fe20000410000 */
[C---:B------:R-:W-:Y:S01]  /*5e30*/  FMUL.FTZ R137, R171.reuse, R141 ;  /* 0x0000008dab897220 */ /* 0x040fe20000410000 */
[-C--:B------:R-:W-:Y:S01]  /*5e40*/  FMUL.FTZ R143, R171, R138.reuse ;  /* 0x0000008aab8f7220 */ /* 0x080fe20000410000 */
[-C--:B------:R-:W-:Y:S01]  /*5e50*/  FMUL.FTZ R86, R160, R87.reuse ;  /* 0x00000057a0567220 */ /* 0x080fe20000410000 */
[C---:B------:R-:W-:Y:S01]  /*5e60*/  FFMA.FTZ R0, R161.reuse, R87, -R0 ;  /* 0x00000057a1007223 */ /* 0x040fe20000010800 */
[C---:B------:R-:W-:Y:S01]  /*5e70*/  FFMA.FTZ R137, R172.reuse, R138, -R137 ;  /* 0x0000008aac897223 */ /* 0x040fe20000010889 */
[----:B------:R-:W-:Y:S01]  /*5e80*/  FFMA.FTZ R143, R172, R141, R143 ;  /* 0x0000008dac8f7223 */ /* 0x000fe2000001008f */
[----:B------:R-:W-:Y:S01]  /*5e90*/  FFMA.FTZ R86, R161, R139, R86 ;  /* 0x0000008ba1567223 */ /* 0x000fe20000010056 */
[----:B------:R-:W-:Y:S01]  /*5ea0*/  FMUL.FTZ R138, R158, R0 ;  /* 0x000000009e8a7220 */ /* 0x000fe20000410000 */
[----:B------:R-:W-:Y:S01]  /*5eb0*/  FFMA.FTZ R139, R14, R109, R137 ;  /* 0x0000006d0e8b7223 */ /* 0x000fe20000010089 */
[----:B------:R-:W-:Y:S01]  /*5ec0*/  FADD.FTZ R143, RZ, R143 ;  /* 0x0000008fff8f7221 */ /* 0x000fe20000010000 */
[-C--:B------:R-:W-:Y:S01]  /*5ed0*/  FMUL.FTZ R87, R158, R86.reuse ;  /* 0x000000569e577220 */ /* 0x080fe20000410000 */
[----:B------:R-:W-:Y:S01]  /*5ee0*/  FFMA.FTZ R138, R159, R86, R138 ;  /* 0x000000569f8a7223 */ /* 0x000fe2000001008a */
[C---:B------:R-:W-:Y:S01]  /*5ef0*/  FMUL.FTZ R86, R169.reuse, R139 ;  /* 0x0000008ba9567220 */ /* 0x040fe20000410000 */
[-C--:B------:R-:W-:Y:S01]  /*5f00*/  FMUL.FTZ R141, R169, R143.reuse ;  /* 0x0000008fa98d7220 */ /* 0x080fe20000410000 */
[----:B------:R-:W-:Y:S01]  /*5f10*/  FFMA.FTZ R87, R159, R0, -R87 ;  /* 0x000000009f577223 */ /* 0x000fe20000010857 */
[C---:B------:R-:W-:Y:S01]  /*5f20*/  FMUL.FTZ R137, R173.reuse, R138 ;  /* 0x0000008aad897220 */ /* 0x040fe20000410000 */
[C---:B------:R-:W-:Y:S01]  /*5f30*/  FFMA.FTZ R86, R170.reuse, R143, R86 ;  /* 0x0000008faa567223 */ /* 0x040fe20000010056 */
[----:B------:R-:W-:Y:S01]  /*5f40*/  FFMA.FTZ R0, R170, R139, -R141 ;  /* 0x0000008baa007223 */ /* 0x000fe2000001088d */
[-C--:B------:R-:W-:Y:S01]  /*5f50*/  FMUL.FTZ R139, R173, R87.reuse ;  /* 0x00000057ad8b7220 */ /* 0x080fe20000410000 */
[C---:B------:R-:W-:Y:S01]  /*5f60*/  FFMA.FTZ R137, R174.reuse, R87, -R137 ;  /* 0x00000057ae897223 */ /* 0x040fe20000010889 */
[----:B------:R-:W-:Y:S01]  /*5f70*/  FADD.FTZ R86, RZ, R86 ;  /* 0x00000056ff567221 */ /* 0x000fe20000010000 */
[----:B------:R-:W-:Y:S01]  /*5f80*/  FFMA.FTZ R140, R15, R108, R0 ;  /* 0x0000006c0f8c7223 */ /* 0x000fe20000010000 */
        /* <DEDUP_REMOVED lines=10> */
[----:B------:R-:W-:Y:S01]  /*6030*/  FFMA.FTZ R141, R8, R107, R141 ;  /* 0x0000006b088d7223 */ /* 0x000fe2000001008d */
        /* <DEDUP_REMOVED lines=12> */
[----:B------:R-:W-:Y:S01]  /*6100*/  FFMA.FTZ R138, R9, R106, R138 ;  /* 0x0000006a098a7223 */ /* 0x000fe2000001008a */
[----:B------:R-:W-:Y:S01]  /*6110*/  FFMA.FTZ R0, R188, R137, -R0 ;  /* 0x00000089bc007223 */ /* 0x000fe20000010800 */
[-C--:B------:R-:W-:Y:S01]  /*6120*/  FMUL.FTZ R137, R185, R87.reuse ;  /* 0x00000057b9897220 */ /* 0x080fe20000410000 */
[C---:B------:R-:W-:Y:S01]  /*6130*/  FMUL.FTZ R139, R183.reuse, R140 ;  /* 0x0000008cb78b7220 */ /* 0x040fe20000410000 */
[----:B------:R-:W-:Y:S01]  /*6140*/  FMUL.FTZ R141, R183, R138 ;  /* 0x0000008ab78d7220 */ /* 0x000fe20000410000 */
[-C--:B------:R-:W-:Y:S01]  /*6150*/  FMUL.FTZ R86, R185, R0.reuse ;  /* 0x00000000b9567220 */ /* 0x080fe20000410000 */
[----:B------:R-:W-:Y:S01]  /*6160*/  FFMA.FTZ R137, R186, R0, -R137 ;  /* 0x00000000ba897223 */ /* 0x000fe20000010889 */
[----:B------:R-:W-:Y:S01]  /*6170*/  FFMA.FTZ R139, R184, R138, -R139 ;  /* 0x0000008ab88b7223 */ /* 0x000fe2000001088b */
[----:B------:R-:W-:Y:S01]  /*6180*/  ISETP.NE.AND P1, PT, R124, 0x1f, PT ;  /* 0x0000001f7c00780c */ /* 0x000fe20003f25270 */
        /* <DEDUP_REMOVED lines=9> */
[----:B------:R-:W-:-:S02]  /*6220*/  FMUL.FTZ R143, R181, R141 ;  /* 0x0000008db58f7220 */ /* 0x000fc40000410000 */
        /* <DEDUP_REMOVED lines=12> */
[----:B------:R-:W-:Y:S01]  /*62f0*/  ISETP.NE.AND P3, PT, R209, UR15, PT ;  /* 0x0000000fd1007c0c */ /* 0x000fe2000bf65270 */
[----:B-1----:R-:W-:Y:S01]  /*6300*/  HFMA2.MMA R86, -RZ, RZ, 1.875, 0 ;  /* 0x3f800000ff567435 */ /* 0x002fe200000001ff */
[----:B------:R-:W-:-:S11]  /*6310*/  MOV R87, RZ ;  /* 0x000000ff00577202 */ /* 0x000fd60000000f00 */
        /* <DEDUP_REMOVED lines=8> */
.L_x_14553:
[----:B------:R-:W-:Y:S05]  /*63a0*/  BSYNC B0 ;  /* 0x0000000000007941 */ /* 0x000fea0003800000 */
.L_x_14552:
        /* <DEDUP_REMOVED lines=8> */
[----:B0-----:R-:W0:Y:S01]  /*6430*/  SHFL.UP PT, R0, R137, 0x1, RZ ;  /* 0x0420000089007989 */ /* 0x001e2200000e00ff */
        /* <DEDUP_REMOVED lines=10> */
[----:B------:R-:W-:Y:S01]  /*64e0*/  FADD.FTZ R175, R96, R96 ;  /* 0x0000006060af7221 */ /* 0x000fe20000010000 */
[----:B------:R-:W-:Y:S01]  /*64f0*/  FFMA.FTZ R127, R4, UR46, -R127 ;  /* 0x0000002e047f7c23 */ /* 0x000fe2000801087f */
[----:B------:R-:W-:Y:S01]  /*6500*/  BSSY B0, `(.L_x_14554) ;  /* 0x0000248000007945 */ /* 0x000fe20003800000 */
[----:B------:R-:W-:Y:S01]  /*6510*/  FFMA.FTZ R165, R74, UR47, R165 ;  /* 0x0000002f4aa57c23 */ /* 0x000fe200080100a5 */
[C---:B---3--:R-:W-:Y:S01]  /*6520*/  FMUL.FTZ R150, R138.reuse, R143 ;  /* 0x0000008f8a967220 */ /* 0x048fe20000410000 */
[----:B----4-:R-:W-:-:S03]  /*6530*/  FMUL.FTZ R154, R138, R142 ;  /* 0x0000008e8a9a7220 */ /* 0x010fc60000410000 */
[----:B------:R-:W-:-:S03]  /*6540*/  FFMA.FTZ R151, R137, R142, -R150 ;  /* 0x0000008e89977223 */ /* 0x000fc60000010896 */
[----:B------:R-:W-:Y:S01]  /*6550*/  VOTEU.ALL UP0, P0 ;  /* 0x00000000003f7886 */ /* 0x000fe20000000000 */
[-C--:B0-----:R-:W-:Y:S01]  /*6560*/  FMUL.FTZ R148, R138, R0.reuse ;  /* 0x000000008a947220 */ /* 0x081fe20000410000 */
[C---:B------:R-:W-:Y:S01]  /*6570*/  FFMA.FTZ R154, R137.reuse, R143, R154 ;  /* 0x0000008f899a7223 */ /* 0x040fe2000001009a */
[----:B------:R-:W-:Y:S02]  /*6580*/  @P3 FADD.FTZ R140, R140, R151 ;  /* 0x000000978c8c3221 */ /* 0x000fe40000010000 */
[----:B------:R-:W-:Y:S01]  /*6590*/  @!UP0 ULEA UR19, UR7, UR18, 0x4 ;  /* 0x0000001207138291 */ /* 0x000fe2000f8e203f */
[-C--:B-1----:R-:W-:Y:S01]  /*65a0*/  FFMA.FTZ R143, R137, R139.reuse, R148 ;  /* 0x0000008b898f7223 */ /* 0x082fe20000010094 */
[----:B------:R-:W-:Y:S01]  /*65b0*/  FMUL.FTZ R142, R138, R139 ;  /* 0x0000008b8a8e7220 */ /* 0x000fe20000410000 */
[----:B------:R-:W-:Y:S01]  /*65c0*/  @P3 FADD.FTZ R141, R141, R154 ;  /* 0x0000009a8d8d3221 */ /* 0x000fe20000010000 */
[----:B------:R-:W-:Y:S02]  /*65d0*/  FADD.FTZ R154, R100, R100 ;  /* 0x00000064649a7221 */ /* 0x000fe40000010000 */
        /* <DEDUP_REMOVED lines=17> */
[----:B------:R-:W0:Y:S01]  /*66f0*/  SHFL.UP PT, R142, R140, 0x4, RZ ;  /* 0x048000008c8e7989 */ /* 0x000e2200000e00ff */
[----:B------:R-:W-:Y:S01]  /*6700*/  @P3 FFMA.FTZ R137, R137, R0, -R139 ;  /* 0x0000000089893223 */ /* 0x000fe2000001088b */
[----:B------:R-:W-:Y:S01]  /*6710*/  FFMA.FTZ R157, R78, UR47, R157 ;  /* 0x0000002f4e9d7c23 */ /* 0x000fe2000801009d */
        /* <DEDUP_REMOVED lines=11> */
[CC--:B----4-:R-:W-:Y:S01]  /*67d0*/  FFMA.FTZ R155, R137.reuse, R139.reuse, R148 ;  /* 0x0000008b899b7223 */ /* 0x0d0fe20000010094 */
        /* <DEDUP_REMOVED lines=22> */
[----:B------:R-:W0:Y:S04]  /*6940*/  SHFL.UP PT, R138, R137, 0x10, RZ ;  /* 0x06000000898a7989 */ /* 0x000e2800000e00ff */
[----:B------:R-:W1:Y:S04]  /*6950*/  SHFL.UP PT, R0, R150, 0x10, RZ ;  /* 0x0600000096007989 */ /* 0x000e6800000e00ff */
[----:B------:R-:W3:Y:S01]  /*6960*/  SHFL.UP PT, R139, R140, 0x10, RZ ;  /* 0x060000008c8b7989 */ /* 0x000ee200000e00ff */
[----:B0-----:R-:W-:-:S04]  /*6970*/  FMUL.FTZ R148, R150, R138 ;  /* 0x0000008a96947220 */ /* 0x001fc80000410000 */
[C---:B-1----:R-:W-:Y:S01]  /*6980*/  FFMA.FTZ R155, R137.reuse, R0, R148 ;  /* 0x00000000899b7223 */ /* 0x042fe20000010094 */
        /* <DEDUP_REMOVED lines=9> */
[----:B------:R-:W0:Y:S01]  /*6a20*/  SHFL.UP PT, R155, R155, 0x1, RZ ;  /* 0x042000009b9b7989 */ /* 0x000e2200000e00ff */
[----:B------:R-:W-:Y:S01]  /*6a30*/  @P3 FADD.FTZ R141, R141, R142 ;  /* 0x0000008e8d8d3221 */ /* 0x000fe20000010000 */
[----:B------:R-:W-:Y:S01]  /*6a40*/  FADD.FTZ R142, R95, R95 ;  /* 0x0000005f5f8e7221 */ /* 0x000fe20000010000 */
[----:B------:R-:W-:Y:S01]  /*6a50*/  ISETP.GT.U32.AND P3, PT, R136, 0x1b, PT ;  /* 0x0000001b8800780c */ /* 0x000fe20003f64070 */
[----:B------:R1:W3:Y:S01]  /*6a60*/  SHFL.IDX PT, R148, R134, RZ, 0x1f ;  /* 0x00001fff86947589 */ /* 0x0002e200000e0000 */
[----:B------:R-:W-:Y:S01]  /*6a70*/  FADD.FTZ R150, R102, R102 ;  /* 0x0000006666967221 */ /* 0x000fe20000010000 */
[----:B------:R-:W-:Y:S01]  /*6a80*/  FMUL.FTZ R143, R142, R127 ;  /* 0x0000007f8e8f7220 */ /* 0x000fe20000410000 */
[----:B------:R-:W-:Y:S01]  /*6a90*/  FMUL.FTZ R127, R81, UR47 ;  /* 0x0000002f517f7c20 */ /* 0x000fe20008410000 */
[----:B------:R-:W4:Y:S03]  /*6aa0*/  SHFL.UP PT, R137, R137, 0x1, RZ ;  /* 0x0420000089897989 */ /* 0x000f2600000e00ff */
[----:B------:R-:W-:Y:S01]  /*6ab0*/  FFMA.FTZ R127, R80, UR46, -R127 ;  /* 0x0000002e507f7c23 */ /* 0x000fe2000801087f */
[----:B------:R-:W2:Y:S01]  /*6ac0*/  SHFL.UP PT, R140, R140, 0x1, RZ ;  /* 0x042000008c8c7989 */ /* 0x000ea200000e00ff */
[----:B-1----:R-:W-:-:S03]  /*6ad0*/  FADD.FTZ R134, R103, R103 ;  /* 0x0000006767867221 */ /* 0x002fc60000010000 */
[----:B------:R-:W1:Y:S01]  /*6ae0*/  SHFL.UP PT, R141, R141, 0x1, RZ ;  /* 0x042000008d8d7989 */ /* 0x000e6200000e00ff */
[C---:B0-----:R-:W-:Y:S01]  /*6af0*/  FMUL.FTZ R138, R155.reuse, R0 ;  /* 0x000000009b8a7220 */ /* 0x041fe20000410000 */
[-C--:B---3--:R-:W-:Y:S01]  /*6b00*/  FMUL.FTZ R139, R155, R148.reuse ;  /* 0x000000949b8b7220 */ /* 0x088fe20000410000 */
[----:B------:R-:W-:Y:S02]  /*6b10*/  FMUL.FTZ R155, R79, UR47 ;  /* 0x0000002f4f9b7c20 */ /* 0x000fe40008410000 */
[C---:B----4-:R-:W-:Y:S01]  /*6b20*/  FFMA.FTZ R135, R137.reuse, R148, -R138 ;  /* 0x0000009489877223 */ /* 0x050fe2000001088a */
[----:B------:R-:W-:Y:S01]  /*6b30*/  FFMA.FTZ R138, R137, R0, R139 ;  /* 0x00000000898a7223 */ /* 0x000fe2000001008b */
[C---:B------:R-:W-:Y:S01]  /*6b40*/  FMUL.FTZ R137, R7.reuse, UR47 ;  /* 0x0000002f07897c20 */ /* 0x040fe20008410000 */
[----:B------:R-:W-:Y:S01]  /*6b50*/  FMUL.FTZ R139, R7, UR46 ;  /* 0x0000002e078b7c20 */ /* 0x000fe20008410000 */
[----:B--2---:R-:W-:Y:S01]  /*6b60*/  @P2 FADD.FTZ R148, R140, R135 ;  /* 0x000000878c942221 */ /* 0x004fe20000010000 */
[----:B------:R-:W-:Y:S01]  /*6b70*/  FMUL.FTZ R135, R5, UR46 ;  /* 0x0000002e05877c20 */ /* 0x000fe20008410000 */
[----:B------:R-:W-:Y:S01]  /*6b80*/  FADD.FTZ R140, R94, R94 ;  /* 0x0000005e5e8c7221 */ /* 0x000fe20000010000 */
[C---:B------:R-:W-:Y:S01]  /*6b90*/  FFMA.FTZ R137, R6.reuse, UR46, -R137 ;  /* 0x0000002e06897c23 */ /* 0x040fe20008010889 */
[----:B------:R-:W-:Y:S01]  /*6ba0*/  FFMA.FTZ R139, R6, UR47, R139 ;  /* 0x0000002f068b7c23 */ /* 0x000fe2000801008b */
[----:B------:R-:W-:Y:S01]  /*6bb0*/  FFMA.FTZ R135, R4, UR47, R135 ;  /* 0x0000002f04877c23 */ /* 0x000fe20008010087 */
[----:B-1----:R-:W-:Y:S01]  /*6bc0*/  @P2 FADD.FTZ R0, R141, R138 ;  /* 0x0000008a8d002221 */ /* 0x002fe20000010000 */
[C---:B------:R-:W-:Y:S01]  /*6bd0*/  FMUL.FTZ R141, R140.reuse, R137 ;  /* 0x000000898c8d7220 */ /* 0x040fe20000410000 */
[----:B------:R-:W-:Y:S01]  /*6be0*/  FMUL.FTZ R140, R140, R139 ;  /* 0x0000008b8c8c7220 */ /* 0x000fe20000410000 */
[----:B------:R-:W-:Y:S01]  /*6bf0*/  FMUL.FTZ R142, R142, R135 ;  /* 0x000000878e8e7220 */ /* 0x000fe20000410000 */
[----:B------:R-:W-:Y:S01]  /*6c00*/  FMUL.FTZ R135, R81, UR46 ;  /* 0x0000002e51877c20 */ /* 0x000fe20008410000 */
[----:B------:R-:W-:Y:S01]  /*6c10*/  FMUL.FTZ R139, R83, UR46 ;  /* 0x0000002e538b7c20 */ /* 0x000fe20008410000 */
[----:B------:R-:W-:Y:S01]  /*6c20*/  FADD.FTZ R138, R91, R91 ;  /* 0x0000005b5b8a7221 */ /* 0x000fe20000010000 */
[----:B------:R-:W-:Y:S01]  /*6c30*/  FMUL.FTZ R137, R83, UR47 ;  /* 0x0000002f53897c20 */ /* 0x000fe20008410000 */
[----:B------:R-:W-:Y:S01]  /*6c40*/  FFMA.FTZ R135, R80, UR47, R135 ;  /* 0x0000002f50877c23 */ /* 0x000fe20008010087 */
[----:B------:R-:W-:Y:S01]  /*6c50*/  ISETP.GT.U32.AND P2, PT, R136, 0x1d, PT ;  /* 0x0000001d8800780c */ /* 0x000fe20003f44070 */
        /* <DEDUP_REMOVED lines=9> */
[C---:B------:R-:W-:Y:S01]  /*6cf0*/  FFMA.FTZ R127, R76.reuse, UR46, -R127 ;  /* 0x0000002e4c7f7c23 */ /* 0x040fe2000801087f */
[----:B------:R-:W-:Y:S01]  /*6d00*/  FFMA.FTZ R151, R76, UR47, R135 ;  /* 0x0000002f4c977c23 */ /* 0x000fe20008010087 */
[----:B------:R-:W-:-:S02]  /*6d10*/  FFMA.FTZ R155, R78, UR46, -R155 ;  /* 0x0000002e4e9b7c23 */ /* 0x000fc4000801089b */
[C---:B------:R-:W-:Y:S01]  /*6d20*/  FMUL.FTZ R135, R134.reuse, R127 ;  /* 0x0000007f86877220 */ /* 0x040fe20000410000 */
[----:B------:R-:W-:Y:S01]  /*6d30*/  FMUL.FTZ R134, R134, R151 ;  /* 0x0000009786867220 */ /* 0x000fe20000410000 */
[C---:B------:R-:W-:Y:S01]  /*6d40*/  FMUL.FTZ R151, R150.reuse, R155 ;  /* 0x0000009b96977220 */ /* 0x040fe20000410000 */
[C---:B------:R-:W-:Y:S01]  /*6d50*/  FMUL.FTZ R127, R73.reuse, UR47 ;  /* 0x0000002f497f7c20 */ /* 0x040fe20008410000 */
[----:B------:R-:W-:Y:S01]  /*6d60*/  FMUL.FTZ R150, R150, R157 ;  /* 0x0000009d96967220 */ /* 0x000fe20000410000 */
[----:B------:R-:W-:Y:S01]  /*6d70*/  FMUL.FTZ R155, R73, UR46 ;  /* 0x0000002e499b7c20 */ /* 0x000fe20008410000 */
[----:B------:R-:W-:Y:S01]  /*6d80*/  FMUL.FTZ R157, R75, UR47 ;  /* 0x0000002f4b9d7c20 */ /* 0x000fe20008410000 */
[C---:B------:R-:W-:Y:S02]  /*6d90*/  FFMA.FTZ R127, R72.reuse, UR46, -R127 ;  /* 0x0000002e487f7c23 */ /* 0x040fe4000801087f */
[----:B------:R-:W-:Y:S01]  /*6da0*/  FFMA.FTZ R155, R72, UR47, R155 ;  /* 0x0000002f489b7c23 */ /* 0x000fe2000801009b */
[----:B------:R-:W-:Y:S01]  /*6db0*/  FFMA.FTZ R163, R74, UR46, -R157 ;  /* 0x0000002e4aa37c23 */ /* 0x000fe2000801089d */
[C---:B------:R-:W-:Y:S01]  /*6dc0*/  FMUL.FTZ R157, R156.reuse, R127 ;  /* 0x0000007f9c9d7220 */ /* 0x040fe20000410000 */
[----:B------:R-:W-:Y:S01]  /*6dd0*/  FMUL.FTZ R127, R57, UR47 ;  /* 0x0000002f397f7c20 */ /* 0x000fe20008410000 */
[----:B------:R-:W-:Y:S01]  /*6de0*/  FMUL.FTZ R156, R156, R155 ;  /* 0x0000009b9c9c7220 */ /* 0x000fe20000410000 */
[C---:B------:R-:W-:Y:S01]  /*6df0*/  FMUL.FTZ R155, R154.reuse, R163 ;  /* 0x000000a39a9b7220 */ /* 0x040fe20000410000 */
[----:B------:R-:W-:Y:S01]  /*6e00*/  FMUL.FTZ R154, R154, R165 ;  /* 0x000000a59a9a7220 */ /* 0x000fe20000410000 */
[C---:B------:R-:W-:Y:S01]  /*6e10*/  FMUL.FTZ R165, R59.reuse, UR46 ;  /* 0x0000002e3ba57c20 */ /* 0x040fe20008410000 */
[----:B------:R-:W-:Y:S01]  /*6e20*/  FMUL.FTZ R163, R59, UR47 ;  /* 0x0000002f3ba37c20 */ /* 0x000fe20008410000 */
[----:B------:R-:W-:-:S02]  /*6e30*/  FFMA.FTZ R127, R56, UR46, -R127 ;  /* 0x0000002e387f7c23 */ /* 0x000fc4000801087f */
[C---:B------:R-:W-:Y:S01]  /*6e40*/  FFMA.FTZ R195, R58.reuse, UR47, R165 ;  /* 0x0000002f3ac37c23 */ /* 0x040fe200080100a5 */
[----:B------:R-:W-:Y:S01]  /*6e50*/  FFMA.FTZ R165, R58, UR46, -R163 ;  /* 0x0000002e3aa57c23 */ /* 0x000fe200080108a3 */
[----:B------:R-:W-:Y:S01]  /*6e60*/  FMUL.FTZ R163, R57, UR46 ;  /* 0x0000002e39a37c20 */ /* 0x000fe20008410000 */
[----:B------:R-:W-:Y:S01]  /*6e70*/  FMUL.FTZ R193, R192, R127 ;  /* 0x0000007fc0c17220 */ /* 0x000fe20000410000 */
[C---:B------:R-:W-:Y:S01]  /*6e80*/  FMUL.FTZ R195, R194.reuse, R195 ;  /* 0x000000c3c2c37220 */ /* 0x040fe20000410000 */
[----:B------:R-:W-:Y:S01]  /*6e90*/  FMUL.FTZ R194, R194, R165 ;  /* 0x000000a5c2c27220 */ /* 0x000fe20000410000 */
[----:B------:R-:W-:Y:S02]  /*6ea0*/  FFMA.FTZ R163, R56, UR47, R163 ;  /* 0x0000002f38a37c23 */ /* 0x000fe400080100a3 */
        /* <DEDUP_REMOVED lines=73> */
[C---:B------:R-:W-:Y:S01]  /*7340*/  FMUL.FTZ R127, R173.reuse, -R162 ;  /* 0x800000a2ad7f7220 */ /* 0x040fe20000410000 */
[----:B------:R-:W-:Y:S01]  /*7350*/  FFMA.FTZ R126, R68, UR47, R189 ;  /* 0x0000002f447e7c23 */ /* 0x000fe200080100bd */
[-C--:B------:R-:W-:Y:S01]  /*7360*/  FMUL.FTZ R189, R173, -R191.reuse ;  /* 0x800000bfadbd7220 */ /* 0x080fe20000410000 */
[----:B------:R-:W-:Y:S01]  /*7370*/  FMUL.FTZ R164, R163, R164 ;  /* 0x000000a4a3a47220 */ /* 0x000fe20000410000 */
[C---:B------:R-:W-:Y:S01]  /*7380*/  FFMA.FTZ R191, R174.reuse, R191, -R127 ;  /* 0x000000bfaebf7223 */ /* 0x040fe2000001087f */
[-C--:B------:R-:W-:Y:S01]  /*7390*/  FMUL.FTZ R127, R181, R87.reuse ;  /* 0x00000057b57f7220 */ /* 0x080fe20000410000 */
[----:B------:R-:W-:Y:S01]  /*73a0*/  FMUL.FTZ R163, R163, R126 ;  /* 0x0000007ea3a37220 */ /* 0x000fe20000410000 */
[----:B------:R-:W-:Y:S01]  /*73b0*/  FMUL.FTZ R126, R181, -R86 ;  /* 0x80000056b57e7220 */ /* 0x000fe20000410000 */
[----:B------:R-:W-:Y:S01]  /*73c0*/  FFMA.FTZ R162, R174, R162, R189 ;  /* 0x000000a2aea27223 */ /* 0x000fe200000100bd */
[----:B------:R-:W-:Y:S01]  /*73d0*/  FFMA.FTZ R127, R182, R86, -R127 ;  /* 0x00000056b67f7223 */ /* 0x000fe2000001087f */
[----:B------:R-:W-:Y:S01]  /*73e0*/  FADD.FTZ R191, R164, R191 ;  /* 0x000000bfa4bf7221 */ /* 0x000fe20000010000 */
[----:B------:R-:W-:Y:S01]  /*73f0*/  FFMA.FTZ R126, R182, -R87, R126 ;  /* 0x80000057b67e7223 */ /* 0x000fe2000001007e */
[----:B------:R-:W-:Y:S01]  /*7400*/  FADD.FTZ R190, -R163, R162 ;  /* 0x000000a2a3be7221 */ /* 0x000fe20000010100 */
[C---:B------:R-:W-:Y:S01]  /*7410*/  FMUL.FTZ R189, R183.reuse, -R127 ;  /* 0x8000007fb7bd7220 */ /* 0x040fe20000410000 */
[C---:B------:R-:W-:Y:S01]  /*7420*/  FMUL.FTZ R198, R158.reuse, -R191 ;  /* 0x800000bf9ec67220 */ /* 0x040fe20000410000 */
[----:B------:R-:W-:Y:S01]  /*7430*/  FMUL.FTZ R162, R183, -R126 ;  /* 0x8000007eb7a27220 */ /* 0x000fe20000410000 */
[----:B------:R-:W-:Y:S01]  /*7440*/  FMUL.FTZ R196, R158, -R190 ;  /* 0x800000be9ec47220 */ /* 0x000fe20000410000 */
[C---:B------:R-:W-:Y:S01]  /*7450*/  FFMA.FTZ R189, R184.reuse, R126, R189 ;  /* 0x0000007eb8bd7223 */ /* 0x040fe200000100bd */
[C---:B------:R-:W-:Y:S01]  /*7460*/  FFMA.FTZ R197, R159.reuse, R190, R198 ;  /* 0x000000be9fc57223 */ /* 0x040fe200000100c6 */
[----:B------:R-:W-:Y:S01]  /*7470*/  FFMA.FTZ R162, R184, R127, -R162 ;  /* 0x0000007fb8a27223 */ /* 0x000fe200000108a2 */
[----:B------:R-:W-:Y:S01]  /*7480*/  FFMA.FTZ R196, R159, R191, -R196 ;  /* 0x000000bf9fc47223 */ /* 0x000fe200000108c4 */
[C---:B------:R-:W-:Y:S01]  /*7490*/  FMUL.FTZ R127, R185.reuse, -R189 ;  /* 0x800000bdb97f7220 */ /* 0x040fe20000410000 */
[----:B------:R-:W-:Y:S01]  /*74a0*/  FADD.FTZ R197, -R154, R197 ;  /* 0x000000c59ac57221 */ /* 0x000fe20000010100 */
[-C--:B------:R-:W-:Y:S01]  /*74b0*/  FMUL.FTZ R126, R185, -R162.reuse ;  /* 0x800000a2b97e7220 */ /* 0x080fe20000410000 */
[----:B------:R-:W-:Y:S01]  /*74c0*/  FADD.FTZ R196, R155, R196 ;  /* 0x000000c49bc47221 */ /* 0x000fe20000010000 */
[----:B------:R-:W-:Y:S01]  /*74d0*/  FFMA.FTZ R127, R186, R162, -R127 ;  /* 0x000000a2ba7f7223 */ /* 0x000fe2000001087f */
[----:B------:R-:W-:Y:S01]  /*74e0*/  FMUL.FTZ R190, R160, -R197 ;  /* 0x800000c5a0be7220 */ /* 0x000fe20000410000 */
[----:B------:R-:W-:Y:S01]  /*74f0*/  FFMA.FTZ R126, R186, R189, R126 ;  /* 0x000000bdba7e7223 */ /* 0x000fe2000001007e */
[-C--:B------:R-:W-:Y:S01]  /*7500*/  FMUL.FTZ R198, R160, -R196.reuse ;  /* 0x800000c4a0c67220 */ /* 0x080fe20000410000 */
[----:B------:R-:W-:Y:S01]  /*7510*/  FMUL.FTZ R189, R187, -R127 ;  /* 0x8000007fbbbd7220 */ /* 0x000fe20000410000 */
[----:B------:R-:W-:Y:S01]  /*7520*/  FFMA.FTZ R190, R161, R196, -R190 ;  /* 0x000000c4a1be7223 */ /* 0x000fe200000108be */
        /* <DEDUP_REMOVED lines=18> */
[----:B------:R-:W-:Y:S01]  /*7650*/  FFMA.FTZ R189, R172, R126, R189 ;  /* 0x0000007eacbd7223 */ /* 0x000fe200000100bd */
[----:B------:R-:W-:Y:S01]  /*7660*/  FMUL.FTZ R196, R144, -R199 ;  /* 0x800000c790c47220 */ /* 0x000fe20000410000 */
[----:B------:R-:W-:Y:S01]  /*7670*/  FFMA.FTZ R162, R172, R127, -R162 ;  /* 0x0000007faca27223 */ /* 0x000fe200000108a2 */
[-C--:B------:R-:W-:Y:S01]  /*7680*/  FMUL.FTZ R198, R144, -R190.reuse ;  /* 0x800000be90c67220 */ /* 0x080fe20000410000 */
[----:B------:R-:W-:Y:S01]  /*7690*/  FMUL.FTZ R127, R173, -R189 ;  /* 0x800000bdad7f7220 */ /* 0x000fe20000410000 */
[----:B------:R-:W-:Y:S01]  /*76a0*/  FFMA.FTZ R196, R145, R190, -R196 ;  /* 0x000000be91c47223 */ /* 0x000fe200000108c4 */
        /* <DEDUP_REMOVED lines=22> */
[----:B------:R-:W-:Y:S01]  /*7810*/  FMUL.FTZ R191, R153, -R126 ;  /* 0x8000007e99bf7220 */ /* 0x000fe20000410000 */
[----:B------:R-:W-:Y:S01]  /*7820*/  FFMA.FTZ R198, R129, R196, -R198 ;  /* 0x000000c481c67223 */ /* 0x000fe200000108c6 */
[----:B------:R-:W-:Y:S01]  /*7830*/  FMUL.FTZ R189, R153, -R127 ;  /* 0x8000007f99bd7220 */ /* 0x000fe20000410000 */
[----:B------:R-:W-:Y:S01]  /*7840*/  FFMA.FTZ R199, R129, R199, R200 ;  /* 0x000000c781c77223 */ /* 0x000fe200000100c8 */
[C---:B------:R-:W-:Y:S01]  /*7850*/  FFMA.FTZ R191, R152.reuse, R127, R191 ;  /* 0x0000007f98bf7223 */ /* 0x040fe200000100bf */
[----:B------:R-:W-:Y:S01]  /*7860*/  FADD.FTZ R198, R139, R198 ;  /* 0x000000c68bc67221 */ /* 0x000fe20000010000 */
[----:B------:R-:W-:Y:S01]  /*7870*/  FFMA.FTZ R189, R152, R126, -R189 ;  /* 0x0000007e98bd7223 */ /* 0x000fe200000108bd */
[----:B------:R-:W-:Y:S01]  /*7880*/  FADD.FTZ R190, -R138, R199 ;  /* 0x000000c78abe7221 */ /* 0x000fe20000010100 */
[C---:B------:R-:W-:Y:S01]  /*7890*/  FMUL.FTZ R126, R144.reuse, -R191 ;  /* 0x800000bf907e7220 */ /* 0x040fe20000410000 */
[C---:B------:R-:W-:Y:S01]  /*78a0*/  FMUL.FTZ R196, R131.reuse, -R198 ;  /* 0x800000c683c47220 */ /* 0x040fe20000410000 */
        /* <DEDUP_REMOVED lines=11> */
[----:B------:R-:W-:Y:S01]  /*7960*/  FMUL.FTZ R191, R130, -R197 ;  /* 0x800000c582bf7220 */ /* 0x000fe20000410000 */
[----:B------:R-:W-:Y:S01]  /*7970*/  FFMA.FTZ R126, R147, R126, -R127 ;  /* 0x0000007e937e7223 */ /* 0x000fe2000001087f */
[C---:B------:R-:W-:Y:S01]  /*7980*/  FMUL.FTZ R127, R3.reuse, R0 ;  /* 0x00000000037f7220 */ /* 0x040fe20000410000 */
[----:B------:R-:W-:Y:S01]  /*7990*/  FMUL.FTZ R162, R128, -R190 ;  /* 0x800000be80a27220 */ /* 0x000fe20000410000 */
[----:B------:R-:W-:Y:S01]  /*79a0*/  FMUL.FTZ R3, R3, R148 ;  /* 0x0000009403037220 */ /* 0x000fe20000410000 */
[-C--:B------:R-:W-:Y:S01]  /*79b0*/  FMUL.FTZ R196, R130, -R189.reuse ;  /* 0x800000bd82c47220 */ /* 0x080fe20000410000 */
[----:B------:R-:W-:Y:S01]  /*79c0*/  FFMA.FTZ R200, R132, R189, -R191 ;  /* 0x000000bd84c87223 */ /* 0x000fe200000108bf */
[-C--:B------:R-:W-:Y:S01]  /*79d0*/  FMUL.FTZ R189, R128, -R126.reuse ;  /* 0x8000007e80bd7220 */ /* 0x080fe20000410000 */
[C---:B------:R-:W-:Y:S01]  /*79e0*/  FFMA.FTZ R162, R129.reuse, R126, -R162 ;  /* 0x0000007e81a27223 */ /* 0x040fe200000108a2 */
[C---:B------:R-:W-:Y:S01]  /*79f0*/  FFMA.FTZ R148, R2.reuse, R148, -R127 ;  /* 0x0000009402947223 */ /* 0x040fe2000001087f */
[----:B------:R-:W-:Y:S01]  /*7a00*/  FFMA.FTZ R3, R2, R0, R3 ;  /* 0x0000000002037223 */ /* 0x000fe20000010003 */
[----:B------:R-:W-:Y:S01]  /*7a10*/  FFMA.FTZ R190, R129, R190, R189 ;  /* 0x000000be81be7223 */ /* 0x000fe200000100bd */
[----:B------:R-:W-:Y:S01]  /*7a20*/  FMUL.FTZ R0, R131, -R162 ;  /* 0x800000a283007220 */ /* 0x000fe20000410000 */
[----:B------:R-:W-:Y:S01]  /*7a30*/  FADD.FTZ R149, R149, R148 ;  /* 0x0000009495957221 */ /* 0x000fe20000010000 */
[----:B------:R-:W-:Y:S01]  /*7a40*/  FADD.FTZ R127, RZ, R3 ;  /* 0x00000003ff7f7221 */ /* 0x000fe20000010000 */
[----:B------:R-:W-:Y:S01]  /*7a50*/  FFMA.FTZ R201, R132, R197, R196 ;  /* 0x000000c584c97223 */ /* 0x000fe200000100c4 */
[-C--:B------:R-:W-:Y:S01]  /*7a60*/  FFMA.FTZ R197, R133, R190.reuse, R0 ;  /* 0x000000be85c57223 */ /* 0x080fe20000010000 */
[C---:B------:R-:W-:Y:S01]  /*7a70*/  FMUL.FTZ R3, R130.reuse, R149 ;  /* 0x0000009582037220 */ /* 0x040fe20000410000 */
[C---:B------:R-:W-:Y:S01]  /*7a80*/  FMUL.FTZ R0, R130.reuse, R127 ;  /* 0x0000007f82007220 */ /* 0x040fe20000410000 */
[----:B------:R-:W-:Y:S01]  /*7a90*/  FMUL.FTZ R189, R131, -R190 ;  /* 0x800000be83bd7220 */ /* 0x000fe20000410000 */
[----:B------:R-:W-:Y:S01]  /*7aa0*/  FMUL.FTZ R2, R130, -R197 ;  /* 0x800000c582027220 */ /* 0x000fe20000410000 */
[C---:B------:R-:W-:Y:S01]  /*7ab0*/  FFMA.FTZ R3, R132.reuse, R127, R3 ;  /* 0x0000007f84037223 */ /* 0x040fe20000010003 */
[----:B------:R-:W-:Y:S01]  /*7ac0*/  FFMA.FTZ R0, R132, R149, -R0 ;  /* 0x0000009584007223 */ /* 0x000fe20000010800 */
[----:B------:R-:W-:Y:S01]  /*7ad0*/  FFMA.FTZ R189, R133, R162, -R189 ;  /* 0x000000a285bd7223 */ /* 0x000fe200000108bd */
[----:B------:R-:W-:Y:S01]  /*7ae0*/  FADD.FTZ R200, R143, R200 ;  /* 0x000000c88fc87221 */ /* 0x000fe20000010000 */
[----:B------:R-:W-:Y:S01]  /*7af0*/  FADD.FTZ R126, RZ, R3 ;  /* 0x00000003ff7e7221 */ /* 0x000fe20000010000 */
[----:B------:R-:W-:Y:S01]  /*7b00*/  FFMA.FTZ R148, R21, R114, R0 ;  /* 0x0000007215947223 */ /* 0x000fe20000010000 */
[C---:B------:R-:W-:Y:S01]  /*7b10*/  FMUL.FTZ R3, R5.reuse, R127 ;  /* 0x0000007f05037220 */ /* 0x040fe20000410000 */
[----:B------:R-:W-:Y:S01]  /*7b20*/  FMUL.FTZ R0, R5, R149 ;  /* 0x0000009505007220 */ /* 0x000fe20000410000 */
[-C--:B------:R-:W-:Y:S01]  /*7b30*/  FMUL.FTZ R190, R130, -R189.reuse ;  /* 0x800000bd82be7220 */ /* 0x080fe20000410000 */
[----:B------:R-:W-:Y:S01]  /*7b40*/  FFMA.FTZ R191, R132, R189, -R2 ;  /* 0x000000bd84bf7223 */ /* 0x000fe20000010802 */
[C---:B------:R-:W-:Y:S01]  /*7b50*/  FMUL.FTZ R5, R7.reuse, R126 ;  /* 0x0000007e07057220 */ /* 0x040fe20000410000 */
[-C--:B------:R-:W-:Y:S01]  /*7b60*/  FMUL.FTZ R189, R7, R148.reuse ;  /* 0x0000009407bd7220 */ /* 0x080fe20000410000 */
[C---:B------:R-:W-:Y:S01]  /*7b70*/  FFMA.FTZ R162, R4.reuse, R149, -R3 ;  /* 0x0000009504a27223 */ /* 0x040fe20000010803 */
[----:B------:R-:W-:Y:S01]  /*7b80*/  FFMA.FTZ R0, R4, R127, R0 ;  /* 0x0000007f04007223 */ /* 0x000fe20000010000 */
[C---:B------:R-:W-:Y:S01]  /*7b90*/  FMUL.FTZ R2, R127.reuse, UR47 ;  /* 0x0000002f7f027c20 */ /* 0x040fe20008410000 */
[----:B------:R-:W-:Y:S01]  /*7ba0*/  FMUL.FTZ R4, R127, UR46 ;  /* 0x0000002e7f047c20 */ /* 0x000fe20008410000 */
[----:B------:R-:W-:Y:S01]  /*7bb0*/  FFMA.FTZ R190, R132, R197, R190 ;  /* 0x000000c584be7223 */ /* 0x000fe200000100be */
[C---:B------:R-:W-:Y:S01]  /*7bc0*/  FFMA.FTZ R7, R6.reuse, R148, -R5 ;  /* 0x0000009406077223 */ /* 0x040fe20000010805 */
[----:B------:R-:W-:Y:S01]  /*7bd0*/  FFMA.FTZ R197, R6, R126, R189 ;  /* 0x0000007e06c57223 */ /* 0x000fe200000100bd */
        /* <DEDUP_REMOVED lines=8> */
[C---:B------:R-:W-:Y:S01]  /*7c60*/  FMUL.FTZ R0, R131.reuse, R148 ;  /* 0x0000009483007220 */ /* 0x040fe20000410000 */
[-C--:B------:R-:W-:Y:S01]  /*7c70*/  FMUL.FTZ R5, R131, R126.reuse ;  /* 0x0000007e83057220 */ /* 0x080fe20000410000 */
[----:B------:R-:W-:Y:S01]  /*7c80*/  FFMA.FTZ R203, -R3, R197, R4 ;  /* 0x000000c503cb7223 */ /* 0x000fe20000010104 */
[C---:B------:R-:W-:Y:S01]  /*7c90*/  FMUL.FTZ R197, R126.reuse, UR47 ;  /* 0x0000002f7ec57c20 */ /* 0x040fe20008410000 */
[C---:B------:R-:W-:Y:S01]  /*7ca0*/  FFMA.FTZ R0, R133.reuse, R126, R0 ;  /* 0x0000007e85007223 */ /* 0x040fe20000010000 */
[----:B------:R-:W-:Y:S01]  /*7cb0*/  FFMA.FTZ R5, R133, R148, -R5 ;  /* 0x0000009485057223 */ /* 0x000fe20000010805 */
[----:B------:R-:W-:Y:S01]  /*7cc0*/  FMUL.FTZ R199, R126, UR46 ;  /* 0x0000002e7ec77c20 */ /* 0x000fe20008410000 */
        /* <DEDUP_REMOVED lines=12> */
[CC--:B------:R-:W-:Y:S01]  /*7d90*/  FFMA.FTZ R5, R80.reuse, R197.reuse, -R5 ;  /* 0x000000c550057223 */ /* 0x0c0fe20000010805 */
        /* <DEDUP_REMOVED lines=19> */
[CC--:B------:R-:W-:Y:S01]  /*7ed0*/  FMUL.FTZ R2, R146.reuse, R202.reuse ;  /* 0x000000ca92027220 */ /* 0x0c0fe20000410000 */
[-C--:B------:R-:W-:Y:S01]  /*7ee0*/  FMUL.FTZ R5, R146, R3.reuse ;  /* 0x0000000392057220 */ /* 0x080fe20000410000 */
[C---:B------:R-:W-:Y:S01]  /*7ef0*/  FMUL.FTZ R83, R3.reuse, UR47 ;  /* 0x0000002f03537c20 */ /* 0x040fe20008410000 */
[----:B------:R-:W-:Y:S01]  /*7f00*/  FMUL.FTZ R207, R3, UR46 ;  /* 0x0000002e03cf7c20 */ /* 0x000fe20008410000 */
[C---:B------:R-:W-:Y:S01]  /*7f10*/  FFMA.FTZ R2, R147.reuse, R3, R2 ;  /* 0x0000000393027223 */ /* 0x040fe20000010002 */
[----:B------:R-:W-:Y:S01]  /*7f20*/  FFMA.FTZ R5, R147, R202, -R5 ;  /* 0x000000ca93057223 */ /* 0x000fe20000010805 */
[----:B------:R-:W-:Y:S01]  /*7f30*/  FFMA.FTZ R7, -R0, R80, R203 ;  /* 0x0000005000077223 */ /* 0x000fe200000101cb */
[----:B------:R-:W-:Y:S01]  /*7f40*/  FFMA.FTZ R203, R202, UR46, -R83 ;  /* 0x0000002ecacb7c23 */ /* 0x000fe20008010853 */
[----:B------:R-:W-:Y:S01]  /*7f50*/  FADD.FTZ R80, RZ, R2 ;  /* 0x00000002ff507221 */ /* 0x000fe20000010000 */
[----:B------:R-:W-:Y:S01]  /*7f60*/  FFMA.FTZ R83, R16, R119, R5 ;  /* 0x0000007710537223 */ /* 0x000fe20000010005 */
[----:B------:R-:W-:Y:S01]  /*7f70*/  FFMA.FTZ R207, R202, UR47, R207 ;  /* 0x0000002fcacf7c23 */ /* 0x000fe200080100cf */
[C---:B------:R-:W-:Y:S01]  /*7f80*/  FMUL.FTZ R203, R0.reuse, R203 ;  /* 0x000000cb00cb7220 */ /* 0x040fe20000410000 */
[CC--:B------:R-:W-:Y:S01]  /*7f90*/  FMUL.FTZ R5, R77.reuse, R80.reuse ;  /* 0x000000504d057220 */ /* 0x0c0fe20000410000 */
[----:B------:R-:W-:Y:S01]  /*7fa0*/  FMUL.FTZ R77, R77, R83 ;  /* 0x000000534d4d7220 */ /* 0x000fe20000410000 */
[----:B------:R-:W-:Y:S01]  /*7fb0*/  FFMA.FTZ R204, -R0, R207, -RZ ;  /* 0x000000cf00cc7223 */ /* 0x000fe200000109ff */
[CC--:B------:R-:W-:Y:S01]  /*7fc0*/  FMUL.FTZ R4, R144.reuse, R83.reuse ;  /* 0x0000005390047220 */ /* 0x0c0fe20000410000 */
[-C--:B------:R-:W-:Y:S01]  /*7fd0*/  FMUL.FTZ R0, R144, R80.reuse ;  /* 0x0000005090007220 */ /* 0x080fe20000410000 */
[CC--:B------:R-:W-:Y:S01]  /*7fe0*/  FFMA.FTZ R5, R76.reuse, R83.reuse, -R5 ;  /* 0x000000534c057223 */ /* 0x0c0fe20000010805 */
        /* <DEDUP_REMOVED lines=8> */
[----:B------:R-:W-:Y:S01]  /*8070*/  FMUL.FTZ R4, R80, UR47 ;  /* 0x0000002f50047c20 */ /* 0x000fe20008410000 */
[----:B------:R-:W-:Y:S01]  /*8080*/  FADD.FTZ R0, R102, R102 ;  /* 0x0000006666007221 */ /* 0x000fe20000010000 */
[C---:B------:R-:W-:Y:S01]  /*8090*/  FMUL.FTZ R205, R79.reuse, R76 ;  /* 0x0000004c4fcd7220 */ /* 0x040fe20000410000 */
[-C--:B------:R-:W-:Y:S01]  /*80a0*/  FMUL.FTZ R79, R79, R206.reuse ;  /* 0x000000ce4f4f7220 */ /* 0x080fe20000410000 */
[----:B------:R-:W-:Y:S01]  /*80b0*/  FFMA.FTZ R77, R83, UR46, -R4 ;  /* 0x0000002e534d7c23 */ /* 0x000fe20008010804 */
[----:B------:R-:W-:Y:S01]  /*80c0*/  FMUL.FTZ R6, R80, UR46 ;  /* 0x0000002e50067c20 */ /* 0x000fe20008410000 */
[C---:B------:R-:W-:Y:S01]  /*80d0*/  FFMA.FTZ R205, R78.reuse, R206, -R205 ;  /* 0x000000ce4ecd7223 */ /* 0x040fe200000108cd */
[----:B------:R-:W-:Y:S01]  /*80e0*/  FFMA.FTZ R4, R78, R76, R79 ;  /* 0x0000004c4e047223 */ /* 0x000fe2000001004f */
[----:B------:R-:W-:Y:S01]  /*80f0*/  FMUL.FTZ R78, R2, R77 ;  /* 0x0000004d024e7220 */ /* 0x000fe20000410000 */
[----:B------:R-:W-:Y:S01]  /*8100*/  FMUL.FTZ R77, R76, UR47 ;  /* 0x0000002f4c4d7c20 */ /* 0x000fe20008410000 */
[C---:B------:R-:W-:Y:S01]  /*8110*/  FFMA.FTZ R211, R0.reuse, R205, R5 ;  /* 0x000000cd00d37223 */ /* 0x040fe20000010005 */
[----:B------:R-:W-:Y:S01]  /*8120*/  FFMA.FTZ R213, -R0, R4, R7 ;  /* 0x0000000400d57223 */ /* 0x000fe20000010107 */
[C---:B------:R-:W-:Y:S01]  /*8130*/  FMUL.FTZ R5, R153.reuse, R76 ;  /* 0x0000004c99057220 */ /* 0x040fe20000410000 */
[-C--:B------:R-:W-:Y:S01]  /*8140*/  FMUL.FTZ R7, R153, R206.reuse ;  /* 0x000000ce99077220 */ /* 0x080fe20000410000 */
[----:B------:R-:W-:Y:S01]  /*8150*/  FMUL.FTZ R205, R76, UR46 ;  /* 0x0000002e4ccd7c20 */ /* 0x000fe20008410000 */
[----:B------:R-:W-:Y:S01]  /*8160*/  FFMA.FTZ R79, R206, UR46, -R77 ;  /* 0x0000002ece4f7c23 */ /* 0x000fe2000801084d */
[C---:B------:R-:W-:Y:S01]  /*8170*/  FFMA.FTZ R5, R152.reuse, R206, -R5 ;  /* 0x000000ce98057223 */ /* 0x040fe20000010805 */
[----:B------:R-:W-:Y:S01]  /*8180*/  FFMA.FTZ R7, R152, R76, R7 ;  /* 0x0000004c98077223 */ /* 0x000fe20000010007 */
[----:B------:R-:W-:Y:S01]  /*8190*/  FFMA.FTZ R215, R206, UR47, R205 ;  /* 0x0000002fced77c23 */ /* 0x000fe200080100cd */
[----:B------:R-:W-:Y:S01]  /*81a0*/  FMUL.FTZ R79, R0, R79 ;  /* 0x0000004f004f7220 */ /* 0x000fe20000410000 */
[----:B------:R-:W-:Y:S01]  /*81b0*/  FFMA.FTZ R205, R18, R117, R5 ;  /* 0x0000007512cd7223 */ /* 0x000fe20000010005 */
[----:B------:R-:W-:Y:S01]  /*81c0*/  FADD.FTZ R77, RZ, R7 ;  /* 0x00000007ff4d7221 */ /* 0x000fe20000010000 */
[----:B------:R-:W-:Y:S01]  /*81d0*/  FFMA.FTZ R208, -R0, R215, -RZ ;  /* 0x000000d700d07223 */ /* 0x000fe200000109ff */
[----:B------:R-:W-:Y:S01]  /*81e0*/  FFMA.FTZ R207, R83, UR47, R6 ;  /* 0x0000002f53cf7c23 */ /* 0x000fe20008010006 */
[C---:B------:R-:W-:Y:S01]  /*81f0*/  FMUL.FTZ R4, R160.reuse, R205 ;  /* 0x000000cda0047220 */ /* 0x040fe20000410000 */
[-C--:B------:R-:W-:Y:S01]  /*8200*/  FMUL.FTZ R0, R160, R77.reuse ;  /* 0x0000004da0007220 */ /* 0x080fe20000410000 */
[C---:B------:R-:W-:Y:S01]  /*8210*/  FMUL.FTZ R5, R73.reuse, R77 ;  /* 0x0000004d49057220 */ /* 0x040fe20000410000 */
[----:B------:R-:W-:Y:S01]  /*8220*/  FMUL.FTZ R6, R73, R205 ;  /* 0x000000cd49067220 */ /* 0x000fe20000410000 */
[C---:B------:R-:W-:Y:S01]  /*8230*/  FFMA.FTZ R4, R161.reuse, R77, R4 ;  /* 0x0000004da1047223 */ /* 0x040fe20000010004 */
[----:B------:R-:W-:Y:S01]  /*8240*/  FFMA.FTZ R0, R161, R205, -R0 ;  /* 0x000000cda1007223 */ /* 0x000fe20000010800 */
[----:B------:R-:W-:Y:S01]  /*8250*/  FFMA.FTZ R207, -R2, R207, -RZ ;  /* 0x000000cf02cf7223 */ /* 0x000fe200000109ff */
[----:B------:R-:W-:Y:S01]  /*8260*/  FADD.FTZ R2, R101, R101 ;  /* 0x0000006565027221 */ /* 0x000fe20000010000 */
[C---:B------:R-:W-:Y:S01]  /*8270*/  FFMA.FTZ R5, R72.reuse, R205, -R5 ;  /* 0x000000cd48057223 */ /* 0x040fe20000010805 */
[----:B------:R-:W-:Y:S01]  /*8280*/  FFMA.FTZ R6, R72, R77, R6 ;  /* 0x0000004d48067223 */ /* 0x000fe20000010006 */
[----:B------:R-:W-:Y:S01]  /*8290*/  FADD.FTZ R72, RZ, R4 ;  /* 0x00000004ff487221 */ /* 0x000fe20000010000 */
[----:B------:R-:W-:Y:S01]  /*82a0*/  FFMA.FTZ R210, R19, R116, R0 ;  /* 0x0000007413d27223 */ /* 0x000fe20000010000 */
[C---:B------:R-:W-:Y:S01]  /*82b0*/  FMUL.FTZ R0, R77.reuse, UR47 ;  /* 0x0000002f4d007c20 */ /* 0x040fe20008410000 */
[----:B------:R-:W-:Y:S01]  /*82c0*/  FMUL.FTZ R4, R77, UR46 ;  /* 0x0000002e4d047c20 */ /* 0x000fe20008410000 */
[----:B------:R-:W-:Y:S01]  /*82d0*/  FFMA.FTZ R5, R2, R5, R211 ;  /* 0x0000000502057223 */ /* 0x000fe200000100d3 */
[C---:B------:R-:W-:Y:S01]  /*82e0*/  FMUL.FTZ R211, R75.reuse, R72 ;  /* 0x000000484bd37220 */ /* 0x040fe20000410000 */
[-C--:B------:R-:W-:Y:S01]  /*82f0*/  FMUL.FTZ R75, R75, R210.reuse ;  /* 0x000000d24b4b7220 */ /* 0x080fe20000410000 */
[C---:B------:R-:W-:Y:S01]  /*8300*/  FFMA.FTZ R7, R205.reuse, UR46, -R0 ;  /* 0x0000002ecd077c23 */ /* 0x040fe20008010800 */
[----:B------:R-:W-:Y:S01]  /*8310*/  FFMA.FTZ R73, R205, UR47, R4 ;  /* 0x0000002fcd497c23 */ /* 0x000fe20008010004 */
[C---:B------:R-:W-:Y:S01]  /*8320*/  FFMA.FTZ R211, R74.reuse, R210, -R211 ;  /* 0x000000d24ad37223 */ /* 0x040fe200000108d3 */
[----:B------:R-:W-:Y:S01]  /*8330*/  FFMA.FTZ R4, R74, R72, R75 ;  /* 0x000000484a047223 */ /* 0x000fe2000001004b */
[----:B------:R-:W-:Y:S01]  /*8340*/  FADD.FTZ R0, R100, R100 ;  /* 0x0000006464007221 */ /* 0x000fe20000010000 */
[C---:B------:R-:W-:Y:S01]  /*8350*/  FFMA.FTZ R213, -R2.reuse, R6, R213 ;  /* 0x0000000602d57223 */ /* 0x040fe200000101d5 */
[C---:B------:R-:W-:Y:S01]  /*8360*/  FMUL.FTZ R74, R2.reuse, R7 ;  /* 0x00000007024a7220 */ /* 0x040fe20000410000 */
[----:B------:R-:W-:Y:S01]  /*8370*/  FFMA.FTZ R212, -R2, R73, -RZ ;  /* 0x0000004902d47223 */ /* 0x000fe200000109ff */
[----:B------:R-:W-:Y:S01]  /*8380*/  FMUL.FTZ R2, R158, R210 ;  /* 0x000000d29e027220 */ /* 0x000fe20000410000 */
[----:B------:R-:W-:Y:S01]  /*8390*/  FFMA.FTZ R7, R0, R211, R5 ;  /* 0x000000d300077223 */ /* 0x000fe20000010005 */
[----:B------:R-:W-:Y:S01]  /*83a0*/  FMUL.FTZ R5, R158, R72 ;  /* 0x000000489e057220 */ /* 0x000fe20000410000 */
[----:B------:R-:W-:Y:S01]  /*83b0*/  FFMA.FTZ R215, -R0, R4, R213 ;  /* 0x0000000400d77223 */ /* 0x000fe200000101d5 */
[----:B------:R-:W-:Y:S01]  /*83c0*/  FFMA.FTZ R73, R159, R72, R2 ;  /* 0x000000489f497223 */ /* 0x000fe20000010002 */
[----:B------:R-:W-:Y:S01]  /*83d0*/  FADD.FTZ R2, R99, R99 ;  /* 0x0000006363027221 */ /* 0x000fe20000010000 */
[----:B------:R-:W-:Y:S01]  /*83e0*/  FFMA.FTZ R5, R159, R210, -R5 ;  /* 0x000000d29f057223 */ /* 0x000fe20000010805 */
[C---:B------:R-:W-:Y:S01]  /*83f0*/  FMUL.FTZ R75, R72.reuse, UR47 ;  /* 0x0000002f484b7c20 */ /* 0x040fe20008410000 */
[----:B------:R-:W-:Y:S01]  /*8400*/  FADD.FTZ R73, RZ, R73 ;  /* 0x00000049ff497221 */ /* 0x000fe20000010000 */
[----:B------:R-:W-:Y:S01]  /*8410*/  FMUL.FTZ R213, R72, UR46 ;  /* 0x0000002e48d57c20 */ /* 0x000fe20008410000 */
[----:B------:R-:W-:Y:S01]  /*8420*/  FFMA.FTZ R211, R12, R115, R5 ;  /* 0x000000730cd37223 */ /* 0x000fe20000010005 */
[C---:B------:R-:W-:Y:S01]  /*8430*/  FFMA.FTZ R75, R210.reuse, UR46, -R75 ;  /* 0x0000002ed24b7c23 */ /* 0x040fe2000801084b */
[C---:B------:R-:W-:Y:S01]  /*8440*/  FMUL.FTZ R5, R69.reuse, R73 ;  /* 0x0000004945057220 */ /* 0x040fe20000410000 */
[----:B------:R-:W-:Y:S01]  /*8450*/  FFMA.FTZ R213, R210, UR47, R213 ;  /* 0x0000002fd2d57c23 */ /* 0x000fe200080100d5 */
[----:B------:R-:W-:Y:S01]  /*8460*/  FMUL.FTZ R6, R69, R211 ;  /* 0x000000d345067220 */ /* 0x000fe20000410000 */
[----:B------:R-:W-:Y:S01]  /*8470*/  FMUL.FTZ R75, R0, R75 ;  /* 0x0000004b004b7220 */ /* 0x000fe20000410000 */
[CC--:B------:R-:W-:Y:S01]  /*8480*/  FFMA.FTZ R4, R68.reuse, R211.reuse, -R5 ;  /* 0x000000d344047223 */ /* 0x0c0fe20000010805 */
[C---:B------:R-:W-:Y:S01]  /*8490*/  FMUL.FTZ R5, R173.reuse, R211 ;  /* 0x000000d3ad057220 */ /* 0x040fe20000410000 */
[----:B------:R-:W-:Y:S01]  /*84a0*/  FFMA.FTZ R6, R68, R73, R6 ;  /* 0x0000004944067223 */ /* 0x000fe20000010006 */
[----:B------:R-:W-:Y:S01]  /*84b0*/  FFMA.FTZ R213, -R0, R213, -RZ ;  /* 0x000000d500d57223 */ /* 0x000fe200000109ff */
[----:B------:R-:W-:Y:S01]  /*84c0*/  FFMA.FTZ R7, R2, R4, R7 ;  /* 0x0000000402077223 */ /* 0x000fe20000010007 */
[-C--:B------:R-:W-:Y:S01]  /*84d0*/  FMUL.FTZ R4, R173, R73.reuse ;  /* 0x00000049ad047220 */ /* 0x080fe20000410000 */
[----:B------:R-:W-:Y:S01]  /*84e0*/  FFMA.FTZ R5, R174, R73, R5 ;  /* 0x00000049ae057223 */ /* 0x000fe20000010005 */
[----:B------:R-:W-:Y:S01]  /*84f0*/  FFMA.FTZ R69, -R2, R6, R215 ;  /* 0x0000000602457223 */ /* 0x000fe200000101d7 */
[----:B------:R-:W-:Y:S01]  /*8500*/  FMUL.FTZ R6, R73, UR47 ;  /* 0x0000002f49067c20 */ /* 0x000fe20008410000 */
[----:B------:R-:W-:Y:S01]  /*8510*/  FFMA.FTZ R4, R174, R211, -R4 ;  /* 0x000000d3ae047223 */ /* 0x000fe20000010804 */
[----:B------:R-:W-:Y:S01]  /*8520*/  FADD.FTZ R68, RZ, R5 ;  /* 0x00000005ff447221 */ /* 0x000fe20000010000 */
[----:B------:R-:W-:Y:S01]  /*8530*/  FADD.FTZ R0, R98, R98 ;  /* 0x0000006262007221 */ /* 0x000fe20000010000 */
[----:B------:R-:W-:Y:S01]  /*8540*/  FFMA.FTZ R5, R211, UR46, -R6 ;  /* 0x0000002ed3057c23 */ /* 0x000fe20008010806 */
[----:B------:R-:W-:Y:S01]  /*8550*/  FFMA.FTZ R214, R13, R110, R4 ;  /* 0x0000006e0dd67223 */ /* 0x000fe20000010004 */
[----:B------:R-:W-:Y:S01]  /*8560*/  FMUL.FTZ R217, R71, R68 ;  /* 0x0000004447d97220 */ /* 0x000fe20000410000 */
[----:B------:R-:W-:Y:S01]  /*8570*/  FMUL.FTZ R216, R73, UR46 ;  /* 0x0000002e49d87c20 */ /* 0x000fe20008410000 */
[----:B------:R-:W-:Y:S01]  /*8580*/  FMUL.FTZ R225, R68, UR46 ;  /* 0x0000002e44e17c20 */ /* 0x000fe20008410000 */
[-C--:B------:R-:W-:Y:S01]  /*8590*/  FMUL.FTZ R219, R71, R214.reuse ;  /* 0x000000d647db7220 */ /* 0x080fe20000410000 */
[----:B------:R-:W-:Y:S01]  /*85a0*/  FFMA.FTZ R217, R70, R214, -R217 ;  /* 0x000000d646d97223 */ /* 0x000fe200000108d9 */
[----:B------:R-:W-:Y:S01]  /*85b0*/  FMUL.FTZ R71, R2, R5 ;  /* 0x0000000502477220 */ /* 0x000fe20000410000 */
[CC--:B------:R-:W-:Y:S01]  /*85c0*/  FMUL.FTZ R5, R171.reuse, R68.reuse ;  /* 0x00000044ab057220 */ /* 0x0c0fe20000410000 */
[----:B------:R-:W-:Y:S01]  /*85d0*/  FFMA.FTZ R70, R70, R68, R219 ;  /* 0x0000004446467223 */ /* 0x000fe200000100db */
[----:B------:R-:W-:Y:S01]  /*85e0*/  FFMA.FTZ R223, R0, R217, R7 ;  /* 0x000000d900df7223 */ /* 0x000fe20000010007 */
[-C--:B------:R-:W-:Y:S01]  /*85f0*/  FMUL.FTZ R7, R171, R214.reuse ;  /* 0x000000d6ab077220 */ /* 0x080fe20000410000 */
[----:B------:R-:W-:Y:S01]  /*8600*/  FFMA.FTZ R5, R172, R214, -R5 ;  /* 0x000000d6ac057223 */ /* 0x000fe20000010805 */
[----:B------:R-:W-:Y:S01]  /*8610*/  FFMA.FTZ R221, -R0, R70, R69 ;  /* 0x0000004600dd7223 */ /* 0x000fe20000010145 */
[----:B------:R-:W-:Y:S01]  /*8620*/  FMUL.FTZ R69, R68, UR47 ;  /* 0x0000002f44457c20 */ /* 0x000fe20008410000 */
[----:B------:R-:W-:Y:S01]  /*8630*/  FFMA.FTZ R7, R172, R68, R7 ;  /* 0x00000044ac077223 */ /* 0x000fe20000010007 */
[----:B------:R-:W-:Y:S01]  /*8640*/  FFMA.FTZ R215, R211, UR47, R216 ;  /* 0x0000002fd3d77c23 */ /* 0x000fe200080100d8 */
[----:B------:R-:W-:Y:S01]  /*8650*/  FFMA.FTZ R217, R14, R109, R5 ;  /* 0x0000006d0ed97223 */ /* 0x000fe20000010005 */
[C---:B------:R-:W-:Y:S01]  /*8660*/  FFMA.FTZ R219, R214.reuse, UR46, -R69 ;  /* 0x0000002ed6db7c23 */ /* 0x040fe20008010845 */
[----:B------:R-:W-:Y:S01]  /*8670*/  FADD.FTZ R69, RZ, R7 ;  /* 0x00000007ff457221 */ /* 0x000fe20000010000 */
[----:B------:R-:W-:Y:S01]  /*8680*/  FFMA.FTZ R225, R214, UR47, R225 ;  /* 0x0000002fd6e17c23 */ /* 0x000fe200080100e1 */
[----:B------:R-:W-:Y:S01]  /*8690*/  FFMA.FTZ R215, -R2, R215, -RZ ;  /* 0x000000d702d77223 */ /* 0x000fe200000109ff */
[C---:B------:R-:W-:Y:S01]  /*86a0*/  FMUL.FTZ R2, R65.reuse, R217 ;  /* 0x000000d941027220 */ /* 0x040fe20000410000 */
[----:B------:R-:W-:Y:S01]  /*86b0*/  FMUL.FTZ R5, R65, R69 ;  /* 0x0000004541057220 */ /* 0x000fe20000410000 */
[C---:B------:R-:W-:Y:S01]  /*86c0*/  FMUL.FTZ R70, R0.reuse, R219 ;  /* 0x000000db00467220 */ /* 0x040fe20000410000 */
[----:B------:R-:W-:Y:S01]  /*86d0*/  FFMA.FTZ R65, -R0, R225, -RZ ;  /* 0x000000e100417223 */ /* 0x000fe200000109ff */
[----:B------:R-:W-:Y:S01]  /*86e0*/  FADD.FTZ R0, R97, R97 ;  /* 0x0000006161007221 */ /* 0x000fe20000010000 */
[C---:B------:R-:W-:Y:S01]  /*86f0*/  FFMA.FTZ R5, R64.reuse, R217, -R5 ;  /* 0x000000d940057223 */ /* 0x040fe20000010805 */
[----:B------:R-:W-:Y:S01]  /*8700*/  FFMA.FTZ R2, R64, R69, R2 ;  /* 0x0000004540027223 */ /* 0x000fe20000010002 */
[C---:B------:R-:W-:Y:S01]  /*8710*/  FMUL.FTZ R6, R69.reuse, UR46 ;  /* 0x0000002e45067c20 */ /* 0x040fe20008410000 */
[----:B------:R-:W-:Y:S01]  /*8720*/  FMUL.FTZ R4, R69, UR47 ;  /* 0x0000002f45047c20 */ /* 0x000fe20008410000 */
[C---:B------:R-:W-:Y:S01]  /*8730*/  FFMA.FTZ R223, R0.reuse, R5, R223 ;  /* 0x0000000500df7223 */ /* 0x040fe200000100df */
[C---:B------:R-:W-:Y:S01]  /*8740*/  FMUL.FTZ R5, R169.reuse, R217 ;  /* 0x000000d9a9057220 */ /* 0x040fe20000410000 */
[----:B------:R-:W-:Y:S01]  /*8750*/  FFMA.FTZ R221, -R0, R2, R221 ;  /* 0x0000000200dd7223 */ /* 0x000fe200000101dd */
[-C--:B------:R-:W-:Y:S01]  /*8760*/  FMUL.FTZ R2, R169, R69.reuse ;  /* 0x00000045a9027220 */ /* 0x080fe20000410000 */
[C---:B------:R-:W-:Y:S01]  /*8770*/  FFMA.FTZ R219, R217.reuse, UR47, R6 ;  /* 0x0000002fd9db7c23 */ /* 0x040fe20008010006 */
[C---:B------:R-:W-:Y:S01]  /*8780*/  FFMA.FTZ R64, R170.reuse, R69, R5 ;  /* 0x00000045aa407223 */ /* 0x040fe20000010005 */
[----:B------:R-:W-:Y:S01]  /*8790*/  FFMA.FTZ R7, R217, UR46, -R4 ;  /* 0x0000002ed9077c23 */ /* 0x000fe20008010804 */
[----:B------:R-:W-:Y:S01]  /*87a0*/  FFMA.FTZ R2, R170, R217, -R2 ;  /* 0x000000d9aa027223 */ /* 0x000fe20000010802 */
[C---:B------:R-:W-:Y:S01]  /*87b0*/  FFMA.FTZ R218, -R0.reuse, R219, -RZ ;  /* 0x000000db00da7223 */ /* 0x040fe200000109ff */
[----:B------:R-:W-:Y:S01]  /*87c0*/  FADD.FTZ R64, RZ, R64 ;  /* 0x00000040ff407221 */ /* 0x000fe20000010000 */
[----:B------:R-:W-:Y:S01]  /*87d0*/  HFMA2.MMA R4, -RZ, RZ, 1.875, 0 ;  /* 0x3f800000ff047435 */ /* 0x000fe200000001ff */
[----:B------:R-:W-:Y:S01]  /*87e0*/  FFMA.FTZ R220, R15, R108, R2 ;  /* 0x0000006c0fdc7223 */ /* 0x000fe20000010002 */
[----:B------:R-:W-:Y:S01]  /*87f0*/  FMUL.FTZ R216, R0, R7 ;  /* 0x0000000700d87220 */ /* 0x000fe20000410000 */
[C---:B------:R-:W-:Y:S01]  /*8800*/  FMUL.FTZ R219, R67.reuse, R64 ;  /* 0x0000004043db7220 */ /* 0x040fe20000410000 */
[----:B------:R-:W-:Y:S01]  /*8810*/  MOV R5, RZ ;  /* 0x000000ff00057202 */ /* 0x000fe20000000f00 */
[-C--:B------:R-:W-:Y:S01]  /*8820*/  FMUL.FTZ R67, R67, R220.reuse ;  /* 0x000000dc43437220 */ /* 0x080fe20000410000 */
[----:B------:R-:W-:Y:S01]  /*8830*/  CS2R R6, SRZ ;  /* 0x0000000000067805 */ /* 0x000fe2000001ff00 */
[----:B------:R-:W-:Y:S01]  /*8840*/  FFMA.FTZ R0, R66, R220, -R219 ;  /* 0x000000dc42007223 */ /* 0x000fe200000108db */
        /* <DEDUP_REMOVED lines=19> */
.L_x_14555:
[----:B------:R-:W-:Y:S05]  /*8980*/  BSYNC B0 ;  /* 0x0000000000007941 */ /* 0x000fea0003800000 */
.L_x_14554:
        /* <DEDUP_REMOVED lines=17> */
.L_x_14557:
[----:B------:R-:W-:Y:S05]  /*8aa0*/  BSYNC B0 ;  /* 0x0000000000007941 */ /* 0x000fea0003800000 */
.L_x_14556:
        /* <DEDUP_REMOVED lines=17> */
.L_x_14559:
[----:B------:R-:W-:Y:S05]  /*8bc0*/  BSYNC B0 ;  /* 0x0000000000007941 */ /* 0x000fea0003800000 */
.L_x_14558:
        /* <DEDUP_REMOVED lines=17> */
.L_x_14561:
[----:B------:R-:W-:Y:S05]  /*8ce0*/  BSYNC B0 ;  /* 0x0000000000007941 */ /* 0x000fea0003800000 */
.L_x_14560:
        /* <DEDUP_REMOVED lines=17> */
.L_x_14563:
[----:B------:R-:W-:Y:S05]  /*8e00*/  BSYNC B0 ;  /* 0x0000000000007941 */ /* 0x000fea0003800000 */
.L_x_14562:
[----:B------:R-:W-:Y:S01]  /*8e10*/  SHFL.DOWN PT, R229, R190, 0x1, 0x1f ;  /* 0x08201f00bee57f89 */ /* 0x000fe200000e0000 */
[C---:B-1----:R-:W-:Y:S01]  /*8e20*/  FMUL.FTZ R201, R187.reuse, R220 ;  /* 0x000000dcbbc97220 */ /* 0x042fe20000410000 */
[-C--:B------:R-:W-:Y:S01]  /*8e30*/  FMUL.FTZ R67, R187, R64.reuse ;  /* 0x00000040bb437220 */ /* 0x080fe20000410000 */
[----:B------:R-:W-:Y:S01]  /*8e40*/  FADD.FTZ R2, R96, R96 ;  /* 0x0000006060027221 */ /* 0x000fe20000010000 */
[----:B--2---:R-:W1:Y:S01]  /*8e50*/  SHFL.IDX PT, R224, R7, RZ, 0x1f ;  /* 0x00001fff07e07589 */ /* 0x004e6200000e0000 */
[C---:B------:R-:W-:Y:S01]  /*8e60*/  FFMA.FTZ R201, R188.reuse, R64, R201 ;  /* 0x00000040bcc97223 */ /* 0x040fe200000100c9 */
[----:B------:R-:W-:Y:S01]  /*8e70*/  FFMA.FTZ R67, R188, R220, -R67 ;  /* 0x000000dcbc437223 */ /* 0x000fe20000010843 */
[----:B------:R-:W-:Y:S01]  /*8e80*/  FFMA.FTZ R221, -R2, R66, R221 ;  /* 0x0000004202dd7223 */ /* 0x000fe200000101dd */
[----:B------:R-:W2:Y:S01]  /*8e90*/  SHFL.IDX PT, R222, R6, RZ, 0x1f ;  /* 0x00001fff06de7589 */ /* 0x000ea200000e0000 */
[----:B------:R-:W-:Y:S01]  /*8ea0*/  FADD.FTZ R66, RZ, R201 ;  /* 0x000000c9ff427221 */ /* 0x000fe20000010000 */
[----:B------:R-:W-:Y:S01]  /*8eb0*/  FFMA.FTZ R67, R8, R107, R67 ;  /* 0x0000006b08437223 */ /* 0x000fe20000010043 */
[----:B------:R-:W-:Y:S01]  /*8ec0*/  FMUL.FTZ R201, R64, UR47 ;  /* 0x0000002f40c97c20 */ /* 0x000fe20008410000 */
[----:B------:R-:W5:Y:S01]  /*8ed0*/  SHFL.DOWN PT, R230, R191, 0x1, 0x1f ;  /* 0x08201f00bfe67f89 */ /* 0x000f6200000e0000 */
        /* <DEDUP_REMOVED lines=13> */
[----:B---3--:R-:W3:Y:S01]  /*8fb0*/  SHFL.IDX PT, R190, R190, RZ, 0x1f ;  /* 0x00001fffbebe7589 */ /* 0x008ee200000e0000 */
[----:B------:R-:W-:Y:S01]  /*8fc0*/  FFMA.FTZ R221, -R0, R226, R221 ;  /* 0x000000e200dd7223 */ /* 0x000fe200000101dd */
[----:B-1----:R-:W-:Y:S01]  /*8fd0*/  @P1 FMUL.FTZ R61, R229, R224 ;  /* 0x000000e0e53d1220 */ /* 0x002fe20000410000 */
[----:B------:R-:W-:Y:S01]  /*8fe0*/  FFMA.FTZ R2, -R2, R225, -RZ ;  /* 0x000000e102027223 */ /* 0x000fe200000109ff */
[----:B------:R-:W-:Y:S01]  /*8ff0*/  FMUL.FTZ R226, R66, UR47 ;  /* 0x0000002f42e27c20 */ /* 0x000fe20008410000 */
[----:B------:R-:W-:Y:S01]  /*9000*/  FFMA.FTZ R225, R67, UR47, R228 ;  /* 0x0000002f43e17c23 */ /* 0x000fe200080100e4 */
[-C--:B--2---:R-:W-:Y:S01]  /*9010*/  @P1 FMUL.FTZ R201, R229, R222.reuse ;  /* 0x000000dee5c91220 */ /* 0x084fe20000410000 */
[----:B------:R-:W-:Y:S01]  /*9020*/  FFMA.FTZ R223, R0, R227, R223 ;  /* 0x000000e300df7223 */ /* 0x000fe200000100df */
[----:B------:R-:W1:Y:S01]  /*9030*/  SHFL.IDX PT, R191, R191, RZ, 0x1f ;  /* 0x00001fffbfbf7589 */ /* 0x000e6200000e0000 */
[----:B------:R-:W-:Y:S01]  /*9040*/  ISETP.NE.AND P0, PT, R124, RZ, PT ;  /* 0x000000ff7c00720c */ /* 0x000fe20003f05270 */
[C---:B-----5:R-:W-:Y:S01]  /*9050*/  @P1 FFMA.FTZ R61, R230.reuse, R222, -R61 ;  /* 0x000000dee63d1223 */ /* 0x060fe2000001083d */
[----:B------:R-:W-:Y:S01]  /*9060*/  @P1 FFMA.FTZ R201, R230, R224, R201 ;  /* 0x000000e0e6c91223 */ /* 0x000fe200000100c9 */
[----:B----4-:R-:W2:Y:S01]  /*9070*/  SHFL.IDX PT, R200, R200, RZ, 0x1f ;  /* 0x00001fffc8c87589 */ /* 0x010ea200000e0000 */
        /* <DEDUP_REMOVED lines=42> */
[C---:B------:R-:W-:Y:S01]  /*9320*/  FMUL.FTZ R87, R185.reuse, -R179 ;  /* 0x800000b3b9577220 */ /* 0x040fe20000410000 */
[----:B------:R-:W-:Y:S01]  /*9330*/  FADD.FTZ R0, R92, R92 ;  /* 0x0000005c5c007221 */ /* 0x000fe20000010000 */
[----:B------:R-:W-:Y:S01]  /*9340*/  FFMA.FTZ R183, R222, UR46, -R183 ;  /* 0x0000002edeb77c23 */ /* 0x000fe200080108b7 */
[-C--:B------:R-:W-:Y:S01]  /*9350*/  FMUL.FTZ R184, R185, -R180.reuse ;  /* 0x800000b4b9b87220 */ /* 0x080fe20000410000 */
[----:B------:R-:W-:Y:S01]  /*9360*/  FFMA.FTZ R87, R186, R180, -R87 ;  /* 0x000000b4ba577223 */ /* 0x000fe20000010857 */
[----:B------:R-:W-:Y:S01]  /*9370*/  FFMA.FTZ R225, R222, UR47, R225 ;  /* 0x0000002fdee17c23 */ /* 0x000fe200080100e1 */
[----:B------:R-:W-:Y:S01]  /*9380*/  FFMA.FTZ R223, R0, R227, R223 ;  /* 0x000000e300df7223 */ /* 0x000fe200000100df */
[----:B------:R-:W-:Y:S01]  /*9390*/  FFMA.FTZ R184, R186, R179, R184 ;  /* 0x000000b3bab87223 */ /* 0x000fe200000100b8 */
[----:B------:R-:W-:Y:S01]  /*93a0*/  FADD.FTZ R178, R178, R87 ;  /* 0x00000057b2b27221 */ /* 0x000fe20000010000 */
[C---:B------:R-:W-:Y:S01]  /*93b0*/  FMUL.FTZ R87, R0.reuse, R183 ;  /* 0x000000b700577220 */ /* 0x040fe20000410000 */
[C---:B------:R-:W-:Y:S01]  /*93c0*/  FFMA.FTZ R221, -R0.reuse, R228, R221 ;  /* 0x000000e400dd7223 */ /* 0x040fe200000101dd */
[----:B------:R-:W-:Y:S01]  /*93d0*/  FADD.FTZ R184, -R177, R184 ;  /* 0x000000b8b1b87221 */ /* 0x000fe20000010100 */
[C---:B------:R-:W-:Y:S01]  /*93e0*/  FMUL.FTZ R177, R187.reuse, -R178 ;  /* 0x800000b2bbb17220 */ /* 0x040fe20000410000 */
[----:B------:R-:W-:Y:S01]  /*93f0*/  FFMA.FTZ R183, -R0, R225, -RZ ;  /* 0x000000e100b77223 */ /* 0x000fe200000109ff */
        /* <DEDUP_REMOVED lines=11> */
[----:B------:R-:W-:Y:S01]  /*94b0*/  FMUL.FTZ R177, R169, -R175 ;  /* 0x800000afa9b17220 */ /* 0x000fe20000410000 */
[----:B------:R-:W-:Y:S01]  /*94c0*/  FMUL.FTZ R181, R57, R62 ;  /* 0x0000003e39b57220 */ /* 0x000fe20000410000 */
[-C--:B------:R-:W-:Y:S01]  /*94d0*/  FMUL.FTZ R182, R169, -R176.reuse ;  /* 0x800000b0a9b67220 */ /* 0x080fe20000410000 */
[-C--:B------:R-:W-:Y:S01]  /*94e0*/  FMUL.FTZ R57, R57, R63.reuse ;  /* 0x0000003f39397220 */ /* 0x080fe20000410000 */
[----:B------:R-:W-:Y:S01]  /*94f0*/  FFMA.FTZ R177, R170, R176, -R177 ;  /* 0x000000b0aab17223 */ /* 0x000fe200000108b1 */
[----:B------:R-:W-:Y:S01]  /*9500*/  FFMA.FTZ R181, R56, R63, -R181 ;  /* 0x0000003f38b57223 */ /* 0x000fe200000108b5 */
[----:B------:R-:W-:Y:S01]  /*9510*/  FFMA.FTZ R182, R170, R175, R182 ;  /* 0x000000afaab67223 */ /* 0x000fe200000100b6 */
[----:B------:R-:W-:Y:S01]  /*9520*/  FADD.FTZ R0, R89, R89 ;  /* 0x0000005959007221 */ /* 0x000fe20000010000 */
[----:B------:R-:W-:Y:S01]  /*9530*/  FADD.FTZ R168, R168, R177 ;  /* 0x000000b1a8a87221 */ /* 0x000fe20000010000 */
[----:B------:R-:W-:Y:S01]  /*9540*/  FFMA.FTZ R56, R56, R62, R57 ;  /* 0x0000003e38387223 */ /* 0x000fe20000010039 */
[----:B------:R-:W-:Y:S01]  /*9550*/  FADD.FTZ R182, -R167, R182 ;  /* 0x000000b6a7b67221 */ /* 0x000fe20000010100 */
[C---:B------:R-:W-:Y:S01]  /*9560*/  FMUL.FTZ R170, R62.reuse, UR47 ;  /* 0x0000002f3eaa7c20 */ /* 0x040fe20008410000 */
[C---:B------:R-:W-:Y:S01]  /*9570*/  FMUL.FTZ R167, R171.reuse, -R168 ;  /* 0x800000a8aba77220 */ /* 0x040fe20000410000 */
[----:B------:R-:W-:Y:S01]  /*9580*/  FMUL.FTZ R188, R62, UR46 ;  /* 0x0000002e3ebc7c20 */ /* 0x000fe20008410000 */
[----:B------:R-:W-:Y:S01]  /*9590*/  FMUL.FTZ R171, R171, -R182 ;  /* 0x800000b6abab7220 */ /* 0x000fe20000410000 */
[----:B------:R-:W-:Y:S01]  /*95a0*/  FFMA.FTZ R57, -R0, R56, R221 ;  /* 0x0000003800397223 */ /* 0x000fe200000101dd */
[C---:B------:R-:W-:Y:S01]  /*95b0*/  FFMA.FTZ R56, R172.reuse, R182, R167 ;  /* 0x000000b6ac387223 */ /* 0x040fe200000100a7 */
[C---:B------:R-:W-:Y:S01]  /*95c0*/  FFMA.FTZ R167, R63.reuse, UR46, -R170 ;  /* 0x0000002e3fa77c23 */ /* 0x040fe200080108aa */
[----:B------:R-:W-:Y:S01]  /*95d0*/  FFMA.FTZ R171, R172, R168, -R171 ;  /* 0x000000a8acab7223 */ /* 0x000fe200000108ab */
[----:B------:R-:W-:Y:S01]  /*95e0*/  FFMA.FTZ R169, R63, UR47, R188 ;  /* 0x0000002f3fa97c23 */ /* 0x000fe200080100bc */
[----:B------:R-:W-:Y:S01]  /*95f0*/  FADD.FTZ R165, -R165, R56 ;  /* 0x00000038a5a57221 */ /* 0x000fe20000010100 */
[----:B------:R-:W-:Y:S01]  /*9600*/  FFMA.FTZ R177, R0, R181, R223 ;  /* 0x000000b500b17223 */ /* 0x000fe200000100df */
[----:B------:R-:W-:Y:S01]  /*9610*/  FADD.FTZ R166, R166, R171 ;  /* 0x000000aba6a67221 */ /* 0x000fe20000010000 */
[C---:B------:R-:W-:Y:S01]  /*9620*/  FMUL.FTZ R167, R0.reuse, R167 ;  /* 0x000000a700a77220 */ /* 0x040fe20000410000 */
[----:B------:R-:W-:Y:S01]  /*9630*/  FFMA.FTZ R169, -R0, R169, -RZ ;  /* 0x000000a900a97223 */ /* 0x000fe200000109ff */
[CC--:B------:R-:W-:Y:S01]  /*9640*/  FMUL.FTZ R171, R173.reuse, -R165.reuse ;  /* 0x800000a5adab7220 */ /* 0x0c0fe20000410000 */
[----:B------:R-:W-:Y:S01]  /*9650*/  FMUL.FTZ R0, R173, -R166 ;  /* 0x800000a6ad007220 */ /* 0x000fe20000410000 */
        /* <DEDUP_REMOVED lines=11> */
[----:B------:R-:W-:Y:S01]  /*9710*/  FMUL.FTZ R58, R158, -R172 ;  /* 0x800000ac9e3a7220 */ /* 0x000fe20000410000 */
[C---:B------:R-:W-:Y:S01]  /*9720*/  FMUL.FTZ R171, R56.reuse, UR46 ;  /* 0x0000002e38ab7c20 */ /* 0x040fe20008410000 */
[----:B------:R-:W-:Y:S01]  /*9730*/  FMUL.FTZ R163, R56, UR47 ;  /* 0x0000002f38a37c20 */ /* 0x000fe20008410000 */
[----:B------:R-:W-:Y:S01]  /*9740*/  FADD.FTZ R0, R90, R90 ;  /* 0x0000005a5a007221 */ /* 0x000fe20000010000 */
[C---:B------:R-:W-:Y:S01]  /*9750*/  FFMA.FTZ R174, R159.reuse, R164, -R58 ;  /* 0x000000a49fae7223 */ /* 0x040fe2000001083a */
[----:B------:R-:W-:Y:S01]  /*9760*/  FFMA.FTZ R159, R159, R172, R59 ;  /* 0x000000ac9f9f7223 */ /* 0x000fe2000001003b */
[C---:B------:R-:W-:Y:S01]  /*9770*/  FFMA.FTZ R171, R170.reuse, UR47, R171 ;  /* 0x0000002faaab7c23 */ /* 0x040fe200080100ab */
[----:B------:R-:W-:Y:S01]  /*9780*/  FFMA.FTZ R59, R170, UR46, -R163 ;  /* 0x0000002eaa3b7c23 */ /* 0x000fe200080108a3 */
[----:B------:R-:W-:Y:S01]  /*9790*/  FADD.FTZ R155, R155, R174 ;  /* 0x000000ae9b9b7221 */ /* 0x000fe20000010000 */
[----:B------:R-:W-:Y:S01]  /*97a0*/  FADD.FTZ R159, -R154, R159 ;  /* 0x0000009f9a9f7221 */ /* 0x000fe20000010100 */
[C---:B------:R-:W-:Y:S01]  /*97b0*/  FFMA.FTZ R158, -R0.reuse, R171, -RZ ;  /* 0x000000ab009e7223 */ /* 0x040fe200000109ff */
[----:B------:R-:W-:Y:S01]  /*97c0*/  FMUL.FTZ R186, R0, R173 ;  /* 0x000000ad00ba7220 */ /* 0x000fe20000410000 */
[C---:B------:R-:W-:Y:S01]  /*97d0*/  FMUL.FTZ R174, R160.reuse, -R155 ;  /* 0x8000009ba0ae7220 */ /* 0x040fe20000410000 */
[----:B------:R-:W-:Y:S01]  /*97e0*/  FMUL.FTZ R160, R160, -R159 ;  /* 0x8000009fa0a07220 */ /* 0x000fe20000410000 */
[C---:B------:R-:W-:Y:S01]  /*97f0*/  FMUL.FTZ R58, R0.reuse, R181 ;  /* 0x000000b5003a7220 */ /* 0x040fe20000410000 */
[----:B------:R-:W-:Y:S01]  /*9800*/  FMUL.FTZ R59, R0, R59 ;  /* 0x0000003b003b7220 */ /* 0x000fe20000410000 */
[C---:B------:R-:W-:Y:S01]  /*9810*/  FFMA.FTZ R171, R161.reuse, R159, R174 ;  /* 0x0000009fa1ab7223 */ /* 0x040fe200000100ae */
[----:B------:R-:W-:Y:S01]  /*9820*/  FFMA.FTZ R160, R161, R155, -R160 ;  /* 0x0000009ba1a07223 */ /* 0x000fe200000108a0 */
[----:B------:R-:W-:Y:S01]  /*9830*/  P2R R0, PR, RZ, 0x1 ;  /* 0x00000001ff007803 */ /* 0x000fe20000000000 */
[CC--:B---3--:R-:W-:Y:S01]  /*9840*/  FMUL.FTZ R154, R190.reuse, R6.reuse ;  /* 0x00000006be9a7220 */ /* 0x0c8fe20000410000 */
        /* <DEDUP_REMOVED lines=21> */
[----:B--2---:R-:W-:Y:S01]  /*99a0*/  FADD.FTZ R6, R200, R163 ;  /* 0x000000a3c8067221 */ /* 0x004fe20000010000 */
        /* <DEDUP_REMOVED lines=8> */
[----:B------:R-:W-:Y:S01]  /*9a30*/  FADD.FTZ R0, R177, R186 ;  /* 0x000000bab1007221 */ /* 0x000fe20000010000 */
[CC--:B------:R-:W-:Y:S01]  /*9a40*/  FMUL.FTZ R144, R146.reuse, -R135.reuse ;  /* 0x8000008792907220 */ /* 0x0c0fe20000410000 */
[----:B------:R-:W-:Y:S01]  /*9a50*/  FMUL.FTZ R146, R146, -R134 ;  /* 0x8000008692927220 */ /* 0x000fe20000410000 */
[----:B------:R1:W-:Y:S01]  /*9a60*/  STS [R150+0x10a0], R78 ;  /* 0x0010a04e96007388 */ /* 0x0003e20000000800 */
[----:B------:R-:W-:Y:S01]  /*9a70*/  UIADD3 UR19, -UR6, UR16, URZ ;  /* 0x0000001006137290 */ /* 0x000fe2000fffe13f */
[-C--:B------:R-:W-:Y:S01]  /*9a80*/  FMUL.FTZ R173, R175, R108.reuse ;  /* 0x0000006cafad7220 */ /* 0x080fe20000410000 */
[----:B------:R-:W-:Y:S01]  /*9a90*/  FFMA.FTZ R146, R147, R135, -R146 ;  /* 0x0000008793927223 */ /* 0x000fe20000010892 */
[----:B------:R-:W-:Y:S01]  /*9aa0*/  STS [R150+0x10c0], R71 ;  /* 0x0010c04796007388 */ /* 0x000fe20000000800 */
[----:B------:R-:W-:Y:S01]  /*9ab0*/  ULEA UR19, UR19, 0xfffffe00, 0x9 ;  /* 0xfffffe0013137891 */ /* 0x000fe2000f8e483f */
[----:B------:R-:W-:Y:S01]  /*9ac0*/  FFMA.FTZ R220, R15, -R108, R220 ;  /* 0x8000006c0fdc7223 */ /* 0x000fe200000100dc */
[----:B------:R-:W-:Y:S01]  /*9ad0*/  FADD.FTZ R137, R137, R146 ;  /* 0x0000009289897221 */ /* 0x000fe20000010000 */
[----:B------:R-:W-:Y:S01]  /*9ae0*/  STS [R150+0x10cc], R65 ;  /* 0x0010cc4196007388 */ /* 0x000fe20000000800 */
[----:B------:R-:W-:Y:S01]  /*9af0*/  UIADD3 UR19, UR57, -UR19, URZ ;  /* 0x8000001339137290 */ /* 0x000fe2000fffe03f */
[----:B0-----:R-:W-:Y:S01]  /*9b00*/  FFMA.FTZ R5, R147, R134, R144 ;  /* 0x0000008693057223 */ /* 0x001fe20000010090 */
[----:B------:R-:W-:Y:S01]  /*9b10*/  FMUL.FTZ R144, R182, R109 ;  /* 0x0000006db6907220 */ /* 0x000fe20000410000 */
[----:B------:R-:W-:Y:S01]  /*9b20*/  STS [R150+0x10dc], R2 ;  /* 0x0010dc0296007388 */ /* 0x000fe20000000800 */
[----:B------:R-:W-:Y:S01]  /*9b30*/  FMUL.FTZ R171, R168, UR55 ;  /* 0x00000037a8ab7c20 */ /* 0x000fe20008410000 */
[----:B------:R-:W-:Y:S01]  /*9b40*/  FADD.FTZ R5, -R136, R5 ;  /* 0x0000000588057221 */ /* 0x000fe20000010100 */
[----:B------:R-:W-:Y:S01]  /*9b50*/  FFMA.FTZ R160, R8, -R107, R67 ;  /* 0x8000006b08a07223 */ /* 0x000fe20000010043 */
[----:B------:R-:W-:Y:S01]  /*9b60*/  STS [R150+0x10e0], R61 ;  /* 0x0010e03d96007388 */ /* 0x000fe20000000800 */
[----:B------:R-:W-:Y:S01]  /*9b70*/  FMUL.FTZ R67, R164, UR55 ;  /* 0x00000037a4437c20 */ /* 0x000fe20008410000 */
[C---:B------:R-:W-:Y:S01]  /*9b80*/  FMUL.FTZ R4, R128.reuse, -R5 ;  /* 0x8000000580047220 */ /* 0x040fe20000410000 */
[-C--:B------:R-:W-:Y:S01]  /*9b90*/  FMUL.FTZ R128, R128, -R137.reuse ;  /* 0x8000008980807220 */ /* 0x080fe20000410000 */
[----:B------:R-:W-:Y:S01]  /*9ba0*/  STS [R150+0x10b8], R75 ;  /* 0x0010b84b96007388 */ /* 0x000fe20000000800 */
[----:B------:R-:W-:Y:S01]  /*9bb0*/  FMUL.FTZ R185, R135, UR55 ;  /* 0x0000003787b97c20 */ /* 0x000fe20008410000 */
[C---:B------:R-:W-:Y:S01]  /*9bc0*/  FFMA.FTZ R4, R129.reuse, R137, -R4 ;  /* 0x0000008981047223 */ /* 0x040fe20000010804 */
[----:B------:R-:W-:Y:S01]  /*9bd0*/  FFMA.FTZ R129, R129, R5, R128 ;  /* 0x0000000581817223 */ /* 0x000fe20000010080 */
[----:B------:R-:W-:Y:S01]  /*9be0*/  STS [R150+0x10d8], R60 ;  /* 0x0010d83c96007388 */ /* 0x000fe20000000800 */
[----:B------:R-:W-:Y:S01]  /*9bf0*/  FFMA.FTZ R128, R16, -R119, R83 ;  /* 0x8000007710807223 */ /* 0x000fe20000010053 */
[----:B-1----:R-:W-:Y:S01]  /*9c00*/  FADD.FTZ R78, R139, R4 ;  /* 0x000000048b4e7221 */ /* 0x002fe20000010000 */
[----:B------:R-:W-:Y:S01]  /*9c10*/  FADD.FTZ R138, -R138, R129 ;  /* 0x000000818a8a7221 */ /* 0x000fe20000010100 */
[----:B------:R0:W-:Y:S01]  /*9c20*/  STS [R150+0x10a8], R79 ;  /* 0x0010a84f96007388 */ /* 0x0001e20000000800 */
[----:B------:R-:W-:Y:S01]  /*9c30*/  FMUL.FTZ R174, R137, UR55 ;  /* 0x0000003789ae7c20 */ /* 0x000fe20008410000 */
[C---:B------:R-:W-:Y:S01]  /*9c40*/  FMUL.FTZ R4, R131.reuse, -R78 ;  /* 0x8000004e83047220 */ /* 0x040fe20000410000 */
[-C--:B------:R-:W-:Y:S01]  /*9c50*/  FMUL.FTZ R131, R131, -R138.reuse ;  /* 0x8000008a83837220 */ /* 0x080fe20000410000 */
[----:B------:R1:W-:Y:S01]  /*9c60*/  STS [R150+0x10c8], R70 ;  /* 0x0010c84696007388 */ /* 0x0003e20000000800 */
[----:B------:R-:W-:Y:S01]  /*9c70*/  FFMA.FTZ R185, R134, UR56, -R185 ;  /* 0x0000003886b97c23 */ /* 0x000fe200080108b9 */
[C---:B------:R-:W-:Y:S01]  /*9c80*/  FFMA.FTZ R7, R133.reuse, R138, R4 ;  /* 0x0000008a85077223 */ /* 0x040fe20000010004 */
[----:B------:R-:W-:Y:S01]  /*9c90*/  FFMA.FTZ R4, R133, R78, -R131 ;  /* 0x0000004e85047223 */ /* 0x000fe20000010883 */
[----:B------:R-:W-:Y:S01]  /*9ca0*/  STS [R150+0x1090], R81 ;  /* 0x0010905196007388 */ /* 0x000fe20000000800 */
[----:B------:R-:W-:Y:S01]  /*9cb0*/  FFMA.FTZ R133, R19, -R116, R210 ;  /* 0x8000007413857223 */ /* 0x000fe200000100d2 */
[----:B------:R-:W-:Y:S01]  /*9cc0*/  FADD.FTZ R7, -R140, R7 ;  /* 0x000000078c077221 */ /* 0x000fe20000010100 */
[----:B------:R-:W-:Y:S01]  /*9cd0*/  FADD.FTZ R141, R141, R4 ;  /* 0x000000048d8d7221 */ /* 0x000fe20000010000 */
[----:B0-----:R-:W-:Y:S01]  /*9ce0*/  FMUL.FTZ R79, R138, R111 ;  /* 0x0000006f8a4f7220 */ /* 0x001fe20000410000 */
[----:B------:R0:W-:Y:S01]  /*9cf0*/  STS [R150+0x10b0], R74 ;  /* 0x0010b04a96007388 */ /* 0x0001e20000000800 */
[C---:B------:R-:W-:Y:S01]  /*9d00*/  FMUL.FTZ R71, R130.reuse, -R7 ;  /* 0x8000000782477220 */ /* 0x040fe20000410000 */
[----:B------:R-:W-:Y:S01]  /*9d10*/  FMUL.FTZ R130, R130, -R141 ;  /* 0x8000008d82827220 */ /* 0x000fe20000410000 */
[----:B-1----:R-:W-:Y:S01]  /*9d20*/  FMUL.FTZ R70, R162, R79 ;  /* 0x0000004fa2467220 */ /* 0x002fe20000410000 */
[----:B------:R-:W-:Y:S01]  /*9d30*/  STS [R150+0x1094], R82 ;  /* 0x0010945296007388 */ /* 0x000fe20000000800 */
[C---:B------:R-:W-:Y:S01]  /*9d40*/  FFMA.FTZ R4, R132.reuse, R141, -R71 ;  /* 0x0000008d84047223 */ /* 0x040fe20000010847 */
[----:B------:R-:W-:Y:S01]  /*9d50*/  FFMA.FTZ R65, R132, R7, R130 ;  /* 0x0000000784417223 */ /* 0x000fe20000010082 */
[-C--:B------:R-:W-:Y:S01]  /*9d60*/  FMUL.FTZ R71, R7, R114.reuse ;  /* 0x0000007207477220 */ /* 0x080fe20000410000 */
[----:B------:R1:W-:Y:S01]  /*9d70*/  STS [R150+0x10e8], R87 ;  /* 0x0010e85796007388 */ /* 0x0003e20000000800 */
[----:B------:R-:W-:Y:S01]  /*9d80*/  FADD.FTZ R143, R143, R4 ;  /* 0x000000048f8f7221 */ /* 0x000fe20000010000 */
[----:B------:R-:W-:Y:S01]  /*9d90*/  FADD.FTZ R142, -R142, R65 ;  /* 0x000000418e8e7221 */ /* 0x000fe20000010100 */
[----:B------:R-:W-:Y:S01]  /*9da0*/  FMUL.FTZ R65, R141, R114 ;  /* 0x000000728d417220 */ /* 0x000fe20000410000 */
[----:B------:R-:W-:Y:S01]  /*9db0*/  FMUL.FTZ R60, R126, R71 ;  /* 0x000000477e3c7220 */ /* 0x000fe20000410000 */
[-C--:B------:R-:W-:Y:S01]  /*9dc0*/  FMUL.FTZ R2, R143, R113.reuse ;  /* 0x000000718f027220 */ /* 0x080fe20000410000 */
[----:B------:R-:W-:Y:S01]  /*9dd0*/  FMUL.FTZ R4, R142, R113 ;  /* 0x000000718e047220 */ /* 0x000fe20000410000 */
[----:B------:R-:W-:Y:S01]  /*9de0*/  FMUL.FTZ R75, R126, R65 ;  /* 0x000000417e4b7220 */ /* 0x000fe20000410000 */
[----:B0-----:R-:W-:Y:S01]  /*9df0*/  FMUL.FTZ R74, R5, R112 ;  /* 0x00000070054a7220 */ /* 0x001fe20000410000 */
[C---:B------:R-:W-:Y:S01]  /*9e00*/  FMUL.FTZ R6, R127.reuse, R2 ;  /* 0x000000027f067220 */ /* 0x040fe20000410000 */
[----:B------:R-:W-:Y:S01]  /*9e10*/  FMUL.FTZ R61, R127, R4 ;  /* 0x000000047f3d7220 */ /* 0x000fe20000410000 */
[----:B------:R-:W-:Y:S01]  /*9e20*/  FFMA.FTZ R75, R148, R71, -R75 ;  /* 0x00000047944b7223 */ /* 0x000fe2000001084b */
[----:B------:R-:W-:Y:S01]  /*9e30*/  FFMA.FTZ R71, R65, R148, R60 ;  /* 0x0000009441477223 */ /* 0x000fe2000001003c */
[----:B------:R-:W-:Y:S01]  /*9e40*/  FFMA.FTZ R6, R149, R4, -R6 ;  /* 0x0000000495067223 */ /* 0x000fe20000010806 */
[----:B------:R-:W-:Y:S01]  /*9e50*/  FFMA.FTZ R61, R2, R149, R61 ;  /* 0x00000095023d7223 */ /* 0x000fe2000001003d */
[----:B------:R-:W-:Y:S01]  /*9e60*/  FFMA.FTZ R60, R22, -R111, R197 ;  /* 0x8000006f163c7223 */ /* 0x000fe200000100c5 */
[----:B-1----:R-:W-:Y:S01]  /*9e70*/  FMUL.FTZ R87, R134, R119 ;  /* 0x0000007786577220 */ /* 0x002fe20000410000 */
[----:B------:R-:W-:Y:S01]  /*9e80*/  FADD.FTZ R6, RZ, R6 ;  /* 0x00000006ff067221 */ /* 0x000fe20000010000 */
[----:B------:R-:W-:Y:S01]  /*9e90*/  FADD.FTZ R4, RZ, R61 ;  /* 0x0000003dff047221 */ /* 0x000fe20000010000 */
[----:B------:R-:W-:Y:S01]  /*9ea0*/  FMUL.FTZ R61, R78, R111 ;  /* 0x0000006f4e3d7220 */ /* 0x000fe20000410000 */
[----:B------:R-:W-:Y:S01]  /*9eb0*/  FFMA.FTZ R130, R18, -R117, R205 ;  /* 0x8000007512827223 */ /* 0x000fe200000100cd */
[----:B------:R-:W-:Y:S01]  /*9ec0*/  FADD.FTZ R6, R6, R75 ;  /* 0x0000004b06067221 */ /* 0x000fe20000010000 */
[----:B------:R-:W-:Y:S01]  /*9ed0*/  FADD.FTZ R4, R4, R71 ;  /* 0x0000004704047221 */ /* 0x000fe20000010000 */
[----:B------:R-:W-:Y:S01]  /*9ee0*/  FMUL.FTZ R81, R162, R61 ;  /* 0x0000003da2517220 */ /* 0x000fe20000410000 */
[----:B------:R-:W-:Y:S01]  /*9ef0*/  FFMA.FTZ R71, R61, R60, R70 ;  /* 0x0000003c3d477223 */ /* 0x000fe20000010046 */
[----:B------:R-:W-:Y:S01]  /*9f00*/  FMUL.FTZ R70, R137, R112 ;  /* 0x0000007089467220 */ /* 0x000fe20000410000 */
[----:B------:R-:W-:Y:S01]  /*9f10*/  FMUL.FTZ R75, R3, R74 ;  /* 0x0000004a034b7220 */ /* 0x000fe20000410000 */
[----:B------:R-:W-:Y:S01]  /*9f20*/  FFMA.FTZ R81, R60, R79, -R81 ;  /* 0x0000004f3c517223 */ /* 0x000fe20000010851 */
[----:B------:R-:W-:Y:S01]  /*9f30*/  FFMA.FTZ R79, R23, -R112, R202 ;  /* 0x80000070174f7223 */ /* 0x000fe200000100ca */
[----:B------:R-:W-:Y:S01]  /*9f40*/  FMUL.FTZ R82, R3, R70 ;  /* 0x0000004603527220 */ /* 0x000fe20000410000 */
[----:B------:R-:W-:Y:S01]  /*9f50*/  FADD.FTZ R4, R4, R71 ;  /* 0x0000004704047221 */ /* 0x000fe20000010000 */
[----:B------:R-:W-:Y:S01]  /*9f60*/  FMUL.FTZ R71, R135, R119 ;  /* 0x0000007787477220 */ /* 0x000fe20000410000 */
[----:B------:R-:W-:Y:S01]  /*9f70*/  FFMA.FTZ R75, R70, R79, R75 ;  /* 0x0000004f464b7223 */ /* 0x000fe2000001004b */
[----:B------:R-:W-:Y:S01]  /*9f80*/  FFMA.FTZ R83, R79, R74, -R82 ;  /* 0x0000004a4f537223 */ /* 0x000fe20000010852 */
[C---:B------:R-:W-:Y:S01]  /*9f90*/  FMUL.FTZ R82, R80.reuse, R87 ;  /* 0x0000005750527220 */ /* 0x040fe20000410000 */
[----:B------:R-:W-:Y:S01]  /*9fa0*/  FMUL.FTZ R129, R80, R71 ;  /* 0x0000004750817220 */ /* 0x000fe20000410000 */
[----:B------:R-:W-:Y:S01]  /*9fb0*/  FADD.FTZ R4, R4, R75 ;  /* 0x0000004b04047221 */ /* 0x000fe20000010000 */
[----:B------:R-:W-:Y:S01]  /*9fc0*/  FADD.FTZ R6, R6, R81 ;  /* 0x0000005106067221 */ /* 0x000fe20000010000 */
[----:B------:R-:W-:Y:S01]  /*9fd0*/  FMUL.FTZ R74, R151, R118 ;  /* 0x00000076974a7220 */ /* 0x000fe20000410000 */
[----:B------:R-:W-:Y:S01]  /*9fe0*/  FFMA.FTZ R75, R71, R128, R82 ;  /* 0x00000080474b7223 */ /* 0x000fe20000010052 */
[----:B------:R-:W-:Y:S01]  /*9ff0*/  FFMA.FTZ R81, R128, R87, -R129 ;  /* 0x0000005780517223 */ /* 0x000fe20000010881 */
[-C--:B------:R-:W-:Y:S01]  /*a000*/  FMUL.FTZ R87, R153, R118.reuse ;  /* 0x0000007699577220 */ /* 0x080fe20000410000 */
[----:B------:R-:W-:Y:S01]  /*a010*/  FFMA.FTZ R129, R17, -R118, R206 ;  /* 0x8000007611817223 */ /* 0x000fe200000100ce */
[----:B------:R-:W-:Y:S01]  /*a020*/  FMUL.FTZ R82, R76, R74 ;  /* 0x0000004a4c527220 */ /* 0x000fe20000410000 */
[----:B------:R-:W-:Y:S01]  /*a030*/  FADD.FTZ R6, R6, R83 ;  /* 0x0000005306067221 */ /* 0x000fe20000010000 */
[----:B------:R-:W-:Y:S01]  /*a040*/  FADD.FTZ R4, R4, R75 ;  /* 0x0000004b04047221 */ /* 0x000fe20000010000 */
[----:B------:R-:W-:Y:S01]  /*a050*/  FMUL.FTZ R75, R157, R117 ;  /* 0x000000759d4b7220 */ /* 0x000fe20000410000 */
[-C--:B------:R-:W-:Y:S01]  /*a060*/  FMUL.FTZ R131, R76, R87.reuse ;  /* 0x000000574c837220 */ /* 0x080fe20000410000 */
[----:B------:R-:W-:Y:S01]  /*a070*/  FFMA.FTZ R87, R129, R87, -R82 ;  /* 0x0000005781577223 */ /* 0x000fe20000010852 */
[----:B------:R-:W-:Y:S01]  /*a080*/  FADD.FTZ R6, R6, R81 ;  /* 0x0000005106067221 */ /* 0x000fe20000010000 */
[----:B------:R-:W-:Y:S01]  /*a090*/  FMUL.FTZ R81, R156, R117 ;  /* 0x000000759c517220 */ /* 0x000fe20000410000 */
[C---:B------:R-:W-:Y:S01]  /*a0a0*/  FMUL.FTZ R83, R77.reuse, R75 ;  /* 0x0000004b4d537220 */ /* 0x040fe20000410000 */
[----:B------:R-:W-:Y:S01]  /*a0b0*/  FFMA.FTZ R131, R74, R129, R131 ;  /* 0x000000814a837223 */ /* 0x000fe20000010083 */
[----:B------:R-:W-:Y:S01]  /*a0c0*/  FADD.FTZ R6, R6, R87 ;  /* 0x0000005706067221 */ /* 0x000fe20000010000 */
[-C--:B------:R-:W-:Y:S01]  /*a0d0*/  FMUL.FTZ R82, R77, R81.reuse ;  /* 0x000000514d527220 */ /* 0x080fe20000410000 */
[----:B------:R-:W-:Y:S01]  /*a0e0*/  FFMA.FTZ R87, R130, R81, -R83 ;  /* 0x0000005182577223 */ /* 0x000fe20000010853 */
[----:B------:R-:W-:Y:S01]  /*a0f0*/  FADD.FTZ R4, R4, R131 ;  /* 0x0000008304047221 */ /* 0x000fe20000010000 */
[-C--:B------:R-:W-:Y:S01]  /*a100*/  FMUL.FTZ R81, R164, R115.reuse ;  /* 0x00000073a4517220 */ /* 0x080fe20000410000 */
[----:B------:R-:W-:Y:S01]  /*a110*/  FMUL.FTZ R131, R159, R116 ;  /* 0x000000749f837220 */ /* 0x000fe20000410000 */
[-C--:B------:R-:W-:Y:S01]  /*a120*/  FFMA.FTZ R132, R12, -R115.reuse, R211 ;  /* 0x800000730c847223 */ /* 0x080fe200000100d3 */
[----:B------:R-:W-:Y:S01]  /*a130*/  FMUL.FTZ R140, R172, R115 ;  /* 0x00000073ac8c7220 */ /* 0x000fe20000410000 */
[----:B------:R-:W-:Y:S01]  /*a140*/  FFMA.FTZ R83, R75, R130, R82 ;  /* 0x000000824b537223 */ /* 0x000fe20000010052 */
[----:B------:R-:W-:Y:S01]  /*a150*/  FMUL.FTZ R145, R73, R81 ;  /* 0x0000005149917220 */ /* 0x000fe20000410000 */
[----:B------:R-:W-:Y:S01]  /*a160*/  FMUL.FTZ R82, R155, R116 ;  /* 0x000000749b527220 */ /* 0x000fe20000410000 */
[----:B------:R-:W-:Y:S01]  /*a170*/  FMUL.FTZ R139, R72, R131 ;  /* 0x00000083488b7220 */ /* 0x000fe20000410000 */
[----:B------:R-:W-:Y:S01]  /*a180*/  FADD.FTZ R4, R4, R83 ;  /* 0x0000005304047221 */ /* 0x000fe20000010000 */
[-C--:B------:R-:W-:Y:S01]  /*a190*/  FFMA.FTZ R145, R132, R140.reuse, -R145 ;  /* 0x0000008c84917223 */ /* 0x080fe20000010891 */
[----:B------:R-:W-:Y:S01]  /*a1a0*/  FMUL.FTZ R140, R73, R140 ;  /* 0x0000008c498c7220 */ /* 0x000fe20000410000 */
[----:B------:R-:W-:Y:S01]  /*a1b0*/  FFMA.FTZ R139, R82, R133, R139 ;  /* 0x00000085528b7223 */ /* 0x000fe2000001008b */
[----:B------:R-:W-:Y:S01]  /*a1c0*/  FMUL.FTZ R136, R72, R82 ;  /* 0x0000005248887220 */ /* 0x000fe20000410000 */
[----:B------:R-:W-:Y:S01]  /*a1d0*/  FADD.FTZ R6, R6, R87 ;  /* 0x0000005706067221 */ /* 0x000fe20000010000 */
[----:B------:R-:W-:Y:S01]  /*a1e0*/  FFMA.FTZ R83, R81, R132, R140 ;  /* 0x0000008451537223 */ /* 0x000fe2000001008c */
[----:B------:R-:W-:Y:S01]  /*a1f0*/  FADD.FTZ R4, R4, R139 ;  /* 0x0000008b04047221 */ /* 0x000fe20000010000 */
[----:B------:R-:W-:Y:S01]  /*a200*/  FFMA.FTZ R131, R133, R131, -R136 ;  /* 0x0000008385837223 */ /* 0x000fe20000010888 */
[-C--:B------:R-:W-:Y:S01]  /*a210*/  FMUL.FTZ R87, R168, R109.reuse ;  /* 0x0000006da8577220 */ /* 0x080fe20000410000 */
[----:B------:R-:W-:Y:S01]  /*a220*/  FFMA.FTZ R136, R14, -R109, R217 ;  /* 0x8000006d0e887223 */ /* 0x000fe200000100d9 */
[----:B------:R-:W-:Y:S01]  /*a230*/  FADD.FTZ R4, R4, R83 ;  /* 0x0000005304047221 */ /* 0x000fe20000010000 */
[----:B------:R-:W-:Y:S01]  /*a240*/  FADD.FTZ R6, R6, R131 ;  /* 0x0000008306067221 */ /* 0x000fe20000010000 */
[-C--:B------:R-:W-:Y:S01]  /*a250*/  FMUL.FTZ R83, R166, R110.reuse ;  /* 0x0000006ea6537220 */ /* 0x080fe20000410000 */
[----:B------:R-:W-:Y:S01]  /*a260*/  FMUL.FTZ R131, R165, R110 ;  /* 0x0000006ea5837220 */ /* 0x000fe20000410000 */
[C---:B------:R-:W-:Y:S01]  /*a270*/  FMUL.FTZ R147, R69.reuse, R87 ;  /* 0x0000005745937220 */ /* 0x040fe20000410000 */
[----:B------:R-:W-:Y:S01]  /*a280*/  FADD.FTZ R6, R6, R145 ;  /* 0x0000009106067221 */ /* 0x000fe20000010000 */
[C---:B------:R-:W-:Y:S01]  /*a290*/  FMUL.FTZ R139, R68.reuse, R83 ;  /* 0x00000053448b7220 */ /* 0x040fe20000410000 */
[-C--:B------:R-:W-:Y:S01]  /*a2a0*/  FMUL.FTZ R140, R68, R131.reuse ;  /* 0x00000083448c7220 */ /* 0x080fe20000410000 */
[-C--:B------:R-:W-:Y:S01]  /*a2b0*/  FFMA.FTZ R147, R136, R144.reuse, -R147 ;  /* 0x0000009088937223 */ /* 0x080fe20000010893 */
[----:B------:R-:W-:Y:S01]  /*a2c0*/  FMUL.FTZ R144, R69, R144 ;  /* 0x0000009045907220 */ /* 0x000fe20000410000 */
[----:B------:R-:W-:Y:S01]  /*a2d0*/  FFMA.FTZ R139, R214, R131, -R139 ;  /* 0x00000083d68b7223 */ /* 0x000fe2000001088b */
[----:B------:R-:W-:Y:S01]  /*a2e0*/  FFMA.FTZ R131, R83, R214, R140 ;  /* 0x000000d653837223 */ /* 0x000fe2000001008c */
[----:B------:R0:W-:Y:S01]  /*a2f0*/  STS [R150+0x10f8], R59 ;  /* 0x0010f83b96007388 */ /* 0x0001e20000000800 */
[----:B------:R-:W-:Y:S01]  /*a300*/  FMUL.FTZ R134, R134, UR55 ;  /* 0x0000003786867c20 */ /* 0x000fe20008410000 */
[----:B------:R-:W-:Y:S01]  /*a310*/  FADD.FTZ R6, R6, R139 ;  /* 0x0000008b06067221 */ /* 0x000fe20000010000 */
[----:B------:R-:W-:Y:S01]  /*a320*/  FADD.FTZ R4, R4, R131 ;  /* 0x0000008304047221 */ /* 0x000fe20000010000 */
[----:B------:R-:W-:Y:S01]  /*a330*/  FFMA.FTZ R131, R87, R136, R144 ;  /* 0x0000008857837223 */ /* 0x000fe20000010090 */
[----:B------:R1:W-:Y:S01]  /*a340*/  STS [R150+0x10f0], R167 ;  /* 0x0010f0a796007388 */ /* 0x0003e20000000800 */
[----:B------:R-:W-:Y:S01]  /*a350*/  MOV R139, UR19 ;  /* 0x00000013008b7c02 */ /* 0x000fe20008000f00 */
[----:B------:R-:W-:Y:S01]  /*a360*/  FADD.FTZ R188, R6, R147 ;  /* 0x0000009306bc7221 */ /* 0x000fe20000010000 */
[----:B------:R-:W-:Y:S01]  /*a370*/  FADD.FTZ R186, R4, R131 ;  /* 0x0000008304ba7221 */ /* 0x000fe20000010000 */
[----:B------:R-:W-:Y:S01]  /*a380*/  FMUL.FTZ R4, R194, UR55 ;  /* 0x00000037c2047c20 */ /* 0x000fe20008410000 */
[----:B0-----:R-:W-:Y:S01]  /*a390*/  FMUL.FTZ R59, R179, UR55 ;  /* 0x00000037b33b7c20 */ /* 0x001fe20008410000 */
[----:B------:R-:W-:Y:S01]  /*a3a0*/  STS [R150+0x1080], R189 ;  /* 0x001080bd96007388 */ /* 0x000fe20000000800 */
[----:B------:R-:W-:Y:S01]  /*a3b0*/  LEA R152, R139, -R124, 0x1 ;  /* 0x8000007c8b987211 */ /* 0x000fe200078e08ff */
[----:B------:R-:W-:Y:S01]  /*a3c0*/  FFMA.FTZ R145, R195, UR56, -R4 ;  /* 0x00000038c3917c23 */ /* 0x000fe20008010804 */
[C---:B------:R-:W-:Y:S01]  /*a3d0*/  FMUL.FTZ R4, R180.reuse, UR55 ;  /* 0x00000037b4047c20 */ /* 0x040fe20008410000 */
[----:B------:R-:W-:Y:S01]  /*a3e0*/  FFMA.FTZ R144, R180, UR56, R59 ;  /* 0x00000038b4907c23 */ /* 0x000fe2000801003b */
[----:B------:R-:W-:Y:S01]  /*a3f0*/  FMUL.FTZ R59, R184, UR55 ;  /* 0x00000037b83b7c20 */ /* 0x000fe20008410000 */
[----:B------:R-:W-:Y:S01]  /*a400*/  STS [R150+0x1084], R198 ;  /* 0x001084c696007388 */ /* 0x000fe20000000800 */
[----:B------:R-:W-:Y:S01]  /*a410*/  FFMA.FTZ R161, R179, UR56, -R4 ;  /* 0x00000038b3a17c23 */ /* 0x000fe20008010804 */
[----:B------:R-:W-:Y:S01]  /*a420*/  FMUL.FTZ R4, R176, UR55 ;  /* 0x00000037b0047c20 */ /* 0x000fe20008410000 */
[----:B------:R-:W-:Y:S01]  /*a430*/  FFMA.FTZ R146, R178, UR56, R59 ;  /* 0x00000038b2927c23 */ /* 0x000fe2000801003b */
[----:B------:R-:W-:Y:S01]  /*a440*/  FMUL.FTZ R59, R176, R108 ;  /* 0x0000006cb03b7220 */ /* 0x000fe20000410000 */
[----:B------:R-:W-:Y:S01]  /*a450*/  STS [R150+0x1088], R196 ;  /* 0x001088c496007388 */ /* 0x000fe20000000800 */
[----:B-1----:R-:W-:Y:S01]  /*a460*/  FFMA.FTZ R167, R175, UR56, -R4 ;  /* 0x00000038afa77c23 */ /* 0x002fe20008010804 */
[C---:B------:R-:W-:Y:S01]  /*a470*/  FMUL.FTZ R4, R64.reuse, R173 ;  /* 0x000000ad40047220 */ /* 0x040fe20000410000 */
[----:B------:R-:W-:Y:S01]  /*a480*/  FMUL.FTZ R177, R64, R59 ;  /* 0x0000003b40b17220 */ /* 0x000fe20000410000 */
[----:B------:R0:W-:Y:S01]  /*a490*/  STS [R150+0x108c], R199 ;  /* 0x00108cc796007388 */ /* 0x0001e20000000800 */
[----:B------:R-:W-:Y:S01]  /*a4a0*/  ISETP.GE.AND P0, PT, R152, 0x1, PT ;  /* 0x000000019800780c */ /* 0x000fe20003f06270 */
[----:B------:R-:W-:Y:S01]  /*a4b0*/  FFMA.FTZ R191, R59, R220, R4 ;  /* 0x000000dc3bbf7223 */ /* 0x000fe20000010004 */
[----:B------:R-:W-:Y:S01]  /*a4c0*/  FMUL.FTZ R4, R166, UR55 ;  /* 0x00000037a6047c20 */ /* 0x000fe20008410000 */
[----:B------:R-:W-:Y:S01]  /*a4d0*/  STS [R150+0x1098], R203 ;  /* 0x001098cb96007388 */ /* 0x000fe20000000800 */
[----:B------:R-:W-:Y:S01]  /*a4e0*/  FFMA.FTZ R197, R220, R173, -R177 ;  /* 0x000000addcc57223 */ /* 0x000fe200000108b1 */
[----:B------:R-:W-:Y:S01]  /*a4f0*/  FMUL.FTZ R177, R165, UR55 ;  /* 0x00000037a5b17c20 */ /* 0x000fe20008410000 */
[----:B------:R-:W-:Y:S01]  /*a500*/  FMUL.FTZ R173, R172, UR55 ;  /* 0x00000037acad7c20 */ /* 0x000fe20008410000 */
[----:B------:R-:W-:Y:S01]  /*a510*/  STS [R150+0x109c], R204 ;  /* 0x00109ccc96007388 */ /* 0x000fe20000000800 */
[----:B------:R-:W-:Y:S01]  /*a520*/  FMUL.FTZ R6, R156, UR55 ;  /* 0x000000379c067c20 */ /* 0x000fe20008410000 */
[----:B------:R-:W-:Y:S01]  /*a530*/  FFMA.FTZ R174, R5, UR56, -R174 ;  /* 0x0000003805ae7c23 */ /* 0x000fe200080108ae */
[----:B------:R-:W-:Y:S01]  /*a540*/  FMUL.FTZ R187, R138, UR55 ;  /* 0x000000378abb7c20 */ /* 0x000fe20008410000 */
[----:B------:R-:W-:Y:S01]  /*a550*/  STS [R150+0x10a4], R207 ;  /* 0x0010a4cf96007388 */ /* 0x000fe20000000800 */
[----:B------:R-:W-:Y:S01]  /*a560*/  FMUL.FTZ R139, R195, UR55 ;  /* 0x00000037c38b7c20 */ /* 0x000fe20008410000 */
[C---:B------:R-:W-:Y:S01]  /*a570*/  FMUL.FTZ R147, R193.reuse, UR55 ;  /* 0x00000037c1937c20 */ /* 0x040fe20008410000 */
[----:B------:R-:W-:Y:S01]  /*a580*/  FMUL.FTZ R140, R192, UR55 ;  /* 0x00000037c08c7c20 */ /* 0x000fe20008410000 */
[----:B------:R-:W-:Y:S01]  /*a590*/  STS [R150+0x10ac], R208 ;  /* 0x0010acd096007388 */ /* 0x000fe20000000800 */
[C---:B------:R-:W-:Y:S01]  /*a5a0*/  FMUL.FTZ R163, R178.reuse, UR55 ;  /* 0x00000037b2a37c20 */ /* 0x040fe20008410000 */
[-C--:B------:R-:W-:Y:S01]  /*a5b0*/  FMUL.FTZ R131, R178, R107.reuse ;  /* 0x0000006bb2837220 */ /* 0x080fe20000410000 */
[----:B------:R-:W-:Y:S01]  /*a5c0*/  USHF.R.S32.HI UR19, URZ, 0x1f, UR12 ;  /* 0x0000001f3f137899 */ /* 0x000fe2000801140c */
[----:B------:R-:W-:Y:S01]  /*a5d0*/  STS [R150+0x10b4], R212 ;  /* 0x0010b4d496007388 */ /* 0x000fe20000000800 */
[----:B------:R-:W-:Y:S01]  /*a5e0*/  USHF.R.S32.HI UR52, URZ, 0x1f, UR11 ;  /* 0x0000001f3f347899 */ /* 0x000fe2000801140b */
[----:B------:R-:W-:Y:S01]  /*a5f0*/  BSSY B0, `(.L_x_14564) ;  /* 0x000004f000007945 */ /* 0x000fe20003800000 */
[----:B------:R-:W-:Y:S01]  /*a600*/  FFMA.FTZ R139, R194, UR56, R139 ;  /* 0x00000038c28b7c23 */ /* 0x000fe2000801008b */
[----:B------:R-:W-:Y:S01]  /*a610*/  STS [R150+0x10bc], R213 ;  /* 0x0010bcd596007388 */ /* 0x000fe20000000800 */
[----:B------:R-:W-:Y:S01]  /*a620*/  FFMA.FTZ R147, R192, UR56, -R147 ;  /* 0x00000038c0937c23 */ /* 0x000fe20008010893 */
[----:B------:R-:W-:Y:S01]  /*a630*/  FFMA.FTZ R140, R193, UR56, R140 ;  /* 0x00000038c18c7c23 */ /* 0x000fe2000801008c */
[C---:B------:R-:W-:Y:S01]  /*a640*/  FFMA.FTZ R163, R184.reuse, UR56, -R163 ;  /* 0x00000038b8a37c23 */ /* 0x040fe200080108a3 */
[----:B------:R-:W-:Y:S01]  /*a650*/  STS [R150+0x10c4], R215 ;  /* 0x0010c4d796007388 */ /* 0x000fe20000000800 */
[----:B0-----:R-:W-:Y:S01]  /*a660*/  FMUL.FTZ R199, R184, R107 ;  /* 0x0000006bb8c77220 */ /* 0x001fe20000410000 */
[----:B------:R-:W-:Y:S01]  /*a670*/  FFMA.FTZ R177, R166, UR56, R177 ;  /* 0x00000038a6b17c23 */ /* 0x000fe200080100b1 */
[----:B------:R-:W-:Y:S01]  /*a680*/  FFMA.FTZ R173, R164, UR56, R173 ;  /* 0x00000038a4ad7c23 */ /* 0x000fe200080100ad */
[----:B------:R-:W-:Y:S01]  /*a690*/  STS [R150+0x10d0], R216 ;  /* 0x0010d0d896007388 */ /* 0x000fe20000000800 */
[----:B------:R-:W-:-:S03]  /*a6a0*/  FFMA.FTZ R187, R78, UR56, R187 ;  /* 0x000000384ebb7c23 */ /* 0x000fc600080100bb */
[----:B------:R-:W-:Y:S04]  /*a6b0*/  STS [R150+0x10d4], R218 ;  /* 0x0010d4da96007388 */ /* 0x000fe80000000800 */
[----:B------:R0:W-:Y:S04]  /*a6c0*/  STS [R150+0x10e4], R201 ;  /* 0x0010e4c996007388 */ /* 0x0001e80000000800 */
[----:B------:R1:W-:Y:S04]  /*a6d0*/  STS [R150+0x10ec], R183 ;  /* 0x0010ecb796007388 */ /* 0x0003e80000000800 */
[----:B------:R2:W-:Y:S01]  /*a6e0*/  STS [R150+0x10f4], R169 ;  /* 0x0010f4a996007388 */ /* 0x0005e20000000800 */
[----:B0-----:R-:W-:-:S03]  /*a6f0*/  FMUL.FTZ R201, R66, R131 ;  /* 0x0000008342c97220 */ /* 0x001fc60000410000 */
[----:B------:R0:W-:Y:S01]  /*a700*/  STS [R150+0x10fc], R158 ;  /* 0x0010fc9e96007388 */ /* 0x0001e20000000800 */
[----:B-1----:R-:W-:Y:S01]  /*a710*/  FFMA.FTZ R183, R135, UR56, R134 ;  /* 0x0000003887b77c23 */ /* 0x002fe20008010086 */
[----:B--2---:R-:W-:Y:S01]  /*a720*/  FMUL.FTZ R169, R175, UR55 ;  /* 0x00000037afa97c20 */ /* 0x004fe20008410000 */
[C---:B------:R-:W-:Y:S01]  /*a730*/  FMUL.FTZ R175, R182.reuse, UR55 ;  /* 0x00000037b6af7c20 */ /* 0x040fe20008410000 */
[----:B0-----:R-:W-:Y:S01]  /*a740*/  FFMA.FTZ R150, R182, UR56, -R171 ;  /* 0x00000038b6967c23 */ /* 0x001fe200080108ab */
[----:B------:R-:W-:Y:S01]  /*a750*/  FFMA.FTZ R171, R165, UR56, -R4 ;  /* 0x00000038a5ab7c23 */ /* 0x000fe20008010804 */
[----:B------:R-:W-:Y:S01]  /*a760*/  FMUL.FTZ R4, R155, UR55 ;  /* 0x000000379b047c20 */ /* 0x000fe20008410000 */
[----:B------:R-:W-:Y:S01]  /*a770*/  FFMA.FTZ R158, R172, UR56, -R67 ;  /* 0x00000038ac9e7c23 */ /* 0x000fe20008010843 */
[----:B------:R-:W-:Y:S01]  /*a780*/  FMUL.FTZ R67, R157, UR55 ;  /* 0x000000379d437c20 */ /* 0x000fe20008410000 */
[C---:B------:R-:W-:Y:S01]  /*a790*/  FMUL.FTZ R172, R159.reuse, UR55 ;  /* 0x000000379fac7c20 */ /* 0x040fe20008410000 */
[----:B------:R-:W-:Y:S01]  /*a7a0*/  FFMA.FTZ R165, R159, UR56, -R4 ;  /* 0x000000389fa57c23 */ /* 0x000fe20008010804 */
[----:B------:R-:W-:Y:S01]  /*a7b0*/  FMUL.FTZ R4, R151, UR55 ;  /* 0x0000003797047c20 */ /* 0x000fe20008410000 */
[----:B------:R-:W-:Y:S01]  /*a7c0*/  FFMA.FTZ R154, R156, UR56, -R67 ;  /* 0x000000389c9a7c23 */ /* 0x000fe20008010843 */
[----:B------:R-:W-:Y:S01]  /*a7d0*/  FFMA.FTZ R156, R155, UR56, R172 ;  /* 0x000000389b9c7c23 */ /* 0x000fe200080100ac */
[C---:B------:R-:W-:Y:S01]  /*a7e0*/  FMUL.FTZ R172, R153.reuse, UR55 ;  /* 0x0000003799ac7c20 */ /* 0x040fe20008410000 */
[----:B------:R-:W-:Y:S01]  /*a7f0*/  FFMA.FTZ R181, R153, UR56, -R4 ;  /* 0x0000003899b57c23 */ /* 0x000fe20008010804 */
[----:B------:R-:W-:Y:S01]  /*a800*/  FMUL.FTZ R153, R78, UR55 ;  /* 0x000000374e997c20 */ /* 0x000fe20008410000 */
[----:B------:R-:W-:Y:S01]  /*a810*/  FMUL.FTZ R4, R141, UR55 ;  /* 0x000000378d047c20 */ /* 0x000fe20008410000 */
[----:B------:R-:W-:Y:S01]  /*a820*/  FFMA.FTZ R67, R157, UR56, R6 ;  /* 0x000000389d437c23 */ /* 0x000fe20008010006 */
[----:B------:R-:W-:Y:S01]  /*a830*/  FMUL.FTZ R6, R5, UR55 ;  /* 0x0000003705067c20 */ /* 0x000fe20008410000 */
[----:B------:R-:W-:Y:S01]  /*a840*/  FFMA.FTZ R153, R138, UR56, -R153 ;  /* 0x000000388a997c23 */ /* 0x000fe20008010899 */
[----:B------:R-:W-:Y:S01]  /*a850*/  FMUL.FTZ R5, R143, UR55 ;  /* 0x000000378f057c20 */ /* 0x000fe20008410000 */
[C---:B------:R-:W-:Y:S01]  /*a860*/  FFMA.FTZ R159, R7.reuse, UR56, -R4 ;  /* 0x00000038079f7c23 */ /* 0x040fe20008010804 */
[----:B------:R-:W-:Y:S01]  /*a870*/  FMUL.FTZ R4, R7, UR55 ;  /* 0x0000003707047c20 */ /* 0x000fe20008410000 */
[C---:B------:R-:W-:Y:S01]  /*a880*/  FMUL.FTZ R138, R142.reuse, UR55 ;  /* 0x000000378e8a7c20 */ /* 0x040fe20008410000 */
        /* <DEDUP_REMOVED lines=9> */
[----:B------:R-:W-:Y:S01]  /*a920*/  UIMAD UR55, UR19, UR30, URZ ;  /* 0x0000001e133772a4 */ /* 0x000fe2000f8e023f */
[----:B------:R-:W-:Y:S01]  /*a930*/  LEA.HI.SX32 R4, R124, R124, 0x1b ;  /* 0x0000007c7c047211 */ /* 0x000fe200078fdaff */
[----:B------:R-:W-:Y:S01]  /*a940*/  UIMAD.WIDE.U32 UR46, UR12, UR30, URZ ;  /* 0x0000001e0c2e72a5 */ /* 0x000fe2000f8e003f */
[----:B------:R-:W-:Y:S01]  /*a950*/  MOV R7, UR26 ;  /* 0x0000001a00077c02 */ /* 0x000fe20008000f00 */
[----:B------:R-:W-:Y:S01]  /*a960*/  UIMAD UR55, UR12, UR31, UR55 ;  /* 0x0000001f0c3772a4 */ /* 0x000fe2000f8e0237 */
[----:B------:R-:W-:Y:S01]  /*a970*/  LEA R6, R4, UR18, 0x2 ;  /* 0x0000001204067c11 */ /* 0x000fe2000f8e10ff */
[----:B------:R-:W-:Y:S02]  /*a980*/  USHF.R.U64 UR56, UR28, 0x1, UR29 ;  /* 0x000000011c387899 */ /* 0x000fe4000800121d */
[----:B------:R-:W-:Y:S02]  /*a990*/  UIADD3 UR47, UR47, UR55, URZ ;  /* 0x000000372f2f7290 */ /* 0x000fe4000fffe03f */
[----:B------:R-:W-:Y:S01]  /*a9a0*/  USHF.R.U32.HI UR55, URZ, 0x1, UR29 ;  /* 0x000000013f377899 */ /* 0x000fe2000801161d */
[----:B------:R0:W1:Y:S01]  /*a9b0*/  LDS R203, [R6+0x1080] ;  /* 0x0010800006cb7984 */ /* 0x0000620000000800 */
[----:B------:R-:W-:-:S02]  /*a9c0*/  UIMAD.WIDE.U32 UR46, UR11, UR56, UR46 ;  /* 0x000000380b2e72a5 */ /* 0x000fc4000f8e002e */
        /* <DEDUP_REMOVED lines=17> */
.L_x_14565:
[----:B------:R-:W-:Y:S05]  /*aae0*/  BSYNC B0 ;  /* 0x0000000000007941 */ /* 0x000fea0003800000 */
.L_x_14564:
[----:B------:R-:W-:Y:S01]  /*aaf0*/  USHF.R.U32.HI UR46, URZ, 0x1, UR29 ;  /* 0x000000013f2e7899 */ /* 0x000fe2000801161d */
[----:B------:R-:W-:Y:S01]  /*ab00*/  FMUL.FTZ R4, R66, R199 ;  /* 0x000000c742047220 */ /* 0x000fe20000410000 */
[----:B------:R-:W-:Y:S01]  /*ab10*/  USHF.R.U64 UR55, UR28, 0x1, UR29 ;  /* 0x000000011c377899 */ /* 0x000fe2000800121d */
[----:B------:R-:W-:Y:S01]  /*ab20*/  FADD.FTZ R186, R186, R191 ;  /* 0x000000bfbaba7221 */ /* 0x000fe20000010000 */
[----:B------:R-:W-:Y:S01]  /*ab30*/  UIMAD UR56, UR46, UR11, URZ ;  /* 0x0000000b2e3872a4 */ /* 0x000fe2000f8e023f */
[----:B------:R-:W-:Y:S01]  /*ab40*/  FFMA.FTZ R5, R131, R160, R4 ;  /* 0x000000a083057223 */ /* 0x000fe20000010004 */
[----:B------:R-:W-:Y:S01]  /*ab50*/  UIMAD.WIDE.U32 UR46, UR55, UR11, URZ ;  /* 0x0000000b372e72a5 */ /* 0x000fe2000f8e003f */
[----:B------:R-:W-:Y:S01]  /*ab60*/  FADD.FTZ R182, R57, -R58 ;  /* 0x8000003a39b67221 */ /* 0x000fe20000010000 */
[----:B------:R-:W-:Y:S01]  /*ab70*/  UIMAD UR56, UR52, UR55, UR56 ;  /* 0x00000037343872a4 */ /* 0x000fe2000f8e0238 */
[----:B------:R-:W-:Y:S01]  /*ab80*/  FADD.FTZ R186, R186, R5 ;  /* 0x00000005baba7221 */ /* 0x000fe20000010000 */
[----:B------:R-:W-:Y:S01]  /*ab90*/  UIMAD UR19, UR19, UR30, URZ ;  /* 0x0000001e131372a4 */ /* 0x000fe2000f8e023f */
[-C--:B------:R-:W-:Y:S01]  /*aba0*/  FMUL.FTZ R5, R179, R106.reuse ;  /* 0x0000006ab3057220 */ /* 0x080fe20000410000 */
[----:B------:R-:W-:Y:S01]  /*abb0*/  UIADD3 UR47, UR56, UR47, URZ ;  /* 0x0000002f382f7290 */ /* 0x000fe2000fffe03f */
[-C--:B------:R-:W-:Y:S01]  /*abc0*/  FMUL.FTZ R57, R180, R106.reuse ;  /* 0x0000006ab4397220 */ /* 0x080fe20000410000 */
[----:B------:R-:W-:Y:S01]  /*abd0*/  UIMAD UR19, UR12, UR31, UR19 ;  /* 0x0000001f0c1372a4 */ /* 0x000fe2000f8e0213 */
[----:B------:R-:W-:Y:S01]  /*abe0*/  FMUL.FTZ R179, R193, R105 ;  /* 0x00000069c1b37220 */ /* 0x000fe20000410000 */
[----:B------:R-:W-:Y:S01]  /*abf0*/  UIMAD.WIDE.U32 UR46, UR12, UR30, UR46 ;  /* 0x0000001e0c2e72a5 */ /* 0x000fe2000f8e002e */
[----:B------:R-:W-:Y:S01]  /*ac00*/  FFMA.FTZ R222, R9, -R106, R222 ;  /* 0x8000006a09de7223 */ /* 0x000fe200000100de */
[----:B0-----:R-:W-:Y:S01]  /*ac10*/  FMUL.FTZ R7, R86, R57 ;  /* 0x0000003956077220 */ /* 0x001fe20000410000 */
[-C--:B------:R-:W-:Y:S01]  /*ac20*/  FMUL.FTZ R192, R192, R105.reuse ;  /* 0x00000069c0c07220 */ /* 0x080fe20000410000 */
[----:B------:R-:W-:Y:S01]  /*ac30*/  UIADD3 UR52, UR19, UR47, URZ ;  /* 0x0000002f13347290 */ /* 0x000fe2000fffe03f */
[----:B------:R-:W-:Y:S01]  /*ac40*/  FFMA.FTZ R63, R10, -R105, R63 ;  /* 0x800000690a3f7223 */ /* 0x000fe2000001003f */
[----:B------:R-:W-:Y:S01]  /*ac50*/  ULEA UR47, UP0, UR46, UR32, 0x3 ;  /* 0x000000202e2f7291 */ /* 0x000fe2000f80183f */
[----:B------:R-:W-:Y:S01]  /*ac60*/  FMUL.FTZ R58, R62, R179 ;  /* 0x000000b33e3a7220 */ /* 0x000fe20000410000 */
[----:B------:R-:W-:Y:S01]  /*ac70*/  UIADD3 UR19, UR6, -UR16, URZ ;  /* 0x8000001006137290 */ /* 0x000fe2000fffe03f */
[-C--:B------:R-:W-:Y:S01]  /*ac80*/  FMUL.FTZ R6, R86, R5.reuse ;  /* 0x0000000556067220 */ /* 0x080fe20000410000 */
[----:B------:R-:W-:Y:S01]  /*ac90*/  ULEA.HI.X UR46, UR46, UR33, UR52, 0x3, UP0 ;  /* 0x000000212e2e7291 */ /* 0x000fe200080f1c34 */
[----:B------:R-:W-:Y:S01]  /*aca0*/  FADD.FTZ R188, R188, R197 ;  /* 0x000000c5bcbc7221 */ /* 0x000fe20000010000 */
[----:B------:R-:W-:Y:S01]  /*acb0*/  UIMAD UR19, UR19, -0x400, URZ ;  /* 0xfffffc00131378a4 */ /* 0x000fe2000f8e023f */
[----:B------:R-:W-:Y:S01]  /*acc0*/  FFMA.FTZ R191, R222, R5, -R7 ;  /* 0x00000005debf7223 */ /* 0x000fe20000010807 */
[----:B------:R-:W-:Y:S01]  /*acd0*/  LEA R4, P0, R124, UR47, 0x2 ;  /* 0x0000002f7c047c11 */ /* 0x000fe2000f8010ff */
[----:B------:R-:W-:Y:S01]  /*ace0*/  FFMA.FTZ R197, R63, R192, -R58 ;  /* 0x000000c03fc57223 */ /* 0x000fe2000001083a */
[----:B------:R-:W-:Y:S01]  /*acf0*/  FFMA.FTZ R7, R57, R222, R6 ;  /* 0x000000de39077223 */ /* 0x000fe20000010006 */
[----:B------:R-:W-:Y:S01]  /*ad00*/  FMUL.FTZ R192, R62, R192 ;  /* 0x000000c03ec07220 */ /* 0x000fe20000410000 */
[----:B------:R-:W-:Y:S01]  /*ad10*/  FFMA.FTZ R201, R160, R199, -R201 ;  /* 0x000000c7a0c97223 */ /* 0x000fe200000108c9 */
[----:B------:R-:W-:Y:S01]  /*ad20*/  LEA.HI.X R5, R124, UR46, RZ, 0x2, P0 ;  /* 0x0000002e7c057c11 */ /* 0x000fe200080f14ff */
[----:B------:R-:W-:Y:S01]  /*ad30*/  FADD.FTZ R7, R186, R7 ;  /* 0x00000007ba077221 */ /* 0x000fe20000010000 */
[----:B------:R-:W-:Y:S01]  /*ad40*/  MOV R199, UR19 ;  /* 0x0000001300c77c02 */ /* 0x000fe20008000f00 */
[----:B------:R-:W-:Y:S01]  /*ad50*/  FFMA.FTZ R184, R179, R63, R192 ;  /* 0x0000003fb3b87223 */ /* 0x000fe200000100c0 */
[----:B------:R-:W-:Y:S01]  /*ad60*/  USHF.L.U64.HI UR46, UR8, 0x2, UR9 ;  /* 0x00000002082e7899 */ /* 0x000fe20008010209 */
[----:B------:R-:W-:Y:S01]  /*ad70*/  FADD.FTZ R188, R188, R201 ;  /* 0x000000c9bcbc7221 */ /* 0x000fe20000010000 */
[----:B------:R-:W-:Y:S01]  /*ad80*/  USHF.L.U32 UR19, UR8, 0x2, URZ ;  /* 0x0000000208137899 */ /* 0x000fe2000800063f */
[----:B------:R-:W-:-:S04]  /*ad90*/  IMAD.WIDE R4, R199, 0x4, R4 ;  /* 0x00000004c7047825 */ /* 0x000fc800078e0204 */
[----:B------:R-:W-:Y:S01]  /*ada0*/  FADD.FTZ R184, R7, R184 ;  /* 0x000000b807b87221 */ /* 0x000fe20000010000 */
[----:B------:R-:W-:Y:S01]  /*adb0*/  IADD3 R7, R124, 0x20, RZ ;  /* 0x000000207c077810 */ /* 0x000fe20007ffe0ff */
[----:B------:R-:W-:Y:S01]  /*adc0*/  FADD.FTZ R188, R188, R191 ;  /* 0x000000bfbcbc7221 */ /* 0x000fe20000010000 */
[----:B------:R-:W-:Y:S01]  /*add0*/  IMAD R186, R84, UR46, RZ ;  /* 0x0000002e54ba7c24 */ /* 0x000fe2000f8e02ff */
[----:B------:R-:W-:Y:S01]  /*ade0*/  ISETP.GE.AND P0, PT, R152, 0x21, PT ;  /* 0x000000219800780c */ /* 0x000fe20003f06270 */
[----:B------:R-:W-:Y:S01]  /*adf0*/  IMAD.WIDE.U32 R4, R84, UR19, R4 ;  /* 0x0000001354047c25 */ /* 0x000fe2000f8e0004 */
[----:B------:R-:W-:-:S03]  /*ae00*/  LEA.HI.SX32 R6, R7, R124, 0x1b ;  /* 0x0000007c07067211 */ /* 0x000fc600078fdaff */
[-C--:B------:R-:W-:Y:S01]  /*ae10*/  FMUL.FTZ R58, R194, R104.reuse ;  /* 0x00000068c23a7220 */ /* 0x080fe20000410000 */
[----:B------:R-:W-:Y:S01]  /*ae20*/  FADD.FTZ R188, R188, R197 ;  /* 0x000000c5bcbc7221 */ /* 0x000fe20000010000 */
[----:B------:R-:W-:Y:S01]  /*ae30*/  IMAD R7, R85, UR19, R186 ;  /* 0x0000001355077c24 */ /* 0x000fe2000f8e02ba */
[----:B------:R-:W-:Y:S01]  /*ae40*/  IADD3 R197, R124, 0x40, RZ ;  /* 0x000000407cc57810 */ /* 0x000fe20007ffe0ff */
[-C--:B------:R-:W-:Y:S01]  /*ae50*/  FMUL.FTZ R195, R195, R104.reuse ;  /* 0x00000068c3c37220 */ /* 0x080fe20000410000 */
[----:B------:R-:W-:Y:S01]  /*ae60*/  FFMA.FTZ R170, R11, -R104, R170 ;  /* 0x800000680baa7223 */ /* 0x000fe200000100aa */
[----:B------:R-:W-:Y:S01]  /*ae70*/  FMUL.FTZ R191, R56, R58 ;  /* 0x0000003a38bf7220 */ /* 0x000fe20000410000 */
[----:B------:R-:W-:Y:S01]  /*ae80*/  IADD3 R7, R5, R7, RZ ;  /* 0x0000000705077210 */ /* 0x000fe20007ffe0ff */
[----:B------:R-:W-:Y:S01]  /*ae90*/  BSSY B0, `(.L_x_14566) ;  /* 0x000000e000007945 */ /* 0x000fe20003800000 */
[----:B------:R-:W-:Y:S01]  /*aea0*/  LEA R5, R6, UR18, 0x2 ;  /* 0x0000001206057c11 */ /* 0x000fe2000f8e10ff */
[----:B------:R-:W-:Y:S01]  /*aeb0*/  FFMA.FTZ R191, R170, R195, -R191 ;  /* 0x000000c3aabf7223 */ /* 0x000fe200000108bf */
[----:B------:R-:W-:-:S02]  /*aec0*/  IADD3 R199, R124, 0x60, RZ ;  /* 0x000000607cc77810 */ /* 0x000fc40007ffe0ff */
[----:B------:R-:W-:Y:S01]  /*aed0*/  LEA.HI.SX32 R197, R197, R124, 0x1b ;  /* 0x0000007cc5c57211 */ /* 0x000fe200078fdaff */
[----:B------:R-:W-:Y:S01]  /*aee0*/  FADD.FTZ R186, R188, R191 ;  /* 0x000000bfbcba7221 */ /* 0x000fe20000010000 */
[----:B------:R-:W0:Y:S01]  /*aef0*/  LDS R5, [R5+0x1100] ;  /* 0x0011000005057984 */ /* 0x000e220000000800 */
[C---:B------:R-:W-:Y:S02]  /*af00*/  ISETP.GE.AND P1, PT, R152.reuse, 0x41, PT ;  /* 0x000000419800780c */ /* 0x040fe40003f26270 */
[----:B------:R-:W-:Y:S02]  /*af10*/  ISETP.GE.AND P2, PT, R152, 0x61, PT ;  /* 0x000000619800780c */ /* 0x000fe40003f46270 */
[----:B------:R-:W-:Y:S02]  /*af20*/  MOV R6, R4 ;  /* 0x0000000400067202 */ /* 0x000fe40000000f00 */
[----:B------:R-:W-:Y:S02]  /*af30*/  LEA.HI.SX32 R199, R199, R124, 0x1b ;  /* 0x0000007cc7c77211 */ /* 0x000fe400078fdaff */
[----:B------:R-:W-:Y:S01]  /*af40*/  LEA R197, R197, UR18, 0x2 ;  /* 0x00000012c5c57c11 */ /* 0x000fe2000f8e10ff */
[----:B------:R-:W-:Y:S06]  /*af50*/  @!P0 BRA `(.L_x_14567) ;  /* 0x0000000000048947 */ /* 0x000fec0003800000 */
[----:B0-----:R1:W-:Y:S02]  /*af60*/  REDG.E.ADD.F32.FTZ.RN.STRONG.GPU desc[UR20][R6.64+-0xf80], R5 ;  /* 0xfff08005060079a6 */ /* 0x0013e4000c10f394 */
.L_x_14567:
[----:B------:R-:W-:Y:S05]  /*af70*/  BSYNC B0 ;  /* 0x0000000000007941 */ /* 0x000fea0003800000 */
.L_x_14566:
[----:B01----:R0:W1:Y:S01]  /*af80*/  LDS R5, [R197+0x1180] ;  /* 0x00118000c5057984 */ /* 0x0030620000000800 */
[----:B------:R-:W-:Y:S01]  /*af90*/  BSSY B0, `(.L_x_14568) ;  /* 0x0000004000007945 */ /* 0x000fe20003800000 */
[----:B------:R-:W-:-:S03]  /*afa0*/  LEA R199, R199, UR18, 0x2 ;  /* 0x00000012c7c77c11 */ /* 0x000fc6000f8e10ff */
[----:B------:R-:W-:Y:S05]  /*afb0*/  @!P1 BRA `(.L_x_14569) ;  /* 0x0000000000049947 */ /* 0x000fea0003800000 */
[----:B-1----:R2:W-:Y:S02]  /*afc0*/  REDG.E.ADD.F32.FTZ.RN.STRONG.GPU desc[UR20][R6.64+-0xf00], R5 ;  /* 0xfff10005060079a6 */ /* 0x0025e4000c10f394 */
.L_x_14569:
[----:B------:R-:W-:Y:S05]  /*afd0*/  BSYNC B0 ;  /* 0x0000000000007941 */ /* 0x000fea0003800000 */
.L_x_14568:
[----:B-12---:R1:W2:Y:S01]  /*afe0*/  LDS R5, [R199+0x1200] ;  /* 0x00120000c7057984 */ /* 0x0062a20000000800 */
[----:B------:R-:W-:Y:S01]  /*aff0*/  BSSY B0, `(.L_x_14570) ;  /* 0x0000005000007945 */ /* 0x000fe20003800000 */
[C---:B------:R-:W-:Y:S02]  /*b000*/  IADD3 R191, R124.reuse, 0x80, RZ ;  /* 0x000000807cbf7810 */ /* 0x040fe40007ffe0ff */
[----:B0-----:R-:W-:Y:S01]  /*b010*/  IADD3 R197, R124, 0xa0, RZ ;  /* 0x000000a07cc57810 */ /* 0x001fe20007ffe0ff */
[----:B------:R-:W-:Y:S06]  /*b020*/  @!P2 BRA `(.L_x_14571) ;  /* 0x000000000004a947 */ /* 0x000fec0003800000 */
[----:B--2---:R0:W-:Y:S02]  /*b030*/  REDG.E.ADD.F32.FTZ.RN.STRONG.GPU desc[UR20][R6.64+-0xe80], R5 ;  /* 0xfff18005060079a6 */ /* 0x0041e4000c10f394 */
.L_x_14571:
[----:B------:R-:W-:Y:S05]  /*b040*/  BSYNC B0 ;  /* 0x0000000000007941 */ /* 0x000fea0003800000 */
.L_x_14570:
        /* <DEDUP_REMOVED lines=18> */
.L_x_14573:
[----:B------:R-:W-:Y:S05]  /*b170*/  BSYNC B0 ;  /* 0x0000000000007941 */ /* 0x000fea0003800000 */
.L_x_14572:
[----:B01----:R0:W1:Y:S01]  /*b180*/  LDS R5, [R197+0x1300] ;  /* 0x00130000c5057984 */ /* 0x0030620000000800 */
[----:B------:R-:W-:Y:S01]  /*b190*/  BSSY B0, `(.L_x_14574) ;  /* 0x0000006000007945 */ /* 0x000fe20003800000 */
[----:B------:R-:W-:Y:S02]  /*b1a0*/  IADD3 R191, R124, 0x100, RZ ;  /* 0x000001007cbf7810 */ /* 0x000fe40007ffe0ff */
[----:B------:R-:W-:Y:S02]  /*b1b0*/  LEA.HI.SX32 R199, R199, R124, 0x1b ;  /* 0x0000007cc7c77211 */ /* 0x000fe400078fdaff */
[----:B------:R-:W-:Y:S01]  /*b1c0*/  LEA R4, R4, UR18, 0x2 ;  /* 0x0000001204047c11 */ /* 0x000fe2000f8e10ff */
[----:B------:R-:W-:Y:S06]  /*b1d0*/  @!P0 BRA `(.L_x_14575) ;  /* 0x0000000000048947 */ /* 0x000fec0003800000 */
[----:B-1----:R2:W-:Y:S02]  /*b1e0*/  REDG.E.ADD.F32.FTZ.RN.STRONG.GPU desc[UR20][R6.64+-0xd80], R5 ;  /* 0xfff28005060079a6 */ /* 0x0025e4000c10f394 */
.L_x_14575:
[----:B------:R-:W-:Y:S05]  /*b1f0*/  BSYNC B0 ;  /* 0x0000000000007941 */ /* 0x000fea0003800000 */
.L_x_14574:
[----:B-12---:R1:W2:Y:S01]  /*b200*/  LDS R5, [R4+0x1380] ;  /* 0x0013800004057984 */ /* 0x0062a20000000800 */
[----:B------:R-:W-:Y:S01]  /*b210*/  BSSY B0, `(.L_x_14576) ;  /* 0x0000006000007945 */ /* 0x000fe20003800000 */
[----:B0-----:R-:W-:Y:S02]  /*b220*/  IADD3 R197, R124, 0x120, RZ ;  /* 0x000001207cc57810 */ /* 0x001fe40007ffe0ff */
[----:B------:R-:W-:Y:S02]  /*b230*/  LEA.HI.SX32 R191, R191, R124, 0x1b ;  /* 0x0000007cbfbf7211 */ /* 0x000fe400078fdaff */
[----:B------:R-:W-:Y:S01]  /*b240*/  LEA R188, R199, UR18, 0x2 ;  /* 0x00000012c7bc7c11 */ /* 0x000fe2000f8e10ff */
[----:B------:R-:W-:Y:S06]  /*b250*/  @!P1 BRA `(.L_x_14577) ;  /* 0x0000000000049947 */ /* 0x000fec0003800000 */
[----:B--2---:R0:W-:Y:S02]  /*b260*/  REDG.E.ADD.F32.FTZ.RN.STRONG.GPU desc[UR20][R6.64+-0xd00], R5 ;  /* 0xfff30005060079a6 */ /* 0x0041e4000c10f394 */
.L_x_14577:
[----:B------:R-:W-:Y:S05]  /*b270*/  BSYNC B0 ;  /* 0x0000000000007941 */ /* 0x000fea0003800000 */
.L_x_14576:
[----:B0-2---:R0:W2:Y:S01]  /*b280*/  LDS R5, [R188+0x1400] ;  /* 0x00140000bc057984 */ /* 0x0050a20000000800 */
[----:B------:R-:W-:Y:S01]  /*b290*/  BSSY B0, `(.L_x_14578) ;  /* 0x0000006000007945 */ /* 0x000fe20003800000 */
[----:B------:R-:W-:Y:S02]  /*b2a0*/  IADD3 R199, R124, 0x140, RZ ;  /* 0x000001407cc77810 */ /* 0x000fe40007ffe0ff */
[----:B------:R-:W-:Y:S02]  /*b2b0*/  LEA.HI.SX32 R197, R197, R124, 0x1b ;  /* 0x0000007cc5c57211 */ /* 0x000fe400078fdaff */
[----:B------:R-:W-:Y:S01]  /*b2c0*/  LEA R191, R191, UR18, 0x2 ;  /* 0x00000012bfbf7c11 */ /* 0x000fe2000f8e10ff */
[----:B------:R-:W-:Y:S06]  /*b2d0*/  @!P2 BRA `(.L_x_14579) ;  /* 0x000000000004a947 */ /* 0x000fec0003800000 */
[----:B--2---:R3:W-:Y:S02]  /*b2e0*/  REDG.E.ADD.F32.FTZ.RN.STRONG.GPU desc[UR20][R6.64+-0xc80], R5 ;  /* 0xfff38005060079a6 */ /* 0x0047e4000c10f394 */
.L_x_14579:
[----:B------:R-:W-:Y:S05]  /*b2f0*/  BSYNC B0 ;  /* 0x0000000000007941 */ /* 0x000fea0003800000 */
.L_x_14578:
[----:B--23--:R2:W3:Y:S01]  /*b300*/  LDS R5, [R191+0x1480] ;  /* 0x00148000bf057984 */ /* 0x00c4e20000000800 */
[----:B------:R-:W-:Y:S01]  /*b310*/  BSSY B0, `(.L_x_14580) ;  /* 0x0000005000007945 */ /* 0x000fe20003800000 */
[----:B------:R-:W-:Y:S02]  /*b320*/  LEA.HI.SX32 R199, R199, R124, 0x1b ;  /* 0x0000007cc7c77211 */ /* 0x000fe400078fdaff */
[----:B------:R-:W-:Y:S01]  /*b330*/  LEA R197, R197, UR18, 0x2 ;  /* 0x00000012c5c57c11 */ /* 0x000fe2000f8e10ff */
[----:B------:R-:W-:Y:S06]  /*b340*/  @!P3 BRA `(.L_x_14581) ;  /* 0x000000000004b947 */ /* 0x000fec0003800000 */
[----:B---3--:R4:W-:Y:S02]  /*b350*/  REDG.E.ADD.F32.FTZ.RN.STRONG.GPU desc[UR20][R6.64+-0xc00], R5 ;  /* 0xfff40005060079a6 */ /* 0x0089e4000c10f394 */
.L_x_14581:
[----:B------:R-:W-:Y:S05]  /*b360*/  BSYNC B0 ;  /* 0x0000000000007941 */ /* 0x000fea0003800000 */
.L_x_14580:
[----:B---34-:R3:W4:Y:S01]  /*b370*/  LDS R5, [R197+0x1500] ;  /* 0x00150000c5057984 */ /* 0x0187220000000800 */
[----:B------:R-:W-:Y:S01]  /*b380*/  BSSY B0, `(.L_x_14582) ;  /* 0x0000004000007945 */ /* 0x000fe20003800000 */
[----:B------:R-:W-:-:S03]  /*b390*/  LEA R199, R199, UR18, 0x2 ;  /* 0x00000012c7c77c11 */ /* 0x000fc6000f8e10ff */
[----:B------:R-:W-:Y:S05]  /*b3a0*/  @!P4 BRA `(.L_x_14583) ;  /* 0x000000000004c947 */ /* 0x000fea0003800000 */
[----:B----4-:R4:W-:Y:S02]  /*b3b0*/  REDG.E.ADD.F32.FTZ.RN.STRONG.GPU desc[UR20][R6.64+-0xb80], R5 ;  /* 0xfff48005060079a6 */ /* 0x0109e4000c10f394 */
.L_x_14583:
[----:B------:R-:W-:Y:S05]  /*b3c0*/  BSYNC B0 ;  /* 0x0000000000007941 */ /* 0x000fea0003800000 */
.L_x_14582:
[----:B----4-:R4:W0:Y:S01]  /*b3d0*/  LDS R5, [R199+0x1580] ;  /* 0x00158000c7057984 */ /* 0x0108220000000800 */
[----:B------:R-:W-:Y:S01]  /*b3e0*/  BSSY B0, `(.L_x_14584) ;  /* 0x0000005000007945 */ /* 0x000fe20003800000 */
[C---:B--2---:R-:W-:Y:S02]  /*b3f0*/  IADD3 R191, R124.reuse, 0x160, RZ ;  /* 0x000001607cbf7810 */ /* 0x044fe40007ffe0ff */
[----:B---3--:R-:W-:Y:S01]  /*b400*/  IADD3 R197, R124, 0x180, RZ ;  /* 0x000001807cc57810 */ /* 0x008fe20007ffe0ff */
[----:B------:R-:W-:Y:S06]  /*b410*/  @!P5 BRA `(.L_x_14585) ;  /* 0x000000000004d947 */ /* 0x000fec0003800000 */
[----:B0-----:R2:W-:Y:S02]  /*b420*/  REDG.E.ADD.F32.FTZ.RN.STRONG.GPU desc[UR20][R6.64+-0xb00], R5 ;  /* 0xfff50005060079a6 */ /* 0x0015e4000c10f394 */
.L_x_14585:
[----:B------:R-:W-:Y:S05]  /*b430*/  BSYNC B0 ;  /* 0x0000000000007941 */ /* 0x000fea0003800000 */
.L_x_14584:
        /* <DEDUP_REMOVED lines=18> */
.L_x_14587:
[----:B------:R-:W-:Y:S05]  /*b560*/  BSYNC B0 ;  /* 0x0000000000007941 */ /* 0x000fea0003800000 */
.L_x_14586:
[----:B01----:R0:W1:Y:S01]  /*b570*/  LDS R5, [R197+0x1680] ;  /* 0x00168000c5057984 */ /* 0x0030620000000800 */
[----:B------:R-:W-:Y:S01]  /*b580*/  BSSY B0, `(.L_x_14588) ;  /* 0x0000006000007945 */ /* 0x000fe20003800000 */
[----:B------:R-:W-:Y:S02]  /*b590*/  IADD3 R191, R124, 0x1e0, RZ ;  /* 0x000001e07cbf7810 */ /* 0x000fe40007ffe0ff */
[----:B------:R-:W-:Y:S02]  /*b5a0*/  LEA.HI.SX32 R199, R199, R124, 0x1b ;  /* 0x0000007cc7c77211 */ /* 0x000fe400078fdaff */
[----:B------:R-:W-:Y:S01]  /*b5b0*/  LEA R4, R4, UR18, 0x2 ;  /* 0x0000001204047c11 */ /* 0x000fe2000f8e10ff */
[----:B------:R-:W-:Y:S06]  /*b5c0*/  @!P0 BRA `(.L_x_14589) ;  /* 0x0000000000048947 */ /* 0x000fec0003800000 */
[----:B-1----:R2:W-:Y:S02]  /*b5d0*/  REDG.E.ADD.F32.FTZ.RN.STRONG.GPU desc[UR20][R6.64+-0xa00], R5 ;  /* 0xfff60005060079a6 */ /* 0x0025e4000c10f394 */
.L_x_14589:
[----:B------:R-:W-:Y:S05]  /*b5e0*/  BSYNC B0 ;  /* 0x0000000000007941 */ /* 0x000fea0003800000 */
.L_x_14588:
[----:B-12---:R1:W2:Y:S01]  /*b5f0*/  LDS R5, [R4+0x1700] ;  /* 0x0017000004057984 */ /* 0x0062a20000000800 */
[----:B------:R-:W-:Y:S01]  /*b600*/  BSSY B0, `(.L_x_14590) ;  /* 0x0000006000007945 */ /* 0x000fe20003800000 */
[----:B------:R-:W-:Y:S02]  /*b610*/  IADD3 R201, R124, 0x200, RZ ;  /* 0x000002007cc97810 */ /* 0x000fe40007ffe0ff */
[----:B------:R-:W-:Y:S02]  /*b620*/  LEA.HI.SX32 R191, R191, R124, 0x1b ;  /* 0x0000007cbfbf7211 */ /* 0x000fe400078fdaff */
[----:B------:R-:W-:Y:S01]  /*b630*/  LEA R199, R199, UR18, 0x2 ;  /* 0x00000012c7c77c11 */ /* 0x000fe2000f8e10ff */
[----:B------:R-:W-:Y:S06]  /*b640*/  @!P1 BRA `(.L_x_14591) ;  /* 0x0000000000049947 */ /* 0x000fec0003800000 */
[----:B--2---:R3:W-:Y:S02]  /*b650*/  REDG.E.ADD.F32.FTZ.RN.STRONG.GPU desc[UR20][R6.64+-0x980], R5 ;  /* 0xfff68005060079a6 */ /* 0x0047e4000c10f394 */
.L_x_14591:
[----:B------:R-:W-:Y:S05]  /*b660*/  BSYNC B0 ;  /* 0x0000000000007941 */ /* 0x000fea0003800000 */
.L_x_14590:
[----:B--23--:R2:W3:Y:S01]  /*b670*/  LDS R5, [R199+0x1780] ;  /* 0x00178000c7057984 */ /* 0x00c4e20000000800 */
[----:B------:R-:W-:Y:S01]  /*b680*/  BSSY B0, `(.L_x_14592) ;  /* 0x0000006000007945 */ /* 0x000fe20003800000 */
[----:B0-----:R-:W-:Y:S02]  /*b690*/  IADD3 R197, R124, 0x220, RZ ;  /* 0x000002207cc57810 */ /* 0x001fe40007ffe0ff */
[----:B-1----:R-:W-:Y:S02]  /*b6a0*/  LEA.HI.SX32 R4, R201, R124, 0x1b ;  /* 0x0000007cc9047211 */ /* 0x002fe400078fdaff */
[----:B------:R-:W-:Y:S01]  /*b6b0*/  LEA R191, R191, UR18, 0x2 ;  /* 0x00000012bfbf7c11 */ /* 0x000fe2000f8e10ff */
[----:B------:R-:W-:Y:S06]  /*b6c0*/  @!P2 BRA `(.L_x_14593) ;  /* 0x000000000004a947 */ /* 0x000fec0003800000 */
[----:B---3--:R0:W-:Y:S02]  /*b6d0*/  REDG.E.ADD.F32.FTZ.RN.STRONG.GPU desc[UR20][R6.64+-0x900], R5 ;  /* 0xfff70005060079a6 */ /* 0x0081e4000c10f394 */
.L_x_14593:
[----:B------:R-:W-:Y:S05]  /*b6e0*/  BSYNC B0 ;  /* 0x0000000000007941 */ /* 0x000fea0003800000 */
.L_x_14592:
[----:B0--3--:R0:W1:Y:S01]  /*b6f0*/  LDS R5, [R191+0x1800] ;  /* 0x00180000bf057984 */ /* 0x0090620000000800 */
[----:B------:R-:W-:Y:S01]  /*b700*/  BSSY B0, `(.L_x_14594) ;  /* 0x0000005000007945 */ /* 0x000fe20003800000 */
[----:B------:R-:W-:Y:S02]  /*b710*/  LEA.HI.SX32 R197, R197, R124, 0x1b ;  /* 0x0000007cc5c57211 */ /* 0x000fe400078fdaff */
[----:B------:R-:W-:Y:S01]  /*b720*/  LEA R4, R4, UR18, 0x2 ;  /* 0x0000001204047c11 */ /* 0x000fe2000f8e10ff */
[----:B------:R-:W-:Y:S06]  /*b730*/  @!P3 BRA `(.L_x_14595) ;  /* 0x000000000004b947 */ /* 0x000fec0003800000 */
[----:B-1----:R3:W-:Y:S02]  /*b740*/  REDG.E.ADD.F32.FTZ.RN.STRONG.GPU desc[UR20][R6.64+-0x880], R5 ;  /* 0xfff78005060079a6 */ /* 0x0027e4000c10f394 */
.L_x_14595:
[----:B------:R-:W-:Y:S05]  /*b750*/  BSYNC B0 ;  /* 0x0000000000007941 */ /* 0x000fea0003800000 */
.L_x_14594:
[----:B-1-3--:R1:W3:Y:S01]  /*b760*/  LDS R5, [R4+0x1880] ;  /* 0x0018800004057984 */ /* 0x00a2e20000000800 */
[----:B------:R-:W-:Y:S01]  /*b770*/  BSSY B0, `(.L_x_14596) ;  /* 0x0000004000007945 */ /* 0x000fe20003800000 */
[----:B------:R-:W-:-:S03]  /*b780*/  LEA R188, R197, UR18, 0x2 ;  /* 0x00000012c5bc7c11 */ /* 0x000fc6000f8e10ff */
[----:B------:R-:W-:Y:S05]  /*b790*/  @!P4 BRA `(.L_x_14597) ;  /* 0x000000000004c947 */ /* 0x000fea0003800000 */
[----:B---3--:R4:W-:Y:S02]  /*b7a0*/  REDG.E.ADD.F32.FTZ.RN.STRONG.GPU desc[UR20][R6.64+-0x800], R5 ;  /* 0xfff80005060079a6 */ /* 0x0089e4000c10f394 */
.L_x_14597:
[----:B------:R-:W-:Y:S05]  /*b7b0*/  BSYNC B0 ;  /* 0x0000000000007941 */ /* 0x000fea0003800000 */
.L_x_14596:
[----:B---34-:R3:W4:Y:S01]  /*b7c0*/  LDS R5, [R188+0x1900] ;  /* 0x00190000bc057984 */ /* 0x0187220000000800 */
[----:B------:R-:W-:Y:S01]  /*b7d0*/  BSSY B0, `(.L_x_14598) ;  /* 0x0000005000007945 */ /* 0x000fe20003800000 */
[C---:B0-----:R-:W-:Y:S02]  /*b7e0*/  IADD3 R191, R124.reuse, 0x240, RZ ;  /* 0x000002407cbf7810 */ /* 0x041fe40007ffe0ff */
[----:B------:R-:W-:Y:S01]  /*b7f0*/  IADD3 R197, R124, 0x260, RZ ;  /* 0x000002607cc57810 */ /* 0x000fe20007ffe0ff */
[----:B------:R-:W-:Y:S06]  /*b800*/  @!P5 BRA `(.L_x_14599) ;  /* 0x000000000004d947 */ /* 0x000fec0003800000 */
[----:B----4-:R0:W-:Y:S02]  /*b810*/  REDG.E.ADD.F32.FTZ.RN.STRONG.GPU desc[UR20][R6.64+-0x780], R5 ;  /* 0xfff88005060079a6 */ /* 0x0101e4000c10f394 */
.L_x_14599:
[----:B------:R-:W-:Y:S05]  /*b820*/  BSYNC B0 ;  /* 0x0000000000007941 */ /* 0x000fea0003800000 */
.L_x_14598:
        /* <DEDUP_REMOVED lines=18> */
.L_x_14601:
[----:B------:R-:W-:Y:S05]  /*b950*/  BSYNC B0 ;  /* 0x0000000000007941 */ /* 0x000fea0003800000 */
.L_x_14600:
[----:B01----:R0:W1:Y:S01]  /*b960*/  LDS R5, [R197+0x1a00] ;  /* 0x001a0000c5057984 */ /* 0x0030620000000800 */
[----:B------:R-:W-:Y:S01]  /*b970*/  BSSY B0, `(.L_x_14602) ;  /* 0x0000006000007945 */ /* 0x000fe20003800000 */
[----:B------:R-:W-:Y:S02]  /*b980*/  IADD3 R191, R124, 0x2c0, RZ ;  /* 0x000002c07cbf7810 */ /* 0x000fe40007ffe0ff */
[----:B------:R-:W-:Y:S02]  /*b990*/  LEA.HI.SX32 R199, R199, R124, 0x1b ;  /* 0x0000007cc7c77211 */ /* 0x000fe400078fdaff */
[----:B------:R-:W-:Y:S01]  /*b9a0*/  LEA R4, R4, UR18, 0x2 ;  /* 0x0000001204047c11 */ /* 0x000fe2000f8e10ff */
[----:B------:R-:W-:Y:S06]  /*b9b0*/  @!P0 BRA `(.L_x_14603) ;  /* 0x0000000000048947 */ /* 0x000fec0003800000 */
[----:B-1----:R2:W-:Y:S02]  /*b9c0*/  REDG.E.ADD.F32.FTZ.RN.STRONG.GPU desc[UR20][R6.64+-0x680], R5 ;  /* 0xfff98005060079a6 */ /* 0x0025e4000c10f394 */
.L_x_14603:
[----:B------:R-:W-:Y:S05]  /*b9d0*/  BSYNC B0 ;  /* 0x0000000000007941 */ /* 0x000fea0003800000 */
.L_x_14602:
[----:B-12---:R1:W2:Y:S01]  /*b9e0*/  LDS R5, [R4+0x1a80] ;  /* 0x001a800004057984 */ /* 0x0062a20000000800 */
[----:B------:R-:W-:Y:S01]  /*b9f0*/  BSSY B0, `(.L_x_14604) ;  /* 0x0000006000007945 */ /* 0x000fe20003800000 */
[----:B0-----:R-:W-:Y:S02]  /*ba00*/  IADD3 R197, R124, 0x2e0, RZ ;  /* 0x000002e07cc57810 */ /* 0x001fe40007ffe0ff */
[----:B------:R-:W-:Y:S02]  /*ba10*/  LEA.HI.SX32 R191, R191, R124, 0x1b ;  /* 0x0000007cbfbf7211 */ /* 0x000fe400078fdaff */
[----:B---3--:R-:W-:Y:S01]  /*ba20*/  LEA R188, R199, UR18, 0x2 ;  /* 0x00000012c7bc7c11 */ /* 0x008fe2000f8e10ff */
[----:B------:R-:W-:Y:S06]  /*ba30*/  @!P1 BRA `(.L_x_14605) ;  /* 0x0000000000049947 */ /* 0x000fec0003800000 */
[----:B--2---:R0:W-:Y:S02]  /*ba40*/  REDG.E.ADD.F32.FTZ.RN.STRONG.GPU desc[UR20][R6.64+-0x600], R5 ;  /* 0xfffa0005060079a6 */ /* 0x0041e4000c10f394 */
.L_x_14605:
[----:B------:R-:W-:Y:S05]  /*ba50*/  BSYNC B0 ;  /* 0x0000000000007941 */ /* 0x000fea0003800000 */
.L_x_14604:
[----:B0-2---:R0:W2:Y:S01]  /*ba60*/  LDS R5, [R188+0x1b00] ;  /* 0x001b0000bc057984 */ /* 0x0050a20000000800 */
[----:B------:R-:W-:Y:S01]  /*ba70*/  BSSY B0, `(.L_x_14606) ;  /* 0x0000006000007945 */ /* 0x000fe20003800000 */
[----:B------:R-:W-:Y:S02]  /*ba80*/  IADD3 R199, R124, 0x300, RZ ;  /* 0x000003007cc77810 */ /* 0x000fe40007ffe0ff */
[----:B------:R-:W-:Y:S02]  /*ba90*/  LEA.HI.SX32 R197, R197, R124, 0x1b ;  /* 0x0000007cc5c57211 */ /* 0x000fe400078fdaff */
[----:B------:R-:W-:Y:S01]  /*baa0*/  LEA R191, R191, UR18, 0x2 ;  /* 0x00000012bfbf7c11 */ /* 0x000fe2000f8e10ff */
[----:B------:R-:W-:Y:S06]  /*bab0*/  @!P2 BRA `(.L_x_14607) ;  /* 0x000000000004a947 */ /* 0x000fec0003800000 */
[----:B--2---:R3:W-:Y:S02]  /*bac0*/  REDG.E.ADD.F32.FTZ.RN.STRONG.GPU desc[UR20][R6.64+-0x580], R5 ;  /* 0xfffa8005060079a6 */ /* 0x0047e4000c10f394 */
.L_x_14607:
[----:B------:R-:W-:Y:S05]  /*bad0*/  BSYNC B0 ;  /* 0x0000000000007941 */ /* 0x000fea0003800000 */
.L_x_14606:
[----:B--23--:R2:W3:Y:S01]  /*bae0*/  LDS R5, [R191+0x1b80] ;  /* 0x001b8000bf057984 */ /* 0x00c4e20000000800 */
[----:B------:R-:W-:Y:S01]  /*baf0*/  BSSY B0, `(.L_x_14608) ;  /* 0x0000005000007945 */ /* 0x000fe20003800000 */
[----:B------:R-:W-:Y:S02]  /*bb00*/  LEA.HI.SX32 R199, R199, R124, 0x1b ;  /* 0x0000007cc7c77211 */ /* 0x000fe400078fdaff */
[----:B------:R-:W-:Y:S01]  /*bb10*/  LEA R197, R197, UR18, 0x2 ;  /* 0x00000012c5c57c11 */ /* 0x000fe2000f8e10ff */
[----:B------:R-:W-:Y:S06]  /*bb20*/  @!P3 BRA `(.L_x_14609) ;  /* 0x000000000004b947 */ /* 0x000fec0003800000 */
[----:B---3--:R4:W-:Y:S02]  /*bb30*/  REDG.E.ADD.F32.FTZ.RN.STRONG.GPU desc[UR20][R6.64+-0x500], R5 ;  /* 0xfffb0005060079a6 */ /* 0x0089e4000c10f394 */
.L_x_14609:
[----:B------:R-:W-:Y:S05]  /*bb40*/  BSYNC B0 ;  /* 0x0000000000007941 */ /* 0x000fea0003800000 */
.L_x_14608:
[----:B---34-:R3:W4:Y:S01]  /*bb50*/  LDS R5, [R197+0x1c00] ;  /* 0x001c0000c5057984 */ /* 0x0187220000000800 */
[----:B------:R-:W-:Y:S01]  /*bb60*/  BSSY B0, `(.L_x_14610) ;  /* 0x0000004000007945 */ /* 0x000fe20003800000 */
[----:B------:R-:W-:-:S03]  /*bb70*/  LEA R199, R199, UR18, 0x2 ;  /* 0x00000012c7c77c11 */ /* 0x000fc6000f8e10ff */
[----:B------:R-:W-:Y:S05]  /*bb80*/  @!P4 BRA `(.L_x_14611) ;  /* 0x000000000004c947 */ /* 0x000fea0003800000 */
[----:B----4-:R4:W-:Y:S02]  /*bb90*/  REDG.E.ADD.F32.FTZ.RN.STRONG.GPU desc[UR20][R6.64+-0x480], R5 ;  /* 0xfffb8005060079a6 */ /* 0x0109e4000c10f394 */
.L_x_14611:
[----:B------:R-:W-:Y:S05]  /*bba0*/  BSYNC B0 ;  /* 0x0000000000007941 */ /* 0x000fea0003800000 */
.L_x_14610:
[----:B----4-:R4:W0:Y:S01]  /*bbb0*/  LDS R5, [R199+0x1c80] ;  /* 0x001c8000c7057984 */ /* 0x0108220000000800 */
[----:B------:R-:W-:Y:S01]  /*bbc0*/  BSSY B0, `(.L_x_14612) ;  /* 0x0000005000007945 */ /* 0x000fe20003800000 */
[C---:B--2---:R-:W-:Y:S02]  /*bbd0*/  IADD3 R191, R124.reuse, 0x320, RZ ;  /* 0x000003207cbf7810 */ /* 0x044fe40007ffe0ff */
[----:B---3--:R-:W-:Y:S01]  /*bbe0*/  IADD3 R197, R124, 0x340, RZ ;  /* 0x000003407cc57810 */ /* 0x008fe20007ffe0ff */
[----:B------:R-:W-:Y:S06]  /*bbf0*/  @!P5 BRA `(.L_x_14613) ;  /* 0x000000000004d947 */ /* 0x000fec0003800000 */
[----:B0-----:R2:W-:Y:S02]  /*bc00*/  REDG.E.ADD.F32.FTZ.RN.STRONG.GPU desc[UR20][R6.64+-0x400], R5 ;  /* 0xfffc0005060079a6 */ /* 0x0015e4000c10f394 */
.L_x_14613:
[----:B------:R-:W-:Y:S05]  /*bc10*/  BSYNC B0 ;  /* 0x0000000000007941 */ /* 0x000fea0003800000 */
.L_x_14612:
        /* <DEDUP_REMOVED lines=18> */
.L_x_14615:
[----:B------:R-:W-:Y:S05]  /*bd40*/  BSYNC B0 ;  /* 0x0000000000007941 */ /* 0x000fea0003800000 */
.L_x_14614:
[----:B01----:R0:W1:Y:S01]  /*bd50*/  LDS R5, [R197+0x1d80] ;  /* 0x001d8000c5057984 */ /* 0x0030620000000800 */
[----:B------:R-:W-:Y:S01]  /*bd60*/  BSSY B0, `(.L_x_14616) ;  /* 0x0000006000007945 */ /* 0x000fe20003800000 */
[----:B------:R-:W-:Y:S02]  /*bd70*/  IADD3 R191, R124, 0x3a0, RZ ;  /* 0x000003a07cbf7810 */ /* 0x000fe40007ffe0ff */
[----:B------:R-:W-:Y:S02]  /*bd80*/  LEA.HI.SX32 R199, R199, R124, 0x1b ;  /* 0x0000007cc7c77211 */ /* 0x000fe400078fdaff */
[----:B------:R-:W-:Y:S01]  /*bd90*/  LEA R4, R4, UR18, 0x2 ;  /* 0x0000001204047c11 */ /* 0x000fe2000f8e10ff */
[----:B------:R-:W-:Y:S06]  /*bda0*/  @!P0 BRA `(.L_x_14617) ;  /* 0x0000000000048947 */ /* 0x000fec0003800000 */
[----:B-1----:R2:W-:Y:S02]  /*bdb0*/  REDG.E.ADD.F32.FTZ.RN.STRONG.GPU desc[UR20][R6.64+-0x300], R5 ;  /* 0xfffd0005060079a6 */ /* 0x0025e4000c10f394 */
.L_x_14617:
[----:B------:R-:W-:Y:S05]  /*bdc0*/  BSYNC B0 ;  /* 0x0000000000007941 */ /* 0x000fea0003800000 */
.L_x_14616:
[----:B-12---:R1:W2:Y:S01]  /*bdd0*/  LDS R5, [R4+0x1e00] ;  /* 0x001e000004057984 */ /* 0x0062a20000000800 */
[----:B------:R-:W-:Y:S01]  /*bde0*/  BSSY B0, `(.L_x_14618) ;  /* 0x0000006000007945 */ /* 0x000fe20003800000 */
[----:B0-----:R-:W-:Y:S02]  /*bdf0*/  IADD3 R197, R124, 0x3c0, RZ ;  /* 0x000003c07cc57810 */ /* 0x001fe40007ffe0ff */
[----:B------:R-:W-:Y:S02]  /*be00*/  LEA.HI.SX32 R191, R191, R124, 0x1b ;  /* 0x0000007cbfbf7211 */ /* 0x000fe400078fdaff */
[----:B------:R-:W-:Y:S01]  /*be10*/  LEA R152, R199, UR18, 0x2 ;  /* 0x00000012c7987c11 */ /* 0x000fe2000f8e10ff */
[----:B------:R-:W-:Y:S06]  /*be20*/  @!P1 BRA `(.L_x_14619) ;  /* 0x0000000000049947 */ /* 0x000fec0003800000 */
[----:B--2---:R0:W-:Y:S02]  /*be30*/  REDG.E.ADD.F32.FTZ.RN.STRONG.GPU desc[UR20][R6.64+-0x280], R5 ;  /* 0xfffd8005060079a6 */ /* 0x0041e4000c10f394 */
.L_x_14619:
[----:B------:R-:W-:Y:S05]  /*be40*/  BSYNC B0 ;  /* 0x0000000000007941 */ /* 0x000fea0003800000 */
.L_x_14618:
[----:B0-2---:R0:W2:Y:S01]  /*be50*/  LDS R5, [R152+0x1e80] ;  /* 0x001e800098057984 */ /* 0x0050a20000000800 */
[----:B------:R-:W-:Y:S01]  /*be60*/  BSSY B0, `(.L_x_14620) ;  /* 0x0000006000007945 */ /* 0x000fe20003800000 */
[----:B------:R-:W-:Y:S02]  /*be70*/  IADD3 R199, R124, 0x3e0, RZ ;  /* 0x000003e07cc77810 */ /* 0x000fe40007ffe0ff */
[----:B------:R-:W-:Y:S02]  /*be80*/  LEA.HI.SX32 R197, R197, R124, 0x1b ;  /* 0x0000007cc5c57211 */ /* 0x000fe400078fdaff */
[----:B------:R-:W-:Y:S01]  /*be90*/  LEA R191, R191, UR18, 0x2 ;  /* 0x00000012bfbf7c11 */ /* 0x000fe2000f8e10ff */
[----:B------:R-:W-:Y:S06]  /*bea0*/  @!P2 BRA `(.L_x_14621) ;  /* 0x000000000004a947 */ /* 0x000fec0003800000 */
[----:B--2---:R3:W-:Y:S02]  /*beb0*/  REDG.E.ADD.F32.FTZ.RN.STRONG.GPU desc[UR20][R6.64+-0x200], R5 ;  /* 0xfffe0005060079a6 */ /* 0x0047e4000c10f394 */
.L_x_14621:
[----:B------:R-:W-:Y:S05]  /*bec0*/  BSYNC B0 ;  /* 0x0000000000007941 */ /* 0x000fea0003800000 */
.L_x_14620:
[----:B--23--:R2:W3:Y:S01]  /*bed0*/  LDS R5, [R191+0x1f00] ;  /* 0x001f0000bf057984 */ /* 0x00c4e20000000800 */
[----:B------:R-:W-:Y:S01]  /*bee0*/  BSSY B0, `(.L_x_14622) ;  /* 0x0000006000007945 */ /* 0x000fe20003800000 */
[----:B------:R-:W-:Y:S01]  /*bef0*/  LEA.HI.SX32 R199, R199, R124, 0x1b ;  /* 0x0000007cc7c77211 */ /* 0x000fe200078fdaff */
[----:B------:R-:W-:Y:S01]  /*bf00*/  FMUL.FTZ R195, R56, R195 ;  /* 0x000000c338c37220 */ /* 0x000fe20000410000 */
[----:B------:R-:W-:Y:S01]  /*bf10*/  LEA R197, R197, UR18, 0x2 ;  /* 0x00000012c5c57c11 */ /* 0x000fe2000f8e10ff */
[----:B------:R-:W-:Y:S06]  /*bf20*/  @!P3 BRA `(.L_x_14623) ;  /* 0x000000000004b947 */ /* 0x000fec0003800000 */
[----:B---3--:R4:W-:Y:S02]  /*bf30*/  REDG.E.ADD.F32.FTZ.RN.STRONG.GPU desc[UR20][R6.64+-0x180], R5 ;  /* 0xfffe8005060079a6 */ /* 0x0089e4000c10f394 */
.L_x_14623:
[----:B------:R-:W-:Y:S05]  /*bf40*/  BSYNC B0 ;  /* 0x0000000000007941 */ /* 0x000fea0003800000 */
.L_x_14622:
[----:B---34-:R3:W4:Y:S01]  /*bf50*/  LDS R5, [R197+0x1f80] ;  /* 0x001f8000c5057984 */ /* 0x0187220000000800 */
[----:B------:R-:W-:Y:S01]  /*bf60*/  BSSY B0, `(.L_x_14624) ;  /* 0x0000005000007945 */ /* 0x000fe20003800000 */
[----:B------:R-:W-:Y:S01]  /*bf70*/  LEA R199, R199, UR18, 0x2 ;  /* 0x00000012c7c77c11 */ /* 0x000fe2000f8e10ff */
[----:B------:R-:W-:Y:S02]  /*bf80*/  FFMA.FTZ R195, R58, R170, R195 ;  /* 0x000000aa3ac37223 */ /* 0x000fe400000100c3 */
[----:B------:R-:W-:Y:S05]  /*bf90*/  @!P4 BRA `(.L_x_14625) ;  /* 0x000000000004c947 */ /* 0x000fea0003800000 */
[----:B----4-:R4:W-:Y:S02]  /*bfa0*/  REDG.E.ADD.F32.FTZ.RN.STRONG.GPU desc[UR20][R6.64+-0x100], R5 ;  /* 0xffff0005060079a6 */ /* 0x0109e4000c10f394 */
.L_x_14625:
[----:B------:R-:W-:Y:S05]  /*bfb0*/  BSYNC B0 ;  /* 0x0000000000007941 */ /* 0x000fea0003800000 */
.L_x_14624:
[----:B----4-:R4:W0:Y:S01]  /*bfc0*/  LDS R5, [R199+0x2000] ;  /* 0x00200000c7057984 */ /* 0x0108220000000800 */
[----:B------:R-:W-:Y:S01]  /*bfd0*/  BSSY B0, `(.L_x_14626) ;  /* 0x0000004000007945 */ /* 0x000fe20003800000 */
[----:B-1----:R-:W-:-:S03]  /*bfe0*/  FADD.FTZ R4, R184, R195 ;  /* 0x000000c3b8047221 */ /* 0x002fc60000010000 */
[----:B------:R-:W-:Y:S05]  /*bff0*/  @!P5 BRA `(.L_x_14627) ;  /* 0x000000000004d947 */ /* 0x000fea0003800000 */
[----:B0-----:R1:W-:Y:S02]  /*c000*/  REDG.E.ADD.F32.FTZ.RN.STRONG.GPU desc[UR20][R6.64+-0x80], R5 ;  /* 0xffff8005060079a6 */ /* 0x0013e4000c10f394 */
.L_x_14627:
[----:B------:R-:W-:Y:S05]  /*c010*/  BSYNC B0 ;  /* 0x0000000000007941 */ /* 0x000fea0003800000 */
.L_x_14626:
[----:B0-----:R-:W0:Y:S01]  /*c020*/  SHFL.DOWN PT, R152, R186, 0x1, 0x1f ;  /* 0x08201f00ba987f89 */ /* 0x001e2200000e0000 */
[----:B------:R-:W-:Y:S01]  /*c030*/  ISETP.GT.AND P0, PT, R122, 0x1e, PT ;  /* 0x0000001e7a00780c */ /* 0x000fe20003f04270 */
[----:B------:R-:W-:Y:S01]  /*c040*/  FMUL.FTZ R64, R64, R167 ;  /* 0x000000a740407220 */ /* 0x000fe20000410000 */
[----:B-1----:R-:W-:Y:S01]  /*c050*/  MOV R5, R186 ;  /* 0x000000ba00057202 */ /* 0x002fe20000000f00 */
[----:B------:R-:W1:Y:S01]  /*c060*/  SHFL.DOWN PT, R195, R0, 0x1, 0x1f ;  /* 0x08201f0000c37f89 */ /* 0x000e6200000e0000 */
[----:B------:R-:W-:Y:S01]  /*c070*/  MOV R6, R0 ;  /* 0x0000000000067202 */ /* 0x000fe20000000f00 */
[----:B------:R-:W-:Y:S01]  /*c080*/  FFMA.FTZ R64, R169, R220, R64 ;  /* 0x000000dca9407223 */ /* 0x000fe20000010040 */
[----:B------:R-:W-:Y:S01]  /*c090*/  MOV R7, R182 ;  /* 0x000000b600077202 */ /* 0x000fe20000000f00 */
[----:B------:R-:W5:Y:S01]  /*c0a0*/  SHFL.DOWN PT, R184, R182, 0x1, 0x1f ;  /* 0x08201f00b6b87f89 */ /* 0x000f6200000e0000 */
[----:B------:R-:W-:Y:S01]  /*c0b0*/  FMUL.FTZ R147, R62, R147 ;  /* 0x000000933e937220 */ /* 0x000fe20000410000 */
[----:B------:R-:W-:Y:S01]  /*c0c0*/  FMUL.FTZ R150, R69, R150 ;  /* 0x0000009645967220 */ /* 0x000fe20000410000 */
[----:B------:R-:W-:Y:S01]  /*c0d0*/  FMUL.FTZ R3, R3, R174 ;  /* 0x000000ae03037220 */ /* 0x000fe20000410000 */
[----:B--2---:R-:W2:Y:S01]  /*c0e0*/  SHFL.DOWN PT, R191, R4, 0x1, 0x1f ;  /* 0x08201f0004bf7f89 */ /* 0x004ea200000e0000 */
        /* <DEDUP_REMOVED lines=19> */
[----:B-----5:R-:W-:Y:S01]  /*c220*/  @!P0 FADD.FTZ R7, R7, R184 ;  /* 0x000000b807078221 */ /* 0x020fe20000010000 */
        /* <DEDUP_REMOVED lines=61> */
[----:B-----5:R-:W-:Y:S01]  /*c600*/  @!P0 FADD.FTZ R4, R4, R167 ;  /* 0x000000a704048221 */ /* 0x020fe20000010000 */
[----:B------:R-:W2:Y:S01]  /*c610*/  SHFL.DOWN PT, R62, R7, 0x8, 0x1f ;  /* 0x09001f00073e7f89 */ /* 0x000ea200000e0000 */
        /* <DEDUP_REMOVED lines=26> */
[----:B-----5:R-:W-:-:S02]  /*c7c0*/  @!P0 FADD.FTZ R4, R4, R63 ;  /* 0x0000003f04048221 */ /* 0x020fc40000010000 */
[----:B------:R-:W1:Y:S01]  /*c7d0*/  SHFL.DOWN PT, R62, R7, 0x10, 0x1f ;  /* 0x0a001f00073e7f89 */ /* 0x000e6200000e0000 */
[----:B------:R-:W-:-:S03]  /*c7e0*/  ISETP.GT.AND P0, PT, R122, 0xf, PT ;  /* 0x0000000f7a00780c */ /* 0x000fc60003f04270 */
[----:B------:R-:W2:Y:S04]  /*c7f0*/  SHFL.DOWN PT, R63, R6, 0x10, 0x1f ;  /* 0x0a001f00063f7f89 */ /* 0x000ea800000e0000 */
[----:B------:R-:W5:Y:S06]  /*c800*/  SHFL.DOWN PT, R3, R4, 0x10, 0x1f ;  /* 0x0a001f0004037f89 */ /* 0x000f6c00000e0000 */
        /* <DEDUP_REMOVED lines=18> */
.L_x_14629:
[----:B------:R-:W-:Y:S05]  /*c930*/  BSYNC B0 ;  /* 0x0000000000007941 */ /* 0x000fea0003800000 */
.L_x_14628:
[----:B------:R-:W-:Y:S02]  /*c940*/  UIADD3 UR7, UR7, 0x1, URZ ;  /* 0x0000000107077890 */ /* 0x000fe4000fffe03f */
[----:B------:R-:W-:Y:S02]  /*c950*/  UIADD3 UR8, UP1, UR8, 0x1, URZ ;  /* 0x0000000108087890 */ /* 0x000fe4000ff3e03f */
[----:B------:R-:W-:Y:S02]  /*c960*/  UISETP.GE.AND UP0, UPT, UR7, UR54, UPT ;  /* 0x000000360700728c */ /* 0x000fe4000bf06270 */
[----:B------:R-:W-:-:S04]  /*c970*/  UIADD3.X UR9, URZ, UR9, URZ, UP1, !UPT ;  /* 0x000000093f097290 */ /* 0x000fc80008ffe43f */
[----:B------:R-:W-:-:S13]  /*c980*/  PLOP3.LUT P0, PT, PT, PT, UP0, 0x80, 0x0 ;  /* 0x000000000000781c */ /* 0x000fda0003f0f008 */
[----:B------:R-:W-:Y:S05]  /*c990*/  @!P0 BRA `(.L_x_14630) ;  /* 0xffffff8000108947 */ /* 0x000fea000383ffff */
.L_x_14551:
[----:B------:R-:W-:Y:S01]  /*c9a0*/  BAR.SYNC.DEFER_BLOCKING 0x0 ;  /* 0x0000000000007b1d */ /* 0x000fe20000010000 */
[----:B------:R-:W-:-:S07]  /*c9b0*/  HFMA2.MMA R3, -RZ, RZ, 0, 9.5367431640625e-07 ;  /* 0x00000010ff037435 */ /* 0x000fce00000001ff */
[----:B------:R-:W2:Y:S01]  /*c9c0*/  S2UR UR8, SR_CgaCtaId ;  /* 0x00000000000879c3 */ /* 0x000ea20000008800 */
[----:B------:R-:W-:Y:S01]  /*c9d0*/  UMOV UR7, 0x400 ;  /* 0x0000040000077882 */ /* 0x000fe20000000000 */
[----:B------:R-:W-:Y:S01]  /*c9e0*/  USHF.R.S32.HI UR28, URZ, 0x1f, UR11 ;  /* 0x0000001f3f1c7899 */ /* 0x000fe2000801140b */
[----:B------:R-:W-:Y:S01]  /*c9f0*/  ULDC.64 UR16, c[0x0][0x388] ;  /* 0x0000e20000107ab9 */ /* 0x000fe20000000a00 */
[----:B------:R-:W-:Y:S01]  /*ca00*/  IMAD.WIDE R2, R120, R3, UR24 ;  /* 0x0000001878027e25 */ /* 0x000fe2000f8e0203 */
[----:B------:R-:W-:Y:S01]  /*ca10*/  USHF.R.S32.HI UR19, URZ, 0x1f, UR10 ;  /* 0x0000001f3f137899 */ /* 0x000fe2000801140a */
[----:B------:R-:W-:-:S03]  /*ca20*/  ULDC.64 UR26, c[0x0][0x390] ;  /* 0x0000e400001a7ab9 */ /* 0x000fc60000000a00 */
[----:B01----:R-:W5:Y:S04]  /*ca30*/  LDG.E.128 R4, desc[UR20][R2.64] ;  /* 0x0000001402047981 */ /* 0x003f68000c1e1d00 */
[----:B------:R-:W3:Y:S04]  /*ca40*/  LDG.E.128 R8, desc[UR20][R2.64+0x200] ;  /* 0x0002001402087981 */ /* 0x000ee8000c1e1d00 */
[----:B------:R-:W4:Y:S04]  /*ca50*/  LDG.E.128 R12, desc[UR20][R2.64+0x400] ;  /* 0x00040014020c7981 */ /* 0x000f28000c1e1d00 */
[----:B------:R-:W4:Y:S01]  /*ca60*/  LDG.E.128 R16, desc[UR20][R2.64+0x600] ;  /* 0x0006001402107981 */ /* 0x000f22000c1e1d00 */
[----:B--2---:R-:W-:-:S02]  /*ca70*/  ULEA UR7, UR8, UR7, 0x18 ;  /* 0x0000000708077291 */ /* 0x004fc4000f8ec03f */
[----:B------:R-:W-:Y:S02]  /*ca80*/  ULEA UR8, UR15, 0xfffffe00, 0x9 ;  /* 0xfffffe000f087891 */ /* 0x000fe4000f8e483f */
[----:B------:R-:W-:Y:S02]  /*ca90*/  UIMAD UR18, UR19, UR26, URZ ;  /* 0x0000001a131272a4 */ /* 0x000fe4000f8e023f */
[C---:B------:R-:W-:Y:S01]  /*caa0*/  LEA R61, R122.reuse, UR7, 0x4 ;  /* 0x000000077a3d7c11 */ /* 0x040fe2000f8e20ff */
[----:B------:R-:W-:Y:S01]  /*cab0*/  USHF.R.S32.HI UR9, URZ, 0x1f, UR8 ;  /* 0x0000001f3f097899 */ /* 0x000fe20008011408 */
[----:B------:R-:W-:Y:S01]  /*cac0*/  LEA R60, R122, UR7, 0x6 ;  /* 0x000000077a3c7c11 */ /* 0x000fe2000f8e30ff */
[----:B------:R-:W-:Y:S02]  /*cad0*/  UIMAD UR7, UR28, UR16, URZ ;  /* 0x000000101c0772a4 */ /* 0x000fe4000f8e023f */
[----:B------:R-:W-:Y:S02]  /*cae0*/  UIMAD UR18, UR10, UR27, UR18 ;  /* 0x0000001b0a1272a4 */ /* 0x000fe4000f8e0212 */
[----:B------:R-:W-:-:S02]  /*caf0*/  UIMAD UR7, UR11, UR17, UR7 ;  /* 0x000000110b0772a4 */ /* 0x000fc4000f8e0207 */
[----:B------:R-:W-:Y:S02]  /*cb00*/  UIMAD.WIDE.U32 UR16, UR11, UR16, UR8 ;  /* 0x000000100b1072a5 */ /* 0x000fe4000f8e0008 */
[----:B------:R-:W-:Y:S02]  /*cb10*/  UIADD3 UR24, UP1, UR24, -0x800, URZ ;  /* 0xfffff80018187890 */ /* 0x000fe4000ff3e03f */
[----:B------:R-:W-:Y:S02]  /*cb20*/  UIADD3 UR17, UR17, UR7, URZ ;  /* 0x0000000711117290 */ /* 0x000fe4000fffe03f */
[----:B------:R-:W-:Y:S02]  /*cb30*/  UIADD3 UR13, UP2, UR13, -0x1000, URZ ;  /* 0xfffff0000d0d7890 */ /* 0x000fe4000ff5e03f */
[----:B------:R-:W-:Y:S02]  /*cb40*/  UIMAD.WIDE.U32 UR16, UR10, UR26, UR16 ;  /* 0x0000001a0a1072a5 */ /* 0x000fe4000f8e0010 */
[----:B------:R-:W-:Y:S01]  /*cb50*/  UIADD3 UR53, UP3, UR53, -0x800, URZ ;  /* 0xfffff80035357890 */ /* 0x000fe2000ff7e03f */
[----:B------:R-:W-:Y:S01]  /*cb60*/  ULDC.64 UR26, c[0x0][0x3e0] ;  /* 0x0000f800001a7ab9 */ /* 0x000fe20000000a00 */
[----:B------:R-:W-:-:S02]  /*cb70*/  UIADD3 UR17, UR17, UR18, URZ ;  /* 0x0000001211117290 */ /* 0x000fc4000fffe03f */
[----:B------:R-:W-:Y:S02]  /*cb80*/  ULEA UR7, UP0, UR16, UR26, 0x2 ;  /* 0x0000001a10077291 */ /* 0x000fe4000f80103f */
[----:B------:R-:W-:Y:S02]  /*cb90*/  UIADD3 UR50, UP4, UR50, -0x800, URZ ;  /* 0xfffff80032327890 */ /* 0x000fe4000ff9e03f */
[----:B------:R-:W-:Y:S02]  /*cba0*/  ULEA.HI.X UR16, UR16, UR27, UR17, 0x2, UP0 ;  /* 0x0000001b10107291 */ /* 0x000fe400080f1411 */
[----:B------:R-:W-:Y:S02]  /*cbb0*/  UIADD3 UR6, UR6, 0x1, URZ ;  /* 0x0000000106067890 */ /* 0x000fe4000fffe03f */
[----:B------:R-:W-:Y:S02]  /*cbc0*/  UIADD3.X UR25, UR25, -0x1, URZ, UP1, !UPT ;  /* 0xffffffff19197890 */ /* 0x000fe40008ffe43f */
[----:B------:R-:W-:-:S02]  /*cbd0*/  UIADD3.X UR14, UR14, -0x1, URZ, UP2, !UPT ;  /* 0xffffffff0e0e7890 */ /* 0x000fc400097fe43f */
[----:B------:R-:W-:Y:S02]  /*cbe0*/  UIADD3.X UR51, UR51, -0x1, URZ, UP3, !UPT ;  /* 0xffffffff33337890 */ /* 0x000fe40009ffe43f */
[----:B------:R-:W-:Y:S01]  /*cbf0*/  UIADD3.X UR49, UR49, -0x1, URZ, UP4, !UPT ;  /* 0xffffffff31317890 */ /* 0x000fe2000a7fe43f */
[----:B-----5:R-:W-:Y:S04]  /*cc00*/  STS.128 [R61], R4 ;  /* 0x000000043d007388 */ /* 0x020fe80000000c00 */
[----:B---3--:R-:W-:Y:S04]  /*cc10*/  STS.128 [R61+0x200], R8 ;  /* 0x000200083d007388 */ /* 0x008fe80000000c00 */
[----:B----4-:R-:W-:Y:S04]  /*cc20*/  STS.128 [R61+0x400], R12 ;  /* 0x0004000c3d007388 */ /* 0x010fe80000000c00 */
        /* <DEDUP_REMOVED lines=184> */
.L_x_14517:
        /* <DEDUP_REMOVED lines=28> */
.L_x_14633:
[----:B------:R-:W-:Y:S05]  /*d970*/  BSYNC B0 ;  /* 0x0000000000007941 */ /* 0x000fea0003800000 */
.L_x_14632:
        /* <DEDUP_REMOVED lines=29> */
[----:B------:R-:W-:Y:S01]  /*db50*/  MOV R11, RZ ;  /* 0x000000ff000b7202 */ /* 0x000fe20000000f00 */
[----:B------:R-:W-:Y:S06]  /*db60*/  BRA `(.L_x_14636) ;  /* 0x0000000000047947 */ /* 0x000fec0003800000 */
.L_x_14635:
[----:B--2---:R-:W2:Y:S02]  /*db70*/  S2R R11, SR_TID.X ;  /* 0x00000000000b7919 */ /* 0x004ea40000002100 */
.L_x_14636:
[----:B------:R-:W-:Y:S05]  /*db80*/  BSYNC B0 ;  /* 0x0000000000007941 */ /* 0x000fea0003800000 */
.L_x_14634:
        /* <DEDUP_REMOVED lines=23> */
.L_x_14638:
        /* <DEDUP_REMOVED lines=32> */
.L_x_14637:
[----:B------:R-:W-:Y:S05]  /*df00*/  EXIT ;  /* 0x000000000000794d */ /* 0x000fea0003800000 */
.L_x_14639:
        /* <DEDUP_REMOVED lines=15> */
.L_x_18988:


//--------------------- .text._Z25selective_scan_bwd_kernelI32Selective_Scan_bwd_kernel_traitsILi32ELi16ELb1ELb1ELb0ELb0ELb0EfN3c107complexIfEEEEv12SSMParamsBwd --------------------------
	.section	.text._Z25selective_scan_bwd_kernelI32Selective_Scan_bwd_kernel_traitsILi32ELi16ELb1ELb1ELb0ELb0ELb0EfN3c107complexIfEEEEv12SSMParamsBwd,"ax",@progbits
	.align	128
        .global         _Z25selective_scan_bwd_kernelI32Selective_Scan_bwd_kernel_traitsILi32ELi16ELb1ELb1ELb0ELb0ELb0EfN3c107complexIfEEEEv12SSMParamsBwd
        .type           _Z25selective_scan_bwd_kernelI32Selective_Scan_bwd_kernel_traitsILi32ELi16ELb1ELb1ELb0ELb0ELb0EfN3c107complexIfEEEEv12SSMParamsBwd,@function
        .size           _Z25selective_scan_bwd_kernelI32Selective_Scan_bwd_kernel_traitsILi32ELi16ELb1ELb1ELb0ELb0ELb0EfN3c107complexIfEEEEv12SSMParamsBwd,(.L_x_18989 - _Z25selective_scan_bwd_kernelI32Selective_Scan_bwd_kernel_traitsILi32ELi16ELb1ELb1ELb0ELb0ELb0EfN3c107complexIfEEEEv12SSMParamsBwd)
        .other          _Z25selective_scan_bwd_kernelI32Selective_Scan_bwd_kernel_traitsILi32ELi16ELb1ELb1ELb0ELb0ELb0EfN3c107complexIfEEEEv12SSMParamsBwd,@"STO_CUDA_ENTRY STV_DEFAULT"
_Z25selective_scan_bwd_kernelI32Selective_Scan_bwd_kernel_traitsILi32ELi16ELb1ELb1ELb0ELb0ELb0EfN3c107complexIfEEEEv12SSMParamsBwd:
.text._Z25selective_scan_bwd_kernelI32Selective_Scan_bwd_kernel_traitsILi32ELi16ELb1ELb1ELb0ELb0ELb0EfN3c107complexIfEEEEv12SSMParamsBwd:
        /* <DEDUP_REMOVED lines=76> */
[----:B------:R-:W-:Y:S02]  /*04c0*/  UISETP.NE.AND UP1, UPT, UR26, URZ, UPT ;  /* 0x0000003f1a00728c */ /* 0x000fe4000bf25270 */
        /* <DEDUP_REMOVED lines=19> */
[----:B------:R-:W-:Y:S01]  /*0600*/  UIMAD UR24, UR10, UR17, UR24 ;  /* 0x000000110a1872a4 */ /* 0x000fe2000f8e0218 */
[----:B------:R-:W-:Y:S01]  /*0610*/  ULDC UR18, c[0x0][0x224] ;  /* 0x0000890000127ab9 */ /* 0x000fe20000000800 */
[----:B------:R-:W-:-:S02]  /*0620*/  UIMAD.WIDE.U32 UR16, UR10, UR16, UR14 ;  /* 0x000000100a1072a5 */ /* 0x000fc4000f8e000e */
[----:B------:R-:W-:Y:S02]  /*0630*/  UIMAD UR27, UR10, UR19, UR27 ;  /* 0x000000130a1b72a4 */ /* 0x000fe4000f8e021b */
[----:B------:R-:W-:-:S03]  /*0640*/  ULEA UR19, UR18, 0xfffffe00, 0x9 ;  /* 0xfffffe0012137891 */ /* 0x000fc6000f8e483f */
[----:B------:R-:W-:Y:S02]  /*0650*/  @!UP4 UIADD3 UR12, UR12, -UR29, URZ ;  /* 0x8000001d0c0cc290 */ /* 0x000fe4000fffe03f */
[----:B------:R-:W-:Y:S02]  /*0660*/  ULOP3.LUT UR14, UR10, UR26, URZ, 0x3c, !UPT ;  /* 0x0000001a0a0e7292 */ /* 0x000fe4000f8e3c3f */
[----:B------:R-:W-:Y:S02]  /*0670*/  UISETP.GE.U32.AND UP3, UPT, UR12, UR29, UPT ;  /* 0x0000001d0c00728c */ /* 0x000fe4000bf66070 */
[----:B------:R-:W-:Y:S02]  /*0680*/  @!UP4 UIADD3 UR25, UR25, 0x1, URZ ;  /* 0x000000011919c890 */ /* 0x000fe4000fffe03f */
[----:B------:R-:W-:Y:S02]  /*0690*/  USHF.R.S32.HI UR20, URZ, 0x1f, UR19 ;  /* 0x0000001f3f147899 */ /* 0x000fe40008011413 */
[----:B------:R-:W-:-:S02]  /*06a0*/  UISETP.GE.AND UP2, UPT, UR14, URZ, UPT ;  /* 0x0000003f0e00728c */ /* 0x000fc4000bf46270 */
[----:B------:R-:W-:Y:S01]  /*06b0*/  UIADD3 UR15, UP5, UR19, UR4, URZ ;  /* 0x00000004130f7290 */ /* 0x000fe2000ffbe03f */
[----:B------:R-:W-:Y:S02]  /*06c0*/  ULDC.64 UR30, c[0x0][0x2f0] ;  /* 0x0000bc00001e7ab9 */ /* 0x000fe40000000a00 */
        /* <DEDUP_REMOVED lines=49> */
.L_x_14722:
[----:B------:R-:W-:Y:S01]  /*09e0*/  BAR.SYNC.DEFER_BLOCKING 0x0 ;  /* 0x0000000000007b1d */ /* 0x000fe20000010000 */
[----:B0-----:R-:W-:Y:S02]  /*09f0*/  SHF.L.U32 R132, R135, 0x2, RZ ;  /* 0x0000000287847819 */ /* 0x001fe400000006ff */
[----:B--2---:R-:W-:Y:S02]  /*0a00*/  MOV R2, UR14 ;  /* 0x0000000e00027c02 */ /* 0x004fe40008000f00 */
        /* <DEDUP_REMOVED lines=101> */
.L_x_14641:
        /* <DEDUP_REMOVED lines=40> */
.L_x_14721:
        /* <DEDUP_REMOVED lines=25> */
[----:B------:R-:W-:-:S05]  /*1470*/  IMAD.WIDE R100, R5, 0x10, R100 ;  /* 0x0000001005647825 */ /* 0x000fca00078e0264 */
[----:B------:R-:W3:Y:S04]  /*1480*/  LDG.E.128 R92, desc[UR22][R100.64] ;  /* 0x00000016645c7981 */ /* 0x000ee8000c1e1d00 */
[----:B----4-:R-:W4:Y:S04]  /*1490*/  LDG.E.128 R96, desc[UR22][R100.64+0x200] ;  /* 0x0002001664607981 */ /* 0x010f28000c1e1d00 */
[----:B01----:R-:W4:Y:S04]  /*14a0*/  LDG.E.128 R88, desc[UR22][R100.64+0x400] ;  /* 0x0004001664587981 */ /* 0x003f28000c1e1d00 */
[----:B------:R-:W4:Y:S04]  /*14b0*/  LDG.E.128 R20, desc[UR22][R100.64+0x600] ;  /* 0x0006001664147981 */ /* 0x000f28000c1e1d00 */
[----:B------:R-:W4:Y:S04]  /*14c0*/  LDG.E.128 R16, desc[UR22][R100.64+0x800] ;  /* 0x0008001664107981 */ /* 0x000f28000c1e1d00 */
[----:B------:R-:W4:Y:S04]  /*14d0*/  LDG.E.128 R12, desc[UR22][R100.64+0xa00] ;  /* 0x000a0016640c7981 */ /* 0x000f28000c1e1d00 */
[----:B------:R-:W4:Y:S04]  /*14e0*/  LDG.E.128 R8, desc[UR22][R100.64+0xc00] ;  /* 0x000c001664087981 */ /* 0x000f28000c1e1d00 */
[----:B------:R0:W4:Y:S01]  /*14f0*/  LDG.E.128 R4, desc[UR22][R100.64+0xe00] ;  /* 0x000e001664047981 */ /* 0x000122000c1e1d00 */
[----:B------:R-:W1:Y:S01]  /*1500*/  S2UR UR44, SR_CgaCtaId ;  /* 0x00000000002c79c3 */ /* 0x000e620000008800 */
[----:B------:R-:W-:Y:S01]  /*1510*/  FADD.FTZ R107, R70, UR5 ;  /* 0x00000005466b7e21 */ /* 0x000fe20008010000 */
[----:B------:R-:W-:Y:S01]  /*1520*/  FADD.FTZ R202, R69, UR5 ;  /* 0x0000000545ca7e21 */ /* 0x000fe20008010000 */
[----:B------:R-:W-:Y:S01]  /*1530*/  FADD.FTZ R194, R71, UR5 ;  /* 0x0000000547c27e21 */ /* 0x000fe20008010000 */
[----:B------:R-:W-:Y:S01]  /*1540*/  FADD.FTZ R195, R64, UR5 ;  /* 0x0000000540c37e21 */ /* 0x000fe20008010000 */
[----:B------:R-:W-:Y:S01]  /*1550*/  FADD.FTZ R200, R65, UR5 ;  /* 0x0000000541c87e21 */ /* 0x000fe20008010000 */
[----:B------:R-:W-:Y:S01]  /*1560*/  UMOV UR18, 0x400 ;  /* 0x0000040000127882 */ /* 0x000fe20000000000 */
[----:B------:R-:W-:Y:S01]  /*1570*/  FADD.FTZ R205, R66, UR5 ;  /* 0x0000000542cd7e21 */ /* 0x000fe20008010000 */
[----:B------:R-:W-:Y:S01]  /*1580*/  IADD3 R104, R133, 0x40, RZ ;  /* 0x0000004085687810 */ /* 0x000fe20007ffe0ff */
[----:B------:R-:W-:Y:S01]  /*1590*/  UIMAD UR51, UR51, UR42, URZ ;  /* 0x0000002a333372a4 */ /* 0x000fe2000f8e023f */
[----:B------:R-:W-:Y:S01]  /*15a0*/  FADD.FTZ R208, R67, UR5 ;  /* 0x0000000543d07e21 */ /* 0x000fe20008010000 */
[----:B------:R-:W-:Y:S01]  /*15b0*/  FADD.FTZ R115, R60, UR5 ;  /* 0x000000053c737e21 */ /* 0x000fe20008010000 */
[----:B------:R-:W-:Y:S01]  /*15c0*/  LEA.HI.SX32 R104, R104, R133, 0x1b ;  /* 0x0000008568687211 */ /* 0x000fe200078fdaff */
[----:B------:R-:W-:Y:S01]  /*15d0*/  UIMAD UR51, UR7, UR43, UR51 ;  /* 0x0000002b073372a4 */ /* 0x000fe2000f8e0233 */
[C---:B------:R-:W-:Y:S01]  /*15e0*/  IADD3 R108, R133.reuse, 0x60, RZ ;  /* 0x00000060856c7810 */ /* 0x040fe20007ffe0ff */
[----:B------:R-:W-:Y:S01]  /*15f0*/  FADD.FTZ R111, R56, UR5 ;  /* 0x00000005386f7e21 */ /* 0x000fe20008010000 */
[C---:B------:R-:W-:Y:S01]  /*1600*/  IADD3 R110, R133.reuse, 0x80, RZ ;  /* 0x00000080856e7810 */ /* 0x040fe20007ffe0ff */
[----:B------:R-:W-:Y:S01]  /*1610*/  FADD.FTZ R113, R62, UR5 ;  /* 0x000000053e717e21 */ /* 0x000fe20008010000 */
[----:B------:R-:W-:Y:S01]  /*1620*/  IADD3 R112, R133, 0xa0, RZ ;  /* 0x000000a085707810 */ /* 0x000fe20007ffe0ff */
[----:B------:R-:W-:Y:S01]  /*1630*/  FADD.FTZ R114, R61, UR5 ;  /* 0x000000053d727e21 */ /* 0x000fe20008010000 */
[----:B------:R-:W-:-:S02]  /*1640*/  IADD3 R134, R133, 0xc0, RZ ;  /* 0x000000c085867810 */ /* 0x000fc40007ffe0ff */
[-C--:B------:R-:W-:Y:S01]  /*1650*/  LEA.HI.SX32 R108, R108, R133.reuse, 0x1b ;  /* 0x000000856c6c7211 */ /* 0x080fe200078fdaff */
[----:B-1----:R-:W-:Y:S01]  /*1660*/  ULEA UR18, UR44, UR18, 0x18 ;  /* 0x000000122c127291 */ /* 0x002fe2000f8ec03f */
[-C--:B------:R-:W-:Y:S02]  /*1670*/  LEA.HI.SX32 R110, R110, R133.reuse, 0x1b ;  /* 0x000000856e6e7211 */ /* 0x080fe400078fdaff */
[----:B------:R-:W-:Y:S01]  /*1680*/  ULDC.64 UR44, c[0x0][0x268] ;  /* 0x00009a00002c7ab9 */ /* 0x000fe20000000a00 */
[-C--:B------:R-:W-:Y:S01]  /*1690*/  LEA.HI.SX32 R112, R112, R133.reuse, 0x1b ;  /* 0x0000008570707211 */ /* 0x080fe200078fdaff */
[----:B------:R-:W-:Y:S01]  /*16a0*/  UIMAD UR57, UR46, UR44, URZ ;  /* 0x0000002c2e3972a4 */ /* 0x000fe2000f8e023f */
[----:B------:R-:W-:Y:S01]  /*16b0*/  LEA R104, R104, UR18, 0x4 ;  /* 0x0000001268687c11 */ /* 0x000fe2000f8e20ff */
[----:B------:R-:W-:Y:S01]  /*16c0*/  UIMAD.WIDE.U32 UR46, UR10, UR44, URZ ;  /* 0x0000002c0a2e72a5 */ /* 0x000fe2000f8e003f */
[----:B------:R-:W-:Y:S01]  /*16d0*/  LEA.HI.SX32 R134, R134, R133, 0x1b ;  /* 0x0000008586867211 */ /* 0x000fe200078fdaff */
[----:B------:R-:W-:Y:S01]  /*16e0*/  UIMAD UR45, UR10, UR45, UR57 ;  /* 0x0000002d0a2d72a4 */ /* 0x000fe2000f8e0239 */
[----:B------:R-:W-:Y:S01]  /*16f0*/  LEA R108, R108, UR18, 0x4 ;  /* 0x000000126c6c7c11 */ /* 0x000fe2000f8e20ff */
[----:B------:R-:W-:Y:S01]  /*1700*/  UIADD3 UR44, UR13, -0x1, URZ ;  /* 0xffffffff0d2c7890 */ /* 0x000fe2000fffe03f */
[----:B------:R-:W-:Y:S01]  /*1710*/  LEA R110, R110, UR18, 0x4 ;  /* 0x000000126e6e7c11 */ /* 0x000fe2000f8e20ff */
[----:B------:R-:W-:Y:S01]  /*1720*/  UIADD3 UR47, UR47, UR45, URZ ;  /* 0x0000002d2f2f7290 */ /* 0x000fe2000fffe03f */
[----:B------:R-:W-:Y:S01]  /*1730*/  LEA R112, R112, UR18, 0x4 ;  /* 0x0000001270707c11 */ /* 0x000fe2000f8e20ff */
[----:B------:R-:W-:Y:S01]  /*1740*/  ULEA.HI UR45, UR44, UR44, URZ, 0x1 ;  /* 0x0000002c2c2d7291 */ /* 0x000fe2000f8f083f */
[----:B------:R-:W-:Y:S01]  /*1750*/  LEA R134, R134, UR18, 0x4 ;  /* 0x0000001286867c11 */ /* 0x000fe2000f8e20ff */
[----:B------:R-:W-:Y:S01]  /*1760*/  UIMAD.WIDE.U32 UR46, UR7, UR42, UR46 ;  /* 0x0000002a072e72a5 */ /* 0x000fe2000f8e002e */
[C---:B------:R-:W-:Y:S01]  /*1770*/  LOP3.LUT R106, R135.reuse, 0x1f, RZ, 0xc0, !PT ;  /* 0x0000001f876a7812 */ /* 0x040fe200078ec0ff */
[----:B------:R-:W-:Y:S01]  /*1780*/  ULOP3.LUT UR45, UR45, 0xfffffe, URZ, 0xc0, !UPT ;  /* 0x00fffffe2d2d7892 */ /* 0x000fe2000f8ec03f */
[----:B------:R-:W-:Y:S01]  /*1790*/  ISETP.NE.AND P1, PT, R135, RZ, PT ;  /* 0x000000ff8700720c */ /* 0x000fe20003f25270 */
[----:B------:R-:W-:Y:S01]  /*17a0*/  UIADD3 UR51, UR47, UR51, URZ ;  /* 0x000000332f337290 */ /* 0x000fe2000fffe03f */
[----:B------:R-:W-:Y:S01]  /*17b0*/  ISETP.NE.AND P0, PT, R106, RZ, PT ;  /* 0x000000ff6a00720c */ /* 0x000fe20003f05270 */
[----:B------:R-:W-:-:S02]  /*17c0*/  ULEA UR47, UP0, UR46, UR40, 0x3 ;  /* 0x000000282e2f7291 */ /* 0x000fc4000f80183f */
[----:B------:R-:W-:Y:S02]  /*17d0*/  UIADD3 UR45, UR44, -UR45, URZ ;  /* 0x8000002d2c2d7290 */ /* 0x000fe4000fffe03f */
[----:B------:R-:W-:Y:S02]  /*17e0*/  ULEA.HI.X UR51, UR46, UR41, UR51, 0x3, UP0 ;  /* 0x000000292e337291 */ /* 0x000fe400080f1c33 */
[----:B------:R-:W-:Y:S01]  /*17f0*/  ULEA UR45, UR45, UR7, 0x8 ;  /* 0x000000072d2d7291 */ /* 0x000fe2000f8e403f */
[----:B------:R-:W-:Y:S01]  /*1800*/  HFMA2.MMA R140, -RZ, RZ, 0, 9.5367431640625e-07 ;  /* 0x00000010ff8c7435 */ /* 0x000fe200000001ff */
[----:B--2---:R-:W-:Y:S01]  /*1810*/  R2UR UR55, R3 ;  /* 0x00000000033772ca */ /* 0x004fe200000e0000 */
[----:B------:R-:W-:Y:S01]  /*1820*/  FADD.FTZ R3, R68, UR5 ;  /* 0x0000000544037e21 */ /* 0x000fe20008010000 */
[----:B------:R-:W-:-:S11]  /*1830*/  R2UR UR56, R2 ;  /* 0x00000000023872ca */ /* 0x000fd600000e0000 */
[----:B------:R-:W-:Y:S01]  /*1840*/  FMUL.FTZ R102, R3, UR55 ;  /* 0x0000003703667c20 */ /* 0x000fe20008410000 */
[----:B0-----:R-:W-:-:S03]  /*1850*/  FMUL.FTZ R100, R107, UR55 ;  /* 0x000000376b647c20 */ /* 0x001fc60008410000 */
        /* <DEDUP_REMOVED lines=18> */
[----:B------:R1:W-:Y:S01]  /*1980*/  MUFU.COS R183, R103 ;  /* 0x0000006700b77308 */ /* 0x0003e20000000000 */
[----:B0-----:R-:W-:-:S04]  /*1990*/  IADD3 R102, R133, 0x20, RZ ;  /* 0x0000002085667810 */ /* 0x001fc80007ffe0ff */
[----:B------:R-:W-:-:S03]  /*19a0*/  LEA.HI.SX32 R102, R102, R133, 0x1b ;  /* 0x0000008566667211 */ /* 0x000fc600078fdaff */
[----:B------:R-:W-:Y:S01]  /*19b0*/  MUFU.SIN R184, R101 ;  /* 0x0000006500b87308 */ /* 0x000fe20000000400 */
[----:B-1----:R-:W-:Y:S01]  /*19c0*/  FMUL.RZ R103, R100, 0.15915493667125701904 ;  /* 0x3e22f98364677820 */ /* 0x002fe2000040c000 */
[----:B------:R-:W-:Y:S02]  /*19d0*/  LEA.HI.SX32 R100, R133, R133, 0x1b ;  /* 0x0000008585647211 */ /* 0x000fe400078fdaff */
[----:B------:R-:W-:Y:S02]  /*19e0*/  LEA R102, R102, UR18, 0x4 ;  /* 0x0000001266667c11 */ /* 0x000fe4000f8e20ff */
[----:B------:R-:W-:Y:S02]  /*19f0*/  LEA R100, R100, UR18, 0x4 ;  /* 0x0000001264647c11 */ /* 0x000fe4000f8e20ff */
[----:B------:R0:W-:Y:S03]  /*1a00*/  MUFU.COS R185, R101 ;  /* 0x0000006500b97308 */ /* 0x0001e60000000000 */
[----:B---3--:R-:W-:Y:S04]  /*1a10*/  STS.128 [R100], R92 ;  /* 0x0000005c64007388 */ /* 0x008fe80000000c00 */
[----:B----4-:R1:W-:Y:S01]  /*1a20*/  STS.128 [R102+0x200], R96 ;  /* 0x0002006066007388 */ /* 0x0103e20000000c00 */
[----:B------:R-:W-:Y:S01]  /*1a30*/  MUFU.SIN R176, R103 ;  /* 0x0000006700b07308 */ /* 0x000fe20000000400 */
[----:B0-----:R-:W-:-:S02]  /*1a40*/  FMUL.FTZ R101, R208, UR55 ;  /* 0x00000037d0657c20 */ /* 0x001fc40008410000 */
[----:B------:R0:W-:Y:S02]  /*1a50*/  STS.128 [R104+0x400], R88 ;  /* 0x0004005868007388 */ /* 0x0001e40000000c00 */
[----:B------:R-:W-:Y:S01]  /*1a60*/  FMUL.RZ R109, R101, 0.15915493667125701904 ;  /* 0x3e22f983656d7820 */ /* 0x000fe2000040c000 */
[----:B------:R-:W-:Y:S01]  /*1a70*/  FMUL.FTZ R101, R115, UR55 ;  /* 0x0000003773657c20 */ /* 0x000fe20008410000 */
[----:B------:R-:W-:Y:S01]  /*1a80*/  STS.128 [R108+0x600], R20 ;  /* 0x000600146c007388 */ /* 0x000fe20000000c00 */
[----:B------:R2:W-:Y:S03]  /*1a90*/  MUFU.COS R177, R103 ;  /* 0x0000006700b17308 */ /* 0x0005e60000000000 */
[----:B------:R3:W-:Y:S01]  /*1aa0*/  STS.128 [R110+0x800], R16 ;  /* 0x000800106e007388 */ /* 0x0007e20000000c00 */
[----:B-1----:R-:W-:-:S03]  /*1ab0*/  MOV R102, UR47 ;  /* 0x0000002f00667c02 */ /* 0x002fc60008000f00 */
[----:B------:R1:W-:Y:S01]  /*1ac0*/  STS.128 [R112+0xa00], R12 ;  /* 0x000a000c70007388 */ /* 0x0003e20000000c00 */
[----:B--2---:R-:W-:Y:S01]  /*1ad0*/  FMUL.RZ R103, R101, 0.15915493667125701904 ;  /* 0x3e22f98365677820 */ /* 0x004fe2000040c000 */
[----:B------:R-:W-:Y:S01]  /*1ae0*/  MUFU.SIN R178, R105 ;  /* 0x0000006900b27308 */ /* 0x000fe20000000400 */
[----:B0-----:R-:W-:Y:S01]  /*1af0*/  IADD3 R88, R133, 0xe0, RZ ;  /* 0x000000e085587810 */ /* 0x001fe20007ffe0ff */
[----:B------:R0:W-:Y:S01]  /*1b00*/  STS.128 [R134+0xc00], R8 ;  /* 0x000c000886007388 */ /* 0x0001e20000000c00 */
[----:B------:R-:W-:Y:S01]  /*1b10*/  FMUL.FTZ R89, R113, UR55 ;  /* 0x0000003771597c20 */ /* 0x000fe20008410000 */
[----:B------:R-:W-:Y:S01]  /*1b20*/  FMUL.FTZ R101, R114, UR55 ;  /* 0x0000003772657c20 */ /* 0x000fe20008410000 */
[----:B------:R-:W-:Y:S02]  /*1b30*/  LEA.HI.SX32 R88, R88, R133, 0x1b ;  /* 0x0000008558587211 */ /* 0x000fe400078fdaff */
[----:B------:R-:W-:Y:S01]  /*1b40*/  FMUL.RZ R89, R89, 0.15915493667125701904 ;  /* 0x3e22f98359597820 */ /* 0x000fe2000040c000 */
[----:B------:R-:W-:Y:S01]  /*1b50*/  MUFU.SIN R172, R103 ;  /* 0x0000006700ac7308 */ /* 0x000fe20000000400 */
[----:B------:R-:W-:Y:S01]  /*1b60*/  LEA R88, R88, UR18, 0x4 ;  /* 0x0000001258587c11 */ /* 0x000fe2000f8e20ff */
[----:B---3--:R-:W-:Y:S01]  /*1b70*/  FADD.FTZ R110, R57, UR5 ;  /* 0x00000005396e7e21 */ /* 0x008fe20008010000 */
[----:B------:R-:W-:-:S03]  /*1b80*/  FMUL.RZ R101, R101, 0.15915493667125701904 ;  /* 0x3e22f98365657820 */ /* 0x000fc6000040c000 */
[----:B------:R2:W-:Y:S01]  /*1b90*/  STS.128 [R88+0xe00], R4 ;  /* 0x000e000458007388 */ /* 0x0005e20000000c00 */
[----:B-1----:R-:W-:Y:S01]  /*1ba0*/  FADD.FTZ R112, R63, UR5 ;  /* 0x000000053f707e21 */ /* 0x002fe20008010000 */
[----:B------:R1:W-:Y:S03]  /*1bb0*/  MUFU.COS R173, R103 ;  /* 0x0000006700ad7308 */ /* 0x0003e60000000000 */
[----:B------:R-:W-:-:S04]  /*1bc0*/  FMUL.FTZ R2, R112, UR55 ;  /* 0x0000003770027c20 */ /* 0x000fc80008410000 */
[----:B0-----:R-:W-:Y:S01]  /*1bd0*/  FMUL.RZ R8, R2, 0.15915493667125701904 ;  /* 0x3e22f98302087820 */ /* 0x001fe2000040c000 */
[----:B------:R0:W-:Y:S01]  /*1be0*/  MUFU.COS R179, R105 ;  /* 0x0000006900b37308 */ /* 0x0001e20000000000 */
[----:B-1----:R-:W-:Y:S01]  /*1bf0*/  MOV R103, UR51 ;  /* 0x0000003300677c02 */ /* 0x002fe20008000f00 */
[----:B------:R-:W-:-:S05]  /*1c00*/  NOP ;  /* 0x0000000000007918 */ /* 0x000fca0000000000 */
[----:B------:R-:W3:Y:S01]  /*1c10*/  LDG.E.64 R102, desc[UR22][R102.64] ;  /* 0x0000001666667981 */ /* 0x000ee2000c1e1b00 */
[----:B0-----:R-:W-:Y:S01]  /*1c20*/  MOV R105, UR13 ;  /* 0x0000000d00697c02 */ /* 0x001fe20008000f00 */
[----:B--2---:R-:W-:Y:S01]  /*1c30*/  FMUL.FTZ R6, R111, UR55 ;  /* 0x000000376f067c20 */ /* 0x004fe20008410000 */
[----:B------:R-:W-:Y:S01]  /*1c40*/  MOV R2, UR56 ;  /* 0x0000003800027c02 */ /* 0x000fe20008000f00 */
[----:B------:R-:W-:Y:S01]  /*1c50*/  MUFU.SIN R166, R8 ;  /* 0x0000000800a67308 */ /* 0x000fe20000000400 */
[----:B------:R-:W-:Y:S02]  /*1c60*/  ISETP.LT.OR P2, PT, R105, 0x2, P0 ;  /* 0x000000026900780c */ /* 0x000fe40000741670 */
[----:B------:R-:W-:Y:S01]  /*1c70*/  MOV R7, UR13 ;  /* 0x0000000d00077c02 */ /* 0x000fe20008000f00 */
[----:B------:R-:W-:Y:S01]  /*1c80*/  FMUL.FTZ R2, R2, 1.4426950216293334961 ;  /* 0x3fb8aa3b02027820 */ /* 0x000fe20000410000 */
[----:B------:R-:W-:-:S03]  /*1c90*/  IADD3 R5, R135, 0x200, RZ ;  /* 0x0000020087057810 */ /* 0x000fc60007ffe0ff */
[----:B------:R-:W-:Y:S01]  /*1ca0*/  FMUL.FTZ R4, R3, R2 ;  /* 0x0000000203047220 */ /* 0x000fe20000410000 */
[----:B------:R0:W-:Y:S05]  /*1cb0*/  MUFU.COS R167, R8 ;  /* 0x0000000800a77308 */ /* 0x0001ea0000000000 */
[----:B------:R-:W1:Y:S03]  /*1cc0*/  @!P2 LDC R10, c[0x0][0x21c] ;  /* 0x00008700ff0aab82 */ /* 0x000e660000000800 */
[----:B------:R2:W4:Y:S01]  /*1cd0*/  MUFU.EX2 R105, R4 ;  /* 0x0000000400697308 */ /* 0x0005220000000800 */
[----:B0-----:R-:W-:Y:S01]  /*1ce0*/  FMUL.RZ R8, R6, 0.15915493667125701904 ;  /* 0x3e22f98306087820 */ /* 0x001fe2000040c000 */
[----:B------:R-:W-:-:S06]  /*1cf0*/  MOV R6, UR45 ;  /* 0x0000002d00067c02 */ /* 0x000fcc0008000f00 */
[----:B------:R-:W-:Y:S01]  /*1d00*/  MUFU.SIN R174, R109 ;  /* 0x0000006d00ae7308 */ /* 0x000fe20000000400 */
[----:B--2---:R-:W-:-:S04]  /*1d10*/  SHF.L.U32 R4, R133, 0x3, RZ ;  /* 0x0000000385047819 */ /* 0x004fc800000006ff */
[----:B------:R-:W-:Y:S02]  /*1d20*/  LEA.HI.SX32 R4, R4, R4, 0x1b ;  /* 0x0000000404047211 */ /* 0x000fe400078fdaff */
[----:B------:R-:W-:Y:S01]  /*1d30*/  @!P2 IADD3 R7, R7, -0x2, RZ ;  /* 0xfffffffe0707a810 */ /* 0x000fe20007ffe0ff */
[----:B------:R0:W-:Y:S01]  /*1d40*/  MUFU.COS R175, R109 ;  /* 0x0000006d00af7308 */ /* 0x0001e20000000000 */
[----:B------:R-:W-:Y:S02]  /*1d50*/  LEA R134, R4, UR18, 0x4 ;  /* 0x0000001204867c11 */ /* 0x000fe4000f8e20ff */
[----:B------:R-:W-:-:S03]  /*1d60*/  SEL R5, R6, R5, !P1 ;  /* 0x0000000506057207 */ /* 0x000fc60004800000 */
[----:B------:R-:W2:Y:S01]  /*1d70*/  LDS.128 R20, [R134] ;  /* 0x0000000086147984 */ /* 0x000ea20000000c00 */
[----:B------:R-:W-:Y:S01]  /*1d80*/  FMUL.FTZ R6, R110, UR55 ;  /* 0x000000376e067c20 */ /* 0x000fe20008410000 */
[----:B-1----:R-:W-:Y:S02]  /*1d90*/  @!P2 IMAD R7, R7, R10, UR7 ;  /* 0x000000070707ae24 */ /* 0x002fe4000f8e020a */
[C---:B----4-:R-:W-:Y:S01]  /*1da0*/  FMUL.FTZ R104, R105.reuse, R138 ;  /* 0x0000008a69687220 */ /* 0x050fe20000410000 */
[----:B------:R-:W-:Y:S01]  /*1db0*/  FMUL.FTZ R105, R105, R136 ;  /* 0x0000008869697220 */ /* 0x000fe20000410000 */
[----:B------:R-:W-:Y:S01]  /*1dc0*/  LEA R136, R5, UR18, 0x3 ;  /* 0x0000001205887c11 */ /* 0x000fe2000f8e18ff */
[----:B0-----:R-:W-:Y:S01]  /*1dd0*/  FADD.FTZ R109, R58, UR5 ;  /* 0x000000053a6d7e21 */ /* 0x001fe20008010000 */
[----:B------:R-:W-:Y:S01]  /*1de0*/  MUFU.SIN R168, R89 ;  /* 0x0000005900a87308 */ /* 0x000fe20000000400 */
[----:B------:R-:W-:Y:S01]  /*1df0*/  FMUL.RZ R142, R6, 0.15915493667125701904 ;  /* 0x3e22f983068e7820 */ /* 0x000fe2000040c000 */
[----:B------:R-:W-:Y:S01]  /*1e00*/  @!P2 IMAD.WIDE R140, R7, R140, UR20 ;  /* 0x00000014078cae25 */ /* 0x000fe2000f8e028c */
[----:B------:R-:W0:Y:S03]  /*1e10*/  LDS.128 R16, [R134+0x10] ;  /* 0x0000100086107984 */ /* 0x000e260000000c00 */
[----:B------:R-:W-:Y:S01]  /*1e20*/  FMUL.FTZ R108, R109, UR55 ;  /* 0x000000376d6c7c20 */ /* 0x000fe20008410000 */
[----:B------:R-:W1:Y:S01]  /*1e30*/  LDS.128 R12, [R134+0x20] ;  /* 0x00002000860c7984 */ /* 0x000e620000000c00 */
[----:B------:R4:W-:Y:S03]  /*1e40*/  MUFU.COS R169, R89 ;  /* 0x0000005900a97308 */ /* 0x0009e60000000000 */
[----:B------:R-:W-:Y:S04]  /*1e50*/  LDS.128 R4, [R134+0x40] ;  /* 0x0000400086047984 */ /* 0x000fe80000000c00 */
[----:B------:R-:W-:Y:S01]  /*1e60*/  LDS.128 R96, [R134+0x50] ;  /* 0x0000500086607984 */ /* 0x000fe20000000c00 */
[----:B------:R-:W-:Y:S03]  /*1e70*/  MUFU.SIN R164, R8 ;  /* 0x0000000800a47308 */ /* 0x000fe60000000400 */
[----:B------:R-:W-:Y:S04]  /*1e80*/  LDS.128 R92, [R134+0x60] ;  /* 0x00006000865c7984 */ /* 0x000fe80000000c00 */
[----:B----4-:R-:W-:Y:S01]  /*1e90*/  LDS.128 R88, [R134+0x70] ;  /* 0x0000700086587984 */ /* 0x010fe20000000c00 */
[----:B------:R4:W-:Y:S08]  /*1ea0*/  MUFU.COS R165, R8 ;  /* 0x0000000800a57308 */ /* 0x0009f00000000000 */
[----:B------:R-:W-:Y:S01]  /*1eb0*/  MUFU.SIN R170, R101 ;  /* 0x0000006500aa7308 */ /* 0x000fe20000000400 */
[----:B----4-:R4:W1:Y:S04]  /*1ec0*/  LDS.128 R8, [R134+0x30] ;  /* 0x0000300086087984 */ /* 0x0108680000000c00 */
[----:B------:R2:W-:Y:S03]  /*1ed0*/  STS.64 [R136+0x2550], R104 ;  /* 0x0025506888007388 */ /* 0x0005e60000000a00 */
[----:B------:R-:W-:Y:S01]  /*1ee0*/  MUFU.SIN R162, R142 ;  /* 0x0000008e00a27308 */ /* 0x000fe20000000400 */
[----:B----4-:R-:W-:-:S07]  /*1ef0*/  FMUL.FTZ R134, R202, R2 ;  /* 0x00000002ca867220 */ /* 0x010fce0000410000 */
[----:B------:R4:W-:Y:S08]  /*1f00*/  MUFU.COS R163, R142 ;  /* 0x0000008e00a37308 */ /* 0x0009f00000000000 */
[----:B------:R0:W-:Y:S01]  /*1f10*/  MUFU.COS R171, R101 ;  /* 0x0000006500ab7308 */ /* 0x0001e20000000000 */
[----:B----4-:R-:W-:Y:S01]  /*1f20*/  FMUL.RZ R142, R108, 0.15915493667125701904 ;  /* 0x3e22f9836c8e7820 */ /* 0x010fe2000040c000 */
[----:B------:R-:W-:-:S04]  /*1f30*/  FADD.FTZ R108, R59, UR5 ;  /* 0x000000053b6c7e21 */ /* 0x000fc80008010000 */
[----:B------:R-:W-:Y:S01]  /*1f40*/  FMUL.FTZ R138, R108, UR55 ;  /* 0x000000376c8a7c20 */ /* 0x000fe20008410000 */
[----:B--2---:R-:W-:-:S03]  /*1f50*/  FMUL.FTZ R136, R107, R2 ;  /* 0x000000026b887220 */ /* 0x004fc60000410000 */
[----:B------:R-:W-:Y:S01]  /*1f60*/  FMUL.RZ R143, R138, 0.15915493667125701904 ;  /* 0x3e22f9838a8f7820 */ /* 0x000fe2000040c000 */
[----:B------:R-:W-:Y:S01]  /*1f70*/  FMUL.FTZ R138, R194, R2 ;  /* 0x00000002c28a7220 */ /* 0x000fe20000410000 */
[----:B------:R-:W2:Y:S01]  /*1f80*/  MUFU.EX2 R134, R134 ;  /* 0x0000008600867308 */ /* 0x000ea20000000800 */
[----:B0-----:R-:W-:Y:S01]  /*1f90*/  CS2R R100, SRZ ;  /* 0x0000000000647805 */ /* 0x001fe2000001ff00 */
[----:B------:R-:W-:Y:S06]  /*1fa0*/  BAR.SYNC.DEFER_BLOCKING 0x0 ;  /* 0x0000000000007b1d */ /* 0x000fec0000010000 */
[----:B------:R-:W0:Y:S08]  /*1fb0*/  MUFU.EX2 R136, R136 ;  /* 0x0000008800887308 */ /* 0x000e300000000800 */
[----:B------:R-:W4:Y:S01]  /*1fc0*/  MUFU.EX2 R138, R138 ;  /* 0x0000008a008a7308 */ /* 0x000f220000000800 */
[C---:B------:R-:W-:Y:S01]  /*1fd0*/  FMUL.FTZ R199, R3.reuse, R21 ;  /* 0x0000001503c77220 */ /* 0x040fe20000410000 */
[----:B------:R-:W-:Y:S01]  /*1fe0*/  FMUL.FTZ R227, R3, R20 ;  /* 0x0000001403e37220 */ /* 0x000fe20000410000 */
[----:B------:R1:W5:Y:S01]  /*1ff0*/  @!P2 LDG.E.64 R100, desc[UR22][R140.64+0x8] ;  /* 0x000008168c64a981 */ /* 0x000362000c1e1b00 */
[----:B--2---:R-:W-:Y:S01]  /*2000*/  FMUL.FTZ R186, R134, R186 ;  /* 0x000000ba86ba7220 */ /* 0x004fe20000410000 */
[----:B------:R-:W-:Y:S01]  /*2010*/  FMUL.FTZ R199, R84, R199 ;  /* 0x000000c754c77220 */ /* 0x000fe20000410000 */
[-C--:B-1----:R-:W-:Y:S01]  /*2020*/  FMUL.FTZ R140, R195, R2.reuse ;  /* 0x00000002c38c7220 */ /* 0x082fe20000410000 */
[----:B------:R-:W-:Y:S01]  /*2030*/  FMUL.FTZ R141, R200, R2 ;  /* 0x00000002c88d7220 */ /* 0x000fe20000410000 */
[----:B------:R-:W-:-:S04]  /*2040*/  FMUL.FTZ R227, R84, R227 ;  /* 0x000000e354e37220 */ /* 0x000fc80000410000 */
[----:B------:R-:W1:Y:S01]  /*2050*/  MUFU.EX2 R140, R140 ;  /* 0x0000008c008c7308 */ /* 0x000e620000000800 */
[C---:B0-----:R-:W-:Y:S01]  /*2060*/  FMUL.FTZ R185, R136.reuse, R185 ;  /* 0x000000b988b97220 */ /* 0x041fe20000410000 */
[----:B------:R-:W-:Y:S01]  /*2070*/  FMUL.FTZ R184, R136, R184 ;  /* 0x000000b888b87220 */ /* 0x000fe20000410000 */
[----:B------:R-:W-:Y:S01]  /*2080*/  FMUL.FTZ R187, R134, R187 ;  /* 0x000000bb86bb7220 */ /* 0x000fe20000410000 */
[C---:B----4-:R-:W-:Y:S01]  /*2090*/  FMUL.FTZ R183, R138.reuse, R183 ;  /* 0x000000b78ab77220 */ /* 0x050fe20000410000 */
[----:B------:R-:W-:Y:S01]  /*20a0*/  FMUL.FTZ R182, R138, R182 ;  /* 0x000000b68ab67220 */ /* 0x000fe20000410000 */
[C---:B------:R-:W-:Y:S02]  /*20b0*/  FMUL.FTZ R136, R186.reuse, R199 ;  /* 0x000000c7ba887220 */ /* 0x040fe40000410000 */
[----:B------:R-:W-:Y:S01]  /*20c0*/  MUFU.SIN R191, R142 ;  /* 0x0000008e00bf7308 */ /* 0x000fe20000000400 */
[----:B------:R-:W-:Y:S01]  /*20d0*/  FMUL.FTZ R138, R186, R227 ;  /* 0x000000e3ba8a7220 */ /* 0x000fe20000410000 */
[----:B------:R-:W-:-:S06]  /*20e0*/  FMUL.FTZ R230, R202, R22 ;  /* 0x00000016cae67220 */ /* 0x000fcc0000410000 */
[----:B------:R0:W-:Y:S01]  /*20f0*/  MUFU.COS R192, R142 ;  /* 0x0000008e00c07308 */ /* 0x0001e20000000000 */
[----:B------:R-:W-:Y:S01]  /*2100*/  FMUL.FTZ R202, R202, R23 ;  /* 0x00000017caca7220 */ /* 0x000fe20000410000 */
[----:B------:R-:W-:Y:S01]  /*2110*/  FFMA.FTZ R138, R187, R199, R138 ;  /* 0x000000c7bb8a7223 */ /* 0x000fe2000001008a */
[----:B0-----:R-:W-:-:S05]  /*2120*/  FMUL.FTZ R142, R205, R2 ;  /* 0x00000002cd8e7220 */ /* 0x001fca0000410000 */
[----:B------:R-:W-:Y:S01]  /*2130*/  MUFU.SIN R213, R143 ;  /* 0x0000008f00d57308 */ /* 0x000fe20000000400 */
[----:B------:R-:W-:-:S07]  /*2140*/  FFMA.FTZ R138, R85, R202, R138 ;  /* 0x000000ca558a7223 */ /* 0x000fce000001008a */
[----:B------:R0:W-:Y:S08]  /*2150*/  MUFU.COS R214, R143 ;  /* 0x0000008f00d67308 */ /* 0x0001f00000000000 */
[----:B------:R-:W2:Y:S01]  /*2160*/  MUFU.EX2 R141, R141 ;  /* 0x0000008d008d7308 */ /* 0x000ea20000000800 */
[----:B0-----:R-:W-:-:S04]  /*2170*/  FFMA.FTZ R143, R187, R227, -R136 ;  /* 0x000000e3bb8f7223 */ /* 0x001fc80000010888 */
[----:B------:R-:W-:-:S03]  /*2180*/  FFMA.FTZ R143, R85, R230, R143 ;  /* 0x000000e6558f7223 */ /* 0x000fc6000001008f */
[----:B------:R-:W0:Y:S01]  /*2190*/  MUFU.EX2 R142, R142 ;  /* 0x0000008e008e7308 */ /* 0x000e220000000800 */
[----:B------:R-:W-:Y:S01]  /*21a0*/  FMUL.FTZ R3, R208, R2 ;  /* 0x00000002d0037220 */ /* 0x000fe20000410000 */
[C---:B-1----:R-:W-:Y:S01]  /*21b0*/  FMUL.FTZ R181, R140.reuse, R181 ;  /* 0x000000b58cb57220 */ /* 0x042fe20000410000 */
[----:B------:R-:W-:Y:S01]  /*21c0*/  FMUL.FTZ R180, R140, R180 ;  /* 0x000000b48cb47220 */ /* 0x000fe20000410000 */
[C---:B------:R-:W-:Y:S01]  /*21d0*/  FMUL.FTZ R145, R184.reuse, R143 ;  /* 0x0000008fb8917220 */ /* 0x040fe20000410000 */
[----:B------:R-:W-:Y:S01]  /*21e0*/  FMUL.FTZ R134, R115, R2 ;  /* 0x0000000273867220 */ /* 0x000fe20000410000 */
[-C--:B------:R-:W-:Y:S01]  /*21f0*/  FMUL.FTZ R140, R184, R138.reuse ;  /* 0x0000008ab88c7220 */ /* 0x080fe20000410000 */
[----:B------:R-:W-:Y:S01]  /*2200*/  FMUL.FTZ R193, R107, R17 ;  /* 0x000000116bc17220 */ /* 0x000fe20000410000 */
[----:B------:R-:W-:Y:S01]  /*2210*/  FFMA.FTZ R145, R185, R138, R145 ;  /* 0x0000008ab9917223 */ /* 0x000fe20000010091 */
[----:B------:R-:W-:Y:S01]  /*2220*/  FMUL.FTZ R107, R107, R16 ;  /* 0x000000106b6b7220 */ /* 0x000fe20000410000 */
[----:B------:R-:W-:Y:S01]  /*2230*/  FFMA.FTZ R140, R185, R143, -R140 ;  /* 0x0000008fb98c7223 */ /* 0x000fe2000001088c */
[----:B------:R-:W1:Y:S01]  /*2240*/  MUFU.EX2 R3, R3 ;  /* 0x0000000300037308 */ /* 0x000e620000000800 */
[----:B------:R-:W-:Y:S01]  /*2250*/  FMUL.FTZ R136, R114, R2 ;  /* 0x0000000272887220 */ /* 0x000fe20000410000 */
[C---:B--2---:R-:W-:Y:S01]  /*2260*/  FMUL.FTZ R179, R141.reuse, R179 ;  /* 0x000000b38db37220 */ /* 0x044fe20000410000 */
[----:B------:R-:W-:Y:S01]  /*2270*/  FMUL.FTZ R178, R141, R178 ;  /* 0x000000b28db27220 */ /* 0x000fe20000410000 */
[C---:B------:R-:W-:Y:S01]  /*2280*/  FFMA.FTZ R145, R86.reuse, R193, R145 ;  /* 0x000000c156917223 */ /* 0x040fe20000010091 */
[----:B------:R-:W-:-:S03]  /*2290*/  FFMA.FTZ R141, R86, R107, R140 ;  /* 0x0000006b568d7223 */ /* 0x000fc6000001008c */
[----:B------:R-:W2:Y:S01]  /*22a0*/  MUFU.EX2 R134, R134 ;  /* 0x0000008600867308 */ /* 0x000ea20000000800 */
[C---:B0-----:R-:W-:Y:S01]  /*22b0*/  FMUL.FTZ R177, R142.reuse, R177 ;  /* 0x000000b18eb17220 */ /* 0x041fe20000410000 */
[----:B------:R-:W-:Y:S01]  /*22c0*/  FMUL.FTZ R176, R142, R176 ;  /* 0x000000b08eb07220 */ /* 0x000fe20000410000 */
[----:B------:R-:W-:Y:S01]  /*22d0*/  FMUL.FTZ R138, R113, R2 ;  /* 0x00000002718a7220 */ /* 0x000fe20000410000 */
[C---:B------:R-:W-:Y:S01]  /*22e0*/  FMUL.FTZ R142, R182.reuse, R145 ;  /* 0x00000091b68e7220 */ /* 0x040fe20000410000 */
[----:B------:R-:W-:Y:S01]  /*22f0*/  FMUL.FTZ R144, R182, R141 ;  /* 0x0000008db6907220 */ /* 0x000fe20000410000 */
[C---:B------:R-:W-:Y:S02]  /*2300*/  FMUL.FTZ R196, R194.reuse, R19 ;  /* 0x00000013c2c47220 */ /* 0x040fe40000410000 */
[----:B------:R-:W0:Y:S01]  /*2310*/  MUFU.EX2 R136, R136 ;  /* 0x0000008800887308 */ /* 0x000e220000000800 */
[C---:B------:R-:W-:Y:S01]  /*2320*/  FFMA.FTZ R141, R183.reuse, R141, -R142 ;  /* 0x0000008db78d7223 */ /* 0x040fe2000001088e */
[----:B------:R-:W-:Y:S01]  /*2330*/  FMUL.FTZ R194, R194, R18 ;  /* 0x00000012c2c27220 */ /* 0x000fe20000410000 */
[----:B------:R-:W-:-:S03]  /*2340*/  FFMA.FTZ R144, R183, R145, R144 ;  /* 0x00000091b7907223 */ /* 0x000fc60000010090 */
[C---:B------:R-:W-:Y:S02]  /*2350*/  FFMA.FTZ R141, R87.reuse, R194, R141 ;  /* 0x000000c2578d7223 */ /* 0x040fe4000001008d */
[----:B------:R-:W4:Y:S01]  /*2360*/  MUFU.EX2 R138, R138 ;  /* 0x0000008a008a7308 */ /* 0x000f220000000800 */
[----:B------:R-:W-:Y:S01]  /*2370*/  FFMA.FTZ R144, R87, R196, R144 ;  /* 0x000000c457907223 */ /* 0x000fe20000010090 */
[C---:B-1----:R-:W-:Y:S01]  /*2380*/  FMUL.FTZ R175, R3.reuse, R175 ;  /* 0x000000af03af7220 */ /* 0x042fe20000410000 */
[----:B------:R-:W-:Y:S01]  /*2390*/  FMUL.FTZ R174, R3, R174 ;  /* 0x000000ae03ae7220 */ /* 0x000fe20000410000 */
[----:B------:R-:W-:Y:S01]  /*23a0*/  FMUL.FTZ R3, R111, R2 ;  /* 0x000000026f037220 */ /* 0x000fe20000410000 */
[C---:B--2---:R-:W-:Y:S01]  /*23b0*/  FMUL.FTZ R173, R134.reuse, R173 ;  /* 0x000000ad86ad7220 */ /* 0x044fe20000410000 */
[----:B------:R-:W-:Y:S01]  /*23c0*/  FMUL.FTZ R172, R134, R172 ;  /* 0x000000ac86ac7220 */ /* 0x000fe20000410000 */
[----:B------:R-:W-:Y:S01]  /*23d0*/  FMUL.FTZ R143, R180, R141 ;  /* 0x0000008db48f7220 */ /* 0x000fe20000410000 */
[----:B------:R-:W-:Y:S01]  /*23e0*/  FMUL.FTZ R134, R110, R2 ;  /* 0x000000026e867220 */ /* 0x000fe20000410000 */
[-C--:B------:R-:W-:Y:S01]  /*23f0*/  FMUL.FTZ R142, R180, R144.reuse ;  /* 0x00000090b48e7220 */ /* 0x080fe20000410000 */
[----:B------:R-:W-:Y:S01]  /*2400*/  FMUL.FTZ R197, R195, R13 ;  /* 0x0000000dc3c57220 */ /* 0x000fe20000410000 */
[----:B------:R-:W-:Y:S01]  /*2410*/  FFMA.FTZ R143, R181, R144, R143 ;  /* 0x00000090b58f7223 */ /* 0x000fe2000001008f */
[----:B------:R-:W-:Y:S01]  /*2420*/  FMUL.FTZ R195, R195, R12 ;  /* 0x0000000cc3c37220 */ /* 0x000fe20000410000 */
[----:B------:R-:W-:Y:S01]  /*2430*/  FFMA.FTZ R142, R181, R141, -R142 ;  /* 0x0000008db58e7223 */ /* 0x000fe2000001088e */
[----:B------:R-:W1:Y:S01]  /*2440*/  MUFU.EX2 R3, R3 ;  /* 0x0000000300037308 */ /* 0x000e620000000800 */
[C---:B0-----:R-:W-:Y:S01]  /*2450*/  FMUL.FTZ R171, R136.reuse, R171 ;  /* 0x000000ab88ab7220 */ /* 0x041fe20000410000 */
[----:B------:R-:W-:Y:S01]  /*2460*/  FMUL.FTZ R170, R136, R170 ;  /* 0x000000aa88aa7220 */ /* 0x000fe20000410000 */
[----:B------:R-:W-:Y:S01]  /*2470*/  FMUL.FTZ R136, R109, R2 ;  /* 0x000000026d887220 */ /* 0x000fe20000410000 */
[C---:B------:R-:W-:Y:S01]  /*2480*/  FFMA.FTZ R143, R80.reuse, R197, R143 ;  /* 0x000000c5508f7223 */ /* 0x040fe2000001008f */
[----:B------:R-:W-:-:S03]  /*2490*/  FFMA.FTZ R142, R80, R195, R142 ;  /* 0x000000c3508e7223 */ /* 0x000fc6000001008e */
[----:B------:R-:W0:Y:S01]  /*24a0*/  MUFU.EX2 R134, R134 ;  /* 0x0000008600867308 */ /* 0x000e220000000800 */
[C---:B----4-:R-:W-:Y:S01]  /*24b0*/  FMUL.FTZ R169, R138.reuse, R169 ;  /* 0x000000a98aa97220 */ /* 0x050fe20000410000 */
[----:B------:R-:W-:Y:S01]  /*24c0*/  FMUL.FTZ R168, R138, R168 ;  /* 0x000000a88aa87220 */ /* 0x000fe20000410000 */
[-C--:B------:R-:W-:Y:S01]  /*24d0*/  FMUL.FTZ R140, R112, R2.reuse ;  /* 0x00000002708c7220 */ /* 0x080fe20000410000 */
[----:B------:R-:W-:Y:S01]  /*24e0*/  FMUL.FTZ R138, R178, R143 ;  /* 0x0000008fb28a7220 */ /* 0x000fe20000410000 */
[----:B------:R-:W-:Y:S01]  /*24f0*/  FMUL.FTZ R2, R108, R2 ;  /* 0x000000026c027220 */ /* 0x000fe20000410000 */
[-C--:B------:R-:W-:Y:S01]  /*2500*/  FMUL.FTZ R144, R178, R142.reuse ;  /* 0x0000008eb2907220 */ /* 0x080fe20000410000 */
[C---:B------:R-:W-:Y:S01]  /*2510*/  FMUL.FTZ R198, R200.reuse, R15 ;  /* 0x0000000fc8c67220 */ /* 0x040fe20000410000 */
[----:B------:R-:W2:Y:S01]  /*2520*/  MUFU.EX2 R136, R136 ;  /* 0x0000008800887308 */ /* 0x000ea20000000800 */
        /* <DEDUP_REMOVED lines=8> */
[C---:B0-----:R-:W-:Y:S01]  /*25b0*/  FMUL.FTZ R163, R134.reuse, R163 ;  /* 0x000000a386a37220 */ /* 0x041fe20000410000 */
[----:B------:R-:W-:Y:S01]  /*25c0*/  FMUL.FTZ R162, R134, R162 ;  /* 0x000000a286a27220 */ /* 0x000fe20000410000 */
[C---:B------:R-:W-:Y:S01]  /*25d0*/  FMUL.FTZ R3, R176.reuse, R141 ;  /* 0x0000008db0037220 */ /* 0x040fe20000410000 */
[----:B------:R-:W-:Y:S01]  /*25e0*/  FMUL.FTZ R134, R176, R144 ;  /* 0x00000090b0867220 */ /* 0x000fe20000410000 */
[C---:B------:R-:W-:Y:S01]  /*25f0*/  FMUL.FTZ R201, R205.reuse, R9 ;  /* 0x00000009cdc97220 */ /* 0x040fe20000410000 */
[----:B------:R-:W-:Y:S01]  /*2600*/  FMUL.FTZ R205, R205, R8 ;  /* 0x00000008cdcd7220 */ /* 0x000fe20000410000 */
[C---:B------:R-:W-:Y:S01]  /*2610*/  FFMA.FTZ R3, R177.reuse, R144, R3 ;  /* 0x00000090b1037223 */ /* 0x040fe20000010003 */
[----:B------:R-:W-:Y:S01]  /*2620*/  FFMA.FTZ R134, R177, R141, -R134 ;  /* 0x0000008db1867223 */ /* 0x000fe20000010886 */
[C---:B--2---:R-:W-:Y:S01]  /*2630*/  FMUL.FTZ R192, R136.reuse, R192 ;  /* 0x000000c088c07220 */ /* 0x044fe20000410000 */
[----:B------:R-:W-:Y:S01]  /*2640*/  FMUL.FTZ R191, R136, R191 ;  /* 0x000000bf88bf7220 */ /* 0x000fe20000410000 */
[C---:B------:R-:W-:Y:S01]  /*2650*/  FFMA.FTZ R136, R82.reuse, R201, R3 ;  /* 0x000000c952887223 */ /* 0x040fe20000010003 */
[----:B------:R-:W-:Y:S01]  /*2660*/  FFMA.FTZ R134, R82, R205, R134 ;  /* 0x000000cd52867223 */ /* 0x000fe20000010086 */
[----:B------:R-:W-:Y:S01]  /*2670*/  FMUL.FTZ R3, R105, R186 ;  /* 0x000000ba69037220 */ /* 0x000fe20000410000 */
[C---:B----4-:R-:W-:Y:S01]  /*2680*/  FMUL.FTZ R214, R2.reuse, R214 ;  /* 0x000000d602d67220 */ /* 0x050fe20000410000 */
[----:B------:R-:W-:Y:S01]  /*2690*/  FMUL.FTZ R213, R2, R213 ;  /* 0x000000d502d57220 */ /* 0x000fe20000410000 */
[----:B------:R-:W-:Y:S01]  /*26a0*/  FMUL.FTZ R138, R174, R136 ;  /* 0x00000088ae8a7220 */ /* 0x000fe20000410000 */
[----:B------:R-:W-:Y:S01]  /*26b0*/  FMUL.FTZ R2, R104, R186 ;  /* 0x000000ba68027220 */ /* 0x000fe20000410000 */
[-C--:B------:R-:W-:Y:S01]  /*26c0*/  FMUL.FTZ R143, R174, R134.reuse ;  /* 0x00000086ae8f7220 */ /* 0x080fe20000410000 */
[----:B------:R-:W0:Y:S01]  /*26d0*/  MUFU.EX2 R140, R140 ;  /* 0x0000008c008c7308 */ /* 0x000e220000000800 */
[-C--:B------:R-:W-:Y:S01]  /*26e0*/  FFMA.FTZ R3, R104, R187.reuse, -R3 ;  /* 0x000000bb68037223 */ /* 0x080fe20000010803 */
[----:B------:R-:W-:Y:S01]  /*26f0*/  FFMA.FTZ R141, R175, R134, -R138 ;  /* 0x00000086af8d7223 */ /* 0x000fe2000001088a */
[----:B------:R-:W-:Y:S01]  /*2700*/  FFMA.FTZ R2, R105, R187, R2 ;  /* 0x000000bb69027223 */ /* 0x000fe20000010002 */
[----:B------:R-:W-:Y:S01]  /*2710*/  FFMA.FTZ R138, R175, R136, R143 ;  /* 0x00000088af8a7223 */ /* 0x000fe2000001008f */
[----:B------:R-:W-:-:S02]  /*2720*/  FMUL.FTZ R136, R184, R3 ;  /* 0x00000003b8887220 */ /* 0x000fc40000410000 */
[-C--:B------:R-:W-:Y:S02]  /*2730*/  FMUL.FTZ R134, R184, R2.reuse ;  /* 0x00000002b8867220 */ /* 0x080fe40000410000 */
[C---:B------:R-:W-:Y:S01]  /*2740*/  FFMA.FTZ R136, R185.reuse, R2, R136 ;  /* 0x00000002b9887223 */ /* 0x040fe20000010088 */
[----:B------:R-:W-:Y:S01]  /*2750*/  FMUL.FTZ R206, R208, R11 ;  /* 0x0000000bd0ce7220 */ /* 0x000fe20000410000 */
[----:B------:R-:W-:Y:S02]  /*2760*/  FFMA.FTZ R134, R185, R3, -R134 ;  /* 0x00000003b9867223 */ /* 0x000fe40000010886 */
[----:B------:R-:W-:Y:S01]  /*2770*/  FMUL.FTZ R2, R182, R136 ;  /* 0x00000088b6027220 */ /* 0x000fe20000410000 */
[----:B------:R-:W-:Y:S01]  /*2780*/  FMUL.FTZ R208, R208, R10 ;  /* 0x0000000ad0d07220 */ /* 0x000fe20000410000 */
[----:B------:R-:W-:Y:S01]  /*2790*/  FFMA.FTZ R138, R83, R206, R138 ;  /* 0x000000ce538a7223 */ /* 0x000fe2000001008a */
[-C--:B------:R-:W-:Y:S01]  /*27a0*/  FMUL.FTZ R3, R182, R134.reuse ;  /* 0x00000086b6037220 */ /* 0x080fe20000410000 */
[----:B------:R-:W-:Y:S01]  /*27b0*/  FFMA.FTZ R2, R183, R134, -R2 ;  /* 0x00000086b7027223 */ /* 0x000fe20000010802 */
[C---:B0-----:R-:W-:Y:S01]  /*27c0*/  FMUL.FTZ R167, R140.reuse, R167 ;  /* 0x000000a78ca77220 */ /* 0x041fe20000410000 */
[----:B------:R-:W-:Y:S01]  /*27d0*/  FMUL.FTZ R166, R140, R166 ;  /* 0x000000a68ca67220 */ /* 0x000fe20000410000 */
[----:B------:R-:W-:Y:S01]  /*27e0*/  FFMA.FTZ R141, R83, R208, R141 ;  /* 0x000000d0538d7223 */ /* 0x000fe2000001008d */
[----:B------:R-:W-:Y:S01]  /*27f0*/  FMUL.FTZ R140, R172, R138 ;  /* 0x0000008aac8c7220 */ /* 0x000fe20000410000 */
[----:B------:R-:W-:Y:S01]  /*2800*/  FFMA.FTZ R3, R183, R136, R3 ;  /* 0x00000088b7037223 */ /* 0x000fe20000010003 */
[----:B------:R-:W-:Y:S01]  /*2810*/  FMUL.FTZ R134, R180, R2 ;  /* 0x00000002b4867220 */ /* 0x000fe20000410000 */
[-C--:B------:R-:W-:Y:S01]  /*2820*/  FMUL.FTZ R143, R172, R141.reuse ;  /* 0x0000008dac8f7220 */ /* 0x080fe20000410000 */
[----:B------:R-:W-:Y:S01]  /*2830*/  FFMA.FTZ R140, R173, R141, -R140 ;  /* 0x0000008dad8c7223 */ /* 0x000fe2000001088c */
[-C--:B------:R-:W-:Y:S01]  /*2840*/  FMUL.FTZ R141, R180, R3.reuse ;  /* 0x00000003b48d7220 */ /* 0x080fe20000410000 */
[----:B------:R-:W-:-:S03]  /*2850*/  FFMA.FTZ R134, R181, R3, R134 ;  /* 0x00000003b5867223 */ /* 0x000fc60000010086 */
[----:B------:R-:W-:Y:S01]  /*2860*/  FFMA.FTZ R141, R181, R2, -R141 ;  /* 0x00000002b58d7223 */ /* 0x000fe2000001088d */
[----:B------:R-:W-:-:S03]  /*2870*/  FMUL.FTZ R2, R178, R134 ;  /* 0x00000086b2027220 */ /* 0x000fc60000410000 */
[-C--:B------:R-:W-:Y:S01]  /*2880*/  FMUL.FTZ R3, R178, R141.reuse ;  /* 0x0000008db2037220 */ /* 0x080fe20000410000 */
[----:B------:R-:W-:Y:S01]  /*2890*/  FFMA.FTZ R2, R179, R141, -R2 ;  /* 0x0000008db3027223 */ /* 0x000fe20000010802 */
[----:B------:R-:W-:Y:S01]  /*28a0*/  FFMA.FTZ R143, R173, R138, R143 ;  /* 0x0000008aad8f7223 */ /* 0x000fe2000001008f */
[----:B------:R-:W-:Y:S01]  /*28b0*/  FMUL.FTZ R207, R115, R5 ;  /* 0x0000000573cf7220 */ /* 0x000fe20000410000 */
[----:B------:R-:W-:Y:S01]  /*28c0*/  FFMA.FTZ R3, R179, R134, R3 ;  /* 0x00000086b3037223 */ /* 0x000fe20000010003 */
[----:B------:R-:W-:Y:S01]  /*28d0*/  FMUL.FTZ R134, R176, R2 ;  /* 0x00000002b0867220 */ /* 0x000fe20000410000 */
        /* <DEDUP_REMOVED lines=10> */
[----:B------:R-:W-:Y:S01]  /*2980*/  FMUL.FTZ R212, R114, R6 ;  /* 0x0000000672d47220 */ /* 0x000fe20000410000 */
[-C--:B------:R-:W-:Y:S01]  /*2990*/  FMUL.FTZ R3, R174, R141.reuse ;  /* 0x0000008dae037220 */ /* 0x080fe20000410000 */
[----:B------:R-:W-:Y:S01]  /*29a0*/  FFMA.FTZ R2, R175, R141, -R2 ;  /* 0x0000008daf027223 */ /* 0x000fe20000010802 */
[----:B------:R-:W-:Y:S01]  /*29b0*/  FFMA.FTZ R138, R171, R143, R138 ;  /* 0x0000008fab8a7223 */ /* 0x000fe2000001008a */
[----:B------:R-:W-:Y:S01]  /*29c0*/  FMUL.FTZ R210, R114, R7 ;  /* 0x0000000772d27220 */ /* 0x000fe20000410000 */
[----:B------:R-:W-:Y:S01]  /*29d0*/  FFMA.FTZ R145, R77, R212, R145 ;  /* 0x000000d44d917223 */ /* 0x000fe20000010091 */
[----:B------:R-:W-:Y:S01]  /*29e0*/  FFMA.FTZ R3, R175, R134, R3 ;  /* 0x00000086af037223 */ /* 0x000fe20000010003 */
[----:B------:R-:W-:Y:S01]  /*29f0*/  FMUL.FTZ R134, R172, R2 ;  /* 0x00000002ac867220 */ /* 0x000fe20000410000 */
[----:B------:R-:W-:Y:S01]  /*2a00*/  FFMA.FTZ R138, R77, R210, R138 ;  /* 0x000000d24d8a7223 */ /* 0x000fe2000001008a */
[----:B------:R-:W-:Y:S01]  /*2a10*/  FMUL.FTZ R143, R168, R145 ;  /* 0x00000091a88f7220 */ /* 0x000fe20000410000 */
[-C--:B------:R-:W-:Y:S01]  /*2a20*/  FMUL.FTZ R141, R172, R3.reuse ;  /* 0x00000003ac8d7220 */ /* 0x080fe20000410000 */
[----:B------:R-:W-:Y:S01]  /*2a30*/  FFMA.FTZ R134, R173, R3, R134 ;  /* 0x00000003ad867223 */ /* 0x000fe20000010086 */
[-C--:B------:R-:W-:Y:S01]  /*2a40*/  FMUL.FTZ R136, R168, R138.reuse ;  /* 0x0000008aa8887220 */ /* 0x080fe20000410000 */
[----:B------:R-:W-:Y:S01]  /*2a50*/  FFMA.FTZ R143, R169, R138, R143 ;  /* 0x0000008aa98f7223 */ /* 0x000fe2000001008f */
[----:B------:R-:W-:Y:S01]  /*2a60*/  FMUL.FTZ R211, R113, R97 ;  /* 0x0000006171d37220 */ /* 0x000fe20000410000 */
[----:B------:R-:W-:Y:S01]  /*2a70*/  FFMA.FTZ R141, R173, R2, -R141 ;  /* 0x00000002ad8d7223 */ /* 0x000fe2000001088d */
[----:B------:R-:W-:Y:S01]  /*2a80*/  FMUL.FTZ R2, R170, R134 ;  /* 0x00000086aa027220 */ /* 0x000fe20000410000 */
[----:B------:R-:W-:Y:S01]  /*2a90*/  FFMA.FTZ R136, R169, R145, -R136 ;  /* 0x00000091a9887223 */ /* 0x000fe20000010888 */
[----:B------:R-:W-:Y:S01]  /*2aa0*/  FMUL.FTZ R225, R113, R96 ;  /* 0x0000006071e17220 */ /* 0x000fe20000410000 */
        /* <DEDUP_REMOVED lines=10> */
[C---:B------:R-:W-:Y:S01]  /*2b50*/  FMUL.FTZ R228, R112.reuse, R98 ;  /* 0x0000006270e47220 */ /* 0x040fe20000410000 */
[----:B------:R-:W-:Y:S01]  /*2b60*/  FFMA.FTZ R134, R169, R3, R134 ;  /* 0x00000003a9867223 */ /* 0x000fe20000010086 */
[----:B------:R-:W-:Y:S01]  /*2b70*/  FFMA.FTZ R140, R167, R143, R140 ;  /* 0x0000008fa78c7223 */ /* 0x000fe2000001008c */
[----:B------:R-:W-:Y:S01]  /*2b80*/  FMUL.FTZ R224, R112, R99 ;  /* 0x0000006370e07220 */ /* 0x000fe20000410000 */
[----:B------:R-:W-:Y:S01]  /*2b90*/  FFMA.FTZ R141, R169, R2, -R141 ;  /* 0x00000002a98d7223 */ /* 0x000fe2000001088d */
[C---:B------:R-:W-:Y:S01]  /*2ba0*/  FFMA.FTZ R145, R79.reuse, R228, R145 ;  /* 0x000000e44f917223 */ /* 0x040fe20000010091 */
[C---:B------:R-:W-:Y:S01]  /*2bb0*/  FMUL.FTZ R2, R166.reuse, R134 ;  /* 0x00000086a6027220 */ /* 0x040fe20000410000 */
[----:B------:R-:W-:Y:S01]  /*2bc0*/  FFMA.FTZ R140, R79, R224, R140 ;  /* 0x000000e04f8c7223 */ /* 0x000fe2000001008c */
[----:B------:R-:W-:Y:S01]  /*2bd0*/  FMUL.FTZ R3, R166, R141 ;  /* 0x0000008da6037220 */ /* 0x000fe20000410000 */
[C---:B------:R-:W-:Y:S01]  /*2be0*/  FMUL.FTZ R143, R164.reuse, R145 ;  /* 0x00000091a48f7220 */ /* 0x040fe20000410000 */
[C---:B------:R-:W-:Y:S01]  /*2bf0*/  FFMA.FTZ R2, R167.reuse, R141, -R2 ;  /* 0x0000008da7027223 */ /* 0x040fe20000010802 */
[C---:B------:R-:W-:Y:S01]  /*2c00*/  FMUL.FTZ R136, R164.reuse, R140 ;  /* 0x0000008ca4887220 */ /* 0x040fe20000410000 */
[----:B------:R-:W-:Y:S01]  /*2c10*/  FFMA.FTZ R3, R167, R134, R3 ;  /* 0x00000086a7037223 */ /* 0x000fe20000010003 */
[----:B------:R-:W-:Y:S01]  /*2c20*/  FFMA.FTZ R143, R165, R140, R143 ;  /* 0x0000008ca58f7223 */ /* 0x000fe2000001008f */
[----:B------:R-:W-:Y:S01]  /*2c30*/  FMUL.FTZ R221, R111, R93 ;  /* 0x0000005d6fdd7220 */ /* 0x000fe20000410000 */
[C---:B------:R-:W-:Y:S01]  /*2c40*/  FMUL.FTZ R134, R164.reuse, R2 ;  /* 0x00000002a4867220 */ /* 0x040fe20000410000 */
[----:B------:R-:W-:Y:S01]  /*2c50*/  FFMA.FTZ R136, R165, R145, -R136 ;  /* 0x00000091a5887223 */ /* 0x000fe20000010888 */
[----:B------:R-:W-:Y:S01]  /*2c60*/  FMUL.FTZ R223, R111, R92 ;  /* 0x0000005c6fdf7220 */ /* 0x000fe20000410000 */
[----:B------:R-:W-:Y:S01]  /*2c70*/  FMUL.FTZ R141, R164, R3 ;  /* 0x00000003a48d7220 */ /* 0x000fe20000410000 */
[C---:B------:R-:W-:Y:S01]  /*2c80*/  FFMA.FTZ R143, R72.reuse, R221, R143 ;  /* 0x000000dd488f7223 */ /* 0x040fe2000001008f */
[C---:B------:R-:W-:Y:S01]  /*2c90*/  FFMA.FTZ R134, R165.reuse, R3, R134 ;  /* 0x00000003a5867223 */ /* 0x040fe20000010086 */
[----:B------:R-:W-:Y:S01]  /*2ca0*/  FFMA.FTZ R136, R72, R223, R136 ;  /* 0x000000df48887223 */ /* 0x000fe20000010088 */
[----:B------:R-:W-:Y:S01]  /*2cb0*/  FFMA.FTZ R141, R165, R2, -R141 ;  /* 0x00000002a58d7223 */ /* 0x000fe2000001088d */
[C---:B------:R-:W-:Y:S01]  /*2cc0*/  FMUL.FTZ R145, R162.reuse, R143 ;  /* 0x0000008fa2917220 */ /* 0x040fe20000410000 */
[C---:B------:R-:W-:Y:S01]  /*2cd0*/  FMUL.FTZ R2, R162.reuse, R134 ;  /* 0x00000086a2027220 */ /* 0x040fe20000410000 */
[----:B------:R-:W-:Y:S01]  /*2ce0*/  FMUL.FTZ R138, R162, R136 ;  /* 0x00000088a28a7220 */ /* 0x000fe20000410000 */
[----:B------:R-:W-:Y:S01]  /*2cf0*/  FMUL.FTZ R226, R110, R94 ;  /* 0x0000005e6ee27220 */ /* 0x000fe20000410000 */
[C---:B------:R-:W-:Y:S01]  /*2d00*/  FFMA.FTZ R145, R163.reuse, R136, -R145 ;  /* 0x00000088a3917223 */ /* 0x040fe20000010891 */
[-C--:B------:R-:W-:Y:S01]  /*2d10*/  FMUL.FTZ R3, R162, R141.reuse ;  /* 0x0000008da2037220 */ /* 0x080fe20000410000 */
[C---:B------:R-:W-:Y:S01]  /*2d20*/  FFMA.FTZ R2, R163.reuse, R141, -R2 ;  /* 0x0000008da3027223 */ /* 0x040fe20000010802 */
[----:B------:R-:W-:Y:S01]  /*2d30*/  FFMA.FTZ R138, R163, R143, R138 ;  /* 0x0000008fa38a7223 */ /* 0x000fe2000001008a */
[----:B------:R-:W-:Y:S01]  /*2d40*/  FMUL.FTZ R222, R110, R95 ;  /* 0x0000005f6ede7220 */ /* 0x000fe20000410000 */
[----:B------:R-:W-:Y:S01]  /*2d50*/  FFMA.FTZ R145, R73, R226, R145 ;  /* 0x000000e249917223 */ /* 0x000fe20000010091 */
[----:B------:R-:W-:Y:S01]  /*2d60*/  FFMA.FTZ R3, R163, R134, R3 ;  /* 0x00000086a3037223 */ /* 0x000fe20000010003 */
[----:B------:R-:W-:Y:S01]  /*2d70*/  FMUL.FTZ R143, R191, R2 ;  /* 0x00000002bf8f7220 */ /* 0x000fe20000410000 */
[----:B------:R-:W-:Y:S01]  /*2d80*/  FFMA.FTZ R138, R73, R222, R138 ;  /* 0x000000de498a7223 */ /* 0x000fe2000001008a */
[C---:B------:R-:W-:Y:S01]  /*2d90*/  FMUL.FTZ R147, R191.reuse, R145 ;  /* 0x00000091bf937220 */ /* 0x040fe20000410000 */
[CC--:B------:R-:W-:Y:S01]  /*2da0*/  FMUL.FTZ R141, R191.reuse, R3.reuse ;  /* 0x00000003bf8d7220 */ /* 0x0c0fe20000410000 */
[----:B------:R-:W-:Y:S01]  /*2db0*/  FFMA.FTZ R143, R192, R3, R143 ;  /* 0x00000003c08f7223 */ /* 0x000fe2000001008f */
[-C--:B------:R-:W-:Y:S01]  /*2dc0*/  FMUL.FTZ R3, R191, R138.reuse ;  /* 0x0000008abf037220 */ /* 0x080fe20000410000 */
[----:B---3--:R-:W-:Y:S01]  /*2dd0*/  FMUL.FTZ R219, R116, R103 ;  /* 0x0000006774db7220 */ /* 0x008fe20000410000 */
[C---:B------:R-:W-:Y:S01]  /*2de0*/  FFMA.FTZ R147, R192.reuse, R138, R147 ;  /* 0x0000008ac0937223 */ /* 0x040fe20000010093 */
[----:B------:R-:W-:Y:S01]  /*2df0*/  ISETP.NE.AND P2, PT, R135, 0x1f, PT ;  /* 0x0000001f8700780c */ /* 0x000fe20003f45270 */
[----:B------:R-:W-:Y:S01]  /*2e00*/  FMUL.FTZ R217, R109, R89 ;  /* 0x000000596dd97220 */ /* 0x000fe20000410000 */
[C---:B------:R-:W-:Y:S01]  /*2e10*/  FFMA.FTZ R141, R192.reuse, R2, -R141 ;  /* 0x00000002c08d7223 */ /* 0x040fe2000001088d */
[----:B------:R-:W-:Y:S01]  /*2e20*/  FFMA.FTZ R2, R192, R145, -R3 ;  /* 0x00000091c0027223 */ /* 0x000fe20000010803 */
[----:B------:R-:W-:Y:S01]  /*2e30*/  FMUL.FTZ R220, R116, R102 ;  /* 0x0000006674dc7220 */ /* 0x000fe20000410000 */
[----:B------:R-:W-:Y:S01]  /*2e40*/  FMUL.FTZ R3, R213, R219 ;  /* 0x000000dbd5037220 */ /* 0x000fe20000410000 */
[----:B------:R-:W-:Y:S01]  /*2e50*/  FMUL.FTZ R215, R109, R88 ;  /* 0x000000586dd77220 */ /* 0x000fe20000410000 */
[----:B------:R-:W-:Y:S01]  /*2e60*/  FFMA.FTZ R147, R74, R217, R147 ;  /* 0x000000d94a937223 */ /* 0x000fe20000010093 */
[C---:B------:R-:W-:Y:S01]  /*2e70*/  FMUL.FTZ R233, R213.reuse, R143 ;  /* 0x0000008fd5e97220 */ /* 0x040fe20000410000 */
[C---:B------:R-:W-:Y:S01]  /*2e80*/  FMUL.FTZ R136, R214.reuse, R219 ;  /* 0x000000dbd6887220 */ /* 0x040fe20000410000 */
[-C--:B------:R-:W-:Y:S01]  /*2e90*/  FFMA.FTZ R138, R214, R220.reuse, -R3 ;  /* 0x000000dcd68a7223 */ /* 0x080fe20000010803 */
[----:B------:R-:W-:Y:S01]  /*2ea0*/  FFMA.FTZ R2, R74, R215, R2 ;  /* 0x000000d74a027223 */ /* 0x000fe20000010002 */
[C---:B------:R-:W-:Y:S01]  /*2eb0*/  FMUL.FTZ R3, R213.reuse, R147 ;  /* 0x00000093d5037220 */ /* 0x040fe20000410000 */
[CC--:B------:R-:W-:Y:S01]  /*2ec0*/  FMUL.FTZ R134, R213.reuse, R141.reuse ;  /* 0x0000008dd5867220 */ /* 0x0c0fe20000410000 */
[C---:B------:R-:W-:Y:S01]  /*2ed0*/  FFMA.FTZ R233, R214.reuse, R141, -R233 ;  /* 0x0000008dd6e97223 */ /* 0x040fe200000108e9 */
[C---:B------:R-:W-:Y:S01]  /*2ee0*/  FFMA.FTZ R141, -R213.reuse, R220, -R136 ;  /* 0x000000dcd58d7223 */ /* 0x040fe20000010988 */
[-C--:B------:R-:W-:Y:S01]  /*2ef0*/  FMUL.FTZ R136, R213, R2.reuse ;  /* 0x00000002d5887220 */ /* 0x080fe20000410000 */
[----:B------:R-:W-:Y:S01]  /*2f00*/  FFMA.FTZ R232, R214, R2, -R3 ;  /* 0x00000002d6e87223 */ /* 0x000fe20000010803 */
[----:B------:R-:W-:-:S06]  /*2f10*/  @P2 LEA R2, R135, UR18, 0x3 ;  /* 0x0000001287022c11 */ /* 0x000fcc000f8e18ff */
[----:B------:R-:W0:Y:S01]  /*2f20*/  @P2 LDS.64 R2, [R2+0x3558] ;  /* 0x0035580002022984 */ /* 0x000e220000000a00 */
[C---:B------:R-:W-:Y:S01]  /*2f30*/  FMUL.FTZ R203, R117.reuse, R102 ;  /* 0x0000006675cb7220 */ /* 0x040fe20000410000 */
[----:B------:R-:W-:-:S03]  /*2f40*/  FMUL.FTZ R204, R117, R103 ;  /* 0x0000006775cc7220 */ /* 0x000fc60000410000 */
[----:B------:R-:W-:Y:S01]  /*2f50*/  FADD.FTZ R138, R203, R138 ;  /* 0x0000008acb8a7221 */ /* 0x000fe20000010000 */
[----:B------:R-:W-:Y:S01]  /*2f60*/  FADD.FTZ R141, -R204, R141 ;  /* 0x0000008dcc8d7221 */ /* 0x000fe20000010100 */
[----:B------:R-:W-:Y:S01]  /*2f70*/  FFMA.FTZ R134, R214, R143, R134 ;  /* 0x0000008fd6867223 */ /* 0x000fe20000010086 */
[----:B------:R-:W-:Y:S01]  /*2f80*/  FMUL.FTZ R218, R108, R90 ;  /* 0x0000005a6cda7220 */ /* 0x000fe20000410000 */
[CC--:B------:R-:W-:Y:S01]  /*2f90*/  FMUL.FTZ R140, R191.reuse, -R138.reuse ;  /* 0x8000008abf8c7220 */ /* 0x0c0fe20000410000 */
[----:B------:R-:W-:Y:S01]  /*2fa0*/  FMUL.FTZ R143, R191, -R141 ;  /* 0x8000008dbf8f7220 */ /* 0x000fe20000410000 */
[----:B------:R-:W-:Y:S01]  /*2fb0*/  BSSY B0, `(.L_x_14643) ;  /* 0x0000012000007945 */ /* 0x000fe20003800000 */
[----:B------:R-:W-:Y:S01]  /*2fc0*/  FFMA.FTZ R136, R214, R147, R136 ;  /* 0x00000093d6887223 */ /* 0x000fe20000010088 */
[C---:B------:R-:W-:Y:S01]  /*2fd0*/  FFMA.FTZ R144, R192.reuse, R141, R140 ;  /* 0x0000008dc0907223 */ /* 0x040fe2000001008c */
[----:B------:R-:W-:Y:S01]  /*2fe0*/  FFMA.FTZ R142, R192, R138, -R143 ;  /* 0x0000008ac08e7223 */ /* 0x000fe2000001088f */
[----:B------:R-:W-:Y:S01]  /*2ff0*/  FMUL.FTZ R216, R108, R91 ;  /* 0x0000005b6cd87220 */ /* 0x000fe20000410000 */
[----:B------:R-:W-:Y:S01]  /*3000*/  FMUL.FTZ R161, R118, R102 ;  /* 0x0000006676a17220 */ /* 0x000fe20000410000 */
[----:B------:R-:W-:Y:S01]  /*3010*/  FFMA.FTZ R232, R75, R218, R232 ;  /* 0x000000da4be87223 */ /* 0x000fe200000100e8 */
[----:B------:R-:W-:Y:S06]  /*3020*/  @P2 BRA `(.L_x_14644) ;  /* 0x0000000000282947 */ /* 0x000fec0003800000 */
[----:B------:R-:W-:Y:S01]  /*3030*/  UISETP.NE.AND UP0, UPT, UR13, UR19, UPT ;  /* 0x000000130d00728c */ /* 0x000fe2000bf05270 */
[----:B0-----:R-:W-:Y:S02]  /*3040*/  MOV R3, RZ ;  /* 0x000000ff00037202 */ /* 0x001fe40000000f00 */
[----:B------:R-:W-:-:S03]  /*3050*/  MOV R2, 0x3f800000 ;  /* 0x3f80000000027802 */ /* 0x000fc60000000f00 */
[----:B------:R-:W-:-:S05]  /*3060*/  PLOP3.LUT P3, PT, PT, PT, UP0, 0x80, 0x0 ;  /* 0x000000000000781c */ /* 0x000fca0003f6f008 */
[----:B------:R-:W-:-:S04]  /*3070*/  @UP0 ULEA.HI UR44, UR13, UR13, URZ, 0x1 ;  /* 0x0000000d0d2c0291 */ /* 0x000fc8000f8f083f */
[----:B------:R-:W-:-:S04]  /*3080*/  @UP0 ULOP3.LUT UR44, UR44, 0xfffffe, URZ, 0xc0, !UPT ;  /* 0x00fffffe2c2c0892 */ /* 0x000fc8000f8ec03f */
[----:B------:R-:W-:-:S04]  /*3090*/  @UP0 UIADD3 UR44, -UR44, UR13, URZ ;  /* 0x0000000d2c2c0290 */ /* 0x000fc8000fffe13f */
[----:B------:R-:W-:-:S04]  /*30a0*/  @UP0 ULEA UR44, UR44, UR7, 0x8 ;  /* 0x000000072c2c0291 */ /* 0x000fc8000f8e403f */
[----:B------:R-:W-:-:S09]  /*30b0*/  @UP0 ULEA UR44, UR44, UR18, 0x3 ;  /* 0x000000122c2c0291 */ /* 0x000fd2000f8e183f */
[----:B------:R-:W1:Y:S03]  /*30c0*/  @P3 LDS.64 R2, [UR44+0x2550] ;  /* 0x0025502cff023984 */ /* 0x000e660008000a00 */
.L_x_14644:
[----:B------:R-:W-:Y:S05]  /*30d0*/  BSYNC B0 ;  /* 0x0000000000007941 */ /* 0x000fea0003800000 */
.L_x_14643:
[----:B------:R-:W-:Y:S01]  /*30e0*/  FFMA.FTZ R231, R75, R216, R136 ;  /* 0x000000d84be77223 */ /* 0x000fe20000010088 */
[----:B------:R-:W2:Y:S01]  /*30f0*/  SHFL.UP PT, R138, R233, 0x1, RZ ;  /* 0x04200000e98a7989 */ /* 0x000ea200000e00ff */
[-C--:B------:R-:W-:Y:S01]  /*3100*/  FMUL.FTZ R189, R118, R103.reuse ;  /* 0x0000006776bd7220 */ /* 0x080fe20000410000 */
[----:B------:R-:W-:Y:S01]  /*3110*/  FADD.FTZ R142, R161, R142 ;  /* 0x0000008ea18e7221 */ /* 0x000fe20000010000 */
[-C--:B------:R-:W-:Y:S01]  /*3120*/  FMUL.FTZ R160, R119, R103.reuse ;  /* 0x0000006777a07220 */ /* 0x080fe20000410000 */
[----:B------:R-:W3:Y:S01]  /*3130*/  SHFL.UP PT, R141, R231, 0x1, RZ ;  /* 0x04200000e78d7989 */ /* 0x000ee200000e00ff */
[----:B------:R-:W-:Y:S01]  /*3140*/  FADD.FTZ R144, -R189, R144 ;  /* 0x00000090bd907221 */ /* 0x000fe20000010100 */
[C---:B------:R-:W-:Y:S01]  /*3150*/  FMUL.FTZ R146, R162.reuse, -R142 ;  /* 0x8000008ea2927220 */ /* 0x040fe20000410000 */
[----:B------:R-:W-:Y:S01]  /*3160*/  FMUL.FTZ R159, R119, R102 ;  /* 0x00000066779f7220 */ /* 0x000fe20000410000 */
[----:B------:R-:W4:Y:S01]  /*3170*/  SHFL.UP PT, R140, R232, 0x1, RZ ;  /* 0x04200000e88c7989 */ /* 0x000f2200000e00ff */
[-C--:B------:R-:W-:Y:S01]  /*3180*/  FMUL.FTZ R143, R162, -R144.reuse ;  /* 0x80000090a28f7220 */ /* 0x080fe20000410000 */
[----:B------:R-:W-:Y:S01]  /*3190*/  FFMA.FTZ R145, R163, R144, R146 ;  /* 0x00000090a3917223 */ /* 0x000fe20000010092 */
[----:B------:R-:W-:Y:S01]  /*31a0*/  ISETP.GE.AND P3, PT, R133, 0x1, PT ;  /* 0x000000018500780c */ /* 0x000fe20003f66270 */
[----:B------:R-:W0:Y:S01]  /*31b0*/  SHFL.UP PT, R136, R134, 0x1, RZ ;  /* 0x0420000086887989 */ /* 0x000e2200000e00ff */
[----:B------:R-:W-:Y:S01]  /*31c0*/  FFMA.FTZ R142, R163, R142, -R143 ;  /* 0x0000008ea38e7223 */ /* 0x000fe2000001088f */
[----:B------:R-:W-:Y:S01]  /*31d0*/  FADD.FTZ R146, -R160, R145 ;  /* 0x00000091a0927221 */ /* 0x000fe20000010100 */
[C---:B------:R-:W-:Y:S01]  /*31e0*/  FMUL.FTZ R158, R120.reuse, R102 ;  /* 0x00000066789e7220 */ /* 0x040fe20000410000 */
[-C--:B------:R-:W-:Y:S01]  /*31f0*/  FMUL.FTZ R157, R120, R103.reuse ;  /* 0x00000067789d7220 */ /* 0x080fe20000410000 */
[----:B------:R-:W-:Y:S01]  /*3200*/  FADD.FTZ R143, R159, R142 ;  /* 0x0000008e9f8f7221 */ /* 0x000fe20000010000 */
[C---:B------:R-:W-:Y:S01]  /*3210*/  FMUL.FTZ R144, R164.reuse, -R146 ;  /* 0x80000092a4907220 */ /* 0x040fe20000410000 */
[C---:B------:R-:W-:Y:S01]  /*3220*/  FMUL.FTZ R156, R121.reuse, R103 ;  /* 0x00000067799c7220 */ /* 0x040fe20000410000 */
[-C--:B------:R-:W-:Y:S01]  /*3230*/  FMUL.FTZ R155, R121, R102.reuse ;  /* 0x00000066799b7220 */ /* 0x080fe20000410000 */
[-C--:B------:R-:W-:Y:S01]  /*3240*/  FMUL.FTZ R149, R164, -R143.reuse ;  /* 0x8000008fa4957220 */ /* 0x080fe20000410000 */
[C---:B------:R-:W-:Y:S01]  /*3250*/  FFMA.FTZ R147, R165.reuse, R143, -R144 ;  /* 0x0000008fa5937223 */ /* 0x040fe20000010890 */
[----:B------:R-:W-:Y:S01]  /*3260*/  FMUL.FTZ R154, R122, R102 ;  /* 0x000000667a9a7220 */ /* 0x000fe20000410000 */
[----:B--2---:R-:W-:Y:S01]  /*3270*/  FMUL.FTZ R142, R134, R138 ;  /* 0x0000008a868e7220 */ /* 0x004fe20000410000 */
[----:B------:R-:W-:Y:S01]  /*3280*/  FFMA.FTZ R146, R165, R146, R149 ;  /* 0x00000092a5927223 */ /* 0x000fe20000010095 */
[----:B------:R-:W-:Y:S01]  /*3290*/  FADD.FTZ R147, R158, R147 ;  /* 0x000000939e937221 */ /* 0x000fe20000010000 */
[----:B------:R-:W-:Y:S01]  /*32a0*/  FMUL.FTZ R153, R122, R103 ;  /* 0x000000677a997220 */ /* 0x000fe20000410000 */
[C---:B---3--:R-:W-:Y:S01]  /*32b0*/  FMUL.FTZ R143, R134.reuse, R141 ;  /* 0x0000008d868f7220 */ /* 0x048fe20000410000 */
[----:B------:R-:W-:Y:S01]  /*32c0*/  FADD.FTZ R146, -R157, R146 ;  /* 0x000000929d927221 */ /* 0x000fe20000010100 */
[C---:B------:R-:W-:Y:S01]  /*32d0*/  FMUL.FTZ R151, R123.reuse, R102 ;  /* 0x000000667b977220 */ /* 0x040fe20000410000 */
[----:B------:R-:W-:Y:S01]  /*32e0*/  FMUL.FTZ R152, R123, R103 ;  /* 0x000000677b987220 */ /* 0x000fe20000410000 */
[CC--:B----4-:R-:W-:Y:S01]  /*32f0*/  FMUL.FTZ R144, R134.reuse, R140.reuse ;  /* 0x0000008c86907220 */ /* 0x0d0fe20000410000 */
[C---:B------:R-:W-:Y:S01]  /*3300*/  FFMA.FTZ R143, R233.reuse, R140, -R143 ;  /* 0x0000008ce98f7223 */ /* 0x040fe2000001088f */
[----:B------:R-:W-:Y:S01]  /*3310*/  ULEA UR44, UR7, UR18, 0x4 ;  /* 0x00000012072c7291 */ /* 0x000fe2000f8e203f */
[----:B------:R-:W-:Y:S01]  /*3320*/  BSSY B0, `(.L_x_14645) ;  /* 0x00000ed000007945 */ /* 0x000fe20003800000 */
[CC--:B0-----:R-:W-:Y:S01]  /*3330*/  FFMA.FTZ R145, R233.reuse, R136.reuse, R142 ;  /* 0x00000088e9917223 */ /* 0x0c1fe2000001008e */
[----:B------:R-:W-:Y:S01]  /*3340*/  FFMA.FTZ R144, R233, R141, R144 ;  /* 0x0000008de9907223 */ /* 0x000fe20000010090 */
[----:B------:R-:W-:Y:S01]  /*3350*/  FMUL.FTZ R136, R134, R136 ;  /* 0x0000008886887220 */ /* 0x000fe20000410000 */
[----:B------:R-:W-:Y:S01]  /*3360*/  @P3 FADD.FTZ R232, R232, R143 ;  /* 0x0000008fe8e83221 */ /* 0x000fe20000010000 */
[----:B------:R-:W-:Y:S01]  /*3370*/  FMUL.FTZ R143, R166, -R147 ;  /* 0x80000093a68f7220 */ /* 0x000fe20000410000 */
[----:B------:R-:W-:Y:S01]  /*3380*/  @P3 FADD.FTZ R231, R231, R144 ;  /* 0x00000090e7e73221 */ /* 0x000fe20000010000 */
[----:B------:R-:W-:Y:S01]  /*3390*/  @P3 FFMA.FTZ R233, R233, R138, -R136 ;  /* 0x0000008ae9e93223 */ /* 0x000fe20000010888 */
[----:B------:R-:W-:Y:S01]  /*33a0*/  FSEL R134, R134, R145, !P3 ;  /* 0x0000009186867208 */ /* 0x000fe20005800000 */
[----:B------:R-:W0:Y:S01]  /*33b0*/  SHFL.UP PT, R140, R232, 0x2, RZ ;  /* 0x04400000e88c7989 */ /* 0x000e2200000e00ff */
[-C--:B------:R-:W-:Y:S01]  /*33c0*/  FMUL.FTZ R142, R166, -R146.reuse ;  /* 0x80000092a68e7220 */ /* 0x080fe20000410000 */
[----:B------:R-:W-:Y:S01]  /*33d0*/  FFMA.FTZ R143, R167, R146, R143 ;  /* 0x00000092a78f7223 */ /* 0x000fe2000001008f */
[----:B------:R-:W-:Y:S01]  /*33e0*/  ISETP.GE.AND P3, PT, R133, 0x2, PT ;  /* 0x000000028500780c */ /* 0x000fe20003f66270 */
[----:B------:R-:W2:Y:S01]  /*33f0*/  SHFL.UP PT, R141, R231, 0x2, RZ ;  /* 0x04400000e78d7989 */ /* 0x000ea200000e00ff */
[----:B------:R-:W-:Y:S01]  /*3400*/  FFMA.FTZ R142, R167, R147, -R142 ;  /* 0x00000093a78e7223 */ /* 0x000fe2000001088e */
[----:B------:R-:W-:-:S02]  /*3410*/  FADD.FTZ R143, -R156, R143 ;  /* 0x0000008f9c8f7221 */ /* 0x000fc40000010100 */
[----:B------:R-:W3:Y:S01]  /*3420*/  SHFL.UP PT, R136, R233, 0x2, RZ ;  /* 0x04400000e9887989 */ /* 0x000ee200000e00ff */
[----:B------:R-:W-:Y:S01]  /*3430*/  FADD.FTZ R142, R155, R142 ;  /* 0x0000008e9b8e7221 */ /* 0x000fe20000010000 */
[C---:B------:R-:W-:Y:S02]  /*3440*/  FMUL.FTZ R144, R168.reuse, -R143 ;  /* 0x8000008fa8907220 */ /* 0x040fe40000410000 */
[----:B------:R-:W4:Y:S01]  /*3450*/  SHFL.UP PT, R138, R134, 0x2, RZ ;  /* 0x04400000868a7989 */ /* 0x000f2200000e00ff */
[-C--:B------:R-:W-:Y:S01]  /*3460*/  FMUL.FTZ R146, R168, -R142.reuse ;  /* 0x8000008ea8927220 */ /* 0x080fe20000410000 */
[----:B------:R-:W-:-:S03]  /*3470*/  FFMA.FTZ R149, R169, R142, -R144 ;  /* 0x0000008ea9957223 */ /* 0x000fc60000010890 */
[----:B------:R-:W-:Y:S01]  /*3480*/  FFMA.FTZ R146, R169, R143, R146 ;  /* 0x0000008fa9927223 */ /* 0x000fe20000010092 */
[----:B------:R-:W-:-:S03]  /*3490*/  FADD.FTZ R149, R154, R149 ;  /* 0x000000959a957221 */ /* 0x000fc60000010000 */
[----:B------:R-:W-:Y:S01]  /*34a0*/  FADD.FTZ R146, -R153, R146 ;  /* 0x0000009299927221 */ /* 0x000fe20000010100 */
[----:B0-----:R-:W-:-:S03]  /*34b0*/  FMUL.FTZ R144, R134, R140 ;  /* 0x0000008c86907220 */ /* 0x001fc60000410000 */
[----:B------:R-:W-:Y:S01]  /*34c0*/  FMUL.FTZ R148, R170, -R146 ;  /* 0x80000092aa947220 */ /* 0x000fe20000410000 */
[CC--:B--2---:R-:W-:Y:S01]  /*34d0*/  FMUL.FTZ R142, R134.reuse, R141.reuse ;  /* 0x0000008d868e7220 */ /* 0x0c4fe20000410000 */
[----:B------:R-:W-:Y:S01]  /*34e0*/  FFMA.FTZ R144, R233, R141, R144 ;  /* 0x0000008de9907223 */ /* 0x000fe20000010090 */
[----:B-1----:R-:W-:Y:S01]  /*34f0*/  FMUL.FTZ R141, R213, R3 ;  /* 0x00000003d58d7220 */ /* 0x002fe20000410000 */
[----:B------:R-:W-:Y:S01]  /*3500*/  FFMA.FTZ R148, R171, R149, -R148 ;  /* 0x00000095ab947223 */ /* 0x000fe20000010894 */
[----:B---3--:R-:W-:Y:S01]  /*3510*/  FMUL.FTZ R145, R134, R136 ;  /* 0x0000008886917220 */ /* 0x008fe20000410000 */
[----:B------:R-:W-:Y:S01]  /*3520*/  FFMA.FTZ R147, R233, R140, -R142 ;  /* 0x0000008ce9937223 */ /* 0x000fe2000001088e */
[----:B------:R-:W-:Y:S01]  /*3530*/  FFMA.FTZ R142, R214, R2, -R141 ;  /* 0x00000002d68e7223 */ /* 0x000fe2000001088d */
[----:B------:R-:W-:Y:S01]  /*3540*/  @P3 FADD.FTZ R231, R231, R144 ;  /* 0x00000090e7e73221 */ /* 0x000fe20000010000 */
[-C--:B----4-:R-:W-:Y:S01]  /*3550*/  FMUL.FTZ R143, R134, R138.reuse ;  /* 0x0000008a868f7220 */ /* 0x090fe20000410000 */
[----:B------:R-:W-:Y:S01]  /*3560*/  FFMA.FTZ R145, R233, R138, R145 ;  /* 0x0000008ae9917223 */ /* 0x000fe20000010091 */
[----:B------:R-:W-:Y:S01]  /*3570*/  @P3 FADD.FTZ R232, R232, R147 ;  /* 0x00000093e8e83221 */ /* 0x000fe20000010000 */
[----:B------:R-:W-:Y:S01]  /*3580*/  FMUL.FTZ R141, R191, -R142 ;  /* 0x8000008ebf8d7220 */ /* 0x000fe20000410000 */
[----:B------:R-:W-:Y:S01]  /*3590*/  @P3 FFMA.FTZ R233, R233, R136, -R143 ;  /* 0x00000088e9e93223 */ /* 0x000fe2000001088f */
[----:B------:R-:W-:Y:S01]  /*35a0*/  FMUL.FTZ R136, R213, -R2 ;  /* 0x80000002d5887220 */ /* 0x000fe20000410000 */
[----:B------:R-:W-:Y:S01]  /*35b0*/  FSEL R134, R134, R145, !P3 ;  /* 0x0000009186867208 */ /* 0x000fe20005800000 */
[----:B------:R-:W0:Y:S01]  /*35c0*/  SHFL.UP PT, R140, R232, 0x4, RZ ;  /* 0x04800000e88c7989 */ /* 0x000e2200000e00ff */
[----:B------:R-:W-:Y:S01]  /*35d0*/  FMUL.FTZ R145, R170, -R149 ;  /* 0x80000095aa917220 */ /* 0x000fe20000410000 */
[----:B------:R-:W-:Y:S01]  /*35e0*/  FFMA.FTZ R136, R214, -R3, R136 ;  /* 0x80000003d6887223 */ /* 0x000fe20000010088 */
[----:B------:R-:W-:Y:S01]  /*35f0*/  FADD.FTZ R148, R151, R148 ;  /* 0x0000009497947221 */ /* 0x000fe20000010000 */
[----:B------:R-:W1:Y:S01]  /*3600*/  SHFL.UP PT, R138, R134, 0x4, RZ ;  /* 0x04800000868a7989 */ /* 0x000e6200000e00ff */
[----:B------:R-:W-:Y:S01]  /*3610*/  FFMA.FTZ R147, R171, R146, R145 ;  /* 0x00000092ab937223 */ /* 0x000fe20000010091 */
[-C--:B------:R-:W-:Y:S01]  /*3620*/  FFMA.FTZ R144, R192, R136.reuse, R141 ;  /* 0x00000088c0907223 */ /* 0x080fe2000001008d */
[----:B------:R-:W-:Y:S01]  /*3630*/  FMUL.FTZ R143, R191, -R136 ;  /* 0x80000088bf8f7220 */ /* 0x000fe20000410000 */
[----:B------:R-:W2:Y:S01]  /*3640*/  SHFL.UP PT, R141, R231, 0x4, RZ ;  /* 0x04800000e78d7989 */ /* 0x000ea200000e00ff */
[----:B------:R-:W-:Y:S01]  /*3650*/  ISETP.GE.AND P3, PT, R133, 0x4, PT ;  /* 0x000000048500780c */ /* 0x000fe20003f66270 */
[----:B------:R-:W-:Y:S01]  /*3660*/  FADD.FTZ R147, -R152, R147 ;  /* 0x0000009398937221 */ /* 0x000fe20000010100 */
[----:B------:R-:W-:Y:S01]  /*3670*/  FFMA.FTZ R143, R192, R142, -R143 ;  /* 0x0000008ec08f7223 */ /* 0x000fe2000001088f */
[----:B------:R-:W3:Y:S01]  /*3680*/  SHFL.UP PT, R136, R233, 0x4, RZ ;  /* 0x04800000e9887989 */ /* 0x000ee200000e00ff */
        /* <DEDUP_REMOVED lines=9> */
[----:B------:R-:W-:Y:S01]  /*3720*/  FMUL.FTZ R150, R124, R103 ;  /* 0x000000677c967220 */ /* 0x000fe20000410000 */
[-C--:B------:R-:W-:Y:S01]  /*3730*/  FMUL.FTZ R144, R164, -R145.reuse ;  /* 0x80000091a4907220 */ /* 0x080fe20000410000 */
[----:B------:R-:W-:Y:S01]  /*3740*/  FMUL.FTZ R149, R124, R102 ;  /* 0x000000667c957220 */ /* 0x000fe20000410000 */
[C---:B------:R-:W-:Y:S01]  /*3750*/  FFMA.FTZ R146, R165.reuse, R145, R146 ;  /* 0x00000091a5927223 */ /* 0x040fe20000010092 */
[----:B------:R-:W-:Y:S01]  /*3760*/  FADD.FTZ R229, -R150, R229 ;  /* 0x000000e596e57221 */ /* 0x000fe20000010100 */
[----:B------:R-:W-:Y:S01]  /*3770*/  FFMA.FTZ R144, R165, R142, -R144 ;  /* 0x0000008ea5907223 */ /* 0x000fe20000010890 */
[C---:B0-----:R-:W-:Y:S01]  /*3780*/  FMUL.FTZ R142, R134.reuse, R140 ;  /* 0x0000008c868e7220 */ /* 0x041fe20000410000 */
[----:B-1----:R-:W-:Y:S01]  /*3790*/  FMUL.FTZ R143, R134, R138 ;  /* 0x0000008a868f7220 */ /* 0x002fe20000410000 */
[----:B------:R-:W-:Y:S01]  /*37a0*/  FADD.FTZ R148, R149, R148 ;  /* 0x0000009495947221 */ /* 0x000fe20000010000 */
[----:B------:R-:W-:Y:S01]  /*37b0*/  FMUL.FTZ R188, R174, -R229 ;  /* 0x800000e5aebc7220 */ /* 0x000fe20000410000 */
[-C--:B--2---:R-:W-:Y:S01]  /*37c0*/  FMUL.FTZ R147, R134, R141.reuse ;  /* 0x0000008d86937220 */ /* 0x084fe20000410000 */
[----:B------:R-:W-:Y:S01]  /*37d0*/  FFMA.FTZ R142, R233, R141, R142 ;  /* 0x0000008de98e7223 */ /* 0x000fe2000001008e */
[-C--:B------:R-:W-:Y:S01]  /*37e0*/  FMUL.FTZ R190, R174, -R148.reuse ;  /* 0x80000094aebe7220 */ /* 0x080fe20000410000 */
[----:B------:R-:W-:Y:S01]  /*37f0*/  FFMA.FTZ R188, R175, R148, -R188 ;  /* 0x00000094afbc7223 */ /* 0x000fe200000108bc */
[----:B---3--:R-:W-:Y:S01]  /*3800*/  FMUL.FTZ R145, R134, R136 ;  /* 0x0000008886917220 */ /* 0x008fe20000410000 */
[----:B------:R-:W-:Y:S01]  /*3810*/  FFMA.FTZ R147, R233, R140, -R147 ;  /* 0x0000008ce9937223 */ /* 0x000fe20000010893 */
[----:B------:R-:W-:Y:S01]  /*3820*/  @P3 FADD.FTZ R231, R231, R142 ;  /* 0x0000008ee7e73221 */ /* 0x000fe20000010000 */
[----:B------:R-:W-:Y:S01]  /*3830*/  FMUL.FTZ R142, R166, -R146 ;  /* 0x80000092a68e7220 */ /* 0x000fe20000410000 */
[C---:B------:R-:W-:Y:S01]  /*3840*/  FFMA.FTZ R145, R233.reuse, R138, R145 ;  /* 0x0000008ae9917223 */ /* 0x040fe20000010091 */
[----:B------:R-:W-:Y:S01]  /*3850*/  @P3 FFMA.FTZ R233, R233, R136, -R143 ;  /* 0x00000088e9e93223 */ /* 0x000fe2000001088f */
[----:B------:R-:W-:Y:S01]  /*3860*/  @P3 FADD.FTZ R232, R232, R147 ;  /* 0x00000093e8e83221 */ /* 0x000fe20000010000 */
[----:B------:R-:W0:Y:S01]  /*3870*/  SHFL.UP PT, R140, R231, 0x8, RZ ;  /* 0x05000000e78c7989 */ /* 0x000e2200000e00ff */
[-C--:B------:R-:W-:Y:S01]  /*3880*/  FMUL.FTZ R143, R166, -R144.reuse ;  /* 0x80000090a68f7220 */ /* 0x080fe20000410000 */
[----:B------:R-:W-:Y:S01]  /*3890*/  FSEL R134, R134, R145, !P3 ;  /* 0x0000009186867208 */ /* 0x000fe20005800000 */
[----:B------:R-:W-:Y:S01]  /*38a0*/  FFMA.FTZ R142, R167, R144, -R142 ;  /* 0x00000090a78e7223 */ /* 0x000fe2000001088e */
[----:B------:R-:W1:Y:S01]  /*38b0*/  SHFL.UP PT, R136, R233, 0x8, RZ ;  /* 0x05000000e9887989 */ /* 0x000e6200000e00ff */
[----:B------:R-:W-:Y:S01]  /*38c0*/  FMUL.FTZ R147, R125, R102 ;  /* 0x000000667d937220 */ /* 0x000fe20000410000 */
[----:B------:R-:W-:Y:S01]  /*38d0*/  FFMA.FTZ R143, R167, R146, R143 ;  /* 0x00000092a78f7223 */ /* 0x000fe2000001008f */
[C---:B------:R-:W-:Y:S01]  /*38e0*/  FMUL.FTZ R144, R168.reuse, -R142 ;  /* 0x8000008ea8907220 */ /* 0x040fe20000410000 */
[----:B------:R-:W2:Y:S01]  /*38f0*/  SHFL.UP PT, R138, R232, 0x8, RZ ;  /* 0x05000000e88a7989 */ /* 0x000ea200000e00ff */
[----:B------:R-:W-:Y:S01]  /*3900*/  FFMA.FTZ R229, R175, R229, R190 ;  /* 0x000000e5afe57223 */ /* 0x000fe200000100be */
[----:B------:R-:W-:Y:S01]  /*3910*/  FMUL.FTZ R148, R125, R103 ;  /* 0x000000677d947220 */ /* 0x000fe20000410000 */
[----:B------:R-:W-:Y:S01]  /*3920*/  FADD.FTZ R188, R147, R188 ;  /* 0x000000bc93bc7221 */ /* 0x000fe20000010000 */
[----:B------:R-:W3:Y:S01]  /*3930*/  SHFL.UP PT, R141, R134, 0x8, RZ ;  /* 0x05000000868d7989 */ /* 0x000ee200000e00ff */
[-C--:B------:R-:W-:Y:S01]  /*3940*/  FMUL.FTZ R145, R168, -R143.reuse ;  /* 0x8000008fa8917220 */ /* 0x080fe20000410000 */
[C---:B------:R-:W-:Y:S01]  /*3950*/  FFMA.FTZ R146, R169.reuse, R143, R144 ;  /* 0x0000008fa9927223 */ /* 0x040fe20000010090 */
[----:B------:R-:W-:Y:S01]  /*3960*/  FADD.FTZ R229, -R148, R229 ;  /* 0x000000e594e57221 */ /* 0x000fe20000010100 */
[----:B------:R-:W-:Y:S01]  /*3970*/  FMUL.FTZ R190, R176, -R188 ;  /* 0x800000bcb0be7220 */ /* 0x000fe20000410000 */
[----:B------:R-:W-:Y:S01]  /*3980*/  FFMA.FTZ R145, R169, R142, -R145 ;  /* 0x0000008ea9917223 */ /* 0x000fe20000010891 */
[----:B------:R-:W-:Y:S01]  /*3990*/  FMUL.FTZ R144, R170, -R146 ;  /* 0x80000092aa907220 */ /* 0x000fe20000410000 */
[----:B------:R-:W-:Y:S01]  /*39a0*/  ISETP.GE.AND P3, PT, R133, 0x8, PT ;  /* 0x000000088500780c */ /* 0x000fe20003f66270 */
[-C--:B------:R-:W-:Y:S01]  /*39b0*/  FMUL.FTZ R142, R176, -R229.reuse ;  /* 0x800000e5b08e7220 */ /* 0x080fe20000410000 */
[----:B------:R-:W-:Y:S01]  /*39c0*/  FFMA.FTZ R235, R177, R229, R190 ;  /* 0x000000e5b1eb7223 */ /* 0x000fe200000100be */
[----:B------:R-:W-:-:S02]  /*39d0*/  FFMA.FTZ R190, R171, R145, -R144 ;  /* 0x00000091abbe7223 */ /* 0x000fc40000010890 */
[----:B------:R-:W-:Y:S01]  /*39e0*/  FFMA.FTZ R142, R177, R188, -R142 ;  /* 0x000000bcb18e7223 */ /* 0x000fe2000001088e */
[----:B0-----:R-:W-:Y:S01]  /*39f0*/  FMUL.FTZ R143, R134, R140 ;  /* 0x0000008c868f7220 */ /* 0x001fe20000410000 */
[----:B------:R-:W-:Y:S01]  /*3a00*/  FMUL.FTZ R188, R170, -R145 ;  /* 0x80000091aabc7220 */ /* 0x000fe20000410000 */
[C---:B-1----:R-:W-:Y:S01]  /*3a10*/  FMUL.FTZ R144, R134.reuse, R136 ;  /* 0x0000008886907220 */ /* 0x042fe20000410000 */
[-C--:B--2---:R-:W-:Y:S01]  /*3a20*/  FMUL.FTZ R145, R134, R138.reuse ;  /* 0x0000008a86917220 */ /* 0x084fe20000410000 */
[----:B------:R-:W-:Y:S01]  /*3a30*/  FFMA.FTZ R143, R233, R138, -R143 ;  /* 0x0000008ae98f7223 */ /* 0x000fe2000001088f */
[----:B------:R-:W-:Y:S01]  /*3a40*/  FFMA.FTZ R138, R171, R146, R188 ;  /* 0x00000092ab8a7223 */ /* 0x000fe200000100bc */
[----:B------:R-:W-:Y:S01]  /*3a50*/  FMUL.FTZ R146, R126, R103 ;  /* 0x000000677e927220 */ /* 0x000fe20000410000 */
[CC--:B---3--:R-:W-:Y:S01]  /*3a60*/  FFMA.FTZ R229, R233.reuse, R141.reuse, R144 ;  /* 0x0000008de9e57223 */ /* 0x0c8fe20000010090 */
[----:B------:R-:W-:Y:S01]  /*3a70*/  FMUL.FTZ R141, R134, R141 ;  /* 0x0000008d868d7220 */ /* 0x000fe20000410000 */
[C---:B------:R-:W-:Y:S01]  /*3a80*/  FFMA.FTZ R140, R233.reuse, R140, R145 ;  /* 0x0000008ce98c7223 */ /* 0x040fe20000010091 */
[----:B------:R-:W-:Y:S01]  /*3a90*/  @P3 FADD.FTZ R232, R232, R143 ;  /* 0x0000008fe8e83221 */ /* 0x000fe20000010000 */
[----:B------:R-:W-:Y:S01]  /*3aa0*/  FMUL.FTZ R143, R172, -R190 ;  /* 0x800000beac8f7220 */ /* 0x000fe20000410000 */
[----:B------:R-:W-:Y:S01]  /*3ab0*/  @P3 FFMA.FTZ R233, R233, R136, -R141 ;  /* 0x00000088e9e93223 */ /* 0x000fe2000001088d */
[----:B------:R-:W-:Y:S01]  /*3ac0*/  @P3 FADD.FTZ R231, R231, R140 ;  /* 0x0000008ce7e73221 */ /* 0x000fe20000010000 */
[----:B------:R-:W-:Y:S01]  /*3ad0*/  FSEL R188, R134, R229, !P3 ;  /* 0x000000e586bc7208 */ /* 0x000fe20005800000 */
[----:B------:R-:W0:Y:S01]  /*3ae0*/  SHFL.UP PT, R140, R232, 0x10, RZ ;  /* 0x06000000e88c7989 */ /* 0x000e2200000e00ff */
[----:B------:R-:W-:Y:S01]  /*3af0*/  FMUL.FTZ R144, R172, -R138 ;  /* 0x8000008aac907220 */ /* 0x000fe20000410000 */
[----:B------:R-:W-:Y:S01]  /*3b00*/  FMUL.FTZ R145, R126, R102 ;  /* 0x000000667e917220 */ /* 0x000fe20000410000 */
[----:B------:R-:W-:Y:S01]  /*3b10*/  FADD.FTZ R235, -R146, R235 ;  /* 0x000000eb92eb7221 */ /* 0x000fe20000010100 */
[----:B------:R-:W1:Y:S01]  /*3b20*/  SHFL.UP PT, R134, R233, 0x10, RZ ;  /* 0x06000000e9867989 */ /* 0x000e6200000e00ff */
[C---:B------:R-:W-:Y:S01]  /*3b30*/  FFMA.FTZ R143, R173.reuse, R138, R143 ;  /* 0x0000008aad8f7223 */ /* 0x040fe2000001008f */
[----:B------:R-:W-:Y:S01]  /*3b40*/  FFMA.FTZ R144, R173, R190, -R144 ;  /* 0x000000bead907223 */ /* 0x000fe20000010890 */
[----:B------:R-:W-:Y:S01]  /*3b50*/  FADD.FTZ R190, R145, R142 ;  /* 0x0000008e91be7221 */ /* 0x000fe20000010000 */
[----:B------:R-:W2:Y:S01]  /*3b60*/  SHFL.UP PT, R136, R231, 0x10, RZ ;  /* 0x06000000e7887989 */ /* 0x000ea200000e00ff */
[----:B------:R-:W-:Y:S01]  /*3b70*/  FMUL.FTZ R234, R178, -R235 ;  /* 0x800000ebb2ea7220 */ /* 0x000fe20000410000 */
[CC--:B------:R-:W-:Y:S01]  /*3b80*/  FMUL.FTZ R229, R174.reuse, -R143.reuse ;  /* 0x8000008faee57220 */ /* 0x0c0fe20000410000 */
[----:B------:R-:W-:Y:S01]  /*3b90*/  FMUL.FTZ R142, R174, -R144 ;  /* 0x80000090ae8e7220 */ /* 0x000fe20000410000 */
[----:B------:R-:W3:Y:S01]  /*3ba0*/  SHFL.UP PT, R141, R188, 0x10, RZ ;  /* 0x06000000bc8d7989 */ /* 0x000ee200000e00ff */
[-C--:B------:R-:W-:Y:S01]  /*3bb0*/  FFMA.FTZ R138, R179, R190.reuse, -R234 ;  /* 0x000000beb38a7223 */ /* 0x080fe200000108ea */
[----:B------:R-:W-:Y:S01]  /*3bc0*/  FMUL.FTZ R190, R178, -R190 ;  /* 0x800000beb2be7220 */ /* 0x000fe20000410000 */
[C---:B------:R-:W-:Y:S01]  /*3bd0*/  FFMA.FTZ R229, R175.reuse, R144, -R229 ;  /* 0x00000090afe57223 */ /* 0x040fe200000108e5 */
[----:B------:R-:W-:Y:S01]  /*3be0*/  FFMA.FTZ R143, R175, R143, R142 ;  /* 0x0000008faf8f7223 */ /* 0x000fe2000001008e */
[----:B------:R-:W-:Y:S01]  /*3bf0*/  ISETP.GE.AND P3, PT, R133, 0x10, PT ;  /* 0x000000108500780c */ /* 0x000fe20003f66270 */
[----:B------:R-:W-:Y:S01]  /*3c00*/  FFMA.FTZ R239, R179, R235, R190 ;  /* 0x000000ebb3ef7223 */ /* 0x000fe200000100be */
[C---:B------:R-:W-:Y:S01]  /*3c10*/  FMUL.FTZ R190, R176.reuse, -R229 ;  /* 0x800000e5b0be7220 */ /* 0x040fe20000410000 */
[----:B------:R-:W-:-:S03]  /*3c20*/  FMUL.FTZ R144, R176, -R143 ;  /* 0x8000008fb0907220 */ /* 0x000fc60000410000 */
[C---:B------:R-:W-:Y:S01]  /*3c30*/  FFMA.FTZ R235, R177.reuse, R143, R190 ;  /* 0x0000008fb1eb7223 */ /* 0x040fe200000100be */
[C---:B0-----:R-:W-:Y:S01]  /*3c40*/  FMUL.FTZ R143, R188.reuse, R140 ;  /* 0x0000008cbc8f7220 */ /* 0x041fe20000410000 */
[----:B------:R-:W-:Y:S01]  /*3c50*/  FFMA.FTZ R234, R177, R229, -R144 ;  /* 0x000000e5b1ea7223 */ /* 0x000fe20000010890 */
[----:B------:R-:W-:Y:S01]  /*3c60*/  FMUL.FTZ R144, R127, R103 ;  /* 0x000000677f907220 */ /* 0x000fe20000410000 */
[----:B-1----:R-:W-:-:S03]  /*3c70*/  FMUL.FTZ R142, R188, R134 ;  /* 0x00000086bc8e7220 */ /* 0x002fc60000410000 */
[----:B------:R-:W-:Y:S01]  /*3c80*/  FADD.FTZ R239, -R144, R239 ;  /* 0x000000ef90ef7221 */ /* 0x000fe20000010100 */
[-C--:B--2---:R-:W-:Y:S01]  /*3c90*/  FMUL.FTZ R237, R188, R136.reuse ;  /* 0x00000088bced7220 */ /* 0x084fe20000410000 */
[----:B------:R-:W-:Y:S01]  /*3ca0*/  FFMA.FTZ R190, R233, R136, R143 ;  /* 0x00000088e9be7223 */ /* 0x000fe2000001008f */
[----:B------:R-:W-:Y:S01]  /*3cb0*/  FMUL.FTZ R143, R127, R102 ;  /* 0x000000667f8f7220 */ /* 0x000fe20000410000 */
[----:B------:R-:W-:Y:S01]  /*3cc0*/  FMUL.FTZ R136, R178, -R234 ;  /* 0x800000eab2887220 */ /* 0x000fe20000410000 */
[CC--:B---3--:R-:W-:Y:S01]  /*3cd0*/  FFMA.FTZ R229, R233.reuse, R141.reuse, R142 ;  /* 0x0000008de9e57223 */ /* 0x0c8fe2000001008e */
[----:B------:R-:W-:Y:S01]  /*3ce0*/  FMUL.FTZ R141, R188, R141 ;  /* 0x0000008dbc8d7220 */ /* 0x000fe20000410000 */
[----:B------:R-:W-:Y:S01]  /*3cf0*/  FFMA.FTZ R237, R233, R140, -R237 ;  /* 0x0000008ce9ed7223 */ /* 0x000fe200000108ed */
[----:B------:R-:W-:Y:S01]  /*3d00*/  FADD.FTZ R138, R143, R138 ;  /* 0x0000008a8f8a7221 */ /* 0x000fe20000010000 */
[-C--:B------:R-:W-:Y:S01]  /*3d10*/  FFMA.FTZ R136, R179, R235.reuse, R136 ;  /* 0x000000ebb3887223 */ /* 0x080fe20000010088 */
[----:B------:R-:W-:Y:S01]  /*3d20*/  @P3 FFMA.FTZ R233, R233, R134, -R141 ;  /* 0x00000086e9e93223 */ /* 0x000fe2000001088d */
[----:B------:R-:W-:Y:S01]  /*3d30*/  FMUL.FTZ R134, R178, -R235 ;  /* 0x800000ebb2867220 */ /* 0x000fe20000410000 */
[C---:B------:R-:W-:Y:S01]  /*3d40*/  FMUL.FTZ R142, R180.reuse, -R138 ;  /* 0x8000008ab48e7220 */ /* 0x040fe20000410000 */
[C---:B------:R-:W-:Y:S01]  /*3d50*/  FMUL.FTZ R141, R180.reuse, -R136 ;  /* 0x80000088b48d7220 */ /* 0x040fe20000410000 */
[-C--:B------:R-:W-:Y:S01]  /*3d60*/  FMUL.FTZ R140, R180, -R239.reuse ;  /* 0x800000efb48c7220 */ /* 0x080fe20000410000 */
[----:B------:R-:W-:Y:S01]  /*3d70*/  FFMA.FTZ R134, R179, R234, -R134 ;  /* 0x000000eab3867223 */ /* 0x000fe20000010886 */
[C---:B------:R-:W-:Y:S01]  /*3d80*/  FFMA.FTZ R239, R181.reuse, R239, R142 ;  /* 0x000000efb5ef7223 */ /* 0x040fe2000001008e */
[----:B------:R-:W-:Y:S01]  /*3d90*/  FMUL.FTZ R142, R128, R103 ;  /* 0x00000067808e7220 */ /* 0x000fe20000410000 */
[C---:B------:R-:W-:Y:S01]  /*3da0*/  FFMA.FTZ R140, R181.reuse, R138, -R140 ;  /* 0x0000008ab58c7223 */ /* 0x040fe2000001088c */
[-C--:B------:R-:W-:Y:S01]  /*3db0*/  FMUL.FTZ R235, R180, -R134.reuse ;  /* 0x80000086b4eb7220 */ /* 0x080fe20000410000 */
[C---:B------:R-:W-:Y:S01]  /*3dc0*/  FFMA.FTZ R134, R181.reuse, R134, -R141 ;  /* 0x00000086b5867223 */ /* 0x040fe2000001088d */
[----:B------:R-:W-:Y:S01]  /*3dd0*/  FMUL.FTZ R141, R128, R102 ;  /* 0x00000066808d7220 */ /* 0x000fe20000410000 */
[----:B------:R-:W-:Y:S01]  /*3de0*/  FADD.FTZ R239, -R142, R239 ;  /* 0x000000ef8eef7221 */ /* 0x000fe20000010100 */
[----:B------:R-:W-:Y:S01]  /*3df0*/  FFMA.FTZ R235, R181, R136, R235 ;  /* 0x00000088b5eb7223 */ /* 0x000fe200000100eb */
[----:B------:R-:W-:Y:S01]  /*3e00*/  @P3 FADD.FTZ R231, R231, R190 ;  /* 0x000000bee7e73221 */ /* 0x000fe20000010000 */
[----:B------:R-:W-:Y:S01]  /*3e10*/  FADD.FTZ R140, R141, R140 ;  /* 0x0000008c8d8c7221 */ /* 0x000fe20000010000 */
[----:B------:R-:W-:Y:S01]  /*3e20*/  FMUL.FTZ R136, R182, -R239 ;  /* 0x800000efb6887220 */ /* 0x000fe20000410000 */
[----:B------:R-:W-:Y:S01]  /*3e30*/  @P3 FADD.FTZ R232, R232, R237 ;  /* 0x000000ede8e83221 */ /* 0x000fe20000010000 */
[-C--:B------:R-:W-:Y:S01]  /*3e40*/  FMUL.FTZ R190, R0, R103.reuse ;  /* 0x0000006700be7220 */ /* 0x080fe20000410000 */
[CC--:B------:R-:W-:Y:S01]  /*3e50*/  FMUL.FTZ R138, R182.reuse, -R140.reuse ;  /* 0x8000008cb68a7220 */ /* 0x0c0fe20000410000 */
[----:B------:R-:W-:Y:S01]  /*3e60*/  FFMA.FTZ R241, R183, R140, -R136 ;  /* 0x0000008cb7f17223 */ /* 0x000fe20000010888 */
[----:B------:R-:W-:Y:S01]  /*3e70*/  FMUL.FTZ R140, R129, R103 ;  /* 0x00000067818c7220 */ /* 0x000fe20000410000 */
[C---:B------:R-:W-:Y:S01]  /*3e80*/  FMUL.FTZ R136, R182.reuse, -R134 ;  /* 0x80000086b6887220 */ /* 0x040fe20000410000 */
[----:B------:R-:W-:Y:S01]  /*3e90*/  FFMA.FTZ R243, R183, R239, R138 ;  /* 0x000000efb7f37223 */ /* 0x000fe2000001008a */
[-C--:B------:R-:W-:Y:S01]  /*3ea0*/  FMUL.FTZ R239, R182, -R235.reuse ;  /* 0x800000ebb6ef7220 */ /* 0x080fe20000410000 */
[----:B------:R-:W-:Y:S01]  /*3eb0*/  FMUL.FTZ R138, R129, R102 ;  /* 0x00000066818a7220 */ /* 0x000fe20000410000 */
[C---:B------:R-:W-:Y:S01]  /*3ec0*/  FFMA.FTZ R136, R183.reuse, R235, R136 ;  /* 0x000000ebb7887223 */ /* 0x040fe20000010088 */
[----:B------:R-:W-:Y:S01]  /*3ed0*/  FADD.FTZ R243, -R140, R243 ;  /* 0x000000f38cf37221 */ /* 0x000fe20000010100 */
[----:B------:R-:W-:Y:S01]  /*3ee0*/  FFMA.FTZ R239, R183, R134, -R239 ;  /* 0x00000086b7ef7223 */ /* 0x000fe200000108ef */
[----:B------:R-:W-:Y:S01]  /*3ef0*/  FADD.FTZ R241, R138, R241 ;  /* 0x000000f18af17221 */ /* 0x000fe20000010000 */
[----:B-----5:R0:W1:Y:S01]  /*3f00*/  SHFL.IDX PT, R237, R100, RZ, 0x1f ;  /* 0x00001fff64ed7589 */ /* 0x02006200000e0000 */
[C---:B------:R-:W-:Y:S01]  /*3f10*/  FMUL.FTZ R134, R184.reuse, -R243 ;  /* 0x800000f3b8867220 */ /* 0x040fe20000410000 */
[C---:B------:R-:W-:Y:S01]  /*3f20*/  FMUL.FTZ R235, R184.reuse, -R239 ;  /* 0x800000efb8eb7220 */ /* 0x040fe20000410000 */
[CC--:B------:R-:W-:Y:S01]  /*3f30*/  FMUL.FTZ R234, R184.reuse, -R241.reuse ;  /* 0x800000f1b8ea7220 */ /* 0x0c0fe20000410000 */
[----:B------:R-:W2:Y:S01]  /*3f40*/  SHFL.UP PT, R233, R233, 0x1, RZ ;  /* 0x04200000e9e97989 */ /* 0x000ea200000e00ff */
[C---:B------:R-:W-:Y:S01]  /*3f50*/  FFMA.FTZ R241, R185.reuse, R241, -R134 ;  /* 0x000000f1b9f17223 */ /* 0x040fe20000010886 */
[-C--:B------:R-:W-:Y:S01]  /*3f60*/  FMUL.FTZ R134, R184, -R136.reuse ;  /* 0x80000088b8867220 */ /* 0x080fe20000410000 */
[C---:B------:R-:W-:Y:S01]  /*3f70*/  FFMA.FTZ R235, R185.reuse, R136, R235 ;  /* 0x00000088b9eb7223 */ /* 0x040fe200000100eb */
[C---:B------:R-:W-:Y:S01]  /*3f80*/  FFMA.FTZ R243, R185.reuse, R243, R234 ;  /* 0x000000f3b9f37223 */ /* 0x040fe200000100ea */
[C---:B------:R-:W-:Y:S01]  /*3f90*/  FMUL.FTZ R136, R130.reuse, R103 ;  /* 0x0000006782887220 */ /* 0x040fe20000410000 */
[----:B------:R-:W-:Y:S01]  /*3fa0*/  FFMA.FTZ R234, R185, R239, -R134 ;  /* 0x000000efb9ea7223 */ /* 0x000fe20000010886 */
[----:B------:R-:W-:Y:S01]  /*3fb0*/  FMUL.FTZ R134, R130, R102 ;  /* 0x0000006682867220 */ /* 0x000fe20000410000 */
[----:B------:R-:W-:Y:S01]  /*3fc0*/  FMUL.FTZ R239, R186, -R235 ;  /* 0x800000ebbaef7220 */ /* 0x000fe20000410000 */
[----:B------:R-:W-:Y:S01]  /*3fd0*/  FADD.FTZ R243, -R136, R243 ;  /* 0x000000f388f37221 */ /* 0x000fe20000010100 */
[----:B------:R-:W3:Y:S01]  /*3fe0*/  SHFL.UP PT, R232, R232, 0x1, RZ ;  /* 0x04200000e8e87989 */ /* 0x000ee200000e00ff */
[----:B------:R-:W-:-:S02]  /*3ff0*/  FADD.FTZ R241, R134, R241 ;  /* 0x000000f186f17221 */ /* 0x000fc40000010000 */
[C---:B------:R-:W-:Y:S01]  /*4000*/  FMUL.FTZ R236, R186.reuse, -R243 ;  /* 0x800000f3baec7220 */ /* 0x040fe20000410000 */
[----:B------:R-:W4:Y:S01]  /*4010*/  SHFL.UP PT, R231, R231, 0x1, RZ ;  /* 0x04200000e7e77989 */ /* 0x000f2200000e00ff */
[CC--:B------:R-:W-:Y:S02]  /*4020*/  FMUL.FTZ R238, R186.reuse, -R241.reuse ;  /* 0x800000f1baee7220 */ /* 0x0c0fe40000410000 */
[C---:B------:R-:W-:Y:S01]  /*4030*/  FFMA.FTZ R241, R187.reuse, R241, -R236 ;  /* 0x000000f1bbf17223 */ /* 0x040fe200000108ec */
[-C--:B------:R-:W-:Y:S01]  /*4040*/  FMUL.FTZ R236, R186, -R234.reuse ;  /* 0x800000eabaec7220 */ /* 0x080fe20000410000 */
[C---:B------:R-:W-:Y:S01]  /*4050*/  FFMA.FTZ R234, R187.reuse, R234, -R239 ;  /* 0x000000eabbea7223 */ /* 0x040fe200000108ef */
[----:B------:R-:W-:Y:S01]  /*4060*/  FSEL R239, R188, R229, !P3 ;  /* 0x000000e5bcef7208 */ /* 0x000fe20005800000 */
[C---:B------:R-:W-:Y:S01]  /*4070*/  FFMA.FTZ R243, R187.reuse, R243, R238 ;  /* 0x000000f3bbf37223 */ /* 0x040fe200000100ee */
[----:B------:R-:W-:Y:S01]  /*4080*/  ISETP.NE.AND P3, PT, R106, 0x1f, PT ;  /* 0x0000001f6a00780c */ /* 0x000fe20003f65270 */
[----:B------:R-:W-:Y:S01]  /*4090*/  FMUL.FTZ R188, R0, R102 ;  /* 0x0000006600bc7220 */ /* 0x000fe20000410000 */
[----:B------:R-:W-:Y:S01]  /*40a0*/  FFMA.FTZ R235, R187, R235, R236 ;  /* 0x000000ebbbeb7223 */ /* 0x000fe200000100ec */
[----:B------:R-:W-:Y:S01]  /*40b0*/  FADD.FTZ R229, -R190, R243 ;  /* 0x000000f3bee57221 */ /* 0x000fe20000010100 */
[----:B------:R0:W0:Y:S01]  /*40c0*/  SHFL.IDX PT, R238, R101, RZ, 0x1f ;  /* 0x00001fff65ee7589 */ /* 0x00002200000e0000 */
[----:B------:R-:W-:-:S03]  /*40d0*/  FADD.FTZ R236, R188, R241 ;  /* 0x000000f1bcec7221 */ /* 0x000fc60000010000 */
        /* <DEDUP_REMOVED lines=8> */
[----:B------:R-:W-:Y:S01]  /*4160*/  FFMA.FTZ R103, R234, R100, -R101 ;  /* 0x00000064ea677223 */ /* 0x000fe20000010865 */
[----:B------:R-:W-:Y:S01]  /*4170*/  FMUL.FTZ R101, R235, R240 ;  /* 0x000000f0eb657220 */ /* 0x000fe20000410000 */
[----:B------:R-:W-:Y:S01]  /*4180*/  FMUL.FTZ R235, R102, R235 ;  /* 0x000000eb66eb7220 */ /* 0x000fe20000410000 */
[----:B------:R-:W-:Y:S01]  /*4190*/  FFMA.FTZ R100, R234, R242, R241 ;  /* 0x000000f2ea647223 */ /* 0x000fe200000100f1 */
[----:B------:R-:W-:Y:S01]  /*41a0*/  FADD.FTZ R236, R236, R103 ;  /* 0x00000067ecec7221 */ /* 0x000fe20000010000 */
[----:B------:R-:W-:Y:S01]  /*41b0*/  FFMA.FTZ R101, R102, R234, -R101 ;  /* 0x000000ea66657223 */ /* 0x000fe20000010865 */
[----:B------:R-:W-:Y:S01]  /*41c0*/  FFMA.FTZ R235, R234, R240, R235 ;  /* 0x000000f0eaeb7223 */ /* 0x000fe200000100eb */
[----:B------:R-:W-:-:S03]  /*41d0*/  FADD.FTZ R229, R229, R100 ;  /* 0x00000064e5e57221 */ /* 0x000fc60000010000 */
[----:B------:R-:W-:-:S07]  /*41e0*/  MOV R234, R101 ;  /* 0x0000006500ea7202 */ /* 0x000fce0000000f00 */
.L_x_14646:
[----:B------:R-:W-:Y:S05]  /*41f0*/  BSYNC B0 ;  /* 0x0000000000007941 */ /* 0x000fea0003800000 */
.L_x_14645:
[----:B0-----:R-:W-:Y:S01]  /*4200*/  MOV R100, UR13 ;  /* 0x0000000d00647c02 */ /* 0x001fe20008000f00 */
[----:B------:R-:W-:Y:S01]  /*4210*/  HFMA2.MMA R101, -RZ, RZ, 0, 0 ;  /* 0x00000000ff657435 */ /* 0x000fe200000001ff */
[----:B------:R-:W-:Y:S02]  /*4220*/  CS2R R102, SRZ ;  /* 0x0000000000667805 */ /* 0x000fe4000001ff00 */
[----:B------:R-:W-:Y:S01]  /*4230*/  ISETP.GT.U32.AND P3, PT, R106, 0x1d, PT ;  /* 0x0000001d6a00780c */ /* 0x000fe20003f64070 */
[----:B------:R0:W1:Y:S01]  /*4240*/  SHFL.DOWN PT, R242, R234, 0x2, 0x1f ;  /* 0x08401f00eaf27f89 */ /* 0x00006200000e0000 */
[----:B------:R-:W-:Y:S01]  /*4250*/  ISETP.GE.OR P0, PT, R100, UR19, P0 ;  /* 0x0000001364007c0c */ /* 0x000fe20008706670 */
[----:B------:R-:W-:Y:S01]  /*4260*/  BSSY B0, `(.L_x_14647) ;  /* 0x0000012000007945 */ /* 0x000fe20003800000 */
[----:B------:R-:W-:Y:S01]  /*4270*/  MOV R100, 0x3f800000 ;  /* 0x3f80000000647802 */ /* 0x000fe20000000f00 */
[----:B------:R0:W2:Y:S04]  /*4280*/  SHFL.DOWN PT, R244, R235, 0x2, 0x1f ;  /* 0x08401f00ebf47f89 */ /* 0x0000a800000e0000 */
[----:B------:R0:W3:Y:S04]  /*4290*/  SHFL.DOWN PT, R240, R236, 0x2, 0x1f ;  /* 0x08401f00ecf07f89 */ /* 0x0000e800000e0000 */
[----:B------:R0:W4:Y:S04]  /*42a0*/  SHFL.DOWN PT, R246, R229, 0x2, 0x1f ;  /* 0x08401f00e5f67f89 */ /* 0x00012800000e0000 */
[----:B------:R-:W0:Y:S01]  /*42b0*/  @!P0 LDS.128 R100, [UR44+0x3650] ;  /* 0x0036502cff648984 */ /* 0x000e220008000c00 */
[----:B------:R-:W-:Y:S05]  /*42c0*/  @P3 BRA `(.L_x_14648) ;  /* 0x00000000002c3947 */ /* 0x000fea0003800000 */
[C---:B----4-:R-:W-:Y:S01]  /*42d0*/  FMUL.FTZ R241, R235.reuse, R246 ;  /* 0x000000f6ebf17220 */ /* 0x050fe20000410000 */
[----:B---3--:R-:W-:-:S03]  /*42e0*/  FMUL.FTZ R245, R235, R240 ;  /* 0x000000f0ebf57220 */ /* 0x008fc60000410000 */
[C---:B------:R-:W-:Y:S01]  /*42f0*/  FFMA.FTZ R243, R234.reuse, R240, -R241 ;  /* 0x000000f0eaf37223 */ /* 0x040fe200000108f1 */
[C---:B--2---:R-:W-:Y:S01]  /*4300*/  FMUL.FTZ R241, R235.reuse, R244 ;  /* 0x000000f4ebf17220 */ /* 0x044fe20000410000 */
[----:B01----:R-:W-:Y:S01]  /*4310*/  FMUL.FTZ R235, R235, R242 ;  /* 0x000000f2ebeb7220 */ /* 0x003fe20000410000 */
[----:B------:R-:W-:Y:S01]  /*4320*/  FFMA.FTZ R240, R234, R246, R245 ;  /* 0x000000f6eaf07223 */ /* 0x000fe200000100f5 */
[----:B------:R-:W-:Y:S01]  /*4330*/  FADD.FTZ R236, R236, R243 ;  /* 0x000000f3ecec7221 */ /* 0x000fe20000010000 */
[C---:B------:R-:W-:Y:S01]  /*4340*/  FFMA.FTZ R241, R234.reuse, R242, -R241 ;  /* 0x000000f2eaf17223 */ /* 0x040fe200000108f1 */
[----:B------:R-:W-:Y:S01]  /*4350*/  FFMA.FTZ R235, R234, R244, R235 ;  /* 0x000000f4eaeb7223 */ /* 0x000fe200000100eb */
[----:B------:R-:W-:-:S03]  /*4360*/  FADD.FTZ R229, R229, R240 ;  /* 0x000000f0e5e57221 */ /* 0x000fc60000010000 */
[----:B------:R-:W-:-:S07]  /*4370*/  MOV R234, R241 ;  /* 0x000000f100ea7202 */ /* 0x000fce0000000f00 */
.L_x_14648:
[----:B------:R-:W-:Y:S05]  /*4380*/  BSYNC B0 ;  /* 0x0000000000007941 */ /* 0x000fea0003800000 */
.L_x_14647:
[----:B------:R-:W-:Y:S01]  /*4390*/  ISETP.GT.U32.AND P0, PT, R106, 0x1b, PT ;  /* 0x0000001b6a00780c */ /* 0x000fe20003f04070 */
[----:B-1----:R1:W0:Y:S01]  /*43a0*/  SHFL.DOWN PT, R242, R234, 0x4, 0x1f ;  /* 0x08801f00eaf27f89 */ /* 0x00222200000e0000 */
[----:B------:R-:W-:Y:S03]  /*43b0*/  BSSY B0, `(.L_x_14649) ;  /* 0x0000010000007945 */ /* 0x000fe60003800000 */
[----:B--2---:R1:W2:Y:S04]  /*43c0*/  SHFL.DOWN PT, R244, R235, 0x4, 0x1f ;  /* 0x08801f00ebf47f89 */ /* 0x0042a800000e0000 */
[----:B---3--:R1:W3:Y:S04]  /*43d0*/  SHFL.DOWN PT, R240, R236, 0x4, 0x1f ;  /* 0x08801f00ecf07f89 */ /* 0x0082e800000e0000 */
[----:B----4-:R1:W4:Y:S01]  /*43e0*/  SHFL.DOWN PT, R246, R229, 0x4, 0x1f ;  /* 0x08801f00e5f67f89 */ /* 0x01032200000e0000 */
        /* <DEDUP_REMOVED lines=12> */
.L_x_14650:
[----:B------:R-:W-:Y:S05]  /*44b0*/  BSYNC B0 ;  /* 0x0000000000007941 */ /* 0x000fea0003800000 */
.L_x_14649:
[----:B------:R-:W-:Y:S01]  /*44c0*/  ISETP.GT.U32.AND P0, PT, R106, 0x17, PT ;  /* 0x000000176a00780c */ /* 0x000fe20003f04070 */
[----:B0-----:R0:W0:Y:S01]  /*44d0*/  SHFL.DOWN PT, R242, R234, 0x8, 0x1f ;  /* 0x09001f00eaf27f89 */ /* 0x00102200000e0000 */
[----:B------:R-:W-:Y:S03]  /*44e0*/  BSSY B0, `(.L_x_14651) ;  /* 0x0000010000007945 */ /* 0x000fe60003800000 */
[----:B--2---:R2:W0:Y:S04]  /*44f0*/  SHFL.DOWN PT, R244, R235, 0x8, 0x1f ;  /* 0x09001f00ebf47f89 */ /* 0x00442800000e0000 */
[----:B---3--:R2:W3:Y:S04]  /*4500*/  SHFL.DOWN PT, R240, R236, 0x8, 0x1f ;  /* 0x09001f00ecf07f89 */ /* 0x0084e800000e0000 */
[----:B----4-:R2:W4:Y:S01]  /*4510*/  SHFL.DOWN PT, R246, R229, 0x8, 0x1f ;  /* 0x09001f00e5f67f89 */ /* 0x01052200000e0000 */
[----:B------:R-:W-:Y:S05]  /*4520*/  @P0 BRA `(.L_x_14652) ;  /* 0x00000000002c0947 */ /* 0x000fea0003800000 */
[C---:B----4-:R-:W-:Y:S01]  /*4530*/  FMUL.FTZ R241, R235.reuse, R246 ;  /* 0x000000f6ebf17220 */ /* 0x050fe20000410000 */
[----:B---3--:R-:W-:-:S03]  /*4540*/  FMUL.FTZ R245, R235, R240 ;  /* 0x000000f0ebf57220 */ /* 0x008fc60000410000 */
[C---:B------:R-:W-:Y:S01]  /*4550*/  FFMA.FTZ R243, R234.reuse, R240, -R241 ;  /* 0x000000f0eaf37223 */ /* 0x040fe200000108f1 */
[C---:B0-----:R-:W-:Y:S01]  /*4560*/  FMUL.FTZ R241, R235.reuse, R244 ;  /* 0x000000f4ebf17220 */ /* 0x041fe20000410000 */
[----:B-12---:R-:W-:Y:S01]  /*4570*/  FMUL.FTZ R235, R235, R242 ;  /* 0x000000f2ebeb7220 */ /* 0x006fe20000410000 */
[----:B------:R-:W-:Y:S01]  /*4580*/  FFMA.FTZ R240, R234, R246, R245 ;  /* 0x000000f6eaf07223 */ /* 0x000fe200000100f5 */
[----:B------:R-:W-:Y:S01]  /*4590*/  FADD.FTZ R236, R236, R243 ;  /* 0x000000f3ecec7221 */ /* 0x000fe20000010000 */
[C---:B------:R-:W-:Y:S01]  /*45a0*/  FFMA.FTZ R241, R234.reuse, R242, -R241 ;  /* 0x000000f2eaf17223 */ /* 0x040fe200000108f1 */
[----:B------:R-:W-:Y:S01]  /*45b0*/  FFMA.FTZ R235, R234, R244, R235 ;  /* 0x000000f4eaeb7223 */ /* 0x000fe200000100eb */
[----:B------:R-:W-:-:S03]  /*45c0*/  FADD.FTZ R229, R229, R240 ;  /* 0x000000f0e5e57221 */ /* 0x000fc60000010000 */
[----:B------:R-:W-:-:S07]  /*45d0*/  MOV R234, R241 ;  /* 0x000000f100ea7202 */ /* 0x000fce0000000f00 */
.L_x_14652:
[----:B------:R-:W-:Y:S05]  /*45e0*/  BSYNC B0 ;  /* 0x0000000000007941 */ /* 0x000fea0003800000 */
.L_x_14651:
[----:B------:R-:W-:Y:S01]  /*45f0*/  ISETP.GT.U32.AND P0, PT, R106, 0xf, PT ;  /* 0x0000000f6a00780c */ /* 0x000fe20003f04070 */
[----:B---3--:R3:W1:Y:S01]  /*4600*/  SHFL.DOWN PT, R240, R234, 0x10, 0x1f ;  /* 0x0a001f00eaf07f89 */ /* 0x00866200000e0000 */
[----:B------:R-:W-:Y:S03]  /*4610*/  BSSY B0, `(.L_x_14653) ;  /* 0x0000010000007945 */ /* 0x000fe60003800000 */
[----:B0-----:R3:W0:Y:S04]  /*4620*/  SHFL.DOWN PT, R242, R235, 0x10, 0x1f ;  /* 0x0a001f00ebf27f89 */ /* 0x00162800000e0000 */
[----:B------:R3:W0:Y:S04]  /*4630*/  SHFL.DOWN PT, R106, R236, 0x10, 0x1f ;  /* 0x0a001f00ec6a7f89 */ /* 0x00062800000e0000 */
[----:B------:R3:W0:Y:S01]  /*4640*/  SHFL.DOWN PT, R244, R229, 0x10, 0x1f ;  /* 0x0a001f00e5f47f89 */ /* 0x00062200000e0000 */
[----:B------:R-:W-:Y:S05]  /*4650*/  @P0 BRA `(.L_x_14654) ;  /* 0x00000000002c0947 */ /* 0x000fea0003800000 */
[C---:B0-----:R-:W-:Y:S01]  /*4660*/  FMUL.FTZ R241, R235.reuse, R244 ;  /* 0x000000f4ebf17220 */ /* 0x041fe20000410000 */
[----:B------:R-:W-:-:S03]  /*4670*/  FMUL.FTZ R245, R235, R106 ;  /* 0x0000006aebf57220 */ /* 0x000fc60000410000 */
[C---:B------:R-:W-:Y:S01]  /*4680*/  FFMA.FTZ R243, R234.reuse, R106, -R241 ;  /* 0x0000006aeaf37223 */ /* 0x040fe200000108f1 */
[C---:B------:R-:W-:Y:S01]  /*4690*/  FMUL.FTZ R241, R235.reuse, R242 ;  /* 0x000000f2ebf17220 */ /* 0x040fe20000410000 */
[----:B-123--:R-:W-:Y:S01]  /*46a0*/  FMUL.FTZ R235, R235, R240 ;  /* 0x000000f0ebeb7220 */ /* 0x00efe20000410000 */
[----:B------:R-:W-:Y:S01]  /*46b0*/  FFMA.FTZ R106, R234, R244, R245 ;  /* 0x000000f4ea6a7223 */ /* 0x000fe200000100f5 */
[----:B------:R-:W-:Y:S01]  /*46c0*/  FADD.FTZ R236, R236, R243 ;  /* 0x000000f3ecec7221 */ /* 0x000fe20000010000 */
[C---:B------:R-:W-:Y:S01]  /*46d0*/  FFMA.FTZ R241, R234.reuse, R240, -R241 ;  /* 0x000000f0eaf17223 */ /* 0x040fe200000108f1 */
[----:B------:R-:W-:Y:S01]  /*46e0*/  FFMA.FTZ R235, R234, R242, R235 ;  /* 0x000000f2eaeb7223 */ /* 0x000fe200000100eb */
[----:B------:R-:W-:-:S03]  /*46f0*/  FADD.FTZ R229, R229, R106 ;  /* 0x0000006ae5e57221 */ /* 0x000fc60000010000 */
[----:B------:R-:W-:-:S07]  /*4700*/  MOV R234, R241 ;  /* 0x000000f100ea7202 */ /* 0x000fce0000000f00 */
.L_x_14654:
[----:B------:R-:W-:Y:S05]  /*4710*/  BSYNC B0 ;  /* 0x0000000000007941 */ /* 0x000fea0003800000 */
.L_x_14653:
[CC--:B-1----:R-:W-:Y:S01]  /*4720*/  FMUL.FTZ R240, R239.reuse, R237.reuse ;  /* 0x000000edeff07220 */ /* 0x0c2fe20000410000 */
[-C--:B0-----:R-:W-:Y:S01]  /*4730*/  FMUL.FTZ R106, R239, R238.reuse ;  /* 0x000000eeef6a7220 */ /* 0x081fe20000410000 */
[----:B------:R-:W-:Y:S01]  /*4740*/  ISETP.NE.AND P0, PT, R135, RZ, PT ;  /* 0x000000ff8700720c */ /* 0x000fe20003f05270 */
[----:B------:R-:W-:Y:S01]  /*4750*/  USHF.R.S32.HI UR47, URZ, 0x1f, UR11 ;  /* 0x0000001f3f2f7899 */ /* 0x000fe2000801140b */
[C---:B------:R-:W-:Y:S01]  /*4760*/  FFMA.FTZ R240, R233.reuse, R238, R240 ;  /* 0x000000eee9f07223 */ /* 0x040fe200000100f0 */
[----:B------:R-:W-:Y:S01]  /*4770*/  FFMA.FTZ R233, R233, R237, -R106 ;  /* 0x000000ede9e97223 */ /* 0x000fe2000001086a */
[----:B------:R-:W-:Y:S01]  /*4780*/  USHF.R.S32.HI UR46, URZ, 0x1f, UR12 ;  /* 0x0000001f3f2e7899 */ /* 0x000fe2000801140c */
[----:B------:R-:W-:Y:S01]  /*4790*/  BSSY B0, `(.L_x_14655) ;  /* 0x0000261000007945 */ /* 0x000fe20003800000 */
[----:B------:R-:W-:Y:S01]  /*47a0*/  @P1 FADD.FTZ R238, R231, R240 ;  /* 0x000000f0e7ee1221 */ /* 0x000fe20000010000 */
[----:B------:R-:W-:Y:S02]  /*47b0*/  @P1 FADD.FTZ R237, R232, R233 ;  /* 0x000000e9e8ed1221 */ /* 0x000fe40000010000 */
[----:B------:R-:W-:Y:S01]  /*47c0*/  SHFL.IDX PT, R233, R234, RZ, 0x1f ;  /* 0x00001fffeae97589 */ /* 0x000fe200000e0000 */
[C---:B------:R-:W-:Y:S01]  /*47d0*/  FMUL.FTZ R231, R105.reuse, R238 ;  /* 0x000000ee69e77220 */ /* 0x040fe20000410000 */
[----:B------:R-:W-:-:S02]  /*47e0*/  FMUL.FTZ R105, R105, R237 ;  /* 0x000000ed69697220 */ /* 0x000fc40000410000 */
[----:B---3--:R-:W-:Y:S01]  /*47f0*/  SHFL.DOWN PT, R234, R234, 0x1, 0x1f ;  /* 0x08201f00eaea7f89 */ /* 0x008fe200000e0000 */
[C---:B------:R-:W-:Y:S01]  /*4800*/  FFMA.FTZ R106, R104.reuse, R237, -R231 ;  /* 0x000000ed686a7223 */ /* 0x040fe200000108e7 */
[----:B------:R-:W-:Y:S02]  /*4810*/  FFMA.FTZ R232, R104, R238, R105 ;  /* 0x000000ee68e87223 */ /* 0x000fe40000010069 */
[----:B------:R-:W0:Y:S01]  /*4820*/  SHFL.IDX PT, R237, R235, RZ, 0x1f ;  /* 0x00001fffebed7589 */ /* 0x000e2200000e0000 */
[----:B------:R-:W-:Y:S01]  /*4830*/  FADD.FTZ R231, R227, R106 ;  /* 0x0000006ae3e77221 */ /* 0x000fe20000010000 */
[----:B------:R-:W-:Y:S02]  /*4840*/  FADD.FTZ R232, R199, R232 ;  /* 0x000000e8c7e87221 */ /* 0x000fe40000010000 */
[----:B------:R1:W-:Y:S01]  /*4850*/  SHFL.IDX PT, R227, R103, RZ, 0x1f ;  /* 0x00001fff67e37589 */ /* 0x0003e200000e0000 */
[CC--:B------:R-:W-:Y:S01]  /*4860*/  FMUL.FTZ R105, R186.reuse, R231.reuse ;  /* 0x000000e7ba697220 */ /* 0x0c0fe20000410000 */
[-C--:B------:R-:W-:Y:S01]  /*4870*/  FMUL.FTZ R104, R186, R232.reuse ;  /* 0x000000e8ba687220 */ /* 0x080fe20000410000 */
[-C--:B------:R-:W-:Y:S01]  /*4880*/  FFMA.FTZ R239, R0, R231.reuse, RZ ;  /* 0x000000e700ef7223 */ /* 0x080fe200000100ff */
[----:B--2---:R-:W-:Y:S01]  /*4890*/  SHFL.DOWN PT, R235, R235, 0x1, 0x1f ;  /* 0x08201f00ebeb7f89 */ /* 0x004fe200000e0000 */
[C---:B------:R-:W-:Y:S01]  /*48a0*/  FFMA.FTZ R105, R187.reuse, R232, R105 ;  /* 0x000000e8bb697223 */ /* 0x040fe20000010069 */
[----:B------:R-:W-:-:S03]  /*48b0*/  FFMA.FTZ R104, R187, R231, -R104 ;  /* 0x000000e7bb687223 */ /* 0x000fc60000010868 */
[C---:B------:R-:W-:Y:S01]  /*48c0*/  FFMA.FTZ R202, R85.reuse, R202, R105 ;  /* 0x000000ca55ca7223 */ /* 0x040fe20000010069 */
[----:B------:R-:W-:Y:S01]  /*48d0*/  FFMA.FTZ R199, R85, R230, R104 ;  /* 0x000000e655c77223 */ /* 0x000fe20000010068 */
[C---:B0-----:R-:W-:Y:S01]  /*48e0*/  FMUL.FTZ R106, R237.reuse, R100 ;  /* 0x00000064ed6a7220 */ /* 0x041fe20000410000 */
[CC--:B------:R-:W-:Y:S01]  /*48f0*/  FMUL.FTZ R104, R237.reuse, R101.reuse ;  /* 0x00000065ed687220 */ /* 0x0c0fe20000410000 */
[----:B------:R-:W-:Y:S02]  /*4900*/  FMUL.FTZ R230, R237, R102 ;  /* 0x00000066ede67220 */ /* 0x000fe40000410000 */
[C---:B------:R-:W-:Y:S01]  /*4910*/  FFMA.FTZ R105, R233.reuse, R101, R106 ;  /* 0x00000065e9697223 */ /* 0x040fe2000001006a */
[C---:B------:R-:W-:Y:S01]  /*4920*/  FFMA.FTZ R104, R233.reuse, R100, -R104 ;  /* 0x00000064e9687223 */ /* 0x040fe20000010868 */
[----:B------:R-:W0:Y:S01]  /*4930*/  SHFL.IDX PT, R106, R236, RZ, 0x1f ;  /* 0x00001fffec6a7589 */ /* 0x000e2200000e0000 */
[-C--:B------:R-:W-:Y:S01]  /*4940*/  FFMA.FTZ R238, R233, R103.reuse, R230 ;  /* 0x00000067e9ee7223 */ /* 0x080fe200000100e6 */
[----:B------:R-:W-:-:S02]  /*4950*/  FMUL.FTZ R100, R237, R103 ;  /* 0x00000067ed647220 */ /* 0x000fc40000410000 */
[----:B------:R-:W2:Y:S02]  /*4960*/  SHFL.IDX PT, R101, R229, RZ, 0x1f ;  /* 0x00001fffe5657589 */ /* 0x000ea400000e0000 */
[----:B------:R-:W-:Y:S01]  /*4970*/  FFMA.FTZ R237, R233, R102, -R100 ;  /* 0x00000066e9ed7223 */ /* 0x000fe20000010864 */
[C---:B------:R-:W-:Y:S01]  /*4980*/  FMUL.FTZ R100, R184.reuse, R202 ;  /* 0x000000cab8647220 */ /* 0x040fe20000410000 */
[----:B------:R-:W3:Y:S03]  /*4990*/  SHFL.IDX PT, R230, R102, RZ, 0x1f ;  /* 0x00001fff66e67589 */ /* 0x000ee600000e0000 */
[-C--:B------:R-:W-:Y:S01]  /*49a0*/  FFMA.FTZ R233, R185, R199.reuse, -R100 ;  /* 0x000000c7b9e97223 */ /* 0x080fe20000010864 */
[----:B------:R-:W5:Y:S01]  /*49b0*/  SHFL.DOWN PT, R236, R236, 0x1, 0x1f ;  /* 0x08201f00ecec7f89 */ /* 0x000f6200000e0000 */
[----:B------:R-:W-:Y:S02]  /*49c0*/  FMUL.FTZ R100, R184, R199 ;  /* 0x000000c7b8647220 */ /* 0x000fe40000410000 */
[----:B------:R-:W-:-:S02]  /*49d0*/  FFMA.FTZ R233, R86, R107, R233 ;  /* 0x0000006b56e97223 */ /* 0x000fc400000100e9 */
[----:B-1----:R-:W-:Y:S01]  /*49e0*/  FFMA.FTZ R103, R185, R202, R100 ;  /* 0x000000cab9677223 */ /* 0x002fe20000010064 */
[----:B------:R-:W-:Y:S01]  /*49f0*/  FADD.FTZ R100, R69, UR5 ;  /* 0x0000000545647e21 */ /* 0x000fe20008010000 */
[----:B0-----:R-:W-:Y:S01]  /*4a00*/  FADD.FTZ R106, R106, R237 ;  /* 0x000000ed6a6a7221 */ /* 0x001fe20000010000 */
[----:B--2---:R-:W-:Y:S01]  /*4a10*/  FADD.FTZ R107, R101, R238 ;  /* 0x000000ee656b7221 */ /* 0x004fe20000010000 */
[----:B------:R-:W-:Y:S01]  /*4a20*/  P2R R101, PR, RZ, 0x1 ;  /* 0x00000001ff657803 */ /* 0x000fe20000000000 */
[----:B------:R-:W-:Y:S01]  /*4a30*/  FADD.FTZ R101, R68, UR5 ;  /* 0x0000000544657e21 */ /* 0x000fe20008010000 */
[----:B------:R-:W-:Y:S01]  /*4a40*/  FFMA.FTZ R238, R86, R193, R103 ;  /* 0x000000c156ee7223 */ /* 0x000fe20000010067 */
[----:B------:R-:W-:Y:S01]  /*4a50*/  @P2 FMUL.FTZ R103, R235, R227 ;  /* 0x000000e3eb672220 */ /* 0x000fe20000410000 */
[----:B------:R0:W-:Y:S01]  /*4a60*/  @!P0 STS.128 [UR44+0x3650], R104 ;  /* 0x00365068ff008988 */ /* 0x0001e20008000c2c */
[----:B------:R-:W-:Y:S01]  /*4a70*/  FMUL.FTZ R237, R84, R101 ;  /* 0x0000006554ed7220 */ /* 0x000fe20000410000 */
[----:B------:R-:W-:Y:S01]  /*4a80*/  ULEA UR44, UR13, 0xfffffe00, 0x9 ;  /* 0xfffffe000d2c7891 */ /* 0x000fe2000f8e483f */
[----:B---3--:R-:W-:-:S02]  /*4a90*/  @P2 FFMA.FTZ R193, R234, R230, -R103 ;  /* 0x000000e6eac12223 */ /* 0x008fc40000010867 */
[-C--:B------:R-:W-:Y:S01]  /*4aa0*/  FFMA.FTZ R102, R20, -R237.reuse, R231 ;  /* 0x800000ed14667223 */ /* 0x080fe200000100e7 */
[----:B------:R-:W-:Y:S01]  /*4ab0*/  FFMA.FTZ R103, R21, -R237, R232 ;  /* 0x800000ed15677223 */ /* 0x000fe200000100e8 */
[----:B------:R-:W-:Y:S01]  /*4ac0*/  @P2 FMUL.FTZ R231, R235, R230 ;  /* 0x000000e6ebe72220 */ /* 0x000fe20000410000 */
[----:B------:R-:W-:Y:S01]  /*4ad0*/  FFMA.FTZ R237, R0, -R232, RZ ;  /* 0x800000e800ed7223 */ /* 0x000fe200000100ff */
[----:B-----5:R-:W-:Y:S01]  /*4ae0*/  @P2 FADD.FTZ R230, R236, R193 ;  /* 0x000000c1ece62221 */ /* 0x020fe20000010000 */
[----:B------:R-:W-:Y:S01]  /*4af0*/  FFMA.FTZ R232, R130, R199, R239 ;  /* 0x000000c782e87223 */ /* 0x000fe200000100ef */
[----:B------:R-:W-:Y:S01]  /*4b00*/  @P2 FFMA.FTZ R231, R234, R227, R231 ;  /* 0x000000e3eae72223 */ /* 0x000fe200000100e7 */
[----:B------:R-:W-:Y:S01]  /*4b10*/  FFMA.FTZ R237, R130, -R202, R237 ;  /* 0x800000ca82ed7223 */ /* 0x000fe200000100ed */
[----:B------:R-:W-:Y:S01]  /*4b20*/  UIADD3 UR44, -UR44, UR54, URZ ;  /* 0x000000362c2c7290 */ /* 0x000fe2000fffe13f */
[C---:B0-----:R-:W-:Y:S01]  /*4b30*/  FMUL.FTZ R106, R182.reuse, R238 ;  /* 0x000000eeb66a7220 */ /* 0x041fe20000410000 */
[-C--:B------:R-:W-:Y:S01]  /*4b40*/  FMUL.FTZ R107, R182, R233.reuse ;  /* 0x000000e9b66b7220 */ /* 0x080fe20000410000 */
[----:B------:R-:W-:Y:S01]  /*4b50*/  FMUL.FTZ R105, R85, R100 ;  /* 0x0000006455697220 */ /* 0x000fe20000410000 */
[-C--:B------:R-:W-:Y:S01]  /*4b60*/  FFMA.FTZ R237, R129, -R238.reuse, R237 ;  /* 0x800000ee81ed7223 */ /* 0x080fe200000100ed */
[C---:B------:R-:W-:Y:S01]  /*4b70*/  FFMA.FTZ R106, R183.reuse, R233, -R106 ;  /* 0x000000e9b76a7223 */ /* 0x040fe2000001086a */
[----:B------:R-:W-:Y:S01]  /*4b80*/  FFMA.FTZ R193, R183, R238, R107 ;  /* 0x000000eeb7c17223 */ /* 0x000fe2000001006b */
[----:B------:R-:W-:Y:S01]  /*4b90*/  FADD.FTZ R107, R70, UR5 ;  /* 0x00000005466b7e21 */ /* 0x000fe20008010000 */
[----:B------:R-:W-:Y:S01]  /*4ba0*/  FFMA.FTZ R104, R22, -R105, R199 ;  /* 0x8000006916687223 */ /* 0x000fe200000100c7 */
[C---:B------:R-:W-:Y:S01]  /*4bb0*/  FFMA.FTZ R239, R87.reuse, R194, R106 ;  /* 0x000000c257ef7223 */ /* 0x040fe2000001006a */
[----:B------:R-:W-:Y:S01]  /*4bc0*/  FFMA.FTZ R240, R87, R196, R193 ;  /* 0x000000c457f07223 */ /* 0x000fe200000100c1 */
[----:B------:R-:W-:Y:S01]  /*4bd0*/  FMUL.FTZ R193, R86, R107 ;  /* 0x0000006b56c17220 */ /* 0x000fe20000410000 */
[----:B------:R-:W-:Y:S01]  /*4be0*/  FFMA.FTZ R105, R23, -R105, R202 ;  /* 0x8000006917697223 */ /* 0x000fe200000100ca */
[C---:B------:R-:W-:Y:S01]  /*4bf0*/  FMUL.FTZ R196, R180.reuse, R239 ;  /* 0x000000efb4c47220 */ /* 0x040fe20000410000 */
[-C--:B------:R-:W-:Y:S01]  /*4c00*/  FMUL.FTZ R194, R180, R240.reuse ;  /* 0x000000f0b4c27220 */ /* 0x080fe20000410000 */
[-C--:B------:R-:W-:Y:S01]  /*4c10*/  FFMA.FTZ R106, R16, -R193.reuse, R233 ;  /* 0x800000c1106a7223 */ /* 0x080fe200000100e9 */
[----:B------:R-:W-:Y:S01]  /*4c20*/  FFMA.FTZ R193, R17, -R193, R238 ;  /* 0x800000c111c17223 */ /* 0x000fe200000100ee */
[CC--:B------:R-:W-:Y:S01]  /*4c30*/  FFMA.FTZ R199, R181.reuse, R240.reuse, R196 ;  /* 0x000000f0b5c77223 */ /* 0x0c0fe200000100c4 */
[----:B------:R-:W-:Y:S01]  /*4c40*/  FFMA.FTZ R194, R181, R239, -R194 ;  /* 0x000000efb5c27223 */ /* 0x000fe200000108c2 */
[----:B------:R0:W1:Y:S01]  /*4c50*/  SHFL.DOWN PT, R238, R229, 0x1, 0x1f ;  /* 0x08201f00e5ee7f89 */ /* 0x00006200000e0000 */
[----:B------:R-:W-:Y:S01]  /*4c60*/  FFMA.FTZ R235, R129, R233, R232 ;  /* 0x000000e981eb7223 */ /* 0x000fe200000100e8 */
[C---:B------:R-:W-:Y:S01]  /*4c70*/  FFMA.FTZ R202, R80.reuse, R197, R199 ;  /* 0x000000c550ca7223 */ /* 0x040fe200000100c7 */
[----:B------:R-:W-:Y:S01]  /*4c80*/  FFMA.FTZ R241, R80, R195, R194 ;  /* 0x000000c350f17223 */ /* 0x000fe200000100c2 */
[----:B------:R-:W-:Y:S01]  /*4c90*/  FADD.FTZ R194, R71, UR5 ;  /* 0x0000000547c27e21 */ /* 0x000fe20008010000 */
[----:B------:R-:W-:Y:S01]  /*4ca0*/  FFMA.FTZ R237, R128, -R240, R237 ;  /* 0x800000f080ed7223 */ /* 0x000fe200000100ed */
[----:B------:R-:W-:Y:S01]  /*4cb0*/  FMUL.FTZ R196, R178, R202 ;  /* 0x000000cab2c47220 */ /* 0x000fe20000410000 */
[----:B------:R-:W-:Y:S01]  /*4cc0*/  FFMA.FTZ R236, R128, R239, R235 ;  /* 0x000000ef80ec7223 */ /* 0x000fe200000100eb */
[----:B------:R-:W-:Y:S01]  /*4cd0*/  FMUL.FTZ R197, R87, R194 ;  /* 0x000000c257c57220 */ /* 0x000fe20000410000 */
[----:B------:R-:W-:Y:S01]  /*4ce0*/  FFMA.FTZ R237, R127, -R202, R237 ;  /* 0x800000ca7fed7223 */ /* 0x000fe200000100ed */
[-C--:B------:R-:W-:Y:S01]  /*4cf0*/  FFMA.FTZ R232, R179, R241.reuse, -R196 ;  /* 0x000000f1b3e87223 */ /* 0x080fe200000108c4 */
[----:B------:R-:W-:Y:S01]  /*4d00*/  FFMA.FTZ R233, R127, R241, R236 ;  /* 0x000000f17fe97223 */ /* 0x000fe200000100ec */
[-C--:B------:R-:W-:Y:S01]  /*4d10*/  FFMA.FTZ R195, R18, -R197.reuse, R239 ;  /* 0x800000c512c37223 */ /* 0x080fe200000100ef */
[----:B------:R-:W-:Y:S01]  /*4d20*/  FFMA.FTZ R196, R19, -R197, R240 ;  /* 0x800000c513c47223 */ /* 0x000fe200000100f0 */
[----:B0-----:R-:W-:Y:S01]  /*4d30*/  FFMA.FTZ R229, R81, R200, R232 ;  /* 0x000000c851e57223 */ /* 0x001fe200000100e8 */
[----:B------:R-:W-:Y:S01]  /*4d40*/  FMUL.FTZ R200, R178, R241 ;  /* 0x000000f1b2c87220 */ /* 0x000fe20000410000 */
[----:B------:R-:W-:-:S02]  /*4d50*/  FADD.FTZ R197, R64, UR5 ;  /* 0x0000000540c57e21 */ /* 0x000fc40008010000 */
[----:B------:R-:W-:Y:S01]  /*4d60*/  FMUL.FTZ R232, R176, R229 ;  /* 0x000000e5b0e87220 */ /* 0x000fe20000410000 */
[----:B------:R-:W-:Y:S01]  /*4d70*/  FFMA.FTZ R200, R179, R202, R200 ;  /* 0x000000cab3c87223 */ /* 0x000fe200000100c8 */
[----:B------:R-:W-:Y:S01]  /*4d80*/  FMUL.FTZ R199, R80, R197 ;  /* 0x000000c550c77220 */ /* 0x000fe20000410000 */
[----:B------:R-:W-:Y:S02]  /*4d90*/  FFMA.FTZ R236, R126, R229, R233 ;  /* 0x000000e57eec7223 */ /* 0x000fe400000100e9 */
[----:B------:R-:W-:Y:S01]  /*4da0*/  FFMA.FTZ R234, R81, R198, R200 ;  /* 0x000000c651ea7223 */ /* 0x000fe200000100c8 */
[----:B-1----:R-:W-:Y:S01]  /*4db0*/  @P2 FADD.FTZ R227, R238, R231 ;  /* 0x000000e7eee32221 */ /* 0x002fe20000010000 */
[-C--:B------:R-:W-:Y:S01]  /*4dc0*/  FFMA.FTZ R198, R12, -R199.reuse, R241 ;  /* 0x800000c70cc67223 */ /* 0x080fe200000100f1 */
[----:B------:R-:W-:Y:S01]  /*4dd0*/  FFMA.FTZ R199, R13, -R199, R202 ;  /* 0x800000c70dc77223 */ /* 0x000fe200000100ca */
[-C--:B------:R-:W-:Y:S01]  /*4de0*/  FMUL.FTZ R200, R176, R234.reuse ;  /* 0x000000eab0c87220 */ /* 0x080fe20000410000 */
[-C--:B------:R-:W-:Y:S01]  /*4df0*/  FFMA.FTZ R232, R177, R234.reuse, R232 ;  /* 0x000000eab1e87223 */ /* 0x080fe200000100e8 */
[----:B------:R-:W-:Y:S01]  /*4e00*/  FFMA.FTZ R237, R126, -R234, R237 ;  /* 0x800000ea7eed7223 */ /* 0x000fe200000100ed */
[----:B------:R-:W-:Y:S01]  /*4e10*/  FMUL.FTZ R233, R227, -R3 ;  /* 0x80000003e3e97220 */ /* 0x000fe20000410000 */
[----:B------:R-:W-:Y:S01]  /*4e20*/  FFMA.FTZ R231, R177, R229, -R200 ;  /* 0x000000e5b1e77223 */ /* 0x000fe200000108c8 */
[----:B------:R-:W-:Y:S01]  /*4e30*/  FADD.FTZ R200, R65, UR5 ;  /* 0x0000000541c87e21 */ /* 0x000fe20008010000 */
[----:B------:R-:W-:Y:S01]  /*4e40*/  FFMA.FTZ R232, R82, R201, R232 ;  /* 0x000000c952e87223 */ /* 0x000fe200000100e8 */
[----:B------:R-:W-:Y:S01]  /*4e50*/  FFMA.FTZ R233, R230, R2, -R233 ;  /* 0x00000002e6e97223 */ /* 0x000fe200000108e9 */
[----:B------:R-:W-:Y:S01]  /*4e60*/  FFMA.FTZ R205, R82, R205, R231 ;  /* 0x000000cd52cd7223 */ /* 0x000fe200000100e7 */
[----:B------:R-:W-:Y:S01]  /*4e70*/  FMUL.FTZ R202, R81, R200 ;  /* 0x000000c851ca7220 */ /* 0x000fe20000410000 */
[C---:B------:R-:W-:Y:S01]  /*4e80*/  FFMA.FTZ R237, R125.reuse, -R232, R237 ;  /* 0x800000e87ded7223 */ /* 0x040fe200000100ed */
[----:B------:R-:W-:Y:S01]  /*4e90*/  FADD.FTZ R233, R220, R233 ;  /* 0x000000e9dce97221 */ /* 0x000fe20000010000 */
[-C--:B------:R-:W-:Y:S01]  /*4ea0*/  FFMA.FTZ R235, R125, R205.reuse, R236 ;  /* 0x000000cd7deb7223 */ /* 0x080fe200000100ec */
[-C--:B------:R-:W-:Y:S01]  /*4eb0*/  FFMA.FTZ R201, R14, -R202.reuse, R229 ;  /* 0x800000ca0ec97223 */ /* 0x080fe200000100e5 */
[----:B------:R-:W-:Y:S01]  /*4ec0*/  FFMA.FTZ R202, R15, -R202, R234 ;  /* 0x800000ca0fca7223 */ /* 0x000fe200000100ea */
[C---:B------:R-:W-:Y:S01]  /*4ed0*/  FMUL.FTZ R234, R174.reuse, R232 ;  /* 0x000000e8aeea7220 */ /* 0x040fe20000410000 */
[----:B------:R-:W-:-:S03]  /*4ee0*/  FMUL.FTZ R229, R174, R205 ;  /* 0x000000cdaee57220 */ /* 0x000fc60000410000 */
[C---:B------:R-:W-:Y:S01]  /*4ef0*/  FFMA.FTZ R234, R175.reuse, R205, -R234 ;  /* 0x000000cdafea7223 */ /* 0x040fe200000108ea */
[----:B------:R-:W-:-:S03]  /*4f00*/  FFMA.FTZ R231, R175, R232, R229 ;  /* 0x000000e8afe77223 */ /* 0x000fc600000100e5 */
[C---:B------:R-:W-:Y:S01]  /*4f10*/  FFMA.FTZ R229, R83.reuse, R208, R234 ;  /* 0x000000d053e57223 */ /* 0x040fe200000100ea */
[----:B------:R-:W-:Y:S01]  /*4f20*/  FFMA.FTZ R208, R83, R206, R231 ;  /* 0x000000ce53d07223 */ /* 0x000fe200000100e7 */
[----:B------:R-:W-:Y:S01]  /*4f30*/  FMUL.FTZ R206, R230, -R3 ;  /* 0x80000003e6ce7220 */ /* 0x000fe20000410000 */
[----:B------:R-:W-:Y:S01]  /*4f40*/  FADD.FTZ R3, R66, UR5 ;  /* 0x0000000542037e21 */ /* 0x000fe20008010000 */
[----:B------:R-:W-:Y:S01]  /*4f50*/  FMUL.FTZ R231, R172, R229 ;  /* 0x000000e5ace77220 */ /* 0x000fe20000410000 */
[----:B------:R-:W-:Y:S01]  /*4f60*/  FFMA.FTZ R238, R124, -R208, R237 ;  /* 0x800000d07cee7223 */ /* 0x000fe200000100ed */
[----:B------:R-:W-:Y:S01]  /*4f70*/  FFMA.FTZ R230, R227, R2, R206 ;  /* 0x00000002e3e67223 */ /* 0x000fe200000100ce */
[----:B------:R-:W-:Y:S01]  /*4f80*/  FMUL.FTZ R227, R82, R3 ;  /* 0x0000000352e37220 */ /* 0x000fe20000410000 */
[-C--:B------:R-:W-:Y:S01]  /*4f90*/  FMUL.FTZ R206, R172, R208.reuse ;  /* 0x000000d0acce7220 */ /* 0x080fe20000410000 */
[----:B------:R-:W-:Y:S02]  /*4fa0*/  FFMA.FTZ R236, R124, R229, R235 ;  /* 0x000000e57cec7223 */ /* 0x000fe400000100eb */
[-C--:B------:R-:W-:Y:S01]  /*4fb0*/  FFMA.FTZ R2, R8, -R227.reuse, R205 ;  /* 0x800000e308027223 */ /* 0x080fe200000100cd */
[----:B------:R-:W-:Y:S01]  /*4fc0*/  FFMA.FTZ R205, R9, -R227, R232 ;  /* 0x800000e309cd7223 */ /* 0x000fe200000100e8 */
[C---:B------:R-:W-:Y:S01]  /*4fd0*/  FFMA.FTZ R227, R173.reuse, R229, -R206 ;  /* 0x000000e5ade37223 */ /* 0x040fe200000108ce */
[----:B------:R-:W-:Y:S01]  /*4fe0*/  FFMA.FTZ R232, R173, R208, R231 ;  /* 0x000000d0ade87223 */ /* 0x000fe200000100e7 */
[----:B------:R-:W-:-:S02]  /*4ff0*/  FADD.FTZ R206, R67, UR5 ;  /* 0x0000000543ce7e21 */ /* 0x000fc40008010000 */
[C---:B------:R-:W-:Y:S01]  /*5000*/  FFMA.FTZ R227, R76.reuse, R209, R227 ;  /* 0x000000d14ce37223 */ /* 0x040fe200000100e3 */
[----:B------:R-:W-:Y:S01]  /*5010*/  FFMA.FTZ R239, R76, R207, R232 ;  /* 0x000000cf4cef7223 */ /* 0x000fe200000100e8 */
[----:B------:R-:W-:Y:S02]  /*5020*/  FMUL.FTZ R209, R83, R206 ;  /* 0x000000ce53d17220 */ /* 0x000fe40000410000 */
[C---:B------:R-:W-:Y:S01]  /*5030*/  FMUL.FTZ R234, R170.reuse, R227 ;  /* 0x000000e3aaea7220 */ /* 0x040fe20000410000 */
[----:B------:R-:W-:Y:S01]  /*5040*/  FMUL.FTZ R232, R170, R239 ;  /* 0x000000efaae87220 */ /* 0x000fe20000410000 */
[-C--:B------:R-:W-:Y:S01]  /*5050*/  FFMA.FTZ R207, R10, -R209.reuse, R229 ;  /* 0x800000d10acf7223 */ /* 0x080fe200000100e5 */
[----:B------:R-:W-:Y:S01]  /*5060*/  FFMA.FTZ R208, R11, -R209, R208 ;  /* 0x800000d10bd07223 */ /* 0x000fe200000100d0 */
[C---:B------:R-:W-:Y:S01]  /*5070*/  FFMA.FTZ R209, R171.reuse, R239, R234 ;  /* 0x000000efabd17223 */ /* 0x040fe200000100ea */
[-C--:B------:R-:W-:Y:S01]  /*5080*/  FFMA.FTZ R232, R171, R227.reuse, -R232 ;  /* 0x000000e3abe87223 */ /* 0x080fe200000108e8 */
[C---:B------:R-:W-:Y:S01]  /*5090*/  FFMA.FTZ R229, R123.reuse, R227, R236 ;  /* 0x000000e37be57223 */ /* 0x040fe200000100ec */
[----:B------:R-:W-:Y:S01]  /*50a0*/  FFMA.FTZ R231, R123, -R239, R238 ;  /* 0x800000ef7be77223 */ /* 0x000fe200000100ee */
[C---:B------:R-:W-:Y:S01]  /*50b0*/  FFMA.FTZ R234, R77.reuse, R210, R209 ;  /* 0x000000d24dea7223 */ /* 0x040fe200000100d1 */
[----:B------:R-:W-:Y:S01]  /*50c0*/  FFMA.FTZ R235, R77, R212, R232 ;  /* 0x000000d44deb7223 */ /* 0x000fe200000100e8 */
[----:B------:R-:W-:-:S02]  /*50d0*/  FMUL.FTZ R210, R76, R115 ;  /* 0x000000734cd27220 */ /* 0x000fc40000410000 */
[C---:B------:R-:W-:Y:S01]  /*50e0*/  FMUL.FTZ R212, R168.reuse, R234 ;  /* 0x000000eaa8d47220 */ /* 0x040fe20000410000 */
[-C--:B------:R-:W-:Y:S01]  /*50f0*/  FMUL.FTZ R232, R168, R235.reuse ;  /* 0x000000eba8e87220 */ /* 0x080fe20000410000 */
[----:B------:R-:W-:Y:S01]  /*5100*/  FFMA.FTZ R209, R4, -R210, R227 ;  /* 0x800000d204d17223 */ /* 0x000fe200000100e3 */
[-C--:B------:R-:W-:Y:S01]  /*5110*/  FFMA.FTZ R238, R122, -R234.reuse, R231 ;  /* 0x800000ea7aee7223 */ /* 0x080fe200000100e7 */
[C---:B------:R-:W-:Y:S01]  /*5120*/  FFMA.FTZ R227, R169.reuse, R235, -R212 ;  /* 0x000000eba9e37223 */ /* 0x040fe200000108d4 */
[----:B------:R-:W-:Y:S01]  /*5130*/  FFMA.FTZ R232, R169, R234, R232 ;  /* 0x000000eaa9e87223 */ /* 0x000fe200000100e8 */
[----:B------:R-:W-:Y:S01]  /*5140*/  FMUL.FTZ R212, R77, R114 ;  /* 0x000000724dd47220 */ /* 0x000fe20000410000 */
[----:B------:R-:W-:Y:S01]  /*5150*/  FFMA.FTZ R210, R5, -R210, R239 ;  /* 0x800000d205d27223 */ /* 0x000fe200000100ef */
[C---:B------:R-:W-:Y:S01]  /*5160*/  FFMA.FTZ R227, R78.reuse, R225, R227 ;  /* 0x000000e14ee37223 */ /* 0x040fe200000100e3 */
[----:B------:R-:W-:Y:S01]  /*5170*/  FFMA.FTZ R237, R78, R211, R232 ;  /* 0x000000d34eed7223 */ /* 0x000fe200000100e8 */
[-C--:B------:R-:W-:Y:S01]  /*5180*/  FFMA.FTZ R211, R6, -R212.reuse, R235 ;  /* 0x800000d406d37223 */ /* 0x080fe200000100eb */
[----:B------:R-:W-:Y:S01]  /*5190*/  FFMA.FTZ R212, R7, -R212, R234 ;  /* 0x800000d407d47223 */ /* 0x000fe200000100ea */
[C---:B------:R-:W-:Y:S01]  /*51a0*/  FMUL.FTZ R234, R166.reuse, R227 ;  /* 0x000000e3a6ea7220 */ /* 0x040fe20000410000 */
[----:B------:R-:W-:Y:S01]  /*51b0*/  FMUL.FTZ R232, R166, R237 ;  /* 0x000000eda6e87220 */ /* 0x000fe20000410000 */
[----:B------:R-:W-:Y:S01]  /*51c0*/  FFMA.FTZ R236, R122, R235, R229 ;  /* 0x000000eb7aec7223 */ /* 0x000fe200000100e5 */
[----:B------:R-:W-:Y:S01]  /*51d0*/  FMUL.FTZ R229, R79, R112 ;  /* 0x000000704fe57220 */ /* 0x000fe20000410000 */
[C---:B------:R-:W-:Y:S01]  /*51e0*/  FFMA.FTZ R225, R167.reuse, R237, R234 ;  /* 0x000000eda7e17223 */ /* 0x040fe200000100ea */
[-C--:B------:R-:W-:Y:S01]  /*51f0*/  FFMA.FTZ R232, R167, R227.reuse, -R232 ;  /* 0x000000e3a7e87223 */ /* 0x080fe200000108e8 */
[C---:B------:R-:W-:Y:S01]  /*5200*/  FFMA.FTZ R231, R121.reuse, R227, R236 ;  /* 0x000000e379e77223 */ /* 0x040fe200000100ec */
[----:B------:R-:W-:Y:S01]  /*5210*/  FFMA.FTZ R235, R121, -R237, R238 ;  /* 0x800000ed79eb7223 */ /* 0x000fe200000100ee */
[C---:B------:R-:W-:Y:S01]  /*5220*/  FFMA.FTZ R234, R79.reuse, R224, R225 ;  /* 0x000000e04fea7223 */ /* 0x040fe200000100e1 */
[----:B------:R-:W-:Y:S01]  /*5230*/  FFMA.FTZ R239, R79, R228, R232 ;  /* 0x000000e44fef7223 */ /* 0x000fe200000100e8 */
[----:B------:R-:W-:-:S02]  /*5240*/  FMUL.FTZ R225, R78, R113 ;  /* 0x000000714ee17220 */ /* 0x000fc40000410000 */
[CC--:B------:R-:W-:Y:S01]  /*5250*/  FMUL.FTZ R228, R164.reuse, R234.reuse ;  /* 0x000000eaa4e47220 */ /* 0x0c0fe20000410000 */
[----:B------:R-:W-:Y:S01]  /*5260*/  FMUL.FTZ R232, R164, R239 ;  /* 0x000000efa4e87220 */ /* 0x000fe20000410000 */
[-C--:B------:R-:W-:Y:S01]  /*5270*/  FFMA.FTZ R224, R96, -R225.reuse, R227 ;  /* 0x800000e160e07223 */ /* 0x080fe200000100e3 */
[----:B------:R-:W-:Y:S01]  /*5280*/  FFMA.FTZ R225, R97, -R225, R237 ;  /* 0x800000e161e17223 */ /* 0x000fe200000100ed */
[C---:B------:R-:W-:Y:S01]  /*5290*/  FFMA.FTZ R227, R165.reuse, R239, -R228 ;  /* 0x000000efa5e37223 */ /* 0x040fe200000108e4 */
[-C--:B------:R-:W-:Y:S01]  /*52a0*/  FFMA.FTZ R232, R165, R234.reuse, R232 ;  /* 0x000000eaa5e87223 */ /* 0x080fe200000100e8 */
[----:B------:R-:W-:Y:S01]  /*52b0*/  FFMA.FTZ R228, R98, -R229, R239 ;  /* 0x800000e562e47223 */ /* 0x000fe200000100ef */
[----:B------:R-:W-:Y:S01]  /*52c0*/  FFMA.FTZ R238, R120, -R234, R235 ;  /* 0x800000ea78ee7223 */ /* 0x000fe200000100eb */
[C---:B------:R-:W-:Y:S01]  /*52d0*/  FFMA.FTZ R223, R72.reuse, R223, R227 ;  /* 0x000000df48df7223 */ /* 0x040fe200000100e3 */
[----:B------:R-:W-:Y:S01]  /*52e0*/  FFMA.FTZ R237, R72, R221, R232 ;  /* 0x000000dd48ed7223 */ /* 0x000fe200000100e8 */
[----:B------:R-:W-:Y:S01]  /*52f0*/  FFMA.FTZ R229, R99, -R229, R234 ;  /* 0x800000e563e57223 */ /* 0x000fe200000100ea */
[----:B------:R-:W-:Y:S01]  /*5300*/  FFMA.FTZ R236, R120, R239, R231 ;  /* 0x000000ef78ec7223 */ /* 0x000fe200000100e7 */
[C---:B------:R-:W-:Y:S01]  /*5310*/  FMUL.FTZ R234, R162.reuse, R223 ;  /* 0x000000dfa2ea7220 */ /* 0x040fe20000410000 */
[-C--:B------:R-:W-:Y:S01]  /*5320*/  FMUL.FTZ R232, R162, R237.reuse ;  /* 0x000000eda2e87220 */ /* 0x080fe20000410000 */
[----:B------:R-:W-:Y:S01]  /*5330*/  FFMA.FTZ R227, R119, -R237, R238 ;  /* 0x800000ed77e37223 */ /* 0x000fe200000100ee */
[----:B------:R-:W-:Y:S01]  /*5340*/  FMUL.FTZ R231, R72, R111 ;  /* 0x0000006f48e77220 */ /* 0x000fe20000410000 */
[C---:B------:R-:W-:Y:S01]  /*5350*/  FFMA.FTZ R221, R163.reuse, R237, R234 ;  /* 0x000000eda3dd7223 */ /* 0x040fe200000100ea */
[----:B------:R-:W-:-:S03]  /*5360*/  FFMA.FTZ R232, R163, R223, -R232 ;  /* 0x000000dfa3e87223 */ /* 0x000fc600000108e8 */
[C---:B------:R-:W-:Y:S01]  /*5370*/  FFMA.FTZ R240, R73.reuse, R222, R221 ;  /* 0x000000de49f07223 */ /* 0x040fe200000100dd */
[----:B------:R-:W-:Y:S01]  /*5380*/  FFMA.FTZ R239, R73, R226, R232 ;  /* 0x000000e249ef7223 */ /* 0x000fe200000100e8 */
[----:B------:R-:W-:Y:S01]  /*5390*/  FFMA.FTZ R221, R119, R223, R236 ;  /* 0x000000df77dd7223 */ /* 0x000fe200000100ec */
[----:B------:R-:W-:Y:S01]  /*53a0*/  FMUL.FTZ R232, R73, R110 ;  /* 0x0000006e49e87220 */ /* 0x000fe20000410000 */
[CC--:B------:R-:W-:Y:S01]  /*53b0*/  FFMA.FTZ R236, R118.reuse, -R240.reuse, R227 ;  /* 0x800000f076ec7223 */ /* 0x0c0fe200000100e3 */
[CC--:B------:R-:W-:Y:S01]  /*53c0*/  FMUL.FTZ R235, R191.reuse, R239.reuse ;  /* 0x000000efbfeb7220 */ /* 0x0c0fe20000410000 */
[----:B------:R-:W-:Y:S01]  /*53d0*/  FFMA.FTZ R234, R118, R239, R221 ;  /* 0x000000ef76ea7223 */ /* 0x000fe200000100dd */
[----:B------:R-:W-:Y:S01]  /*53e0*/  FMUL.FTZ R221, R191, R240 ;  /* 0x000000f0bfdd7220 */ /* 0x000fe20000410000 */
[----:B------:R-:W-:Y:S01]  /*53f0*/  FFMA.FTZ R222, R94, -R232, R239 ;  /* 0x800000e85ede7223 */ /* 0x000fe200000100ef */
[----:B------:R-:W-:Y:S01]  /*5400*/  FFMA.FTZ R226, R192, R240, R235 ;  /* 0x000000f0c0e27223 */ /* 0x000fe200000100eb */
[----:B------:R-:W-:Y:S01]  /*5410*/  FFMA.FTZ R223, R92, -R231, R223 ;  /* 0x800000e75cdf7223 */ /* 0x000fe200000100df */
[----:B------:R-:W-:Y:S01]  /*5420*/  FFMA.FTZ R227, R192, R239, -R221 ;  /* 0x000000efc0e37223 */ /* 0x000fe200000108dd */
[----:B------:R-:W-:Y:S01]  /*5430*/  FFMA.FTZ R221, R95, -R232, R240 ;  /* 0x800000e85fdd7223 */ /* 0x000fe200000100f0 */
[C---:B------:R-:W-:Y:S01]  /*5440*/  FFMA.FTZ R238, R74.reuse, R217, R226 ;  /* 0x000000d94aee7223 */ /* 0x040fe200000100e2 */
[----:B------:R-:W-:Y:S01]  /*5450*/  FADD.FTZ R232, -R219, R230 ;  /* 0x000000e6dbe87221 */ /* 0x000fe20000010100 */
[C---:B------:R-:W-:Y:S01]  /*5460*/  FFMA.FTZ R235, R74.reuse, R215, R227 ;  /* 0x000000d74aeb7223 */ /* 0x040fe200000100e3 */
[----:B------:R-:W-:Y:S01]  /*5470*/  FMUL.FTZ R230, R74, R109 ;  /* 0x0000006d4ae67220 */ /* 0x000fe20000410000 */
[----:B------:R-:W-:Y:S01]  /*5480*/  FMUL.FTZ R215, R213, R238 ;  /* 0x000000eed5d77220 */ /* 0x000fe20000410000 */
[----:B------:R-:W-:Y:S01]  /*5490*/  FFMA.FTZ R231, R93, -R231, R237 ;  /* 0x800000e75de77223 */ /* 0x000fe200000100ed */
[-C--:B------:R-:W-:Y:S01]  /*54a0*/  FMUL.FTZ R227, R213, R235.reuse ;  /* 0x000000ebd5e37220 */ /* 0x080fe20000410000 */
[-C--:B------:R-:W-:Y:S01]  /*54b0*/  FFMA.FTZ R220, R117, R235.reuse, R234 ;  /* 0x000000eb75dc7223 */ /* 0x080fe200000100ea */
[----:B------:R-:W-:Y:S01]  /*54c0*/  FFMA.FTZ R226, R214, R235, -R215 ;  /* 0x000000ebd6e27223 */ /* 0x000fe200000108d7 */
[----:B------:R-:W-:Y:S01]  /*54d0*/  FFMA.FTZ R217, R88, -R230, R235 ;  /* 0x800000e658d97223 */ /* 0x000fe200000100eb */
[C---:B------:R-:W-:Y:S01]  /*54e0*/  FFMA.FTZ R235, R214.reuse, R238, R227 ;  /* 0x000000eed6eb7223 */ /* 0x040fe200000100e3 */
[----:B------:R-:W-:Y:S01]  /*54f0*/  FMUL.FTZ R237, R213, -R232 ;  /* 0x800000e8d5ed7220 */ /* 0x000fe20000410000 */
[----:B------:R-:W-:Y:S01]  /*5500*/  FFMA.FTZ R227, R75, R218, R226 ;  /* 0x000000da4be37223 */ /* 0x000fe200000100e2 */
[-C--:B------:R-:W-:Y:S01]  /*5510*/  FMUL.FTZ R213, R213, -R233.reuse ;  /* 0x800000e9d5d57220 */ /* 0x080fe20000410000 */
[----:B------:R-:W-:Y:S01]  /*5520*/  FFMA.FTZ R226, R75, R216, R235 ;  /* 0x000000d84be27223 */ /* 0x000fe200000100eb */
[----:B------:R-:W-:Y:S01]  /*5530*/  FFMA.FTZ R215, R89, -R230, R238 ;  /* 0x800000e659d77223 */ /* 0x000fe200000100ee */
[----:B------:R-:W-:Y:S01]  /*5540*/  FMUL.FTZ R216, R75, R108 ;  /* 0x0000006c4bd87220 */ /* 0x000fe20000410000 */
[-C--:B------:R-:W-:Y:S01]  /*5550*/  FMUL.FTZ R230, R91, R232.reuse ;  /* 0x000000e85be67220 */ /* 0x080fe20000410000 */
[----:B------:R-:W-:Y:S01]  /*5560*/  SHF.L.U32 R234, R135, 0x5, RZ ;  /* 0x0000000587ea7819 */ /* 0x000fe200000006ff */
[CC--:B------:R-:W-:Y:S01]  /*5570*/  FFMA.FTZ R218, R214.reuse, R233.reuse, -R237 ;  /* 0x000000e9d6da7223 */ /* 0x0c0fe200000108ed */
[----:B------:R-:W-:Y:S01]  /*5580*/  FFMA.FTZ R235, R214, R232, R213 ;  /* 0x000000e8d6eb7223 */ /* 0x000fe200000100d5 */
[-C--:B------:R-:W-:Y:S01]  /*5590*/  FFMA.FTZ R213, R91, -R216.reuse, R226 ;  /* 0x800000d85bd57223 */ /* 0x080fe200000100e2 */
[C---:B------:R-:W-:Y:S01]  /*55a0*/  FFMA.FTZ R214, R90.reuse, -R216, R227 ;  /* 0x800000d85ad67223 */ /* 0x040fe200000100e3 */
[----:B------:R-:W-:Y:S01]  /*55b0*/  FFMA.FTZ R216, R90, R233, R230 ;  /* 0x000000e95ad87223 */ /* 0x000fe200000100e6 */
[----:B------:R-:W-:Y:S01]  /*55c0*/  LEA.HI.SX32 R90, R234, R234, 0x1b ;  /* 0x000000eaea5a7211 */ /* 0x000fe200078fdaff */
[----:B------:R-:W-:Y:S01]  /*55d0*/  FADD.FTZ R234, -R204, R235 ;  /* 0x000000ebccea7221 */ /* 0x000fe20000010100 */
[----:B------:R-:W-:Y:S01]  /*55e0*/  FADD.FTZ R237, R203, R218 ;  /* 0x000000dacbed7221 */ /* 0x000fe20000010000 */
[----:B------:R-:W-:Y:S01]  /*55f0*/  FMUL.FTZ R204, R232, UR55 ;  /* 0x00000037e8cc7c20 */ /* 0x000fe20008410000 */
[----:B------:R-:W-:Y:S01]  /*5600*/  FFMA.FTZ R219, R117, -R238, R236 ;  /* 0x800000ee75db7223 */ /* 0x000fe200000100ec */
[CC--:B------:R-:W-:Y:S01]  /*5610*/  FMUL.FTZ R91, R191.reuse, -R234.reuse ;  /* 0x800000eabf5b7220 */ /* 0x0c0fe20000410000 */
[-C--:B------:R-:W-:Y:S01]  /*5620*/  FMUL.FTZ R191, R191, -R237.reuse ;  /* 0x800000edbfbf7220 */ /* 0x080fe20000410000 */
[----:B------:R-:W-:Y:S01]  /*5630*/  FFMA.FTZ R203, R233, UR56, R204 ;  /* 0x00000038e9cb7c23 */ /* 0x000fe200080100cc */
[-C--:B------:R-:W-:Y:S01]  /*5640*/  FMUL.FTZ R89, R89, R234.reuse ;  /* 0x000000ea59597220 */ /* 0x080fe20000410000 */
[C---:B------:R-:W-:Y:S01]  /*5650*/  FFMA.FTZ R236, R192.reuse, R237, -R91 ;  /* 0x000000edc0ec7223 */ /* 0x040fe2000001085b */
[----:B------:R-:W-:Y:S01]  /*5660*/  FFMA.FTZ R204, R192, R234, R191 ;  /* 0x000000eac0cc7223 */ /* 0x000fe200000100bf */
[----:B------:R-:W-:Y:S01]  /*5670*/  FMUL.FTZ R230, R108, R233 ;  /* 0x000000e96ce67220 */ /* 0x000fe20000410000 */
[-C--:B------:R-:W-:Y:S01]  /*5680*/  FFMA.FTZ R191, R88, R237.reuse, R89 ;  /* 0x000000ed58bf7223 */ /* 0x080fe20000010059 */
[----:B------:R-:W-:Y:S01]  /*5690*/  FADD.FTZ R240, R161, R236 ;  /* 0x000000eca1f07221 */ /* 0x000fe20000010000 */
[----:B------:R-:W-:Y:S01]  /*56a0*/  FADD.FTZ R189, -R189, R204 ;  /* 0x000000ccbdbd7221 */ /* 0x000fe20000010100 */
[----:B------:R-:W-:Y:S01]  /*56b0*/  FMUL.FTZ R89, R237, UR55 ;  /* 0x00000037ed597c20 */ /* 0x000fe20008410000 */
[----:B------:R-:W-:Y:S01]  /*56c0*/  FMUL.FTZ R88, R109, R237 ;  /* 0x000000ed6d587220 */ /* 0x000fe20000410000 */
[----:B------:R-:W-:Y:S01]  /*56d0*/  FMUL.FTZ R233, R233, UR55 ;  /* 0x00000037e9e97c20 */ /* 0x000fe20008410000 */
[CC--:B------:R-:W-:Y:S01]  /*56e0*/  FMUL.FTZ R236, R162.reuse, -R189.reuse ;  /* 0x800000bda2ec7220 */ /* 0x0c0fe20000410000 */
[-C--:B------:R-:W-:Y:S01]  /*56f0*/  FMUL.FTZ R162, R162, -R240.reuse ;  /* 0x800000f0a2a27220 */ /* 0x080fe20000410000 */
[-C--:B------:R-:W-:Y:S01]  /*5700*/  FMUL.FTZ R95, R95, R189.reuse ;  /* 0x000000bd5f5f7220 */ /* 0x080fe20000410000 */
[----:B------:R-:W-:Y:S01]  /*5710*/  FFMA.FTZ R204, R234, UR56, -R89 ;  /* 0x00000038eacc7c23 */ /* 0x000fe20008010859 */
[CC--:B------:R-:W-:Y:S01]  /*5720*/  FFMA.FTZ R236, R163.reuse, R240.reuse, -R236 ;  /* 0x000000f0a3ec7223 */ /* 0x0c0fe200000108ec */
[-C--:B------:R-:W-:Y:S01]  /*5730*/  FFMA.FTZ R163, R163, R189.reuse, R162 ;  /* 0x000000bda3a37223 */ /* 0x080fe200000100a2 */
[----:B------:R-:W-:Y:S01]  /*5740*/  FMUL.FTZ R162, R240, UR55 ;  /* 0x00000037f0a27c20 */ /* 0x000fe20008410000 */
[----:B------:R-:W-:Y:S01]  /*5750*/  FFMA.FTZ R94, R94, R240, R95 ;  /* 0x000000f05e5e7223 */ /* 0x000fe2000001005f */
[----:B------:R-:W-:Y:S01]  /*5760*/  FADD.FTZ R159, R159, R236 ;  /* 0x000000ec9f9f7221 */ /* 0x000fe20000010000 */
[C---:B------:R-:W-:Y:S01]  /*5770*/  FMUL.FTZ R95, R189.reuse, UR55 ;  /* 0x00000037bd5f7c20 */ /* 0x040fe20008410000 */
[----:B------:R-:W-:Y:S01]  /*5780*/  FMUL.FTZ R236, R110, R189 ;  /* 0x000000bd6eec7220 */ /* 0x000fe20000410000 */
[----:B------:R-:W-:Y:S01]  /*5790*/  FFMA.FTZ R162, R189, UR56, -R162 ;  /* 0x00000038bda27c23 */ /* 0x000fe200080108a2 */
[----:B------:R-:W-:Y:S01]  /*57a0*/  FADD.FTZ R189, -R160, R163 ;  /* 0x000000a3a0bd7221 */ /* 0x000fe20000010100 */
[----:B------:R-:W-:Y:S01]  /*57b0*/  LEA R90, R90, UR18, 0x2 ;  /* 0x000000125a5a7c11 */ /* 0x000fe2000f8e10ff */
[----:B------:R-:W-:Y:S01]  /*57c0*/  FMUL.FTZ R89, R74, R88 ;  /* 0x000000584a597220 */ /* 0x000fe20000410000 */
[----:B------:R-:W-:Y:S01]  /*57d0*/  FFMA.FTZ R192, R232, UR56, -R233 ;  /* 0x00000038e8c07c23 */ /* 0x000fe200080108e9 */
[C---:B------:R-:W-:Y:S01]  /*57e0*/  FMUL.FTZ R160, R164.reuse, -R189 ;  /* 0x800000bda4a07220 */ /* 0x040fe20000410000 */
[----:B------:R-:W-:Y:S01]  /*57f0*/  FMUL.FTZ R164, R164, -R159 ;  /* 0x8000009fa4a47220 */ /* 0x000fe20000410000 */
[----:B------:R-:W-:Y:S01]  /*5800*/  FMUL.FTZ R232, R108, R232 ;  /* 0x000000e86ce87220 */ /* 0x000fe20000410000 */
[----:B------:R0:W-:Y:S01]  /*5810*/  STS [R90+0x10f0], R89 ;  /* 0x0010f0595a007388 */ /* 0x0001e20000000800 */
[----:B------:R-:W-:Y:S01]  /*5820*/  FMUL.FTZ R238, R110, R240 ;  /* 0x000000f06eee7220 */ /* 0x000fe20000410000 */
[-C--:B------:R-:W-:Y:S01]  /*5830*/  FFMA.FTZ R242, R165, R189.reuse, R164 ;  /* 0x000000bda5f27223 */ /* 0x080fe200000100a4 */
[----:B------:R-:W-:Y:S01]  /*5840*/  FMUL.FTZ R91, R75, R232 ;  /* 0x000000e84b5b7220 */ /* 0x000fe20000410000 */
[-C--:B------:R-:W-:Y:S01]  /*5850*/  FMUL.FTZ R93, R93, R189.reuse ;  /* 0x000000bd5d5d7220 */ /* 0x080fe20000410000 */
[----:B------:R-:W-:Y:S01]  /*5860*/  FMUL.FTZ R164, R111, R189 ;  /* 0x000000bd6fa47220 */ /* 0x000fe20000410000 */
[----:B------:R-:W-:Y:S01]  /*5870*/  FADD.FTZ R244, -R157, R242 ;  /* 0x000000f29df47221 */ /* 0x000fe20000010100 */
[----:B------:R-:W-:Y:S01]  /*5880*/  FMUL.FTZ R218, R234, UR55 ;  /* 0x00000037eada7c20 */ /* 0x000fe20008410000 */
[----:B------:R1:W-:Y:S01]  /*5890*/  STS [R90+0x10fc], R91 ;  /* 0x0010fc5b5a007388 */ /* 0x0003e20000000800 */
[-C--:B------:R-:W-:Y:S01]  /*58a0*/  FFMA.FTZ R93, R92, R159.reuse, R93 ;  /* 0x0000009f5c5d7223 */ /* 0x080fe2000001005d */
[-C--:B0-----:R-:W-:Y:S01]  /*58b0*/  FFMA.FTZ R89, R165, R159.reuse, -R160 ;  /* 0x0000009fa5597223 */ /* 0x081fe200000108a0 */
[----:B------:R-:W-:Y:S01]  /*58c0*/  FMUL.FTZ R99, R99, R244 ;  /* 0x000000f463637220 */ /* 0x000fe20000410000 */
[----:B------:R-:W-:Y:S01]  /*58d0*/  FMUL.FTZ R92, R189, UR55 ;  /* 0x00000037bd5c7c20 */ /* 0x000fe20008410000 */
[----:B------:R-:W-:Y:S01]  /*58e0*/  FMUL.FTZ R234, R109, R234 ;  /* 0x000000ea6dea7220 */ /* 0x000fe20000410000 */
[----:B----4-:R-:W-:Y:S01]  /*58f0*/  FADD.FTZ R246, R158, R89 ;  /* 0x000000599ef67221 */ /* 0x010fe20000010000 */
[----:B------:R-:W-:Y:S01]  /*5900*/  FMUL.FTZ R158, R166, -R244 ;  /* 0x800000f4a69e7220 */ /* 0x000fe20000410000 */
[----:B------:R-:W-:Y:S01]  /*5910*/  FMUL.FTZ R89, R244, UR55 ;  /* 0x00000037f4597c20 */ /* 0x000fe20008410000 */
[----:B------:R-:W-:Y:S01]  /*5920*/  FMUL.FTZ R157, R72, R164 ;  /* 0x000000a4489d7220 */ /* 0x000fe20000410000 */
[----:B-1----:R-:W-:Y:S01]  /*5930*/  FMUL.FTZ R91, R73, R238 ;  /* 0x000000ee495b7220 */ /* 0x002fe20000410000 */
[-C--:B------:R-:W-:Y:S01]  /*5940*/  FMUL.FTZ R166, R166, -R246.reuse ;  /* 0x800000f6a6a67220 */ /* 0x080fe20000410000 */
[CC--:B------:R-:W-:Y:S01]  /*5950*/  FFMA.FTZ R158, R167.reuse, R246.reuse, -R158 ;  /* 0x000000f6a79e7223 */ /* 0x0c0fe2000001089e */
[-C--:B------:R-:W-:Y:S01]  /*5960*/  FFMA.FTZ R98, R98, R246.reuse, R99 ;  /* 0x000000f662627223 */ /* 0x080fe20000010063 */
[----:B------:R-:W-:Y:S01]  /*5970*/  FMUL.FTZ R242, R112, R246 ;  /* 0x000000f670f27220 */ /* 0x000fe20000410000 */
[----:B------:R0:W-:Y:S01]  /*5980*/  STS [R90+0x10e8], R91 ;  /* 0x0010e85b5a007388 */ /* 0x0001e20000000800 */
[----:B------:R-:W-:Y:S01]  /*5990*/  FFMA.FTZ R167, R167, R244, R166 ;  /* 0x000000f4a7a77223 */ /* 0x000fe200000100a6 */
[----:B------:R-:W-:Y:S01]  /*59a0*/  FFMA.FTZ R89, R246, UR56, R89 ;  /* 0x00000038f6597c23 */ /* 0x000fe20008010059 */
[----:B------:R-:W-:Y:S01]  /*59b0*/  FADD.FTZ R155, R155, R158 ;  /* 0x0000009e9b9b7221 */ /* 0x000fe20000010000 */
[----:B------:R-:W-:Y:S01]  /*59c0*/  FFMA.FTZ R95, R240, UR56, R95 ;  /* 0x00000038f05f7c23 */ /* 0x000fe2000801005f */
[----:B------:R-:W-:Y:S01]  /*59d0*/  FMUL.FTZ R240, R159, UR55 ;  /* 0x000000379ff07c20 */ /* 0x000fe20008410000 */
[----:B------:R-:W-:Y:S01]  /*59e0*/  FMUL.FTZ R160, R111, R159 ;  /* 0x0000009f6fa07220 */ /* 0x000fe20000410000 */
[----:B------:R-:W-:Y:S01]  /*59f0*/  FFMA.FTZ R92, R159, UR56, R92 ;  /* 0x000000389f5c7c23 */ /* 0x000fe2000801005c */
[----:B------:R-:W-:Y:S01]  /*5a00*/  FMUL.FTZ R161, R74, R234 ;  /* 0x000000ea4aa17220 */ /* 0x000fe20000410000 */
[----:B------:R1:W-:Y:S01]  /*5a10*/  STS [R90+0x10e4], R157 ;  /* 0x0010e49d5a007388 */ /* 0x0003e20000000800 */
[----:B0-----:R-:W-:Y:S01]  /*5a20*/  FMUL.FTZ R91, R246, UR55 ;  /* 0x00000037f65b7c20 */ /* 0x001fe20008410000 */
[----:B------:R-:W-:Y:S01]  /*5a30*/  FADD.FTZ R246, -R156, R167 ;  /* 0x000000a79cf67221 */ /* 0x000fe20000010100 */
[----:B------:R-:W-:Y:S01]  /*5a40*/  FMUL.FTZ R163, R73, R236 ;  /* 0x000000ec49a37220 */ /* 0x000fe20000410000 */
[----:B------:R0:W-:Y:S01]  /*5a50*/  STS [R90+0x10f4], R161 ;  /* 0x0010f4a15a007388 */ /* 0x0001e20000000800 */
[----:B------:R-:W-:Y:S01]  /*5a60*/  FFMA.FTZ R166, R244, UR56, -R91 ;  /* 0x00000038f4a67c23 */ /* 0x000fe2000801085b */
[----:B------:R-:W-:Y:S01]  /*5a70*/  FMUL.FTZ R244, R112, R244 ;  /* 0x000000f470f47220 */ /* 0x000fe20000410000 */
[C---:B------:R-:W-:Y:S01]  /*5a80*/  FMUL.FTZ R158, R168.reuse, -R246 ;  /* 0x800000f6a89e7220 */ /* 0x040fe20000410000 */
[----:B------:R-:W-:Y:S01]  /*5a90*/  FMUL.FTZ R168, R168, -R155 ;  /* 0x8000009ba8a87220 */ /* 0x000fe20000410000 */
[C---:B------:R-:W-:Y:S01]  /*5aa0*/  FMUL.FTZ R91, R229.reuse, R166 ;  /* 0x000000a6e55b7220 */ /* 0x040fe20000410000 */
[----:B------:R-:W-:Y:S01]  /*5ab0*/  FMUL.FTZ R99, R229, R244 ;  /* 0x000000f4e5637220 */ /* 0x000fe20000410000 */
[-C--:B------:R-:W-:Y:S01]  /*5ac0*/  FMUL.FTZ R97, R97, R246.reuse ;  /* 0x000000f661617220 */ /* 0x080fe20000410000 */
[----:B------:R-:W-:Y:S01]  /*5ad0*/  FFMA.FTZ R168, R169, R246, R168 ;  /* 0x000000f6a9a87223 */ /* 0x000fe200000100a8 */
[C---:B------:R-:W-:Y:S01]  /*5ae0*/  FFMA.FTZ R156, R228.reuse, R89, R91 ;  /* 0x00000059e49c7223 */ /* 0x040fe2000001005b */
[----:B------:R-:W-:Y:S01]  /*5af0*/  FFMA.FTZ R89, R228, R242, R99 ;  /* 0x000000f2e4597223 */ /* 0x000fe20000010063 */
[----:B------:R-:W-:Y:S01]  /*5b00*/  FMUL.FTZ R159, R79, R244 ;  /* 0x000000f44f9f7220 */ /* 0x000fe20000410000 */
[-C--:B------:R-:W-:Y:S01]  /*5b10*/  FFMA.FTZ R99, R169, R155.reuse, -R158 ;  /* 0x0000009ba9637223 */ /* 0x080fe2000001089e */
[-C--:B------:R-:W-:Y:S01]  /*5b20*/  FFMA.FTZ R97, R96, R155.reuse, R97 ;  /* 0x0000009b60617223 */ /* 0x080fe20000010061 */
[----:B-1----:R-:W-:Y:S01]  /*5b30*/  FMUL.FTZ R157, R79, R242 ;  /* 0x000000f24f9d7220 */ /* 0x002fe20000410000 */
[----:B------:R-:W-:Y:S01]  /*5b40*/  FMUL.FTZ R96, R246, UR55 ;  /* 0x00000037f6607c20 */ /* 0x000fe20008410000 */
[----:B------:R-:W-:Y:S01]  /*5b50*/  FADD.FTZ R153, -R153, R168 ;  /* 0x000000a899997221 */ /* 0x000fe20000010100 */
[----:B------:R-:W-:Y:S01]  /*5b60*/  FADD.FTZ R99, R154, R99 ;  /* 0x000000639a637221 */ /* 0x000fe20000010000 */
[----:B------:R1:W-:Y:S01]  /*5b70*/  STS [R90+0x10dc], R159 ;  /* 0x0010dc9f5a007388 */ /* 0x0003e20000000800 */
[----:B------:R-:W-:Y:S01]  /*5b80*/  FMUL.FTZ R91, R155, UR55 ;  /* 0x000000379b5b7c20 */ /* 0x000fe20008410000 */
[----:B0-----:R-:W-:Y:S01]  /*5b90*/  FMUL.FTZ R161, R72, R160 ;  /* 0x000000a048a17220 */ /* 0x001fe20000410000 */
[----:B------:R-:W-:Y:S01]  /*5ba0*/  FFMA.FTZ R240, R189, UR56, -R240 ;  /* 0x00000038bdf07c23 */ /* 0x000fe200080108f0 */
[----:B------:R0:W-:Y:S01]  /*5bb0*/  STS [R90+0x10d8], R157 ;  /* 0x0010d89d5a007388 */ /* 0x0001e20000000800 */
[----:B------:R-:W-:Y:S01]  /*5bc0*/  FFMA.FTZ R154, R246, UR56, -R91 ;  /* 0x00000038f69a7c23 */ /* 0x000fe2000801085b */
[----:B------:R-:W-:Y:S01]  /*5bd0*/  FMUL.FTZ R91, R113, R155 ;  /* 0x0000009b715b7220 */ /* 0x000fe20000410000 */
[----:B------:R-:W-:Y:S01]  /*5be0*/  FMUL.FTZ R166, R231, R164 ;  /* 0x000000a4e7a67220 */ /* 0x000fe20000410000 */
[----:B------:R2:W-:Y:S01]  /*5bf0*/  STS [R90+0x10e0], R161 ;  /* 0x0010e0a15a007388 */ /* 0x0005e20000000800 */
[-C--:B------:R-:W-:Y:S01]  /*5c00*/  FMUL.FTZ R168, R114, R153.reuse ;  /* 0x0000009972a87220 */ /* 0x080fe20000410000 */
[----:B-1----:R-:W-:Y:S01]  /*5c10*/  FFMA.FTZ R159, R155, UR56, R96 ;  /* 0x000000389b9f7c23 */ /* 0x002fe20008010060 */
[C---:B------:R-:W-:Y:S01]  /*5c20*/  FMUL.FTZ R96, R170.reuse, -R153 ;  /* 0x80000099aa607220 */ /* 0x040fe20000410000 */
[-C--:B------:R-:W-:Y:S01]  /*5c30*/  FMUL.FTZ R170, R170, -R99.reuse ;  /* 0x80000063aaaa7220 */ /* 0x080fe20000410000 */
[----:B------:R-:W-:Y:S01]  /*5c40*/  FMUL.FTZ R155, R225, R154 ;  /* 0x0000009ae19b7220 */ /* 0x000fe20000410000 */
[----:B0-----:R-:W-:Y:S01]  /*5c50*/  FMUL.FTZ R157, R113, R246 ;  /* 0x000000f6719d7220 */ /* 0x001fe20000410000 */
[C---:B------:R-:W-:Y:S01]  /*5c60*/  FFMA.FTZ R96, R171.reuse, R99, -R96 ;  /* 0x00000063ab607223 */ /* 0x040fe20000010860 */
[----:B------:R-:W-:Y:S01]  /*5c70*/  FFMA.FTZ R171, R171, R153, R170 ;  /* 0x00000099abab7223 */ /* 0x000fe200000100aa */
[C---:B------:R-:W-:Y:S01]  /*5c80*/  FMUL.FTZ R154, R225.reuse, R91 ;  /* 0x0000005be19a7220 */ /* 0x040fe20000410000 */
[----:B--2---:R-:W-:Y:S01]  /*5c90*/  FMUL.FTZ R161, R225, R157 ;  /* 0x0000009de1a17220 */ /* 0x004fe20000410000 */
[----:B------:R-:W-:Y:S01]  /*5ca0*/  FADD.FTZ R151, R151, R96 ;  /* 0x0000006097977221 */ /* 0x000fe20000010000 */
[----:B------:R-:W-:Y:S01]  /*5cb0*/  FADD.FTZ R152, -R152, R171 ;  /* 0x000000ab98987221 */ /* 0x000fe20000010100 */
[----:B------:R0:W-:Y:S01]  /*5cc0*/  STS [R90+0x10ec], R163 ;  /* 0x0010eca35a007388 */ /* 0x0001e20000000800 */
[-C--:B------:R-:W-:Y:S01]  /*5cd0*/  FFMA.FTZ R158, R224, R91.reuse, R161 ;  /* 0x0000005be09e7223 */ /* 0x080fe200000100a1 */
[----:B------:R-:W-:Y:S01]  /*5ce0*/  FMUL.FTZ R161, R78, R91 ;  /* 0x0000005b4ea17220 */ /* 0x000fe20000410000 */
[----:B------:R-:W-:Y:S01]  /*5cf0*/  FFMA.FTZ R91, R224, R157, -R154 ;  /* 0x0000009de05b7223 */ /* 0x000fe2000001089a */
[----:B------:R-:W-:Y:S01]  /*5d00*/  FMUL.FTZ R96, R172, -R152 ;  /* 0x80000098ac607220 */ /* 0x000fe20000410000 */
[----:B------:R-:W-:Y:S01]  /*5d10*/  FMUL.FTZ R170, R212, R168 ;  /* 0x000000a8d4aa7220 */ /* 0x000fe20000410000 */
[----:B------:R-:W-:Y:S01]  /*5d20*/  FFMA.FTZ R155, R224, R159, R155 ;  /* 0x0000009fe09b7223 */ /* 0x000fe2000001009b */
[----:B------:R1:W-:Y:S01]  /*5d30*/  STS [R90+0x10d0], R161 ;  /* 0x0010d0a15a007388 */ /* 0x0003e20000000800 */
[----:B------:R-:W-:Y:S01]  /*5d40*/  FFMA.FTZ R154, R173, R151, -R96 ;  /* 0x00000097ad9a7223 */ /* 0x000fe20000010860 */
[C---:B------:R-:W-:Y:S01]  /*5d50*/  FMUL.FTZ R96, R231.reuse, R240 ;  /* 0x000000f0e7607220 */ /* 0x040fe20000410000 */
[----:B0-----:R-:W-:Y:S01]  /*5d60*/  FMUL.FTZ R163, R78, R157 ;  /* 0x0000009d4ea37220 */ /* 0x001fe20000410000 */
[----:B------:R-:W-:Y:S01]  /*5d70*/  FMUL.FTZ R157, R172, -R151 ;  /* 0x80000097ac9d7220 */ /* 0x000fe20000410000 */
[-C--:B------:R-:W-:Y:S01]  /*5d80*/  FMUL.FTZ R231, R231, R160.reuse ;  /* 0x000000a0e7e77220 */ /* 0x080fe20000410000 */
[----:B------:R-:W-:Y:S01]  /*5d90*/  FADD.FTZ R149, R149, R154 ;  /* 0x0000009a95957221 */ /* 0x000fe20000010000 */
[----:B------:R-:W-:Y:S01]  /*5da0*/  FFMA.FTZ R160, R223, R160, R166 ;  /* 0x000000a0dfa07223 */ /* 0x000fe200000100a6 */
[----:B------:R-:W-:Y:S01]  /*5db0*/  FFMA.FTZ R157, R173, R152, R157 ;  /* 0x00000098ad9d7223 */ /* 0x000fe2000001009d */
[----:B------:R-:W-:Y:S01]  /*5dc0*/  FFMA.FTZ R154, R223, R164, -R231 ;  /* 0x000000a4df9a7223 */ /* 0x000fe200000108e7 */
[----:B------:R-:W-:Y:S01]  /*5dd0*/  FMUL.FTZ R166, R114, R99 ;  /* 0x0000006372a67220 */ /* 0x000fe20000410000 */
[----:B------:R-:W-:Y:S01]  /*5de0*/  FMUL.FTZ R165, R221, R236 ;  /* 0x000000ecdda57220 */ /* 0x000fe20000410000 */
[----:B------:R-:W-:Y:S01]  /*5df0*/  FADD.FTZ R150, -R150, R157 ;  /* 0x0000009d96967221 */ /* 0x000fe20000010100 */
[-C--:B------:R-:W-:Y:S01]  /*5e00*/  FMUL.FTZ R157, R174, -R149.reuse ;  /* 0x80000095ae9d7220 */ /* 0x080fe20000410000 */
[-C--:B------:R-:W-:Y:S01]  /*5e10*/  FMUL.FTZ R172, R212, R166.reuse ;  /* 0x000000a6d4ac7220 */ /* 0x080fe20000410000 */
[----:B-1----:R-:W-:Y:S01]  /*5e20*/  FFMA.FTZ R161, R211, R166, R170 ;  /* 0x000000a6d3a17223 */ /* 0x002fe200000100aa */
[-C--:B------:R-:W-:Y:S01]  /*5e30*/  FMUL.FTZ R164, R174, -R150.reuse ;  /* 0x80000096aea47220 */ /* 0x080fe20000410000 */
[----:B------:R-:W-:Y:S01]  /*5e40*/  FFMA.FTZ R157, R175, R150, R157 ;  /* 0x00000096af9d7223 */ /* 0x000fe2000001009d */
[----:B------:R-:W-:Y:S01]  /*5e50*/  FMUL.FTZ R159, R77, R166 ;  /* 0x000000a64d9f7220 */ /* 0x000fe20000410000 */
[-C--:B------:R-:W-:Y:S01]  /*5e60*/  FMUL.FTZ R169, R221, R238.reuse ;  /* 0x000000eedda97220 */ /* 0x080fe20000410000 */
[----:B------:R-:W-:Y:S01]  /*5e70*/  FFMA.FTZ R164, R175, R149, -R164 ;  /* 0x00000095afa47223 */ /* 0x000fe200000108a4 */
[----:B------:R-:W-:Y:S01]  /*5e80*/  FADD.FTZ R148, -R148, R157 ;  /* 0x0000009d94947221 */ /* 0x000fe20000010100 */
[C---:B------:R-:W-:Y:S01]  /*5e90*/  FFMA.FTZ R238, R222.reuse, R238, R165 ;  /* 0x000000eedeee7223 */ /* 0x040fe200000100a5 */
[----:B------:R-:W-:Y:S01]  /*5ea0*/  FMUL.FTZ R165, R115, R152 ;  /* 0x0000009873a57220 */ /* 0x000fe20000410000 */
[----:B------:R-:W-:Y:S01]  /*5eb0*/  FADD.FTZ R147, R147, R164 ;  /* 0x000000a493937221 */ /* 0x000fe20000010000 */
[----:B------:R-:W-:Y:S01]  /*5ec0*/  FMUL.FTZ R167, R77, R168 ;  /* 0x000000a84da77220 */ /* 0x000fe20000410000 */
[----:B------:R0:W-:Y:S01]  /*5ed0*/  STS [R90+0x10d4], R163 ;  /* 0x0010d4a35a007388 */ /* 0x0001e20000000800 */
[----:B------:R-:W-:Y:S01]  /*5ee0*/  FFMA.FTZ R236, R222, R236, -R169 ;  /* 0x000000ecdeec7223 */ /* 0x000fe200000108a9 */
[CC--:B------:R-:W-:Y:S01]  /*5ef0*/  FMUL.FTZ R164, R176.reuse, -R147.reuse ;  /* 0x80000093b0a47220 */ /* 0x0c0fe20000410000 */
[----:B------:R-:W-:Y:S01]  /*5f00*/  FMUL.FTZ R176, R176, -R148 ;  /* 0x80000094b0b07220 */ /* 0x000fe20000410000 */
[----:B------:R1:W-:Y:S01]  /*5f10*/  STS [R90+0x10c8], R159 ;  /* 0x0010c89f5a007388 */ /* 0x0003e20000000800 */
[----:B------:R-:W-:Y:S01]  /*5f20*/  FMUL.FTZ R171, R215, R88 ;  /* 0x00000058d7ab7220 */ /* 0x000fe20000410000 */
[C---:B------:R-:W-:Y:S01]  /*5f30*/  FFMA.FTZ R157, R177.reuse, R148, R164 ;  /* 0x00000094b19d7223 */ /* 0x040fe200000100a4 */
[----:B------:R-:W-:Y:S01]  /*5f40*/  FFMA.FTZ R176, R177, R147, -R176 ;  /* 0x00000093b1b07223 */ /* 0x000fe200000108b0 */
[----:B------:R2:W-:Y:S01]  /*5f50*/  STS [R90+0x10cc], R167 ;  /* 0x0010cca75a007388 */ /* 0x0005e20000000800 */
[-C--:B------:R-:W-:Y:S01]  /*5f60*/  FMUL.FTZ R169, R76, R165.reuse ;  /* 0x000000a54ca97220 */ /* 0x080fe20000410000 */
[----:B------:R-:W-:Y:S01]  /*5f70*/  FADD.FTZ R146, -R146, R157 ;  /* 0x0000009d92927221 */ /* 0x000fe20000010100 */
[----:B------:R-:W-:Y:S01]  /*5f80*/  FADD.FTZ R145, R145, R176 ;  /* 0x000000b091917221 */ /* 0x000fe20000010000 */
[----:B0-----:R-:W-:Y:S01]  /*5f90*/  FFMA.FTZ R163, R211, R168, -R172 ;  /* 0x000000a8d3a37223 */ /* 0x001fe200000108ac */
[----:B------:R-:W-:Y:S01]  /*5fa0*/  FMUL.FTZ R168, R210, R165 ;  /* 0x000000a5d2a87220 */ /* 0x000fe20000410000 */
[CC--:B------:R-:W-:Y:S01]  /*5fb0*/  FMUL.FTZ R164, R178.reuse, -R146.reuse ;  /* 0x80000092b2a47220 */ /* 0x0c0fe20000410000 */
[----:B------:R-:W-:Y:S01]  /*5fc0*/  FMUL.FTZ R157, R178, -R145 ;  /* 0x80000091b29d7220 */ /* 0x000fe20000410000 */
[----:B-1----:R-:W-:Y:S01]  /*5fd0*/  FMUL.FTZ R159, R115, R151 ;  /* 0x00000097739f7220 */ /* 0x002fe20000410000 */
[----:B------:R-:W-:Y:S01]  /*5fe0*/  STS [R90+0x10c4], R169 ;  /* 0x0010c4a95a007388 */ /* 0x000fe20000000800 */
[C---:B------:R-:W-:Y:S01]  /*5ff0*/  FFMA.FTZ R166, R179.reuse, R145, -R164 ;  /* 0x00000091b3a67223 */ /* 0x040fe200000108a4 */
[----:B------:R-:W-:Y:S01]  /*6000*/  FFMA.FTZ R157, R179, R146, R157 ;  /* 0x00000092b39d7223 */ /* 0x000fe2000001009d */
[-C--:B--2---:R-:W-:Y:S01]  /*6010*/  FMUL.FTZ R167, R76, R159.reuse ;  /* 0x0000009f4ca77220 */ /* 0x084fe20000410000 */
[-C--:B------:R-:W-:Y:S01]  /*6020*/  FMUL.FTZ R170, R210, R159.reuse ;  /* 0x0000009fd2aa7220 */ /* 0x080fe20000410000 */
[----:B------:R-:W-:Y:S01]  /*6030*/  FADD.FTZ R143, R143, R166 ;  /* 0x000000a68f8f7221 */ /* 0x000fe20000010000 */
[----:B------:R-:W-:Y:S01]  /*6040*/  FADD.FTZ R144, -R144, R157 ;  /* 0x0000009d90907221 */ /* 0x000fe20000010100 */
[----:B------:R-:W-:Y:S01]  /*6050*/  FFMA.FTZ R164, R209, R159, R168 ;  /* 0x0000009fd1a47223 */ /* 0x000fe200000100a8 */
[----:B------:R-:W-:Y:S01]  /*6060*/  FMUL.FTZ R168, R215, R234 ;  /* 0x000000ead7a87220 */ /* 0x000fe20000410000 */
[CC--:B------:R-:W-:Y:S01]  /*6070*/  FMUL.FTZ R166, R180.reuse, -R143.reuse ;  /* 0x8000008fb4a67220 */ /* 0x0c0fe20000410000 */
[----:B------:R-:W-:Y:S01]  /*6080*/  FMUL.FTZ R180, R180, -R144 ;  /* 0x80000090b4b47220 */ /* 0x000fe20000410000 */
[----:B------:R0:W-:Y:S01]  /*6090*/  STS [R90+0x10c0], R167 ;  /* 0x0010c0a75a007388 */ /* 0x0001e20000000800 */
[----:B------:R-:W-:Y:S01]  /*60a0*/  FFMA.FTZ R157, R217, R88, R168 ;  /* 0x00000058d99d7223 */ /* 0x000fe200000100a8 */
[C---:B------:R-:W-:Y:S01]  /*60b0*/  FFMA.FTZ R159, R181.reuse, R144, R166 ;  /* 0x00000090b59f7223 */ /* 0x040fe200000100a6 */
[----:B------:R-:W-:Y:S01]  /*60c0*/  FFMA.FTZ R180, R181, R143, -R180 ;  /* 0x0000008fb5b47223 */ /* 0x000fe200000108b4 */
[C---:B------:R-:W-:Y:S01]  /*60d0*/  FMUL.FTZ R168, R206.reuse, R150 ;  /* 0x00000096cea87220 */ /* 0x040fe20000410000 */
[----:B------:R-:W-:Y:S01]  /*60e0*/  FMUL.FTZ R166, R206, R149 ;  /* 0x00000095cea67220 */ /* 0x000fe20000410000 */
[----:B------:R-:W-:Y:S01]  /*60f0*/  FADD.FTZ R142, -R142, R159 ;  /* 0x0000009f8e8e7221 */ /* 0x000fe20000010100 */
[----:B------:R-:W-:Y:S01]  /*6100*/  FADD.FTZ R141, R141, R180 ;  /* 0x000000b48d8d7221 */ /* 0x000fe20000010000 */
[----:B------:R-:W-:Y:S01]  /*6110*/  FFMA.FTZ R165, R209, R165, -R170 ;  /* 0x000000a5d1a57223 */ /* 0x000fe200000108aa */
[----:B------:R-:W-:Y:S01]  /*6120*/  FMUL.FTZ R170, R208, R168 ;  /* 0x000000a8d0aa7220 */ /* 0x000fe20000410000 */
[C---:B------:R-:W-:Y:S01]  /*6130*/  FMUL.FTZ R88, R182.reuse, -R142 ;  /* 0x8000008eb6587220 */ /* 0x040fe20000410000 */
[-C--:B0-----:R-:W-:Y:S01]  /*6140*/  FMUL.FTZ R167, R182, -R141.reuse ;  /* 0x8000008db6a77220 */ /* 0x081fe20000410000 */
[-C--:B------:R-:W-:Y:S01]  /*6150*/  FMUL.FTZ R172, R208, R166.reuse ;  /* 0x000000a6d0ac7220 */ /* 0x080fe20000410000 */
[----:B------:R-:W-:Y:S01]  /*6160*/  FMUL.FTZ R175, R83, R166 ;  /* 0x000000a653af7220 */ /* 0x000fe20000410000 */
[C---:B------:R-:W-:Y:S01]  /*6170*/  FFMA.FTZ R159, R183.reuse, R141, -R88 ;  /* 0x0000008db79f7223 */ /* 0x040fe20000010858 */
[----:B------:R-:W-:Y:S01]  /*6180*/  FFMA.FTZ R167, R183, R142, R167 ;  /* 0x0000008eb7a77223 */ /* 0x000fe200000100a7 */
[----:B------:R-:W-:Y:S01]  /*6190*/  FFMA.FTZ R88, R207, R166, R170 ;  /* 0x000000a6cf587223 */ /* 0x000fe200000100aa */
[-C--:B------:R-:W-:Y:S01]  /*61a0*/  FMUL.FTZ R177, R83, R168.reuse ;  /* 0x000000a853b17220 */ /* 0x080fe20000410000 */
[----:B------:R-:W-:Y:S01]  /*61b0*/  FFMA.FTZ R166, R207, R168, -R172 ;  /* 0x000000a8cfa67223 */ /* 0x000fe200000108ac */
[----:B------:R-:W-:Y:S01]  /*61c0*/  FADD.FTZ R140, -R140, R167 ;  /* 0x000000a78c8c7221 */ /* 0x000fe20000010100 */
[----:B------:R-:W-:Y:S01]  /*61d0*/  FADD.FTZ R138, R138, R159 ;  /* 0x0000009f8a8a7221 */ /* 0x000fe20000010000 */
[----:B------:R-:W-:Y:S01]  /*61e0*/  FFMA.FTZ R234, R217, R234, -R171 ;  /* 0x000000ead9ea7223 */ /* 0x000fe200000108ab */
[C---:B------:R-:W-:Y:S01]  /*61f0*/  FMUL.FTZ R171, R3.reuse, R148 ;  /* 0x0000009403ab7220 */ /* 0x040fe20000410000 */
        /* <DEDUP_REMOVED lines=10> */
[-C--:B------:R-:W-:Y:S01]  /*62a0*/  FFMA.FTZ R167, R2, R169.reuse, R173 ;  /* 0x000000a902a77223 */ /* 0x080fe200000100ad */
[----:B------:R-:W-:Y:S01]  /*62b0*/  FMUL.FTZ R173, R82, R169 ;  /* 0x000000a952ad7220 */ /* 0x000fe20000410000 */
[C---:B------:R-:W-:Y:S01]  /*62c0*/  FMUL.FTZ R168, R186.reuse, -R159 ;  /* 0x8000009fbaa87220 */ /* 0x040fe20000410000 */
[-C--:B------:R-:W-:Y:S01]  /*62d0*/  FMUL.FTZ R186, R186, -R136.reuse ;  /* 0x80000088baba7220 */ /* 0x080fe20000410000 */
[----:B------:R1:W-:Y:S01]  /*62e0*/  STS [R90+0x10bc], R177 ;  /* 0x0010bcb15a007388 */ /* 0x0003e20000000800 */
[----:B------:R-:W-:Y:S01]  /*62f0*/  FMUL.FTZ R174, R200, R145 ;  /* 0x00000091c8ae7220 */ /* 0x000fe20000410000 */
[----:B0-----:R-:W-:Y:S01]  /*6300*/  FMUL.FTZ R175, R205, R169 ;  /* 0x000000a9cdaf7220 */ /* 0x001fe20000410000 */
[CC--:B------:R-:W-:Y:S01]  /*6310*/  FFMA.FTZ R169, R187.reuse, R136.reuse, R168 ;  /* 0x00000088bba97223 */ /* 0x0c0fe200000100a8 */
[----:B------:R-:W-:Y:S01]  /*6320*/  FFMA.FTZ R187, R187, R159, -R186 ;  /* 0x0000009fbbbb7223 */ /* 0x000fe200000108ba */
[----:B------:R0:W-:Y:S01]  /*6330*/  STS [R90+0x10b0], R173 ;  /* 0x0010b0ad5a007388 */ /* 0x0001e20000000800 */
[-C--:B------:R-:W-:Y:S01]  /*6340*/  FFMA.FTZ R134, R2, R171.reuse, -R175 ;  /* 0x000000ab02867223 */ /* 0x080fe200000108af */
[----:B------:R-:W-:Y:S01]  /*6350*/  FADD.FTZ R190, -R190, R169 ;  /* 0x000000a9bebe7221 */ /* 0x000fe20000010100 */
[----:B------:R-:W-:Y:S01]  /*6360*/  FADD.FTZ R188, R188, R187 ;  /* 0x000000bbbcbc7221 */ /* 0x000fe20000010000 */
[----:B------:R-:W-:Y:S01]  /*6370*/  FMUL.FTZ R168, R100, R136 ;  /* 0x0000008864a87220 */ /* 0x000fe20000410000 */
[----:B-1----:R-:W-:Y:S01]  /*6380*/  FMUL.FTZ R177, R82, R171 ;  /* 0x000000ab52b17220 */ /* 0x002fe20000410000 */
[C---:B------:R-:W-:Y:S01]  /*6390*/  FMUL.FTZ R169, R101.reuse, R190 ;  /* 0x000000be65a97220 */ /* 0x040fe20000410000 */
[----:B------:R-:W-:Y:S01]  /*63a0*/  FMUL.FTZ R171, R101, R188 ;  /* 0x000000bc65ab7220 */ /* 0x000fe20000410000 */
[----:B------:R-:W-:Y:S01]  /*63b0*/  FMUL.FTZ R172, R202, R176 ;  /* 0x000000b0caac7220 */ /* 0x000fe20000410000 */
[----:B------:R-:W-:Y:S01]  /*63c0*/  FMUL.FTZ R170, R100, R159 ;  /* 0x0000009f64aa7220 */ /* 0x000fe20000410000 */
[----:B0-----:R-:W-:Y:S01]  /*63d0*/  FMUL.FTZ R173, R103, R169 ;  /* 0x000000a967ad7220 */ /* 0x001fe20000410000 */
[----:B------:R-:W-:Y:S01]  /*63e0*/  FMUL.FTZ R175, R105, R168 ;  /* 0x000000a869af7220 */ /* 0x000fe20000410000 */
[-C--:B------:R-:W-:Y:S01]  /*63f0*/  FMUL.FTZ R178, R202, R174.reuse ;  /* 0x000000aecab27220 */ /* 0x080fe20000410000 */
[-C--:B------:R-:W-:Y:S01]  /*6400*/  FFMA.FTZ R172, R201, R174.reuse, R172 ;  /* 0x000000aec9ac7223 */ /* 0x080fe200000100ac */
[----:B------:R-:W-:Y:S01]  /*6410*/  FFMA.FTZ R173, R102, R171, R173 ;  /* 0x000000ab66ad7223 */ /* 0x000fe200000100ad */
[----:B------:R-:W-:Y:S01]  /*6420*/  FMUL.FTZ R187, R81, R174 ;  /* 0x000000ae51bb7220 */ /* 0x000fe20000410000 */
[-C--:B------:R-:W-:Y:S01]  /*6430*/  FFMA.FTZ R175, R104, R170.reuse, R175 ;  /* 0x000000aa68af7223 */ /* 0x080fe200000100af */
[----:B------:R-:W-:Y:S01]  /*6440*/  FMUL.FTZ R179, R105, R170 ;  /* 0x000000aa69b37220 */ /* 0x000fe20000410000 */
[----:B------:R-:W-:Y:S01]  /*6450*/  FADD.FTZ R174, RZ, R173 ;  /* 0x000000adffae7221 */ /* 0x000fe20000010000 */
[-C--:B------:R-:W-:Y:S01]  /*6460*/  FMUL.FTZ R189, R81, R176.reuse ;  /* 0x000000b051bd7220 */ /* 0x080fe20000410000 */
[----:B------:R-:W-:Y:S01]  /*6470*/  FFMA.FTZ R173, R201, R176, -R178 ;  /* 0x000000b0c9ad7223 */ /* 0x000fe200000108b2 */
[----:B------:R0:W-:Y:S01]  /*6480*/  STS [R90+0x10b4], R177 ;  /* 0x0010b4b15a007388 */ /* 0x0001e20000000800 */
[----:B------:R-:W-:Y:S01]  /*6490*/  FADD.FTZ R176, R174, R175 ;  /* 0x000000afaeb07221 */ /* 0x000fe20000010000 */
[----:B------:R-:W-:Y:S01]  /*64a0*/  FFMA.FTZ R174, R104, R168, -R179 ;  /* 0x000000a868ae7223 */ /* 0x000fe200000108b3 */
        /* <DEDUP_REMOVED lines=8> */
[----:B------:R0:W-:Y:S01]  /*6530*/  STS [R90+0x10a8], R187 ;  /* 0x0010a8bb5a007388 */ /* 0x0001e20000000800 */
[----:B------:R-:W-:Y:S01]  /*6540*/  FFMA.FTZ R183, R106, R181, R183 ;  /* 0x000000b56ab77223 */ /* 0x000fe200000100b7 */
[----:B------:R-:W-:Y:S01]  /*6550*/  FMUL.FTZ R182, R196, R180 ;  /* 0x000000b4c4b67220 */ /* 0x000fe20000410000 */
[----:B------:R-:W-:Y:S01]  /*6560*/  FFMA.FTZ R177, R102, R169, -R177 ;  /* 0x000000a966b17223 */ /* 0x000fe200000108b1 */
[----:B------:R1:W-:Y:S01]  /*6570*/  STS [R90+0x10ac], R189 ;  /* 0x0010acbd5a007388 */ /* 0x0003e20000000800 */
[----:B------:R-:W-:Y:S01]  /*6580*/  FMUL.FTZ R225, R80, R179 ;  /* 0x000000b350e17220 */ /* 0x000fe20000410000 */
[----:B------:R-:W-:Y:S01]  /*6590*/  FADD.FTZ R176, R176, R183 ;  /* 0x000000b7b0b07221 */ /* 0x000fe20000010000 */
[----:B------:R-:W-:Y:S01]  /*65a0*/  FADD.FTZ R177, RZ, R177 ;  /* 0x000000b1ffb17221 */ /* 0x000fe20000010000 */
[----:B------:R-:W-:Y:S01]  /*65b0*/  FMUL.FTZ R171, R84, R171 ;  /* 0x000000ab54ab7220 */ /* 0x000fe20000410000 */
[----:B------:R-:W-:Y:S01]  /*65c0*/  FMUL.FTZ R229, R229, R242 ;  /* 0x000000f2e5e57220 */ /* 0x000fe20000410000 */
[----:B0-----:R-:W-:Y:S01]  /*65d0*/  FMUL.FTZ R187, R199, R185 ;  /* 0x000000b9c7bb7220 */ /* 0x001fe20000410000 */
[----:B------:R-:W-:Y:S01]  /*65e0*/  FADD.FTZ R174, R177, R174 ;  /* 0x000000aeb1ae7221 */ /* 0x000fe20000010000 */
[-C--:B------:R-:W-:Y:S01]  /*65f0*/  FMUL.FTZ R177, R193, R181.reuse ;  /* 0x000000b5c1b17220 */ /* 0x080fe20000410000 */
[----:B------:R-:W-:Y:S01]  /*6600*/  FMUL.FTZ R181, R86, R181 ;  /* 0x000000b556b57220 */ /* 0x000fe20000410000 */
[----:B-1----:R-:W-:Y:S01]  /*6610*/  FFMA.FTZ R189, R198, R185, -R178 ;  /* 0x000000b9c6bd7223 */ /* 0x002fe200000108b2 */
[----:B------:R-:W-:Y:S01]  /*6620*/  FMUL.FTZ R178, R194, R141 ;  /* 0x0000008dc2b27220 */ /* 0x000fe20000410000 */
[----:B------:R-:W-:Y:S01]  /*6630*/  FFMA.FTZ R187, R198, R179, R187 ;  /* 0x000000b3c6bb7223 */ /* 0x000fe200000100bb */
[----:B------:R-:W-:Y:S01]  /*6640*/  FFMA.FTZ R177, R106, R175, -R177 ;  /* 0x000000af6ab17223 */ /* 0x000fe200000108b1 */
[----:B------:R-:W-:Y:S01]  /*6650*/  FMUL.FTZ R185, R80, R185 ;  /* 0x000000b950b97220 */ /* 0x000fe20000410000 */
[-C--:B------:R-:W-:Y:S01]  /*6660*/  FFMA.FTZ R179, R195, R178.reuse, R182 ;  /* 0x000000b2c3b37223 */ /* 0x080fe200000100b6 */
[-C--:B------:R-:W-:Y:S01]  /*6670*/  FMUL.FTZ R183, R196, R178.reuse ;  /* 0x000000b2c4b77220 */ /* 0x080fe20000410000 */
[----:B------:R-:W-:Y:S01]  /*6680*/  FADD.FTZ R174, R174, R177 ;  /* 0x000000b1aeae7221 */ /* 0x000fe20000010000 */
[----:B------:R-:W-:Y:S01]  /*6690*/  FMUL.FTZ R177, R87, R178 ;  /* 0x000000b257b17220 */ /* 0x000fe20000410000 */
[----:B------:R-:W-:Y:S01]  /*66a0*/  FADD.FTZ R176, R176, R179 ;  /* 0x000000b3b0b07221 */ /* 0x000fe20000010000 */
[-C--:B------:R-:W-:Y:S01]  /*66b0*/  FFMA.FTZ R183, R195, R180.reuse, -R183 ;  /* 0x000000b4c3b77223 */ /* 0x080fe200000108b7 */
[----:B------:R0:W-:Y:S01]  /*66c0*/  STS [R90+0x10a4], R185 ;  /* 0x0010a4b95a007388 */ /* 0x0001e20000000800 */
[----:B------:R-:W-:Y:S01]  /*66d0*/  MOV R178, UR44 ;  /* 0x0000002c00b27c02 */ /* 0x000fe20008000f00 */
[----:B------:R-:W-:Y:S01]  /*66e0*/  FADD.FTZ R187, R176, R187 ;  /* 0x000000bbb0bb7221 */ /* 0x000fe20000010000 */
[----:B------:R-:W-:Y:S01]  /*66f0*/  FADD.FTZ R174, R174, R183 ;  /* 0x000000b7aeae7221 */ /* 0x000fe20000010000 */
[----:B------:R-:W-:Y:S01]  /*6700*/  FMUL.FTZ R179, R87, R180 ;  /* 0x000000b457b37220 */ /* 0x000fe20000410000 */
[----:B------:R-:W-:Y:S01]  /*6710*/  LEA R178, R178, -R135, 0x1 ;  /* 0x80000087b2b27211 */ /* 0x000fe200078e08ff */
[----:B------:R-:W-:Y:S01]  /*6720*/  FADD.FTZ R172, R187, R172 ;  /* 0x000000acbbac7221 */ /* 0x000fe20000010000 */
[----:B------:R-:W-:Y:S01]  /*6730*/  FADD.FTZ R174, R174, R189 ;  /* 0x000000bdaeae7221 */ /* 0x000fe20000010000 */
[----:B------:R-:W-:Y:S01]  /*6740*/  FMUL.FTZ R175, R86, R175 ;  /* 0x000000af56af7220 */ /* 0x000fe20000410000 */
[----:B------:R1:W-:Y:S01]  /*6750*/  STS [R90+0x109c], R179 ;  /* 0x00109cb35a007388 */ /* 0x0003e20000000800 */
[----:B------:R-:W-:Y:S01]  /*6760*/  FADD.FTZ R183, R172, R167 ;  /* 0x000000a7acb77221 */ /* 0x000fe20000010000 */
[----:B------:R-:W-:Y:S01]  /*6770*/  FADD.FTZ R173, R174, R173 ;  /* 0x000000adaead7221 */ /* 0x000fe20000010000 */
[----:B------:R-:W-:Y:S01]  /*6780*/  FMUL.FTZ R167, R85, R170 ;  /* 0x000000aa55a77220 */ /* 0x000fe20000410000 */
[----:B------:R-:W-:Y:S01]  /*6790*/  ISETP.GE.AND P0, PT, R178, 0x1, PT ;  /* 0x00000001b200780c */ /* 0x000fe20003f06270 */
[----:B------:R-:W-:Y:S01]  /*67a0*/  FADD.FTZ R183, R183, R88 ;  /* 0x00000058b7b77221 */ /* 0x000fe20000010000 */
[----:B0-----:R-:W-:Y:S01]  /*67b0*/  FADD.FTZ R185, R173, R134 ;  /* 0x00000086adb97221 */ /* 0x001fe20000010000 */
[----:B------:R-:W-:Y:S01]  /*67c0*/  FMUL.FTZ R88, R99, UR55 ;  /* 0x0000003763587c20 */ /* 0x000fe20008410000 */
[----:B------:R0:W-:Y:S01]  /*67d0*/  STS [R90+0x1080], R171 ;  /* 0x001080ab5a007388 */ /* 0x0001e20000000800 */
[----:B------:R-:W-:Y:S01]  /*67e0*/  FADD.FTZ R164, R183, R164 ;  /* 0x000000a4b7a47221 */ /* 0x000fe20000010000 */
[----:B------:R-:W-:Y:S01]  /*67f0*/  FADD.FTZ R166, R185, R166 ;  /* 0x000000a6b9a67221 */ /* 0x000fe20000010000 */
[----:B-1----:R-:W-:Y:S01]  /*6800*/  FFMA.FTZ R179, R153, UR56, -R88 ;  /* 0x0000003899b37c23 */ /* 0x002fe20008010858 */
[----:B------:R-:W-:Y:S01]  /*6810*/  FMUL.FTZ R88, R148, UR55 ;  /* 0x0000003794587c20 */ /* 0x000fe20008410000 */
[----:B------:R-:W-:Y:S01]  /*6820*/  FADD.FTZ R161, R164, R161 ;  /* 0x000000a1a4a17221 */ /* 0x000fe20000010000 */
[----:B------:R-:W-:Y:S01]  /*6830*/  FADD.FTZ R166, R166, R165 ;  /* 0x000000a5a6a67221 */ /* 0x000fe20000010000 */
[----:B------:R-:W-:Y:S01]  /*6840*/  FMUL.FTZ R173, R85, R168 ;  /* 0x000000a855ad7220 */ /* 0x000fe20000410000 */
[----:B------:R-:W-:Y:S01]  /*6850*/  FMUL.FTZ R169, R84, R169 ;  /* 0x000000a954a97220 */ /* 0x000fe20000410000 */
[----:B------:R-:W-:Y:S01]  /*6860*/  FADD.FTZ R158, R161, R158 ;  /* 0x0000009ea19e7221 */ /* 0x000fe20000010000 */
[----:B------:R-:W-:Y:S01]  /*6870*/  FADD.FTZ R166, R166, R163 ;  /* 0x000000a3a6a67221 */ /* 0x000fe20000010000 */
[----:B0-----:R-:W-:Y:S01]  /*6880*/  FFMA.FTZ R171, R147, UR56, R88 ;  /* 0x0000003893ab7c23 */ /* 0x001fe20008010058 */
[----:B------:R-:W-:Y:S01]  /*6890*/  FMUL.FTZ R235, R75, R230 ;  /* 0x000000e64beb7220 */ /* 0x000fe20000410000 */
[----:B------:R-:W-:Y:S01]  /*68a0*/  FADD.FTZ R89, R158, R89 ;  /* 0x000000599e597221 */ /* 0x000fe20000010000 */
[----:B------:R-:W-:Y:S01]  /*68b0*/  FFMA.FTZ R228, R228, R244, -R229 ;  /* 0x000000f4e4e47223 */ /* 0x000fe200000108e5 */
[----:B------:R-:W-:Y:S01]  /*68c0*/  FADD.FTZ R91, R166, R91 ;  /* 0x0000005ba65b7221 */ /* 0x000fe20000010000 */
[----:B------:R-:W-:Y:S01]  /*68d0*/  FMUL.FTZ R88, R144, UR55 ;  /* 0x0000003790587c20 */ /* 0x000fe20008410000 */
[----:B------:R-:W-:Y:S01]  /*68e0*/  FADD.FTZ R183, R89, R160 ;  /* 0x000000a059b77221 */ /* 0x000fe20000010000 */
[----:B------:R-:W-:Y:S01]  /*68f0*/  FMUL.FTZ R89, R147, UR55 ;  /* 0x0000003793597c20 */ /* 0x000fe20008410000 */
[----:B------:R0:W-:Y:S01]  /*6900*/  STS [R90+0x1090], R181 ;  /* 0x001090b55a007388 */ /* 0x0001e20000000800 */
[----:B------:R-:W-:Y:S01]  /*6910*/  FMUL.FTZ R176, R153, UR55 ;  /* 0x0000003799b07c20 */ /* 0x000fe20008410000 */
[----:B------:R-:W-:Y:S01]  /*6920*/  FMUL.FTZ R166, R152, UR55 ;  /* 0x0000003798a67c20 */ /* 0x000fe20008410000 */
[----:B------:R-:W-:Y:S01]  /*6930*/  FFMA.FTZ R170, R148, UR56, -R89 ;  /* 0x0000003894aa7c23 */ /* 0x000fe20008010859 */
[----:B------:R-:W-:Y:S01]  /*6940*/  FMUL.FTZ R89, R143, UR55 ;  /* 0x000000378f597c20 */ /* 0x000fe20008410000 */
[----:B------:R1:W-:Y:S01]  /*6950*/  STS [R90+0x1094], R175 ;  /* 0x001094af5a007388 */ /* 0x0003e20000000800 */
[----:B------:R-:W-:Y:S01]  /*6960*/  FMUL.FTZ R168, R150, UR55 ;  /* 0x0000003796a87c20 */ /* 0x000fe20008410000 */
[----:B------:R-:W-:Y:S01]  /*6970*/  FMUL.FTZ R172, R146, UR55 ;  /* 0x0000003792ac7c20 */ /* 0x000fe20008410000 */
[----:B------:R-:W-:Y:S01]  /*6980*/  FFMA.FTZ R174, R144, UR56, -R89 ;  /* 0x0000003890ae7c23 */ /* 0x000fe20008010859 */
[----:B------:R-:W-:Y:S01]  /*6990*/  FMUL.FTZ R89, R138, UR55 ;  /* 0x000000378a597c20 */ /* 0x000fe20008410000 */
[----:B------:R2:W-:Y:S01]  /*69a0*/  STS [R90+0x1098], R177 ;  /* 0x001098b15a007388 */ /* 0x0005e20000000800 */
[----:B0-----:R-:W-:Y:S01]  /*69b0*/  FADD.FTZ R181, R91, R228 ;  /* 0x000000e45bb57221 */ /* 0x001fe20000010000 */
[----:B------:R-:W-:Y:S01]  /*69c0*/  FMUL.FTZ R160, R142, UR55 ;  /* 0x000000378ea07c20 */ /* 0x000fe20008410000 */
[C---:B------:R-:W-:Y:S01]  /*69d0*/  FFMA.FTZ R164, R140.reuse, UR56, -R89 ;  /* 0x000000388ca47c23 */ /* 0x040fe20008010859 */
[----:B------:R0:W-:Y:S01]  /*69e0*/  STS [R90+0x1088], R167 ;  /* 0x001088a75a007388 */ /* 0x0001e20000000800 */
[----:B-1----:R-:W-:Y:S01]  /*69f0*/  FFMA.FTZ R175, R143, UR56, R88 ;  /* 0x000000388faf7c23 */ /* 0x002fe20008010058 */
[----:B------:R-:W-:Y:S01]  /*6a00*/  FMUL.FTZ R165, R140, UR55 ;  /* 0x000000378ca57c20 */ /* 0x000fe20008410000 */
        /* <DEDUP_REMOVED lines=8> */
[----:B------:R-:W-:Y:S01]  /*6a90*/  FFMA.FTZ R218, R237, UR56, R218 ;  /* 0x00000038edda7c23 */ /* 0x000fe200080100da */
[----:B------:R0:W-:Y:S01]  /*6aa0*/  STS [R90+0x10f8], R235 ;  /* 0x0010f8eb5a007388 */ /* 0x0001e20000000800 */
[----:B------:R-:W-:Y:S01]  /*6ab0*/  FFMA.FTZ R176, R99, UR56, R176 ;  /* 0x0000003863b07c23 */ /* 0x000fe200080100b0 */
[----:B-1----:R-:W-:Y:S01]  /*6ac0*/  FMUL.FTZ R173, R145, UR55 ;  /* 0x0000003791ad7c20 */ /* 0x002fe20008410000 */
[----:B------:R-:W-:Y:S01]  /*6ad0*/  FFMA.FTZ R177, R152, UR56, -R177 ;  /* 0x0000003898b17c23 */ /* 0x000fe200080108b1 */
[----:B------:R0:W-:Y:S01]  /*6ae0*/  STS [R90+0x10a0], R225 ;  /* 0x0010a0e15a007388 */ /* 0x0001e20000000800 */
[----:B------:R-:W-:Y:S01]  /*6af0*/  FFMA.FTZ R166, R151, UR56, R166 ;  /* 0x0000003897a67c23 */ /* 0x000fe200080100a6 */
[C---:B--2---:R-:W-:Y:S01]  /*6b00*/  FMUL.FTZ R169, R149.reuse, UR55 ;  /* 0x0000003795a97c20 */ /* 0x044fe20008410000 */
[----:B------:R-:W-:Y:S01]  /*6b10*/  FFMA.FTZ R168, R149, UR56, R168 ;  /* 0x0000003895a87c23 */ /* 0x000fe200080100a8 */
        /* <DEDUP_REMOVED lines=11> */
[----:B0-----:R-:W-:Y:S05]  /*6bd0*/  @!P0 BRA `(.L_x_14656) ;  /* 0x0000000000708947 */ /* 0x001fea0003800000 */
        /* <DEDUP_REMOVED lines=28> */
.L_x_14656:
[----:B------:R-:W-:Y:S05]  /*6da0*/  BSYNC B0 ;  /* 0x0000000000007941 */ /* 0x000fea0003800000 */
.L_x_14655:
[----:B------:R-:W-:Y:S01]  /*6db0*/  USHF.R.U32.HI UR44, URZ, 0x1, UR27 ;  /* 0x000000013f2c7899 */ /* 0x000fe2000801161b */
[----:B------:R-:W1:Y:S01]  /*6dc0*/  LDC.64 R88, c[0x0][0x360] ;  /* 0x0000d800ff587b82 */ /* 0x000e620000000a00 */
[----:B------:R-:W-:Y:S01]  /*6dd0*/  USHF.R.U64 UR51, UR26, 0x1, UR27 ;  /* 0x000000011a337899 */ /* 0x000fe2000800121b */
[----:B------:R-:W-:Y:S01]  /*6de0*/  FADD.FTZ R238, R183, R238 ;  /* 0x000000eeb7ee7221 */ /* 0x000fe20000010000 */
[----:B------:R-:W-:Y:S01]  /*6df0*/  UIMAD UR55, UR44, UR11, URZ ;  /* 0x0000000b2c3772a4 */ /* 0x000fe2000f8e023f */
[----:B------:R-:W-:Y:S01]  /*6e00*/  FMUL.FTZ R183, R213, R232 ;  /* 0x000000e8d5b77220 */ /* 0x000fe20000410000 */
[----:B------:R-:W-:Y:S01]  /*6e10*/  UIMAD.WIDE.U32 UR44, UR51, UR11, URZ ;  /* 0x0000000b332c72a5 */ /* 0x000fe2000f8e003f */
[----:B------:R-:W-:Y:S01]  /*6e20*/  FADD.FTZ R181, R181, R154 ;  /* 0x0000009ab5b57221 */ /* 0x000fe20000010000 */
[----:B------:R-:W-:Y:S01]  /*6e30*/  UIMAD UR55, UR47, UR51, UR55 ;  /* 0x000000332f3772a4 */ /* 0x000fe2000f8e0237 */
[-C--:B------:R-:W-:Y:S01]  /*6e40*/  FFMA.FTZ R154, R214, R230.reuse, R183 ;  /* 0x000000e6d69a7223 */ /* 0x080fe200000100b7 */
[----:B------:R-:W-:Y:S01]  /*6e50*/  UIMAD UR46, UR46, UR28, URZ ;  /* 0x0000001c2e2e72a4 */ /* 0x000fe2000f8e023f */
[----:B------:R-:W-:Y:S01]  /*6e60*/  FADD.FTZ R181, R181, R236 ;  /* 0x000000ecb5b57221 */ /* 0x000fe20000010000 */
[----:B------:R-:W-:Y:S01]  /*6e70*/  UIADD3 UR45, UR55, UR45, URZ ;  /* 0x0000002d372d7290 */ /* 0x000fe2000fffe03f */
[----:B------:R-:W-:Y:S01]  /*6e80*/  FMUL.FTZ R183, R213, R230 ;  /* 0x000000e6d5b77220 */ /* 0x000fe20000410000 */
[----:B------:R-:W-:Y:S01]  /*6e90*/  UIMAD UR46, UR12, UR29, UR46 ;  /* 0x0000001d0c2e72a4 */ /* 0x000fe2000f8e022e */
[C---:B------:R-:W-:Y:S01]  /*6ea0*/  FMUL.FTZ R227, R116.reuse, R227 ;  /* 0x000000e374e37220 */ /* 0x040fe20000410000 */
[----:B------:R-:W-:Y:S01]  /*6eb0*/  UIMAD.WIDE.U32 UR44, UR12, UR28, UR44 ;  /* 0x0000001c0c2c72a5 */ /* 0x000fe2000f8e002c */
[----:B------:R-:W-:Y:S01]  /*6ec0*/  FMUL.FTZ R226, R116, R226 ;  /* 0x000000e274e27220 */ /* 0x000fe20000410000 */
[----:B------:R-:W-:Y:S01]  /*6ed0*/  FFMA.FTZ R232, R214, R232, -R183 ;  /* 0x000000e8d6e87223 */ /* 0x000fe200000108b7 */
[----:B------:R-:W-:Y:S01]  /*6ee0*/  FADD.FTZ R181, R181, R234 ;  /* 0x000000eab5b57221 */ /* 0x000fe20000010000 */
[----:B------:R-:W-:Y:S01]  /*6ef0*/  UIADD3 UR46, UR46, UR45, URZ ;  /* 0x0000002d2e2e7290 */ /* 0x000fe2000fffe03f */
[----:B------:R-:W-:Y:S01]  /*6f00*/  IADD3 R182, R135, 0x60, RZ ;  /* 0x0000006087b67810 */ /* 0x000fe20007ffe0ff */
[----:B------:R-:W-:Y:S01]  /*6f10*/  ULEA UR47, UP0, UR44, UR30, 0x3 ;  /* 0x0000001e2c2f7291 */ /* 0x000fe2000f80183f */
[----:B------:R-:W-:Y:S01]  /*6f20*/  BSSY B0, `(.L_x_14657) ;  /* 0x000001f000007945 */ /* 0x000fe20003800000 */
[----:B------:R-:W-:Y:S01]  /*6f30*/  UIADD3 UR45, UR6, -UR19, URZ ;  /* 0x80000013062d7290 */ /* 0x000fe2000fffe03f */
[----:B------:R-:W-:Y:S01]  /*6f40*/  FADD.FTZ R220, R220, R227 ;  /* 0x000000e3dcdc7221 */ /* 0x000fe20000010000 */
[----:B------:R-:W-:Y:S01]  /*6f50*/  ULEA.HI.X UR46, UR44, UR31, UR46, 0x3, UP0 ;  /* 0x0000001f2c2e7291 */ /* 0x000fe200080f1c2e */
[----:B------:R-:W-:Y:S01]  /*6f60*/  FADD.FTZ R219, R219, -R226 ;  /* 0x800000e2dbdb7221 */ /* 0x000fe20000010000 */
[----:B------:R-:W-:Y:S01]  /*6f70*/  UIMAD UR44, UR45, -0x400, URZ ;  /* 0xfffffc002d2c78a4 */ /* 0x000fe2000f8e023f */
[----:B0-----:R-:W-:Y:S01]  /*6f80*/  LEA R90, P0, R135, UR47, 0x2 ;  /* 0x0000002f875a7c11 */ /* 0x001fe2000f8010ff */
        /* <DEDUP_REMOVED lines=9> */
[----:B------:R-:W-:Y:S02]  /*7020*/  ISETP.GE.AND P2, PT, R178, 0x61, PT ;  /* 0x00000061b200780c */ /* 0x000fe40003f46270 */
[----:B------:R-:W-:Y:S01]  /*7030*/  LEA.HI.SX32 R182, R182, R135, 0x1b ;  /* 0x00000087b6b67211 */ /* 0x000fe200078fdaff */
[----:B------:R-:W-:Y:S01]  /*7040*/  IMAD R89, R89, UR44, R180 ;  /* 0x0000002c59597c24 */ /* 0x000fe2000f8e02b4 */
[C---:B------:R-:W-:Y:S01]  /*7050*/  IADD3 R180, R135.reuse, 0x20, RZ ;  /* 0x0000002087b47810 */ /* 0x040fe20007ffe0ff */
[----:B------:R-:W-:Y:S01]  /*7060*/  IMAD.WIDE.U32 R90, R88, UR44, R90 ;  /* 0x0000002c585a7c25 */ /* 0x000fe2000f8e005a */
[----:B------:R-:W-:-:S02]  /*7070*/  IADD3 R88, R135, 0x40, RZ ;  /* 0x0000004087587810 */ /* 0x000fc40007ffe0ff */
[----:B------:R-:W-:Y:S02]  /*7080*/  LEA.HI.SX32 R180, R180, R135, 0x1b ;  /* 0x00000087b4b47211 */ /* 0x000fe400078fdaff */
[----:B------:R-:W-:Y:S02]  /*7090*/  IADD3 R91, R91, R89, RZ ;  /* 0x000000595b5b7210 */ /* 0x000fe40007ffe0ff */
[----:B------:R-:W-:Y:S01]  /*70a0*/  LEA R89, R180, UR18, 0x2 ;  /* 0x00000012b4597c11 */ /* 0x000fe2000f8e10ff */
[----:B------:R-:W-:Y:S01]  /*70b0*/  FADD.FTZ R180, R181, R232 ;  /* 0x000000e8b5b47221 */ /* 0x000fe20000010000 */
[----:B------:R-:W-:-:S04]  /*70c0*/  LEA.HI.SX32 R88, R88, R135, 0x1b ;  /* 0x0000008758587211 */ /* 0x000fc800078fdaff */
[----:B------:R-:W0:Y:S01]  /*70d0*/  LDS R89, [R89+0x1100] ;  /* 0x0011000059597984 */ /* 0x000e220000000800 */
[----:B------:R-:W-:Y:S01]  /*70e0*/  LEA R88, R88, UR18, 0x2 ;  /* 0x0000001258587c11 */ /* 0x000fe2000f8e10ff */
[----:B------:R-:W-:Y:S06]  /*70f0*/  @!P0 BRA `(.L_x_14658) ;  /* 0x0000000000048947 */ /* 0x000fec0003800000 */
[----:B0-----:R1:W-:Y:S02]  /*7100*/  REDG.E.ADD.F32.FTZ.RN.STRONG.GPU desc[UR22][R90.64+-0xf80], R89 ;  /* 0xfff080595a0079a6 */ /* 0x0013e4000c10f396 */
.L_x_14658:
[----:B------:R-:W-:Y:S05]  /*7110*/  BSYNC B0 ;  /* 0x0000000000007941 */ /* 0x000fea0003800000 */
.L_x_14657:
[----:B01----:R0:W1:Y:S01]  /*7120*/  LDS R89, [R88+0x1180] ;  /* 0x0011800058597984 */ /* 0x0030620000000800 */
[----:B------:R-:W-:Y:S01]  /*7130*/  BSSY B0, `(.L_x_14659) ;  /* 0x0000004000007945 */ /* 0x000fe20003800000 */
[----:B------:R-:W-:-:S03]  /*7140*/  LEA R181, R182, UR18, 0x2 ;  /* 0x00000012b6b57c11 */ /* 0x000fc6000f8e10ff */
[----:B------:R-:W-:Y:S05]  /*7150*/  @!P1 BRA `(.L_x_14660) ;  /* 0x0000000000049947 */ /* 0x000fea0003800000 */
[----:B-1----:R2:W-:Y:S02]  /*7160*/  REDG.E.ADD.F32.FTZ.RN.STRONG.GPU desc[UR22][R90.64+-0xf00], R89 ;  /* 0xfff100595a0079a6 */ /* 0x0025e4000c10f396 */
.L_x_14660:
[----:B------:R-:W-:Y:S05]  /*7170*/  BSYNC B0 ;  /* 0x0000000000007941 */ /* 0x000fea0003800000 */
.L_x_14659:
[----:B-12---:R1:W2:Y:S01]  /*7180*/  LDS R89, [R181+0x1200] ;  /* 0x00120000b5597984 */ /* 0x0062a20000000800 */
[----:B------:R-:W-:Y:S01]  /*7190*/  BSSY B0, `(.L_x_14661) ;  /* 0x0000005000007945 */ /* 0x000fe20003800000 */
[C---:B0-----:R-:W-:Y:S02]  /*71a0*/  IADD3 R88, R135.reuse, 0x80, RZ ;  /* 0x0000008087587810 */ /* 0x041fe40007ffe0ff */
[----:B------:R-:W-:Y:S01]  /*71b0*/  IADD3 R182, R135, 0xa0, RZ ;  /* 0x000000a087b67810 */ /* 0x000fe20007ffe0ff */
[----:B------:R-:W-:Y:S06]  /*71c0*/  @!P2 BRA `(.L_x_14662) ;  /* 0x000000000004a947 */ /* 0x000fec0003800000 */
[----:B--2---:R0:W-:Y:S02]  /*71d0*/  REDG.E.ADD.F32.FTZ.RN.STRONG.GPU desc[UR22][R90.64+-0xe80], R89 ;  /* 0xfff180595a0079a6 */ /* 0x0041e4000c10f396 */
.L_x_14662:
[----:B------:R-:W-:Y:S05]  /*71e0*/  BSYNC B0 ;  /* 0x0000000000007941 */ /* 0x000fea0003800000 */
.L_x_14661:
[-C--:B------:R-:W-:Y:S01]  /*71f0*/  LEA.HI.SX32 R88, R88, R135.reuse, 0x1b ;  /* 0x0000008758587211 */ /* 0x080fe200078fdaff */
[----:B------:R-:W-:Y:S01]  /*7200*/  BSSY B0, `(.L_x_14663) ;  /* 0x0000011000007945 */ /* 0x000fe20003800000 */
[----:B------:R-:W-:Y:S02]  /*7210*/  ISETP.GE.AND P6, PT, R178, 0x81, PT ;  /* 0x00000081b200780c */ /* 0x000fe40003fc6270 */
[----:B------:R-:W-:Y:S02]  /*7220*/  LEA R88, R88, UR18, 0x2 ;  /* 0x0000001258587c11 */ /* 0x000fe4000f8e10ff */
[C---:B------:R-:W-:Y:S02]  /*7230*/  IADD3 R184, R135.reuse, 0xc0, RZ ;  /* 0x000000c087b87810 */ /* 0x040fe40007ffe0ff */
[----:B------:R-:W-:Y:S01]  /*7240*/  LEA.HI.SX32 R182, R182, R135, 0x1b ;  /* 0x00000087b6b67211 */ /* 0x000fe200078fdaff */
[----:B0-2---:R0:W2:Y:S01]  /*7250*/  LDS R89, [R88+0x1280] ;  /* 0x0012800058597984 */ /* 0x0050a20000000800 */
        /* <DEDUP_REMOVED lines=11> */
.L_x_14664:
[----:B------:R-:W-:Y:S05]  /*7310*/  BSYNC B0 ;  /* 0x0000000000007941 */ /* 0x000fea0003800000 */
.L_x_14663:
[----:B0-2---:R0:W2:Y:S01]  /*7320*/  LDS R89, [R182+0x1300] ;  /* 0x00130000b6597984 */ /* 0x0050a20000000800 */
[----:B------:R-:W-:Y:S01]  /*7330*/  BSSY B0, `(.L_x_14665) ;  /* 0x0000006000007945 */ /* 0x000fe20003800000 */
[----:B------:R-:W-:Y:S02]  /*7340*/  IADD3 R88, R135, 0x100, RZ ;  /* 0x0000010087587810 */ /* 0x000fe40007ffe0ff */
[----:B------:R-:W-:Y:S02]  /*7350*/  LEA.HI.SX32 R186, R186, R135, 0x1b ;  /* 0x00000087baba7211 */ /* 0x000fe400078fdaff */
[----:B------:R-:W-:Y:S01]  /*7360*/  LEA R184, R184, UR18, 0x2 ;  /* 0x00000012b8b87c11 */ /* 0x000fe2000f8e10ff */
[----:B------:R-:W-:Y:S06]  /*7370*/  @!P0 BRA `(.L_x_14666) ;  /* 0x0000000000048947 */ /* 0x000fec0003800000 */
[----:B--2---:R3:W-:Y:S02]  /*7380*/  REDG.E.ADD.F32.FTZ.RN.STRONG.GPU desc[UR22][R90.64+-0xd80], R89 ;  /* 0xfff280595a0079a6 */ /* 0x0047e4000c10f396 */
.L_x_14666:
[----:B------:R-:W-:Y:S05]  /*7390*/  BSYNC B0 ;  /* 0x0000000000007941 */ /* 0x000fea0003800000 */
.L_x_14665:
[----:B--23--:R2:W3:Y:S01]  /*73a0*/  LDS R89, [R184+0x1380] ;  /* 0x00138000b8597984 */ /* 0x00c4e20000000800 */
[----:B------:R-:W-:Y:S01]  /*73b0*/  BSSY B0, `(.L_x_14667) ;  /* 0x0000006000007945 */ /* 0x000fe20003800000 */
[----:B0-----:R-:W-:Y:S02]  /*73c0*/  IADD3 R182, R135, 0x120, RZ ;  /* 0x0000012087b67810 */ /* 0x001fe40007ffe0ff */
[----:B------:R-:W-:Y:S02]  /*73d0*/  LEA.HI.SX32 R88, R88, R135, 0x1b ;  /* 0x0000008758587211 */ /* 0x000fe400078fdaff */
[----:B------:R-:W-:Y:S01]  /*73e0*/  LEA R186, R186, UR18, 0x2 ;  /* 0x00000012baba7c11 */ /* 0x000fe2000f8e10ff */
[----:B------:R-:W-:Y:S06]  /*73f0*/  @!P1 BRA `(.L_x_14668) ;  /* 0x0000000000049947 */ /* 0x000fec0003800000 */
[----:B---3--:R0:W-:Y:S02]  /*7400*/  REDG.E.ADD.F32.FTZ.RN.STRONG.GPU desc[UR22][R90.64+-0xd00], R89 ;  /* 0xfff300595a0079a6 */ /* 0x0081e4000c10f396 */
.L_x_14668:
[----:B------:R-:W-:Y:S05]  /*7410*/  BSYNC B0 ;  /* 0x0000000000007941 */ /* 0x000fea0003800000 */
.L_x_14667:
[----:B0--3--:R0:W3:Y:S01]  /*7420*/  LDS R89, [R186+0x1400] ;  /* 0x00140000ba597984 */ /* 0x0090e20000000800 */
[----:B------:R-:W-:Y:S01]  /*7430*/  BSSY B0, `(.L_x_14669) ;  /* 0x0000006000007945 */ /* 0x000fe20003800000 */
[----:B--2---:R-:W-:Y:S02]  /*7440*/  IADD3 R184, R135, 0x140, RZ ;  /* 0x0000014087b87810 */ /* 0x004fe40007ffe0ff */
[----:B------:R-:W-:Y:S02]  /*7450*/  LEA.HI.SX32 R182, R182, R135, 0x1b ;  /* 0x00000087b6b67211 */ /* 0x000fe400078fdaff */
[----:B------:R-:W-:Y:S01]  /*7460*/  LEA R88, R88, UR18, 0x2 ;  /* 0x0000001258587c11 */ /* 0x000fe2000f8e10ff */
[----:B------:R-:W-:Y:S06]  /*7470*/  @!P2 BRA `(.L_x_14670) ;  /* 0x000000000004a947 */ /* 0x000fec0003800000 */
[----:B---3--:R2:W-:Y:S02]  /*7480*/  REDG.E.ADD.F32.FTZ.RN.STRONG.GPU desc[UR22][R90.64+-0xc80], R89 ;  /* 0xfff380595a0079a6 */ /* 0x0085e4000c10f396 */
.L_x_14670:
[----:B------:R-:W-:Y:S05]  /*7490*/  BSYNC B0 ;  /* 0x0000000000007941 */ /* 0x000fea0003800000 */
.L_x_14669:
[----:B--23--:R2:W3:Y:S01]  /*74a0*/  LDS R89, [R88+0x1480] ;  /* 0x0014800058597984 */ /* 0x00c4e20000000800 */
[----:B------:R-:W-:Y:S01]  /*74b0*/  BSSY B0, `(.L_x_14671) ;  /* 0x0000005000007945 */ /* 0x000fe20003800000 */
[----:B------:R-:W-:Y:S02]  /*74c0*/  LEA.HI.SX32 R184, R184, R135, 0x1b ;  /* 0x00000087b8b87211 */ /* 0x000fe400078fdaff */
[----:B------:R-:W-:Y:S01]  /*74d0*/  LEA R182, R182, UR18, 0x2 ;  /* 0x00000012b6b67c11 */ /* 0x000fe2000f8e10ff */
[----:B------:R-:W-:Y:S06]  /*74e0*/  @!P3 BRA `(.L_x_14672) ;  /* 0x000000000004b947 */ /* 0x000fec0003800000 */
[----:B---3--:R4:W-:Y:S02]  /*74f0*/  REDG.E.ADD.F32.FTZ.RN.STRONG.GPU desc[UR22][R90.64+-0xc00], R89 ;  /* 0xfff400595a0079a6 */ /* 0x0089e4000c10f396 */
.L_x_14672:
[----:B------:R-:W-:Y:S05]  /*7500*/  BSYNC B0 ;  /* 0x0000000000007941 */ /* 0x000fea0003800000 */
.L_x_14671:
[----:B---34-:R3:W4:Y:S01]  /*7510*/  LDS R89, [R182+0x1500] ;  /* 0x00150000b6597984 */ /* 0x0187220000000800 */
[----:B------:R-:W-:Y:S01]  /*7520*/  BSSY B0, `(.L_x_14673) ;  /* 0x0000004000007945 */ /* 0x000fe20003800000 */
[----:B------:R-:W-:-:S03]  /*7530*/  LEA R184, R184, UR18, 0x2 ;  /* 0x00000012b8b87c11 */ /* 0x000fc6000f8e10ff */
[----:B------:R-:W-:Y:S05]  /*7540*/  @!P4 BRA `(.L_x_14674) ;  /* 0x000000000004c947 */ /* 0x000fea0003800000 */
[----:B----4-:R4:W-:Y:S02]  /*7550*/  REDG.E.ADD.F32.FTZ.RN.STRONG.GPU desc[UR22][R90.64+-0xb80], R89 ;  /* 0xfff480595a0079a6 */ /* 0x0109e4000c10f396 */
.L_x_14674:
[----:B------:R-:W-:Y:S05]  /*7560*/  BSYNC B0 ;  /* 0x0000000000007941 */ /* 0x000fea0003800000 */
.L_x_14673:
[----:B----4-:R4:W0:Y:S01]  /*7570*/  LDS R89, [R184+0x1580] ;  /* 0x00158000b8597984 */ /* 0x0108220000000800 */
[----:B------:R-:W-:Y:S01]  /*7580*/  BSSY B0, `(.L_x_14675) ;  /* 0x0000005000007945 */ /* 0x000fe20003800000 */
[C---:B--2---:R-:W-:Y:S02]  /*7590*/  IADD3 R88, R135.reuse, 0x160, RZ ;  /* 0x0000016087587810 */ /* 0x044fe40007ffe0ff */
[----:B---3--:R-:W-:Y:S01]  /*75a0*/  IADD3 R182, R135, 0x180, RZ ;  /* 0x0000018087b67810 */ /* 0x008fe20007ffe0ff */
[----:B------:R-:W-:Y:S06]  /*75b0*/  @!P5 BRA `(.L_x_14676) ;  /* 0x000000000004d947 */ /* 0x000fec0003800000 */
[----:B0-----:R2:W-:Y:S02]  /*75c0*/  REDG.E.ADD.F32.FTZ.RN.STRONG.GPU desc[UR22][R90.64+-0xb00], R89 ;  /* 0xfff500595a0079a6 */ /* 0x0015e4000c10f396 */
.L_x_14676:
[----:B------:R-:W-:Y:S05]  /*75d0*/  BSYNC B0 ;  /* 0x0000000000007941 */ /* 0x000fea0003800000 */
.L_x_14675:
[-C--:B------:R-:W-:Y:S01]  /*75e0*/  LEA.HI.SX32 R88, R88, R135.reuse, 0x1b ;  /* 0x0000008758587211 */ /* 0x080fe200078fdaff */
[----:B------:R-:W-:Y:S01]  /*75f0*/  BSSY B0, `(.L_x_14677) ;  /* 0x0000011000007945 */ /* 0x000fe20003800000 */
[----:B------:R-:W-:Y:S02]  /*7600*/  ISETP.GE.AND P6, PT, R178, 0x161, PT ;  /* 0x00000161b200780c */ /* 0x000fe40003fc6270 */
[----:B------:R-:W-:Y:S02]  /*7610*/  LEA R88, R88, UR18, 0x2 ;  /* 0x0000001258587c11 */ /* 0x000fe4000f8e10ff */
[C---:B----4-:R-:W-:Y:S02]  /*7620*/  IADD3 R184, R135.reuse, 0x1a0, RZ ;  /* 0x000001a087b87810 */ /* 0x050fe40007ffe0ff */
        /* <DEDUP_REMOVED lines=13> */
.L_x_14678:
[----:B------:R-:W-:Y:S05]  /*7700*/  BSYNC B0 ;  /* 0x0000000000007941 */ /* 0x000fea0003800000 */
.L_x_14677:
[----:B0-2---:R0:W2:Y:S01]  /*7710*/  LDS R89, [R182+0x1680] ;  /* 0x00168000b6597984 */ /* 0x0050a20000000800 */
[----:B------:R-:W-:Y:S01]  /*7720*/  BSSY B0, `(.L_x_14679) ;  /* 0x0000006000007945 */ /* 0x000fe20003800000 */
[----:B------:R-:W-:Y:S02]  /*7730*/  IADD3 R88, R135, 0x1e0, RZ ;  /* 0x000001e087587810 */ /* 0x000fe40007ffe0ff */
[----:B------:R-:W-:Y:S02]  /*7740*/  LEA.HI.SX32 R186, R186, R135, 0x1b ;  /* 0x00000087baba7211 */ /* 0x000fe400078fdaff */
[----:B------:R-:W-:Y:S01]  /*7750*/  LEA R184, R184, UR18, 0x2 ;  /* 0x00000012b8b87c11 */ /* 0x000fe2000f8e10ff */
[----:B------:R-:W-:Y:S06]  /*7760*/  @!P0 BRA `(.L_x_14680) ;  /* 0x0000000000048947 */ /* 0x000fec0003800000 */
[----:B--2---:R3:W-:Y:S02]  /*7770*/  REDG.E.ADD.F32.FTZ.RN.STRONG.GPU desc[UR22][R90.64+-0xa00], R89 ;  /* 0xfff600595a0079a6 */ /* 0x0047e4000c10f396 */
.L_x_14680:
[----:B------:R-:W-:Y:S05]  /*7780*/  BSYNC B0 ;  /* 0x0000000000007941 */ /* 0x000fea0003800000 */
.L_x_14679:
[----:B--23--:R2:W3:Y:S01]  /*7790*/  LDS R89, [R184+0x1700] ;  /* 0x00170000b8597984 */ /* 0x00c4e20000000800 */
[----:B------:R-:W-:Y:S01]  /*77a0*/  BSSY B0, `(.L_x_14681) ;  /* 0x0000006000007945 */ /* 0x000fe20003800000 */
[----:B------:R-:W-:Y:S02]  /*77b0*/  IADD3 R224, R135, 0x200, RZ ;  /* 0x0000020087e07810 */ /* 0x000fe40007ffe0ff */
[----:B------:R-:W-:Y:S02]  /*77c0*/  LEA.HI.SX32 R88, R88, R135, 0x1b ;  /* 0x0000008758587211 */ /* 0x000fe400078fdaff */
[----:B------:R-:W-:Y:S01]  /*77d0*/  LEA R186, R186, UR18, 0x2 ;  /* 0x00000012baba7c11 */ /* 0x000fe2000f8e10ff */
[----:B------:R-:W-:Y:S06]  /*77e0*/  @!P1 BRA `(.L_x_14682) ;  /* 0x0000000000049947 */ /* 0x000fec0003800000 */
[----:B---3--:R4:W-:Y:S02]  /*77f0*/  REDG.E.ADD.F32.FTZ.RN.STRONG.GPU desc[UR22][R90.64+-0x980], R89 ;  /* 0xfff680595a0079a6 */ /* 0x0089e4000c10f396 */
.L_x_14682:
[----:B------:R-:W-:Y:S05]  /*7800*/  BSYNC B0 ;  /* 0x0000000000007941 */ /* 0x000fea0003800000 */
.L_x_14681:
[----:B---34-:R3:W4:Y:S01]  /*7810*/  LDS R89, [R186+0x1780] ;  /* 0x00178000ba597984 */ /* 0x0187220000000800 */
[----:B------:R-:W-:Y:S01]  /*7820*/  BSSY B0, `(.L_x_14683) ;  /* 0x0000006000007945 */ /* 0x000fe20003800000 */
[----:B0-----:R-:W-:Y:S02]  /*7830*/  IADD3 R182, R135, 0x220, RZ ;  /* 0x0000022087b67810 */ /* 0x001fe40007ffe0ff */
[----:B-1----:R-:W-:Y:S02]  /*7840*/  LEA.HI.SX32 R181, R224, R135, 0x1b ;  /* 0x00000087e0b57211 */ /* 0x002fe400078fdaff */
[----:B------:R-:W-:Y:S01]  /*7850*/  LEA R88, R88, UR18, 0x2 ;  /* 0x0000001258587c11 */ /* 0x000fe2000f8e10ff */
[----:B------:R-:W-:Y:S06]  /*7860*/  @!P2 BRA `(.L_x_14684) ;  /* 0x000000000004a947 */ /* 0x000fec0003800000 */
[----:B----4-:R0:W-:Y:S02]  /*7870*/  REDG.E.ADD.F32.FTZ.RN.STRONG.GPU desc[UR22][R90.64+-0x900], R89 ;  /* 0xfff700595a0079a6 */ /* 0x0101e4000c10f396 */
.L_x_14684:
[----:B------:R-:W-:Y:S05]  /*7880*/  BSYNC B0 ;  /* 0x0000000000007941 */ /* 0x000fea0003800000 */
.L_x_14683:
[----:B0---4-:R0:W1:Y:S01]  /*7890*/  LDS R89, [R88+0x1800] ;  /* 0x0018000058597984 */ /* 0x0110620000000800 */
[----:B------:R-:W-:Y:S01]  /*78a0*/  BSSY B0, `(.L_x_14685) ;  /* 0x0000005000007945 */ /* 0x000fe20003800000 */
[----:B------:R-:W-:Y:S02]  /*78b0*/  LEA.HI.SX32 R182, R182, R135, 0x1b ;  /* 0x00000087b6b67211 */ /* 0x000fe400078fdaff */
[----:B------:R-:W-:Y:S01]  /*78c0*/  LEA R181, R181, UR18, 0x2 ;  /* 0x00000012b5b57c11 */ /* 0x000fe2000f8e10ff */
[----:B------:R-:W-:Y:S06]  /*78d0*/  @!P3 BRA `(.L_x_14686) ;  /* 0x000000000004b947 */ /* 0x000fec0003800000 */
[----:B-1----:R4:W-:Y:S02]  /*78e0*/  REDG.E.ADD.F32.FTZ.RN.STRONG.GPU desc[UR22][R90.64+-0x880], R89 ;  /* 0xfff780595a0079a6 */ /* 0x0029e4000c10f396 */
.L_x_14686:
[----:B------:R-:W-:Y:S05]  /*78f0*/  BSYNC B0 ;  /* 0x0000000000007941 */ /* 0x000fea0003800000 */
.L_x_14685:
[----:B-1--4-:R1:W4:Y:S01]  /*7900*/  LDS R89, [R181+0x1880] ;  /* 0x00188000b5597984 */ /* 0x0123220000000800 */
[----:B------:R-:W-:Y:S01]  /*7910*/  BSSY B0, `(.L_x_14687) ;  /* 0x0000004000007945 */ /* 0x000fe20003800000 */
[----:B------:R-:W-:-:S03]  /*7920*/  LEA R183, R182, UR18, 0x2 ;  /* 0x00000012b6b77c11 */ /* 0x000fc6000f8e10ff */
[----:B------:R-:W-:Y:S05]  /*7930*/  @!P4 BRA `(.L_x_14688) ;  /* 0x000000000004c947 */ /* 0x000fea0003800000 */
[----:B----4-:R4:W-:Y:S02]  /*7940*/  REDG.E.ADD.F32.FTZ.RN.STRONG.GPU desc[UR22][R90.64+-0x800], R89 ;  /* 0xfff800595a0079a6 */ /* 0x0109e4000c10f396 */
.L_x_14688:
[----:B------:R-:W-:Y:S05]  /*7950*/  BSYNC B0 ;  /* 0x0000000000007941 */ /* 0x000fea0003800000 */
.L_x_14687:
[----:B----4-:R4:W1:Y:S01]  /*7960*/  LDS R89, [R183+0x1900] ;  /* 0x00190000b7597984 */ /* 0x0108620000000800 */
[----:B------:R-:W-:Y:S01]  /*7970*/  BSSY B0, `(.L_x_14689) ;  /* 0x0000005000007945 */ /* 0x000fe20003800000 */
[C---:B0-----:R-:W-:Y:S02]  /*7980*/  IADD3 R88, R135.reuse, 0x240, RZ ;  /* 0x0000024087587810 */ /* 0x041fe40007ffe0ff */
[----:B------:R-:W-:Y:S01]  /*7990*/  IADD3 R182, R135, 0x260, RZ ;  /* 0x0000026087b67810 */ /* 0x000fe20007ffe0ff */
[----:B------:R-:W-:Y:S06]  /*79a0*/  @!P5 BRA `(.L_x_14690) ;  /* 0x000000000004d947 */ /* 0x000fec0003800000 */
[----:B-1----:R0:W-:Y:S02]  /*79b0*/  REDG.E.ADD.F32.FTZ.RN.STRONG.GPU desc[UR22][R90.64+-0x780], R89 ;  /* 0xfff880595a0079a6 */ /* 0x0021e4000c10f396 */
.L_x_14690:
[----:B------:R-:W-:Y:S05]  /*79c0*/  BSYNC B0 ;  /* 0x0000000000007941 */ /* 0x000fea0003800000 */
.L_x_14689:
[-C--:B------:R-:W-:Y:S01]  /*79d0*/  LEA.HI.SX32 R88, R88, R135.reuse, 0x1b ;  /* 0x0000008758587211 */ /* 0x080fe200078fdaff */
[----:B------:R-:W-:Y:S01]  /*79e0*/  BSSY B0, `(.L_x_14691) ;  /* 0x0000011000007945 */ /* 0x000fe20003800000 */
[----:B------:R-:W-:Y:S02]  /*79f0*/  ISETP.GE.AND P6, PT, R178, 0x241, PT ;  /* 0x00000241b200780c */ /* 0x000fe40003fc6270 */
[----:B------:R-:W-:Y:S02]  /*7a00*/  LEA R88, R88, UR18, 0x2 ;  /* 0x0000001258587c11 */ /* 0x000fe4000f8e10ff */
[C---:B--2---:R-:W-:Y:S02]  /*7a10*/  IADD3 R184, R135.reuse, 0x280, RZ ;  /* 0x0000028087b87810 */ /* 0x044fe40007ffe0ff */
[----:B------:R-:W-:Y:S01]  /*7a20*/  LEA.HI.SX32 R182, R182, R135, 0x1b ;  /* 0x00000087b6b67211 */ /* 0x000fe200078fdaff */
[----:B01----:R0:W1:Y:S01]  /*7a30*/  LDS R89, [R88+0x1980] ;  /* 0x0019800058597984 */ /* 0x0030620000000800 */
[----:B---3--:R-:W-:-:S02]  /*7a40*/  IADD3 R186, R135, 0x2a0, RZ ;  /* 0x000002a087ba7810 */ /* 0x008fc40007ffe0ff */
        /* <DEDUP_REMOVED lines=10> */
.L_x_14692:
[----:B------:R-:W-:Y:S05]  /*7af0*/  BSYNC B0 ;  /* 0x0000000000007941 */ /* 0x000fea0003800000 */
.L_x_14691:
[----:B01----:R0:W1:Y:S01]  /*7b00*/  LDS R89, [R182+0x1a00] ;  /* 0x001a0000b6597984 */ /* 0x0030620000000800 */
[----:B------:R-:W-:Y:S01]  /*7b10*/  BSSY B0, `(.L_x_14693) ;  /* 0x0000006000007945 */ /* 0x000fe20003800000 */
[----:B------:R-:W-:Y:S02]  /*7b20*/  IADD3 R88, R135, 0x2c0, RZ ;  /* 0x000002c087587810 */ /* 0x000fe40007ffe0ff */
[----:B------:R-:W-:Y:S02]  /*7b30*/  LEA.HI.SX32 R186, R186, R135, 0x1b ;  /* 0x00000087baba7211 */ /* 0x000fe400078fdaff */
[----:B------:R-:W-:Y:S01]  /*7b40*/  LEA R184, R184, UR18, 0x2 ;  /* 0x00000012b8b87c11 */ /* 0x000fe2000f8e10ff */
[----:B------:R-:W-:Y:S06]  /*7b50*/  @!P0 BRA `(.L_x_14694) ;  /* 0x0000000000048947 */ /* 0x000fec0003800000 */
[----:B-1----:R2:W-:Y:S02]  /*7b60*/  REDG.E.ADD.F32.FTZ.RN.STRONG.GPU desc[UR22][R90.64+-0x680], R89 ;  /* 0xfff980595a0079a6 */ /* 0x0025e4000c10f396 */
.L_x_14694:
[----:B------:R-:W-:Y:S05]  /*7b70*/  BSYNC B0 ;  /* 0x0000000000007941 */ /* 0x000fea0003800000 */
.L_x_14693:
[----:B-12---:R1:W2:Y:S01]  /*7b80*/  LDS R89, [R184+0x1a80] ;  /* 0x001a8000b8597984 */ /* 0x0062a20000000800 */
[----:B------:R-:W-:Y:S01]  /*7b90*/  BSSY B0, `(.L_x_14695) ;  /* 0x0000006000007945 */ /* 0x000fe20003800000 */
[----:B0-----:R-:W-:Y:S02]  /*7ba0*/  IADD3 R182, R135, 0x2e0, RZ ;  /* 0x000002e087b67810 */ /* 0x001fe40007ffe0ff */
[----:B------:R-:W-:Y:S02]  /*7bb0*/  LEA.HI.SX32 R88, R88, R135, 0x1b ;  /* 0x0000008758587211 */ /* 0x000fe400078fdaff */
[----:B------:R-:W-:Y:S01]  /*7bc0*/  LEA R186, R186, UR18, 0x2 ;  /* 0x00000012baba7c11 */ /* 0x000fe2000f8e10ff */
[----:B------:R-:W-:Y:S06]  /*7bd0*/  @!P1 BRA `(.L_x_14696) ;  /* 0x0000000000049947 */ /* 0x000fec0003800000 */
[----:B--2---:R0:W-:Y:S02]  /*7be0*/  REDG.E.ADD.F32.FTZ.RN.STRONG.GPU desc[UR22][R90.64+-0x600], R89 ;  /* 0xfffa00595a0079a6 */ /* 0x0041e4000c10f396 */
.L_x_14696:
[----:B------:R-:W-:Y:S05]  /*7bf0*/  BSYNC B0 ;  /* 0x0000000000007941 */ /* 0x000fea0003800000 */
.L_x_14695:
[----:B0-2---:R0:W2:Y:S01]  /*7c00*/  LDS R89, [R186+0x1b00] ;  /* 0x001b0000ba597984 */ /* 0x0050a20000000800 */
[----:B------:R-:W-:Y:S01]  /*7c10*/  BSSY B0, `(.L_x_14697) ;  /* 0x0000006000007945 */ /* 0x000fe20003800000 */
[----:B-1----:R-:W-:Y:S02]  /*7c20*/  IADD3 R184, R135, 0x300, RZ ;  /* 0x0000030087b87810 */ /* 0x002fe40007ffe0ff */
[----:B------:R-:W-:Y:S02]  /*7c30*/  LEA.HI.SX32 R182, R182, R135, 0x1b ;  /* 0x00000087b6b67211 */ /* 0x000fe400078fdaff */
[----:B------:R-:W-:Y:S01]  /*7c40*/  LEA R88, R88, UR18, 0x2 ;  /* 0x0000001258587c11 */ /* 0x000fe2000f8e10ff */
[----:B------:R-:W-:Y:S06]  /*7c50*/  @!P2 BRA `(.L_x_14698) ;  /* 0x000000000004a947 */ /* 0x000fec0003800000 */
[----:B--2---:R1:W-:Y:S02]  /*7c60*/  REDG.E.ADD.F32.FTZ.RN.STRONG.GPU desc[UR22][R90.64+-0x580], R89 ;  /* 0xfffa80595a0079a6 */ /* 0x0043e4000c10f396 */
.L_x_14698:
[----:B------:R-:W-:Y:S05]  /*7c70*/  BSYNC B0 ;  /* 0x0000000000007941 */ /* 0x000fea0003800000 */
.L_x_14697:
[----:B-12---:R1:W2:Y:S01]  /*7c80*/  LDS R89, [R88+0x1b80] ;  /* 0x001b800058597984 */ /* 0x0062a20000000800 */
[----:B------:R-:W-:Y:S01]  /*7c90*/  BSSY B0, `(.L_x_14699) ;  /* 0x0000005000007945 */ /* 0x000fe20003800000 */
[----:B------:R-:W-:Y:S02]  /*7ca0*/  LEA.HI.SX32 R184, R184, R135, 0x1b ;  /* 0x00000087b8b87211 */ /* 0x000fe400078fdaff */
[----:B------:R-:W-:Y:S01]  /*7cb0*/  LEA R182, R182, UR18, 0x2 ;  /* 0x00000012b6b67c11 */ /* 0x000fe2000f8e10ff */
[----:B------:R-:W-:Y:S06]  /*7cc0*/  @!P3 BRA `(.L_x_14700) ;  /* 0x000000000004b947 */ /* 0x000fec0003800000 */
[----:B--2---:R3:W-:Y:S02]  /*7cd0*/  REDG.E.ADD.F32.FTZ.RN.STRONG.GPU desc[UR22][R90.64+-0x500], R89 ;  /* 0xfffb00595a0079a6 */ /* 0x0047e4000c10f396 */
.L_x_14700:
[----:B------:R-:W-:Y:S05]  /*7ce0*/  BSYNC B0 ;  /* 0x0000000000007941 */ /* 0x000fea0003800000 */
.L_x_14699:
[----:B--23--:R2:W3:Y:S01]  /*7cf0*/  LDS R89, [R182+0x1c00] ;  /* 0x001c0000b6597984 */ /* 0x00c4e20000000800 */
[----:B------:R-:W-:Y:S01]  /*7d00*/  BSSY B0, `(.L_x_14701) ;  /* 0x0000004000007945 */ /* 0x000fe20003800000 */
[----:B------:R-:W-:-:S03]  /*7d10*/  LEA R184, R184, UR18, 0x2 ;  /* 0x00000012b8b87c11 */ /* 0x000fc6000f8e10ff */
[----:B------:R-:W-:Y:S05]  /*7d20*/  @!P4 BRA `(.L_x_14702) ;  /* 0x000000000004c947 */ /* 0x000fea0003800000 */
[----:B---3--:R3:W-:Y:S02]  /*7d30*/  REDG.E.ADD.F32.FTZ.RN.STRONG.GPU desc[UR22][R90.64+-0x480], R89 ;  /* 0xfffb80595a0079a6 */ /* 0x0087e4000c10f396 */
.L_x_14702:
[----:B------:R-:W-:Y:S05]  /*7d40*/  BSYNC B0 ;  /* 0x0000000000007941 */ /* 0x000fea0003800000 */
.L_x_14701:
[----:B---3--:R3:W0:Y:S01]  /*7d50*/  LDS R89, [R184+0x1c80] ;  /* 0x001c8000b8597984 */ /* 0x0086220000000800 */
[----:B------:R-:W-:Y:S01]  /*7d60*/  BSSY B0, `(.L_x_14703) ;  /* 0x0000005000007945 */ /* 0x000fe20003800000 */
[C---:B-1----:R-:W-:Y:S02]  /*7d70*/  IADD3 R88, R135.reuse, 0x320, RZ ;  /* 0x0000032087587810 */ /* 0x042fe40007ffe0ff */
[----:B--2---:R-:W-:Y:S01]  /*7d80*/  IADD3 R182, R135, 0x340, RZ ;  /* 0x0000034087b67810 */ /* 0x004fe20007ffe0ff */
[----:B------:R-:W-:Y:S06]  /*7d90*/  @!P5 BRA `(.L_x_14704) ;  /* 0x000000000004d947 */ /* 0x000fec0003800000 */
[----:B0-----:R1:W-:Y:S02]  /*7da0*/  REDG.E.ADD.F32.FTZ.RN.STRONG.GPU desc[UR22][R90.64+-0x400], R89 ;  /* 0xfffc00595a0079a6 */ /* 0x0013e4000c10f396 */
.L_x_14704:
[----:B------:R-:W-:Y:S05]  /*7db0*/  BSYNC B0 ;  /* 0x0000000000007941 */ /* 0x000fea0003800000 */
.L_x_14703:
[-C--:B------:R-:W-:Y:S01]  /*7dc0*/  LEA.HI.SX32 R88, R88, R135.reuse, 0x1b ;  /* 0x0000008758587211 */ /* 0x080fe200078fdaff */
[----:B------:R-:W-:Y:S01]  /*7dd0*/  BSSY B0, `(.L_x_14705) ;  /* 0x0000011000007945 */ /* 0x000fe20003800000 */
[----:B------:R-:W-:Y:S02]  /*7de0*/  ISETP.GE.AND P6, PT, R178, 0x321, PT ;  /* 0x00000321b200780c */ /* 0x000fe40003fc6270 */
[----:B------:R-:W-:Y:S02]  /*7df0*/  LEA R88, R88, UR18, 0x2 ;  /* 0x0000001258587c11 */ /* 0x000fe4000f8e10ff */
[C---:B---3--:R-:W-:Y:S02]  /*7e00*/  IADD3 R184, R135.reuse, 0x360, RZ ;  /* 0x0000036087b87810 */ /* 0x048fe40007ffe0ff */
[----:B------:R-:W-:Y:S01]  /*7e10*/  LEA.HI.SX32 R182, R182, R135, 0x1b ;  /* 0x00000087b6b67211 */ /* 0x000fe200078fdaff */
[----:B01----:R0:W1:Y:S01]  /*7e20*/  LDS R89, [R88+0x1d00] ;  /* 0x001d000058597984 */ /* 0x0030620000000800 */
        /* <DEDUP_REMOVED lines=11> */
.L_x_14706:
[----:B------:R-:W-:Y:S05]  /*7ee0*/  BSYNC B0 ;  /* 0x0000000000007941 */ /* 0x000fea0003800000 */
.L_x_14705:
[----:B01----:R0:W1:Y:S01]  /*7ef0*/  LDS R89, [R182+0x1d80] ;  /* 0x001d8000b6597984 */ /* 0x0030620000000800 */
[----:B------:R-:W-:Y:S01]  /*7f00*/  BSSY B0, `(.L_x_14707) ;  /* 0x0000006000007945 */ /* 0x000fe20003800000 */
[----:B------:R-:W-:Y:S02]  /*7f10*/  IADD3 R88, R135, 0x3a0, RZ ;  /* 0x000003a087587810 */ /* 0x000fe40007ffe0ff */
[----:B------:R-:W-:Y:S02]  /*7f20*/  LEA.HI.SX32 R186, R186, R135, 0x1b ;  /* 0x00000087baba7211 */ /* 0x000fe400078fdaff */
[----:B------:R-:W-:Y:S01]  /*7f30*/  LEA R184, R184, UR18, 0x2 ;  /* 0x00000012b8b87c11 */ /* 0x000fe2000f8e10ff */
[----:B------:R-:W-:Y:S06]  /*7f40*/  @!P0 BRA `(.L_x_14708) ;  /* 0x0000000000048947 */ /* 0x000fec0003800000 */
[----:B-1----:R2:W-:Y:S02]  /*7f50*/  REDG.E.ADD.F32.FTZ.RN.STRONG.GPU desc[UR22][R90.64+-0x300], R89 ;  /* 0xfffd00595a0079a6 */ /* 0x0025e4000c10f396 */
.L_x_14708:
[----:B------:R-:W-:Y:S05]  /*7f60*/  BSYNC B0 ;  /* 0x0000000000007941 */ /* 0x000fea0003800000 */
.L_x_14707:
[----:B-12---:R1:W2:Y:S01]  /*7f70*/  LDS R89, [R184+0x1e00] ;  /* 0x001e0000b8597984 */ /* 0x0062a20000000800 */
[----:B------:R-:W-:Y:S01]  /*7f80*/  BSSY B0, `(.L_x_14709) ;  /* 0x0000006000007945 */ /* 0x000fe20003800000 */
[----:B------:R-:W-:Y:S02]  /*7f90*/  IADD3 R178, R135, 0x3c0, RZ ;  /* 0x000003c087b27810 */ /* 0x000fe40007ffe0ff */
[----:B------:R-:W-:Y:S02]  /*7fa0*/  LEA.HI.SX32 R88, R88, R135, 0x1b ;  /* 0x0000008758587211 */ /* 0x000fe400078fdaff */
[----:B------:R-:W-:Y:S01]  /*7fb0*/  LEA R186, R186, UR18, 0x2 ;  /* 0x00000012baba7c11 */ /* 0x000fe2000f8e10ff */
[----:B------:R-:W-:Y:S06]  /*7fc0*/  @!P1 BRA `(.L_x_14710) ;  /* 0x0000000000049947 */ /* 0x000fec0003800000 */
[----:B--2---:R3:W-:Y:S02]  /*7fd0*/  REDG.E.ADD.F32.FTZ.RN.STRONG.GPU desc[UR22][R90.64+-0x280], R89 ;  /* 0xfffd80595a0079a6 */ /* 0x0047e4000c10f396 */
.L_x_14710:
[----:B------:R-:W-:Y:S05]  /*7fe0*/  BSYNC B0 ;  /* 0x0000000000007941 */ /* 0x000fea0003800000 */
.L_x_14709:
[----:B--23--:R2:W3:Y:S01]  /*7ff0*/  LDS R89, [R186+0x1e80] ;  /* 0x001e8000ba597984 */ /* 0x00c4e20000000800 */
[----:B------:R-:W-:Y:S01]  /*8000*/  BSSY B0, `(.L_x_14711) ;  /* 0x0000006000007945 */ /* 0x000fe20003800000 */
[----:B0-----:R-:W-:Y:S02]  /*8010*/  IADD3 R182, R135, 0x3e0, RZ ;  /* 0x000003e087b67810 */ /* 0x001fe40007ffe0ff */
[----:B------:R-:W-:Y:S02]  /*8020*/  LEA.HI.SX32 R178, R178, R135, 0x1b ;  /* 0x00000087b2b27211 */ /* 0x000fe400078fdaff */
[----:B------:R-:W-:Y:S01]  /*8030*/  LEA R88, R88, UR18, 0x2 ;  /* 0x0000001258587c11 */ /* 0x000fe2000f8e10ff */
[----:B------:R-:W-:Y:S06]  /*8040*/  @!P2 BRA `(.L_x_14712) ;  /* 0x000000000004a947 */ /* 0x000fec0003800000 */
[----:B---3--:R0:W-:Y:S02]  /*8050*/  REDG.E.ADD.F32.FTZ.RN.STRONG.GPU desc[UR22][R90.64+-0x200], R89 ;  /* 0xfffe00595a0079a6 */ /* 0x0081e4000c10f396 */
.L_x_14712:
[----:B------:R-:W-:Y:S05]  /*8060*/  BSYNC B0 ;  /* 0x0000000000007941 */ /* 0x000fea0003800000 */
.L_x_14711:
[----:B0--3--:R0:W3:Y:S01]  /*8070*/  LDS R89, [R88+0x1f00] ;  /* 0x001f000058597984 */ /* 0x0090e20000000800 */
[----:B------:R-:W-:Y:S01]  /*8080*/  BSSY B0, `(.L_x_14713) ;  /* 0x0000005000007945 */ /* 0x000fe20003800000 */
[----:B------:R-:W-:Y:S02]  /*8090*/  LEA.HI.SX32 R182, R182, R135, 0x1b ;  /* 0x00000087b6b67211 */ /* 0x000fe400078fdaff */
[----:B------:R-:W-:Y:S01]  /*80a0*/  LEA R178, R178, UR18, 0x2 ;  /* 0x00000012b2b27c11 */ /* 0x000fe2000f8e10ff */
[----:B------:R-:W-:Y:S06]  /*80b0*/  @!P3 BRA `(.L_x_14714) ;  /* 0x000000000004b947 */ /* 0x000fec0003800000 */
[----:B---3--:R3:W-:Y:S02]  /*80c0*/  REDG.E.ADD.F32.FTZ.RN.STRONG.GPU desc[UR22][R90.64+-0x180], R89 ;  /* 0xfffe80595a0079a6 */ /* 0x0087e4000c10f396 */
.L_x_14714:
[----:B------:R-:W-:Y:S05]  /*80d0*/  BSYNC B0 ;  /* 0x0000000000007941 */ /* 0x000fea0003800000 */
.L_x_14713:
[----:B---3--:R3:W0:Y:S01]  /*80e0*/  LDS R89, [R178+0x1f80] ;  /* 0x001f8000b2597984 */ /* 0x0086220000000800 */
[----:B------:R-:W-:Y:S01]  /*80f0*/  BSSY B0, `(.L_x_14715) ;  /* 0x0000004000007945 */ /* 0x000fe20003800000 */
[----:B------:R-:W-:-:S03]  /*8100*/  LEA R182, R182, UR18, 0x2 ;  /* 0x00000012b6b67c11 */ /* 0x000fc6000f8e10ff */
[----:B------:R-:W-:Y:S05]  /*8110*/  @!P4 BRA `(.L_x_14716) ;  /* 0x000000000004c947 */ /* 0x000fea0003800000 */
[----:B0-----:R0:W-:Y:S02]  /*8120*/  REDG.E.ADD.F32.FTZ.RN.STRONG.GPU desc[UR22][R90.64+-0x100], R89 ;  /* 0xffff00595a0079a6 */ /* 0x0011e4000c10f396 */
.L_x_14716:
[----:B------:R-:W-:Y:S05]  /*8130*/  BSYNC B0 ;  /* 0x0000000000007941 */ /* 0x000fea0003800000 */
.L_x_14715:
[----:B0-----:R0:W0:Y:S01]  /*8140*/  LDS R89, [R182+0x2000] ;  /* 0x00200000b6597984 */ /* 0x0010220000000800 */
[----:B------:R-:W-:Y:S01]  /*8150*/  BSSY B0, `(.L_x_14717) ;  /* 0x0000004000007945 */ /* 0x000fe20003800000 */
[----:B------:R-:W-:-:S03]  /*8160*/  FADD.FTZ R88, R157, R154 ;  /* 0x0000009a9d587221 */ /* 0x000fc60000010000 */
[----:B------:R-:W-:Y:S05]  /*8170*/  @!P5 BRA `(.L_x_14718) ;  /* 0x000000000004d947 */ /* 0x000fea0003800000 */
[----:B0-----:R0:W-:Y:S02]  /*8180*/  REDG.E.ADD.F32.FTZ.RN.STRONG.GPU desc[UR22][R90.64+-0x80], R89 ;  /* 0xffff80595a0079a6 */ /* 0x0011e4000c10f396 */
.L_x_14718:
[----:B------:R-:W-:Y:S05]  /*8190*/  BSYNC B0 ;  /* 0x0000000000007941 */ /* 0x000fea0003800000 */
.L_x_14717:
[----:B------:R-:W5:Y:S01]  /*81a0*/  SHFL.DOWN PT, R154, R180, 0x1, 0x1f ;  /* 0x08201f00b49a7f89 */ /* 0x000f6200000e0000 */
[----:B------:R-:W-:Y:S01]  /*81b0*/  ISETP.GT.AND P0, PT, R133, 0x1e, PT ;  /* 0x0000001e8500780c */ /* 0x000fe20003f04270 */
[----:B------:R-:W-:Y:S01]  /*81c0*/  FMUL.FTZ R7, R7, R153 ;  /* 0x0000009907077220 */ /* 0x000fe20000410000 */
[----:B0-----:R-:W-:Y:S01]  /*81d0*/  MOV R89, R180 ;  /* 0x000000b400597202 */ /* 0x001fe20000000f00 */
[----:B------:R-:W0:Y:S01]  /*81e0*/  SHFL.DOWN PT, R181, R220, 0x1, 0x1f ;  /* 0x08201f00dcb57f89 */ /* 0x000e2200000e0000 */
[----:B------:R-:W-:Y:S01]  /*81f0*/  MOV R90, R220 ;  /* 0x000000dc005a7202 */ /* 0x000fe20000000f00 */
[----:B------:R-:W-:Y:S01]  /*8200*/  FMUL.FTZ R5, R5, R152 ;  /* 0x0000009805057220 */ /* 0x000fe20000410000 */
[----:B------:R-:W-:Y:S01]  /*8210*/  MOV R91, R219 ;  /* 0x000000db005b7202 */ /* 0x000fe20000000f00 */
[----:B---3--:R-:W3:Y:S01]  /*8220*/  SHFL.DOWN PT, R178, R219, 0x1, 0x1f ;  /* 0x08201f00dbb27f89 */ /* 0x008ee200000e0000 */
[----:B------:R-:W-:Y:S01]  /*8230*/  FFMA.FTZ R223, R223, R92, R96 ;  /* 0x0000005cdfdf7223 */ /* 0x000fe20000010060 */
[----:B------:R-:W-:Y:S01]  /*8240*/  FFMA.FTZ R6, R6, R99, R7 ;  /* 0x0000006306067223 */ /* 0x000fe20000010007 */
[----:B------:R-:W-:Y:S01]  /*8250*/  FFMA.FTZ R151, R4, R151, R5 ;  /* 0x0000009704977223 */ /* 0x000fe20000010005 */
[----:B------:R-:W1:Y:S01]  /*8260*/  SHFL.DOWN PT, R157, R88, 0x1, 0x1f ;  /* 0x08201f00589d7f89 */ /* 0x000e6200000e0000 */
        /* <DEDUP_REMOVED lines=23> */
[----:B-1----:R-:W-:Y:S01]  /*83e0*/  @!P0 FADD.FTZ R88, R157, R88 ;  /* 0x000000589d588221 */ /* 0x002fe20000010000 */
[----:B------:R-:W1:Y:S01]  /*83f0*/  SHFL.DOWN PT, R178, R91, 0x2, 0x1f ;  /* 0x08401f005bb27f89 */ /* 0x000e6200000e0000 */
        /* <DEDUP_REMOVED lines=62> */
[----:B------:R-:W-:Y:S01]  /*87e0*/  BSSY B0, `(.L_x_14719) ;  /* 0x000003c000007945 */ /* 0x000fe20003800000 */
        /* <DEDUP_REMOVED lines=18> */
[----:B---3--:R-:W-:Y:S01]  /*8910*/  @!P0 FADD.FTZ R91, R91, R4 ;  /* 0x000000045b5b8221 */ /* 0x008fe20000010000 */
[----:B------:R-:W1:Y:S01]  /*8920*/  SHFL.DOWN PT, R7, R90, 0x10, 0x1f ;  /* 0x0a001f005a077f89 */ /* 0x000e6200000e0000 */
[----:B------:R-:W-:Y:S01]  /*8930*/  FADD.FTZ R38, R217, R38 ;  /* 0x00000026d9267221 */ /* 0x000fe20000010000 */
        /* <DEDUP_REMOVED lines=20> */
[----:B------:R-:W-:Y:S01]  /*8a80*/  FADD.FTZ R24, R103, R24 ;  /* 0x0000001867187221 */ /* 0x000fe20000010000 */
[----:B-1----:R-:W-:Y:S01]  /*8a90*/  @!P0 FADD.FTZ R90, R90, R7 ;  /* 0x000000075a5a8221 */ /* 0x002fe20000010000 */
[----:B---3--:R-:W-:Y:S01]  /*8aa0*/  @!P0 FADD.FTZ R91, R91, R4 ;  /* 0x000000045b5b8221 */ /* 0x008fe20000010000 */
        /* <DEDUP_REMOVED lines=15> */
.L_x_14720:
[----:B------:R-:W-:Y:S05]  /*8ba0*/  BSYNC B0 ;  /* 0x0000000000007941 */ /* 0x000fea0003800000 */
.L_x_14719:
[----:B------:R-:W-:Y:S02]  /*8bb0*/  UIADD3 UR7, UR7, 0x1, URZ ;  /* 0x0000000107077890 */ /* 0x000fe4000fffe03f */
[----:B------:R-:W-:Y:S02]  /*8bc0*/  UIADD3 UR8, UP1, UR8, 0x1, URZ ;  /* 0x0000000108087890 */ /* 0x000fe4000ff3e03f */
[----:B------:R-:W-:Y:S02]  /*8bd0*/  UISETP.GE.AND UP0, UPT, UR7, UR53, UPT ;  /* 0x000000350700728c */ /* 0x000fe4000bf06270 */
[----:B------:R-:W-:-:S04]  /*8be0*/  UIADD3.X UR9, URZ, UR9, URZ, UP1, !UPT ;  /* 0x000000093f097290 */ /* 0x000fc80008ffe43f */
[----:B------:R-:W-:-:S13]  /*8bf0*/  PLOP3.LUT P0, PT, PT, PT, UP0, 0x80, 0x0 ;  /* 0x000000000000781c */ /* 0x000fda0003f0f008 */
[----:B------:R-:W-:Y:S05]  /*8c00*/  @!P0 BRA `(.L_x_14721) ;  /* 0xffffff8400b48947 */ /* 0x000fea000383ffff */
.L_x_14642:
        /* <DEDUP_REMOVED lines=8> */
[----:B------:R-:W-:Y:S01]  /*8c90*/  USHF.R.S32.HI UR29, URZ, 0x1f, UR10 ;  /* 0x0000001f3f1d7899 */ /* 0x000fe2000801140a */
[----:B------:R-:W-:Y:S01]  /*8ca0*/  FADD.FTZ R5, R0, R25 ;  /* 0x0000001900057221 */ /* 0x000fe20000010000 */
        /* <DEDUP_REMOVED lines=19> */
[----:B------:R-:W3:Y:S01]  /*8de0*/  LDS.128 R8, [R56] ;  /* 0x0000000038087984 */ /* 0x000ee20000000c00 */
[----:B------:R-:W-:Y:S02]  /*8df0*/  ULEA UR19, UP0, UR18, UR26, 0x2 ;  /* 0x0000001a12137291 */ /* 0x000fe4000f80103f */
[----:B------:R-:W-:Y:S01]  /*8e00*/  UIADD3 UR49, UP3, UR49, -0x800, URZ ;  /* 0xfffff80031317890 */ /* 0x000fe2000ff7e03f */
[----:B------:R-:W5:Y:S01]  /*8e10*/  LDS.128 R12, [R56+0x200] ;  /* 0x00020000380c7984 */ /* 0x000f620000000c00 */
[----:B------:R-:W-:Y:S02]  /*8e20*/  ULEA.HI.X UR18, UR18, UR27, UR24, 0x2, UP0 ;  /* 0x0000001b12127291 */ /* 0x000fe400080f1418 */
[----:B------:R-:W-:Y:S01]  /*8e30*/  MOV R2, UR19 ;  /* 0x0000001300027c02 */ /* 0x000fe20008000f00 */
[----:B------:R-:W0:Y:S01]  /*8e40*/  LDS.128 R16, [R56+0x400] ;  /* 0x0004000038107984 */ /* 0x000e220000000c00 */
[----:B------:R-:W-:Y:S01]  /*8e50*/  ULDC.64 UR24, c[0x0][0x3a8] ;  /* 0x0000ea0000187ab9 */ /* 0x000fe20000000a00 */
[----:B------:R-:W-:Y:S01]  /*8e60*/  UIADD3 UR14, UP4, UR14, -0x800, URZ ;  /* 0xfffff8000e0e7890 */ /* 0x000fe2000ff9e03f */
[----:B------:R-:W-:Y:S01]  /*8e70*/  MOV R3, UR18 ;  /* 0x0000001200037c02 */ /* 0x000fe20008000f00 */
[----:B------:R-:W1:Y:S01]  /*8e80*/  LDS.128 R20, [R56+0x600] ;  /* 0x0006000038147984 */ /* 0x000e620000000c00 */
        /* <DEDUP_REMOVED lines=16> */
[----:B---3--:R-:W-:Y:S01]  /*8f90*/  STG.E.128 desc[UR22][R2.64], R8 ;  /* 0x0000000802007986 */ /* 0x008fe2000c101d16 */
[----:B------:R-:W-:-:S02]  /*8fa0*/  UISETP.GT.AND UP0, UPT, UR13, 0x1, UPT ;  /* 0x000000010d00788c */ /* 0x000fc4000bf04270 */
[----:B------:R-:W-:Y:S01]  /*8fb0*/  UIADD3.X UR48, UR48, -0x1, URZ, UP3, !UPT ;  /* 0xffffffff30307890 */ /* 0x000fe20009ffe43f */
[----:B-----5:R-:W-:Y:S01]  /*8fc0*/  STG.E.128 desc[UR22][R2.64+0x200], R12 ;  /* 0x0002000c02007986 */ /* 0x020fe2000c101d16 */
[----:B------:R-:W-:Y:S02]  /*8fd0*/  UIADD3.X UR15, UR15, -0x1, URZ, UP4, !UPT ;  /* 0xffffffff0f0f7890 */ /* 0x000fe4000a7fe43f */
[----:B------:R-:W-:Y:S01]  /*8fe0*/  PLOP3.LUT P0, PT, PT, PT, UP0, 0x80, 0x0 ;  /* 0x000000000000781c */ /* 0x000fe20003f0f008 */
[----:B0-----:R-:W-:Y:S01]  /*8ff0*/  STG.E.128 desc[UR22][R2.64+0x400], R16 ;  /* 0x0004001002007986 */ /* 0x001fe2000c101d16 */
[----:B------:R-:W-:-:S03]  /*9000*/  UMOV UR13, UR7 ;  /* 0x00000007000d7c82 */ /* 0x000fc60008000000 */
[----:B-1----:R0:W-:Y:S01]  /*9010*/  STG.E.128 desc[UR22][R2.64+0x600], R20 ;  /* 0x0006001402007986 */ /* 0x0021e2000c101d16 */
        /* <DEDUP_REMOVED lines=9> */
[----:B------:R-:W2:Y:S01]  /*90b0*/  LDS.128 R4, [R56] ;  /* 0x0000000038047984 */ /* 0x000ea20000000c00 */
        /* <DEDUP_REMOVED lines=8> */
[----:B---3--:R-:W-:-:S04]  /*9140*/  FADD.FTZ R32, R31, R32 ;  /* 0x000000201f207221 */ /* 0x008fc80000010000 */
[----:B------:R-:W-:-:S04]  /*9150*/  FADD.FTZ R33, R32, R33 ;  /* 0x0000002120217221 */ /* 0x000fc80000010000 */
[----:B------:R-:W-:-:S04]  /*9160*/  FADD.FTZ R34, R33, R34 ;  /* 0x0000002221227221 */ /* 0x000fc80000010000 */
[----:B------:R-:W-:-:S04]  /*9170*/  FADD.FTZ R35, R34, R35 ;  /* 0x0000002322237221 */ /* 0x000fc80000010000 */
[----:B-----5:R-:W-:Y:S01]  /*9180*/  FADD.FTZ R36, R35, R36 ;  /* 0x0000002423247221 */ /* 0x020fe20000010000 */
[----:B--2---:R2:W-:Y:S03]  /*9190*/  STG.E.128 desc[UR22][R2.64], R4 ;  /* 0x0000000402007986 */ /* 0x0045e6000c101d16 */
[----:B------:R-:W-:Y:S01]  /*91a0*/  FADD.FTZ R37, R36, R37 ;  /* 0x0000002524257221 */ /* 0x000fe20000010000 */
[----:B0-----:R2:W-:Y:S03]  /*91b0*/  STG.E.128 desc[UR22][R2.64+0x200], R8 ;  /* 0x0002000802007986 */ /* 0x0015e6000c101d16 */
[----:B------:R-:W-:Y:S01]  /*91c0*/  FADD.FTZ R38, R37, R38 ;  /* 0x0000002625267221 */ /* 0x000fe20000010000 */
[----:B-1----:R2:W-:Y:S03]  /*91d0*/  STG.E.128 desc[UR22][R2.64+0x400], R12 ;  /* 0x0004000c02007986 */ /* 0x0025e6000c101d16 */
[----:B------:R-:W-:Y:S01]  /*91e0*/  FADD.FTZ R137, R38, R39 ;  /* 0x0000002726897221 */ /* 0x000fe20000010000 */
[----:B----4-:R2:W-:Y:S01]  /*91f0*/  STG.E.128 desc[UR22][R2.64+0x600], R16 ;  /* 0x0006001002007986 */ /* 0x0105e2000c101d16 */
[----:B------:R-:W-:Y:S05]  /*9200*/  @P0 BRA `(.L_x_14722) ;  /* 0xffffff7400f40947 */ /* 0x000fea000383ffff */
.L_x_14640:
        /* <DEDUP_REMOVED lines=28> */
.L_x_14724:
[----:B------:R-:W-:Y:S05]  /*93d0*/  BSYNC B0 ;  /* 0x0000000000007941 */ /* 0x000fea0003800000 */
.L_x_14723:
        /* <DEDUP_REMOVED lines=31> */
.L_x_14726:
[----:B--2---:R-:W2:Y:S02]  /*95d0*/  S2R R11, SR_TID.X ;  /* 0x00000000000b7919 */ /* 0x004ea40000002100 */
.L_x_14727:
[----:B------:R-:W-:Y:S05]  /*95e0*/  BSYNC B0 ;  /* 0x0000000000007941 */ /* 0x000fea0003800000 */
.L_x_14725:
        /* <DEDUP_REMOVED lines=23> */
.L_x_14729:
        /* <DEDUP_REMOVED lines=32> */
.L_x_14728:
[----:B------:R-:W-:Y:S05]  /*9960*/  EXIT ;  /* 0x000000000000794d */ /* 0x000fea0003800000 */
.L_x_14730:
        /* <DEDUP_REMOVED lines=9> */
.L_x_18989:


//--------------------- .text._Z25selective_scan_bwd_kernelI32Selective_Scan_bwd_kernel_traitsILi32ELi16ELb1ELb1ELb0ELb0ELb1EfN3c107complexIfEEEEv12SSMParamsBwd --------------------------
	.section	.text._Z25selective_scan_bwd_kernelI32Selective_Scan_bwd_kernel_traitsILi32ELi16ELb1ELb1ELb0ELb0ELb1EfN3c107complexIfEEEEv12SSMParamsBwd,"ax",@progbits
	.align	128
        .global         _Z25selective_scan_bwd_kernelI32Selective_Scan_bwd_kernel_traitsILi32ELi16ELb1ELb1ELb0ELb0ELb1EfN3c107complexIfEEEEv12SSMParamsBwd
        .type           _Z25selective_scan_bwd_kernelI32Selective_Scan_bwd_kernel_traitsILi32ELi16ELb1ELb1ELb0ELb0ELb1EfN3c107complexIfEEEEv12SSMParamsBwd,@function
        .size           _Z25selective_scan_bwd_kernelI32Selective_Scan_bwd_kernel_traitsILi32ELi16ELb1ELb1ELb0ELb0ELb1EfN3c107complexIfEEEEv12SSMParamsBwd,(.L_x_18990 - _Z25selective_scan_bwd_kernelI32Selective_Scan_bwd_kernel_traitsILi32ELi16ELb1ELb1ELb0ELb0ELb1EfN3c107complexIfEEEEv12SSMParamsBwd)
        .other          _Z25selective_scan_bwd_kernelI32Selective_Scan_bwd_kernel_traitsILi32ELi16ELb1ELb1ELb0ELb0ELb1EfN3c107complexIfEEEEv12SSMParamsBwd,@"STO_CUDA_ENTRY STV_DEFAULT"
_Z25selective_scan_bwd_kernelI32Selective_Scan_bwd_kernel_traitsILi32ELi16ELb1ELb1ELb0ELb0ELb1EfN3c107complexIfEEEEv12SSMParamsBwd:
.text._Z25selective_scan_bwd_kernelI32Selective_Scan_bwd_kernel_traitsILi32ELi16ELb1ELb1ELb0ELb0ELb1EfN3c107complexIfEEEEv12SSMParamsBwd:
        /* <DEDUP_REMOVED lines=156> */
.L_x_14813:
[----:B------:R-:W-:Y:S01]  /*09c0*/  BAR.SYNC.DEFER_BLOCKING 0x0 ;  /* 0x0000000000007b1d */ /* 0x000fe20000010000 */
[----:B0-----:R-:W-:Y:S02]  /*09d0*/  SHF.L.U32 R130, R133, 0x2, RZ ;  /* 0x0000000285827819 */ /* 0x001fe400000006ff */
[----:B--2---:R-:W-:Y:S02]  /*09e0*/  MOV R4, UR53 ;  /* 0x0000003500047c02 */ /* 0x004fe40008000f00 */
[----:B------:R-:W-:Y:S02]  /*09f0*/  LOP3.LUT R130, R130, 0xffffff80, RZ, 0xc0, !PT ;  /* 0xffffff8082827812 */ /* 0x000fe400078ec0ff */
[----:B------:R-:W-:Y:S01]  /*0a00*/  MOV R5, UR52 ;  /* 0x0000003400057c02 */ /* 0x000fe20008000f00 */
[----:B------:R-:W0:Y:S01]  /*0a10*/  S2UR UR4, SR_CgaCtaId ;  /* 0x00000000000479c3 */ /* 0x000e220000008800 */
[----:B------:R-:W-:Y:S01]  /*0a20*/  LOP3.LUT R0, R130, 0x1f, R133, 0xf8, !PT ;  /* 0x0000001f82007812 */ /* 0x000fe200078ef885 */
[----:B------:R-:W-:Y:S01]  /*0a30*/  UMOV UR17, 0x400 ;  /* 0x0000040000117882 */ /* 0x000fe20000000000 */
[----:B------:R-:W-:Y:S01]  /*0a40*/  MOV R6, UR51 ;  /* 0x0000003300067c02 */ /* 0x000fe20008000f00 */
[----:B------:R-:W-:Y:S01]  /*0a50*/  ULDC UR16, c[0x0][0x224] ;  /* 0x0000890000107ab9 */ /* 0x000fe20000000800 */
[----:B------:R-:W-:Y:S01]  /*0a60*/  MOV R7, UR50 ;  /* 0x0000003200077c02 */ /* 0x000fe20008000f00 */
[----:B------:R-:W-:Y:S01]  /*0a70*/  IMAD.WIDE R4, R0, 0x10, R4 ;  /* 0x0000001000047825 */ /* 0x000fe200078e0204 */
[----:B------:R-:W-:Y:S01]  /*0a80*/  USHF.R.S32.HI UR12, URZ, 0x1f, UR55 ;  /* 0x0000001f3f0c7899 */ /* 0x000fe20008011437 */
[----:B------:R-:W-:Y:S01]  /*0a90*/  ULDC.64 UR10, c[0x0][0x2a0] ;  /* 0x0000a800000a7ab9 */ /* 0x000fe20000000a00 */
[----:B------:R-:W-:Y:S01]  /*0aa0*/  ULDC.64 UR14, c[0x0][0x2a8] ;  /* 0x0000aa00000e7ab9 */ /* 0x000fe20000000a00 */
[----:B------:R-:W-:Y:S01]  /*0ab0*/  ULDC.64 UR28, c[0x0][0x3a0] ;  /* 0x0000e800001c7ab9 */ /* 0x000fe20000000a00 */
[----:B------:R-:W2:Y:S04]  /*0ac0*/  LDG.E.128 R8, desc[UR20][R4.64] ;  /* 0x0000001404087981 */ /* 0x000ea8000c1e1d00 */
[----:B------:R-:W3:Y:S04]  /*0ad0*/  LDG.E.128 R12, desc[UR20][R4.64+0x200] ;  /* 0x00020014040c7981 */ /* 0x000ee8000c1e1d00 */
[----:B------:R-:W4:Y:S04]  /*0ae0*/  LDG.E.128 R16, desc[UR20][R4.64+0x400] ;  /* 0x0004001404107981 */ /* 0x000f28000c1e1d00 */
[----:B------:R5:W4:Y:S01]  /*0af0*/  LDG.E.128 R20, desc[UR20][R4.64+0x600] ;  /* 0x0006001404147981 */ /* 0x000b22000c1e1d00 */
[----:B0-----:R-:W-:-:S06]  /*0b00*/  ULEA UR17, UR4, UR17, 0x18 ;  /* 0x0000001104117291 */ /* 0x001fcc000f8ec03f */
[C---:B-1----:R-:W-:Y:S02]  /*0b10*/  LEA R2, R131.reuse, UR17, 0x4 ;  /* 0x0000001183027c11 */ /* 0x042fe4000f8e20ff */
[----:B------:R-:W-:Y:S01]  /*0b20*/  LEA R3, R131, UR17, 0x6 ;  /* 0x0000001183037c11 */ /* 0x000fe2000f8e30ff */
[----:B-----5:R-:W-:Y:S02]  /*0b30*/  IMAD.WIDE R4, R0, 0x10, R6 ;  /* 0x0000001000047825 */ /* 0x020fe400078e0206 */
        /* <DEDUP_REMOVED lines=82> */
[----:B----4-:R1:W-:Y:S04]  /*1060*/  STS.128 [R2+0x400], R68 ;  /* 0x0004004402007388 */ /* 0x0103e80000000c00 */
[----:B-----5:R-:W-:Y:S01]  /*1070*/  STS.128 [R2+0x600], R88 ;  /* 0x0006005802007388 */ /* 0x020fe20000000c00 */
        /* <DEDUP_REMOVED lines=8> */
[----:B-1----:R-:W5:Y:S04]  /*1100*/  LDG.E.128 R68, desc[UR20][R32.64+0x400] ;  /* 0x0004001420447981 */ /* 0x002f68000c1e1d00 */
[----:B------:R0:W5:Y:S01]  /*1110*/  LDG.E.128 R80, desc[UR20][R32.64+0x600] ;  /* 0x0006001420507981 */ /* 0x000162000c1e1d00 */
[----:B--2---:R-:W-:Y:S01]  /*1120*/  FMUL.FTZ R34, R72, -1.4426950216293334961 ;  /* 0xbfb8aa3b48227820 */ /* 0x004fe20000410000 */
[----:B------:R-:W-:Y:S01]  /*1130*/  FMUL.FTZ R35, R73, -1.4426950216293334961 ;  /* 0xbfb8aa3b49237820 */ /* 0x000fe20000410000 */
[----:B------:R-:W-:Y:S01]  /*1140*/  FMUL.FTZ R89, R75, -1.4426950216293334961 ;  /* 0xbfb8aa3b4b597820 */ /* 0x000fe20000410000 */
[----:B------:R-:W-:Y:S01]  /*1150*/  FMUL.FTZ R88, R74, -1.4426950216293334961 ;  /* 0xbfb8aa3b4a587820 */ /* 0x000fe20000410000 */
[----:B---3--:R-:W-:Y:S01]  /*1160*/  FMUL.FTZ R91, R28, -1.4426950216293334961 ;  /* 0xbfb8aa3b1c5b7820 */ /* 0x008fe20000410000 */
[----:B------:R-:W-:Y:S01]  /*1170*/  FMUL.FTZ R96, R31, -1.4426950216293334961 ;  /* 0xbfb8aa3b1f607820 */ /* 0x000fe20000410000 */
[----:B------:R-:W1:Y:S01]  /*1180*/  MUFU.EX2 R34, R34 ;  /* 0x0000002200227308 */ /* 0x000e620000000800 */
[----:B----4-:R-:W-:Y:S01]  /*1190*/  FMUL.FTZ R100, R17, -1.4426950216293334961 ;  /* 0xbfb8aa3b11647820 */ /* 0x010fe20000410000 */
[----:B------:R-:W-:Y:S01]  /*11a0*/  FMUL.FTZ R101, R18, -1.4426950216293334961 ;  /* 0xbfb8aa3b12657820 */ /* 0x000fe20000410000 */
[----:B0-----:R-:W-:Y:S01]  /*11b0*/  FMUL.FTZ R32, R29, -1.4426950216293334961 ;  /* 0xbfb8aa3b1d207820 */ /* 0x001fe20000410000 */
[----:B------:R-:W-:Y:S01]  /*11c0*/  FMUL.FTZ R33, R30, -1.4426950216293334961 ;  /* 0xbfb8aa3b1e217820 */ /* 0x000fe20000410000 */
[----:B------:R-:W-:Y:S01]  /*11d0*/  FMUL.FTZ R102, R19, -1.4426950216293334961 ;  /* 0xbfb8aa3b13667820 */ /* 0x000fe20000410000 */
[----:B------:R-:W-:-:S02]  /*11e0*/  UIMAD UR10, UR12, UR14, URZ ;  /* 0x0000000e0c0a72a4 */ /* 0x000fc4000f8e023f */
[----:B------:R-:W-:Y:S02]  /*11f0*/  MUFU.EX2 R35, R35 ;  /* 0x0000002300237308 */ /* 0x000fe40000000800 */
[----:B------:R-:W-:Y:S02]  /*1200*/  UIMAD UR13, UR55, UR15, UR10 ;  /* 0x0000000f370d72a4 */ /* 0x000fe4000f8e020a */
[----:B------:R-:W-:Y:S02]  /*1210*/  UIMAD.WIDE.U32 UR10, UR55, UR14, UR4 ;  /* 0x0000000e370a72a5 */ /* 0x000fe4000f8e0004 */
[----:B------:R-:W-:Y:S02]  /*1220*/  UIMAD UR14, UR6, UR28, URZ ;  /* 0x0000001c060e72a4 */ /* 0x000fe4000f8e023f */
[----:B------:R0:W2:Y:S01]  /*1230*/  MUFU.EX2 R92, R89 ;  /* 0x00000059005c7308 */ /* 0x0000a20000000800 */
[----:B-1----:R-:W-:Y:S01]  /*1240*/  FADD.FTZ R34, R34, 1 ;  /* 0x3f80000022227421 */ /* 0x002fe20000010000 */
[----:B------:R-:W-:-:S02]  /*1250*/  UIADD3 UR11, UR11, UR13, URZ ;  /* 0x0000000d0b0b7290 */ /* 0x000fc4000fffe03f */
[----:B------:R-:W-:Y:S02]  /*1260*/  UIMAD UR14, UR56, UR29, UR14 ;  /* 0x0000001d380e72a4 */ /* 0x000fe4000f8e020e */
[----:B------:R-:W-:Y:S02]  /*1270*/  UIMAD.WIDE.U32 UR10, UR56, UR28, UR10 ;  /* 0x0000001c380a72a5 */ /* 0x000fe4000f8e000a */
[----:B------:R1:W3:Y:S01]  /*1280*/  MUFU.EX2 R90, R88 ;  /* 0x00000058005a7308 */ /* 0x0002e20000000800 */
[----:B0-----:R-:W-:Y:S01]  /*1290*/  FMUL.FTZ R89, R21, -1.4426950216293334961 ;  /* 0xbfb8aa3b15597820 */ /* 0x001fe20000410000 */
[----:B------:R-:W-:Y:S01]  /*12a0*/  ULDC.64 UR28, c[0x0][0x3e8] ;  /* 0x0000fa00001c7ab9 */ /* 0x000fe20000000a00 */
[----:B------:R-:W-:Y:S02]  /*12b0*/  UIADD3 UR14, UR11, UR14, URZ ;  /* 0x0000000e0b0e7290 */ /* 0x000fe4000fffe03f */
[----:B------:R-:W-:-:S03]  /*12c0*/  ULEA UR13, UP0, UR10, UR28, 0x2 ;  /* 0x0000001c0a0d7291 */ /* 0x000fc6000f80103f */
[----:B------:R0:W4:Y:S01]  /*12d0*/  MUFU.EX2 R94, R32 ;  /* 0x00000020005e7308 */ /* 0x0001220000000800 */
[----:B-1----:R-:W-:Y:S01]  /*12e0*/  FMUL.FTZ R88, R20, -1.4426950216293334961 ;  /* 0xbfb8aa3b14587820 */ /* 0x002fe20000410000 */
[----:B--2---:R-:W-:Y:S01]  /*12f0*/  FADD.FTZ R92, R92, 1 ;  /* 0x3f8000005c5c7421 */ /* 0x004fe20000010000 */
[----:B------:R-:W-:-:S03]  /*1300*/  ULEA.HI.X UR14, UR10, UR29, UR14, 0x2, UP0 ;  /* 0x0000001d0a0e7291 */ /* 0x000fc600080f140e */
[----:B------:R-:W-:Y:S02]  /*1310*/  ULDC.64 UR10, c[0x0][0x320] ;  /* 0x0000c800000a7ab9 */ /* 0x000fe40000000a00 */
[----:B------:R1:W2:Y:S01]  /*1320*/  MUFU.EX2 R95, R33 ;  /* 0x00000021005f7308 */ /* 0x0002a20000000800 */
[----:B0-----:R-:W-:Y:S01]  /*1330*/  FMUL.FTZ R32, R23, -1.4426950216293334961 ;  /* 0xbfb8aa3b17207820 */ /* 0x001fe20000410000 */
[----:B---3--:R-:W-:Y:S01]  /*1340*/  FADD.FTZ R90, R90, 1 ;  /* 0x3f8000005a5a7421 */ /* 0x008fe20000010000 */
[----:B------:R-:W-:-:S04]  /*1350*/  ISETP.NE.U32.AND P0, PT, RZ, UR10, PT ;  /* 0x0000000aff007c0c */ /* 0x000fc8000bf05070 */
[----:B------:R-:W-:Y:S01]  /*1360*/  ISETP.NE.AND.EX P0, PT, RZ, UR11, PT, P0 ;  /* 0x0000000bff007c0c */ /* 0x000fe2000bf05300 */
[----:B------:R0:W-:Y:S01]  /*1370*/  MUFU.EX2 R97, R88 ;  /* 0x0000005800617308 */ /* 0x0001e20000000800 */
[----:B-1----:R-:W-:Y:S01]  /*1380*/  FMUL.FTZ R33, R16, -1.4426950216293334961 ;  /* 0xbfb8aa3b10217820 */ /* 0x002fe20000410000 */
[----:B----4-:R-:W-:-:S06]  /*1390*/  FADD.FTZ R94, R94, 1 ;  /* 0x3f8000005e5e7421 */ /* 0x010fcc0000010000 */
[----:B------:R-:W-:Y:S01]  /*13a0*/  MUFU.EX2 R98, R89 ;  /* 0x0000005900627308 */ /* 0x000fe20000000800 */
[----:B0-----:R-:W-:Y:S01]  /*13b0*/  FADD.FTZ R88, R35, 1 ;  /* 0x3f80000023587421 */ /* 0x001fe20000010000 */
[----:B--2---:R-:W-:-:S06]  /*13c0*/  FADD.FTZ R95, R95, 1 ;  /* 0x3f8000005f5f7421 */ /* 0x004fcc0000010000 */
[----:B------:R0:W1:Y:S08]  /*13d0*/  MUFU.EX2 R93, R91 ;  /* 0x0000005b005d7308 */ /* 0x0000700000000800 */
[----:B------:R-:W2:Y:S01]  /*13e0*/  MUFU.EX2 R107, R32 ;  /* 0x00000020006b7308 */ /* 0x000ea20000000800 */
[----:B0-----:R-:W-:-:S07]  /*13f0*/  FMUL.FTZ R91, R22, -1.4426950216293334961 ;  /* 0xbfb8aa3b165b7820 */ /* 0x001fce0000410000 */
[----:B------:R-:W0:Y:S01]  /*1400*/  MUFU.EX2 R109, R33 ;  /* 0x00000021006d7308 */ /* 0x000e220000000800 */
[----:B-1----:R-:W-:-:S07]  /*1410*/  FADD.FTZ R93, R93, 1 ;  /* 0x3f8000005d5d7421 */ /* 0x002fce0000010000 */
[----:B------:R-:W-:Y:S01]  /*1420*/  MUFU.RCP R89, R34 ;  /* 0x0000002200597308 */ /* 0x000fe20000001000 */
[----:B--2---:R-:W-:-:S07]  /*1430*/  FADD.FTZ R107, R107, 1 ;  /* 0x3f8000006b6b7421 */ /* 0x004fce0000010000 */
[----:B------:R-:W1:Y:S01]  /*1440*/  MUFU.EX2 R96, R96 ;  /* 0x0000006000607308 */ /* 0x000e620000000800 */
[----:B0-----:R-:W-:-:S07]  /*1450*/  FADD.FTZ R109, R109, 1 ;  /* 0x3f8000006d6d7421 */ /* 0x001fce0000010000 */
[----:B------:R-:W-:Y:S08]  /*1460*/  MUFU.EX2 R99, R91 ;  /* 0x0000005b00637308 */ /* 0x000ff00000000800 */
[----:B------:R-:W0:Y:S01]  /*1470*/  MUFU.RCP R88, R88 ;  /* 0x0000005800587308 */ /* 0x000e220000001000 */
[----:B-1----:R-:W-:-:S07]  /*1480*/  FADD.FTZ R96, R96, 1 ;  /* 0x3f80000060607421 */ /* 0x002fce0000010000 */
[----:B------:R-:W-:Y:S08]  /*1490*/  MUFU.RCP R91, R90 ;  /* 0x0000005a005b7308 */ /* 0x000ff00000001000 */
[----:B------:R-:W-:Y:S08]  /*14a0*/  MUFU.RCP R92, R92 ;  /* 0x0000005c005c7308 */ /* 0x000ff00000001000 */
[----:B------:R-:W-:Y:S08]  /*14b0*/  MUFU.RCP R93, R93 ;  /* 0x0000005d005d7308 */ /* 0x000ff00000001000 */
[----:B------:R0:W1:Y:S08]  /*14c0*/  MUFU.RCP R104, R96 ;  /* 0x0000006000687308 */ /* 0x0000700000001000 */
[----:B------:R-:W2:Y:S01]  /*14d0*/  MUFU.RCP R94, R94 ;  /* 0x0000005e005e7308 */ /* 0x000ea20000001000 */
[----:B0-----:R-:W-:-:S07]  /*14e0*/  FMUL.FTZ R96, R73, R88 ;  /* 0x0000005849607220 */ /* 0x001fce0000410000 */
[----:B------:R-:W0:Y:S01]  /*14f0*/  MUFU.RCP R95, R95 ;  /* 0x0000005f005f7308 */ /* 0x000e220000001000 */
[----:B-1----:R-:W-:-:S07]  /*1500*/  FMUL.FTZ R106, R31, R104 ;  /* 0x000000681f6a7220 */ /* 0x002fce0000410000 */
[----:B------:R2:W1:Y:S08]  /*1510*/  MUFU.EX2 R111, R100 ;  /* 0x00000064006f7308 */ /* 0x0004700000000800 */
[----:B------:R0:W3:Y:S01]  /*1520*/  MUFU.EX2 R113, R101 ;  /* 0x0000006500717308 */ /* 0x0000e20000000800 */
[----:B--2---:R-:W-:-:S07]  /*1530*/  FADD.FTZ R100, -R94, 1 ;  /* 0x3f8000005e647421 */ /* 0x004fce0000010100 */
[----:B------:R-:W2:Y:S01]  /*1540*/  MUFU.EX2 R115, R102 ;  /* 0x0000006600737308 */ /* 0x000ea20000000800 */
[----:B0-----:R-:W-:Y:S01]  /*1550*/  FMUL.FTZ R101, R30, R95 ;  /* 0x0000005f1e657220 */ /* 0x001fe20000410000 */
[----:B-1----:R-:W-:-:S06]  /*1560*/  FADD.FTZ R111, R111, 1 ;  /* 0x3f8000006f6f7421 */ /* 0x002fcc0000010000 */
[----:B------:R0:W-:Y:S01]  /*1570*/  MUFU.RCP R112, R107 ;  /* 0x0000006b00707308 */ /* 0x0001e20000001000 */
[----:B---3--:R-:W-:-:S07]  /*1580*/  FADD.FTZ R113, R113, 1 ;  /* 0x3f80000071717421 */ /* 0x008fce0000010000 */
[----:B------:R-:W-:Y:S01]  /*1590*/  MUFU.RCP R109, R109 ;  /* 0x0000006d006d7308 */ /* 0x000fe20000001000 */
[----:B--2---:R-:W-:Y:S01]  /*15a0*/  FADD.FTZ R115, R115, 1 ;  /* 0x3f80000073737421 */ /* 0x004fe20000010000 */
[----:B0-----:R-:W0:Y:S06]  /*15b0*/  LDC R107, c[0x0][0x21c] ;  /* 0x00008700ff6b7b82 */ /* 0x001e2c0000000800 */
[----:B------:R-:W-:Y:S08]  /*15c0*/  MUFU.RCP R114, R111 ;  /* 0x0000006f00727308 */ /* 0x000ff00000001000 */
[----:B------:R-:W-:Y:S01]  /*15d0*/  MUFU.RCP R113, R113 ;  /* 0x0000007100717308 */ /* 0x000fe20000001000 */
[----:B-----5:R-:W-:Y:S04]  /*15e0*/  STS.128 [R2], R84 ;  /* 0x0000005402007388 */ /* 0x020fe80000000c00 */
[----:B------:R1:W-:Y:S04]  /*15f0*/  STS.128 [R2+0x200], R76 ;  /* 0x0002004c02007388 */ /* 0x0003e80000000c00 */
[----:B------:R-:W-:Y:S04]  /*1600*/  STS.128 [R2+0x400], R68 ;  /* 0x0004004402007388 */ /* 0x000fe80000000c00 */
[----:B------:R2:W-:Y:S01]  /*1610*/  STS.128 [R2+0x600], R80 ;  /* 0x0006005002007388 */ /* 0x0005e20000000c00 */
[----:B------:R-:W-:-:S03]  /*1620*/  NOP ;  /* 0x0000000000007918 */ /* 0x000fc60000000000 */
[----:B------:R-:W3:Y:S01]  /*1630*/  LDS.128 R32, [R3] ;  /* 0x0000000003207984 */ /* 0x000ee20000000c00 */
[----:B-1----:R-:W-:Y:S01]  /*1640*/  FADD.FTZ R77, -R89, 1 ;  /* 0x3f800000594d7421 */ /* 0x002fe20000010100 */
[----:B------:R-:W-:Y:S01]  /*1650*/  FADD.FTZ R78, R97, 1 ;  /* 0x3f800000614e7421 */ /* 0x000fe20000010000 */
[----:B------:R-:W-:Y:S01]  /*1660*/  FADD.FTZ R85, R98, 1 ;  /* 0x3f80000062557421 */ /* 0x000fe20000010000 */
[----:B------:R-:W1:Y:S01]  /*1670*/  LDS.128 R68, [R3+0x10] ;  /* 0x0000100003447984 */ /* 0x000e620000000c00 */
[C---:B------:R-:W-:Y:S01]  /*1680*/  FFMA.FTZ R79, R72.reuse, R77, 1 ;  /* 0x3f800000484f7423 */ /* 0x040fe2000001004d */
[----:B------:R-:W-:Y:S01]  /*1690*/  FMUL.FTZ R77, R72, R89 ;  /* 0x00000059484d7220 */ /* 0x000fe20000410000 */
[----:B------:R-:W-:Y:S01]  /*16a0*/  FADD.FTZ R76, -R88, 1 ;  /* 0x3f800000584c7421 */ /* 0x000fe20000010100 */
[----:B------:R-:W-:Y:S01]  /*16b0*/  FADD.FTZ R72, -R92, 1 ;  /* 0x3f8000005c487421 */ /* 0x000fe20000010100 */
[----:B--2---:R-:W-:Y:S01]  /*16c0*/  FADD.FTZ R81, -R91, 1 ;  /* 0x3f8000005b517421 */ /* 0x004fe20000010100 */
[C---:B------:R-:W-:Y:S01]  /*16d0*/  FMUL.FTZ R97, R74.reuse, R91 ;  /* 0x0000005b4a617220 */ /* 0x040fe20000410000 */
[----:B------:R-:W-:Y:S01]  /*16e0*/  FMUL.FTZ R98, R75, R92 ;  /* 0x0000005c4b627220 */ /* 0x000fe20000410000 */
[----:B------:R-:W2:Y:S01]  /*16f0*/  MUFU.RCP R103, R78 ;  /* 0x0000004e00677308 */ /* 0x000ea20000001000 */
        /* <DEDUP_REMOVED lines=8> */
[----:B------:R-:W-:Y:S01]  /*1780*/  FADD.FTZ R87, R99, 1 ;  /* 0x3f80000063577421 */ /* 0x000fe20000010000 */
[C---:B------:R-:W-:Y:S01]  /*1790*/  FFMA.FTZ R90, R28.reuse, R83, 1 ;  /* 0x3f8000001c5a7423 */ /* 0x040fe20000010053 */
[----:B------:R-:W-:Y:S01]  /*17a0*/  FMUL.FTZ R99, R28, R93 ;  /* 0x0000005d1c637220 */ /* 0x000fe20000410000 */
[----:B------:R-:W-:Y:S01]  /*17b0*/  FADD.FTZ R28, -R104, 1 ;  /* 0x3f800000681c7421 */ /* 0x000fe20000010100 */
[----:B------:R-:W-:Y:S01]  /*17c0*/  FADD.FTZ R83, -R95, 1 ;  /* 0x3f8000005f537421 */ /* 0x000fe20000010100 */
[----:B------:R4:W-:Y:S02]  /*17d0*/  MUFU.RCP R110, R85 ;  /* 0x00000055006e7308 */ /* 0x0009e40000001000 */
[----:B------:R-:W-:Y:S01]  /*17e0*/  FFMA.FTZ R108, R31, R28, 1 ;  /* 0x3f8000001f6c7423 */ /* 0x000fe2000001001c */
[----:B------:R-:W-:-:S05]  /*17f0*/  FFMA.FTZ R102, R30, R83, 1 ;  /* 0x3f8000001e667423 */ /* 0x000fca0000010053 */
[----:B------:R5:W0:Y:S01]  /*1800*/  MUFU.RCP R105, R87 ;  /* 0x0000005700697308 */ /* 0x000a220000001000 */
[C---:B----4-:R-:W-:Y:S01]  /*1810*/  FFMA.FTZ R85, R29.reuse, R100, 1 ;  /* 0x3f8000001d557423 */ /* 0x050fe20000010064 */
        /* <DEDUP_REMOVED lines=11> */
[----:B------:R-:W3:Y:S01]  /*18d0*/  LDS.128 R28, [R3+0x30] ;  /* 0x00003000031c7984 */ /* 0x000ee20000000c00 */
        /* <DEDUP_REMOVED lines=8> */
[----:B--2---:R-:W-:Y:S01]  /*1960*/  FADD.FTZ R75, -R103, 1 ;  /* 0x3f800000674b7421 */ /* 0x004fe20000010100 */
[----:B------:R-:W-:Y:S01]  /*1970*/  FMUL.FTZ R87, R104, R87 ;  /* 0x0000005768577220 */ /* 0x000fe20000410000 */
[----:B------:R-:W-:Y:S01]  /*1980*/  FMUL.FTZ R82, R91, R84 ;  /* 0x000000545b527220 */ /* 0x000fe20000410000 */
[----:B------:R-:W-:Y:S01]  /*1990*/  FMUL.FTZ R83, R83, R86 ;  /* 0x0000005653537220 */ /* 0x000fe20000410000 */
[----:B------:R-:W-:Y:S01]  /*19a0*/  BAR.SYNC.DEFER_BLOCKING 0x0 ;  /* 0x0000000000007b1d */ /* 0x000fe20000010000 */
[----:B------:R-:W-:Y:S01]  /*19b0*/  FFMA.FTZ R75, R20, R75, 1 ;  /* 0x3f800000144b7423 */ /* 0x000fe2000001004b */
[----:B------:R-:W-:Y:S01]  /*19c0*/  FMUL.FTZ R91, R87, R108 ;  /* 0x0000006c575b7220 */ /* 0x000fe20000410000 */
[----:B------:R-:W-:Y:S01]  /*19d0*/  FMUL.FTZ R89, R94, R85 ;  /* 0x000000555e597220 */ /* 0x000fe20000410000 */
[----:B------:R-:W-:Y:S01]  /*19e0*/  FADD.FTZ R84, -R112, 1 ;  /* 0x3f80000070547421 */ /* 0x000fe20000010100 */
[----:B------:R-:W-:Y:S01]  /*19f0*/  FADD.FTZ R85, -R109, 1 ;  /* 0x3f8000006d557421 */ /* 0x000fe20000010100 */
[----:B------:R-:W2:Y:S01]  /*1a00*/  MUFU.RCP R108, R115 ;  /* 0x00000073006c7308 */ /* 0x000ea20000001000 */
[----:B------:R-:W-:Y:S01]  /*1a10*/  FMUL.FTZ R88, R93, R90 ;  /* 0x0000005a5d587220 */ /* 0x000fe20000410000 */
[----:B------:R-:W-:Y:S01]  /*1a20*/  FFMA.FTZ R84, R23, R84, 1 ;  /* 0x3f80000017547423 */ /* 0x000fe20000010054 */
[----:B------:R-:W-:Y:S01]  /*1a30*/  FFMA.FTZ R85, R16, R85, 1 ;  /* 0x3f80000010557423 */ /* 0x000fe20000010055 */
[----:B------:R-:W-:Y:S01]  /*1a40*/  FMUL.FTZ R90, R95, R102 ;  /* 0x000000665f5a7220 */ /* 0x000fe20000410000 */
[----:B------:R-:W-:Y:S01]  /*1a50*/  FMUL.FTZ R102, R11, R106 ;  /* 0x0000006a0b667220 */ /* 0x000fe20000410000 */
[----:B0-----:R-:W-:-:S04]  /*1a60*/  FMUL.FTZ R11, R22, R105 ;  /* 0x00000069160b7220 */ /* 0x001fc80000410000 */
[----:B------:R-:W-:Y:S01]  /*1a70*/  FMUL.FTZ R139, R14, R11 ;  /* 0x0000000b0e8b7220 */ /* 0x000fe20000410000 */
[----:B-1----:R-:W-:Y:S01]  /*1a80*/  FMUL.FTZ R78, R12, R24 ;  /* 0x000000180c4e7220 */ /* 0x002fe20000410000 */
[----:B------:R0:W-:Y:S03]  /*1a90*/  STS.128 [R3], R80 ;  /* 0x0000005003007388 */ /* 0x0001e60000000c00 */
[----:B------:R-:W-:Y:S01]  /*1aa0*/  FMUL.FTZ R78, R103, R78 ;  /* 0x0000004e674e7220 */ /* 0x000fe20000410000 */
[----:B------:R-:W-:Y:S01]  /*1ab0*/  FMUL.FTZ R103, R20, R103 ;  /* 0x0000006714677220 */ /* 0x000fe20000410000 */
[----:B------:R-:W-:Y:S02]  /*1ac0*/  STS.128 [R3+0x10], R88 ;  /* 0x0000105803007388 */ /* 0x000fe40000000c00 */
[----:B------:R-:W-:Y:S01]  /*1ad0*/  FMUL.FTZ R92, R78, R75 ;  /* 0x0000004b4e5c7220 */ /* 0x000fe20000410000 */
[----:B------:R-:W-:Y:S01]  /*1ae0*/  FADD.FTZ R75, -R105, 1 ;  /* 0x3f800000694b7421 */ /* 0x000fe20000010100 */
[----:B------:R-:W-:-:S03]  /*1af0*/  FADD.FTZ R78, -R110, 1 ;  /* 0x3f8000006e4e7421 */ /* 0x000fc60000010100 */
[----:B------:R-:W-:Y:S01]  /*1b00*/  FFMA.FTZ R79, R22, R75, 1 ;  /* 0x3f800000164f7423 */ /* 0x000fe2000001004b */
[----:B------:R-:W-:Y:S01]  /*1b10*/  FMUL.FTZ R75, R13, R25 ;  /* 0x000000190d4b7220 */ /* 0x000fe20000410000 */
[----:B------:R-:W-:Y:S01]  /*1b20*/  FFMA.FTZ R78, R21, R78, 1 ;  /* 0x3f800000154e7423 */ /* 0x000fe2000001004e */
[----:B0-----:R-:W-:Y:S01]  /*1b30*/  FMUL.FTZ R80, R14, R26 ;  /* 0x0000001a0e507220 */ /* 0x001fe20000410000 */
        /* <DEDUP_REMOVED lines=30> */
[----:B------:R-:W-:Y:S01]  /*1d20*/  STS.128 [R3+0x30], R116 ;  /* 0x0000307403007388 */ /* 0x000fe20000000c00 */
[----:B------:R-:W-:-:S03]  /*1d30*/  NOP ;  /* 0x0000000000007918 */ /* 0x000fc60000000000 */
[----:B------:R-:W0:Y:S01]  /*1d40*/  LDS.128 R80, [R2] ;  /* 0x0000000002507984 */ /* 0x000e220000000c00 */
[----:B------:R-:W-:Y:S01]  /*1d50*/  MOV R9, UR14 ;  /* 0x0000000e00097c02 */ /* 0x000fe20008000f00 */
[----:B------:R-:W-:Y:S01]  /*1d60*/  FMUL.FTZ R110, R21, R110 ;  /* 0x0000006e156e7220 */ /* 0x000fe20000410000 */
[----:B------:R-:W-:Y:S01]  /*1d70*/  FFMA.FTZ R10, R48, R72, R137 ;  /* 0x00000048300a7223 */ /* 0x000fe20000010089 */
[----:B------:R-:W1:Y:S01]  /*1d80*/  LDS.128 R84, [R2+0x200] ;  /* 0x0002000002547984 */ /* 0x000e620000000c00 */
[----:B------:R-:W-:Y:S01]  /*1d90*/  FMUL.FTZ R109, R16, R109 ;  /* 0x0000006d106d7220 */ /* 0x000fe20000410000 */
[----:B------:R-:W-:-:S04]  /*1da0*/  IMAD.WIDE R8, R0, 0x10, R8 ;  /* 0x0000001000087825 */ /* 0x000fc800078e0208 */
        /* <DEDUP_REMOVED lines=16> */
[----:B0-----:R0:W-:Y:S04]  /*1eb0*/  STG.E.128 desc[UR20][R8.64], R80 ;  /* 0x0000005008007986 */ /* 0x0011e8000c101d14 */
[----:B-1----:R0:W-:Y:S04]  /*1ec0*/  STG.E.128 desc[UR20][R8.64+0x200], R84 ;  /* 0x0002005408007986 */ /* 0x0021e8000c101d14 */
[----:B--2---:R0:W-:Y:S04]  /*1ed0*/  STG.E.128 desc[UR20][R8.64+0x400], R88 ;  /* 0x0004005808007986 */ /* 0x0041e8000c101d14 */
[----:B---3--:R0:W-:Y:S01]  /*1ee0*/  STG.E.128 desc[UR20][R8.64+0x600], R92 ;  /* 0x0006005c08007986 */ /* 0x0081e2000c101d14 */
        /* <DEDUP_REMOVED lines=40> */
[----:B------:R3:W4:Y:S02]  /*2170*/  LDS.128 R20, [R2+0x600] ;  /* 0x0006000002147984 */ /* 0x0007240000000c00 */
[----:B---3--:R-:W-:-:S05]  /*2180*/  IMAD.WIDE R2, R0, 0x10, R4 ;  /* 0x0000001000027825 */ /* 0x008fca00078e0204 */
[----:B0-----:R3:W-:Y:S04]  /*2190*/  STG.E.128 desc[UR20][R2.64], R8 ;  /* 0x0000000802007986 */ /* 0x0017e8000c101d14 */
[----:B-1----:R3:W-:Y:S04]  /*21a0*/  STG.E.128 desc[UR20][R2.64+0x200], R12 ;  /* 0x0002000c02007986 */ /* 0x0027e8000c101d14 */
[----:B--2---:R3:W-:Y:S04]  /*21b0*/  STG.E.128 desc[UR20][R2.64+0x400], R16 ;  /* 0x0004001002007986 */ /* 0x0047e8000c101d14 */
[----:B----4-:R3:W-:Y:S02]  /*21c0*/  STG.E.128 desc[UR20][R2.64+0x600], R20 ;  /* 0x0006001402007986 */ /* 0x0107e4000c101d14 */
.L_x_14732:
[----:B------:R-:W-:Y:S01]  /*21d0*/  FFMA.FTZ R0, R44, R75, R7 ;  /* 0x0000004b2c007223 */ /* 0x000fe20000010007 */
[----:B------:R-:W-:Y:S01]  /*21e0*/  ISETP.GE.AND P0, PT, R107, 0x1, PT ;  /* 0x000000016b00780c */ /* 0x000fe20003f06270 */
[----:B------:R-:W-:Y:S01]  /*21f0*/  BAR.SYNC.DEFER_BLOCKING 0x0 ;  /* 0x0000000000007b1d */ /* 0x000fe20000010000 */
[----:B------:R-:W-:Y:S01]  /*2200*/  LOP3.LUT R205, R133, 0x1f, RZ, 0xc0, !PT ;  /* 0x0000001f85cd7812 */ /* 0x000fe200078ec0ff */
[----:B---3--:R-:W-:Y:S01]  /*2210*/  FFMA.FTZ R3, R45, R78, R0 ;  /* 0x0000004e2d037223 */ /* 0x008fe20000010000 */
        /* <DEDUP_REMOVED lines=35> */
[----:B------:R-:W-:Y:S01]  /*2450*/  ULDC.64 UR12, c[0x0][0x230] ;  /* 0x00008c00000c7ab9 */ /* 0x000fe20000000a00 */
[----:B------:R-:W-:Y:S01]  /*2460*/  ISETP.NE.AND P0, PT, R133, RZ, PT ;  /* 0x000000ff8500720c */ /* 0x000fe20003f05270 */
[----:B------:R-:W-:Y:S01]  /*2470*/  UIMAD UR4, UR6, UR12, URZ ;  /* 0x0000000c060472a4 */ /* 0x000fe2000f8e023f */
[----:B------:R-:W-:Y:S01]  /*2480*/  FADD.FTZ R125, R60, UR8 ;  /* 0x000000083c7d7e21 */ /* 0x000fe20008010000 */
[----:B------:R-:W-:Y:S01]  /*2490*/  UIADD3 UR10, UR16, -0x1, URZ ;  /* 0xffffffff100a7890 */ /* 0x000fe2000fffe03f */
[----:B------:R-:W-:Y:S01]  /*24a0*/  FADD.FTZ R123, R62, UR8 ;  /* 0x000000083e7b7e21 */ /* 0x000fe20008010000 */
[----:B------:R-:W-:Y:S01]  /*24b0*/  UIMAD UR13, UR56, UR13, UR4 ;  /* 0x0000000d380d72a4 */ /* 0x000fe2000f8e0204 */
[----:B------:R-:W-:Y:S01]  /*24c0*/  FADD.FTZ R121, R56, UR8 ;  /* 0x0000000838797e21 */ /* 0x000fe20008010000 */
[----:B------:R-:W-:Y:S01]  /*24d0*/  FADD.FTZ R119, R58, UR8 ;  /* 0x000000083a777e21 */ /* 0x000fe20008010000 */
[----:B------:R-:W-:Y:S01]  /*24e0*/  ULDC.64 UR4, c[0x0][0x268] ;  /* 0x00009a0000047ab9 */ /* 0x000fe20000000a00 */
[----:B------:R-:W-:Y:S01]  /*24f0*/  FADD.FTZ R117, R52, UR8 ;  /* 0x0000000834757e21 */ /* 0x000fe20008010000 */
[----:B------:R-:W-:Y:S01]  /*2500*/  FADD.FTZ R115, R54, UR8 ;  /* 0x0000000836737e21 */ /* 0x000fe20008010000 */
[----:B------:R-:W-:Y:S01]  /*2510*/  P2R R2, PR, RZ, 0x1 ;  /* 0x00000001ff027803 */ /* 0x000fe20000000000 */
[----:B------:R-:W-:Y:S01]  /*2520*/  UIMAD UR6, UR6, UR4, URZ ;  /* 0x00000004060672a4 */ /* 0x000fe2000f8e023f */
[C---:B------:R-:W-:Y:S01]  /*2530*/  IADD3 R2, R131.reuse, 0x20, RZ ;  /* 0x0000002083027810 */ /* 0x040fe20007ffe0ff */
[----:B------:R-:W-:Y:S01]  /*2540*/  ULEA.HI UR11, UR10, UR10, URZ, 0x1 ;  /* 0x0000000a0a0b7291 */ /* 0x000fe2000f8f083f */
[C---:B------:R-:W-:Y:S01]  /*2550*/  IADD3 R52, R131.reuse, 0x40, RZ ;  /* 0x0000004083347810 */ /* 0x040fe20007ffe0ff */
[----:B------:R-:W-:Y:S01]  /*2560*/  UIMAD UR42, UR56, UR5, UR6 ;  /* 0x00000005382a72a4 */ /* 0x000fe2000f8e0206 */
[C---:B------:R-:W-:Y:S01]  /*2570*/  IADD3 R54, R131.reuse, 0x60, RZ ;  /* 0x0000006083367810 */ /* 0x040fe20007ffe0ff */
[----:B------:R-:W-:Y:S01]  /*2580*/  ULOP3.LUT UR11, UR11, 0xfffffe, URZ, 0xc0, !UPT ;  /* 0x00fffffe0b0b7892 */ /* 0x000fe2000f8ec03f */
[C---:B------:R-:W-:Y:S01]  /*2590*/  IADD3 R56, R131.reuse, 0x80, RZ ;  /* 0x0000008083387810 */ /* 0x040fe20007ffe0ff */
[----:B------:R-:W-:Y:S01]  /*25a0*/  UIMAD.WIDE.U32 UR30, UR56, UR4, URZ ;  /* 0x00000004381e72a5 */ /* 0x000fe2000f8e003f */
[----:B------:R-:W-:Y:S01]  /*25b0*/  IADD3 R58, R131, 0xa0, RZ ;  /* 0x000000a0833a7810 */ /* 0x000fe20007ffe0ff */
[----:B------:R-:W-:Y:S01]  /*25c0*/  FADD.FTZ R106, R105, R105 ;  /* 0x00000069696a7221 */ /* 0x000fe20000010000 */
[C---:B------:R-:W-:Y:S01]  /*25d0*/  IADD3 R60, R131.reuse, 0xc0, RZ ;  /* 0x000000c0833c7810 */ /* 0x040fe20007ffe0ff */
[----:B------:R-:W-:Y:S01]  /*25e0*/  HFMA2.MMA R32, -RZ, RZ, 0, 0 ;  /* 0x00000000ff207435 */ /* 0x000fe200000001ff */
[C---:B------:R-:W-:Y:S01]  /*25f0*/  IADD3 R62, R131.reuse, 0xe0, RZ ;  /* 0x000000e0833e7810 */ /* 0x040fe20007ffe0ff */
[----:B------:R-:W-:Y:S01]  /*2600*/  UIMAD.WIDE.U32 UR28, UR56, UR12, URZ ;  /* 0x0000000c381c72a5 */ /* 0x000fe2000f8e003f */
[C---:B------:R-:W-:Y:S01]  /*2610*/  SHF.L.U32 R3, R131.reuse, 0x3, RZ ;  /* 0x0000000383037819 */ /* 0x040fe200000006ff */
[----:B------:R-:W-:Y:S01]  /*2620*/  FADD.FTZ R107, R102, R102 ;  /* 0x00000066666b7221 */ /* 0x000fe20000010000 */
[-C--:B------:R-:W-:Y:S01]  /*2630*/  LEA.HI.SX32 R98, R131, R131.reuse, 0x1b ;  /* 0x0000008383627211 */ /* 0x080fe200078fdaff */
[----:B------:R-:W-:Y:S01]  /*2640*/  FADD.FTZ R105, R104, R104 ;  /* 0x0000006868697221 */ /* 0x000fe20000010000 */
[-C--:B------:R-:W-:Y:S01]  /*2650*/  LEA.HI.SX32 R2, R2, R131.reuse, 0x1b ;  /* 0x0000008302027211 */ /* 0x080fe200078fdaff */
[----:B------:R-:W-:Y:S01]  /*2660*/  FADD.FTZ R129, R64, UR8 ;  /* 0x0000000840817e21 */ /* 0x000fe20008010000 */
        /* <DEDUP_REMOVED lines=10> */
[----:B------:R-:W-:Y:S01]  /*2710*/  LEA.HI.SX32 R62, R62, R131, 0x1b ;  /* 0x000000833e3e7211 */ /* 0x000fe200078fdaff */
[----:B------:R-:W-:Y:S01]  /*2720*/  FADD.FTZ R120, R57, UR8 ;  /* 0x0000000839787e21 */ /* 0x000fe20008010000 */
[----:B------:R-:W-:Y:S01]  /*2730*/  LEA.HI.SX32 R90, R3, R3, 0x1b ;  /* 0x00000003035a7211 */ /* 0x000fe200078fdaff */
        /* <DEDUP_REMOVED lines=16> */
[C---:B------:R-:W-:Y:S01]  /*2840*/  ISETP.NE.AND P1, PT, R133.reuse, 0x1f, PT ;  /* 0x0000001f8500780c */ /* 0x040fe20003f25270 */
[----:B------:R-:W-:Y:S01]  /*2850*/  UIADD3 UR10, UR10, -UR11, URZ ;  /* 0x8000000b0a0a7290 */ /* 0x000fe2000fffe03f */
[----:B------:R-:W-:Y:S01]  /*2860*/  IADD3 R158, R133, 0x200, RZ ;  /* 0x00000200859e7810 */ /* 0x000fe20007ffe0ff */
[----:B------:R-:W-:Y:S01]  /*2870*/  UIADD3 UR11, UR31, UR42, URZ ;  /* 0x0000002a1f0b7290 */ /* 0x000fe2000fffe03f */
[----:B------:R-:W-:Y:S01]  /*2880*/  LEA R98, R98, UR17, 0x4 ;  /* 0x0000001162627c11 */ /* 0x000fe2000f8e20ff */
[----:B------:R-:W-:Y:S01]  /*2890*/  UMOV UR6, URZ ;  /* 0x0000003f00067c82 */ /* 0x000fe20008000000 */
[----:B------:R-:W-:Y:S01]  /*28a0*/  LEA R97, R2, UR17, 0x4 ;  /* 0x0000001102617c11 */ /* 0x000fe2000f8e20ff */
[----:B------:R-:W-:Y:S01]  /*28b0*/  UMOV UR5, URZ ;  /* 0x0000003f00057c82 */ /* 0x000fe20008000000 */
[----:B------:R-:W-:Y:S01]  /*28c0*/  LEA R96, R52, UR17, 0x4 ;  /* 0x0000001134607c11 */ /* 0x000fe2000f8e20ff */
[----:B------:R-:W-:Y:S01]  /*28d0*/  UMOV UR4, URZ ;  /* 0x0000003f00047c82 */ /* 0x000fe20008000000 */
[----:B------:R-:W-:Y:S01]  /*28e0*/  LEA R95, R54, UR17, 0x4 ;  /* 0x00000011365f7c11 */ /* 0x000fe2000f8e20ff */
[----:B------:R-:W-:Y:S01]  /*28f0*/  ULDC UR15, c[0x0][0x224] ;  /* 0x00008900000f7ab9 */ /* 0x000fe20000000800 */
[----:B------:R-:W-:Y:S01]  /*2900*/  LEA R94, R56, UR17, 0x4 ;  /* 0x00000011385e7c11 */ /* 0x000fe2000f8e20ff */
[----:B------:R-:W-:Y:S01]  /*2910*/  ULDC UR14, c[0x0][0x21c] ;  /* 0x00008700000e7ab9 */ /* 0x000fe20000000800 */
[----:B------:R-:W-:Y:S01]  /*2920*/  LEA R93, R58, UR17, 0x4 ;  /* 0x000000113a5d7c11 */ /* 0x000fe2000f8e20ff */
[----:B------:R-:W-:Y:S01]  /*2930*/  ULDC UR12, c[0x0][0x218] ;  /* 0x00008600000c7ab9 */ /* 0x000fe20000000800 */
[----:B------:R-:W-:Y:S01]  /*2940*/  LEA R92, R60, UR17, 0x4 ;  /* 0x000000113c5c7c11 */ /* 0x000fe2000f8e20ff */
[----:B------:R-:W-:Y:S01]  /*2950*/  ULDC.64 UR32, c[0x0][0x360] ;  /* 0x0000d80000207ab9 */ /* 0x000fe20000000a00 */
[----:B------:R-:W-:Y:S01]  /*2960*/  LEA R91, R62, UR17, 0x4 ;  /* 0x000000113e5b7c11 */ /* 0x000fe2000f8e20ff */
[----:B------:R-:W-:Y:S01]  /*2970*/  ULDC.64 UR34, c[0x0][0x348] ;  /* 0x0000d20000227ab9 */ /* 0x000fe20000000a00 */
[----:B------:R-:W-:Y:S01]  /*2980*/  LEA R90, R90, UR17, 0x4 ;  /* 0x000000115a5a7c11 */ /* 0x000fe2000f8e20ff */
[----:B------:R-:W-:Y:S01]  /*2990*/  ULDC.64 UR36, c[0x0][0x350] ;  /* 0x0000d40000247ab9 */ /* 0x000fe20000000a00 */
[----:B------:R-:W-:Y:S01]  /*29a0*/  ULDC.64 UR38, c[0x0][0x3c8] ;  /* 0x0000f20000267ab9 */ /* 0x000fe20000000a00 */
[----:B------:R-:W-:Y:S01]  /*29b0*/  ULDC.64 UR40, c[0x0][0x250] ;  /* 0x0000940000287ab9 */ /* 0x000fe20000000a00 */
[----:B------:R-:W-:Y:S01]  /*29c0*/  UIADD3 UR13, UR29, UR13, URZ ;  /* 0x0000000d1d0d7290 */ /* 0x000fe2000fffe03f */
[----:B------:R-:W-:Y:S01]  /*29d0*/  ULDC.64 UR42, c[0x0][0x2d0] ;  /* 0x0000b400002a7ab9 */ /* 0x000fe20000000a00 */
[----:B------:R-:W-:-:S10]  /*29e0*/  ULDC.64 UR44, c[0x0][0x238] ;  /* 0x00008e00002c7ab9 */ /* 0x000fd40000000a00 */
.L_x_14812:
        /* <DEDUP_REMOVED lines=10> */
[----:B------:R-:W-:-:S06]  /*2a90*/  MOV R3, UR46 ;  /* 0x0000002e00037c02 */ /* 0x000fcc0008000f00 */
[----:B------:R-:W2:Y:S01]  /*2aa0*/  LDG.E.64 R2, desc[UR20][R2.64] ;  /* 0x0000001402027981 */ /* 0x000ea2000c1e1b00 */
        /* <DEDUP_REMOVED lines=9> */
[----:B------:R-:W-:Y:S01]  /*2b40*/  MOV R85, UR46 ;  /* 0x0000002e00557c02 */ /* 0x000fe20008000f00 */
[----:B------:R-:W-:Y:S01]  /*2b50*/  UMOV UR60, UR30 ;  /* 0x0000001e003c7c82 */ /* 0x000fe20008000000 */
[----:B------:R-:W-:Y:S01]  /*2b60*/  UMOV UR61, UR11 ;  /* 0x0000000b003d7c82 */ /* 0x000fe20008000000 */
[----:B------:R-:W-:Y:S01]  /*2b70*/  ULDC.64 UR46, c[0x0][0x270] ;  /* 0x00009c00002e7ab9 */ /* 0x000fe20000000a00 */
[----:B------:R-:W-:-:S05]  /*2b80*/  IMAD.WIDE R84, R53, 0x10, R84 ;  /* 0x0000001035547825 */ /* 0x000fca00078e0254 */
[----:B---3--:R-:W3:Y:S04]  /*2b90*/  LDG.E.128 R52, desc[UR20][R84.64] ;  /* 0x0000001454347981 */ /* 0x008ee8000c1e1d00 */
[----:B----4-:R-:W4:Y:S04]  /*2ba0*/  LDG.E.128 R56, desc[UR20][R84.64+0x200] ;  /* 0x0002001454387981 */ /* 0x010f28000c1e1d00 */
[----:B------:R-:W4:Y:S04]  /*2bb0*/  LDG.E.128 R60, desc[UR20][R84.64+0x400] ;  /* 0x00040014543c7981 */ /* 0x000f28000c1e1d00 */
[----:B------:R-:W4:Y:S04]  /*2bc0*/  LDG.E.128 R64, desc[UR20][R84.64+0x600] ;  /* 0x0006001454407981 */ /* 0x000f28000c1e1d00 */
[----:B------:R-:W4:Y:S04]  /*2bd0*/  LDG.E.128 R68, desc[UR20][R84.64+0x800] ;  /* 0x0008001454447981 */ /* 0x000f28000c1e1d00 */
[----:B------:R-:W4:Y:S04]  /*2be0*/  LDG.E.128 R72, desc[UR20][R84.64+0xa00] ;  /* 0x000a001454487981 */ /* 0x000f28000c1e1d00 */
[----:B01----:R-:W4:Y:S04]  /*2bf0*/  LDG.E.128 R76, desc[UR20][R84.64+0xc00] ;  /* 0x000c0014544c7981 */ /* 0x003f28000c1e1d00 */
[----:B------:R0:W4:Y:S01]  /*2c00*/  LDG.E.128 R80, desc[UR20][R84.64+0xe00] ;  /* 0x000e001454507981 */ /* 0x000122000c1e1d00 */
[----:B------:R-:W-:Y:S01]  /*2c10*/  UIMAD.WIDE.U32 UR60, UR6, UR46, UR60 ;  /* 0x0000002e063c72a5 */ /* 0x000fe2000f8e003c */
[----:B------:R-:W-:Y:S01]  /*2c20*/  ISETP.NE.AND P0, PT, R205, RZ, PT ;  /* 0x000000ffcd00720c */ /* 0x000fe20003f05270 */
[----:B------:R-:W-:-:S04]  /*2c30*/  UIMAD UR46, UR57, UR46, URZ ;  /* 0x0000002e392e72a4 */ /* 0x000fc8000f8e023f */
[----:B------:R-:W-:-:S03]  /*2c40*/  UIMAD UR57, UR6, UR47, UR46 ;  /* 0x0000002f063972a4 */ /* 0x000fc6000f8e022e */
[----:B------:R-:W-:Y:S01]  /*2c50*/  ULDC.64 UR46, c[0x0][0x2e0] ;  /* 0x0000b800002e7ab9 */ /* 0x000fe20000000a00 */
[----:B------:R-:W-:Y:S02]  /*2c60*/  UIADD3 UR57, UR61, UR57, URZ ;  /* 0x000000393d397290 */ /* 0x000fe4000fffe03f */
[----:B------:R-:W-:-:S04]  /*2c70*/  ULEA UR46, UP0, UR60, UR46, 0x3 ;  /* 0x0000002e3c2e7291 */ /* 0x000fc8000f80183f */
[----:B------:R-:W-:Y:S01]  /*2c80*/  ULEA.HI.X UR47, UR60, UR47, UR57, 0x3, UP0 ;  /* 0x0000002f3c2f7291 */ /* 0x000fe200080f1c39 */
[----:B------:R-:W-:Y:S02]  /*2c90*/  MOV R138, 0x10 ;  /* 0x00000010008a7802 */ /* 0x000fe40000000f00 */
[----:B------:R-:W-:Y:S01]  /*2ca0*/  ISETP.NE.AND P3, PT, R133, RZ, PT ;  /* 0x000000ff8500720c */ /* 0x000fe20003f65270 */
[----:B------:R-:W1:Y:S01]  /*2cb0*/  @P1 S2R R143, SR_CgaCtaId ;  /* 0x00000000008f1919 */ /* 0x000e620000008800 */
[----:B--2---:R-:W-:-:S13]  /*2cc0*/  R2UR UR59, R3 ;  /* 0x00000000033b72ca */ /* 0x004fda00000e0000 */
        /* <DEDUP_REMOVED lines=8> */
[----:B------:R0:W-:Y:S01]  /*2d50*/  MUFU.COS R132, R86 ;  /* 0x0000005600847308 */ /* 0x0001e20000000000 */
[----:B---3--:R-:W-:Y:S02]  /*2d60*/  STS.128 [R98], R52 ;  /* 0x0000003462007388 */ /* 0x008fe40000000c00 */
[----:B------:R-:W-:Y:S01]  /*2d70*/  FMUL.RZ R85, R3, 0.15915493667125701904 ;  /* 0x3e22f98303557820 */ /* 0x000fe2000040c000 */
[----:B------:R-:W-:Y:S01]  /*2d80*/  FMUL.FTZ R3, R125, UR59 ;  /* 0x0000003b7d037c20 */ /* 0x000fe20008410000 */
[----:B----4-:R2:W-:Y:S03]  /*2d90*/  STS.128 [R97+0x200], R56 ;  /* 0x0002003861007388 */ /* 0x0105e60000000c00 */
[----:B------:R-:W-:Y:S01]  /*2da0*/  MUFU.SIN R213, R87 ;  /* 0x0000005700d57308 */ /* 0x000fe20000000400 */
[----:B0-----:R-:W-:Y:S01]  /*2db0*/  FMUL.RZ R86, R3, 0.15915493667125701904 ;  /* 0x3e22f98303567820 */ /* 0x001fe2000040c000 */
[----:B------:R-:W-:Y:S01]  /*2dc0*/  FMUL.FTZ R3, R124, UR59 ;  /* 0x0000003b7c037c20 */ /* 0x000fe20008410000 */
[----:B------:R-:W-:Y:S04]  /*2dd0*/  STS.128 [R96+0x400], R60 ;  /* 0x0004003c60007388 */ /* 0x000fe80000000c00 */
[----:B------:R-:W-:Y:S01]  /*2de0*/  STS.128 [R95+0x600], R64 ;  /* 0x000600405f007388 */ /* 0x000fe20000000c00 */
[----:B------:R0:W-:Y:S03]  /*2df0*/  MUFU.COS R215, R87 ;  /* 0x0000005700d77308 */ /* 0x0001e60000000000 */
[----:B------:R-:W-:Y:S04]  /*2e00*/  STS.128 [R94+0x800], R68 ;  /* 0x000800445e007388 */ /* 0x000fe80000000c00 */
[----:B------:R-:W-:Y:S01]  /*2e10*/  STS.128 [R93+0xa00], R72 ;  /* 0x000a00485d007388 */ /* 0x000fe20000000c00 */
[----:B------:R-:W-:Y:S01]  /*2e20*/  MUFU.SIN R210, R84 ;  /* 0x0000005400d27308 */ /* 0x000fe20000000400 */
[----:B0-----:R-:W-:Y:S01]  /*2e30*/  FMUL.RZ R87, R3, 0.15915493667125701904 ;  /* 0x3e22f98303577820 */ /* 0x001fe2000040c000 */
[----:B------:R-:W-:Y:S01]  /*2e40*/  FMUL.FTZ R3, R123, UR59 ;  /* 0x0000003b7b037c20 */ /* 0x000fe20008410000 */
[----:B------:R-:W-:Y:S04]  /*2e50*/  STS.128 [R92+0xc00], R76 ;  /* 0x000c004c5c007388 */ /* 0x000fe80000000c00 */
[----:B------:R-:W-:Y:S01]  /*2e60*/  STS.128 [R91+0xe00], R80 ;  /* 0x000e00505b007388 */ /* 0x000fe20000000c00 */
[----:B------:R0:W-:Y:S01]  /*2e70*/  MUFU.COS R211, R84 ;  /* 0x0000005400d37308 */ /* 0x0001e20000000000 */
[----:B------:R-:W-:-:S07]  /*2e80*/  NOP ;  /* 0x0000000000007918 */ /* 0x000fce0000000000 */
[----:B------:R-:W-:Y:S01]  /*2e90*/  MUFU.SIN R208, R85 ;  /* 0x0000005500d07308 */ /* 0x000fe20000000400 */
[----:B0-----:R-:W-:Y:S01]  /*2ea0*/  FMUL.RZ R84, R3, 0.15915493667125701904 ;  /* 0x3e22f98303547820 */ /* 0x001fe2000040c000 */
[----:B------:R-:W-:-:S06]  /*2eb0*/  FMUL.FTZ R3, R122, UR59 ;  /* 0x0000003b7a037c20 */ /* 0x000fcc0008410000 */
[----:B------:R0:W-:Y:S01]  /*2ec0*/  MUFU.COS R209, R85 ;  /* 0x0000005500d17308 */ /* 0x0001e20000000000 */
[----:B--2---:R-:W-:Y:S01]  /*2ed0*/  MOV R57, UR16 ;  /* 0x0000001000397c02 */ /* 0x004fe20008000f00 */
[----:B------:R-:W-:Y:S01]  /*2ee0*/  FMUL.FTZ R52, R114, UR59 ;  /* 0x0000003b72347c20 */ /* 0x000fe20008410000 */
[----:B------:R-:W-:Y:S04]  /*2ef0*/  LDS.128 R60, [R90+0x20] ;  /* 0x000020005a3c7984 */ /* 0x000fe80000000c00 */
[----:B------:R-:W-:Y:S01]  /*2f00*/  LDS.128 R64, [R90+0x30] ;  /* 0x000030005a407984 */ /* 0x000fe20000000c00 */
[----:B------:R-:W-:Y:S01]  /*2f10*/  MUFU.SIN R206, R86 ;  /* 0x0000005600ce7308 */ /* 0x000fe20000000400 */
[----:B0-----:R-:W-:Y:S01]  /*2f20*/  FMUL.RZ R85, R3, 0.15915493667125701904 ;  /* 0x3e22f98303557820 */ /* 0x001fe2000040c000 */
[----:B------:R-:W-:Y:S01]  /*2f30*/  FMUL.FTZ R3, R121, UR59 ;  /* 0x0000003b79037c20 */ /* 0x000fe20008410000 */
[----:B------:R-:W-:Y:S04]  /*2f40*/  LDS.128 R68, [R90+0x40] ;  /* 0x000040005a447984 */ /* 0x000fe80000000c00 */
[----:B------:R-:W-:Y:S01]  /*2f50*/  LDS.128 R72, [R90+0x50] ;  /* 0x000050005a487984 */ /* 0x000fe20000000c00 */
[----:B------:R0:W-:Y:S03]  /*2f60*/  MUFU.COS R207, R86 ;  /* 0x0000005600cf7308 */ /* 0x0001e60000000000 */
[----:B------:R-:W-:Y:S04]  /*2f70*/  LDS.128 R76, [R90+0x60] ;  /* 0x000060005a4c7984 */ /* 0x000fe80000000c00 */
[----:B------:R-:W-:Y:S01]  /*2f80*/  LDS.128 R80, [R90+0x70] ;  /* 0x000070005a507984 */ /* 0x000fe20000000c00 */
        /* <DEDUP_REMOVED lines=10> */
[----:B------:R-:W-:Y:S02]  /*3030*/  ISETP.LT.OR P2, PT, R86, 0x2, P0 ;  /* 0x000000025600780c */ /* 0x000fe40000741670 */
[----:B------:R-:W-:Y:S01]  /*3040*/  MOV R86, UR46 ;  /* 0x0000002e00567c02 */ /* 0x000fe20008000f00 */
[----:B------:R0:W-:Y:S08]  /*3050*/  MUFU.COS R196, R87 ;  /* 0x0000005700c47308 */ /* 0x0001f00000000000 */
[----:B------:R-:W-:Y:S01]  /*3060*/  MUFU.SIN R201, R84 ;  /* 0x0000005400c97308 */ /* 0x000fe20000000400 */
[----:B0-----:R-:W-:Y:S01]  /*3070*/  MOV R87, UR47 ;  /* 0x0000002f00577c02 */ /* 0x001fe20008000f00 */
[----:B------:R-:W0:Y:S01]  /*3080*/  @!P2 LDC R56, c[0x0][0x21c] ;  /* 0x00008700ff38ab82 */ /* 0x000e220000000800 */
[----:B------:R-:W-:-:S04]  /*3090*/  R2UR UR47, R2 ;  /* 0x00000000022f72ca */ /* 0x000fc800000e0000 */
[----:B------:R-:W2:Y:S01]  /*30a0*/  LDG.E.64 R86, desc[UR20][R86.64] ;  /* 0x0000001456567981 */ /* 0x000ea2000c1e1b00 */
[----:B------:R3:W-:Y:S08]  /*30b0*/  MUFU.COS R202, R84 ;  /* 0x0000005400ca7308 */ /* 0x0007f00000000000 */
[----:B------:R-:W-:Y:S01]  /*30c0*/  MUFU.SIN R199, R85 ;  /* 0x0000005500c77308 */ /* 0x000fe20000000400 */
[----:B---3--:R-:W-:Y:S01]  /*30d0*/  FMUL.RZ R84, R3, 0.15915493667125701904 ;  /* 0x3e22f98303547820 */ /* 0x008fe2000040c000 */
[----:B------:R-:W-:-:S06]  /*30e0*/  FMUL.FTZ R3, R118, UR59 ;  /* 0x0000003b76037c20 */ /* 0x000fcc0008410000 */
[----:B------:R3:W-:Y:S01]  /*30f0*/  MUFU.COS R200, R85 ;  /* 0x0000005500c87308 */ /* 0x0007e20000000000 */
[----:B------:R-:W-:Y:S01]  /*3100*/  MOV R89, UR47 ;  /* 0x0000002f00597c02 */ /* 0x000fe20008000f00 */
[----:B------:R-:W-:-:S06]  /*3110*/  FMUL.FTZ R2, R115, UR59 ;  /* 0x0000003b73027c20 */ /* 0x000fcc0008410000 */
[----:B------:R-:W-:Y:S01]  /*3120*/  MUFU.SIN R193, R84 ;  /* 0x0000005400c17308 */ /* 0x000fe20000000400 */
[----:B---3--:R-:W-:Y:S01]  /*3130*/  FMUL.RZ R85, R3, 0.15915493667125701904 ;  /* 0x3e22f98303557820 */ /* 0x008fe2000040c000 */
[----:B------:R-:W-:-:S06]  /*3140*/  FMUL.FTZ R3, R117, UR59 ;  /* 0x0000003b75037c20 */ /* 0x000fcc0008410000 */
[----:B------:R3:W-:Y:S01]  /*3150*/  MUFU.COS R194, R84 ;  /* 0x0000005400c27308 */ /* 0x0007e20000000000 */
[----:B------:R-:W-:Y:S01]  /*3160*/  FMUL.FTZ R89, R89, 1.4426950216293334961 ;  /* 0x3fb8aa3b59597820 */ /* 0x000fe20000410000 */
[----:B------:R-:W-:Y:S01]  /*3170*/  FMUL.RZ R54, R2, 0.15915493667125701904 ;  /* 0x3e22f98302367820 */ /* 0x000fe2000040c000 */
[----:B------:R-:W-:Y:S01]  /*3180*/  ULEA UR46, UR10, UR6, 0x8 ;  /* 0x000000060a2e7291 */ /* 0x000fe2000f8e403f */
[----:B------:R-:W-:-:S04]  /*3190*/  FMUL.RZ R134, R52, 0.15915493667125701904 ;  /* 0x3e22f98334867820 */ /* 0x000fc8000040c000 */
[----:B------:R-:W-:Y:S01]  /*31a0*/  MUFU.SIN R191, R85 ;  /* 0x0000005500bf7308 */ /* 0x000fe20000000400 */
[----:B---3--:R-:W-:Y:S01]  /*31b0*/  FMUL.RZ R84, R3, 0.15915493667125701904 ;  /* 0x3e22f98303547820 */ /* 0x008fe2000040c000 */
[----:B------:R-:W-:-:S04]  /*31c0*/  FMUL.FTZ R3, R116, UR59 ;  /* 0x0000003b74037c20 */ /* 0x000fc80008410000 */
[----:B------:R-:W-:Y:S01]  /*31d0*/  FMUL.RZ R53, R3, 0.15915493667125701904 ;  /* 0x3e22f98303357820 */ /* 0x000fe2000040c000 */
[----:B------:R-:W-:Y:S01]  /*31e0*/  FMUL.FTZ R2, R129, R89 ;  /* 0x0000005981027220 */ /* 0x000fe20000410000 */
[----:B------:R-:W-:Y:S01]  /*31f0*/  MOV R55, UR46 ;  /* 0x0000002e00377c02 */ /* 0x000fe20008000f00 */
[----:B------:R-:W-:Y:S08]  /*3200*/  MUFU.SIN R185, R54 ;  /* 0x0000003600b97308 */ /* 0x000ff00000000400 */
[----:B------:R-:W-:Y:S08]  /*3210*/  MUFU.SIN R187, R53 ;  /* 0x0000003500bb7308 */ /* 0x000ff00000000400 */
[----:B------:R3:W-:Y:S08]  /*3220*/  MUFU.COS R188, R53 ;  /* 0x0000003500bc7308 */ /* 0x0007f00000000000 */
[----:B------:R4:W-:Y:S01]  /*3230*/  MUFU.COS R186, R54 ;  /* 0x0000003600ba7308 */ /* 0x0009e20000000000 */
[----:B---3--:R-:W-:-:S05]  /*3240*/  @!P2 IADD3 R53, R57, -0x2, RZ ;  /* 0xfffffffe3935a810 */ /* 0x008fca0007ffe0ff */
[----:B0-----:R-:W-:Y:S02]  /*3250*/  @!P2 IMAD R53, R53, R56, UR6 ;  /* 0x000000063535ae24 */ /* 0x001fe4000f8e0238 */
[----:B------:R-:W0:Y:S01]  /*3260*/  MUFU.EX2 R3, R2 ;  /* 0x0000000200037308 */ /* 0x000e220000000800 */
[----:B------:R-:W-:Y:S01]  /*3270*/  SEL R158, R55, R158, !P3 ;  /* 0x0000009e379e7207 */ /* 0x000fe20005800000 */
[----:B------:R-:W-:Y:S01]  /*3280*/  @!P2 IMAD.WIDE R138, R53, R138, UR22 ;  /* 0x00000016358aae25 */ /* 0x000fe2000f8e028a */
[----:B------:R-:W-:Y:S04]  /*3290*/  LDS.128 R56, [R90+0x10] ;  /* 0x000010005a387984 */ /* 0x000fe80000000c00 */
[----:B----4-:R-:W3:Y:S01]  /*32a0*/  LDS.128 R52, [R90] ;  /* 0x000000005a347984 */ /* 0x010ee20000000c00 */
[----:B------:R-:W-:Y:S01]  /*32b0*/  LEA R158, R158, UR17, 0x3 ;  /* 0x000000119e9e7c11 */ /* 0x000fe2000f8e18ff */
[----:B------:R-:W-:Y:S01]  /*32c0*/  FMUL.FTZ R140, R125, R89 ;  /* 0x000000597d8c7220 */ /* 0x000fe20000410000 */
[----:B------:R-:W-:Y:S01]  /*32d0*/  MUFU.SIN R221, R134 ;  /* 0x0000008600dd7308 */ /* 0x000fe20000000400 */
[C---:B0-----:R-:W-:Y:S01]  /*32e0*/  FMUL.FTZ R2, R3.reuse, R132 ;  /* 0x0000008403027220 */ /* 0x041fe20000410000 */
[----:B------:R-:W-:-:S06]  /*32f0*/  FMUL.FTZ R3, R3, R88 ;  /* 0x0000005803037220 */ /* 0x000fcc0000410000 */
[----:B------:R0:W-:Y:S01]  /*3300*/  MUFU.COS R222, R134 ;  /* 0x0000008600de7308 */ /* 0x0001e20000000000 */
[----:B------:R4:W-:Y:S01]  /*3310*/  STS.64 [R158+0x2550], R2 ;  /* 0x002550029e007388 */ /* 0x0009e20000000a00 */
[-C--:B------:R-:W-:Y:S01]  /*3320*/  FMUL.FTZ R88, R128, R89.reuse ;  /* 0x0000005980587220 */ /* 0x080fe20000410000 */
[----:B------:R-:W-:-:S05]  /*3330*/  FMUL.FTZ R136, R126, R89 ;  /* 0x000000597e887220 */ /* 0x000fca0000410000 */
[----:B------:R-:W4:Y:S01]  /*3340*/  MUFU.EX2 R140, R140 ;  /* 0x0000008c008c7308 */ /* 0x000f220000000800 */
[-C--:B0-----:R-:W-:Y:S01]  /*3350*/  FMUL.FTZ R134, R127, R89.reuse ;  /* 0x000000597f867220 */ /* 0x081fe20000410000 */
[----:B------:R-:W-:-:S06]  /*3360*/  FMUL.FTZ R141, R124, R89 ;  /* 0x000000597c8d7220 */ /* 0x000fcc0000410000 */
[----:B------:R0:W4:Y:S08]  /*3370*/  MUFU.EX2 R132, R88 ;  /* 0x0000005800847308 */ /* 0x0001300000000800 */
[----:B------:R-:W-:Y:S01]  /*3380*/  MUFU.COS R192, R85 ;  /* 0x0000005500c07308 */ /* 0x000fe20000000000 */
[----:B0-----:R-:W-:-:S07]  /*3390*/  @P1 MOV R88, 0x400 ;  /* 0x0000040000581802 */ /* 0x001fce0000000f00 */
[----:B------:R-:W-:Y:S01]  /*33a0*/  MUFU.SIN R189, R84 ;  /* 0x0000005400bd7308 */ /* 0x000fe20000000400 */
[----:B---3--:R-:W-:-:S07]  /*33b0*/  FMUL.FTZ R145, R129, R53 ;  /* 0x0000003581917220 */ /* 0x008fce0000410000 */
[----:B------:R0:W-:Y:S01]  /*33c0*/  MUFU.COS R190, R84 ;  /* 0x0000005400be7308 */ /* 0x0001e20000000000 */
[----:B-1----:R-:W-:-:S07]  /*33d0*/  @P1 LEA R88, R143, R88, 0x18 ;  /* 0x000000588f581211 */ /* 0x002fce00078ec0ff */
[----:B------:R-:W1:Y:S01]  /*33e0*/  MUFU.EX2 R134, R134 ;  /* 0x0000008600867308 */ /* 0x000e620000000800 */
[----:B0-----:R-:W-:Y:S01]  /*33f0*/  CS2R R84, SRZ ;  /* 0x0000000000547805 */ /* 0x001fe2000001ff00 */
[----:B------:R-:W-:Y:S06]  /*3400*/  BAR.SYNC.DEFER_BLOCKING 0x0 ;  /* 0x0000000000007b1d */ /* 0x000fec0000010000 */
[----:B------:R-:W0:Y:S01]  /*3410*/  MUFU.EX2 R136, R136 ;  /* 0x0000008800887308 */ /* 0x000e220000000800 */
[----:B------:R-:W-:Y:S01]  /*3420*/  FMUL.FTZ R143, R129, R52 ;  /* 0x00000034818f7220 */ /* 0x000fe20000410000 */
[----:B----4-:R-:W-:-:S06]  /*3430*/  FMUL.FTZ R207, R140, R207 ;  /* 0x000000cf8ccf7220 */ /* 0x010fcc0000410000 */
[----:B------:R-:W3:Y:S01]  /*3440*/  MUFU.EX2 R141, R141 ;  /* 0x0000008d008d7308 */ /* 0x000ee20000000800 */
[----:B------:R-:W-:Y:S01]  /*3450*/  FMUL.FTZ R206, R140, R206 ;  /* 0x000000ce8cce7220 */ /* 0x000fe20000410000 */
[----:B------:R-:W-:Y:S01]  /*3460*/  FMUL.FTZ R213, R132, R213 ;  /* 0x000000d584d57220 */ /* 0x000fe20000410000 */
[C---:B------:R-:W-:Y:S01]  /*3470*/  FMUL.FTZ R140, R48.reuse, R145 ;  /* 0x00000091308c7220 */ /* 0x040fe20000410000 */
[----:B------:R-:W-:Y:S01]  /*3480*/  FMUL.FTZ R234, R48, R143 ;  /* 0x0000008f30ea7220 */ /* 0x000fe20000410000 */
[----:B------:R4:W5:Y:S01]  /*3490*/  @!P2 LDG.E.64 R84, desc[UR20][R138.64+0x8] ;  /* 0x000008148a54a981 */ /* 0x000962000c1e1b00 */
[----:B------:R-:W-:Y:S01]  /*34a0*/  FMUL.FTZ R215, R132, R215 ;  /* 0x000000d784d77220 */ /* 0x000fe20000410000 */
[-C--:B------:R-:W-:Y:S01]  /*34b0*/  FMUL.FTZ R132, R121, R89.reuse ;  /* 0x0000005979847220 */ /* 0x080fe20000410000 */
[----:B------:R-:W-:Y:S01]  /*34c0*/  FMUL.FTZ R145, R213, R140 ;  /* 0x0000008cd5917220 */ /* 0x000fe20000410000 */
[-C--:B----4-:R-:W-:Y:S01]  /*34d0*/  FMUL.FTZ R139, R122, R89.reuse ;  /* 0x000000597a8b7220 */ /* 0x090fe20000410000 */
[----:B------:R-:W-:Y:S01]  /*34e0*/  FMUL.FTZ R138, R123, R89 ;  /* 0x000000597b8a7220 */ /* 0x000fe20000410000 */
[----:B------:R-:W-:Y:S01]  /*34f0*/  FMUL.FTZ R144, R213, R234 ;  /* 0x000000ead5907220 */ /* 0x000fe20000410000 */
[----:B-1----:R-:W-:-:S03]  /*3500*/  FMUL.FTZ R211, R134, R211 ;  /* 0x000000d386d37220 */ /* 0x002fc60000410000 */
[----:B------:R-:W1:Y:S01]  /*3510*/  MUFU.EX2 R139, R139 ;  /* 0x0000008b008b7308 */ /* 0x000e620000000800 */
[----:B------:R-:W-:Y:S01]  /*3520*/  FMUL.FTZ R210, R134, R210 ;  /* 0x000000d286d27220 */ /* 0x000fe20000410000 */
[C---:B0-----:R-:W-:Y:S01]  /*3530*/  FMUL.FTZ R209, R136.reuse, R209 ;  /* 0x000000d188d17220 */ /* 0x041fe20000410000 */
[----:B------:R-:W-:Y:S01]  /*3540*/  FMUL.FTZ R208, R136, R208 ;  /* 0x000000d088d07220 */ /* 0x000fe20000410000 */
[----:B------:R-:W-:Y:S01]  /*3550*/  FMUL.FTZ R134, R128, R54 ;  /* 0x0000003680867220 */ /* 0x000fe20000410000 */
[----:B------:R-:W-:-:S03]  /*3560*/  FFMA.FTZ R145, R215, R234, -R145 ;  /* 0x000000ead7917223 */ /* 0x000fc60000010891 */
[----:B------:R-:W0:Y:S01]  /*3570*/  MUFU.EX2 R138, R138 ;  /* 0x0000008a008a7308 */ /* 0x000e220000000800 */
[C---:B---3--:R-:W-:Y:S01]  /*3580*/  FMUL.FTZ R204, R141.reuse, R204 ;  /* 0x000000cc8dcc7220 */ /* 0x048fe20000410000 */
[----:B------:R-:W-:Y:S01]  /*3590*/  FMUL.FTZ R203, R141, R203 ;  /* 0x000000cb8dcb7220 */ /* 0x000fe20000410000 */
[----:B------:R-:W-:Y:S01]  /*35a0*/  FFMA.FTZ R144, R215, R140, R144 ;  /* 0x0000008cd7907223 */ /* 0x000fe20000010090 */
[----:B------:R-:W-:-:S04]  /*35b0*/  FMUL.FTZ R141, R120, R89 ;  /* 0x00000059788d7220 */ /* 0x000fc80000410000 */
[----:B------:R3:W4:Y:S01]  /*35c0*/  MUFU.EX2 R136, R132 ;  /* 0x0000008400887308 */ /* 0x0007220000000800 */
[----:B------:R-:W-:Y:S01]  /*35d0*/  FFMA.FTZ R145, R49, R134, R145 ;  /* 0x0000008631917223 */ /* 0x000fe20000010091 */
[----:B---3--:R-:W-:-:S06]  /*35e0*/  FMUL.FTZ R132, R128, R55 ;  /* 0x0000003780847220 */ /* 0x008fcc0000410000 */
[----:B------:R3:W4:Y:S01]  /*35f0*/  MUFU.EX2 R142, R141 ;  /* 0x0000008d008e7308 */ /* 0x0007220000000800 */
[----:B------:R-:W-:Y:S01]  /*3600*/  FFMA.FTZ R144, R49, R132, R144 ;  /* 0x0000008431907223 */ /* 0x000fe20000010090 */
[----:B------:R-:W-:-:S03]  /*3610*/  FMUL.FTZ R143, R119, R89 ;  /* 0x00000059778f7220 */ /* 0x000fc60000410000 */
[C---:B------:R-:W-:Y:S01]  /*3620*/  FMUL.FTZ R146, R210.reuse, R144 ;  /* 0x00000090d2927220 */ /* 0x040fe20000410000 */
[----:B---3--:R-:W-:Y:S01]  /*3630*/  FMUL.FTZ R141, R210, R145 ;  /* 0x00000091d28d7220 */ /* 0x008fe20000410000 */
[C---:B-1----:R-:W-:Y:S01]  /*3640*/  FMUL.FTZ R200, R139.reuse, R200 ;  /* 0x000000c88bc87220 */ /* 0x042fe20000410000 */
[----:B------:R-:W-:Y:S02]  /*3650*/  FMUL.FTZ R199, R139, R199 ;  /* 0x000000c78bc77220 */ /* 0x000fe40000410000 */
[----:B------:R-:W-:Y:S01]  /*3660*/  FFMA.FTZ R147, R211, R144, R141 ;  /* 0x00000090d3937223 */ /* 0x000fe2000001008d */
[----:B------:R-:W-:Y:S01]  /*3670*/  FMUL.FTZ R141, R127, R57 ;  /* 0x000000397f8d7220 */ /* 0x000fe20000410000 */
[----:B------:R-:W-:Y:S01]  /*3680*/  FFMA.FTZ R146, R211, R145, -R146 ;  /* 0x00000091d3927223 */ /* 0x000fe20000010892 */
[----:B------:R-:W-:Y:S01]  /*3690*/  FMUL.FTZ R139, R127, R56 ;  /* 0x000000387f8b7220 */ /* 0x000fe20000410000 */
[C---:B0-----:R-:W-:Y:S01]  /*36a0*/  FMUL.FTZ R202, R138.reuse, R202 ;  /* 0x000000ca8aca7220 */ /* 0x041fe20000410000 */
[----:B------:R-:W-:Y:S01]  /*36b0*/  FMUL.FTZ R201, R138, R201 ;  /* 0x000000c98ac97220 */ /* 0x000fe20000410000 */
[----:B------:R-:W-:Y:S01]  /*36c0*/  FMUL.FTZ R138, R118, R89 ;  /* 0x00000059768a7220 */ /* 0x000fe20000410000 */
[C---:B----4-:R-:W-:Y:S01]  /*36d0*/  FMUL.FTZ R198, R136.reuse, R198 ;  /* 0x000000c688c67220 */ /* 0x050fe20000410000 */
[----:B------:R-:W-:Y:S01]  /*36e0*/  FMUL.FTZ R197, R136, R197 ;  /* 0x000000c588c57220 */ /* 0x000fe20000410000 */
[C---:B------:R-:W-:Y:S01]  /*36f0*/  FFMA.FTZ R147, R50.reuse, R141, R147 ;  /* 0x0000008d32937223 */ /* 0x040fe20000010093 */
[----:B------:R-:W-:Y:S01]  /*3700*/  FFMA.FTZ R136, R50, R139, R146 ;  /* 0x0000008b32887223 */ /* 0x000fe20000010092 */
[----:B------:R-:W0:Y:S02]  /*3710*/  MUFU.EX2 R143, R143 ;  /* 0x0000008f008f7308 */ /* 0x000e240000000800 */
[----:B------:R-:W-:Y:S01]  /*3720*/  FMUL.FTZ R148, R208, R147 ;  /* 0x00000093d0947220 */ /* 0x000fe20000410000 */
[----:B------:R-:W-:-:S05]  /*3730*/  FMUL.FTZ R145, R117, R89 ;  /* 0x0000005975917220 */ /* 0x000fca0000410000 */
[----:B------:R1:W3:Y:S01]  /*3740*/  MUFU.EX2 R144, R138 ;  /* 0x0000008a00907308 */ /* 0x0002e20000000800 */
[----:B------:R-:W-:Y:S01]  /*3750*/  FFMA.FTZ R149, R209, R136, -R148 ;  /* 0x00000088d1957223 */ /* 0x000fe20000010894 */
[----:B------:R-:W-:Y:S01]  /*3760*/  FMUL.FTZ R146, R116, R89 ;  /* 0x0000005974927220 */ /* 0x000fe20000410000 */
[----:B------:R-:W-:Y:S01]  /*3770*/  FMUL.FTZ R196, R142, R196 ;  /* 0x000000c48ec47220 */ /* 0x000fe20000410000 */
[----:B-1----:R-:W-:Y:S01]  /*3780*/  FMUL.FTZ R138, R208, R136 ;  /* 0x00000088d08a7220 */ /* 0x002fe20000410000 */
[----:B------:R-:W-:-:S03]  /*3790*/  FMUL.FTZ R195, R142, R195 ;  /* 0x000000c38ec37220 */ /* 0x000fc60000410000 */
[----:B------:R-:W-:Y:S01]  /*37a0*/  FFMA.FTZ R148, R209, R147, R138 ;  /* 0x00000093d1947223 */ /* 0x000fe2000001008a */
[C---:B------:R-:W-:Y:S01]  /*37b0*/  FMUL.FTZ R138, R126.reuse, R59 ;  /* 0x0000003b7e8a7220 */ /* 0x040fe20000410000 */
[-C--:B------:R-:W-:Y:S01]  /*37c0*/  FMUL.FTZ R142, R115, R89.reuse ;  /* 0x00000059738e7220 */ /* 0x080fe20000410000 */
[----:B------:R-:W-:Y:S01]  /*37d0*/  FMUL.FTZ R136, R126, R58 ;  /* 0x0000003a7e887220 */ /* 0x000fe20000410000 */
[----:B------:R-:W1:Y:S01]  /*37e0*/  MUFU.EX2 R145, R145 ;  /* 0x0000009100917308 */ /* 0x000e620000000800 */
[C---:B------:R-:W-:Y:S01]  /*37f0*/  FFMA.FTZ R148, R51.reuse, R138, R148 ;  /* 0x0000008a33947223 */ /* 0x040fe20000010094 */
[----:B------:R-:W-:Y:S01]  /*3800*/  FMUL.FTZ R89, R114, R89 ;  /* 0x0000005972597220 */ /* 0x000fe20000410000 */
[----:B------:R-:W-:Y:S01]  /*3810*/  FFMA.FTZ R149, R51, R136, R149 ;  /* 0x0000008833957223 */ /* 0x000fe20000010095 */
[----:B0-----:R-:W-:Y:S01]  /*3820*/  FMUL.FTZ R194, R143, R194 ;  /* 0x000000c28fc27220 */ /* 0x001fe20000410000 */
[----:B------:R-:W-:-:S03]  /*3830*/  FMUL.FTZ R150, R206, R148 ;  /* 0x00000094ce967220 */ /* 0x000fc60000410000 */
[----:B------:R-:W0:Y:S01]  /*3840*/  MUFU.EX2 R146, R146 ;  /* 0x0000009200927308 */ /* 0x000e220000000800 */
[----:B------:R-:W-:Y:S01]  /*3850*/  FMUL.FTZ R193, R143, R193 ;  /* 0x000000c18fc17220 */ /* 0x000fe20000410000 */
[-C--:B------:R-:W-:Y:S01]  /*3860*/  FMUL.FTZ R143, R206, R149.reuse ;  /* 0x00000095ce8f7220 */ /* 0x080fe20000410000 */
[----:B------:R-:W-:Y:S01]  /*3870*/  FFMA.FTZ R150, R207, R149, -R150 ;  /* 0x00000095cf967223 */ /* 0x000fe20000010896 */
[----:B------:R-:W-:-:S04]  /*3880*/  FMUL.FTZ R233, R125, R60 ;  /* 0x0000003c7de97220 */ /* 0x000fc80000410000 */
[----:B------:R-:W4:Y:S01]  /*3890*/  MUFU.EX2 R142, R142 ;  /* 0x0000008e008e7308 */ /* 0x000f220000000800 */
[----:B------:R-:W-:Y:S01]  /*38a0*/  FFMA.FTZ R143, R207, R148, R143 ;  /* 0x00000094cf8f7223 */ /* 0x000fe2000001008f */
[----:B------:R-:W-:-:S06]  /*38b0*/  FMUL.FTZ R235, R125, R61 ;  /* 0x0000003d7deb7220 */ /* 0x000fcc0000410000 */
[----:B------:R-:W2:Y:S01]  /*38c0*/  MUFU.EX2 R89, R89 ;  /* 0x0000005900597308 */ /* 0x000ea20000000800 */
[C---:B------:R-:W-:Y:S01]  /*38d0*/  FFMA.FTZ R150, R44.reuse, R233, R150 ;  /* 0x000000e92c967223 */ /* 0x040fe20000010096 */
[----:B------:R-:W-:Y:S01]  /*38e0*/  FFMA.FTZ R143, R44, R235, R143 ;  /* 0x000000eb2c8f7223 */ /* 0x000fe2000001008f */
[C---:B---3--:R-:W-:Y:S01]  /*38f0*/  FMUL.FTZ R192, R144.reuse, R192 ;  /* 0x000000c090c07220 */ /* 0x048fe20000410000 */
[----:B------:R-:W-:Y:S01]  /*3900*/  FMUL.FTZ R191, R144, R191 ;  /* 0x000000bf90bf7220 */ /* 0x000fe20000410000 */
[----:B------:R-:W-:Y:S01]  /*3910*/  FMUL.FTZ R144, R203, R150 ;  /* 0x00000096cb907220 */ /* 0x000fe20000410000 */
[C---:B-1----:R-:W-:Y:S01]  /*3920*/  FMUL.FTZ R190, R145.reuse, R190 ;  /* 0x000000be91be7220 */ /* 0x042fe20000410000 */
[----:B------:R-:W-:Y:S01]  /*3930*/  FMUL.FTZ R189, R145, R189 ;  /* 0x000000bd91bd7220 */ /* 0x000fe20000410000 */
[----:B------:R-:W-:Y:S01]  /*3940*/  FMUL.FTZ R145, R203, R143 ;  /* 0x0000008fcb917220 */ /* 0x000fe20000410000 */
[C---:B0-----:R-:W-:Y:S01]  /*3950*/  FMUL.FTZ R188, R146.reuse, R188 ;  /* 0x000000bc92bc7220 */ /* 0x041fe20000410000 */
[----:B------:R-:W-:Y:S01]  /*3960*/  FMUL.FTZ R187, R146, R187 ;  /* 0x000000bb92bb7220 */ /* 0x000fe20000410000 */
[----:B------:R-:W-:Y:S01]  /*3970*/  FFMA.FTZ R146, R204, R143, R144 ;  /* 0x0000008fcc927223 */ /* 0x000fe20000010090 */
[C---:B----4-:R-:W-:Y:S01]  /*3980*/  FMUL.FTZ R186, R142.reuse, R186 ;  /* 0x000000ba8eba7220 */ /* 0x050fe20000410000 */
[----:B------:R-:W-:Y:S01]  /*3990*/  FMUL.FTZ R185, R142, R185 ;  /* 0x000000b98eb97220 */ /* 0x000fe20000410000 */
[----:B------:R-:W-:Y:S01]  /*39a0*/  FMUL.FTZ R144, R124, R63 ;  /* 0x0000003f7c907220 */ /* 0x000fe20000410000 */
[----:B------:R-:W-:Y:S01]  /*39b0*/  FFMA.FTZ R145, R204, R150, -R145 ;  /* 0x00000096cc917223 */ /* 0x000fe20000010891 */
[----:B------:R-:W-:Y:S01]  /*39c0*/  FMUL.FTZ R142, R124, R62 ;  /* 0x0000003e7c8e7220 */ /* 0x000fe20000410000 */
[C---:B--2---:R-:W-:Y:S01]  /*39d0*/  FMUL.FTZ R222, R89.reuse, R222 ;  /* 0x000000de59de7220 */ /* 0x044fe20000410000 */
[----:B------:R-:W-:Y:S01]  /*39e0*/  FMUL.FTZ R221, R89, R221 ;  /* 0x000000dd59dd7220 */ /* 0x000fe20000410000 */
[-C--:B------:R-:W-:Y:S01]  /*39f0*/  FMUL.FTZ R89, R3, R213.reuse ;  /* 0x000000d503597220 */ /* 0x080fe20000410000 */
[C---:B------:R-:W-:Y:S01]  /*3a00*/  FFMA.FTZ R143, R45.reuse, R144, R146 ;  /* 0x000000902d8f7223 */ /* 0x040fe20000010092 */
[----:B------:R-:W-:Y:S01]  /*3a10*/  FFMA.FTZ R145, R45, R142, R145 ;  /* 0x0000008e2d917223 */ /* 0x000fe20000010091 */
[C---:B------:R-:W-:Y:S01]  /*3a20*/  FMUL.FTZ R146, R2.reuse, R213 ;  /* 0x000000d502927220 */ /* 0x040fe20000410000 */
[----:B------:R-:W-:Y:S01]  /*3a30*/  FFMA.FTZ R89, R2, R215, -R89 ;  /* 0x000000d702597223 */ /* 0x000fe20000010859 */
[C---:B------:R-:W-:Y:S01]  /*3a40*/  FMUL.FTZ R147, R201.reuse, R143 ;  /* 0x0000008fc9937220 */ /* 0x040fe20000410000 */
[----:B------:R-:W-:Y:S01]  /*3a50*/  FMUL.FTZ R148, R201, R145 ;  /* 0x00000091c9947220 */ /* 0x000fe20000410000 */
[----:B------:R-:W-:Y:S01]  /*3a60*/  FFMA.FTZ R146, R3, R215, R146 ;  /* 0x000000d703927223 */ /* 0x000fe20000010092 */
[----:B------:R-:W-:Y:S01]  /*3a70*/  FMUL.FTZ R150, R210, R89 ;  /* 0x00000059d2967220 */ /* 0x000fe20000410000 */
[C---:B------:R-:W-:Y:S01]  /*3a80*/  FFMA.FTZ R152, R202.reuse, R145, -R147 ;  /* 0x00000091ca987223 */ /* 0x040fe20000010893 */
[----:B------:R-:W-:Y:S01]  /*3a90*/  FFMA.FTZ R147, R202, R143, R148 ;  /* 0x0000008fca937223 */ /* 0x000fe20000010094 */
[-C--:B------:R-:W-:Y:S01]  /*3aa0*/  FMUL.FTZ R148, R210, R146.reuse ;  /* 0x00000092d2947220 */ /* 0x080fe20000410000 */
[----:B------:R-:W-:Y:S01]  /*3ab0*/  FMUL.FTZ R145, R123, R65 ;  /* 0x000000417b917220 */ /* 0x000fe20000410000 */
[----:B------:R-:W-:Y:S01]  /*3ac0*/  FFMA.FTZ R150, R211, R146, R150 ;  /* 0x00000092d3967223 */ /* 0x000fe20000010096 */
[----:B------:R-:W-:Y:S01]  /*3ad0*/  FMUL.FTZ R143, R123, R64 ;  /* 0x000000407b8f7220 */ /* 0x000fe20000410000 */
[----:B------:R-:W-:Y:S01]  /*3ae0*/  FFMA.FTZ R148, R211, R89, -R148 ;  /* 0x00000059d3947223 */ /* 0x000fe20000010894 */
[----:B------:R-:W-:Y:S01]  /*3af0*/  FFMA.FTZ R149, R46, R145, R147 ;  /* 0x000000912e957223 */ /* 0x000fe20000010093 */
[----:B------:R-:W-:Y:S01]  /*3b00*/  FMUL.FTZ R146, R208, R150 ;  /* 0x00000096d0927220 */ /* 0x000fe20000410000 */
[----:B------:R-:W-:Y:S01]  /*3b10*/  FFMA.FTZ R152, R46, R143, R152 ;  /* 0x0000008f2e987223 */ /* 0x000fe20000010098 */
[-C--:B------:R-:W-:Y:S01]  /*3b20*/  FMUL.FTZ R147, R208, R148.reuse ;  /* 0x00000094d0937220 */ /* 0x080fe20000410000 */
[----:B------:R-:W-:Y:S01]  /*3b30*/  FMUL.FTZ R151, R199, R149 ;  /* 0x00000095c7977220 */ /* 0x000fe20000410000 */
[----:B------:R-:W-:Y:S01]  /*3b40*/  FFMA.FTZ R89, R209, R148, -R146 ;  /* 0x00000094d1597223 */ /* 0x000fe20000010892 */
[----:B------:R-:W-:Y:S01]  /*3b50*/  FMUL.FTZ R154, R199, R152 ;  /* 0x00000098c79a7220 */ /* 0x000fe20000410000 */
[----:B------:R-:W-:Y:S01]  /*3b60*/  FFMA.FTZ R147, R209, R150, R147 ;  /* 0x00000096d1937223 */ /* 0x000fe20000010093 */
[----:B------:R-:W-:Y:S01]  /*3b70*/  FFMA.FTZ R151, R200, R152, -R151 ;  /* 0x00000098c8977223 */ /* 0x000fe20000010897 */
[----:B------:R-:W-:Y:S01]  /*3b80*/  FMUL.FTZ R152, R206, R89 ;  /* 0x00000059ce987220 */ /* 0x000fe20000410000 */
[----:B------:R-:W-:Y:S01]  /*3b90*/  FFMA.FTZ R154, R200, R149, R154 ;  /* 0x00000095c89a7223 */ /* 0x000fe2000001009a */
[----:B------:R-:W-:Y:S01]  /*3ba0*/  FMUL.FTZ R150, R206, R147 ;  /* 0x00000093ce967220 */ /* 0x000fe20000410000 */
[C---:B------:R-:W-:Y:S01]  /*3bb0*/  FMUL.FTZ R146, R122.reuse, R67 ;  /* 0x000000437a927220 */ /* 0x040fe20000410000 */
[C---:B------:R-:W-:Y:S01]  /*3bc0*/  FFMA.FTZ R152, R207.reuse, R147, R152 ;  /* 0x00000093cf987223 */ /* 0x040fe20000010098 */
[----:B------:R-:W-:Y:S01]  /*3bd0*/  FMUL.FTZ R148, R122, R66 ;  /* 0x000000427a947220 */ /* 0x000fe20000410000 */
[----:B------:R-:W-:Y:S01]  /*3be0*/  FFMA.FTZ R150, R207, R89, -R150 ;  /* 0x00000059cf967223 */ /* 0x000fe20000010896 */
[----:B------:R-:W-:Y:S01]  /*3bf0*/  FFMA.FTZ R154, R47, R146, R154 ;  /* 0x000000922f9a7223 */ /* 0x000fe2000001009a */
[----:B------:R-:W-:Y:S01]  /*3c00*/  FMUL.FTZ R89, R203, R152 ;  /* 0x00000098cb597220 */ /* 0x000fe20000410000 */
[----:B------:R-:W-:Y:S01]  /*3c10*/  FFMA.FTZ R151, R47, R148, R151 ;  /* 0x000000942f977223 */ /* 0x000fe20000010097 */
[----:B------:R-:W-:Y:S01]  /*3c20*/  FMUL.FTZ R147, R203, R150 ;  /* 0x00000096cb937220 */ /* 0x000fe20000410000 */
[C---:B------:R-:W-:Y:S01]  /*3c30*/  FMUL.FTZ R149, R197.reuse, R154 ;  /* 0x0000009ac5957220 */ /* 0x040fe20000410000 */
[C---:B------:R-:W-:Y:S01]  /*3c40*/  FFMA.FTZ R89, R204.reuse, R150, -R89 ;  /* 0x00000096cc597223 */ /* 0x040fe20000010859 */
[-C--:B------:R-:W-:Y:S01]  /*3c50*/  FMUL.FTZ R153, R197, R151.reuse ;  /* 0x00000097c5997220 */ /* 0x080fe20000410000 */
[----:B------:R-:W-:Y:S01]  /*3c60*/  FFMA.FTZ R152, R204, R152, R147 ;  /* 0x00000098cc987223 */ /* 0x000fe20000010093 */
[C---:B------:R-:W-:Y:S01]  /*3c70*/  FFMA.FTZ R156, R198.reuse, R151, -R149 ;  /* 0x00000097c69c7223 */ /* 0x040fe20000010895 */
[----:B------:R-:W-:Y:S01]  /*3c80*/  FMUL.FTZ R151, R201, R89 ;  /* 0x00000059c9977220 */ /* 0x000fe20000410000 */
[----:B------:R-:W-:Y:S01]  /*3c90*/  FFMA.FTZ R153, R198, R154, R153 ;  /* 0x0000009ac6997223 */ /* 0x000fe20000010099 */
[----:B------:R-:W-:Y:S01]  /*3ca0*/  FMUL.FTZ R147, R121, R69 ;  /* 0x0000004579937220 */ /* 0x000fe20000410000 */
[----:B------:R-:W-:Y:S01]  /*3cb0*/  FMUL.FTZ R150, R201, R152 ;  /* 0x00000098c9967220 */ /* 0x000fe20000410000 */
[----:B------:R-:W-:Y:S01]  /*3cc0*/  FMUL.FTZ R149, R121, R68 ;  /* 0x0000004479957220 */ /* 0x000fe20000410000 */
[----:B------:R-:W-:Y:S01]  /*3cd0*/  FFMA.FTZ R151, R202, R152, R151 ;  /* 0x00000098ca977223 */ /* 0x000fe20000010097 */
[----:B------:R-:W-:Y:S01]  /*3ce0*/  FFMA.FTZ R153, R40, R147, R153 ;  /* 0x0000009328997223 */ /* 0x000fe20000010099 */
        /* <DEDUP_REMOVED lines=10> */
[C---:B------:R-:W-:Y:S01]  /*3d90*/  FMUL.FTZ R153, R197.reuse, R89 ;  /* 0x00000059c5997220 */ /* 0x040fe20000410000 */
[----:B------:R-:W-:Y:S01]  /*3da0*/  FMUL.FTZ R150, R120, R71 ;  /* 0x0000004778967220 */ /* 0x000fe20000410000 */
[----:B------:R-:W-:-:S02]  /*3db0*/  FMUL.FTZ R154, R197, R151 ;  /* 0x00000097c59a7220 */ /* 0x000fc40000410000 */
[----:B------:R-:W-:Y:S01]  /*3dc0*/  FFMA.FTZ R153, R198, R151, R153 ;  /* 0x00000097c6997223 */ /* 0x000fe20000010099 */
[----:B------:R-:W-:Y:S01]  /*3dd0*/  FMUL.FTZ R152, R120, R70 ;  /* 0x0000004678987220 */ /* 0x000fe20000410000 */
[----:B------:R-:W-:Y:S01]  /*3de0*/  FFMA.FTZ R154, R198, R89, -R154 ;  /* 0x00000059c69a7223 */ /* 0x000fe2000001089a */
[----:B------:R-:W-:Y:S01]  /*3df0*/  FFMA.FTZ R151, R41, R150, R156 ;  /* 0x0000009629977223 */ /* 0x000fe2000001009c */
[----:B------:R-:W-:Y:S01]  /*3e00*/  FMUL.FTZ R89, R195, R153 ;  /* 0x00000099c3597220 */ /* 0x000fe20000410000 */
[----:B------:R-:W-:Y:S01]  /*3e10*/  FFMA.FTZ R155, R41, R152, R155 ;  /* 0x00000098299b7223 */ /* 0x000fe2000001009b */
[-C--:B------:R-:W-:Y:S01]  /*3e20*/  FMUL.FTZ R156, R195, R154.reuse ;  /* 0x0000009ac39c7220 */ /* 0x080fe20000410000 */
[C---:B------:R-:W-:Y:S01]  /*3e30*/  FMUL.FTZ R157, R193.reuse, R151 ;  /* 0x00000097c19d7220 */ /* 0x040fe20000410000 */
[C---:B------:R-:W-:Y:S01]  /*3e40*/  FFMA.FTZ R89, R196.reuse, R154, -R89 ;  /* 0x0000009ac4597223 */ /* 0x040fe20000010859 */
[C---:B------:R-:W-:Y:S01]  /*3e50*/  FMUL.FTZ R160, R193.reuse, R155 ;  /* 0x0000009bc1a07220 */ /* 0x040fe20000410000 */
[----:B------:R-:W-:Y:S01]  /*3e60*/  FFMA.FTZ R156, R196, R153, R156 ;  /* 0x00000099c49c7223 */ /* 0x000fe2000001009c */
[C---:B------:R-:W-:Y:S01]  /*3e70*/  FFMA.FTZ R158, R194.reuse, R155, -R157 ;  /* 0x0000009bc29e7223 */ /* 0x040fe2000001089d */
[----:B------:R-:W-:Y:S01]  /*3e80*/  FMUL.FTZ R155, R193, R89 ;  /* 0x00000059c19b7220 */ /* 0x000fe20000410000 */
[----:B------:R-:W-:Y:S01]  /*3e90*/  FMUL.FTZ R153, R119, R72 ;  /* 0x0000004877997220 */ /* 0x000fe20000410000 */
[-C--:B------:R-:W-:Y:S01]  /*3ea0*/  FMUL.FTZ R154, R193, R156.reuse ;  /* 0x0000009cc19a7220 */ /* 0x080fe20000410000 */
[C---:B------:R-:W-:Y:S01]  /*3eb0*/  FFMA.FTZ R157, R194.reuse, R151, R160 ;  /* 0x00000097c29d7223 */ /* 0x040fe200000100a0 */
[C---:B------:R-:W-:Y:S01]  /*3ec0*/  FFMA.FTZ R155, R194.reuse, R156, R155 ;  /* 0x0000009cc29b7223 */ /* 0x040fe2000001009b */
[----:B------:R-:W-:Y:S01]  /*3ed0*/  FMUL.FTZ R151, R119, R73 ;  /* 0x0000004977977220 */ /* 0x000fe20000410000 */
[----:B------:R-:W-:Y:S01]  /*3ee0*/  FFMA.FTZ R154, R194, R89, -R154 ;  /* 0x00000059c29a7223 */ /* 0x000fe2000001089a */
[C---:B------:R-:W-:Y:S01]  /*3ef0*/  FFMA.FTZ R158, R42.reuse, R153, R158 ;  /* 0x000000992a9e7223 */ /* 0x040fe2000001009e */
[C---:B------:R-:W-:Y:S01]  /*3f00*/  FMUL.FTZ R89, R191.reuse, R155 ;  /* 0x0000009bbf597220 */ /* 0x040fe20000410000 */
[----:B------:R-:W-:Y:S01]  /*3f10*/  FFMA.FTZ R157, R42, R151, R157 ;  /* 0x000000972a9d7223 */ /* 0x000fe2000001009d */
[C---:B------:R-:W-:Y:S01]  /*3f20*/  FMUL.FTZ R156, R191.reuse, R154 ;  /* 0x0000009abf9c7220 */ /* 0x040fe20000410000 */
[C---:B------:R-:W-:Y:S01]  /*3f30*/  FMUL.FTZ R160, R191.reuse, R158 ;  /* 0x0000009ebfa07220 */ /* 0x040fe20000410000 */
[C---:B------:R-:W-:Y:S01]  /*3f40*/  FFMA.FTZ R89, R192.reuse, R154, -R89 ;  /* 0x0000009ac0597223 */ /* 0x040fe20000010859 */
[----:B------:R-:W-:Y:S01]  /*3f50*/  FMUL.FTZ R159, R191, R157 ;  /* 0x0000009dbf9f7220 */ /* 0x000fe20000410000 */
[C---:B------:R-:W-:Y:S01]  /*3f60*/  FFMA.FTZ R155, R192.reuse, R155, R156 ;  /* 0x0000009bc09b7223 */ /* 0x040fe2000001009c */
[----:B------:R-:W-:Y:S01]  /*3f70*/  FFMA.FTZ R160, R192, R157, R160 ;  /* 0x0000009dc0a07223 */ /* 0x000fe200000100a0 */
[C---:B------:R-:W-:Y:S01]  /*3f80*/  FMUL.FTZ R157, R189.reuse, R89 ;  /* 0x00000059bd9d7220 */ /* 0x040fe20000410000 */
[----:B------:R-:W-:Y:S01]  /*3f90*/  FMUL.FTZ R154, R118, R75 ;  /* 0x0000004b769a7220 */ /* 0x000fe20000410000 */
[----:B------:R-:W-:Y:S01]  /*3fa0*/  FFMA.FTZ R159, R192, R158, -R159 ;  /* 0x0000009ec09f7223 */ /* 0x000fe2000001089f */
[----:B------:R-:W-:Y:S01]  /*3fb0*/  FMUL.FTZ R156, R118, R74 ;  /* 0x0000004a769c7220 */ /* 0x000fe20000410000 */
[-C--:B------:R-:W-:Y:S01]  /*3fc0*/  FMUL.FTZ R158, R189, R155.reuse ;  /* 0x0000009bbd9e7220 */ /* 0x080fe20000410000 */
[C---:B------:R-:W-:Y:S01]  /*3fd0*/  FFMA.FTZ R157, R190.reuse, R155, R157 ;  /* 0x0000009bbe9d7223 */ /* 0x040fe2000001009d */
[C---:B------:R-:W-:Y:S01]  /*3fe0*/  FFMA.FTZ R160, R43.reuse, R154, R160 ;  /* 0x0000009a2ba07223 */ /* 0x040fe200000100a0 */
[----:B------:R-:W-:Y:S01]  /*3ff0*/  FFMA.FTZ R159, R43, R156, R159 ;  /* 0x0000009c2b9f7223 */ /* 0x000fe2000001009f */
        /* <DEDUP_REMOVED lines=8> */
[C---:B------:R-:W-:Y:S01]  /*4080*/  FMUL.FTZ R155, R117.reuse, R77 ;  /* 0x0000004d759b7220 */ /* 0x040fe20000410000 */
[----:B------:R-:W-:Y:S01]  /*4090*/  FFMA.FTZ R162, R188, R157, R162 ;  /* 0x0000009dbca27223 */ /* 0x000fe200000100a2 */
[----:B------:R-:W-:-:S02]  /*40a0*/  FMUL.FTZ R229, R117, R76 ;  /* 0x0000004c75e57220 */ /* 0x000fc40000410000 */
[C---:B------:R-:W-:Y:S01]  /*40b0*/  FFMA.FTZ R89, R36.reuse, R155, R89 ;  /* 0x0000009b24597223 */ /* 0x040fe20000010059 */
[C---:B------:R-:W-:Y:S01]  /*40c0*/  FMUL.FTZ R160, R185.reuse, R162 ;  /* 0x000000a2b9a07220 */ /* 0x040fe20000410000 */
[----:B------:R-:W-:Y:S01]  /*40d0*/  FFMA.FTZ R158, R36, R229, R158 ;  /* 0x000000e5249e7223 */ /* 0x000fe2000001009e */
[----:B------:R-:W-:Y:S01]  /*40e0*/  FMUL.FTZ R157, R185, R161 ;  /* 0x000000a1b99d7220 */ /* 0x000fe20000410000 */
[C---:B------:R-:W-:Y:S01]  /*40f0*/  FMUL.FTZ R159, R187.reuse, R89 ;  /* 0x00000059bb9f7220 */ /* 0x040fe20000410000 */
[C---:B------:R-:W-:Y:S01]  /*4100*/  FFMA.FTZ R161, R186.reuse, R161, -R160 ;  /* 0x000000a1baa17223 */ /* 0x040fe200000108a0 */
[----:B------:R-:W-:Y:S01]  /*4110*/  FMUL.FTZ R160, R187, R158 ;  /* 0x0000009ebba07220 */ /* 0x000fe20000410000 */
[----:B------:R-:W-:Y:S01]  /*4120*/  FFMA.FTZ R157, R186, R162, R157 ;  /* 0x000000a2ba9d7223 */ /* 0x000fe2000001009d */
[----:B------:R-:W-:Y:S01]  /*4130*/  FMUL.FTZ R220, R99, R87 ;  /* 0x0000005763dc7220 */ /* 0x000fe20000410000 */
[----:B------:R-:W-:Y:S01]  /*4140*/  FFMA.FTZ R159, R188, R158, -R159 ;  /* 0x0000009ebc9f7223 */ /* 0x000fe2000001089f */
[----:B------:R-:W-:Y:S01]  /*4150*/  FMUL.FTZ R212, R116, R78 ;  /* 0x0000004e74d47220 */ /* 0x000fe20000410000 */
[----:B------:R-:W-:Y:S01]  /*4160*/  FFMA.FTZ R160, R188, R89, R160 ;  /* 0x00000059bca07223 */ /* 0x000fe200000100a0 */
[----:B------:R-:W-:Y:S01]  /*4170*/  FMUL.FTZ R163, R221, R157 ;  /* 0x0000009ddda37220 */ /* 0x000fe20000410000 */
[----:B------:R-:W-:Y:S01]  /*4180*/  FMUL.FTZ R219, R99, R86 ;  /* 0x0000005663db7220 */ /* 0x000fe20000410000 */
[----:B------:R-:W-:Y:S01]  /*4190*/  FMUL.FTZ R89, R221, R220 ;  /* 0x000000dcdd597220 */ /* 0x000fe20000410000 */
[----:B------:R-:W-:Y:S01]  /*41a0*/  FMUL.FTZ R214, R116, R79 ;  /* 0x0000004f74d67220 */ /* 0x000fe20000410000 */
[----:B------:R-:W-:Y:S01]  /*41b0*/  FFMA.FTZ R159, R37, R212, R159 ;  /* 0x000000d4259f7223 */ /* 0x000fe2000001009f */
[-C--:B------:R-:W-:Y:S01]  /*41c0*/  FMUL.FTZ R162, R221, R161.reuse ;  /* 0x000000a1dda27220 */ /* 0x080fe20000410000 */
[C---:B------:R-:W-:Y:S01]  /*41d0*/  FFMA.FTZ R226, R222.reuse, R161, -R163 ;  /* 0x000000a1dee27223 */ /* 0x040fe200000108a3 */
[----:B------:R-:W-:Y:S01]  /*41e0*/  FMUL.FTZ R158, R222, R220 ;  /* 0x000000dcde9e7220 */ /* 0x000fe20000410000 */
[----:B------:R-:W-:Y:S01]  /*41f0*/  FMUL.FTZ R184, R100, R86 ;  /* 0x0000005664b87220 */ /* 0x000fe20000410000 */
[C---:B------:R-:W-:Y:S01]  /*4200*/  FFMA.FTZ R89, R222.reuse, R219, -R89 ;  /* 0x000000dbde597223 */ /* 0x040fe20000010859 */
[----:B------:R-:W-:Y:S01]  /*4210*/  FFMA.FTZ R160, R37, R214, R160 ;  /* 0x000000d625a07223 */ /* 0x000fe200000100a0 */
[----:B------:R-:W-:Y:S01]  /*4220*/  FMUL.FTZ R161, R185, R159 ;  /* 0x0000009fb9a17220 */ /* 0x000fe20000410000 */
[----:B------:R-:W-:Y:S01]  /*4230*/  FFMA.FTZ R157, R222, R157, R162 ;  /* 0x0000009dde9d7223 */ /* 0x000fe200000100a2 */
[----:B------:R-:W-:Y:S01]  /*4240*/  FMUL.FTZ R183, R100, R87 ;  /* 0x0000005764b77220 */ /* 0x000fe20000410000 */
[----:B------:R-:W-:Y:S01]  /*4250*/  FFMA.FTZ R158, -R221, R219, -R158 ;  /* 0x000000dbdd9e7223 */ /* 0x000fe2000001099e */
[----:B------:R-:W-:Y:S01]  /*4260*/  FADD.FTZ R162, R184, R89 ;  /* 0x00000059b8a27221 */ /* 0x000fe20000010000 */
[-C--:B------:R-:W-:Y:S01]  /*4270*/  FMUL.FTZ R89, R185, R160.reuse ;  /* 0x000000a0b9597220 */ /* 0x080fe20000410000 */
[C---:B------:R-:W-:Y:S01]  /*4280*/  FFMA.FTZ R161, R186.reuse, R160, R161 ;  /* 0x000000a0baa17223 */ /* 0x040fe200000100a1 */
[----:B------:R-:W-:Y:S01]  /*4290*/  FMUL.FTZ R223, R115, R81 ;  /* 0x0000005173df7220 */ /* 0x000fe20000410000 */
[----:B------:R-:W-:Y:S01]  /*42a0*/  FADD.FTZ R163, -R183, R158 ;  /* 0x0000009eb7a37221 */ /* 0x000fe20000010100 */
[----:B------:R-:W-:Y:S01]  /*42b0*/  FFMA.FTZ R158, R186, R159, -R89 ;  /* 0x0000009fba9e7223 */ /* 0x000fe20000010859 */
[----:B------:R-:W-:Y:S01]  /*42c0*/  FMUL.FTZ R225, R115, R80 ;  /* 0x0000005073e17220 */ /* 0x000fe20000410000 */
[----:B------:R-:W-:Y:S01]  /*42d0*/  FFMA.FTZ R161, R38, R223, R161 ;  /* 0x000000df26a17223 */ /* 0x000fe200000100a1 */
[----:B------:R-:W-:-:S02]  /*42e0*/  @P1 LEA R88, R133, R88, 0x3 ;  /* 0x0000005885581211 */ /* 0x000fc400078e18ff */
[----:B------:R-:W-:Y:S01]  /*42f0*/  FFMA.FTZ R158, R38, R225, R158 ;  /* 0x000000e1269e7223 */ /* 0x000fe2000001009e */
[----:B------:R-:W-:-:S03]  /*4300*/  FMUL.FTZ R89, R221, R161 ;  /* 0x000000a1dd597220 */ /* 0x000fc60000410000 */
[-C--:B------:R-:W-:Y:S01]  /*4310*/  FMUL.FTZ R160, R221, R158.reuse ;  /* 0x0000009edda07220 */ /* 0x080fe20000410000 */
[----:B------:R-:W-:Y:S02]  /*4320*/  FFMA.FTZ R158, R222, R158, -R89 ;  /* 0x0000009ede9e7223 */ /* 0x000fe40000010859 */
[----:B------:R-:W0:Y:S01]  /*4330*/  @P1 LDS.64 R88, [R88+0x3558] ;  /* 0x0035580058581984 */ /* 0x000e220000000a00 */
[C---:B------:R-:W-:Y:S01]  /*4340*/  FMUL.FTZ R165, R185.reuse, -R163 ;  /* 0x800000a3b9a57220 */ /* 0x040fe20000410000 */
[----:B------:R-:W-:Y:S01]  /*4350*/  FMUL.FTZ R164, R185, -R162 ;  /* 0x800000a2b9a47220 */ /* 0x000fe20000410000 */
[C---:B------:R-:W-:Y:S01]  /*4360*/  FMUL.FTZ R182, R101.reuse, R87 ;  /* 0x0000005765b67220 */ /* 0x040fe20000410000 */
[----:B------:R-:W-:Y:S01]  /*4370*/  FMUL.FTZ R181, R101, R86 ;  /* 0x0000005665b57220 */ /* 0x000fe20000410000 */
[C---:B------:R-:W-:Y:S01]  /*4380*/  FFMA.FTZ R162, R186.reuse, R162, -R165 ;  /* 0x000000a2baa27223 */ /* 0x040fe200000108a5 */
[----:B------:R-:W-:-:S03]  /*4390*/  FFMA.FTZ R163, R186, R163, R164 ;  /* 0x000000a3baa37223 */ /* 0x000fc600000100a4 */
[----:B------:R-:W-:Y:S01]  /*43a0*/  FADD.FTZ R162, R181, R162 ;  /* 0x000000a2b5a27221 */ /* 0x000fe20000010000 */
[----:B------:R-:W-:Y:S01]  /*43b0*/  FADD.FTZ R163, -R182, R163 ;  /* 0x000000a3b6a37221 */ /* 0x000fe20000010100 */
[----:B------:R-:W-:Y:S01]  /*43c0*/  FFMA.FTZ R161, R222, R161, R160 ;  /* 0x000000a1dea17223 */ /* 0x000fe200000100a0 */
[C---:B------:R-:W-:Y:S01]  /*43d0*/  FMUL.FTZ R224, R114.reuse, R82 ;  /* 0x0000005272e07220 */ /* 0x040fe20000410000 */
[CC--:B------:R-:W-:Y:S01]  /*43e0*/  FMUL.FTZ R164, R187.reuse, -R162.reuse ;  /* 0x800000a2bba47220 */ /* 0x0c0fe20000410000 */
[----:B------:R-:W-:Y:S01]  /*43f0*/  FMUL.FTZ R159, R187, -R163 ;  /* 0x800000a3bb9f7220 */ /* 0x000fe20000410000 */
[----:B------:R-:W-:Y:S01]  /*4400*/  FMUL.FTZ R218, R114, R83 ;  /* 0x0000005372da7220 */ /* 0x000fe20000410000 */
[----:B------:R-:W-:Y:S01]  /*4410*/  BSSY B0, `(.L_x_14734) ;  /* 0x0000017000007945 */ /* 0x000fe20003800000 */
[C---:B------:R-:W-:Y:S01]  /*4420*/  FFMA.FTZ R164, R188.reuse, R163, R164 ;  /* 0x000000a3bca47223 */ /* 0x040fe200000100a4 */
[----:B------:R-:W-:Y:S01]  /*4430*/  FFMA.FTZ R159, R188, R162, -R159 ;  /* 0x000000a2bc9f7223 */ /* 0x000fe2000001089f */
[C---:B------:R-:W-:Y:S01]  /*4440*/  FMUL.FTZ R180, R102.reuse, R86 ;  /* 0x0000005666b47220 */ /* 0x040fe20000410000 */
[----:B------:R-:W-:Y:S01]  /*4450*/  FMUL.FTZ R179, R102, R87 ;  /* 0x0000005766b37220 */ /* 0x000fe20000410000 */
[C---:B------:R-:W-:Y:S01]  /*4460*/  FFMA.FTZ R231, R39.reuse, R224, R158 ;  /* 0x000000e027e77223 */ /* 0x040fe2000001009e */
[----:B------:R-:W-:Y:S01]  /*4470*/  FFMA.FTZ R227, R39, R218, R161 ;  /* 0x000000da27e37223 */ /* 0x000fe200000100a1 */
[----:B------:R-:W-:Y:S06]  /*4480*/  @P1 BRA `(.L_x_14735) ;  /* 0x00000000003c1947 */ /* 0x000fec0003800000 */
[----:B------:R-:W1:Y:S01]  /*4490*/  LDC R158, c[0x0][0x224] ;  /* 0x00008900ff9e7b82 */ /* 0x000e620000000800 */
[----:B0-----:R-:W-:Y:S01]  /*44a0*/  HFMA2.MMA R88, -RZ, RZ, 1.875, 0 ;  /* 0x3f800000ff587435 */ /* 0x001fe200000001ff */
[----:B------:R-:W-:Y:S02]  /*44b0*/  MOV R89, RZ ;  /* 0x000000ff00597202 */ /* 0x000fe40000000f00 */
[----:B-1----:R-:W-:-:S13]  /*44c0*/  ISETP.NE.AND P1, PT, R158, UR16, PT ;  /* 0x000000109e007c0c */ /* 0x002fda000bf25270 */
[----:B------:R-:W-:Y:S05]  /*44d0*/  @!P1 BRA `(.L_x_14735) ;  /* 0x0000000000289947 */ /* 0x000fea0003800000 */
[----:B------:R-:W0:Y:S01]  /*44e0*/  S2UR UR46, SR_CgaCtaId ;  /* 0x00000000002e79c3 */ /* 0x000e220000008800 */
[----:B------:R-:W-:Y:S01]  /*44f0*/  IADD3 R89, R158, -UR7, RZ ;  /* 0x800000079e597c10 */ /* 0x000fe2000fffe0ff */
[----:B------:R-:W-:-:S03]  /*4500*/  UMOV UR17, 0x400 ;  /* 0x0000040000117882 */ /* 0x000fc60000000000 */
[----:B------:R-:W-:-:S04]  /*4510*/  LEA.HI R88, R89, R89, RZ, 0x1 ;  /* 0x0000005959587211 */ /* 0x000fc800078f08ff */
[----:B------:R-:W-:-:S04]  /*4520*/  LOP3.LUT R88, R88, 0xfffffe, RZ, 0xc0, !PT ;  /* 0x00fffffe58587812 */ /* 0x000fc800078ec0ff */
[----:B------:R-:W-:-:S04]  /*4530*/  IADD3 R88, -R88, R89, RZ ;  /* 0x0000005958587210 */ /* 0x000fc80007ffe1ff */
[----:B------:R-:W-:Y:S01]  /*4540*/  LEA R88, R88, UR6, 0x8 ;  /* 0x0000000658587c11 */ /* 0x000fe2000f8e40ff */
[----:B0-----:R-:W-:-:S06]  /*4550*/  ULEA UR17, UR46, UR17, 0x18 ;  /* 0x000000112e117291 */ /* 0x001fcc000f8ec03f */
[----:B------:R-:W-:-:S06]  /*4560*/  LEA R88, R88, UR17, 0x3 ;  /* 0x0000001158587c11 */ /* 0x000fcc000f8e18ff */
[----:B------:R-:W1:Y:S02]  /*4570*/  LDS.64 R88, [R88+0x2550] ;  /* 0x0025500058587984 */ /* 0x000e640000000a00 */
.L_x_14735:
[----:B------:R-:W-:Y:S05]  /*4580*/  BSYNC B0 ;  /* 0x0000000000007941 */ /* 0x000fea0003800000 */
.L_x_14734:
[----:B------:R-:W2:Y:S01]  /*4590*/  SHFL.UP PT, R160, R231, 0x1, RZ ;  /* 0x04200000e7a07989 */ /* 0x000ea200000e00ff */
[----:B------:R-:W-:Y:S01]  /*45a0*/  FADD.FTZ R162, R180, R159 ;  /* 0x0000009fb4a27221 */ /* 0x000fe20000010000 */
[----:B------:R-:W-:Y:S01]  /*45b0*/  FADD.FTZ R164, -R179, R164 ;  /* 0x000000a4b3a47221 */ /* 0x000fe20000010100 */
[-C--:B------:R-:W-:Y:S01]  /*45c0*/  FMUL.FTZ R178, R103, R87.reuse ;  /* 0x0000005767b27220 */ /* 0x080fe20000410000 */
[----:B------:R-:W3:Y:S01]  /*45d0*/  SHFL.UP PT, R161, R227, 0x1, RZ ;  /* 0x04200000e3a17989 */ /* 0x000ee200000e00ff */
[C---:B------:R-:W-:Y:S01]  /*45e0*/  FMUL.FTZ R165, R189.reuse, -R162 ;  /* 0x800000a2bda57220 */ /* 0x040fe20000410000 */
[----:B------:R-:W-:Y:S01]  /*45f0*/  FMUL.FTZ R163, R189, -R164 ;  /* 0x800000a4bda37220 */ /* 0x000fe20000410000 */
[----:B------:R-:W-:Y:S01]  /*4600*/  FMUL.FTZ R177, R103, R86 ;  /* 0x0000005667b17220 */ /* 0x000fe20000410000 */
[----:B------:R-:W4:Y:S01]  /*4610*/  SHFL.UP PT, R158, R226, 0x1, RZ ;  /* 0x04200000e29e7989 */ /* 0x000f2200000e00ff */
[C---:B------:R-:W-:Y:S01]  /*4620*/  FFMA.FTZ R165, R190.reuse, R164, R165 ;  /* 0x000000a4bea57223 */ /* 0x040fe200000100a5 */
[----:B------:R-:W-:Y:S01]  /*4630*/  FFMA.FTZ R162, R190, R162, -R163 ;  /* 0x000000a2bea27223 */ /* 0x000fe200000108a3 */
[----:B------:R-:W-:Y:S01]  /*4640*/  ISETP.GE.AND P1, PT, R131, 0x1, PT ;  /* 0x000000018300780c */ /* 0x000fe20003f26270 */
[----:B------:R-:W0:Y:S01]  /*4650*/  SHFL.UP PT, R159, R157, 0x1, RZ ;  /* 0x042000009d9f7989 */ /* 0x000e2200000e00ff */
[----:B------:R-:W-:Y:S01]  /*4660*/  FADD.FTZ R166, -R178, R165 ;  /* 0x000000a5b2a67221 */ /* 0x000fe20000010100 */
[----:B------:R-:W-:Y:S01]  /*4670*/  FADD.FTZ R162, R177, R162 ;  /* 0x000000a2b1a27221 */ /* 0x000fe20000010000 */
[C---:B------:R-:W-:Y:S01]  /*4680*/  FMUL.FTZ R176, R104.reuse, R86 ;  /* 0x0000005668b07220 */ /* 0x040fe20000410000 */
[-C--:B------:R-:W-:Y:S01]  /*4690*/  FMUL.FTZ R175, R104, R87.reuse ;  /* 0x0000005768af7220 */ /* 0x080fe20000410000 */
[C---:B------:R-:W-:Y:S01]  /*46a0*/  FMUL.FTZ R163, R191.reuse, -R166 ;  /* 0x800000a6bfa37220 */ /* 0x040fe20000410000 */
[----:B------:R-:W-:Y:S01]  /*46b0*/  FMUL.FTZ R169, R191, -R162 ;  /* 0x800000a2bfa97220 */ /* 0x000fe20000410000 */
[CC--:B------:R-:W-:Y:S01]  /*46c0*/  FMUL.FTZ R174, R105.reuse, R87.reuse ;  /* 0x0000005769ae7220 */ /* 0x0c0fe20000410000 */
[----:B------:R-:W-:Y:S01]  /*46d0*/  FMUL.FTZ R173, R105, R86 ;  /* 0x0000005669ad7220 */ /* 0x000fe20000410000 */
[C---:B------:R-:W-:Y:S01]  /*46e0*/  FFMA.FTZ R167, R192.reuse, R162, -R163 ;  /* 0x000000a2c0a77223 */ /* 0x040fe200000108a3 */
[----:B------:R-:W-:Y:S01]  /*46f0*/  FFMA.FTZ R166, R192, R166, R169 ;  /* 0x000000a6c0a67223 */ /* 0x000fe200000100a9 */
[----:B------:R-:W-:Y:S01]  /*4700*/  FMUL.FTZ R172, R106, R87 ;  /* 0x000000576aac7220 */ /* 0x000fe20000410000 */
[----:B--2---:R-:W-:Y:S01]  /*4710*/  FMUL.FTZ R162, R157, R160 ;  /* 0x000000a09da27220 */ /* 0x004fe20000410000 */
[----:B------:R-:W-:Y:S01]  /*4720*/  FADD.FTZ R167, R176, R167 ;  /* 0x000000a7b0a77221 */ /* 0x000fe20000010000 */
[----:B------:R-:W-:Y:S01]  /*4730*/  FADD.FTZ R166, -R175, R166 ;  /* 0x000000a6afa67221 */ /* 0x000fe20000010100 */
[-C--:B------:R-:W-:Y:S01]  /*4740*/  FMUL.FTZ R171, R106, R86.reuse ;  /* 0x000000566aab7220 */ /* 0x080fe20000410000 */
[-C--:B---3--:R-:W-:Y:S01]  /*4750*/  FMUL.FTZ R165, R157, R161.reuse ;  /* 0x000000a19da57220 */ /* 0x088fe20000410000 */
[C---:B------:R-:W-:Y:S01]  /*4760*/  FFMA.FTZ R162, R226.reuse, R161, R162 ;  /* 0x000000a1e2a27223 */ /* 0x040fe200000100a2 */
[C---:B------:R-:W-:Y:S01]  /*4770*/  FMUL.FTZ R170, R107.reuse, R87 ;  /* 0x000000576baa7220 */ /* 0x040fe20000410000 */
[----:B------:R-:W-:Y:S01]  /*4780*/  FMUL.FTZ R169, R107, R86 ;  /* 0x000000566ba97220 */ /* 0x000fe20000410000 */
[----:B----4-:R-:W-:Y:S01]  /*4790*/  FMUL.FTZ R163, R157, R158 ;  /* 0x0000009e9da37220 */ /* 0x010fe20000410000 */
[C---:B------:R-:W-:Y:S01]  /*47a0*/  FFMA.FTZ R160, R226.reuse, R160, -R165 ;  /* 0x000000a0e2a07223 */ /* 0x040fe200000108a5 */
[----:B------:R-:W-:Y:S01]  /*47b0*/  @P1 FADD.FTZ R227, R227, R162 ;  /* 0x000000a2e3e31221 */ /* 0x000fe20000010000 */
[----:B------:R-:W-:Y:S01]  /*47c0*/  FMUL.FTZ R162, R193, -R166 ;  /* 0x800000a6c1a27220 */ /* 0x000fe20000410000 */
[CC--:B0-----:R-:W-:Y:S01]  /*47d0*/  FFMA.FTZ R164, R226.reuse, R159.reuse, R163 ;  /* 0x0000009fe2a47223 */ /* 0x0c1fe200000100a3 */
[----:B------:R-:W-:Y:S01]  /*47e0*/  FMUL.FTZ R159, R157, R159 ;  /* 0x0000009f9d9f7220 */ /* 0x000fe20000410000 */
[----:B------:R-:W-:Y:S01]  /*47f0*/  @P1 FADD.FTZ R231, R231, R160 ;  /* 0x000000a0e7e71221 */ /* 0x000fe20000010000 */
[----:B------:R-:W0:Y:S01]  /*4800*/  SHFL.UP PT, R161, R227, 0x2, RZ ;  /* 0x04400000e3a17989 */ /* 0x000e2200000e00ff */
[-C--:B------:R-:W-:Y:S01]  /*4810*/  FMUL.FTZ R163, R193, -R167.reuse ;  /* 0x800000a7c1a37220 */ /* 0x080fe20000410000 */
[----:B------:R-:W-:Y:S01]  /*4820*/  @P1 FFMA.FTZ R226, R226, R158, -R159 ;  /* 0x0000009ee2e21223 */ /* 0x000fe2000001089f */
[----:B------:R-:W-:Y:S01]  /*4830*/  FSEL R157, R157, R164, !P1 ;  /* 0x000000a49d9d7208 */ /* 0x000fe20004800000 */
[----:B------:R-:W2:Y:S01]  /*4840*/  SHFL.UP PT, R160, R231, 0x2, RZ ;  /* 0x04400000e7a07989 */ /* 0x000ea200000e00ff */
[C---:B------:R-:W-:Y:S01]  /*4850*/  FFMA.FTZ R163, R194.reuse, R166, R163 ;  /* 0x000000a6c2a37223 */ /* 0x040fe200000100a3 */
[----:B------:R-:W-:Y:S01]  /*4860*/  FFMA.FTZ R162, R194, R167, -R162 ;  /* 0x000000a7c2a27223 */ /* 0x000fe200000108a2 */
[----:B------:R-:W-:Y:S01]  /*4870*/  ISETP.GE.AND P1, PT, R131, 0x2, PT ;  /* 0x000000028300780c */ /* 0x000fe20003f26270 */
[----:B------:R-:W3:Y:S01]  /*4880*/  SHFL.UP PT, R158, R226, 0x2, RZ ;  /* 0x04400000e29e7989 */ /* 0x000ee200000e00ff */
[----:B------:R-:W-:Y:S01]  /*4890*/  FADD.FTZ R164, -R174, R163 ;  /* 0x000000a3aea47221 */ /* 0x000fe20000010100 */
[----:B------:R-:W-:Y:S01]  /*48a0*/  FADD.FTZ R162, R173, R162 ;  /* 0x000000a2ada27221 */ /* 0x000fe20000010000 */
[----:B------:R-:W4:Y:S01]  /*48b0*/  S2UR UR46, SR_CgaCtaId ;  /* 0x00000000002e79c3 */ /* 0x000f220000008800 */
[----:B------:R-:W4:Y:S01]  /*48c0*/  SHFL.UP PT, R159, R157, 0x2, RZ ;  /* 0x044000009d9f7989 */ /* 0x000f2200000e00ff */
[C---:B------:R-:W-:Y:S01]  /*48d0*/  FMUL.FTZ R163, R195.reuse, -R164 ;  /* 0x800000a4c3a37220 */ /* 0x040fe20000410000 */
[-C--:B------:R-:W-:Y:S01]  /*48e0*/  FMUL.FTZ R165, R195, -R162.reuse ;  /* 0x800000a2c3a57220 */ /* 0x080fe20000410000 */
[----:B------:R-:W-:Y:S01]  /*48f0*/  UMOV UR17, 0x400 ;  /* 0x0000040000117882 */ /* 0x000fe20000000000 */
[----:B------:R-:W-:Y:S01]  /*4900*/  BSSY B0, `(.L_x_14736) ;  /* 0x00000d3000007945 */ /* 0x000fe20003800000 */
[C---:B------:R-:W-:Y:S01]  /*4910*/  FFMA.FTZ R166, R196.reuse, R162, -R163 ;  /* 0x000000a2c4a67223 */ /* 0x040fe200000108a3 */
[----:B------:R-:W-:-:S03]  /*4920*/  FFMA.FTZ R165, R196, R164, R165 ;  /* 0x000000a4c4a57223 */ /* 0x000fc600000100a5 */
[----:B------:R-:W-:Y:S01]  /*4930*/  FADD.FTZ R166, R171, R166 ;  /* 0x000000a6aba67221 */ /* 0x000fe20000010000 */
[----:B------:R-:W-:Y:S01]  /*4940*/  FADD.FTZ R165, -R172, R165 ;  /* 0x000000a5aca57221 */ /* 0x000fe20000010100 */
[C---:B0-----:R-:W-:Y:S01]  /*4950*/  FMUL.FTZ R163, R157.reuse, R161 ;  /* 0x000000a19da37220 */ /* 0x041fe20000410000 */
[----:B--2---:R-:W-:-:S03]  /*4960*/  FMUL.FTZ R164, R157, R160 ;  /* 0x000000a09da47220 */ /* 0x004fc60000410000 */
[C---:B------:R-:W-:Y:S01]  /*4970*/  FFMA.FTZ R160, R226.reuse, R160, -R163 ;  /* 0x000000a0e2a07223 */ /* 0x040fe200000108a3 */
[----:B---3--:R-:W-:Y:S01]  /*4980*/  FMUL.FTZ R162, R157, R158 ;  /* 0x0000009e9da27220 */ /* 0x008fe20000410000 */
[C---:B------:R-:W-:Y:S02]  /*4990*/  FFMA.FTZ R164, R226.reuse, R161, R164 ;  /* 0x000000a1e2a47223 */ /* 0x040fe400000100a4 */
[----:B------:R-:W-:Y:S01]  /*49a0*/  @P1 FADD.FTZ R231, R231, R160 ;  /* 0x000000a0e7e71221 */ /* 0x000fe20000010000 */
[----:B-1----:R-:W-:Y:S01]  /*49b0*/  FMUL.FTZ R160, R221, -R88 ;  /* 0x80000058dda07220 */ /* 0x002fe20000410000 */
[-C--:B----4-:R-:W-:Y:S01]  /*49c0*/  FMUL.FTZ R163, R157, R159.reuse ;  /* 0x0000009f9da37220 */ /* 0x090fe20000410000 */
[C---:B------:R-:W-:Y:S01]  /*49d0*/  FFMA.FTZ R162, R226.reuse, R159, R162 ;  /* 0x0000009fe2a27223 */ /* 0x040fe200000100a2 */
[----:B------:R-:W-:Y:S01]  /*49e0*/  @P1 FADD.FTZ R227, R227, R164 ;  /* 0x000000a4e3e31221 */ /* 0x000fe20000010000 */
[----:B------:R-:W0:Y:S01]  /*49f0*/  SHFL.UP PT, R161, R231, 0x4, RZ ;  /* 0x04800000e7a17989 */ /* 0x000e2200000e00ff */
[----:B------:R-:W-:Y:S01]  /*4a00*/  @P1 FFMA.FTZ R226, R226, R158, -R163 ;  /* 0x0000009ee2e21223 */ /* 0x000fe200000108a3 */
[----:B------:R-:W-:Y:S01]  /*4a10*/  FMUL.FTZ R163, R197, -R165 ;  /* 0x800000a5c5a37220 */ /* 0x000fe20000410000 */
[----:B------:R-:W-:Y:S01]  /*4a20*/  FSEL R157, R157, R162, !P1 ;  /* 0x000000a29d9d7208 */ /* 0x000fe20004800000 */
[----:B------:R-:W-:Y:S01]  /*4a30*/  FMUL.FTZ R159, R221, R89 ;  /* 0x00000059dd9f7220 */ /* 0x000fe20000410000 */
[----:B------:R-:W1:Y:S01]  /*4a40*/  SHFL.UP PT, R162, R227, 0x4, RZ ;  /* 0x04800000e3a27989 */ /* 0x000e6200000e00ff */
[-C--:B------:R-:W-:Y:S01]  /*4a50*/  FFMA.FTZ R164, R198, R166.reuse, -R163 ;  /* 0x000000a6c6a47223 */ /* 0x080fe200000108a3 */
[----:B------:R-:W-:Y:S01]  /*4a60*/  FMUL.FTZ R163, R197, -R166 ;  /* 0x800000a6c5a37220 */ /* 0x000fe20000410000 */
[----:B------:R-:W-:Y:S01]  /*4a70*/  FFMA.FTZ R158, R222, R88, -R159 ;  /* 0x00000058de9e7223 */ /* 0x000fe2000001089f */
[----:B------:R-:W-:Y:S01]  /*4a80*/  ISETP.GE.AND P1, PT, R131, 0x4, PT ;  /* 0x000000048300780c */ /* 0x000fe20003f26270 */
[----:B------:R-:W2:Y:S01]  /*4a90*/  SHFL.UP PT, R159, R226, 0x4, RZ ;  /* 0x04800000e29f7989 */ /* 0x000ea200000e00ff */
[----:B------:R-:W-:Y:S01]  /*4aa0*/  FFMA.FTZ R167, R198, R165, R163 ;  /* 0x000000a5c6a77223 */ /* 0x000fe200000100a3 */
[----:B------:R-:W-:Y:S01]  /*4ab0*/  FFMA.FTZ R163, R222, -R89, R160 ;  /* 0x80000059dea37223 */ /* 0x000fe200000100a0 */
[----:B------:R-:W-:Y:S01]  /*4ac0*/  FMUL.FTZ R165, R185, -R158 ;  /* 0x8000009eb9a57220 */ /* 0x000fe20000410000 */
[----:B------:R-:W3:Y:S01]  /*4ad0*/  SHFL.UP PT, R160, R157, 0x4, RZ ;  /* 0x048000009da07989 */ /* 0x000ee200000e00ff */
[----:B------:R-:W-:Y:S01]  /*4ae0*/  FADD.FTZ R168, -R170, R167 ;  /* 0x000000a7aaa87221 */ /* 0x000fe20000010100 */
[----:B------:R-:W-:Y:S01]  /*4af0*/  FADD.FTZ R166, R169, R164 ;  /* 0x000000a4a9a67221 */ /* 0x000fe20000010000 */
[CC--:B------:R-:W-:Y:S01]  /*4b00*/  FFMA.FTZ R165, R186.reuse, R163.reuse, R165 ;  /* 0x000000a3baa57223 */ /* 0x0c0fe200000100a5 */
[----:B------:R-:W-:Y:S01]  /*4b10*/  FMUL.FTZ R163, R185, -R163 ;  /* 0x800000a3b9a37220 */ /* 0x000fe20000410000 */
[C---:B------:R-:W-:Y:S01]  /*4b20*/  FMUL.FTZ R217, R199.reuse, -R168 ;  /* 0x800000a8c7d97220 */ /* 0x040fe20000410000 */
[----:B------:R-:W-:Y:S01]  /*4b30*/  FMUL.FTZ R237, R199, -R166 ;  /* 0x800000a6c7ed7220 */ /* 0x000fe20000410000 */
[----:B------:R-:W-:Y:S01]  /*4b40*/  FMUL.FTZ R167, R187, -R165 ;  /* 0x800000a5bba77220 */ /* 0x000fe20000410000 */
[----:B------:R-:W-:Y:S01]  /*4b50*/  FFMA.FTZ R164, R186, R158, -R163 ;  /* 0x0000009ebaa47223 */ /* 0x000fe200000108a3 */
[C---:B------:R-:W-:Y:S01]  /*4b60*/  FFMA.FTZ R158, R200.reuse, R166, -R217 ;  /* 0x000000a6c89e7223 */ /* 0x040fe200000108d9 */
[----:B0-----:R-:W-:Y:S01]  /*4b70*/  FMUL.FTZ R163, R157, R161 ;  /* 0x000000a19da37220 */ /* 0x001fe20000410000 */
[----:B------:R-:W-:Y:S01]  /*4b80*/  FFMA.FTZ R237, R200, R168, R237 ;  /* 0x000000a8c8ed7223 */ /* 0x000fe200000100ed */
[-C--:B------:R-:W-:Y:S01]  /*4b90*/  FFMA.FTZ R167, R188, R164.reuse, -R167 ;  /* 0x000000a4bca77223 */ /* 0x080fe200000108a7 */
[----:B------:R-:W-:Y:S01]  /*4ba0*/  FMUL.FTZ R217, R187, -R164 ;  /* 0x800000a4bbd97220 */ /* 0x000fe20000410000 */
[----:B------:R-:W-:Y:S01]  /*4bb0*/  FMUL.FTZ R168, R108, R87 ;  /* 0x000000576ca87220 */ /* 0x000fe20000410000 */
[-C--:B-1----:R-:W-:Y:S01]  /*4bc0*/  FMUL.FTZ R164, R157, R162.reuse ;  /* 0x000000a29da47220 */ /* 0x082fe20000410000 */
[----:B------:R-:W-:Y:S01]  /*4bd0*/  FFMA.FTZ R162, R226, R162, R163 ;  /* 0x000000a2e2a27223 */ /* 0x000fe200000100a3 */
[----:B------:R-:W-:Y:S01]  /*4be0*/  FFMA.FTZ R217, R188, R165, R217 ;  /* 0x000000a5bcd97223 */ /* 0x000fe200000100d9 */
[----:B------:R-:W-:Y:S01]  /*4bf0*/  FMUL.FTZ R165, R189, -R167 ;  /* 0x800000a7bda57220 */ /* 0x000fe20000410000 */
[----:B------:R-:W-:Y:S01]  /*4c00*/  FFMA.FTZ R164, R226, R161, -R164 ;  /* 0x000000a1e2a47223 */ /* 0x000fe200000108a4 */
[----:B------:R-:W-:Y:S01]  /*4c10*/  @P1 FADD.FTZ R227, R227, R162 ;  /* 0x000000a2e3e31221 */ /* 0x000fe20000010000 */
[----:B--2---:R-:W-:Y:S01]  /*4c20*/  FMUL.FTZ R163, R157, R159 ;  /* 0x0000009f9da37220 */ /* 0x004fe20000410000 */
[----:B------:R-:W-:Y:S01]  /*4c30*/  ULEA UR17, UR46, UR17, 0x18 ;  /* 0x000000112e117291 */ /* 0x000fe2000f8ec03f */
[----:B------:R-:W-:Y:S01]  /*4c40*/  @P1 FADD.FTZ R231, R231, R164 ;  /* 0x000000a4e7e71221 */ /* 0x000fe20000010000 */
[----:B------:R-:W-:Y:S01]  /*4c50*/  FADD.FTZ R164, -R168, R237 ;  /* 0x000000eda8a47221 */ /* 0x000fe20000010100 */
[-C--:B---3--:R-:W-:Y:S01]  /*4c60*/  FFMA.FTZ R216, R226, R160.reuse, R163 ;  /* 0x000000a0e2d87223 */ /* 0x088fe200000100a3 */
[----:B------:R-:W0:Y:S01]  /*4c70*/  SHFL.UP PT, R161, R227, 0x8, RZ ;  /* 0x05000000e3a17989 */ /* 0x000e2200000e00ff */
[----:B------:R-:W-:Y:S01]  /*4c80*/  FMUL.FTZ R163, R157, R160 ;  /* 0x000000a09da37220 */ /* 0x000fe20000410000 */
[-C--:B------:R-:W-:Y:S01]  /*4c90*/  FMUL.FTZ R160, R189, -R217.reuse ;  /* 0x800000d9bda07220 */ /* 0x080fe20000410000 */
[----:B------:R-:W-:Y:S01]  /*4ca0*/  FFMA.FTZ R217, R190, R217, R165 ;  /* 0x000000d9bed97223 */ /* 0x000fe200000100a5 */
[----:B------:R-:W-:Y:S01]  /*4cb0*/  FSEL R216, R157, R216, !P1 ;  /* 0x000000d89dd87208 */ /* 0x000fe20004800000 */
[----:B------:R-:W1:Y:S01]  /*4cc0*/  SHFL.UP PT, R165, R231, 0x8, RZ ;  /* 0x05000000e7a57989 */ /* 0x000e6200000e00ff */
[----:B------:R-:W-:Y:S01]  /*4cd0*/  @P1 FFMA.FTZ R226, R226, R159, -R163 ;  /* 0x0000009fe2e21223 */ /* 0x000fe200000108a3 */
[----:B------:R-:W-:Y:S01]  /*4ce0*/  FFMA.FTZ R160, R190, R167, -R160 ;  /* 0x000000a7bea07223 */ /* 0x000fe200000108a0 */
[CC--:B------:R-:W-:Y:S01]  /*4cf0*/  FMUL.FTZ R157, R191.reuse, -R217.reuse ;  /* 0x800000d9bf9d7220 */ /* 0x0c0fe20000410000 */
[----:B------:R-:W2:Y:S01]  /*4d00*/  SHFL.UP PT, R163, R216, 0x8, RZ ;  /* 0x05000000d8a37989 */ /* 0x000ea200000e00ff */
[----:B------:R-:W-:Y:S01]  /*4d10*/  FMUL.FTZ R167, R108, R86 ;  /* 0x000000566ca77220 */ /* 0x000fe20000410000 */
[-C--:B------:R-:W-:Y:S01]  /*4d20*/  FMUL.FTZ R162, R191, -R160.reuse ;  /* 0x800000a0bfa27220 */ /* 0x080fe20000410000 */
[C---:B------:R-:W-:Y:S01]  /*4d30*/  FFMA.FTZ R160, R192.reuse, R160, -R157 ;  /* 0x000000a0c0a07223 */ /* 0x040fe2000001089d */
[----:B------:R-:W3:Y:S01]  /*4d40*/  SHFL.UP PT, R159, R226, 0x8, RZ ;  /* 0x05000000e29f7989 */ /* 0x000ee200000e00ff */
[----:B------:R-:W-:Y:S01]  /*4d50*/  FADD.FTZ R158, R167, R158 ;  /* 0x0000009ea79e7221 */ /* 0x000fe20000010000 */
[----:B------:R-:W-:Y:S01]  /*4d60*/  FFMA.FTZ R162, R192, R217, R162 ;  /* 0x000000d9c0a27223 */ /* 0x000fe200000100a2 */
[----:B------:R-:W-:Y:S01]  /*4d70*/  FMUL.FTZ R157, R193, -R160 ;  /* 0x800000a0c19d7220 */ /* 0x000fe20000410000 */
[----:B------:R-:W-:Y:S01]  /*4d80*/  FMUL.FTZ R217, R201, -R164 ;  /* 0x800000a4c9d97220 */ /* 0x000fe20000410000 */
[----:B------:R-:W-:Y:S01]  /*4d90*/  ISETP.GE.AND P1, PT, R131, 0x8, PT ;  /* 0x000000088300780c */ /* 0x000fe20003f26270 */
[-C--:B------:R-:W-:Y:S01]  /*4da0*/  FMUL.FTZ R237, R193, -R162.reuse ;  /* 0x800000a2c1ed7220 */ /* 0x080fe20000410000 */
[----:B------:R-:W-:Y:S01]  /*4db0*/  FFMA.FTZ R166, R194, R162, R157 ;  /* 0x000000a2c2a67223 */ /* 0x000fe2000001009d */
[-C--:B------:R-:W-:Y:S01]  /*4dc0*/  FFMA.FTZ R157, R202, R158.reuse, -R217 ;  /* 0x0000009eca9d7223 */ /* 0x080fe200000108d9 */
[----:B------:R-:W-:Y:S01]  /*4dd0*/  FMUL.FTZ R241, R201, -R158 ;  /* 0x8000009ec9f17220 */ /* 0x000fe20000410000 */
[----:B------:R-:W-:Y:S01]  /*4de0*/  FFMA.FTZ R237, R194, R160, -R237 ;  /* 0x000000a0c2ed7223 */ /* 0x000fe200000108ed */
[----:B0-----:R-:W-:Y:S01]  /*4df0*/  FMUL.FTZ R217, R216, R161 ;  /* 0x000000a1d8d97220 */ /* 0x001fe20000410000 */
[C---:B------:R-:W-:Y:S01]  /*4e00*/  FMUL.FTZ R239, R195.reuse, -R166 ;  /* 0x800000a6c3ef7220 */ /* 0x040fe20000410000 */
[----:B------:R-:W-:Y:S01]  /*4e10*/  FFMA.FTZ R228, R202, R164, R241 ;  /* 0x000000a4cae47223 */ /* 0x000fe200000100f1 */
[----:B------:R-:W-:Y:S01]  /*4e20*/  ULEA UR46, UR6, UR17, 0x4 ;  /* 0x00000011062e7291 */ /* 0x000fe2000f8e203f */
[-C--:B-1----:R-:W-:Y:S01]  /*4e30*/  FFMA.FTZ R162, R226, R165.reuse, -R217 ;  /* 0x000000a5e2a27223 */ /* 0x082fe200000108d9 */
[----:B------:R-:W-:Y:S01]  /*4e40*/  FMUL.FTZ R165, R216, R165 ;  /* 0x000000a5d8a57220 */ /* 0x000fe20000410000 */
[-C--:B------:R-:W-:Y:S01]  /*4e50*/  FFMA.FTZ R239, R196, R237.reuse, -R239 ;  /* 0x000000edc4ef7223 */ /* 0x080fe200000108ef */
[----:B------:R-:W-:Y:S01]  /*4e60*/  FMUL.FTZ R237, R195, -R237 ;  /* 0x800000edc3ed7220 */ /* 0x000fe20000410000 */
[----:B--2---:R-:W-:Y:S01]  /*4e70*/  FMUL.FTZ R158, R216, R163 ;  /* 0x000000a3d89e7220 */ /* 0x004fe20000410000 */
[----:B------:R-:W-:Y:S01]  /*4e80*/  FFMA.FTZ R164, R226, R161, R165 ;  /* 0x000000a1e2a47223 */ /* 0x000fe200000100a5 */
[----:B------:R-:W-:Y:S01]  /*4e90*/  @P1 FADD.FTZ R231, R231, R162 ;  /* 0x000000a2e7e71221 */ /* 0x000fe20000010000 */
[----:B------:R-:W-:Y:S01]  /*4ea0*/  FFMA.FTZ R237, R196, R166, R237 ;  /* 0x000000a6c4ed7223 */ /* 0x000fe200000100ed */
[----:B---3--:R-:W-:Y:S01]  /*4eb0*/  FMUL.FTZ R160, R216, R159 ;  /* 0x0000009fd8a07220 */ /* 0x008fe20000410000 */
[----:B------:R-:W-:Y:S01]  /*4ec0*/  @P1 FADD.FTZ R227, R227, R164 ;  /* 0x000000a4e3e31221 */ /* 0x000fe20000010000 */
[----:B------:R-:W-:Y:S01]  /*4ed0*/  FMUL.FTZ R165, R109, R87 ;  /* 0x000000576da57220 */ /* 0x000fe20000410000 */
[----:B------:R-:W-:Y:S01]  /*4ee0*/  SHFL.UP PT, R217, R231, 0x10, RZ ;  /* 0x06000000e7d97989 */ /* 0x000fe200000e00ff */
[C---:B------:R-:W-:Y:S01]  /*4ef0*/  FFMA.FTZ R163, R226.reuse, R163, R160 ;  /* 0x000000a3e2a37223 */ /* 0x040fe200000100a0 */
[----:B------:R-:W-:Y:S01]  /*4f00*/  @P1 FFMA.FTZ R226, R226, R159, -R158 ;  /* 0x0000009fe2e21223 */ /* 0x000fe2000001089e */
[C---:B------:R-:W-:Y:S01]  /*4f10*/  FMUL.FTZ R158, R197.reuse, -R239 ;  /* 0x800000efc59e7220 */ /* 0x040fe20000410000 */
[----:B------:R-:W0:Y:S01]  /*4f20*/  SHFL.UP PT, R161, R227, 0x10, RZ ;  /* 0x06000000e3a17989 */ /* 0x000e2200000e00ff */
[----:B------:R-:W-:Y:S01]  /*4f30*/  FMUL.FTZ R241, R197, -R237 ;  /* 0x800000edc5f17220 */ /* 0x000fe20000410000 */
[----:B------:R-:W-:Y:S01]  /*4f40*/  FSEL R216, R216, R163, !P1 ;  /* 0x000000a3d8d87208 */ /* 0x000fe20004800000 */
[C---:B------:R-:W-:Y:S01]  /*4f50*/  FFMA.FTZ R237, R198.reuse, R237, R158 ;  /* 0x000000edc6ed7223 */ /* 0x040fe2000001009e */
[----:B------:R-:W1:Y:S01]  /*4f60*/  SHFL.UP PT, R159, R226, 0x10, RZ ;  /* 0x06000000e29f7989 */ /* 0x000e6200000e00ff */
[----:B------:R-:W-:Y:S01]  /*4f70*/  FMUL.FTZ R166, R109, R86 ;  /* 0x000000566da67220 */ /* 0x000fe20000410000 */
[----:B------:R-:W-:Y:S01]  /*4f80*/  FADD.FTZ R228, -R165, R228 ;  /* 0x000000e4a5e47221 */ /* 0x000fe20000010100 */
[----:B------:R-:W-:Y:S01]  /*4f90*/  FFMA.FTZ R241, R198, R239, -R241 ;  /* 0x000000efc6f17223 */ /* 0x000fe200000108f1 */
[----:B------:R-:W2:Y:S01]  /*4fa0*/  SHFL.UP PT, R163, R216, 0x10, RZ ;  /* 0x06000000d8a37989 */ /* 0x000ea200000e00ff */
[----:B------:R-:W-:Y:S01]  /*4fb0*/  FMUL.FTZ R160, R199, -R237 ;  /* 0x800000edc7a07220 */ /* 0x000fe20000410000 */
[----:B------:R-:W-:Y:S01]  /*4fc0*/  FADD.FTZ R162, R166, R157 ;  /* 0x0000009da6a27221 */ /* 0x000fe20000010000 */
[----:B------:R-:W-:Y:S01]  /*4fd0*/  FMUL.FTZ R239, R203, -R228 ;  /* 0x800000e4cbef7220 */ /* 0x000fe20000410000 */
[-C--:B------:R-:W-:Y:S01]  /*4fe0*/  FMUL.FTZ R157, R199, -R241.reuse ;  /* 0x800000f1c79d7220 */ /* 0x080fe20000410000 */
[----:B------:R-:W-:Y:S01]  /*4ff0*/  FFMA.FTZ R160, R200, R241, -R160 ;  /* 0x000000f1c8a07223 */ /* 0x000fe200000108a0 */
[----:B------:R-:W-:Y:S01]  /*5000*/  ISETP.GE.AND P1, PT, R131, 0x10, PT ;  /* 0x000000108300780c */ /* 0x000fe20003f26270 */
[-C--:B------:R-:W-:Y:S01]  /*5010*/  FFMA.FTZ R158, R204, R162.reuse, -R239 ;  /* 0x000000a2cc9e7223 */ /* 0x080fe200000108ef */
[----:B------:R-:W-:Y:S01]  /*5020*/  FMUL.FTZ R239, R203, -R162 ;  /* 0x800000a2cbef7220 */ /* 0x000fe20000410000 */
[----:B------:R-:W-:Y:S01]  /*5030*/  FFMA.FTZ R237, R200, R237, R157 ;  /* 0x000000edc8ed7223 */ /* 0x000fe2000001009d */
[C---:B------:R-:W-:Y:S01]  /*5040*/  FMUL.FTZ R162, R201.reuse, -R160 ;  /* 0x800000a0c9a27220 */ /* 0x040fe20000410000 */
[----:B------:R-:W-:Y:S01]  /*5050*/  FMUL.FTZ R164, R110, R87 ;  /* 0x000000576ea47220 */ /* 0x000fe20000410000 */
[----:B------:R-:W-:Y:S01]  /*5060*/  FFMA.FTZ R241, R204, R228, R239 ;  /* 0x000000e4ccf17223 */ /* 0x000fe200000100ef */
[-C--:B------:R-:W-:Y:S01]  /*5070*/  FMUL.FTZ R239, R201, -R237.reuse ;  /* 0x800000edc9ef7220 */ /* 0x080fe20000410000 */
[----:B------:R-:W-:Y:S01]  /*5080*/  FFMA.FTZ R237, R202, R237, R162 ;  /* 0x000000edcaed7223 */ /* 0x000fe200000100a2 */
[----:B0-----:R-:W-:-:S02]  /*5090*/  FMUL.FTZ R157, R216, R161 ;  /* 0x000000a1d89d7220 */ /* 0x001fc40000410000 */
[----:B------:R-:W-:Y:S01]  /*50a0*/  FFMA.FTZ R239, R202, R160, -R239 ;  /* 0x000000a0caef7223 */ /* 0x000fe200000108ef */
[----:B------:R-:W-:Y:S01]  /*50b0*/  FADD.FTZ R241, -R164, R241 ;  /* 0x000000f1a4f17221 */ /* 0x000fe20000010100 */
[-C--:B------:R-:W-:Y:S01]  /*50c0*/  FFMA.FTZ R228, R226, R217.reuse, -R157 ;  /* 0x000000d9e2e47223 */ /* 0x080fe2000001089d */
[C---:B------:R-:W-:Y:S01]  /*50d0*/  FMUL.FTZ R217, R216.reuse, R217 ;  /* 0x000000d9d8d97220 */ /* 0x040fe20000410000 */
[C---:B-1----:R-:W-:Y:S01]  /*50e0*/  FMUL.FTZ R162, R216.reuse, R159 ;  /* 0x0000009fd8a27220 */ /* 0x042fe20000410000 */
[C---:B------:R-:W-:Y:S01]  /*50f0*/  FMUL.FTZ R157, R203.reuse, -R237 ;  /* 0x800000edcb9d7220 */ /* 0x040fe20000410000 */
[----:B--2---:R-:W-:Y:S01]  /*5100*/  FMUL.FTZ R160, R216, R163 ;  /* 0x000000a3d8a07220 */ /* 0x004fe20000410000 */
[C---:B------:R-:W-:Y:S01]  /*5110*/  FFMA.FTZ R230, R226.reuse, R161, R217 ;  /* 0x000000a1e2e67223 */ /* 0x040fe200000100d9 */
[----:B------:R-:W-:Y:S01]  /*5120*/  FFMA.FTZ R217, R226, R163, R162 ;  /* 0x000000a3e2d97223 */ /* 0x000fe200000100a2 */
[-C--:B------:R-:W-:Y:S01]  /*5130*/  FMUL.FTZ R163, R110, R86.reuse ;  /* 0x000000566ea37220 */ /* 0x080fe20000410000 */
[----:B------:R-:W-:Y:S01]  /*5140*/  FMUL.FTZ R162, R206, -R241 ;  /* 0x800000f1cea27220 */ /* 0x000fe20000410000 */
[----:B------:R-:W-:Y:S01]  /*5150*/  @P1 FFMA.FTZ R226, R226, R159, -R160 ;  /* 0x0000009fe2e21223 */ /* 0x000fe200000108a0 */
[-C--:B------:R-:W-:Y:S01]  /*5160*/  FMUL.FTZ R160, R203, -R239.reuse ;  /* 0x800000efcba07220 */ /* 0x080fe20000410000 */
[----:B------:R-:W-:Y:S01]  /*5170*/  FADD.FTZ R158, R163, R158 ;  /* 0x0000009ea39e7221 */ /* 0x000fe20000010000 */
[C---:B------:R-:W-:Y:S01]  /*5180*/  FFMA.FTZ R157, R204.reuse, R239, -R157 ;  /* 0x000000efcc9d7223 */ /* 0x040fe2000001089d */
[----:B------:R-:W-:Y:S01]  /*5190*/  FMUL.FTZ R161, R111, R86 ;  /* 0x000000566fa17220 */ /* 0x000fe20000410000 */
[----:B------:R-:W-:Y:S01]  /*51a0*/  FFMA.FTZ R160, R204, R237, R160 ;  /* 0x000000edcca07223 */ /* 0x000fe200000100a0 */
[CC--:B------:R-:W-:Y:S01]  /*51b0*/  FMUL.FTZ R236, R206.reuse, -R158.reuse ;  /* 0x8000009eceec7220 */ /* 0x0c0fe20000410000 */
[----:B------:R-:W-:Y:S01]  /*51c0*/  FFMA.FTZ R232, R207, R158, -R162 ;  /* 0x0000009ecfe87223 */ /* 0x000fe200000108a2 */
[----:B------:R-:W-:Y:S01]  /*51d0*/  FMUL.FTZ R162, R111, R87 ;  /* 0x000000576fa27220 */ /* 0x000fe20000410000 */
[C---:B------:R-:W-:Y:S01]  /*51e0*/  FMUL.FTZ R159, R206.reuse, -R157 ;  /* 0x8000009dce9f7220 */ /* 0x040fe20000410000 */
[----:B------:R-:W-:Y:S01]  /*51f0*/  FFMA.FTZ R241, R207, R241, R236 ;  /* 0x000000f1cff17223 */ /* 0x000fe200000100ec */
[-C--:B------:R-:W-:Y:S01]  /*5200*/  FMUL.FTZ R158, R206, -R160.reuse ;  /* 0x800000a0ce9e7220 */ /* 0x080fe20000410000 */
[----:B------:R-:W-:Y:S01]  /*5210*/  FADD.FTZ R232, R161, R232 ;  /* 0x000000e8a1e87221 */ /* 0x000fe20000010000 */
[C---:B------:R-:W-:Y:S01]  /*5220*/  FFMA.FTZ R159, R207.reuse, R160, R159 ;  /* 0x000000a0cf9f7223 */ /* 0x040fe2000001009f */
[----:B------:R-:W-:Y:S01]  /*5230*/  FADD.FTZ R241, -R162, R241 ;  /* 0x000000f1a2f17221 */ /* 0x000fe20000010100 */
[----:B------:R-:W-:Y:S01]  /*5240*/  FFMA.FTZ R158, R207, R157, -R158 ;  /* 0x0000009dcf9e7223 */ /* 0x000fe2000001089e */
[C---:B------:R-:W-:Y:S01]  /*5250*/  FMUL.FTZ R236, R208.reuse, -R232 ;  /* 0x800000e8d0ec7220 */ /* 0x040fe20000410000 */
[C---:B------:R-:W-:Y:S01]  /*5260*/  FMUL.FTZ R157, R208.reuse, -R159 ;  /* 0x8000009fd09d7220 */ /* 0x040fe20000410000 */
[CC--:B------:R-:W-:Y:S01]  /*5270*/  FMUL.FTZ R160, R208.reuse, -R241.reuse ;  /* 0x800000f1d0a07220 */ /* 0x0c0fe20000410000 */
[----:B------:R-:W-:Y:S01]  /*5280*/  @P1 FADD.FTZ R227, R227, R230 ;  /* 0x000000e6e3e31221 */ /* 0x000fe20000010000 */
[C---:B------:R-:W-:Y:S01]  /*5290*/  FFMA.FTZ R241, R209.reuse, R241, R236 ;  /* 0x000000f1d1f17223 */ /* 0x040fe200000100ec */
[C---:B------:R-:W-:Y:S01]  /*52a0*/  FFMA.FTZ R157, R209.reuse, R158, -R157 ;  /* 0x0000009ed19d7223 */ /* 0x040fe2000001089d */
[----:B------:R-:W-:Y:S01]  /*52b0*/  FFMA.FTZ R232, R209, R232, -R160 ;  /* 0x000000e8d1e87223 */ /* 0x000fe200000108a0 */
[----:B------:R-:W-:Y:S01]  /*52c0*/  FMUL.FTZ R160, R208, -R158 ;  /* 0x8000009ed0a07220 */ /* 0x000fe20000410000 */
[----:B------:R-:W-:Y:S01]  /*52d0*/  @P1 FADD.FTZ R231, R231, R228 ;  /* 0x000000e4e7e71221 */ /* 0x000fe20000010000 */
[----:B------:R-:W-:Y:S01]  /*52e0*/  FMUL.FTZ R237, R210, -R157 ;  /* 0x8000009dd2ed7220 */ /* 0x000fe20000410000 */
[----:B------:R-:W0:Y:S01]  /*52f0*/  SHFL.UP PT, R227, R227, 0x1, RZ ;  /* 0x04200000e3e37989 */ /* 0x000e2200000e00ff */
[----:B------:R-:W-:Y:S01]  /*5300*/  FFMA.FTZ R158, R209, R159, R160 ;  /* 0x0000009fd19e7223 */ /* 0x000fe200000100a0 */
[C---:B------:R-:W-:Y:S01]  /*5310*/  FMUL.FTZ R160, R112.reuse, R87 ;  /* 0x0000005770a07220 */ /* 0x040fe20000410000 */
[----:B------:R-:W-:Y:S01]  /*5320*/  FMUL.FTZ R159, R112, R86 ;  /* 0x00000056709f7220 */ /* 0x000fe20000410000 */
[----:B------:R-:W1:Y:S02]  /*5330*/  SHFL.UP PT, R231, R231, 0x1, RZ ;  /* 0x04200000e7e77989 */ /* 0x000e6400000e00ff */
[----:B------:R-:W-:Y:S01]  /*5340*/  FADD.FTZ R241, -R160, R241 ;  /* 0x000000f1a0f17221 */ /* 0x000fe20000010100 */
[----:B------:R-:W-:-:S03]  /*5350*/  FADD.FTZ R232, R159, R232 ;  /* 0x000000e89fe87221 */ /* 0x000fc60000010000 */
[C---:B------:R-:W-:Y:S01]  /*5360*/  FMUL.FTZ R236, R210.reuse, -R241 ;  /* 0x800000f1d2ec7220 */ /* 0x040fe20000410000 */
[----:B------:R-:W-:-:S03]  /*5370*/  FMUL.FTZ R238, R210, -R232 ;  /* 0x800000e8d2ee7220 */ /* 0x000fc60000410000 */
[C---:B------:R-:W-:Y:S01]  /*5380*/  FFMA.FTZ R236, R211.reuse, R232, -R236 ;  /* 0x000000e8d3ec7223 */ /* 0x040fe200000108ec */
[-C--:B------:R-:W-:Y:S01]  /*5390*/  FMUL.FTZ R232, R210, -R158.reuse ;  /* 0x8000009ed2e87220 */ /* 0x080fe20000410000 */
[C---:B------:R-:W-:Y:S01]  /*53a0*/  FFMA.FTZ R241, R211.reuse, R241, R238 ;  /* 0x000000f1d3f17223 */ /* 0x040fe200000100ee */
[----:B------:R-:W-:Y:S01]  /*53b0*/  FFMA.FTZ R238, R211, R158, R237 ;  /* 0x0000009ed3ee7223 */ /* 0x000fe200000100ed */
[----:B------:R-:W-:Y:S01]  /*53c0*/  FMUL.FTZ R158, R113, R87 ;  /* 0x00000057719e7220 */ /* 0x000fe20000410000 */
[----:B------:R-:W-:Y:S01]  /*53d0*/  FFMA.FTZ R232, R211, R157, -R232 ;  /* 0x0000009dd3e87223 */ /* 0x000fe200000108e8 */
[----:B------:R-:W-:Y:S02]  /*53e0*/  FMUL.FTZ R157, R113, R86 ;  /* 0x00000056719d7220 */ /* 0x000fe40000410000 */
[----:B------:R-:W-:Y:S01]  /*53f0*/  FADD.FTZ R240, -R158, R241 ;  /* 0x000000f19ef07221 */ /* 0x000fe20000010100 */
[----:B------:R-:W-:Y:S01]  /*5400*/  FSEL R241, R216, R217, !P1 ;  /* 0x000000d9d8f17208 */ /* 0x000fe20004800000 */
[----:B------:R-:W-:Y:S01]  /*5410*/  FADD.FTZ R236, R157, R236 ;  /* 0x000000ec9dec7221 */ /* 0x000fe20000010000 */
[----:B------:R-:W-:Y:S01]  /*5420*/  ISETP.NE.AND P1, PT, R205, 0x1f, PT ;  /* 0x0000001fcd00780c */ /* 0x000fe20003f25270 */
[C---:B------:R-:W-:Y:S01]  /*5430*/  FMUL.FTZ R242, R213.reuse, -R240 ;  /* 0x800000f0d5f27220 */ /* 0x040fe20000410000 */
[C---:B------:R-:W-:Y:S01]  /*5440*/  FMUL.FTZ R239, R213.reuse, -R232 ;  /* 0x800000e8d5ef7220 */ /* 0x040fe20000410000 */
[----:B------:R-:W-:Y:S01]  /*5450*/  FMUL.FTZ R237, R213, -R236 ;  /* 0x800000ecd5ed7220 */ /* 0x000fe20000410000 */
[C---:B------:R-:W-:Y:S01]  /*5460*/  FMUL.FTZ R216, R0.reuse, R86 ;  /* 0x0000005600d87220 */ /* 0x040fe20000410000 */
[C---:B------:R-:W-:Y:S01]  /*5470*/  FFMA.FTZ R243, R215.reuse, R236, -R242 ;  /* 0x000000ecd7f37223 */ /* 0x040fe200000108f2 */
[----:B------:R-:W-:Y:S01]  /*5480*/  FMUL.FTZ R217, R0, R87 ;  /* 0x0000005700d97220 */ /* 0x000fe20000410000 */
[----:B------:R-:W-:Y:S01]  /*5490*/  FFMA.FTZ R240, R215, R240, R237 ;  /* 0x000000f0d7f07223 */ /* 0x000fe200000100ed */
[----:B------:R-:W-:Y:S01]  /*54a0*/  FMUL.FTZ R237, R213, -R238 ;  /* 0x800000eed5ed7220 */ /* 0x000fe20000410000 */
[----:B------:R-:W-:Y:S01]  /*54b0*/  FADD.FTZ R228, R216, R243 ;  /* 0x000000f3d8e47221 */ /* 0x000fe20000010000 */
[----:B------:R-:W2:Y:S01]  /*54c0*/  SHFL.UP PT, R241, R241, 0x1, RZ ;  /* 0x04200000f1f17989 */ /* 0x000ea200000e00ff */
[----:B------:R-:W-:Y:S01]  /*54d0*/  FADD.FTZ R230, -R217, R240 ;  /* 0x000000f0d9e67221 */ /* 0x000fe20000010100 */
[C---:B------:R-:W-:Y:S01]  /*54e0*/  FFMA.FTZ R236, R215.reuse, R232, -R237 ;  /* 0x000000e8d7ec7223 */ /* 0x040fe200000108ed */
[----:B------:R-:W-:Y:S01]  /*54f0*/  FFMA.FTZ R237, R215, R238, R239 ;  /* 0x000000eed7ed7223 */ /* 0x000fe200000100ef */
[----:B-----5:R3:W4:Y:S04]  /*5500*/  SHFL.IDX PT, R232, R84, RZ, 0x1f ;  /* 0x00001fff54e87589 */ /* 0x02072800000e0000 */
[----:B------:R3:W0:Y:S04]  /*5510*/  SHFL.IDX PT, R238, R85, RZ, 0x1f ;  /* 0x00001fff55ee7589 */ /* 0x00062800000e0000 */
[----:B------:R3:W0:Y:S04]  /*5520*/  SHFL.UP PT, R239, R226, 0x1, RZ ;  /* 0x04200000e2ef7989 */ /* 0x00062800000e00ff */
[----:B------:R3:W0:Y:S04]  /*5530*/  SHFL.DOWN PT, R86, R236, 0x1, 0x1f ;  /* 0x08201f00ec567f89 */ /* 0x00062800000e0000 */
[----:B------:R3:W0:Y:S04]  /*5540*/  SHFL.DOWN PT, R84, R237, 0x1, 0x1f ;  /* 0x08201f00ed547f89 */ /* 0x00062800000e0000 */
[----:B------:R3:W0:Y:S04]  /*5550*/  SHFL.DOWN PT, R240, R228, 0x1, 0x1f ;  /* 0x08201f00e4f07f89 */ /* 0x00062800000e0000 */
[----:B------:R3:W0:Y:S01]  /*5560*/  SHFL.DOWN PT, R242, R230, 0x1, 0x1f ;  /* 0x08201f00e6f27f89 */ /* 0x00062200000e0000 */
[----:B-12-4-:R-:W-:Y:S05]  /*5570*/  @!P1 BRA `(.L_x_14737) ;  /* 0x00000000002c9947 */ /* 0x016fea0003800000 */
[C---:B0--3--:R-:W-:Y:S01]  /*5580*/  FMUL.FTZ R85, R237.reuse, R242 ;  /* 0x000000f2ed557220 */ /* 0x049fe20000410000 */
        /* <DEDUP_REMOVED lines=10> */
.L_x_14737:
[----:B------:R-:W-:Y:S05]  /*5630*/  BSYNC B0 ;  /* 0x0000000000007941 */ /* 0x000fea0003800000 */
.L_x_14736:
[----:B0--3--:R-:W-:Y:S01]  /*5640*/  MOV R84, UR16 ;  /* 0x0000001000547c02 */ /* 0x009fe20008000f00 */
        /* <DEDUP_REMOVED lines=23> */
.L_x_14739:
[----:B------:R-:W-:Y:S05]  /*57c0*/  BSYNC B0 ;  /* 0x0000000000007941 */ /* 0x000fea0003800000 */
.L_x_14738:
        /* <DEDUP_REMOVED lines=18> */
.L_x_14741:
[----:B------:R-:W-:Y:S05]  /*58f0*/  BSYNC B0 ;  /* 0x0000000000007941 */ /* 0x000fea0003800000 */
.L_x_14740:
        /* <DEDUP_REMOVED lines=18> */
.L_x_14743:
[----:B------:R-:W-:Y:S05]  /*5a20*/  BSYNC B0 ;  /* 0x0000000000007941 */ /* 0x000fea0003800000 */
.L_x_14742:
[----:B------:R-:W-:Y:S01]  /*5a30*/  ISETP.GT.U32.AND P0, PT, R205, 0xf, PT ;  /* 0x0000000fcd00780c */ /* 0x000fe20003f04070 */
[----:B0-----:R0:W0:Y:S01]  /*5a40*/  SHFL.DOWN PT, R226, R236, 0x10, 0x1f ;  /* 0x0a001f00ece27f89 */ /* 0x00102200000e0000 */
[----:B------:R-:W-:Y:S03]  /*5a50*/  BSSY B0, `(.L_x_14744) ;  /* 0x0000010000007945 */ /* 0x000fe60003800000 */
[----:B------:R0:W0:Y:S04]  /*5a60*/  SHFL.DOWN PT, R240, R237, 0x10, 0x1f ;  /* 0x0a001f00edf07f89 */ /* 0x00002800000e0000 */
[----:B---3--:R3:W0:Y:S04]  /*5a70*/  SHFL.DOWN PT, R242, R228, 0x10, 0x1f ;  /* 0x0a001f00e4f27f89 */ /* 0x00862800000e0000 */
[----:B----4-:R3:W4:Y:S01]  /*5a80*/  SHFL.DOWN PT, R244, R230, 0x10, 0x1f ;  /* 0x0a001f00e6f47f89 */ /* 0x01072200000e0000 */
[----:B------:R-:W-:Y:S05]  /*5a90*/  @P0 BRA `(.L_x_14745) ;  /* 0x00000000002c0947 */ /* 0x000fea0003800000 */
[C---:B----4-:R-:W-:Y:S01]  /*5aa0*/  FMUL.FTZ R243, R237.reuse, R244 ;  /* 0x000000f4edf37220 */ /* 0x050fe20000410000 */
[----:B0-----:R-:W-:-:S03]  /*5ab0*/  FMUL.FTZ R247, R237, R242 ;  /* 0x000000f2edf77220 */ /* 0x001fc60000410000 */
[C---:B------:R-:W-:Y:S01]  /*5ac0*/  FFMA.FTZ R245, R236.reuse, R242, -R243 ;  /* 0x000000f2ecf57223 */ /* 0x040fe200000108f3 */
[C---:B------:R-:W-:Y:S01]  /*5ad0*/  FMUL.FTZ R243, R237.reuse, R240 ;  /* 0x000000f0edf37220 */ /* 0x040fe20000410000 */
[----:B-12---:R-:W-:Y:S01]  /*5ae0*/  FMUL.FTZ R237, R237, R226 ;  /* 0x000000e2eded7220 */ /* 0x006fe20000410000 */
[----:B------:R-:W-:Y:S01]  /*5af0*/  FFMA.FTZ R247, R236, R244, R247 ;  /* 0x000000f4ecf77223 */ /* 0x000fe200000100f7 */
[----:B---3--:R-:W-:Y:S01]  /*5b00*/  FADD.FTZ R228, R228, R245 ;  /* 0x000000f5e4e47221 */ /* 0x008fe20000010000 */
[C---:B------:R-:W-:Y:S01]  /*5b10*/  FFMA.FTZ R243, R236.reuse, R226, -R243 ;  /* 0x000000e2ecf37223 */ /* 0x040fe200000108f3 */
[----:B------:R-:W-:Y:S01]  /*5b20*/  FFMA.FTZ R237, R236, R240, R237 ;  /* 0x000000f0eced7223 */ /* 0x000fe200000100ed */
[----:B------:R-:W-:-:S03]  /*5b30*/  FADD.FTZ R230, R230, R247 ;  /* 0x000000f7e6e67221 */ /* 0x000fc60000010000 */
[----:B------:R-:W-:-:S07]  /*5b40*/  MOV R236, R243 ;  /* 0x000000f300ec7202 */ /* 0x000fce0000000f00 */
.L_x_14745:
[----:B------:R-:W-:Y:S05]  /*5b50*/  BSYNC B0 ;  /* 0x0000000000007941 */ /* 0x000fea0003800000 */
.L_x_14744:
[C---:B0-----:R-:W-:Y:S01]  /*5b60*/  FMUL.FTZ R226, R241.reuse, R232 ;  /* 0x000000e8f1e27220 */ /* 0x041fe20000410000 */
[-C--:B------:R-:W-:Y:S01]  /*5b70*/  FMUL.FTZ R241, R241, R238.reuse ;  /* 0x000000eef1f17220 */ /* 0x080fe20000410000 */
[----:B------:R-:W-:Y:S01]  /*5b80*/  SHFL.DOWN PT, R242, R237, 0x1, 0x1f ;  /* 0x08201f00edf27f89 */ /* 0x000fe200000e0000 */
[----:B------:R-:W-:Y:S01]  /*5b90*/  ISETP.NE.AND P1, PT, R133, 0x1f, PT ;  /* 0x0000001f8500780c */ /* 0x000fe20003f25270 */
[C---:B------:R-:W-:Y:S01]  /*5ba0*/  FFMA.FTZ R240, R239.reuse, R238, R226 ;  /* 0x000000eeeff07223 */ /* 0x040fe200000100e2 */
[----:B------:R-:W-:Y:S01]  /*5bb0*/  FFMA.FTZ R226, R239, R232, -R241 ;  /* 0x000000e8efe27223 */ /* 0x000fe200000108f1 */
[----:B------:R-:W-:Y:S01]  /*5bc0*/  SHFL.DOWN PT, R245, R228, 0x1, 0x1f ;  /* 0x08201f00e4f57f89 */ /* 0x000fe200000e0000 */
[----:B------:R-:W-:Y:S01]  /*5bd0*/  ISETP.NE.AND P0, PT, R133, RZ, PT ;  /* 0x000000ff8500720c */ /* 0x000fe20003f05270 */
[----:B------:R-:W-:Y:S01]  /*5be0*/  @P3 FADD.FTZ R238, R227, R240 ;  /* 0x000000f0e3ee3221 */ /* 0x000fe20000010000 */
[----:B------:R-:W-:Y:S01]  /*5bf0*/  @P3 FADD.FTZ R232, R231, R226 ;  /* 0x000000e2e7e83221 */ /* 0x000fe20000010000 */
[----:B------:R-:W-:Y:S01]  /*5c00*/  USHF.R.S32.HI UR57, URZ, 0x1f, UR54 ;  /* 0x0000001f3f397899 */ /* 0x000fe20008011436 */
[----:B------:R-:W-:Y:S01]  /*5c10*/  SHFL.IDX PT, R231, R87, RZ, 0x1f ;  /* 0x00001fff57e77589 */ /* 0x000fe200000e0000 */
[C---:B------:R-:W-:Y:S01]  /*5c20*/  FMUL.FTZ R239, R3.reuse, R238 ;  /* 0x000000ee03ef7220 */ /* 0x040fe20000410000 */
[-C--:B------:R-:W-:Y:S01]  /*5c30*/  FMUL.FTZ R3, R3, R232.reuse ;  /* 0x000000e803037220 */ /* 0x080fe20000410000 */
[----:B------:R-:W-:Y:S01]  /*5c40*/  USHF.R.S32.HI UR58, URZ, 0x1f, UR55 ;  /* 0x0000001f3f3a7899 */ /* 0x000fe20008011437 */
[----:B------:R-:W-:Y:S01]  /*5c50*/  BSSY B0, `(.L_x_14746) ;  /* 0x000024c000007945 */ /* 0x000fe20003800000 */
[C---:B------:R-:W-:Y:S01]  /*5c60*/  FFMA.FTZ R239, R2.reuse, R232, -R239 ;  /* 0x000000e802ef7223 */ /* 0x040fe200000108ef */
[----:B------:R-:W-:Y:S01]  /*5c70*/  FFMA.FTZ R241, R2, R238, R3 ;  /* 0x000000ee02f17223 */ /* 0x000fe20000010003 */
[----:B------:R-:W1:Y:S02]  /*5c80*/  SHFL.IDX PT, R232, R86, RZ, 0x1f ;  /* 0x00001fff56e87589 */ /* 0x000e6400000e0000 */
[----:B------:R-:W-:-:S02]  /*5c90*/  FADD.FTZ R239, R234, R239 ;  /* 0x000000efeaef7221 */ /* 0x000fc40000010000 */
[----:B------:R-:W0:Y:S04]  /*5ca0*/  SHFL.IDX PT, R238, R237, RZ, 0x1f ;  /* 0x00001fffedee7589 */ /* 0x000e2800000e0000 */
[----:B------:R-:W5:Y:S04]  /*5cb0*/  SHFL.IDX PT, R2, R236, RZ, 0x1f ;  /* 0x00001fffec027589 */ /* 0x000f6800000e0000 */
[----:B------:R1:W2:Y:S02]  /*5cc0*/  SHFL.DOWN PT, R3, R236, 0x1, 0x1f ;  /* 0x08201f00ec037f89 */ /* 0x0002a400000e0000 */
[----:B-1----:R-:W-:Y:S01]  /*5cd0*/  @P1 FMUL.FTZ R236, R242, R232 ;  /* 0x000000e8f2ec1220 */ /* 0x002fe20000410000 */
[C---:B0-----:R-:W-:Y:S01]  /*5ce0*/  FMUL.FTZ R227, R238.reuse, R87 ;  /* 0x00000057eee37220 */ /* 0x041fe20000410000 */
[C---:B------:R-:W-:Y:S01]  /*5cf0*/  FMUL.FTZ R240, R238.reuse, R86 ;  /* 0x00000056eef07220 */ /* 0x040fe20000410000 */
[C---:B------:R-:W-:Y:S01]  /*5d00*/  FMUL.FTZ R243, R238.reuse, R85 ;  /* 0x00000055eef37220 */ /* 0x040fe20000410000 */
[----:B------:R-:W-:Y:S01]  /*5d10*/  FMUL.FTZ R238, R238, R84 ;  /* 0x00000054eeee7220 */ /* 0x000fe20000410000 */
[C---:B-----5:R-:W-:Y:S01]  /*5d20*/  FFMA.FTZ R226, R2.reuse, R86, -R227 ;  /* 0x0000005602e27223 */ /* 0x060fe200000108e3 */
[C---:B------:R-:W-:Y:S01]  /*5d30*/  FFMA.FTZ R227, R2.reuse, R87, R240 ;  /* 0x0000005702e37223 */ /* 0x040fe200000100f0 */
[C---:B------:R-:W-:Y:S01]  /*5d40*/  FFMA.FTZ R84, R2.reuse, R84, -R243 ;  /* 0x0000005402547223 */ /* 0x040fe200000108f3 */
[----:B------:R-:W-:Y:S01]  /*5d50*/  FFMA.FTZ R85, R2, R85, R238 ;  /* 0x0000005502557223 */ /* 0x000fe200000100ee */
[----:B------:R-:W-:Y:S01]  /*5d60*/  @P1 FMUL.FTZ R2, R242, R231 ;  /* 0x000000e7f2021220 */ /* 0x000fe20000410000 */
[----:B------:R-:W0:Y:S01]  /*5d70*/  SHFL.DOWN PT, R87, R230, 0x1, 0x1f ;  /* 0x08201f00e6577f89 */ /* 0x000e2200000e0000 */
[----:B------:R-:W-:Y:S01]  /*5d80*/  FMUL.FTZ R86, R213, R239 ;  /* 0x000000efd5567220 */ /* 0x000fe20000410000 */
[C---:B--2---:R-:W-:Y:S01]  /*5d90*/  @P1 FFMA.FTZ R236, R3.reuse, R231, R236 ;  /* 0x000000e703ec1223 */ /* 0x044fe200000100ec */
[----:B------:R-:W-:Y:S01]  /*5da0*/  @P1 FFMA.FTZ R2, R3, R232, -R2 ;  /* 0x000000e803021223 */ /* 0x000fe20000010802 */
[----:B---3--:R-:W-:Y:S01]  /*5db0*/  SHFL.IDX PT, R230, R230, RZ, 0x1f ;  /* 0x00001fffe6e67589 */ /* 0x008fe200000e0000 */
[----:B------:R-:W-:-:S02]  /*5dc0*/  FMUL.FTZ R243, R37, R116 ;  /* 0x0000007425f37220 */ /* 0x000fc40000410000 */
[----:B------:R-:W-:Y:S01]  /*5dd0*/  @P1 FADD.FTZ R232, R245, R2 ;  /* 0x00000002f5e81221 */ /* 0x000fe20000010000 */
[----:B------:R-:W-:Y:S01]  /*5de0*/  FADD.FTZ R2, R140, R241 ;  /* 0x000000f18c027221 */ /* 0x000fe20000010000 */
[----:B------:R-:W-:-:S03]  /*5df0*/  FMUL.FTZ R140, R48, R129 ;  /* 0x00000081308c7220 */ /* 0x000fc60000410000 */
[----:B------:R-:W-:-:S04]  /*5e00*/  FFMA.FTZ R86, R215, R2, R86 ;  /* 0x00000002d7567223 */ /* 0x000fc80000010056 */
[----:B------:R-:W-:Y:S01]  /*5e10*/  FFMA.FTZ R86, R49, R132, R86 ;  /* 0x0000008431567223 */ /* 0x000fe20000010056 */
[----:B------:R-:W-:-:S04]  /*5e20*/  FMUL.FTZ R132, R213, R2 ;  /* 0x00000002d5847220 */ /* 0x000fc80000410000 */
[----:B------:R-:W-:Y:S01]  /*5e30*/  FFMA.FTZ R132, R215, R239, -R132 ;  /* 0x000000efd7847223 */ /* 0x000fe20000010884 */
[----:B0-----:R-:W-:-:S03]  /*5e40*/  @P1 FADD.FTZ R231, R87, R236 ;  /* 0x000000ec57e71221 */ /* 0x001fc60000010000 */
[----:B------:R-:W-:Y:S01]  /*5e50*/  FFMA.FTZ R237, R49, R134, R132 ;  /* 0x0000008631ed7223 */ /* 0x000fe20000010084 */
[----:B------:R-:W-:Y:S01]  /*5e60*/  FMUL.FTZ R132, R210, R86 ;  /* 0x00000056d2847220 */ /* 0x000fe20000410000 */
[----:B------:R-:W-:Y:S02]  /*5e70*/  FFMA.FTZ R134, R0, R239, RZ ;  /* 0x000000ef00867223 */ /* 0x000fe400000100ff */
[-C--:B------:R-:W-:Y:S01]  /*5e80*/  FMUL.FTZ R87, R210, R237.reuse ;  /* 0x000000edd2577220 */ /* 0x080fe20000410000 */
[----:B------:R-:W-:-:S03]  /*5e90*/  FFMA.FTZ R3, R211, R237, -R132 ;  /* 0x000000edd3037223 */ /* 0x000fc60000010884 */
[----:B------:R-:W-:Y:S01]  /*5ea0*/  FFMA.FTZ R132, R211, R86, R87 ;  /* 0x00000056d3847223 */ /* 0x000fe20000010057 */
[----:B------:R-:W-:Y:S01]  /*5eb0*/  FFMA.FTZ R241, R50, R139, R3 ;  /* 0x0000008b32f17223 */ /* 0x000fe20000010003 */
[----:B------:R-:W-:Y:S01]  /*5ec0*/  FFMA.FTZ R3, -R140, R52, R239 ;  /* 0x000000348c037223 */ /* 0x000fe200000101ef */
[----:B------:R-:W-:Y:S01]  /*5ed0*/  FFMA.FTZ R87, R0, -R2, RZ ;  /* 0x8000000200577223 */ /* 0x000fe200000100ff */
[----:B------:R-:W-:Y:S01]  /*5ee0*/  FFMA.FTZ R238, R50, R141, R132 ;  /* 0x0000008d32ee7223 */ /* 0x000fe20000010084 */
[----:B------:R-:W-:Y:S01]  /*5ef0*/  FFMA.FTZ R132, -R140, R53, R2 ;  /* 0x000000358c847223 */ /* 0x000fe20000010102 */
[----:B------:R-:W-:Y:S01]  /*5f00*/  FMUL.FTZ R140, R49, R128 ;  /* 0x00000080318c7220 */ /* 0x000fe20000410000 */
[C---:B------:R-:W-:Y:S01]  /*5f10*/  FFMA.FTZ R139, R113.reuse, R237, R134 ;  /* 0x000000ed718b7223 */ /* 0x040fe20000010086 */
[----:B------:R-:W-:Y:S02]  /*5f20*/  FFMA.FTZ R141, R113, -R86, R87 ;  /* 0x80000056718d7223 */ /* 0x000fe40000010057 */
[C---:B------:R-:W-:Y:S01]  /*5f30*/  FFMA.FTZ R2, -R140.reuse, R54, R237 ;  /* 0x000000368c027223 */ /* 0x040fe200000101ed */
[----:B------:R-:W-:Y:S01]  /*5f40*/  FFMA.FTZ R134, -R140, R55, R86 ;  /* 0x000000378c867223 */ /* 0x000fe20000010156 */
[CC--:B------:R-:W-:Y:S01]  /*5f50*/  FMUL.FTZ R140, R208.reuse, R241.reuse ;  /* 0x000000f1d08c7220 */ /* 0x0c0fe20000410000 */
[-C--:B------:R-:W-:Y:S01]  /*5f60*/  FMUL.FTZ R86, R208, R238.reuse ;  /* 0x000000eed0567220 */ /* 0x080fe20000410000 */
[CC--:B------:R-:W-:Y:S01]  /*5f70*/  FFMA.FTZ R236, R112.reuse, -R238.reuse, R141 ;  /* 0x800000ee70ec7223 */ /* 0x0c0fe2000001008d */
[-C--:B------:R-:W-:Y:S01]  /*5f80*/  FFMA.FTZ R234, R112, R241.reuse, R139 ;  /* 0x000000f170ea7223 */ /* 0x080fe2000001008b */
[C---:B------:R-:W-:Y:S01]  /*5f90*/  FFMA.FTZ R87, R209.reuse, R238, R140 ;  /* 0x000000eed1577223 */ /* 0x040fe2000001008c */
[----:B------:R-:W-:-:S03]  /*5fa0*/  FFMA.FTZ R86, R209, R241, -R86 ;  /* 0x000000f1d1567223 */ /* 0x000fc60000010856 */
[C---:B------:R-:W-:Y:S01]  /*5fb0*/  FFMA.FTZ R239, R51.reuse, R138, R87 ;  /* 0x0000008a33ef7223 */ /* 0x040fe20000010057 */
[----:B------:R-:W-:Y:S01]  /*5fc0*/  FFMA.FTZ R237, R51, R136, R86 ;  /* 0x0000008833ed7223 */ /* 0x000fe20000010056 */
[----:B------:R-:W-:Y:S02]  /*5fd0*/  FMUL.FTZ R138, R50, R127 ;  /* 0x0000007f328a7220 */ /* 0x000fe40000410000 */
[C---:B------:R-:W-:Y:S01]  /*5fe0*/  FMUL.FTZ R86, R206.reuse, R239 ;  /* 0x000000efce567220 */ /* 0x040fe20000410000 */
[----:B------:R-:W-:Y:S01]  /*5ff0*/  FMUL.FTZ R140, R206, R237 ;  /* 0x000000edce8c7220 */ /* 0x000fe20000410000 */
[C---:B------:R-:W-:Y:S01]  /*6000*/  FFMA.FTZ R136, -R138.reuse, R56, R241 ;  /* 0x000000388a887223 */ /* 0x040fe200000101f1 */
[----:B------:R-:W-:Y:S01]  /*6010*/  FFMA.FTZ R138, -R138, R57, R238 ;  /* 0x000000398a8a7223 */ /* 0x000fe200000101ee */
[C---:B------:R-:W-:Y:S01]  /*6020*/  FFMA.FTZ R87, R207.reuse, R237, -R86 ;  /* 0x000000edcf577223 */ /* 0x040fe20000010856 */
[----:B------:R-:W-:-:S03]  /*6030*/  FFMA.FTZ R140, R207, R239, R140 ;  /* 0x000000efcf8c7223 */ /* 0x000fc6000001008c */
[C---:B------:R-:W-:Y:S01]  /*6040*/  FFMA.FTZ R238, R44.reuse, R233, R87 ;  /* 0x000000e92cee7223 */ /* 0x040fe20000010057 */
[----:B------:R-:W-:Y:S01]  /*6050*/  FFMA.FTZ R240, R44, R235, R140 ;  /* 0x000000eb2cf07223 */ /* 0x000fe2000001008c */
[C---:B------:R-:W-:Y:S01]  /*6060*/  FFMA.FTZ R233, R111.reuse, R237, R234 ;  /* 0x000000ed6fe97223 */ /* 0x040fe200000100ea */
[----:B------:R-:W-:Y:S01]  /*6070*/  FFMA.FTZ R235, R111, -R239, R236 ;  /* 0x800000ef6feb7223 */ /* 0x000fe200000100ec */
[C---:B------:R-:W-:Y:S01]  /*6080*/  FMUL.FTZ R141, R203.reuse, R238 ;  /* 0x000000eecb8d7220 */ /* 0x040fe20000410000 */
[----:B------:R-:W-:Y:S01]  /*6090*/  FMUL.FTZ R87, R203, R240 ;  /* 0x000000f0cb577220 */ /* 0x000fe20000410000 */
[----:B------:R-:W-:Y:S01]  /*60a0*/  FMUL.FTZ R140, R51, R126 ;  /* 0x0000007e338c7220 */ /* 0x000fe20000410000 */
[-C--:B------:R-:W-:Y:S01]  /*60b0*/  FFMA.FTZ R234, R110, -R240.reuse, R235 ;  /* 0x800000f06eea7223 */ /* 0x080fe200000100eb */
[C---:B------:R-:W-:Y:S01]  /*60c0*/  FFMA.FTZ R141, R204.reuse, R240, R141 ;  /* 0x000000f0cc8d7223 */ /* 0x040fe2000001008d */
[----:B------:R-:W-:Y:S01]  /*60d0*/  FFMA.FTZ R86, R204, R238, -R87 ;  /* 0x000000eecc567223 */ /* 0x000fe20000010857 */
[----:B------:R-:W-:Y:S01]  /*60e0*/  FMUL.FTZ R87, R44, R125 ;  /* 0x0000007d2c577220 */ /* 0x000fe20000410000 */
[----:B------:R-:W-:Y:S01]  /*60f0*/  FFMA.FTZ R139, -R140, R58, R237 ;  /* 0x0000003a8c8b7223 */ /* 0x000fe200000101ed */
[C---:B------:R-:W-:Y:S01]  /*6100*/  FFMA.FTZ R242, R45.reuse, R144, R141 ;  /* 0x000000902df27223 */ /* 0x040fe2000001008d */
[----:B------:R-:W-:Y:S01]  /*6110*/  FFMA.FTZ R236, R45, R142, R86 ;  /* 0x0000008e2dec7223 */ /* 0x000fe20000010056 */
[C---:B------:R-:W-:Y:S01]  /*6120*/  FFMA.FTZ R141, -R87.reuse, R60, R238 ;  /* 0x0000003c578d7223 */ /* 0x040fe200000101ee */
[----:B------:R-:W-:Y:S01]  /*6130*/  FFMA.FTZ R142, -R87, R61, R240 ;  /* 0x0000003d578e7223 */ /* 0x000fe200000101f0 */
[C---:B------:R-:W-:Y:S01]  /*6140*/  FMUL.FTZ R87, R201.reuse, R242 ;  /* 0x000000f2c9577220 */ /* 0x040fe20000410000 */
[----:B------:R-:W-:Y:S01]  /*6150*/  FFMA.FTZ R144, R110, R238, R233 ;  /* 0x000000ee6e907223 */ /* 0x000fe200000100e9 */
[----:B------:R-:W-:Y:S01]  /*6160*/  FMUL.FTZ R233, R201, R236 ;  /* 0x000000ecc9e97220 */ /* 0x000fe20000410000 */
[C---:B------:R-:W-:Y:S01]  /*6170*/  FFMA.FTZ R235, R109.reuse, -R242, R234 ;  /* 0x800000f26deb7223 */ /* 0x040fe200000100ea */
[----:B------:R-:W-:Y:S01]  /*6180*/  FFMA.FTZ R87, R202, R236, -R87 ;  /* 0x000000ecca577223 */ /* 0x000fe20000010857 */
[----:B------:R-:W-:Y:S01]  /*6190*/  FFMA.FTZ R140, -R140, R59, R239 ;  /* 0x0000003b8c8c7223 */ /* 0x000fe200000101ef */
[----:B------:R-:W-:Y:S01]  /*61a0*/  FFMA.FTZ R86, R202, R242, R233 ;  /* 0x000000f2ca567223 */ /* 0x000fe200000100e9 */
[----:B------:R-:W-:Y:S01]  /*61b0*/  FFMA.FTZ R233, R109, R236, R144 ;  /* 0x000000ec6de97223 */ /* 0x000fe20000010090 */
[C---:B------:R-:W-:Y:S01]  /*61c0*/  FFMA.FTZ R237, R46.reuse, R143, R87 ;  /* 0x0000008f2eed7223 */ /* 0x040fe20000010057 */
[----:B------:R-:W-:Y:S01]  /*61d0*/  FMUL.FTZ R87, R45, R124 ;  /* 0x0000007c2d577220 */ /* 0x000fe20000410000 */
[----:B------:R-:W-:-:S02]  /*61e0*/  FFMA.FTZ R238, R46, R145, R86 ;  /* 0x000000912eee7223 */ /* 0x000fc40000010056 */
[----:B------:R-:W-:Y:S01]  /*61f0*/  FMUL.FTZ R145, R199, R237 ;  /* 0x000000edc7917220 */ /* 0x000fe20000410000 */
[C---:B------:R-:W-:Y:S01]  /*6200*/  FFMA.FTZ R143, -R87.reuse, R62, R236 ;  /* 0x0000003e578f7223 */ /* 0x040fe200000101ec */
[----:B------:R-:W-:Y:S01]  /*6210*/  FFMA.FTZ R144, -R87, R63, R242 ;  /* 0x0000003f57907223 */ /* 0x000fe200000101f2 */
[-C--:B------:R-:W-:Y:S01]  /*6220*/  FMUL.FTZ R87, R199, R238.reuse ;  /* 0x000000eec7577220 */ /* 0x080fe20000410000 */
[-C--:B------:R-:W-:Y:S01]  /*6230*/  FFMA.FTZ R145, R200, R238.reuse, R145 ;  /* 0x000000eec8917223 */ /* 0x080fe20000010091 */
[----:B------:R-:W-:Y:S02]  /*6240*/  FFMA.FTZ R234, R108, -R238, R235 ;  /* 0x800000ee6cea7223 */ /* 0x000fe400000100eb */
[----:B------:R-:W-:Y:S01]  /*6250*/  FFMA.FTZ R86, R200, R237, -R87 ;  /* 0x000000edc8567223 */ /* 0x000fe20000010857 */
[C---:B------:R-:W-:Y:S01]  /*6260*/  FFMA.FTZ R240, R47.reuse, R146, R145 ;  /* 0x000000922ff07223 */ /* 0x040fe20000010091 */
[----:B------:R-:W-:Y:S02]  /*6270*/  FMUL.FTZ R146, R46, R123 ;  /* 0x0000007b2e927220 */ /* 0x000fe40000410000 */
[----:B------:R-:W-:Y:S01]  /*6280*/  FFMA.FTZ R236, R47, R148, R86 ;  /* 0x000000942fec7223 */ /* 0x000fe20000010056 */
[C---:B------:R-:W-:Y:S01]  /*6290*/  FMUL.FTZ R87, R197.reuse, R240 ;  /* 0x000000f0c5577220 */ /* 0x040fe20000410000 */
[----:B------:R-:W-:Y:S01]  /*62a0*/  FFMA.FTZ R148, R108, R237, R233 ;  /* 0x000000ed6c947223 */ /* 0x000fe200000100e9 */
[----:B------:R-:W-:Y:S01]  /*62b0*/  FFMA.FTZ R145, -R146, R64, R237 ;  /* 0x0000004092917223 */ /* 0x000fe200000101ed */
[-C--:B------:R-:W-:Y:S01]  /*62c0*/  FMUL.FTZ R233, R197, R236.reuse ;  /* 0x000000ecc5e97220 */ /* 0x080fe20000410000 */
[----:B------:R-:W-:Y:S01]  /*62d0*/  FFMA.FTZ R87, R198, R236, -R87 ;  /* 0x000000ecc6577223 */ /* 0x000fe20000010857 */
[----:B------:R-:W-:Y:S01]  /*62e0*/  FFMA.FTZ R146, -R146, R65, R238 ;  /* 0x0000004192927223 */ /* 0x000fe200000101ee */
[-C--:B------:R-:W-:Y:S01]  /*62f0*/  FFMA.FTZ R235, R107, -R240.reuse, R234 ;  /* 0x800000f06beb7223 */ /* 0x080fe200000100ea */
[----:B------:R-:W-:Y:S01]  /*6300*/  FFMA.FTZ R86, R198, R240, R233 ;  /* 0x000000f0c6567223 */ /* 0x000fe200000100e9 */
[C---:B------:R-:W-:Y:S01]  /*6310*/  FFMA.FTZ R237, R40.reuse, R149, R87 ;  /* 0x0000009528ed7223 */ /* 0x040fe20000010057 */
[----:B------:R-:W-:Y:S01]  /*6320*/  FMUL.FTZ R87, R47, R122 ;  /* 0x0000007a2f577220 */ /* 0x000fe20000410000 */
[----:B------:R-:W-:Y:S01]  /*6330*/  FFMA.FTZ R233, R107, R236, R148 ;  /* 0x000000ec6be97223 */ /* 0x000fe20000010094 */
[----:B------:R-:W-:Y:S01]  /*6340*/  FFMA.FTZ R238, R40, R147, R86 ;  /* 0x0000009328ee7223 */ /* 0x000fe20000010056 */
[----:B------:R-:W-:Y:S01]  /*6350*/  FMUL.FTZ R149, R195, R237 ;  /* 0x000000edc3957220 */ /* 0x000fe20000410000 */
[C---:B------:R-:W-:Y:S01]  /*6360*/  FFMA.FTZ R147, -R87.reuse, R66, R236 ;  /* 0x0000004257937223 */ /* 0x040fe200000101ec */
[----:B------:R-:W-:Y:S01]  /*6370*/  FFMA.FTZ R148, -R87, R67, R240 ;  /* 0x0000004357947223 */ /* 0x000fe200000101f0 */
[-C--:B------:R-:W-:Y:S01]  /*6380*/  FMUL.FTZ R87, R195, R238.reuse ;  /* 0x000000eec3577220 */ /* 0x080fe20000410000 */
[-C--:B------:R-:W-:Y:S01]  /*6390*/  FFMA.FTZ R149, R196, R238.reuse, R149 ;  /* 0x000000eec4957223 */ /* 0x080fe20000010095 */
[----:B------:R-:W-:-:S02]  /*63a0*/  FFMA.FTZ R234, R106, -R238, R235 ;  /* 0x800000ee6aea7223 */ /* 0x000fc400000100eb */
        /* <DEDUP_REMOVED lines=26> */
[----:B------:R-:W-:Y:S01]  /*6550*/  FFMA.FTZ R156, R104, R237, R233 ;  /* 0x000000ed689c7223 */ /* 0x000fe200000100e9 */
[C---:B------:R-:W-:Y:S01]  /*6560*/  FMUL.FTZ R87, R189.reuse, R240 ;  /* 0x000000f0bd577220 */ /* 0x040fe20000410000 */
[C---:B------:R-:W-:Y:S01]  /*6570*/  FFMA.FTZ R153, -R154.reuse, R72, R237 ;  /* 0x000000489a997223 */ /* 0x040fe200000101ed */
[-C--:B------:R-:W-:Y:S01]  /*6580*/  FMUL.FTZ R233, R189, R236.reuse ;  /* 0x000000ecbde97220 */ /* 0x080fe20000410000 */
[----:B------:R-:W-:Y:S01]  /*6590*/  FFMA.FTZ R154, -R154, R73, R238 ;  /* 0x000000499a9a7223 */ /* 0x000fe200000101ee */
[----:B------:R-:W-:-:S02]  /*65a0*/  FFMA.FTZ R87, R190, R236, -R87 ;  /* 0x000000ecbe577223 */ /* 0x000fc40000010857 */
[----:B------:R-:W-:Y:S01]  /*65b0*/  FFMA.FTZ R86, R190, R240, R233 ;  /* 0x000000f0be567223 */ /* 0x000fe200000100e9 */
[----:B------:R-:W-:Y:S01]  /*65c0*/  FMUL.FTZ R233, R43, R118 ;  /* 0x000000762be97220 */ /* 0x000fe20000410000 */
[C---:B------:R-:W-:Y:S01]  /*65d0*/  FFMA.FTZ R235, R36.reuse, R229, R87 ;  /* 0x000000e524eb7223 */ /* 0x040fe20000010057 */
[C---:B------:R-:W-:Y:S01]  /*65e0*/  FFMA.FTZ R87, R103.reuse, R236, R156 ;  /* 0x000000ec67577223 */ /* 0x040fe2000001009c */
[----:B------:R-:W-:Y:S01]  /*65f0*/  FFMA.FTZ R238, R36, R155, R86 ;  /* 0x0000009b24ee7223 */ /* 0x000fe20000010056 */
[----:B------:R-:W-:Y:S01]  /*6600*/  FFMA.FTZ R155, R103, -R240, R234 ;  /* 0x800000f0679b7223 */ /* 0x000fe200000100ea */
[----:B------:R-:W-:Y:S01]  /*6610*/  FFMA.FTZ R229, -R233, R74, R236 ;  /* 0x0000004ae9e57223 */ /* 0x000fe200000101ec */
[CC--:B------:R-:W-:Y:S01]  /*6620*/  FFMA.FTZ R234, R102.reuse, R235.reuse, R87 ;  /* 0x000000eb66ea7223 */ /* 0x0c0fe20000010057 */
[CC--:B------:R-:W-:Y:S01]  /*6630*/  FMUL.FTZ R87, R187.reuse, R238.reuse ;  /* 0x000000eebb577220 */ /* 0x0c0fe20000410000 */
[-C--:B------:R-:W-:Y:S01]  /*6640*/  FFMA.FTZ R236, R102, -R238.reuse, R155 ;  /* 0x800000ee66ec7223 */ /* 0x080fe2000001009b */
[----:B------:R-:W-:Y:S01]  /*6650*/  FMUL.FTZ R155, R187, R235 ;  /* 0x000000ebbb9b7220 */ /* 0x000fe20000410000 */
[----:B------:R-:W-:Y:S01]  /*6660*/  FFMA.FTZ R233, -R233, R75, R240 ;  /* 0x0000004be9e97223 */ /* 0x000fe200000101f0 */
[----:B------:R-:W-:Y:S01]  /*6670*/  FFMA.FTZ R86, R188, R235, -R87 ;  /* 0x000000ebbc567223 */ /* 0x000fe20000010857 */
[----:B------:R-:W-:Y:S01]  /*6680*/  FMUL.FTZ R240, R36, R117 ;  /* 0x0000007524f07220 */ /* 0x000fe20000410000 */
[----:B------:R-:W-:-:S02]  /*6690*/  FFMA.FTZ R87, R188, R238, R155 ;  /* 0x000000eebc577223 */ /* 0x000fc4000001009b */
[C---:B------:R-:W-:Y:S01]  /*66a0*/  FFMA.FTZ R212, R37.reuse, R212, R86 ;  /* 0x000000d425d47223 */ /* 0x040fe20000010056 */
[C---:B------:R-:W-:Y:S01]  /*66b0*/  FFMA.FTZ R155, -R240.reuse, R77, R238 ;  /* 0x0000004df09b7223 */ /* 0x040fe200000101ee */
[----:B------:R-:W-:Y:S01]  /*66c0*/  FFMA.FTZ R238, R37, R214, R87 ;  /* 0x000000d625ee7223 */ /* 0x000fe20000010057 */
[----:B------:R-:W-:Y:S01]  /*66d0*/  FFMA.FTZ R156, -R240, R76, R235 ;  /* 0x0000004cf09c7223 */ /* 0x000fe200000101eb */
[----:B------:R0:W1:Y:S01]  /*66e0*/  SHFL.IDX PT, R87, R228, RZ, 0x1f ;  /* 0x00001fffe4577589 */ /* 0x00006200000e0000 */
[C---:B------:R-:W-:Y:S01]  /*66f0*/  FMUL.FTZ R237, R185.reuse, R212 ;  /* 0x000000d4b9ed7220 */ /* 0x040fe20000410000 */
[-C--:B------:R-:W-:Y:S01]  /*6700*/  FMUL.FTZ R235, R185, R238.reuse ;  /* 0x000000eeb9eb7220 */ /* 0x080fe20000410000 */
[C---:B------:R-:W-:Y:S01]  /*6710*/  FFMA.FTZ R241, R101.reuse, -R238, R236 ;  /* 0x800000ee65f17223 */ /* 0x040fe200000100ec */
[----:B------:R-:W-:Y:S01]  /*6720*/  FFMA.FTZ R239, R101, R212, R234 ;  /* 0x000000d465ef7223 */ /* 0x000fe200000100ea */
[C---:B------:R-:W-:Y:S01]  /*6730*/  FFMA.FTZ R86, R186.reuse, R238, R237 ;  /* 0x000000eeba567223 */ /* 0x040fe200000100ed */
[----:B------:R-:W-:Y:S01]  /*6740*/  FFMA.FTZ R235, R186, R212, -R235 ;  /* 0x000000d4baeb7223 */ /* 0x000fe200000108eb */
[C---:B------:R-:W-:Y:S01]  /*6750*/  FMUL.FTZ R237, R38.reuse, R115 ;  /* 0x0000007326ed7220 */ /* 0x040fe20000410000 */
[----:B------:R-:W-:Y:S01]  /*6760*/  FFMA.FTZ R214, -R243, R78, R212 ;  /* 0x0000004ef3d67223 */ /* 0x000fe200000101d4 */
[----:B------:R-:W-:Y:S01]  /*6770*/  FFMA.FTZ R236, R38, R223, R86 ;  /* 0x000000df26ec7223 */ /* 0x000fe20000010056 */
[----:B------:R-:W-:Y:S01]  /*6780*/  FMUL.FTZ R86, R232, -R89 ;  /* 0x80000059e8567220 */ /* 0x000fe20000410000 */
[----:B------:R-:W-:Y:S01]  /*6790*/  FFMA.FTZ R234, R38, R225, R235 ;  /* 0x000000e126ea7223 */ /* 0x000fe200000100eb */
[----:B------:R-:W-:Y:S01]  /*67a0*/  FMUL.FTZ R223, R231, -R89 ;  /* 0x80000059e7df7220 */ /* 0x000fe20000410000 */
[----:B------:R-:W-:Y:S01]  /*67b0*/  FMUL.FTZ R89, R221, R236 ;  /* 0x000000ecdd597220 */ /* 0x000fe20000410000 */
[----:B------:R-:W-:Y:S01]  /*67c0*/  FFMA.FTZ R235, R231, R88, R86 ;  /* 0x00000058e7eb7223 */ /* 0x000fe20000010056 */
[----:B------:R-:W-:Y:S01]  /*67d0*/  FMUL.FTZ R231, R221, R234 ;  /* 0x000000eadde77220 */ /* 0x000fe20000410000 */
[----:B------:R-:W-:Y:S01]  /*67e0*/  FFMA.FTZ R232, R232, R88, -R223 ;  /* 0x00000058e8e87223 */ /* 0x000fe200000108df */
[C---:B0-----:R-:W-:Y:S01]  /*67f0*/  FFMA.FTZ R228, R222.reuse, R234, -R89 ;  /* 0x000000eadee47223 */ /* 0x041fe20000010859 */
[C---:B------:R-:W-:Y:S01]  /*6800*/  FFMA.FTZ R89, -R237.reuse, R80, R234 ;  /* 0x00000050ed597223 */ /* 0x040fe200000101ea */
[----:B------:R-:W-:Y:S01]  /*6810*/  FFMA.FTZ R231, R222, R236, R231 ;  /* 0x000000ecdee77223 */ /* 0x000fe200000100e7 */
[----:B------:R-:W-:Y:S01]  /*6820*/  FFMA.FTZ R88, -R237, R81, R236 ;  /* 0x00000051ed587223 */ /* 0x000fe200000101ec */
[----:B------:R-:W-:Y:S01]  /*6830*/  FMUL.FTZ R237, R39, R114 ;  /* 0x0000007227ed7220 */ /* 0x000fe20000410000 */
[----:B------:R-:W-:Y:S01]  /*6840*/  FFMA.FTZ R225, R100, R234, R239 ;  /* 0x000000ea64e17223 */ /* 0x000fe200000100ef */
[----:B------:R-:W-:Y:S01]  /*6850*/  FFMA.FTZ R212, -R243, R79, R238 ;  /* 0x0000004ff3d47223 */ /* 0x000fe200000101ee */
[----:B-1----:R-:W-:Y:S01]  /*6860*/  FADD.FTZ R86, R87, R226 ;  /* 0x000000e257567221 */ /* 0x002fe20000010000 */
[----:B------:R-:W-:Y:S01]  /*6870*/  FADD.FTZ R226, -R220, R235 ;  /* 0x000000ebdce27221 */ /* 0x000fe20000010100 */
[----:B------:R-:W-:Y:S01]  /*6880*/  FADD.FTZ R235, R219, R232 ;  /* 0x000000e8dbeb7221 */ /* 0x000fe20000010000 */
[----:B------:R-:W-:Y:S01]  /*6890*/  FFMA.FTZ R220, R39, R218, R231 ;  /* 0x000000da27dc7223 */ /* 0x000fe200000100e7 */
[----:B------:R-:W-:Y:S01]  /*68a0*/  FADD.FTZ R87, R230, R227 ;  /* 0x000000e3e6577221 */ /* 0x000fe20000010000 */
[C---:B------:R-:W-:Y:S01]  /*68b0*/  FMUL.FTZ R219, R221.reuse, -R226 ;  /* 0x800000e2dddb7220 */ /* 0x040fe20000410000 */
[-C--:B------:R-:W-:Y:S01]  /*68c0*/  FMUL.FTZ R231, R221, -R235.reuse ;  /* 0x800000ebdde77220 */ /* 0x080fe20000410000 */
[----:B------:R-:W-:Y:S01]  /*68d0*/  SHF.L.U32 R218, R133, 0x5, RZ ;  /* 0x0000000585da7819 */ /* 0x000fe200000006ff */
[----:B------:R-:W-:Y:S01]  /*68e0*/  FFMA.FTZ R227, R39, R224, R228 ;  /* 0x000000e027e37223 */ /* 0x000fe200000100e4 */
[C---:B------:R-:W-:Y:S01]  /*68f0*/  FFMA.FTZ R221, R222.reuse, R235, -R219 ;  /* 0x000000ebdedd7223 */ /* 0x040fe200000108db */
[----:B------:R-:W-:Y:S01]  /*6900*/  FFMA.FTZ R224, R222, R226, R231 ;  /* 0x000000e2dee07223 */ /* 0x000fe200000100e7 */
[----:B------:R-:W-:Y:S01]  /*6910*/  LEA.HI.SX32 R222, R218, R218, 0x1b ;  /* 0x000000dadade7211 */ /* 0x000fe200078fdaff */
[----:B------:R-:W-:Y:S01]  /*6920*/  FMUL.FTZ R219, R83, R226 ;  /* 0x000000e253db7220 */ /* 0x000fe20000410000 */
[C---:B------:R-:W-:Y:S01]  /*6930*/  FFMA.FTZ R218, -R237.reuse, R83, R220 ;  /* 0x00000053edda7223 */ /* 0x040fe200000101dc */
[----:B------:R-:W-:Y:S01]  /*6940*/  FFMA.FTZ R83, -R237, R82, R227 ;  /* 0x00000052ed537223 */ /* 0x000fe200000101e3 */
[----:B------:R-:W-:Y:S01]  /*6950*/  FADD.FTZ R228, -R183, R224 ;  /* 0x000000e0b7e47221 */ /* 0x000fe20000010100 */
[----:B------:R-:W-:Y:S01]  /*6960*/  FADD.FTZ R237, R184, R221 ;  /* 0x000000ddb8ed7221 */ /* 0x000fe20000010000 */
[----:B------:R0:W-:Y:S01]  /*6970*/  @!P0 STS.128 [UR46+0x3650], R84 ;  /* 0x00365054ff008988 */ /* 0x0001e20008000c2e */
[----:B------:R-:W-:Y:S01]  /*6980*/  FFMA.FTZ R82, R82, R235, R219 ;  /* 0x000000eb52527223 */ /* 0x000fe200000100db */
[----:B------:R-:W-:Y:S01]  /*6990*/  LEA R219, R222, UR17, 0x2 ;  /* 0x00000011dedb7c11 */ /* 0x000fe2000f8e10ff */
[----:B------:R-:W-:Y:S01]  /*69a0*/  FMUL.FTZ R222, R114, R226 ;  /* 0x000000e272de7220 */ /* 0x000fe20000410000 */
[-C--:B------:R-:W-:Y:S01]  /*69b0*/  FMUL.FTZ R81, R81, R228.reuse ;  /* 0x000000e451517220 */ /* 0x080fe20000410000 */
[----:B------:R-:W-:Y:S01]  /*69c0*/  FMUL.FTZ R183, R237, UR59 ;  /* 0x0000003bedb77c20 */ /* 0x000fe20008410000 */
[----:B------:R-:W-:Y:S01]  /*69d0*/  FMUL.FTZ R221, R115, R228 ;  /* 0x000000e473dd7220 */ /* 0x000fe20000410000 */
[----:B------:R-:W-:Y:S01]  /*69e0*/  FMUL.FTZ R224, R39, R222 ;  /* 0x000000de27e07220 */ /* 0x000fe20000410000 */
[----:B------:R-:W-:Y:S01]  /*69f0*/  FMUL.FTZ R231, R115, R237 ;  /* 0x000000ed73e77220 */ /* 0x000fe20000410000 */
[----:B------:R-:W-:Y:S01]  /*6a00*/  ULEA UR46, UR16, 0xfffffe00, 0x9 ;  /* 0xfffffe00102e7891 */ /* 0x000fe2000f8e483f */
[----:B------:R-:W-:-:S02]  /*6a10*/  FFMA.FTZ R223, R100, -R236, R241 ;  /* 0x800000ec64df7223 */ /* 0x000fc400000100f1 */
[----:B------:R1:W-:Y:S01]  /*6a20*/  STS [R219+0x10fc], R224 ;  /* 0x0010fce0db007388 */ /* 0x0003e20000000800 */
[----:B------:R-:W-:Y:S01]  /*6a30*/  UIADD3 UR46, -UR46, UR12, URZ ;  /* 0x0000000c2e2e7290 */ /* 0x000fe2000fffe13f */
[CC--:B0-----:R-:W-:Y:S01]  /*6a40*/  FMUL.FTZ R87, R185.reuse, -R228.reuse ;  /* 0x800000e4b9577220 */ /* 0x0c1fe20000410000 */
[-C--:B------:R-:W-:Y:S01]  /*6a50*/  FMUL.FTZ R185, R185, -R237.reuse ;  /* 0x800000edb9b97220 */ /* 0x080fe20000410000 */
[----:B------:R-:W-:Y:S01]  /*6a60*/  FMUL.FTZ R84, R226, UR59 ;  /* 0x0000003be2547c20 */ /* 0x000fe20008410000 */
[----:B------:R-:W-:Y:S01]  /*6a70*/  FMUL.FTZ R85, R235, UR59 ;  /* 0x0000003beb557c20 */ /* 0x000fe20008410000 */
[CC--:B------:R-:W-:Y:S01]  /*6a80*/  FFMA.FTZ R184, R186.reuse, R237.reuse, -R87 ;  /* 0x000000edbab87223 */ /* 0x0c0fe20000010857 */
[----:B------:R-:W-:Y:S01]  /*6a90*/  FFMA.FTZ R185, R186, R228, R185 ;  /* 0x000000e4bab97223 */ /* 0x000fe200000100b9 */
[----:B------:R-:W-:Y:S01]  /*6aa0*/  FFMA.FTZ R87, R80, R237, R81 ;  /* 0x000000ed50577223 */ /* 0x000fe20000010051 */
[----:B------:R-:W-:Y:S01]  /*6ab0*/  FFMA.FTZ R81, R228, UR47, -R183 ;  /* 0x0000002fe4517c23 */ /* 0x000fe200080108b7 */
[----:B------:R-:W-:Y:S01]  /*6ac0*/  FADD.FTZ R239, R181, R184 ;  /* 0x000000b8b5ef7221 */ /* 0x000fe20000010000 */
[----:B------:R-:W-:Y:S01]  /*6ad0*/  FADD.FTZ R184, -R182, R185 ;  /* 0x000000b9b6b87221 */ /* 0x000fe20000010100 */
[----:B-1----:R-:W-:Y:S01]  /*6ae0*/  FMUL.FTZ R224, R38, R221 ;  /* 0x000000dd26e07220 */ /* 0x002fe20000410000 */
[----:B------:R-:W-:Y:S01]  /*6af0*/  FMUL.FTZ R86, R114, R235 ;  /* 0x000000eb72567220 */ /* 0x000fe20000410000 */
[----:B------:R-:W-:Y:S01]  /*6b00*/  FFMA.FTZ R84, R235, UR47, R84 ;  /* 0x0000002feb547c23 */ /* 0x000fe20008010054 */
[CC--:B------:R-:W-:Y:S01]  /*6b10*/  FMUL.FTZ R181, R187.reuse, -R184.reuse ;  /* 0x800000b8bbb57220 */ /* 0x0c0fe20000410000 */
[-C--:B------:R-:W-:Y:S01]  /*6b20*/  FMUL.FTZ R187, R187, -R239.reuse ;  /* 0x800000efbbbb7220 */ /* 0x080fe20000410000 */
[-C--:B------:R-:W-:Y:S01]  /*6b30*/  FMUL.FTZ R183, R79, R184.reuse ;  /* 0x000000b84fb77220 */ /* 0x080fe20000410000 */
[----:B------:R0:W-:Y:S01]  /*6b40*/  STS [R219+0x10f4], R224 ;  /* 0x0010f4e0db007388 */ /* 0x0001e20000000800 */
[CC--:B------:R-:W-:Y:S01]  /*6b50*/  FFMA.FTZ R79, R188.reuse, R239.reuse, -R181 ;  /* 0x000000efbc4f7223 */ /* 0x0c0fe200000108b5 */
[-C--:B------:R-:W-:Y:S01]  /*6b60*/  FFMA.FTZ R188, R188, R184.reuse, R187 ;  /* 0x000000b8bcbc7223 */ /* 0x080fe200000100bb */
[----:B------:R-:W-:Y:S01]  /*6b70*/  FMUL.FTZ R181, R239, UR59 ;  /* 0x0000003befb57c20 */ /* 0x000fe20008410000 */
[-C--:B------:R-:W-:Y:S01]  /*6b80*/  FMUL.FTZ R235, R116, R239.reuse ;  /* 0x000000ef74eb7220 */ /* 0x080fe20000410000 */
[----:B------:R-:W-:Y:S01]  /*6b90*/  FFMA.FTZ R182, R78, R239, R183 ;  /* 0x000000ef4eb67223 */ /* 0x000fe200000100b7 */
[----:B------:R-:W-:Y:S01]  /*6ba0*/  FADD.FTZ R188, -R179, R188 ;  /* 0x000000bcb3bc7221 */ /* 0x000fe20000010100 */
[C---:B------:R-:W-:Y:S01]  /*6bb0*/  FMUL.FTZ R78, R184.reuse, UR59 ;  /* 0x0000003bb84e7c20 */ /* 0x040fe20008410000 */
[----:B------:R-:W-:Y:S01]  /*6bc0*/  FFMA.FTZ R181, R184, UR47, -R181 ;  /* 0x0000002fb8b57c23 */ /* 0x000fe200080108b5 */
[----:B------:R-:W-:Y:S01]  /*6bd0*/  FMUL.FTZ R187, R116, R184 ;  /* 0x000000b874bb7220 */ /* 0x000fe20000410000 */
[----:B0-----:R-:W-:Y:S01]  /*6be0*/  FADD.FTZ R224, R180, R79 ;  /* 0x0000004fb4e07221 */ /* 0x001fe20000010000 */
[-C--:B------:R-:W-:Y:S01]  /*6bf0*/  FMUL.FTZ R79, R189, -R188.reuse ;  /* 0x800000bcbd4f7220 */ /* 0x080fe20000410000 */
[----:B------:R-:W-:Y:S01]  /*6c00*/  FMUL.FTZ R184, R37, R235 ;  /* 0x000000eb25b87220 */ /* 0x000fe20000410000 */
[----:B------:R-:W-:Y:S01]  /*6c10*/  FMUL.FTZ R185, R77, R188 ;  /* 0x000000bc4db97220 */ /* 0x000fe20000410000 */
[-C--:B------:R-:W-:Y:S01]  /*6c20*/  FMUL.FTZ R189, R189, -R224.reuse ;  /* 0x800000e0bdbd7220 */ /* 0x080fe20000410000 */
[----:B------:R-:W-:Y:S01]  /*6c30*/  FFMA.FTZ R179, R239, UR47, R78 ;  /* 0x0000002fefb37c23 */ /* 0x000fe2000801004e */
[C---:B------:R-:W-:Y:S01]  /*6c40*/  FFMA.FTZ R78, R190.reuse, R224, -R79 ;  /* 0x000000e0be4e7223 */ /* 0x040fe2000001084f */
[----:B------:R0:W-:Y:S01]  /*6c50*/  STS [R219+0x10e8], R184 ;  /* 0x0010e8b8db007388 */ /* 0x0001e20000000800 */
[----:B------:R-:W-:Y:S01]  /*6c60*/  FFMA.FTZ R77, R190, R188, R189 ;  /* 0x000000bcbe4d7223 */ /* 0x000fe200000100bd */
[----:B------:R-:W-:Y:S01]  /*6c70*/  FMUL.FTZ R186, R38, R231 ;  /* 0x000000e726ba7220 */ /* 0x000fe20000410000 */
[-C--:B------:R-:W-:Y:S01]  /*6c80*/  FMUL.FTZ R189, R117, R224.reuse ;  /* 0x000000e075bd7220 */ /* 0x080fe20000410000 */
[----:B------:R-:W-:Y:S01]  /*6c90*/  FADD.FTZ R177, R177, R78 ;  /* 0x0000004eb1b17221 */ /* 0x000fe20000010000 */
[----:B------:R-:W-:Y:S01]  /*6ca0*/  FFMA.FTZ R185, R76, R224, R185 ;  /* 0x000000e04cb97223 */ /* 0x000fe200000100b9 */
[----:B------:R-:W-:Y:S01]  /*6cb0*/  FMUL.FTZ R180, R224, UR59 ;  /* 0x0000003be0b47c20 */ /* 0x000fe20008410000 */
[----:B------:R1:W-:Y:S01]  /*6cc0*/  STS [R219+0x10f0], R186 ;  /* 0x0010f0badb007388 */ /* 0x0003e20000000800 */
[----:B------:R-:W-:Y:S01]  /*6cd0*/  FMUL.FTZ R76, R36, R189 ;  /* 0x000000bd244c7220 */ /* 0x000fe20000410000 */
[-C--:B------:R-:W-:Y:S01]  /*6ce0*/  FMUL.FTZ R78, R118, R177.reuse ;  /* 0x000000b1764e7220 */ /* 0x080fe20000410000 */
[----:B0-----:R-:W-:Y:S01]  /*6cf0*/  FADD.FTZ R184, -R178, R77 ;  /* 0x0000004db2b87221 */ /* 0x001fe20000010100 */
[----:B------:R-:W-:Y:S01]  /*6d00*/  FMUL.FTZ R79, R117, R188 ;  /* 0x000000bc754f7220 */ /* 0x000fe20000410000 */
[----:B------:R-:W-:Y:S01]  /*6d10*/  FMUL.FTZ R183, R188, UR59 ;  /* 0x0000003bbcb77c20 */ /* 0x000fe20008410000 */
[----:B------:R0:W-:Y:S01]  /*6d20*/  STS [R219+0x10e0], R76 ;  /* 0x0010e04cdb007388 */ /* 0x0001e20000000800 */
[-C--:B------:R-:W-:Y:S01]  /*6d30*/  FMUL.FTZ R75, R75, R184.reuse ;  /* 0x000000b84b4b7220 */ /* 0x080fe20000410000 */
[CC--:B------:R-:W-:Y:S01]  /*6d40*/  FMUL.FTZ R77, R191.reuse, -R184.reuse ;  /* 0x800000b8bf4d7220 */ /* 0x0c0fe20000410000 */
[----:B------:R-:W-:Y:S01]  /*6d50*/  FMUL.FTZ R191, R191, -R177 ;  /* 0x800000b1bfbf7220 */ /* 0x000fe20000410000 */
[----:B-1----:R-:W-:Y:S01]  /*6d60*/  FMUL.FTZ R186, R37, R187 ;  /* 0x000000bb25ba7220 */ /* 0x002fe20000410000 */
[-C--:B------:R-:W-:Y:S01]  /*6d70*/  FFMA.FTZ R178, R74, R177.reuse, R75 ;  /* 0x000000b14ab27223 */ /* 0x080fe2000001004b */
[----:B------:R-:W-:Y:S01]  /*6d80*/  FMUL.FTZ R75, R177, UR59 ;  /* 0x0000003bb14b7c20 */ /* 0x000fe20008410000 */
[----:B------:R-:W-:Y:S01]  /*6d90*/  FFMA.FTZ R77, R192, R177, -R77 ;  /* 0x000000b1c04d7223 */ /* 0x000fe2000001084d */
[----:B------:R-:W-:Y:S01]  /*6da0*/  FMUL.FTZ R74, R184, UR59 ;  /* 0x0000003bb84a7c20 */ /* 0x000fe20008410000 */
[----:B------:R-:W-:Y:S01]  /*6db0*/  FFMA.FTZ R192, R192, R184, R191 ;  /* 0x000000b8c0c07223 */ /* 0x000fe200000100bf */
[----:B------:R1:W-:Y:S01]  /*6dc0*/  STS [R219+0x10ec], R186 ;  /* 0x0010ecbadb007388 */ /* 0x0003e20000000800 */
[----:B0-----:R-:W-:Y:S01]  /*6dd0*/  FFMA.FTZ R76, R184, UR47, -R75 ;  /* 0x0000002fb84c7c23 */ /* 0x001fe2000801084b */
[----:B------:R-:W-:Y:S01]  /*6de0*/  FADD.FTZ R176, R176, R77 ;  /* 0x0000004db0b07221 */ /* 0x000fe20000010000 */
[----:B------:R-:W-:Y:S01]  /*6df0*/  FFMA.FTZ R180, R188, UR47, -R180 ;  /* 0x0000002fbcb47c23 */ /* 0x000fe200080108b4 */
[----:B------:R-:W-:Y:S01]  /*6e00*/  FMUL.FTZ R188, R43, R78 ;  /* 0x0000004e2bbc7220 */ /* 0x000fe20000410000 */
[----:B------:R-:W-:Y:S01]  /*6e10*/  FMUL.FTZ R76, R233, R76 ;  /* 0x0000004ce94c7220 */ /* 0x000fe20000410000 */
[----:B------:R-:W-:Y:S01]  /*6e20*/  FMUL.FTZ R75, R193, -R176 ;  /* 0x800000b0c14b7220 */ /* 0x000fe20000410000 */
[----:B------:R-:W-:Y:S01]  /*6e30*/  FMUL.FTZ R190, R36, R79 ;  /* 0x0000004f24be7220 */ /* 0x000fe20000410000 */
[----:B------:R-:W-:Y:S01]  /*6e40*/  FFMA.FTZ R85, R226, UR47, -R85 ;  /* 0x0000002fe2557c23 */ /* 0x000fe20008010855 */
[----:B------:R-:W-:Y:S01]  /*6e50*/  STS [R219+0x10d8], R188 ;  /* 0x0010d8bcdb007388 */ /* 0x000fe20000000800 */
[----:B-1----:R-:W-:Y:S01]  /*6e60*/  FMUL.FTZ R186, R118, R184 ;  /* 0x000000b876ba7220 */ /* 0x002fe20000410000 */
[----:B------:R-:W-:Y:S01]  /*6e70*/  FFMA.FTZ R184, R177, UR47, R74 ;  /* 0x0000002fb1b87c23 */ /* 0x000fe2000801004a */
[----:B------:R-:W-:Y:S01]  /*6e80*/  FADD.FTZ R74, -R175, R192 ;  /* 0x000000c0af4a7221 */ /* 0x000fe20000010100 */
[----:B------:R-:W-:Y:S01]  /*6e90*/  FMUL.FTZ R175, R119, R176 ;  /* 0x000000b077af7220 */ /* 0x000fe20000410000 */
[----:B------:R0:W-:Y:S01]  /*6ea0*/  STS [R219+0x10e4], R190 ;  /* 0x0010e4bedb007388 */ /* 0x0001e20000000800 */
[----:B------:R-:W-:Y:S01]  /*6eb0*/  FFMA.FTZ R184, R229, R184, R76 ;  /* 0x000000b8e5b87223 */ /* 0x000fe2000001004c */
[-C--:B------:R-:W-:Y:S01]  /*6ec0*/  FMUL.FTZ R193, R193, -R74.reuse ;  /* 0x8000004ac1c17220 */ /* 0x080fe20000410000 */
[C---:B------:R-:W-:Y:S01]  /*6ed0*/  FFMA.FTZ R77, R194.reuse, R74, R75 ;  /* 0x0000004ac24d7223 */ /* 0x040fe2000001004b */
[C---:B------:R-:W-:Y:S01]  /*6ee0*/  FMUL.FTZ R76, R233.reuse, R186 ;  /* 0x000000bae94c7220 */ /* 0x040fe20000410000 */
[----:B------:R-:W-:Y:S01]  /*6ef0*/  FMUL.FTZ R233, R233, R78 ;  /* 0x0000004ee9e97220 */ /* 0x000fe20000410000 */
[----:B------:R-:W-:Y:S01]  /*6f00*/  FFMA.FTZ R194, R194, R176, -R193 ;  /* 0x000000b0c2c27223 */ /* 0x000fe200000108c1 */
[----:B------:R-:W-:Y:S01]  /*6f10*/  FADD.FTZ R174, -R174, R77 ;  /* 0x0000004daeae7221 */ /* 0x000fe20000010100 */
[----:B------:R-:W-:Y:S01]  /*6f20*/  FFMA.FTZ R75, R229, R78, R76 ;  /* 0x0000004ee54b7223 */ /* 0x000fe2000001004c */
[----:B------:R-:W-:Y:S01]  /*6f30*/  FMUL.FTZ R177, R119, R74 ;  /* 0x0000004a77b17220 */ /* 0x000fe20000410000 */
[----:B------:R-:W-:Y:S01]  /*6f40*/  FADD.FTZ R173, R173, R194 ;  /* 0x000000c2adad7221 */ /* 0x000fe20000010000 */
[----:B------:R-:W-:Y:S01]  /*6f50*/  FMUL.FTZ R77, R195, -R174 ;  /* 0x800000aec34d7220 */ /* 0x000fe20000410000 */
[-C--:B0-----:R-:W-:Y:S01]  /*6f60*/  FMUL.FTZ R190, R43, R186.reuse ;  /* 0x000000ba2bbe7220 */ /* 0x081fe20000410000 */
[----:B------:R-:W-:Y:S01]  /*6f70*/  FMUL.FTZ R76, R154, R177 ;  /* 0x000000b19a4c7220 */ /* 0x000fe20000410000 */
[-C--:B------:R-:W-:Y:S01]  /*6f80*/  FMUL.FTZ R195, R195, -R173.reuse ;  /* 0x800000adc3c37220 */ /* 0x080fe20000410000 */
[----:B------:R-:W-:Y:S01]  /*6f90*/  FFMA.FTZ R78, R196, R173, -R77 ;  /* 0x000000adc44e7223 */ /* 0x000fe2000001084d */
[----:B------:R-:W-:Y:S01]  /*6fa0*/  FFMA.FTZ R229, R229, R186, -R233 ;  /* 0x000000bae5e57223 */ /* 0x000fe200000108e9 */
[-C--:B------:R-:W-:Y:S01]  /*6fb0*/  FMUL.FTZ R186, R154, R175.reuse ;  /* 0x000000af9aba7220 */ /* 0x080fe20000410000 */
[----:B------:R-:W-:Y:S01]  /*6fc0*/  FFMA.FTZ R195, R196, R174, R195 ;  /* 0x000000aec4c37223 */ /* 0x000fe200000100c3 */
[----:B------:R-:W-:Y:S01]  /*6fd0*/  FADD.FTZ R171, R171, R78 ;  /* 0x0000004eabab7221 */ /* 0x000fe20000010000 */
[-C--:B------:R-:W-:Y:S01]  /*6fe0*/  FFMA.FTZ R76, R153, R175.reuse, R76 ;  /* 0x000000af994c7223 */ /* 0x080fe2000001004c */
[----:B------:R-:W-:Y:S01]  /*6ff0*/  FMUL.FTZ R188, R42, R175 ;  /* 0x000000af2abc7220 */ /* 0x000fe20000410000 */
[----:B------:R-:W-:Y:S01]  /*7000*/  FADD.FTZ R172, -R172, R195 ;  /* 0x000000c3acac7221 */ /* 0x000fe20000010100 */
[----:B------:R-:W-:Y:S01]  /*7010*/  FMUL.FTZ R175, R197, -R171 ;  /* 0x800000abc5af7220 */ /* 0x000fe20000410000 */
[----:B------:R-:W-:Y:S01]  /*7020*/  FFMA.FTZ R77, R153, R177, -R186 ;  /* 0x000000b1994d7223 */ /* 0x000fe200000108ba */
[----:B------:R-:W-:Y:S01]  /*7030*/  FMUL.FTZ R186, R155, R189 ;  /* 0x000000bd9bba7220 */ /* 0x000fe20000410000 */
[-C--:B------:R-:W-:Y:S01]  /*7040*/  FMUL.FTZ R78, R197, -R172.reuse ;  /* 0x800000acc54e7220 */ /* 0x080fe20000410000 */
[----:B------:R-:W-:Y:S01]  /*7050*/  FFMA.FTZ R175, R198, R172, R175 ;  /* 0x000000acc6af7223 */ /* 0x000fe200000100af */
[----:B------:R-:W-:Y:S01]  /*7060*/  FMUL.FTZ R192, R42, R177 ;  /* 0x000000b12ac07220 */ /* 0x000fe20000410000 */
[----:B------:R-:W-:Y:S01]  /*7070*/  FMUL.FTZ R177, R155, R79 ;  /* 0x0000004f9bb17220 */ /* 0x000fe20000410000 */
[----:B------:R-:W-:Y:S01]  /*7080*/  FFMA.FTZ R198, R198, R171, -R78 ;  /* 0x000000abc6c67223 */ /* 0x000fe2000001084e */
[----:B------:R-:W-:Y:S01]  /*7090*/  FADD.FTZ R170, -R170, R175 ;  /* 0x000000afaaaa7221 */ /* 0x000fe20000010100 */
[C---:B------:R-:W-:Y:S01]  /*70a0*/  FFMA.FTZ R79, R156.reuse, R79, -R186 ;  /* 0x0000004f9c4f7223 */ /* 0x040fe200000108ba */
[----:B------:R0:W-:Y:S01]  /*70b0*/  STS [R219+0x10dc], R190 ;  /* 0x0010dcbedb007388 */ /* 0x0001e20000000800 */
[----:B------:R-:W-:Y:S01]  /*70c0*/  FADD.FTZ R169, R169, R198 ;  /* 0x000000c6a9a97221 */ /* 0x000fe20000010000 */
[CC--:B------:R-:W-:Y:S01]  /*70d0*/  FMUL.FTZ R175, R199.reuse, -R170.reuse ;  /* 0x800000aac7af7220 */ /* 0x0c0fe20000410000 */
[----:B------:R-:W-:Y:S01]  /*70e0*/  FFMA.FTZ R78, R156, R189, R177 ;  /* 0x000000bd9c4e7223 */ /* 0x000fe200000100b1 */
[----:B------:R1:W-:Y:S01]  /*70f0*/  STS [R219+0x10d0], R188 ;  /* 0x0010d0bcdb007388 */ /* 0x0003e20000000800 */
[-C--:B------:R-:W-:Y:S01]  /*7100*/  FMUL.FTZ R199, R199, -R169.reuse ;  /* 0x800000a9c7c77220 */ /* 0x080fe20000410000 */
[----:B------:R-:W-:Y:S01]  /*7110*/  FFMA.FTZ R186, R200, R169, -R175 ;  /* 0x000000a9c8ba7223 */ /* 0x000fe200000108af */
[----:B------:R-:W-:Y:S01]  /*7120*/  FMUL.FTZ R177, R212, R187 ;  /* 0x000000bbd4b17220 */ /* 0x000fe20000410000 */
[----:B------:R2:W-:Y:S01]  /*7130*/  STS [R219+0x10d4], R192 ;  /* 0x0010d4c0db007388 */ /* 0x0005e20000000800 */
[----:B------:R-:W-:Y:S01]  /*7140*/  FFMA.FTZ R199, R200, R170, R199 ;  /* 0x000000aac8c77223 */ /* 0x000fe200000100c7 */
[----:B0-----:R-:W-:Y:S01]  /*7150*/  FMUL.FTZ R190, R120, R174 ;  /* 0x000000ae78be7220 */ /* 0x001fe20000410000 */
[----:B------:R-:W-:Y:S01]  /*7160*/  FADD.FTZ R167, R167, R186 ;  /* 0x000000baa7a77221 */ /* 0x000fe20000010000 */
[----:B------:R-:W-:Y:S01]  /*7170*/  FMUL.FTZ R195, R121, R172 ;  /* 0x000000ac79c37220 */ /* 0x000fe20000410000 */
[----:B------:R-:W-:Y:S01]  /*7180*/  FADD.FTZ R168, -R168, R199 ;  /* 0x000000c7a8a87221 */ /* 0x000fe20000010100 */
[----:B-1----:R-:W-:Y:S01]  /*7190*/  FMUL.FTZ R188, R120, R173 ;  /* 0x000000ad78bc7220 */ /* 0x002fe20000410000 */
[----:B------:R-:W-:Y:S01]  /*71a0*/  FMUL.FTZ R175, R201, -R167 ;  /* 0x800000a7c9af7220 */ /* 0x000fe20000410000 */
[----:B------:R-:W-:Y:S01]  /*71b0*/  FMUL.FTZ R193, R121, R171 ;  /* 0x000000ab79c17220 */ /* 0x000fe20000410000 */
[----:B------:R-:W-:Y:S01]  /*71c0*/  FMUL.FTZ R186, R201, -R168 ;  /* 0x800000a8c9ba7220 */ /* 0x000fe20000410000 */
[C---:B--2---:R-:W-:Y:S01]  /*71d0*/  FMUL.FTZ R192, R152.reuse, R190 ;  /* 0x000000be98c07220 */ /* 0x044fe20000410000 */
[----:B------:R-:W-:Y:S01]  /*71e0*/  FMUL.FTZ R194, R152, R188 ;  /* 0x000000bc98c27220 */ /* 0x000fe20000410000 */
[----:B------:R-:W-:Y:S01]  /*71f0*/  FMUL.FTZ R196, R41, R190 ;  /* 0x000000be29c47220 */ /* 0x000fe20000410000 */
[----:B------:R-:W-:Y:S01]  /*7200*/  FMUL.FTZ R199, R123, R168 ;  /* 0x000000a87bc77220 */ /* 0x000fe20000410000 */
[-C--:B------:R-:W-:Y:S01]  /*7210*/  FFMA.FTZ R189, R151, R188.reuse, R192 ;  /* 0x000000bc97bd7223 */ /* 0x080fe200000100c0 */
[----:B------:R-:W-:Y:S01]  /*7220*/  FMUL.FTZ R192, R41, R188 ;  /* 0x000000bc29c07220 */ /* 0x000fe20000410000 */
[C---:B------:R-:W-:Y:S01]  /*7230*/  FFMA.FTZ R188, R202.reuse, R168, R175 ;  /* 0x000000a8cabc7223 */ /* 0x040fe200000100af */
[----:B------:R-:W-:Y:S01]  /*7240*/  FFMA.FTZ R175, R202, R167, -R186 ;  /* 0x000000a7caaf7223 */ /* 0x000fe200000108ba */
[----:B------:R-:W-:Y:S01]  /*7250*/  FMUL.FTZ R186, R212, R235 ;  /* 0x000000ebd4ba7220 */ /* 0x000fe20000410000 */
[----:B------:R-:W-:Y:S01]  /*7260*/  FFMA.FTZ R190, R151, R190, -R194 ;  /* 0x000000be97be7223 */ /* 0x000fe200000108c2 */
[----:B------:R-:W-:Y:S01]  /*7270*/  FADD.FTZ R165, -R165, R188 ;  /* 0x000000bca5a57221 */ /* 0x000fe20000010100 */
[----:B------:R-:W-:Y:S01]  /*7280*/  FADD.FTZ R175, R166, R175 ;  /* 0x000000afa6af7221 */ /* 0x000fe20000010000 */
[----:B------:R-:W-:Y:S01]  /*7290*/  FFMA.FTZ R166, R214, R187, -R186 ;  /* 0x000000bbd6a67223 */ /* 0x000fe200000108ba */
[----:B------:R0:W-:Y:S01]  /*72a0*/  STS [R219+0x10c8], R192 ;  /* 0x0010c8c0db007388 */ /* 0x0001e20000000800 */
[C---:B------:R-:W-:Y:S01]  /*72b0*/  FMUL.FTZ R187, R203.reuse, -R165 ;  /* 0x800000a5cbbb7220 */ /* 0x040fe20000410000 */
[-C--:B------:R-:W-:Y:S01]  /*72c0*/  FMUL.FTZ R188, R203, -R175.reuse ;  /* 0x800000afcbbc7220 */ /* 0x080fe20000410000 */
[----:B------:R-:W-:Y:S01]  /*72d0*/  FMUL.FTZ R194, R122, R170 ;  /* 0x000000aa7ac27220 */ /* 0x000fe20000410000 */
[----:B------:R1:W-:Y:S01]  /*72e0*/  STS [R219+0x10cc], R196 ;  /* 0x0010ccc4db007388 */ /* 0x0003e20000000800 */
[C---:B------:R-:W-:Y:S01]  /*72f0*/  FFMA.FTZ R186, R204.reuse, R175, -R187 ;  /* 0x000000afccba7223 */ /* 0x040fe200000108bb */
[----:B------:R-:W-:Y:S01]  /*7300*/  FFMA.FTZ R191, R204, R165, R188 ;  /* 0x000000a5ccbf7223 */ /* 0x000fe200000100bc */
[----:B------:R-:W-:Y:S01]  /*7310*/  FMUL.FTZ R188, R150, R193 ;  /* 0x000000c196bc7220 */ /* 0x000fe20000410000 */
[----:B------:R-:W-:Y:S01]  /*7320*/  FMUL.FTZ R197, R123, R167 ;  /* 0x000000a77bc57220 */ /* 0x000fe20000410000 */
[----:B------:R-:W-:Y:S01]  /*7330*/  FADD.FTZ R163, R163, R186 ;  /* 0x000000baa3a37221 */ /* 0x000fe20000010000 */
[----:B------:R-:W-:Y:S01]  /*7340*/  FADD.FTZ R164, -R164, R191 ;  /* 0x000000bfa4a47221 */ /* 0x000fe20000010100 */
[-C--:B0-----:R-:W-:Y:S01]  /*7350*/  FMUL.FTZ R192, R150, R195.reuse ;  /* 0x000000c396c07220 */ /* 0x081fe20000410000 */
[C---:B------:R-:W-:Y:S01]  /*7360*/  FFMA.FTZ R191, R149.reuse, R195, -R188 ;  /* 0x000000c395bf7223 */ /* 0x040fe200000108bc */
[C---:B------:R-:W-:Y:S01]  /*7370*/  FMUL.FTZ R186, R206.reuse, -R163 ;  /* 0x800000a3ceba7220 */ /* 0x040fe20000410000 */
[-C--:B------:R-:W-:Y:S01]  /*7380*/  FMUL.FTZ R206, R206, -R164.reuse ;  /* 0x800000a4cece7220 */ /* 0x080fe20000410000 */
[-C--:B------:R-:W-:Y:S01]  /*7390*/  FFMA.FTZ R187, R149, R193.reuse, R192 ;  /* 0x000000c195bb7223 */ /* 0x080fe200000100c0 */
[----:B------:R-:W-:Y:S01]  /*73a0*/  FMUL.FTZ R192, R40, R193 ;  /* 0x000000c128c07220 */ /* 0x000fe20000410000 */
[C---:B------:R-:W-:Y:S01]  /*73b0*/  FFMA.FTZ R193, R207.reuse, R164, R186 ;  /* 0x000000a4cfc17223 */ /* 0x040fe200000100ba */
[----:B------:R-:W-:Y:S01]  /*73c0*/  FFMA.FTZ R206, R207, R163, -R206 ;  /* 0x000000a3cfce7223 */ /* 0x000fe200000108ce */
[C---:B------:R-:W-:Y:S01]  /*73d0*/  FMUL.FTZ R186, R88.reuse, R231 ;  /* 0x000000e758ba7220 */ /* 0x040fe20000410000 */
[-C--:B------:R-:W-:Y:S01]  /*73e0*/  FMUL.FTZ R188, R88, R221.reuse ;  /* 0x000000dd58bc7220 */ /* 0x080fe20000410000 */
[----:B------:R-:W-:Y:S01]  /*73f0*/  FADD.FTZ R162, -R162, R193 ;  /* 0x000000c1a2a27221 */ /* 0x000fe20000010100 */
[----:B------:R-:W-:Y:S01]  /*7400*/  FADD.FTZ R161, R161, R206 ;  /* 0x000000cea1a17221 */ /* 0x000fe20000010000 */
[C---:B------:R-:W-:Y:S01]  /*7410*/  FFMA.FTZ R221, R89.reuse, R221, -R186 ;  /* 0x000000dd59dd7223 */ /* 0x040fe200000108ba */
[----:B-1----:R-:W-:Y:S01]  /*7420*/  FMUL.FTZ R196, R40, R195 ;  /* 0x000000c328c47220 */ /* 0x002fe20000410000 */
[CC--:B------:R-:W-:Y:S01]  /*7430*/  FMUL.FTZ R186, R208.reuse, -R162.reuse ;  /* 0x800000a2d0ba7220 */ /* 0x0c0fe20000410000 */
[----:B------:R-:W-:Y:S01]  /*7440*/  FMUL.FTZ R193, R208, -R161 ;  /* 0x800000a1d0c17220 */ /* 0x000fe20000410000 */
[----:B------:R-:W-:Y:S01]  /*7450*/  FFMA.FTZ R231, R89, R231, R188 ;  /* 0x000000e759e77223 */ /* 0x000fe200000100bc */
        /* <DEDUP_REMOVED lines=9> */
[C---:B------:R-:W-:Y:S01]  /*74f0*/  FMUL.FTZ R195, R210.reuse, -R159 ;  /* 0x8000009fd2c37220 */ /* 0x040fe20000410000 */
[----:B------:R-:W-:Y:S01]  /*7500*/  FMUL.FTZ R186, R210, -R160 ;  /* 0x800000a0d2ba7220 */ /* 0x000fe20000410000 */
[----:B------:R2:W-:Y:S01]  /*7510*/  STS [R219+0x10b8], R198 ;  /* 0x0010b8c6db007388 */ /* 0x0005e20000000800 */
[----:B------:R-:W-:Y:S01]  /*7520*/  FMUL.FTZ R206, R46, R199 ;  /* 0x000000c72ece7220 */ /* 0x000fe20000410000 */
[----:B0-----:R-:W-:Y:S01]  /*7530*/  FMUL.FTZ R192, R148, R194 ;  /* 0x000000c294c07220 */ /* 0x001fe20000410000 */
[C---:B------:R-:W-:Y:S01]  /*7540*/  FFMA.FTZ R186, R211.reuse, R159, -R186 ;  /* 0x0000009fd3ba7223 */ /* 0x040fe200000108ba */
[----:B------:R-:W-:Y:S01]  /*7550*/  FFMA.FTZ R195, R211, R160, R195 ;  /* 0x000000a0d3c37223 */ /* 0x000fe200000100c3 */
[----:B------:R-:W-:Y:S01]  /*7560*/  FMUL.FTZ R202, R124, R165 ;  /* 0x000000a57cca7220 */ /* 0x000fe20000410000 */
[-C--:B-1----:R-:W-:Y:S01]  /*7570*/  FMUL.FTZ R196, R148, R188.reuse ;  /* 0x000000bc94c47220 */ /* 0x082fe20000410000 */
[----:B------:R-:W-:Y:S01]  /*7580*/  FADD.FTZ R157, R157, R186 ;  /* 0x000000ba9d9d7221 */ /* 0x000fe20000010000 */
[C---:B------:R-:W-:Y:S01]  /*7590*/  FFMA.FTZ R192, R147.reuse, R188, R192 ;  /* 0x000000bc93c07223 */ /* 0x040fe200000100c0 */
[----:B------:R-:W-:Y:S01]  /*75a0*/  FMUL.FTZ R188, R146, R199 ;  /* 0x000000c792bc7220 */ /* 0x000fe20000410000 */
[----:B------:R-:W-:Y:S01]  /*75b0*/  FFMA.FTZ R193, R147, R194, -R196 ;  /* 0x000000c293c17223 */ /* 0x000fe200000108c4 */
[----:B------:R-:W-:Y:S01]  /*75c0*/  FADD.FTZ R186, -R158, R195 ;  /* 0x000000c39eba7221 */ /* 0x000fe20000010100 */
[----:B------:R-:W-:Y:S01]  /*75d0*/  FMUL.FTZ R196, R213, -R157 ;  /* 0x8000009dd5c47220 */ /* 0x000fe20000410000 */
[-C--:B------:R-:W-:Y:S01]  /*75e0*/  FFMA.FTZ R158, R145, R197.reuse, R188 ;  /* 0x000000c5919e7223 */ /* 0x080fe200000100bc */
[-C--:B--2---:R-:W-:Y:S01]  /*75f0*/  FMUL.FTZ R198, R46, R197.reuse ;  /* 0x000000c52ec67220 */ /* 0x084fe20000410000 */
[-C--:B------:R-:W-:Y:S01]  /*7600*/  FMUL.FTZ R188, R213, -R186.reuse ;  /* 0x800000bad5bc7220 */ /* 0x080fe20000410000 */
[C---:B------:R-:W-:Y:S01]  /*7610*/  FFMA.FTZ R196, R215.reuse, R186, R196 ;  /* 0x000000bad7c47223 */ /* 0x040fe200000100c4 */
[----:B------:R-:W-:Y:S01]  /*7620*/  FMUL.FTZ R194, R146, R197 ;  /* 0x000000c592c27220 */ /* 0x000fe20000410000 */
[----:B------:R0:W-:Y:S01]  /*7630*/  STS [R219+0x10bc], R200 ;  /* 0x0010bcc8db007388 */ /* 0x0001e20000000800 */
[----:B------:R-:W-:Y:S01]  /*7640*/  FFMA.FTZ R215, R215, R157, -R188 ;  /* 0x0000009dd7d77223 */ /* 0x000fe200000108bc */
[----:B------:R-:W-:Y:S01]  /*7650*/  FADD.FTZ R188, -R217, R196 ;  /* 0x000000c4d9bc7221 */ /* 0x000fe20000010100 */
[----:B------:R-:W-:Y:S01]  /*7660*/  FFMA.FTZ R194, R145, R199, -R194 ;  /* 0x000000c791c27223 */ /* 0x000fe200000108c2 */
[----:B------:R1:W-:Y:S01]  /*7670*/  STS [R219+0x10b0], R198 ;  /* 0x0010b0c6db007388 */ /* 0x0003e20000000800 */
[----:B------:R-:W-:Y:S01]  /*7680*/  FADD.FTZ R216, R216, R215 ;  /* 0x000000d7d8d87221 */ /* 0x000fe20000010000 */
[C---:B------:R-:W-:Y:S01]  /*7690*/  FMUL.FTZ R195, R129.reuse, R188 ;  /* 0x000000bc81c37220 */ /* 0x040fe20000410000 */
[----:B------:R-:W-:Y:S01]  /*76a0*/  FMUL.FTZ R199, R128, R186 ;  /* 0x000000ba80c77220 */ /* 0x000fe20000410000 */
[----:B------:R-:W-:Y:S01]  /*76b0*/  FMUL.FTZ R196, R144, R202 ;  /* 0x000000ca90c47220 */ /* 0x000fe20000410000 */
[----:B------:R-:W-:Y:S01]  /*76c0*/  FMUL.FTZ R197, R129, R216 ;  /* 0x000000d881c57220 */ /* 0x000fe20000410000 */
[----:B0-----:R-:W-:Y:S01]  /*76d0*/  FMUL.FTZ R200, R124, R175 ;  /* 0x000000af7cc87220 */ /* 0x001fe20000410000 */
[----:B------:R-:W-:Y:S01]  /*76e0*/  FMUL.FTZ R201, R128, R157 ;  /* 0x0000009d80c97220 */ /* 0x000fe20000410000 */
[----:B------:R-:W-:Y:S01]  /*76f0*/  FMUL.FTZ R203, R134, R199 ;  /* 0x000000c786cb7220 */ /* 0x000fe20000410000 */
[----:B------:R0:W-:Y:S01]  /*7700*/  STS [R219+0x10b4], R206 ;  /* 0x0010b4cedb007388 */ /* 0x0001e20000000800 */
[----:B-1----:R-:W-:Y:S01]  /*7710*/  FMUL.FTZ R198, R132, R195 ;  /* 0x000000c384c67220 */ /* 0x002fe20000410000 */
[-C--:B------:R-:W-:Y:S01]  /*7720*/  FMUL.FTZ R204, R144, R200.reuse ;  /* 0x000000c890cc7220 */ /* 0x080fe20000410000 */
[----:B------:R-:W-:Y:S01]  /*7730*/  FFMA.FTZ R196, R143, R200, R196 ;  /* 0x000000c88fc47223 */ /* 0x000fe200000100c4 */
[----:B------:R-:W-:Y:S01]  /*7740*/  FFMA.FTZ R203, R2, R201, R203 ;  /* 0x000000c902cb7223 */ /* 0x000fe200000100cb */
[----:B------:R-:W-:Y:S01]  /*7750*/  FFMA.FTZ R198, R3, R197, R198 ;  /* 0x000000c503c67223 */ /* 0x000fe200000100c6 */
[----:B------:R-:W-:Y:S01]  /*7760*/  FMUL.FTZ R208, R45, R202 ;  /* 0x000000ca2dd07220 */ /* 0x000fe20000410000 */
[----:B------:R-:W-:Y:S01]  /*7770*/  FMUL.FTZ R215, R125, R164 ;  /* 0x000000a47dd77220 */ /* 0x000fe20000410000 */
[C---:B------:R-:W-:Y:S01]  /*7780*/  FMUL.FTZ R209, R127.reuse, R160 ;  /* 0x000000a07fd17220 */ /* 0x040fe20000410000 */
[----:B------:R-:W-:Y:S01]  /*7790*/  FMUL.FTZ R207, R127, R159 ;  /* 0x0000009f7fcf7220 */ /* 0x000fe20000410000 */
[----:B0-----:R-:W-:Y:S01]  /*77a0*/  FMUL.FTZ R206, R45, R200 ;  /* 0x000000c82dce7220 */ /* 0x001fe20000410000 */
[----:B------:R-:W-:Y:S01]  /*77b0*/  FADD.FTZ R200, RZ, R198 ;  /* 0x000000c6ffc87221 */ /* 0x000fe20000010000 */
[----:B------:R-:W-:Y:S01]  /*77c0*/  FFMA.FTZ R198, R143, R202, -R204 ;  /* 0x000000ca8fc67223 */ /* 0x000fe200000108cc */
[----:B------:R-:W-:Y:S01]  /*77d0*/  FMUL.FTZ R213, R125, R163 ;  /* 0x000000a37dd57220 */ /* 0x000fe20000410000 */
[----:B------:R0:W-:Y:S01]  /*77e0*/  STS [R219+0x10ac], R208 ;  /* 0x0010acd0db007388 */ /* 0x0001e20000000800 */
[----:B------:R-:W-:Y:S01]  /*77f0*/  FADD.FTZ R202, R200, R203 ;  /* 0x000000cbc8ca7221 */ /* 0x000fe20000010000 */
[----:B------:R-:W-:Y:S01]  /*7800*/  FMUL.FTZ R200, R132, R197 ;  /* 0x000000c584c87220 */ /* 0x000fe20000410000 */
[----:B------:R-:W-:Y:S01]  /*7810*/  FMUL.FTZ R203, R134, R201 ;  /* 0x000000c986cb7220 */ /* 0x000fe20000410000 */
[----:B------:R-:W-:Y:S01]  /*7820*/  FMUL.FTZ R204, R142, R215 ;  /* 0x000000d78ecc7220 */ /* 0x000fe20000410000 */
[----:B------:R1:W-:Y:S01]  /*7830*/  STS [R219+0x10a8], R206 ;  /* 0x0010a8cedb007388 */ /* 0x0003e20000000800 */
[----:B------:R-:W-:Y:S01]  /*7840*/  FFMA.FTZ R200, R3, R195, -R200 ;  /* 0x000000c303c87223 */ /* 0x000fe200000108c8 */
[----:B------:R-:W-:Y:S01]  /*7850*/  FFMA.FTZ R203, R2, R199, -R203 ;  /* 0x000000c702cb7223 */ /* 0x000fe200000108cb */
[----:B------:R-:W-:Y:S01]  /*7860*/  FMUL.FTZ R211, R138, R209 ;  /* 0x000000d18ad37220 */ /* 0x000fe20000410000 */
[CC--:B------:R-:W-:Y:S01]  /*7870*/  FFMA.FTZ R217, R141.reuse, R213.reuse, R204 ;  /* 0x000000d58dd97223 */ /* 0x0c0fe200000100cc */
[----:B------:R-:W-:Y:S01]  /*7880*/  FADD.FTZ R200, RZ, R200 ;  /* 0x000000c8ffc87221 */ /* 0x000fe20000010000 */
[-C--:B0-----:R-:W-:Y:S01]  /*7890*/  FMUL.FTZ R208, R142, R213.reuse ;  /* 0x000000d58ed07220 */ /* 0x081fe20000410000 */
[----:B------:R-:W-:Y:S01]  /*78a0*/  FMUL.FTZ R210, R44, R213 ;  /* 0x000000d52cd27220 */ /* 0x000fe20000410000 */
[-C--:B------:R-:W-:Y:S01]  /*78b0*/  FFMA.FTZ R211, R136, R207.reuse, R211 ;  /* 0x000000cf88d37223 */ /* 0x080fe200000100d3 */
[----:B------:R-:W-:Y:S01]  /*78c0*/  FADD.FTZ R200, R200, R203 ;  /* 0x000000cbc8c87221 */ /* 0x000fe20000010000 */
[----:B------:R-:W-:Y:S01]  /*78d0*/  FMUL.FTZ R203, R138, R207 ;  /* 0x000000cf8acb7220 */ /* 0x000fe20000410000 */
[C---:B-1----:R-:W-:Y:S01]  /*78e0*/  FMUL.FTZ R206, R126.reuse, R162 ;  /* 0x000000a27ece7220 */ /* 0x042fe20000410000 */
[----:B------:R-:W-:Y:S01]  /*78f0*/  FFMA.FTZ R213, R141, R215, -R208 ;  /* 0x000000d78dd57223 */ /* 0x000fe200000108d0 */
[----:B------:R-:W-:Y:S01]  /*7900*/  FMUL.FTZ R204, R126, R161 ;  /* 0x000000a17ecc7220 */ /* 0x000fe20000410000 */
[----:B------:R-:W-:Y:S01]  /*7910*/  FFMA.FTZ R203, R136, R209, -R203 ;  /* 0x000000d188cb7223 */ /* 0x000fe200000108cb */
[----:B------:R-:W-:Y:S01]  /*7920*/  FMUL.FTZ R208, R140, R206 ;  /* 0x000000ce8cd07220 */ /* 0x000fe20000410000 */
[----:B------:R-:W-:Y:S01]  /*7930*/  FADD.FTZ R202, R202, R211 ;  /* 0x000000d3caca7221 */ /* 0x000fe20000010000 */
[-C--:B------:R-:W-:Y:S01]  /*7940*/  FMUL.FTZ R211, R140, R204.reuse ;  /* 0x000000cc8cd37220 */ /* 0x080fe20000410000 */
[----:B------:R-:W-:Y:S01]  /*7950*/  FADD.FTZ R200, R200, R203 ;  /* 0x000000cbc8c87221 */ /* 0x000fe20000010000 */
[C---:B------:R-:W-:Y:S01]  /*7960*/  FFMA.FTZ R203, R139.reuse, R204, R208 ;  /* 0x000000cc8bcb7223 */ /* 0x040fe200000100d0 */
[----:B------:R-:W-:Y:S01]  /*7970*/  MOV R208, UR46 ;  /* 0x0000002e00d07c02 */ /* 0x000fe20008000f00 */
[----:B------:R-:W-:Y:S01]  /*7980*/  FFMA.FTZ R211, R139, R206, -R211 ;  /* 0x000000ce8bd37223 */ /* 0x000fe200000108d3 */
[----:B------:R-:W-:Y:S01]  /*7990*/  FFMA.FTZ R183, R224, UR47, R183 ;  /* 0x0000002fe0b77c23 */ /* 0x000fe200080100b7 */
[----:B------:R-:W-:Y:S01]  /*79a0*/  FADD.FTZ R202, R202, R203 ;  /* 0x000000cbcaca7221 */ /* 0x000fe20000010000 */
[----:B------:R-:W-:Y:S01]  /*79b0*/  LEA R208, R208, -R133, 0x1 ;  /* 0x80000085d0d07211 */ /* 0x000fe200078e08ff */
[----:B------:R-:W-:Y:S01]  /*79c0*/  FADD.FTZ R200, R200, R211 ;  /* 0x000000d3c8c87221 */ /* 0x000fe20000010000 */
[----:B------:R-:W-:Y:S01]  /*79d0*/  FMUL.FTZ R211, R73, R74 ;  /* 0x0000004a49d37220 */ /* 0x000fe20000410000 */
[----:B------:R-:W-:Y:S01]  /*79e0*/  FADD.FTZ R217, R202, R217 ;  /* 0x000000d9cad97221 */ /* 0x000fe20000010000 */
[----:B------:R-:W-:Y:S01]  /*79f0*/  FMUL.FTZ R73, R74, UR59 ;  /* 0x0000003b4a497c20 */ /* 0x000fe20008410000 */
[----:B------:R-:W-:Y:S01]  /*7a00*/  FADD.FTZ R213, R200, R213 ;  /* 0x000000d5c8d57221 */ /* 0x000fe20000010000 */
[----:B------:R-:W-:Y:S01]  /*7a10*/  ISETP.GE.AND P2, PT, R208, 0x1, PT ;  /* 0x00000001d000780c */ /* 0x000fe20003f46270 */
[----:B------:R-:W-:Y:S01]  /*7a20*/  FADD.FTZ R217, R217, R196 ;  /* 0x000000c4d9d97221 */ /* 0x000fe20000010000 */
[----:B------:R-:W-:Y:S01]  /*7a30*/  FMUL.FTZ R204, R51, R204 ;  /* 0x000000cc33cc7220 */ /* 0x000fe20000410000 */
[----:B------:R-:W-:Y:S01]  /*7a40*/  FADD.FTZ R213, R213, R198 ;  /* 0x000000c6d5d57221 */ /* 0x000fe20000010000 */
[C---:B------:R-:W-:Y:S01]  /*7a50*/  FMUL.FTZ R200, R50.reuse, R207 ;  /* 0x000000cf32c87220 */ /* 0x040fe20000410000 */
[----:B------:R-:W-:Y:S01]  /*7a60*/  FADD.FTZ R217, R217, R158 ;  /* 0x0000009ed9d97221 */ /* 0x000fe20000010000 */
[----:B------:R-:W-:Y:S01]  /*7a70*/  FMUL.FTZ R198, R50, R209 ;  /* 0x000000d132c67220 */ /* 0x000fe20000410000 */
[----:B------:R-:W-:Y:S01]  /*7a80*/  FADD.FTZ R158, R213, R194 ;  /* 0x000000c2d59e7221 */ /* 0x000fe20000010000 */
[----:B------:R-:W-:Y:S01]  /*7a90*/  FMUL.FTZ R213, R176, UR59 ;  /* 0x0000003bb0d57c20 */ /* 0x000fe20008410000 */
[----:B------:R-:W-:Y:S01]  /*7aa0*/  FADD.FTZ R192, R217, R192 ;  /* 0x000000c0d9c07221 */ /* 0x000fe20000010000 */
[----:B------:R-:W-:Y:S01]  /*7ab0*/  FMUL.FTZ R194, R49, R201 ;  /* 0x000000c931c27220 */ /* 0x000fe20000410000 */
[----:B------:R-:W-:Y:S01]  /*7ac0*/  FADD.FTZ R158, R158, R193 ;  /* 0x000000c19e9e7221 */ /* 0x000fe20000010000 */
[----:B------:R-:W-:Y:S01]  /*7ad0*/  FFMA.FTZ R213, R74, UR47, -R213 ;  /* 0x0000002f4ad57c23 */ /* 0x000fe200080108d5 */
[----:B------:R-:W-:Y:S01]  /*7ae0*/  FADD.FTZ R192, R192, R187 ;  /* 0x000000bbc0c07221 */ /* 0x000fe20000010000 */
[----:B------:R-:W-:Y:S01]  /*7af0*/  FMUL.FTZ R74, R175, UR59 ;  /* 0x0000003baf4a7c20 */ /* 0x000fe20008410000 */
[----:B------:R-:W-:Y:S01]  /*7b00*/  FADD.FTZ R191, R158, R191 ;  /* 0x000000bf9ebf7221 */ /* 0x000fe20000010000 */
[----:B------:R-:W-:Y:S01]  /*7b10*/  FMUL.FTZ R158, R48, R197 ;  /* 0x000000c5309e7220 */ /* 0x000fe20000410000 */
[----:B------:R-:W-:Y:S01]  /*7b20*/  FADD.FTZ R189, R192, R189 ;  /* 0x000000bdc0bd7221 */ /* 0x000fe20000010000 */
[----:B------:R-:W-:Y:S01]  /*7b30*/  FMUL.FTZ R196, R49, R199 ;  /* 0x000000c731c47220 */ /* 0x000fe20000410000 */
[----:B------:R-:W-:Y:S01]  /*7b40*/  FMUL.FTZ R192, R48, R195 ;  /* 0x000000c330c07220 */ /* 0x000fe20000410000 */
[----:B------:R-:W-:Y:S01]  /*7b50*/  FFMA.FTZ R197, R165, UR47, -R74 ;  /* 0x0000002fa5c57c23 */ /* 0x000fe2000801084a */
[----:B------:R-:W-:Y:S01]  /*7b60*/  FMUL.FTZ R226, R39, R86 ;  /* 0x0000005627e27220 */ /* 0x000fe20000410000 */
[----:B------:R-:W-:Y:S01]  /*7b70*/  FMUL.FTZ R224, R44, R215 ;  /* 0x000000d72ce07220 */ /* 0x000fe20000410000 */
[----:B------:R-:W-:Y:S01]  /*7b80*/  FMUL.FTZ R206, R51, R206 ;  /* 0x000000ce33ce7220 */ /* 0x000fe20000410000 */
[----:B------:R-:W-:Y:S01]  /*7b90*/  FADD.FTZ R190, R191, R190 ;  /* 0x000000bebfbe7221 */ /* 0x000fe20000010000 */
[----:B------:R-:W-:Y:S01]  /*7ba0*/  FADD.FTZ R76, R189, R76 ;  /* 0x0000004cbd4c7221 */ /* 0x000fe20000010000 */
[----:B------:R-:W-:Y:S01]  /*7bb0*/  FMUL.FTZ R74, R160, UR59 ;  /* 0x0000003ba04a7c20 */ /* 0x000fe20008410000 */
[----:B------:R0:W-:Y:S01]  /*7bc0*/  STS [R219+0x1098], R204 ;  /* 0x001098ccdb007388 */ /* 0x0001e20000000800 */
[----:B------:R-:W-:Y:S01]  /*7bd0*/  FADD.FTZ R190, R190, R77 ;  /* 0x0000004dbebe7221 */ /* 0x000fe20000010000 */
[----:B------:R-:W-:Y:S01]  /*7be0*/  FADD.FTZ R215, R76, R75 ;  /* 0x0000004b4cd77221 */ /* 0x000fe20000010000 */
[----:B------:R-:W-:Y:S01]  /*7bf0*/  FFMA.FTZ R207, R159, UR47, R74 ;  /* 0x0000002f9fcf7c23 */ /* 0x000fe2000801004a */
[----:B------:R1:W-:Y:S01]  /*7c00*/  STS [R219+0x1090], R200 ;  /* 0x001090c8db007388 */ /* 0x0003e20000000800 */
[----:B------:R-:W-:Y:S01]  /*7c10*/  FMUL.FTZ R80, R228, UR59 ;  /* 0x0000003be4507c20 */ /* 0x000fe20008410000 */
[----:B------:R-:W-:Y:S01]  /*7c20*/  FMUL.FTZ R209, R173, UR59 ;  /* 0x0000003badd17c20 */ /* 0x000fe20008410000 */
[----:B------:R-:W-:Y:S01]  /*7c30*/  FMUL.FTZ R191, R171, UR59 ;  /* 0x0000003babbf7c20 */ /* 0x000fe20008410000 */
[----:B------:R2:W-:Y:S01]  /*7c40*/  STS [R219+0x1094], R198 ;  /* 0x001094c6db007388 */ /* 0x0005e20000000800 */
[----:B------:R-:W-:Y:S01]  /*7c50*/  FMUL.FTZ R193, R169, UR59 ;  /* 0x0000003ba9c17c20 */ /* 0x000fe20008410000 */
[----:B0-----:R-:W-:Y:S01]  /*7c60*/  FMUL.FTZ R204, R174, UR59 ;  /* 0x0000003baecc7c20 */ /* 0x001fe20008410000 */
        /* <DEDUP_REMOVED lines=13> */
[----:B------:R-:W-:Y:S01]  /*7d40*/  STS [R219+0x10f8], R226 ;  /* 0x0010f8e2db007388 */ /* 0x000fe20000000800 */
[----:B------:R-:W-:Y:S01]  /*7d50*/  FMUL.FTZ R187, R216, UR59 ;  /* 0x0000003bd8bb7c20 */ /* 0x000fe20008410000 */
[----:B-1----:R-:W-:Y:S01]  /*7d60*/  FMUL.FTZ R196, R168, UR59 ;  /* 0x0000003ba8c47c20 */ /* 0x002fe20008410000 */
[----:B------:R-:W-:Y:S01]  /*7d70*/  FMUL.FTZ R75, R188, UR59 ;  /* 0x0000003bbc4b7c20 */ /* 0x000fe20008410000 */
[----:B------:R-:W-:Y:S01]  /*7d80*/  STS [R219+0x10a0], R210 ;  /* 0x0010a0d2db007388 */ /* 0x000fe20000000800 */
[----:B------:R-:W-:Y:S01]  /*7d90*/  FFMA.FTZ R80, R237, UR47, R80 ;  /* 0x0000002fed507c23 */ /* 0x000fe20008010050 */
[----:B--2---:R-:W-:Y:S01]  /*7da0*/  FMUL.FTZ R192, R172, UR59 ;  /* 0x0000003bacc07c20 */ /* 0x004fe20008410000 */
[----:B------:R-:W-:Y:S01]  /*7db0*/  FFMA.FTZ R177, R214, R235, R177 ;  /* 0x000000ebd6b17223 */ /* 0x000fe200000100b1 */
[----:B------:R-:W-:Y:S01]  /*7dc0*/  STS [R219+0x10a4], R224 ;  /* 0x0010a4e0db007388 */ /* 0x000fe20000000800 */
[----:B------:R-:W-:Y:S01]  /*7dd0*/  FFMA.FTZ R209, R174, UR47, -R209 ;  /* 0x0000002faed17c23 */ /* 0x000fe200080108d1 */
[----:B------:R-:W-:Y:S01]  /*7de0*/  FFMA.FTZ R204, R173, UR47, R204 ;  /* 0x0000002fadcc7c23 */ /* 0x000fe200080100cc */
[----:B------:R-:W-:Y:S01]  /*7df0*/  FFMA.FTZ R191, R172, UR47, -R191 ;  /* 0x0000002facbf7c23 */ /* 0x000fe200080108bf */
[----:B------:R0:W-:Y:S01]  /*7e00*/  STS [R219+0x109c], R206 ;  /* 0x00109ccedb007388 */ /* 0x0001e20000000800 */
[----:B------:R-:W-:Y:S01]  /*7e10*/  FFMA.FTZ R192, R171, UR47, R192 ;  /* 0x0000002fabc07c23 */ /* 0x000fe200080100c0 */
[----:B------:R-:W-:Y:S01]  /*7e20*/  FFMA.FTZ R193, R170, UR47, -R193 ;  /* 0x0000002faac17c23 */ /* 0x000fe200080108c1 */
[----:B------:R-:W-:Y:S01]  /*7e30*/  FFMA.FTZ R194, R169, UR47, R194 ;  /* 0x0000002fa9c27c23 */ /* 0x000fe200080100c2 */
[----:B------:R1:W-:Y:S01]  /*7e40*/  STS [R219+0x1080], R158 ;  /* 0x0010809edb007388 */ /* 0x0003e20000000800 */
[----:B------:R-:W-:Y:S01]  /*7e50*/  FFMA.FTZ R195, R168, UR47, -R195 ;  /* 0x0000002fa8c37c23 */ /* 0x000fe200080108c3 */
[----:B------:R-:W-:Y:S01]  /*7e60*/  FFMA.FTZ R196, R167, UR47, R196 ;  /* 0x0000002fa7c47c23 */ /* 0x000fe200080100c4 */
[----:B------:R-:W-:Y:S01]  /*7e70*/  FFMA.FTZ R198, R175, UR47, R198 ;  /* 0x0000002fafc67c23 */ /* 0x000fe200080100c6 */
[----:B------:R-:W-:Y:S01]  /*7e80*/  FFMA.FTZ R199, R164, UR47, -R199 ;  /* 0x0000002fa4c77c23 */ /* 0x000fe200080108c7 */
[----:B------:R-:W-:Y:S01]  /*7e90*/  FFMA.FTZ R200, R163, UR47, R200 ;  /* 0x0000002fa3c87c23 */ /* 0x000fe200080100c8 */
[----:B0-----:R-:W-:Y:S01]  /*7ea0*/  FFMA.FTZ R206, R176, UR47, R73 ;  /* 0x0000002fb0ce7c23 */ /* 0x001fe20008010049 */
[----:B------:R-:W-:Y:S01]  /*7eb0*/  FFMA.FTZ R201, R162, UR47, -R201 ;  /* 0x0000002fa2c97c23 */ /* 0x000fe200080108c9 */
[----:B------:R-:W-:Y:S01]  /*7ec0*/  FFMA.FTZ R202, R161, UR47, R202 ;  /* 0x0000002fa1ca7c23 */ /* 0x000fe200080100ca */
[----:B------:R-:W-:Y:S01]  /*7ed0*/  FFMA.FTZ R203, R160, UR47, -R203 ;  /* 0x0000002fa0cb7c23 */ /* 0x000fe200080108cb */
[----:B-1----:R-:W-:Y:S01]  /*7ee0*/  FADD.FTZ R158, R190, R229 ;  /* 0x000000e5be9e7221 */ /* 0x002fe20000010000 */
        /* <DEDUP_REMOVED lines=34> */
.L_x_14747:
[----:B------:R-:W-:Y:S05]  /*8110*/  BSYNC B0 ;  /* 0x0000000000007941 */ /* 0x000fea0003800000 */
.L_x_14746:
[----:B------:R-:W-:Y:S01]  /*8120*/  USHF.R.U32.HI UR46, URZ, 0x1, UR35 ;  /* 0x000000013f2e7899 */ /* 0x000fe20008011623 */
[----:B------:R-:W1:Y:S01]  /*8130*/  LDC.64 R74, c[0x0][0x360] ;  /* 0x0000d800ff4a7b82 */ /* 0x000e620000000a00 */
[----:B------:R-:W-:Y:S01]  /*8140*/  USHF.R.U64 UR59, UR34, 0x1, UR35 ;  /* 0x00000001223b7899 */ /* 0x000fe20008001223 */
[----:B0-----:R-:W-:Y:S01]  /*8150*/  FMUL.FTZ R76, R99, R227 ;  /* 0x000000e3634c7220 */ /* 0x001fe20000410000 */
[----:B------:R-:W-:Y:S01]  /*8160*/  UIMAD UR60, UR46, UR55, URZ ;  /* 0x000000372e3c72a4 */ /* 0x000fe2000f8e023f */
[----:B------:R-:W-:Y:S01]  /*8170*/  FADD.FTZ R79, R158, R79 ;  /* 0x0000004f9e4f7221 */ /* 0x000fe20000010000 */
[----:B------:R-:W-:Y:S01]  /*8180*/  UIMAD.WIDE.U32 UR46, UR59, UR55, URZ ;  /* 0x000000373b2e72a5 */ /* 0x000fe2000f8e003f */
[----:B------:R-:W-:Y:S01]  /*8190*/  FADD.FTZ R225, R225, R76 ;  /* 0x0000004ce1e17221 */ /* 0x000fe20000010000 */
[----:B------:R-:W-:Y:S01]  /*81a0*/  UIMAD UR60, UR58, UR59, UR60 ;  /* 0x0000003b3a3c72a4 */ /* 0x000fe2000f8e023c */
[----:B------:R-:W-:Y:S01]  /*81b0*/  FADD.FTZ R166, R79, R166 ;  /* 0x000000a64fa67221 */ /* 0x000fe20000010000 */
[----:B------:R-:W-:Y:S01]  /*81c0*/  UIMAD UR57, UR57, UR36, URZ ;  /* 0x00000024393972a4 */ /* 0x000fe2000f8e023f */
[----:B------:R-:W-:Y:S01]  /*81d0*/  FADD.FTZ R78, R215, R78 ;  /* 0x0000004ed74e7221 */ /* 0x000fe20000010000 */
[----:B------:R-:W-:Y:S01]  /*81e0*/  UIADD3 UR47, UR60, UR47, URZ ;  /* 0x0000002f3c2f7290 */ /* 0x000fe2000fffe03f */
[----:B------:R-:W-:Y:S01]  /*81f0*/  FADD.FTZ R221, R166, R221 ;  /* 0x000000dda6dd7221 */ /* 0x000fe20000010000 */
[----:B------:R-:W-:Y:S01]  /*8200*/  UIMAD UR57, UR54, UR37, UR57 ;  /* 0x00000025363972a4 */ /* 0x000fe2000f8e0239 */
[----:B------:R-:W-:Y:S01]  /*8210*/  IADD3 R166, R133, 0x20, RZ ;  /* 0x0000002085a67810 */ /* 0x000fe20007ffe0ff */
[----:B------:R-:W-:Y:S01]  /*8220*/  UIMAD.WIDE.U32 UR46, UR54, UR36, UR46 ;  /* 0x00000024362e72a5 */ /* 0x000fe2000f8e002e */
[----:B------:R-:W-:Y:S01]  /*8230*/  FMUL.FTZ R158, R218, R86 ;  /* 0x00000056da9e7220 */ /* 0x000fe20000410000 */
[----:B------:R-:W-:Y:S01]  /*8240*/  FADD.FTZ R78, R78, R177 ;  /* 0x000000b14e4e7221 */ /* 0x000fe20000010000 */
[----:B------:R-:W-:Y:S01]  /*8250*/  LEA.HI.SX32 R166, R166, R133, 0x1b ;  /* 0x00000085a6a67211 */ /* 0x000fe200078fdaff */
[----:B------:R-:W-:Y:S01]  /*8260*/  UIADD3 UR57, UR57, UR47, URZ ;  /* 0x0000002f39397290 */ /* 0x000fe2000fffe03f */
[----:B------:R-:W-:Y:S01]  /*8270*/  FFMA.FTZ R158, R83, R222, -R158 ;  /* 0x000000de539e7223 */ /* 0x000fe2000001089e */
[----:B------:R-:W-:Y:S01]  /*8280*/  ULEA UR58, UP0, UR46, UR38, 0x3 ;  /* 0x000000262e3a7291 */ /* 0x000fe2000f80183f */
[----:B------:R-:W-:Y:S01]  /*8290*/  FMUL.FTZ R220, R99, R220 ;  /* 0x000000dc63dc7220 */ /* 0x000fe20000410000 */
[----:B------:R-:W-:Y:S01]  /*82a0*/  UIADD3 UR47, UR7, -UR15, URZ ;  /* 0x8000000f072f7290 */ /* 0x000fe2000fffe03f */
[----:B------:R-:W-:Y:S01]  /*82b0*/  BSSY B0, `(.L_x_14748) ;  /* 0x0000019000007945 */ /* 0x000fe20003800000 */
[----:B------:R-:W-:Y:S01]  /*82c0*/  ULEA.HI.X UR57, UR46, UR39, UR57, 0x3, UP0 ;  /* 0x000000272e397291 */ /* 0x000fe200080f1c39 */
[----:B------:R-:W-:Y:S01]  /*82d0*/  FADD.FTZ R231, R78, R231 ;  /* 0x000000e74ee77221 */ /* 0x000fe20000010000 */
[----:B------:R-:W-:Y:S01]  /*82e0*/  UIMAD UR46, UR47, -0x400, URZ ;  /* 0xfffffc002f2e78a4 */ /* 0x000fe2000f8e023f */
[----:B------:R-:W-:Y:S01]  /*82f0*/  LEA R76, P2, R133, UR58, 0x2 ;  /* 0x0000003a854c7c11 */ /* 0x000fe2000f8410ff */
[----:B------:R-:W-:Y:S01]  /*8300*/  USHF.L.U64.HI UR47, UR5, 0x2, UR4 ;  /* 0x00000002052f7899 */ /* 0x000fe20008010204 */
[----:B------:R-:W-:Y:S01]  /*8310*/  FADD.FTZ R223, R223, -R220 ;  /* 0x800000dcdfdf7221 */ /* 0x000fe20000010000 */
[----:B------:R-:W-:-:S02]  /*8320*/  IADD3 R78, R133, 0x40, RZ ;  /* 0x00000040854e7810 */ /* 0x000fc40007ffe0ff */
[----:B------:R-:W-:Y:S02]  /*8330*/  LEA.HI.X R77, R133, UR57, RZ, 0x2, P2 ;  /* 0x00000039854d7c11 */ /* 0x000fe400090f14ff */
[----:B------:R-:W-:Y:S01]  /*8340*/  MOV R217, UR46 ;  /* 0x0000002e00d97c02 */ /* 0x000fe20008000f00 */
[----:B------:R-:W-:Y:S01]  /*8350*/  USHF.L.U32 UR46, UR5, 0x2, URZ ;  /* 0x00000002052e7899 */ /* 0x000fe2000800063f */
[----:B-1----:R-:W-:Y:S01]  /*8360*/  IMAD R210, R74, UR47, RZ ;  /* 0x0000002f4ad27c24 */ /* 0x002fe2000f8e02ff */
[----:B------:R-:W-:Y:S02]  /*8370*/  ISETP.GE.AND P2, PT, R208, 0x21, PT ;  /* 0x00000021d000780c */ /* 0x000fe40003f46270 */
[----:B------:R-:W-:-:S04]  /*8380*/  IMAD.WIDE R76, R217, 0x4, R76 ;  /* 0x00000004d94c7825 */ /* 0x000fc800078e024c */
[----:B------:R-:W-:Y:S02]  /*8390*/  IMAD R79, R75, UR46, R210 ;  /* 0x0000002e4b4f7c24 */ /* 0x000fe4000f8e02d2 */
[----:B------:R-:W-:Y:S01]  /*83a0*/  IMAD.WIDE.U32 R74, R74, UR46, R76 ;  /* 0x0000002e4a4a7c25 */ /* 0x000fe2000f8e004c */
[----:B------:R-:W-:-:S03]  /*83b0*/  LEA R77, R166, UR17, 0x2 ;  /* 0x00000011a64d7c11 */ /* 0x000fc6000f8e10ff */
[----:B------:R-:W-:Y:S01]  /*83c0*/  FMUL.FTZ R76, R218, R222 ;  /* 0x000000deda4c7220 */ /* 0x000fe20000410000 */
[----:B------:R-:W-:-:S03]  /*83d0*/  IADD3 R75, R75, R79, RZ ;  /* 0x0000004f4b4b7210 */ /* 0x000fc60007ffe0ff */
[----:B------:R-:W-:Y:S01]  /*83e0*/  FFMA.FTZ R76, R83, R86, R76 ;  /* 0x00000056534c7223 */ /* 0x000fe2000001004c */
[----:B------:R-:W0:Y:S01]  /*83f0*/  LDS R77, [R77+0x1100] ;  /* 0x001100004d4d7984 */ /* 0x000e220000000800 */
[----:B------:R-:W-:Y:S01]  /*8400*/  FADD.FTZ R86, R221, R158 ;  /* 0x0000009edd567221 */ /* 0x000fe20000010000 */
[----:B------:R-:W-:Y:S01]  /*8410*/  IADD3 R158, R133, 0x60, RZ ;  /* 0x00000060859e7810 */ /* 0x000fe20007ffe0ff */
[----:B------:R-:W-:Y:S06]  /*8420*/  @!P2 BRA `(.L_x_14749) ;  /* 0x000000000004a947 */ /* 0x000fec0003800000 */
[----:B0-----:R1:W-:Y:S02]  /*8430*/  REDG.E.ADD.F32.FTZ.RN.STRONG.GPU desc[UR20][R74.64+-0xf80], R77 ;  /* 0xfff0804d4a0079a6 */ /* 0x0013e4000c10f394 */
.L_x_14749:
[----:B------:R-:W-:Y:S05]  /*8440*/  BSYNC B0 ;  /* 0x0000000000007941 */ /* 0x000fea0003800000 */
.L_x_14748:
        /* <DEDUP_REMOVED lines=13> */
[----:B------:R-:W-:Y:S01]  /*8520*/  ISETP.GE.AND P5, PT, R208, 0xc1, PT ;  /* 0x000000c1d000780c */ /* 0x000fe20003fa6270 */
[----:B------:R-:W-:-:S12]  /*8530*/  @!P6 BRA `(.L_x_14751) ;  /* 0x000000000004e947 */ /* 0x000fd80003800000 */
[----:B0-----:R1:W-:Y:S02]  /*8540*/  REDG.E.ADD.F32.FTZ.RN.STRONG.GPU desc[UR20][R74.64+-0xf00], R77 ;  /* 0xfff1004d4a0079a6 */ /* 0x0013e4000c10f394 */
.L_x_14751:
[----:B------:R-:W-:Y:S05]  /*8550*/  BSYNC B0 ;  /* 0x0000000000007941 */ /* 0x000fea0003800000 */
.L_x_14750:
[----:B01----:R0:W1:Y:S01]  /*8560*/  LDS R77, [R158+0x1200] ;  /* 0x001200009e4d7984 */ /* 0x0030620000000800 */
[----:B------:R-:W-:Y:S01]  /*8570*/  BSSY B0, `(.L_x_14752) ;  /* 0x0000006000007945 */ /* 0x000fe20003800000 */
[----:B------:R-:W-:Y:S02]  /*8580*/  IADD3 R78, R133, 0xc0, RZ ;  /* 0x000000c0854e7810 */ /* 0x000fe40007ffe0ff */
[----:B------:R-:W-:Y:S02]  /*8590*/  LEA.HI.SX32 R210, R210, R133, 0x1b ;  /* 0x00000085d2d27211 */ /* 0x000fe400078fdaff */
[----:B------:R-:W-:Y:S01]  /*85a0*/  LEA R166, R166, UR17, 0x2 ;  /* 0x00000011a6a67c11 */ /* 0x000fe2000f8e10ff */
[----:B------:R-:W-:Y:S06]  /*85b0*/  @!P2 BRA `(.L_x_14753) ;  /* 0x000000000004a947 */ /* 0x000fec0003800000 */
[----:B-1----:R2:W-:Y:S02]  /*85c0*/  REDG.E.ADD.F32.FTZ.RN.STRONG.GPU desc[UR20][R74.64+-0xe80], R77 ;  /* 0xfff1804d4a0079a6 */ /* 0x0025e4000c10f394 */
.L_x_14753:
[----:B------:R-:W-:Y:S05]  /*85d0*/  BSYNC B0 ;  /* 0x0000000000007941 */ /* 0x000fea0003800000 */
.L_x_14752:
[----:B-12---:R1:W2:Y:S01]  /*85e0*/  LDS R77, [R166+0x1280] ;  /* 0x00128000a64d7984 */ /* 0x0062a20000000800 */
[----:B------:R-:W-:Y:S01]  /*85f0*/  BSSY B0, `(.L_x_14754) ;  /* 0x0000005000007945 */ /* 0x000fe20003800000 */
[----:B------:R-:W-:Y:S02]  /*8600*/  LEA.HI.SX32 R78, R78, R133, 0x1b ;  /* 0x000000854e4e7211 */ /* 0x000fe400078fdaff */
[----:B------:R-:W-:Y:S01]  /*8610*/  LEA R210, R210, UR17, 0x2 ;  /* 0x00000011d2d27c11 */ /* 0x000fe2000f8e10ff */
[----:B------:R-:W-:Y:S06]  /*8620*/  @!P3 BRA `(.L_x_14755) ;  /* 0x000000000004b947 */ /* 0x000fec0003800000 */
[----:B--2---:R3:W-:Y:S02]  /*8630*/  REDG.E.ADD.F32.FTZ.RN.STRONG.GPU desc[UR20][R74.64+-0xe00], R77 ;  /* 0xfff2004d4a0079a6 */ /* 0x0047e4000c10f394 */
.L_x_14755:
[----:B------:R-:W-:Y:S05]  /*8640*/  BSYNC B0 ;  /* 0x0000000000007941 */ /* 0x000fea0003800000 */
.L_x_14754:
[----:B--23--:R2:W3:Y:S01]  /*8650*/  LDS R77, [R210+0x1300] ;  /* 0x00130000d24d7984 */ /* 0x00c4e20000000800 */
[----:B------:R-:W-:Y:S01]  /*8660*/  BSSY B0, `(.L_x_14756) ;  /* 0x0000004000007945 */ /* 0x000fe20003800000 */
[----:B------:R-:W-:-:S03]  /*8670*/  LEA R79, R78, UR17, 0x2 ;  /* 0x000000114e4f7c11 */ /* 0x000fc6000f8e10ff */
[----:B------:R-:W-:Y:S05]  /*8680*/  @!P4 BRA `(.L_x_14757) ;  /* 0x000000000004c947 */ /* 0x000fea0003800000 */
[----:B---3--:R3:W-:Y:S02]  /*8690*/  REDG.E.ADD.F32.FTZ.RN.STRONG.GPU desc[UR20][R74.64+-0xd80], R77 ;  /* 0xfff2804d4a0079a6 */ /* 0x0087e4000c10f394 */
.L_x_14757:
[----:B------:R-:W-:Y:S05]  /*86a0*/  BSYNC B0 ;  /* 0x0000000000007941 */ /* 0x000fea0003800000 */
.L_x_14756:
[----:B---3--:R3:W1:Y:S01]  /*86b0*/  LDS R77, [R79+0x1380] ;  /* 0x001380004f4d7984 */ /* 0x0086620000000800 */
[----:B------:R-:W-:Y:S01]  /*86c0*/  BSSY B0, `(.L_x_14758) ;  /* 0x0000005000007945 */ /* 0x000fe20003800000 */
[C---:B------:R-:W-:Y:S02]  /*86d0*/  IADD3 R78, R133.reuse, 0xe0, RZ ;  /* 0x000000e0854e7810 */ /* 0x040fe40007ffe0ff */
[----:B0-----:R-:W-:Y:S01]  /*86e0*/  IADD3 R158, R133, 0x100, RZ ;  /* 0x00000100859e7810 */ /* 0x001fe20007ffe0ff */
[----:B------:R-:W-:Y:S06]  /*86f0*/  @!P5 BRA `(.L_x_14759) ;  /* 0x000000000004d947 */ /* 0x000fec0003800000 */
[----:B-1----:R0:W-:Y:S02]  /*8700*/  REDG.E.ADD.F32.FTZ.RN.STRONG.GPU desc[UR20][R74.64+-0xd00], R77 ;  /* 0xfff3004d4a0079a6 */ /* 0x0021e4000c10f394 */
.L_x_14759:
[----:B------:R-:W-:Y:S05]  /*8710*/  BSYNC B0 ;  /* 0x0000000000007941 */ /* 0x000fea0003800000 */
.L_x_14758:
        /* <DEDUP_REMOVED lines=16> */
.L_x_14761:
[----:B------:R-:W-:Y:S05]  /*8820*/  BSYNC B0 ;  /* 0x0000000000007941 */ /* 0x000fea0003800000 */
.L_x_14760:
[----:B01----:R0:W1:Y:S01]  /*8830*/  LDS R77, [R158+0x1480] ;  /* 0x001480009e4d7984 */ /* 0x0030620000000800 */
[----:B------:R-:W-:Y:S01]  /*8840*/  BSSY B0, `(.L_x_14762) ;  /* 0x0000006000007945 */ /* 0x000fe20003800000 */
[----:B------:R-:W-:Y:S02]  /*8850*/  IADD3 R78, R133, 0x160, RZ ;  /* 0x00000160854e7810 */ /* 0x000fe40007ffe0ff */
[----:B------:R-:W-:Y:S02]  /*8860*/  LEA.HI.SX32 R210, R210, R133, 0x1b ;  /* 0x00000085d2d27211 */ /* 0x000fe400078fdaff */
[----:B------:R-:W-:Y:S01]  /*8870*/  LEA R166, R166, UR17, 0x2 ;  /* 0x00000011a6a67c11 */ /* 0x000fe2000f8e10ff */
[----:B------:R-:W-:Y:S06]  /*8880*/  @!P2 BRA `(.L_x_14763) ;  /* 0x000000000004a947 */ /* 0x000fec0003800000 */
[----:B-1----:R2:W-:Y:S02]  /*8890*/  REDG.E.ADD.F32.FTZ.RN.STRONG.GPU desc[UR20][R74.64+-0xc00], R77 ;  /* 0xfff4004d4a0079a6 */ /* 0x0025e4000c10f394 */
.L_x_14763:
[----:B------:R-:W-:Y:S05]  /*88a0*/  BSYNC B0 ;  /* 0x0000000000007941 */ /* 0x000fea0003800000 */
.L_x_14762:
[----:B-12---:R1:W2:Y:S01]  /*88b0*/  LDS R77, [R166+0x1500] ;  /* 0x00150000a64d7984 */ /* 0x0062a20000000800 */
[----:B------:R-:W-:Y:S01]  /*88c0*/  BSSY B0, `(.L_x_14764) ;  /* 0x0000005000007945 */ /* 0x000fe20003800000 */
[----:B------:R-:W-:Y:S02]  /*88d0*/  LEA.HI.SX32 R78, R78, R133, 0x1b ;  /* 0x000000854e4e7211 */ /* 0x000fe400078fdaff */
[----:B------:R-:W-:Y:S01]  /*88e0*/  LEA R210, R210, UR17, 0x2 ;  /* 0x00000011d2d27c11 */ /* 0x000fe2000f8e10ff */
[----:B------:R-:W-:Y:S06]  /*88f0*/  @!P3 BRA `(.L_x_14765) ;  /* 0x000000000004b947 */ /* 0x000fec0003800000 */
[----:B--2---:R2:W-:Y:S02]  /*8900*/  REDG.E.ADD.F32.FTZ.RN.STRONG.GPU desc[UR20][R74.64+-0xb80], R77 ;  /* 0xfff4804d4a0079a6 */ /* 0x0045e4000c10f394 */
.L_x_14765:
[----:B------:R-:W-:Y:S05]  /*8910*/  BSYNC B0 ;  /* 0x0000000000007941 */ /* 0x000fea0003800000 */
.L_x_14764:
[----:B--2---:R2:W0:Y:S01]  /*8920*/  LDS R77, [R210+0x1580] ;  /* 0x00158000d24d7984 */ /* 0x0044220000000800 */
[----:B------:R-:W-:Y:S01]  /*8930*/  BSSY B0, `(.L_x_14766) ;  /* 0x0000004000007945 */ /* 0x000fe20003800000 */
[----:B---3--:R-:W-:-:S03]  /*8940*/  LEA R79, R78, UR17, 0x2 ;  /* 0x000000114e4f7c11 */ /* 0x008fc6000f8e10ff */
[----:B------:R-:W-:Y:S05]  /*8950*/  @!P4 BRA `(.L_x_14767) ;  /* 0x000000000004c947 */ /* 0x000fea0003800000 */
[----:B0-----:R3:W-:Y:S02]  /*8960*/  REDG.E.ADD.F32.FTZ.RN.STRONG.GPU desc[UR20][R74.64+-0xb00], R77 ;  /* 0xfff5004d4a0079a6 */ /* 0x0017e4000c10f394 */
.L_x_14767:
[----:B------:R-:W-:Y:S05]  /*8970*/  BSYNC B0 ;  /* 0x0000000000007941 */ /* 0x000fea0003800000 */
.L_x_14766:
[----:B0--3--:R0:W3:Y:S01]  /*8980*/  LDS R77, [R79+0x1600] ;  /* 0x001600004f4d7984 */ /* 0x0090e20000000800 */
[----:B------:R-:W-:Y:S01]  /*8990*/  BSSY B0, `(.L_x_14768) ;  /* 0x0000005000007945 */ /* 0x000fe20003800000 */
[C---:B------:R-:W-:Y:S02]  /*89a0*/  IADD3 R78, R133.reuse, 0x180, RZ ;  /* 0x00000180854e7810 */ /* 0x040fe40007ffe0ff */
[----:B------:R-:W-:Y:S01]  /*89b0*/  IADD3 R158, R133, 0x1a0, RZ ;  /* 0x000001a0859e7810 */ /* 0x000fe20007ffe0ff */
[----:B------:R-:W-:Y:S06]  /*89c0*/  @!P5 BRA `(.L_x_14769) ;  /* 0x000000000004d947 */ /* 0x000fec0003800000 */
[----:B---3--:R3:W-:Y:S02]  /*89d0*/  REDG.E.ADD.F32.FTZ.RN.STRONG.GPU desc[UR20][R74.64+-0xa80], R77 ;  /* 0xfff5804d4a0079a6 */ /* 0x0087e4000c10f394 */
.L_x_14769:
[----:B------:R-:W-:Y:S05]  /*89e0*/  BSYNC B0 ;  /* 0x0000000000007941 */ /* 0x000fea0003800000 */
.L_x_14768:
[-C--:B------:R-:W-:Y:S01]  /*89f0*/  LEA.HI.SX32 R78, R78, R133.reuse, 0x1b ;  /* 0x000000854e4e7211 */ /* 0x080fe200078fdaff */
[----:B------:R-:W-:Y:S01]  /*8a00*/  BSSY B0, `(.L_x_14770) ;  /* 0x000000f000007945 */ /* 0x000fe20003800000 */
[----:B------:R-:W-:Y:S02]  /*8a10*/  ISETP.GE.AND P6, PT, R208, 0x181, PT ;  /* 0x00000181d000780c */ /* 0x000fe40003fc6270 */
[----:B---3--:R-:W-:Y:S02]  /*8a20*/  LEA R77, R78, UR17, 0x2 ;  /* 0x000000114e4d7c11 */ /* 0x008fe4000f8e10ff */
[C---:B-1----:R-:W-:Y:S02]  /*8a30*/  IADD3 R166, R133.reuse, 0x1c0, RZ ;  /* 0x000001c085a67810 */ /* 0x042fe40007ffe0ff */
[----:B------:R-:W-:Y:S02]  /*8a40*/  LEA.HI.SX32 R158, R158, R133, 0x1b ;  /* 0x000000859e9e7211 */ /* 0x000fe400078fdaff */
[----:B------:R-:W1:Y:S01]  /*8a50*/  LDS R77, [R77+0x1680] ;  /* 0x001680004d4d7984 */ /* 0x000e620000000800 */
        /* <DEDUP_REMOVED lines=8> */
[----:B-1----:R2:W-:Y:S02]  /*8ae0*/  REDG.E.ADD.F32.FTZ.RN.STRONG.GPU desc[UR20][R74.64+-0xa00], R77 ;  /* 0xfff6004d4a0079a6 */ /* 0x0025e4000c10f394 */
.L_x_14771:
[----:B------:R-:W-:Y:S05]  /*8af0*/  BSYNC B0 ;  /* 0x0000000000007941 */ /* 0x000fea0003800000 */
.L_x_14770:
[----:B-12---:R1:W2:Y:S01]  /*8b00*/  LDS R77, [R78+0x1700] ;  /* 0x001700004e4d7984 */ /* 0x0062a20000000800 */
[----:B------:R-:W-:Y:S01]  /*8b10*/  BSSY B0, `(.L_x_14772) ;  /* 0x0000006000007945 */ /* 0x000fe20003800000 */
[----:B------:R-:W-:Y:S02]  /*8b20*/  LEA.HI.SX32 R210, R210, R133, 0x1b ;  /* 0x00000085d2d27211 */ /* 0x000fe400078fdaff */
[----:B------:R-:W-:Y:S02]  /*8b30*/  IADD3 R158, R133, 0x200, RZ ;  /* 0x00000200859e7810 */ /* 0x000fe40007ffe0ff */
[----:B------:R-:W-:Y:S01]  /*8b40*/  LEA R166, R166, UR17, 0x2 ;  /* 0x00000011a6a67c11 */ /* 0x000fe2000f8e10ff */
[----:B------:R-:W-:Y:S06]  /*8b50*/  @!P2 BRA `(.L_x_14773) ;  /* 0x000000000004a947 */ /* 0x000fec0003800000 */
[----:B--2---:R3:W-:Y:S02]  /*8b60*/  REDG.E.ADD.F32.FTZ.RN.STRONG.GPU desc[UR20][R74.64+-0x980], R77 ;  /* 0xfff6804d4a0079a6 */ /* 0x0047e4000c10f394 */
.L_x_14773:
[----:B------:R-:W-:Y:S05]  /*8b70*/  BSYNC B0 ;  /* 0x0000000000007941 */ /* 0x000fea0003800000 */
.L_x_14772:
[----:B--23--:R2:W3:Y:S01]  /*8b80*/  LDS R77, [R166+0x1780] ;  /* 0x00178000a64d7984 */ /* 0x00c4e20000000800 */
[----:B------:R-:W-:Y:S01]  /*8b90*/  BSSY B0, `(.L_x_14774) ;  /* 0x0000005000007945 */ /* 0x000fe20003800000 */
[----:B-1----:R-:W-:Y:S02]  /*8ba0*/  LEA.HI.SX32 R78, R158, R133, 0x1b ;  /* 0x000000859e4e7211 */ /* 0x002fe400078fdaff */
[----:B------:R-:W-:Y:S01]  /*8bb0*/  LEA R210, R210, UR17, 0x2 ;  /* 0x00000011d2d27c11 */ /* 0x000fe2000f8e10ff */
[----:B------:R-:W-:Y:S06]  /*8bc0*/  @!P3 BRA `(.L_x_14775) ;  /* 0x000000000004b947 */ /* 0x000fec0003800000 */
[----:B---3--:R1:W-:Y:S02]  /*8bd0*/  REDG.E.ADD.F32.FTZ.RN.STRONG.GPU desc[UR20][R74.64+-0x900], R77 ;  /* 0xfff7004d4a0079a6 */ /* 0x0083e4000c10f394 */
.L_x_14775:
[----:B------:R-:W-:Y:S05]  /*8be0*/  BSYNC B0 ;  /* 0x0000000000007941 */ /* 0x000fea0003800000 */
.L_x_14774:
[----:B-1-3--:R1:W3:Y:S01]  /*8bf0*/  LDS R77, [R210+0x1800] ;  /* 0x00180000d24d7984 */ /* 0x00a2e20000000800 */
[----:B------:R-:W-:Y:S01]  /*8c00*/  BSSY B0, `(.L_x_14776) ;  /* 0x0000004000007945 */ /* 0x000fe20003800000 */
[----:B0-----:R-:W-:-:S03]  /*8c10*/  LEA R79, R78, UR17, 0x2 ;  /* 0x000000114e4f7c11 */ /* 0x001fc6000f8e10ff */
[----:B------:R-:W-:Y:S05]  /*8c20*/  @!P4 BRA `(.L_x_14777) ;  /* 0x000000000004c947 */ /* 0x000fea0003800000 */
[----:B---3--:R0:W-:Y:S02]  /*8c30*/  REDG.E.ADD.F32.FTZ.RN.STRONG.GPU desc[UR20][R74.64+-0x880], R77 ;  /* 0xfff7804d4a0079a6 */ /* 0x0081e4000c10f394 */
.L_x_14777:
[----:B------:R-:W-:Y:S05]  /*8c40*/  BSYNC B0 ;  /* 0x0000000000007941 */ /* 0x000fea0003800000 */
.L_x_14776:
[----:B0--3--:R0:W3:Y:S01]  /*8c50*/  LDS R77, [R79+0x1880] ;  /* 0x001880004f4d7984 */ /* 0x0090e20000000800 */
[----:B------:R-:W-:Y:S01]  /*8c60*/  BSSY B0, `(.L_x_14778) ;  /* 0x0000005000007945 */ /* 0x000fe20003800000 */
[C---:B------:R-:W-:Y:S02]  /*8c70*/  IADD3 R78, R133.reuse, 0x220, RZ ;  /* 0x00000220854e7810 */ /* 0x040fe40007ffe0ff */
[----:B--2---:R-:W-:Y:S01]  /*8c80*/  IADD3 R166, R133, 0x240, RZ ;  /* 0x0000024085a67810 */ /* 0x004fe20007ffe0ff */
[----:B------:R-:W-:Y:S06]  /*8c90*/  @!P5 BRA `(.L_x_14779) ;  /* 0x000000000004d947 */ /* 0x000fec0003800000 */
[----:B---3--:R2:W-:Y:S02]  /*8ca0*/  REDG.E.ADD.F32.FTZ.RN.STRONG.GPU desc[UR20][R74.64+-0x800], R77 ;  /* 0xfff8004d4a0079a6 */ /* 0x0085e4000c10f394 */
.L_x_14779:
[----:B------:R-:W-:Y:S05]  /*8cb0*/  BSYNC B0 ;  /* 0x0000000000007941 */ /* 0x000fea0003800000 */
.L_x_14778:
[-C--:B------:R-:W-:Y:S01]  /*8cc0*/  LEA.HI.SX32 R78, R78, R133.reuse, 0x1b ;  /* 0x000000854e4e7211 */ /* 0x080fe200078fdaff */
[----:B------:R-:W-:Y:S01]  /*8cd0*/  BSSY B0, `(.L_x_14780) ;  /* 0x000000f000007945 */ /* 0x000fe20003800000 */
[----:B------:R-:W-:Y:S02]  /*8ce0*/  ISETP.GE.AND P6, PT, R208, 0x221, PT ;  /* 0x00000221d000780c */ /* 0x000fe40003fc6270 */
[----:B--23--:R-:W-:Y:S02]  /*8cf0*/  LEA R77, R78, UR17, 0x2 ;  /* 0x000000114e4d7c11 */ /* 0x00cfe4000f8e10ff */
[C---:B-1----:R-:W-:Y:S02]  /*8d00*/  IADD3 R210, R133.reuse, 0x260, RZ ;  /* 0x0000026085d27810 */ /* 0x042fe40007ffe0ff */
[----:B------:R-:W-:Y:S02]  /*8d10*/  LEA.HI.SX32 R166, R166, R133, 0x1b ;  /* 0x00000085a6a67211 */ /* 0x000fe400078fdaff */
[----:B------:R-:W1:Y:S01]  /*8d20*/  LDS R77, [R77+0x1900] ;  /* 0x001900004d4d7984 */ /* 0x000e620000000800 */
        /* <DEDUP_REMOVED lines=9> */
.L_x_14781:
[----:B------:R-:W-:Y:S05]  /*8dc0*/  BSYNC B0 ;  /* 0x0000000000007941 */ /* 0x000fea0003800000 */
.L_x_14780:
[----:B-12---:R1:W2:Y:S01]  /*8dd0*/  LDS R77, [R166+0x1980] ;  /* 0x00198000a64d7984 */ /* 0x0062a20000000800 */
[----:B------:R-:W-:Y:S01]  /*8de0*/  BSSY B0, `(.L_x_14782) ;  /* 0x0000006000007945 */ /* 0x000fe20003800000 */
[----:B------:R-:W-:Y:S02]  /*8df0*/  IADD3 R78, R133, 0x2a0, RZ ;  /* 0x000002a0854e7810 */ /* 0x000fe40007ffe0ff */
[----:B------:R-:W-:Y:S02]  /*8e00*/  LEA.HI.SX32 R220, R220, R133, 0x1b ;  /* 0x00000085dcdc7211 */ /* 0x000fe400078fdaff */
[----:B------:R-:W-:Y:S01]  /*8e10*/  LEA R210, R210, UR17, 0x2 ;  /* 0x00000011d2d27c11 */ /* 0x000fe2000f8e10ff */
[----:B------:R-:W-:Y:S06]  /*8e20*/  @!P2 BRA `(.L_x_14783) ;  /* 0x000000000004a947 */ /* 0x000fec0003800000 */
[----:B--2---:R3:W-:Y:S02]  /*8e30*/  REDG.E.ADD.F32.FTZ.RN.STRONG.GPU desc[UR20][R74.64+-0x700], R77 ;  /* 0xfff9004d4a0079a6 */ /* 0x0047e4000c10f394 */
.L_x_14783:
[----:B------:R-:W-:Y:S05]  /*8e40*/  BSYNC B0 ;  /* 0x0000000000007941 */ /* 0x000fea0003800000 */
.L_x_14782:
[----:B--23--:R2:W3:Y:S01]  /*8e50*/  LDS R77, [R210+0x1a00] ;  /* 0x001a0000d24d7984 */ /* 0x00c4e20000000800 */
[----:B------:R-:W-:Y:S01]  /*8e60*/  BSSY B0, `(.L_x_14784) ;  /* 0x0000005000007945 */ /* 0x000fe20003800000 */
[----:B------:R-:W-:Y:S02]  /*8e70*/  LEA.HI.SX32 R78, R78, R133, 0x1b ;  /* 0x000000854e4e7211 */ /* 0x000fe400078fdaff */
[----:B------:R-:W-:Y:S01]  /*8e80*/  LEA R220, R220, UR17, 0x2 ;  /* 0x00000011dcdc7c11 */ /* 0x000fe2000f8e10ff */
[----:B------:R-:W-:Y:S06]  /*8e90*/  @!P3 BRA `(.L_x_14785) ;  /* 0x000000000004b947 */ /* 0x000fec0003800000 */
[----:B---3--:R3:W-:Y:S02]  /*8ea0*/  REDG.E.ADD.F32.FTZ.RN.STRONG.GPU desc[UR20][R74.64+-0x680], R77 ;  /* 0xfff9804d4a0079a6 */ /* 0x0087e4000c10f394 */
.L_x_14785:
[----:B------:R-:W-:Y:S05]  /*8eb0*/  BSYNC B0 ;  /* 0x0000000000007941 */ /* 0x000fea0003800000 */
.L_x_14784:
[----:B---3--:R3:W1:Y:S01]  /*8ec0*/  LDS R77, [R220+0x1a80] ;  /* 0x001a8000dc4d7984 */ /* 0x0086620000000800 */
[----:B------:R-:W-:Y:S01]  /*8ed0*/  BSSY B0, `(.L_x_14786) ;  /* 0x0000004000007945 */ /* 0x000fe20003800000 */
[----:B0-----:R-:W-:-:S03]  /*8ee0*/  LEA R79, R78, UR17, 0x2 ;  /* 0x000000114e4f7c11 */ /* 0x001fc6000f8e10ff */
[----:B------:R-:W-:Y:S05]  /*8ef0*/  @!P4 BRA `(.L_x_14787) ;  /* 0x000000000004c947 */ /* 0x000fea0003800000 */
[----:B-1----:R0:W-:Y:S02]  /*8f00*/  REDG.E.ADD.F32.FTZ.RN.STRONG.GPU desc[UR20][R74.64+-0x600], R77 ;  /* 0xfffa004d4a0079a6 */ /* 0x0021e4000c10f394 */
.L_x_14787:
[----:B------:R-:W-:Y:S05]  /*8f10*/  BSYNC B0 ;  /* 0x0000000000007941 */ /* 0x000fea0003800000 */
.L_x_14786:
[----:B01----:R0:W1:Y:S01]  /*8f20*/  LDS R77, [R79+0x1b00] ;  /* 0x001b00004f4d7984 */ /* 0x0030620000000800 */
[----:B------:R-:W-:Y:S01]  /*8f30*/  BSSY B0, `(.L_x_14788) ;  /* 0x0000005000007945 */ /* 0x000fe20003800000 */
[C---:B------:R-:W-:Y:S02]  /*8f40*/  IADD3 R78, R133.reuse, 0x2c0, RZ ;  /* 0x000002c0854e7810 */ /* 0x040fe40007ffe0ff */
[----:B------:R-:W-:Y:S01]  /*8f50*/  IADD3 R166, R133, 0x2e0, RZ ;  /* 0x000002e085a67810 */ /* 0x000fe20007ffe0ff */
[----:B------:R-:W-:Y:S06]  /*8f60*/  @!P5 BRA `(.L_x_14789) ;  /* 0x000000000004d947 */ /* 0x000fec0003800000 */
[----:B-1----:R1:W-:Y:S02]  /*8f70*/  REDG.E.ADD.F32.FTZ.RN.STRONG.GPU desc[UR20][R74.64+-0x580], R77 ;  /* 0xfffa804d4a0079a6 */ /* 0x0023e4000c10f394 */
.L_x_14789:
[----:B------:R-:W-:Y:S05]  /*8f80*/  BSYNC B0 ;  /* 0x0000000000007941 */ /* 0x000fea0003800000 */
.L_x_14788:
[-C--:B------:R-:W-:Y:S01]  /*8f90*/  LEA.HI.SX32 R78, R78, R133.reuse, 0x1b ;  /* 0x000000854e4e7211 */ /* 0x080fe200078fdaff */
[----:B------:R-:W-:Y:S01]  /*8fa0*/  BSSY B0, `(.L_x_14790) ;  /* 0x000000f000007945 */ /* 0x000fe20003800000 */
[----:B------:R-:W-:Y:S02]  /*8fb0*/  ISETP.GE.AND P6, PT, R208, 0x2c1, PT ;  /* 0x000002c1d000780c */ /* 0x000fe40003fc6270 */
[----:B-1----:R-:W-:Y:S02]  /*8fc0*/  LEA R77, R78, UR17, 0x2 ;  /* 0x000000114e4d7c11 */ /* 0x002fe4000f8e10ff */
[C---:B--2---:R-:W-:Y:S02]  /*8fd0*/  IADD3 R210, R133.reuse, 0x300, RZ ;  /* 0x0000030085d27810 */ /* 0x044fe40007ffe0ff */
[----:B------:R-:W-:Y:S02]  /*8fe0*/  LEA.HI.SX32 R166, R166, R133, 0x1b ;  /* 0x00000085a6a67211 */ /* 0x000fe400078fdaff */
[----:B------:R-:W1:Y:S01]  /*8ff0*/  LDS R77, [R77+0x1b80] ;  /* 0x001b80004d4d7984 */ /* 0x000e620000000800 */
[----:B---3--:R-:W-:-:S02]  /*9000*/  IADD3 R220, R133, 0x320, RZ ;  /* 0x0000032085dc7810 */ /* 0x008fc40007ffe0ff */
        /* <DEDUP_REMOVED lines=8> */
.L_x_14791:
[----:B------:R-:W-:Y:S05]  /*9090*/  BSYNC B0 ;  /* 0x0000000000007941 */ /* 0x000fea0003800000 */
.L_x_14790:
[----:B-12---:R1:W2:Y:S01]  /*90a0*/  LDS R77, [R166+0x1c00] ;  /* 0x001c0000a64d7984 */ /* 0x0062a20000000800 */
[----:B------:R-:W-:Y:S01]  /*90b0*/  BSSY B0, `(.L_x_14792) ;  /* 0x0000006000007945 */ /* 0x000fe20003800000 */
[----:B------:R-:W-:Y:S02]  /*90c0*/  IADD3 R78, R133, 0x340, RZ ;  /* 0x00000340854e7810 */ /* 0x000fe40007ffe0ff */
[----:B------:R-:W-:Y:S02]  /*90d0*/  LEA.HI.SX32 R220, R220, R133, 0x1b ;  /* 0x00000085dcdc7211 */ /* 0x000fe400078fdaff */
[----:B------:R-:W-:Y:S01]  /*90e0*/  LEA R210, R210, UR17, 0x2 ;  /* 0x00000011d2d27c11 */ /* 0x000fe2000f8e10ff */
[----:B------:R-:W-:Y:S06]  /*90f0*/  @!P2 BRA `(.L_x_14793) ;  /* 0x000000000004a947 */ /* 0x000fec0003800000 */
[----:B--2---:R3:W-:Y:S02]  /*9100*/  REDG.E.ADD.F32.FTZ.RN.STRONG.GPU desc[UR20][R74.64+-0x480], R77 ;  /* 0xfffb804d4a0079a6 */ /* 0x0047e4000c10f394 */
.L_x_14793:
[----:B------:R-:W-:Y:S05]  /*9110*/  BSYNC B0 ;  /* 0x0000000000007941 */ /* 0x000fea0003800000 */
.L_x_14792:
[----:B--23--:R2:W3:Y:S01]  /*9120*/  LDS R77, [R210+0x1c80] ;  /* 0x001c8000d24d7984 */ /* 0x00c4e20000000800 */
[----:B------:R-:W-:Y:S01]  /*9130*/  BSSY B0, `(.L_x_14794) ;  /* 0x0000005000007945 */ /* 0x000fe20003800000 */
[----:B------:R-:W-:Y:S02]  /*9140*/  LEA.HI.SX32 R78, R78, R133, 0x1b ;  /* 0x000000854e4e7211 */ /* 0x000fe400078fdaff */
[----:B------:R-:W-:Y:S01]  /*9150*/  LEA R220, R220, UR17, 0x2 ;  /* 0x00000011dcdc7c11 */ /* 0x000fe2000f8e10ff */
[----:B------:R-:W-:Y:S06]  /*9160*/  @!P3 BRA `(.L_x_14795) ;  /* 0x000000000004b947 */ /* 0x000fec0003800000 */
[----:B---3--:R3:W-:Y:S02]  /*9170*/  REDG.E.ADD.F32.FTZ.RN.STRONG.GPU desc[UR20][R74.64+-0x400], R77 ;  /* 0xfffc004d4a0079a6 */ /* 0x0087e4000c10f394 */
.L_x_14795:
[----:B------:R-:W-:Y:S05]  /*9180*/  BSYNC B0 ;  /* 0x0000000000007941 */ /* 0x000fea0003800000 */
.L_x_14794:
[----:B---3--:R3:W1:Y:S01]  /*9190*/  LDS R77, [R220+0x1d00] ;  /* 0x001d0000dc4d7984 */ /* 0x0086620000000800 */
[----:B------:R-:W-:Y:S01]  /*91a0*/  BSSY B0, `(.L_x_14796) ;  /* 0x0000004000007945 */ /* 0x000fe20003800000 */
[----:B0-----:R-:W-:-:S03]  /*91b0*/  LEA R79, R78, UR17, 0x2 ;  /* 0x000000114e4f7c11 */ /* 0x001fc6000f8e10ff */
[----:B------:R-:W-:Y:S05]  /*91c0*/  @!P4 BRA `(.L_x_14797) ;  /* 0x000000000004c947 */ /* 0x000fea0003800000 */
[----:B-1----:R0:W-:Y:S02]  /*91d0*/  REDG.E.ADD.F32.FTZ.RN.STRONG.GPU desc[UR20][R74.64+-0x380], R77 ;  /* 0xfffc804d4a0079a6 */ /* 0x0021e4000c10f394 */
.L_x_14797:
[----:B------:R-:W-:Y:S05]  /*91e0*/  BSYNC B0 ;  /* 0x0000000000007941 */ /* 0x000fea0003800000 */
.L_x_14796:
[----:B01----:R0:W1:Y:S01]  /*91f0*/  LDS R77, [R79+0x1d80] ;  /* 0x001d80004f4d7984 */ /* 0x0030620000000800 */
[----:B------:R-:W-:Y:S01]  /*9200*/  BSSY B0, `(.L_x_14798) ;  /* 0x0000005000007945 */ /* 0x000fe20003800000 */
[C---:B------:R-:W-:Y:S02]  /*9210*/  IADD3 R78, R133.reuse, 0x360, RZ ;  /* 0x00000360854e7810 */ /* 0x040fe40007ffe0ff */
[----:B------:R-:W-:Y:S01]  /*9220*/  IADD3 R166, R133, 0x380, RZ ;  /* 0x0000038085a67810 */ /* 0x000fe20007ffe0ff */
[----:B------:R-:W-:Y:S06]  /*9230*/  @!P5 BRA `(.L_x_14799) ;  /* 0x000000000004d947 */ /* 0x000fec0003800000 */
[----:B-1----:R1:W-:Y:S02]  /*9240*/  REDG.E.ADD.F32.FTZ.RN.STRONG.GPU desc[UR20][R74.64+-0x300], R77 ;  /* 0xfffd004d4a0079a6 */ /* 0x0023e4000c10f394 */
.L_x_14799:
[----:B------:R-:W-:Y:S05]  /*9250*/  BSYNC B0 ;  /* 0x0000000000007941 */ /* 0x000fea0003800000 */
.L_x_14798:
        /* <DEDUP_REMOVED lines=16> */
.L_x_14801:
[----:B------:R-:W-:Y:S05]  /*9360*/  BSYNC B0 ;  /* 0x0000000000007941 */ /* 0x000fea0003800000 */
.L_x_14800:
[----:B-12---:R1:W2:Y:S01]  /*9370*/  LDS R77, [R166+0x1e80] ;  /* 0x001e8000a64d7984 */ /* 0x0062a20000000800 */
[----:B------:R-:W-:Y:S01]  /*9380*/  BSSY B0, `(.L_x_14802) ;  /* 0x0000006000007945 */ /* 0x000fe20003800000 */
[----:B------:R-:W-:Y:S02]  /*9390*/  IADD3 R78, R133, 0x3e0, RZ ;  /* 0x000003e0854e7810 */ /* 0x000fe40007ffe0ff */
[----:B------:R-:W-:Y:S02]  /*93a0*/  LEA.HI.SX32 R220, R220, R133, 0x1b ;  /* 0x00000085dcdc7211 */ /* 0x000fe400078fdaff */
[----:B------:R-:W-:Y:S01]  /*93b0*/  LEA R210, R210, UR17, 0x2 ;  /* 0x00000011d2d27c11 */ /* 0x000fe2000f8e10ff */
[----:B------:R-:W-:Y:S06]  /*93c0*/  @!P2 BRA `(.L_x_14803) ;  /* 0x000000000004a947 */ /* 0x000fec0003800000 */
[----:B--2---:R3:W-:Y:S02]  /*93d0*/  REDG.E.ADD.F32.FTZ.RN.STRONG.GPU desc[UR20][R74.64+-0x200], R77 ;  /* 0xfffe004d4a0079a6 */ /* 0x0047e4000c10f394 */
.L_x_14803:
[----:B------:R-:W-:Y:S05]  /*93e0*/  BSYNC B0 ;  /* 0x0000000000007941 */ /* 0x000fea0003800000 */
.L_x_14802:
[----:B--23--:R2:W3:Y:S01]  /*93f0*/  LDS R77, [R210+0x1f00] ;  /* 0x001f0000d24d7984 */ /* 0x00c4e20000000800 */
[----:B------:R-:W-:Y:S01]  /*9400*/  BSSY B0, `(.L_x_14804) ;  /* 0x0000005000007945 */ /* 0x000fe20003800000 */
[----:B------:R-:W-:Y:S02]  /*9410*/  LEA.HI.SX32 R78, R78, R133, 0x1b ;  /* 0x000000854e4e7211 */ /* 0x000fe400078fdaff */
[----:B------:R-:W-:Y:S01]  /*9420*/  LEA R220, R220, UR17, 0x2 ;  /* 0x00000011dcdc7c11 */ /* 0x000fe2000f8e10ff */
[----:B------:R-:W-:Y:S06]  /*9430*/  @!P3 BRA `(.L_x_14805) ;  /* 0x000000000004b947 */ /* 0x000fec0003800000 */
[----:B---3--:R3:W-:Y:S02]  /*9440*/  REDG.E.ADD.F32.FTZ.RN.STRONG.GPU desc[UR20][R74.64+-0x180], R77 ;  /* 0xfffe804d4a0079a6 */ /* 0x0087e4000c10f394 */
.L_x_14805:
[----:B------:R-:W-:Y:S05]  /*9450*/  BSYNC B0 ;  /* 0x0000000000007941 */ /* 0x000fea0003800000 */
.L_x_14804:
[----:B---3--:R3:W0:Y:S01]  /*9460*/  LDS R77, [R220+0x1f80] ;  /* 0x001f8000dc4d7984 */ /* 0x0086220000000800 */
[----:B------:R-:W-:Y:S01]  /*9470*/  BSSY B0, `(.L_x_14806) ;  /* 0x0000004000007945 */ /* 0x000fe20003800000 */
[----:B------:R-:W-:-:S03]  /*9480*/  LEA R78, R78, UR17, 0x2 ;  /* 0x000000114e4e7c11 */ /* 0x000fc6000f8e10ff */
[----:B------:R-:W-:Y:S05]  /*9490*/  @!P4 BRA `(.L_x_14807) ;  /* 0x000000000004c947 */ /* 0x000fea0003800000 */
[----:B0-----:R0:W-:Y:S02]  /*94a0*/  REDG.E.ADD.F32.FTZ.RN.STRONG.GPU desc[UR20][R74.64+-0x100], R77 ;  /* 0xffff004d4a0079a6 */ /* 0x0011e4000c10f394 */
.L_x_14807:
[----:B------:R-:W-:Y:S05]  /*94b0*/  BSYNC B0 ;  /* 0x0000000000007941 */ /* 0x000fea0003800000 */
.L_x_14806:
[----:B0-----:R0:W0:Y:S01]  /*94c0*/  LDS R77, [R78+0x2000] ;  /* 0x002000004e4d7984 */ /* 0x0010220000000800 */
[----:B------:R-:W-:Y:S01]  /*94d0*/  BSSY B0, `(.L_x_14808) ;  /* 0x0000004000007945 */ /* 0x000fe20003800000 */
[----:B------:R-:W-:-:S03]  /*94e0*/  FADD.FTZ R76, R231, R76 ;  /* 0x0000004ce74c7221 */ /* 0x000fc60000010000 */
[----:B------:R-:W-:Y:S05]  /*94f0*/  @!P5 BRA `(.L_x_14809) ;  /* 0x000000000004d947 */ /* 0x000fea0003800000 */
[----:B0-----:R0:W-:Y:S02]  /*9500*/  REDG.E.ADD.F32.FTZ.RN.STRONG.GPU desc[UR20][R74.64+-0x80], R77 ;  /* 0xffff804d4a0079a6 */ /* 0x0011e4000c10f394 */
.L_x_14809:
[----:B------:R-:W-:Y:S05]  /*9510*/  BSYNC B0 ;  /* 0x0000000000007941 */ /* 0x000fea0003800000 */
.L_x_14808:
[----:B0-----:R-:W0:Y:S01]  /*9520*/  SHFL.DOWN PT, R74, R86, 0x1, 0x1f ;  /* 0x08201f00564a7f89 */ /* 0x001e2200000e0000 */
[----:B------:R-:W-:Y:S01]  /*9530*/  ISETP.GT.AND P2, PT, R131, 0x1e, PT ;  /* 0x0000001e8300780c */ /* 0x000fe20003f44270 */
[----:B------:R-:W-:Y:S01]  /*9540*/  FMUL.FTZ R71, R71, R174 ;  /* 0x000000ae47477220 */ /* 0x000fe20000410000 */
[----:B------:R-:W-:Y:S01]  /*9550*/  MOV R77, R86 ;  /* 0x00000056004d7202 */ /* 0x000fe20000000f00 */
[----:B------:R-:W5:Y:S01]  /*9560*/  SHFL.DOWN PT, R177, R225, 0x1, 0x1f ;  /* 0x08201f00e1b17f89 */ /* 0x000f6200000e0000 */
[----:B------:R-:W-:Y:S01]  /*9570*/  MOV R78, R225 ;  /* 0x000000e1004e7202 */ /* 0x000fe20000000f00 */
[----:B------:R-:W-:Y:S01]  /*9580*/  FMUL.FTZ R69, R69, R172 ;  /* 0x000000ac45457220 */ /* 0x000fe20000410000 */
[----:B------:R-:W-:Y:S01]  /*9590*/  MOV R79, R223 ;  /* 0x000000df004f7202 */ /* 0x000fe20000000f00 */
[----:B-1----:R-:W1:Y:S01]  /*95a0*/  SHFL.DOWN PT, R166, R223, 0x1, 0x1f ;  /* 0x08201f00dfa67f89 */ /* 0x002e6200000e0000 */
[----:B------:R-:W-:Y:S01]  /*95b0*/  FFMA.FTZ R211, R72, R176, R211 ;  /* 0x000000b048d37223 */ /* 0x000fe200000100d3 */
[----:B------:R-:W-:Y:S01]  /*95c0*/  FFMA.FTZ R70, R70, R173, R71 ;  /* 0x000000ad46467223 */ /* 0x000fe20000010047 */
[----:B------:R-:W-:Y:S01]  /*95d0*/  FFMA.FTZ R69, R68, R171, R69 ;  /* 0x000000ab44457223 */ /* 0x000fe20000010045 */
[----:B------:R-:W2:Y:S01]  /*95e0*/  SHFL.DOWN PT, R75, R76, 0x1, 0x1f ;  /* 0x08201f004c4b7f89 */ /* 0x000ea200000e0000 */
        /* <DEDUP_REMOVED lines=8> */
[----:B------:R-:W-:Y:S01]  /*9670*/  FMUL.FTZ R55, R55, R186 ;  /* 0x000000ba37377220 */ /* 0x000fe20000410000 */
[----:B------:R-:W-:Y:S01]  /*9680*/  FMUL.FTZ R57, R57, R160 ;  /* 0x000000a039397220 */ /* 0x000fe20000410000 */
[----:B------:R-:W-:Y:S01]  /*9690*/  FMUL.FTZ R53, R53, R188 ;  /* 0x000000bc35357220 */ /* 0x000fe20000410000 */
[----:B0-----:R-:W-:Y:S01]  /*96a0*/  @!P2 FADD.FTZ R77, R77, R74 ;  /* 0x0000004a4d4da221 */ /* 0x001fe20000010000 */
[----:B------:R-:W-:Y:S01]  /*96b0*/  FFMA.FTZ R54, R54, R157, R55 ;  /* 0x0000009d36367223 */ /* 0x000fe20000010037 */
[----:B------:R-:W-:Y:S01]  /*96c0*/  FFMA.FTZ R57, R56, R159, R57 ;  /* 0x0000009f38397223 */ /* 0x000fe20000010039 */
[----:B------:R-:W-:Y:S01]  /*96d0*/  FFMA.FTZ R53, R52, R216, R53 ;  /* 0x000000d834357223 */ /* 0x000fe20000010035 */
[----:B-----5:R-:W-:Y:S01]  /*96e0*/  @!P2 FADD.FTZ R78, R78, R177 ;  /* 0x000000b14e4ea221 */ /* 0x020fe20000010000 */
[----:B------:R-:W0:Y:S01]  /*96f0*/  SHFL.DOWN PT, R74, R77, 0x2, 0x1f ;  /* 0x08401f004d4a7f89 */ /* 0x000e2200000e0000 */
[----:B------:R-:W-:Y:S01]  /*9700*/  ISETP.NE.AND P3, PT, R131, RZ, PT ;  /* 0x000000ff8300720c */ /* 0x000fe20003f65270 */
        /* <DEDUP_REMOVED lines=71> */
[----:B------:R-:W-:Y:S01]  /*9b80*/  BSSY B0, `(.L_x_14810) ;  /* 0x000003d000007945 */ /* 0x000fe20003800000 */
[----:B------:R-:W5:Y:S01]  /*9b90*/  SHFL.DOWN PT, R59, R76, 0x8, 0x1f ;  /* 0x09001f004c3b7f89 */ /* 0x000f6200000e0000 */
        /* <DEDUP_REMOVED lines=13> */
[----:B------:R-:W-:Y:S01]  /*9c70*/  FADD.FTZ R21, R214, R21 ;  /* 0x00000015d6157221 */ /* 0x000fe20000010000 */
[----:B------:R-:W0:Y:S01]  /*9c80*/  SHFL.DOWN PT, R52, R77, 0x10, 0x1f ;  /* 0x0a001f004d347f89 */ /* 0x000e2200000e0000 */
[----:B-1----:R-:W-:Y:S01]  /*9c90*/  @!P2 FADD.FTZ R79, R79, R64 ;  /* 0x000000404f4fa221 */ /* 0x002fe20000010000 */
[----:B------:R-:W-:Y:S01]  /*9ca0*/  FFMA.FTZ R15, R122, R66, R15 ;  /* 0x000000427a0f7223 */ /* 0x000fe2000001000f */
[----:B------:R-:W-:Y:S01]  /*9cb0*/  FADD.FTZ R24, R149, R24 ;  /* 0x0000001895187221 */ /* 0x000fe20000010000 */
[----:B------:R-:W-:Y:S01]  /*9cc0*/  FADD.FTZ R22, R89, R22 ;  /* 0x0000001659167221 */ /* 0x000fe20000010000 */
        /* <DEDUP_REMOVED lines=40> */
.L_x_14811:
[----:B------:R-:W-:Y:S05]  /*9f50*/  BSYNC B0 ;  /* 0x0000000000007941 */ /* 0x000fea0003800000 */
.L_x_14810:
[----:B------:R-:W-:Y:S02]  /*9f60*/  UIADD3 UR6, UR6, 0x1, URZ ;  /* 0x0000000106067890 */ /* 0x000fe4000fffe03f */
[----:B------:R-:W-:Y:S02]  /*9f70*/  UIADD3 UR5, UP1, UR5, 0x1, URZ ;  /* 0x0000000105057890 */ /* 0x000fe4000ff3e03f */
[----:B------:R-:W-:Y:S02]  /*9f80*/  UISETP.GE.AND UP0, UPT, UR6, UR14, UPT ;  /* 0x0000000e0600728c */ /* 0x000fe4000bf06270 */
[----:B------:R-:W-:-:S04]  /*9f90*/  UIADD3.X UR4, URZ, UR4, URZ, UP1, !UPT ;  /* 0x000000043f047290 */ /* 0x000fc80008ffe43f */
[----:B------:R-:W-:-:S13]  /*9fa0*/  PLOP3.LUT P0, PT, PT, PT, UP0, 0x80, 0x0 ;  /* 0x000000000000781c */ /* 0x000fda0003f0f008 */
[----:B------:R-:W-:Y:S05]  /*9fb0*/  @!P0 BRA `(.L_x_14812) ;  /* 0xffffff88008c8947 */ /* 0x000fea000383ffff */
.L_x_14733:
[----:B------:R-:W-:Y:S01]  /*9fc0*/  BAR.SYNC.DEFER_BLOCKING 0x0 ;  /* 0x0000000000007b1d */ /* 0x000fe20000010000 */
[C---:B------:R-:W-:Y:S01]  /*9fd0*/  LEA R45, R131.reuse, UR17, 0x6 ;  /* 0x00000011832d7c11 */ /* 0x040fe2000f8e30ff */
[----:B------:R-:W-:Y:S01]  /*9fe0*/  USHF.R.S32.HI UR15, URZ, 0x1f, UR55 ;  /* 0x0000001f3f0f7899 */ /* 0x000fe20008011437 */
[----:B------:R-:W-:Y:S01]  /*9ff0*/  LEA R44, R131, UR17, 0x4 ;  /* 0x00000011832c7c11 */ /* 0x000fe2000f8e20ff */
[----:B------:R-:W-:Y:S01]  /*a000*/  ULEA UR4, UR16, 0xfffffe00, 0x9 ;  /* 0xfffffe0010047891 */ /* 0x000fe2000f8e483f */
[----:B------:R-:W-:Y:S01]  /*a010*/  SHF.L.U32 R0, R133, 0x2, RZ ;  /* 0x0000000285007819 */ /* 0x000fe200000006ff */
[----:B------:R-:W-:Y:S01]  /*a020*/  ULDC.64 UR10, c[0x0][0x388] ;  /* 0x0000e200000a7ab9 */ /* 0x000fe20000000a00 */
[----:B------:R-:W-:Y:S02]  /*a030*/  USHF.R.S32.HI UR14, URZ, 0x1f, UR56 ;  /* 0x0000001f3f0e7899 */ /* 0x000fe40008011438 */
[----:B------:R-:W-:Y:S01]  /*a040*/  UIMAD UR6, UR15, UR10, URZ ;  /* 0x0000000a0f0672a4 */ /* 0x000fe2000f8e023f */
[----:B------:R-:W-:Y:S01]  /*a050*/  LOP3.LUT R0, R0, 0xffffff80, RZ, 0xc0, !PT ;  /* 0xffffff8000007812 */ /* 0x000fe200078ec0ff */
[----:B------:R-:W-:-:S02]  /*a060*/  USHF.R.S32.HI UR5, URZ, 0x1f, UR4 ;  /* 0x0000001f3f057899 */ /* 0x000fc40008011404 */
[----:B------:R-:W-:Y:S01]  /*a070*/  UIMAD UR6, UR55, UR11, UR6 ;  /* 0x0000000b370672a4 */ /* 0x000fe2000f8e0206 */
[----:B------:R-:W-:Y:S01]  /*a080*/  LOP3.LUT R47, R0, 0x1f, R133, 0xf8, !PT ;  /* 0x0000001f002f7812 */ /* 0x000fe200078ef885 */
[----:B------:R-:W-:Y:S01]  /*a090*/  UIMAD.WIDE.U32 UR10, UR55, UR10, UR4 ;  /* 0x0000000a370a72a5 */ /* 0x000fe2000f8e0004 */
[----:B------:R-:W-:Y:S01]  /*a0a0*/  FADD.FTZ R0, R135, R32 ;  /* 0x0000002087007221 */ /* 0x000fe20000010000 */
        /* <DEDUP_REMOVED lines=15> */
[----:B------:R-:W5:Y:S01]  /*a1a0*/  LDS.128 R36, [R44] ;  /* 0x000000002c247984 */ /* 0x000f620000000c00 */
[----:B------:R-:W-:Y:S01]  /*a1b0*/  ULEA.HI.X UR10, UR10, UR13, UR11, 0x2, UP0 ;  /* 0x0000000d0a0a7291 */ /* 0x000fe200080f140b */
[----:B------:R-:W-:Y:S01]  /*a1c0*/  MOV R2, UR6 ;  /* 0x0000000600027c02 */ /* 0x000fe20008000f00 */
[----:B------:R-:W-:Y:S01]  /*a1d0*/  UIADD3 UR51, UP3, UR51, -0x800, URZ ;  /* 0xfffff80033337890 */ /* 0x000fe2000ff7e03f */
[----:B------:R-:W0:Y:S01]  /*a1e0*/  LDS.128 R40, [R44+0x200] ;  /* 0x000200002c287984 */ /* 0x000e220000000c00 */
[----:B------:R-:W-:Y:S02]  /*a1f0*/  UIADD3 UR49, UP4, UR49, -0x800, URZ ;  /* 0xfffff80031317890 */ /* 0x000fe4000ff9e03f */
[----:B------:R-:W-:Y:S01]  /*a200*/  MOV R3, UR10 ;  /* 0x0000000a00037c02 */ /* 0x000fe20008000f00 */
[----:B------:R-:W1:Y:S01]  /*a210*/  LDS.128 R12, [R44+0x400] ;  /* 0x000400002c0c7984 */ /* 0x000e620000000c00 */
[----:B--2---:R-:W-:Y:S01]  /*a220*/  FADD.FTZ R5, R0, R33 ;  /* 0x0000002100057221 */ /* 0x004fe20000010000 */
[----:B------:R-:W-:Y:S01]  /*a230*/  ULDC.64 UR10, c[0x0][0x3a8] ;  /* 0x0000ea00000a7ab9 */ /* 0x000fe20000000a00 */
[----:B------:R-:W-:Y:S01]  /*a240*/  UIADD3 UR7, UR7, 0x1, URZ ;  /* 0x0000000107077890 */ /* 0x000fe2000fffe03f */
[----:B------:R-:W2:Y:S01]  /*a250*/  LDS.128 R8, [R44+0x600] ;  /* 0x000600002c087984 */ /* 0x000ea20000000c00 */
[----:B------:R-:W-:-:S04]  /*a260*/  IMAD.WIDE R2, R47, 0x10, R2 ;  /* 0x000000102f027825 */ /* 0x000fc800078e0202 */
[----:B------:R-:W-:Y:S01]  /*a270*/  FADD.FTZ R0, R5, R34 ;  /* 0x0000002205007221 */ /* 0x000fe20000010000 */
[----:B------:R-:W-:Y:S02]  /*a280*/  UIMAD UR6, UR15, UR10, URZ ;  /* 0x0000000a0f0672a4 */ /* 0x000fe4000f8e023f */
        /* <DEDUP_REMOVED lines=12> */
[----:B------:R-:W-:Y:S01]  /*a350*/  UIADD3.X UR50, UR50, -0x1, URZ, UP3, !UPT ;  /* 0xffffffff32327890 */ /* 0x000fe20009ffe43f */
[----:B-----5:R-:W-:Y:S01]  /*a360*/  STG.E.128 desc[UR20][R2.64], R36 ;  /* 0x0000002402007986 */ /* 0x020fe2000c101d14 */
[----:B------:R-:W-:-:S02]  /*a370*/  ULEA.HI.X UR4, UR4, UR11, UR6, 0x2, UP0 ;  /* 0x0000000b04047291 */ /* 0x000fc400080f1406 */
[----:B------:R-:W-:Y:S01]  /*a380*/  UISETP.GT.AND UP0, UPT, UR16, 0x1, UPT ;  /* 0x000000011000788c */ /* 0x000fe2000bf04270 */
[----:B0-----:R-:W-:Y:S01]  /*a390*/  STG.E.128 desc[UR20][R2.64+0x200], R40 ;  /* 0x0002002802007986 */ /* 0x001fe2000c101d14 */
[----:B------:R-:W-:-:S03]  /*a3a0*/  UIADD3.X UR48, UR48, -0x1, URZ, UP4, !UPT ;  /* 0xffffffff30307890 */ /* 0x000fc6000a7fe43f */
[----:B-1----:R-:W-:Y:S01]  /*a3b0*/  STG.E.128 desc[UR20][R2.64+0x400], R12 ;  /* 0x0004000c02007986 */ /* 0x002fe2000c101d14 */
[----:B------:R-:W-:-:S03]  /*a3c0*/  PLOP3.LUT P0, PT, PT, PT, UP0, 0x80, 0x0 ;  /* 0x000000000000781c */ /* 0x000fc60003f0f008 */
[----:B--2---:R0:W-:Y:S01]  /*a3d0*/  STG.E.128 desc[UR20][R2.64+0x600], R8 ;  /* 0x0006000802007986 */ /* 0x0041e2000c101d14 */
        /* <DEDUP_REMOVED lines=31> */
.L_x_14731:
        /* <DEDUP_REMOVED lines=28> */
.L_x_14815:
[----:B------:R-:W-:Y:S05]  /*a790*/  BSYNC B0 ;  /* 0x0000000000007941 */ /* 0x000fea0003800000 */
.L_x_14814:
        /* <DEDUP_REMOVED lines=31> */
.L_x_14817:
[----:B--2---:R-:W2:Y:S02]  /*a990*/  S2R R11, SR_TID.X ;  /* 0x00000000000b7919 */ /* 0x004ea40000002100 */
.L_x_14818:
[----:B------:R-:W-:Y:S05]  /*a9a0*/  BSYNC B0 ;  /* 0x0000000000007941 */ /* 0x000fea0003800000 */
.L_x_14816:
        /* <DEDUP_REMOVED lines=23> */
.L_x_14820:
        /* <DEDUP_REMOVED lines=32> */
.L_x_14819:
[----:B------:R-:W-:Y:S05]  /*ad20*/  EXIT ;  /* 0x000000000000794d */ /* 0x000fea0003800000 */
.L_x_14821:
        /* <DEDUP_REMOVED lines=13> */
.L_x_18990:


//--------------------- .text._Z25selective_scan_bwd_kernelI32Selective_Scan_bwd_kernel_traitsILi32ELi16ELb1ELb1ELb0ELb1ELb0EfN3c107complexIfEEEEv12SSMParamsBwd --------------------------
	.section	.text._Z25selective_scan_bwd_kernelI32Selective_Scan_bwd_kernel_traitsILi32ELi16ELb1ELb1ELb0ELb1ELb0EfN3c107complexIfEEEEv12SSMParamsBwd,"ax",@progbits
	.align	128
        .global         _Z25selective_scan_bwd_kernelI32Selective_Scan_bwd_kernel_traitsILi32ELi16ELb1ELb1ELb0ELb1ELb0EfN3c107complexIfEEEEv12SSMParamsBwd
        .type           _Z25selective_scan_bwd_kernelI32Selective_Scan_bwd_kernel_traitsILi32ELi16ELb1ELb1ELb0ELb1ELb0EfN3c107complexIfEEEEv12SSMParamsBwd,@function
        .size           _Z25selective_scan_bwd_kernelI32Selective_Scan_bwd_kernel_traitsILi32ELi16ELb1ELb1ELb0ELb1ELb0EfN3c107complexIfEEEEv12SSMParamsBwd,(.L_x_18991 - _Z25selective_scan_bwd_kernelI32Selective_Scan_bwd_kernel_traitsILi32ELi16ELb1ELb1ELb0ELb1ELb0EfN3c107complexIfEEEEv12SSMParamsBwd)
        .other          _Z25selective_scan_bwd_kernelI32Selective_Scan_bwd_kernel_traitsILi32ELi16ELb1ELb1ELb0ELb1ELb0EfN3c107complexIfEEEEv12SSMParamsBwd,@"STO_CUDA_ENTRY STV_DEFAULT"
_Z25selective_scan_bwd_kernelI32Selective_Scan_bwd_kernel_traitsILi32ELi16ELb1ELb1ELb0ELb1ELb0EfN3c107complexIfEEEEv12SSMParamsBwd:
.text._Z25selective_scan_bwd_kernelI32Selective_Scan_bwd_kernel_traitsILi32ELi16ELb1ELb1ELb0ELb1ELb0EfN3c107complexIfEEEEv12SSMParamsBwd:
        /* <DEDUP_REMOVED lines=16> */
[----:B------:R-:W-:Y:S01]  /*0100*/  UMOV UR22, URZ ;  /* 0x0000003f00167c82 */ /* 0x000fe20008000000 */
        /* <DEDUP_REMOVED lines=93> */
[----:B------:R-:W-:-:S02]  /*06e0*/  @UP3 UIADD3 UR27, UR27, 0x1, URZ ;  /* 0x000000011b1b3890 */ /* 0x000fc4000fffe03f */
[----:B------:R-:W-:Y:S02]  /*06f0*/  UIADD3 UR5, UP3, UR14, UR12, URZ ;  /* 0x0000000c0e057290 */ /* 0x000fe4000ff7e03f */
[----:B------:R-:W-:Y:S02]  /*0700*/  ULEA UR52, UP4, UR51, UR52, 0x2 ;  /* 0x0000003433347291 */ /* 0x000fe4000f88103f */
[----:B------:R-:W-:Y:S02]  /*0710*/  UIADD3.X UR12, UR15, UR13, UR17, UP3, !UPT ;  /* 0x0000000d0f0c7290 */ /* 0x000fe40009ffe411 */
[----:B------:R-:W-:Y:S02]  /*0720*/  ULEA.HI.X UR51, UR51, UR53, UR4, 0x2, UP4 ;  /* 0x0000003533337291 */ /* 0x000fe4000a0f1404 */
[----:B------:R-:W-:Y:S01]  /*0730*/  ULEA UR4, UP3, UR5, UR20, 0x2 ;  /* 0x0000001405047291 */ /* 0x000fe2000f86103f */
[----:B------:R-:W-:Y:S01]  /*0740*/  UMOV UR54, UR27 ;  /* 0x0000001b00367c82 */ /* 0x000fe20008000000 */
[----:B------:R-:W-:Y:S01]  /*0750*/  ULDC.64 UR16, c[0x0][0x258] ;  /* 0x0000960000107ab9 */ /* 0x000fe20000000a00 */
        /* <DEDUP_REMOVED lines=8> */
[----:B------:R-:W-:Y:S02]  /*07e0*/  ULEA.HI.X UR49, UR14, UR13, UR49, 0x2, UP1 ;  /* 0x0000000d0e317291 */ /* 0x000fe400088f1431 */
[----:B------:R-:W-:Y:S02]  /*07f0*/  UISETP.GE.AND UP1, UPT, UR11, 0x1, UPT ;  /* 0x000000010b00788c */ /* 0x000fe4000bf26270 */
[----:B------:R-:W-:Y:S02]  /*0800*/  UIMAD UR8, UR8, UR16, URZ ;  /* 0x00000010080872a4 */ /* 0x000fe4000f8e023f */
[----:B------:R-:W-:Y:S02]  /*0810*/  @UP0 UIMAD UR10, UR10, UR11, URZ ;  /* 0x0000000b0a0a02a4 */ /* 0x000fe4000f8e023f */
        /* <DEDUP_REMOVED lines=23> */
[----:B------:R-:W-:Y:S01]  /*0990*/  ULDC UR53, c[0x0][0x224] ;  /* 0x0000890000357ab9 */ /* 0x000fe20000000800 */
[----:B------:R-:W-:Y:S01]  /*09a0*/  MOV R137, RZ ;  /* 0x000000ff00897202 */ /* 0x000fe20000000f00 */
[----:B------:R-:W1:Y:S01]  /*09b0*/  S2R R131, SR_LANEID ;  /* 0x0000000000837919 */ /* 0x000e620000000000 */
[----:B------:R-:W-:Y:S01]  /*09c0*/  UMOV UR26, UR4 ;  /* 0x00000004001a7c82 */ /* 0x000fe20008000000 */
[----:B------:R-:W-:Y:S01]  /*09d0*/  UMOV UR27, UR5 ;  /* 0x00000005001b7c82 */ /* 0x000fe20008000000 */
[----:B------:R-:W-:-:S05]  /*09e0*/  UMOV UR7, URZ ;  /* 0x0000003f00077c82 */ /* 0x000fca0008000000 */
.L_x_14935:
[----:B------:R-:W-:Y:S01]  /*09f0*/  BAR.SYNC.DEFER_BLOCKING 0x0 ;  /* 0x0000000000007b1d */ /* 0x000fe20000010000 */
[----:B0-----:R-:W-:Y:S02]  /*0a00*/  SHF.L.U32 R130, R133, 0x2, RZ ;  /* 0x0000000285827819 */ /* 0x001fe400000006ff */
        /* <DEDUP_REMOVED lines=9> */
[----:B-1----:R-:W1:Y:S01]  /*0aa0*/  S2UR UR4, SR_CgaCtaId ;  /* 0x00000000000479c3 */ /* 0x002e620000008800 */
[----:B------:R-:W-:Y:S01]  /*0ab0*/  UMOV UR16, 0x400 ;  /* 0x0000040000107882 */ /* 0x000fe20000000000 */
[----:B------:R-:W-:-:S10]  /*0ac0*/  HFMA2.MMA R8, -RZ, RZ, 0, 9.5367431640625e-07 ;  /* 0x00000010ff087435 */ /* 0x000fd400000001ff */
[----:B0-----:R-:W-:Y:S01]  /*0ad0*/  IMAD.WIDE R2, R21, R8, UR26 ;  /* 0x0000001a15027e25 */ /* 0x001fe2000f8e0208 */
[----:B-1----:R-:W-:-:S06]  /*0ae0*/  ULEA UR16, UR4, UR16, 0x18 ;  /* 0x0000001004107291 */ /* 0x002fcc000f8ec03f */
[C---:B------:R-:W-:Y:S02]  /*0af0*/  LEA R0, R131.reuse, UR16, 0x4 ;  /* 0x0000001083007c11 */ /* 0x040fe4000f8e20ff */
[----:B------:R-:W-:-:S03]  /*0b00*/  LEA R36, R131, UR16, 0x6 ;  /* 0x0000001083247c11 */ /* 0x000fc6000f8e30ff */
        /* <DEDUP_REMOVED lines=13> */
[----:B------:R0:W5:Y:S01]  /*0be0*/  LDG.E.128 R48, desc[UR18][R2.64+0x600] ;  /* 0x0006001202307981 */ /* 0x000162000c1e1d00 */
[----:B------:R-:W-:-:S02]  /*0bf0*/  MOV R28, UR50 ;  /* 0x00000032001c7c02 */ /* 0x000fc40008000f00 */
[----:B------:R-:W-:-:S03]  /*0c00*/  MOV R29, UR49 ;  /* 0x00000031001d7c02 */ /* 0x000fc60008000f00 */
[----:B------:R-:W-:Y:S01]  /*0c10*/  IMAD.WIDE R28, R21, 0x10, R28 ;  /* 0x00000010151c7825 */ /* 0x000fe200078e021c */
[----:B0-----:R-:W0:Y:S01]  /*0c20*/  LDC R2, c[0x0][0x21c] ;  /* 0x00008700ff027b82 */ /* 0x001e220000000800 */
[----:B--2---:R1:W-:Y:S04]  /*0c30*/  STS.128 [R0], R40 ;  /* 0x0000002800007388 */ /* 0x0043e80000000c00 */
[----:B---3--:R2:W-:Y:S04]  /*0c40*/  STS.128 [R0+0x200], R32 ;  /* 0x0002002000007388 */ /* 0x0085e80000000c00 */
        /* <DEDUP_REMOVED lines=68> */
.L_x_14824:
[----:B------:R-:W-:Y:S05]  /*1090*/  BSYNC B0 ;  /* 0x0000000000007941 */ /* 0x000fea0003800000 */
.L_x_14823:
        /* <DEDUP_REMOVED lines=35> */
.L_x_14826:
[----:B------:R-:W-:Y:S05]  /*12d0*/  BSYNC B0 ;  /* 0x0000000000007941 */ /* 0x000fea0003800000 */
.L_x_14825:
        /* <DEDUP_REMOVED lines=35> */
.L_x_14828:
[----:B------:R-:W-:Y:S05]  /*1510*/  BSYNC B0 ;  /* 0x0000000000007941 */ /* 0x000fea0003800000 */
.L_x_14827:
        /* <DEDUP_REMOVED lines=35> */
.L_x_14830:
[----:B------:R-:W-:Y:S05]  /*1750*/  BSYNC B0 ;  /* 0x0000000000007941 */ /* 0x000fea0003800000 */
.L_x_14829:
        /* <DEDUP_REMOVED lines=36> */
.L_x_14832:
[----:B------:R-:W-:Y:S05]  /*19a0*/  BSYNC B0 ;  /* 0x0000000000007941 */ /* 0x000fea0003800000 */
.L_x_14831:
        /* <DEDUP_REMOVED lines=40> */
.L_x_14834:
[----:B------:R-:W-:Y:S05]  /*1c30*/  BSYNC B0 ;  /* 0x0000000000007941 */ /* 0x000fea0003800000 */
.L_x_14833:
        /* <DEDUP_REMOVED lines=38> */
.L_x_14836:
[----:B------:R-:W-:Y:S05]  /*1ea0*/  BSYNC B0 ;  /* 0x0000000000007941 */ /* 0x000fea0003800000 */
.L_x_14835:
        /* <DEDUP_REMOVED lines=38> */
.L_x_14838:
[----:B------:R-:W-:Y:S05]  /*2110*/  BSYNC B0 ;  /* 0x0000000000007941 */ /* 0x000fea0003800000 */
.L_x_14837:
        /* <DEDUP_REMOVED lines=38> */
.L_x_14840:
[----:B------:R-:W-:Y:S05]  /*2380*/  BSYNC B0 ;  /* 0x0000000000007941 */ /* 0x000fea0003800000 */
.L_x_14839:
        /* <DEDUP_REMOVED lines=38> */
.L_x_14842:
[----:B------:R-:W-:Y:S05]  /*25f0*/  BSYNC B0 ;  /* 0x0000000000007941 */ /* 0x000fea0003800000 */
.L_x_14841:
        /* <DEDUP_REMOVED lines=40> */
.L_x_14844:
[----:B------:R-:W-:Y:S05]  /*2880*/  BSYNC B0 ;  /* 0x0000000000007941 */ /* 0x000fea0003800000 */
.L_x_14843:
        /* <DEDUP_REMOVED lines=33> */
.L_x_14846:
[----:B------:R-:W-:Y:S05]  /*2aa0*/  BSYNC B0 ;  /* 0x0000000000007941 */ /* 0x000fea0003800000 */
.L_x_14845:
        /* <DEDUP_REMOVED lines=33> */
.L_x_14848:
[----:B------:R-:W-:Y:S05]  /*2cc0*/  BSYNC B0 ;  /* 0x0000000000007941 */ /* 0x000fea0003800000 */
.L_x_14847:
        /* <DEDUP_REMOVED lines=33> */
.L_x_14850:
[----:B------:R-:W-:Y:S05]  /*2ee0*/  BSYNC B0 ;  /* 0x0000000000007941 */ /* 0x000fea0003800000 */
.L_x_14849:
        /* <DEDUP_REMOVED lines=33> */
.L_x_14852:
[----:B------:R-:W-:Y:S05]  /*3100*/  BSYNC B0 ;  /* 0x0000000000007941 */ /* 0x000fea0003800000 */
.L_x_14851:
        /* <DEDUP_REMOVED lines=33> */
.L_x_14854:
[----:B------:R-:W-:Y:S05]  /*3320*/  BSYNC B0 ;  /* 0x0000000000007941 */ /* 0x000fea0003800000 */
.L_x_14853:
        /* <DEDUP_REMOVED lines=20> */
[----:B------:R-:W-:Y:S01]  /*3470*/  ISETP.NE.AND P0, PT, R133, RZ, PT ;  /* 0x000000ff8500720c */ /* 0x000fe20003f05270 */
[----:B------:R-:W-:Y:S01]  /*3480*/  ULDC.64 UR12, c[0x0][0x230] ;  /* 0x00008c00000c7ab9 */ /* 0x000fe20000000a00 */
[----:B------:R-:W-:Y:S01]  /*3490*/  ULDC.64 UR10, c[0x0][0x268] ;  /* 0x00009a00000a7ab9 */ /* 0x000fe20000000a00 */
[----:B------:R-:W-:Y:S01]  /*34a0*/  UIMAD UR4, UR5, UR12, URZ ;  /* 0x0000000c050472a4 */ /* 0x000fe2000f8e023f */
[----:B------:R-:W-:Y:S01]  /*34b0*/  P2R R2, PR, RZ, 0x1 ;  /* 0x00000001ff027803 */ /* 0x000fe20000000000 */
[----:B------:R-:W-:Y:S01]  /*34c0*/  UIMAD.WIDE.U32 UR30, UR56, UR10, URZ ;  /* 0x0000000a381e72a5 */ /* 0x000fe2000f8e003f */
[----:B------:R-:W-:Y:S01]  /*34d0*/  FADD.FTZ R0, R108, R108 ;  /* 0x0000006c6c007221 */ /* 0x000fe20000010000 */
[----:B------:R-:W-:Y:S01]  /*34e0*/  UIMAD UR13, UR56, UR13, UR4 ;  /* 0x0000000d380d72a4 */ /* 0x000fe2000f8e0204 */
[C---:B------:R-:W-:Y:S01]  /*34f0*/  IADD3 R2, R131.reuse, 0x20, RZ ;  /* 0x0000002083027810 */ /* 0x040fe20007ffe0ff */
[----:B------:R-:W-:Y:S01]  /*3500*/  UIMAD UR4, UR5, UR10, URZ ;  /* 0x0000000a050472a4 */ /* 0x000fe2000f8e023f */
[C---:B------:R-:W-:Y:S01]  /*3510*/  IADD3 R52, R131.reuse, 0x40, RZ ;  /* 0x0000004083347810 */ /* 0x040fe20007ffe0ff */
[----:B------:R-:W-:Y:S01]  /*3520*/  UIADD3 UR10, UR53, -0x1, URZ ;  /* 0xffffffff350a7890 */ /* 0x000fe2000fffe03f */
[C---:B------:R-:W-:Y:S01]  /*3530*/  IADD3 R54, R131.reuse, 0x60, RZ ;  /* 0x0000006083367810 */ /* 0x040fe20007ffe0ff */
[----:B------:R-:W-:Y:S01]  /*3540*/  UIMAD UR42, UR56, UR11, UR4 ;  /* 0x0000000b382a72a4 */ /* 0x000fe2000f8e0204 */
[C---:B------:R-:W-:Y:S01]  /*3550*/  IADD3 R56, R131.reuse, 0x80, RZ ;  /* 0x0000008083387810 */ /* 0x040fe20007ffe0ff */
[----:B------:R-:W-:Y:S01]  /*3560*/  FADD.FTZ R108, R106, R106 ;  /* 0x0000006a6a6c7221 */ /* 0x000fe20000010000 */
[C---:B------:R-:W-:Y:S01]  /*3570*/  IADD3 R58, R131.reuse, 0xa0, RZ ;  /* 0x000000a0833a7810 */ /* 0x040fe20007ffe0ff */
[----:B------:R-:W-:Y:S01]  /*3580*/  ULEA.HI UR11, UR10, UR10, URZ, 0x1 ;  /* 0x0000000a0a0b7291 */ /* 0x000fe2000f8f083f */
[C---:B------:R-:W-:Y:S01]  /*3590*/  IADD3 R60, R131.reuse, 0xc0, RZ ;  /* 0x000000c0833c7810 */ /* 0x040fe20007ffe0ff */
[----:B------:R-:W-:Y:S01]  /*35a0*/  FADD.FTZ R106, R100, R100 ;  /* 0x00000064646a7221 */ /* 0x000fe20000010000 */
[C---:B------:R-:W-:Y:S01]  /*35b0*/  IADD3 R62, R131.reuse, 0xe0, RZ ;  /* 0x000000e0833e7810 */ /* 0x040fe20007ffe0ff */
[----:B------:R-:W-:Y:S01]  /*35c0*/  FADD.FTZ R100, R98, R98 ;  /* 0x0000006262647221 */ /* 0x000fe20000010000 */
[----:B------:R-:W-:Y:S01]  /*35d0*/  SHF.L.U32 R3, R131, 0x3, RZ ;  /* 0x0000000383037819 */ /* 0x000fe200000006ff */
[----:B------:R-:W-:Y:S01]  /*35e0*/  FADD.FTZ R113, R109, R109 ;  /* 0x0000006d6d717221 */ /* 0x000fe20000010000 */
[----:B------:R-:W-:Y:S01]  /*35f0*/  FADD.FTZ R112, R110, R110 ;  /* 0x0000006e6e707221 */ /* 0x000fe20000010000 */
[-C--:B------:R-:W-:Y:S01]  /*3600*/  LEA.HI.SX32 R98, R131, R131.reuse, 0x1b ;  /* 0x0000008383627211 */ /* 0x080fe200078fdaff */
[----:B------:R-:W-:Y:S01]  /*3610*/  FADD.FTZ R110, R104, R104 ;  /* 0x00000068686e7221 */ /* 0x000fe20000010000 */
[-C--:B------:R-:W-:Y:S01]  /*3620*/  LEA.HI.SX32 R2, R2, R131.reuse, 0x1b ;  /* 0x0000008302027211 */ /* 0x080fe200078fdaff */
[----:B------:R-:W-:Y:S01]  /*3630*/  FADD.FTZ R109, R105, R105 ;  /* 0x00000069696d7221 */ /* 0x000fe20000010000 */
[-C--:B------:R-:W-:Y:S01]  /*3640*/  LEA.HI.SX32 R52, R52, R131.reuse, 0x1b ;  /* 0x0000008334347211 */ /* 0x080fe200078fdaff */
[----:B------:R-:W-:Y:S01]  /*3650*/  ULOP3.LUT UR11, UR11, 0xfffffe, URZ, 0xc0, !UPT ;  /* 0x00fffffe0b0b7892 */ /* 0x000fe2000f8ec03f */
[-C--:B------:R-:W-:Y:S01]  /*3660*/  LEA.HI.SX32 R54, R54, R131.reuse, 0x1b ;  /* 0x0000008336367211 */ /* 0x080fe200078fdaff */
[----:B------:R-:W-:Y:S01]  /*3670*/  FADD.FTZ R105, R101, R101 ;  /* 0x0000006565697221 */ /* 0x000fe20000010000 */
[-C--:B------:R-:W-:Y:S01]  /*3680*/  LEA.HI.SX32 R56, R56, R131.reuse, 0x1b ;  /* 0x0000008338387211 */ /* 0x080fe200078fdaff */
[----:B------:R-:W-:Y:S01]  /*3690*/  FADD.FTZ R104, R102, R102 ;  /* 0x0000006666687221 */ /* 0x000fe20000010000 */
[-C--:B------:R-:W-:Y:S01]  /*36a0*/  LEA.HI.SX32 R58, R58, R131.reuse, 0x1b ;  /* 0x000000833a3a7211 */ /* 0x080fe200078fdaff */
[----:B------:R-:W-:Y:S01]  /*36b0*/  HFMA2.MMA R23, -RZ, RZ, 0, 0 ;  /* 0x00000000ff177435 */ /* 0x000fe200000001ff */
[-C--:B------:R-:W-:Y:S01]  /*36c0*/  LEA.HI.SX32 R60, R60, R131.reuse, 0x1b ;  /* 0x000000833c3c7211 */ /* 0x080fe200078fdaff */
[----:B------:R-:W-:Y:S01]  /*36d0*/  UIMAD.WIDE.U32 UR28, UR56, UR12, URZ ;  /* 0x0000000c381c72a5 */ /* 0x000fe2000f8e003f */
[----:B------:R-:W-:Y:S01]  /*36e0*/  LEA.HI.SX32 R62, R62, R131, 0x1b ;  /* 0x000000833e3e7211 */ /* 0x000fe200078fdaff */
[----:B------:R-:W-:Y:S01]  /*36f0*/  FADD.FTZ R102, R96, R96 ;  /* 0x0000006060667221 */ /* 0x000fe20000010000 */
[----:B------:R-:W-:Y:S01]  /*3700*/  LEA.HI.SX32 R90, R3, R3, 0x1b ;  /* 0x00000003035a7211 */ /* 0x000fe200078fdaff */
        /* <DEDUP_REMOVED lines=32> */
.L_x_14934:
        /* <DEDUP_REMOVED lines=102> */
[----:B------:R0:W-:Y:S01]  /*3f70*/  MUFU.COS R196, R87 ;  /* 0x0000005700c47308 */ /* 0x0001e20000000000 */
[----:B------:R-:W-:-:S07]  /*3f80*/  R2UR UR46, R2 ;  /* 0x00000000022e72ca */ /* 0x000fce00000e0000 */
[----:B------:R-:W-:Y:S01]  /*3f90*/  MUFU.SIN R201, R84 ;  /* 0x0000005400c97308 */ /* 0x000fe20000000400 */
[----:B0-----:R-:W-:Y:S01]  /*3fa0*/  MOV R87, UR47 ;  /* 0x0000002f00577c02 */ /* 0x001fe20008000f00 */
[----:B------:R-:W0:Y:S05]  /*3fb0*/  @!P2 LDC R56, c[0x0][0x21c] ;  /* 0x00008700ff38ab82 */ /* 0x000e2a0000000800 */
        /* <DEDUP_REMOVED lines=40> */
[C---:B------:R-:W-:Y:S01]  /*4240*/  FMUL.FTZ R88, R89.reuse, R124 ;  /* 0x0000007c59587220 */ /* 0x040fe20000410000 */
[----:B------:R-:W-:-:S05]  /*4250*/  FMUL.FTZ R136, R89, R122 ;  /* 0x0000007a59887220 */ /* 0x000fca0000410000 */
[----:B------:R-:W4:Y:S01]  /*4260*/  MUFU.EX2 R140, R140 ;  /* 0x0000008c008c7308 */ /* 0x000f220000000800 */
[C---:B0-----:R-:W-:Y:S01]  /*4270*/  FMUL.FTZ R134, R89.reuse, R123 ;  /* 0x0000007b59867220 */ /* 0x041fe20000410000 */
        /* <DEDUP_REMOVED lines=21> */
[----:B------:R-:W-:Y:S01]  /*43d0*/  FMUL.FTZ R132, R89, R121 ;  /* 0x0000007959847220 */ /* 0x000fe20000410000 */
[----:B------:R-:W-:Y:S01]  /*43e0*/  FMUL.FTZ R145, R213, R140 ;  /* 0x0000008cd5917220 */ /* 0x000fe20000410000 */
[C---:B----4-:R-:W-:Y:S01]  /*43f0*/  FMUL.FTZ R139, R89.reuse, R126 ;  /* 0x0000007e598b7220 */ /* 0x050fe20000410000 */
        /* <DEDUP_REMOVED lines=30> */
[C---:B------:R-:W-:Y:S01]  /*45e0*/  FMUL.FTZ R138, R89.reuse, R118 ;  /* 0x00000076598a7220 */ /* 0x040fe20000410000 */
        /* <DEDUP_REMOVED lines=14> */
[-C--:B------:R-:W-:Y:S01]  /*46d0*/  FMUL.FTZ R138, R59, R122.reuse ;  /* 0x0000007a3b8a7220 */ /* 0x080fe20000410000 */
[----:B------:R-:W-:Y:S01]  /*46e0*/  FMUL.FTZ R142, R89, R115 ;  /* 0x00000073598e7220 */ /* 0x000fe20000410000 */
[----:B------:R-:W-:Y:S01]  /*46f0*/  FMUL.FTZ R136, R58, R122 ;  /* 0x0000007a3a887220 */ /* 0x000fe20000410000 */
[----:B------:R-:W1:Y:S01]  /*4700*/  MUFU.EX2 R145, R145 ;  /* 0x0000009100917308 */ /* 0x000e620000000800 */
[----:B------:R-:W-:Y:S01]  /*4710*/  FFMA.FTZ R148, R19, R138, R148 ;  /* 0x0000008a13947223 */ /* 0x000fe20000010094 */
        /* <DEDUP_REMOVED lines=43> */
[-C--:B------:R-:W-:Y:S01]  /*49d0*/  FMUL.FTZ R145, R65, R127.reuse ;  /* 0x0000007f41917220 */ /* 0x080fe20000410000 */
[C---:B------:R-:W-:Y:S01]  /*49e0*/  FFMA.FTZ R150, R211.reuse, R146, R150 ;  /* 0x00000092d3967223 */ /* 0x040fe20000010096 */
        /* <DEDUP_REMOVED lines=29> */
[-C--:B------:R-:W-:Y:S01]  /*4bc0*/  FMUL.FTZ R147, R69, R121.reuse ;  /* 0x0000007945937220 */ /* 0x080fe20000410000 */
[-C--:B------:R-:W-:Y:S01]  /*4bd0*/  FMUL.FTZ R150, R201, R152.reuse ;  /* 0x00000098c9967220 */ /* 0x080fe20000410000 */
        /* <DEDUP_REMOVED lines=13> */
[----:B------:R-:W-:Y:S01]  /*4cb0*/  FMUL.FTZ R153, R197, R89 ;  /* 0x00000059c5997220 */ /* 0x000fe20000410000 */
        /* <DEDUP_REMOVED lines=13> */
[----:B------:R-:W-:Y:S01]  /*4d90*/  FFMA.FTZ R158, R194, R155, -R157 ;  /* 0x0000009bc29e7223 */ /* 0x000fe2000001089d */
[C---:B------:R-:W-:Y:S01]  /*4da0*/  FMUL.FTZ R155, R193.reuse, R89 ;  /* 0x00000059c19b7220 */ /* 0x040fe20000410000 */
        /* <DEDUP_REMOVED lines=14> */
[C---:B------:R-:W-:Y:S01]  /*4e90*/  FFMA.FTZ R160, R192.reuse, R157, R160 ;  /* 0x0000009dc0a07223 */ /* 0x040fe200000100a0 */
[----:B------:R-:W-:Y:S01]  /*4ea0*/  FMUL.FTZ R157, R189, R89 ;  /* 0x00000059bd9d7220 */ /* 0x000fe20000410000 */
        /* <DEDUP_REMOVED lines=68> */
[----:B------:R-:W-:Y:S01]  /*52f0*/  FMUL.FTZ R224, R82, R114 ;  /* 0x0000007252e07220 */ /* 0x000fe20000410000 */
[C---:B------:R-:W-:Y:S01]  /*5300*/  FMUL.FTZ R164, R187.reuse, -R162 ;  /* 0x800000a2bba47220 */ /* 0x040fe20000410000 */
[-C--:B------:R-:W-:Y:S01]  /*5310*/  FMUL.FTZ R159, R187, -R163.reuse ;  /* 0x800000a3bb9f7220 */ /* 0x080fe20000410000 */
        /* <DEDUP_REMOVED lines=9> */
[----:B------:R-:W-:Y:S01]  /*53b0*/  UISETP.NE.AND UP0, UPT, UR53, UR15, UPT ;  /* 0x0000000f3500728c */ /* 0x000fe2000bf05270 */
[----:B0-----:R-:W-:Y:S01]  /*53c0*/  HFMA2.MMA R88, -RZ, RZ, 1.875, 0 ;  /* 0x3f800000ff587435 */ /* 0x001fe200000001ff */
[----:B------:R-:W-:-:S04]  /*53d0*/  MOV R89, RZ ;  /* 0x000000ff00597202 */ /* 0x000fc80000000f00 */
[----:B------:R-:W-:-:S13]  /*53e0*/  PLOP3.LUT P1, PT, PT, PT, UP0, 0x80, 0x0 ;  /* 0x000000000000781c */ /* 0x000fda0003f2f008 */
[----:B------:R-:W-:Y:S05]  /*53f0*/  @!P1 BRA `(.L_x_14857) ;  /* 0x0000000000249947 */ /* 0x000fea0003800000 */
[----:B------:R-:W0:Y:S01]  /*5400*/  S2UR UR57, SR_CgaCtaId ;  /* 0x00000000003979c3 */ /* 0x000e220000008800 */
[----:B------:R-:W-:Y:S01]  /*5410*/  ULEA.HI UR16, UR53, UR53, URZ, 0x1 ;  /* 0x0000003535107291 */ /* 0x000fe2000f8f083f */
[----:B------:R-:W-:-:S03]  /*5420*/  UMOV UR47, 0x400 ;  /* 0x00000400002f7882 */ /* 0x000fc60000000000 */
[----:B------:R-:W-:-:S04]  /*5430*/  ULOP3.LUT UR16, UR16, 0xfffffe, URZ, 0xc0, !UPT ;  /* 0x00fffffe10107892 */ /* 0x000fc8000f8ec03f */
[----:B------:R-:W-:-:S04]  /*5440*/  UIADD3 UR16, -UR16, UR53, URZ ;  /* 0x0000003510107290 */ /* 0x000fc8000fffe13f */
[----:B------:R-:W-:Y:S02]  /*5450*/  ULEA UR16, UR16, UR6, 0x8 ;  /* 0x0000000610107291 */ /* 0x000fe4000f8e403f */
[----:B0-----:R-:W-:-:S04]  /*5460*/  ULEA UR47, UR57, UR47, 0x18 ;  /* 0x0000002f392f7291 */ /* 0x001fc8000f8ec03f */
[----:B------:R-:W-:-:S09]  /*5470*/  ULEA UR16, UR16, UR47, 0x3 ;  /* 0x0000002f10107291 */ /* 0x000fd2000f8e183f */
[----:B------:R-:W1:Y:S03]  /*5480*/  LDS.64 R88, [UR16+0x2550] ;  /* 0x00255010ff587984 */ /* 0x000e660008000a00 */
.L_x_14857:
[----:B------:R-:W-:Y:S05]  /*5490*/  BSYNC B0 ;  /* 0x0000000000007941 */ /* 0x000fea0003800000 */
.L_x_14856:
        /* <DEDUP_REMOVED lines=266> */
.L_x_14859:
[----:B------:R-:W-:Y:S05]  /*6540*/  BSYNC B0 ;  /* 0x0000000000007941 */ /* 0x000fea0003800000 */
.L_x_14858:
        /* <DEDUP_REMOVED lines=24> */
.L_x_14861:
[----:B------:R-:W-:Y:S05]  /*66d0*/  BSYNC B0 ;  /* 0x0000000000007941 */ /* 0x000fea0003800000 */
.L_x_14860:
        /* <DEDUP_REMOVED lines=18> */
.L_x_14863:
[----:B------:R-:W-:Y:S05]  /*6800*/  BSYNC B0 ;  /* 0x0000000000007941 */ /* 0x000fea0003800000 */
.L_x_14862:
        /* <DEDUP_REMOVED lines=18> */
.L_x_14865:
[----:B------:R-:W-:Y:S05]  /*6930*/  BSYNC B0 ;  /* 0x0000000000007941 */ /* 0x000fea0003800000 */
.L_x_14864:
        /* <DEDUP_REMOVED lines=18> */
.L_x_14867:
[----:B------:R-:W-:Y:S05]  /*6a60*/  BSYNC B0 ;  /* 0x0000000000007941 */ /* 0x000fea0003800000 */
.L_x_14866:
        /* <DEDUP_REMOVED lines=37> */
[----:B---3--:R-:W-:Y:S03]  /*6cc0*/  SHFL.IDX PT, R230, R230, RZ, 0x1f ;  /* 0x00001fffe6e67589 */ /* 0x008fe600000e0000 */
[----:B------:R-:W-:Y:S01]  /*6cd0*/  @P1 FADD.FTZ R232, R245, R2 ;  /* 0x00000002f5e81221 */ /* 0x000fe20000010000 */
[----:B------:R-:W-:-:S04]  /*6ce0*/  FADD.FTZ R2, R140, R241 ;  /* 0x000000f18c027221 */ /* 0x000fc80000010000 */
        /* <DEDUP_REMOVED lines=11> */
[----:B------:R-:W-:Y:S01]  /*6da0*/  FMUL.FTZ R87, R16, R125 ;  /* 0x0000007d10577220 */ /* 0x000fe20000410000 */
[----:B------:R-:W-:Y:S01]  /*6db0*/  FFMA.FTZ R241, R18, R139, R3 ;  /* 0x0000008b12f17223 */ /* 0x000fe20000010003 */
[----:B------:R-:W-:Y:S01]  /*6dc0*/  FFMA.FTZ R139, R0, -R2, RZ ;  /* 0x80000002008b7223 */ /* 0x000fe200000100ff */
[----:B------:R-:W-:Y:S01]  /*6dd0*/  FFMA.FTZ R238, R18, R141, R132 ;  /* 0x0000008d12ee7223 */ /* 0x000fe20000010084 */
[-C--:B------:R-:W-:Y:S01]  /*6de0*/  FFMA.FTZ R3, R52, -R87.reuse, R239 ;  /* 0x8000005734037223 */ /* 0x080fe200000100ef */
[----:B------:R-:W-:Y:S01]  /*6df0*/  FFMA.FTZ R132, R53, -R87, R2 ;  /* 0x8000005735847223 */ /* 0x000fe20000010002 */
[----:B------:R-:W-:Y:S01]  /*6e00*/  FMUL.FTZ R87, R17, R124 ;  /* 0x0000007c11577220 */ /* 0x000fe20000410000 */
[C---:B------:R-:W-:Y:S01]  /*6e10*/  FFMA.FTZ R141, R113.reuse, R237, R134 ;  /* 0x000000ed718d7223 */ /* 0x040fe20000010086 */
[----:B------:R-:W-:Y:S01]  /*6e20*/  FFMA.FTZ R139, R113, -R86, R139 ;  /* 0x80000056718b7223 */ /* 0x000fe2000001008b */
[C---:B------:R-:W-:Y:S01]  /*6e30*/  FMUL.FTZ R140, R208.reuse, R241 ;  /* 0x000000f1d08c7220 */ /* 0x040fe20000410000 */
[-C--:B------:R-:W-:Y:S01]  /*6e40*/  FFMA.FTZ R134, R55, -R87.reuse, R86 ;  /* 0x8000005737867223 */ /* 0x080fe20000010056 */
[-C--:B------:R-:W-:Y:S01]  /*6e50*/  FMUL.FTZ R86, R208, R238.reuse ;  /* 0x000000eed0567220 */ /* 0x080fe20000410000 */
[----:B------:R-:W-:Y:S01]  /*6e60*/  FFMA.FTZ R2, R54, -R87, R237 ;  /* 0x8000005736027223 */ /* 0x000fe200000100ed */
[CC--:B------:R-:W-:Y:S01]  /*6e70*/  FFMA.FTZ R87, R209.reuse, R238.reuse, R140 ;  /* 0x000000eed1577223 */ /* 0x0c0fe2000001008c */
[CC--:B------:R-:W-:Y:S01]  /*6e80*/  FFMA.FTZ R234, R112.reuse, R241.reuse, R141 ;  /* 0x000000f170ea7223 */ /* 0x0c0fe2000001008d */
[----:B------:R-:W-:Y:S01]  /*6e90*/  FFMA.FTZ R86, R209, R241, -R86 ;  /* 0x000000f1d1567223 */ /* 0x000fe20000010856 */
[----:B------:R-:W-:Y:S01]  /*6ea0*/  FFMA.FTZ R236, R112, -R238, R139 ;  /* 0x800000ee70ec7223 */ /* 0x000fe2000001008b */
[C---:B------:R-:W-:Y:S01]  /*6eb0*/  FFMA.FTZ R239, R19.reuse, R138, R87 ;  /* 0x0000008a13ef7223 */ /* 0x040fe20000010057 */
[----:B------:R-:W-:Y:S01]  /*6ec0*/  FMUL.FTZ R138, R18, R123 ;  /* 0x0000007b128a7220 */ /* 0x000fe20000410000 */
[----:B------:R-:W-:-:S02]  /*6ed0*/  FFMA.FTZ R237, R19, R136, R86 ;  /* 0x0000008813ed7223 */ /* 0x000fc40000010056 */
[----:B------:R-:W-:Y:S01]  /*6ee0*/  FMUL.FTZ R86, R206, R239 ;  /* 0x000000efce567220 */ /* 0x000fe20000410000 */
[-C--:B------:R-:W-:Y:S01]  /*6ef0*/  FFMA.FTZ R136, R56, -R138.reuse, R241 ;  /* 0x8000008a38887223 */ /* 0x080fe200000100f1 */
[-C--:B------:R-:W-:Y:S01]  /*6f00*/  FMUL.FTZ R140, R206, R237.reuse ;  /* 0x000000edce8c7220 */ /* 0x080fe20000410000 */
[----:B------:R-:W-:Y:S01]  /*6f10*/  FFMA.FTZ R138, R57, -R138, R238 ;  /* 0x8000008a398a7223 */ /* 0x000fe200000100ee */
[C---:B------:R-:W-:Y:S02]  /*6f20*/  FFMA.FTZ R87, R207.reuse, R237, -R86 ;  /* 0x000000edcf577223 */ /* 0x040fe40000010856 */
[----:B------:R-:W-:Y:S02]  /*6f30*/  FFMA.FTZ R140, R207, R239, R140 ;  /* 0x000000efcf8c7223 */ /* 0x000fe4000001008c */
[C---:B------:R-:W-:Y:S01]  /*6f40*/  FFMA.FTZ R241, R12.reuse, R233, R87 ;  /* 0x000000e90cf17223 */ /* 0x040fe20000010057 */
[----:B------:R-:W-:Y:S01]  /*6f50*/  FFMA.FTZ R233, R111, R237, R234 ;  /* 0x000000ed6fe97223 */ /* 0x000fe200000100ea */
[----:B------:R-:W-:Y:S01]  /*6f60*/  FFMA.FTZ R238, R12, R235, R140 ;  /* 0x000000eb0cee7223 */ /* 0x000fe2000001008c */
[----:B------:R-:W-:Y:S01]  /*6f70*/  FMUL.FTZ R140, R19, R122 ;  /* 0x0000007a138c7220 */ /* 0x000fe20000410000 */
[CC--:B------:R-:W-:Y:S01]  /*6f80*/  FMUL.FTZ R141, R203.reuse, R241.reuse ;  /* 0x000000f1cb8d7220 */ /* 0x0c0fe20000410000 */
[----:B------:R-:W-:Y:S01]  /*6f90*/  FFMA.FTZ R234, R110, R241, R233 ;  /* 0x000000f16eea7223 */ /* 0x000fe200000100e9 */
[----:B------:R-:W-:Y:S01]  /*6fa0*/  FMUL.FTZ R87, R203, R238 ;  /* 0x000000eecb577220 */ /* 0x000fe20000410000 */
[----:B------:R-:W-:Y:S01]  /*6fb0*/  FFMA.FTZ R139, R58, -R140, R237 ;  /* 0x8000008c3a8b7223 */ /* 0x000fe200000100ed */
[C---:B------:R-:W-:Y:S01]  /*6fc0*/  FFMA.FTZ R141, R204.reuse, R238, R141 ;  /* 0x000000eecc8d7223 */ /* 0x040fe2000001008d */
[----:B------:R-:W-:Y:S01]  /*6fd0*/  FFMA.FTZ R235, R111, -R239, R236 ;  /* 0x800000ef6feb7223 */ /* 0x000fe200000100ec */
[----:B------:R-:W-:Y:S01]  /*6fe0*/  FFMA.FTZ R86, R204, R241, -R87 ;  /* 0x000000f1cc567223 */ /* 0x000fe20000010857 */
[----:B------:R-:W-:Y:S01]  /*6ff0*/  FFMA.FTZ R140, R59, -R140, R239 ;  /* 0x8000008c3b8c7223 */ /* 0x000fe200000100ef */
[C---:B------:R-:W-:Y:S01]  /*7000*/  FFMA.FTZ R240, R13.reuse, R144, R141 ;  /* 0x000000900df07223 */ /* 0x040fe2000001008d */
[----:B------:R-:W-:Y:S01]  /*7010*/  FFMA.FTZ R236, R110, -R238, R235 ;  /* 0x800000ee6eec7223 */ /* 0x000fe200000100eb */
[----:B------:R-:W-:Y:S01]  /*7020*/  FFMA.FTZ R237, R13, R142, R86 ;  /* 0x0000008e0ded7223 */ /* 0x000fe20000010056 */
[----:B------:R-:W-:Y:S01]  /*7030*/  FMUL.FTZ R142, R12, R129 ;  /* 0x000000810c8e7220 */ /* 0x000fe20000410000 */
[----:B------:R-:W-:Y:S01]  /*7040*/  FMUL.FTZ R87, R201, R240 ;  /* 0x000000f0c9577220 */ /* 0x000fe20000410000 */
[----:B------:R-:W-:Y:S01]  /*7050*/  FMUL.FTZ R144, R13, R128 ;  /* 0x000000800d907220 */ /* 0x000fe20000410000 */
[-C--:B------:R-:W-:Y:S01]  /*7060*/  FMUL.FTZ R233, R201, R237.reuse ;  /* 0x000000edc9e97220 */ /* 0x080fe20000410000 */
[-C--:B------:R-:W-:Y:S01]  /*7070*/  FFMA.FTZ R141, R60, -R142.reuse, R241 ;  /* 0x8000008e3c8d7223 */ /* 0x080fe200000100f1 */
[C---:B------:R-:W-:Y:S01]  /*7080*/  FFMA.FTZ R87, R202.reuse, R237, -R87 ;  /* 0x000000edca577223 */ /* 0x040fe20000010857 */
[----:B------:R-:W-:Y:S01]  /*7090*/  FFMA.FTZ R142, R61, -R142, R238 ;  /* 0x8000008e3d8e7223 */ /* 0x000fe200000100ee */
[-C--:B------:R-:W-:Y:S01]  /*70a0*/  FFMA.FTZ R86, R202, R240.reuse, R233 ;  /* 0x000000f0ca567223 */ /* 0x080fe200000100e9 */
[----:B------:R-:W-:Y:S01]  /*70b0*/  FFMA.FTZ R235, R109, -R240, R236 ;  /* 0x800000f06deb7223 */ /* 0x000fe200000100ec */
[----:B------:R-:W-:Y:S01]  /*70c0*/  FFMA.FTZ R239, R14, R143, R87 ;  /* 0x0000008f0eef7223 */ /* 0x000fe20000010057 */
[-C--:B------:R-:W-:Y:S01]  /*70d0*/  FFMA.FTZ R143, R62, -R144.reuse, R237 ;  /* 0x800000903e8f7223 */ /* 0x080fe200000100ed */
[----:B------:R-:W-:Y:S01]  /*70e0*/  FFMA.FTZ R238, R14, R145, R86 ;  /* 0x000000910eee7223 */ /* 0x000fe20000010056 */
[----:B------:R-:W-:Y:S01]  /*70f0*/  FFMA.FTZ R144, R63, -R144, R240 ;  /* 0x800000903f907223 */ /* 0x000fe200000100f0 */
[----:B------:R-:W-:Y:S01]  /*7100*/  FMUL.FTZ R145, R199, R239 ;  /* 0x000000efc7917220 */ /* 0x000fe20000410000 */
[----:B------:R-:W-:Y:S01]  /*7110*/  FFMA.FTZ R233, R109, R237, R234 ;  /* 0x000000ed6de97223 */ /* 0x000fe200000100ea */
[-C--:B------:R-:W-:Y:S01]  /*7120*/  FMUL.FTZ R87, R199, R238.reuse ;  /* 0x000000eec7577220 */ /* 0x080fe20000410000 */
[-C--:B------:R-:W-:Y:S01]  /*7130*/  FFMA.FTZ R236, R108, -R238.reuse, R235 ;  /* 0x800000ee6cec7223 */ /* 0x080fe200000100eb */
[----:B------:R-:W-:Y:S01]  /*7140*/  FFMA.FTZ R145, R200, R238, R145 ;  /* 0x000000eec8917223 */ /* 0x000fe20000010091 */
[-C--:B------:R-:W-:Y:S01]  /*7150*/  FFMA.FTZ R234, R108, R239.reuse, R233 ;  /* 0x000000ef6cea7223 */ /* 0x080fe200000100e9 */
[----:B------:R-:W-:-:S02]  /*7160*/  FFMA.FTZ R86, R200, R239, -R87 ;  /* 0x000000efc8567223 */ /* 0x000fc40000010857 */
[C---:B------:R-:W-:Y:S01]  /*7170*/  FFMA.FTZ R240, R15.reuse, R146, R145 ;  /* 0x000000920ff07223 */ /* 0x040fe20000010091 */
[----:B------:R-:W-:Y:S01]  /*7180*/  FMUL.FTZ R146, R14, R127 ;  /* 0x0000007f0e927220 */ /* 0x000fe20000410000 */
[C---:B------:R-:W-:Y:S01]  /*7190*/  FFMA.FTZ R237, R15.reuse, R148, R86 ;  /* 0x000000940fed7223 */ /* 0x040fe20000010056 */
[----:B------:R-:W-:Y:S01]  /*71a0*/  FMUL.FTZ R148, R15, R126 ;  /* 0x0000007e0f947220 */ /* 0x000fe20000410000 */
[C---:B------:R-:W-:Y:S01]  /*71b0*/  FMUL.FTZ R87, R197.reuse, R240 ;  /* 0x000000f0c5577220 */ /* 0x040fe20000410000 */
[-C--:B------:R-:W-:Y:S01]  /*71c0*/  FFMA.FTZ R145, R64, -R146.reuse, R239 ;  /* 0x8000009240917223 */ /* 0x080fe200000100ef */
[-C--:B------:R-:W-:Y:S01]  /*71d0*/  FMUL.FTZ R233, R197, R237.reuse ;  /* 0x000000edc5e97220 */ /* 0x080fe20000410000 */
[----:B------:R-:W-:Y:S01]  /*71e0*/  FFMA.FTZ R146, R65, -R146, R238 ;  /* 0x8000009241927223 */ /* 0x000fe200000100ee */
[CC--:B------:R-:W-:Y:S01]  /*71f0*/  FFMA.FTZ R87, R198.reuse, R237.reuse, -R87 ;  /* 0x000000edc6577223 */ /* 0x0c0fe20000010857 */
[CC--:B------:R-:W-:Y:S01]  /*7200*/  FFMA.FTZ R235, R107.reuse, -R240.reuse, R236 ;  /* 0x800000f06beb7223 */ /* 0x0c0fe200000100ec */
[----:B------:R-:W-:Y:S01]  /*7210*/  FFMA.FTZ R86, R198, R240, R233 ;  /* 0x000000f0c6567223 */ /* 0x000fe200000100e9 */
[----:B------:R-:W-:Y:S01]  /*7220*/  FFMA.FTZ R233, R107, R237, R234 ;  /* 0x000000ed6be97223 */ /* 0x000fe200000100ea */
[----:B------:R-:W-:-:S02]  /*7230*/  FFMA.FTZ R239, R8, R149, R87 ;  /* 0x0000009508ef7223 */ /* 0x000fc40000010057 */
[----:B------:R-:W-:Y:S01]  /*7240*/  FFMA.FTZ R238, R8, R147, R86 ;  /* 0x0000009308ee7223 */ /* 0x000fe20000010056 */
[-C--:B------:R-:W-:Y:S01]  /*7250*/  FFMA.FTZ R147, R66, -R148.reuse, R237 ;  /* 0x8000009442937223 */ /* 0x080fe200000100ed */
[-C--:B------:R-:W-:Y:S01]  /*7260*/  FMUL.FTZ R149, R195, R239.reuse ;  /* 0x000000efc3957220 */ /* 0x080fe20000410000 */
[----:B------:R-:W-:Y:S01]  /*7270*/  FFMA.FTZ R148, R67, -R148, R240 ;  /* 0x8000009443947223 */ /* 0x000fe200000100f0 */
[-C--:B------:R-:W-:Y:S01]  /*7280*/  FMUL.FTZ R87, R195, R238.reuse ;  /* 0x000000eec3577220 */ /* 0x080fe20000410000 */
[-C--:B------:R-:W-:Y:S01]  /*7290*/  FFMA.FTZ R234, R106, R239.reuse, R233 ;  /* 0x000000ef6aea7223 */ /* 0x080fe200000100e9 */
[-C--:B------:R-:W-:Y:S01]  /*72a0*/  FFMA.FTZ R149, R196, R238.reuse, R149 ;  /* 0x000000eec4957223 */ /* 0x080fe20000010095 */
[----:B------:R-:W-:Y:S01]  /*72b0*/  FFMA.FTZ R236, R106, -R238, R235 ;  /* 0x800000ee6aec7223 */ /* 0x000fe200000100eb */
[----:B------:R-:W-:Y:S02]  /*72c0*/  FFMA.FTZ R86, R196, R239, -R87 ;  /* 0x000000efc4567223 */ /* 0x000fe40000010857 */
        /* <DEDUP_REMOVED lines=18> */
[-C--:B------:R-:W-:Y:S01]  /*73f0*/  FFMA.FTZ R234, R104, -R238.reuse, R235 ;  /* 0x800000ee68ea7223 */ /* 0x080fe200000100eb */
[C---:B------:R-:W-:Y:S02]  /*7400*/  FFMA.FTZ R153, R192.reuse, R238, R153 ;  /* 0x000000eec0997223 */ /* 0x040fe40000010099 */
[----:B------:R-:W-:Y:S02]  /*7410*/  FFMA.FTZ R86, R192, R239, -R87 ;  /* 0x000000efc0567223 */ /* 0x000fe40000010857 */
[C---:B------:R-:W-:Y:S01]  /*7420*/  FFMA.FTZ R236, R11.reuse, R154, R153 ;  /* 0x0000009a0bec7223 */ /* 0x040fe20000010099 */
[----:B------:R-:W-:Y:S01]  /*7430*/  FMUL.FTZ R154, R10, R119 ;  /* 0x000000770a9a7220 */ /* 0x000fe20000410000 */
[----:B------:R-:W-:Y:S01]  /*7440*/  FFMA.FTZ R237, R11, R156, R86 ;  /* 0x0000009c0bed7223 */ /* 0x000fe20000010056 */
[----:B------:R-:W-:Y:S01]  /*7450*/  FFMA.FTZ R156, R104, R239, R233 ;  /* 0x000000ef689c7223 */ /* 0x000fe200000100e9 */
[C---:B------:R-:W-:Y:S01]  /*7460*/  FMUL.FTZ R87, R189.reuse, R236 ;  /* 0x000000ecbd577220 */ /* 0x040fe20000410000 */
[-C--:B------:R-:W-:Y:S01]  /*7470*/  FFMA.FTZ R153, R72, -R154.reuse, R239 ;  /* 0x8000009a48997223 */ /* 0x080fe200000100ef */
[-C--:B------:R-:W-:Y:S01]  /*7480*/  FMUL.FTZ R233, R189, R237.reuse ;  /* 0x000000edbde97220 */ /* 0x080fe20000410000 */
[----:B------:R-:W-:Y:S01]  /*7490*/  FFMA.FTZ R154, R73, -R154, R238 ;  /* 0x8000009a499a7223 */ /* 0x000fe200000100ee */
[----:B------:R-:W-:-:S02]  /*74a0*/  FFMA.FTZ R87, R190, R237, -R87 ;  /* 0x000000edbe577223 */ /* 0x000fc40000010857 */
[----:B------:R-:W-:Y:S01]  /*74b0*/  FFMA.FTZ R86, R190, R236, R233 ;  /* 0x000000ecbe567223 */ /* 0x000fe200000100e9 */
[----:B------:R-:W-:Y:S01]  /*74c0*/  FMUL.FTZ R233, R11, R118 ;  /* 0x000000760be97220 */ /* 0x000fe20000410000 */
[C---:B------:R-:W-:Y:S01]  /*74d0*/  FFMA.FTZ R235, R4.reuse, R229, R87 ;  /* 0x000000e504eb7223 */ /* 0x040fe20000010057 */
[C---:B------:R-:W-:Y:S01]  /*74e0*/  FFMA.FTZ R87, R103.reuse, R237, R156 ;  /* 0x000000ed67577223 */ /* 0x040fe2000001009c */
[----:B------:R-:W-:Y:S01]  /*74f0*/  FFMA.FTZ R240, R4, R155, R86 ;  /* 0x0000009b04f07223 */ /* 0x000fe20000010056 */
[----:B------:R-:W-:Y:S01]  /*7500*/  FFMA.FTZ R155, R103, -R236, R234 ;  /* 0x800000ec679b7223 */ /* 0x000fe200000100ea */
[-C--:B------:R-:W-:Y:S01]  /*7510*/  FFMA.FTZ R229, R74, -R233.reuse, R237 ;  /* 0x800000e94ae57223 */ /* 0x080fe200000100ed */
[----:B------:R-:W-:Y:S01]  /*7520*/  FFMA.FTZ R233, R75, -R233, R236 ;  /* 0x800000e94be97223 */ /* 0x000fe200000100ec */
[CC--:B------:R-:W-:Y:S01]  /*7530*/  FFMA.FTZ R236, R102.reuse, R235.reuse, R87 ;  /* 0x000000eb66ec7223 */ /* 0x0c0fe20000010057 */
[-C--:B------:R-:W-:Y:S01]  /*7540*/  FFMA.FTZ R238, R102, -R240.reuse, R155 ;  /* 0x800000f066ee7223 */ /* 0x080fe2000001009b */
[C---:B------:R-:W-:Y:S01]  /*7550*/  FMUL.FTZ R87, R187.reuse, R240 ;  /* 0x000000f0bb577220 */ /* 0x040fe20000410000 */
[----:B------:R-:W-:Y:S01]  /*7560*/  FMUL.FTZ R155, R187, R235 ;  /* 0x000000ebbb9b7220 */ /* 0x000fe20000410000 */
[----:B------:R-:W-:-:S02]  /*7570*/  FMUL.FTZ R234, R4, R117 ;  /* 0x0000007504ea7220 */ /* 0x000fc40000410000 */
[C---:B------:R-:W-:Y:S01]  /*7580*/  FFMA.FTZ R86, R188.reuse, R235, -R87 ;  /* 0x000000ebbc567223 */ /* 0x040fe20000010857 */
[----:B------:R-:W-:Y:S01]  /*7590*/  FFMA.FTZ R87, R188, R240, R155 ;  /* 0x000000f0bc577223 */ /* 0x000fe2000001009b */
[-C--:B------:R-:W-:Y:S01]  /*75a0*/  FFMA.FTZ R156, R76, -R234.reuse, R235 ;  /* 0x800000ea4c9c7223 */ /* 0x080fe200000100eb */
[----:B------:R-:W-:Y:S01]  /*75b0*/  FFMA.FTZ R155, R77, -R234, R240 ;  /* 0x800000ea4d9b7223 */ /* 0x000fe200000100f0 */
[C---:B------:R-:W-:Y:S01]  /*75c0*/  FFMA.FTZ R243, R5.reuse, R212, R86 ;  /* 0x000000d405f37223 */ /* 0x040fe20000010056 */
[C---:B------:R-:W-:Y:S01]  /*75d0*/  FFMA.FTZ R234, R5.reuse, R214, R87 ;  /* 0x000000d605ea7223 */ /* 0x040fe20000010057 */
[----:B------:R-:W-:Y:S01]  /*75e0*/  FMUL.FTZ R212, R5, R116 ;  /* 0x0000007405d47220 */ /* 0x000fe20000410000 */
[----:B------:R0:W1:Y:S01]  /*75f0*/  SHFL.IDX PT, R87, R228, RZ, 0x1f ;  /* 0x00001fffe4577589 */ /* 0x00006200000e0000 */
[CC--:B------:R-:W-:Y:S01]  /*7600*/  FMUL.FTZ R237, R185.reuse, R243.reuse ;  /* 0x000000f3b9ed7220 */ /* 0x0c0fe20000410000 */
[----:B------:R-:W-:Y:S01]  /*7610*/  FMUL.FTZ R235, R185, R234 ;  /* 0x000000eab9eb7220 */ /* 0x000fe20000410000 */
[----:B------:R-:W-:Y:S01]  /*7620*/  FFMA.FTZ R214, R78, -R212, R243 ;  /* 0x800000d44ed67223 */ /* 0x000fe200000100f3 */
[-C--:B------:R-:W-:Y:S01]  /*7630*/  FFMA.FTZ R241, R101, -R234.reuse, R238 ;  /* 0x800000ea65f17223 */ /* 0x080fe200000100ee */
[C---:B------:R-:W-:Y:S01]  /*7640*/  FFMA.FTZ R86, R186.reuse, R234, R237 ;  /* 0x000000eaba567223 */ /* 0x040fe200000100ed */
[----:B------:R-:W-:Y:S01]  /*7650*/  FFMA.FTZ R212, R79, -R212, R234 ;  /* 0x800000d44fd47223 */ /* 0x000fe200000100ea */
[-C--:B------:R-:W-:Y:S01]  /*7660*/  FFMA.FTZ R235, R186, R243.reuse, -R235 ;  /* 0x000000f3baeb7223 */ /* 0x080fe200000108eb */
[----:B------:R-:W-:Y:S01]  /*7670*/  FFMA.FTZ R239, R101, R243, R236 ;  /* 0x000000f365ef7223 */ /* 0x000fe200000100ec */
[----:B------:R-:W-:Y:S01]  /*7680*/  FFMA.FTZ R234, R6, R223, R86 ;  /* 0x000000df06ea7223 */ /* 0x000fe20000010056 */
[-C--:B------:R-:W-:Y:S01]  /*7690*/  FMUL.FTZ R223, R231, -R89.reuse ;  /* 0x80000059e7df7220 */ /* 0x080fe20000410000 */
[----:B------:R-:W-:Y:S01]  /*76a0*/  FMUL.FTZ R86, R232, -R89 ;  /* 0x80000059e8567220 */ /* 0x000fe20000410000 */
[----:B------:R-:W-:Y:S01]  /*76b0*/  FFMA.FTZ R237, R6, R225, R235 ;  /* 0x000000e106ed7223 */ /* 0x000fe200000100eb */
[----:B------:R-:W-:Y:S01]  /*76c0*/  FMUL.FTZ R89, R221, R234 ;  /* 0x000000eadd597220 */ /* 0x000fe20000410000 */
[-C--:B------:R-:W-:Y:S01]  /*76d0*/  FFMA.FTZ R232, R232, R88.reuse, -R223 ;  /* 0x00000058e8e87223 */ /* 0x080fe200000108df */
[----:B------:R-:W-:Y:S01]  /*76e0*/  FFMA.FTZ R235, R231, R88, R86 ;  /* 0x00000058e7eb7223 */ /* 0x000fe20000010056 */
[-C--:B------:R-:W-:Y:S01]  /*76f0*/  FMUL.FTZ R231, R221, R237.reuse ;  /* 0x000000eddde77220 */ /* 0x080fe20000410000 */
[----:B0-----:R-:W-:Y:S01]  /*7700*/  FFMA.FTZ R228, R222, R237, -R89 ;  /* 0x000000eddee47223 */ /* 0x001fe20000010859 */
[----:B------:R-:W-:Y:S01]  /*7710*/  FMUL.FTZ R88, R6, R115 ;  /* 0x0000007306587220 */ /* 0x000fe20000410000 */
[----:B------:R-:W-:Y:S01]  /*7720*/  FFMA.FTZ R225, R100, R237, R239 ;  /* 0x000000ed64e17223 */ /* 0x000fe200000100ef */
[-C--:B------:R-:W-:Y:S01]  /*7730*/  FFMA.FTZ R231, R222, R234.reuse, R231 ;  /* 0x000000eadee77223 */ /* 0x080fe200000100e7 */
[----:B------:R-:W-:Y:S01]  /*7740*/  FFMA.FTZ R223, R100, -R234, R241 ;  /* 0x800000ea64df7223 */ /* 0x000fe200000100f1 */
[-C--:B------:R-:W-:Y:S01]  /*7750*/  FFMA.FTZ R89, R80, -R88.reuse, R237 ;  /* 0x8000005850597223 */ /* 0x080fe200000100ed */
[----:B------:R-:W-:Y:S01]  /*7760*/  FFMA.FTZ R88, R81, -R88, R234 ;  /* 0x8000005851587223 */ /* 0x000fe200000100ea */
[----:B-1----:R-:W-:Y:S01]  /*7770*/  FADD.FTZ R86, R87, R226 ;  /* 0x000000e257567221 */ /* 0x002fe20000010000 */
[----:B------:R-:W-:Y:S01]  /*7780*/  FADD.FTZ R87, R230, R227 ;  /* 0x000000e3e6577221 */ /* 0x000fe20000010000 */
[----:B------:R-:W-:Y:S01]  /*7790*/  FFMA.FTZ R227, R7, R224, R228 ;  /* 0x000000e007e37223 */ /* 0x000fe200000100e4 */
[----:B------:R-:W-:Y:S01]  /*77a0*/  FADD.FTZ R228, -R220, R235 ;  /* 0x000000ebdce47221 */ /* 0x000fe20000010100 */
[----:B------:R-:W-:Y:S01]  /*77b0*/  FADD.FTZ R235, R219, R232 ;  /* 0x000000e8dbeb7221 */ /* 0x000fe20000010000 */
[----:B------:R-:W-:Y:S01]  /*77c0*/  FFMA.FTZ R220, R7, R218, R231 ;  /* 0x000000da07dc7223 */ /* 0x000fe200000100e7 */
[----:B------:R-:W-:Y:S01]  /*77d0*/  SHF.L.U32 R218, R133, 0x5, RZ ;  /* 0x0000000585da7819 */ /* 0x000fe200000006ff */
[C---:B------:R-:W-:Y:S01]  /*77e0*/  FMUL.FTZ R219, R221.reuse, -R228 ;  /* 0x800000e4dddb7220 */ /* 0x040fe20000410000 */
[-C--:B------:R-:W-:Y:S01]  /*77f0*/  FMUL.FTZ R231, R221, -R235.reuse ;  /* 0x800000ebdde77220 */ /* 0x080fe20000410000 */
[----:B------:R-:W-:Y:S01]  /*7800*/  FMUL.FTZ R226, R7, R114 ;  /* 0x0000007207e27220 */ /* 0x000fe20000410000 */
[----:B------:R0:W-:Y:S01]  /*7810*/  @!P0 STS.128 [UR47+0x3650], R84 ;  /* 0x00365054ff008988 */ /* 0x0001e20008000c2f */
[CC--:B------:R-:W-:Y:S01]  /*7820*/  FFMA.FTZ R221, R222.reuse, R235.reuse, -R219 ;  /* 0x000000ebdedd7223 */ /* 0x0c0fe200000108db */
[-C--:B------:R-:W-:Y:S01]  /*7830*/  FFMA.FTZ R224, R222, R228.reuse, R231 ;  /* 0x000000e4dee07223 */ /* 0x080fe200000100e7 */
[C---:B------:R-:W-:Y:S01]  /*7840*/  FMUL.FTZ R219, R83.reuse, R228 ;  /* 0x000000e453db7220 */ /* 0x040fe20000410000 */
[----:B------:R-:W-:Y:S01]  /*7850*/  LEA.HI.SX32 R222, R218, R218, 0x1b ;  /* 0x000000dadade7211 */ /* 0x000fe200078fdaff */
[-C--:B------:R-:W-:Y:S01]  /*7860*/  FFMA.FTZ R218, R83, -R226.reuse, R220 ;  /* 0x800000e253da7223 */ /* 0x080fe200000100dc */
[C---:B------:R-:W-:Y:S01]  /*7870*/  FFMA.FTZ R83, R82.reuse, -R226, R227 ;  /* 0x800000e252537223 */ /* 0x040fe200000100e3 */
[----:B------:R-:W-:Y:S01]  /*7880*/  FFMA.FTZ R82, R82, R235, R219 ;  /* 0x000000eb52527223 */ /* 0x000fe200000100db */
[----:B------:R-:W-:Y:S01]  /*7890*/  LEA R219, R222, UR16, 0x2 ;  /* 0x00000010dedb7c11 */ /* 0x000fe2000f8e10ff */
[-C--:B------:R-:W-:Y:S01]  /*78a0*/  FMUL.FTZ R222, R228, R114.reuse ;  /* 0x00000072e4de7220 */ /* 0x080fe20000410000 */
[----:B------:R-:W-:Y:S01]  /*78b0*/  FADD.FTZ R237, R184, R221 ;  /* 0x000000ddb8ed7221 */ /* 0x000fe20000010000 */
[----:B------:R-:W-:Y:S01]  /*78c0*/  ULEA UR47, UR53, 0xfffffe00, 0x9 ;  /* 0xfffffe00352f7891 */ /* 0x000fe2000f8e483f */
[C---:B0-----:R-:W-:Y:S01]  /*78d0*/  FMUL.FTZ R85, R235.reuse, UR59 ;  /* 0x0000003beb557c20 */ /* 0x041fe20008410000 */
[C---:B------:R-:W-:Y:S01]  /*78e0*/  FMUL.FTZ R84, R228.reuse, UR59 ;  /* 0x0000003be4547c20 */ /* 0x040fe20008410000 */
[----:B------:R-:W-:Y:S01]  /*78f0*/  FMUL.FTZ R86, R235, R114 ;  /* 0x00000072eb567220 */ /* 0x000fe20000410000 */
[----:B------:R-:W-:Y:S01]  /*7900*/  FMUL.FTZ R231, R237, R115 ;  /* 0x00000073ede77220 */ /* 0x000fe20000410000 */
[----:B------:R-:W-:Y:S01]  /*7910*/  FFMA.FTZ R85, R228, UR46, -R85 ;  /* 0x0000002ee4557c23 */ /* 0x000fe20008010855 */
[----:B------:R-:W-:Y:S01]  /*7920*/  FADD.FTZ R228, -R183, R224 ;  /* 0x000000e0b7e47221 */ /* 0x000fe20000010100 */
[----:B------:R-:W-:Y:S01]  /*7930*/  FMUL.FTZ R224, R7, R222 ;  /* 0x000000de07e07220 */ /* 0x000fe20000410000 */
[----:B------:R-:W-:Y:S01]  /*7940*/  FMUL.FTZ R183, R237, UR59 ;  /* 0x0000003bedb77c20 */ /* 0x000fe20008410000 */
[----:B------:R-:W-:Y:S01]  /*7950*/  FFMA.FTZ R84, R235, UR46, R84 ;  /* 0x0000002eeb547c23 */ /* 0x000fe20008010054 */
[CC--:B------:R-:W-:Y:S01]  /*7960*/  FMUL.FTZ R87, R185.reuse, -R228.reuse ;  /* 0x800000e4b9577220 */ /* 0x0c0fe20000410000 */
[----:B------:R-:W-:Y:S01]  /*7970*/  FMUL.FTZ R185, R185, -R237 ;  /* 0x800000edb9b97220 */ /* 0x000fe20000410000 */
[-C--:B------:R-:W-:Y:S01]  /*7980*/  FMUL.FTZ R81, R81, R228.reuse ;  /* 0x000000e451517220 */ /* 0x080fe20000410000 */
[----:B------:R-:W-:Y:S01]  /*7990*/  FMUL.FTZ R221, R228, R115 ;  /* 0x00000073e4dd7220 */ /* 0x000fe20000410000 */
[CC--:B------:R-:W-:Y:S01]  /*79a0*/  FFMA.FTZ R184, R186.reuse, R237.reuse, -R87 ;  /* 0x000000edbab87223 */ /* 0x0c0fe20000010857 */
[----:B------:R-:W-:Y:S01]  /*79b0*/  FFMA.FTZ R185, R186, R228, R185 ;  /* 0x000000e4bab97223 */ /* 0x000fe200000100b9 */
[----:B------:R-:W-:Y:S01]  /*79c0*/  FFMA.FTZ R87, R80, R237, R81 ;  /* 0x000000ed50577223 */ /* 0x000fe20000010051 */
[----:B------:R-:W-:Y:S01]  /*79d0*/  FFMA.FTZ R81, R228, UR46, -R183 ;  /* 0x0000002ee4517c23 */ /* 0x000fe200080108b7 */
[----:B------:R-:W-:Y:S01]  /*79e0*/  FADD.FTZ R239, R181, R184 ;  /* 0x000000b8b5ef7221 */ /* 0x000fe20000010000 */
[----:B------:R-:W-:Y:S01]  /*79f0*/  FADD.FTZ R184, -R182, R185 ;  /* 0x000000b9b6b87221 */ /* 0x000fe20000010100 */
[----:B------:R0:W-:Y:S01]  /*7a00*/  STS [R219+0x10fc], R224 ;  /* 0x0010fce0db007388 */ /* 0x0001e20000000800 */
[----:B------:R-:W-:Y:S01]  /*7a10*/  FMUL.FTZ R186, R6, R231 ;  /* 0x000000e706ba7220 */ /* 0x000fe20000410000 */
[----:B------:R-:W-:Y:S01]  /*7a20*/  FMUL.FTZ R235, R239, R116 ;  /* 0x00000074efeb7220 */ /* 0x000fe20000410000 */
[CC--:B------:R-:W-:Y:S01]  /*7a30*/  FMUL.FTZ R181, R187.reuse, -R184.reuse ;  /* 0x800000b8bbb57220 */ /* 0x0c0fe20000410000 */
[-C--:B------:R-:W-:Y:S01]  /*7a40*/  FMUL.FTZ R187, R187, -R239.reuse ;  /* 0x800000efbbbb7220 */ /* 0x080fe20000410000 */
[-C--:B------:R-:W-:Y:S01]  /*7a50*/  FMUL.FTZ R183, R79, R184.reuse ;  /* 0x000000b84fb77220 */ /* 0x080fe20000410000 */
[----:B------:R1:W-:Y:S01]  /*7a60*/  STS [R219+0x10f0], R186 ;  /* 0x0010f0badb007388 */ /* 0x0003e20000000800 */
[C---:B------:R-:W-:Y:S01]  /*7a70*/  FFMA.FTZ R79, R188.reuse, R239, -R181 ;  /* 0x000000efbc4f7223 */ /* 0x040fe200000108b5 */
[----:B------:R-:W-:Y:S01]  /*7a80*/  FFMA.FTZ R188, R188, R184, R187 ;  /* 0x000000b8bcbc7223 */ /* 0x000fe200000100bb */
[----:B------:R-:W-:Y:S01]  /*7a90*/  FMUL.FTZ R181, R239, UR59 ;  /* 0x0000003befb57c20 */ /* 0x000fe20008410000 */
[----:B0-----:R-:W-:Y:S01]  /*7aa0*/  FMUL.FTZ R224, R6, R221 ;  /* 0x000000dd06e07220 */ /* 0x001fe20000410000 */
[----:B------:R-:W-:Y:S01]  /*7ab0*/  FFMA.FTZ R182, R78, R239, R183 ;  /* 0x000000ef4eb67223 */ /* 0x000fe200000100b7 */
[----:B------:R-:W-:Y:S01]  /*7ac0*/  FADD.FTZ R188, -R179, R188 ;  /* 0x000000bcb3bc7221 */ /* 0x000fe20000010100 */
[C---:B------:R-:W-:Y:S01]  /*7ad0*/  FMUL.FTZ R78, R184.reuse, UR59 ;  /* 0x0000003bb84e7c20 */ /* 0x040fe20008410000 */
[C---:B------:R-:W-:Y:S01]  /*7ae0*/  FFMA.FTZ R181, R184.reuse, UR46, -R181 ;  /* 0x0000002eb8b57c23 */ /* 0x040fe200080108b5 */
[----:B------:R0:W-:Y:S01]  /*7af0*/  STS [R219+0x10f4], R224 ;  /* 0x0010f4e0db007388 */ /* 0x0001e20000000800 */
[----:B------:R-:W-:Y:S01]  /*7b00*/  FMUL.FTZ R187, R184, R116 ;  /* 0x00000074b8bb7220 */ /* 0x000fe20000410000 */
[----:B------:R-:W-:Y:S01]  /*7b10*/  FMUL.FTZ R184, R5, R235 ;  /* 0x000000eb05b87220 */ /* 0x000fe20000410000 */
[----:B------:R-:W-:Y:S01]  /*7b20*/  FMUL.FTZ R185, R77, R188 ;  /* 0x000000bc4db97220 */ /* 0x000fe20000410000 */
[----:B------:R-:W-:Y:S01]  /*7b30*/  FFMA.FTZ R179, R239, UR46, R78 ;  /* 0x0000002eefb37c23 */ /* 0x000fe2000801004e */
[----:B-1----:R-:W-:Y:S01]  /*7b40*/  FMUL.FTZ R186, R5, R187 ;  /* 0x000000bb05ba7220 */ /* 0x002fe20000410000 */
[----:B------:R-:W-:Y:S01]  /*7b50*/  FMUL.FTZ R183, R188, UR59 ;  /* 0x0000003bbcb77c20 */ /* 0x000fe20008410000 */
[----:B------:R1:W-:Y:S01]  /*7b60*/  STS [R219+0x10e8], R184 ;  /* 0x0010e8b8db007388 */ /* 0x0003e20000000800 */
[----:B------:R-:W-:Y:S01]  /*7b70*/  UIADD3 UR47, -UR47, UR12, URZ ;  /* 0x0000000c2f2f7290 */ /* 0x000fe2000fffe13f */
[----:B------:R-:W-:Y:S01]  /*7b80*/  FMUL.FTZ R226, R7, R86 ;  /* 0x0000005607e27220 */ /* 0x000fe20000410000 */
[----:B0-----:R-:W-:Y:S01]  /*7b90*/  FADD.FTZ R224, R180, R79 ;  /* 0x0000004fb4e07221 */ /* 0x001fe20000010000 */
[C---:B------:R-:W-:Y:S01]  /*7ba0*/  FMUL.FTZ R79, R189.reuse, -R188 ;  /* 0x800000bcbd4f7220 */ /* 0x040fe20000410000 */
[----:B------:R0:W-:Y:S01]  /*7bb0*/  STS [R219+0x10ec], R186 ;  /* 0x0010ecbadb007388 */ /* 0x0001e20000000800 */
[----:B------:R-:W-:Y:S01]  /*7bc0*/  FMUL.FTZ R80, R228, UR59 ;  /* 0x0000003be4507c20 */ /* 0x000fe20008410000 */
[-C--:B------:R-:W-:Y:S01]  /*7bd0*/  FMUL.FTZ R189, R189, -R224.reuse ;  /* 0x800000e0bdbd7220 */ /* 0x080fe20000410000 */
[-C--:B------:R-:W-:Y:S01]  /*7be0*/  FFMA.FTZ R78, R190, R224.reuse, -R79 ;  /* 0x000000e0be4e7223 */ /* 0x080fe2000001084f */
[----:B------:R-:W-:Y:S01]  /*7bf0*/  FFMA.FTZ R185, R76, R224, R185 ;  /* 0x000000e04cb97223 */ /* 0x000fe200000100b9 */
[----:B------:R-:W-:Y:S01]  /*7c00*/  FMUL.FTZ R180, R224, UR59 ;  /* 0x0000003be0b47c20 */ /* 0x000fe20008410000 */
[----:B------:R-:W-:Y:S01]  /*7c10*/  FFMA.FTZ R77, R190, R188, R189 ;  /* 0x000000bcbe4d7223 */ /* 0x000fe200000100bd */
[-C--:B------:R-:W-:Y:S01]  /*7c20*/  FMUL.FTZ R189, R224, R117.reuse ;  /* 0x00000075e0bd7220 */ /* 0x080fe20000410000 */
[----:B------:R-:W-:Y:S01]  /*7c30*/  FADD.FTZ R177, R177, R78 ;  /* 0x0000004eb1b17221 */ /* 0x000fe20000010000 */
[----:B------:R-:W-:Y:S01]  /*7c40*/  FMUL.FTZ R79, R188, R117 ;  /* 0x00000075bc4f7220 */ /* 0x000fe20000410000 */
[----:B-1----:R-:W-:Y:S01]  /*7c50*/  FADD.FTZ R184, -R178, R77 ;  /* 0x0000004db2b87221 */ /* 0x002fe20000010100 */
[----:B------:R-:W-:Y:S01]  /*7c60*/  FMUL.FTZ R76, R4, R189 ;  /* 0x000000bd044c7220 */ /* 0x000fe20000410000 */
[----:B------:R-:W-:Y:S01]  /*7c70*/  FMUL.FTZ R78, R177, R118 ;  /* 0x00000076b14e7220 */ /* 0x000fe20000410000 */
[----:B------:R-:W-:Y:S01]  /*7c80*/  FFMA.FTZ R180, R188, UR46, -R180 ;  /* 0x0000002ebcb47c23 */ /* 0x000fe200080108b4 */
[-C--:B------:R-:W-:Y:S01]  /*7c90*/  FMUL.FTZ R75, R75, R184.reuse ;  /* 0x000000b84b4b7220 */ /* 0x080fe20000410000 */
[CC--:B------:R-:W-:Y:S01]  /*7ca0*/  FMUL.FTZ R77, R191.reuse, -R184.reuse ;  /* 0x800000b8bf4d7220 */ /* 0x0c0fe20000410000 */
[-C--:B------:R-:W-:Y:S01]  /*7cb0*/  FMUL.FTZ R191, R191, -R177.reuse ;  /* 0x800000b1bfbf7220 */ /* 0x080fe20000410000 */
[----:B------:R1:W-:Y:S01]  /*7cc0*/  STS [R219+0x10e0], R76 ;  /* 0x0010e04cdb007388 */ /* 0x0003e20000000800 */
[-C--:B------:R-:W-:Y:S01]  /*7cd0*/  FFMA.FTZ R178, R74, R177.reuse, R75 ;  /* 0x000000b14ab27223 */ /* 0x080fe2000001004b */
[----:B------:R-:W-:Y:S01]  /*7ce0*/  FMUL.FTZ R75, R177, UR59 ;  /* 0x0000003bb14b7c20 */ /* 0x000fe20008410000 */
[----:B------:R-:W-:Y:S01]  /*7cf0*/  FFMA.FTZ R77, R192, R177, -R77 ;  /* 0x000000b1c04d7223 */ /* 0x000fe2000001084d */
[----:B------:R-:W-:Y:S01]  /*7d00*/  FMUL.FTZ R74, R184, UR59 ;  /* 0x0000003bb84a7c20 */ /* 0x000fe20008410000 */
[----:B------:R-:W-:Y:S01]  /*7d10*/  FFMA.FTZ R192, R192, R184, R191 ;  /* 0x000000b8c0c07223 */ /* 0x000fe200000100bf */
[----:B0-----:R-:W-:Y:S01]  /*7d20*/  FMUL.FTZ R186, R184, R118 ;  /* 0x00000076b8ba7220 */ /* 0x001fe20000410000 */
[----:B------:R-:W-:Y:S01]  /*7d30*/  FADD.FTZ R176, R176, R77 ;  /* 0x0000004db0b07221 */ /* 0x000fe20000010000 */
[----:B------:R-:W-:Y:S01]  /*7d40*/  FMUL.FTZ R188, R11, R78 ;  /* 0x0000004e0bbc7220 */ /* 0x000fe20000410000 */
[----:B------:R-:W-:Y:S01]  /*7d50*/  FMUL.FTZ R190, R4, R79 ;  /* 0x0000004f04be7220 */ /* 0x000fe20000410000 */
[----:B-1----:R-:W-:Y:S01]  /*7d60*/  FFMA.FTZ R76, R184, UR46, -R75 ;  /* 0x0000002eb84c7c23 */ /* 0x002fe2000801084b */
[----:B------:R-:W-:Y:S01]  /*7d70*/  FFMA.FTZ R184, R177, UR46, R74 ;  /* 0x0000002eb1b87c23 */ /* 0x000fe2000801004a */
[----:B------:R-:W-:Y:S01]  /*7d80*/  FADD.FTZ R74, -R175, R192 ;  /* 0x000000c0af4a7221 */ /* 0x000fe20000010100 */
[----:B------:R-:W-:Y:S01]  /*7d90*/  FMUL.FTZ R75, R193, -R176 ;  /* 0x800000b0c14b7220 */ /* 0x000fe20000410000 */
[----:B------:R-:W-:Y:S01]  /*7da0*/  FMUL.FTZ R76, R233, R76 ;  /* 0x0000004ce94c7220 */ /* 0x000fe20000410000 */
[-C--:B------:R-:W-:Y:S01]  /*7db0*/  FMUL.FTZ R175, R176, R119.reuse ;  /* 0x00000077b0af7220 */ /* 0x080fe20000410000 */
[-C--:B------:R-:W-:Y:S01]  /*7dc0*/  FMUL.FTZ R193, R193, -R74.reuse ;  /* 0x8000004ac1c17220 */ /* 0x080fe20000410000 */
[C---:B------:R-:W-:Y:S01]  /*7dd0*/  FFMA.FTZ R77, R194.reuse, R74, R75 ;  /* 0x0000004ac24d7223 */ /* 0x040fe2000001004b */
[----:B------:R-:W-:Y:S01]  /*7de0*/  FFMA.FTZ R184, R229, R184, R76 ;  /* 0x000000b8e5b87223 */ /* 0x000fe2000001004c */
[C---:B------:R-:W-:Y:S01]  /*7df0*/  FMUL.FTZ R76, R233.reuse, R186 ;  /* 0x000000bae94c7220 */ /* 0x040fe20000410000 */
[----:B------:R-:W-:Y:S01]  /*7e00*/  FFMA.FTZ R194, R194, R176, -R193 ;  /* 0x000000b0c2c27223 */ /* 0x000fe200000108c1 */
[----:B------:R-:W-:Y:S01]  /*7e10*/  FADD.FTZ R174, -R174, R77 ;  /* 0x0000004daeae7221 */ /* 0x000fe20000010100 */
[-C--:B------:R-:W-:Y:S01]  /*7e20*/  FMUL.FTZ R233, R233, R78.reuse ;  /* 0x0000004ee9e97220 */ /* 0x080fe20000410000 */
[----:B------:R-:W-:Y:S01]  /*7e30*/  FFMA.FTZ R75, R229, R78, R76 ;  /* 0x0000004ee54b7223 */ /* 0x000fe2000001004c */
[----:B------:R-:W-:Y:S01]  /*7e40*/  FADD.FTZ R173, R173, R194 ;  /* 0x000000c2adad7221 */ /* 0x000fe20000010000 */
[CC--:B------:R-:W-:Y:S01]  /*7e50*/  FMUL.FTZ R77, R195.reuse, -R174.reuse ;  /* 0x800000aec34d7220 */ /* 0x0c0fe20000410000 */
[----:B------:R-:W-:Y:S01]  /*7e60*/  FMUL.FTZ R177, R74, R119 ;  /* 0x000000774ab17220 */ /* 0x000fe20000410000 */
[----:B------:R0:W-:Y:S01]  /*7e70*/  STS [R219+0x10e4], R190 ;  /* 0x0010e4bedb007388 */ /* 0x0001e20000000800 */
[-C--:B------:R-:W-:Y:S01]  /*7e80*/  FMUL.FTZ R195, R195, -R173.reuse ;  /* 0x800000adc3c37220 */ /* 0x080fe20000410000 */
[----:B------:R-:W-:Y:S01]  /*7e90*/  FFMA.FTZ R78, R196, R173, -R77 ;  /* 0x000000adc44e7223 */ /* 0x000fe2000001084d */
[----:B------:R-:W-:Y:S01]  /*7ea0*/  FMUL.FTZ R76, R154, R177 ;  /* 0x000000b19a4c7220 */ /* 0x000fe20000410000 */
[----:B------:R1:W-:Y:S01]  /*7eb0*/  STS [R219+0x10d8], R188 ;  /* 0x0010d8bcdb007388 */ /* 0x0003e20000000800 */
[----:B------:R-:W-:Y:S01]  /*7ec0*/  FFMA.FTZ R195, R196, R174, R195 ;  /* 0x000000aec4c37223 */ /* 0x000fe200000100c3 */
[----:B------:R-:W-:Y:S01]  /*7ed0*/  FADD.FTZ R171, R171, R78 ;  /* 0x0000004eabab7221 */ /* 0x000fe20000010000 */
[-C--:B------:R-:W-:Y:S01]  /*7ee0*/  FFMA.FTZ R229, R229, R186.reuse, -R233 ;  /* 0x000000bae5e57223 */ /* 0x080fe200000108e9 */
[-C--:B------:R-:W-:Y:S01]  /*7ef0*/  FFMA.FTZ R76, R153, R175.reuse, R76 ;  /* 0x000000af994c7223 */ /* 0x080fe2000001004c */
[----:B------:R-:W-:Y:S01]  /*7f00*/  FADD.FTZ R172, -R172, R195 ;  /* 0x000000c3acac7221 */ /* 0x000fe20000010100 */
[----:B0-----:R-:W-:Y:S01]  /*7f10*/  FMUL.FTZ R190, R11, R186 ;  /* 0x000000ba0bbe7220 */ /* 0x001fe20000410000 */
[----:B------:R-:W-:Y:S01]  /*7f20*/  FMUL.FTZ R186, R154, R175 ;  /* 0x000000af9aba7220 */ /* 0x000fe20000410000 */
[C---:B------:R-:W-:Y:S01]  /*7f30*/  FMUL.FTZ R192, R10.reuse, R177 ;  /* 0x000000b10ac07220 */ /* 0x040fe20000410000 */
[CC--:B------:R-:W-:Y:S01]  /*7f40*/  FMUL.FTZ R78, R197.reuse, -R172.reuse ;  /* 0x800000acc54e7220 */ /* 0x0c0fe20000410000 */
[----:B-1----:R-:W-:Y:S01]  /*7f50*/  FMUL.FTZ R188, R10, R175 ;  /* 0x000000af0abc7220 */ /* 0x002fe20000410000 */
[----:B------:R-:W-:Y:S01]  /*7f60*/  FMUL.FTZ R175, R197, -R171 ;  /* 0x800000abc5af7220 */ /* 0x000fe20000410000 */
[----:B------:R-:W-:Y:S01]  /*7f70*/  FFMA.FTZ R77, R153, R177, -R186 ;  /* 0x000000b1994d7223 */ /* 0x000fe200000108ba */
[C---:B------:R-:W-:Y:S01]  /*7f80*/  FMUL.FTZ R186, R155.reuse, R189 ;  /* 0x000000bd9bba7220 */ /* 0x040fe20000410000 */
[----:B------:R-:W-:Y:S01]  /*7f90*/  FMUL.FTZ R177, R155, R79 ;  /* 0x0000004f9bb17220 */ /* 0x000fe20000410000 */
[C---:B------:R-:W-:Y:S01]  /*7fa0*/  FFMA.FTZ R175, R198.reuse, R172, R175 ;  /* 0x000000acc6af7223 */ /* 0x040fe200000100af */
[----:B------:R-:W-:Y:S01]  /*7fb0*/  FFMA.FTZ R198, R198, R171, -R78 ;  /* 0x000000abc6c67223 */ /* 0x000fe2000001084e */
[----:B------:R-:W-:Y:S01]  /*7fc0*/  FFMA.FTZ R79, R156, R79, -R186 ;  /* 0x0000004f9c4f7223 */ /* 0x000fe200000108ba */
[----:B------:R0:W-:Y:S01]  /*7fd0*/  STS [R219+0x10dc], R190 ;  /* 0x0010dcbedb007388 */ /* 0x0001e20000000800 */
[----:B------:R-:W-:Y:S01]  /*7fe0*/  FADD.FTZ R170, -R170, R175 ;  /* 0x000000afaaaa7221 */ /* 0x000fe20000010100 */
[----:B------:R-:W-:Y:S01]  /*7ff0*/  FADD.FTZ R169, R169, R198 ;  /* 0x000000c6a9a97221 */ /* 0x000fe20000010000 */
[----:B------:R-:W-:Y:S01]  /*8000*/  FFMA.FTZ R78, R156, R189, R177 ;  /* 0x000000bd9c4e7223 */ /* 0x000fe200000100b1 */
[----:B------:R1:W-:Y:S01]  /*8010*/  STS [R219+0x10d0], R188 ;  /* 0x0010d0bcdb007388 */ /* 0x0003e20000000800 */
[CC--:B------:R-:W-:Y:S01]  /*8020*/  FMUL.FTZ R175, R199.reuse, -R170.reuse ;  /* 0x800000aac7af7220 */ /* 0x0c0fe20000410000 */
[----:B------:R-:W-:Y:S01]  /*8030*/  FMUL.FTZ R199, R199, -R169 ;  /* 0x800000a9c7c77220 */ /* 0x000fe20000410000 */
[----:B------:R-:W-:Y:S01]  /*8040*/  FMUL.FTZ R177, R212, R187 ;  /* 0x000000bbd4b17220 */ /* 0x000fe20000410000 */
[----:B------:R2:W-:Y:S01]  /*8050*/  STS [R219+0x10d4], R192 ;  /* 0x0010d4c0db007388 */ /* 0x0005e20000000800 */
[C---:B------:R-:W-:Y:S01]  /*8060*/  FFMA.FTZ R186, R200.reuse, R169, -R175 ;  /* 0x000000a9c8ba7223 */ /* 0x040fe200000108af */
[----:B------:R-:W-:Y:S01]  /*8070*/  FFMA.FTZ R199, R200, R170, R199 ;  /* 0x000000aac8c77223 */ /* 0x000fe200000100c7 */
[-C--:B0-----:R-:W-:Y:S01]  /*8080*/  FMUL.FTZ R190, R174, R120.reuse ;  /* 0x00000078aebe7220 */ /* 0x081fe20000410000 */
[-C--:B------:R-:W-:Y:S01]  /*8090*/  FMUL.FTZ R195, R172, R121.reuse ;  /* 0x00000079acc37220 */ /* 0x080fe20000410000 */
[----:B------:R-:W-:Y:S01]  /*80a0*/  FADD.FTZ R167, R167, R186 ;  /* 0x000000baa7a77221 */ /* 0x000fe20000010000 */
[----:B------:R-:W-:Y:S01]  /*80b0*/  FADD.FTZ R168, -R168, R199 ;  /* 0x000000c7a8a87221 */ /* 0x000fe20000010100 */
[----:B-1----:R-:W-:Y:S01]  /*80c0*/  FMUL.FTZ R188, R173, R120 ;  /* 0x00000078adbc7220 */ /* 0x002fe20000410000 */
[----:B------:R-:W-:Y:S01]  /*80d0*/  FMUL.FTZ R193, R171, R121 ;  /* 0x00000079abc17220 */ /* 0x000fe20000410000 */
[CC--:B------:R-:W-:Y:S01]  /*80e0*/  FMUL.FTZ R175, R201.reuse, -R167.reuse ;  /* 0x800000a7c9af7220 */ /* 0x0c0fe20000410000 */
[C---:B--2---:R-:W-:Y:S01]  /*80f0*/  FMUL.FTZ R192, R152.reuse, R190 ;  /* 0x000000be98c07220 */ /* 0x044fe20000410000 */
[----:B------:R-:W-:Y:S01]  /*8100*/  FMUL.FTZ R186, R201, -R168 ;  /* 0x800000a8c9ba7220 */ /* 0x000fe20000410000 */
        /* <DEDUP_REMOVED lines=36> */
[C---:B------:R-:W-:Y:S01]  /*8350*/  FMUL.FTZ R186, R208.reuse, -R162 ;  /* 0x800000a2d0ba7220 */ /* 0x040fe20000410000 */
        /* <DEDUP_REMOVED lines=11> */
[CC--:B------:R-:W-:Y:S01]  /*8410*/  FMUL.FTZ R195, R210.reuse, -R159.reuse ;  /* 0x8000009fd2c37220 */ /* 0x0c0fe20000410000 */
[----:B------:R-:W-:Y:S01]  /*8420*/  FMUL.FTZ R186, R210, -R160 ;  /* 0x800000a0d2ba7220 */ /* 0x000fe20000410000 */
[----:B------:R2:W-:Y:S01]  /*8430*/  STS [R219+0x10b8], R198 ;  /* 0x0010b8c6db007388 */ /* 0x0005e20000000800 */
[-C--:B------:R-:W-:Y:S01]  /*8440*/  FMUL.FTZ R200, R15, R194.reuse ;  /* 0x000000c20fc87220 */ /* 0x080fe20000410000 */
[----:B0-----:R-:W-:Y:S01]  /*8450*/  FMUL.FTZ R192, R148, R194 ;  /* 0x000000c294c07220 */ /* 0x001fe20000410000 */
[C---:B------:R-:W-:Y:S01]  /*8460*/  FFMA.FTZ R186, R211.reuse, R159, -R186 ;  /* 0x0000009fd3ba7223 */ /* 0x040fe200000108ba */
[----:B------:R-:W-:Y:S01]  /*8470*/  FFMA.FTZ R195, R211, R160, R195 ;  /* 0x000000a0d3c37223 */ /* 0x000fe200000100c3 */
[-C--:B------:R-:W-:Y:S01]  /*8480*/  FMUL.FTZ R206, R14, R199.reuse ;  /* 0x000000c70ece7220 */ /* 0x080fe20000410000 */
        /* <DEDUP_REMOVED lines=10> */
[----:B------:R-:W-:Y:S01]  /*8530*/  FFMA.FTZ R196, R215, R186, R196 ;  /* 0x000000bad7c47223 */ /* 0x000fe200000100c4 */
[----:B------:R-:W-:Y:S01]  /*8540*/  FMUL.FTZ R194, R146, R197 ;  /* 0x000000c592c27220 */ /* 0x000fe20000410000 */
[----:B------:R-:W-:Y:S01]  /*8550*/  FMUL.FTZ R202, R165, R128 ;  /* 0x00000080a5ca7220 */ /* 0x000fe20000410000 */
[----:B------:R-:W-:Y:S01]  /*8560*/  FFMA.FTZ R215, R215, R157, -R188 ;  /* 0x0000009dd7d77223 */ /* 0x000fe200000108bc */
[----:B------:R-:W-:Y:S01]  /*8570*/  FADD.FTZ R188, -R217, R196 ;  /* 0x000000c4d9bc7221 */ /* 0x000fe20000010100 */
[----:B------:R-:W-:Y:S01]  /*8580*/  FFMA.FTZ R194, R145, R199, -R194 ;  /* 0x000000c791c27223 */ /* 0x000fe200000108c2 */
[----:B------:R0:W-:Y:S01]  /*8590*/  STS [R219+0x10b0], R198 ;  /* 0x0010b0c6db007388 */ /* 0x0001e20000000800 */
[----:B------:R-:W-:Y:S01]  /*85a0*/  FADD.FTZ R216, R216, R215 ;  /* 0x000000d7d8d87221 */ /* 0x000fe20000010000 */
[-C--:B------:R-:W-:Y:S01]  /*85b0*/  FMUL.FTZ R195, R188, R125.reuse ;  /* 0x0000007dbcc37220 */ /* 0x080fe20000410000 */
[----:B------:R-:W-:Y:S01]  /*85c0*/  FMUL.FTZ R199, R186, R124 ;  /* 0x0000007cbac77220 */ /* 0x000fe20000410000 */
[----:B------:R1:W-:Y:S01]  /*85d0*/  STS [R219+0x10bc], R200 ;  /* 0x0010bcc8db007388 */ /* 0x0003e20000000800 */
[----:B------:R-:W-:Y:S01]  /*85e0*/  FMUL.FTZ R197, R216, R125 ;  /* 0x0000007dd8c57220 */ /* 0x000fe20000410000 */
[----:B------:R-:W-:Y:S01]  /*85f0*/  FMUL.FTZ R196, R144, R202 ;  /* 0x000000ca90c47220 */ /* 0x000fe20000410000 */
[----:B------:R-:W-:Y:S01]  /*8600*/  FMUL.FTZ R201, R157, R124 ;  /* 0x0000007c9dc97220 */ /* 0x000fe20000410000 */
[----:B------:R-:W-:Y:S01]  /*8610*/  FMUL.FTZ R203, R134, R199 ;  /* 0x000000c786cb7220 */ /* 0x000fe20000410000 */
[----:B------:R2:W-:Y:S01]  /*8620*/  STS [R219+0x10b4], R206 ;  /* 0x0010b4cedb007388 */ /* 0x0005e20000000800 */
[----:B0-----:R-:W-:Y:S01]  /*8630*/  FMUL.FTZ R198, R132, R195 ;  /* 0x000000c384c67220 */ /* 0x001fe20000410000 */
[----:B------:R-:W-:Y:S01]  /*8640*/  FMUL.FTZ R208, R13, R202 ;  /* 0x000000ca0dd07220 */ /* 0x000fe20000410000 */
[----:B------:R-:W-:Y:S01]  /*8650*/  FFMA.FTZ R203, R2, R201, R203 ;  /* 0x000000c902cb7223 */ /* 0x000fe200000100cb */
[----:B------:R-:W-:Y:S01]  /*8660*/  FMUL.FTZ R215, R164, R129 ;  /* 0x00000081a4d77220 */ /* 0x000fe20000410000 */
[----:B-1----:R-:W-:Y:S01]  /*8670*/  FMUL.FTZ R200, R175, R128 ;  /* 0x00000080afc87220 */ /* 0x002fe20000410000 */
[----:B------:R-:W-:Y:S01]  /*8680*/  FFMA.FTZ R198, R3, R197, R198 ;  /* 0x000000c503c67223 */ /* 0x000fe200000100c6 */
[-C--:B------:R-:W-:Y:S01]  /*8690*/  FMUL.FTZ R209, R160, R123.reuse ;  /* 0x0000007ba0d17220 */ /* 0x080fe20000410000 */
[----:B------:R-:W-:Y:S01]  /*86a0*/  FMUL.FTZ R207, R159, R123 ;  /* 0x0000007b9fcf7220 */ /* 0x000fe20000410000 */
[-C--:B------:R-:W-:Y:S01]  /*86b0*/  FMUL.FTZ R204, R144, R200.reuse ;  /* 0x000000c890cc7220 */ /* 0x080fe20000410000 */
[-C--:B------:R-:W-:Y:S01]  /*86c0*/  FFMA.FTZ R196, R143, R200.reuse, R196 ;  /* 0x000000c88fc47223 */ /* 0x080fe200000100c4 */
[----:B--2---:R-:W-:Y:S01]  /*86d0*/  FMUL.FTZ R206, R13, R200 ;  /* 0x000000c80dce7220 */ /* 0x004fe20000410000 */
        /* <DEDUP_REMOVED lines=19> */
[-C--:B-1----:R-:W-:Y:S01]  /*8810*/  FMUL.FTZ R206, R162, R122.reuse ;  /* 0x0000007aa2ce7220 */ /* 0x082fe20000410000 */
        /* <DEDUP_REMOVED lines=71> */
[----:B------:R-:W-:Y:S01]  /*8c90*/  FFMA.FTZ R80, R237, UR46, R80 ;  /* 0x0000002eed507c23 */ /* 0x000fe20008010050 */
[----:B------:R-:W-:Y:S01]  /*8ca0*/  STS [R219+0x10a0], R210 ;  /* 0x0010a0d2db007388 */ /* 0x000fe20000000800 */
[----:B------:R-:W-:Y:S01]  /*8cb0*/  FFMA.FTZ R177, R214, R235, R177 ;  /* 0x000000ebd6b17223 */ /* 0x000fe200000100b1 */
[----:B--2---:R-:W-:Y:S01]  /*8cc0*/  FMUL.FTZ R192, R172, UR59 ;  /* 0x0000003bacc07c20 */ /* 0x004fe20008410000 */
[----:B------:R-:W-:Y:S01]  /*8cd0*/  FFMA.FTZ R209, R174, UR46, -R209 ;  /* 0x0000002eaed17c23 */ /* 0x000fe200080108d1 */
        /* <DEDUP_REMOVED lines=10> */
[----:B------:R-:W-:Y:S01]  /*8d80*/  FFMA.FTZ R198, R175, UR46, R198 ;  /* 0x0000002eafc67c23 */ /* 0x000fe200080100c6 */
[----:B------:R-:W-:Y:S01]  /*8d90*/  FFMA.FTZ R199, R164, UR46, -R199 ;  /* 0x0000002ea4c77c23 */ /* 0x000fe200080108c7 */
[----:B------:R-:W-:Y:S01]  /*8da0*/  FFMA.FTZ R200, R163, UR46, R200 ;  /* 0x0000002ea3c87c23 */ /* 0x000fe200080100c8 */
[----:B------:R-:W-:Y:S01]  /*8db0*/  FFMA.FTZ R201, R162, UR46, -R201 ;  /* 0x0000002ea2c97c23 */ /* 0x000fe200080108c9 */
[----:B0-----:R-:W-:Y:S01]  /*8dc0*/  FFMA.FTZ R206, R176, UR46, R73 ;  /* 0x0000002eb0ce7c23 */ /* 0x001fe20008010049 */
[----:B------:R-:W-:Y:S01]  /*8dd0*/  FFMA.FTZ R202, R161, UR46, R202 ;  /* 0x0000002ea1ca7c23 */ /* 0x000fe200080100ca */
[----:B------:R-:W-:Y:S01]  /*8de0*/  FFMA.FTZ R203, R160, UR46, -R203 ;  /* 0x0000002ea0cb7c23 */ /* 0x000fe200080108cb */
[----:B------:R-:W-:Y:S01]  /*8df0*/  FFMA.FTZ R189, R186, UR46, -R189 ;  /* 0x0000002ebabd7c23 */ /* 0x000fe200080108bd */
[----:B-1----:R-:W-:Y:S01]  /*8e00*/  FADD.FTZ R158, R190, R229 ;  /* 0x000000e5be9e7221 */ /* 0x002fe20000010000 */
        /* <DEDUP_REMOVED lines=33> */
.L_x_14869:
[----:B------:R-:W-:Y:S05]  /*9020*/  BSYNC B0 ;  /* 0x0000000000007941 */ /* 0x000fea0003800000 */
.L_x_14868:
        /* <DEDUP_REMOVED lines=50> */
.L_x_14871:
[----:B------:R-:W-:Y:S05]  /*9350*/  BSYNC B0 ;  /* 0x0000000000007941 */ /* 0x000fea0003800000 */
.L_x_14870:
        /* <DEDUP_REMOVED lines=16> */
.L_x_14873:
[----:B------:R-:W-:Y:S05]  /*9460*/  BSYNC B0 ;  /* 0x0000000000007941 */ /* 0x000fea0003800000 */
.L_x_14872:
[----:B01----:R0:W1:Y:S01]  /*9470*/  LDS R77, [R158+0x1200] ;  /* 0x001200009e4d7984 */ /* 0x0030620000000800 */
[----:B------:R-:W-:Y:S01]  /*9480*/  BSSY B0, `(.L_x_14874) ;  /* 0x0000006000007945 */ /* 0x000fe20003800000 */
[----:B------:R-:W-:Y:S02]  /*9490*/  IADD3 R78, R133, 0xc0, RZ ;  /* 0x000000c0854e7810 */ /* 0x000fe40007ffe0ff */
[----:B------:R-:W-:Y:S02]  /*94a0*/  LEA.HI.SX32 R210, R210, R133, 0x1b ;  /* 0x00000085d2d27211 */ /* 0x000fe400078fdaff */
[----:B------:R-:W-:Y:S01]  /*94b0*/  LEA R166, R166, UR16, 0x2 ;  /* 0x00000010a6a67c11 */ /* 0x000fe2000f8e10ff */
[----:B------:R-:W-:Y:S06]  /*94c0*/  @!P2 BRA `(.L_x_14875) ;  /* 0x000000000004a947 */ /* 0x000fec0003800000 */
[----:B-1----:R2:W-:Y:S02]  /*94d0*/  REDG.E.ADD.F32.FTZ.RN.STRONG.GPU desc[UR18][R74.64+-0xe80], R77 ;  /* 0xfff1804d4a0079a6 */ /* 0x0025e4000c10f392 */
.L_x_14875:
[----:B------:R-:W-:Y:S05]  /*94e0*/  BSYNC B0 ;  /* 0x0000000000007941 */ /* 0x000fea0003800000 */
.L_x_14874:
[----:B-12---:R1:W2:Y:S01]  /*94f0*/  LDS R77, [R166+0x1280] ;  /* 0x00128000a64d7984 */ /* 0x0062a20000000800 */
[----:B------:R-:W-:Y:S01]  /*9500*/  BSSY B0, `(.L_x_14876) ;  /* 0x0000005000007945 */ /* 0x000fe20003800000 */
[----:B------:R-:W-:Y:S02]  /*9510*/  LEA.HI.SX32 R78, R78, R133, 0x1b ;  /* 0x000000854e4e7211 */ /* 0x000fe400078fdaff */
[----:B------:R-:W-:Y:S01]  /*9520*/  LEA R210, R210, UR16, 0x2 ;  /* 0x00000010d2d27c11 */ /* 0x000fe2000f8e10ff */
[----:B------:R-:W-:Y:S06]  /*9530*/  @!P3 BRA `(.L_x_14877) ;  /* 0x000000000004b947 */ /* 0x000fec0003800000 */
[----:B--2---:R3:W-:Y:S02]  /*9540*/  REDG.E.ADD.F32.FTZ.RN.STRONG.GPU desc[UR18][R74.64+-0xe00], R77 ;  /* 0xfff2004d4a0079a6 */ /* 0x0047e4000c10f392 */
.L_x_14877:
[----:B------:R-:W-:Y:S05]  /*9550*/  BSYNC B0 ;  /* 0x0000000000007941 */ /* 0x000fea0003800000 */
.L_x_14876:
[----:B--23--:R2:W3:Y:S01]  /*9560*/  LDS R77, [R210+0x1300] ;  /* 0x00130000d24d7984 */ /* 0x00c4e20000000800 */
[----:B------:R-:W-:Y:S01]  /*9570*/  BSSY B0, `(.L_x_14878) ;  /* 0x0000004000007945 */ /* 0x000fe20003800000 */
[----:B------:R-:W-:-:S03]  /*9580*/  LEA R79, R78, UR16, 0x2 ;  /* 0x000000104e4f7c11 */ /* 0x000fc6000f8e10ff */
[----:B------:R-:W-:Y:S05]  /*9590*/  @!P4 BRA `(.L_x_14879) ;  /* 0x000000000004c947 */ /* 0x000fea0003800000 */
[----:B---3--:R3:W-:Y:S02]  /*95a0*/  REDG.E.ADD.F32.FTZ.RN.STRONG.GPU desc[UR18][R74.64+-0xd80], R77 ;  /* 0xfff2804d4a0079a6 */ /* 0x0087e4000c10f392 */
.L_x_14879:
[----:B------:R-:W-:Y:S05]  /*95b0*/  BSYNC B0 ;  /* 0x0000000000007941 */ /* 0x000fea0003800000 */
.L_x_14878:
[----:B---3--:R3:W1:Y:S01]  /*95c0*/  LDS R77, [R79+0x1380] ;  /* 0x001380004f4d7984 */ /* 0x0086620000000800 */
[----:B------:R-:W-:Y:S01]  /*95d0*/  BSSY B0, `(.L_x_14880) ;  /* 0x0000005000007945 */ /* 0x000fe20003800000 */
[C---:B------:R-:W-:Y:S02]  /*95e0*/  IADD3 R78, R133.reuse, 0xe0, RZ ;  /* 0x000000e0854e7810 */ /* 0x040fe40007ffe0ff */
[----:B0-----:R-:W-:Y:S01]  /*95f0*/  IADD3 R158, R133, 0x100, RZ ;  /* 0x00000100859e7810 */ /* 0x001fe20007ffe0ff */
[----:B------:R-:W-:Y:S06]  /*9600*/  @!P5 BRA `(.L_x_14881) ;  /* 0x000000000004d947 */ /* 0x000fec0003800000 */
[----:B-1----:R0:W-:Y:S02]  /*9610*/  REDG.E.ADD.F32.FTZ.RN.STRONG.GPU desc[UR18][R74.64+-0xd00], R77 ;  /* 0xfff3004d4a0079a6 */ /* 0x0021e4000c10f392 */
.L_x_14881:
[----:B------:R-:W-:Y:S05]  /*9620*/  BSYNC B0 ;  /* 0x0000000000007941 */ /* 0x000fea0003800000 */
.L_x_14880:
        /* <DEDUP_REMOVED lines=16> */
.L_x_14883:
[----:B------:R-:W-:Y:S05]  /*9730*/  BSYNC B0 ;  /* 0x0000000000007941 */ /* 0x000fea0003800000 */
.L_x_14882:
[----:B01----:R0:W1:Y:S01]  /*9740*/  LDS R77, [R158+0x1480] ;  /* 0x001480009e4d7984 */ /* 0x0030620000000800 */
[----:B------:R-:W-:Y:S01]  /*9750*/  BSSY B0, `(.L_x_14884) ;  /* 0x0000006000007945 */ /* 0x000fe20003800000 */
[----:B------:R-:W-:Y:S02]  /*9760*/  IADD3 R78, R133, 0x160, RZ ;  /* 0x00000160854e7810 */ /* 0x000fe40007ffe0ff */
[----:B------:R-:W-:Y:S02]  /*9770*/  LEA.HI.SX32 R210, R210, R133, 0x1b ;  /* 0x00000085d2d27211 */ /* 0x000fe400078fdaff */
[----:B------:R-:W-:Y:S01]  /*9780*/  LEA R166, R166, UR16, 0x2 ;  /* 0x00000010a6a67c11 */ /* 0x000fe2000f8e10ff */
[----:B------:R-:W-:Y:S06]  /*9790*/  @!P2 BRA `(.L_x_14885) ;  /* 0x000000000004a947 */ /* 0x000fec0003800000 */
[----:B-1----:R2:W-:Y:S02]  /*97a0*/  REDG.E.ADD.F32.FTZ.RN.STRONG.GPU desc[UR18][R74.64+-0xc00], R77 ;  /* 0xfff4004d4a0079a6 */ /* 0x0025e4000c10f392 */
.L_x_14885:
[----:B------:R-:W-:Y:S05]  /*97b0*/  BSYNC B0 ;  /* 0x0000000000007941 */ /* 0x000fea0003800000 */
.L_x_14884:
[----:B-12---:R1:W2:Y:S01]  /*97c0*/  LDS R77, [R166+0x1500] ;  /* 0x00150000a64d7984 */ /* 0x0062a20000000800 */
[----:B------:R-:W-:Y:S01]  /*97d0*/  BSSY B0, `(.L_x_14886) ;  /* 0x0000005000007945 */ /* 0x000fe20003800000 */
[----:B------:R-:W-:Y:S02]  /*97e0*/  LEA.HI.SX32 R78, R78, R133, 0x1b ;  /* 0x000000854e4e7211 */ /* 0x000fe400078fdaff */
[----:B------:R-:W-:Y:S01]  /*97f0*/  LEA R210, R210, UR16, 0x2 ;  /* 0x00000010d2d27c11 */ /* 0x000fe2000f8e10ff */
[----:B------:R-:W-:Y:S06]  /*9800*/  @!P3 BRA `(.L_x_14887) ;  /* 0x000000000004b947 */ /* 0x000fec0003800000 */
[----:B--2---:R2:W-:Y:S02]  /*9810*/  REDG.E.ADD.F32.FTZ.RN.STRONG.GPU desc[UR18][R74.64+-0xb80], R77 ;  /* 0xfff4804d4a0079a6 */ /* 0x0045e4000c10f392 */
.L_x_14887:
[----:B------:R-:W-:Y:S05]  /*9820*/  BSYNC B0 ;  /* 0x0000000000007941 */ /* 0x000fea0003800000 */
.L_x_14886:
[----:B--2---:R2:W0:Y:S01]  /*9830*/  LDS R77, [R210+0x1580] ;  /* 0x00158000d24d7984 */ /* 0x0044220000000800 */
[----:B------:R-:W-:Y:S01]  /*9840*/  BSSY B0, `(.L_x_14888) ;  /* 0x0000004000007945 */ /* 0x000fe20003800000 */
[----:B---3--:R-:W-:-:S03]  /*9850*/  LEA R79, R78, UR16, 0x2 ;  /* 0x000000104e4f7c11 */ /* 0x008fc6000f8e10ff */
[----:B------:R-:W-:Y:S05]  /*9860*/  @!P4 BRA `(.L_x_14889) ;  /* 0x000000000004c947 */ /* 0x000fea0003800000 */
[----:B0-----:R3:W-:Y:S02]  /*9870*/  REDG.E.ADD.F32.FTZ.RN.STRONG.GPU desc[UR18][R74.64+-0xb00], R77 ;  /* 0xfff5004d4a0079a6 */ /* 0x0017e4000c10f392 */
.L_x_14889:
[----:B------:R-:W-:Y:S05]  /*9880*/  BSYNC B0 ;  /* 0x0000000000007941 */ /* 0x000fea0003800000 */
.L_x_14888:
[----:B0--3--:R0:W3:Y:S01]  /*9890*/  LDS R77, [R79+0x1600] ;  /* 0x001600004f4d7984 */ /* 0x0090e20000000800 */
[----:B------:R-:W-:Y:S01]  /*98a0*/  BSSY B0, `(.L_x_14890) ;  /* 0x0000005000007945 */ /* 0x000fe20003800000 */
[C---:B------:R-:W-:Y:S02]  /*98b0*/  IADD3 R78, R133.reuse, 0x180, RZ ;  /* 0x00000180854e7810 */ /* 0x040fe40007ffe0ff */
[----:B------:R-:W-:Y:S01]  /*98c0*/  IADD3 R158, R133, 0x1a0, RZ ;  /* 0x000001a0859e7810 */ /* 0x000fe20007ffe0ff */
[----:B------:R-:W-:Y:S06]  /*98d0*/  @!P5 BRA `(.L_x_14891) ;  /* 0x000000000004d947 */ /* 0x000fec0003800000 */
[----:B---3--:R3:W-:Y:S02]  /*98e0*/  REDG.E.ADD.F32.FTZ.RN.STRONG.GPU desc[UR18][R74.64+-0xa80], R77 ;  /* 0xfff5804d4a0079a6 */ /* 0x0087e4000c10f392 */
.L_x_14891:
[----:B------:R-:W-:Y:S05]  /*98f0*/  BSYNC B0 ;  /* 0x0000000000007941 */ /* 0x000fea0003800000 */
.L_x_14890:
        /* <DEDUP_REMOVED lines=16> */
.L_x_14893:
[----:B------:R-:W-:Y:S05]  /*9a00*/  BSYNC B0 ;  /* 0x0000000000007941 */ /* 0x000fea0003800000 */
.L_x_14892:
[----:B-12---:R1:W2:Y:S01]  /*9a10*/  LDS R77, [R78+0x1700] ;  /* 0x001700004e4d7984 */ /* 0x0062a20000000800 */
[----:B------:R-:W-:Y:S01]  /*9a20*/  BSSY B0, `(.L_x_14894) ;  /* 0x0000006000007945 */ /* 0x000fe20003800000 */
[----:B------:R-:W-:Y:S02]  /*9a30*/  LEA.HI.SX32 R210, R210, R133, 0x1b ;  /* 0x00000085d2d27211 */ /* 0x000fe400078fdaff */
[----:B------:R-:W-:Y:S02]  /*9a40*/  IADD3 R158, R133, 0x200, RZ ;  /* 0x00000200859e7810 */ /* 0x000fe40007ffe0ff */
[----:B------:R-:W-:Y:S01]  /*9a50*/  LEA R166, R166, UR16, 0x2 ;  /* 0x00000010a6a67c11 */ /* 0x000fe2000f8e10ff */
[----:B------:R-:W-:Y:S06]  /*9a60*/  @!P2 BRA `(.L_x_14895) ;  /* 0x000000000004a947 */ /* 0x000fec0003800000 */
[----:B--2---:R3:W-:Y:S02]  /*9a70*/  REDG.E.ADD.F32.FTZ.RN.STRONG.GPU desc[UR18][R74.64+-0x980], R77 ;  /* 0xfff6804d4a0079a6 */ /* 0x0047e4000c10f392 */
.L_x_14895:
[----:B------:R-:W-:Y:S05]  /*9a80*/  BSYNC B0 ;  /* 0x0000000000007941 */ /* 0x000fea0003800000 */
.L_x_14894:
[----:B--23--:R2:W3:Y:S01]  /*9a90*/  LDS R77, [R166+0x1780] ;  /* 0x00178000a64d7984 */ /* 0x00c4e20000000800 */
[----:B------:R-:W-:Y:S01]  /*9aa0*/  BSSY B0, `(.L_x_14896) ;  /* 0x0000005000007945 */ /* 0x000fe20003800000 */
[----:B-1----:R-:W-:Y:S02]  /*9ab0*/  LEA.HI.SX32 R78, R158, R133, 0x1b ;  /* 0x000000859e4e7211 */ /* 0x002fe400078fdaff */
[----:B------:R-:W-:Y:S01]  /*9ac0*/  LEA R210, R210, UR16, 0x2 ;  /* 0x00000010d2d27c11 */ /* 0x000fe2000f8e10ff */
[----:B------:R-:W-:Y:S06]  /*9ad0*/  @!P3 BRA `(.L_x_14897) ;  /* 0x000000000004b947 */ /* 0x000fec0003800000 */
[----:B---3--:R1:W-:Y:S02]  /*9ae0*/  REDG.E.ADD.F32.FTZ.RN.STRONG.GPU desc[UR18][R74.64+-0x900], R77 ;  /* 0xfff7004d4a0079a6 */ /* 0x0083e4000c10f392 */
.L_x_14897:
[----:B------:R-:W-:Y:S05]  /*9af0*/  BSYNC B0 ;  /* 0x0000000000007941 */ /* 0x000fea0003800000 */
.L_x_14896:
[----:B-1-3--:R1:W3:Y:S01]  /*9b00*/  LDS R77, [R210+0x1800] ;  /* 0x00180000d24d7984 */ /* 0x00a2e20000000800 */
[----:B------:R-:W-:Y:S01]  /*9b10*/  BSSY B0, `(.L_x_14898) ;  /* 0x0000004000007945 */ /* 0x000fe20003800000 */
[----:B0-----:R-:W-:-:S03]  /*9b20*/  LEA R79, R78, UR16, 0x2 ;  /* 0x000000104e4f7c11 */ /* 0x001fc6000f8e10ff */
[----:B------:R-:W-:Y:S05]  /*9b30*/  @!P4 BRA `(.L_x_14899) ;  /* 0x000000000004c947 */ /* 0x000fea0003800000 */
[----:B---3--:R0:W-:Y:S02]  /*9b40*/  REDG.E.ADD.F32.FTZ.RN.STRONG.GPU desc[UR18][R74.64+-0x880], R77 ;  /* 0xfff7804d4a0079a6 */ /* 0x0081e4000c10f392 */
.L_x_14899:
[----:B------:R-:W-:Y:S05]  /*9b50*/  BSYNC B0 ;  /* 0x0000000000007941 */ /* 0x000fea0003800000 */
.L_x_14898:
[----:B0--3--:R0:W3:Y:S01]  /*9b60*/  LDS R77, [R79+0x1880] ;  /* 0x001880004f4d7984 */ /* 0x0090e20000000800 */
[----:B------:R-:W-:Y:S01]  /*9b70*/  BSSY B0, `(.L_x_14900) ;  /* 0x0000005000007945 */ /* 0x000fe20003800000 */
[C---:B------:R-:W-:Y:S02]  /*9b80*/  IADD3 R78, R133.reuse, 0x220, RZ ;  /* 0x00000220854e7810 */ /* 0x040fe40007ffe0ff */
[----:B--2---:R-:W-:Y:S01]  /*9b90*/  IADD3 R166, R133, 0x240, RZ ;  /* 0x0000024085a67810 */ /* 0x004fe20007ffe0ff */
[----:B------:R-:W-:Y:S06]  /*9ba0*/  @!P5 BRA `(.L_x_14901) ;  /* 0x000000000004d947 */ /* 0x000fec0003800000 */
[----:B---3--:R2:W-:Y:S02]  /*9bb0*/  REDG.E.ADD.F32.FTZ.RN.STRONG.GPU desc[UR18][R74.64+-0x800], R77 ;  /* 0xfff8004d4a0079a6 */ /* 0x0085e4000c10f392 */
.L_x_14901:
[----:B------:R-:W-:Y:S05]  /*9bc0*/  BSYNC B0 ;  /* 0x0000000000007941 */ /* 0x000fea0003800000 */
.L_x_14900:
        /* <DEDUP_REMOVED lines=16> */
.L_x_14903:
[----:B------:R-:W-:Y:S05]  /*9cd0*/  BSYNC B0 ;  /* 0x0000000000007941 */ /* 0x000fea0003800000 */
.L_x_14902:
[----:B-12---:R1:W2:Y:S01]  /*9ce0*/  LDS R77, [R166+0x1980] ;  /* 0x00198000a64d7984 */ /* 0x0062a20000000800 */
[----:B------:R-:W-:Y:S01]  /*9cf0*/  BSSY B0, `(.L_x_14904) ;  /* 0x0000006000007945 */ /* 0x000fe20003800000 */
[----:B------:R-:W-:Y:S02]  /*9d00*/  IADD3 R78, R133, 0x2a0, RZ ;  /* 0x000002a0854e7810 */ /* 0x000fe40007ffe0ff */
[----:B------:R-:W-:Y:S02]  /*9d10*/  LEA.HI.SX32 R220, R220, R133, 0x1b ;  /* 0x00000085dcdc7211 */ /* 0x000fe400078fdaff */
[----:B------:R-:W-:Y:S01]  /*9d20*/  LEA R210, R210, UR16, 0x2 ;  /* 0x00000010d2d27c11 */ /* 0x000fe2000f8e10ff */
[----:B------:R-:W-:Y:S06]  /*9d30*/  @!P2 BRA `(.L_x_14905) ;  /* 0x000000000004a947 */ /* 0x000fec0003800000 */
[----:B--2---:R3:W-:Y:S02]  /*9d40*/  REDG.E.ADD.F32.FTZ.RN.STRONG.GPU desc[UR18][R74.64+-0x700], R77 ;  /* 0xfff9004d4a0079a6 */ /* 0x0047e4000c10f392 */
.L_x_14905:
[----:B------:R-:W-:Y:S05]  /*9d50*/  BSYNC B0 ;  /* 0x0000000000007941 */ /* 0x000fea0003800000 */
.L_x_14904:
[----:B--23--:R2:W3:Y:S01]  /*9d60*/  LDS R77, [R210+0x1a00] ;  /* 0x001a0000d24d7984 */ /* 0x00c4e20000000800 */
[----:B------:R-:W-:Y:S01]  /*9d70*/  BSSY B0, `(.L_x_14906) ;  /* 0x0000005000007945 */ /* 0x000fe20003800000 */
[----:B------:R-:W-:Y:S02]  /*9d80*/  LEA.HI.SX32 R78, R78, R133, 0x1b ;  /* 0x000000854e4e7211 */ /* 0x000fe400078fdaff */
[----:B------:R-:W-:Y:S01]  /*9d90*/  LEA R220, R220, UR16, 0x2 ;  /* 0x00000010dcdc7c11 */ /* 0x000fe2000f8e10ff */
[----:B------:R-:W-:Y:S06]  /*9da0*/  @!P3 BRA `(.L_x_14907) ;  /* 0x000000000004b947 */ /* 0x000fec0003800000 */
[----:B---3--:R3:W-:Y:S02]  /*9db0*/  REDG.E.ADD.F32.FTZ.RN.STRONG.GPU desc[UR18][R74.64+-0x680], R77 ;  /* 0xfff9804d4a0079a6 */ /* 0x0087e4000c10f392 */
.L_x_14907:
[----:B------:R-:W-:Y:S05]  /*9dc0*/  BSYNC B0 ;  /* 0x0000000000007941 */ /* 0x000fea0003800000 */
.L_x_14906:
[----:B---3--:R3:W1:Y:S01]  /*9dd0*/  LDS R77, [R220+0x1a80] ;  /* 0x001a8000dc4d7984 */ /* 0x0086620000000800 */
[----:B------:R-:W-:Y:S01]  /*9de0*/  BSSY B0, `(.L_x_14908) ;  /* 0x0000004000007945 */ /* 0x000fe20003800000 */
[----:B0-----:R-:W-:-:S03]  /*9df0*/  LEA R79, R78, UR16, 0x2 ;  /* 0x000000104e4f7c11 */ /* 0x001fc6000f8e10ff */
[----:B------:R-:W-:Y:S05]  /*9e00*/  @!P4 BRA `(.L_x_14909) ;  /* 0x000000000004c947 */ /* 0x000fea0003800000 */
[----:B-1----:R0:W-:Y:S02]  /*9e10*/  REDG.E.ADD.F32.FTZ.RN.STRONG.GPU desc[UR18][R74.64+-0x600], R77 ;  /* 0xfffa004d4a0079a6 */ /* 0x0021e4000c10f392 */
.L_x_14909:
[----:B------:R-:W-:Y:S05]  /*9e20*/  BSYNC B0 ;  /* 0x0000000000007941 */ /* 0x000fea0003800000 */
.L_x_14908:
[----:B01----:R0:W1:Y:S01]  /*9e30*/  LDS R77, [R79+0x1b00] ;  /* 0x001b00004f4d7984 */ /* 0x0030620000000800 */
[----:B------:R-:W-:Y:S01]  /*9e40*/  BSSY B0, `(.L_x_14910) ;  /* 0x0000005000007945 */ /* 0x000fe20003800000 */
[C---:B------:R-:W-:Y:S02]  /*9e50*/  IADD3 R78, R133.reuse, 0x2c0, RZ ;  /* 0x000002c0854e7810 */ /* 0x040fe40007ffe0ff */
[----:B------:R-:W-:Y:S01]  /*9e60*/  IADD3 R166, R133, 0x2e0, RZ ;  /* 0x000002e085a67810 */ /* 0x000fe20007ffe0ff */
[----:B------:R-:W-:Y:S06]  /*9e70*/  @!P5 BRA `(.L_x_14911) ;  /* 0x000000000004d947 */ /* 0x000fec0003800000 */
[----:B-1----:R1:W-:Y:S02]  /*9e80*/  REDG.E.ADD.F32.FTZ.RN.STRONG.GPU desc[UR18][R74.64+-0x580], R77 ;  /* 0xfffa804d4a0079a6 */ /* 0x0023e4000c10f392 */
.L_x_14911:
[----:B------:R-:W-:Y:S05]  /*9e90*/  BSYNC B0 ;  /* 0x0000000000007941 */ /* 0x000fea0003800000 */
.L_x_14910:
        /* <DEDUP_REMOVED lines=16> */
.L_x_14913:
[----:B------:R-:W-:Y:S05]  /*9fa0*/  BSYNC B0 ;  /* 0x0000000000007941 */ /* 0x000fea0003800000 */
.L_x_14912:
[----:B-12---:R1:W2:Y:S01]  /*9fb0*/  LDS R77, [R166+0x1c00] ;  /* 0x001c0000a64d7984 */ /* 0x0062a20000000800 */
[----:B------:R-:W-:Y:S01]  /*9fc0*/  BSSY B0, `(.L_x_14914) ;  /* 0x0000006000007945 */ /* 0x000fe20003800000 */
[----:B------:R-:W-:Y:S02]  /*9fd0*/  IADD3 R78, R133, 0x340, RZ ;  /* 0x00000340854e7810 */ /* 0x000fe40007ffe0ff */
[----:B------:R-:W-:Y:S02]  /*9fe0*/  LEA.HI.SX32 R220, R220, R133, 0x1b ;  /* 0x00000085dcdc7211 */ /* 0x000fe400078fdaff */
[----:B------:R-:W-:Y:S01]  /*9ff0*/  LEA R210, R210, UR16, 0x2 ;  /* 0x00000010d2d27c11 */ /* 0x000fe2000f8e10ff */
[----:B------:R-:W-:Y:S06]  /*a000*/  @!P2 BRA `(.L_x_14915) ;  /* 0x000000000004a947 */ /* 0x000fec0003800000 */
[----:B--2---:R3:W-:Y:S02]  /*a010*/  REDG.E.ADD.F32.FTZ.RN.STRONG.GPU desc[UR18][R74.64+-0x480], R77 ;  /* 0xfffb804d4a0079a6 */ /* 0x0047e4000c10f392 */
.L_x_14915:
[----:B------:R-:W-:Y:S05]  /*a020*/  BSYNC B0 ;  /* 0x0000000000007941 */ /* 0x000fea0003800000 */
.L_x_14914:
[----:B--23--:R2:W3:Y:S01]  /*a030*/  LDS R77, [R210+0x1c80] ;  /* 0x001c8000d24d7984 */ /* 0x00c4e20000000800 */
[----:B------:R-:W-:Y:S01]  /*a040*/  BSSY B0, `(.L_x_14916) ;  /* 0x0000005000007945 */ /* 0x000fe20003800000 */
[----:B------:R-:W-:Y:S02]  /*a050*/  LEA.HI.SX32 R78, R78, R133, 0x1b ;  /* 0x000000854e4e7211 */ /* 0x000fe400078fdaff */
[----:B------:R-:W-:Y:S01]  /*a060*/  LEA R220, R220, UR16, 0x2 ;  /* 0x00000010dcdc7c11 */ /* 0x000fe2000f8e10ff */
[----:B------:R-:W-:Y:S06]  /*a070*/  @!P3 BRA `(.L_x_14917) ;  /* 0x000000000004b947 */ /* 0x000fec0003800000 */
[----:B---3--:R3:W-:Y:S02]  /*a080*/  REDG.E.ADD.F32.FTZ.RN.STRONG.GPU desc[UR18][R74.64+-0x400], R77 ;  /* 0xfffc004d4a0079a6 */ /* 0x0087e4000c10f392 */
.L_x_14917:
[----:B------:R-:W-:Y:S05]  /*a090*/  BSYNC B0 ;  /* 0x0000000000007941 */ /* 0x000fea0003800000 */
.L_x_14916:
[----:B---3--:R3:W1:Y:S01]  /*a0a0*/  LDS R77, [R220+0x1d00] ;  /* 0x001d0000dc4d7984 */ /* 0x0086620000000800 */
[----:B------:R-:W-:Y:S01]  /*a0b0*/  BSSY B0, `(.L_x_14918) ;  /* 0x0000004000007945 */ /* 0x000fe20003800000 */
[----:B0-----:R-:W-:-:S03]  /*a0c0*/  LEA R79, R78, UR16, 0x2 ;  /* 0x000000104e4f7c11 */ /* 0x001fc6000f8e10ff */
[----:B------:R-:W-:Y:S05]  /*a0d0*/  @!P4 BRA `(.L_x_14919) ;  /* 0x000000000004c947 */ /* 0x000fea0003800000 */
[----:B-1----:R0:W-:Y:S02]  /*a0e0*/  REDG.E.ADD.F32.FTZ.RN.STRONG.GPU desc[UR18][R74.64+-0x380], R77 ;  /* 0xfffc804d4a0079a6 */ /* 0x0021e4000c10f392 */
.L_x_14919:
[----:B------:R-:W-:Y:S05]  /*a0f0*/  BSYNC B0 ;  /* 0x0000000000007941 */ /* 0x000fea0003800000 */
.L_x_14918:
[----:B01----:R0:W1:Y:S01]  /*a100*/  LDS R77, [R79+0x1d80] ;  /* 0x001d80004f4d7984 */ /* 0x0030620000000800 */
[----:B------:R-:W-:Y:S01]  /*a110*/  BSSY B0, `(.L_x_14920) ;  /* 0x0000005000007945 */ /* 0x000fe20003800000 */
[C---:B------:R-:W-:Y:S02]  /*a120*/  IADD3 R78, R133.reuse, 0x360, RZ ;  /* 0x00000360854e7810 */ /* 0x040fe40007ffe0ff */
[----:B------:R-:W-:Y:S01]  /*a130*/  IADD3 R166, R133, 0x380, RZ ;  /* 0x0000038085a67810 */ /* 0x000fe20007ffe0ff */
[----:B------:R-:W-:Y:S06]  /*a140*/  @!P5 BRA `(.L_x_14921) ;  /* 0x000000000004d947 */ /* 0x000fec0003800000 */
[----:B-1----:R1:W-:Y:S02]  /*a150*/  REDG.E.ADD.F32.FTZ.RN.STRONG.GPU desc[UR18][R74.64+-0x300], R77 ;  /* 0xfffd004d4a0079a6 */ /* 0x0023e4000c10f392 */
.L_x_14921:
[----:B------:R-:W-:Y:S05]  /*a160*/  BSYNC B0 ;  /* 0x0000000000007941 */ /* 0x000fea0003800000 */
.L_x_14920:
        /* <DEDUP_REMOVED lines=16> */
.L_x_14923:
[----:B------:R-:W-:Y:S05]  /*a270*/  BSYNC B0 ;  /* 0x0000000000007941 */ /* 0x000fea0003800000 */
.L_x_14922:
[----:B-12---:R1:W2:Y:S01]  /*a280*/  LDS R77, [R166+0x1e80] ;  /* 0x001e8000a64d7984 */ /* 0x0062a20000000800 */
[----:B------:R-:W-:Y:S01]  /*a290*/  BSSY B0, `(.L_x_14924) ;  /* 0x0000006000007945 */ /* 0x000fe20003800000 */
[----:B------:R-:W-:Y:S02]  /*a2a0*/  IADD3 R78, R133, 0x3e0, RZ ;  /* 0x000003e0854e7810 */ /* 0x000fe40007ffe0ff */
[----:B------:R-:W-:Y:S02]  /*a2b0*/  LEA.HI.SX32 R220, R220, R133, 0x1b ;  /* 0x00000085dcdc7211 */ /* 0x000fe400078fdaff */
[----:B------:R-:W-:Y:S01]  /*a2c0*/  LEA R210, R210, UR16, 0x2 ;  /* 0x00000010d2d27c11 */ /* 0x000fe2000f8e10ff */
[----:B------:R-:W-:Y:S06]  /*a2d0*/  @!P2 BRA `(.L_x_14925) ;  /* 0x000000000004a947 */ /* 0x000fec0003800000 */
[----:B--2---:R3:W-:Y:S02]  /*a2e0*/  REDG.E.ADD.F32.FTZ.RN.STRONG.GPU desc[UR18][R74.64+-0x200], R77 ;  /* 0xfffe004d4a0079a6 */ /* 0x0047e4000c10f392 */
.L_x_14925:
[----:B------:R-:W-:Y:S05]  /*a2f0*/  BSYNC B0 ;  /* 0x0000000000007941 */ /* 0x000fea0003800000 */
.L_x_14924:
[----:B--23--:R2:W3:Y:S01]  /*a300*/  LDS R77, [R210+0x1f00] ;  /* 0x001f0000d24d7984 */ /* 0x00c4e20000000800 */
[----:B------:R-:W-:Y:S01]  /*a310*/  BSSY B0, `(.L_x_14926) ;  /* 0x0000005000007945 */ /* 0x000fe20003800000 */
[----:B------:R-:W-:Y:S02]  /*a320*/  LEA.HI.SX32 R78, R78, R133, 0x1b ;  /* 0x000000854e4e7211 */ /* 0x000fe400078fdaff */
[----:B------:R-:W-:Y:S01]  /*a330*/  LEA R220, R220, UR16, 0x2 ;  /* 0x00000010dcdc7c11 */ /* 0x000fe2000f8e10ff */
[----:B------:R-:W-:Y:S06]  /*a340*/  @!P3 BRA `(.L_x_14927) ;  /* 0x000000000004b947 */ /* 0x000fec0003800000 */
[----:B---3--:R3:W-:Y:S02]  /*a350*/  REDG.E.ADD.F32.FTZ.RN.STRONG.GPU desc[UR18][R74.64+-0x180], R77 ;  /* 0xfffe804d4a0079a6 */ /* 0x0087e4000c10f392 */
.L_x_14927:
[----:B------:R-:W-:Y:S05]  /*a360*/  BSYNC B0 ;  /* 0x0000000000007941 */ /* 0x000fea0003800000 */
.L_x_14926:
[----:B---3--:R3:W0:Y:S01]  /*a370*/  LDS R77, [R220+0x1f80] ;  /* 0x001f8000dc4d7984 */ /* 0x0086220000000800 */
[----:B------:R-:W-:Y:S01]  /*a380*/  BSSY B0, `(.L_x_14928) ;  /* 0x0000004000007945 */ /* 0x000fe20003800000 */
[----:B------:R-:W-:-:S03]  /*a390*/  LEA R78, R78, UR16, 0x2 ;  /* 0x000000104e4e7c11 */ /* 0x000fc6000f8e10ff */
[----:B------:R-:W-:Y:S05]  /*a3a0*/  @!P4 BRA `(.L_x_14929) ;  /* 0x000000000004c947 */ /* 0x000fea0003800000 */
[----:B0-----:R0:W-:Y:S02]  /*a3b0*/  REDG.E.ADD.F32.FTZ.RN.STRONG.GPU desc[UR18][R74.64+-0x100], R77 ;  /* 0xffff004d4a0079a6 */ /* 0x0011e4000c10f392 */
.L_x_14929:
[----:B------:R-:W-:Y:S05]  /*a3c0*/  BSYNC B0 ;  /* 0x0000000000007941 */ /* 0x000fea0003800000 */
.L_x_14928:
[----:B0-----:R0:W0:Y:S01]  /*a3d0*/  LDS R77, [R78+0x2000] ;  /* 0x002000004e4d7984 */ /* 0x0010220000000800 */
[----:B------:R-:W-:Y:S01]  /*a3e0*/  BSSY B0, `(.L_x_14930) ;  /* 0x0000004000007945 */ /* 0x000fe20003800000 */
[----:B------:R-:W-:-:S03]  /*a3f0*/  FADD.FTZ R76, R231, R76 ;  /* 0x0000004ce74c7221 */ /* 0x000fc60000010000 */
[----:B------:R-:W-:Y:S05]  /*a400*/  @!P5 BRA `(.L_x_14931) ;  /* 0x000000000004d947 */ /* 0x000fea0003800000 */
[----:B0-----:R0:W-:Y:S02]  /*a410*/  REDG.E.ADD.F32.FTZ.RN.STRONG.GPU desc[UR18][R74.64+-0x80], R77 ;  /* 0xffff804d4a0079a6 */ /* 0x0011e4000c10f392 */
.L_x_14931:
[----:B------:R-:W-:Y:S05]  /*a420*/  BSYNC B0 ;  /* 0x0000000000007941 */ /* 0x000fea0003800000 */
.L_x_14930:
        /* <DEDUP_REMOVED lines=163> */
.L_x_14933:
[----:B------:R-:W-:Y:S05]  /*ae60*/  BSYNC B0 ;  /* 0x0000000000007941 */ /* 0x000fea0003800000 */
.L_x_14932:
[----:B------:R-:W-:Y:S02]  /*ae70*/  UIADD3 UR6, UR6, 0x1, URZ ;  /* 0x0000000106067890 */ /* 0x000fe4000fffe03f */
[----:B------:R-:W-:Y:S02]  /*ae80*/  UIADD3 UR5, UP1, UR5, 0x1, URZ ;  /* 0x0000000105057890 */ /* 0x000fe4000ff3e03f */
[----:B------:R-:W-:Y:S02]  /*ae90*/  UISETP.GE.AND UP0, UPT, UR6, UR14, UPT ;  /* 0x0000000e0600728c */ /* 0x000fe4000bf06270 */
[----:B------:R-:W-:-:S04]  /*aea0*/  UIADD3.X UR4, URZ, UR4, URZ, UP1, !UPT ;  /* 0x000000043f047290 */ /* 0x000fc80008ffe43f */
[----:B------:R-:W-:-:S13]  /*aeb0*/  PLOP3.LUT P0, PT, PT, PT, UP0, 0x80, 0x0 ;  /* 0x000000000000781c */ /* 0x000fda0003f0f008 */
[----:B------:R-:W-:Y:S05]  /*aec0*/  @!P0 BRA `(.L_x_14934) ;  /* 0xffffff8800908947 */ /* 0x000fea000383ffff */
.L_x_14855:
[----:B------:R-:W-:Y:S01]  /*aed0*/  BAR.SYNC.DEFER_BLOCKING 0x0 ;  /* 0x0000000000007b1d */ /* 0x000fe20000010000 */
[----:B------:R-:W-:Y:S01]  /*aee0*/  SHF.L.U32 R0, R133, 0x2, RZ ;  /* 0x0000000285007819 */ /* 0x000fe200000006ff */
[----:B------:R-:W-:-:S03]  /*aef0*/  HFMA2.MMA R2, -RZ, RZ, 0, 9.5367431640625e-07 ;  /* 0x00000010ff027435 */ /* 0x000fc600000001ff */
[----:B------:R-:W-:Y:S02]  /*af00*/  LOP3.LUT R0, R0, 0xffffff80, RZ, 0xc0, !PT ;  /* 0xffffff8000007812 */ /* 0x000fe400078ec0ff */
[C---:B------:R-:W-:Y:S02]  /*af10*/  LEA R61, R131.reuse, UR16, 0x4 ;  /* 0x00000010833d7c11 */ /* 0x040fe4000f8e20ff */
[----:B------:R-:W-:Y:S01]  /*af20*/  LEA R60, R131, UR16, 0x6 ;  /* 0x00000010833c7c11 */ /* 0x000fe2000f8e30ff */
[----:B------:R-:W-:Y:S01]  /*af30*/  UIADD3 UR6, UR53, -0x1, URZ ;  /* 0xffffffff35067890 */ /* 0x000fe2000fffe03f */
[----:B------:R-:W-:Y:S01]  /*af40*/  LOP3.LUT R63, R0, 0x1f, R133, 0xf8, !PT ;  /* 0x0000001f003f7812 */ /* 0x000fe200078ef885 */
[----:B------:R-:W-:-:S04]  /*af50*/  ULDC.64 UR14, c[0x0][0x388] ;  /* 0x0000e200000e7ab9 */ /* 0x000fc80000000a00 */
[----:B------:R-:W-:-:S05]  /*af60*/  IMAD.WIDE R2, R63, R2, UR26 ;  /* 0x0000001a3f027e25 */ /* 0x000fca000f8e0202 */
[----:B------:R-:W2:Y:S04]  /*af70*/  LDG.E.128 R4, desc[UR18][R2.64] ;  /* 0x0000001202047981 */ /* 0x000ea8000c1e1d00 */
[----:B------:R-:W5:Y:S04]  /*af80*/  LDG.E.128 R8, desc[UR18][R2.64+0x200] ;  /* 0x0002001202087981 */ /* 0x000f68000c1e1d00 */
[----:B------:R-:W3:Y:S04]  /*af90*/  LDG.E.128 R12, desc[UR18][R2.64+0x400] ;  /* 0x00040012020c7981 */ /* 0x000ee8000c1e1d00 */
[----:B------:R-:W4:Y:S01]  /*afa0*/  LDG.E.128 R16, desc[UR18][R2.64+0x600] ;  /* 0x0006001202107981 */ /* 0x000f22000c1e1d00 */
[----:B------:R-:W-:-:S02]  /*afb0*/  USHF.R.S32.HI UR16, URZ, 0x1f, UR55 ;  /* 0x0000001f3f107899 */ /* 0x000fc40008011437 */
[----:B------:R-:W-:Y:S02]  /*afc0*/  USHF.L.U32 UR4, UR6, 0x9, URZ ;  /* 0x0000000906047899 */ /* 0x000fe4000800063f */
[----:B------:R-:W-:Y:S02]  /*afd0*/  UIMAD UR10, UR16, UR14, URZ ;  /* 0x0000000e100a72a4 */ /* 0x000fe4000f8e023f */
        /* <DEDUP_REMOVED lines=76> */
[----:B------:R-:W-:Y:S01]  /*b4a0*/  @!P2 FMUL.FTZ R3, R59, -1.4426950216293334961 ;  /* 0xbfb8aa3b3b03a820 */ /* 0x000fe20000410000 */
[----:B------:R-:W-:-:S04]  /*b4b0*/  FSETP.GTU.FTZ.AND P4, PT, R5, 20, PT ;  /* 0x41a000000500780b */ /* 0x000fc80003f9c000 */
[----:B------:R-:W-:Y:S01]  /*b4c0*/  @!P3 FMUL.FTZ R4, R4, -1.4426950216293334961 ;  /* 0xbfb8aa3b0404b820 */ /* 0x000fe20000410000 */
[----:B------:R-:W2:Y:S01]  /*b4d0*/  @!P0 MUFU.EX2 R0, R0 ;  /* 0x0000000000008308 */ /* 0x000ea20000000800 */
[----:B---3--:R-:W-:Y:S01]  /*b4e0*/  @!P5 FMUL.FTZ R31, R31, R8 ;  /* 0x000000081f1fd220 */ /* 0x008fe20000410000 */
[----:B------:R-:W-:Y:S01]  /*b4f0*/  FSETP.GTU.FTZ.AND P5, PT, R6, 20, PT ;  /* 0x41a000000600780b */ /* 0x000fe20003fbc000 */
[----:B0-----:R-:W0:Y:S01]  /*b500*/  LDS.128 R8, [R60] ;  /* 0x000000003c087984 */ /* 0x001e220000000c00 */
[----:B------:R-:W-:Y:S04]  /*b510*/  BAR.SYNC.DEFER_BLOCKING 0x0 ;  /* 0x0000000000007b1d */ /* 0x000fe80000010000 */
[----:B------:R-:W-:Y:S01]  /*b520*/  @!P4 FMUL.FTZ R5, R5, -1.4426950216293334961 ;  /* 0xbfb8aa3b0505c820 */ /* 0x000fe20000410000 */
[----:B----4-:R-:W-:Y:S01]  /*b530*/  @!P6 FADD.FTZ R12, R12, 1 ;  /* 0x3f8000000c0ce421 */ /* 0x010fe20000010000 */
[----:B------:R-:W3:Y:S05]  /*b540*/  @!P1 MUFU.EX2 R2, R2 ;  /* 0x0000000200029308 */ /* 0x000eea0000000800 */
[----:B------:R-:W-:Y:S01]  /*b550*/  @!P5 FMUL.FTZ R6, R6, -1.4426950216293334961 ;  /* 0xbfb8aa3b0606d820 */ /* 0x000fe20000410000 */
[----:B--2---:R-:W-:-:S02]  /*b560*/  @!P0 FADD.FTZ R0, R0, 1 ;  /* 0x3f80000000008421 */ /* 0x004fc40000010000 */
[----:B------:R-:W2:Y:S08]  /*b570*/  @!P2 MUFU.EX2 R3, R3 ;  /* 0x000000030003a308 */ /* 0x000eb00000000800 */
[----:B------:R-:W4:Y:S01]  /*b580*/  @!P3 MUFU.EX2 R4, R4 ;  /* 0x000000040004b308 */ /* 0x000f220000000800 */
[----:B---3--:R-:W-:Y:S01]  /*b590*/  @!P1 FADD.FTZ R2, R2, 1 ;  /* 0x3f80000002029421 */ /* 0x008fe20000010000 */
[----:B------:R-:W-:Y:S04]  /*b5a0*/  STS.128 [R60], R48 ;  /* 0x000000303c007388 */ /* 0x000fe80000000c00 */
[----:B------:R-:W-:Y:S02]  /*b5b0*/  STS.128 [R60+0x10], R36 ;  /* 0x000010243c007388 */ /* 0x000fe40000000c00 */
[----:B------:R-:W3:Y:S01]  /*b5c0*/  @!P6 MUFU.RCP R15, R12 ;  /* 0x0000000c000fe308 */ /* 0x000ee20000001000 */
[----:B--2---:R-:W-:Y:S01]  /*b5d0*/  @!P2 FADD.FTZ R3, R3, 1 ;  /* 0x3f8000000303a421 */ /* 0x004fe20000010000 */
[----:B------:R-:W-:Y:S01]  /*b5e0*/  STS.128 [R60+0x20], R40 ;  /* 0x000020283c007388 */ /* 0x000fe20000000c00 */
[----:B0-----:R-:W-:Y:S01]  /*b5f0*/  FADD.FTZ R8, R8, UR8 ;  /* 0x0000000808087e21 */ /* 0x001fe20008010000 */
[----:B------:R-:W-:-:S04]  /*b600*/  FADD.FTZ R9, R9, UR8 ;  /* 0x0000000809097e21 */ /* 0x000fc80008010000 */
[----:B------:R-:W0:Y:S01]  /*b610*/  @!P0 MUFU.RCP R0, R0 ;  /* 0x0000000000008308 */ /* 0x000e220000001000 */
[----:B----4-:R-:W-:Y:S01]  /*b620*/  @!P3 FADD.FTZ R4, R4, 1 ;  /* 0x3f8000000404b421 */ /* 0x010fe20000010000 */
[----:B------:R-:W-:Y:S01]  /*b630*/  FADD.FTZ R10, R10, UR8 ;  /* 0x000000080a0a7e21 */ /* 0x000fe20008010000 */
[----:B------:R-:W-:Y:S01]  /*b640*/  FADD.FTZ R11, R11, UR8 ;  /* 0x000000080b0b7e21 */ /* 0x000fe20008010000 */
[----:B------:R-:W-:Y:S01]  /*b650*/  STS.128 [R60+0x30], R44 ;  /* 0x0000302c3c007388 */ /* 0x000fe20000000c00 */
[----:B------:R-:W-:Y:S01]  /*b660*/  NOP ;  /* 0x0000000000007918 */ /* 0x000fe20000000000 */
[----:B---3--:R-:W-:Y:S02]  /*b670*/  @!P6 FMUL.FTZ R24, R24, R15 ;  /* 0x0000000f1818e220 */ /* 0x008fe40000410000 */
[----:B------:R-:W2:Y:S01]  /*b680*/  @!P1 MUFU.RCP R17, R2 ;  /* 0x0000000200119308 */ /* 0x000ea20000001000 */
[----:B------:R-:W-:Y:S01]  /*b690*/  LDS.128 R36, [R61+0x400] ;  /* 0x000400003d247984 */ /* 0x000fe20000000c00 */
[----:B------:R-:W-:Y:S01]  /*b6a0*/  FSETP.GTU.FTZ.AND P6, PT, R7, 20, PT ;  /* 0x41a000000700780b */ /* 0x000fe20003fdc000 */
[----:B0-----:R-:W-:Y:S01]  /*b6b0*/  @!P0 FMUL.FTZ R25, R25, R0 ;  /* 0x0000000019198220 */ /* 0x001fe20000410000 */
[----:B------:R-:W-:Y:S01]  /*b6c0*/  FSETP.GTU.FTZ.AND P0, PT, R8, 20, PT ;  /* 0x41a000000800780b */ /* 0x000fe20003f1c000 */
[----:B------:R-:W-:Y:S03]  /*b6d0*/  LDS.128 R40, [R61+0x600] ;  /* 0x000600003d287984 */ /* 0x000fe60000000c00 */
[----:B------:R-:W0:Y:S08]  /*b6e0*/  @!P2 MUFU.RCP R14, R3 ;  /* 0x00000003000ea308 */ /* 0x000e300000001000 */
[----:B------:R-:W3:Y:S01]  /*b6f0*/  @!P3 MUFU.RCP R15, R4 ;  /* 0x00000004000fb308 */ /* 0x000ee20000001000 */
[----:B--2---:R-:W-:Y:S01]  /*b700*/  @!P1 FMUL.FTZ R26, R26, R17 ;  /* 0x000000111a1a9220 */ /* 0x004fe20000410000 */
[----:B------:R-:W-:Y:S01]  /*b710*/  FSETP.GTU.FTZ.AND P1, PT, R9, 20, PT ;  /* 0x41a000000900780b */ /* 0x000fe20003f3c000 */
[----:B------:R-:W-:Y:S01]  /*b720*/  @!P0 FMUL.FTZ R0, R8, -1.4426950216293334961 ;  /* 0xbfb8aa3b08008820 */ /* 0x000fe20000410000 */
[----:B------:R-:W-:Y:S04]  /*b730*/  LDS.128 R16, [R61+0x200] ;  /* 0x000200003d107984 */ /* 0x000fe80000000c00 */
[----:B------:R-:W2:Y:S01]  /*b740*/  @!P4 MUFU.EX2 R5, R5 ;  /* 0x000000050005c308 */ /* 0x000ea20000000800 */
[----:B0-----:R-:W-:Y:S01]  /*b750*/  @!P2 FMUL.FTZ R27, R27, R14 ;  /* 0x0000000e1b1ba220 */ /* 0x001fe20000410000 */
[----:B------:R-:W-:-:S05]  /*b760*/  FSETP.GTU.FTZ.AND P2, PT, R10, 20, PT ;  /* 0x41a000000a00780b */ /* 0x000fca0003f5c000 */
[----:B------:R-:W-:Y:S01]  /*b770*/  @!P1 FMUL.FTZ R2, R9, -1.4426950216293334961 ;  /* 0xbfb8aa3b09029820 */ /* 0x000fe20000410000 */
[----:B------:R0:W4:Y:S01]  /*b780*/  @!P5 MUFU.EX2 R13, R6 ;  /* 0x00000006000dd308 */ /* 0x0001220000000800 */
[----:B---3--:R-:W-:Y:S01]  /*b790*/  @!P3 FMUL.FTZ R20, R20, R15 ;  /* 0x0000000f1414b220 */ /* 0x008fe20000410000 */
[----:B------:R-:W-:-:S05]  /*b7a0*/  FSETP.GTU.FTZ.AND P3, PT, R11, 20, PT ;  /* 0x41a000000b00780b */ /* 0x000fca0003f7c000 */
[----:B------:R-:W-:Y:S01]  /*b7b0*/  @!P2 FMUL.FTZ R3, R10, -1.4426950216293334961 ;  /* 0xbfb8aa3b0a03a820 */ /* 0x000fe20000410000 */
[----:B------:R-:W3:Y:S01]  /*b7c0*/  @!P1 MUFU.EX2 R2, R2 ;  /* 0x0000000200029308 */ /* 0x000ee20000000800 */
[----:B0-----:R-:W-:Y:S01]  /*b7d0*/  @!P6 FMUL.FTZ R6, R7, -1.4426950216293334961 ;  /* 0xbfb8aa3b0706e820 */ /* 0x001fe20000410000 */
[----:B--2---:R-:W-:-:S05]  /*b7e0*/  @!P4 FADD.FTZ R5, R5, 1 ;  /* 0x3f8000000505c421 */ /* 0x004fca0000010000 */
[----:B------:R-:W-:Y:S01]  /*b7f0*/  @!P3 FMUL.FTZ R4, R11, -1.4426950216293334961 ;  /* 0xbfb8aa3b0b04b820 */ /* 0x000fe20000410000 */
[----:B------:R-:W-:Y:S01]  /*b800*/  @!P2 MUFU.EX2 R3, R3 ;  /* 0x000000030003a308 */ /* 0x000fe20000000800 */
[----:B------:R-:W0:Y:S01]  /*b810*/  LDS.128 R8, [R61] ;  /* 0x000000003d087984 */ /* 0x000e220000000c00 */
[----:B----4-:R-:W-:-:S06]  /*b820*/  @!P5 FADD.FTZ R13, R13, 1 ;  /* 0x3f8000000d0dd421 */ /* 0x010fcc0000010000 */
[----:B------:R-:W2:Y:S08]  /*b830*/  @!P6 MUFU.EX2 R7, R6 ;  /* 0x000000060007e308 */ /* 0x000eb00000000800 */
[----:B------:R3:W4:Y:S08]  /*b840*/  @!P3 MUFU.EX2 R6, R4 ;  /* 0x000000040006b308 */ /* 0x0007300000000800 */
[----:B------:R-:W5:Y:S01]  /*b850*/  @!P0 MUFU.EX2 R0, R0 ;  /* 0x0000000000008308 */ /* 0x000f620000000800 */
[----:B---3--:R-:W-:Y:S01]  /*b860*/  @!P1 FADD.FTZ R4, R2, 1 ;  /* 0x3f80000002049421 */ /* 0x008fe20000010000 */
[----:B------:R-:W-:Y:S01]  /*b870*/  MOV R2, UR11 ;  /* 0x0000000b00027c02 */ /* 0x000fe20008000f00 */
[----:B--2---:R-:W-:-:S05]  /*b880*/  @!P6 FADD.FTZ R7, R7, 1 ;  /* 0x3f8000000707e421 */ /* 0x004fca0000010000 */
[----:B------:R2:W3:Y:S01]  /*b890*/  @!P4 MUFU.RCP R12, R5 ;  /* 0x00000005000cc308 */ /* 0x0004e20000001000 */
[----:B----4-:R-:W-:-:S07]  /*b8a0*/  @!P3 FADD.FTZ R6, R6, 1 ;  /* 0x3f8000000606b421 */ /* 0x010fce0000010000 */
[----:B------:R-:W4:Y:S01]  /*b8b0*/  @!P5 MUFU.RCP R13, R13 ;  /* 0x0000000d000dd308 */ /* 0x000f220000001000 */
[----:B--2---:R-:W-:Y:S01]  /*b8c0*/  @!P2 FADD.FTZ R5, R3, 1 ;  /* 0x3f8000000305a421 */ /* 0x004fe20000010000 */
[----:B------:R-:W-:Y:S01]  /*b8d0*/  MOV R3, UR10 ;  /* 0x0000000a00037c02 */ /* 0x000fe20008000f00 */
[----:B-----5:R-:W-:Y:S01]  /*b8e0*/  @!P0 FADD.FTZ R0, R0, 1 ;  /* 0x3f80000000008421 */ /* 0x020fe20000010000 */
[----:B------:R-:W-:Y:S01]  /*b8f0*/  UIMAD UR10, UR16, UR12, URZ ;  /* 0x0000000c100a72a4 */ /* 0x000fe2000f8e023f */
[----:B------:R-:W-:-:S03]  /*b900*/  IMAD.WIDE R2, R63, 0x10, R2 ;  /* 0x000000103f027825 */ /* 0x000fc600078e0202 */
[----:B------:R-:W2:Y:S01]  /*b910*/  @!P0 MUFU.RCP R15, R0 ;  /* 0x00000000000f8308 */ /* 0x000ea20000001000 */
[----:B---3--:R-:W-:Y:S01]  /*b920*/  @!P4 FMUL.FTZ R21, R21, R12 ;  /* 0x0000000c1515c220 */ /* 0x008fe20000410000 */
[----:B------:R-:W-:Y:S01]  /*b930*/  UIMAD UR10, UR55, UR13, UR10 ;  /* 0x0000000d370a72a4 */ /* 0x000fe2000f8e020a */
[----:B0-----:R-:W-:Y:S02]  /*b940*/  STG.E.128 desc[UR18][R2.64], R8 ;  /* 0x0000000802007986 */ /* 0x001fe4000c101d12 */
[----:B------:R-:W-:Y:S01]  /*b950*/  ULDC.64 UR12, c[0x0][0x3b0] ;  /* 0x0000ec00000c7ab9 */ /* 0x000fe20000000a00 */
[----:B------:R-:W-:Y:S01]  /*b960*/  UIADD3 UR5, UR5, UR10, URZ ;  /* 0x0000000a05057290 */ /* 0x000fe2000fffe03f */
[----:B------:R-:W-:Y:S01]  /*b970*/  STG.E.128 desc[UR18][R2.64+0x200], R16 ;  /* 0x0002001002007986 */ /* 0x000fe2000c101d12 */
[----:B------:R-:W0:Y:S01]  /*b980*/  @!P1 MUFU.RCP R4, R4 ;  /* 0x0000000400049308 */ /* 0x000e220000001000 */
[----:B----4-:R-:W-:Y:S01]  /*b990*/  @!P5 FMUL.FTZ R22, R22, R13 ;  /* 0x0000000d1616d220 */ /* 0x010fe20000410000 */
[----:B------:R-:W-:Y:S01]  /*b9a0*/  UIMAD UR10, UR28, UR12, URZ ;  /* 0x0000000c1c0a72a4 */ /* 0x000fe2000f8e023f */
[----:B------:R-:W-:Y:S01]  /*b9b0*/  STG.E.128 desc[UR18][R2.64+0x400], R36 ;  /* 0x0004002402007986 */ /* 0x000fe2000c101d12 */
[----:B------:R-:W-:-:S02]  /*b9c0*/  UIMAD.WIDE.U32 UR4, UR56, UR12, UR4 ;  /* 0x0000000c380472a5 */ /* 0x000fc4000f8e0004 */
[----:B------:R-:W-:Y:S01]  /*b9d0*/  UIMAD UR10, UR56, UR13, UR10 ;  /* 0x0000000d380a72a4 */ /* 0x000fe2000f8e020a */
[----:B------:R3:W-:Y:S01]  /*b9e0*/  STG.E.128 desc[UR18][R2.64+0x600], R40 ;  /* 0x0006002802007986 */ /* 0x0007e2000c101d12 */
[----:B------:R-:W4:Y:S01]  /*b9f0*/  @!P2 MUFU.RCP R5, R5 ;  /* 0x000000050005a308 */ /* 0x000f220000001000 */
[----:B--2---:R-:W-:Y:S01]  /*ba00*/  @!P0 FMUL.FTZ R32, R32, R15 ;  /* 0x0000000f20208220 */ /* 0x004fe20000410000 */
[----:B------:R-:W-:Y:S01]  /*ba10*/  ULDC.64 UR12, c[0x0][0x3f0] ;  /* 0x0000fc00000c7ab9 */ /* 0x000fe20000000a00 */
[----:B------:R-:W-:Y:S01]  /*ba20*/  BAR.SYNC.DEFER_BLOCKING 0x0 ;  /* 0x0000000000007b1d */ /* 0x000fe20000010000 */
[----:B------:R-:W-:Y:S01]  /*ba30*/  UIADD3 UR10, UR5, UR10, URZ ;  /* 0x0000000a050a7290 */ /* 0x000fe2000fffe03f */
[----:B------:R-:W-:Y:S01]  /*ba40*/  FADD.FTZ R0, R32, R135 ;  /* 0x0000008720007221 */ /* 0x000fe20000010000 */
[----:B------:R-:W-:-:S03]  /*ba50*/  ULEA UR5, UP0, UR4, UR12, 0x2 ;  /* 0x0000000c04057291 */ /* 0x000fc6000f80103f */
[----:B------:R-:W2:Y:S01]  /*ba60*/  @!P3 MUFU.RCP R6, R6 ;  /* 0x000000060006b308 */ /* 0x000ea20000001000 */
[----:B0-----:R-:W-:Y:S01]  /*ba70*/  @!P1 FMUL.FTZ R33, R33, R4 ;  /* 0x0000000421219220 */ /* 0x001fe20000410000 */
[----:B------:R-:W-:Y:S02]  /*ba80*/  ULEA.HI.X UR4, UR4, UR13, UR10, 0x2, UP0 ;  /* 0x0000000d04047291 */ /* 0x000fe400080f140a */
[----:B------:R-:W-:-:S03]  /*ba90*/  UISETP.GT.AND UP0, UPT, UR53, 0x1, UPT ;  /* 0x000000013500788c */ /* 0x000fc6000bf04270 */
[----:B------:R-:W-:Y:S01]  /*baa0*/  UMOV UR53, UR6 ;  /* 0x0000000600357c82 */ /* 0x000fe20008000000 */
[----:B------:R-:W0:Y:S01]  /*bab0*/  @!P6 MUFU.RCP R14, R7 ;  /* 0x00000007000ee308 */ /* 0x000e220000001000 */
[----:B----4-:R-:W-:Y:S01]  /*bac0*/  @!P2 FMUL.FTZ R34, R34, R5 ;  /* 0x000000052222a220 */ /* 0x010fe20000410000 */
[----:B---3--:R-:W-:Y:S01]  /*bad0*/  FADD.FTZ R3, R0, R33 ;  /* 0x0000002100037221 */ /* 0x008fe20000010000 */
[----:B------:R-:W-:Y:S02]  /*bae0*/  MOV R2, UR5 ;  /* 0x0000000500027c02 */ /* 0x000fe40008000f00 */
[----:B------:R-:W-:Y:S01]  /*baf0*/  PLOP3.LUT P0, PT, PT, PT, UP0, 0x80, 0x0 ;  /* 0x000000000000781c */ /* 0x000fe20003f0f008 */
[----:B--2---:R-:W-:Y:S01]  /*bb00*/  @!P3 FMUL.FTZ R35, R35, R6 ;  /* 0x000000062323b220 */ /* 0x004fe20000410000 */
[----:B------:R-:W-:Y:S04]  /*bb10*/  STS.128 [R60+0x10], R28 ;  /* 0x0000101c3c007388 */ /* 0x000fe80000000c00 */
[----:B------:R2:W-:Y:S01]  /*bb20*/  STS.128 [R60], R32 ;  /* 0x000000203c007388 */ /* 0x0005e20000000c00 */
[----:B0-----:R-:W-:-:S03]  /*bb30*/  @!P6 FMUL.FTZ R23, R23, R14 ;  /* 0x0000000e1717e220 */ /* 0x001fc60000410000 */
[----:B------:R0:W-:Y:S04]  /*bb40*/  STS.128 [R60+0x20], R24 ;  /* 0x000020183c007388 */ /* 0x0001e80000000c00 */
[----:B------:R-:W-:Y:S01]  /*bb50*/  STS.128 [R60+0x30], R20 ;  /* 0x000030143c007388 */ /* 0x000fe20000000c00 */
[----:B------:R-:W-:-:S03]  /*bb60*/  NOP ;  /* 0x0000000000007918 */ /* 0x000fc60000000000 */
[----:B------:R-:W3:Y:S01]  /*bb70*/  LDS.128 R4, [R61] ;  /* 0x000000003d047984 */ /* 0x000ee20000000c00 */
[----:B--2---:R-:W-:Y:S01]  /*bb80*/  FADD.FTZ R34, R3, R34 ;  /* 0x0000002203227221 */ /* 0x004fe20000010000 */
[----:B------:R-:W-:Y:S02]  /*bb90*/  MOV R3, UR4 ;  /* 0x0000000400037c02 */ /* 0x000fe40008000f00 */
[----:B------:R-:W2:Y:S01]  /*bba0*/  LDS.128 R8, [R61+0x200] ;  /* 0x000200003d087984 */ /* 0x000ea20000000c00 */
[----:B------:R-:W-:Y:S01]  /*bbb0*/  FADD.FTZ R35, R34, R35 ;  /* 0x0000002322237221 */ /* 0x000fe20000010000 */
[----:B------:R-:W-:Y:S02]  /*bbc0*/  IMAD.WIDE R2, R63, 0x10, R2 ;  /* 0x000000103f027825 */ /* 0x000fe400078e0202 */
[----:B------:R-:W4:Y:S02]  /*bbd0*/  LDS.128 R12, [R61+0x400] ;  /* 0x000400003d0c7984 */ /* 0x000f240000000c00 */
[----:B------:R-:W-:-:S02]  /*bbe0*/  FADD.FTZ R28, R35, R28 ;  /* 0x0000001c231c7221 */ /* 0x000fc40000010000 */
[----:B------:R-:W5:Y:S02]  /*bbf0*/  LDS.128 R16, [R61+0x600] ;  /* 0x000600003d107984 */ /* 0x000f640000000c00 */
[----:B------:R-:W-:-:S04]  /*bc00*/  FADD.FTZ R29, R28, R29 ;  /* 0x0000001d1c1d7221 */ /* 0x000fc80000010000 */
[----:B------:R-:W-:-:S04]  /*bc10*/  FADD.FTZ R30, R29, R30 ;  /* 0x0000001e1d1e7221 */ /* 0x000fc80000010000 */
[----:B------:R-:W-:-:S04]  /*bc20*/  FADD.FTZ R31, R30, R31 ;  /* 0x0000001f1e1f7221 */ /* 0x000fc80000010000 */
[----:B0-----:R-:W-:-:S04]  /*bc30*/  FADD.FTZ R24, R31, R24 ;  /* 0x000000181f187221 */ /* 0x001fc80000010000 */
[----:B------:R-:W-:-:S04]  /*bc40*/  FADD.FTZ R25, R24, R25 ;  /* 0x0000001918197221 */ /* 0x000fc80000010000 */
[----:B------:R-:W-:-:S04]  /*bc50*/  FADD.FTZ R26, R25, R26 ;  /* 0x0000001a191a7221 */ /* 0x000fc80000010000 */
[----:B------:R-:W-:Y:S01]  /*bc60*/  FADD.FTZ R27, R26, R27 ;  /* 0x0000001b1a1b7221 */ /* 0x000fe20000010000 */
[----:B---3--:R3:W-:Y:S03]  /*bc70*/  STG.E.128 desc[UR18][R2.64], R4 ;  /* 0x0000000402007986 */ /* 0x0087e6000c101d12 */
[----:B------:R-:W-:Y:S01]  /*bc80*/  FADD.FTZ R20, R27, R20 ;  /* 0x000000141b147221 */ /* 0x000fe20000010000 */
[----:B--2---:R3:W-:Y:S03]  /*bc90*/  STG.E.128 desc[UR18][R2.64+0x200], R8 ;  /* 0x0002000802007986 */ /* 0x0047e6000c101d12 */
[----:B------:R-:W-:Y:S01]  /*bca0*/  FADD.FTZ R21, R20, R21 ;  /* 0x0000001514157221 */ /* 0x000fe20000010000 */
[----:B----4-:R3:W-:Y:S03]  /*bcb0*/  STG.E.128 desc[UR18][R2.64+0x400], R12 ;  /* 0x0004000c02007986 */ /* 0x0107e6000c101d12 */
[----:B------:R-:W-:Y:S01]  /*bcc0*/  FADD.FTZ R22, R21, R22 ;  /* 0x0000001615167221 */ /* 0x000fe20000010000 */
[----:B-----5:R3:W-:Y:S03]  /*bcd0*/  STG.E.128 desc[UR18][R2.64+0x600], R16 ;  /* 0x0006001002007986 */ /* 0x0207e6000c101d12 */
[----:B------:R-:W-:Y:S01]  /*bce0*/  FADD.FTZ R135, R22, R23 ;  /* 0x0000001716877221 */ /* 0x000fe20000010000 */
[----:B------:R-:W-:Y:S06]  /*bcf0*/  @P0 BRA `(.L_x_14935) ;  /* 0xffffff4c003c0947 */ /* 0x000fec000383ffff */
.L_x_14822:
[----:B------:R-:W-:Y:S02]  /*bd00*/  ULDC.64 UR4, c[0x0][0x3d8] ;  /* 0x0000f60000047ab9 */ /* 0x000fe40000000a00 */
[----:B------:R-:W-:-:S04]  /*bd10*/  ISETP.NE.U32.AND P0, PT, RZ, UR4, PT ;  /* 0x00000004ff007c0c */ /* 0x000fc8000bf05070 */
[----:B------:R-:W-:-:S13]  /*bd20*/  ISETP.NE.AND.EX P0, PT, RZ, UR5, PT, P0 ;  /* 0x00000005ff007c0c */ /* 0x000fda000bf05300 */
[----:B------:R-:W-:Y:S05]  /*bd30*/  @!P0 BRA `(.L_x_14936) ;  /* 0x0000000000648947 */ /* 0x000fea0003800000 */
[----:B------:R-:W0:Y:S01]  /*bd40*/  SHFL.DOWN P0, R0, R137, 0x1, 0x1f ;  /* 0x08201f0089007f89 */ /* 0x000e220000000000 */
[----:B------:R-:W-:Y:S01]  /*bd50*/  BSSY B0, `(.L_x_14936) ;  /* 0x0000017000007945 */ /* 0x000fe20003800000 */
[----:B---3--:R-:W2:Y:S01]  /*bd60*/  S2R R4, SR_LANEID ;  /* 0x0000000000047919 */ /* 0x008ea20000000000 */
[----:B------:R-:W3:Y:S01]  /*bd70*/  S2R R6, SR_TID.X ;  /* 0x0000000000067919 */ /* 0x000ee20000002100 */
[----:B0-----:R-:W-:-:S05]  /*bd80*/  @P0 FADD R0, R0, R137 ;  /* 0x0000008900000221 */ /* 0x001fca0000000000 */
[----:B------:R-:W0:Y:S01]  /*bd90*/  SHFL.DOWN P0, R3, R0, 0x2, 0x1f ;  /* 0x08401f0000037f89 */ /* 0x000e220000000000 */
[----:B--2---:R-:W-:-:S13]  /*bda0*/  ISETP.NE.AND P1, PT, R4, RZ, PT ;  /* 0x000000ff0400720c */ /* 0x004fda0003f25270 */
[----:B------:R-:W2:Y:S01]  /*bdb0*/  @!P1 S2R R7, SR_CgaCtaId ;  /* 0x0000000000079919 */ /* 0x000ea20000008800 */
[----:B0-----:R-:W-:Y:S01]  /*bdc0*/  @P0 FADD R3, R0, R3 ;  /* 0x0000000300030221 */ /* 0x001fe20000000000 */
[----:B------:R-:W-:-:S04]  /*bdd0*/  @!P1 MOV R0, 0x400 ;  /* 0x0000040000009802 */ /* 0x000fc80000000f00 */
[----:B------:R-:W0:Y:S01]  /*bde0*/  SHFL.DOWN P0, R2, R3, 0x4, 0x1f ;  /* 0x08801f0003027f89 */ /* 0x000e220000000000 */
[----:B--2---:R-:W-:Y:S01]  /*bdf0*/  @!P1 LEA R7, R7, R0, 0x18 ;  /* 0x0000000007079211 */ /* 0x004fe200078ec0ff */
[----:B0-----:R-:W-:-:S05]  /*be00*/  @P0 FADD R2, R3, R2 ;  /* 0x0000000203020221 */ /* 0x001fca0000000000 */
        /* <DEDUP_REMOVED lines=10> */
[----:B------:R2:W-:Y:S02]  /*beb0*/  REDG.E.ADD.F32.FTZ.RN.STRONG.GPU desc[UR18][R2.64], R4 ;  /* 0x00000004020079a6 */ /* 0x0005e4000c10f392 */
.L_x_14937:
[----:B------:R-:W-:Y:S05]  /*bec0*/  BSYNC B0 ;  /* 0x0000000000007941 */ /* 0x000fea0003800000 */
.L_x_14936:
[----:B------:R-:W-:Y:S01]  /*bed0*/  ULDC.64 UR4, c[0x0][0x3f8] ;  /* 0x0000fe0000047ab9 */ /* 0x000fe20000000a00 */
[----:B------:R-:W-:Y:S01]  /*bee0*/  BSSY B0, `(.L_x_14938) ;  /* 0x000001f000007945 */ /* 0x000fe20003800000 */
[----:B------:R-:W-:-:S04]  /*bef0*/  ISETP.NE.U32.AND P0, PT, RZ, UR4, PT ;  /* 0x00000004ff007c0c */ /* 0x000fc8000bf05070 */
[----:B------:R-:W-:-:S13]  /*bf00*/  ISETP.NE.AND.EX P0, PT, RZ, UR5, PT, P0 ;  /* 0x00000005ff007c0c */ /* 0x000fda000bf05300 */
[----:B------:R-:W-:Y:S05]  /*bf10*/  @!P0 BRA `(.L_x_14939) ;  /* 0x0000000000688947 */ /* 0x000fea0003800000 */
[----:B------:R-:W-:Y:S06]  /*bf20*/  BAR.SYNC.DEFER_BLOCKING 0x0 ;  /* 0x0000000000007b1d */ /* 0x000fec0000010000 */
[----:B------:R-:W4:Y:S01]  /*bf30*/  SHFL.DOWN P0, R0, R135, 0x1, 0x1f ;  /* 0x08201f0087007f89 */ /* 0x000f220000000000 */
[----:B0-23--:R-:W0:Y:S01]  /*bf40*/  S2R R4, SR_LANEID ;  /* 0x0000000000047919 */ /* 0x00de220000000000 */
[----:B------:R-:W2:Y:S01]  /*bf50*/  S2R R11, SR_TID.X ;  /* 0x00000000000b7919 */ /* 0x000ea20000002100 */
[----:B----4-:R-:W-:-:S05]  /*bf60*/  @P0 FADD R0, R0, R135 ;  /* 0x0000008700000221 */ /* 0x010fca0000000000 */
[----:B------:R-:W3:Y:S01]  /*bf70*/  SHFL.DOWN P0, R3, R0, 0x2, 0x1f ;  /* 0x08401f0000037f89 */ /* 0x000ee20000000000 */
[----:B0-----:R-:W-:-:S13]  /*bf80*/  ISETP.NE.AND P1, PT, R4, RZ, PT ;  /* 0x000000ff0400720c */ /* 0x001fda0003f25270 */
[----:B------:R-:W0:Y:S01]  /*bf90*/  @!P1 S2R R7, SR_CgaCtaId ;  /* 0x0000000000079919 */ /* 0x000e220000008800 */
[----:B---3--:R-:W-:Y:S01]  /*bfa0*/  @P0 FADD R3, R0, R3 ;  /* 0x0000000300030221 */ /* 0x008fe20000000000 */
[----:B------:R-:W-:-:S04]  /*bfb0*/  @!P1 MOV R0, 0x400 ;  /* 0x0000040000009802 */ /* 0x000fc80000000f00 */
[----:B------:R-:W3:Y:S01]  /*bfc0*/  SHFL.DOWN P0, R2, R3, 0x4, 0x1f ;  /* 0x08801f0003027f89 */ /* 0x000ee20000000000 */
[----:B0-----:R-:W-:Y:S01]  /*bfd0*/  @!P1 LEA R7, R7, R0, 0x18 ;  /* 0x0000000007079211 */ /* 0x001fe200078ec0ff */
[----:B---3--:R-:W-:-:S05]  /*bfe0*/  @P0 FADD R2, R3, R2 ;  /* 0x0000000203020221 */ /* 0x008fca0000000000 */
        /* <DEDUP_REMOVED lines=13> */
.L_x_14939:
[----:B---3--:R-:W3:Y:S02]  /*c0c0*/  S2R R11, SR_TID.X ;  /* 0x00000000000b7919 */ /* 0x008ee40000002100 */
.L_x_14940:
[----:B------:R-:W-:Y:S05]  /*c0d0*/  BSYNC B0 ;  /* 0x0000000000007941 */ /* 0x000fea0003800000 */
.L_x_14938:
[----:B------:R-:W-:Y:S02]  /*c0e0*/  ULDC UR22, c[0x0][0x21c] ;  /* 0x0000870000167ab9 */ /* 0x000fe40000000800 */
[----:B---3--:R-:W-:-:S13]  /*c0f0*/  ISETP.GE.AND P0, PT, R11, UR22, PT ;  /* 0x000000160b007c0c */ /* 0x008fda000bf06270 */
[----:B------:R-:W-:Y:S05]  /*c100*/  @P0 EXIT ;  /* 0x000000000000094d */ /* 0x000fea0003800000 */
[----:B------:R-:W3:Y:S01]  /*c110*/  S2UR UR10, SR_CgaCtaId ;  /* 0x00000000000a79c3 */ /* 0x000ee20000008800 */
        /* <DEDUP_REMOVED lines=15> */
[----:B---3--:R-:W-:Y:S01]  /*c210*/  ULEA UR8, UR10, UR8, 0x18 ;  /* 0x000000080a087291 */ /* 0x008fe2000f8ec03f */
[----:B------:R-:W-:-:S02]  /*c220*/  ULDC.64 UR16, c[0x0][0x380] ;  /* 0x0000e00000107ab9 */ /* 0x000fc40000000a00 */
[----:B------:R-:W-:Y:S01]  /*c230*/  ULDC.64 UR10, c[0x0][0x340] ;  /* 0x0000d000000a7ab9 */ /* 0x000fe20000000a00 */
[----:B------:R-:W-:-:S08]  /*c240*/  ULDC.64 UR20, c[0x0][0x3d0] ;  /* 0x0000f40000147ab9 */ /* 0x000fd00000000a00 */
.L_x_14942:
[----:B------:R-:W-:Y:S02]  /*c250*/  LEA R0, R11, UR8, 0x3 ;  /* 0x000000080b007c11 */ /* 0x000fe4000f8e18ff */
[----:B0-23--:R-:W-:Y:S02]  /*c260*/  MOV R3, UR5 ;  /* 0x0000000500037c02 */ /* 0x00dfe40008000f00 */
[----:B------:R-:W-:Y:S01]  /*c270*/  MOV R2, UR4 ;  /* 0x0000000400027c02 */ /* 0x000fe20008000f00 */
[----:B------:R-:W0:Y:S01]  /*c280*/  LDS.64 R12, [R0+0x4650] ;  /* 0x00465000000c7984 */ /* 0x000e220000000a00 */
[----:B------:R-:W-:Y:S02]  /*c290*/  SHF.R.S32.HI R3, RZ, 0x1f, R11 ;  /* 0x0000001fff037819 */ /* 0x000fe4000001140b */
[----:B----4-:R-:W-:Y:S01]  /*c2a0*/  MOV R7, UR6 ;  /* 0x0000000600077c02 */ /* 0x010fe20008000f00 */
[----:B------:R-:W2:Y:S01]  /*c2b0*/  LDS.64 R14, [R0+0x4e50] ;  /* 0x004e5000000e7984 */ /* 0x000ea20000000a00 */
        /* <DEDUP_REMOVED lines=21> */
[----:B--2---:R3:W-:Y:S04]  /*c410*/  REDG.E.ADD.F32.FTZ.RN.STRONG.GPU desc[UR18][R4.64], R14 ;  /* 0x0000000e040079a6 */ /* 0x0047e8000c10f392 */
[----:B------:R3:W-:Y:S01]  /*c420*/  REDG.E.ADD.F32.FTZ.RN.STRONG.GPU desc[UR18][R4.64+0x4], R15 ;  /* 0x0000040f040079a6 */ /* 0x0007e2000c10f392 */
[----:B------:R-:W-:Y:S05]  /*c430*/  @!P0 BRA `(.L_x_14942) ;  /* 0xfffffffc00848947 */ /* 0x000fea000383ffff */
[----:B------:R-:W-:Y:S05]  /*c440*/  BSYNC B0 ;  /* 0x0000000000007941 */ /* 0x000fea0003800000 */
.L_x_14941:
[----:B------:R-:W-:Y:S05]  /*c450*/  EXIT ;  /* 0x000000000000794d */ /* 0x000fea0003800000 */
.L_x_14943:
        /* <DEDUP_REMOVED lines=10> */
.L_x_18991:


//--------------------- .text._Z25selective_scan_bwd_kernelI32Selective_Scan_bwd_kernel_traitsILi32ELi16ELb1ELb1ELb0ELb1ELb1EfN3c107complexIfEEEEv12SSMParamsBwd --------------------------
	.section	.text._Z25selective_scan_bwd_kernelI32Selective_Scan_bwd_kernel_traitsILi32ELi16ELb1ELb1ELb0ELb1ELb1EfN3c107complexIfEEEEv12SSMParamsBwd,"ax",@progbits
	.align	128
        .global         _Z25selective_scan_bwd_kernelI32Selective_Scan_bwd_kernel_traitsILi32ELi16ELb1ELb1ELb0ELb1ELb1EfN3c107complexIfEEEEv12SSMParamsBwd
        .type           _Z25selective_scan_bwd_kernelI32Selective_Scan_bwd_kernel_traitsILi32ELi16ELb1ELb1ELb0ELb1ELb1EfN3c107complexIfEEEEv12SSMParamsBwd,@function
        .size           _Z25selective_scan_bwd_kernelI32Selective_Scan_bwd_kernel_traitsILi32ELi16ELb1ELb1ELb0ELb1ELb1EfN3c107complexIfEEEEv12SSMParamsBwd,(.L_x_18992 - _Z25selective_scan_bwd_kernelI32Selective_Scan_bwd_kernel_traitsILi32ELi16ELb1ELb1ELb0ELb1ELb1EfN3c107complexIfEEEEv12SSMParamsBwd)
        .other          _Z25selective_scan_bwd_kernelI32Selective_Scan_bwd_kernel_traitsILi32ELi16ELb1ELb1ELb0ELb1ELb1EfN3c107complexIfEEEEv12SSMParamsBwd,@"STO_CUDA_ENTRY STV_DEFAULT"
_Z25selective_scan_bwd_kernelI32Selective_Scan_bwd_kernel_traitsILi32ELi16ELb1ELb1ELb0ELb1ELb1EfN3c107complexIfEEEEv12SSMParamsBwd:
.text._Z25selective_scan_bwd_kernelI32Selective_Scan_bwd_kernel_traitsILi32ELi16ELb1ELb1ELb0ELb1ELb1EfN3c107complexIfEEEEv12SSMParamsBwd:
        /* <DEDUP_REMOVED lines=51> */
[----:B------:R-:W-:Y:S01]  /*0330*/  UISETP.NE.U32.AND UP2, UPT, UR34, URZ, UPT ;  /* 0x0000003f2200728c */ /* 0x000fe2000bf45070 */
[----:B------:R-:W-:Y:S01]  /*0340*/  UMOV UR23, URZ ;  /* 0x0000003f00177c82 */ /* 0x000fe20008000000 */
        /* <DEDUP_REMOVED lines=105> */
.L_x_15058:
[----:B------:R-:W-:Y:S01]  /*09e0*/  BAR.SYNC.DEFER_BLOCKING 0x0 ;  /* 0x0000000000007b1d */ /* 0x000fe20000010000 */
[----:B0-----:R-:W-:Y:S02]  /*09f0*/  SHF.L.U32 R132, R135, 0x2, RZ ;  /* 0x0000000287847819 */ /* 0x001fe400000006ff */
[----:B---3--:R-:W-:Y:S02]  /*0a00*/  MOV R2, UR53 ;  /* 0x0000003500027c02 */ /* 0x008fe40008000f00 */
        /* <DEDUP_REMOVED lines=12> */
[----:B0-----:R-:W-:-:S06]  /*0ad0*/  ULEA UR17, UR4, UR17, 0x18 ;  /* 0x0000001104117291 */ /* 0x001fcc000f8ec03f */
[C---:B-1----:R-:W-:Y:S02]  /*0ae0*/  LEA R131, R133.reuse, UR17, 0x4 ;  /* 0x0000001185837c11 */ /* 0x042fe4000f8e20ff */
[----:B------:R-:W-:Y:S01]  /*0af0*/  LEA R130, R133, UR17, 0x6 ;  /* 0x0000001185827c11 */ /* 0x000fe2000f8e30ff */
[----:B-----5:R-:W-:Y:S02]  /*0b00*/  IMAD.WIDE R2, R0, R9, UR26 ;  /* 0x0000001a00027e25 */ /* 0x020fe4000f8e0209 */
        /* <DEDUP_REMOVED lines=85> */
.L_x_14946:
[----:B------:R-:W-:Y:S05]  /*1060*/  BSYNC B0 ;  /* 0x0000000000007941 */ /* 0x000fea0003800000 */
.L_x_14945:
        /* <DEDUP_REMOVED lines=35> */
.L_x_14948:
[----:B------:R-:W-:Y:S05]  /*12a0*/  BSYNC B0 ;  /* 0x0000000000007941 */ /* 0x000fea0003800000 */
.L_x_14947:
        /* <DEDUP_REMOVED lines=35> */
.L_x_14950:
[----:B------:R-:W-:Y:S05]  /*14e0*/  BSYNC B0 ;  /* 0x0000000000007941 */ /* 0x000fea0003800000 */
.L_x_14949:
        /* <DEDUP_REMOVED lines=35> */
.L_x_14952:
[----:B------:R-:W-:Y:S05]  /*1720*/  BSYNC B0 ;  /* 0x0000000000007941 */ /* 0x000fea0003800000 */
.L_x_14951:
        /* <DEDUP_REMOVED lines=35> */
.L_x_14954:
[----:B------:R-:W-:Y:S05]  /*1960*/  BSYNC B0 ;  /* 0x0000000000007941 */ /* 0x000fea0003800000 */
.L_x_14953:
        /* <DEDUP_REMOVED lines=35> */
.L_x_14956:
[----:B------:R-:W-:Y:S05]  /*1ba0*/  BSYNC B0 ;  /* 0x0000000000007941 */ /* 0x000fea0003800000 */
.L_x_14955:
        /* <DEDUP_REMOVED lines=35> */
.L_x_14958:
[----:B------:R-:W-:Y:S05]  /*1de0*/  BSYNC B0 ;  /* 0x0000000000007941 */ /* 0x000fea0003800000 */
.L_x_14957:
        /* <DEDUP_REMOVED lines=35> */
.L_x_14960:
[----:B------:R-:W-:Y:S05]  /*2020*/  BSYNC B0 ;  /* 0x0000000000007941 */ /* 0x000fea0003800000 */
.L_x_14959:
        /* <DEDUP_REMOVED lines=35> */
.L_x_14962:
[----:B------:R-:W-:Y:S05]  /*2260*/  BSYNC B0 ;  /* 0x0000000000007941 */ /* 0x000fea0003800000 */
.L_x_14961:
        /* <DEDUP_REMOVED lines=34> */
.L_x_14964:
[----:B------:R-:W-:Y:S05]  /*2490*/  BSYNC B0 ;  /* 0x0000000000007941 */ /* 0x000fea0003800000 */
.L_x_14963:
        /* <DEDUP_REMOVED lines=33> */
.L_x_14966:
[----:B------:R-:W-:Y:S05]  /*26b0*/  BSYNC B0 ;  /* 0x0000000000007941 */ /* 0x000fea0003800000 */
.L_x_14965:
        /* <DEDUP_REMOVED lines=33> */
.L_x_14968:
[----:B------:R-:W-:Y:S05]  /*28d0*/  BSYNC B0 ;  /* 0x0000000000007941 */ /* 0x000fea0003800000 */
.L_x_14967:
        /* <DEDUP_REMOVED lines=33> */
.L_x_14970:
[----:B------:R-:W-:Y:S05]  /*2af0*/  BSYNC B0 ;  /* 0x0000000000007941 */ /* 0x000fea0003800000 */
.L_x_14969:
        /* <DEDUP_REMOVED lines=33> */
.L_x_14972:
[----:B------:R-:W-:Y:S05]  /*2d10*/  BSYNC B0 ;  /* 0x0000000000007941 */ /* 0x000fea0003800000 */
.L_x_14971:
        /* <DEDUP_REMOVED lines=33> */
.L_x_14974:
[----:B------:R-:W-:Y:S05]  /*2f30*/  BSYNC B0 ;  /* 0x0000000000007941 */ /* 0x000fea0003800000 */
.L_x_14973:
        /* <DEDUP_REMOVED lines=33> */
.L_x_14976:
[----:B------:R-:W-:Y:S05]  /*3150*/  BSYNC B0 ;  /* 0x0000000000007941 */ /* 0x000fea0003800000 */
.L_x_14975:
[----:B------:R-:W-:Y:S01]  /*3160*/  USHF.R.S32.HI UR12, URZ, 0x1f, UR55 ;  /* 0x0000001f3f0c7899 */ /* 0x000fe20008011437 */
[----:B0-----:R-:W-:Y:S01]  /*3170*/  LDS.128 R40, [R130+0x10] ;  /* 0x0000100082287984 */ /* 0x001fe20000000c00 */
[----:B------:R-:W-:Y:S01]  /*3180*/  ULEA UR4, UR16, 0xfffffe00, 0x9 ;  /* 0xfffffe0010047891 */ /* 0x000fe2000f8e483f */
[----:B------:R-:W0:Y:S01]  /*3190*/  LDC R100, c[0x0][0x21c] ;  /* 0x00008700ff647b82 */ /* 0x000e220000000800 */
        /* <DEDUP_REMOVED lines=14> */
[----:B------:R-:W-:Y:S02]  /*3280*/  ULDC.64 UR30, c[0x0][0x3e8] ;  /* 0x0000fa00001e7ab9 */ /* 0x000fe40000000a00 */
[----:B------:R-:W-:Y:S01]  /*3290*/  ULDC.64 UR14, c[0x0][0x318] ;  /* 0x0000c600000e7ab9 */ /* 0x000fe20000000a00 */
[----:B------:R-:W-:-:S02]  /*32a0*/  UIADD3 UR13, UR11, UR13, URZ ;  /* 0x0000000d0b0d7290 */ /* 0x000fc4000fffe03f */
        /* <DEDUP_REMOVED lines=25> */
[----:B------:R-:W-:Y:S01]  /*3440*/  MOV R3, UR10 ;  /* 0x0000000a00037c02 */ /* 0x000fe20008000f00 */
[----:B--2---:R1:W-:Y:S02]  /*3450*/  STS.128 [R131], R44 ;  /* 0x0000002c83007388 */ /* 0x0043e40000000c00 */
[----:B------:R-:W-:Y:S02]  /*3460*/  IMAD.WIDE R2, R0, 0x10, R2 ;  /* 0x0000001000027825 */ /* 0x000fe400078e0202 */
[----:B---3--:R-:W-:Y:S04]  /*3470*/  STS.128 [R131+0x200], R48 ;  /* 0x0002003083007388 */ /* 0x008fe80000000c00 */
[----:B----4-:R2:W-:Y:S04]  /*3480*/  STS.128 [R131+0x400], R60 ;  /* 0x0004003c83007388 */ /* 0x0105e80000000c00 */
[----:B-----5:R3:W-:Y:S01]  /*3490*/  STS.128 [R131+0x600], R68 ;  /* 0x0006004483007388 */ /* 0x0207e20000000c00 */
[----:B------:R-:W-:-:S03]  /*34a0*/  NOP ;  /* 0x0000000000007918 */ /* 0x000fc60000000000 */
[----:B------:R-:W4:Y:S01]  /*34b0*/  LDS.128 R52, [R130] ;  /* 0x0000000082347984 */ /* 0x000f220000000c00 */
[----:B------:R-:W-:Y:S01]  /*34c0*/  UIMAD UR13, UR12, UR14, URZ ;  /* 0x0000000e0c0d72a4 */ /* 0x000fe2000f8e023f */
[----:B------:R-:W-:Y:S02]  /*34d0*/  ULDC.64 UR10, c[0x0][0x3a0] ;  /* 0x0000e800000a7ab9 */ /* 0x000fe40000000a00 */
[----:B------:R-:W5:Y:S04]  /*34e0*/  LDS.128 R56, [R130+0x10] ;  /* 0x0000100082387984 */ /* 0x000f680000000c00 */
[----:B------:R-:W0:Y:S04]  /*34f0*/  LDS.128 R36, [R130+0x20] ;  /* 0x0000200082247984 */ /* 0x000e280000000c00 */
[----:B------:R-:W0:Y:S01]  /*3500*/  LDS.128 R32, [R130+0x30] ;  /* 0x0000300082207984 */ /* 0x000e220000000c00 */
[----:B------:R-:W-:Y:S06]  /*3510*/  BAR.SYNC.DEFER_BLOCKING 0x0 ;  /* 0x0000000000007b1d */ /* 0x000fec0000010000 */
[----:B------:R-:W5:Y:S04]  /*3520*/  LDG.E.128 R64, desc[UR18][R2.64] ;  /* 0x0000001202407981 */ /* 0x000f68000c1e1d00 */
[----:B-1----:R-:W5:Y:S04]  /*3530*/  LDG.E.128 R44, desc[UR18][R2.64+0x200] ;  /* 0x00020012022c7981 */ /* 0x002f68000c1e1d00 */
[----:B--2---:R-:W2:Y:S04]  /*3540*/  LDG.E.128 R60, desc[UR18][R2.64+0x400] ;  /* 0x00040012023c7981 */ /* 0x004ea8000c1e1d00 */
[----:B---3--:R1:W3:Y:S01]  /*3550*/  LDG.E.128 R68, desc[UR18][R2.64+0x600] ;  /* 0x0006001202447981 */ /* 0x0082e2000c1e1d00 */
[----:B----4-:R-:W-:Y:S01]  /*3560*/  FMUL.FTZ R48, R52, -1.4426950216293334961 ;  /* 0xbfb8aa3b34307820 */ /* 0x010fe20000410000 */
[----:B------:R-:W-:Y:S01]  /*3570*/  FMUL.FTZ R49, R53, -1.4426950216293334961 ;  /* 0xbfb8aa3b35317820 */ /* 0x000fe20000410000 */
[----:B------:R-:W-:Y:S01]  /*3580*/  FMUL.FTZ R50, R54, -1.4426950216293334961 ;  /* 0xbfb8aa3b36327820 */ /* 0x000fe20000410000 */
[----:B------:R-:W-:Y:S01]  /*3590*/  FMUL.FTZ R51, R55, -1.4426950216293334961 ;  /* 0xbfb8aa3b37337820 */ /* 0x000fe20000410000 */
[----:B-----5:R-:W-:Y:S01]  /*35a0*/  FMUL.FTZ R72, R56, -1.4426950216293334961 ;  /* 0xbfb8aa3b38487820 */ /* 0x020fe20000410000 */
[----:B0-----:R-:W-:Y:S01]  /*35b0*/  FMUL.FTZ R74, R36, -1.4426950216293334961 ;  /* 0xbfb8aa3b244a7820 */ /* 0x001fe20000410000 */
[----:B------:R-:W0:Y:S01]  /*35c0*/  MUFU.EX2 R48, R48 ;  /* 0x0000003000307308 */ /* 0x000e220000000800 */
[----:B------:R-:W-:Y:S01]  /*35d0*/  FMUL.FTZ R73, R59, -1.4426950216293334961 ;  /* 0xbfb8aa3b3b497820 */ /* 0x000fe20000410000 */
[----:B------:R-:W-:Y:S01]  /*35e0*/  FMUL.FTZ R80, R37, -1.4426950216293334961 ;  /* 0xbfb8aa3b25507820 */ /* 0x000fe20000410000 */
[----:B-1----:R-:W-:Y:S01]  /*35f0*/  FMUL.FTZ R2, R57, -1.4426950216293334961 ;  /* 0xbfb8aa3b39027820 */ /* 0x002fe20000410000 */
[----:B------:R-:W-:Y:S01]  /*3600*/  FMUL.FTZ R3, R58, -1.4426950216293334961 ;  /* 0xbfb8aa3b3a037820 */ /* 0x000fe20000410000 */
[----:B------:R-:W-:Y:S01]  /*3610*/  FMUL.FTZ R81, R32, -1.4426950216293334961 ;  /* 0xbfb8aa3b20517820 */ /* 0x000fe20000410000 */
[----:B------:R-:W-:Y:S01]  /*3620*/  FMUL.FTZ R84, R34, -1.4426950216293334961 ;  /* 0xbfb8aa3b22547820 */ /* 0x000fe20000410000 */
[----:B------:R-:W-:Y:S01]  /*3630*/  FMUL.FTZ R83, R33, -1.4426950216293334961 ;  /* 0xbfb8aa3b21537820 */ /* 0x000fe20000410000 */
[----:B------:R-:W1:Y:S01]  /*3640*/  MUFU.EX2 R49, R49 ;  /* 0x0000003100317308 */ /* 0x000e620000000800 */
[----:B------:R-:W-:-:S02]  /*3650*/  UIMAD UR13, UR55, UR15, UR13 ;  /* 0x0000000f370d72a4 */ /* 0x000fc4000f8e020d */
[----:B------:R-:W-:Y:S02]  /*3660*/  UIMAD.WIDE.U32 UR14, UR55, UR14, UR4 ;  /* 0x0000000e370e72a5 */ /* 0x000fe4000f8e0004 */
[----:B------:R-:W-:Y:S02]  /*3670*/  UIMAD UR28, UR6, UR10, URZ ;  /* 0x0000000a061c72a4 */ /* 0x000fe4000f8e023f */
[----:B------:R-:W-:Y:S01]  /*3680*/  UIADD3 UR15, UR15, UR13, URZ ;  /* 0x0000000d0f0f7290 */ /* 0x000fe2000fffe03f */
[----:B------:R-:W-:Y:S01]  /*3690*/  MUFU.EX2 R50, R50 ;  /* 0x0000003200327308 */ /* 0x000fe20000000800 */
[----:B0-----:R-:W-:Y:S01]  /*36a0*/  FADD.FTZ R48, R48, 1 ;  /* 0x3f80000030307421 */ /* 0x001fe20000010000 */
[----:B------:R-:W-:Y:S02]  /*36b0*/  UIMAD UR28, UR56, UR11, UR28 ;  /* 0x0000000b381c72a4 */ /* 0x000fe4000f8e021c */
[----:B------:R-:W-:-:S04]  /*36c0*/  UIMAD.WIDE.U32 UR10, UR56, UR10, UR14 ;  /* 0x0000000a380a72a5 */ /* 0x000fc8000f8e000e */
[----:B------:R-:W-:Y:S01]  /*36d0*/  MUFU.EX2 R51, R51 ;  /* 0x0000003300337308 */ /* 0x000fe20000000800 */
[----:B-1----:R-:W-:Y:S01]  /*36e0*/  FADD.FTZ R49, R49, 1 ;  /* 0x3f80000031317421 */ /* 0x002fe20000010000 */
[----:B------:R-:W-:Y:S02]  /*36f0*/  UIADD3 UR14, UR11, UR28, URZ ;  /* 0x0000001c0b0e7290 */ /* 0x000fe4000fffe03f */
[----:B------:R-:W-:-:S04]  /*3700*/  ULEA UR13, UP0, UR10, UR30, 0x2 ;  /* 0x0000001e0a0d7291 */ /* 0x000fc8000f80103f */
[----:B------:R0:W1:Y:S01]  /*3710*/  MUFU.EX2 R75, R72 ;  /* 0x00000048004b7308 */ /* 0x0000620000000800 */
[----:B------:R-:W-:-:S03]  /*3720*/  ULEA.HI.X UR14, UR10, UR31, UR14, 0x2, UP0 ;  /* 0x0000001f0a0e7291 */ /* 0x000fc600080f140e */
[----:B------:R-:W-:Y:S02]  /*3730*/  ULDC.64 UR10, c[0x0][0x320] ;  /* 0x0000c800000a7ab9 */ /* 0x000fe40000000a00 */
[----:B------:R-:W-:Y:S02]  /*3740*/  ISETP.NE.U32.AND P0, PT, RZ, UR10, PT ;  /* 0x0000000aff007c0c */ /* 0x000fe4000bf05070 */
[----:B------:R4:W5:Y:S01]  /*3750*/  MUFU.EX2 R76, R2 ;  /* 0x00000002004c7308 */ /* 0x0009620000000800 */
[----:B0-----:R-:W-:Y:S01]  /*3760*/  FMUL.FTZ R72, R38, -1.4426950216293334961 ;  /* 0xbfb8aa3b26487820 */ /* 0x001fe20000410000 */
[----:B------:R-:W-:-:S06]  /*3770*/  ISETP.NE.AND.EX P0, PT, RZ, UR11, PT, P0 ;  /* 0x0000000bff007c0c */ /* 0x000fcc000bf05300 */
[----:B------:R-:W0:Y:S01]  /*3780*/  MUFU.EX2 R77, R3 ;  /* 0x00000003004d7308 */ /* 0x000e220000000800 */
[----:B----4-:R-:W-:Y:S01]  /*3790*/  FMUL.FTZ R2, R39, -1.4426950216293334961 ;  /* 0xbfb8aa3b27027820 */ /* 0x010fe20000410000 */
[----:B-1----:R-:W-:-:S06]  /*37a0*/  FADD.FTZ R75, R75, 1 ;  /* 0x3f8000004b4b7421 */ /* 0x002fcc0000010000 */
[----:B------:R1:W-:Y:S01]  /*37b0*/  MUFU.EX2 R79, R74 ;  /* 0x0000004a004f7308 */ /* 0x0003e20000000800 */
[----:B-----5:R-:W-:-:S07]  /*37c0*/  FADD.FTZ R76, R76, 1 ;  /* 0x3f8000004c4c7421 */ /* 0x020fce0000010000 */
[----:B------:R-:W4:Y:S01]  /*37d0*/  MUFU.EX2 R91, R72 ;  /* 0x00000048005b7308 */ /* 0x000f220000000800 */
[----:B-1----:R-:W-:Y:S01]  /*37e0*/  FADD.FTZ R74, R51, 1 ;  /* 0x3f800000334a7421 */ /* 0x002fe20000010000 */
[----:B0-----:R-:W-:-:S06]  /*37f0*/  FADD.FTZ R77, R77, 1 ;  /* 0x3f8000004d4d7421 */ /* 0x001fcc0000010000 */
[----:B------:R0:W1:Y:S08]  /*3800*/  MUFU.EX2 R92, R2 ;  /* 0x00000002005c7308 */ /* 0x0000700000000800 */
[----:B------:R-:W-:Y:S01]  /*3810*/  MUFU.RCP R3, R48 ;  /* 0x0000003000037308 */ /* 0x000fe20000001000 */
[----:B0-----:R-:W-:Y:S01]  /*3820*/  FADD.FTZ R2, R50, 1 ;  /* 0x3f80000032027421 */ /* 0x001fe20000010000 */
[----:B----4-:R-:W-:-:S06]  /*3830*/  FADD.FTZ R91, R91, 1 ;  /* 0x3f8000005b5b7421 */ /* 0x010fcc0000010000 */
[----:B------:R-:W-:Y:S01]  /*3840*/  MUFU.RCP R72, R49 ;  /* 0x0000003100487308 */ /* 0x000fe20000001000 */
[----:B-1----:R-:W-:-:S07]  /*3850*/  FADD.FTZ R92, R92, 1 ;  /* 0x3f8000005c5c7421 */ /* 0x002fce0000010000 */
[----:B------:R-:W-:Y:S08]  /*3860*/  MUFU.EX2 R78, R73 ;  /* 0x00000049004e7308 */ /* 0x000ff00000000800 */
[----:B------:R0:W1:Y:S08]  /*3870*/  MUFU.EX2 R82, R80 ;  /* 0x0000005000527308 */ /* 0x0000700000000800 */
[----:B------:R-:W-:Y:S01]  /*3880*/  MUFU.RCP R74, R74 ;  /* 0x0000004a004a7308 */ /* 0x000fe20000001000 */
[----:B0-----:R-:W-:-:S07]  /*3890*/  FMUL.FTZ R80, R35, -1.4426950216293334961 ;  /* 0xbfb8aa3b23507820 */ /* 0x001fce0000410000 */
[----:B------:R-:W0:Y:S01]  /*38a0*/  MUFU.RCP R75, R75 ;  /* 0x0000004b004b7308 */ /* 0x000e220000001000 */
[----:B-1----:R-:W-:-:S07]  /*38b0*/  FADD.FTZ R82, R82, 1 ;  /* 0x3f80000052527421 */ /* 0x002fce0000010000 */
[----:B------:R1:W4:Y:S08]  /*38c0*/  MUFU.RCP R73, R2 ;  /* 0x0000000200497308 */ /* 0x0003300000001000 */
[----:B------:R-:W5:Y:S01]  /*38d0*/  MUFU.EX2 R98, R80 ;  /* 0x0000005000627308 */ /* 0x000f620000000800 */
[----:B-1----:R-:W-:Y:S01]  /*38e0*/  FADD.FTZ R2, -R72, 1 ;  /* 0x3f80000048027421 */ /* 0x002fe20000010100 */
[----:B0-----:R-:W-:-:S06]  /*38f0*/  FMUL.FTZ R87, R56, R75 ;  /* 0x0000004b38577220 */ /* 0x001fcc0000410000 */
[----:B------:R-:W0:Y:S01]  /*3900*/  MUFU.RCP R80, R76 ;  /* 0x0000004c00507308 */ /* 0x000e220000001000 */
[----:B----4-:R-:W-:-:S07]  /*3910*/  FMUL.FTZ R85, R54, R73 ;  /* 0x0000004936557220 */ /* 0x010fce0000410000 */
[----:B------:R1:W4:Y:S01]  /*3920*/  MUFU.EX2 R94, R81 ;  /* 0x00000051005e7308 */ /* 0x0003220000000800 */
[----:B-----5:R-:W-:-:S07]  /*3930*/  FADD.FTZ R98, R98, 1 ;  /* 0x3f80000062627421 */ /* 0x020fce0000010000 */
[----:B------:R5:W4:Y:S01]  /*3940*/  MUFU.EX2 R97, R84 ;  /* 0x0000005400617308 */ /* 0x000b220000000800 */
[----:B-1----:R-:W-:Y:S01]  /*3950*/  FADD.FTZ R81, R79, 1 ;  /* 0x3f8000004f517421 */ /* 0x002fe20000010000 */
[----:B------:R-:W-:Y:S01]  /*3960*/  FMUL.FTZ R79, R52, R3 ;  /* 0x00000003344f7220 */ /* 0x000fe20000410000 */
[----:B0-----:R-:W-:-:S05]  /*3970*/  FMUL.FTZ R86, R57, R80 ;  /* 0x0000005039567220 */ /* 0x001fca0000410000 */
[----:B------:R-:W0:Y:S01]  /*3980*/  MUFU.EX2 R96, R83 ;  /* 0x0000005300607308 */ /* 0x000e220000000800 */
[----:B-----5:R-:W-:Y:S01]  /*3990*/  FMUL.FTZ R84, R55, R74 ;  /* 0x0000004a37547220 */ /* 0x020fe20000410000 */
[----:B----4-:R-:W-:-:S06]  /*39a0*/  FADD.FTZ R94, R94, 1 ;  /* 0x3f8000005e5e7421 */ /* 0x010fcc0000010000 */
[----:B------:R-:W1:Y:S01]  /*39b0*/  MUFU.RCP R83, R81 ;  /* 0x0000005100537308 */ /* 0x000e620000001000 */
[----:B------:R-:W-:-:S07]  /*39c0*/  FADD.FTZ R97, R97, 1 ;  /* 0x3f80000061617421 */ /* 0x000fce0000010000 */
[----:B------:R-:W-:Y:S01]  /*39d0*/  MUFU.RCP R90, R82 ;  /* 0x00000052005a7308 */ /* 0x000fe20000001000 */
[----:B0-----:R-:W-:-:S07]  /*39e0*/  FADD.FTZ R96, R96, 1 ;  /* 0x3f80000060607421 */ /* 0x001fce0000010000 */
[----:B------:R-:W-:Y:S08]  /*39f0*/  MUFU.RCP R92, R92 ;  /* 0x0000005c005c7308 */ /* 0x000ff00000001000 */
[----:B------:R-:W-:Y:S08]  /*3a00*/  MUFU.RCP R95, R94 ;  /* 0x0000005e005f7308 */ /* 0x000ff00000001000 */
[----:B------:R1:W-:Y:S08]  /*3a10*/  MUFU.RCP R93, R91 ;  /* 0x0000005b005d7308 */ /* 0x0003f00000001000 */
[----:B------:R-:W-:Y:S01]  /*3a20*/  MUFU.RCP R96, R96 ;  /* 0x0000006000607308 */ /* 0x000fe20000001000 */
[----:B-1----:R-:W-:-:S07]  /*3a30*/  FMUL.FTZ R91, R36, R83 ;  /* 0x00000053245b7220 */ /* 0x002fce0000410000 */
[----:B------:R-:W-:Y:S08]  /*3a40*/  MUFU.RCP R97, R97 ;  /* 0x0000006100617308 */ /* 0x000ff00000001000 */
[----:B------:R-:W-:Y:S01]  /*3a50*/  MUFU.RCP R98, R98 ;  /* 0x0000006200627308 */ /* 0x000fe20000001000 */
[----:B------:R0:W-:Y:S04]  /*3a60*/  STS.128 [R131], R64 ;  /* 0x0000004083007388 */ /* 0x0001e80000000c00 */
[----:B------:R-:W-:Y:S04]  /*3a70*/  STS.128 [R131+0x200], R44 ;  /* 0x0002002c83007388 */ /* 0x000fe80000000c00 */
[----:B--2---:R1:W-:Y:S04]  /*3a80*/  STS.128 [R131+0x400], R60 ;  /* 0x0004003c83007388 */ /* 0x0043e80000000c00 */
[----:B---3--:R2:W-:Y:S01]  /*3a90*/  STS.128 [R131+0x600], R68 ;  /* 0x0006004483007388 */ /* 0x0085e20000000c00 */
[----:B------:R-:W-:-:S03]  /*3aa0*/  NOP ;  /* 0x0000000000007918 */ /* 0x000fc60000000000 */
[----:B------:R-:W3:Y:S01]  /*3ab0*/  LDS.128 R48, [R130] ;  /* 0x0000000082307984 */ /* 0x000ee20000000c00 */
[----:B0-----:R-:W-:Y:S01]  /*3ac0*/  FADD.FTZ R64, R78, 1 ;  /* 0x3f8000004e407421 */ /* 0x001fe20000010000 */
[----:B------:R-:W2:Y:S01]  /*3ad0*/  MUFU.RCP R67, R77 ;  /* 0x0000004d00437308 */ /* 0x000ea20000001000 */
[----:B------:R-:W-:Y:S01]  /*3ae0*/  FMUL.FTZ R78, R53, R72 ;  /* 0x00000048354e7220 */ /* 0x000fe20000410000 */
[----:B------:R-:W0:Y:S01]  /*3af0*/  LDS.128 R44, [R130+0x10] ;  /* 0x00001000822c7984 */ /* 0x000e220000000c00 */
[----:B-1----:R-:W-:Y:S01]  /*3b00*/  FADD.FTZ R61, -R3, 1 ;  /* 0x3f800000033d7421 */ /* 0x002fe20000010100 */
[----:B------:R-:W-:Y:S01]  /*3b10*/  FFMA.FTZ R60, R53, R2, 1 ;  /* 0x3f800000353c7423 */ /* 0x000fe20000010002 */
[----:B------:R-:W-:Y:S01]  /*3b20*/  FADD.FTZ R53, -R75, 1 ;  /* 0x3f8000004b357421 */ /* 0x000fe20000010100 */
[----:B------:R-:W-:Y:S01]  /*3b30*/  FADD.FTZ R63, -R73, 1 ;  /* 0x3f800000493f7421 */ /* 0x000fe20000010100 */
[----:B------:R-:W-:Y:S01]  /*3b40*/  FFMA.FTZ R61, R52, R61, 1 ;  /* 0x3f800000343d7423 */ /* 0x000fe2000001003d */
[----:B------:R1:W4:Y:S01]  /*3b50*/  MUFU.RCP R66, R64 ;  /* 0x0000004000427308 */ /* 0x0003220000001000 */
[----:B------:R-:W-:Y:S01]  /*3b60*/  FADD.FTZ R52, -R74, 1 ;  /* 0x3f8000004a347421 */ /* 0x000fe20000010100 */
[----:B------:R-:W-:Y:S01]  /*3b70*/  FFMA.FTZ R63, R54, R63, 1 ;  /* 0x3f800000363f7423 */ /* 0x000fe2000001003f */
[----:B------:R-:W-:Y:S01]  /*3b80*/  FFMA.FTZ R65, R56, R53, 1 ;  /* 0x3f80000038417423 */ /* 0x000fe20000010035 */
[----:B------:R-:W-:Y:S01]  /*3b90*/  FADD.FTZ R2, -R80, 1 ;  /* 0x3f80000050027421 */ /* 0x000fe20000010100 */
[----:B------:R-:W-:-:S02]  /*3ba0*/  FFMA.FTZ R62, R55, R52, 1 ;  /* 0x3f800000373e7423 */ /* 0x000fc40000010034 */
[----:B------:R-:W5:Y:S01]  /*3bb0*/  LDS.128 R52, [R130+0x20] ;  /* 0x0000200082347984 */ /* 0x000f620000000c00 */
[----:B-1----:R-:W-:Y:S01]  /*3bc0*/  FFMA.FTZ R64, R57, R2, 1 ;  /* 0x3f80000039407423 */ /* 0x002fe20000010002 */
[----:B--2---:R-:W-:Y:S01]  /*3bd0*/  FADD.FTZ R69, -R67, 1 ;  /* 0x3f80000043457421 */ /* 0x004fe20000010100 */
[----:B------:R-:W-:-:S03]  /*3be0*/  FMUL.FTZ R89, R58, R67 ;  /* 0x000000433a597220 */ /* 0x000fc60000410000 */
[----:B------:R-:W-:Y:S01]  /*3bf0*/  FFMA.FTZ R71, R58, R69, 1 ;  /* 0x3f8000003a477423 */ /* 0x000fe20000010045 */
[----:B------:R-:W-:Y:S01]  /*3c00*/  FMUL.FTZ R77, R42, R89 ;  /* 0x000000592a4d7220 */ /* 0x000fe20000410000 */
[----:B----4-:R-:W-:Y:S01]  /*3c10*/  FADD.FTZ R56, -R66, 1 ;  /* 0x3f80000042387421 */ /* 0x010fe20000010100 */
        /* <DEDUP_REMOVED lines=8> */
[----:B0-----:R-:W-:Y:S01]  /*3ca0*/  FMUL.FTZ R42, R42, R46 ;  /* 0x0000002e2a2a7220 */ /* 0x001fe20000410000 */
[----:B------:R-:W-:Y:S01]  /*3cb0*/  FMUL.FTZ R43, R43, R47 ;  /* 0x0000002f2b2b7220 */ /* 0x000fe20000410000 */
[----:B------:R-:W-:Y:S01]  /*3cc0*/  FMUL.FTZ R57, R72, R3 ;  /* 0x0000000348397220 */ /* 0x000fe20000410000 */
[----:B------:R-:W-:Y:S01]  /*3cd0*/  FMUL.FTZ R58, R73, R2 ;  /* 0x00000002493a7220 */ /* 0x000fe20000410000 */
[C---:B------:R-:W-:Y:S01]  /*3ce0*/  FMUL.FTZ R3, R40.reuse, R87 ;  /* 0x0000005728037220 */ /* 0x040fe20000410000 */
        /* <DEDUP_REMOVED lines=8> */
[----:B------:R-:W0:Y:S01]  /*3d70*/  LDS.128 R40, [R130+0x30] ;  /* 0x0000300082287984 */ /* 0x000e220000000c00 */
[----:B------:R-:W-:Y:S01]  /*3d80*/  FADD.FTZ R61, -R83, 1 ;  /* 0x3f800000533d7421 */ /* 0x000fe20000010100 */
[----:B------:R-:W-:Y:S01]  /*3d90*/  FMUL.FTZ R59, R74, R59 ;  /* 0x0000003b4a3b7220 */ /* 0x000fe20000410000 */
[----:B------:R-:W-:Y:S01]  /*3da0*/  FMUL.FTZ R58, R58, R63 ;  /* 0x0000003f3a3a7220 */ /* 0x000fe20000410000 */
[----:B-----5:R-:W-:Y:S01]  /*3db0*/  FMUL.FTZ R63, R29, R53 ;  /* 0x000000351d3f7220 */ /* 0x020fe20000410000 */
        /* <DEDUP_REMOVED lines=19> */
[----:B0-----:R-:W-:-:S04]  /*3ef0*/  FMUL.FTZ R63, R21, R41 ;  /* 0x00000029153f7220 */ /* 0x001fc80000410000 */
        /* <DEDUP_REMOVED lines=35> */
[----:B------:R-:W-:Y:S01]  /*4130*/  FMUL.FTZ R92, R39, R92 ;  /* 0x0000005c275c7220 */ /* 0x000fe20000410000 */
[----:B------:R-:W-:Y:S02]  /*4140*/  FMUL.FTZ R97, R34, R97 ;  /* 0x0000006122617220 */ /* 0x000fe40000410000 */
[----:B------:R-:W3:Y:S01]  /*4150*/  LDS.128 R60, [R131+0x200] ;  /* 0x00020000833c7984 */ /* 0x000ee20000000c00 */
[----:B0-----:R-:W-:Y:S01]  /*4160*/  FMUL.FTZ R75, R28, R91 ;  /* 0x0000005b1c4b7220 */ /* 0x001fe20000410000 */
[----:B------:R-:W-:Y:S01]  /*4170*/  MOV R28, UR13 ;  /* 0x0000000d001c7c02 */ /* 0x000fe20008000f00 */
[----:B------:R-:W-:Y:S01]  /*4180*/  FMUL.FTZ R72, R24, R79 ;  /* 0x0000004f18487220 */ /* 0x000fe20000410000 */
[----:B------:R-:W0:Y:S01]  /*4190*/  LDS.128 R64, [R131+0x400] ;  /* 0x0004000083407984 */ /* 0x000e220000000c00 */
        /* <DEDUP_REMOVED lines=20> */
[----:B0-----:R2:W-:Y:S04]  /*42e0*/  STG.E.128 desc[UR18][R28.64+0x400], R64 ;  /* 0x000400401c007986 */ /* 0x0015e8000c101d12 */
        /* <DEDUP_REMOVED lines=37> */
[----:B--2---:R-:W1:Y:S01]  /*4540*/  LDS.128 R28, [R131+0x200] ;  /* 0x00020000831c7984 */ /* 0x004e620000000c00 */
        /* <DEDUP_REMOVED lines=9> */
.L_x_14977:
[----:B------:R-:W-:Y:S01]  /*45e0*/  FFMA.FTZ R0, R12, R3, R23 ;  /* 0x000000030c007223 */ /* 0x000fe20000010017 */
[----:B------:R-:W-:Y:S01]  /*45f0*/  ISETP.GE.AND P0, PT, R100, 0x1, PT ;  /* 0x000000016400780c */ /* 0x000fe20003f06270 */
        /* <DEDUP_REMOVED lines=9> */
[----:B--2---:R-:W-:Y:S01]  /*4690*/  CS2R R28, SRZ ;  /* 0x00000000001c7805 */ /* 0x004fe2000001ff00 */
[----:B------:R-:W-:Y:S01]  /*46a0*/  FFMA.FTZ R33, R15, R76, R0 ;  /* 0x0000004c0f217223 */ /* 0x000fe20000010000 */
[----:B------:R-:W-:Y:S01]  /*46b0*/  CS2R R34, SRZ ;  /* 0x0000000000227805 */ /* 0x000fe2000001ff00 */
[----:B------:R-:W-:Y:S01]  /*46c0*/  FMUL.FTZ R36, R72, UR9 ;  /* 0x0000000948247c20 */ /* 0x000fe20008410000 */
[----:B------:R-:W-:Y:S01]  /*46d0*/  FMUL.FTZ R37, R74, UR9 ;  /* 0x000000094a257c20 */ /* 0x000fe20008410000 */
        /* <DEDUP_REMOVED lines=24> */
[----:B------:R-:W-:Y:S01]  /*4860*/  ULDC.64 UR12, c[0x0][0x230] ;  /* 0x00008c00000c7ab9 */ /* 0x000fe20000000a00 */
[----:B------:R-:W-:Y:S01]  /*4870*/  ULDC.64 UR10, c[0x0][0x268] ;  /* 0x00009a00000a7ab9 */ /* 0x000fe20000000a00 */
[----:B------:R-:W-:Y:S01]  /*4880*/  UIMAD UR4, UR6, UR12, URZ ;  /* 0x0000000c060472a4 */ /* 0x000fe2000f8e023f */
[----:B------:R-:W-:Y:S01]  /*4890*/  ISETP.NE.AND P0, PT, R135, RZ, PT ;  /* 0x000000ff8700720c */ /* 0x000fe20003f05270 */
[----:B------:R-:W-:Y:S01]  /*48a0*/  UIMAD UR6, UR6, UR10, URZ ;  /* 0x0000000a060672a4 */ /* 0x000fe2000f8e023f */
[----:B------:R-:W-:Y:S01]  /*48b0*/  FADD.FTZ R109, R2, R2 ;  /* 0x00000002026d7221 */ /* 0x000fe20000010000 */
[----:B------:R-:W-:Y:S01]  /*48c0*/  UIMAD.WIDE.U32 UR30, UR56, UR10, URZ ;  /* 0x0000000a381e72a5 */ /* 0x000fe2000f8e003f */
[----:B------:R-:W-:Y:S01]  /*48d0*/  FADD.FTZ R110, R3, R3 ;  /* 0x00000003036e7221 */ /* 0x000fe20000010000 */
[----:B------:R-:W-:Y:S01]  /*48e0*/  UIADD3 UR10, UR16, -0x1, URZ ;  /* 0xffffffff100a7890 */ /* 0x000fe2000fffe03f */
[----:B------:R-:W-:Y:S01]  /*48f0*/  P2R R2, PR, RZ, 0x1 ;  /* 0x00000001ff027803 */ /* 0x000fe20000000000 */
[----:B------:R-:W-:Y:S01]  /*4900*/  UIMAD UR42, UR56, UR11, UR6 ;  /* 0x0000000b382a72a4 */ /* 0x000fe2000f8e0206 */
[C---:B------:R-:W-:Y:S01]  /*4910*/  IADD3 R2, R133.reuse, 0x20, RZ ;  /* 0x0000002085027810 */ /* 0x040fe20007ffe0ff */
[----:B------:R-:W-:Y:S01]  /*4920*/  ULEA.HI UR11, UR10, UR10, URZ, 0x1 ;  /* 0x0000000a0a0b7291 */ /* 0x000fe2000f8f083f */
[C---:B------:R-:W-:Y:S01]  /*4930*/  IADD3 R52, R133.reuse, 0x40, RZ ;  /* 0x0000004085347810 */ /* 0x040fe20007ffe0ff */
[----:B------:R-:W-:Y:S01]  /*4940*/  FADD.FTZ R101, R98, R98 ;  /* 0x0000006262657221 */ /* 0x000fe20000010000 */
[C---:B------:R-:W-:Y:S01]  /*4950*/  IADD3 R54, R133.reuse, 0x60, RZ ;  /* 0x0000006085367810 */ /* 0x040fe20007ffe0ff */
[----:B------:R-:W-:Y:S01]  /*4960*/  ULOP3.LUT UR11, UR11, 0xfffffe, URZ, 0xc0, !UPT ;  /* 0x00fffffe0b0b7892 */ /* 0x000fe2000f8ec03f */
[C---:B------:R-:W-:Y:S01]  /*4970*/  IADD3 R56, R133.reuse, 0x80, RZ ;  /* 0x0000008085387810 */ /* 0x040fe20007ffe0ff */
[----:B------:R-:W-:Y:S01]  /*4980*/  HFMA2.MMA R23, -RZ, RZ, 0, 0 ;  /* 0x00000000ff177435 */ /* 0x000fe200000001ff */
[C---:B------:R-:W-:Y:S01]  /*4990*/  IADD3 R58, R133.reuse, 0xa0, RZ ;  /* 0x000000a0853a7810 */ /* 0x040fe20007ffe0ff */
[----:B------:R-:W-:Y:S01]  /*49a0*/  UIMAD.WIDE.U32 UR28, UR56, UR12, URZ ;  /* 0x0000000c381c72a5 */ /* 0x000fe2000f8e003f */
[C---:B------:R-:W-:Y:S01]  /*49b0*/  IADD3 R60, R133.reuse, 0xc0, RZ ;  /* 0x000000c0853c7810 */ /* 0x040fe20007ffe0ff */
[----:B------:R-:W-:Y:S01]  /*49c0*/  UIMAD UR13, UR56, UR13, UR4 ;  /* 0x0000000d380d72a4 */ /* 0x000fe2000f8e0204 */
[C---:B------:R-:W-:Y:S01]  /*49d0*/  IADD3 R62, R133.reuse, 0xe0, RZ ;  /* 0x000000e0853e7810 */ /* 0x040fe20007ffe0ff */
[----:B------:R-:W-:Y:S01]  /*49e0*/  FADD.FTZ R103, R94, R94 ;  /* 0x0000005e5e677221 */ /* 0x000fe20000010000 */
[----:B------:R-:W-:Y:S01]  /*49f0*/  SHF.L.U32 R3, R133, 0x3, RZ ;  /* 0x0000000385037819 */ /* 0x000fe200000006ff */
[----:B------:R-:W-:Y:S01]  /*4a00*/  FADD.FTZ R100, R99, R99 ;  /* 0x0000006363647221 */ /* 0x000fe20000010000 */
[-C--:B------:R-:W-:Y:S01]  /*4a10*/  LEA.HI.SX32 R98, R133, R133.reuse, 0x1b ;  /* 0x0000008585627211 */ /* 0x080fe200078fdaff */
        /* <DEDUP_REMOVED lines=13> */
[----:B------:R-:W-:Y:S01]  /*4af0*/  LEA.HI.SX32 R62, R62, R133, 0x1b ;  /* 0x000000853e3e7211 */ /* 0x000fe200078fdaff */
[----:B------:R-:W-:Y:S01]  /*4b00*/  FADD.FTZ R105, R82, R82 ;  /* 0x0000005252697221 */ /* 0x000fe20000010000 */
[----:B------:R-:W-:Y:S01]  /*4b10*/  LEA.HI.SX32 R90, R3, R3, 0x1b ;  /* 0x00000003035a7211 */ /* 0x000fe200078fdaff */
        /* <DEDUP_REMOVED lines=30> */
.L_x_15057:
        /* <DEDUP_REMOVED lines=22> */
[----:B------:R-:W-:Y:S02]  /*4e60*/  ULDC.64 UR46, c[0x0][0x270] ;  /* 0x00009c00002e7ab9 */ /* 0x000fe40000000a00 */
[----:B------:R-:W-:-:S05]  /*4e70*/  IMAD.WIDE R84, R53, 0x10, R84 ;  /* 0x0000001035547825 */ /* 0x000fca00078e0254 */
[----:B---3--:R-:W3:Y:S04]  /*4e80*/  LDG.E.128 R52, desc[UR18][R84.64] ;  /* 0x0000001254347981 */ /* 0x008ee8000c1e1d00 */
[----:B------:R-:W4:Y:S04]  /*4e90*/  LDG.E.128 R56, desc[UR18][R84.64+0x200] ;  /* 0x0002001254387981 */ /* 0x000f28000c1e1d00 */
[----:B------:R-:W4:Y:S04]  /*4ea0*/  LDG.E.128 R60, desc[UR18][R84.64+0x400] ;  /* 0x00040012543c7981 */ /* 0x000f28000c1e1d00 */
[----:B------:R-:W4:Y:S04]  /*4eb0*/  LDG.E.128 R64, desc[UR18][R84.64+0x600] ;  /* 0x0006001254407981 */ /* 0x000f28000c1e1d00 */
[----:B------:R-:W4:Y:S04]  /*4ec0*/  LDG.E.128 R68, desc[UR18][R84.64+0x800] ;  /* 0x0008001254447981 */ /* 0x000f28000c1e1d00 */
[----:B------:R-:W4:Y:S04]  /*4ed0*/  LDG.E.128 R72, desc[UR18][R84.64+0xa00] ;  /* 0x000a001254487981 */ /* 0x000f28000c1e1d00 */
[----:B0-----:R-:W4:Y:S04]  /*4ee0*/  LDG.E.128 R76, desc[UR18][R84.64+0xc00] ;  /* 0x000c0012544c7981 */ /* 0x001f28000c1e1d00 */
[----:B------:R0:W4:Y:S01]  /*4ef0*/  LDG.E.128 R80, desc[UR18][R84.64+0xe00] ;  /* 0x000e001254507981 */ /* 0x000122000c1e1d00 */
[----:B------:R-:W-:Y:S01]  /*4f00*/  UIMAD UR59, UR59, UR46, URZ ;  /* 0x0000002e3b3b72a4 */ /* 0x000fe2000f8e023f */
[----:B------:R-:W-:Y:S01]  /*4f10*/  ISETP.NE.AND P0, PT, R203, RZ, PT ;  /* 0x000000ffcb00720c */ /* 0x000fe20003f05270 */
[----:B------:R-:W-:Y:S01]  /*4f20*/  UMOV UR60, UR30 ;  /* 0x0000001e003c7c82 */ /* 0x000fe20008000000 */
[----:B------:R-:W-:Y:S01]  /*4f30*/  UMOV UR61, UR11 ;  /* 0x0000000b003d7c82 */ /* 0x000fe20008000000 */
[----:B------:R-:W-:-:S02]  /*4f40*/  UIMAD UR59, UR6, UR47, UR59 ;  /* 0x0000002f063b72a4 */ /* 0x000fc4000f8e023b */
[----:B------:R-:W-:-:S03]  /*4f50*/  UIMAD.WIDE.U32 UR60, UR6, UR46, UR60 ;  /* 0x0000002e063c72a5 */ /* 0x000fc6000f8e003c */
[----:B------:R-:W-:Y:S01]  /*4f60*/  ULDC.64 UR46, c[0x0][0x2e0] ;  /* 0x0000b800002e7ab9 */ /* 0x000fe20000000a00 */
[----:B------:R-:W-:Y:S02]  /*4f70*/  UIADD3 UR59, UR61, UR59, URZ ;  /* 0x0000003b3d3b7290 */ /* 0x000fe4000fffe03f */
[----:B------:R-:W-:-:S04]  /*4f80*/  ULEA UR46, UP0, UR60, UR46, 0x3 ;  /* 0x0000002e3c2e7291 */ /* 0x000fc8000f80183f */
[----:B------:R-:W-:Y:S01]  /*4f90*/  ULEA.HI.X UR47, UR60, UR47, UR59, 0x3, UP0 ;  /* 0x0000002f3c2f7291 */ /* 0x000fe200080f1c3b */
[----:B------:R-:W-:Y:S01]  /*4fa0*/  ISETP.NE.AND P3, PT, R135, RZ, PT ;  /* 0x000000ff8700720c */ /* 0x000fe20003f65270 */
[----:B-1----:R-:W1:Y:S01]  /*4fb0*/  @P1 S2R R143, SR_CgaCtaId ;  /* 0x00000000008f1919 */ /* 0x002e620000008800 */
[----:B------:R-:W-:Y:S02]  /*4fc0*/  MOV R141, 0x10 ;  /* 0x00000010008d7802 */ /* 0x000fe40000000f00 */
[----:B------:R-:W-:-:S04]  /*4fd0*/  @P1 MOV R184, 0x400 ;  /* 0x0000040000b81802 */ /* 0x000fc80000000f00 */
[----:B-1----:R-:W-:Y:S02]  /*4fe0*/  @P1 LEA R184, R143, R184, 0x18 ;  /* 0x000000b88fb81211 */ /* 0x002fe400078ec0ff */
[----:B--2---:R-:W-:Y:S02]  /*4ff0*/  R2UR UR58, R3 ;  /* 0x00000000033a72ca */ /* 0x004fe400000e0000 */
[----:B------:R-:W-:-:S11]  /*5000*/  R2UR UR57, R2 ;  /* 0x00000000023972ca */ /* 0x000fd600000e0000 */
[----:B------:R-:W-:Y:S01]  /*5010*/  FMUL.FTZ R3, R123, UR58 ;  /* 0x0000003a7b037c20 */ /* 0x000fe20008410000 */
[----:B------:R-:W-:Y:S01]  /*5020*/  FMUL.FTZ R2, R117, UR58 ;  /* 0x0000003a75027c20 */ /* 0x000fe20008410000 */
[----:B------:R-:W-:Y:S02]  /*5030*/  MOV R89, UR57 ;  /* 0x0000003900597c02 */ /* 0x000fe40008000f00 */
[----:B------:R-:W-:Y:S01]  /*5040*/  FMUL.RZ R86, R3, 0.15915493667125701904 ;  /* 0x3e22f98303567820 */ /* 0x000fe2000040c000 */
[----:B------:R-:W-:Y:S02]  /*5050*/  FMUL.FTZ R3, R124, UR58 ;  /* 0x0000003a7c037c20 */ /* 0x000fe40008410000 */
[----:B------:R-:W-:Y:S01]  /*5060*/  FMUL.FTZ R89, R89, 1.4426950216293334961 ;  /* 0x3fb8aa3b59597820 */ /* 0x000fe20000410000 */
[----:B------:R-:W-:Y:S01]  /*5070*/  MUFU.SIN R134, R86 ;  /* 0x0000005600867308 */ /* 0x000fe20000000400 */
[----:B------:R-:W-:Y:S01]  /*5080*/  FMUL.RZ R87, R3, 0.15915493667125701904 ;  /* 0x3e22f98303577820 */ /* 0x000fe2000040c000 */
[----:B------:R-:W-:-:S04]  /*5090*/  FMUL.FTZ R3, R121, UR58 ;  /* 0x0000003a79037c20 */ /* 0x000fc80008410000 */
[----:B0-----:R-:W-:Y:S01]  /*50a0*/  FMUL.RZ R84, R3, 0.15915493667125701904 ;  /* 0x3e22f98303547820 */ /* 0x001fe2000040c000 */
[----:B------:R-:W-:Y:S01]  /*50b0*/  FMUL.FTZ R3, R122, UR58 ;  /* 0x0000003a7a037c20 */ /* 0x000fe20008410000 */
[----:B------:R0:W-:Y:S01]  /*50c0*/  MUFU.COS R136, R86 ;  /* 0x0000005600887308 */ /* 0x0001e20000000000 */
[----:B---3--:R1:W-:Y:S02]  /*50d0*/  STS.128 [R98], R52 ;  /* 0x0000003462007388 */ /* 0x0083e40000000c00 */
        /* <DEDUP_REMOVED lines=8> */
[----:B------:R0:W-:Y:S01]  /*5160*/  MUFU.COS R183, R87 ;  /* 0x0000005700b77308 */ /* 0x0001e20000000000 */
[----:B-1----:R-:W-:Y:S01]  /*5170*/  FMUL.RZ R53, R2, 0.15915493667125701904 ;  /* 0x3e22f98302357820 */ /* 0x002fe2000040c000 */
[----:B------:R-:W-:Y:S01]  /*5180*/  FMUL.FTZ R52, R116, UR58 ;  /* 0x0000003a74347c20 */ /* 0x000fe20008410000 */
[----:B------:R-:W-:Y:S01]  /*5190*/  STS.128 [R94+0x800], R68 ;  /* 0x000800445e007388 */ /* 0x000fe20000000c00 */
[----:B------:R-:W-:-:S03]  /*51a0*/  FMUL.FTZ R2, R89, R123 ;  /* 0x0000007b59027220 */ /* 0x000fc60000410000 */
        /* <DEDUP_REMOVED lines=16> */
[----:B--2---:R-:W-:Y:S01]  /*52b0*/  FMUL.RZ R56, R52, 0.15915493667125701904 ;  /* 0x3e22f98334387820 */ /* 0x004fe2000040c000 */
[----:B------:R-:W-:Y:S04]  /*52c0*/  LDS.128 R60, [R90+0x20] ;  /* 0x000020005a3c7984 */ /* 0x000fe80000000c00 */
[----:B------:R-:W-:Y:S02]  /*52d0*/  LDS.128 R64, [R90+0x30] ;  /* 0x000030005a407984 */ /* 0x000fe40000000c00 */
        /* <DEDUP_REMOVED lines=13> */
[----:B0-----:R-:W-:Y:S01]  /*53b0*/  MOV R86, UR46 ;  /* 0x0000002e00567c02 */ /* 0x001fe20008000f00 */
[----:B------:R-:W-:-:S06]  /*53c0*/  ULEA UR46, UR10, UR6, 0x8 ;  /* 0x000000060a2e7291 */ /* 0x000fcc000f8e403f */
[----:B------:R0:W-:Y:S08]  /*53d0*/  MUFU.COS R165, R87 ;  /* 0x0000005700a57308 */ /* 0x0001f00000000000 */
[----:B------:R-:W-:Y:S01]  /*53e0*/  MUFU.SIN R168, R85 ;  /* 0x0000005500a87308 */ /* 0x000fe20000000400 */
[----:B0-----:R-:W-:-:S06]  /*53f0*/  MOV R87, UR47 ;  /* 0x0000002f00577c02 */ /* 0x001fcc0008000f00 */
[----:B------:R-:W2:Y:S01]  /*5400*/  LDG.E.64 R86, desc[UR18][R86.64] ;  /* 0x0000001256567981 */ /* 0x000ea2000c1e1b00 */
[----:B------:R0:W-:Y:S08]  /*5410*/  MUFU.COS R169, R85 ;  /* 0x0000005500a97308 */ /* 0x0001f00000000000 */
[----:B------:R-:W-:Y:S01]  /*5420*/  MUFU.SIN R170, R84 ;  /* 0x0000005400aa7308 */ /* 0x000fe20000000400 */
[----:B0-----:R-:W-:-:S04]  /*5430*/  MOV R85, UR16 ;  /* 0x0000001000557c02 */ /* 0x001fc80008000f00 */
[----:B------:R-:W-:-:S03]  /*5440*/  ISETP.LT.OR P2, PT, R85, 0x2, P0 ;  /* 0x000000025500780c */ /* 0x000fc60000741670 */
[----:B------:R0:W-:Y:S08]  /*5450*/  MUFU.COS R171, R84 ;  /* 0x0000005400ab7308 */ /* 0x0001f00000000000 */
[----:B------:R-:W-:Y:S01]  /*5460*/  MUFU.SIN R158, R53 ;  /* 0x00000035009e7308 */ /* 0x000fe20000000400 */
[----:B0-----:R-:W-:Y:S01]  /*5470*/  FMUL.RZ R84, R3, 0.15915493667125701904 ;  /* 0x3e22f98303547820 */ /* 0x001fe2000040c000 */
[----:B------:R-:W0:Y:S01]  /*5480*/  @!P2 LDC R55, c[0x0][0x21c] ;  /* 0x00008700ff37ab82 */ /* 0x000e220000000800 */
[----:B------:R-:W-:-:S04]  /*5490*/  FMUL.FTZ R3, R118, UR58 ;  /* 0x0000003a76037c20 */ /* 0x000fc80008410000 */
[----:B------:R-:W-:Y:S01]  /*54a0*/  FMUL.RZ R3, R3, 0.15915493667125701904 ;  /* 0x3e22f98303037820 */ /* 0x000fe2000040c000 */
[----:B------:R-:W-:Y:S01]  /*54b0*/  MOV R52, UR16 ;  /* 0x0000001000347c02 */ /* 0x000fe20008000f00 */
[----:B------:R1:W-:Y:S03]  /*54c0*/  MUFU.COS R159, R53 ;  /* 0x00000035009f7308 */ /* 0x0003e60000000000 */
[----:B------:R-:W-:-:S05]  /*54d0*/  @!P2 IADD3 R52, R52, -0x2, RZ ;  /* 0xfffffffe3434a810 */ /* 0x000fca0007ffe0ff */
[----:B------:R-:W-:Y:S08]  /*54e0*/  MUFU.SIN R160, R3 ;  /* 0x0000000300a07308 */ /* 0x000ff00000000400 */
[----:B------:R-:W-:Y:S08]  /*54f0*/  MUFU.COS R161, R3 ;  /* 0x0000000300a17308 */ /* 0x000ff00000000000 */
[----:B------:R-:W3:Y:S01]  /*5500*/  MUFU.EX2 R3, R2 ;  /* 0x0000000200037308 */ /* 0x000ee20000000800 */
[----:B0-----:R-:W-:Y:S01]  /*5510*/  @!P2 IMAD R140, R52, R55, UR6 ;  /* 0x00000006348cae24 */ /* 0x001fe2000f8e0237 */
[----:B-1----:R-:W-:Y:S01]  /*5520*/  MOV R53, UR46 ;  /* 0x0000002e00357c02 */ /* 0x002fe20008000f00 */
[----:B------:R-:W-:-:S03]  /*5530*/  FMUL.FTZ R52, R115, UR58 ;  /* 0x0000003a73347c20 */ /* 0x000fc60008410000 */
[----:B------:R-:W-:Y:S01]  /*5540*/  SEL R166, R53, R166, !P3 ;  /* 0x000000a635a67207 */ /* 0x000fe20005800000 */
[----:B------:R-:W-:Y:S01]  /*5550*/  FMUL.RZ R155, R52, 0.15915493667125701904 ;  /* 0x3e22f983349b7820 */ /* 0x000fe2000040c000 */
[----:B------:R-:W-:Y:S01]  /*5560*/  MUFU.SIN R156, R56 ;  /* 0x00000038009c7308 */ /* 0x000fe20000000400 */
[----:B------:R-:W0:Y:S01]  /*5570*/  LDS.128 R52, [R90] ;  /* 0x000000005a347984 */ /* 0x000e220000000c00 */
[----:B------:R-:W-:-:S06]  /*5580*/  LEA R166, R166, UR17, 0x3 ;  /* 0x00000011a6a67c11 */ /* 0x000fcc000f8e18ff */
[----:B------:R1:W-:Y:S01]  /*5590*/  MUFU.COS R157, R56 ;  /* 0x00000038009d7308 */ /* 0x0003e20000000000 */
[C---:B---3--:R-:W-:Y:S01]  /*55a0*/  FMUL.FTZ R2, R3.reuse, R136 ;  /* 0x0000008803027220 */ /* 0x048fe20000410000 */
[----:B------:R-:W-:Y:S01]  /*55b0*/  FMUL.FTZ R3, R3, R134 ;  /* 0x0000008603037220 */ /* 0x000fe20000410000 */
[----:B------:R-:W-:-:S05]  /*55c0*/  FMUL.FTZ R138, R89, R122 ;  /* 0x0000007a598a7220 */ /* 0x000fca0000410000 */
[----:B------:R-:W-:Y:S01]  /*55d0*/  MUFU.SIN R162, R84 ;  /* 0x0000005400a27308 */ /* 0x000fe20000000400 */
[----:B-1----:R-:W1:Y:S04]  /*55e0*/  LDS.128 R56, [R90+0x10] ;  /* 0x000010005a387984 */ /* 0x002e680000000c00 */
[----:B------:R3:W-:Y:S01]  /*55f0*/  STS.64 [R166+0x2550], R2 ;  /* 0x00255002a6007388 */ /* 0x0007e20000000a00 */
[----:B------:R-:W-:Y:S02]  /*5600*/  FMUL.FTZ R134, R114, UR58 ;  /* 0x0000003a72867c20 */ /* 0x000fe40008410000 */
[----:B------:R4:W-:Y:S02]  /*5610*/  MUFU.COS R163, R84 ;  /* 0x0000005400a37308 */ /* 0x0009e40000000000 */
[----:B------:R-:W-:Y:S01]  /*5620*/  FMUL.RZ R142, R134, 0.15915493667125701904 ;  /* 0x3e22f983868e7820 */ /* 0x000fe2000040c000 */
[C---:B------:R-:W-:Y:S01]  /*5630*/  FMUL.FTZ R134, R89.reuse, R124 ;  /* 0x0000007c59867220 */ /* 0x040fe20000410000 */
[----:B------:R-:W-:Y:S01]  /*5640*/  @!P2 IMAD.WIDE R140, R140, R141, UR20 ;  /* 0x000000148c8cae25 */ /* 0x000fe2000f8e028d */
[----:B----4-:R-:W-:Y:S01]  /*5650*/  CS2R R84, SRZ ;  /* 0x0000000000547805 */ /* 0x010fe2000001ff00 */
[----:B------:R-:W-:Y:S06]  /*5660*/  BAR.SYNC.DEFER_BLOCKING 0x0 ;  /* 0x0000000000007b1d */ /* 0x000fec0000010000 */
[----:B------:R-:W4:Y:S01]  /*5670*/  MUFU.EX2 R134, R134 ;  /* 0x0000008600867308 */ /* 0x000f220000000800 */
[----:B------:R-:W-:-:S07]  /*5680*/  FMUL.FTZ R136, R89, R121 ;  /* 0x0000007959887220 */ /* 0x000fce0000410000 */
[----:B------:R-:W3:Y:S01]  /*5690*/  MUFU.EX2 R138, R138 ;  /* 0x0000008a008a7308 */ /* 0x000ee20000000800 */
[-C--:B0-----:R-:W-:Y:S01]  /*56a0*/  FMUL.FTZ R145, R53, R123.reuse ;  /* 0x0000007b35917220 */ /* 0x081fe20000410000 */
[----:B------:R0:W5:Y:S06]  /*56b0*/  @!P2 LDG.E.64 R84, desc[UR18][R140.64+0x8] ;  /* 0x000008128c54a981 */ /* 0x00016c000c1e1b00 */
[----:B------:R-:W1:Y:S01]  /*56c0*/  MUFU.EX2 R136, R136 ;  /* 0x0000008800887308 */ /* 0x000e620000000800 */
[----:B------:R-:W-:Y:S01]  /*56d0*/  FMUL.FTZ R143, R52, R123 ;  /* 0x0000007b348f7220 */ /* 0x000fe20000410000 */
[----:B0-----:R-:W-:Y:S01]  /*56e0*/  FMUL.FTZ R140, R89, R129 ;  /* 0x00000081598c7220 */ /* 0x001fe20000410000 */
[----:B----4-:R-:W-:-:S05]  /*56f0*/  FMUL.FTZ R181, R134, R181 ;  /* 0x000000b586b57220 */ /* 0x010fca0000410000 */
[----:B------:R-:W0:Y:S01]  /*5700*/  MUFU.EX2 R140, R140 ;  /* 0x0000008c008c7308 */ /* 0x000e220000000800 */
[C---:B------:R-:W-:Y:S01]  /*5710*/  FMUL.FTZ R234, R16.reuse, R145 ;  /* 0x0000009110ea7220 */ /* 0x040fe20000410000 */
[----:B------:R-:W-:Y:S01]  /*5720*/  FMUL.FTZ R232, R16, R143 ;  /* 0x0000008f10e87220 */ /* 0x000fe20000410000 */
[----:B------:R-:W-:Y:S01]  /*5730*/  FMUL.FTZ R183, R134, R183 ;  /* 0x000000b786b77220 */ /* 0x000fe20000410000 */
[C---:B---3--:R-:W-:Y:S01]  /*5740*/  FMUL.FTZ R177, R138.reuse, R177 ;  /* 0x000000b18ab17220 */ /* 0x048fe20000410000 */
[----:B------:R-:W-:Y:S01]  /*5750*/  FMUL.FTZ R176, R138, R176 ;  /* 0x000000b08ab07220 */ /* 0x000fe20000410000 */
[C---:B------:R-:W-:Y:S02]  /*5760*/  FMUL.FTZ R143, R181.reuse, R234 ;  /* 0x000000eab58f7220 */ /* 0x040fe40000410000 */
[----:B------:R-:W-:Y:S01]  /*5770*/  MUFU.SIN R216, R142 ;  /* 0x0000008e00d87308 */ /* 0x000fe20000000400 */
[----:B------:R-:W-:Y:S01]  /*5780*/  FMUL.FTZ R138, R181, R232 ;  /* 0x000000e8b58a7220 */ /* 0x000fe20000410000 */
[----:B------:R-:W-:Y:S01]  /*5790*/  FMUL.FTZ R152, R54, R124 ;  /* 0x0000007c36987220 */ /* 0x000fe20000410000 */
[----:B------:R-:W-:-:S05]  /*57a0*/  FFMA.FTZ R143, R183, R232, -R143 ;  /* 0x000000e8b78f7223 */ /* 0x000fca000001088f */
[----:B------:R3:W-:Y:S01]  /*57b0*/  MUFU.COS R218, R142 ;  /* 0x0000008e00da7308 */ /* 0x0007e20000000000 */
[----:B------:R-:W-:Y:S01]  /*57c0*/  FMUL.FTZ R150, R55, R124 ;  /* 0x0000007c37967220 */ /* 0x000fe20000410000 */
[----:B------:R-:W-:Y:S01]  /*57d0*/  FFMA.FTZ R138, R183, R234, R138 ;  /* 0x000000eab78a7223 */ /* 0x000fe2000001008a */
[C---:B------:R-:W-:Y:S01]  /*57e0*/  FMUL.FTZ R141, R89.reuse, R128 ;  /* 0x00000080598d7220 */ /* 0x040fe20000410000 */
[----:B---3--:R-:W-:Y:S01]  /*57f0*/  FMUL.FTZ R142, R89, R127 ;  /* 0x0000007f598e7220 */ /* 0x008fe20000410000 */
[----:B-1----:R-:W-:Y:S01]  /*5800*/  FMUL.FTZ R178, R136, R178 ;  /* 0x000000b288b27220 */ /* 0x002fe20000410000 */
[C---:B0-----:R-:W-:Y:S01]  /*5810*/  FMUL.FTZ R175, R140.reuse, R175 ;  /* 0x000000af8caf7220 */ /* 0x041fe20000410000 */
[----:B------:R-:W-:Y:S01]  /*5820*/  FMUL.FTZ R174, R140, R174 ;  /* 0x000000ae8cae7220 */ /* 0x000fe20000410000 */
[C---:B------:R-:W-:Y:S02]  /*5830*/  FFMA.FTZ R143, R17.reuse, R152, R143 ;  /* 0x00000098118f7223 */ /* 0x040fe4000001008f */
[----:B------:R-:W0:Y:S01]  /*5840*/  MUFU.EX2 R142, R142 ;  /* 0x0000008e008e7308 */ /* 0x000e220000000800 */
[----:B------:R-:W-:Y:S01]  /*5850*/  FFMA.FTZ R140, R17, R150, R138 ;  /* 0x00000096118c7223 */ /* 0x000fe2000001008a */
[----:B------:R-:W-:Y:S01]  /*5860*/  FMUL.FTZ R179, R136, R179 ;  /* 0x000000b388b37220 */ /* 0x000fe20000410000 */
[----:B------:R-:W-:-:S02]  /*5870*/  FMUL.FTZ R145, R178, R143 ;  /* 0x0000008fb2917220 */ /* 0x000fc40000410000 */
[----:B------:R-:W-:-:S03]  /*5880*/  FMUL.FTZ R144, R178, R140 ;  /* 0x0000008cb2907220 */ /* 0x000fc60000410000 */
[----:B------:R-:W1:Y:S01]  /*5890*/  MUFU.EX2 R141, R141 ;  /* 0x0000008d008d7308 */ /* 0x000e620000000800 */
[----:B------:R-:W-:Y:S01]  /*58a0*/  FMUL.FTZ R136, R89, R125 ;  /* 0x0000007d59887220 */ /* 0x000fe20000410000 */
[----:B------:R-:W-:Y:S01]  /*58b0*/  FFMA.FTZ R145, R179, R140, R145 ;  /* 0x0000008cb3917223 */ /* 0x000fe20000010091 */
[----:B------:R-:W-:Y:S01]  /*58c0*/  FMUL.FTZ R153, R57, R121 ;  /* 0x0000007939997220 */ /* 0x000fe20000410000 */
[----:B------:R-:W-:Y:S01]  /*58d0*/  FFMA.FTZ R144, R179, R143, -R144 ;  /* 0x0000008fb3907223 */ /* 0x000fe20000010890 */
[----:B------:R-:W-:Y:S01]  /*58e0*/  FMUL.FTZ R151, R56, R121 ;  /* 0x0000007938977220 */ /* 0x000fe20000410000 */
[C---:B------:R-:W-:Y:S01]  /*58f0*/  FMUL.FTZ R138, R89.reuse, R120 ;  /* 0x00000078598a7220 */ /* 0x040fe20000410000 */
[C---:B------:R-:W-:Y:S01]  /*5900*/  FFMA.FTZ R145, R18.reuse, R153, R145 ;  /* 0x0000009912917223 */ /* 0x040fe20000010091 */
[----:B------:R-:W3:Y:S01]  /*5910*/  MUFU.EX2 R136, R136 ;  /* 0x0000008800887308 */ /* 0x000ee20000000800 */
[----:B------:R-:W-:Y:S01]  /*5920*/  FFMA.FTZ R144, R18, R151, R144 ;  /* 0x0000009712907223 */ /* 0x000fe20000010090 */
[C---:B0-----:R-:W-:Y:S01]  /*5930*/  FMUL.FTZ R171, R142.reuse, R171 ;  /* 0x000000ab8eab7220 */ /* 0x041fe20000410000 */
[----:B------:R-:W-:Y:S01]  /*5940*/  FMUL.FTZ R170, R142, R170 ;  /* 0x000000aa8eaa7220 */ /* 0x000fe20000410000 */
[C---:B------:R-:W-:Y:S01]  /*5950*/  FMUL.FTZ R142, R176.reuse, R145 ;  /* 0x00000091b08e7220 */ /* 0x040fe20000410000 */
[C---:B------:R-:W-:Y:S01]  /*5960*/  FMUL.FTZ R134, R89.reuse, R126 ;  /* 0x0000007e59867220 */ /* 0x040fe20000410000 */
[-C--:B------:R-:W-:Y:S01]  /*5970*/  FMUL.FTZ R146, R176, R144.reuse ;  /* 0x00000090b0927220 */ /* 0x080fe20000410000 */
[----:B------:R-:W-:Y:S01]  /*5980*/  FMUL.FTZ R140, R89, R119 ;  /* 0x00000077598c7220 */ /* 0x000fe20000410000 */
[----:B------:R-:W0:Y:S01]  /*5990*/  MUFU.EX2 R138, R138 ;  /* 0x0000008a008a7308 */ /* 0x000e220000000800 */
[----:B------:R-:W-:Y:S01]  /*59a0*/  FFMA.FTZ R143, R177, R144, -R142 ;  /* 0x00000090b18f7223 */ /* 0x000fe2000001088e */
[C---:B-1----:R-:W-:Y:S01]  /*59b0*/  FMUL.FTZ R173, R141.reuse, R173 ;  /* 0x000000ad8dad7220 */ /* 0x042fe20000410000 */
[----:B------:R-:W-:Y:S01]  /*59c0*/  FMUL.FTZ R172, R141, R172 ;  /* 0x000000ac8dac7220 */ /* 0x000fe20000410000 */
[----:B------:R-:W-:Y:S01]  /*59d0*/  FFMA.FTZ R142, R177, R145, R146 ;  /* 0x00000091b18e7223 */ /* 0x000fe20000010092 */
[----:B------:R-:W-:Y:S01]  /*59e0*/  FMUL.FTZ R141, R89, R118 ;  /* 0x00000076598d7220 */ /* 0x000fe20000410000 */
[-C--:B------:R-:W-:Y:S01]  /*59f0*/  FMUL.FTZ R146, R58, R122.reuse ;  /* 0x0000007a3a927220 */ /* 0x080fe20000410000 */
[----:B------:R-:W-:Y:S01]  /*5a00*/  FMUL.FTZ R148, R59, R122 ;  /* 0x0000007a3b947220 */ /* 0x000fe20000410000 */
[----:B------:R-:W1:Y:S02]  /*5a10*/  MUFU.EX2 R134, R134 ;  /* 0x0000008600867308 */ /* 0x000e640000000800 */
[C---:B------:R-:W-:Y:S01]  /*5a20*/  FFMA.FTZ R143, R19.reuse, R146, R143 ;  /* 0x00000092138f7223 */ /* 0x040fe2000001008f */
[----:B------:R-:W-:-:S05]  /*5a30*/  FFMA.FTZ R142, R19, R148, R142 ;  /* 0x00000094138e7223 */ /* 0x000fca000001008e */
[----:B------:R-:W4:Y:S01]  /*5a40*/  MUFU.EX2 R140, R140 ;  /* 0x0000008c008c7308 */ /* 0x000f220000000800 */
[C---:B---3--:R-:W-:Y:S01]  /*5a50*/  FMUL.FTZ R167, R136.reuse, R167 ;  /* 0x000000a788a77220 */ /* 0x048fe20000410000 */
[----:B------:R-:W-:Y:S01]  /*5a60*/  FMUL.FTZ R166, R136, R88 ;  /* 0x0000005888a67220 */ /* 0x000fe20000410000 */
[C---:B------:R-:W-:Y:S01]  /*5a70*/  FMUL.FTZ R145, R174.reuse, R143 ;  /* 0x0000008fae917220 */ /* 0x040fe20000410000 */
[----:B------:R-:W-:Y:S01]  /*5a80*/  FMUL.FTZ R88, R89, R116 ;  /* 0x0000007459587220 */ /* 0x000fe20000410000 */
[----:B------:R-:W-:-:S03]  /*5a90*/  FMUL.FTZ R136, R174, R142 ;  /* 0x0000008eae887220 */ /* 0x000fc60000410000 */
[----:B------:R-:W3:Y:S01]  /*5aa0*/  MUFU.EX2 R141, R141 ;  /* 0x0000008d008d7308 */ /* 0x000ee20000000800 */
[C---:B0-----:R-:W-:Y:S01]  /*5ab0*/  FMUL.FTZ R165, R138.reuse, R165 ;  /* 0x000000a58aa57220 */ /* 0x041fe20000410000 */
[----:B------:R-:W-:Y:S01]  /*5ac0*/  FMUL.FTZ R164, R138, R164 ;  /* 0x000000a48aa47220 */ /* 0x000fe20000410000 */
[----:B------:R-:W-:Y:S01]  /*5ad0*/  FFMA.FTZ R145, R175, R142, R145 ;  /* 0x0000008eaf917223 */ /* 0x000fe20000010091 */
[----:B------:R-:W-:Y:S01]  /*5ae0*/  FMUL.FTZ R149, R61, R129 ;  /* 0x000000813d957220 */ /* 0x000fe20000410000 */
[----:B------:R-:W-:Y:S01]  /*5af0*/  FFMA.FTZ R138, R175, R143, -R136 ;  /* 0x0000008faf8a7223 */ /* 0x000fe20000010888 */
[----:B------:R-:W-:Y:S02]  /*5b00*/  FMUL.FTZ R147, R60, R129 ;  /* 0x000000813c937220 */ /* 0x000fe40000410000 */
[----:B------:R-:W0:Y:S01]  /*5b10*/  MUFU.EX2 R88, R88 ;  /* 0x0000005800587308 */ /* 0x000e220000000800 */
[C---:B------:R-:W-:Y:S01]  /*5b20*/  FFMA.FTZ R145, R12.reuse, R149, R145 ;  /* 0x000000950c917223 */ /* 0x040fe20000010091 */
[----:B------:R-:W-:Y:S01]  /*5b30*/  FFMA.FTZ R138, R12, R147, R138 ;  /* 0x000000930c8a7223 */ /* 0x000fe2000001008a */
[C---:B-1----:R-:W-:Y:S01]  /*5b40*/  FMUL.FTZ R169, R134.reuse, R169 ;  /* 0x000000a986a97220 */ /* 0x042fe20000410000 */
[----:B------:R-:W-:Y:S01]  /*5b50*/  FMUL.FTZ R168, R134, R168 ;  /* 0x000000a886a87220 */ /* 0x000fe20000410000 */
[C---:B------:R-:W-:Y:S01]  /*5b60*/  FMUL.FTZ R134, R89.reuse, R117 ;  /* 0x0000007559867220 */ /* 0x040fe20000410000 */
[C---:B------:R-:W-:Y:S01]  /*5b70*/  FMUL.FTZ R136, R89.reuse, R115 ;  /* 0x0000007359887220 */ /* 0x040fe20000410000 */
[C---:B----4-:R-:W-:Y:S01]  /*5b80*/  FMUL.FTZ R163, R140.reuse, R163 ;  /* 0x000000a38ca37220 */ /* 0x050fe20000410000 */
[----:B------:R-:W-:Y:S01]  /*5b90*/  FMUL.FTZ R162, R140, R162 ;  /* 0x000000a28ca27220 */ /* 0x000fe20000410000 */
[----:B------:R-:W-:Y:S01]  /*5ba0*/  FMUL.FTZ R89, R89, R114 ;  /* 0x0000007259597220 */ /* 0x000fe20000410000 */
[C---:B------:R-:W-:Y:S01]  /*5bb0*/  FMUL.FTZ R140, R172.reuse, R145 ;  /* 0x00000091ac8c7220 */ /* 0x040fe20000410000 */
[----:B------:R-:W-:Y:S01]  /*5bc0*/  FMUL.FTZ R142, R172, R138 ;  /* 0x0000008aac8e7220 */ /* 0x000fe20000410000 */
[C---:B---3--:R-:W-:Y:S01]  /*5bd0*/  FMUL.FTZ R161, R141.reuse, R161 ;  /* 0x000000a18da17220 */ /* 0x048fe20000410000 */
[----:B------:R-:W-:Y:S01]  /*5be0*/  FMUL.FTZ R160, R141, R160 ;  /* 0x000000a08da07220 */ /* 0x000fe20000410000 */
[C---:B------:R-:W-:Y:S01]  /*5bf0*/  FFMA.FTZ R141, R173.reuse, R138, -R140 ;  /* 0x0000008aad8d7223 */ /* 0x040fe2000001088c */
[----:B------:R-:W-:Y:S01]  /*5c00*/  FFMA.FTZ R138, R173, R145, R142 ;  /* 0x00000091ad8a7223 */ /* 0x000fe2000001008e */
[-C--:B------:R-:W-:Y:S01]  /*5c10*/  FMUL.FTZ R144, R63, R128.reuse ;  /* 0x000000803f907220 */ /* 0x080fe20000410000 */
[----:B------:R-:W1:Y:S01]  /*5c20*/  MUFU.EX2 R134, R134 ;  /* 0x0000008600867308 */ /* 0x000e620000000800 */
[----:B------:R-:W-:-:S02]  /*5c30*/  FMUL.FTZ R142, R62, R128 ;  /* 0x000000803e8e7220 */ /* 0x000fc40000410000 */
[----:B------:R-:W-:-:S05]  /*5c40*/  FFMA.FTZ R138, R13, R144, R138 ;  /* 0x000000900d8a7223 */ /* 0x000fca000001008a */
[----:B------:R-:W3:Y:S01]  /*5c50*/  MUFU.EX2 R89, R89 ;  /* 0x0000005900597308 */ /* 0x000ee20000000800 */
[----:B------:R-:W-:Y:S01]  /*5c60*/  FFMA.FTZ R141, R13, R142, R141 ;  /* 0x0000008e0d8d7223 */ /* 0x000fe2000001008d */
[C---:B0-----:R-:W-:Y:S01]  /*5c70*/  FMUL.FTZ R157, R88.reuse, R157 ;  /* 0x0000009d589d7220 */ /* 0x041fe20000410000 */
[----:B------:R-:W-:-:S05]  /*5c80*/  FMUL.FTZ R156, R88, R156 ;  /* 0x0000009c589c7220 */ /* 0x000fca0000410000 */
[----:B------:R-:W-:Y:S01]  /*5c90*/  MUFU.SIN R154, R155 ;  /* 0x0000009b009a7308 */ /* 0x000fe20000000400 */
[C---:B------:R-:W-:Y:S01]  /*5ca0*/  FMUL.FTZ R88, R170.reuse, R138 ;  /* 0x0000008aaa587220 */ /* 0x040fe20000410000 */
[----:B------:R-:W-:-:S06]  /*5cb0*/  FMUL.FTZ R143, R170, R141 ;  /* 0x0000008daa8f7220 */ /* 0x000fcc0000410000 */
[----:B------:R-:W-:Y:S08]  /*5cc0*/  MUFU.COS R155, R155 ;  /* 0x0000009b009b7308 */ /* 0x000ff00000000000 */
[----:B------:R-:W0:Y:S01]  /*5cd0*/  MUFU.EX2 R136, R136 ;  /* 0x0000008800887308 */ /* 0x000e220000000800 */
[C---:B------:R-:W-:Y:S01]  /*5ce0*/  FFMA.FTZ R88, R171.reuse, R141, -R88 ;  /* 0x0000008dab587223 */ /* 0x040fe20000010858 */
[----:B------:R-:W-:Y:S01]  /*5cf0*/  FFMA.FTZ R141, R171, R138, R143 ;  /* 0x0000008aab8d7223 */ /* 0x000fe2000001008f */
[-C--:B------:R-:W-:Y:S01]  /*5d00*/  FMUL.FTZ R143, R65, R127.reuse ;  /* 0x0000007f418f7220 */ /* 0x080fe20000410000 */
[----:B------:R-:W-:Y:S01]  /*5d10*/  FMUL.FTZ R145, R64, R127 ;  /* 0x0000007f40917220 */ /* 0x000fe20000410000 */
[C---:B-1----:R-:W-:Y:S01]  /*5d20*/  FMUL.FTZ R159, R134.reuse, R159 ;  /* 0x0000009f869f7220 */ /* 0x042fe20000410000 */
[----:B------:R-:W-:Y:S01]  /*5d30*/  FMUL.FTZ R158, R134, R158 ;  /* 0x0000009e869e7220 */ /* 0x000fe20000410000 */
[C---:B---3--:R-:W-:Y:S01]  /*5d40*/  FMUL.FTZ R218, R89.reuse, R218 ;  /* 0x000000da59da7220 */ /* 0x048fe20000410000 */
[----:B------:R-:W-:Y:S01]  /*5d50*/  FMUL.FTZ R216, R89, R216 ;  /* 0x000000d859d87220 */ /* 0x000fe20000410000 */
[C---:B------:R-:W-:Y:S01]  /*5d60*/  FFMA.FTZ R141, R14.reuse, R143, R141 ;  /* 0x0000008f0e8d7223 */ /* 0x040fe2000001008d */
[----:B------:R-:W-:Y:S01]  /*5d70*/  FFMA.FTZ R134, R14, R145, R88 ;  /* 0x000000910e867223 */ /* 0x000fe20000010058 */
[-C--:B------:R-:W-:Y:S01]  /*5d80*/  FMUL.FTZ R89, R3, R181.reuse ;  /* 0x000000b503597220 */ /* 0x080fe20000410000 */
[----:B------:R-:W-:-:S03]  /*5d90*/  FMUL.FTZ R88, R2, R181 ;  /* 0x000000b502587220 */ /* 0x000fc60000410000 */
[----:B------:R-:W-:Y:S01]  /*5da0*/  FFMA.FTZ R89, R2, R183, -R89 ;  /* 0x000000b702597223 */ /* 0x000fe20000010859 */
[C---:B0-----:R-:W-:Y:S01]  /*5db0*/  FMUL.FTZ R155, R136.reuse, R155 ;  /* 0x0000009b889b7220 */ /* 0x041fe20000410000 */
[----:B------:R-:W-:Y:S01]  /*5dc0*/  FMUL.FTZ R154, R136, R154 ;  /* 0x0000009a889a7220 */ /* 0x000fe20000410000 */
[C---:B------:R-:W-:Y:S01]  /*5dd0*/  FMUL.FTZ R136, R168.reuse, R141 ;  /* 0x0000008da8887220 */ /* 0x040fe20000410000 */
[----:B------:R-:W-:Y:S01]  /*5de0*/  FFMA.FTZ R88, R3, R183, R88 ;  /* 0x000000b703587223 */ /* 0x000fe20000010058 */
[-C--:B------:R-:W-:Y:S02]  /*5df0*/  FMUL.FTZ R138, R168, R134.reuse ;  /* 0x00000086a88a7220 */ /* 0x080fe40000410000 */
[C---:B------:R-:W-:Y:S01]  /*5e00*/  FFMA.FTZ R185, R169.reuse, R134, -R136 ;  /* 0x00000086a9b97223 */ /* 0x040fe20000010888 */
[C---:B------:R-:W-:Y:S01]  /*5e10*/  FMUL.FTZ R136, R178.reuse, R89 ;  /* 0x00000059b2887220 */ /* 0x040fe20000410000 */
[----:B------:R-:W-:Y:S01]  /*5e20*/  FMUL.FTZ R134, R178, R88 ;  /* 0x00000058b2867220 */ /* 0x000fe20000410000 */
[----:B------:R-:W-:Y:S01]  /*5e30*/  FFMA.FTZ R180, R169, R141, R138 ;  /* 0x0000008da9b47223 */ /* 0x000fe2000001008a */
[----:B------:R-:W-:Y:S01]  /*5e40*/  FMUL.FTZ R138, R67, R126 ;  /* 0x0000007e438a7220 */ /* 0x000fe20000410000 */
[C---:B------:R-:W-:Y:S01]  /*5e50*/  FFMA.FTZ R136, R179.reuse, R88, R136 ;  /* 0x00000058b3887223 */ /* 0x040fe20000010088 */
        /* <DEDUP_REMOVED lines=14> */
[-C--:B------:R-:W-:Y:S01]  /*5f40*/  FMUL.FTZ R141, R69, R125.reuse ;  /* 0x0000007d458d7220 */ /* 0x080fe20000410000 */
[----:B------:R-:W-:Y:S01]  /*5f50*/  FMUL.FTZ R235, R68, R125 ;  /* 0x0000007d44eb7220 */ /* 0x000fe20000410000 */
[C---:B------:R-:W-:Y:S01]  /*5f60*/  FFMA.FTZ R134, R175.reuse, R89, R134 ;  /* 0x00000059af867223 */ /* 0x040fe20000010086 */
[----:B------:R-:W-:Y:S01]  /*5f70*/  FFMA.FTZ R185, R175, R88, -R185 ;  /* 0x00000058afb97223 */ /* 0x000fe200000108b9 */
[C---:B------:R-:W-:Y:S01]  /*5f80*/  FFMA.FTZ R187, R8.reuse, R141, R187 ;  /* 0x0000008d08bb7223 */ /* 0x040fe200000100bb */
        /* <DEDUP_REMOVED lines=19> */
[----:B------:R-:W-:Y:S02]  /*60c0*/  FMUL.FTZ R134, R71, R120 ;  /* 0x0000007847867220 */ /* 0x000fe40000410000 */
[C---:B------:R-:W-:Y:S01]  /*60d0*/  FFMA.FTZ R180, R167.reuse, R89, R180 ;  /* 0x00000059a7b47223 */ /* 0x040fe200000100b4 */
[----:B------:R-:W-:Y:S01]  /*60e0*/  FFMA.FTZ R185, R167, R88, -R185 ;  /* 0x00000058a7b97223 */ /* 0x000fe200000108b9 */
[----:B------:R-:W-:Y:S01]  /*60f0*/  FMUL.FTZ R136, R70, R120 ;  /* 0x0000007846887220 */ /* 0x000fe20000410000 */
        /* <DEDUP_REMOVED lines=8> */
[C---:B------:R-:W-:Y:S01]  /*6180*/  FFMA.FTZ R186, R163.reuse, R189, -R186 ;  /* 0x000000bda3ba7223 */ /* 0x040fe200000108ba */
[----:B------:R-:W-:Y:S01]  /*6190*/  FMUL.FTZ R233, R72, R119 ;  /* 0x0000007748e97220 */ /* 0x000fe20000410000 */
[C---:B------:R-:W-:Y:S01]  /*61a0*/  FMUL.FTZ R180, R162.reuse, R88 ;  /* 0x00000058a2b47220 */ /* 0x040fe20000410000 */
[----:B------:R-:W-:Y:S01]  /*61b0*/  FMUL.FTZ R185, R162, R89 ;  /* 0x00000059a2b97220 */ /* 0x000fe20000410000 */
[----:B------:R-:W-:Y:S01]  /*61c0*/  FFMA.FTZ R187, R163, R182, R187 ;  /* 0x000000b6a3bb7223 */ /* 0x000fe200000100bb */
[----:B------:R-:W-:Y:S01]  /*61d0*/  FMUL.FTZ R227, R73, R119 ;  /* 0x0000007749e37220 */ /* 0x000fe20000410000 */
[C---:B------:R-:W-:Y:S01]  /*61e0*/  FFMA.FTZ R186, R10.reuse, R233, R186 ;  /* 0x000000e90aba7223 */ /* 0x040fe200000100ba */
[C---:B------:R-:W-:Y:S01]  /*61f0*/  FFMA.FTZ R180, R163.reuse, R89, R180 ;  /* 0x00000059a3b47223 */ /* 0x040fe200000100b4 */
[----:B------:R-:W-:Y:S01]  /*6200*/  FFMA.FTZ R185, R163, R88, -R185 ;  /* 0x00000058a3b97223 */ /* 0x000fe200000108b9 */
[----:B------:R-:W-:Y:S01]  /*6210*/  FFMA.FTZ R187, R10, R227, R187 ;  /* 0x000000e30abb7223 */ /* 0x000fe200000100bb */
[C---:B------:R-:W-:Y:S01]  /*6220*/  FMUL.FTZ R188, R160.reuse, R186 ;  /* 0x000000baa0bc7220 */ /* 0x040fe20000410000 */
[C---:B------:R-:W-:Y:S01]  /*6230*/  FMUL.FTZ R88, R160.reuse, R180 ;  /* 0x000000b4a0587220 */ /* 0x040fe20000410000 */
[C---:B------:R-:W-:Y:S01]  /*6240*/  FMUL.FTZ R89, R160.reuse, R185 ;  /* 0x000000b9a0597220 */ /* 0x040fe20000410000 */
[-C--:B------:R-:W-:Y:S01]  /*6250*/  FMUL.FTZ R182, R160, R187.reuse ;  /* 0x000000bba0b67220 */ /* 0x080fe20000410000 */
[----:B------:R-:W-:Y:S01]  /*6260*/  FFMA.FTZ R188, R161, R187, R188 ;  /* 0x000000bba1bc7223 */ /* 0x000fe200000100bc */
[----:B------:R-:W-:Y:S01]  /*6270*/  FMUL.FTZ R226, R75, R118 ;  /* 0x000000764be27220 */ /* 0x000fe20000410000 */
[C---:B------:R-:W-:Y:S01]  /*6280*/  FFMA.FTZ R88, R161.reuse, R185, -R88 ;  /* 0x000000b9a1587223 */ /* 0x040fe20000010858 */
[C---:B------:R-:W-:Y:S01]  /*6290*/  FFMA.FTZ R89, R161.reuse, R180, R89 ;  /* 0x000000b4a1597223 */ /* 0x040fe20000010059 */
[----:B------:R-:W-:Y:S01]  /*62a0*/  FFMA.FTZ R189, R161, R186, -R182 ;  /* 0x000000baa1bd7223 */ /* 0x000fe200000108b6 */
[----:B------:R-:W-:Y:S01]  /*62b0*/  FMUL.FTZ R228, R74, R118 ;  /* 0x000000764ae47220 */ /* 0x000fe20000410000 */
[C---:B------:R-:W-:Y:S01]  /*62c0*/  FFMA.FTZ R188, R11.reuse, R226, R188 ;  /* 0x000000e20bbc7223 */ /* 0x040fe200000100bc */
[C---:B------:R-:W-:Y:S01]  /*62d0*/  FMUL.FTZ R180, R158.reuse, R88 ;  /* 0x000000589eb47220 */ /* 0x040fe20000410000 */
[CC--:B------:R-:W-:Y:S01]  /*62e0*/  FMUL.FTZ R185, R158.reuse, R89.reuse ;  /* 0x000000599eb97220 */ /* 0x0c0fe20000410000 */
[----:B------:R-:W-:Y:S01]  /*62f0*/  FFMA.FTZ R189, R11, R228, R189 ;  /* 0x000000e40bbd7223 */ /* 0x000fe200000100bd */
[C---:B------:R-:W-:Y:S01]  /*6300*/  FMUL.FTZ R182, R158.reuse, R188 ;  /* 0x000000bc9eb67220 */ /* 0x040fe20000410000 */
[C---:B------:R-:W-:Y:S01]  /*6310*/  FFMA.FTZ R180, R159.reuse, R89, R180 ;  /* 0x000000599fb47223 */ /* 0x040fe200000100b4 */
[C---:B------:R-:W-:Y:S01]  /*6320*/  FFMA.FTZ R185, R159.reuse, R88, -R185 ;  /* 0x000000589fb97223 */ /* 0x040fe200000108b9 */
        /* <DEDUP_REMOVED lines=8> */
[C---:B------:R-:W-:Y:S01]  /*63b0*/  FFMA.FTZ R88, R157.reuse, R185, -R88 ;  /* 0x000000b99d587223 */ /* 0x040fe20000010858 */
[C---:B------:R-:W-:Y:S01]  /*63c0*/  FFMA.FTZ R89, R157.reuse, R180, R89 ;  /* 0x000000b49d597223 */ /* 0x040fe20000010059 */
[----:B------:R-:W-:Y:S01]  /*63d0*/  FFMA.FTZ R187, R4, R217, R187 ;  /* 0x000000d904bb7223 */ /* 0x000fe200000100bb */
[----:B------:R-:W-:Y:S01]  /*63e0*/  FMUL.FTZ R186, R156, R182 ;  /* 0x000000b69cba7220 */ /* 0x000fe20000410000 */
[C---:B------:R-:W-:Y:S01]  /*63f0*/  FMUL.FTZ R180, R154.reuse, R88 ;  /* 0x000000589ab47220 */ /* 0x040fe20000410000 */
[----:B------:R-:W-:Y:S01]  /*6400*/  FMUL.FTZ R185, R154, R89 ;  /* 0x000000599ab97220 */ /* 0x000fe20000410000 */
[-C--:B------:R-:W-:Y:S01]  /*6410*/  FMUL.FTZ R189, R156, R187.reuse ;  /* 0x000000bb9cbd7220 */ /* 0x080fe20000410000 */
[----:B------:R-:W-:Y:S01]  /*6420*/  FFMA.FTZ R186, R157, R187, R186 ;  /* 0x000000bb9dba7223 */ /* 0x000fe200000100ba */
[----:B------:R-:W-:Y:S01]  /*6430*/  FMUL.FTZ R222, R79, R116 ;  /* 0x000000744fde7220 */ /* 0x000fe20000410000 */
[C---:B------:R-:W-:Y:S01]  /*6440*/  FFMA.FTZ R89, R155.reuse, R89, R180 ;  /* 0x000000599b597223 */ /* 0x040fe200000100b4 */
[----:B------:R-:W-:Y:S01]  /*6450*/  FFMA.FTZ R185, R155, R88, -R185 ;  /* 0x000000589bb97223 */ /* 0x000fe200000108b9 */
[----:B------:R-:W-:Y:S01]  /*6460*/  FFMA.FTZ R189, R157, R182, -R189 ;  /* 0x000000b69dbd7223 */ /* 0x000fe200000108bd */
[----:B------:R-:W-:Y:S01]  /*6470*/  FMUL.FTZ R224, R78, R116 ;  /* 0x000000744ee07220 */ /* 0x000fe20000410000 */
[----:B------:R-:W-:Y:S01]  /*6480*/  FFMA.FTZ R186, R5, R222, R186 ;  /* 0x000000de05ba7223 */ /* 0x000fe200000100ba */
[C---:B------:R-:W-:Y:S01]  /*6490*/  FMUL.FTZ R229, R216.reuse, R89 ;  /* 0x00000059d8e57220 */ /* 0x040fe20000410000 */
[----:B------:R-:W-:Y:S01]  /*64a0*/  FMUL.FTZ R188, R216, R185 ;  /* 0x000000b9d8bc7220 */ /* 0x000fe20000410000 */
[----:B--2---:R-:W-:Y:S01]  /*64b0*/  FMUL.FTZ R215, R99, R87 ;  /* 0x0000005763d77220 */ /* 0x004fe20000410000 */
[----:B------:R-:W-:Y:S01]  /*64c0*/  FFMA.FTZ R189, R5, R224, R189 ;  /* 0x000000e005bd7223 */ /* 0x000fe200000100bd */
[----:B------:R-:W-:Y:S01]  /*64d0*/  FMUL.FTZ R88, R154, R186 ;  /* 0x000000ba9a587220 */ /* 0x000fe20000410000 */
[C---:B------:R-:W-:Y:S01]  /*64e0*/  FFMA.FTZ R229, R218.reuse, R185, -R229 ;  /* 0x000000b9dae57223 */ /* 0x040fe200000108e5 */
[C---:B------:R-:W-:Y:S01]  /*64f0*/  FFMA.FTZ R188, R218.reuse, R89, R188 ;  /* 0x00000059dabc7223 */ /* 0x040fe200000100bc */
[----:B------:R-:W-:Y:S01]  /*6500*/  FMUL.FTZ R213, R99, R86 ;  /* 0x0000005663d57220 */ /* 0x000fe20000410000 */
[----:B------:R-:W-:Y:S01]  /*6510*/  FMUL.FTZ R185, R218, R215 ;  /* 0x000000d7dab97220 */ /* 0x000fe20000410000 */
[----:B------:R-:W-:Y:S01]  /*6520*/  FMUL.FTZ R187, R154, R189 ;  /* 0x000000bd9abb7220 */ /* 0x000fe20000410000 */
[----:B------:R-:W-:Y:S01]  /*6530*/  FMUL.FTZ R89, R216, R215 ;  /* 0x000000d7d8597220 */ /* 0x000fe20000410000 */
[C---:B------:R-:W-:Y:S01]  /*6540*/  FFMA.FTZ R88, R155.reuse, R189, -R88 ;  /* 0x000000bd9b587223 */ /* 0x040fe20000010858 */
[----:B------:R-:W-:Y:S01]  /*6550*/  FMUL.FTZ R219, R80, R115 ;  /* 0x0000007350db7220 */ /* 0x000fe20000410000 */
[----:B------:R-:W-:Y:S01]  /*6560*/  FFMA.FTZ R189, -R216, R213, -R185 ;  /* 0x000000d5d8bd7223 */ /* 0x000fe200000109b9 */
[----:B------:R-:W-:Y:S01]  /*6570*/  FFMA.FTZ R187, R155, R186, R187 ;  /* 0x000000ba9bbb7223 */ /* 0x000fe200000100bb */
[----:B------:R-:W-:Y:S01]  /*6580*/  FMUL.FTZ R221, R81, R115 ;  /* 0x0000007351dd7220 */ /* 0x000fe20000410000 */
[----:B------:R-:W-:Y:S01]  /*6590*/  FFMA.FTZ R185, R218, R213, -R89 ;  /* 0x000000d5dab97223 */ /* 0x000fe20000010859 */
[----:B------:R-:W-:Y:S01]  /*65a0*/  FFMA.FTZ R89, R6, R219, R88 ;  /* 0x000000db06597223 */ /* 0x000fe20000010058 */
[----:B------:R-:W-:Y:S01]  /*65b0*/  FMUL.FTZ R180, R100, R86 ;  /* 0x0000005664b47220 */ /* 0x000fe20000410000 */
[----:B------:R-:W-:-:S02]  /*65c0*/  FFMA.FTZ R187, R6, R221, R187 ;  /* 0x000000dd06bb7223 */ /* 0x000fc400000100bb */
[----:B------:R-:W-:Y:S01]  /*65d0*/  FMUL.FTZ R88, R216, R89 ;  /* 0x00000059d8587220 */ /* 0x000fe20000410000 */
[----:B------:R-:W-:Y:S01]  /*65e0*/  FADD.FTZ R186, R180, R185 ;  /* 0x000000b9b4ba7221 */ /* 0x000fe20000010000 */
[-C--:B------:R-:W-:Y:S02]  /*65f0*/  FMUL.FTZ R185, R216, R187.reuse ;  /* 0x000000bbd8b97220 */ /* 0x080fe40000410000 */
[C---:B------:R-:W-:Y:S01]  /*6600*/  FFMA.FTZ R187, R218.reuse, R187, R88 ;  /* 0x000000bbdabb7223 */ /* 0x040fe20000010058 */
[----:B------:R-:W-:Y:S01]  /*6610*/  @P1 LEA R88, R135, R184, 0x3 ;  /* 0x000000b887581211 */ /* 0x000fe200078e18ff */
[----:B------:R-:W-:-:S05]  /*6620*/  FFMA.FTZ R236, R218, R89, -R185 ;  /* 0x00000059daec7223 */ /* 0x000fca00000108b9 */
[----:B------:R-:W0:Y:S01]  /*6630*/  @P1 LDS.64 R88, [R88+0x3558] ;  /* 0x0035580058581984 */ /* 0x000e220000000a00 */
[----:B------:R-:W-:-:S04]  /*6640*/  FMUL.FTZ R182, R100, R87 ;  /* 0x0000005764b67220 */ /* 0x000fc80000410000 */
[----:B------:R-:W-:Y:S01]  /*6650*/  FADD.FTZ R189, -R182, R189 ;  /* 0x000000bdb6bd7221 */ /* 0x000fe20000010100 */
[----:B------:R-:W-:Y:S01]  /*6660*/  FMUL.FTZ R192, R154, -R186 ;  /* 0x800000ba9ac07220 */ /* 0x000fe20000410000 */
[-C--:B------:R-:W-:Y:S01]  /*6670*/  FMUL.FTZ R220, R82, R114.reuse ;  /* 0x0000007252dc7220 */ /* 0x080fe20000410000 */
[----:B------:R-:W-:Y:S01]  /*6680*/  FMUL.FTZ R214, R83, R114 ;  /* 0x0000007253d67220 */ /* 0x000fe20000410000 */
[----:B------:R-:W-:Y:S01]  /*6690*/  FMUL.FTZ R190, R154, -R189 ;  /* 0x800000bd9abe7220 */ /* 0x000fe20000410000 */
[----:B------:R-:W-:Y:S01]  /*66a0*/  BSSY B0, `(.L_x_14979) ;  /* 0x0000017000007945 */ /* 0x000fe20003800000 */
[C---:B------:R-:W-:Y:S01]  /*66b0*/  FMUL.FTZ R184, R101.reuse, R86 ;  /* 0x0000005665b87220 */ /* 0x040fe20000410000 */
[----:B------:R-:W-:Y:S01]  /*66c0*/  FMUL.FTZ R185, R101, R87 ;  /* 0x0000005765b97220 */ /* 0x000fe20000410000 */
[C---:B------:R-:W-:Y:S01]  /*66d0*/  FFMA.FTZ R191, R155.reuse, R186, -R190 ;  /* 0x000000ba9bbf7223 */ /* 0x040fe200000108be */
[----:B------:R-:W-:Y:S01]  /*66e0*/  FFMA.FTZ R186, R155, R189, R192 ;  /* 0x000000bd9bba7223 */ /* 0x000fe200000100c0 */
        /* <DEDUP_REMOVED lines=18> */
.L_x_14980:
[----:B------:R-:W-:Y:S05]  /*6810*/  BSYNC B0 ;  /* 0x0000000000007941 */ /* 0x000fea0003800000 */
.L_x_14979:
[----:B------:R-:W-:Y:S01]  /*6820*/  FADD.FTZ R187, R184, R191 ;  /* 0x000000bfb8bb7221 */ /* 0x000fe20000010000 */
[----:B------:R-:W2:Y:S01]  /*6830*/  SHFL.UP PT, R189, R229, 0x1, RZ ;  /* 0x04200000e5bd7989 */ /* 0x000ea200000e00ff */
[----:B------:R-:W-:Y:S01]  /*6840*/  FADD.FTZ R186, -R185, R186 ;  /* 0x000000bab9ba7221 */ /* 0x000fe20000010100 */
[----:B------:R-:W-:Y:S01]  /*6850*/  ISETP.GE.AND P1, PT, R133, 0x1, PT ;  /* 0x000000018500780c */ /* 0x000fe20003f26270 */
[C---:B------:R-:W-:Y:S01]  /*6860*/  FMUL.FTZ R196, R156.reuse, -R187 ;  /* 0x800000bb9cc47220 */ /* 0x040fe20000410000 */
[----:B------:R-:W3:Y:S01]  /*6870*/  SHFL.UP PT, R191, R236, 0x1, RZ ;  /* 0x04200000ecbf7989 */ /* 0x000ee200000e00ff */
[----:B------:R-:W-:Y:S01]  /*6880*/  FMUL.FTZ R194, R156, -R186 ;  /* 0x800000ba9cc27220 */ /* 0x000fe20000410000 */
[----:B01----:R-:W-:Y:S01]  /*6890*/  FMUL.FTZ R207, R216, -R88 ;  /* 0x80000058d8cf7220 */ /* 0x003fe20000410000 */
[C---:B------:R-:W-:Y:S01]  /*68a0*/  FFMA.FTZ R193, R157.reuse, R186, R196 ;  /* 0x000000ba9dc17223 */ /* 0x040fe200000100c4 */
[----:B------:R-:W0:Y:S01]  /*68b0*/  SHFL.UP PT, R192, R230, 0x1, RZ ;  /* 0x04200000e6c07989 */ /* 0x000e2200000e00ff */
[C---:B------:R-:W-:Y:S01]  /*68c0*/  FMUL.FTZ R186, R102.reuse, R87 ;  /* 0x0000005766ba7220 */ /* 0x040fe20000410000 */
[----:B------:R-:W-:Y:S01]  /*68d0*/  FFMA.FTZ R194, R157, R187, -R194 ;  /* 0x000000bb9dc27223 */ /* 0x000fe200000108c2 */
[----:B------:R-:W-:Y:S01]  /*68e0*/  FMUL.FTZ R187, R102, R86 ;  /* 0x0000005666bb7220 */ /* 0x000fe20000410000 */
[----:B------:R-:W1:Y:S01]  /*68f0*/  SHFL.UP PT, R190, R188, 0x1, RZ ;  /* 0x04200000bcbe7989 */ /* 0x000e6200000e00ff */
[----:B------:R-:W-:Y:S01]  /*6900*/  FADD.FTZ R197, -R186, R193 ;  /* 0x000000c1bac57221 */ /* 0x000fe20000010100 */
[----:B------:R-:W-:Y:S01]  /*6910*/  FFMA.FTZ R207, R218, -R89, R207 ;  /* 0x80000059dacf7223 */ /* 0x000fe200000100cf */
[----:B------:R-:W-:Y:S01]  /*6920*/  FADD.FTZ R193, R187, R194 ;  /* 0x000000c2bbc17221 */ /* 0x000fe20000010000 */
[----:B------:R-:W4:Y:S01]  /*6930*/  S2UR UR46, SR_CgaCtaId ;  /* 0x00000000002e79c3 */ /* 0x000f220000008800 */
[C---:B------:R-:W-:Y:S01]  /*6940*/  FMUL.FTZ R194, R158.reuse, -R197 ;  /* 0x800000c59ec27220 */ /* 0x040fe20000410000 */
[----:B------:R-:W-:Y:S01]  /*6950*/  UMOV UR17, 0x400 ;  /* 0x0000040000117882 */ /* 0x000fe20000000000 */
[-C--:B------:R-:W-:Y:S01]  /*6960*/  FMUL.FTZ R198, R158, -R193.reuse ;  /* 0x800000c19ec67220 */ /* 0x080fe20000410000 */
[----:B------:R-:W-:Y:S01]  /*6970*/  BSSY B0, `(.L_x_14981) ;  /* 0x00000fd000007945 */ /* 0x000fe20003800000 */
[----:B------:R-:W-:-:S02]  /*6980*/  FFMA.FTZ R199, R159, R193, -R194 ;  /* 0x000000c19fc77223 */ /* 0x000fc400000108c2 */
[----:B------:R-:W-:Y:S01]  /*6990*/  FFMA.FTZ R200, R159, R197, R198 ;  /* 0x000000c59fc87223 */ /* 0x000fe200000100c6 */
[C---:B--2---:R-:W-:Y:S01]  /*69a0*/  FMUL.FTZ R194, R188.reuse, R189 ;  /* 0x000000bdbcc27220 */ /* 0x044fe20000410000 */
[C---:B---3--:R-:W-:Y:S01]  /*69b0*/  FMUL.FTZ R193, R188.reuse, R191 ;  /* 0x000000bfbcc17220 */ /* 0x048fe20000410000 */
[----:B0-----:R-:W-:-:S03]  /*69c0*/  FMUL.FTZ R196, R188, R192 ;  /* 0x000000c0bcc47220 */ /* 0x001fc60000410000 */
[C---:B------:R-:W-:Y:S01]  /*69d0*/  FFMA.FTZ R193, R229.reuse, R192, R193 ;  /* 0x000000c0e5c17223 */ /* 0x040fe200000100c1 */
[CC--:B-1----:R-:W-:Y:S01]  /*69e0*/  FFMA.FTZ R195, R229.reuse, R190.reuse, R194 ;  /* 0x000000bee5c37223 */ /* 0x0c2fe200000100c2 */
[----:B------:R-:W-:Y:S02]  /*69f0*/  FFMA.FTZ R191, R229, R191, -R196 ;  /* 0x000000bfe5bf7223 */ /* 0x000fe400000108c4 */
[----:B------:R-:W-:Y:S01]  /*6a00*/  @P1 FADD.FTZ R230, R230, R193 ;  /* 0x000000c1e6e61221 */ /* 0x000fe20000010000 */
[C---:B------:R-:W-:Y:S01]  /*6a10*/  FMUL.FTZ R190, R188.reuse, R190 ;  /* 0x000000bebcbe7220 */ /* 0x040fe20000410000 */
[----:B----4-:R-:W-:Y:S01]  /*6a20*/  ULEA UR17, UR46, UR17, 0x18 ;  /* 0x000000112e117291 */ /* 0x010fe2000f8ec03f */
[----:B------:R-:W-:Y:S01]  /*6a30*/  FSEL R195, R188, R195, !P1 ;  /* 0x000000c3bcc37208 */ /* 0x000fe20004800000 */
[-C--:B------:R-:W-:Y:S01]  /*6a40*/  FMUL.FTZ R188, R103, R86.reuse ;  /* 0x0000005667bc7220 */ /* 0x080fe20000410000 */
[----:B------:R-:W-:Y:S01]  /*6a50*/  @P1 FADD.FTZ R236, R236, R191 ;  /* 0x000000bfecec1221 */ /* 0x000fe20000010000 */
[----:B------:R-:W-:Y:S01]  /*6a60*/  @P1 FFMA.FTZ R229, R229, R189, -R190 ;  /* 0x000000bde5e51223 */ /* 0x000fe200000108be */
[----:B------:R-:W0:Y:S01]  /*6a70*/  SHFL.UP PT, R198, R230, 0x2, RZ ;  /* 0x04400000e6c67989 */ /* 0x000e2200000e00ff */
[----:B------:R-:W-:Y:S01]  /*6a80*/  FMUL.FTZ R189, R103, R87 ;  /* 0x0000005767bd7220 */ /* 0x000fe20000410000 */
[----:B------:R-:W-:Y:S01]  /*6a90*/  FADD.FTZ R199, R188, R199 ;  /* 0x000000c7bcc77221 */ /* 0x000fe20000010000 */
[----:B------:R-:W-:Y:S01]  /*6aa0*/  FMUL.FTZ R191, R104, R86 ;  /* 0x0000005668bf7220 */ /* 0x000fe20000410000 */
[----:B------:R-:W1:Y:S01]  /*6ab0*/  SHFL.UP PT, R196, R236, 0x2, RZ ;  /* 0x04400000ecc47989 */ /* 0x000e6200000e00ff */
[----:B------:R-:W-:Y:S01]  /*6ac0*/  FADD.FTZ R200, -R189, R200 ;  /* 0x000000c8bdc87221 */ /* 0x000fe20000010100 */
[C---:B------:R-:W-:Y:S01]  /*6ad0*/  FMUL.FTZ R190, R160.reuse, -R199 ;  /* 0x800000c7a0be7220 */ /* 0x040fe20000410000 */
[----:B------:R-:W-:Y:S01]  /*6ae0*/  ISETP.GE.AND P1, PT, R133, 0x2, PT ;  /* 0x000000028500780c */ /* 0x000fe20003f26270 */
[----:B------:R-:W2:Y:S01]  /*6af0*/  SHFL.UP PT, R194, R229, 0x2, RZ ;  /* 0x04400000e5c27989 */ /* 0x000ea200000e00ff */
[-C--:B------:R-:W-:Y:S01]  /*6b00*/  FMUL.FTZ R202, R160, -R200.reuse ;  /* 0x800000c8a0ca7220 */ /* 0x080fe20000410000 */
[C---:B------:R-:W-:Y:S01]  /*6b10*/  FFMA.FTZ R193, R161.reuse, R200, R190 ;  /* 0x000000c8a1c17223 */ /* 0x040fe200000100be */
[----:B------:R-:W-:Y:S01]  /*6b20*/  FMUL.FTZ R190, R104, R87 ;  /* 0x0000005768be7220 */ /* 0x000fe20000410000 */
[----:B------:R-:W3:Y:S01]  /*6b30*/  SHFL.UP PT, R192, R195, 0x2, RZ ;  /* 0x04400000c3c07989 */ /* 0x000ee200000e00ff */
[----:B------:R-:W-:Y:S01]  /*6b40*/  FFMA.FTZ R202, R161, R199, -R202 ;  /* 0x000000c7a1ca7223 */ /* 0x000fe200000108ca */
[----:B------:R-:W-:Y:S01]  /*6b50*/  ULEA UR46, UR6, UR17, 0x4 ;  /* 0x00000011062e7291 */ /* 0x000fe2000f8e203f */
[----:B------:R-:W-:-:S02]  /*6b60*/  FADD.FTZ R197, -R190, R193 ;  /* 0x000000c1bec57221 */ /* 0x000fc40000010100 */
[----:B------:R-:W-:Y:S02]  /*6b70*/  FADD.FTZ R202, R191, R202 ;  /* 0x000000cabfca7221 */ /* 0x000fe40000010000 */
[----:B------:R-:W-:-:S04]  /*6b80*/  FMUL.FTZ R200, R162, -R197 ;  /* 0x800000c5a2c87220 */ /* 0x000fc80000410000 */
[-C--:B------:R-:W-:Y:S01]  /*6b90*/  FFMA.FTZ R204, R163, R202.reuse, -R200 ;  /* 0x000000caa3cc7223 */ /* 0x080fe200000108c8 */
[----:B------:R-:W-:Y:S01]  /*6ba0*/  FMUL.FTZ R202, R162, -R202 ;  /* 0x800000caa2ca7220 */ /* 0x000fe20000410000 */
[C---:B0-----:R-:W-:Y:S01]  /*6bb0*/  FMUL.FTZ R200, R195.reuse, R198 ;  /* 0x000000c6c3c87220 */ /* 0x041fe20000410000 */
[-C--:B-1----:R-:W-:Y:S02]  /*6bc0*/  FMUL.FTZ R199, R195, R196.reuse ;  /* 0x000000c4c3c77220 */ /* 0x082fe40000410000 */
[----:B------:R-:W-:Y:S01]  /*6bd0*/  FFMA.FTZ R201, R163, R197, R202 ;  /* 0x000000c5a3c97223 */ /* 0x000fe200000100ca */
[----:B------:R-:W-:Y:S01]  /*6be0*/  FFMA.FTZ R197, R229, R196, -R200 ;  /* 0x000000c4e5c57223 */ /* 0x000fe200000108c8 */
[----:B--2---:R-:W-:Y:S01]  /*6bf0*/  FMUL.FTZ R193, R195, R194 ;  /* 0x000000c2c3c17220 */ /* 0x004fe20000410000 */
[C---:B------:R-:W-:Y:S02]  /*6c00*/  FFMA.FTZ R199, R229.reuse, R198, R199 ;  /* 0x000000c6e5c77223 */ /* 0x040fe400000100c7 */
[----:B------:R-:W-:Y:S01]  /*6c10*/  @P1 FADD.FTZ R236, R236, R197 ;  /* 0x000000c5ecec1221 */ /* 0x000fe20000010000 */
[-C--:B---3--:R-:W-:Y:S01]  /*6c20*/  FFMA.FTZ R198, R229, R192.reuse, R193 ;  /* 0x000000c0e5c67223 */ /* 0x088fe200000100c1 */
[----:B------:R-:W-:Y:S01]  /*6c30*/  FMUL.FTZ R196, R195, R192 ;  /* 0x000000c0c3c47220 */ /* 0x000fe20000410000 */
[CC--:B------:R-:W-:Y:S01]  /*6c40*/  FMUL.FTZ R192, R105.reuse, R87.reuse ;  /* 0x0000005769c07220 */ /* 0x0c0fe20000410000 */
[----:B------:R-:W-:Y:S01]  /*6c50*/  FMUL.FTZ R193, R105, R86 ;  /* 0x0000005669c17220 */ /* 0x000fe20000410000 */
[----:B------:R-:W-:Y:S01]  /*6c60*/  @P1 FADD.FTZ R230, R230, R199 ;  /* 0x000000c7e6e61221 */ /* 0x000fe20000010000 */
[----:B------:R-:W0:Y:S01]  /*6c70*/  SHFL.UP PT, R200, R236, 0x4, RZ ;  /* 0x04800000ecc87989 */ /* 0x000e2200000e00ff */
[----:B------:R-:W-:Y:S01]  /*6c80*/  @P1 FFMA.FTZ R229, R229, R194, -R196 ;  /* 0x000000c2e5e51223 */ /* 0x000fe200000108c4 */
[----:B------:R-:W-:Y:S01]  /*6c90*/  FADD.FTZ R194, -R192, R201 ;  /* 0x000000c9c0c27221 */ /* 0x000fe20000010100 */
[----:B------:R-:W-:Y:S01]  /*6ca0*/  FADD.FTZ R204, R193, R204 ;  /* 0x000000ccc1cc7221 */ /* 0x000fe20000010000 */
[----:B------:R-:W1:Y:S01]  /*6cb0*/  SHFL.UP PT, R201, R230, 0x4, RZ ;  /* 0x04800000e6c97989 */ /* 0x000e6200000e00ff */
[----:B------:R-:W-:Y:S01]  /*6cc0*/  FSEL R196, R195, R198, !P1 ;  /* 0x000000c6c3c47208 */ /* 0x000fe20004800000 */
[C---:B------:R-:W-:Y:S01]  /*6cd0*/  FMUL.FTZ R198, R164.reuse, -R194 ;  /* 0x800000c2a4c67220 */ /* 0x040fe20000410000 */
[-C--:B------:R-:W-:Y:S01]  /*6ce0*/  FMUL.FTZ R195, R164, -R204.reuse ;  /* 0x800000cca4c37220 */ /* 0x080fe20000410000 */
[----:B------:R-:W2:Y:S01]  /*6cf0*/  SHFL.UP PT, R197, R229, 0x4, RZ ;  /* 0x04800000e5c57989 */ /* 0x000ea200000e00ff */
[----:B------:R-:W-:Y:S01]  /*6d00*/  ISETP.GE.AND P1, PT, R133, 0x4, PT ;  /* 0x000000048500780c */ /* 0x000fe20003f26270 */
[C---:B------:R-:W-:Y:S01]  /*6d10*/  FFMA.FTZ R198, R165.reuse, R204, -R198 ;  /* 0x000000cca5c67223 */ /* 0x040fe200000108c6 */
[----:B------:R-:W-:Y:S01]  /*6d20*/  FFMA.FTZ R205, R165, R194, R195 ;  /* 0x000000c2a5cd7223 */ /* 0x000fe200000100c3 */
[----:B------:R-:W3:Y:S01]  /*6d30*/  SHFL.UP PT, R199, R196, 0x4, RZ ;  /* 0x04800000c4c77989 */ /* 0x000ee200000e00ff */
[C---:B------:R-:W-:Y:S01]  /*6d40*/  FMUL.FTZ R195, R106.reuse, R86 ;  /* 0x000000566ac37220 */ /* 0x040fe20000410000 */
[----:B------:R-:W-:Y:S01]  /*6d50*/  FMUL.FTZ R194, R106, R87 ;  /* 0x000000576ac27220 */ /* 0x000fe20000410000 */
[----:B------:R-:W-:-:S02]  /*6d60*/  FMUL.FTZ R204, R154, -R207 ;  /* 0x800000cf9acc7220 */ /* 0x000fc40000410000 */
[----:B------:R-:W-:Y:S01]  /*6d70*/  FADD.FTZ R198, R195, R198 ;  /* 0x000000c6c3c67221 */ /* 0x000fe20000010000 */
[----:B------:R-:W-:Y:S01]  /*6d80*/  FADD.FTZ R202, -R194, R205 ;  /* 0x000000cdc2ca7221 */ /* 0x000fe20000010100 */
[----:B------:R-:W-:Y:S02]  /*6d90*/  FMUL.FTZ R205, R216, R89 ;  /* 0x00000059d8cd7220 */ /* 0x000fe40000410000 */
[C---:B------:R-:W-:Y:S01]  /*6da0*/  FMUL.FTZ R209, R166.reuse, -R198 ;  /* 0x800000c6a6d17220 */ /* 0x040fe20000410000 */
[----:B------:R-:W-:Y:S01]  /*6db0*/  FMUL.FTZ R206, R166, -R202 ;  /* 0x800000caa6ce7220 */ /* 0x000fe20000410000 */
[----:B------:R-:W-:Y:S02]  /*6dc0*/  FFMA.FTZ R205, R218, R88, -R205 ;  /* 0x00000058dacd7223 */ /* 0x000fe400000108cd */
[C---:B------:R-:W-:Y:S01]  /*6dd0*/  FFMA.FTZ R209, R167.reuse, R202, R209 ;  /* 0x000000caa7d17223 */ /* 0x040fe200000100d1 */
[----:B0-----:R-:W-:Y:S01]  /*6de0*/  FMUL.FTZ R202, R196, R200 ;  /* 0x000000c8c4ca7220 */ /* 0x001fe20000410000 */
[----:B------:R-:W-:Y:S01]  /*6df0*/  FFMA.FTZ R198, R167, R198, -R206 ;  /* 0x000000c6a7c67223 */ /* 0x000fe200000108ce */
[-C--:B------:R-:W-:Y:S01]  /*6e00*/  FFMA.FTZ R204, R155, R205.reuse, -R204 ;  /* 0x000000cd9bcc7223 */ /* 0x080fe200000108cc */
[----:B------:R-:W-:Y:S01]  /*6e10*/  FMUL.FTZ R206, R154, -R205 ;  /* 0x800000cd9ace7220 */ /* 0x000fe20000410000 */
[CC--:B-1----:R-:W-:Y:S01]  /*6e20*/  FMUL.FTZ R205, R196.reuse, R201.reuse ;  /* 0x000000c9c4cd7220 */ /* 0x0c2fe20000410000 */
[----:B------:R-:W-:Y:S01]  /*6e30*/  FFMA.FTZ R201, R229, R201, R202 ;  /* 0x000000c9e5c97223 */ /* 0x000fe200000100ca */
[----:B--2---:R-:W-:Y:S01]  /*6e40*/  FMUL.FTZ R202, R196, R197 ;  /* 0x000000c5c4ca7220 */ /* 0x004fe20000410000 */
[----:B------:R-:W-:Y:S01]  /*6e50*/  FFMA.FTZ R206, R155, R207, R206 ;  /* 0x000000cf9bce7223 */ /* 0x000fe200000100ce */
[C---:B------:R-:W-:Y:S01]  /*6e60*/  FFMA.FTZ R205, R229.reuse, R200, -R205 ;  /* 0x000000c8e5cd7223 */ /* 0x040fe200000108cd */
[----:B------:R-:W-:Y:S01]  /*6e70*/  @P1 FADD.FTZ R230, R230, R201 ;  /* 0x000000c9e6e61221 */ /* 0x000fe20000010000 */
[CC--:B---3--:R-:W-:Y:S01]  /*6e80*/  FFMA.FTZ R211, R229.reuse, R199.reuse, R202 ;  /* 0x000000c7e5d37223 */ /* 0x0c8fe200000100ca */
[----:B------:R-:W-:Y:S01]  /*6e90*/  FMUL.FTZ R202, R196, R199 ;  /* 0x000000c7c4ca7220 */ /* 0x000fe20000410000 */
[----:B------:R-:W-:Y:S01]  /*6ea0*/  @P1 FADD.FTZ R236, R236, R205 ;  /* 0x000000cdecec1221 */ /* 0x000fe20000010000 */
[C---:B------:R-:W-:Y:S01]  /*6eb0*/  FMUL.FTZ R208, R156.reuse, -R204 ;  /* 0x800000cc9cd07220 */ /* 0x040fe20000410000 */
[----:B------:R-:W0:Y:S01]  /*6ec0*/  SHFL.UP PT, R200, R230, 0x8, RZ ;  /* 0x05000000e6c87989 */ /* 0x000e2200000e00ff */
[----:B------:R-:W-:Y:S01]  /*6ed0*/  @P1 FFMA.FTZ R229, R229, R197, -R202 ;  /* 0x000000c5e5e51223 */ /* 0x000fe200000108ca */
[-C--:B------:R-:W-:Y:S01]  /*6ee0*/  FMUL.FTZ R197, R156, -R206.reuse ;  /* 0x800000ce9cc57220 */ /* 0x080fe20000410000 */
[C---:B------:R-:W-:Y:S01]  /*6ef0*/  FFMA.FTZ R208, R157.reuse, R206, R208 ;  /* 0x000000ce9dd07223 */ /* 0x040fe200000100d0 */
[----:B------:R-:W-:Y:S01]  /*6f00*/  FSEL R211, R196, R211, !P1 ;  /* 0x000000d3c4d37208 */ /* 0x000fe20004800000 */
[----:B------:R-:W1:Y:S01]  /*6f10*/  SHFL.UP PT, R206, R236, 0x8, RZ ;  /* 0x05000000ecce7989 */ /* 0x000e6200000e00ff */
[----:B------:R-:W-:Y:S01]  /*6f20*/  FFMA.FTZ R197, R157, R204, -R197 ;  /* 0x000000cc9dc57223 */ /* 0x000fe200000108c5 */
[C---:B------:R-:W-:Y:S01]  /*6f30*/  FMUL.FTZ R210, R158.reuse, -R208 ;  /* 0x800000d09ed27220 */ /* 0x040fe20000410000 */
[----:B------:R-:W-:Y:S01]  /*6f40*/  FMUL.FTZ R196, R107, R87 ;  /* 0x000000576bc47220 */ /* 0x000fe20000410000 */
[----:B------:R-:W2:Y:S01]  /*6f50*/  SHFL.UP PT, R202, R229, 0x8, RZ ;  /* 0x05000000e5ca7989 */ /* 0x000ea200000e00ff */
[-C--:B------:R-:W-:Y:S01]  /*6f60*/  FMUL.FTZ R199, R158, -R197.reuse ;  /* 0x800000c59ec77220 */ /* 0x080fe20000410000 */
[----:B------:R-:W-:Y:S01]  /*6f70*/  FFMA.FTZ R210, R159, R197, -R210 ;  /* 0x000000c59fd27223 */ /* 0x000fe200000108d2 */
[----:B------:R-:W-:Y:S01]  /*6f80*/  FMUL.FTZ R197, R107, R86 ;  /* 0x000000566bc57220 */ /* 0x000fe20000410000 */
[----:B------:R-:W3:Y:S01]  /*6f90*/  SHFL.UP PT, R204, R211, 0x8, RZ ;  /* 0x05000000d3cc7989 */ /* 0x000ee200000e00ff */
[----:B------:R-:W-:Y:S01]  /*6fa0*/  FADD.FTZ R209, -R196, R209 ;  /* 0x000000d1c4d17221 */ /* 0x000fe20000010100 */
[----:B------:R-:W-:Y:S01]  /*6fb0*/  FFMA.FTZ R199, R159, R208, R199 ;  /* 0x000000d09fc77223 */ /* 0x000fe200000100c7 */
[----:B------:R-:W-:Y:S01]  /*6fc0*/  FADD.FTZ R198, R197, R198 ;  /* 0x000000c6c5c67221 */ /* 0x000fe20000010000 */
[----:B------:R-:W-:Y:S01]  /*6fd0*/  ISETP.GE.AND P1, PT, R133, 0x8, PT ;  /* 0x000000088500780c */ /* 0x000fe20003f26270 */
[----:B------:R-:W-:Y:S01]  /*6fe0*/  FMUL.FTZ R238, R168, -R209 ;  /* 0x800000d1a8ee7220 */ /* 0x000fe20000410000 */
[----:B------:R-:W-:-:S03]  /*6ff0*/  FMUL.FTZ R208, R160, -R210 ;  /* 0x800000d2a0d07220 */ /* 0x000fc60000410000 */
[-C--:B------:R-:W-:Y:S01]  /*7000*/  FFMA.FTZ R201, R169, R198.reuse, -R238 ;  /* 0x000000c6a9c97223 */ /* 0x080fe200000108ee */
[----:B------:R-:W-:Y:S01]  /*7010*/  FMUL.FTZ R238, R168, -R198 ;  /* 0x800000c6a8ee7220 */ /* 0x000fe20000410000 */
[----:B0-----:R-:W-:Y:S01]  /*7020*/  FMUL.FTZ R198, R211, R200 ;  /* 0x000000c8d3c67220 */ /* 0x001fe20000410000 */
[-C--:B------:R-:W-:Y:S01]  /*7030*/  FFMA.FTZ R212, R161, R199.reuse, R208 ;  /* 0x000000c7a1d47223 */ /* 0x080fe200000100d0 */
[----:B------:R-:W-:Y:S01]  /*7040*/  FMUL.FTZ R208, R160, -R199 ;  /* 0x800000c7a0d07220 */ /* 0x000fe20000410000 */
[----:B------:R-:W-:Y:S01]  /*7050*/  FFMA.FTZ R238, R169, R209, R238 ;  /* 0x000000d1a9ee7223 */ /* 0x000fe200000100ee */
[-C--:B-1----:R-:W-:Y:S01]  /*7060*/  FFMA.FTZ R207, R229, R206.reuse, -R198 ;  /* 0x000000cee5cf7223 */ /* 0x082fe200000108c6 */
[----:B------:R-:W-:Y:S01]  /*7070*/  FMUL.FTZ R206, R211, R206 ;  /* 0x000000ced3ce7220 */ /* 0x000fe20000410000 */
[----:B------:R-:W-:Y:S01]  /*7080*/  FFMA.FTZ R208, R161, R210, -R208 ;  /* 0x000000d2a1d07223 */ /* 0x000fe200000108d0 */
[----:B------:R-:W-:Y:S01]  /*7090*/  FMUL.FTZ R210, R162, -R212 ;  /* 0x800000d4a2d27220 */ /* 0x000fe20000410000 */
[----:B--2---:R-:W-:Y:S01]  /*70a0*/  FMUL.FTZ R205, R211, R202 ;  /* 0x000000cad3cd7220 */ /* 0x004fe20000410000 */
[----:B------:R-:W-:Y:S01]  /*70b0*/  FFMA.FTZ R209, R229, R200, R206 ;  /* 0x000000c8e5d17223 */ /* 0x000fe200000100ce */
[----:B------:R-:W-:Y:S01]  /*70c0*/  @P1 FADD.FTZ R236, R236, R207 ;  /* 0x000000cfecec1221 */ /* 0x000fe20000010000 */
[----:B------:R-:W-:Y:S01]  /*70d0*/  FFMA.FTZ R210, R163, R208, -R210 ;  /* 0x000000d0a3d27223 */ /* 0x000fe200000108d2 */
[-C--:B---3--:R-:W-:Y:S01]  /*70e0*/  FMUL.FTZ R199, R211, R204.reuse ;  /* 0x000000ccd3c77220 */ /* 0x088fe20000410000 */
[C---:B------:R-:W-:Y:S01]  /*70f0*/  FFMA.FTZ R204, R229.reuse, R204, R205 ;  /* 0x000000cce5cc7223 */ /* 0x040fe200000100cd */
[----:B------:R-:W-:Y:S01]  /*7100*/  @P1 FADD.FTZ R230, R230, R209 ;  /* 0x000000d1e6e61221 */ /* 0x000fe20000010000 */
[----:B------:R-:W-:Y:S01]  /*7110*/  FMUL.FTZ R208, R162, -R208 ;  /* 0x800000d0a2d07220 */ /* 0x000fe20000410000 */
[----:B------:R-:W-:Y:S01]  /*7120*/  @P1 FFMA.FTZ R229, R229, R202, -R199 ;  /* 0x000000cae5e51223 */ /* 0x000fe200000108c7 */
[----:B------:R-:W-:Y:S01]  /*7130*/  FMUL.FTZ R205, R164, -R210 ;  /* 0x800000d2a4cd7220 */ /* 0x000fe20000410000 */
[----:B------:R-:W-:Y:S01]  /*7140*/  FSEL R211, R211, R204, !P1 ;  /* 0x000000ccd3d37208 */ /* 0x000fe20004800000 */
[----:B------:R-:W-:Y:S01]  /*7150*/  FFMA.FTZ R212, R163, R212, R208 ;  /* 0x000000d4a3d47223 */ /* 0x000fe200000100d0 */
[----:B------:R-:W0:Y:S01]  /*7160*/  SHFL.UP PT, R204, R230, 0x10, RZ ;  /* 0x06000000e6cc7989 */ /* 0x000e2200000e00ff */
[C---:B------:R-:W-:Y:S01]  /*7170*/  FMUL.FTZ R198, R108.reuse, R86 ;  /* 0x000000566cc67220 */ /* 0x040fe20000410000 */
[----:B------:R-:W-:Y:S01]  /*7180*/  FMUL.FTZ R199, R108, R87 ;  /* 0x000000576cc77220 */ /* 0x000fe20000410000 */
[-C--:B------:R-:W-:Y:S01]  /*7190*/  FMUL.FTZ R206, R164, -R212.reuse ;  /* 0x800000d4a4ce7220 */ /* 0x080fe20000410000 */
[----:B------:R-:W1:Y:S01]  /*71a0*/  SHFL.UP PT, R208, R236, 0x10, RZ ;  /* 0x06000000ecd07989 */ /* 0x000e6200000e00ff */
[C---:B------:R-:W-:Y:S01]  /*71b0*/  FFMA.FTZ R205, R165.reuse, R212, R205 ;  /* 0x000000d4a5cd7223 */ /* 0x040fe200000100cd */
[----:B------:R-:W-:Y:S01]  /*71c0*/  FADD.FTZ R207, R198, R201 ;  /* 0x000000c9c6cf7221 */ /* 0x000fe20000010000 */
[----:B------:R-:W-:Y:S01]  /*71d0*/  FFMA.FTZ R210, R165, R210, -R206 ;  /* 0x000000d2a5d27223 */ /* 0x000fe200000108ce */
[----:B------:R-:W2:Y:S01]  /*71e0*/  SHFL.UP PT, R200, R229, 0x10, RZ ;  /* 0x06000000e5c87989 */ /* 0x000ea200000e00ff */
[C---:B------:R-:W-:Y:S01]  /*71f0*/  FMUL.FTZ R201, R166.reuse, -R205 ;  /* 0x800000cda6c97220 */ /* 0x040fe20000410000 */
[----:B------:R-:W-:Y:S01]  /*7200*/  FADD.FTZ R238, -R199, R238 ;  /* 0x000000eec7ee7221 */ /* 0x000fe20000010100 */
[-C--:B------:R-:W-:Y:S01]  /*7210*/  FMUL.FTZ R212, R166, -R210.reuse ;  /* 0x800000d2a6d47220 */ /* 0x080fe20000410000 */
[----:B------:R-:W3:Y:S01]  /*7220*/  SHFL.UP PT, R202, R211, 0x10, RZ ;  /* 0x06000000d3ca7989 */ /* 0x000ee200000e00ff */
[C---:B------:R-:W-:Y:S01]  /*7230*/  FMUL.FTZ R240, R170.reuse, -R207 ;  /* 0x800000cfaaf07220 */ /* 0x040fe20000410000 */
[C---:B------:R-:W-:Y:S01]  /*7240*/  FFMA.FTZ R201, R167.reuse, R210, -R201 ;  /* 0x000000d2a7c97223 */ /* 0x040fe200000108c9 */
[----:B------:R-:W-:Y:S01]  /*7250*/  FFMA.FTZ R212, R167, R205, R212 ;  /* 0x000000cda7d47223 */ /* 0x000fe200000100d4 */
[----:B------:R-:W-:Y:S01]  /*7260*/  ISETP.GE.AND P1, PT, R133, 0x10, PT ;  /* 0x000000108500780c */ /* 0x000fe20003f26270 */
[-C--:B------:R-:W-:Y:S01]  /*7270*/  FMUL.FTZ R206, R170, -R238.reuse ;  /* 0x800000eeaace7220 */ /* 0x080fe20000410000 */
[C---:B------:R-:W-:Y:S01]  /*7280*/  FFMA.FTZ R209, R171.reuse, R238, R240 ;  /* 0x000000eeabd17223 */ /* 0x040fe200000100f0 */
[C---:B------:R-:W-:Y:S01]  /*7290*/  FMUL.FTZ R205, R168.reuse, -R201 ;  /* 0x800000c9a8cd7220 */ /* 0x040fe20000410000 */
[----:B------:R-:W-:Y:S01]  /*72a0*/  FMUL.FTZ R238, R168, -R212 ;  /* 0x800000d4a8ee7220 */ /* 0x000fe20000410000 */
[----:B------:R-:W-:-:S02]  /*72b0*/  FFMA.FTZ R206, R171, R207, -R206 ;  /* 0x000000cfabce7223 */ /* 0x000fc400000108ce */
[----:B------:R-:W-:Y:S01]  /*72c0*/  FFMA.FTZ R207, R169, R212, R205 ;  /* 0x000000d4a9cf7223 */ /* 0x000fe200000100cd */
[----:B0-----:R-:W-:Y:S01]  /*72d0*/  FMUL.FTZ R210, R211, R204 ;  /* 0x000000ccd3d27220 */ /* 0x001fe20000410000 */
[----:B------:R-:W-:-:S03]  /*72e0*/  FFMA.FTZ R238, R169, R201, -R238 ;  /* 0x000000c9a9ee7223 */ /* 0x000fc600000108ee */
[-C--:B-1----:R-:W-:Y:S01]  /*72f0*/  FFMA.FTZ R225, R229, R208.reuse, -R210 ;  /* 0x000000d0e5e17223 */ /* 0x082fe200000108d2 */
[C---:B------:R-:W-:Y:S01]  /*7300*/  FMUL.FTZ R208, R211.reuse, R208 ;  /* 0x000000d0d3d07220 */ /* 0x040fe20000410000 */
[----:B--2---:R-:W-:-:S03]  /*7310*/  FMUL.FTZ R205, R211, R200 ;  /* 0x000000c8d3cd7220 */ /* 0x004fc60000410000 */
[----:B------:R-:W-:Y:S01]  /*7320*/  FFMA.FTZ R231, R229, R204, R208 ;  /* 0x000000cce5e77223 */ /* 0x000fe200000100d0 */
[----:B------:R-:W-:Y:S01]  /*7330*/  FMUL.FTZ R204, R170, -R238 ;  /* 0x800000eeaacc7220 */ /* 0x000fe20000410000 */
[----:B------:R-:W-:Y:S01]  /*7340*/  @P1 FADD.FTZ R236, R236, R225 ;  /* 0x000000e1ecec1221 */ /* 0x000fe20000010000 */
[-C--:B---3--:R-:W-:Y:S01]  /*7350*/  FMUL.FTZ R201, R211, R202.reuse ;  /* 0x000000cad3c97220 */ /* 0x088fe20000410000 */
[----:B------:R-:W-:Y:S01]  /*7360*/  FFMA.FTZ R212, R229, R202, R205 ;  /* 0x000000cae5d47223 */ /* 0x000fe200000100cd */
[-C--:B------:R-:W-:Y:S01]  /*7370*/  FMUL.FTZ R202, R170, -R207.reuse ;  /* 0x800000cfaaca7220 */ /* 0x080fe20000410000 */
[----:B------:R-:W-:Y:S01]  /*7380*/  FFMA.FTZ R204, R171, R207, R204 ;  /* 0x000000cfabcc7223 */ /* 0x000fe200000100cc */
[----:B------:R-:W-:Y:S01]  /*7390*/  @P1 FFMA.FTZ R229, R229, R200, -R201 ;  /* 0x000000c8e5e51223 */ /* 0x000fe200000108c9 */
[C---:B------:R-:W-:Y:S01]  /*73a0*/  FMUL.FTZ R201, R109.reuse, R86 ;  /* 0x000000566dc97220 */ /* 0x040fe20000410000 */
[----:B------:R-:W-:Y:S01]  /*73b0*/  FMUL.FTZ R200, R109, R87 ;  /* 0x000000576dc87220 */ /* 0x000fe20000410000 */
        /* <DEDUP_REMOVED lines=8> */
[C---:B------:R-:W-:Y:S01]  /*7440*/  FMUL.FTZ R202, R110.reuse, R87 ;  /* 0x000000576eca7220 */ /* 0x040fe20000410000 */
[C---:B------:R-:W-:Y:S01]  /*7450*/  FFMA.FTZ R207, R173.reuse, R204, R207 ;  /* 0x000000ccadcf7223 */ /* 0x040fe200000100cf */
[C---:B------:R-:W-:Y:S01]  /*7460*/  FFMA.FTZ R209, R173.reuse, R209, R210 ;  /* 0x000000d1add17223 */ /* 0x040fe200000100d2 */
[----:B------:R-:W-:Y:S01]  /*7470*/  FFMA.FTZ R237, R173, R206, -R208 ;  /* 0x000000ceaded7223 */ /* 0x000fe200000108d0 */
[----:B------:R-:W-:Y:S01]  /*7480*/  FMUL.FTZ R204, R110, R86 ;  /* 0x000000566ecc7220 */ /* 0x000fe20000410000 */
[----:B------:R-:W-:Y:S01]  /*7490*/  FMUL.FTZ R210, R174, -R205 ;  /* 0x800000cdaed27220 */ /* 0x000fe20000410000 */
[----:B------:R-:W-:Y:S01]  /*74a0*/  FADD.FTZ R209, -R202, R209 ;  /* 0x000000d1cad17221 */ /* 0x000fe20000010100 */
[----:B------:R-:W-:Y:S01]  /*74b0*/  @P1 FADD.FTZ R230, R230, R231 ;  /* 0x000000e7e6e61221 */ /* 0x000fe20000010000 */
[----:B------:R-:W-:Y:S01]  /*74c0*/  FADD.FTZ R237, R204, R237 ;  /* 0x000000edcced7221 */ /* 0x000fe20000010000 */
[----:B------:R-:W-:Y:S01]  /*74d0*/  FFMA.FTZ R210, R175, R207, R210 ;  /* 0x000000cfafd27223 */ /* 0x000fe200000100d2 */
[C---:B------:R-:W-:Y:S01]  /*74e0*/  FMUL.FTZ R206, R174.reuse, -R209 ;  /* 0x800000d1aece7220 */ /* 0x040fe20000410000 */
[----:B------:R-:W0:Y:S01]  /*74f0*/  SHFL.UP PT, R236, R236, 0x1, RZ ;  /* 0x04200000ecec7989 */ /* 0x000e2200000e00ff */
[----:B------:R-:W-:-:S02]  /*7500*/  FMUL.FTZ R208, R174, -R237 ;  /* 0x800000edaed07220 */ /* 0x000fc40000410000 */
[C---:B------:R-:W-:Y:S01]  /*7510*/  FFMA.FTZ R237, R175.reuse, R237, -R206 ;  /* 0x000000edafed7223 */ /* 0x040fe200000108ce */
[----:B------:R-:W-:Y:S01]  /*7520*/  FMUL.FTZ R206, R174, -R207 ;  /* 0x800000cfaece7220 */ /* 0x000fe20000410000 */
[C---:B------:R-:W-:Y:S01]  /*7530*/  FFMA.FTZ R238, R175.reuse, R209, R208 ;  /* 0x000000d1afee7223 */ /* 0x040fe200000100d0 */
[----:B------:R-:W1:Y:S02]  /*7540*/  SHFL.UP PT, R230, R230, 0x1, RZ ;  /* 0x04200000e6e67989 */ /* 0x000e6400000e00ff */
[----:B------:R-:W-:Y:S01]  /*7550*/  FFMA.FTZ R208, R175, R205, -R206 ;  /* 0x000000cdafd07223 */ /* 0x000fe200000108ce */
[C---:B------:R-:W-:Y:S01]  /*7560*/  FMUL.FTZ R206, R111.reuse, R86 ;  /* 0x000000566fce7220 */ /* 0x040fe20000410000 */
[----:B------:R-:W-:Y:S01]  /*7570*/  FMUL.FTZ R205, R111, R87 ;  /* 0x000000576fcd7220 */ /* 0x000fe20000410000 */
[----:B------:R-:W2:Y:S02]  /*7580*/  SHFL.UP PT, R229, R229, 0x1, RZ ;  /* 0x04200000e5e57989 */ /* 0x000ea400000e00ff */
[----:B------:R-:W-:Y:S01]  /*7590*/  FADD.FTZ R237, R206, R237 ;  /* 0x000000edceed7221 */ /* 0x000fe20000010000 */
[----:B------:R-:W-:-:S03]  /*75a0*/  FADD.FTZ R238, -R205, R238 ;  /* 0x000000eecdee7221 */ /* 0x000fc60000010100 */
[C---:B------:R-:W-:Y:S01]  /*75b0*/  FMUL.FTZ R207, R176.reuse, -R237 ;  /* 0x800000edb0cf7220 */ /* 0x040fe20000410000 */
[----:B------:R-:W-:-:S03]  /*75c0*/  FMUL.FTZ R240, R176, -R238 ;  /* 0x800000eeb0f07220 */ /* 0x000fc60000410000 */
[C---:B------:R-:W-:Y:S01]  /*75d0*/  FFMA.FTZ R238, R177.reuse, R238, R207 ;  /* 0x000000eeb1ee7223 */ /* 0x040fe200000100cf */
[C---:B------:R-:W-:Y:S01]  /*75e0*/  FMUL.FTZ R207, R176.reuse, -R210 ;  /* 0x800000d2b0cf7220 */ /* 0x040fe20000410000 */
[C---:B------:R-:W-:Y:S01]  /*75f0*/  FFMA.FTZ R239, R177.reuse, R237, -R240 ;  /* 0x000000edb1ef7223 */ /* 0x040fe200000108f0 */
[-C--:B------:R-:W-:Y:S02]  /*7600*/  FMUL.FTZ R237, R176, -R208.reuse ;  /* 0x800000d0b0ed7220 */ /* 0x080fe40000410000 */
[C---:B------:R-:W-:Y:S01]  /*7610*/  FFMA.FTZ R209, R177.reuse, R208, -R207 ;  /* 0x000000d0b1d17223 */ /* 0x040fe200000108cf */
[C---:B------:R-:W-:Y:S01]  /*7620*/  FMUL.FTZ R207, R112.reuse, R87 ;  /* 0x0000005770cf7220 */ /* 0x040fe20000410000 */
[----:B------:R-:W-:Y:S01]  /*7630*/  FMUL.FTZ R208, R112, R86 ;  /* 0x0000005670d07220 */ /* 0x000fe20000410000 */
        /* <DEDUP_REMOVED lines=8> */
[----:B------:R-:W-:Y:S01]  /*76c0*/  FMUL.FTZ R210, R178, -R237 ;  /* 0x800000edb2d27220 */ /* 0x000fe20000410000 */
[----:B------:R-:W-:Y:S01]  /*76d0*/  FFMA.FTZ R242, R179, R238, R241 ;  /* 0x000000eeb3f27223 */ /* 0x000fe200000100f1 */
[----:B------:R-:W-:Y:S01]  /*76e0*/  FSEL R241, R211, R212, !P1 ;  /* 0x000000d4d3f17208 */ /* 0x000fe20004800000 */
[CC--:B------:R-:W-:Y:S01]  /*76f0*/  FMUL.FTZ R211, R0.reuse, R86.reuse ;  /* 0x0000005600d37220 */ /* 0x0c0fe20000410000 */
[----:B------:R-:W-:Y:S01]  /*7700*/  FFMA.FTZ R238, R179, R209, -R210 ;  /* 0x000000d1b3ee7223 */ /* 0x000fe200000108d2 */
[CC--:B------:R-:W-:Y:S01]  /*7710*/  FMUL.FTZ R209, R113.reuse, R87.reuse ;  /* 0x0000005771d17220 */ /* 0x0c0fe20000410000 */
[----:B------:R-:W-:Y:S01]  /*7720*/  FMUL.FTZ R210, R113, R86 ;  /* 0x0000005671d27220 */ /* 0x000fe20000410000 */
[----:B------:R-:W-:Y:S01]  /*7730*/  ISETP.NE.AND P1, PT, R203, 0x1f, PT ;  /* 0x0000001fcb00780c */ /* 0x000fe20003f25270 */
[----:B------:R-:W-:Y:S01]  /*7740*/  FMUL.FTZ R212, R0, R87 ;  /* 0x0000005700d47220 */ /* 0x000fe20000410000 */
[----:B------:R-:W-:Y:S01]  /*7750*/  FADD.FTZ R244, -R209, R242 ;  /* 0x000000f2d1f47221 */ /* 0x000fe20000010100 */
[----:B------:R-:W-:Y:S01]  /*7760*/  FADD.FTZ R242, R210, R239 ;  /* 0x000000efd2f27221 */ /* 0x000fe20000010000 */
[C---:B------:R-:W-:Y:S01]  /*7770*/  FMUL.FTZ R239, R181.reuse, -R238 ;  /* 0x800000eeb5ef7220 */ /* 0x040fe20000410000 */
[----:B------:R-:W3:Y:S01]  /*7780*/  SHFL.UP PT, R241, R241, 0x1, RZ ;  /* 0x04200000f1f17989 */ /* 0x000ee200000e00ff */
[C---:B------:R-:W-:Y:S01]  /*7790*/  FMUL.FTZ R246, R181.reuse, -R244 ;  /* 0x800000f4b5f67220 */ /* 0x040fe20000410000 */
[----:B------:R-:W-:-:S03]  /*77a0*/  FMUL.FTZ R237, R181, -R242 ;  /* 0x800000f2b5ed7220 */ /* 0x000fc60000410000 */
[C---:B------:R-:W-:Y:S01]  /*77b0*/  FFMA.FTZ R246, R183.reuse, R242, -R246 ;  /* 0x000000f2b7f67223 */ /* 0x040fe200000108f6 */
[----:B------:R-:W-:Y:S01]  /*77c0*/  FFMA.FTZ R243, R183, R244, R237 ;  /* 0x000000f4b7f37223 */ /* 0x000fe200000100ed */
[----:B------:R-:W-:Y:S02]  /*77d0*/  FMUL.FTZ R237, R181, -R240 ;  /* 0x800000f0b5ed7220 */ /* 0x000fe40000410000 */
[----:B------:R-:W-:Y:S01]  /*77e0*/  FADD.FTZ R225, R211, R246 ;  /* 0x000000f6d3e17221 */ /* 0x000fe20000010000 */
[----:B------:R-:W-:Y:S01]  /*77f0*/  FADD.FTZ R231, -R212, R243 ;  /* 0x000000f3d4e77221 */ /* 0x000fe20000010100 */
[C---:B------:R-:W-:Y:S01]  /*7800*/  FFMA.FTZ R237, R183.reuse, R238, -R237 ;  /* 0x000000eeb7ed7223 */ /* 0x040fe200000108ed */
[----:B------:R-:W-:Y:S02]  /*7810*/  FFMA.FTZ R238, R183, R240, R239 ;  /* 0x000000f0b7ee7223 */ /* 0x000fe400000100ef */
[----:B-----5:R4:W0:Y:S04]  /*7820*/  SHFL.IDX PT, R239, R85, RZ, 0x1f ;  /* 0x00001fff55ef7589 */ /* 0x02082800000e0000 */
[----:B------:R4:W0:Y:S04]  /*7830*/  SHFL.IDX PT, R240, R84, RZ, 0x1f ;  /* 0x00001fff54f07589 */ /* 0x00082800000e0000 */
[----:B------:R4:W0:Y:S04]  /*7840*/  SHFL.DOWN PT, R87, R237, 0x1, 0x1f ;  /* 0x08201f00ed577f89 */ /* 0x00082800000e0000 */
[----:B------:R4:W0:Y:S04]  /*7850*/  SHFL.DOWN PT, R243, R238, 0x1, 0x1f ;  /* 0x08201f00eef37f89 */ /* 0x00082800000e0000 */
[----:B------:R4:W0:Y:S04]  /*7860*/  SHFL.DOWN PT, R85, R225, 0x1, 0x1f ;  /* 0x08201f00e1557f89 */ /* 0x00082800000e0000 */
[----:B------:R4:W0:Y:S01]  /*7870*/  SHFL.DOWN PT, R245, R231, 0x1, 0x1f ;  /* 0x08201f00e7f57f89 */ /* 0x00082200000e0000 */
[----:B-123--:R-:W-:Y:S05]  /*7880*/  @!P1 BRA `(.L_x_14982) ;  /* 0x00000000002c9947 */ /* 0x00efea0003800000 */
[C---:B0---4-:R-:W-:Y:S01]  /*7890*/  FMUL.FTZ R84, R238.reuse, R245 ;  /* 0x000000f5ee547220 */ /* 0x051fe20000410000 */
        /* <DEDUP_REMOVED lines=10> */
.L_x_14982:
[----:B------:R-:W-:Y:S05]  /*7940*/  BSYNC B0 ;  /* 0x0000000000007941 */ /* 0x000fea0003800000 */
.L_x_14981:
[----:B----4-:R-:W-:Y:S01]  /*7950*/  MOV R84, UR16 ;  /* 0x0000001000547c02 */ /* 0x010fe20008000f00 */
[----:B0-----:R-:W-:Y:S01]  /*7960*/  HFMA2.MMA R85, -RZ, RZ, 0, 0 ;  /* 0x00000000ff557435 */ /* 0x001fe200000001ff */
        /* <DEDUP_REMOVED lines=22> */
.L_x_14984:
[----:B------:R-:W-:Y:S05]  /*7ad0*/  BSYNC B0 ;  /* 0x0000000000007941 */ /* 0x000fea0003800000 */
.L_x_14983:
        /* <DEDUP_REMOVED lines=18> */
.L_x_14986:
[----:B------:R-:W-:Y:S05]  /*7c00*/  BSYNC B0 ;  /* 0x0000000000007941 */ /* 0x000fea0003800000 */
.L_x_14985:
        /* <DEDUP_REMOVED lines=18> */
.L_x_14988:
[----:B------:R-:W-:Y:S05]  /*7d30*/  BSYNC B0 ;  /* 0x0000000000007941 */ /* 0x000fea0003800000 */
.L_x_14987:
        /* <DEDUP_REMOVED lines=18> */
.L_x_14990:
[----:B------:R-:W-:Y:S05]  /*7e60*/  BSYNC B0 ;  /* 0x0000000000007941 */ /* 0x000fea0003800000 */
.L_x_14989:
[CC--:B------:R-:W-:Y:S01]  /*7e70*/  FMUL.FTZ R242, R241.reuse, R240.reuse ;  /* 0x000000f0f1f27220 */ /* 0x0c0fe20000410000 */
[-C--:B------:R-:W-:Y:S01]  /*7e80*/  FMUL.FTZ R241, R241, R239.reuse ;  /* 0x000000eff1f17220 */ /* 0x080fe20000410000 */
[----:B------:R-:W-:Y:S01]  /*7e90*/  SHFL.DOWN PT, R244, R238, 0x1, 0x1f ;  /* 0x08201f00eef47f89 */ /* 0x000fe200000e0000 */
[----:B------:R-:W-:Y:S01]  /*7ea0*/  ISETP.NE.AND P1, PT, R135, 0x1f, PT ;  /* 0x0000001f8700780c */ /* 0x000fe20003f25270 */
[C---:B0-----:R-:W-:Y:S01]  /*7eb0*/  FFMA.FTZ R243, R229.reuse, R239, R242 ;  /* 0x000000efe5f37223 */ /* 0x041fe200000100f2 */
[----:B------:R-:W-:Y:S01]  /*7ec0*/  FFMA.FTZ R229, R229, R240, -R241 ;  /* 0x000000f0e5e57223 */ /* 0x000fe200000108f1 */
[----:B------:R-:W0:Y:S01]  /*7ed0*/  SHFL.IDX PT, R242, R238, RZ, 0x1f ;  /* 0x00001fffeef27589 */ /* 0x000e2200000e0000 */
[----:B------:R-:W-:Y:S01]  /*7ee0*/  ISETP.NE.AND P0, PT, R135, RZ, PT ;  /* 0x000000ff8700720c */ /* 0x000fe20003f05270 */
[----:B------:R-:W-:Y:S01]  /*7ef0*/  @P3 FADD.FTZ R239, R230, R243 ;  /* 0x000000f3e6ef3221 */ /* 0x000fe20000010000 */
[----:B------:R-:W-:Y:S01]  /*7f00*/  @P3 FADD.FTZ R240, R236, R229 ;  /* 0x000000e5ecf03221 */ /* 0x000fe20000010000 */
[----:B------:R-:W5:Y:S01]  /*7f10*/  SHFL.IDX PT, R241, R237, RZ, 0x1f ;  /* 0x00001fffedf17589 */ /* 0x000f6200000e0000 */
[----:B------:R-:W-:Y:S01]  /*7f20*/  USHF.R.S32.HI UR59, URZ, 0x1f, UR54 ;  /* 0x0000001f3f3b7899 */ /* 0x000fe20008011436 */
[CC--:B------:R-:W-:Y:S01]  /*7f30*/  FMUL.FTZ R243, R3.reuse, R239.reuse ;  /* 0x000000ef03f37220 */ /* 0x0c0fe20000410000 */
[-C--:B------:R-:W-:Y:S01]  /*7f40*/  FMUL.FTZ R230, R3, R240.reuse ;  /* 0x000000f003e67220 */ /* 0x080fe20000410000 */
[----:B------:R-:W1:Y:S01]  /*7f50*/  SHFL.IDX PT, R236, R86, RZ, 0x1f ;  /* 0x00001fff56ec7589 */ /* 0x000e6200000e0000 */
[----:B------:R-:W-:Y:S01]  /*7f60*/  USHF.R.S32.HI UR60, URZ, 0x1f, UR55 ;  /* 0x0000001f3f3c7899 */ /* 0x000fe20008011437 */
[C---:B------:R-:W-:Y:S01]  /*7f70*/  FFMA.FTZ R243, R2.reuse, R240, -R243 ;  /* 0x000000f002f37223 */ /* 0x040fe200000108f3 */
[----:B------:R-:W-:Y:S01]  /*7f80*/  FFMA.FTZ R239, R2, R239, R230 ;  /* 0x000000ef02ef7223 */ /* 0x000fe200000100e6 */
[----:B------:R-:W2:Y:S01]  /*7f90*/  SHFL.IDX PT, R3, R87, RZ, 0x1f ;  /* 0x00001fff57037589 */ /* 0x000ea200000e0000 */
[----:B------:R-:W-:Y:S01]  /*7fa0*/  BSSY B0, `(.L_x_14991) ;  /* 0x000024b000007945 */ /* 0x000fe20003800000 */
[----:B------:R-:W-:-:S02]  /*7fb0*/  FADD.FTZ R243, R232, R243 ;  /* 0x000000f3e8f37221 */ /* 0x000fc40000010000 */
[----:B------:R-:W3:Y:S04]  /*7fc0*/  SHFL.DOWN PT, R2, R237, 0x1, 0x1f ;  /* 0x08201f00ed027f89 */ /* 0x000ee800000e0000 */
[----:B------:R-:W4:Y:S04]  /*7fd0*/  SHFL.DOWN PT, R246, R225, 0x1, 0x1f ;  /* 0x08201f00e1f67f89 */ /* 0x000f2800000e0000 */
[----:B------:R-:W4:Y:S01]  /*7fe0*/  SHFL.DOWN PT, R245, R231, 0x1, 0x1f ;  /* 0x08201f00e7f57f89 */ /* 0x000f2200000e0000 */
[C---:B0-----:R-:W-:Y:S01]  /*7ff0*/  FMUL.FTZ R230, R242.reuse, R87 ;  /* 0x00000057f2e67220 */ /* 0x041fe20000410000 */
[----:B------:R-:W-:-:S03]  /*8000*/  FMUL.FTZ R240, R242, R86 ;  /* 0x00000056f2f07220 */ /* 0x000fc60000410000 */
[C---:B-----5:R-:W-:Y:S01]  /*8010*/  FFMA.FTZ R229, R241.reuse, R86, -R230 ;  /* 0x00000056f1e57223 */ /* 0x060fe200000108e6 */
[C---:B------:R-:W-:Y:S01]  /*8020*/  FFMA.FTZ R230, R241.reuse, R87, R240 ;  /* 0x00000057f1e67223 */ /* 0x040fe200000100f0 */
[----:B------:R-:W-:Y:S01]  /*8030*/  FMUL.FTZ R240, R242, R85 ;  /* 0x00000055f2f07220 */ /* 0x000fe20000410000 */
[----:B-1----:R-:W-:Y:S01]  /*8040*/  @P1 FMUL.FTZ R86, R244, R236 ;  /* 0x000000ecf4561220 */ /* 0x002fe20000410000 */
[-C--:B------:R-:W-:Y:S02]  /*8050*/  FMUL.FTZ R242, R242, R84.reuse ;  /* 0x00000054f2f27220 */ /* 0x080fe40000410000 */
[C---:B------:R-:W-:Y:S01]  /*8060*/  FFMA.FTZ R84, R241.reuse, R84, -R240 ;  /* 0x00000054f1547223 */ /* 0x040fe200000108f0 */
[----:B--2---:R-:W-:Y:S01]  /*8070*/  @P1 FMUL.FTZ R87, R244, R3 ;  /* 0x00000003f4571220 */ /* 0x004fe20000410000 */
[----:B------:R-:W-:-:S03]  /*8080*/  FFMA.FTZ R85, R241, R85, R242 ;  /* 0x00000055f1557223 */ /* 0x000fc600000100f2 */
[C---:B---3--:R-:W-:Y:S01]  /*8090*/  @P1 FFMA.FTZ R87, R2.reuse, R236, -R87 ;  /* 0x000000ec02571223 */ /* 0x048fe20000010857 */
[----:B------:R-:W-:Y:S01]  /*80a0*/  @P1 FFMA.FTZ R86, R2, R3, R86 ;  /* 0x0000000302561223 */ /* 0x000fe20000010056 */
[----:B------:R-:W-:Y:S02]  /*80b0*/  FADD.FTZ R2, R234, R239 ;  /* 0x000000efea027221 */ /* 0x000fe40000010000 */
[----:B----4-:R-:W-:Y:S01]  /*80c0*/  @P1 FADD.FTZ R236, R246, R87 ;  /* 0x00000057f6ec1221 */ /* 0x010fe20000010000 */
[----:B------:R-:W-:Y:S01]  /*80d0*/  FMUL.FTZ R87, R181, R243 ;  /* 0x000000f3b5577220 */ /* 0x000fe20000410000 */
[----:B------:R-:W-:Y:S01]  /*80e0*/  @P1 FADD.FTZ R3, R245, R86 ;  /* 0x00000056f5031221 */ /* 0x000fe20000010000 */
[-C--:B------:R-:W-:Y:S02]  /*80f0*/  FMUL.FTZ R86, R181, R2.reuse ;  /* 0x00000002b5567220 */ /* 0x080fe40000410000 */
[C---:B------:R-:W-:Y:S01]  /*8100*/  FFMA.FTZ R237, R183.reuse, R2, R87 ;  /* 0x00000002b7ed7223 */ /* 0x040fe20000010057 */
[----:B------:R-:W-:Y:S01]  /*8110*/  FMUL.FTZ R234, R236, -R89 ;  /* 0x80000059ecea7220 */ /* 0x000fe20000410000 */
[----:B------:R-:W-:-:S02]  /*8120*/  FFMA.FTZ R86, R183, R243, -R86 ;  /* 0x000000f3b7567223 */ /* 0x000fc40000010856 */
[----:B------:R-:W-:Y:S01]  /*8130*/  FFMA.FTZ R239, R17, R150, R237 ;  /* 0x0000009611ef7223 */ /* 0x000fe200000100ed */
[C---:B------:R-:W-:Y:S01]  /*8140*/  FMUL.FTZ R237, R3.reuse, -R89 ;  /* 0x8000005903ed7220 */ /* 0x040fe20000410000 */
[----:B------:R-:W-:Y:S01]  /*8150*/  FFMA.FTZ R234, R3, R88, R234 ;  /* 0x0000005803ea7223 */ /* 0x000fe200000100ea */
[C---:B------:R-:W-:Y:S01]  /*8160*/  FFMA.FTZ R87, R17.reuse, R152, R86 ;  /* 0x0000009811577223 */ /* 0x040fe20000010056 */
[----:B------:R-:W-:Y:S01]  /*8170*/  FMUL.FTZ R86, R178, R239 ;  /* 0x000000efb2567220 */ /* 0x000fe20000410000 */
[----:B------:R-:W-:Y:S01]  /*8180*/  FFMA.FTZ R232, R236, R88, -R237 ;  /* 0x00000058ece87223 */ /* 0x000fe200000108ed */
[----:B------:R-:W-:Y:S01]  /*8190*/  FMUL.FTZ R152, R17, R124 ;  /* 0x0000007c11987220 */ /* 0x000fe20000410000 */
[-C--:B------:R-:W-:Y:S01]  /*81a0*/  FMUL.FTZ R88, R178, R87.reuse ;  /* 0x00000057b2587220 */ /* 0x080fe20000410000 */
[C---:B------:R-:W-:Y:S01]  /*81b0*/  FFMA.FTZ R3, R179.reuse, R87, -R86 ;  /* 0x00000057b3037223 */ /* 0x040fe20000010856 */
[----:B------:R-:W-:Y:S01]  /*81c0*/  FFMA.FTZ R86, R0, R243, RZ ;  /* 0x000000f300567223 */ /* 0x000fe200000100ff */
[C---:B------:R-:W-:Y:S01]  /*81d0*/  FMUL.FTZ R150, R18.reuse, R121 ;  /* 0x0000007912967220 */ /* 0x040fe20000410000 */
[----:B------:R-:W-:Y:S01]  /*81e0*/  FFMA.FTZ R88, R179, R239, R88 ;  /* 0x000000efb3587223 */ /* 0x000fe20000010058 */
[----:B------:R-:W-:Y:S01]  /*81f0*/  FFMA.FTZ R237, R18, R151, R3 ;  /* 0x0000009712ed7223 */ /* 0x000fe20000010003 */
[----:B------:R-:W-:Y:S01]  /*8200*/  FMUL.FTZ R3, R16, R123 ;  /* 0x0000007b10037220 */ /* 0x000fe20000410000 */
[----:B------:R-:W-:Y:S01]  /*8210*/  FFMA.FTZ R89, R113, R87, R86 ;  /* 0x0000005771597223 */ /* 0x000fe20000010056 */
[----:B------:R-:W-:Y:S01]  /*8220*/  FFMA.FTZ R238, R18, R153, R88 ;  /* 0x0000009912ee7223 */ /* 0x000fe20000010058 */
[----:B------:R-:W-:Y:S01]  /*8230*/  FMUL.FTZ R86, R176, R237 ;  /* 0x000000edb0567220 */ /* 0x000fe20000410000 */
[-C--:B------:R-:W-:Y:S01]  /*8240*/  FFMA.FTZ R88, R52, -R3.reuse, R243 ;  /* 0x8000000334587223 */ /* 0x080fe200000100f3 */
[----:B------:R-:W-:Y:S01]  /*8250*/  FFMA.FTZ R3, R53, -R3, R2 ;  /* 0x8000000335037223 */ /* 0x000fe20000010002 */
[----:B------:R-:W-:Y:S01]  /*8260*/  FFMA.FTZ R2, R0, -R2, RZ ;  /* 0x8000000200027223 */ /* 0x000fe200000100ff */
[----:B------:R-:W-:Y:S01]  /*8270*/  FFMA.FTZ R153, R54, -R152, R87 ;  /* 0x8000009836997223 */ /* 0x000fe20000010057 */
[----:B------:R-:W-:Y:S01]  /*8280*/  FFMA.FTZ R87, R177, R238, R86 ;  /* 0x000000eeb1577223 */ /* 0x000fe20000010056 */
[----:B------:R-:W-:Y:S01]  /*8290*/  FFMA.FTZ R152, R55, -R152, R239 ;  /* 0x8000009837987223 */ /* 0x000fe200000100ef */
[----:B------:R-:W-:Y:S01]  /*82a0*/  FFMA.FTZ R151, R113, -R239, R2 ;  /* 0x800000ef71977223 */ /* 0x000fe20000010002 */
[----:B------:R-:W-:Y:S01]  /*82b0*/  FMUL.FTZ R2, R176, R238 ;  /* 0x000000eeb0027220 */ /* 0x000fe20000410000 */
[C---:B------:R-:W-:Y:S01]  /*82c0*/  FFMA.FTZ R241, R19.reuse, R148, R87 ;  /* 0x0000009413f17223 */ /* 0x040fe20000010057 */
[----:B------:R-:W-:Y:S01]  /*82d0*/  FMUL.FTZ R148, R19, R122 ;  /* 0x0000007a13947220 */ /* 0x000fe20000410000 */
[----:B------:R-:W-:Y:S01]  /*82e0*/  FFMA.FTZ R236, R112, -R238, R151 ;  /* 0x800000ee70ec7223 */ /* 0x000fe20000010097 */
[----:B------:R-:W-:Y:S01]  /*82f0*/  FFMA.FTZ R2, R177, R237, -R2 ;  /* 0x000000edb1027223 */ /* 0x000fe20000010802 */
[-C--:B------:R-:W-:Y:S01]  /*8300*/  FFMA.FTZ R151, R56, -R150.reuse, R237 ;  /* 0x8000009638977223 */ /* 0x080fe200000100ed */
[----:B------:R-:W-:-:S02]  /*8310*/  FFMA.FTZ R150, R57, -R150, R238 ;  /* 0x8000009639967223 */ /* 0x000fc400000100ee */
[----:B------:R-:W-:Y:S01]  /*8320*/  FFMA.FTZ R239, R19, R146, R2 ;  /* 0x0000009213ef7223 */ /* 0x000fe20000010002 */
[----:B------:R-:W-:Y:S01]  /*8330*/  FMUL.FTZ R2, R174, R241 ;  /* 0x000000f1ae027220 */ /* 0x000fe20000410000 */
[----:B------:R-:W-:Y:S02]  /*8340*/  FFMA.FTZ R146, R112, R237, R89 ;  /* 0x000000ed70927223 */ /* 0x000fe40000010059 */
[-C--:B------:R-:W-:Y:S01]  /*8350*/  FMUL.FTZ R86, R174, R239.reuse ;  /* 0x000000efae567220 */ /* 0x080fe20000410000 */
[-C--:B------:R-:W-:Y:S01]  /*8360*/  FFMA.FTZ R87, R175, R239.reuse, -R2 ;  /* 0x000000efaf577223 */ /* 0x080fe20000010802 */
[----:B------:R-:W-:Y:S01]  /*8370*/  FFMA.FTZ R89, R111, R239, R146 ;  /* 0x000000ef6f597223 */ /* 0x000fe20000010092 */
[C---:B------:R-:W-:Y:S01]  /*8380*/  FMUL.FTZ R146, R12.reuse, R129 ;  /* 0x000000810c927220 */ /* 0x040fe20000410000 */
[----:B------:R-:W-:Y:S01]  /*8390*/  FFMA.FTZ R86, R175, R241, R86 ;  /* 0x000000f1af567223 */ /* 0x000fe20000010056 */
[----:B------:R-:W-:Y:S01]  /*83a0*/  FFMA.FTZ R237, R12, R147, R87 ;  /* 0x000000930ced7223 */ /* 0x000fe20000010057 */
[----:B------:R-:W-:-:S02]  /*83b0*/  FFMA.FTZ R147, R111, -R241, R236 ;  /* 0x800000f16f937223 */ /* 0x000fc400000100ec */
[----:B------:R-:W-:Y:S01]  /*83c0*/  FFMA.FTZ R238, R12, R149, R86 ;  /* 0x000000950cee7223 */ /* 0x000fe20000010056 */
[-C--:B------:R-:W-:Y:S01]  /*83d0*/  FMUL.FTZ R86, R172, R237.reuse ;  /* 0x000000edac567220 */ /* 0x080fe20000410000 */
[-C--:B------:R-:W-:Y:S01]  /*83e0*/  FFMA.FTZ R149, R58, -R148.reuse, R239 ;  /* 0x800000943a957223 */ /* 0x080fe200000100ef */
[----:B------:R-:W-:Y:S01]  /*83f0*/  FFMA.FTZ R148, R59, -R148, R241 ;  /* 0x800000943b947223 */ /* 0x000fe200000100f1 */
[-C--:B------:R-:W-:Y:S01]  /*8400*/  FMUL.FTZ R2, R172, R238.reuse ;  /* 0x000000eeac027220 */ /* 0x080fe20000410000 */
[CC--:B------:R-:W-:Y:S01]  /*8410*/  FFMA.FTZ R87, R173.reuse, R238.reuse, R86 ;  /* 0x000000eead577223 */ /* 0x0c0fe20000010056 */
[----:B------:R-:W-:Y:S01]  /*8420*/  FFMA.FTZ R236, R110, -R238, R147 ;  /* 0x800000ee6eec7223 */ /* 0x000fe20000010093 */
[----:B------:R-:W-:Y:S01]  /*8430*/  FFMA.FTZ R147, R60, -R146, R237 ;  /* 0x800000923c937223 */ /* 0x000fe200000100ed */
[----:B------:R-:W-:Y:S01]  /*8440*/  FFMA.FTZ R2, R173, R237, -R2 ;  /* 0x000000edad027223 */ /* 0x000fe20000010802 */
[----:B------:R-:W-:Y:S01]  /*8450*/  FFMA.FTZ R241, R13, R144, R87 ;  /* 0x000000900df17223 */ /* 0x000fe20000010057 */
[----:B------:R-:W-:Y:S01]  /*8460*/  FFMA.FTZ R146, R61, -R146, R238 ;  /* 0x800000923d927223 */ /* 0x000fe200000100ee */
[C---:B------:R-:W-:Y:S01]  /*8470*/  FMUL.FTZ R144, R13.reuse, R128 ;  /* 0x000000800d907220 */ /* 0x040fe20000410000 */
[----:B------:R-:W-:Y:S01]  /*8480*/  FFMA.FTZ R239, R13, R142, R2 ;  /* 0x0000008e0def7223 */ /* 0x000fe20000010002 */
[----:B------:R-:W-:Y:S01]  /*8490*/  FMUL.FTZ R2, R170, R241 ;  /* 0x000000f1aa027220 */ /* 0x000fe20000410000 */
[----:B------:R-:W-:-:S02]  /*84a0*/  FFMA.FTZ R142, R110, R237, R89 ;  /* 0x000000ed6e8e7223 */ /* 0x000fc40000010059 */
[-C--:B------:R-:W-:Y:S01]  /*84b0*/  FMUL.FTZ R86, R170, R239.reuse ;  /* 0x000000efaa567220 */ /* 0x080fe20000410000 */
[-C--:B------:R-:W-:Y:S01]  /*84c0*/  FFMA.FTZ R87, R171, R239.reuse, -R2 ;  /* 0x000000efab577223 */ /* 0x080fe20000010802 */
[----:B------:R-:W-:Y:S01]  /*84d0*/  FFMA.FTZ R89, R109, R239, R142 ;  /* 0x000000ef6d597223 */ /* 0x000fe2000001008e */
[C---:B------:R-:W-:Y:S01]  /*84e0*/  FMUL.FTZ R142, R14.reuse, R127 ;  /* 0x0000007f0e8e7220 */ /* 0x040fe20000410000 */
[----:B------:R-:W-:Y:S01]  /*84f0*/  FFMA.FTZ R86, R171, R241, R86 ;  /* 0x000000f1ab567223 */ /* 0x000fe20000010056 */
[----:B------:R-:W-:Y:S01]  /*8500*/  FFMA.FTZ R237, R14, R145, R87 ;  /* 0x000000910eed7223 */ /* 0x000fe20000010057 */
[-C--:B------:R-:W-:Y:S01]  /*8510*/  FFMA.FTZ R145, R62, -R144.reuse, R239 ;  /* 0x800000903e917223 */ /* 0x080fe200000100ef */
[----:B------:R-:W-:Y:S01]  /*8520*/  FFMA.FTZ R144, R63, -R144, R241 ;  /* 0x800000903f907223 */ /* 0x000fe200000100f1 */
[----:B------:R-:W-:Y:S01]  /*8530*/  FFMA.FTZ R238, R14, R143, R86 ;  /* 0x0000008f0eee7223 */ /* 0x000fe20000010056 */
[----:B------:R-:W-:Y:S01]  /*8540*/  FMUL.FTZ R86, R168, R237 ;  /* 0x000000eda8567220 */ /* 0x000fe20000410000 */
[----:B------:R-:W-:-:S02]  /*8550*/  FFMA.FTZ R143, R109, -R241, R236 ;  /* 0x800000f16d8f7223 */ /* 0x000fc400000100ec */
[-C--:B------:R-:W-:Y:S01]  /*8560*/  FMUL.FTZ R2, R168, R238.reuse ;  /* 0x000000eea8027220 */ /* 0x080fe20000410000 */
[CC--:B------:R-:W-:Y:S01]  /*8570*/  FFMA.FTZ R87, R169.reuse, R238.reuse, R86 ;  /* 0x000000eea9577223 */ /* 0x0c0fe20000010056 */
[----:B------:R-:W-:Y:S01]  /*8580*/  FFMA.FTZ R236, R108, -R238, R143 ;  /* 0x800000ee6cec7223 */ /* 0x000fe2000001008f */
[----:B------:R-:W-:Y:S01]  /*8590*/  FFMA.FTZ R143, R64, -R142, R237 ;  /* 0x8000008e408f7223 */ /* 0x000fe200000100ed */
[-C--:B------:R-:W-:Y:S01]  /*85a0*/  FFMA.FTZ R2, R169, R237.reuse, -R2 ;  /* 0x000000eda9027223 */ /* 0x080fe20000010802 */
[----:B------:R-:W-:Y:S01]  /*85b0*/  FFMA.FTZ R241, R15, R138, R87 ;  /* 0x0000008a0ff17223 */ /* 0x000fe20000010057 */
[----:B------:R-:W-:Y:S01]  /*85c0*/  FFMA.FTZ R142, R65, -R142, R238 ;  /* 0x8000008e418e7223 */ /* 0x000fe200000100ee */
[----:B------:R-:W-:Y:S01]  /*85d0*/  FFMA.FTZ R138, R108, R237, R89 ;  /* 0x000000ed6c8a7223 */ /* 0x000fe20000010059 */
[C---:B------:R-:W-:Y:S01]  /*85e0*/  FFMA.FTZ R239, R15.reuse, R140, R2 ;  /* 0x0000008c0fef7223 */ /* 0x040fe20000010002 */
[----:B------:R-:W-:Y:S01]  /*85f0*/  FMUL.FTZ R2, R166, R241 ;  /* 0x000000f1a6027220 */ /* 0x000fe20000410000 */
[----:B------:R-:W-:-:S02]  /*8600*/  FMUL.FTZ R140, R15, R126 ;  /* 0x0000007e0f8c7220 */ /* 0x000fc40000410000 */
[-C--:B------:R-:W-:Y:S01]  /*8610*/  FMUL.FTZ R86, R166, R239.reuse ;  /* 0x000000efa6567220 */ /* 0x080fe20000410000 */
[-C--:B------:R-:W-:Y:S01]  /*8620*/  FFMA.FTZ R87, R167, R239.reuse, -R2 ;  /* 0x000000efa7577223 */ /* 0x080fe20000010802 */
[----:B------:R-:W-:Y:S02]  /*8630*/  FFMA.FTZ R89, R107, R239, R138 ;  /* 0x000000ef6b597223 */ /* 0x000fe4000001008a */
[----:B------:R-:W-:Y:S01]  /*8640*/  FFMA.FTZ R86, R167, R241, R86 ;  /* 0x000000f1a7567223 */ /* 0x000fe20000010056 */
[C---:B------:R-:W-:Y:S01]  /*8650*/  FFMA.FTZ R237, R8.reuse, R235, R87 ;  /* 0x000000eb08ed7223 */ /* 0x040fe20000010057 */
[----:B------:R-:W-:Y:S02]  /*8660*/  FFMA.FTZ R235, R107, -R241, R236 ;  /* 0x800000f16beb7223 */ /* 0x000fe400000100ec */
[----:B------:R-:W-:Y:S01]  /*8670*/  FFMA.FTZ R238, R8, R141, R86 ;  /* 0x0000008d08ee7223 */ /* 0x000fe20000010056 */
[----:B------:R-:W-:Y:S01]  /*8680*/  FMUL.FTZ R86, R164, R237 ;  /* 0x000000eda4567220 */ /* 0x000fe20000410000 */
[-C--:B------:R-:W-:Y:S01]  /*8690*/  FFMA.FTZ R141, R66, -R140.reuse, R239 ;  /* 0x8000008c428d7223 */ /* 0x080fe200000100ef */
[----:B------:R-:W-:Y:S01]  /*86a0*/  FFMA.FTZ R140, R67, -R140, R241 ;  /* 0x8000008c438c7223 */ /* 0x000fe200000100f1 */
[-C--:B------:R-:W-:Y:S01]  /*86b0*/  FMUL.FTZ R2, R164, R238.reuse ;  /* 0x000000eea4027220 */ /* 0x080fe20000410000 */
[-C--:B------:R-:W-:Y:S01]  /*86c0*/  FFMA.FTZ R87, R165, R238.reuse, R86 ;  /* 0x000000eea5577223 */ /* 0x080fe20000010056 */
[----:B------:R-:W-:-:S02]  /*86d0*/  FFMA.FTZ R236, R106, -R238, R235 ;  /* 0x800000ee6aec7223 */ /* 0x000fc400000100eb */
[-C--:B------:R-:W-:Y:S01]  /*86e0*/  FFMA.FTZ R2, R165, R237.reuse, -R2 ;  /* 0x000000eda5027223 */ /* 0x080fe20000010802 */
[C---:B------:R-:W-:Y:S01]  /*86f0*/  FFMA.FTZ R241, R9.reuse, R134, R87 ;  /* 0x0000008609f17223 */ /* 0x040fe20000010057 */
[----:B------:R-:W-:Y:S01]  /*8700*/  FFMA.FTZ R134, R106, R237, R89 ;  /* 0x000000ed6a867223 */ /* 0x000fe20000010059 */
[C---:B------:R-:W-:Y:S01]  /*8710*/  FMUL.FTZ R89, R9.reuse, R120 ;  /* 0x0000007809597220 */ /* 0x040fe20000410000 */
[----:B------:R-:W-:Y:S01]  /*8720*/  FFMA.FTZ R239, R9, R136, R2 ;  /* 0x0000008809ef7223 */ /* 0x000fe20000010002 */
[----:B------:R-:W-:Y:S01]  /*8730*/  FMUL.FTZ R2, R162, R241 ;  /* 0x000000f1a2027220 */ /* 0x000fe20000410000 */
[----:B------:R-:W-:Y:S02]  /*8740*/  FMUL.FTZ R136, R8, R125 ;  /* 0x0000007d08887220 */ /* 0x000fe40000410000 */
[-C--:B------:R-:W-:Y:S01]  /*8750*/  FMUL.FTZ R86, R162, R239.reuse ;  /* 0x000000efa2567220 */ /* 0x080fe20000410000 */
[----:B------:R-:W-:Y:S01]  /*8760*/  FFMA.FTZ R87, R163, R239, -R2 ;  /* 0x000000efa3577223 */ /* 0x000fe20000010802 */
[-C--:B------:R-:W-:Y:S01]  /*8770*/  FFMA.FTZ R138, R68, -R136.reuse, R237 ;  /* 0x80000088448a7223 */ /* 0x080fe200000100ed */
[----:B------:R-:W-:Y:S01]  /*8780*/  FFMA.FTZ R136, R69, -R136, R238 ;  /* 0x8000008845887223 */ /* 0x000fe200000100ee */
[----:B------:R-:W-:Y:S01]  /*8790*/  FFMA.FTZ R86, R163, R241, R86 ;  /* 0x000000f1a3567223 */ /* 0x000fe20000010056 */
[----:B------:R-:W-:Y:S01]  /*87a0*/  FFMA.FTZ R235, R10, R233, R87 ;  /* 0x000000e90aeb7223 */ /* 0x000fe20000010057 */
[----:B------:R-:W-:-:S02]  /*87b0*/  FFMA.FTZ R233, R105, -R241, R236 ;  /* 0x800000f169e97223 */ /* 0x000fc400000100ec */
[----:B------:R-:W-:Y:S01]  /*87c0*/  FFMA.FTZ R240, R10, R227, R86 ;  /* 0x000000e30af07223 */ /* 0x000fe20000010056 */
[----:B------:R-:W-:Y:S01]  /*87d0*/  FMUL.FTZ R86, R160, R235 ;  /* 0x000000eba0567220 */ /* 0x000fe20000410000 */
[----:B------:R-:W-:Y:S01]  /*87e0*/  FFMA.FTZ R227, R105, R239, R134 ;  /* 0x000000ef69e37223 */ /* 0x000fe20000010086 */
[----:B------:R-:W-:Y:S01]  /*87f0*/  FFMA.FTZ R134, R70, -R89, R239 ;  /* 0x8000005946867223 */ /* 0x000fe200000100ef */
[-C--:B------:R-:W-:Y:S01]  /*8800*/  FMUL.FTZ R2, R160, R240.reuse ;  /* 0x000000f0a0027220 */ /* 0x080fe20000410000 */
[CC--:B------:R-:W-:Y:S01]  /*8810*/  FFMA.FTZ R87, R161.reuse, R240.reuse, R86 ;  /* 0x000000f0a1577223 */ /* 0x0c0fe20000010056 */
[C---:B------:R-:W-:Y:S01]  /*8820*/  FFMA.FTZ R238, R104.reuse, -R240, R233 ;  /* 0x800000f068ee7223 */ /* 0x040fe200000100e9 */
[-C--:B------:R-:W-:Y:S01]  /*8830*/  FFMA.FTZ R236, R104, R235.reuse, R227 ;  /* 0x000000eb68ec7223 */ /* 0x080fe200000100e3 */
[----:B------:R-:W-:Y:S01]  /*8840*/  FFMA.FTZ R2, R161, R235, -R2 ;  /* 0x000000eba1027223 */ /* 0x000fe20000010802 */
[----:B------:R-:W-:Y:S01]  /*8850*/  FFMA.FTZ R239, R11, R226, R87 ;  /* 0x000000e20bef7223 */ /* 0x000fe20000010057 */
[----:B------:R-:W-:Y:S01]  /*8860*/  FMUL.FTZ R226, R10, R119 ;  /* 0x000000770ae27220 */ /* 0x000fe20000410000 */
[----:B------:R-:W-:Y:S01]  /*8870*/  FFMA.FTZ R89, R71, -R89, R241 ;  /* 0x8000005947597223 */ /* 0x000fe200000100f1 */
[----:B------:R-:W-:Y:S01]  /*8880*/  FFMA.FTZ R237, R11, R228, R2 ;  /* 0x000000e40bed7223 */ /* 0x000fe20000010002 */
[----:B------:R-:W-:Y:S01]  /*8890*/  FMUL.FTZ R86, R158, R239 ;  /* 0x000000ef9e567220 */ /* 0x000fe20000410000 */
[-C--:B------:R-:W-:Y:S01]  /*88a0*/  FFMA.FTZ R2, R72, -R226.reuse, R235 ;  /* 0x800000e248027223 */ /* 0x080fe200000100eb */
[----:B------:R-:W-:Y:S01]  /*88b0*/  FFMA.FTZ R226, R73, -R226, R240 ;  /* 0x800000e249e27223 */ /* 0x000fe200000100f0 */
[-C--:B------:R-:W-:Y:S01]  /*88c0*/  FMUL.FTZ R228, R158, R237.reuse ;  /* 0x000000ed9ee47220 */ /* 0x080fe20000410000 */
[----:B------:R-:W-:Y:S01]  /*88d0*/  FFMA.FTZ R87, R159, R237, -R86 ;  /* 0x000000ed9f577223 */ /* 0x000fe20000010856 */
[----:B------:R-:W-:-:S02]  /*88e0*/  FMUL.FTZ R233, R4, R117 ;  /* 0x0000007504e97220 */ /* 0x000fc40000410000 */
[----:B------:R-:W-:Y:S01]  /*88f0*/  FFMA.FTZ R228, R159, R239, R228 ;  /* 0x000000ef9fe47223 */ /* 0x000fe200000100e4 */
[C---:B------:R-:W-:Y:S01]  /*8900*/  FFMA.FTZ R235, R4.reuse, R223, R87 ;  /* 0x000000df04eb7223 */ /* 0x040fe20000010057 */
[C---:B------:R-:W-:Y:S02]  /*8910*/  FFMA.FTZ R223, R103.reuse, -R239, R238 ;  /* 0x800000ef67df7223 */ /* 0x040fe400000100ee */
[----:B------:R-:W-:Y:S01]  /*8920*/  FFMA.FTZ R240, R4, R217, R228 ;  /* 0x000000d904f07223 */ /* 0x000fe200000100e4 */
[----:B------:R-:W-:Y:S01]  /*8930*/  FFMA.FTZ R217, R103, R237, R236 ;  /* 0x000000ed67d97223 */ /* 0x000fe200000100ec */
[CC--:B------:R-:W-:Y:S01]  /*8940*/  FMUL.FTZ R236, R156.reuse, R235.reuse ;  /* 0x000000eb9cec7220 */ /* 0x0c0fe20000410000 */
[----:B------:R-:W-:Y:S01]  /*8950*/  FMUL.FTZ R228, R11, R118 ;  /* 0x000000760be47220 */ /* 0x000fe20000410000 */
[-C--:B------:R-:W-:Y:S01]  /*8960*/  FMUL.FTZ R86, R156, R240.reuse ;  /* 0x000000f09c567220 */ /* 0x080fe20000410000 */
[-C--:B------:R-:W-:Y:S01]  /*8970*/  FFMA.FTZ R238, R102, -R240.reuse, R223 ;  /* 0x800000f066ee7223 */ /* 0x080fe200000100df */
[C---:B------:R-:W-:Y:S01]  /*8980*/  FFMA.FTZ R87, R157.reuse, R240, R236 ;  /* 0x000000f09d577223 */ /* 0x040fe200000100ec */
[-C--:B------:R-:W-:Y:S01]  /*8990*/  FFMA.FTZ R227, R74, -R228.reuse, R237 ;  /* 0x800000e44ae37223 */ /* 0x080fe200000100ed */
[-C--:B------:R-:W-:Y:S01]  /*89a0*/  FFMA.FTZ R86, R157, R235.reuse, -R86 ;  /* 0x000000eb9d567223 */ /* 0x080fe20000010856 */
[----:B------:R-:W-:Y:S01]  /*89b0*/  FFMA.FTZ R228, R75, -R228, R239 ;  /* 0x800000e44be47223 */ /* 0x000fe200000100ef */
[C---:B------:R-:W-:Y:S01]  /*89c0*/  FFMA.FTZ R241, R5.reuse, R222, R87 ;  /* 0x000000de05f17223 */ /* 0x040fe20000010057 */
[----:B------:R-:W-:Y:S01]  /*89d0*/  FFMA.FTZ R236, R102, R235, R217 ;  /* 0x000000eb66ec7223 */ /* 0x000fe200000100d9 */
[----:B------:R-:W-:Y:S01]  /*89e0*/  FFMA.FTZ R239, R5, R224, R86 ;  /* 0x000000e005ef7223 */ /* 0x000fe20000010056 */
[----:B------:R0:W1:Y:S01]  /*89f0*/  SHFL.IDX PT, R87, R231, RZ, 0x1f ;  /* 0x00001fffe7577589 */ /* 0x00006200000e0000 */
[----:B------:R-:W-:Y:S01]  /*8a00*/  FMUL.FTZ R222, R154, R241 ;  /* 0x000000f19ade7220 */ /* 0x000fe20000410000 */
[----:B------:R-:W-:Y:S01]  /*8a10*/  FFMA.FTZ R217, R76, -R233, R235 ;  /* 0x800000e94cd97223 */ /* 0x000fe200000100eb */
[-C--:B------:R-:W-:Y:S01]  /*8a20*/  FMUL.FTZ R224, R154, R239.reuse ;  /* 0x000000ef9ae07220 */ /* 0x080fe20000410000 */
[----:B------:R2:W3:Y:S01]  /*8a30*/  SHFL.IDX PT, R86, R225, RZ, 0x1f ;  /* 0x00001fffe1567589 */ /* 0x0004e200000e0000 */
[----:B------:R-:W-:Y:S01]  /*8a40*/  FFMA.FTZ R223, R155, R239, -R222 ;  /* 0x000000ef9bdf7223 */ /* 0x000fe200000108de */
[----:B------:R-:W-:Y:S01]  /*8a50*/  FFMA.FTZ R233, R77, -R233, R240 ;  /* 0x800000e94de97223 */ /* 0x000fe200000100f0 */
[-C--:B------:R-:W-:Y:S01]  /*8a60*/  FFMA.FTZ R224, R155, R241.reuse, R224 ;  /* 0x000000f19be07223 */ /* 0x080fe200000100e0 */
[C---:B------:R-:W-:Y:S01]  /*8a70*/  FFMA.FTZ R237, R101.reuse, -R241, R238 ;  /* 0x800000f165ed7223 */ /* 0x040fe200000100ee */
[C---:B------:R-:W-:Y:S01]  /*8a80*/  FFMA.FTZ R243, R6.reuse, R219, R223 ;  /* 0x000000db06f37223 */ /* 0x040fe200000100df */
[----:B------:R-:W-:Y:S01]  /*8a90*/  FFMA.FTZ R235, R101, R239, R236 ;  /* 0x000000ef65eb7223 */ /* 0x000fe200000100ec */
[----:B------:R-:W-:Y:S01]  /*8aa0*/  FFMA.FTZ R240, R6, R221, R224 ;  /* 0x000000dd06f07223 */ /* 0x000fe200000100e0 */
[----:B------:R-:W-:Y:S01]  /*8ab0*/  FMUL.FTZ R221, R5, R116 ;  /* 0x0000007405dd7220 */ /* 0x000fe20000410000 */
[-C--:B0-----:R-:W-:Y:S01]  /*8ac0*/  FMUL.FTZ R231, R216, R243.reuse ;  /* 0x000000f3d8e77220 */ /* 0x081fe20000410000 */
[----:B--2---:R-:W-:Y:S01]  /*8ad0*/  FFMA.FTZ R225, R100, R243, R235 ;  /* 0x000000f364e17223 */ /* 0x004fe200000100eb */
[-C--:B------:R-:W-:Y:S01]  /*8ae0*/  FMUL.FTZ R223, R216, R240.reuse ;  /* 0x000000f0d8df7220 */ /* 0x080fe20000410000 */
[-C--:B------:R-:W-:Y:S01]  /*8af0*/  FFMA.FTZ R224, R100, -R240.reuse, R237 ;  /* 0x800000f064e07223 */ /* 0x080fe200000100ed */
[----:B------:R-:W-:Y:S01]  /*8b00*/  FFMA.FTZ R219, R78, -R221, R239 ;  /* 0x800000dd4edb7223 */ /* 0x000fe200000100ef */
[----:B------:R-:W-:Y:S01]  /*8b10*/  FADD.FTZ R237, R213, R232 ;  /* 0x000000e8d5ed7221 */ /* 0x000fe20000010000 */
[----:B------:R-:W-:Y:S01]  /*8b20*/  FADD.FTZ R239, -R215, R234 ;  /* 0x000000ead7ef7221 */ /* 0x000fe20000010100 */
[C---:B------:R-:W-:Y:S01]  /*8b30*/  FFMA.FTZ R236, R218.reuse, R243, -R223 ;  /* 0x000000f3daec7223 */ /* 0x040fe200000108df */
[----:B------:R-:W-:Y:S01]  /*8b40*/  FFMA.FTZ R231, R218, R240, R231 ;  /* 0x000000f0dae77223 */ /* 0x000fe200000100e7 */
[C---:B------:R-:W-:Y:S01]  /*8b50*/  FMUL.FTZ R215, R216.reuse, -R237 ;  /* 0x800000edd8d77220 */ /* 0x040fe20000410000 */
[-C--:B------:R-:W-:Y:S01]  /*8b60*/  FMUL.FTZ R213, R216, -R239.reuse ;  /* 0x800000efd8d57220 */ /* 0x080fe20000410000 */
[----:B------:R-:W-:Y:S01]  /*8b70*/  SHF.L.U32 R216, R135, 0x5, RZ ;  /* 0x0000000587d87819 */ /* 0x000fe200000006ff */
[----:B-1----:R-:W-:Y:S01]  /*8b80*/  FADD.FTZ R87, R87, R230 ;  /* 0x000000e657577221 */ /* 0x002fe20000010000 */
[-C--:B------:R-:W-:Y:S01]  /*8b90*/  FFMA.FTZ R235, R218, R239.reuse, R215 ;  /* 0x000000efdaeb7223 */ /* 0x080fe200000100d7 */
[----:B------:R-:W-:Y:S01]  /*8ba0*/  FMUL.FTZ R215, R83, R239 ;  /* 0x000000ef53d77220 */ /* 0x000fe20000410000 */
[----:B---3--:R-:W-:Y:S01]  /*8bb0*/  FADD.FTZ R86, R86, R229 ;  /* 0x000000e556567221 */ /* 0x008fe20000010000 */
[C---:B------:R-:W-:Y:S01]  /*8bc0*/  FFMA.FTZ R229, R7.reuse, R220, R236 ;  /* 0x000000dc07e57223 */ /* 0x040fe200000100ec */
[C---:B------:R-:W-:Y:S01]  /*8bd0*/  FFMA.FTZ R220, R7.reuse, R214, R231 ;  /* 0x000000d607dc7223 */ /* 0x040fe200000100e7 */
[----:B------:R-:W-:Y:S01]  /*8be0*/  FFMA.FTZ R231, R218, R237, -R213 ;  /* 0x000000eddae77223 */ /* 0x000fe200000108d5 */
[----:B------:R-:W-:Y:S01]  /*8bf0*/  LEA.HI.SX32 R216, R216, R216, 0x1b ;  /* 0x000000d8d8d87211 */ /* 0x000fe200078fdaff */
[----:B------:R-:W-:Y:S01]  /*8c00*/  FADD.FTZ R235, -R182, R235 ;  /* 0x000000ebb6eb7221 */ /* 0x000fe20000010100 */
[----:B------:R0:W-:Y:S01]  /*8c10*/  @!P0 STS.128 [UR46+0x3650], R84 ;  /* 0x00365054ff008988 */ /* 0x0001e20008000c2e */
[----:B------:R-:W-:Y:S01]  /*8c20*/  FADD.FTZ R232, R180, R231 ;  /* 0x000000e7b4e87221 */ /* 0x000fe20000010000 */
[----:B------:R-:W-:Y:S01]  /*8c30*/  FMUL.FTZ R223, R6, R115 ;  /* 0x0000007306df7220 */ /* 0x000fe20000410000 */
[C---:B------:R-:W-:Y:S01]  /*8c40*/  FMUL.FTZ R180, R154.reuse, -R235 ;  /* 0x800000eb9ab47220 */ /* 0x040fe20000410000 */
[----:B------:R-:W-:Y:S01]  /*8c50*/  FMUL.FTZ R214, R7, R114 ;  /* 0x0000007207d67220 */ /* 0x000fe20000410000 */
[----:B------:R-:W-:Y:S01]  /*8c60*/  FMUL.FTZ R154, R154, -R232 ;  /* 0x800000e89a9a7220 */ /* 0x000fe20000410000 */
[-C--:B------:R-:W-:Y:S01]  /*8c70*/  FFMA.FTZ R222, R80, -R223.reuse, R243 ;  /* 0x800000df50de7223 */ /* 0x080fe200000100f3 */
[C---:B------:R-:W-:Y:S01]  /*8c80*/  FFMA.FTZ R223, R81.reuse, -R223, R240 ;  /* 0x800000df51df7223 */ /* 0x040fe200000100f0 */
[-C--:B------:R-:W-:Y:S01]  /*8c90*/  FMUL.FTZ R81, R81, R235.reuse ;  /* 0x000000eb51517220 */ /* 0x080fe20000410000 */
[----:B------:R-:W-:Y:S01]  /*8ca0*/  FFMA.FTZ R154, R155, R235, R154 ;  /* 0x000000eb9b9a7223 */ /* 0x000fe2000001009a */
[-C--:B------:R-:W-:Y:S01]  /*8cb0*/  FFMA.FTZ R213, R83, -R214.reuse, R220 ;  /* 0x800000d653d57223 */ /* 0x080fe200000100dc */
[----:B------:R-:W-:Y:S01]  /*8cc0*/  FFMA.FTZ R83, R82, -R214, R229 ;  /* 0x800000d652537223 */ /* 0x000fe200000100e5 */
[----:B------:R-:W-:Y:S01]  /*8cd0*/  FFMA.FTZ R81, R80, R232, R81 ;  /* 0x000000e850517223 */ /* 0x000fe20000010051 */
[----:B------:R-:W-:Y:S01]  /*8ce0*/  FADD.FTZ R185, -R185, R154 ;  /* 0x0000009ab9b97221 */ /* 0x000fe20000010100 */
[----:B0-----:R-:W-:Y:S01]  /*8cf0*/  FFMA.FTZ R84, R82, R237, R215 ;  /* 0x000000ed52547223 */ /* 0x001fe200000100d7 */
[----:B------:R-:W-:Y:S01]  /*8d00*/  LEA R215, R216, UR17, 0x2 ;  /* 0x00000011d8d77c11 */ /* 0x000fe2000f8e10ff */
[----:B------:R-:W-:Y:S01]  /*8d10*/  FMUL.FTZ R216, R239, R114 ;  /* 0x00000072efd87220 */ /* 0x000fe20000410000 */
[----:B------:R-:W-:Y:S01]  /*8d20*/  FFMA.FTZ R85, R155, R232, -R180 ;  /* 0x000000e89b557223 */ /* 0x000fe200000108b4 */
[----:B------:R-:W-:Y:S01]  /*8d30*/  FMUL.FTZ R180, R232, UR58 ;  /* 0x0000003ae8b47c20 */ /* 0x000fe20008410000 */
[----:B------:R-:W-:Y:S01]  /*8d40*/  FMUL.FTZ R154, R156, -R185 ;  /* 0x800000b99c9a7220 */ /* 0x000fe20000410000 */
[----:B------:R-:W-:Y:S01]  /*8d50*/  FMUL.FTZ R230, R7, R216 ;  /* 0x000000d807e67220 */ /* 0x000fe20000410000 */
[----:B------:R-:W-:Y:S01]  /*8d60*/  FMUL.FTZ R155, R232, R115 ;  /* 0x00000073e89b7220 */ /* 0x000fe20000410000 */
[C---:B------:R-:W-:Y:S01]  /*8d70*/  FFMA.FTZ R80, R235.reuse, UR57, -R180 ;  /* 0x00000039eb507c23 */ /* 0x040fe200080108b4 */
[----:B------:R-:W-:Y:S01]  /*8d80*/  FMUL.FTZ R87, R235, UR58 ;  /* 0x0000003aeb577c20 */ /* 0x000fe20008410000 */
[----:B------:R-:W-:Y:S01]  /*8d90*/  FMUL.FTZ R214, R237, R114 ;  /* 0x00000072edd67220 */ /* 0x000fe20000410000 */
[----:B------:R0:W-:Y:S01]  /*8da0*/  STS [R215+0x10fc], R230 ;  /* 0x0010fce6d7007388 */ /* 0x0001e20000000800 */
[----:B------:R-:W-:Y:S01]  /*8db0*/  FMUL.FTZ R182, R6, R155 ;  /* 0x0000009b06b67220 */ /* 0x000fe20000410000 */
[----:B------:R-:W-:Y:S01]  /*8dc0*/  FMUL.FTZ R231, R235, R115 ;  /* 0x00000073ebe77220 */ /* 0x000fe20000410000 */
[----:B------:R-:W-:Y:S01]  /*8dd0*/  FMUL.FTZ R218, R7, R214 ;  /* 0x000000d607da7220 */ /* 0x000fe20000410000 */
[C---:B------:R-:W-:Y:S01]  /*8de0*/  FFMA.FTZ R221, R79.reuse, -R221, R241 ;  /* 0x800000dd4fdd7223 */ /* 0x040fe200000100f1 */
[-C--:B------:R-:W-:Y:S01]  /*8df0*/  FMUL.FTZ R79, R79, R185.reuse ;  /* 0x000000b94f4f7220 */ /* 0x080fe20000410000 */
[----:B------:R-:W-:Y:S01]  /*8e00*/  STS [R215+0x10f0], R182 ;  /* 0x0010f0b6d7007388 */ /* 0x000fe20000000800 */
[----:B------:R-:W-:Y:S01]  /*8e10*/  UIADD3 UR46, -UR7, UR15, URZ ;  /* 0x0000000f072e7290 */ /* 0x000fe2000fffe13f */
[----:B------:R-:W-:Y:S01]  /*8e20*/  FMUL.FTZ R82, R237, UR58 ;  /* 0x0000003aed527c20 */ /* 0x000fe20008410000 */
[----:B------:R-:W-:Y:S01]  /*8e30*/  FMUL.FTZ R86, R239, UR58 ;  /* 0x0000003aef567c20 */ /* 0x000fe20008410000 */
[----:B0-----:R-:W-:Y:S01]  /*8e40*/  FADD.FTZ R230, R184, R85 ;  /* 0x00000055b8e67221 */ /* 0x001fe20000010000 */
[----:B------:R-:W-:Y:S01]  /*8e50*/  FFMA.FTZ R85, R232, UR57, R87 ;  /* 0x00000039e8557c23 */ /* 0x000fe20008010057 */
[----:B------:R0:W-:Y:S01]  /*8e60*/  STS [R215+0x10f8], R218 ;  /* 0x0010f8dad7007388 */ /* 0x0001e20000000800 */
[----:B------:R-:W-:Y:S01]  /*8e70*/  ULEA UR46, UR46, 0xfffffe00, 0x9 ;  /* 0xfffffe002e2e7891 */ /* 0x000fe2000f8e483f */
[-C--:B------:R-:W-:Y:S01]  /*8e80*/  FMUL.FTZ R156, R156, -R230.reuse ;  /* 0x800000e69c9c7220 */ /* 0x080fe20000410000 */
[C---:B------:R-:W-:Y:S01]  /*8e90*/  FFMA.FTZ R180, R157.reuse, R230, -R154 ;  /* 0x000000e69db47223 */ /* 0x040fe2000001089a */
[C---:B------:R-:W-:Y:S01]  /*8ea0*/  FMUL.FTZ R184, R230.reuse, R116 ;  /* 0x00000074e6b87220 */ /* 0x040fe20000410000 */
[----:B------:R-:W-:Y:S01]  /*8eb0*/  FMUL.FTZ R154, R230, UR58 ;  /* 0x0000003ae69a7c20 */ /* 0x000fe20008410000 */
[----:B------:R-:W-:Y:S01]  /*8ec0*/  FFMA.FTZ R157, R157, R185, R156 ;  /* 0x000000b99d9d7223 */ /* 0x000fe2000001009c */
[----:B------:R-:W-:Y:S01]  /*8ed0*/  FADD.FTZ R187, R187, R180 ;  /* 0x000000b4bbbb7221 */ /* 0x000fe20000010000 */
[----:B------:R-:W-:Y:S01]  /*8ee0*/  FMUL.FTZ R232, R5, R184 ;  /* 0x000000b805e87220 */ /* 0x000fe20000410000 */
[----:B------:R-:W-:Y:S01]  /*8ef0*/  FFMA.FTZ R156, R78, R230, R79 ;  /* 0x000000e64e9c7223 */ /* 0x000fe2000001004f */
[----:B------:R-:W-:Y:S01]  /*8f00*/  FADD.FTZ R157, -R186, R157 ;  /* 0x0000009dba9d7221 */ /* 0x000fe20000010100 */
[----:B0-----:R-:W-:Y:S01]  /*8f10*/  FMUL.FTZ R218, R6, R231 ;  /* 0x000000e706da7220 */ /* 0x001fe20000410000 */
[----:B------:R-:W-:Y:S01]  /*8f20*/  FMUL.FTZ R79, R185, UR58 ;  /* 0x0000003ab94f7c20 */ /* 0x000fe20008410000 */
[----:B------:R-:W-:Y:S01]  /*8f30*/  STS [R215+0x10e8], R232 ;  /* 0x0010e8e8d7007388 */ /* 0x000fe20000000800 */
[C---:B------:R-:W-:Y:S01]  /*8f40*/  FMUL.FTZ R182, R158.reuse, -R157 ;  /* 0x8000009d9eb67220 */ /* 0x040fe20000410000 */
[----:B------:R-:W-:Y:S01]  /*8f50*/  FMUL.FTZ R158, R158, -R187 ;  /* 0x800000bb9e9e7220 */ /* 0x000fe20000410000 */
[----:B------:R-:W-:Y:S01]  /*8f60*/  FMUL.FTZ R87, R77, R157 ;  /* 0x0000009d4d577220 */ /* 0x000fe20000410000 */
[----:B------:R-:W-:Y:S01]  /*8f70*/  FMUL.FTZ R186, R157, R117 ;  /* 0x000000759dba7220 */ /* 0x000fe20000410000 */
[C---:B------:R-:W-:Y:S01]  /*8f80*/  FFMA.FTZ R77, R159.reuse, R187, -R182 ;  /* 0x000000bb9f4d7223 */ /* 0x040fe200000108b6 */
[----:B------:R-:W-:Y:S01]  /*8f90*/  FFMA.FTZ R182, R159, R157, R158 ;  /* 0x0000009d9fb67223 */ /* 0x000fe2000001009e */
[----:B------:R-:W-:Y:S01]  /*8fa0*/  FFMA.FTZ R87, R76, R187, R87 ;  /* 0x000000bb4c577223 */ /* 0x000fe20000010057 */
[----:B------:R0:W-:Y:S01]  /*8fb0*/  STS [R215+0x10f4], R218 ;  /* 0x0010f4dad7007388 */ /* 0x0001e20000000800 */
[----:B------:R-:W-:Y:S01]  /*8fc0*/  FADD.FTZ R77, R188, R77 ;  /* 0x0000004dbc4d7221 */ /* 0x000fe20000010000 */
[----:B------:R-:W-:Y:S01]  /*8fd0*/  FADD.FTZ R189, -R189, R182 ;  /* 0x000000b6bdbd7221 */ /* 0x000fe20000010100 */
[----:B------:R-:W-:Y:S01]  /*8fe0*/  FMUL.FTZ R182, R4, R186 ;  /* 0x000000ba04b67220 */ /* 0x000fe20000410000 */
[----:B------:R-:W-:Y:S01]  /*8ff0*/  FFMA.FTZ R180, R230, UR57, R79 ;  /* 0x00000039e6b47c23 */ /* 0x000fe2000801004f */
[----:B------:R-:W-:Y:S01]  /*9000*/  FMUL.FTZ R188, R77, R118 ;  /* 0x000000764dbc7220 */ /* 0x000fe20000410000 */
[C---:B------:R-:W-:Y:S01]  /*9010*/  FMUL.FTZ R76, R160.reuse, -R189 ;  /* 0x800000bda04c7220 */ /* 0x040fe20000410000 */
[----:B------:R-:W-:Y:S01]  /*9020*/  FMUL.FTZ R160, R160, -R77 ;  /* 0x8000004da0a07220 */ /* 0x000fe20000410000 */
[----:B------:R-:W-:Y:S01]  /*9030*/  FMUL.FTZ R75, R75, R189 ;  /* 0x000000bd4b4b7220 */ /* 0x000fe20000410000 */
[----:B------:R1:W-:Y:S01]  /*9040*/  STS [R215+0x10e4], R182 ;  /* 0x0010e4b6d7007388 */ /* 0x0003e20000000800 */
[C---:B------:R-:W-:Y:S01]  /*9050*/  FFMA.FTZ R76, R161.reuse, R77, -R76 ;  /* 0x0000004da14c7223 */ /* 0x040fe2000001084c */
[----:B------:R-:W-:Y:S01]  /*9060*/  FFMA.FTZ R161, R161, R189, R160 ;  /* 0x000000bda1a17223 */ /* 0x000fe200000100a0 */
[----:B------:R-:W-:Y:S01]  /*9070*/  FFMA.FTZ R160, R74, R77, R75 ;  /* 0x0000004d4aa07223 */ /* 0x000fe2000001004b */
[----:B------:R-:W-:Y:S01]  /*9080*/  FMUL.FTZ R75, R77, UR58 ;  /* 0x0000003a4d4b7c20 */ /* 0x000fe20008410000 */
[----:B0-----:R-:W-:Y:S01]  /*9090*/  FMUL.FTZ R218, R187, R117 ;  /* 0x00000075bbda7220 */ /* 0x001fe20000410000 */
[----:B------:R-:W-:Y:S01]  /*90a0*/  FMUL.FTZ R74, R189, UR58 ;  /* 0x0000003abd4a7c20 */ /* 0x000fe20008410000 */
[----:B------:R-:W-:Y:S01]  /*90b0*/  FADD.FTZ R191, R191, R76 ;  /* 0x0000004cbfbf7221 */ /* 0x000fe20000010000 */
[----:B------:R-:W-:Y:S01]  /*90c0*/  FFMA.FTZ R75, R189, UR57, -R75 ;  /* 0x00000039bd4b7c23 */ /* 0x000fe2000801084b */
[----:B------:R-:W-:Y:S01]  /*90d0*/  FMUL.FTZ R232, R4, R218 ;  /* 0x000000da04e87220 */ /* 0x000fe20000410000 */
[----:B------:R-:W-:Y:S01]  /*90e0*/  FFMA.FTZ R74, R77, UR57, R74 ;  /* 0x000000394d4a7c23 */ /* 0x000fe2000801004a */
[----:B------:R-:W-:Y:S01]  /*90f0*/  FADD.FTZ R190, -R190, R161 ;  /* 0x000000a1bebe7221 */ /* 0x000fe20000010100 */
[----:B-1----:R-:W-:Y:S01]  /*9100*/  FMUL.FTZ R182, R228, R75 ;  /* 0x0000004be4b67220 */ /* 0x002fe20000410000 */
[----:B------:R-:W-:Y:S01]  /*9110*/  FMUL.FTZ R75, R162, -R191 ;  /* 0x800000bfa24b7220 */ /* 0x000fe20000410000 */
[----:B------:R0:W-:Y:S01]  /*9120*/  STS [R215+0x10e0], R232 ;  /* 0x0010e0e8d7007388 */ /* 0x0001e20000000800 */
[----:B------:R-:W-:Y:S01]  /*9130*/  FMUL.FTZ R77, R228, R188 ;  /* 0x000000bce44d7220 */ /* 0x000fe20000410000 */
[----:B------:R-:W-:Y:S01]  /*9140*/  FFMA.FTZ R182, R227, R74, R182 ;  /* 0x0000004ae3b67223 */ /* 0x000fe200000100b6 */
[-C--:B------:R-:W-:Y:S01]  /*9150*/  FMUL.FTZ R74, R162, -R190.reuse ;  /* 0x800000bea24a7220 */ /* 0x080fe20000410000 */
[----:B------:R-:W-:Y:S01]  /*9160*/  FFMA.FTZ R75, R163, R190, R75 ;  /* 0x000000bea34b7223 */ /* 0x000fe2000001004b */
[----:B------:R-:W-:Y:S01]  /*9170*/  FMUL.FTZ R230, R187, UR58 ;  /* 0x0000003abbe67c20 */ /* 0x000fe20008410000 */
[----:B------:R-:W-:Y:S01]  /*9180*/  FMUL.FTZ R79, R191, R119 ;  /* 0x00000077bf4f7220 */ /* 0x000fe20000410000 */
[----:B------:R-:W-:Y:S01]  /*9190*/  FFMA.FTZ R76, R163, R191, -R74 ;  /* 0x000000bfa34c7223 */ /* 0x000fe2000001084a */
[----:B------:R-:W-:Y:S01]  /*91a0*/  FADD.FTZ R192, -R192, R75 ;  /* 0x0000004bc0c07221 */ /* 0x000fe20000010100 */
[----:B------:R-:W-:Y:S01]  /*91b0*/  FMUL.FTZ R158, R157, UR58 ;  /* 0x0000003a9d9e7c20 */ /* 0x000fe20008410000 */
[----:B0-----:R-:W-:Y:S01]  /*91c0*/  FMUL.FTZ R232, R189, R118 ;  /* 0x00000076bde87220 */ /* 0x001fe20000410000 */
[----:B------:R-:W-:Y:S01]  /*91d0*/  FADD.FTZ R193, R193, R76 ;  /* 0x0000004cc1c17221 */ /* 0x000fe20000010000 */
[----:B------:R-:W-:Y:S01]  /*91e0*/  FMUL.FTZ R76, R164, -R192 ;  /* 0x800000c0a44c7220 */ /* 0x000fe20000410000 */
[----:B------:R-:W-:Y:S01]  /*91f0*/  FFMA.FTZ R230, R157, UR57, -R230 ;  /* 0x000000399de67c23 */ /* 0x000fe200080108e6 */
[----:B------:R-:W-:Y:S01]  /*9200*/  FMUL.FTZ R162, R228, R232 ;  /* 0x000000e8e4a27220 */ /* 0x000fe20000410000 */
[-C--:B------:R-:W-:Y:S01]  /*9210*/  FMUL.FTZ R75, R164, -R193.reuse ;  /* 0x800000c1a44b7220 */ /* 0x080fe20000410000 */
[----:B------:R-:W-:Y:S01]  /*9220*/  FFMA.FTZ R76, R165, R193, -R76 ;  /* 0x000000c1a54c7223 */ /* 0x000fe2000001084c */
[C---:B------:R-:W-:Y:S01]  /*9230*/  FMUL.FTZ R159, R190.reuse, R119 ;  /* 0x00000077be9f7220 */ /* 0x040fe20000410000 */
[C---:B------:R-:W-:Y:S01]  /*9240*/  FFMA.FTZ R74, R227.reuse, R188, R162 ;  /* 0x000000bce34a7223 */ /* 0x040fe200000100a2 */
[----:B------:R-:W-:Y:S01]  /*9250*/  FFMA.FTZ R227, R227, R232, -R77 ;  /* 0x000000e8e3e37223 */ /* 0x000fe2000001084d */
[----:B------:R-:W-:Y:S01]  /*9260*/  FMUL.FTZ R77, R191, UR58 ;  /* 0x0000003abf4d7c20 */ /* 0x000fe20008410000 */
[----:B------:R-:W-:Y:S01]  /*9270*/  FFMA.FTZ R165, R165, R192, R75 ;  /* 0x000000c0a5a57223 */ /* 0x000fe2000001004b */
[----:B------:R-:W-:Y:S01]  /*9280*/  FADD.FTZ R195, R195, R76 ;  /* 0x0000004cc3c37221 */ /* 0x000fe20000010000 */
[----:B------:R-:W-:Y:S01]  /*9290*/  FMUL.FTZ R78, R185, R116 ;  /* 0x00000074b94e7220 */ /* 0x000fe20000410000 */
[----:B------:R-:W-:Y:S01]  /*92a0*/  FFMA.FTZ R77, R190, UR57, -R77 ;  /* 0x00000039be4d7c23 */ /* 0x000fe2000801084d */
[----:B------:R-:W-:Y:S01]  /*92b0*/  FADD.FTZ R194, -R194, R165 ;  /* 0x000000a5c2c27221 */ /* 0x000fe20000010100 */
[C---:B------:R-:W-:Y:S01]  /*92c0*/  FMUL.FTZ R161, R226.reuse, R159 ;  /* 0x0000009fe2a17220 */ /* 0x040fe20000410000 */
[----:B------:R-:W-:Y:S01]  /*92d0*/  FMUL.FTZ R234, R5, R78 ;  /* 0x0000004e05ea7220 */ /* 0x000fe20000410000 */
[C---:B------:R-:W-:Y:S01]  /*92e0*/  FMUL.FTZ R157, R226.reuse, R77 ;  /* 0x0000004de29d7220 */ /* 0x040fe20000410000 */
[----:B------:R-:W-:Y:S01]  /*92f0*/  FMUL.FTZ R77, R226, R79 ;  /* 0x0000004fe24d7220 */ /* 0x000fe20000410000 */
[----:B------:R-:W-:Y:S01]  /*9300*/  FMUL.FTZ R162, R166, -R194 ;  /* 0x800000c2a6a27220 */ /* 0x000fe20000410000 */
[-C--:B------:R-:W-:Y:S01]  /*9310*/  FMUL.FTZ R226, R10, R159.reuse ;  /* 0x0000009f0ae27220 */ /* 0x080fe20000410000 */
[----:B------:R0:W-:Y:S01]  /*9320*/  STS [R215+0x10ec], R234 ;  /* 0x0010ecead7007388 */ /* 0x0001e20000000800 */
[----:B------:R-:W-:Y:S01]  /*9330*/  FFMA.FTZ R76, R2, R159, -R77 ;  /* 0x0000009f024c7223 */ /* 0x000fe2000001084d */
[-C--:B------:R-:W-:Y:S01]  /*9340*/  FMUL.FTZ R77, R166, -R195.reuse ;  /* 0x800000c3a64d7220 */ /* 0x080fe20000410000 */
[----:B------:R-:W-:Y:S01]  /*9350*/  FFMA.FTZ R164, R167, R195, -R162 ;  /* 0x000000c3a7a47223 */ /* 0x000fe200000108a2 */
[C---:B------:R-:W-:Y:S01]  /*9360*/  FMUL.FTZ R159, R233.reuse, R218 ;  /* 0x000000dae99f7220 */ /* 0x040fe20000410000 */
[----:B------:R-:W-:Y:S01]  /*9370*/  FMUL.FTZ R166, R233, R186 ;  /* 0x000000bae9a67220 */ /* 0x000fe20000410000 */
[----:B------:R-:W-:Y:S01]  /*9380*/  FFMA.FTZ R77, R167, R194, R77 ;  /* 0x000000c2a74d7223 */ /* 0x000fe2000001004d */
[----:B------:R-:W-:Y:S01]  /*9390*/  FADD.FTZ R197, R197, R164 ;  /* 0x000000a4c5c57221 */ /* 0x000fe20000010000 */
[----:B------:R-:W-:Y:S01]  /*93a0*/  FFMA.FTZ R159, R217, R186, -R159 ;  /* 0x000000bad99f7223 */ /* 0x000fe2000001089f */
[----:B------:R-:W-:Y:S01]  /*93b0*/  FFMA.FTZ R75, R2, R79, R161 ;  /* 0x0000004f024b7223 */ /* 0x000fe200000100a1 */
[----:B------:R-:W-:Y:S01]  /*93c0*/  FADD.FTZ R196, -R196, R77 ;  /* 0x0000004dc4c47221 */ /* 0x000fe20000010100 */
[----:B------:R-:W-:Y:S01]  /*93d0*/  FMUL.FTZ R77, R168, -R197 ;  /* 0x800000c5a84d7220 */ /* 0x000fe20000410000 */
[----:B------:R-:W-:Y:S01]  /*93e0*/  FMUL.FTZ R186, R192, R120 ;  /* 0x00000078c0ba7220 */ /* 0x000fe20000410000 */
[----:B0-----:R-:W-:Y:S01]  /*93f0*/  FMUL.FTZ R234, R11, R188 ;  /* 0x000000bc0bea7220 */ /* 0x001fe20000410000 */
[----:B------:R-:W-:Y:S01]  /*9400*/  FMUL.FTZ R164, R168, -R196 ;  /* 0x800000c4a8a47220 */ /* 0x000fe20000410000 */
[----:B------:R-:W-:Y:S01]  /*9410*/  FMUL.FTZ R188, R10, R79 ;  /* 0x0000004f0abc7220 */ /* 0x000fe20000410000 */
[----:B------:R-:W-:Y:S01]  /*9420*/  FFMA.FTZ R79, R217, R218, R166 ;  /* 0x000000dad94f7223 */ /* 0x000fe200000100a6 */
[----:B------:R-:W-:Y:S01]  /*9430*/  FMUL.FTZ R166, R193, R120 ;  /* 0x00000078c1a67220 */ /* 0x000fe20000410000 */
[C---:B------:R-:W-:Y:S01]  /*9440*/  FFMA.FTZ R161, R169.reuse, R197, -R164 ;  /* 0x000000c5a9a17223 */ /* 0x040fe200000108a4 */
[----:B------:R-:W-:Y:S01]  /*9450*/  FFMA.FTZ R164, R169, R196, R77 ;  /* 0x000000c4a9a47223 */ /* 0x000fe2000001004d */
[C---:B------:R-:W-:Y:S01]  /*9460*/  FMUL.FTZ R163, R89.reuse, R186 ;  /* 0x000000ba59a37220 */ /* 0x040fe20000410000 */
[-C--:B------:R-:W-:Y:S01]  /*9470*/  FMUL.FTZ R165, R89, R166.reuse ;  /* 0x000000a659a57220 */ /* 0x080fe20000410000 */
[----:B------:R-:W-:Y:S01]  /*9480*/  FADD.FTZ R198, R198, R161 ;  /* 0x000000a1c6c67221 */ /* 0x000fe20000010000 */
[----:B------:R-:W-:Y:S01]  /*9490*/  FADD.FTZ R164, -R199, R164 ;  /* 0x000000a4c7a47221 */ /* 0x000fe20000010100 */
[-C--:B------:R-:W-:Y:S01]  /*94a0*/  FFMA.FTZ R77, R134, R166.reuse, R163 ;  /* 0x000000a6864d7223 */ /* 0x080fe200000100a3 */
[----:B------:R-:W-:Y:S01]  /*94b0*/  FMUL.FTZ R168, R9, R166 ;  /* 0x000000a609a87220 */ /* 0x000fe20000410000 */
[C---:B------:R-:W-:Y:S01]  /*94c0*/  FMUL.FTZ R166, R170.reuse, -R198 ;  /* 0x800000c6aaa67220 */ /* 0x040fe20000410000 */
[----:B------:R-:W-:Y:S01]  /*94d0*/  FMUL.FTZ R161, R170, -R164 ;  /* 0x800000a4aaa17220 */ /* 0x000fe20000410000 */
[C---:B------:R-:W-:Y:S01]  /*94e0*/  FMUL.FTZ R167, R221.reuse, R184 ;  /* 0x000000b8dda77220 */ /* 0x040fe20000410000 */
[----:B------:R-:W-:Y:S01]  /*94f0*/  FMUL.FTZ R170, R221, R78 ;  /* 0x0000004eddaa7220 */ /* 0x000fe20000410000 */
[C---:B------:R-:W-:Y:S01]  /*9500*/  FFMA.FTZ R163, R171.reuse, R164, R166 ;  /* 0x000000a4aba37223 */ /* 0x040fe200000100a6 */
[----:B------:R-:W-:Y:S01]  /*9510*/  FFMA.FTZ R166, R171, R198, -R161 ;  /* 0x000000c6aba67223 */ /* 0x000fe200000108a1 */
[----:B------:R-:W-:Y:S01]  /*9520*/  FFMA.FTZ R78, R219, R78, -R167 ;  /* 0x0000004edb4e7223 */ /* 0x000fe200000108a7 */
[----:B------:R-:W-:Y:S01]  /*9530*/  FMUL.FTZ R171, R194, R125 ;  /* 0x0000007dc2ab7220 */ /* 0x000fe20000410000 */
[----:B------:R-:W-:Y:S01]  /*9540*/  FADD.FTZ R200, -R200, R163 ;  /* 0x000000a3c8c87221 */ /* 0x000fe20000010100 */
[----:B------:R-:W-:Y:S01]  /*9550*/  FADD.FTZ R201, R201, R166 ;  /* 0x000000a6c9c97221 */ /* 0x000fe20000010000 */
[----:B------:R-:W-:Y:S01]  /*9560*/  FFMA.FTZ R154, R185, UR57, -R154 ;  /* 0x00000039b99a7c23 */ /* 0x000fe2000801089a */
[----:B------:R0:W-:Y:S01]  /*9570*/  STS [R215+0x10c8], R168 ;  /* 0x0010c8a8d7007388 */ /* 0x0001e20000000800 */
[CC--:B------:R-:W-:Y:S01]  /*9580*/  FMUL.FTZ R166, R172.reuse, -R200.reuse ;  /* 0x800000c8aca67220 */ /* 0x0c0fe20000410000 */
[----:B------:R-:W-:Y:S01]  /*9590*/  FMUL.FTZ R167, R172, -R201 ;  /* 0x800000c9aca77220 */ /* 0x000fe20000410000 */
[----:B------:R-:W-:Y:S01]  /*95a0*/  FMUL.FTZ R169, R195, R125 ;  /* 0x0000007dc3a97220 */ /* 0x000fe20000410000 */
[C---:B------:R-:W-:Y:S01]  /*95b0*/  FMUL.FTZ R185, R136.reuse, R171 ;  /* 0x000000ab88b97220 */ /* 0x040fe20000410000 */
[C---:B------:R-:W-:Y:S01]  /*95c0*/  FFMA.FTZ R163, R173.reuse, R201, -R166 ;  /* 0x000000c9ada37223 */ /* 0x040fe200000108a6 */
[----:B------:R-:W-:Y:S01]  /*95d0*/  FFMA.FTZ R167, R173, R200, R167 ;  /* 0x000000c8ada77223 */ /* 0x000fe200000100a7 */
[----:B------:R-:W-:Y:S01]  /*95e0*/  FFMA.FTZ R161, R219, R184, R170 ;  /* 0x000000b8dba17223 */ /* 0x000fe200000100aa */
[-C--:B------:R-:W-:Y:S01]  /*95f0*/  FMUL.FTZ R173, R136, R169.reuse ;  /* 0x000000a988ad7220 */ /* 0x080fe20000410000 */
[----:B------:R-:W-:Y:S01]  /*9600*/  FADD.FTZ R204, R204, R163 ;  /* 0x000000a3cccc7221 */ /* 0x000fe20000010000 */
[----:B------:R-:W-:Y:S01]  /*9610*/  FADD.FTZ R202, -R202, R167 ;  /* 0x000000a7caca7221 */ /* 0x000fe20000010100 */
[-C--:B------:R-:W-:Y:S01]  /*9620*/  FFMA.FTZ R166, R138, R169.reuse, R185 ;  /* 0x000000a98aa67223 */ /* 0x080fe200000100b9 */
[----:B------:R-:W-:Y:S01]  /*9630*/  FMUL.FTZ R170, R8, R169 ;  /* 0x000000a908aa7220 */ /* 0x000fe20000410000 */
[C---:B0-----:R-:W-:Y:S01]  /*9640*/  FMUL.FTZ R168, R174.reuse, -R204 ;  /* 0x800000ccaea87220 */ /* 0x041fe20000410000 */
        /* <DEDUP_REMOVED lines=9> */
[-C--:B------:R-:W-:Y:S01]  /*96e0*/  FMUL.FTZ R184, R8, R171.reuse ;  /* 0x000000ab08b87220 */ /* 0x080fe20000410000 */
[----:B------:R-:W-:Y:S01]  /*96f0*/  FFMA.FTZ R167, R138, R171, -R173 ;  /* 0x000000ab8aa77223 */ /* 0x000fe200000108ad */
        /* <DEDUP_REMOVED lines=10> */
[----:B------:R1:W-:Y:S01]  /*97a0*/  STS [R215+0x10d0], R188 ;  /* 0x0010d0bcd7007388 */ /* 0x0003e20000000800 */
[----:B------:R-:W-:Y:S01]  /*97b0*/  FFMA.FTZ R165, R134, R186, -R165 ;  /* 0x000000ba86a57223 */ /* 0x000fe200000108a5 */
[----:B------:R-:W-:Y:S01]  /*97c0*/  FMUL.FTZ R175, R178, -R208 ;  /* 0x800000d0b2af7220 */ /* 0x000fe20000410000 */
[----:B0-----:R-:W-:Y:S01]  /*97d0*/  FMUL.FTZ R170, R197, R126 ;  /* 0x0000007ec5aa7220 */ /* 0x001fe20000410000 */
[----:B------:R0:W-:Y:S01]  /*97e0*/  STS [R215+0x10c4], R184 ;  /* 0x0010c4b8d7007388 */ /* 0x0001e20000000800 */
[----:B------:R-:W-:Y:S01]  /*97f0*/  FMUL.FTZ R218, R14, R177 ;  /* 0x000000b10eda7220 */ /* 0x000fe20000410000 */
[----:B------:R-:W-:Y:S01]  /*9800*/  FMUL.FTZ R199, R202, R129 ;  /* 0x00000081cac77220 */ /* 0x000fe20000410000 */
[-C--:B------:R-:W-:Y:S01]  /*9810*/  FFMA.FTZ R169, R141, R170.reuse, R174 ;  /* 0x000000aa8da97223 */ /* 0x080fe200000100ae */
[-C--:B------:R-:W-:Y:S01]  /*9820*/  FMUL.FTZ R176, R140, R170.reuse ;  /* 0x000000aa8cb07220 */ /* 0x080fe20000410000 */
[----:B------:R-:W-:Y:S01]  /*9830*/  FMUL.FTZ R174, R15, R170 ;  /* 0x000000aa0fae7220 */ /* 0x000fe20000410000 */
[----:B------:R-:W-:Y:S01]  /*9840*/  FMUL.FTZ R170, R178, -R168 ;  /* 0x800000a8b2aa7220 */ /* 0x000fe20000410000 */
[----:B-1----:R-:W-:Y:S01]  /*9850*/  FMUL.FTZ R188, R9, R186 ;  /* 0x000000ba09bc7220 */ /* 0x002fe20000410000 */
[-C--:B------:R-:W-:Y:S01]  /*9860*/  FMUL.FTZ R186, R15, R172.reuse ;  /* 0x000000ac0fba7220 */ /* 0x080fe20000410000 */
[----:B------:R-:W-:Y:S01]  /*9870*/  FFMA.FTZ R171, R141, R172, -R176 ;  /* 0x000000ac8dab7223 */ /* 0x000fe200000108b0 */
[C---:B------:R-:W-:Y:S01]  /*9880*/  FFMA.FTZ R173, R179.reuse, R208, -R170 ;  /* 0x000000d0b3ad7223 */ /* 0x040fe200000108aa */
[----:B------:R-:W-:Y:S01]  /*9890*/  FFMA.FTZ R170, R179, R168, R175 ;  /* 0x000000a8b3aa7223 */ /* 0x000fe200000100af */
[----:B------:R1:W-:Y:S01]  /*98a0*/  STS [R215+0x10b8], R174 ;  /* 0x0010b8aed7007388 */ /* 0x0003e20000000800 */
[----:B------:R-:W-:Y:S01]  /*98b0*/  FMUL.FTZ R175, R198, R127 ;  /* 0x0000007fc6af7220 */ /* 0x000fe20000410000 */
[----:B------:R-:W-:Y:S01]  /*98c0*/  FADD.FTZ R210, R210, R173 ;  /* 0x000000add2d27221 */ /* 0x000fe20000010000 */
[C---:B------:R-:W-:Y:S01]  /*98d0*/  FMUL.FTZ R172, R142.reuse, R177 ;  /* 0x000000b18eac7220 */ /* 0x040fe20000410000 */
[----:B------:R-:W-:Y:S01]  /*98e0*/  FADD.FTZ R170, -R209, R170 ;  /* 0x000000aad1aa7221 */ /* 0x000fe20000010100 */
[-C--:B------:R-:W-:Y:S01]  /*98f0*/  FMUL.FTZ R176, R142, R175.reuse ;  /* 0x000000af8eb07220 */ /* 0x080fe20000410000 */
[-C--:B0-----:R-:W-:Y:S01]  /*9900*/  FMUL.FTZ R184, R14, R175.reuse ;  /* 0x000000af0eb87220 */ /* 0x081fe20000410000 */
[C---:B------:R-:W-:Y:S01]  /*9910*/  FFMA.FTZ R173, R143.reuse, R175, R172 ;  /* 0x000000af8fad7223 */ /* 0x040fe200000100ac */
[----:B------:R0:W-:Y:S01]  /*9920*/  STS [R215+0x10cc], R188 ;  /* 0x0010ccbcd7007388 */ /* 0x0001e20000000800 */
[----:B------:R-:W-:Y:S01]  /*9930*/  FFMA.FTZ R172, R143, R177, -R176 ;  /* 0x000000b18fac7223 */ /* 0x000fe200000108b0 */
[C---:B-1----:R-:W-:Y:S01]  /*9940*/  FMUL.FTZ R174, R181.reuse, -R210 ;  /* 0x800000d2b5ae7220 */ /* 0x042fe20000410000 */
[----:B------:R-:W-:Y:S01]  /*9950*/  FMUL.FTZ R181, R181, -R170 ;  /* 0x800000aab5b57220 */ /* 0x000fe20000410000 */
[----:B------:R1:W-:Y:S01]  /*9960*/  STS [R215+0x10b0], R184 ;  /* 0x0010b0b8d7007388 */ /* 0x0003e20000000800 */
[----:B------:R-:W-:Y:S01]  /*9970*/  FMUL.FTZ R176, R210, R124 ;  /* 0x0000007cd2b07220 */ /* 0x000fe20000410000 */
[C---:B------:R-:W-:Y:S01]  /*9980*/  FFMA.FTZ R175, R183.reuse, R170, R174 ;  /* 0x000000aab7af7223 */ /* 0x040fe200000100ae */
[----:B------:R-:W-:Y:S01]  /*9990*/  FFMA.FTZ R174, R183, R210, -R181 ;  /* 0x000000d2b7ae7223 */ /* 0x000fe200000108b5 */
[----:B------:R2:W-:Y:S01]  /*99a0*/  STS [R215+0x10bc], R186 ;  /* 0x0010bcbad7007388 */ /* 0x0005e20000000800 */
[----:B------:R-:W-:Y:S01]  /*99b0*/  FFMA.FTZ R158, R187, UR57, R158 ;  /* 0x00000039bb9e7c23 */ /* 0x000fe2000801009e */
[----:B------:R-:W-:Y:S01]  /*99c0*/  FADD.FTZ R212, -R212, R175 ;  /* 0x000000afd4d47221 */ /* 0x000fe20000010100 */
[----:B------:R-:W-:Y:S01]  /*99d0*/  FADD.FTZ R211, R211, R174 ;  /* 0x000000aed3d37221 */ /* 0x000fe20000010000 */
[----:B------:R-:W-:Y:S01]  /*99e0*/  FMUL.FTZ R174, R170, R124 ;  /* 0x0000007caaae7220 */ /* 0x000fe20000410000 */
[----:B0-----:R-:W-:Y:S01]  /*99f0*/  FMUL.FTZ R188, R200, R128 ;  /* 0x00000080c8bc7220 */ /* 0x001fe20000410000 */
[-C--:B------:R-:W-:Y:S01]  /*9a00*/  FMUL.FTZ R175, R212, R123.reuse ;  /* 0x0000007bd4af7220 */ /* 0x080fe20000410000 */
[----:B------:R-:W-:Y:S01]  /*9a10*/  FMUL.FTZ R177, R211, R123 ;  /* 0x0000007bd3b17220 */ /* 0x000fe20000410000 */
[----:B-1----:R-:W-:Y:S01]  /*9a20*/  FMUL.FTZ R184, R152, R174 ;  /* 0x000000ae98b87220 */ /* 0x002fe20000410000 */
[----:B------:R-:W-:Y:S01]  /*9a30*/  FMUL.FTZ R178, R144, R188 ;  /* 0x000000bc90b27220 */ /* 0x000fe20000410000 */
[----:B------:R-:W-:Y:S01]  /*9a40*/  FMUL.FTZ R179, R3, R175 ;  /* 0x000000af03b37220 */ /* 0x000fe20000410000 */
[----:B--2---:R-:W-:Y:S01]  /*9a50*/  FMUL.FTZ R186, R201, R128 ;  /* 0x00000080c9ba7220 */ /* 0x004fe20000410000 */
[----:B------:R-:W-:Y:S01]  /*9a60*/  FFMA.FTZ R184, R153, R176, R184 ;  /* 0x000000b099b87223 */ /* 0x000fe200000100b8 */
[----:B------:R0:W-:Y:S01]  /*9a70*/  STS [R215+0x10d4], R226 ;  /* 0x0010d4e2d7007388 */ /* 0x0001e20000000800 */
[----:B------:R-:W-:Y:S01]  /*9a80*/  FFMA.FTZ R179, R88, R177, R179 ;  /* 0x000000b158b37223 */ /* 0x000fe200000100b3 */
[-C--:B------:R-:W-:Y:S01]  /*9a90*/  FMUL.FTZ R206, R144, R186.reuse ;  /* 0x000000ba90ce7220 */ /* 0x080fe20000410000 */
[C---:B------:R-:W-:Y:S01]  /*9aa0*/  FFMA.FTZ R178, R145.reuse, R186, R178 ;  /* 0x000000ba91b27223 */ /* 0x040fe200000100b2 */
[----:B------:R1:W-:Y:S01]  /*9ab0*/  STS [R215+0x10b4], R218 ;  /* 0x0010b4dad7007388 */ /* 0x0003e20000000800 */
[----:B------:R-:W-:Y:S01]  /*9ac0*/  FADD.FTZ R181, RZ, R179 ;  /* 0x000000b3ffb57221 */ /* 0x000fe20000010000 */
[-C--:B------:R-:W-:Y:S01]  /*9ad0*/  FFMA.FTZ R179, R145, R188.reuse, -R206 ;  /* 0x000000bc91b37223 */ /* 0x080fe200000108ce */
[----:B------:R-:W-:Y:S01]  /*9ae0*/  FMUL.FTZ R189, R204, R129 ;  /* 0x00000081ccbd7220 */ /* 0x000fe20000410000 */
[-C--:B------:R-:W-:Y:S01]  /*9af0*/  FMUL.FTZ R187, R208, R121.reuse ;  /* 0x00000079d0bb7220 */ /* 0x080fe20000410000 */
[----:B------:R-:W-:Y:S01]  /*9b00*/  FADD.FTZ R185, R181, R184 ;  /* 0x000000b8b5b97221 */ /* 0x000fe20000010000 */
[----:B------:R-:W-:Y:S01]  /*9b10*/  FMUL.FTZ R181, R168, R121 ;  /* 0x00000079a8b57220 */ /* 0x000fe20000410000 */
[----:B0-----:R-:W-:Y:S01]  /*9b20*/  FMUL.FTZ R226, R13, R188 ;  /* 0x000000bc0de27220 */ /* 0x001fe20000410000 */
[----:B------:R-:W-:Y:S01]  /*9b30*/  FMUL.FTZ R188, R146, R199 ;  /* 0x000000c792bc7220 */ /* 0x000fe20000410000 */
[----:B------:R-:W-:Y:S01]  /*9b40*/  FMUL.FTZ R183, R3, R177 ;  /* 0x000000b103b77220 */ /* 0x000fe20000410000 */
[----:B-1----:R-:W-:Y:S01]  /*9b50*/  FMUL.FTZ R218, R13, R186 ;  /* 0x000000ba0dda7220 */ /* 0x002fe20000410000 */
[----:B------:R-:W-:Y:S01]  /*9b60*/  FMUL.FTZ R186, R150, R181 ;  /* 0x000000b596ba7220 */ /* 0x000fe20000410000 */
[----:B------:R0:W-:Y:S01]  /*9b70*/  STS [R215+0x10ac], R226 ;  /* 0x0010ace2d7007388 */ /* 0x0001e20000000800 */
[----:B------:R-:W-:Y:S01]  /*9b80*/  FMUL.FTZ R206, R146, R189 ;  /* 0x000000bd92ce7220 */ /* 0x000fe20000410000 */
[----:B------:R-:W-:Y:S01]  /*9b90*/  FMUL.FTZ R184, R152, R176 ;  /* 0x000000b098b87220 */ /* 0x000fe20000410000 */
[----:B------:R-:W-:Y:S01]  /*9ba0*/  FFMA.FTZ R186, R151, R187, R186 ;  /* 0x000000bb97ba7223 */ /* 0x000fe200000100ba */
[----:B------:R-:W-:Y:S01]  /*9bb0*/  FFMA.FTZ R183, R88, R175, -R183 ;  /* 0x000000af58b77223 */ /* 0x000fe200000108b7 */
[----:B------:R-:W-:Y:S01]  /*9bc0*/  FFMA.FTZ R228, R147, R199, -R206 ;  /* 0x000000c793e47223 */ /* 0x000fe200000108ce */
[----:B------:R-:W-:Y:S01]  /*9bd0*/  FFMA.FTZ R184, R153, R174, -R184 ;  /* 0x000000ae99b87223 */ /* 0x000fe200000108b8 */
[----:B------:R-:W-:Y:S01]  /*9be0*/  FADD.FTZ R185, R185, R186 ;  /* 0x000000bab9b97221 */ /* 0x000fe20000010000 */
[----:B------:R-:W-:Y:S01]  /*9bf0*/  FADD.FTZ R183, RZ, R183 ;  /* 0x000000b7ffb77221 */ /* 0x000fe20000010000 */
[-C--:B------:R-:W-:Y:S01]  /*9c00*/  FMUL.FTZ R186, R155, R122.reuse ;  /* 0x0000007a9bba7220 */ /* 0x080fe20000410000 */
[----:B0-----:R-:W-:Y:S01]  /*9c10*/  FFMA.FTZ R226, R147, R189, R188 ;  /* 0x000000bd93e27223 */ /* 0x001fe200000100bc */
[----:B------:R-:W-:Y:S01]  /*9c20*/  FMUL.FTZ R188, R205, R122 ;  /* 0x0000007acdbc7220 */ /* 0x000fe20000410000 */
[----:B------:R-:W-:Y:S01]  /*9c30*/  FADD.FTZ R183, R183, R184 ;  /* 0x000000b8b7b77221 */ /* 0x000fe20000010000 */
[----:B------:R-:W-:Y:S01]  /*9c40*/  FMUL.FTZ R184, R150, R187 ;  /* 0x000000bb96b87220 */ /* 0x000fe20000410000 */
[----:B------:R0:W-:Y:S01]  /*9c50*/  STS [R215+0x10a8], R218 ;  /* 0x0010a8dad7007388 */ /* 0x0001e20000000800 */
[----:B------:R-:W-:Y:S01]  /*9c60*/  FMUL.FTZ R206, R148, R188 ;  /* 0x000000bc94ce7220 */ /* 0x000fe20000410000 */
[----:B------:R-:W-:Y:S01]  /*9c70*/  FMUL.FTZ R176, R17, R176 ;  /* 0x000000b011b07220 */ /* 0x000fe20000410000 */
[----:B------:R-:W-:Y:S01]  /*9c80*/  FFMA.FTZ R184, R151, R181, -R184 ;  /* 0x000000b597b87223 */ /* 0x000fe200000108b8 */
[----:B------:R-:W-:Y:S01]  /*9c90*/  UIADD3 UR46, UR12, -UR46, URZ ;  /* 0x8000002e0c2e7290 */ /* 0x000fe2000fffe03f */
[----:B------:R-:W-:Y:S01]  /*9ca0*/  FFMA.FTZ R206, R149, R186, R206 ;  /* 0x000000ba95ce7223 */ /* 0x000fe200000100ce */
[----:B------:R-:W-:Y:S01]  /*9cb0*/  FMUL.FTZ R162, R233, R230 ;  /* 0x000000e6e9a27220 */ /* 0x000fe20000410000 */
[----:B------:R-:W-:Y:S01]  /*9cc0*/  FADD.FTZ R183, R183, R184 ;  /* 0x000000b8b7b77221 */ /* 0x000fe20000010000 */
[----:B------:R1:W-:Y:S01]  /*9cd0*/  STS [R215+0x1088], R176 ;  /* 0x001088b0d7007388 */ /* 0x0003e20000000800 */
[----:B------:R-:W-:Y:S01]  /*9ce0*/  FADD.FTZ R185, R185, R206 ;  /* 0x000000ceb9b97221 */ /* 0x000fe20000010000 */
[----:B0-----:R-:W-:Y:S01]  /*9cf0*/  FMUL.FTZ R218, R12, R189 ;  /* 0x000000bd0cda7220 */ /* 0x001fe20000410000 */
[----:B------:R-:W-:Y:S01]  /*9d00*/  FMUL.FTZ R189, R148, R186 ;  /* 0x000000ba94bd7220 */ /* 0x000fe20000410000 */
[----:B------:R-:W-:Y:S01]  /*9d10*/  FMUL.FTZ R236, R11, R232 ;  /* 0x000000e80bec7220 */ /* 0x000fe20000410000 */
[----:B------:R-:W-:Y:S01]  /*9d20*/  FADD.FTZ R185, R185, R226 ;  /* 0x000000e2b9b97221 */ /* 0x000fe20000010000 */
[----:B------:R-:W-:Y:S01]  /*9d30*/  FMUL.FTZ R230, R12, R199 ;  /* 0x000000c70ce67220 */ /* 0x000fe20000410000 */
[-C--:B------:R-:W-:Y:S01]  /*9d40*/  FFMA.FTZ R184, R149, R188.reuse, -R189 ;  /* 0x000000bc95b87223 */ /* 0x080fe200000108bd */
[----:B------:R-:W-:Y:S01]  /*9d50*/  FMUL.FTZ R188, R19, R188 ;  /* 0x000000bc13bc7220 */ /* 0x000fe20000410000 */
[----:B------:R-:W-:Y:S01]  /*9d60*/  FADD.FTZ R178, R185, R178 ;  /* 0x000000b2b9b27221 */ /* 0x000fe20000010000 */
[----:B------:R-:W-:Y:S01]  /*9d70*/  FMUL.FTZ R185, R73, R190 ;  /* 0x000000be49b97220 */ /* 0x000fe20000410000 */
[----:B------:R-:W-:Y:S01]  /*9d80*/  FADD.FTZ R183, R183, R184 ;  /* 0x000000b8b7b77221 */ /* 0x000fe20000010000 */
[----:B------:R-:W-:Y:S01]  /*9d90*/  FMUL.FTZ R73, R193, UR58 ;  /* 0x0000003ac1497c20 */ /* 0x000fe20008410000 */
[----:B------:R-:W-:Y:S01]  /*9da0*/  FADD.FTZ R178, R178, R173 ;  /* 0x000000adb2b27221 */ /* 0x000fe20000010000 */
[----:B-1----:R-:W-:Y:S01]  /*9db0*/  MOV R176, UR46 ;  /* 0x0000002e00b07c02 */ /* 0x002fe20008000f00 */
[----:B------:R-:W-:Y:S01]  /*9dc0*/  FADD.FTZ R228, R183, R228 ;  /* 0x000000e4b7e47221 */ /* 0x000fe20000010000 */
[----:B------:R-:W-:Y:S01]  /*9dd0*/  FFMA.FTZ R206, R192, UR57, -R73 ;  /* 0x00000039c0ce7c23 */ /* 0x000fe20008010849 */
[----:B------:R-:W-:Y:S01]  /*9de0*/  FADD.FTZ R169, R178, R169 ;  /* 0x000000a9b2a97221 */ /* 0x000fe20000010000 */
[----:B------:R-:W-:Y:S01]  /*9df0*/  FMUL.FTZ R178, R17, R174 ;  /* 0x000000ae11b27220 */ /* 0x000fe20000410000 */
[----:B------:R-:W-:Y:S01]  /*9e00*/  FADD.FTZ R179, R228, R179 ;  /* 0x000000b3e4b37221 */ /* 0x000fe20000010000 */
[----:B------:R-:W-:Y:S01]  /*9e10*/  FMUL.FTZ R73, R164, UR58 ;  /* 0x0000003aa4497c20 */ /* 0x000fe20008410000 */
[----:B------:R-:W-:Y:S01]  /*9e20*/  FADD.FTZ R166, R169, R166 ;  /* 0x000000a6a9a67221 */ /* 0x000fe20000010000 */
[----:B------:R0:W-:Y:S01]  /*9e30*/  STS [R215+0x10a0], R218 ;  /* 0x0010a0dad7007388 */ /* 0x0001e20000000800 */
[----:B------:R-:W-:Y:S01]  /*9e40*/  FADD.FTZ R172, R179, R172 ;  /* 0x000000acb3ac7221 */ /* 0x000fe20000010000 */
[----:B------:R-:W-:Y:S01]  /*9e50*/  LEA R189, R176, -R135, 0x1 ;  /* 0x80000087b0bd7211 */ /* 0x000fe200078e08ff */
[----:B------:R-:W-:Y:S01]  /*9e60*/  FADD.FTZ R166, R166, R77 ;  /* 0x0000004da6a67221 */ /* 0x000fe20000010000 */
[----:B------:R1:W-:Y:S01]  /*9e70*/  STS [R215+0x109c], R188 ;  /* 0x00109cbcd7007388 */ /* 0x0003e20000000800 */
[----:B------:R-:W-:Y:S01]  /*9e80*/  FADD.FTZ R172, R172, R171 ;  /* 0x000000abacac7221 */ /* 0x000fe20000010000 */
[----:B------:R-:W-:Y:S01]  /*9e90*/  ISETP.GE.AND P2, PT, R189, 0x1, PT ;  /* 0x00000001bd00780c */ /* 0x000fe20003f46270 */
[----:B------:R-:W-:Y:S01]  /*9ea0*/  FADD.FTZ R75, R166, R75 ;  /* 0x0000004ba64b7221 */ /* 0x000fe20000010000 */
[----:B------:R2:W-:Y:S01]  /*9eb0*/  STS [R215+0x108c], R178 ;  /* 0x00108cb2d7007388 */ /* 0x0005e20000000800 */
[----:B------:R-:W-:Y:S01]  /*9ec0*/  FMUL.FTZ R190, R190, UR58 ;  /* 0x0000003abebe7c20 */ /* 0x000fe20008410000 */
[----:B0-----:R-:W-:Y:S01]  /*9ed0*/  FMUL.FTZ R218, R19, R186 ;  /* 0x000000ba13da7220 */ /* 0x001fe20000410000 */
[----:B------:R-:W-:Y:S01]  /*9ee0*/  FMUL.FTZ R186, R18, R181 ;  /* 0x000000b512ba7220 */ /* 0x000fe20000410000 */
[----:B------:R-:W-:Y:S01]  /*9ef0*/  FADD.FTZ R166, R75, R74 ;  /* 0x0000004a4ba67221 */ /* 0x000fe20000010000 */
[----:B------:R-:W-:Y:S01]  /*9f00*/  FMUL.FTZ R74, R194, UR58 ;  /* 0x0000003ac24a7c20 */ /* 0x000fe20008410000 */
[----:B-1----:R-:W-:Y:S01]  /*9f10*/  FADD.FTZ R188, R172, R167 ;  /* 0x000000a7acbc7221 */ /* 0x002fe20000010000 */
[----:B------:R-:W-:Y:S01]  /*9f20*/  FMUL.FTZ R184, R18, R187 ;  /* 0x000000bb12b87220 */ /* 0x000fe20000410000 */
[----:B------:R0:W-:Y:S01]  /*9f30*/  STS [R215+0x1094], R186 ;  /* 0x001094bad7007388 */ /* 0x0001e20000000800 */
[----:B------:R-:W-:Y:S01]  /*9f40*/  FFMA.FTZ R169, R195, UR57, R74 ;  /* 0x00000039c3a97c23 */ /* 0x000fe2000801004a */
[----:B--2---:R-:W-:Y:S01]  /*9f50*/  FFMA.FTZ R178, R198, UR57, R73 ;  /* 0x00000039c6b27c23 */ /* 0x004fe20008010049 */
[----:B------:R-:W-:Y:S01]  /*9f60*/  FMUL.FTZ R73, R202, UR58 ;  /* 0x0000003aca497c20 */ /* 0x000fe20008410000 */
[----:B------:R-:W-:Y:S01]  /*9f70*/  FADD.FTZ R165, R188, R165 ;  /* 0x000000a5bca57221 */ /* 0x000fe20000010000 */
[C---:B------:R-:W-:Y:S01]  /*9f80*/  FMUL.FTZ R172, R16.reuse, R177 ;  /* 0x000000b110ac7220 */ /* 0x040fe20000410000 */
[----:B------:R-:W-:Y:S01]  /*9f90*/  FMUL.FTZ R174, R16, R175 ;  /* 0x000000af10ae7220 */ /* 0x000fe20000410000 */
[----:B------:R-:W-:Y:S01]  /*9fa0*/  FMUL.FTZ R74, R155, UR58 ;  /* 0x0000003a9b4a7c20 */ /* 0x000fe20008410000 */
[----:B------:R-:W-:Y:S01]  /*9fb0*/  FADD.FTZ R76, R165, R76 ;  /* 0x0000004ca54c7221 */ /* 0x000fe20000010000 */
[----:B------:R-:W-:Y:S01]  /*9fc0*/  FFMA.FTZ R187, R191, UR57, R190 ;  /* 0x00000039bfbb7c23 */ /* 0x000fe200080100be */
[----:B0-----:R-:W-:Y:S01]  /*9fd0*/  FFMA.FTZ R186, R204, UR57, R73 ;  /* 0x00000039ccba7c23 */ /* 0x001fe20008010049 */
[----:B------:R-:W-:Y:S01]  /*9fe0*/  FMUL.FTZ R73, R168, UR58 ;  /* 0x0000003aa8497c20 */ /* 0x000fe20008410000 */
[----:B------:R0:W-:Y:S01]  /*9ff0*/  STS [R215+0x1098], R218 ;  /* 0x001098dad7007388 */ /* 0x0001e20000000800 */
[----:B------:R-:W-:Y:S01]  /*a000*/  FFMA.FTZ R179, R205, UR57, -R74 ;  /* 0x00000039cdb37c23 */ /* 0x000fe2000801084a */
[----:B------:R-:W-:Y:S01]  /*a010*/  FMUL.FTZ R167, R195, UR58 ;  /* 0x0000003ac3a77c20 */ /* 0x000fe20008410000 */
[----:B------:R-:W-:Y:S01]  /*a020*/  FFMA.FTZ R190, R208, UR57, R73 ;  /* 0x00000039d0be7c23 */ /* 0x000fe20008010049 */
[----:B------:R1:W-:Y:S01]  /*a030*/  STS [R215+0x1090], R184 ;  /* 0x001090b8d7007388 */ /* 0x0003e20000000800 */
[----:B------:R-:W-:Y:S01]  /*a040*/  FMUL.FTZ R73, R211, UR58 ;  /* 0x0000003ad3497c20 */ /* 0x000fe20008410000 */
[----:B------:R-:W-:Y:S01]  /*a050*/  FMUL.FTZ R171, R197, UR58 ;  /* 0x0000003ac5ab7c20 */ /* 0x000fe20008410000 */
[----:B------:R-:W-:Y:S01]  /*a060*/  FMUL.FTZ R176, R196, UR58 ;  /* 0x0000003ac4b07c20 */ /* 0x000fe20008410000 */
[----:B------:R-:W-:Y:S01]  /*a070*/  STS [R215+0x10d8], R234 ;  /* 0x0010d8ead7007388 */ /* 0x000fe20000000800 */
[----:B------:R-:W-:Y:S01]  /*a080*/  FMUL.FTZ R173, R198, UR58 ;  /* 0x0000003ac6ad7c20 */ /* 0x000fe20008410000 */
[----:B0-----:R-:W-:Y:S01]  /*a090*/  FADD.FTZ R218, R76, R227 ;  /* 0x000000e34cda7221 */ /* 0x001fe20000010000 */
[----:B------:R-:W-:Y:S01]  /*a0a0*/  FMUL.FTZ R76, R192, UR58 ;  /* 0x0000003ac04c7c20 */ /* 0x000fe20008410000 */
[----:B------:R-:W-:Y:S01]  /*a0b0*/  STS [R215+0x10dc], R236 ;  /* 0x0010dcecd7007388 */ /* 0x000fe20000000800 */
[----:B------:R-:W-:Y:S01]  /*a0c0*/  FMUL.FTZ R175, R201, UR58 ;  /* 0x0000003ac9af7c20 */ /* 0x000fe20008410000 */
[----:B-1----:R-:W-:Y:S01]  /*a0d0*/  FMUL.FTZ R184, R200, UR58 ;  /* 0x0000003ac8b87c20 */ /* 0x002fe20008410000 */
        /* <DEDUP_REMOVED lines=8> */
[----:B------:R-:W-:Y:S01]  /*a160*/  FFMA.FTZ R82, R239, UR57, -R82 ;  /* 0x00000039ef527c23 */ /* 0x000fe20008010852 */
[----:B------:R0:W-:Y:S01]  /*a170*/  STS [R215+0x1084], R174 ;  /* 0x001084aed7007388 */ /* 0x0001e20000000800 */
[----:B------:R-:W-:Y:S01]  /*a180*/  FFMA.FTZ R86, R237, UR57, R86 ;  /* 0x00000039ed567c23 */ /* 0x000fe20008010056 */
        /* <DEDUP_REMOVED lines=8> */
[----:B0-----:R-:W-:Y:S01]  /*a210*/  FFMA.FTZ R174, R212, UR57, -R73 ;  /* 0x00000039d4ae7c23 */ /* 0x001fe20008010849 */
        /* <DEDUP_REMOVED lines=35> */
.L_x_14992:
[----:B------:R-:W-:Y:S05]  /*a450*/  BSYNC B0 ;  /* 0x0000000000007941 */ /* 0x000fea0003800000 */
.L_x_14991:
        /* <DEDUP_REMOVED lines=9> */
[----:B------:R-:W-:Y:S01]  /*a4f0*/  FADD.FTZ R159, R218, R159 ;  /* 0x0000009fda9f7221 */ /* 0x000fe20000010000 */
[----:B------:R-:W-:Y:S01]  /*a500*/  UIMAD UR59, UR59, UR36, URZ ;  /* 0x000000243b3b72a4 */ /* 0x000fe2000f8e023f */
[----:B------:R-:W-:Y:S01]  /*a510*/  FADD.FTZ R224, R224, -R77 ;  /* 0x8000004de0e07221 */ /* 0x000fe20000010000 */
[----:B------:R-:W-:Y:S01]  /*a520*/  UIADD3 UR47, UR58, UR47, URZ ;  /* 0x0000002f3a2f7290 */ /* 0x000fe2000fffe03f */
[----:B------:R-:W-:Y:S01]  /*a530*/  FADD.FTZ R166, R166, R79 ;  /* 0x0000004fa6a67221 */ /* 0x000fe20000010000 */
[----:B------:R-:W-:Y:S01]  /*a540*/  UIMAD UR57, UR54, UR37, UR59 ;  /* 0x00000025363972a4 */ /* 0x000fe2000f8e023b */
[----:B------:R-:W-:Y:S01]  /*a550*/  FADD.FTZ R78, R159, R78 ;  /* 0x0000004e9f4e7221 */ /* 0x000fe20000010000 */
[----:B------:R-:W-:Y:S01]  /*a560*/  UIMAD.WIDE.U32 UR46, UR54, UR36, UR46 ;  /* 0x00000024362e72a5 */ /* 0x000fe2000f8e002e */
[----:B------:R-:W-:Y:S01]  /*a570*/  FADD.FTZ R166, R166, R161 ;  /* 0x000000a1a6a67221 */ /* 0x000fe20000010000 */
[----:B------:R-:W-:Y:S01]  /*a580*/  BSSY B0, `(.L_x_14993) ;  /* 0x0000020000007945 */ /* 0x000fe20003800000 */
[----:B------:R-:W-:Y:S01]  /*a590*/  FADD.FTZ R159, R78, R231 ;  /* 0x000000e74e9f7221 */ /* 0x000fe20000010000 */
[----:B------:R-:W-:Y:S01]  /*a5a0*/  UIADD3 UR57, UR57, UR47, URZ ;  /* 0x0000002f39397290 */ /* 0x000fe2000fffe03f */
[----:B------:R-:W-:Y:S01]  /*a5b0*/  FMUL.FTZ R78, R213, R214 ;  /* 0x000000d6d54e7220 */ /* 0x000fe20000410000 */
[----:B------:R-:W-:Y:S01]  /*a5c0*/  ULEA UR58, UP0, UR46, UR38, 0x3 ;  /* 0x000000262e3a7291 */ /* 0x000fe2000f80183f */
[----:B------:R-:W-:Y:S01]  /*a5d0*/  FADD.FTZ R163, R166, R163 ;  /* 0x000000a3a6a37221 */ /* 0x000fe20000010000 */
[----:B------:R-:W-:Y:S01]  /*a5e0*/  UIADD3 UR47, UR7, -UR15, URZ ;  /* 0x8000000f072f7290 */ /* 0x000fe2000fffe03f */
[----:B------:R-:W-:Y:S01]  /*a5f0*/  FFMA.FTZ R78, R83, R216, -R78 ;  /* 0x000000d8534e7223 */ /* 0x000fe2000001084e */
[----:B------:R-:W-:Y:S01]  /*a600*/  ULEA.HI.X UR57, UR46, UR39, UR57, 0x3, UP0 ;  /* 0x000000272e397291 */ /* 0x000fe200080f1c39 */
[C---:B------:R-:W-:Y:S01]  /*a610*/  IADD3 R166, R135.reuse, 0x60, RZ ;  /* 0x0000006087a67810 */ /* 0x040fe20007ffe0ff */
[----:B------:R-:W-:Y:S01]  /*a620*/  UIMAD UR46, UR47, -0x400, URZ ;  /* 0xfffffc002f2e78a4 */ /* 0x000fe2000f8e023f */
[----:B------:R-:W-:Y:S01]  /*a630*/  LEA R76, P2, R135, UR58, 0x2 ;  /* 0x0000003a874c7c11 */ /* 0x000fe2000f8410ff */
[----:B------:R-:W-:Y:S01]  /*a640*/  USHF.L.U64.HI UR47, UR5, 0x2, UR4 ;  /* 0x00000002052f7899 */ /* 0x000fe20008010204 */
[----:B------:R-:W-:Y:S01]  /*a650*/  FADD.FTZ R159, R159, R78 ;  /* 0x0000004e9f9f7221 */ /* 0x000fe20000010000 */
[----:B------:R-:W-:-:S02]  /*a660*/  IADD3 R78, R135, 0x40, RZ ;  /* 0x00000040874e7810 */ /* 0x000fc40007ffe0ff */
[----:B------:R-:W-:Y:S01]  /*a670*/  MOV R199, UR46 ;  /* 0x0000002e00c77c02 */ /* 0x000fe20008000f00 */
[----:B------:R-:W-:Y:S01]  /*a680*/  USHF.L.U32 UR46, UR5, 0x2, URZ ;  /* 0x00000002052e7899 */ /* 0x000fe2000800063f */
[----:B-1----:R-:W-:Y:S01]  /*a690*/  IMAD R218, R74, UR47, RZ ;  /* 0x0000002f4ada7c24 */ /* 0x002fe2000f8e02ff */
[----:B------:R-:W-:Y:S02]  /*a6a0*/  LEA.HI.X R77, R135, UR57, RZ, 0x2, P2 ;  /* 0x00000039874d7c11 */ /* 0x000fe400090f14ff */
[----:B------:R-:W-:Y:S02]  /*a6b0*/  ISETP.GE.AND P2, PT, R189, 0x21, PT ;  /* 0x00000021bd00780c */ /* 0x000fe40003f46270 */
[----:B------:R-:W-:Y:S01]  /*a6c0*/  IMAD R79, R75, UR46, R218 ;  /* 0x0000002e4b4f7c24 */ /* 0x000fe2000f8e02da */
[----:B------:R-:W-:Y:S01]  /*a6d0*/  IADD3 R218, R135, 0x20, RZ ;  /* 0x0000002087da7810 */ /* 0x000fe20007ffe0ff */
[----:B------:R-:W-:-:S03]  /*a6e0*/  IMAD.WIDE R76, R199, 0x4, R76 ;  /* 0x00000004c74c7825 */ /* 0x000fc600078e024c */
[----:B------:R-:W-:Y:S01]  /*a6f0*/  LEA.HI.SX32 R218, R218, R135, 0x1b ;  /* 0x00000087dada7211 */ /* 0x000fe200078fdaff */
[----:B------:R-:W-:-:S03]  /*a700*/  IMAD.WIDE.U32 R74, R74, UR46, R76 ;  /* 0x0000002e4a4a7c25 */ /* 0x000fc6000f8e004c */
[----:B------:R-:W-:Y:S01]  /*a710*/  LEA R77, R218, UR17, 0x2 ;  /* 0x00000011da4d7c11 */ /* 0x000fe2000f8e10ff */
[----:B------:R-:W-:Y:S01]  /*a720*/  FMUL.FTZ R76, R213, R216 ;  /* 0x000000d8d54c7220 */ /* 0x000fe20000410000 */
[----:B------:R-:W-:-:S03]  /*a730*/  IADD3 R75, R75, R79, RZ ;  /* 0x0000004f4b4b7210 */ /* 0x000fc60007ffe0ff */
[----:B------:R-:W-:Y:S01]  /*a740*/  FFMA.FTZ R76, R83, R214, R76 ;  /* 0x000000d6534c7223 */ /* 0x000fe2000001004c */
[----:B------:R-:W0:Y:S01]  /*a750*/  LDS R77, [R77+0x1100] ;  /* 0x001100004d4d7984 */ /* 0x000e220000000800 */
[----:B------:R-:W-:Y:S05]  /*a760*/  @!P2 BRA `(.L_x_14994) ;  /* 0x000000000004a947 */ /* 0x000fea0003800000 */
[----:B0-----:R1:W-:Y:S02]  /*a770*/  REDG.E.ADD.F32.FTZ.RN.STRONG.GPU desc[UR18][R74.64+-0xf80], R77 ;  /* 0xfff0804d4a0079a6 */ /* 0x0013e4000c10f392 */
.L_x_14994:
[----:B------:R-:W-:Y:S05]  /*a780*/  BSYNC B0 ;  /* 0x0000000000007941 */ /* 0x000fea0003800000 */
.L_x_14993:
        /* <DEDUP_REMOVED lines=16> */
.L_x_14996:
[----:B------:R-:W-:Y:S05]  /*a890*/  BSYNC B0 ;  /* 0x0000000000007941 */ /* 0x000fea0003800000 */
.L_x_14995:
[----:B01----:R0:W1:Y:S01]  /*a8a0*/  LDS R77, [R166+0x1200] ;  /* 0x00120000a64d7984 */ /* 0x0030620000000800 */
[----:B------:R-:W-:Y:S01]  /*a8b0*/  BSSY B0, `(.L_x_14997) ;  /* 0x0000006000007945 */ /* 0x000fe20003800000 */
[----:B------:R-:W-:Y:S02]  /*a8c0*/  IADD3 R78, R135, 0xc0, RZ ;  /* 0x000000c0874e7810 */ /* 0x000fe40007ffe0ff */
[----:B------:R-:W-:Y:S02]  /*a8d0*/  LEA.HI.SX32 R216, R216, R135, 0x1b ;  /* 0x00000087d8d87211 */ /* 0x000fe400078fdaff */
[----:B------:R-:W-:Y:S01]  /*a8e0*/  LEA R214, R214, UR17, 0x2 ;  /* 0x00000011d6d67c11 */ /* 0x000fe2000f8e10ff */
[----:B------:R-:W-:Y:S06]  /*a8f0*/  @!P2 BRA `(.L_x_14998) ;  /* 0x000000000004a947 */ /* 0x000fec0003800000 */
[----:B-1----:R2:W-:Y:S02]  /*a900*/  REDG.E.ADD.F32.FTZ.RN.STRONG.GPU desc[UR18][R74.64+-0xe80], R77 ;  /* 0xfff1804d4a0079a6 */ /* 0x0025e4000c10f392 */
.L_x_14998:
[----:B------:R-:W-:Y:S05]  /*a910*/  BSYNC B0 ;  /* 0x0000000000007941 */ /* 0x000fea0003800000 */
.L_x_14997:
[----:B-12---:R1:W2:Y:S01]  /*a920*/  LDS R77, [R214+0x1280] ;  /* 0x00128000d64d7984 */ /* 0x0062a20000000800 */
[----:B------:R-:W-:Y:S01]  /*a930*/  BSSY B0, `(.L_x_14999) ;  /* 0x0000005000007945 */ /* 0x000fe20003800000 */
[----:B------:R-:W-:Y:S02]  /*a940*/  LEA.HI.SX32 R78, R78, R135, 0x1b ;  /* 0x000000874e4e7211 */ /* 0x000fe400078fdaff */
[----:B------:R-:W-:Y:S01]  /*a950*/  LEA R216, R216, UR17, 0x2 ;  /* 0x00000011d8d87c11 */ /* 0x000fe2000f8e10ff */
[----:B------:R-:W-:Y:S06]  /*a960*/  @!P3 BRA `(.L_x_15000) ;  /* 0x000000000004b947 */ /* 0x000fec0003800000 */
[----:B--2---:R3:W-:Y:S02]  /*a970*/  REDG.E.ADD.F32.FTZ.RN.STRONG.GPU desc[UR18][R74.64+-0xe00], R77 ;  /* 0xfff2004d4a0079a6 */ /* 0x0047e4000c10f392 */
.L_x_15000:
[----:B------:R-:W-:Y:S05]  /*a980*/  BSYNC B0 ;  /* 0x0000000000007941 */ /* 0x000fea0003800000 */
.L_x_14999:
[----:B--23--:R2:W3:Y:S01]  /*a990*/  LDS R77, [R216+0x1300] ;  /* 0x00130000d84d7984 */ /* 0x00c4e20000000800 */
[----:B------:R-:W-:Y:S01]  /*a9a0*/  BSSY B0, `(.L_x_15001) ;  /* 0x0000004000007945 */ /* 0x000fe20003800000 */
[----:B------:R-:W-:-:S03]  /*a9b0*/  LEA R79, R78, UR17, 0x2 ;  /* 0x000000114e4f7c11 */ /* 0x000fc6000f8e10ff */
[----:B------:R-:W-:Y:S05]  /*a9c0*/  @!P4 BRA `(.L_x_15002) ;  /* 0x000000000004c947 */ /* 0x000fea0003800000 */
[----:B---3--:R4:W-:Y:S02]  /*a9d0*/  REDG.E.ADD.F32.FTZ.RN.STRONG.GPU desc[UR18][R74.64+-0xd80], R77 ;  /* 0xfff2804d4a0079a6 */ /* 0x0089e4000c10f392 */
.L_x_15002:
[----:B------:R-:W-:Y:S05]  /*a9e0*/  BSYNC B0 ;  /* 0x0000000000007941 */ /* 0x000fea0003800000 */
.L_x_15001:
[----:B---34-:R3:W4:Y:S01]  /*a9f0*/  LDS R77, [R79+0x1380] ;  /* 0x001380004f4d7984 */ /* 0x0187220000000800 */
[----:B------:R-:W-:Y:S01]  /*aa00*/  BSSY B0, `(.L_x_15003) ;  /* 0x0000005000007945 */ /* 0x000fe20003800000 */
[C---:B------:R-:W-:Y:S02]  /*aa10*/  IADD3 R78, R135.reuse, 0xe0, RZ ;  /* 0x000000e0874e7810 */ /* 0x040fe40007ffe0ff */
[----:B0-----:R-:W-:Y:S01]  /*aa20*/  IADD3 R166, R135, 0x100, RZ ;  /* 0x0000010087a67810 */ /* 0x001fe20007ffe0ff */
[----:B------:R-:W-:Y:S06]  /*aa30*/  @!P5 BRA `(.L_x_15004) ;  /* 0x000000000004d947 */ /* 0x000fec0003800000 */
[----:B----4-:R0:W-:Y:S02]  /*aa40*/  REDG.E.ADD.F32.FTZ.RN.STRONG.GPU desc[UR18][R74.64+-0xd00], R77 ;  /* 0xfff3004d4a0079a6 */ /* 0x0101e4000c10f392 */
.L_x_15004:
[----:B------:R-:W-:Y:S05]  /*aa50*/  BSYNC B0 ;  /* 0x0000000000007941 */ /* 0x000fea0003800000 */
.L_x_15003:
[-C--:B------:R-:W-:Y:S01]  /*aa60*/  LEA.HI.SX32 R78, R78, R135.reuse, 0x1b ;  /* 0x000000874e4e7211 */ /* 0x080fe200078fdaff */
[----:B------:R-:W-:Y:S01]  /*aa70*/  BSSY B0, `(.L_x_15005) ;  /* 0x000000f000007945 */ /* 0x000fe20003800000 */
[----:B------:R-:W-:Y:S02]  /*aa80*/  ISETP.GE.AND P6, PT, R189, 0xe1, PT ;  /* 0x000000e1bd00780c */ /* 0x000fe40003fc6270 */
[----:B0---4-:R-:W-:Y:S02]  /*aa90*/  LEA R77, R78, UR17, 0x2 ;  /* 0x000000114e4d7c11 */ /* 0x011fe4000f8e10ff */
[C---:B-1----:R-:W-:Y:S02]  /*aaa0*/  IADD3 R214, R135.reuse, 0x120, RZ ;  /* 0x0000012087d67810 */ /* 0x042fe40007ffe0ff */
        /* <DEDUP_REMOVED lines=11> */
.L_x_15006:
[----:B------:R-:W-:Y:S05]  /*ab60*/  BSYNC B0 ;  /* 0x0000000000007941 */ /* 0x000fea0003800000 */
.L_x_15005:
[----:B01----:R0:W1:Y:S01]  /*ab70*/  LDS R77, [R166+0x1480] ;  /* 0x00148000a64d7984 */ /* 0x0030620000000800 */
[----:B------:R-:W-:Y:S01]  /*ab80*/  BSSY B0, `(.L_x_15007) ;  /* 0x0000006000007945 */ /* 0x000fe20003800000 */
[----:B------:R-:W-:Y:S02]  /*ab90*/  IADD3 R78, R135, 0x160, RZ ;  /* 0x00000160874e7810 */ /* 0x000fe40007ffe0ff */
[----:B------:R-:W-:Y:S02]  /*aba0*/  LEA.HI.SX32 R216, R216, R135, 0x1b ;  /* 0x00000087d8d87211 */ /* 0x000fe400078fdaff */
[----:B------:R-:W-:Y:S01]  /*abb0*/  LEA R214, R214, UR17, 0x2 ;  /* 0x00000011d6d67c11 */ /* 0x000fe2000f8e10ff */
[----:B------:R-:W-:Y:S06]  /*abc0*/  @!P2 BRA `(.L_x_15008) ;  /* 0x000000000004a947 */ /* 0x000fec0003800000 */
[----:B-1----:R2:W-:Y:S02]  /*abd0*/  REDG.E.ADD.F32.FTZ.RN.STRONG.GPU desc[UR18][R74.64+-0xc00], R77 ;  /* 0xfff4004d4a0079a6 */ /* 0x0025e4000c10f392 */
.L_x_15008:
[----:B------:R-:W-:Y:S05]  /*abe0*/  BSYNC B0 ;  /* 0x0000000000007941 */ /* 0x000fea0003800000 */
.L_x_15007:
[----:B-12---:R1:W2:Y:S01]  /*abf0*/  LDS R77, [R214+0x1500] ;  /* 0x00150000d64d7984 */ /* 0x0062a20000000800 */
[----:B------:R-:W-:Y:S01]  /*ac00*/  BSSY B0, `(.L_x_15009) ;  /* 0x0000005000007945 */ /* 0x000fe20003800000 */
[----:B------:R-:W-:Y:S02]  /*ac10*/  LEA.HI.SX32 R78, R78, R135, 0x1b ;  /* 0x000000874e4e7211 */ /* 0x000fe400078fdaff */
[----:B------:R-:W-:Y:S01]  /*ac20*/  LEA R216, R216, UR17, 0x2 ;  /* 0x00000011d8d87c11 */ /* 0x000fe2000f8e10ff */
[----:B------:R-:W-:Y:S06]  /*ac30*/  @!P3 BRA `(.L_x_15010) ;  /* 0x000000000004b947 */ /* 0x000fec0003800000 */
[----:B--2---:R4:W-:Y:S02]  /*ac40*/  REDG.E.ADD.F32.FTZ.RN.STRONG.GPU desc[UR18][R74.64+-0xb80], R77 ;  /* 0xfff4804d4a0079a6 */ /* 0x0049e4000c10f392 */
.L_x_15010:
[----:B------:R-:W-:Y:S05]  /*ac50*/  BSYNC B0 ;  /* 0x0000000000007941 */ /* 0x000fea0003800000 */
.L_x_15009:
[----:B--2-4-:R2:W4:Y:S01]  /*ac60*/  LDS R77, [R216+0x1580] ;  /* 0x00158000d84d7984 */ /* 0x0145220000000800 */
[----:B------:R-:W-:Y:S01]  /*ac70*/  BSSY B0, `(.L_x_15011) ;  /* 0x0000004000007945 */ /* 0x000fe20003800000 */
[----:B---3--:R-:W-:-:S03]  /*ac80*/  LEA R79, R78, UR17, 0x2 ;  /* 0x000000114e4f7c11 */ /* 0x008fc6000f8e10ff */
[----:B------:R-:W-:Y:S05]  /*ac90*/  @!P4 BRA `(.L_x_15012) ;  /* 0x000000000004c947 */ /* 0x000fea0003800000 */
[----:B----4-:R3:W-:Y:S02]  /*aca0*/  REDG.E.ADD.F32.FTZ.RN.STRONG.GPU desc[UR18][R74.64+-0xb00], R77 ;  /* 0xfff5004d4a0079a6 */ /* 0x0107e4000c10f392 */
.L_x_15012:
[----:B------:R-:W-:Y:S05]  /*acb0*/  BSYNC B0 ;  /* 0x0000000000007941 */ /* 0x000fea0003800000 */
.L_x_15011:
[----:B---34-:R3:W4:Y:S01]  /*acc0*/  LDS R77, [R79+0x1600] ;  /* 0x001600004f4d7984 */ /* 0x0187220000000800 */
[----:B------:R-:W-:Y:S01]  /*acd0*/  BSSY B0, `(.L_x_15013) ;  /* 0x0000005000007945 */ /* 0x000fe20003800000 */
[C---:B------:R-:W-:Y:S02]  /*ace0*/  IADD3 R78, R135.reuse, 0x180, RZ ;  /* 0x00000180874e7810 */ /* 0x040fe40007ffe0ff */
[----:B0-----:R-:W-:Y:S01]  /*acf0*/  IADD3 R166, R135, 0x1a0, RZ ;  /* 0x000001a087a67810 */ /* 0x001fe20007ffe0ff */
[----:B------:R-:W-:Y:S06]  /*ad00*/  @!P5 BRA `(.L_x_15014) ;  /* 0x000000000004d947 */ /* 0x000fec0003800000 */
[----:B----4-:R0:W-:Y:S02]  /*ad10*/  REDG.E.ADD.F32.FTZ.RN.STRONG.GPU desc[UR18][R74.64+-0xa80], R77 ;  /* 0xfff5804d4a0079a6 */ /* 0x0101e4000c10f392 */
.L_x_15014:
[----:B------:R-:W-:Y:S05]  /*ad20*/  BSYNC B0 ;  /* 0x0000000000007941 */ /* 0x000fea0003800000 */
.L_x_15013:
        /* <DEDUP_REMOVED lines=16> */
.L_x_15016:
[----:B------:R-:W-:Y:S05]  /*ae30*/  BSYNC B0 ;  /* 0x0000000000007941 */ /* 0x000fea0003800000 */
.L_x_15015:
[----:B01----:R0:W1:Y:S01]  /*ae40*/  LDS R77, [R78+0x1700] ;  /* 0x001700004e4d7984 */ /* 0x0030620000000800 */
[----:B------:R-:W-:Y:S01]  /*ae50*/  BSSY B0, `(.L_x_15017) ;  /* 0x0000006000007945 */ /* 0x000fe20003800000 */
[----:B------:R-:W-:Y:S02]  /*ae60*/  LEA.HI.SX32 R216, R216, R135, 0x1b ;  /* 0x00000087d8d87211 */ /* 0x000fe400078fdaff */
[----:B------:R-:W-:Y:S02]  /*ae70*/  IADD3 R166, R135, 0x200, RZ ;  /* 0x0000020087a67810 */ /* 0x000fe40007ffe0ff */
[----:B------:R-:W-:Y:S01]  /*ae80*/  LEA R214, R214, UR17, 0x2 ;  /* 0x00000011d6d67c11 */ /* 0x000fe2000f8e10ff */
[----:B------:R-:W-:Y:S06]  /*ae90*/  @!P2 BRA `(.L_x_15018) ;  /* 0x000000000004a947 */ /* 0x000fec0003800000 */
[----:B-1----:R2:W-:Y:S02]  /*aea0*/  REDG.E.ADD.F32.FTZ.RN.STRONG.GPU desc[UR18][R74.64+-0x980], R77 ;  /* 0xfff6804d4a0079a6 */ /* 0x0025e4000c10f392 */
.L_x_15018:
[----:B------:R-:W-:Y:S05]  /*aeb0*/  BSYNC B0 ;  /* 0x0000000000007941 */ /* 0x000fea0003800000 */
.L_x_15017:
[----:B-12---:R1:W2:Y:S01]  /*aec0*/  LDS R77, [R214+0x1780] ;  /* 0x00178000d64d7984 */ /* 0x0062a20000000800 */
[----:B------:R-:W-:Y:S01]  /*aed0*/  BSSY B0, `(.L_x_15019) ;  /* 0x0000005000007945 */ /* 0x000fe20003800000 */
[----:B0-----:R-:W-:Y:S02]  /*aee0*/  LEA.HI.SX32 R78, R166, R135, 0x1b ;  /* 0x00000087a64e7211 */ /* 0x001fe400078fdaff */
[----:B------:R-:W-:Y:S01]  /*aef0*/  LEA R216, R216, UR17, 0x2 ;  /* 0x00000011d8d87c11 */ /* 0x000fe2000f8e10ff */
[----:B------:R-:W-:Y:S06]  /*af00*/  @!P3 BRA `(.L_x_15020) ;  /* 0x000000000004b947 */ /* 0x000fec0003800000 */
[----:B--2---:R0:W-:Y:S02]  /*af10*/  REDG.E.ADD.F32.FTZ.RN.STRONG.GPU desc[UR18][R74.64+-0x900], R77 ;  /* 0xfff7004d4a0079a6 */ /* 0x0041e4000c10f392 */
.L_x_15020:
[----:B------:R-:W-:Y:S05]  /*af20*/  BSYNC B0 ;  /* 0x0000000000007941 */ /* 0x000fea0003800000 */
.L_x_15019:
[----:B0-2---:R0:W2:Y:S01]  /*af30*/  LDS R77, [R216+0x1800] ;  /* 0x00180000d84d7984 */ /* 0x0050a20000000800 */
[----:B------:R-:W-:Y:S01]  /*af40*/  BSSY B0, `(.L_x_15021) ;  /* 0x0000004000007945 */ /* 0x000fe20003800000 */
[----:B---3--:R-:W-:-:S03]  /*af50*/  LEA R79, R78, UR17, 0x2 ;  /* 0x000000114e4f7c11 */ /* 0x008fc6000f8e10ff */
[----:B------:R-:W-:Y:S05]  /*af60*/  @!P4 BRA `(.L_x_15022) ;  /* 0x000000000004c947 */ /* 0x000fea0003800000 */
[----:B--2---:R3:W-:Y:S02]  /*af70*/  REDG.E.ADD.F32.FTZ.RN.STRONG.GPU desc[UR18][R74.64+-0x880], R77 ;  /* 0xfff7804d4a0079a6 */ /* 0x0047e4000c10f392 */
.L_x_15022:
[----:B------:R-:W-:Y:S05]  /*af80*/  BSYNC B0 ;  /* 0x0000000000007941 */ /* 0x000fea0003800000 */
.L_x_15021:
[----:B--23--:R2:W3:Y:S01]  /*af90*/  LDS R77, [R79+0x1880] ;  /* 0x001880004f4d7984 */ /* 0x00c4e20000000800 */
[----:B------:R-:W-:Y:S01]  /*afa0*/  BSSY B0, `(.L_x_15023) ;  /* 0x0000005000007945 */ /* 0x000fe20003800000 */
[C---:B------:R-:W-:Y:S02]  /*afb0*/  IADD3 R78, R135.reuse, 0x220, RZ ;  /* 0x00000220874e7810 */ /* 0x040fe40007ffe0ff */
[----:B-1----:R-:W-:Y:S01]  /*afc0*/  IADD3 R214, R135, 0x240, RZ ;  /* 0x0000024087d67810 */ /* 0x002fe20007ffe0ff */
[----:B------:R-:W-:Y:S06]  /*afd0*/  @!P5 BRA `(.L_x_15024) ;  /* 0x000000000004d947 */ /* 0x000fec0003800000 */
[----:B---3--:R1:W-:Y:S02]  /*afe0*/  REDG.E.ADD.F32.FTZ.RN.STRONG.GPU desc[UR18][R74.64+-0x800], R77 ;  /* 0xfff8004d4a0079a6 */ /* 0x0083e4000c10f392 */
.L_x_15024:
[----:B------:R-:W-:Y:S05]  /*aff0*/  BSYNC B0 ;  /* 0x0000000000007941 */ /* 0x000fea0003800000 */
.L_x_15023:
[-C--:B------:R-:W-:Y:S01]  /*b000*/  LEA.HI.SX32 R78, R78, R135.reuse, 0x1b ;  /* 0x000000874e4e7211 */ /* 0x080fe200078fdaff */
[----:B------:R-:W-:Y:S01]  /*b010*/  BSSY B0, `(.L_x_15025) ;  /* 0x000000f000007945 */ /* 0x000fe20003800000 */
[----:B------:R-:W-:Y:S02]  /*b020*/  ISETP.GE.AND P6, PT, R189, 0x221, PT ;  /* 0x00000221bd00780c */ /* 0x000fe40003fc6270 */
[----:B-1-3--:R-:W-:Y:S02]  /*b030*/  LEA R77, R78, UR17, 0x2 ;  /* 0x000000114e4d7c11 */ /* 0x00afe4000f8e10ff */
        /* <DEDUP_REMOVED lines=12> */
.L_x_15026:
[----:B------:R-:W-:Y:S05]  /*b100*/  BSYNC B0 ;  /* 0x0000000000007941 */ /* 0x000fea0003800000 */
.L_x_15025:
[----:B01----:R0:W1:Y:S01]  /*b110*/  LDS R77, [R214+0x1980] ;  /* 0x00198000d64d7984 */ /* 0x0030620000000800 */
[----:B------:R-:W-:Y:S01]  /*b120*/  BSSY B0, `(.L_x_15027) ;  /* 0x0000006000007945 */ /* 0x000fe20003800000 */
[----:B------:R-:W-:Y:S02]  /*b130*/  IADD3 R78, R135, 0x2a0, RZ ;  /* 0x000002a0874e7810 */ /* 0x000fe40007ffe0ff */
[----:B------:R-:W-:Y:S02]  /*b140*/  LEA.HI.SX32 R218, R218, R135, 0x1b ;  /* 0x00000087dada7211 */ /* 0x000fe400078fdaff */
[----:B------:R-:W-:Y:S01]  /*b150*/  LEA R216, R216, UR17, 0x2 ;  /* 0x00000011d8d87c11 */ /* 0x000fe2000f8e10ff */
[----:B------:R-:W-:Y:S06]  /*b160*/  @!P2 BRA `(.L_x_15028) ;  /* 0x000000000004a947 */ /* 0x000fec0003800000 */
[----:B-1----:R3:W-:Y:S02]  /*b170*/  REDG.E.ADD.F32.FTZ.RN.STRONG.GPU desc[UR18][R74.64+-0x700], R77 ;  /* 0xfff9004d4a0079a6 */ /* 0x0027e4000c10f392 */
.L_x_15028:
[----:B------:R-:W-:Y:S05]  /*b180*/  BSYNC B0 ;  /* 0x0000000000007941 */ /* 0x000fea0003800000 */
.L_x_15027:
[----:B-1-3--:R1:W3:Y:S01]  /*b190*/  LDS R77, [R216+0x1a00] ;  /* 0x001a0000d84d7984 */ /* 0x00a2e20000000800 */
[----:B------:R-:W-:Y:S01]  /*b1a0*/  BSSY B0, `(.L_x_15029) ;  /* 0x0000005000007945 */ /* 0x000fe20003800000 */
[----:B------:R-:W-:Y:S02]  /*b1b0*/  LEA.HI.SX32 R78, R78, R135, 0x1b ;  /* 0x000000874e4e7211 */ /* 0x000fe400078fdaff */
[----:B------:R-:W-:Y:S01]  /*b1c0*/  LEA R218, R218, UR17, 0x2 ;  /* 0x00000011dada7c11 */ /* 0x000fe2000f8e10ff */
[----:B------:R-:W-:Y:S06]  /*b1d0*/  @!P3 BRA `(.L_x_15030) ;  /* 0x000000000004b947 */ /* 0x000fec0003800000 */
[----:B---3--:R4:W-:Y:S02]  /*b1e0*/  REDG.E.ADD.F32.FTZ.RN.STRONG.GPU desc[UR18][R74.64+-0x680], R77 ;  /* 0xfff9804d4a0079a6 */ /* 0x0089e4000c10f392 */
.L_x_15030:
[----:B------:R-:W-:Y:S05]  /*b1f0*/  BSYNC B0 ;  /* 0x0000000000007941 */ /* 0x000fea0003800000 */
.L_x_15029:
[----:B---34-:R3:W4:Y:S01]  /*b200*/  LDS R77, [R218+0x1a80] ;  /* 0x001a8000da4d7984 */ /* 0x0187220000000800 */
[----:B------:R-:W-:Y:S01]  /*b210*/  BSSY B0, `(.L_x_15031) ;  /* 0x0000004000007945 */ /* 0x000fe20003800000 */
[----:B--2---:R-:W-:-:S03]  /*b220*/  LEA R79, R78, UR17, 0x2 ;  /* 0x000000114e4f7c11 */ /* 0x004fc6000f8e10ff */
[----:B------:R-:W-:Y:S05]  /*b230*/  @!P4 BRA `(.L_x_15032) ;  /* 0x000000000004c947 */ /* 0x000fea0003800000 */
[----:B----4-:R2:W-:Y:S02]  /*b240*/  REDG.E.ADD.F32.FTZ.RN.STRONG.GPU desc[UR18][R74.64+-0x600], R77 ;  /* 0xfffa004d4a0079a6 */ /* 0x0105e4000c10f392 */
.L_x_15032:
[----:B------:R-:W-:Y:S05]  /*b250*/  BSYNC B0 ;  /* 0x0000000000007941 */ /* 0x000fea0003800000 */
.L_x_15031:
[----:B--2-4-:R2:W4:Y:S01]  /*b260*/  LDS R77, [R79+0x1b00] ;  /* 0x001b00004f4d7984 */ /* 0x0145220000000800 */
[----:B------:R-:W-:Y:S01]  /*b270*/  BSSY B0, `(.L_x_15033) ;  /* 0x0000005000007945 */ /* 0x000fe20003800000 */
[C---:B------:R-:W-:Y:S02]  /*b280*/  IADD3 R78, R135.reuse, 0x2c0, RZ ;  /* 0x000002c0874e7810 */ /* 0x040fe40007ffe0ff */
[----:B0-----:R-:W-:Y:S01]  /*b290*/  IADD3 R214, R135, 0x2e0, RZ ;  /* 0x000002e087d67810 */ /* 0x001fe20007ffe0ff */
[----:B------:R-:W-:Y:S06]  /*b2a0*/  @!P5 BRA `(.L_x_15034) ;  /* 0x000000000004d947 */ /* 0x000fec0003800000 */
[----:B----4-:R0:W-:Y:S02]  /*b2b0*/  REDG.E.ADD.F32.FTZ.RN.STRONG.GPU desc[UR18][R74.64+-0x580], R77 ;  /* 0xfffa804d4a0079a6 */ /* 0x0101e4000c10f392 */
.L_x_15034:
[----:B------:R-:W-:Y:S05]  /*b2c0*/  BSYNC B0 ;  /* 0x0000000000007941 */ /* 0x000fea0003800000 */
.L_x_15033:
[-C--:B------:R-:W-:Y:S01]  /*b2d0*/  LEA.HI.SX32 R78, R78, R135.reuse, 0x1b ;  /* 0x000000874e4e7211 */ /* 0x080fe200078fdaff */
[----:B------:R-:W-:Y:S01]  /*b2e0*/  BSSY B0, `(.L_x_15035) ;  /* 0x000000f000007945 */ /* 0x000fe20003800000 */
[----:B------:R-:W-:Y:S02]  /*b2f0*/  ISETP.GE.AND P6, PT, R189, 0x2c1, PT ;  /* 0x000002c1bd00780c */ /* 0x000fe40003fc6270 */
[----:B0---4-:R-:W-:Y:S02]  /*b300*/  LEA R77, R78, UR17, 0x2 ;  /* 0x000000114e4d7c11 */ /* 0x011fe4000f8e10ff */
[C---:B-1----:R-:W-:Y:S02]  /*b310*/  IADD3 R216, R135.reuse, 0x300, RZ ;  /* 0x0000030087d87810 */ /* 0x042fe40007ffe0ff */
[----:B------:R-:W-:Y:S02]  /*b320*/  LEA.HI.SX32 R214, R214, R135, 0x1b ;  /* 0x00000087d6d67211 */ /* 0x000fe400078fdaff */
[----:B------:R-:W0:Y:S01]  /*b330*/  LDS R77, [R77+0x1b80] ;  /* 0x001b80004d4d7984 */ /* 0x000e220000000800 */
        /* <DEDUP_REMOVED lines=9> */
.L_x_15036:
[----:B------:R-:W-:Y:S05]  /*b3d0*/  BSYNC B0 ;  /* 0x0000000000007941 */ /* 0x000fea0003800000 */
.L_x_15035:
[----:B01----:R0:W1:Y:S01]  /*b3e0*/  LDS R77, [R214+0x1c00] ;  /* 0x001c0000d64d7984 */ /* 0x0030620000000800 */
[----:B------:R-:W-:Y:S01]  /*b3f0*/  BSSY B0, `(.L_x_15037) ;  /* 0x0000006000007945 */ /* 0x000fe20003800000 */
[----:B------:R-:W-:Y:S02]  /*b400*/  IADD3 R78, R135, 0x340, RZ ;  /* 0x00000340874e7810 */ /* 0x000fe40007ffe0ff */
[----:B------:R-:W-:Y:S02]  /*b410*/  LEA.HI.SX32 R218, R218, R135, 0x1b ;  /* 0x00000087dada7211 */ /* 0x000fe400078fdaff */
[----:B------:R-:W-:Y:S01]  /*b420*/  LEA R216, R216, UR17, 0x2 ;  /* 0x00000011d8d87c11 */ /* 0x000fe2000f8e10ff */
[----:B------:R-:W-:Y:S06]  /*b430*/  @!P2 BRA `(.L_x_15038) ;  /* 0x000000000004a947 */ /* 0x000fec0003800000 */
[----:B-1----:R3:W-:Y:S02]  /*b440*/  REDG.E.ADD.F32.FTZ.RN.STRONG.GPU desc[UR18][R74.64+-0x480], R77 ;  /* 0xfffb804d4a0079a6 */ /* 0x0027e4000c10f392 */
.L_x_15038:
[----:B------:R-:W-:Y:S05]  /*b450*/  BSYNC B0 ;  /* 0x0000000000007941 */ /* 0x000fea0003800000 */
.L_x_15037:
[----:B-1-3--:R1:W3:Y:S01]  /*b460*/  LDS R77, [R216+0x1c80] ;  /* 0x001c8000d84d7984 */ /* 0x00a2e20000000800 */
[----:B------:R-:W-:Y:S01]  /*b470*/  BSSY B0, `(.L_x_15039) ;  /* 0x0000005000007945 */ /* 0x000fe20003800000 */
[----:B------:R-:W-:Y:S02]  /*b480*/  LEA.HI.SX32 R78, R78, R135, 0x1b ;  /* 0x000000874e4e7211 */ /* 0x000fe400078fdaff */
[----:B------:R-:W-:Y:S01]  /*b490*/  LEA R218, R218, UR17, 0x2 ;  /* 0x00000011dada7c11 */ /* 0x000fe2000f8e10ff */
[----:B------:R-:W-:Y:S06]  /*b4a0*/  @!P3 BRA `(.L_x_15040) ;  /* 0x000000000004b947 */ /* 0x000fec0003800000 */
[----:B---3--:R4:W-:Y:S02]  /*b4b0*/  REDG.E.ADD.F32.FTZ.RN.STRONG.GPU desc[UR18][R74.64+-0x400], R77 ;  /* 0xfffc004d4a0079a6 */ /* 0x0089e4000c10f392 */
.L_x_15040:
[----:B------:R-:W-:Y:S05]  /*b4c0*/  BSYNC B0 ;  /* 0x0000000000007941 */ /* 0x000fea0003800000 */
.L_x_15039:
[----:B---34-:R3:W4:Y:S01]  /*b4d0*/  LDS R77, [R218+0x1d00] ;  /* 0x001d0000da4d7984 */ /* 0x0187220000000800 */
[----:B------:R-:W-:Y:S01]  /*b4e0*/  BSSY B0, `(.L_x_15041) ;  /* 0x0000004000007945 */ /* 0x000fe20003800000 */
[----:B--2---:R-:W-:-:S03]  /*b4f0*/  LEA R79, R78, UR17, 0x2 ;  /* 0x000000114e4f7c11 */ /* 0x004fc6000f8e10ff */
[----:B------:R-:W-:Y:S05]  /*b500*/  @!P4 BRA `(.L_x_15042) ;  /* 0x000000000004c947 */ /* 0x000fea0003800000 */
[----:B----4-:R2:W-:Y:S02]  /*b510*/  REDG.E.ADD.F32.FTZ.RN.STRONG.GPU desc[UR18][R74.64+-0x380], R77 ;  /* 0xfffc804d4a0079a6 */ /* 0x0105e4000c10f392 */
.L_x_15042:
[----:B------:R-:W-:Y:S05]  /*b520*/  BSYNC B0 ;  /* 0x0000000000007941 */ /* 0x000fea0003800000 */
.L_x_15041:
[----:B--2-4-:R2:W4:Y:S01]  /*b530*/  LDS R77, [R79+0x1d80] ;  /* 0x001d80004f4d7984 */ /* 0x0145220000000800 */
[----:B------:R-:W-:Y:S01]  /*b540*/  BSSY B0, `(.L_x_15043) ;  /* 0x0000005000007945 */ /* 0x000fe20003800000 */
[C---:B------:R-:W-:Y:S02]  /*b550*/  IADD3 R78, R135.reuse, 0x360, RZ ;  /* 0x00000360874e7810 */ /* 0x040fe40007ffe0ff */
[----:B0-----:R-:W-:Y:S01]  /*b560*/  IADD3 R214, R135, 0x380, RZ ;  /* 0x0000038087d67810 */ /* 0x001fe20007ffe0ff */
[----:B------:R-:W-:Y:S06]  /*b570*/  @!P5 BRA `(.L_x_15044) ;  /* 0x000000000004d947 */ /* 0x000fec0003800000 */
[----:B----4-:R0:W-:Y:S02]  /*b580*/  REDG.E.ADD.F32.FTZ.RN.STRONG.GPU desc[UR18][R74.64+-0x300], R77 ;  /* 0xfffd004d4a0079a6 */ /* 0x0101e4000c10f392 */
.L_x_15044:
[----:B------:R-:W-:Y:S05]  /*b590*/  BSYNC B0 ;  /* 0x0000000000007941 */ /* 0x000fea0003800000 */
.L_x_15043:
        /* <DEDUP_REMOVED lines=16> */
.L_x_15046:
[----:B------:R-:W-:Y:S05]  /*b6a0*/  BSYNC B0 ;  /* 0x0000000000007941 */ /* 0x000fea0003800000 */
.L_x_15045:
[----:B01----:R0:W1:Y:S01]  /*b6b0*/  LDS R77, [R214+0x1e80] ;  /* 0x001e8000d64d7984 */ /* 0x0030620000000800 */
[----:B------:R-:W-:Y:S01]  /*b6c0*/  BSSY B0, `(.L_x_15047) ;  /* 0x0000006000007945 */ /* 0x000fe20003800000 */
[----:B------:R-:W-:Y:S02]  /*b6d0*/  IADD3 R78, R135, 0x3e0, RZ ;  /* 0x000003e0874e7810 */ /* 0x000fe40007ffe0ff */
[----:B------:R-:W-:Y:S02]  /*b6e0*/  LEA.HI.SX32 R218, R218, R135, 0x1b ;  /* 0x00000087dada7211 */ /* 0x000fe400078fdaff */
[----:B------:R-:W-:Y:S01]  /*b6f0*/  LEA R216, R216, UR17, 0x2 ;  /* 0x00000011d8d87c11 */ /* 0x000fe2000f8e10ff */
[----:B------:R-:W-:Y:S06]  /*b700*/  @!P2 BRA `(.L_x_15048) ;  /* 0x000000000004a947 */ /* 0x000fec0003800000 */
[----:B-1----:R3:W-:Y:S02]  /*b710*/  REDG.E.ADD.F32.FTZ.RN.STRONG.GPU desc[UR18][R74.64+-0x200], R77 ;  /* 0xfffe004d4a0079a6 */ /* 0x0027e4000c10f392 */
.L_x_15048:
[----:B------:R-:W-:Y:S05]  /*b720*/  BSYNC B0 ;  /* 0x0000000000007941 */ /* 0x000fea0003800000 */
.L_x_15047:
[----:B-1-3--:R1:W3:Y:S01]  /*b730*/  LDS R77, [R216+0x1f00] ;  /* 0x001f0000d84d7984 */ /* 0x00a2e20000000800 */
[----:B------:R-:W-:Y:S01]  /*b740*/  BSSY B0, `(.L_x_15049) ;  /* 0x0000005000007945 */ /* 0x000fe20003800000 */
[----:B------:R-:W-:Y:S02]  /*b750*/  LEA.HI.SX32 R78, R78, R135, 0x1b ;  /* 0x000000874e4e7211 */ /* 0x000fe400078fdaff */
[----:B------:R-:W-:Y:S01]  /*b760*/  LEA R218, R218, UR17, 0x2 ;  /* 0x00000011dada7c11 */ /* 0x000fe2000f8e10ff */
[----:B------:R-:W-:Y:S06]  /*b770*/  @!P3 BRA `(.L_x_15050) ;  /* 0x000000000004b947 */ /* 0x000fec0003800000 */
[----:B---3--:R4:W-:Y:S02]  /*b780*/  REDG.E.ADD.F32.FTZ.RN.STRONG.GPU desc[UR18][R74.64+-0x180], R77 ;  /* 0xfffe804d4a0079a6 */ /* 0x0089e4000c10f392 */
.L_x_15050:
[----:B------:R-:W-:Y:S05]  /*b790*/  BSYNC B0 ;  /* 0x0000000000007941 */ /* 0x000fea0003800000 */
.L_x_15049:
[----:B---34-:R3:W4:Y:S01]  /*b7a0*/  LDS R77, [R218+0x1f80] ;  /* 0x001f8000da4d7984 */ /* 0x0187220000000800 */
[----:B------:R-:W-:Y:S01]  /*b7b0*/  BSSY B0, `(.L_x_15051) ;  /* 0x0000004000007945 */ /* 0x000fe20003800000 */
[----:B------:R-:W-:-:S03]  /*b7c0*/  LEA R78, R78, UR17, 0x2 ;  /* 0x000000114e4e7c11 */ /* 0x000fc6000f8e10ff */
[----:B------:R-:W-:Y:S05]  /*b7d0*/  @!P4 BRA `(.L_x_15052) ;  /* 0x000000000004c947 */ /* 0x000fea0003800000 */
[----:B----4-:R4:W-:Y:S02]  /*b7e0*/  REDG.E.ADD.F32.FTZ.RN.STRONG.GPU desc[UR18][R74.64+-0x100], R77 ;  /* 0xffff004d4a0079a6 */ /* 0x0109e4000c10f392 */
.L_x_15052:
[----:B------:R-:W-:Y:S05]  /*b7f0*/  BSYNC B0 ;  /* 0x0000000000007941 */ /* 0x000fea0003800000 */
.L_x_15051:
[----:B----4-:R4:W0:Y:S01]  /*b800*/  LDS R77, [R78+0x2000] ;  /* 0x002000004e4d7984 */ /* 0x0108220000000800 */
[----:B------:R-:W-:Y:S01]  /*b810*/  BSSY B0, `(.L_x_15053) ;  /* 0x0000004000007945 */ /* 0x000fe20003800000 */
[----:B------:R-:W-:-:S03]  /*b820*/  FADD.FTZ R76, R163, R76 ;  /* 0x0000004ca34c7221 */ /* 0x000fc60000010000 */
[----:B------:R-:W-:Y:S05]  /*b830*/  @!P5 BRA `(.L_x_15054) ;  /* 0x000000000004d947 */ /* 0x000fea0003800000 */
[----:B0-----:R0:W-:Y:S02]  /*b840*/  REDG.E.ADD.F32.FTZ.RN.STRONG.GPU desc[UR18][R74.64+-0x80], R77 ;  /* 0xffff804d4a0079a6 */ /* 0x0011e4000c10f392 */
.L_x_15054:
[----:B------:R-:W-:Y:S05]  /*b850*/  BSYNC B0 ;  /* 0x0000000000007941 */ /* 0x000fea0003800000 */
.L_x_15053:
[----:B0-----:R-:W0:Y:S01]  /*b860*/  SHFL.DOWN PT, R74, R159, 0x1, 0x1f ;  /* 0x08201f009f4a7f89 */ /* 0x001e2200000e0000 */
[----:B------:R-:W-:Y:S01]  /*b870*/  ISETP.GT.AND P2, PT, R133, 0x1e, PT ;  /* 0x0000001e8500780c */ /* 0x000fe20003f44270 */
[----:B------:R-:W-:Y:S01]  /*b880*/  FMUL.FTZ R71, R71, R192 ;  /* 0x000000c047477220 */ /* 0x000fe20000410000 */
[----:B------:R-:W-:Y:S01]  /*b890*/  MOV R77, R159 ;  /* 0x0000009f004d7202 */ /* 0x000fe20000000f00 */
[----:B------:R-:W5:Y:S01]  /*b8a0*/  SHFL.DOWN PT, R161, R225, 0x1, 0x1f ;  /* 0x08201f00e1a17f89 */ /* 0x000f6200000e0000 */
[----:B----4-:R-:W-:Y:S01]  /*b8b0*/  MOV R78, R225 ;  /* 0x000000e1004e7202 */ /* 0x010fe20000000f00 */
[----:B------:R-:W-:Y:S01]  /*b8c0*/  FMUL.FTZ R69, R69, R194 ;  /* 0x000000c245457220 */ /* 0x000fe20000410000 */
[----:B--2---:R-:W-:Y:S01]  /*b8d0*/  MOV R79, R224 ;  /* 0x000000e0004f7202 */ /* 0x004fe20000000f00 */
[----:B------:R-:W2:Y:S01]  /*b8e0*/  SHFL.DOWN PT, R214, R224, 0x1, 0x1f ;  /* 0x08201f00e0d67f89 */ /* 0x000ea200000e0000 */
[----:B------:R-:W-:Y:S01]  /*b8f0*/  FFMA.FTZ R157, R2, R187, R157 ;  /* 0x000000bb029d7223 */ /* 0x000fe2000001009d */
[----:B------:R-:W-:Y:S01]  /*b900*/  FFMA.FTZ R70, R70, R193, R71 ;  /* 0x000000c146467223 */ /* 0x000fe20000010047 */
[----:B------:R-:W-:Y:S01]  /*b910*/  FFMA.FTZ R69, R68, R195, R69 ;  /* 0x000000c344457223 */ /* 0x000fe20000010045 */
[----:B------:R-:W4:Y:S01]  /*b920*/  SHFL.DOWN PT, R75, R76, 0x1, 0x1f ;  /* 0x08201f004c4b7f89 */ /* 0x000f2200000e0000 */
[----:B------:R-:W-:Y:S01]  /*b930*/  FMUL.FTZ R63, R63, R200 ;  /* 0x000000c83f3f7220 */ /* 0x000fe20000410000 */
[----:B------:R-:W-:Y:S01]  /*b940*/  FMUL.FTZ R59, R59, R205 ;  /* 0x000000cd3b3b7220 */ /* 0x000fe20000410000 */
[----:B------:R-:W-:Y:S01]  /*b950*/  FMUL.FTZ R61, R61, R202 ;  /* 0x000000ca3d3d7220 */ /* 0x000fe20000410000 */
[----:B------:R-:W-:Y:S01]  /*b960*/  FMUL.FTZ R55, R55, R170 ;  /* 0x000000aa37377220 */ /* 0x000fe20000410000 */
[----:B------:R-:W-:Y:S01]  /*b970*/  FFMA.FTZ R62, R62, R201, R63 ;  /* 0x000000c93e3e7223 */ /* 0x000fe2000001003f */
[----:B------:R-:W-:Y:S01]  /*b980*/  FFMA.FTZ R58, R58, R155, R59 ;  /* 0x0000009b3a3a7223 */ /* 0x000fe2000001003b */
[----:B------:R-:W-:Y:S01]  /*b990*/  FFMA.FTZ R61, R60, R204, R61 ;  /* 0x000000cc3c3d7223 */ /* 0x000fe2000001003d */
[----:B------:R-:W-:Y:S01]  /*b9a0*/  FMUL.FTZ R53, R53, R212 ;  /* 0x000000d435357220 */ /* 0x000fe20000410000 */
[----:B------:R-:W-:Y:S01]  /*b9b0*/  FFMA.FTZ R54, R54, R210, R55 ;  /* 0x000000d236367223 */ /* 0x000fe20000010037 */
[----:B------:R-:W-:Y:S01]  /*b9c0*/  ISETP.NE.AND P3, PT, R133, RZ, PT ;  /* 0x000000ff8500720c */ /* 0x000fe20003f65270 */
[----:B------:R-:W-:Y:S01]  /*b9d0*/  FMUL.FTZ R89, R89, R206 ;  /* 0x000000ce59597220 */ /* 0x000fe20000410000 */
[----:B0-----:R-:W-:Y:S01]  /*b9e0*/  @!P2 FADD.FTZ R77, R77, R74 ;  /* 0x0000004a4d4da221 */ /* 0x001fe20000010000 */
[----:B------:R-:W-:Y:S01]  /*b9f0*/  FFMA.FTZ R53, R52, R211, R53 ;  /* 0x000000d334357223 */ /* 0x000fe20000010035 */
[----:B------:R-:W-:Y:S01]  /*ba00*/  FMUL.FTZ R154, R221, R154 ;  /* 0x0000009add9a7220 */ /* 0x000fe20000410000 */
[----:B------:R-:W-:Y:S01]  /*ba10*/  FMUL.FTZ R167, R136, R167 ;  /* 0x000000a788a77220 */ /* 0x000fe20000410000 */
[----:B-----5:R-:W-:Y:S01]  /*ba20*/  @!P2 FADD.FTZ R78, R78, R161 ;  /* 0x000000a14e4ea221 */ /* 0x020fe20000010000 */
[----:B------:R-:W0:Y:S01]  /*ba30*/  SHFL.DOWN PT, R74, R77, 0x2, 0x1f ;  /* 0x08401f004d4a7f89 */ /* 0x000e2200000e0000 */
[----:B------:R-:W-:Y:S01]  /*ba40*/  FMUL.FTZ R223, R223, R80 ;  /* 0x00000050dfdf7220 */ /* 0x000fe20000410000 */
[----:B------:R-:W-:Y:S01]  /*ba50*/  FMUL.FTZ R67, R67, R196 ;  /* 0x000000c443437220 */ /* 0x000fe20000410000 */
[----:B--2---:R-:W-:Y:S01]  /*ba60*/  @!P2 FADD.FTZ R79, R79, R214 ;  /* 0x000000d64f4fa221 */ /* 0x004fe20000010000 */
[----:B------:R-:W2:Y:S01]  /*ba70*/  SHFL.DOWN PT, R159, R78, 0x2, 0x1f ;  /* 0x08401f004e9f7f89 */ /* 0x000ea200000e0000 */
        /* <DEDUP_REMOVED lines=25> */
[----:B------:R-:W-:Y:S01]  /*bc10*/  FFMA.FTZ R140, R141, R176, R140 ;  /* 0x000000b08d8c7223 */ /* 0x000fe2000001008c */
[----:B------:R-:W-:Y:S01]  /*bc20*/  FFMA.FTZ R82, R83, R86, R82 ;  /* 0x0000005653527223 */ /* 0x000fe20000010052 */
[----:B----4-:R-:W-:Y:S01]  /*bc30*/  @!P2 FADD.FTZ R79, R79, R214 ;  /* 0x000000d64f4fa221 */ /* 0x010fe20000010000 */
[----:B------:R-:W-:Y:S01]  /*bc40*/  FFMA.FTZ R65, R64, R198, R65 ;  /* 0x000000c640417223 */ /* 0x000fe20000010041 */
[----:B------:R-:W-:Y:S01]  /*bc50*/  FFMA.FTZ R143, R143, R178, R142 ;  /* 0x000000b28f8f7223 */ /* 0x000fe2000001008e */
[----:B------:R-:W-:Y:S01]  /*bc60*/  FFMA.FTZ R144, R145, R184, R144 ;  /* 0x000000b891907223 */ /* 0x000fe20000010090 */
[----:B-----5:R-:W-:Y:S01]  /*bc70*/  @!P2 FADD.FTZ R76, R76, R75 ;  /* 0x0000004b4c4ca221 */ /* 0x020fe20000010000 */
        /* <DEDUP_REMOVED lines=29> */
[----:B------:R-:W2:Y:S01]  /*be50*/  SHFL.DOWN PT, R60, R79, 0x8, 0x1f ;  /* 0x09001f004f3c7f89 */ /* 0x000ea200000e0000 */
[----:B------:R-:W-:Y:S01]  /*be60*/  FFMA.FTZ R3, R16, R53, R3 ;  /* 0x0000003510037223 */ /* 0x000fe20000010003 */
[----:B------:R-:W-:Y:S01]  /*be70*/  BSSY B0, `(.L_x_15055) ;  /* 0x0000040000007945 */ /* 0x000fe20003800000 */
        /* <DEDUP_REMOVED lines=22> */
[----:B------:R-:W-:Y:S01]  /*bfe0*/  FADD.FTZ R22, R85, R22 ;  /* 0x0000001655167221 */ /* 0x000fe20000010000 */
[----:B------:R-:W-:Y:S01]  /*bff0*/  FFMA.FTZ R42, R65, R127, R42 ;  /* 0x0000007f412a7223 */ /* 0x000fe2000001002a */
[----:B------:R-:W-:Y:S01]  /*c000*/  FADD.FTZ R31, R140, R31 ;  /* 0x0000001f8c1f7221 */ /* 0x000fe20000010000 */
[----:B----4-:R-:W-:Y:S01]  /*c010*/  @!P2 FADD.FTZ R78, R78, R63 ;  /* 0x0000003f4e4ea221 */ /* 0x010fe20000010000 */
[----:B------:R-:W2:Y:S01]  /*c020*/  SHFL.DOWN PT, R52, R79, 0x10, 0x1f ;  /* 0x0a001f004f347f89 */ /* 0x000ea200000e0000 */
[----:B------:R-:W-:Y:S01]  /*c030*/  FADD.FTZ R23, R82, R23 ;  /* 0x0000001752177221 */ /* 0x000fe20000010000 */
[----:B------:R-:W-:Y:S01]  /*c040*/  FFMA.FTZ R41, R62, R128, R41 ;  /* 0x000000803e297223 */ /* 0x000fe20000010029 */
[----:B-----5:R-:W-:Y:S01]  /*c050*/  @!P2 FADD.FTZ R76, R76, R59 ;  /* 0x0000003b4c4ca221 */ /* 0x020fe20000010000 */
[----:B------:R-:W-:Y:S01]  /*c060*/  ISETP.GT.AND P2, PT, R133, 0xf, PT ;  /* 0x0000000f8500780c */ /* 0x000fe20003f44270 */
[----:B------:R-:W4:Y:S01]  /*c070*/  SHFL.DOWN PT, R59, R78, 0x10, 0x1f ;  /* 0x0a001f004e3b7f89 */ /* 0x000f2200000e0000 */
        /* <DEDUP_REMOVED lines=13> */
[----:B------:R-:W-:Y:S01]  /*c150*/  FADD.FTZ R32, R3, R32 ;  /* 0x0000002003207221 */ /* 0x000fe20000010000 */
        /* <DEDUP_REMOVED lines=17> */
.L_x_15056:
[----:B------:R-:W-:Y:S05]  /*c270*/  BSYNC B0 ;  /* 0x0000000000007941 */ /* 0x000fea0003800000 */
.L_x_15055:
[----:B------:R-:W-:Y:S02]  /*c280*/  UIADD3 UR6, UR6, 0x1, URZ ;  /* 0x0000000106067890 */ /* 0x000fe4000fffe03f */
[----:B------:R-:W-:Y:S02]  /*c290*/  UIADD3 UR5, UP1, UR5, 0x1, URZ ;  /* 0x0000000105057890 */ /* 0x000fe4000ff3e03f */
[----:B------:R-:W-:Y:S02]  /*c2a0*/  UISETP.GE.AND UP0, UPT, UR6, UR14, UPT ;  /* 0x0000000e0600728c */ /* 0x000fe4000bf06270 */
[----:B------:R-:W-:-:S04]  /*c2b0*/  UIADD3.X UR4, URZ, UR4, URZ, UP1, !UPT ;  /* 0x000000043f047290 */ /* 0x000fc80008ffe43f */
[----:B------:R-:W-:-:S13]  /*c2c0*/  PLOP3.LUT P0, PT, PT, PT, UP0, 0x80, 0x0 ;  /* 0x000000000000781c */ /* 0x000fda0003f0f008 */
[----:B------:R-:W-:Y:S05]  /*c2d0*/  @!P0 BRA `(.L_x_15057) ;  /* 0xffffff8800888947 */ /* 0x000fea000383ffff */
.L_x_14978:
[----:B------:R-:W-:Y:S01]  /*c2e0*/  BAR.SYNC.DEFER_BLOCKING 0x0 ;  /* 0x0000000000007b1d */ /* 0x000fe20000010000 */
[----:B------:R-:W-:Y:S01]  /*c2f0*/  SHF.L.U32 R0, R135, 0x2, RZ ;  /* 0x0000000287007819 */ /* 0x000fe200000006ff */
[----:B------:R-:W-:-:S03]  /*c300*/  HFMA2.MMA R2, -RZ, RZ, 0, 9.5367431640625e-07 ;  /* 0x00000010ff027435 */ /* 0x000fc600000001ff */
[----:B------:R-:W-:Y:S01]  /*c310*/  LOP3.LUT R0, R0, 0xffffff80, RZ, 0xc0, !PT ;  /* 0xffffff8000007812 */ /* 0x000fe200078ec0ff */
[----:B------:R-:W-:Y:S02]  /*c320*/  USHF.R.S32.HI UR13, URZ, 0x1f, UR55 ;  /* 0x0000001f3f0d7899 */ /* 0x000fe40008011437 */
[----:B------:R-:W-:Y:S01]  /*c330*/  ULEA UR4, UR16, 0xfffffe00, 0x9 ;  /* 0xfffffe0010047891 */ /* 0x000fe2000f8e483f */
[----:B------:R-:W-:Y:S01]  /*c340*/  LOP3.LUT R61, R0, 0x1f, R135, 0xf8, !PT ;  /* 0x0000001f003d7812 */ /* 0x000fe200078ef887 */
[----:B------:R-:W-:Y:S01]  /*c350*/  ULDC.64 UR10, c[0x0][0x388] ;  /* 0x0000e200000a7ab9 */ /* 0x000fe20000000a00 */
[----:B------:R-:W-:Y:S01]  /*c360*/  USHF.R.S32.HI UR17, URZ, 0x1f, UR56 ;  /* 0x0000001f3f117899 */ /* 0x000fe20008011438 */
[----:B------:R-:W-:Y:S02]  /*c370*/  ULDC.64 UR14, c[0x0][0x390] ;  /* 0x0000e400000e7ab9 */ /* 0x000fe40000000a00 */
[----:B------:R-:W-:-:S05]  /*c380*/  IMAD.WIDE R2, R61, R2, UR26 ;  /* 0x0000001a3d027e25 */ /* 0x000fca000f8e0202 */
[----:B------:R-:W4:Y:S04]  /*c390*/  LDG.E.128 R4, desc[UR18][R2.64] ;  /* 0x0000001202047981 */ /* 0x000f28000c1e1d00 */
[----:B------:R-:W5:Y:S04]  /*c3a0*/  LDG.E.128 R8, desc[UR18][R2.64+0x200] ;  /* 0x0002001202087981 */ /* 0x000f68000c1e1d00 */
[----:B------:R-:W2:Y:S04]  /*c3b0*/  LDG.E.128 R12, desc[UR18][R2.64+0x400] ;  /* 0x00040012020c7981 */ /* 0x000ea8000c1e1d00 */
[----:B------:R-:W3:Y:S01]  /*c3c0*/  LDG.E.128 R16, desc[UR18][R2.64+0x600] ;  /* 0x0006001202107981 */ /* 0x000ee2000c1e1d00 */
        /* <DEDUP_REMOVED lines=21> */
[----:B----4-:R-:W-:Y:S04]  /*c520*/  STS.128 [R131], R4 ;  /* 0x0000000483007388 */ /* 0x010fe80000000c00 */
[----:B-----5:R-:W-:Y:S04]  /*c530*/  STS.128 [R131+0x200], R8 ;  /* 0x0002000883007388 */ /* 0x020fe80000000c00 */
[----:B--2---:R-:W-:Y:S04]  /*c540*/  STS.128 [R131+0x400], R12 ;  /* 0x0004000c83007388 */ /* 0x004fe80000000c00 */
[----:B---3--:R-:W-:Y:S01]  /*c550*/  STS.128 [R131+0x600], R16 ;  /* 0x0006001083007388 */ /* 0x008fe20000000c00 */
        /* <DEDUP_REMOVED lines=117> */
[----:B------:R-:W-:Y:S02]  /*ccb0*/  ULDC.64 UR10, c[0x0][0x3a8] ;  /* 0x0000ea00000a7ab9 */ /* 0x000fe40000000a00 */
[----:B------:R-:W-:Y:S01]  /*ccc0*/  UIMAD UR6, UR13, UR10, URZ ;  /* 0x0000000a0d0672a4 */ /* 0x000fe2000f8e023f */
[----:B------:R-:W-:Y:S01]  /*ccd0*/  IMAD.WIDE R2, R61, 0x10, R2 ;  /* 0x000000103d027825 */ /* 0x000fe200078e0202 */
[----:B------:R-:W2:Y:S03]  /*cce0*/  @!P0 MUFU.RCP R15, R0 ;  /* 0x00000000000f8308 */ /* 0x000ea60000001000 */
[----:B---3--:R-:W-:Y:S01]  /*ccf0*/  @!P4 FMUL.FTZ R21, R21, R12 ;  /* 0x0000000c1515c220 */ /* 0x008fe20000410000 */
[----:B------:R-:W-:Y:S01]  /*cd00*/  UIMAD UR6, UR55, UR11, UR6 ;  /* 0x0000000b370672a4 */ /* 0x000fe2000f8e0206 */
[----:B0-----:R-:W-:Y:S01]  /*cd10*/  STG.E.128 desc[UR18][R2.64], R8 ;  /* 0x0000000802007986 */ /* 0x001fe2000c101d12 */
[----:B------:R-:W-:-:S03]  /*cd20*/  UIMAD.WIDE.U32 UR4, UR55, UR10, UR4 ;  /* 0x0000000a370472a5 */ /* 0x000fc6000f8e0004 */
[----:B------:R-:W-:Y:S01]  /*cd30*/  STG.E.128 desc[UR18][R2.64+0x200], R16 ;  /* 0x0002001002007986 */ /* 0x000fe2000c101d12 */
[----:B------:R-:W0:Y:S01]  /*cd40*/  @!P1 MUFU.RCP R4, R4 ;  /* 0x0000000400049308 */ /* 0x000e220000001000 */
[----:B----4-:R-:W-:Y:S01]  /*cd50*/  @!P5 FMUL.FTZ R22, R22, R13 ;  /* 0x0000000d1616d220 */ /* 0x010fe20000410000 */
[----:B------:R-:W-:Y:S01]  /*cd60*/  ULDC.64 UR10, c[0x0][0x3b0] ;  /* 0x0000ec00000a7ab9 */ /* 0x000fe20000000a00 */
[----:B------:R-:W-:Y:S01]  /*cd70*/  STG.E.128 desc[UR18][R2.64+0x400], R36 ;  /* 0x0004002402007986 */ /* 0x000fe2000c101d12 */
[----:B------:R-:W-:Y:S02]  /*cd80*/  UIADD3 UR5, UR5, UR6, URZ ;  /* 0x0000000605057290 */ /* 0x000fe4000fffe03f */
[----:B------:R-:W-:Y:S01]  /*cd90*/  UIMAD UR6, UR17, UR10, URZ ;  /* 0x0000000a110672a4 */ /* 0x000fe2000f8e023f */
[----:B------:R3:W-:Y:S01]  /*cda0*/  STG.E.128 desc[UR18][R2.64+0x600], R40 ;  /* 0x0006002802007986 */ /* 0x0007e2000c101d12 */
[----:B------:R-:W4:Y:S01]  /*cdb0*/  @!P2 MUFU.RCP R5, R5 ;  /* 0x000000050005a308 */ /* 0x000f220000001000 */
[----:B--2---:R-:W-:Y:S01]  /*cdc0*/  @!P0 FMUL.FTZ R32, R32, R15 ;  /* 0x0000000f20208220 */ /* 0x004fe20000410000 */
[----:B------:R-:W-:Y:S01]  /*cdd0*/  UIMAD UR6, UR56, UR11, UR6 ;  /* 0x0000000b380672a4 */ /* 0x000fe2000f8e0206 */
[----:B------:R-:W-:Y:S01]  /*cde0*/  BAR.SYNC.DEFER_BLOCKING 0x0 ;  /* 0x0000000000007b1d */ /* 0x000fe20000010000 */
[----:B------:R-:W-:Y:S01]  /*cdf0*/  UIMAD.WIDE.U32 UR4, UR56, UR10, UR4 ;  /* 0x0000000a380472a5 */ /* 0x000fe2000f8e0004 */
[----:B------:R-:W-:-:S03]  /*ce00*/  FADD.FTZ R0, R32, R137 ;  /* 0x0000008920007221 */ /* 0x000fc60000010000 */
[----:B------:R-:W-:Y:S01]  /*ce10*/  UIADD3 UR6, UR5, UR6, URZ ;  /* 0x0000000605067290 */ /* 0x000fe2000fffe03f */
[----:B------:R-:W2:Y:S01]  /*ce20*/  @!P3 MUFU.RCP R6, R6 ;  /* 0x000000060006b308 */ /* 0x000ea20000001000 */
[----:B0-----:R-:W-:Y:S01]  /*ce30*/  @!P1 FMUL.FTZ R33, R33, R4 ;  /* 0x0000000421219220 */ /* 0x001fe20000410000 */
[----:B------:R-:W-:Y:S02]  /*ce40*/  ULDC.64 UR10, c[0x0][0x3f0] ;  /* 0x0000fc00000a7ab9 */ /* 0x000fe40000000a00 */
[----:B------:R-:W-:-:S04]  /*ce50*/  ULEA UR5, UP0, UR4, UR10, 0x2 ;  /* 0x0000000a04057291 */ /* 0x000fc8000f80103f */
[----:B------:R-:W0:Y:S01]  /*ce60*/  @!P6 MUFU.RCP R14, R7 ;  /* 0x00000007000ee308 */ /* 0x000e220000001000 */
[----:B----4-:R-:W-:Y:S01]  /*ce70*/  @!P2 FMUL.FTZ R34, R34, R5 ;  /* 0x000000052222a220 */ /* 0x010fe20000410000 */
[----:B---3--:R-:W-:Y:S01]  /*ce80*/  FADD.FTZ R3, R0, R33 ;  /* 0x0000002100037221 */ /* 0x008fe20000010000 */
[----:B------:R-:W-:Y:S01]  /*ce90*/  ULEA.HI.X UR4, UR4, UR11, UR6, 0x2, UP0 ;  /* 0x0000000b04047291 */ /* 0x000fe200080f1406 */
[----:B------:R-:W-:Y:S01]  /*cea0*/  MOV R2, UR5 ;  /* 0x0000000500027c02 */ /* 0x000fe20008000f00 */
[----:B------:R-:W-:Y:S01]  /*ceb0*/  UISETP.GT.AND UP0, UPT, UR16, 0x1, UPT ;  /* 0x000000011000788c */ /* 0x000fe2000bf04270 */
[----:B--2---:R-:W-:Y:S01]  /*cec0*/  @!P3 FMUL.FTZ R35, R35, R6 ;  /* 0x000000062323b220 */ /* 0x004fe20000410000 */
[----:B------:R-:W-:Y:S04]  /*ced0*/  STS.128 [R130+0x10], R28 ;  /* 0x0000101c82007388 */ /* 0x000fe80000000c00 */
[----:B------:R-:W-:Y:S01]  /*cee0*/  PLOP3.LUT P0, PT, PT, PT, UP0, 0x80, 0x0 ;  /* 0x000000000000781c */ /* 0x000fe20003f0f008 */
        /* <DEDUP_REMOVED lines=30> */
.L_x_14944:
        /* <DEDUP_REMOVED lines=28> */
.L_x_15060:
[----:B------:R-:W-:Y:S05]  /*d290*/  BSYNC B0 ;  /* 0x0000000000007941 */ /* 0x000fea0003800000 */
.L_x_15059:
        /* <DEDUP_REMOVED lines=31> */
.L_x_15062:
[----:B---3--:R-:W3:Y:S02]  /*d490*/  S2R R11, SR_TID.X ;  /* 0x00000000000b7919 */ /* 0x008ee40000002100 */
.L_x_15063:
[----:B------:R-:W-:Y:S05]  /*d4a0*/  BSYNC B0 ;  /* 0x0000000000007941 */ /* 0x000fea0003800000 */
.L_x_15061:
        /* <DEDUP_REMOVED lines=23> */
.L_x_15065:
[----:B------:R-:W-:Y:S02]  /*d620*/  LEA R0, R11, UR8, 0x3 ;  /* 0x000000080b007c11 */ /* 0x000fe4000f8e18ff */
[----:B--23--:R-:W-:Y:S02]  /*d630*/  MOV R3, UR5 ;  /* 0x0000000500037c02 */ /* 0x00cfe40008000f00 */
[----:B------:R-:W-:Y:S01]  /*d640*/  MOV R2, UR4 ;  /* 0x0000000400027c02 */ /* 0x000fe20008000f00 */
[----:B------:R-:W2:Y:S01]  /*d650*/  LDS.64 R12, [R0+0x4650] ;  /* 0x00465000000c7984 */ /* 0x000ea20000000a00 */
        /* <DEDUP_REMOVED lines=22> */
[----:B--2---:R3:W-:Y:S04]  /*d7c0*/  REDG.E.ADD.F32.FTZ.RN.STRONG.GPU desc[UR18][R2.64], R12 ;  /* 0x0000000c020079a6 */ /* 0x0047e8000c10f392 */
[----:B------:R3:W-:Y:S04]  /*d7d0*/  REDG.E.ADD.F32.FTZ.RN.STRONG.GPU desc[UR18][R2.64+0x4], R13 ;  /* 0x0000040d020079a6 */ /* 0x0007e8000c10f392 */
[----:B0-----:R3:W-:Y:S04]  /*d7e0*/  REDG.E.ADD.F32.FTZ.RN.STRONG.GPU desc[UR18][R4.64], R14 ;  /* 0x0000000e040079a6 */ /* 0x0017e8000c10f392 */
[----:B------:R3:W-:Y:S01]  /*d7f0*/  REDG.E.ADD.F32.FTZ.RN.STRONG.GPU desc[UR18][R4.64+0x4], R15 ;  /* 0x0000040f040079a6 */ /* 0x0007e2000c10f392 */
[----:B------:R-:W-:Y:S05]  /*d800*/  @!P0 BRA `(.L_x_15065) ;  /* 0xfffffffc00848947 */ /* 0x000fea000383ffff */
[----:B------:R-:W-:Y:S05]  /*d810*/  BSYNC B0 ;  /* 0x0000000000007941 */ /* 0x000fea0003800000 */
.L_x_15064:
[----:B------:R-:W-:Y:S05]  /*d820*/  EXIT ;  /* 0x000000000000794d */ /* 0x000fea0003800000 */
.L_x_15066:
        /* <DEDUP_REMOVED lines=13> */
.L_x_18992:


//--------------------- .text._Z25selective_scan_bwd_kernelI32Selective_Scan_bwd_kernel_traitsILi32ELi16ELb1ELb1ELb1ELb0ELb0EfN3c107complexIfEEEEv12SSMParamsBwd --------------------------
	.section	.text._Z25selective_scan_bwd_kernelI32Selective_Scan_bwd_kernel_traitsILi32ELi16ELb1ELb1ELb1ELb0ELb0EfN3c107complexIfEEEEv12SSMParamsBwd,"ax",@progbits
	.align	128
        .global         _Z25selective_scan_bwd_kernelI32Selective_Scan_bwd_kernel_traitsILi32ELi16ELb1ELb1ELb1ELb0ELb0EfN3c107complexIfEEEEv12SSMParamsBwd
        .type           _Z25selective_scan_bwd_kernelI32Selective_Scan_bwd_kernel_traitsILi32ELi16ELb1ELb1ELb1ELb0ELb0EfN3c107complexIfEEEEv12SSMParamsBwd,@function
        .size           _Z25selective_scan_bwd_kernelI32Selective_Scan_bwd_kernel_traitsILi32ELi16ELb1ELb1ELb1ELb0ELb0EfN3c107complexIfEEEEv12SSMParamsBwd,(.L_x_18993 - _Z25selective_scan_bwd_kernelI32Selective_Scan_bwd_kernel_traitsILi32ELi16ELb1ELb1ELb1ELb0ELb0EfN3c107complexIfEEEEv12SSMParamsBwd)
        .other          _Z25selective_scan_bwd_kernelI32Selective_Scan_bwd_kernel_traitsILi32ELi16ELb1ELb1ELb1ELb0ELb0EfN3c107complexIfEEEEv12SSMParamsBwd,@"STO_CUDA_ENTRY STV_DEFAULT"
_Z25selective_scan_bwd_kernelI32Selective_Scan_bwd_kernel_traitsILi32ELi16ELb1ELb1ELb1ELb0ELb0EfN3c107complexIfEEEEv12SSMParamsBwd:
.text._Z25selective_scan_bwd_kernelI32Selective_Scan_bwd_kernel_traitsILi32ELi16ELb1ELb1ELb1ELb0ELb0EfN3c107complexIfEEEEv12SSMParamsBwd:
        /* <DEDUP_REMOVED lines=78> */
[----:B------:R-:W-:Y:S02]  /*04e0*/  @UP1 ULEA.HI.X UR59, UR10, UR35, UR23, 0x2, UP2 ;  /* 0x000000230a3b1291 */ /* 0x000fe400090f1417 */
[----:B------:R-:W-:Y:S02]  /*04f0*/  UIMAD UR29, UR10, UR27, UR29 ;  /* 0x0000001b0a1d72a4 */ /* 0x000fe4000f8e021d */
[----:B------:R-:W-:Y:S01]  /*0500*/  UIMAD.WIDE.U32 UR24, UR10, UR26, UR24 ;  /* 0x0000001a0a1872a5 */ /* 0x000fe2000f8e0018 */
[----:B------:R-:W-:-:S02]  /*0510*/  ULDC UR17, c[0x0][0x224] ;  /* 0x0000890000117ab9 */ /* 0x000fc40000000800 */
[----:B------:R-:W-:Y:S01]  /*0520*/  ULDC.64 UR26, c[0x0][0x298] ;  /* 0x0000a600001a7ab9 */ /* 0x000fe20000000a00 */
[----:B------:R-:W-:Y:S01]  /*0530*/  UIADD3 UR19, UR19, UR30, URZ ;  /* 0x0000001e13137290 */ /* 0x000fe2000fffe03f */
[----:B0-----:R-:W-:Y:S01]  /*0540*/  R2UR UR5, R0 ;  /* 0x00000000000572ca */ /* 0x001fe200000e0000 */
[----:B------:R-:W-:Y:S01]  /*0550*/  ULEA UR32, UR17, 0xfffffe00, 0x9 ;  /* 0xfffffe0011207891 */ /* 0x000fe2000f8e483f */
[----:B------:R-:W-:Y:S01]  /*0560*/  IABS R0, UR10 ;  /* 0x0000000a00007c13 */ /* 0x000fe20008000000 */
[----:B------:R-:W-:Y:S02]  /*0570*/  UIADD3 UR13, UR13, UR28, URZ ;  /* 0x0000001c0d0d7290 */ /* 0x000fe4000fffe03f */
[----:B------:R-:W-:Y:S01]  /*0580*/  UIADD3 UR9, UR9, UR22, URZ ;  /* 0x0000001609097290 */ /* 0x000fe2000fffe03f */
[----:B------:R-:W-:-:S07]  /*0590*/  R2UR UR37, R0 ;  /* 0x00000000002572ca */ /* 0x000fce00000e0000 */
        /* <DEDUP_REMOVED lines=8> */
[----:B------:R-:W-:Y:S02]  /*0620*/  UIMAD UR35, UR10, UR27, UR35 ;  /* 0x0000001b0a2372a4 */ /* 0x000fe4000f8e0223 */
[----:B------:R-:W-:Y:S02]  /*0630*/  UIMAD UR34, UR36, UR34, UR37 ;  /* 0x00000022242272a4 */ /* 0x000fe4000f8e0225 */
[----:B------:R-:W-:Y:S02]  /*0640*/  UIMAD.WIDE.U32 UR26, UR10, UR26, UR18 ;  /* 0x0000001a0a1a72a5 */ /* 0x000fe4000f8e0012 */
[----:B------:R-:W-:-:S02]  /*0650*/  UISETP.GT.U32.AND UP1, UPT, UR36, UR34, UPT ;  /* 0x000000222400728c */ /* 0x000fc4000bf24070 */
[----:B------:R-:W-:Y:S02]  /*0660*/  USHF.R.S32.HI UR19, URZ, 0x1f, UR32 ;  /* 0x0000001f3f137899 */ /* 0x000fe40008011420 */
[----:B------:R-:W-:Y:S02]  /*0670*/  UIADD3 UR18, UP2, UR32, UR24, URZ ;  /* 0x0000001820127290 */ /* 0x000fe4000ff5e03f */
[----:B------:R-:W-:Y:S02]  /*0680*/  UIMAD UR23, UR23, UR4, URZ ;  /* 0x00000004171772a4 */ /* 0x000fe4000f8e023f */
[----:B------:R-:W-:Y:S02]  /*0690*/  UIADD3.X UR29, UR19, UR25, UR29, UP2, !UPT ;  /* 0x00000019131d7290 */ /* 0x000fe400097fe41d */
[----:B------:R-:W-:Y:S02]  /*06a0*/  UIMAD UR23, UR10, UR5, UR23 ;  /* 0x000000050a1772a4 */ /* 0x000fe4000f8e0217 */
[----:B------:R-:W-:-:S02]  /*06b0*/  @!UP1 UIADD3 UR34, UR34, -UR36, URZ ;  /* 0x8000002422229290 */ /* 0x000fc4000fffe03f */
[----:B------:R-:W-:Y:S02]  /*06c0*/  UIMAD.WIDE.U32 UR4, UR10, UR4, UR12 ;  /* 0x000000040a0472a5 */ /* 0x000fe4000f8e000c */
[----:B------:R-:W-:Y:S02]  /*06d0*/  UISETP.GE.U32.AND UP2, UPT, UR34, UR36, UPT ;  /* 0x000000242200728c */ /* 0x000fe4000bf46070 */
[----:B------:R-:W-:Y:S02]  /*06e0*/  ULOP3.LUT UR12, UR10, UR33, URZ, 0x3c, !UPT ;  /* 0x000000210a0c7292 */ /* 0x000fe4000f8e3c3f */
[----:B------:R-:W-:Y:S02]  /*06f0*/  @!UP1 UIADD3 UR31, UR31, 0x1, URZ ;  /* 0x000000011f1f9890 */ /* 0x000fe4000fffe03f */
[----:B------:R-:W-:Y:S02]  /*0700*/  UISETP.GE.AND UP1, UPT, UR12, URZ, UPT ;  /* 0x0000003f0c00728c */ /* 0x000fe4000bf26270 */
[----:B------:R-:W-:Y:S01]  /*0710*/  ULEA UR48, UP3, UR18, UR48, 0x2 ;  /* 0x0000003012307291 */ /* 0x000fe2000f86103f */
[----:B------:R-:W-:-:S02]  /*0720*/  ULDC.64 UR24, c[0x0][0x3b8] ;  /* 0x0000ee0000187ab9 */ /* 0x000fc40000000a00 */
[----:B------:R-:W-:Y:S02]  /*0730*/  @UP2 UIADD3 UR31, UR31, 0x1, URZ ;  /* 0x000000011f1f2890 */ /* 0x000fe4000fffe03f */
[----:B------:R-:W-:Y:S02]  /*0740*/  UISETP.NE.AND UP2, UPT, UR33, URZ, UPT ;  /* 0x0000003f2100728c */ /* 0x000fe4000bf45270 */
[----:B------:R-:W-:Y:S02]  /*0750*/  ULEA.HI.X UR18, UR18, UR49, UR29, 0x2, UP3 ;  /* 0x0000003112127291 */ /* 0x000fe400098f141d */
[----:B------:R-:W-:Y:S01]  /*0760*/  UIADD3 UR49, UP3, UR32, UR26, URZ ;  /* 0x0000001a20317290 */ /* 0x000fe2000ff7e03f */
[----:B------:R-:W-:Y:S01]  /*0770*/  UMOV UR12, UR31 ;  /* 0x0000001f000c7c82 */ /* 0x000fe20008000000 */
[----:B------:R-:W-:Y:S02]  /*0780*/  UIADD3 UR32, UP4, UR32, UR4, URZ ;  /* 0x0000000420207290 */ /* 0x000fe4000ff9e03f */
[----:B------:R-:W-:-:S03]  /*0790*/  @!UP1 UIADD3 UR12, -UR12, URZ, URZ ;  /* 0x0000003f0c0c9290 */ /* 0x000fc6000fffe13f */
[----:B------:R-:W-:Y:S02]  /*07a0*/  @!UP2 ULOP3.LUT UR12, URZ, UR33, URZ, 0x33, !UPT ;  /* 0x000000213f0ca292 */ /* 0x000fe4000f8e333f */
[----:B------:R-:W-:Y:S02]  /*07b0*/  UIADD3.X UR52, UR19, UR5, UR23, UP4, !UPT ;  /* 0x0000000513347290 */ /* 0x000fe4000a7fe417 */
[----:B------:R-:W-:Y:S02]  /*07c0*/  USHF.R.S32.HI UR13, URZ, 0x1f, UR12 ;  /* 0x0000001f3f0d7899 */ /* 0x000fe4000801140c */
[----:B------:R-:W-:Y:S01]  /*07d0*/  ULEA UR53, UP1, UR32, UR24, 0x2 ;  /* 0x0000001820357291 */ /* 0x000fe2000f82103f */
[----:B------:R-:W-:Y:S01]  /*07e0*/  ULDC.64 UR22, c[0x0][0x258] ;  /* 0x0000960000167ab9 */ /* 0x000fe20000000a00 */
[----:B------:R-:W-:Y:S02]  /*07f0*/  UIADD3.X UR26, UR19, UR27, UR35, UP3, !UPT ;  /* 0x0000001b131a7290 */ /* 0x000fe40009ffe423 */
[----:B------:R-:W-:-:S02]  /*0800*/  UIMAD UR4, UR13, UR22, URZ ;  /* 0x000000160d0472a4 */ /* 0x000fc4000f8e023f */
[----:B------:R-:W-:Y:S02]  /*0810*/  ULEA.HI.X UR52, UR32, UR25, UR52, 0x2, UP1 ;  /* 0x0000001920347291 */ /* 0x000fe400088f1434 */
[----:B------:R-:W-:Y:S02]  /*0820*/  UIMAD.WIDE.U32 UR24, UR12, UR22, UR8 ;  /* 0x000000160c1872a5 */ /* 0x000fe4000f8e0008 */
[----:B------:R-:W-:Y:S02]  /*0830*/  UIMAD UR8, UR12, UR23, UR4 ;  /* 0x000000170c0872a4 */ /* 0x000fe4000f8e0204 */
[----:B------:R-:W-:Y:S02]  /*0840*/  ULEA UR50, UP3, UR49, UR50, 0x2 ;  /* 0x0000003231327291 */ /* 0x000fe4000f86103f */
[----:B------:R-:W-:Y:S02]  /*0850*/  ULEA UR19, UR17, 0xfffffc00, 0xa ;  /* 0xfffffc0011137891 */ /* 0x000fe4000f8e503f */
[----:B------:R-:W-:-:S02]  /*0860*/  UIADD3 UR9, UR15, UR16, URZ ;  /* 0x000000100f097290 */ /* 0x000fc4000fffe03f */
[----:B------:R-:W-:Y:S02]  /*0870*/  UIADD3 UR8, UR25, UR8, URZ ;  /* 0x0000000819087290 */ /* 0x000fe4000fffe03f */
[----:B------:R-:W-:Y:S01]  /*0880*/  ULEA.HI.X UR49, UR49, UR51, UR26, 0x2, UP3 ;  /* 0x0000003331317291 */ /* 0x000fe200098f141a */
[----:B------:R-:W-:Y:S01]  /*0890*/  ULDC.64 UR22, c[0x0][0x278] ;  /* 0x00009e0000167ab9 */ /* 0x000fe20000000a00 */
[----:B------:R-:W-:Y:S02]  /*08a0*/  UIADD3 UR16, UP1, UR19, UR24, URZ ;  /* 0x0000001813107290 */ /* 0x000fe4000ff3e03f */
[----:B------:R-:W-:Y:S01]  /*08b0*/  USHF.R.S32.HI UR26, URZ, 0x1f, UR19 ;  /* 0x0000001f3f1a7899 */ /* 0x000fe20008011413 */
[----:B------:R-:W-:Y:S01]  /*08c0*/  ULDC.64 UR4, c[0x0][0x2d8] ;  /* 0x0000b60000047ab9 */ /* 0x000fe20000000a00 */
[----:B------:R-:W-:Y:S02]  /*08d0*/  UIMAD UR13, UR13, UR22, URZ ;  /* 0x000000160d0d72a4 */ /* 0x000fe4000f8e023f */
[----:B------:R-:W-:-:S02]  /*08e0*/  ULEA UR15, UP2, UR16, UR4, 0x2 ;  /* 0x00000004100f7291 */ /* 0x000fc4000f84103f */
[----:B------:R-:W-:Y:S02]  /*08f0*/  UIADD3.X UR4, UR26, UR8, URZ, UP1, !UPT ;  /* 0x000000081a047290 */ /* 0x000fe40008ffe43f */
[----:B------:R-:W-:Y:S01]  /*0900*/  UISETP.GE.AND UP1, UPT, UR17, 0x1, UPT ;  /* 0x000000011100788c */ /* 0x000fe2000bf26270 */
[----:B------:R-:W-:Y:S01]  /*0910*/  UMOV UR8, UR14 ;  /* 0x0000000e00087c82 */ /* 0x000fe20008000000 */
[----:B------:R-:W-:Y:S02]  /*0920*/  UIMAD UR14, UR12, UR23, UR13 ;  /* 0x000000170c0e72a4 */ /* 0x000fe4000f8e020d */
[----:B------:R-:W-:Y:S01]  /*0930*/  UIMAD.WIDE.U32 UR8, UR12, UR22, UR8 ;  /* 0x000000160c0872a5 */ /* 0x000fe2000f8e0008 */
[----:B------:R-:W-:Y:S01]  /*0940*/  @UP0 ULDC UR13, c[0x0][0x214] ;  /* 0x00008500000d0ab9 */ /* 0x000fe20000000800 */
[----:B------:R-:W-:Y:S02]  /*0950*/  ULEA.HI.X UR16, UR16, UR5, UR4, 0x2, UP2 ;  /* 0x0000000510107291 */ /* 0x000fe400090f1404 */
[----:B------:R-:W-:-:S02]  /*0960*/  @UP0 UIMAD UR13, UR11, UR13, UR10 ;  /* 0x0000000d0b0d02a4 */ /* 0x000fc4000f8e020a */
[----:B------:R-:W-:Y:S02]  /*0970*/  UIADD3 UR8, UP2, UR19, UR8, URZ ;  /* 0x0000000813087290 */ /* 0x000fe4000ff5e03f */
        /* <DEDUP_REMOVED lines=24> */
[----:B------:R-:W-:Y:S01]  /*0b00*/  UMOV UR18, UR8 ;  /* 0x0000000800127c82 */ /* 0x000fe20008000000 */
[----:B------:R-:W-:-:S05]  /*0b10*/  UMOV UR6, URZ ;  /* 0x0000003f00067c82 */ /* 0x000fca0008000000 */
.L_x_15149:
        /* <DEDUP_REMOVED lines=104> */
.L_x_15068:
        /* <DEDUP_REMOVED lines=39> */
.L_x_15148:
[----:B------:R-:W-:Y:S01]  /*1410*/  USHF.R.S32.HI UR19, URZ, 0x1f, UR10 ;  /* 0x0000001f3f137899 */ /* 0x000fe2000801140a */
[----:B------:R-:W-:-:S03]  /*1420*/  ULDC.64 UR44, c[0x0][0x230] ;  /* 0x00008c00002c7ab9 */ /* 0x000fc60000000a00 */
[----:B------:R-:W-:Y:S02]  /*1430*/  UIMAD UR19, UR19, UR44, URZ ;  /* 0x0000002c131372a4 */ /* 0x000fe4000f8e023f */
[----:B------:R-:W-:Y:S02]  /*1440*/  UIMAD.WIDE.U32 UR42, UR10, UR44, URZ ;  /* 0x0000002c0a2a72a5 */ /* 0x000fe4000f8e003f */
[----:B------:R-:W-:Y:S02]  /*1450*/  UIMAD UR47, UR10, UR45, UR19 ;  /* 0x0000002d0a2f72a4 */ /* 0x000fe4000f8e0213 */
[----:B------:R-:W-:Y:S01]  /*1460*/  USHF.R.S32.HI UR19, URZ, 0x1f, UR7 ;  /* 0x0000001f3f137899 */ /* 0x000fe20008011407 */
[----:B------:R-:W-:Y:S01]  /*1470*/  ULDC.64 UR44, c[0x0][0x238] ;  /* 0x00008e00002c7ab9 */ /* 0x000fe20000000a00 */
        /* <DEDUP_REMOVED lines=21> */
[----:B------:R-:W-:Y:S01]  /*15d0*/  FADD.FTZ R17, R80, UR5 ;  /* 0x0000000550117e21 */ /* 0x000fe20008010000 */
[----:B------:R-:W-:Y:S01]  /*15e0*/  FADD.FTZ R221, R82, UR5 ;  /* 0x0000000552dd7e21 */ /* 0x000fe20008010000 */
[----:B------:R-:W-:Y:S01]  /*15f0*/  FADD.FTZ R194, R83, UR5 ;  /* 0x0000000553c27e21 */ /* 0x000fe20008010000 */
[----:B------:R-:W-:Y:S01]  /*1600*/  FADD.FTZ R201, R84, UR5 ;  /* 0x0000000554c97e21 */ /* 0x000fe20008010000 */
[----:B------:R-:W-:Y:S01]  /*1610*/  IMAD.WIDE R18, R55, 0x10, R18 ;  /* 0x0000001037127825 */ /* 0x000fe200078e0212 */
[----:B------:R-:W-:-:S04]  /*1620*/  ULDC.64 UR42, c[0x0][0x270] ;  /* 0x00009c00002a7ab9 */ /* 0x000fc80000000a00 */
[----:B---3--:R-:W3:Y:S04]  /*1630*/  LDG.E.128 R44, desc[UR20][R18.64] ;  /* 0x00000014122c7981 */ /* 0x008ee8000c1e1d00 */
[----:B----4-:R-:W4:Y:S04]  /*1640*/  LDG.E.128 R48, desc[UR20][R18.64+0x200] ;  /* 0x0002001412307981 */ /* 0x010f28000c1e1d00 */
[----:B------:R-:W5:Y:S04]  /*1650*/  LDG.E.128 R40, desc[UR20][R18.64+0x400] ;  /* 0x0004001412287981 */ /* 0x000f68000c1e1d00 */
[----:B------:R-:W5:Y:S04]  /*1660*/  LDG.E.128 R36, desc[UR20][R18.64+0x600] ;  /* 0x0006001412247981 */ /* 0x000f68000c1e1d00 */
[----:B------:R-:W5:Y:S04]  /*1670*/  LDG.E.128 R32, desc[UR20][R18.64+0x800] ;  /* 0x0008001412207981 */ /* 0x000f68000c1e1d00 */
[----:B------:R-:W5:Y:S04]  /*1680*/  LDG.E.128 R20, desc[UR20][R18.64+0xa00] ;  /* 0x000a001412147981 */ /* 0x000f68000c1e1d00 */
[----:B------:R-:W5:Y:S04]  /*1690*/  LDG.E.128 R28, desc[UR20][R18.64+0xc00] ;  /* 0x000c0014121c7981 */ /* 0x000f68000c1e1d00 */
[----:B01----:R0:W5:Y:S01]  /*16a0*/  LDG.E.128 R24, desc[UR20][R18.64+0xe00] ;  /* 0x000e001412187981 */ /* 0x003162000c1e1d00 */
[----:B------:R-:W-:Y:S01]  /*16b0*/  FADD.FTZ R198, R85, UR5 ;  /* 0x0000000555c67e21 */ /* 0x000fe20008010000 */
[----:B------:R-:W-:Y:S01]  /*16c0*/  UIMAD UR19, UR19, UR42, URZ ;  /* 0x0000002a131372a4 */ /* 0x000fe2000f8e023f */
[----:B------:R-:W-:Y:S01]  /*16d0*/  FADD.FTZ R205, R86, UR5 ;  /* 0x0000000556cd7e21 */ /* 0x000fe20008010000 */
[----:B------:R-:W-:Y:S01]  /*16e0*/  UIMAD.WIDE.U32 UR44, UR7, UR42, URZ ;  /* 0x0000002a072c72a5 */ /* 0x000fe2000f8e003f */
[----:B------:R-:W1:Y:S01]  /*16f0*/  S2UR UR42, SR_CgaCtaId ;  /* 0x00000000002a79c3 */ /* 0x000e620000008800 */
[----:B------:R-:W-:Y:S01]  /*1700*/  FADD.FTZ R186, R87, UR5 ;  /* 0x0000000557ba7e21 */ /* 0x000fe20008010000 */
[----:B------:R-:W-:Y:S01]  /*1710*/  UIMAD UR19, UR7, UR43, UR19 ;  /* 0x0000002b071372a4 */ /* 0x000fe2000f8e0213 */
[----:B------:R-:W-:Y:S01]  /*1720*/  FADD.FTZ R183, R88, UR5 ;  /* 0x0000000558b77e21 */ /* 0x000fe20008010000 */
[----:B------:R-:W-:Y:S01]  /*1730*/  ULEA UR43, UP0, UR44, UR17, 0x2 ;  /* 0x000000112c2b7291 */ /* 0x000fe2000f80103f */
[----:B------:R-:W-:Y:S01]  /*1740*/  FADD.FTZ R181, R90, UR5 ;  /* 0x000000055ab57e21 */ /* 0x000fe20008010000 */
[----:B------:R-:W-:Y:S01]  /*1750*/  UIADD3 UR19, UR45, UR19, URZ ;  /* 0x000000132d137290 */ /* 0x000fe2000fffe03f */
[----:B------:R-:W-:Y:S01]  /*1760*/  IADD3 R58, R187, 0x60, RZ ;  /* 0x00000060bb3a7810 */ /* 0x000fe20007ffe0ff */
[----:B------:R-:W-:Y:S01]  /*1770*/  FADD.FTZ R184, R89, UR5 ;  /* 0x0000000559b87e21 */ /* 0x000fe20008010000 */
[-C--:B------:R-:W-:Y:S01]  /*1780*/  LEA.HI.SX32 R188, R187, R187.reuse, 0x1b ;  /* 0x000000bbbbbc7211 */ /* 0x080fe200078fdaff */
[----:B------:R-:W-:Y:S01]  /*1790*/  ULEA.HI.X UR44, UR44, UR18, UR19, 0x2, UP0 ;  /* 0x000000122c2c7291 */ /* 0x000fe200080f1413 */
[----:B------:R-:W-:Y:S01]  /*17a0*/  LEA.HI.SX32 R58, R58, R187, 0x1b ;  /* 0x000000bb3a3a7211 */ /* 0x000fe200078fdaff */
[----:B------:R-:W-:Y:S01]  /*17b0*/  FADD.FTZ R182, R91, UR5 ;  /* 0x000000055bb67e21 */ /* 0x000fe20008010000 */
[----:B------:R-:W-:Y:S01]  /*17c0*/  UMOV UR19, 0x400 ;  /* 0x0000040000137882 */ /* 0x000fe20000000000 */
[----:B------:R-:W-:Y:S01]  /*17d0*/  IADD3 R60, R187, 0xe0, RZ ;  /* 0x000000e0bb3c7810 */ /* 0x000fe20007ffe0ff */
[----:B------:R-:W-:-:S03]  /*17e0*/  FADD.FTZ R179, R92, UR5 ;  /* 0x000000055cb37e21 */ /* 0x000fc60008010000 */
[----:B------:R-:W-:Y:S01]  /*17f0*/  LEA.HI.SX32 R60, R60, R187, 0x1b ;  /* 0x000000bb3c3c7211 */ /* 0x000fe200078fdaff */
[----:B-1----:R-:W-:-:S06]  /*1800*/  ULEA UR19, UR42, UR19, 0x18 ;  /* 0x000000132a137291 */ /* 0x002fcc000f8ec03f */
[----:B------:R-:W-:Y:S02]  /*1810*/  LEA R231, R58, UR19, 0x4 ;  /* 0x000000133ae77c11 */ /* 0x000fe4000f8e20ff */
[----:B------:R-:W-:Y:S02]  /*1820*/  IADD3 R58, R187, 0xc0, RZ ;  /* 0x000000c0bb3a7810 */ /* 0x000fe40007ffe0ff */
[----:B------:R-:W-:Y:S02]  /*1830*/  LEA R188, R188, UR19, 0x4 ;  /* 0x00000013bcbc7c11 */ /* 0x000fe4000f8e20ff */
[----:B------:R-:W-:Y:S02]  /*1840*/  LEA.HI.SX32 R58, R58, R187, 0x1b ;  /* 0x000000bb3a3a7211 */ /* 0x000fe400078fdaff */
[----:B------:R-:W-:Y:S02]  /*1850*/  LEA R235, R60, UR19, 0x4 ;  /* 0x000000133ceb7c11 */ /* 0x000fe4000f8e20ff */
[----:B------:R-:W-:Y:S01]  /*1860*/  LEA R234, R58, UR19, 0x4 ;  /* 0x000000133aea7c11 */ /* 0x000fe2000f8e20ff */
[----:B------:R-:W-:Y:S01]  /*1870*/  FADD.FTZ R180, R93, UR5 ;  /* 0x000000055db47e21 */ /* 0x000fe20008010000 */
[----:B--2---:R-:W-:-:S13]  /*1880*/  R2UR UR56, R53 ;  /* 0x00000000353872ca */ /* 0x004fda00000e0000 */
[----:B------:R-:W-:Y:S01]  /*1890*/  FMUL.FTZ R53, R17, UR56 ;  /* 0x0000003811357c20 */ /* 0x000fe20008410000 */
[----:B0-----:R-:W-:-:S03]  /*18a0*/  FMUL.FTZ R18, R221, UR56 ;  /* 0x00000038dd127c20 */ /* 0x001fc60008410000 */
[----:B------:R-:W-:Y:S01]  /*18b0*/  FMUL.RZ R56, R53, 0.15915493667125701904 ;  /* 0x3e22f98335387820 */ /* 0x000fe2000040c000 */
[----:B------:R-:W-:Y:S01]  /*18c0*/  FADD.FTZ R53, R81, UR5 ;  /* 0x0000000551357e21 */ /* 0x000fe20008010000 */
[----:B------:R-:W-:Y:S01]  /*18d0*/  FMUL.RZ R19, R18, 0.15915493667125701904 ;  /* 0x3e22f98312137820 */ /* 0x000fe2000040c000 */
[----:B------:R-:W-:Y:S01]  /*18e0*/  FMUL.FTZ R18, R194, UR56 ;  /* 0x00000038c2127c20 */ /* 0x000fe20008410000 */
[----:B------:R-:W-:Y:S01]  /*18f0*/  MUFU.SIN R173, R56 ;  /* 0x0000003800ad7308 */ /* 0x000fe20000000400 */
[----:B------:R-:W-:-:S04]  /*1900*/  FMUL.FTZ R54, R53, UR56 ;  /* 0x0000003835367c20 */ /* 0x000fc80008410000 */
[----:B------:R-:W-:-:S03]  /*1910*/  FMUL.RZ R54, R54, 0.15915493667125701904 ;  /* 0x3e22f98336367820 */ /* 0x000fc6000040c000 */
[----:B------:R0:W-:Y:S01]  /*1920*/  MUFU.COS R172, R56 ;  /* 0x0000003800ac7308 */ /* 0x0001e20000000000 */
[----:B---3--:R1:W-:Y:S07]  /*1930*/  STS.128 [R188], R44 ;  /* 0x0000002cbc007388 */ /* 0x0083ee0000000c00 */
[----:B------:R-:W-:Y:S01]  /*1940*/  MUFU.SIN R177, R54 ;  /* 0x0000003600b17308 */ /* 0x000fe20000000400 */
[----:B0-----:R-:W-:Y:S01]  /*1950*/  FMUL.RZ R56, R18, 0.15915493667125701904 ;  /* 0x3e22f98312387820 */ /* 0x001fe2000040c000 */
[----:B------:R-:W-:-:S06]  /*1960*/  FMUL.FTZ R18, R201, UR56 ;  /* 0x00000038c9127c20 */ /* 0x000fcc0008410000 */
[----:B------:R0:W-:Y:S01]  /*1970*/  MUFU.COS R178, R54 ;  /* 0x0000003600b27308 */ /* 0x0001e20000000000 */
[----:B-1----:R-:W-:-:S04]  /*1980*/  FMUL.FTZ R45, R182, UR56 ;  /* 0x00000038b62d7c20 */ /* 0x002fc80008410000 */
[----:B------:R-:W-:-:S03]  /*1990*/  FMUL.RZ R45, R45, 0.15915493667125701904 ;  /* 0x3e22f9832d2d7820 */ /* 0x000fc6000040c000 */
        /* <DEDUP_REMOVED lines=17> */
[----:B------:R-:W-:Y:S08]  /*1ab0*/  MUFU.SIN R163, R54 ;  /* 0x0000003600a37308 */ /* 0x000ff00000000400 */
[----:B------:R0:W-:Y:S08]  /*1ac0*/  MUFU.COS R164, R54 ;  /* 0x0000003600a47308 */ /* 0x0001f00000000000 */
[----:B------:R1:W-:Y:S01]  /*1ad0*/  MUFU.COS R166, R56 ;  /* 0x0000003800a67308 */ /* 0x0003e20000000000 */
[----:B0-----:R-:W-:-:S04]  /*1ae0*/  IADD3 R54, R187, 0x20, RZ ;  /* 0x00000020bb367810 */ /* 0x001fc80007ffe0ff */
[----:B------:R-:W-:-:S03]  /*1af0*/  LEA.HI.SX32 R54, R54, R187, 0x1b ;  /* 0x000000bb36367211 */ /* 0x000fc600078fdaff */
[----:B------:R-:W-:Y:S01]  /*1b00*/  MUFU.SIN R161, R57 ;  /* 0x0000003900a17308 */ /* 0x000fe20000000400 */
[----:B-1----:R-:W-:Y:S02]  /*1b10*/  IADD3 R56, R187, 0x40, RZ ;  /* 0x00000040bb387810 */ /* 0x002fe40007ffe0ff */
[----:B------:R-:W-:Y:S01]  /*1b20*/  LEA R189, R54, UR19, 0x4 ;  /* 0x0000001336bd7c11 */ /* 0x000fe2000f8e20ff */
[----:B------:R-:W-:Y:S01]  /*1b30*/  FMUL.FTZ R54, R181, UR56 ;  /* 0x00000038b5367c20 */ /* 0x000fe20008410000 */
[----:B------:R-:W-:-:S03]  /*1b40*/  LEA.HI.SX32 R56, R56, R187, 0x1b ;  /* 0x000000bb38387211 */ /* 0x000fc600078fdaff */
[----:B------:R0:W-:Y:S01]  /*1b50*/  MUFU.COS R162, R57 ;  /* 0x0000003900a27308 */ /* 0x0001e20000000000 */
[----:B------:R-:W-:Y:S01]  /*1b60*/  LEA R230, R56, UR19, 0x4 ;  /* 0x0000001338e67c11 */ /* 0x000fe2000f8e20ff */
[----:B----4-:R-:W-:Y:S01]  /*1b70*/  STS.128 [R189+0x200], R48 ;  /* 0x00020030bd007388 */ /* 0x010fe20000000c00 */
[----:B------:R-:W-:-:S03]  /*1b80*/  IADD3 R56, R187, 0xa0, RZ ;  /* 0x000000a0bb387810 */ /* 0x000fc60007ffe0ff */
[----:B-----5:R-:W-:Y:S01]  /*1b90*/  STS.128 [R230+0x400], R40 ;  /* 0x00040028e6007388 */ /* 0x020fe20000000c00 */
[-C--:B------:R-:W-:Y:S01]  /*1ba0*/  LEA.HI.SX32 R56, R56, R187.reuse, 0x1b ;  /* 0x000000bb38387211 */ /* 0x080fe200078fdaff */
[----:B------:R-:W-:Y:S01]  /*1bb0*/  MUFU.SIN R167, R19 ;  /* 0x0000001300a77308 */ /* 0x000fe20000000400 */
[----:B0-----:R-:W-:Y:S01]  /*1bc0*/  FMUL.RZ R57, R54, 0.15915493667125701904 ;  /* 0x3e22f98336397820 */ /* 0x001fe2000040c000 */
[----:B------:R-:W-:Y:S01]  /*1bd0*/  IADD3 R54, R187, 0x80, RZ ;  /* 0x00000080bb367810 */ /* 0x000fe20007ffe0ff */
[----:B------:R0:W-:Y:S01]  /*1be0*/  STS.128 [R231+0x600], R36 ;  /* 0x00060024e7007388 */ /* 0x0001e20000000c00 */
[----:B------:R-:W-:Y:S02]  /*1bf0*/  LEA R233, R56, UR19, 0x4 ;  /* 0x0000001338e97c11 */ /* 0x000fe4000f8e20ff */
[----:B------:R-:W-:Y:S02]  /*1c00*/  LEA.HI.SX32 R54, R54, R187, 0x1b ;  /* 0x000000bb36367211 */ /* 0x000fe400078fdaff */
[----:B------:R1:W-:Y:S02]  /*1c10*/  MUFU.COS R168, R19 ;  /* 0x0000001300a87308 */ /* 0x0003e40000000000 */
[----:B------:R-:W-:-:S05]  /*1c20*/  LEA R232, R54, UR19, 0x4 ;  /* 0x0000001336e87c11 */ /* 0x000fca000f8e20ff */
[----:B------:R-:W-:Y:S01]  /*1c30*/  STS.128 [R232+0x800], R32 ;  /* 0x00080020e8007388 */ /* 0x000fe20000000c00 */
[----:B------:R-:W-:Y:S01]  /*1c40*/  MUFU.SIN R193, R57 ;  /* 0x0000003900c17308 */ /* 0x000fe20000000400 */
[----:B-1----:R-:W-:Y:S02]  /*1c50*/  MOV R19, UR44 ;  /* 0x0000002c00137c02 */ /* 0x002fe40008000f00 */
[----:B------:R1:W-:Y:S01]  /*1c60*/  STS.128 [R233+0xa00], R20 ;  /* 0x000a0014e9007388 */ /* 0x0003e20000000c00 */
[----:B0-----:R-:W-:Y:S01]  /*1c70*/  FMUL.FTZ R38, R179, UR56 ;  /* 0x00000038b3267c20 */ /* 0x001fe20008410000 */
[----:B------:R-:W-:Y:S02]  /*1c80*/  IMAD.WIDE R18, R55, 0x10, R18 ;  /* 0x0000001037127825 */ /* 0x000fe400078e0212 */
[----:B------:R0:W-:Y:S01]  /*1c90*/  STS.128 [R234+0xc00], R28 ;  /* 0x000c001cea007388 */ /* 0x0001e20000000c00 */
[----:B------:R-:W-:Y:S01]  /*1ca0*/  R2UR UR44, R52 ;  /* 0x00000000342c72ca */ /* 0x000fe200000e0000 */
[----:B------:R2:W-:Y:S01]  /*1cb0*/  MUFU.COS R44, R57 ;  /* 0x00000039002c7308 */ /* 0x0005e20000000000 */
[----:B------:R-:W-:Y:S01]  /*1cc0*/  FMUL.FTZ R55, R184, UR56 ;  /* 0x00000038b8377c20 */ /* 0x000fe20008410000 */
[----:B------:R3:W-:Y:S01]  /*1cd0*/  STS.128 [R235+0xe00], R24 ;  /* 0x000e0018eb007388 */ /* 0x0007e20000000c00 */
[----:B------:R-:W-:-:S03]  /*1ce0*/  NOP ;  /* 0x0000000000007918 */ /* 0x000fc60000000000 */
[----:B------:R-:W4:Y:S01]  /*1cf0*/  LDG.E.128 R128, desc[UR20][R18.64] ;  /* 0x0000001412807981 */ /* 0x000f22000c1e1d00 */
[----:B-1----:R-:W-:Y:S01]  /*1d00*/  SHF.L.U32 R23, R187, 0x3, RZ ;  /* 0x00000003bb177819 */ /* 0x002fe200000006ff */
[----:B------:R-:W-:-:S04]  /*1d10*/  FMUL.FTZ R20, R180, UR56 ;  /* 0x00000038b4147c20 */ /* 0x000fc80008410000 */
[----:B------:R-:W-:Y:S01]  /*1d20*/  MOV R21, UR44 ;  /* 0x0000002c00157c02 */ /* 0x000fe20008000f00 */
[----:B------:R-:W5:Y:S01]  /*1d30*/  LDG.E.128 R132, desc[UR20][R18.64+0x200] ;  /* 0x0002001412847981 */ /* 0x000f62000c1e1d00 */
[----:B------:R-:W-:Y:S01]  /*1d40*/  FMUL.RZ R55, R55, 0.15915493667125701904 ;  /* 0x3e22f98337377820 */ /* 0x000fe2000040c000 */
[----:B------:R-:W-:Y:S02]  /*1d50*/  MUFU.SIN R36, R45 ;  /* 0x0000002d00247308 */ /* 0x000fe40000000400 */
[----:B------:R-:W5:Y:S04]  /*1d60*/  LDG.E.128 R136, desc[UR20][R18.64+0x400] ;  /* 0x0004001412887981 */ /* 0x000f68000c1e1d00 */
[----:B------:R-:W5:Y:S02]  /*1d70*/  LDG.E.128 R140, desc[UR20][R18.64+0x600] ;  /* 0x00060014128c7981 */ /* 0x000f64000c1e1d00 */
[----:B------:R-:W-:Y:S02]  /*1d80*/  MUFU.COS R37, R45 ;  /* 0x0000002d00257308 */ /* 0x000fe40000000000 */
[----:B------:R-:W5:Y:S04]  /*1d90*/  LDG.E.128 R144, desc[UR20][R18.64+0x800] ;  /* 0x0008001412907981 */ /* 0x000f68000c1e1d00 */
[----:B------:R-:W5:Y:S04]  /*1da0*/  LDG.E.128 R148, desc[UR20][R18.64+0xa00] ;  /* 0x000a001412947981 */ /* 0x000f68000c1e1d00 */
[----:B------:R-:W5:Y:S04]  /*1db0*/  LDG.E.128 R152, desc[UR20][R18.64+0xc00] ;  /* 0x000c001412987981 */ /* 0x000f68000c1e1d00 */
[----:B------:R1:W5:Y:S01]  /*1dc0*/  LDG.E.128 R156, desc[UR20][R18.64+0xe00] ;  /* 0x000e0014129c7981 */ /* 0x000362000c1e1d00 */
[----:B------:R-:W-:Y:S01]  /*1dd0*/  LEA.HI.SX32 R226, R23, R23, 0x1b ;  /* 0x0000001717e27211 */ /* 0x000fe200078fdaff */
[----:B0-----:R-:W-:Y:S01]  /*1de0*/  FMUL.RZ R28, R20, 0.15915493667125701904 ;  /* 0x3e22f983141c7820 */ /* 0x001fe2000040c000 */
[----:B------:R-:W-:Y:S02]  /*1df0*/  MUFU.SIN R192, R55 ;  /* 0x0000003700c07308 */ /* 0x000fe40000000400 */
[----:B------:R-:W-:-:S05]  /*1e00*/  LEA R226, R226, UR19, 0x4 ;  /* 0x00000013e2e27c11 */ /* 0x000fca000f8e20ff */
[----:B------:R-:W0:Y:S01]  /*1e10*/  LDS.128 R60, [R226] ;  /* 0x00000000e23c7984 */ /* 0x000e220000000c00 */
[----:B------:R-:W-:Y:S01]  /*1e20*/  FMUL.FTZ R20, R21, 1.4426950216293334961 ;  /* 0x3fb8aa3b15147820 */ /* 0x000fe20000410000 */
[----:B------:R-:W-:Y:S02]  /*1e30*/  MUFU.COS R160, R55 ;  /* 0x0000003700a07308 */ /* 0x000fe40000000000 */
[----:B--2---:R-:W2:Y:S01]  /*1e40*/  LDS.128 R56, [R226+0x10] ;  /* 0x00001000e2387984 */ /* 0x004ea20000000c00 */
[-C--:B-1----:R-:W-:Y:S01]  /*1e50*/  FMUL.FTZ R19, R205, R20.reuse ;  /* 0x00000014cd137220 */ /* 0x082fe20000410000 */
[-C--:B---3--:R-:W-:Y:S01]  /*1e60*/  FMUL.FTZ R24, R53, R20.reuse ;  /* 0x0000001435187220 */ /* 0x088fe20000410000 */
[-C--:B------:R-:W-:Y:S01]  /*1e70*/  FMUL.FTZ R25, R221, R20.reuse ;  /* 0x00000014dd197220 */ /* 0x080fe20000410000 */
[-C--:B------:R-:W-:Y:S01]  /*1e80*/  FMUL.FTZ R26, R201, R20.reuse ;  /* 0x00000014c91a7220 */ /* 0x080fe20000410000 */
[----:B------:R-:W-:Y:S01]  /*1e90*/  FMUL.RZ R38, R38, 0.15915493667125701904 ;  /* 0x3e22f98326267820 */ /* 0x000fe2000040c000 */
[----:B------:R-:W-:Y:S01]  /*1ea0*/  LDS.128 R48, [R226+0x30] ;  /* 0x00003000e2307984 */ /* 0x000fe20000000c00 */
[----:B------:R-:W1:Y:S01]  /*1eb0*/  MUFU.EX2 R19, R19 ;  /* 0x0000001300137308 */ /* 0x000e620000000800 */
[-C--:B------:R-:W-:Y:S01]  /*1ec0*/  FMUL.FTZ R23, R194, R20.reuse ;  /* 0x00000014c2177220 */ /* 0x080fe20000410000 */
[-C--:B------:R-:W-:Y:S01]  /*1ed0*/  FMUL.FTZ R18, R198, R20.reuse ;  /* 0x00000014c6127220 */ /* 0x080fe20000410000 */
[----:B------:R-:W-:Y:S05]  /*1ee0*/  LDS.128 R40, [R226+0x50] ;  /* 0x00005000e2287984 */ /* 0x000fea0000000c00 */
[----:B------:R-:W3:Y:S08]  /*1ef0*/  MUFU.EX2 R24, R24 ;  /* 0x0000001800187308 */ /* 0x000ef00000000800 */
[----:B------:R-:W2:Y:S08]  /*1f00*/  MUFU.EX2 R25, R25 ;  /* 0x0000001900197308 */ /* 0x000eb00000000800 */
[----:B------:R-:W2:Y:S01]  /*1f10*/  MUFU.EX2 R26, R26 ;  /* 0x0000001a001a7308 */ /* 0x000ea20000000800 */
[----:B------:R-:W-:-:S07]  /*1f20*/  FMUL.FTZ R27, R186, R20 ;  /* 0x00000014ba1b7220 */ /* 0x000fce0000410000 */
[----:B------:R-:W2:Y:S01]  /*1f30*/  MUFU.EX2 R23, R23 ;  /* 0x0000001700177308 */ /* 0x000ea20000000800 */
[C---:B-1----:R-:W-:Y:S01]  /*1f40*/  FMUL.FTZ R166, R19.reuse, R166 ;  /* 0x000000a613a67220 */ /* 0x042fe20000410000 */
[----:B------:R-:W-:-:S06]  /*1f50*/  FMUL.FTZ R165, R19, R165 ;  /* 0x000000a513a57220 */ /* 0x000fcc0000410000 */
[----:B------:R-:W1:Y:S01]  /*1f60*/  MUFU.EX2 R18, R18 ;  /* 0x0000001200127308 */ /* 0x000e620000000800 */
[C---:B0-----:R-:W-:Y:S01]  /*1f70*/  FMUL.FTZ R223, R17.reuse, R60 ;  /* 0x0000003c11df7220 */ /* 0x041fe20000410000 */
[----:B------:R-:W-:Y:S01]  /*1f80*/  FMUL.FTZ R19, R17, R61 ;  /* 0x0000003d11137220 */ /* 0x000fe20000410000 */
[----:B---3--:R-:W-:Y:S02]  /*1f90*/  FMUL.FTZ R177, R24, R177 ;  /* 0x000000b118b17220 */ /* 0x008fe40000410000 */
[C---:B------:R-:W-:Y:S01]  /*1fa0*/  FMUL.FTZ R223, R64.reuse, R223 ;  /* 0x000000df40df7220 */ /* 0x040fe20000410000 */
[----:B------:R-:W-:Y:S02]  /*1fb0*/  FMUL.FTZ R222, R64, R19 ;  /* 0x0000001340de7220 */ /* 0x000fe40000410000 */
[----:B------:R-:W0:Y:S01]  /*1fc0*/  MUFU.EX2 R27, R27 ;  /* 0x0000001b001b7308 */ /* 0x000e220000000800 */
[C---:B--2---:R-:W-:Y:S01]  /*1fd0*/  FMUL.FTZ R176, R25.reuse, R176 ;  /* 0x000000b019b07220 */ /* 0x044fe20000410000 */
        /* <DEDUP_REMOVED lines=8> */
[----:B------:R-:W2:Y:S01]  /*2060*/  LDS.128 R52, [R226+0x20] ;  /* 0x00002000e2347984 */ /* 0x000ea20000000c00 */
[C---:B------:R-:W-:Y:S01]  /*2070*/  FMUL.FTZ R174, R23.reuse, R174 ;  /* 0x000000ae17ae7220 */ /* 0x040fe20000410000 */
[----:B------:R-:W-:Y:S01]  /*2080*/  FMUL.FTZ R171, R23, R171 ;  /* 0x000000ab17ab7220 */ /* 0x000fe20000410000 */
[----:B------:R-:W-:Y:S01]  /*2090*/  MUFU.SIN R21, R28 ;  /* 0x0000001c00157308 */ /* 0x000fe20000000400 */
[C---:B-1----:R-:W-:Y:S01]  /*20a0*/  FMUL.FTZ R168, R18.reuse, R168 ;  /* 0x000000a812a87220 */ /* 0x042fe20000410000 */
[----:B------:R-:W-:Y:S01]  /*20b0*/  FMUL.FTZ R167, R18, R167 ;  /* 0x000000a712a77220 */ /* 0x000fe20000410000 */
[-C--:B------:R-:W-:Y:S01]  /*20c0*/  FMUL.FTZ R24, R183, R20.reuse ;  /* 0x00000014b7187220 */ /* 0x080fe20000410000 */
[----:B------:R-:W-:-:S04]  /*20d0*/  FMUL.FTZ R18, R184, R20 ;  /* 0x00000014b8127220 */ /* 0x000fc80000410000 */
[----:B------:R1:W-:Y:S01]  /*20e0*/  MUFU.COS R23, R28 ;  /* 0x0000001c00177308 */ /* 0x0003e20000000000 */
[----:B------:R-:W-:Y:S01]  /*20f0*/  FMUL.FTZ R19, R181, R20 ;  /* 0x00000014b5137220 */ /* 0x000fe20000410000 */
[C---:B-1----:R-:W-:Y:S01]  /*2100*/  FFMA.FTZ R28, R178.reuse, R222, R25 ;  /* 0x000000deb21c7223 */ /* 0x042fe20000010019 */
[----:B------:R-:W-:-:S05]  /*2110*/  FFMA.FTZ R25, R178, R223, -R26 ;  /* 0x000000dfb2197223 */ /* 0x000fca000001081a */
[----:B------:R1:W-:Y:S01]  /*2120*/  MUFU.EX2 R31, R18 ;  /* 0x00000012001f7308 */ /* 0x0003e20000000800 */
[C---:B------:R-:W-:Y:S01]  /*2130*/  FFMA.FTZ R25, R65.reuse, R220, R25 ;  /* 0x000000dc41197223 */ /* 0x040fe20000010019 */
[----:B------:R-:W-:-:S06]  /*2140*/  FFMA.FTZ R28, R65, R218, R28 ;  /* 0x000000da411c7223 */ /* 0x000fcc000001001c */
[----:B------:R-:W3:Y:S01]  /*2150*/  MUFU.EX2 R24, R24 ;  /* 0x0000001800187308 */ /* 0x000ee20000000800 */
[----:B-1----:R-:W-:Y:S01]  /*2160*/  FMUL.FTZ R18, R182, R20 ;  /* 0x00000014b6127220 */ /* 0x002fe20000410000 */
[----:B------:R-:W-:Y:S01]  /*2170*/  FMUL.FTZ R29, R175, R25 ;  /* 0x00000019af1d7220 */ /* 0x000fe20000410000 */
[C---:B0-----:R-:W-:Y:S01]  /*2180*/  FMUL.FTZ R164, R27.reuse, R164 ;  /* 0x000000a41ba47220 */ /* 0x041fe20000410000 */
[----:B------:R-:W-:Y:S01]  /*2190*/  FMUL.FTZ R163, R27, R163 ;  /* 0x000000a31ba37220 */ /* 0x000fe20000410000 */
[----:B------:R-:W-:-:S03]  /*21a0*/  FMUL.FTZ R27, R175, R28 ;  /* 0x0000001caf1b7220 */ /* 0x000fc60000410000 */
[----:B------:R-:W0:Y:S01]  /*21b0*/  MUFU.EX2 R19, R19 ;  /* 0x0000001300137308 */ /* 0x000e220000000800 */
[C---:B------:R-:W-:Y:S01]  /*21c0*/  FFMA.FTZ R29, R176.reuse, R28, R29 ;  /* 0x0000001cb01d7223 */ /* 0x040fe2000001001d */
[C---:B------:R-:W-:Y:S01]  /*21d0*/  FMUL.FTZ R219, R221.reuse, R57 ;  /* 0x00000039dddb7220 */ /* 0x040fe20000410000 */
[----:B------:R-:W-:Y:S01]  /*21e0*/  FFMA.FTZ R26, R176, R25, -R27 ;  /* 0x00000019b01a7223 */ /* 0x000fe2000001081b */
[----:B------:R-:W-:-:S04]  /*21f0*/  FMUL.FTZ R221, R221, R56 ;  /* 0x00000038dddd7220 */ /* 0x000fc80000410000 */
[----:B------:R-:W1:Y:S01]  /*2200*/  MUFU.EX2 R18, R18 ;  /* 0x0000001200127308 */ /* 0x000e620000000800 */
[C---:B------:R-:W-:Y:S01]  /*2210*/  FFMA.FTZ R27, R66.reuse, R219, R29 ;  /* 0x000000db421b7223 */ /* 0x040fe2000001001d */
[----:B------:R-:W-:Y:S01]  /*2220*/  FFMA.FTZ R26, R66, R221, R26 ;  /* 0x000000dd421a7223 */ /* 0x000fe2000001001a */
[C---:B---3--:R-:W-:Y:S02]  /*2230*/  FMUL.FTZ R162, R24.reuse, R162 ;  /* 0x000000a218a27220 */ /* 0x048fe40000410000 */
[C---:B------:R-:W-:Y:S01]  /*2240*/  FMUL.FTZ R35, R171.reuse, R27 ;  /* 0x0000001bab237220 */ /* 0x040fe20000410000 */
[----:B------:R-:W-:Y:S01]  /*2250*/  FMUL.FTZ R161, R24, R161 ;  /* 0x000000a118a17220 */ /* 0x000fe20000410000 */
[----:B------:R-:W-:Y:S01]  /*2260*/  FMUL.FTZ R28, R171, R26 ;  /* 0x0000001aab1c7220 */ /* 0x000fe20000410000 */
[----:B------:R-:W-:Y:S01]  /*2270*/  FMUL.FTZ R24, R179, R20 ;  /* 0x00000014b3187220 */ /* 0x000fe20000410000 */
[----:B------:R-:W-:Y:S01]  /*2280*/  FFMA.FTZ R26, R174, R26, -R35 ;  /* 0x0000001aae1a7223 */ /* 0x000fe20000010823 */
[----:B------:R-:W-:Y:S01]  /*2290*/  FMUL.FTZ R216, R194, R58 ;  /* 0x0000003ac2d87220 */ /* 0x000fe20000410000 */
[C---:B0-----:R-:W-:Y:S01]  /*22a0*/  FMUL.FTZ R30, R19.reuse, R44 ;  /* 0x0000002c131e7220 */ /* 0x041fe20000410000 */
[----:B------:R-:W-:Y:S01]  /*22b0*/  FMUL.FTZ R29, R19, R193 ;  /* 0x000000c1131d7220 */ /* 0x000fe20000410000 */
[----:B------:R-:W-:Y:S01]  /*22c0*/  FFMA.FTZ R19, R174, R27, R28 ;  /* 0x0000001bae137223 */ /* 0x000fe2000001001c */
[----:B------:R-:W-:Y:S01]  /*22d0*/  MUFU.SIN R32, R38 ;  /* 0x0000002600207308 */ /* 0x000fe20000000400 */
[----:B------:R-:W-:Y:S01]  /*22e0*/  FMUL.FTZ R17, R17, R20 ;  /* 0x0000001411117220 */ /* 0x000fe20000410000 */
[----:B------:R-:W-:Y:S01]  /*22f0*/  FMUL.FTZ R194, R194, R59 ;  /* 0x0000003bc2c27220 */ /* 0x000fe20000410000 */
[C---:B-1----:R-:W-:Y:S01]  /*2300*/  FMUL.FTZ R28, R18.reuse, R37 ;  /* 0x00000025121c7220 */ /* 0x042fe20000410000 */
[----:B------:R-:W-:Y:S01]  /*2310*/  FMUL.FTZ R27, R18, R36 ;  /* 0x00000024121b7220 */ /* 0x000fe20000410000 */
[----:B------:R-:W-:-:S03]  /*2320*/  FFMA.FTZ R18, R67, R216, R26 ;  /* 0x000000d843127223 */ /* 0x000fc6000001001a */
[----:B------:R-:W-:Y:S01]  /*2330*/  MUFU.COS R22, R38 ;  /* 0x0000002600167308 */ /* 0x000fe20000000000 */
[----:B------:R-:W-:Y:S01]  /*2340*/  FMUL.FTZ R33, R180, R20 ;  /* 0x00000014b4217220 */ /* 0x000fe20000410000 */
[----:B------:R-:W-:Y:S01]  /*2350*/  FFMA.FTZ R19, R67, R194, R19 ;  /* 0x000000c243137223 */ /* 0x000fe20000010013 */
[----:B------:R-:W-:Y:S01]  /*2360*/  FMUL.FTZ R35, R169, R18 ;  /* 0x00000012a9237220 */ /* 0x000fe20000410000 */
[----:B--2---:R-:W-:Y:S01]  /*2370*/  FMUL.FTZ R199, R201, R53 ;  /* 0x00000035c9c77220 */ /* 0x004fe20000410000 */
[----:B------:R-:W0:Y:S03]  /*2380*/  LDS.128 R44, [R226+0x40] ;  /* 0x00004000e22c7984 */ /* 0x000e260000000c00 */
[----:B------:R-:W1:Y:S01]  /*2390*/  MUFU.EX2 R25, R24 ;  /* 0x0000001800197308 */ /* 0x000e620000000800 */
[----:B------:R-:W-:-:S07]  /*23a0*/  FFMA.FTZ R35, R170, R19, R35 ;  /* 0x00000013aa237223 */ /* 0x000fce0000010023 */
[----:B------:R-:W2:Y:S01]  /*23b0*/  MUFU.EX2 R17, R17 ;  /* 0x0000001100117308 */ /* 0x000ea20000000800 */
[----:B------:R-:W-:Y:S01]  /*23c0*/  FMUL.FTZ R201, R201, R52 ;  /* 0x00000034c9c97220 */ /* 0x000fe20000410000 */
[----:B------:R-:W-:-:S06]  /*23d0*/  FFMA.FTZ R35, R68, R199, R35 ;  /* 0x000000c744237223 */ /* 0x000fcc0000010023 */
[----:B------:R3:W0:Y:S01]  /*23e0*/  MUFU.EX2 R34, R33 ;  /* 0x0000002100227308 */ /* 0x0006220000000800 */
[----:B-1----:R-:W-:Y:S01]  /*23f0*/  FMUL.FTZ R26, R25, R22 ;  /* 0x00000016191a7220 */ /* 0x002fe20000410000 */
[----:B---3--:R-:W-:-:S04]  /*2400*/  FMUL.FTZ R33, R169, R19 ;  /* 0x00000013a9217220 */ /* 0x008fc80000410000 */
[----:B------:R-:W-:Y:S01]  /*2410*/  FFMA.FTZ R18, R170, R18, -R33 ;  /* 0x00000012aa127223 */ /* 0x000fe20000010821 */
[----:B------:R-:W-:Y:S01]  /*2420*/  FMUL.FTZ R24, R25, R32 ;  /* 0x0000002019187220 */ /* 0x000fe20000410000 */
[----:B------:R-:W-:Y:S01]  /*2430*/  FMUL.FTZ R33, R167, R35 ;  /* 0x00000023a7217220 */ /* 0x000fe20000410000 */
[----:B------:R-:W-:Y:S01]  /*2440*/  FADD.FTZ R25, R94, UR5 ;  /* 0x000000055e197e21 */ /* 0x000fe20008010000 */
[----:B------:R-:W-:Y:S01]  /*2450*/  FFMA.FTZ R19, R68, R201, R18 ;  /* 0x000000c944137223 */ /* 0x000fe20000010012 */
[----:B--2---:R-:W-:Y:S02]  /*2460*/  FMUL.FTZ R172, R17, R172 ;  /* 0x000000ac11ac7220 */ /* 0x004fe40000410000 */
[----:B------:R-:W-:Y:S01]  /*2470*/  FMUL.FTZ R18, R25, UR56 ;  /* 0x0000003819127c20 */ /* 0x000fe20008410000 */
[-C--:B------:R-:W-:Y:S01]  /*2480*/  FFMA.FTZ R37, R168, R19.reuse, -R33 ;  /* 0x00000013a8257223 */ /* 0x080fe20000010821 */
[----:B------:R-:W-:Y:S01]  /*2490*/  FMUL.FTZ R19, R167, R19 ;  /* 0x00000013a7137220 */ /* 0x000fe20000410000 */
[----:B------:R-:W-:Y:S01]  /*24a0*/  FMUL.FTZ R196, R198, R55 ;  /* 0x00000037c6c47220 */ /* 0x000fe20000410000 */
[----:B------:R-:W-:Y:S01]  /*24b0*/  FMUL.RZ R38, R18, 0.15915493667125701904 ;  /* 0x3e22f98312267820 */ /* 0x000fe2000040c000 */
[----:B------:R-:W-:Y:S01]  /*24c0*/  FMUL.FTZ R173, R17, R173 ;  /* 0x000000ad11ad7220 */ /* 0x000fe20000410000 */
[----:B------:R-:W-:Y:S01]  /*24d0*/  FFMA.FTZ R22, R168, R35, R19 ;  /* 0x00000023a8167223 */ /* 0x000fe20000010013 */
[----:B------:R-:W-:Y:S01]  /*24e0*/  FMUL.FTZ R18, R172, R177 ;  /* 0x000000b1ac127220 */ /* 0x000fe20000410000 */
[----:B------:R-:W-:Y:S01]  /*24f0*/  FMUL.FTZ R198, R198, R54 ;  /* 0x00000036c6c67220 */ /* 0x000fe20000410000 */
[C---:B0-----:R-:W-:Y:S01]  /*2500*/  FMUL.FTZ R23, R34.reuse, R23 ;  /* 0x0000001722177220 */ /* 0x041fe20000410000 */
[----:B------:R-:W-:Y:S01]  /*2510*/  FMUL.FTZ R21, R34, R21 ;  /* 0x0000001522157220 */ /* 0x000fe20000410000 */
[----:B------:R-:W-:Y:S01]  /*2520*/  FFMA.FTZ R34, R69, R196, R22 ;  /* 0x000000c445227223 */ /* 0x000fe20000010016 */
[C---:B------:R-:W-:Y:S01]  /*2530*/  FMUL.FTZ R17, R173.reuse, R177 ;  /* 0x000000b1ad117220 */ /* 0x040fe20000410000 */
[----:B------:R-:W-:Y:S01]  /*2540*/  FFMA.FTZ R18, R173, R178, R18 ;  /* 0x000000b2ad127223 */ /* 0x000fe20000010012 */
[----:B------:R-:W-:Y:S01]  /*2550*/  FFMA.FTZ R37, R69, R198, R37 ;  /* 0x000000c645257223 */ /* 0x000fe20000010025 */
[----:B------:R-:W-:Y:S01]  /*2560*/  FMUL.FTZ R35, R165, R34 ;  /* 0x00000022a5237220 */ /* 0x000fe20000410000 */
[----:B------:R-:W-:Y:S01]  /*2570*/  FFMA.FTZ R17, R172, R178, -R17 ;  /* 0x000000b2ac117223 */ /* 0x000fe20000010811 */
[----:B------:R-:W-:Y:S01]  /*2580*/  FMUL.FTZ R33, R175, R18 ;  /* 0x00000012af217220 */ /* 0x000fe20000410000 */
[----:B------:R-:W-:Y:S01]  /*2590*/  FMUL.FTZ R39, R165, R37 ;  /* 0x00000025a5277220 */ /* 0x000fe20000410000 */
[C---:B------:R-:W-:Y:S01]  /*25a0*/  FMUL.FTZ R203, R205.reuse, R49 ;  /* 0x00000031cdcb7220 */ /* 0x040fe20000410000 */
[----:B------:R-:W-:Y:S01]  /*25b0*/  FFMA.FTZ R36, R166, R37, -R35 ;  /* 0x00000025a6247223 */ /* 0x000fe20000010823 */
[----:B------:R-:W-:Y:S01]  /*25c0*/  FMUL.FTZ R205, R205, R48 ;  /* 0x00000030cdcd7220 */ /* 0x000fe20000410000 */
[-C--:B------:R-:W-:Y:S01]  /*25d0*/  FFMA.FTZ R33, R176, R17.reuse, -R33 ;  /* 0x00000011b0217223 */ /* 0x080fe20000010821 */
[----:B------:R-:W-:Y:S01]  /*25e0*/  FFMA.FTZ R39, R166, R34, R39 ;  /* 0x00000022a6277223 */ /* 0x000fe20000010027 */
[----:B------:R-:W-:Y:S01]  /*25f0*/  FMUL.FTZ R17, R175, R17 ;  /* 0x00000011af117220 */ /* 0x000fe20000410000 */
[----:B------:R-:W-:-:S02]  /*2600*/  FFMA.FTZ R36, R70, R205, R36 ;  /* 0x000000cd46247223 */ /* 0x000fc40000010024 */
[----:B------:R-:W-:Y:S01]  /*2610*/  FFMA.FTZ R39, R70, R203, R39 ;  /* 0x000000cb46277223 */ /* 0x000fe20000010027 */
[----:B------:R-:W-:Y:S01]  /*2620*/  FFMA.FTZ R32, R176, R18, R17 ;  /* 0x00000012b0207223 */ /* 0x000fe20000010011 */
[C---:B------:R-:W-:Y:S02]  /*2630*/  FMUL.FTZ R34, R163.reuse, R36 ;  /* 0x00000024a3227220 */ /* 0x040fe40000410000 */
[-C--:B------:R-:W-:Y:S01]  /*2640*/  FMUL.FTZ R37, R163, R39.reuse ;  /* 0x00000027a3257220 */ /* 0x080fe20000410000 */
[C---:B------:R-:W-:Y:S01]  /*2650*/  FMUL.FTZ R35, R171.reuse, R32 ;  /* 0x00000020ab237220 */ /* 0x040fe20000410000 */
[----:B------:R-:W-:Y:S01]  /*2660*/  FFMA.FTZ R34, R164, R39, R34 ;  /* 0x00000027a4227223 */ /* 0x000fe20000010022 */
[----:B------:R-:W-:Y:S01]  /*2670*/  FMUL.FTZ R200, R186, R51 ;  /* 0x00000033bac87220 */ /* 0x000fe20000410000 */
        /* <DEDUP_REMOVED lines=10> */
[C---:B------:R-:W-:Y:S02]  /*2720*/  FMUL.FTZ R39, R169.reuse, R35 ;  /* 0x00000023a9277220 */ /* 0x040fe40000410000 */
[C---:B------:R-:W-:Y:S01]  /*2730*/  FFMA.FTZ R34, R162.reuse, R34, -R193 ;  /* 0x00000022a2227223 */ /* 0x040fe200000108c1 */
[----:B------:R-:W-:Y:S01]  /*2740*/  FFMA.FTZ R193, R162, R36, R207 ;  /* 0x00000024a2c17223 */ /* 0x000fe200000100cf */
[----:B------:R-:W-:Y:S01]  /*2750*/  MUFU.COS R18, R38 ;  /* 0x0000002600127308 */ /* 0x000fe20000000000 */
[-C--:B------:R-:W-:Y:S01]  /*2760*/  FMUL.FTZ R37, R169, R32.reuse ;  /* 0x00000020a9257220 */ /* 0x080fe20000410000 */
[C---:B------:R-:W-:Y:S01]  /*2770*/  FMUL.FTZ R207, R183.reuse, R45 ;  /* 0x0000002db7cf7220 */ /* 0x040fe20000410000 */
[----:B------:R-:W-:Y:S01]  /*2780*/  FFMA.FTZ R39, R170, R32, R39 ;  /* 0x00000020aa277223 */ /* 0x000fe20000010027 */
[----:B------:R-:W-:Y:S01]  /*2790*/  FMUL.FTZ R209, R183, R44 ;  /* 0x0000002cb7d17220 */ /* 0x000fe20000410000 */
[----:B------:R-:W-:-:S03]  /*27a0*/  FMUL.FTZ R160, R31, R160 ;  /* 0x000000a01fa07220 */ /* 0x000fc60000410000 */
[----:B------:R-:W0:Y:S01]  /*27b0*/  MUFU.EX2 R33, R33 ;  /* 0x0000002100217308 */ /* 0x000e220000000800 */
[----:B------:R-:W-:Y:S01]  /*27c0*/  FMUL.FTZ R31, R31, R192 ;  /* 0x000000c01f1f7220 */ /* 0x000fe20000410000 */
[----:B------:R-:W-:Y:S01]  /*27d0*/  FFMA.FTZ R37, R170, R35, -R37 ;  /* 0x00000023aa257223 */ /* 0x000fe20000010825 */
[C---:B------:R-:W-:Y:S01]  /*27e0*/  FFMA.FTZ R193, R72.reuse, R207, R193 ;  /* 0x000000cf48c17223 */ /* 0x040fe200000100c1 */
[----:B------:R-:W-:Y:S01]  /*27f0*/  FMUL.FTZ R35, R167, R39 ;  /* 0x00000027a7237220 */ /* 0x000fe20000410000 */
[----:B------:R-:W-:Y:S01]  /*2800*/  FFMA.FTZ R36, R72, R209, R34 ;  /* 0x000000d148247223 */ /* 0x000fe20000010022 */
[----:B------:R-:W-:Y:S02]  /*2810*/  FADD.FTZ R22, R95, UR5 ;  /* 0x000000055f167e21 */ /* 0x000fe40008010000 */
[----:B------:R1:W2:Y:S01]  /*2820*/  MUFU.SIN R19, R38 ;  /* 0x0000002600137308 */ /* 0x0002a20000000400 */
[----:B------:R-:W-:Y:S01]  /*2830*/  FMUL.FTZ R211, R31, R193 ;  /* 0x000000c11fd37220 */ /* 0x000fe20000410000 */
[-C--:B------:R-:W-:Y:S01]  /*2840*/  FFMA.FTZ R35, R168, R37.reuse, -R35 ;  /* 0x00000025a8237223 */ /* 0x080fe20000010823 */
[----:B------:R-:W-:Y:S01]  /*2850*/  FMUL.FTZ R37, R167, R37 ;  /* 0x00000025a7257220 */ /* 0x000fe20000410000 */
[----:B------:R-:W-:Y:S01]  /*2860*/  FMUL.FTZ R17, R22, UR56 ;  /* 0x0000003816117c20 */ /* 0x000fe20008410000 */
[-C--:B------:R-:W-:Y:S01]  /*2870*/  FFMA.FTZ R208, R160, R36.reuse, -R211 ;  /* 0x00000024a0d07223 */ /* 0x080fe200000108d3 */
[----:B-1----:R-:W-:Y:S01]  /*2880*/  FMUL.FTZ R38, R31, R36 ;  /* 0x000000241f267220 */ /* 0x002fe20000410000 */
[----:B------:R-:W-:Y:S01]  /*2890*/  FFMA.FTZ R192, R168, R39, R37 ;  /* 0x00000027a8c07223 */ /* 0x000fe20000010025 */
[----:B------:R-:W-:-:S02]  /*28a0*/  FMUL.RZ R204, R17, 0.15915493667125701904 ;  /* 0x3e22f98311cc7820 */ /* 0x000fc4000040c000 */
[----:B------:R-:W-:Y:S01]  /*28b0*/  FFMA.FTZ R211, R160, R193, R38 ;  /* 0x000000c1a0d37223 */ /* 0x000fe20000010026 */
[----:B------:R-:W-:Y:S01]  /*28c0*/  FMUL.FTZ R193, R165, R35 ;  /* 0x00000023a5c17220 */ /* 0x000fe20000410000 */
[----:B------:R-:W-:Y:S01]  /*28d0*/  FMUL.FTZ R34, R22, R20 ;  /* 0x0000001416227220 */ /* 0x000fe20000410000 */
[----:B0-----:R-:W-:Y:S01]  /*28e0*/  FMUL.FTZ R20, R33, R18 ;  /* 0x0000001221147220 */ /* 0x001fe20000410000 */
[----:B------:R-:W-:Y:S01]  /*28f0*/  MUFU.SIN R17, R204 ;  /* 0x000000cc00117308 */ /* 0x000fe20000000400 */
[-C--:B------:R-:W-:Y:S01]  /*2900*/  FFMA.FTZ R18, R166, R192.reuse, R193 ;  /* 0x000000c0a6127223 */ /* 0x080fe200000100c1 */
[----:B------:R-:W-:Y:S01]  /*2910*/  FMUL.FTZ R193, R165, R192 ;  /* 0x000000c0a5c17220 */ /* 0x000fe20000410000 */
[----:B------:R-:W-:Y:S01]  /*2920*/  FMUL.FTZ R206, R184, R47 ;  /* 0x0000002fb8ce7220 */ /* 0x000fe20000410000 */
[----:B------:R-:W0:Y:S01]  /*2930*/  LDS.128 R36, [R226+0x60] ;  /* 0x00006000e2247984 */ /* 0x000e220000000c00 */
[----:B--2---:R-:W-:-:S03]  /*2940*/  FMUL.FTZ R19, R33, R19 ;  /* 0x0000001321137220 */ /* 0x004fc60000410000 */
[----:B------:R1:W-:Y:S01]  /*2950*/  MUFU.COS R32, R204 ;  /* 0x000000cc00207308 */ /* 0x0003e20000000000 */
[----:B------:R-:W-:Y:S01]  /*2960*/  FFMA.FTZ R193, R166, R35, -R193 ;  /* 0x00000023a6c17223 */ /* 0x000fe200000108c1 */
[----:B------:R-:W-:Y:S01]  /*2970*/  FMUL.FTZ R33, R163, R18 ;  /* 0x00000012a3217220 */ /* 0x000fe20000410000 */
[----:B------:R-:W-:Y:S01]  /*2980*/  FFMA.FTZ R211, R73, R206, R211 ;  /* 0x000000ce49d37223 */ /* 0x000fe200000100d3 */
[----:B-1----:R-:W-:-:S04]  /*2990*/  FMUL.FTZ R204, R184, R46 ;  /* 0x0000002eb8cc7220 */ /* 0x002fc80000410000 */
[----:B------:R-:W1:Y:S01]  /*29a0*/  MUFU.EX2 R34, R34 ;  /* 0x0000002200227308 */ /* 0x000e620000000800 */
[----:B------:R-:W-:Y:S01]  /*29b0*/  FFMA.FTZ R208, R73, R204, R208 ;  /* 0x000000cc49d07223 */ /* 0x000fe200000100d0 */
[CC--:B------:R-:W-:Y:S01]  /*29c0*/  FFMA.FTZ R33, R164.reuse, R193.reuse, -R33 ;  /* 0x000000c1a4217223 */ /* 0x0c0fe20000010821 */
[----:B------:R-:W-:Y:S01]  /*29d0*/  FMUL.FTZ R193, R163, R193 ;  /* 0x000000c1a3c17220 */ /* 0x000fe20000410000 */
[CC--:B------:R-:W-:Y:S01]  /*29e0*/  FMUL.FTZ R35, R29.reuse, R211.reuse ;  /* 0x000000d31d237220 */ /* 0x0c0fe20000410000 */
[----:B------:R-:W-:Y:S02]  /*29f0*/  FMUL.FTZ R213, R29, R208 ;  /* 0x000000d01dd57220 */ /* 0x000fe40000410000 */
[----:B------:R-:W-:Y:S01]  /*2a00*/  FFMA.FTZ R193, R164, R18, R193 ;  /* 0x00000012a4c17223 */ /* 0x000fe200000100c1 */
[C---:B------:R-:W-:Y:S01]  /*2a10*/  FFMA.FTZ R208, R30.reuse, R208, -R35 ;  /* 0x000000d01ed07223 */ /* 0x040fe20000010823 */
[----:B------:R-:W-:Y:S01]  /*2a20*/  FFMA.FTZ R215, R30, R211, R213 ;  /* 0x000000d31ed77223 */ /* 0x000fe200000100d5 */
[C---:B------:R-:W-:Y:S01]  /*2a30*/  FMUL.FTZ R213, R181.reuse, R40 ;  /* 0x00000028b5d57220 */ /* 0x040fe20000410000 */
[----:B------:R-:W-:Y:S01]  /*2a40*/  FMUL.FTZ R211, R181, R41 ;  /* 0x00000029b5d37220 */ /* 0x000fe20000410000 */
[----:B------:R-:W-:-:S02]  /*2a50*/  FMUL.FTZ R35, R161, R193 ;  /* 0x000000c1a1237220 */ /* 0x000fc40000410000 */
[C---:B------:R-:W-:Y:S01]  /*2a60*/  FFMA.FTZ R208, R74.reuse, R213, R208 ;  /* 0x000000d54ad07223 */ /* 0x040fe200000100d0 */
[----:B------:R-:W-:Y:S01]  /*2a70*/  FFMA.FTZ R215, R74, R211, R215 ;  /* 0x000000d34ad77223 */ /* 0x000fe200000100d7 */
[----:B-1----:R-:W-:Y:S01]  /*2a80*/  FMUL.FTZ R18, R34, R32 ;  /* 0x0000002022127220 */ /* 0x002fe20000410000 */
[-C--:B------:R-:W-:Y:S01]  /*2a90*/  FFMA.FTZ R192, R162, R33.reuse, -R35 ;  /* 0x00000021a2c07223 */ /* 0x080fe20000010823 */
[-C--:B------:R-:W-:Y:S01]  /*2aa0*/  FMUL.FTZ R32, R27, R208.reuse ;  /* 0x000000d01b207220 */ /* 0x080fe20000410000 */
[----:B------:R-:W-:Y:S01]  /*2ab0*/  FMUL.FTZ R33, R161, R33 ;  /* 0x00000021a1217220 */ /* 0x000fe20000410000 */
[----:B------:R-:W-:Y:S01]  /*2ac0*/  FMUL.FTZ R217, R27, R215 ;  /* 0x000000d71bd97220 */ /* 0x000fe20000410000 */
[----:B------:R-:W-:Y:S01]  /*2ad0*/  FMUL.FTZ R17, R34, R17 ;  /* 0x0000001122117220 */ /* 0x000fe20000410000 */
[----:B------:R-:W-:Y:S01]  /*2ae0*/  FFMA.FTZ R212, R28, R215, R32 ;  /* 0x000000d71cd47223 */ /* 0x000fe20000010020 */
[----:B------:R-:W-:Y:S01]  /*2af0*/  FFMA.FTZ R193, R162, R193, R33 ;  /* 0x000000c1a2c17223 */ /* 0x000fe20000010021 */
[----:B------:R-:W-:Y:S01]  /*2b00*/  FFMA.FTZ R217, R28, R208, -R217 ;  /* 0x000000d01cd97223 */ /* 0x000fe200000108d9 */
[----:B------:R-:W1:Y:S01]  /*2b10*/  LDS.128 R32, [R226+0x70] ;  /* 0x00007000e2207984 */ /* 0x000e620000000c00 */
[C---:B------:R-:W-:Y:S01]  /*2b20*/  FMUL.FTZ R208, R182.reuse, R43 ;  /* 0x0000002bb6d07220 */ /* 0x040fe20000410000 */
[----:B------:R-:W-:-:S03]  /*2b30*/  FMUL.FTZ R210, R182, R42 ;  /* 0x0000002ab6d27220 */ /* 0x000fc60000410000 */
[----:B------:R-:W-:Y:S01]  /*2b40*/  FFMA.FTZ R225, R75, R208, R212 ;  /* 0x000000d04be17223 */ /* 0x000fe200000100d4 */
[----:B------:R-:W-:Y:S01]  /*2b50*/  FMUL.FTZ R212, R31, R192 ;  /* 0x000000c01fd47220 */ /* 0x000fe20000410000 */
[----:B------:R-:W-:Y:S01]  /*2b60*/  FFMA.FTZ R217, R75, R210, R217 ;  /* 0x000000d24bd97223 */ /* 0x000fe200000100d9 */
[----:B------:R-:W-:Y:S01]  /*2b70*/  FMUL.FTZ R215, R31, R193 ;  /* 0x000000c11fd77220 */ /* 0x000fe20000410000 */
[----:B------:R-:W-:Y:S01]  /*2b80*/  FMUL.FTZ R227, R24, R225 ;  /* 0x000000e118e37220 */ /* 0x000fe20000410000 */
[----:B------:R-:W-:Y:S01]  /*2b90*/  FFMA.FTZ R212, R160, R193, R212 ;  /* 0x000000c1a0d47223 */ /* 0x000fe200000100d4 */
[-C--:B------:R-:W-:Y:S01]  /*2ba0*/  FMUL.FTZ R224, R24, R217.reuse ;  /* 0x000000d918e07220 */ /* 0x080fe20000410000 */
[----:B------:R-:W-:Y:S01]  /*2bb0*/  FFMA.FTZ R192, R160, R192, -R215 ;  /* 0x000000c0a0c07223 */ /* 0x000fe200000108d7 */
[C---:B------:R-:W-:Y:S01]  /*2bc0*/  FFMA.FTZ R214, R26.reuse, R217, -R227 ;  /* 0x000000d91ad67223 */ /* 0x040fe200000108e3 */
[----:B------:R-:W-:Y:S01]  /*2bd0*/  FMUL.FTZ R193, R29, R212 ;  /* 0x000000d41dc17220 */ /* 0x000fe20000410000 */
[----:B0-----:R-:W-:Y:S01]  /*2be0*/  FMUL.FTZ R217, R179, R36 ;  /* 0x00000024b3d97220 */ /* 0x001fe20000410000 */
[----:B------:R-:W-:Y:S01]  /*2bf0*/  FFMA.FTZ R227, R26, R225, R224 ;  /* 0x000000e11ae37223 */ /* 0x000fe200000100e0 */
[-C--:B------:R-:W-:Y:S01]  /*2c00*/  FMUL.FTZ R225, R29, R192.reuse ;  /* 0x000000c01de17220 */ /* 0x080fe20000410000 */
[----:B------:R-:W-:Y:S01]  /*2c10*/  FMUL.FTZ R215, R179, R37 ;  /* 0x00000025b3d77220 */ /* 0x000fe20000410000 */
[----:B------:R-:W-:Y:S01]  /*2c20*/  FFMA.FTZ R193, R30, R192, -R193 ;  /* 0x000000c01ec17223 */ /* 0x000fe200000108c1 */
[----:B------:R-:W-:Y:S01]  /*2c30*/  FFMA.FTZ R214, R76, R217, R214 ;  /* 0x000000d94cd67223 */ /* 0x000fe200000100d6 */
[----:B------:R-:W-:Y:S01]  /*2c40*/  FFMA.FTZ R225, R30, R212, R225 ;  /* 0x000000d41ee17223 */ /* 0x000fe200000100e1 */
[----:B------:R-:W-:Y:S01]  /*2c50*/  FFMA.FTZ R212, R76, R215, R227 ;  /* 0x000000d74cd47223 */ /* 0x000fe200000100e3 */
[----:B------:R-:W-:Y:S01]  /*2c60*/  FMUL.FTZ R192, R27, R193 ;  /* 0x000000c11bc07220 */ /* 0x000fe20000410000 */
[----:B------:R-:W-:Y:S01]  /*2c70*/  FMUL.FTZ R239, R21, R214 ;  /* 0x000000d615ef7220 */ /* 0x000fe20000410000 */
[-C--:B------:R-:W-:Y:S01]  /*2c80*/  FMUL.FTZ R227, R27, R225.reuse ;  /* 0x000000e11be37220 */ /* 0x080fe20000410000 */
[-C--:B------:R-:W-:Y:S01]  /*2c90*/  FMUL.FTZ R224, R21, R212.reuse ;  /* 0x000000d415e07220 */ /* 0x080fe20000410000 */
[----:B------:R-:W-:Y:S01]  /*2ca0*/  FFMA.FTZ R225, R28, R225, R192 ;  /* 0x000000e11ce17223 */ /* 0x000fe200000100c0 */
[C---:B------:R-:W-:Y:S01]  /*2cb0*/  FFMA.FTZ R192, R23.reuse, R212, R239 ;  /* 0x000000d417c07223 */ /* 0x040fe200000100ef */
[----:B------:R-:W-:Y:S01]  /*2cc0*/  FMUL.FTZ R212, R180, R39 ;  /* 0x00000027b4d47220 */ /* 0x000fe20000410000 */
[----:B------:R-:W-:Y:S01]  /*2cd0*/  FFMA.FTZ R227, R28, R193, -R227 ;  /* 0x000000c11ce37223 */ /* 0x000fe200000108e3 */
[----:B------:R-:W-:Y:S01]  /*2ce0*/  FFMA.FTZ R237, R23, R214, -R224 ;  /* 0x000000d617ed7223 */ /* 0x000fe200000108e0 */
[----:B------:R-:W-:Y:S01]  /*2cf0*/  FMUL.FTZ R214, R180, R38 ;  /* 0x00000026b4d67220 */ /* 0x000fe20000410000 */
[C---:B------:R-:W-:Y:S01]  /*2d00*/  FMUL.FTZ R193, R24.reuse, R225 ;  /* 0x000000e118c17220 */ /* 0x040fe20000410000 */
[C---:B------:R-:W-:Y:S01]  /*2d10*/  FFMA.FTZ R238, R77.reuse, R212, R192 ;  /* 0x000000d44dee7223 */ /* 0x040fe200000100c0 */
[-C--:B------:R-:W-:Y:S01]  /*2d20*/  FMUL.FTZ R224, R24, R227.reuse ;  /* 0x000000e318e07220 */ /* 0x080fe20000410000 */
[----:B------:R-:W-:Y:S01]  /*2d30*/  FFMA.FTZ R237, R77, R214, R237 ;  /* 0x000000d64ded7223 */ /* 0x000fe200000100ed */
[C---:B------:R-:W-:Y:S01]  /*2d40*/  FFMA.FTZ R192, R26.reuse, R227, -R193 ;  /* 0x000000e31ac07223 */ /* 0x040fe200000108c1 */
[----:B------:R-:W-:Y:S01]  /*2d50*/  UIADD3 UR42, UR13, -0x1, URZ ;  /* 0xffffffff0d2a7890 */ /* 0x000fe2000fffe03f */
[C---:B------:R-:W-:Y:S01]  /*2d60*/  FMUL.FTZ R193, R19.reuse, R238 ;  /* 0x000000ee13c17220 */ /* 0x040fe20000410000 */
[----:B------:R-:W-:Y:S01]  /*2d70*/  FFMA.FTZ R236, R26, R225, R224 ;  /* 0x000000e11aec7223 */ /* 0x000fe200000100e0 */
[-C--:B------:R-:W-:Y:S01]  /*2d80*/  FMUL.FTZ R225, R19, R237.reuse ;  /* 0x000000ed13e17220 */ /* 0x080fe20000410000 */
[----:B------:R-:W-:Y:S01]  /*2d90*/  ULEA.HI UR43, UR42, UR42, URZ, 0x1 ;  /* 0x0000002a2a2b7291 */ /* 0x000fe2000f8f083f */
[C---:B------:R-:W-:Y:S01]  /*2da0*/  FFMA.FTZ R240, R20.reuse, R237, -R193 ;  /* 0x000000ed14f07223 */ /* 0x040fe200000108c1 */
[----:B-1----:R-:W-:Y:S01]  /*2db0*/  FMUL.FTZ R227, R25, R32 ;  /* 0x0000002019e37220 */ /* 0x002fe20000410000 */
[----:B------:R-:W-:Y:S01]  /*2dc0*/  FMUL.FTZ R224, R21, R236 ;  /* 0x000000ec15e07220 */ /* 0x000fe20000410000 */
[----:B------:R-:W-:Y:S01]  /*2dd0*/  FFMA.FTZ R193, R20, R238, R225 ;  /* 0x000000ee14c17223 */ /* 0x000fe200000100e1 */
[----:B------:R-:W-:Y:S01]  /*2de0*/  ULOP3.LUT UR43, UR43, 0xfffffe, URZ, 0xc0, !UPT ;  /* 0x00fffffe2b2b7892 */ /* 0x000fe2000f8ec03f */
[----:B------:R-:W-:Y:S01]  /*2df0*/  FMUL.FTZ R225, R25, R33 ;  /* 0x0000002119e17220 */ /* 0x000fe20000410000 */
[C---:B------:R-:W-:Y:S01]  /*2e00*/  FFMA.FTZ R240, R78.reuse, R227, R240 ;  /* 0x000000e34ef07223 */ /* 0x040fe200000100f0 */
[-C--:B------:R-:W-:Y:S01]  /*2e10*/  FFMA.FTZ R224, R23, R192.reuse, -R224 ;  /* 0x000000c017e07223 */ /* 0x080fe200000108e0 */
[----:B----4-:R0:W-:Y:S01]  /*2e20*/  STS.128 [R188+0x1080], R128 ;  /* 0x00108080bc007388 */ /* 0x0101e20000000c00 */
[----:B------:R-:W-:Y:S01]  /*2e30*/  FMUL.FTZ R192, R21, R192 ;  /* 0x000000c015c07220 */ /* 0x000fe20000410000 */
[----:B------:R-:W-:Y:S01]  /*2e40*/  UIADD3 UR43, UR42, -UR43, URZ ;  /* 0x8000002b2a2b7290 */ /* 0x000fe2000fffe03f */
[----:B------:R-:W-:-:S02]  /*2e50*/  FFMA.FTZ R237, R78, R225, R193 ;  /* 0x000000e14eed7223 */ /* 0x000fc400000100c1 */
[----:B------:R-:W-:Y:S01]  /*2e60*/  FFMA.FTZ R193, R23, R236, R192 ;  /* 0x000000ec17c17223 */ /* 0x000fe200000100c0 */
[----:B------:R-:W-:Y:S01]  /*2e70*/  ULEA UR43, UR43, UR7, 0x8 ;  /* 0x000000072b2b7291 */ /* 0x000fe2000f8e403f */
[----:B------:R-:W-:Y:S01]  /*2e80*/  ISETP.NE.AND P1, PT, R191, RZ, PT ;  /* 0x000000ffbf00720c */ /* 0x000fe20003f25270 */
[----:B0-----:R-:W-:-:S04]  /*2e90*/  FMUL.FTZ R128, R17, R240 ;  /* 0x000000f011807220 */ /* 0x001fc80000410000 */
[----:B------:R-:W-:Y:S01]  /*2ea0*/  FFMA.FTZ R192, R18, R237, R128 ;  /* 0x000000ed12c07223 */ /* 0x000fe20000010080 */
[----:B------:R-:W-:Y:S01]  /*2eb0*/  IADD3 R128, R191, 0x200, RZ ;  /* 0x00000200bf807810 */ /* 0x000fe20007ffe0ff */
[----:B-----5:R-:W-:Y:S03]  /*2ec0*/  STS.128 [R189+0x1280], R132 ;  /* 0x00128084bd007388 */ /* 0x020fe60000000c00 */
[----:B------:R-:W-:Y:S01]  /*2ed0*/  SEL R128, R128, UR43, P1 ;  /* 0x0000002b80807c07 */ /* 0x000fe20008800000 */
[----:B------:R-:W-:Y:S04]  /*2ee0*/  STS.128 [R230+0x1480], R136 ;  /* 0x00148088e6007388 */ /* 0x000fe80000000c00 */
[----:B------:R-:W-:Y:S01]  /*2ef0*/  STS.128 [R231+0x1680], R140 ;  /* 0x0016808ce7007388 */ /* 0x000fe20000000c00 */
[----:B------:R-:W-:-:S03]  /*2f00*/  LEA R236, R128, UR19, 0x3 ;  /* 0x0000001380ec7c11 */ /* 0x000fc6000f8e18ff */
[----:B------:R0:W-:Y:S04]  /*2f10*/  STS.128 [R232+0x1880], R144 ;  /* 0x00188090e8007388 */ /* 0x0001e80000000c00 */
[----:B------:R1:W-:Y:S04]  /*2f20*/  STS.128 [R233+0x1a80], R148 ;  /* 0x001a8094e9007388 */ /* 0x0003e80000000c00 */
[----:B------:R2:W-:Y:S04]  /*2f30*/  STS.128 [R234+0x1c80], R152 ;  /* 0x001c8098ea007388 */ /* 0x0005e80000000c00 */
[----:B------:R2:W-:Y:S01]  /*2f40*/  STS.128 [R235+0x1e80], R156 ;  /* 0x001e809ceb007388 */ /* 0x0005e20000000c00 */
[----:B------:R-:W-:-:S03]  /*2f50*/  NOP ;  /* 0x0000000000007918 */ /* 0x000fc60000000000 */
[----:B------:R2:W3:Y:S04]  /*2f60*/  LDS.128 R128, [R226+0x1080] ;  /* 0x00108000e2807984 */ /* 0x0004e80000000c00 */
[----:B------:R2:W4:Y:S04]  /*2f70*/  LDS.128 R132, [R226+0x1090] ;  /* 0x00109000e2847984 */ /* 0x0005280000000c00 */
[----:B------:R2:W1:Y:S04]  /*2f80*/  LDS.128 R136, [R226+0x10a0] ;  /* 0x0010a000e2887984 */ /* 0x0004680000000c00 */
[----:B------:R2:W1:Y:S04]  /*2f90*/  LDS.128 R140, [R226+0x10b0] ;  /* 0x0010b000e28c7984 */ /* 0x0004680000000c00 */
[----:B------:R2:W1:Y:S04]  /*2fa0*/  LDS.128 R144, [R226+0x10c0] ;  /* 0x0010c000e2907984 */ /* 0x0004680000000c00 */
[----:B------:R2:W2:Y:S04]  /*2fb0*/  LDS.128 R148, [R226+0x10d0] ;  /* 0x0010d000e2947984 */ /* 0x0004a80000000c00 */
[----:B------:R0:W2:Y:S04]  /*2fc0*/  LDS.128 R152, [R226+0x10e0] ;  /* 0x0010e000e2987984 */ /* 0x0000a80000000c00 */
[----:B------:R0:W2:Y:S04]  /*2fd0*/  LDS.128 R156, [R226+0x10f0] ;  /* 0x0010f000e29c7984 */ /* 0x0000a80000000c00 */
[----:B------:R1:W-:Y:S01]  /*2fe0*/  STS.64 [R236+0x4650], R172 ;  /* 0x004650acec007388 */ /* 0x0003e20000000a00 */
[----:B------:R-:W-:Y:S01]  /*2ff0*/  BAR.SYNC.DEFER_BLOCKING 0x0 ;  /* 0x0000000000007b1d */ /* 0x000fe20000010000 */
[----:B------:R-:W-:Y:S01]  /*3000*/  ISETP.NE.AND P2, PT, R191, 0x1f, PT ;  /* 0x0000001fbf00780c */ /* 0x000fe20003f45270 */
[----:B------:R-:W-:Y:S01]  /*3010*/  FMUL.FTZ R239, R17, R237 ;  /* 0x000000ed11ef7220 */ /* 0x000fe20000410000 */
[----:B0-----:R-:W-:-:S03]  /*3020*/  FMUL.FTZ R232, R22, R34 ;  /* 0x0000002216e87220 */ /* 0x001fc60000410000 */
[----:B------:R-:W-:-:S08]  /*3030*/  FFMA.FTZ R188, R18, R240, -R239 ;  /* 0x000000f012bc7223 */ /* 0x000fd000000108ef */
[----:B------:R-:W-:Y:S01]  /*3040*/  @P2 LEA R189, R191, UR19, 0x3 ;  /* 0x00000013bfbd2c11 */ /* 0x000fe2000f8e18ff */
[----:B------:R-:W-:-:S05]  /*3050*/  FFMA.FTZ R231, R79, R232, R188 ;  /* 0x000000e84fe77223 */ /* 0x000fca00000100bc */
[----:B------:R-:W0:Y:S01]  /*3060*/  @P2 LDS.64 R188, [R189+0x5658] ;  /* 0x00565800bdbc2984 */ /* 0x000e220000000a00 */
[----:B------:R-:W-:Y:S01]  /*3070*/  BSSY B0, `(.L_x_15070) ;  /* 0x000000e000007945 */ /* 0x000fe20003800000 */
[----:B------:R-:W-:Y:S01]  /*3080*/  FMUL.FTZ R230, R22, R35 ;  /* 0x0000002316e67220 */ /* 0x000fe20000410000 */
[----:B-1----:R-:W-:Y:S02]  /*3090*/  FMUL.FTZ R233, R19, R224 ;  /* 0x000000e013e97220 */ /* 0x002fe40000410000 */
[----:B---34-:R-:W-:Y:S05]  /*30a0*/  @P2 BRA `(.L_x_15071) ;  /* 0x0000000000282947 */ /* 0x018fea0003800000 */
[----:B------:R-:W-:Y:S01]  /*30b0*/  UISETP.NE.AND UP0, UPT, UR13, UR46, UPT ;  /* 0x0000002e0d00728c */ /* 0x000fe2000bf05270 */
[----:B0-----:R-:W-:Y:S01]  /*30c0*/  HFMA2.MMA R189, -RZ, RZ, 0, 0 ;  /* 0x00000000ffbd7435 */ /* 0x001fe200000001ff */
[----:B------:R-:W-:-:S04]  /*30d0*/  MOV R188, 0x3f800000 ;  /* 0x3f80000000bc7802 */ /* 0x000fc80000000f00 */
[----:B------:R-:W-:-:S05]  /*30e0*/  PLOP3.LUT P0, PT, PT, PT, UP0, 0x80, 0x0 ;  /* 0x000000000000781c */ /* 0x000fca0003f0f008 */
[----:B------:R-:W-:-:S04]  /*30f0*/  @UP0 ULEA.HI UR42, UR13, UR13, URZ, 0x1 ;  /* 0x0000000d0d2a0291 */ /* 0x000fc8000f8f083f */
[----:B------:R-:W-:-:S04]  /*3100*/  @UP0 ULOP3.LUT UR42, UR42, 0xfffffe, URZ, 0xc0, !UPT ;  /* 0x00fffffe2a2a0892 */ /* 0x000fc8000f8ec03f */
[----:B------:R-:W-:-:S04]  /*3110*/  @UP0 UIADD3 UR42, -UR42, UR13, URZ ;  /* 0x0000000d2a2a0290 */ /* 0x000fc8000fffe13f */
[----:B------:R-:W-:-:S04]  /*3120*/  @UP0 ULEA UR42, UR42, UR7, 0x8 ;  /* 0x000000072a2a0291 */ /* 0x000fc8000f8e403f */
[----:B------:R-:W-:-:S09]  /*3130*/  @UP0 ULEA UR42, UR42, UR19, 0x3 ;  /* 0x000000132a2a0291 */ /* 0x000fd2000f8e183f */
[----:B------:R-:W1:Y:S03]  /*3140*/  @P0 LDS.64 R188, [UR42+0x4650] ;  /* 0x0046502affbc0984 */ /* 0x000e660008000a00 */
.L_x_15071:
[----:B------:R-:W-:Y:S05]  /*3150*/  BSYNC B0 ;  /* 0x0000000000007941 */ /* 0x000fea0003800000 */
.L_x_15070:
[CC--:B--2---:R-:W-:Y:S01]  /*3160*/  FFMA.FTZ R234, R20.reuse, R193.reuse, R233 ;  /* 0x000000c114ea7223 */ /* 0x0c4fe200000100e9 */
[----:B------:R-:W-:Y:S01]  /*3170*/  FMUL.FTZ R193, R19, R193 ;  /* 0x000000c113c17220 */ /* 0x000fe20000410000 */
[----:B------:R-:W-:Y:S01]  /*3180*/  FFMA.FTZ R226, R79, R230, R192 ;  /* 0x000000e64fe27223 */ /* 0x000fe200000100c0 */
[----:B------:R-:W2:Y:S01]  /*3190*/  SHFL.UP PT, R236, R231, 0x1, RZ ;  /* 0x04200000e7ec7989 */ /* 0x000ea200000e00ff */
[----:B------:R-:W-:Y:S01]  /*31a0*/  FMUL.FTZ R233, R17, R234 ;  /* 0x000000ea11e97220 */ /* 0x000fe20000410000 */
[----:B------:R-:W-:Y:S01]  /*31b0*/  FFMA.FTZ R193, R20, R224, -R193 ;  /* 0x000000e014c17223 */ /* 0x000fe200000108c1 */
[C---:B------:R-:W-:Y:S01]  /*31c0*/  ISETP.GE.AND P0, PT, R187.reuse, 0x1, PT ;  /* 0x00000001bb00780c */ /* 0x040fe20003f06270 */
[----:B------:R-:W3:Y:S01]  /*31d0*/  SHFL.UP PT, R238, R226, 0x1, RZ ;  /* 0x04200000e2ee7989 */ /* 0x000ee200000e00ff */
[----:B------:R-:W-:Y:S01]  /*31e0*/  ISETP.GE.AND P4, PT, R187, 0x8, PT ;  /* 0x00000008bb00780c */ /* 0x000fe20003f86270 */
[-C--:B------:R-:W-:Y:S01]  /*31f0*/  FFMA.FTZ R233, R18, R193.reuse, -R233 ;  /* 0x000000c112e97223 */ /* 0x080fe200000108e9 */
[----:B------:R-:W-:-:S04]  /*3200*/  FMUL.FTZ R193, R17, R193 ;  /* 0x000000c111c17220 */ /* 0x000fc80000410000 */
[----:B------:R-:W-:Y:S01]  /*3210*/  FFMA.FTZ R193, R18, R234, R193 ;  /* 0x000000ea12c17223 */ /* 0x000fe200000100c1 */
[----:B------:R-:W4:Y:S04]  /*3220*/  SHFL.UP PT, R192, R233, 0x1, RZ ;  /* 0x04200000e9c07989 */ /* 0x000f2800000e00ff */
[----:B------:R-:W5:Y:S01]  /*3230*/  SHFL.UP PT, R224, R193, 0x1, RZ ;  /* 0x04200000c1e07989 */ /* 0x000f6200000e00ff */
[C---:B--2---:R-:W-:Y:S01]  /*3240*/  FMUL.FTZ R234, R193.reuse, R236 ;  /* 0x000000ecc1ea7220 */ /* 0x044fe20000410000 */
[----:B---3--:R-:W-:-:S03]  /*3250*/  FMUL.FTZ R235, R193, R238 ;  /* 0x000000eec1eb7220 */ /* 0x008fc60000410000 */
[C---:B------:R-:W-:Y:S01]  /*3260*/  FFMA.FTZ R237, R233.reuse, R238, R234 ;  /* 0x000000eee9ed7223 */ /* 0x040fe200000100ea */
[----:B------:R-:W-:-:S03]  /*3270*/  FFMA.FTZ R236, R233, R236, -R235 ;  /* 0x000000ece9ec7223 */ /* 0x000fc600000108eb */
[----:B------:R-:W-:Y:S01]  /*3280*/  @P0 FADD.FTZ R226, R226, R237 ;  /* 0x000000ede2e20221 */ /* 0x000fe20000010000 */
[----:B----4-:R-:W-:Y:S01]  /*3290*/  FMUL.FTZ R234, R193, R192 ;  /* 0x000000c0c1ea7220 */ /* 0x010fe20000410000 */
[----:B------:R-:W-:-:S03]  /*32a0*/  @P0 FADD.FTZ R231, R231, R236 ;  /* 0x000000ece7e70221 */ /* 0x000fc60000010000 */
[----:B------:R-:W2:Y:S01]  /*32b0*/  SHFL.UP PT, R236, R226, 0x2, RZ ;  /* 0x04400000e2ec7989 */ /* 0x000ea200000e00ff */
[-C--:B-----5:R-:W-:Y:S01]  /*32c0*/  FMUL.FTZ R235, R193, R224.reuse ;  /* 0x000000e0c1eb7220 */ /* 0x0a0fe20000410000 */
[C---:B------:R-:W-:Y:S02]  /*32d0*/  FFMA.FTZ R234, R233.reuse, R224, R234 ;  /* 0x000000e0e9ea7223 */ /* 0x040fe400000100ea */
[----:B------:R-:W3:Y:S01]  /*32e0*/  SHFL.UP PT, R224, R231, 0x2, RZ ;  /* 0x04400000e7e07989 */ /* 0x000ee200000e00ff */
[----:B------:R-:W-:Y:S02]  /*32f0*/  @P0 FFMA.FTZ R233, R233, R192, -R235 ;  /* 0x000000c0e9e90223 */ /* 0x000fe400000108eb */
[----:B------:R-:W-:Y:S02]  /*3300*/  FSEL R234, R193, R234, !P0 ;  /* 0x000000eac1ea7208 */ /* 0x000fe40004000000 */
[----:B------:R-:W-:Y:S01]  /*3310*/  ISETP.GE.AND P0, PT, R187, 0x2, PT ;  /* 0x00000002bb00780c */ /* 0x000fe20003f06270 */
[----:B------:R-:W4:Y:S04]  /*3320*/  SHFL.UP PT, R192, R233, 0x2, RZ ;  /* 0x04400000e9c07989 */ /* 0x000f2800000e00ff */
[----:B------:R-:W5:Y:S01]  /*3330*/  SHFL.UP PT, R193, R234, 0x2, RZ ;  /* 0x04400000eac17989 */ /* 0x000f6200000e00ff */
[C---:B--2---:R-:W-:Y:S01]  /*3340*/  FMUL.FTZ R238, R234.reuse, R236 ;  /* 0x000000eceaee7220 */ /* 0x044fe20000410000 */
[----:B---3--:R-:W-:-:S03]  /*3350*/  FMUL.FTZ R235, R234, R224 ;  /* 0x000000e0eaeb7220 */ /* 0x008fc60000410000 */
[C---:B------:R-:W-:Y:S01]  /*3360*/  FFMA.FTZ R238, R233.reuse, R224, -R238 ;  /* 0x000000e0e9ee7223 */ /* 0x040fe200000108ee */
[----:B------:R-:W-:-:S03]  /*3370*/  FFMA.FTZ R235, R233, R236, R235 ;  /* 0x000000ece9eb7223 */ /* 0x000fc600000100eb */
[----:B------:R-:W-:Y:S01]  /*3380*/  @P0 FADD.FTZ R231, R231, R238 ;  /* 0x000000eee7e70221 */ /* 0x000fe20000010000 */
[----:B----4-:R-:W-:Y:S01]  /*3390*/  FMUL.FTZ R224, R234, R192 ;  /* 0x000000c0eae07220 */ /* 0x010fe20000410000 */
[----:B------:R-:W-:-:S03]  /*33a0*/  @P0 FADD.FTZ R226, R226, R235 ;  /* 0x000000ebe2e20221 */ /* 0x000fc60000010000 */
[CC--:B-----5:R-:W-:Y:S01]  /*33b0*/  FFMA.FTZ R235, R233.reuse, R193.reuse, R224 ;  /* 0x000000c1e9eb7223 */ /* 0x0e0fe200000100e0 */
[C---:B------:R-:W-:Y:S01]  /*33c0*/  FMUL.FTZ R193, R234.reuse, R193 ;  /* 0x000000c1eac17220 */ /* 0x040fe20000410000 */
[----:B------:R-:W2:Y:S03]  /*33d0*/  SHFL.UP PT, R236, R231, 0x4, RZ ;  /* 0x04800000e7ec7989 */ /* 0x000ea600000e00ff */
[----:B------:R-:W-:Y:S01]  /*33e0*/  @P0 FFMA.FTZ R233, R233, R192, -R193 ;  /* 0x000000c0e9e90223 */ /* 0x000fe200000108c1 */
[----:B------:R-:W3:Y:S01]  /*33f0*/  SHFL.UP PT, R238, R226, 0x4, RZ ;  /* 0x04800000e2ee7989 */ /* 0x000ee200000e00ff */
[----:B------:R-:W-:Y:S02]  /*3400*/  FSEL R235, R234, R235, !P0 ;  /* 0x000000ebeaeb7208 */ /* 0x000fe40004000000 */
[----:B------:R-:W-:Y:S01]  /*3410*/  ISETP.GE.AND P0, PT, R187, 0x4, PT ;  /* 0x00000004bb00780c */ /* 0x000fe20003f06270 */
[----:B------:R-:W4:Y:S04]  /*3420*/  SHFL.UP PT, R192, R233, 0x4, RZ ;  /* 0x04800000e9c07989 */ /* 0x000f2800000e00ff */
[----:B------:R-:W5:Y:S01]  /*3430*/  SHFL.UP PT, R224, R235, 0x4, RZ ;  /* 0x04800000ebe07989 */ /* 0x000f6200000e00ff */
[----:B--2---:R-:W-:-:S04]  /*3440*/  FMUL.FTZ R234, R235, R236 ;  /* 0x000000ecebea7220 */ /* 0x004fc80000410000 */
[-C--:B---3--:R-:W-:Y:S01]  /*3450*/  FFMA.FTZ R237, R233, R238.reuse, R234 ;  /* 0x000000eee9ed7223 */ /* 0x088fe200000100ea */
[C---:B------:R-:W-:Y:S01]  /*3460*/  FMUL.FTZ R193, R235.reuse, R238 ;  /* 0x000000eeebc17220 */ /* 0x040fe20000410000 */
[----:B----4-:R-:W-:-:S03]  /*3470*/  FMUL.FTZ R234, R235, R192 ;  /* 0x000000c0ebea7220 */ /* 0x010fc60000410000 */
[----:B------:R-:W-:Y:S01]  /*3480*/  FFMA.FTZ R236, R233, R236, -R193 ;  /* 0x000000ece9ec7223 */ /* 0x000fe200000108c1 */
[----:B------:R-:W-:Y:S01]  /*3490*/  @P0 FADD.FTZ R226, R226, R237 ;  /* 0x000000ede2e20221 */ /* 0x000fe20000010000 */
[-C--:B-----5:R-:W-:Y:S01]  /*34a0*/  FMUL.FTZ R193, R235, R224.reuse ;  /* 0x000000e0ebc17220 */ /* 0x0a0fe20000410000 */
[----:B------:R-:W-:Y:S01]  /*34b0*/  FFMA.FTZ R234, R233, R224, R234 ;  /* 0x000000e0e9ea7223 */ /* 0x000fe200000100ea */
[----:B------:R-:W-:Y:S01]  /*34c0*/  @P0 FADD.FTZ R231, R231, R236 ;  /* 0x000000ece7e70221 */ /* 0x000fe20000010000 */
[----:B------:R-:W-:Y:S01]  /*34d0*/  LOP3.LUT R224, R191, 0x1f, RZ, 0xc0, !PT ;  /* 0x0000001fbfe07812 */ /* 0x000fe200078ec0ff */
[----:B------:R-:W-:Y:S01]  /*34e0*/  @P0 FFMA.FTZ R233, R233, R192, -R193 ;  /* 0x000000c0e9e90223 */ /* 0x000fe200000108c1 */
[----:B------:R-:W2:Y:S01]  /*34f0*/  SHFL.UP PT, R237, R226, 0x8, RZ ;  /* 0x05000000e2ed7989 */ /* 0x000ea200000e00ff */
[----:B------:R-:W-:Y:S02]  /*3500*/  FSEL R234, R235, R234, !P0 ;  /* 0x000000eaebea7208 */ /* 0x000fe40004000000 */
[----:B------:R-:W-:Y:S01]  /*3510*/  MOV R235, UR13 ;  /* 0x0000000d00eb7c02 */ /* 0x000fe20008000f00 */
[----:B------:R-:W3:Y:S01]  /*3520*/  SHFL.UP PT, R236, R231, 0x8, RZ ;  /* 0x05000000e7ec7989 */ /* 0x000ee200000e00ff */
[----:B------:R-:W-:-:S03]  /*3530*/  ISETP.NE.AND P0, PT, R224, RZ, PT ;  /* 0x000000ffe000720c */ /* 0x000fc60003f05270 */
[----:B------:R-:W4:Y:S01]  /*3540*/  SHFL.UP PT, R192, R233, 0x8, RZ ;  /* 0x05000000e9c07989 */ /* 0x000f2200000e00ff */
[----:B------:R-:W-:-:S03]  /*3550*/  ISETP.LT.OR P3, PT, R235, 0x2, P0 ;  /* 0x00000002eb00780c */ /* 0x000fc60000761670 */
[----:B------:R-:W5:Y:S10]  /*3560*/  SHFL.UP PT, R193, R234, 0x8, RZ ;  /* 0x05000000eac17989 */ /* 0x000f7400000e00ff */
[----:B------:R-:W0:Y:S01]  /*3570*/  @!P3 LDC R239, c[0x0][0x21c] ;  /* 0x00008700ffefbb82 */ /* 0x000e220000000800 */
[C---:B--2---:R-:W-:Y:S01]  /*3580*/  FMUL.FTZ R238, R234.reuse, R237 ;  /* 0x000000edeaee7220 */ /* 0x044fe20000410000 */
[----:B---3--:R-:W-:-:S03]  /*3590*/  FMUL.FTZ R240, R234, R236 ;  /* 0x000000eceaf07220 */ /* 0x008fc60000410000 */
[C---:B------:R-:W-:Y:S01]  /*35a0*/  FFMA.FTZ R238, R233.reuse, R236, -R238 ;  /* 0x000000ece9ee7223 */ /* 0x040fe200000108ee */
[CC--:B----4-:R-:W-:Y:S01]  /*35b0*/  FMUL.FTZ R236, R234.reuse, R192.reuse ;  /* 0x000000c0eaec7220 */ /* 0x0d0fe20000410000 */
[----:B------:R-:W-:Y:S02]  /*35c0*/  FFMA.FTZ R237, R233, R237, R240 ;  /* 0x000000ede9ed7223 */ /* 0x000fe400000100f0 */
[----:B------:R-:W-:Y:S01]  /*35d0*/  @P4 FADD.FTZ R231, R231, R238 ;  /* 0x000000eee7e74221 */ /* 0x000fe20000010000 */
[-C--:B-----5:R-:W-:Y:S01]  /*35e0*/  FMUL.FTZ R235, R234, R193.reuse ;  /* 0x000000c1eaeb7220 */ /* 0x0a0fe20000410000 */
[C---:B------:R-:W-:Y:S01]  /*35f0*/  FFMA.FTZ R193, R233.reuse, R193, R236 ;  /* 0x000000c1e9c17223 */ /* 0x040fe200000100ec */
[----:B------:R-:W-:Y:S02]  /*3600*/  @P4 FADD.FTZ R226, R226, R237 ;  /* 0x000000ede2e24221 */ /* 0x000fe40000010000 */
[----:B------:R-:W-:Y:S01]  /*3610*/  SHFL.UP PT, R236, R231, 0x10, RZ ;  /* 0x06000000e7ec7989 */ /* 0x000fe200000e00ff */
[----:B------:R-:W-:Y:S01]  /*3620*/  @P4 FFMA.FTZ R233, R233, R192, -R235 ;  /* 0x000000c0e9e94223 */ /* 0x000fe200000108eb */
[----:B------:R-:W-:-:S02]  /*3630*/  MOV R192, UR13 ;  /* 0x0000000d00c07c02 */ /* 0x000fc40008000f00 */
[----:B------:R-:W-:Y:S01]  /*3640*/  FSEL R234, R234, R193, !P4 ;  /* 0x000000c1eaea7208 */ /* 0x000fe20006000000 */
[----:B------:R-:W2:Y:S01]  /*3650*/  SHFL.UP PT, R235, R226, 0x10, RZ ;  /* 0x06000000e2eb7989 */ /* 0x000ea200000e00ff */
[----:B------:R-:W-:-:S03]  /*3660*/  @!P3 IADD3 R192, R192, -0x2, RZ ;  /* 0xfffffffec0c0b810 */ /* 0x000fc60007ffe0ff */
[----:B------:R-:W3:Y:S02]  /*3670*/  SHFL.UP PT, R240, R233, 0x10, RZ ;  /* 0x06000000e9f07989 */ /* 0x000ee400000e00ff */
[----:B0-----:R-:W-:Y:S01]  /*3680*/  @!P3 IMAD R192, R192, R239, UR7 ;  /* 0x00000007c0c0be24 */ /* 0x001fe2000f8e02ef */
[----:B------:R-:W-:Y:S01]  /*3690*/  HFMA2.MMA R239, -RZ, RZ, 0, 9.5367431640625e-07 ;  /* 0x00000010ffef7435 */ /* 0x000fe200000001ff */
[----:B------:R-:W0:Y:S09]  /*36a0*/  SHFL.UP PT, R237, R234, 0x10, RZ ;  /* 0x06000000eaed7989 */ /* 0x000e3200000e00ff */
[----:B------:R-:W-:Y:S01]  /*36b0*/  @!P3 IMAD.WIDE R238, R192, R239, UR22 ;  /* 0x00000016c0eebe25 */ /* 0x000fe2000f8e02ef */
[----:B------:R-:W-:-:S06]  /*36c0*/  CS2R R192, SRZ ;  /* 0x0000000000c07805 */ /* 0x000fcc000001ff00 */
[----:B------:R4:W5:Y:S01]  /*36d0*/  @!P3 LDG.E.64 R192, desc[UR20][R238.64+0x8] ;  /* 0x00000814eec0b981 */ /* 0x000962000c1e1b00 */
[C---:B------:R-:W-:Y:S01]  /*36e0*/  FMUL.FTZ R159, R0.reuse, R159 ;  /* 0x0000009f009f7220 */ /* 0x040fe20000410000 */
[----:B------:R-:W-:Y:S01]  /*36f0*/  ISETP.GE.AND P3, PT, R187, 0x10, PT ;  /* 0x00000010bb00780c */ /* 0x000fe20003f66270 */
[----:B------:R-:W-:Y:S01]  /*3700*/  FMUL.FTZ R158, R0, R158 ;  /* 0x0000009e009e7220 */ /* 0x000fe20000410000 */
[C---:B--2---:R-:W-:Y:S01]  /*3710*/  FMUL.FTZ R242, R234.reuse, R235 ;  /* 0x000000ebeaf27220 */ /* 0x044fe20000410000 */
[----:B------:R-:W-:Y:S01]  /*3720*/  FMUL.FTZ R244, R234, R236 ;  /* 0x000000eceaf47220 */ /* 0x000fe20000410000 */
[C---:B------:R-:W-:Y:S01]  /*3730*/  FMUL.FTZ R157, R2.reuse, R157 ;  /* 0x0000009d029d7220 */ /* 0x040fe20000410000 */
[----:B------:R-:W-:Y:S01]  /*3740*/  FMUL.FTZ R156, R2, R156 ;  /* 0x0000009c029c7220 */ /* 0x000fe20000410000 */
[----:B------:R-:W-:Y:S01]  /*3750*/  FFMA.FTZ R236, R233, R236, -R242 ;  /* 0x000000ece9ec7223 */ /* 0x000fe200000108f2 */
[----:B---3--:R-:W-:Y:S01]  /*3760*/  FMUL.FTZ R242, R234, R240 ;  /* 0x000000f0eaf27220 */ /* 0x008fe20000410000 */
[-C--:B----4-:R-:W-:Y:S01]  /*3770*/  FMUL.FTZ R238, R18, R159.reuse ;  /* 0x0000009f12ee7220 */ /* 0x090fe20000410000 */
[----:B------:R-:W-:Y:S01]  /*3780*/  FMUL.FTZ R239, R17, R159 ;  /* 0x0000009f11ef7220 */ /* 0x000fe20000410000 */
[----:B0-----:R-:W-:Y:S01]  /*3790*/  FMUL.FTZ R241, R234, R237 ;  /* 0x000000edeaf17220 */ /* 0x001fe20000410000 */
[----:B------:R-:W-:Y:S01]  /*37a0*/  FFMA.FTZ R235, R233, R235, R244 ;  /* 0x000000ebe9eb7223 */ /* 0x000fe200000100f4 */
[-C--:B------:R-:W-:Y:S01]  /*37b0*/  FFMA.FTZ R238, -R17, R158.reuse, -R238 ;  /* 0x0000009e11ee7223 */ /* 0x080fe200000109ee */
[----:B------:R-:W-:Y:S01]  /*37c0*/  FFMA.FTZ R239, R18, R158, -R239 ;  /* 0x0000009e12ef7223 */ /* 0x000fe200000108ef */
[C---:B------:R-:W-:Y:S01]  /*37d0*/  FFMA.FTZ R237, R233.reuse, R237, R242 ;  /* 0x000000ede9ed7223 */ /* 0x040fe200000100f2 */
[----:B------:R-:W-:Y:S01]  /*37e0*/  @P3 FFMA.FTZ R233, R233, R240, -R241 ;  /* 0x000000f0e9e93223 */ /* 0x000fe200000108f1 */
[----:B------:R-:W-:Y:S01]  /*37f0*/  FADD.FTZ R238, -R157, R238 ;  /* 0x000000ee9dee7221 */ /* 0x000fe20000010100 */
[----:B------:R-:W-:Y:S01]  /*3800*/  FADD.FTZ R239, R156, R239 ;  /* 0x000000ef9cef7221 */ /* 0x000fe20000010000 */
[C---:B------:R-:W-:Y:S01]  /*3810*/  FMUL.FTZ R155, R3.reuse, R155 ;  /* 0x0000009b039b7220 */ /* 0x040fe20000410000 */
[----:B------:R-:W-:Y:S01]  /*3820*/  FMUL.FTZ R154, R3, R154 ;  /* 0x0000009a039a7220 */ /* 0x000fe20000410000 */
[C---:B------:R-:W-:Y:S01]  /*3830*/  FMUL.FTZ R241, R19.reuse, -R238 ;  /* 0x800000ee13f17220 */ /* 0x040fe20000410000 */
[----:B------:R-:W-:Y:S01]  /*3840*/  FMUL.FTZ R243, R19, -R239 ;  /* 0x800000ef13f37220 */ /* 0x000fe20000410000 */
[C---:B------:R-:W-:Y:S01]  /*3850*/  FMUL.FTZ R152, R4.reuse, R152 ;  /* 0x0000009804987220 */ /* 0x040fe20000410000 */
[----:B------:R-:W-:Y:S01]  /*3860*/  FMUL.FTZ R153, R4, R153 ;  /* 0x0000009904997220 */ /* 0x000fe20000410000 */
[C---:B------:R-:W-:Y:S01]  /*3870*/  FFMA.FTZ R245, R20.reuse, R239, -R241 ;  /* 0x000000ef14f57223 */ /* 0x040fe200000108f1 */
[C---:B-1----:R-:W-:Y:S01]  /*3880*/  FMUL.FTZ R241, R17.reuse, -R188 ;  /* 0x800000bc11f17220 */ /* 0x042fe20000410000 */
[----:B------:R-:W-:Y:S01]  /*3890*/  FMUL.FTZ R239, R17, R189 ;  /* 0x000000bd11ef7220 */ /* 0x000fe20000410000 */
[----:B------:R-:W-:Y:S01]  /*38a0*/  FFMA.FTZ R242, R20, R238, R243 ;  /* 0x000000ee14f27223 */ /* 0x000fe200000100f3 */
[----:B------:R-:W-:Y:S01]  /*38b0*/  FMUL.FTZ R151, R5, R151 ;  /* 0x0000009705977220 */ /* 0x000fe20000410000 */
[C---:B------:R-:W-:Y:S01]  /*38c0*/  FFMA.FTZ R241, R18.reuse, -R189, R241 ;  /* 0x800000bd12f17223 */ /* 0x040fe200000100f1 */
[----:B------:R-:W-:Y:S01]  /*38d0*/  FFMA.FTZ R239, R18, R188, -R239 ;  /* 0x000000bc12ef7223 */ /* 0x000fe200000108ef */
[----:B------:R-:W-:Y:S01]  /*38e0*/  FADD.FTZ R244, -R155, R242 ;  /* 0x000000f29bf47221 */ /* 0x000fe20000010100 */
[----:B------:R-:W-:Y:S01]  /*38f0*/  FADD.FTZ R242, R154, R245 ;  /* 0x000000f59af27221 */ /* 0x000fe20000010000 */
[C---:B------:R-:W-:Y:S01]  /*3900*/  FMUL.FTZ R243, R19.reuse, -R241 ;  /* 0x800000f113f37220 */ /* 0x040fe20000410000 */
[-C--:B------:R-:W-:Y:S01]  /*3910*/  FMUL.FTZ R240, R19, -R239.reuse ;  /* 0x800000ef13f07220 */ /* 0x080fe20000410000 */
[----:B------:R-:W-:Y:S01]  /*3920*/  FMUL.FTZ R246, R21, -R244 ;  /* 0x800000f415f67220 */ /* 0x000fe20000410000 */
[----:B------:R-:W-:Y:S01]  /*3930*/  FMUL.FTZ R150, R5, R150 ;  /* 0x0000009605967220 */ /* 0x000fe20000410000 */
[C---:B------:R-:W-:Y:S01]  /*3940*/  FFMA.FTZ R238, R20.reuse, R239, -R243 ;  /* 0x000000ef14ee7223 */ /* 0x040fe200000108f3 */
[-C--:B------:R-:W-:Y:S01]  /*3950*/  FMUL.FTZ R239, R21, -R242.reuse ;  /* 0x800000f215ef7220 */ /* 0x080fe20000410000 */
[----:B------:R-:W-:Y:S01]  /*3960*/  FFMA.FTZ R240, R20, R241, R240 ;  /* 0x000000f114f07223 */ /* 0x000fe200000100f0 */
[----:B------:R-:W-:Y:S01]  /*3970*/  FFMA.FTZ R243, R23, R242, -R246 ;  /* 0x000000f217f37223 */ /* 0x000fe200000108f6 */
[----:B------:R-:W-:Y:S01]  /*3980*/  FMUL.FTZ R241, R21, -R238 ;  /* 0x800000ee15f17220 */ /* 0x000fe20000410000 */
[----:B------:R-:W-:Y:S01]  /*3990*/  FFMA.FTZ R244, R23, R244, R239 ;  /* 0x000000f417f47223 */ /* 0x000fe200000100ef */
[-C--:B------:R-:W-:Y:S01]  /*39a0*/  FMUL.FTZ R239, R21, -R240.reuse ;  /* 0x800000f015ef7220 */ /* 0x080fe20000410000 */
[----:B------:R-:W-:Y:S01]  /*39b0*/  FADD.FTZ R243, R152, R243 ;  /* 0x000000f398f37221 */ /* 0x000fe20000010000 */
[----:B------:R-:W-:Y:S01]  /*39c0*/  FFMA.FTZ R241, R23, R240, R241 ;  /* 0x000000f017f17223 */ /* 0x000fe200000100f1 */
[----:B------:R-:W-:Y:S01]  /*39d0*/  FADD.FTZ R245, -R153, R244 ;  /* 0x000000f499f57221 */ /* 0x000fe20000010100 */
[----:B------:R-:W-:Y:S01]  /*39e0*/  FFMA.FTZ R239, R23, R238, -R239 ;  /* 0x000000ee17ef7223 */ /* 0x000fe200000108ef */
[----:B------:R-:W-:Y:S01]  /*39f0*/  FMUL.FTZ R238, R24, -R243 ;  /* 0x800000f318ee7220 */ /* 0x000fe20000410000 */
[----:B------:R-:W-:Y:S01]  /*3a00*/  FMUL.FTZ R148, R6, R148 ;  /* 0x0000009406947220 */ /* 0x000fe20000410000 */
[C---:B------:R-:W-:Y:S01]  /*3a10*/  FMUL.FTZ R247, R24.reuse, -R245 ;  /* 0x800000f518f77220 */ /* 0x040fe20000410000 */
[----:B------:R-:W-:Y:S01]  /*3a20*/  FMUL.FTZ R240, R24, -R239 ;  /* 0x800000ef18f07220 */ /* 0x000fe20000410000 */
[----:B------:R-:W-:Y:S01]  /*3a30*/  FFMA.FTZ R242, R26, R245, R238 ;  /* 0x000000f51af27223 */ /* 0x000fe200000100ee */
[----:B------:R-:W-:Y:S01]  /*3a40*/  FMUL.FTZ R238, R24, -R241 ;  /* 0x800000f118ee7220 */ /* 0x000fe20000410000 */
[C---:B------:R-:W-:Y:S01]  /*3a50*/  FFMA.FTZ R247, R26.reuse, R243, -R247 ;  /* 0x000000f31af77223 */ /* 0x040fe200000108f7 */
[----:B------:R-:W-:Y:S01]  /*3a60*/  FFMA.FTZ R240, R26, R241, R240 ;  /* 0x000000f11af07223 */ /* 0x000fe200000100f0 */
[----:B------:R-:W-:Y:S01]  /*3a70*/  FADD.FTZ R242, -R151, R242 ;  /* 0x000000f297f27221 */ /* 0x000fe20000010100 */
[----:B------:R-:W-:Y:S01]  /*3a80*/  FMUL.FTZ R149, R6, R149 ;  /* 0x0000009506957220 */ /* 0x000fe20000410000 */
[----:B------:R-:W-:Y:S01]  /*3a90*/  FADD.FTZ R247, R150, R247 ;  /* 0x000000f796f77221 */ /* 0x000fe20000010000 */
[----:B------:R-:W-:Y:S01]  /*3aa0*/  FFMA.FTZ R239, R26, R239, -R238 ;  /* 0x000000ef1aef7223 */ /* 0x000fe200000108ee */
[C---:B------:R-:W-:Y:S01]  /*3ab0*/  FMUL.FTZ R241, R27.reuse, -R242 ;  /* 0x800000f21bf17220 */ /* 0x040fe20000410000 */
[C---:B------:R-:W-:Y:S01]  /*3ac0*/  FMUL.FTZ R238, R27.reuse, -R240 ;  /* 0x800000f01bee7220 */ /* 0x040fe20000410000 */
[----:B------:R-:W-:Y:S01]  /*3ad0*/  FMUL.FTZ R243, R27, -R247 ;  /* 0x800000f71bf37220 */ /* 0x000fe20000410000 */
[----:B------:R-:W-:Y:S01]  /*3ae0*/  FMUL.FTZ R147, R7, R147 ;  /* 0x0000009307937220 */ /* 0x000fe20000410000 */
[C---:B------:R-:W-:Y:S01]  /*3af0*/  FFMA.FTZ R247, R28.reuse, R247, -R241 ;  /* 0x000000f71cf77223 */ /* 0x040fe200000108f1 */
[-C--:B------:R-:W-:Y:S01]  /*3b00*/  FMUL.FTZ R241, R27, -R239.reuse ;  /* 0x800000ef1bf17220 */ /* 0x080fe20000410000 */
[C---:B------:R-:W-:Y:S01]  /*3b10*/  FFMA.FTZ R242, R28.reuse, R242, R243 ;  /* 0x000000f21cf27223 */ /* 0x040fe200000100f3 */
[----:B------:R-:W-:Y:S01]  /*3b20*/  FFMA.FTZ R239, R28, R239, -R238 ;  /* 0x000000ef1cef7223 */ /* 0x000fe200000108ee */
[----:B------:R-:W-:Y:S01]  /*3b30*/  FADD.FTZ R247, R148, R247 ;  /* 0x000000f794f77221 */ /* 0x000fe20000010000 */
[----:B------:R-:W-:Y:S01]  /*3b40*/  FFMA.FTZ R241, R28, R240, R241 ;  /* 0x000000f01cf17223 */ /* 0x000fe200000100f1 */
[----:B------:R-:W-:Y:S01]  /*3b50*/  FADD.FTZ R242, -R149, R242 ;  /* 0x000000f295f27221 */ /* 0x000fe20000010100 */
[C---:B------:R-:W-:Y:S01]  /*3b60*/  FMUL.FTZ R240, R29.reuse, -R239 ;  /* 0x800000ef1df07220 */ /* 0x040fe20000410000 */
[----:B------:R-:W-:Y:S01]  /*3b70*/  FMUL.FTZ R245, R29, -R247 ;  /* 0x800000f71df57220 */ /* 0x000fe20000410000 */
[----:B------:R-:W-:Y:S01]  /*3b80*/  FMUL.FTZ R146, R7, R146 ;  /* 0x0000009207927220 */ /* 0x000fe20000410000 */
[CC--:B------:R-:W-:Y:S01]  /*3b90*/  FMUL.FTZ R243, R29.reuse, -R242.reuse ;  /* 0x800000f21df37220 */ /* 0x0c0fe20000410000 */
[-C--:B------:R-:W-:Y:S01]  /*3ba0*/  FMUL.FTZ R238, R29, -R241.reuse ;  /* 0x800000f11dee7220 */ /* 0x080fe20000410000 */
[C---:B------:R-:W-:Y:S01]  /*3bb0*/  FFMA.FTZ R242, R30.reuse, R242, R245 ;  /* 0x000000f21ef27223 */ /* 0x040fe200000100f5 */
[C---:B------:R-:W-:Y:S01]  /*3bc0*/  FFMA.FTZ R240, R30.reuse, R241, R240 ;  /* 0x000000f11ef07223 */ /* 0x040fe200000100f0 */
[----:B------:R-:W-:Y:S01]  /*3bd0*/  FFMA.FTZ R243, R30, R247, -R243 ;  /* 0x000000f71ef37223 */ /* 0x000fe200000108f3 */
[C---:B------:R-:W-:Y:S01]  /*3be0*/  FMUL.FTZ R144, R8.reuse, R144 ;  /* 0x0000009008907220 */ /* 0x040fe20000410000 */
        /* <DEDUP_REMOVED lines=74> */
[----:B------:R-:W-:Y:S01]  /*4090*/  FADD.FTZ R245, R134, R245 ;  /* 0x000000f586f57221 */ /* 0x000fe20000010000 */
[C---:B------:R-:W-:Y:S01]  /*40a0*/  FMUL.FTZ R132, R14.reuse, R132 ;  /* 0x000000840e847220 */ /* 0x040fe20000410000 */
[CC--:B------:R-:W-:Y:S01]  /*40b0*/  FMUL.FTZ R241, R171.reuse, -R242.reuse ;  /* 0x800000f2abf17220 */ /* 0x0c0fe20000410000 */
[----:B------:R-:W-:Y:S01]  /*40c0*/  FMUL.FTZ R133, R14, R133 ;  /* 0x000000850e857220 */ /* 0x000fe20000410000 */
[CC--:B------:R-:W-:Y:S01]  /*40d0*/  FMUL.FTZ R243, R171.reuse, -R245.reuse ;  /* 0x800000f5abf37220 */ /* 0x0c0fe20000410000 */
[----:B------:R-:W-:Y:S01]  /*40e0*/  @P3 FADD.FTZ R226, R226, R235 ;  /* 0x000000ebe2e23221 */ /* 0x000fe20000010000 */
[C---:B------:R-:W-:Y:S01]  /*40f0*/  FFMA.FTZ R245, R174.reuse, R245, -R241 ;  /* 0x000000f5aef57223 */ /* 0x040fe200000108f1 */
[-C--:B------:R-:W-:Y:S01]  /*4100*/  FMUL.FTZ R241, R171, -R239.reuse ;  /* 0x800000efabf17220 */ /* 0x080fe20000410000 */
[C---:B------:R-:W-:Y:S01]  /*4110*/  FFMA.FTZ R239, R174.reuse, R239, -R238 ;  /* 0x000000efaeef7223 */ /* 0x040fe200000108ee */
[----:B------:R-:W-:Y:S01]  /*4120*/  FFMA.FTZ R242, R174, R242, R243 ;  /* 0x000000f2aef27223 */ /* 0x000fe200000100f3 */
[----:B------:R-:W-:Y:S01]  /*4130*/  FADD.FTZ R245, R132, R245 ;  /* 0x000000f584f57221 */ /* 0x000fe20000010000 */
[----:B------:R-:W-:Y:S01]  /*4140*/  FFMA.FTZ R241, R174, R240, R241 ;  /* 0x000000f0aef17223 */ /* 0x000fe200000100f1 */
[----:B------:R-:W-:Y:S01]  /*4150*/  FMUL.FTZ R238, R175, -R239 ;  /* 0x800000efafee7220 */ /* 0x000fe20000410000 */
[----:B------:R-:W-:Y:S01]  /*4160*/  FADD.FTZ R242, -R133, R242 ;  /* 0x000000f285f27221 */ /* 0x000fe20000010100 */
[C---:B------:R-:W-:Y:S01]  /*4170*/  FMUL.FTZ R247, R175.reuse, -R245 ;  /* 0x800000f5aff77220 */ /* 0x040fe20000410000 */
[CC--:B------:R-:W-:Y:S01]  /*4180*/  FMUL.FTZ R240, R175.reuse, -R241.reuse ;  /* 0x800000f1aff07220 */ /* 0x0c0fe20000410000 */
[C---:B------:R-:W-:Y:S01]  /*4190*/  FFMA.FTZ R241, R176.reuse, R241, R238 ;  /* 0x000000f1b0f17223 */ /* 0x040fe200000100ee */
[-C--:B------:R-:W-:Y:S01]  /*41a0*/  FMUL.FTZ R243, R175, -R242.reuse ;  /* 0x800000f2aff37220 */ /* 0x080fe20000410000 */
[C---:B------:R-:W-:Y:S01]  /*41b0*/  FFMA.FTZ R247, R176.reuse, R242, R247 ;  /* 0x000000f2b0f77223 */ /* 0x040fe200000100f7 */
[C---:B------:R-:W-:Y:S01]  /*41c0*/  FMUL.FTZ R238, R15.reuse, R131 ;  /* 0x000000830fee7220 */ /* 0x040fe20000410000 */
[C---:B------:R-:W-:Y:S01]  /*41d0*/  FFMA.FTZ R240, R176.reuse, R239, -R240 ;  /* 0x000000efb0f07223 */ /* 0x040fe200000108f0 */
[----:B------:R-:W-:Y:S01]  /*41e0*/  FFMA.FTZ R244, R176, R245, -R243 ;  /* 0x000000f5b0f47223 */ /* 0x000fe200000108f3 */
[----:B------:R-:W-:Y:S01]  /*41f0*/  FMUL.FTZ R239, R15, R130 ;  /* 0x000000820fef7220 */ /* 0x000fe20000410000 */
[----:B------:R-:W-:Y:S01]  /*4200*/  FADD.FTZ R247, -R238, R247 ;  /* 0x000000f7eef77221 */ /* 0x000fe20000010100 */
[----:B------:R-:W-:Y:S01]  /*4210*/  @P3 FADD.FTZ R231, R231, R236 ;  /* 0x000000ece7e73221 */ /* 0x000fe20000010000 */
[----:B------:R-:W-:Y:S01]  /*4220*/  FMUL.FTZ R235, R16, R129 ;  /* 0x0000008110eb7220 */ /* 0x000fe20000410000 */
[----:B------:R-:W-:Y:S01]  /*4230*/  FADD.FTZ R244, R239, R244 ;  /* 0x000000f4eff47221 */ /* 0x000fe20000010000 */
[C---:B------:R-:W-:Y:S01]  /*4240*/  FMUL.FTZ R131, R177.reuse, -R247 ;  /* 0x800000f7b1837220 */ /* 0x040fe20000410000 */
[----:B------:R-:W-:Y:S01]  /*4250*/  ULEA UR42, UR7, UR19, 0x4 ;  /* 0x00000013072a7291 */ /* 0x000fe2000f8e203f */
[----:B------:R-:W0:Y:S01]  /*4260*/  SHFL.UP PT, R233, R233, 0x1, RZ ;  /* 0x04200000e9e97989 */ /* 0x000e2200000e00ff */
[CC--:B------:R-:W-:Y:S01]  /*4270*/  FMUL.FTZ R130, R177.reuse, -R244.reuse ;  /* 0x800000f4b1827220 */ /* 0x0c0fe20000410000 */
[----:B------:R-:W-:Y:S01]  /*4280*/  FFMA.FTZ R245, R178, R244, -R131 ;  /* 0x000000f4b2f57223 */ /* 0x000fe20000010883 */
[----:B------:R-:W-:Y:S01]  /*4290*/  FSEL R244, R234, R237, !P3 ;  /* 0x000000edeaf47208 */ /* 0x000fe20005800000 */
[C---:B------:R-:W-:Y:S01]  /*42a0*/  FMUL.FTZ R131, R177.reuse, -R241 ;  /* 0x800000f1b1837220 */ /* 0x040fe20000410000 */
[----:B------:R-:W-:Y:S01]  /*42b0*/  ISETP.NE.AND P3, PT, R224, 0x1f, PT ;  /* 0x0000001fe000780c */ /* 0x000fe20003f65270 */
[----:B------:R-:W-:Y:S01]  /*42c0*/  FFMA.FTZ R246, R178, R247, R130 ;  /* 0x000000f7b2f67223 */ /* 0x000fe20000010082 */
[----:B------:R-:W-:Y:S01]  /*42d0*/  FMUL.FTZ R130, R177, -R240 ;  /* 0x800000f0b1827220 */ /* 0x000fe20000410000 */
[----:B------:R-:W-:Y:S01]  /*42e0*/  FMUL.FTZ R234, R16, R128 ;  /* 0x0000008010ea7220 */ /* 0x000fe20000410000 */
[C---:B------:R-:W-:Y:S01]  /*42f0*/  FFMA.FTZ R240, R178.reuse, R240, -R131 ;  /* 0x000000f0b2f07223 */ /* 0x040fe20000010883 */
[----:B------:R-:W-:Y:S01]  /*4300*/  FADD.FTZ R236, -R235, R246 ;  /* 0x000000f6ebec7221 */ /* 0x000fe20000010100 */
[----:B------:R-:W-:Y:S01]  /*4310*/  FFMA.FTZ R241, R178, R241, R130 ;  /* 0x000000f1b2f17223 */ /* 0x000fe20000010082 */
[----:B------:R-:W-:Y:S01]  /*4320*/  FADD.FTZ R237, R234, R245 ;  /* 0x000000f5eaed7221 */ /* 0x000fe20000010000 */
[----:B------:R-:W1:Y:S01]  /*4330*/  SHFL.UP PT, R244, R244, 0x1, RZ ;  /* 0x04200000f4f47989 */ /* 0x000e6200000e00ff */
[----:B------:R-:W-:Y:S03]  /*4340*/  BSSY B0, `(.L_x_15072) ;  /* 0x0000015000007945 */ /* 0x000fe60003800000 */
[----:B------:R-:W2:Y:S04]  /*4350*/  SHFL.UP PT, R231, R231, 0x1, RZ ;  /* 0x04200000e7e77989 */ /* 0x000ea800000e00ff */
[----:B------:R-:W3:Y:S04]  /*4360*/  SHFL.UP PT, R226, R226, 0x1, RZ ;  /* 0x04200000e2e27989 */ /* 0x000ee800000e00ff */
[----:B------:R4:W0:Y:S04]  /*4370*/  SHFL.DOWN PT, R130, R240, 0x1, 0x1f ;  /* 0x08201f00f0827f89 */ /* 0x00082800000e0000 */
[----:B------:R4:W0:Y:S04]  /*4380*/  SHFL.DOWN PT, R128, R237, 0x1, 0x1f ;  /* 0x08201f00ed807f89 */ /* 0x00082800000e0000 */
[----:B------:R4:W0:Y:S04]  /*4390*/  SHFL.DOWN PT, R246, R236, 0x1, 0x1f ;  /* 0x08201f00ecf67f89 */ /* 0x00082800000e0000 */
[----:B-----5:R4:W0:Y:S04]  /*43a0*/  SHFL.IDX PT, R242, R192, RZ, 0x1f ;  /* 0x00001fffc0f27589 */ /* 0x02082800000e0000 */
[----:B------:R4:W0:Y:S04]  /*43b0*/  SHFL.IDX PT, R243, R193, RZ, 0x1f ;  /* 0x00001fffc1f37589 */ /* 0x00082800000e0000 */
[----:B------:R4:W0:Y:S01]  /*43c0*/  SHFL.DOWN PT, R192, R241, 0x1, 0x1f ;  /* 0x08201f00f1c07f89 */ /* 0x00082200000e0000 */
[----:B-123--:R-:W-:Y:S05]  /*43d0*/  @!P3 BRA `(.L_x_15073) ;  /* 0x00000000002cb947 */ /* 0x00efea0003800000 */
[C---:B0-----:R-:W-:Y:S01]  /*43e0*/  FMUL.FTZ R129, R241.reuse, R246 ;  /* 0x000000f6f1817220 */ /* 0x041fe20000410000 */
[----:B------:R-:W-:-:S03]  /*43f0*/  FMUL.FTZ R131, R241, R128 ;  /* 0x00000080f1837220 */ /* 0x000fc60000410000 */
[----:B------:R-:W-:Y:S01]  /*4400*/  FFMA.FTZ R128, R240, R128, -R129 ;  /* 0x00000080f0807223 */ /* 0x000fe20000010881 */
[----:B------:R-:W-:Y:S01]  /*4410*/  FMUL.FTZ R129, R241, R192 ;  /* 0x000000c0f1817220 */ /* 0x000fe20000410000 */
[----:B----4-:R-:W-:Y:S01]  /*4420*/  FMUL.FTZ R241, R130, R241 ;  /* 0x000000f182f17220 */ /* 0x010fe20000410000 */
[----:B------:R-:W-:Y:S01]  /*4430*/  FFMA.FTZ R131, R240, R246, R131 ;  /* 0x000000f6f0837223 */ /* 0x000fe20000010083 */
[----:B------:R-:W-:Y:S01]  /*4440*/  FADD.FTZ R237, R237, R128 ;  /* 0x00000080eded7221 */ /* 0x000fe20000010000 */
[----:B------:R-:W-:Y:S01]  /*4450*/  FFMA.FTZ R129, R130, R240, -R129 ;  /* 0x000000f082817223 */ /* 0x000fe20000010881 */
[----:B------:R-:W-:Y:S01]  /*4460*/  FFMA.FTZ R241, R240, R192, R241 ;  /* 0x000000c0f0f17223 */ /* 0x000fe200000100f1 */
[----:B------:R-:W-:-:S03]  /*4470*/  FADD.FTZ R236, R236, R131 ;  /* 0x00000083ecec7221 */ /* 0x000fc60000010000 */
[----:B------:R-:W-:-:S07]  /*4480*/  MOV R240, R129 ;  /* 0x0000008100f07202 */ /* 0x000fce0000000f00 */
.L_x_15073:
[----:B------:R-:W-:Y:S05]  /*4490*/  BSYNC B0 ;  /* 0x0000000000007941 */ /* 0x000fea0003800000 */
.L_x_15072:
[----:B0-----:R-:W-:Y:S02]  /*44a0*/  MOV R128, UR13 ;  /* 0x0000000d00807c02 */ /* 0x001fe40008000f00 */
[----:B------:R-:W-:Y:S02]  /*44b0*/  CS2R R130, SRZ ;  /* 0x0000000000827805 */ /* 0x000fe4000001ff00 */
[----:B------:R-:W-:Y:S01]  /*44c0*/  MOV R129, RZ ;  /* 0x000000ff00817202 */ /* 0x000fe20000000f00 */
[----:B------:R0:W1:Y:S01]  /*44d0*/  SHFL.DOWN PT, R248, R240, 0x2, 0x1f ;  /* 0x08401f00f0f87f89 */ /* 0x00006200000e0000 */
[----:B------:R-:W-:Y:S01]  /*44e0*/  ISETP.GE.OR P0, PT, R128, UR46, P0 ;  /* 0x0000002e80007c0c */ /* 0x000fe20008706670 */
[----:B------:R-:W-:Y:S01]  /*44f0*/  HFMA2.MMA R128, -RZ, RZ, 1.875, 0 ;  /* 0x3f800000ff807435 */ /* 0x000fe200000001ff */
[----:B------:R-:W-:Y:S01]  /*4500*/  ISETP.GT.U32.AND P3, PT, R224, 0x1d, PT ;  /* 0x0000001de000780c */ /* 0x000fe20003f64070 */
[----:B----4-:R0:W2:Y:S01]  /*4510*/  SHFL.DOWN PT, R192, R241, 0x2, 0x1f ;  /* 0x08401f00f1c07f89 */ /* 0x0100a200000e0000 */
[----:B------:R-:W-:Y:S03]  /*4520*/  BSSY B0, `(.L_x_15074) ;  /* 0x0000010000007945 */ /* 0x000fe60003800000 */
        /* <DEDUP_REMOVED lines=9> */
[C---:B------:R-:W-:Y:S01]  /*45c0*/  FFMA.FTZ R245, R240.reuse, R250, R245 ;  /* 0x000000faf0f57223 */ /* 0x040fe200000100f5 */
[----:B------:R-:W-:Y:S01]  /*45d0*/  FADD.FTZ R237, R237, R246 ;  /* 0x000000f6eded7221 */ /* 0x000fe20000010000 */
[C---:B------:R-:W-:Y:S01]  /*45e0*/  FFMA.FTZ R193, R240.reuse, R248, -R193 ;  /* 0x000000f8f0c17223 */ /* 0x040fe200000108c1 */
[----:B------:R-:W-:Y:S01]  /*45f0*/  FFMA.FTZ R241, R240, R192, R241 ;  /* 0x000000c0f0f17223 */ /* 0x000fe200000100f1 */
[----:B------:R-:W-:-:S03]  /*4600*/  FADD.FTZ R236, R236, R245 ;  /* 0x000000f5ecec7221 */ /* 0x000fc60000010000 */
[----:B------:R-:W-:-:S07]  /*4610*/  MOV R240, R193 ;  /* 0x000000c100f07202 */ /* 0x000fce0000000f00 */
.L_x_15075:
[----:B------:R-:W-:Y:S05]  /*4620*/  BSYNC B0 ;  /* 0x0000000000007941 */ /* 0x000fea0003800000 */
.L_x_15074:
        /* <DEDUP_REMOVED lines=18> */
.L_x_15077:
[----:B------:R-:W-:Y:S05]  /*4750*/  BSYNC B0 ;  /* 0x0000000000007941 */ /* 0x000fea0003800000 */
.L_x_15076:
        /* <DEDUP_REMOVED lines=12> */
[C---:B------:R-:W-:Y:S01]  /*4820*/  FFMA.FTZ R245, R240.reuse, R250, R245 ;  /* 0x000000faf0f57223 */ /* 0x040fe200000100f5 */
[----:B------:R-:W-:Y:S01]  /*4830*/  FADD.FTZ R237, R237, R246 ;  /* 0x000000f6eded7221 */ /* 0x000fe20000010000 */
[C---:B------:R-:W-:Y:S01]  /*4840*/  FFMA.FTZ R193, R240.reuse, R248, -R193 ;  /* 0x000000f8f0c17223 */ /* 0x040fe200000108c1 */
[----:B------:R-:W-:Y:S01]  /*4850*/  FFMA.FTZ R241, R240, R192, R241 ;  /* 0x000000c0f0f17223 */ /* 0x000fe200000100f1 */
[----:B------:R-:W-:-:S03]  /*4860*/  FADD.FTZ R236, R236, R245 ;  /* 0x000000f5ecec7221 */ /* 0x000fc60000010000 */
[----:B------:R-:W-:-:S07]  /*4870*/  MOV R240, R193 ;  /* 0x000000c100f07202 */ /* 0x000fce0000000f00 */
.L_x_15079:
[----:B------:R-:W-:Y:S05]  /*4880*/  BSYNC B0 ;  /* 0x0000000000007941 */ /* 0x000fea0003800000 */
.L_x_15078:
[----:B------:R-:W-:Y:S01]  /*4890*/  ISETP.GT.U32.AND P0, PT, R224, 0xf, PT ;  /* 0x0000000fe000780c */ /* 0x000fe20003f04070 */
[----:B---3--:R3:W1:Y:S01]  /*48a0*/  SHFL.DOWN PT, R246, R241, 0x10, 0x1f ;  /* 0x0a001f00f1f67f89 */ /* 0x00866200000e0000 */
[----:B------:R-:W-:Y:S03]  /*48b0*/  BSSY B0, `(.L_x_15080) ;  /* 0x0000010000007945 */ /* 0x000fe60003800000 */
[----:B------:R3:W1:Y:S04]  /*48c0*/  SHFL.DOWN PT, R224, R240, 0x10, 0x1f ;  /* 0x0a001f00f0e07f89 */ /* 0x00066800000e0000 */
[----:B0-----:R3:W0:Y:S04]  /*48d0*/  SHFL.DOWN PT, R192, R237, 0x10, 0x1f ;  /* 0x0a001f00edc07f89 */ /* 0x00162800000e0000 */
[----:B------:R3:W0:Y:S01]  /*48e0*/  SHFL.DOWN PT, R248, R236, 0x10, 0x1f ;  /* 0x0a001f00ecf87f89 */ /* 0x00062200000e0000 */
[----:B------:R-:W-:Y:S05]  /*48f0*/  @P0 BRA `(.L_x_15081) ;  /* 0x00000000002c0947 */ /* 0x000fea0003800000 */
[C---:B0-----:R-:W-:Y:S01]  /*4900*/  FMUL.FTZ R193, R241.reuse, R248 ;  /* 0x000000f8f1c17220 */ /* 0x041fe20000410000 */
[----:B------:R-:W-:-:S03]  /*4910*/  FMUL.FTZ R245, R241, R192 ;  /* 0x000000c0f1f57220 */ /* 0x000fc60000410000 */
[C---:B------:R-:W-:Y:S01]  /*4920*/  FFMA.FTZ R192, R240.reuse, R192, -R193 ;  /* 0x000000c0f0c07223 */ /* 0x040fe200000108c1 */
[C---:B-1----:R-:W-:Y:S01]  /*4930*/  FMUL.FTZ R193, R241.reuse, R246 ;  /* 0x000000f6f1c17220 */ /* 0x042fe20000410000 */
[----:B--23--:R-:W-:Y:S01]  /*4940*/  FMUL.FTZ R241, R241, R224 ;  /* 0x000000e0f1f17220 */ /* 0x00cfe20000410000 */
[C---:B------:R-:W-:Y:S01]  /*4950*/  FFMA.FTZ R245, R240.reuse, R248, R245 ;  /* 0x000000f8f0f57223 */ /* 0x040fe200000100f5 */
[----:B------:R-:W-:Y:S01]  /*4960*/  FADD.FTZ R237, R237, R192 ;  /* 0x000000c0eded7221 */ /* 0x000fe20000010000 */
[C---:B------:R-:W-:Y:S01]  /*4970*/  FFMA.FTZ R193, R240.reuse, R224, -R193 ;  /* 0x000000e0f0c17223 */ /* 0x040fe200000108c1 */
[----:B------:R-:W-:Y:S01]  /*4980*/  FFMA.FTZ R241, R240, R246, R241 ;  /* 0x000000f6f0f17223 */ /* 0x000fe200000100f1 */
[----:B------:R-:W-:-:S03]  /*4990*/  FADD.FTZ R236, R236, R245 ;  /* 0x000000f5ecec7221 */ /* 0x000fc60000010000 */
[----:B------:R-:W-:-:S07]  /*49a0*/  MOV R240, R193 ;  /* 0x000000c100f07202 */ /* 0x000fce0000000f00 */
.L_x_15081:
[----:B------:R-:W-:Y:S05]  /*49b0*/  BSYNC B0 ;  /* 0x0000000000007941 */ /* 0x000fea0003800000 */
.L_x_15080:
[CC--:B0-----:R-:W-:Y:S01]  /*49c0*/  FMUL.FTZ R192, R244.reuse, R243.reuse ;  /* 0x000000f3f4c07220 */ /* 0x0c1fe20000410000 */
[-C--:B------:R-:W-:Y:S01]  /*49d0*/  FMUL.FTZ R244, R244, R242.reuse ;  /* 0x000000f2f4f47220 */ /* 0x080fe20000410000 */
[----:B------:R-:W-:Y:S01]  /*49e0*/  SHFL.IDX PT, R193, R131, RZ, 0x1f ;  /* 0x00001fff83c17589 */ /* 0x000fe200000e0000 */
[----:B------:R-:W-:Y:S01]  /*49f0*/  ISETP.NE.AND P0, PT, R191, RZ, PT ;  /* 0x000000ffbf00720c */ /* 0x000fe20003f05270 */
[C---:B------:R-:W-:Y:S01]  /*4a00*/  FFMA.FTZ R192, R233.reuse, R242, -R192 ;  /* 0x000000f2e9c07223 */ /* 0x040fe200000108c0 */
[----:B------:R-:W-:Y:S01]  /*4a10*/  FFMA.FTZ R233, R233, R243, R244 ;  /* 0x000000f3e9e97223 */ /* 0x000fe200000100f4 */
[----:B------:R-:W-:Y:S01]  /*4a20*/  SHFL.DOWN PT, R245, R236, 0x1, 0x1f ;  /* 0x08201f00ecf57f89 */ /* 0x000fe200000e0000 */
[----:B------:R-:W-:Y:S01]  /*4a30*/  LEA.HI.SX32 R252, R191, R191, 0x1b ;  /* 0x000000bfbffc7211 */ /* 0x000fe200078fdaff */
[----:B------:R-:W-:Y:S01]  /*4a40*/  @P1 FADD.FTZ R242, R231, R192 ;  /* 0x000000c0e7f21221 */ /* 0x000fe20000010000 */
[----:B------:R-:W-:Y:S01]  /*4a50*/  @P1 FADD.FTZ R243, R226, R233 ;  /* 0x000000e9e2f31221 */ /* 0x000fe20000010000 */
[----:B------:R-:W-:Y:S01]  /*4a60*/  SHFL.IDX PT, R192, R130, RZ, 0x1f ;  /* 0x00001fff82c07589 */ /* 0x000fe200000e0000 */
[----:B------:R-:W-:Y:S01]  /*4a70*/  LEA R252, R252, UR19, 0x2 ;  /* 0x00000013fcfc7c11 */ /* 0x000fe2000f8e10ff */
[CC--:B-1----:R-:W-:Y:S01]  /*4a80*/  FMUL.FTZ R224, R173.reuse, R242.reuse ;  /* 0x000000f2ade07220 */ /* 0x0c2fe20000410000 */
[-C--:B------:R-:W-:Y:S01]  /*4a90*/  FMUL.FTZ R231, R173, R243.reuse ;  /* 0x000000f3ade77220 */ /* 0x080fe20000410000 */
[----:B------:R-:W0:Y:S01]  /*4aa0*/  SHFL.DOWN PT, R233, R241, 0x1, 0x1f ;  /* 0x08201f00f1e97f89 */ /* 0x000e2200000e0000 */
[----:B------:R-:W-:Y:S01]  /*4ab0*/  USHF.R.S32.HI UR51, URZ, 0x1f, UR11 ;  /* 0x0000001f3f337899 */ /* 0x000fe2000801140b */
[C---:B------:R-:W-:Y:S01]  /*4ac0*/  FFMA.FTZ R243, R172.reuse, R243, R224 ;  /* 0x000000f3acf37223 */ /* 0x040fe200000100e0 */
[----:B------:R-:W-:Y:S01]  /*4ad0*/  FFMA.FTZ R242, R172, R242, -R231 ;  /* 0x000000f2acf27223 */ /* 0x000fe200000108e7 */
[----:B------:R-:W1:Y:S01]  /*4ae0*/  SHFL.DOWN PT, R226, R240, 0x1, 0x1f ;  /* 0x08201f00f0e27f89 */ /* 0x000e6200000e0000 */
[----:B------:R-:W-:Y:S01]  /*4af0*/  USHF.R.S32.HI UR47, URZ, 0x1f, UR12 ;  /* 0x0000001f3f2f7899 */ /* 0x000fe2000801140c */
[----:B------:R-:W-:Y:S01]  /*4b00*/  FADD.FTZ R222, R222, R243 ;  /* 0x000000f3dede7221 */ /* 0x000fe20000010000 */
[----:B------:R-:W-:Y:S01]  /*4b10*/  FADD.FTZ R223, R223, R242 ;  /* 0x000000f2dfdf7221 */ /* 0x000fe20000010000 */
[----:B------:R-:W5:Y:S01]  /*4b20*/  SHFL.DOWN PT, R244, R237, 0x1, 0x1f ;  /* 0x08201f00edf47f89 */ /* 0x000f6200000e0000 */
[----:B------:R-:W-:Y:S01]  /*4b30*/  IADD3 R242, R191, 0x200, RZ ;  /* 0x00000200bff27810 */ /* 0x000fe20007ffe0ff */
[----:B------:R-:W-:Y:S02]  /*4b40*/  BSSY B0, `(.L_x_15082) ;  /* 0x0000332000007945 */ /* 0x000fe40003800000 */
[----:B--23--:R-:W2:Y:S04]  /*4b50*/  SHFL.IDX PT, R241, R241, RZ, 0x1f ;  /* 0x00001ffff1f17589 */ /* 0x00cea800000e0000 */
[----:B------:R-:W3:Y:S04]  /*4b60*/  SHFL.IDX PT, R240, R240, RZ, 0x1f ;  /* 0x00001ffff0f07589 */ /* 0x000ee800000e0000 */
[----:B------:R-:W4:Y:S01]  /*4b70*/  SHFL.IDX PT, R237, R237, RZ, 0x1f ;  /* 0x00001fffeded7589 */ /* 0x000f2200000e0000 */
[C---:B0-----:R-:W-:Y:S01]  /*4b80*/  @P2 FMUL.FTZ R173, R233.reuse, R193 ;  /* 0x000000c1e9ad2220 */ /* 0x041fe20000410000 */
[----:B------:R-:W-:-:S02]  /*4b90*/  @P2 FMUL.FTZ R172, R233, R192 ;  /* 0x000000c0e9ac2220 */ /* 0x000fc40000410000 */
[----:B------:R-:W0:Y:S01]  /*4ba0*/  SHFL.IDX PT, R236, R236, RZ, 0x1f ;  /* 0x00001fffecec7589 */ /* 0x000e2200000e0000 */
[C---:B-1----:R-:W-:Y:S01]  /*4bb0*/  @P2 FFMA.FTZ R173, R226.reuse, R192, -R173 ;  /* 0x000000c0e2ad2223 */ /* 0x042fe200000108ad */
[----:B------:R-:W-:-:S03]  /*4bc0*/  @P2 FFMA.FTZ R172, R226, R193, R172 ;  /* 0x000000c1e2ac2223 */ /* 0x000fc600000100ac */
[----:B-----5:R-:W-:Y:S01]  /*4bd0*/  @P2 FADD.FTZ R192, R244, R173 ;  /* 0x000000adf4c02221 */ /* 0x020fe20000010000 */
[----:B------:R-:W-:Y:S01]  /*4be0*/  FMUL.FTZ R173, R177, R223 ;  /* 0x000000dfb1ad7220 */ /* 0x000fe20000410000 */
[----:B------:R-:W-:Y:S01]  /*4bf0*/  @P2 FADD.FTZ R193, R245, R172 ;  /* 0x000000acf5c12221 */ /* 0x000fe20000010000 */
[----:B--2---:R-:W-:Y:S02]  /*4c00*/  FMUL.FTZ R224, R241, R130 ;  /* 0x00000082f1e07220 */ /* 0x004fe40000410000 */
[----:B------:R-:W-:-:S04]  /*4c10*/  FFMA.FTZ R172, R178, R222, R173 ;  /* 0x000000deb2ac7223 */ /* 0x000fc800000100ad */
[----:B------:R-:W-:Y:S01]  /*4c20*/  FFMA.FTZ R218, R65, R218, R172 ;  /* 0x000000da41da7223 */ /* 0x000fe200000100ac */
[----:B------:R-:W-:-:S03]  /*4c30*/  FMUL.FTZ R172, R177, R222 ;  /* 0x000000deb1ac7220 */ /* 0x000fc60000410000 */
[----:B------:R-:W-:Y:S01]  /*4c40*/  FMUL.FTZ R231, R175, R218 ;  /* 0x000000daafe77220 */ /* 0x000fe20000410000 */
[----:B------:R-:W-:-:S04]  /*4c50*/  FFMA.FTZ R173, R178, R223, -R172 ;  /* 0x000000dfb2ad7223 */ /* 0x000fc800000108ac */
[----:B------:R-:W-:-:S04]  /*4c60*/  FFMA.FTZ R173, R65, R220, R173 ;  /* 0x000000dc41ad7223 */ /* 0x000fc800000100ad */
[----:B------:R-:W-:-:S04]  /*4c70*/  FFMA.FTZ R231, R176, R173, -R231 ;  /* 0x000000adb0e77223 */ /* 0x000fc800000108e7 */
[----:B------:R-:W-:Y:S01]  /*4c80*/  FFMA.FTZ R221, R66, R221, R231 ;  /* 0x000000dd42dd7223 */ /* 0x000fe200000100e7 */
[----:B------:R-:W-:-:S04]  /*4c90*/  FMUL.FTZ R231, R175, R173 ;  /* 0x000000adafe77220 */ /* 0x000fc80000410000 */
[----:B------:R-:W-:-:S04]  /*4ca0*/  FFMA.FTZ R172, R176, R218, R231 ;  /* 0x000000dab0ac7223 */ /* 0x000fc800000100e7 */
[----:B------:R-:W-:Y:S01]  /*4cb0*/  FFMA.FTZ R172, R66, R219, R172 ;  /* 0x000000db42ac7223 */ /* 0x000fe200000100ac */
[----:B------:R-:W-:-:S04]  /*4cc0*/  FMUL.FTZ R219, R171, R221 ;  /* 0x000000ddabdb7220 */ /* 0x000fc80000410000 */
        /* <DEDUP_REMOVED lines=56> */
[----:B------:R-:W-:-:S03]  /*5050*/  FMUL.FTZ R231, R24, R211 ;  /* 0x000000d318e77220 */ /* 0x000fc60000410000 */
[----:B------:R-:W-:Y:S01]  /*5060*/  FMUL.FTZ R220, R21, R217 ;  /* 0x000000d915dc7220 */ /* 0x000fe20000410000 */
[----:B------:R-:W-:-:S04]  /*5070*/  FFMA.FTZ R210, R26, R208, R231 ;  /* 0x000000d01ad27223 */ /* 0x000fc800000100e7 */
[----:B------:R-:W-:-:S04]  /*5080*/  FFMA.FTZ R210, R76, R215, R210 ;  /* 0x000000d74cd27223 */ /* 0x000fc800000100d2 */
        /* <DEDUP_REMOVED lines=11> */
[----:B------:R-:W-:Y:S01]  /*5140*/  FMUL.FTZ R225, R241, R131 ;  /* 0x00000083f1e17220 */ /* 0x000fe20000410000 */
[----:B------:R-:W-:-:S03]  /*5150*/  FMUL.FTZ R231, R193, -R189 ;  /* 0x800000bdc1e77220 */ /* 0x000fc60000410000 */
[C---:B---3--:R-:W-:Y:S01]  /*5160*/  FFMA.FTZ R220, R240.reuse, R130, -R225 ;  /* 0x00000082f0dc7223 */ /* 0x048fe200000108e1 */
[C---:B------:R-:W-:Y:S01]  /*5170*/  FMUL.FTZ R130, R241.reuse, R128 ;  /* 0x00000080f1827220 */ /* 0x040fe20000410000 */
[----:B------:R-:W-:Y:S01]  /*5180*/  FFMA.FTZ R225, R240, R131, R224 ;  /* 0x00000083f0e17223 */ /* 0x000fe200000100e0 */
[-C--:B------:R-:W-:Y:S01]  /*5190*/  FMUL.FTZ R131, R241, R129.reuse ;  /* 0x00000081f1837220 */ /* 0x080fe20000410000 */
[----:B------:R-:W-:Y:S01]  /*51a0*/  FFMA.FTZ R231, R192, R188, -R231 ;  /* 0x000000bcc0e77223 */ /* 0x000fe200000108e7 */
[----:B------:R-:W-:Y:S01]  /*51b0*/  FFMA.FTZ R129, R240, R129, R130 ;  /* 0x00000081f0817223 */ /* 0x000fe20000010082 */
[----:B------:R-:W-:Y:S01]  /*51c0*/  FMUL.FTZ R130, R192, -R189 ;  /* 0x800000bdc0827220 */ /* 0x000fe20000410000 */
[-C--:B------:R-:W-:Y:S01]  /*51d0*/  FMUL.FTZ R189, R17, R227.reuse ;  /* 0x000000e311bd7220 */ /* 0x080fe20000410000 */
[----:B------:R-:W-:Y:S01]  /*51e0*/  FADD.FTZ R226, R158, R231 ;  /* 0x000000e79ee27221 */ /* 0x000fe20000010000 */
[----:B------:R-:W-:Y:S01]  /*51f0*/  FFMA.FTZ R128, R240, R128, -R131 ;  /* 0x00000080f0807223 */ /* 0x000fe20000010883 */
[----:B------:R-:W-:Y:S01]  /*5200*/  FFMA.FTZ R192, R193, R188, R130 ;  /* 0x000000bcc1c07223 */ /* 0x000fe20000010082 */
[----:B------:R-:W-:Y:S01]  /*5210*/  P2R R130, PR, RZ, 0x1 ;  /* 0x00000001ff827803 */ /* 0x000fe20000000000 */
[----:B----4-:R-:W-:Y:S01]  /*5220*/  FADD.FTZ R130, R237, R220 ;  /* 0x000000dced827221 */ /* 0x010fe20000010000 */
[CC--:B------:R-:W-:Y:S01]  /*5230*/  FFMA.FTZ R193, R18.reuse, R214.reuse, R189 ;  /* 0x000000d612c17223 */ /* 0x0c0fe200000100bd */
[----:B------:R-:W-:Y:S01]  /*5240*/  FADD.FTZ R220, -R159, R192 ;  /* 0x000000c09fdc7221 */ /* 0x000fe20000010100 */
[----:B------:R-:W-:Y:S01]  /*5250*/  FMUL.FTZ R131, R17, R214 ;  /* 0x000000d611837220 */ /* 0x000fe20000410000 */
[C---:B------:R-:W-:Y:S01]  /*5260*/  FMUL.FTZ R158, R79.reuse, R22 ;  /* 0x000000164f9e7220 */ /* 0x040fe20000410000 */
[----:B------:R-:W-:Y:S01]  /*5270*/  FFMA.FTZ R230, R79, R230, R193 ;  /* 0x000000e64fe67223 */ /* 0x000fe200000100c1 */
[C---:B------:R-:W-:Y:S01]  /*5280*/  FMUL.FTZ R159, R17.reuse, -R220 ;  /* 0x800000dc119f7220 */ /* 0x040fe20000410000 */
[-C--:B------:R-:W-:Y:S01]  /*5290*/  FMUL.FTZ R17, R17, -R226.reuse ;  /* 0x800000e211117220 */ /* 0x080fe20000410000 */
[----:B------:R-:W-:Y:S01]  /*52a0*/  FFMA.FTZ R188, R18, R227, -R131 ;  /* 0x000000e312bc7223 */ /* 0x000fe20000010883 */
[----:B0-----:R-:W-:Y:S01]  /*52b0*/  FADD.FTZ R131, R236, R225 ;  /* 0x000000e1ec837221 */ /* 0x001fe20000010000 */
[C---:B------:R-:W-:Y:S01]  /*52c0*/  FFMA.FTZ R193, R18.reuse, R226, -R159 ;  /* 0x000000e212c17223 */ /* 0x040fe2000001089f */
[-C--:B------:R-:W-:Y:S01]  /*52d0*/  FFMA.FTZ R18, R18, R220.reuse, R17 ;  /* 0x000000dc12127223 */ /* 0x080fe20000010011 */
[C---:B------:R-:W-:Y:S01]  /*52e0*/  FMUL.FTZ R17, R35.reuse, R220 ;  /* 0x000000dc23117220 */ /* 0x040fe20000410000 */
[----:B------:R-:W-:Y:S01]  /*52f0*/  FFMA.FTZ R159, R35, -R158, R230 ;  /* 0x8000009e239f7223 */ /* 0x000fe200000100e6 */
[----:B------:R-:W-:Y:S01]  /*5300*/  FMUL.FTZ R35, R220, UR56 ;  /* 0x00000038dc237c20 */ /* 0x000fe20008410000 */
[----:B------:R-:W-:Y:S01]  /*5310*/  FFMA.FTZ R189, R79, R232, R188 ;  /* 0x000000e84fbd7223 */ /* 0x000fe200000100bc */
[----:B------:R-:W-:Y:S01]  /*5320*/  FADD.FTZ R236, -R157, R18 ;  /* 0x000000129dec7221 */ /* 0x000fe20000010100 */
[----:B------:R-:W-:Y:S01]  /*5330*/  FADD.FTZ R232, R156, R193 ;  /* 0x000000c19ce87221 */ /* 0x000fe20000010000 */
[----:B------:R-:W-:Y:S01]  /*5340*/  SHF.L.U32 R188, R191, 0x5, RZ ;  /* 0x00000005bfbc7819 */ /* 0x000fe200000006ff */
[----:B------:R-:W-:Y:S01]  /*5350*/  FFMA.FTZ R157, R226, UR44, R35 ;  /* 0x0000002ce29d7c23 */ /* 0x000fe20008010023 */
[C---:B------:R-:W-:Y:S01]  /*5360*/  FMUL.FTZ R35, R19.reuse, -R236 ;  /* 0x800000ec13237220 */ /* 0x040fe20000410000 */
[----:B------:R-:W-:Y:S01]  /*5370*/  FMUL.FTZ R19, R19, -R232 ;  /* 0x800000e813137220 */ /* 0x000fe20000410000 */
[----:B------:R-:W-:Y:S01]  /*5380*/  LEA.HI.SX32 R192, R188, R188, 0x1b ;  /* 0x000000bcbcc07211 */ /* 0x000fe200078fdaff */
[----:B------:R0:W-:Y:S01]  /*5390*/  @!P0 STS.128 [UR42+0x5750], R128 ;  /* 0x00575080ff008988 */ /* 0x0001e20008000c2a */
[----:B------:R-:W-:Y:S01]  /*53a0*/  FMUL.FTZ R156, R78, R25 ;  /* 0x000000194e9c7220 */ /* 0x000fe20000410000 */
[----:B------:R-:W-:Y:S01]  /*53b0*/  FFMA.FTZ R158, R34, -R158, R189 ;  /* 0x8000009e229e7223 */ /* 0x000fe200000100bd */
[----:B------:R-:W-:Y:S01]  /*53c0*/  FFMA.FTZ R35, R20, R232, -R35 ;  /* 0x000000e814237223 */ /* 0x000fe20000010823 */
[----:B------:R-:W-:Y:S01]  /*53d0*/  FFMA.FTZ R34, R34, R226, R17 ;  /* 0x000000e222227223 */ /* 0x000fe20000010011 */
[-C--:B------:R-:W-:Y:S01]  /*53e0*/  FFMA.FTZ R20, R20, R236.reuse, R19 ;  /* 0x000000ec14147223 */ /* 0x080fe20000010013 */
[----:B------:R-:W-:Y:S01]  /*53f0*/  LEA R17, R192, UR19, 0x2 ;  /* 0x00000013c0117c11 */ /* 0x000fe2000f8e10ff */
[C---:B------:R-:W-:Y:S01]  /*5400*/  FMUL.FTZ R19, R33.reuse, R236 ;  /* 0x000000ec21137220 */ /* 0x040fe20000410000 */
[----:B------:R-:W-:Y:S01]  /*5410*/  FFMA.FTZ R192, R33, -R156, R214 ;  /* 0x8000009c21c07223 */ /* 0x000fe200000100d6 */
[----:B------:R-:W-:Y:S01]  /*5420*/  FMUL.FTZ R18, R236, UR56 ;  /* 0x00000038ec127c20 */ /* 0x000fe20008410000 */
[----:B------:R-:W-:Y:S01]  /*5430*/  FMUL.FTZ R188, R226, UR56 ;  /* 0x00000038e2bc7c20 */ /* 0x000fe20008410000 */
[C---:B------:R-:W-:Y:S01]  /*5440*/  FMUL.FTZ R193, R25.reuse, R236 ;  /* 0x000000ec19c17220 */ /* 0x040fe20000410000 */
[-C--:B------:R-:W-:Y:S01]  /*5450*/  FFMA.FTZ R19, R32, R232.reuse, R19 ;  /* 0x000000e820137223 */ /* 0x080fe20000010013 */
[----:B------:R-:W-:Y:S01]  /*5460*/  FMUL.FTZ R225, R25, R232 ;  /* 0x000000e819e17220 */ /* 0x000fe20000410000 */
[----:B0-----:R-:W-:Y:S01]  /*5470*/  FMUL.FTZ R129, R232, UR56 ;  /* 0x00000038e8817c20 */ /* 0x001fe20008410000 */
[----:B------:R-:W-:Y:S01]  /*5480*/  FMUL.FTZ R130, R22, R226 ;  /* 0x000000e216827220 */ /* 0x000fe20000410000 */
[----:B------:R-:W-:Y:S01]  /*5490*/  FADD.FTZ R226, R154, R35 ;  /* 0x000000239ae27221 */ /* 0x000fe20000010000 */
[----:B------:R-:W-:Y:S01]  /*54a0*/  FMUL.FTZ R154, R78, R193 ;  /* 0x000000c14e9a7220 */ /* 0x000fe20000410000 */
[----:B------:R-:W-:Y:S01]  /*54b0*/  FFMA.FTZ R33, R236, UR44, -R129 ;  /* 0x0000002cec217c23 */ /* 0x000fe20008010881 */
[----:B------:R-:W-:Y:S01]  /*54c0*/  FADD.FTZ R129, -R155, R20 ;  /* 0x000000149b817221 */ /* 0x000fe20000010100 */
[----:B------:R-:W-:Y:S01]  /*54d0*/  FFMA.FTZ R155, R232, UR44, R18 ;  /* 0x0000002ce89b7c23 */ /* 0x000fe20008010012 */
[C---:B------:R-:W-:Y:S01]  /*54e0*/  FMUL.FTZ R20, R21.reuse, -R226 ;  /* 0x800000e215147220 */ /* 0x040fe20000410000 */
[----:B------:R-:W-:Y:S01]  /*54f0*/  FFMA.FTZ R188, R220, UR44, -R188 ;  /* 0x0000002cdcbc7c23 */ /* 0x000fe200080108bc */
[-C--:B------:R-:W-:Y:S01]  /*5500*/  FMUL.FTZ R18, R21, -R129.reuse ;  /* 0x8000008115127220 */ /* 0x080fe20000410000 */
[----:B------:R-:W-:Y:S01]  /*5510*/  FMUL.FTZ R128, R22, R220 ;  /* 0x000000dc16807220 */ /* 0x000fe20000410000 */
[----:B------:R-:W-:Y:S01]  /*5520*/  FMUL.FTZ R220, R79, R130 ;  /* 0x000000824fdc7220 */ /* 0x000fe20000410000 */
[----:B------:R-:W-:Y:S01]  /*5530*/  FFMA.FTZ R156, R32, -R156, R227 ;  /* 0x8000009c209c7223 */ /* 0x000fe200000100e3 */
[C---:B------:R-:W-:Y:S01]  /*5540*/  FFMA.FTZ R21, R23.reuse, R226, -R18 ;  /* 0x000000e217157223 */ /* 0x040fe20000010812 */
[-C--:B------:R-:W-:Y:S01]  /*5550*/  FFMA.FTZ R18, R23, R129.reuse, R20 ;  /* 0x0000008117127223 */ /* 0x080fe20000010014 */
[----:B------:R-:W-:Y:S01]  /*5560*/  FMUL.FTZ R20, R226, UR56 ;  /* 0x00000038e2147c20 */ /* 0x000fe20008410000 */
[----:B------:R0:W-:Y:S01]  /*5570*/  STS [R17+0x2174], R154 ;  /* 0x0021749a11007388 */ /* 0x0001e20000000800 */
[----:B------:R-:W-:Y:S01]  /*5580*/  FADD.FTZ R131, R152, R21 ;  /* 0x0000001598837221 */ /* 0x000fe20000010000 */
[----:B------:R-:W-:Y:S01]  /*5590*/  FADD.FTZ R232, -R153, R18 ;  /* 0x0000001299e87221 */ /* 0x000fe20000010100 */
[----:B------:R-:W-:Y:S01]  /*55a0*/  FMUL.FTZ R32, R77, R180 ;  /* 0x000000b44d207220 */ /* 0x000fe20000410000 */
[-C--:B------:R-:W-:Y:S01]  /*55b0*/  FMUL.FTZ R23, R39, R129.reuse ;  /* 0x0000008127177220 */ /* 0x080fe20000410000 */
[C---:B------:R-:W-:Y:S01]  /*55c0*/  FMUL.FTZ R35, R129.reuse, UR56 ;  /* 0x0000003881237c20 */ /* 0x040fe20008410000 */
[----:B------:R-:W-:Y:S01]  /*55d0*/  FFMA.FTZ R20, R129, UR44, -R20 ;  /* 0x0000002c81147c23 */ /* 0x000fe20008010814 */
[----:B------:R1:W-:Y:S01]  /*55e0*/  STS [R17+0x2178], R220 ;  /* 0x002178dc11007388 */ /* 0x0003e20000000800 */
[----:B------:R-:W-:Y:S01]  /*55f0*/  FMUL.FTZ R21, R24, -R232 ;  /* 0x800000e818157220 */ /* 0x000fe20000410000 */
[-C--:B------:R-:W-:Y:S01]  /*5600*/  FFMA.FTZ R39, R39, -R32.reuse, R212 ;  /* 0x8000002027277223 */ /* 0x080fe200000100d4 */
[----:B0-----:R-:W-:Y:S01]  /*5610*/  FMUL.FTZ R154, R180, R129 ;  /* 0x00000081b49a7220 */ /* 0x001fe20000410000 */
[----:B------:R-:W-:Y:S01]  /*5620*/  FMUL.FTZ R129, R24, -R131 ;  /* 0x8000008318817220 */ /* 0x000fe20000410000 */
[C---:B------:R-:W-:Y:S01]  /*5630*/  FFMA.FTZ R32, R38.reuse, -R32, R215 ;  /* 0x8000002026207223 */ /* 0x040fe200000100d7 */
[----:B------:R-:W-:Y:S01]  /*5640*/  FFMA.FTZ R38, R38, R226, R23 ;  /* 0x000000e226267223 */ /* 0x000fe20000010017 */
[----:B------:R-:W-:Y:S01]  /*5650*/  FMUL.FTZ R24, R76, R179 ;  /* 0x000000b34c187220 */ /* 0x000fe20000410000 */
[CC--:B------:R-:W-:Y:S01]  /*5660*/  FFMA.FTZ R18, R26.reuse, R232.reuse, R129 ;  /* 0x000000e81a127223 */ /* 0x0c0fe20000010081 */
[----:B------:R-:W-:Y:S01]  /*5670*/  FFMA.FTZ R23, R26, R131, -R21 ;  /* 0x000000831a177223 */ /* 0x000fe20000010815 */
[----:B-1----:R-:W-:Y:S01]  /*5680*/  FMUL.FTZ R220, R78, R225 ;  /* 0x000000e14edc7220 */ /* 0x002fe20000410000 */
[----:B------:R-:W-:Y:S01]  /*5690*/  FMUL.FTZ R21, R37, R232 ;  /* 0x000000e825157220 */ /* 0x000fe20000410000 */
[----:B------:R-:W-:Y:S01]  /*56a0*/  FFMA.FTZ R35, R226, UR44, R35 ;  /* 0x0000002ce2237c23 */ /* 0x000fe20008010023 */
[----:B------:R-:W-:Y:S01]  /*56b0*/  FMUL.FTZ R152, R77, R154 ;  /* 0x0000009a4d987220 */ /* 0x000fe20000410000 */
[-C--:B------:R-:W-:Y:S01]  /*56c0*/  FFMA.FTZ R26, R37, -R24.reuse, R210 ;  /* 0x80000018251a7223 */ /* 0x080fe200000100d2 */
[----:B------:R0:W-:Y:S01]  /*56d0*/  STS [R17+0x2170], R220 ;  /* 0x002170dc11007388 */ /* 0x0001e20000000800 */
[----:B------:R-:W-:Y:S01]  /*56e0*/  FADD.FTZ R129, R150, R23 ;  /* 0x0000001796817221 */ /* 0x000fe20000010000 */
[C---:B------:R-:W-:Y:S01]  /*56f0*/  FFMA.FTZ R24, R36.reuse, -R24, R217 ;  /* 0x8000001824187223 */ /* 0x040fe200000100d9 */
[-C--:B------:R-:W-:Y:S01]  /*5700*/  FFMA.FTZ R21, R36, R131.reuse, R21 ;  /* 0x0000008324157223 */ /* 0x080fe20000010015 */
[----:B------:R-:W-:Y:S01]  /*5710*/  FMUL.FTZ R153, R179, R131 ;  /* 0x00000083b3997220 */ /* 0x000fe20000410000 */
[----:B------:R-:W-:Y:S01]  /*5720*/  FMUL.FTZ R36, R232, UR56 ;  /* 0x00000038e8247c20 */ /* 0x000fe20008410000 */
[----:B------:R1:W-:Y:S01]  /*5730*/  STS [R17+0x216c], R152 ;  /* 0x00216c9811007388 */ /* 0x0003e20000000800 */
[----:B------:R-:W-:Y:S01]  /*5740*/  FMUL.FTZ R231, R131, UR56 ;  /* 0x0000003883e77c20 */ /* 0x000fe20008410000 */
[----:B------:R-:W-:Y:S01]  /*5750*/  FMUL.FTZ R37, R179, R232 ;  /* 0x000000e8b3257220 */ /* 0x000fe20000410000 */
[-C--:B------:R-:W-:Y:S01]  /*5760*/  FMUL.FTZ R150, R182, R129.reuse ;  /* 0x00000081b6967220 */ /* 0x080fe20000410000 */
[----:B0-----:R-:W-:Y:S01]  /*5770*/  FMUL.FTZ R220, R180, R226 ;  /* 0x000000e2b4dc7220 */ /* 0x001fe20000410000 */
[----:B------:R-:W-:Y:S01]  /*5780*/  FADD.FTZ R226, -R151, R18 ;  /* 0x0000001297e27221 */ /* 0x000fe20000010100 */
[----:B------:R-:W-:Y:S01]  /*5790*/  FFMA.FTZ R151, R131, UR44, R36 ;  /* 0x0000002c83977c23 */ /* 0x000fe20008010024 */
[----:B------:R-:W-:Y:S01]  /*57a0*/  FMUL.FTZ R18, R75, R182 ;  /* 0x000000b64b127220 */ /* 0x000fe20000410000 */
[----:B------:R-:W-:Y:S01]  /*57b0*/  FMUL.FTZ R36, R129, UR56 ;  /* 0x0000003881247c20 */ /* 0x000fe20008410000 */
[C---:B------:R-:W-:Y:S01]  /*57c0*/  FMUL.FTZ R23, R27.reuse, -R226 ;  /* 0x800000e21b177220 */ /* 0x040fe20000410000 */
[----:B------:R-:W-:Y:S01]  /*57d0*/  FMUL.FTZ R27, R27, -R129 ;  /* 0x800000811b1b7220 */ /* 0x000fe20000410000 */
[----:B-1----:R-:W-:Y:S01]  /*57e0*/  FMUL.FTZ R152, R76, R153 ;  /* 0x000000994c987220 */ /* 0x002fe20000410000 */
[----:B------:R-:W-:Y:S01]  /*57f0*/  FFMA.FTZ R131, R42, -R18, R211 ;  /* 0x800000122a837223 */ /* 0x000fe200000100d3 */
[CC--:B------:R-:W-:Y:S01]  /*5800*/  FFMA.FTZ R23, R28.reuse, R129.reuse, -R23 ;  /* 0x000000811c177223 */ /* 0x0c0fe20000010817 */
[-C--:B------:R-:W-:Y:S01]  /*5810*/  FFMA.FTZ R28, R28, R226.reuse, R27 ;  /* 0x000000e21c1c7223 */ /* 0x080fe2000001001b */
[C---:B------:R-:W-:Y:S01]  /*5820*/  FMUL.FTZ R27, R43.reuse, R226 ;  /* 0x000000e22b1b7220 */ /* 0x040fe20000410000 */
[----:B------:R-:W-:Y:S01]  /*5830*/  FFMA.FTZ R43, R43, -R18, R208 ;  /* 0x800000122b2b7223 */ /* 0x000fe200000100d0 */
[----:B------:R0:W-:Y:S01]  /*5840*/  STS [R17+0x2160], R152 ;  /* 0x0021609811007388 */ /* 0x0001e20000000800 */
[C---:B------:R-:W-:Y:S01]  /*5850*/  FMUL.FTZ R18, R226.reuse, UR56 ;  /* 0x00000038e2127c20 */ /* 0x040fe20008410000 */
[----:B------:R-:W-:Y:S01]  /*5860*/  FFMA.FTZ R36, R226, UR44, -R36 ;  /* 0x0000002ce2247c23 */ /* 0x000fe20008010824 */
[----:B------:R-:W-:Y:S01]  /*5870*/  FFMA.FTZ R231, R232, UR44, -R231 ;  /* 0x0000002ce8e77c23 */ /* 0x000fe200080108e7 */
[----:B------:R-:W-:Y:S01]  /*5880*/  FADD.FTZ R232, -R149, R28 ;  /* 0x0000001c95e87221 */ /* 0x000fe20000010100 */
[----:B------:R-:W-:Y:S01]  /*5890*/  FADD.FTZ R148, R148, R23 ;  /* 0x0000001794947221 */ /* 0x000fe20000010000 */
[----:B------:R-:W-:Y:S01]  /*58a0*/  FFMA.FTZ R42, R42, R129, R27 ;  /* 0x000000812a2a7223 */ /* 0x000fe2000001001b */
[----:B------:R-:W-:Y:S01]  /*58b0*/  FFMA.FTZ R18, R129, UR44, R18 ;  /* 0x0000002c81127c23 */ /* 0x000fe20008010012 */
[C---:B------:R-:W-:Y:S01]  /*58c0*/  FMUL.FTZ R36, R43.reuse, R36 ;  /* 0x000000242b247220 */ /* 0x040fe20000410000 */
[----:B------:R-:W-:Y:S01]  /*58d0*/  FMUL.FTZ R28, R43, R150 ;  /* 0x000000962b1c7220 */ /* 0x000fe20000410000 */
[----:B0-----:R-:W-:Y:S01]  /*58e0*/  FMUL.FTZ R152, R182, R226 ;  /* 0x000000e2b6987220 */ /* 0x001fe20000410000 */
[C---:B------:R-:W-:Y:S01]  /*58f0*/  FMUL.FTZ R23, R29.reuse, -R232 ;  /* 0x800000e81d177220 */ /* 0x040fe20000410000 */
[----:B------:R-:W-:Y:S01]  /*5900*/  FMUL.FTZ R29, R29, -R148 ;  /* 0x800000941d1d7220 */ /* 0x000fe20000410000 */
[----:B------:R-:W-:Y:S01]  /*5910*/  FMUL.FTZ R224, R79, R128 ;  /* 0x000000804fe07220 */ /* 0x000fe20000410000 */
[----:B------:R-:W-:Y:S01]  /*5920*/  FMUL.FTZ R129, R43, R152 ;  /* 0x000000982b817220 */ /* 0x000fe20000410000 */
[C---:B------:R-:W-:Y:S01]  /*5930*/  FFMA.FTZ R18, R131.reuse, R18, R36 ;  /* 0x0000001283127223 */ /* 0x040fe20000010024 */
[----:B------:R-:W-:Y:S01]  /*5940*/  FMUL.FTZ R36, R74, R181 ;  /* 0x000000b54a247220 */ /* 0x000fe20000410000 */
[C---:B------:R-:W-:Y:S01]  /*5950*/  FFMA.FTZ R27, R30.reuse, R148, -R23 ;  /* 0x000000941e1b7223 */ /* 0x040fe20000010817 */
[C---:B------:R-:W-:Y:S01]  /*5960*/  FFMA.FTZ R129, R131.reuse, R150, R129 ;  /* 0x0000009683817223 */ /* 0x040fe20000010081 */
[----:B------:R-:W-:Y:S01]  /*5970*/  FFMA.FTZ R131, R131, R152, -R28 ;  /* 0x0000009883837223 */ /* 0x000fe2000001081c */
[----:B------:R-:W-:Y:S01]  /*5980*/  FFMA.FTZ R28, R30, R232, R29 ;  /* 0x000000e81e1c7223 */ /* 0x000fe2000001001d */
[----:B------:R-:W-:Y:S01]  /*5990*/  FMUL.FTZ R30, R148, UR56 ;  /* 0x00000038941e7c20 */ /* 0x000fe20008410000 */
[----:B------:R0:W-:Y:S01]  /*59a0*/  STS [R17+0x217c], R224 ;  /* 0x00217ce011007388 */ /* 0x0001e20000000800 */
[C---:B------:R-:W-:Y:S01]  /*59b0*/  FFMA.FTZ R29, R41.reuse, -R36, R204 ;  /* 0x80000024291d7223 */ /* 0x040fe200000100cc */
[-C--:B------:R-:W-:Y:S01]  /*59c0*/  FMUL.FTZ R23, R41, R232.reuse ;  /* 0x000000e829177220 */ /* 0x080fe20000410000 */
[C---:B------:R-:W-:Y:S01]  /*59d0*/  FMUL.FTZ R41, R232.reuse, UR56 ;  /* 0x00000038e8297c20 */ /* 0x040fe20008410000 */
[----:B------:R-:W-:Y:S01]  /*59e0*/  FFMA.FTZ R30, R232, UR44, -R30 ;  /* 0x0000002ce81e7c23 */ /* 0x000fe2000801081e */
[----:B------:R-:W-:Y:S01]  /*59f0*/  FMUL.FTZ R233, R181, R232 ;  /* 0x000000e8b5e97220 */ /* 0x000fe20000410000 */
[----:B------:R-:W-:Y:S01]  /*5a00*/  FFMA.FTZ R36, R40, -R36, R213 ;  /* 0x8000002428247223 */ /* 0x000fe200000100d5 */
[----:B------:R-:W-:Y:S01]  /*5a10*/  FFMA.FTZ R43, R148, UR44, R41 ;  /* 0x0000002c942b7c23 */ /* 0x000fe20008010029 */
[----:B------:R-:W-:Y:S01]  /*5a20*/  FADD.FTZ R41, R146, R27 ;  /* 0x0000001b92297221 */ /* 0x000fe20000010000 */
[----:B------:R-:W-:Y:S01]  /*5a30*/  FMUL.FTZ R27, R29, R30 ;  /* 0x0000001e1d1b7220 */ /* 0x000fe20000410000 */
[----:B0-----:R-:W-:Y:S01]  /*5a40*/  FMUL.FTZ R224, R77, R220 ;  /* 0x000000dc4de07220 */ /* 0x001fe20000410000 */
[----:B------:R-:W-:Y:S01]  /*5a50*/  FADD.FTZ R28, -R147, R28 ;  /* 0x0000001c931c7221 */ /* 0x000fe20000010100 */
[----:B------:R-:W-:Y:S01]  /*5a60*/  FMUL.FTZ R149, R181, R148 ;  /* 0x00000094b5957220 */ /* 0x000fe20000410000 */
[----:B------:R-:W-:Y:S01]  /*5a70*/  FMUL.FTZ R147, R29, R233 ;  /* 0x000000e91d937220 */ /* 0x000fe20000410000 */
[----:B------:R-:W-:Y:S01]  /*5a80*/  FFMA.FTZ R27, R36, R43, R27 ;  /* 0x0000002b241b7223 */ /* 0x000fe2000001001b */
[----:B------:R0:W-:Y:S01]  /*5a90*/  STS [R17+0x2168], R224 ;  /* 0x002168e011007388 */ /* 0x0001e20000000800 */
[C---:B------:R-:W-:Y:S01]  /*5aa0*/  FMUL.FTZ R43, R31.reuse, -R28 ;  /* 0x8000001c1f2b7220 */ /* 0x040fe20000410000 */
[----:B------:R-:W-:Y:S01]  /*5ab0*/  FFMA.FTZ R23, R40, R148, R23 ;  /* 0x0000009428177223 */ /* 0x000fe20000010017 */
[----:B------:R-:W-:Y:S01]  /*5ac0*/  FMUL.FTZ R31, R31, -R41 ;  /* 0x800000291f1f7220 */ /* 0x000fe20000410000 */
[----:B------:R-:W-:Y:S01]  /*5ad0*/  FMUL.FTZ R40, R29, R149 ;  /* 0x000000951d287220 */ /* 0x000fe20000410000 */
[----:B------:R-:W-:Y:S01]  /*5ae0*/  FMUL.FTZ R30, R74, R233 ;  /* 0x000000e94a1e7220 */ /* 0x000fe20000410000 */
[----:B------:R-:W-:Y:S01]  /*5af0*/  FFMA.FTZ R146, R36, R149, R147 ;  /* 0x0000009524927223 */ /* 0x000fe20000010093 */
[C---:B------:R-:W-:Y:S01]  /*5b00*/  FMUL.FTZ R29, R26.reuse, R231 ;  /* 0x000000e71a1d7220 */ /* 0x040fe20000410000 */
[----:B------:R-:W-:Y:S01]  /*5b10*/  FMUL.FTZ R148, R26, R37 ;  /* 0x000000251a947220 */ /* 0x000fe20000410000 */
[----:B------:R-:W-:Y:S01]  /*5b20*/  FFMA.FTZ R43, R160, R41, -R43 ;  /* 0x00000029a02b7223 */ /* 0x000fe2000001082b */
[----:B0-----:R-:W-:Y:S01]  /*5b30*/  FMUL.FTZ R224, R76, R37 ;  /* 0x000000254ce07220 */ /* 0x001fe20000410000 */
[----:B------:R-:W-:Y:S01]  /*5b40*/  FFMA.FTZ R160, R160, R28, R31 ;  /* 0x0000001ca0a07223 */ /* 0x000fe2000001001f */
[----:B------:R-:W-:Y:S01]  /*5b50*/  FFMA.FTZ R147, R36, R233, -R40 ;  /* 0x000000e924937223 */ /* 0x000fe20000010828 */
[----:B------:R-:W-:Y:S01]  /*5b60*/  FMUL.FTZ R31, R41, UR56 ;  /* 0x00000038291f7c20 */ /* 0x000fe20008410000 */
[----:B------:R-:W-:Y:S01]  /*5b70*/  STS [R17+0x2154], R30 ;  /* 0x0021541e11007388 */ /* 0x000fe20000000800 */
[C---:B------:R-:W-:Y:S01]  /*5b80*/  FFMA.FTZ R29, R24.reuse, R151, R29 ;  /* 0x00000097181d7223 */ /* 0x040fe2000001001d */
[----:B------:R-:W-:Y:S01]  /*5b90*/  FFMA.FTZ R148, R24, R153, R148 ;  /* 0x0000009918947223 */ /* 0x000fe20000010094 */
[----:B------:R-:W-:Y:S01]  /*5ba0*/  FMUL.FTZ R36, R28, UR56 ;  /* 0x000000381c247c20 */ /* 0x000fe20008410000 */
[----:B------:R0:W-:Y:S01]  /*5bb0*/  STS [R17+0x2164], R224 ;  /* 0x002164e011007388 */ /* 0x0001e20000000800 */
[----:B------:R-:W-:Y:S01]  /*5bc0*/  FADD.FTZ R160, -R145, R160 ;  /* 0x000000a091a07221 */ /* 0x000fe20000010100 */
[C---:B------:R-:W-:Y:S01]  /*5bd0*/  FMUL.FTZ R145, R39.reuse, R154 ;  /* 0x0000009a27917220 */ /* 0x040fe20000410000 */
[----:B------:R-:W-:Y:S01]  /*5be0*/  FMUL.FTZ R151, R39, R220 ;  /* 0x000000dc27977220 */ /* 0x000fe20000410000 */
[----:B------:R-:W-:Y:S01]  /*5bf0*/  FMUL.FTZ R226, R75, R152 ;  /* 0x000000984be27220 */ /* 0x000fe20000410000 */
[----:B------:R-:W-:Y:S01]  /*5c00*/  FMUL.FTZ R33, R192, R33 ;  /* 0x00000021c0217220 */ /* 0x000fe20000410000 */
[C---:B------:R-:W-:Y:S01]  /*5c10*/  FFMA.FTZ R145, R32.reuse, R220, R145 ;  /* 0x000000dc20917223 */ /* 0x040fe20000010091 */
[----:B------:R-:W-:Y:S01]  /*5c20*/  FFMA.FTZ R151, R32, R154, -R151 ;  /* 0x0000009a20977223 */ /* 0x000fe20000010897 */
[----:B------:R-:W-:Y:S01]  /*5c30*/  IADD3 R220, R191, 0x340, RZ ;  /* 0x00000340bfdc7810 */ /* 0x000fe20007ffe0ff */
[----:B------:R-:W-:Y:S01]  /*5c40*/  FFMA.FTZ R33, R156, R155, R33 ;  /* 0x0000009b9c217223 */ /* 0x000fe20000010021 */
[----:B0-----:R-:W-:Y:S01]  /*5c50*/  FMUL.FTZ R224, R75, R150 ;  /* 0x000000964be07220 */ /* 0x001fe20000410000 */
[----:B------:R-:W-:Y:S01]  /*5c60*/  FMUL.FTZ R150, R74, R149 ;  /* 0x000000954a967220 */ /* 0x000fe20000410000 */
[----:B------:R-:W-:Y:S01]  /*5c70*/  FMUL.FTZ R149, R26, R153 ;  /* 0x000000991a957220 */ /* 0x000fe20000410000 */
[----:B------:R-:W-:Y:S01]  /*5c80*/  FMUL.FTZ R26, R73, R184 ;  /* 0x000000b8491a7220 */ /* 0x000fe20000410000 */
[----:B------:R0:W-:Y:S01]  /*5c90*/  STS [R17+0x215c], R226 ;  /* 0x00215ce211007388 */ /* 0x0001e20000000800 */
[----:B------:R-:W-:Y:S01]  /*5ca0*/  IADD3 R232, R191, 0x3a0, RZ ;  /* 0x000003a0bfe87810 */ /* 0x000fe20007ffe0ff */
[----:B------:R-:W-:Y:S01]  /*5cb0*/  FFMA.FTZ R149, R24, R37, -R149 ;  /* 0x0000002518957223 */ /* 0x000fe20000010895 */
[C---:B------:R-:W-:Y:S01]  /*5cc0*/  FFMA.FTZ R30, R47.reuse, -R26, R206 ;  /* 0x8000001a2f1e7223 */ /* 0x040fe200000100ce */
[-C--:B------:R-:W-:Y:S01]  /*5cd0*/  FMUL.FTZ R24, R47, R28.reuse ;  /* 0x0000001c2f187220 */ /* 0x080fe20000410000 */
[----:B------:R-:W-:Y:S01]  /*5ce0*/  FMUL.FTZ R47, R184, R28 ;  /* 0x0000001cb82f7220 */ /* 0x000fe20000410000 */
[----:B------:R-:W-:Y:S01]  /*5cf0*/  FFMA.FTZ R37, R28, UR44, -R31 ;  /* 0x0000002c1c257c23 */ /* 0x000fe2000801081f */
[C---:B------:R-:W-:Y:S01]  /*5d00*/  FFMA.FTZ R26, R46.reuse, -R26, R207 ;  /* 0x8000001a2e1a7223 */ /* 0x040fe200000100cf */
[----:B------:R-:W-:Y:S01]  /*5d10*/  FFMA.FTZ R31, R41, UR44, R36 ;  /* 0x0000002c291f7c23 */ /* 0x000fe20008010024 */
[-C--:B------:R-:W-:Y:S01]  /*5d20*/  FFMA.FTZ R46, R46, R41.reuse, R24 ;  /* 0x000000292e2e7223 */ /* 0x080fe20000010018 */
[----:B------:R-:W-:Y:S01]  /*5d30*/  FADD.FTZ R36, R144, R43 ;  /* 0x0000002b90247221 */ /* 0x000fe20000010000 */
[----:B------:R-:W-:Y:S01]  /*5d40*/  FMUL.FTZ R41, R184, R41 ;  /* 0x00000029b8297220 */ /* 0x000fe20000410000 */
[C---:B------:R-:W-:Y:S01]  /*5d50*/  FMUL.FTZ R43, R30.reuse, R47 ;  /* 0x0000002f1e2b7220 */ /* 0x040fe20000410000 */
[----:B------:R1:W-:Y:S01]  /*5d60*/  STS [R17+0x2150], R150 ;  /* 0x0021509611007388 */ /* 0x0003e20000000800 */
[----:B------:R-:W-:Y:S01]  /*5d70*/  FMUL.FTZ R37, R30, R37 ;  /* 0x000000251e257220 */ /* 0x000fe20000410000 */
[-C--:B------:R-:W-:Y:S01]  /*5d80*/  FMUL.FTZ R28, R73, R41.reuse ;  /* 0x00000029491c7220 */ /* 0x080fe20000410000 */
[C---:B------:R-:W-:Y:S01]  /*5d90*/  FFMA.FTZ R144, R26.reuse, R41, R43 ;  /* 0x000000291a907223 */ /* 0x040fe2000001002b */
[-C--:B------:R-:W-:Y:S01]  /*5da0*/  FMUL.FTZ R43, R183, R160.reuse ;  /* 0x000000a0b72b7220 */ /* 0x080fe20000410000 */
[----:B------:R-:W-:Y:S01]  /*5db0*/  FFMA.FTZ R24, R26, R31, R37 ;  /* 0x0000001f1a187223 */ /* 0x000fe20000010025 */
[C---:B------:R-:W-:Y:S01]  /*5dc0*/  FMUL.FTZ R31, R161.reuse, -R160 ;  /* 0x800000a0a11f7220 */ /* 0x040fe20000410000 */
[----:B------:R-:W-:Y:S01]  /*5dd0*/  FMUL.FTZ R161, R161, -R36 ;  /* 0x80000024a1a17220 */ /* 0x000fe20000410000 */
[----:B------:R2:W-:Y:S01]  /*5de0*/  STS [R17+0x2148], R28 ;  /* 0x0021481c11007388 */ /* 0x0005e20000000800 */
[----:B0-----:R-:W-:Y:S01]  /*5df0*/  IADD3 R226, R191, 0x380, RZ ;  /* 0x00000380bfe27810 */ /* 0x001fe20007ffe0ff */
[----:B-1----:R-:W-:Y:S01]  /*5e00*/  FMUL.FTZ R150, R30, R41 ;  /* 0x000000291e967220 */ /* 0x002fe20000410000 */
[----:B------:R-:W-:Y:S01]  /*5e10*/  FMUL.FTZ R41, R39, R20 ;  /* 0x0000001427297220 */ /* 0x000fe20000410000 */
[-C--:B------:R-:W-:Y:S01]  /*5e20*/  FMUL.FTZ R30, R73, R47.reuse ;  /* 0x0000002f491e7220 */ /* 0x080fe20000410000 */
[----:B------:R-:W-:Y:S01]  /*5e30*/  STS [R17+0x2158], R224 ;  /* 0x002158e011007388 */ /* 0x000fe20000000800 */
[----:B------:R-:W-:Y:S01]  /*5e40*/  FFMA.FTZ R150, R26, R47, -R150 ;  /* 0x0000002f1a967223 */ /* 0x000fe20000010896 */
[----:B------:R-:W-:Y:S01]  /*5e50*/  FFMA.FTZ R20, R32, R35, R41 ;  /* 0x0000002320147223 */ /* 0x000fe20000010029 */
[----:B------:R-:W-:Y:S01]  /*5e60*/  FMUL.FTZ R26, R72, R183 ;  /* 0x000000b7481a7220 */ /* 0x000fe20000410000 */
[----:B------:R-:W-:Y:S01]  /*5e70*/  FMUL.FTZ R32, R36, UR56 ;  /* 0x0000003824207c20 */ /* 0x000fe20008410000 */
[----:B------:R0:W-:Y:S01]  /*5e80*/  STS [R17+0x214c], R30 ;  /* 0x00214c1e11007388 */ /* 0x0001e20000000800 */
[----:B------:R-:W-:Y:S01]  /*5e90*/  FFMA.FTZ R35, R162, R36, -R31 ;  /* 0x00000024a2237223 */ /* 0x000fe2000001081f */
[----:B--2---:R-:W-:Y:S01]  /*5ea0*/  FFMA.FTZ R28, R45, -R26, R202 ;  /* 0x8000001a2d1c7223 */ /* 0x004fe200000100ca */
[----:B------:R-:W-:Y:S01]  /*5eb0*/  FFMA.FTZ R39, R160, UR44, -R32 ;  /* 0x0000002ca0277c23 */ /* 0x000fe20008010820 */
[----:B------:R-:W-:Y:S01]  /*5ec0*/  FFMA.FTZ R162, R162, R160, R161 ;  /* 0x000000a0a2a27223 */ /* 0x000fe200000100a1 */
[----:B------:R-:W-:Y:S01]  /*5ed0*/  FMUL.FTZ R41, R183, R36 ;  /* 0x00000024b7297220 */ /* 0x000fe20000410000 */
[----:B------:R-:W-:Y:S01]  /*5ee0*/  FADD.FTZ R47, R142, R35 ;  /* 0x000000238e2f7221 */ /* 0x000fe20000010000 */
[----:B------:R-:W-:Y:S01]  /*5ef0*/  FMUL.FTZ R31, R45, R160 ;  /* 0x000000a02d1f7220 */ /* 0x000fe20000410000 */
[----:B------:R-:W-:Y:S01]  /*5f00*/  FFMA.FTZ R26, R44, -R26, R209 ;  /* 0x8000001a2c1a7223 */ /* 0x000fe200000100d1 */
[----:B------:R-:W-:Y:S01]  /*5f10*/  FMUL.FTZ R35, R28, R39 ;  /* 0x000000271c237220 */ /* 0x000fe20000410000 */
[----:B0-----:R-:W-:Y:S01]  /*5f20*/  FMUL.FTZ R30, R160, UR56 ;  /* 0x00000038a01e7c20 */ /* 0x001fe20008410000 */
[----:B------:R-:W-:Y:S01]  /*5f30*/  FADD.FTZ R162, -R143, R162 ;  /* 0x000000a28fa27221 */ /* 0x000fe20000010100 */
[----:B------:R-:W-:Y:S01]  /*5f40*/  FMUL.FTZ R45, R28, R43 ;  /* 0x0000002b1c2d7220 */ /* 0x000fe20000410000 */
[-C--:B------:R-:W-:Y:S01]  /*5f50*/  FMUL.FTZ R32, R72, R41.reuse ;  /* 0x0000002948207220 */ /* 0x080fe20000410000 */
[----:B------:R-:W-:Y:S01]  /*5f60*/  FFMA.FTZ R37, R36, UR44, R30 ;  /* 0x0000002c24257c23 */ /* 0x000fe2000801001e */
[----:B------:R-:W-:Y:S01]  /*5f70*/  FMUL.FTZ R30, R28, R41 ;  /* 0x000000291c1e7220 */ /* 0x000fe20000410000 */
[----:B------:R-:W-:Y:S01]  /*5f80*/  FMUL.FTZ R28, R72, R43 ;  /* 0x0000002b481c7220 */ /* 0x000fe20000410000 */
[C---:B------:R-:W-:Y:S01]  /*5f90*/  FFMA.FTZ R142, R26.reuse, R41, R45 ;  /* 0x000000291a8e7223 */ /* 0x040fe2000001002d */
[C---:B------:R-:W-:Y:S01]  /*5fa0*/  FFMA.FTZ R35, R26.reuse, R37, R35 ;  /* 0x000000251a237223 */ /* 0x040fe20000010023 */
[----:B------:R-:W-:Y:S01]  /*5fb0*/  FFMA.FTZ R143, R26, R43, -R30 ;  /* 0x0000002b1a8f7223 */ /* 0x000fe2000001081e */
[----:B------:R-:W-:Y:S01]  /*5fc0*/  FMUL.FTZ R37, R163, -R162 ;  /* 0x800000a2a3257220 */ /* 0x000fe20000410000 */
[----:B------:R-:W-:Y:S01]  /*5fd0*/  FMUL.FTZ R26, R71, R186 ;  /* 0x000000ba471a7220 */ /* 0x000fe20000410000 */
[----:B------:R0:W-:Y:S01]  /*5fe0*/  STS [R17+0x2144], R28 ;  /* 0x0021441c11007388 */ /* 0x0001e20000000800 */
[----:B------:R-:W-:Y:S01]  /*5ff0*/  FMUL.FTZ R45, R186, R162 ;  /* 0x000000a2ba2d7220 */ /* 0x000fe20000410000 */
[----:B------:R-:W-:Y:S01]  /*6000*/  FFMA.FTZ R37, R164, R47, -R37 ;  /* 0x0000002fa4257223 */ /* 0x000fe20000010825 */
[C---:B------:R-:W-:Y:S01]  /*6010*/  FMUL.FTZ R30, R192.reuse, R193 ;  /* 0x000000c1c01e7220 */ /* 0x040fe20000410000 */
[----:B------:R1:W-:Y:S01]  /*6020*/  STS [R17+0x2140], R32 ;  /* 0x0021402011007388 */ /* 0x0003e20000000800 */
[----:B------:R-:W-:Y:S01]  /*6030*/  FMUL.FTZ R39, R192, R225 ;  /* 0x000000e1c0277220 */ /* 0x000fe20000410000 */
[----:B------:R-:W-:Y:S01]  /*6040*/  FADD.FTZ R152, R140, R37 ;  /* 0x000000258c987221 */ /* 0x000fe20000010000 */
[----:B------:R-:W-:Y:S01]  /*6050*/  FMUL.FTZ R43, R186, R47 ;  /* 0x0000002fba2b7220 */ /* 0x000fe20000410000 */
[----:B------:R-:W-:Y:S01]  /*6060*/  FFMA.FTZ R225, R156, R225, R30 ;  /* 0x000000e19ce17223 */ /* 0x000fe2000001001e */
[----:B------:R-:W-:Y:S01]  /*6070*/  FMUL.FTZ R163, R163, -R47 ;  /* 0x8000002fa3a37220 */ /* 0x000fe20000410000 */
[-C--:B0-----:R-:W-:Y:S01]  /*6080*/  FFMA.FTZ R28, R51, -R26.reuse, R200 ;  /* 0x8000001a331c7223 */ /* 0x081fe200000100c8 */
[----:B------:R-:W-:Y:S01]  /*6090*/  FFMA.FTZ R26, R50, -R26, R203 ;  /* 0x8000001a321a7223 */ /* 0x000fe200000100cb */
[----:B------:R-:W-:Y:S01]  /*60a0*/  FMUL.FTZ R30, R162, UR56 ;  /* 0x00000038a21e7c20 */ /* 0x000fe20008410000 */
[----:B------:R-:W-:Y:S01]  /*60b0*/  FFMA.FTZ R156, R156, R193, -R39 ;  /* 0x000000c19c9c7223 */ /* 0x000fe20000010827 */
[C---:B-1----:R-:W-:Y:S01]  /*60c0*/  FMUL.FTZ R32, R47.reuse, UR56 ;  /* 0x000000382f207c20 */ /* 0x042fe20008410000 */
[----:B------:R-:W-:Y:S01]  /*60d0*/  FMUL.FTZ R37, R28, R45 ;  /* 0x0000002d1c257220 */ /* 0x000fe20000410000 */
[----:B------:R-:W-:Y:S01]  /*60e0*/  FFMA.FTZ R164, R164, R162, R163 ;  /* 0x000000a2a4a47223 */ /* 0x000fe200000100a3 */
[----:B------:R-:W-:Y:S01]  /*60f0*/  FFMA.FTZ R39, R47, UR44, R30 ;  /* 0x0000002c2f277c23 */ /* 0x000fe2000801001e */
[----:B------:R-:W-:Y:S01]  /*6100*/  FFMA.FTZ R41, R162, UR44, -R32 ;  /* 0x0000002ca2297c23 */ /* 0x000fe20008010820 */
[-C--:B------:R-:W-:Y:S01]  /*6110*/  FFMA.FTZ R140, R26, R43.reuse, R37 ;  /* 0x0000002b1a8c7223 */ /* 0x080fe20000010025 */
[----:B------:R-:W-:Y:S01]  /*6120*/  FMUL.FTZ R37, R159, R188 ;  /* 0x000000bc9f257220 */ /* 0x000fe20000410000 */
[C---:B------:R-:W-:Y:S01]  /*6130*/  FMUL.FTZ R30, R28.reuse, R43 ;  /* 0x0000002b1c1e7220 */ /* 0x040fe20000410000 */
[----:B------:R-:W-:Y:S01]  /*6140*/  FMUL.FTZ R41, R28, R41 ;  /* 0x000000291c297220 */ /* 0x000fe20000410000 */
[----:B------:R-:W-:Y:S01]  /*6150*/  FADD.FTZ R164, -R141, R164 ;  /* 0x000000a48da47221 */ /* 0x000fe20000010100 */
[----:B------:R-:W-:Y:S01]  /*6160*/  FFMA.FTZ R28, R158, R157, R37 ;  /* 0x0000009d9e1c7223 */ /* 0x000fe20000010025 */
[----:B------:R-:W-:Y:S01]  /*6170*/  FADD.FTZ R37, R86, UR5 ;  /* 0x0000000556257e21 */ /* 0x000fe20008010000 */
[CC--:B------:R-:W-:Y:S01]  /*6180*/  FFMA.FTZ R141, R26.reuse, R45.reuse, -R30 ;  /* 0x0000002d1a8d7223 */ /* 0x0c0fe2000001081e */
[----:B------:R-:W-:Y:S01]  /*6190*/  FMUL.FTZ R40, R71, R45 ;  /* 0x0000002d47287220 */ /* 0x000fe20000410000 */
[----:B------:R-:W-:Y:S01]  /*61a0*/  FFMA.FTZ R30, R26, R39, R41 ;  /* 0x000000271a1e7223 */ /* 0x000fe20000010029 */
[----:B------:R-:W-:Y:S01]  /*61b0*/  FFMA.FTZ R31, R44, R36, R31 ;  /* 0x000000242c1f7223 */ /* 0x000fe2000001001f */
[----:B------:R-:W-:Y:S01]  /*61c0*/  FMUL.FTZ R39, R159, R128 ;  /* 0x000000809f277220 */ /* 0x000fe20000410000 */
[----:B------:R-:W-:Y:S01]  /*61d0*/  FMUL.FTZ R36, R70, R37 ;  /* 0x0000002546247220 */ /* 0x000fe20000410000 */
[----:B------:R-:W-:Y:S01]  /*61e0*/  FMUL.FTZ R51, R51, R162 ;  /* 0x000000a233337220 */ /* 0x000fe20000410000 */
[----:B------:R0:W-:Y:S01]  /*61f0*/  STS [R17+0x213c], R40 ;  /* 0x00213c2811007388 */ /* 0x0001e20000000800 */
[----:B------:R-:W-:Y:S01]  /*6200*/  FFMA.FTZ R26, R158, R130, R39 ;  /* 0x000000829e1a7223 */ /* 0x000fe20000010027 */
[C---:B------:R-:W-:Y:S01]  /*6210*/  FMUL.FTZ R39, R165.reuse, -R164 ;  /* 0x800000a4a5277220 */ /* 0x040fe20000410000 */
[----:B------:R-:W-:Y:S01]  /*6220*/  FFMA.FTZ R44, R48, -R36, R205 ;  /* 0x80000024302c7223 */ /* 0x000fe200000100cd */
[----:B------:R-:W-:Y:S01]  /*6230*/  FFMA.FTZ R50, R50, R47, R51 ;  /* 0x0000002f32327223 */ /* 0x000fe20000010033 */
[-C--:B------:R-:W-:Y:S01]  /*6240*/  FMUL.FTZ R165, R165, -R152.reuse ;  /* 0x80000098a5a57220 */ /* 0x080fe20000410000 */
[-C--:B------:R-:W-:Y:S01]  /*6250*/  FMUL.FTZ R47, R37, R152.reuse ;  /* 0x00000098252f7220 */ /* 0x080fe20000410000 */
[----:B------:R-:W-:Y:S01]  /*6260*/  FMUL.FTZ R32, R71, R43 ;  /* 0x0000002b47207220 */ /* 0x000fe20000410000 */
[C---:B------:R-:W-:Y:S01]  /*6270*/  FFMA.FTZ R41, R166.reuse, R152, -R39 ;  /* 0x00000098a6297223 */ /* 0x040fe20000010827 */
[----:B------:R-:W-:Y:S01]  /*6280*/  FFMA.FTZ R166, R166, R164, R165 ;  /* 0x000000a4a6a67223 */ /* 0x000fe200000100a5 */
[C---:B0-----:R-:W-:Y:S01]  /*6290*/  FFMA.FTZ R40, R49.reuse, -R36, R198 ;  /* 0x8000002431287223 */ /* 0x041fe200000100c6 */
[----:B------:R-:W-:Y:S01]  /*62a0*/  FMUL.FTZ R36, R164, UR56 ;  /* 0x00000038a4247c20 */ /* 0x000fe20008410000 */
[-C--:B------:R-:W-:Y:S01]  /*62b0*/  FMUL.FTZ R39, R49, R164.reuse ;  /* 0x000000a431277220 */ /* 0x080fe20000410000 */
[C---:B------:R-:W-:Y:S01]  /*62c0*/  FMUL.FTZ R43, R152.reuse, UR56 ;  /* 0x00000038982b7c20 */ /* 0x040fe20008410000 */
[----:B------:R-:W-:Y:S01]  /*62d0*/  FMUL.FTZ R49, R37, R164 ;  /* 0x000000a425317220 */ /* 0x000fe20000410000 */
[----:B------:R-:W-:Y:S01]  /*62e0*/  FFMA.FTZ R45, R152, UR44, R36 ;  /* 0x0000002c982d7c23 */ /* 0x000fe20008010024 */
[----:B------:R-:W-:Y:S01]  /*62f0*/  FMUL.FTZ R36, R40, R47 ;  /* 0x0000002f28247220 */ /* 0x000fe20000410000 */
[----:B------:R-:W-:Y:S01]  /*6300*/  FFMA.FTZ R43, R164, UR44, -R43 ;  /* 0x0000002ca42b7c23 */ /* 0x000fe2000801082b */
[----:B------:R-:W-:Y:S01]  /*6310*/  FADD.FTZ R166, -R139, R166 ;  /* 0x000000a68ba67221 */ /* 0x000fe20000010100 */
[----:B------:R-:W-:Y:S01]  /*6320*/  FMUL.FTZ R159, R159, R130 ;  /* 0x000000829f9f7220 */ /* 0x000fe20000410000 */
[-C--:B------:R-:W-:Y:S01]  /*6330*/  FFMA.FTZ R139, R44, R49.reuse, -R36 ;  /* 0x000000312c8b7223 */ /* 0x080fe20000010824 */
[----:B------:R-:W-:Y:S01]  /*6340*/  FMUL.FTZ R51, R40, R49 ;  /* 0x0000003128337220 */ /* 0x000fe20000410000 */
[----:B------:R-:W-:Y:S01]  /*6350*/  FADD.FTZ R36, R85, UR5 ;  /* 0x0000000555247e21 */ /* 0x000fe20008010000 */
[----:B------:R-:W-:Y:S01]  /*6360*/  FADD.FTZ R130, R138, R41 ;  /* 0x000000298a827221 */ /* 0x000fe20000010000 */
[----:B------:R-:W-:Y:S01]  /*6370*/  FMUL.FTZ R41, R40, R43 ;  /* 0x0000002b28297220 */ /* 0x000fe20000410000 */
[----:B------:R-:W-:Y:S01]  /*6380*/  FFMA.FTZ R39, R48, R152, R39 ;  /* 0x0000009830277223 */ /* 0x000fe20000010027 */
[----:B------:R-:W-:Y:S01]  /*6390*/  FMUL.FTZ R43, R167, -R166 ;  /* 0x800000a6a72b7220 */ /* 0x000fe20000410000 */
[-C--:B------:R-:W-:Y:S01]  /*63a0*/  FMUL.FTZ R48, R70, R47.reuse ;  /* 0x0000002f46307220 */ /* 0x080fe20000410000 */
[----:B------:R-:W-:Y:S01]  /*63b0*/  FFMA.FTZ R138, R44, R47, R51 ;  /* 0x0000002f2c8a7223 */ /* 0x000fe20000010033 */
[----:B------:R-:W-:Y:S01]  /*63c0*/  FMUL.FTZ R40, R69, R36 ;  /* 0x0000002445287220 */ /* 0x000fe20000410000 */
[----:B------:R0:W-:Y:S01]  /*63d0*/  STS [R17+0x2138], R32 ;  /* 0x0021382011007388 */ /* 0x0001e20000000800 */
[----:B------:R-:W-:Y:S01]  /*63e0*/  FMUL.FTZ R47, R130, UR56 ;  /* 0x00000038822f7c20 */ /* 0x000fe20008410000 */
[-C--:B------:R-:W-:Y:S01]  /*63f0*/  FMUL.FTZ R167, R167, -R130.reuse ;  /* 0x80000082a7a77220 */ /* 0x080fe20000410000 */
[----:B------:R-:W-:Y:S01]  /*6400*/  FFMA.FTZ R41, R44, R45, R41 ;  /* 0x0000002d2c297223 */ /* 0x000fe20000010029 */
[----:B------:R-:W-:Y:S01]  /*6410*/  FFMA.FTZ R43, R168, R130, -R43 ;  /* 0x00000082a82b7223 */ /* 0x000fe2000001082b */
[----:B------:R-:W-:Y:S01]  /*6420*/  FFMA.FTZ R44, R55, -R40, R196 ;  /* 0x80000028372c7223 */ /* 0x000fe200000100c4 */
[-C--:B------:R-:W-:Y:S01]  /*6430*/  FMUL.FTZ R51, R36, R166.reuse ;  /* 0x000000a624337220 */ /* 0x080fe20000410000 */
[C---:B------:R-:W-:Y:S01]  /*6440*/  FMUL.FTZ R45, R166.reuse, UR56 ;  /* 0x00000038a62d7c20 */ /* 0x040fe20008410000 */
[----:B------:R-:W-:Y:S01]  /*6450*/  FFMA.FTZ R47, R166, UR44, -R47 ;  /* 0x0000002ca62f7c23 */ /* 0x000fe2000801082f */
[----:B------:R-:W-:Y:S01]  /*6460*/  FFMA.FTZ R168, R168, R166, R167 ;  /* 0x000000a6a8a87223 */ /* 0x000fe200000100a7 */
[----:B0-----:R-:W-:Y:S01]  /*6470*/  FFMA.FTZ R32, R158, R128, -R159 ;  /* 0x000000809e207223 */ /* 0x001fe2000001089f */
[----:B------:R-:W-:Y:S01]  /*6480*/  FMUL.FTZ R128, R70, R49 ;  /* 0x0000003146807220 */ /* 0x000fe20000410000 */
[----:B------:R-:W-:Y:S01]  /*6490*/  FMUL.FTZ R49, R36, R130 ;  /* 0x0000008224317220 */ /* 0x000fe20000410000 */
[----:B------:R0:W-:Y:S01]  /*64a0*/  STS [R17+0x2130], R48 ;  /* 0x0021303011007388 */ /* 0x0001e20000000800 */
[----:B------:R-:W-:Y:S01]  /*64b0*/  FADD.FTZ R152, R136, R43 ;  /* 0x0000002b88987221 */ /* 0x000fe20000010000 */
[----:B------:R-:W-:Y:S01]  /*64c0*/  FFMA.FTZ R40, R54, -R40, R199 ;  /* 0x8000002836287223 */ /* 0x000fe200000100c7 */
[----:B------:R-:W-:Y:S01]  /*64d0*/  FMUL.FTZ R43, R44, R51 ;  /* 0x000000332c2b7220 */ /* 0x000fe20000410000 */
[----:B------:R-:W-:Y:S01]  /*64e0*/  FFMA.FTZ R45, R130, UR44, R45 ;  /* 0x0000002c822d7c23 */ /* 0x000fe2000801002d */
[----:B------:R-:W-:Y:S01]  /*64f0*/  FMUL.FTZ R47, R44, R47 ;  /* 0x0000002f2c2f7220 */ /* 0x000fe20000410000 */
[----:B------:R-:W-:Y:S01]  /*6500*/  FADD.FTZ R168, -R137, R168 ;  /* 0x000000a889a87221 */ /* 0x000fe20000010100 */
[-C--:B------:R-:W-:Y:S01]  /*6510*/  FFMA.FTZ R136, R40, R49.reuse, R43 ;  /* 0x0000003128887223 */ /* 0x080fe2000001002b */
[----:B------:R-:W-:Y:S01]  /*6520*/  FADD.FTZ R43, R84, UR5 ;  /* 0x00000005542b7e21 */ /* 0x000fe20008010000 */
[----:B------:R-:W-:Y:S01]  /*6530*/  FMUL.FTZ R55, R55, R166 ;  /* 0x000000a637377220 */ /* 0x000fe20000410000 */
[----:B0-----:R-:W-:Y:S01]  /*6540*/  FMUL.FTZ R48, R44, R49 ;  /* 0x000000312c307220 */ /* 0x001fe20000410000 */
[----:B------:R0:W-:Y:S01]  /*6550*/  STS [R17+0x2134], R128 ;  /* 0x0021348011007388 */ /* 0x0001e20000000800 */
[----:B------:R-:W-:Y:S01]  /*6560*/  FMUL.FTZ R44, R68, R43 ;  /* 0x0000002b442c7220 */ /* 0x000fe20000410000 */
[----:B------:R-:W-:Y:S01]  /*6570*/  FFMA.FTZ R54, R54, R130, R55 ;  /* 0x0000008236367223 */ /* 0x000fe20000010037 */
[C---:B------:R-:W-:Y:S01]  /*6580*/  FFMA.FTZ R137, R40.reuse, R51, -R48 ;  /* 0x0000003328897223 */ /* 0x040fe20000010830 */
        /* <DEDUP_REMOVED lines=8> */
[-C--:B------:R-:W-:Y:S01]  /*6610*/  FFMA.FTZ R53, R53, -R44.reuse, R216 ;  /* 0x8000002c35357223 */ /* 0x080fe200000100d8 */
[----:B------:R-:W-:Y:S01]  /*6620*/  FADD.FTZ R153, R134, R153 ;  /* 0x0000009986997221 */ /* 0x000fe20000010000 */
[----:B------:R-:W-:Y:S01]  /*6630*/  FADD.FTZ R135, -R135, R170 ;  /* 0x000000aa87877221 */ /* 0x000fe20000010100 */
[----:B------:R-:W-:Y:S01]  /*6640*/  FFMA.FTZ R48, R52, -R44, R201 ;  /* 0x8000002c34307223 */ /* 0x000fe200000100c9 */
[----:B------:R-:W-:Y:S01]  /*6650*/  FMUL.FTZ R51, R152, UR56 ;  /* 0x0000003898337c20 */ /* 0x000fe20008410000 */
[C---:B------:R-:W-:Y:S01]  /*6660*/  FMUL.FTZ R44, R171.reuse, -R153 ;  /* 0x80000099ab2c7220 */ /* 0x040fe20000410000 */
[----:B------:R-:W-:Y:S01]  /*6670*/  FMUL.FTZ R47, R171, -R135 ;  /* 0x80000087ab2f7220 */ /* 0x000fe20000410000 */
[----:B0-----:R-:W-:Y:S01]  /*6680*/  FMUL.FTZ R128, R69, R49 ;  /* 0x0000003145807220 */ /* 0x001fe20000410000 */
[C---:B------:R-:W-:Y:S01]  /*6690*/  FMUL.FTZ R49, R168.reuse, UR56 ;  /* 0x00000038a8317c20 */ /* 0x040fe20008410000 */
[----:B------:R-:W-:Y:S01]  /*66a0*/  FFMA.FTZ R52, R168, UR44, -R51 ;  /* 0x0000002ca8347c23 */ /* 0x000fe20008010833 */
[C---:B------:R-:W-:Y:S01]  /*66b0*/  FFMA.FTZ R47, R174.reuse, R153, -R47 ;  /* 0x00000099ae2f7223 */ /* 0x040fe2000001082f */
[C---:B------:R-:W-:Y:S01]  /*66c0*/  FMUL.FTZ R155, R43.reuse, R168 ;  /* 0x000000a82b9b7220 */ /* 0x040fe20000410000 */
[----:B------:R-:W-:Y:S01]  /*66d0*/  FFMA.FTZ R44, R174, R135, R44 ;  /* 0x00000087ae2c7223 */ /* 0x000fe2000001002c */
[----:B------:R-:W-:Y:S01]  /*66e0*/  FFMA.FTZ R49, R152, UR44, R49 ;  /* 0x0000002c98317c23 */ /* 0x000fe20008010031 */
[----:B------:R-:W-:Y:S01]  /*66f0*/  FADD.FTZ R168, R132, R47 ;  /* 0x0000002f84a87221 */ /* 0x000fe20000010000 */
[----:B------:R-:W-:Y:S01]  /*6700*/  FMUL.FTZ R55, R43, R152 ;  /* 0x000000982b377220 */ /* 0x000fe20000410000 */
[----:B------:R-:W-:Y:S01]  /*6710*/  FADD.FTZ R134, -R133, R44 ;  /* 0x0000002c85867221 */ /* 0x000fe20000010100 */
[----:B------:R-:W-:Y:S01]  /*6720*/  FMUL.FTZ R51, R53, R52 ;  /* 0x0000003435337220 */ /* 0x000fe20000410000 */
[----:B------:R-:W-:Y:S01]  /*6730*/  FMUL.FTZ R47, R175, -R168 ;  /* 0x800000a8af2f7220 */ /* 0x000fe20000410000 */
[----:B------:R-:W-:Y:S01]  /*6740*/  FADD.FTZ R44, R83, UR5 ;  /* 0x00000005532c7e21 */ /* 0x000fe20008010000 */
[-C--:B------:R-:W-:Y:S01]  /*6750*/  FMUL.FTZ R175, R175, -R134.reuse ;  /* 0x80000086afaf7220 */ /* 0x080fe20000410000 */
[C---:B------:R-:W-:Y:S01]  /*6760*/  FMUL.FTZ R157, R53.reuse, R155 ;  /* 0x0000009b359d7220 */ /* 0x040fe20000410000 */
[C---:B------:R-:W-:Y:S01]  /*6770*/  FFMA.FTZ R47, R176.reuse, R134, R47 ;  /* 0x00000086b02f7223 */ /* 0x040fe2000001002f */
[----:B------:R-:W-:Y:S01]  /*6780*/  FMUL.FTZ R52, R53, R55 ;  /* 0x0000003735347220 */ /* 0x000fe20000410000 */
[----:B------:R-:W-:Y:S01]  /*6790*/  FFMA.FTZ R176, R176, R168, -R175 ;  /* 0x000000a8b0b07223 */ /* 0x000fe200000108af */
[----:B------:R-:W-:Y:S01]  /*67a0*/  FMUL.FTZ R154, R67, R44 ;  /* 0x0000002c439a7220 */ /* 0x000fe20000410000 */
[----:B------:R-:W-:Y:S01]  /*67b0*/  FADD.FTZ R238, -R238, R47 ;  /* 0x0000002feeee7221 */ /* 0x000fe20000010100 */
[C---:B------:R-:W-:Y:S01]  /*67c0*/  FFMA.FTZ R47, R48.reuse, R49, R51 ;  /* 0x00000031302f7223 */ /* 0x040fe20000010033 */
[----:B------:R-:W-:Y:S01]  /*67d0*/  FADD.FTZ R239, R239, R176 ;  /* 0x000000b0efef7221 */ /* 0x000fe20000010000 */
[C---:B------:R-:W-:Y:S01]  /*67e0*/  FFMA.FTZ R132, R48.reuse, R55, R157 ;  /* 0x0000003730847223 */ /* 0x040fe2000001009d */
[C---:B------:R-:W-:Y:S01]  /*67f0*/  FMUL.FTZ R49, R177.reuse, -R238 ;  /* 0x800000eeb1317220 */ /* 0x040fe20000410000 */
[----:B------:R-:W-:Y:S01]  /*6800*/  FFMA.FTZ R133, R48, R155, -R52 ;  /* 0x0000009b30857223 */ /* 0x000fe20000010834 */
[----:B------:R-:W-:Y:S01]  /*6810*/  FMUL.FTZ R177, R177, -R239 ;  /* 0x800000efb1b17220 */ /* 0x000fe20000410000 */
[C---:B------:R-:W-:Y:S01]  /*6820*/  FMUL.FTZ R48, R59.reuse, R135 ;  /* 0x000000873b307220 */ /* 0x040fe20000410000 */
[----:B------:R-:W-:Y:S01]  /*6830*/  FFMA.FTZ R51, R178, R239, -R49 ;  /* 0x000000efb2337223 */ /* 0x000fe20000010831 */
[----:B------:R-:W-:Y:S01]  /*6840*/  FADD.FTZ R49, R80, UR5 ;  /* 0x0000000550317e21 */ /* 0x000fe20008010000 */
[----:B------:R0:W-:Y:S01]  /*6850*/  STS [R17+0x2128], R128 ;  /* 0x0021288011007388 */ /* 0x0001e20000000800 */
[-C--:B------:R-:W-:Y:S01]  /*6860*/  FFMA.FTZ R152, R59, -R154.reuse, R194 ;  /* 0x8000009a3b987223 */ /* 0x080fe200000100c2 */
[C---:B------:R-:W-:Y:S01]  /*6870*/  FFMA.FTZ R154, R58.reuse, -R154, R219 ;  /* 0x8000009a3a9a7223 */ /* 0x040fe200000100db */
[----:B------:R-:W-:Y:S01]  /*6880*/  FFMA.FTZ R58, R58, R153, R48 ;  /* 0x000000993a3a7223 */ /* 0x000fe20000010030 */
[----:B------:R1:W-:Y:S01]  /*6890*/  STS [R17+0x212c], R130 ;  /* 0x00212c8211007388 */ /* 0x0003e20000000800 */
[----:B------:R-:W-:Y:S01]  /*68a0*/  FADD.FTZ R48, R81, UR5 ;  /* 0x0000000551307e21 */ /* 0x000fe20008010000 */
[----:B------:R-:W-:Y:S01]  /*68b0*/  FMUL.FTZ R59, R64, R49 ;  /* 0x00000031403b7220 */ /* 0x000fe20000410000 */
[----:B------:R-:W-:Y:S01]  /*68c0*/  FADD.FTZ R234, R234, R51 ;  /* 0x00000033eaea7221 */ /* 0x000fe20000010000 */
[C---:B------:R-:W-:Y:S01]  /*68d0*/  FMUL.FTZ R52, R68.reuse, R155 ;  /* 0x0000009b44347220 */ /* 0x040fe20000410000 */
[----:B------:R-:W-:Y:S01]  /*68e0*/  FMUL.FTZ R53, R65, R48 ;  /* 0x0000003041357220 */ /* 0x000fe20000410000 */
[----:B0-----:R-:W-:Y:S01]  /*68f0*/  FMUL.FTZ R128, R68, R55 ;  /* 0x0000003744807220 */ /* 0x001fe20000410000 */
[----:B------:R-:W-:Y:S01]  /*6900*/  FADD.FTZ R51, R82, UR5 ;  /* 0x0000000552337e21 */ /* 0x000fe20008010000 */
[----:B------:R-:W-:Y:S01]  /*6910*/  FMUL.FTZ R157, R49, R234 ;  /* 0x000000ea319d7220 */ /* 0x000fe20000410000 */
[----:B------:R-:W-:Y:S01]  /*6920*/  FFMA.FTZ R55, R62, -R53, R173 ;  /* 0x800000353e377223 */ /* 0x000fe200000100ad */
[-C--:B-1----:R-:W-:Y:S01]  /*6930*/  FFMA.FTZ R130, R178, R238.reuse, R177 ;  /* 0x000000eeb2827223 */ /* 0x082fe200000100b1 */
[----:B------:R0:W-:Y:S01]  /*6940*/  STS [R17+0x2120], R128 ;  /* 0x0021208011007388 */ /* 0x0001e20000000800 */
[----:B------:R-:W-:Y:S01]  /*6950*/  FMUL.FTZ R162, R66, R51 ;  /* 0x0000003342a27220 */ /* 0x000fe20000410000 */
[----:B------:R-:W-:Y:S01]  /*6960*/  FFMA.FTZ R53, R63, -R53, R218 ;  /* 0x800000353f357223 */ /* 0x000fe200000100da */
[----:B------:R-:W-:Y:S01]  /*6970*/  FADD.FTZ R130, -R235, R130 ;  /* 0x00000082eb827221 */ /* 0x000fe20000010100 */
[C---:B------:R-:W-:Y:S01]  /*6980*/  FMUL.FTZ R160, R48.reuse, R239 ;  /* 0x000000ef30a07220 */ /* 0x040fe20000410000 */
[----:B------:R-:W-:Y:S01]  /*6990*/  FMUL.FTZ R158, R48, R238 ;  /* 0x000000ee309e7220 */ /* 0x000fe20000410000 */
[----:B------:R1:W-:Y:S01]  /*69a0*/  STS [R17+0x2124], R52 ;  /* 0x0021243411007388 */ /* 0x0003e20000000800 */
[----:B------:R-:W-:Y:S01]  /*69b0*/  FMUL.FTZ R155, R49, R130 ;  /* 0x00000082319b7220 */ /* 0x000fe20000410000 */
[----:B------:R-:W-:Y:S01]  /*69c0*/  FMUL.FTZ R165, R53, R160 ;  /* 0x000000a035a57220 */ /* 0x000fe20000410000 */
[----:B------:R-:W-:Y:S01]  /*69d0*/  FMUL.FTZ R161, R51, R168 ;  /* 0x000000a833a17220 */ /* 0x000fe20000410000 */
[-C--:B0-----:R-:W-:Y:S01]  /*69e0*/  FFMA.FTZ R128, R60, -R59.reuse, R223 ;  /* 0x8000003b3c807223 */ /* 0x081fe200000100df */
[----:B------:R-:W-:Y:S01]  /*69f0*/  FFMA.FTZ R59, R61, -R59, R222 ;  /* 0x8000003b3d3b7223 */ /* 0x000fe200000100de */
[----:B------:R-:W-:Y:S01]  /*6a00*/  FMUL.FTZ R166, R53, R158 ;  /* 0x0000009e35a67220 */ /* 0x000fe20000410000 */
[----:B------:R-:W-:Y:S01]  /*6a10*/  FMUL.FTZ R159, R51, R134 ;  /* 0x00000086339f7220 */ /* 0x000fe20000410000 */
[----:B------:R-:W-:Y:S01]  /*6a20*/  FFMA.FTZ R165, R55, R158, -R165 ;  /* 0x0000009e37a57223 */ /* 0x000fe200000108a5 */
[C---:B------:R-:W-:Y:S01]  /*6a30*/  FMUL.FTZ R164, R59.reuse, R157 ;  /* 0x0000009d3ba47220 */ /* 0x040fe20000410000 */
[-C--:B------:R-:W-:Y:S01]  /*6a40*/  FMUL.FTZ R163, R59, R155.reuse ;  /* 0x0000009b3ba37220 */ /* 0x080fe20000410000 */
[-C--:B-1----:R-:W-:Y:S01]  /*6a50*/  FFMA.FTZ R52, R56, -R162.reuse, R221 ;  /* 0x800000a238347223 */ /* 0x082fe200000100dd */
[----:B------:R-:W-:Y:S01]  /*6a60*/  FFMA.FTZ R162, R57, -R162, R172 ;  /* 0x800000a239a27223 */ /* 0x000fe200000100ac */
[C---:B------:R-:W-:Y:S01]  /*6a70*/  FFMA.FTZ R164, R128.reuse, R155, -R164 ;  /* 0x0000009b80a47223 */ /* 0x040fe200000108a4 */
[----:B------:R-:W-:Y:S01]  /*6a80*/  FFMA.FTZ R163, R128, R157, R163 ;  /* 0x0000009d80a37223 */ /* 0x000fe200000100a3 */
[----:B------:R-:W-:Y:S01]  /*6a90*/  FFMA.FTZ R166, R55, R160, R166 ;  /* 0x000000a037a67223 */ /* 0x000fe200000100a6 */
[C---:B------:R-:W-:Y:S01]  /*6aa0*/  FMUL.FTZ R170, R162.reuse, R161 ;  /* 0x000000a1a2aa7220 */ /* 0x040fe20000410000 */
[----:B------:R-:W-:Y:S01]  /*6ab0*/  FADD.FTZ R164, RZ, R164 ;  /* 0x000000a4ffa47221 */ /* 0x000fe20000010000 */
[----:B------:R-:W-:Y:S01]  /*6ac0*/  FADD.FTZ R163, RZ, R163 ;  /* 0x000000a3ffa37221 */ /* 0x000fe20000010000 */
[----:B------:R-:W-:Y:S01]  /*6ad0*/  FMUL.FTZ R167, R162, R159 ;  /* 0x0000009fa2a77220 */ /* 0x000fe20000410000 */
[----:B------:R-:W-:Y:S01]  /*6ae0*/  FMUL.FTZ R169, R44, R135 ;  /* 0x000000872ca97220 */ /* 0x000fe20000410000 */
[----:B------:R-:W-:Y:S01]  /*6af0*/  FADD.FTZ R164, R164, R165 ;  /* 0x000000a5a4a47221 */ /* 0x000fe20000010000 */
[----:B------:R-:W-:Y:S01]  /*6b00*/  FADD.FTZ R163, R163, R166 ;  /* 0x000000a6a3a37221 */ /* 0x000fe20000010000 */
[C---:B------:R-:W-:Y:S01]  /*6b10*/  FFMA.FTZ R165, R52.reuse, R159, -R170 ;  /* 0x0000009f34a57223 */ /* 0x040fe200000108aa */
[----:B------:R-:W-:Y:S01]  /*6b20*/  FFMA.FTZ R166, R52, R161, R167 ;  /* 0x000000a134a67223 */ /* 0x000fe200000100a7 */
[----:B------:R-:W-:Y:S01]  /*6b30*/  FMUL.FTZ R167, R44, R153 ;  /* 0x000000992ca77220 */ /* 0x000fe20000410000 */
[----:B------:R-:W-:Y:S01]  /*6b40*/  FMUL.FTZ R170, R153, UR56 ;  /* 0x0000003899aa7c20 */ /* 0x000fe20008410000 */
[----:B------:R-:W-:Y:S01]  /*6b50*/  FADD.FTZ R164, R164, R165 ;  /* 0x000000a5a4a47221 */ /* 0x000fe20000010000 */
[C---:B------:R-:W-:Y:S01]  /*6b60*/  FMUL.FTZ R165, R152.reuse, R169 ;  /* 0x000000a998a57220 */ /* 0x040fe20000410000 */
[-C--:B------:R-:W-:Y:S01]  /*6b70*/  FMUL.FTZ R176, R152, R167.reuse ;  /* 0x000000a798b07220 */ /* 0x080fe20000410000 */
[----:B------:R-:W-:Y:S01]  /*6b80*/  FADD.FTZ R163, R163, R166 ;  /* 0x000000a6a3a37221 */ /* 0x000fe20000010000 */
[----:B------:R-:W-:Y:S01]  /*6b90*/  FMUL.FTZ R166, R135, UR56 ;  /* 0x0000003887a67c20 */ /* 0x000fe20008410000 */
[C---:B------:R-:W-:Y:S01]  /*6ba0*/  FFMA.FTZ R174, R154.reuse, R167, R165 ;  /* 0x000000a79aae7223 */ /* 0x040fe200000100a5 */
[----:B------:R-:W-:Y:S01]  /*6bb0*/  FFMA.FTZ R165, R154, R169, -R176 ;  /* 0x000000a99aa57223 */ /* 0x000fe200000108b0 */
[----:B------:R-:W-:Y:S01]  /*6bc0*/  FMUL.FTZ R177, R57, R134 ;  /* 0x0000008639b17220 */ /* 0x000fe20000410000 */
[----:B------:R-:W-:Y:S01]  /*6bd0*/  FFMA.FTZ R135, R135, UR44, -R170 ;  /* 0x0000002c87877c23 */ /* 0x000fe200080108aa */
[----:B------:R-:W-:Y:S01]  /*6be0*/  FADD.FTZ R163, R163, R174 ;  /* 0x000000aea3a37221 */ /* 0x000fe20000010000 */
[----:B------:R-:W-:Y:S01]  /*6bf0*/  FADD.FTZ R164, R164, R165 ;  /* 0x000000a5a4a47221 */ /* 0x000fe20000010000 */
[----:B------:R-:W-:Y:S01]  /*6c00*/  FFMA.FTZ R153, R153, UR44, R166 ;  /* 0x0000002c99997c23 */ /* 0x000fe200080100a6 */
[----:B------:R-:W-:Y:S01]  /*6c10*/  FFMA.FTZ R177, R56, R168, R177 ;  /* 0x000000a838b17223 */ /* 0x000fe200000100b1 */
[----:B------:R-:W-:Y:S01]  /*6c20*/  FADD.FTZ R163, R163, R132 ;  /* 0x00000084a3a37221 */ /* 0x000fe20000010000 */
[----:B------:R-:W-:Y:S01]  /*6c30*/  FADD.FTZ R164, R164, R133 ;  /* 0x00000085a4a47221 */ /* 0x000fe20000010000 */
[----:B------:R-:W-:Y:S01]  /*6c40*/  FMUL.FTZ R133, R168, UR56 ;  /* 0x00000038a8857c20 */ /* 0x000fe20008410000 */
[----:B------:R-:W-:Y:S01]  /*6c50*/  FMUL.FTZ R57, R134, UR56 ;  /* 0x0000003886397c20 */ /* 0x000fe20008410000 */
[----:B------:R-:W-:Y:S01]  /*6c60*/  FADD.FTZ R163, R163, R136 ;  /* 0x00000088a3a37221 */ /* 0x000fe20000010000 */
[----:B------:R-:W-:Y:S01]  /*6c70*/  FADD.FTZ R164, R164, R137 ;  /* 0x00000089a4a47221 */ /* 0x000fe20000010000 */
[----:B------:R-:W-:Y:S01]  /*6c80*/  FFMA.FTZ R133, R134, UR44, -R133 ;  /* 0x0000002c86857c23 */ /* 0x000fe20008010885 */
        /* <DEDUP_REMOVED lines=24> */
[----:B------:R0:W-:Y:S01]  /*6e10*/  STS [R17+0x2110], R136 ;  /* 0x0021108811007388 */ /* 0x0001e20000000800 */
[----:B------:R-:W-:Y:S01]  /*6e20*/  FADD.FTZ R148, R129, R148 ;  /* 0x0000009481947221 */ /* 0x000fe20000010000 */
[----:B------:R-:W-:Y:S01]  /*6e30*/  FADD.FTZ R150, R150, R149 ;  /* 0x0000009596967221 */ /* 0x000fe20000010000 */
[C---:B------:R-:W-:Y:S01]  /*6e40*/  IADD3 R152, R191.reuse, 0x160, RZ ;  /* 0x00000160bf987810 */ /* 0x040fe20007ffe0ff */
[----:B------:R1:W-:Y:S01]  /*6e50*/  STS [R17+0x2114], R138 ;  /* 0x0021148a11007388 */ /* 0x0003e20000000800 */
[----:B------:R-:W-:Y:S01]  /*6e60*/  FADD.FTZ R148, R148, R145 ;  /* 0x0000009194947221 */ /* 0x000fe20000010000 */
[----:B------:R-:W-:Y:S01]  /*6e70*/  FADD.FTZ R151, R150, R151 ;  /* 0x0000009796977221 */ /* 0x000fe20000010000 */
[C---:B------:R-:W-:Y:S01]  /*6e80*/  IADD3 R150, R191.reuse, 0x140, RZ ;  /* 0x00000140bf967810 */ /* 0x040fe20007ffe0ff */
[----:B------:R-:W-:Y:S01]  /*6e90*/  STS [R17+0x2108], R160 ;  /* 0x002108a011007388 */ /* 0x000fe20000000800 */
[----:B------:R-:W-:Y:S01]  /*6ea0*/  FADD.FTZ R171, R148, R225 ;  /* 0x000000e194ab7221 */ /* 0x000fe20000010000 */
[----:B------:R-:W-:Y:S01]  /*6eb0*/  IADD3 R154, R191, 0x180, RZ ;  /* 0x00000180bf9a7810 */ /* 0x000fe20007ffe0ff */
[----:B------:R-:W-:Y:S01]  /*6ec0*/  FMUL.FTZ R175, R162, R133 ;  /* 0x00000085a2af7220 */ /* 0x000fe20000410000 */
[----:B------:R2:W-:Y:S01]  /*6ed0*/  STS [R17+0x210c], R158 ;  /* 0x00210c9e11007388 */ /* 0x0005e20000000800 */
[----:B------:R-:W-:Y:S01]  /*6ee0*/  FADD.FTZ R169, R151, R156 ;  /* 0x0000009c97a97221 */ /* 0x000fe20000010000 */
[C---:B0-----:R-:W-:Y:S01]  /*6ef0*/  IADD3 R136, R191.reuse, 0x20, RZ ;  /* 0x00000020bf887810 */ /* 0x041fe20007ffe0ff */
[----:B------:R-:W-:Y:S01]  /*6f00*/  FFMA.FTZ R168, R168, UR44, R57 ;  /* 0x0000002ca8a87c23 */ /* 0x000fe20008010039 */
[----:B------:R0:W-:Y:S01]  /*6f10*/  STS [R17+0x2100], R56 ;  /* 0x0021003811007388 */ /* 0x0001e20000000800 */
[C---:B-1----:R-:W-:Y:S01]  /*6f20*/  IADD3 R138, R191.reuse, 0x40, RZ ;  /* 0x00000040bf8a7810 */ /* 0x042fe20007ffe0ff */
[----:B------:R-:W-:Y:S01]  /*6f30*/  ULEA UR42, UR13, 0xfffffe00, 0x9 ;  /* 0xfffffe000d2a7891 */ /* 0x000fe2000f8e483f */
[C---:B------:R-:W-:Y:S01]  /*6f40*/  IADD3 R148, R191.reuse, 0xe0, RZ ;  /* 0x000000e0bf947810 */ /* 0x040fe20007ffe0ff */
[----:B------:R1:W-:Y:S01]  /*6f50*/  STS [R17+0x2104], R134 ;  /* 0x0021048611007388 */ /* 0x0003e20000000800 */
[----:B------:R-:W-:Y:S01]  /*6f60*/  IADD3 R164, R191, 0x240, RZ ;  /* 0x00000240bfa47810 */ /* 0x000fe20007ffe0ff */
[----:B------:R-:W-:Y:S01]  /*6f70*/  FFMA.FTZ R196, -R11, R196, -RZ ;  /* 0x000000c40bc47223 */ /* 0x000fe200000109ff */
[C---:B--2---:R-:W-:Y:S01]  /*6f80*/  IADD3 R158, R191.reuse, 0x1c0, RZ ;  /* 0x000001c0bf9e7810 */ /* 0x044fe20007ffe0ff */
[----:B------:R-:W-:Y:S01]  /*6f90*/  BAR.SYNC.DEFER_BLOCKING 0x0 ;  /* 0x0000000000007b1d */ /* 0x000fe20000010000 */
[C---:B------:R-:W-:Y:S01]  /*6fa0*/  IADD3 R140, R191.reuse, 0x60, RZ ;  /* 0x00000060bf8c7810 */ /* 0x040fe20007ffe0ff */
[----:B------:R-:W-:Y:S01]  /*6fb0*/  UIADD3 UR42, -UR42, UR55, URZ ;  /* 0x000000372a2a7290 */ /* 0x000fe2000fffe13f */
[C---:B0-----:R-:W-:Y:S01]  /*6fc0*/  IADD3 R56, R191.reuse, 0x100, RZ ;  /* 0x00000100bf387810 */ /* 0x041fe20007ffe0ff */
[----:B------:R-:W-:Y:S01]  /*6fd0*/  FFMA.FTZ R172, -R14, R172, -RZ ;  /* 0x000000ac0eac7223 */ /* 0x000fe200000109ff */
[----:B------:R-:W-:Y:S01]  /*6fe0*/  IADD3 R142, R191, 0x80, RZ ;  /* 0x00000080bf8e7810 */ /* 0x000fe20007ffe0ff */
[----:B------:R-:W-:Y:S01]  /*6ff0*/  FFMA.FTZ R194, -R13, R194, -RZ ;  /* 0x000000c20dc27223 */ /* 0x000fe200000109ff */
[----:B-1----:R-:W-:Y:S01]  /*7000*/  IADD3 R134, R191, 0x120, RZ ;  /* 0x00000120bf867810 */ /* 0x002fe20007ffe0ff */
[----:B------:R-:W-:Y:S01]  /*7010*/  FFMA.FTZ R218, -R15, R218, -RZ ;  /* 0x000000da0fda7223 */ /* 0x000fe200000109ff */
[----:B------:R-:W-:Y:S01]  /*7020*/  IADD3 R144, R191, 0xa0, RZ ;  /* 0x000000a0bf907810 */ /* 0x000fe20007ffe0ff */
[----:B------:R-:W-:Y:S01]  /*7030*/  FMUL.FTZ R219, R13, R219 ;  /* 0x000000db0ddb7220 */ /* 0x000fe20000410000 */
[C---:B------:R-:W-:Y:S01]  /*7040*/  IADD3 R146, R191.reuse, 0xc0, RZ ;  /* 0x000000c0bf927810 */ /* 0x040fe20007ffe0ff */
        /* <DEDUP_REMOVED lines=12> */
[----:B------:R-:W0:Y:S01]  /*7110*/  LDS R251, [R252+0x2100] ;  /* 0x00210000fcfb7984 */ /* 0x000e220000000800 */
        /* <DEDUP_REMOVED lines=10> */
[----:B------:R-:W-:Y:S01]  /*71c0*/  IADD3 R236, R191, 0x3c0, RZ ;  /* 0x000003c0bfec7810 */ /* 0x000fe20007ffe0ff */
[----:B------:R-:W-:Y:S01]  /*71d0*/  FMUL.FTZ R143, R239, UR56 ;  /* 0x00000038ef8f7c20 */ /* 0x000fe20008410000 */
[----:B------:R-:W-:Y:S01]  /*71e0*/  IADD3 R240, R191, 0x3e0, RZ ;  /* 0x000003e0bff07810 */ /* 0x000fe20007ffe0ff */
        /* <DEDUP_REMOVED lines=32> */
[----:B------:R-:W-:Y:S02]  /*73f0*/  LEA R158, R150, UR19, 0x2 ;  /* 0x00000013969e7c11 */ /* 0x000fe4000f8e10ff */
[----:B------:R-:W-:Y:S02]  /*7400*/  LEA R157, R152, UR19, 0x2 ;  /* 0x00000013989d7c11 */ /* 0x000fe4000f8e10ff */
[----:B------:R-:W-:Y:S02]  /*7410*/  LEA R156, R154, UR19, 0x2 ;  /* 0x000000139a9c7c11 */ /* 0x000fe4000f8e10ff */
[----:B------:R-:W-:Y:S02]  /*7420*/  LEA R167, R136, UR19, 0x2 ;  /* 0x0000001388a77c11 */ /* 0x000fe4000f8e10ff */
[----:B------:R-:W-:Y:S01]  /*7430*/  LEA R166, R138, UR19, 0x2 ;  /* 0x000000138aa67c11 */ /* 0x000fe2000f8e10ff */
[----:B------:R-:W1:Y:S01]  /*7440*/  LDS R224, [R156+0x2700] ;  /* 0x002700009ce07984 */ /* 0x000e620000000800 */
[----:B------:R-:W-:-:S02]  /*7450*/  LEA R161, R148, UR19, 0x2 ;  /* 0x0000001394a17c11 */ /* 0x000fc4000f8e10ff */
[----:B------:R-:W-:Y:S02]  /*7460*/  LEA R160, R56, UR19, 0x2 ;  /* 0x0000001338a07c11 */ /* 0x000fe4000f8e10ff */
[----:B------:R-:W-:Y:S01]  /*7470*/  LEA R159, R134, UR19, 0x2 ;  /* 0x00000013869f7c11 */ /* 0x000fe2000f8e10ff */
[----:B------:R-:W2:Y:S01]  /*7480*/  LDS R192, [R161+0x2480] ;  /* 0x00248000a1c07984 */ /* 0x000ea20000000800 */
[----:B------:R-:W-:Y:S02]  /*7490*/  LEA R154, R57, UR19, 0x2 ;  /* 0x00000013399a7c11 */ /* 0x000fe4000f8e10ff */
[----:B------:R-:W-:Y:S01]  /*74a0*/  LEA R152, R129, UR19, 0x2 ;  /* 0x0000001381987c11 */ /* 0x000fe2000f8e10ff */
[----:B------:R-:W3:Y:S01]  /*74b0*/  LDS R193, [R160+0x2500] ;  /* 0x00250000a0c17984 */ /* 0x000ee20000000800 */
[----:B------:R-:W-:Y:S02]  /*74c0*/  LEA R150, R131, UR19, 0x2 ;  /* 0x0000001383967c11 */ /* 0x000fe4000f8e10ff */
[----:B------:R-:W-:Y:S01]  /*74d0*/  LEA R165, R140, UR19, 0x2 ;  /* 0x000000138ca57c11 */ /* 0x000fe2000f8e10ff */
[----:B------:R-:W-:Y:S01]  /*74e0*/  FFMA.FTZ R140, -R16, R222, -RZ ;  /* 0x000000de108c7223 */ /* 0x000fe200000109ff */
[----:B------:R-:W-:Y:S01]  /*74f0*/  LEA R164, R142, UR19, 0x2 ;  /* 0x000000138ea47c11 */ /* 0x000fe2000f8e10ff */
[----:B------:R-:W-:Y:S01]  /*7500*/  FMUL.FTZ R142, R16, R223 ;  /* 0x000000df108e7220 */ /* 0x000fe20000410000 */
[----:B------:R-:W-:Y:S01]  /*7510*/  LEA R163, R144, UR19, 0x2 ;  /* 0x0000001390a37c11 */ /* 0x000fe2000f8e10ff */
[----:B------:R-:W-:Y:S01]  /*7520*/  FMUL.FTZ R144, R15, R173 ;  /* 0x000000ad0f907220 */ /* 0x000fe20000410000 */
[----:B------:R-:W-:Y:S01]  /*7530*/  LEA R162, R146, UR19, 0x2 ;  /* 0x0000001392a27c11 */ /* 0x000fe2000f8e10ff */
[----:B------:R-:W4:Y:S01]  /*7540*/  LDS R173, [R166+0x2200] ;  /* 0x00220000a6ad7984 */ /* 0x000f220000000800 */
[----:B------:R-:W-:Y:S01]  /*7550*/  LEA R155, R155, UR19, 0x2 ;  /* 0x000000139b9b7c11 */ /* 0x000fe2000f8e10ff */
[----:B------:R-:W-:Y:S01]  /*7560*/  FMUL.FTZ R146, R14, R221 ;  /* 0x000000dd0e927220 */ /* 0x000fe20000410000 */
        /* <DEDUP_REMOVED lines=45> */
[----:B-----5:R-:W-:-:S03]  /*7840*/  MOV R196, UR42 ;  /* 0x0000002a00c47c02 */ /* 0x020fc60008000f00 */
[----:B------:R5:W-:Y:S01]  /*7850*/  STS [R17+0x3188], R144 ;  /* 0x0031889011007388 */ /* 0x000be20000000800 */
[----:B-1----:R-:W-:Y:S01]  /*7860*/  FMUL.FTZ R142, R12, R201 ;  /* 0x000000c90c8e7220 */ /* 0x002fe20000410000 */
[----:B------:R-:W-:Y:S02]  /*7870*/  LEA R196, R196, -R191, 0x1 ;  /* 0x800000bfc4c47211 */ /* 0x000fe400078e08ff */
[----:B------:R1:W-:Y:S01]  /*7880*/  STS [R17+0x3190], R146 ;  /* 0x0031909211007388 */ /* 0x0003e20000000800 */
[----:B--2---:R-:W-:Y:S01]  /*7890*/  FMUL.FTZ R140, R11, R199 ;  /* 0x000000c70b8c7220 */ /* 0x004fe20000410000 */
[----:B------:R-:W-:Y:S02]  /*78a0*/  ISETP.GE.AND P0, PT, R196, 0x1, PT ;  /* 0x00000001c400780c */ /* 0x000fe40003f06270 */
        /* <DEDUP_REMOVED lines=18> */
[----:B------:R-:W-:Y:S01]  /*79d0*/  STS [R17+0x318c], R218 ;  /* 0x00318cda11007388 */ /* 0x000fe20000000800 */
[----:B-----5:R-:W-:Y:S01]  /*79e0*/  FMUL.FTZ R144, R0, R189 ;  /* 0x000000bd00907220 */ /* 0x020fe20000410000 */
[----:B------:R-:W-:Y:S02]  /*79f0*/  FMUL.FTZ R189, R130, UR56 ;  /* 0x0000003882bd7c20 */ /* 0x000fe40008410000 */
[----:B------:R-:W-:Y:S01]  /*7a00*/  STS [R17+0x3198], R219 ;  /* 0x003198db11007388 */ /* 0x000fe20000000800 */
[----:B-1----:R-:W-:Y:S01]  /*7a10*/  FMUL.FTZ R194, R238, UR56 ;  /* 0x00000038eec27c20 */ /* 0x002fe20008410000 */
[----:B------:R-:W-:Y:S02]  /*7a20*/  FFMA.FTZ R189, R234, UR44, R189 ;  /* 0x0000002ceabd7c23 */ /* 0x000fe400080100bd */
[----:B------:R-:W-:Y:S01]  /*7a30*/  STS [R17+0x31a4], R216 ;  /* 0x0031a4d811007388 */ /* 0x000fe20000000800 */
[----:B------:R-:W-:-:S03]  /*7a40*/  FFMA.FTZ R194, R239, UR44, R194 ;  /* 0x0000002cefc27c23 */ /* 0x000fc600080100c2 */
[----:B------:R1:W-:Y:S04]  /*7a50*/  STS [R17+0x31b4], R198 ;  /* 0x0031b4c611007388 */ /* 0x0003e80000000800 */
[----:B------:R-:W-:Y:S04]  /*7a60*/  STS [R17+0x31bc], R200 ;  /* 0x0031bcc811007388 */ /* 0x000fe80000000800 */
[----:B------:R-:W-:Y:S01]  /*7a70*/  STS [R17+0x31c4], R202 ;  /* 0x0031c4ca11007388 */ /* 0x000fe20000000800 */
[----:B-1----:R-:W-:-:S03]  /*7a80*/  FFMA.FTZ R198, R238, UR44, -R143 ;  /* 0x0000002ceec67c23 */ /* 0x002fc6000801088f */
        /* <DEDUP_REMOVED lines=10> */
[----:B------:R2:W-:Y:S04]  /*7b30*/  STS [R17+0x31f4], R214 ;  /* 0x0031f4d611007388 */ /* 0x0005e80000000800 */
[----:B------:R2:W-:Y:S04]  /*7b40*/  STS [R17+0x31f8], R144 ;  /* 0x0031f89011007388 */ /* 0x0005e80000000800 */
[----:B------:R2:W-:Y:S01]  /*7b50*/  STS [R17+0x31fc], R230 ;  /* 0x0031fce611007388 */ /* 0x0005e20000000800 */
        /* <DEDUP_REMOVED lines=28> */
[----:B--2---:R-:W-:Y:S02]  /*7d20*/  MOV R17, UR57 ;  /* 0x0000003900117c02 */ /* 0x004fe40008000f00 */
[----:B------:R-:W-:Y:S01]  /*7d30*/  IADD3 R142, P0, R191, UR57, RZ ;  /* 0x00000039bf8e7c10 */ /* 0x000fe2000ff1e0ff */
[----:B------:R-:W-:-:S02]  /*7d40*/  USHF.R.S32.HI UR57, URZ, 0x1f, UR7 ;  /* 0x0000001f3f397899 */ /* 0x000fc40008011407 */
[----:B------:R-:W-:Y:S01]  /*7d50*/  ULEA.HI.X UR56, UR42, UR39, UR56, 0x3, UP0 ;  /* 0x000000272a387291 */ /* 0x000fe200080f1c38 */
[----:B------:R-:W-:Y:S01]  /*7d60*/  LEA.HI.X.SX32 R143, R17, RZ, 0x1, P0 ;  /* 0x000000ff118f7211 */ /* 0x000fe200000f0eff */
[----:B------:R-:W-:Y:S01]  /*7d70*/  UIMAD UR60, UR57, UR24, URZ ;  /* 0x00000018393c72a4 */ /* 0x000fe2000f8e023f */
[----:B------:R-:W0:Y:S01]  /*7d80*/  LDS R17, [R252+0x3180] ;  /* 0x00318000fc117984 */ /* 0x000e220000000800 */
        /* <DEDUP_REMOVED lines=13> */
.L_x_15083:
[----:B------:R-:W-:Y:S05]  /*7e60*/  BSYNC B0 ;  /* 0x0000000000007941 */ /* 0x000fea0003800000 */
.L_x_15082:
[----:B------:R-:W-:Y:S01]  /*7e70*/  USHF.R.U32.HI UR43, URZ, 0x1, UR27 ;  /* 0x000000013f2b7899 */ /* 0x000fe2000801161b */
[----:B------:R-:W0:Y:S01]  /*7e80*/  LDS R167, [R167+0x3200] ;  /* 0x00320000a7a77984 */ /* 0x000e220000000800 */
[----:B------:R-:W-:Y:S01]  /*7e90*/  USHF.R.U64 UR56, UR26, 0x1, UR27 ;  /* 0x000000011a387899 */ /* 0x000fe2000800121b */
[----:B-12---:R-:W1:Y:S01]  /*7ea0*/  LDC.64 R140, c[0x0][0x360] ;  /* 0x0000d800ff8c7b82 */ /* 0x006e620000000a00 */
[----:B------:R-:W-:Y:S01]  /*7eb0*/  USHF.R.U32.HI UR57, URZ, 0x1, UR35 ;  /* 0x000000013f397899 */ /* 0x000fe20008011623 */
[----:B------:R-:W-:Y:S01]  /*7ec0*/  SHF.L.U32 R146, R191, 0x2, RZ ;  /* 0x00000002bf927819 */ /* 0x000fe200000006ff */
[----:B------:R-:W-:Y:S01]  /*7ed0*/  UIMAD UR43, UR43, UR11, URZ ;  /* 0x0000000b2b2b72a4 */ /* 0x000fe2000f8e023f */
[----:B------:R-:W-:Y:S01]  /*7ee0*/  SHF.R.U32.HI R147, RZ, 0x1e, R191 ;  /* 0x0000001eff937819 */ /* 0x000fe200000116bf */
[----:B------:R-:W-:Y:S01]  /*7ef0*/  UIMAD.WIDE.U32 UR44, UR56, UR11, URZ ;  /* 0x0000000b382c72a5 */ /* 0x000fe2000f8e003f */
[----:B------:R-:W-:Y:S01]  /*7f00*/  BSSY B0, `(.L_x_15084) ;  /* 0x0000030000007945 */ /* 0x000fe20003800000 */
[----:B------:R-:W-:Y:S01]  /*7f10*/  USHF.R.U64 UR42, UR34, 0x1, UR35 ;  /* 0x00000001222a7899 */ /* 0x000fe20008001223 */
[----:B------:R-:W2:Y:S01]  /*7f20*/  LDC.64 R142, c[0x0][0x380] ;  /* 0x0000e000ff8e7b82 */ /* 0x000ea20000000a00 */
[----:B------:R-:W-:Y:S01]  /*7f30*/  UIMAD UR57, UR57, UR11, URZ ;  /* 0x0000000b393972a4 */ /* 0x000fe2000f8e023f */
[----:B------:R-:W-:Y:S01]  /*7f40*/  ISETP.GE.AND P2, PT, R196, 0x61, PT ;  /* 0x00000061c400780c */ /* 0x000fe20003f46270 */
[----:B------:R-:W-:Y:S01]  /*7f50*/  UIMAD UR56, UR51, UR56, UR43 ;  /* 0x00000038333872a4 */ /* 0x000fe2000f8e022b */
[----:B------:R-:W-:Y:S01]  /*7f60*/  FADD.FTZ R32, R169, R32 ;  /* 0x00000020a9207221 */ /* 0x000fe20000010000 */
[----:B------:R-:W-:Y:S01]  /*7f70*/  UIMAD UR57, UR51, UR42, UR57 ;  /* 0x0000002a333972a4 */ /* 0x000fe2000f8e0239 */
[----:B------:R-:W-:Y:S01]  /*7f80*/  FADD.FTZ R26, R171, R26 ;  /* 0x0000001aab1a7221 */ /* 0x000fe20000010000 */
[----:B------:R-:W-:-:S02]  /*7f90*/  UIADD3 UR45, UR56, UR45, URZ ;  /* 0x0000002d382d7290 */ /* 0x000fc4000fffe03f */
[----:B------:R-:W-:Y:S02]  /*7fa0*/  UIMAD.WIDE.U32 UR42, UR42, UR11, URZ ;  /* 0x0000000b2a2a72a5 */ /* 0x000fe4000f8e003f */
[----:B------:R-:W-:Y:S02]  /*7fb0*/  UIMAD UR56, UR47, UR28, URZ ;  /* 0x0000001c2f3872a4 */ /* 0x000fe4000f8e023f */
[----:B------:R-:W-:Y:S02]  /*7fc0*/  UIMAD UR51, UR47, UR36, URZ ;  /* 0x000000242f3372a4 */ /* 0x000fe4000f8e023f */
        /* <DEDUP_REMOVED lines=21> */
[----:B-1----:R-:W-:Y:S01]  /*8120*/  IMAD R200, R140, UR44, RZ ;  /* 0x0000002c8cc87c24 */ /* 0x002fe2000f8e02ff */
[----:B------:R-:W-:Y:S01]  /*8130*/  ISETP.GE.AND P1, PT, R196, 0x41, PT ;  /* 0x00000041c400780c */ /* 0x000fe20003f26270 */
[----:B------:R-:W-:-:S04]  /*8140*/  IMAD.WIDE R144, R17, 0x4, R144 ;  /* 0x0000000411907825 */ /* 0x000fc800078e0290 */
[----:B------:R-:W-:-:S04]  /*8150*/  IMAD.WIDE R146, R17, 0x4, R146 ;  /* 0x0000000411927825 */ /* 0x000fc800078e0292 */
[----:B--2---:R-:W-:Y:S02]  /*8160*/  IMAD R202, R142, UR44, RZ ;  /* 0x0000002c8eca7c24 */ /* 0x004fe4000f8e02ff */
        /* <DEDUP_REMOVED lines=9> */
.L_x_15085:
[----:B------:R-:W-:Y:S05]  /*8200*/  BSYNC B0 ;  /* 0x0000000000007941 */ /* 0x000fea0003800000 */
.L_x_15084:
[----:B------:R1:W2:Y:S01]  /*8210*/  LDS R17, [R166+0x3280] ;  /* 0x00328000a6117984 */ /* 0x0002a20000000800 */
[----:B------:R-:W-:Y:S04]  /*8220*/  BSSY B0, `(.L_x_15086) ;  /* 0x0000004000007945 */ /* 0x000fe80003800000 */
[----:B------:R-:W-:Y:S05]  /*8230*/  @!P1 BRA `(.L_x_15087) ;  /* 0x0000000000089947 */ /* 0x000fea0003800000 */
[----:B------:R3:W-:Y:S04]  /*8240*/  REDG.E.ADD.F32.FTZ.RN.STRONG.GPU desc[UR20][R144.64+-0xf00], R173 ;  /* 0xfff100ad900079a6 */ /* 0x0007e8000c10f394 */
[----:B--2---:R3:W-:Y:S02]  /*8250*/  REDG.E.ADD.F32.FTZ.RN.STRONG.GPU desc[UR20][R146.64+-0xf00], R17 ;  /* 0xfff10011920079a6 */ /* 0x0047e4000c10f394 */
.L_x_15087:
[----:B------:R-:W-:Y:S05]  /*8260*/  BSYNC B0 ;  /* 0x0000000000007941 */ /* 0x000fea0003800000 */
.L_x_15086:
[----:B------:R-:W4:Y:S01]  /*8270*/  LDS R165, [R165+0x3300] ;  /* 0x00330000a5a57984 */ /* 0x000f220000000800 */
[----:B------:R-:W-:Y:S04]  /*8280*/  BSSY B0, `(.L_x_15088) ;  /* 0x0000004000007945 */ /* 0x000fe80003800000 */
[----:B------:R-:W-:Y:S05]  /*8290*/  @!P2 BRA `(.L_x_15089) ;  /* 0x000000000008a947 */ /* 0x000fea0003800000 */
[----:B------:R0:W-:Y:S04]  /*82a0*/  REDG.E.ADD.F32.FTZ.RN.STRONG.GPU desc[UR20][R144.64+-0xe80], R174 ;  /* 0xfff180ae900079a6 */ /* 0x0001e8000c10f394 */
[----:B----4-:R0:W-:Y:S02]  /*82b0*/  REDG.E.ADD.F32.FTZ.RN.STRONG.GPU desc[UR20][R146.64+-0xe80], R165 ;  /* 0xfff180a5920079a6 */ /* 0x0101e4000c10f394 */
.L_x_15089:
[----:B------:R-:W-:Y:S05]  /*82c0*/  BSYNC B0 ;  /* 0x0000000000007941 */ /* 0x000fea0003800000 */
.L_x_15088:
        /* <DEDUP_REMOVED lines=12> */
.L_x_15091:
[----:B------:R-:W-:Y:S05]  /*8390*/  BSYNC B0 ;  /* 0x0000000000007941 */ /* 0x000fea0003800000 */
.L_x_15090:
[----:B------:R-:W0:Y:S01]  /*83a0*/  LDS R163, [R163+0x3400] ;  /* 0x00340000a3a37984 */ /* 0x000e220000000800 */
[----:B------:R-:W-:Y:S04]  /*83b0*/  BSSY B0, `(.L_x_15092) ;  /* 0x0000004000007945 */ /* 0x000fe80003800000 */
[----:B------:R-:W-:Y:S05]  /*83c0*/  @!P0 BRA `(.L_x_15093) ;  /* 0x0000000000088947 */ /* 0x000fea0003800000 */
[----:B------:R1:W-:Y:S04]  /*83d0*/  REDG.E.ADD.F32.FTZ.RN.STRONG.GPU desc[UR20][R144.64+-0xd80], R178 ;  /* 0xfff280b2900079a6 */ /* 0x0003e8000c10f394 */
[----:B0-----:R1:W-:Y:S02]  /*83e0*/  REDG.E.ADD.F32.FTZ.RN.STRONG.GPU desc[UR20][R146.64+-0xd80], R163 ;  /* 0xfff280a3920079a6 */ /* 0x0013e4000c10f394 */
.L_x_15093:
[----:B------:R-:W-:Y:S05]  /*83f0*/  BSYNC B0 ;  /* 0x0000000000007941 */ /* 0x000fea0003800000 */
.L_x_15092:
[----:B--23--:R2:W3:Y:S01]  /*8400*/  LDS R17, [R162+0x3480] ;  /* 0x00348000a2117984 */ /* 0x00c4e20000000800 */
[----:B------:R-:W-:Y:S04]  /*8410*/  BSSY B0, `(.L_x_15094) ;  /* 0x0000004000007945 */ /* 0x000fe80003800000 */
[----:B------:R-:W-:Y:S05]  /*8420*/  @!P1 BRA `(.L_x_15095) ;  /* 0x0000000000089947 */ /* 0x000fea0003800000 */
[----:B------:R0:W-:Y:S04]  /*8430*/  REDG.E.ADD.F32.FTZ.RN.STRONG.GPU desc[UR20][R144.64+-0xd00], R188 ;  /* 0xfff300bc900079a6 */ /* 0x0001e8000c10f394 */
[----:B---3--:R3:W-:Y:S02]  /*8440*/  REDG.E.ADD.F32.FTZ.RN.STRONG.GPU desc[UR20][R146.64+-0xd00], R17 ;  /* 0xfff30011920079a6 */ /* 0x0087e4000c10f394 */
.L_x_15095:
[----:B------:R-:W-:Y:S05]  /*8450*/  BSYNC B0 ;  /* 0x0000000000007941 */ /* 0x000fea0003800000 */
.L_x_15094:
[----:B------:R-:W0:Y:S01]  /*8460*/  LDS R161, [R161+0x3500] ;  /* 0x00350000a1a17984 */ /* 0x000e220000000800 */
[----:B------:R-:W-:Y:S04]  /*8470*/  BSSY B0, `(.L_x_15096) ;  /* 0x0000004000007945 */ /* 0x000fe80003800000 */
[----:B------:R-:W-:Y:S05]  /*8480*/  @!P2 BRA `(.L_x_15097) ;  /* 0x000000000008a947 */ /* 0x000fea0003800000 */
[----:B------:R1:W-:Y:S04]  /*8490*/  REDG.E.ADD.F32.FTZ.RN.STRONG.GPU desc[UR20][R144.64+-0xc80], R192 ;  /* 0xfff380c0900079a6 */ /* 0x0003e8000c10f394 */
[----:B0-----:R1:W-:Y:S02]  /*84a0*/  REDG.E.ADD.F32.FTZ.RN.STRONG.GPU desc[UR20][R146.64+-0xc80], R161 ;  /* 0xfff380a1920079a6 */ /* 0x0013e4000c10f394 */
.L_x_15097:
[----:B------:R-:W-:Y:S05]  /*84b0*/  BSYNC B0 ;  /* 0x0000000000007941 */ /* 0x000fea0003800000 */
.L_x_15096:
[----:B---3--:R3:W0:Y:S01]  /*84c0*/  LDS R17, [R160+0x3580] ;  /* 0x00358000a0117984 */ /* 0x0086220000000800 */
[----:B------:R-:W-:Y:S04]  /*84d0*/  BSSY B0, `(.L_x_15098) ;  /* 0x0000004000007945 */ /* 0x000fe80003800000 */
[----:B------:R-:W-:Y:S05]  /*84e0*/  @!P3 BRA `(.L_x_15099) ;  /* 0x000000000008b947 */ /* 0x000fea0003800000 */
[----:B------:R1:W-:Y:S04]  /*84f0*/  REDG.E.ADD.F32.FTZ.RN.STRONG.GPU desc[UR20][R144.64+-0xc00], R193 ;  /* 0xfff400c1900079a6 */ /* 0x0003e8000c10f394 */
[----:B0-----:R1:W-:Y:S02]  /*8500*/  REDG.E.ADD.F32.FTZ.RN.STRONG.GPU desc[UR20][R146.64+-0xc00], R17 ;  /* 0xfff40011920079a6 */ /* 0x0013e4000c10f394 */
.L_x_15099:
[----:B------:R-:W-:Y:S05]  /*8510*/  BSYNC B0 ;  /* 0x0000000000007941 */ /* 0x000fea0003800000 */
.L_x_15098:
[----:B------:R-:W0:Y:S01]  /*8520*/  LDS R159, [R159+0x3600] ;  /* 0x003600009f9f7984 */ /* 0x000e220000000800 */
[----:B------:R-:W-:Y:S04]  /*8530*/  BSSY B0, `(.L_x_15100) ;  /* 0x0000004000007945 */ /* 0x000fe80003800000 */
[----:B------:R-:W-:Y:S05]  /*8540*/  @!P4 BRA `(.L_x_15101) ;  /* 0x000000000008c947 */ /* 0x000fea0003800000 */
[----:B------:R1:W-:Y:S04]  /*8550*/  REDG.E.ADD.F32.FTZ.RN.STRONG.GPU desc[UR20][R144.64+-0xb80], R220 ;  /* 0xfff480dc900079a6 */ /* 0x0003e8000c10f394 */
[----:B0-----:R1:W-:Y:S02]  /*8560*/  REDG.E.ADD.F32.FTZ.RN.STRONG.GPU desc[UR20][R146.64+-0xb80], R159 ;  /* 0xfff4809f920079a6 */ /* 0x0013e4000c10f394 */
.L_x_15101:
[----:B------:R-:W-:Y:S05]  /*8570*/  BSYNC B0 ;  /* 0x0000000000007941 */ /* 0x000fea0003800000 */
.L_x_15100:
[----:B01----:R0:W1:Y:S01]  /*8580*/  LDS R17, [R158+0x3680] ;  /* 0x003680009e117984 */ /* 0x0030620000000800 */
[----:B------:R-:W-:Y:S04]  /*8590*/  BSSY B0, `(.L_x_15102) ;  /* 0x0000004000007945 */ /* 0x000fe80003800000 */
[----:B------:R-:W-:Y:S05]  /*85a0*/  @!P5 BRA `(.L_x_15103) ;  /* 0x000000000008d947 */ /* 0x000fea0003800000 */
[----:B------:R0:W-:Y:S04]  /*85b0*/  REDG.E.ADD.F32.FTZ.RN.STRONG.GPU desc[UR20][R144.64+-0xb00], R222 ;  /* 0xfff500de900079a6 */ /* 0x0001e8000c10f394 */
[----:B-1----:R0:W-:Y:S02]  /*85c0*/  REDG.E.ADD.F32.FTZ.RN.STRONG.GPU desc[UR20][R146.64+-0xb00], R17 ;  /* 0xfff50011920079a6 */ /* 0x0021e4000c10f394 */
.L_x_15103:
[----:B------:R-:W-:Y:S05]  /*85d0*/  BSYNC B0 ;  /* 0x0000000000007941 */ /* 0x000fea0003800000 */
.L_x_15102:
        /* <DEDUP_REMOVED lines=12> */
.L_x_15105:
[----:B------:R-:W-:Y:S05]  /*86a0*/  BSYNC B0 ;  /* 0x0000000000007941 */ /* 0x000fea0003800000 */
.L_x_15104:
[----:B01----:R0:W1:Y:S01]  /*86b0*/  LDS R17, [R156+0x3780] ;  /* 0x003780009c117984 */ /* 0x0030620000000800 */
[----:B------:R-:W-:Y:S04]  /*86c0*/  BSSY B0, `(.L_x_15106) ;  /* 0x0000004000007945 */ /* 0x000fe80003800000 */
[----:B------:R-:W-:Y:S05]  /*86d0*/  @!P0 BRA `(.L_x_15107) ;  /* 0x0000000000088947 */ /* 0x000fea0003800000 */
[----:B------:R0:W-:Y:S04]  /*86e0*/  REDG.E.ADD.F32.FTZ.RN.STRONG.GPU desc[UR20][R144.64+-0xa00], R224 ;  /* 0xfff600e0900079a6 */ /* 0x0001e8000c10f394 */
[----:B-1----:R0:W-:Y:S02]  /*86f0*/  REDG.E.ADD.F32.FTZ.RN.STRONG.GPU desc[UR20][R146.64+-0xa00], R17 ;  /* 0xfff60011920079a6 */ /* 0x0021e4000c10f394 */
.L_x_15107:
[----:B------:R-:W-:Y:S05]  /*8700*/  BSYNC B0 ;  /* 0x0000000000007941 */ /* 0x000fea0003800000 */
.L_x_15106:
[----:B------:R-:W0:Y:S01]  /*8710*/  LDS R155, [R155+0x3800] ;  /* 0x003800009b9b7984 */ /* 0x000e220000000800 */
[----:B------:R-:W-:Y:S04]  /*8720*/  BSSY B0, `(.L_x_15108) ;  /* 0x0000004000007945 */ /* 0x000fe80003800000 */
[----:B------:R-:W-:Y:S05]  /*8730*/  @!P1 BRA `(.L_x_15109) ;  /* 0x0000000000089947 */ /* 0x000fea0003800000 */
[----:B------:R1:W-:Y:S04]  /*8740*/  REDG.E.ADD.F32.FTZ.RN.STRONG.GPU desc[UR20][R144.64+-0x980], R225 ;  /* 0xfff680e1900079a6 */ /* 0x0003e8000c10f394 */
[----:B0-----:R0:W-:Y:S02]  /*8750*/  REDG.E.ADD.F32.FTZ.RN.STRONG.GPU desc[UR20][R146.64+-0x980], R155 ;  /* 0xfff6809b920079a6 */ /* 0x0011e4000c10f394 */
.L_x_15109:
[----:B------:R-:W-:Y:S05]  /*8760*/  BSYNC B0 ;  /* 0x0000000000007941 */ /* 0x000fea0003800000 */
.L_x_15108:
[----:B01----:R0:W1:Y:S01]  /*8770*/  LDS R17, [R154+0x3880] ;  /* 0x003880009a117984 */ /* 0x0030620000000800 */
[----:B------:R-:W-:Y:S04]  /*8780*/  BSSY B0, `(.L_x_15110) ;  /* 0x0000004000007945 */ /* 0x000fe80003800000 */
[----:B------:R-:W-:Y:S05]  /*8790*/  @!P2 BRA `(.L_x_15111) ;  /* 0x000000000008a947 */ /* 0x000fea0003800000 */
[----:B------:R0:W-:Y:S04]  /*87a0*/  REDG.E.ADD.F32.FTZ.RN.STRONG.GPU desc[UR20][R144.64+-0x900], R226 ;  /* 0xfff700e2900079a6 */ /* 0x0001e8000c10f394 */
[----:B-1----:R0:W-:Y:S02]  /*87b0*/  REDG.E.ADD.F32.FTZ.RN.STRONG.GPU desc[UR20][R146.64+-0x900], R17 ;  /* 0xfff70011920079a6 */ /* 0x0021e4000c10f394 */
.L_x_15111:
[----:B------:R-:W-:Y:S05]  /*87c0*/  BSYNC B0 ;  /* 0x0000000000007941 */ /* 0x000fea0003800000 */
.L_x_15110:
[----:B------:R-:W0:Y:S01]  /*87d0*/  LDS R153, [R153+0x3900] ;  /* 0x0039000099997984 */ /* 0x000e220000000800 */
[----:B------:R-:W-:Y:S04]  /*87e0*/  BSSY B0, `(.L_x_15112) ;  /* 0x0000004000007945 */ /* 0x000fe80003800000 */
[----:B------:R-:W-:Y:S05]  /*87f0*/  @!P3 BRA `(.L_x_15113) ;  /* 0x000000000008b947 */ /* 0x000fea0003800000 */
[----:B------:R1:W-:Y:S04]  /*8800*/  REDG.E.ADD.F32.FTZ.RN.STRONG.GPU desc[UR20][R144.64+-0x880], R231 ;  /* 0xfff780e7900079a6 */ /* 0x0003e8000c10f394 */
[----:B0-----:R0:W-:Y:S02]  /*8810*/  REDG.E.ADD.F32.FTZ.RN.STRONG.GPU desc[UR20][R146.64+-0x880], R153 ;  /* 0xfff78099920079a6 */ /* 0x0011e4000c10f394 */
.L_x_15113:
[----:B------:R-:W-:Y:S05]  /*8820*/  BSYNC B0 ;  /* 0x0000000000007941 */ /* 0x000fea0003800000 */
.L_x_15112:
[----:B01----:R0:W1:Y:S01]  /*8830*/  LDS R17, [R152+0x3980] ;  /* 0x0039800098117984 */ /* 0x0030620000000800 */
[----:B------:R-:W-:Y:S04]  /*8840*/  BSSY B0, `(.L_x_15114) ;  /* 0x0000004000007945 */ /* 0x000fe80003800000 */
[----:B------:R-:W-:Y:S05]  /*8850*/  @!P4 BRA `(.L_x_15115) ;  /* 0x000000000008c947 */ /* 0x000fea0003800000 */
[----:B------:R0:W-:Y:S04]  /*8860*/  REDG.E.ADD.F32.FTZ.RN.STRONG.GPU desc[UR20][R144.64+-0x800], R232 ;  /* 0xfff800e8900079a6 */ /* 0x0001e8000c10f394 */
[----:B-1----:R0:W-:Y:S02]  /*8870*/  REDG.E.ADD.F32.FTZ.RN.STRONG.GPU desc[UR20][R146.64+-0x800], R17 ;  /* 0xfff80011920079a6 */ /* 0x0021e4000c10f394 */
.L_x_15115:
[----:B------:R-:W-:Y:S05]  /*8880*/  BSYNC B0 ;  /* 0x0000000000007941 */ /* 0x000fea0003800000 */
.L_x_15114:
[----:B------:R-:W0:Y:S01]  /*8890*/  LDS R151, [R151+0x3a00] ;  /* 0x003a000097977984 */ /* 0x000e220000000800 */
[----:B------:R-:W-:Y:S04]  /*88a0*/  BSSY B0, `(.L_x_15116) ;  /* 0x0000004000007945 */ /* 0x000fe80003800000 */
[----:B------:R-:W-:Y:S05]  /*88b0*/  @!P5 BRA `(.L_x_15117) ;  /* 0x000000000008d947 */ /* 0x000fea0003800000 */
[----:B------:R1:W-:Y:S04]  /*88c0*/  REDG.E.ADD.F32.FTZ.RN.STRONG.GPU desc[UR20][R144.64+-0x780], R233 ;  /* 0xfff880e9900079a6 */ /* 0x0003e8000c10f394 */
[----:B0-----:R0:W-:Y:S02]  /*88d0*/  REDG.E.ADD.F32.FTZ.RN.STRONG.GPU desc[UR20][R146.64+-0x780], R151 ;  /* 0xfff88097920079a6 */ /* 0x0011e4000c10f394 */
.L_x_15117:
[----:B------:R-:W-:Y:S05]  /*88e0*/  BSYNC B0 ;  /* 0x0000000000007941 */ /* 0x000fea0003800000 */
.L_x_15116:
        /* <DEDUP_REMOVED lines=12> */
.L_x_15119:
[----:B------:R-:W-:Y:S05]  /*89b0*/  BSYNC B0 ;  /* 0x0000000000007941 */ /* 0x000fea0003800000 */
.L_x_15118:
[----:B------:R-:W0:Y:S01]  /*89c0*/  LDS R149, [R149+0x3b00] ;  /* 0x003b000095957984 */ /* 0x000e220000000800 */
[----:B------:R-:W-:Y:S04]  /*89d0*/  BSSY B0, `(.L_x_15120) ;  /* 0x0000004000007945 */ /* 0x000fe80003800000 */
[----:B------:R-:W-:Y:S05]  /*89e0*/  @!P0 BRA `(.L_x_15121) ;  /* 0x0000000000088947 */ /* 0x000fea0003800000 */
[----:B------:R1:W-:Y:S04]  /*89f0*/  REDG.E.ADD.F32.FTZ.RN.STRONG.GPU desc[UR20][R144.64+-0x680], R236 ;  /* 0xfff980ec900079a6 */ /* 0x0003e8000c10f394 */
[----:B0-----:R0:W-:Y:S02]  /*8a00*/  REDG.E.ADD.F32.FTZ.RN.STRONG.GPU desc[UR20][R146.64+-0x680], R149 ;  /* 0xfff98095920079a6 */ /* 0x0011e4000c10f394 */
.L_x_15121:
[----:B------:R-:W-:Y:S05]  /*8a10*/  BSYNC B0 ;  /* 0x0000000000007941 */ /* 0x000fea0003800000 */
.L_x_15120:
[----:B01----:R0:W1:Y:S01]  /*8a20*/  LDS R17, [R148+0x3b80] ;  /* 0x003b800094117984 */ /* 0x0030620000000800 */
[----:B------:R-:W-:Y:S04]  /*8a30*/  BSSY B0, `(.L_x_15122) ;  /* 0x0000004000007945 */ /* 0x000fe80003800000 */
[----:B------:R-:W-:Y:S05]  /*8a40*/  @!P1 BRA `(.L_x_15123) ;  /* 0x0000000000089947 */ /* 0x000fea0003800000 */
[----:B------:R0:W-:Y:S04]  /*8a50*/  REDG.E.ADD.F32.FTZ.RN.STRONG.GPU desc[UR20][R144.64+-0x600], R237 ;  /* 0xfffa00ed900079a6 */ /* 0x0001e8000c10f394 */
[----:B-1----:R0:W-:Y:S02]  /*8a60*/  REDG.E.ADD.F32.FTZ.RN.STRONG.GPU desc[UR20][R146.64+-0x600], R17 ;  /* 0xfffa0011920079a6 */ /* 0x0021e4000c10f394 */
.L_x_15123:
[----:B------:R-:W-:Y:S05]  /*8a70*/  BSYNC B0 ;  /* 0x0000000000007941 */ /* 0x000fea0003800000 */
.L_x_15122:
[----:B------:R-:W0:Y:S01]  /*8a80*/  LDS R139, [R139+0x3c00] ;  /* 0x003c00008b8b7984 */ /* 0x000e220000000800 */
[----:B------:R-:W-:Y:S04]  /*8a90*/  BSSY B0, `(.L_x_15124) ;  /* 0x0000004000007945 */ /* 0x000fe80003800000 */
[----:B------:R-:W-:Y:S05]  /*8aa0*/  @!P2 BRA `(.L_x_15125) ;  /* 0x000000000008a947 */ /* 0x000fea0003800000 */
[----:B------:R1:W-:Y:S04]  /*8ab0*/  REDG.E.ADD.F32.FTZ.RN.STRONG.GPU desc[UR20][R144.64+-0x580], R240 ;  /* 0xfffa80f0900079a6 */ /* 0x0003e8000c10f394 */
[----:B0-----:R0:W-:Y:S02]  /*8ac0*/  REDG.E.ADD.F32.FTZ.RN.STRONG.GPU desc[UR20][R146.64+-0x580], R139 ;  /* 0xfffa808b920079a6 */ /* 0x0011e4000c10f394 */
.L_x_15125:
[----:B------:R-:W-:Y:S05]  /*8ad0*/  BSYNC B0 ;  /* 0x0000000000007941 */ /* 0x000fea0003800000 */
.L_x_15124:
[----:B01----:R0:W1:Y:S01]  /*8ae0*/  LDS R17, [R138+0x3c80] ;  /* 0x003c80008a117984 */ /* 0x0030620000000800 */
[----:B------:R-:W-:Y:S04]  /*8af0*/  BSSY B0, `(.L_x_15126) ;  /* 0x0000004000007945 */ /* 0x000fe80003800000 */
[----:B------:R-:W-:Y:S05]  /*8b00*/  @!P3 BRA `(.L_x_15127) ;  /* 0x000000000008b947 */ /* 0x000fea0003800000 */
[----:B------:R0:W-:Y:S04]  /*8b10*/  REDG.E.ADD.F32.FTZ.RN.STRONG.GPU desc[UR20][R144.64+-0x500], R241 ;  /* 0xfffb00f1900079a6 */ /* 0x0001e8000c10f394 */
[----:B-1----:R0:W-:Y:S02]  /*8b20*/  REDG.E.ADD.F32.FTZ.RN.STRONG.GPU desc[UR20][R146.64+-0x500], R17 ;  /* 0xfffb0011920079a6 */ /* 0x0021e4000c10f394 */
.L_x_15127:
[----:B------:R-:W-:Y:S05]  /*8b30*/  BSYNC B0 ;  /* 0x0000000000007941 */ /* 0x000fea0003800000 */
.L_x_15126:
[----:B------:R-:W0:Y:S01]  /*8b40*/  LDS R137, [R137+0x3d00] ;  /* 0x003d000089897984 */ /* 0x000e220000000800 */
[----:B------:R-:W-:Y:S04]  /*8b50*/  BSSY B0, `(.L_x_15128) ;  /* 0x0000004000007945 */ /* 0x000fe80003800000 */
[----:B------:R-:W-:Y:S05]  /*8b60*/  @!P4 BRA `(.L_x_15129) ;  /* 0x000000000008c947 */ /* 0x000fea0003800000 */
[----:B------:R1:W-:Y:S04]  /*8b70*/  REDG.E.ADD.F32.FTZ.RN.STRONG.GPU desc[UR20][R144.64+-0x480], R242 ;  /* 0xfffb80f2900079a6 */ /* 0x0003e8000c10f394 */
[----:B0-----:R0:W-:Y:S02]  /*8b80*/  REDG.E.ADD.F32.FTZ.RN.STRONG.GPU desc[UR20][R146.64+-0x480], R137 ;  /* 0xfffb8089920079a6 */ /* 0x0011e4000c10f394 */
.L_x_15129:
[----:B------:R-:W-:Y:S05]  /*8b90*/  BSYNC B0 ;  /* 0x0000000000007941 */ /* 0x000fea0003800000 */
.L_x_15128:
[----:B01----:R0:W1:Y:S01]  /*8ba0*/  LDS R17, [R136+0x3d80] ;  /* 0x003d800088117984 */ /* 0x0030620000000800 */
[----:B------:R-:W-:Y:S04]  /*8bb0*/  BSSY B0, `(.L_x_15130) ;  /* 0x0000004000007945 */ /* 0x000fe80003800000 */
[----:B------:R-:W-:Y:S05]  /*8bc0*/  @!P5 BRA `(.L_x_15131) ;  /* 0x000000000008d947 */ /* 0x000fea0003800000 */
[----:B------:R0:W-:Y:S04]  /*8bd0*/  REDG.E.ADD.F32.FTZ.RN.STRONG.GPU desc[UR20][R144.64+-0x400], R243 ;  /* 0xfffc00f3900079a6 */ /* 0x0001e8000c10f394 */
[----:B-1----:R0:W-:Y:S02]  /*8be0*/  REDG.E.ADD.F32.FTZ.RN.STRONG.GPU desc[UR20][R146.64+-0x400], R17 ;  /* 0xfffc0011920079a6 */ /* 0x0021e4000c10f394 */
.L_x_15131:
[----:B------:R-:W-:Y:S05]  /*8bf0*/  BSYNC B0 ;  /* 0x0000000000007941 */ /* 0x000fea0003800000 */
.L_x_15130:
        /* <DEDUP_REMOVED lines=12> */
.L_x_15133:
[----:B------:R-:W-:Y:S05]  /*8cc0*/  BSYNC B0 ;  /* 0x0000000000007941 */ /* 0x000fea0003800000 */
.L_x_15132:
[----:B01----:R0:W1:Y:S01]  /*8cd0*/  LDS R17, [R134+0x3e80] ;  /* 0x003e800086117984 */ /* 0x0030620000000800 */
[----:B------:R-:W-:Y:S04]  /*8ce0*/  BSSY B0, `(.L_x_15134) ;  /* 0x0000004000007945 */ /* 0x000fe80003800000 */
[----:B------:R-:W-:Y:S05]  /*8cf0*/  @!P0 BRA `(.L_x_15135) ;  /* 0x0000000000088947 */ /* 0x000fea0003800000 */
[----:B------:R0:W-:Y:S04]  /*8d00*/  REDG.E.ADD.F32.FTZ.RN.STRONG.GPU desc[UR20][R144.64+-0x300], R245 ;  /* 0xfffd00f5900079a6 */ /* 0x0001e8000c10f394 */
[----:B-1----:R0:W-:Y:S02]  /*8d10*/  REDG.E.ADD.F32.FTZ.RN.STRONG.GPU desc[UR20][R146.64+-0x300], R17 ;  /* 0xfffd0011920079a6 */ /* 0x0021e4000c10f394 */
.L_x_15135:
[----:B------:R-:W-:Y:S05]  /*8d20*/  BSYNC B0 ;  /* 0x0000000000007941 */ /* 0x000fea0003800000 */
.L_x_15134:
[----:B------:R-:W0:Y:S01]  /*8d30*/  LDS R133, [R133+0x3f00] ;  /* 0x003f000085857984 */ /* 0x000e220000000800 */
[----:B------:R-:W-:Y:S04]  /*8d40*/  BSSY B0, `(.L_x_15136) ;  /* 0x0000004000007945 */ /* 0x000fe80003800000 */
[----:B------:R-:W-:Y:S05]  /*8d50*/  @!P1 BRA `(.L_x_15137) ;  /* 0x0000000000089947 */ /* 0x000fea0003800000 */
[----:B------:R1:W-:Y:S04]  /*8d60*/  REDG.E.ADD.F32.FTZ.RN.STRONG.GPU desc[UR20][R144.64+-0x280], R246 ;  /* 0xfffd80f6900079a6 */ /* 0x0003e8000c10f394 */
[----:B0-----:R0:W-:Y:S02]  /*8d70*/  REDG.E.ADD.F32.FTZ.RN.STRONG.GPU desc[UR20][R146.64+-0x280], R133 ;  /* 0xfffd8085920079a6 */ /* 0x0011e4000c10f394 */
.L_x_15137:
[----:B------:R-:W-:Y:S05]  /*8d80*/  BSYNC B0 ;  /* 0x0000000000007941 */ /* 0x000fea0003800000 */
.L_x_15136:
[----:B------:R-:W0:Y:S01]  /*8d90*/  LDS R131, [R131+0x3f80] ;  /* 0x003f800083837984 */ /* 0x000e220000000800 */
[----:B------:R-:W-:Y:S04]  /*8da0*/  BSSY B0, `(.L_x_15138) ;  /* 0x0000004000007945 */ /* 0x000fe80003800000 */
[----:B------:R-:W-:Y:S05]  /*8db0*/  @!P2 BRA `(.L_x_15139) ;  /* 0x000000000008a947 */ /* 0x000fea0003800000 */
[----:B------:R1:W-:Y:S04]  /*8dc0*/  REDG.E.ADD.F32.FTZ.RN.STRONG.GPU desc[UR20][R144.64+-0x200], R247 ;  /* 0xfffe00f7900079a6 */ /* 0x0003e8000c10f394 */
[----:B0-----:R0:W-:Y:S02]  /*8dd0*/  REDG.E.ADD.F32.FTZ.RN.STRONG.GPU desc[UR20][R146.64+-0x200], R131 ;  /* 0xfffe0083920079a6 */ /* 0x0011e4000c10f394 */
.L_x_15139:
[----:B------:R-:W-:Y:S05]  /*8de0*/  BSYNC B0 ;  /* 0x0000000000007941 */ /* 0x000fea0003800000 */
.L_x_15138:
[----:B------:R-:W0:Y:S01]  /*8df0*/  LDS R129, [R129+0x4000] ;  /* 0x0040000081817984 */ /* 0x000e220000000800 */
[----:B------:R-:W-:Y:S04]  /*8e00*/  BSSY B0, `(.L_x_15140) ;  /* 0x0000004000007945 */ /* 0x000fe80003800000 */
[----:B------:R-:W-:Y:S05]  /*8e10*/  @!P3 BRA `(.L_x_15141) ;  /* 0x000000000008b947 */ /* 0x000fea0003800000 */
[----:B------:R1:W-:Y:S04]  /*8e20*/  REDG.E.ADD.F32.FTZ.RN.STRONG.GPU desc[UR20][R144.64+-0x180], R248 ;  /* 0xfffe80f8900079a6 */ /* 0x0003e8000c10f394 */
[----:B0-----:R0:W-:Y:S02]  /*8e30*/  REDG.E.ADD.F32.FTZ.RN.STRONG.GPU desc[UR20][R146.64+-0x180], R129 ;  /* 0xfffe8081920079a6 */ /* 0x0011e4000c10f394 */
.L_x_15141:
[----:B------:R-:W-:Y:S05]  /*8e40*/  BSYNC B0 ;  /* 0x0000000000007941 */ /* 0x000fea0003800000 */
.L_x_15140:
[----:B------:R-:W0:Y:S01]  /*8e50*/  LDS R57, [R57+0x4080] ;  /* 0x0040800039397984 */ /* 0x000e220000000800 */
[----:B------:R-:W-:Y:S04]  /*8e60*/  BSSY B0, `(.L_x_15142) ;  /* 0x0000004000007945 */ /* 0x000fe80003800000 */
[----:B------:R-:W-:Y:S05]  /*8e70*/  @!P4 BRA `(.L_x_15143) ;  /* 0x000000000008c947 */ /* 0x000fea0003800000 */
[----:B------:R1:W-:Y:S04]  /*8e80*/  REDG.E.ADD.F32.FTZ.RN.STRONG.GPU desc[UR20][R144.64+-0x100], R249 ;  /* 0xffff00f9900079a6 */ /* 0x0003e8000c10f394 */
[----:B0-----:R0:W-:Y:S02]  /*8e90*/  REDG.E.ADD.F32.FTZ.RN.STRONG.GPU desc[UR20][R146.64+-0x100], R57 ;  /* 0xffff0039920079a6 */ /* 0x0011e4000c10f394 */
.L_x_15143:
[----:B------:R-:W-:Y:S05]  /*8ea0*/  BSYNC B0 ;  /* 0x0000000000007941 */ /* 0x000fea0003800000 */
.L_x_15142:
[----:B01----:R0:W1:Y:S01]  /*8eb0*/  LDS R17, [R56+0x4100] ;  /* 0x0041000038117984 */ /* 0x0030620000000800 */
[----:B------:R-:W-:Y:S04]  /*8ec0*/  BSSY B0, `(.L_x_15144) ;  /* 0x0000004000007945 */ /* 0x000fe80003800000 */
[----:B------:R-:W-:Y:S05]  /*8ed0*/  @!P5 BRA `(.L_x_15145) ;  /* 0x000000000008d947 */ /* 0x000fea0003800000 */
[----:B------:R0:W-:Y:S04]  /*8ee0*/  REDG.E.ADD.F32.FTZ.RN.STRONG.GPU desc[UR20][R144.64+-0x80], R250 ;  /* 0xffff80fa900079a6 */ /* 0x0001e8000c10f394 */
[----:B-1----:R0:W-:Y:S02]  /*8ef0*/  REDG.E.ADD.F32.FTZ.RN.STRONG.GPU desc[UR20][R146.64+-0x80], R17 ;  /* 0xffff8011920079a6 */ /* 0x0021e4000c10f394 */
.L_x_15145:
[----:B------:R-:W-:Y:S05]  /*8f00*/  BSYNC B0 ;  /* 0x0000000000007941 */ /* 0x000fea0003800000 */
.L_x_15144:
[----:B01----:R-:W0:Y:S01]  /*8f10*/  SHFL.DOWN PT, R17, R26, 0x1, 0x1f ;  /* 0x08201f001a117f89 */ /* 0x003e2200000e0000 */
[----:B------:R-:W-:Y:S01]  /*8f20*/  ISETP.GT.AND P0, PT, R187, 0x1e, PT ;  /* 0x0000001ebb00780c */ /* 0x000fe20003f04270 */
[----:B------:R-:W-:Y:S01]  /*8f30*/  FFMA.FTZ R27, R74, R23, R27 ;  /* 0x000000174a1b7223 */ /* 0x000fe2000001001b */
[----:B------:R-:W-:Y:S01]  /*8f40*/  ISETP.NE.AND P1, PT, R191, RZ, PT ;  /* 0x000000ffbf00720c */ /* 0x000fe20003f25270 */
[----:B------:R-:W1:Y:S01]  /*8f50*/  SHFL.DOWN PT, R57, R32, 0x1, 0x1f ;  /* 0x08201f0020397f89 */ /* 0x000e6200000e0000 */
        /* <DEDUP_REMOVED lines=42> */
[----:B------:R-:W-:Y:S01]  /*9200*/  FADD.FTZ R125, R20, R125 ;  /* 0x0000007d147d7221 */ /* 0x000fe20000010000 */
[----:B------:R-:W-:Y:S01]  /*9210*/  FFMA.FTZ R103, R186, R50, R103 ;  /* 0x00000032ba677223 */ /* 0x000fe20000010067 */
[----:B------:R-:W-:Y:S01]  /*9220*/  FADD.FTZ R120, R35, R120 ;  /* 0x0000007823787221 */ /* 0x000fe20000010000 */
[----:B------:R-:W-:Y:S01]  /*9230*/  FADD.FTZ R126, R33, R126 ;  /* 0x0000007e217e7221 */ /* 0x000fe20000010000 */
[----:B------:R-:W-:Y:S01]  /*9240*/  FFMA.FTZ R102, R37, R39, R102 ;  /* 0x0000002725667223 */ /* 0x000fe20000010066 */
[----:B------:R-:W-:Y:S01]  /*9250*/  FADD.FTZ R119, R30, R119 ;  /* 0x000000771e777221 */ /* 0x000fe20000010000 */
[----:B0-----:R-:W-:Y:S01]  /*9260*/  @!P0 FADD.FTZ R26, R26, R17 ;  /* 0x000000111a1a8221 */ /* 0x001fe20000010000 */
[----:B------:R-:W-:Y:S01]  /*9270*/  FADD.FTZ R127, R28, R127 ;  /* 0x0000007f1c7f7221 */ /* 0x000fe20000010000 */
[----:B------:R-:W-:Y:S01]  /*9280*/  FFMA.FTZ R101, R36, R54, R101 ;  /* 0x0000003624657223 */ /* 0x000fe20000010065 */
[----:B------:R-:W-:Y:S01]  /*9290*/  FADD.FTZ R118, R41, R118 ;  /* 0x0000007629767221 */ /* 0x000fe20000010000 */
[----:B-1----:R-:W-:Y:S01]  /*92a0*/  @!P0 FADD.FTZ R32, R32, R57 ;  /* 0x0000003920208221 */ /* 0x002fe20000010000 */
[----:B------:R-:W0:Y:S01]  /*92b0*/  SHFL.DOWN PT, R17, R26, 0x4, 0x1f ;  /* 0x08801f001a117f89 */ /* 0x000e2200000e0000 */
[----:B------:R-:W-:Y:S01]  /*92c0*/  ISETP.GT.AND P0, PT, R187, 0x1b, PT ;  /* 0x0000001bbb00780c */ /* 0x000fe20003f04270 */
[----:B------:R-:W-:Y:S01]  /*92d0*/  FFMA.FTZ R100, R43, R45, R100 ;  /* 0x0000002d2b647223 */ /* 0x000fe20000010064 */
[----:B------:R-:W-:Y:S01]  /*92e0*/  FADD.FTZ R117, R40, R117 ;  /* 0x0000007528757221 */ /* 0x000fe20000010000 */
[----:B------:R-:W1:Y:S01]  /*92f0*/  SHFL.DOWN PT, R57, R32, 0x4, 0x1f ;  /* 0x08801f0020397f89 */ /* 0x000e6200000e0000 */
        /* <DEDUP_REMOVED lines=33> */
.L_x_15147:
[----:B------:R-:W-:Y:S05]  /*9510*/  BSYNC B0 ;  /* 0x0000000000007941 */ /* 0x000fea0003800000 */
.L_x_15146:
[----:B------:R-:W-:Y:S02]  /*9520*/  UIADD3 UR7, UR7, 0x1, URZ ;  /* 0x0000000107077890 */ /* 0x000fe4000fffe03f */
[----:B------:R-:W-:Y:S02]  /*9530*/  UIADD3 UR8, UP1, UR8, 0x1, URZ ;  /* 0x0000000108087890 */ /* 0x000fe4000ff3e03f */
[----:B------:R-:W-:Y:S02]  /*9540*/  UISETP.GE.AND UP0, UPT, UR7, UR54, UPT ;  /* 0x000000360700728c */ /* 0x000fe4000bf06270 */
[----:B------:R-:W-:-:S04]  /*9550*/  UIADD3.X UR9, URZ, UR9, URZ, UP1, !UPT ;  /* 0x000000093f097290 */ /* 0x000fc80008ffe43f */
[----:B------:R-:W-:-:S13]  /*9560*/  PLOP3.LUT P0, PT, PT, PT, UP0, 0x80, 0x0 ;  /* 0x000000000000781c */ /* 0x000fda0003f0f008 */
[----:B------:R-:W-:Y:S05]  /*9570*/  @!P0 BRA `(.L_x_15148) ;  /* 0xffffff7c00a48947 */ /* 0x000fea000383ffff */
.L_x_15069:
        /* <DEDUP_REMOVED lines=33> */
[----:B------:R-:W0:Y:S01]  /*9790*/  LDS.128 R12, [R4+0x200] ;  /* 0x00020000040c7984 */ /* 0x000e220000000c00 */
[----:B------:R-:W-:Y:S02]  /*97a0*/  UIADD3 UR50, UP4, UR50, -0x800, URZ ;  /* 0xfffff80032327890 */ /* 0x000fe4000ff9e03f */
[----:B------:R-:W-:Y:S01]  /*97b0*/  ULEA.HI.X UR27, UR24, UR27, UR19, 0x2, UP0 ;  /* 0x0000001b181b7291 */ /* 0x000fe200080f1413 */
[----:B------:R-:W1:Y:S01]  /*97c0*/  LDS.128 R16, [R4+0x400] ;  /* 0x0004000004107984 */ /* 0x000e620000000c00 */
[----:B------:R-:W-:Y:S01]  /*97d0*/  MOV R2, UR26 ;  /* 0x0000001a00027c02 */ /* 0x000fe20008000f00 */
[----:B------:R-:W-:Y:S01]  /*97e0*/  ULDC.64 UR24, c[0x0][0x3a8] ;  /* 0x0000ea0000187ab9 */ /* 0x000fe20000000a00 */
[----:B------:R-:W-:Y:S01]  /*97f0*/  UIADD3 UR48, UP5, UR48, -0x800, URZ ;  /* 0xfffff80030307890 */ /* 0x000fe2000ffbe03f */
[----:B------:R-:W2:Y:S01]  /*9800*/  LDS.128 R20, [R4+0x600] ;  /* 0x0006000004147984 */ /* 0x000ea20000000c00 */
[----:B------:R-:W-:Y:S01]  /*9810*/  MOV R3, UR27 ;  /* 0x0000001b00037c02 */ /* 0x000fe20008000f00 */
        /* <DEDUP_REMOVED lines=19> */
[----:B------:R-:W-:Y:S02]  /*9950*/  UIADD3.X UR52, UR52, -0x1, URZ, UP3, !UPT ;  /* 0xffffffff34347890 */ /* 0x000fe40009ffe43f */
[----:B------:R-:W-:Y:S01]  /*9960*/  UIADD3.X UR49, UR49, -0x1, URZ, UP4, !UPT ;  /* 0xffffffff31317890 */ /* 0x000fe2000a7fe43f */
[----:B-1----:R-:W-:Y:S01]  /*9970*/  STG.E.128 desc[UR20][R2.64+0x400], R16 ;  /* 0x0004001002007986 */ /* 0x002fe2000c101d14 */
[----:B------:R-:W-:Y:S01]  /*9980*/  PLOP3.LUT P0, PT, PT, PT, UP0, 0x80, 0x0 ;  /* 0x000000000000781c */ /* 0x000fe20003f0f008 */
[----:B------:R-:W-:Y:S02]  /*9990*/  UIADD3.X UR14, UR14, -0x1, URZ, UP5, !UPT ;  /* 0xffffffff0e0e7890 */ /* 0x000fe4000affe43f */
[----:B--2---:R0:W-:Y:S01]  /*99a0*/  STG.E.128 desc[UR20][R2.64+0x600], R20 ;  /* 0x0006001402007986 */ /* 0x0041e2000c101d14 */
        /* <DEDUP_REMOVED lines=31> */
.L_x_15067:
        /* <DEDUP_REMOVED lines=25> */
[----:B------:R-:W-:Y:S02]  /*9d30*/  R2UR UR4, R228 ;  /* 0x00000000e40472ca */ /* 0x000fe400000e0000 */
[----:B------:R-:W-:-:S11]  /*9d40*/  R2UR UR5, R229 ;  /* 0x00000000e50572ca */ /* 0x000fd600000e0000 */
[----:B------:R-:W-:Y:S02]  /*9d50*/  MOV R2, UR4 ;  /* 0x0000000400027c02 */ /* 0x000fe40008000f00 */
[----:B------:R-:W-:-:S05]  /*9d60*/  MOV R3, UR5 ;  /* 0x0000000500037c02 */ /* 0x000fca0008000f00 */
[----:B------:R1:W-:Y:S02]  /*9d70*/  REDG.E.ADD.F32.FTZ.RN.STRONG.GPU desc[UR20][R2.64], R4 ;  /* 0x00000004020079a6 */ /* 0x0003e4000c10f394 */
.L_x_15151:
[----:B------:R-:W-:Y:S05]  /*9d80*/  BSYNC B0 ;  /* 0x0000000000007941 */ /* 0x000fea0003800000 */
.L_x_15150:
        /* <DEDUP_REMOVED lines=31> */
.L_x_15153:
[----:B0-----:R-:W0:Y:S02]  /*9f80*/  S2R R7, SR_TID.X ;  /* 0x0000000000077919 */ /* 0x001e240000002100 */
.L_x_15154:
[----:B------:R-:W-:Y:S05]  /*9f90*/  BSYNC B0 ;  /* 0x0000000000007941 */ /* 0x000fea0003800000 */
.L_x_15152:
        /* <DEDUP_REMOVED lines=15> */
.L_x_15155:
[C---:B------:R-:W-:Y:S02]  /*a090*/  LEA R0, R7.reuse, UR7, 0x3 ;  /* 0x0000000707007c11 */ /* 0x040fe4000f8e18ff */
[----:B-1-34-:R-:W-:Y:S02]  /*a0a0*/  SHF.R.S32.HI R4, RZ, 0x1f, R7 ;  /* 0x0000001fff047819 */ /* 0x01afe40000011407 */
        /* <DEDUP_REMOVED lines=17> */
.L_x_15156:
        /* <DEDUP_REMOVED lines=12> */
.L_x_18993:


//--------------------- .text._Z25selective_scan_bwd_kernelI32Selective_Scan_bwd_kernel_traitsILi32ELi16ELb1ELb1ELb1ELb0ELb1EfN3c107complexIfEEEEv12SSMParamsBwd --------------------------
	.section	.text._Z25selective_scan_bwd_kernelI32Selective_Scan_bwd_kernel_traitsILi32ELi16ELb1ELb1ELb1ELb0ELb1EfN3c107complexIfEEEEv12SSMParamsBwd,"ax",@progbits
	.align	128
        .global         _Z25selective_scan_bwd_kernelI32Selective_Scan_bwd_kernel_traitsILi32ELi16ELb1ELb1ELb1ELb0ELb1EfN3c107complexIfEEEEv12SSMParamsBwd
        .type           _Z25selective_scan_bwd_kernelI32Selective_Scan_bwd_kernel_traitsILi32ELi16ELb1ELb1ELb1ELb0ELb1EfN3c107complexIfEEEEv12SSMParamsBwd,@function
        .size           _Z25selective_scan_bwd_kernelI32Selective_Scan_bwd_kernel_traitsILi32ELi16ELb1ELb1ELb1ELb0ELb1EfN3c107complexIfEEEEv12SSMParamsBwd,(.L_x_18994 - _Z25selective_scan_bwd_kernelI32Selective_Scan_bwd_kernel_traitsILi32ELi16ELb1ELb1ELb1ELb0ELb1EfN3c107complexIfEEEEv12SSMParamsBwd)
        .other          _Z25selective_scan_bwd_kernelI32Selective_Scan_bwd_kernel_traitsILi32ELi16ELb1ELb1ELb1ELb0ELb1EfN3c107complexIfEEEEv12SSMParamsBwd,@"STO_CUDA_ENTRY STV_DEFAULT"
_Z25selective_scan_bwd_kernelI32Selective_Scan_bwd_kernel_traitsILi32ELi16ELb1ELb1ELb1ELb0ELb1EfN3c107complexIfEEEEv12SSMParamsBwd:
.text._Z25selective_scan_bwd_kernelI32Selective_Scan_bwd_kernel_traitsILi32ELi16ELb1ELb1ELb1ELb0ELb1EfN3c107complexIfEEEEv12SSMParamsBwd:
        /* <DEDUP_REMOVED lines=97> */
[----:B------:R-:W-:-:S02]  /*0610*/  USHF.R.S32.HI UR23, URZ, 0x1f, UR22 ;  /* 0x0000001f3f177899 */ /* 0x000fc40008011416 */
[----:B------:R-:W-:-:S04]  /*0620*/  UIMAD.WIDE.U32 UR4, UR5, UR29, UR4 ;  /* 0x0000001d050472a5 */ /* 0x000fc8000f8e0004 */
[----:B------:R-:W-:Y:S02]  /*0630*/  UIMAD.WIDE.U32 UR34, UR5, UR33, URZ ;  /* 0x00000021052272a5 */ /* 0x000fe4000f8e003f */
[----:B------:R-:W-:Y:S02]  /*0640*/  UIMAD UR34, UR11, UR26, URZ ;  /* 0x0000001a0b2272a4 */ /* 0x000fe4000f8e023f */
[----:B------:R-:W-:Y:S01]  /*0650*/  USHF.R.S32.HI UR26, URZ, 0x1f, UR31 ;  /* 0x0000001f3f1a7899 */ /* 0x000fe2000801141f */
[----:B------:R-:W-:Y:S02]  /*0660*/  ULDC.64 UR4, c[0x0][0x330] ;  /* 0x0000cc0000047ab9 */ /* 0x000fe40000000a00 */
[----:B------:R-:W-:Y:S01]  /*0670*/  UMOV UR29, UR35 ;  /* 0x00000023001d7c82 */ /* 0x000fe20008000000 */
[----:B------:R-:W-:Y:S02]  /*0680*/  UIADD3.X UR28, UR26, UR25, UR28, UP2, !UPT ;  /* 0x000000191a1c7290 */ /* 0x000fe400097fe41c */
[----:B------:R-:W-:-:S02]  /*0690*/  UIADD3 UR35, -UR29, URZ, URZ ;  /* 0x0000003f1d237290 */ /* 0x000fc4000fffe13f */
[----:B------:R-:W-:Y:S02]  /*06a0*/  UIMAD UR11, UR11, UR4, URZ ;  /* 0x000000040b0b72a4 */ /* 0x000fe4000f8e023f */
[----:B------:R-:W-:Y:S02]  /*06b0*/  UIMAD UR33, UR36, UR35, UR33 ;  /* 0x00000023242172a4 */ /* 0x000fe4000f8e0221 */
[----:B------:R-:W-:Y:S02]  /*06c0*/  UIMAD UR52, UR46, UR5, UR11 ;  /* 0x000000052e3472a4 */ /* 0x000fe4000f8e020b */
[----:B------:R-:W-:Y:S02]  /*06d0*/  UISETP.GT.U32.AND UP1, UPT, UR36, UR33, UPT ;  /* 0x000000212400728c */ /* 0x000fe4000bf24070 */
[----:B------:R-:W-:Y:S02]  /*06e0*/  ULOP3.LUT UR11, UR46, UR32, URZ, 0x3c, !UPT ;  /* 0x000000202e0b7292 */ /* 0x000fe4000f8e3c3f */
[----:B------:R-:W-:-:S02]  /*06f0*/  ULEA.HI.X UR47, UR47, UR49, UR28, 0x2, UP3 ;  /* 0x000000312f2f7291 */ /* 0x000fc400098f141c */
[----:B------:R-:W-:Y:S02]  /*0700*/  UIMAD UR27, UR46, UR27, UR34 ;  /* 0x0000001b2e1b72a4 */ /* 0x000fe4000f8e0222 */
[----:B------:R-:W-:Y:S02]  /*0710*/  UIADD3 UR49, UP3, UR31, UR18, URZ ;  /* 0x000000121f317290 */ /* 0x000fe4000ff7e03f */
[----:B------:R-:W-:Y:S02]  /*0720*/  UIMAD.WIDE.U32 UR4, UR46, UR4, UR14 ;  /* 0x000000042e0472a5 */ /* 0x000fe4000f8e000e */
[----:B------:R-:W-:Y:S02]  /*0730*/  @!UP1 UIADD3 UR33, UR33, -UR36, URZ ;  /* 0x8000002421219290 */ /* 0x000fe4000fffe03f */
[----:B------:R-:W-:Y:S02]  /*0740*/  @!UP1 UIADD3 UR29, UR29, 0x1, URZ ;  /* 0x000000011d1d9890 */ /* 0x000fe4000fffe03f */
[----:B------:R-:W-:-:S02]  /*0750*/  UISETP.GE.U32.AND UP2, UPT, UR33, UR36, UPT ;  /* 0x000000242100728c */ /* 0x000fc4000bf46070 */
[----:B------:R-:W-:Y:S02]  /*0760*/  UISETP.GE.AND UP1, UPT, UR11, URZ, UPT ;  /* 0x0000003f0b00728c */ /* 0x000fe4000bf26270 */
[----:B------:R-:W-:Y:S02]  /*0770*/  UIADD3.X UR18, UR26, UR19, UR27, UP3, !UPT ;  /* 0x000000131a127290 */ /* 0x000fe40009ffe41b */
[----:B------:R-:W-:Y:S02]  /*0780*/  ULEA UR50, UP3, UR49, UR50, 0x2 ;  /* 0x0000003231327291 */ /* 0x000fe4000f86103f */
[----:B------:R-:W-:Y:S02]  /*0790*/  UIADD3 UR31, UP4, UR31, UR4, URZ ;  /* 0x000000041f1f7290 */ /* 0x000fe4000ff9e03f */
[----:B------:R-:W-:Y:S02]  /*07a0*/  ULEA.HI.X UR49, UR49, UR51, UR18, 0x2, UP3 ;  /* 0x0000003331317291 */ /* 0x000fe400098f1412 */
[----:B------:R-:W-:-:S02]  /*07b0*/  @UP2 UIADD3 UR29, UR29, 0x1, URZ ;  /* 0x000000011d1d2890 */ /* 0x000fc4000fffe03f */
[----:B------:R-:W-:Y:S01]  /*07c0*/  UISETP.NE.AND UP2, UPT, UR32, URZ, UPT ;  /* 0x0000003f2000728c */ /* 0x000fe2000bf45270 */
[----:B------:R-:W-:Y:S01]  /*07d0*/  ULDC.64 UR18, c[0x0][0x258] ;  /* 0x0000960000127ab9 */ /* 0x000fe20000000a00 */
[----:B------:R-:W-:-:S03]  /*07e0*/  UIADD3.X UR52, UR26, UR5, UR52, UP4, !UPT ;  /* 0x000000051a347290 */ /* 0x000fc6000a7fe434 */
[----:B------:R-:W-:Y:S02]  /*07f0*/  UMOV UR11, UR29 ;  /* 0x0000001d000b7c82 */ /* 0x000fe40008000000 */
[----:B------:R-:W-:Y:S02]  /*0800*/  @!UP1 UIADD3 UR11, -UR11, URZ, URZ ;  /* 0x0000003f0b0b9290 */ /* 0x000fe4000fffe13f */
[----:B------:R-:W-:Y:S02]  /*0810*/  ULEA UR54, UP1, UR31, UR54, 0x2 ;  /* 0x000000361f367291 */ /* 0x000fe4000f82103f */
[----:B------:R-:W-:Y:S02]  /*0820*/  @!UP2 ULOP3.LUT UR11, URZ, UR32, URZ, 0x33, !UPT ;  /* 0x000000203f0ba292 */ /* 0x000fe4000f8e333f */
[----:B------:R-:W-:Y:S02]  /*0830*/  ULEA.HI.X UR52, UR31, UR55, UR52, 0x2, UP1 ;  /* 0x000000371f347291 */ /* 0x000fe400088f1434 */
[----:B------:R-:W-:-:S02]  /*0840*/  USHF.R.S32.HI UR24, URZ, 0x1f, UR11 ;  /* 0x0000001f3f187899 */ /* 0x000fc4000801140b */
[----:B------:R-:W-:Y:S02]  /*0850*/  UIMAD.WIDE.U32 UR14, UR11, UR18, UR8 ;  /* 0x000000120b0e72a5 */ /* 0x000fe4000f8e0008 */
[----:B------:R-:W-:Y:S02]  /*0860*/  UIMAD UR4, UR24, UR18, URZ ;  /* 0x00000012180472a4 */ /* 0x000fe4000f8e023f */
[----:B------:R-:W-:Y:S02]  /*0870*/  UIADD3 UR9, UR13, UR16, URZ ;  /* 0x000000100d097290 */ /* 0x000fe4000fffe03f */
        /* <DEDUP_REMOVED lines=8> */
[----:B------:R-:W-:Y:S01]  /*0900*/  UIMAD UR19, UR11, UR19, UR13 ;  /* 0x000000130b1372a4 */ /* 0x000fe2000f8e020d */
[----:B------:R-:W-:Y:S01]  /*0910*/  UMOV UR8, UR12 ;  /* 0x0000000c00087c82 */ /* 0x000fe20008000000 */
[----:B------:R-:W-:Y:S01]  /*0920*/  @UP0 ULDC UR15, c[0x0][0x214] ;  /* 0x00008500000f0ab9 */ /* 0x000fe20000000800 */
[----:B------:R-:W-:Y:S02]  /*0930*/  UIMAD.WIDE.U32 UR8, UR11, UR18, UR8 ;  /* 0x000000120b0872a5 */ /* 0x000fe4000f8e0008 */
[----:B------:R-:W-:Y:S02]  /*0940*/  ULEA.HI.X UR16, UR16, UR5, UR4, 0x2, UP2 ;  /* 0x0000000510107291 */ /* 0x000fe400090f1404 */
[----:B------:R-:W-:-:S02]  /*0950*/  @UP0 UIMAD UR15, UR10, UR15, UR46 ;  /* 0x0000000f0a0f02a4 */ /* 0x000fc4000f8e022e */
[----:B------:R-:W-:Y:S02]  /*0960*/  UISETP.GE.AND UP1, UPT, UR17, 0x1, UPT ;  /* 0x000000011100788c */ /* 0x000fe4000bf26270 */
        /* <DEDUP_REMOVED lines=28> */
.L_x_15239:
[----:B------:R-:W-:Y:S01]  /*0b30*/  BAR.SYNC.DEFER_BLOCKING 0x0 ;  /* 0x0000000000007b1d */ /* 0x000fe20000010000 */
[----:B0-----:R-:W-:Y:S02]  /*0b40*/  SHF.L.U32 R155, R158, 0x2, RZ ;  /* 0x000000029e9b7819 */ /* 0x001fe400000006ff */
[----:B------:R-:W-:Y:S02]  /*0b50*/  MOV R4, UR48 ;  /* 0x0000003000047c02 */ /* 0x000fe40008000f00 */
        /* <DEDUP_REMOVED lines=11> */
[----:B------:R-:W-:-:S02]  /*0c10*/  ULDC.64 UR24, c[0x0][0x2a8] ;  /* 0x0000aa0000187ab9 */ /* 0x000fc40000000a00 */
[----:B--2---:R-:W2:Y:S04]  /*0c20*/  LDG.E.128 R8, desc[UR20][R4.64] ;  /* 0x0000001404087981 */ /* 0x004ea8000c1e1d00 */
[----:B------:R-:W3:Y:S04]  /*0c30*/  LDG.E.128 R12, desc[UR20][R4.64+0x200] ;  /* 0x00020014040c7981 */ /* 0x000ee8000c1e1d00 */
[----:B------:R-:W4:Y:S04]  /*0c40*/  LDG.E.128 R16, desc[UR20][R4.64+0x400] ;  /* 0x0004001404107981 */ /* 0x000f28000c1e1d00 */
[----:B------:R5:W4:Y:S01]  /*0c50*/  LDG.E.128 R20, desc[UR20][R4.64+0x600] ;  /* 0x0006001404147981 */ /* 0x000b22000c1e1d00 */
[----:B0-----:R-:W-:-:S06]  /*0c60*/  ULEA UR19, UR7, UR19, 0x18 ;  /* 0x0000001307137291 */ /* 0x001fcc000f8ec03f */
[C---:B-1----:R-:W-:Y:S02]  /*0c70*/  LEA R2, R156.reuse, UR19, 0x4 ;  /* 0x000000139c027c11 */ /* 0x042fe4000f8e20ff */
[----:B------:R-:W-:Y:S01]  /*0c80*/  LEA R3, R156, UR19, 0x6 ;  /* 0x000000139c037c11 */ /* 0x000fe2000f8e30ff */
[----:B-----5:R-:W-:Y:S02]  /*0c90*/  IMAD.WIDE R4, R0, 0x10, R6 ;  /* 0x0000001000047825 */ /* 0x020fe400078e0206 */
        /* <DEDUP_REMOVED lines=39> */
[----:B------:R-:W-:-:S04]  /*0f10*/  UIMAD UR18, UR7, UR24, URZ ;  /* 0x00000018071272a4 */ /* 0x000fc8000f8e023f */
[----:B------:R-:W-:Y:S02]  /*0f20*/  UIMAD UR18, UR46, UR25, UR18 ;  /* 0x000000192e1272a4 */ /* 0x000fe4000f8e0212 */
[----:B------:R-:W-:-:S03]  /*0f30*/  UIMAD.WIDE.U32 UR24, UR46, UR24, UR26 ;  /* 0x000000182e1872a5 */ /* 0x000fc6000f8e001a */
        /* <DEDUP_REMOVED lines=69> */
[----:B------:R-:W-:-:S03]  /*1390*/  UIMAD.WIDE.U32 UR26, UR10, UR26, UR8 ;  /* 0x0000001a0a1a72a5 */ /* 0x000fc6000f8e0008 */
[----:B------:R0:W2:Y:S01]  /*13a0*/  MUFU.EX2 R92, R89 ;  /* 0x00000059005c7308 */ /* 0x0000a20000000800 */
[----:B-1----:R-:W-:Y:S01]  /*13b0*/  FADD.FTZ R50, R50, 1 ;  /* 0x3f80000032327421 */ /* 0x002fe20000010000 */
[----:B------:R-:W-:Y:S02]  /*13c0*/  UIADD3 UR27, UR27, UR18, URZ ;  /* 0x000000121b1b7290 */ /* 0x000fe4000fffe03f */
[----:B------:R-:W-:Y:S02]  /*13d0*/  UIMAD UR18, UR46, UR25, UR28 ;  /* 0x000000192e1272a4 */ /* 0x000fe4000f8e021c */
[----:B------:R-:W-:Y:S02]  /*13e0*/  UIMAD.WIDE.U32 UR24, UR46, UR24, UR26 ;  /* 0x000000182e1872a5 */ /* 0x000fe4000f8e001a */
[----:B------:R1:W3:Y:S01]  /*13f0*/  MUFU.EX2 R90, R88 ;  /* 0x00000058005a7308 */ /* 0x0002e20000000800 */
[----:B0-----:R-:W-:Y:S01]  /*1400*/  FMUL.FTZ R89, R37, -1.4426950216293334961 ;  /* 0xbfb8aa3b25597820 */ /* 0x001fe20000410000 */
[----:B------:R-:W-:Y:S01]  /*1410*/  ULDC.64 UR26, c[0x0][0x3e8] ;  /* 0x0000fa00001a7ab9 */ /* 0x000fe20000000a00 */
[----:B------:R-:W-:-:S02]  /*1420*/  UIADD3 UR18, UR25, UR18, URZ ;  /* 0x0000001219127290 */ /* 0x000fc4000fffe03f */
        /* <DEDUP_REMOVED lines=14> */
[----:B------:R-:W1:Y:S01]  /*1510*/  MUFU.EX2 R98, R89 ;  /* 0x0000005900627308 */ /* 0x000e620000000800 */
[----:B0-----:R-:W-:Y:S01]  /*1520*/  FADD.FTZ R88, R51, 1 ;  /* 0x3f80000033587421 */ /* 0x001fe20000010000 */
[----:B--2---:R-:W-:-:S06]  /*1530*/  FADD.FTZ R95, R95, 1 ;  /* 0x3f8000005f5f7421 */ /* 0x004fcc0000010000 */
[----:B------:R0:W2:Y:S08]  /*1540*/  MUFU.EX2 R93, R91 ;  /* 0x0000005b005d7308 */ /* 0x0000b00000000800 */
[----:B------:R-:W3:Y:S01]  /*1550*/  MUFU.EX2 R106, R48 ;  /* 0x00000030006a7308 */ /* 0x000ee20000000800 */
[----:B0-----:R-:W-:Y:S01]  /*1560*/  FMUL.FTZ R91, R38, -1.4426950216293334961 ;  /* 0xbfb8aa3b265b7820 */ /* 0x001fe20000410000 */
[----:B-1----:R-:W-:-:S06]  /*1570*/  FADD.FTZ R98, R98, 1 ;  /* 0x3f80000062627421 */ /* 0x002fcc0000010000 */
[----:B------:R-:W0:Y:S01]  /*1580*/  MUFU.EX2 R108, R49 ;  /* 0x00000031006c7308 */ /* 0x000e220000000800 */
[----:B--2---:R-:W-:-:S07]  /*1590*/  FADD.FTZ R93, R93, 1 ;  /* 0x3f8000005d5d7421 */ /* 0x004fce0000010000 */
[----:B------:R-:W-:Y:S01]  /*15a0*/  MUFU.RCP R89, R50 ;  /* 0x0000003200597308 */ /* 0x000fe20000001000 */
[----:B---3--:R-:W-:-:S07]  /*15b0*/  FADD.FTZ R106, R106, 1 ;  /* 0x3f8000006a6a7421 */ /* 0x008fce0000010000 */
[----:B------:R-:W1:Y:S01]  /*15c0*/  MUFU.EX2 R96, R96 ;  /* 0x0000006000607308 */ /* 0x000e620000000800 */
[----:B0-----:R-:W-:-:S07]  /*15d0*/  FADD.FTZ R108, R108, 1 ;  /* 0x3f8000006c6c7421 */ /* 0x001fce0000010000 */
[----:B------:R-:W-:Y:S08]  /*15e0*/  MUFU.EX2 R99, R91 ;  /* 0x0000005b00637308 */ /* 0x000ff00000000800 */
[----:B------:R-:W-:Y:S01]  /*15f0*/  MUFU.RCP R88, R88 ;  /* 0x0000005800587308 */ /* 0x000fe20000001000 */
[----:B-1----:R-:W-:-:S07]  /*1600*/  FADD.FTZ R96, R96, 1 ;  /* 0x3f80000060607421 */ /* 0x002fce0000010000 */
[----:B------:R-:W-:Y:S08]  /*1610*/  MUFU.RCP R91, R90 ;  /* 0x0000005a005b7308 */ /* 0x000ff00000001000 */
[----:B------:R-:W-:Y:S08]  /*1620*/  MUFU.RCP R92, R92 ;  /* 0x0000005c005c7308 */ /* 0x000ff00000001000 */
[----:B------:R-:W-:Y:S08]  /*1630*/  MUFU.RCP R93, R93 ;  /* 0x0000005d005d7308 */ /* 0x000ff00000001000 */
[----:B------:R-:W0:Y:S08]  /*1640*/  MUFU.EX2 R110, R100 ;  /* 0x00000064006e7308 */ /* 0x000e300000000800 */
[----:B------:R-:W1:Y:S08]  /*1650*/  MUFU.RCP R94, R94 ;  /* 0x0000005e005e7308 */ /* 0x000e700000001000 */
[----:B------:R2:W-:Y:S01]  /*1660*/  MUFU.RCP R100, R96 ;  /* 0x0000006000647308 */ /* 0x0005e20000001000 */
[----:B0-----:R-:W-:-:S07]  /*1670*/  FADD.FTZ R110, R110, 1 ;  /* 0x3f8000006e6e7421 */ /* 0x001fce0000010000 */
[----:B------:R-:W0:Y:S01]  /*1680*/  MUFU.RCP R95, R95 ;  /* 0x0000005f005f7308 */ /* 0x000e220000001000 */
[----:B--2---:R-:W-:Y:S01]  /*1690*/  FMUL.FTZ R96, R59, R92 ;  /* 0x0000005c3b607220 */ /* 0x004fe20000410000 */
[----:B-1----:R-:W-:-:S06]  /*16a0*/  FADD.FTZ R90, -R94, 1 ;  /* 0x3f8000005e5a7421 */ /* 0x002fcc0000010100 */
[----:B------:R1:W2:Y:S08]  /*16b0*/  MUFU.EX2 R112, R102 ;  /* 0x0000006600707308 */ /* 0x0002b00000000800 */
[----:B------:R0:W3:Y:S01]  /*16c0*/  MUFU.EX2 R111, R101 ;  /* 0x00000065006f7308 */ /* 0x0000e20000000800 */
[----:B-1----:R-:W-:Y:S01]  /*16d0*/  FADD.FTZ R102, R99, 1 ;  /* 0x3f80000063667421 */ /* 0x002fe20000010000 */
[----:B------:R-:W-:-:S06]  /*16e0*/  FMUL.FTZ R99, R44, R93 ;  /* 0x0000005d2c637220 */ /* 0x000fcc0000410000 */
[----:B------:R1:W-:Y:S01]  /*16f0*/  MUFU.RCP R104, R98 ;  /* 0x0000006200687308 */ /* 0x0003e20000001000 */
[----:B0-----:R-:W-:Y:S01]  /*1700*/  FADD.FTZ R101, -R95, 1 ;  /* 0x3f8000005f657421 */ /* 0x001fe20000010100 */
[----:B--2---:R-:W-:-:S03]  /*1710*/  FADD.FTZ R112, R112, 1 ;  /* 0x3f80000070707421 */ /* 0x004fc60000010000 */
[C---:B------:R-:W-:Y:S01]  /*1720*/  FFMA.FTZ R103, R46.reuse, R101, 1 ;  /* 0x3f8000002e677423 */ /* 0x040fe20000010065 */
[----:B------:R-:W-:Y:S02]  /*1730*/  FMUL.FTZ R101, R46, R95 ;  /* 0x0000005f2e657220 */ /* 0x000fe40000410000 */
[----:B------:R0:W-:Y:S01]  /*1740*/  MUFU.RCP R107, R102 ;  /* 0x00000066006b7308 */ /* 0x0001e20000001000 */
[----:B-1----:R-:W-:Y:S01]  /*1750*/  FMUL.FTZ R98, R45, R94 ;  /* 0x0000005e2d627220 */ /* 0x002fe20000410000 */
[----:B---3--:R-:W-:-:S06]  /*1760*/  FADD.FTZ R111, R111, 1 ;  /* 0x3f8000006f6f7421 */ /* 0x008fcc0000010000 */
[----:B------:R-:W-:Y:S01]  /*1770*/  MUFU.RCP R106, R106 ;  /* 0x0000006a006a7308 */ /* 0x000fe20000001000 */
[----:B0-----:R-:W-:-:S07]  /*1780*/  FMUL.FTZ R102, R47, R100 ;  /* 0x000000642f667220 */ /* 0x001fce0000410000 */
[----:B------:R-:W-:Y:S08]  /*1790*/  MUFU.RCP R109, R108 ;  /* 0x0000006c006d7308 */ /* 0x000ff00000001000 */
        /* <DEDUP_REMOVED lines=8> */
[----:B------:R-:W2:Y:S01]  /*1820*/  LDS.128 R48, [R3] ;  /* 0x0000000003307984 */ /* 0x000ea20000000c00 */
[----:B0-----:R-:W-:Y:S01]  /*1830*/  FADD.FTZ R61, -R89, 1 ;  /* 0x3f800000593d7421 */ /* 0x001fe20000010100 */
[----:B------:R-:W-:Y:S01]  /*1840*/  FADD.FTZ R60, -R88, 1 ;  /* 0x3f800000583c7421 */ /* 0x000fe20000010100 */
[----:B------:R-:W-:Y:S01]  /*1850*/  FMUL.FTZ R62, R57, R88 ;  /* 0x00000058393e7220 */ /* 0x000fe20000410000 */
[----:B------:R-:W0:Y:S01]  /*1860*/  LDS.128 R52, [R3+0x10] ;  /* 0x0000100003347984 */ /* 0x000e220000000c00 */
[C---:B------:R-:W-:Y:S01]  /*1870*/  FFMA.FTZ R63, R56.reuse, R61, 1 ;  /* 0x3f800000383f7423 */ /* 0x040fe2000001003d */
[----:B------:R-:W-:Y:S01]  /*1880*/  FMUL.FTZ R61, R56, R89 ;  /* 0x00000059383d7220 */ /* 0x000fe20000410000 */
[----:B------:R-:W-:Y:S01]  /*1890*/  FADD.FTZ R56, -R92, 1 ;  /* 0x3f8000005c387421 */ /* 0x000fe20000010100 */
[----:B------:R-:W-:Y:S01]  /*18a0*/  FADD.FTZ R87, -R93, 1 ;  /* 0x3f8000005d577421 */ /* 0x000fe20000010100 */
[----:B-1----:R-:W-:Y:S01]  /*18b0*/  FADD.FTZ R64, R97, 1 ;  /* 0x3f80000061407421 */ /* 0x002fe20000010000 */
[----:B------:R-:W-:Y:S01]  /*18c0*/  FADD.FTZ R65, -R91, 1 ;  /* 0x3f8000005b417421 */ /* 0x000fe20000010100 */
[C---:B------:R-:W-:Y:S01]  /*18d0*/  FMUL.FTZ R97, R58.reuse, R91 ;  /* 0x0000005b3a617220 */ /* 0x040fe20000410000 */
[----:B------:R-:W-:Y:S01]  /*18e0*/  FFMA.FTZ R66, R57, R60, 1 ;  /* 0x3f80000039427423 */ /* 0x000fe2000001003c */
[----:B------:R2:W1:Y:S01]  /*18f0*/  MUFU.RCP R105, R64 ;  /* 0x0000004000697308 */ /* 0x0004620000001000 */
[----:B------:R-:W-:Y:S01]  /*1900*/  FFMA.FTZ R67, R58, R65, 1 ;  /* 0x3f8000003a437423 */ /* 0x000fe20000010041 */
[----:B------:R-:W-:Y:S01]  /*1910*/  FFMA.FTZ R85, R59, R56, 1 ;  /* 0x3f8000003b557423 */ /* 0x000fe20000010038 */
[----:B------:R-:W-:Y:S01]  /*1920*/  FMUL.FTZ R56, R40, R61 ;  /* 0x0000003d28387220 */ /* 0x000fe20000410000 */
[----:B------:R-:W-:Y:S01]  /*1930*/  FMUL.FTZ R58, R41, R62 ;  /* 0x0000003e293a7220 */ /* 0x000fe20000410000 */
[----:B------:R-:W-:Y:S01]  /*1940*/  FMUL.FTZ R57, R42, R97 ;  /* 0x000000612a397220 */ /* 0x000fe20000410000 */
[----:B------:R-:W-:Y:S01]  /*1950*/  FMUL.FTZ R60, R43, R96 ;  /* 0x000000602b3c7220 */ /* 0x000fe20000410000 */
[----:B------:R-:W-:Y:S01]  /*1960*/  FFMA.FTZ R86, R44, R87, 1 ;  /* 0x3f8000002c567423 */ /* 0x000fe20000010057 */
[----:B------:R-:W-:Y:S01]  /*1970*/  FADD.FTZ R44, -R100, 1 ;  /* 0x3f800000642c7421 */ /* 0x000fe20000010100 */
[----:B------:R-:W-:-:S03]  /*1980*/  FFMA.FTZ R87, R45, R90, 1 ;  /* 0x3f8000002d577423 */ /* 0x000fc6000001005a */
[----:B------:R-:W-:Y:S01]  /*1990*/  FFMA.FTZ R90, R47, R44, 1 ;  /* 0x3f8000002f5a7423 */ /* 0x000fe2000001002c */
[----:B--2---:R-:W-:Y:S01]  /*19a0*/  FMUL.FTZ R64, R40, R48 ;  /* 0x0000003028407220 */ /* 0x004fe20000410000 */
        /* <DEDUP_REMOVED lines=13> */
[----:B------:R-:W-:Y:S01]  /*1a80*/  FMUL.FTZ R65, R59, R66 ;  /* 0x000000423b417220 */ /* 0x000fe20000410000 */
[----:B------:R-:W-:Y:S01]  /*1a90*/  FMUL.FTZ R66, R84, R67 ;  /* 0x0000004354427220 */ /* 0x000fe20000410000 */
[----:B-1----:R-:W-:Y:S01]  /*1aa0*/  FADD.FTZ R59, -R105, 1 ;  /* 0x3f800000693b7421 */ /* 0x002fe20000010100 */
[----:B------:R-:W-:Y:S01]  /*1ab0*/  FMUL.FTZ R67, R92, R85 ;  /* 0x000000555c437220 */ /* 0x000fe20000410000 */
[----:B------:R-:W-:Y:S01]  /*1ac0*/  FMUL.FTZ R64, R64, R63 ;  /* 0x0000003f40407220 */ /* 0x000fe20000410000 */
[----:B------:R-:W-:Y:S01]  /*1ad0*/  BAR.SYNC.DEFER_BLOCKING 0x0 ;  /* 0x0000000000007b1d */ /* 0x000fe20000010000 */
[----:B------:R-:W-:Y:S01]  /*1ae0*/  FFMA.FTZ R59, R36, R59, 1 ;  /* 0x3f800000243b7423 */ /* 0x000fe2000001003b */
        /* <DEDUP_REMOVED lines=8> */
[----:B------:R-:W-:-:S03]  /*1b70*/  FMUL.FTZ R89, R27, R55 ;  /* 0x000000371b597220 */ /* 0x000fc60000410000 */
[----:B------:R-:W-:Y:S01]  /*1b80*/  FMUL.FTZ R118, R88, R103 ;  /* 0x0000006758767220 */ /* 0x000fe20000410000 */
[----:B------:R-:W-:Y:S02]  /*1b90*/  FMUL.FTZ R89, R100, R89 ;  /* 0x0000005964597220 */ /* 0x000fe40000410000 */
[----:B------:R-:W1:Y:S02]  /*1ba0*/  LDC R100, c[0x0][0x21c] ;  /* 0x00008700ff647b82 */ /* 0x000e640000000800 */
[----:B------:R-:W-:Y:S01]  /*1bb0*/  FMUL.FTZ R119, R89, R90 ;  /* 0x0000005a59777220 */ /* 0x000fe20000410000 */
[----:B------:R3:W-:Y:S01]  /*1bc0*/  STS.128 [R3], R64 ;  /* 0x0000004003007388 */ /* 0x0007e20000000c00 */
[----:B0-----:R-:W-:-:S03]  /*1bd0*/  FMUL.FTZ R84, R28, R40 ;  /* 0x000000281c547220 */ /* 0x001fc60000410000 */
[----:B------:R0:W-:Y:S01]  /*1be0*/  STS.128 [R3+0x10], R116 ;  /* 0x0000107403007388 */ /* 0x0001e20000000c00 */
[----:B------:R-:W-:Y:S01]  /*1bf0*/  FMUL.FTZ R84, R105, R84 ;  /* 0x0000005469547220 */ /* 0x000fe20000410000 */
[----:B------:R-:W-:-:S03]  /*1c00*/  FMUL.FTZ R105, R36, R105 ;  /* 0x0000006924697220 */ /* 0x000fc60000410000 */
[----:B------:R-:W-:Y:S01]  /*1c10*/  FMUL.FTZ R92, R84, R59 ;  /* 0x0000003b545c7220 */ /* 0x000fe20000410000 */
[----:B------:R-:W-:Y:S01]  /*1c20*/  FADD.FTZ R59, -R107, 1 ;  /* 0x3f8000006b3b7421 */ /* 0x000fe20000010100 */
[----:B------:R-:W-:-:S03]  /*1c30*/  FADD.FTZ R84, -R104, 1 ;  /* 0x3f80000068547421 */ /* 0x000fc60000010100 */
[----:B------:R-:W-:Y:S01]  /*1c40*/  FFMA.FTZ R63, R38, R59, 1 ;  /* 0x3f800000263f7423 */ /* 0x000fe2000001003b */
[----:B------:R-:W-:Y:S01]  /*1c50*/  FMUL.FTZ R59, R29, R41 ;  /* 0x000000291d3b7220 */ /* 0x000fe20000410000 */
[----:B---3--:R-:W-:Y:S01]  /*1c60*/  FMUL.FTZ R64, R30, R42 ;  /* 0x0000002a1e407220 */ /* 0x008fe20000410000 */
        /* <DEDUP_REMOVED lines=28> */
[----:B0-----:R-:W-:Y:S01]  /*1e30*/  FMUL.FTZ R116, R25, R98 ;  /* 0x0000006219747220 */ /* 0x001fe20000410000 */
[----:B------:R-:W-:Y:S01]  /*1e40*/  MOV R24, UR26 ;  /* 0x0000001a00187c02 */ /* 0x000fe20008000f00 */
[----:B------:R-:W-:Y:S01]  /*1e50*/  FMUL.FTZ R63, R26, R101 ;  /* 0x000000651a3f7220 */ /* 0x000fe20000410000 */
[----:B------:R0:W-:Y:S01]  /*1e60*/  STS.128 [R3+0x30], R120 ;  /* 0x0000307803007388 */ /* 0x0001e20000000c00 */
[----:B------:R-:W-:-:S03]  /*1e70*/  NOP ;  /* 0x0000000000007918 */ /* 0x000fc60000000000 */
[----:B------:R-:W2:Y:S01]  /*1e80*/  LDS.128 R64, [R2] ;  /* 0x0000000002407984 */ /* 0x000ea20000000c00 */
[----:B------:R-:W-:Y:S01]  /*1e90*/  MOV R25, UR27 ;  /* 0x0000001b00197c02 */ /* 0x000fe20008000f00 */
[----:B------:R-:W-:Y:S01]  /*1ea0*/  FFMA.FTZ R26, R68, R56, R159 ;  /* 0x00000038441a7223 */ /* 0x000fe2000001009f */
[----:B------:R-:W-:Y:S01]  /*1eb0*/  FMUL.FTZ R118, R27, R102 ;  /* 0x000000661b767220 */ /* 0x000fe20000410000 */
[----:B------:R-:W3:Y:S01]  /*1ec0*/  LDS.128 R84, [R2+0x200] ;  /* 0x0002000002547984 */ /* 0x000ee20000000c00 */
[----:B------:R-:W-:Y:S01]  /*1ed0*/  FMUL.FTZ R109, R32, R109 ;  /* 0x0000006d206d7220 */ /* 0x000fe20000410000 */
[----:B------:R-:W-:-:S04]  /*1ee0*/  IMAD.WIDE R24, R0, 0x10, R24 ;  /* 0x0000001000187825 */ /* 0x000fc800078e0218 */
[----:B------:R-:W-:Y:S01]  /*1ef0*/  FFMA.FTZ R27, R69, R58, R26 ;  /* 0x0000003a451b7223 */ /* 0x000fe2000001001a */
[----:B------:R-:W4:Y:S01]  /*1f00*/  LDS.128 R88, [R2+0x400] ;  /* 0x0004000002587984 */ /* 0x000f220000000c00 */
[----:B------:R-:W-:Y:S01]  /*1f10*/  FMUL.FTZ R111, R34, R111 ;  /* 0x0000006f226f7220 */ /* 0x000fe20000410000 */
[----:B------:R-:W-:Y:S01]  /*1f20*/  FMUL.FTZ R112, R35, R112 ;  /* 0x0000007023707220 */ /* 0x000fe20000410000 */
[----:B------:R-:W-:Y:S01]  /*1f30*/  FMUL.FTZ R117, R20, R109 ;  /* 0x0000006d14757220 */ /* 0x000fe20000410000 */
[----:B------:R-:W5:Y:S01]  /*1f40*/  LDS.128 R92, [R2+0x600] ;  /* 0x00060000025c7984 */ /* 0x000f620000000c00 */
        /* <DEDUP_REMOVED lines=11> */
[----:B0-----:R-:W-:Y:S01]  /*2000*/  FMUL.FTZ R120, R21, R110 ;  /* 0x0000006e15787220 */ /* 0x001fe20000410000 */
[----:B------:R-:W-:Y:S01]  /*2010*/  FFMA.FTZ R23, R71, R60, R20 ;  /* 0x0000003c47177223 */ /* 0x000fe20000010014 */
[----:B--2---:R0:W-:Y:S04]  /*2020*/  STG.E.128 desc[UR20][R24.64], R64 ;  /* 0x0000004018007986 */ /* 0x0041e8000c101d14 */
[----:B---3--:R0:W-:Y:S04]  /*2030*/  STG.E.128 desc[UR20][R24.64+0x200], R84 ;  /* 0x0002005418007986 */ /* 0x0081e8000c101d14 */
[----:B----4-:R0:W-:Y:S04]  /*2040*/  STG.E.128 desc[UR20][R24.64+0x400], R88 ;  /* 0x0004005818007986 */ /* 0x0101e8000c101d14 */
[----:B-----5:R0:W-:Y:S01]  /*2050*/  STG.E.128 desc[UR20][R24.64+0x600], R92 ;  /* 0x0006005c18007986 */ /* 0x0201e2000c101d14 */
        /* <DEDUP_REMOVED lines=22> */
[----:B------:R-:W-:Y:S01]  /*21c0*/  STS.128 [R3], R48 ;  /* 0x0000003003007388 */ /* 0x000fe20000000c00 */
[----:B------:R-:W-:Y:S02]  /*21d0*/  ULDC.64 UR8, c[0x0][0x2c8] ;  /* 0x0000b20000087ab9 */ /* 0x000fe40000000a00 */
[----:B------:R-:W-:Y:S01]  /*21e0*/  UIADD3 UR27, UR27, UR17, URZ ;  /* 0x000000111b1b7290 */ /* 0x000fe2000fffe03f */
[----:B------:R-:W-:Y:S01]  /*21f0*/  STS.128 [R3+0x10], R52 ;  /* 0x0000103403007388 */ /* 0x000fe20000000c00 */
[----:B------:R-:W-:-:S03]  /*2200*/  UIMAD UR17, UR7, UR8, URZ ;  /* 0x00000008071172a4 */ /* 0x000fc6000f8e023f */
[----:B------:R-:W-:Y:S01]  /*2210*/  STS.128 [R3+0x20], R40 ;  /* 0x0000202803007388 */ /* 0x000fe20000000c00 */
[----:B------:R-:W-:Y:S02]  /*2220*/  UIMAD UR17, UR46, UR9, UR17 ;  /* 0x000000092e1172a4 */ /* 0x000fe4000f8e0211 */
[----:B------:R-:W-:Y:S01]  /*2230*/  UIMAD.WIDE.U32 UR8, UR46, UR8, UR26 ;  /* 0x000000082e0872a5 */ /* 0x000fe2000f8e001a */
[----:B------:R-:W-:Y:S01]  /*2240*/  STS.128 [R3+0x30], R44 ;  /* 0x0000302c03007388 */ /* 0x000fe20000000c00 */
[----:B------:R-:W-:-:S03]  /*2250*/  NOP ;  /* 0x0000000000007918 */ /* 0x000fc60000000000 */
[----:B0-----:R-:W0:Y:S01]  /*2260*/  LDS.128 R24, [R2] ;  /* 0x0000000002187984 */ /* 0x001e220000000c00 */
[----:B------:R-:W-:Y:S02]  /*2270*/  UIADD3 UR9, UR9, UR17, URZ ;  /* 0x0000001109097290 */ /* 0x000fe4000fffe03f */
[----:B------:R-:W-:Y:S01]  /*2280*/  ULEA UR24, UP0, UR8, UR24, 0x2 ;  /* 0x0000001808187291 */ /* 0x000fe2000f80103f */
[----:B------:R-:W1:Y:S03]  /*2290*/  LDS.128 R28, [R2+0x200] ;  /* 0x00020000021c7984 */ /* 0x000e660000000c00 */
[----:B------:R-:W-:Y:S01]  /*22a0*/  ULEA.HI.X UR8, UR8, UR25, UR9, 0x2, UP0 ;  /* 0x0000001908087291 */ /* 0x000fe200080f1409 */
[----:B------:R-:W2:Y:S01]  /*22b0*/  LDS.128 R32, [R2+0x400] ;  /* 0x0004000002207984 */ /* 0x000ea20000000c00 */
[----:B------:R-:W-:-:S03]  /*22c0*/  MOV R20, UR24 ;  /* 0x0000001800147c02 */ /* 0x000fc60008000f00 */
[----:B------:R3:W4:Y:S01]  /*22d0*/  LDS.128 R48, [R2+0x600] ;  /* 0x0006000002307984 */ /* 0x0007220000000c00 */
[----:B------:R-:W-:-:S03]  /*22e0*/  MOV R21, UR8 ;  /* 0x0000000800157c02 */ /* 0x000fc60008000f00 */
[----:B---3--:R-:W-:-:S05]  /*22f0*/  IMAD.WIDE R2, R0, 0x10, R20 ;  /* 0x0000001000027825 */ /* 0x008fca00078e0214 */
[----:B0-----:R3:W-:Y:S04]  /*2300*/  STG.E.128 desc[UR20][R2.64], R24 ;  /* 0x0000001802007986 */ /* 0x0017e8000c101d14 */
[----:B-1----:R3:W-:Y:S04]  /*2310*/  STG.E.128 desc[UR20][R2.64+0x200], R28 ;  /* 0x0002001c02007986 */ /* 0x0027e8000c101d14 */
[----:B--2---:R3:W-:Y:S04]  /*2320*/  STG.E.128 desc[UR20][R2.64+0x400], R32 ;  /* 0x0004002002007986 */ /* 0x0047e8000c101d14 */
[----:B----4-:R3:W-:Y:S02]  /*2330*/  STG.E.128 desc[UR20][R2.64+0x600], R48 ;  /* 0x0006003002007986 */ /* 0x0107e4000c101d14 */
.L_x_15158:
[----:B------:R-:W-:Y:S01]  /*2340*/  FFMA.FTZ R0, R72, R59, R23 ;  /* 0x0000003b48007223 */ /* 0x000fe20000010017 */
[----:B------:R-:W-:Y:S01]  /*2350*/  ISETP.GE.AND P0, PT, R100, 0x1, PT ;  /* 0x000000016400780c */ /* 0x000fe20003f06270 */
[----:B------:R-:W-:Y:S01]  /*2360*/  BAR.SYNC.DEFER_BLOCKING 0x0 ;  /* 0x0000000000007b1d */ /* 0x000fe20000010000 */
[----:B------:R-:W-:Y:S01]  /*2370*/  LOP3.LUT R154, R158, 0x1f, RZ, 0xc0, !PT ;  /* 0x0000001f9e9a7812 */ /* 0x000fe200078ec0ff */
[----:B---3--:R-:W-:Y:S01]  /*2380*/  FFMA.FTZ R3, R73, R116, R0 ;  /* 0x0000007449037223 */ /* 0x008fe20000010000 */
[----:B0-----:R-:W-:Y:S02]  /*2390*/  CS2R R84, SRZ ;  /* 0x0000000000547805 */ /* 0x001fe4000001ff00 */
        /* <DEDUP_REMOVED lines=34> */
[----:B------:R-:W-:Y:S01]  /*25c0*/  ISETP.NE.AND P0, PT, R158, RZ, PT ;  /* 0x000000ff9e00720c */ /* 0x000fe20003f05270 */
[----:B------:R-:W-:Y:S01]  /*25d0*/  FADD.FTZ R152, R17, UR5 ;  /* 0x0000000511987e21 */ /* 0x000fe20008010000 */
[----:B------:R-:W-:Y:S01]  /*25e0*/  FADD.FTZ R150, R19, UR5 ;  /* 0x0000000513967e21 */ /* 0x000fe20008010000 */
[----:B------:R-:W-:Y:S01]  /*25f0*/  FADD.FTZ R33, R8, UR5 ;  /* 0x0000000508217e21 */ /* 0x000fe20008010000 */
[----:B------:R-:W-:Y:S01]  /*2600*/  FADD.FTZ R27, R6, UR5 ;  /* 0x00000005061b7e21 */ /* 0x000fe20008010000 */
[----:B------:R-:W-:Y:S01]  /*2610*/  P2R R17, PR, RZ, 0x1 ;  /* 0x00000001ff117803 */ /* 0x000fe20000000000 */
[----:B------:R-:W-:Y:S01]  /*2620*/  FADD.FTZ R8, R37, R37 ;  /* 0x0000002525087221 */ /* 0x000fe20000010000 */
[----:B------:R-:W-:Y:S01]  /*2630*/  IADD3 R21, R156, 0x60, RZ ;  /* 0x000000609c157810 */ /* 0x000fe20007ffe0ff */
[----:B------:R-:W-:Y:S01]  /*2640*/  FADD.FTZ R6, R39, R39 ;  /* 0x0000002727067221 */ /* 0x000fe20000010000 */
[----:B------:R-:W-:Y:S01]  /*2650*/  FADD.FTZ R0, R22, R22 ;  /* 0x0000001616007221 */ /* 0x000fe20000010000 */
[C---:B------:R-:W-:Y:S01]  /*2660*/  IADD3 R17, R156.reuse, 0x20, RZ ;  /* 0x000000209c117810 */ /* 0x040fe20007ffe0ff */
[----:B------:R-:W-:Y:S01]  /*2670*/  ULDC.64 UR8, c[0x0][0x230] ;  /* 0x00008c0000087ab9 */ /* 0x000fe20000000a00 */
[----:B------:R-:W-:Y:S01]  /*2680*/  IADD3 R19, R156, 0x40, RZ ;  /* 0x000000409c137810 */ /* 0x000fe20007ffe0ff */
[----:B------:R-:W-:Y:S01]  /*2690*/  FADD.FTZ R151, R18, UR5 ;  /* 0x0000000512977e21 */ /* 0x000fe20008010000 */
[C---:B------:R-:W-:Y:S01]  /*26a0*/  IADD3 R23, R156.reuse, 0x80, RZ ;  /* 0x000000809c177810 */ /* 0x040fe20007ffe0ff */
[----:B------:R-:W-:Y:S01]  /*26b0*/  FADD.FTZ R26, R7, UR5 ;  /* 0x00000005071a7e21 */ /* 0x000fe20008010000 */
[C---:B------:R-:W-:Y:S01]  /*26c0*/  IADD3 R37, R156.reuse, 0xa0, RZ ;  /* 0x000000a09c257810 */ /* 0x040fe20007ffe0ff */
[----:B------:R-:W-:Y:S01]  /*26d0*/  UIMAD UR7, UR7, UR8, URZ ;  /* 0x00000008070772a4 */ /* 0x000fe2000f8e023f */
[----:B------:R-:W-:Y:S01]  /*26e0*/  IADD3 R39, R156, 0xc0, RZ ;  /* 0x000000c09c277810 */ /* 0x000fe20007ffe0ff */
[----:B------:R-:W-:Y:S01]  /*26f0*/  FADD.FTZ R7, R36, R36 ;  /* 0x0000002424077221 */ /* 0x000fe20000010000 */
[C---:B------:R-:W-:Y:S01]  /*2700*/  IADD3 R41, R156.reuse, 0xe0, RZ ;  /* 0x000000e09c297810 */ /* 0x040fe20007ffe0ff */
[----:B------:R-:W-:Y:S01]  /*2710*/  HFMA2.MMA R84, -RZ, RZ, 0, 0 ;  /* 0x00000000ff547435 */ /* 0x000fe200000001ff */
[----:B------:R-:W-:Y:S01]  /*2720*/  SHF.L.U32 R22, R156, 0x3, RZ ;  /* 0x000000039c167819 */ /* 0x000fe200000006ff */
        /* <DEDUP_REMOVED lines=19> */
[----:B------:R-:W-:Y:S01]  /*2860*/  LEA R22, R21, UR19, 0x4 ;  /* 0x0000001315167c11 */ /* 0x000fe2000f8e20ff */
[----:B------:R-:W-:Y:S01]  /*2870*/  UIMAD.WIDE.U32 UR24, UR46, UR8, URZ ;  /* 0x000000082e1872a5 */ /* 0x000fe2000f8e003f */
[----:B------:R-:W-:Y:S01]  /*2880*/  LEA R24, R17, UR19, 0x4 ;  /* 0x0000001311187c11 */ /* 0x000fe2000f8e20ff */
[----:B------:R-:W-:Y:S01]  /*2890*/  UIMAD UR18, UR46, UR9, UR7 ;  /* 0x000000092e1272a4 */ /* 0x000fe2000f8e0207 */
[----:B------:R-:W-:Y:S01]  /*28a0*/  LEA R23, R19, UR19, 0x4 ;  /* 0x0000001313177c11 */ /* 0x000fe2000f8e20ff */
[----:B------:R-:W-:Y:S01]  /*28b0*/  FADD.FTZ R16, R56, R56 ;  /* 0x0000003838107221 */ /* 0x000fe20000010000 */
[----:B------:R-:W-:Y:S01]  /*28c0*/  LEA R21, R18, UR19, 0x4 ;  /* 0x0000001312157c11 */ /* 0x000fe2000f8e20ff */
        /* <DEDUP_REMOVED lines=12> */
[----:B------:R-:W-:Y:S01]  /*2990*/  UMOV UR7, URZ ;  /* 0x0000003f00077c82 */ /* 0x000fe20008000000 */
[----:B------:R-:W-:Y:S01]  /*29a0*/  IADD3 R181, R158, 0x200, RZ ;  /* 0x000002009eb57810 */ /* 0x000fe20007ffe0ff */
        /* <DEDUP_REMOVED lines=11> */
[----:B------:R-:W-:Y:S01]  /*2a60*/  ULDC.64 UR30, c[0x0][0x350] ;  /* 0x0000d400001e7ab9 */ /* 0x000fe20000000a00 */
[----:B------:R-:W-:Y:S01]  /*2a70*/  ULDC.64 UR32, c[0x0][0x3c8] ;  /* 0x0000f20000207ab9 */ /* 0x000fe20000000a00 */
[----:B------:R-:W-:Y:S01]  /*2a80*/  ULDC.64 UR34, c[0x0][0x380] ;  /* 0x0000e00000227ab9 */ /* 0x000fe20000000a00 */
[----:B------:R-:W-:Y:S01]  /*2a90*/  ULDC.64 UR36, c[0x0][0x368] ;  /* 0x0000da0000247ab9 */ /* 0x000fe20000000a00 */
[----:B------:R-:W-:Y:S01]  /*2aa0*/  UIADD3 UR18, UR25, UR18, URZ ;  /* 0x0000001219127290 */ /* 0x000fe2000fffe03f */
[----:B------:R-:W-:Y:S01]  /*2ab0*/  ULDC.64 UR38, c[0x0][0x370] ;  /* 0x0000dc0000267ab9 */ /* 0x000fe20000000a00 */
[----:B------:R-:W-:-:S10]  /*2ac0*/  ULDC.64 UR40, c[0x0][0x3d0] ;  /* 0x0000f40000287ab9 */ /* 0x000fd40000000a00 */
.L_x_15238:
        /* <DEDUP_REMOVED lines=13> */
[----:B------:R-:W-:-:S05]  /*2ba0*/  ULDC.64 UR42, c[0x0][0x250] ;  /* 0x00009400002a7ab9 */ /* 0x000fca0000000a00 */
[----:B--2---:R-:W2:Y:S01]  /*2bb0*/  LDG.E.64 R116, desc[UR20][R116.64] ;  /* 0x0000001474747981 */ /* 0x004ea2000c1e1b00 */
[----:B------:R-:W-:Y:S01]  /*2bc0*/  UIMAD UR53, UR51, UR42, URZ ;  /* 0x0000002a333572a4 */ /* 0x000fe2000f8e023f */
[C---:B0-----:R-:W-:Y:S01]  /*2bd0*/  LOP3.LUT R36, R155.reuse, 0x1f, R158, 0xf8, !PT ;  /* 0x0000001f9b247812 */ /* 0x041fe200078ef89e */
[----:B------:R-:W-:Y:S02]  /*2be0*/  UIMAD.WIDE.U32 UR44, UR7, UR42, URZ ;  /* 0x0000002a072c72a5 */ /* 0x000fe4000f8e003f */
[----:B------:R-:W-:Y:S01]  /*2bf0*/  UIMAD UR42, UR7, UR43, UR53 ;  /* 0x0000002b072a72a4 */ /* 0x000fe2000f8e0235 */
[----:B------:R-:W-:Y:S01]  /*2c00*/  IADD3 R123, R155, R36, RZ ;  /* 0x000000249b7b7210 */ /* 0x000fe20007ffe0ff */
[----:B------:R-:W-:Y:S02]  /*2c10*/  ULEA UR43, UP0, UR44, UR12, 0x2 ;  /* 0x0000000c2c2b7291 */ /* 0x000fe4000f80103f */
[----:B------:R-:W-:-:S04]  /*2c20*/  UIADD3 UR42, UR45, UR42, URZ ;  /* 0x0000002a2d2a7290 */ /* 0x000fc8000fffe03f */
[----:B------:R-:W-:Y:S01]  /*2c30*/  ULEA.HI.X UR44, UR44, UR13, UR42, 0x2, UP0 ;  /* 0x0000000d2c2c7291 */ /* 0x000fe200080f142a */
[----:B------:R-:W-:Y:S02]  /*2c40*/  MOV R118, UR43 ;  /* 0x0000002b00767c02 */ /* 0x000fe40008000f00 */
[----:B------:R-:W-:-:S03]  /*2c50*/  ULDC.64 UR42, c[0x0][0x270] ;  /* 0x00009c00002a7ab9 */ /* 0x000fc60000000a00 */
[----:B------:R-:W-:-:S03]  /*2c60*/  MOV R119, UR44 ;  /* 0x0000002c00777c02 */ /* 0x000fc60008000f00 */
[----:B------:R-:W-:-:S05]  /*2c70*/  IMAD.WIDE R118, R123, 0x10, R118 ;  /* 0x000000107b767825 */ /* 0x000fca00078e0276 */
[----:B---3--:R-:W3:Y:S04]  /*2c80*/  LDG.E.128 R36, desc[UR20][R118.64] ;  /* 0x0000001476247981 */ /* 0x008ee8000c1e1d00 */
[----:B----4-:R-:W4:Y:S04]  /*2c90*/  LDG.E.128 R40, desc[UR20][R118.64+0x200] ;  /* 0x0002001476287981 */ /* 0x010f28000c1e1d00 */
[----:B------:R-:W5:Y:S04]  /*2ca0*/  LDG.E.128 R44, desc[UR20][R118.64+0x400] ;  /* 0x00040014762c7981 */ /* 0x000f68000c1e1d00 */
[----:B------:R-:W5:Y:S04]  /*2cb0*/  LDG.E.128 R48, desc[UR20][R118.64+0x600] ;  /* 0x0006001476307981 */ /* 0x000f68000c1e1d00 */
[----:B------:R-:W5:Y:S04]  /*2cc0*/  LDG.E.128 R52, desc[UR20][R118.64+0x800] ;  /* 0x0008001476347981 */ /* 0x000f68000c1e1d00 */
[----:B------:R-:W5:Y:S04]  /*2cd0*/  LDG.E.128 R56, desc[UR20][R118.64+0xa00] ;  /* 0x000a001476387981 */ /* 0x000f68000c1e1d00 */
[----:B------:R-:W5:Y:S04]  /*2ce0*/  LDG.E.128 R60, desc[UR20][R118.64+0xc00] ;  /* 0x000c0014763c7981 */ /* 0x000f68000c1e1d00 */
[----:B------:R0:W5:Y:S01]  /*2cf0*/  LDG.E.128 R64, desc[UR20][R118.64+0xe00] ;  /* 0x000e001476407981 */ /* 0x000162000c1e1d00 */
[----:B------:R-:W-:-:S02]  /*2d00*/  UIMAD UR51, UR51, UR42, URZ ;  /* 0x0000002a333372a4 */ /* 0x000fc4000f8e023f */
        /* <DEDUP_REMOVED lines=20> */
[----:B------:R0:W-:Y:S01]  /*2e50*/  MUFU.COS R195, R120 ;  /* 0x0000007800c37308 */ /* 0x0001e20000000000 */
[----:B-1-3--:R1:W-:Y:S02]  /*2e60*/  STS.128 [R25], R36 ;  /* 0x0000002419007388 */ /* 0x00a3e40000000c00 */
[----:B------:R-:W-:Y:S01]  /*2e70*/  FMUL.RZ R119, R117, 0.15915493667125701904 ;  /* 0x3e22f98375777820 */ /* 0x000fe2000040c000 */
[----:B------:R-:W-:Y:S01]  /*2e80*/  FMUL.FTZ R117, R148, UR53 ;  /* 0x0000003594757c20 */ /* 0x000fe20008410000 */
[----:B----4-:R-:W-:Y:S03]  /*2e90*/  STS.128 [R24+0x200], R40 ;  /* 0x0002002818007388 */ /* 0x010fe60000000c00 */
[----:B------:R-:W-:Y:S01]  /*2ea0*/  MUFU.SIN R192, R121 ;  /* 0x0000007900c07308 */ /* 0x000fe20000000400 */
[----:B0-----:R-:W-:Y:S01]  /*2eb0*/  FMUL.RZ R120, R117, 0.15915493667125701904 ;  /* 0x3e22f98375787820 */ /* 0x001fe2000040c000 */
[----:B------:R-:W-:Y:S01]  /*2ec0*/  FMUL.FTZ R117, R35, UR53 ;  /* 0x0000003523757c20 */ /* 0x000fe20008410000 */
[----:B-----5:R-:W-:Y:S04]  /*2ed0*/  STS.128 [R23+0x400], R44 ;  /* 0x0004002c17007388 */ /* 0x020fe80000000c00 */
[----:B------:R0:W-:Y:S01]  /*2ee0*/  STS.128 [R22+0x600], R48 ;  /* 0x0006003016007388 */ /* 0x0001e20000000c00 */
[----:B------:R2:W-:Y:S01]  /*2ef0*/  MUFU.COS R162, R121 ;  /* 0x0000007900a27308 */ /* 0x0005e20000000000 */
[----:B-1----:R-:W-:Y:S01]  /*2f00*/  MOV R36, UR43 ;  /* 0x0000002b00247c02 */ /* 0x002fe20008000f00 */
[----:B------:R-:W-:Y:S01]  /*2f10*/  FMUL.FTZ R37, R153, UR53 ;  /* 0x0000003599257c20 */ /* 0x000fe20008410000 */
[----:B------:R-:W-:Y:S04]  /*2f20*/  STS.128 [R21+0x800], R52 ;  /* 0x0008003415007388 */ /* 0x000fe80000000c00 */
[----:B------:R-:W-:Y:S01]  /*2f30*/  STS.128 [R20+0xa00], R56 ;  /* 0x000a003814007388 */ /* 0x000fe20000000c00 */
[----:B------:R-:W-:Y:S01]  /*2f40*/  MUFU.SIN R183, R118 ;  /* 0x0000007600b77308 */ /* 0x000fe20000000400 */
[----:B--2---:R-:W-:Y:S01]  /*2f50*/  FMUL.RZ R121, R117, 0.15915493667125701904 ;  /* 0x3e22f98375797820 */ /* 0x004fe2000040c000 */
[----:B------:R-:W-:Y:S01]  /*2f60*/  FMUL.FTZ R117, R34, UR53 ;  /* 0x0000003522757c20 */ /* 0x000fe20008410000 */
[----:B------:R-:W-:Y:S04]  /*2f70*/  STS.128 [R19+0xc00], R60 ;  /* 0x000c003c13007388 */ /* 0x000fe80000000c00 */
[----:B------:R-:W-:Y:S01]  /*2f80*/  STS.128 [R18+0xe00], R64 ;  /* 0x000e004012007388 */ /* 0x000fe20000000c00 */
[----:B------:R1:W-:Y:S01]  /*2f90*/  MUFU.COS R191, R118 ;  /* 0x0000007600bf7308 */ /* 0x0003e20000000000 */
[----:B------:R-:W-:-:S02]  /*2fa0*/  NOP ;  /* 0x0000000000007918 */ /* 0x000fc40000000000 */
[----:B------:R-:W2:Y:S05]  /*2fb0*/  LDG.E.128 R124, desc[UR20][R160.64+0x400] ;  /* 0x00040014a07c7981 */ /* 0x000eaa000c1e1d00 */
[----:B------:R-:W-:Y:S01]  /*2fc0*/  MUFU.SIN R188, R119 ;  /* 0x0000007700bc7308 */ /* 0x000fe20000000400 */
[----:B-1----:R-:W-:Y:S01]  /*2fd0*/  FMUL.RZ R118, R117, 0.15915493667125701904 ;  /* 0x3e22f98375767820 */ /* 0x002fe2000040c000 */
[----:B------:R-:W-:Y:S01]  /*2fe0*/  FMUL.FTZ R117, R33, UR53 ;  /* 0x0000003521757c20 */ /* 0x000fe20008410000 */
[----:B------:R-:W3:Y:S04]  /*2ff0*/  LDG.E.128 R128, desc[UR20][R160.64+0x600] ;  /* 0x00060014a0807981 */ /* 0x000ee8000c1e1d00 */
[----:B------:R-:W4:Y:S01]  /*3000*/  LDG.E.128 R132, desc[UR20][R160.64+0x800] ;  /* 0x00080014a0847981 */ /* 0x000f22000c1e1d00 */
[----:B------:R1:W-:Y:S03]  /*3010*/  MUFU.COS R164, R119 ;  /* 0x0000007700a47308 */ /* 0x0003e60000000000 */
[----:B------:R-:W5:Y:S04]  /*3020*/  LDG.E.128 R136, desc[UR20][R160.64+0xa00] ;  /* 0x000a0014a0887981 */ /* 0x000f68000c1e1d00 */
[----:B------:R-:W5:Y:S01]  /*3030*/  LDG.E.128 R140, desc[UR20][R160.64+0xc00] ;  /* 0x000c0014a08c7981 */ /* 0x000f62000c1e1d00 */
[----:B------:R-:W-:Y:S01]  /*3040*/  MUFU.SIN R186, R120 ;  /* 0x0000007800ba7308 */ /* 0x000fe20000000400 */
[----:B-1----:R-:W-:Y:S01]  /*3050*/  FMUL.RZ R119, R117, 0.15915493667125701904 ;  /* 0x3e22f98375777820 */ /* 0x002fe2000040c000 */
[----:B------:R-:W-:Y:S01]  /*3060*/  FMUL.FTZ R117, R32, UR53 ;  /* 0x0000003520757c20 */ /* 0x000fe20008410000 */
[----:B------:R-:W5:Y:S04]  /*3070*/  LDG.E.128 R144, desc[UR20][R160.64+0xe00] ;  /* 0x000e0014a0907981 */ /* 0x000f68000c1e1d00 */
[----:B------:R-:W1:Y:S01]  /*3080*/  LDS.128 R64, [R17] ;  /* 0x0000000011407984 */ /* 0x000e620000000c00 */
[----:B------:R0:W-:Y:S01]  /*3090*/  MUFU.COS R180, R120 ;  /* 0x0000007800b47308 */ /* 0x0001e20000000000 */
[----:B------:R-:W-:-:S02]  /*30a0*/  FMUL.FTZ R36, R36, 1.4426950216293334961 ;  /* 0x3fb8aa3b24247820 */ /* 0x000fc40000410000 */
[----:B------:R-:W1:Y:S04]  /*30b0*/  LDS.128 R60, [R17+0x10] ;  /* 0x00001000113c7984 */ /* 0x000e680000000c00 */
[----:B------:R-:W1:Y:S01]  /*30c0*/  LDS.128 R56, [R17+0x20] ;  /* 0x0000200011387984 */ /* 0x000e620000000c00 */
[----:B------:R-:W-:Y:S01]  /*30d0*/  MUFU.SIN R182, R121 ;  /* 0x0000007900b67308 */ /* 0x000fe20000000400 */
[----:B0-----:R-:W-:Y:S01]  /*30e0*/  FMUL.RZ R120, R117, 0.15915493667125701904 ;  /* 0x3e22f98375787820 */ /* 0x001fe2000040c000 */
[----:B------:R-:W-:Y:S01]  /*30f0*/  FMUL.FTZ R117, R31, UR53 ;  /* 0x000000351f757c20 */ /* 0x000fe20008410000 */
[----:B------:R-:W0:Y:S01]  /*3100*/  @P1 S2R R48, SR_CgaCtaId ;  /* 0x0000000000301919 */ /* 0x000e220000008800 */
[----:B------:R-:W-:Y:S01]  /*3110*/  FMUL.RZ R37, R37, 0.15915493667125701904 ;  /* 0x3e22f98325257820 */ /* 0x000fe2000040c000 */
[----:B------:R-:W0:Y:S03]  /*3120*/  LDS.128 R52, [R17+0x30] ;  /* 0x0000300011347984 */ /* 0x000e260000000c00 */
        /* <DEDUP_REMOVED lines=10> */
[----:B-1----:R-:W-:-:S07]  /*31d0*/  FMUL.RZ R120, R117, 0.15915493667125701904 ;  /* 0x3e22f98375787820 */ /* 0x002fce000040c000 */
[----:B------:R-:W-:Y:S08]  /*31e0*/  MUFU.COS R177, R119 ;  /* 0x0000007700b17308 */ /* 0x000ff00000000000 */
[----:B------:R-:W-:Y:S08]  /*31f0*/  MUFU.SIN R170, R118 ;  /* 0x0000007600aa7308 */ /* 0x000ff00000000400 */
[----:B------:R1:W-:Y:S08]  /*3200*/  MUFU.COS R171, R118 ;  /* 0x0000007600ab7308 */ /* 0x0003f00000000000 */
[----:B------:R-:W-:Y:S01]  /*3210*/  MUFU.SIN R172, R121 ;  /* 0x0000007900ac7308 */ /* 0x000fe20000000400 */
[----:B-1----:R-:W2:Y:S07]  /*3220*/  LDG.E.128 R116, desc[UR20][R160.64] ;  /* 0x00000014a0747981 */ /* 0x002eae000c1e1d00 */
[----:B------:R-:W-:Y:S08]  /*3230*/  MUFU.COS R173, R121 ;  /* 0x0000007900ad7308 */ /* 0x000ff00000000000 */
[----:B------:R-:W-:Y:S08]  /*3240*/  MUFU.SIN R168, R120 ;  /* 0x0000007800a87308 */ /* 0x000ff00000000400 */
[----:B------:R1:W-:Y:S01]  /*3250*/  MUFU.COS R169, R120 ;  /* 0x0000007800a97308 */ /* 0x0003e20000000000 */
[----:B------:R-:W-:-:S07]  /*3260*/  @P1 MOV R227, 0x400 ;  /* 0x0000040000e31802 */ /* 0x000fce0000000f00 */
[----:B------:R-:W-:Y:S01]  /*3270*/  MUFU.SIN R166, R185 ;  /* 0x000000b900a67308 */ /* 0x000fe20000000400 */
[----:B-1----:R1:W3:Y:S01]  /*3280*/  LDG.E.128 R120, desc[UR20][R160.64+0x200] ;  /* 0x00020014a0787981 */ /* 0x0022e2000c1e1d00 */
[-C--:B------:R-:W-:Y:S01]  /*3290*/  FMUL.FTZ R42, R148, R36.reuse ;  /* 0x00000024942a7220 */ /* 0x080fe20000410000 */
[----:B------:R-:W-:-:S05]  /*32a0*/  FMUL.FTZ R38, R152, R36 ;  /* 0x0000002498267220 */ /* 0x000fca0000410000 */
[----:B------:R-:W0:Y:S01]  /*32b0*/  MUFU.EX2 R43, R42 ;  /* 0x0000002a002b7308 */ /* 0x000e220000000800 */
[-C--:B------:R-:W-:Y:S01]  /*32c0*/  FMUL.FTZ R40, R150, R36.reuse ;  /* 0x0000002496287220 */ /* 0x080fe20000410000 */
[----:B------:R-:W-:-:S06]  /*32d0*/  FMUL.FTZ R39, R151, R36 ;  /* 0x0000002497277220 */ /* 0x000fcc0000410000 */
[----:B------:R-:W1:Y:S01]  /*32e0*/  MUFU.EX2 R38, R38 ;  /* 0x0000002600267308 */ /* 0x000e620000000800 */
[-C--:B------:R-:W-:Y:S01]  /*32f0*/  FMUL.FTZ R44, R35, R36.reuse ;  /* 0x00000024232c7220 */ /* 0x080fe20000410000 */
[----:B------:R-:W-:-:S06]  /*3300*/  FMUL.FTZ R46, R34, R36 ;  /* 0x00000024222e7220 */ /* 0x000fcc0000410000 */
[----:B------:R-:W1:Y:S01]  /*3310*/  MUFU.EX2 R40, R40 ;  /* 0x0000002800287308 */ /* 0x000e620000000800 */
[C---:B0-----:R-:W-:Y:S01]  /*3320*/  FMUL.FTZ R187, R43.reuse, R180 ;  /* 0x000000b42bbb7220 */ /* 0x041fe20000410000 */
[----:B------:R-:W-:Y:S01]  /*3330*/  FMUL.FTZ R186, R43, R186 ;  /* 0x000000ba2bba7220 */ /* 0x000fe20000410000 */
[C---:B------:R-:W-:Y:S01]  /*3340*/  FMUL.FTZ R43, R153.reuse, R65 ;  /* 0x00000041992b7220 */ /* 0x040fe20000410000 */
[----:B------:R-:W-:-:S04]  /*3350*/  FMUL.FTZ R225, R153, R64 ;  /* 0x0000004099e17220 */ /* 0x000fc80000410000 */
[----:B------:R-:W0:Y:S01]  /*3360*/  MUFU.EX2 R39, R39 ;  /* 0x0000002700277308 */ /* 0x000e220000000800 */
[----:B-1----:R-:W-:Y:S01]  /*3370*/  FMUL.FTZ R194, R38, R163 ;  /* 0x000000a326c27220 */ /* 0x002fe20000410000 */
[----:B------:R-:W-:Y:S01]  /*3380*/  FMUL.FTZ R224, R68, R43 ;  /* 0x0000002b44e07220 */ /* 0x000fe20000410000 */
[----:B------:R-:W-:-:S05]  /*3390*/  FMUL.FTZ R195, R38, R195 ;  /* 0x000000c326c37220 */ /* 0x000fca0000410000 */
[----:B------:R1:W0:Y:S01]  /*33a0*/  MUFU.EX2 R45, R44 ;  /* 0x0000002c002d7308 */ /* 0x0002220000000800 */
[----:B------:R-:W-:Y:S01]  /*33b0*/  FMUL.FTZ R225, R68, R225 ;  /* 0x000000e144e17220 */ /* 0x000fe20000410000 */
[----:B------:R-:W-:Y:S01]  /*33c0*/  FMUL.FTZ R38, R33, R36 ;  /* 0x0000002421267220 */ /* 0x000fe20000410000 */
[----:B------:R-:W-:-:S05]  /*33d0*/  FMUL.FTZ R42, R194, R224 ;  /* 0x000000e0c22a7220 */ /* 0x000fca0000410000 */
[----:B------:R-:W0:Y:S01]  /*33e0*/  MUFU.EX2 R46, R46 ;  /* 0x0000002e002e7308 */ /* 0x000e220000000800 */
[C---:B------:R-:W-:Y:S01]  /*33f0*/  FMUL.FTZ R191, R40.reuse, R191 ;  /* 0x000000bf28bf7220 */ /* 0x040fe20000410000 */
[----:B------:R-:W-:Y:S01]  /*3400*/  FMUL.FTZ R190, R40, R183 ;  /* 0x000000b728be7220 */ /* 0x000fe20000410000 */
[----:B------:R-:W-:Y:S01]  /*3410*/  FMUL.FTZ R40, R31, R36 ;  /* 0x000000241f287220 */ /* 0x000fe20000410000 */
[-C--:B-1----:R-:W-:Y:S01]  /*3420*/  FMUL.FTZ R44, R194, R225.reuse ;  /* 0x000000e1c22c7220 */ /* 0x082fe20000410000 */
[C---:B------:R-:W-:Y:S01]  /*3430*/  FMUL.FTZ R222, R152.reuse, R66 ;  /* 0x0000004298de7220 */ /* 0x040fe20000410000 */
[----:B------:R-:W-:Y:S01]  /*3440*/  FFMA.FTZ R43, R195, R225, -R42 ;  /* 0x000000e1c32b7223 */ /* 0x000fe2000001082a */
[----:B------:R-:W-:Y:S01]  /*3450*/  FMUL.FTZ R41, R149, R36 ;  /* 0x0000002495297220 */ /* 0x000fe20000410000 */
[----:B------:R-:W1:Y:S01]  /*3460*/  MUFU.EX2 R38, R38 ;  /* 0x0000002600267308 */ /* 0x000e620000000800 */
[----:B------:R-:W-:Y:S01]  /*3470*/  FMUL.FTZ R220, R152, R67 ;  /* 0x0000004398dc7220 */ /* 0x000fe20000410000 */
[----:B------:R-:W-:Y:S01]  /*3480*/  FFMA.FTZ R44, R195, R224, R44 ;  /* 0x000000e0c32c7223 */ /* 0x000fe2000001002c */
[----:B0-----:R-:W-:Y:S01]  /*3490*/  FMUL.FTZ R192, R39, R192 ;  /* 0x000000c027c07220 */ /* 0x001fe20000410000 */
[----:B------:R-:W-:Y:S01]  /*34a0*/  FFMA.FTZ R43, R69, R222, R43 ;  /* 0x000000de452b7223 */ /* 0x000fe2000001002b */
[C---:B------:R-:W-:Y:S01]  /*34b0*/  FMUL.FTZ R183, R45.reuse, R184 ;  /* 0x000000b82db77220 */ /* 0x040fe20000410000 */
[----:B------:R-:W-:-:S02]  /*34c0*/  FMUL.FTZ R182, R45, R182 ;  /* 0x000000b62db67220 */ /* 0x000fc40000410000 */
[----:B------:R-:W0:Y:S01]  /*34d0*/  MUFU.EX2 R40, R40 ;  /* 0x0000002800287308 */ /* 0x000e220000000800 */
[----:B------:R-:W-:Y:S01]  /*34e0*/  FFMA.FTZ R44, R69, R220, R44 ;  /* 0x000000dc452c7223 */ /* 0x000fe2000001002c */
[----:B------:R-:W-:Y:S01]  /*34f0*/  FMUL.FTZ R193, R39, R162 ;  /* 0x000000a227c17220 */ /* 0x000fe20000410000 */
[----:B------:R-:W-:Y:S01]  /*3500*/  FMUL.FTZ R45, R192, R43 ;  /* 0x0000002bc02d7220 */ /* 0x000fe20000410000 */
[C---:B------:R-:W-:Y:S01]  /*3510*/  FMUL.FTZ R179, R46.reuse, R179 ;  /* 0x000000b32eb37220 */ /* 0x040fe20000410000 */
[----:B------:R-:W-:-:S03]  /*3520*/  FMUL.FTZ R178, R46, R178 ;  /* 0x000000b22eb27220 */ /* 0x000fc60000410000 */
[----:B------:R-:W0:Y:S01]  /*3530*/  MUFU.EX2 R41, R41 ;  /* 0x0000002900297308 */ /* 0x000e220000000800 */
[-C--:B------:R-:W-:Y:S01]  /*3540*/  FMUL.FTZ R46, R192, R44.reuse ;  /* 0x0000002cc02e7220 */ /* 0x080fe20000410000 */
[----:B------:R-:W-:Y:S01]  /*3550*/  FFMA.FTZ R45, R193, R44, R45 ;  /* 0x0000002cc12d7223 */ /* 0x000fe2000001002d */
[----:B------:R-:W-:Y:S01]  /*3560*/  FMUL.FTZ R221, R151, R61 ;  /* 0x0000003d97dd7220 */ /* 0x000fe20000410000 */
[----:B------:R-:W-:Y:S01]  /*3570*/  FMUL.FTZ R39, R32, R36 ;  /* 0x0000002420277220 */ /* 0x000fe20000410000 */
[----:B------:R-:W-:Y:S01]  /*3580*/  FFMA.FTZ R46, R193, R43, -R46 ;  /* 0x0000002bc12e7223 */ /* 0x000fe2000001082e */
[----:B------:R-:W-:Y:S01]  /*3590*/  FMUL.FTZ R223, R151, R60 ;  /* 0x0000003c97df7220 */ /* 0x000fe20000410000 */
[----:B------:R-:W-:Y:S01]  /*35a0*/  FFMA.FTZ R45, R70, R221, R45 ;  /* 0x000000dd462d7223 */ /* 0x000fe2000001002d */
[C---:B-1----:R-:W-:Y:S01]  /*35b0*/  FMUL.FTZ R177, R38.reuse, R177 ;  /* 0x000000b126b17220 */ /* 0x042fe20000410000 */
[----:B------:R-:W-:Y:S01]  /*35c0*/  FMUL.FTZ R176, R38, R176 ;  /* 0x000000b026b07220 */ /* 0x000fe20000410000 */
[----:B------:R-:W1:Y:S01]  /*35d0*/  MUFU.EX2 R39, R39 ;  /* 0x0000002700277308 */ /* 0x000e620000000800 */
[----:B------:R-:W-:Y:S01]  /*35e0*/  FFMA.FTZ R46, R70, R223, R46 ;  /* 0x000000df462e7223 */ /* 0x000fe2000001002e */
[----:B------:R-:W-:Y:S01]  /*35f0*/  FMUL.FTZ R38, R190, R45 ;  /* 0x0000002dbe267220 */ /* 0x000fe20000410000 */
[C---:B0-----:R-:W-:Y:S01]  /*3600*/  FMUL.FTZ R173, R40.reuse, R173 ;  /* 0x000000ad28ad7220 */ /* 0x041fe20000410000 */
[----:B------:R-:W-:Y:S01]  /*3610*/  FMUL.FTZ R172, R40, R172 ;  /* 0x000000ac28ac7220 */ /* 0x000fe20000410000 */
[-C--:B------:R-:W-:Y:S01]  /*3620*/  FMUL.FTZ R40, R190, R46.reuse ;  /* 0x0000002ebe287220 */ /* 0x080fe20000410000 */
[----:B------:R-:W-:Y:S01]  /*3630*/  FFMA.FTZ R46, R191, R46, -R38 ;  /* 0x0000002ebf2e7223 */ /* 0x000fe20000010826 */
[C---:B------:R-:W-:Y:S01]  /*3640*/  FMUL.FTZ R189, R41.reuse, R164 ;  /* 0x000000a429bd7220 */ /* 0x040fe20000410000 */
[----:B------:R-:W-:Y:S01]  /*3650*/  FMUL.FTZ R188, R41, R188 ;  /* 0x000000bc29bc7220 */ /* 0x000fe20000410000 */
[-C--:B------:R-:W-:Y:S01]  /*3660*/  FMUL.FTZ R38, R153, R36.reuse ;  /* 0x0000002499267220 */ /* 0x080fe20000410000 */
[----:B------:R-:W-:Y:S01]  /*3670*/  FMUL.FTZ R41, R30, R36 ;  /* 0x000000241e297220 */ /* 0x000fe20000410000 */
[C---:B------:R-:W-:Y:S01]  /*3680*/  FMUL.FTZ R218, R150.reuse, R62 ;  /* 0x0000003e96da7220 */ /* 0x040fe20000410000 */
[----:B------:R-:W-:Y:S01]  /*3690*/  FFMA.FTZ R45, R191, R45, R40 ;  /* 0x0000002dbf2d7223 */ /* 0x000fe20000010028 */
[----:B------:R-:W-:Y:S01]  /*36a0*/  FMUL.FTZ R216, R150, R63 ;  /* 0x0000003f96d87220 */ /* 0x000fe20000410000 */
[----:B------:R-:W-:Y:S01]  /*36b0*/  MUFU.SIN R165, R37 ;  /* 0x0000002500a57308 */ /* 0x000fe20000000400 */
[----:B------:R-:W-:-:S02]  /*36c0*/  FFMA.FTZ R46, R71, R218, R46 ;  /* 0x000000da472e7223 */ /* 0x000fc4000001002e */
[----:B------:R-:W-:Y:S02]  /*36d0*/  FFMA.FTZ R45, R71, R216, R45 ;  /* 0x000000d8472d7223 */ /* 0x000fe4000001002d */
[----:B------:R-:W-:-:S03]  /*36e0*/  FMUL.FTZ R40, R188, R46 ;  /* 0x0000002ebc287220 */ /* 0x000fc60000410000 */
[----:B------:R-:W0:Y:S01]  /*36f0*/  MUFU.EX2 R38, R38 ;  /* 0x0000002600267308 */ /* 0x000e220000000800 */
[C---:B-1----:R-:W-:Y:S01]  /*3700*/  FMUL.FTZ R175, R39.reuse, R175 ;  /* 0x000000af27af7220 */ /* 0x042fe20000410000 */
[----:B------:R-:W-:Y:S01]  /*3710*/  FMUL.FTZ R174, R39, R174 ;  /* 0x000000ae27ae7220 */ /* 0x000fe20000410000 */
[----:B------:R-:W-:-:S05]  /*3720*/  FMUL.FTZ R43, R28, R36 ;  /* 0x000000241c2b7220 */ /* 0x000fca0000410000 */
[----:B------:R-:W1:Y:S01]  /*3730*/  MUFU.EX2 R41, R41 ;  /* 0x0000002900297308 */ /* 0x000e620000000800 */
[-C--:B------:R-:W-:Y:S01]  /*3740*/  FMUL.FTZ R39, R188, R45.reuse ;  /* 0x0000002dbc277220 */ /* 0x080fe20000410000 */
[----:B------:R-:W-:Y:S01]  /*3750*/  FFMA.FTZ R45, R189, R45, R40 ;  /* 0x0000002dbd2d7223 */ /* 0x000fe20000010028 */
[----:B------:R-:W-:-:S05]  /*3760*/  FMUL.FTZ R197, R149, R57 ;  /* 0x0000003995c57220 */ /* 0x000fca0000410000 */
[----:B------:R-:W1:Y:S01]  /*3770*/  MUFU.COS R37, R37 ;  /* 0x0000002500257308 */ /* 0x000e620000000000 */
[----:B------:R-:W-:Y:S01]  /*3780*/  FMUL.FTZ R42, R29, R36 ;  /* 0x000000241d2a7220 */ /* 0x000fe20000410000 */
[----:B------:R-:W-:Y:S01]  /*3790*/  FFMA.FTZ R46, R189, R46, -R39 ;  /* 0x0000002ebd2e7223 */ /* 0x000fe20000010827 */
[----:B------:R-:W-:Y:S01]  /*37a0*/  FMUL.FTZ R219, R149, R56 ;  /* 0x0000003895db7220 */ /* 0x000fe20000410000 */
[----:B------:R-:W-:-:S04]  /*37b0*/  FFMA.FTZ R45, R72, R197, R45 ;  /* 0x000000c5482d7223 */ /* 0x000fc8000001002d */
[----:B------:R-:W-:Y:S01]  /*37c0*/  MUFU.COS R167, R185 ;  /* 0x000000b900a77308 */ /* 0x000fe20000000000 */
[----:B------:R-:W-:Y:S01]  /*37d0*/  FFMA.FTZ R46, R72, R219, R46 ;  /* 0x000000db482e7223 */ /* 0x000fe2000001002e */
[----:B------:R-:W-:Y:S01]  /*37e0*/  FMUL.FTZ R40, R186, R45 ;  /* 0x0000002dba287220 */ /* 0x000fe20000410000 */
[----:B0-----:R-:W-:-:S05]  /*37f0*/  FMUL.FTZ R165, R38, R165 ;  /* 0x000000a526a57220 */ /* 0x001fca0000410000 */
[----:B------:R-:W0:Y:S01]  /*3800*/  MUFU.EX2 R43, R43 ;  /* 0x0000002b002b7308 */ /* 0x000e220000000800 */
[C---:B-1----:R-:W-:Y:S01]  /*3810*/  FMUL.FTZ R171, R41.reuse, R171 ;  /* 0x000000ab29ab7220 */ /* 0x042fe20000410000 */
[----:B------:R-:W-:Y:S01]  /*3820*/  FMUL.FTZ R170, R41, R170 ;  /* 0x000000aa29aa7220 */ /* 0x000fe20000410000 */
[----:B------:R-:W-:-:S05]  /*3830*/  FFMA.FTZ R41, R187, R46, -R40 ;  /* 0x0000002ebb297223 */ /* 0x000fca0000010828 */
[----:B------:R-:W1:Y:S01]  /*3840*/  MUFU.EX2 R42, R42 ;  /* 0x0000002a002a7308 */ /* 0x000e620000000800 */
[----:B------:R-:W-:Y:S01]  /*3850*/  FMUL.FTZ R46, R186, R46 ;  /* 0x0000002eba2e7220 */ /* 0x000fe20000410000 */
[----:B------:R-:W-:Y:S01]  /*3860*/  FMUL.FTZ R164, R38, R37 ;  /* 0x0000002526a47220 */ /* 0x000fe20000410000 */
[----:B------:R-:W-:Y:S01]  /*3870*/  @P1 LEA R227, R48, R227, 0x18 ;  /* 0x000000e330e31211 */ /* 0x000fe200078ec0ff */
[----:B------:R-:W-:Y:S01]  /*3880*/  FMUL.FTZ R37, R165, R194 ;  /* 0x000000c2a5257220 */ /* 0x000fe20000410000 */
[C---:B------:R-:W-:Y:S01]  /*3890*/  FMUL.FTZ R198, R148.reuse, R58 ;  /* 0x0000003a94c67220 */ /* 0x040fe20000410000 */
[----:B------:R-:W4:Y:S01]  /*38a0*/  LDS.128 R48, [R17+0x40] ;  /* 0x0000400011307984 */ /* 0x000f220000000c00 */
[----:B------:R-:W-:Y:S01]  /*38b0*/  FMUL.FTZ R39, R27, UR53 ;  /* 0x000000351b277c20 */ /* 0x000fe20008410000 */
[----:B------:R-:W-:Y:S01]  /*38c0*/  FFMA.FTZ R46, R187, R45, R46 ;  /* 0x0000002dbb2e7223 */ /* 0x000fe2000001002e */
[----:B------:R-:W-:Y:S01]  /*38d0*/  FMUL.FTZ R196, R148, R59 ;  /* 0x0000003b94c47220 */ /* 0x000fe20000410000 */
[C---:B------:R-:W-:Y:S01]  /*38e0*/  FMUL.FTZ R38, R164.reuse, R194 ;  /* 0x000000c2a4267220 */ /* 0x040fe20000410000 */
[----:B------:R-:W-:Y:S01]  /*38f0*/  FFMA.FTZ R37, R164, R195, -R37 ;  /* 0x000000c3a4257223 */ /* 0x000fe20000010825 */
[----:B------:R-:W-:Y:S01]  /*3900*/  FFMA.FTZ R41, R73, R198, R41 ;  /* 0x000000c649297223 */ /* 0x000fe20000010029 */
[----:B------:R-:W-:Y:S01]  /*3910*/  FMUL.RZ R47, R39, 0.15915493667125701904 ;  /* 0x3e22f983272f7820 */ /* 0x000fe2000040c000 */
[----:B------:R-:W-:Y:S01]  /*3920*/  FFMA.FTZ R46, R73, R196, R46 ;  /* 0x000000c4492e7223 */ /* 0x000fe2000001002e */
[C---:B0-----:R-:W-:Y:S01]  /*3930*/  FMUL.FTZ R167, R43.reuse, R167 ;  /* 0x000000a72ba77220 */ /* 0x041fe20000410000 */
[----:B------:R-:W-:Y:S01]  /*3940*/  FMUL.FTZ R166, R43, R166 ;  /* 0x000000a62ba67220 */ /* 0x000fe20000410000 */
[----:B------:R-:W-:Y:S01]  /*3950*/  FFMA.FTZ R38, R165, R195, R38 ;  /* 0x000000c3a5267223 */ /* 0x000fe20000010026 */
[----:B------:R-:W-:Y:S01]  /*3960*/  FMUL.FTZ R39, R192, R37 ;  /* 0x00000025c0277220 */ /* 0x000fe20000410000 */
[----:B------:R-:W-:Y:S01]  /*3970*/  FMUL.FTZ R43, R182, R41 ;  /* 0x00000029b62b7220 */ /* 0x000fe20000410000 */
[C---:B-1----:R-:W-:Y:S01]  /*3980*/  FMUL.FTZ R169, R42.reuse, R169 ;  /* 0x000000a92aa97220 */ /* 0x042fe20000410000 */
[----:B------:R-:W-:Y:S01]  /*3990*/  FMUL.FTZ R168, R42, R168 ;  /* 0x000000a82aa87220 */ /* 0x000fe20000410000 */
[----:B------:R-:W-:Y:S01]  /*39a0*/  FMUL.FTZ R42, R182, R46 ;  /* 0x0000002eb62a7220 */ /* 0x000fe20000410000 */
[-C--:B------:R-:W-:Y:S01]  /*39b0*/  FMUL.FTZ R40, R192, R38.reuse ;  /* 0x00000026c0287220 */ /* 0x080fe20000410000 */
[----:B------:R-:W-:Y:S01]  /*39c0*/  FFMA.FTZ R39, R193, R38, R39 ;  /* 0x00000026c1277223 */ /* 0x000fe20000010027 */
[----:B------:R-:W-:Y:S01]  /*39d0*/  FFMA.FTZ R43, R183, R46, R43 ;  /* 0x0000002eb72b7223 */ /* 0x000fe2000001002b */
[----:B------:R-:W-:Y:S01]  /*39e0*/  FMUL.FTZ R199, R35, R53 ;  /* 0x0000003523c77220 */ /* 0x000fe20000410000 */
[----:B------:R-:W-:Y:S01]  /*39f0*/  FFMA.FTZ R44, R183, R41, -R42 ;  /* 0x00000029b72c7223 */ /* 0x000fe2000001082a */
[----:B------:R-:W-:Y:S01]  /*3a00*/  FFMA.FTZ R40, R193, R37, -R40 ;  /* 0x00000025c1287223 */ /* 0x000fe20000010828 */
[----:B------:R-:W-:Y:S01]  /*3a10*/  FMUL.FTZ R42, R190, R39 ;  /* 0x00000027be2a7220 */ /* 0x000fe20000410000 */
[----:B------:R-:W-:Y:S01]  /*3a20*/  FMUL.FTZ R201, R35, R52 ;  /* 0x0000003423c97220 */ /* 0x000fe20000410000 */
[----:B------:R-:W-:-:S02]  /*3a30*/  FFMA.FTZ R43, R74, R199, R43 ;  /* 0x000000c74a2b7223 */ /* 0x000fc4000001002b */
[CC--:B------:R-:W-:Y:S01]  /*3a40*/  FFMA.FTZ R42, R191.reuse, R40.reuse, -R42 ;  /* 0x00000028bf2a7223 */ /* 0x0c0fe2000001082a */
[----:B------:R-:W-:Y:S01]  /*3a50*/  FFMA.FTZ R44, R74, R201, R44 ;  /* 0x000000c94a2c7223 */ /* 0x000fe2000001002c */
[----:B------:R-:W-:Y:S01]  /*3a60*/  FMUL.FTZ R40, R190, R40 ;  /* 0x00000028be287220 */ /* 0x000fe20000410000 */
[----:B------:R-:W-:Y:S01]  /*3a70*/  FMUL.FTZ R46, R178, R43 ;  /* 0x0000002bb22e7220 */ /* 0x000fe20000410000 */
[----:B------:R-:W-:Y:S01]  /*3a80*/  FMUL.FTZ R37, R26, UR53 ;  /* 0x000000351a257c20 */ /* 0x000fe20008410000 */
[-C--:B------:R-:W-:Y:S01]  /*3a90*/  FMUL.FTZ R180, R178, R44.reuse ;  /* 0x0000002cb2b47220 */ /* 0x080fe20000410000 */
[----:B------:R-:W-:Y:S01]  /*3aa0*/  FFMA.FTZ R40, R191, R39, R40 ;  /* 0x00000027bf287223 */ /* 0x000fe20000010028 */
[----:B------:R-:W-:Y:S01]  /*3ab0*/  MUFU.SIN R162, R47 ;  /* 0x0000002f00a27308 */ /* 0x000fe20000000400 */
[----:B------:R-:W-:Y:S01]  /*3ac0*/  FFMA.FTZ R39, R179, R44, -R46 ;  /* 0x0000002cb3277223 */ /* 0x000fe2000001082e */
[----:B------:R-:W-:Y:S01]  /*3ad0*/  FMUL.RZ R163, R37, 0.15915493667125701904 ;  /* 0x3e22f98325a37820 */ /* 0x000fe2000040c000 */
[----:B------:R-:W-:Y:S01]  /*3ae0*/  FFMA.FTZ R180, R179, R43, R180 ;  /* 0x0000002bb3b47223 */ /* 0x000fe200000100b4 */
[----:B------:R-:W-:-:S04]  /*3af0*/  FMUL.FTZ R200, R34, R55 ;  /* 0x0000003722c87220 */ /* 0x000fc80000410000 */
[----:B------:R0:W-:Y:S01]  /*3b00*/  MUFU.COS R38, R47 ;  /* 0x0000002f00267308 */ /* 0x0001e20000000000 */
[----:B------:R-:W-:Y:S01]  /*3b10*/  FMUL.FTZ R37, R27, R36 ;  /* 0x000000241b257220 */ /* 0x000fe20000410000 */
[----:B------:R-:W-:Y:S01]  /*3b20*/  FMUL.FTZ R202, R34, R54 ;  /* 0x0000003622ca7220 */ /* 0x000fe20000410000 */
[C---:B------:R-:W-:Y:S01]  /*3b30*/  FFMA.FTZ R43, R75.reuse, R200, R180 ;  /* 0x000000c84b2b7223 */ /* 0x040fe200000100b4 */
[----:B0-----:R-:W0:Y:S02]  /*3b40*/  LDS.128 R44, [R17+0x50] ;  /* 0x00005000112c7984 */ /* 0x001e240000000c00 */
[----:B------:R-:W-:Y:S02]  /*3b50*/  FFMA.FTZ R41, R75, R202, R39 ;  /* 0x000000ca4b297223 */ /* 0x000fe40000010027 */
[----:B------:R-:W1:Y:S01]  /*3b60*/  MUFU.EX2 R37, R37 ;  /* 0x0000002500257308 */ /* 0x000e620000000800 */
[----:B------:R-:W-:Y:S01]  /*3b70*/  FMUL.FTZ R39, R188, R42 ;  /* 0x0000002abc277220 */ /* 0x000fe20000410000 */
[C---:B------:R-:W-:Y:S01]  /*3b80*/  FMUL.FTZ R184, R176.reuse, R43 ;  /* 0x0000002bb0b87220 */ /* 0x040fe20000410000 */
[-C--:B------:R-:W-:Y:S01]  /*3b90*/  FMUL.FTZ R204, R176, R41.reuse ;  /* 0x00000029b0cc7220 */ /* 0x080fe20000410000 */
[-C--:B------:R-:W-:Y:S01]  /*3ba0*/  FMUL.FTZ R180, R188, R40.reuse ;  /* 0x00000028bcb47220 */ /* 0x080fe20000410000 */
[----:B------:R-:W-:Y:S01]  /*3bb0*/  FFMA.FTZ R39, R189, R40, R39 ;  /* 0x00000028bd277223 */ /* 0x000fe20000010027 */
[----:B------:R-:W-:Y:S01]  /*3bc0*/  FFMA.FTZ R184, R177, R41, -R184 ;  /* 0x00000029b1b87223 */ /* 0x000fe200000108b8 */
[----:B----4-:R-:W-:Y:S01]  /*3bd0*/  FMUL.FTZ R205, R33, R48 ;  /* 0x0000003021cd7220 */ /* 0x010fe20000410000 */
[----:B------:R-:W-:Y:S01]  /*3be0*/  FFMA.FTZ R43, R177, R43, R204 ;  /* 0x0000002bb12b7223 */ /* 0x000fe200000100cc */
[----:B------:R-:W-:Y:S01]  /*3bf0*/  FMUL.FTZ R203, R33, R49 ;  /* 0x0000003121cb7220 */ /* 0x000fe20000410000 */
[----:B------:R-:W-:Y:S01]  /*3c00*/  FFMA.FTZ R42, R189, R42, -R180 ;  /* 0x0000002abd2a7223 */ /* 0x000fe200000108b4 */
[----:B------:R-:W-:Y:S01]  /*3c10*/  FMUL.FTZ R40, R186, R39 ;  /* 0x00000027ba287220 */ /* 0x000fe20000410000 */
[C---:B------:R-:W-:Y:S01]  /*3c20*/  FFMA.FTZ R41, R76.reuse, R205, R184 ;  /* 0x000000cd4c297223 */ /* 0x040fe200000100b8 */
[----:B------:R-:W-:-:S02]  /*3c30*/  FFMA.FTZ R43, R76, R203, R43 ;  /* 0x000000cb4c2b7223 */ /* 0x000fc4000001002b */
[-C--:B------:R-:W-:Y:S01]  /*3c40*/  FFMA.FTZ R161, R187, R42.reuse, -R40 ;  /* 0x0000002abba17223 */ /* 0x080fe20000010828 */
[----:B------:R-:W-:Y:S01]  /*3c50*/  FMUL.FTZ R204, R174, R41 ;  /* 0x00000029aecc7220 */ /* 0x000fe20000410000 */
[----:B------:R-:W-:Y:S01]  /*3c60*/  FMUL.FTZ R42, R186, R42 ;  /* 0x0000002aba2a7220 */ /* 0x000fe20000410000 */
[-C--:B------:R-:W-:Y:S01]  /*3c70*/  FMUL.FTZ R40, R174, R43.reuse ;  /* 0x0000002bae287220 */ /* 0x080fe20000410000 */
[----:B------:R-:W-:Y:S01]  /*3c80*/  MUFU.SIN R160, R163 ;  /* 0x000000a300a07308 */ /* 0x000fe20000000400 */
[----:B------:R-:W-:Y:S01]  /*3c90*/  FMUL.FTZ R36, R26, R36 ;  /* 0x000000241a247220 */ /* 0x000fe20000410000 */
[----:B------:R-:W-:Y:S01]  /*3ca0*/  FFMA.FTZ R185, R175, R43, R204 ;  /* 0x0000002bafb97223 */ /* 0x000fe200000100cc */
[----:B------:R-:W-:Y:S01]  /*3cb0*/  FFMA.FTZ R184, R187, R39, R42 ;  /* 0x00000027bbb87223 */ /* 0x000fe2000001002a */
[----:B------:R-:W-:Y:S01]  /*3cc0*/  FFMA.FTZ R208, R175, R41, -R40 ;  /* 0x00000029afd07223 */ /* 0x000fe20000010828 */
[C---:B------:R-:W-:Y:S01]  /*3cd0*/  FMUL.FTZ R204, R32.reuse, R50 ;  /* 0x0000003220cc7220 */ /* 0x040fe20000410000 */
[----:B------:R-:W-:Y:S01]  /*3ce0*/  FMUL.FTZ R206, R32, R51 ;  /* 0x0000003320ce7220 */ /* 0x000fe20000410000 */
[----:B------:R-:W4:Y:S01]  /*3cf0*/  LDS.128 R40, [R17+0x60] ;  /* 0x0000600011287984 */ /* 0x000f220000000c00 */
[----:B------:R1:W-:Y:S01]  /*3d00*/  MUFU.COS R180, R163 ;  /* 0x000000a300b47308 */ /* 0x0003e20000000000 */
[----:B------:R-:W-:Y:S01]  /*3d10*/  FFMA.FTZ R208, R77, R204, R208 ;  /* 0x000000cc4dd07223 */ /* 0x000fe200000100d0 */
[----:B-1----:R-:W-:Y:S01]  /*3d20*/  FMUL.FTZ R163, R37, R38 ;  /* 0x0000002625a37220 */ /* 0x002fe20000410000 */
[----:B------:R-:W-:-:S05]  /*3d30*/  FMUL.FTZ R38, R182, R161 ;  /* 0x000000a1b6267220 */ /* 0x000fca0000410000 */
[----:B------:R1:W5:Y:S01]  /*3d40*/  MUFU.EX2 R39, R36 ;  /* 0x0000002400277308 */ /* 0x0003620000000800 */
[-C--:B------:R-:W-:Y:S01]  /*3d50*/  FFMA.FTZ R38, R183, R184.reuse, R38 ;  /* 0x000000b8b7267223 */ /* 0x080fe20000010026 */
[----:B------:R-:W-:Y:S01]  /*3d60*/  FMUL.FTZ R184, R182, R184 ;  /* 0x000000b8b6b87220 */ /* 0x000fe20000410000 */
[----:B------:R-:W-:Y:S01]  /*3d70*/  FFMA.FTZ R185, R77, R206, R185 ;  /* 0x000000ce4db97223 */ /* 0x000fe200000100b9 */
[----:B------:R-:W-:Y:S02]  /*3d80*/  FMUL.FTZ R210, R172, R208 ;  /* 0x000000d0acd27220 */ /* 0x000fe40000410000 */
[----:B------:R-:W-:Y:S01]  /*3d90*/  FFMA.FTZ R184, R183, R161, -R184 ;  /* 0x000000a1b7b87223 */ /* 0x000fe200000108b8 */
[----:B-1----:R-:W-:Y:S01]  /*3da0*/  FMUL.FTZ R36, R178, R38 ;  /* 0x00000026b2247220 */ /* 0x002fe20000410000 */
[----:B------:R-:W-:Y:S01]  /*3db0*/  FMUL.FTZ R162, R37, R162 ;  /* 0x000000a225a27220 */ /* 0x000fe20000410000 */
[-C--:B------:R-:W-:Y:S01]  /*3dc0*/  FFMA.FTZ R37, R173, R185.reuse, R210 ;  /* 0x000000b9ad257223 */ /* 0x080fe200000100d2 */
[----:B------:R-:W-:Y:S01]  /*3dd0*/  FMUL.FTZ R210, R172, R185 ;  /* 0x000000b9acd27220 */ /* 0x000fe20000410000 */
[----:B0-----:R-:W-:Y:S01]  /*3de0*/  FMUL.FTZ R207, R31, R45 ;  /* 0x0000002d1fcf7220 */ /* 0x001fe20000410000 */
[-C--:B------:R-:W-:Y:S01]  /*3df0*/  FFMA.FTZ R36, R179, R184.reuse, -R36 ;  /* 0x000000b8b3247223 */ /* 0x080fe20000010824 */
[----:B------:R-:W-:Y:S01]  /*3e00*/  FMUL.FTZ R184, R178, R184 ;  /* 0x000000b8b2b87220 */ /* 0x000fe20000410000 */
[----:B------:R-:W-:Y:S01]  /*3e10*/  FFMA.FTZ R210, R173, R208, -R210 ;  /* 0x000000d0add27223 */ /* 0x000fe200000108d2 */
[----:B------:R-:W-:Y:S01]  /*3e20*/  FMUL.FTZ R209, R31, R44 ;  /* 0x0000002c1fd17220 */ /* 0x000fe20000410000 */
[C---:B------:R-:W-:Y:S01]  /*3e30*/  FFMA.FTZ R37, R78.reuse, R207, R37 ;  /* 0x000000cf4e257223 */ /* 0x040fe20000010025 */
[----:B------:R-:W-:Y:S01]  /*3e40*/  FFMA.FTZ R184, R179, R38, R184 ;  /* 0x00000026b3b87223 */ /* 0x000fe200000100b8 */
[----:B-----5:R-:W-:Y:S01]  /*3e50*/  FMUL.FTZ R161, R39, R180 ;  /* 0x000000b427a17220 */ /* 0x020fe20000410000 */
[----:B------:R-:W-:Y:S01]  /*3e60*/  FFMA.FTZ R210, R78, R209, R210 ;  /* 0x000000d14ed27223 */ /* 0x000fe200000100d2 */
[----:B------:R-:W-:Y:S01]  /*3e70*/  FMUL.FTZ R180, R170, R37 ;  /* 0x00000025aab47220 */ /* 0x000fe20000410000 */
[----:B------:R-:W-:-:S03]  /*3e80*/  FMUL.FTZ R38, R176, R184 ;  /* 0x000000b8b0267220 */ /* 0x000fc60000410000 */
[----:B------:R-:W-:Y:S01]  /*3e90*/  FFMA.FTZ R185, R171, R210, -R180 ;  /* 0x000000d2abb97223 */ /* 0x000fe200000108b4 */
[-C--:B------:R-:W-:Y:S01]  /*3ea0*/  FFMA.FTZ R180, R177, R36.reuse, -R38 ;  /* 0x00000024b1b47223 */ /* 0x080fe20000010826 */
[----:B------:R-:W-:Y:S01]  /*3eb0*/  FMUL.FTZ R36, R176, R36 ;  /* 0x00000024b0247220 */ /* 0x000fe20000410000 */
[----:B------:R-:W-:Y:S01]  /*3ec0*/  FMUL.FTZ R208, R170, R210 ;  /* 0x000000d2aad07220 */ /* 0x000fe20000410000 */
[C---:B------:R-:W-:Y:S01]  /*3ed0*/  FMUL.FTZ R210, R30.reuse, R46 ;  /* 0x0000002e1ed27220 */ /* 0x040fe20000410000 */
[----:B------:R-:W-:Y:S01]  /*3ee0*/  FMUL.FTZ R160, R39, R160 ;  /* 0x000000a027a07220 */ /* 0x000fe20000410000 */
[----:B------:R-:W-:Y:S01]  /*3ef0*/  FFMA.FTZ R184, R177, R184, R36 ;  /* 0x000000b8b1b87223 */ /* 0x000fe20000010024 */
[----:B------:R-:W-:Y:S01]  /*3f00*/  FFMA.FTZ R212, R171, R37, R208 ;  /* 0x00000025abd47223 */ /* 0x000fe200000100d0 */
[----:B------:R-:W-:Y:S01]  /*3f10*/  FMUL.FTZ R208, R30, R47 ;  /* 0x0000002f1ed07220 */ /* 0x000fe20000410000 */
[----:B------:R-:W0:Y:S01]  /*3f20*/  LDS.128 R36, [R17+0x70] ;  /* 0x0000700011247984 */ /* 0x000e220000000c00 */
[C---:B------:R-:W-:Y:S01]  /*3f30*/  FFMA.FTZ R211, R79.reuse, R210, R185 ;  /* 0x000000d24fd37223 */ /* 0x040fe200000100b9 */
[C---:B------:R-:W-:Y:S01]  /*3f40*/  FMUL.FTZ R185, R174.reuse, R180 ;  /* 0x000000b4aeb97220 */ /* 0x040fe20000410000 */
[----:B------:R-:W-:Y:S01]  /*3f50*/  FFMA.FTZ R213, R79, R208, R212 ;  /* 0x000000d04fd57223 */ /* 0x000fe200000100d4 */
[----:B------:R-:W-:-:S02]  /*3f60*/  FMUL.FTZ R212, R174, R184 ;  /* 0x000000b8aed47220 */ /* 0x000fc40000410000 */
[C---:B------:R-:W-:Y:S01]  /*3f70*/  FFMA.FTZ R185, R175.reuse, R184, R185 ;  /* 0x000000b8afb97223 */ /* 0x040fe200000100b9 */
[C---:B------:R-:W-:Y:S01]  /*3f80*/  FMUL.FTZ R214, R168.reuse, R213 ;  /* 0x000000d5a8d67220 */ /* 0x040fe20000410000 */
[----:B------:R-:W-:Y:S01]  /*3f90*/  FMUL.FTZ R226, R168, R211 ;  /* 0x000000d3a8e27220 */ /* 0x000fe20000410000 */
[----:B------:R-:W-:Y:S01]  /*3fa0*/  FFMA.FTZ R212, R175, R180, -R212 ;  /* 0x000000b4afd47223 */ /* 0x000fe200000108d4 */
[C---:B------:R-:W-:Y:S01]  /*3fb0*/  FMUL.FTZ R215, R172.reuse, R185 ;  /* 0x000000b9acd77220 */ /* 0x040fe20000410000 */
[C---:B------:R-:W-:Y:S01]  /*3fc0*/  FFMA.FTZ R214, R169.reuse, R211, -R214 ;  /* 0x000000d3a9d67223 */ /* 0x040fe200000108d6 */
[----:B------:R-:W-:Y:S01]  /*3fd0*/  FFMA.FTZ R217, R169, R213, R226 ;  /* 0x000000d5a9d97223 */ /* 0x000fe200000100e2 */
[----:B------:R-:W-:Y:S01]  /*3fe0*/  FMUL.FTZ R180, R172, R212 ;  /* 0x000000d4acb47220 */ /* 0x000fe20000410000 */
[C---:B----4-:R-:W-:Y:S01]  /*3ff0*/  FMUL.FTZ R211, R29.reuse, R41 ;  /* 0x000000291dd37220 */ /* 0x050fe20000410000 */
[----:B------:R-:W-:Y:S01]  /*4000*/  FMUL.FTZ R213, R29, R40 ;  /* 0x000000281dd57220 */ /* 0x000fe20000410000 */
[C---:B------:R-:W-:Y:S01]  /*4010*/  FFMA.FTZ R215, R173.reuse, R212, -R215 ;  /* 0x000000d4add77223 */ /* 0x040fe200000108d7 */
[----:B------:R-:W-:Y:S01]  /*4020*/  FFMA.FTZ R180, R173, R185, R180 ;  /* 0x000000b9adb47223 */ /* 0x000fe200000100b4 */
[C---:B------:R-:W-:Y:S01]  /*4030*/  FFMA.FTZ R217, R80.reuse, R211, R217 ;  /* 0x000000d350d97223 */ /* 0x040fe200000100d9 */
[----:B------:R-:W-:Y:S01]  /*4040*/  FFMA.FTZ R214, R80, R213, R214 ;  /* 0x000000d550d67223 */ /* 0x000fe200000100d6 */
        /* <DEDUP_REMOVED lines=9> */
[C---:B------:R-:W-:Y:S01]  /*40e0*/  FMUL.FTZ R212, R28.reuse, R43 ;  /* 0x0000002b1cd47220 */ /* 0x040fe20000410000 */
[----:B------:R-:W-:Y:S01]  /*40f0*/  FMUL.FTZ R214, R28, R42 ;  /* 0x0000002a1cd67220 */ /* 0x000fe20000410000 */
[----:B------:R-:W-:Y:S01]  /*4100*/  UIADD3 UR42, UR16, -0x1, URZ ;  /* 0xffffffff102a7890 */ /* 0x000fe2000fffe03f */
[-C--:B------:R-:W-:Y:S01]  /*4110*/  FMUL.FTZ R180, R168, R184.reuse ;  /* 0x000000b8a8b47220 */ /* 0x080fe20000410000 */
[----:B------:R-:W-:Y:S01]  /*4120*/  FFMA.FTZ R215, R169, R184, -R215 ;  /* 0x000000b8a9d77223 */ /* 0x000fe200000108d7 */
[C---:B------:R-:W-:Y:S01]  /*4130*/  FFMA.FTZ R226, R81.reuse, R212, R226 ;  /* 0x000000d451e27223 */ /* 0x040fe200000100e2 */
[----:B------:R-:W-:Y:S01]  /*4140*/  FFMA.FTZ R231, R81, R214, R231 ;  /* 0x000000d651e77223 */ /* 0x000fe200000100e7 */
[----:B------:R-:W-:Y:S01]  /*4150*/  ULEA.HI UR44, UR42, UR42, URZ, 0x1 ;  /* 0x0000002a2a2c7291 */ /* 0x000fe2000f8f083f */
[----:B------:R-:W-:Y:S01]  /*4160*/  FFMA.FTZ R180, R169, R185, R180 ;  /* 0x000000b9a9b47223 */ /* 0x000fe200000100b4 */
[----:B------:R-:W-:Y:S01]  /*4170*/  FMUL.FTZ R185, R166, R215 ;  /* 0x000000d7a6b97220 */ /* 0x000fe20000410000 */
[C---:B------:R-:W-:Y:S01]  /*4180*/  FMUL.FTZ R230, R162.reuse, R226 ;  /* 0x000000e2a2e67220 */ /* 0x040fe20000410000 */
[-C--:B------:R-:W-:Y:S01]  /*4190*/  FMUL.FTZ R217, R162, R231.reuse ;  /* 0x000000e7a2d97220 */ /* 0x080fe20000410000 */
[----:B------:R-:W-:Y:S01]  /*41a0*/  ULOP3.LUT UR44, UR44, 0xfffffe, URZ, 0xc0, !UPT ;  /* 0x00fffffe2c2c7892 */ /* 0x000fe2000f8ec03f */
[-C--:B------:R-:W-:Y:S01]  /*41b0*/  FMUL.FTZ R184, R166, R180.reuse ;  /* 0x000000b4a6b87220 */ /* 0x080fe20000410000 */
[----:B------:R-:W-:Y:S01]  /*41c0*/  FFMA.FTZ R185, R167, R180, R185 ;  /* 0x000000b4a7b97223 */ /* 0x000fe200000100b9 */
[C---:B------:R-:W-:Y:S01]  /*41d0*/  FFMA.FTZ R230, R163.reuse, R231, -R230 ;  /* 0x000000e7a3e67223 */ /* 0x040fe200000108e6 */
[----:B------:R-:W-:Y:S01]  /*41e0*/  FFMA.FTZ R231, R163, R226, R217 ;  /* 0x000000e2a3e77223 */ /* 0x000fe200000100d9 */
[----:B------:R-:W-:Y:S01]  /*41f0*/  UIADD3 UR42, UR42, -UR44, URZ ;  /* 0x8000002c2a2a7290 */ /* 0x000fe2000fffe03f */
[----:B0-----:R-:W-:Y:S01]  /*4200*/  FMUL.FTZ R217, R27, R36 ;  /* 0x000000241bd97220 */ /* 0x001fe20000410000 */
[----:B------:R-:W-:Y:S01]  /*4210*/  FFMA.FTZ R184, R167, R215, -R184 ;  /* 0x000000d7a7b87223 */ /* 0x000fe200000108b8 */
[----:B------:R-:W-:Y:S01]  /*4220*/  FMUL.FTZ R226, R162, R185 ;  /* 0x000000b9a2e27220 */ /* 0x000fe20000410000 */
[----:B------:R-:W-:Y:S01]  /*4230*/  ULEA UR42, UR42, UR7, 0x8 ;  /* 0x000000072a2a7291 */ /* 0x000fe2000f8e403f */
[----:B------:R-:W-:Y:S01]  /*4240*/  FMUL.FTZ R215, R27, R37 ;  /* 0x000000251bd77220 */ /* 0x000fe20000410000 */
[----:B------:R-:W-:Y:S01]  /*4250*/  FFMA.FTZ R230, R82, R217, R230 ;  /* 0x000000d952e67223 */ /* 0x000fe200000100e6 */
[----:B------:R-:W-:Y:S01]  /*4260*/  ISETP.NE.AND P3, PT, R158, RZ, PT ;  /* 0x000000ff9e00720c */ /* 0x000fe20003f65270 */
[-C--:B------:R-:W-:Y:S01]  /*4270*/  FFMA.FTZ R226, R163, R184.reuse, -R226 ;  /* 0x000000b8a3e27223 */ /* 0x080fe200000108e2 */
[----:B------:R-:W-:Y:S01]  /*4280*/  FMUL.FTZ R184, R162, R184 ;  /* 0x000000b8a2b87220 */ /* 0x000fe20000410000 */
[----:B------:R-:W-:Y:S01]  /*4290*/  FFMA.FTZ R231, R82, R215, R231 ;  /* 0x000000d752e77223 */ /* 0x000fe200000100e7 */
[----:B------:R-:W-:Y:S01]  /*42a0*/  FMUL.FTZ R232, R160, R230 ;  /* 0x000000e6a0e87220 */ /* 0x000fe20000410000 */
[----:B--2---:R0:W-:Y:S01]  /*42b0*/  STS.128 [R25+0x1080], R116 ;  /* 0x0010807419007388 */ /* 0x0041e20000000c00 */
[----:B------:R-:W-:Y:S01]  /*42c0*/  SEL R181, R181, UR42, P3 ;  /* 0x0000002ab5b57c07 */ /* 0x000fe20009800000 */
[----:B------:R-:W-:-:S02]  /*42d0*/  FFMA.FTZ R185, R163, R185, R184 ;  /* 0x000000b9a3b97223 */ /* 0x000fc400000100b8 */
[----:B---3--:R0:W-:Y:S01]  /*42e0*/  STS.128 [R24+0x1280], R120 ;  /* 0x0012807818007388 */ /* 0x0081e20000000c00 */
[-C--:B------:R-:W-:Y:S01]  /*42f0*/  FMUL.FTZ R180, R160, R231.reuse ;  /* 0x000000e7a0b47220 */ /* 0x080fe20000410000 */
[----:B------:R-:W-:Y:S02]  /*4300*/  FFMA.FTZ R184, R161, R231, R232 ;  /* 0x000000e7a1b87223 */ /* 0x000fe400000100e8 */
[----:B------:R0:W-:Y:S01]  /*4310*/  STS.128 [R23+0x1480], R124 ;  /* 0x0014807c17007388 */ /* 0x0001e20000000c00 */
[----:B------:R-:W-:-:S03]  /*4320*/  LEA R231, R181, UR19, 0x3 ;  /* 0x00000013b5e77c11 */ /* 0x000fc6000f8e18ff */
[----:B------:R0:W-:Y:S04]  /*4330*/  STS.128 [R22+0x1680], R128 ;  /* 0x0016808016007388 */ /* 0x0001e80000000c00 */
[----:B------:R0:W-:Y:S04]  /*4340*/  STS.128 [R21+0x1880], R132 ;  /* 0x0018808415007388 */ /* 0x0001e80000000c00 */
[----:B------:R0:W-:Y:S04]  /*4350*/  STS.128 [R20+0x1a80], R136 ;  /* 0x001a808814007388 */ /* 0x0001e80000000c00 */
[----:B------:R0:W-:Y:S04]  /*4360*/  STS.128 [R19+0x1c80], R140 ;  /* 0x001c808c13007388 */ /* 0x0001e80000000c00 */
[----:B------:R0:W-:Y:S01]  /*4370*/  STS.128 [R18+0x1e80], R144 ;  /* 0x001e809012007388 */ /* 0x0001e20000000c00 */
[----:B------:R-:W-:-:S03]  /*4380*/  NOP ;  /* 0x0000000000007918 */ /* 0x000fc60000000000 */
[----:B------:R0:W1:Y:S04]  /*4390*/  LDS.128 R116, [R17+0x1080] ;  /* 0x0010800011747984 */ /* 0x0000680000000c00 */
[----:B------:R0:W2:Y:S04]  /*43a0*/  LDS.128 R120, [R17+0x1090] ;  /* 0x0010900011787984 */ /* 0x0000a80000000c00 */
[----:B------:R0:W3:Y:S04]  /*43b0*/  LDS.128 R124, [R17+0x10a0] ;  /* 0x0010a000117c7984 */ /* 0x0000e80000000c00 */
[----:B------:R0:W4:Y:S04]  /*43c0*/  LDS.128 R128, [R17+0x10b0] ;  /* 0x0010b00011807984 */ /* 0x0001280000000c00 */
[----:B------:R0:W0:Y:S04]  /*43d0*/  LDS.128 R132, [R17+0x10c0] ;  /* 0x0010c00011847984 */ /* 0x0000280000000c00 */
[----:B------:R0:W0:Y:S04]  /*43e0*/  LDS.128 R136, [R17+0x10d0] ;  /* 0x0010d00011887984 */ /* 0x0000280000000c00 */
[----:B------:R0:W0:Y:S04]  /*43f0*/  LDS.128 R140, [R17+0x10e0] ;  /* 0x0010e000118c7984 */ /* 0x0000280000000c00 */
[----:B------:R0:W0:Y:S04]  /*4400*/  LDS.128 R144, [R17+0x10f0] ;  /* 0x0010f00011907984 */ /* 0x0000280000000c00 */
[----:B------:R0:W-:Y:S01]  /*4410*/  STS.64 [R231+0x4650], R164 ;  /* 0x004650a4e7007388 */ /* 0x0001e20000000a00 */
[----:B------:R-:W-:Y:S01]  /*4420*/  FFMA.FTZ R180, R161, R230, -R180 ;  /* 0x000000e6a1b47223 */ /* 0x000fe200000108b4 */
[----:B------:R-:W-:Y:S01]  /*4430*/  @P1 LEA R233, R158, R227, 0x3 ;  /* 0x000000e39ee91211 */ /* 0x000fe200078e18ff */
[----:B------:R-:W-:-:S04]  /*4440*/  FMUL.FTZ R230, R26, R38 ;  /* 0x000000261ae67220 */ /* 0x000fc80000410000 */
[----:B------:R-:W-:Y:S01]  /*4450*/  FFMA.FTZ R227, R83, R230, R180 ;  /* 0x000000e653e37223 */ /* 0x000fe200000100b4 */
[----:B------:R-:W-:Y:S06]  /*4460*/  BAR.SYNC.DEFER_BLOCKING 0x0 ;  /* 0x0000000000007b1d */ /* 0x000fec0000010000 */
[----:B------:R0:W0:Y:S01]  /*4470*/  @P1 LDS.64 R180, [R233+0x5658] ;  /* 0x00565800e9b41984 */ /* 0x0000220000000a00 */
[----:B------:R-:W-:Y:S01]  /*4480*/  BSSY B0, `(.L_x_15160) ;  /* 0x0000012000007945 */ /* 0x000fe20003800000 */
[----:B------:R-:W-:-:S03]  /*4490*/  FMUL.FTZ R232, R26, R39 ;  /* 0x000000271ae87220 */ /* 0x000fc60000410000 */
[----:B-12---:R-:W-:Y:S05]  /*44a0*/  @P1 BRA `(.L_x_15161) ;  /* 0x00000000003c1947 */ /* 0x006fea0003800000 */
[----:B0-----:R-:W0:Y:S01]  /*44b0*/  LDC R231, c[0x0][0x224] ;  /* 0x00008900ffe77b82 */ /* 0x001e220000000800 */
[----:B------:R-:W-:Y:S01]  /*44c0*/  HFMA2.MMA R180, -RZ, RZ, 1.875, 0 ;  /* 0x3f800000ffb47435 */ /* 0x000fe200000001ff */
[----:B------:R-:W-:Y:S02]  /*44d0*/  MOV R181, RZ ;  /* 0x000000ff00b57202 */ /* 0x000fe40000000f00 */
[----:B0-----:R-:W-:-:S13]  /*44e0*/  ISETP.NE.AND P0, PT, R231, UR16, PT ;  /* 0x00000010e7007c0c */ /* 0x001fda000bf05270 */
        /* <DEDUP_REMOVED lines=11> */
.L_x_15161:
[----:B------:R-:W-:Y:S05]  /*45a0*/  BSYNC B0 ;  /* 0x0000000000007941 */ /* 0x000fea0003800000 */
.L_x_15160:
[----:B0-----:R-:W-:Y:S01]  /*45b0*/  FFMA.FTZ R233, R83, R232, R184 ;  /* 0x000000e853e97223 */ /* 0x001fe200000100b8 */
[----:B------:R-:W0:Y:S01]  /*45c0*/  SHFL.UP PT, R234, R227, 0x1, RZ ;  /* 0x04200000e3ea7989 */ /* 0x000e2200000e00ff */
[----:B------:R-:W-:Y:S01]  /*45d0*/  FMUL.FTZ R184, R160, R185 ;  /* 0x000000b9a0b87220 */ /* 0x000fe20000410000 */
[----:B------:R-:W-:Y:S02]  /*45e0*/  ISETP.GE.AND P0, PT, R156, 0x1, PT ;  /* 0x000000019c00780c */ /* 0x000fe40003f06270 */
[----:B------:R-:W2:Y:S01]  /*45f0*/  SHFL.UP PT, R235, R233, 0x1, RZ ;  /* 0x04200000e9eb7989 */ /* 0x000ea200000e00ff */
[-C--:B------:R-:W-:Y:S01]  /*4600*/  FFMA.FTZ R231, R161, R226.reuse, -R184 ;  /* 0x000000e2a1e77223 */ /* 0x080fe200000108b8 */
[----:B------:R-:W-:Y:S01]  /*4610*/  FMUL.FTZ R226, R160, R226 ;  /* 0x000000e2a0e27220 */ /* 0x000fe20000410000 */
[----:B------:R-:W-:-:S03]  /*4620*/  ISETP.GE.AND P2, PT, R156, 0x8, PT ;  /* 0x000000089c00780c */ /* 0x000fc60003f46270 */
[----:B------:R-:W-:Y:S01]  /*4630*/  FFMA.FTZ R226, R161, R185, R226 ;  /* 0x000000b9a1e27223 */ /* 0x000fe200000100e2 */
[----:B------:R-:W5:Y:S04]  /*4640*/  SHFL.UP PT, R184, R231, 0x1, RZ ;  /* 0x04200000e7b87989 */ /* 0x000f6800000e00ff */
[----:B------:R-:W3:Y:S01]  /*4650*/  SHFL.UP PT, R185, R226, 0x1, RZ ;  /* 0x04200000e2b97989 */ /* 0x000ee200000e00ff */
[----:B0-----:R-:W-:-:S04]  /*4660*/  FMUL.FTZ R236, R226, R234 ;  /* 0x000000eae2ec7220 */ /* 0x001fc80000410000 */
[-C--:B--2---:R-:W-:Y:S01]  /*4670*/  FFMA.FTZ R238, R231, R235.reuse, R236 ;  /* 0x000000ebe7ee7223 */ /* 0x084fe200000100ec */
[----:B------:R-:W-:-:S03]  /*4680*/  FMUL.FTZ R235, R226, R235 ;  /* 0x000000ebe2eb7220 */ /* 0x000fc60000410000 */
[----:B------:R-:W-:Y:S01]  /*4690*/  @P0 FADD.FTZ R233, R233, R238 ;  /* 0x000000eee9e90221 */ /* 0x000fe20000010000 */
[----:B------:R-:W-:Y:S01]  /*46a0*/  FFMA.FTZ R236, R231, R234, -R235 ;  /* 0x000000eae7ec7223 */ /* 0x000fe200000108eb */
[----:B-----5:R-:W-:-:S03]  /*46b0*/  FMUL.FTZ R234, R226, R184 ;  /* 0x000000b8e2ea7220 */ /* 0x020fc60000410000 */
[----:B------:R-:W-:Y:S01]  /*46c0*/  @P0 FADD.FTZ R227, R227, R236 ;  /* 0x000000ece3e30221 */ /* 0x000fe20000010000 */
[----:B------:R-:W0:Y:S01]  /*46d0*/  SHFL.UP PT, R238, R233, 0x2, RZ ;  /* 0x04400000e9ee7989 */ /* 0x000e2200000e00ff */
[CC--:B---3--:R-:W-:Y:S01]  /*46e0*/  FFMA.FTZ R235, R231.reuse, R185.reuse, R234 ;  /* 0x000000b9e7eb7223 */ /* 0x0c8fe200000100ea */
[C---:B------:R-:W-:Y:S02]  /*46f0*/  FMUL.FTZ R234, R226.reuse, R185 ;  /* 0x000000b9e2ea7220 */ /* 0x040fe40000410000 */
[----:B------:R-:W2:Y:S02]  /*4700*/  SHFL.UP PT, R236, R227, 0x2, RZ ;  /* 0x04400000e3ec7989 */ /* 0x000ea400000e00ff */
[----:B------:R-:W-:Y:S01]  /*4710*/  @P0 FFMA.FTZ R231, R231, R184, -R234 ;  /* 0x000000b8e7e70223 */ /* 0x000fe200000108ea */
[----:B------:R-:W-:Y:S02]  /*4720*/  FSEL R235, R226, R235, !P0 ;  /* 0x000000ebe2eb7208 */ /* 0x000fe40004000000 */
[----:B------:R-:W-:-:S02]  /*4730*/  ISETP.GE.AND P0, PT, R156, 0x2, PT ;  /* 0x000000029c00780c */ /* 0x000fc40003f06270 */
[----:B------:R-:W3:Y:S04]  /*4740*/  SHFL.UP PT, R184, R231, 0x2, RZ ;  /* 0x04400000e7b87989 */ /* 0x000ee800000e00ff */
[----:B------:R-:W5:Y:S01]  /*4750*/  SHFL.UP PT, R226, R235, 0x2, RZ ;  /* 0x04400000ebe27989 */ /* 0x000f6200000e00ff */
[C---:B0-----:R-:W-:Y:S01]  /*4760*/  FMUL.FTZ R234, R235.reuse, R238 ;  /* 0x000000eeebea7220 */ /* 0x041fe20000410000 */
[----:B--2---:R-:W-:-:S03]  /*4770*/  FMUL.FTZ R185, R235, R236 ;  /* 0x000000ecebb97220 */ /* 0x004fc60000410000 */
[C---:B------:R-:W-:Y:S01]  /*4780*/  FFMA.FTZ R234, R231.reuse, R236, -R234 ;  /* 0x000000ece7ea7223 */ /* 0x040fe200000108ea */
[----:B------:R-:W-:-:S03]  /*4790*/  FFMA.FTZ R238, R231, R238, R185 ;  /* 0x000000eee7ee7223 */ /* 0x000fc600000100b9 */
[----:B------:R-:W-:Y:S01]  /*47a0*/  @P0 FADD.FTZ R227, R227, R234 ;  /* 0x000000eae3e30221 */ /* 0x000fe20000010000 */
[----:B---3--:R-:W-:Y:S01]  /*47b0*/  FMUL.FTZ R234, R235, R184 ;  /* 0x000000b8ebea7220 */ /* 0x008fe20000410000 */
[----:B------:R-:W-:-:S03]  /*47c0*/  @P0 FADD.FTZ R233, R233, R238 ;  /* 0x000000eee9e90221 */ /* 0x000fc60000010000 */
[----:B------:R-:W0:Y:S01]  /*47d0*/  SHFL.UP PT, R236, R227, 0x4, RZ ;  /* 0x04800000e3ec7989 */ /* 0x000e2200000e00ff */
[-C--:B-----5:R-:W-:Y:S01]  /*47e0*/  FMUL.FTZ R185, R235, R226.reuse ;  /* 0x000000e2ebb97220 */ /* 0x0a0fe20000410000 */
[C---:B------:R-:W-:Y:S02]  /*47f0*/  FFMA.FTZ R234, R231.reuse, R226, R234 ;  /* 0x000000e2e7ea7223 */ /* 0x040fe400000100ea */
[----:B------:R-:W2:Y:S01]  /*4800*/  SHFL.UP PT, R226, R233, 0x4, RZ ;  /* 0x04800000e9e27989 */ /* 0x000ea200000e00ff */
[----:B------:R-:W-:Y:S02]  /*4810*/  @P0 FFMA.FTZ R231, R231, R184, -R185 ;  /* 0x000000b8e7e70223 */ /* 0x000fe400000108b9 */
[----:B------:R-:W-:Y:S02]  /*4820*/  FSEL R234, R235, R234, !P0 ;  /* 0x000000eaebea7208 */ /* 0x000fe40004000000 */
[----:B------:R-:W-:Y:S01]  /*4830*/  ISETP.GE.AND P0, PT, R156, 0x4, PT ;  /* 0x000000049c00780c */ /* 0x000fe20003f06270 */
[----:B------:R-:W3:Y:S04]  /*4840*/  SHFL.UP PT, R184, R231, 0x4, RZ ;  /* 0x04800000e7b87989 */ /* 0x000ee800000e00ff */
[----:B------:R-:W5:Y:S01]  /*4850*/  SHFL.UP PT, R185, R234, 0x4, RZ ;  /* 0x04800000eab97989 */ /* 0x000f6200000e00ff */
[C---:B0-----:R-:W-:Y:S01]  /*4860*/  FMUL.FTZ R238, R234.reuse, R236 ;  /* 0x000000eceaee7220 */ /* 0x041fe20000410000 */
[----:B--2---:R-:W-:-:S03]  /*4870*/  FMUL.FTZ R235, R234, R226 ;  /* 0x000000e2eaeb7220 */ /* 0x004fc60000410000 */
[C---:B------:R-:W-:Y:S01]  /*4880*/  FFMA.FTZ R238, R231.reuse, R226, R238 ;  /* 0x000000e2e7ee7223 */ /* 0x040fe200000100ee */
[----:B------:R-:W-:-:S03]  /*4890*/  FFMA.FTZ R236, R231, R236, -R235 ;  /* 0x000000ece7ec7223 */ /* 0x000fc600000108eb */
[----:B------:R-:W-:Y:S01]  /*48a0*/  @P0 FADD.FTZ R233, R233, R238 ;  /* 0x000000eee9e90221 */ /* 0x000fe20000010000 */
[CC--:B---3--:R-:W-:Y:S01]  /*48b0*/  FMUL.FTZ R226, R234.reuse, R184.reuse ;  /* 0x000000b8eae27220 */ /* 0x0c8fe20000410000 */
[----:B------:R-:W-:Y:S01]  /*48c0*/  @P0 FADD.FTZ R227, R227, R236 ;  /* 0x000000ece3e30221 */ /* 0x000fe20000010000 */
[-C--:B-----5:R-:W-:Y:S02]  /*48d0*/  FMUL.FTZ R235, R234, R185.reuse ;  /* 0x000000b9eaeb7220 */ /* 0x0a0fe40000410000 */
[C---:B------:R-:W-:Y:S01]  /*48e0*/  FFMA.FTZ R185, R231.reuse, R185, R226 ;  /* 0x000000b9e7b97223 */ /* 0x040fe200000100e2 */
[----:B------:R-:W0:Y:S01]  /*48f0*/  SHFL.UP PT, R238, R233, 0x8, RZ ;  /* 0x05000000e9ee7989 */ /* 0x000e2200000e00ff */
[----:B------:R-:W-:-:S03]  /*4900*/  @P0 FFMA.FTZ R231, R231, R184, -R235 ;  /* 0x000000b8e7e70223 */ /* 0x000fc600000108eb */
[----:B------:R-:W2:Y:S01]  /*4910*/  SHFL.UP PT, R236, R227, 0x8, RZ ;  /* 0x05000000e3ec7989 */ /* 0x000ea200000e00ff */
[----:B------:R-:W-:Y:S02]  /*4920*/  FSEL R185, R234, R185, !P0 ;  /* 0x000000b9eab97208 */ /* 0x000fe40004000000 */
[----:B------:R-:W-:Y:S01]  /*4930*/  ISETP.NE.AND P0, PT, R154, RZ, PT ;  /* 0x000000ff9a00720c */ /* 0x000fe20003f05270 */
[----:B------:R-:W3:Y:S01]  /*4940*/  SHFL.UP PT, R184, R231, 0x8, RZ ;  /* 0x05000000e7b87989 */ /* 0x000ee200000e00ff */
[----:B------:R-:W-:-:S03]  /*4950*/  MOV R234, UR16 ;  /* 0x0000001000ea7c02 */ /* 0x000fc60008000f00 */
[----:B------:R-:W5:Y:S01]  /*4960*/  SHFL.UP PT, R226, R185, 0x8, RZ ;  /* 0x05000000b9e27989 */ /* 0x000f6200000e00ff */
[----:B------:R-:W-:Y:S01]  /*4970*/  ISETP.LT.OR P1, PT, R234, 0x2, P0 ;  /* 0x00000002ea00780c */ /* 0x000fe20000721670 */
[----:B0-----:R-:W-:-:S12]  /*4980*/  FMUL.FTZ R234, R185, R238 ;  /* 0x000000eeb9ea7220 */ /* 0x001fd80000410000 */
[----:B------:R-:W0:Y:S01]  /*4990*/  @!P1 LDC R239, c[0x0][0x21c] ;  /* 0x00008700ffef9b82 */ /* 0x000e220000000800 */
[-C--:B--2---:R-:W-:Y:S01]  /*49a0*/  FMUL.FTZ R235, R185, R236.reuse ;  /* 0x000000ecb9eb7220 */ /* 0x084fe20000410000 */
[----:B------:R-:W-:-:S03]  /*49b0*/  FFMA.FTZ R234, R231, R236, -R234 ;  /* 0x000000ece7ea7223 */ /* 0x000fc600000108ea */
[----:B------:R-:W-:Y:S01]  /*49c0*/  FFMA.FTZ R238, R231, R238, R235 ;  /* 0x000000eee7ee7223 */ /* 0x000fe200000100eb */
[----:B---3--:R-:W-:Y:S01]  /*49d0*/  FMUL.FTZ R237, R185, R184 ;  /* 0x000000b8b9ed7220 */ /* 0x008fe20000410000 */
[----:B------:R-:W-:Y:S01]  /*49e0*/  @P2 FADD.FTZ R227, R227, R234 ;  /* 0x000000eae3e32221 */ /* 0x000fe20000010000 */
[-C--:B-----5:R-:W-:Y:S02]  /*49f0*/  FMUL.FTZ R235, R185, R226.reuse ;  /* 0x000000e2b9eb7220 */ /* 0x0a0fe40000410000 */
[----:B------:R-:W-:Y:S01]  /*4a00*/  FFMA.FTZ R226, R231, R226, R237 ;  /* 0x000000e2e7e27223 */ /* 0x000fe200000100ed */
[----:B------:R-:W-:Y:S01]  /*4a10*/  @P2 FADD.FTZ R233, R233, R238 ;  /* 0x000000eee9e92221 */ /* 0x000fe20000010000 */
[----:B------:R-:W2:Y:S01]  /*4a20*/  SHFL.UP PT, R234, R227, 0x10, RZ ;  /* 0x06000000e3ea7989 */ /* 0x000ea200000e00ff */
[----:B------:R-:W-:Y:S01]  /*4a30*/  @P2 FFMA.FTZ R231, R231, R184, -R235 ;  /* 0x000000b8e7e72223 */ /* 0x000fe200000108eb */
[----:B------:R-:W-:Y:S02]  /*4a40*/  MOV R184, UR16 ;  /* 0x0000001000b87c02 */ /* 0x000fe40008000f00 */
[----:B------:R-:W-:Y:S01]  /*4a50*/  FSEL R226, R185, R226, !P2 ;  /* 0x000000e2b9e27208 */ /* 0x000fe20005000000 */
[----:B------:R-:W3:Y:S01]  /*4a60*/  SHFL.UP PT, R236, R233, 0x10, RZ ;  /* 0x06000000e9ec7989 */ /* 0x000ee200000e00ff */
[----:B------:R-:W-:-:S03]  /*4a70*/  @!P1 IADD3 R184, R184, -0x2, RZ ;  /* 0xfffffffeb8b89810 */ /* 0x000fc60007ffe0ff */
[----:B------:R-:W5:Y:S02]  /*4a80*/  SHFL.UP PT, R237, R231, 0x10, RZ ;  /* 0x06000000e7ed7989 */ /* 0x000f6400000e00ff */
[----:B0-----:R-:W-:Y:S01]  /*4a90*/  @!P1 IMAD R184, R184, R239, UR7 ;  /* 0x00000007b8b89e24 */ /* 0x001fe2000f8e02ef */
[----:B------:R-:W-:Y:S01]  /*4aa0*/  MOV R239, 0x10 ;  /* 0x0000001000ef7802 */ /* 0x000fe20000000f00 */
[----:B------:R-:W0:Y:S04]  /*4ab0*/  SHFL.UP PT, R235, R226, 0x10, RZ ;  /* 0x06000000e2eb7989 */ /* 0x000e2800000e00ff */
[----:B------:R-:W-:Y:S01]  /*4ac0*/  @!P1 IMAD.WIDE R238, R184, R239, UR22 ;  /* 0x00000016b8ee9e25 */ /* 0x000fe2000f8e02ef */
[----:B------:R-:W-:-:S06]  /*4ad0*/  CS2R R184, SRZ ;  /* 0x0000000000b87805 */ /* 0x000fcc000001ff00 */
[----:B------:R4:W4:Y:S01]  /*4ae0*/  @!P1 LDG.E.64 R184, desc[UR20][R238.64+0x8] ;  /* 0x00000814eeb89981 */ /* 0x000922000c1e1b00 */
[----:B------:R-:W-:Y:S01]  /*4af0*/  ISETP.GE.AND P1, PT, R156, 0x10, PT ;  /* 0x000000109c00780c */ /* 0x000fe20003f26270 */
[----:B--2---:R-:W-:Y:S01]  /*4b00*/  FMUL.FTZ R241, R226, R234 ;  /* 0x000000eae2f17220 */ /* 0x004fe20000410000 */
[C---:B------:R-:W-:Y:S01]  /*4b10*/  FMUL.FTZ R147, R0.reuse, R147 ;  /* 0x0000009300937220 */ /* 0x040fe20000410000 */
[----:B------:R-:W-:Y:S01]  /*4b20*/  FMUL.FTZ R146, R0, R146 ;  /* 0x0000009200927220 */ /* 0x000fe20000410000 */
[-C--:B---3--:R-:W-:Y:S01]  /*4b30*/  FMUL.FTZ R240, R226, R236.reuse ;  /* 0x000000ece2f07220 */ /* 0x088fe20000410000 */
[C---:B------:R-:W-:Y:S01]  /*4b40*/  FFMA.FTZ R236, R231.reuse, R236, R241 ;  /* 0x000000ece7ec7223 */ /* 0x040fe200000100f1 */
[C---:B------:R-:W-:Y:S01]  /*4b50*/  FMUL.FTZ R145, R2.reuse, R145 ;  /* 0x0000009102917220 */ /* 0x040fe20000410000 */
[----:B------:R-:W-:Y:S01]  /*4b60*/  FMUL.FTZ R144, R2, R144 ;  /* 0x0000009002907220 */ /* 0x000fe20000410000 */
[----:B------:R-:W-:Y:S01]  /*4b70*/  FFMA.FTZ R234, R231, R234, -R240 ;  /* 0x000000eae7ea7223 */ /* 0x000fe200000108f0 */
[----:B-----5:R-:W-:Y:S01]  /*4b80*/  FMUL.FTZ R242, R226, R237 ;  /* 0x000000ede2f27220 */ /* 0x020fe20000410000 */
[----:B----4-:R-:W-:Y:S01]  /*4b90*/  FMUL.FTZ R238, R160, R147 ;  /* 0x00000093a0ee7220 */ /* 0x010fe20000410000 */
[----:B------:R-:W-:Y:S01]  /*4ba0*/  FMUL.FTZ R142, R3, R142 ;  /* 0x0000008e038e7220 */ /* 0x000fe20000410000 */
[-C--:B0-----:R-:W-:Y:S01]  /*4bb0*/  FMUL.FTZ R240, R226, R235.reuse ;  /* 0x000000ebe2f07220 */ /* 0x081fe20000410000 */
[----:B------:R-:W-:Y:S01]  /*4bc0*/  FFMA.FTZ R235, R231, R235, R242 ;  /* 0x000000ebe7eb7223 */ /* 0x000fe200000100f2 */
[----:B------:R-:W-:Y:S01]  /*4bd0*/  FMUL.FTZ R143, R3, R143 ;  /* 0x0000008f038f7220 */ /* 0x000fe20000410000 */
[C---:B------:R-:W-:Y:S01]  /*4be0*/  FMUL.FTZ R141, R4.reuse, R141 ;  /* 0x0000008d048d7220 */ /* 0x040fe20000410000 */
[----:B------:R-:W-:Y:S01]  /*4bf0*/  @P1 FFMA.FTZ R231, R231, R237, -R240 ;  /* 0x000000ede7e71223 */ /* 0x000fe200000108f0 */
[----:B------:R-:W-:Y:S01]  /*4c00*/  FMUL.FTZ R237, R161, R147 ;  /* 0x00000093a1ed7220 */ /* 0x000fe20000410000 */
[----:B------:R-:W-:Y:S01]  /*4c10*/  FMUL.FTZ R140, R4, R140 ;  /* 0x0000008c048c7220 */ /* 0x000fe20000410000 */
[C---:B------:R-:W-:Y:S01]  /*4c20*/  FMUL.FTZ R138, R5.reuse, R138 ;  /* 0x0000008a058a7220 */ /* 0x040fe20000410000 */
[----:B------:R-:W-:Y:S01]  /*4c30*/  FMUL.FTZ R139, R5, R139 ;  /* 0x0000008b058b7220 */ /* 0x000fe20000410000 */
[-C--:B------:R-:W-:Y:S01]  /*4c40*/  FFMA.FTZ R240, -R160, R146.reuse, -R237 ;  /* 0x00000092a0f07223 */ /* 0x080fe200000109ed */
[----:B------:R-:W-:Y:S01]  /*4c50*/  FFMA.FTZ R237, R161, R146, -R238 ;  /* 0x00000092a1ed7223 */ /* 0x000fe200000108ee */
[C---:B------:R-:W-:Y:S01]  /*4c60*/  FMUL.FTZ R137, R6.reuse, R137 ;  /* 0x0000008906897220 */ /* 0x040fe20000410000 */
[----:B------:R-:W-:Y:S01]  /*4c70*/  FMUL.FTZ R136, R6, R136 ;  /* 0x0000008806887220 */ /* 0x000fe20000410000 */
        /* <DEDUP_REMOVED lines=10> */
[-C--:B------:R-:W-:Y:S01]  /*4d20*/  FMUL.FTZ R237, R160, R181.reuse ;  /* 0x000000b5a0ed7220 */ /* 0x080fe20000410000 */
[----:B------:R-:W-:Y:S01]  /*4d30*/  FFMA.FTZ R242, R163, R240, R239 ;  /* 0x000000f0a3f27223 */ /* 0x000fe200000100ef */
[----:B------:R-:W-:Y:S01]  /*4d40*/  FADD.FTZ R241, R142, R241 ;  /* 0x000000f18ef17221 */ /* 0x000fe20000010000 */
[C---:B------:R-:W-:Y:S01]  /*4d50*/  FFMA.FTZ R238, R161.reuse, -R181, R238 ;  /* 0x800000b5a1ee7223 */ /* 0x040fe200000100ee */
[----:B------:R-:W-:Y:S01]  /*4d60*/  FFMA.FTZ R237, R161, R180, -R237 ;  /* 0x000000b4a1ed7223 */ /* 0x000fe200000108ed */
[----:B------:R-:W-:Y:S01]  /*4d70*/  FADD.FTZ R242, -R143, R242 ;  /* 0x000000f28ff27221 */ /* 0x000fe20000010100 */
[C---:B------:R-:W-:Y:S01]  /*4d80*/  FMUL.FTZ R130, R9.reuse, R130 ;  /* 0x0000008209827220 */ /* 0x040fe20000410000 */
[CC--:B------:R-:W-:Y:S01]  /*4d90*/  FMUL.FTZ R240, R162.reuse, -R238.reuse ;  /* 0x800000eea2f07220 */ /* 0x0c0fe20000410000 */
[----:B------:R-:W-:Y:S01]  /*4da0*/  FMUL.FTZ R239, R162, -R237 ;  /* 0x800000eda2ef7220 */ /* 0x000fe20000410000 */
[----:B------:R-:W-:Y:S01]  /*4db0*/  FMUL.FTZ R131, R9, R131 ;  /* 0x0000008309837220 */ /* 0x000fe20000410000 */
[----:B------:R-:W-:Y:S01]  /*4dc0*/  FMUL.FTZ R129, R10, R129 ;  /* 0x000000810a817220 */ /* 0x000fe20000410000 */
[C---:B------:R-:W-:Y:S01]  /*4dd0*/  FFMA.FTZ R240, R163.reuse, R237, -R240 ;  /* 0x000000eda3f07223 */ /* 0x040fe200000108f0 */
[C---:B------:R-:W-:Y:S01]  /*4de0*/  FMUL.FTZ R237, R166.reuse, -R241 ;  /* 0x800000f1a6ed7220 */ /* 0x040fe20000410000 */
[----:B------:R-:W-:Y:S01]  /*4df0*/  FFMA.FTZ R239, R163, R238, R239 ;  /* 0x000000eea3ef7223 */ /* 0x000fe200000100ef */
        /* <DEDUP_REMOVED lines=11> */
[C---:B------:R-:W-:Y:S01]  /*4eb0*/  FMUL.FTZ R126, R11.reuse, R126 ;  /* 0x0000007e0b7e7220 */ /* 0x040fe20000410000 */
[C---:B------:R-:W-:Y:S01]  /*4ec0*/  FMUL.FTZ R239, R168.reuse, -R241 ;  /* 0x800000f1a8ef7220 */ /* 0x040fe20000410000 */
[----:B------:R-:W-:Y:S01]  /*4ed0*/  FMUL.FTZ R127, R11, R127 ;  /* 0x0000007f0b7f7220 */ /* 0x000fe20000410000 */
        /* <DEDUP_REMOVED lines=45> */
[----:B------:R-:W0:Y:S01]  /*51b0*/  S2UR UR42, SR_CgaCtaId ;  /* 0x00000000002a79c3 */ /* 0x000e220000008800 */
[CC--:B------:R-:W-:Y:S01]  /*51c0*/  FMUL.FTZ R239, R176.reuse, -R241.reuse ;  /* 0x800000f1b0ef7220 */ /* 0x0c0fe20000410000 */
[----:B------:R-:W-:Y:S01]  /*51d0*/  @P1 FADD.FTZ R233, R233, R236 ;  /* 0x000000ece9e91221 */ /* 0x000fe20000010000 */
        /* <DEDUP_REMOVED lines=9> */
[----:B------:R-:W-:Y:S01]  /*5270*/  @P1 FADD.FTZ R227, R227, R234 ;  /* 0x000000eae3e31221 */ /* 0x000fe20000010000 */
        /* <DEDUP_REMOVED lines=11> */
[----:B------:R-:W-:Y:S01]  /*5330*/  UMOV UR19, 0x400 ;  /* 0x0000040000137882 */ /* 0x000fe20000000000 */
[CC--:B------:R-:W-:Y:S01]  /*5340*/  FMUL.FTZ R239, R182.reuse, -R241.reuse ;  /* 0x800000f1b6ef7220 */ /* 0x0c0fe20000410000 */
[----:B0-----:R-:W-:Y:S01]  /*5350*/  ULEA UR19, UR42, UR19, 0x18 ;  /* 0x000000132a137291 */ /* 0x001fe2000f8ec03f */
        /* <DEDUP_REMOVED lines=9> */
[----:B------:R-:W-:Y:S01]  /*53f0*/  ULEA UR42, UR7, UR19, 0x4 ;  /* 0x00000013072a7291 */ /* 0x000fe2000f8e203f */
[CC--:B------:R-:W-:Y:S01]  /*5400*/  FMUL.FTZ R238, R186.reuse, -R242.reuse ;  /* 0x800000f2baee7220 */ /* 0x0c0fe20000410000 */
[----:B------:R-:W0:Y:S01]  /*5410*/  SHFL.UP PT, R227, R227, 0x1, RZ ;  /* 0x04200000e3e37989 */ /* 0x000e2200000e00ff */
        /* <DEDUP_REMOVED lines=9> */
[----:B------:R-:W1:Y:S01]  /*54b0*/  SHFL.UP PT, R233, R233, 0x1, RZ ;  /* 0x04200000e9e97989 */ /* 0x000e6200000e00ff */
[CC--:B------:R-:W-:Y:S01]  /*54c0*/  FMUL.FTZ R239, R188.reuse, -R241.reuse ;  /* 0x800000f1bcef7220 */ /* 0x0c0fe20000410000 */
[----:B------:R-:W-:Y:S01]  /*54d0*/  BSSY B0, `(.L_x_15162) ;  /* 0x0000040000007945 */ /* 0x000fe20003800000 */
        /* <DEDUP_REMOVED lines=9> */
[----:B------:R-:W2:Y:S01]  /*5570*/  SHFL.UP PT, R231, R231, 0x1, RZ ;  /* 0x04200000e7e77989 */ /* 0x000ea200000e00ff */
[----:B------:R-:W-:-:S02]  /*5580*/  FMUL.FTZ R238, R190, -R242 ;  /* 0x800000f2beee7220 */ /* 0x000fc40000410000 */
        /* <DEDUP_REMOVED lines=8> */
[C---:B------:R-:W-:Y:S02]  /*5610*/  FMUL.FTZ R240, R192.reuse, -R242 ;  /* 0x800000f2c0f07220 */ /* 0x040fe40000410000 */
[----:B------:R-:W-:-:S02]  /*5620*/  FMUL.FTZ R239, R192, -R241 ;  /* 0x800000f1c0ef7220 */ /* 0x000fc40000410000 */
[C---:B------:R-:W-:Y:S01]  /*5630*/  FFMA.FTZ R243, R193.reuse, R241, -R240 ;  /* 0x000000f1c1f37223 */ /* 0x040fe200000108f0 */
[C---:B------:R-:W-:Y:S01]  /*5640*/  FMUL.FTZ R240, R192.reuse, -R238 ;  /* 0x800000eec0f07220 */ /* 0x040fe20000410000 */
[C---:B------:R-:W-:Y:S01]  /*5650*/  FFMA.FTZ R242, R193.reuse, R242, R239 ;  /* 0x000000f2c1f27223 */ /* 0x040fe200000100ef */
[-C--:B------:R-:W-:Y:S02]  /*5660*/  FMUL.FTZ R239, R192, -R237.reuse ;  /* 0x800000edc0ef7220 */ /* 0x080fe40000410000 */
[----:B------:R-:W-:Y:S01]  /*5670*/  FFMA.FTZ R240, R193, R237, -R240 ;  /* 0x000000edc1f07223 */ /* 0x000fe200000108f0 */
[----:B------:R-:W-:Y:S01]  /*5680*/  FMUL.FTZ R237, R15, R119 ;  /* 0x000000770fed7220 */ /* 0x000fe20000410000 */
[----:B------:R-:W-:Y:S01]  /*5690*/  FFMA.FTZ R241, R193, R238, R239 ;  /* 0x000000eec1f17223 */ /* 0x000fe200000100ef */
[----:B------:R-:W-:Y:S02]  /*56a0*/  FMUL.FTZ R238, R15, R118 ;  /* 0x000000760fee7220 */ /* 0x000fe40000410000 */
[----:B------:R-:W-:-:S02]  /*56b0*/  FADD.FTZ R242, -R237, R242 ;  /* 0x000000f2edf27221 */ /* 0x000fc40000010100 */
[----:B------:R-:W-:Y:S02]  /*56c0*/  FADD.FTZ R243, R238, R243 ;  /* 0x000000f3eef37221 */ /* 0x000fe40000010000 */
[CC--:B------:R-:W-:Y:S02]  /*56d0*/  FMUL.FTZ R118, R194.reuse, -R242.reuse ;  /* 0x800000f2c2767220 */ /* 0x0c0fe40000410000 */
[-C--:B------:R-:W-:Y:S02]  /*56e0*/  FMUL.FTZ R239, R194, -R243.reuse ;  /* 0x800000f3c2ef7220 */ /* 0x080fe40000410000 */
[C---:B------:R-:W-:Y:S01]  /*56f0*/  FFMA.FTZ R119, R195.reuse, R243, -R118 ;  /* 0x000000f3c3777223 */ /* 0x040fe20000010876 */
[----:B------:R-:W-:Y:S01]  /*5700*/  FSEL R243, R226, R235, !P1 ;  /* 0x000000ebe2f37208 */ /* 0x000fe20004800000 */
[C---:B------:R-:W-:Y:S01]  /*5710*/  FFMA.FTZ R245, R195.reuse, R242, R239 ;  /* 0x000000f2c3f57223 */ /* 0x040fe200000100ef */
[----:B------:R-:W-:Y:S01]  /*5720*/  ISETP.NE.AND P1, PT, R154, 0x1f, PT ;  /* 0x0000001f9a00780c */ /* 0x000fe20003f25270 */
[CC--:B------:R-:W-:Y:S01]  /*5730*/  FMUL.FTZ R239, R194.reuse, -R241.reuse ;  /* 0x800000f1c2ef7220 */ /* 0x0c0fe20000410000 */
[----:B------:R-:W-:Y:S01]  /*5740*/  FMUL.FTZ R118, R194, -R240 ;  /* 0x800000f0c2767220 */ /* 0x000fe20000410000 */
[----:B------:R-:W-:Y:S01]  /*5750*/  FMUL.FTZ R226, R16, R116 ;  /* 0x0000007410e27220 */ /* 0x000fe20000410000 */
[----:B------:R-:W-:Y:S01]  /*5760*/  FADD.FTZ R235, -R234, R245 ;  /* 0x000000f5eaeb7221 */ /* 0x000fe20000010100 */
[C---:B------:R-:W-:Y:S01]  /*5770*/  FFMA.FTZ R239, R195.reuse, R240, -R239 ;  /* 0x000000f0c3ef7223 */ /* 0x040fe200000108ef */
[----:B------:R-:W-:Y:S01]  /*5780*/  FFMA.FTZ R240, R195, R241, R118 ;  /* 0x000000f1c3f07223 */ /* 0x000fe20000010076 */
[----:B------:R-:W-:Y:S01]  /*5790*/  FADD.FTZ R236, R226, R119 ;  /* 0x00000077e2ec7221 */ /* 0x000fe20000010000 */
[----:B------:R-:W3:Y:S04]  /*57a0*/  SHFL.UP PT, R243, R243, 0x1, RZ ;  /* 0x04200000f3f37989 */ /* 0x000ee800000e00ff */
[----:B------:R4:W0:Y:S04]  /*57b0*/  SHFL.DOWN PT, R119, R239, 0x1, 0x1f ;  /* 0x08201f00ef777f89 */ /* 0x00082800000e0000 */
[----:B------:R4:W0:Y:S04]  /*57c0*/  SHFL.DOWN PT, R245, R240, 0x1, 0x1f ;  /* 0x08201f00f0f57f89 */ /* 0x00082800000e0000 */
[----:B------:R4:W0:Y:S04]  /*57d0*/  SHFL.DOWN PT, R117, R236, 0x1, 0x1f ;  /* 0x08201f00ec757f89 */ /* 0x00082800000e0000 */
[----:B------:R4:W0:Y:S04]  /*57e0*/  SHFL.IDX PT, R242, R185, RZ, 0x1f ;  /* 0x00001fffb9f27589 */ /* 0x00082800000e0000 */
        /* <DEDUP_REMOVED lines=14> */
.L_x_15163:
[----:B------:R-:W-:Y:S05]  /*58d0*/  BSYNC B0 ;  /* 0x0000000000007941 */ /* 0x000fea0003800000 */
.L_x_15162:
[----:B------:R-:W-:Y:S01]  /*58e0*/  MOV R116, UR16 ;  /* 0x0000001000747c02 */ /* 0x000fe20008000f00 */
        /* <DEDUP_REMOVED lines=8> */
[----:B----4-:R0:W3:Y:S04]  /*5970*/  SHFL.DOWN PT, R185, R236, 0x2, 0x1f ;  /* 0x08401f00ecb97f89 */ /* 0x0100e800000e0000 */
        /* <DEDUP_REMOVED lines=14> */
.L_x_15165:
[----:B------:R-:W-:Y:S05]  /*5a60*/  BSYNC B0 ;  /* 0x0000000000007941 */ /* 0x000fea0003800000 */
.L_x_15164:
        /* <DEDUP_REMOVED lines=18> */
.L_x_15167:
[----:B------:R-:W-:Y:S05]  /*5b90*/  BSYNC B0 ;  /* 0x0000000000007941 */ /* 0x000fea0003800000 */
.L_x_15166:
        /* <DEDUP_REMOVED lines=18> */
.L_x_15169:
[----:B------:R-:W-:Y:S05]  /*5cc0*/  BSYNC B0 ;  /* 0x0000000000007941 */ /* 0x000fea0003800000 */
.L_x_15168:
        /* <DEDUP_REMOVED lines=12> */
[C---:B------:R-:W-:Y:S01]  /*5d90*/  FFMA.FTZ R244, R239.reuse, R249, R244 ;  /* 0x000000f9eff47223 */ /* 0x040fe200000100f4 */
[----:B---3--:R-:W-:Y:S01]  /*5da0*/  FADD.FTZ R236, R236, R185 ;  /* 0x000000b9ecec7221 */ /* 0x008fe20000010000 */
[C---:B------:R-:W-:Y:S01]  /*5db0*/  FFMA.FTZ R184, R239.reuse, R245, -R184 ;  /* 0x000000f5efb87223 */ /* 0x040fe200000108b8 */
[----:B------:R-:W-:Y:S01]  /*5dc0*/  FFMA.FTZ R240, R239, R247, R240 ;  /* 0x000000f7eff07223 */ /* 0x000fe200000100f0 */
[----:B------:R-:W-:-:S03]  /*5dd0*/  FADD.FTZ R235, R235, R244 ;  /* 0x000000f4ebeb7221 */ /* 0x000fc60000010000 */
[----:B------:R-:W-:-:S07]  /*5de0*/  MOV R239, R184 ;  /* 0x000000b800ef7202 */ /* 0x000fce0000000f00 */
.L_x_15171:
[----:B------:R-:W-:Y:S05]  /*5df0*/  BSYNC B0 ;  /* 0x0000000000007941 */ /* 0x000fea0003800000 */
.L_x_15170:
[CC--:B------:R-:W-:Y:S01]  /*5e00*/  FMUL.FTZ R184, R243.reuse, R242.reuse ;  /* 0x000000f2f3b87220 */ /* 0x0c0fe20000410000 */
[-C--:B------:R-:W-:Y:S01]  /*5e10*/  FMUL.FTZ R243, R243, R241.reuse ;  /* 0x000000f1f3f37220 */ /* 0x080fe20000410000 */
[----:B0-----:R-:W-:Y:S01]  /*5e20*/  SHFL.IDX PT, R185, R119, RZ, 0x1f ;  /* 0x00001fff77b97589 */ /* 0x001fe200000e0000 */
[C---:B------:R-:W-:Y:S01]  /*5e30*/  ISETP.NE.AND P1, PT, R158.reuse, 0x1f, PT ;  /* 0x0000001f9e00780c */ /* 0x040fe20003f25270 */
[C---:B------:R-:W-:Y:S01]  /*5e40*/  FFMA.FTZ R184, R231.reuse, R241, -R184 ;  /* 0x000000f1e7b87223 */ /* 0x040fe200000108b8 */
[----:B------:R-:W-:Y:S01]  /*5e50*/  FFMA.FTZ R244, R231, R242, R243 ;  /* 0x000000f2e7f47223 */ /* 0x000fe200000100f3 */
[----:B------:R-:W-:Y:S01]  /*5e60*/  SHFL.DOWN PT, R246, R239, 0x1, 0x1f ;  /* 0x08201f00eff67f89 */ /* 0x000fe200000e0000 */
[C---:B------:R-:W-:Y:S01]  /*5e70*/  ISETP.NE.AND P0, PT, R158.reuse, RZ, PT ;  /* 0x000000ff9e00720c */ /* 0x040fe20003f05270 */
[----:B------:R-:W-:Y:S01]  /*5e80*/  @P3 FADD.FTZ R241, R227, R184 ;  /* 0x000000b8e3f13221 */ /* 0x000fe20000010000 */
[----:B------:R-:W-:Y:S01]  /*5e90*/  @P3 FADD.FTZ R242, R233, R244 ;  /* 0x000000f4e9f23221 */ /* 0x000fe20000010000 */
[----:B------:R-:W0:Y:S01]  /*5ea0*/  SHFL.DOWN PT, R231, R240, 0x1, 0x1f ;  /* 0x08201f00f0e77f89 */ /* 0x000e2200000e0000 */
[C---:B------:R-:W-:Y:S01]  /*5eb0*/  IADD3 R245, R158.reuse, 0x3a0, RZ ;  /* 0x000003a09ef57810 */ /* 0x040fe20007ffe0ff */
[----:B------:R-:W-:Y:S01]  /*5ec0*/  ULEA UR44, UR16, 0xfffffe00, 0x9 ;  /* 0xfffffe00102c7891 */ /* 0x000fe2000f8e483f */
[CC--:B------:R-:W-:Y:S01]  /*5ed0*/  FMUL.FTZ R227, R165.reuse, R242.reuse ;  /* 0x000000f2a5e37220 */ /* 0x0c0fe20000410000 */
[----:B------:R-:W5:Y:S01]  /*5ee0*/  SHFL.IDX PT, R184, R118, RZ, 0x1f ;  /* 0x00001fff76b87589 */ /* 0x000f6200000e0000 */
[-C--:B------:R-:W-:Y:S01]  /*5ef0*/  FMUL.FTZ R165, R165, R241.reuse ;  /* 0x000000f1a5a57220 */ /* 0x080fe20000410000 */
[----:B------:R-:W-:Y:S01]  /*5f00*/  IADD3 R247, R158, 0x3c0, RZ ;  /* 0x000003c09ef77810 */ /* 0x000fe20007ffe0ff */
[C---:B------:R-:W-:Y:S01]  /*5f10*/  FFMA.FTZ R244, R164.reuse, R241, -R227 ;  /* 0x000000f1a4f47223 */ /* 0x040fe200000108e3 */
[----:B------:R-:W5:Y:S01]  /*5f20*/  SHFL.DOWN PT, R233, R235, 0x1, 0x1f ;  /* 0x08201f00ebe97f89 */ /* 0x000f6200000e0000 */
[----:B------:R-:W-:Y:S01]  /*5f30*/  FFMA.FTZ R165, R164, R242, R165 ;  /* 0x000000f2a4a57223 */ /* 0x000fe200000100a5 */
[----:B----4-:R-:W-:Y:S01]  /*5f40*/  IADD3 R249, R158, 0x3e0, RZ ;  /* 0x000003e09ef97810 */ /* 0x010fe20007ffe0ff */
[----:B------:R-:W-:Y:S01]  /*5f50*/  FADD.FTZ R225, R225, R244 ;  /* 0x000000f4e1e17221 */ /* 0x000fe20000010000 */
[----:B------:R-:W4:Y:S01]  /*5f60*/  SHFL.DOWN PT, R248, R236, 0x1, 0x1f ;  /* 0x08201f00ecf87f89 */ /* 0x000f2200000e0000 */
[----:B------:R-:W-:Y:S01]  /*5f70*/  FADD.FTZ R224, R224, R165 ;  /* 0x000000a5e0e07221 */ /* 0x000fe20000010000 */
[-C--:B------:R-:W-:Y:S01]  /*5f80*/  LEA.HI.SX32 R252, R158, R158.reuse, 0x1b ;  /* 0x0000009e9efc7211 */ /* 0x080fe200078fdaff */
[----:B------:R-:W-:Y:S01]  /*5f90*/  USHF.R.S32.HI UR51, URZ, 0x1f, UR10 ;  /* 0x0000001f3f337899 */ /* 0x000fe2000801140a */
[----:B-12---:R-:W1:Y:S01]  /*5fa0*/  SHFL.IDX PT, R240, R240, RZ, 0x1f ;  /* 0x00001ffff0f07589 */ /* 0x006e6200000e0000 */
[-C--:B------:R-:W-:Y:S01]  /*5fb0*/  LEA.HI.SX32 R245, R245, R158.reuse, 0x1b ;  /* 0x0000009ef5f57211 */ /* 0x080fe200078fdaff */
[----:B------:R-:W-:Y:S01]  /*5fc0*/  BSSY B0, `(.L_x_15172) ;  /* 0x0000325000007945 */ /* 0x000fe20003800000 */
[-C--:B------:R-:W-:Y:S01]  /*5fd0*/  LEA.HI.SX32 R247, R247, R158.reuse, 0x1b ;  /* 0x0000009ef7f77211 */ /* 0x080fe200078fdaff */
[----:B------:R-:W2:Y:S01]  /*5fe0*/  SHFL.IDX PT, R239, R239, RZ, 0x1f ;  /* 0x00001fffefef7589 */ /* 0x000ea200000e0000 */
[----:B------:R-:W-:-:S02]  /*5ff0*/  LEA.HI.SX32 R249, R249, R158, 0x1b ;  /* 0x0000009ef9f97211 */ /* 0x000fc400078fdaff */
[----:B------:R-:W-:Y:S01]  /*6000*/  LEA R252, R252, UR19, 0x2 ;  /* 0x00000013fcfc7c11 */ /* 0x000fe2000f8e10ff */
[CC--:B0-----:R-:W-:Y:S01]  /*6010*/  @P1 FMUL.FTZ R227, R231.reuse, R185.reuse ;  /* 0x000000b9e7e31220 */ /* 0x0c1fe20000410000 */
[----:B---3--:R-:W0:Y:S01]  /*6020*/  SHFL.IDX PT, R235, R235, RZ, 0x1f ;  /* 0x00001fffebeb7589 */ /* 0x008e2200000e0000 */
[-C--:B-----5:R-:W-:Y:S02]  /*6030*/  @P1 FMUL.FTZ R164, R231, R184.reuse ;  /* 0x000000b8e7a41220 */ /* 0x0a0fe40000410000 */
[C---:B------:R-:W-:Y:S01]  /*6040*/  @P1 FFMA.FTZ R227, R246.reuse, R184, -R227 ;  /* 0x000000b8f6e31223 */ /* 0x040fe200000108e3 */
[----:B------:R-:W3:Y:S01]  /*6050*/  SHFL.IDX PT, R236, R236, RZ, 0x1f ;  /* 0x00001fffecec7589 */ /* 0x000ee200000e0000 */
[----:B------:R-:W-:-:S04]  /*6060*/  @P1 FFMA.FTZ R164, R246, R185, R164 ;  /* 0x000000b9f6a41223 */ /* 0x000fc800000100a4 */
[----:B------:R-:W-:Y:S01]  /*6070*/  @P1 FADD.FTZ R185, R233, R164 ;  /* 0x000000a4e9b91221 */ /* 0x000fe20000010000 */
[----:B------:R-:W-:Y:S01]  /*6080*/  FMUL.FTZ R164, R194, R225 ;  /* 0x000000e1c2a47220 */ /* 0x000fe20000410000 */
[----:B----4-:R-:W-:-:S03]  /*6090*/  @P1 FADD.FTZ R184, R248, R227 ;  /* 0x000000e3f8b81221 */ /* 0x010fc60000010000 */
        /* <DEDUP_REMOVED lines=29> */
[----:B------:R-:W-:Y:S01]  /*6270*/  FFMA.FTZ R165, R73, R198, R165 ;  /* 0x000000c649a57223 */ /* 0x000fe200000100a5 */
[----:B-1----:R-:W-:-:S03]  /*6280*/  FMUL.FTZ R198, R240, R118 ;  /* 0x00000076f0c67220 */ /* 0x002fc60000410000 */
[----:B------:R-:W-:Y:S01]  /*6290*/  FFMA.FTZ R227, R183, R165, -R164 ;  /* 0x000000a5b7e37223 */ /* 0x000fe200000108a4 */
[----:B--2---:R-:W-:-:S03]  /*62a0*/  FFMA.FTZ R198, R239, R119, R198 ;  /* 0x00000077efc67223 */ /* 0x004fc600000100c6 */
        /* <DEDUP_REMOVED lines=44> */
[----:B------:R-:W-:-:S04]  /*6570*/  FFMA.FTZ R164, R167, R213, -R164 ;  /* 0x000000d5a7a47223 */ /* 0x000fc800000108a4 */
[----:B------:R-:W-:Y:S01]  /*6580*/  FFMA.FTZ R241, R81, R214, R164 ;  /* 0x000000d651f17223 */ /* 0x000fe200000100a4 */
[----:B------:R-:W-:-:S04]  /*6590*/  FMUL.FTZ R164, R162, R212 ;  /* 0x000000d4a2a47220 */ /* 0x000fc80000410000 */
[----:B------:R-:W-:Y:S01]  /*65a0*/  FFMA.FTZ R243, R163, R241, -R164 ;  /* 0x000000f1a3f37223 */ /* 0x000fe200000108a4 */
[C---:B------:R-:W-:Y:S01]  /*65b0*/  FMUL.FTZ R164, R240.reuse, R119 ;  /* 0x00000077f0a47220 */ /* 0x040fe20000410000 */
[C---:B------:R-:W-:Y:S01]  /*65c0*/  FMUL.FTZ R119, R240.reuse, R117 ;  /* 0x00000075f0777220 */ /* 0x040fe20000410000 */
[-C--:B------:R-:W-:Y:S01]  /*65d0*/  FMUL.FTZ R240, R240, R116.reuse ;  /* 0x00000074f0f07220 */ /* 0x080fe20000410000 */
[----:B------:R-:W-:Y:S01]  /*65e0*/  FFMA.FTZ R217, R82, R217, R243 ;  /* 0x000000d952d97223 */ /* 0x000fe200000100f3 */
[----:B------:R-:W-:Y:S01]  /*65f0*/  FMUL.FTZ R243, R162, R241 ;  /* 0x000000f1a2f37220 */ /* 0x000fe20000410000 */
[----:B------:R-:W-:Y:S01]  /*6600*/  FFMA.FTZ R116, R239, R116, -R119 ;  /* 0x00000074ef747223 */ /* 0x000fe20000010877 */
[----:B------:R-:W-:Y:S01]  /*6610*/  FMUL.FTZ R119, R185, -R181 ;  /* 0x800000b5b9777220 */ /* 0x000fe20000410000 */
[----:B------:R-:W-:Y:S01]  /*6620*/  FFMA.FTZ R117, R239, R117, R240 ;  /* 0x00000075ef757223 */ /* 0x000fe200000100f0 */
[----:B------:R-:W-:-:S04]  /*6630*/  FFMA.FTZ R243, R163, R212, R243 ;  /* 0x000000d4a3f37223 */ /* 0x000fc800000100f3 */
[----:B------:R-:W-:Y:S01]  /*6640*/  FFMA.FTZ R215, R82, R215, R243 ;  /* 0x000000d752d77223 */ /* 0x000fe200000100f3 */
[----:B------:R-:W-:Y:S01]  /*6650*/  FFMA.FTZ R243, R239, R118, -R164 ;  /* 0x00000076eff37223 */ /* 0x000fe200000108a4 */
[C---:B------:R-:W-:Y:S01]  /*6660*/  FMUL.FTZ R164, R184.reuse, -R181 ;  /* 0x800000b5b8a47220 */ /* 0x040fe20000410000 */
[-C--:B------:R-:W-:Y:S01]  /*6670*/  FFMA.FTZ R239, R184, R180.reuse, -R119 ;  /* 0x000000b4b8ef7223 */ /* 0x080fe20000010877 */
[C---:B------:R-:W-:Y:S01]  /*6680*/  FMUL.FTZ R118, R160.reuse, R215 ;  /* 0x000000d7a0767220 */ /* 0x040fe20000410000 */
[----:B0-----:R-:W-:Y:S01]  /*6690*/  FADD.FTZ R119, R235, R198 ;  /* 0x000000c6eb777221 */ /* 0x001fe20000010000 */
[----:B------:R-:W-:Y:S01]  /*66a0*/  FFMA.FTZ R184, R185, R180, R164 ;  /* 0x000000b4b9b87223 */ /* 0x000fe200000100a4 */
[-C--:B------:R-:W-:Y:S01]  /*66b0*/  FMUL.FTZ R180, R160, R217.reuse ;  /* 0x000000d9a0b47220 */ /* 0x080fe20000410000 */
[----:B------:R-:W-:Y:S01]  /*66c0*/  FFMA.FTZ R164, R161, R217, -R118 ;  /* 0x000000d9a1a47223 */ /* 0x000fe20000010876 */
[----:B------:R-:W-:Y:S01]  /*66d0*/  FADD.FTZ R198, R146, R239 ;  /* 0x000000ef92c67221 */ /* 0x000fe20000010000 */
[----:B------:R-:W-:Y:S01]  /*66e0*/  FADD.FTZ R235, -R147, R184 ;  /* 0x000000b893eb7221 */ /* 0x000fe20000010100 */
[----:B---3--:R-:W-:Y:S01]  /*66f0*/  FADD.FTZ R118, R236, R243 ;  /* 0x000000f3ec767221 */ /* 0x008fe20000010000 */
[----:B------:R-:W-:Y:S01]  /*6700*/  FFMA.FTZ R181, R161, R215, R180 ;  /* 0x000000d7a1b57223 */ /* 0x000fe200000100b4 */
[C---:B------:R-:W-:Y:S01]  /*6710*/  FFMA.FTZ R185, R83.reuse, R230, R164 ;  /* 0x000000e653b97223 */ /* 0x040fe200000100a4 */
[CC--:B------:R-:W-:Y:S01]  /*6720*/  FMUL.FTZ R146, R160.reuse, -R235.reuse ;  /* 0x800000eba0927220 */ /* 0x0c0fe20000410000 */
[----:B------:R-:W-:Y:S01]  /*6730*/  FMUL.FTZ R160, R160, -R198 ;  /* 0x800000c6a0a07220 */ /* 0x000fe20000410000 */
[----:B------:R0:W-:Y:S01]  /*6740*/  @!P0 STS.128 [UR42+0x5750], R116 ;  /* 0x00575074ff008988 */ /* 0x0001e20008000c2a */
[----:B------:R-:W-:Y:S01]  /*6750*/  FFMA.FTZ R232, R83, R232, R181 ;  /* 0x000000e853e87223 */ /* 0x000fe200000100b5 */
[C---:B------:R-:W-:Y:S01]  /*6760*/  FFMA.FTZ R181, R161.reuse, R198, -R146 ;  /* 0x000000c6a1b57223 */ /* 0x040fe20000010892 */
[-C--:B------:R-:W-:Y:S01]  /*6770*/  FFMA.FTZ R164, R161, R235.reuse, R160 ;  /* 0x000000eba1a47223 */ /* 0x080fe200000100a0 */
[----:B------:R-:W-:Y:S01]  /*6780*/  SHF.L.U32 R147, R158, 0x5, RZ ;  /* 0x000000059e937819 */ /* 0x000fe200000006ff */
[----:B------:R-:W-:Y:S01]  /*6790*/  FMUL.FTZ R161, R39, R235 ;  /* 0x000000eb27a17220 */ /* 0x000fe20000410000 */
[----:B------:R-:W-:Y:S01]  /*67a0*/  FMUL.FTZ R239, R83, R26 ;  /* 0x0000001a53ef7220 */ /* 0x000fe20000410000 */
[----:B------:R-:W-:Y:S01]  /*67b0*/  FADD.FTZ R181, R144, R181 ;  /* 0x000000b590b57221 */ /* 0x000fe20000010000 */
[----:B------:R-:W-:Y:S01]  /*67c0*/  LEA.HI.SX32 R160, R147, R147, 0x1b ;  /* 0x0000009393a07211 */ /* 0x000fe200078fdaff */
[----:B------:R-:W-:Y:S01]  /*67d0*/  ULDC UR42, c[0x0][0x218] ;  /* 0x00008600002a7ab9 */ /* 0x000fe20000000800 */
[C---:B------:R-:W-:Y:S01]  /*67e0*/  FFMA.FTZ R147, -R239.reuse, R39, R232 ;  /* 0x00000027ef937223 */ /* 0x040fe200000101e8 */
[----:B------:R-:W-:Y:S01]  /*67f0*/  FFMA.FTZ R146, -R239, R38, R185 ;  /* 0x00000026ef927223 */ /* 0x000fe200000101b9 */
[----:B------:R-:W-:Y:S01]  /*6800*/  LEA R39, R160, UR19, 0x2 ;  /* 0x00000013a0277c11 */ /* 0x000fe2000f8e10ff */
[-C--:B------:R-:W-:Y:S01]  /*6810*/  FFMA.FTZ R38, R38, R198.reuse, R161 ;  /* 0x000000c626267223 */ /* 0x080fe200000100a1 */
[----:B0-----:R-:W-:Y:S01]  /*6820*/  FMUL.FTZ R116, R198, UR53 ;  /* 0x00000035c6747c20 */ /* 0x001fe20008410000 */
[C---:B------:R-:W-:Y:S01]  /*6830*/  FMUL.FTZ R119, R235.reuse, UR53 ;  /* 0x00000035eb777c20 */ /* 0x040fe20008410000 */
[C---:B------:R-:W-:Y:S01]  /*6840*/  FMUL.FTZ R118, R26.reuse, R235 ;  /* 0x000000eb1a767220 */ /* 0x040fe20000410000 */
[----:B------:R-:W-:Y:S01]  /*6850*/  FMUL.FTZ R160, R26, R198 ;  /* 0x000000c61aa07220 */ /* 0x000fe20000410000 */
[----:B------:R-:W-:Y:S01]  /*6860*/  FFMA.FTZ R116, R235, UR43, -R116 ;  /* 0x0000002beb747c23 */ /* 0x000fe20008010874 */
[----:B------:R-:W-:Y:S01]  /*6870*/  FADD.FTZ R235, -R145, R164 ;  /* 0x000000a491eb7221 */ /* 0x000fe20000010100 */
[----:B------:R-:W-:Y:S01]  /*6880*/  FFMA.FTZ R119, R198, UR43, R119 ;  /* 0x0000002bc6777c23 */ /* 0x000fe20008010077 */
[----:B------:R-:W-:Y:S01]  /*6890*/  FMUL.FTZ R198, R82, R27 ;  /* 0x0000001b52c67220 */ /* 0x000fe20000410000 */
[----:B------:R-:W-:Y:S01]  /*68a0*/  FMUL.FTZ R184, R83, R118 ;  /* 0x0000007653b87220 */ /* 0x000fe20000410000 */
[C---:B------:R-:W-:Y:S01]  /*68b0*/  FMUL.FTZ R144, R162.reuse, -R235 ;  /* 0x800000eba2907220 */ /* 0x040fe20000410000 */
[----:B------:R-:W-:Y:S01]  /*68c0*/  FMUL.FTZ R162, R162, -R181 ;  /* 0x800000b5a2a27220 */ /* 0x000fe20000410000 */
[----:B------:R-:W-:Y:S01]  /*68d0*/  FMUL.FTZ R161, R37, R235 ;  /* 0x000000eb25a17220 */ /* 0x000fe20000410000 */
[C---:B------:R-:W-:Y:S01]  /*68e0*/  FFMA.FTZ R145, -R198.reuse, R37, R215 ;  /* 0x00000025c6917223 */ /* 0x040fe200000101d7 */
[C---:B------:R-:W-:Y:S01]  /*68f0*/  FFMA.FTZ R117, R163.reuse, R181, -R144 ;  /* 0x000000b5a3757223 */ /* 0x040fe20000010890 */
[----:B------:R-:W-:Y:S01]  /*6900*/  FFMA.FTZ R164, R163, R235, R162 ;  /* 0x000000eba3a47223 */ /* 0x000fe200000100a2 */
[----:B------:R-:W-:Y:S01]  /*6910*/  FMUL.FTZ R162, R181, UR53 ;  /* 0x00000035b5a27c20 */ /* 0x000fe20008410000 */
[----:B------:R-:W-:Y:S01]  /*6920*/  FFMA.FTZ R144, -R198, R36, R217 ;  /* 0x00000024c6907223 */ /* 0x000fe200000101d9 */
        /* <DEDUP_REMOVED lines=8> */
[CC--:B------:R-:W-:Y:S01]  /*69b0*/  FMUL.FTZ R36, R166.reuse, -R235.reuse ;  /* 0x800000eba6247220 */ /* 0x0c0fe20000410000 */
[----:B------:R-:W-:Y:S01]  /*69c0*/  FMUL.FTZ R166, R166, -R202 ;  /* 0x800000caa6a67220 */ /* 0x000fe20000410000 */
[----:B------:R-:W-:Y:S01]  /*69d0*/  FMUL.FTZ R117, R81, R28 ;  /* 0x0000001c51757220 */ /* 0x000fe20000410000 */
[----:B------:R-:W-:Y:S01]  /*69e0*/  FMUL.FTZ R164, R202, UR53 ;  /* 0x00000035caa47c20 */ /* 0x000fe20008410000 */
[C---:B------:R-:W-:Y:S01]  /*69f0*/  FFMA.FTZ R181, R167.reuse, R202, -R36 ;  /* 0x000000caa7b57223 */ /* 0x040fe20000010824 */
[-C--:B------:R-:W-:Y:S01]  /*6a00*/  FFMA.FTZ R36, R167, R235.reuse, R166 ;  /* 0x000000eba7247223 */ /* 0x080fe200000100a6 */
[----:B------:R-:W-:Y:S01]  /*6a10*/  FMUL.FTZ R167, R43, R235 ;  /* 0x000000eb2ba77220 */ /* 0x000fe20000410000 */
[----:B------:R-:W-:Y:S01]  /*6a20*/  FFMA.FTZ R142, -R117, R43, R212 ;  /* 0x0000002b758e7223 */ /* 0x000fe200000101d4 */
[----:B------:R-:W-:Y:S01]  /*6a30*/  FMUL.FTZ R180, R83, R160 ;  /* 0x000000a053b47220 */ /* 0x000fe20000410000 */
[----:B------:R-:W-:Y:S01]  /*6a40*/  FFMA.FTZ R117, -R117, R42, R241 ;  /* 0x0000002a75757223 */ /* 0x000fe200000101f1 */
[-C--:B------:R-:W-:Y:S01]  /*6a50*/  FFMA.FTZ R42, R42, R202.reuse, R167 ;  /* 0x000000ca2a2a7223 */ /* 0x080fe200000100a7 */
[C---:B------:R-:W-:Y:S01]  /*6a60*/  FFMA.FTZ R167, R235.reuse, UR43, -R164 ;  /* 0x0000002beba77c23 */ /* 0x040fe200080108a4 */
[----:B------:R0:W-:Y:S01]  /*6a70*/  STS [R39+0x217c], R184 ;  /* 0x00217cb827007388 */ /* 0x0001e20000000800 */
[----:B------:R-:W-:Y:S01]  /*6a80*/  FMUL.FTZ R43, R235, UR53 ;  /* 0x00000035eb2b7c20 */ /* 0x000fe20008410000 */
[----:B------:R-:W-:Y:S01]  /*6a90*/  FMUL.FTZ R164, R28, R235 ;  /* 0x000000eb1ca47220 */ /* 0x000fe20000410000 */
[----:B------:R-:W-:Y:S01]  /*6aa0*/  FADD.FTZ R239, -R141, R36 ;  /* 0x000000248def7221 */ /* 0x000fe20000010100 */
[----:B------:R-:W-:Y:S01]  /*6ab0*/  FADD.FTZ R235, R140, R181 ;  /* 0x000000b58ceb7221 */ /* 0x000fe20000010000 */
[----:B------:R1:W-:Y:S01]  /*6ac0*/  STS [R39+0x2178], R180 ;  /* 0x002178b427007388 */ /* 0x0003e20000000800 */
[----:B------:R-:W-:Y:S01]  /*6ad0*/  FMUL.FTZ R166, R28, R202 ;  /* 0x000000ca1ca67220 */ /* 0x000fe20000410000 */
[C---:B------:R-:W-:Y:S01]  /*6ae0*/  FMUL.FTZ R36, R168.reuse, -R239 ;  /* 0x800000efa8247220 */ /* 0x040fe20000410000 */
[----:B------:R-:W-:Y:S01]  /*6af0*/  FMUL.FTZ R168, R168, -R235 ;  /* 0x800000eba8a87220 */ /* 0x000fe20000410000 */
[----:B------:R-:W-:Y:S01]  /*6b00*/  FFMA.FTZ R140, R202, UR43, R43 ;  /* 0x0000002bca8c7c23 */ /* 0x000fe2000801002b */
[----:B0-----:R-:W-:Y:S01]  /*6b10*/  FMUL.FTZ R184, R82, R161 ;  /* 0x000000a152b87220 */ /* 0x001fe20000410000 */
[----:B------:R-:W-:Y:S01]  /*6b20*/  FMUL.FTZ R202, R80, R29 ;  /* 0x0000001d50ca7220 */ /* 0x000fe20000410000 */
[----:B------:R-:W-:Y:S01]  /*6b30*/  FFMA.FTZ R43, R169, R235, -R36 ;  /* 0x000000eba92b7223 */ /* 0x000fe20000010824 */
[-C--:B------:R-:W-:Y:S01]  /*6b40*/  FMUL.FTZ R181, R41, R239.reuse ;  /* 0x000000ef29b57220 */ /* 0x080fe20000410000 */
[----:B------:R-:W-:Y:S01]  /*6b50*/  FFMA.FTZ R36, R169, R239, R168 ;  /* 0x000000efa9247223 */ /* 0x000fe200000100a8 */
[----:B-1----:R-:W-:Y:S01]  /*6b60*/  FMUL.FTZ R180, R82, R163 ;  /* 0x000000a352b47220 */ /* 0x002fe20000410000 */
[----:B------:R0:W-:Y:S01]  /*6b70*/  STS [R39+0x2174], R184 ;  /* 0x002174b827007388 */ /* 0x0001e20000000800 */
[C---:B------:R-:W-:Y:S01]  /*6b80*/  FFMA.FTZ R169, -R202.reuse, R41, R211 ;  /* 0x00000029caa97223 */ /* 0x040fe200000101d3 */
[----:B------:R-:W-:Y:S01]  /*6b90*/  FFMA.FTZ R141, -R202, R40, R213 ;  /* 0x00000028ca8d7223 */ /* 0x000fe200000101d5 */
[----:B------:R-:W-:Y:S01]  /*6ba0*/  FFMA.FTZ R41, R40, R235, R181 ;  /* 0x000000eb28297223 */ /* 0x000fe200000100b5 */
[----:B------:R1:W-:Y:S01]  /*6bb0*/  STS [R39+0x2170], R180 ;  /* 0x002170b427007388 */ /* 0x0003e20000000800 */
[----:B------:R-:W-:Y:S01]  /*6bc0*/  FMUL.FTZ R198, R81, R164 ;  /* 0x000000a451c67220 */ /* 0x000fe20000410000 */
[----:B------:R-:W-:Y:S01]  /*6bd0*/  FMUL.FTZ R40, R29, R239 ;  /* 0x000000ef1d287220 */ /* 0x000fe20000410000 */
[----:B------:R-:W-:Y:S01]  /*6be0*/  FADD.FTZ R204, -R139, R36 ;  /* 0x000000248bcc7221 */ /* 0x000fe20000010100 */
[----:B------:R-:W-:Y:S01]  /*6bf0*/  FMUL.FTZ R168, R29, R235 ;  /* 0x000000eb1da87220 */ /* 0x000fe20000410000 */
[----:B------:R-:W-:Y:S01]  /*6c00*/  IADD3 R243, R158, 0x380, RZ ;  /* 0x000003809ef37810 */ /* 0x000fe20007ffe0ff */
[----:B0-----:R-:W-:Y:S01]  /*6c10*/  FMUL.FTZ R184, R81, R166 ;  /* 0x000000a651b87220 */ /* 0x001fe20000410000 */
[----:B------:R-:W-:Y:S01]  /*6c20*/  FMUL.FTZ R202, R80, R40 ;  /* 0x0000002850ca7220 */ /* 0x000fe20000410000 */
[-C--:B------:R-:W-:Y:S01]  /*6c30*/  FMUL.FTZ R36, R170, -R204.reuse ;  /* 0x800000ccaa247220 */ /* 0x080fe20000410000 */
[----:B------:R0:W-:Y:S01]  /*6c40*/  STS [R39+0x216c], R198 ;  /* 0x00216cc627007388 */ /* 0x0001e20000000800 */
[----:B-1----:R-:W-:Y:S01]  /*6c50*/  FMUL.FTZ R180, R235, UR53 ;  /* 0x00000035ebb47c20 */ /* 0x002fe20008410000 */
[----:B------:R-:W-:Y:S01]  /*6c60*/  FMUL.FTZ R139, R47, R204 ;  /* 0x000000cc2f8b7220 */ /* 0x000fe20000410000 */
[----:B------:R-:W-:Y:S01]  /*6c70*/  LEA.HI.SX32 R243, R243, R158, 0x1b ;  /* 0x0000009ef3f37211 */ /* 0x000fe200078fdaff */
[----:B------:R1:W-:Y:S01]  /*6c80*/  STS [R39+0x2168], R184 ;  /* 0x002168b827007388 */ /* 0x0003e20000000800 */
[----:B------:R-:W-:Y:S01]  /*6c90*/  FFMA.FTZ R180, R239, UR43, -R180 ;  /* 0x0000002befb47c23 */ /* 0x000fe200080108b4 */
[----:B------:R-:W-:Y:S01]  /*6ca0*/  UIADD3 UR42, -UR44, UR42, URZ ;  /* 0x0000002a2c2a7290 */ /* 0x000fe2000fffe13f */
[----:B------:R-:W-:Y:S01]  /*6cb0*/  FFMA.FTZ R212, -R3, R212, -RZ ;  /* 0x000000d403d47223 */ /* 0x000fe200000109ff */
[----:B------:R2:W-:Y:S01]  /*6cc0*/  STS [R39+0x2164], R202 ;  /* 0x002164ca27007388 */ /* 0x0005e20000000800 */
[----:B------:R-:W-:Y:S01]  /*6cd0*/  FMUL.FTZ R180, R169, R180 ;  /* 0x000000b4a9b47220 */ /* 0x000fe20000410000 */
[----:B0-----:R-:W-:Y:S01]  /*6ce0*/  FMUL.FTZ R198, R80, R168 ;  /* 0x000000a850c67220 */ /* 0x001fe20000410000 */
[----:B------:R-:W-:Y:S01]  /*6cf0*/  FFMA.FTZ R232, -R0, R232, -RZ ;  /* 0x000000e800e87223 */ /* 0x000fe200000109ff */
[----:B------:R-:W-:Y:S01]  /*6d00*/  USHF.R.S32.HI UR44, URZ, 0x1f, UR11 ;  /* 0x0000001f3f2c7899 */ /* 0x000fe2000801140b */
[----:B-1----:R-:W-:Y:S01]  /*6d10*/  FMUL.FTZ R184, R239, UR53 ;  /* 0x00000035efb87c20 */ /* 0x002fe20008410000 */
[----:B------:R-:W-:Y:S01]  /*6d20*/  FADD.FTZ R239, R138, R43 ;  /* 0x0000002b8aef7221 */ /* 0x000fe20000010000 */
[----:B------:R0:W-:Y:S02]  /*6d30*/  STS [R39+0x2160], R198 ;  /* 0x002160c627007388 */ /* 0x0001e40000000800 */
[----:B------:R-:W-:Y:S01]  /*6d40*/  FFMA.FTZ R184, R235, UR43, R184 ;  /* 0x0000002bebb87c23 */ /* 0x000fe200080100b8 */
[-C--:B------:R-:W-:Y:S01]  /*6d50*/  FMUL.FTZ R170, R170, -R239.reuse ;  /* 0x800000efaaaa7220 */ /* 0x080fe20000410000 */
[----:B------:R-:W-:Y:S01]  /*6d60*/  FMUL.FTZ R235, R79, R30 ;  /* 0x0000001e4feb7220 */ /* 0x000fe20000410000 */
[----:B------:R-:W-:Y:S01]  /*6d70*/  FMUL.FTZ R181, R239, UR53 ;  /* 0x00000035efb57c20 */ /* 0x000fe20008410000 */
[C---:B------:R-:W-:Y:S01]  /*6d80*/  FFMA.FTZ R43, R171.reuse, R239, -R36 ;  /* 0x000000efab2b7223 */ /* 0x040fe20000010824 */
[-C--:B------:R-:W-:Y:S01]  /*6d90*/  FFMA.FTZ R170, R171, R204.reuse, R170 ;  /* 0x000000ccabaa7223 */ /* 0x080fe200000100aa */
[C---:B------:R-:W-:Y:S01]  /*6da0*/  FFMA.FTZ R138, -R235.reuse, R47, R208 ;  /* 0x0000002feb8a7223 */ /* 0x040fe200000101d0 */
[C---:B------:R-:W-:Y:S01]  /*6db0*/  FMUL.FTZ R36, R204.reuse, UR53 ;  /* 0x00000035cc247c20 */ /* 0x040fe20008410000 */
[----:B------:R-:W-:Y:S01]  /*6dc0*/  FFMA.FTZ R181, R204, UR43, -R181 ;  /* 0x0000002bccb57c23 */ /* 0x000fe200080108b5 */
[C---:B--2---:R-:W-:Y:S01]  /*6dd0*/  FMUL.FTZ R202, R30.reuse, R204 ;  /* 0x000000cc1eca7220 */ /* 0x044fe20000410000 */
[----:B0-----:R-:W-:Y:S01]  /*6de0*/  FMUL.FTZ R198, R30, R239 ;  /* 0x000000ef1ec67220 */ /* 0x001fe20000410000 */
[----:B------:R-:W-:Y:S01]  /*6df0*/  FADD.FTZ R47, R136, R43 ;  /* 0x0000002b882f7221 */ /* 0x000fe20000010000 */
[----:B------:R-:W-:Y:S01]  /*6e00*/  FFMA.FTZ R171, -R235, R46, R233 ;  /* 0x0000002eebab7223 */ /* 0x000fe200000101e9 */
[----:B------:R-:W-:Y:S01]  /*6e10*/  FFMA.FTZ R36, R239, UR43, R36 ;  /* 0x0000002bef247c23 */ /* 0x000fe20008010024 */
[----:B------:R-:W-:Y:S01]  /*6e20*/  FADD.FTZ R214, -R137, R170 ;  /* 0x000000aa89d67221 */ /* 0x000fe20000010100 */
[C---:B------:R-:W-:Y:S01]  /*6e30*/  FMUL.FTZ R136, R138.reuse, R181 ;  /* 0x000000b58a887220 */ /* 0x040fe20000410000 */
[C---:B------:R-:W-:Y:S01]  /*6e40*/  FMUL.FTZ R43, R138.reuse, R202 ;  /* 0x000000ca8a2b7220 */ /* 0x040fe20000410000 */
[----:B------:R-:W-:Y:S01]  /*6e50*/  FMUL.FTZ R170, R138, R198 ;  /* 0x000000c68aaa7220 */ /* 0x000fe20000410000 */
[C---:B------:R-:W-:Y:S01]  /*6e60*/  FMUL.FTZ R138, R172.reuse, -R214 ;  /* 0x800000d6ac8a7220 */ /* 0x040fe20000410000 */
[----:B------:R-:W-:Y:S01]  /*6e70*/  FFMA.FTZ R36, R171, R36, R136 ;  /* 0x00000024ab247223 */ /* 0x000fe20000010088 */
[-C--:B------:R-:W-:Y:S01]  /*6e80*/  FMUL.FTZ R204, R79, R198.reuse ;  /* 0x000000c64fcc7220 */ /* 0x080fe20000410000 */
[C---:B------:R-:W-:Y:S01]  /*6e90*/  FFMA.FTZ R136, R171.reuse, R198, R43 ;  /* 0x000000c6ab887223 */ /* 0x040fe2000001002b */
[----:B------:R-:W-:Y:S01]  /*6ea0*/  FMUL.FTZ R172, R172, -R47 ;  /* 0x8000002facac7220 */ /* 0x000fe20000410000 */
[----:B------:R-:W-:Y:S01]  /*6eb0*/  FFMA.FTZ R46, R46, R239, R139 ;  /* 0x000000ef2e2e7223 */ /* 0x000fe2000001008b */
[----:B------:R-:W-:Y:S01]  /*6ec0*/  FMUL.FTZ R198, R78, R31 ;  /* 0x0000001f4ec67220 */ /* 0x000fe20000410000 */
[----:B------:R-:W-:Y:S01]  /*6ed0*/  FFMA.FTZ R137, R171, R202, -R170 ;  /* 0x000000caab897223 */ /* 0x000fe200000108aa */
[----:B------:R-:W-:Y:S01]  /*6ee0*/  FMUL.FTZ R139, R47, UR53 ;  /* 0x000000352f8b7c20 */ /* 0x000fe20008410000 */
[-C--:B------:R-:W-:Y:S01]  /*6ef0*/  FMUL.FTZ R43, R45, R214.reuse ;  /* 0x000000d62d2b7220 */ /* 0x080fe20000410000 */
[----:B------:R-:W-:Y:S01]  /*6f00*/  FMUL.FTZ R170, R214, UR53 ;  /* 0x00000035d6aa7c20 */ /* 0x000fe20008410000 */
[C---:B------:R-:W-:Y:S01]  /*6f10*/  FFMA.FTZ R171, R173.reuse, R47, -R138 ;  /* 0x0000002fadab7223 */ /* 0x040fe2000001088a */
[-C--:B------:R-:W-:Y:S01]  /*6f20*/  FFMA.FTZ R172, R173, R214.reuse, R172 ;  /* 0x000000d6adac7223 */ /* 0x080fe200000100ac */
[----:B------:R-:W-:Y:S01]  /*6f30*/  FFMA.FTZ R138, -R198, R45, R207 ;  /* 0x0000002dc68a7223 */ /* 0x000fe200000101cf */
[----:B------:R-:W-:Y:S01]  /*6f40*/  FMUL.FTZ R173, R31, R214 ;  /* 0x000000d61fad7220 */ /* 0x000fe20000410000 */
[----:B------:R-:W-:Y:S01]  /*6f50*/  FFMA.FTZ R139, R214, UR43, -R139 ;  /* 0x0000002bd68b7c23 */ /* 0x000fe2000801088b */
[----:B------:R-:W-:Y:S01]  /*6f60*/  FFMA.FTZ R45, -R198, R44, R209 ;  /* 0x0000002cc62d7223 */ /* 0x000fe200000101d1 */
[-C--:B------:R-:W-:Y:S01]  /*6f70*/  FFMA.FTZ R43, R44, R47.reuse, R43 ;  /* 0x0000002f2c2b7223 */ /* 0x080fe2000001002b */
[----:B------:R-:W-:Y:S01]  /*6f80*/  FFMA.FTZ R170, R47, UR43, R170 ;  /* 0x0000002b2faa7c23 */ /* 0x000fe200080100aa */
[----:B------:R-:W-:Y:S01]  /*6f90*/  FMUL.FTZ R47, R31, R47 ;  /* 0x0000002f1f2f7220 */ /* 0x000fe20000410000 */
[----:B------:R-:W-:Y:S01]  /*6fa0*/  FADD.FTZ R44, -R135, R172 ;  /* 0x000000ac872c7221 */ /* 0x000fe20000010100 */
[----:B------:R-:W-:Y:S01]  /*6fb0*/  FADD.FTZ R171, R134, R171 ;  /* 0x000000ab86ab7221 */ /* 0x000fe20000010000 */
[C---:B------:R-:W-:Y:S01]  /*6fc0*/  FMUL.FTZ R172, R138.reuse, R173 ;  /* 0x000000ad8aac7220 */ /* 0x040fe20000410000 */
[C---:B------:R-:W-:Y:S01]  /*6fd0*/  FMUL.FTZ R134, R138.reuse, R139 ;  /* 0x0000008b8a867220 */ /* 0x040fe20000410000 */
[----:B------:R-:W-:Y:S01]  /*6fe0*/  FMUL.FTZ R210, R79, R202 ;  /* 0x000000ca4fd27220 */ /* 0x000fe20000410000 */
[-C--:B------:R-:W-:Y:S01]  /*6ff0*/  FMUL.FTZ R198, R138, R47.reuse ;  /* 0x0000002f8ac67220 */ /* 0x080fe20000410000 */
[-C--:B------:R-:W-:Y:S01]  /*7000*/  FMUL.FTZ R202, R78, R47.reuse ;  /* 0x0000002f4eca7220 */ /* 0x080fe20000410000 */
[----:B------:R-:W-:Y:S01]  /*7010*/  FFMA.FTZ R138, R45, R47, R172 ;  /* 0x0000002f2d8a7223 */ /* 0x000fe200000100ac */
[----:B------:R-:W-:Y:S01]  /*7020*/  FMUL.FTZ R139, R169, R40 ;  /* 0x00000028a98b7220 */ /* 0x000fe20000410000 */
[----:B------:R-:W-:Y:S01]  /*7030*/  FFMA.FTZ R47, R45, R170, R134 ;  /* 0x000000aa2d2f7223 */ /* 0x000fe20000010086 */
[----:B------:R-:W-:Y:S01]  /*7040*/  FMUL.FTZ R170, R169, R168 ;  /* 0x000000a8a9aa7220 */ /* 0x000fe20000410000 */
[C---:B------:R-:W-:Y:S01]  /*7050*/  FMUL.FTZ R169, R174.reuse, -R171 ;  /* 0x800000abaea97220 */ /* 0x040fe20000410000 */
[----:B------:R-:W-:Y:S01]  /*7060*/  FMUL.FTZ R181, R77, R32 ;  /* 0x000000204db57220 */ /* 0x000fe20000410000 */
[C---:B------:R-:W-:Y:S01]  /*7070*/  FFMA.FTZ R134, R141.reuse, R168, R139 ;  /* 0x000000a88d867223 */ /* 0x040fe2000001008b */
[----:B------:R0:W-:Y:S01]  /*7080*/  STS [R39+0x2158], R204 ;  /* 0x002158cc27007388 */ /* 0x0001e20000000800 */
[----:B------:R-:W-:Y:S01]  /*7090*/  FFMA.FTZ R139, R141, R40, -R170 ;  /* 0x000000288d8b7223 */ /* 0x000fe200000108aa */
[----:B------:R-:W-:Y:S01]  /*70a0*/  FFMA.FTZ R135, R45, R173, -R198 ;  /* 0x000000ad2d877223 */ /* 0x000fe200000108c6 */
[-C--:B------:R-:W-:Y:S01]  /*70b0*/  FMUL.FTZ R168, R174, -R44.reuse ;  /* 0x8000002caea87220 */ /* 0x080fe20000410000 */
[-C--:B------:R-:W-:Y:S01]  /*70c0*/  FFMA.FTZ R40, R175, R44.reuse, R169 ;  /* 0x0000002caf287223 */ /* 0x080fe200000100a9 */
[----:B------:R-:W-:Y:S01]  /*70d0*/  FFMA.FTZ R169, -R181, R51, R206 ;  /* 0x00000033b5a97223 */ /* 0x000fe200000101ce */
[----:B------:R-:W-:Y:S01]  /*70e0*/  FMUL.FTZ R51, R51, R44 ;  /* 0x0000002c33337220 */ /* 0x000fe20000410000 */
[----:B------:R-:W-:Y:S01]  /*70f0*/  FFMA.FTZ R45, R141, R184, R180 ;  /* 0x000000b88d2d7223 */ /* 0x000fe200000100b4 */
[----:B------:R-:W-:Y:S01]  /*7100*/  FMUL.FTZ R170, R44, UR53 ;  /* 0x000000352caa7c20 */ /* 0x000fe20008410000 */
[----:B------:R-:W-:Y:S01]  /*7110*/  FFMA.FTZ R141, R175, R171, -R168 ;  /* 0x000000abaf8d7223 */ /* 0x000fe200000108a8 */
[----:B0-----:R-:W-:Y:S01]  /*7120*/  FMUL.FTZ R204, R78, R173 ;  /* 0x000000ad4ecc7220 */ /* 0x001fe20000410000 */
[----:B------:R-:W-:Y:S01]  /*7130*/  FMUL.FTZ R173, R171, UR53 ;  /* 0x00000035abad7c20 */ /* 0x000fe20008410000 */
[----:B------:R-:W-:Y:S01]  /*7140*/  FFMA.FTZ R168, -R181, R50, R231 ;  /* 0x00000032b5a87223 */ /* 0x000fe200000101e7 */
[----:B------:R-:W-:Y:S01]  /*7150*/  FMUL.FTZ R174, R32, R44 ;  /* 0x0000002c20ae7220 */ /* 0x000fe20000410000 */
[-C--:B------:R-:W-:Y:S01]  /*7160*/  FFMA.FTZ R50, R50, R171.reuse, R51 ;  /* 0x000000ab32327223 */ /* 0x080fe20000010033 */
[----:B------:R-:W-:Y:S01]  /*7170*/  FFMA.FTZ R172, R44, UR43, -R173 ;  /* 0x0000002b2cac7c23 */ /* 0x000fe200080108ad */
[----:B------:R-:W-:Y:S01]  /*7180*/  FMUL.FTZ R44, R32, R171 ;  /* 0x000000ab202c7220 */ /* 0x000fe20000410000 */
[----:B------:R-:W-:Y:S01]  /*7190*/  FFMA.FTZ R51, R171, UR43, R170 ;  /* 0x0000002bab337c23 */ /* 0x000fe200080100aa */
[----:B------:R-:W-:Y:S01]  /*71a0*/  FADD.FTZ R171, -R133, R40 ;  /* 0x0000002885ab7221 */ /* 0x000fe20000010100 */
[----:B------:R-:W-:Y:S01]  /*71b0*/  FADD.FTZ R173, R132, R141 ;  /* 0x0000008d84ad7221 */ /* 0x000fe20000010000 */
[C---:B------:R-:W-:Y:S01]  /*71c0*/  FMUL.FTZ R133, R169.reuse, R174 ;  /* 0x000000aea9857220 */ /* 0x040fe20000410000 */
[C---:B------:R-:W-:Y:S01]  /*71d0*/  FMUL.FTZ R141, R169.reuse, R44 ;  /* 0x0000002ca98d7220 */ /* 0x040fe20000410000 */
[----:B------:R-:W-:Y:S01]  /*71e0*/  FMUL.FTZ R169, R169, R172 ;  /* 0x000000aca9a97220 */ /* 0x000fe20000410000 */
[CC--:B------:R-:W-:Y:S01]  /*71f0*/  FMUL.FTZ R170, R77.reuse, R44.reuse ;  /* 0x0000002c4daa7220 */ /* 0x0c0fe20000410000 */
[C---:B------:R-:W-:Y:S01]  /*7200*/  FFMA.FTZ R132, R168.reuse, R44, R133 ;  /* 0x0000002ca8847223 */ /* 0x040fe20000010085 */
[----:B------:R-:W-:Y:S01]  /*7210*/  FFMA.FTZ R133, R168, R174, -R141 ;  /* 0x000000aea8857223 */ /* 0x000fe2000001088d */
[C---:B------:R-:W-:Y:S01]  /*7220*/  FMUL.FTZ R40, R142.reuse, R167 ;  /* 0x000000a78e287220 */ /* 0x040fe20000410000 */
[----:B------:R-:W-:Y:S01]  /*7230*/  FMUL.FTZ R141, R142, R164 ;  /* 0x000000a48e8d7220 */ /* 0x000fe20000410000 */
[----:B------:R-:W-:Y:S01]  /*7240*/  FFMA.FTZ R44, R168, R51, R169 ;  /* 0x00000033a82c7223 */ /* 0x000fe200000100a9 */
[----:B------:R-:W-:Y:S01]  /*7250*/  FMUL.FTZ R168, R142, R166 ;  /* 0x000000a68ea87220 */ /* 0x000fe20000410000 */
[----:B------:R-:W-:Y:S01]  /*7260*/  FMUL.FTZ R172, R77, R174 ;  /* 0x000000ae4dac7220 */ /* 0x000fe20000410000 */
[----:B------:R-:W-:Y:S01]  /*7270*/  FMUL.FTZ R142, R176, -R171 ;  /* 0x800000abb08e7220 */ /* 0x000fe20000410000 */
[C---:B------:R-:W-:Y:S01]  /*7280*/  FFMA.FTZ R40, R117.reuse, R140, R40 ;  /* 0x0000008c75287223 */ /* 0x040fe20000010028 */
[----:B------:R-:W-:Y:S01]  /*7290*/  FMUL.FTZ R174, R76, R33 ;  /* 0x000000214cae7220 */ /* 0x000fe20000410000 */
[----:B------:R-:W-:Y:S01]  /*72a0*/  FFMA.FTZ R140, R117, R166, R141 ;  /* 0x000000a6758c7223 */ /* 0x000fe2000001008d */
[-C--:B------:R-:W-:Y:S01]  /*72b0*/  FMUL.FTZ R176, R176, -R173.reuse ;  /* 0x800000adb0b07220 */ /* 0x080fe20000410000 */
[----:B------:R-:W-:Y:S01]  /*72c0*/  FMUL.FTZ R166, R173, UR53 ;  /* 0x00000035ada67c20 */ /* 0x000fe20008410000 */
[----:B------:R-:W-:Y:S01]  /*72d0*/  FFMA.FTZ R51, R177, R173, -R142 ;  /* 0x000000adb1337223 */ /* 0x000fe2000001088e */
[----:B------:R-:W-:Y:S01]  /*72e0*/  FFMA.FTZ R141, R117, R164, -R168 ;  /* 0x000000a4758d7223 */ /* 0x000fe200000108a8 */
[----:B------:R-:W-:Y:S01]  /*72f0*/  FFMA.FTZ R142, -R174, R49, R203 ;  /* 0x00000031ae8e7223 */ /* 0x000fe200000101cb */
[-C--:B------:R-:W-:Y:S01]  /*7300*/  FMUL.FTZ R49, R49, R171.reuse ;  /* 0x000000ab31317220 */ /* 0x080fe20000410000 */
[----:B------:R-:W-:Y:S01]  /*7310*/  FMUL.FTZ R164, R171, UR53 ;  /* 0x00000035aba47c20 */ /* 0x000fe20008410000 */
[-C--:B------:R-:W-:Y:S01]  /*7320*/  FFMA.FTZ R176, R177, R171.reuse, R176 ;  /* 0x000000abb1b07223 */ /* 0x080fe200000100b0 */
[----:B------:R-:W-:Y:S01]  /*7330*/  FFMA.FTZ R167, R171, UR43, -R166 ;  /* 0x0000002baba77c23 */ /* 0x000fe200080108a6 */
[C---:B------:R-:W-:Y:S01]  /*7340*/  FMUL.FTZ R171, R33.reuse, R171 ;  /* 0x000000ab21ab7220 */ /* 0x040fe20000410000 */
[-C--:B------:R-:W-:Y:S01]  /*7350*/  FMUL.FTZ R169, R33, R173.reuse ;  /* 0x000000ad21a97220 */ /* 0x080fe20000410000 */
[----:B------:R-:W-:Y:S01]  /*7360*/  FFMA.FTZ R49, R48, R173, R49 ;  /* 0x000000ad30317223 */ /* 0x000fe20000010031 */
[----:B------:R-:W-:Y:S01]  /*7370*/  FFMA.FTZ R164, R173, UR43, R164 ;  /* 0x0000002bada47c23 */ /* 0x000fe200080100a4 */
[----:B------:R-:W-:Y:S01]  /*7380*/  FFMA.FTZ R117, -R174, R48, R205 ;  /* 0x00000030ae757223 */ /* 0x000fe200000101cd */
[----:B------:R-:W-:Y:S01]  /*7390*/  FADD.FTZ R173, R130, R51 ;  /* 0x0000003382ad7221 */ /* 0x000fe20000010000 */
[C---:B------:R-:W-:Y:S01]  /*73a0*/  FMUL.FTZ R48, R142.reuse, R171 ;  /* 0x000000ab8e307220 */ /* 0x040fe20000410000 */
[C---:B------:R-:W-:Y:S01]  /*73b0*/  FMUL.FTZ R130, R142.reuse, R169 ;  /* 0x000000a98e827220 */ /* 0x040fe20000410000 */
[----:B------:R-:W-:Y:S01]  /*73c0*/  FMUL.FTZ R142, R142, R167 ;  /* 0x000000a78e8e7220 */ /* 0x000fe20000410000 */
[----:B------:R-:W-:Y:S01]  /*73d0*/  FADD.FTZ R176, -R131, R176 ;  /* 0x000000b083b07221 */ /* 0x000fe20000010100 */
[C---:B------:R-:W-:Y:S01]  /*73e0*/  FFMA.FTZ R131, R117.reuse, R169, R48 ;  /* 0x000000a975837223 */ /* 0x040fe20000010030 */
[----:B------:R-:W-:Y:S01]  /*73f0*/  FFMA.FTZ R130, R117, R171, -R130 ;  /* 0x000000ab75827223 */ /* 0x000fe20000010882 */
[C---:B------:R-:W-:Y:S01]  /*7400*/  FMUL.FTZ R51, R145.reuse, R162 ;  /* 0x000000a291337220 */ /* 0x040fe20000410000 */
[----:B------:R-:W-:Y:S01]  /*7410*/  FMUL.FTZ R180, R145, R161 ;  /* 0x000000a191b47220 */ /* 0x000fe20000410000 */
[----:B------:R-:W-:Y:S01]  /*7420*/  FFMA.FTZ R117, R117, R164, R142 ;  /* 0x000000a475757223 */ /* 0x000fe2000001008e */
[----:B------:R-:W-:Y:S01]  /*7430*/  FMUL.FTZ R142, R145, R163 ;  /* 0x000000a3918e7220 */ /* 0x000fe20000410000 */
[----:B------:R-:W-:Y:S01]  /*7440*/  FMUL.FTZ R48, R178, -R176 ;  /* 0x800000b0b2307220 */ /* 0x000fe20000410000 */
[----:B------:R-:W-:Y:S01]  /*7450*/  FMUL.FTZ R166, R76, R169 ;  /* 0x000000a94ca67220 */ /* 0x000fe20000410000 */
[C---:B------:R-:W-:Y:S01]  /*7460*/  FFMA.FTZ R51, R144.reuse, R143, R51 ;  /* 0x0000008f90337223 */ /* 0x040fe20000010033 */
[----:B------:R-:W-:Y:S01]  /*7470*/  FFMA.FTZ R180, R144, R163, R180 ;  /* 0x000000a390b47223 */ /* 0x000fe200000100b4 */
[----:B------:R-:W-:Y:S01]  /*7480*/  FMUL.FTZ R178, R178, -R173 ;  /* 0x800000adb2b27220 */ /* 0x000fe20000410000 */
[----:B------:R-:W-:Y:S01]  /*7490*/  FFMA.FTZ R144, R144, R161, -R142 ;  /* 0x000000a190907223 */ /* 0x000fe2000001088e */
[----:B------:R-:W-:Y:S01]  /*74a0*/  FFMA.FTZ R145, R179, R173, -R48 ;  /* 0x000000adb3917223 */ /* 0x000fe20000010830 */
[----:B------:R-:W-:Y:S01]  /*74b0*/  FMUL.FTZ R163, R75, R34 ;  /* 0x000000224ba37220 */ /* 0x000fe20000410000 */
[----:B------:R-:W-:Y:S01]  /*74c0*/  FMUL.FTZ R161, R173, UR53 ;  /* 0x00000035ada17c20 */ /* 0x000fe20008410000 */
[-C--:B------:R-:W-:Y:S01]  /*74d0*/  FFMA.FTZ R178, R179, R176.reuse, R178 ;  /* 0x000000b0b3b27223 */ /* 0x080fe200000100b2 */
[----:B------:R0:W-:Y:S01]  /*74e0*/  STS [R39+0x2140], R166 ;  /* 0x002140a627007388 */ /* 0x0001e20000000800 */
[----:B------:R-:W-:Y:S01]  /*74f0*/  FMUL.FTZ R143, R55, R176 ;  /* 0x000000b0378f7220 */ /* 0x000fe20000410000 */
[----:B------:R-:W-:Y:S01]  /*7500*/  FMUL.FTZ R142, R176, UR53 ;  /* 0x00000035b08e7c20 */ /* 0x000fe20008410000 */
[----:B------:R-:W-:Y:S01]  /*7510*/  FADD.FTZ R145, R128, R145 ;  /* 0x0000009180917221 */ /* 0x000fe20000010000 */
[C---:B------:R-:W-:Y:S01]  /*7520*/  FFMA.FTZ R48, -R163.reuse, R55, R200 ;  /* 0x00000037a3307223 */ /* 0x040fe200000101c8 */
[----:B------:R-:W-:Y:S01]  /*7530*/  FFMA.FTZ R161, R176, UR43, -R161 ;  /* 0x0000002bb0a17c23 */ /* 0x000fe200080108a1 */
[----:B------:R-:W-:Y:S01]  /*7540*/  FMUL.FTZ R128, R34, R173 ;  /* 0x000000ad22807220 */ /* 0x000fe20000410000 */
[----:B------:R-:W-:Y:S01]  /*7550*/  FFMA.FTZ R55, -R163, R54, R227 ;  /* 0x00000036a3377223 */ /* 0x000fe200000101e3 */
[----:B------:R-:W-:Y:S01]  /*7560*/  FMUL.FTZ R168, R76, R171 ;  /* 0x000000ab4ca87220 */ /* 0x000fe20000410000 */
[----:B------:R-:W-:Y:S01]  /*7570*/  FADD.FTZ R163, -R129, R178 ;  /* 0x000000b281a37221 */ /* 0x000fe20000010100 */
[----:B0-----:R-:W-:Y:S01]  /*7580*/  FMUL.FTZ R166, R34, R176 ;  /* 0x000000b022a67220 */ /* 0x001fe20000410000 */
[----:B------:R-:W-:Y:S01]  /*7590*/  FFMA.FTZ R54, R54, R173, R143 ;  /* 0x000000ad36367223 */ /* 0x000fe2000001008f */
[----:B------:R-:W-:Y:S01]  /*75a0*/  FFMA.FTZ R162, R173, UR43, R142 ;  /* 0x0000002bada27c23 */ /* 0x000fe2000801008e */
[C---:B------:R-:W-:Y:S01]  /*75b0*/  FMUL.FTZ R164, R48.reuse, R161 ;  /* 0x000000a130a47220 */ /* 0x040fe20000410000 */
[C---:B------:R-:W-:Y:S01]  /*75c0*/  FMUL.FTZ R142, R48.reuse, R166 ;  /* 0x000000a6308e7220 */ /* 0x040fe20000410000 */
[-C--:B------:R-:W-:Y:S01]  /*75d0*/  FMUL.FTZ R143, R48, R128.reuse ;  /* 0x00000080308f7220 */ /* 0x080fe20000410000 */
[C---:B------:R-:W-:Y:S01]  /*75e0*/  FMUL.FTZ R48, R182.reuse, -R145 ;  /* 0x80000091b6307220 */ /* 0x040fe20000410000 */
[-C--:B------:R-:W-:Y:S01]  /*75f0*/  FMUL.FTZ R182, R182, -R163.reuse ;  /* 0x800000a3b6b67220 */ /* 0x080fe20000410000 */
[----:B------:R0:W-:Y:S01]  /*7600*/  STS [R39+0x2144], R168 ;  /* 0x002144a827007388 */ /* 0x0001e20000000800 */
[C---:B------:R-:W-:Y:S01]  /*7610*/  FFMA.FTZ R129, R55.reuse, R128, R142 ;  /* 0x0000008037817223 */ /* 0x040fe2000001008e */
[----:B------:R-:W-:Y:S01]  /*7620*/  FFMA.FTZ R142, R55, R166, -R143 ;  /* 0x000000a6378e7223 */ /* 0x000fe2000001088f */
[----:B------:R-:W-:Y:S01]  /*7630*/  FMUL.FTZ R143, R147, R116 ;  /* 0x00000074938f7220 */ /* 0x000fe20000410000 */
[----:B------:R-:W-:Y:S01]  /*7640*/  FMUL.FTZ R161, R35, R163 ;  /* 0x000000a323a17220 */ /* 0x000fe20000410000 */
[----:B------:R-:W-:Y:S01]  /*7650*/  STS [R39+0x2148], R170 ;  /* 0x002148aa27007388 */ /* 0x000fe20000000800 */
[----:B------:R-:W-:Y:S01]  /*7660*/  FMUL.FTZ R176, R72, R149 ;  /* 0x0000009548b07220 */ /* 0x000fe20000410000 */
[----:B------:R-:W-:Y:S01]  /*7670*/  FFMA.FTZ R116, R146, R119, R143 ;  /* 0x0000007792747223 */ /* 0x000fe2000001008f */
[----:B------:R-:W-:Y:S01]  /*7680*/  IADD3 R181, R158, 0x2a0, RZ ;  /* 0x000002a09eb57810 */ /* 0x000fe20007ffe0ff */
[----:B------:R-:W-:Y:S01]  /*7690*/  STS [R39+0x214c], R172 ;  /* 0x00214cac27007388 */ /* 0x000fe20000000800 */
[----:B0-----:R-:W-:Y:S01]  /*76a0*/  FMUL.FTZ R168, R75, R128 ;  /* 0x000000804ba87220 */ /* 0x001fe20000410000 */
[C---:B------:R-:W-:Y:S01]  /*76b0*/  FFMA.FTZ R128, R183.reuse, R163, R48 ;  /* 0x000000a3b7807223 */ /* 0x040fe20000010030 */
[----:B------:R-:W-:Y:S01]  /*76c0*/  FFMA.FTZ R183, R183, R145, -R182 ;  /* 0x00000091b7b77223 */ /* 0x000fe200000108b6 */
[----:B------:R-:W-:Y:S01]  /*76d0*/  FFMA.FTZ R48, R55, R162, R164 ;  /* 0x000000a237307223 */ /* 0x000fe200000100a4 */
[----:B------:R-:W-:Y:S01]  /*76e0*/  FMUL.FTZ R55, R147, R118 ;  /* 0x0000007693377220 */ /* 0x000fe20000410000 */
[----:B------:R-:W-:Y:S01]  /*76f0*/  FADD.FTZ R128, -R127, R128 ;  /* 0x000000807f807221 */ /* 0x000fe20000010100 */
[----:B------:R-:W-:Y:S01]  /*7700*/  FADD.FTZ R127, R126, R183 ;  /* 0x000000b77e7f7221 */ /* 0x000fe20000010000 */
[-C--:B------:R-:W-:Y:S01]  /*7710*/  FMUL.FTZ R147, R147, R160.reuse ;  /* 0x000000a093937220 */ /* 0x080fe20000410000 */
[----:B------:R-:W-:Y:S01]  /*7720*/  FFMA.FTZ R55, R146, R160, R55 ;  /* 0x000000a092377223 */ /* 0x000fe20000010037 */
[C---:B------:R-:W-:Y:S01]  /*7730*/  FMUL.FTZ R126, R186.reuse, -R128 ;  /* 0x80000080ba7e7220 */ /* 0x040fe20000410000 */
[----:B------:R-:W-:Y:S01]  /*7740*/  FMUL.FTZ R119, R186, -R127 ;  /* 0x8000007fba777220 */ /* 0x000fe20000410000 */
[----:B------:R-:W-:Y:S01]  /*7750*/  FFMA.FTZ R118, R146, R118, -R147 ;  /* 0x0000007692767223 */ /* 0x000fe20000010893 */
[----:B------:R-:W-:Y:S01]  /*7760*/  FMUL.FTZ R160, R74, R35 ;  /* 0x000000234aa07220 */ /* 0x000fe20000410000 */
[C---:B------:R-:W-:Y:S01]  /*7770*/  FFMA.FTZ R143, R187.reuse, R127, -R126 ;  /* 0x0000007fbb8f7223 */ /* 0x040fe2000001087e */
[----:B------:R-:W-:Y:S01]  /*7780*/  FFMA.FTZ R126, R187, R128, R119 ;  /* 0x00000080bb7e7223 */ /* 0x000fe20000010077 */
[----:B------:R0:W-:Y:S01]  /*7790*/  STS [R39+0x2138], R168 ;  /* 0x002138a827007388 */ /* 0x0001e20000000800 */
[----:B------:R-:W-:Y:S01]  /*77a0*/  FFMA.FTZ R147, -R160, R53, R199 ;  /* 0x00000035a0937223 */ /* 0x000fe200000101c7 */
[----:B------:R-:W-:Y:S01]  /*77b0*/  FADD.FTZ R143, R124, R143 ;  /* 0x0000008f7c8f7221 */ /* 0x000fe20000010000 */
[----:B------:R-:W-:Y:S01]  /*77c0*/  FADD.FTZ R146, -R125, R126 ;  /* 0x0000007e7d927221 */ /* 0x000fe20000010100 */
[----:B------:R-:W-:Y:S01]  /*77d0*/  FMUL.FTZ R53, R53, R163 ;  /* 0x000000a335357220 */ /* 0x000fe20000410000 */
[----:B------:R-:W-:Y:S01]  /*77e0*/  FFMA.FTZ R126, -R160, R52, R201 ;  /* 0x00000034a07e7223 */ /* 0x000fe200000101c9 */
[C---:B------:R-:W-:Y:S01]  /*77f0*/  FMUL.FTZ R125, R188.reuse, -R143 ;  /* 0x8000008fbc7d7220 */ /* 0x040fe20000410000 */
[-C--:B------:R-:W-:Y:S01]  /*7800*/  FMUL.FTZ R124, R188, -R146.reuse ;  /* 0x80000092bc7c7220 */ /* 0x080fe20000410000 */
[----:B------:R-:W-:Y:S01]  /*7810*/  FFMA.FTZ R53, R52, R145, R53 ;  /* 0x0000009134357223 */ /* 0x000fe20000010035 */
[----:B------:R-:W-:Y:S01]  /*7820*/  FMUL.FTZ R160, R145, UR53 ;  /* 0x0000003591a07c20 */ /* 0x000fe20008410000 */
[C---:B------:R-:W-:Y:S01]  /*7830*/  FFMA.FTZ R52, R189.reuse, R146, R125 ;  /* 0x00000092bd347223 */ /* 0x040fe2000001007d */
[----:B------:R-:W-:Y:S01]  /*7840*/  FFMA.FTZ R119, R189, R143, -R124 ;  /* 0x0000008fbd777223 */ /* 0x000fe2000001087c */
[C---:B------:R-:W-:Y:S01]  /*7850*/  FMUL.FTZ R124, R163.reuse, UR53 ;  /* 0x00000035a37c7c20 */ /* 0x040fe20008410000 */
[----:B------:R-:W-:Y:S01]  /*7860*/  FFMA.FTZ R160, R163, UR43, -R160 ;  /* 0x0000002ba3a07c23 */ /* 0x000fe200080108a0 */
[----:B------:R-:W-:Y:S01]  /*7870*/  FMUL.FTZ R167, R147, R161 ;  /* 0x000000a193a77220 */ /* 0x000fe20000410000 */
[----:B------:R-:W-:Y:S01]  /*7880*/  FADD.FTZ R123, -R123, R52 ;  /* 0x000000347b7b7221 */ /* 0x000fe20000010100 */
[----:B------:R-:W-:Y:S01]  /*7890*/  FFMA.FTZ R125, R145, UR43, R124 ;  /* 0x0000002b917d7c23 */ /* 0x000fe2000801007c */
[----:B------:R-:W-:Y:S01]  /*78a0*/  FMUL.FTZ R145, R35, R145 ;  /* 0x0000009123917220 */ /* 0x000fe20000410000 */
[----:B------:R-:W-:Y:S01]  /*78b0*/  FADD.FTZ R119, R122, R119 ;  /* 0x000000777a777221 */ /* 0x000fe20000010000 */
[C---:B------:R-:W-:Y:S01]  /*78c0*/  FMUL.FTZ R163, R147.reuse, R160 ;  /* 0x000000a093a37220 */ /* 0x040fe20000410000 */
[----:B------:R-:W-:Y:S01]  /*78d0*/  FMUL.FTZ R160, R74, R161 ;  /* 0x000000a14aa07220 */ /* 0x000fe20000410000 */
[-C--:B------:R-:W-:Y:S01]  /*78e0*/  FMUL.FTZ R52, R147, R145.reuse ;  /* 0x0000009193347220 */ /* 0x080fe20000410000 */
[-C--:B------:R-:W-:Y:S01]  /*78f0*/  FFMA.FTZ R147, R126, R145.reuse, R167 ;  /* 0x000000917e937223 */ /* 0x080fe200000100a7 */
[----:B------:R-:W-:Y:S01]  /*7900*/  FMUL.FTZ R122, R74, R145 ;  /* 0x000000914a7a7220 */ /* 0x000fe20000410000 */
[----:B------:R-:W-:Y:S01]  /*7910*/  FMUL.FTZ R167, R73, R148 ;  /* 0x0000009449a77220 */ /* 0x000fe20000410000 */
[----:B------:R-:W-:Y:S01]  /*7920*/  FFMA.FTZ R145, R126, R161, -R52 ;  /* 0x000000a17e917223 */ /* 0x000fe20000010834 */
[C---:B------:R-:W-:Y:S01]  /*7930*/  FMUL.FTZ R52, R190.reuse, -R123 ;  /* 0x8000007bbe347220 */ /* 0x040fe20000410000 */
[----:B------:R-:W-:Y:S01]  /*7940*/  FMUL.FTZ R190, R190, -R119 ;  /* 0x80000077bebe7220 */ /* 0x000fe20000410000 */
[----:B------:R-:W-:Y:S01]  /*7950*/  FFMA.FTZ R124, -R167, R59, R196 ;  /* 0x0000003ba77c7223 */ /* 0x000fe200000101c4 */
[----:B------:R1:W-:Y:S01]  /*7960*/  STS [R39+0x2130], R122 ;  /* 0x0021307a27007388 */ /* 0x0003e20000000800 */
[C---:B------:R-:W-:Y:S01]  /*7970*/  FFMA.FTZ R161, R191.reuse, R119, -R52 ;  /* 0x00000077bfa17223 */ /* 0x040fe20000010834 */
[----:B------:R-:W-:Y:S01]  /*7980*/  FFMA.FTZ R52, R191, R123, R190 ;  /* 0x0000007bbf347223 */ /* 0x000fe200000100be */
[----:B------:R-:W-:Y:S01]  /*7990*/  FMUL.FTZ R59, R59, R128 ;  /* 0x000000803b3b7220 */ /* 0x000fe20000410000 */
[----:B------:R-:W-:Y:S01]  /*79a0*/  FFMA.FTZ R125, R126, R125, R163 ;  /* 0x0000007d7e7d7223 */ /* 0x000fe200000100a3 */
[----:B------:R-:W-:Y:S01]  /*79b0*/  FADD.FTZ R120, R120, R161 ;  /* 0x000000a178787221 */ /* 0x000fe20000010000 */
[----:B------:R-:W-:Y:S01]  /*79c0*/  FADD.FTZ R52, -R121, R52 ;  /* 0x0000003479347221 */ /* 0x000fe20000010100 */
[----:B0-----:R-:W-:Y:S01]  /*79d0*/  FFMA.FTZ R168, -R167, R58, R165 ;  /* 0x0000003aa7a87223 */ /* 0x001fe200000101a5 */
[-C--:B------:R-:W-:Y:S01]  /*79e0*/  FFMA.FTZ R58, R58, R127.reuse, R59 ;  /* 0x0000007f3a3a7223 */ /* 0x080fe2000001003b */
[C---:B------:R-:W-:Y:S01]  /*79f0*/  FMUL.FTZ R121, R192.reuse, -R120 ;  /* 0x80000078c0797220 */ /* 0x040fe20000410000 */
[----:B-1----:R-:W-:Y:S01]  /*7a00*/  FMUL.FTZ R122, R192, -R52 ;  /* 0x80000034c07a7220 */ /* 0x002fe20000410000 */
[----:B------:R-:W-:Y:S01]  /*7a10*/  FMUL.FTZ R161, R127, UR53 ;  /* 0x000000357fa17c20 */ /* 0x000fe20008410000 */
[C---:B------:R-:W-:Y:S01]  /*7a20*/  FMUL.FTZ R126, R128.reuse, UR53 ;  /* 0x00000035807e7c20 */ /* 0x040fe20008410000 */
[----:B------:R0:W-:Y:S01]  /*7a30*/  STS [R39+0x2134], R160 ;  /* 0x002134a027007388 */ /* 0x0001e20000000800 */
[C---:B------:R-:W-:Y:S01]  /*7a40*/  FFMA.FTZ R59, R193.reuse, R120, -R122 ;  /* 0x00000078c13b7223 */ /* 0x040fe2000001087a */
[----:B------:R-:W-:Y:S01]  /*7a50*/  FFMA.FTZ R122, R193, R52, R121 ;  /* 0x00000034c17a7223 */ /* 0x000fe20000010079 */
[----:B------:R-:W-:Y:S01]  /*7a60*/  FFMA.FTZ R161, R128, UR43, -R161 ;  /* 0x0000002b80a17c23 */ /* 0x000fe200080108a1 */
[----:B------:R-:W-:Y:S01]  /*7a70*/  FFMA.FTZ R173, R127, UR43, R126 ;  /* 0x0000002b7fad7c23 */ /* 0x000fe2000801007e */
[----:B------:R-:W-:Y:S01]  /*7a80*/  FMUL.FTZ R127, R148, R127 ;  /* 0x0000007f947f7220 */ /* 0x000fe20000410000 */
[----:B------:R-:W-:Y:S01]  /*7a90*/  FADD.FTZ R237, -R237, R122 ;  /* 0x0000007aeded7221 */ /* 0x000fe20000010100 */
[----:B------:R-:W-:Y:S01]  /*7aa0*/  FADD.FTZ R59, R238, R59 ;  /* 0x0000003bee3b7221 */ /* 0x000fe20000010000 */
[----:B------:R-:W-:Y:S01]  /*7ab0*/  FMUL.FTZ R175, R124, R161 ;  /* 0x000000a17caf7220 */ /* 0x000fe20000410000 */
[----:B------:R-:W-:Y:S01]  /*7ac0*/  FMUL.FTZ R121, R148, R128 ;  /* 0x0000008094797220 */ /* 0x000fe20000410000 */
[----:B------:R-:W-:Y:S01]  /*7ad0*/  FMUL.FTZ R161, R124, R127 ;  /* 0x0000007f7ca17220 */ /* 0x000fe20000410000 */
[C---:B------:R-:W-:Y:S01]  /*7ae0*/  FMUL.FTZ R122, R194.reuse, -R237 ;  /* 0x800000edc27a7220 */ /* 0x040fe20000410000 */
[----:B------:R-:W-:Y:S01]  /*7af0*/  FMUL.FTZ R194, R194, -R59 ;  /* 0x8000003bc2c27220 */ /* 0x000fe20000410000 */
[-C--:B------:R-:W-:Y:S01]  /*7b00*/  FMUL.FTZ R163, R124, R121.reuse ;  /* 0x000000797ca37220 */ /* 0x080fe20000410000 */
[-C--:B------:R-:W-:Y:S01]  /*7b10*/  FMUL.FTZ R164, R73, R121.reuse ;  /* 0x0000007949a47220 */ /* 0x080fe20000410000 */
[----:B0-----:R-:W-:Y:S01]  /*7b20*/  FFMA.FTZ R160, R168, R121, -R161 ;  /* 0x00000079a8a07223 */ /* 0x001fe200000108a1 */
[C---:B------:R-:W-:Y:S01]  /*7b30*/  FFMA.FTZ R121, R195.reuse, R59, -R122 ;  /* 0x0000003bc3797223 */ /* 0x040fe2000001087a */
[----:B------:R-:W-:Y:S01]  /*7b40*/  FFMA.FTZ R195, R195, R237, R194 ;  /* 0x000000edc3c37223 */ /* 0x000fe200000100c2 */
[----:B------:R-:W-:Y:S01]  /*7b50*/  FMUL.FTZ R124, R73, R127 ;  /* 0x0000007f497c7220 */ /* 0x000fe20000410000 */
[----:B------:R-:W-:Y:S01]  /*7b60*/  FMUL.FTZ R122, R68, R153 ;  /* 0x00000099447a7220 */ /* 0x000fe20000410000 */
[----:B------:R-:W-:Y:S01]  /*7b70*/  FADD.FTZ R226, R226, R121 ;  /* 0x00000079e2e27221 */ /* 0x000fe20000010000 */
[----:B------:R-:W-:Y:S01]  /*7b80*/  FADD.FTZ R234, -R234, R195 ;  /* 0x000000c3eaea7221 */ /* 0x000fe20000010100 */
[----:B------:R-:W-:Y:S01]  /*7b90*/  FMUL.FTZ R121, R69, R152 ;  /* 0x0000009845797220 */ /* 0x000fe20000410000 */
[----:B------:R-:W-:Y:S01]  /*7ba0*/  FFMA.FTZ R162, R168, R127, R163 ;  /* 0x0000007fa8a27223 */ /* 0x000fe200000100a3 */
[----:B------:R-:W-:Y:S01]  /*7bb0*/  FFMA.FTZ R127, -R122, R65, R224 ;  /* 0x000000417a7f7223 */ /* 0x000fe200000101e0 */
[C---:B------:R-:W-:Y:S01]  /*7bc0*/  FMUL.FTZ R161, R153.reuse, R234 ;  /* 0x000000ea99a17220 */ /* 0x040fe20000410000 */
[----:B------:R-:W-:Y:S01]  /*7bd0*/  FMUL.FTZ R163, R153, R226 ;  /* 0x000000e299a37220 */ /* 0x000fe20000410000 */
[----:B------:R0:W-:Y:S01]  /*7be0*/  STS [R39+0x2128], R124 ;  /* 0x0021287c27007388 */ /* 0x0001e20000000800 */
[----:B------:R-:W-:Y:S01]  /*7bf0*/  FMUL.FTZ R167, R152, R237 ;  /* 0x000000ed98a77220 */ /* 0x000fe20000410000 */
[----:B------:R-:W-:Y:S01]  /*7c00*/  FFMA.FTZ R128, -R122, R64, R225 ;  /* 0x000000407a807223 */ /* 0x000fe200000101e1 */
[----:B------:R-:W-:Y:S01]  /*7c10*/  FFMA.FTZ R126, -R121, R66, R222 ;  /* 0x00000042797e7223 */ /* 0x000fe200000101de */
[----:B------:R-:W-:Y:S01]  /*7c20*/  FMUL.FTZ R169, R152, R59 ;  /* 0x0000003b98a97220 */ /* 0x000fe20000410000 */
[----:B------:R-:W-:Y:S01]  /*7c30*/  FMUL.FTZ R122, R127, R163 ;  /* 0x000000a37f7a7220 */ /* 0x000fe20000410000 */
[----:B------:R1:W-:Y:S01]  /*7c40*/  STS [R39+0x212c], R164 ;  /* 0x00212ca427007388 */ /* 0x0003e20000000800 */
[----:B------:R-:W-:Y:S01]  /*7c50*/  FMUL.FTZ R170, R75, R166 ;  /* 0x000000a64baa7220 */ /* 0x000fe20000410000 */
[----:B------:R-:W-:Y:S01]  /*7c60*/  FMUL.FTZ R172, R70, R151 ;  /* 0x0000009746ac7220 */ /* 0x000fe20000410000 */
[----:B------:R-:W-:Y:S01]  /*7c70*/  FFMA.FTZ R122, R128, R161, -R122 ;  /* 0x000000a1807a7223 */ /* 0x000fe2000001087a */
[----:B0-----:R-:W-:Y:S01]  /*7c80*/  FFMA.FTZ R124, -R121, R67, R220 ;  /* 0x00000043797c7223 */ /* 0x001fe200000101dc */
[----:B------:R-:W-:Y:S01]  /*7c90*/  FMUL.FTZ R121, R127, R161 ;  /* 0x000000a17f797220 */ /* 0x000fe20000410000 */
[----:B------:R0:W-:Y:S01]  /*7ca0*/  STS [R39+0x213c], R170 ;  /* 0x00213caa27007388 */ /* 0x0001e20000000800 */
[----:B------:R-:W-:Y:S01]  /*7cb0*/  FFMA.FTZ R174, -R176, R57, R197 ;  /* 0x00000039b0ae7223 */ /* 0x000fe200000101c5 */
[----:B------:R-:W-:Y:S01]  /*7cc0*/  FMUL.FTZ R171, R124, R167 ;  /* 0x000000a77cab7220 */ /* 0x000fe20000410000 */
[----:B------:R-:W-:Y:S01]  /*7cd0*/  FFMA.FTZ R121, R128, R163, R121 ;  /* 0x000000a380797223 */ /* 0x000fe20000010079 */
[-C--:B-1----:R-:W-:Y:S01]  /*7ce0*/  FMUL.FTZ R164, R124, R169.reuse ;  /* 0x000000a97ca47220 */ /* 0x082fe20000410000 */
[----:B------:R-:W-:Y:S01]  /*7cf0*/  FMUL.FTZ R183, R71, R150 ;  /* 0x0000009647b77220 */ /* 0x000fe20000410000 */
[C---:B------:R-:W-:Y:S01]  /*7d00*/  FFMA.FTZ R166, R126.reuse, R169, R171 ;  /* 0x000000a97ea67223 */ /* 0x040fe200000100ab */
[----:B------:R-:W-:Y:S01]  /*7d10*/  FADD.FTZ R121, RZ, R121 ;  /* 0x00000079ff797221 */ /* 0x000fe20000010000 */
[----:B------:R-:W-:Y:S01]  /*7d20*/  FFMA.FTZ R171, R126, R167, -R164 ;  /* 0x000000a77eab7223 */ /* 0x000fe200000108a4 */
[----:B------:R-:W-:Y:S01]  /*7d30*/  FADD.FTZ R164, RZ, R122 ;  /* 0x0000007affa47221 */ /* 0x000fe20000010000 */
[----:B------:R-:W-:Y:S01]  /*7d40*/  FFMA.FTZ R122, R168, R173, R175 ;  /* 0x000000ada87a7223 */ /* 0x000fe200000100af */
[----:B------:R-:W-:Y:S01]  /*7d50*/  FADD.FTZ R168, R121, R166 ;  /* 0x000000a679a87221 */ /* 0x000fe20000010000 */
[C---:B------:R-:W-:Y:S01]  /*7d60*/  FMUL.FTZ R166, R151.reuse, R120 ;  /* 0x0000007897a67220 */ /* 0x040fe20000410000 */
[----:B0-----:R-:W-:Y:S01]  /*7d70*/  FADD.FTZ R170, R164, R171 ;  /* 0x000000aba4aa7221 */ /* 0x001fe20000010000 */
[C---:B------:R-:W-:Y:S01]  /*7d80*/  FFMA.FTZ R171, -R172.reuse, R61, R221 ;  /* 0x0000003dacab7223 */ /* 0x040fe200000101dd */
[----:B------:R-:W-:Y:S01]  /*7d90*/  FMUL.FTZ R164, R151, R52 ;  /* 0x0000003497a47220 */ /* 0x000fe20000410000 */
[----:B------:R-:W-:Y:S01]  /*7da0*/  FFMA.FTZ R121, -R172, R60, R223 ;  /* 0x0000003cac797223 */ /* 0x000fe200000101df */
[----:B------:R-:W-:Y:S01]  /*7db0*/  FMUL.FTZ R175, R57, R146 ;  /* 0x0000009239af7220 */ /* 0x000fe20000410000 */
[C---:B------:R-:W-:Y:S01]  /*7dc0*/  FMUL.FTZ R173, R171.reuse, R166 ;  /* 0x000000a6abad7220 */ /* 0x040fe20000410000 */
[----:B------:R-:W-:Y:S01]  /*7dd0*/  FMUL.FTZ R172, R171, R164 ;  /* 0x000000a4abac7220 */ /* 0x000fe20000410000 */
[----:B------:R-:W-:Y:S01]  /*7de0*/  FFMA.FTZ R187, -R176, R56, R219 ;  /* 0x00000038b0bb7223 */ /* 0x000fe200000101db */
[----:B------:R-:W-:Y:S01]  /*7df0*/  FFMA.FTZ R186, R56, R143, R175 ;  /* 0x0000008f38ba7223 */ /* 0x000fe200000100af */
[C---:B------:R-:W-:Y:S01]  /*7e00*/  FFMA.FTZ R173, R121.reuse, R164, -R173 ;  /* 0x000000a479ad7223 */ /* 0x040fe200000108ad */
[----:B------:R-:W-:Y:S01]  /*7e10*/  FFMA.FTZ R57, R121, R166, R172 ;  /* 0x000000a679397223 */ /* 0x000fe200000100ac */
[----:B------:R-:W-:Y:S01]  /*7e20*/  FFMA.FTZ R184, -R183, R62, R218 ;  /* 0x0000003eb7b87223 */ /* 0x000fe200000101da */
[----:B------:R-:W-:Y:S01]  /*7e30*/  FMUL.FTZ R56, R146, UR53 ;  /* 0x0000003592387c20 */ /* 0x000fe20008410000 */
[----:B------:R-:W-:Y:S01]  /*7e40*/  FADD.FTZ R170, R170, R173 ;  /* 0x000000adaaaa7221 */ /* 0x000fe20000010000 */
[----:B------:R-:W-:Y:S01]  /*7e50*/  FMUL.FTZ R173, R143, UR53 ;  /* 0x000000358fad7c20 */ /* 0x000fe20008410000 */
[----:B------:R-:W-:Y:S01]  /*7e60*/  FADD.FTZ R57, R168, R57 ;  /* 0x00000039a8397221 */ /* 0x000fe20000010000 */
[----:B------:R-:W-:Y:S01]  /*7e70*/  FFMA.FTZ R183, -R183, R63, R216 ;  /* 0x0000003fb7b77223 */ /* 0x000fe200000101d8 */
[----:B------:R-:W-:Y:S01]  /*7e80*/  FMUL.FTZ R179, R149, R146 ;  /* 0x0000009295b37220 */ /* 0x000fe20000410000 */
[----:B------:R-:W-:Y:S01]  /*7e90*/  FFMA.FTZ R175, R146, UR43, -R173 ;  /* 0x0000002b92af7c23 */ /* 0x000fe200080108ad */
[C---:B------:R-:W-:Y:S01]  /*7ea0*/  FMUL.FTZ R168, R150.reuse, R123 ;  /* 0x0000007b96a87220 */ /* 0x040fe20000410000 */
[----:B------:R-:W-:Y:S01]  /*7eb0*/  FMUL.FTZ R146, R150, R119 ;  /* 0x0000007796927220 */ /* 0x000fe20000410000 */
[----:B------:R-:W-:Y:S01]  /*7ec0*/  FFMA.FTZ R172, R143, UR43, R56 ;  /* 0x0000002b8fac7c23 */ /* 0x000fe20008010038 */
[----:B------:R-:W-:Y:S01]  /*7ed0*/  FMUL.FTZ R177, R149, R143 ;  /* 0x0000008f95b17220 */ /* 0x000fe20000410000 */
[C---:B------:R-:W-:Y:S01]  /*7ee0*/  FMUL.FTZ R143, R183.reuse, R168 ;  /* 0x000000a8b78f7220 */ /* 0x040fe20000410000 */
[-C--:B------:R-:W-:Y:S01]  /*7ef0*/  FMUL.FTZ R173, R183, R146.reuse ;  /* 0x00000092b7ad7220 */ /* 0x080fe20000410000 */
[C---:B------:R-:W-:Y:S01]  /*7f00*/  FMUL.FTZ R178, R174.reuse, R179 ;  /* 0x000000b3aeb27220 */ /* 0x040fe20000410000 */
[----:B------:R-:W-:Y:S01]  /*7f10*/  FMUL.FTZ R176, R174, R175 ;  /* 0x000000afaeb07220 */ /* 0x000fe20000410000 */
[----:B------:R-:W-:Y:S01]  /*7f20*/  FFMA.FTZ R56, R184, R146, R143 ;  /* 0x00000092b8387223 */ /* 0x000fe2000001008f */
[-C--:B------:R-:W-:Y:S01]  /*7f30*/  FMUL.FTZ R174, R174, R177.reuse ;  /* 0x000000b1aeae7220 */ /* 0x080fe20000410000 */
[----:B------:R-:W-:Y:S01]  /*7f40*/  FFMA.FTZ R173, R184, R168, -R173 ;  /* 0x000000a8b8ad7223 */ /* 0x000fe200000108ad */
[----:B------:R-:W-:Y:S01]  /*7f50*/  FFMA.FTZ R143, R187, R177, R178 ;  /* 0x000000b1bb8f7223 */ /* 0x000fe200000100b2 */
[----:B------:R-:W-:Y:S01]  /*7f60*/  FADD.FTZ R56, R57, R56 ;  /* 0x0000003839387221 */ /* 0x000fe20000010000 */
[----:B------:R-:W-:Y:S01]  /*7f70*/  FFMA.FTZ R57, R187, R179, -R174 ;  /* 0x000000b3bb397223 */ /* 0x000fe200000108ae */
        /* <DEDUP_REMOVED lines=21> */
[----:B------:R-:W-:Y:S01]  /*80d0*/  STS [R39+0x215c], R210 ;  /* 0x00215cd227007388 */ /* 0x000fe20000000800 */
[----:B------:R-:W-:Y:S01]  /*80e0*/  FADD.FTZ R131, R131, R132 ;  /* 0x0000008483837221 */ /* 0x000fe20000010000 */
[----:B------:R-:W-:Y:S01]  /*80f0*/  FMUL.FTZ R132, R69, R169 ;  /* 0x000000a945847220 */ /* 0x000fe20000410000 */
[----:B------:R-:W-:Y:S01]  /*8100*/  FADD.FTZ R130, R130, R133 ;  /* 0x0000008582827221 */ /* 0x000fe20000010000 */
[----:B------:R-:W-:Y:S01]  /*8110*/  STS [R39+0x2150], R202 ;  /* 0x002150ca27007388 */ /* 0x000fe20000000800 */
[----:B------:R-:W-:Y:S01]  /*8120*/  FADD.FTZ R131, R131, R138 ;  /* 0x0000008a83837221 */ /* 0x000fe20000010000 */
[----:B------:R-:W-:Y:S01]  /*8130*/  FMUL.FTZ R57, R120, UR53 ;  /* 0x0000003578397c20 */ /* 0x000fe20008410000 */
[----:B------:R-:W-:Y:S01]  /*8140*/  FADD.FTZ R130, R130, R135 ;  /* 0x0000008782827221 */ /* 0x000fe20000010000 */
[----:B------:R-:W-:Y:S01]  /*8150*/  STS [R39+0x2154], R204 ;  /* 0x002154cc27007388 */ /* 0x000fe20000000800 */
[----:B------:R-:W-:Y:S01]  /*8160*/  FADD.FTZ R131, R131, R136 ;  /* 0x0000008883837221 */ /* 0x000fe20000010000 */
[----:B------:R-:W-:Y:S01]  /*8170*/  FMUL.FTZ R136, R69, R167 ;  /* 0x000000a745887220 */ /* 0x000fe20000410000 */
[----:B------:R-:W-:Y:S01]  /*8180*/  FADD.FTZ R130, R130, R137 ;  /* 0x0000008982827221 */ /* 0x000fe20000010000 */
[----:B------:R-:W-:Y:S01]  /*8190*/  STS [R39+0x2120], R178 ;  /* 0x002120b227007388 */ /* 0x000fe20000000800 */
[----:B------:R-:W-:Y:S01]  /*81a0*/  FADD.FTZ R131, R131, R134 ;  /* 0x0000008683837221 */ /* 0x000fe20000010000 */
[----:B------:R-:W-:Y:S01]  /*81b0*/  FFMA.FTZ R182, R52, UR43, -R57 ;  /* 0x0000002b34b67c23 */ /* 0x000fe20008010839 */
[----:B------:R-:W-:Y:S01]  /*81c0*/  FADD.FTZ R134, R130, R139 ;  /* 0x0000008b82867221 */ /* 0x000fe20000010000 */
[----:B------:R-:W-:Y:S01]  /*81d0*/  FMUL.FTZ R130, R68, R161 ;  /* 0x000000a144827220 */ /* 0x000fe20000410000 */
[----:B------:R-:W-:Y:S01]  /*81e0*/  STS [R39+0x2124], R174 ;  /* 0x002124ae27007388 */ /* 0x000fe20000000800 */
[----:B------:R-:W-:Y:S01]  /*81f0*/  FADD.FTZ R131, R131, R140 ;  /* 0x0000008c83837221 */ /* 0x000fe20000010000 */
[----:B------:R-:W-:Y:S01]  /*8200*/  FADD.FTZ R141, R134, R141 ;  /* 0x0000008d868d7221 */ /* 0x000fe20000010000 */
[C---:B------:R-:W-:Y:S01]  /*8210*/  IADD3 R147, R158.reuse, 0x160, RZ ;  /* 0x000001609e937810 */ /* 0x040fe20007ffe0ff */
[----:B------:R0:W-:Y:S01]  /*8220*/  STS [R39+0x2118], R146 ;  /* 0x0021189227007388 */ /* 0x0001e20000000800 */
[----:B------:R-:W-:Y:S01]  /*8230*/  FADD.FTZ R180, R131, R180 ;  /* 0x000000b483b47221 */ /* 0x000fe20000010000 */
[C---:B------:R-:W-:Y:S01]  /*8240*/  IADD3 R161, R158.reuse, 0x180, RZ ;  /* 0x000001809ea17810 */ /* 0x040fe20007ffe0ff */
[----:B------:R-:W-:Y:S01]  /*8250*/  FMUL.FTZ R182, R171, R182 ;  /* 0x000000b6abb67220 */ /* 0x000fe20000410000 */
[----:B------:R-:W-:Y:S01]  /*8260*/  STS [R39+0x211c], R168 ;  /* 0x00211ca827007388 */ /* 0x000fe20000000800 */
[C---:B------:R-:W-:Y:S01]  /*8270*/  IADD3 R163, R158.reuse, 0x1a0, RZ ;  /* 0x000001a09ea37810 */ /* 0x040fe20007ffe0ff */
[----:B------:R-:W-:Y:S01]  /*8280*/  FADD.FTZ R179, R141, R144 ;  /* 0x000000908db37221 */ /* 0x000fe20000010000 */
[C---:B------:R-:W-:Y:S01]  /*8290*/  IADD3 R57, R158.reuse, 0x20, RZ ;  /* 0x000000209e397810 */ /* 0x040fe20007ffe0ff */
[----:B------:R-:W-:Y:S01]  /*82a0*/  STS [R39+0x2110], R166 ;  /* 0x002110a627007388 */ /* 0x000fe20000000800 */
[C---:B------:R-:W-:Y:S01]  /*82b0*/  IADD3 R129, R158.reuse, 0x40, RZ ;  /* 0x000000409e817810 */ /* 0x040fe20007ffe0ff */
[----:B------:R-:W-:Y:S01]  /*82c0*/  FFMA.FTZ R187, R187, R172, R176 ;  /* 0x000000acbbbb7223 */ /* 0x000fe200000100b0 */
        /* <DEDUP_REMOVED lines=8> */
[C---:B------:R-:W-:Y:S01]  /*8350*/  IADD3 R169, R158.reuse, 0x1e0, RZ ;  /* 0x000001e09ea97810 */ /* 0x040fe20007ffe0ff */
[----:B------:R-:W-:Y:S01]  /*8360*/  STS [R39+0x210c], R136 ;  /* 0x00210c8827007388 */ /* 0x000fe20000000800 */
[----:B------:R-:W-:Y:S01]  /*8370*/  IADD3 R173, R158, 0x240, RZ ;  /* 0x000002409ead7810 */ /* 0x000fe20007ffe0ff */
[----:B------:R-:W-:Y:S01]  /*8380*/  FFMA.FTZ R138, -R14, R221, -RZ ;  /* 0x000000dd0e8a7223 */ /* 0x000fe200000109ff */
[C---:B------:R-:W-:Y:S01]  /*8390*/  IADD3 R177, R158.reuse, 0x280, RZ ;  /* 0x000002809eb17810 */ /* 0x040fe20007ffe0ff */
[----:B------:R1:W-:Y:S01]  /*83a0*/  STS [R39+0x2100], R56 ;  /* 0x0021003827007388 */ /* 0x0003e20000000800 */
[----:B0-----:R-:W-:Y:S01]  /*83b0*/  LEA.HI.SX32 R146, R181, R158, 0x1b ;  /* 0x0000009eb5927211 */ /* 0x001fe200078fdaff */
[----:B------:R-:W-:Y:S01]  /*83c0*/  FFMA.FTZ R200, -R9, R200, -RZ ;  /* 0x000000c809c87223 */ /* 0x000fe200000109ff */
[C---:B------:R-:W-:Y:S01]  /*83d0*/  IADD3 R137, R158.reuse, 0xc0, RZ ;  /* 0x000000c09e897810 */ /* 0x040fe20007ffe0ff */
[----:B------:R0:W-:Y:S01]  /*83e0*/  STS [R39+0x2104], R130 ;  /* 0x0021048227007388 */ /* 0x0001e20000000800 */
[C---:B------:R-:W-:Y:S01]  /*83f0*/  IADD3 R139, R158.reuse, 0xe0, RZ ;  /* 0x000000e09e8b7810 */ /* 0x040fe20007ffe0ff */
[----:B------:R-:W-:Y:S01]  /*8400*/  FFMA.FTZ R196, -R11, R196, -RZ ;  /* 0x000000c40bc47223 */ /* 0x000fe200000109ff */
[C---:B------:R-:W-:Y:S01]  /*8410*/  IADD3 R141, R158.reuse, 0x100, RZ ;  /* 0x000001009e8d7810 */ /* 0x040fe20007ffe0ff */
[----:B------:R-:W-:Y:S01]  /*8420*/  BAR.SYNC.DEFER_BLOCKING 0x0 ;  /* 0x0000000000007b1d */ /* 0x000fe20000010000 */
[C---:B------:R-:W-:Y:S01]  /*8430*/  IADD3 R143, R158.reuse, 0x120, RZ ;  /* 0x000001209e8f7810 */ /* 0x040fe20007ffe0ff */
[----:B------:R-:W-:Y:S01]  /*8440*/  FFMA.FTZ R220, -R15, R220, -RZ ;  /* 0x000000dc0fdc7223 */ /* 0x000fe200000109ff */
[C---:B------:R-:W-:Y:S01]  /*8450*/  IADD3 R167, R158.reuse, 0x1c0, RZ ;  /* 0x000001c09ea77810 */ /* 0x040fe20007ffe0ff */
[C---:B------:R-:W-:Y:S01]  /*8460*/  FMUL.FTZ R218, R13.reuse, R218 ;  /* 0x000000da0dda7220 */ /* 0x040fe20000410000 */
[C---:B------:R-:W-:Y:S01]  /*8470*/  IADD3 R171, R158.reuse, 0x220, RZ ;  /* 0x000002209eab7810 */ /* 0x040fe20007ffe0ff */
[----:B------:R-:W-:Y:S01]  /*8480*/  FFMA.FTZ R216, -R13, R216, -RZ ;  /* 0x000000d80dd87223 */ /* 0x000fe200000109ff */
[----:B------:R-:W-:Y:S01]  /*8490*/  IADD3 R175, R158, 0x260, RZ ;  /* 0x000002609eaf7810 */ /* 0x000fe20007ffe0ff */
[----:B------:R-:W-:Y:S01]  /*84a0*/  FMUL.FTZ R223, R14, R223 ;  /* 0x000000df0edf7220 */ /* 0x000fe20000410000 */
[C---:B------:R-:W-:Y:S01]  /*84b0*/  IADD3 R189, R158.reuse, 0x2c0, RZ ;  /* 0x000002c09ebd7810 */ /* 0x040fe20007ffe0ff */
[----:B------:R-:W-:Y:S01]  /*84c0*/  FFMA.FTZ R206, -R7, R206, -RZ ;  /* 0x000000ce07ce7223 */ /* 0x000fe200000109ff */
[C---:B------:R-:W-:Y:S01]  /*84d0*/  IADD3 R191, R158.reuse, 0x2e0, RZ ;  /* 0x000002e09ebf7810 */ /* 0x040fe20007ffe0ff */
[----:B------:R-:W-:Y:S01]  /*84e0*/  FFMA.FTZ R208, -R5, R208, -RZ ;  /* 0x000000d005d07223 */ /* 0x000fe200000109ff */
[C---:B------:R-:W-:Y:S01]  /*84f0*/  IADD3 R193, R158.reuse, 0x300, RZ ;  /* 0x000003009ec17810 */ /* 0x040fe20007ffe0ff */
[----:B------:R-:W-:Y:S01]  /*8500*/  FMUL.FTZ R63, R63, R123 ;  /* 0x0000007b3f3f7220 */ /* 0x000fe20000410000 */
[----:B------:R-:W-:-:S02]  /*8510*/  IADD3 R195, R158, 0x320, RZ ;  /* 0x000003209ec37810 */ /* 0x000fc40007ffe0ff */
[C---:B------:R-:W-:Y:S02]  /*8520*/  IADD3 R235, R158.reuse, 0x340, RZ ;  /* 0x000003409eeb7810 */ /* 0x040fe40007ffe0ff */
[C---:B------:R-:W-:Y:S02]  /*8530*/  IADD3 R239, R158.reuse, 0x360, RZ ;  /* 0x000003609eef7810 */ /* 0x040fe40007ffe0ff */
[----:B------:R-:W-:Y:S02]  /*8540*/  IADD3 R181, R158, 0x200, RZ ;  /* 0x000002009eb57810 */ /* 0x000fe40007ffe0ff */
[-C--:B------:R-:W-:Y:S01]  /*8550*/  LEA.HI.SX32 R147, R147, R158.reuse, 0x1b ;  /* 0x0000009e93937211 */ /* 0x080fe200078fdaff */
[----:B------:R-:W2:Y:S01]  /*8560*/  LDS R251, [R252+0x2100] ;  /* 0x00210000fcfb7984 */ /* 0x000ea20000000800 */
        /* <DEDUP_REMOVED lines=8> */
[-C--:B-1----:R-:W-:Y:S02]  /*85f0*/  LEA.HI.SX32 R56, R169, R158.reuse, 0x1b ;  /* 0x0000009ea9387211 */ /* 0x082fe400078fdaff */
[-C--:B0-----:R-:W-:Y:S02]  /*8600*/  LEA.HI.SX32 R130, R173, R158.reuse, 0x1b ;  /* 0x0000009ead827211 */ /* 0x081fe400078fdaff */
        /* <DEDUP_REMOVED lines=15> */
[----:B------:R-:W-:-:S02]  /*8700*/  LEA R168, R147, UR19, 0x2 ;  /* 0x0000001393a87c11 */ /* 0x000fc4000f8e10ff */
[----:B------:R-:W-:Y:S02]  /*8710*/  LEA R167, R161, UR19, 0x2 ;  /* 0x00000013a1a77c11 */ /* 0x000fe4000f8e10ff */
[----:B------:R-:W-:Y:S01]  /*8720*/  LEA R166, R163, UR19, 0x2 ;  /* 0x00000013a3a67c11 */ /* 0x000fe2000f8e10ff */
[----:B------:R-:W0:Y:S01]  /*8730*/  LDS R204, [R168+0x2680] ;  /* 0x00268000a8cc7984 */ /* 0x000e220000000800 */
[----:B------:R-:W-:Y:S02]  /*8740*/  LEA R178, R57, UR19, 0x2 ;  /* 0x0000001339b27c11 */ /* 0x000fe4000f8e10ff */
[----:B------:R-:W-:Y:S01]  /*8750*/  LEA R177, R129, UR19, 0x2 ;  /* 0x0000001381b17c11 */ /* 0x000fe2000f8e10ff */
[----:B------:R-:W1:Y:S01]  /*8760*/  LDS R210, [R167+0x2700] ;  /* 0x00270000a7d27984 */ /* 0x000e620000000800 */
[----:B------:R-:W-:Y:S02]  /*8770*/  LEA R176, R131, UR19, 0x2 ;  /* 0x0000001383b07c11 */ /* 0x000fe4000f8e10ff */
        /* <DEDUP_REMOVED lines=11> */
[----:B------:R-:W-:Y:S01]  /*8830*/  LEA R172, R139, UR19, 0x2 ;  /* 0x000000138bac7c11 */ /* 0x000fe2000f8e10ff */
[----:B------:R-:W-:Y:S01]  /*8840*/  FMUL.FTZ R137, R226, UR53 ;  /* 0x00000035e2897c20 */ /* 0x000fe20008410000 */
        /* <DEDUP_REMOVED lines=25> */
[----:B------:R-:W-:Y:S01]  /*89e0*/  FFMA.FTZ R136, -R16, R224, -RZ ;  /* 0x000000e010887223 */ /* 0x000fe200000109ff */
        /* <DEDUP_REMOVED lines=20> */
[----:B-----5:R-:W-:Y:S01]  /*8b30*/  FMUL.FTZ R142, R11, R165 ;  /* 0x000000a50b8e7220 */ /* 0x020fe20000410000 */
[----:B------:R-:W-:-:S02]  /*8b40*/  MOV R165, UR42 ;  /* 0x0000002a00a57c02 */ /* 0x000fc40008000f00 */
[----:B------:R5:W-:Y:S01]  /*8b50*/  STS [R39+0x3194], R138 ;  /* 0x0031948a27007388 */ /* 0x000be20000000800 */
[C---:B--2---:R-:W-:Y:S01]  /*8b60*/  FMUL.FTZ R140, R12.reuse, R219 ;  /* 0x000000db0c8c7220 */ /* 0x044fe20000410000 */
[----:B------:R-:W-:Y:S02]  /*8b70*/  LEA R165, R165, -R158, 0x1 ;  /* 0x8000009ea5a57211 */ /* 0x000fe400078e08ff */
[----:B------:R2:W-:Y:S01]  /*8b80*/  STS [R39+0x31a8], R142 ;  /* 0x0031a88e27007388 */ /* 0x0005e20000000800 */
[----:B-1----:R-:W-:Y:S01]  /*8b90*/  FFMA.FTZ R136, -R12, R197, -RZ ;  /* 0x000000c50c887223 */ /* 0x002fe200000109ff */
[----:B------:R-:W-:Y:S02]  /*8ba0*/  ISETP.GE.AND P2, PT, R165, 0x1, PT ;  /* 0x00000001a500780c */ /* 0x000fe40003f46270 */
[----:B------:R1:W-:Y:S01]  /*8bb0*/  STS [R39+0x31a0], R140 ;  /* 0x0031a08c27007388 */ /* 0x0003e20000000800 */
[----:B------:R-:W-:Y:S01]  /*8bc0*/  FMUL.FTZ R197, R52, UR53 ;  /* 0x0000003534c57c20 */ /* 0x000fe20008410000 */
[----:B-----5:R-:W-:-:S02]  /*8bd0*/  FFMA.FTZ R138, -R10, R199, -RZ ;  /* 0x000000c70a8a7223 */ /* 0x020fc400000109ff */
[----:B------:R5:W-:Y:S01]  /*8be0*/  STS [R39+0x31a4], R136 ;  /* 0x0031a48827007388 */ /* 0x000be20000000800 */
[----:B------:R-:W-:Y:S01]  /*8bf0*/  FFMA.FTZ R197, R120, UR43, R197 ;  /* 0x0000002b78c57c23 */ /* 0x000fe200080100c5 */
[----:B--2---:R-:W-:Y:S02]  /*8c00*/  FMUL.FTZ R142, R7, R231 ;  /* 0x000000e7078e7220 */ /* 0x004fe40000410000 */
[----:B------:R2:W-:Y:S01]  /*8c10*/  STS [R39+0x31b4], R138 ;  /* 0x0031b48a27007388 */ /* 0x0005e20000000800 */
[----:B-1----:R-:W-:-:S03]  /*8c20*/  FMUL.FTZ R140, R8, R205 ;  /* 0x000000cd088c7220 */ /* 0x002fc60000410000 */
[----:B------:R1:W-:Y:S01]  /*8c30*/  STS [R39+0x31bc], R200 ;  /* 0x0031bcc827007388 */ /* 0x0003e20000000800 */
[----:B-----5:R-:W-:-:S03]  /*8c40*/  FFMA.FTZ R136, -R8, R203, -RZ ;  /* 0x000000cb08887223 */ /* 0x020fc600000109ff */
[----:B------:R5:W-:Y:S01]  /*8c50*/  STS [R39+0x31ac], R196 ;  /* 0x0031acc427007388 */ /* 0x000be20000000800 */
[----:B--2---:R-:W-:-:S03]  /*8c60*/  FFMA.FTZ R138, -R6, R207, -RZ ;  /* 0x000000cf068a7223 */ /* 0x004fc600000109ff */
[----:B------:R2:W-:Y:S01]  /*8c70*/  STS [R39+0x318c], R220 ;  /* 0x00318cdc27007388 */ /* 0x0005e20000000800 */
[----:B-1----:R-:W-:-:S03]  /*8c80*/  FMUL.FTZ R200, R5, R233 ;  /* 0x000000e905c87220 */ /* 0x002fc60000410000 */
        /* <DEDUP_REMOVED lines=9> */
[----:B--2---:R-:W-:-:S03]  /*8d20*/  FFMA.FTZ R140, -R4, R211, -RZ ;  /* 0x000000d3048c7223 */ /* 0x004fc600000109ff */
[----:B------:R2:W-:Y:S01]  /*8d30*/  STS [R39+0x31d4], R138 ;  /* 0x0031d48a27007388 */ /* 0x0005e20000000800 */
[----:B-1----:R-:W-:-:S03]  /*8d40*/  FFMA.FTZ R136, -R2, R215, -RZ ;  /* 0x000000d702887223 */ /* 0x002fc600000109ff */
[----:B------:R1:W-:Y:S01]  /*8d50*/  STS [R39+0x31d8], R200 ;  /* 0x0031d8c827007388 */ /* 0x0003e20000000800 */
[----:B-----5:R-:W-:-:S03]  /*8d60*/  FMUL.FTZ R142, R3, R241 ;  /* 0x000000f1038e7220 */ /* 0x020fc60000410000 */
[----:B------:R5:W-:Y:S01]  /*8d70*/  STS [R39+0x31d0], R196 ;  /* 0x0031d0c427007388 */ /* 0x000be20000000800 */
[----:B--2---:R-:W-:-:S03]  /*8d80*/  FMUL.FTZ R138, R2, R217 ;  /* 0x000000d9028a7220 */ /* 0x004fc60000410000 */
[----:B------:R-:W-:Y:S01]  /*8d90*/  STS [R39+0x3190], R223 ;  /* 0x003190df27007388 */ /* 0x000fe20000000800 */
[----:B-1----:R-:W-:-:S03]  /*8da0*/  FMUL.FTZ R200, R0, R185 ;  /* 0x000000b900c87220 */ /* 0x002fc60000410000 */
[----:B------:R-:W-:Y:S01]  /*8db0*/  STS [R39+0x31b0], R220 ;  /* 0x0031b0dc27007388 */ /* 0x000fe20000000800 */
[----:B-----5:R-:W-:Y:S01]  /*8dc0*/  FMUL.FTZ R196, R123, UR53 ;  /* 0x000000357bc47c20 */ /* 0x020fe20008410000 */
[----:B------:R-:W-:Y:S02]  /*8dd0*/  FMUL.FTZ R123, R61, R52 ;  /* 0x000000343d7b7220 */ /* 0x000fe40000410000 */
[----:B------:R-:W-:Y:S01]  /*8de0*/  STS [R39+0x31b8], R218 ;  /* 0x0031b8da27007388 */ /* 0x000fe20000000800 */
[----:B------:R-:W-:Y:S01]  /*8df0*/  FMUL.FTZ R52, R237, UR53 ;  /* 0x00000035ed347c20 */ /* 0x000fe20008410000 */
[----:B------:R-:W-:Y:S02]  /*8e00*/  FFMA.FTZ R196, R119, UR43, R196 ;  /* 0x0000002b77c47c23 */ /* 0x000fe400080100c4 */
[----:B------:R-:W-:Y:S01]  /*8e10*/  STS [R39+0x31cc], R206 ;  /* 0x0031ccce27007388 */ /* 0x000fe20000000800 */
[----:B------:R-:W-:Y:S01]  /*8e20*/  FFMA.FTZ R61, R59, UR43, R52 ;  /* 0x0000002b3b3d7c23 */ /* 0x000fe20008010034 */
[----:B------:R-:W-:-:S02]  /*8e30*/  FFMA.FTZ R52, R234, UR43, -R137 ;  /* 0x0000002bea347c23 */ /* 0x000fc40008010889 */
        /* <DEDUP_REMOVED lines=9> */
[----:B-1----:R-:W-:-:S04]  /*8ed0*/  FMUL.FTZ R136, R59, UR53 ;  /* 0x000000353b887c20 */ /* 0x002fc80008410000 */
[----:B------:R-:W-:Y:S01]  /*8ee0*/  FFMA.FTZ R185, R237, UR43, -R136 ;  /* 0x0000002bedb97c23 */ /* 0x000fe20008010888 */
[----:B--2---:R-:W-:-:S04]  /*8ef0*/  FMUL.FTZ R39, R234, UR53 ;  /* 0x00000035ea277c20 */ /* 0x004fc80008410000 */
        /* <DEDUP_REMOVED lines=49> */
.L_x_15173:
[----:B------:R-:W-:Y:S05]  /*9210*/  BSYNC B0 ;  /* 0x0000000000007941 */ /* 0x000fea0003800000 */
.L_x_15172:
[----:B------:R-:W-:Y:S01]  /*9220*/  USHF.R.U32.HI UR57, URZ, 0x1, UR29 ;  /* 0x000000013f397899 */ /* 0x000fe2000801161d */
[----:B-1----:R-:W0:Y:S01]  /*9230*/  LDC.64 R136, c[0x0][0x360] ;  /* 0x0000d800ff887b82 */ /* 0x002e220000000a00 */
[----:B------:R-:W-:Y:S01]  /*9240*/  USHF.R.U32.HI UR43, URZ, 0x1, UR37 ;  /* 0x000000013f2b7899 */ /* 0x000fe20008011625 */
[----:B------:R-:W-:Y:S01]  /*9250*/  SHF.L.U32 R142, R158, 0x2, RZ ;  /* 0x000000029e8e7819 */ /* 0x000fe200000006ff */
[----:B------:R-:W-:Y:S01]  /*9260*/  USHF.R.U64 UR45, UR28, 0x1, UR29 ;  /* 0x000000011c2d7899 */ /* 0x000fe2000800121d */
[----:B------:R-:W-:Y:S01]  /*9270*/  SHF.R.U32.HI R143, RZ, 0x1e, R158 ;  /* 0x0000001eff8f7819 */ /* 0x000fe2000001169e */
[----:B------:R-:W-:Y:S01]  /*9280*/  UIMAD UR57, UR57, UR10, URZ ;  /* 0x0000000a393972a4 */ /* 0x000fe2000f8e023f */
[----:B------:R-:W-:Y:S01]  /*9290*/  BSSY B0, `(.L_x_15174) ;  /* 0x0000031000007945 */ /* 0x000fe20003800000 */
[----:B------:R-:W-:Y:S01]  /*92a0*/  USHF.R.U64 UR42, UR36, 0x1, UR37 ;  /* 0x00000001242a7899 */ /* 0x000fe20008001225 */
[----:B------:R-:W1:Y:S01]  /*92b0*/  LDC.64 R138, c[0x0][0x380] ;  /* 0x0000e000ff8a7b82 */ /* 0x000e620000000a00 */
[----:B------:R-:W-:Y:S01]  /*92c0*/  UIMAD UR43, UR43, UR10, URZ ;  /* 0x0000000a2b2b72a4 */ /* 0x000fe2000f8e023f */
[----:B------:R-:W-:Y:S01]  /*92d0*/  FADD.FTZ R118, R179, R118 ;  /* 0x00000076b3767221 */ /* 0x000fe20000010000 */
[----:B------:R-:W-:Y:S01]  /*92e0*/  UIMAD UR53, UR44, UR30, URZ ;  /* 0x0000001e2c3572a4 */ /* 0x000fe2000f8e023f */
[----:B------:R-:W-:Y:S01]  /*92f0*/  FADD.FTZ R55, R180, R55 ;  /* 0x00000037b4377221 */ /* 0x000fe20000010000 */
[----:B------:R-:W-:-:S02]  /*9300*/  UIMAD UR56, UR44, UR38, URZ ;  /* 0x000000262c3872a4 */ /* 0x000fc4000f8e023f */
[----:B------:R-:W-:Y:S02]  /*9310*/  UIMAD UR57, UR51, UR45, UR57 ;  /* 0x0000002d333972a4 */ /* 0x000fe4000f8e0239 */
[----:B------:R-:W-:Y:S02]  /*9320*/  UIMAD.WIDE.U32 UR44, UR45, UR10, URZ ;  /* 0x0000000a2d2c72a5 */ /* 0x000fe4000f8e003f */
[----:B------:R-:W-:Y:S02]  /*9330*/  UIMAD UR51, UR51, UR42, UR43 ;  /* 0x0000002a333372a4 */ /* 0x000fe4000f8e022b */
[----:B------:R-:W-:Y:S02]  /*9340*/  UIMAD.WIDE.U32 UR42, UR42, UR10, URZ ;  /* 0x0000000a2a2a72a5 */ /* 0x000fe4000f8e003f */
[----:B------:R-:W-:Y:S02]  /*9350*/  UIADD3 UR45, UR57, UR45, URZ ;  /* 0x0000002d392d7290 */ /* 0x000fe4000fffe03f */
[----:B------:R-:W-:-:S02]  /*9360*/  UIADD3 UR43, UR51, UR43, URZ ;  /* 0x0000002b332b7290 */ /* 0x000fc4000fffe03f */
[----:B------:R-:W-:Y:S02]  /*9370*/  UIMAD UR51, UR11, UR31, UR53 ;  /* 0x0000001f0b3372a4 */ /* 0x000fe4000f8e0235 */
[----:B------:R-:W-:Y:S02]  /*9380*/  UIMAD.WIDE.U32 UR44, UR11, UR30, UR44 ;  /* 0x0000001e0b2c72a5 */ /* 0x000fe4000f8e002c */
[----:B------:R-:W-:Y:S02]  /*9390*/  UIMAD UR53, UR11, UR39, UR56 ;  /* 0x000000270b3572a4 */ /* 0x000fe4000f8e0238 */
[----:B------:R-:W-:Y:S02]  /*93a0*/  UIMAD.WIDE.U32 UR42, UR11, UR38, UR42 ;  /* 0x000000260b2a72a5 */ /* 0x000fe4000f8e002a */
[----:B------:R-:W-:Y:S02]  /*93b0*/  UIADD3 UR51, UR51, UR45, URZ ;  /* 0x0000002d33337290 */ /* 0x000fe4000fffe03f */
[----:B------:R-:W-:-:S02]  /*93c0*/  ULEA UR56, UP0, UR44, UR32, 0x3 ;  /* 0x000000202c387291 */ /* 0x000fc4000f80183f */
[----:B------:R-:W-:Y:S02]  /*93d0*/  UIADD3 UR45, UR6, -UR17, URZ ;  /* 0x80000011062d7290 */ /* 0x000fe4000fffe03f */
[----:B------:R-:W-:Y:S02]  /*93e0*/  UIADD3 UR53, UR53, UR43, URZ ;  /* 0x0000002b35357290 */ /* 0x000fe4000fffe03f */
[----:B------:R-:W-:Y:S01]  /*93f0*/  ULEA.HI.X UR51, UR44, UR33, UR51, 0x3, UP0 ;  /* 0x000000212c337291 */ /* 0x000fe200080f1c33 */
[C---:B------:R-:W-:Y:S01]  /*9400*/  IADD3 R140, P2, R142.reuse, UR56, RZ ;  /* 0x000000388e8c7c10 */ /* 0x040fe2000ff5e0ff */
[----:B------:R-:W-:Y:S02]  /*9410*/  ULEA UR43, UP0, UR42, UR40, 0x3 ;  /* 0x000000282a2b7291 */ /* 0x000fe4000f80183f */
[----:B------:R-:W-:Y:S02]  /*9420*/  UIMAD UR45, UR45, -0x400, URZ ;  /* 0xfffffc002d2d78a4 */ /* 0x000fe4000f8e023f */
[----:B------:R-:W-:Y:S01]  /*9430*/  IADD3.X R141, R143, UR51, RZ, P2, !PT ;  /* 0x000000338f8d7c10 */ /* 0x000fe200097fe4ff */
[----:B------:R-:W-:Y:S01]  /*9440*/  ULEA.HI.X UR53, UR42, UR41, UR53, 0x3, UP0 ;  /* 0x000000292a357291 */ /* 0x000fe200080f1c35 */
[----:B------:R-:W-:Y:S01]  /*9450*/  IADD3 R142, P3, R142, UR43, RZ ;  /* 0x0000002b8e8e7c10 */ /* 0x000fe2000ff7e0ff */
[----:B------:R-:W-:Y:S01]  /*9460*/  USHF.L.U64.HI UR43, UR8, 0x2, UR9 ;  /* 0x00000002082b7899 */ /* 0x000fe20008010209 */
[----:B------:R-:W-:Y:S01]  /*9470*/  MOV R199, UR45 ;  /* 0x0000002d00c77c02 */ /* 0x000fe20008000f00 */
[----:B------:R-:W-:Y:S01]  /*9480*/  USHF.L.U32 UR42, UR8, 0x2, URZ ;  /* 0x00000002082a7899 */ /* 0x000fe2000800063f */
[----:B------:R-:W-:-:S02]  /*9490*/  MOV R201, UR45 ;  /* 0x0000002d00c97c02 */ /* 0x000fc40008000f00 */
[----:B------:R-:W-:Y:S01]  /*94a0*/  IADD3.X R143, R143, UR53, RZ, P3, !PT ;  /* 0x000000358f8f7c10 */ /* 0x000fe20009ffe4ff */
[----:B------:R-:W-:Y:S01]  /*94b0*/  IMAD.WIDE R140, R199, 0x4, R140 ;  /* 0x00000004c78c7825 */ /* 0x000fe200078e028c */
[----:B------:R-:W-:-:S03]  /*94c0*/  ISETP.GE.AND P2, PT, R165, 0x21, PT ;  /* 0x00000021a500780c */ /* 0x000fc60003f46270 */
[C---:B0-----:R-:W-:Y:S02]  /*94d0*/  IMAD R200, R136.reuse, UR43, RZ ;  /* 0x0000002b88c87c24 */ /* 0x041fe4000f8e02ff */
[----:B------:R-:W-:-:S04]  /*94e0*/  IMAD.WIDE.U32 R140, R136, UR42, R140 ;  /* 0x0000002a888c7c25 */ /* 0x000fc8000f8e008c */
[----:B------:R-:W-:Y:S02]  /*94f0*/  IMAD R137, R137, UR42, R200 ;  /* 0x0000002a89897c24 */ /* 0x000fe4000f8e02c8 */
[----:B------:R-:W-:-:S03]  /*9500*/  IMAD.WIDE R142, R201, 0x4, R142 ;  /* 0x00000004c98e7825 */ /* 0x000fc600078e028e */
[----:B------:R-:W-:Y:S01]  /*9510*/  IADD3 R141, R141, R137, RZ ;  /* 0x000000898d8d7210 */ /* 0x000fe20007ffe0ff */
[C---:B-1----:R-:W-:Y:S01]  /*9520*/  IMAD R206, R138.reuse, UR43, RZ ;  /* 0x0000002b8ace7c24 */ /* 0x042fe2000f8e02ff */
[----:B------:R0:W1:Y:S01]  /*9530*/  LDS R137, [R178+0x3200] ;  /* 0x00320000b2897984 */ /* 0x0000620000000800 */
[----:B------:R-:W-:-:S04]  /*9540*/  IMAD.WIDE.U32 R142, R138, UR42, R142 ;  /* 0x0000002a8a8e7c25 */ /* 0x000fc8000f8e008e */
[----:B------:R-:W-:-:S05]  /*9550*/  IMAD R139, R139, UR42, R206 ;  /* 0x0000002a8b8b7c24 */ /* 0x000fca000f8e02ce */
[----:B------:R-:W-:Y:S01]  /*9560*/  IADD3 R143, R143, R139, RZ ;  /* 0x0000008b8f8f7210 */ /* 0x000fe20007ffe0ff */
[----:B0-----:R-:W-:Y:S06]  /*9570*/  @!P2 BRA `(.L_x_15175) ;  /* 0x000000000008a947 */ /* 0x001fec0003800000 */
[----:B------:R0:W-:Y:S04]  /*9580*/  REDG.E.ADD.F32.FTZ.RN.STRONG.GPU desc[UR20][R140.64+-0xf80], R188 ;  /* 0xfff080bc8c0079a6 */ /* 0x0001e8000c10f394 */
[----:B-1----:R0:W-:Y:S02]  /*9590*/  REDG.E.ADD.F32.FTZ.RN.STRONG.GPU desc[UR20][R142.64+-0xf80], R137 ;  /* 0xfff080898e0079a6 */ /* 0x0021e4000c10f394 */
.L_x_15175:
[----:B------:R-:W-:Y:S05]  /*95a0*/  BSYNC B0 ;  /* 0x0000000000007941 */ /* 0x000fea0003800000 */
.L_x_15174:
[----:B------:R-:W2:Y:S01]  /*95b0*/  LDS R177, [R177+0x3280] ;  /* 0x00328000b1b17984 */ /* 0x000ea20000000800 */
[C---:B------:R-:W-:Y:S01]  /*95c0*/  ISETP.GE.AND P6, PT, R165.reuse, 0x41, PT ;  /* 0x00000041a500780c */ /* 0x040fe20003fc6270 */
[----:B------:R-:W-:Y:S01]  /*95d0*/  BSSY B0, `(.L_x_15176) ;  /* 0x0000008000007945 */ /* 0x000fe20003800000 */
[C---:B------:R-:W-:Y:S02]  /*95e0*/  ISETP.GE.AND P2, PT, R165.reuse, 0x61, PT ;  /* 0x00000061a500780c */ /* 0x040fe40003f46270 */
[C---:B------:R-:W-:Y:S02]  /*95f0*/  ISETP.GE.AND P3, PT, R165.reuse, 0x81, PT ;  /* 0x00000081a500780c */ /* 0x040fe40003f66270 */
[C---:B------:R-:W-:Y:S02]  /*9600*/  ISETP.GE.AND P4, PT, R165.reuse, 0xa1, PT ;  /* 0x000000a1a500780c */ /* 0x040fe40003f86270 */
[----:B------:R-:W-:-:S05]  /*9610*/  ISETP.GE.AND P5, PT, R165, 0xc1, PT ;  /* 0x000000c1a500780c */ /* 0x000fca0003fa6270 */
[----:B------:R-:W-:Y:S08]  /*9620*/  @!P6 BRA `(.L_x_15177) ;  /* 0x000000000008e947 */ /* 0x000ff00003800000 */
[----:B------:R3:W-:Y:S04]  /*9630*/  REDG.E.ADD.F32.FTZ.RN.STRONG.GPU desc[UR20][R140.64+-0xf00], R189 ;  /* 0xfff100bd8c0079a6 */ /* 0x0007e8000c10f394 */
[----:B--2---:R3:W-:Y:S02]  /*9640*/  REDG.E.ADD.F32.FTZ.RN.STRONG.GPU desc[UR20][R142.64+-0xf00], R177 ;  /* 0xfff100b18e0079a6 */ /* 0x0047e4000c10f394 */
.L_x_15177:
[----:B------:R-:W-:Y:S05]  /*9650*/  BSYNC B0 ;  /* 0x0000000000007941 */ /* 0x000fea0003800000 */
.L_x_15176:
[----:B01----:R0:W1:Y:S01]  /*9660*/  LDS R137, [R176+0x3300] ;  /* 0x00330000b0897984 */ /* 0x0030620000000800 */
[----:B------:R-:W-:Y:S04]  /*9670*/  BSSY B0, `(.L_x_15178) ;  /* 0x0000004000007945 */ /* 0x000fe80003800000 */
[----:B------:R-:W-:Y:S05]  /*9680*/  @!P2 BRA `(.L_x_15179) ;  /* 0x000000000008a947 */ /* 0x000fea0003800000 */
[----:B------:R4:W-:Y:S04]  /*9690*/  REDG.E.ADD.F32.FTZ.RN.STRONG.GPU desc[UR20][R140.64+-0xe80], R190 ;  /* 0xfff180be8c0079a6 */ /* 0x0009e8000c10f394 */
[----:B-1----:R4:W-:Y:S02]  /*96a0*/  REDG.E.ADD.F32.FTZ.RN.STRONG.GPU desc[UR20][R142.64+-0xe80], R137 ;  /* 0xfff180898e0079a6 */ /* 0x0029e4000c10f394 */
.L_x_15179:
[----:B------:R-:W-:Y:S05]  /*96b0*/  BSYNC B0 ;  /* 0x0000000000007941 */ /* 0x000fea0003800000 */
.L_x_15178:
[----:B------:R-:W0:Y:S01]  /*96c0*/  LDS R175, [R175+0x3380] ;  /* 0x00338000afaf7984 */ /* 0x000e220000000800 */
[----:B------:R-:W-:Y:S04]  /*96d0*/  BSSY B0, `(.L_x_15180) ;  /* 0x0000004000007945 */ /* 0x000fe80003800000 */
[----:B------:R-:W-:Y:S05]  /*96e0*/  @!P3 BRA `(.L_x_15181) ;  /* 0x000000000008b947 */ /* 0x000fea0003800000 */
[----:B------:R1:W-:Y:S04]  /*96f0*/  REDG.E.ADD.F32.FTZ.RN.STRONG.GPU desc[UR20][R140.64+-0xe00], R191 ;  /* 0xfff200bf8c0079a6 */ /* 0x0003e8000c10f394 */
[----:B0-----:R0:W-:Y:S02]  /*9700*/  REDG.E.ADD.F32.FTZ.RN.STRONG.GPU desc[UR20][R142.64+-0xe00], R175 ;  /* 0xfff200af8e0079a6 */ /* 0x0011e4000c10f394 */
.L_x_15181:
[----:B------:R-:W-:Y:S05]  /*9710*/  BSYNC B0 ;  /* 0x0000000000007941 */ /* 0x000fea0003800000 */
.L_x_15180:
[----:B-1--4-:R1:W4:Y:S01]  /*9720*/  LDS R137, [R174+0x3400] ;  /* 0x00340000ae897984 */ /* 0x0123220000000800 */
[----:B------:R-:W-:Y:S04]  /*9730*/  BSSY B0, `(.L_x_15182) ;  /* 0x0000004000007945 */ /* 0x000fe80003800000 */
[----:B------:R-:W-:Y:S05]  /*9740*/  @!P4 BRA `(.L_x_15183) ;  /* 0x000000000008c947 */ /* 0x000fea0003800000 */
[----:B------:R0:W-:Y:S04]  /*9750*/  REDG.E.ADD.F32.FTZ.RN.STRONG.GPU desc[UR20][R140.64+-0xd80], R192 ;  /* 0xfff280c08c0079a6 */ /* 0x0001e8000c10f394 */
[----:B----4-:R4:W-:Y:S02]  /*9760*/  REDG.E.ADD.F32.FTZ.RN.STRONG.GPU desc[UR20][R142.64+-0xd80], R137 ;  /* 0xfff280898e0079a6 */ /* 0x0109e4000c10f394 */
.L_x_15183:
[----:B------:R-:W-:Y:S05]  /*9770*/  BSYNC B0 ;  /* 0x0000000000007941 */ /* 0x000fea0003800000 */
.L_x_15182:
[----:B------:R-:W0:Y:S01]  /*9780*/  LDS R173, [R173+0x3480] ;  /* 0x00348000adad7984 */ /* 0x000e220000000800 */
[----:B------:R-:W-:Y:S04]  /*9790*/  BSSY B0, `(.L_x_15184) ;  /* 0x0000004000007945 */ /* 0x000fe80003800000 */
[----:B------:R-:W-:Y:S05]  /*97a0*/  @!P5 BRA `(.L_x_15185) ;  /* 0x000000000008d947 */ /* 0x000fea0003800000 */
[----:B------:R1:W-:Y:S04]  /*97b0*/  REDG.E.ADD.F32.FTZ.RN.STRONG.GPU desc[UR20][R140.64+-0xd00], R193 ;  /* 0xfff300c18c0079a6 */ /* 0x0003e8000c10f394 */
[----:B0-----:R1:W-:Y:S02]  /*97c0*/  REDG.E.ADD.F32.FTZ.RN.STRONG.GPU desc[UR20][R142.64+-0xd00], R173 ;  /* 0xfff300ad8e0079a6 */ /* 0x0013e4000c10f394 */
.L_x_15185:
[----:B------:R-:W-:Y:S05]  /*97d0*/  BSYNC B0 ;  /* 0x0000000000007941 */ /* 0x000fea0003800000 */
.L_x_15184:
[----:B----4-:R4:W0:Y:S01]  /*97e0*/  LDS R137, [R172+0x3500] ;  /* 0x00350000ac897984 */ /* 0x0108220000000800 */
[C---:B------:R-:W-:Y:S01]  /*97f0*/  ISETP.GE.AND P6, PT, R165.reuse, 0xe1, PT ;  /* 0x000000e1a500780c */ /* 0x040fe20003fc6270 */
[----:B------:R-:W-:Y:S01]  /*9800*/  BSSY B0, `(.L_x_15186) ;  /* 0x0000008000007945 */ /* 0x000fe20003800000 */
[C---:B------:R-:W-:Y:S02]  /*9810*/  ISETP.GE.AND P2, PT, R165.reuse, 0x101, PT ;  /* 0x00000101a500780c */ /* 0x040fe40003f46270 */
[C---:B------:R-:W-:Y:S02]  /*9820*/  ISETP.GE.AND P3, PT, R165.reuse, 0x121, PT ;  /* 0x00000121a500780c */ /* 0x040fe40003f66270 */
[C---:B------:R-:W-:Y:S02]  /*9830*/  ISETP.GE.AND P4, PT, R165.reuse, 0x141, PT ;  /* 0x00000141a500780c */ /* 0x040fe40003f86270 */
[----:B------:R-:W-:-:S05]  /*9840*/  ISETP.GE.AND P5, PT, R165, 0x161, PT ;  /* 0x00000161a500780c */ /* 0x000fca0003fa6270 */
[----:B----4-:R-:W-:Y:S08]  /*9850*/  @!P6 BRA `(.L_x_15187) ;  /* 0x000000000008e947 */ /* 0x010ff00003800000 */
[----:B------:R4:W-:Y:S04]  /*9860*/  REDG.E.ADD.F32.FTZ.RN.STRONG.GPU desc[UR20][R140.64+-0xc80], R194 ;  /* 0xfff380c28c0079a6 */ /* 0x0009e8000c10f394 */
[----:B0-----:R4:W-:Y:S02]  /*9870*/  REDG.E.ADD.F32.FTZ.RN.STRONG.GPU desc[UR20][R142.64+-0xc80], R137 ;  /* 0xfff380898e0079a6 */ /* 0x0019e4000c10f394 */
.L_x_15187:
[----:B------:R-:W-:Y:S05]  /*9880*/  BSYNC B0 ;  /* 0x0000000000007941 */ /* 0x000fea0003800000 */
.L_x_15186:
[----:B------:R-:W0:Y:S01]  /*9890*/  LDS R171, [R171+0x3580] ;  /* 0x00358000abab7984 */ /* 0x000e220000000800 */
[----:B------:R-:W-:Y:S04]  /*98a0*/  BSSY B0, `(.L_x_15188) ;  /* 0x0000004000007945 */ /* 0x000fe80003800000 */
[----:B------:R-:W-:Y:S05]  /*98b0*/  @!P2 BRA `(.L_x_15189) ;  /* 0x000000000008a947 */ /* 0x000fea0003800000 */
[----:B------:R1:W-:Y:S04]  /*98c0*/  REDG.E.ADD.F32.FTZ.RN.STRONG.GPU desc[UR20][R140.64+-0xc00], R195 ;  /* 0xfff400c38c0079a6 */ /* 0x0003e8000c10f394 */
[----:B0-----:R1:W-:Y:S02]  /*98d0*/  REDG.E.ADD.F32.FTZ.RN.STRONG.GPU desc[UR20][R142.64+-0xc00], R171 ;  /* 0xfff400ab8e0079a6 */ /* 0x0013e4000c10f394 */
.L_x_15189:
[----:B------:R-:W-:Y:S05]  /*98e0*/  BSYNC B0 ;  /* 0x0000000000007941 */ /* 0x000fea0003800000 */
.L_x_15188:
[----:B0---4-:R0:W4:Y:S01]  /*98f0*/  LDS R137, [R170+0x3600] ;  /* 0x00360000aa897984 */ /* 0x0111220000000800 */
[----:B------:R-:W-:Y:S04]  /*9900*/  BSSY B0, `(.L_x_15190) ;  /* 0x0000004000007945 */ /* 0x000fe80003800000 */
[----:B------:R-:W-:Y:S05]  /*9910*/  @!P3 BRA `(.L_x_15191) ;  /* 0x000000000008b947 */ /* 0x000fea0003800000 */
[----:B------:R0:W-:Y:S04]  /*9920*/  REDG.E.ADD.F32.FTZ.RN.STRONG.GPU desc[UR20][R140.64+-0xb80], R198 ;  /* 0xfff480c68c0079a6 */ /* 0x0001e8000c10f394 */
[----:B----4-:R0:W-:Y:S02]  /*9930*/  REDG.E.ADD.F32.FTZ.RN.STRONG.GPU desc[UR20][R142.64+-0xb80], R137 ;  /* 0xfff480898e0079a6 */ /* 0x0101e4000c10f394 */
.L_x_15191:
[----:B------:R-:W-:Y:S05]  /*9940*/  BSYNC B0 ;  /* 0x0000000000007941 */ /* 0x000fea0003800000 */
.L_x_15190:
[----:B------:R-:W0:Y:S01]  /*9950*/  LDS R169, [R169+0x3680] ;  /* 0x00368000a9a97984 */ /* 0x000e220000000800 */
[----:B------:R-:W-:Y:S04]  /*9960*/  BSSY B0, `(.L_x_15192) ;  /* 0x0000004000007945 */ /* 0x000fe80003800000 */
[----:B------:R-:W-:Y:S05]  /*9970*/  @!P4 BRA `(.L_x_15193) ;  /* 0x000000000008c947 */ /* 0x000fea0003800000 */
[----:B------:R1:W-:Y:S04]  /*9980*/  REDG.E.ADD.F32.FTZ.RN.STRONG.GPU desc[UR20][R140.64+-0xb00], R202 ;  /* 0xfff500ca8c0079a6 */ /* 0x0003e8000c10f394 */
[----:B0-----:R1:W-:Y:S02]  /*9990*/  REDG.E.ADD.F32.FTZ.RN.STRONG.GPU desc[UR20][R142.64+-0xb00], R169 ;  /* 0xfff500a98e0079a6 */ /* 0x0013e4000c10f394 */
.L_x_15193:
[----:B------:R-:W-:Y:S05]  /*99a0*/  BSYNC B0 ;  /* 0x0000000000007941 */ /* 0x000fea0003800000 */
.L_x_15192:
[----:B0---4-:R0:W4:Y:S01]  /*99b0*/  LDS R137, [R168+0x3700] ;  /* 0x00370000a8897984 */ /* 0x0111220000000800 */
[----:B------:R-:W-:Y:S04]  /*99c0*/  BSSY B0, `(.L_x_15194) ;  /* 0x0000004000007945 */ /* 0x000fe80003800000 */
[----:B------:R-:W-:Y:S05]  /*99d0*/  @!P5 BRA `(.L_x_15195) ;  /* 0x000000000008d947 */ /* 0x000fea0003800000 */
[----:B------:R0:W-:Y:S04]  /*99e0*/  REDG.E.ADD.F32.FTZ.RN.STRONG.GPU desc[UR20][R140.64+-0xa80], R204 ;  /* 0xfff580cc8c0079a6 */ /* 0x0001e8000c10f394 */
[----:B----4-:R0:W-:Y:S02]  /*99f0*/  REDG.E.ADD.F32.FTZ.RN.STRONG.GPU desc[UR20][R142.64+-0xa80], R137 ;  /* 0xfff580898e0079a6 */ /* 0x0101e4000c10f394 */
.L_x_15195:
[----:B------:R-:W-:Y:S05]  /*9a00*/  BSYNC B0 ;  /* 0x0000000000007941 */ /* 0x000fea0003800000 */
.L_x_15194:
[----:B------:R-:W0:Y:S01]  /*9a10*/  LDS R167, [R167+0x3780] ;  /* 0x00378000a7a77984 */ /* 0x000e220000000800 */
        /* <DEDUP_REMOVED lines=8> */
[----:B0-----:R1:W-:Y:S02]  /*9aa0*/  REDG.E.ADD.F32.FTZ.RN.STRONG.GPU desc[UR20][R142.64+-0xa00], R167 ;  /* 0xfff600a78e0079a6 */ /* 0x0013e4000c10f394 */
.L_x_15197:
[----:B------:R-:W-:Y:S05]  /*9ab0*/  BSYNC B0 ;  /* 0x0000000000007941 */ /* 0x000fea0003800000 */
.L_x_15196:
[----:B0---4-:R0:W4:Y:S01]  /*9ac0*/  LDS R137, [R166+0x3800] ;  /* 0x00380000a6897984 */ /* 0x0111220000000800 */
[----:B------:R-:W-:Y:S04]  /*9ad0*/  BSSY B0, `(.L_x_15198) ;  /* 0x0000004000007945 */ /* 0x000fe80003800000 */
[----:B------:R-:W-:Y:S05]  /*9ae0*/  @!P2 BRA `(.L_x_15199) ;  /* 0x000000000008a947 */ /* 0x000fea0003800000 */
[----:B------:R0:W-:Y:S04]  /*9af0*/  REDG.E.ADD.F32.FTZ.RN.STRONG.GPU desc[UR20][R140.64+-0x980], R214 ;  /* 0xfff680d68c0079a6 */ /* 0x0001e8000c10f394 */
[----:B----4-:R0:W-:Y:S02]  /*9b00*/  REDG.E.ADD.F32.FTZ.RN.STRONG.GPU desc[UR20][R142.64+-0x980], R137 ;  /* 0xfff680898e0079a6 */ /* 0x0101e4000c10f394 */
.L_x_15199:
[----:B------:R-:W-:Y:S05]  /*9b10*/  BSYNC B0 ;  /* 0x0000000000007941 */ /* 0x000fea0003800000 */
.L_x_15198:
[----:B0---4-:R0:W4:Y:S01]  /*9b20*/  LDS R137, [R164+0x3880] ;  /* 0x00388000a4897984 */ /* 0x0111220000000800 */
[----:B------:R-:W-:Y:S04]  /*9b30*/  BSSY B0, `(.L_x_15200) ;  /* 0x0000004000007945 */ /* 0x000fe80003800000 */
[----:B------:R-:W-:Y:S05]  /*9b40*/  @!P3 BRA `(.L_x_15201) ;  /* 0x000000000008b947 */ /* 0x000fea0003800000 */
[----:B------:R0:W-:Y:S04]  /*9b50*/  REDG.E.ADD.F32.FTZ.RN.STRONG.GPU desc[UR20][R140.64+-0x900], R222 ;  /* 0xfff700de8c0079a6 */ /* 0x0001e8000c10f394 */
[----:B----4-:R0:W-:Y:S02]  /*9b60*/  REDG.E.ADD.F32.FTZ.RN.STRONG.GPU desc[UR20][R142.64+-0x900], R137 ;  /* 0xfff700898e0079a6 */ /* 0x0101e4000c10f394 */
.L_x_15201:
[----:B------:R-:W-:Y:S05]  /*9b70*/  BSYNC B0 ;  /* 0x0000000000007941 */ /* 0x000fea0003800000 */
.L_x_15200:
[----:B------:R-:W0:Y:S01]  /*9b80*/  LDS R163, [R163+0x3900] ;  /* 0x00390000a3a37984 */ /* 0x000e220000000800 */
[----:B------:R-:W-:Y:S04]  /*9b90*/  BSSY B0, `(.L_x_15202) ;  /* 0x0000004000007945 */ /* 0x000fe80003800000 */
[----:B------:R-:W-:Y:S05]  /*9ba0*/  @!P4 BRA `(.L_x_15203) ;  /* 0x000000000008c947 */ /* 0x000fea0003800000 */
[----:B------:R1:W-:Y:S04]  /*9bb0*/  REDG.E.ADD.F32.FTZ.RN.STRONG.GPU desc[UR20][R140.64+-0x880], R224 ;  /* 0xfff780e08c0079a6 */ /* 0x0003e8000c10f394 */
[----:B0-----:R1:W-:Y:S02]  /*9bc0*/  REDG.E.ADD.F32.FTZ.RN.STRONG.GPU desc[UR20][R142.64+-0x880], R163 ;  /* 0xfff780a38e0079a6 */ /* 0x0013e4000c10f394 */
.L_x_15203:
[----:B------:R-:W-:Y:S05]  /*9bd0*/  BSYNC B0 ;  /* 0x0000000000007941 */ /* 0x000fea0003800000 */
.L_x_15202:
[----:B0---4-:R0:W4:Y:S01]  /*9be0*/  LDS R137, [R56+0x3980] ;  /* 0x0039800038897984 */ /* 0x0111220000000800 */
[----:B------:R-:W-:Y:S04]  /*9bf0*/  BSSY B0, `(.L_x_15204) ;  /* 0x0000004000007945 */ /* 0x000fe80003800000 */
[----:B------:R-:W-:Y:S05]  /*9c00*/  @!P5 BRA `(.L_x_15205) ;  /* 0x000000000008d947 */ /* 0x000fea0003800000 */
[----:B------:R0:W-:Y:S04]  /*9c10*/  REDG.E.ADD.F32.FTZ.RN.STRONG.GPU desc[UR20][R140.64+-0x800], R225 ;  /* 0xfff800e18c0079a6 */ /* 0x0001e8000c10f394 */
[----:B----4-:R0:W-:Y:S02]  /*9c20*/  REDG.E.ADD.F32.FTZ.RN.STRONG.GPU desc[UR20][R142.64+-0x800], R137 ;  /* 0xfff800898e0079a6 */ /* 0x0101e4000c10f394 */
.L_x_15205:
[----:B------:R-:W-:Y:S05]  /*9c30*/  BSYNC B0 ;  /* 0x0000000000007941 */ /* 0x000fea0003800000 */
.L_x_15204:
[----:B0---4-:R0:W4:Y:S01]  /*9c40*/  LDS R137, [R162+0x3a00] ;  /* 0x003a0000a2897984 */ /* 0x0111220000000800 */
[C---:B------:R-:W-:Y:S01]  /*9c50*/  ISETP.GE.AND P6, PT, R165.reuse, 0x221, PT ;  /* 0x00000221a500780c */ /* 0x040fe20003fc6270 */
[----:B------:R-:W-:Y:S01]  /*9c60*/  BSSY B0, `(.L_x_15206) ;  /* 0x0000008000007945 */ /* 0x000fe20003800000 */
[C---:B------:R-:W-:Y:S02]  /*9c70*/  ISETP.GE.AND P2, PT, R165.reuse, 0x241, PT ;  /* 0x00000241a500780c */ /* 0x040fe40003f46270 */
[C---:B------:R-:W-:Y:S02]  /*9c80*/  ISETP.GE.AND P3, PT, R165.reuse, 0x261, PT ;  /* 0x00000261a500780c */ /* 0x040fe40003f66270 */
[C---:B------:R-:W-:Y:S02]  /*9c90*/  ISETP.GE.AND P4, PT, R165.reuse, 0x281, PT ;  /* 0x00000281a500780c */ /* 0x040fe40003f86270 */
[----:B------:R-:W-:-:S05]  /*9ca0*/  ISETP.GE.AND P5, PT, R165, 0x2a1, PT ;  /* 0x000002a1a500780c */ /* 0x000fca0003fa6270 */
[----:B0-----:R-:W-:Y:S08]  /*9cb0*/  @!P6 BRA `(.L_x_15207) ;  /* 0x000000000008e947 */ /* 0x001ff00003800000 */
[----:B------:R0:W-:Y:S04]  /*9cc0*/  REDG.E.ADD.F32.FTZ.RN.STRONG.GPU desc[UR20][R140.64+-0x780], R230 ;  /* 0xfff880e68c0079a6 */ /* 0x0001e8000c10f394 */
[----:B----4-:R0:W-:Y:S02]  /*9cd0*/  REDG.E.ADD.F32.FTZ.RN.STRONG.GPU desc[UR20][R142.64+-0x780], R137 ;  /* 0xfff880898e0079a6 */ /* 0x0101e4000c10f394 */
.L_x_15207:
[----:B------:R-:W-:Y:S05]  /*9ce0*/  BSYNC B0 ;  /* 0x0000000000007941 */ /* 0x000fea0003800000 */
.L_x_15206:
[----:B------:R-:W0:Y:S01]  /*9cf0*/  LDS R161, [R161+0x3a80] ;  /* 0x003a8000a1a17984 */ /* 0x000e220000000800 */
[----:B------:R-:W-:Y:S04]  /*9d00*/  BSSY B0, `(.L_x_15208) ;  /* 0x0000004000007945 */ /* 0x000fe80003800000 */
[----:B------:R-:W-:Y:S05]  /*9d10*/  @!P2 BRA `(.L_x_15209) ;  /* 0x000000000008a947 */ /* 0x000fea0003800000 */
[----:B------:R1:W-:Y:S04]  /*9d20*/  REDG.E.ADD.F32.FTZ.RN.STRONG.GPU desc[UR20][R140.64+-0x700], R235 ;  /* 0xfff900eb8c0079a6 */ /* 0x0003e8000c10f394 */
[----:B0-----:R1:W-:Y:S02]  /*9d30*/  REDG.E.ADD.F32.FTZ.RN.STRONG.GPU desc[UR20][R142.64+-0x700], R161 ;  /* 0xfff900a18e0079a6 */ /* 0x0013e4000c10f394 */
.L_x_15209:
[----:B------:R-:W-:Y:S05]  /*9d40*/  BSYNC B0 ;  /* 0x0000000000007941 */ /* 0x000fea0003800000 */
.L_x_15208:
[----:B0---4-:R0:W4:Y:S01]  /*9d50*/  LDS R137, [R160+0x3b00] ;  /* 0x003b0000a0897984 */ /* 0x0111220000000800 */
[----:B------:R-:W-:Y:S04]  /*9d60*/  BSSY B0, `(.L_x_15210) ;  /* 0x0000004000007945 */ /* 0x000fe80003800000 */
[----:B------:R-:W-:Y:S05]  /*9d70*/  @!P3 BRA `(.L_x_15211) ;  /* 0x000000000008b947 */ /* 0x000fea0003800000 */
[----:B------:R0:W-:Y:S04]  /*9d80*/  REDG.E.ADD.F32.FTZ.RN.STRONG.GPU desc[UR20][R140.64+-0x680], R236 ;  /* 0xfff980ec8c0079a6 */ /* 0x0001e8000c10f394 */
[----:B----4-:R0:W-:Y:S02]  /*9d90*/  REDG.E.ADD.F32.FTZ.RN.STRONG.GPU desc[UR20][R142.64+-0x680], R137 ;  /* 0xfff980898e0079a6 */ /* 0x0101e4000c10f394 */
.L_x_15211:
[----:B------:R-:W-:Y:S05]  /*9da0*/  BSYNC B0 ;  /* 0x0000000000007941 */ /* 0x000fea0003800000 */
.L_x_15210:
[----:B------:R-:W0:Y:S01]  /*9db0*/  LDS R147, [R147+0x3b80] ;  /* 0x003b800093937984 */ /* 0x000e220000000800 */
[----:B------:R-:W-:Y:S04]  /*9dc0*/  BSSY B0, `(.L_x_15212) ;  /* 0x0000004000007945 */ /* 0x000fe80003800000 */
[----:B------:R-:W-:Y:S05]  /*9dd0*/  @!P4 BRA `(.L_x_15213) ;  /* 0x000000000008c947 */ /* 0x000fea0003800000 */
[----:B------:R1:W-:Y:S04]  /*9de0*/  REDG.E.ADD.F32.FTZ.RN.STRONG.GPU desc[UR20][R140.64+-0x600], R238 ;  /* 0xfffa00ee8c0079a6 */ /* 0x0003e8000c10f394 */
[----:B0-----:R1:W-:Y:S02]  /*9df0*/  REDG.E.ADD.F32.FTZ.RN.STRONG.GPU desc[UR20][R142.64+-0x600], R147 ;  /* 0xfffa00938e0079a6 */ /* 0x0013e4000c10f394 */
.L_x_15213:
[----:B------:R-:W-:Y:S05]  /*9e00*/  BSYNC B0 ;  /* 0x0000000000007941 */ /* 0x000fea0003800000 */
.L_x_15212:
[----:B0---4-:R0:W4:Y:S01]  /*9e10*/  LDS R137, [R146+0x3c00] ;  /* 0x003c000092897984 */ /* 0x0111220000000800 */
[----:B------:R-:W-:Y:S04]  /*9e20*/  BSSY B0, `(.L_x_15214) ;  /* 0x0000004000007945 */ /* 0x000fe80003800000 */
[----:B------:R-:W-:Y:S05]  /*9e30*/  @!P5 BRA `(.L_x_15215) ;  /* 0x000000000008d947 */ /* 0x000fea0003800000 */
[----:B------:R0:W-:Y:S04]  /*9e40*/  REDG.E.ADD.F32.FTZ.RN.STRONG.GPU desc[UR20][R140.64+-0x580], R239 ;  /* 0xfffa80ef8c0079a6 */ /* 0x0001e8000c10f394 */
[----:B----4-:R0:W-:Y:S02]  /*9e50*/  REDG.E.ADD.F32.FTZ.RN.STRONG.GPU desc[UR20][R142.64+-0x580], R137 ;  /* 0xfffa80898e0079a6 */ /* 0x0101e4000c10f394 */
.L_x_15215:
[----:B------:R-:W-:Y:S05]  /*9e60*/  BSYNC B0 ;  /* 0x0000000000007941 */ /* 0x000fea0003800000 */
.L_x_15214:
        /* <DEDUP_REMOVED lines=10> */
.L_x_15217:
[----:B------:R-:W-:Y:S05]  /*9f10*/  BSYNC B0 ;  /* 0x0000000000007941 */ /* 0x000fea0003800000 */
.L_x_15216:
[----:B0---4-:R0:W4:Y:S01]  /*9f20*/  LDS R137, [R144+0x3d00] ;  /* 0x003d000090897984 */ /* 0x0111220000000800 */
[----:B------:R-:W-:Y:S04]  /*9f30*/  BSSY B0, `(.L_x_15218) ;  /* 0x0000004000007945 */ /* 0x000fe80003800000 */
[----:B------:R-:W-:Y:S05]  /*9f40*/  @!P2 BRA `(.L_x_15219) ;  /* 0x000000000008a947 */ /* 0x000fea0003800000 */
[----:B------:R0:W-:Y:S04]  /*9f50*/  REDG.E.ADD.F32.FTZ.RN.STRONG.GPU desc[UR20][R140.64+-0x480], R242 ;  /* 0xfffb80f28c0079a6 */ /* 0x0001e8000c10f394 */
[----:B----4-:R0:W-:Y:S02]  /*9f60*/  REDG.E.ADD.F32.FTZ.RN.STRONG.GPU desc[UR20][R142.64+-0x480], R137 ;  /* 0xfffb80898e0079a6 */ /* 0x0101e4000c10f394 */
.L_x_15219:
[----:B------:R-:W-:Y:S05]  /*9f70*/  BSYNC B0 ;  /* 0x0000000000007941 */ /* 0x000fea0003800000 */
.L_x_15218:
[----:B------:R-:W0:Y:S01]  /*9f80*/  LDS R135, [R135+0x3d80] ;  /* 0x003d800087877984 */ /* 0x000e220000000800 */
[----:B------:R-:W-:Y:S04]  /*9f90*/  BSSY B0, `(.L_x_15220) ;  /* 0x0000004000007945 */ /* 0x000fe80003800000 */
[----:B------:R-:W-:Y:S05]  /*9fa0*/  @!P3 BRA `(.L_x_15221) ;  /* 0x000000000008b947 */ /* 0x000fea0003800000 */
[----:B------:R1:W-:Y:S04]  /*9fb0*/  REDG.E.ADD.F32.FTZ.RN.STRONG.GPU desc[UR20][R140.64+-0x400], R243 ;  /* 0xfffc00f38c0079a6 */ /* 0x0003e8000c10f394 */
[----:B0-----:R1:W-:Y:S02]  /*9fc0*/  REDG.E.ADD.F32.FTZ.RN.STRONG.GPU desc[UR20][R142.64+-0x400], R135 ;  /* 0xfffc00878e0079a6 */ /* 0x0013e4000c10f394 */
.L_x_15221:
[----:B------:R-:W-:Y:S05]  /*9fd0*/  BSYNC B0 ;  /* 0x0000000000007941 */ /* 0x000fea0003800000 */
.L_x_15220:
[----:B01----:R0:W1:Y:S01]  /*9fe0*/  LDS R135, [R134+0x3e00] ;  /* 0x003e000086877984 */ /* 0x0030620000000800 */
[----:B------:R-:W-:Y:S04]  /*9ff0*/  BSSY B0, `(.L_x_15222) ;  /* 0x0000004000007945 */ /* 0x000fe80003800000 */
[----:B------:R-:W-:Y:S05]  /*a000*/  @!P4 BRA `(.L_x_15223) ;  /* 0x000000000008c947 */ /* 0x000fea0003800000 */
[----:B------:R0:W-:Y:S04]  /*a010*/  REDG.E.ADD.F32.FTZ.RN.STRONG.GPU desc[UR20][R140.64+-0x380], R244 ;  /* 0xfffc80f48c0079a6 */ /* 0x0001e8000c10f394 */
[----:B-1----:R0:W-:Y:S02]  /*a020*/  REDG.E.ADD.F32.FTZ.RN.STRONG.GPU desc[UR20][R142.64+-0x380], R135 ;  /* 0xfffc80878e0079a6 */ /* 0x0021e4000c10f394 */
.L_x_15223:
[----:B------:R-:W-:Y:S05]  /*a030*/  BSYNC B0 ;  /* 0x0000000000007941 */ /* 0x000fea0003800000 */
.L_x_15222:
[----:B------:R-:W0:Y:S01]  /*a040*/  LDS R133, [R133+0x3e80] ;  /* 0x003e800085857984 */ /* 0x000e220000000800 */
[----:B------:R-:W-:Y:S04]  /*a050*/  BSSY B0, `(.L_x_15224) ;  /* 0x0000004000007945 */ /* 0x000fe80003800000 */
[----:B------:R-:W-:Y:S05]  /*a060*/  @!P5 BRA `(.L_x_15225) ;  /* 0x000000000008d947 */ /* 0x000fea0003800000 */
[----:B------:R1:W-:Y:S04]  /*a070*/  REDG.E.ADD.F32.FTZ.RN.STRONG.GPU desc[UR20][R140.64+-0x300], R245 ;  /* 0xfffd00f58c0079a6 */ /* 0x0003e8000c10f394 */
[----:B0-----:R0:W-:Y:S02]  /*a080*/  REDG.E.ADD.F32.FTZ.RN.STRONG.GPU desc[UR20][R142.64+-0x300], R133 ;  /* 0xfffd00858e0079a6 */ /* 0x0011e4000c10f394 */
.L_x_15225:
[----:B------:R-:W-:Y:S05]  /*a090*/  BSYNC B0 ;  /* 0x0000000000007941 */ /* 0x000fea0003800000 */
.L_x_15224:
[----:B0-----:R0:W0:Y:S01]  /*a0a0*/  LDS R133, [R132+0x3f00] ;  /* 0x003f000084857984 */ /* 0x0010220000000800 */
        /* <DEDUP_REMOVED lines=9> */
.L_x_15227:
[----:B------:R-:W-:Y:S05]  /*a140*/  BSYNC B0 ;  /* 0x0000000000007941 */ /* 0x000fea0003800000 */
.L_x_15226:
[----:B------:R-:W0:Y:S01]  /*a150*/  LDS R131, [R131+0x3f80] ;  /* 0x003f800083837984 */ /* 0x000e220000000800 */
[----:B------:R-:W-:Y:S04]  /*a160*/  BSSY B0, `(.L_x_15228) ;  /* 0x0000004000007945 */ /* 0x000fe80003800000 */
[----:B------:R-:W-:Y:S05]  /*a170*/  @!P2 BRA `(.L_x_15229) ;  /* 0x000000000008a947 */ /* 0x000fea0003800000 */
[----:B------:R1:W-:Y:S04]  /*a180*/  REDG.E.ADD.F32.FTZ.RN.STRONG.GPU desc[UR20][R140.64+-0x200], R247 ;  /* 0xfffe00f78c0079a6 */ /* 0x0003e8000c10f394 */
[----:B0-----:R0:W-:Y:S02]  /*a190*/  REDG.E.ADD.F32.FTZ.RN.STRONG.GPU desc[UR20][R142.64+-0x200], R131 ;  /* 0xfffe00838e0079a6 */ /* 0x0011e4000c10f394 */
.L_x_15229:
[----:B------:R-:W-:Y:S05]  /*a1a0*/  BSYNC B0 ;  /* 0x0000000000007941 */ /* 0x000fea0003800000 */
.L_x_15228:
[----:B0-----:R0:W0:Y:S01]  /*a1b0*/  LDS R131, [R130+0x4000] ;  /* 0x0040000082837984 */ /* 0x0010220000000800 */
[----:B------:R-:W-:Y:S04]  /*a1c0*/  BSSY B0, `(.L_x_15230) ;  /* 0x0000004000007945 */ /* 0x000fe80003800000 */
[----:B------:R-:W-:Y:S05]  /*a1d0*/  @!P3 BRA `(.L_x_15231) ;  /* 0x000000000008b947 */ /* 0x000fea0003800000 */
[----:B------:R1:W-:Y:S04]  /*a1e0*/  REDG.E.ADD.F32.FTZ.RN.STRONG.GPU desc[UR20][R140.64+-0x180], R248 ;  /* 0xfffe80f88c0079a6 */ /* 0x0003e8000c10f394 */
[----:B0-----:R0:W-:Y:S02]  /*a1f0*/  REDG.E.ADD.F32.FTZ.RN.STRONG.GPU desc[UR20][R142.64+-0x180], R131 ;  /* 0xfffe80838e0079a6 */ /* 0x0011e4000c10f394 */
.L_x_15231:
[----:B------:R-:W-:Y:S05]  /*a200*/  BSYNC B0 ;  /* 0x0000000000007941 */ /* 0x000fea0003800000 */
.L_x_15230:
[----:B------:R-:W0:Y:S01]  /*a210*/  LDS R129, [R129+0x4080] ;  /* 0x0040800081817984 */ /* 0x000e220000000800 */
[----:B------:R-:W-:Y:S04]  /*a220*/  BSSY B0, `(.L_x_15232) ;  /* 0x0000004000007945 */ /* 0x000fe80003800000 */
[----:B------:R-:W-:Y:S05]  /*a230*/  @!P4 BRA `(.L_x_15233) ;  /* 0x000000000008c947 */ /* 0x000fea0003800000 */
[----:B------:R1:W-:Y:S04]  /*a240*/  REDG.E.ADD.F32.FTZ.RN.STRONG.GPU desc[UR20][R140.64+-0x100], R249 ;  /* 0xffff00f98c0079a6 */ /* 0x0003e8000c10f394 */
[----:B0-----:R0:W-:Y:S02]  /*a250*/  REDG.E.ADD.F32.FTZ.RN.STRONG.GPU desc[UR20][R142.64+-0x100], R129 ;  /* 0xffff00818e0079a6 */ /* 0x0011e4000c10f394 */
.L_x_15233:
[----:B------:R-:W-:Y:S05]  /*a260*/  BSYNC B0 ;  /* 0x0000000000007941 */ /* 0x000fea0003800000 */
.L_x_15232:
[----:B------:R-:W0:Y:S01]  /*a270*/  LDS R57, [R57+0x4100] ;  /* 0x0041000039397984 */ /* 0x000e220000000800 */
[----:B------:R-:W-:Y:S04]  /*a280*/  BSSY B0, `(.L_x_15234) ;  /* 0x0000004000007945 */ /* 0x000fe80003800000 */
[----:B------:R-:W-:Y:S05]  /*a290*/  @!P5 BRA `(.L_x_15235) ;  /* 0x000000000008d947 */ /* 0x000fea0003800000 */
[----:B------:R1:W-:Y:S04]  /*a2a0*/  REDG.E.ADD.F32.FTZ.RN.STRONG.GPU desc[UR20][R140.64+-0x80], R250 ;  /* 0xffff80fa8c0079a6 */ /* 0x0003e8000c10f394 */
[----:B0-----:R0:W-:Y:S02]  /*a2b0*/  REDG.E.ADD.F32.FTZ.RN.STRONG.GPU desc[UR20][R142.64+-0x80], R57 ;  /* 0xffff80398e0079a6 */ /* 0x0011e4000c10f394 */
.L_x_15235:
[----:B------:R-:W-:Y:S05]  /*a2c0*/  BSYNC B0 ;  /* 0x0000000000007941 */ /* 0x000fea0003800000 */
.L_x_15234:
[----:B------:R-:W5:Y:S01]  /*a2d0*/  SHFL.DOWN PT, R56, R55, 0x1, 0x1f ;  /* 0x08201f0037387f89 */ /* 0x000f6200000e0000 */
[----:B------:R-:W-:Y:S01]  /*a2e0*/  ISETP.GT.AND P2, PT, R156, 0x1e, PT ;  /* 0x0000001e9c00780c */ /* 0x000fe20003f44270 */
[----:B------:R-:W-:Y:S01]  /*a2f0*/  FFMA.FTZ R36, R79, R46, R36 ;  /* 0x0000002e4f247223 */ /* 0x000fe20000010024 */
[----:B------:R-:W-:Y:S01]  /*a300*/  FMUL.FTZ R67, R67, R237 ;  /* 0x000000ed43437220 */ /* 0x000fe20000410000 */
[----:B0-----:R-:W0:Y:S01]  /*a310*/  SHFL.DOWN PT, R57, R118, 0x1, 0x1f ;  /* 0x08201f0076397f89 */ /* 0x001e2200000e0000 */
[----:B------:R-:W-:Y:S01]  /*a320*/  FMUL.FTZ R185, R124, R185 ;  /* 0x000000b97cb97220 */ /* 0x000fe20000410000 */
[----:B------:R-:W-:Y:S01]  /*a330*/  FMUL.FTZ R65, R65, R234 ;  /* 0x000000ea41417220 */ /* 0x000fe20000410000 */
[----:B------:R-:W-:Y:S01]  /*a340*/  FMUL.FTZ R127, R127, R52 ;  /* 0x000000347f7f7220 */ /* 0x000fe20000410000 */
[-C--:B------:R-:W-:Y:S01]  /*a350*/  FFMA.FTZ R51, R82, R37.reuse, R51 ;  /* 0x0000002552337223 */ /* 0x080fe20000010033 */
[----:B------:R-:W-:Y:S01]  /*a360*/  FFMA.FTZ R114, R27, R37, R114 ;  /* 0x000000251b727223 */ /* 0x000fe20000010072 */
        /* <DEDUP_REMOVED lines=89> */
.L_x_15237:
[----:B------:R-:W-:Y:S05]  /*a900*/  BSYNC B0 ;  /* 0x0000000000007941 */ /* 0x000fea0003800000 */
.L_x_15236:
[----:B------:R-:W-:Y:S02]  /*a910*/  UIADD3 UR7, UR7, 0x1, URZ ;  /* 0x0000000107077890 */ /* 0x000fe4000fffe03f */
[----:B------:R-:W-:Y:S02]  /*a920*/  UIADD3 UR8, UP1, UR8, 0x1, URZ ;  /* 0x0000000108087890 */ /* 0x000fe4000ff3e03f */
[----:B------:R-:W-:Y:S02]  /*a930*/  UISETP.GE.AND UP0, UPT, UR7, UR55, UPT ;  /* 0x000000370700728c */ /* 0x000fe4000bf06270 */
[----:B------:R-:W-:-:S04]  /*a940*/  UIADD3.X UR9, URZ, UR9, URZ, UP1, !UPT ;  /* 0x000000093f097290 */ /* 0x000fc80008ffe43f */
[----:B------:R-:W-:-:S13]  /*a950*/  PLOP3.LUT P0, PT, PT, PT, UP0, 0x80, 0x0 ;  /* 0x000000000000781c */ /* 0x000fda0003f0f008 */
[----:B------:R-:W-:Y:S05]  /*a960*/  @!P0 BRA `(.L_x_15238) ;  /* 0xffffff8000588947 */ /* 0x000fea000383ffff */
.L_x_15159:
        /* <DEDUP_REMOVED lines=10> */
[----:B------:R-:W-:Y:S01]  /*aa10*/  USHF.R.S32.HI UR9, URZ, 0x1f, UR8 ;  /* 0x0000001f3f097899 */ /* 0x000fe20008011408 */
[----:B------:R-:W-:Y:S01]  /*aa20*/  FADD.FTZ R0, R157, R84 ;  /* 0x000000549d007221 */ /* 0x000fe20000010000 */
[----:B------:R-:W-:Y:S01]  /*aa30*/  UIMAD UR7, UR10, UR25, UR7 ;  /* 0x000000190a0772a4 */ /* 0x000fe2000f8e0207 */
[----:B------:R-:W-:Y:S01]  /*aa40*/  LOP3.LUT R7, R5, 0x1f, R158, 0xf8, !PT ;  /* 0x0000001f05077812 */ /* 0x000fe200078ef89e */
[----:B------:R-:W-:Y:S01]  /*aa50*/  UIMAD.WIDE.U32 UR24, UR10, UR24, UR8 ;  /* 0x000000180a1872a5 */ /* 0x000fe2000f8e0008 */
[----:B------:R-:W-:Y:S01]  /*aa60*/  FADD.FTZ R5, R0, R85 ;  /* 0x0000005500057221 */ /* 0x000fe20000010000 */
[----:B------:R-:W-:Y:S01]  /*aa70*/  ULDC.64 UR18, c[0x0][0x390] ;  /* 0x0000e40000127ab9 */ /* 0x000fe20000000a00 */
[----:B------:R-:W-:-:S02]  /*aa80*/  UIADD3 UR12, UP1, UR12, -0x1000, URZ ;  /* 0xfffff0000c0c7890 */ /* 0x000fc4000ff3e03f */
[----:B------:R-:W-:Y:S01]  /*aa90*/  UIADD3 UR25, UR25, UR7, URZ ;  /* 0x0000000719197290 */ /* 0x000fe2000fffe03f */
[----:B------:R-:W-:Y:S01]  /*aaa0*/  FADD.FTZ R0, R5, R86 ;  /* 0x0000005605007221 */ /* 0x000fe20000010000 */
[----:B------:R-:W-:Y:S01]  /*aab0*/  UIMAD UR7, UR27, UR18, URZ ;  /* 0x000000121b0772a4 */ /* 0x000fe2000f8e023f */
[----:B------:R-:W-:Y:S02]  /*aac0*/  STS.128 [R6], R100 ;  /* 0x0000006406007388 */ /* 0x000fe40000000c00 */
[----:B------:R-:W-:Y:S01]  /*aad0*/  FADD.FTZ R5, R0, R87 ;  /* 0x0000005700057221 */ /* 0x000fe20000010000 */
[----:B------:R-:W-:Y:S01]  /*aae0*/  UIMAD UR7, UR46, UR19, UR7 ;  /* 0x000000132e0772a4 */ /* 0x000fe2000f8e0207 */
[----:B------:R-:W-:Y:S01]  /*aaf0*/  STS.128 [R6+0x10], R104 ;  /* 0x0000106806007388 */ /* 0x000fe20000000c00 */
[----:B------:R-:W-:Y:S02]  /*ab00*/  UIMAD.WIDE.U32 UR18, UR46, UR18, UR24 ;  /* 0x000000122e1272a5 */ /* 0x000fe4000f8e0018 */
[----:B------:R-:W-:Y:S01]  /*ab10*/  UIADD3 UR14, UP2, UR14, -0x1000, URZ ;  /* 0xfffff0000e0e7890 */ /* 0x000fe2000ff5e03f */
[----:B------:R-:W-:Y:S01]  /*ab20*/  STS.128 [R6+0x20], R108 ;  /* 0x0000206c06007388 */ /* 0x000fe20000000c00 */
[----:B------:R-:W-:Y:S01]  /*ab30*/  ULDC.64 UR24, c[0x0][0x3e0] ;  /* 0x0000f80000187ab9 */ /* 0x000fe20000000a00 */
[----:B------:R-:W-:-:S02]  /*ab40*/  UIADD3 UR17, UR19, UR7, URZ ;  /* 0x0000000713117290 */ /* 0x000fc4000fffe03f */
        /* <DEDUP_REMOVED lines=9> */
[----:B------:R-:W-:Y:S02]  /*abe0*/  UIADD3 UR50, UP4, UR50, -0x800, URZ ;  /* 0xfffff80032327890 */ /* 0x000fe4000ff9e03f */
[----:B------:R-:W-:Y:S01]  /*abf0*/  MOV R3, UR18 ;  /* 0x0000001200037c02 */ /* 0x000fe20008000f00 */
[----:B------:R-:W2:Y:S01]  /*ac00*/  LDS.128 R20, [R4+0x600] ;  /* 0x0006000004147984 */ /* 0x000ea20000000c00 */
[----:B------:R-:W-:Y:S01]  /*ac10*/  ULDC.64 UR18, c[0x0][0x3a8] ;  /* 0x0000ea0000127ab9 */ /* 0x000fe20000000a00 */
[----:B------:R-:W-:Y:S01]  /*ac20*/  UIADD3 UR54, UP5, UR54, -0x800, URZ ;  /* 0xfffff80036367890 */ /* 0x000fe2000ffbe03f */
[----:B------:R-:W-:Y:S01]  /*ac30*/  IMAD.WIDE R2, R7, 0x10, R2 ;  /* 0x0000001007027825 */ /* 0x000fe200078e0202 */
[----:B------:R-:W-:-:S02]  /*ac40*/  UIMAD UR7, UR26, UR18, URZ ;  /* 0x000000121a0772a4 */ /* 0x000fc4000f8e023f */
[----:B------:R-:W-:Y:S02]  /*ac50*/  UIMAD.WIDE.U32 UR8, UR10, UR18, UR8 ;  /* 0x000000120a0872a5 */ /* 0x000fe4000f8e0008 */
        /* <DEDUP_REMOVED lines=17> */
[----:B-1----:R-:W-:Y:S01]  /*ad70*/  STG.E.128 desc[UR20][R2.64+0x400], R16 ;  /* 0x0004001002007986 */ /* 0x002fe2000c101d14 */
[----:B------:R-:W-:Y:S02]  /*ad80*/  UIADD3.X UR49, UR49, -0x1, URZ, UP4, !UPT ;  /* 0xffffffff31317890 */ /* 0x000fe4000a7fe43f */
[----:B------:R-:W-:Y:S01]  /*ad90*/  PLOP3.LUT P0, PT, PT, PT, UP0, 0x80, 0x0 ;  /* 0x000000000000781c */ /* 0x000fe20003f0f008 */
[----:B--2---:R0:W-:Y:S01]  /*ada0*/  STG.E.128 desc[UR20][R2.64+0x600], R20 ;  /* 0x0006001402007986 */ /* 0x0041e2000c101d14 */
[----:B------:R-:W-:Y:S01]  /*adb0*/  UIADD3.X UR52, UR52, -0x1, URZ, UP5, !UPT ;  /* 0xffffffff34347890 */ /* 0x000fe2000affe43f */
        /* <DEDUP_REMOVED lines=30> */
.L_x_15157:
        /* <DEDUP_REMOVED lines=30> */
.L_x_15241:
[----:B------:R-:W-:Y:S05]  /*b180*/  BSYNC B0 ;  /* 0x0000000000007941 */ /* 0x000fea0003800000 */
.L_x_15240:
        /* <DEDUP_REMOVED lines=31> */
.L_x_15243:
[----:B0-----:R-:W3:Y:S02]  /*b380*/  S2R R7, SR_TID.X ;  /* 0x0000000000077919 */ /* 0x001ee40000002100 */
.L_x_15244:
[----:B------:R-:W-:Y:S05]  /*b390*/  BSYNC B0 ;  /* 0x0000000000007941 */ /* 0x000fea0003800000 */
.L_x_15242:
[----:B------:R-:W-:Y:S02]  /*b3a0*/  ULDC UR14, c[0x0][0x21c] ;  /* 0x00008700000e7ab9 */ /* 0x000fe40000000800 */
[----:B---3--:R-:W-:-:S13]  /*b3b0*/  ISETP.GE.AND P0, PT, R7, UR14, PT ;  /* 0x0000000e07007c0c */ /* 0x008fda000bf06270 */
[----:B------:R-:W-:Y:S05]  /*b3c0*/  @P0 EXIT ;  /* 0x000000000000094d */ /* 0x000fea0003800000 */
[----:B------:R-:W3:Y:S01]  /*b3d0*/  S2UR UR10, SR_CgaCtaId ;  /* 0x00000000000a79c3 */ /* 0x000ee20000008800 */
        /* <DEDUP_REMOVED lines=9> */
[----:B---3--:R-:W-:-:S03]  /*b470*/  ULEA UR7, UR10, UR7, 0x18 ;  /* 0x000000070a077291 */ /* 0x008fc6000f8ec03f */
[----:B------:R-:W-:-:S09]  /*b480*/  ULDC.64 UR10, c[0x0][0x340] ;  /* 0x0000d000000a7ab9 */ /* 0x000fd20000000a00 */
.L_x_15245:
[C---:B------:R-:W-:Y:S02]  /*b490*/  LEA R0, R7.reuse, UR7, 0x3 ;  /* 0x0000000707007c11 */ /* 0x040fe4000f8e18ff */
[----:B01----:R-:W-:Y:S02]  /*b4a0*/  SHF.R.S32.HI R4, RZ, 0x1f, R7 ;  /* 0x0000001fff047819 */ /* 0x003fe40000011407 */
[----:B--23--:R-:W-:Y:S01]  /*b4b0*/  MOV R2, UR4 ;  /* 0x0000000400027c02 */ /* 0x00cfe20008000f00 */
        /* <DEDUP_REMOVED lines=16> */
.L_x_15246:
        /* <DEDUP_REMOVED lines=12> */
.L_x_18994:


//--------------------- .text._Z25selective_scan_bwd_kernelI32Selective_Scan_bwd_kernel_traitsILi32ELi16ELb1ELb1ELb1ELb1ELb0EfN3c107complexIfEEEEv12SSMParamsBwd --------------------------
	.section	.text._Z25selective_scan_bwd_kernelI32Selective_Scan_bwd_kernel_traitsILi32ELi16ELb1ELb1ELb1ELb1ELb0EfN3c107complexIfEEEEv12SSMParamsBwd,"ax",@progbits
	.align	128
        .global         _Z25selective_scan_bwd_kernelI32Selective_Scan_bwd_kernel_traitsILi32ELi16ELb1ELb1ELb1ELb1ELb0EfN3c107complexIfEEEEv12SSMParamsBwd
        .type           _Z25selective_scan_bwd_kernelI32Selective_Scan_bwd_kernel_traitsILi32ELi16ELb1ELb1ELb1ELb1ELb0EfN3c107complexIfEEEEv12SSMParamsBwd,@function
        .size           _Z25selective_scan_bwd_kernelI32Selective_Scan_bwd_kernel_traitsILi32ELi16ELb1ELb1ELb1ELb1ELb0EfN3c107complexIfEEEEv12SSMParamsBwd,(.L_x_18995 - _Z25selective_scan_bwd_kernelI32Selective_Scan_bwd_kernel_traitsILi32ELi16ELb1ELb1ELb1ELb1ELb0EfN3c107complexIfEEEEv12SSMParamsBwd)
        .other          _Z25selective_scan_bwd_kernelI32Selective_Scan_bwd_kernel_traitsILi32ELi16ELb1ELb1ELb1ELb1ELb0EfN3c107complexIfEEEEv12SSMParamsBwd,@"STO_CUDA_ENTRY STV_DEFAULT"
_Z25selective_scan_bwd_kernelI32Selective_Scan_bwd_kernel_traitsILi32ELi16ELb1ELb1ELb1ELb1ELb0EfN3c107complexIfEEEEv12SSMParamsBwd:
.text._Z25selective_scan_bwd_kernelI32Selective_Scan_bwd_kernel_traitsILi32ELi16ELb1ELb1ELb1ELb1ELb0EfN3c107complexIfEEEEv12SSMParamsBwd:
        /* <DEDUP_REMOVED lines=86> */
[----:B------:R-:W-:Y:S02]  /*0560*/  UIMAD.WIDE.U32 UR18, UR53, UR26, UR18 ;  /* 0x0000001a351272a5 */ /* 0x000fe4000f8e0012 */
[----:B------:R-:W-:Y:S01]  /*0570*/  UIADD3 UR15, UR15, UR23, URZ ;  /* 0x000000170f0f7290 */ /* 0x000fe2000fffe03f */
[----:B------:R-:W-:Y:S01]  /*0580*/  R2UR UR33, R0 ;  /* 0x00000000002172ca */ /* 0x000fe200000e0000 */
[----:B------:R-:W-:-:S06]  /*0590*/  UIADD3 UR9, UR9, UR22, URZ ;  /* 0x0000001609097290 */ /* 0x000fcc000fffe03f */
[----:B------:R-:W-:-:S04]  /*05a0*/  UIADD3 UR29, URZ, -UR5, URZ ;  /* 0x800000053f1d7290 */ /* 0x000fc8000fffe03f */
[----:B------:R-:W-:-:S04]  /*05b0*/  UIMAD UR29, UR29, UR36, URZ ;  /* 0x000000241d1d72a4 */ /* 0x000fc8000f8e023f */
[----:B------:R-:W-:-:S04]  /*05c0*/  UIMAD.WIDE.U32 UR4, UR5, UR29, UR4 ;  /* 0x0000001d050472a5 */ /* 0x000fc8000f8e0004 */
[----:B------:R-:W-:Y:S02]  /*05d0*/  UIMAD.WIDE.U32 UR34, UR5, UR33, URZ ;  /* 0x00000021052272a5 */ /* 0x000fe4000f8e003f */
[----:B------:R-:W-:Y:S01]  /*05e0*/  UIMAD UR34, UR11, UR26, URZ ;  /* 0x0000001a0b2272a4 */ /* 0x000fe2000f8e023f */
[----:B------:R-:W-:Y:S01]  /*05f0*/  ULDC.64 UR4, c[0x0][0x330] ;  /* 0x0000cc0000047ab9 */ /* 0x000fe20000000a00 */
[----:B------:R-:W-:-:S03]  /*0600*/  USHF.R.S32.HI UR26, URZ, 0x1f, UR31 ;  /* 0x0000001f3f1a7899 */ /* 0x000fc6000801141f */
[----:B------:R-:W-:Y:S01]  /*0610*/  UMOV UR29, UR35 ;  /* 0x00000023001d7c82 */ /* 0x000fe20008000000 */
[----:B------:R-:W-:Y:S02]  /*0620*/  UIMAD UR11, UR11, UR4, URZ ;  /* 0x000000040b0b72a4 */ /* 0x000fe4000f8e023f */
[----:B------:R-:W-:Y:S02]  /*0630*/  UIADD3 UR35, -UR29, URZ, URZ ;  /* 0x0000003f1d237290 */ /* 0x000fe4000fffe13f */
[----:B------:R-:W-:Y:S02]  /*0640*/  UIMAD UR51, UR53, UR5, UR11 ;  /* 0x00000005353372a4 */ /* 0x000fe4000f8e020b */
[----:B------:R-:W-:Y:S02]  /*0650*/  UIMAD UR33, UR36, UR35, UR33 ;  /* 0x00000023242172a4 */ /* 0x000fe4000f8e0221 */
[----:B------:R-:W-:Y:S02]  /*0660*/  UIADD3 UR11, UP2, UR31, UR24, URZ ;  /* 0x000000181f0b7290 */ /* 0x000fe4000ff5e03f */
[----:B------:R-:W-:-:S02]  /*0670*/  UISETP.GT.U32.AND UP1, UPT, UR36, UR33, UPT ;  /* 0x000000212400728c */ /* 0x000fc4000bf24070 */
[----:B------:R-:W-:Y:S02]  /*0680*/  UIADD3.X UR28, UR26, UR25, UR28, UP2, !UPT ;  /* 0x000000191a1c7290 */ /* 0x000fe400097fe41c */
[----:B------:R-:W-:Y:S02]  /*0690*/  ULEA UR50, UP3, UR11, UR46, 0x2 ;  /* 0x0000002e0b327291 */ /* 0x000fe4000f86103f */
[----:B------:R-:W-:Y:S02]  /*06a0*/  UIMAD.WIDE.U32 UR4, UR53, UR4, UR14 ;  /* 0x00000004350472a5 */ /* 0x000fe4000f8e000e */
[----:B------:R-:W-:Y:S02]  /*06b0*/  ULEA.HI.X UR47, UR11, UR47, UR28, 0x2, UP3 ;  /* 0x0000002f0b2f7291 */ /* 0x000fe400098f141c */
[----:B------:R-:W-:Y:S02]  /*06c0*/  ULOP3.LUT UR11, UR53, UR32, URZ, 0x3c, !UPT ;  /* 0x00000020350b7292 */ /* 0x000fe4000f8e3c3f */
[----:B------:R-:W-:-:S02]  /*06d0*/  @!UP1 UIADD3 UR33, UR33, -UR36, URZ ;  /* 0x8000002421219290 */ /* 0x000fc4000fffe03f */
[----:B------:R-:W-:Y:S02]  /*06e0*/  @!UP1 UIADD3 UR29, UR29, 0x1, URZ ;  /* 0x000000011d1d9890 */ /* 0x000fe4000fffe03f */
[----:B------:R-:W-:Y:S02]  /*06f0*/  UISETP.GE.U32.AND UP2, UPT, UR33, UR36, UPT ;  /* 0x000000242100728c */ /* 0x000fe4000bf46070 */
[----:B------:R-:W-:Y:S02]  /*0700*/  UIMAD UR27, UR53, UR27, UR34 ;  /* 0x0000001b351b72a4 */ /* 0x000fe4000f8e0222 */
[----:B------:R-:W-:Y:S02]  /*0710*/  UISETP.GE.AND UP1, UPT, UR11, URZ, UPT ;  /* 0x0000003f0b00728c */ /* 0x000fe4000bf26270 */
        /* <DEDUP_REMOVED lines=9> */
[----:B------:R-:W-:-:S02]  /*07b0*/  ULEA.HI.X UR15, UR15, UR25, UR18, 0x2, UP3 ;  /* 0x000000190f0f7291 */ /* 0x000fc400098f1412 */
[----:B------:R-:W-:Y:S01]  /*07c0*/  @!UP1 UIADD3 UR11, -UR11, URZ, URZ ;  /* 0x0000003f0b0b9290 */ /* 0x000fe2000fffe13f */
[----:B------:R-:W-:Y:S01]  /*07d0*/  ULDC.64 UR18, c[0x0][0x3b8] ;  /* 0x0000ee0000127ab9 */ /* 0x000fe20000000a00 */
[----:B------:R-:W-:Y:S02]  /*07e0*/  @!UP2 ULOP3.LUT UR11, URZ, UR32, URZ, 0x33, !UPT ;  /* 0x000000203f0ba292 */ /* 0x000fe4000f8e333f */
[----:B------:R-:W-:Y:S02]  /*07f0*/  ULEA UR52, UP1, UR31, UR18, 0x2 ;  /* 0x000000121f347291 */ /* 0x000fe4000f82103f */
[----:B------:R-:W-:Y:S02]  /*0800*/  USHF.R.S32.HI UR27, URZ, 0x1f, UR11 ;  /* 0x0000001f3f1b7899 */ /* 0x000fe4000801140b */
[----:B------:R-:W-:Y:S02]  /*0810*/  ULEA.HI.X UR51, UR31, UR19, UR51, 0x2, UP1 ;  /* 0x000000131f337291 */ /* 0x000fe400088f1433 */
[----:B------:R-:W-:Y:S01]  /*0820*/  ULEA UR24, UR17, 0xfffffc00, 0xa ;  /* 0xfffffc0011187891 */ /* 0x000fe2000f8e503f */
[----:B------:R-:W-:-:S02]  /*0830*/  ULDC.64 UR18, c[0x0][0x258] ;  /* 0x0000960000127ab9 */ /* 0x000fc40000000a00 */
[----:B------:R-:W-:Y:S02]  /*0840*/  UIMAD UR4, UR27, UR18, URZ ;  /* 0x000000121b0472a4 */ /* 0x000fe4000f8e023f */
[----:B------:R-:W-:Y:S02]  /*0850*/  UIMAD.WIDE.U32 UR22, UR11, UR18, UR8 ;  /* 0x000000120b1672a5 */ /* 0x000fe4000f8e0008 */
[----:B------:R-:W-:Y:S02]  /*0860*/  UIMAD UR8, UR11, UR19, UR4 ;  /* 0x000000130b0872a4 */ /* 0x000fe4000f8e0204 */
[----:B------:R-:W-:Y:S02]  /*0870*/  UIADD3 UR26, UP1, UR24, UR22, URZ ;  /* 0x00000016181a7290 */ /* 0x000fe4000ff3e03f */
[----:B------:R-:W-:Y:S02]  /*0880*/  UIADD3 UR8, UR23, UR8, URZ ;  /* 0x0000000817087290 */ /* 0x000fe4000fffe03f */
[----:B------:R-:W-:Y:S01]  /*0890*/  USHF.R.S32.HI UR25, URZ, 0x1f, UR24 ;  /* 0x0000001f3f197899 */ /* 0x000fe20008011418 */
[----:B------:R-:W-:Y:S01]  /*08a0*/  ULDC.64 UR18, c[0x0][0x278] ;  /* 0x00009e0000127ab9 */ /* 0x000fe20000000a00 */
[----:B------:R-:W-:Y:S01]  /*08b0*/  ULDC.64 UR4, c[0x0][0x2d8] ;  /* 0x0000b60000047ab9 */ /* 0x000fe20000000a00 */
[----:B------:R-:W-:-:S02]  /*08c0*/  UIADD3 UR9, UR13, UR16, URZ ;  /* 0x000000100d097290 */ /* 0x000fc4000fffe03f */
[----:B------:R-:W-:Y:S02]  /*08d0*/  UIMAD UR16, UR27, UR18, URZ ;  /* 0x000000121b1072a4 */ /* 0x000fe4000f8e023f */
[----:B------:R-:W-:Y:S02]  /*08e0*/  ULEA UR13, UP2, UR26, UR4, 0x2 ;  /* 0x000000041a0d7291 */ /* 0x000fe4000f84103f */
[----:B------:R-:W-:Y:S02]  /*08f0*/  UIADD3.X UR4, UR25, UR8, URZ, UP1, !UPT ;  /* 0x0000000819047290 */ /* 0x000fe40008ffe43f */
[----:B------:R-:W-:Y:S01]  /*0900*/  UIMAD UR22, UR11, UR19, UR16 ;  /* 0x000000130b1672a4 */ /* 0x000fe2000f8e0210 */
[----:B------:R-:W-:Y:S01]  /*0910*/  UMOV UR8, UR12 ;  /* 0x0000000c00087c82 */ /* 0x000fe20008000000 */
[----:B------:R-:W-:Y:S01]  /*0920*/  @UP0 ULDC UR12, c[0x0][0x214] ;  /* 0x00008500000c0ab9 */ /* 0x000fe20000000800 */
[----:B------:R-:W-:Y:S02]  /*0930*/  UIMAD.WIDE.U32 UR8, UR11, UR18, UR8 ;  /* 0x000000120b0872a5 */ /* 0x000fe4000f8e0008 */
[----:B------:R-:W-:-:S02]  /*0940*/  @UP0 UIMAD UR12, UR10, UR12, UR53 ;  /* 0x0000000c0a0c02a4 */ /* 0x000fc4000f8e0235 */
[----:B------:R-:W-:Y:S02]  /*0950*/  UISETP.GE.AND UP1, UPT, UR17, 0x1, UPT ;  /* 0x000000011100788c */ /* 0x000fe4000bf26270 */
[----:B------:R-:W-:Y:S02]  /*0960*/  UIADD3 UR22, UR9, UR22, URZ ;  /* 0x0000001609167290 */ /* 0x000fe4000fffe03f */
[----:B------:R-:W-:Y:S02]  /*0970*/  ULEA.HI.X UR26, UR26, UR5, UR4, 0x2, UP2 ;  /* 0x000000051a1a7291 */ /* 0x000fe400090f1404 */
[----:B------:R-:W-:Y:S01]  /*0980*/  @UP0 UIMAD UR12, UR12, UR17, URZ ;  /* 0x000000110c0c02a4 */ /* 0x000fe2000f8e023f */
[----:B------:R-:W-:Y:S01]  /*0990*/  UMOV UR4, URZ ;  /* 0x0000003f00047c82 */ /* 0x000fe20008000000 */
[----:B------:R-:W-:Y:S01]  /*09a0*/  UIADD3 UR16, UP2, UR24, UR8, URZ ;  /* 0x0000000818107290 */ /* 0x000fe2000ff5e03f */
[----:B------:R-:W-:Y:S01]  /*09b0*/  @UP0 ULDC UR23, c[0x0][0x21c] ;  /* 0x0000870000170ab9 */ /* 0x000fe20000000800 */
[----:B------:R-:W-:Y:S01]  /*09c0*/  ULDC.64 UR18, c[0x0][0x2e0] ;  /* 0x0000b80000127ab9 */ /* 0x000fe20000000a00 */
[----:B------:R-:W-:-:S02]  /*09d0*/  @UP0 UIMAD UR12, UR12, UR23, URZ ;  /* 0x000000170c0c02a4 */ /* 0x000fc4000f8e023f */
[----:B------:R-:W-:Y:S02]  /*09e0*/  UIADD3.X UR25, UR25, UR22, URZ, UP2, !UPT ;  /* 0x0000001619197290 */ /* 0x000fe400097fe43f */
        /* <DEDUP_REMOVED lines=17> */
[----:B------:R-:W-:Y:S01]  /*0b00*/  ULDC UR12, c[0x0][0x224] ;  /* 0x00008900000c7ab9 */ /* 0x000fe20000000800 */
[----:B------:R-:W-:Y:S01]  /*0b10*/  UMOV UR14, UR26 ;  /* 0x0000001a000e7c82 */ /* 0x000fe20008000000 */
[----:B------:R-:W-:Y:S01]  /*0b20*/  UMOV UR15, UR18 ;  /* 0x00000012000f7c82 */ /* 0x000fe20008000000 */
[----:B------:R-:W-:-:S05]  /*0b30*/  UMOV UR6, URZ ;  /* 0x0000003f00067c82 */ /* 0x000fca0008000000 */
.L_x_15360:
        /* <DEDUP_REMOVED lines=31> */
[----:B------:R0:W5:Y:S01]  /*0d30*/  LDG.E.128 R32, desc[UR20][R2.64+0x600] ;  /* 0x0006001402207981 */ /* 0x000162000c1e1d00 */
[----:B------:R-:W-:-:S02]  /*0d40*/  MOV R24, UR52 ;  /* 0x0000003400187c02 */ /* 0x000fc40008000f00 */
[----:B------:R-:W-:-:S03]  /*0d50*/  MOV R25, UR51 ;  /* 0x0000003300197c02 */ /* 0x000fc60008000f00 */
[----:B------:R-:W-:Y:S01]  /*0d60*/  IMAD.WIDE R24, R5, 0x10, R24 ;  /* 0x0000001005187825 */ /* 0x000fe200078e0218 */
[----:B0-----:R-:W0:Y:S01]  /*0d70*/  LDC R2, c[0x0][0x21c] ;  /* 0x00008700ff027b82 */ /* 0x001e220000000800 */
[----:B--2---:R-:W-:Y:S04]  /*0d80*/  STS.128 [R0], R16 ;  /* 0x0000001000007388 */ /* 0x004fe80000000c00 */
[----:B---3--:R-:W-:Y:S04]  /*0d90*/  STS.128 [R0+0x200], R20 ;  /* 0x0002001400007388 */ /* 0x008fe80000000c00 */
[----:B----4-:R1:W-:Y:S04]  /*0da0*/  STS.128 [R0+0x400], R28 ;  /* 0x0004001c00007388 */ /* 0x0103e80000000c00 */
[----:B-----5:R-:W-:Y:S01]  /*0db0*/  STS.128 [R0+0x600], R32 ;  /* 0x0006002000007388 */ /* 0x020fe20000000c00 */
        /* <DEDUP_REMOVED lines=66> */
.L_x_15249:
[----:B------:R-:W-:Y:S05]  /*11e0*/  BSYNC B0 ;  /* 0x0000000000007941 */ /* 0x000fea0003800000 */
.L_x_15248:
        /* <DEDUP_REMOVED lines=35> */
.L_x_15251:
[----:B------:R-:W-:Y:S05]  /*1420*/  BSYNC B0 ;  /* 0x0000000000007941 */ /* 0x000fea0003800000 */
.L_x_15250:
        /* <DEDUP_REMOVED lines=35> */
.L_x_15253:
[----:B------:R-:W-:Y:S05]  /*1660*/  BSYNC B0 ;  /* 0x0000000000007941 */ /* 0x000fea0003800000 */
.L_x_15252:
        /* <DEDUP_REMOVED lines=35> */
.L_x_15255:
[----:B------:R-:W-:Y:S05]  /*18a0*/  BSYNC B0 ;  /* 0x0000000000007941 */ /* 0x000fea0003800000 */
.L_x_15254:
[----:B------:R-:W-:Y:S01]  /*18b0*/  BSSY B0, `(.L_x_15256) ;  /* 0x0000024000007945 */ /* 0x000fe20003800000 */
[----:B------:R-:W-:Y:S01]  /*18c0*/  FSETP.GTU.FTZ.AND P1, PT, R34, 20, PT ;  /* 0x41a000002200780b */ /* 0x000fe20003f3c000 */
[----:B0-----:R-:W-:Y:S01]  /*18d0*/  FADD.FTZ R31, R14, UR5 ;  /* 0x000000050e1f7e21 */ /* 0x001fe20008010000 */
        /* <DEDUP_REMOVED lines=33> */
.L_x_15257:
[----:B------:R-:W-:Y:S05]  /*1af0*/  BSYNC B0 ;  /* 0x0000000000007941 */ /* 0x000fea0003800000 */
.L_x_15256:
        /* <DEDUP_REMOVED lines=40> */
.L_x_15259:
[----:B------:R-:W-:Y:S05]  /*1d80*/  BSYNC B0 ;  /* 0x0000000000007941 */ /* 0x000fea0003800000 */
.L_x_15258:
        /* <DEDUP_REMOVED lines=38> */
.L_x_15261:
[----:B------:R-:W-:Y:S05]  /*1ff0*/  BSYNC B0 ;  /* 0x0000000000007941 */ /* 0x000fea0003800000 */
.L_x_15260:
        /* <DEDUP_REMOVED lines=38> */
.L_x_15263:
[----:B------:R-:W-:Y:S05]  /*2260*/  BSYNC B0 ;  /* 0x0000000000007941 */ /* 0x000fea0003800000 */
.L_x_15262:
        /* <DEDUP_REMOVED lines=38> */
.L_x_15265:
[----:B------:R-:W-:Y:S05]  /*24d0*/  BSYNC B0 ;  /* 0x0000000000007941 */ /* 0x000fea0003800000 */
.L_x_15264:
        /* <DEDUP_REMOVED lines=38> */
.L_x_15267:
[----:B------:R-:W-:Y:S05]  /*2740*/  BSYNC B0 ;  /* 0x0000000000007941 */ /* 0x000fea0003800000 */
.L_x_15266:
        /* <DEDUP_REMOVED lines=40> */
.L_x_15269:
[----:B------:R-:W-:Y:S05]  /*29d0*/  BSYNC B0 ;  /* 0x0000000000007941 */ /* 0x000fea0003800000 */
.L_x_15268:
        /* <DEDUP_REMOVED lines=33> */
.L_x_15271:
[----:B------:R-:W-:Y:S05]  /*2bf0*/  BSYNC B0 ;  /* 0x0000000000007941 */ /* 0x000fea0003800000 */
.L_x_15270:
        /* <DEDUP_REMOVED lines=33> */
.L_x_15273:
[----:B------:R-:W-:Y:S05]  /*2e10*/  BSYNC B0 ;  /* 0x0000000000007941 */ /* 0x000fea0003800000 */
.L_x_15272:
        /* <DEDUP_REMOVED lines=33> */
.L_x_15275:
[----:B------:R-:W-:Y:S05]  /*3030*/  BSYNC B0 ;  /* 0x0000000000007941 */ /* 0x000fea0003800000 */
.L_x_15274:
        /* <DEDUP_REMOVED lines=33> */
.L_x_15277:
[----:B------:R-:W-:Y:S05]  /*3250*/  BSYNC B0 ;  /* 0x0000000000007941 */ /* 0x000fea0003800000 */
.L_x_15276:
        /* <DEDUP_REMOVED lines=33> */
.L_x_15279:
[----:B------:R-:W-:Y:S05]  /*3470*/  BSYNC B0 ;  /* 0x0000000000007941 */ /* 0x000fea0003800000 */
.L_x_15278:
        /* <DEDUP_REMOVED lines=19> */
[----:B------:R-:W-:Y:S01]  /*35b0*/  ISETP.NE.AND P0, PT, R158, RZ, PT ;  /* 0x000000ff9e00720c */ /* 0x000fe20003f05270 */
[----:B------:R-:W-:Y:S01]  /*35c0*/  FADD.FTZ R15, R17, R17 ;  /* 0x00000011110f7221 */ /* 0x000fe20000010000 */
[----:B------:R-:W-:Y:S01]  /*35d0*/  FADD.FTZ R3, R21, R21 ;  /* 0x0000001515037221 */ /* 0x000fe20000010000 */
[----:B------:R-:W-:Y:S01]  /*35e0*/  FADD.FTZ R13, R19, R19 ;  /* 0x00000013130d7221 */ /* 0x000fe20000010000 */
[----:B------:R-:W-:Y:S01]  /*35f0*/  FADD.FTZ R11, R5, R5 ;  /* 0x00000005050b7221 */ /* 0x000fe20000010000 */
[----:B------:R-:W-:Y:S01]  /*3600*/  FADD.FTZ R9, R7, R7 ;  /* 0x0000000707097221 */ /* 0x000fe20000010000 */
[----:B------:R-:W-:Y:S01]  /*3610*/  FADD.FTZ R0, R23, R23 ;  /* 0x0000001717007221 */ /* 0x000fe20000010000 */
[----:B------:R-:W-:Y:S01]  /*3620*/  P2R R17, PR, RZ, 0x1 ;  /* 0x00000001ff117803 */ /* 0x000fe20000000000 */
[----:B------:R-:W-:Y:S01]  /*3630*/  FADD.FTZ R7, R37, R37 ;  /* 0x0000002525077221 */ /* 0x000fe20000010000 */
[----:B------:R-:W-:Y:S01]  /*3640*/  IADD3 R21, R156, 0x60, RZ ;  /* 0x000000609c157810 */ /* 0x000fe20007ffe0ff */
[----:B------:R-:W-:Y:S01]  /*3650*/  FADD.FTZ R5, R39, R39 ;  /* 0x0000002727057221 */ /* 0x000fe20000010000 */
[----:B------:R-:W-:Y:S01]  /*3660*/  USHF.R.S32.HI UR7, URZ, 0x1f, UR53 ;  /* 0x0000001f3f077899 */ /* 0x000fe20008011435 */
[----:B------:R-:W-:Y:S01]  /*3670*/  FADD.FTZ R2, R22, R22 ;  /* 0x0000001616027221 */ /* 0x000fe20000010000 */
[C---:B------:R-:W-:Y:S01]  /*3680*/  IADD3 R17, R156.reuse, 0x20, RZ ;  /* 0x000000209c117810 */ /* 0x040fe20007ffe0ff */
[----:B------:R-:W-:Y:S01]  /*3690*/  ULDC.64 UR8, c[0x0][0x230] ;  /* 0x00008c0000087ab9 */ /* 0x000fe20000000a00 */
[----:B------:R-:W-:Y:S01]  /*36a0*/  IADD3 R19, R156, 0x40, RZ ;  /* 0x000000409c137810 */ /* 0x000fe20007ffe0ff */
[----:B------:R-:W-:Y:S01]  /*36b0*/  FADD.FTZ R14, R18, R18 ;  /* 0x00000012120e7221 */ /* 0x000fe20000010000 */
[----:B------:R-:W-:Y:S01]  /*36c0*/  IADD3 R23, R156, 0x80, RZ ;  /* 0x000000809c177810 */ /* 0x000fe20007ffe0ff */
[----:B------:R-:W-:Y:S01]  /*36d0*/  FADD.FTZ R12, R4, R4 ;  /* 0x00000004040c7221 */ /* 0x000fe20000010000 */
[----:B------:R-:W-:Y:S01]  /*36e0*/  IADD3 R37, R156, 0xa0, RZ ;  /* 0x000000a09c257810 */ /* 0x000fe20007ffe0ff */
[----:B------:R-:W-:Y:S01]  /*36f0*/  FADD.FTZ R8, R36, R36 ;  /* 0x0000002424087221 */ /* 0x000fe20000010000 */
[----:B------:R-:W-:Y:S01]  /*3700*/  IADD3 R39, R156, 0xc0, RZ ;  /* 0x000000c09c277810 */ /* 0x000fe20007ffe0ff */
[----:B------:R-:W-:Y:S01]  /*3710*/  FADD.FTZ R4, R20, R20 ;  /* 0x0000001414047221 */ /* 0x000fe20000010000 */
[C---:B------:R-:W-:Y:S01]  /*3720*/  IADD3 R41, R156.reuse, 0xe0, RZ ;  /* 0x000000e09c297810 */ /* 0x040fe20007ffe0ff */
[----:B------:R-:W-:Y:S01]  /*3730*/  UIMAD UR7, UR7, UR8, URZ ;  /* 0x00000008070772a4 */ /* 0x000fe2000f8e023f */
[----:B------:R-:W-:Y:S01]  /*3740*/  SHF.L.U32 R22, R156, 0x3, RZ ;  /* 0x000000039c167819 */ /* 0x000fe200000006ff */
[----:B------:R-:W-:Y:S01]  /*3750*/  HFMA2.MMA R87, -RZ, RZ, 0, 0 ;  /* 0x00000000ff577435 */ /* 0x000fe200000001ff */
[-C--:B------:R-:W-:Y:S01]  /*3760*/  LEA.HI.SX32 R21, R21, R156.reuse, 0x1b ;  /* 0x0000009c15157211 */ /* 0x080fe200078fdaff */
[----:B------:R-:W-:Y:S01]  /*3770*/  FADD.FTZ R10, R6, R6 ;  /* 0x00000006060a7221 */ /* 0x000fe20000010000 */
[-C--:B------:R-:W-:Y:S01]  /*3780*/  LEA.HI.SX32 R17, R17, R156.reuse, 0x1b ;  /* 0x0000009c11117211 */ /* 0x080fe200078fdaff */
[----:B------:R-:W-:Y:S01]  /*3790*/  UIMAD.WIDE.U32 UR24, UR53, UR8, URZ ;  /* 0x00000008351872a5 */ /* 0x000fe2000f8e003f */
[-C--:B------:R-:W-:Y:S01]  /*37a0*/  LEA.HI.SX32 R19, R19, R156.reuse, 0x1b ;  /* 0x0000009c13137211 */ /* 0x080fe200078fdaff */
[----:B------:R-:W-:Y:S01]  /*37b0*/  UIMAD UR18, UR53, UR9, UR7 ;  /* 0x00000009351272a4 */ /* 0x000fe2000f8e0207 */
[-C--:B------:R-:W-:Y:S01]  /*37c0*/  LEA.HI.SX32 R18, R23, R156.reuse, 0x1b ;  /* 0x0000009c17127211 */ /* 0x080fe200078fdaff */
[----:B------:R-:W-:Y:S01]  /*37d0*/  FADD.FTZ R16, R16, R16 ;  /* 0x0000001010107221 */ /* 0x000fe20000010000 */
[-C--:B------:R-:W-:Y:S01]  /*37e0*/  LEA.HI.SX32 R25, R156, R156.reuse, 0x1b ;  /* 0x0000009c9c197211 */ /* 0x080fe200078fdaff */
[----:B------:R-:W-:Y:S01]  /*37f0*/  FADD.FTZ R6, R38, R38 ;  /* 0x0000002626067221 */ /* 0x000fe20000010000 */
[-C--:B------:R-:W-:Y:S01]  /*3800*/  LEA.HI.SX32 R20, R37, R156.reuse, 0x1b ;  /* 0x0000009c25147211 */ /* 0x080fe200078fdaff */
[----:B------:R-:W-:Y:S01]  /*3810*/  UMOV UR7, URZ ;  /* 0x0000003f00077c82 */ /* 0x000fe20008000000 */
[-C--:B------:R-:W-:Y:S01]  /*3820*/  LEA.HI.SX32 R39, R39, R156.reuse, 0x1b ;  /* 0x0000009c27277211 */ /* 0x080fe200078fdaff */
[----:B------:R-:W-:Y:S01]  /*3830*/  UMOV UR8, URZ ;  /* 0x0000003f00087c82 */ /* 0x000fe20008000000 */
[----:B------:R-:W-:Y:S01]  /*3840*/  LEA.HI.SX32 R41, R41, R156, 0x1b ;  /* 0x0000009c29297211 */ /* 0x000fe200078fdaff */
[----:B------:R-:W-:Y:S01]  /*3850*/  UMOV UR9, URZ ;  /* 0x0000003f00097c82 */ /* 0x000fe20008000000 */
[----:B------:R-:W-:Y:S01]  /*3860*/  LEA.HI.SX32 R36, R22, R22, 0x1b ;  /* 0x0000001616247211 */ /* 0x000fe200078fdaff */
        /* <DEDUP_REMOVED lines=9> */
[C---:B------:R-:W-:Y:S01]  /*3900*/  ISETP.NE.AND P1, PT, R158.reuse, 0x1f, PT ;  /* 0x0000001f9e00780c */ /* 0x040fe20003f25270 */
[----:B------:R-:W-:Y:S01]  /*3910*/  ULDC.64 UR30, c[0x0][0x350] ;  /* 0x0000d400001e7ab9 */ /* 0x000fe20000000a00 */
[----:B------:R-:W-:Y:S01]  /*3920*/  IADD3 R181, R158, 0x200, RZ ;  /* 0x000002009eb57810 */ /* 0x000fe20007ffe0ff */
[----:B------:R-:W-:Y:S01]  /*3930*/  ULDC.64 UR32, c[0x0][0x3c8] ;  /* 0x0000f20000207ab9 */ /* 0x000fe20000000a00 */
[----:B------:R-:W-:Y:S01]  /*3940*/  LEA R25, R25, UR19, 0x4 ;  /* 0x0000001319197c11 */ /* 0x000fe2000f8e20ff */
[----:B------:R-:W-:Y:S01]  /*3950*/  ULDC.64 UR34, c[0x0][0x380] ;  /* 0x0000e00000227ab9 */ /* 0x000fe20000000a00 */
[----:B------:R-:W-:Y:S01]  /*3960*/  LEA R20, R20, UR19, 0x4 ;  /* 0x0000001314147c11 */ /* 0x000fe2000f8e20ff */
[----:B------:R-:W-:Y:S01]  /*3970*/  ULDC.64 UR36, c[0x0][0x368] ;  /* 0x0000da0000247ab9 */ /* 0x000fe20000000a00 */
[----:B------:R-:W-:Y:S01]  /*3980*/  LEA R19, R39, UR19, 0x4 ;  /* 0x0000001327137c11 */ /* 0x000fe2000f8e20ff */
[----:B------:R-:W-:Y:S01]  /*3990*/  UIADD3 UR18, UR25, UR18, URZ ;  /* 0x0000001219127290 */ /* 0x000fe2000fffe03f */
[----:B------:R-:W-:Y:S01]  /*39a0*/  LEA R18, R41, UR19, 0x4 ;  /* 0x0000001329127c11 */ /* 0x000fe2000f8e20ff */
[----:B------:R-:W-:Y:S01]  /*39b0*/  ULDC.64 UR38, c[0x0][0x370] ;  /* 0x0000dc0000267ab9 */ /* 0x000fe20000000a00 */
[----:B------:R-:W-:Y:S01]  /*39c0*/  LEA R17, R36, UR19, 0x4 ;  /* 0x0000001324117c11 */ /* 0x000fe2000f8e20ff */
[----:B------:R-:W-:-:S08]  /*39d0*/  ULDC.64 UR40, c[0x0][0x3d0] ;  /* 0x0000f40000287ab9 */ /* 0x000fd00000000a00 */
.L_x_15359:
        /* <DEDUP_REMOVED lines=124> */
[C---:B------:R-:W-:Y:S01]  /*41a0*/  FMUL.FTZ R42, R36.reuse, R154 ;  /* 0x0000009a242a7220 */ /* 0x040fe20000410000 */
[----:B------:R-:W-:-:S05]  /*41b0*/  FMUL.FTZ R38, R36, R150 ;  /* 0x0000009624267220 */ /* 0x000fca0000410000 */
[----:B------:R-:W0:Y:S01]  /*41c0*/  MUFU.EX2 R43, R42 ;  /* 0x0000002a002b7308 */ /* 0x000e220000000800 */
[C---:B------:R-:W-:Y:S01]  /*41d0*/  FMUL.FTZ R40, R36.reuse, R148 ;  /* 0x0000009424287220 */ /* 0x040fe20000410000 */
[----:B------:R-:W-:-:S06]  /*41e0*/  FMUL.FTZ R39, R36, R35 ;  /* 0x0000002324277220 */ /* 0x000fcc0000410000 */
[----:B------:R-:W1:Y:S01]  /*41f0*/  MUFU.EX2 R38, R38 ;  /* 0x0000002600267308 */ /* 0x000e620000000800 */
[C---:B------:R-:W-:Y:S01]  /*4200*/  FMUL.FTZ R44, R36.reuse, R151 ;  /* 0x00000097242c7220 */ /* 0x040fe20000410000 */
[----:B------:R-:W-:-:S06]  /*4210*/  FMUL.FTZ R46, R36, R152 ;  /* 0x00000098242e7220 */ /* 0x000fcc0000410000 */
[----:B------:R-:W1:Y:S01]  /*4220*/  MUFU.EX2 R40, R40 ;  /* 0x0000002800287308 */ /* 0x000e620000000800 */
[C---:B0-----:R-:W-:Y:S01]  /*4230*/  FMUL.FTZ R187, R43.reuse, R180 ;  /* 0x000000b42bbb7220 */ /* 0x041fe20000410000 */
[----:B------:R-:W-:Y:S01]  /*4240*/  FMUL.FTZ R186, R43, R186 ;  /* 0x000000ba2bba7220 */ /* 0x000fe20000410000 */
[-C--:B------:R-:W-:Y:S01]  /*4250*/  FMUL.FTZ R43, R65, R149.reuse ;  /* 0x00000095412b7220 */ /* 0x080fe20000410000 */
        /* <DEDUP_REMOVED lines=14> */
[-C--:B------:R-:W-:Y:S01]  /*4340*/  FMUL.FTZ R222, R66, R150.reuse ;  /* 0x0000009642de7220 */ /* 0x080fe20000410000 */
        /* <DEDUP_REMOVED lines=34> */
[C---:B------:R-:W-:Y:S01]  /*4570*/  FMUL.FTZ R38, R36.reuse, R149 ;  /* 0x0000009524267220 */ /* 0x040fe20000410000 */
[----:B------:R-:W-:Y:S01]  /*4580*/  FMUL.FTZ R41, R36, R32 ;  /* 0x0000002024297220 */ /* 0x000fe20000410000 */
[-C--:B------:R-:W-:Y:S01]  /*4590*/  FMUL.FTZ R218, R62, R148.reuse ;  /* 0x000000943eda7220 */ /* 0x080fe20000410000 */
        /* <DEDUP_REMOVED lines=32> */
[-C--:B------:R-:W-:Y:S01]  /*47a0*/  FMUL.FTZ R198, R58, R154.reuse ;  /* 0x0000009a3ac67220 */ /* 0x080fe20000410000 */
        /* <DEDUP_REMOVED lines=50> */
[C---:B------:R-:W-:Y:S01]  /*4ad0*/  FFMA.FTZ R184, R177.reuse, R41, -R184 ;  /* 0x00000029b1b87223 */ /* 0x040fe200000108b8 */
        /* <DEDUP_REMOVED lines=16> */
[-C--:B------:R-:W-:Y:S01]  /*4be0*/  FMUL.FTZ R204, R50, R34.reuse ;  /* 0x0000002232cc7220 */ /* 0x080fe20000410000 */
        /* <DEDUP_REMOVED lines=16> */
[-C--:B0-----:R-:W-:Y:S01]  /*4cf0*/  FMUL.FTZ R207, R45, R31.reuse ;  /* 0x0000001f2dcf7220 */ /* 0x081fe20000410000 */
        /* <DEDUP_REMOVED lines=14> */
[----:B------:R-:W-:Y:S01]  /*4de0*/  FMUL.FTZ R210, R46, R32 ;  /* 0x000000202ed27220 */ /* 0x000fe20000410000 */
        /* <DEDUP_REMOVED lines=17> */
[-C--:B----4-:R-:W-:Y:S01]  /*4f00*/  FMUL.FTZ R211, R41, R29.reuse ;  /* 0x0000001d29d37220 */ /* 0x090fe20000410000 */
        /* <DEDUP_REMOVED lines=13> */
[-C--:B------:R-:W-:Y:S01]  /*4fe0*/  FMUL.FTZ R215, R168, R185.reuse ;  /* 0x000000b9a8d77220 */ /* 0x080fe20000410000 */
[-C--:B------:R-:W-:Y:S01]  /*4ff0*/  FMUL.FTZ R212, R43, R30.reuse ;  /* 0x0000001e2bd47220 */ /* 0x080fe20000410000 */
        /* <DEDUP_REMOVED lines=74> */
.L_x_15282:
[----:B------:R-:W-:Y:S05]  /*54a0*/  BSYNC B0 ;  /* 0x0000000000007941 */ /* 0x000fea0003800000 */
.L_x_15281:
        /* <DEDUP_REMOVED lines=306> */
.L_x_15284:
[----:B------:R-:W-:Y:S05]  /*67d0*/  BSYNC B0 ;  /* 0x0000000000007941 */ /* 0x000fea0003800000 */
.L_x_15283:
        /* <DEDUP_REMOVED lines=24> */
.L_x_15286:
[----:B------:R-:W-:Y:S05]  /*6960*/  BSYNC B0 ;  /* 0x0000000000007941 */ /* 0x000fea0003800000 */
.L_x_15285:
        /* <DEDUP_REMOVED lines=18> */
.L_x_15288:
[----:B------:R-:W-:Y:S05]  /*6a90*/  BSYNC B0 ;  /* 0x0000000000007941 */ /* 0x000fea0003800000 */
.L_x_15287:
        /* <DEDUP_REMOVED lines=18> */
.L_x_15290:
[----:B------:R-:W-:Y:S05]  /*6bc0*/  BSYNC B0 ;  /* 0x0000000000007941 */ /* 0x000fea0003800000 */
.L_x_15289:
        /* <DEDUP_REMOVED lines=18> */
.L_x_15292:
[----:B------:R-:W-:Y:S05]  /*6cf0*/  BSYNC B0 ;  /* 0x0000000000007941 */ /* 0x000fea0003800000 */
.L_x_15291:
        /* <DEDUP_REMOVED lines=11> */
[----:B------:R-:W-:Y:S01]  /*6db0*/  LEA.HI.SX32 R252, R158, R158, 0x1b ;  /* 0x0000009e9efc7211 */ /* 0x000fe200078fdaff */
[----:B------:R-:W-:Y:S01]  /*6dc0*/  USHF.R.S32.HI UR46, URZ, 0x1f, UR11 ;  /* 0x0000001f3f2e7899 */ /* 0x000fe2000801140b */
[CC--:B------:R-:W-:Y:S01]  /*6dd0*/  FMUL.FTZ R227, R165.reuse, R242.reuse ;  /* 0x000000f2a5e37220 */ /* 0x0c0fe20000410000 */
[----:B------:R-:W5:Y:S01]  /*6de0*/  SHFL.IDX PT, R184, R118, RZ, 0x1f ;  /* 0x00001fff76b87589 */ /* 0x000f6200000e0000 */
[-C--:B------:R-:W-:Y:S01]  /*6df0*/  FMUL.FTZ R165, R165, R241.reuse ;  /* 0x000000f1a5a57220 */ /* 0x080fe20000410000 */
[----:B------:R-:W-:Y:S01]  /*6e00*/  LEA R252, R252, UR19, 0x2 ;  /* 0x00000013fcfc7c11 */ /* 0x000fe2000f8e10ff */
[C---:B------:R-:W-:Y:S01]  /*6e10*/  FFMA.FTZ R244, R164.reuse, R241, -R227 ;  /* 0x000000f1a4f47223 */ /* 0x040fe200000108e3 */
[----:B------:R-:W4:Y:S01]  /*6e20*/  SHFL.DOWN PT, R233, R235, 0x1, 0x1f ;  /* 0x08201f00ebe97f89 */ /* 0x000f2200000e0000 */
[----:B------:R-:W-:Y:S01]  /*6e30*/  FFMA.FTZ R165, R164, R242, R165 ;  /* 0x000000f2a4a57223 */ /* 0x000fe200000100a5 */
[----:B------:R-:W-:Y:S01]  /*6e40*/  IADD3 R241, R158, 0x3e0, RZ ;  /* 0x000003e09ef17810 */ /* 0x000fe20007ffe0ff */
[----:B------:R-:W-:Y:S01]  /*6e50*/  FADD.FTZ R225, R225, R244 ;  /* 0x000000f4e1e17221 */ /* 0x000fe20000010000 */
[----:B------:R-:W4:Y:S01]  /*6e60*/  SHFL.DOWN PT, R248, R236, 0x1, 0x1f ;  /* 0x08201f00ecf87f89 */ /* 0x000f2200000e0000 */
[----:B------:R-:W-:Y:S01]  /*6e70*/  FADD.FTZ R224, R224, R165 ;  /* 0x000000a5e0e07221 */ /* 0x000fe20000010000 */
[----:B------:R-:W-:Y:S01]  /*6e80*/  LEA.HI.SX32 R241, R241, R158, 0x1b ;  /* 0x0000009ef1f17211 */ /* 0x000fe200078fdaff */
[----:B------:R-:W-:Y:S01]  /*6e90*/  USHF.R.S32.HI UR44, URZ, 0x1f, UR10 ;  /* 0x0000001f3f2c7899 */ /* 0x000fe2000801140a */
[----:B-12---:R-:W1:Y:S01]  /*6ea0*/  SHFL.IDX PT, R240, R240, RZ, 0x1f ;  /* 0x00001ffff0f07589 */ /* 0x006e6200000e0000 */
[----:B------:R-:W-:Y:S03]  /*6eb0*/  BSSY B0, `(.L_x_15293) ;  /* 0x0000325000007945 */ /* 0x000fe60003800000 */
[----:B------:R-:W2:Y:S01]  /*6ec0*/  SHFL.IDX PT, R239, R239, RZ, 0x1f ;  /* 0x00001fffefef7589 */ /* 0x000ea200000e0000 */
[----:B0-----:R-:W-:-:S03]  /*6ed0*/  @P1 FMUL.FTZ R227, R231, R185 ;  /* 0x000000b9e7e31220 */ /* 0x001fc60000410000 */
[----:B---3--:R-:W-:Y:S01]  /*6ee0*/  SHFL.IDX PT, R236, R236, RZ, 0x1f ;  /* 0x00001fffecec7589 */ /* 0x008fe200000e0000 */
[-C--:B-----5:R-:W-:Y:S01]  /*6ef0*/  @P1 FMUL.FTZ R164, R231, R184.reuse ;  /* 0x000000b8e7a41220 */ /* 0x0a0fe20000410000 */
[C---:B------:R-:W-:Y:S02]  /*6f00*/  @P1 FFMA.FTZ R227, R246.reuse, R184, -R227 ;  /* 0x000000b8f6e31223 */ /* 0x040fe400000108e3 */
[----:B------:R-:W0:Y:S01]  /*6f10*/  SHFL.IDX PT, R235, R235, RZ, 0x1f ;  /* 0x00001fffebeb7589 */ /* 0x000e2200000e0000 */
[----:B------:R-:W-:-:S04]  /*6f20*/  @P1 FFMA.FTZ R164, R246, R185, R164 ;  /* 0x000000b9f6a41223 */ /* 0x000fc800000100a4 */
[----:B----4-:R-:W-:Y:S01]  /*6f30*/  @P1 FADD.FTZ R185, R233, R164 ;  /* 0x000000a4e9b91221 */ /* 0x010fe20000010000 */
[----:B------:R-:W-:Y:S01]  /*6f40*/  FMUL.FTZ R164, R194, R225 ;  /* 0x000000e1c2a47220 */ /* 0x000fe20000410000 */
[----:B------:R-:W-:Y:S01]  /*6f50*/  @P1 FADD.FTZ R184, R248, R227 ;  /* 0x000000e3f8b81221 */ /* 0x000fe20000010000 */
[----:B------:R-:W-:Y:S01]  /*6f60*/  IADD3 R233, R158, 0x380, RZ ;  /* 0x000003809ee97810 */ /* 0x000fe20007ffe0ff */
[----:B-1----:R-:W-:Y:S01]  /*6f70*/  FMUL.FTZ R242, R240, R118 ;  /* 0x00000076f0f27220 */ /* 0x002fe20000410000 */
[----:B------:R-:W-:Y:S02]  /*6f80*/  FFMA.FTZ R164, R195, R224, R164 ;  /* 0x000000e0c3a47223 */ /* 0x000fe400000100a4 */
[----:B------:R-:W-:Y:S01]  /*6f90*/  LEA.HI.SX32 R233, R233, R158, 0x1b ;  /* 0x0000009ee9e97211 */ /* 0x000fe200078fdaff */
[----:B--2---:R-:W-:Y:S01]  /*6fa0*/  FFMA.FTZ R242, R239, R119, R242 ;  /* 0x00000077eff27223 */ /* 0x004fe200000100f2 */
[----:B------:R-:W-:Y:S01]  /*6fb0*/  FFMA.FTZ R220, R69, R220, R164 ;  /* 0x000000dc45dc7223 */ /* 0x000fe200000100a4 */
[----:B------:R-:W-:-:S04]  /*6fc0*/  FMUL.FTZ R164, R194, R224 ;  /* 0x000000e0c2a47220 */ /* 0x000fc80000410000 */
[----:B------:R-:W-:Y:S01]  /*6fd0*/  FFMA.FTZ R165, R195, R225, -R164 ;  /* 0x000000e1c3a57223 */ /* 0x000fe200000108a4 */
[----:B------:R-:W-:-:S03]  /*6fe0*/  FMUL.FTZ R164, R192, R220 ;  /* 0x000000dcc0a47220 */ /* 0x000fc60000410000 */
        /* <DEDUP_REMOVED lines=9> */
[----:B------:R-:W-:-:S04]  /*7080*/  FMUL.FTZ R222, R190, R164 ;  /* 0x000000a4bede7220 */ /* 0x000fc80000410000 */
[----:B------:R-:W-:-:S04]  /*7090*/  FFMA.FTZ R221, R191, R223, -R222 ;  /* 0x000000dfbfdd7223 */ /* 0x000fc800000108de */
[----:B------:R-:W-:Y:S01]  /*70a0*/  FFMA.FTZ R221, R71, R218, R221 ;  /* 0x000000da47dd7223 */ /* 0x000fe200000100dd */
[----:B------:R-:W-:-:S04]  /*70b0*/  FMUL.FTZ R218, R188, R216 ;  /* 0x000000d8bcda7220 */ /* 0x000fc80000410000 */
        /* <DEDUP_REMOVED lines=59> */
[----:B------:R-:W-:Y:S01]  /*7470*/  FMUL.FTZ R214, R162, R212 ;  /* 0x000000d4a2d67220 */ /* 0x000fe20000410000 */
[C---:B------:R-:W-:Y:S01]  /*7480*/  FMUL.FTZ R222, R240.reuse, R119 ;  /* 0x00000077f0de7220 */ /* 0x040fe20000410000 */
[C---:B------:R-:W-:Y:S01]  /*7490*/  FMUL.FTZ R119, R240.reuse, R117 ;  /* 0x00000075f0777220 */ /* 0x040fe20000410000 */
[-C--:B------:R-:W-:Y:S01]  /*74a0*/  FMUL.FTZ R240, R240, R116.reuse ;  /* 0x00000074f0f07220 */ /* 0x080fe20000410000 */
[----:B------:R-:W-:Y:S02]  /*74b0*/  FFMA.FTZ R227, R163, R211, -R214 ;  /* 0x000000d3a3e37223 */ /* 0x000fe400000108d6 */
[----:B------:R-:W-:Y:S01]  /*74c0*/  FFMA.FTZ R116, R239, R116, -R119 ;  /* 0x00000074ef747223 */ /* 0x000fe20000010877 */
[----:B------:R-:W-:Y:S01]  /*74d0*/  FMUL.FTZ R119, R185, -R181 ;  /* 0x800000b5b9777220 */ /* 0x000fe20000410000 */
[----:B------:R-:W-:Y:S01]  /*74e0*/  FFMA.FTZ R217, R82, R217, R227 ;  /* 0x000000d952d97223 */ /* 0x000fe200000100e3 */
[----:B------:R-:W-:Y:S01]  /*74f0*/  FMUL.FTZ R227, R162, R211 ;  /* 0x000000d3a2e37220 */ /* 0x000fe20000410000 */
[----:B------:R-:W-:-:S03]  /*7500*/  FFMA.FTZ R117, R239, R117, R240 ;  /* 0x00000075ef757223 */ /* 0x000fc600000100f0 */
[----:B------:R-:W-:-:S04]  /*7510*/  FFMA.FTZ R227, R163, R212, R227 ;  /* 0x000000d4a3e37223 */ /* 0x000fc800000100e3 */
[----:B------:R-:W-:Y:S01]  /*7520*/  FFMA.FTZ R214, R82, R215, R227 ;  /* 0x000000d752d67223 */ /* 0x000fe200000100e3 */
[----:B------:R-:W-:Y:S01]  /*7530*/  FFMA.FTZ R215, R239, R118, -R222 ;  /* 0x00000076efd77223 */ /* 0x000fe200000108de */
[C---:B------:R-:W-:Y:S01]  /*7540*/  FMUL.FTZ R222, R184.reuse, -R181 ;  /* 0x800000b5b8de7220 */ /* 0x040fe20000410000 */
[----:B------:R-:W-:Y:S01]  /*7550*/  FFMA.FTZ R227, R184, R180, -R119 ;  /* 0x000000b4b8e37223 */ /* 0x000fe20000010877 */
[C---:B------:R-:W-:Y:S01]  /*7560*/  FMUL.FTZ R118, R160.reuse, R214 ;  /* 0x000000d6a0767220 */ /* 0x040fe20000410000 */
[-C--:B------:R-:W-:Y:S01]  /*7570*/  FMUL.FTZ R181, R160, R217.reuse ;  /* 0x000000d9a0b57220 */ /* 0x080fe20000410000 */
[----:B------:R-:W-:Y:S01]  /*7580*/  FFMA.FTZ R222, R185, R180, R222 ;  /* 0x000000b4b9de7223 */ /* 0x000fe200000100de */
[----:B0-----:R-:W-:Y:S01]  /*7590*/  FADD.FTZ R119, R235, R242 ;  /* 0x000000f2eb777221 */ /* 0x001fe20000010000 */
[----:B------:R-:W-:Y:S01]  /*75a0*/  FFMA.FTZ R180, R161, R217, -R118 ;  /* 0x000000d9a1b47223 */ /* 0x000fe20000010876 */
[----:B------:R-:W-:Y:S01]  /*75b0*/  FADD.FTZ R118, R236, R215 ;  /* 0x000000d7ec767221 */ /* 0x000fe20000010000 */
[----:B------:R-:W-:Y:S01]  /*75c0*/  FADD.FTZ R215, -R147, R222 ;  /* 0x000000de93d77221 */ /* 0x000fe20000010100 */
[----:B------:R-:W-:Y:S01]  /*75d0*/  FFMA.FTZ R181, R161, R214, R181 ;  /* 0x000000d6a1b57223 */ /* 0x000fe200000100b5 */
[C---:B------:R-:W-:Y:S01]  /*75e0*/  FFMA.FTZ R185, R83.reuse, R230, R180 ;  /* 0x000000e653b97223 */ /* 0x040fe200000100b4 */
[----:B------:R-:W-:Y:S01]  /*75f0*/  FADD.FTZ R230, R146, R227 ;  /* 0x000000e392e67221 */ /* 0x000fe20000010000 */
[CC--:B------:R-:W-:Y:S01]  /*7600*/  FMUL.FTZ R146, R160.reuse, -R215.reuse ;  /* 0x800000d7a0927220 */ /* 0x0c0fe20000410000 */
[----:B------:R0:W-:Y:S01]  /*7610*/  @!P0 STS.128 [UR42+0x5750], R116 ;  /* 0x00575074ff008988 */ /* 0x0001e20008000c2a */
[----:B------:R-:W-:Y:S01]  /*7620*/  FFMA.FTZ R232, R83, R232, R181 ;  /* 0x000000e853e87223 */ /* 0x000fe200000100b5 */
[-C--:B------:R-:W-:Y:S01]  /*7630*/  FMUL.FTZ R160, R160, -R230.reuse ;  /* 0x800000e6a0a07220 */ /* 0x080fe20000410000 */
[----:B------:R-:W-:Y:S01]  /*7640*/  FFMA.FTZ R181, R161, R230, -R146 ;  /* 0x000000e6a1b57223 */ /* 0x000fe20000010892 */
[----:B------:R-:W-:Y:S01]  /*7650*/  FMUL.FTZ R184, R83, R28 ;  /* 0x0000001c53b87220 */ /* 0x000fe20000410000 */
[----:B------:R-:W-:Y:S01]  /*7660*/  SHF.L.U32 R147, R158, 0x5, RZ ;  /* 0x000000059e937819 */ /* 0x000fe200000006ff */
[-C--:B------:R-:W-:Y:S01]  /*7670*/  FFMA.FTZ R180, R161, R215.reuse, R160 ;  /* 0x000000d7a1b47223 */ /* 0x080fe200000100a0 */
[----:B------:R-:W-:Y:S01]  /*7680*/  FMUL.FTZ R161, R39, R215 ;  /* 0x000000d727a17220 */ /* 0x000fe20000410000 */
[----:B------:R-:W-:Y:S01]  /*7690*/  FADD.FTZ R181, R144, R181 ;  /* 0x000000b590b57221 */ /* 0x000fe20000010000 */
[C---:B------:R-:W-:Y:S01]  /*76a0*/  FFMA.FTZ R146, R38.reuse, -R184, R185 ;  /* 0x800000b826927223 */ /* 0x040fe200000100b9 */
[----:B------:R-:W-:Y:S01]  /*76b0*/  LEA.HI.SX32 R160, R147, R147, 0x1b ;  /* 0x0000009393a07211 */ /* 0x000fe200078fdaff */
[----:B------:R-:W-:Y:S01]  /*76c0*/  FFMA.FTZ R38, R38, R230, R161 ;  /* 0x000000e626267223 */ /* 0x000fe200000100a1 */
[----:B------:R-:W-:Y:S01]  /*76d0*/  FMUL.FTZ R161, R82, R27 ;  /* 0x0000001b52a17220 */ /* 0x000fe20000410000 */
[----:B------:R-:W-:Y:S01]  /*76e0*/  FFMA.FTZ R147, R39, -R184, R232 ;  /* 0x800000b827937223 */ /* 0x000fe200000100e8 */
[----:B0-----:R-:W-:Y:S01]  /*76f0*/  FMUL.FTZ R116, R230, UR56 ;  /* 0x00000038e6747c20 */ /* 0x001fe20008410000 */
[C---:B------:R-:W-:Y:S01]  /*7700*/  FMUL.FTZ R119, R215.reuse, UR56 ;  /* 0x00000038d7777c20 */ /* 0x040fe20008410000 */
[CC--:B------:R-:W-:Y:S01]  /*7710*/  FMUL.FTZ R118, R215.reuse, R28.reuse ;  /* 0x0000001cd7767220 */ /* 0x0c0fe20000410000 */
[----:B------:R-:W-:Y:S01]  /*7720*/  LEA R39, R160, UR19, 0x2 ;  /* 0x00000013a0277c11 */ /* 0x000fe2000f8e10ff */
[----:B------:R-:W-:Y:S01]  /*7730*/  FFMA.FTZ R116, R215, UR43, -R116 ;  /* 0x0000002bd7747c23 */ /* 0x000fe20008010874 */
[----:B------:R-:W-:Y:S01]  /*7740*/  FADD.FTZ R215, -R145, R180 ;  /* 0x000000b491d77221 */ /* 0x000fe20000010100 */
[----:B------:R-:W-:Y:S01]  /*7750*/  FFMA.FTZ R145, R37, -R161, R214 ;  /* 0x800000a125917223 */ /* 0x000fe200000100d6 */
[----:B------:R-:W-:Y:S01]  /*7760*/  FMUL.FTZ R160, R230, R28 ;  /* 0x0000001ce6a07220 */ /* 0x000fe20000410000 */
[C---:B------:R-:W-:Y:S01]  /*7770*/  FMUL.FTZ R222, R83.reuse, R118 ;  /* 0x0000007653de7220 */ /* 0x040fe20000410000 */
[C---:B------:R-:W-:Y:S01]  /*7780*/  FMUL.FTZ R144, R162.reuse, -R215 ;  /* 0x800000d7a2907220 */ /* 0x040fe20000410000 */
[-C--:B------:R-:W-:Y:S01]  /*7790*/  FMUL.FTZ R162, R162, -R181.reuse ;  /* 0x800000b5a2a27220 */ /* 0x080fe20000410000 */
[----:B------:R-:W-:Y:S01]  /*77a0*/  FMUL.FTZ R184, R83, R160 ;  /* 0x000000a053b87220 */ /* 0x000fe20000410000 */
[----:B------:R-:W-:Y:S01]  /*77b0*/  FFMA.FTZ R119, R230, UR43, R119 ;  /* 0x0000002be6777c23 */ /* 0x000fe20008010077 */
[C---:B------:R-:W-:Y:S01]  /*77c0*/  FFMA.FTZ R117, R163.reuse, R181, -R144 ;  /* 0x000000b5a3757223 */ /* 0x040fe20000010890 */
[-C--:B------:R-:W-:Y:S01]  /*77d0*/  FFMA.FTZ R180, R163, R215.reuse, R162 ;  /* 0x000000d7a3b47223 */ /* 0x080fe200000100a2 */
[----:B------:R-:W-:Y:S01]  /*77e0*/  FMUL.FTZ R163, R37, R215 ;  /* 0x000000d725a37220 */ /* 0x000fe20000410000 */
[----:B------:R-:W-:Y:S01]  /*77f0*/  FMUL.FTZ R162, R181, UR56 ;  /* 0x00000038b5a27c20 */ /* 0x000fe20008410000 */
[C---:B------:R-:W-:Y:S01]  /*7800*/  FFMA.FTZ R144, R36.reuse, -R161, R217 ;  /* 0x800000a124907223 */ /* 0x040fe200000100d9 */
[C---:B------:R-:W-:Y:S01]  /*7810*/  FMUL.FTZ R161, R215.reuse, R27 ;  /* 0x0000001bd7a17220 */ /* 0x040fe20000410000 */
[----:B------:R-:W-:Y:S01]  /*7820*/  FFMA.FTZ R37, R36, R181, R163 ;  /* 0x000000b524257223 */ /* 0x000fe200000100a3 */
[C---:B------:R-:W-:Y:S01]  /*7830*/  FMUL.FTZ R36, R215.reuse, UR56 ;  /* 0x00000038d7247c20 */ /* 0x040fe20008410000 */
[----:B------:R-:W-:Y:S01]  /*7840*/  FFMA.FTZ R162, R215, UR43, -R162 ;  /* 0x0000002bd7a27c23 */ /* 0x000fe200080108a2 */
[----:B------:R-:W-:Y:S01]  /*7850*/  FADD.FTZ R215, -R143, R180 ;  /* 0x000000b48fd77221 */ /* 0x000fe20000010100 */
[----:B------:R-:W-:Y:S01]  /*7860*/  FADD.FTZ R236, R142, R117 ;  /* 0x000000758eec7221 */ /* 0x000fe20000010000 */
[C---:B------:R-:W-:Y:S01]  /*7870*/  FFMA.FTZ R143, R181.reuse, UR43, R36 ;  /* 0x0000002bb58f7c23 */ /* 0x040fe20008010024 */
[----:B------:R-:W-:Y:S01]  /*7880*/  FMUL.FTZ R163, R181, R27 ;  /* 0x0000001bb5a37220 */ /* 0x000fe20000410000 */
[CC--:B------:R-:W-:Y:S01]  /*7890*/  FMUL.FTZ R36, R166.reuse, -R215.reuse ;  /* 0x800000d7a6247220 */ /* 0x0c0fe20000410000 */
[----:B------:R-:W-:Y:S01]  /*78a0*/  FMUL.FTZ R166, R166, -R236 ;  /* 0x800000eca6a67220 */ /* 0x000fe20000410000 */
[----:B------:R-:W-:Y:S01]  /*78b0*/  FMUL.FTZ R117, R81, R30 ;  /* 0x0000001e51757220 */ /* 0x000fe20000410000 */
[----:B------:R0:W-:Y:S01]  /*78c0*/  STS [R39+0x217c], R222 ;  /* 0x00217cde27007388 */ /* 0x0001e20000000800 */
[CC--:B------:R-:W-:Y:S01]  /*78d0*/  FFMA.FTZ R181, R167.reuse, R236.reuse, -R36 ;  /* 0x000000eca7b57223 */ /* 0x0c0fe20000010824 */
[-C--:B------:R-:W-:Y:S01]  /*78e0*/  FFMA.FTZ R36, R167, R215.reuse, R166 ;  /* 0x000000d7a7247223 */ /* 0x080fe200000100a6 */
[C---:B------:R-:W-:Y:S01]  /*78f0*/  FMUL.FTZ R167, R43.reuse, R215 ;  /* 0x000000d72ba77220 */ /* 0x040fe20000410000 */
[----:B------:R-:W-:Y:S01]  /*7900*/  FMUL.FTZ R166, R236, UR56 ;  /* 0x00000038eca67c20 */ /* 0x000fe20008410000 */
[-C--:B------:R-:W-:Y:S01]  /*7910*/  FFMA.FTZ R142, R43, -R117.reuse, R212 ;  /* 0x800000752b8e7223 */ /* 0x080fe200000100d4 */
[C---:B------:R-:W-:Y:S01]  /*7920*/  FFMA.FTZ R117, R42.reuse, -R117, R211 ;  /* 0x800000752a757223 */ /* 0x040fe200000100d3 */
[----:B------:R-:W-:Y:S01]  /*7930*/  FFMA.FTZ R42, R42, R236, R167 ;  /* 0x000000ec2a2a7223 */ /* 0x000fe200000100a7 */
[C---:B------:R-:W-:Y:S01]  /*7940*/  FFMA.FTZ R167, R215.reuse, UR43, -R166 ;  /* 0x0000002bd7a77c23 */ /* 0x040fe200080108a6 */
[C---:B------:R-:W-:Y:S01]  /*7950*/  FMUL.FTZ R43, R215.reuse, UR56 ;  /* 0x00000038d72b7c20 */ /* 0x040fe20008410000 */
[-C--:B------:R-:W-:Y:S01]  /*7960*/  FMUL.FTZ R166, R215, R30.reuse ;  /* 0x0000001ed7a67220 */ /* 0x080fe20000410000 */
[----:B------:R-:W-:Y:S01]  /*7970*/  FADD.FTZ R227, -R141, R36 ;  /* 0x000000248de37221 */ /* 0x000fe20000010100 */
[----:B0-----:R-:W-:Y:S01]  /*7980*/  FMUL.FTZ R222, R82, R161 ;  /* 0x000000a152de7220 */ /* 0x001fe20000410000 */
[----:B------:R-:W-:Y:S01]  /*7990*/  FADD.FTZ R215, R140, R181 ;  /* 0x000000b58cd77221 */ /* 0x000fe20000010000 */
[----:B------:R0:W-:Y:S01]  /*79a0*/  STS [R39+0x2178], R184 ;  /* 0x002178b827007388 */ /* 0x0001e20000000800 */
[----:B------:R-:W-:Y:S01]  /*79b0*/  FMUL.FTZ R180, R236, R30 ;  /* 0x0000001eecb47220 */ /* 0x000fe20000410000 */
[C---:B------:R-:W-:Y:S01]  /*79c0*/  FMUL.FTZ R36, R168.reuse, -R227 ;  /* 0x800000e3a8247220 */ /* 0x040fe20000410000 */
[----:B------:R-:W-:Y:S01]  /*79d0*/  FMUL.FTZ R168, R168, -R215 ;  /* 0x800000d7a8a87220 */ /* 0x000fe20000410000 */
[----:B------:R1:W-:Y:S01]  /*79e0*/  STS [R39+0x2174], R222 ;  /* 0x002174de27007388 */ /* 0x0003e20000000800 */
[----:B------:R-:W-:Y:S01]  /*79f0*/  FFMA.FTZ R140, R236, UR43, R43 ;  /* 0x0000002bec8c7c23 */ /* 0x000fe2000801002b */
[----:B------:R-:W-:Y:S01]  /*7a00*/  FMUL.FTZ R141, R80, R29 ;  /* 0x0000001d508d7220 */ /* 0x000fe20000410000 */
[----:B------:R-:W-:Y:S01]  /*7a10*/  FFMA.FTZ R43, R169, R215, -R36 ;  /* 0x000000d7a92b7223 */ /* 0x000fe20000010824 */
[-C--:B------:R-:W-:Y:S01]  /*7a20*/  FMUL.FTZ R181, R41, R227.reuse ;  /* 0x000000e329b57220 */ /* 0x080fe20000410000 */
[----:B------:R-:W-:Y:S01]  /*7a30*/  FFMA.FTZ R36, R169, R227, R168 ;  /* 0x000000e3a9247223 */ /* 0x000fe200000100a8 */
[----:B0-----:R-:W-:Y:S01]  /*7a40*/  FMUL.FTZ R184, R82, R163 ;  /* 0x000000a352b87220 */ /* 0x001fe20000410000 */
[-C--:B------:R-:W-:Y:S01]  /*7a50*/  FFMA.FTZ R169, R41, -R141.reuse, R210 ;  /* 0x8000008d29a97223 */ /* 0x080fe200000100d2 */
[C---:B------:R-:W-:Y:S01]  /*7a60*/  FFMA.FTZ R141, R40.reuse, -R141, R213 ;  /* 0x8000008d288d7223 */ /* 0x040fe200000100d5 */
[----:B------:R-:W-:Y:S01]  /*7a70*/  FFMA.FTZ R41, R40, R215, R181 ;  /* 0x000000d728297223 */ /* 0x000fe200000100b5 */
[----:B-1----:R-:W-:Y:S01]  /*7a80*/  FMUL.FTZ R222, R81, R180 ;  /* 0x000000b451de7220 */ /* 0x002fe20000410000 */
[----:B------:R0:W-:Y:S01]  /*7a90*/  STS [R39+0x2170], R184 ;  /* 0x002170b827007388 */ /* 0x0001e20000000800 */
[-C--:B------:R-:W-:Y:S01]  /*7aa0*/  FMUL.FTZ R40, R227, R29.reuse ;  /* 0x0000001de3287220 */ /* 0x080fe20000410000 */
[----:B------:R-:W-:Y:S01]  /*7ab0*/  FADD.FTZ R231, -R139, R36 ;  /* 0x000000248be77221 */ /* 0x000fe20000010100 */
[----:B------:R-:W-:Y:S01]  /*7ac0*/  FMUL.FTZ R230, R81, R166 ;  /* 0x000000a651e67220 */ /* 0x000fe20000410000 */
[----:B------:R1:W-:Y:S01]  /*7ad0*/  STS [R39+0x2168], R222 ;  /* 0x002168de27007388 */ /* 0x0003e20000000800 */
[----:B------:R-:W-:Y:S01]  /*7ae0*/  FMUL.FTZ R168, R215, R29 ;  /* 0x0000001dd7a87220 */ /* 0x000fe20000410000 */
[-C--:B------:R-:W-:Y:S01]  /*7af0*/  FMUL.FTZ R36, R170, -R231.reuse ;  /* 0x800000e7aa247220 */ /* 0x080fe20000410000 */
[----:B------:R-:W-:Y:S01]  /*7b00*/  FMUL.FTZ R236, R80, R40 ;  /* 0x0000002850ec7220 */ /* 0x000fe20000410000 */
[----:B------:R2:W-:Y:S01]  /*7b10*/  STS [R39+0x216c], R230 ;  /* 0x00216ce627007388 */ /* 0x0005e20000000800 */
[----:B------:R-:W-:Y:S01]  /*7b20*/  FMUL.FTZ R139, R47, R231 ;  /* 0x000000e72f8b7220 */ /* 0x000fe20000410000 */
[----:B0-----:R-:W-:Y:S01]  /*7b30*/  FMUL.FTZ R184, R215, UR56 ;  /* 0x00000038d7b87c20 */ /* 0x001fe20008410000 */
[C---:B------:R-:W-:Y:S01]  /*7b40*/  IADD3 R235, R158.reuse, 0x3a0, RZ ;  /* 0x000003a09eeb7810 */ /* 0x040fe20007ffe0ff */
[----:B------:R0:W-:Y:S01]  /*7b50*/  STS [R39+0x2164], R236 ;  /* 0x002164ec27007388 */ /* 0x0001e20000000800 */
[----:B------:R-:W-:Y:S01]  /*7b60*/  IADD3 R239, R158, 0x3c0, RZ ;  /* 0x000003c09eef7810 */ /* 0x000fe20007ffe0ff */
[C---:B-1----:R-:W-:Y:S01]  /*7b70*/  FMUL.FTZ R222, R227.reuse, UR56 ;  /* 0x00000038e3de7c20 */ /* 0x042fe20008410000 */
[----:B------:R-:W-:Y:S01]  /*7b80*/  FFMA.FTZ R184, R227, UR43, -R184 ;  /* 0x0000002be3b87c23 */ /* 0x000fe200080108b8 */
[----:B------:R-:W-:Y:S01]  /*7b90*/  FADD.FTZ R227, R138, R43 ;  /* 0x0000002b8ae37221 */ /* 0x000fe20000010000 */
[----:B------:R-:W-:Y:S01]  /*7ba0*/  FMUL.FTZ R138, R79, R32 ;  /* 0x000000204f8a7220 */ /* 0x000fe20000410000 */
[----:B------:R-:W-:Y:S01]  /*7bb0*/  FFMA.FTZ R222, R215, UR43, R222 ;  /* 0x0000002bd7de7c23 */ /* 0x000fe200080100de */
[----:B--2---:R-:W-:Y:S01]  /*7bc0*/  FMUL.FTZ R230, R80, R168 ;  /* 0x000000a850e67220 */ /* 0x004fe20000410000 */
[-C--:B------:R-:W-:Y:S01]  /*7bd0*/  FMUL.FTZ R170, R170, -R227.reuse ;  /* 0x800000e3aaaa7220 */ /* 0x080fe20000410000 */
[----:B------:R-:W-:Y:S01]  /*7be0*/  FMUL.FTZ R215, R227, UR56 ;  /* 0x00000038e3d77c20 */ /* 0x000fe20008410000 */
[----:B------:R-:W-:Y:S01]  /*7bf0*/  FFMA.FTZ R43, R171, R227, -R36 ;  /* 0x000000e3ab2b7223 */ /* 0x000fe20000010824 */
[-C--:B------:R-:W-:Y:S01]  /*7c00*/  FFMA.FTZ R181, R47, -R138.reuse, R208 ;  /* 0x8000008a2fb57223 */ /* 0x080fe200000100d0 */
[----:B------:R-:W-:Y:S01]  /*7c10*/  FFMA.FTZ R170, R171, R231, R170 ;  /* 0x000000e7abaa7223 */ /* 0x000fe200000100aa */
[----:B------:R-:W-:Y:S01]  /*7c20*/  FFMA.FTZ R171, R46, -R138, R207 ;  /* 0x8000008a2eab7223 */ /* 0x000fe200000100cf */
[C---:B------:R-:W-:Y:S01]  /*7c30*/  FMUL.FTZ R36, R231.reuse, UR56 ;  /* 0x00000038e7247c20 */ /* 0x040fe20008410000 */
[C---:B------:R-:W-:Y:S01]  /*7c40*/  FFMA.FTZ R138, R231.reuse, UR43, -R215 ;  /* 0x0000002be78a7c23 */ /* 0x040fe200080108d7 */
[----:B------:R1:W-:Y:S01]  /*7c50*/  STS [R39+0x2160], R230 ;  /* 0x002160e627007388 */ /* 0x0003e20000000800 */
[----:B0-----:R-:W-:Y:S01]  /*7c60*/  FMUL.FTZ R236, R231, R32 ;  /* 0x00000020e7ec7220 */ /* 0x001fe20000410000 */
[----:B------:R-:W-:Y:S01]  /*7c70*/  FFMA.FTZ R36, R227, UR43, R36 ;  /* 0x0000002be3247c23 */ /* 0x000fe20008010024 */
[----:B------:R-:W-:Y:S01]  /*7c80*/  FMUL.FTZ R138, R181, R138 ;  /* 0x0000008ab58a7220 */ /* 0x000fe20000410000 */
[----:B------:R-:W-:Y:S01]  /*7c90*/  FADD.FTZ R244, -R137, R170 ;  /* 0x000000aa89f47221 */ /* 0x000fe20000010100 */
[----:B------:R-:W-:Y:S01]  /*7ca0*/  FADD.FTZ R47, R136, R43 ;  /* 0x0000002b882f7221 */ /* 0x000fe20000010000 */
[----:B------:R-:W-:Y:S01]  /*7cb0*/  FMUL.FTZ R43, R181, R236 ;  /* 0x000000ecb52b7220 */ /* 0x000fe20000410000 */
[----:B------:R-:W-:Y:S01]  /*7cc0*/  FFMA.FTZ R36, R171, R36, R138 ;  /* 0x00000024ab247223 */ /* 0x000fe2000001008a */
[C---:B------:R-:W-:Y:S01]  /*7cd0*/  FMUL.FTZ R138, R172.reuse, -R244 ;  /* 0x800000f4ac8a7220 */ /* 0x040fe20000410000 */
[----:B------:R-:W-:Y:S01]  /*7ce0*/  FMUL.FTZ R172, R172, -R47 ;  /* 0x8000002facac7220 */ /* 0x000fe20000410000 */
[----:B-1----:R-:W-:Y:S01]  /*7cf0*/  FMUL.FTZ R230, R227, R32 ;  /* 0x00000020e3e67220 */ /* 0x002fe20000410000 */
[----:B------:R-:W-:Y:S01]  /*7d00*/  FFMA.FTZ R46, R46, R227, R139 ;  /* 0x000000e32e2e7223 */ /* 0x000fe2000001008b */
[----:B------:R-:W-:Y:S01]  /*7d10*/  FMUL.FTZ R242, R79, R236 ;  /* 0x000000ec4ff27220 */ /* 0x000fe20000410000 */
[----:B------:R-:W-:Y:S01]  /*7d20*/  FFMA.FTZ R172, R173, R244, R172 ;  /* 0x000000f4adac7223 */ /* 0x000fe200000100ac */
[-C--:B------:R-:W-:Y:S01]  /*7d30*/  FMUL.FTZ R170, R181, R230.reuse ;  /* 0x000000e6b5aa7220 */ /* 0x080fe20000410000 */
[-C--:B------:R-:W-:Y:S01]  /*7d40*/  FFMA.FTZ R136, R171, R230.reuse, R43 ;  /* 0x000000e6ab887223 */ /* 0x080fe2000001002b */
[----:B------:R-:W-:Y:S01]  /*7d50*/  FMUL.FTZ R43, R78, R31 ;  /* 0x0000001f4e2b7220 */ /* 0x000fe20000410000 */
[----:B------:R-:W-:Y:S01]  /*7d60*/  FMUL.FTZ R240, R79, R230 ;  /* 0x000000e64ff07220 */ /* 0x000fe20000410000 */
[----:B------:R-:W-:Y:S01]  /*7d70*/  FFMA.FTZ R137, R171, R236, -R170 ;  /* 0x000000ecab897223 */ /* 0x000fe200000108aa */
[----:B------:R-:W-:Y:S01]  /*7d80*/  FFMA.FTZ R171, R173, R47, -R138 ;  /* 0x0000002fadab7223 */ /* 0x000fe2000001088a */
[----:B------:R-:W-:Y:S01]  /*7d90*/  FMUL.FTZ R138, R45, R244 ;  /* 0x000000f42d8a7220 */ /* 0x000fe20000410000 */
[----:B------:R-:W-:Y:S01]  /*7da0*/  FMUL.FTZ R173, R47, UR56 ;  /* 0x000000382fad7c20 */ /* 0x000fe20008410000 */
[-C--:B------:R-:W-:Y:S01]  /*7db0*/  FFMA.FTZ R139, R45, -R43.reuse, R204 ;  /* 0x8000002b2d8b7223 */ /* 0x080fe200000100cc */
[C---:B------:R-:W-:Y:S01]  /*7dc0*/  FFMA.FTZ R45, R44.reuse, -R43, R209 ;  /* 0x8000002b2c2d7223 */ /* 0x040fe200000100d1 */
[----:B------:R-:W-:Y:S01]  /*7dd0*/  FFMA.FTZ R43, R44, R47, R138 ;  /* 0x0000002f2c2b7223 */ /* 0x000fe2000001008a */
[C---:B------:R-:W-:Y:S01]  /*7de0*/  FMUL.FTZ R170, R244.reuse, UR56 ;  /* 0x00000038f4aa7c20 */ /* 0x040fe20008410000 */
[C---:B------:R-:W-:Y:S01]  /*7df0*/  FFMA.FTZ R138, R244.reuse, UR43, -R173 ;  /* 0x0000002bf48a7c23 */ /* 0x040fe200080108ad */
[-C--:B------:R-:W-:Y:S01]  /*7e00*/  FMUL.FTZ R236, R244, R31.reuse ;  /* 0x0000001ff4ec7220 */ /* 0x080fe20000410000 */
[----:B------:R-:W-:Y:S01]  /*7e10*/  FMUL.FTZ R230, R47, R31 ;  /* 0x0000001f2fe67220 */ /* 0x000fe20000410000 */
[----:B------:R-:W-:Y:S01]  /*7e20*/  FADD.FTZ R171, R134, R171 ;  /* 0x000000ab86ab7221 */ /* 0x000fe20000010000 */
[----:B------:R-:W-:Y:S01]  /*7e30*/  FADD.FTZ R44, -R135, R172 ;  /* 0x000000ac872c7221 */ /* 0x000fe20000010100 */
[----:B------:R-:W-:Y:S01]  /*7e40*/  FFMA.FTZ R170, R47, UR43, R170 ;  /* 0x0000002b2faa7c23 */ /* 0x000fe200080100aa */
[C---:B------:R-:W-:Y:S01]  /*7e50*/  FMUL.FTZ R172, R139.reuse, R236 ;  /* 0x000000ec8bac7220 */ /* 0x040fe20000410000 */
[C---:B------:R-:W-:Y:S01]  /*7e60*/  FMUL.FTZ R135, R139.reuse, R230 ;  /* 0x000000e68b877220 */ /* 0x040fe20000410000 */
[----:B------:R-:W-:Y:S01]  /*7e70*/  FMUL.FTZ R134, R139, R138 ;  /* 0x0000008a8b867220 */ /* 0x000fe20000410000 */
[----:B------:R-:W-:Y:S01]  /*7e80*/  FMUL.FTZ R139, R169, R40 ;  /* 0x00000028a98b7220 */ /* 0x000fe20000410000 */
[----:B------:R-:W-:Y:S01]  /*7e90*/  FFMA.FTZ R138, R45, R230, R172 ;  /* 0x000000e62d8a7223 */ /* 0x000fe200000100ac */
[----:B------:R-:W-:Y:S01]  /*7ea0*/  FMUL.FTZ R184, R169, R184 ;  /* 0x000000b8a9b87220 */ /* 0x000fe20000410000 */
[----:B------:R-:W-:Y:S01]  /*7eb0*/  FFMA.FTZ R47, R45, R170, R134 ;  /* 0x000000aa2d2f7223 */ /* 0x000fe20000010086 */
[-C--:B------:R-:W-:Y:S01]  /*7ec0*/  FMUL.FTZ R172, R169, R168.reuse ;  /* 0x000000a8a9ac7220 */ /* 0x080fe20000410000 */
[----:B------:R-:W-:Y:S01]  /*7ed0*/  FFMA.FTZ R134, R141, R168, R139 ;  /* 0x000000a88d867223 */ /* 0x000fe2000001008b */
[C---:B------:R-:W-:Y:S01]  /*7ee0*/  FMUL.FTZ R168, R174.reuse, -R44 ;  /* 0x8000002caea87220 */ /* 0x040fe20000410000 */
[-C--:B------:R-:W-:Y:S01]  /*7ef0*/  FMUL.FTZ R169, R174, -R171.reuse ;  /* 0x800000abaea97220 */ /* 0x080fe20000410000 */
[----:B------:R-:W-:Y:S01]  /*7f00*/  FMUL.FTZ R170, R77, R34 ;  /* 0x000000224daa7220 */ /* 0x000fe20000410000 */
[----:B------:R-:W-:Y:S01]  /*7f10*/  FFMA.FTZ R135, R45, R236, -R135 ;  /* 0x000000ec2d877223 */ /* 0x000fe20000010887 */
[C---:B------:R-:W-:Y:S01]  /*7f20*/  FFMA.FTZ R45, R141.reuse, R222, R184 ;  /* 0x000000de8d2d7223 */ /* 0x040fe200000100b8 */
[----:B------:R-:W-:Y:S01]  /*7f30*/  FFMA.FTZ R139, R141, R40, -R172 ;  /* 0x000000288d8b7223 */ /* 0x000fe200000108ac */
[CC--:B------:R-:W-:Y:S01]  /*7f40*/  FFMA.FTZ R141, R175.reuse, R171.reuse, -R168 ;  /* 0x000000abaf8d7223 */ /* 0x0c0fe200000108a8 */
[----:B------:R-:W-:Y:S01]  /*7f50*/  FFMA.FTZ R40, R175, R44, R169 ;  /* 0x0000002caf287223 */ /* 0x000fe200000100a9 */
[C---:B------:R-:W-:Y:S01]  /*7f60*/  FFMA.FTZ R169, R51.reuse, -R170, R206 ;  /* 0x800000aa33a97223 */ /* 0x040fe200000100ce */
[----:B------:R-:W-:Y:S01]  /*7f70*/  FMUL.FTZ R168, R51, R44 ;  /* 0x0000002c33a87220 */ /* 0x000fe20000410000 */
[C---:B------:R-:W-:Y:S01]  /*7f80*/  FMUL.FTZ R51, R171.reuse, UR56 ;  /* 0x00000038ab337c20 */ /* 0x040fe20008410000 */
[----:B------:R-:W-:Y:S01]  /*7f90*/  FFMA.FTZ R170, R50, -R170, R203 ;  /* 0x800000aa32aa7223 */ /* 0x000fe200000100cb */
[----:B------:R-:W-:Y:S01]  /*7fa0*/  FMUL.FTZ R172, R44, UR56 ;  /* 0x000000382cac7c20 */ /* 0x000fe20008410000 */
[----:B------:R-:W-:Y:S01]  /*7fb0*/  FFMA.FTZ R50, R50, R171, R168 ;  /* 0x000000ab32327223 */ /* 0x000fe200000100a8 */
[C---:B------:R-:W-:Y:S01]  /*7fc0*/  FFMA.FTZ R168, R44.reuse, UR43, -R51 ;  /* 0x0000002b2ca87c23 */ /* 0x040fe20008010833 */
[-C--:B------:R-:W-:Y:S01]  /*7fd0*/  FMUL.FTZ R174, R44, R34.reuse ;  /* 0x000000222cae7220 */ /* 0x080fe20000410000 */
[C---:B------:R-:W-:Y:S01]  /*7fe0*/  FMUL.FTZ R44, R171.reuse, R34 ;  /* 0x00000022ab2c7220 */ /* 0x040fe20000410000 */
[----:B------:R-:W-:Y:S01]  /*7ff0*/  FFMA.FTZ R51, R171, UR43, R172 ;  /* 0x0000002bab337c23 */ /* 0x000fe200080100ac */
[----:B------:R-:W-:Y:S01]  /*8000*/  FADD.FTZ R173, R132, R141 ;  /* 0x0000008d84ad7221 */ /* 0x000fe20000010000 */
[----:B------:R-:W-:Y:S01]  /*8010*/  FADD.FTZ R171, -R133, R40 ;  /* 0x0000002885ab7221 */ /* 0x000fe20000010100 */
[C---:B------:R-:W-:Y:S01]  /*8020*/  FMUL.FTZ R133, R169.reuse, R174 ;  /* 0x000000aea9857220 */ /* 0x040fe20000410000 */
[C---:B------:R-:W-:Y:S01]  /*8030*/  FMUL.FTZ R141, R169.reuse, R44 ;  /* 0x0000002ca98d7220 */ /* 0x040fe20000410000 */
[----:B------:R-:W-:Y:S01]  /*8040*/  FMUL.FTZ R169, R169, R168 ;  /* 0x000000a8a9a97220 */ /* 0x000fe20000410000 */
[C---:B------:R-:W-:Y:S01]  /*8050*/  FMUL.FTZ R172, R77.reuse, R44 ;  /* 0x0000002c4dac7220 */ /* 0x040fe20000410000 */
[----:B------:R-:W-:Y:S01]  /*8060*/  FMUL.FTZ R168, R77, R174 ;  /* 0x000000ae4da87220 */ /* 0x000fe20000410000 */
[C---:B------:R-:W-:Y:S01]  /*8070*/  FFMA.FTZ R132, R170.reuse, R44, R133 ;  /* 0x0000002caa847223 */ /* 0x040fe20000010085 */
[C---:B------:R-:W-:Y:S01]  /*8080*/  FFMA.FTZ R133, R170.reuse, R174, -R141 ;  /* 0x000000aeaa857223 */ /* 0x040fe2000001088d */
[----:B------:R-:W-:Y:S01]  /*8090*/  FFMA.FTZ R44, R170, R51, R169 ;  /* 0x00000033aa2c7223 */ /* 0x000fe200000100a9 */
[C---:B------:R-:W-:Y:S01]  /*80a0*/  FMUL.FTZ R40, R142.reuse, R167 ;  /* 0x000000a78e287220 */ /* 0x040fe20000410000 */
[C---:B------:R-:W-:Y:S01]  /*80b0*/  FMUL.FTZ R141, R142.reuse, R166 ;  /* 0x000000a68e8d7220 */ /* 0x040fe20000410000 */
[----:B------:R-:W-:Y:S01]  /*80c0*/  FMUL.FTZ R170, R142, R180 ;  /* 0x000000b48eaa7220 */ /* 0x000fe20000410000 */
[----:B------:R-:W-:Y:S01]  /*80d0*/  FMUL.FTZ R142, R176, -R171 ;  /* 0x800000abb08e7220 */ /* 0x000fe20000410000 */
[----:B------:R-:W-:Y:S01]  /*80e0*/  FMUL.FTZ R167, R76, R33 ;  /* 0x000000214ca77220 */ /* 0x000fe20000410000 */
[----:B------:R0:W-:Y:S01]  /*80f0*/  STS [R39+0x214c], R168 ;  /* 0x00214ca827007388 */ /* 0x0001e20000000800 */
[C---:B------:R-:W-:Y:S01]  /*8100*/  FFMA.FTZ R40, R117.reuse, R140, R40 ;  /* 0x0000008c75287223 */ /* 0x040fe20000010028 */
[-C--:B------:R-:W-:Y:S01]  /*8110*/  FMUL.FTZ R176, R176, -R173.reuse ;  /* 0x800000adb0b07220 */ /* 0x080fe20000410000 */
[----:B------:R-:W-:Y:S01]  /*8120*/  FFMA.FTZ R140, R117, R180, R141 ;  /* 0x000000b4758c7223 */ /* 0x000fe2000001008d */
[----:B------:R-:W-:Y:S01]  /*8130*/  FFMA.FTZ R51, R177, R173, -R142 ;  /* 0x000000adb1337223 */ /* 0x000fe2000001088e */
[----:B------:R-:W-:Y:S01]  /*8140*/  FFMA.FTZ R141, R117, R166, -R170 ;  /* 0x000000a6758d7223 */ /* 0x000fe200000108aa */
[C---:B------:R-:W-:Y:S01]  /*8150*/  FFMA.FTZ R142, R49.reuse, -R167, R202 ;  /* 0x800000a7318e7223 */ /* 0x040fe200000100ca */
[----:B------:R-:W-:Y:S01]  /*8160*/  FMUL.FTZ R49, R49, R171 ;  /* 0x000000ab31317220 */ /* 0x000fe20000410000 */
[C---:B------:R-:W-:Y:S01]  /*8170*/  FFMA.FTZ R117, R48.reuse, -R167, R205 ;  /* 0x800000a730757223 */ /* 0x040fe200000100cd */
[----:B------:R-:W-:Y:S01]  /*8180*/  FMUL.FTZ R166, R171, UR56 ;  /* 0x00000038aba67c20 */ /* 0x000fe20008410000 */
[----:B0-----:R-:W-:Y:S01]  /*8190*/  FMUL.FTZ R168, R173, UR56 ;  /* 0x00000038ada87c20 */ /* 0x001fe20008410000 */
[----:B------:R-:W-:Y:S01]  /*81a0*/  FFMA.FTZ R176, R177, R171, R176 ;  /* 0x000000abb1b07223 */ /* 0x000fe200000100b0 */
[----:B------:R-:W-:Y:S01]  /*81b0*/  FMUL.FTZ R169, R173, R33 ;  /* 0x00000021ada97220 */ /* 0x000fe20000410000 */
[----:B------:R-:W-:Y:S01]  /*81c0*/  FFMA.FTZ R49, R48, R173, R49 ;  /* 0x000000ad30317223 */ /* 0x000fe20000010031 */
[C---:B------:R-:W-:Y:S01]  /*81d0*/  FFMA.FTZ R167, R171.reuse, UR43, -R168 ;  /* 0x0000002baba77c23 */ /* 0x040fe200080108a8 */
[----:B------:R-:W-:Y:S01]  /*81e0*/  FMUL.FTZ R171, R171, R33 ;  /* 0x00000021abab7220 */ /* 0x000fe20000410000 */
[----:B------:R-:W-:Y:S01]  /*81f0*/  FFMA.FTZ R166, R173, UR43, R166 ;  /* 0x0000002bada67c23 */ /* 0x000fe200080100a6 */
[----:B------:R-:W-:Y:S01]  /*8200*/  FADD.FTZ R173, R130, R51 ;  /* 0x0000003382ad7221 */ /* 0x000fe20000010000 */
[C---:B------:R-:W-:Y:S01]  /*8210*/  FMUL.FTZ R130, R142.reuse, R169 ;  /* 0x000000a98e827220 */ /* 0x040fe20000410000 */
[C---:B------:R-:W-:Y:S01]  /*8220*/  FMUL.FTZ R48, R142.reuse, R171 ;  /* 0x000000ab8e307220 */ /* 0x040fe20000410000 */
[----:B------:R-:W-:Y:S01]  /*8230*/  FMUL.FTZ R142, R142, R167 ;  /* 0x000000a78e8e7220 */ /* 0x000fe20000410000 */
[----:B------:R-:W-:Y:S01]  /*8240*/  FADD.FTZ R176, -R131, R176 ;  /* 0x000000b083b07221 */ /* 0x000fe20000010100 */
[C---:B------:R-:W-:Y:S01]  /*8250*/  FFMA.FTZ R130, R117.reuse, R171, -R130 ;  /* 0x000000ab75827223 */ /* 0x040fe20000010882 */
[----:B------:R-:W-:Y:S01]  /*8260*/  FFMA.FTZ R131, R117, R169, R48 ;  /* 0x000000a975837223 */ /* 0x000fe20000010030 */
[C---:B------:R-:W-:Y:S01]  /*8270*/  FMUL.FTZ R51, R145.reuse, R162 ;  /* 0x000000a291337220 */ /* 0x040fe20000410000 */
[----:B------:R-:W-:Y:S01]  /*8280*/  FMUL.FTZ R180, R145, R161 ;  /* 0x000000a191b47220 */ /* 0x000fe20000410000 */
[----:B------:R-:W-:Y:S01]  /*8290*/  FFMA.FTZ R117, R117, R166, R142 ;  /* 0x000000a675757223 */ /* 0x000fe2000001008e */
[----:B------:R-:W-:Y:S01]  /*82a0*/  FMUL.FTZ R142, R145, R163 ;  /* 0x000000a3918e7220 */ /* 0x000fe20000410000 */
[C---:B------:R-:W-:Y:S01]  /*82b0*/  FFMA.FTZ R51, R144.reuse, R143, R51 ;  /* 0x0000008f90337223 */ /* 0x040fe20000010033 */
[----:B------:R-:W-:Y:S01]  /*82c0*/  FFMA.FTZ R180, R144, R163, R180 ;  /* 0x000000a390b47223 */ /* 0x000fe200000100b4 */
[----:B------:R-:W-:Y:S01]  /*82d0*/  FMUL.FTZ R48, R178, -R176 ;  /* 0x800000b0b2307220 */ /* 0x000fe20000410000 */
[----:B------:R-:W-:Y:S01]  /*82e0*/  FFMA.FTZ R144, R144, R161, -R142 ;  /* 0x000000a190907223 */ /* 0x000fe2000001088e */
[----:B------:R-:W-:Y:S01]  /*82f0*/  FMUL.FTZ R142, R75, R152 ;  /* 0x000000984b8e7220 */ /* 0x000fe20000410000 */
[----:B------:R-:W-:Y:S01]  /*8300*/  FMUL.FTZ R168, R76, R169 ;  /* 0x000000a94ca87220 */ /* 0x000fe20000410000 */
[-C--:B------:R-:W-:Y:S01]  /*8310*/  FMUL.FTZ R178, R178, -R173.reuse ;  /* 0x800000adb2b27220 */ /* 0x080fe20000410000 */
[----:B------:R-:W-:Y:S01]  /*8320*/  FFMA.FTZ R145, R179, R173, -R48 ;  /* 0x000000adb3917223 */ /* 0x000fe20000010830 */
[----:B------:R-:W-:Y:S01]  /*8330*/  FMUL.FTZ R161, R173, UR56 ;  /* 0x00000038ada17c20 */ /* 0x000fe20008410000 */
[C---:B------:R-:W-:Y:S01]  /*8340*/  FMUL.FTZ R143, R55.reuse, R176 ;  /* 0x000000b0378f7220 */ /* 0x040fe20000410000 */
[----:B------:R-:W-:Y:S01]  /*8350*/  FFMA.FTZ R48, R55, -R142, R200 ;  /* 0x8000008e37307223 */ /* 0x000fe200000100c8 */
[----:B------:R-:W-:Y:S01]  /*8360*/  FFMA.FTZ R178, R179, R176, R178 ;  /* 0x000000b0b3b27223 */ /* 0x000fe200000100b2 */
[----:B------:R-:W-:Y:S01]  /*8370*/  FFMA.FTZ R55, R54, -R142, R199 ;  /* 0x8000008e36377223 */ /* 0x000fe200000100c7 */
[----:B------:R0:W-:Y:S01]  /*8380*/  STS [R39+0x2140], R168 ;  /* 0x002140a827007388 */ /* 0x0001e20000000800 */
[----:B------:R-:W-:Y:S01]  /*8390*/  FMUL.FTZ R142, R176, UR56 ;  /* 0x00000038b08e7c20 */ /* 0x000fe20008410000 */
[----:B------:R-:W-:Y:S01]  /*83a0*/  FADD.FTZ R145, R128, R145 ;  /* 0x0000009180917221 */ /* 0x000fe20000010000 */
[----:B------:R-:W-:Y:S01]  /*83b0*/  FFMA.FTZ R161, R176, UR43, -R161 ;  /* 0x0000002bb0a17c23 */ /* 0x000fe200080108a1 */
[-C--:B------:R-:W-:Y:S01]  /*83c0*/  FMUL.FTZ R128, R173, R152.reuse ;  /* 0x00000098ad807220 */ /* 0x080fe20000410000 */
[----:B------:R-:W-:Y:S01]  /*83d0*/  FMUL.FTZ R170, R76, R171 ;  /* 0x000000ab4caa7220 */ /* 0x000fe20000410000 */
[----:B------:R-:W-:Y:S01]  /*83e0*/  FADD.FTZ R163, -R129, R178 ;  /* 0x000000b281a37221 */ /* 0x000fe20000010100 */
[----:B------:R-:W-:Y:S01]  /*83f0*/  FFMA.FTZ R54, R54, R173, R143 ;  /* 0x000000ad36367223 */ /* 0x000fe2000001008f */
[----:B------:R-:W-:Y:S01]  /*8400*/  FFMA.FTZ R162, R173, UR43, R142 ;  /* 0x0000002bada27c23 */ /* 0x000fe2000801008e */
[----:B------:R-:W-:Y:S01]  /*8410*/  FMUL.FTZ R166, R48, R161 ;  /* 0x000000a130a67220 */ /* 0x000fe20000410000 */
[----:B0-----:R-:W-:Y:S01]  /*8420*/  FMUL.FTZ R168, R176, R152 ;  /* 0x00000098b0a87220 */ /* 0x001fe20000410000 */
[C---:B------:R-:W-:Y:S01]  /*8430*/  FMUL.FTZ R143, R48.reuse, R128 ;  /* 0x00000080308f7220 */ /* 0x040fe20000410000 */
[----:B------:R0:W-:Y:S01]  /*8440*/  STS [R39+0x2144], R170 ;  /* 0x002144aa27007388 */ /* 0x0001e20000000800 */
[----:B------:R-:W-:Y:S01]  /*8450*/  FMUL.FTZ R161, R163, R151 ;  /* 0x00000097a3a17220 */ /* 0x000fe20000410000 */
[----:B------:R-:W-:Y:S01]  /*8460*/  FMUL.FTZ R142, R48, R168 ;  /* 0x000000a8308e7220 */ /* 0x000fe20000410000 */
[C---:B------:R-:W-:Y:S01]  /*8470*/  FMUL.FTZ R48, R182.reuse, -R145 ;  /* 0x80000091b6307220 */ /* 0x040fe20000410000 */
[-C--:B------:R-:W-:Y:S01]  /*8480*/  FMUL.FTZ R182, R182, -R163.reuse ;  /* 0x800000a3b6b67220 */ /* 0x080fe20000410000 */
[----:B------:R1:W-:Y:S01]  /*8490*/  STS [R39+0x2148], R172 ;  /* 0x002148ac27007388 */ /* 0x0003e20000000800 */
[C---:B------:R-:W-:Y:S01]  /*84a0*/  FFMA.FTZ R129, R55.reuse, R128, R142 ;  /* 0x0000008037817223 */ /* 0x040fe2000001008e */
[----:B------:R-:W-:Y:S01]  /*84b0*/  FFMA.FTZ R142, R55, R168, -R143 ;  /* 0x000000a8378e7223 */ /* 0x000fe2000001088f */
[----:B------:R-:W-:Y:S01]  /*84c0*/  FMUL.FTZ R143, R147, R116 ;  /* 0x00000074938f7220 */ /* 0x000fe20000410000 */
[----:B------:R-:W-:Y:S01]  /*84d0*/  STS [R39+0x2158], R240 ;  /* 0x002158f027007388 */ /* 0x000fe20000000800 */
[----:B0-----:R-:W-:Y:S01]  /*84e0*/  FMUL.FTZ R170, R75, R128 ;  /* 0x000000804baa7220 */ /* 0x001fe20000410000 */
[C---:B------:R-:W-:Y:S01]  /*84f0*/  FFMA.FTZ R128, R183.reuse, R163, R48 ;  /* 0x000000a3b7807223 */ /* 0x040fe20000010030 */
[----:B------:R-:W-:Y:S01]  /*8500*/  FFMA.FTZ R183, R183, R145, -R182 ;  /* 0x00000091b7b77223 */ /* 0x000fe200000108b6 */
[----:B------:R-:W-:Y:S01]  /*8510*/  FFMA.FTZ R116, R146, R119, R143 ;  /* 0x0000007792747223 */ /* 0x000fe2000001008f */
[----:B------:R-:W-:Y:S01]  /*8520*/  FFMA.FTZ R48, R55, R162, R166 ;  /* 0x000000a237307223 */ /* 0x000fe200000100a6 */
[----:B------:R-:W-:Y:S01]  /*8530*/  FADD.FTZ R128, -R127, R128 ;  /* 0x000000807f807221 */ /* 0x000fe20000010100 */
[----:B------:R-:W-:Y:S01]  /*8540*/  FADD.FTZ R127, R126, R183 ;  /* 0x000000b77e7f7221 */ /* 0x000fe20000010000 */
[C---:B------:R-:W-:Y:S01]  /*8550*/  FMUL.FTZ R55, R147.reuse, R118 ;  /* 0x0000007693377220 */ /* 0x040fe20000410000 */
[----:B------:R-:W-:Y:S01]  /*8560*/  FMUL.FTZ R147, R147, R160 ;  /* 0x000000a093937220 */ /* 0x000fe20000410000 */
[C---:B------:R-:W-:Y:S01]  /*8570*/  FMUL.FTZ R126, R186.reuse, -R128 ;  /* 0x80000080ba7e7220 */ /* 0x040fe20000410000 */
[-C--:B------:R-:W-:Y:S01]  /*8580*/  FMUL.FTZ R119, R186, -R127.reuse ;  /* 0x8000007fba777220 */ /* 0x080fe20000410000 */
[C---:B------:R-:W-:Y:S01]  /*8590*/  FFMA.FTZ R55, R146.reuse, R160, R55 ;  /* 0x000000a092377223 */ /* 0x040fe20000010037 */
[----:B------:R-:W-:Y:S01]  /*85a0*/  FFMA.FTZ R118, R146, R118, -R147 ;  /* 0x0000007692767223 */ /* 0x000fe20000010893 */
[C---:B------:R-:W-:Y:S01]  /*85b0*/  FFMA.FTZ R143, R187.reuse, R127, -R126 ;  /* 0x0000007fbb8f7223 */ /* 0x040fe2000001087e */
[----:B------:R-:W-:Y:S01]  /*85c0*/  FFMA.FTZ R126, R187, R128, R119 ;  /* 0x00000080bb7e7223 */ /* 0x000fe20000010077 */
[C---:B------:R-:W-:Y:S01]  /*85d0*/  FMUL.FTZ R119, R74.reuse, R151 ;  /* 0x000000974a777220 */ /* 0x040fe20000410000 */
[----:B------:R-:W-:Y:S01]  /*85e0*/  FMUL.FTZ R166, R74, R161 ;  /* 0x000000a14aa67220 */ /* 0x000fe20000410000 */
[----:B------:R-:W-:Y:S01]  /*85f0*/  FADD.FTZ R143, R124, R143 ;  /* 0x0000008f7c8f7221 */ /* 0x000fe20000010000 */
[----:B------:R-:W-:Y:S01]  /*8600*/  FADD.FTZ R146, -R125, R126 ;  /* 0x0000007e7d927221 */ /* 0x000fe20000010100 */
[C---:B------:R-:W-:Y:S01]  /*8610*/  FFMA.FTZ R147, R53.reuse, -R119, R198 ;  /* 0x8000007735937223 */ /* 0x040fe200000100c6 */
[----:B------:R-:W-:Y:S01]  /*8620*/  FMUL.FTZ R126, R53, R163 ;  /* 0x000000a3357e7220 */ /* 0x000fe20000410000 */
[----:B------:R-:W-:Y:S01]  /*8630*/  FFMA.FTZ R160, R52, -R119, R201 ;  /* 0x8000007734a07223 */ /* 0x000fe200000100c9 */
[CC--:B------:R-:W-:Y:S01]  /*8640*/  FMUL.FTZ R124, R188.reuse, -R146.reuse ;  /* 0x80000092bc7c7220 */ /* 0x0c0fe20000410000 */
[----:B------:R-:W-:Y:S01]  /*8650*/  FMUL.FTZ R125, R188, -R143 ;  /* 0x8000008fbc7d7220 */ /* 0x000fe20000410000 */
[----:B------:R-:W-:Y:S01]  /*8660*/  FFMA.FTZ R53, R52, R145, R126 ;  /* 0x0000009134357223 */ /* 0x000fe2000001007e */
[----:B------:R-:W-:Y:S01]  /*8670*/  FMUL.FTZ R126, R145, UR56 ;  /* 0x00000038917e7c20 */ /* 0x000fe20008410000 */
[----:B------:R-:W-:Y:S01]  /*8680*/  FFMA.FTZ R119, R189, R143, -R124 ;  /* 0x0000008fbd777223 */ /* 0x000fe2000001087c */
[----:B------:R-:W-:Y:S01]  /*8690*/  FMUL.FTZ R124, R163, UR56 ;  /* 0x00000038a37c7c20 */ /* 0x000fe20008410000 */
[----:B------:R-:W-:Y:S01]  /*86a0*/  FFMA.FTZ R52, R189, R146, R125 ;  /* 0x00000092bd347223 */ /* 0x000fe2000001007d */
[----:B------:R-:W-:Y:S01]  /*86b0*/  FFMA.FTZ R126, R163, UR43, -R126 ;  /* 0x0000002ba37e7c23 */ /* 0x000fe2000801087e */
[----:B------:R-:W-:Y:S01]  /*86c0*/  FMUL.FTZ R167, R147, R161 ;  /* 0x000000a193a77220 */ /* 0x000fe20000410000 */
[C---:B------:R-:W-:Y:S01]  /*86d0*/  FFMA.FTZ R125, R145.reuse, UR43, R124 ;  /* 0x0000002b917d7c23 */ /* 0x040fe2000801007c */
[----:B------:R-:W-:Y:S01]  /*86e0*/  FMUL.FTZ R145, R145, R151 ;  /* 0x0000009791917220 */ /* 0x000fe20000410000 */
[----:B------:R-:W-:Y:S01]  /*86f0*/  FADD.FTZ R123, -R123, R52 ;  /* 0x000000347b7b7221 */ /* 0x000fe20000010100 */
[----:B------:R-:W-:Y:S01]  /*8700*/  FADD.FTZ R119, R122, R119 ;  /* 0x000000777a777221 */ /* 0x000fe20000010000 */
[C---:B------:R-:W-:Y:S01]  /*8710*/  FMUL.FTZ R163, R147.reuse, R126 ;  /* 0x0000007e93a37220 */ /* 0x040fe20000410000 */
[-C--:B------:R-:W-:Y:S01]  /*8720*/  FMUL.FTZ R52, R147, R145.reuse ;  /* 0x0000009193347220 */ /* 0x080fe20000410000 */
[-C--:B------:R-:W-:Y:S01]  /*8730*/  FFMA.FTZ R147, R160, R145.reuse, R167 ;  /* 0x00000091a0937223 */ /* 0x080fe200000100a7 */
[----:B------:R-:W-:Y:S01]  /*8740*/  FMUL.FTZ R162, R74, R145 ;  /* 0x000000914aa27220 */ /* 0x000fe20000410000 */
[----:B------:R-:W-:Y:S01]  /*8750*/  FMUL.FTZ R122, R73, R154 ;  /* 0x0000009a497a7220 */ /* 0x000fe20000410000 */
[----:B------:R-:W-:Y:S01]  /*8760*/  FFMA.FTZ R145, R160, R161, -R52 ;  /* 0x000000a1a0917223 */ /* 0x000fe20000010834 */
[C---:B------:R-:W-:Y:S01]  /*8770*/  FMUL.FTZ R52, R190.reuse, -R123 ;  /* 0x8000007bbe347220 */ /* 0x040fe20000410000 */
[-C--:B------:R-:W-:Y:S01]  /*8780*/  FMUL.FTZ R190, R190, -R119.reuse ;  /* 0x80000077bebe7220 */ /* 0x080fe20000410000 */
[----:B------:R0:W-:Y:S01]  /*8790*/  STS [R39+0x2138], R170 ;  /* 0x002138aa27007388 */ /* 0x0001e20000000800 */
[----:B------:R-:W-:Y:S01]  /*87a0*/  FMUL.FTZ R124, R59, R128 ;  /* 0x000000803b7c7220 */ /* 0x000fe20000410000 */
[C---:B------:R-:W-:Y:S01]  /*87b0*/  FFMA.FTZ R161, R191.reuse, R119, -R52 ;  /* 0x00000077bfa17223 */ /* 0x040fe20000010834 */
[----:B------:R-:W-:Y:S01]  /*87c0*/  FFMA.FTZ R52, R191, R123, R190 ;  /* 0x0000007bbf347223 */ /* 0x000fe200000100be */
[----:B------:R-:W-:Y:S01]  /*87d0*/  FFMA.FTZ R126, R59, -R122, R196 ;  /* 0x8000007a3b7e7223 */ /* 0x000fe200000100c4 */
[----:B-1----:R-:W-:Y:S01]  /*87e0*/  FMUL.FTZ R172, R75, R168 ;  /* 0x000000a84bac7220 */ /* 0x002fe20000410000 */
[----:B------:R-:W-:Y:S01]  /*87f0*/  FADD.FTZ R120, R120, R161 ;  /* 0x000000a178787221 */ /* 0x000fe20000010000 */
[----:B------:R-:W-:Y:S01]  /*8800*/  FADD.FTZ R52, -R121, R52 ;  /* 0x0000003479347221 */ /* 0x000fe20000010100 */
[----:B------:R-:W-:Y:S01]  /*8810*/  FMUL.FTZ R161, R127, UR56 ;  /* 0x000000387fa17c20 */ /* 0x000fe20008410000 */
[----:B------:R-:W-:Y:S01]  /*8820*/  FFMA.FTZ R125, R160, R125, R163 ;  /* 0x0000007da07d7223 */ /* 0x000fe200000100a3 */
[----:B0-----:R-:W-:Y:S01]  /*8830*/  FFMA.FTZ R170, R58, -R122, R197 ;  /* 0x8000007a3aaa7223 */ /* 0x001fe200000100c5 */
[C---:B------:R-:W-:Y:S01]  /*8840*/  FMUL.FTZ R122, R192.reuse, -R52 ;  /* 0x80000034c07a7220 */ /* 0x040fe20000410000 */
[-C--:B------:R-:W-:Y:S01]  /*8850*/  FMUL.FTZ R121, R192, -R120.reuse ;  /* 0x80000078c0797220 */ /* 0x080fe20000410000 */
[----:B------:R-:W-:Y:S01]  /*8860*/  FFMA.FTZ R58, R58, R127, R124 ;  /* 0x0000007f3a3a7223 */ /* 0x000fe2000001007c */
[C---:B------:R-:W-:Y:S01]  /*8870*/  FMUL.FTZ R124, R128.reuse, UR56 ;  /* 0x00000038807c7c20 */ /* 0x040fe20008410000 */
[C---:B------:R-:W-:Y:S01]  /*8880*/  FFMA.FTZ R59, R193.reuse, R120, -R122 ;  /* 0x00000078c13b7223 */ /* 0x040fe2000001087a */
[----:B------:R-:W-:Y:S01]  /*8890*/  FFMA.FTZ R122, R193, R52, R121 ;  /* 0x00000034c17a7223 */ /* 0x000fe20000010079 */
[----:B------:R-:W-:Y:S01]  /*88a0*/  FFMA.FTZ R161, R128, UR43, -R161 ;  /* 0x0000002b80a17c23 */ /* 0x000fe200080108a1 */
[C---:B------:R-:W-:Y:S01]  /*88b0*/  FFMA.FTZ R175, R127.reuse, UR43, R124 ;  /* 0x0000002b7faf7c23 */ /* 0x040fe2000801007c */
[-C--:B------:R-:W-:Y:S01]  /*88c0*/  FMUL.FTZ R127, R127, R154.reuse ;  /* 0x0000009a7f7f7220 */ /* 0x080fe20000410000 */
        /* <DEDUP_REMOVED lines=9> */
[----:B------:R-:W-:Y:S01]  /*8960*/  FFMA.FTZ R160, R170, R121, -R161 ;  /* 0x00000079aaa07223 */ /* 0x000fe200000108a1 */
[C---:B------:R-:W-:Y:S01]  /*8970*/  FFMA.FTZ R121, R195.reuse, R59, -R122 ;  /* 0x0000003bc3797223 */ /* 0x040fe2000001087a */
[----:B------:R-:W-:Y:S01]  /*8980*/  FFMA.FTZ R195, R195, R237, R194 ;  /* 0x000000edc3c37223 */ /* 0x000fe200000100c2 */
[----:B------:R0:W-:Y:S01]  /*8990*/  STS [R39+0x2130], R162 ;  /* 0x002130a227007388 */ /* 0x0001e20000000800 */
[----:B------:R-:W-:Y:S01]  /*89a0*/  FMUL.FTZ R124, R69, R150 ;  /* 0x00000096457c7220 */ /* 0x000fe20000410000 */
[----:B------:R-:W-:Y:S01]  /*89b0*/  FADD.FTZ R226, R226, R121 ;  /* 0x00000079e2e27221 */ /* 0x000fe20000010000 */
[----:B------:R-:W-:Y:S01]  /*89c0*/  FADD.FTZ R234, -R234, R195 ;  /* 0x000000c3eaea7221 */ /* 0x000fe20000010100 */
[----:B------:R1:W-:Y:S01]  /*89d0*/  STS [R39+0x2134], R166 ;  /* 0x002134a627007388 */ /* 0x0003e20000000800 */
[-C--:B------:R-:W-:Y:S01]  /*89e0*/  FFMA.FTZ R126, R66, -R124.reuse, R165 ;  /* 0x8000007c427e7223 */ /* 0x080fe200000100a5 */
[----:B------:R-:W-:Y:S01]  /*89f0*/  FFMA.FTZ R124, R67, -R124, R220 ;  /* 0x8000007c437c7223 */ /* 0x000fe200000100dc */
[----:B------:R-:W-:Y:S01]  /*8a00*/  FMUL.FTZ R161, R234, R149 ;  /* 0x00000095eaa17220 */ /* 0x000fe20000410000 */
[-C--:B------:R-:W-:Y:S01]  /*8a10*/  FMUL.FTZ R169, R59, R150.reuse ;  /* 0x000000963ba97220 */ /* 0x080fe20000410000 */
[----:B------:R-:W-:Y:S01]  /*8a20*/  FMUL.FTZ R167, R237, R150 ;  /* 0x00000096eda77220 */ /* 0x000fe20000410000 */
[----:B0-----:R-:W-:Y:S01]  /*8a30*/  FFMA.FTZ R162, R170, R127, R163 ;  /* 0x0000007faaa27223 */ /* 0x001fe200000100a3 */
[----:B------:R-:W-:Y:S01]  /*8a40*/  FMUL.FTZ R163, R226, R149 ;  /* 0x00000095e2a37220 */ /* 0x000fe20000410000 */
[----:B------:R-:W-:Y:S01]  /*8a50*/  STS [R39+0x212c], R168 ;  /* 0x00212ca827007388 */ /* 0x000fe20000000800 */
[----:B------:R-:W-:Y:S01]  /*8a60*/  FMUL.FTZ R171, R124, R167 ;  /* 0x000000a77cab7220 */ /* 0x000fe20000410000 */
[----:B-1----:R-:W-:Y:S01]  /*8a70*/  FMUL.FTZ R166, R73, R127 ;  /* 0x0000007f49a67220 */ /* 0x002fe20000410000 */
[----:B------:R-:W-:Y:S01]  /*8a80*/  FMUL.FTZ R127, R68, R149 ;  /* 0x00000095447f7220 */ /* 0x000fe20000410000 */
[----:B------:R-:W-:Y:S01]  /*8a90*/  STS [R39+0x213c], R172 ;  /* 0x00213cac27007388 */ /* 0x000fe20000000800 */
[----:B------:R-:W-:Y:S01]  /*8aa0*/  FFMA.FTZ R171, R126, R169, R171 ;  /* 0x000000a97eab7223 */ /* 0x000fe200000100ab */
[----:B------:R-:W-:Y:S01]  /*8ab0*/  FMUL.FTZ R176, R57, R146 ;  /* 0x0000009239b07220 */ /* 0x000fe20000410000 */
[-C--:B------:R-:W-:Y:S01]  /*8ac0*/  FFMA.FTZ R128, R64, -R127.reuse, R225 ;  /* 0x8000007f40807223 */ /* 0x080fe200000100e1 */
[----:B------:R-:W-:Y:S01]  /*8ad0*/  FFMA.FTZ R127, R65, -R127, R224 ;  /* 0x8000007f417f7223 */ /* 0x000fe200000100e0 */
[----:B------:R0:W-:Y:S01]  /*8ae0*/  STS [R39+0x2128], R166 ;  /* 0x002128a627007388 */ /* 0x0001e20000000800 */
[----:B------:R-:W-:Y:S01]  /*8af0*/  FFMA.FTZ R191, R56, R143, R176 ;  /* 0x0000008f38bf7223 */ /* 0x000fe200000100b0 */
[----:B------:R-:W-:Y:S01]  /*8b00*/  FMUL.FTZ R184, R146, R153 ;  /* 0x0000009992b87220 */ /* 0x000fe20000410000 */
[C---:B------:R-:W-:Y:S01]  /*8b10*/  FMUL.FTZ R121, R127.reuse, R161 ;  /* 0x000000a17f797220 */ /* 0x040fe20000410000 */
[----:B------:R-:W-:Y:S01]  /*8b20*/  FMUL.FTZ R122, R127, R163 ;  /* 0x000000a37f7a7220 */ /* 0x000fe20000410000 */
[----:B------:R-:W-:Y:S01]  /*8b30*/  FMUL.FTZ R182, R143, R153 ;  /* 0x000000998fb67220 */ /* 0x000fe20000410000 */
[----:B------:R1:W-:Y:S01]  /*8b40*/  STS [R39+0x215c], R242 ;  /* 0x00215cf227007388 */ /* 0x0003e20000000800 */
[C---:B------:R-:W-:Y:S01]  /*8b50*/  FFMA.FTZ R121, R128.reuse, R163, R121 ;  /* 0x000000a380797223 */ /* 0x040fe20000010079 */
[----:B------:R-:W-:Y:S01]  /*8b60*/  FFMA.FTZ R122, R128, R161, -R122 ;  /* 0x000000a1807a7223 */ /* 0x000fe2000001087a */
[----:B------:R-:W-:Y:S01]  /*8b70*/  FMUL.FTZ R240, R78, R230 ;  /* 0x000000e64ef07220 */ /* 0x000fe20000410000 */
[----:B0-----:R-:W-:Y:S01]  /*8b80*/  FMUL.FTZ R166, R124, R169 ;  /* 0x000000a97ca67220 */ /* 0x001fe20000410000 */
[----:B------:R-:W-:Y:S01]  /*8b90*/  IADD3 R181, R158, 0x2c0, RZ ;  /* 0x000002c09eb57810 */ /* 0x000fe20007ffe0ff */
[----:B------:R-:W-:Y:S01]  /*8ba0*/  FADD.FTZ R168, RZ, R122 ;  /* 0x0000007affa87221 */ /* 0x000fe20000010000 */
[----:B------:R-:W-:Y:S01]  /*8bb0*/  FFMA.FTZ R122, R170, R175, R177 ;  /* 0x000000afaa7a7223 */ /* 0x000fe200000100b1 */
[----:B------:R-:W-:Y:S01]  /*8bc0*/  FFMA.FTZ R173, R126, R167, -R166 ;  /* 0x000000a77ead7223 */ /* 0x000fe200000108a6 */
[----:B------:R-:W-:Y:S01]  /*8bd0*/  FADD.FTZ R166, RZ, R121 ;  /* 0x00000079ffa67221 */ /* 0x000fe20000010000 */
[----:B------:R-:W-:Y:S01]  /*8be0*/  FMUL.FTZ R121, R70, R35 ;  /* 0x0000002346797220 */ /* 0x000fe20000410000 */
[----:B------:R-:W-:Y:S01]  /*8bf0*/  FMUL.FTZ R170, R72, R153 ;  /* 0x0000009948aa7220 */ /* 0x000fe20000410000 */
[----:B------:R-:W-:Y:S01]  /*8c00*/  FADD.FTZ R173, R168, R173 ;  /* 0x000000ada8ad7221 */ /* 0x000fe20000010000 */
[----:B------:R-:W-:Y:S01]  /*8c10*/  FADD.FTZ R172, R166, R171 ;  /* 0x000000aba6ac7221 */ /* 0x000fe20000010000 */
[----:B------:R-:W-:Y:S01]  /*8c20*/  FFMA.FTZ R171, R61, -R121, R164 ;  /* 0x800000793dab7223 */ /* 0x000fe200000100a4 */
[-C--:B------:R-:W-:Y:S01]  /*8c30*/  FMUL.FTZ R166, R52, R35.reuse ;  /* 0x0000002334a67220 */ /* 0x080fe20000410000 */
[----:B------:R-:W-:Y:S01]  /*8c40*/  FMUL.FTZ R168, R120, R35 ;  /* 0x0000002378a87220 */ /* 0x000fe20000410000 */
[----:B------:R-:W-:Y:S01]  /*8c50*/  FFMA.FTZ R121, R60, -R121, R223 ;  /* 0x800000793c797223 */ /* 0x000fe200000100df */
[----:B------:R-:W-:Y:S01]  /*8c60*/  FFMA.FTZ R177, R57, -R170, R218 ;  /* 0x800000aa39b17223 */ /* 0x000fe200000100da */
[C---:B------:R-:W-:Y:S01]  /*8c70*/  FMUL.FTZ R174, R171.reuse, R166 ;  /* 0x000000a6abae7220 */ /* 0x040fe20000410000 */
[----:B------:R-:W-:Y:S01]  /*8c80*/  FMUL.FTZ R175, R171, R168 ;  /* 0x000000a8abaf7220 */ /* 0x000fe20000410000 */
[----:B------:R-:W-:Y:S01]  /*8c90*/  FFMA.FTZ R187, R56, -R170, R219 ;  /* 0x800000aa38bb7223 */ /* 0x000fe200000100db */
[----:B------:R-:W-:Y:S01]  /*8ca0*/  FMUL.FTZ R56, R71, R148 ;  /* 0x0000009447387220 */ /* 0x000fe20000410000 */
[C---:B------:R-:W-:Y:S01]  /*8cb0*/  FFMA.FTZ R57, R121.reuse, R168, R174 ;  /* 0x000000a879397223 */ /* 0x040fe200000100ae */
[----:B------:R-:W-:Y:S01]  /*8cc0*/  FFMA.FTZ R170, R121, R166, -R175 ;  /* 0x000000a679aa7223 */ /* 0x000fe200000108af */
[----:B------:R-:W-:Y:S01]  /*8cd0*/  FMUL.FTZ R174, R123, R148 ;  /* 0x000000947bae7220 */ /* 0x000fe20000410000 */
[-C--:B------:R-:W-:Y:S01]  /*8ce0*/  FFMA.FTZ R189, R62, -R56.reuse, R221 ;  /* 0x800000383ebd7223 */ /* 0x080fe200000100dd */
[----:B------:R-:W-:Y:S01]  /*8cf0*/  FADD.FTZ R57, R172, R57 ;  /* 0x00000039ac397221 */ /* 0x000fe20000010000 */
[C---:B------:R-:W-:Y:S01]  /*8d00*/  FMUL.FTZ R172, R146.reuse, UR56 ;  /* 0x0000003892ac7c20 */ /* 0x040fe20008410000 */
[----:B------:R-:W-:Y:S01]  /*8d10*/  FADD.FTZ R170, R173, R170 ;  /* 0x000000aaadaa7221 */ /* 0x000fe20000010000 */
[----:B------:R-:W-:Y:S01]  /*8d20*/  FMUL.FTZ R173, R143, UR56 ;  /* 0x000000388fad7c20 */ /* 0x000fe20008410000 */
[----:B------:R-:W-:Y:S01]  /*8d30*/  FFMA.FTZ R56, R63, -R56, R216 ;  /* 0x800000383f387223 */ /* 0x000fe200000100d8 */
[----:B------:R-:W-:Y:S01]  /*8d40*/  FFMA.FTZ R176, R143, UR43, R172 ;  /* 0x0000002b8fb07c23 */ /* 0x000fe200080100ac */
[----:B------:R-:W-:Y:S01]  /*8d50*/  FMUL.FTZ R172, R119, R148 ;  /* 0x0000009477ac7220 */ /* 0x000fe20000410000 */
[----:B------:R-:W-:Y:S01]  /*8d60*/  FFMA.FTZ R178, R146, UR43, -R173 ;  /* 0x0000002b92b27c23 */ /* 0x000fe200080108ad */
[C---:B------:R-:W-:Y:S01]  /*8d70*/  FMUL.FTZ R146, R56.reuse, R174 ;  /* 0x000000ae38927220 */ /* 0x040fe20000410000 */
[C---:B------:R-:W-:Y:S01]  /*8d80*/  FMUL.FTZ R186, R177.reuse, R184 ;  /* 0x000000b8b1ba7220 */ /* 0x040fe20000410000 */
[----:B------:R-:W-:Y:S01]  /*8d90*/  FMUL.FTZ R143, R56, R172 ;  /* 0x000000ac388f7220 */ /* 0x000fe20000410000 */
[----:B------:R-:W-:Y:S01]  /*8da0*/  FMUL.FTZ R188, R177, R182 ;  /* 0x000000b6b1bc7220 */ /* 0x000fe20000410000 */
[----:B------:R-:W-:Y:S01]  /*8db0*/  FFMA.FTZ R146, R189, R172, R146 ;  /* 0x000000acbd927223 */ /* 0x000fe20000010092 */
[----:B------:R-:W-:Y:S01]  /*8dc0*/  FFMA.FTZ R186, R187, R182, R186 ;  /* 0x000000b6bbba7223 */ /* 0x000fe200000100ba */
[----:B------:R-:W-:Y:S01]  /*8dd0*/  FFMA.FTZ R143, R189, R174, -R143 ;  /* 0x000000aebd8f7223 */ /* 0x000fe2000001088f */
[-C--:B------:R-:W-:Y:S01]  /*8de0*/  FFMA.FTZ R188, R187, R184.reuse, -R188 ;  /* 0x000000b8bbbc7223 */ /* 0x080fe200000108bc */
[----:B------:R-:W-:Y:S01]  /*8df0*/  FADD.FTZ R57, R57, R146 ;  /* 0x0000009239397221 */ /* 0x000fe20000010000 */
[----:B------:R-:W-:Y:S01]  /*8e00*/  FMUL.FTZ R146, R119, UR56 ;  /* 0x0000003877927c20 */ /* 0x000fe20008410000 */
[----:B------:R-:W-:Y:S01]  /*8e10*/  FADD.FTZ R143, R170, R143 ;  /* 0x0000008faa8f7221 */ /* 0x000fe20000010000 */
[----:B------:R-:W-:Y:S01]  /*8e20*/  FMUL.FTZ R170, R72, R184 ;  /* 0x000000b848aa7220 */ /* 0x000fe20000410000 */
[----:B------:R-:W-:Y:S01]  /*8e30*/  FADD.FTZ R57, R57, R186 ;  /* 0x000000ba39397221 */ /* 0x000fe20000010000 */
[----:B-1----:R-:W-:Y:S01]  /*8e40*/  FMUL.FTZ R242, R78, R236 ;  /* 0x000000ec4ef27220 */ /* 0x002fe20000410000 */
[----:B------:R-:W-:Y:S01]  /*8e50*/  FADD.FTZ R143, R143, R188 ;  /* 0x000000bc8f8f7221 */ /* 0x000fe20000010000 */
[----:B------:R-:W-:Y:S01]  /*8e60*/  FMUL.FTZ R182, R72, R182 ;  /* 0x000000b648b67220 */ /* 0x000fe20000410000 */
        /* <DEDUP_REMOVED lines=23> */
[----:B------:R0:W-:Y:S01]  /*8fe0*/  STS [R39+0x2120], R182 ;  /* 0x002120b627007388 */ /* 0x0001e20000000800 */
[----:B------:R-:W-:Y:S01]  /*8ff0*/  FADD.FTZ R131, R131, R136 ;  /* 0x0000008883837221 */ /* 0x000fe20000010000 */
[----:B------:R-:W-:Y:S01]  /*9000*/  FMUL.FTZ R136, R69, R167 ;  /* 0x000000a745887220 */ /* 0x000fe20000410000 */
[----:B------:R-:W-:Y:S01]  /*9010*/  FADD.FTZ R130, R130, R137 ;  /* 0x0000008982827221 */ /* 0x000fe20000010000 */
[----:B------:R-:W-:Y:S01]  /*9020*/  STS [R39+0x2124], R170 ;  /* 0x002124aa27007388 */ /* 0x000fe20000000800 */
[----:B------:R-:W-:Y:S01]  /*9030*/  FADD.FTZ R131, R131, R134 ;  /* 0x0000008683837221 */ /* 0x000fe20000010000 */
[----:B------:R-:W-:Y:S01]  /*9040*/  FMUL.FTZ R178, R177, R178 ;  /* 0x000000b2b1b27220 */ /* 0x000fe20000410000 */
[----:B------:R-:W-:Y:S01]  /*9050*/  FADD.FTZ R134, R130, R139 ;  /* 0x0000008b82867221 */ /* 0x000fe20000010000 */
[----:B------:R-:W-:Y:S01]  /*9060*/  FMUL.FTZ R130, R68, R161 ;  /* 0x000000a144827220 */ /* 0x000fe20000410000 */
[----:B------:R-:W-:Y:S01]  /*9070*/  STS [R39+0x2118], R172 ;  /* 0x002118ac27007388 */ /* 0x000fe20000000800 */
[----:B------:R-:W-:Y:S01]  /*9080*/  FADD.FTZ R131, R131, R140 ;  /* 0x0000008c83837221 */ /* 0x000fe20000010000 */
[----:B0-----:R-:W-:Y:S01]  /*9090*/  FFMA.FTZ R182, R52, UR43, -R57 ;  /* 0x0000002b34b67c23 */ /* 0x001fe20008010839 */
[----:B------:R-:W-:Y:S01]  /*90a0*/  FADD.FTZ R141, R134, R141 ;  /* 0x0000008d868d7221 */ /* 0x000fe20000010000 */
[----:B------:R-:W-:Y:S01]  /*90b0*/  STS [R39+0x211c], R174 ;  /* 0x00211cae27007388 */ /* 0x000fe20000000800 */
        /* <DEDUP_REMOVED lines=9> */
[----:B------:R-:W-:Y:S01]  /*9150*/  ULEA UR42, UR12, 0xfffffe00, 0x9 ;  /* 0xfffffe000c2a7891 */ /* 0x000fe2000f8e483f */
[C---:B------:R-:W-:Y:S01]  /*9160*/  IADD3 R57, R158.reuse, 0x20, RZ ;  /* 0x000000209e397810 */ /* 0x040fe20007ffe0ff */
[----:B------:R-:W-:Y:S01]  /*9170*/  STS [R39+0x2108], R132 ;  /* 0x0021088427007388 */ /* 0x000fe20000000800 */
[C---:B------:R-:W-:Y:S01]  /*9180*/  IADD3 R129, R158.reuse, 0x40, RZ ;  /* 0x000000409e817810 */ /* 0x040fe20007ffe0ff */
[----:B------:R-:W-:Y:S01]  /*9190*/  FFMA.FTZ R187, R187, R176, R178 ;  /* 0x000000b0bbbb7223 */ /* 0x000fe200000100b2 */
[C---:B------:R-:W-:Y:S01]  /*91a0*/  IADD3 R131, R158.reuse, 0x60, RZ ;  /* 0x000000609e837810 */ /* 0x040fe20007ffe0ff */
[----:B------:R-:W-:Y:S01]  /*91b0*/  STS [R39+0x210c], R136 ;  /* 0x00210c8827007388 */ /* 0x000fe20000000800 */
[C---:B------:R-:W-:Y:S01]  /*91c0*/  IADD3 R133, R158.reuse, 0x80, RZ ;  /* 0x000000809e857810 */ /* 0x040fe20007ffe0ff */
[----:B------:R-:W-:Y:S01]  /*91d0*/  UIADD3 UR42, -UR42, UR55, URZ ;  /* 0x000000372a2a7290 */ /* 0x000fe2000fffe13f */
[C---:B------:R-:W-:Y:S01]  /*91e0*/  IADD3 R135, R158.reuse, 0xa0, RZ ;  /* 0x000000a09e877810 */ /* 0x040fe20007ffe0ff */
[----:B------:R0:W-:Y:S01]  /*91f0*/  STS [R39+0x2100], R56 ;  /* 0x0021003827007388 */ /* 0x0001e20000000800 */
[----:B------:R-:W-:Y:S01]  /*9200*/  IADD3 R169, R158, 0x1e0, RZ ;  /* 0x000001e09ea97810 */ /* 0x000fe20007ffe0ff */
[----:B------:R-:W-:Y:S01]  /*9210*/  FMUL.FTZ R138, R16, R225 ;  /* 0x000000e1108a7220 */ /* 0x000fe20000410000 */
[C---:B------:R-:W-:Y:S01]  /*9220*/  IADD3 R173, R158.reuse, 0x240, RZ ;  /* 0x000002409ead7810 */ /* 0x040fe20007ffe0ff */
[----:B------:R1:W-:Y:S01]  /*9230*/  STS [R39+0x2104], R130 ;  /* 0x0021048227007388 */ /* 0x0003e20000000800 */
[C---:B------:R-:W-:Y:S01]  /*9240*/  IADD3 R177, R158.reuse, 0x280, RZ ;  /* 0x000002809eb17810 */ /* 0x040fe20007ffe0ff */
[----:B------:R-:W-:Y:S01]  /*9250*/  FMUL.FTZ R140, R15, R165 ;  /* 0x000000a50f8c7220 */ /* 0x000fe20000410000 */
[----:B------:R-:W-:Y:S01]  /*9260*/  LEA.HI.SX32 R134, R181, R158, 0x1b ;  /* 0x0000009eb5867211 */ /* 0x000fe200078fdaff */
[----:B------:R-:W-:Y:S01]  /*9270*/  BAR.SYNC.DEFER_BLOCKING 0x0 ;  /* 0x0000000000007b1d */ /* 0x000fe20000010000 */
[----:B------:R-:W-:Y:S01]  /*9280*/  IADD3 R137, R158, 0xc0, RZ ;  /* 0x000000c09e897810 */ /* 0x000fe20007ffe0ff */
[----:B------:R-:W-:Y:S01]  /*9290*/  FMUL.FTZ R142, R14, R223 ;  /* 0x000000df0e8e7220 */ /* 0x000fe20000410000 */
[----:B------:R-:W-:Y:S01]  /*92a0*/  IADD3 R139, R158, 0xe0, RZ ;  /* 0x000000e09e8b7810 */ /* 0x000fe20007ffe0ff */
[----:B------:R-:W-:Y:S01]  /*92b0*/  FFMA.FTZ R164, -R14, R164, -RZ ;  /* 0x000000a40ea47223 */ /* 0x000fe200000109ff */
[C---:B------:R-:W-:Y:S01]  /*92c0*/  IADD3 R141, R158.reuse, 0x100, RZ ;  /* 0x000001009e8d7810 */ /* 0x040fe20007ffe0ff */
[----:B------:R-:W-:Y:S01]  /*92d0*/  FFMA.FTZ R196, -R11, R196, -RZ ;  /* 0x000000c40bc47223 */ /* 0x000fe200000109ff */
[C---:B------:R-:W-:Y:S01]  /*92e0*/  IADD3 R143, R158.reuse, 0x120, RZ ;  /* 0x000001209e8f7810 */ /* 0x040fe20007ffe0ff */
[----:B------:R-:W-:Y:S01]  /*92f0*/  FFMA.FTZ R220, -R15, R220, -RZ ;  /* 0x000000dc0fdc7223 */ /* 0x000fe200000109ff */
[C---:B------:R-:W-:Y:S01]  /*9300*/  IADD3 R167, R158.reuse, 0x1c0, RZ ;  /* 0x000001c09ea77810 */ /* 0x040fe20007ffe0ff */
[C---:B------:R-:W-:Y:S01]  /*9310*/  FMUL.FTZ R221, R13.reuse, R221 ;  /* 0x000000dd0ddd7220 */ /* 0x040fe20000410000 */
        /* <DEDUP_REMOVED lines=27> */
[----:B------:R-:W-:Y:S01]  /*94d0*/  FMUL.FTZ R63, R63, R123 ;  /* 0x0000007b3f3f7220 */ /* 0x000fe20000410000 */
[----:B------:R-:W-:-:S02]  /*94e0*/  LEA.HI.SX32 R129, R129, R158, 0x1b ;  /* 0x0000009e81817211 */ /* 0x000fc400078fdaff */
[-C--:B------:R-:W-:Y:S02]  /*94f0*/  LEA.HI.SX32 R131, R131, R158.reuse, 0x1b ;  /* 0x0000009e83837211 */ /* 0x080fe400078fdaff */
[-C--:B------:R-:W-:Y:S02]  /*9500*/  LEA.HI.SX32 R133, R133, R158.reuse, 0x1b ;  /* 0x0000009e85857211 */ /* 0x080fe400078fdaff */
[-C--:B------:R-:W-:Y:S02]  /*9510*/  LEA.HI.SX32 R135, R135, R158.reuse, 0x1b ;  /* 0x0000009e87877211 */ /* 0x080fe400078fdaff */
[-C--:B0-----:R-:W-:Y:S02]  /*9520*/  LEA.HI.SX32 R56, R169, R158.reuse, 0x1b ;  /* 0x0000009ea9387211 */ /* 0x081fe400078fdaff */
        /* <DEDUP_REMOVED lines=63> */
[----:B------:R-:W-:Y:S01]  /*9920*/  FFMA.FTZ R136, -R16, R224, -RZ ;  /* 0x000000e010887223 */ /* 0x000fe200000109ff */
        /* <DEDUP_REMOVED lines=31> */
[----:B--2---:R-:W-:Y:S01]  /*9b20*/  LEA R164, R137, -R158, 0x1 ;  /* 0x8000009e89a47211 */ /* 0x004fe200078e08ff */
[----:B------:R-:W-:Y:S02]  /*9b30*/  FMUL.FTZ R137, R226, UR56 ;  /* 0x00000038e2897c20 */ /* 0x000fe40008410000 */
[----:B------:R2:W-:Y:S01]  /*9b40*/  STS [R39+0x31b0], R140 ;  /* 0x0031b08c27007388 */ /* 0x0005e20000000800 */
[----:B-1----:R-:W-:Y:S01]  /*9b50*/  FMUL.FTZ R138, R8, R205 ;  /* 0x000000cd088a7220 */ /* 0x002fe20000410000 */
[----:B------:R-:W-:Y:S02]  /*9b60*/  ISETP.GE.AND P2, PT, R164, 0x1, PT ;  /* 0x00000001a400780c */ /* 0x000fe40003f46270 */
        /* <DEDUP_REMOVED lines=12> */
[----:B------:R-:W-:Y:S01]  /*9c30*/  STS [R39+0x318c], R220 ;  /* 0x00318cdc27007388 */ /* 0x000fe20000000800 */
[----:B-----5:R-:W-:-:S03]  /*9c40*/  FMUL.FTZ R142, R0, R185 ;  /* 0x000000b9008e7220 */ /* 0x020fc60000410000 */
[----:B------:R-:W-:Y:S01]  /*9c50*/  STS [R39+0x3198], R221 ;  /* 0x003198dd27007388 */ /* 0x000fe20000000800 */
[----:B--2---:R-:W-:Y:S01]  /*9c60*/  FMUL.FTZ R196, R123, UR56 ;  /* 0x000000387bc47c20 */ /* 0x004fe20008410000 */
        /* <DEDUP_REMOVED lines=22> */
[----:B------:R1:W-:Y:S02]  /*9dd0*/  STS [R39+0x31fc], R232 ;  /* 0x0031fce827007388 */ /* 0x0003e40000000800 */
        /* <DEDUP_REMOVED lines=50> */
.L_x_15294:
[----:B------:R-:W-:Y:S05]  /*a100*/  BSYNC B0 ;  /* 0x0000000000007941 */ /* 0x000fea0003800000 */
.L_x_15293:
[----:B------:R-:W-:Y:S01]  /*a110*/  USHF.R.U32.HI UR42, URZ, 0x1, UR29 ;  /* 0x000000013f2a7899 */ /* 0x000fe2000801161d */
[----:B------:R-:W0:Y:S01]  /*a120*/  LDS R179, [R179+0x3200] ;  /* 0x00320000b3b37984 */ /* 0x000e220000000800 */
[----:B------:R-:W-:Y:S01]  /*a130*/  USHF.R.U64 UR45, UR28, 0x1, UR29 ;  /* 0x000000011c2d7899 */ /* 0x000fe2000800121d */
[----:B-1----:R-:W1:Y:S01]  /*a140*/  LDC.64 R136, c[0x0][0x360] ;  /* 0x0000d800ff887b82 */ /* 0x002e620000000a00 */
[----:B------:R-:W-:Y:S01]  /*a150*/  UIMAD UR56, UR42, UR10, URZ ;  /* 0x0000000a2a3872a4 */ /* 0x000fe2000f8e023f */
[----:B------:R-:W-:Y:S01]  /*a160*/  SHF.L.U32 R142, R158, 0x2, RZ ;  /* 0x000000029e8e7819 */ /* 0x000fe200000006ff */
[----:B------:R-:W-:Y:S01]  /*a170*/  UIMAD.WIDE.U32 UR42, UR45, UR10, URZ ;  /* 0x0000000a2d2a72a5 */ /* 0x000fe2000f8e003f */
[----:B------:R-:W-:Y:S01]  /*a180*/  SHF.R.U32.HI R143, RZ, 0x1e, R158 ;  /* 0x0000001eff8f7819 */ /* 0x000fe2000001169e */
[----:B------:R-:W-:Y:S01]  /*a190*/  UIMAD UR45, UR44, UR45, UR56 ;  /* 0x0000002d2c2d72a4 */ /* 0x000fe2000f8e0238 */
[----:B------:R-:W-:Y:S01]  /*a1a0*/  BSSY B0, `(.L_x_15295) ;  /* 0x000002f000007945 */ /* 0x000fe20003800000 */
[----:B------:R-:W-:Y:S01]  /*a1b0*/  USHF.R.U32.HI UR56, URZ, 0x1, UR37 ;  /* 0x000000013f387899 */ /* 0x000fe20008011625 */
[----:B------:R-:W2:Y:S01]  /*a1c0*/  LDC.64 R138, c[0x0][0x380] ;  /* 0x0000e000ff8a7b82 */ /* 0x000ea20000000a00 */
        /* <DEDUP_REMOVED lines=18> */
[----:B------:R-:W-:Y:S01]  /*a2f0*/  IADD3 R140, P2, R142, UR43, RZ ;  /* 0x0000002b8e8c7c10 */ /* 0x000fe2000ff5e0ff */
        /* <DEDUP_REMOVED lines=8> */
[----:B------:R-:W-:-:S02]  /*a380*/  MOV R199, UR42 ;  /* 0x0000002a00c77c02 */ /* 0x000fc40008000f00 */
[----:B------:R-:W-:Y:S01]  /*a390*/  MOV R201, UR42 ;  /* 0x0000002a00c97c02 */ /* 0x000fe20008000f00 */
[----:B------:R-:W-:Y:S01]  /*a3a0*/  USHF.L.U32 UR42, UR8, 0x2, URZ ;  /* 0x00000002082a7899 */ /* 0x000fe2000800063f */
[----:B------:R-:W-:Y:S01]  /*a3b0*/  IADD3.X R143, R143, UR46, RZ, P3, !PT ;  /* 0x0000002e8f8f7c10 */ /* 0x000fe20009ffe4ff */
        /* <DEDUP_REMOVED lines=13> */
.L_x_15296:
[----:B------:R-:W-:Y:S05]  /*a490*/  BSYNC B0 ;  /* 0x0000000000007941 */ /* 0x000fea0003800000 */
.L_x_15295:
[----:B------:R1:W2:Y:S01]  /*a4a0*/  LDS R137, [R178+0x3280] ;  /* 0x00328000b2897984 */ /* 0x0002a20000000800 */
[C---:B------:R-:W-:Y:S01]  /*a4b0*/  ISETP.GE.AND P6, PT, R164.reuse, 0x41, PT ;  /* 0x00000041a400780c */ /* 0x040fe20003fc6270 */
[----:B------:R-:W-:Y:S01]  /*a4c0*/  BSSY B0, `(.L_x_15297) ;  /* 0x0000008000007945 */ /* 0x000fe20003800000 */
[C---:B------:R-:W-:Y:S02]  /*a4d0*/  ISETP.GE.AND P2, PT, R164.reuse, 0x61, PT ;  /* 0x00000061a400780c */ /* 0x040fe40003f46270 */
[C---:B------:R-:W-:Y:S02]  /*a4e0*/  ISETP.GE.AND P3, PT, R164.reuse, 0x81, PT ;  /* 0x00000081a400780c */ /* 0x040fe40003f66270 */
[C---:B------:R-:W-:Y:S02]  /*a4f0*/  ISETP.GE.AND P4, PT, R164.reuse, 0xa1, PT ;  /* 0x000000a1a400780c */ /* 0x040fe40003f86270 */
[----:B------:R-:W-:-:S05]  /*a500*/  ISETP.GE.AND P5, PT, R164, 0xc1, PT ;  /* 0x000000c1a400780c */ /* 0x000fca0003fa6270 */
[----:B-1----:R-:W-:Y:S08]  /*a510*/  @!P6 BRA `(.L_x_15298) ;  /* 0x000000000008e947 */ /* 0x002ff00003800000 */
[----:B------:R1:W-:Y:S04]  /*a520*/  REDG.E.ADD.F32.FTZ.RN.STRONG.GPU desc[UR20][R140.64+-0xf00], R186 ;  /* 0xfff100ba8c0079a6 */ /* 0x0003e8000c10f394 */
[----:B--2---:R1:W-:Y:S02]  /*a530*/  REDG.E.ADD.F32.FTZ.RN.STRONG.GPU desc[UR20][R142.64+-0xf00], R137 ;  /* 0xfff100898e0079a6 */ /* 0x0043e4000c10f394 */
.L_x_15298:
[----:B------:R-:W-:Y:S05]  /*a540*/  BSYNC B0 ;  /* 0x0000000000007941 */ /* 0x000fea0003800000 */
.L_x_15297:
[----:B------:R-:W3:Y:S01]  /*a550*/  LDS R177, [R177+0x3300] ;  /* 0x00330000b1b17984 */ /* 0x000ee20000000800 */
[----:B------:R-:W-:Y:S04]  /*a560*/  BSSY B0, `(.L_x_15299) ;  /* 0x0000004000007945 */ /* 0x000fe80003800000 */
[----:B------:R-:W-:Y:S05]  /*a570*/  @!P2 BRA `(.L_x_15300) ;  /* 0x000000000008a947 */ /* 0x000fea0003800000 */
[----:B------:R4:W-:Y:S04]  /*a580*/  REDG.E.ADD.F32.FTZ.RN.STRONG.GPU desc[UR20][R140.64+-0xe80], R188 ;  /* 0xfff180bc8c0079a6 */ /* 0x0009e8000c10f394 */
[----:B---3--:R4:W-:Y:S02]  /*a590*/  REDG.E.ADD.F32.FTZ.RN.STRONG.GPU desc[UR20][R142.64+-0xe80], R177 ;  /* 0xfff180b18e0079a6 */ /* 0x0089e4000c10f394 */
.L_x_15300:
[----:B------:R-:W-:Y:S05]  /*a5a0*/  BSYNC B0 ;  /* 0x0000000000007941 */ /* 0x000fea0003800000 */
.L_x_15299:
[----:B-12---:R1:W2:Y:S01]  /*a5b0*/  LDS R137, [R176+0x3380] ;  /* 0x00338000b0897984 */ /* 0x0062a20000000800 */
[----:B------:R-:W-:Y:S04]  /*a5c0*/  BSSY B0, `(.L_x_15301) ;  /* 0x0000004000007945 */ /* 0x000fe80003800000 */
[----:B------:R-:W-:Y:S05]  /*a5d0*/  @!P3 BRA `(.L_x_15302) ;  /* 0x000000000008b947 */ /* 0x000fea0003800000 */
[----:B------:R0:W-:Y:S04]  /*a5e0*/  REDG.E.ADD.F32.FTZ.RN.STRONG.GPU desc[UR20][R140.64+-0xe00], R190 ;  /* 0xfff200be8c0079a6 */ /* 0x0001e8000c10f394 */
[----:B--2---:R0:W-:Y:S02]  /*a5f0*/  REDG.E.ADD.F32.FTZ.RN.STRONG.GPU desc[UR20][R142.64+-0xe00], R137 ;  /* 0xfff200898e0079a6 */ /* 0x0041e4000c10f394 */
.L_x_15302:
[----:B------:R-:W-:Y:S05]  /*a600*/  BSYNC B0 ;  /* 0x0000000000007941 */ /* 0x000fea0003800000 */
.L_x_15301:
[----:B------:R-:W0:Y:S01]  /*a610*/  LDS R175, [R175+0x3400] ;  /* 0x00340000afaf7984 */ /* 0x000e220000000800 */
[----:B------:R-:W-:Y:S04]  /*a620*/  BSSY B0, `(.L_x_15303) ;  /* 0x0000004000007945 */ /* 0x000fe80003800000 */
[----:B------:R-:W-:Y:S05]  /*a630*/  @!P4 BRA `(.L_x_15304) ;  /* 0x000000000008c947 */ /* 0x000fea0003800000 */
[----:B------:R1:W-:Y:S04]  /*a640*/  REDG.E.ADD.F32.FTZ.RN.STRONG.GPU desc[UR20][R140.64+-0xd80], R192 ;  /* 0xfff280c08c0079a6 */ /* 0x0003e8000c10f394 */
[----:B0-----:R1:W-:Y:S02]  /*a650*/  REDG.E.ADD.F32.FTZ.RN.STRONG.GPU desc[UR20][R142.64+-0xd80], R175 ;  /* 0xfff280af8e0079a6 */ /* 0x0013e4000c10f394 */
.L_x_15304:
[----:B------:R-:W-:Y:S05]  /*a660*/  BSYNC B0 ;  /* 0x0000000000007941 */ /* 0x000fea0003800000 */
.L_x_15303:
[----:B0-2---:R0:W2:Y:S01]  /*a670*/  LDS R137, [R174+0x3480] ;  /* 0x00348000ae897984 */ /* 0x0050a20000000800 */
[----:B------:R-:W-:Y:S04]  /*a680*/  BSSY B0, `(.L_x_15305) ;  /* 0x0000004000007945 */ /* 0x000fe80003800000 */
[----:B------:R-:W-:Y:S05]  /*a690*/  @!P5 BRA `(.L_x_15306) ;  /* 0x000000000008d947 */ /* 0x000fea0003800000 */
[----:B------:R0:W-:Y:S04]  /*a6a0*/  REDG.E.ADD.F32.FTZ.RN.STRONG.GPU desc[UR20][R140.64+-0xd00], R193 ;  /* 0xfff300c18c0079a6 */ /* 0x0001e8000c10f394 */
[----:B--2---:R0:W-:Y:S02]  /*a6b0*/  REDG.E.ADD.F32.FTZ.RN.STRONG.GPU desc[UR20][R142.64+-0xd00], R137 ;  /* 0xfff300898e0079a6 */ /* 0x0041e4000c10f394 */
.L_x_15306:
[----:B------:R-:W-:Y:S05]  /*a6c0*/  BSYNC B0 ;  /* 0x0000000000007941 */ /* 0x000fea0003800000 */
.L_x_15305:
        /* <DEDUP_REMOVED lines=10> */
.L_x_15308:
[----:B------:R-:W-:Y:S05]  /*a770*/  BSYNC B0 ;  /* 0x0000000000007941 */ /* 0x000fea0003800000 */
.L_x_15307:
[----:B0-2---:R0:W2:Y:S01]  /*a780*/  LDS R137, [R172+0x3580] ;  /* 0x00358000ac897984 */ /* 0x0050a20000000800 */
[----:B------:R-:W-:Y:S04]  /*a790*/  BSSY B0, `(.L_x_15309) ;  /* 0x0000004000007945 */ /* 0x000fe80003800000 */
[----:B------:R-:W-:Y:S05]  /*a7a0*/  @!P2 BRA `(.L_x_15310) ;  /* 0x000000000008a947 */ /* 0x000fea0003800000 */
[----:B------:R0:W-:Y:S04]  /*a7b0*/  REDG.E.ADD.F32.FTZ.RN.STRONG.GPU desc[UR20][R140.64+-0xc00], R195 ;  /* 0xfff400c38c0079a6 */ /* 0x0001e8000c10f394 */
[----:B--2---:R0:W-:Y:S02]  /*a7c0*/  REDG.E.ADD.F32.FTZ.RN.STRONG.GPU desc[UR20][R142.64+-0xc00], R137 ;  /* 0xfff400898e0079a6 */ /* 0x0041e4000c10f394 */
.L_x_15310:
[----:B------:R-:W-:Y:S05]  /*a7d0*/  BSYNC B0 ;  /* 0x0000000000007941 */ /* 0x000fea0003800000 */
.L_x_15309:
[----:B------:R-:W0:Y:S01]  /*a7e0*/  LDS R171, [R171+0x3600] ;  /* 0x00360000abab7984 */ /* 0x000e220000000800 */
[----:B------:R-:W-:Y:S04]  /*a7f0*/  BSSY B0, `(.L_x_15311) ;  /* 0x0000004000007945 */ /* 0x000fe80003800000 */
[----:B------:R-:W-:Y:S05]  /*a800*/  @!P3 BRA `(.L_x_15312) ;  /* 0x000000000008b947 */ /* 0x000fea0003800000 */
[----:B------:R1:W-:Y:S04]  /*a810*/  REDG.E.ADD.F32.FTZ.RN.STRONG.GPU desc[UR20][R140.64+-0xb80], R215 ;  /* 0xfff480d78c0079a6 */ /* 0x0003e8000c10f394 */
[----:B0-----:R1:W-:Y:S02]  /*a820*/  REDG.E.ADD.F32.FTZ.RN.STRONG.GPU desc[UR20][R142.64+-0xb80], R171 ;  /* 0xfff480ab8e0079a6 */ /* 0x0013e4000c10f394 */
.L_x_15312:
[----:B------:R-:W-:Y:S05]  /*a830*/  BSYNC B0 ;  /* 0x0000000000007941 */ /* 0x000fea0003800000 */
.L_x_15311:
[----:B0-2---:R0:W2:Y:S01]  /*a840*/  LDS R137, [R170+0x3680] ;  /* 0x00368000aa897984 */ /* 0x0050a20000000800 */
[----:B------:R-:W-:Y:S04]  /*a850*/  BSSY B0, `(.L_x_15313) ;  /* 0x0000004000007945 */ /* 0x000fe80003800000 */
[----:B------:R-:W-:Y:S05]  /*a860*/  @!P4 BRA `(.L_x_15314) ;  /* 0x000000000008c947 */ /* 0x000fea0003800000 */
[----:B------:R0:W-:Y:S04]  /*a870*/  REDG.E.ADD.F32.FTZ.RN.STRONG.GPU desc[UR20][R140.64+-0xb00], R222 ;  /* 0xfff500de8c0079a6 */ /* 0x0001e8000c10f394 */
[----:B--2---:R0:W-:Y:S02]  /*a880*/  REDG.E.ADD.F32.FTZ.RN.STRONG.GPU desc[UR20][R142.64+-0xb00], R137 ;  /* 0xfff500898e0079a6 */ /* 0x0041e4000c10f394 */
.L_x_15314:
[----:B------:R-:W-:Y:S05]  /*a890*/  BSYNC B0 ;  /* 0x0000000000007941 */ /* 0x000fea0003800000 */
.L_x_15313:
[----:B------:R-:W0:Y:S01]  /*a8a0*/  LDS R169, [R169+0x3700] ;  /* 0x00370000a9a97984 */ /* 0x000e220000000800 */
[----:B------:R-:W-:Y:S04]  /*a8b0*/  BSSY B0, `(.L_x_15315) ;  /* 0x0000004000007945 */ /* 0x000fe80003800000 */
[----:B------:R-:W-:Y:S05]  /*a8c0*/  @!P5 BRA `(.L_x_15316) ;  /* 0x000000000008d947 */ /* 0x000fea0003800000 */
[----:B------:R1:W-:Y:S04]  /*a8d0*/  REDG.E.ADD.F32.FTZ.RN.STRONG.GPU desc[UR20][R140.64+-0xa80], R224 ;  /* 0xfff580e08c0079a6 */ /* 0x0003e8000c10f394 */
[----:B0-----:R1:W-:Y:S02]  /*a8e0*/  REDG.E.ADD.F32.FTZ.RN.STRONG.GPU desc[UR20][R142.64+-0xa80], R169 ;  /* 0xfff580a98e0079a6 */ /* 0x0013e4000c10f394 */
.L_x_15316:
[----:B------:R-:W-:Y:S05]  /*a8f0*/  BSYNC B0 ;  /* 0x0000000000007941 */ /* 0x000fea0003800000 */
.L_x_15315:
[----:B0-2---:R0:W2:Y:S01]  /*a900*/  LDS R137, [R168+0x3780] ;  /* 0x00378000a8897984 */ /* 0x0050a20000000800 */
        /* <DEDUP_REMOVED lines=9> */
.L_x_15318:
[----:B------:R-:W-:Y:S05]  /*a9a0*/  BSYNC B0 ;  /* 0x0000000000007941 */ /* 0x000fea0003800000 */
.L_x_15317:
[----:B------:R-:W0:Y:S01]  /*a9b0*/  LDS R167, [R167+0x3800] ;  /* 0x00380000a7a77984 */ /* 0x000e220000000800 */
[----:B------:R-:W-:Y:S04]  /*a9c0*/  BSSY B0, `(.L_x_15319) ;  /* 0x0000004000007945 */ /* 0x000fe80003800000 */
[----:B------:R-:W-:Y:S05]  /*a9d0*/  @!P2 BRA `(.L_x_15320) ;  /* 0x000000000008a947 */ /* 0x000fea0003800000 */
[----:B------:R1:W-:Y:S04]  /*a9e0*/  REDG.E.ADD.F32.FTZ.RN.STRONG.GPU desc[UR20][R140.64+-0x980], R227 ;  /* 0xfff680e38c0079a6 */ /* 0x0003e8000c10f394 */
[----:B0-----:R1:W-:Y:S02]  /*a9f0*/  REDG.E.ADD.F32.FTZ.RN.STRONG.GPU desc[UR20][R142.64+-0x980], R167 ;  /* 0xfff680a78e0079a6 */ /* 0x0013e4000c10f394 */
.L_x_15320:
[----:B------:R-:W-:Y:S05]  /*aa00*/  BSYNC B0 ;  /* 0x0000000000007941 */ /* 0x000fea0003800000 */
.L_x_15319:
[----:B0-2---:R0:W2:Y:S01]  /*aa10*/  LDS R137, [R166+0x3880] ;  /* 0x00388000a6897984 */ /* 0x0050a20000000800 */
[----:B------:R-:W-:Y:S04]  /*aa20*/  BSSY B0, `(.L_x_15321) ;  /* 0x0000004000007945 */ /* 0x000fe80003800000 */
[----:B------:R-:W-:Y:S05]  /*aa30*/  @!P3 BRA `(.L_x_15322) ;  /* 0x000000000008b947 */ /* 0x000fea0003800000 */
[----:B------:R0:W-:Y:S04]  /*aa40*/  REDG.E.ADD.F32.FTZ.RN.STRONG.GPU desc[UR20][R140.64+-0x900], R230 ;  /* 0xfff700e68c0079a6 */ /* 0x0001e8000c10f394 */
[----:B--2---:R0:W-:Y:S02]  /*aa50*/  REDG.E.ADD.F32.FTZ.RN.STRONG.GPU desc[UR20][R142.64+-0x900], R137 ;  /* 0xfff700898e0079a6 */ /* 0x0041e4000c10f394 */
.L_x_15322:
[----:B------:R-:W-:Y:S05]  /*aa60*/  BSYNC B0 ;  /* 0x0000000000007941 */ /* 0x000fea0003800000 */
.L_x_15321:
[----:B------:R-:W0:Y:S01]  /*aa70*/  LDS R163, [R163+0x3900] ;  /* 0x00390000a3a37984 */ /* 0x000e220000000800 */
[----:B------:R-:W-:Y:S04]  /*aa80*/  BSSY B0, `(.L_x_15323) ;  /* 0x0000004000007945 */ /* 0x000fe80003800000 */
[----:B------:R-:W-:Y:S05]  /*aa90*/  @!P4 BRA `(.L_x_15324) ;  /* 0x000000000008c947 */ /* 0x000fea0003800000 */
[----:B------:R1:W-:Y:S04]  /*aaa0*/  REDG.E.ADD.F32.FTZ.RN.STRONG.GPU desc[UR20][R140.64+-0x880], R231 ;  /* 0xfff780e78c0079a6 */ /* 0x0003e8000c10f394 */
[----:B0-----:R1:W-:Y:S02]  /*aab0*/  REDG.E.ADD.F32.FTZ.RN.STRONG.GPU desc[UR20][R142.64+-0x880], R163 ;  /* 0xfff780a38e0079a6 */ /* 0x0013e4000c10f394 */
.L_x_15324:
[----:B------:R-:W-:Y:S05]  /*aac0*/  BSYNC B0 ;  /* 0x0000000000007941 */ /* 0x000fea0003800000 */
.L_x_15323:
[----:B0-2---:R0:W2:Y:S01]  /*aad0*/  LDS R137, [R56+0x3980] ;  /* 0x0039800038897984 */ /* 0x0050a20000000800 */
[----:B------:R-:W-:Y:S04]  /*aae0*/  BSSY B0, `(.L_x_15325) ;  /* 0x0000004000007945 */ /* 0x000fe80003800000 */
[----:B------:R-:W-:Y:S05]  /*aaf0*/  @!P5 BRA `(.L_x_15326) ;  /* 0x000000000008d947 */ /* 0x000fea0003800000 */
[----:B------:R0:W-:Y:S04]  /*ab00*/  REDG.E.ADD.F32.FTZ.RN.STRONG.GPU desc[UR20][R140.64+-0x800], R233 ;  /* 0xfff800e98c0079a6 */ /* 0x0001e8000c10f394 */
[----:B--2---:R0:W-:Y:S02]  /*ab10*/  REDG.E.ADD.F32.FTZ.RN.STRONG.GPU desc[UR20][R142.64+-0x800], R137 ;  /* 0xfff800898e0079a6 */ /* 0x0041e4000c10f394 */
.L_x_15326:
[----:B------:R-:W-:Y:S05]  /*ab20*/  BSYNC B0 ;  /* 0x0000000000007941 */ /* 0x000fea0003800000 */
.L_x_15325:
[----:B0-2---:R0:W2:Y:S01]  /*ab30*/  LDS R137, [R162+0x3a00] ;  /* 0x003a0000a2897984 */ /* 0x0050a20000000800 */
        /* <DEDUP_REMOVED lines=8> */
[----:B--2---:R0:W-:Y:S02]  /*abc0*/  REDG.E.ADD.F32.FTZ.RN.STRONG.GPU desc[UR20][R142.64+-0x780], R137 ;  /* 0xfff880898e0079a6 */ /* 0x0041e4000c10f394 */
.L_x_15328:
[----:B------:R-:W-:Y:S05]  /*abd0*/  BSYNC B0 ;  /* 0x0000000000007941 */ /* 0x000fea0003800000 */
.L_x_15327:
[----:B------:R-:W0:Y:S01]  /*abe0*/  LDS R161, [R161+0x3a80] ;  /* 0x003a8000a1a17984 */ /* 0x000e220000000800 */
[----:B------:R-:W-:Y:S04]  /*abf0*/  BSSY B0, `(.L_x_15329) ;  /* 0x0000004000007945 */ /* 0x000fe80003800000 */
[----:B------:R-:W-:Y:S05]  /*ac00*/  @!P2 BRA `(.L_x_15330) ;  /* 0x000000000008a947 */ /* 0x000fea0003800000 */
[----:B------:R1:W-:Y:S04]  /*ac10*/  REDG.E.ADD.F32.FTZ.RN.STRONG.GPU desc[UR20][R140.64+-0x700], R236 ;  /* 0xfff900ec8c0079a6 */ /* 0x0003e8000c10f394 */
[----:B0-----:R1:W-:Y:S02]  /*ac20*/  REDG.E.ADD.F32.FTZ.RN.STRONG.GPU desc[UR20][R142.64+-0x700], R161 ;  /* 0xfff900a18e0079a6 */ /* 0x0013e4000c10f394 */
.L_x_15330:
[----:B------:R-:W-:Y:S05]  /*ac30*/  BSYNC B0 ;  /* 0x0000000000007941 */ /* 0x000fea0003800000 */
.L_x_15329:
[----:B0-2---:R0:W2:Y:S01]  /*ac40*/  LDS R137, [R160+0x3b00] ;  /* 0x003b0000a0897984 */ /* 0x0050a20000000800 */
[----:B------:R-:W-:Y:S04]  /*ac50*/  BSSY B0, `(.L_x_15331) ;  /* 0x0000004000007945 */ /* 0x000fe80003800000 */
[----:B------:R-:W-:Y:S05]  /*ac60*/  @!P3 BRA `(.L_x_15332) ;  /* 0x000000000008b947 */ /* 0x000fea0003800000 */
[----:B------:R0:W-:Y:S04]  /*ac70*/  REDG.E.ADD.F32.FTZ.RN.STRONG.GPU desc[UR20][R140.64+-0x680], R238 ;  /* 0xfff980ee8c0079a6 */ /* 0x0001e8000c10f394 */
[----:B--2---:R0:W-:Y:S02]  /*ac80*/  REDG.E.ADD.F32.FTZ.RN.STRONG.GPU desc[UR20][R142.64+-0x680], R137 ;  /* 0xfff980898e0079a6 */ /* 0x0041e4000c10f394 */
.L_x_15332:
[----:B------:R-:W-:Y:S05]  /*ac90*/  BSYNC B0 ;  /* 0x0000000000007941 */ /* 0x000fea0003800000 */
.L_x_15331:
[----:B------:R-:W0:Y:S01]  /*aca0*/  LDS R147, [R147+0x3b80] ;  /* 0x003b800093937984 */ /* 0x000e220000000800 */
[----:B------:R-:W-:Y:S04]  /*acb0*/  BSSY B0, `(.L_x_15333) ;  /* 0x0000004000007945 */ /* 0x000fe80003800000 */
[----:B------:R-:W-:Y:S05]  /*acc0*/  @!P4 BRA `(.L_x_15334) ;  /* 0x000000000008c947 */ /* 0x000fea0003800000 */
[----:B------:R1:W-:Y:S04]  /*acd0*/  REDG.E.ADD.F32.FTZ.RN.STRONG.GPU desc[UR20][R140.64+-0x600], R239 ;  /* 0xfffa00ef8c0079a6 */ /* 0x0003e8000c10f394 */
[----:B0-----:R1:W-:Y:S02]  /*ace0*/  REDG.E.ADD.F32.FTZ.RN.STRONG.GPU desc[UR20][R142.64+-0x600], R147 ;  /* 0xfffa00938e0079a6 */ /* 0x0013e4000c10f394 */
.L_x_15334:
[----:B------:R-:W-:Y:S05]  /*acf0*/  BSYNC B0 ;  /* 0x0000000000007941 */ /* 0x000fea0003800000 */
.L_x_15333:
[----:B0-2---:R0:W2:Y:S01]  /*ad00*/  LDS R137, [R146+0x3c00] ;  /* 0x003c000092897984 */ /* 0x0050a20000000800 */
[----:B------:R-:W-:Y:S04]  /*ad10*/  BSSY B0, `(.L_x_15335) ;  /* 0x0000004000007945 */ /* 0x000fe80003800000 */
[----:B------:R-:W-:Y:S05]  /*ad20*/  @!P5 BRA `(.L_x_15336) ;  /* 0x000000000008d947 */ /* 0x000fea0003800000 */
[----:B------:R0:W-:Y:S04]  /*ad30*/  REDG.E.ADD.F32.FTZ.RN.STRONG.GPU desc[UR20][R140.64+-0x580], R240 ;  /* 0xfffa80f08c0079a6 */ /* 0x0001e8000c10f394 */
[----:B--2---:R0:W-:Y:S02]  /*ad40*/  REDG.E.ADD.F32.FTZ.RN.STRONG.GPU desc[UR20][R142.64+-0x580], R137 ;  /* 0xfffa80898e0079a6 */ /* 0x0041e4000c10f394 */
.L_x_15336:
[----:B------:R-:W-:Y:S05]  /*ad50*/  BSYNC B0 ;  /* 0x0000000000007941 */ /* 0x000fea0003800000 */
.L_x_15335:
        /* <DEDUP_REMOVED lines=10> */
.L_x_15338:
[----:B------:R-:W-:Y:S05]  /*ae00*/  BSYNC B0 ;  /* 0x0000000000007941 */ /* 0x000fea0003800000 */
.L_x_15337:
[----:B0-2---:R0:W2:Y:S01]  /*ae10*/  LDS R137, [R144+0x3d00] ;  /* 0x003d000090897984 */ /* 0x0050a20000000800 */
[----:B------:R-:W-:Y:S04]  /*ae20*/  BSSY B0, `(.L_x_15339) ;  /* 0x0000004000007945 */ /* 0x000fe80003800000 */
[----:B------:R-:W-:Y:S05]  /*ae30*/  @!P2 BRA `(.L_x_15340) ;  /* 0x000000000008a947 */ /* 0x000fea0003800000 */
[----:B------:R0:W-:Y:S04]  /*ae40*/  REDG.E.ADD.F32.FTZ.RN.STRONG.GPU desc[UR20][R140.64+-0x480], R242 ;  /* 0xfffb80f28c0079a6 */ /* 0x0001e8000c10f394 */
[----:B--2---:R0:W-:Y:S02]  /*ae50*/  REDG.E.ADD.F32.FTZ.RN.STRONG.GPU desc[UR20][R142.64+-0x480], R137 ;  /* 0xfffb80898e0079a6 */ /* 0x0041e4000c10f394 */
.L_x_15340:
[----:B------:R-:W-:Y:S05]  /*ae60*/  BSYNC B0 ;  /* 0x0000000000007941 */ /* 0x000fea0003800000 */
.L_x_15339:
[----:B------:R-:W0:Y:S01]  /*ae70*/  LDS R135, [R135+0x3d80] ;  /* 0x003d800087877984 */ /* 0x000e220000000800 */
[----:B------:R-:W-:Y:S04]  /*ae80*/  BSSY B0, `(.L_x_15341) ;  /* 0x0000004000007945 */ /* 0x000fe80003800000 */
[----:B------:R-:W-:Y:S05]  /*ae90*/  @!P3 BRA `(.L_x_15342) ;  /* 0x000000000008b947 */ /* 0x000fea0003800000 */
[----:B------:R1:W-:Y:S04]  /*aea0*/  REDG.E.ADD.F32.FTZ.RN.STRONG.GPU desc[UR20][R140.64+-0x400], R243 ;  /* 0xfffc00f38c0079a6 */ /* 0x0003e8000c10f394 */
[----:B0-----:R1:W-:Y:S02]  /*aeb0*/  REDG.E.ADD.F32.FTZ.RN.STRONG.GPU desc[UR20][R142.64+-0x400], R135 ;  /* 0xfffc00878e0079a6 */ /* 0x0013e4000c10f394 */
.L_x_15342:
[----:B------:R-:W-:Y:S05]  /*aec0*/  BSYNC B0 ;  /* 0x0000000000007941 */ /* 0x000fea0003800000 */
.L_x_15341:
[----:B01----:R0:W1:Y:S01]  /*aed0*/  LDS R135, [R134+0x3e00] ;  /* 0x003e000086877984 */ /* 0x0030620000000800 */
[----:B------:R-:W-:Y:S04]  /*aee0*/  BSSY B0, `(.L_x_15343) ;  /* 0x0000004000007945 */ /* 0x000fe80003800000 */
[----:B------:R-:W-:Y:S05]  /*aef0*/  @!P4 BRA `(.L_x_15344) ;  /* 0x000000000008c947 */ /* 0x000fea0003800000 */
[----:B------:R0:W-:Y:S04]  /*af00*/  REDG.E.ADD.F32.FTZ.RN.STRONG.GPU desc[UR20][R140.64+-0x380], R244 ;  /* 0xfffc80f48c0079a6 */ /* 0x0001e8000c10f394 */
[----:B-1----:R0:W-:Y:S02]  /*af10*/  REDG.E.ADD.F32.FTZ.RN.STRONG.GPU desc[UR20][R142.64+-0x380], R135 ;  /* 0xfffc80878e0079a6 */ /* 0x0021e4000c10f394 */
.L_x_15344:
[----:B------:R-:W-:Y:S05]  /*af20*/  BSYNC B0 ;  /* 0x0000000000007941 */ /* 0x000fea0003800000 */
.L_x_15343:
[----:B------:R-:W0:Y:S01]  /*af30*/  LDS R133, [R133+0x3e80] ;  /* 0x003e800085857984 */ /* 0x000e220000000800 */
[----:B------:R-:W-:Y:S04]  /*af40*/  BSSY B0, `(.L_x_15345) ;  /* 0x0000004000007945 */ /* 0x000fe80003800000 */
[----:B------:R-:W-:Y:S05]  /*af50*/  @!P5 BRA `(.L_x_15346) ;  /* 0x000000000008d947 */ /* 0x000fea0003800000 */
[----:B------:R1:W-:Y:S04]  /*af60*/  REDG.E.ADD.F32.FTZ.RN.STRONG.GPU desc[UR20][R140.64+-0x300], R245 ;  /* 0xfffd00f58c0079a6 */ /* 0x0003e8000c10f394 */
[----:B0-----:R0:W-:Y:S02]  /*af70*/  REDG.E.ADD.F32.FTZ.RN.STRONG.GPU desc[UR20][R142.64+-0x300], R133 ;  /* 0xfffd00858e0079a6 */ /* 0x0011e4000c10f394 */
.L_x_15346:
[----:B------:R-:W-:Y:S05]  /*af80*/  BSYNC B0 ;  /* 0x0000000000007941 */ /* 0x000fea0003800000 */
.L_x_15345:
        /* <DEDUP_REMOVED lines=10> */
.L_x_15348:
[----:B------:R-:W-:Y:S05]  /*b030*/  BSYNC B0 ;  /* 0x0000000000007941 */ /* 0x000fea0003800000 */
.L_x_15347:
[----:B------:R-:W0:Y:S01]  /*b040*/  LDS R131, [R131+0x3f80] ;  /* 0x003f800083837984 */ /* 0x000e220000000800 */
[----:B------:R-:W-:Y:S04]  /*b050*/  BSSY B0, `(.L_x_15349) ;  /* 0x0000004000007945 */ /* 0x000fe80003800000 */
[----:B------:R-:W-:Y:S05]  /*b060*/  @!P2 BRA `(.L_x_15350) ;  /* 0x000000000008a947 */ /* 0x000fea0003800000 */
[----:B------:R1:W-:Y:S04]  /*b070*/  REDG.E.ADD.F32.FTZ.RN.STRONG.GPU desc[UR20][R140.64+-0x200], R247 ;  /* 0xfffe00f78c0079a6 */ /* 0x0003e8000c10f394 */
[----:B0-----:R0:W-:Y:S02]  /*b080*/  REDG.E.ADD.F32.FTZ.RN.STRONG.GPU desc[UR20][R142.64+-0x200], R131 ;  /* 0xfffe00838e0079a6 */ /* 0x0011e4000c10f394 */
.L_x_15350:
[----:B------:R-:W-:Y:S05]  /*b090*/  BSYNC B0 ;  /* 0x0000000000007941 */ /* 0x000fea0003800000 */
.L_x_15349:
[----:B0-----:R0:W0:Y:S01]  /*b0a0*/  LDS R131, [R130+0x4000] ;  /* 0x0040000082837984 */ /* 0x0010220000000800 */
[----:B------:R-:W-:Y:S04]  /*b0b0*/  BSSY B0, `(.L_x_15351) ;  /* 0x0000004000007945 */ /* 0x000fe80003800000 */
[----:B------:R-:W-:Y:S05]  /*b0c0*/  @!P3 BRA `(.L_x_15352) ;  /* 0x000000000008b947 */ /* 0x000fea0003800000 */
[----:B------:R1:W-:Y:S04]  /*b0d0*/  REDG.E.ADD.F32.FTZ.RN.STRONG.GPU desc[UR20][R140.64+-0x180], R248 ;  /* 0xfffe80f88c0079a6 */ /* 0x0003e8000c10f394 */
[----:B0-----:R0:W-:Y:S02]  /*b0e0*/  REDG.E.ADD.F32.FTZ.RN.STRONG.GPU desc[UR20][R142.64+-0x180], R131 ;  /* 0xfffe80838e0079a6 */ /* 0x0011e4000c10f394 */
.L_x_15352:
[----:B------:R-:W-:Y:S05]  /*b0f0*/  BSYNC B0 ;  /* 0x0000000000007941 */ /* 0x000fea0003800000 */
.L_x_15351:
[----:B------:R-:W0:Y:S01]  /*b100*/  LDS R129, [R129+0x4080] ;  /* 0x0040800081817984 */ /* 0x000e220000000800 */
[----:B------:R-:W-:Y:S04]  /*b110*/  BSSY B0, `(.L_x_15353) ;  /* 0x0000004000007945 */ /* 0x000fe80003800000 */
[----:B------:R-:W-:Y:S05]  /*b120*/  @!P4 BRA `(.L_x_15354) ;  /* 0x000000000008c947 */ /* 0x000fea0003800000 */
[----:B------:R1:W-:Y:S04]  /*b130*/  REDG.E.ADD.F32.FTZ.RN.STRONG.GPU desc[UR20][R140.64+-0x100], R249 ;  /* 0xffff00f98c0079a6 */ /* 0x0003e8000c10f394 */
[----:B0-----:R0:W-:Y:S02]  /*b140*/  REDG.E.ADD.F32.FTZ.RN.STRONG.GPU desc[UR20][R142.64+-0x100], R129 ;  /* 0xffff00818e0079a6 */ /* 0x0011e4000c10f394 */
.L_x_15354:
[----:B------:R-:W-:Y:S05]  /*b150*/  BSYNC B0 ;  /* 0x0000000000007941 */ /* 0x000fea0003800000 */
.L_x_15353:
[----:B------:R-:W0:Y:S01]  /*b160*/  LDS R57, [R57+0x4100] ;  /* 0x0041000039397984 */ /* 0x000e220000000800 */
[----:B------:R-:W-:Y:S04]  /*b170*/  BSSY B0, `(.L_x_15355) ;  /* 0x0000004000007945 */ /* 0x000fe80003800000 */
[----:B------:R-:W-:Y:S05]  /*b180*/  @!P5 BRA `(.L_x_15356) ;  /* 0x000000000008d947 */ /* 0x000fea0003800000 */
[----:B------:R1:W-:Y:S04]  /*b190*/  REDG.E.ADD.F32.FTZ.RN.STRONG.GPU desc[UR20][R140.64+-0x80], R250 ;  /* 0xffff80fa8c0079a6 */ /* 0x0003e8000c10f394 */
[----:B0-----:R0:W-:Y:S02]  /*b1a0*/  REDG.E.ADD.F32.FTZ.RN.STRONG.GPU desc[UR20][R142.64+-0x80], R57 ;  /* 0xffff80398e0079a6 */ /* 0x0011e4000c10f394 */
.L_x_15356:
[----:B------:R-:W-:Y:S05]  /*b1b0*/  BSYNC B0 ;  /* 0x0000000000007941 */ /* 0x000fea0003800000 */
.L_x_15355:
        /* <DEDUP_REMOVED lines=8> */
[----:B------:R-:W-:Y:S01]  /*b240*/  FFMA.FTZ R51, R82, R37, R51 ;  /* 0x0000002552337223 */ /* 0x000fe20000010033 */
        /* <DEDUP_REMOVED lines=90> */
.L_x_15358:
[----:B------:R-:W-:Y:S05]  /*b7f0*/  BSYNC B0 ;  /* 0x0000000000007941 */ /* 0x000fea0003800000 */
.L_x_15357:
[----:B------:R-:W-:Y:S02]  /*b800*/  UIADD3 UR7, UR7, 0x1, URZ ;  /* 0x0000000107077890 */ /* 0x000fe4000fffe03f */
[----:B------:R-:W-:Y:S02]  /*b810*/  UIADD3 UR8, UP1, UR8, 0x1, URZ ;  /* 0x0000000108087890 */ /* 0x000fe4000ff3e03f */
[----:B------:R-:W-:Y:S02]  /*b820*/  UISETP.GE.AND UP0, UPT, UR7, UR54, UPT ;  /* 0x000000360700728c */ /* 0x000fe4000bf06270 */
[----:B------:R-:W-:-:S04]  /*b830*/  UIADD3.X UR9, URZ, UR9, URZ, UP1, !UPT ;  /* 0x000000093f097290 */ /* 0x000fc80008ffe43f */
[----:B------:R-:W-:-:S13]  /*b840*/  PLOP3.LUT P0, PT, PT, PT, UP0, 0x80, 0x0 ;  /* 0x000000000000781c */ /* 0x000fda0003f0f008 */
[----:B------:R-:W-:Y:S05]  /*b850*/  @!P0 BRA `(.L_x_15359) ;  /* 0xffffff8000608947 */ /* 0x000fea000383ffff */
.L_x_15280:
        /* <DEDUP_REMOVED lines=8> */
[----:B------:R-:W-:Y:S01]  /*b8e0*/  USHF.R.S32.HI UR28, URZ, 0x1f, UR10 ;  /* 0x0000001f3f1c7899 */ /* 0x000fe2000801140a */
[----:B------:R-:W-:Y:S01]  /*b8f0*/  ULDC.64 UR24, c[0x0][0x388] ;  /* 0x0000e20000187ab9 */ /* 0x000fe20000000a00 */
[----:B------:R-:W-:Y:S02]  /*b900*/  USHF.R.S32.HI UR27, URZ, 0x1f, UR53 ;  /* 0x0000001f3f1b7899 */ /* 0x000fe40008011435 */
[----:B------:R-:W-:Y:S01]  /*b910*/  IMAD.WIDE R2, R31, R2, UR48 ;  /* 0x000000301f027e25 */ /* 0x000fe2000f8e0202 */
[----:B------:R-:W-:-:S04]  /*b920*/  ULDC.64 UR18, c[0x0][0x390] ;  /* 0x0000e40000127ab9 */ /* 0x000fc80000000a00 */
[----:B------:R-:W5:Y:S04]  /*b930*/  LDG.E.128 R4, desc[UR20][R2.64] ;  /* 0x0000001402047981 */ /* 0x000f68000c1e1d00 */
[----:B------:R-:W2:Y:S04]  /*b940*/  LDG.E.128 R8, desc[UR20][R2.64+0x200] ;  /* 0x0002001402087981 */ /* 0x000ea8000c1e1d00 */
[----:B------:R-:W3:Y:S04]  /*b950*/  LDG.E.128 R12, desc[UR20][R2.64+0x400] ;  /* 0x00040014020c7981 */ /* 0x000ee8000c1e1d00 */
[----:B------:R-:W4:Y:S01]  /*b960*/  LDG.E.128 R16, desc[UR20][R2.64+0x600] ;  /* 0x0006001402107981 */ /* 0x000f22000c1e1d00 */
        /* <DEDUP_REMOVED lines=15> */
[----:B------:R-:W-:Y:S01]  /*ba60*/  UIADD3 UR15, UP3, UR15, -0x1000, URZ ;  /* 0xfffff0000f0f7890 */ /* 0x000fe2000ff7e03f */
[----:B------:R-:W-:Y:S01]  /*ba70*/  ULDC.64 UR24, c[0x0][0x3b0] ;  /* 0x0000ec0000187ab9 */ /* 0x000fe20000000a00 */
[----:B------:R-:W-:Y:S02]  /*ba80*/  UIADD3 UR50, UP4, UR50, -0x800, URZ ;  /* 0xfffff80032327890 */ /* 0x000fe4000ff9e03f */
[----:B------:R-:W-:Y:S02]  /*ba90*/  UIADD3 UR52, UP5, UR52, -0x800, URZ ;  /* 0xfffff80034347890 */ /* 0x000fe4000ffbe03f */
[----:B------:R-:W-:Y:S02]  /*baa0*/  UIADD3 UR6, UR6, 0x1, URZ ;  /* 0x0000000106067890 */ /* 0x000fe4000fffe03f */
[----:B------:R-:W-:-:S02]  /*bab0*/  UIADD3.X UR49, UR49, -0x1, URZ, UP1, !UPT ;  /* 0xffffffff31317890 */ /* 0x000fc40008ffe43f */
        /* <DEDUP_REMOVED lines=106> */
[----:B------:R-:W-:Y:S01]  /*c160*/  @!P1 MUFU.EX2 R2, R2 ;  /* 0x0000000200029308 */ /* 0x000fe20000000800 */
[----:B0-----:R-:W-:Y:S01]  /*c170*/  @!P6 FMUL.FTZ R6, R7, -1.4426950216293334961 ;  /* 0xbfb8aa3b0706e820 */ /* 0x001fe20000410000 */
[----:B--2---:R-:W-:-:S05]  /*c180*/  @!P4 FADD.FTZ R5, R5, 1 ;  /* 0x3f8000000505c421 */ /* 0x004fca0000010000 */
[----:B------:R-:W-:Y:S01]  /*c190*/  @!P3 FMUL.FTZ R4, R11, -1.4426950216293334961 ;  /* 0xbfb8aa3b0b04b820 */ /* 0x000fe20000410000 */
[----:B------:R-:W-:Y:S01]  /*c1a0*/  @!P2 MUFU.EX2 R3, R3 ;  /* 0x000000030003a308 */ /* 0x000fe20000000800 */
[----:B------:R-:W0:Y:S01]  /*c1b0*/  LDS.128 R8, [R29] ;  /* 0x000000001d087984 */ /* 0x000e220000000c00 */
[----:B----4-:R-:W-:-:S06]  /*c1c0*/  @!P5 FADD.FTZ R13, R13, 1 ;  /* 0x3f8000000d0dd421 */ /* 0x010fcc0000010000 */
[----:B------:R-:W2:Y:S08]  /*c1d0*/  @!P0 MUFU.EX2 R0, R0 ;  /* 0x0000000000008308 */ /* 0x000eb00000000800 */
[----:B------:R-:W3:Y:S08]  /*c1e0*/  @!P6 MUFU.EX2 R7, R6 ;  /* 0x000000060007e308 */ /* 0x000ef00000000800 */
[----:B------:R4:W5:Y:S01]  /*c1f0*/  @!P3 MUFU.EX2 R6, R4 ;  /* 0x000000040006b308 */ /* 0x0009620000000800 */
[----:B--2---:R-:W-:-:S07]  /*c200*/  @!P0 FADD.FTZ R0, R0, 1 ;  /* 0x3f80000000008421 */ /* 0x004fce0000010000 */
[----:B------:R2:W1:Y:S01]  /*c210*/  @!P4 MUFU.RCP R12, R5 ;  /* 0x00000005000cc308 */ /* 0x0004620000001000 */
[----:B----4-:R-:W-:Y:S01]  /*c220*/  @!P1 FADD.FTZ R4, R2, 1 ;  /* 0x3f80000002049421 */ /* 0x010fe20000010000 */
[----:B------:R-:W-:Y:S01]  /*c230*/  MOV R2, UR17 ;  /* 0x0000001100027c02 */ /* 0x000fe20008000f00 */
[----:B---3--:R-:W-:-:S05]  /*c240*/  @!P6 FADD.FTZ R7, R7, 1 ;  /* 0x3f8000000707e421 */ /* 0x008fca0000010000 */
[----:B------:R-:W3:Y:S01]  /*c250*/  @!P0 MUFU.RCP R15, R0 ;  /* 0x00000000000f8308 */ /* 0x000ee20000001000 */
[----:B--2---:R-:W-:Y:S01]  /*c260*/  @!P2 FADD.FTZ R5, R3, 1 ;  /* 0x3f8000000305a421 */ /* 0x004fe20000010000 */
[----:B------:R-:W-:Y:S01]  /*c270*/  MOV R3, UR18 ;  /* 0x0000001200037c02 */ /* 0x000fe20008000f00 */
[----:B-----5:R-:W-:Y:S01]  /*c280*/  @!P3 FADD.FTZ R6, R6, 1 ;  /* 0x3f8000000606b421 */ /* 0x020fe20000010000 */
[----:B------:R-:W-:Y:S02]  /*c290*/  ULDC.64 UR18, c[0x0][0x3a8] ;  /* 0x0000ea0000127ab9 */ /* 0x000fe40000000a00 */
[----:B------:R-:W-:Y:S01]  /*c2a0*/  UIMAD UR17, UR28, UR18, URZ ;  /* 0x000000121c1172a4 */ /* 0x000fe2000f8e023f */
[----:B------:R-:W-:Y:S01]  /*c2b0*/  IMAD.WIDE R2, R31, 0x10, R2 ;  /* 0x000000101f027825 */ /* 0x000fe200078e0202 */
[----:B------:R-:W2:Y:S03]  /*c2c0*/  @!P1 MUFU.RCP R4, R4 ;  /* 0x0000000400049308 */ /* 0x000ea60000001000 */
[----:B-1----:R-:W-:Y:S01]  /*c2d0*/  @!P4 FMUL.FTZ R85, R85, R12 ;  /* 0x0000000c5555c220 */ /* 0x002fe20000410000 */
[----:B------:R-:W-:Y:S01]  /*c2e0*/  UIMAD UR17, UR10, UR19, UR17 ;  /* 0x000000130a1172a4 */ /* 0x000fe2000f8e0211 */
[----:B0-----:R-:W-:Y:S01]  /*c2f0*/  STG.E.128 desc[UR20][R2.64], R8 ;  /* 0x0000000802007986 */ /* 0x001fe2000c101d14 */
[----:B------:R-:W-:-:S02]  /*c300*/  UIMAD.WIDE.U32 UR8, UR10, UR18, UR8 ;  /* 0x000000120a0872a5 */ /* 0x000fc4000f8e0008 */
[----:B------:R-:W-:Y:S01]  /*c310*/  UIMAD UR18, UR27, UR24, URZ ;  /* 0x000000181b1272a4 */ /* 0x000fe2000f8e023f */
[----:B------:R-:W-:Y:S01]  /*c320*/  STG.E.128 desc[UR20][R2.64+0x200], R16 ;  /* 0x0002001002007986 */ /* 0x000fe2000c101d14 */
[----:B------:R-:W0:Y:S01]  /*c330*/  @!P5 MUFU.RCP R13, R13 ;  /* 0x0000000d000dd308 */ /* 0x000e220000001000 */
[----:B---3--:R-:W-:Y:S01]  /*c340*/  @!P0 FMUL.FTZ R96, R96, R15 ;  /* 0x0000000f60608220 */ /* 0x008fe20000410000 */
[----:B------:R-:W-:Y:S01]  /*c350*/  UIADD3 UR9, UR9, UR17, URZ ;  /* 0x0000001109097290 */ /* 0x000fe2000fffe03f */
[----:B------:R-:W-:Y:S01]  /*c360*/  STG.E.128 desc[UR20][R2.64+0x400], R20 ;  /* 0x0004001402007986 */ /* 0x000fe2000c101d14 */
[----:B------:R-:W-:Y:S01]  /*c370*/  UIMAD UR17, UR53, UR25, UR18 ;  /* 0x00000019351172a4 */ /* 0x000fe2000f8e0212 */
[----:B------:R-:W-:Y:S01]  /*c380*/  FADD.FTZ R0, R96, R157 ;  /* 0x0000009d60007221 */ /* 0x000fe20000010000 */
[----:B------:R-:W-:Y:S01]  /*c390*/  UIMAD.WIDE.U32 UR8, UR53, UR24, UR8 ;  /* 0x00000018350872a5 */ /* 0x000fe2000f8e0008 */
[----:B------:R1:W-:Y:S01]  /*c3a0*/  STG.E.128 desc[UR20][R2.64+0x600], R24 ;  /* 0x0006001802007986 */ /* 0x0003e2000c101d14 */
[----:B------:R-:W3:Y:S01]  /*c3b0*/  @!P2 MUFU.RCP R5, R5 ;  /* 0x000000050005a308 */ /* 0x000ee20000001000 */
[----:B--2---:R-:W-:Y:S01]  /*c3c0*/  @!P1 FMUL.FTZ R97, R97, R4 ;  /* 0x0000000461619220 */ /* 0x004fe20000410000 */
[----:B------:R-:W-:Y:S01]  /*c3d0*/  ULDC.64 UR18, c[0x0][0x3f0] ;  /* 0x0000fc0000127ab9 */ /* 0x000fe20000000a00 */
[----:B------:R-:W-:Y:S01]  /*c3e0*/  BAR.SYNC.DEFER_BLOCKING 0x0 ;  /* 0x0000000000007b1d */ /* 0x000fe20000010000 */
[----:B------:R-:W-:-:S02]  /*c3f0*/  UIADD3 UR17, UR9, UR17, URZ ;  /* 0x0000001109117290 */ /* 0x000fc4000fffe03f */
[----:B------:R-:W-:-:S03]  /*c400*/  ULEA UR9, UP0, UR8, UR18, 0x2 ;  /* 0x0000001208097291 */ /* 0x000fc6000f80103f */
[----:B------:R-:W2:Y:S01]  /*c410*/  @!P3 MUFU.RCP R6, R6 ;  /* 0x000000060006b308 */ /* 0x000ea20000001000 */
[----:B0-----:R-:W-:Y:S01]  /*c420*/  @!P5 FMUL.FTZ R86, R86, R13 ;  /* 0x0000000d5656d220 */ /* 0x001fe20000410000 */
[----:B------:R-:W-:Y:S02]  /*c430*/  ULEA.HI.X UR8, UR8, UR19, UR17, 0x2, UP0 ;  /* 0x0000001308087291 */ /* 0x000fe400080f1411 */
[----:B------:R-:W-:-:S03]  /*c440*/  UISETP.GT.AND UP0, UPT, UR12, 0x1, UPT ;  /* 0x000000010c00788c */ /* 0x000fc6000bf04270 */
[----:B------:R-:W-:Y:S01]  /*c450*/  UMOV UR12, UR7 ;  /* 0x00000007000c7c82 */ /* 0x000fe20008000000 */
[----:B------:R-:W0:Y:S01]  /*c460*/  @!P6 MUFU.RCP R14, R7 ;  /* 0x00000007000ee308 */ /* 0x000e220000001000 */
[----:B---3--:R-:W-:Y:S01]  /*c470*/  @!P2 FMUL.FTZ R98, R98, R5 ;  /* 0x000000056262a220 */ /* 0x008fe20000410000 */
[----:B------:R-:W-:Y:S01]  /*c480*/  FADD.FTZ R5, R0, R97 ;  /* 0x0000006100057221 */ /* 0x000fe20000010000 */
[----:B-1----:R-:W-:Y:S02]  /*c490*/  MOV R2, UR9 ;  /* 0x0000000900027c02 */ /* 0x002fe40008000f00 */
[----:B------:R-:W-:Y:S01]  /*c4a0*/  MOV R3, UR8 ;  /* 0x0000000800037c02 */ /* 0x000fe20008000f00 */
[----:B------:R-:W-:Y:S01]  /*c4b0*/  FADD.FTZ R0, R5, R98 ;  /* 0x0000006205007221 */ /* 0x000fe20000010000 */
[----:B------:R-:W-:Y:S01]  /*c4c0*/  PLOP3.LUT P0, PT, PT, PT, UP0, 0x80, 0x0 ;  /* 0x000000000000781c */ /* 0x000fe20003f0f008 */
[----:B--2---:R-:W-:Y:S01]  /*c4d0*/  @!P3 FMUL.FTZ R99, R99, R6 ;  /* 0x000000066363b220 */ /* 0x004fe20000410000 */
[----:B------:R-:W-:Y:S01]  /*c4e0*/  STS.128 [R28+0x10], R92 ;  /* 0x0000105c1c007388 */ /* 0x000fe20000000c00 */
[----:B------:R-:W-:-:S03]  /*c4f0*/  IMAD.WIDE R2, R31, 0x10, R2 ;  /* 0x000000101f027825 */ /* 0x000fc600078e0202 */
[----:B------:R1:W-:Y:S01]  /*c500*/  STS.128 [R28], R96 ;  /* 0x000000601c007388 */ /* 0x0003e20000000c00 */
[----:B0-----:R-:W-:-:S03]  /*c510*/  @!P6 FMUL.FTZ R87, R87, R14 ;  /* 0x0000000e5757e220 */ /* 0x001fc60000410000 */
[----:B------:R0:W-:Y:S04]  /*c520*/  STS.128 [R28+0x20], R88 ;  /* 0x000020581c007388 */ /* 0x0001e80000000c00 */
[----:B------:R2:W-:Y:S01]  /*c530*/  STS.128 [R28+0x30], R84 ;  /* 0x000030541c007388 */ /* 0x0005e20000000c00 */
[----:B------:R-:W-:-:S03]  /*c540*/  NOP ;  /* 0x0000000000007918 */ /* 0x000fc60000000000 */
[----:B------:R-:W3:Y:S01]  /*c550*/  LDS.128 R4, [R29] ;  /* 0x000000001d047984 */ /* 0x000ee20000000c00 */
[----:B-1----:R-:W-:-:S03]  /*c560*/  FADD.FTZ R99, R0, R99 ;  /* 0x0000006300637221 */ /* 0x002fc60000010000 */
[----:B------:R-:W1:Y:S01]  /*c570*/  LDS.128 R8, [R29+0x200] ;  /* 0x000200001d087984 */ /* 0x000e620000000c00 */
[----:B------:R-:W-:-:S03]  /*c580*/  FADD.FTZ R92, R99, R92 ;  /* 0x0000005c635c7221 */ /* 0x000fc60000010000 */
[----:B------:R-:W4:Y:S01]  /*c590*/  LDS.128 R12, [R29+0x400] ;  /* 0x000400001d0c7984 */ /* 0x000f220000000c00 */
[----:B------:R-:W-:-:S03]  /*c5a0*/  FADD.FTZ R93, R92, R93 ;  /* 0x0000005d5c5d7221 */ /* 0x000fc60000010000 */
[----:B------:R-:W5:Y:S01]  /*c5b0*/  LDS.128 R16, [R29+0x600] ;  /* 0x000600001d107984 */ /* 0x000f620000000c00 */
[----:B------:R-:W-:-:S04]  /*c5c0*/  FADD.FTZ R94, R93, R94 ;  /* 0x0000005e5d5e7221 */ /* 0x000fc80000010000 */
[----:B------:R-:W-:-:S04]  /*c5d0*/  FADD.FTZ R95, R94, R95 ;  /* 0x0000005f5e5f7221 */ /* 0x000fc80000010000 */
[----:B0-----:R-:W-:-:S04]  /*c5e0*/  FADD.FTZ R88, R95, R88 ;  /* 0x000000585f587221 */ /* 0x001fc80000010000 */
[----:B------:R-:W-:-:S04]  /*c5f0*/  FADD.FTZ R89, R88, R89 ;  /* 0x0000005958597221 */ /* 0x000fc80000010000 */
[----:B------:R-:W-:-:S04]  /*c600*/  FADD.FTZ R90, R89, R90 ;  /* 0x0000005a595a7221 */ /* 0x000fc80000010000 */
[----:B------:R-:W-:-:S04]  /*c610*/  FADD.FTZ R91, R90, R91 ;  /* 0x0000005b5a5b7221 */ /* 0x000fc80000010000 */
[----:B--2---:R-:W-:Y:S01]  /*c620*/  FADD.FTZ R84, R91, R84 ;  /* 0x000000545b547221 */ /* 0x004fe20000010000 */
[----:B---3--:R2:W-:Y:S03]  /*c630*/  STG.E.128 desc[UR20][R2.64], R4 ;  /* 0x0000000402007986 */ /* 0x0085e6000c101d14 */
[----:B------:R-:W-:Y:S01]  /*c640*/  FADD.FTZ R85, R84, R85 ;  /* 0x0000005554557221 */ /* 0x000fe20000010000 */
[----:B-1----:R2:W-:Y:S03]  /*c650*/  STG.E.128 desc[UR20][R2.64+0x200], R8 ;  /* 0x0002000802007986 */ /* 0x0025e6000c101d14 */
[----:B------:R-:W-:Y:S01]  /*c660*/  FADD.FTZ R86, R85, R86 ;  /* 0x0000005655567221 */ /* 0x000fe20000010000 */
[----:B----4-:R2:W-:Y:S03]  /*c670*/  STG.E.128 desc[UR20][R2.64+0x400], R12 ;  /* 0x0004000c02007986 */ /* 0x0105e6000c101d14 */
[----:B------:R-:W-:Y:S01]  /*c680*/  FADD.FTZ R157, R86, R87 ;  /* 0x00000057569d7221 */ /* 0x000fe20000010000 */
[----:B-----5:R2:W-:Y:S01]  /*c690*/  STG.E.128 desc[UR20][R2.64+0x600], R16 ;  /* 0x0006001002007986 */ /* 0x0205e2000c101d14 */
[----:B------:R-:W-:Y:S05]  /*c6a0*/  @P0 BRA `(.L_x_15360) ;  /* 0xffffff4400240947 */ /* 0x000fea000383ffff */
.L_x_15247:
        /* <DEDUP_REMOVED lines=30> */
.L_x_15362:
[----:B------:R-:W-:Y:S05]  /*c890*/  BSYNC B0 ;  /* 0x0000000000007941 */ /* 0x000fea0003800000 */
.L_x_15361:
        /* <DEDUP_REMOVED lines=31> */
.L_x_15364:
[----:B0-2---:R-:W0:Y:S02]  /*ca90*/  S2R R7, SR_TID.X ;  /* 0x0000000000077919 */ /* 0x005e240000002100 */
.L_x_15365:
[----:B------:R-:W-:Y:S05]  /*caa0*/  BSYNC B0 ;  /* 0x0000000000007941 */ /* 0x000fea0003800000 */
.L_x_15363:
        /* <DEDUP_REMOVED lines=15> */
.L_x_15366:
        /* <DEDUP_REMOVED lines=19> */
.L_x_15367:
        /* <DEDUP_REMOVED lines=11> */
.L_x_18995:


//--------------------- .text._Z25selective_scan_bwd_kernelI32Selective_Scan_bwd_kernel_traitsILi32ELi16ELb1ELb1ELb1ELb1ELb1EfN3c107complexIfEEEEv12SSMParamsBwd --------------------------
	.section	.text._Z25selective_scan_bwd_kernelI32Selective_Scan_bwd_kernel_traitsILi32ELi16ELb1ELb1ELb1ELb1ELb1EfN3c107complexIfEEEEv12SSMParamsBwd,"ax",@progbits
	.align	128
        .global         _Z25selective_scan_bwd_kernelI32Selective_Scan_bwd_kernel_traitsILi32ELi16ELb1ELb1ELb1ELb1ELb1EfN3c107complexIfEEEEv12SSMParamsBwd
        .type           _Z25selective_scan_bwd_kernelI32Selective_Scan_bwd_kernel_traitsILi32ELi16ELb1ELb1ELb1ELb1ELb1EfN3c107complexIfEEEEv12SSMParamsBwd,@function
        .size           _Z25selective_scan_bwd_kernelI32Selective_Scan_bwd_kernel_traitsILi32ELi16ELb1ELb1ELb1ELb1ELb1EfN3c107complexIfEEEEv12SSMParamsBwd,(.L_x_18996 - _Z25selective_scan_bwd_kernelI32Selective_Scan_bwd_kernel_traitsILi32ELi16ELb1ELb1ELb1ELb1ELb1EfN3c107complexIfEEEEv12SSMParamsBwd)
        .other          _Z25selective_scan_bwd_kernelI32Selective_Scan_bwd_kernel_traitsILi32ELi16ELb1ELb1ELb1ELb1ELb1EfN3c107complexIfEEEEv12SSMParamsBwd,@"STO_CUDA_ENTRY STV_DEFAULT"
_Z25selective_scan_bwd_kernelI32Selective_Scan_bwd_kernel_traitsILi32ELi16ELb1ELb1ELb1ELb1ELb1EfN3c107complexIfEEEEv12SSMParamsBwd:
.text._Z25selective_scan_bwd_kernelI32Selective_Scan_bwd_kernel_traitsILi32ELi16ELb1ELb1ELb1ELb1ELb1EfN3c107complexIfEEEEv12SSMParamsBwd:
        /* <DEDUP_REMOVED lines=92> */
[----:B------:R-:W-:Y:S01]  /*05c0*/  UIMAD UR29, UR29, UR36, URZ ;  /* 0x000000241d1d72a4 */ /* 0x000fe2000f8e023f */
[----:B------:R-:W-:Y:S01]  /*05d0*/  ULDC.64 UR24, c[0x0][0x2f8] ;  /* 0x0000be0000187ab9 */ /* 0x000fe20000000a00 */
[----:B------:R-:W-:Y:S02]  /*05e0*/  UIADD3 UR9, UR9, UR22, URZ ;  /* 0x0000001609097290 */ /* 0x000fe4000fffe03f */
[----:B------:R-:W-:-:S04]  /*05f0*/  UIMAD.WIDE.U32 UR4, UR5, UR29, UR4 ;  /* 0x0000001d050472a5 */ /* 0x000fc8000f8e0004 */
[----:B------:R-:W-:Y:S02]  /*0600*/  UIMAD.WIDE.U32 UR34, UR5, UR33, URZ ;  /* 0x00000021052272a5 */ /* 0x000fe4000f8e003f */
[----:B------:R-:W-:Y:S01]  /*0610*/  UIMAD UR34, UR11, UR26, URZ ;  /* 0x0000001a0b2272a4 */ /* 0x000fe2000f8e023f */
[----:B------:R-:W-:Y:S02]  /*0620*/  ULDC.64 UR4, c[0x0][0x330] ;  /* 0x0000cc0000047ab9 */ /* 0x000fe40000000a00 */
[----:B------:R-:W-:Y:S02]  /*0630*/  UIMAD UR11, UR11, UR4, URZ ;  /* 0x000000040b0b72a4 */ /* 0x000fe4000f8e023f */
[----:B------:R-:W-:Y:S01]  /*0640*/  UMOV UR29, UR35 ;  /* 0x00000023001d7c82 */ /* 0x000fe20008000000 */
[----:B------:R-:W-:Y:S02]  /*0650*/  UIMAD UR34, UR47, UR27, UR34 ;  /* 0x0000001b2f2272a4 */ /* 0x000fe4000f8e0222 */
[----:B------:R-:W-:Y:S01]  /*0660*/  UIADD3 UR35, -UR29, URZ, URZ ;  /* 0x0000003f1d237290 */ /* 0x000fe2000fffe13f */
[----:B------:R-:W-:Y:S01]  /*0670*/  ULDC.64 UR26, c[0x0][0x2f0] ;  /* 0x0000bc00001a7ab9 */ /* 0x000fe20000000a00 */
[----:B------:R-:W-:-:S02]  /*0680*/  UIMAD UR52, UR47, UR5, UR11 ;  /* 0x000000052f3472a4 */ /* 0x000fc4000f8e020b */
[----:B------:R-:W-:Y:S02]  /*0690*/  UIMAD UR33, UR36, UR35, UR33 ;  /* 0x00000023242172a4 */ /* 0x000fe4000f8e0221 */
[----:B------:R-:W-:Y:S02]  /*06a0*/  ULEA UR51, UP3, UR50, UR26, 0x2 ;  /* 0x0000001a32337291 */ /* 0x000fe4000f86103f */
[----:B------:R-:W-:Y:S02]  /*06b0*/  UISETP.GT.U32.AND UP1, UPT, UR36, UR33, UPT ;  /* 0x000000212400728c */ /* 0x000fe4000bf24070 */
[----:B------:R-:W-:Y:S02]  /*06c0*/  ULOP3.LUT UR11, UR47, UR32, URZ, 0x3c, !UPT ;  /* 0x000000202f0b7292 */ /* 0x000fe4000f8e3c3f */
[----:B------:R-:W-:Y:S02]  /*06d0*/  UIMAD.WIDE.U32 UR4, UR47, UR4, UR14 ;  /* 0x000000042f0472a5 */ /* 0x000fe4000f8e000e */
[----:B------:R-:W-:-:S02]  /*06e0*/  ULEA.HI.X UR50, UR50, UR27, UR28, 0x2, UP3 ;  /* 0x0000001b32327291 */ /* 0x000fc400098f141c */
[----:B------:R-:W-:Y:S02]  /*06f0*/  UIADD3 UR15, UP3, UR31, UR18, URZ ;  /* 0x000000121f0f7290 */ /* 0x000fe4000ff7e03f */
[----:B------:R-:W-:Y:S02]  /*0700*/  UIADD3 UR31, UP4, UR31, UR4, URZ ;  /* 0x000000041f1f7290 */ /* 0x000fe4000ff9e03f */
[----:B------:R-:W-:Y:S02]  /*0710*/  @!UP1 UIADD3 UR33, UR33, -UR36, URZ ;  /* 0x8000002421219290 */ /* 0x000fe4000fffe03f */
[----:B------:R-:W-:Y:S02]  /*0720*/  @!UP1 UIADD3 UR29, UR29, 0x1, URZ ;  /* 0x000000011d1d9890 */ /* 0x000fe4000fffe03f */
[----:B------:R-:W-:Y:S02]  /*0730*/  UISETP.GE.U32.AND UP2, UPT, UR33, UR36, UPT ;  /* 0x000000242100728c */ /* 0x000fe4000bf46070 */
[----:B------:R-:W-:-:S02]  /*0740*/  UISETP.GE.AND UP1, UPT, UR11, URZ, UPT ;  /* 0x0000003f0b00728c */ /* 0x000fc4000bf26270 */
[----:B------:R-:W-:Y:S02]  /*0750*/  UIADD3.X UR18, UR30, UR19, UR34, UP3, !UPT ;  /* 0x000000131e127290 */ /* 0x000fe40009ffe422 */
[----:B------:R-:W-:Y:S02]  /*0760*/  ULEA UR14, UP3, UR15, UR24, 0x2 ;  /* 0x000000180f0e7291 */ /* 0x000fe4000f86103f */
[----:B------:R-:W-:Y:S02]  /*0770*/  UIADD3.X UR52, UR30, UR5, UR52, UP4, !UPT ;  /* 0x000000051e347290 */ /* 0x000fe4000a7fe434 */
[----:B------:R-:W-:Y:S02]  /*0780*/  ULEA.HI.X UR15, UR15, UR25, UR18, 0x2, UP3 ;  /* 0x000000190f0f7291 */ /* 0x000fe400098f1412 */
[----:B------:R-:W-:Y:S02]  /*0790*/  @UP2 UIADD3 UR29, UR29, 0x1, URZ ;  /* 0x000000011d1d2890 */ /* 0x000fe4000fffe03f */
[----:B------:R-:W-:Y:S01]  /*07a0*/  UISETP.NE.AND UP2, UPT, UR32, URZ, UPT ;  /* 0x0000003f2000728c */ /* 0x000fe2000bf45270 */
[----:B------:R-:W-:Y:S01]  /*07b0*/  ULDC.64 UR18, c[0x0][0x3b8] ;  /* 0x0000ee0000127ab9 */ /* 0x000fe20000000a00 */
[----:B------:R-:W-:-:S03]  /*07c0*/  ULEA UR24, UR17, 0xfffffc00, 0xa ;  /* 0xfffffc0011187891 */ /* 0x000fc6000f8e503f */
[----:B------:R-:W-:Y:S02]  /*07d0*/  UMOV UR11, UR29 ;  /* 0x0000001d000b7c82 */ /* 0x000fe40008000000 */
        /* <DEDUP_REMOVED lines=11> */
[----:B------:R-:W-:Y:S02]  /*0890*/  UIADD3 UR8, UR23, UR8, URZ ;  /* 0x0000000817087290 */ /* 0x000fe4000fffe03f */
[----:B------:R-:W-:Y:S01]  /*08a0*/  UIADD3 UR13, UP1, UR24, UR22, URZ ;  /* 0x00000016180d7290 */ /* 0x000fe2000ff3e03f */
[----:B------:R-:W-:Y:S01]  /*08b0*/  ULDC.64 UR4, c[0x0][0x2d8] ;  /* 0x0000b60000047ab9 */ /* 0x000fe20000000a00 */
[----:B------:R-:W-:-:S02]  /*08c0*/  ULDC.64 UR18, c[0x0][0x278] ;  /* 0x00009e0000127ab9 */ /* 0x000fc40000000a00 */
[----:B------:R-:W-:Y:S02]  /*08d0*/  ULEA UR16, UP2, UR13, UR4, 0x2 ;  /* 0x000000040d107291 */ /* 0x000fe4000f84103f */
[----:B------:R-:W-:Y:S02]  /*08e0*/  UIADD3.X UR4, UR25, UR8, URZ, UP1, !UPT ;  /* 0x0000000819047290 */ /* 0x000fe40008ffe43f */
[----:B------:R-:W-:Y:S01]  /*08f0*/  UIMAD UR22, UR26, UR18, URZ ;  /* 0x000000121a1672a4 */ /* 0x000fe2000f8e023f */
[----:B------:R-:W-:Y:S01]  /*0900*/  UMOV UR8, UR12 ;  /* 0x0000000c00087c82 */ /* 0x000fe20008000000 */
[----:B------:R-:W-:Y:S02]  /*0910*/  UISETP.GE.AND UP1, UPT, UR17, 0x1, UPT ;  /* 0x000000011100788c */ /* 0x000fe4000bf26270 */
[----:B------:R-:W-:Y:S02]  /*0920*/  UIMAD.WIDE.U32 UR8, UR11, UR18, UR8 ;  /* 0x000000120b0872a5 */ /* 0x000fe4000f8e0008 */
[----:B------:R-:W-:Y:S01]  /*0930*/  UIMAD UR22, UR11, UR19, UR22 ;  /* 0x000000130b1672a4 */ /* 0x000fe2000f8e0216 */
[----:B------:R-:W-:Y:S01]  /*0940*/  @UP0 ULDC UR18, c[0x0][0x214] ;  /* 0x0000850000120ab9 */ /* 0x000fe20000000800 */
[----:B------:R-:W-:-:S02]  /*0950*/  ULEA.HI.X UR19, UR13, UR5, UR4, 0x2, UP2 ;  /* 0x000000050d137291 */ /* 0x000fc400090f1404 */
[----:B------:R-:W-:Y:S01]  /*0960*/  @UP0 UIMAD UR18, UR10, UR18, UR47 ;  /* 0x000000120a1202a4 */ /* 0x000fe2000f8e022f */
[----:B------:R-:W-:Y:S01]  /*0970*/  UMOV UR4, URZ ;  /* 0x0000003f00047c82 */ /* 0x000fe20008000000 */
[----:B------:R-:W-:Y:S02]  /*0980*/  @UP0 ULDC UR23, c[0x0][0x21c] ;  /* 0x0000870000170ab9 */ /* 0x000fe40000000800 */
[----:B------:R-:W-:Y:S02]  /*0990*/  @UP0 UIMAD UR18, UR18, UR17, URZ ;  /* 0x00000011121202a4 */ /* 0x000fe4000f8e023f */
[----:B------:R-:W-:Y:S02]  /*09a0*/  UIADD3 UR9, UR9, UR22, URZ ;  /* 0x0000001609097290 */ /* 0x000fe4000fffe03f */
[----:B------:R-:W-:Y:S02]  /*09b0*/  @UP0 UIMAD UR18, UR18, UR23, URZ ;  /* 0x00000017121202a4 */ /* 0x000fe4000f8e023f */
[----:B------:R-:W-:Y:S01]  /*09c0*/  UIADD3 UR24, UP2, UR24, UR8, URZ ;  /* 0x0000000818187290 */ /* 0x000fe2000ff5e03f */
        /* <DEDUP_REMOVED lines=22> */
[----:B------:R-:W-:Y:S01]  /*0b30*/  UMOV UR15, UR9 ;  /* 0x00000009000f7c82 */ /* 0x000fe20008000000 */
[----:B------:R-:W-:-:S05]  /*0b40*/  UMOV UR6, URZ ;  /* 0x0000003f00067c82 */ /* 0x000fca0008000000 */
.L_x_15482:
        /* <DEDUP_REMOVED lines=104> */
.L_x_15370:
[----:B------:R-:W-:Y:S05]  /*11d0*/  BSYNC B0 ;  /* 0x0000000000007941 */ /* 0x000fea0003800000 */
.L_x_15369:
        /* <DEDUP_REMOVED lines=35> */
.L_x_15372:
[----:B------:R-:W-:Y:S05]  /*1410*/  BSYNC B0 ;  /* 0x0000000000007941 */ /* 0x000fea0003800000 */
.L_x_15371:
        /* <DEDUP_REMOVED lines=35> */
.L_x_15374:
[----:B------:R-:W-:Y:S05]  /*1650*/  BSYNC B0 ;  /* 0x0000000000007941 */ /* 0x000fea0003800000 */
.L_x_15373:
[----:B------:R-:W-:Y:S01]  /*1660*/  BSSY B0, `(.L_x_15375) ;  /* 0x0000023000007945 */ /* 0x000fe20003800000 */
[----:B------:R-:W-:Y:S01]  /*1670*/  FSETP.GTU.FTZ.AND P4, PT, R34, 20, PT ;  /* 0x41a000002200780b */ /* 0x000fe20003f9c000 */
[----:B0-----:R-:W-:Y:S02]  /*1680*/  FADD.FTZ R31, R10, UR5 ;  /* 0x000000050a1f7e21 */ /* 0x001fe40008010000 */
        /* <DEDUP_REMOVED lines=32> */
.L_x_15376:
[----:B------:R-:W-:Y:S05]  /*1890*/  BSYNC B0 ;  /* 0x0000000000007941 */ /* 0x000fea0003800000 */
.L_x_15375:
        /* <DEDUP_REMOVED lines=35> */
.L_x_15378:
[----:B------:R-:W-:Y:S05]  /*1ad0*/  BSYNC B0 ;  /* 0x0000000000007941 */ /* 0x000fea0003800000 */
.L_x_15377:
        /* <DEDUP_REMOVED lines=35> */
.L_x_15380:
[----:B------:R-:W-:Y:S05]  /*1d10*/  BSYNC B0 ;  /* 0x0000000000007941 */ /* 0x000fea0003800000 */
.L_x_15379:
        /* <DEDUP_REMOVED lines=35> */
.L_x_15382:
[----:B------:R-:W-:Y:S05]  /*1f50*/  BSYNC B0 ;  /* 0x0000000000007941 */ /* 0x000fea0003800000 */
.L_x_15381:
        /* <DEDUP_REMOVED lines=35> */
.L_x_15384:
[----:B------:R-:W-:Y:S05]  /*2190*/  BSYNC B0 ;  /* 0x0000000000007941 */ /* 0x000fea0003800000 */
.L_x_15383:
        /* <DEDUP_REMOVED lines=35> */
.L_x_15386:
[----:B------:R-:W-:Y:S05]  /*23d0*/  BSYNC B0 ;  /* 0x0000000000007941 */ /* 0x000fea0003800000 */
.L_x_15385:
[----:B------:R-:W-:Y:S01]  /*23e0*/  BSSY B0, `(.L_x_15387) ;  /* 0x0000022000007945 */ /* 0x000fe20003800000 */
[----:B------:R-:W-:-:S03]  /*23f0*/  FSETP.GTU.FTZ.AND P3, PT, R28, 20, PT ;  /* 0x41a000001c00780b */ /* 0x000fc60003f7c000 */
        /* <DEDUP_REMOVED lines=32> */
.L_x_15388:
[----:B------:R-:W-:Y:S05]  /*2600*/  BSYNC B0 ;  /* 0x0000000000007941 */ /* 0x000fea0003800000 */
.L_x_15387:
        /* <DEDUP_REMOVED lines=33> */
.L_x_15390:
[----:B------:R-:W-:Y:S05]  /*2820*/  BSYNC B0 ;  /* 0x0000000000007941 */ /* 0x000fea0003800000 */
.L_x_15389:
        /* <DEDUP_REMOVED lines=33> */
.L_x_15392:
[----:B------:R-:W-:Y:S05]  /*2a40*/  BSYNC B0 ;  /* 0x0000000000007941 */ /* 0x000fea0003800000 */
.L_x_15391:
        /* <DEDUP_REMOVED lines=33> */
.L_x_15394:
[----:B------:R-:W-:Y:S05]  /*2c60*/  BSYNC B0 ;  /* 0x0000000000007941 */ /* 0x000fea0003800000 */
.L_x_15393:
        /* <DEDUP_REMOVED lines=33> */
.L_x_15396:
[----:B------:R-:W-:Y:S05]  /*2e80*/  BSYNC B0 ;  /* 0x0000000000007941 */ /* 0x000fea0003800000 */
.L_x_15395:
        /* <DEDUP_REMOVED lines=33> */
.L_x_15398:
[----:B------:R-:W-:Y:S05]  /*30a0*/  BSYNC B0 ;  /* 0x0000000000007941 */ /* 0x000fea0003800000 */
.L_x_15397:
        /* <DEDUP_REMOVED lines=33> */
.L_x_15400:
[----:B------:R-:W-:Y:S05]  /*32c0*/  BSYNC B0 ;  /* 0x0000000000007941 */ /* 0x000fea0003800000 */
.L_x_15399:
        /* <DEDUP_REMOVED lines=15> */
[----:B------:R-:W-:-:S03]  /*33c0*/  ULDC.64 UR30, c[0x0][0x3e8] ;  /* 0x0000fa00001e7ab9 */ /* 0x000fc60000000a00 */
        /* <DEDUP_REMOVED lines=9> */
[----:B------:R-:W-:Y:S02]  /*3460*/  BAR.SYNC.DEFER_BLOCKING 0x0 ;  /* 0x0000000000007b1d */ /* 0x000fe40000010000 */
[----:B------:R-:W-:Y:S01]  /*3470*/  IMAD.WIDE R2, R0, 0x10, R2 ;  /* 0x0000001000027825 */ /* 0x000fe200078e0202 */
[----:B------:R-:W-:-:S03]  /*3480*/  UIMAD UR18, UR17, UR26, URZ ;  /* 0x0000001a111272a4 */ /* 0x000fc6000f8e023f */
[----:B------:R-:W-:Y:S01]  /*3490*/  ULDC.64 UR24, c[0x0][0x2b8] ;  /* 0x0000ae0000187ab9 */ /* 0x000fe20000000a00 */
[----:B------:R-:W2:Y:S04]  /*34a0*/  LDG.E.128 R44, desc[UR20][R2.64] ;  /* 0x00000014022c7981 */ /* 0x000ea8000c1e1d00 */
[----:B------:R-:W3:Y:S04]  /*34b0*/  LDG.E.128 R52, desc[UR20][R2.64+0x200] ;  /* 0x0002001402347981 */ /* 0x000ee8000c1e1d00 */
[----:B------:R-:W4:Y:S04]  /*34c0*/  LDG.E.128 R60, desc[UR20][R2.64+0x400] ;  /* 0x00040014023c7981 */ /* 0x000f28000c1e1d00 */
[----:B------:R0:W5:Y:S01]  /*34d0*/  LDG.E.128 R68, desc[UR20][R2.64+0x600] ;  /* 0x0006001402447981 */ /* 0x000162000c1e1d00 */
[----:B------:R-:W-:-:S02]  /*34e0*/  UIMAD UR18, UR10, UR27, UR18 ;  /* 0x0000001b0a1272a4 */ /* 0x000fc4000f8e0212 */
        /* <DEDUP_REMOVED lines=9> */
[----:B0-----:R-:W-:Y:S01]  /*3580*/  MOV R2, UR18 ;  /* 0x0000001200027c02 */ /* 0x001fe20008000f00 */
        /* <DEDUP_REMOVED lines=8> */
[----:B------:R-:W3:Y:S01]  /*3610*/  LDS.128 R48, [R155] ;  /* 0x000000009b307984 */ /* 0x000ee20000000c00 */
[----:B------:R-:W-:Y:S01]  /*3620*/  UIMAD UR18, UR17, UR26, URZ ;  /* 0x0000001a111272a4 */ /* 0x000fe2000f8e023f */
        /* <DEDUP_REMOVED lines=10> */
[----:B----4-:R-:W-:Y:S01]  /*36d0*/  FMUL.FTZ R53, R56, -1.4426950216293334961 ;  /* 0xbfb8aa3b38357820 */ /* 0x010fe20000410000 */
[----:B------:R-:W-:Y:S01]  /*36e0*/  FMUL.FTZ R24, R48, -1.4426950216293334961 ;  /* 0xbfb8aa3b30187820 */ /* 0x000fe20000410000 */
[----:B------:R-:W-:Y:S01]  /*36f0*/  FMUL.FTZ R25, R49, -1.4426950216293334961 ;  /* 0xbfb8aa3b31197820 */ /* 0x000fe20000410000 */
[----:B------:R-:W-:Y:S01]  /*3700*/  FMUL.FTZ R26, R50, -1.4426950216293334961 ;  /* 0xbfb8aa3b321a7820 */ /* 0x000fe20000410000 */
        /* <DEDUP_REMOVED lines=10> */
[----:B------:R-:W-:-:S02]  /*37b0*/  UIMAD UR18, UR10, UR27, UR18 ;  /* 0x0000001b0a1272a4 */ /* 0x000fc4000f8e0212 */
[----:B------:R-:W-:Y:S02]  /*37c0*/  UIMAD.WIDE.U32 UR26, UR10, UR26, UR8 ;  /* 0x0000001a0a1a72a5 */ /* 0x000fe4000f8e0008 */
[----:B------:R-:W-:Y:S02]  /*37d0*/  UIMAD UR28, UR7, UR24, URZ ;  /* 0x00000018071c72a4 */ /* 0x000fe4000f8e023f */
[----:B------:R-:W-:Y:S01]  /*37e0*/  UIADD3 UR27, UR27, UR18, URZ ;  /* 0x000000121b1b7290 */ /* 0x000fe2000fffe03f */
[----:B------:R-:W1:Y:S01]  /*37f0*/  MUFU.EX2 R24, R24 ;  /* 0x0000001800187308 */ /* 0x000e620000000800 */
[----:B------:R-:W-:Y:S02]  /*3800*/  UIMAD UR28, UR47, UR25, UR28 ;  /* 0x000000192f1c72a4 */ /* 0x000fe4000f8e021c */
[----:B------:R-:W-:-:S04]  /*3810*/  UIMAD.WIDE.U32 UR24, UR47, UR24, UR26 ;  /* 0x000000182f1872a5 */ /* 0x000fc8000f8e001a */
[----:B------:R-:W-:Y:S01]  /*3820*/  UIADD3 UR26, UR25, UR28, URZ ;  /* 0x0000001c191a7290 */ /* 0x000fe2000fffe03f */
[----:B------:R-:W3:Y:S01]  /*3830*/  MUFU.EX2 R25, R25 ;  /* 0x0000001900197308 */ /* 0x000ee20000000800 */
[----:B0-----:R-:W-:Y:S01]  /*3840*/  FADD.FTZ R91, R53, 1 ;  /* 0x3f800000355b7421 */ /* 0x001fe20000010000 */
[----:B------:R-:W-:-:S04]  /*3850*/  ULEA UR18, UP0, UR24, UR30, 0x2 ;  /* 0x0000001e18127291 */ /* 0x000fc8000f80103f */
[----:B------:R-:W-:Y:S02]  /*3860*/  ULEA.HI.X UR26, UR24, UR31, UR26, 0x2, UP0 ;  /* 0x0000001f181a7291 */ /* 0x000fe400080f141a */
[----:B------:R-:W0:Y:S01]  /*3870*/  MUFU.EX2 R26, R26 ;  /* 0x0000001a001a7308 */ /* 0x000e220000000800 */
[----:B-1----:R-:W-:Y:S01]  /*3880*/  FADD.FTZ R24, R24, 1 ;  /* 0x3f80000018187421 */ /* 0x002fe20000010000 */
[----:B------:R-:W-:Y:S02]  /*3890*/  ULDC.64 UR24, c[0x0][0x320] ;  /* 0x0000c80000187ab9 */ /* 0x000fe40000000a00 */
[----:B------:R-:W-:-:S04]  /*38a0*/  ISETP.NE.U32.AND P0, PT, RZ, UR24, PT ;  /* 0x00000018ff007c0c */ /* 0x000fc8000bf05070 */
[----:B------:R1:W4:Y:S01]  /*38b0*/  MUFU.EX2 R92, R2 ;  /* 0x00000002005c7308 */ /* 0x0003220000000800 */
[----:B---3--:R-:W-:Y:S01]  /*38c0*/  FADD.FTZ R25, R25, 1 ;  /* 0x3f80000019197421 */ /* 0x008fe20000010000 */
[----:B------:R-:W-:-:S06]  /*38d0*/  ISETP.NE.AND.EX P0, PT, RZ, UR25, PT, P0 ;  /* 0x00000019ff007c0c */ /* 0x000fcc000bf05300 */
[----:B------:R3:W5:Y:S01]  /*38e0*/  MUFU.EX2 R94, R54 ;  /* 0x00000036005e7308 */ /* 0x0007620000000800 */
[----:B-1----:R-:W-:Y:S01]  /*38f0*/  FMUL.FTZ R2, R23, -1.4426950216293334961 ;  /* 0xbfb8aa3b17027820 */ /* 0x002fe20000410000 */
[----:B0-----:R-:W-:-:S06]  /*3900*/  FADD.FTZ R26, R26, 1 ;  /* 0x3f8000001a1a7421 */ /* 0x001fcc0000010000 */
[----:B------:R0:W1:Y:S01]  /*3910*/  MUFU.EX2 R95, R55 ;  /* 0x00000037005f7308 */ /* 0x0000620000000800 */
[----:B---3--:R-:W-:Y:S01]  /*3920*/  FMUL.FTZ R54, R17, -1.4426950216293334961 ;  /* 0xbfb8aa3b11367820 */ /* 0x008fe20000410000 */
[----:B----4-:R-:W-:-:S06]  /*3930*/  FADD.FTZ R92, R92, 1 ;  /* 0x3f8000005c5c7421 */ /* 0x010fcc0000010000 */
[----:B------:R3:W4:Y:S01]  /*3940*/  MUFU.EX2 R105, R2 ;  /* 0x0000000200697308 */ /* 0x0007220000000800 */
[----:B0-----:R-:W-:Y:S01]  /*3950*/  FMUL.FTZ R55, R18, -1.4426950216293334961 ;  /* 0xbfb8aa3b12377820 */ /* 0x001fe20000410000 */
[----:B-----5:R-:W-:-:S06]  /*3960*/  FADD.FTZ R94, R94, 1 ;  /* 0x3f8000005e5e7421 */ /* 0x020fcc0000010000 */
[----:B------:R-:W0:Y:S01]  /*3970*/  MUFU.EX2 R108, R54 ;  /* 0x00000036006c7308 */ /* 0x000e220000000800 */
[----:B---3--:R-:W-:Y:S01]  /*3980*/  FADD.FTZ R2, R52, 1 ;  /* 0x3f80000034027421 */ /* 0x008fe20000010000 */
[----:B-1----:R-:W-:-:S06]  /*3990*/  FADD.FTZ R95, R95, 1 ;  /* 0x3f8000005f5f7421 */ /* 0x002fcc0000010000 */
[----:B------:R-:W1:Y:S01]  /*39a0*/  MUFU.EX2 R110, R55 ;  /* 0x00000037006e7308 */ /* 0x000e620000000800 */
[----:B----4-:R-:W-:-:S07]  /*39b0*/  FADD.FTZ R105, R105, 1 ;  /* 0x3f80000069697421 */ /* 0x010fce0000010000 */
[----:B------:R-:W3:Y:S01]  /*39c0*/  MUFU.EX2 R93, R3 ;  /* 0x00000003005d7308 */ /* 0x000ee20000000800 */
[----:B0-----:R-:W-:-:S07]  /*39d0*/  FADD.FTZ R108, R108, 1 ;  /* 0x3f8000006c6c7421 */ /* 0x001fce0000010000 */
[----:B------:R-:W0:Y:S01]  /*39e0*/  MUFU.RCP R3, R24 ;  /* 0x0000001800037308 */ /* 0x000e220000001000 */
[----:B-1----:R-:W-:-:S07]  /*39f0*/  FADD.FTZ R110, R110, 1 ;  /* 0x3f8000006e6e7421 */ /* 0x002fce0000010000 */
[----:B------:R-:W-:Y:S01]  /*3a00*/  MUFU.EX2 R98, R88 ;  /* 0x0000005800627308 */ /* 0x000fe20000000800 */
[----:B---3--:R-:W-:-:S07]  /*3a10*/  FADD.FTZ R93, R93, 1 ;  /* 0x3f8000005d5d7421 */ /* 0x008fce0000010000 */
[----:B------:R-:W1:Y:S01]  /*3a20*/  MUFU.EX2 R104, R89 ;  /* 0x0000005900687308 */ /* 0x000e620000000800 */
[----:B0-----:R-:W-:-:S07]  /*3a30*/  FMUL.FTZ R97, R48, R3 ;  /* 0x0000000330617220 */ /* 0x001fce0000410000 */
[----:B------:R-:W0:Y:S08]  /*3a40*/  MUFU.EX2 R106, R90 ;  /* 0x0000005a006a7308 */ /* 0x000e300000000800 */
[----:B------:R3:W4:Y:S01]  /*3a50*/  MUFU.RCP R88, R25 ;  /* 0x0000001900587308 */ /* 0x0007220000001000 */
[----:B-1----:R-:W-:-:S07]  /*3a60*/  FADD.FTZ R104, R104, 1 ;  /* 0x3f80000068687421 */ /* 0x002fce0000010000 */
[----:B------:R4:W1:Y:S01]  /*3a70*/  MUFU.RCP R89, R26 ;  /* 0x0000001a00597308 */ /* 0x0008620000001000 */
[----:B---3--:R-:W-:Y:S01]  /*3a80*/  FADD.FTZ R25, -R3, 1 ;  /* 0x3f80000003197421 */ /* 0x008fe20000010100 */
[----:B0-----:R-:W-:-:S06]  /*3a90*/  FADD.FTZ R106, R106, 1 ;  /* 0x3f8000006a6a7421 */ /* 0x001fcc0000010000 */
[----:B------:R0:W3:Y:S01]  /*3aa0*/  MUFU.RCP R90, R2 ;  /* 0x00000002005a7308 */ /* 0x0000e20000001000 */
[----:B----4-:R-:W-:-:S07]  /*3ab0*/  FMUL.FTZ R26, R49, R88 ;  /* 0x00000058311a7220 */ /* 0x010fce0000410000 */
[----:B------:R-:W4:Y:S01]  /*3ac0*/  MUFU.RCP R91, R91 ;  /* 0x0000005b005b7308 */ /* 0x000f220000001000 */
[----:B0-----:R-:W-:Y:S01]  /*3ad0*/  FADD.FTZ R2, -R88, 1 ;  /* 0x3f80000058027421 */ /* 0x001fe20000010100 */
[----:B-1----:R-:W-:-:S06]  /*3ae0*/  FMUL.FTZ R101, R50, R89 ;  /* 0x0000005932657220 */ /* 0x002fcc0000410000 */
[----:B------:R-:W-:Y:S01]  /*3af0*/  MUFU.RCP R92, R92 ;  /* 0x0000005c005c7308 */ /* 0x000fe20000001000 */
[----:B---3--:R-:W-:-:S07]  /*3b00*/  FADD.FTZ R24, -R90, 1 ;  /* 0x3f8000005a187421 */ /* 0x008fce0000010100 */
[----:B------:R-:W0:Y:S01]  /*3b10*/  MUFU.RCP R93, R93 ;  /* 0x0000005d005d7308 */ /* 0x000e220000001000 */
[----:B----4-:R-:W-:-:S07]  /*3b20*/  FMUL.FTZ R99, R56, R91 ;  /* 0x0000005b38637220 */ /* 0x010fce0000410000 */
[----:B------:R-:W1:Y:S08]  /*3b30*/  MUFU.RCP R94, R94 ;  /* 0x0000005e005e7308 */ /* 0x000e700000001000 */
[----:B------:R3:W4:Y:S01]  /*3b40*/  MUFU.EX2 R112, R96 ;  /* 0x0000006000707308 */ /* 0x0007220000000800 */
[----:B0-----:R-:W-:-:S07]  /*3b50*/  FMUL.FTZ R103, R58, R93 ;  /* 0x0000005d3a677220 */ /* 0x001fce0000410000 */
[----:B------:R-:W0:Y:S01]  /*3b60*/  MUFU.RCP R95, R95 ;  /* 0x0000005f005f7308 */ /* 0x000e220000001000 */
[----:B---3--:R-:W-:Y:S01]  /*3b70*/  FMUL.FTZ R96, R51, R90 ;  /* 0x0000005a33607220 */ /* 0x008fe20000410000 */
[----:B-1----:R-:W-:-:S06]  /*3b80*/  FMUL.FTZ R100, R59, R94 ;  /* 0x0000005e3b647220 */ /* 0x002fcc0000410000 */
[----:B------:R-:W-:Y:S01]  /*3b90*/  MUFU.RCP R107, R104 ;  /* 0x00000068006b7308 */ /* 0x000fe20000001000 */
[----:B----4-:R-:W-:-:S07]  /*3ba0*/  FADD.FTZ R112, R112, 1 ;  /* 0x3f80000070707421 */ /* 0x010fce0000010000 */
[----:B------:R0:W-:Y:S08]  /*3bb0*/  MUFU.RCP R104, R105 ;  /* 0x0000006900687308 */ /* 0x0001f00000001000 */
[----:B------:R-:W-:Y:S01]  /*3bc0*/  MUFU.RCP R109, R106 ;  /* 0x0000006a006d7308 */ /* 0x000fe20000001000 */
[----:B0-----:R-:W-:-:S07]  /*3bd0*/  FMUL.FTZ R105, R20, R95 ;  /* 0x0000005f14697220 */ /* 0x001fce0000410000 */
[----:B------:R-:W-:Y:S08]  /*3be0*/  MUFU.RCP R108, R108 ;  /* 0x0000006c006c7308 */ /* 0x000ff00000001000 */
[----:B------:R-:W-:Y:S08]  /*3bf0*/  MUFU.RCP R111, R110 ;  /* 0x0000006e006f7308 */ /* 0x000ff00000001000 */
[----:B------:R-:W-:Y:S01]  /*3c00*/  MUFU.RCP R112, R112 ;  /* 0x0000007000707308 */ /* 0x000fe20000001000 */
[----:B------:R-:W-:Y:S04]  /*3c10*/  STS.128 [R156], R64 ;  /* 0x000000409c007388 */ /* 0x000fe80000000c00 */
[----:B------:R-:W-:Y:S04]  /*3c20*/  STS.128 [R156+0x200], R44 ;  /* 0x0002002c9c007388 */ /* 0x000fe80000000c00 */
[----:B------:R0:W-:Y:S04]  /*3c30*/  STS.128 [R156+0x400], R60 ;  /* 0x0004003c9c007388 */ /* 0x0001e80000000c00 */
[----:B--2---:R1:W-:Y:S01]  /*3c40*/  STS.128 [R156+0x600], R68 ;  /* 0x000600449c007388 */ /* 0x0043e20000000c00 */
[----:B------:R-:W-:-:S03]  /*3c50*/  NOP ;  /* 0x0000000000007918 */ /* 0x000fc60000000000 */
[----:B------:R-:W2:Y:S04]  /*3c60*/  LDS.128 R52, [R155] ;  /* 0x000000009b347984 */ /* 0x000ea80000000c00 */
[----:B------:R-:W3:Y:S01]  /*3c70*/  LDS.128 R44, [R155+0x10] ;  /* 0x000010009b2c7984 */ /* 0x000ee20000000c00 */
[----:B0-----:R-:W-:Y:S01]  /*3c80*/  FFMA.FTZ R61, R48, R25, 1 ;  /* 0x3f800000303d7423 */ /* 0x001fe20000010019 */
[----:B------:R-:W-:Y:S01]  /*3c90*/  FADD.FTZ R25, -R89, 1 ;  /* 0x3f80000059197421 */ /* 0x000fe20000010100 */
[----:B------:R-:W-:Y:S01]  /*3ca0*/  FFMA.FTZ R60, R49, R2, 1 ;  /* 0x3f800000313c7423 */ /* 0x000fe20000010002 */
[----:B------:R-:W-:Y:S01]  /*3cb0*/  FFMA.FTZ R62, R51, R24, 1 ;  /* 0x3f800000333e7423 */ /* 0x000fe20000010018 */
[----:B------:R-:W-:Y:S01]  /*3cc0*/  FADD.FTZ R2, -R92, 1 ;  /* 0x3f8000005c027421 */ /* 0x000fe20000010100 */
[----:B------:R-:W-:Y:S01]  /*3cd0*/  FFMA.FTZ R63, R50, R25, 1 ;  /* 0x3f800000323f7423 */ /* 0x000fe20000010019 */
[----:B------:R-:W-:Y:S01]  /*3ce0*/  FADD.FTZ R25, -R91, 1 ;  /* 0x3f8000005b197421 */ /* 0x000fe20000010100 */
[----:B------:R-:W0:Y:S01]  /*3cf0*/  LDS.128 R48, [R155+0x20] ;  /* 0x000020009b307984 */ /* 0x000e220000000c00 */
[----:B------:R-:W-:Y:S01]  /*3d00*/  FFMA.FTZ R65, R57, R2, 1 ;  /* 0x3f80000039417423 */ /* 0x000fe20000010002 */
[----:B------:R-:W-:Y:S01]  /*3d10*/  FADD.FTZ R24, -R94, 1 ;  /* 0x3f8000005e187421 */ /* 0x000fe20000010100 */
[----:B------:R-:W-:Y:S01]  /*3d20*/  FFMA.FTZ R64, R56, R25, 1 ;  /* 0x3f80000038407423 */ /* 0x000fe20000010019 */
[----:B------:R-:W-:Y:S01]  /*3d30*/  FADD.FTZ R25, -R93, 1 ;  /* 0x3f8000005d197421 */ /* 0x000fe20000010100 */
[----:B-1----:R-:W-:Y:S01]  /*3d40*/  FADD.FTZ R68, R98, 1 ;  /* 0x3f80000062447421 */ /* 0x002fe20000010000 */
[----:B------:R-:W-:Y:S01]  /*3d50*/  FMUL.FTZ R98, R57, R92 ;  /* 0x0000005c39627220 */ /* 0x000fe20000410000 */
[----:B------:R-:W-:Y:S01]  /*3d60*/  FFMA.FTZ R67, R59, R24, 1 ;  /* 0x3f8000003b437423 */ /* 0x000fe20000010018 */
[----:B------:R-:W-:Y:S01]  /*3d70*/  FFMA.FTZ R66, R58, R25, 1 ;  /* 0x3f8000003a427423 */ /* 0x000fe20000010019 */
[----:B------:R-:W-:Y:S01]  /*3d80*/  FMUL.FTZ R24, R43, R100 ;  /* 0x000000642b187220 */ /* 0x000fe20000410000 */
[----:B------:R-:W1:Y:S01]  /*3d90*/  MUFU.RCP R102, R68 ;  /* 0x0000004400667308 */ /* 0x000e620000001000 */
[----:B--2---:R-:W-:Y:S01]  /*3da0*/  FMUL.FTZ R2, R4, R52 ;  /* 0x0000003404027220 */ /* 0x004fe20000410000 */
[----:B------:R-:W-:-:S03]  /*3db0*/  FMUL.FTZ R25, R7, R55 ;  /* 0x0000003707197220 */ /* 0x000fc60000410000 */
        /* <DEDUP_REMOVED lines=8> */
[C---:B------:R-:W-:Y:S01]  /*3e40*/  FMUL.FTZ R2, R41.reuse, R98 ;  /* 0x0000006229027220 */ /* 0x040fe20000410000 */
        /* <DEDUP_REMOVED lines=9> */
[----:B------:R-:W2:Y:S01]  /*3ee0*/  LDS.128 R40, [R155+0x30] ;  /* 0x000030009b287984 */ /* 0x000ea20000000c00 */
[----:B------:R-:W-:Y:S01]  /*3ef0*/  FADD.FTZ R61, -R95, 1 ;  /* 0x3f8000005f3d7421 */ /* 0x000fe20000010100 */
[----:B------:R-:W-:Y:S01]  /*3f00*/  FMUL.FTZ R58, R58, R63 ;  /* 0x0000003f3a3a7220 */ /* 0x000fe20000410000 */
[----:B0-----:R-:W-:Y:S01]  /*3f10*/  FMUL.FTZ R63, R9, R49 ;  /* 0x00000031093f7220 */ /* 0x001fe20000410000 */
[----:B------:R-:W-:Y:S01]  /*3f20*/  FMUL.FTZ R57, R57, R60 ;  /* 0x0000003c39397220 */ /* 0x000fe20000410000 */
[----:B------:R-:W-:Y:S01]  /*3f30*/  FFMA.FTZ R69, R20, R61, 1 ;  /* 0x3f80000014457423 */ /* 0x000fe2000001003d */
[C---:B-1----:R-:W-:Y:S01]  /*3f40*/  FADD.FTZ R20, -R102.reuse, 1 ;  /* 0x3f80000066147421 */ /* 0x042fe20000010100 */
        /* <DEDUP_REMOVED lines=16> */
[----:B------:R0:W-:Y:S04]  /*4050*/  STS.128 [R155], R56 ;  /* 0x000000389b007388 */ /* 0x0001e80000000c00 */
[----:B------:R-:W-:Y:S01]  /*4060*/  STS.128 [R155+0x10], R60 ;  /* 0x0000103c9b007388 */ /* 0x000fe20000000c00 */
[----:B--2---:R-:W-:-:S04]  /*4070*/  FMUL.FTZ R67, R13, R41 ;  /* 0x000000290d437220 */ /* 0x004fc80000410000 */
[----:B------:R-:W-:Y:S01]  /*4080*/  FMUL.FTZ R67, R108, R67 ;  /* 0x000000436c437220 */ /* 0x000fe20000410000 */
        /* <DEDUP_REMOVED lines=98> */
[----:B-1----:R-:W1:Y:S01]  /*46b0*/  LDS.128 R56, [R156+0x200] ;  /* 0x000200009c387984 */ /* 0x002e620000000c00 */
        /* <DEDUP_REMOVED lines=9> */
.L_x_15401:
        /* <DEDUP_REMOVED lines=41> */
[----:B------:R-:W-:Y:S01]  /*49e0*/  FADD.FTZ R14, R11, R11 ;  /* 0x0000000b0b0e7221 */ /* 0x000fe20000010000 */
[----:B------:R-:W-:Y:S01]  /*49f0*/  FADD.FTZ R13, R6, R6 ;  /* 0x00000006060d7221 */ /* 0x000fe20000010000 */
[----:B------:R-:W-:Y:S01]  /*4a00*/  FADD.FTZ R11, R2, R2 ;  /* 0x00000002020b7221 */ /* 0x000fe20000010000 */
[----:B-1----:R-:W-:Y:S01]  /*4a10*/  FADD.FTZ R8, R21, R21 ;  /* 0x0000001515087221 */ /* 0x002fe20000010000 */
[----:B------:R-:W-:Y:S01]  /*4a20*/  FADD.FTZ R4, R17, R17 ;  /* 0x0000001111047221 */ /* 0x000fe20000010000 */
[----:B------:R-:W-:Y:S01]  /*4a30*/  FADD.FTZ R6, R23, R23 ;  /* 0x0000001717067221 */ /* 0x000fe20000010000 */
[----:B------:R-:W-:Y:S01]  /*4a40*/  FADD.FTZ R2, R19, R19 ;  /* 0x0000001313027221 */ /* 0x000fe20000010000 */
[----:B------:R-:W-:Y:S01]  /*4a50*/  P2R R17, PR, RZ, 0x1 ;  /* 0x00000001ff117803 */ /* 0x000fe20000000000 */
[----:B------:R-:W-:Y:S01]  /*4a60*/  FADD.FTZ R5, R22, R22 ;  /* 0x0000001616057221 */ /* 0x000fe20000010000 */
[C---:B------:R-:W-:Y:S01]  /*4a70*/  IADD3 R21, R158.reuse, 0x60, RZ ;  /* 0x000000609e157810 */ /* 0x040fe20007ffe0ff */
[----:B------:R-:W-:Y:S01]  /*4a80*/  ULDC.64 UR8, c[0x0][0x230] ;  /* 0x00008c0000087ab9 */ /* 0x000fe20000000a00 */
[C---:B------:R-:W-:Y:S01]  /*4a90*/  IADD3 R17, R158.reuse, 0x20, RZ ;  /* 0x000000209e117810 */ /* 0x040fe20007ffe0ff */
[----:B------:R-:W-:Y:S01]  /*4aa0*/  FADD.FTZ R12, R3, R3 ;  /* 0x00000003030c7221 */ /* 0x000fe20000010000 */
[----:B------:R-:W-:Y:S01]  /*4ab0*/  IADD3 R19, R158, 0x40, RZ ;  /* 0x000000409e137810 */ /* 0x000fe20007ffe0ff */
[----:B------:R-:W-:Y:S01]  /*4ac0*/  FADD.FTZ R15, R10, R10 ;  /* 0x0000000a0a0f7221 */ /* 0x000fe20000010000 */
[----:B------:R-:W-:Y:S01]  /*4ad0*/  IADD3 R23, R158, 0x80, RZ ;  /* 0x000000809e177810 */ /* 0x000fe20007ffe0ff */
[----:B------:R-:W-:Y:S01]  /*4ae0*/  FADD.FTZ R3, R18, R18 ;  /* 0x0000001212037221 */ /* 0x000fe20000010000 */
[C---:B------:R-:W-:Y:S01]  /*4af0*/  IADD3 R41, R158.reuse, 0xa0, RZ ;  /* 0x000000a09e297810 */ /* 0x040fe20007ffe0ff */
[----:B------:R-:W-:Y:S01]  /*4b00*/  UIMAD UR7, UR7, UR8, URZ ;  /* 0x00000008070772a4 */ /* 0x000fe2000f8e023f */
[C---:B------:R-:W-:Y:S01]  /*4b10*/  IADD3 R43, R158.reuse, 0xc0, RZ ;  /* 0x000000c09e2b7810 */ /* 0x040fe20007ffe0ff */
[----:B------:R-:W-:Y:S01]  /*4b20*/  FADD.FTZ R10, R25, R25 ;  /* 0x00000019190a7221 */ /* 0x000fe20000010000 */
[----:B------:R-:W-:Y:S01]  /*4b30*/  IADD3 R45, R158, 0xe0, RZ ;  /* 0x000000e09e2d7810 */ /* 0x000fe20007ffe0ff */
[----:B------:R-:W-:Y:S01]  /*4b40*/  FADD.FTZ R7, R20, R20 ;  /* 0x0000001414077221 */ /* 0x000fe20000010000 */
[----:B------:R-:W-:Y:S01]  /*4b50*/  SHF.L.U32 R22, R158, 0x3, RZ ;  /* 0x000000039e167819 */ /* 0x000fe200000006ff */
[----:B------:R-:W-:Y:S01]  /*4b60*/  FADD.FTZ R9, R24, R24 ;  /* 0x0000001818097221 */ /* 0x000fe20000010000 */
[-C--:B------:R-:W-:Y:S01]  /*4b70*/  LEA.HI.SX32 R21, R21, R158.reuse, 0x1b ;  /* 0x0000009e15157211 */ /* 0x080fe200078fdaff */
[----:B------:R-:W-:Y:S01]  /*4b80*/  HFMA2.MMA R88, -RZ, RZ, 0, 0 ;  /* 0x00000000ff587435 */ /* 0x000fe200000001ff */
        /* <DEDUP_REMOVED lines=38> */
.L_x_15481:
        /* <DEDUP_REMOVED lines=30> */
[----:B0-----:R-:W5:Y:S04]  /*4fd0*/  LDG.E.128 R52, desc[UR20][R122.64+0x600] ;  /* 0x000600147a347981 */ /* 0x001f68000c1e1d00 */
        /* <DEDUP_REMOVED lines=13> */
[----:B------:R-:W-:Y:S02]  /*50b0*/  @P1 MOV R229, 0x400 ;  /* 0x0000040000e51802 */ /* 0x000fe40000000f00 */
        /* <DEDUP_REMOVED lines=50> */
[----:B------:R-:W1:Y:S01]  /*53e0*/  LDS.128 R64, [R17+0x10] ;  /* 0x0000100011407984 */ /* 0x000e620000000c00 */
[----:B0-----:R-:W0:Y:S04]  /*53f0*/  @P1 S2R R52, SR_CgaCtaId ;  /* 0x0000000000341919 */ /* 0x001e280000008800 */
[----:B------:R-:W-:Y:S01]  /*5400*/  MUFU.SIN R178, R125 ;  /* 0x0000007d00b27308 */ /* 0x000fe20000000400 */
[----:B------:R-:W-:Y:S01]  /*5410*/  FMUL.RZ R124, R121, 0.15915493667125701904 ;  /* 0x3e22f983797c7820 */ /* 0x000fe2000040c000 */
[----:B------:R-:W-:Y:S01]  /*5420*/  FMUL.FTZ R121, R31, UR56 ;  /* 0x000000381f797c20 */ /* 0x000fe20008410000 */
[----:B------:R-:W0:Y:S04]  /*5430*/  LDS.128 R60, [R17+0x20] ;  /* 0x00002000113c7984 */ /* 0x000e280000000c00 */
[----:B------:R-:W0:Y:S01]  /*5440*/  LDS.128 R56, [R17+0x30] ;  /* 0x0000300011387984 */ /* 0x000e220000000c00 */
        /* <DEDUP_REMOVED lines=18> */
[----:B------:R1:W-:Y:S08]  /*5570*/  MUFU.COS R167, R124 ;  /* 0x0000007c00a77308 */ /* 0x0003f00000000000 */
[----:B------:R-:W-:Y:S01]  /*5580*/  MUFU.SIN R41, R184 ;  /* 0x000000b800297308 */ /* 0x000fe20000000400 */
[----:B-1----:R1:W3:Y:S01]  /*5590*/  LDG.E.128 R124, desc[UR20][R162.64+0x200] ;  /* 0x00020014a27c7981 */ /* 0x0022e2000c1e1d00 */
[C---:B------:R-:W-:Y:S01]  /*55a0*/  FMUL.FTZ R49, R40.reuse, R154 ;  /* 0x0000009a28317220 */ /* 0x040fe20000410000 */
[C---:B------:R-:W-:Y:S01]  /*55b0*/  FMUL.FTZ R44, R40.reuse, R38 ;  /* 0x00000026282c7220 */ /* 0x040fe20000410000 */
[----:B------:R-:W-:-:S04]  /*55c0*/  FMUL.FTZ R48, R40, R153 ;  /* 0x0000009928307220 */ /* 0x000fc80000410000 */
[----:B------:R-:W0:Y:S01]  /*55d0*/  MUFU.EX2 R49, R49 ;  /* 0x0000003100317308 */ /* 0x000e220000000800 */
[C---:B------:R-:W-:Y:S01]  /*55e0*/  FMUL.FTZ R50, R40.reuse, R39 ;  /* 0x0000002728327220 */ /* 0x040fe20000410000 */
[----:B------:R-:W-:-:S06]  /*55f0*/  FMUL.FTZ R45, R40, R33 ;  /* 0x00000021282d7220 */ /* 0x000fcc0000410000 */
[----:B------:R-:W1:Y:S01]  /*5600*/  MUFU.EX2 R44, R44 ;  /* 0x0000002c002c7308 */ /* 0x000e620000000800 */
[----:B------:R-:W-:-:S07]  /*5610*/  FMUL.FTZ R51, R40, R152 ;  /* 0x0000009828337220 */ /* 0x000fce0000410000 */
[----:B------:R-:W1:Y:S01]  /*5620*/  MUFU.EX2 R48, R48 ;  /* 0x0000003000307308 */ /* 0x000e620000000800 */
[C---:B0-----:R-:W-:Y:S01]  /*5630*/  FMUL.FTZ R183, R49.reuse, R183 ;  /* 0x000000b731b77220 */ /* 0x041fe20000410000 */
[----:B------:R-:W-:-:S06]  /*5640*/  FMUL.FTZ R182, R49, R182 ;  /* 0x000000b631b67220 */ /* 0x000fcc0000410000 */
[----:B------:R-:W0:Y:S01]  /*5650*/  MUFU.EX2 R50, R50 ;  /* 0x0000003200327308 */ /* 0x000e220000000800 */
[-C--:B------:R-:W-:Y:S01]  /*5660*/  FMUL.FTZ R49, R69, R35.reuse ;  /* 0x0000002345317220 */ /* 0x080fe20000410000 */
[----:B------:R-:W-:Y:S01]  /*5670*/  FMUL.FTZ R227, R68, R35 ;  /* 0x0000002344e37220 */ /* 0x000fe20000410000 */
[----:B-1----:R-:W-:-:S05]  /*5680*/  FMUL.FTZ R192, R44, R185 ;  /* 0x000000b92cc07220 */ /* 0x002fca0000410000 */
[----:B------:R-:W1:Y:S01]  /*5690*/  MUFU.EX2 R45, R45 ;  /* 0x0000002d002d7308 */ /* 0x000e620000000800 */
[----:B------:R-:W-:Y:S01]  /*56a0*/  FMUL.FTZ R226, R72, R49 ;  /* 0x0000003148e27220 */ /* 0x000fe20000410000 */
[----:B------:R-:W-:Y:S01]  /*56b0*/  FMUL.FTZ R46, R40, R36 ;  /* 0x00000024282e7220 */ /* 0x000fe20000410000 */
[----:B------:R-:W-:-:S05]  /*56c0*/  FMUL.FTZ R193, R44, R193 ;  /* 0x000000c12cc17220 */ /* 0x000fca0000410000 */
[----:B------:R-:W1:Y:S01]  /*56d0*/  MUFU.EX2 R51, R51 ;  /* 0x0000003300337308 */ /* 0x000e620000000800 */
[C---:B------:R-:W-:Y:S01]  /*56e0*/  FMUL.FTZ R187, R48.reuse, R187 ;  /* 0x000000bb30bb7220 */ /* 0x040fe20000410000 */
[----:B------:R-:W-:Y:S01]  /*56f0*/  FMUL.FTZ R186, R48, R186 ;  /* 0x000000ba30ba7220 */ /* 0x000fe20000410000 */
[----:B------:R-:W-:Y:S01]  /*5700*/  FMUL.FTZ R227, R72, R227 ;  /* 0x000000e348e37220 */ /* 0x000fe20000410000 */
[----:B------:R-:W-:Y:S01]  /*5710*/  FMUL.FTZ R44, R40, R37 ;  /* 0x00000025282c7220 */ /* 0x000fe20000410000 */
[----:B------:R-:W-:Y:S01]  /*5720*/  FMUL.FTZ R48, R192, R226 ;  /* 0x000000e2c0307220 */ /* 0x000fe20000410000 */
[C---:B0-----:R-:W-:Y:S01]  /*5730*/  FMUL.FTZ R179, R50.reuse, R179 ;  /* 0x000000b332b37220 */ /* 0x041fe20000410000 */
[----:B------:R-:W-:Y:S01]  /*5740*/  FMUL.FTZ R178, R50, R178 ;  /* 0x000000b232b27220 */ /* 0x000fe20000410000 */
[----:B------:R0:W1:Y:S01]  /*5750*/  MUFU.EX2 R47, R46 ;  /* 0x0000002e002f7308 */ /* 0x0000620000000800 */
[-C--:B------:R-:W-:Y:S01]  /*5760*/  FMUL.FTZ R50, R192, R227.reuse ;  /* 0x000000e3c0327220 */ /* 0x080fe20000410000 */
[-C--:B------:R-:W-:Y:S01]  /*5770*/  FMUL.FTZ R224, R70, R38.reuse ;  /* 0x0000002646e07220 */ /* 0x080fe20000410000 */
[----:B------:R-:W-:Y:S01]  /*5780*/  FFMA.FTZ R49, R193, R227, -R48 ;  /* 0x000000e3c1317223 */ /* 0x000fe20000010830 */
[----:B------:R-:W-:Y:S01]  /*5790*/  FMUL.FTZ R222, R71, R38 ;  /* 0x0000002647de7220 */ /* 0x000fe20000410000 */
[----:B------:R-:W-:Y:S01]  /*57a0*/  FFMA.FTZ R50, R193, R226, R50 ;  /* 0x000000e2c1327223 */ /* 0x000fe20000010032 */
[----:B0-----:R-:W-:-:S02]  /*57b0*/  FMUL.FTZ R46, R40, R31 ;  /* 0x0000001f282e7220 */ /* 0x001fc40000410000 */
[----:B------:R-:W0:Y:S01]  /*57c0*/  MUFU.EX2 R44, R44 ;  /* 0x0000002c002c7308 */ /* 0x000e220000000800 */
[----:B-1----:R-:W-:Y:S01]  /*57d0*/  FMUL.FTZ R190, R45, R190 ;  /* 0x000000be2dbe7220 */ /* 0x002fe20000410000 */
[----:B------:R-:W-:Y:S01]  /*57e0*/  FFMA.FTZ R49, R73, R224, R49 ;  /* 0x000000e049317223 */ /* 0x000fe20000010031 */
[C---:B------:R-:W-:Y:S01]  /*57f0*/  FMUL.FTZ R177, R51.reuse, R177 ;  /* 0x000000b133b17220 */ /* 0x040fe20000410000 */
[----:B------:R-:W-:Y:S01]  /*5800*/  FMUL.FTZ R176, R51, R176 ;  /* 0x000000b033b07220 */ /* 0x000fe20000410000 */
[----:B------:R-:W-:-:S03]  /*5810*/  FFMA.FTZ R50, R73, R222, R50 ;  /* 0x000000de49327223 */ /* 0x000fc60000010032 */
[----:B------:R-:W1:Y:S01]  /*5820*/  MUFU.EX2 R46, R46 ;  /* 0x0000002e002e7308 */ /* 0x000e620000000800 */
[----:B------:R-:W-:Y:S01]  /*5830*/  FMUL.FTZ R191, R45, R164 ;  /* 0x000000a42dbf7220 */ /* 0x000fe20000410000 */
[----:B------:R-:W-:Y:S01]  /*5840*/  FMUL.FTZ R51, R190, R49 ;  /* 0x00000031be337220 */ /* 0x000fe20000410000 */
[----:B------:R-:W-:Y:S01]  /*5850*/  @P1 LEA R229, R52, R229, 0x18 ;  /* 0x000000e534e51211 */ /* 0x000fe200078ec0ff */
[----:B------:R-:W-:Y:S01]  /*5860*/  FMUL.FTZ R45, R40, R34 ;  /* 0x00000022282d7220 */ /* 0x000fe20000410000 */
[-C--:B------:R-:W-:Y:S01]  /*5870*/  FMUL.FTZ R52, R190, R50.reuse ;  /* 0x00000032be347220 */ /* 0x080fe20000410000 */
[----:B------:R-:W-:Y:S01]  /*5880*/  FFMA.FTZ R51, R191, R50, R51 ;  /* 0x00000032bf337223 */ /* 0x000fe20000010033 */
[-C--:B------:R-:W-:Y:S01]  /*5890*/  FMUL.FTZ R223, R65, R33.reuse ;  /* 0x0000002141df7220 */ /* 0x080fe20000410000 */
[----:B------:R-:W-:Y:S01]  /*58a0*/  FMUL.FTZ R225, R64, R33 ;  /* 0x0000002140e17220 */ /* 0x000fe20000410000 */
[----:B------:R-:W-:Y:S01]  /*58b0*/  FFMA.FTZ R52, R191, R49, -R52 ;  /* 0x00000031bf347223 */ /* 0x000fe20000010834 */
[C---:B------:R-:W-:Y:S01]  /*58c0*/  FMUL.FTZ R188, R47.reuse, R188 ;  /* 0x000000bc2fbc7220 */ /* 0x040fe20000410000 */
[----:B------:R-:W-:Y:S01]  /*58d0*/  FFMA.FTZ R51, R74, R223, R51 ;  /* 0x000000df4a337223 */ /* 0x000fe20000010033 */
[----:B------:R-:W1:Y:S01]  /*58e0*/  MUFU.EX2 R45, R45 ;  /* 0x0000002d002d7308 */ /* 0x000e620000000800 */
[C---:B0-----:R-:W-:Y:S01]  /*58f0*/  FMUL.FTZ R175, R44.reuse, R175 ;  /* 0x000000af2caf7220 */ /* 0x041fe20000410000 */
[----:B------:R-:W-:Y:S01]  /*5900*/  FMUL.FTZ R174, R44, R174 ;  /* 0x000000ae2cae7220 */ /* 0x000fe20000410000 */
[----:B------:R-:W-:Y:S01]  /*5910*/  FFMA.FTZ R52, R74, R225, R52 ;  /* 0x000000e14a347223 */ /* 0x000fe20000010034 */
[----:B------:R-:W-:Y:S01]  /*5920*/  FMUL.FTZ R189, R47, R180 ;  /* 0x000000b42fbd7220 */ /* 0x000fe20000410000 */
[----:B------:R-:W-:Y:S01]  /*5930*/  FMUL.FTZ R49, R40, R30 ;  /* 0x0000001e28317220 */ /* 0x000fe20000410000 */
[----:B------:R-:W-:Y:S01]  /*5940*/  FMUL.FTZ R44, R188, R51 ;  /* 0x00000033bc2c7220 */ /* 0x000fe20000410000 */
[C---:B-1----:R-:W-:Y:S01]  /*5950*/  FMUL.FTZ R171, R46.reuse, R171 ;  /* 0x000000ab2eab7220 */ /* 0x042fe20000410000 */
[----:B------:R-:W-:Y:S01]  /*5960*/  FMUL.FTZ R170, R46, R170 ;  /* 0x000000aa2eaa7220 */ /* 0x000fe20000410000 */
[-C--:B------:R-:W-:Y:S01]  /*5970*/  FMUL.FTZ R46, R188, R52.reuse ;  /* 0x00000034bc2e7220 */ /* 0x080fe20000410000 */
[C---:B------:R-:W-:Y:S01]  /*5980*/  FFMA.FTZ R52, R189.reuse, R52, -R44 ;  /* 0x00000034bd347223 */ /* 0x040fe2000001082c */
[-C--:B------:R-:W-:Y:S01]  /*5990*/  FMUL.FTZ R220, R66, R36.reuse ;  /* 0x0000002442dc7220 */ /* 0x080fe20000410000 */
[----:B------:R-:W-:Y:S01]  /*59a0*/  MUFU.COS R42, R184 ;  /* 0x000000b8002a7308 */ /* 0x000fe20000000000 */
[----:B------:R-:W-:Y:S01]  /*59b0*/  FFMA.FTZ R51, R189, R51, R46 ;  /* 0x00000033bd337223 */ /* 0x000fe2000001002e */
[----:B------:R-:W-:Y:S01]  /*59c0*/  FMUL.FTZ R218, R67, R36 ;  /* 0x0000002443da7220 */ /* 0x000fe20000410000 */
[----:B------:R-:W-:Y:S01]  /*59d0*/  FFMA.FTZ R52, R75, R220, R52 ;  /* 0x000000dc4b347223 */ /* 0x000fe20000010034 */
[----:B------:R-:W-:-:S04]  /*59e0*/  FMUL.RZ R43, R43, 0.15915493667125701904 ;  /* 0x3e22f9832b2b7820 */ /* 0x000fc8000040c000 */
[----:B------:R-:W0:Y:S01]  /*59f0*/  MUFU.EX2 R49, R49 ;  /* 0x0000003100317308 */ /* 0x000e220000000800 */
[----:B------:R-:W-:Y:S01]  /*5a00*/  FMUL.FTZ R44, R40, R35 ;  /* 0x00000023282c7220 */ /* 0x000fe20000410000 */
[----:B------:R-:W-:Y:S01]  /*5a10*/  FFMA.FTZ R51, R75, R218, R51 ;  /* 0x000000da4b337223 */ /* 0x000fe20000010033 */
[C---:B------:R-:W-:Y:S01]  /*5a20*/  FMUL.FTZ R46, R186.reuse, R52 ;  /* 0x00000034ba2e7220 */ /* 0x040fe20000410000 */
[C---:B------:R-:W-:Y:S01]  /*5a30*/  FMUL.FTZ R173, R45.reuse, R173 ;  /* 0x000000ad2dad7220 */ /* 0x040fe20000410000 */
[----:B------:R-:W-:Y:S01]  /*5a40*/  FMUL.FTZ R172, R45, R172 ;  /* 0x000000ac2dac7220 */ /* 0x000fe20000410000 */
[-C--:B------:R-:W-:Y:S01]  /*5a50*/  FMUL.FTZ R45, R186, R51.reuse ;  /* 0x00000033ba2d7220 */ /* 0x080fe20000410000 */
[----:B------:R-:W-:Y:S01]  /*5a60*/  FFMA.FTZ R51, R187, R51, R46 ;  /* 0x00000033bb337223 */ /* 0x000fe2000001002e */
[----:B------:R-:W-:Y:S01]  /*5a70*/  MUFU.SIN R165, R43 ;  /* 0x0000002b00a57308 */ /* 0x000fe20000000400 */
[-C--:B------:R-:W-:Y:S01]  /*5a80*/  FMUL.FTZ R219, R61, R153.reuse ;  /* 0x000000993ddb7220 */ /* 0x080fe20000410000 */
[----:B------:R-:W-:Y:S01]  /*5a90*/  FMUL.FTZ R47, R40, R32 ;  /* 0x00000020282f7220 */ /* 0x000fe20000410000 */
[----:B------:R-:W-:Y:S01]  /*5aa0*/  FFMA.FTZ R52, R187, R52, -R45 ;  /* 0x00000034bb347223 */ /* 0x000fe2000001082d */
[----:B------:R-:W-:-:S04]  /*5ab0*/  FMUL.FTZ R221, R60, R153 ;  /* 0x000000993cdd7220 */ /* 0x000fc80000410000 */
[----:B------:R-:W1:Y:S01]  /*5ac0*/  MUFU.EX2 R44, R44 ;  /* 0x0000002c002c7308 */ /* 0x000e620000000800 */
[----:B------:R-:W-:Y:S01]  /*5ad0*/  FFMA.FTZ R51, R76, R219, R51 ;  /* 0x000000db4c337223 */ /* 0x000fe20000010033 */
[----:B------:R-:W-:-:S06]  /*5ae0*/  FMUL.FTZ R48, R40, R29 ;  /* 0x0000001d28307220 */ /* 0x000fcc0000410000 */
[----:B------:R-:W1:Y:S01]  /*5af0*/  MUFU.COS R43, R43 ;  /* 0x0000002b002b7308 */ /* 0x000e620000000000 */
[----:B0-----:R-:W-:Y:S01]  /*5b00*/  FMUL.FTZ R163, R49, R42 ;  /* 0x0000002a31a37220 */ /* 0x001fe20000410000 */
[----:B------:R-:W-:Y:S01]  /*5b10*/  FFMA.FTZ R52, R76, R221, R52 ;  /* 0x000000dd4c347223 */ /* 0x000fe20000010034 */
[----:B------:R-:W-:-:S05]  /*5b20*/  FMUL.FTZ R42, R182, R51 ;  /* 0x00000033b62a7220 */ /* 0x000fca0000410000 */
[----:B------:R-:W0:Y:S01]  /*5b30*/  MUFU.EX2 R47, R47 ;  /* 0x0000002f002f7308 */ /* 0x000e220000000800 */
[-C--:B------:R-:W-:Y:S01]  /*5b40*/  FFMA.FTZ R45, R183, R52.reuse, -R42 ;  /* 0x00000034b72d7223 */ /* 0x080fe2000001082a */
[----:B------:R-:W-:-:S06]  /*5b50*/  FMUL.FTZ R52, R182, R52 ;  /* 0x00000034b6347220 */ /* 0x000fcc0000410000 */
[----:B------:R-:W4:Y:S01]  /*5b60*/  MUFU.EX2 R48, R48 ;  /* 0x0000003000307308 */ /* 0x000f220000000800 */
[C---:B-1----:R-:W-:Y:S01]  /*5b70*/  FMUL.FTZ R165, R44.reuse, R165 ;  /* 0x000000a52ca57220 */ /* 0x042fe20000410000 */
[----:B------:R-:W-:Y:S01]  /*5b80*/  FMUL.FTZ R164, R44, R43 ;  /* 0x0000002b2ca47220 */ /* 0x000fe20000410000 */
[-C--:B------:R-:W-:Y:S01]  /*5b90*/  FMUL.FTZ R216, R62, R154.reuse ;  /* 0x0000009a3ed87220 */ /* 0x080fe20000410000 */
[----:B------:R-:W-:Y:S01]  /*5ba0*/  FMUL.FTZ R162, R49, R41 ;  /* 0x0000002931a27220 */ /* 0x000fe20000410000 */
[----:B------:R-:W-:Y:S01]  /*5bb0*/  FFMA.FTZ R44, R183, R51, R52 ;  /* 0x00000033b72c7223 */ /* 0x000fe20000010034 */
[----:B------:R-:W-:Y:S01]  /*5bc0*/  FMUL.FTZ R41, R27, UR56 ;  /* 0x000000381b297c20 */ /* 0x000fe20008410000 */
[----:B------:R-:W1:Y:S01]  /*5bd0*/  LDS.128 R52, [R17+0x40] ;  /* 0x0000400011347984 */ /* 0x000e620000000c00 */
[----:B------:R-:W-:Y:S01]  /*5be0*/  FMUL.FTZ R210, R63, R154 ;  /* 0x0000009a3fd27220 */ /* 0x000fe20000410000 */
[----:B------:R-:W-:Y:S01]  /*5bf0*/  FFMA.FTZ R45, R77, R216, R45 ;  /* 0x000000d84d2d7223 */ /* 0x000fe2000001002d */
[----:B------:R-:W-:Y:S01]  /*5c00*/  FMUL.RZ R49, R41, 0.15915493667125701904 ;  /* 0x3e22f98329317820 */ /* 0x000fe2000040c000 */
[C---:B0-----:R-:W-:Y:S01]  /*5c10*/  FMUL.FTZ R169, R47.reuse, R169 ;  /* 0x000000a92fa97220 */ /* 0x041fe20000410000 */
[----:B------:R-:W-:Y:S01]  /*5c20*/  FMUL.FTZ R168, R47, R168 ;  /* 0x000000a82fa87220 */ /* 0x000fe20000410000 */
[----:B------:R-:W-:Y:S01]  /*5c30*/  FMUL.FTZ R41, R165, R192 ;  /* 0x000000c0a5297220 */ /* 0x000fe20000410000 */
[----:B------:R-:W-:Y:S01]  /*5c40*/  FFMA.FTZ R46, R77, R210, R44 ;  /* 0x000000d24d2e7223 */ /* 0x000fe2000001002c */
[----:B------:R-:W-:Y:S01]  /*5c50*/  FMUL.FTZ R47, R178, R45 ;  /* 0x0000002db22f7220 */ /* 0x000fe20000410000 */
[----:B------:R-:W-:Y:S01]  /*5c60*/  FMUL.FTZ R42, R164, R192 ;  /* 0x000000c0a42a7220 */ /* 0x000fe20000410000 */
[C---:B----4-:R-:W-:Y:S01]  /*5c70*/  FMUL.FTZ R167, R48.reuse, R167 ;  /* 0x000000a730a77220 */ /* 0x050fe20000410000 */
[----:B------:R-:W-:Y:S01]  /*5c80*/  FMUL.FTZ R166, R48, R166 ;  /* 0x000000a630a67220 */ /* 0x000fe20000410000 */
        /* <DEDUP_REMOVED lines=15> */
[----:B------:R-:W-:Y:S01]  /*5d80*/  MUFU.SIN R195, R49 ;  /* 0x0000003100c37308 */ /* 0x000fe20000000400 */
[-C--:B------:R-:W-:Y:S01]  /*5d90*/  FMUL.FTZ R180, R176, R48.reuse ;  /* 0x00000030b0b47220 */ /* 0x080fe20000410000 */
[----:B------:R-:W-:Y:S01]  /*5da0*/  FFMA.FTZ R45, R177, R48, -R50 ;  /* 0x00000030b12d7223 */ /* 0x000fe20000010832 */
[----:B------:R-:W-:Y:S01]  /*5db0*/  FFMA.FTZ R46, R189, R44, -R46 ;  /* 0x0000002cbd2e7223 */ /* 0x000fe2000001082e */
[----:B------:R-:W-:Y:S01]  /*5dc0*/  FMUL.FTZ R214, R58, R152 ;  /* 0x000000983ad67220 */ /* 0x000fe20000410000 */
[----:B------:R-:W-:-:S03]  /*5dd0*/  FMUL.FTZ R44, R188, R44 ;  /* 0x0000002cbc2c7220 */ /* 0x000fc60000410000 */
[----:B------:R0:W-:Y:S01]  /*5de0*/  MUFU.COS R43, R49 ;  /* 0x00000031002b7308 */ /* 0x0001e20000000000 */
[----:B------:R-:W-:Y:S01]  /*5df0*/  FFMA.FTZ R180, R177, R47, R180 ;  /* 0x0000002fb1b47223 */ /* 0x000fe200000100b4 */
[----:B------:R-:W-:Y:S01]  /*5e00*/  FMUL.FTZ R212, R59, R152 ;  /* 0x000000983bd47220 */ /* 0x000fe20000410000 */
[----:B------:R-:W-:Y:S01]  /*5e10*/  FMUL.FTZ R41, R28, UR56 ;  /* 0x000000381c297c20 */ /* 0x000fe20008410000 */
[----:B------:R-:W-:Y:S01]  /*5e20*/  FFMA.FTZ R47, R79, R214, R45 ;  /* 0x000000d64f2f7223 */ /* 0x000fe2000001002d */
[----:B0-----:R-:W0:Y:S01]  /*5e30*/  LDS.128 R48, [R17+0x50] ;  /* 0x0000500011307984 */ /* 0x001e220000000c00 */
[----:B------:R-:W-:Y:S01]  /*5e40*/  FFMA.FTZ R44, R189, R42, R44 ;  /* 0x0000002abd2c7223 */ /* 0x000fe2000001002c */
[----:B------:R-:W-:Y:S01]  /*5e50*/  FMUL.FTZ R45, R186, R46 ;  /* 0x0000002eba2d7220 */ /* 0x000fe20000410000 */
[----:B------:R-:W-:Y:S01]  /*5e60*/  FFMA.FTZ R184, R79, R212, R180 ;  /* 0x000000d44fb87223 */ /* 0x000fe200000100b4 */
[----:B------:R-:W-:Y:S01]  /*5e70*/  FMUL.RZ R196, R41, 0.15915493667125701904 ;  /* 0x3e22f98329c47820 */ /* 0x000fe2000040c000 */
[----:B------:R-:W-:Y:S01]  /*5e80*/  FMUL.FTZ R41, R40, R27 ;  /* 0x0000001b28297220 */ /* 0x000fe20000410000 */
[-C--:B------:R-:W-:Y:S01]  /*5e90*/  FMUL.FTZ R180, R186, R44.reuse ;  /* 0x0000002cbab47220 */ /* 0x080fe20000410000 */
[C---:B------:R-:W-:Y:S01]  /*5ea0*/  FFMA.FTZ R45, R187.reuse, R44, R45 ;  /* 0x0000002cbb2d7223 */ /* 0x040fe2000001002d */
[C---:B------:R-:W-:Y:S01]  /*5eb0*/  FMUL.FTZ R194, R174.reuse, R184 ;  /* 0x000000b8aec27220 */ /* 0x040fe20000410000 */
[----:B------:R-:W-:Y:S01]  /*5ec0*/  FMUL.FTZ R185, R174, R47 ;  /* 0x0000002faeb97220 */ /* 0x000fe20000410000 */
[----:B------:R-:W4:Y:S01]  /*5ed0*/  MUFU.EX2 R42, R41 ;  /* 0x00000029002a7308 */ /* 0x000f220000000800 */
[----:B------:R-:W-:Y:S01]  /*5ee0*/  FFMA.FTZ R180, R187, R46, -R180 ;  /* 0x0000002ebbb47223 */ /* 0x000fe200000108b4 */
[----:B------:R-:W-:Y:S01]  /*5ef0*/  FMUL.FTZ R44, R182, R45 ;  /* 0x0000002db62c7220 */ /* 0x000fe20000410000 */
[C---:B------:R-:W-:Y:S01]  /*5f00*/  FFMA.FTZ R194, R175.reuse, R47, -R194 ;  /* 0x0000002fafc27223 */ /* 0x040fe200000108c2 */
[----:B------:R-:W-:Y:S01]  /*5f10*/  FFMA.FTZ R185, R175, R184, R185 ;  /* 0x000000b8afb97223 */ /* 0x000fe200000100b9 */
[-C--:B-1----:R-:W-:Y:S01]  /*5f20*/  FMUL.FTZ R199, R53, R37.reuse ;  /* 0x0000002535c77220 */ /* 0x082fe20000410000 */
[----:B------:R-:W-:Y:S01]  /*5f30*/  FMUL.FTZ R201, R52, R37 ;  /* 0x0000002534c97220 */ /* 0x000fe20000410000 */
[CC--:B------:R-:W-:Y:S01]  /*5f40*/  FFMA.FTZ R184, R183.reuse, R180.reuse, -R44 ;  /* 0x000000b4b7b87223 */ /* 0x0c0fe2000001082c */
[----:B------:R-:W-:Y:S01]  /*5f50*/  FMUL.FTZ R180, R182, R180 ;  /* 0x000000b4b6b47220 */ /* 0x000fe20000410000 */
[C---:B------:R-:W-:Y:S01]  /*5f60*/  FFMA.FTZ R185, R80.reuse, R199, R185 ;  /* 0x000000c750b97223 */ /* 0x040fe200000100b9 */
[----:B------:R-:W-:Y:S01]  /*5f70*/  FFMA.FTZ R194, R80, R201, R194 ;  /* 0x000000c950c27223 */ /* 0x000fe200000100c2 */
[----:B------:R-:W-:Y:S01]  /*5f80*/  FMUL.FTZ R40, R40, R28 ;  /* 0x0000001c28287220 */ /* 0x000fe20000410000 */
[----:B------:R-:W-:Y:S01]  /*5f90*/  MUFU.SIN R197, R196 ;  /* 0x000000c400c57308 */ /* 0x000fe20000000400 */
[----:B------:R-:W-:Y:S01]  /*5fa0*/  FFMA.FTZ R180, R183, R45, R180 ;  /* 0x0000002db7b47223 */ /* 0x000fe200000100b4 */
[C---:B------:R-:W-:Y:S01]  /*5fb0*/  FMUL.FTZ R44, R172.reuse, R185 ;  /* 0x000000b9ac2c7220 */ /* 0x040fe20000410000 */
[----:B------:R-:W-:-:S05]  /*5fc0*/  FMUL.FTZ R46, R172, R194 ;  /* 0x000000c2ac2e7220 */ /* 0x000fca0000410000 */
[----:B------:R1:W-:Y:S01]  /*5fd0*/  MUFU.COS R41, R196 ;  /* 0x000000c400297308 */ /* 0x0003e20000000000 */
[----:B------:R-:W-:Y:S01]  /*5fe0*/  FFMA.FTZ R185, R173, R185, R46 ;  /* 0x000000b9adb97223 */ /* 0x000fe2000001002e */
[----:B------:R-:W-:Y:S01]  /*5ff0*/  FMUL.FTZ R200, R55, R34 ;  /* 0x0000002237c87220 */ /* 0x000fe20000410000 */
[----:B------:R-:W-:Y:S01]  /*6000*/  FFMA.FTZ R202, R173, R194, -R44 ;  /* 0x000000c2adca7223 */ /* 0x000fe2000001082c */
[----:B-1----:R-:W-:-:S04]  /*6010*/  FMUL.FTZ R196, R178, R184 ;  /* 0x000000b8b2c47220 */ /* 0x002fc80000410000 */
[----:B------:R-:W1:Y:S01]  /*6020*/  MUFU.EX2 R40, R40 ;  /* 0x0000002800287308 */ /* 0x000e620000000800 */
[----:B------:R-:W5:Y:S01]  /*6030*/  LDS.128 R44, [R17+0x60] ;  /* 0x00006000112c7984 */ /* 0x000f620000000c00 */
[-C--:B------:R-:W-:Y:S01]  /*6040*/  FFMA.FTZ R196, R179, R180.reuse, R196 ;  /* 0x000000b4b3c47223 */ /* 0x080fe200000100c4 */
[----:B------:R-:W-:Y:S01]  /*6050*/  FMUL.FTZ R180, R178, R180 ;  /* 0x000000b4b2b47220 */ /* 0x000fe20000410000 */
[----:B----4-:R-:W-:Y:S01]  /*6060*/  FMUL.FTZ R194, R42, R43 ;  /* 0x0000002b2ac27220 */ /* 0x010fe20000410000 */
[----:B------:R-:W-:Y:S01]  /*6070*/  FMUL.FTZ R198, R54, R34 ;  /* 0x0000002236c67220 */ /* 0x000fe20000410000 */
[----:B------:R-:W-:Y:S01]  /*6080*/  FMUL.FTZ R195, R42, R195 ;  /* 0x000000c32ac37220 */ /* 0x000fe20000410000 */
[----:B------:R-:W-:Y:S01]  /*6090*/  FFMA.FTZ R185, R81, R200, R185 ;  /* 0x000000c851b97223 */ /* 0x000fe200000100b9 */
[----:B------:R-:W-:Y:S01]  /*60a0*/  FFMA.FTZ R180, R179, R184, -R180 ;  /* 0x000000b8b3b47223 */ /* 0x000fe200000108b4 */
[----:B------:R-:W-:Y:S01]  /*60b0*/  FMUL.FTZ R42, R176, R196 ;  /* 0x000000c4b02a7220 */ /* 0x000fe20000410000 */
[----:B------:R-:W-:Y:S01]  /*60c0*/  FFMA.FTZ R202, R81, R198, R202 ;  /* 0x000000c651ca7223 */ /* 0x000fe200000100ca */
[----:B------:R-:W-:-:S02]  /*60d0*/  FMUL.FTZ R184, R170, R185 ;  /* 0x000000b9aab87220 */ /* 0x000fc40000410000 */
[-C--:B------:R-:W-:Y:S01]  /*60e0*/  FFMA.FTZ R42, R177, R180.reuse, -R42 ;  /* 0x000000b4b12a7223 */ /* 0x080fe2000001082a */
[----:B------:R-:W-:Y:S01]  /*60f0*/  FMUL.FTZ R180, R176, R180 ;  /* 0x000000b4b0b47220 */ /* 0x000fe20000410000 */
[-C--:B------:R-:W-:Y:S01]  /*6100*/  FMUL.FTZ R204, R170, R202.reuse ;  /* 0x000000caaacc7220 */ /* 0x080fe20000410000 */
[----:B------:R-:W-:Y:S01]  /*6110*/  FFMA.FTZ R184, R171, R202, -R184 ;  /* 0x000000caabb87223 */ /* 0x000fe200000108b8 */
[----:B0-----:R-:W-:Y:S01]  /*6120*/  FMUL.FTZ R205, R48, R31 ;  /* 0x0000001f30cd7220 */ /* 0x001fe20000410000 */
[----:B------:R-:W-:Y:S01]  /*6130*/  FFMA.FTZ R180, R177, R196, R180 ;  /* 0x000000c4b1b47223 */ /* 0x000fe200000100b4 */
[----:B------:R-:W-:Y:S01]  /*6140*/  FFMA.FTZ R43, R171, R185, R204 ;  /* 0x000000b9ab2b7223 */ /* 0x000fe200000100cc */
[----:B------:R-:W-:Y:S01]  /*6150*/  FMUL.FTZ R203, R49, R31 ;  /* 0x0000001f31cb7220 */ /* 0x000fe20000410000 */
[----:B-1----:R-:W-:Y:S01]  /*6160*/  FMUL.FTZ R196, R40, R41 ;  /* 0x0000002928c47220 */ /* 0x002fe20000410000 */
[----:B------:R-:W-:Y:S01]  /*6170*/  FFMA.FTZ R41, R82, R205, R184 ;  /* 0x000000cd52297223 */ /* 0x000fe200000100b8 */
[----:B------:R-:W-:Y:S01]  /*6180*/  FMUL.FTZ R184, R174, R180 ;  /* 0x000000b4aeb87220 */ /* 0x000fe20000410000 */
[----:B------:R-:W-:Y:S01]  /*6190*/  FFMA.FTZ R43, R82, R203, R43 ;  /* 0x000000cb522b7223 */ /* 0x000fe2000001002b */
[----:B------:R-:W-:Y:S01]  /*61a0*/  FMUL.FTZ R197, R40, R197 ;  /* 0x000000c528c57220 */ /* 0x000fe20000410000 */
[----:B------:R-:W-:Y:S01]  /*61b0*/  FMUL.FTZ R40, R168, R41 ;  /* 0x00000029a8287220 */ /* 0x000fe20000410000 */
[-C--:B------:R-:W-:Y:S01]  /*61c0*/  FFMA.FTZ R184, R175, R42.reuse, -R184 ;  /* 0x0000002aafb87223 */ /* 0x080fe200000108b8 */
[----:B------:R-:W-:Y:S01]  /*61d0*/  FMUL.FTZ R42, R174, R42 ;  /* 0x0000002aae2a7220 */ /* 0x000fe20000410000 */
[-C--:B------:R-:W-:Y:S01]  /*61e0*/  FMUL.FTZ R202, R168, R43.reuse ;  /* 0x0000002ba8ca7220 */ /* 0x080fe20000410000 */
[----:B------:R-:W-:-:S02]  /*61f0*/  FFMA.FTZ R206, R169, R43, R40 ;  /* 0x0000002ba9ce7223 */ /* 0x000fc40000010028 */
[----:B------:R-:W-:Y:S01]  /*6200*/  FFMA.FTZ R180, R175, R180, R42 ;  /* 0x000000b4afb47223 */ /* 0x000fe2000001002a */
[----:B------:R-:W-:Y:S01]  /*6210*/  FFMA.FTZ R185, R169, R41, -R202 ;  /* 0x00000029a9b97223 */ /* 0x000fe200000108ca */
[-C--:B------:R-:W-:Y:S01]  /*6220*/  FMUL.FTZ R202, R51, R32.reuse ;  /* 0x0000002033ca7220 */ /* 0x080fe20000410000 */
[----:B------:R-:W0:Y:S01]  /*6230*/  LDS.128 R40, [R17+0x70] ;  /* 0x0000700011287984 */ /* 0x000e220000000c00 */
[----:B------:R-:W-:Y:S02]  /*6240*/  FMUL.FTZ R204, R50, R32 ;  /* 0x0000002032cc7220 */ /* 0x000fe40000410000 */
[C---:B------:R-:W-:Y:S02]  /*6250*/  FFMA.FTZ R208, R83.reuse, R202, R206 ;  /* 0x000000ca53d07223 */ /* 0x040fe400000100ce */
[----:B------:R-:W-:Y:S01]  /*6260*/  FFMA.FTZ R207, R83, R204, R185 ;  /* 0x000000cc53cf7223 */ /* 0x000fe200000100b9 */
[C---:B------:R-:W-:Y:S01]  /*6270*/  FMUL.FTZ R185, R172.reuse, R184 ;  /* 0x000000b8acb97220 */ /* 0x040fe20000410000 */
[----:B------:R-:W-:Y:S01]  /*6280*/  FMUL.FTZ R206, R172, R180 ;  /* 0x000000b4acce7220 */ /* 0x000fe20000410000 */
[C---:B------:R-:W-:Y:S01]  /*6290*/  FMUL.FTZ R228, R166.reuse, R208 ;  /* 0x000000d0a6e47220 */ /* 0x040fe20000410000 */
[-C--:B------:R-:W-:Y:S01]  /*62a0*/  FMUL.FTZ R209, R166, R207.reuse ;  /* 0x000000cfa6d17220 */ /* 0x080fe20000410000 */
[C---:B------:R-:W-:Y:S01]  /*62b0*/  FFMA.FTZ R185, R173.reuse, R180, R185 ;  /* 0x000000b4adb97223 */ /* 0x040fe200000100b9 */
[----:B------:R-:W-:Y:S01]  /*62c0*/  FFMA.FTZ R206, R173, R184, -R206 ;  /* 0x000000b8adce7223 */ /* 0x000fe200000108ce */
[C---:B------:R-:W-:Y:S01]  /*62d0*/  FFMA.FTZ R228, R167.reuse, R207, -R228 ;  /* 0x000000cfa7e47223 */ /* 0x040fe200000108e4 */
[----:B------:R-:W-:Y:S01]  /*62e0*/  FFMA.FTZ R213, R167, R208, R209 ;  /* 0x000000d0a7d57223 */ /* 0x000fe200000100d1 */
[C---:B------:R-:W-:Y:S01]  /*62f0*/  FMUL.FTZ R211, R170.reuse, R185 ;  /* 0x000000b9aad37220 */ /* 0x040fe20000410000 */
[-C--:B-----5:R-:W-:Y:S01]  /*6300*/  FMUL.FTZ R207, R45, R29.reuse ;  /* 0x0000001d2dcf7220 */ /* 0x0a0fe20000410000 */
[-C--:B------:R-:W-:Y:S01]  /*6310*/  FMUL.FTZ R180, R170, R206.reuse ;  /* 0x000000ceaab47220 */ /* 0x080fe20000410000 */
[----:B------:R-:W-:Y:S01]  /*6320*/  FMUL.FTZ R209, R44, R29 ;  /* 0x0000001d2cd17220 */ /* 0x000fe20000410000 */
[C---:B------:R-:W-:Y:S01]  /*6330*/  FFMA.FTZ R211, R171.reuse, R206, -R211 ;  /* 0x000000ceabd37223 */ /* 0x040fe200000108d3 */
[C---:B------:R-:W-:Y:S01]  /*6340*/  FFMA.FTZ R213, R84.reuse, R207, R213 ;  /* 0x000000cf54d57223 */ /* 0x040fe200000100d5 */
[----:B------:R-:W-:Y:S01]  /*6350*/  FFMA.FTZ R180, R171, R185, R180 ;  /* 0x000000b9abb47223 */ /* 0x000fe200000100b4 */
[----:B------:R-:W-:Y:S01]  /*6360*/  FFMA.FTZ R228, R84, R209, R228 ;  /* 0x000000d154e47223 */ /* 0x000fe200000100e4 */
        /* <DEDUP_REMOVED lines=8> */
[----:B------:R-:W-:Y:S01]  /*63f0*/  FMUL.FTZ R206, R47, R30 ;  /* 0x0000001e2fce7220 */ /* 0x000fe20000410000 */
[----:B------:R-:W-:Y:S01]  /*6400*/  UIADD3 UR42, UR16, -0x1, URZ ;  /* 0xffffffff102a7890 */ /* 0x000fe2000fffe03f */
[CC--:B------:R-:W-:Y:S01]  /*6410*/  FMUL.FTZ R211, R166.reuse, R185.reuse ;  /* 0x000000b9a6d37220 */ /* 0x0c0fe20000410000 */
[----:B------:R-:W-:Y:S01]  /*6420*/  FMUL.FTZ R180, R166, R184 ;  /* 0x000000b8a6b47220 */ /* 0x000fe20000410000 */
[----:B------:R-:W-:Y:S01]  /*6430*/  FMUL.FTZ R208, R46, R30 ;  /* 0x0000001e2ed07220 */ /* 0x000fe20000410000 */
[----:B------:R-:W-:Y:S01]  /*6440*/  FFMA.FTZ R228, R85, R206, R228 ;  /* 0x000000ce55e47223 */ /* 0x000fe200000100e4 */
[----:B------:R-:W-:Y:S01]  /*6450*/  ULEA.HI UR44, UR42, UR42, URZ, 0x1 ;  /* 0x0000002a2a2c7291 */ /* 0x000fe2000f8f083f */
[C---:B------:R-:W-:Y:S01]  /*6460*/  FFMA.FTZ R211, R167.reuse, R184, -R211 ;  /* 0x000000b8a7d37223 */ /* 0x040fe200000108d3 */
[----:B------:R-:W-:Y:S01]  /*6470*/  FFMA.FTZ R180, R167, R185, R180 ;  /* 0x000000b9a7b47223 */ /* 0x000fe200000100b4 */
[----:B------:R-:W-:Y:S01]  /*6480*/  FFMA.FTZ R233, R85, R208, R233 ;  /* 0x000000d055e97223 */ /* 0x000fe200000100e9 */
[C---:B------:R-:W-:Y:S01]  /*6490*/  FMUL.FTZ R213, R195.reuse, R228 ;  /* 0x000000e4c3d57220 */ /* 0x040fe20000410000 */
[----:B------:R-:W-:Y:S01]  /*64a0*/  ULOP3.LUT UR44, UR44, 0xfffffe, URZ, 0xc0, !UPT ;  /* 0x00fffffe2c2c7892 */ /* 0x000fe2000f8ec03f */
[C---:B------:R-:W-:Y:S01]  /*64b0*/  FMUL.FTZ R185, R162.reuse, R211 ;  /* 0x000000d3a2b97220 */ /* 0x040fe20000410000 */
[-C--:B------:R-:W-:Y:S01]  /*64c0*/  FMUL.FTZ R184, R162, R180.reuse ;  /* 0x000000b4a2b87220 */ /* 0x080fe20000410000 */
[-C--:B------:R-:W-:Y:S01]  /*64d0*/  FFMA.FTZ R232, R194, R233.reuse, -R213 ;  /* 0x000000e9c2e87223 */ /* 0x080fe200000108d5 */
[----:B------:R-:W-:Y:S01]  /*64e0*/  UIADD3 UR42, UR42, -UR44, URZ ;  /* 0x8000002c2a2a7290 */ /* 0x000fe2000fffe03f */
[----:B------:R-:W-:Y:S01]  /*64f0*/  FMUL.FTZ R235, R195, R233 ;  /* 0x000000e9c3eb7220 */ /* 0x000fe20000410000 */
[----:B0-----:R-:W-:Y:S01]  /*6500*/  FMUL.FTZ R213, R40, R27 ;  /* 0x0000001b28d57220 */ /* 0x001fe20000410000 */
[C---:B------:R-:W-:Y:S01]  /*6510*/  FFMA.FTZ R180, R163.reuse, R180, R185 ;  /* 0x000000b4a3b47223 */ /* 0x040fe200000100b9 */
[----:B------:R-:W-:Y:S01]  /*6520*/  FFMA.FTZ R184, R163, R211, -R184 ;  /* 0x000000d3a3b87223 */ /* 0x000fe200000108b8 */
[----:B------:R-:W-:Y:S01]  /*6530*/  ULEA UR42, UR42, UR7, 0x8 ;  /* 0x000000072a2a7291 */ /* 0x000fe2000f8e403f */
[----:B------:R-:W-:Y:S01]  /*6540*/  FFMA.FTZ R235, R194, R228, R235 ;  /* 0x000000e4c2eb7223 */ /* 0x000fe200000100eb */
[----:B------:R-:W-:Y:S01]  /*6550*/  FMUL.FTZ R211, R41, R27 ;  /* 0x0000001b29d37220 */ /* 0x000fe20000410000 */
[----:B------:R-:W-:Y:S01]  /*6560*/  FFMA.FTZ R232, R86, R213, R232 ;  /* 0x000000d556e87223 */ /* 0x000fe200000100e8 */
[----:B------:R-:W-:Y:S01]  /*6570*/  ISETP.NE.AND P3, PT, R160, RZ, PT ;  /* 0x000000ffa000720c */ /* 0x000fe20003f65270 */
[C---:B------:R-:W-:Y:S01]  /*6580*/  FMUL.FTZ R185, R195.reuse, R180 ;  /* 0x000000b4c3b97220 */ /* 0x040fe20000410000 */
[----:B------:R-:W-:Y:S01]  /*6590*/  FMUL.FTZ R233, R195, R184 ;  /* 0x000000b8c3e97220 */ /* 0x000fe20000410000 */
[----:B------:R-:W-:Y:S01]  /*65a0*/  FFMA.FTZ R235, R86, R211, R235 ;  /* 0x000000d356eb7223 */ /* 0x000fe200000100eb */
[----:B------:R-:W-:Y:S01]  /*65b0*/  FMUL.FTZ R234, R197, R232 ;  /* 0x000000e8c5ea7220 */ /* 0x000fe20000410000 */
[----:B--2---:R0:W-:Y:S01]  /*65c0*/  STS.128 [R25+0x1080], R120 ;  /* 0x0010807819007388 */ /* 0x0041e20000000c00 */
[----:B------:R-:W-:Y:S01]  /*65d0*/  SEL R181, R181, UR42, P3 ;  /* 0x0000002ab5b57c07 */ /* 0x000fe20009800000 */
[----:B------:R-:W-:-:S02]  /*65e0*/  FFMA.FTZ R185, R194, R184, -R185 ;  /* 0x000000b8c2b97223 */ /* 0x000fc400000108b9 */
[----:B---3--:R0:W-:Y:S01]  /*65f0*/  STS.128 [R24+0x1280], R124 ;  /* 0x0012807c18007388 */ /* 0x0081e20000000c00 */
[----:B------:R-:W-:Y:S01]  /*6600*/  FFMA.FTZ R184, R194, R180, R233 ;  /* 0x000000b4c2b87223 */ /* 0x000fe200000100e9 */
        /* <DEDUP_REMOVED lines=18> */
[----:B------:R-:W-:Y:S01]  /*6730*/  FMUL.FTZ R237, R197, R235 ;  /* 0x000000ebc5ed7220 */ /* 0x000fe20000410000 */
[----:B------:R-:W-:Y:S01]  /*6740*/  @P1 LEA R235, R160, R229, 0x3 ;  /* 0x000000e5a0eb1211 */ /* 0x000fe200078e18ff */
[----:B------:R-:W-:-:S04]  /*6750*/  FMUL.FTZ R229, R43, R28 ;  /* 0x0000001c2be57220 */ /* 0x000fc80000410000 */
[C---:B------:R-:W-:Y:S01]  /*6760*/  FFMA.FTZ R233, R87.reuse, R229, R180 ;  /* 0x000000e557e97223 */ /* 0x040fe200000100b4 */
[----:B------:R-:W-:Y:S06]  /*6770*/  BAR.SYNC.DEFER_BLOCKING 0x0 ;  /* 0x0000000000007b1d */ /* 0x000fec0000010000 */
[----:B------:R0:W0:Y:S01]  /*6780*/  @P1 LDS.64 R180, [R235+0x5658] ;  /* 0x00565800ebb41984 */ /* 0x0000220000000a00 */
[----:B------:R-:W-:Y:S01]  /*6790*/  FFMA.FTZ R228, R196, R232, -R237 ;  /* 0x000000e8c4e47223 */ /* 0x000fe200000108ed */
[----:B------:R-:W-:Y:S01]  /*67a0*/  FMUL.FTZ R232, R42, R28 ;  /* 0x0000001c2ae87220 */ /* 0x000fe20000410000 */
[----:B------:R-:W-:Y:S03]  /*67b0*/  BSSY B0, `(.L_x_15403) ;  /* 0x0000012000007945 */ /* 0x000fe60003800000 */
[----:B------:R-:W-:Y:S01]  /*67c0*/  FFMA.FTZ R228, R87, R232, R228 ;  /* 0x000000e857e47223 */ /* 0x000fe200000100e4 */
[----:B-123--:R-:W-:Y:S06]  /*67d0*/  @P1 BRA `(.L_x_15404) ;  /* 0x00000000003c1947 */ /* 0x00efec0003800000 */
        /* <DEDUP_REMOVED lines=15> */
.L_x_15404:
[----:B------:R-:W-:Y:S05]  /*68d0*/  BSYNC B0 ;  /* 0x0000000000007941 */ /* 0x000fea0003800000 */
.L_x_15403:
[CC--:B0-----:R-:W-:Y:S01]  /*68e0*/  FMUL.FTZ R235, R197.reuse, R184.reuse ;  /* 0x000000b8c5eb7220 */ /* 0x0c1fe20000410000 */
[----:B------:R-:W0:Y:S01]  /*68f0*/  SHFL.UP PT, R238, R233, 0x1, RZ ;  /* 0x04200000e9ee7989 */ /* 0x000e2200000e00ff */
[-C--:B------:R-:W-:Y:S01]  /*6900*/  FMUL.FTZ R237, R197, R185.reuse ;  /* 0x000000b9c5ed7220 */ /* 0x080fe20000410000 */
[----:B------:R-:W-:Y:S01]  /*6910*/  ISETP.GE.AND P0, PT, R158, 0x1, PT ;  /* 0x000000019e00780c */ /* 0x000fe20003f06270 */
[C---:B------:R-:W-:Y:S01]  /*6920*/  FFMA.FTZ R234, R196.reuse, R185, -R235 ;  /* 0x000000b9c4ea7223 */ /* 0x040fe200000108eb */
[----:B------:R-:W2:Y:S01]  /*6930*/  SHFL.UP PT, R236, R228, 0x1, RZ ;  /* 0x04200000e4ec7989 */ /* 0x000ea200000e00ff */
[----:B------:R-:W-:Y:S01]  /*6940*/  FFMA.FTZ R237, R196, R184, R237 ;  /* 0x000000b8c4ed7223 */ /* 0x000fe200000100ed */
[----:B------:R-:W-:Y:S02]  /*6950*/  ISETP.GE.AND P2, PT, R158, 0x8, PT ;  /* 0x000000089e00780c */ /* 0x000fe40003f46270 */
[----:B------:R-:W3:Y:S04]  /*6960*/  SHFL.UP PT, R184, R234, 0x1, RZ ;  /* 0x04200000eab87989 */ /* 0x000ee800000e00ff */
[----:B------:R-:W5:Y:S01]  /*6970*/  SHFL.UP PT, R185, R237, 0x1, RZ ;  /* 0x04200000edb97989 */ /* 0x000f6200000e00ff */
[C---:B0-----:R-:W-:Y:S01]  /*6980*/  FMUL.FTZ R235, R237.reuse, R238 ;  /* 0x000000eeedeb7220 */ /* 0x041fe20000410000 */
[----:B--2---:R-:W-:-:S03]  /*6990*/  FMUL.FTZ R239, R237, R236 ;  /* 0x000000ecedef7220 */ /* 0x004fc60000410000 */
[C---:B------:R-:W-:Y:S01]  /*69a0*/  FFMA.FTZ R235, R234.reuse, R236, -R235 ;  /* 0x000000eceaeb7223 */ /* 0x040fe200000108eb */
[----:B------:R-:W-:Y:S01]  /*69b0*/  FFMA.FTZ R238, R234, R238, R239 ;  /* 0x000000eeeaee7223 */ /* 0x000fe200000100ef */
[-C--:B---3--:R-:W-:Y:S02]  /*69c0*/  FMUL.FTZ R239, R237, R184.reuse ;  /* 0x000000b8edef7220 */ /* 0x088fe40000410000 */
[----:B------:R-:W-:Y:S01]  /*69d0*/  @P0 FADD.FTZ R228, R228, R235 ;  /* 0x000000ebe4e40221 */ /* 0x000fe20000010000 */
[----:B------:R-:W-:Y:S01]  /*69e0*/  @P0 FADD.FTZ R233, R233, R238 ;  /* 0x000000eee9e90221 */ /* 0x000fe20000010000 */
[-C--:B-----5:R-:W-:Y:S01]  /*69f0*/  FMUL.FTZ R235, R237, R185.reuse ;  /* 0x000000b9edeb7220 */ /* 0x0a0fe20000410000 */
[C---:B------:R-:W-:Y:S02]  /*6a00*/  FFMA.FTZ R236, R234.reuse, R185, R239 ;  /* 0x000000b9eaec7223 */ /* 0x040fe400000100ef */
[----:B------:R-:W0:Y:S01]  /*6a10*/  SHFL.UP PT, R239, R228, 0x2, RZ ;  /* 0x04400000e4ef7989 */ /* 0x000e2200000e00ff */
[----:B------:R-:W-:-:S02]  /*6a20*/  @P0 FFMA.FTZ R234, R234, R184, -R235 ;  /* 0x000000b8eaea0223 */ /* 0x000fc400000108eb */
[----:B------:R-:W-:Y:S01]  /*6a30*/  FSEL R236, R237, R236, !P0 ;  /* 0x000000ecedec7208 */ /* 0x000fe20004000000 */
[----:B------:R-:W2:Y:S01]  /*6a40*/  SHFL.UP PT, R241, R233, 0x2, RZ ;  /* 0x04400000e9f17989 */ /* 0x000ea200000e00ff */
[----:B------:R-:W-:-:S03]  /*6a50*/  ISETP.GE.AND P0, PT, R158, 0x2, PT ;  /* 0x000000029e00780c */ /* 0x000fc60003f06270 */
[----:B------:R-:W3:Y:S04]  /*6a60*/  SHFL.UP PT, R185, R234, 0x2, RZ ;  /* 0x04400000eab97989 */ /* 0x000ee800000e00ff */
[----:B------:R-:W5:Y:S01]  /*6a70*/  SHFL.UP PT, R235, R236, 0x2, RZ ;  /* 0x04400000eceb7989 */ /* 0x000f6200000e00ff */
[C---:B0-----:R-:W-:Y:S01]  /*6a80*/  FMUL.FTZ R237, R236.reuse, R239 ;  /* 0x000000efeced7220 */ /* 0x041fe20000410000 */
[----:B--2---:R-:W-:-:S03]  /*6a90*/  FMUL.FTZ R184, R236, R241 ;  /* 0x000000f1ecb87220 */ /* 0x004fc60000410000 */
[C---:B------:R-:W-:Y:S01]  /*6aa0*/  FFMA.FTZ R238, R234.reuse, R241, R237 ;  /* 0x000000f1eaee7223 */ /* 0x040fe200000100ed */
[----:B------:R-:W-:Y:S01]  /*6ab0*/  FFMA.FTZ R239, R234, R239, -R184 ;  /* 0x000000efeaef7223 */ /* 0x000fe200000108b8 */
[C---:B---3--:R-:W-:Y:S02]  /*6ac0*/  FMUL.FTZ R237, R236.reuse, R185 ;  /* 0x000000b9eced7220 */ /* 0x048fe40000410000 */
[----:B------:R-:W-:Y:S01]  /*6ad0*/  @P0 FADD.FTZ R233, R233, R238 ;  /* 0x000000eee9e90221 */ /* 0x000fe20000010000 */
[-C--:B-----5:R-:W-:Y:S01]  /*6ae0*/  FMUL.FTZ R184, R236, R235.reuse ;  /* 0x000000ebecb87220 */ /* 0x0a0fe20000410000 */
        /* <DEDUP_REMOVED lines=8> */
[----:B------:R-:W5:Y:S01]  /*6b70*/  SHFL.UP PT, R185, R237, 0x4, RZ ;  /* 0x04800000edb97989 */ /* 0x000f6200000e00ff */
[C---:B0-----:R-:W-:Y:S01]  /*6b80*/  FMUL.FTZ R239, R237.reuse, R238 ;  /* 0x000000eeedef7220 */ /* 0x041fe20000410000 */
[----:B--2---:R-:W-:-:S03]  /*6b90*/  FMUL.FTZ R241, R237, R235 ;  /* 0x000000ebedf17220 */ /* 0x004fc60000410000 */
[C---:B------:R-:W-:Y:S01]  /*6ba0*/  FFMA.FTZ R239, R234.reuse, R235, -R239 ;  /* 0x000000ebeaef7223 */ /* 0x040fe200000108ef */
[C---:B---3--:R-:W-:Y:S01]  /*6bb0*/  FMUL.FTZ R236, R237.reuse, R184 ;  /* 0x000000b8edec7220 */ /* 0x048fe20000410000 */
[----:B------:R-:W-:Y:S02]  /*6bc0*/  FFMA.FTZ R238, R234, R238, R241 ;  /* 0x000000eeeaee7223 */ /* 0x000fe400000100f1 */
[----:B------:R-:W-:Y:S01]  /*6bd0*/  @P0 FADD.FTZ R228, R228, R239 ;  /* 0x000000efe4e40221 */ /* 0x000fe20000010000 */
[-C--:B-----5:R-:W-:Y:S01]  /*6be0*/  FFMA.FTZ R236, R234, R185.reuse, R236 ;  /* 0x000000b9eaec7223 */ /* 0x0a0fe200000100ec */
[----:B------:R-:W-:Y:S01]  /*6bf0*/  FMUL.FTZ R235, R237, R185 ;  /* 0x000000b9edeb7220 */ /* 0x000fe20000410000 */
[----:B------:R-:W-:-:S03]  /*6c00*/  @P0 FADD.FTZ R233, R233, R238 ;  /* 0x000000eee9e90221 */ /* 0x000fc60000010000 */
[----:B------:R-:W-:Y:S01]  /*6c10*/  @P0 FFMA.FTZ R234, R234, R184, -R235 ;  /* 0x000000b8eaea0223 */ /* 0x000fe200000108eb */
[----:B------:R-:W-:Y:S01]  /*6c20*/  FSEL R236, R237, R236, !P0 ;  /* 0x000000ecedec7208 */ /* 0x000fe20004000000 */
[----:B------:R-:W0:Y:S01]  /*6c30*/  SHFL.UP PT, R239, R233, 0x8, RZ ;  /* 0x05000000e9ef7989 */ /* 0x000e2200000e00ff */
[----:B------:R-:W-:Y:S02]  /*6c40*/  ISETP.NE.AND P0, PT, R26, RZ, PT ;  /* 0x000000ff1a00720c */ /* 0x000fe40003f05270 */
[----:B------:R-:W-:Y:S01]  /*6c50*/  MOV R184, UR16 ;  /* 0x0000001000b87c02 */ /* 0x000fe20008000f00 */
[----:B------:R-:W2:Y:S03]  /*6c60*/  SHFL.UP PT, R237, R228, 0x8, RZ ;  /* 0x05000000e4ed7989 */ /* 0x000ea600000e00ff */
[----:B------:R-:W-:Y:S01]  /*6c70*/  ISETP.LT.OR P1, PT, R184, 0x2, P0 ;  /* 0x00000002b800780c */ /* 0x000fe20000721670 */
[----:B------:R-:W3:Y:S04]  /*6c80*/  SHFL.UP PT, R185, R234, 0x8, RZ ;  /* 0x05000000eab97989 */ /* 0x000ee800000e00ff */
[----:B------:R-:W5:Y:S08]  /*6c90*/  SHFL.UP PT, R235, R236, 0x8, RZ ;  /* 0x05000000eceb7989 */ /* 0x000f7000000e00ff */
[----:B------:R-:W4:Y:S01]  /*6ca0*/  @!P1 LDC R243, c[0x0][0x21c] ;  /* 0x00008700fff39b82 */ /* 0x000f220000000800 */
[C---:B0-----:R-:W-:Y:S01]  /*6cb0*/  FMUL.FTZ R241, R236.reuse, R239 ;  /* 0x000000efecf17220 */ /* 0x041fe20000410000 */
[----:B--2---:R-:W-:-:S03]  /*6cc0*/  FMUL.FTZ R184, R236, R237 ;  /* 0x000000edecb87220 */ /* 0x004fc60000410000 */
[C---:B------:R-:W-:Y:S01]  /*6cd0*/  FFMA.FTZ R241, R234.reuse, R237, -R241 ;  /* 0x000000edeaf17223 */ /* 0x040fe200000108f1 */
[----:B------:R-:W-:Y:S01]  /*6ce0*/  FFMA.FTZ R240, R234, R239, R184 ;  /* 0x000000efeaf07223 */ /* 0x000fe200000100b8 */
[----:B---3--:R-:W-:Y:S02]  /*6cf0*/  FMUL.FTZ R238, R236, R185 ;  /* 0x000000b9ecee7220 */ /* 0x008fe40000410000 */
[----:B------:R-:W-:Y:S01]  /*6d00*/  @P2 FADD.FTZ R228, R228, R241 ;  /* 0x000000f1e4e42221 */ /* 0x000fe20000010000 */
[----:B------:R-:W-:Y:S01]  /*6d10*/  MOV R241, 0x10 ;  /* 0x0000001000f17802 */ /* 0x000fe20000000f00 */
[-C--:B-----5:R-:W-:Y:S01]  /*6d20*/  FMUL.FTZ R184, R236, R235.reuse ;  /* 0x000000ebecb87220 */ /* 0x0a0fe20000410000 */
[C---:B------:R-:W-:Y:S01]  /*6d30*/  FFMA.FTZ R235, R234.reuse, R235, R238 ;  /* 0x000000ebeaeb7223 */ /* 0x040fe200000100ee */
[----:B------:R-:W-:Y:S01]  /*6d40*/  @P2 FADD.FTZ R233, R233, R240 ;  /* 0x000000f0e9e92221 */ /* 0x000fe20000010000 */
[----:B------:R-:W0:Y:S01]  /*6d50*/  SHFL.UP PT, R237, R228, 0x10, RZ ;  /* 0x06000000e4ed7989 */ /* 0x000e2200000e00ff */
[----:B------:R-:W-:Y:S01]  /*6d60*/  @P2 FFMA.FTZ R234, R234, R185, -R184 ;  /* 0x000000b9eaea2223 */ /* 0x000fe200000108b8 */
[----:B------:R-:W-:-:S02]  /*6d70*/  MOV R184, UR16 ;  /* 0x0000001000b87c02 */ /* 0x000fc40008000f00 */
[----:B------:R-:W-:Y:S02]  /*6d80*/  FSEL R235, R236, R235, !P2 ;  /* 0x000000ebeceb7208 */ /* 0x000fe40005000000 */
[----:B------:R-:W-:Y:S01]  /*6d90*/  @!P1 IADD3 R184, R184, -0x2, RZ ;  /* 0xfffffffeb8b89810 */ /* 0x000fe20007ffe0ff */
[----:B------:R-:W2:Y:S04]  /*6da0*/  SHFL.UP PT, R236, R233, 0x10, RZ ;  /* 0x06000000e9ec7989 */ /* 0x000ea800000e00ff */
[----:B----4-:R-:W-:Y:S01]  /*6db0*/  @!P1 IMAD R184, R184, R243, UR7 ;  /* 0x00000007b8b89e24 */ /* 0x010fe2000f8e02f3 */
[----:B------:R-:W3:Y:S03]  /*6dc0*/  SHFL.UP PT, R239, R234, 0x10, RZ ;  /* 0x06000000eaef7989 */ /* 0x000ee600000e00ff */
[----:B------:R-:W-:Y:S01]  /*6dd0*/  @!P1 IMAD.WIDE R240, R184, R241, UR22 ;  /* 0x00000016b8f09e25 */ /* 0x000fe2000f8e02f1 */
[----:B------:R-:W-:Y:S01]  /*6de0*/  CS2R R184, SRZ ;  /* 0x0000000000b87805 */ /* 0x000fe2000001ff00 */
[----:B------:R-:W4:Y:S05]  /*6df0*/  SHFL.UP PT, R238, R235, 0x10, RZ ;  /* 0x06000000ebee7989 */ /* 0x000f2a00000e00ff */
[----:B------:R5:W4:Y:S01]  /*6e00*/  @!P1 LDG.E.64 R184, desc[UR20][R240.64+0x8] ;  /* 0x00000814f0b89981 */ /* 0x000b22000c1e1b00 */
[----:B------:R-:W-:Y:S01]  /*6e10*/  ISETP.GE.AND P1, PT, R158, 0x10, PT ;  /* 0x000000109e00780c */ /* 0x000fe20003f26270 */
[----:B0-----:R-:W-:Y:S01]  /*6e20*/  FMUL.FTZ R245, R235, R237 ;  /* 0x000000edebf57220 */ /* 0x001fe20000410000 */
[C---:B------:R-:W-:Y:S01]  /*6e30*/  FMUL.FTZ R151, R0.reuse, R151 ;  /* 0x0000009700977220 */ /* 0x040fe20000410000 */
[----:B------:R-:W-:Y:S01]  /*6e40*/  FMUL.FTZ R150, R0, R150 ;  /* 0x0000009600967220 */ /* 0x000fe20000410000 */
[C---:B------:R-:W-:Y:S01]  /*6e50*/  FMUL.FTZ R148, R2.reuse, R148 ;  /* 0x0000009402947220 */ /* 0x040fe20000410000 */
[----:B------:R-:W-:Y:S01]  /*6e60*/  FMUL.FTZ R149, R2, R149 ;  /* 0x0000009502957220 */ /* 0x000fe20000410000 */
[C---:B------:R-:W-:Y:S01]  /*6e70*/  FMUL.FTZ R147, R3.reuse, R147 ;  /* 0x0000009303937220 */ /* 0x040fe20000410000 */
[----:B------:R-:W-:Y:S01]  /*6e80*/  FMUL.FTZ R146, R3, R146 ;  /* 0x0000009203927220 */ /* 0x000fe20000410000 */
[CC--:B--2---:R-:W-:Y:S01]  /*6e90*/  FMUL.FTZ R243, R235.reuse, R236.reuse ;  /* 0x000000ecebf37220 */ /* 0x0c4fe20000410000 */
[----:B------:R-:W-:Y:S01]  /*6ea0*/  FFMA.FTZ R236, R234, R236, R245 ;  /* 0x000000eceaec7223 */ /* 0x000fe200000100f5 */
[----:B-----5:R-:W-:Y:S01]  /*6eb0*/  FMUL.FTZ R240, R196, R151 ;  /* 0x00000097c4f07220 */ /* 0x020fe20000410000 */
[----:B------:R-:W-:Y:S01]  /*6ec0*/  FMUL.FTZ R144, R4, R144 ;  /* 0x0000009004907220 */ /* 0x000fe20000410000 */
[----:B------:R-:W-:Y:S01]  /*6ed0*/  FFMA.FTZ R237, R234, R237, -R243 ;  /* 0x000000edeaed7223 */ /* 0x000fe200000108f3 */
[----:B---3--:R-:W-:Y:S01]  /*6ee0*/  FMUL.FTZ R243, R235, R239 ;  /* 0x000000efebf37220 */ /* 0x008fe20000410000 */
[----:B------:R-:W-:Y:S01]  /*6ef0*/  FFMA.FTZ R240, -R197, R150, -R240 ;  /* 0x00000096c5f07223 */ /* 0x000fe200000109f0 */
[----:B------:R-:W-:Y:S01]  /*6f00*/  FMUL.FTZ R145, R4, R145 ;  /* 0x0000009104917220 */ /* 0x000fe20000410000 */
[C---:B------:R-:W-:Y:S01]  /*6f10*/  FMUL.FTZ R143, R5.reuse, R143 ;  /* 0x0000008f058f7220 */ /* 0x040fe20000410000 */
[----:B------:R-:W-:Y:S01]  /*6f20*/  FMUL.FTZ R142, R5, R142 ;  /* 0x0000008e058e7220 */ /* 0x000fe20000410000 */
[-C--:B----4-:R-:W-:Y:S01]  /*6f30*/  FMUL.FTZ R242, R235, R238.reuse ;  /* 0x000000eeebf27220 */ /* 0x090fe20000410000 */
[----:B------:R-:W-:Y:S01]  /*6f40*/  FFMA.FTZ R238, R234, R238, R243 ;  /* 0x000000eeeaee7223 */ /* 0x000fe200000100f3 */
[----:B------:R-:W-:Y:S01]  /*6f50*/  FADD.FTZ R240, -R149, R240 ;  /* 0x000000f095f07221 */ /* 0x000fe20000010100 */
[----:B------:R-:W-:Y:S01]  /*6f60*/  FMUL.FTZ R140, R6, R140 ;  /* 0x0000008c068c7220 */ /* 0x000fe20000410000 */
[----:B------:R-:W-:Y:S01]  /*6f70*/  @P1 FFMA.FTZ R234, R234, R239, -R242 ;  /* 0x000000efeaea1223 */ /* 0x000fe200000108f2 */
[----:B------:R-:W-:Y:S01]  /*6f80*/  FMUL.FTZ R239, R197, R151 ;  /* 0x00000097c5ef7220 */ /* 0x000fe20000410000 */
[----:B------:R-:W-:Y:S01]  /*6f90*/  FMUL.FTZ R241, R195, -R240 ;  /* 0x800000f0c3f17220 */ /* 0x000fe20000410000 */
[----:B------:R-:W-:Y:S01]  /*6fa0*/  FMUL.FTZ R141, R6, R141 ;  /* 0x0000008d068d7220 */ /* 0x000fe20000410000 */
[C---:B------:R-:W-:Y:S01]  /*6fb0*/  FMUL.FTZ R139, R7.reuse, R139 ;  /* 0x0000008b078b7220 */ /* 0x040fe20000410000 */
[----:B------:R-:W-:Y:S01]  /*6fc0*/  FFMA.FTZ R239, R196, R150, -R239 ;  /* 0x00000096c4ef7223 */ /* 0x000fe200000108ef */
[----:B------:R-:W-:Y:S01]  /*6fd0*/  FMUL.FTZ R138, R7, R138 ;  /* 0x0000008a078a7220 */ /* 0x000fe20000410000 */
[C---:B------:R-:W-:Y:S01]  /*6fe0*/  FMUL.FTZ R136, R8.reuse, R136 ;  /* 0x0000008808887220 */ /* 0x040fe20000410000 */
[----:B------:R-:W-:Y:S01]  /*6ff0*/  FMUL.FTZ R137, R8, R137 ;  /* 0x0000008908897220 */ /* 0x000fe20000410000 */
[----:B------:R-:W-:Y:S01]  /*7000*/  FADD.FTZ R239, R148, R239 ;  /* 0x000000ef94ef7221 */ /* 0x000fe20000010000 */
[C---:B------:R-:W-:Y:S01]  /*7010*/  FMUL.FTZ R135, R9.reuse, R135 ;  /* 0x0000008709877220 */ /* 0x040fe20000410000 */
[----:B------:R-:W-:Y:S01]  /*7020*/  FMUL.FTZ R134, R9, R134 ;  /* 0x0000008609867220 */ /* 0x000fe20000410000 */
[----:B------:R-:W-:Y:S01]  /*7030*/  FMUL.FTZ R132, R10, R132 ;  /* 0x000000840a847220 */ /* 0x000fe20000410000 */
[-C--:B------:R-:W-:Y:S01]  /*7040*/  FMUL.FTZ R243, R195, -R239.reuse ;  /* 0x800000efc3f37220 */ /* 0x080fe20000410000 */
[----:B------:R-:W-:Y:S01]  /*7050*/  FFMA.FTZ R239, R194, R239, -R241 ;  /* 0x000000efc2ef7223 */ /* 0x000fe200000108f1 */
[C---:B-1----:R-:W-:Y:S01]  /*7060*/  FMUL.FTZ R241, R197.reuse, R181 ;  /* 0x000000b5c5f17220 */ /* 0x042fe20000410000 */
[----:B------:R-:W-:Y:S01]  /*7070*/  FMUL.FTZ R133, R10, R133 ;  /* 0x000000850a857220 */ /* 0x000fe20000410000 */
[----:B------:R-:W-:Y:S01]  /*7080*/  FFMA.FTZ R244, R194, R240, R243 ;  /* 0x000000f0c2f47223 */ /* 0x000fe200000100f3 */
[-C--:B------:R-:W-:Y:S01]  /*7090*/  FMUL.FTZ R243, R197, -R180.reuse ;  /* 0x800000b4c5f37220 */ /* 0x080fe20000410000 */
[----:B------:R-:W-:Y:S01]  /*70a0*/  FFMA.FTZ R241, R196, R180, -R241 ;  /* 0x000000b4c4f17223 */ /* 0x000fe200000108f1 */
[----:B------:R-:W-:Y:S01]  /*70b0*/  FADD.FTZ R239, R146, R239 ;  /* 0x000000ef92ef7221 */ /* 0x000fe20000010000 */
[----:B------:R-:W-:Y:S01]  /*70c0*/  FADD.FTZ R244, -R147, R244 ;  /* 0x000000f493f47221 */ /* 0x000fe20000010100 */
[----:B------:R-:W-:Y:S01]  /*70d0*/  FFMA.FTZ R243, R196, -R181, R243 ;  /* 0x800000b5c4f37223 */ /* 0x000fe200000100f3 */
[----:B------:R-:W-:Y:S01]  /*70e0*/  FMUL.FTZ R242, R195, -R241 ;  /* 0x800000f1c3f27220 */ /* 0x000fe20000410000 */
[C---:B------:R-:W-:Y:S01]  /*70f0*/  FMUL.FTZ R131, R11.reuse, R131 ;  /* 0x000000830b837220 */ /* 0x040fe20000410000 */
[----:B------:R-:W-:Y:S01]  /*7100*/  FMUL.FTZ R130, R11, R130 ;  /* 0x000000820b827220 */ /* 0x000fe20000410000 */
[----:B------:R-:W-:Y:S01]  /*7110*/  FMUL.FTZ R245, R195, -R243 ;  /* 0x800000f3c3f57220 */ /* 0x000fe20000410000 */
[C---:B------:R-:W-:Y:S01]  /*7120*/  FMUL.FTZ R128, R12.reuse, R128 ;  /* 0x000000800c807220 */ /* 0x040fe20000410000 */
[----:B------:R-:W-:Y:S01]  /*7130*/  FMUL.FTZ R129, R12, R129 ;  /* 0x000000810c817220 */ /* 0x000fe20000410000 */
[C---:B------:R-:W-:Y:S01]  /*7140*/  FMUL.FTZ R127, R13.reuse, R127 ;  /* 0x0000007f0d7f7220 */ /* 0x040fe20000410000 */
[C---:B------:R-:W-:Y:S01]  /*7150*/  FFMA.FTZ R240, R194.reuse, R241, -R245 ;  /* 0x000000f1c2f07223 */ /* 0x040fe200000108f5 */
[----:B------:R-:W-:Y:S01]  /*7160*/  FFMA.FTZ R241, R194, R243, R242 ;  /* 0x000000f3c2f17223 */ /* 0x000fe200000100f2 */
[C---:B------:R-:W-:Y:S01]  /*7170*/  FMUL.FTZ R242, R162.reuse, -R244 ;  /* 0x800000f4a2f27220 */ /* 0x040fe20000410000 */
[-C--:B------:R-:W-:Y:S01]  /*7180*/  FMUL.FTZ R245, R162, -R239.reuse ;  /* 0x800000efa2f57220 */ /* 0x080fe20000410000 */
[----:B------:R-:W-:Y:S01]  /*7190*/  FMUL.FTZ R126, R13, R126 ;  /* 0x0000007e0d7e7220 */ /* 0x000fe20000410000 */
[----:B------:R-:W-:Y:S01]  /*71a0*/  FMUL.FTZ R124, R14, R124 ;  /* 0x0000007c0e7c7220 */ /* 0x000fe20000410000 */
        /* <DEDUP_REMOVED lines=10> */
[----:B------:R-:W-:Y:S01]  /*7250*/  FMUL.FTZ R125, R14, R125 ;  /* 0x0000007d0e7d7220 */ /* 0x000fe20000410000 */
[----:B------:R-:W0:Y:S01]  /*7260*/  S2UR UR42, SR_CgaCtaId ;  /* 0x00000000002a79c3 */ /* 0x000e220000008800 */
        /* <DEDUP_REMOVED lines=8> */
[CC--:B------:R-:W-:Y:S01]  /*72f0*/  FMUL.FTZ R242, R168.reuse, -R244.reuse ;  /* 0x800000f4a8f27220 */ /* 0x0c0fe20000410000 */
[-C--:B------:R-:W-:Y:S01]  /*7300*/  FMUL.FTZ R239, R168, -R243.reuse ;  /* 0x800000f3a8ef7220 */ /* 0x080fe20000410000 */
[----:B------:R-:W-:Y:S01]  /*7310*/  @P1 FADD.FTZ R233, R233, R236 ;  /* 0x000000ece9e91221 */ /* 0x000fe20000010000 */
[----:B------:R-:W-:Y:S01]  /*7320*/  @P1 FADD.FTZ R228, R228, R237 ;  /* 0x000000ede4e41221 */ /* 0x000fe20000010000 */
        /* <DEDUP_REMOVED lines=11> */
[----:B------:R-:W-:Y:S01]  /*73e0*/  UMOV UR19, 0x400 ;  /* 0x0000040000137882 */ /* 0x000fe20000000000 */
        /* <DEDUP_REMOVED lines=9> */
[CC--:B------:R-:W-:Y:S01]  /*7480*/  FMUL.FTZ R239, R172.reuse, -R243.reuse ;  /* 0x800000f3acef7220 */ /* 0x0c0fe20000410000 */
[----:B0-----:R-:W-:Y:S01]  /*7490*/  ULEA UR19, UR42, UR19, 0x18 ;  /* 0x000000132a137291 */ /* 0x001fe2000f8ec03f */
[----:B------:R-:W0:Y:S01]  /*74a0*/  SHFL.UP PT, R228, R228, 0x1, RZ ;  /* 0x04200000e4e47989 */ /* 0x000e2200000e00ff */
        /* <DEDUP_REMOVED lines=8> */
[CC--:B------:R-:W-:Y:S01]  /*7530*/  FMUL.FTZ R239, R174.reuse, -R243.reuse ;  /* 0x800000f3aeef7220 */ /* 0x0c0fe20000410000 */
[CC--:B------:R-:W-:Y:S01]  /*7540*/  FMUL.FTZ R242, R174.reuse, -R244.reuse ;  /* 0x800000f4aef27220 */ /* 0x0c0fe20000410000 */
[----:B------:R-:W-:Y:S01]  /*7550*/  ULEA UR42, UR7, UR19, 0x4 ;  /* 0x00000013072a7291 */ /* 0x000fe2000f8e203f */
[----:B------:R-:W1:Y:S01]  /*7560*/  SHFL.UP PT, R233, R233, 0x1, RZ ;  /* 0x04200000e9e97989 */ /* 0x000e6200000e00ff */
        /* <DEDUP_REMOVED lines=10> */
[----:B------:R-:W2:Y:S01]  /*7610*/  SHFL.UP PT, R234, R234, 0x1, RZ ;  /* 0x04200000eaea7989 */ /* 0x000ea200000e00ff */
[----:B------:R-:W-:Y:S01]  /*7620*/  BSSY B0, `(.L_x_15405) ;  /* 0x000005d000007945 */ /* 0x000fe20003800000 */
        /* <DEDUP_REMOVED lines=51> */
[CC--:B------:R-:W-:Y:S01]  /*7960*/  FMUL.FTZ R244, R190.reuse, -R240.reuse ;  /* 0x800000f0bef47220 */ /* 0x0c0fe20000410000 */
[----:B------:R-:W-:Y:S01]  /*7970*/  FMUL.FTZ R239, R190, -R241 ;  /* 0x800000f1beef7220 */ /* 0x000fe20000410000 */
[C---:B------:R-:W-:Y:S02]  /*7980*/  FFMA.FTZ R245, R191.reuse, R243, -R242 ;  /* 0x000000f3bff57223 */ /* 0x040fe400000108f2 */
[C---:B------:R-:W-:Y:S01]  /*7990*/  FFMA.FTZ R243, R191.reuse, R241, R244 ;  /* 0x000000f1bff37223 */ /* 0x040fe200000100f4 */
[----:B------:R-:W-:Y:S01]  /*79a0*/  FFMA.FTZ R242, R191, R240, -R239 ;  /* 0x000000f0bff27223 */ /* 0x000fe200000108ef */
[C---:B------:R-:W-:Y:S01]  /*79b0*/  FMUL.FTZ R239, R15.reuse, R123 ;  /* 0x0000007b0fef7220 */ /* 0x040fe20000410000 */
[----:B------:R-:W-:Y:S01]  /*79c0*/  FMUL.FTZ R240, R15, R122 ;  /* 0x0000007a0ff07220 */ /* 0x000fe20000410000 */
        /* <DEDUP_REMOVED lines=8> */
[----:B------:R-:W-:Y:S01]  /*7a50*/  FSEL R243, R235, R238, !P1 ;  /* 0x000000eeebf37208 */ /* 0x000fe20004800000 */
[----:B------:R-:W-:Y:S01]  /*7a60*/  FMUL.FTZ R235, R16, R120 ;  /* 0x0000007810eb7220 */ /* 0x000fe20000410000 */
[----:B------:R-:W-:Y:S01]  /*7a70*/  ISETP.NE.AND P1, PT, R26, 0x1f, PT ;  /* 0x0000001f1a00780c */ /* 0x000fe20003f25270 */
[C---:B------:R-:W-:Y:S01]  /*7a80*/  FFMA.FTZ R122, R193.reuse, R245, -R122 ;  /* 0x000000f5c17a7223 */ /* 0x040fe2000001087a */
[----:B------:R-:W-:Y:S01]  /*7a90*/  FFMA.FTZ R123, R193, R246, R123 ;  /* 0x000000f6c17b7223 */ /* 0x000fe2000001007b */
[----:B------:R3:W4:Y:S02]  /*7aa0*/  SHFL.DOWN PT, R245, R242, 0x1, 0x1f ;  /* 0x08201f00f2f57f89 */ /* 0x00072400000e0000 */
[----:B------:R-:W-:Y:S01]  /*7ab0*/  FADD.FTZ R238, R235, R122 ;  /* 0x0000007aebee7221 */ /* 0x000fe20000010000 */
[----:B------:R-:W-:Y:S01]  /*7ac0*/  FADD.FTZ R237, -R236, R123 ;  /* 0x0000007beced7221 */ /* 0x000fe20000010100 */
[----:B------:R-:W0:Y:S04]  /*7ad0*/  SHFL.UP PT, R243, R243, 0x1, RZ ;  /* 0x04200000f3f37989 */ /* 0x000e2800000e00ff */
[----:B------:R3:W0:Y:S04]  /*7ae0*/  SHFL.DOWN PT, R123, R241, 0x1, 0x1f ;  /* 0x08201f00f17b7f89 */ /* 0x00062800000e0000 */
[----:B------:R3:W0:Y:S04]  /*7af0*/  SHFL.DOWN PT, R121, R238, 0x1, 0x1f ;  /* 0x08201f00ee797f89 */ /* 0x00062800000e0000 */
[----:B------:R3:W0:Y:S04]  /*7b00*/  SHFL.DOWN PT, R247, R237, 0x1, 0x1f ;  /* 0x08201f00edf77f89 */ /* 0x00062800000e0000 */
[----:B------:R-:W0:Y:S04]  /*7b10*/  SHFL.IDX PT, R184, R184, RZ, 0x1f ;  /* 0x00001fffb8b87589 */ /* 0x000e2800000e0000 */
[----:B------:R-:W0:Y:S01]  /*7b20*/  SHFL.IDX PT, R185, R185, RZ, 0x1f ;  /* 0x00001fffb9b97589 */ /* 0x000e2200000e0000 */
        /* <DEDUP_REMOVED lines=12> */
.L_x_15406:
[----:B------:R-:W-:Y:S05]  /*7bf0*/  BSYNC B0 ;  /* 0x0000000000007941 */ /* 0x000fea0003800000 */
.L_x_15405:
        /* <DEDUP_REMOVED lines=16> */
[CC--:B--2---:R-:W-:Y:S01]  /*7d00*/  FMUL.FTZ R246, R242.reuse, R244.reuse ;  /* 0x000000f4f2f67220 */ /* 0x0c4fe20000410000 */
[C---:B------:R-:W-:Y:S01]  /*7d10*/  FFMA.FTZ R248, R241.reuse, R247, R248 ;  /* 0x000000f7f1f87223 */ /* 0x040fe200000100f8 */
[-C--:B-1----:R-:W-:Y:S01]  /*7d20*/  FMUL.FTZ R247, R242, R245.reuse ;  /* 0x000000f5f2f77220 */ /* 0x082fe20000410000 */
[----:B0-----:R-:W-:Y:S01]  /*7d30*/  FADD.FTZ R238, R238, R249 ;  /* 0x000000f9eeee7221 */ /* 0x001fe20000010000 */
[----:B------:R-:W-:Y:S01]  /*7d40*/  FFMA.FTZ R246, R241, R245, -R246 ;  /* 0x000000f5f1f67223 */ /* 0x000fe200000108f6 */
[----:B------:R-:W-:Y:S01]  /*7d50*/  FADD.FTZ R237, R237, R248 ;  /* 0x000000f8eded7221 */ /* 0x000fe20000010000 */
[----:B------:R-:W-:-:S03]  /*7d60*/  FFMA.FTZ R242, R241, R244, R247 ;  /* 0x000000f4f1f27223 */ /* 0x000fc600000100f7 */
[----:B------:R-:W-:-:S07]  /*7d70*/  MOV R241, R246 ;  /* 0x000000f600f17202 */ /* 0x000fce0000000f00 */
.L_x_15408:
[----:B------:R-:W-:Y:S05]  /*7d80*/  BSYNC B0 ;  /* 0x0000000000007941 */ /* 0x000fea0003800000 */
.L_x_15407:
        /* <DEDUP_REMOVED lines=10> */
[CC--:B--2---:R-:W-:Y:S01]  /*7e30*/  FMUL.FTZ R246, R242.reuse, R244.reuse ;  /* 0x000000f4f2f67220 */ /* 0x0c4fe20000410000 */
[C---:B------:R-:W-:Y:S01]  /*7e40*/  FFMA.FTZ R248, R241.reuse, R247, R248 ;  /* 0x000000f7f1f87223 */ /* 0x040fe200000100f8 */
[-C--:B0-----:R-:W-:Y:S01]  /*7e50*/  FMUL.FTZ R247, R242, R245.reuse ;  /* 0x000000f5f2f77220 */ /* 0x081fe20000410000 */
[----:B-1----:R-:W-:Y:S01]  /*7e60*/  FADD.FTZ R238, R238, R249 ;  /* 0x000000f9eeee7221 */ /* 0x002fe20000010000 */
[----:B------:R-:W-:Y:S01]  /*7e70*/  FFMA.FTZ R246, R241, R245, -R246 ;  /* 0x000000f5f1f67223 */ /* 0x000fe200000108f6 */
[----:B------:R-:W-:Y:S01]  /*7e80*/  FADD.FTZ R237, R237, R248 ;  /* 0x000000f8eded7221 */ /* 0x000fe20000010000 */
[----:B------:R-:W-:-:S03]  /*7e90*/  FFMA.FTZ R242, R241, R244, R247 ;  /* 0x000000f4f1f27223 */ /* 0x000fc600000100f7 */
[----:B------:R-:W-:-:S07]  /*7ea0*/  MOV R241, R246 ;  /* 0x000000f600f17202 */ /* 0x000fce0000000f00 */
.L_x_15410:
[----:B------:R-:W-:Y:S05]  /*7eb0*/  BSYNC B0 ;  /* 0x0000000000007941 */ /* 0x000fea0003800000 */
.L_x_15409:
        /* <DEDUP_REMOVED lines=10> */
[CC--:B0-----:R-:W-:Y:S01]  /*7f60*/  FMUL.FTZ R246, R242.reuse, R244.reuse ;  /* 0x000000f4f2f67220 */ /* 0x0c1fe20000410000 */
[C---:B------:R-:W-:Y:S01]  /*7f70*/  FFMA.FTZ R248, R241.reuse, R247, R248 ;  /* 0x000000f7f1f87223 */ /* 0x040fe200000100f8 */
[-C--:B------:R-:W-:Y:S01]  /*7f80*/  FMUL.FTZ R247, R242, R245.reuse ;  /* 0x000000f5f2f77220 */ /* 0x080fe20000410000 */
[----:B-12---:R-:W-:Y:S01]  /*7f90*/  FADD.FTZ R238, R238, R249 ;  /* 0x000000f9eeee7221 */ /* 0x006fe20000010000 */
[----:B------:R-:W-:Y:S01]  /*7fa0*/  FFMA.FTZ R246, R241, R245, -R246 ;  /* 0x000000f5f1f67223 */ /* 0x000fe200000108f6 */
[----:B------:R-:W-:Y:S01]  /*7fb0*/  FADD.FTZ R237, R237, R248 ;  /* 0x000000f8eded7221 */ /* 0x000fe20000010000 */
[----:B------:R-:W-:-:S03]  /*7fc0*/  FFMA.FTZ R242, R241, R244, R247 ;  /* 0x000000f4f1f27223 */ /* 0x000fc600000100f7 */
[----:B------:R-:W-:-:S07]  /*7fd0*/  MOV R241, R246 ;  /* 0x000000f600f17202 */ /* 0x000fce0000000f00 */
.L_x_15412:
[----:B------:R-:W-:Y:S05]  /*7fe0*/  BSYNC B0 ;  /* 0x0000000000007941 */ /* 0x000fea0003800000 */
.L_x_15411:
        /* <DEDUP_REMOVED lines=10> */
[CC--:B------:R-:W-:Y:S01]  /*8090*/  FMUL.FTZ R246, R242.reuse, R244.reuse ;  /* 0x000000f4f2f67220 */ /* 0x0c0fe20000410000 */
[C---:B------:R-:W-:Y:S01]  /*80a0*/  FFMA.FTZ R248, R241.reuse, R247, R248 ;  /* 0x000000f7f1f87223 */ /* 0x040fe200000100f8 */
[-C--:B------:R-:W-:Y:S01]  /*80b0*/  FMUL.FTZ R247, R242, R245.reuse ;  /* 0x000000f5f2f77220 */ /* 0x080fe20000410000 */
[----:B-123--:R-:W-:Y:S01]  /*80c0*/  FADD.FTZ R238, R238, R249 ;  /* 0x000000f9eeee7221 */ /* 0x00efe20000010000 */
[----:B------:R-:W-:Y:S01]  /*80d0*/  FFMA.FTZ R246, R241, R245, -R246 ;  /* 0x000000f5f1f67223 */ /* 0x000fe200000108f6 */
[----:B------:R-:W-:Y:S01]  /*80e0*/  FADD.FTZ R237, R237, R248 ;  /* 0x000000f8eded7221 */ /* 0x000fe20000010000 */
[----:B------:R-:W-:-:S03]  /*80f0*/  FFMA.FTZ R242, R241, R244, R247 ;  /* 0x000000f4f1f27223 */ /* 0x000fc600000100f7 */
[----:B------:R-:W-:-:S07]  /*8100*/  MOV R241, R246 ;  /* 0x000000f600f17202 */ /* 0x000fce0000000f00 */
.L_x_15414:
[----:B------:R-:W-:Y:S05]  /*8110*/  BSYNC B0 ;  /* 0x0000000000007941 */ /* 0x000fea0003800000 */
.L_x_15413:
[CC--:B0-----:R-:W-:Y:S01]  /*8120*/  FMUL.FTZ R245, R243.reuse, R184.reuse ;  /* 0x000000b8f3f57220 */ /* 0x0c1fe20000410000 */
[-C--:B------:R-:W-:Y:S01]  /*8130*/  FMUL.FTZ R243, R243, R185.reuse ;  /* 0x000000b9f3f37220 */ /* 0x080fe20000410000 */
[----:B------:R-:W-:Y:S01]  /*8140*/  ISETP.NE.AND P1, PT, R160, 0x1f, PT ;  /* 0x0000001fa000780c */ /* 0x000fe20003f25270 */
[----:B------:R-:W-:Y:S01]  /*8150*/  USHF.R.S32.HI UR46, URZ, 0x1f, UR11 ;  /* 0x0000001f3f2e7899 */ /* 0x000fe2000801140b */
[C---:B------:R-:W-:Y:S01]  /*8160*/  FFMA.FTZ R244, R234.reuse, R185, R245 ;  /* 0x000000b9eaf47223 */ /* 0x040fe200000100f5 */
[----:B------:R-:W-:Y:S01]  /*8170*/  FFMA.FTZ R243, R234, R184, -R243 ;  /* 0x000000b8eaf37223 */ /* 0x000fe200000108f3 */
[----:B------:R-:W-:Y:S01]  /*8180*/  ISETP.NE.AND P0, PT, R160, RZ, PT ;  /* 0x000000ffa000720c */ /* 0x000fe20003f05270 */
[----:B------:R-:W-:Y:S01]  /*8190*/  USHF.R.S32.HI UR44, URZ, 0x1f, UR10 ;  /* 0x0000001f3f2c7899 */ /* 0x000fe2000801140a */
[----:B------:R-:W-:Y:S01]  /*81a0*/  @P3 FADD.FTZ R185, R233, R244 ;  /* 0x000000f4e9b93221 */ /* 0x000fe20000010000 */
[----:B------:R-:W-:Y:S01]  /*81b0*/  @P3 FADD.FTZ R184, R228, R243 ;  /* 0x000000f3e4b83221 */ /* 0x000fe20000010000 */
[----:B------:R-:W-:Y:S01]  /*81c0*/  LEA.HI.SX32 R252, R160, R160, 0x1b ;  /* 0x000000a0a0fc7211 */ /* 0x000fe200078fdaff */
[----:B------:R-:W-:Y:S01]  /*81d0*/  SHFL.DOWN PT, R243, R238, 0x1, 0x1f ;  /* 0x08201f00eef37f89 */ /* 0x000fe200000e0000 */
[CC--:B------:R-:W-:Y:S01]  /*81e0*/  FMUL.FTZ R233, R165.reuse, R185.reuse ;  /* 0x000000b9a5e97220 */ /* 0x0c0fe20000410000 */
[-C--:B------:R-:W-:Y:S01]  /*81f0*/  FMUL.FTZ R228, R165, R184.reuse ;  /* 0x000000b8a5e47220 */ /* 0x080fe20000410000 */
[----:B------:R-:W-:Y:S01]  /*8200*/  LEA R252, R252, UR19, 0x2 ;  /* 0x00000013fcfc7c11 */ /* 0x000fe2000f8e10ff */
[----:B-123--:R-:W-:Y:S01]  /*8210*/  SHFL.IDX PT, R238, R238, RZ, 0x1f ;  /* 0x00001fffeeee7589 */ /* 0x00efe200000e0000 */
[C---:B------:R-:W-:Y:S01]  /*8220*/  FFMA.FTZ R184, R164.reuse, R184, -R233 ;  /* 0x000000b8a4b87223 */ /* 0x040fe200000108e9 */
[----:B------:R-:W-:Y:S01]  /*8230*/  FFMA.FTZ R185, R164, R185, R228 ;  /* 0x000000b9a4b97223 */ /* 0x000fe200000100e4 */
[----:B------:R-:W-:Y:S01]  /*8240*/  BSSY B0, `(.L_x_15415) ;  /* 0x0000330000007945 */ /* 0x000fe20003800000 */
[----:B------:R-:W0:Y:S01]  /*8250*/  SHFL.IDX PT, R228, R242, RZ, 0x1f ;  /* 0x00001ffff2e47589 */ /* 0x000e2200000e0000 */
[----:B------:R-:W-:Y:S01]  /*8260*/  FADD.FTZ R227, R227, R184 ;  /* 0x000000b8e3e37221 */ /* 0x000fe20000010000 */
[----:B------:R-:W-:-:S03]  /*8270*/  FADD.FTZ R226, R226, R185 ;  /* 0x000000b9e2e27221 */ /* 0x000fc60000010000 */
[----:B------:R-:W-:-:S04]  /*8280*/  FMUL.FTZ R164, R192, R227 ;  /* 0x000000e3c0a47220 */ /* 0x000fc80000410000 */
[----:B------:R-:W-:-:S04]  /*8290*/  FFMA.FTZ R164, R193, R226, R164 ;  /* 0x000000e2c1a47223 */ /* 0x000fc800000100a4 */
[----:B------:R-:W-:Y:S01]  /*82a0*/  FFMA.FTZ R222, R73, R222, R164 ;  /* 0x000000de49de7223 */ /* 0x000fe200000100a4 */
[----:B------:R-:W-:-:S04]  /*82b0*/  FMUL.FTZ R164, R192, R226 ;  /* 0x000000e2c0a47220 */ /* 0x000fc80000410000 */
[----:B------:R-:W-:Y:S01]  /*82c0*/  FFMA.FTZ R165, R193, R227, -R164 ;  /* 0x000000e3c1a57223 */ /* 0x000fe200000108a4 */
[----:B------:R-:W-:-:S03]  /*82d0*/  FMUL.FTZ R164, R190, R222 ;  /* 0x000000debea47220 */ /* 0x000fc60000410000 */
[----:B------:R-:W-:Y:S02]  /*82e0*/  FFMA.FTZ R165, R73, R224, R165 ;  /* 0x000000e049a57223 */ /* 0x000fe400000100a5 */
[----:B------:R-:W1:Y:S01]  /*82f0*/  SHFL.IDX PT, R224, R241, RZ, 0x1f ;  /* 0x00001ffff1e07589 */ /* 0x000e6200000e0000 */
[----:B0-----:R-:W-:Y:S01]  /*8300*/  FMUL.FTZ R233, R228, R121 ;  /* 0x00000079e4e97220 */ /* 0x001fe20000410000 */
[----:B------:R-:W-:Y:S02]  /*8310*/  FFMA.FTZ R185, R191, R165, -R164 ;  /* 0x000000a5bfb97223 */ /* 0x000fe400000108a4 */
[----:B------:R-:W-:Y:S02]  /*8320*/  SHFL.DOWN PT, R241, R241, 0x1, 0x1f ;  /* 0x08201f00f1f17f89 */ /* 0x000fe400000e0000 */
        /* <DEDUP_REMOVED lines=34> */
[----:B------:R-:W-:Y:S01]  /*8550*/  FFMA.FTZ R215, R79, R214, R215 ;  /* 0x000000d64fd77223 */ /* 0x000fe200000100d7 */
[----:B------:R-:W-:Y:S01]  /*8560*/  FMUL.FTZ R214, R174, R212 ;  /* 0x000000d4aed67220 */ /* 0x000fe20000410000 */
[----:B-1----:R-:W-:-:S03]  /*8570*/  FFMA.FTZ R220, R224, R123, R220 ;  /* 0x0000007be0dc7223 */ /* 0x002fc600000100dc */
[C---:B------:R-:W-:Y:S01]  /*8580*/  FFMA.FTZ R223, R175.reuse, R215, -R214 ;  /* 0x000000d7afdf7223 */ /* 0x040fe200000108d6 */
[-C--:B------:R-:W-:Y:S01]  /*8590*/  FMUL.FTZ R214, R228, R120.reuse ;  /* 0x00000078e4d67220 */ /* 0x080fe20000410000 */
[----:B------:R-:W-:Y:S02]  /*85a0*/  FFMA.FTZ R120, R224, R120, -R233 ;  /* 0x00000078e0787223 */ /* 0x000fe400000108e9 */
[----:B------:R-:W-:Y:S01]  /*85b0*/  FFMA.FTZ R201, R80, R201, R223 ;  /* 0x000000c950c97223 */ /* 0x000fe200000100df */
[----:B------:R-:W-:Y:S01]  /*85c0*/  FMUL.FTZ R223, R228, R123 ;  /* 0x0000007be4df7220 */ /* 0x000fe20000410000 */
[----:B------:R-:W-:Y:S01]  /*85d0*/  FFMA.FTZ R121, R224, R121, R214 ;  /* 0x00000079e0797223 */ /* 0x000fe200000100d6 */
[----:B------:R-:W-:Y:S01]  /*85e0*/  SHFL.IDX PT, R123, R123, RZ, 0x1f ;  /* 0x00001fff7b7b7589 */ /* 0x000fe200000e0000 */
[----:B------:R-:W-:Y:S01]  /*85f0*/  FMUL.FTZ R214, R174, R215 ;  /* 0x000000d7aed67220 */ /* 0x000fe20000410000 */
[----:B------:R-:W-:Y:S02]  /*8600*/  FFMA.FTZ R223, R224, R122, -R223 ;  /* 0x0000007ae0df7223 */ /* 0x000fe400000108df */
[----:B------:R-:W0:Y:S01]  /*8610*/  SHFL.DOWN PT, R228, R242, 0x1, 0x1f ;  /* 0x08201f00f2e47f89 */ /* 0x000e2200000e0000 */
[----:B------:R-:W-:-:S03]  /*8620*/  FFMA.FTZ R233, R175, R212, R214 ;  /* 0x000000d4afe97223 */ /* 0x000fc600000100d6 */
[----:B------:R-:W1:Y:S01]  /*8630*/  SHFL.IDX PT, R122, R122, RZ, 0x1f ;  /* 0x00001fff7a7a7589 */ /* 0x000e6200000e0000 */
[----:B------:R-:W-:Y:S01]  /*8640*/  FFMA.FTZ R214, R80, R199, R233 ;  /* 0x000000c750d67223 */ /* 0x000fe200000100e9 */
[----:B------:R-:W-:-:S03]  /*8650*/  FMUL.FTZ R199, R172, R201 ;  /* 0x000000c9acc77220 */ /* 0x000fc60000410000 */
[-C--:B------:R-:W-:Y:S01]  /*8660*/  FMUL.FTZ R224, R172, R214.reuse ;  /* 0x000000d6ace07220 */ /* 0x080fe20000410000 */
[----:B------:R-:W-:-:S03]  /*8670*/  FFMA.FTZ R233, R173, R214, R199 ;  /* 0x000000d6ade97223 */ /* 0x000fc600000100c7 */
[----:B------:R-:W-:Y:S01]  /*8680*/  FFMA.FTZ R224, R173, R201, -R224 ;  /* 0x000000c9ade07223 */ /* 0x000fe200000108e0 */
[----:B------:R-:W-:-:S03]  /*8690*/  FFMA.FTZ R200, R81, R200, R233 ;  /* 0x000000c851c87223 */ /* 0x000fc600000100e9 */
[----:B------:R-:W-:-:S04]  /*86a0*/  FFMA.FTZ R199, R81, R198, R224 ;  /* 0x000000c651c77223 */ /* 0x000fc800000100e0 */
[----:B------:R-:W-:Y:S01]  /*86b0*/  FMUL.FTZ R224, R170, R199 ;  /* 0x000000c7aae07220 */ /* 0x000fe20000410000 */
[----:B0-----:R-:W-:-:S03]  /*86c0*/  @P1 FMUL.FTZ R198, R228, R123 ;  /* 0x0000007be4c61220 */ /* 0x001fc60000410000 */
[----:B------:R-:W-:Y:S01]  /*86d0*/  FFMA.FTZ R233, R171, R200, R224 ;  /* 0x000000c8abe97223 */ /* 0x000fe200000100e0 */
[-C--:B-1----:R-:W-:Y:S01]  /*86e0*/  @P1 FFMA.FTZ R198, R241, R122.reuse, -R198 ;  /* 0x0000007af1c61223 */ /* 0x082fe200000108c6 */
[----:B------:R-:W-:-:S03]  /*86f0*/  @P1 FMUL.FTZ R228, R228, R122 ;  /* 0x0000007ae4e41220 */ /* 0x000fc60000410000 */
[----:B------:R-:W-:Y:S01]  /*8700*/  @P1 FADD.FTZ R122, R243, R198 ;  /* 0x000000c6f37a1221 */ /* 0x000fe20000010000 */
[----:B------:R-:W-:Y:S01]  /*8710*/  FMUL.FTZ R198, R170, R200 ;  /* 0x000000c8aac67220 */ /* 0x000fe20000410000 */
[----:B------:R-:W0:Y:S01]  /*8720*/  SHFL.DOWN PT, R243, R237, 0x1, 0x1f ;  /* 0x08201f00edf37f89 */ /* 0x000e2200000e0000 */
[----:B------:R-:W-:Y:S02]  /*8730*/  @P1 FFMA.FTZ R228, R241, R123, R228 ;  /* 0x0000007bf1e41223 */ /* 0x000fe400000100e4 */
[----:B------:R-:W-:Y:S01]  /*8740*/  FFMA.FTZ R224, R171, R199, -R198 ;  /* 0x000000c7abe07223 */ /* 0x000fe200000108c6 */
[C---:B------:R-:W-:Y:S01]  /*8750*/  FFMA.FTZ R198, R82.reuse, R203, R233 ;  /* 0x000000cb52c67223 */ /* 0x040fe200000100e9 */
[----:B------:R-:W1:Y:S02]  /*8760*/  SHFL.IDX PT, R237, R237, RZ, 0x1f ;  /* 0x00001fffeded7589 */ /* 0x000e6400000e0000 */
        /* <DEDUP_REMOVED lines=9> */
[----:B------:R-:W-:Y:S01]  /*8800*/  FFMA.FTZ R233, R167, R202, R224 ;  /* 0x000000caa7e97223 */ /* 0x000fe200000100e0 */
[----:B0-----:R-:W-:Y:S01]  /*8810*/  @P1 FADD.FTZ R123, R243, R228 ;  /* 0x000000e4f37b1221 */ /* 0x001fe20000010000 */
[----:B------:R-:W-:Y:S01]  /*8820*/  IADD3 R243, R160, 0x3e0, RZ ;  /* 0x000003e0a0f37810 */ /* 0x000fe20007ffe0ff */
[----:B------:R-:W-:Y:S01]  /*8830*/  FFMA.FTZ R224, R167, R203, -R204 ;  /* 0x000000cba7e07223 */ /* 0x000fe200000108cc */
[C---:B------:R-:W-:Y:S02]  /*8840*/  FFMA.FTZ R204, R84.reuse, R207, R233 ;  /* 0x000000cf54cc7223 */ /* 0x040fe400000100e9 */
[----:B------:R-:W-:Y:S01]  /*8850*/  LEA.HI.SX32 R243, R243, R160, 0x1b ;  /* 0x000000a0f3f37211 */ /* 0x000fe200078fdaff */
[----:B------:R-:W-:Y:S01]  /*8860*/  FFMA.FTZ R209, R84, R209, R224 ;  /* 0x000000d154d17223 */ /* 0x000fe200000100e0 */
[----:B------:R-:W-:-:S03]  /*8870*/  FMUL.FTZ R224, R162, R204 ;  /* 0x000000cca2e07220 */ /* 0x000fc60000410000 */
[-C--:B------:R-:W-:Y:S01]  /*8880*/  FMUL.FTZ R207, R162, R209.reuse ;  /* 0x000000d1a2cf7220 */ /* 0x080fe20000410000 */
[----:B------:R-:W-:-:S03]  /*8890*/  FFMA.FTZ R224, R163, R209, -R224 ;  /* 0x000000d1a3e07223 */ /* 0x000fc600000108e0 */
[----:B------:R-:W-:Y:S01]  /*88a0*/  FFMA.FTZ R233, R163, R204, R207 ;  /* 0x000000cca3e97223 */ /* 0x000fe200000100cf */
[C---:B------:R-:W-:Y:S01]  /*88b0*/  FFMA.FTZ R207, R85.reuse, R208, R224 ;  /* 0x000000d055cf7223 */ /* 0x040fe200000100e0 */
[----:B------:R-:W-:Y:S02]  /*88c0*/  FMUL.FTZ R224, R122, -R181 ;  /* 0x800000b57ae07220 */ /* 0x000fe40000410000 */
[----:B------:R-:W-:Y:S01]  /*88d0*/  FFMA.FTZ R206, R85, R206, R233 ;  /* 0x000000ce55ce7223 */ /* 0x000fe200000100e9 */
[----:B------:R-:W-:Y:S01]  /*88e0*/  FMUL.FTZ R241, R195, R207 ;  /* 0x000000cfc3f17220 */ /* 0x000fe20000410000 */
[----:B------:R-:W-:Y:S02]  /*88f0*/  FFMA.FTZ R224, R123, R180, R224 ;  /* 0x000000b47be07223 */ /* 0x000fe400000100e0 */
[-C--:B------:R-:W-:Y:S01]  /*8900*/  FMUL.FTZ R233, R195, R206.reuse ;  /* 0x000000cec3e97220 */ /* 0x080fe20000410000 */
[----:B------:R-:W-:Y:S01]  /*8910*/  FFMA.FTZ R208, R194, R206, R241 ;  /* 0x000000cec2d07223 */ /* 0x000fe200000100f1 */
[----:B------:R-:W-:-:S02]  /*8920*/  FADD.FTZ R228, -R151, R224 ;  /* 0x000000e097e47221 */ /* 0x000fc40000010100 */
[----:B------:R-:W-:Y:S01]  /*8930*/  FFMA.FTZ R233, R194, R207, -R233 ;  /* 0x000000cfc2e97223 */ /* 0x000fe200000108e9 */
[C---:B------:R-:W-:Y:S01]  /*8940*/  FFMA.FTZ R208, R86.reuse, R211, R208 ;  /* 0x000000d356d07223 */ /* 0x040fe200000100d0 */
[----:B------:R-:W-:Y:S01]  /*8950*/  FMUL.FTZ R211, R123, -R181 ;  /* 0x800000b57bd37220 */ /* 0x000fe20000410000 */
[C---:B------:R-:W-:Y:S01]  /*8960*/  FMUL.FTZ R151, R197.reuse, -R228 ;  /* 0x800000e4c5977220 */ /* 0x040fe20000410000 */
[----:B------:R-:W-:Y:S01]  /*8970*/  FFMA.FTZ R213, R86, R213, R233 ;  /* 0x000000d556d57223 */ /* 0x000fe200000100e9 */
[C---:B------:R-:W-:Y:S01]  /*8980*/  FMUL.FTZ R181, R197.reuse, R208 ;  /* 0x000000d0c5b57220 */ /* 0x040fe20000410000 */
[----:B------:R-:W-:Y:S01]  /*8990*/  FFMA.FTZ R233, R122, R180, -R211 ;  /* 0x000000b47ae97223 */ /* 0x000fe200000108d3 */
[----:B------:R-:W-:Y:S01]  /*89a0*/  FADD.FTZ R122, R238, R223 ;  /* 0x000000dfee7a7221 */ /* 0x000fe20000010000 */
[-C--:B------:R-:W-:Y:S01]  /*89b0*/  FMUL.FTZ R211, R197, R213.reuse ;  /* 0x000000d5c5d37220 */ /* 0x080fe20000410000 */
[----:B------:R-:W-:Y:S01]  /*89c0*/  FFMA.FTZ R180, R196, R213, -R181 ;  /* 0x000000d5c4b47223 */ /* 0x000fe200000108b5 */
[----:B------:R-:W-:Y:S01]  /*89d0*/  FADD.FTZ R233, R150, R233 ;  /* 0x000000e996e97221 */ /* 0x000fe20000010000 */
[----:B-1----:R-:W-:Y:S01]  /*89e0*/  FADD.FTZ R123, R237, R220 ;  /* 0x000000dced7b7221 */ /* 0x002fe20000010000 */
[C---:B------:R-:W-:Y:S01]  /*89f0*/  FFMA.FTZ R220, R196.reuse, R208, R211 ;  /* 0x000000d0c4dc7223 */ /* 0x040fe200000100d3 */
[----:B------:R-:W-:Y:S01]  /*8a00*/  FFMA.FTZ R211, R87, R232, R180 ;  /* 0x000000e857d37223 */ /* 0x000fe200000100b4 */
[-C--:B------:R-:W-:Y:S01]  /*8a10*/  FMUL.FTZ R197, R197, -R233.reuse ;  /* 0x800000e9c5c57220 */ /* 0x080fe20000410000 */
[C---:B------:R-:W-:Y:S01]  /*8a20*/  FFMA.FTZ R181, R196.reuse, R233, -R151 ;  /* 0x000000e9c4b57223 */ /* 0x040fe20000010897 */
[----:B------:R0:W-:Y:S01]  /*8a30*/  @!P0 STS.128 [UR42+0x5750], R120 ;  /* 0x00575078ff008988 */ /* 0x0001e20008000c2a */
[----:B------:R-:W-:Y:S01]  /*8a40*/  FFMA.FTZ R150, R87, R229, R220 ;  /* 0x000000e557967223 */ /* 0x000fe200000100dc */
[----:B------:R-:W-:Y:S01]  /*8a50*/  FFMA.FTZ R224, R196, R228, R197 ;  /* 0x000000e4c4e07223 */ /* 0x000fe200000100c5 */
[----:B------:R-:W-:Y:S01]  /*8a60*/  FADD.FTZ R232, R148, R181 ;  /* 0x000000b594e87221 */ /* 0x000fe20000010000 */
[-C--:B------:R-:W-:Y:S01]  /*8a70*/  FMUL.FTZ R148, R86, R27.reuse ;  /* 0x0000001b56947220 */ /* 0x080fe20000410000 */
[----:B------:R-:W-:Y:S01]  /*8a80*/  SHF.L.U32 R180, R160, 0x5, RZ ;  /* 0x00000005a0b47819 */ /* 0x000fe200000006ff */
[----:B------:R-:W-:Y:S01]  /*8a90*/  FADD.FTZ R234, -R149, R224 ;  /* 0x000000e095ea7221 */ /* 0x000fe20000010100 */
[----:B------:R-:W-:Y:S01]  /*8aa0*/  FMUL.FTZ R149, R195, -R232 ;  /* 0x800000e8c3957220 */ /* 0x000fe20000410000 */
[----:B------:R-:W-:Y:S01]  /*8ab0*/  FMUL.FTZ R220, R87, R28 ;  /* 0x0000001c57dc7220 */ /* 0x000fe20000410000 */
[----:B------:R-:W-:Y:S01]  /*8ac0*/  LEA.HI.SX32 R196, R180, R180, 0x1b ;  /* 0x000000b4b4c47211 */ /* 0x000fe200078fdaff */
[-C--:B------:R-:W-:Y:S01]  /*8ad0*/  FMUL.FTZ R181, R232, R27.reuse ;  /* 0x0000001be8b57220 */ /* 0x080fe20000410000 */
[C---:B------:R-:W-:Y:S01]  /*8ae0*/  FMUL.FTZ R197, R43.reuse, R228 ;  /* 0x000000e42bc57220 */ /* 0x040fe20000410000 */
[----:B------:R-:W-:Y:S01]  /*8af0*/  FFMA.FTZ R180, R43, -R220, R150 ;  /* 0x800000dc2bb47223 */ /* 0x000fe20000010096 */
[----:B------:R-:W-:Y:S01]  /*8b00*/  LEA R43, R196, UR19, 0x2 ;  /* 0x00000013c42b7c11 */ /* 0x000fe2000f8e10ff */
[----:B0-----:R-:W-:Y:S01]  /*8b10*/  FMUL.FTZ R121, R195, -R234 ;  /* 0x800000eac3797220 */ /* 0x001fe20000410000 */
[CC--:B------:R-:W-:Y:S01]  /*8b20*/  FFMA.FTZ R122, R41.reuse, -R148.reuse, R208 ;  /* 0x80000094297a7223 */ /* 0x0c0fe200000100d0 */
[----:B------:R-:W-:Y:S01]  /*8b30*/  FFMA.FTZ R148, R40, -R148, R213 ;  /* 0x8000009428947223 */ /* 0x000fe200000100d5 */
[----:B------:R-:W-:Y:S01]  /*8b40*/  FMUL.FTZ R196, R228, R28 ;  /* 0x0000001ce4c47220 */ /* 0x000fe20000410000 */
[C---:B------:R-:W-:Y:S01]  /*8b50*/  FFMA.FTZ R195, R194.reuse, R232, -R121 ;  /* 0x000000e8c2c37223 */ /* 0x040fe20000010879 */
[-C--:B------:R-:W-:Y:S01]  /*8b60*/  FFMA.FTZ R194, R194, R234.reuse, R149 ;  /* 0x000000eac2c27223 */ /* 0x080fe20000010095 */
[----:B------:R-:W-:Y:S01]  /*8b70*/  FMUL.FTZ R121, R41, R234 ;  /* 0x000000ea29797220 */ /* 0x000fe20000410000 */
[----:B------:R-:W-:Y:S01]  /*8b80*/  FMUL.FTZ R149, R232, UR56 ;  /* 0x00000038e8957c20 */ /* 0x000fe20008410000 */
[----:B------:R-:W-:Y:S01]  /*8b90*/  FMUL.FTZ R120, R228, UR56 ;  /* 0x00000038e4787c20 */ /* 0x000fe20008410000 */
[----:B------:R-:W-:Y:S01]  /*8ba0*/  FADD.FTZ R229, -R147, R194 ;  /* 0x000000c293e57221 */ /* 0x000fe20000010100 */
[----:B------:R-:W-:Y:S01]  /*8bb0*/  FFMA.FTZ R41, R40, R232, R121 ;  /* 0x000000e828297223 */ /* 0x000fe20000010079 */
[C---:B------:R-:W-:Y:S01]  /*8bc0*/  FMUL.FTZ R40, R234.reuse, UR56 ;  /* 0x00000038ea287c20 */ /* 0x040fe20008410000 */
[C---:B------:R-:W-:Y:S01]  /*8bd0*/  FFMA.FTZ R121, R234.reuse, UR43, -R149 ;  /* 0x0000002bea797c23 */ /* 0x040fe20008010895 */
[----:B------:R-:W-:Y:S01]  /*8be0*/  FMUL.FTZ R149, R234, R27 ;  /* 0x0000001bea957220 */ /* 0x000fe20000410000 */
[----:B------:R-:W-:Y:S01]  /*8bf0*/  FADD.FTZ R234, R146, R195 ;  /* 0x000000c392ea7221 */ /* 0x000fe20000010000 */
[----:B------:R-:W-:Y:S01]  /*8c00*/  FFMA.FTZ R147, R232, UR43, R40 ;  /* 0x0000002be8937c23 */ /* 0x000fe20008010028 */
[CC--:B------:R-:W-:Y:S01]  /*8c10*/  FMUL.FTZ R40, R162.reuse, -R229.reuse ;  /* 0x800000e5a2287220 */ /* 0x0c0fe20000410000 */
[----:B------:R-:W-:Y:S01]  /*8c20*/  FMUL.FTZ R146, R85, R30 ;  /* 0x0000001e55927220 */ /* 0x000fe20000410000 */
[----:B------:R-:W-:Y:S01]  /*8c30*/  FMUL.FTZ R162, R162, -R234 ;  /* 0x800000eaa2a27220 */ /* 0x000fe20000410000 */
[----:B------:R-:W-:Y:S01]  /*8c40*/  FMUL.FTZ R224, R87, R196 ;  /* 0x000000c457e07220 */ /* 0x000fe20000410000 */
[C---:B------:R-:W-:Y:S01]  /*8c50*/  FFMA.FTZ R223, R163.reuse, R234, -R40 ;  /* 0x000000eaa3df7223 */ /* 0x040fe20000010828 */
[----:B------:R-:W-:Y:S01]  /*8c60*/  FFMA.FTZ R151, R42, -R220, R211 ;  /* 0x800000dc2a977223 */ /* 0x000fe200000100d3 */
[-C--:B------:R-:W-:Y:S01]  /*8c70*/  FFMA.FTZ R194, R163, R229.reuse, R162 ;  /* 0x000000e5a3c27223 */ /* 0x080fe200000100a2 */
[C---:B------:R-:W-:Y:S01]  /*8c80*/  FMUL.FTZ R163, R47.reuse, R229 ;  /* 0x000000e52fa37220 */ /* 0x040fe20000410000 */
[----:B------:R-:W-:Y:S01]  /*8c90*/  FADD.FTZ R40, R144, R223 ;  /* 0x000000df90287221 */ /* 0x000fe20000010000 */
[----:B------:R-:W-:Y:S01]  /*8ca0*/  FFMA.FTZ R162, R47, -R146, R206 ;  /* 0x800000922fa27223 */ /* 0x000fe200000100ce */
[----:B------:R-:W-:Y:S01]  /*8cb0*/  FADD.FTZ R232, -R145, R194 ;  /* 0x000000c291e87221 */ /* 0x000fe20000010100 */
[----:B------:R-:W-:Y:S01]  /*8cc0*/  FMUL.FTZ R47, R229, UR56 ;  /* 0x00000038e52f7c20 */ /* 0x000fe20008410000 */
[----:B------:R-:W-:Y:S01]  /*8cd0*/  FFMA.FTZ R42, R42, R233, R197 ;  /* 0x000000e92a2a7223 */ /* 0x000fe200000100c5 */
[C---:B------:R-:W-:Y:S01]  /*8ce0*/  FMUL.FTZ R123, R233.reuse, UR56 ;  /* 0x00000038e97b7c20 */ /* 0x040fe20008410000 */
[C---:B------:R-:W-:Y:S01]  /*8cf0*/  FMUL.FTZ R144, R166.reuse, -R232 ;  /* 0x800000e8a6907220 */ /* 0x040fe20000410000 */
[----:B------:R-:W-:Y:S01]  /*8d00*/  FMUL.FTZ R166, R166, -R40 ;  /* 0x80000028a6a67220 */ /* 0x000fe20000410000 */
[C---:B------:R-:W-:Y:S01]  /*8d10*/  FFMA.FTZ R145, R234.reuse, UR43, R47 ;  /* 0x0000002bea917c23 */ /* 0x040fe2000801002f */
[----:B------:R-:W-:Y:S01]  /*8d20*/  FMUL.FTZ R220, R233, R28 ;  /* 0x0000001ce9dc7220 */ /* 0x000fe20000410000 */
[C---:B------:R-:W-:Y:S01]  /*8d30*/  FFMA.FTZ R47, R167.reuse, R40, -R144 ;  /* 0x00000028a72f7223 */ /* 0x040fe20000010890 */
[-C--:B------:R-:W-:Y:S01]  /*8d40*/  FFMA.FTZ R194, R167, R232.reuse, R166 ;  /* 0x000000e8a7c27223 */ /* 0x080fe200000100a6 */
[----:B------:R-:W-:Y:S01]  /*8d50*/  FFMA.FTZ R120, R233, UR43, R120 ;  /* 0x0000002be9787c23 */ /* 0x000fe20008010078 */
[----:B------:R-:W-:Y:S01]  /*8d60*/  FMUL.FTZ R197, R234, UR56 ;  /* 0x00000038eac57c20 */ /* 0x000fe20008410000 */
[----:B------:R-:W-:Y:S01]  /*8d70*/  FMUL.FTZ R223, R84, R29 ;  /* 0x0000001d54df7220 */ /* 0x000fe20000410000 */
[----:B------:R-:W-:Y:S01]  /*8d80*/  FMUL.FTZ R167, R45, R232 ;  /* 0x000000e82da77220 */ /* 0x000fe20000410000 */
[----:B------:R-:W-:Y:S01]  /*8d90*/  FMUL.FTZ R233, R232, UR56 ;  /* 0x00000038e8e97c20 */ /* 0x000fe20008410000 */
[----:B------:R0:W-:Y:S01]  /*8da0*/  STS [R43+0x217c], R224 ;  /* 0x00217ce02b007388 */ /* 0x0001e20000000800 */
[C---:B------:R-:W-:Y:S01]  /*8db0*/  FFMA.FTZ R146, R46.reuse, -R146, R207 ;  /* 0x800000922e927223 */ /* 0x040fe200000100cf */
[----:B------:R-:W-:Y:S01]  /*8dc0*/  FADD.FTZ R241, -R143, R194 ;  /* 0x000000c28ff17221 */ /* 0x000fe20000010100 */
[----:B------:R-:W-:Y:S01]  /*8dd0*/  FFMA.FTZ R46, R46, R234, R163 ;  /* 0x000000ea2e2e7223 */ /* 0x000fe200000100a3 */
[----:B------:R-:W-:Y:S01]  /*8de0*/  FADD.FTZ R237, R142, R47 ;  /* 0x0000002f8eed7221 */ /* 0x000fe20000010000 */
[C---:B------:R-:W-:Y:S01]  /*8df0*/  FFMA.FTZ R197, R229.reuse, UR43, -R197 ;  /* 0x0000002be5c57c23 */ /* 0x040fe200080108c5 */
[-C--:B------:R-:W-:Y:S01]  /*8e00*/  FMUL.FTZ R163, R229, R30.reuse ;  /* 0x0000001ee5a37220 */ /* 0x080fe20000410000 */
[-C--:B------:R-:W-:Y:S01]  /*8e10*/  FFMA.FTZ R166, R45, -R223.reuse, R204 ;  /* 0x800000df2da67223 */ /* 0x080fe200000100cc */
[----:B------:R-:W-:Y:S01]  /*8e20*/  FFMA.FTZ R144, R44, -R223, R209 ;  /* 0x800000df2c907223 */ /* 0x000fe200000100d1 */
[----:B------:R-:W-:Y:S01]  /*8e30*/  FMUL.FTZ R195, R234, R30 ;  /* 0x0000001eeac37220 */ /* 0x000fe20000410000 */
[----:B0-----:R-:W-:Y:S01]  /*8e40*/  FMUL.FTZ R224, R86, R181 ;  /* 0x000000b556e07220 */ /* 0x001fe20000410000 */
[----:B------:R-:W-:Y:S01]  /*8e50*/  FMUL.FTZ R229, R40, UR56 ;  /* 0x0000003828e57c20 */ /* 0x000fe20008410000 */
[----:B------:R-:W-:Y:S01]  /*8e60*/  FFMA.FTZ R45, R44, R40, R167 ;  /* 0x000000282c2d7223 */ /* 0x000fe200000100a7 */
[C---:B------:R-:W-:Y:S01]  /*8e70*/  FMUL.FTZ R223, R40.reuse, R29 ;  /* 0x0000001d28df7220 */ /* 0x040fe20000410000 */
[----:B------:R-:W-:Y:S01]  /*8e80*/  FFMA.FTZ R143, R40, UR43, R233 ;  /* 0x0000002b288f7c23 */ /* 0x000fe200080100e9 */
[C---:B------:R-:W-:Y:S01]  /*8e90*/  FMUL.FTZ R40, R168.reuse, -R241 ;  /* 0x800000f1a8287220 */ /* 0x040fe20000410000 */
[-C--:B------:R-:W-:Y:S01]  /*8ea0*/  FMUL.FTZ R168, R168, -R237.reuse ;  /* 0x800000eda8a87220 */ /* 0x080fe20000410000 */
[----:B------:R0:W-:Y:S01]  /*8eb0*/  STS [R43+0x2170], R224 ;  /* 0x002170e02b007388 */ /* 0x0001e20000000800 */
[----:B------:R-:W-:Y:S01]  /*8ec0*/  FMUL.FTZ R44, R83, R32 ;  /* 0x00000020532c7220 */ /* 0x000fe20000410000 */
[C---:B------:R-:W-:Y:S01]  /*8ed0*/  FFMA.FTZ R47, R169.reuse, R237, -R40 ;  /* 0x000000eda92f7223 */ /* 0x040fe20000010828 */
[-C--:B------:R-:W-:Y:S01]  /*8ee0*/  FFMA.FTZ R168, R169, R241.reuse, R168 ;  /* 0x000000f1a9a87223 */ /* 0x080fe200000100a8 */
[----:B------:R-:W-:Y:S01]  /*8ef0*/  FMUL.FTZ R169, R51, R241 ;  /* 0x000000f133a97220 */ /* 0x000fe20000410000 */
[----:B------:R-:W-:Y:S01]  /*8f00*/  FMUL.FTZ R194, R237, UR56 ;  /* 0x00000038edc27c20 */ /* 0x000fe20008410000 */
[-C--:B------:R-:W-:Y:S01]  /*8f10*/  FFMA.FTZ R142, R51, -R44.reuse, R202 ;  /* 0x8000002c338e7223 */ /* 0x080fe200000100ca */
[C---:B------:R-:W-:Y:S01]  /*8f20*/  FFMA.FTZ R51, R50.reuse, -R44, R203 ;  /* 0x8000002c32337223 */ /* 0x040fe200000100cb */
[----:B------:R-:W-:Y:S01]  /*8f30*/  FFMA.FTZ R50, R50, R237, R169 ;  /* 0x000000ed32327223 */ /* 0x000fe200000100a9 */
[----:B------:R-:W-:Y:S01]  /*8f40*/  FMUL.FTZ R40, R241, UR56 ;  /* 0x00000038f1287c20 */ /* 0x000fe20008410000 */
[----:B0-----:R-:W-:Y:S01]  /*8f50*/  FMUL.FTZ R224, R85, R195 ;  /* 0x000000c355e07220 */ /* 0x001fe20000410000 */
[C---:B------:R-:W-:Y:S01]  /*8f60*/  FFMA.FTZ R169, R241.reuse, UR43, -R194 ;  /* 0x0000002bf1a97c23 */ /* 0x040fe200080108c2 */
[----:B------:R-:W-:Y:S01]  /*8f70*/  FMUL.FTZ R194, R241, R32 ;  /* 0x00000020f1c27220 */ /* 0x000fe20000410000 */
[----:B------:R-:W-:Y:S01]  /*8f80*/  FADD.FTZ R44, R140, R47 ;  /* 0x0000002f8c2c7221 */ /* 0x000fe20000010000 */
[----:B------:R-:W-:Y:S01]  /*8f90*/  FFMA.FTZ R40, R237, UR43, R40 ;  /* 0x0000002bed287c23 */ /* 0x000fe20008010028 */
[----:B------:R0:W-:Y:S01]  /*8fa0*/  STS [R43+0x2168], R224 ;  /* 0x002168e02b007388 */ /* 0x0001e20000000800 */
[C---:B------:R-:W-:Y:S01]  /*8fb0*/  FMUL.FTZ R140, R142.reuse, R169 ;  /* 0x000000a98e8c7220 */ /* 0x040fe20000410000 */
[----:B------:R-:W-:Y:S01]  /*8fc0*/  FADD.FTZ R233, -R141, R168 ;  /* 0x000000a88de97221 */ /* 0x000fe20000010100 */
[----:B------:R-:W-:Y:S01]  /*8fd0*/  FMUL.FTZ R47, R142, R194 ;  /* 0x000000c28e2f7220 */ /* 0x000fe20000410000 */
[----:B------:R-:W-:Y:S01]  /*8fe0*/  FFMA.FTZ R123, R228, UR43, -R123 ;  /* 0x0000002be47b7c23 */ /* 0x000fe2000801087b */
[----:B------:R-:W-:Y:S01]  /*8ff0*/  FFMA.FTZ R40, R51, R40, R140 ;  /* 0x0000002833287223 */ /* 0x000fe2000001008c */
[----:B------:R-:W-:Y:S01]  /*9000*/  FMUL.FTZ R228, R87, R220 ;  /* 0x000000dc57e47220 */ /* 0x000fe20000410000 */
[C---:B------:R-:W-:Y:S01]  /*9010*/  FFMA.FTZ R229, R232.reuse, UR43, -R229 ;  /* 0x0000002be8e57c23 */ /* 0x040fe200080108e5 */
[----:B------:R-:W-:Y:S01]  /*9020*/  FMUL.FTZ R167, R232, R29 ;  /* 0x0000001de8a77220 */ /* 0x000fe20000410000 */
[----:B------:R-:W-:Y:S01]  /*9030*/  FMUL.FTZ R197, R162, R197 ;  /* 0x000000c5a2c57220 */ /* 0x000fe20000410000 */
[----:B0-----:R-:W-:Y:S01]  /*9040*/  FMUL.FTZ R224, R84, R223 ;  /* 0x000000df54e07220 */ /* 0x001fe20000410000 */
[----:B------:R0:W-:Y:S01]  /*9050*/  STS [R43+0x2178], R228 ;  /* 0x002178e42b007388 */ /* 0x0001e20000000800 */
[----:B------:R-:W-:Y:S01]  /*9060*/  FMUL.FTZ R232, R83, R194 ;  /* 0x000000c253e87220 */ /* 0x000fe20000410000 */
[----:B------:R-:W-:Y:S01]  /*9070*/  IADD3 R241, R160, 0x3c0, RZ ;  /* 0x000003c0a0f17810 */ /* 0x000fe20007ffe0ff */
[----:B------:R-:W-:Y:S01]  /*9080*/  UIADD3 UR42, -UR6, UR17, URZ ;  /* 0x00000011062a7290 */ /* 0x000fe2000fffe13f */
[----:B------:R1:W-:Y:S01]  /*9090*/  STS [R43+0x2160], R224 ;  /* 0x002160e02b007388 */ /* 0x0003e20000000800 */
[----:B------:R-:W-:Y:S01]  /*90a0*/  FFMA.FTZ R202, -R5, R202, -RZ ;  /* 0x000000ca05ca7223 */ /* 0x000fe200000109ff */
[----:B------:R-:W-:Y:S01]  /*90b0*/  LEA.HI.SX32 R241, R241, R160, 0x1b ;  /* 0x000000a0f1f17211 */ /* 0x000fe200078fdaff */
[----:B------:R-:W-:Y:S01]  /*90c0*/  ULEA UR42, UR42, 0xfffffe00, 0x9 ;  /* 0xfffffe002a2a7891 */ /* 0x000fe2000f8e483f */
[----:B------:R-:W-:Y:S01]  /*90d0*/  STS [R43+0x215c], R232 ;  /* 0x00215ce82b007388 */ /* 0x000fe20000000800 */
[----:B------:R-:W-:Y:S01]  /*90e0*/  FFMA.FTZ R204, -R4, R204, -RZ ;  /* 0x000000cc04cc7223 */ /* 0x000fe200000109ff */
[----:B0-----:R-:W-:Y:S01]  /*90f0*/  FMUL.FTZ R228, R86, R149 ;  /* 0x0000009556e47220 */ /* 0x001fe20000410000 */
[----:B------:R-:W-:Y:S01]  /*9100*/  UIADD3 UR42, UR55, -UR42, URZ ;  /* 0x8000002a372a7290 */ /* 0x000fe2000fffe03f */
[----:B------:R-:W-:Y:S01]  /*9110*/  FFMA.FTZ R206, -R3, R206, -RZ ;  /* 0x000000ce03ce7223 */ /* 0x000fe200000109ff */
[----:B------:R-:W-:Y:S01]  /*9120*/  FFMA.FTZ R208, -R2, R208, -RZ ;  /* 0x000000d002d07223 */ /* 0x000fe200000109ff */
[----:B-1----:R-:W-:Y:S01]  /*9130*/  FMUL.FTZ R224, R237, R32 ;  /* 0x00000020ede07220 */ /* 0x002fe20000410000 */
[----:B------:R0:W-:Y:S01]  /*9140*/  STS [R43+0x2174], R228 ;  /* 0x002174e42b007388 */ /* 0x0001e20000000800 */
[----:B------:R-:W-:-:S02]  /*9150*/  IADD3 R237, R160, 0x3a0, RZ ;  /* 0x000003a0a0ed7810 */ /* 0x000fc40007ffe0ff */
[-C--:B------:R-:W-:Y:S01]  /*9160*/  FMUL.FTZ R168, R142, R224.reuse ;  /* 0x000000e08ea87220 */ /* 0x080fe20000410000 */
[C---:B------:R-:W-:Y:S01]  /*9170*/  FFMA.FTZ R140, R51.reuse, R224, R47 ;  /* 0x000000e0338c7223 */ /* 0x040fe2000001002f */
[----:B------:R-:W-:Y:S01]  /*9180*/  FMUL.FTZ R142, R170, -R233 ;  /* 0x800000e9aa8e7220 */ /* 0x000fe20000410000 */
[----:B------:R-:W-:Y:S01]  /*9190*/  FMUL.FTZ R47, R82, R31 ;  /* 0x0000001f522f7220 */ /* 0x000fe20000410000 */
[----:B------:R-:W-:Y:S01]  /*91a0*/  FMUL.FTZ R170, R170, -R44 ;  /* 0x8000002caaaa7220 */ /* 0x000fe20000410000 */
[----:B------:R-:W-:Y:S01]  /*91b0*/  FFMA.FTZ R141, R51, R194, -R168 ;  /* 0x000000c2338d7223 */ /* 0x000fe200000108a8 */
[-C--:B------:R-:W-:Y:S01]  /*91c0*/  FFMA.FTZ R169, R171, R44.reuse, -R142 ;  /* 0x0000002caba97223 */ /* 0x080fe2000001088e */
[----:B------:R-:W-:Y:S01]  /*91d0*/  FFMA.FTZ R142, R49, -R47, R198 ;  /* 0x8000002f318e7223 */ /* 0x000fe200000100c6 */
[-C--:B------:R-:W-:Y:S01]  /*91e0*/  FFMA.FTZ R170, R171, R233.reuse, R170 ;  /* 0x000000e9abaa7223 */ /* 0x080fe200000100aa */
[----:B------:R-:W-:Y:S01]  /*91f0*/  FMUL.FTZ R49, R49, R233 ;  /* 0x000000e931317220 */ /* 0x000fe20000410000 */
[----:B------:R-:W-:Y:S01]  /*9200*/  FMUL.FTZ R168, R44, UR56 ;  /* 0x000000382ca87c20 */ /* 0x000fe20008410000 */
[C---:B------:R-:W-:Y:S01]  /*9210*/  FMUL.FTZ R171, R233.reuse, UR56 ;  /* 0x00000038e9ab7c20 */ /* 0x040fe20008410000 */
[C---:B------:R-:W-:Y:S01]  /*9220*/  FFMA.FTZ R51, R48.reuse, -R47, R205 ;  /* 0x8000002f30337223 */ /* 0x040fe200000100cd */
[----:B------:R-:W-:Y:S01]  /*9230*/  FFMA.FTZ R47, R48, R44, R49 ;  /* 0x0000002c302f7223 */ /* 0x000fe20000010031 */
[C---:B------:R-:W-:Y:S01]  /*9240*/  FFMA.FTZ R49, R233.reuse, UR43, -R168 ;  /* 0x0000002be9317c23 */ /* 0x040fe200080108a8 */
[C---:B------:R-:W-:Y:S01]  /*9250*/  FFMA.FTZ R48, R44.reuse, UR43, R171 ;  /* 0x0000002b2c307c23 */ /* 0x040fe200080100ab */
[-C--:B------:R-:W-:Y:S01]  /*9260*/  FMUL.FTZ R233, R233, R31.reuse ;  /* 0x0000001fe9e97220 */ /* 0x080fe20000410000 */
[----:B------:R-:W-:Y:S01]  /*9270*/  FMUL.FTZ R171, R44, R31 ;  /* 0x0000001f2cab7220 */ /* 0x000fe20000410000 */
[----:B------:R-:W-:Y:S01]  /*9280*/  FADD.FTZ R169, R138, R169 ;  /* 0x000000a98aa97221 */ /* 0x000fe20000010000 */
[----:B------:R-:W-:Y:S01]  /*9290*/  FADD.FTZ R44, -R139, R170 ;  /* 0x000000aa8b2c7221 */ /* 0x000fe20000010100 */
[C---:B------:R-:W-:Y:S01]  /*92a0*/  FMUL.FTZ R138, R142.reuse, R233 ;  /* 0x000000e98e8a7220 */ /* 0x040fe20000410000 */
[C---:B------:R-:W-:Y:S01]  /*92b0*/  FMUL.FTZ R168, R142.reuse, R171 ;  /* 0x000000ab8ea87220 */ /* 0x040fe20000410000 */
[----:B------:R-:W-:Y:S01]  /*92c0*/  FMUL.FTZ R142, R142, R49 ;  /* 0x000000318e8e7220 */ /* 0x000fe20000410000 */
[----:B------:R-:W-:Y:S01]  /*92d0*/  FMUL.FTZ R49, R166, R229 ;  /* 0x000000e5a6317220 */ /* 0x000fe20000410000 */
[----:B------:R-:W-:Y:S01]  /*92e0*/  FMUL.FTZ R170, R82, R171 ;  /* 0x000000ab52aa7220 */ /* 0x000fe20000410000 */
[----:B------:R-:W-:Y:S01]  /*92f0*/  FFMA.FTZ R139, R51, R233, -R168 ;  /* 0x000000e9338b7223 */ /* 0x000fe200000108a8 */
[----:B0-----:R-:W-:Y:S01]  /*9300*/  FMUL.FTZ R228, R85, R163 ;  /* 0x000000a355e47220 */ /* 0x001fe20000410000 */
[----:B------:R-:W-:Y:S01]  /*9310*/  FFMA.FTZ R49, R144, R143, R49 ;  /* 0x0000008f90317223 */ /* 0x000fe20000010031 */
[C---:B------:R-:W-:Y:S01]  /*9320*/  FMUL.FTZ R168, R166.reuse, R167 ;  /* 0x000000a7a6a87220 */ /* 0x040fe20000410000 */
[----:B------:R-:W-:Y:S01]  /*9330*/  FMUL.FTZ R143, R166, R223 ;  /* 0x000000dfa68f7220 */ /* 0x000fe20000410000 */
[C---:B------:R-:W-:Y:S01]  /*9340*/  FFMA.FTZ R138, R51.reuse, R171, R138 ;  /* 0x000000ab338a7223 */ /* 0x040fe2000001008a */
[----:B------:R-:W-:Y:S01]  /*9350*/  FFMA.FTZ R51, R51, R48, R142 ;  /* 0x0000003033337223 */ /* 0x000fe2000001008e */
[----:B------:R-:W-:Y:S01]  /*9360*/  FMUL.FTZ R48, R172, -R44 ;  /* 0x8000002cac307220 */ /* 0x000fe20000410000 */
[----:B------:R-:W-:Y:S01]  /*9370*/  FMUL.FTZ R166, R81, R34 ;  /* 0x0000002251a67220 */ /* 0x000fe20000410000 */
[----:B------:R0:W-:Y:S01]  /*9380*/  STS [R43+0x2150], R170 ;  /* 0x002150aa2b007388 */ /* 0x0001e20000000800 */
[----:B------:R-:W-:Y:S01]  /*9390*/  FFMA.FTZ R142, R144, R223, R168 ;  /* 0x000000df908e7223 */ /* 0x000fe200000100a8 */
[----:B------:R-:W-:Y:S01]  /*93a0*/  FMUL.FTZ R171, R172, -R169 ;  /* 0x800000a9acab7220 */ /* 0x000fe20000410000 */
[----:B------:R-:W-:Y:S01]  /*93b0*/  FFMA.FTZ R143, R144, R167, -R143 ;  /* 0x000000a7908f7223 */ /* 0x000fe2000001088f */
[----:B------:R1:W-:Y:S01]  /*93c0*/  STS [R43+0x216c], R228 ;  /* 0x00216ce42b007388 */ /* 0x0003e20000000800 */
[C---:B------:R-:W-:Y:S01]  /*93d0*/  FMUL.FTZ R144, R55.reuse, R44 ;  /* 0x0000002c37907220 */ /* 0x040fe20000410000 */
[-C--:B------:R-:W-:Y:S01]  /*93e0*/  FFMA.FTZ R168, R55, -R166.reuse, R200 ;  /* 0x800000a637a87223 */ /* 0x080fe200000100c8 */
[C---:B------:R-:W-:Y:S01]  /*93f0*/  FFMA.FTZ R166, R54.reuse, -R166, R199 ;  /* 0x800000a636a67223 */ /* 0x040fe200000100c7 */
[----:B------:R-:W-:Y:S01]  /*9400*/  FMUL.FTZ R55, R169, UR56 ;  /* 0x00000038a9377c20 */ /* 0x000fe20008410000 */
[----:B------:R-:W-:Y:S01]  /*9410*/  FFMA.FTZ R54, R54, R169, R144 ;  /* 0x000000a936367223 */ /* 0x000fe20000010090 */
[C---:B0-----:R-:W-:Y:S01]  /*9420*/  FMUL.FTZ R170, R44.reuse, UR56 ;  /* 0x000000382caa7c20 */ /* 0x041fe20008410000 */
[----:B------:R-:W-:Y:S01]  /*9430*/  FMUL.FTZ R223, R44, R34 ;  /* 0x000000222cdf7220 */ /* 0x000fe20000410000 */
[----:B------:R-:W-:Y:S01]  /*9440*/  FMUL.FTZ R144, R162, R163 ;  /* 0x000000a3a2907220 */ /* 0x000fe20000410000 */
[----:B------:R-:W-:Y:S01]  /*9450*/  FMUL.FTZ R194, R82, R233 ;  /* 0x000000e952c27220 */ /* 0x000fe20000410000 */
[----:B-1----:R-:W-:Y:S01]  /*9460*/  FMUL.FTZ R228, R84, R167 ;  /* 0x000000a754e47220 */ /* 0x002fe20000410000 */
[C---:B------:R-:W-:Y:S01]  /*9470*/  FFMA.FTZ R167, R173.reuse, R169, -R48 ;  /* 0x000000a9ada77223 */ /* 0x040fe20000010830 */
[----:B------:R-:W-:Y:S01]  /*9480*/  FFMA.FTZ R48, R173, R44, R171 ;  /* 0x0000002cad307223 */ /* 0x000fe200000100ab */
[C---:B------:R-:W-:Y:S01]  /*9490*/  FFMA.FTZ R171, R169.reuse, UR43, R170 ;  /* 0x0000002ba9ab7c23 */ /* 0x040fe200080100aa */
[----:B------:R-:W-:Y:S01]  /*94a0*/  FMUL.FTZ R169, R169, R34 ;  /* 0x00000022a9a97220 */ /* 0x000fe20000410000 */
[----:B------:R-:W-:Y:S01]  /*94b0*/  FFMA.FTZ R173, R44, UR43, -R55 ;  /* 0x0000002b2cad7c23 */ /* 0x000fe20008010837 */
[----:B------:R-:W-:Y:S01]  /*94c0*/  FADD.FTZ R172, -R137, R48 ;  /* 0x0000003089ac7221 */ /* 0x000fe20000010100 */
[C---:B------:R-:W-:Y:S01]  /*94d0*/  FMUL.FTZ R137, R168.reuse, R223 ;  /* 0x000000dfa8897220 */ /* 0x040fe20000410000 */
[----:B------:R-:W-:Y:S01]  /*94e0*/  FMUL.FTZ R44, R168, R169 ;  /* 0x000000a9a82c7220 */ /* 0x000fe20000410000 */
[----:B------:R-:W-:Y:S01]  /*94f0*/  FADD.FTZ R55, R136, R167 ;  /* 0x000000a788377221 */ /* 0x000fe20000010000 */
[----:B------:R-:W-:Y:S01]  /*9500*/  FMUL.FTZ R173, R168, R173 ;  /* 0x000000ada8ad7220 */ /* 0x000fe20000410000 */
[C---:B------:R-:W-:Y:S01]  /*9510*/  FFMA.FTZ R136, R166.reuse, R169, R137 ;  /* 0x000000a9a6887223 */ /* 0x040fe20000010089 */
[----:B------:R-:W-:Y:S01]  /*9520*/  FFMA.FTZ R137, R166, R223, -R44 ;  /* 0x000000dfa6897223 */ /* 0x000fe2000001082c */
[----:B------:R-:W-:Y:S01]  /*9530*/  FFMA.FTZ R44, R146, R145, R197 ;  /* 0x00000091922c7223 */ /* 0x000fe200000100c5 */
[----:B------:R-:W-:Y:S01]  /*9540*/  FMUL.FTZ R168, R81, R223 ;  /* 0x000000df51a87220 */ /* 0x000fe20000410000 */
[----:B------:R-:W-:Y:S01]  /*9550*/  FMUL.FTZ R145, R162, R195 ;  /* 0x000000c3a2917220 */ /* 0x000fe20000410000 */
[-C--:B------:R-:W-:Y:S01]  /*9560*/  FMUL.FTZ R162, R174, -R172.reuse ;  /* 0x800000acaea27220 */ /* 0x080fe20000410000 */
[----:B------:R-:W-:Y:S01]  /*9570*/  FFMA.FTZ R48, R166, R171, R173 ;  /* 0x000000aba6307223 */ /* 0x000fe200000100ad */
[----:B------:R-:W-:Y:S01]  /*9580*/  FMUL.FTZ R174, R174, -R55 ;  /* 0x80000037aeae7220 */ /* 0x000fe20000410000 */
[----:B------:R-:W-:Y:S01]  /*9590*/  FMUL.FTZ R166, R80, R37 ;  /* 0x0000002550a67220 */ /* 0x000fe20000410000 */
[----:B------:R0:W-:Y:S01]  /*95a0*/  STS [R43+0x214c], R168 ;  /* 0x00214ca82b007388 */ /* 0x0001e20000000800 */
[C---:B------:R-:W-:Y:S01]  /*95b0*/  FFMA.FTZ R144, R146.reuse, R195, R144 ;  /* 0x000000c392907223 */ /* 0x040fe20000010090 */
[----:B------:R-:W-:Y:S01]  /*95c0*/  FFMA.FTZ R145, R146, R163, -R145 ;  /* 0x000000a392917223 */ /* 0x000fe20000010891 */
[----:B------:R-:W-:Y:S01]  /*95d0*/  FMUL.FTZ R167, R55, UR56 ;  /* 0x0000003837a77c20 */ /* 0x000fe20008410000 */
[C---:B------:R-:W-:Y:S01]  /*95e0*/  FFMA.FTZ R163, R175.reuse, R55, -R162 ;  /* 0x00000037afa37223 */ /* 0x040fe200000108a2 */
[-C--:B------:R-:W-:Y:S01]  /*95f0*/  FFMA.FTZ R174, R175, R172.reuse, R174 ;  /* 0x000000acafae7223 */ /* 0x080fe200000100ae */
[C---:B------:R-:W-:Y:S01]  /*9600*/  FMUL.FTZ R146, R53.reuse, R172 ;  /* 0x000000ac35927220 */ /* 0x040fe20000410000 */
[-C--:B------:R-:W-:Y:S01]  /*9610*/  FFMA.FTZ R162, R53, -R166.reuse, R214 ;  /* 0x800000a635a27223 */ /* 0x080fe200000100d6 */
[C---:B------:R-:W-:Y:S01]  /*9620*/  FMUL.FTZ R171, R172.reuse, R37 ;  /* 0x00000025acab7220 */ /* 0x040fe20000410000 */
[----:B------:R-:W-:Y:S01]  /*9630*/  FMUL.FTZ R170, R81, R169 ;  /* 0x000000a951aa7220 */ /* 0x000fe20000410000 */
[C---:B0-----:R-:W-:Y:S01]  /*9640*/  FMUL.FTZ R168, R172.reuse, UR56 ;  /* 0x00000038aca87c20 */ /* 0x041fe20008410000 */
[----:B------:R-:W-:Y:S01]  /*9650*/  FFMA.FTZ R169, R172, UR43, -R167 ;  /* 0x0000002baca97c23 */ /* 0x000fe200080108a7 */
[C---:B------:R-:W-:Y:S01]  /*9660*/  FFMA.FTZ R53, R52.reuse, R55, R146 ;  /* 0x0000003734357223 */ /* 0x040fe20000010092 */
[----:B------:R-:W-:Y:S01]  /*9670*/  FADD.FTZ R174, -R135, R174 ;  /* 0x000000ae87ae7221 */ /* 0x000fe20000010100 */
[C---:B------:R-:W-:Y:S01]  /*9680*/  FFMA.FTZ R167, R55.reuse, UR43, R168 ;  /* 0x0000002b37a77c23 */ /* 0x040fe200080100a8 */
[----:B------:R-:W-:Y:S01]  /*9690*/  FFMA.FTZ R166, R52, -R166, R201 ;  /* 0x800000a634a67223 */ /* 0x000fe200000100c9 */
[----:B------:R-:W-:Y:S01]  /*96a0*/  FMUL.FTZ R55, R55, R37 ;  /* 0x0000002537377220 */ /* 0x000fe20000410000 */
[----:B------:R-:W-:Y:S01]  /*96b0*/  FMUL.FTZ R135, R162, R171 ;  /* 0x000000aba2877220 */ /* 0x000fe20000410000 */
[----:B------:R-:W-:Y:S01]  /*96c0*/  FADD.FTZ R163, R134, R163 ;  /* 0x000000a386a37221 */ /* 0x000fe20000010000 */
[----:B------:R-:W-:Y:S01]  /*96d0*/  FMUL.FTZ R52, R122, R149 ;  /* 0x000000957a347220 */ /* 0x000fe20000410000 */
[-C--:B------:R-:W-:Y:S01]  /*96e0*/  FMUL.FTZ R134, R162, R55.reuse ;  /* 0x00000037a2867220 */ /* 0x080fe20000410000 */
[-C--:B------:R-:W-:Y:S01]  /*96f0*/  FMUL.FTZ R146, R80, R55.reuse ;  /* 0x0000003750927220 */ /* 0x080fe20000410000 */
[----:B------:R-:W-:Y:S01]  /*9700*/  FFMA.FTZ R135, R166, R55, R135 ;  /* 0x00000037a6877223 */ /* 0x000fe20000010087 */
[----:B------:R-:W-:Y:S01]  /*9710*/  FMUL.FTZ R55, R122, R121 ;  /* 0x000000797a377220 */ /* 0x000fe20000410000 */
[----:B------:R-:W-:Y:S01]  /*9720*/  FMUL.FTZ R169, R162, R169 ;  /* 0x000000a9a2a97220 */ /* 0x000fe20000410000 */
[----:B------:R-:W-:Y:S01]  /*9730*/  FMUL.FTZ R162, R80, R171 ;  /* 0x000000ab50a27220 */ /* 0x000fe20000410000 */
[----:B------:R0:W-:Y:S01]  /*9740*/  STS [R43+0x2140], R146 ;  /* 0x002140922b007388 */ /* 0x0001e20000000800 */
[----:B------:R-:W-:Y:S01]  /*9750*/  FFMA.FTZ R55, R148, R147, R55 ;  /* 0x0000009394377223 */ /* 0x000fe20000010037 */
[-C--:B------:R-:W-:Y:S01]  /*9760*/  FMUL.FTZ R147, R122, R181.reuse ;  /* 0x000000b57a937220 */ /* 0x080fe20000410000 */
[----:B------:R-:W-:Y:S01]  /*9770*/  FFMA.FTZ R181, R148, R181, R52 ;  /* 0x000000b594b57223 */ /* 0x000fe20000010034 */
[----:B------:R-:W-:Y:S01]  /*9780*/  FMUL.FTZ R52, R176, -R174 ;  /* 0x800000aeb0347220 */ /* 0x000fe20000410000 */
[----:B------:R-:W-:Y:S01]  /*9790*/  FMUL.FTZ R122, R79, R152 ;  /* 0x000000984f7a7220 */ /* 0x000fe20000410000 */
[----:B------:R-:W-:Y:S01]  /*97a0*/  FFMA.FTZ R148, R148, R149, -R147 ;  /* 0x0000009594947223 */ /* 0x000fe20000010893 */
[-C--:B------:R-:W-:Y:S01]  /*97b0*/  FMUL.FTZ R176, R176, -R163.reuse ;  /* 0x800000a3b0b07220 */ /* 0x080fe20000410000 */
[-C--:B------:R-:W-:Y:S01]  /*97c0*/  FFMA.FTZ R147, R177, R163.reuse, -R52 ;  /* 0x000000a3b1937223 */ /* 0x080fe20000010834 */
[C---:B------:R-:W-:Y:S01]  /*97d0*/  FFMA.FTZ R52, R59.reuse, -R122, R212 ;  /* 0x8000007a3b347223 */ /* 0x040fe200000100d4 */
[----:B------:R-:W-:Y:S01]  /*97e0*/  FMUL.FTZ R59, R59, R174 ;  /* 0x000000ae3b3b7220 */ /* 0x000fe20000410000 */
[----:B0-----:R-:W-:Y:S01]  /*97f0*/  FMUL.FTZ R146, R174, UR56 ;  /* 0x00000038ae927c20 */ /* 0x001fe20008410000 */
[----:B------:R-:W-:Y:S01]  /*9800*/  FMUL.FTZ R149, R163, UR56 ;  /* 0x00000038a3957c20 */ /* 0x000fe20008410000 */
[C---:B------:R-:W-:Y:S01]  /*9810*/  FFMA.FTZ R122, R58.reuse, -R122, R215 ;  /* 0x8000007a3a7a7223 */ /* 0x040fe200000100d7 */
[----:B------:R-:W-:Y:S01]  /*9820*/  FFMA.FTZ R58, R58, R163, R59 ;  /* 0x000000a33a3a7223 */ /* 0x000fe2000001003b */
[----:B------:R-:W-:Y:S01]  /*9830*/  FFMA.FTZ R121, R166, R167, R169 ;  /* 0x000000a7a6797223 */ /* 0x000fe200000100a9 */
[----:B------:R-:W-:Y:S01]  /*9840*/  FFMA.FTZ R176, R177, R174, R176 ;  /* 0x000000aeb1b07223 */ /* 0x000fe200000100b0 */
[C---:B------:R-:W-:Y:S01]  /*9850*/  FFMA.FTZ R59, R163.reuse, UR43, R146 ;  /* 0x0000002ba33b7c23 */ /* 0x040fe20008010092 */
[C---:B------:R-:W-:Y:S01]  /*9860*/  FFMA.FTZ R149, R174.reuse, UR43, -R149 ;  /* 0x0000002bae957c23 */ /* 0x040fe20008010895 */
[-C--:B------:R-:W-:Y:S01]  /*9870*/  FMUL.FTZ R167, R174, R152.reuse ;  /* 0x00000098aea77220 */ /* 0x080fe20000410000 */
[----:B------:R-:W-:Y:S01]  /*9880*/  FMUL.FTZ R163, R163, R152 ;  /* 0x00000098a3a37220 */ /* 0x000fe20000410000 */
[----:B------:R-:W-:Y:S01]  /*9890*/  FADD.FTZ R168, R132, R147 ;  /* 0x0000009384a87221 */ /* 0x000fe20000010000 */
[----:B------:R-:W-:Y:S01]  /*98a0*/  FADD.FTZ R176, -R133, R176 ;  /* 0x000000b085b07221 */ /* 0x000fe20000010100 */
[C---:B------:R-:W-:Y:S01]  /*98b0*/  FMUL.FTZ R133, R52.reuse, R167 ;  /* 0x000000a734857220 */ /* 0x040fe20000410000 */
[C---:B------:R-:W-:Y:S01]  /*98c0*/  FMUL.FTZ R132, R52.reuse, R163 ;  /* 0x000000a334847220 */ /* 0x040fe20000410000 */
[----:B------:R-:W-:Y:S01]  /*98d0*/  FMUL.FTZ R149, R52, R149 ;  /* 0x0000009534957220 */ /* 0x000fe20000410000 */
[C---:B------:R-:W-:Y:S01]  /*98e0*/  FMUL.FTZ R52, R180.reuse, R123 ;  /* 0x0000007bb4347220 */ /* 0x040fe20000410000 */
[C---:B------:R-:W-:Y:S01]  /*98f0*/  FMUL.FTZ R123, R180.reuse, R196 ;  /* 0x000000c4b47b7220 */ /* 0x040fe20000410000 */
[----:B------:R-:W-:Y:S01]  /*9900*/  FMUL.FTZ R180, R180, R220 ;  /* 0x000000dcb4b47220 */ /* 0x000fe20000410000 */
[C---:B------:R-:W-:Y:S01]  /*9910*/  FFMA.FTZ R133, R122.reuse, R163, R133 ;  /* 0x000000a37a857223 */ /* 0x040fe20000010085 */
[----:B------:R-:W-:Y:S01]  /*9920*/  FFMA.FTZ R132, R122, R167, -R132 ;  /* 0x000000a77a847223 */ /* 0x000fe20000010884 */
[----:B------:R-:W-:Y:S01]  /*9930*/  FMUL.FTZ R146, R178, -R176 ;  /* 0x800000b0b2927220 */ /* 0x000fe20000410000 */
[----:B------:R-:W-:Y:S01]  /*9940*/  FFMA.FTZ R122, R122, R59, R149 ;  /* 0x0000003b7a7a7223 */ /* 0x000fe20000010095 */
[C---:B------:R-:W-:Y:S01]  /*9950*/  FFMA.FTZ R120, R151.reuse, R120, R52 ;  /* 0x0000007897787223 */ /* 0x040fe20000010034 */
[----:B------:R-:W-:Y:S01]  /*9960*/  FMUL.FTZ R147, R78, R39 ;  /* 0x000000274e937220 */ /* 0x000fe20000410000 */
[C---:B------:R-:W-:Y:S01]  /*9970*/  FFMA.FTZ R52, R151.reuse, R220, R123 ;  /* 0x000000dc97347223 */ /* 0x040fe2000001007b */
[----:B------:R-:W-:Y:S01]  /*9980*/  FFMA.FTZ R59, R151, R196, -R180 ;  /* 0x000000c4973b7223 */ /* 0x000fe200000108b4 */
[----:B------:R-:W-:Y:S01]  /*9990*/  FMUL.FTZ R151, R168, UR56 ;  /* 0x00000038a8977c20 */ /* 0x000fe20008410000 */
[-C--:B------:R-:W-:Y:S01]  /*99a0*/  FMUL.FTZ R178, R178, -R168.reuse ;  /* 0x800000a8b2b27220 */ /* 0x080fe20000410000 */
[----:B------:R-:W-:Y:S01]  /*99b0*/  FFMA.FTZ R123, R179, R168, -R146 ;  /* 0x000000a8b37b7223 */ /* 0x000fe20000010892 */
[C---:B------:R-:W-:Y:S01]  /*99c0*/  FFMA.FTZ R146, R57.reuse, -R147, R216 ;  /* 0x8000009339927223 */ /* 0x040fe200000100d8 */
[-C--:B------:R-:W-:Y:S01]  /*99d0*/  FMUL.FTZ R57, R57, R176.reuse ;  /* 0x000000b039397220 */ /* 0x080fe20000410000 */
[C---:B------:R-:W-:Y:S01]  /*99e0*/  FMUL.FTZ R149, R176.reuse, UR56 ;  /* 0x00000038b0957c20 */ /* 0x040fe20008410000 */
[----:B------:R-:W-:Y:S01]  /*99f0*/  FFMA.FTZ R151, R176, UR43, -R151 ;  /* 0x0000002bb0977c23 */ /* 0x000fe20008010897 */
[----:B------:R-:W-:Y:S01]  /*9a00*/  FFMA.FTZ R134, R166, R171, -R134 ;  /* 0x000000aba6867223 */ /* 0x000fe20000010886 */
[----:B------:R-:W-:Y:S01]  /*9a10*/  FFMA.FTZ R178, R179, R176, R178 ;  /* 0x000000b0b3b27223 */ /* 0x000fe200000100b2 */
[----:B------:R-:W-:Y:S01]  /*9a20*/  FMUL.FTZ R166, R79, R167 ;  /* 0x000000a74fa67220 */ /* 0x000fe20000410000 */
[----:B------:R0:W-:Y:S01]  /*9a30*/  STS [R43+0x2144], R162 ;  /* 0x002144a22b007388 */ /* 0x0001e20000000800 */
[C---:B------:R-:W-:Y:S01]  /*9a40*/  FFMA.FTZ R147, R56.reuse, -R147, R217 ;  /* 0x8000009338937223 */ /* 0x040fe200000100d9 */
[----:B------:R-:W-:Y:S01]  /*9a50*/  FFMA.FTZ R57, R56, R168, R57 ;  /* 0x000000a838397223 */ /* 0x000fe20000010039 */
[----:B------:R-:W-:Y:S01]  /*9a60*/  FADD.FTZ R167, R130, R123 ;  /* 0x0000007b82a77221 */ /* 0x000fe20000010000 */
[----:B------:R-:W-:Y:S01]  /*9a70*/  FFMA.FTZ R56, R168, UR43, R149 ;  /* 0x0000002ba8387c23 */ /* 0x000fe20008010095 */
[----:B------:R-:W-:Y:S01]  /*9a80*/  FMUL.FTZ R123, R146, R151 ;  /* 0x00000097927b7220 */ /* 0x000fe20000410000 */
[----:B------:R-:W-:Y:S01]  /*9a90*/  FADD.FTZ R178, -R131, R178 ;  /* 0x000000b283b27221 */ /* 0x000fe20000010100 */
[----:B------:R-:W-:Y:S01]  /*9aa0*/  FMUL.FTZ R149, R168, R39 ;  /* 0x00000027a8957220 */ /* 0x000fe20000410000 */
[----:B------:R-:W-:Y:S01]  /*9ab0*/  STS [R43+0x2148], R170 ;  /* 0x002148aa2b007388 */ /* 0x000fe20000000800 */
[----:B------:R-:W-:Y:S01]  /*9ac0*/  FFMA.FTZ R123, R147, R56, R123 ;  /* 0x00000038937b7223 */ /* 0x000fe2000001007b */
[----:B0-----:R-:W-:Y:S01]  /*9ad0*/  FMUL.FTZ R162, R79, R163 ;  /* 0x000000a34fa27220 */ /* 0x001fe20000410000 */
[----:B------:R-:W-:Y:S01]  /*9ae0*/  FMUL.FTZ R163, R176, R39 ;  /* 0x00000027b0a37220 */ /* 0x000fe20000410000 */
[CC--:B------:R-:W-:Y:S01]  /*9af0*/  FMUL.FTZ R56, R182.reuse, -R178.reuse ;  /* 0x800000b2b6387220 */ /* 0x0c0fe20000410000 */
[----:B------:R-:W-:Y:S01]  /*9b00*/  FMUL.FTZ R182, R182, -R167 ;  /* 0x800000a7b6b67220 */ /* 0x000fe20000410000 */
[----:B------:R0:W-:Y:S01]  /*9b10*/  STS [R43+0x213c], R166 ;  /* 0x00213ca62b007388 */ /* 0x0001e20000000800 */
[-C--:B------:R-:W-:Y:S01]  /*9b20*/  FMUL.FTZ R130, R146, R163.reuse ;  /* 0x000000a392827220 */ /* 0x080fe20000410000 */
[----:B------:R-:W-:Y:S01]  /*9b30*/  FMUL.FTZ R168, R78, R163 ;  /* 0x000000a34ea87220 */ /* 0x000fe20000410000 */
[----:B------:R-:W-:Y:S01]  /*9b40*/  FFMA.FTZ R182, R183, R178, R182 ;  /* 0x000000b2b7b67223 */ /* 0x000fe200000100b6 */
[----:B------:R1:W-:Y:S01]  /*9b50*/  STS [R43+0x2138], R162 ;  /* 0x002138a22b007388 */ /* 0x0003e20000000800 */
[----:B------:R-:W-:Y:S01]  /*9b60*/  IADD3 R195, R160, 0x300, RZ ;  /* 0x00000300a0c37810 */ /* 0x000fe20007ffe0ff */
[----:B------:R-:W-:Y:S01]  /*9b70*/  FFMA.FTZ R198, -R6, R198, -RZ ;  /* 0x000000c606c67223 */ /* 0x000fe200000109ff */
[----:B------:R-:W-:Y:S01]  /*9b80*/  FADD.FTZ R169, -R129, R182 ;  /* 0x000000b681a97221 */ /* 0x000fe20000010100 */
[----:B------:R-:W-:Y:S01]  /*9b90*/  FMUL.FTZ R129, R167, UR56 ;  /* 0x00000038a7817c20 */ /* 0x000fe20008410000 */
[----:B------:R-:W-:Y:S01]  /*9ba0*/  STS [R43+0x2134], R168 ;  /* 0x002134a82b007388 */ /* 0x000fe20000000800 */
[-C--:B0-----:R-:W-:Y:S01]  /*9bb0*/  FMUL.FTZ R166, R78, R149.reuse ;  /* 0x000000954ea67220 */ /* 0x081fe20000410000 */
[----:B------:R-:W-:Y:S01]  /*9bc0*/  FMUL.FTZ R171, R169, UR56 ;  /* 0x00000038a9ab7c20 */ /* 0x000fe20008410000 */
[----:B------:R-:W-:Y:S01]  /*9bd0*/  IADD3 R197, R160, 0x320, RZ ;  /* 0x00000320a0c57810 */ /* 0x000fe20007ffe0ff */
[----:B------:R-:W-:Y:S01]  /*9be0*/  STS [R43+0x2164], R228 ;  /* 0x002164e42b007388 */ /* 0x000fe20000000800 */
[-C--:B-1----:R-:W-:Y:S01]  /*9bf0*/  FMUL.FTZ R162, R146, R149.reuse ;  /* 0x0000009592a27220 */ /* 0x082fe20000410000 */
[----:B------:R-:W-:Y:S01]  /*9c00*/  FFMA.FTZ R146, R147, R149, R130 ;  /* 0x0000009593927223 */ /* 0x000fe20000010082 */
[----:B------:R-:W-:Y:S01]  /*9c10*/  FMUL.FTZ R130, R77, R154 ;  /* 0x0000009a4d827220 */ /* 0x000fe20000410000 */
[----:B------:R0:W-:Y:S01]  /*9c20*/  STS [R43+0x2130], R166 ;  /* 0x002130a62b007388 */ /* 0x0001e20000000800 */
[----:B------:R-:W-:Y:S01]  /*9c30*/  FFMA.FTZ R131, R147, R163, -R162 ;  /* 0x000000a393837223 */ /* 0x000fe200000108a2 */
[----:B------:R-:W-:Y:S01]  /*9c40*/  FFMA.FTZ R147, R183, R167, -R56 ;  /* 0x000000a7b7937223 */ /* 0x000fe20000010838 */
[----:B------:R-:W-:Y:S01]  /*9c50*/  FMUL.FTZ R56, R186, -R169 ;  /* 0x800000a9ba387220 */ /* 0x000fe20000410000 */
[C---:B------:R-:W-:Y:S01]  /*9c60*/  FMUL.FTZ R149, R63.reuse, R178 ;  /* 0x000000b23f957220 */ /* 0x040fe20000410000 */
[-C--:B------:R-:W-:Y:S01]  /*9c70*/  FFMA.FTZ R63, R63, -R130.reuse, R210 ;  /* 0x800000823f3f7223 */ /* 0x080fe200000100d2 */
[----:B------:R-:W-:Y:S01]  /*9c80*/  FADD.FTZ R170, R128, R147 ;  /* 0x0000009380aa7221 */ /* 0x000fe20000010000 */
[C---:B------:R-:W-:Y:S01]  /*9c90*/  FFMA.FTZ R130, R62.reuse, -R130, R219 ;  /* 0x800000823e827223 */ /* 0x040fe200000100db */
[----:B------:R-:W-:Y:S01]  /*9ca0*/  FFMA.FTZ R62, R62, R167, R149 ;  /* 0x000000a73e3e7223 */ /* 0x000fe20000010095 */
[----:B------:R-:W-:Y:S01]  /*9cb0*/  FMUL.FTZ R128, R178, UR56 ;  /* 0x00000038b2807c20 */ /* 0x000fe20008410000 */
[----:B------:R-:W-:Y:S01]  /*9cc0*/  FMUL.FTZ R186, R186, -R170 ;  /* 0x800000aababa7220 */ /* 0x000fe20000410000 */
[C---:B0-----:R-:W-:Y:S01]  /*9cd0*/  FMUL.FTZ R166, R178.reuse, R154 ;  /* 0x0000009ab2a67220 */ /* 0x041fe20000410000 */
[----:B------:R-:W-:Y:S01]  /*9ce0*/  FFMA.FTZ R163, R187, R170, -R56 ;  /* 0x000000aabba37223 */ /* 0x000fe20000010838 */
[----:B------:R-:W-:Y:S01]  /*9cf0*/  FMUL.FTZ R56, R167, R154 ;  /* 0x0000009aa7387220 */ /* 0x000fe20000410000 */
[----:B------:R-:W-:Y:S01]  /*9d00*/  FFMA.FTZ R186, R187, R169, R186 ;  /* 0x000000a9bbba7223 */ /* 0x000fe200000100ba */
[----:B------:R-:W-:Y:S01]  /*9d10*/  FMUL.FTZ R149, R63, R166 ;  /* 0x000000a63f957220 */ /* 0x000fe20000410000 */
[----:B------:R-:W-:Y:S01]  /*9d20*/  FFMA.FTZ R162, R178, UR43, -R129 ;  /* 0x0000002bb2a27c23 */ /* 0x000fe20008010881 */
[----:B------:R-:W-:Y:S01]  /*9d30*/  FFMA.FTZ R129, R167, UR43, R128 ;  /* 0x0000002ba7817c23 */ /* 0x000fe20008010080 */
        /* <DEDUP_REMOVED lines=12> */
[CC--:B------:R-:W-:Y:S01]  /*9e00*/  FFMA.FTZ R127, R61.reuse, -R162.reuse, R184 ;  /* 0x800000a23d7f7223 */ /* 0x0c0fe200000100b8 */
[----:B------:R-:W-:Y:S01]  /*9e10*/  FADD.FTZ R124, R124, R63 ;  /* 0x0000003f7c7c7221 */ /* 0x000fe20000010000 */
[----:B------:R-:W-:Y:S01]  /*9e20*/  FMUL.FTZ R63, R61, R169 ;  /* 0x000000a93d3f7220 */ /* 0x000fe20000410000 */
[----:B------:R-:W-:Y:S01]  /*9e30*/  FADD.FTZ R126, -R125, R126 ;  /* 0x0000007e7d7e7221 */ /* 0x000fe20000010100 */
[----:B------:R-:W-:Y:S01]  /*9e40*/  FFMA.FTZ R162, R60, -R162, R221 ;  /* 0x800000a23ca27223 */ /* 0x000fe200000100dd */
[----:B------:R-:W-:Y:S01]  /*9e50*/  FMUL.FTZ R125, R190, -R124 ;  /* 0x8000007cbe7d7220 */ /* 0x000fe20000410000 */
[----:B------:R-:W-:Y:S01]  /*9e60*/  FFMA.FTZ R61, R60, R170, R63 ;  /* 0x000000aa3c3d7223 */ /* 0x000fe2000001003f */
[----:B------:R-:W-:Y:S01]  /*9e70*/  FMUL.FTZ R60, R190, -R126 ;  /* 0x8000007ebe3c7220 */ /* 0x000fe20000410000 */
[-C--:B------:R-:W-:Y:S01]  /*9e80*/  FMUL.FTZ R167, R169, R153.reuse ;  /* 0x00000099a9a77220 */ /* 0x080fe20000410000 */
[----:B------:R0:W-:Y:S01]  /*9e90*/  STS [R43+0x2128], R128 ;  /* 0x002128802b007388 */ /* 0x0001e20000000800 */
[C---:B------:R-:W-:Y:S01]  /*9ea0*/  FFMA.FTZ R171, R170.reuse, UR43, R171 ;  /* 0x0000002baaab7c23 */ /* 0x040fe200080100ab */
[C---:B------:R-:W-:Y:S01]  /*9eb0*/  FFMA.FTZ R63, R191.reuse, R124, -R60 ;  /* 0x0000007cbf3f7223 */ /* 0x040fe2000001083c */
[----:B------:R-:W-:Y:S01]  /*9ec0*/  FFMA.FTZ R60, R191, R126, R125 ;  /* 0x0000007ebf3c7223 */ /* 0x000fe2000001007d */
[----:B------:R-:W-:Y:S01]  /*9ed0*/  FMUL.FTZ R125, R170, R153 ;  /* 0x00000099aa7d7220 */ /* 0x000fe20000410000 */
[----:B------:R-:W-:Y:S01]  /*9ee0*/  FMUL.FTZ R129, R127, R167 ;  /* 0x000000a77f817220 */ /* 0x000fe20000410000 */
[----:B------:R-:W-:Y:S01]  /*9ef0*/  FADD.FTZ R63, R240, R63 ;  /* 0x0000003ff03f7221 */ /* 0x000fe20000010000 */
[----:B------:R-:W-:Y:S01]  /*9f00*/  FADD.FTZ R239, -R239, R60 ;  /* 0x0000003cefef7221 */ /* 0x000fe20000010100 */
[-C--:B------:R-:W-:Y:S01]  /*9f10*/  FMUL.FTZ R168, R77, R166.reuse ;  /* 0x000000a64da87220 */ /* 0x080fe20000410000 */
[----:B------:R-:W-:Y:S01]  /*9f20*/  FFMA.FTZ R151, R130, R166, -R151 ;  /* 0x000000a682977223 */ /* 0x000fe20000010897 */
[----:B0-----:R-:W-:Y:S01]  /*9f30*/  FMUL.FTZ R128, R170, UR56 ;  /* 0x00000038aa807c20 */ /* 0x001fe20008410000 */
[C---:B------:R-:W-:Y:S01]  /*9f40*/  FMUL.FTZ R60, R192.reuse, -R239 ;  /* 0x800000efc03c7220 */ /* 0x040fe20000410000 */
[----:B------:R-:W-:Y:S01]  /*9f50*/  FMUL.FTZ R192, R192, -R63 ;  /* 0x8000003fc0c07220 */ /* 0x000fe20000410000 */
[----:B------:R-:W-:Y:S01]  /*9f60*/  FFMA.FTZ R170, R162, R125, R129 ;  /* 0x0000007da2aa7223 */ /* 0x000fe20000010081 */
[----:B------:R-:W-:Y:S01]  /*9f70*/  FFMA.FTZ R128, R169, UR43, -R128 ;  /* 0x0000002ba9807c23 */ /* 0x000fe20008010880 */
[----:B------:R-:W-:Y:S01]  /*9f80*/  FFMA.FTZ R60, R193, R63, -R60 ;  /* 0x0000003fc13c7223 */ /* 0x000fe2000001083c */
[----:B------:R-:W-:Y:S01]  /*9f90*/  FMUL.FTZ R169, R127, R125 ;  /* 0x0000007d7fa97220 */ /* 0x000fe20000410000 */
[----:B------:R-:W-:Y:S01]  /*9fa0*/  FMUL.FTZ R129, R72, R35 ;  /* 0x0000002348817220 */ /* 0x000fe20000410000 */
[----:B------:R-:W-:Y:S01]  /*9fb0*/  FFMA.FTZ R193, R193, R239, R192 ;  /* 0x000000efc1c17223 */ /* 0x000fe200000100c0 */
[----:B------:R-:W-:Y:S01]  /*9fc0*/  FADD.FTZ R235, R235, R60 ;  /* 0x0000003cebeb7221 */ /* 0x000fe20000010000 */
[----:B------:R-:W-:Y:S01]  /*9fd0*/  FMUL.FTZ R173, R127, R128 ;  /* 0x000000807fad7220 */ /* 0x000fe20000410000 */
[----:B------:R-:W-:Y:S01]  /*9fe0*/  FMUL.FTZ R127, R73, R38 ;  /* 0x00000026497f7220 */ /* 0x000fe20000410000 */
[----:B------:R-:W-:Y:S01]  /*9ff0*/  FFMA.FTZ R130, R68, -R129, R227 ;  /* 0x8000008144827223 */ /* 0x000fe200000100e3 */
[----:B------:R-:W-:Y:S01]  /*a000*/  FFMA.FTZ R186, R162, R167, -R169 ;  /* 0x000000a7a2ba7223 */ /* 0x000fe200000108a9 */
[----:B------:R-:W-:Y:S01]  /*a010*/  FADD.FTZ R236, -R236, R193 ;  /* 0x000000c1ecec7221 */ /* 0x000fe20000010100 */
[----:B------:R-:W-:Y:S01]  /*a020*/  FFMA.FTZ R129, R69, -R129, R226 ;  /* 0x8000008145817223 */ /* 0x000fe200000100e2 */
[----:B------:R-:W-:Y:S01]  /*a030*/  FMUL.FTZ R169, R235, R35 ;  /* 0x00000023eba97220 */ /* 0x000fe20000410000 */
[----:B------:R-:W-:Y:S01]  /*a040*/  FMUL.FTZ R166, R76, R125 ;  /* 0x0000007d4ca67220 */ /* 0x000fe20000410000 */
[----:B------:R0:W-:Y:S01]  /*a050*/  STS [R43+0x212c], R168 ;  /* 0x00212ca82b007388 */ /* 0x0001e20000000800 */
[----:B------:R-:W-:Y:S01]  /*a060*/  FFMA.FTZ R128, R70, -R127, R165 ;  /* 0x8000007f46807223 */ /* 0x000fe200000100a5 */
[----:B------:R-:W-:Y:S01]  /*a070*/  FMUL.FTZ R178, R76, R167 ;  /* 0x000000a74cb27220 */ /* 0x000fe20000410000 */
[----:B------:R-:W-:Y:S01]  /*a080*/  FFMA.FTZ R127, R71, -R127, R222 ;  /* 0x8000007f477f7223 */ /* 0x000fe200000100de */
[----:B------:R-:W-:Y:S01]  /*a090*/  FMUL.FTZ R167, R236, R35 ;  /* 0x00000023eca77220 */ /* 0x000fe20000410000 */
[----:B------:R-:W-:Y:S01]  /*a0a0*/  FMUL.FTZ R60, R129, R169 ;  /* 0x000000a9813c7220 */ /* 0x000fe20000410000 */
[----:B------:R1:W-:Y:S01]  /*a0b0*/  STS [R43+0x2120], R166 ;  /* 0x002120a62b007388 */ /* 0x0003e20000000800 */
[----:B------:R-:W-:Y:S01]  /*a0c0*/  FMUL.FTZ R182, R147, R36 ;  /* 0x0000002493b67220 */ /* 0x000fe20000410000 */
[-C--:B------:R-:W-:Y:S01]  /*a0d0*/  FMUL.FTZ R125, R129, R167.reuse ;  /* 0x000000a7817d7220 */ /* 0x080fe20000410000 */
[C---:B------:R-:W-:Y:S01]  /*a0e0*/  FFMA.FTZ R60, R130.reuse, R167, -R60 ;  /* 0x000000a7823c7223 */ /* 0x040fe2000001083c */
[----:B0-----:R-:W-:Y:S01]  /*a0f0*/  FMUL.FTZ R168, R63, R38 ;  /* 0x000000263fa87220 */ /* 0x001fe20000410000 */
[----:B------:R0:W-:Y:S01]  /*a100*/  STS [R43+0x2124], R178 ;  /* 0x002124b22b007388 */ /* 0x0001e20000000800 */
[----:B------:R-:W-:Y:S01]  /*a110*/  FFMA.FTZ R125, R130, R169, R125 ;  /* 0x000000a9827d7223 */ /* 0x000fe2000001007d */
[----:B------:R-:W-:Y:S01]  /*a120*/  FADD.FTZ R172, RZ, R60 ;  /* 0x0000003cffac7221 */ /* 0x000fe20000010000 */
[----:B------:R-:W-:Y:S01]  /*a130*/  FMUL.FTZ R177, R127, R168 ;  /* 0x000000a87fb17220 */ /* 0x000fe20000410000 */
[-C--:B------:R-:W-:Y:S01]  /*a140*/  FMUL.FTZ R60, R74, R33.reuse ;  /* 0x000000214a3c7220 */ /* 0x080fe20000410000 */
[----:B-1----:R-:W-:Y:S01]  /*a150*/  FMUL.FTZ R166, R239, R38 ;  /* 0x00000026efa67220 */ /* 0x002fe20000410000 */
[----:B------:R-:W-:Y:S01]  /*a160*/  FADD.FTZ R125, RZ, R125 ;  /* 0x0000007dff7d7221 */ /* 0x000fe20000010000 */
[----:B------:R-:W-:Y:S01]  /*a170*/  FMUL.FTZ R180, R163, R36 ;  /* 0x00000024a3b47220 */ /* 0x000fe20000410000 */
[----:B------:R-:W-:Y:S01]  /*a180*/  FFMA.FTZ R179, R65, -R60, R164 ;  /* 0x8000003c41b37223 */ /* 0x000fe200000100a4 */
[-C--:B------:R-:W-:Y:S01]  /*a190*/  FMUL.FTZ R175, R127, R166.reuse ;  /* 0x000000a67faf7220 */ /* 0x080fe20000410000 */
[C---:B------:R-:W-:Y:S01]  /*a1a0*/  FFMA.FTZ R177, R128.reuse, R166, -R177 ;  /* 0x000000a680b17223 */ /* 0x040fe200000108b1 */
[----:B------:R-:W-:Y:S01]  /*a1b0*/  FMUL.FTZ R228, R83, R224 ;  /* 0x000000e053e47220 */ /* 0x000fe20000410000 */
[----:B------:R-:W-:Y:S01]  /*a1c0*/  FMUL.FTZ R166, R73, R166 ;  /* 0x000000a649a67220 */ /* 0x000fe20000410000 */
[----:B------:R-:W-:Y:S01]  /*a1d0*/  FFMA.FTZ R174, R128, R168, R175 ;  /* 0x000000a880ae7223 */ /* 0x000fe200000100af */
[----:B------:R-:W-:Y:S01]  /*a1e0*/  FADD.FTZ R177, R172, R177 ;  /* 0x000000b1acb17221 */ /* 0x000fe20000010000 */
[-C--:B------:R-:W-:Y:S01]  /*a1f0*/  FMUL.FTZ R172, R126, R33.reuse ;  /* 0x000000217eac7220 */ /* 0x080fe20000410000 */
[----:B------:R-:W-:Y:S01]  /*a200*/  FMUL.FTZ R175, R75, R36 ;  /* 0x000000244baf7220 */ /* 0x000fe20000410000 */
[----:B------:R-:W-:Y:S01]  /*a210*/  FADD.FTZ R176, R125, R174 ;  /* 0x000000ae7db07221 */ /* 0x000fe20000010000 */
[----:B------:R-:W-:Y:S01]  /*a220*/  FFMA.FTZ R125, R64, -R60, R225 ;  /* 0x8000003c407d7223 */ /* 0x000fe200000100e1 */
[----:B------:R-:W-:Y:S01]  /*a230*/  FMUL.FTZ R174, R124, R33 ;  /* 0x000000217cae7220 */ /* 0x000fe20000410000 */
[----:B0-----:R-:W-:Y:S01]  /*a240*/  FMUL.FTZ R178, R179, R172 ;  /* 0x000000acb3b27220 */ /* 0x001fe20000410000 */
[-C--:B------:R-:W-:Y:S01]  /*a250*/  FFMA.FTZ R187, R67, -R175.reuse, R218 ;  /* 0x800000af43bb7223 */ /* 0x080fe200000100da */
[----:B------:R-:W-:Y:S01]  /*a260*/  FFMA.FTZ R60, R66, -R175, R185 ;  /* 0x800000af423c7223 */ /* 0x000fe200000100b9 */
[-C--:B------:R-:W-:Y:S01]  /*a270*/  FMUL.FTZ R183, R179, R174.reuse ;  /* 0x000000aeb3b77220 */ /* 0x080fe20000410000 */
[----:B------:R-:W-:Y:S01]  /*a280*/  FFMA.FTZ R175, R125, R174, R178 ;  /* 0x000000ae7daf7223 */ /* 0x000fe200000100b2 */
[----:B------:R-:W-:Y:S01]  /*a290*/  FMUL.FTZ R189, R187, R182 ;  /* 0x000000b6bbbd7220 */ /* 0x000fe20000410000 */
[----:B------:R-:W-:Y:S01]  /*a2a0*/  FMUL.FTZ R174, R74, R174 ;  /* 0x000000ae4aae7220 */ /* 0x000fe20000410000 */
[----:B------:R-:W-:Y:S01]  /*a2b0*/  FFMA.FTZ R178, R125, R172, -R183 ;  /* 0x000000ac7db27223 */ /* 0x000fe200000108b7 */
[----:B------:R-:W-:Y:S01]  /*a2c0*/  FADD.FTZ R175, R176, R175 ;  /* 0x000000afb0af7221 */ /* 0x000fe20000010000 */
[-C--:B------:R-:W-:Y:S01]  /*a2d0*/  FMUL.FTZ R183, R187, R180.reuse ;  /* 0x000000b4bbb77220 */ /* 0x080fe20000410000 */
[CC--:B------:R-:W-:Y:S01]  /*a2e0*/  FFMA.FTZ R176, R60.reuse, R180.reuse, R189 ;  /* 0x000000b43cb07223 */ /* 0x0c0fe200000100bd */
[----:B------:R-:W-:Y:S01]  /*a2f0*/  FADD.FTZ R177, R177, R178 ;  /* 0x000000b2b1b17221 */ /* 0x000fe20000010000 */
[----:B------:R-:W-:Y:S01]  /*a300*/  FMUL.FTZ R180, R75, R180 ;  /* 0x000000b44bb47220 */ /* 0x000fe20000410000 */
[-C--:B------:R-:W-:Y:S01]  /*a310*/  FFMA.FTZ R178, R60, R182.reuse, -R183 ;  /* 0x000000b63cb27223 */ /* 0x080fe200000108b7 */
[----:B------:R-:W-:Y:S01]  /*a320*/  FADD.FTZ R175, R175, R176 ;  /* 0x000000b0afaf7221 */ /* 0x000fe20000010000 */
[----:B------:R-:W-:Y:S01]  /*a330*/  FMUL.FTZ R183, R67, R147 ;  /* 0x0000009343b77220 */ /* 0x000fe20000410000 */
[----:B------:R-:W-:Y:S01]  /*a340*/  FFMA.FTZ R67, R162, R171, R173 ;  /* 0x000000aba2437223 */ /* 0x000fe200000100ad */
[----:B------:R-:W-:Y:S01]  /*a350*/  FADD.FTZ R177, R177, R178 ;  /* 0x000000b2b1b17221 */ /* 0x000fe20000010000 */
[----:B------:R-:W-:Y:S01]  /*a360*/  FADD.FTZ R170, R175, R170 ;  /* 0x000000aaafaa7221 */ /* 0x000fe20000010000 */
[----:B------:R-:W-:Y:S01]  /*a370*/  FMUL.FTZ R162, R163, UR56 ;  /* 0x00000038a3a27c20 */ /* 0x000fe20008410000 */
[----:B------:R-:W-:Y:S01]  /*a380*/  FFMA.FTZ R190, R66, R163, R183 ;  /* 0x000000a342be7223 */ /* 0x000fe200000100b7 */
[----:B------:R-:W-:Y:S01]  /*a390*/  FADD.FTZ R186, R177, R186 ;  /* 0x000000bab1ba7221 */ /* 0x000fe20000010000 */
[----:B------:R-:W-:Y:S01]  /*a3a0*/  FADD.FTZ R149, R170, R149 ;  /* 0x00000095aa957221 */ /* 0x000fe20000010000 */
[C---:B------:R-:W-:Y:S01]  /*a3b0*/  FMUL.FTZ R66, R147.reuse, UR56 ;  /* 0x0000003893427c20 */ /* 0x040fe20008410000 */
[----:B------:R-:W-:Y:S01]  /*a3c0*/  FFMA.FTZ R162, R147, UR43, -R162 ;  /* 0x0000002b93a27c23 */ /* 0x000fe200080108a2 */
[----:B------:R-:W-:Y:S01]  /*a3d0*/  FADD.FTZ R186, R186, R151 ;  /* 0x00000097baba7221 */ /* 0x000fe20000010000 */
[----:B------:R-:W-:Y:S01]  /*a3e0*/  FADD.FTZ R146, R149, R146 ;  /* 0x0000009295927221 */ /* 0x000fe20000010000 */
[----:B------:R-:W-:Y:S01]  /*a3f0*/  FFMA.FTZ R189, R163, UR43, R66 ;  /* 0x0000002ba3bd7c23 */ /* 0x000fe20008010042 */
        /* <DEDUP_REMOVED lines=12> */
[----:B------:R-:W-:Y:S01]  /*a4c0*/  FMUL.FTZ R131, R124, UR56 ;  /* 0x000000387c837c20 */ /* 0x000fe20008410000 */
[----:B------:R-:W-:Y:S01]  /*a4d0*/  FADD.FTZ R134, R134, R137 ;  /* 0x0000008986867221 */ /* 0x000fe20000010000 */
[----:B------:R-:W-:Y:S01]  /*a4e0*/  FADD.FTZ R135, R135, R138 ;  /* 0x0000008a87877221 */ /* 0x000fe20000010000 */
[----:B------:R-:W-:Y:S01]  /*a4f0*/  STS [R43+0x2154], R194 ;  /* 0x002154c22b007388 */ /* 0x000fe20000000800 */
[----:B------:R-:W-:Y:S01]  /*a500*/  FFMA.FTZ R188, R126, UR43, -R131 ;  /* 0x0000002b7ebc7c23 */ /* 0x000fe20008010883 */
[----:B------:R-:W-:Y:S01]  /*a510*/  FADD.FTZ R134, R134, R139 ;  /* 0x0000008b86867221 */ /* 0x000fe20000010000 */
[----:B------:R-:W-:Y:S01]  /*a520*/  FADD.FTZ R135, R135, R140 ;  /* 0x0000008c87877221 */ /* 0x000fe20000010000 */
[----:B------:R-:W-:Y:S01]  /*a530*/  STS [R43+0x2118], R180 ;  /* 0x002118b42b007388 */ /* 0x000fe20000000800 */
        /* <DEDUP_REMOVED lines=20> */
[C---:B------:R-:W-:Y:S01]  /*a680*/  IADD3 R135, R160.reuse, 0x60, RZ ;  /* 0x00000060a0877810 */ /* 0x040fe20007ffe0ff */
[----:B------:R-:W-:Y:S01]  /*a690*/  FMUL.FTZ R140, R15, R165 ;  /* 0x000000a50f8c7220 */ /* 0x000fe20000410000 */
[C---:B------:R-:W-:Y:S01]  /*a6a0*/  IADD3 R145, R160.reuse, 0x100, RZ ;  /* 0x00000100a0917810 */ /* 0x040fe20007ffe0ff */
[----:B------:R0:W-:Y:S01]  /*a6b0*/  STS [R43+0x2100], R66 ;  /* 0x002100422b007388 */ /* 0x0001e20000000800 */
[----:B------:R-:W-:Y:S01]  /*a6c0*/  IADD3 R147, R160, 0x120, RZ ;  /* 0x00000120a0937810 */ /* 0x000fe20007ffe0ff */
[----:B------:R-:W-:Y:S01]  /*a6d0*/  FMUL.FTZ R142, R14, R225 ;  /* 0x000000e10e8e7220 */ /* 0x000fe20000410000 */
[C---:B------:R-:W-:Y:S01]  /*a6e0*/  IADD3 R149, R160.reuse, 0x140, RZ ;  /* 0x00000140a0957810 */ /* 0x040fe20007ffe0ff */
[----:B------:R1:W-:Y:S01]  /*a6f0*/  STS [R43+0x2104], R132 ;  /* 0x002104842b007388 */ /* 0x0003e20000000800 */
[----:B------:R-:W-:Y:S01]  /*a700*/  IADD3 R171, R160, 0x1e0, RZ ;  /* 0x000001e0a0ab7810 */ /* 0x000fe20007ffe0ff */
[----:B------:R-:W-:Y:S01]  /*a710*/  FFMA.FTZ R164, -R14, R164, -RZ ;  /* 0x000000a40ea47223 */ /* 0x000fe200000109ff */
[C---:B------:R-:W-:Y:S01]  /*a720*/  IADD3 R175, R160.reuse, 0x240, RZ ;  /* 0x00000240a0af7810 */ /* 0x040fe20007ffe0ff */
[----:B------:R-:W-:Y:S01]  /*a730*/  BAR.SYNC.DEFER_BLOCKING 0x0 ;  /* 0x0000000000007b1d */ /* 0x000fe20000010000 */
[----:B------:R-:W-:Y:S01]  /*a740*/  IADD3 R179, R160, 0x280, RZ ;  /* 0x00000280a0b37810 */ /* 0x000fe20007ffe0ff */
[----:B------:R-:W-:Y:S01]  /*a750*/  FFMA.FTZ R184, -R12, R184, -RZ ;  /* 0x000000b80cb87223 */ /* 0x000fe200000109ff */
[----:B------:R-:W-:Y:S01]  /*a760*/  LEA.HI.SX32 R138, R181, R160, 0x1b ;  /* 0x000000a0b58a7211 */ /* 0x000fe200078fdaff */
[----:B------:R-:W-:Y:S01]  /*a770*/  FFMA.FTZ R222, -R15, R222, -RZ ;  /* 0x000000de0fde7223 */ /* 0x000fe200000109ff */
[C---:B------:R-:W-:Y:S01]  /*a780*/  IADD3 R137, R160.reuse, 0x80, RZ ;  /* 0x00000080a0897810 */ /* 0x040fe20007ffe0ff */
[C---:B------:R-:W-:Y:S01]  /*a790*/  FMUL.FTZ R185, R13.reuse, R185 ;  /* 0x000000b90db97220 */ /* 0x040fe20000410000 */
        /* <DEDUP_REMOVED lines=13> */
[----:B------:R-:W-:Y:S01]  /*a870*/  FMUL.FTZ R65, R65, R126 ;  /* 0x0000007e41417220 */ /* 0x000fe20000410000 */
[----:B------:R-:W-:-:S02]  /*a880*/  IADD3 R193, R160, 0x2e0, RZ ;  /* 0x000002e0a0c17810 */ /* 0x000fc40007ffe0ff */
[C---:B------:R-:W-:Y:S01]  /*a890*/  IADD3 R223, R160.reuse, 0x340, RZ ;  /* 0x00000340a0df7810 */ /* 0x040fe20007ffe0ff */
[----:B------:R-:W2:Y:S01]  /*a8a0*/  LDS R251, [R252+0x2100] ;  /* 0x00210000fcfb7984 */ /* 0x000ea20000000800 */
        /* <DEDUP_REMOVED lines=12> */
[-C--:B0-----:R-:W-:Y:S02]  /*a970*/  LEA.HI.SX32 R66, R171, R160.reuse, 0x1b ;  /* 0x000000a0ab427211 */ /* 0x081fe400078fdaff */
[-C--:B-1----:R-:W-:Y:S02]  /*a980*/  LEA.HI.SX32 R132, R175, R160.reuse, 0x1b ;  /* 0x000000a0af847211 */ /* 0x082fe400078fdaff */
        /* <DEDUP_REMOVED lines=17> */
[----:B------:R-:W-:Y:S02]  /*aaa0*/  LEA R171, R151, UR19, 0x2 ;  /* 0x0000001397ab7c11 */ /* 0x000fe4000f8e10ff */
[----:B------:R-:W-:Y:S02]  /*aab0*/  LEA R170, R163, UR19, 0x2 ;  /* 0x00000013a3aa7c11 */ /* 0x000fe4000f8e10ff */
[----:B------:R-:W-:Y:S01]  /*aac0*/  LEA R169, R167, UR19, 0x2 ;  /* 0x00000013a7a97c11 */ /* 0x000fe2000f8e10ff */
[----:B------:R-:W0:Y:S01]  /*aad0*/  LDS R224, [R171+0x2680] ;  /* 0x00268000abe07984 */ /* 0x000e220000000800 */
[----:B------:R-:W-:-:S02]  /*aae0*/  LEA R182, R131, UR19, 0x2 ;  /* 0x0000001383b67c11 */ /* 0x000fc4000f8e10ff */
[----:B------:R-:W-:Y:S02]  /*aaf0*/  LEA R180, R133, UR19, 0x2 ;  /* 0x0000001385b47c11 */ /* 0x000fe4000f8e10ff */
[----:B------:R-:W-:Y:S01]  /*ab00*/  LEA R179, R135, UR19, 0x2 ;  /* 0x0000001387b37c11 */ /* 0x000fe2000f8e10ff */
[----:B------:R-:W1:Y:S01]  /*ab10*/  LDS R165, [R182+0x2180] ;  /* 0x00218000b6a57984 */ /* 0x000e620000000800 */
[----:B------:R-:W-:Y:S02]  /*ab20*/  LEA R174, R145, UR19, 0x2 ;  /* 0x0000001391ae7c11 */ /* 0x000fe4000f8e10ff */
[----:B------:R-:W-:Y:S01]  /*ab30*/  LEA R173, R147, UR19, 0x2 ;  /* 0x0000001393ad7c11 */ /* 0x000fe2000f8e10ff */
[----:B------:R-:W3:Y:S01]  /*ab40*/  LDS R191, [R180+0x2200] ;  /* 0x00220000b4bf7984 */ /* 0x000ee20000000800 */
        /* <DEDUP_REMOVED lines=17> */
[----:B------:R-:W-:Y:S01]  /*ac60*/  FMUL.FTZ R138, R16, R227 ;  /* 0x000000e3108a7220 */ /* 0x000fe20000410000 */
        /* <DEDUP_REMOVED lines=63> */
[----:B-----5:R-:W-:Y:S01]  /*b060*/  FFMA.FTZ R138, -R0, R150, -RZ ;  /* 0x00000096008a7223 */ /* 0x020fe200000109ff */
[----:B------:R-:W-:Y:S01]  /*b070*/  LEA R150, R137, -R160, 0x1 ;  /* 0x800000a089967211 */ /* 0x000fe200078e08ff */
[----:B------:R-:W-:Y:S01]  /*b080*/  FMUL.FTZ R137, R126, UR56 ;  /* 0x000000387e897c20 */ /* 0x000fe20008410000 */
[----:B------:R5:W-:Y:S01]  /*b090*/  STS [R43+0x31e8], R136 ;  /* 0x0031e8882b007388 */ /* 0x000be20000000800 */
[----:B------:R-:W-:Y:S01]  /*b0a0*/  FMUL.FTZ R126, R239, UR56 ;  /* 0x00000038ef7e7c20 */ /* 0x000fe20008410000 */
[----:B------:R-:W-:Y:S01]  /*b0b0*/  ISETP.GE.AND P2, PT, R150, 0x1, PT ;  /* 0x000000019600780c */ /* 0x000fe20003f46270 */
[----:B--2---:R-:W-:Y:S01]  /*b0c0*/  FFMA.FTZ R184, R124, UR43, R137 ;  /* 0x0000002b7cb87c23 */ /* 0x004fe20008010089 */
[----:B------:R-:W-:Y:S01]  /*b0d0*/  STS [R43+0x318c], R222 ;  /* 0x00318cde2b007388 */ /* 0x000fe20000000800 */
[----:B-1----:R-:W-:Y:S01]  /*b0e0*/  FMUL.FTZ R164, R63, UR56 ;  /* 0x000000383fa47c20 */ /* 0x002fe20008410000 */
[----:B------:R-:W-:-:S02]  /*b0f0*/  FMUL.FTZ R137, R235, UR56 ;  /* 0x00000038eb897c20 */ /* 0x000fc40008410000 */
[----:B------:R1:W-:Y:S01]  /*b100*/  STS [R43+0x3198], R185 ;  /* 0x003198b92b007388 */ /* 0x0003e20000000800 */
[----:B------:R-:W-:Y:S01]  /*b110*/  FFMA.FTZ R164, R239, UR43, -R164 ;  /* 0x0000002befa47c23 */ /* 0x000fe200080108a4 */
[C---:B-----5:R-:W-:Y:S02]  /*b120*/  FMUL.FTZ R136, R236.reuse, UR56 ;  /* 0x00000038ec887c20 */ /* 0x060fe40008410000 */
[----:B------:R-:W-:Y:S04]  /*b130*/  STS [R43+0x319c], R218 ;  /* 0x00319cda2b007388 */ /* 0x000fe80000000800 */
[----:B------:R-:W-:Y:S01]  /*b140*/  STS [R43+0x31ac], R210 ;  /* 0x0031acd22b007388 */ /* 0x000fe20000000800 */
[----:B-1----:R-:W-:Y:S01]  /*b150*/  FFMA.FTZ R185, R63, UR43, R126 ;  /* 0x0000002b3fb97c23 */ /* 0x002fe2000801007e */
        /* <DEDUP_REMOVED lines=13> */
[----:B-1----:R-:W-:Y:S01]  /*b230*/  FFMA.FTZ R43, R235, UR43, R136 ;  /* 0x0000002beb2b7c23 */ /* 0x002fe20008010088 */
        /* <DEDUP_REMOVED lines=48> */
.L_x_15416:
[----:B------:R-:W-:Y:S05]  /*b540*/  BSYNC B0 ;  /* 0x0000000000007941 */ /* 0x000fea0003800000 */
.L_x_15415:
[----:B------:R-:W-:Y:S01]  /*b550*/  USHF.R.U32.HI UR42, URZ, 0x1, UR29 ;  /* 0x000000013f2a7899 */ /* 0x000fe2000801161d */
[----:B-1----:R-:W0:Y:S01]  /*b560*/  LDC.64 R136, c[0x0][0x360] ;  /* 0x0000d800ff887b82 */ /* 0x002e220000000a00 */
[----:B------:R-:W-:Y:S01]  /*b570*/  USHF.R.U64 UR45, UR28, 0x1, UR29 ;  /* 0x000000011c2d7899 */ /* 0x000fe2000800121d */
[----:B------:R-:W-:Y:S01]  /*b580*/  SHF.L.U32 R142, R160, 0x2, RZ ;  /* 0x00000002a08e7819 */ /* 0x000fe200000006ff */
[----:B------:R-:W-:Y:S01]  /*b590*/  UIMAD UR56, UR42, UR10, URZ ;  /* 0x0000000a2a3872a4 */ /* 0x000fe2000f8e023f */
[----:B------:R-:W-:Y:S01]  /*b5a0*/  SHF.R.U32.HI R143, RZ, 0x1e, R160 ;  /* 0x0000001eff8f7819 */ /* 0x000fe200000116a0 */
[----:B------:R-:W-:Y:S01]  /*b5b0*/  UIMAD.WIDE.U32 UR42, UR45, UR10, URZ ;  /* 0x0000000a2d2a72a5 */ /* 0x000fe2000f8e003f */
[----:B------:R-:W-:Y:S01]  /*b5c0*/  BSSY B0, `(.L_x_15417) ;  /* 0x0000031000007945 */ /* 0x000fe20003800000 */
[----:B------:R-:W-:Y:S01]  /*b5d0*/  UIMAD UR45, UR44, UR45, UR56 ;  /* 0x0000002d2c2d72a4 */ /* 0x000fe2000f8e0238 */
[----:B------:R-:W1:Y:S01]  /*b5e0*/  LDC.64 R138, c[0x0][0x380] ;  /* 0x0000e000ff8a7b82 */ /* 0x000e620000000a00 */
[----:B------:R-:W-:Y:S01]  /*b5f0*/  USHF.R.U32.HI UR56, URZ, 0x1, UR37 ;  /* 0x000000013f387899 */ /* 0x000fe20008011625 */
[----:B------:R-:W-:Y:S01]  /*b600*/  FADD.FTZ R59, R186, R59 ;  /* 0x0000003bba3b7221 */ /* 0x000fe20000010000 */
[----:B------:R-:W-:Y:S01]  /*b610*/  UIADD3 UR43, UR45, UR43, URZ ;  /* 0x0000002b2d2b7290 */ /* 0x000fe2000fffe03f */
[----:B------:R-:W-:Y:S01]  /*b620*/  FADD.FTZ R52, R183, R52 ;  /* 0x00000034b7347221 */ /* 0x000fe20000010000 */
[----:B------:R-:W-:-:S02]  /*b630*/  UIMAD UR57, UR56, UR10, URZ ;  /* 0x0000000a383972a4 */ /* 0x000fc4000f8e023f */
[----:B------:R-:W-:Y:S02]  /*b640*/  UIMAD UR56, UR46, UR30, URZ ;  /* 0x0000001e2e3872a4 */ /* 0x000fe4000f8e023f */
[----:B------:R-:W-:Y:S02]  /*b650*/  UIMAD.WIDE.U32 UR42, UR11, UR30, UR42 ;  /* 0x0000001e0b2a72a5 */ /* 0x000fe4000f8e002a */
[----:B------:R-:W-:Y:S02]  /*b660*/  UIMAD UR56, UR11, UR31, UR56 ;  /* 0x0000001f0b3872a4 */ /* 0x000fe4000f8e0238 */
[----:B------:R-:W-:Y:S02]  /*b670*/  USHF.R.U64 UR45, UR36, 0x1, UR37 ;  /* 0x00000001242d7899 */ /* 0x000fe40008001225 */
[----:B------:R-:W-:Y:S02]  /*b680*/  UIADD3 UR56, UR56, UR43, URZ ;  /* 0x0000002b38387290 */ /* 0x000fe4000fffe03f */
[----:B------:R-:W-:-:S02]  /*b690*/  ULEA UR43, UP0, UR42, UR32, 0x3 ;  /* 0x000000202a2b7291 */ /* 0x000fc4000f80183f */
[----:B------:R-:W-:Y:S02]  /*b6a0*/  UIMAD UR57, UR44, UR45, UR57 ;  /* 0x0000002d2c3972a4 */ /* 0x000fe4000f8e0239 */
[----:B------:R-:W-:Y:S02]  /*b6b0*/  ULEA.HI.X UR56, UR42, UR33, UR56, 0x3, UP0 ;  /* 0x000000212a387291 */ /* 0x000fe400080f1c38 */
[----:B------:R-:W-:Y:S01]  /*b6c0*/  UIADD3 UR42, UR6, -UR17, URZ ;  /* 0x80000011062a7290 */ /* 0x000fe2000fffe03f */
[----:B------:R-:W-:Y:S01]  /*b6d0*/  IADD3 R140, P2, R142, UR43, RZ ;  /* 0x0000002b8e8c7c10 */ /* 0x000fe2000ff5e0ff */
[----:B------:R-:W-:Y:S02]  /*b6e0*/  USHF.L.U64.HI UR43, UR8, 0x2, UR9 ;  /* 0x00000002082b7899 */ /* 0x000fe40008010209 */
[----:B------:R-:W-:Y:S01]  /*b6f0*/  UIMAD UR42, UR42, -0x400, URZ ;  /* 0xfffffc002a2a78a4 */ /* 0x000fe2000f8e023f */
[----:B------:R-:W-:Y:S01]  /*b700*/  IADD3.X R141, R143, UR56, RZ, P2, !PT ;  /* 0x000000388f8d7c10 */ /* 0x000fe200097fe4ff */
[----:B------:R-:W-:Y:S01]  /*b710*/  UIMAD.WIDE.U32 UR44, UR45, UR10, URZ ;  /* 0x0000000a2d2c72a5 */ /* 0x000fe2000f8e003f */
[----:B------:R-:W-:Y:S01]  /*b720*/  ISETP.GE.AND P2, PT, R150, 0x21, PT ;  /* 0x000000219600780c */ /* 0x000fe20003f46270 */
[----:B0-----:R-:W-:Y:S01]  /*b730*/  IMAD R198, R136, UR43, RZ ;  /* 0x0000002b88c67c24 */ /* 0x001fe2000f8e02ff */
[----:B------:R-:W-:Y:S01]  /*b740*/  UIMAD UR46, UR46, UR38, URZ ;  /* 0x000000262e2e72a4 */ /* 0x000fe2000f8e023f */
[----:B------:R-:W-:Y:S01]  /*b750*/  MOV R199, UR42 ;  /* 0x0000002a00c77c02 */ /* 0x000fe20008000f00 */
[----:B------:R-:W-:Y:S01]  /*b760*/  UIADD3 UR45, UR57, UR45, URZ ;  /* 0x0000002d392d7290 */ /* 0x000fe2000fffe03f */
[----:B------:R-:W-:Y:S01]  /*b770*/  MOV R201, UR42 ;  /* 0x0000002a00c97c02 */ /* 0x000fe20008000f00 */
[----:B------:R-:W-:Y:S01]  /*b780*/  USHF.L.U32 UR42, UR8, 0x2, URZ ;  /* 0x00000002082a7899 */ /* 0x000fe2000800063f */
[----:B-1----:R-:W-:Y:S01]  /*b790*/  IMAD R200, R138, UR43, RZ ;  /* 0x0000002b8ac87c24 */ /* 0x002fe2000f8e02ff */
[----:B------:R-:W-:Y:S01]  /*b7a0*/  UIMAD UR46, UR11, UR39, UR46 ;  /* 0x000000270b2e72a4 */ /* 0x000fe2000f8e022e */
[----:B------:R-:W-:Y:S01]  /*b7b0*/  IMAD.WIDE R140, R199, 0x4, R140 ;  /* 0x00000004c78c7825 */ /* 0x000fe200078e028c */
[----:B------:R-:W-:-:S03]  /*b7c0*/  UIMAD.WIDE.U32 UR44, UR11, UR38, UR44 ;  /* 0x000000260b2c72a5 */ /* 0x000fc6000f8e002c */
[----:B------:R-:W-:Y:S01]  /*b7d0*/  IMAD R137, R137, UR42, R198 ;  /* 0x0000002a89897c24 */ /* 0x000fe2000f8e02c6 */
[----:B------:R-:W-:Y:S01]  /*b7e0*/  UIADD3 UR46, UR46, UR45, URZ ;  /* 0x0000002d2e2e7290 */ /* 0x000fe2000fffe03f */
[----:B------:R-:W-:Y:S01]  /*b7f0*/  IMAD.WIDE.U32 R140, R136, UR42, R140 ;  /* 0x0000002a888c7c25 */ /* 0x000fe2000f8e008c */
[----:B------:R-:W-:-:S03]  /*b800*/  ULEA UR45, UP0, UR44, UR40, 0x3 ;  /* 0x000000282c2d7291 */ /* 0x000fc6000f80183f */
[----:B------:R-:W-:Y:S01]  /*b810*/  IMAD R139, R139, UR42, R200 ;  /* 0x0000002a8b8b7c24 */ /* 0x000fe2000f8e02c8 */
[----:B------:R-:W-:Y:S01]  /*b820*/  IADD3 R141, R141, R137, RZ ;  /* 0x000000898d8d7210 */ /* 0x000fe20007ffe0ff */
[----:B------:R-:W-:Y:S01]  /*b830*/  ULEA.HI.X UR46, UR44, UR41, UR46, 0x3, UP0 ;  /* 0x000000292c2e7291 */ /* 0x000fe200080f1c2e */
[----:B------:R0:W1:Y:S01]  /*b840*/  LDS R137, [R182+0x3200] ;  /* 0x00320000b6897984 */ /* 0x0000620000000800 */
[----:B------:R-:W-:-:S04]  /*b850*/  IADD3 R142, P3, R142, UR45, RZ ;  /* 0x0000002d8e8e7c10 */ /* 0x000fc8000ff7e0ff */
[----:B------:R-:W-:-:S03]  /*b860*/  IADD3.X R143, R143, UR46, RZ, P3, !PT ;  /* 0x0000002e8f8f7c10 */ /* 0x000fc60009ffe4ff */
[----:B------:R-:W-:-:S04]  /*b870*/  IMAD.WIDE R142, R201, 0x4, R142 ;  /* 0x00000004c98e7825 */ /* 0x000fc800078e028e */
[----:B------:R-:W-:-:S05]  /*b880*/  IMAD.WIDE.U32 R142, R138, UR42, R142 ;  /* 0x0000002a8a8e7c25 */ /* 0x000fca000f8e008e */
[----:B------:R-:W-:Y:S01]  /*b890*/  IADD3 R143, R143, R139, RZ ;  /* 0x0000008b8f8f7210 */ /* 0x000fe20007ffe0ff */
[----:B0-----:R-:W-:Y:S06]  /*b8a0*/  @!P2 BRA `(.L_x_15418) ;  /* 0x000000000008a947 */ /* 0x001fec0003800000 */
[----:B------:R0:W-:Y:S04]  /*b8b0*/  REDG.E.ADD.F32.FTZ.RN.STRONG.GPU desc[UR20][R140.64+-0xf80], R165 ;  /* 0xfff080a58c0079a6 */ /* 0x0001e8000c10f394 */
[----:B-1----:R0:W-:Y:S02]  /*b8c0*/  REDG.E.ADD.F32.FTZ.RN.STRONG.GPU desc[UR20][R142.64+-0xf80], R137 ;  /* 0xfff080898e0079a6 */ /* 0x0021e4000c10f394 */
.L_x_15418:
[----:B------:R-:W-:Y:S05]  /*b8d0*/  BSYNC B0 ;  /* 0x0000000000007941 */ /* 0x000fea0003800000 */
.L_x_15417:
[----:B01----:R0:W1:Y:S01]  /*b8e0*/  LDS R137, [R180+0x3280] ;  /* 0x00328000b4897984 */ /* 0x0030620000000800 */
        /* <DEDUP_REMOVED lines=8> */
[----:B-1----:R0:W-:Y:S02]  /*b970*/  REDG.E.ADD.F32.FTZ.RN.STRONG.GPU desc[UR20][R142.64+-0xf00], R137 ;  /* 0xfff100898e0079a6 */ /* 0x0021e4000c10f394 */
.L_x_15420:
[----:B------:R-:W-:Y:S05]  /*b980*/  BSYNC B0 ;  /* 0x0000000000007941 */ /* 0x000fea0003800000 */
.L_x_15419:
[----:B------:R-:W2:Y:S01]  /*b990*/  LDS R179, [R179+0x3300] ;  /* 0x00330000b3b37984 */ /* 0x000ea20000000800 */
[----:B------:R-:W-:Y:S04]  /*b9a0*/  BSSY B0, `(.L_x_15421) ;  /* 0x0000004000007945 */ /* 0x000fe80003800000 */
[----:B------:R-:W-:Y:S05]  /*b9b0*/  @!P2 BRA `(.L_x_15422) ;  /* 0x000000000008a947 */ /* 0x000fea0003800000 */
[----:B------:R3:W-:Y:S04]  /*b9c0*/  REDG.E.ADD.F32.FTZ.RN.STRONG.GPU desc[UR20][R140.64+-0xe80], R192 ;  /* 0xfff180c08c0079a6 */ /* 0x0007e8000c10f394 */
[----:B--2---:R3:W-:Y:S02]  /*b9d0*/  REDG.E.ADD.F32.FTZ.RN.STRONG.GPU desc[UR20][R142.64+-0xe80], R179 ;  /* 0xfff180b38e0079a6 */ /* 0x0047e4000c10f394 */
.L_x_15422:
[----:B------:R-:W-:Y:S05]  /*b9e0*/  BSYNC B0 ;  /* 0x0000000000007941 */ /* 0x000fea0003800000 */
.L_x_15421:
[----:B01----:R0:W1:Y:S01]  /*b9f0*/  LDS R137, [R178+0x3380] ;  /* 0x00338000b2897984 */ /* 0x0030620000000800 */
[----:B------:R-:W-:Y:S04]  /*ba00*/  BSSY B0, `(.L_x_15423) ;  /* 0x0000004000007945 */ /* 0x000fe80003800000 */
[----:B------:R-:W-:Y:S05]  /*ba10*/  @!P3 BRA `(.L_x_15424) ;  /* 0x000000000008b947 */ /* 0x000fea0003800000 */
[----:B------:R4:W-:Y:S04]  /*ba20*/  REDG.E.ADD.F32.FTZ.RN.STRONG.GPU desc[UR20][R140.64+-0xe00], R193 ;  /* 0xfff200c18c0079a6 */ /* 0x0009e8000c10f394 */
[----:B-1----:R4:W-:Y:S02]  /*ba30*/  REDG.E.ADD.F32.FTZ.RN.STRONG.GPU desc[UR20][R142.64+-0xe00], R137 ;  /* 0xfff200898e0079a6 */ /* 0x0029e4000c10f394 */
.L_x_15424:
[----:B------:R-:W-:Y:S05]  /*ba40*/  BSYNC B0 ;  /* 0x0000000000007941 */ /* 0x000fea0003800000 */
.L_x_15423:
[----:B------:R-:W0:Y:S01]  /*ba50*/  LDS R177, [R177+0x3400] ;  /* 0x00340000b1b17984 */ /* 0x000e220000000800 */
[----:B------:R-:W-:Y:S04]  /*ba60*/  BSSY B0, `(.L_x_15425) ;  /* 0x0000004000007945 */ /* 0x000fe80003800000 */
[----:B------:R-:W-:Y:S05]  /*ba70*/  @!P4 BRA `(.L_x_15426) ;  /* 0x000000000008c947 */ /* 0x000fea0003800000 */
[----:B------:R1:W-:Y:S04]  /*ba80*/  REDG.E.ADD.F32.FTZ.RN.STRONG.GPU desc[UR20][R140.64+-0xd80], R194 ;  /* 0xfff280c28c0079a6 */ /* 0x0003e8000c10f394 */
[----:B0-----:R0:W-:Y:S02]  /*ba90*/  REDG.E.ADD.F32.FTZ.RN.STRONG.GPU desc[UR20][R142.64+-0xd80], R177 ;  /* 0xfff280b18e0079a6 */ /* 0x0011e4000c10f394 */
.L_x_15426:
[----:B------:R-:W-:Y:S05]  /*baa0*/  BSYNC B0 ;  /* 0x0000000000007941 */ /* 0x000fea0003800000 */
.L_x_15425:
[----:B-1--4-:R1:W4:Y:S01]  /*bab0*/  LDS R137, [R176+0x3480] ;  /* 0x00348000b0897984 */ /* 0x0123220000000800 */
[----:B------:R-:W-:Y:S04]  /*bac0*/  BSSY B0, `(.L_x_15427) ;  /* 0x0000004000007945 */ /* 0x000fe80003800000 */
[----:B------:R-:W-:Y:S05]  /*bad0*/  @!P5 BRA `(.L_x_15428) ;  /* 0x000000000008d947 */ /* 0x000fea0003800000 */
[----:B------:R0:W-:Y:S04]  /*bae0*/  REDG.E.ADD.F32.FTZ.RN.STRONG.GPU desc[UR20][R140.64+-0xd00], R195 ;  /* 0xfff300c38c0079a6 */ /* 0x0001e8000c10f394 */
[----:B----4-:R4:W-:Y:S02]  /*baf0*/  REDG.E.ADD.F32.FTZ.RN.STRONG.GPU desc[UR20][R142.64+-0xd00], R137 ;  /* 0xfff300898e0079a6 */ /* 0x0109e4000c10f394 */
.L_x_15428:
[----:B------:R-:W-:Y:S05]  /*bb00*/  BSYNC B0 ;  /* 0x0000000000007941 */ /* 0x000fea0003800000 */
.L_x_15427:
        /* <DEDUP_REMOVED lines=10> */
.L_x_15430:
[----:B------:R-:W-:Y:S05]  /*bbb0*/  BSYNC B0 ;  /* 0x0000000000007941 */ /* 0x000fea0003800000 */
.L_x_15429:
[----:B----4-:R4:W0:Y:S01]  /*bbc0*/  LDS R137, [R174+0x3580] ;  /* 0x00358000ae897984 */ /* 0x0108220000000800 */
[----:B------:R-:W-:Y:S04]  /*bbd0*/  BSSY B0, `(.L_x_15431) ;  /* 0x0000004000007945 */ /* 0x000fe80003800000 */
[----:B------:R-:W-:Y:S05]  /*bbe0*/  @!P2 BRA `(.L_x_15432) ;  /* 0x000000000008a947 */ /* 0x000fea0003800000 */
[----:B------:R1:W-:Y:S04]  /*bbf0*/  REDG.E.ADD.F32.FTZ.RN.STRONG.GPU desc[UR20][R140.64+-0xc00], R197 ;  /* 0xfff400c58c0079a6 */ /* 0x0003e8000c10f394 */
[----:B0-----:R1:W-:Y:S02]  /*bc00*/  REDG.E.ADD.F32.FTZ.RN.STRONG.GPU desc[UR20][R142.64+-0xc00], R137 ;  /* 0xfff400898e0079a6 */ /* 0x0013e4000c10f394 */
.L_x_15432:
[----:B------:R-:W-:Y:S05]  /*bc10*/  BSYNC B0 ;  /* 0x0000000000007941 */ /* 0x000fea0003800000 */
.L_x_15431:
[----:B------:R-:W0:Y:S01]  /*bc20*/  LDS R173, [R173+0x3600] ;  /* 0x00360000adad7984 */ /* 0x000e220000000800 */
[----:B------:R-:W-:Y:S04]  /*bc30*/  BSSY B0, `(.L_x_15433) ;  /* 0x0000004000007945 */ /* 0x000fe80003800000 */
[----:B------:R-:W-:Y:S05]  /*bc40*/  @!P3 BRA `(.L_x_15434) ;  /* 0x000000000008b947 */ /* 0x000fea0003800000 */
[----:B------:R1:W-:Y:S04]  /*bc50*/  REDG.E.ADD.F32.FTZ.RN.STRONG.GPU desc[UR20][R140.64+-0xb80], R220 ;  /* 0xfff480dc8c0079a6 */ /* 0x0003e8000c10f394 */
[----:B0-----:R1:W-:Y:S02]  /*bc60*/  REDG.E.ADD.F32.FTZ.RN.STRONG.GPU desc[UR20][R142.64+-0xb80], R173 ;  /* 0xfff480ad8e0079a6 */ /* 0x0013e4000c10f394 */
.L_x_15434:
[----:B------:R-:W-:Y:S05]  /*bc70*/  BSYNC B0 ;  /* 0x0000000000007941 */ /* 0x000fea0003800000 */
.L_x_15433:
[----:B01----:R0:W1:Y:S01]  /*bc80*/  LDS R137, [R172+0x3680] ;  /* 0x00368000ac897984 */ /* 0x0030620000000800 */
[----:B------:R-:W-:Y:S04]  /*bc90*/  BSSY B0, `(.L_x_15435) ;  /* 0x0000004000007945 */ /* 0x000fe80003800000 */
[----:B------:R-:W-:Y:S05]  /*bca0*/  @!P4 BRA `(.L_x_15436) ;  /* 0x000000000008c947 */ /* 0x000fea0003800000 */
[----:B------:R0:W-:Y:S04]  /*bcb0*/  REDG.E.ADD.F32.FTZ.RN.STRONG.GPU desc[UR20][R140.64+-0xb00], R223 ;  /* 0xfff500df8c0079a6 */ /* 0x0001e8000c10f394 */
[----:B-1----:R0:W-:Y:S02]  /*bcc0*/  REDG.E.ADD.F32.FTZ.RN.STRONG.GPU desc[UR20][R142.64+-0xb00], R137 ;  /* 0xfff500898e0079a6 */ /* 0x0021e4000c10f394 */
.L_x_15436:
[----:B------:R-:W-:Y:S05]  /*bcd0*/  BSYNC B0 ;  /* 0x0000000000007941 */ /* 0x000fea0003800000 */
.L_x_15435:
[----:B------:R-:W0:Y:S01]  /*bce0*/  LDS R171, [R171+0x3700] ;  /* 0x00370000abab7984 */ /* 0x000e220000000800 */
[----:B------:R-:W-:Y:S04]  /*bcf0*/  BSSY B0, `(.L_x_15437) ;  /* 0x0000004000007945 */ /* 0x000fe80003800000 */
[----:B------:R-:W-:Y:S05]  /*bd00*/  @!P5 BRA `(.L_x_15438) ;  /* 0x000000000008d947 */ /* 0x000fea0003800000 */
[----:B------:R1:W-:Y:S04]  /*bd10*/  REDG.E.ADD.F32.FTZ.RN.STRONG.GPU desc[UR20][R140.64+-0xa80], R224 ;  /* 0xfff580e08c0079a6 */ /* 0x0003e8000c10f394 */
[----:B0-----:R0:W-:Y:S02]  /*bd20*/  REDG.E.ADD.F32.FTZ.RN.STRONG.GPU desc[UR20][R142.64+-0xa80], R171 ;  /* 0xfff580ab8e0079a6 */ /* 0x0011e4000c10f394 */
.L_x_15438:
[----:B------:R-:W-:Y:S05]  /*bd30*/  BSYNC B0 ;  /* 0x0000000000007941 */ /* 0x000fea0003800000 */
.L_x_15437:
[----:B01----:R0:W1:Y:S01]  /*bd40*/  LDS R137, [R170+0x3780] ;  /* 0x00378000aa897984 */ /* 0x0030620000000800 */
        /* <DEDUP_REMOVED lines=8> */
[----:B-1----:R0:W-:Y:S02]  /*bdd0*/  REDG.E.ADD.F32.FTZ.RN.STRONG.GPU desc[UR20][R142.64+-0xa00], R137 ;  /* 0xfff600898e0079a6 */ /* 0x0021e4000c10f394 */
.L_x_15440:
[----:B------:R-:W-:Y:S05]  /*bde0*/  BSYNC B0 ;  /* 0x0000000000007941 */ /* 0x000fea0003800000 */
.L_x_15439:
[----:B------:R-:W0:Y:S01]  /*bdf0*/  LDS R169, [R169+0x3800] ;  /* 0x00380000a9a97984 */ /* 0x000e220000000800 */
[----:B------:R-:W-:Y:S04]  /*be00*/  BSSY B0, `(.L_x_15441) ;  /* 0x0000004000007945 */ /* 0x000fe80003800000 */
[----:B------:R-:W-:Y:S05]  /*be10*/  @!P2 BRA `(.L_x_15442) ;  /* 0x000000000008a947 */ /* 0x000fea0003800000 */
[----:B------:R1:W-:Y:S04]  /*be20*/  REDG.E.ADD.F32.FTZ.RN.STRONG.GPU desc[UR20][R140.64+-0x980], R227 ;  /* 0xfff680e38c0079a6 */ /* 0x0003e8000c10f394 */
[----:B0-----:R0:W-:Y:S02]  /*be30*/  REDG.E.ADD.F32.FTZ.RN.STRONG.GPU desc[UR20][R142.64+-0x980], R169 ;  /* 0xfff680a98e0079a6 */ /* 0x0011e4000c10f394 */
.L_x_15442:
[----:B------:R-:W-:Y:S05]  /*be40*/  BSYNC B0 ;  /* 0x0000000000007941 */ /* 0x000fea0003800000 */
.L_x_15441:
[----:B01----:R0:W1:Y:S01]  /*be50*/  LDS R137, [R168+0x3880] ;  /* 0x00388000a8897984 */ /* 0x0030620000000800 */
[----:B------:R-:W-:Y:S04]  /*be60*/  BSSY B0, `(.L_x_15443) ;  /* 0x0000004000007945 */ /* 0x000fe80003800000 */
[----:B------:R-:W-:Y:S05]  /*be70*/  @!P3 BRA `(.L_x_15444) ;  /* 0x000000000008b947 */ /* 0x000fea0003800000 */
[----:B------:R0:W-:Y:S04]  /*be80*/  REDG.E.ADD.F32.FTZ.RN.STRONG.GPU desc[UR20][R140.64+-0x900], R228 ;  /* 0xfff700e48c0079a6 */ /* 0x0001e8000c10f394 */
[----:B-1----:R0:W-:Y:S02]  /*be90*/  REDG.E.ADD.F32.FTZ.RN.STRONG.GPU desc[UR20][R142.64+-0x900], R137 ;  /* 0xfff700898e0079a6 */ /* 0x0021e4000c10f394 */
.L_x_15444:
[----:B------:R-:W-:Y:S05]  /*bea0*/  BSYNC B0 ;  /* 0x0000000000007941 */ /* 0x000fea0003800000 */
.L_x_15443:
[----:B------:R-:W0:Y:S01]  /*beb0*/  LDS R167, [R167+0x3900] ;  /* 0x00390000a7a77984 */ /* 0x000e220000000800 */
[----:B------:R-:W-:Y:S04]  /*bec0*/  BSSY B0, `(.L_x_15445) ;  /* 0x0000004000007945 */ /* 0x000fe80003800000 */
[----:B------:R-:W-:Y:S05]  /*bed0*/  @!P4 BRA `(.L_x_15446) ;  /* 0x000000000008c947 */ /* 0x000fea0003800000 */
[----:B------:R1:W-:Y:S04]  /*bee0*/  REDG.E.ADD.F32.FTZ.RN.STRONG.GPU desc[UR20][R140.64+-0x880], R229 ;  /* 0xfff780e58c0079a6 */ /* 0x0003e8000c10f394 */
[----:B0-----:R0:W-:Y:S02]  /*bef0*/  REDG.E.ADD.F32.FTZ.RN.STRONG.GPU desc[UR20][R142.64+-0x880], R167 ;  /* 0xfff780a78e0079a6 */ /* 0x0011e4000c10f394 */
.L_x_15446:
[----:B------:R-:W-:Y:S05]  /*bf00*/  BSYNC B0 ;  /* 0x0000000000007941 */ /* 0x000fea0003800000 */
.L_x_15445:
[----:B01----:R0:W1:Y:S01]  /*bf10*/  LDS R137, [R66+0x3980] ;  /* 0x0039800042897984 */ /* 0x0030620000000800 */
[----:B------:R-:W-:Y:S04]  /*bf20*/  BSSY B0, `(.L_x_15447) ;  /* 0x0000004000007945 */ /* 0x000fe80003800000 */
[----:B------:R-:W-:Y:S05]  /*bf30*/  @!P5 BRA `(.L_x_15448) ;  /* 0x000000000008d947 */ /* 0x000fea0003800000 */
[----:B------:R0:W-:Y:S04]  /*bf40*/  REDG.E.ADD.F32.FTZ.RN.STRONG.GPU desc[UR20][R140.64+-0x800], R232 ;  /* 0xfff800e88c0079a6 */ /* 0x0001e8000c10f394 */
[----:B-1----:R0:W-:Y:S02]  /*bf50*/  REDG.E.ADD.F32.FTZ.RN.STRONG.GPU desc[UR20][R142.64+-0x800], R137 ;  /* 0xfff800898e0079a6 */ /* 0x0021e4000c10f394 */
.L_x_15448:
[----:B------:R-:W-:Y:S05]  /*bf60*/  BSYNC B0 ;  /* 0x0000000000007941 */ /* 0x000fea0003800000 */
.L_x_15447:
        /* <DEDUP_REMOVED lines=10> */
.L_x_15450:
[----:B------:R-:W-:Y:S05]  /*c010*/  BSYNC B0 ;  /* 0x0000000000007941 */ /* 0x000fea0003800000 */
.L_x_15449:
[----:B------:R-:W0:Y:S01]  /*c020*/  LDS R163, [R163+0x3a80] ;  /* 0x003a8000a3a37984 */ /* 0x000e220000000800 */
[----:B------:R-:W-:Y:S04]  /*c030*/  BSSY B0, `(.L_x_15451) ;  /* 0x0000004000007945 */ /* 0x000fe80003800000 */
[----:B------:R-:W-:Y:S05]  /*c040*/  @!P2 BRA `(.L_x_15452) ;  /* 0x000000000008a947 */ /* 0x000fea0003800000 */
[----:B------:R1:W-:Y:S04]  /*c050*/  REDG.E.ADD.F32.FTZ.RN.STRONG.GPU desc[UR20][R140.64+-0x700], R234 ;  /* 0xfff900ea8c0079a6 */ /* 0x0003e8000c10f394 */
[----:B0-----:R0:W-:Y:S02]  /*c060*/  REDG.E.ADD.F32.FTZ.RN.STRONG.GPU desc[UR20][R142.64+-0x700], R163 ;  /* 0xfff900a38e0079a6 */ /* 0x0011e4000c10f394 */
.L_x_15452:
[----:B------:R-:W-:Y:S05]  /*c070*/  BSYNC B0 ;  /* 0x0000000000007941 */ /* 0x000fea0003800000 */
.L_x_15451:
[----:B01----:R0:W1:Y:S01]  /*c080*/  LDS R137, [R162+0x3b00] ;  /* 0x003b0000a2897984 */ /* 0x0030620000000800 */
[----:B------:R-:W-:Y:S04]  /*c090*/  BSSY B0, `(.L_x_15453) ;  /* 0x0000004000007945 */ /* 0x000fe80003800000 */
[----:B------:R-:W-:Y:S05]  /*c0a0*/  @!P3 BRA `(.L_x_15454) ;  /* 0x000000000008b947 */ /* 0x000fea0003800000 */
[----:B------:R0:W-:Y:S04]  /*c0b0*/  REDG.E.ADD.F32.FTZ.RN.STRONG.GPU desc[UR20][R140.64+-0x680], R237 ;  /* 0xfff980ed8c0079a6 */ /* 0x0001e8000c10f394 */
[----:B-1----:R0:W-:Y:S02]  /*c0c0*/  REDG.E.ADD.F32.FTZ.RN.STRONG.GPU desc[UR20][R142.64+-0x680], R137 ;  /* 0xfff980898e0079a6 */ /* 0x0021e4000c10f394 */
.L_x_15454:
[----:B------:R-:W-:Y:S05]  /*c0d0*/  BSYNC B0 ;  /* 0x0000000000007941 */ /* 0x000fea0003800000 */
.L_x_15453:
[----:B------:R-:W0:Y:S01]  /*c0e0*/  LDS R151, [R151+0x3b80] ;  /* 0x003b800097977984 */ /* 0x000e220000000800 */
[----:B------:R-:W-:Y:S04]  /*c0f0*/  BSSY B0, `(.L_x_15455) ;  /* 0x0000004000007945 */ /* 0x000fe80003800000 */
[----:B------:R-:W-:Y:S05]  /*c100*/  @!P4 BRA `(.L_x_15456) ;  /* 0x000000000008c947 */ /* 0x000fea0003800000 */
[----:B------:R1:W-:Y:S04]  /*c110*/  REDG.E.ADD.F32.FTZ.RN.STRONG.GPU desc[UR20][R140.64+-0x600], R238 ;  /* 0xfffa00ee8c0079a6 */ /* 0x0003e8000c10f394 */
[----:B0-----:R0:W-:Y:S02]  /*c120*/  REDG.E.ADD.F32.FTZ.RN.STRONG.GPU desc[UR20][R142.64+-0x600], R151 ;  /* 0xfffa00978e0079a6 */ /* 0x0011e4000c10f394 */
.L_x_15456:
[----:B------:R-:W-:Y:S05]  /*c130*/  BSYNC B0 ;  /* 0x0000000000007941 */ /* 0x000fea0003800000 */
.L_x_15455:
[----:B------:R-:W0:Y:S01]  /*c140*/  LDS R149, [R149+0x3c00] ;  /* 0x003c000095957984 */ /* 0x000e220000000800 */
[----:B------:R-:W-:Y:S04]  /*c150*/  BSSY B0, `(.L_x_15457) ;  /* 0x0000004000007945 */ /* 0x000fe80003800000 */
[----:B------:R-:W-:Y:S05]  /*c160*/  @!P5 BRA `(.L_x_15458) ;  /* 0x000000000008d947 */ /* 0x000fea0003800000 */
[----:B------:R1:W-:Y:S04]  /*c170*/  REDG.E.ADD.F32.FTZ.RN.STRONG.GPU desc[UR20][R140.64+-0x580], R240 ;  /* 0xfffa80f08c0079a6 */ /* 0x0003e8000c10f394 */
[----:B0-----:R0:W-:Y:S02]  /*c180*/  REDG.E.ADD.F32.FTZ.RN.STRONG.GPU desc[UR20][R142.64+-0x580], R149 ;  /* 0xfffa80958e0079a6 */ /* 0x0011e4000c10f394 */
.L_x_15458:
[----:B------:R-:W-:Y:S05]  /*c190*/  BSYNC B0 ;  /* 0x0000000000007941 */ /* 0x000fea0003800000 */
.L_x_15457:
        /* <DEDUP_REMOVED lines=10> */
.L_x_15460:
[----:B------:R-:W-:Y:S05]  /*c240*/  BSYNC B0 ;  /* 0x0000000000007941 */ /* 0x000fea0003800000 */
.L_x_15459:
[----:B------:R-:W0:Y:S01]  /*c250*/  LDS R147, [R147+0x3d00] ;  /* 0x003d000093937984 */ /* 0x000e220000000800 */
[----:B------:R-:W-:Y:S04]  /*c260*/  BSSY B0, `(.L_x_15461) ;  /* 0x0000004000007945 */ /* 0x000fe80003800000 */
[----:B------:R-:W-:Y:S05]  /*c270*/  @!P2 BRA `(.L_x_15462) ;  /* 0x000000000008a947 */ /* 0x000fea0003800000 */
[----:B------:R1:W-:Y:S04]  /*c280*/  REDG.E.ADD.F32.FTZ.RN.STRONG.GPU desc[UR20][R140.64+-0x480], R242 ;  /* 0xfffb80f28c0079a6 */ /* 0x0003e8000c10f394 */
[----:B0-----:R0:W-:Y:S02]  /*c290*/  REDG.E.ADD.F32.FTZ.RN.STRONG.GPU desc[UR20][R142.64+-0x480], R147 ;  /* 0xfffb80938e0079a6 */ /* 0x0011e4000c10f394 */
.L_x_15462:
[----:B------:R-:W-:Y:S05]  /*c2a0*/  BSYNC B0 ;  /* 0x0000000000007941 */ /* 0x000fea0003800000 */
.L_x_15461:
[----:B01----:R0:W1:Y:S01]  /*c2b0*/  LDS R137, [R146+0x3d80] ;  /* 0x003d800092897984 */ /* 0x0030620000000800 */
[----:B------:R-:W-:Y:S04]  /*c2c0*/  BSSY B0, `(.L_x_15463) ;  /* 0x0000004000007945 */ /* 0x000fe80003800000 */
[----:B------:R-:W-:Y:S05]  /*c2d0*/  @!P3 BRA `(.L_x_15464) ;  /* 0x000000000008b947 */ /* 0x000fea0003800000 */
[----:B------:R0:W-:Y:S04]  /*c2e0*/  REDG.E.ADD.F32.FTZ.RN.STRONG.GPU desc[UR20][R140.64+-0x400], R243 ;  /* 0xfffc00f38c0079a6 */ /* 0x0001e8000c10f394 */
[----:B-1----:R0:W-:Y:S02]  /*c2f0*/  REDG.E.ADD.F32.FTZ.RN.STRONG.GPU desc[UR20][R142.64+-0x400], R137 ;  /* 0xfffc00898e0079a6 */ /* 0x0021e4000c10f394 */
.L_x_15464:
[----:B------:R-:W-:Y:S05]  /*c300*/  BSYNC B0 ;  /* 0x0000000000007941 */ /* 0x000fea0003800000 */
.L_x_15463:
[----:B------:R-:W0:Y:S01]  /*c310*/  LDS R145, [R145+0x3e00] ;  /* 0x003e000091917984 */ /* 0x000e220000000800 */
[----:B------:R-:W-:Y:S04]  /*c320*/  BSSY B0, `(.L_x_15465) ;  /* 0x0000004000007945 */ /* 0x000fe80003800000 */
[----:B------:R-:W-:Y:S05]  /*c330*/  @!P4 BRA `(.L_x_15466) ;  /* 0x000000000008c947 */ /* 0x000fea0003800000 */
[----:B------:R1:W-:Y:S04]  /*c340*/  REDG.E.ADD.F32.FTZ.RN.STRONG.GPU desc[UR20][R140.64+-0x380], R244 ;  /* 0xfffc80f48c0079a6 */ /* 0x0003e8000c10f394 */
[----:B0-----:R0:W-:Y:S02]  /*c350*/  REDG.E.ADD.F32.FTZ.RN.STRONG.GPU desc[UR20][R142.64+-0x380], R145 ;  /* 0xfffc80918e0079a6 */ /* 0x0011e4000c10f394 */
.L_x_15466:
[----:B------:R-:W-:Y:S05]  /*c360*/  BSYNC B0 ;  /* 0x0000000000007941 */ /* 0x000fea0003800000 */
.L_x_15465:
[----:B01----:R0:W1:Y:S01]  /*c370*/  LDS R137, [R144+0x3e80] ;  /* 0x003e800090897984 */ /* 0x0030620000000800 */
[----:B------:R-:W-:Y:S04]  /*c380*/  BSSY B0, `(.L_x_15467) ;  /* 0x0000004000007945 */ /* 0x000fe80003800000 */
[----:B------:R-:W-:Y:S05]  /*c390*/  @!P5 BRA `(.L_x_15468) ;  /* 0x000000000008d947 */ /* 0x000fea0003800000 */
[----:B------:R0:W-:Y:S04]  /*c3a0*/  REDG.E.ADD.F32.FTZ.RN.STRONG.GPU desc[UR20][R140.64+-0x300], R245 ;  /* 0xfffd00f58c0079a6 */ /* 0x0001e8000c10f394 */
[----:B-1----:R0:W-:Y:S02]  /*c3b0*/  REDG.E.ADD.F32.FTZ.RN.STRONG.GPU desc[UR20][R142.64+-0x300], R137 ;  /* 0xfffd00898e0079a6 */ /* 0x0021e4000c10f394 */
.L_x_15468:
[----:B------:R-:W-:Y:S05]  /*c3c0*/  BSYNC B0 ;  /* 0x0000000000007941 */ /* 0x000fea0003800000 */
.L_x_15467:
        /* <DEDUP_REMOVED lines=10> */
.L_x_15470:
[----:B------:R-:W-:Y:S05]  /*c470*/  BSYNC B0 ;  /* 0x0000000000007941 */ /* 0x000fea0003800000 */
.L_x_15469:
[----:B0-----:R0:W0:Y:S01]  /*c480*/  LDS R135, [R134+0x3f80] ;  /* 0x003f800086877984 */ /* 0x0010220000000800 */
[----:B------:R-:W-:Y:S04]  /*c490*/  BSSY B0, `(.L_x_15471) ;  /* 0x0000004000007945 */ /* 0x000fe80003800000 */
[----:B------:R-:W-:Y:S05]  /*c4a0*/  @!P2 BRA `(.L_x_15472) ;  /* 0x000000000008a947 */ /* 0x000fea0003800000 */
[----:B------:R1:W-:Y:S04]  /*c4b0*/  REDG.E.ADD.F32.FTZ.RN.STRONG.GPU desc[UR20][R140.64+-0x200], R247 ;  /* 0xfffe00f78c0079a6 */ /* 0x0003e8000c10f394 */
[----:B0-----:R0:W-:Y:S02]  /*c4c0*/  REDG.E.ADD.F32.FTZ.RN.STRONG.GPU desc[UR20][R142.64+-0x200], R135 ;  /* 0xfffe00878e0079a6 */ /* 0x0011e4000c10f394 */
.L_x_15472:
[----:B------:R-:W-:Y:S05]  /*c4d0*/  BSYNC B0 ;  /* 0x0000000000007941 */ /* 0x000fea0003800000 */
.L_x_15471:
[----:B------:R-:W0:Y:S01]  /*c4e0*/  LDS R133, [R133+0x4000] ;  /* 0x0040000085857984 */ /* 0x000e220000000800 */
[----:B------:R-:W-:Y:S04]  /*c4f0*/  BSSY B0, `(.L_x_15473) ;  /* 0x0000004000007945 */ /* 0x000fe80003800000 */
[----:B------:R-:W-:Y:S05]  /*c500*/  @!P3 BRA `(.L_x_15474) ;  /* 0x000000000008b947 */ /* 0x000fea0003800000 */
[----:B------:R1:W-:Y:S04]  /*c510*/  REDG.E.ADD.F32.FTZ.RN.STRONG.GPU desc[UR20][R140.64+-0x180], R248 ;  /* 0xfffe80f88c0079a6 */ /* 0x0003e8000c10f394 */
[----:B0-----:R0:W-:Y:S02]  /*c520*/  REDG.E.ADD.F32.FTZ.RN.STRONG.GPU desc[UR20][R142.64+-0x180], R133 ;  /* 0xfffe80858e0079a6 */ /* 0x0011e4000c10f394 */
.L_x_15474:
[----:B------:R-:W-:Y:S05]  /*c530*/  BSYNC B0 ;  /* 0x0000000000007941 */ /* 0x000fea0003800000 */
.L_x_15473:
[----:B0-----:R0:W0:Y:S01]  /*c540*/  LDS R133, [R132+0x4080] ;  /* 0x0040800084857984 */ /* 0x0010220000000800 */
[----:B------:R-:W-:Y:S04]  /*c550*/  BSSY B0, `(.L_x_15475) ;  /* 0x0000004000007945 */ /* 0x000fe80003800000 */
[----:B------:R-:W-:Y:S05]  /*c560*/  @!P4 BRA `(.L_x_15476) ;  /* 0x000000000008c947 */ /* 0x000fea0003800000 */
[----:B------:R1:W-:Y:S04]  /*c570*/  REDG.E.ADD.F32.FTZ.RN.STRONG.GPU desc[UR20][R140.64+-0x100], R249 ;  /* 0xffff00f98c0079a6 */ /* 0x0003e8000c10f394 */
[----:B0-----:R0:W-:Y:S02]  /*c580*/  REDG.E.ADD.F32.FTZ.RN.STRONG.GPU desc[UR20][R142.64+-0x100], R133 ;  /* 0xffff00858e0079a6 */ /* 0x0011e4000c10f394 */
.L_x_15476:
[----:B------:R-:W-:Y:S05]  /*c590*/  BSYNC B0 ;  /* 0x0000000000007941 */ /* 0x000fea0003800000 */
.L_x_15475:
[----:B------:R-:W0:Y:S01]  /*c5a0*/  LDS R131, [R131+0x4100] ;  /* 0x0041000083837984 */ /* 0x000e220000000800 */
[----:B------:R-:W-:Y:S04]  /*c5b0*/  BSSY B0, `(.L_x_15477) ;  /* 0x0000004000007945 */ /* 0x000fe80003800000 */
[----:B------:R-:W-:Y:S05]  /*c5c0*/  @!P5 BRA `(.L_x_15478) ;  /* 0x000000000008d947 */ /* 0x000fea0003800000 */
[----:B------:R1:W-:Y:S04]  /*c5d0*/  REDG.E.ADD.F32.FTZ.RN.STRONG.GPU desc[UR20][R140.64+-0x80], R250 ;  /* 0xffff80fa8c0079a6 */ /* 0x0003e8000c10f394 */
[----:B0-----:R0:W-:Y:S02]  /*c5e0*/  REDG.E.ADD.F32.FTZ.RN.STRONG.GPU desc[UR20][R142.64+-0x80], R131 ;  /* 0xffff80838e0079a6 */ /* 0x0011e4000c10f394 */
.L_x_15478:
[----:B------:R-:W-:Y:S05]  /*c5f0*/  BSYNC B0 ;  /* 0x0000000000007941 */ /* 0x000fea0003800000 */
.L_x_15477:
[----:B0-----:R-:W0:Y:S01]  /*c600*/  SHFL.DOWN PT, R131, R52, 0x1, 0x1f ;  /* 0x08201f0034837f89 */ /* 0x001e2200000e0000 */
        /* <DEDUP_REMOVED lines=96> */
.L_x_15480:
[----:B------:R-:W-:Y:S05]  /*cc10*/  BSYNC B0 ;  /* 0x0000000000007941 */ /* 0x000fea0003800000 */
.L_x_15479:
[----:B------:R-:W-:Y:S02]  /*cc20*/  UIADD3 UR7, UR7, 0x1, URZ ;  /* 0x0000000107077890 */ /* 0x000fe4000fffe03f */
[----:B------:R-:W-:Y:S02]  /*cc30*/  UIADD3 UR8, UP1, UR8, 0x1, URZ ;  /* 0x0000000108087890 */ /* 0x000fe4000ff3e03f */
[----:B------:R-:W-:Y:S02]  /*cc40*/  UISETP.GE.AND UP0, UPT, UR7, UR54, UPT ;  /* 0x000000360700728c */ /* 0x000fe4000bf06270 */
[----:B------:R-:W-:-:S04]  /*cc50*/  UIADD3.X UR9, URZ, UR9, URZ, UP1, !UPT ;  /* 0x000000093f097290 */ /* 0x000fc80008ffe43f */
[----:B------:R-:W-:-:S13]  /*cc60*/  PLOP3.LUT P0, PT, PT, PT, UP0, 0x80, 0x0 ;  /* 0x000000000000781c */ /* 0x000fda0003f0f008 */
[----:B------:R-:W-:Y:S05]  /*cc70*/  @!P0 BRA `(.L_x_15481) ;  /* 0xffffff80005c8947 */ /* 0x000fea000383ffff */
.L_x_15402:
        /* <DEDUP_REMOVED lines=11> */
[----:B------:R-:W5:Y:S04]  /*cd30*/  LDG.E.128 R4, desc[UR20][R2.64] ;  /* 0x0000001402047981 */ /* 0x000f68000c1e1d00 */
[----:B-1----:R-:W2:Y:S04]  /*cd40*/  LDG.E.128 R8, desc[UR20][R2.64+0x200] ;  /* 0x0002001402087981 */ /* 0x002ea8000c1e1d00 */
        /* <DEDUP_REMOVED lines=30> */
[----:B------:R-:W1:Y:S04]  /*cf30*/  LDS.128 R20, [R155+0x10] ;  /* 0x000010009b147984 */ /* 0x000e680000000c00 */
[----:B------:R-:W2:Y:S04]  /*cf40*/  LDS.128 R24, [R155+0x20] ;  /* 0x000020009b187984 */ /* 0x000ea80000000c00 */
[----:B------:R-:W3:Y:S01]  /*cf50*/  LDS.128 R4, [R155+0x30] ;  /* 0x000030009b047984 */ /* 0x000ee20000000c00 */
[----:B-1----:R-:W-:Y:S01]  /*cf60*/  FADD.FTZ R20, R20, UR5 ;  /* 0x0000000514147e21 */ /* 0x002fe20008010000 */
        /* <DEDUP_REMOVED lines=19> */
[----:B------:R-:W1:Y:S01]  /*d0a0*/  @!P2 MUFU.EX2 R0, R0 ;  /* 0x000000000000a308 */ /* 0x000e620000000800 */
[----:B------:R-:W-:-:S07]  /*d0b0*/  @!P5 FMUL.FTZ R9, R23, -1.4426950216293334961 ;  /* 0xbfb8aa3b1709d820 */ /* 0x000fce0000410000 */
[----:B------:R-:W2:Y:S08]  /*d0c0*/  @!P3 MUFU.EX2 R3, R3 ;  /* 0x000000030003b308 */ /* 0x000eb00000000800 */
[----:B------:R-:W3:Y:S01]  /*d0d0*/  @!P4 MUFU.EX2 R8, R8 ;  /* 0x000000080008c308 */ /* 0x000ee20000000800 */
[----:B-1----:R-:W-:-:S07]  /*d0e0*/  @!P2 FADD.FTZ R2, R0, 1 ;  /* 0x3f8000000002a421 */ /* 0x002fce0000010000 */
[----:B------:R1:W4:Y:S01]  /*d0f0*/  @!P2 MUFU.RCP R11, R2 ;  /* 0x00000002000ba308 */ /* 0x0003220000001000 */
[----:B--2---:R-:W-:Y:S01]  /*d100*/  @!P3 FADD.FTZ R0, R3, 1 ;  /* 0x3f8000000300b421 */ /* 0x004fe20000010000 */
[----:B------:R-:W-:-:S06]  /*d110*/  @!P6 FMUL.FTZ R3, R24, -1.4426950216293334961 ;  /* 0xbfb8aa3b1803e820 */ /* 0x000fcc0000410000 */
[----:B------:R2:W5:Y:S01]  /*d120*/  @!P3 MUFU.RCP R10, R0 ;  /* 0x00000000000ab308 */ /* 0x0005620000001000 */
[----:B---3--:R-:W-:Y:S01]  /*d130*/  @!P4 FADD.FTZ R8, R8, 1 ;  /* 0x3f8000000808c421 */ /* 0x008fe20000010000 */
[----:B-1----:R-:W-:-:S06]  /*d140*/  @!P1 FMUL.FTZ R2, R26, -1.4426950216293334961 ;  /* 0xbfb8aa3b1a029820 */ /* 0x002fcc0000410000 */
[----:B------:R-:W1:Y:S01]  /*d150*/  @!P5 MUFU.EX2 R12, R9 ;  /* 0x00000009000cd308 */ /* 0x000e620000000800 */
        /* <DEDUP_REMOVED lines=9> */
[----:B-1----:R-:W-:-:S05]  /*d1f0*/  @!P5 FADD.FTZ R12, R12, 1 ;  /* 0x3f8000000c0cd421 */ /* 0x002fca0000010000 */
[----:B------:R-:W-:Y:S01]  /*d200*/  @!P3 FMUL.FTZ R5, R11, -1.4426950216293334961 ;  /* 0xbfb8aa3b0b05b820 */ /* 0x000fe20000410000 */
[----:B--2---:R-:W-:Y:S01]  /*d210*/  @!P4 FMUL.FTZ R90, R90, R9 ;  /* 0x000000095a5ac220 */ /* 0x004fe20000410000 */
[----:B------:R-:W1:Y:S01]  /*d220*/  @!P2 MUFU.EX2 R4, R4 ;  /* 0x000000040004a308 */ /* 0x000e620000000800 */
[----:B------:R-:W2:Y:S01]  /*d230*/  LDS.128 R8, [R155] ;  /* 0x000000009b087984 */ /* 0x000ea20000000c00 */
[----:B------:R-:W-:Y:S01]  /*d240*/  FSETP.GTU.FTZ.AND P4, PT, R13, 20, PT ;  /* 0x41a000000d00780b */ /* 0x000fe20003f9c000 */
[----:B------:R-:W-:Y:S01]  /*d250*/  BAR.SYNC.DEFER_BLOCKING 0x0 ;  /* 0x0000000000007b1d */ /* 0x000fe20000010000 */
[----:B---3--:R-:W-:-:S05]  /*d260*/  @!P6 FADD.FTZ R3, R3, 1 ;  /* 0x3f8000000303e421 */ /* 0x008fca0000010000 */
[----:B------:R-:W3:Y:S06]  /*d270*/  @!P1 MUFU.EX2 R2, R2 ;  /* 0x0000000200029308 */ /* 0x000eec0000000800 */
[----:B------:R-:W-:Y:S01]  /*d280*/  @!P4 FMUL.FTZ R13, R13, -1.4426950216293334961 ;  /* 0xbfb8aa3b0d0dc820 */ /* 0x000fe20000410000 */
[----:B-1----:R-:W-:Y:S01]  /*d290*/  @!P2 FADD.FTZ R4, R4, 1 ;  /* 0x3f8000000404a421 */ /* 0x002fe20000010000 */
[----:B------:R-:W1:Y:S08]  /*d2a0*/  @!P0 MUFU.EX2 R0, R0 ;  /* 0x0000000000008308 */ /* 0x000e700000000800 */
[----:B------:R-:W4:Y:S01]  /*d2b0*/  @!P3 MUFU.EX2 R5, R5 ;  /* 0x000000050005b308 */ /* 0x000f220000000800 */
[----:B---3--:R-:W-:Y:S01]  /*d2c0*/  @!P1 FADD.FTZ R2, R2, 1 ;  /* 0x3f80000002029421 */ /* 0x008fe20000010000 */
[----:B------:R-:W-:Y:S04]  /*d2d0*/  STS.128 [R155], R104 ;  /* 0x000000689b007388 */ /* 0x000fe80000000c00 */
[----:B------:R-:W-:Y:S02]  /*d2e0*/  STS.128 [R155+0x10], R108 ;  /* 0x0000106c9b007388 */ /* 0x000fe40000000c00 */
[----:B------:R-:W3:Y:S01]  /*d2f0*/  @!P5 MUFU.RCP R12, R12 ;  /* 0x0000000c000cd308 */ /* 0x000ee20000001000 */
[----:B-1----:R-:W-:Y:S01]  /*d300*/  @!P0 FADD.FTZ R0, R0, 1 ;  /* 0x3f80000000008421 */ /* 0x002fe20000010000 */
[----:B------:R-:W-:Y:S01]  /*d310*/  STS.128 [R155+0x20], R112 ;  /* 0x000020709b007388 */ /* 0x000fe20000000c00 */
[----:B--2---:R-:W-:Y:S01]  /*d320*/  FADD.FTZ R9, R9, UR5 ;  /* 0x0000000509097e21 */ /* 0x004fe20008010000 */
[----:B------:R-:W-:-:S04]  /*d330*/  FADD.FTZ R10, R10, UR5 ;  /* 0x000000050a0a7e21 */ /* 0x000fc80008010000 */
[----:B------:R-:W1:Y:S01]  /*d340*/  @!P6 MUFU.RCP R3, R3 ;  /* 0x000000030003e308 */ /* 0x000e620000001000 */
        /* <DEDUP_REMOVED lines=10> */
[----:B-1----:R-:W-:Y:S02]  /*d3f0*/  @!P6 FMUL.FTZ R96, R96, R3 ;  /* 0x000000036060e220 */ /* 0x002fe40000410000 */
[----:B------:R-:W-:Y:S01]  /*d400*/  FSETP.GTU.FTZ.AND P6, PT, R12, 20, PT ;  /* 0x41a000000c00780b */ /* 0x000fe20003fdc000 */
[----:B------:R-:W1:Y:S01]  /*d410*/  @!P2 MUFU.RCP R4, R4 ;  /* 0x000000040004a308 */ /* 0x000e620000001000 */
[----:B------:R-:W4:Y:S04]  /*d420*/  LDS.128 R20, [R156+0x200] ;  /* 0x000200009c147984 */ /* 0x000f280000000c00 */
[----:B------:R-:W5:Y:S03]  /*d430*/  LDS.128 R24, [R156+0x400] ;  /* 0x000400009c187984 */ /* 0x000f660000000c00 */
[----:B------:R-:W0:Y:S01]  /*d440*/  @!P0 MUFU.RCP R0, R0 ;  /* 0x0000000000008308 */ /* 0x000e220000001000 */
[----:B--2---:R-:W-:Y:S01]  /*d450*/  @!P1 FMUL.FTZ R98, R98, R15 ;  /* 0x0000000f62629220 */ /* 0x004fe20000410000 */
[----:B------:R-:W-:Y:S01]  /*d460*/  FSETP.GTU.FTZ.AND P1, PT, R9, 20, PT ;  /* 0x41a000000900780b */ /* 0x000fe20003f3c000 */
[----:B------:R-:W2:Y:S01]  /*d470*/  LDS.128 R28, [R156+0x600] ;  /* 0x000600009c1c7984 */ /* 0x000ea20000000c00 */
[----:B------:R-:W-:Y:S01]  /*d480*/  @!P5 FMUL.FTZ R2, R14, -1.4426950216293334961 ;  /* 0xbfb8aa3b0e02d820 */ /* 0x000fe20000410000 */
[----:B------:R-:W-:-:S03]  /*d490*/  @!P6 FMUL.FTZ R3, R12, -1.4426950216293334961 ;  /* 0xbfb8aa3b0c03e820 */ /* 0x000fc60000410000 */
[----:B------:R-:W3:Y:S01]  /*d4a0*/  @!P3 MUFU.RCP R5, R5 ;  /* 0x000000050005b308 */ /* 0x000ee20000001000 */
[----:B-1----:R-:W-:Y:S01]  /*d4b0*/  @!P2 FMUL.FTZ R99, R99, R4 ;  /* 0x000000046363a220 */ /* 0x002fe20000410000 */
[----:B------:R-:W-:-:S06]  /*d4c0*/  FSETP.GTU.FTZ.AND P2, PT, R10, 20, PT ;  /* 0x41a000000a00780b */ /* 0x000fcc0003f5c000 */
[----:B------:R1:W4:Y:S01]  /*d4d0*/  @!P5 MUFU.EX2 R7, R2 ;  /* 0x000000020007d308 */ /* 0x0003220000000800 */
[----:B0-----:R-:W-:Y:S01]  /*d4e0*/  @!P0 FMUL.FTZ R97, R97, R0 ;  /* 0x0000000061618220 */ /* 0x001fe20000410000 */
[----:B------:R-:W-:-:S06]  /*d4f0*/  FSETP.GTU.FTZ.AND P0, PT, R6, 20, PT ;  /* 0x41a000000600780b */ /* 0x000fcc0003f1c000 */
[----:B------:R0:W5:Y:S01]  /*d500*/  @!P6 MUFU.EX2 R8, R3 ;  /* 0x000000030008e308 */ /* 0x0001620000000800 */
[----:B---3--:R-:W-:Y:S01]  /*d510*/  @!P3 FMUL.FTZ R100, R100, R5 ;  /* 0x000000056464b220 */ /* 0x008fe20000410000 */
[----:B------:R-:W-:Y:S01]  /*d520*/  FSETP.GTU.FTZ.AND P3, PT, R11, 20, PT ;  /* 0x41a000000b00780b */ /* 0x000fe20003f7c000 */
[----:B-1----:R-:W-:-:S04]  /*d530*/  @!P1 FMUL.FTZ R2, R9, -1.4426950216293334961 ;  /* 0xbfb8aa3b09029820 */ /* 0x002fc80000410000 */
[----:B------:R-:W-:Y:S01]  /*d540*/  @!P0 FMUL.FTZ R0, R6, -1.4426950216293334961 ;  /* 0xbfb8aa3b06008820 */ /* 0x000fe20000410000 */
[----:B------:R-:W1:Y:S01]  /*d550*/  @!P4 MUFU.EX2 R13, R13 ;  /* 0x0000000d000dc308 */ /* 0x000e620000000800 */
[----:B0-----:R-:W-:Y:S01]  /*d560*/  @!P2 FMUL.FTZ R3, R10, -1.4426950216293334961 ;  /* 0xbfb8aa3b0a03a820 */ /* 0x001fe20000410000 */
[----:B----4-:R-:W-:-:S05]  /*d570*/  @!P5 FADD.FTZ R7, R7, 1 ;  /* 0x3f8000000707d421 */ /* 0x010fca0000010000 */
[----:B------:R-:W-:Y:S01]  /*d580*/  @!P3 FMUL.FTZ R4, R11, -1.4426950216293334961 ;  /* 0xbfb8aa3b0b04b820 */ /* 0x000fe20000410000 */
[----:B------:R-:W-:Y:S01]  /*d590*/  @!P1 MUFU.EX2 R2, R2 ;  /* 0x0000000200029308 */ /* 0x000fe20000000800 */
[----:B-----5:R-:W-:-:S07]  /*d5a0*/  @!P6 FADD.FTZ R8, R8, 1 ;  /* 0x3f8000000808e421 */ /* 0x020fce0000010000 */
[----:B------:R-:W0:Y:S01]  /*d5b0*/  @!P2 MUFU.EX2 R3, R3 ;  /* 0x000000030003a308 */ /* 0x000e220000000800 */
[----:B-1----:R-:W-:-:S07]  /*d5c0*/  @!P4 FADD.FTZ R13, R13, 1 ;  /* 0x3f8000000d0dc421 */ /* 0x002fce0000010000 */
[----:B------:R-:W1:Y:S08]  /*d5d0*/  @!P0 MUFU.EX2 R0, R0 ;  /* 0x0000000000008308 */ /* 0x000e700000000800 */
[----:B------:R3:W4:Y:S01]  /*d5e0*/  @!P3 MUFU.EX2 R6, R4 ;  /* 0x000000040006b308 */ /* 0x0007220000000800 */
[----:B0-----:R-:W-:Y:S01]  /*d5f0*/  @!P2 FADD.FTZ R5, R3, 1 ;  /* 0x3f8000000305a421 */ /* 0x001fe20000010000 */
[----:B------:R-:W-:Y:S01]  /*d600*/  MOV R3, UR18 ;  /* 0x0000001200037c02 */ /* 0x000fe20008000f00 */
[----:B------:R-:W-:-:S02]  /*d610*/  ULDC.64 UR18, c[0x0][0x3a8] ;  /* 0x0000ea0000127ab9 */ /* 0x000fc40000000a00 */
[----:B------:R-:W-:-:S03]  /*d620*/  UIMAD.WIDE.U32 UR8, UR10, UR18, UR8 ;  /* 0x000000120a0872a5 */ /* 0x000fc6000f8e0008 */
[----:B------:R-:W0:Y:S01]  /*d630*/  @!P4 MUFU.RCP R10, R13 ;  /* 0x0000000d000ac308 */ /* 0x000e220000001000 */
[----:B---3--:R-:W-:Y:S01]  /*d640*/  @!P1 FADD.FTZ R4, R2, 1 ;  /* 0x3f80000002049421 */ /* 0x008fe20000010000 */
[----:B------:R-:W-:Y:S01]  /*d650*/  MOV R2, UR7 ;  /* 0x0000000700027c02 */ /* 0x000fe20008000f00 */
[----:B-1----:R-:W-:Y:S01]  /*d660*/  @!P0 FADD.FTZ R0, R0, 1 ;  /* 0x3f80000000008421 */ /* 0x002fe20000010000 */
[----:B------:R-:W-:-:S03]  /*d670*/  UIMAD UR7, UR26, UR18, URZ ;  /* 0x000000121a0772a4 */ /* 0x000fc6000f8e023f */
[----:B------:R-:W-:Y:S01]  /*d680*/  IMAD.WIDE R2, R33, 0x10, R2 ;  /* 0x0000001021027825 */ /* 0x000fe200078e0202 */
[----:B------:R-:W1:Y:S03]  /*d690*/  @!P0 MUFU.RCP R9, R0 ;  /* 0x0000000000098308 */ /* 0x000e660000001000 */
[----:B----4-:R-:W-:Y:S01]  /*d6a0*/  @!P3 FADD.FTZ R6, R6, 1 ;  /* 0x3f8000000606b421 */ /* 0x010fe20000010000 */
[----:B------:R-:W-:Y:S01]  /*d6b0*/  UIMAD UR7, UR10, UR19, UR7 ;  /* 0x000000130a0772a4 */ /* 0x000fe2000f8e0207 */
[----:B------:R-:W-:Y:S02]  /*d6c0*/  STG.E.128 desc[UR20][R2.64], R16 ;  /* 0x0000001002007986 */ /* 0x000fe4000c101d14 */
[----:B------:R-:W-:Y:S01]  /*d6d0*/  ULDC.64 UR18, c[0x0][0x3b0] ;  /* 0x0000ec0000127ab9 */ /* 0x000fe20000000a00 */
[----:B------:R-:W-:Y:S01]  /*d6e0*/  UIADD3 UR9, UR9, UR7, URZ ;  /* 0x0000000709097290 */ /* 0x000fe2000fffe03f */
[----:B------:R-:W3:Y:S01]  /*d6f0*/  @!P1 MUFU.RCP R4, R4 ;  /* 0x0000000400049308 */ /* 0x000ee20000001000 */
[----:B------:R-:W-:Y:S01]  /*d700*/  STG.E.128 desc[UR20][R2.64+0x200], R20 ;  /* 0x0002001402007986 */ /* 0x000fe2000c101d14 */
[----:B0-----:R-:W-:Y:S01]  /*d710*/  @!P4 FMUL.FTZ R101, R101, R10 ;  /* 0x0000000a6565c220 */ /* 0x001fe20000410000 */
[----:B------:R-:W-:-:S02]  /*d720*/  UIMAD UR17, UR27, UR18, URZ ;  /* 0x000000121b1172a4 */ /* 0x000fc4000f8e023f */
[----:B------:R-:W-:Y:S01]  /*d730*/  STG.E.128 desc[UR20][R2.64+0x400], R24 ;  /* 0x0004001802007986 */ /* 0x000fe2000c101d14 */
[----:B------:R-:W-:Y:S02]  /*d740*/  UIMAD.WIDE.U32 UR8, UR47, UR18, UR8 ;  /* 0x000000122f0872a5 */ /* 0x000fe4000f8e0008 */
[----:B------:R-:W0:Y:S01]  /*d750*/  @!P5 MUFU.RCP R7, R7 ;  /* 0x000000070007d308 */ /* 0x000e220000001000 */
[----:B--2---:R2:W-:Y:S01]  /*d760*/  STG.E.128 desc[UR20][R2.64+0x600], R28 ;  /* 0x0006001c02007986 */ /* 0x0045e2000c101d14 */
[----:B-1----:R-:W-:Y:S01]  /*d770*/  @!P0 FMUL.FTZ R92, R92, R9 ;  /* 0x000000095c5c8220 */ /* 0x002fe20000410000 */
[----:B------:R-:W-:Y:S01]  /*d780*/  UIMAD UR17, UR47, UR19, UR17 ;  /* 0x000000132f1172a4 */ /* 0x000fe2000f8e0211 */
[----:B------:R-:W-:Y:S02]  /*d790*/  BAR.SYNC.DEFER_BLOCKING 0x0 ;  /* 0x0000000000007b1d */ /* 0x000fe40000010000 */
[----:B------:R-:W-:Y:S01]  /*d7a0*/  FADD.FTZ R0, R92, R159 ;  /* 0x0000009f5c007221 */ /* 0x000fe20000010000 */
[----:B------:R-:W-:Y:S01]  /*d7b0*/  UIADD3 UR9, UR9, UR17, URZ ;  /* 0x0000001109097290 */ /* 0x000fe2000fffe03f */
[----:B---3--:R-:W-:-:S02]  /*d7c0*/  @!P1 FMUL.FTZ R93, R93, R4 ;  /* 0x000000045d5d9220 */ /* 0x008fc40000410000 */
[----:B------:R-:W1:Y:S01]  /*d7d0*/  @!P2 MUFU.RCP R5, R5 ;  /* 0x000000050005a308 */ /* 0x000e620000001000 */
[----:B------:R-:W-:Y:S02]  /*d7e0*/  ULDC.64 UR18, c[0x0][0x3f0] ;  /* 0x0000fc0000127ab9 */ /* 0x000fe40000000a00 */
[----:B------:R-:W-:Y:S01]  /*d7f0*/  ULEA UR7, UP0, UR8, UR18, 0x2 ;  /* 0x0000001208077291 */ /* 0x000fe2000f80103f */
[----:B0-----:R-:W-:-:S03]  /*d800*/  @!P5 FMUL.FTZ R102, R102, R7 ;  /* 0x000000076666d220 */ /* 0x001fc60000410000 */
[----:B------:R-:W-:Y:S01]  /*d810*/  ULEA.HI.X UR8, UR8, UR19, UR9, 0x2, UP0 ;  /* 0x0000001308087291 */ /* 0x000fe200080f1409 */
[----:B------:R-:W0:Y:S01]  /*d820*/  @!P3 MUFU.RCP R6, R6 ;  /* 0x000000060006b308 */ /* 0x000e220000001000 */
[----:B--2---:R-:W-:Y:S01]  /*d830*/  MOV R2, UR7 ;  /* 0x0000000700027c02 */ /* 0x004fe20008000f00 */
[----:B------:R-:W-:-:S03]  /*d840*/  UISETP.GT.AND UP0, UPT, UR16, 0x1, UPT ;  /* 0x000000011000788c */ /* 0x000fc6000bf04270 */
[----:B------:R-:W-:-:S03]  /*d850*/  MOV R3, UR8 ;  /* 0x0000000800037c02 */ /* 0x000fc60008000f00 */
[----:B------:R-:W2:Y:S01]  /*d860*/  @!P6 MUFU.RCP R8, R8 ;  /* 0x000000080008e308 */ /* 0x000ea20000001000 */
[----:B-1----:R-:W-:Y:S01]  /*d870*/  @!P2 FMUL.FTZ R94, R94, R5 ;  /* 0x000000055e5ea220 */ /* 0x002fe20000410000 */
[----:B------:R-:W-:Y:S01]  /*d880*/  FADD.FTZ R5, R0, R93 ;  /* 0x0000005d00057221 */ /* 0x000fe20000010000 */
[----:B------:R-:W-:Y:S01]  /*d890*/  STS.128 [R155+0x10], R88 ;  /* 0x000010589b007388 */ /* 0x000fe20000000c00 */
[----:B------:R-:W-:Y:S01]  /*d8a0*/  IMAD.WIDE R2, R33, 0x10, R2 ;  /* 0x0000001021027825 */ /* 0x000fe200078e0202 */
[----:B------:R-:W-:-:S03]  /*d8b0*/  PLOP3.LUT P0, PT, PT, PT, UP0, 0x80, 0x0 ;  /* 0x000000000000781c */ /* 0x000fc60003f0f008 */
[----:B------:R-:W-:Y:S01]  /*d8c0*/  FADD.FTZ R0, R5, R94 ;  /* 0x0000005e05007221 */ /* 0x000fe20000010000 */
[----:B------:R-:W-:Y:S01]  /*d8d0*/  STS.128 [R155+0x20], R96 ;  /* 0x000020609b007388 */ /* 0x000fe20000000c00 */
[----:B0-----:R-:W-:-:S05]  /*d8e0*/  @!P3 FMUL.FTZ R95, R95, R6 ;  /* 0x000000065f5fb220 */ /* 0x001fca0000410000 */
        /* <DEDUP_REMOVED lines=26> */
.L_x_15368:
        /* <DEDUP_REMOVED lines=30> */
.L_x_15484:
[----:B------:R-:W-:Y:S05]  /*dc70*/  BSYNC B0 ;  /* 0x0000000000007941 */ /* 0x000fea0003800000 */
.L_x_15483:
        /* <DEDUP_REMOVED lines=31> */
.L_x_15486:
[----:B0-2---:R-:W2:Y:S02]  /*de70*/  S2R R7, SR_TID.X ;  /* 0x0000000000077919 */ /* 0x005ea40000002100 */
.L_x_15487:
[----:B------:R-:W-:Y:S05]  /*de80*/  BSYNC B0 ;  /* 0x0000000000007941 */ /* 0x000fea0003800000 */
.L_x_15485:
        /* <DEDUP_REMOVED lines=15> */
.L_x_15488:
        /* <DEDUP_REMOVED lines=19> */
.L_x_15489:
        /* <DEDUP_REMOVED lines=13> */
.L_x_18996:


//--------------------- .text._Z25selective_scan_bwd_kernelI32Selective_Scan_bwd_kernel_traitsILi32ELi8ELb0ELb0ELb0ELb0ELb0EfN3c107complexIfEEEEv12SSMParamsBwd --------------------------
	.section	.text._Z25selective_scan_bwd_kernelI32Selective_Scan_bwd_kernel_traitsILi32ELi8ELb0ELb0ELb0ELb0ELb0EfN3c107complexIfEEEEv12SSMParamsBwd,"ax",@progbits
	.align	128
        .global         _Z25selective_scan_bwd_kernelI32Selective_Scan_bwd_kernel_traitsILi32ELi8ELb0ELb0ELb0ELb0ELb0EfN3c107complexIfEEEEv12SSMParamsBwd
        .type           _Z25selective_scan_bwd_kernelI32Selective_Scan_bwd_kernel_traitsILi32ELi8ELb0ELb0ELb0ELb0ELb0EfN3c107complexIfEEEEv12SSMParamsBwd,@function
        .size           _Z25selective_scan_bwd_kernelI32Selective_Scan_bwd_kernel_traitsILi32ELi8ELb0ELb0ELb0ELb0ELb0EfN3c107complexIfEEEEv12SSMParamsBwd,(.L_x_18997 - _Z25selective_scan_bwd_kernelI32Selective_Scan_bwd_kernel_traitsILi32ELi8ELb0ELb0ELb0ELb0ELb0EfN3c107complexIfEEEEv12SSMParamsBwd)
        .other          _Z25selective_scan_bwd_kernelI32Selective_Scan_bwd_kernel_traitsILi32ELi8ELb0ELb0ELb0ELb0ELb0EfN3c107complexIfEEEEv12SSMParamsBwd,@"STO_CUDA_ENTRY STV_DEFAULT"
_Z25selective_scan_bwd_kernelI32Selective_Scan_bwd_kernel_traitsILi32ELi8ELb0ELb0ELb0ELb0ELb0EfN3c107complexIfEEEEv12SSMParamsBwd:
.text._Z25selective_scan_bwd_kernelI32Selective_Scan_bwd_kernel_traitsILi32ELi8ELb0ELb0ELb0ELb0ELb0EfN3c107complexIfEEEEv12SSMParamsBwd:
[----:B------:R-:W-:Y:S08]  /*0000*/  LDC R1, c[0x0][0x28] ;  /* 0x00000a00ff017b82 */ /* 0x000ff00000000800 */
[----:B------:R-:W0:Y:S01]  /*0010*/  LDC.64 R2, c[0x0][0x2e8] ;  /* 0x0000ba00ff027b82 */ /* 0x000e220000000a00 */
[----:B------:R-:W1:Y:S01]  /*0020*/  S2R R26, SR_CTAID.Y ;  /* 0x00000000001a7919 */ /* 0x000e620000002600 */
[----:B------:R-:W-:Y:S01]  /*0030*/  CS2R R28, SRZ ;  /* 0x00000000001c7805 */ /* 0x000fe2000001ff00 */
[----:B------:R-:W-:Y:S01]  /*0040*/  ULDC.64 UR14, c[0x0][0x208] ;  /* 0x00008200000e7ab9 */ /* 0x000fe20000000a00 */
[----:B------:R-:W-:Y:S01]  /*0050*/  ULDC.64 UR6, c[0x0][0x280] ;  /* 0x0000a00000067ab9 */ /* 0x000fe20000000a00 */
[----:B------:R-:W-:Y:S01]  /*0060*/  ULDC.64 UR10, c[0x0][0x290] ;  /* 0x0000a400000a7ab9 */ /* 0x000fe20000000a00 */
[----:B------:R-:W-:-:S02]  /*0070*/  ULDC.64 UR12, c[0x0][0x328] ;  /* 0x0000ca00000c7ab9 */ /* 0x000fc40000000a00 */
[----:B------:R-:W2:Y:S08]  /*0080*/  LDC.64 R8, c[0x0][0x310] ;  /* 0x0000c400ff087b82 */ /* 0x000eb00000000a00 */
[----:B------:R-:W3:Y:S01]  /*0090*/  LDC.64 R4, c[0x0][0x300] ;  /* 0x0000c000ff047b82 */ /* 0x000ee20000000a00 */
[----:B0-----:R-:W-:-:S07]  /*00a0*/  ISETP.NE.U32.AND P0, PT, R2, RZ, PT ;  /* 0x000000ff0200720c */ /* 0x001fce0003f05070 */
[----:B------:R-:W0:Y:S01]  /*00b0*/  S2UR UR16, SR_CTAID.X ;  /* 0x00000000001079c3 */ /* 0x000e220000002500 */
[----:B------:R-:W-:Y:S02]  /*00c0*/  ISETP.NE.AND.EX P0, PT, R3, RZ, PT, P0 ;  /* 0x000000ff0300720c */ /* 0x000fe40003f05300 */
[----:B-1----:R-:W-:-:S05]  /*00d0*/  SHF.R.S32.HI R27, RZ, 0x1f, R26 ;  /* 0x0000001fff1b7819 */ /* 0x002fca000001141a */
[----:B------:R-:W1:Y:S01]  /*00e0*/  LDC R31, c[0x0][0x224] ;  /* 0x00008900ff1f7b82 */ /* 0x000e620000000800 */
[----:B---3--:R-:W-:-:S05]  /*00f0*/  ISETP.NE.U32.AND P1, PT, R4, RZ, PT ;  /* 0x000000ff0400720c */ /* 0x008fca0003f25070 */
[C---:B------:R-:W-:Y:S02]  /*0100*/  @P0 LEA R2, P2, R26.reuse, R2, 0x2 ;  /* 0x000000021a020211 */ /* 0x040fe400078410ff */
[----:B------:R-:W3:Y:S01]  /*0110*/  LDC.64 R6, c[0x0][0x288] ;  /* 0x0000a200ff067b82 */ /* 0x000ee20000000a00 */
[----:B------:R-:W-:Y:S02]  /*0120*/  ISETP.NE.AND.EX P1, PT, R5, RZ, PT, P1 ;  /* 0x000000ff0500720c */ /* 0x000fe40003f25310 */
[----:B------:R-:W-:-:S05]  /*0130*/  @P0 LEA.HI.X R3, R26, R3, R27, 0x2, P2 ;  /* 0x000000031a030211 */ /* 0x000fca00010f141b */
[----:B------:R4:W5:Y:S01]  /*0140*/  @P0 LDG.E R28, desc[UR14][R2.64] ;  /* 0x0000000e021c0981 */ /* 0x000962000c1e1900 */
[----:B--2---:R-:W-:Y:S01]  /*0150*/  ISETP.NE.U32.AND P0, PT, R8, RZ, PT ;  /* 0x000000ff0800720c */ /* 0x004fe20003f05070 */
[----:B------:R-:W2:Y:S01]  /*0160*/  LDC.64 R18, c[0x0][0x3f8] ;  /* 0x0000fe00ff127b82 */ /* 0x000ea20000000a00 */
[----:B0-----:R-:W-:Y:S02]  /*0170*/  USHF.R.S32.HI UR17, URZ, 0x1f, UR16 ;  /* 0x0000001f3f117899 */ /* 0x001fe40008011410 */
[----:B------:R-:W-:-:S05]  /*0180*/  ISETP.NE.AND.EX P0, PT, R9, RZ, PT, P0 ;  /* 0x000000ff0900720c */ /* 0x000fca0003f05300 */
[----:B------:R-:W0:Y:S01]  /*0190*/  LDC.64 R16, c[0x0][0x3d8] ;  /* 0x0000f600ff107b82 */ /* 0x000e220000000a00 */
[----:B------:R-:W-:Y:S01]  /*01a0*/  UIMAD.WIDE.U32 UR4, UR16, UR6, URZ ;  /* 0x00000006100472a5 */ /* 0x000fe2000f8e003f */
[----:B------:R-:W-:Y:S01]  /*01b0*/  @P1 LEA R4, P3, R26, R4, 0x2 ;  /* 0x000000041a041211 */ /* 0x000fe200078610ff */
[----:B------:R-:W-:-:S05]  /*01c0*/  UIMAD UR6, UR17, UR6, URZ ;  /* 0x00000006110672a4 */ /* 0x000fca000f8e023f */
[----:B------:R-:W0:Y:S01]  /*01d0*/  LDC.64 R12, c[0x0][0x298] ;  /* 0x0000a600ff0c7b82 */ /* 0x000e220000000a00 */
[----:B------:R-:W-:-:S07]  /*01e0*/  UIMAD UR8, UR16, UR7, UR6 ;  /* 0x00000007100872a4 */ /* 0x000fce000f8e0206 */
[----:B------:R-:W0:Y:S01]  /*01f0*/  LDC.64 R14, c[0x0][0x330] ;  /* 0x0000cc00ff0e7b82 */ /* 0x000e220000000a00 */
[----:B------:R-:W-:Y:S01]  /*0200*/  UIMAD UR9, UR17, UR10, URZ ;  /* 0x0000000a110972a4 */ /* 0x000fe2000f8e023f */
[----:B-1----:R-:W-:Y:S01]  /*0210*/  SHF.L.U32 R30, R31, 0x8, RZ ;  /* 0x000000081f1e7819 */ /* 0x002fe200000006ff */
[----:B------:R-:W-:Y:S01]  /*0220*/  UIMAD.WIDE.U32 UR6, UR16, UR10, URZ ;  /* 0x0000000a100672a5 */ /* 0x000fe2000f8e003f */
[----:B------:R-:W-:Y:S01]  /*0230*/  @P1 LEA.HI.X R5, R26, R5, R27, 0x2, P3 ;  /* 0x000000051a051211 */ /* 0x000fe200018f141b */
[----:B------:R-:W-:-:S03]  /*0240*/  UIADD3 UR5, UR5, UR8, URZ ;  /* 0x0000000805057290 */ /* 0x000fc6000fffe03f */
[----:B------:R-:W1:Y:S01]  /*0250*/  @P0 LDC R21, c[0x0][0x214] ;  /* 0x00008500ff150b82 */ /* 0x000e620000000800 */
[----:B------:R-:W-:Y:S01]  /*0260*/  UIMAD UR10, UR16, UR11, UR9 ;  /* 0x0000000b100a72a4 */ /* 0x000fe2000f8e0209 */
[-C--:B---3--:R-:W-:Y:S01]  /*0270*/  IMAD R0, R27, R6.reuse, RZ ;  /* 0x000000061b007224 */ /* 0x088fe200078e02ff */
[----:B------:R-:W-:Y:S01]  /*0280*/  UIMAD UR11, UR17, UR12, URZ ;  /* 0x0000000c110b72a4 */ /* 0x000fe2000f8e023f */
[----:B----4-:R-:W-:Y:S01]  /*0290*/  IMAD.WIDE.U32 R2, R26, R6, UR4 ;  /* 0x000000041a027e25 */ /* 0x010fe2000f8e0006 */
[----:B------:R-:W-:Y:S01]  /*02a0*/  UIADD3 UR7, UR7, UR10, URZ ;  /* 0x0000000a07077290 */ /* 0x000fe2000fffe03f */
[----:B------:R-:W-:Y:S01]  /*02b0*/  IADD3 R9, R30, -0x100, RZ ;  /* 0xffffff001e097810 */ /* 0x000fe20007ffe0ff */
[----:B------:R-:W-:Y:S01]  /*02c0*/  UIMAD.WIDE.U32 UR8, UR16, UR12, URZ ;  /* 0x0000000c100872a5 */ /* 0x000fe2000f8e003f */
[----:B------:R-:W3:Y:S01]  /*02d0*/  LDC.64 R36, c[0x0][0x2f8] ;  /* 0x0000be00ff247b82 */ /* 0x000ee20000000a00 */
[----:B------:R-:W-:Y:S01]  /*02e0*/  UIMAD UR11, UR16, UR13, UR11 ;  /* 0x0000000d100b72a4 */ /* 0x000fe2000f8e020b */
[----:B------:R4:W5:Y:S01]  /*02f0*/  @P1 LDG.E R29, desc[UR14][R4.64] ;  /* 0x0000000e041d1981 */ /* 0x000962000c1e1900 */
[----:B--2---:R-:W-:Y:S01]  /*0300*/  ISETP.NE.U32.AND P2, PT, R18, RZ, PT ;  /* 0x000000ff1200720c */ /* 0x004fe20003f45070 */
[----:B------:R-:W-:Y:S01]  /*0310*/  IMAD R0, R26, R7, R0 ;  /* 0x000000071a007224 */ /* 0x000fe200078e0200 */
[----:B0-----:R-:W-:-:S03]  /*0320*/  ISETP.NE.U32.AND P1, PT, R16, RZ, PT ;  /* 0x000000ff1000720c */ /* 0x001fc60003f25070 */
[----:B------:R-:W0:Y:S01]  /*0330*/  @P0 LDC R33, c[0x0][0x21c] ;  /* 0x00008700ff210b82 */ /* 0x000e220000000800 */
[-C--:B------:R-:W-:Y:S01]  /*0340*/  IMAD R8, R27, R12.reuse, RZ ;  /* 0x0000000c1b087224 */ /* 0x080fe200078e02ff */
[----:B------:R-:W-:Y:S01]  /*0350*/  UIADD3 UR9, UR9, UR11, URZ ;  /* 0x0000000b09097290 */ /* 0x000fe2000fffe03f */
[----:B------:R-:W-:Y:S01]  /*0360*/  SHF.R.S32.HI R11, RZ, 0x1f, R9 ;  /* 0x0000001fff0b7819 */ /* 0x000fe20000011409 */
[----:B----4-:R-:W-:Y:S01]  /*0370*/  IMAD.WIDE.U32 R4, R26, R12, UR6 ;  /* 0x000000061a047e25 */ /* 0x010fe2000f8e000c */
[----:B------:R-:W-:-:S03]  /*0380*/  IADD3 R41, P3, R9, R2, RZ ;  /* 0x0000000209297210 */ /* 0x000fc60007f7e0ff */
[----:B------:R-:W2:Y:S01]  /*0390*/  LDC.64 R34, c[0x0][0x2f0] ;  /* 0x0000bc00ff227b82 */ /* 0x000ea20000000a00 */
[----:B------:R-:W-:-:S07]  /*03a0*/  ISETP.NE.AND.EX P2, PT, R19, RZ, PT, P2 ;  /* 0x000000ff1300720c */ /* 0x000fce0003f45320 */
[----:B------:R-:W4:Y:S01]  /*03b0*/  LDC.64 R42, c[0x0][0x3b8] ;  /* 0x0000ee00ff2a7b82 */ /* 0x000f220000000a00 */
[----:B------:R-:W-:Y:S01]  /*03c0*/  ISETP.NE.AND.EX P1, PT, R17, RZ, PT, P1 ;  /* 0x000000ff1100720c */ /* 0x000fe20003f25310 */
[----:B------:R-:W-:Y:S01]  /*03d0*/  IMAD R8, R26, R13, R8 ;  /* 0x0000000d1a087224 */ /* 0x000fe200078e0208 */
[----:B------:R-:W-:-:S05]  /*03e0*/  IADD3.X R2, R11, R3, R0, P3, !PT ;  /* 0x000000030b027210 */ /* 0x000fca0001ffe400 */
[----:B------:R-:W4:Y:S01]  /*03f0*/  @P0 LDC.64 R24, c[0x0][0x310] ;  /* 0x0000c400ff180b82 */ /* 0x000f220000000a00 */
[----:B------:R-:W-:Y:S01]  /*0400*/  IADD3 R39, P3, R9, R4, RZ ;  /* 0x0000000409277210 */ /* 0x000fe20007f7e0ff */
[-C--:B------:R-:W-:Y:S02]  /*0410*/  IMAD R10, R27, R14.reuse, RZ ;  /* 0x0000000e1b0a7224 */ /* 0x080fe400078e02ff */
[C---:B------:R-:W-:Y:S01]  /*0420*/  IMAD.WIDE.U32 R6, R26.reuse, R14, UR8 ;  /* 0x000000081a067e25 */ /* 0x040fe2000f8e000e */
[----:B------:R-:W-:Y:S01]  /*0430*/  HFMA2.MMA R20, -RZ, RZ, 0, 0 ;  /* 0x00000000ff147435 */ /* 0x000fe200000001ff */
[----:B------:R-:W-:Y:S02]  /*0440*/  IADD3.X R4, R11, R5, R8, P3, !PT ;  /* 0x000000050b047210 */ /* 0x000fe40001ffe408 */
[----:B------:R-:W-:Y:S01]  /*0450*/  IMAD R10, R26, R15, R10 ;  /* 0x0000000f1a0a7224 */ /* 0x000fe200078e020a */
[----:B------:R-:W-:Y:S01]  /*0460*/  ISETP.GE.AND P3, PT, R31, 0x1, PT ;  /* 0x000000011f00780c */ /* 0x000fe20003f66270 */
[----:B-1----:R-:W-:Y:S01]  /*0470*/  @P0 IMAD R0, R21, UR16, R26 ;  /* 0x0000001015000c24 */ /* 0x002fe2000f8e021a */
[----:B------:R-:W-:-:S02]  /*0480*/  IADD3 R9, P4, R9, R6, RZ ;  /* 0x0000000609097210 */ /* 0x000fc40007f9e0ff */
[----:B------:R-:W-:Y:S02]  /*0490*/  CS2R R22, SRZ ;  /* 0x0000000000167805 */ /* 0x000fe4000001ff00 */
[----:B------:R-:W-:Y:S01]  /*04a0*/  @P2 LEA R20, P5, R26, R18, 0x2 ;  /* 0x000000121a142211 */ /* 0x000fe200078a10ff */
[----:B------:R-:W-:Y:S01]  /*04b0*/  @P0 IMAD R0, R0, R31, RZ ;  /* 0x0000001f00000224 */ /* 0x000fe200078e02ff */
[----:B------:R-:W-:Y:S02]  /*04c0*/  IADD3.X R6, R11, R7, R10, P4, !PT ;  /* 0x000000070b067210 */ /* 0x000fe400027fe40a */
[----:B------:R-:W-:Y:S02]  /*04d0*/  @P1 LEA R22, P4, R26, R16, 0x2 ;  /* 0x000000101a161211 */ /* 0x000fe400078810ff */
[----:B------:R-:W-:Y:S01]  /*04e0*/  MOV R21, RZ ;  /* 0x000000ff00157202 */ /* 0x000fe20000000f00 */
[----:B0-----:R-:W-:Y:S01]  /*04f0*/  @P0 IMAD R3, R0, R33, RZ ;  /* 0x0000002100030224 */ /* 0x001fe200078e02ff */
[----:B------:R-:W-:-:S02]  /*0500*/  @P2 LEA.HI.X R21, R26, R19, R27, 0x2, P5 ;  /* 0x000000131a152211 */ /* 0x000fc400028f141b */
[----:B------:R-:W-:Y:S02]  /*0510*/  @P1 LEA.HI.X R23, R26, R17, R27, 0x2, P4 ;  /* 0x000000111a171211 */ /* 0x000fe400020f141b */
[----:B---3--:R-:W-:Y:S02]  /*0520*/  LEA R38, P2, R39, R36, 0x2 ;  /* 0x0000002427267211 */ /* 0x008fe400078410ff */
[----:B--2---:R-:W-:Y:S02]  /*0530*/  LEA R40, P1, R41, R34, 0x2 ;  /* 0x0000002229287211 */ /* 0x004fe400078210ff */
[----:B----4-:R-:W-:Y:S01]  /*0540*/  LEA R36, P4, R9, R42, 0x2 ;  /* 0x0000002a09247211 */ /* 0x010fe200078810ff */
[----:B------:R-:W-:Y:S01]  /*0550*/  @P0 IMAD.WIDE R24, R3, 0x10, R24 ;  /* 0x0000001003180825 */ /* 0x000fe200078e0218 */
[----:B------:R-:W-:Y:S02]  /*0560*/  LEA.HI.X R39, R39, R37, R4, 0x2, P2 ;  /* 0x0000002527277211 */ /* 0x000fe400010f1404 */
[----:B------:R-:W-:-:S02]  /*0570*/  CS2R R44, SRZ ;  /* 0x00000000002c7805 */ /* 0x000fc4000001ff00 */
[----:B------:R-:W-:Y:S02]  /*0580*/  LEA.HI.X R41, R41, R35, R2, 0x2, P1 ;  /* 0x0000002329297211 */ /* 0x000fe400008f1402 */
[----:B------:R-:W-:Y:S02]  /*0590*/  @!P0 CS2R R24, SRZ ;  /* 0x0000000000188805 */ /* 0x000fe4000001ff00 */
[----:B------:R-:W-:Y:S01]  /*05a0*/  LEA.HI.X R37, R9, R43, R6, 0x2, P4 ;  /* 0x0000002b09257211 */ /* 0x000fe200020f1406 */
[----:B------:R-:W-:Y:S06]  /*05b0*/  @!P3 BRA `(.L_x_15490) ;  /* 0x0000004c008cb947 */ /* 0x000fec0003800000 */
[----:B------:R-:W0:Y:S01]  /*05c0*/  S2R R43, SR_TID.X ;  /* 0x00000000002b7919 */ /* 0x000e220000002100 */
[----:B------:R-:W-:Y:S02]  /*05d0*/  CS2R R44, SRZ ;  /* 0x00000000002c7805 */ /* 0x000fe4000001ff00 */
[----:B------:R-:W-:Y:S01]  /*05e0*/  MOV R35, RZ ;  /* 0x000000ff00237202 */ /* 0x000fe20000000f00 */
[----:B------:R-:W1:Y:S01]  /*05f0*/  S2R R42, SR_LANEID ;  /* 0x00000000002a7919 */ /* 0x000e620000000000 */
[C---:B0-----:R-:W-:Y:S02]  /*0600*/  SHF.L.U32 R0, R43.reuse, 0x3, RZ ;  /* 0x000000032b007819 */ /* 0x041fe400000006ff */
[----:B------:R-:W-:Y:S02]  /*0610*/  LOP3.LUT R165, R43, 0x1f, RZ, 0xc0, !PT ;  /* 0x0000001f2ba57812 */ /* 0x000fe400078ec0ff */
[----:B------:R-:W-:-:S04]  /*0620*/  LOP3.LUT R0, R0, 0xffffff00, RZ, 0xc0, !PT ;  /* 0xffffff0000007812 */ /* 0x000fc800078ec0ff */
[----:B-1----:R-:W-:-:S07]  /*0630*/  LOP3.LUT R34, R0, 0x1f, R43, 0xf8, !PT ;  /* 0x0000001f00227812 */ /* 0x002fce00078ef82b */
.L_x_15511:
[----:B0-----:R-:W0:Y:S01]  /*0640*/  LDC R0, c[0x0][0x224] ;  /* 0x00008900ff007b82 */ /* 0x001e220000000800 */
[----:B------:R-:W-:Y:S01]  /*0650*/  ULDC UR4, c[0x0][0x218] ;  /* 0x0000860000047ab9 */ /* 0x000fe20000000800 */
[C---:B------:R-:W-:Y:S02]  /*0660*/  LOP3.LUT R32, R34.reuse, 0x20, RZ, 0xfc, !PT ;  /* 0x0000002022207812 */ /* 0x040fe400078efcff */
[----:B------:R-:W-:Y:S02]  /*0670*/  CS2R R4, SRZ ;  /* 0x0000000000047805 */ /* 0x000fe4000001ff00 */
[C---:B------:R-:W-:Y:S01]  /*0680*/  LOP3.LUT R31, R34.reuse, 0x40, RZ, 0xfc, !PT ;  /* 0x00000040221f7812 */ /* 0x040fe200078efcff */
[C---:B------:R-:W-:Y:S01]  /*0690*/  IMAD.WIDE R2, R34.reuse, 0x4, R40 ;  /* 0x0000000422027825 */ /* 0x040fe200078e0228 */
[C---:B------:R-:W-:Y:S02]  /*06a0*/  LOP3.LUT R46, R34.reuse, 0x60, RZ, 0xfc, !PT ;  /* 0x00000060222e7812 */ /* 0x040fe400078efcff */
[----:B------:R-:W-:-:S02]  /*06b0*/  LOP3.LUT R47, R34, 0x80, RZ, 0xfc, !PT ;  /* 0x00000080222f7812 */ /* 0x000fc400078efcff */
[C---:B------:R-:W-:Y:S02]  /*06c0*/  LOP3.LUT R48, R34.reuse, 0xa0, RZ, 0xfc, !PT ;  /* 0x000000a022307812 */ /* 0x040fe400078efcff */
[C---:B------:R-:W-:Y:S02]  /*06d0*/  LOP3.LUT R49, R34.reuse, 0xc0, RZ, 0xfc, !PT ;  /* 0x000000c022317812 */ /* 0x040fe400078efcff */
[----:B------:R-:W-:Y:S02]  /*06e0*/  LOP3.LUT R50, R34, 0xe0, RZ, 0xfc, !PT ;  /* 0x000000e022327812 */ /* 0x000fe400078efcff */
[----:B------:R-:W-:Y:S02]  /*06f0*/  CS2R R6, SRZ ;  /* 0x0000000000067805 */ /* 0x000fe4000001ff00 */
[----:B------:R-:W-:Y:S02]  /*0700*/  CS2R R8, SRZ ;  /* 0x0000000000087805 */ /* 0x000fe4000001ff00 */
[----:B------:R-:W-:Y:S01]  /*0710*/  CS2R R10, SRZ ;  /* 0x00000000000a7805 */ /* 0x000fe2000001ff00 */
[----:B------:R-:W-:Y:S01]  /*0720*/  BAR.SYNC.DEFER_BLOCKING 0x0 ;  /* 0x0000000000007b1d */ /* 0x000fe20000010000 */
[----:B0-----:R-:W-:Y:S01]  /*0730*/  IADD3 R33, -R35, R0, RZ ;  /* 0x0000000023217210 */ /* 0x001fe20007ffe1ff */
[----:B------:R-:W-:-:S06]  /*0740*/  HFMA2.MMA R0, -RZ, RZ, 0, 0 ;  /* 0x00000000ff007435 */ /* 0x000fcc00000001ff */
[----:B------:R-:W0:Y:S01]  /*0750*/  S2UR UR5, SR_CgaCtaId ;  /* 0x00000000000579c3 */ /* 0x000e220000008800 */
[----:B------:R-:W-:-:S04]  /*0760*/  LEA R61, R33, 0xffffff00, 0x8 ;  /* 0xffffff00213d7811 */ /* 0x000fc800078e40ff */
[----:B------:R-:W-:Y:S02]  /*0770*/  IADD3 R69, -R61, UR4, RZ ;  /* 0x000000043d457c10 */ /* 0x000fe4000fffe1ff */
[----:B------:R-:W-:Y:S01]  /*0780*/  IADD3 R13, R42, 0x20, RZ ;  /* 0x000000202a0d7810 */ /* 0x000fe20007ffe0ff */
[----:B------:R-:W1:Y:S01]  /*0790*/  LDC R117, c[0x0][0x21c] ;  /* 0x00008700ff757b82 */ /* 0x000e620000000800 */
[-C--:B------:R-:W-:Y:S02]  /*07a0*/  ISETP.GE.AND P0, PT, R34, R69.reuse, PT ;  /* 0x000000452200720c */ /* 0x080fe40003f06270 */
[-C--:B------:R-:W-:Y:S02]  /*07b0*/  ISETP.GE.AND P1, PT, R32, R69.reuse, PT ;  /* 0x000000452000720c */ /* 0x080fe40003f26270 */
[-C--:B------:R-:W-:Y:S02]  /*07c0*/  ISETP.GE.AND P2, PT, R31, R69.reuse, PT ;  /* 0x000000451f00720c */ /* 0x080fe40003f46270 */
[----:B------:R-:W-:-:S02]  /*07d0*/  ISETP.GE.AND P3, PT, R49, R69, PT ;  /* 0x000000453100720c */ /* 0x000fc40003f66270 */
[----:B------:R-:W-:-:S05]  /*07e0*/  ISETP.GE.AND P4, PT, R50, R69, PT ;  /* 0x000000453200720c */ /* 0x000fca0003f86270 */
[----:B------:R-:W2:Y:S01]  /*07f0*/  @!P0 LDG.E R0, desc[UR14][R2.64] ;  /* 0x0000000e02008981 */ /* 0x000ea2000c1e1900 */
[----:B------:R-:W-:-:S03]  /*0800*/  ISETP.GE.AND P0, PT, R46, R69, PT ;  /* 0x000000452e00720c */ /* 0x000fc60003f06270 */
[----:B------:R-:W3:Y:S01]  /*0810*/  @!P1 LDG.E R5, desc[UR14][R2.64+0x80] ;  /* 0x0000800e02059981 */ /* 0x000ee2000c1e1900 */
[----:B------:R-:W-:-:S03]  /*0820*/  ISETP.GE.AND P1, PT, R47, R69, PT ;  /* 0x000000452f00720c */ /* 0x000fc60003f26270 */
[----:B------:R-:W4:Y:S01]  /*0830*/  @!P2 LDG.E R4, desc[UR14][R2.64+0x100] ;  /* 0x0001000e0204a981 */ /* 0x000f22000c1e1900 */
[----:B------:R-:W-:-:S03]  /*0840*/  ISETP.GE.AND P2, PT, R48, R69, PT ;  /* 0x000000453000720c */ /* 0x000fc60003f46270 */
[----:B------:R-:W4:Y:S04]  /*0850*/  @!P3 LDG.E R8, desc[UR14][R2.64+0x300] ;  /* 0x0003000e0208b981 */ /* 0x000f28000c1e1900 */
[----:B------:R-:W4:Y:S04]  /*0860*/  @!P0 LDG.E R7, desc[UR14][R2.64+0x180] ;  /* 0x0001800e02078981 */ /* 0x000f28000c1e1900 */
[----:B------:R-:W4:Y:S04]  /*0870*/  @!P1 LDG.E R6, desc[UR14][R2.64+0x200] ;  /* 0x0002000e02069981 */ /* 0x000f28000c1e1900 */
[----:B------:R-:W4:Y:S04]  /*0880*/  @!P2 LDG.E R9, desc[UR14][R2.64+0x280] ;  /* 0x0002800e0209a981 */ /* 0x000f28000c1e1900 */
[----:B------:R1:W4:Y:S01]  /*0890*/  @!P4 LDG.E R11, desc[UR14][R2.64+0x380] ;  /* 0x0003800e020bc981 */ /* 0x000322000c1e1900 */
[----:B------:R-:W-:Y:S01]  /*08a0*/  UMOV UR4, 0x400 ;  /* 0x0000040000047882 */ /* 0x000fe20000000000 */
[----:B------:R-:W-:Y:S01]  /*08b0*/  IADD3 R15, R42, 0x40, RZ ;  /* 0x000000402a0f7810 */ /* 0x000fe20007ffe0ff */
[----:B0-----:R-:W-:Y:S01]  /*08c0*/  ULEA UR5, UR5, UR4, 0x18 ;  /* 0x0000000405057291 */ /* 0x001fe2000f8ec03f */
[----:B------:R-:W-:-:S02]  /*08d0*/  LEA.HI.SX32 R13, R13, R42, 0x1b ;  /* 0x0000002a0d0d7211 */ /* 0x000fc400078fdaff */
[-C--:B------:R-:W-:Y:S02]  /*08e0*/  LEA.HI.SX32 R15, R15, R42.reuse, 0x1b ;  /* 0x0000002a0f0f7211 */ /* 0x080fe400078fdaff */
[C---:B------:R-:W-:Y:S02]  /*08f0*/  LEA.HI.SX32 R51, R42.reuse, R42, 0x1b ;  /* 0x0000002a2a337211 */ /* 0x040fe400078fdaff */
[----:B------:R-:W-:Y:S02]  /*0900*/  LEA R52, R13, UR5, 0x2 ;  /* 0x000000050d347c11 */ /* 0x000fe4000f8e10ff */
[C---:B-1----:R-:W-:Y:S02]  /*0910*/  IADD3 R3, R42.reuse, 0x60, RZ ;  /* 0x000000602a037810 */ /* 0x042fe40007ffe0ff */
[----:B------:R-:W-:Y:S02]  /*0920*/  LEA R53, R15, UR5, 0x2 ;  /* 0x000000050f357c11 */ /* 0x000fe4000f8e10ff */
[----:B------:R-:W-:-:S02]  /*0930*/  IADD3 R13, R42, 0x80, RZ ;  /* 0x000000802a0d7810 */ /* 0x000fc40007ffe0ff */
[C---:B------:R-:W-:Y:S02]  /*0940*/  IADD3 R15, R42.reuse, 0xa0, RZ ;  /* 0x000000a02a0f7810 */ /* 0x040fe40007ffe0ff */
[C---:B------:R-:W-:Y:S02]  /*0950*/  IADD3 R17, R42.reuse, 0xc0, RZ ;  /* 0x000000c02a117810 */ /* 0x040fe40007ffe0ff */
[----:B------:R-:W-:Y:S02]  /*0960*/  IADD3 R19, R42, 0xe0, RZ ;  /* 0x000000e02a137810 */ /* 0x000fe40007ffe0ff */
[-C--:B------:R-:W-:Y:S02]  /*0970*/  LEA.HI.SX32 R3, R3, R42.reuse, 0x1b ;  /* 0x0000002a03037211 */ /* 0x080fe400078fdaff */
[----:B------:R-:W-:Y:S02]  /*0980*/  LEA R51, R51, UR5, 0x2 ;  /* 0x0000000533337c11 */ /* 0x000fe4000f8e10ff */
[----:B------:R-:W-:-:S02]  /*0990*/  LEA.HI.SX32 R13, R13, R42, 0x1b ;  /* 0x0000002a0d0d7211 */ /* 0x000fc400078fdaff */
[-C--:B------:R-:W-:Y:S02]  /*09a0*/  LEA.HI.SX32 R15, R15, R42.reuse, 0x1b ;  /* 0x0000002a0f0f7211 */ /* 0x080fe400078fdaff */
[----:B------:R-:W-:Y:S02]  /*09b0*/  SHF.L.U32 R2, R42, 0x3, RZ ;  /* 0x000000032a027819 */ /* 0x000fe400000006ff */
[-C--:B------:R-:W-:Y:S02]  /*09c0*/  LEA.HI.SX32 R17, R17, R42.reuse, 0x1b ;  /* 0x0000002a11117211 */ /* 0x080fe400078fdaff */
[----:B------:R-:W-:Y:S02]  /*09d0*/  LEA R54, R3, UR5, 0x2 ;  /* 0x0000000503367c11 */ /* 0x000fe4000f8e10ff */
[----:B------:R-:W-:Y:S02]  /*09e0*/  LEA.HI.SX32 R19, R19, R42, 0x1b ;  /* 0x0000002a13137211 */ /* 0x000fe400078fdaff */
[----:B------:R-:W-:-:S02]  /*09f0*/  LEA R55, R13, UR5, 0x2 ;  /* 0x000000050d377c11 */ /* 0x000fc4000f8e10ff */
[----:B------:R-:W-:Y:S02]  /*0a00*/  LEA R56, R15, UR5, 0x2 ;  /* 0x000000050f387c11 */ /* 0x000fe4000f8e10ff */
[----:B------:R-:W-:Y:S02]  /*0a10*/  LEA.HI.SX32 R59, R2, R2, 0x1b ;  /* 0x00000002023b7211 */ /* 0x000fe400078fdaff */
[----:B------:R-:W-:Y:S02]  /*0a20*/  LEA R57, R17, UR5, 0x2 ;  /* 0x0000000511397c11 */ /* 0x000fe4000f8e10ff */
[----:B------:R-:W-:Y:S02]  /*0a30*/  LEA R58, R19, UR5, 0x2 ;  /* 0x00000005133a7c11 */ /* 0x000fe4000f8e10ff */
[----:B------:R-:W-:Y:S02]  /*0a40*/  LEA R59, R59, UR5, 0x2 ;  /* 0x000000053b3b7c11 */ /* 0x000fe4000f8e10ff */
[CC--:B------:R-:W-:Y:S01]  /*0a50*/  ISETP.GE.AND P6, PT, R34.reuse, R69.reuse, PT ;  /* 0x000000452200720c */ /* 0x0c0fe20003fc6270 */
[----:B------:R-:W-:Y:S01]  /*0a60*/  IMAD.WIDE R2, R34, 0x4, R38 ;  /* 0x0000000422027825 */ /* 0x000fe200078e0226 */
[----:B------:R-:W-:-:S02]  /*0a70*/  ISETP.GE.AND P5, PT, R32, R69, PT ;  /* 0x000000452000720c */ /* 0x000fc40003fa6270 */
[-C--:B------:R-:W-:Y:S02]  /*0a80*/  ISETP.GE.AND P4, PT, R31, R69.reuse, PT ;  /* 0x000000451f00720c */ /* 0x080fe40003f86270 */
[-C--:B------:R-:W-:Y:S02]  /*0a90*/  ISETP.GE.AND P3, PT, R46, R69.reuse, PT ;  /* 0x000000452e00720c */ /* 0x080fe40003f66270 */
[-C--:B------:R-:W-:Y:S01]  /*0aa0*/  ISETP.GE.AND P2, PT, R47, R69.reuse, PT ;  /* 0x000000452f00720c */ /* 0x080fe20003f46270 */
[----:B------:R-:W-:Y:S01]  /*0ab0*/  HFMA2.MMA R15, -RZ, RZ, 0, 0 ;  /* 0x00000000ff0f7435 */ /* 0x000fe200000001ff */
[-C--:B------:R-:W-:Y:S02]  /*0ac0*/  ISETP.GE.AND P1, PT, R48, R69.reuse, PT ;  /* 0x000000453000720c */ /* 0x080fe40003f26270 */
[----:B------:R-:W-:Y:S02]  /*0ad0*/  ISETP.GE.AND P0, PT, R49, R69, PT ;  /* 0x000000453100720c */ /* 0x000fe40003f06270 */
[----:B------:R-:W-:Y:S01]  /*0ae0*/  CS2R R12, SRZ ;  /* 0x00000000000c7805 */ /* 0x000fe2000001ff00 */
[----:B--2---:R0:W-:Y:S04]  /*0af0*/  STS [R51], R0 ;  /* 0x0000000033007388 */ /* 0x0041e80000000800 */
        /* <DEDUP_REMOVED lines=17> */
[----:B0-----:R-:W-:-:S02]  /*0c10*/  MOV R0, RZ ;  /* 0x000000ff00007202 */ /* 0x001fc40000000f00 */
[----:B-1----:R-:W-:Y:S02]  /*0c20*/  CS2R R6, SRZ ;  /* 0x0000000000067805 */ /* 0x002fe4000001ff00 */
[----:B--2---:R-:W-:Y:S02]  /*0c30*/  CS2R R8, SRZ ;  /* 0x0000000000087805 */ /* 0x004fe4000001ff00 */
[----:B------:R-:W2:Y:S01]  /*0c40*/  @!P6 LDG.E R0, desc[UR14][R2.64] ;  /* 0x0000000e0200e981 */ /* 0x000ea2000c1e1900 */
[----:B------:R-:W-:-:S03]  /*0c50*/  ISETP.GE.AND P6, PT, R50, R69, PT ;  /* 0x000000453200720c */ /* 0x000fc60003fc6270 */
[----:B------:R-:W4:Y:S04]  /*0c60*/  @!P5 LDG.E R13, desc[UR14][R2.64+0x80] ;  /* 0x0000800e020dd981 */ /* 0x000f28000c1e1900 */
[----:B------:R-:W4:Y:S04]  /*0c70*/  @!P4 LDG.E R10, desc[UR14][R2.64+0x100] ;  /* 0x0001000e020ac981 */ /* 0x000f28000c1e1900 */
[----:B------:R-:W4:Y:S04]  /*0c80*/  @!P3 LDG.E R15, desc[UR14][R2.64+0x180] ;  /* 0x0001800e020fb981 */ /* 0x000f28000c1e1900 */
[----:B------:R-:W4:Y:S04]  /*0c90*/  @!P2 LDG.E R6, desc[UR14][R2.64+0x200] ;  /* 0x0002000e0206a981 */ /* 0x000f28000c1e1900 */
[----:B------:R-:W4:Y:S04]  /*0ca0*/  @!P1 LDG.E R7, desc[UR14][R2.64+0x280] ;  /* 0x0002800e02079981 */ /* 0x000f28000c1e1900 */
[----:B------:R-:W4:Y:S04]  /*0cb0*/  @!P0 LDG.E R8, desc[UR14][R2.64+0x300] ;  /* 0x0003000e02088981 */ /* 0x000f28000c1e1900 */
[----:B------:R0:W4:Y:S01]  /*0cc0*/  @!P6 LDG.E R9, desc[UR14][R2.64+0x380] ;  /* 0x0003800e0209e981 */ /* 0x000122000c1e1900 */
[CC--:B------:R-:W-:Y:S01]  /*0cd0*/  ISETP.GE.AND P6, PT, R34.reuse, R69.reuse, PT ;  /* 0x000000452200720c */ /* 0x0c0fe20003fc6270 */
[----:B------:R-:W-:Y:S01]  /*0ce0*/  IMAD.WIDE R4, R34, 0x4, R36 ;  /* 0x0000000422047825 */ /* 0x000fe200078e0224 */
[----:B------:R-:W-:-:S02]  /*0cf0*/  ISETP.GE.AND P5, PT, R32, R69, PT ;  /* 0x000000452000720c */ /* 0x000fc40003fa6270 */
[-C--:B------:R-:W-:Y:S02]  /*0d00*/  ISETP.GE.AND P4, PT, R31, R69.reuse, PT ;  /* 0x000000451f00720c */ /* 0x080fe40003f86270 */
[-C--:B------:R-:W-:Y:S02]  /*0d10*/  ISETP.GE.AND P3, PT, R46, R69.reuse, PT ;  /* 0x000000452e00720c */ /* 0x080fe40003f66270 */
[-C--:B------:R-:W-:Y:S02]  /*0d20*/  ISETP.GE.AND P2, PT, R47, R69.reuse, PT ;  /* 0x000000452f00720c */ /* 0x080fe40003f46270 */
[-C--:B------:R-:W-:Y:S02]  /*0d30*/  ISETP.GE.AND P1, PT, R48, R69.reuse, PT ;  /* 0x000000453000720c */ /* 0x080fe40003f26270 */
[----:B------:R-:W-:Y:S02]  /*0d40*/  ISETP.GE.AND P0, PT, R49, R69, PT ;  /* 0x000000453100720c */ /* 0x000fe40003f06270 */
[----:B0-----:R-:W-:-:S02]  /*0d50*/  CS2R R2, SRZ ;  /* 0x0000000000027805 */ /* 0x001fc4000001ff00 */
[----:B---3--:R-:W-:Y:S01]  /*0d60*/  MOV R11, RZ ;  /* 0x000000ff000b7202 */ /* 0x008fe20000000f00 */
[----:B--2---:R-:W-:Y:S04]  /*0d70*/  STS [R51], R0 ;  /* 0x0000000033007388 */ /* 0x004fe80000000800 */
[----:B----4-:R-:W-:Y:S04]  /*0d80*/  STS [R52+0x80], R13 ;  /* 0x0000800d34007388 */ /* 0x010fe80000000800 */
[----:B------:R-:W-:Y:S04]  /*0d90*/  STS [R53+0x100], R10 ;  /* 0x0001000a35007388 */ /* 0x000fe80000000800 */
        /* <DEDUP_REMOVED lines=16> */
[----:B------:R-:W-:-:S02]  /*0ea0*/  MOV R0, RZ ;  /* 0x000000ff00007202 */ /* 0x000fc40000000f00 */
[----:B------:R-:W-:Y:S02]  /*0eb0*/  CS2R R6, SRZ ;  /* 0x0000000000067805 */ /* 0x000fe4000001ff00 */
[----:B------:R-:W2:Y:S01]  /*0ec0*/  @!P6 LDG.E R12, desc[UR14][R4.64] ;  /* 0x0000000e040ce981 */ /* 0x000ea2000c1e1900 */
[----:B------:R-:W-:-:S03]  /*0ed0*/  ISETP.GE.AND P6, PT, R50, R69, PT ;  /* 0x000000453200720c */ /* 0x000fc60003fc6270 */
[----:B------:R-:W3:Y:S04]  /*0ee0*/  @!P5 LDG.E R3, desc[UR14][R4.64+0x80] ;  /* 0x0000800e0403d981 */ /* 0x000ee8000c1e1900 */
[----:B------:R-:W4:Y:S04]  /*0ef0*/  @!P4 LDG.E R0, desc[UR14][R4.64+0x100] ;  /* 0x0001000e0400c981 */ /* 0x000f28000c1e1900 */
[----:B------:R-:W4:Y:S04]  /*0f00*/  @!P3 LDG.E R7, desc[UR14][R4.64+0x180] ;  /* 0x0001800e0407b981 */ /* 0x000f28000c1e1900 */
[----:B------:R-:W4:Y:S04]  /*0f10*/  @!P2 LDG.E R2, desc[UR14][R4.64+0x200] ;  /* 0x0002000e0402a981 */ /* 0x000f28000c1e1900 */
[----:B------:R-:W4:Y:S04]  /*0f20*/  @!P1 LDG.E R9, desc[UR14][R4.64+0x280] ;  /* 0x0002800e04099981 */ /* 0x000f28000c1e1900 */
[----:B------:R-:W4:Y:S04]  /*0f30*/  @!P0 LDG.E R6, desc[UR14][R4.64+0x300] ;  /* 0x0003000e04068981 */ /* 0x000f28000c1e1900 */
[----:B------:R-:W4:Y:S01]  /*0f40*/  @!P6 LDG.E R11, desc[UR14][R4.64+0x380] ;  /* 0x0003800e040be981 */ /* 0x000f22000c1e1900 */
[----:B------:R-:W-:Y:S01]  /*0f50*/  ISETP.GE.AND P0, PT, R117, 0x1, PT ;  /* 0x000000017500780c */ /* 0x000fe20003f06270 */
[----:B------:R-:W-:-:S02]  /*0f60*/  HFMA2.MMA R70, -RZ, RZ, 0, 0 ;  /* 0x00000000ff467435 */ /* 0x000fc400000001ff */
[----:B------:R-:W-:Y:S02]  /*0f70*/  HFMA2.MMA R90, -RZ, RZ, 0, 0 ;  /* 0x00000000ff5a7435 */ /* 0x000fe400000001ff */
[----:B------:R-:W-:Y:S02]  /*0f80*/  HFMA2.MMA R94, -RZ, RZ, 0, 0 ;  /* 0x00000000ff5e7435 */ /* 0x000fe400000001ff */
[----:B------:R-:W-:Y:S01]  /*0f90*/  HFMA2.MMA R98, -RZ, RZ, 0, 0 ;  /* 0x00000000ff627435 */ /* 0x000fe200000001ff */
[----:B------:R-:W-:Y:S02]  /*0fa0*/  MOV R88, RZ ;  /* 0x000000ff00587202 */ /* 0x000fe40000000f00 */
[----:B------:R-:W-:Y:S02]  /*0fb0*/  MOV R92, RZ ;  /* 0x000000ff005c7202 */ /* 0x000fe40000000f00 */
[----:B------:R-:W-:Y:S02]  /*0fc0*/  MOV R96, RZ ;  /* 0x000000ff00607202 */ /* 0x000fe40000000f00 */
        /* <DEDUP_REMOVED lines=15> */
[----:B------:R-:W4:Y:S04]  /*10c0*/  LDS R91, [R59+0x14] ;  /* 0x000014003b5b7984 */ /* 0x000f280000000800 */
[----:B------:R-:W4:Y:S04]  /*10d0*/  LDS R93, [R59+0x18] ;  /* 0x000018003b5d7984 */ /* 0x000f280000000800 */
[----:B------:R-:W4:Y:S01]  /*10e0*/  LDS R95, [R59+0x1c] ;  /* 0x00001c003b5f7984 */ /* 0x000f220000000800 */
[----:B0-----:R-:W-:-:S04]  /*10f0*/  FFMA.FTZ R45, R60, R13, R45 ;  /* 0x0000000d3c2d7223 */ /* 0x001fc8000001002d */
[----:B-1----:R-:W-:-:S04]  /*1100*/  FFMA.FTZ R0, R62, R83, R45 ;  /* 0x000000533e007223 */ /* 0x002fc8000001002d */
[----:B--2---:R-:W-:-:S04]  /*1110*/  FFMA.FTZ R3, R63, R85, R0 ;  /* 0x000000553f037223 */ /* 0x004fc80000010000 */
[----:B---3--:R-:W-:-:S04]  /*1120*/  FFMA.FTZ R0, R64, R87, R3 ;  /* 0x0000005740007223 */ /* 0x008fc80000010003 */
[----:B----4-:R-:W-:-:S04]  /*1130*/  FFMA.FTZ R3, R65, R89, R0 ;  /* 0x0000005941037223 */ /* 0x010fc80000010000 */
[----:B------:R-:W-:-:S04]  /*1140*/  FFMA.FTZ R0, R66, R91, R3 ;  /* 0x0000005b42007223 */ /* 0x000fc80000010003 */
[----:B------:R-:W-:Y:S01]  /*1150*/  FFMA.FTZ R45, R67, R93, R0 ;  /* 0x0000005d432d7223 */ /* 0x000fe20000010000 */
[-C--:B-----5:R-:W-:Y:S01]  /*1160*/  FMUL.FTZ R100, R13, R28.reuse ;  /* 0x0000001c0d647220 */ /* 0x0a0fe20000410000 */
[-C--:B------:R-:W-:Y:S01]  /*1170*/  FMUL.FTZ R102, R83, R28.reuse ;  /* 0x0000001c53667220 */ /* 0x080fe20000410000 */
        /* <DEDUP_REMOVED lines=9> */
[----:B------:R-:W0:Y:S01]  /*1210*/  LDC.64 R14, c[0x0][0x2d8] ;  /* 0x0000b600ff0e7b82 */ /* 0x000e220000000a00 */
[----:B------:R-:W-:Y:S01]  /*1220*/  ULDC.64 UR6, c[0x0][0x230] ;  /* 0x00008c0000067ab9 */ /* 0x000fe20000000a00 */
[----:B------:R-:W-:Y:S01]  /*1230*/  IADD3 R4, R33, -0x2, RZ ;  /* 0xfffffffe21047810 */ /* 0x000fe20007ffe0ff */
[----:B------:R-:W-:Y:S01]  /*1240*/  ULDC.64 UR8, c[0x0][0x248] ;  /* 0x0000920000087ab9 */ /* 0x000fe20000000a00 */
[C---:B------:R-:W-:Y:S01]  /*1250*/  IMAD R5, R27.reuse, UR6, RZ ;  /* 0x000000061b057c24 */ /* 0x040fe2000f8e02ff */
[----:B------:R-:W-:Y:S01]  /*1260*/  ULDC.64 UR10, c[0x0][0x268] ;  /* 0x00009a00000a7ab9 */ /* 0x000fe20000000a00 */
[----:B------:R-:W-:Y:S01]  /*1270*/  IMAD R7, R27, UR8, RZ ;  /* 0x000000081b077c24 */ /* 0x000fe2000f8e02ff */
[----:B------:R-:W-:Y:S01]  /*1280*/  IADD3 R0, R33, -0x1, RZ ;  /* 0xffffffff21007810 */ /* 0x000fe20007ffe0ff */
[----:B------:R-:W1:Y:S01]  /*1290*/  LDC.64 R16, c[0x0][0x2e0] ;  /* 0x0000b800ff107b82 */ /* 0x000e620000000a00 */
[----:B------:R-:W-:Y:S02]  /*12a0*/  IMAD R9, R27, UR10, RZ ;  /* 0x0000000a1b097c24 */ /* 0x000fe4000f8e02ff */
[----:B------:R-:W-:Y:S01]  /*12b0*/  FADD.FTZ R83, R83, R83 ;  /* 0x0000005353537221 */ /* 0x000fe20000010000 */
[----:B------:R-:W-:Y:S01]  /*12c0*/  IMAD R117, R4, R117, RZ ;  /* 0x0000007504757224 */ /* 0x000fe200078e02ff */
[----:B------:R-:W-:Y:S01]  /*12d0*/  LEA.HI R2, R0, R0, RZ, 0x1 ;  /* 0x0000000000027211 */ /* 0x000fe200078f08ff */
[----:B------:R-:W-:-:S02]  /*12e0*/  IMAD R77, R26, UR7, R5 ;  /* 0x000000071a4d7c24 */ /* 0x000fc4000f8e0205 */
[----:B------:R-:W-:Y:S01]  /*12f0*/  FADD.FTZ R85, R85, R85 ;  /* 0x0000005555557221 */ /* 0x000fe20000010000 */
[----:B------:R-:W-:Y:S01]  /*1300*/  IMAD.WIDE.U32 R4, R26, UR8, RZ ;  /* 0x000000081a047c25 */ /* 0x000fe2000f8e00ff */
[----:B------:R-:W2:Y:S01]  /*1310*/  LDC.64 R10, c[0x0][0x2d0] ;  /* 0x0000b400ff0a7b82 */ /* 0x000ea20000000a00 */
[----:B------:R-:W-:Y:S02]  /*1320*/  LOP3.LUT R3, R2, 0xfffffe, RZ, 0xc0, !PT ;  /* 0x00fffffe02037812 */ /* 0x000fe400078ec0ff */
[----:B------:R-:W-:Y:S01]  /*1330*/  FADD.FTZ R87, R87, R87 ;  /* 0x0000005757577221 */ /* 0x000fe20000010000 */
[C---:B------:R-:W-:Y:S02]  /*1340*/  IMAD R79, R26.reuse, UR9, R7 ;  /* 0x000000091a4f7c24 */ /* 0x040fe4000f8e0207 */
[----:B------:R-:W-:Y:S01]  /*1350*/  FADD.FTZ R89, R89, R89 ;  /* 0x0000005959597221 */ /* 0x000fe20000010000 */
[----:B------:R-:W-:Y:S01]  /*1360*/  IMAD.WIDE.U32 R6, R26, UR10, RZ ;  /* 0x0000000a1a067c25 */ /* 0x000fe2000f8e00ff */
[----:B------:R-:W-:-:S03]  /*1370*/  IADD3 R8, R0, -R3, RZ ;  /* 0x8000000300087210 */ /* 0x000fc60007ffe0ff */
[----:B------:R-:W-:Y:S01]  /*1380*/  FADD.FTZ R0, R13, R13 ;  /* 0x0000000d0d007221 */ /* 0x000fe20000010000 */
[----:B0-----:R-:W-:Y:S01]  /*1390*/  LEA R73, P1, R4, R14, 0x3 ;  /* 0x0000000e04497211 */ /* 0x001fe200078218ff */
[C---:B------:R-:W-:Y:S01]  /*13a0*/  IMAD R9, R26.reuse, UR11, R9 ;  /* 0x0000000b1a097c24 */ /* 0x040fe2000f8e0209 */
[----:B------:R-:W-:Y:S01]  /*13b0*/  IADD3 R79, R5, R79, RZ ;  /* 0x0000004f054f7210 */ /* 0x000fe20007ffe0ff */
[----:B------:R-:W0:Y:S01]  /*13c0*/  LDC.64 R18, c[0x0][0x270] ;  /* 0x00009c00ff127b82 */ /* 0x000e220000000a00 */
[----:B------:R-:W-:-:S04]  /*13d0*/  IMAD.WIDE.U32 R2, R26, UR6, RZ ;  /* 0x000000061a027c25 */ /* 0x000fc8000f8e00ff */
[----:B------:R-:W-:Y:S01]  /*13e0*/  FADD.FTZ R91, R91, R91 ;  /* 0x0000005b5b5b7221 */ /* 0x000fe20000010000 */
[----:B------:R-:W-:Y:S01]  /*13f0*/  IADD3 R81, R7, R9, RZ ;  /* 0x0000000907517210 */ /* 0x000fe20007ffe0ff */
[----:B------:R-:W-:Y:S01]  /*1400*/  FADD.FTZ R93, R93, R93 ;  /* 0x0000005d5d5d7221 */ /* 0x000fe20000010000 */
[----:B-1----:R-:W-:Y:S01]  /*1410*/  LEA R75, P2, R6, R16, 0x3 ;  /* 0x00000010064b7211 */ /* 0x002fe200078418ff */
[----:B------:R-:W-:Y:S01]  /*1420*/  IMAD.WIDE R116, R117, 0x10, R24 ;  /* 0x0000001075747825 */ /* 0x000fe200078e0218 */
[----:B------:R-:W-:Y:S01]  /*1430*/  LEA.HI.X R79, R4, R15, R79, 0x3, P1 ;  /* 0x0000000f044f7211 */ /* 0x000fe200008f1c4f */
[----:B------:R-:W1:Y:S01]  /*1440*/  LDC R167, c[0x0][0x21c] ;  /* 0x00008700ffa77b82 */ /* 0x000e620000000800 */
[----:B------:R-:W-:Y:S01]  /*1450*/  LEA.HI.X R81, R6, R17, R81, 0x3, P2 ;  /* 0x0000001106517211 */ /* 0x000fe200010f1c51 */
[----:B------:R-:W-:Y:S01]  /*1460*/  FADD.FTZ R95, R95, R95 ;  /* 0x0000005f5f5f7221 */ /* 0x000fe20000010000 */
[----:B------:R-:W-:Y:S01]  /*1470*/  IADD3 R77, R3, R77, RZ ;  /* 0x0000004d034d7210 */ /* 0x000fe20007ffe0ff */
[--C-:B------:R-:W-:Y:S01]  /*1480*/  FADD.FTZ R97, R72, R29.reuse ;  /* 0x0000001d48617221 */ /* 0x100fe20000010000 */
[----:B--2---:R-:W-:Y:S01]  /*1490*/  LEA R71, P0, R2, R10, 0x3 ;  /* 0x0000000a02477211 */ /* 0x004fe200078018ff */
[--C-:B------:R-:W-:Y:S01]  /*14a0*/  FADD.FTZ R118, R74, R29.reuse ;  /* 0x0000001d4a767221 */ /* 0x100fe20000010000 */
[----:B------:R-:W-:Y:S01]  /*14b0*/  FADD.FTZ R99, R76, R29 ;  /* 0x0000001d4c637221 */ /* 0x000fe20000010000 */
[----:B------:R-:W2:Y:S01]  /*14c0*/  LDC.64 R14, c[0x0][0x238] ;  /* 0x00008e00ff0e7b82 */ /* 0x000ea20000000a00 */
[----:B------:R-:W-:Y:S01]  /*14d0*/  LEA.HI.X R77, R2, R11, R77, 0x3, P0 ;  /* 0x0000000b024d7211 */ /* 0x000fe200000f1c4d */
[--C-:B------:R-:W-:Y:S01]  /*14e0*/  FADD.FTZ R120, R78, R29.reuse ;  /* 0x0000001d4e787221 */ /* 0x100fe20000010000 */
[C---:B------:R-:W-:Y:S01]  /*14f0*/  LEA.HI R2, R33.reuse, R33, RZ, 0x1 ;  /* 0x0000002121027211 */ /* 0x040fe200078f08ff */
[--C-:B------:R-:W-:Y:S01]  /*1500*/  FADD.FTZ R101, R80, R29.reuse ;  /* 0x0000001d50657221 */ /* 0x100fe20000010000 */
[--C-:B------:R-:W-:Y:S01]  /*1510*/  FADD.FTZ R122, R82, R29.reuse ;  /* 0x0000001d527a7221 */ /* 0x100fe20000010000 */
[--C-:B------:R-:W-:Y:S01]  /*1520*/  FADD.FTZ R103, R84, R29.reuse ;  /* 0x0000001d54677221 */ /* 0x100fe20000010000 */
[----:B------:R-:W-:Y:S01]  /*1530*/  LOP3.LUT R2, R2, 0x1ffffe, RZ, 0xc0, !PT ;  /* 0x001ffffe02027812 */ /* 0x000fe200078ec0ff */
[----:B------:R-:W3:Y:S01]  /*1540*/  LDC.64 R16, c[0x0][0x250] ;  /* 0x00009400ff107b82 */ /* 0x000ee20000000a00 */
[----:B------:R-:W-:Y:S01]  /*1550*/  FADD.FTZ R105, R86, R29 ;  /* 0x0000001d56697221 */ /* 0x000fe20000010000 */
[----:B------:R-:W-:Y:S01]  /*1560*/  MOV R70, RZ ;  /* 0x000000ff00467202 */ /* 0x000fe20000000f00 */
[----:B------:R-:W-:Y:S01]  /*1570*/  UMOV UR6, UR5 ;  /* 0x0000000500067c82 */ /* 0x000fe20008000000 */
[----:B------:R-:W-:Y:S01]  /*1580*/  IADD3 R2, R33, -R2, RZ ;  /* 0x8000000221027210 */ /* 0x000fe20007ffe0ff */
[----:B------:R-:W-:Y:S01]  /*1590*/  UMOV UR4, URZ ;  /* 0x0000003f00047c82 */ /* 0x000fe20008000000 */
[----:B------:R-:W-:Y:S01]  /*15a0*/  MOV R107, UR5 ;  /* 0x00000005006b7c02 */ /* 0x000fe20008000f00 */
[----:B------:R-:W-:Y:S01]  /*15b0*/  ULDC UR8, c[0x0][0x224] ;  /* 0x0000890000087ab9 */ /* 0x000fe20000000800 */
[----:B------:R-:W-:-:S02]  /*15c0*/  MOV R88, RZ ;  /* 0x000000ff00587202 */ /* 0x000fc40000000f00 */
[----:B------:R-:W-:Y:S02]  /*15d0*/  MOV R90, RZ ;  /* 0x000000ff005a7202 */ /* 0x000fe40000000f00 */
[----:B------:R-:W-:Y:S02]  /*15e0*/  MOV R92, RZ ;  /* 0x000000ff005c7202 */ /* 0x000fe40000000f00 */
[----:B------:R-:W-:Y:S02]  /*15f0*/  MOV R94, RZ ;  /* 0x000000ff005e7202 */ /* 0x000fe40000000f00 */
[----:B--2---:R-:W-:Y:S02]  /*1600*/  SHF.L.U64.HI R128, R14, 0x3, R15 ;  /* 0x000000030e807819 */ /* 0x004fe4000001020f */
[----:B------:R-:W-:Y:S02]  /*1610*/  MOV R96, RZ ;  /* 0x000000ff00607202 */ /* 0x000fe40000000f00 */
[----:B------:R-:W-:-:S02]  /*1620*/  MOV R98, RZ ;  /* 0x000000ff00627202 */ /* 0x000fc40000000f00 */
[----:B------:R-:W-:Y:S02]  /*1630*/  MOV R69, RZ ;  /* 0x000000ff00457202 */ /* 0x000fe40000000f00 */
[----:B0-----:R-:W-:Y:S02]  /*1640*/  SHF.L.U64.HI R124, R18, 0x3, R19 ;  /* 0x00000003127c7819 */ /* 0x001fe40000010213 */
[----:B---3--:R-:W-:Y:S02]  /*1650*/  SHF.L.U64.HI R126, R16, 0x3, R17 ;  /* 0x00000003107e7819 */ /* 0x008fe40000010211 */
[----:B------:R-:W-:Y:S02]  /*1660*/  LEA R130, R2, 0x880, 0xb ;  /* 0x0000088002827811 */ /* 0x000fe400078e58ff */
[----:B-1----:R-:W-:-:S07]  /*1670*/  SHF.L.U32 R15, R8, 0x8, RZ ;  /* 0x00000008080f7819 */ /* 0x002fce00000006ff */
.L_x_15506:
[----:B------:R-:W-:Y:S02]  /*1680*/  MOV R2, R71 ;  /* 0x0000004700027202 */ /* 0x000fe40000000f00 */
[----:B------:R-:W-:-:S05]  /*1690*/  MOV R3, R77 ;  /* 0x0000004d00037202 */ /* 0x000fca0000000f00 */
[----:B0-----:R0:W2:Y:S01]  /*16a0*/  LDG.E.64 R12, desc[UR14][R2.64] ;  /* 0x0000000e020c7981 */ /* 0x0010a2000c1e1b00 */
[----:B------:R-:W1:Y:S01]  /*16b0*/  S2UR UR7, SR_CgaCtaId ;  /* 0x00000000000779c3 */ /* 0x000e620000008800 */
[--C-:B------:R-:W-:Y:S01]  /*16c0*/  FADD.FTZ R17, R86, R29.reuse ;  /* 0x0000001d56117221 */ /* 0x100fe20000010000 */
[----:B------:R-:W-:Y:S01]  /*16d0*/  UMOV UR5, 0x400 ;  /* 0x0000040000057882 */ /* 0x000fe20000000000 */
[----:B------:R-:W-:Y:S02]  /*16e0*/  ISETP.NE.AND P1, PT, R43, RZ, PT ;  /* 0x000000ff2b00720c */ /* 0x000fe40003f25270 */
[----:B------:R-:W-:Y:S02]  /*16f0*/  CS2R R8, SRZ ;  /* 0x0000000000087805 */ /* 0x000fe4000001ff00 */
[----:B------:R-:W-:Y:S02]  /*1700*/  ISETP.NE.AND P0, PT, R165, RZ, PT ;  /* 0x000000ffa500720c */ /* 0x000fe40003f05270 */
[----:B0-----:R-:W-:Y:S01]  /*1710*/  IADD3 R2, R43, 0x200, RZ ;  /* 0x000002002b027810 */ /* 0x001fe20007ffe0ff */
[----:B------:R-:W-:Y:S01]  /*1720*/  FADD.FTZ R111, R84, R29 ;  /* 0x0000001d546f7221 */ /* 0x000fe20000010000 */
[----:B------:R-:W-:-:S02]  /*1730*/  MOV R3, R79 ;  /* 0x0000004f00037202 */ /* 0x000fc40000000f00 */
[----:B------:R-:W-:Y:S01]  /*1740*/  SEL R2, R15, R2, !P1 ;  /* 0x000000020f027207 */ /* 0x000fe20004800000 */
[--C-:B------:R-:W-:Y:S01]  /*1750*/  FADD.FTZ R134, R82, R29.reuse ;  /* 0x0000001d52867221 */ /* 0x100fe20000010000 */
[--C-:B------:R-:W-:Y:S01]  /*1760*/  FADD.FTZ R132, R78, R29.reuse ;  /* 0x0000001d4e847221 */ /* 0x100fe20000010000 */
[----:B------:R-:W-:Y:S01]  /*1770*/  FADD.FTZ R136, R74, R29 ;  /* 0x0000001d4a887221 */ /* 0x000fe20000010000 */
[----:B------:R-:W-:Y:S01]  /*1780*/  ISETP.LT.OR P2, PT, R33, 0x2, P0 ;  /* 0x000000022100780c */ /* 0x000fe20000741670 */
[----:B-1----:R-:W-:-:S06]  /*1790*/  ULEA UR5, UR7, UR5, 0x18 ;  /* 0x0000000507057291 */ /* 0x002fcc000f8ec03f */
[----:B------:R-:W-:Y:S02]  /*17a0*/  LEA R19, R2, UR5, 0x3 ;  /* 0x0000000502137c11 */ /* 0x000fe4000f8e18ff */
[----:B------:R-:W-:Y:S01]  /*17b0*/  MOV R2, R73 ;  /* 0x0000004900027202 */ /* 0x000fe20000000f00 */
[----:B------:R-:W-:Y:S01]  /*17c0*/  BSSY B0, `(.L_x_15492) ;  /* 0x000009c000007945 */ /* 0x000fe20003800000 */
[----:B--2---:R-:W-:Y:S01]  /*17d0*/  FMUL.FTZ R138, R12, 1.4426950216293334961 ;  /* 0x3fb8aa3b0c8a7820 */ /* 0x004fe20000410000 */
[----:B------:R-:W-:-:S03]  /*17e0*/  FMUL.FTZ R5, R13, R17 ;  /* 0x000000110d057220 */ /* 0x000fc60000410000 */
[----:B------:R-:W-:Y:S01]  /*17f0*/  FMUL.FTZ R4, R138, R17 ;  /* 0x000000118a047220 */ /* 0x000fe20000410000 */
[----:B------:R-:W-:-:S04]  /*1800*/  FMUL.RZ R6, R5, 0.15915493667125701904 ;  /* 0x3e22f98305067820 */ /* 0x000fc8000040c000 */
[----:B------:R-:W-:Y:S08]  /*1810*/  MUFU.COS R5, R6 ;  /* 0x0000000600057308 */ /* 0x000ff00000000000 */
[----:B------:R-:W0:Y:S08]  /*1820*/  MUFU.EX2 R4, R4 ;  /* 0x0000000400047308 */ /* 0x000e300000000800 */
[----:B------:R1:W2:Y:S01]  /*1830*/  MUFU.SIN R11, R6 ;  /* 0x00000006000b7308 */ /* 0x0002a20000000400 */
[----:B------:R-:W-:Y:S01]  /*1840*/  FMUL.FTZ R109, R13, R111 ;  /* 0x0000006f0d6d7220 */ /* 0x000fe20000410000 */
[C---:B0-----:R-:W-:Y:S01]  /*1850*/  FMUL.FTZ R10, R4.reuse, R5 ;  /* 0x00000005040a7220 */ /* 0x041fe20000410000 */
[----:B-1----:R0:W5:Y:S02]  /*1860*/  LDG.E.64 R6, desc[UR14][R2.64] ;  /* 0x0000000e02067981 */ /* 0x002164000c1e1b00 */
[----:B------:R-:W-:Y:S01]  /*1870*/  FMUL.RZ R113, R109, 0.15915493667125701904 ;  /* 0x3e22f9836d717820 */ /* 0x000fe2000040c000 */
[----:B------:R-:W-:Y:S01]  /*1880*/  MOV R5, R81 ;  /* 0x0000005100057202 */ /* 0x000fe20000000f00 */
[----:B--2---:R-:W-:Y:S01]  /*1890*/  FMUL.FTZ R11, R4, R11 ;  /* 0x0000000b040b7220 */ /* 0x004fe20000410000 */
[----:B0-----:R-:W-:Y:S01]  /*18a0*/  FMUL.FTZ R2, R138, R111 ;  /* 0x0000006f8a027220 */ /* 0x001fe20000410000 */
[----:B------:R-:W-:-:S03]  /*18b0*/  FMUL.FTZ R3, R13, R134 ;  /* 0x000000860d037220 */ /* 0x000fc60000410000 */
[----:B------:R0:W-:Y:S01]  /*18c0*/  STS.64 [R19+0x880], R10 ;  /* 0x0008800a13007388 */ /* 0x0001e20000000a00 */
[----:B------:R-:W-:Y:S01]  /*18d0*/  MUFU.SIN R115, R113 ;  /* 0x0000007100737308 */ /* 0x000fe20000000400 */
[----:B------:R-:W-:Y:S01]  /*18e0*/  MOV R4, R75 ;  /* 0x0000004b00047202 */ /* 0x000fe20000000f00 */
[----:B------:R-:W-:Y:S01]  /*18f0*/  FMUL.RZ R121, R3, 0.15915493667125701904 ;  /* 0x3e22f98303797820 */ /* 0x000fe2000040c000 */
[----:B------:R-:W-:-:S04]  /*1900*/  FMUL.FTZ R3, R138, R134 ;  /* 0x000000868a037220 */ /* 0x000fc80000410000 */
[----:B------:R-:W5:Y:S01]  /*1910*/  LDG.E.64 R4, desc[UR14][R4.64] ;  /* 0x0000000e04047981 */ /* 0x000f62000c1e1b00 */
[----:B------:R-:W1:Y:S01]  /*1920*/  MUFU.EX2 R2, R2 ;  /* 0x0000000200027308 */ /* 0x000e620000000800 */
[----:B0-----:R-:W-:Y:S01]  /*1930*/  FADD.FTZ R19, R80, R29 ;  /* 0x0000001d50137221 */ /* 0x001fe20000010000 */
[----:B------:R-:W-:Y:S03]  /*1940*/  BAR.SYNC.DEFER_BLOCKING 0x0 ;  /* 0x0000000000007b1d */ /* 0x000fe60000010000 */
[----:B------:R-:W-:-:S03]  /*1950*/  FMUL.FTZ R109, R13, R19 ;  /* 0x000000130d6d7220 */ /* 0x000fc60000410000 */
[----:B------:R0:W2:Y:S01]  /*1960*/  MUFU.COS R119, R113 ;  /* 0x0000007100777308 */ /* 0x0000a20000000000 */
[----:B------:R-:W-:Y:S01]  /*1970*/  FMUL.RZ R125, R109, 0.15915493667125701904 ;  /* 0x3e22f9836d7d7820 */ /* 0x000fe2000040c000 */
[----:B------:R-:W-:Y:S01]  /*1980*/  FMUL.FTZ R109, R13, R132 ;  /* 0x000000840d6d7220 */ /* 0x000fe20000410000 */
[----:B0-----:R-:W-:-:S05]  /*1990*/  FMUL.FTZ R113, R138, R19 ;  /* 0x000000138a717220 */ /* 0x001fca0000410000 */
[----:B------:R-:W-:Y:S01]  /*19a0*/  MUFU.COS R142, R121 ;  /* 0x00000079008e7308 */ /* 0x000fe20000000000 */
[----:B------:R-:W-:Y:S01]  /*19b0*/  FMUL.RZ R127, R109, 0.15915493667125701904 ;  /* 0x3e22f9836d7f7820 */ /* 0x000fe2000040c000 */
[----:B------:R-:W-:-:S06]  /*19c0*/  FADD.FTZ R109, R76, R29 ;  /* 0x0000001d4c6d7221 */ /* 0x000fcc0000010000 */
[----:B------:R-:W0:Y:S01]  /*19d0*/  MUFU.EX2 R3, R3 ;  /* 0x0000000300037308 */ /* 0x000e220000000800 */
[C---:B------:R-:W-:Y:S01]  /*19e0*/  FMUL.FTZ R123, R13.reuse, R109 ;  /* 0x0000006d0d7b7220 */ /* 0x040fe20000410000 */
[----:B-1----:R-:W-:Y:S01]  /*19f0*/  FMUL.FTZ R115, R2, R115 ;  /* 0x0000007302737220 */ /* 0x002fe20000410000 */
[----:B------:R1:W5:Y:S05]  /*1a00*/  @!P2 LDG.E.64 R8, desc[UR14][R116.64+0x8] ;  /* 0x0000080e7408a981 */ /* 0x00036a000c1e1b00 */
[----:B------:R3:W-:Y:S08]  /*1a10*/  MUFU.EX2 R133, R113 ;  /* 0x0000007100857308 */ /* 0x0007f00000000800 */
[----:B------:R4:W1:Y:S01]  /*1a20*/  MUFU.SIN R140, R121 ;  /* 0x00000079008c7308 */ /* 0x0008620000000400 */
[----:B---3--:R-:W-:-:S04]  /*1a30*/  FMUL.FTZ R113, R13, R136 ;  /* 0x000000880d717220 */ /* 0x008fc80000410000 */
[----:B------:R-:W-:Y:S01]  /*1a40*/  FMUL.RZ R131, R113, 0.15915493667125701904 ;  /* 0x3e22f98371837820 */ /* 0x000fe2000040c000 */
[----:B------:R-:W-:Y:S02]  /*1a50*/  FADD.FTZ R113, R72, R29 ;  /* 0x0000001d48717221 */ /* 0x000fe40000010000 */
[----:B------:R-:W3:Y:S01]  /*1a60*/  MUFU.COS R146, R125 ;  /* 0x0000007d00927308 */ /* 0x000ee20000000000 */
[C---:B----4-:R-:W-:Y:S01]  /*1a70*/  FMUL.FTZ R121, R138.reuse, R132 ;  /* 0x000000848a797220 */ /* 0x050fe20000410000 */
[----:B------:R-:W-:Y:S01]  /*1a80*/  FMUL.RZ R129, R123, 0.15915493667125701904 ;  /* 0x3e22f9837b817820 */ /* 0x000fe2000040c000 */
[----:B------:R-:W-:-:S05]  /*1a90*/  FMUL.FTZ R123, R138, R109 ;  /* 0x0000006d8a7b7220 */ /* 0x000fca0000410000 */
[----:B------:R4:W3:Y:S01]  /*1aa0*/  MUFU.SIN R144, R125 ;  /* 0x0000007d00907308 */ /* 0x0008e20000000400 */
[----:B--2---:R-:W-:Y:S01]  /*1ab0*/  FMUL.FTZ R119, R2, R119 ;  /* 0x0000007702777220 */ /* 0x004fe20000410000 */
[----:B------:R-:W-:-:S06]  /*1ac0*/  FMUL.FTZ R162, RZ, R115 ;  /* 0x00000073ffa27220 */ /* 0x000fcc0000410000 */
[----:B------:R2:W-:Y:S01]  /*1ad0*/  MUFU.EX2 R135, R121 ;  /* 0x0000007900877308 */ /* 0x0005e20000000800 */
[----:B----4-:R-:W-:-:S07]  /*1ae0*/  FMUL.FTZ R125, R138, R136 ;  /* 0x000000888a7d7220 */ /* 0x010fce0000410000 */
[----:B------:R-:W-:Y:S01]  /*1af0*/  MUFU.SIN R148, R127 ;  /* 0x0000007f00947308 */ /* 0x000fe20000000400 */
[----:B--2---:R-:W-:-:S07]  /*1b00*/  FMUL.FTZ R121, R13, R113 ;  /* 0x000000710d797220 */ /* 0x004fce0000410000 */
[----:B------:R2:W-:Y:S01]  /*1b10*/  MUFU.COS R150, R127 ;  /* 0x0000007f00967308 */ /* 0x0005e20000000000 */
[----:B------:R-:W-:Y:S01]  /*1b20*/  FMUL.RZ R143, R121, 0.15915493667125701904 ;  /* 0x3e22f983798f7820 */ /* 0x000fe2000040c000 */
[----:B0-----:R-:W-:Y:S01]  /*1b30*/  FMUL.FTZ R121, R3, R142 ;  /* 0x0000008e03797220 */ /* 0x001fe20000410000 */
[----:B--2---:R-:W-:Y:S01]  /*1b40*/  FMUL.FTZ R127, R138, R113 ;  /* 0x000000718a7f7220 */ /* 0x004fe20000410000 */
[----:B------:R-:W-:-:S04]  /*1b50*/  FMUL.FTZ R138, R60, R105 ;  /* 0x000000693c8a7220 */ /* 0x000fc80000410000 */
[----:B------:R0:W-:Y:S01]  /*1b60*/  MUFU.EX2 R139, R125 ;  /* 0x0000007d008b7308 */ /* 0x0001e20000000800 */
[----:B------:R-:W-:-:S07]  /*1b70*/  FMUL.FTZ R2, R115, R138 ;  /* 0x0000008a73027220 */ /* 0x000fce0000410000 */
[----:B------:R-:W-:Y:S01]  /*1b80*/  MUFU.SIN R156, R131 ;  /* 0x00000083009c7308 */ /* 0x000fe20000000400 */
[----:B0-----:R-:W-:Y:S01]  /*1b90*/  FFMA.FTZ R125, R119, R138, -R162 ;  /* 0x0000008a777d7223 */ /* 0x001fe200000108a2 */
[----:B------:R-:W-:-:S06]  /*1ba0*/  FFMA.FTZ R2, RZ, R119, R2 ;  /* 0x00000077ff027223 */ /* 0x000fcc0000010002 */
[----:B------:R-:W0:Y:S01]  /*1bb0*/  MUFU.COS R158, R131 ;  /* 0x00000083009e7308 */ /* 0x000e220000000000 */
[----:B------:R-:W-:-:S07]  /*1bc0*/  FADD.FTZ R2, RZ, R2 ;  /* 0x00000002ff027221 */ /* 0x000fce0000010000 */
[----:B------:R1:W-:Y:S08]  /*1bd0*/  MUFU.EX2 R137, R123 ;  /* 0x0000007b00897308 */ /* 0x0003f00000000800 */
[----:B------:R3:W-:Y:S01]  /*1be0*/  MUFU.EX2 R141, R127 ;  /* 0x0000007f008d7308 */ /* 0x0007e20000000800 */
[----:B-1----:R-:W-:Y:S01]  /*1bf0*/  FMUL.FTZ R123, R3, R140 ;  /* 0x0000008c037b7220 */ /* 0x002fe20000410000 */
[----:B------:R-:W-:-:S06]  /*1c00*/  FFMA.FTZ R140, R62, R103, R125 ;  /* 0x000000673e8c7223 */ /* 0x000fcc000001007d */
[----:B------:R-:W1:Y:S01]  /*1c10*/  MUFU.COS R142, R143 ;  /* 0x0000008f008e7308 */ /* 0x000e620000000000 */
[C---:B---3--:R-:W-:Y:S01]  /*1c20*/  FMUL.FTZ R127, R133.reuse, R146 ;  /* 0x00000092857f7220 */ /* 0x048fe20000410000 */
[----:B------:R-:W-:Y:S01]  /*1c30*/  FMUL.FTZ R133, R133, R144 ;  /* 0x0000009085857220 */ /* 0x000fe20000410000 */
[C---:B------:R-:W-:Y:S01]  /*1c40*/  FMUL.FTZ R144, R123.reuse, R140 ;  /* 0x0000008c7b907220 */ /* 0x040fe20000410000 */
[----:B------:R-:W-:-:S03]  /*1c50*/  FMUL.FTZ R3, R123, R2 ;  /* 0x000000027b037220 */ /* 0x000fc60000410000 */
[C---:B------:R-:W-:Y:S01]  /*1c60*/  FFMA.FTZ R144, R121.reuse, R2, R144 ;  /* 0x0000000279907223 */ /* 0x040fe20000010090 */
[----:B------:R-:W-:Y:S01]  /*1c70*/  FFMA.FTZ R2, R121, R140, -R3 ;  /* 0x0000008c79027223 */ /* 0x000fe20000010803 */
[C---:B0-----:R-:W-:Y:S02]  /*1c80*/  FMUL.FTZ R131, R139.reuse, R158 ;  /* 0x0000009e8b837220 */ /* 0x041fe40000410000 */
[----:B------:R-:W-:Y:S01]  /*1c90*/  FADD.FTZ R144, RZ, R144 ;  /* 0x00000090ff907221 */ /* 0x000fe20000010000 */
[----:B------:R-:W-:Y:S01]  /*1ca0*/  FMUL.FTZ R140, R139, R156 ;  /* 0x0000009c8b8c7220 */ /* 0x000fe20000410000 */
[----:B------:R-:W-:Y:S01]  /*1cb0*/  FFMA.FTZ R2, R63, R122, R2 ;  /* 0x0000007a3f027223 */ /* 0x000fe20000010002 */
[----:B------:R-:W-:Y:S01]  /*1cc0*/  FMUL.FTZ R3, R11, R115 ;  /* 0x000000730b037220 */ /* 0x000fe20000410000 */
[----:B-1----:R-:W-:Y:S01]  /*1cd0*/  FMUL.FTZ R139, R141, R142 ;  /* 0x0000008e8d8b7220 */ /* 0x002fe20000410000 */
[C---:B------:R-:W-:Y:S01]  /*1ce0*/  FMUL.FTZ R142, R133.reuse, R144 ;  /* 0x00000090858e7220 */ /* 0x040fe20000410000 */
[----:B------:R0:W-:Y:S01]  /*1cf0*/  MUFU.SIN R160, R143 ;  /* 0x0000008f00a07308 */ /* 0x0001e20000000400 */
[----:B------:R-:W-:-:S02]  /*1d00*/  FMUL.FTZ R145, R133, R2 ;  /* 0x0000000285917220 */ /* 0x000fc40000410000 */
[----:B0-----:R-:W-:Y:S01]  /*1d10*/  FFMA.FTZ R143, R127, R2, -R142 ;  /* 0x000000027f8f7223 */ /* 0x001fe2000001088e */
[C---:B------:R-:W-:Y:S01]  /*1d20*/  FMUL.FTZ R142, R10.reuse, R115 ;  /* 0x000000730a8e7220 */ /* 0x040fe20000410000 */
[----:B------:R-:W-:-:S03]  /*1d30*/  FFMA.FTZ R2, R10, R119, -R3 ;  /* 0x000000770a027223 */ /* 0x000fc60000010803 */
[----:B------:R-:W0:Y:S01]  /*1d40*/  MUFU.COS R154, R129 ;  /* 0x00000081009a7308 */ /* 0x000e220000000000 */
[----:B------:R-:W-:Y:S01]  /*1d50*/  FFMA.FTZ R145, R127, R144, R145 ;  /* 0x000000907f917223 */ /* 0x000fe20000010091 */
[----:B------:R-:W-:Y:S01]  /*1d60*/  FFMA.FTZ R142, R11, R119, R142 ;  /* 0x000000770b8e7223 */ /* 0x000fe2000001008e */
[----:B------:R-:W-:-:S05]  /*1d70*/  FMUL.FTZ R144, R123, R2 ;  /* 0x000000027b907220 */ /* 0x000fca0000410000 */
[----:B------:R1:W2:Y:S01]  /*1d80*/  MUFU.SIN R152, R129 ;  /* 0x0000008100987308 */ /* 0x0002a20000000400 */
[-C--:B------:R-:W-:Y:S01]  /*1d90*/  FMUL.FTZ R3, R123, R142.reuse ;  /* 0x0000008e7b037220 */ /* 0x080fe20000410000 */
[----:B------:R-:W-:Y:S01]  /*1da0*/  FFMA.FTZ R144, R121, R142, R144 ;  /* 0x0000008e79907223 */ /* 0x000fe20000010090 */
[----:B------:R-:W-:Y:S01]  /*1db0*/  FFMA.FTZ R146, R64, R101, R143 ;  /* 0x0000006540927223 */ /* 0x000fe2000001008f */
[C---:B-1----:R-:W-:Y:S01]  /*1dc0*/  FMUL.FTZ R129, R135.reuse, R150 ;  /* 0x0000009687817220 */ /* 0x042fe20000410000 */
[----:B------:R-:W-:Y:S01]  /*1dd0*/  FMUL.FTZ R135, R135, R148 ;  /* 0x0000009487877220 */ /* 0x000fe20000410000 */
[----:B------:R-:W-:Y:S01]  /*1de0*/  FADD.FTZ R148, RZ, R145 ;  /* 0x00000091ff947221 */ /* 0x000fe20000010000 */
[----:B------:R-:W-:Y:S01]  /*1df0*/  FFMA.FTZ R2, R121, R2, -R3 ;  /* 0x0000000279027223 */ /* 0x000fe20000010803 */
[----:B------:R-:W-:Y:S02]  /*1e00*/  FMUL.FTZ R142, R133, R144 ;  /* 0x00000090858e7220 */ /* 0x000fe40000410000 */
[C---:B------:R-:W-:Y:S01]  /*1e10*/  FMUL.FTZ R143, R135.reuse, R148 ;  /* 0x00000094878f7220 */ /* 0x040fe20000410000 */
[----:B------:R-:W-:Y:S01]  /*1e20*/  FMUL.FTZ R150, R135, R146 ;  /* 0x0000009287967220 */ /* 0x000fe20000410000 */
[-C--:B------:R-:W-:Y:S01]  /*1e30*/  FMUL.FTZ R3, R133, R2.reuse ;  /* 0x0000000285037220 */ /* 0x080fe20000410000 */
[----:B------:R-:W-:Y:S01]  /*1e40*/  FFMA.FTZ R142, R127, R2, -R142 ;  /* 0x000000027f8e7223 */ /* 0x000fe2000001088e */
[----:B------:R-:W-:Y:S01]  /*1e50*/  FFMA.FTZ R146, R129, R146, -R143 ;  /* 0x0000009281927223 */ /* 0x000fe2000001088f */
[C---:B0-----:R-:W-:Y:S01]  /*1e60*/  FMUL.FTZ R125, R137.reuse, R154 ;  /* 0x0000009a897d7220 */ /* 0x041fe20000410000 */
[----:B--2---:R-:W-:Y:S01]  /*1e70*/  FMUL.FTZ R137, R137, R152 ;  /* 0x0000009889897220 */ /* 0x004fe20000410000 */
        /* <DEDUP_REMOVED lines=13> */
[----:B------:R-:W-:Y:S01]  /*1f50*/  FADD.FTZ R145, RZ, R145 ;  /* 0x00000091ff917221 */ /* 0x000fe20000010000 */
[-C--:B------:R-:W-:Y:S01]  /*1f60*/  FMUL.FTZ R3, R137, R142.reuse ;  /* 0x0000008e89037220 */ /* 0x080fe20000410000 */
[----:B------:R-:W-:Y:S01]  /*1f70*/  ISETP.NE.AND P2, PT, R43, 0x1f, PT ;  /* 0x0000001f2b00780c */ /* 0x000fe20003f45270 */
[C---:B------:R-:W-:Y:S01]  /*1f80*/  FFMA.FTZ R144, R125.reuse, R142, -R144 ;  /* 0x0000008e7d907223 */ /* 0x040fe20000010890 */
[----:B------:R-:W-:Y:S01]  /*1f90*/  FFMA.FTZ R143, R66, R99, R143 ;  /* 0x00000063428f7223 */ /* 0x000fe2000001008f */
[C---:B------:R-:W-:Y:S01]  /*1fa0*/  FMUL.FTZ R146, R140.reuse, R145 ;  /* 0x000000918c927220 */ /* 0x040fe20000410000 */
[----:B------:R-:W-:Y:S01]  /*1fb0*/  FFMA.FTZ R3, R125, R2, R3 ;  /* 0x000000027d037223 */ /* 0x000fe20000010003 */
[C---:B------:R-:W-:Y:S01]  /*1fc0*/  FMUL.FTZ R2, R140.reuse, R144 ;  /* 0x000000908c027220 */ /* 0x040fe20000410000 */
[CC--:B------:R-:W-:Y:S01]  /*1fd0*/  FMUL.FTZ R148, R140.reuse, R143.reuse ;  /* 0x0000008f8c947220 */ /* 0x0c0fe20000410000 */
[----:B------:R-:W-:Y:S01]  /*1fe0*/  FFMA.FTZ R146, R131, R143, -R146 ;  /* 0x0000008f83927223 */ /* 0x000fe20000010892 */
[----:B------:R-:W-:Y:S01]  /*1ff0*/  FMUL.FTZ R141, R141, R160 ;  /* 0x000000a08d8d7220 */ /* 0x000fe20000410000 */
[-C--:B------:R-:W-:Y:S01]  /*2000*/  FMUL.FTZ R143, R140, R3.reuse ;  /* 0x000000038c8f7220 */ /* 0x080fe20000410000 */
[----:B------:R-:W-:-:S03]  /*2010*/  FFMA.FTZ R142, R131, R3, R2 ;  /* 0x00000003838e7223 */ /* 0x000fc60000010002 */
[----:B------:R-:W-:Y:S01]  /*2020*/  FFMA.FTZ R144, R131, R144, -R143 ;  /* 0x0000009083907223 */ /* 0x000fe2000001088f */
[----:B------:R-:W-:Y:S01]  /*2030*/  FMUL.FTZ R3, R141, R142 ;  /* 0x0000008e8d037220 */ /* 0x000fe20000410000 */
[----:B------:R-:W-:Y:S02]  /*2040*/  @P2 LEA R2, R43, UR5, 0x3 ;  /* 0x000000052b022c11 */ /* 0x000fe4000f8e18ff */
[-C--:B------:R-:W-:Y:S01]  /*2050*/  FMUL.FTZ R143, R141, R144.reuse ;  /* 0x000000908d8f7220 */ /* 0x080fe20000410000 */
[----:B------:R-:W-:-:S03]  /*2060*/  FFMA.FTZ R144, R139, R144, -R3 ;  /* 0x000000908b907223 */ /* 0x000fc60000010803 */
[----:B------:R-:W0:Y:S01]  /*2070*/  @P2 LDS.64 R2, [R2+0x1888] ;  /* 0x0018880002022984 */ /* 0x000e220000000a00 */
[----:B------:R-:W-:Y:S01]  /*2080*/  FFMA.FTZ R148, R131, R145, R148 ;  /* 0x0000009183947223 */ /* 0x000fe20000010094 */
[----:B------:R-:W-:-:S03]  /*2090*/  FFMA.FTZ R146, R67, R118, R146 ;  /* 0x0000007643927223 */ /* 0x000fc60000010092 */
[----:B------:R-:W-:Y:S01]  /*20a0*/  FADD.FTZ R148, RZ, R148 ;  /* 0x00000094ff947221 */ /* 0x000fe20000010000 */
[----:B------:R-:W-:-:S03]  /*20b0*/  FMUL.FTZ R145, R141, R146 ;  /* 0x000000928d917220 */ /* 0x000fc60000410000 */
[-C--:B------:R-:W-:Y:S01]  /*20c0*/  FMUL.FTZ R150, R141, R148.reuse ;  /* 0x000000948d967220 */ /* 0x080fe20000410000 */
[----:B------:R-:W-:-:S03]  /*20d0*/  FFMA.FTZ R145, R139, R148, R145 ;  /* 0x000000948b917223 */ /* 0x000fc60000010091 */
[C---:B------:R-:W-:Y:S01]  /*20e0*/  FFMA.FTZ R147, R139.reuse, R146, -R150 ;  /* 0x000000928b937223 */ /* 0x040fe20000010896 */
[----:B------:R-:W-:Y:S01]  /*20f0*/  FFMA.FTZ R142, R139, R142, R143 ;  /* 0x0000008e8b8e7223 */ /* 0x000fe2000001008f */
[----:B------:R-:W-:Y:S02]  /*2100*/  FADD.FTZ R145, RZ, R145 ;  /* 0x00000091ff917221 */ /* 0x000fe40000010000 */
[----:B------:R-:W-:Y:S01]  /*2110*/  FFMA.FTZ R146, R68, R97, R147 ;  /* 0x0000006144927223 */ /* 0x000fe20000010093 */
[----:B------:R-:W-:Y:S06]  /*2120*/  @P2 BRA `(.L_x_15493) ;  /* 0x0000000000142947 */ /* 0x000fec0003800000 */
[----:B------:R-:W-:Y:S01]  /*2130*/  ISETP.NE.AND P3, PT, R33, UR8, PT ;  /* 0x0000000821007c0c */ /* 0x000fe2000bf65270 */
[----:B0-----:R-:W-:Y:S01]  /*2140*/  HFMA2.MMA R3, -RZ, RZ, 0, 0 ;  /* 0x00000000ff037435 */ /* 0x001fe200000001ff */
[----:B------:R-:W-:-:S11]  /*2150*/  MOV R2, 0x3f800000 ;  /* 0x3f80000000027802 */ /* 0x000fd60000000f00 */
[----:B------:R-:W-:-:S05]  /*2160*/  @P3 IADD3 R143, R130, R107, RZ ;  /* 0x0000006b828f3210 */ /* 0x000fca0007ffe0ff */
[----:B------:R1:W2:Y:S02]  /*2170*/  @P3 LDS.64 R2, [R143] ;  /* 0x000000008f023984 */ /* 0x0002a40000000a00 */
.L_x_15493:
[----:B------:R-:W-:Y:S05]  /*2180*/  BSYNC B0 ;  /* 0x0000000000007941 */ /* 0x000fea0003800000 */
.L_x_15492:
[----:B------:R-:W3:Y:S01]  /*2190*/  SHFL.UP PT, R151, R146, 0x1, RZ ;  /* 0x0420000092977989 */ /* 0x000ee200000e00ff */
[----:B------:R-:W-:Y:S01]  /*21a0*/  ISETP.GE.AND P3, PT, R42, 0x1, PT ;  /* 0x000000012a00780c */ /* 0x000fe20003f66270 */
[C---:B-1---5:R-:W-:Y:S01]  /*21b0*/  FMUL.FTZ R143, R7.reuse, R5 ;  /* 0x00000005078f7220 */ /* 0x062fe20000410000 */
[-C--:B------:R-:W-:Y:S01]  /*21c0*/  FMUL.FTZ R7, R7, R4.reuse ;  /* 0x0000000407077220 */ /* 0x080fe20000410000 */
[----:B------:R-:W1:Y:S01]  /*21d0*/  SHFL.UP PT, R153, R145, 0x1, RZ ;  /* 0x0420000091997989 */ /* 0x000e6200000e00ff */
[----:B0-2---:R-:W-:Y:S01]  /*21e0*/  FMUL.FTZ R159, R141, R3 ;  /* 0x000000038d9f7220 */ /* 0x005fe20000410000 */
[C---:B------:R-:W-:Y:S01]  /*21f0*/  FFMA.FTZ R148, R6.reuse, R4, -R143 ;  /* 0x0000000406947223 */ /* 0x040fe2000001088f */
[----:B------:R-:W-:Y:S01]  /*2200*/  FFMA.FTZ R154, R6, R5, R7 ;  /* 0x00000005069a7223 */ /* 0x000fe20000010007 */
[----:B------:R-:W0:Y:S01]  /*2210*/  SHFL.UP PT, R147, R144, 0x1, RZ ;  /* 0x0420000090937989 */ /* 0x000e2200000e00ff */
[----:B------:R-:W-:Y:S01]  /*2220*/  FFMA.FTZ R159, R139, R2, -R159 ;  /* 0x000000028b9f7223 */ /* 0x000fe2000001089f */
[----:B------:R-:W-:Y:S01]  /*2230*/  ISETP.GE.OR P0, PT, R33, UR8, P0 ;  /* 0x0000000821007c0c */ /* 0x000fe20008706670 */
[----:B------:R-:W-:Y:S01]  /*2240*/  BSSY B0, `(.L_x_15494) ;  /* 0x00000c0000007945 */ /* 0x000fe20003800000 */
[----:B------:R-:W2:Y:S01]  /*2250*/  SHFL.UP PT, R149, R142, 0x1, RZ ;  /* 0x042000008e957989 */ /* 0x000ea200000e00ff */
[----:B------:R-:W-:-:S02]  /*2260*/  ISETP.GT.U32.AND P4, PT, R165, 0x1b, PT ;  /* 0x0000001ba500780c */ /* 0x000fc40003f84070 */
[C---:B------:R-:W-:Y:S01]  /*2270*/  ISETP.GT.U32.AND P5, PT, R165.reuse, 0x17, PT ;  /* 0x00000017a500780c */ /* 0x040fe20003fa4070 */
[----:B------:R-:W-:Y:S01]  /*2280*/  SHFL.IDX PT, R8, R8, RZ, 0x1f ;  /* 0x00001fff08087589 */ /* 0x000fe200000e0000 */
[----:B------:R-:W-:-:S03]  /*2290*/  ISETP.GT.U32.AND P6, PT, R165, 0xf, PT ;  /* 0x0000000fa500780c */ /* 0x000fc60003fc4070 */
[----:B------:R-:W-:Y:S01]  /*22a0*/  SHFL.IDX PT, R9, R9, RZ, 0x1f ;  /* 0x00001fff09097589 */ /* 0x000fe200000e0000 */
[C---:B---3--:R-:W-:Y:S01]  /*22b0*/  FMUL.FTZ R155, R142.reuse, R151 ;  /* 0x000000978e9b7220 */ /* 0x048fe20000410000 */
[----:B-1----:R-:W-:-:S03]  /*22c0*/  FMUL.FTZ R152, R142, R153 ;  /* 0x000000998e987220 */ /* 0x002fc60000410000 */
[----:B------:R-:W-:Y:S01]  /*22d0*/  FFMA.FTZ R4, R144, R153, R155 ;  /* 0x0000009990047223 */ /* 0x000fe2000001009b */
[----:B0-----:R-:W-:Y:S01]  /*22e0*/  FMUL.FTZ R150, R142, R147 ;  /* 0x000000938e967220 */ /* 0x001fe20000410000 */
[C---:B------:R-:W-:Y:S02]  /*22f0*/  FFMA.FTZ R151, R144.reuse, R151, -R152 ;  /* 0x0000009790977223 */ /* 0x040fe40000010898 */
[----:B------:R-:W-:Y:S01]  /*2300*/  @P3 FADD.FTZ R145, R145, R4 ;  /* 0x0000000491913221 */ /* 0x000fe20000010000 */
[C---:B------:R-:W-:Y:S01]  /*2310*/  FMUL.FTZ R152, R95.reuse, R154 ;  /* 0x0000009a5f987220 */ /* 0x040fe20000410000 */
[-C--:B--2---:R-:W-:Y:S01]  /*2320*/  FFMA.FTZ R143, R144, R149.reuse, R150 ;  /* 0x00000095908f7223 */ /* 0x084fe20000010096 */
[----:B------:R-:W-:Y:S01]  /*2330*/  FMUL.FTZ R149, R142, R149 ;  /* 0x000000958e957220 */ /* 0x000fe20000410000 */
[----:B------:R-:W-:Y:S01]  /*2340*/  @P3 FADD.FTZ R146, R146, R151 ;  /* 0x0000009792923221 */ /* 0x000fe20000010000 */
[----:B------:R-:W0:Y:S01]  /*2350*/  SHFL.UP PT, R7, R145, 0x2, RZ ;  /* 0x0440000091077989 */ /* 0x000e2200000e00ff */
[----:B------:R-:W-:Y:S01]  /*2360*/  FMUL.FTZ R150, R95, R148 ;  /* 0x000000945f967220 */ /* 0x000fe20000410000 */
[----:B------:R-:W-:Y:S01]  /*2370*/  @P3 FFMA.FTZ R144, R144, R147, -R149 ;  /* 0x0000009390903223 */ /* 0x000fe20000010895 */
[----:B------:R-:W-:Y:S01]  /*2380*/  FSEL R143, R142, R143, !P3 ;  /* 0x0000008f8e8f7208 */ /* 0x000fe20005800000 */
[----:B------:R-:W1:Y:S01]  /*2390*/  SHFL.UP PT, R6, R146, 0x2, RZ ;  /* 0x0440000092067989 */ /* 0x000e6200000e00ff */
[----:B------:R-:W-:Y:S01]  /*23a0*/  FMUL.FTZ R156, R139, R152 ;  /* 0x000000988b9c7220 */ /* 0x000fe20000410000 */
[----:B------:R-:W-:Y:S01]  /*23b0*/  FMUL.FTZ R147, R93, R154 ;  /* 0x0000009a5d937220 */ /* 0x000fe20000410000 */
[C---:B------:R-:W-:Y:S01]  /*23c0*/  FMUL.FTZ R142, R141.reuse, R152 ;  /* 0x000000988d8e7220 */ /* 0x040fe20000410000 */
[----:B------:R-:W2:Y:S01]  /*23d0*/  SHFL.UP PT, R4, R144, 0x2, RZ ;  /* 0x0440000090047989 */ /* 0x000ea200000e00ff */
[----:B------:R-:W-:Y:S01]  /*23e0*/  FFMA.FTZ R156, -R141, R150, -R156 ;  /* 0x000000968d9c7223 */ /* 0x000fe2000001099c */
[----:B------:R-:W-:Y:S01]  /*23f0*/  FMUL.FTZ R149, R93, R148 ;  /* 0x000000945d957220 */ /* 0x000fe20000410000 */
[----:B------:R-:W-:Y:S01]  /*2400*/  FFMA.FTZ R142, R139, R150, -R142 ;  /* 0x000000968b8e7223 */ /* 0x000fe2000001088e */
[----:B------:R-:W3:Y:S01]  /*2410*/  SHFL.UP PT, R5, R143, 0x2, RZ ;  /* 0x044000008f057989 */ /* 0x000ee200000e00ff */
[----:B------:R-:W-:Y:S01]  /*2420*/  FADD.FTZ R153, -R147, R156 ;  /* 0x0000009c93997221 */ /* 0x000fe20000010100 */
[----:B------:R-:W-:Y:S01]  /*2430*/  ISETP.GE.AND P3, PT, R42, 0x2, PT ;  /* 0x000000022a00780c */ /* 0x000fe20003f66270 */
[----:B------:R-:W-:-:S02]  /*2440*/  FADD.FTZ R142, R149, R142 ;  /* 0x0000008e958e7221 */ /* 0x000fc40000010000 */
[CC--:B------:R-:W-:Y:S02]  /*2450*/  FMUL.FTZ R156, R140.reuse, -R153.reuse ;  /* 0x800000998c9c7220 */ /* 0x0c0fe40000410000 */
[-C--:B------:R-:W-:Y:S02]  /*2460*/  FMUL.FTZ R160, R140, -R142.reuse ;  /* 0x8000008e8ca07220 */ /* 0x080fe40000410000 */
[C---:B------:R-:W-:Y:S02]  /*2470*/  FFMA.FTZ R158, R131.reuse, R142, -R156 ;  /* 0x0000008e839e7223 */ /* 0x040fe4000001089c */
[----:B------:R-:W-:Y:S01]  /*2480*/  FFMA.FTZ R160, R131, R153, R160 ;  /* 0x0000009983a07223 */ /* 0x000fe200000100a0 */
[-C--:B0-----:R-:W-:Y:S01]  /*2490*/  FMUL.FTZ R151, R143, R7.reuse ;  /* 0x000000078f977220 */ /* 0x081fe20000410000 */
[----:B------:R-:W-:Y:S01]  /*24a0*/  FMUL.FTZ R153, R91, R154 ;  /* 0x0000009a5b997220 */ /* 0x000fe20000410000 */
[-C--:B-1----:R-:W-:Y:S02]  /*24b0*/  FMUL.FTZ R156, R143, R6.reuse ;  /* 0x000000068f9c7220 */ /* 0x082fe40000410000 */
[C---:B------:R-:W-:Y:S01]  /*24c0*/  FFMA.FTZ R155, R144.reuse, R6, -R151 ;  /* 0x00000006909b7223 */ /* 0x040fe20000010897 */
[----:B------:R-:W-:Y:S01]  /*24d0*/  FMUL.FTZ R151, R91, R148 ;  /* 0x000000945b977220 */ /* 0x000fe20000410000 */
[----:B------:R-:W-:Y:S01]  /*24e0*/  FADD.FTZ R160, -R153, R160 ;  /* 0x000000a099a07221 */ /* 0x000fe20000010100 */
[----:B--2---:R-:W-:Y:S01]  /*24f0*/  FMUL.FTZ R142, R143, R4 ;  /* 0x000000048f8e7220 */ /* 0x004fe20000410000 */
[----:B------:R-:W-:Y:S01]  /*2500*/  FFMA.FTZ R156, R144, R7, R156 ;  /* 0x00000007909c7223 */ /* 0x000fe2000001009c */
[----:B------:R-:W-:Y:S01]  /*2510*/  @P3 FADD.FTZ R146, R146, R155 ;  /* 0x0000009b92923221 */ /* 0x000fe20000010000 */
[----:B------:R-:W-:Y:S01]  /*2520*/  FADD.FTZ R158, R151, R158 ;  /* 0x0000009e979e7221 */ /* 0x000fe20000010000 */
[-C--:B---3--:R-:W-:Y:S01]  /*2530*/  FMUL.FTZ R7, R143, R5.reuse ;  /* 0x000000058f077220 */ /* 0x088fe20000410000 */
[C---:B------:R-:W-:Y:S01]  /*2540*/  FFMA.FTZ R142, R144.reuse, R5, R142 ;  /* 0x00000005908e7223 */ /* 0x040fe2000001008e */
[----:B------:R-:W-:Y:S01]  /*2550*/  @P3 FADD.FTZ R145, R145, R156 ;  /* 0x0000009c91913221 */ /* 0x000fe20000010000 */
[C---:B------:R-:W-:Y:S01]  /*2560*/  FMUL.FTZ R155, R137.reuse, -R158 ;  /* 0x8000009e899b7220 */ /* 0x040fe20000410000 */
[----:B------:R-:W-:Y:S01]  /*2570*/  @P3 FFMA.FTZ R144, R144, R4, -R7 ;  /* 0x0000000490903223 */ /* 0x000fe20000010807 */
[----:B------:R-:W-:Y:S01]  /*2580*/  FMUL.FTZ R4, R137, -R160 ;  /* 0x800000a089047220 */ /* 0x000fe20000410000 */
[----:B------:R-:W-:Y:S01]  /*2590*/  FSEL R142, R143, R142, !P3 ;  /* 0x0000008e8f8e7208 */ /* 0x000fe20005800000 */
[----:B------:R-:W0:Y:S01]  /*25a0*/  SHFL.UP PT, R157, R145, 0x4, RZ ;  /* 0x04800000919d7989 */ /* 0x000e2200000e00ff */
[----:B------:R-:W-:Y:S01]  /*25b0*/  FFMA.FTZ R160, R125, R160, R155 ;  /* 0x000000a07da07223 */ /* 0x000fe2000001009b */
[----:B------:R-:W-:Y:S01]  /*25c0*/  FMUL.FTZ R155, R89, R154 ;  /* 0x0000009a599b7220 */ /* 0x000fe20000410000 */
[----:B------:R-:W-:Y:S01]  /*25d0*/  FFMA.FTZ R161, R125, R158, -R4 ;  /* 0x0000009e7da17223 */ /* 0x000fe20000010804 */
[----:B------:R-:W1:Y:S01]  /*25e0*/  SHFL.UP PT, R143, R146, 0x4, RZ ;  /* 0x04800000928f7989 */ /* 0x000e6200000e00ff */
[----:B------:R-:W-:Y:S01]  /*25f0*/  FMUL.FTZ R156, R89, R148 ;  /* 0x00000094599c7220 */ /* 0x000fe20000410000 */
[----:B------:R-:W-:Y:S01]  /*2600*/  FMUL.FTZ R4, R141, -R2 ;  /* 0x800000028d047220 */ /* 0x000fe20000410000 */
[----:B------:R-:W-:Y:S01]  /*2610*/  FADD.FTZ R160, -R155, R160 ;  /* 0x000000a09ba07221 */ /* 0x000fe20000010100 */
[----:B------:R-:W2:Y:S01]  /*2620*/  SHFL.UP PT, R5, R144, 0x4, RZ ;  /* 0x0480000090057989 */ /* 0x000ea200000e00ff */
[----:B------:R-:W-:Y:S01]  /*2630*/  FADD.FTZ R158, R156, R161 ;  /* 0x000000a19c9e7221 */ /* 0x000fe20000010000 */
[----:B------:R-:W-:Y:S01]  /*2640*/  FFMA.FTZ R4, R139, -R3, R4 ;  /* 0x800000038b047223 */ /* 0x000fe20000010004 */
[----:B------:R-:W-:Y:S01]  /*2650*/  ISETP.GE.AND P3, PT, R42, 0x4, PT ;  /* 0x000000042a00780c */ /* 0x000fe20003f66270 */
[----:B------:R-:W3:Y:S01]  /*2660*/  SHFL.UP PT, R7, R142, 0x4, RZ ;  /* 0x048000008e077989 */ /* 0x000ee200000e00ff */
        /* <DEDUP_REMOVED lines=8> */
[C---:B0-----:R-:W-:Y:S01]  /*26f0*/  FMUL.FTZ R159, R142.reuse, R157 ;  /* 0x0000009d8e9f7220 */ /* 0x041fe20000410000 */
[----:B-1----:R-:W-:-:S03]  /*2700*/  FMUL.FTZ R158, R142, R143 ;  /* 0x0000008f8e9e7220 */ /* 0x002fc60000410000 */
[----:B------:R-:W-:Y:S01]  /*2710*/  FFMA.FTZ R159, R144, R143, -R159 ;  /* 0x0000008f909f7223 */ /* 0x000fe2000001089f */
[----:B------:R-:W-:Y:S01]  /*2720*/  FMUL.FTZ R143, R137, -R160 ;  /* 0x800000a0898f7220 */ /* 0x000fe20000410000 */
[----:B--2---:R-:W-:Y:S01]  /*2730*/  FMUL.FTZ R6, R142, R5 ;  /* 0x000000058e067220 */ /* 0x004fe20000410000 */
[----:B------:R-:W-:Y:S01]  /*2740*/  FFMA.FTZ R158, R144, R157, R158 ;  /* 0x0000009d909e7223 */ /* 0x000fe2000001009e */
[----:B------:R-:W-:Y:S01]  /*2750*/  @P3 FADD.FTZ R146, R146, R159 ;  /* 0x0000009f92923221 */ /* 0x000fe20000010000 */
[----:B------:R-:W-:Y:S01]  /*2760*/  FMUL.FTZ R157, R87, R154 ;  /* 0x0000009a579d7220 */ /* 0x000fe20000410000 */
[-C--:B---3--:R-:W-:Y:S01]  /*2770*/  FMUL.FTZ R4, R142, R7.reuse ;  /* 0x000000078e047220 */ /* 0x088fe20000410000 */
[C---:B------:R-:W-:Y:S01]  /*2780*/  FFMA.FTZ R7, R144.reuse, R7, R6 ;  /* 0x0000000790077223 */ /* 0x040fe20000010006 */
[----:B------:R-:W-:Y:S01]  /*2790*/  @P3 FADD.FTZ R145, R145, R158 ;  /* 0x0000009e91913221 */ /* 0x000fe20000010000 */
[----:B------:R-:W-:Y:S01]  /*27a0*/  FMUL.FTZ R158, R87, R148 ;  /* 0x00000094579e7220 */ /* 0x000fe20000410000 */
[----:B------:R-:W-:Y:S01]  /*27b0*/  @P3 FFMA.FTZ R144, R144, R5, -R4 ;  /* 0x0000000590903223 */ /* 0x000fe20000010804 */
[----:B------:R-:W-:Y:S01]  /*27c0*/  FADD.FTZ R168, -R157, R164 ;  /* 0x000000a49da87221 */ /* 0x000fe20000010100 */
[----:B------:R-:W-:Y:S01]  /*27d0*/  FSEL R7, R142, R7, !P3 ;  /* 0x000000078e077208 */ /* 0x000fe20005800000 */
[----:B------:R-:W-:Y:S01]  /*27e0*/  FADD.FTZ R166, R158, R163 ;  /* 0x000000a39ea67221 */ /* 0x000fe20000010000 */
[----:B------:R-:W0:Y:S01]  /*27f0*/  SHFL.UP PT, R6, R146, 0x8, RZ ;  /* 0x0500000092067989 */ /* 0x000e2200000e00ff */
[----:B------:R-:W-:Y:S01]  /*2800*/  FMUL.FTZ R164, R137, -R162 ;  /* 0x800000a289a47220 */ /* 0x000fe20000410000 */
[C---:B------:R-:W-:Y:S01]  /*2810*/  FMUL.FTZ R170, R133.reuse, -R168 ;  /* 0x800000a885aa7220 */ /* 0x040fe20000410000 */
[----:B------:R-:W-:Y:S01]  /*2820*/  FMUL.FTZ R159, R133, -R166 ;  /* 0x800000a6859f7220 */ /* 0x000fe20000410000 */
[----:B------:R-:W1:Y:S01]  /*2830*/  SHFL.UP PT, R4, R144, 0x8, RZ ;  /* 0x0500000090047989 */ /* 0x000e6200000e00ff */
[C---:B------:R-:W-:Y:S01]  /*2840*/  FFMA.FTZ R164, R125.reuse, R160, -R164 ;  /* 0x000000a07da47223 */ /* 0x040fe200000108a4 */
[----:B------:R-:W-:Y:S01]  /*2850*/  FFMA.FTZ R162, R125, R162, R143 ;  /* 0x000000a27da27223 */ /* 0x000fe2000001008f */
[----:B------:R-:W-:Y:S01]  /*2860*/  FFMA.FTZ R168, R127, R168, R159 ;  /* 0x000000a87fa87223 */ /* 0x000fe2000001009f */
[----:B------:R-:W2:Y:S01]  /*2870*/  SHFL.UP PT, R142, R145, 0x8, RZ ;  /* 0x05000000918e7989 */ /* 0x000ea200000e00ff */
[----:B------:R-:W-:Y:S01]  /*2880*/  FMUL.FTZ R159, R85, R154 ;  /* 0x0000009a559f7220 */ /* 0x000fe20000410000 */
[----:B------:R-:W-:Y:S01]  /*2890*/  FFMA.FTZ R161, R127, R166, -R170 ;  /* 0x000000a67fa17223 */ /* 0x000fe200000108aa */
[----:B------:R-:W-:Y:S01]  /*28a0*/  FMUL.FTZ R160, R85, R148 ;  /* 0x0000009455a07220 */ /* 0x000fe20000410000 */
[----:B------:R-:W3:Y:S01]  /*28b0*/  SHFL.UP PT, R5, R7, 0x8, RZ ;  /* 0x0500000007057989 */ /* 0x000ee200000e00ff */
[----:B------:R-:W-:Y:S01]  /*28c0*/  FMUL.FTZ R143, R135, -R162 ;  /* 0x800000a2878f7220 */ /* 0x000fe20000410000 */
[----:B------:R-:W-:Y:S01]  /*28d0*/  FADD.FTZ R170, -R159, R168 ;  /* 0x000000a89faa7221 */ /* 0x000fe20000010100 */
[-C--:B------:R-:W-:Y:S01]  /*28e0*/  FMUL.FTZ R166, R135, -R164.reuse ;  /* 0x800000a487a67220 */ /* 0x080fe20000410000 */
[----:B------:R-:W-:Y:S01]  /*28f0*/  FADD.FTZ R168, R160, R161 ;  /* 0x000000a1a0a87221 */ /* 0x000fe20000010000 */
[C---:B------:R-:W-:Y:S01]  /*2900*/  FFMA.FTZ R164, R129.reuse, R164, -R143 ;  /* 0x000000a481a47223 */ /* 0x040fe2000001088f */
[----:B------:R-:W-:Y:S01]  /*2910*/  ISETP.GE.AND P3, PT, R42, 0x8, PT ;  /* 0x000000082a00780c */ /* 0x000fe20003f66270 */
[----:B------:R-:W-:Y:S01]  /*2920*/  FFMA.FTZ R166, R129, R162, R166 ;  /* 0x000000a281a67223 */ /* 0x000fe200000100a6 */
[C---:B------:R-:W-:Y:S01]  /*2930*/  FMUL.FTZ R143, R123.reuse, -R168 ;  /* 0x800000a87b8f7220 */ /* 0x040fe20000410000 */
[----:B------:R-:W-:-:S02]  /*2940*/  FMUL.FTZ R172, R123, -R170 ;  /* 0x800000aa7bac7220 */ /* 0x000fc40000410000 */
[----:B------:R-:W-:Y:S01]  /*2950*/  FMUL.FTZ R162, R133, -R166 ;  /* 0x800000a685a27220 */ /* 0x000fe20000410000 */
[----:B------:R-:W-:Y:S01]  /*2960*/  FFMA.FTZ R174, R121, R170, R143 ;  /* 0x000000aa79ae7223 */ /* 0x000fe2000001008f */
[----:B0-----:R-:W-:Y:S01]  /*2970*/  FMUL.FTZ R163, R7, R6 ;  /* 0x0000000607a37220 */ /* 0x001fe20000410000 */
[----:B------:R-:W-:Y:S01]  /*2980*/  FFMA.FTZ R169, R121, R168, -R172 ;  /* 0x000000a879a97223 */ /* 0x000fe200000108ac */
[----:B------:R-:W-:Y:S01]  /*2990*/  FFMA.FTZ R170, R127, R164, -R162 ;  /* 0x000000a47faa7223 */ /* 0x000fe200000108a2 */
[----:B-1----:R-:W-:Y:S01]  /*29a0*/  FMUL.FTZ R143, R7, R4 ;  /* 0x00000004078f7220 */ /* 0x002fe20000410000 */
[----:B------:R-:W-:Y:S01]  /*29b0*/  FMUL.FTZ R164, R133, -R164 ;  /* 0x800000a485a47220 */ /* 0x000fe20000410000 */
[CC--:B--2---:R-:W-:Y:S01]  /*29c0*/  FMUL.FTZ R161, R7.reuse, R142.reuse ;  /* 0x0000008e07a17220 */ /* 0x0c4fe20000410000 */
[C---:B------:R-:W-:Y:S01]  /*29d0*/  FFMA.FTZ R142, R144.reuse, R142, R163 ;  /* 0x0000008e908e7223 */ /* 0x040fe200000100a3 */
[CC--:B---3--:R-:W-:Y:S01]  /*29e0*/  FFMA.FTZ R162, R144.reuse, R5.reuse, R143 ;  /* 0x0000000590a27223 */ /* 0x0c8fe2000001008f */
[----:B------:R-:W-:Y:S01]  /*29f0*/  FMUL.FTZ R5, R7, R5 ;  /* 0x0000000507057220 */ /* 0x000fe20000410000 */
[C---:B------:R-:W-:Y:S01]  /*2a00*/  FFMA.FTZ R161, R144.reuse, R6, -R161 ;  /* 0x0000000690a17223 */ /* 0x040fe200000108a1 */
[----:B------:R-:W-:Y:S01]  /*2a10*/  FFMA.FTZ R6, R127, R166, R164 ;  /* 0x000000a67f067223 */ /* 0x000fe200000100a4 */
[----:B------:R-:W-:Y:S01]  /*2a20*/  @P3 FADD.FTZ R145, R145, R142 ;  /* 0x0000008e91913221 */ /* 0x000fe20000010000 */
[----:B------:R-:W-:Y:S01]  /*2a30*/  @P3 FFMA.FTZ R144, R144, R4, -R5 ;  /* 0x0000000490903223 */ /* 0x000fe20000010805 */
[----:B------:R-:W-:Y:S01]  /*2a40*/  @P3 FADD.FTZ R146, R146, R161 ;  /* 0x000000a192923221 */ /* 0x000fe20000010000 */
[----:B------:R-:W-:Y:S01]  /*2a50*/  FSEL R163, R7, R162, !P3 ;  /* 0x000000a207a37208 */ /* 0x000fe20005800000 */
[----:B------:R-:W-:Y:S01]  /*2a60*/  FMUL.FTZ R4, R123, -R6 ;  /* 0x800000067b047220 */ /* 0x000fe20000410000 */
[----:B------:R-:W0:Y:S01]  /*2a70*/  SHFL.UP PT, R168, R145, 0x10, RZ ;  /* 0x0600000091a87989 */ /* 0x000e2200000e00ff */
[C---:B------:R-:W-:Y:S01]  /*2a80*/  FMUL.FTZ R161, R83.reuse, R154 ;  /* 0x0000009a53a17220 */ /* 0x040fe20000410000 */
[----:B------:R-:W-:Y:S01]  /*2a90*/  FMUL.FTZ R162, R83, R148 ;  /* 0x0000009453a27220 */ /* 0x000fe20000410000 */
[-C--:B------:R-:W-:Y:S01]  /*2aa0*/  FFMA.FTZ R172, R121, R170.reuse, -R4 ;  /* 0x000000aa79ac7223 */ /* 0x080fe20000010804 */
[----:B------:R-:W1:Y:S01]  /*2ab0*/  SHFL.UP PT, R164, R144, 0x10, RZ ;  /* 0x0600000090a47989 */ /* 0x000e6200000e00ff */
[----:B------:R-:W-:Y:S01]  /*2ac0*/  FMUL.FTZ R170, R123, -R170 ;  /* 0x800000aa7baa7220 */ /* 0x000fe20000410000 */
[----:B------:R-:W-:Y:S01]  /*2ad0*/  FADD.FTZ R176, -R161, R174 ;  /* 0x000000aea1b07221 */ /* 0x000fe20000010100 */
[----:B------:R-:W-:Y:S01]  /*2ae0*/  FADD.FTZ R142, R162, R169 ;  /* 0x000000a9a28e7221 */ /* 0x000fe20000010000 */
[----:B------:R-:W2:Y:S01]  /*2af0*/  SHFL.UP PT, R166, R146, 0x10, RZ ;  /* 0x0600000092a67989 */ /* 0x000ea200000e00ff */
[----:B------:R-:W-:Y:S01]  /*2b00*/  FFMA.FTZ R174, R121, R6, R170 ;  /* 0x0000000679ae7223 */ /* 0x000fe200000100aa */
[C---:B------:R-:W-:Y:S01]  /*2b10*/  FMUL.FTZ R170, R115.reuse, -R176 ;  /* 0x800000b073aa7220 */ /* 0x040fe20000410000 */
[----:B------:R-:W-:Y:S01]  /*2b20*/  HFMA2.MMA R5, -RZ, RZ, 0, 0 ;  /* 0x00000000ff057435 */ /* 0x000fe200000001ff */
[----:B------:R-:W3:Y:S01]  /*2b30*/  SHFL.UP PT, R143, R163, 0x10, RZ ;  /* 0x06000000a38f7989 */ /* 0x000ee200000e00ff */
[----:B------:R-:W-:Y:S01]  /*2b40*/  FMUL.FTZ R169, R115, -R174 ;  /* 0x800000ae73a97220 */ /* 0x000fe20000410000 */
[-C--:B------:R-:W-:Y:S01]  /*2b50*/  FFMA.FTZ R175, R119, R142.reuse, -R170 ;  /* 0x0000008e77af7223 */ /* 0x080fe200000108aa */
[----:B------:R-:W-:Y:S01]  /*2b60*/  FMUL.FTZ R142, R115, -R142 ;  /* 0x8000008e738e7220 */ /* 0x000fe20000410000 */
[----:B------:R-:W-:-:S02]  /*2b70*/  ISETP.GE.AND P3, PT, R42, 0x10, PT ;  /* 0x000000102a00780c */ /* 0x000fc40003f66270 */
[----:B------:R-:W-:Y:S02]  /*2b80*/  CS2R R6, SRZ ;  /* 0x0000000000067805 */ /* 0x000fe4000001ff00 */
[----:B------:R-:W-:Y:S01]  /*2b90*/  MOV R4, 0x3f800000 ;  /* 0x3f80000000047802 */ /* 0x000fe20000000f00 */
[C---:B------:R-:W-:Y:S01]  /*2ba0*/  FFMA.FTZ R176, R119.reuse, R176, R142 ;  /* 0x000000b077b07223 */ /* 0x040fe2000001008e */
[-C--:B------:R-:W-:Y:S01]  /*2bb0*/  FFMA.FTZ R142, R119, R172.reuse, -R169 ;  /* 0x000000ac778e7223 */ /* 0x080fe200000108a9 */
[----:B------:R-:W-:Y:S01]  /*2bc0*/  FMUL.FTZ R172, R115, -R172 ;  /* 0x800000ac73ac7220 */ /* 0x000fe20000410000 */
[----:B0-----:R-:W-:Y:S02]  /*2bd0*/  FMUL.FTZ R171, R163, R168 ;  /* 0x000000a8a3ab7220 */ /* 0x001fe40000410000 */
[----:B------:R-:W0:Y:S01]  /*2be0*/  @!P0 LDS.128 R4, [UR6+0x1980] ;  /* 0x00198006ff048984 */ /* 0x000e220008000c00 */
[----:B------:R-:W-:Y:S01]  /*2bf0*/  ISETP.NE.AND P0, PT, R165, 0x1f, PT ;  /* 0x0000001fa500780c */ /* 0x000fe20003f05270 */
[C---:B-1----:R-:W-:Y:S01]  /*2c00*/  FMUL.FTZ R169, R163.reuse, R164 ;  /* 0x000000a4a3a97220 */ /* 0x042fe20000410000 */
[-C--:B--2---:R-:W-:Y:S01]  /*2c10*/  FMUL.FTZ R173, R163, R166.reuse ;  /* 0x000000a6a3ad7220 */ /* 0x084fe20000410000 */
[----:B------:R-:W-:-:S02]  /*2c20*/  FFMA.FTZ R171, R144, R166, -R171 ;  /* 0x000000a690ab7223 */ /* 0x000fc400000108ab */
[----:B------:R1:W2:Y:S01]  /*2c30*/  SHFL.DOWN PT, R166, R142, 0x1, 0x1f ;  /* 0x08201f008ea67f89 */ /* 0x0002a200000e0000 */
[CC--:B---3--:R-:W-:Y:S01]  /*2c40*/  FFMA.FTZ R170, R144.reuse, R143.reuse, R169 ;  /* 0x0000008f90aa7223 */ /* 0x0c8fe200000100a9 */
[----:B------:R-:W-:Y:S01]  /*2c50*/  FMUL.FTZ R169, R163, R143 ;  /* 0x0000008fa3a97220 */ /* 0x000fe20000410000 */
[----:B------:R-:W-:Y:S01]  /*2c60*/  FFMA.FTZ R168, R144, R168, R173 ;  /* 0x000000a890a87223 */ /* 0x000fe200000100ad */
[----:B------:R-:W-:Y:S01]  /*2c70*/  @P3 FADD.FTZ R146, R146, R171 ;  /* 0x000000ab92923221 */ /* 0x000fe20000010000 */
[----:B------:R-:W-:Y:S01]  /*2c80*/  FFMA.FTZ R143, R119, R174, R172 ;  /* 0x000000ae778f7223 */ /* 0x000fe200000100ac */
[----:B------:R-:W-:Y:S01]  /*2c90*/  @P3 FFMA.FTZ R144, R144, R164, -R169 ;  /* 0x000000a490903223 */ /* 0x000fe200000108a9 */
[----:B------:R-:W-:Y:S01]  /*2ca0*/  FSEL R170, R163, R170, !P3 ;  /* 0x000000aaa3aa7208 */ /* 0x000fe20005800000 */
[C---:B------:R-:W-:Y:S01]  /*2cb0*/  FMUL.FTZ R164, R0.reuse, R148 ;  /* 0x0000009400a47220 */ /* 0x040fe20000410000 */
[----:B------:R-:W-:Y:S01]  /*2cc0*/  FMUL.FTZ R163, R0, R154 ;  /* 0x0000009a00a37220 */ /* 0x000fe20000410000 */
[----:B------:R-:W-:Y:S01]  /*2cd0*/  @P3 FADD.FTZ R145, R145, R168 ;  /* 0x000000a891913221 */ /* 0x000fe20000010000 */
[----:B------:R-:W3:Y:S01]  /*2ce0*/  SHFL.UP PT, R146, R146, 0x1, RZ ;  /* 0x0420000092927989 */ /* 0x000ee200000e00ff */
[----:B------:R-:W-:Y:S01]  /*2cf0*/  FADD.FTZ R148, R164, R175 ;  /* 0x000000afa4947221 */ /* 0x000fe20000010000 */
[----:B------:R-:W-:Y:S01]  /*2d00*/  FADD.FTZ R154, -R163, R176 ;  /* 0x000000b0a39a7221 */ /* 0x000fe20000010100 */
[----:B------:R-:W-:Y:S01]  /*2d10*/  ISETP.GT.U32.AND P3, PT, R165, 0x1d, PT ;  /* 0x0000001da500780c */ /* 0x000fe20003f64070 */
[----:B------:R1:W4:Y:S04]  /*2d20*/  SHFL.DOWN PT, R168, R143, 0x1, 0x1f ;  /* 0x08201f008fa87f89 */ /* 0x00032800000e0000 */
[----:B------:R1:W0:Y:S04]  /*2d30*/  SHFL.DOWN PT, R172, R148, 0x1, 0x1f ;  /* 0x08201f0094ac7f89 */ /* 0x00022800000e0000 */
[----:B------:R1:W0:Y:S04]  /*2d40*/  SHFL.DOWN PT, R174, R154, 0x1, 0x1f ;  /* 0x08201f009aae7f89 */ /* 0x00022800000e0000 */
[----:B------:R-:W0:Y:S04]  /*2d50*/  SHFL.UP PT, R144, R144, 0x1, RZ ;  /* 0x0420000090907989 */ /* 0x000e2800000e00ff */
[----:B------:R-:W0:Y:S04]  /*2d60*/  SHFL.UP PT, R170, R170, 0x1, RZ ;  /* 0x04200000aaaa7989 */ /* 0x000e2800000e00ff */
[----:B------:R-:W0:Y:S01]  /*2d70*/  SHFL.UP PT, R145, R145, 0x1, RZ ;  /* 0x0420000091917989 */ /* 0x000e2200000e00ff */
[----:B-123--:R-:W-:Y:S05]  /*2d80*/  @!P0 BRA `(.L_x_15495) ;  /* 0x00000000002c8947 */ /* 0x00efea0003800000 */
[C---:B----4-:R-:W-:Y:S01]  /*2d90*/  FMUL.FTZ R169, R143.reuse, R168 ;  /* 0x000000a88fa97220 */ /* 0x050fe20000410000 */
[C---:B0-----:R-:W-:Y:S01]  /*2da0*/  FMUL.FTZ R171, R143.reuse, R174 ;  /* 0x000000ae8fab7220 */ /* 0x041fe20000410000 */
        /* <DEDUP_REMOVED lines=9> */
.L_x_15495:
[----:B------:R-:W-:Y:S05]  /*2e40*/  BSYNC B0 ;  /* 0x0000000000007941 */ /* 0x000fea0003800000 */
.L_x_15494:
[----:B------:R1:W2:Y:S01]  /*2e50*/  SHFL.DOWN PT, R166, R142, 0x2, 0x1f ;  /* 0x08401f008ea67f89 */ /* 0x0002a200000e0000 */
[----:B------:R-:W-:Y:S03]  /*2e60*/  BSSY B0, `(.L_x_15496) ;  /* 0x0000010000007945 */ /* 0x000fe60003800000 */
[----:B----4-:R1:W3:Y:S04]  /*2e70*/  SHFL.DOWN PT, R168, R143, 0x2, 0x1f ;  /* 0x08401f008fa87f89 */ /* 0x0102e800000e0000 */
[----:B0-----:R1:W0:Y:S04]  /*2e80*/  SHFL.DOWN PT, R172, R148, 0x2, 0x1f ;  /* 0x08401f0094ac7f89 */ /* 0x00122800000e0000 */
[----:B------:R1:W4:Y:S01]  /*2e90*/  SHFL.DOWN PT, R174, R154, 0x2, 0x1f ;  /* 0x08401f009aae7f89 */ /* 0x00032200000e0000 */
        /* <DEDUP_REMOVED lines=12> */
.L_x_15497:
[----:B------:R-:W-:Y:S05]  /*2f60*/  BSYNC B0 ;  /* 0x0000000000007941 */ /* 0x000fea0003800000 */
.L_x_15496:
[----:B--2---:R2:W1:Y:S01]  /*2f70*/  SHFL.DOWN PT, R166, R142, 0x4, 0x1f ;  /* 0x08801f008ea67f89 */ /* 0x00446200000e0000 */
[----:B------:R-:W-:Y:S03]  /*2f80*/  BSSY B0, `(.L_x_15498) ;  /* 0x0000010000007945 */ /* 0x000fe60003800000 */
[----:B---3--:R2:W3:Y:S04]  /*2f90*/  SHFL.DOWN PT, R168, R143, 0x4, 0x1f ;  /* 0x08801f008fa87f89 */ /* 0x0084e800000e0000 */
[----:B0-----:R2:W0:Y:S04]  /*2fa0*/  SHFL.DOWN PT, R172, R148, 0x4, 0x1f ;  /* 0x08801f0094ac7f89 */ /* 0x00142800000e0000 */
        /* <DEDUP_REMOVED lines=13> */
.L_x_15499:
[----:B------:R-:W-:Y:S05]  /*3080*/  BSYNC B0 ;  /* 0x0000000000007941 */ /* 0x000fea0003800000 */
.L_x_15498:
[----:B-1----:R1:W1:Y:S01]  /*3090*/  SHFL.DOWN PT, R166, R142, 0x8, 0x1f ;  /* 0x09001f008ea67f89 */ /* 0x00226200000e0000 */
[----:B------:R-:W-:Y:S03]  /*30a0*/  BSSY B0, `(.L_x_15500) ;  /* 0x0000010000007945 */ /* 0x000fe60003800000 */
[----:B---3--:R3:W1:Y:S04]  /*30b0*/  SHFL.DOWN PT, R168, R143, 0x8, 0x1f ;  /* 0x09001f008fa87f89 */ /* 0x00866800000e0000 */
[----:B0-----:R3:W0:Y:S04]  /*30c0*/  SHFL.DOWN PT, R172, R148, 0x8, 0x1f ;  /* 0x09001f0094ac7f89 */ /* 0x00162800000e0000 */
[----:B----4-:R3:W4:Y:S01]  /*30d0*/  SHFL.DOWN PT, R174, R154, 0x8, 0x1f ;  /* 0x09001f009aae7f89 */ /* 0x01072200000e0000 */
[----:B------:R-:W-:Y:S05]  /*30e0*/  @P5 BRA `(.L_x_15501) ;  /* 0x00000000002c5947 */ /* 0x000fea0003800000 */
[C---:B-1----:R-:W-:Y:S01]  /*30f0*/  FMUL.FTZ R169, R143.reuse, R168 ;  /* 0x000000a88fa97220 */ /* 0x042fe20000410000 */
[C---:B----4-:R-:W-:Y:S01]  /*3100*/  FMUL.FTZ R171, R143.reuse, R174 ;  /* 0x000000ae8fab7220 */ /* 0x050fe20000410000 */
[C---:B0-----:R-:W-:Y:S01]  /*3110*/  FMUL.FTZ R173, R143.reuse, R172 ;  /* 0x000000ac8fad7220 */ /* 0x041fe20000410000 */
        /* <DEDUP_REMOVED lines=8> */
.L_x_15501:
[----:B------:R-:W-:Y:S05]  /*31a0*/  BSYNC B0 ;  /* 0x0000000000007941 */ /* 0x000fea0003800000 */
.L_x_15500:
[----:B-1----:R1:W1:Y:S01]  /*31b0*/  SHFL.DOWN PT, R166, R142, 0x10, 0x1f ;  /* 0x0a001f008ea67f89 */ /* 0x00226200000e0000 */
[----:B------:R-:W-:Y:S03]  /*31c0*/  BSSY B0, `(.L_x_15502) ;  /* 0x0000010000007945 */ /* 0x000fe60003800000 */
[----:B------:R1:W1:Y:S04]  /*31d0*/  SHFL.DOWN PT, R168, R143, 0x10, 0x1f ;  /* 0x0a001f008fa87f89 */ /* 0x00026800000e0000 */
[----:B0-----:R0:W0:Y:S04]  /*31e0*/  SHFL.DOWN PT, R172, R148, 0x10, 0x1f ;  /* 0x0a001f0094ac7f89 */ /* 0x00102800000e0000 */
[----:B----4-:R4:W0:Y:S01]  /*31f0*/  SHFL.DOWN PT, R174, R154, 0x10, 0x1f ;  /* 0x0a001f009aae7f89 */ /* 0x01082200000e0000 */
        /* <DEDUP_REMOVED lines=9> */
[----:B------:R-:W-:Y:S01]  /*3290*/  FADD.FTZ R148, R148, R171 ;  /* 0x000000ab94947221 */ /* 0x000fe20000010000 */
[----:B----4-:R-:W-:Y:S01]  /*32a0*/  FADD.FTZ R154, R154, R173 ;  /* 0x000000ad9a9a7221 */ /* 0x010fe20000010000 */
[----:B------:R-:W-:-:S07]  /*32b0*/  MOV R142, R169 ;  /* 0x000000a9008e7202 */ /* 0x000fce0000000f00 */
.L_x_15503:
[----:B------:R-:W-:Y:S05]  /*32c0*/  BSYNC B0 ;  /* 0x0000000000007941 */ /* 0x000fea0003800000 */
.L_x_15502:
[----:B------:R-:W-:Y:S01]  /*32d0*/  SHFL.DOWN PT, R171, R143, 0x1, 0x1f ;  /* 0x08201f008fab7f89 */ /* 0x000fe200000e0000 */
[----:B------:R-:W-:Y:S01]  /*32e0*/  ISETP.GT.AND P0, PT, R42, 0x1e, PT ;  /* 0x0000001e2a00780c */ /* 0x000fe20003f04270 */
[----:B------:R-:W-:Y:S02]  /*32f0*/  BSSY B0, `(.L_x_15504) ;  /* 0x000015e000007945 */ /* 0x000fe40003800000 */
[----:B-1----:R-:W1:Y:S04]  /*3300*/  SHFL.IDX PT, R168, R7, RZ, 0x1f ;  /* 0x00001fff07a87589 */ /* 0x002e6800000e0000 */
[----:B------:R-:W5:Y:S04]  /*3310*/  SHFL.IDX PT, R166, R6, RZ, 0x1f ;  /* 0x00001fff06a67589 */ /* 0x000f6800000e0000 */
[----:B0-----:R-:W0:Y:S04]  /*3320*/  SHFL.DOWN PT, R172, R142, 0x1, 0x1f ;  /* 0x08201f008eac7f89 */ /* 0x001e2800000e0000 */
[----:B------:R-:W4:Y:S04]  /*3330*/  SHFL.DOWN PT, R174, R148, 0x1, 0x1f ;  /* 0x08201f0094ae7f89 */ /* 0x000f2800000e0000 */
[----:B------:R-:W4:Y:S04]  /*3340*/  SHFL.DOWN PT, R176, R154, 0x1, 0x1f ;  /* 0x08201f009ab07f89 */ /* 0x000f2800000e0000 */
[----:B--23--:R-:W2:Y:S01]  /*3350*/  SHFL.IDX PT, R143, R143, RZ, 0x1f ;  /* 0x00001fff8f8f7589 */ /* 0x00cea200000e0000 */
[----:B-1----:R-:W-:-:S03]  /*3360*/  @P2 FMUL.FTZ R169, R171, R168 ;  /* 0x000000a8aba92220 */ /* 0x002fc60000410000 */
[----:B------:R-:W1:Y:S01]  /*3370*/  SHFL.IDX PT, R142, R142, RZ, 0x1f ;  /* 0x00001fff8e8e7589 */ /* 0x000e6200000e0000 */
[----:B-----5:R-:W-:-:S03]  /*3380*/  @P2 FMUL.FTZ R171, R171, R166 ;  /* 0x000000a6abab2220 */ /* 0x020fc60000410000 */
[----:B------:R-:W-:Y:S01]  /*3390*/  SHFL.IDX PT, R148, R148, RZ, 0x1f ;  /* 0x00001fff94947589 */ /* 0x000fe200000e0000 */
[C---:B0-----:R-:W-:Y:S01]  /*33a0*/  @P2 FFMA.FTZ R169, R172.reuse, R166, -R169 ;  /* 0x000000a6aca92223 */ /* 0x041fe200000108a9 */
[----:B------:R-:W-:Y:S02]  /*33b0*/  @P2 FFMA.FTZ R171, R172, R168, R171 ;  /* 0x000000a8acab2223 */ /* 0x000fe400000100ab */
[----:B----4-:R-:W-:Y:S01]  /*33c0*/  SHFL.IDX PT, R154, R154, RZ, 0x1f ;  /* 0x00001fff9a9a7589 */ /* 0x010fe200000e0000 */
[----:B------:R-:W-:Y:S01]  /*33d0*/  @P2 FADD.FTZ R166, R174, R169 ;  /* 0x000000a9aea62221 */ /* 0x000fe20000010000 */
[----:B------:R-:W-:-:S03]  /*33e0*/  @P2 FADD.FTZ R168, R176, R171 ;  /* 0x000000abb0a82221 */ /* 0x000fc60000010000 */
[-C--:B------:R-:W-:Y:S01]  /*33f0*/  FMUL.FTZ R169, R166, -R3.reuse ;  /* 0x80000003a6a97220 */ /* 0x080fe20000410000 */
[----:B------:R-:W-:Y:S01]  /*3400*/  ISETP.NE.AND P2, PT, R43, RZ, PT ;  /* 0x000000ff2b00720c */ /* 0x000fe20003f45270 */
[C---:B------:R-:W-:Y:S02]  /*3410*/  FMUL.FTZ R3, R168.reuse, -R3 ;  /* 0x80000003a8037220 */ /* 0x040fe40000410000 */
[-C--:B------:R-:W-:Y:S02]  /*3420*/  FFMA.FTZ R169, R168, R2.reuse, R169 ;  /* 0x00000002a8a97223 */ /* 0x080fe400000100a9 */
[----:B------:R-:W-:Y:S02]  /*3430*/  FFMA.FTZ R3, R166, R2, -R3 ;  /* 0x00000002a6037223 */ /* 0x000fe40000010803 */
[----:B------:R-:W-:Y:S01]  /*3440*/  FADD.FTZ R152, -R152, R169 ;  /* 0x000000a998987221 */ /* 0x000fe20000010100 */
[----:B------:R-:W-:Y:S01]  /*3450*/  FMUL.FTZ R169, R170, R8 ;  /* 0x00000008aaa97220 */ /* 0x000fe20000410000 */
[----:B------:R-:W-:-:S02]  /*3460*/  FADD.FTZ R150, R150, R3 ;  /* 0x0000000396967221 */ /* 0x000fc40000010000 */
[C---:B------:R-:W-:Y:S02]  /*3470*/  FMUL.FTZ R2, R141.reuse, -R152 ;  /* 0x800000988d027220 */ /* 0x040fe40000410000 */
[-C--:B------:R-:W-:Y:S02]  /*3480*/  FMUL.FTZ R3, R141, -R150.reuse ;  /* 0x800000968d037220 */ /* 0x080fe40000410000 */
[C---:B------:R-:W-:Y:S02]  /*3490*/  FFMA.FTZ R2, R139.reuse, R150, -R2 ;  /* 0x000000968b027223 */ /* 0x040fe40000010802 */
[----:B------:R-:W-:Y:S02]  /*34a0*/  FFMA.FTZ R166, R139, R152, R3 ;  /* 0x000000988ba67223 */ /* 0x000fe40000010003 */
[----:B------:R-:W-:Y:S01]  /*34b0*/  FADD.FTZ R149, R149, R2 ;  /* 0x0000000295957221 */ /* 0x000fe20000010000 */
[----:B------:R-:W-:Y:S01]  /*34c0*/  FMUL.FTZ R3, R170, R9 ;  /* 0x00000009aa037220 */ /* 0x000fe20000410000 */
[----:B------:R-:W-:-:S02]  /*34d0*/  FADD.FTZ R147, -R147, R166 ;  /* 0x000000a693937221 */ /* 0x000fc40000010100 */
[----:B------:R-:W-:Y:S01]  /*34e0*/  FMUL.FTZ R166, R140, -R149 ;  /* 0x800000958ca67220 */ /* 0x000fe20000410000 */
[----:B------:R-:W-:Y:S01]  /*34f0*/  FFMA.FTZ R3, R144, R8, -R3 ;  /* 0x0000000890037223 */ /* 0x000fe20000010803 */
[-C--:B------:R-:W-:Y:S02]  /*3500*/  FMUL.FTZ R2, R140, -R147.reuse ;  /* 0x800000938c027220 */ /* 0x080fe40000410000 */
[C---:B------:R-:W-:Y:S01]  /*3510*/  FFMA.FTZ R170, R131.reuse, R147, R166 ;  /* 0x0000009383aa7223 */ /* 0x040fe200000100a6 */
[----:B------:R-:W-:Y:S01]  /*3520*/  FFMA.FTZ R166, R144, R9, R169 ;  /* 0x0000000990a67223 */ /* 0x000fe200000100a9 */
[----:B------:R-:W-:Y:S01]  /*3530*/  @P1 FADD.FTZ R8, R146, R3 ;  /* 0x0000000392081221 */ /* 0x000fe20000010000 */
[----:B------:R-:W-:Y:S01]  /*3540*/  FFMA.FTZ R168, R131, R149, -R2 ;  /* 0x0000009583a87223 */ /* 0x000fe20000010802 */
[----:B------:R-:W-:Y:S01]  /*3550*/  FADD.FTZ R2, -R153, R170 ;  /* 0x000000aa99027221 */ /* 0x000fe20000010100 */
[----:B------:R-:W-:Y:S01]  /*3560*/  @P1 FADD.FTZ R9, R145, R166 ;  /* 0x000000a691091221 */ /* 0x000fe20000010000 */
[----:B------:R-:W-:Y:S01]  /*3570*/  FMUL.FTZ R146, R11, R8 ;  /* 0x000000080b927220 */ /* 0x000fe20000410000 */
[----:B------:R-:W-:Y:S01]  /*3580*/  FADD.FTZ R144, R151, R168 ;  /* 0x000000a897907221 */ /* 0x000fe20000010000 */
[----:B------:R-:W-:Y:S01]  /*3590*/  FMUL.FTZ R166, R137, -R2 ;  /* 0x8000000289a67220 */ /* 0x000fe20000410000 */
[-C--:B------:R-:W-:Y:S01]  /*35a0*/  FMUL.FTZ R3, R11, R9.reuse ;  /* 0x000000090b037220 */ /* 0x080fe20000410000 */
[C---:B------:R-:W-:Y:S01]  /*35b0*/  FFMA.FTZ R9, R10.reuse, R9, R146 ;  /* 0x000000090a097223 */ /* 0x040fe20000010092 */
[-C--:B------:R-:W-:Y:S01]  /*35c0*/  FMUL.FTZ R145, R137, -R144.reuse ;  /* 0x8000009089917220 */ /* 0x080fe20000410000 */
[C---:B------:R-:W-:Y:S01]  /*35d0*/  FFMA.FTZ R11, R125.reuse, R144, -R166 ;  /* 0x000000907d0b7223 */ /* 0x040fe200000108a6 */
[----:B------:R-:W-:Y:S01]  /*35e0*/  FFMA.FTZ R3, R10, R8, -R3 ;  /* 0x000000080a037223 */ /* 0x000fe20000010803 */
[----:B------:R-:W-:Y:S01]  /*35f0*/  ISETP.NE.AND P1, PT, R42, RZ, PT ;  /* 0x000000ff2a00720c */ /* 0x000fe20003f25270 */
[----:B------:R-:W-:Y:S01]  /*3600*/  FFMA.FTZ R166, R125, R2, R145 ;  /* 0x000000027da67223 */ /* 0x000fe20000010091 */
[----:B------:R-:W-:Y:S01]  /*3610*/  FADD.FTZ R156, R156, R11 ;  /* 0x0000000b9c9c7221 */ /* 0x000fe20000010000 */
[----:B------:R-:W-:Y:S01]  /*3620*/  FADD.FTZ R145, R138, R3 ;  /* 0x000000038a917221 */ /* 0x000fe20000010000 */
[----:B------:R-:W-:Y:S01]  /*3630*/  FADD.FTZ R138, RZ, R9 ;  /* 0x00000009ff8a7221 */ /* 0x000fe20000010000 */
[----:B------:R-:W-:Y:S01]  /*3640*/  FADD.FTZ R146, -R155, R166 ;  /* 0x000000a69b927221 */ /* 0x000fe20000010100 */
[----:B------:R-:W-:Y:S01]  /*3650*/  FMUL.FTZ R166, R135, -R156 ;  /* 0x8000009c87a67220 */ /* 0x000fe20000410000 */
[C---:B------:R-:W-:Y:S01]  /*3660*/  FMUL.FTZ R10, R115.reuse, R145 ;  /* 0x00000091730a7220 */ /* 0x040fe20000410000 */
[----:B------:R-:W-:Y:S01]  /*3670*/  FMUL.FTZ R8, R115, R138 ;  /* 0x0000008a73087220 */ /* 0x000fe20000410000 */
[-C--:B------:R-:W-:Y:S01]  /*3680*/  FMUL.FTZ R3, R135, -R146.reuse ;  /* 0x8000009287037220 */ /* 0x080fe20000410000 */
[----:B------:R-:W-:Y:S01]  /*3690*/  FFMA.FTZ R166, R129, R146, R166 ;  /* 0x0000009281a67223 */ /* 0x000fe200000100a6 */
[----:B------:R-:W-:-:S02]  /*36a0*/  FFMA.FTZ R10, R119, R138, R10 ;  /* 0x0000008a770a7223 */ /* 0x000fc4000001000a */
[----:B------:R-:W-:Y:S01]  /*36b0*/  FFMA.FTZ R9, R129, R156, -R3 ;  /* 0x0000009c81097223 */ /* 0x000fe20000010803 */
[----:B------:R-:W-:Y:S01]  /*36c0*/  FADD.FTZ R166, -R157, R166 ;  /* 0x000000a69da67221 */ /* 0x000fe20000010100 */
[----:B------:R-:W-:Y:S01]  /*36d0*/  FFMA.FTZ R3, R119, R145, -R8 ;  /* 0x0000009177037223 */ /* 0x000fe20000010808 */
[----:B------:R-:W-:Y:S01]  /*36e0*/  FADD.FTZ R168, RZ, R10 ;  /* 0x0000000affa87221 */ /* 0x000fe20000010000 */
        /* <DEDUP_REMOVED lines=35> */
[----:B------:R-:W-:Y:S01]  /*3920*/  FFMA.FTZ R3, R60, -R17, R145 ;  /* 0x800000113c037223 */ /* 0x000fe20000010091 */
[----:B------:R-:W-:Y:S01]  /*3930*/  FADD.FTZ R178, -R163, R178 ;  /* 0x000000b2a3b27221 */ /* 0x000fe20000010100 */
[----:B------:R-:W-:Y:S01]  /*3940*/  FFMA.FTZ R10, R0, R145, RZ ;  /* 0x00000091000a7223 */ /* 0x000fe200000100ff */
[----:B------:R-:W-:Y:S01]  /*3950*/  FADD.FTZ R182, RZ, R135 ;  /* 0x00000087ffb67221 */ /* 0x000fe20000010000 */
[----:B------:R-:W-:Y:S01]  /*3960*/  FFMA.FTZ R192, R65, R120, R8 ;  /* 0x0000007841c07223 */ /* 0x000fe20000010008 */
[----:B------:R-:W-:Y:S01]  /*3970*/  FMUL.FTZ R11, R178, R17 ;  /* 0x00000011b20b7220 */ /* 0x000fe20000410000 */
[----:B------:R-:W-:Y:S01]  /*3980*/  FMUL.FTZ R115, R174, R111 ;  /* 0x0000006fae737220 */ /* 0x000fe20000410000 */
[----:B------:R-:W-:Y:S01]  /*3990*/  FMUL.FTZ R17, R164, R17 ;  /* 0x00000011a4117220 */ /* 0x000fe20000410000 */
[----:B------:R-:W-:Y:S01]  /*39a0*/  FMUL.FTZ R8, R137, R182 ;  /* 0x000000b689087220 */ /* 0x000fe20000410000 */
[----:B------:R-:W-:Y:S01]  /*39b0*/  FMUL.FTZ R184, R138, R11 ;  /* 0x0000000b8ab87220 */ /* 0x000fe20000410000 */
[-C--:B------:R-:W-:Y:S01]  /*39c0*/  FFMA.FTZ R176, R62, -R111.reuse, R151 ;  /* 0x8000006f3eb07223 */ /* 0x080fe20000010097 */
[----:B------:R-:W-:Y:S01]  /*39d0*/  FMUL.FTZ R111, R162, R111 ;  /* 0x0000006fa26f7220 */ /* 0x000fe20000410000 */
[----:B------:R-:W-:Y:S01]  /*39e0*/  FFMA.FTZ R186, R83, R151, R10 ;  /* 0x0000009753ba7223 */ /* 0x000fe2000001000a */
[C---:B------:R-:W-:Y:S01]  /*39f0*/  FMUL.FTZ R188, R168.reuse, R115 ;  /* 0x00000073a8bc7220 */ /* 0x040fe20000410000 */
[----:B------:R-:W-:Y:S01]  /*3a00*/  FFMA.FTZ R184, R17, R3, R184 ;  /* 0x0000000311b87223 */ /* 0x000fe200000100b8 */
[-C--:B------:R-:W-:Y:S01]  /*3a10*/  FMUL.FTZ R10, R137, R192.reuse ;  /* 0x000000c0890a7220 */ /* 0x080fe20000410000 */
[----:B------:R-:W-:Y:S01]  /*3a20*/  FFMA.FTZ R9, R125, R192, -R8 ;  /* 0x000000c07d097223 */ /* 0x000fe20000010808 */
[----:B------:R-:W-:Y:S01]  /*3a30*/  FMUL.FTZ R121, R168, R111 ;  /* 0x0000006fa8797220 */ /* 0x000fe20000410000 */
[----:B------:R-:W-:Y:S01]  /*3a40*/  FFMA.FTZ R119, R111, R176, R188 ;  /* 0x000000b06f777223 */ /* 0x000fe200000100bc */
[----:B------:R-:W-:Y:S01]  /*3a50*/  FADD.FTZ R184, RZ, R184 ;  /* 0x000000b8ffb87221 */ /* 0x000fe20000010000 */
[----:B------:R-:W-:Y:S01]  /*3a60*/  FFMA.FTZ R10, R125, R182, R10 ;  /* 0x000000b67d0a7223 */ /* 0x000fe2000001000a */
[----:B------:R-:W-:Y:S01]  /*3a70*/  FFMA.FTZ R129, R66, R99, R9 ;  /* 0x0000006342817223 */ /* 0x000fe20000010009 */
[-C--:B------:R-:W-:Y:S01]  /*3a80*/  FMUL.FTZ R9, R170, R134.reuse ;  /* 0x00000086aa097220 */ /* 0x080fe20000410000 */
[----:B------:R-:W-:Y:S01]  /*3a90*/  FFMA.FTZ R188, R176, R115, -R121 ;  /* 0x00000073b0bc7223 */ /* 0x000fe20000010879 */
[----:B------:R-:W-:Y:S01]  /*3aa0*/  FADD.FTZ R121, R184, R119 ;  /* 0x00000077b8797221 */ /* 0x000fe20000010000 */
[----:B------:R-:W-:Y:S01]  /*3ab0*/  FMUL.FTZ R8, R138, R17 ;  /* 0x000000118a087220 */ /* 0x000fe20000410000 */
[----:B------:R-:W-:Y:S01]  /*3ac0*/  FADD.FTZ R184, RZ, R10 ;  /* 0x0000000affb87221 */ /* 0x000fe20000010000 */
[-C--:B------:R-:W-:Y:S01]  /*3ad0*/  FFMA.FTZ R115, R63, -R134.reuse, R190 ;  /* 0x800000863f737223 */ /* 0x080fe200000100be */
[----:B------:R-:W-:Y:S01]  /*3ae0*/  FMUL.FTZ R119, R160, R134 ;  /* 0x00000086a0777220 */ /* 0x000fe20000410000 */
[----:B------:R-:W-:Y:S01]  /*3af0*/  FMUL.FTZ R10, R172, R9 ;  /* 0x00000009ac0a7220 */ /* 0x000fe20000410000 */
[----:B------:R-:W-:Y:S01]  /*3b00*/  FFMA.FTZ R11, R3, R11, -R8 ;  /* 0x0000000b030b7223 */ /* 0x000fe20000010808 */
[CC--:B------:R-:W-:Y:S01]  /*3b10*/  FMUL.FTZ R8, R140.reuse, R184.reuse ;  /* 0x000000b88c087220 */ /* 0x0c0fe20000410000 */
[----:B------:R-:W-:Y:S01]  /*3b20*/  FMUL.FTZ R140, R140, R129 ;  /* 0x000000818c8c7220 */ /* 0x000fe20000410000 */
[----:B------:R-:W-:Y:S01]  /*3b30*/  FFMA.FTZ R10, R119, R115, R10 ;  /* 0x00000073770a7223 */ /* 0x000fe2000001000a */
[-C--:B------:R-:W-:Y:S01]  /*3b40*/  FMUL.FTZ R123, R166, R19.reuse ;  /* 0x00000013a67b7220 */ /* 0x080fe20000410000 */
[----:B------:R-:W-:Y:S01]  /*3b50*/  FADD.FTZ R11, RZ, R11 ;  /* 0x0000000bff0b7221 */ /* 0x000fe20000010000 */
[----:B------:R-:W-:Y:S01]  /*3b60*/  FFMA.FTZ R134, R131, R184, R140 ;  /* 0x000000b883867223 */ /* 0x000fe2000001008c */
[----:B------:R-:W-:Y:S01]  /*3b70*/  FADD.FTZ R10, R121, R10 ;  /* 0x0000000a790a7221 */ /* 0x000fe20000010000 */
[-C--:B------:R-:W-:Y:S01]  /*3b80*/  FFMA.FTZ R121, R64, -R19.reuse, R127 ;  /* 0x8000001340797223 */ /* 0x080fe2000001007f */
[----:B------:R-:W-:Y:S01]  /*3b90*/  FMUL.FTZ R19, R158, R19 ;  /* 0x000000139e137220 */ /* 0x000fe20000410000 */
[C---:B------:R-:W-:Y:S01]  /*3ba0*/  FMUL.FTZ R140, R180.reuse, R123 ;  /* 0x0000007bb48c7220 */ /* 0x040fe20000410000 */
[----:B------:R-:W-:Y:S01]  /*3bb0*/  FADD.FTZ R11, R11, R188 ;  /* 0x000000bc0b0b7221 */ /* 0x000fe20000010000 */
[----:B------:R-:W-:Y:S01]  /*3bc0*/  FFMA.FTZ R8, R131, R129, -R8 ;  /* 0x0000008183087223 */ /* 0x000fe20000010808 */
[----:B------:R-:W-:Y:S01]  /*3bd0*/  FMUL.FTZ R188, R180, R19 ;  /* 0x00000013b4bc7220 */ /* 0x000fe20000410000 */
[----:B------:R-:W-:Y:S01]  /*3be0*/  FFMA.FTZ R125, R19, R121, R140 ;  /* 0x00000079137d7223 */ /* 0x000fe2000001008c */
[----:B------:R-:W-:Y:S01]  /*3bf0*/  FADD.FTZ R134, RZ, R134 ;  /* 0x00000086ff867221 */ /* 0x000fe20000010000 */
[----:B------:R-:W-:Y:S01]  /*3c00*/  FFMA.FTZ R186, R85, R190, R186 ;  /* 0x000000be55ba7223 */ /* 0x000fe200000100ba */
[----:B------:R-:W-:Y:S01]  /*3c10*/  FMUL.FTZ R190, R172, R119 ;  /* 0x00000077acbe7220 */ /* 0x000fe20000410000 */
[----:B------:R-:W-:Y:S01]  /*3c20*/  FADD.FTZ R10, R10, R125 ;  /* 0x0000007d0a0a7221 */ /* 0x000fe20000010000 */
[----:B------:R-:W-:Y:S01]  /*3c30*/  FMUL.FTZ R125, R156, R132 ;  /* 0x000000849c7d7220 */ /* 0x000fe20000410000 */
[----:B------:R-:W-:Y:S01]  /*3c40*/  FFMA.FTZ R194, R67, R118, R8 ;  /* 0x0000007643c27223 */ /* 0x000fe20000010008 */
[----:B------:R-:W-:Y:S01]  /*3c50*/  FFMA.FTZ R188, R121, R123, -R188 ;  /* 0x0000007b79bc7223 */ /* 0x000fe200000108bc */
[----:B------:R-:W-:Y:S01]  /*3c60*/  FMUL.FTZ R8, R141, R134 ;  /* 0x000000868d087220 */ /* 0x000fe20000410000 */
[-C--:B------:R-:W-:Y:S01]  /*3c70*/  FFMA.FTZ R123, R65, -R132.reuse, R192 ;  /* 0x80000084417b7223 */ /* 0x080fe200000100c0 */
[----:B------:R-:W-:Y:S01]  /*3c80*/  FFMA.FTZ R186, R87, R127, R186 ;  /* 0x0000007f57ba7223 */ /* 0x000fe200000100ba */
[----:B------:R-:W-:Y:S01]  /*3c90*/  FMUL.FTZ R132, R146, R132 ;  /* 0x0000008492847220 */ /* 0x000fe20000410000 */
[----:B------:R-:W-:Y:S01]  /*3ca0*/  FMUL.FTZ R140, R182, R125 ;  /* 0x0000007db68c7220 */ /* 0x000fe20000410000 */
[----:B------:R-:W-:Y:S01]  /*3cb0*/  FFMA.FTZ R190, R115, R9, -R190 ;  /* 0x0000000973be7223 */ /* 0x000fe200000108be */
[----:B------:R-:W-:Y:S01]  /*3cc0*/  FFMA.FTZ R9, R139, R194, -R8 ;  /* 0x000000c28b097223 */ /* 0x000fe20000010808 */
[----:B------:R-:W-:Y:S01]  /*3cd0*/  FFMA.FTZ R8, R0, -R138, RZ ;  /* 0x8000008a00087223 */ /* 0x000fe200000100ff */
[----:B------:R-:W-:Y:S01]  /*3ce0*/  FFMA.FTZ R186, R89, R192, R186 ;  /* 0x000000c059ba7223 */ /* 0x000fe200000100ba */
[-C--:B------:R-:W-:Y:S01]  /*3cf0*/  FFMA.FTZ R140, R123, R132.reuse, -R140 ;  /* 0x000000847b8c7223 */ /* 0x080fe2000001088c */
[----:B------:R-:W-:Y:S01]  /*3d00*/  FADD.FTZ R11, R11, R190 ;  /* 0x000000be0b0b7221 */ /* 0x000fe20000010000 */
[----:B------:R-:W-:Y:S01]  /*3d10*/  FMUL.FTZ R132, R182, R132 ;  /* 0x00000084b6847220 */ /* 0x000fe20000410000 */
[-C--:B------:R-:W-:Y:S01]  /*3d20*/  FMUL.FTZ R131, R2, R109.reuse ;  /* 0x0000006d02837220 */ /* 0x080fe20000410000 */
[-C--:B------:R-:W-:Y:S01]  /*3d30*/  FFMA.FTZ R127, R66, -R109.reuse, R129 ;  /* 0x8000006d427f7223 */ /* 0x080fe20000010081 */
[----:B------:R-:W-:Y:S01]  /*3d40*/  FMUL.FTZ R109, R144, R109 ;  /* 0x0000006d906d7220 */ /* 0x000fe20000410000 */
[----:B------:R-:W-:Y:S01]  /*3d50*/  FFMA.FTZ R8, R83, -R168, R8 ;  /* 0x800000a853087223 */ /* 0x000fe20000010008 */
[----:B------:R-:W-:Y:S01]  /*3d60*/  FFMA.FTZ R186, R91, R129, R186 ;  /* 0x000000815bba7223 */ /* 0x000fe200000100ba */
[----:B------:R-:W-:Y:S01]  /*3d70*/  FADD.FTZ R11, R11, R188 ;  /* 0x000000bc0b0b7221 */ /* 0x000fe20000010000 */
[----:B------:R-:W-:Y:S01]  /*3d80*/  FFMA.FTZ R129, R125, R123, R132 ;  /* 0x0000007b7d817223 */ /* 0x000fe20000010084 */
[C---:B------:R-:W-:Y:S01]  /*3d90*/  FMUL.FTZ R132, R184.reuse, R131 ;  /* 0x00000083b8847220 */ /* 0x040fe20000410000 */
[----:B------:R-:W-:Y:S01]  /*3da0*/  FMUL.FTZ R188, R184, R109 ;  /* 0x0000006db8bc7220 */ /* 0x000fe20000410000 */
[----:B------:R-:W-:Y:S01]  /*3db0*/  FFMA.FTZ R8, R85, -R172, R8 ;  /* 0x800000ac55087223 */ /* 0x000fe20000010008 */
[----:B------:R-:W-:Y:S01]  /*3dc0*/  FMUL.FTZ R141, R141, R194 ;  /* 0x000000c28d8d7220 */ /* 0x000fe20000410000 */
[----:B------:R-:W-:Y:S01]  /*3dd0*/  FADD.FTZ R10, R10, R129 ;  /* 0x000000810a0a7221 */ /* 0x000fe20000010000 */
[----:B------:R-:W-:Y:S01]  /*3de0*/  FFMA.FTZ R129, R109, R127, R132 ;  /* 0x0000007f6d817223 */ /* 0x000fe20000010084 */
[----:B------:R-:W-:Y:S01]  /*3df0*/  FFMA.FTZ R188, R127, R131, -R188 ;  /* 0x000000837fbc7223 */ /* 0x000fe200000108bc */
[----:B------:R-:W-:Y:S01]  /*3e00*/  FMUL.FTZ R131, R149, R136 ;  /* 0x0000008895837220 */ /* 0x000fe20000410000 */
        /* <DEDUP_REMOVED lines=8> */
[----:B------:R-:W-:Y:S01]  /*3e90*/  FFMA.FTZ R8, R89, -R182, R8 ;  /* 0x800000b659087223 */ /* 0x000fe20000010008 */
[-C--:B------:R-:W-:Y:S01]  /*3ea0*/  FMUL.FTZ R133, R150, R113.reuse ;  /* 0x0000007196857220 */ /* 0x080fe20000410000 */
[----:B------:R-:W-:Y:S01]  /*3eb0*/  FFMA.FTZ R192, R68, -R113, R135 ;  /* 0x8000007144c07223 */ /* 0x000fe20000010087 */
[----:B------:R-:W-:Y:S01]  /*3ec0*/  FMUL.FTZ R132, R134, R9 ;  /* 0x0000000986847220 */ /* 0x000fe20000410000 */
[----:B------:R-:W-:Y:S01]  /*3ed0*/  FADD.FTZ R140, RZ, R141 ;  /* 0x0000008dff8c7221 */ /* 0x000fe20000010000 */
[----:B------:R-:W-:Y:S01]  /*3ee0*/  FMUL.FTZ R113, R152, R113 ;  /* 0x0000007198717220 */ /* 0x000fe20000410000 */
[----:B------:R-:W-:Y:S01]  /*3ef0*/  FFMA.FTZ R136, R190, R9, -R129 ;  /* 0x00000009be887223 */ /* 0x000fe20000010881 */
[----:B------:R-:W-:Y:S01]  /*3f00*/  FFMA.FTZ R9, R131, R190, R132 ;  /* 0x000000be83097223 */ /* 0x000fe20000010084 */
[----:B------:R-:W-:Y:S01]  /*3f10*/  FFMA.FTZ R8, R91, -R184, R8 ;  /* 0x800000b85b087223 */ /* 0x000fe20000010008 */
[C---:B------:R-:W-:Y:S01]  /*3f20*/  FMUL.FTZ R129, R140.reuse, R133 ;  /* 0x000000858c817220 */ /* 0x040fe20000410000 */
[----:B------:R-:W-:Y:S01]  /*3f30*/  FADD.FTZ R11, R11, R188 ;  /* 0x000000bc0b0b7221 */ /* 0x000fe20000010000 */
[-C--:B------:R-:W-:Y:S01]  /*3f40*/  FMUL.FTZ R132, R140, R113.reuse ;  /* 0x000000718c847220 */ /* 0x080fe20000410000 */
[C---:B------:R-:W-:Y:S01]  /*3f50*/  FFMA.FTZ R8, R93.reuse, -R134, R8 ;  /* 0x800000865d087223 */ /* 0x040fe20000010008 */
[----:B------:R-:W-:Y:S01]  /*3f60*/  FFMA.FTZ R186, R93, R194, R186 ;  /* 0x000000c25dba7223 */ /* 0x000fe200000100ba */
[----:B------:R-:W-:Y:S01]  /*3f70*/  FFMA.FTZ R188, R192, R113, -R129 ;  /* 0x00000071c0bc7223 */ /* 0x000fe20000010881 */
[----:B------:R-:W-:Y:S01]  /*3f80*/  FADD.FTZ R9, R10, R9 ;  /* 0x000000090a097221 */ /* 0x000fe20000010000 */
[----:B------:R-:W-:Y:S01]  /*3f90*/  FADD.FTZ R11, R11, R136 ;  /* 0x000000880b0b7221 */ /* 0x000fe20000010000 */
[----:B------:R-:W-:Y:S01]  /*3fa0*/  FFMA.FTZ R132, R133, R192, R132 ;  /* 0x000000c085847223 */ /* 0x000fe20000010084 */
[C---:B------:R-:W-:Y:S01]  /*3fb0*/  FFMA.FTZ R113, R95.reuse, -R140, R8 ;  /* 0x8000008c5f717223 */ /* 0x040fe20000010008 */
[----:B------:R-:W-:Y:S01]  /*3fc0*/  FFMA.FTZ R186, R95, R135, R186 ;  /* 0x000000875fba7223 */ /* 0x000fe200000100ba */
[----:B------:R-:W-:Y:S01]  /*3fd0*/  FADD.FTZ R188, R11, R188 ;  /* 0x000000bc0bbc7221 */ /* 0x000fe20000010000 */
[----:B------:R-:W-:Y:S01]  /*3fe0*/  FADD.FTZ R8, R9, R132 ;  /* 0x0000008409087221 */ /* 0x000fe20000010000 */
[----:B------:R-:W-:Y:S01]  /*3ff0*/  FADD.FTZ R112, R131, R112 ;  /* 0x0000007083707221 */ /* 0x000fe20000010000 */
[----:B------:R2:W0:Y:S01]  /*4000*/  SHFL.DOWN PT, R136, R113, 0x1, 0x1f ;  /* 0x08201f0071887f89 */ /* 0x00042200000e0000 */
[----:B------:R-:W-:Y:S01]  /*4010*/  MOV R10, R186 ;  /* 0x000000ba000a7202 */ /* 0x000fe20000000f00 */
[----:B------:R-:W-:Y:S01]  /*4020*/  FADD.FTZ R110, R109, R110 ;  /* 0x0000006e6d6e7221 */ /* 0x000fe20000010000 */
[----:B------:R-:W-:Y:S01]  /*4030*/  MOV R11, R113 ;  /* 0x00000071000b7202 */ /* 0x000fe20000000f00 */
[----:B------:R-:W3:Y:S01]  /*4040*/  SHFL.DOWN PT, R135, R186, 0x1, 0x1f ;  /* 0x08201f00ba877f89 */ /* 0x000ee200000e0000 */
[----:B------:R-:W-:Y:S01]  /*4050*/  MOV R9, R188 ;  /* 0x000000bc00097202 */ /* 0x000fe20000000f00 */
[----:B------:R-:W-:Y:S01]  /*4060*/  FADD.FTZ R108, R125, R108 ;  /* 0x0000006c7d6c7221 */ /* 0x000fe20000010000 */
[----:B------:R-:W-:Y:S01]  /*4070*/  FADD.FTZ R106, R19, R106 ;  /* 0x0000006a136a7221 */ /* 0x000fe20000010000 */
[----:B------:R-:W4:Y:S01]  /*4080*/  SHFL.DOWN PT, R132, R188, 0x1, 0x1f ;  /* 0x08201f00bc847f89 */ /* 0x000f2200000e0000 */
[----:B--2---:R-:W-:Y:S01]  /*4090*/  FMUL.FTZ R113, R143, R7 ;  /* 0x000000078f717220 */ /* 0x004fe20000410000 */
[----:B------:R-:W-:Y:S01]  /*40a0*/  FADD.FTZ R114, R133, R114 ;  /* 0x0000007285727221 */ /* 0x000fe20000010000 */
[----:B------:R-:W-:Y:S01]  /*40b0*/  FADD.FTZ R104, R119, R104 ;  /* 0x0000006877687221 */ /* 0x000fe20000010000 */
[----:B------:R-:W2:Y:S01]  /*40c0*/  SHFL.DOWN PT, R129, R8, 0x1, 0x1f ;  /* 0x08201f0008817f89 */ /* 0x000ea200000e0000 */
[----:B-1----:R-:W-:Y:S01]  /*40d0*/  FFMA.FTZ R113, R142, R6, -R113 ;  /* 0x000000068e717223 */ /* 0x002fe20000010871 */
[----:B------:R-:W-:Y:S01]  /*40e0*/  FADD.FTZ R102, R111, R102 ;  /* 0x000000666f667221 */ /* 0x000fe20000010000 */
[----:B------:R-:W-:Y:S01]  /*40f0*/  FADD.FTZ R100, R17, R100 ;  /* 0x0000006411647221 */ /* 0x000fe20000010000 */
[----:B0-----:R-:W-:Y:S01]  /*4100*/  @!P0 FADD.FTZ R11, R11, R136 ;  /* 0x000000880b0b8221 */ /* 0x001fe20000010000 */
[----:B---3--:R-:W-:-:S04]  /*4110*/  @!P0 FADD.FTZ R10, R10, R135 ;  /* 0x000000870a0a8221 */ /* 0x008fc80000010000 */
[----:B------:R-:W0:Y:S01]  /*4120*/  SHFL.DOWN PT, R186, R11, 0x2, 0x1f ;  /* 0x08401f000bba7f89 */ /* 0x000e2200000e0000 */
[----:B----4-:R-:W-:-:S03]  /*4130*/  @!P0 FADD.FTZ R9, R9, R132 ;  /* 0x0000008409098221 */ /* 0x010fc60000010000 */
[----:B------:R-:W1:Y:S01]  /*4140*/  SHFL.DOWN PT, R137, R10, 0x2, 0x1f ;  /* 0x08401f000a897f89 */ /* 0x000e6200000e0000 */
[C---:B------:R-:W-:Y:S01]  /*4150*/  FMUL.FTZ R132, R143.reuse, R6 ;  /* 0x000000068f847220 */ /* 0x040fe20000410000 */
[-C--:B------:R-:W-:Y:S01]  /*4160*/  FMUL.FTZ R6, R143, R4.reuse ;  /* 0x000000048f067220 */ /* 0x080fe20000410000 */
[----:B--2---:R-:W-:Y:S01]  /*4170*/  @!P0 FADD.FTZ R8, R129, R8 ;  /* 0x0000000881088221 */ /* 0x004fe20000010000 */
[----:B------:R-:W2:Y:S01]  /*4180*/  SHFL.DOWN PT, R136, R9, 0x2, 0x1f ;  /* 0x08401f0009887f89 */ /* 0x000ea200000e0000 */
[----:B------:R-:W-:Y:S01]  /*4190*/  ISETP.GT.AND P0, PT, R42, 0x1d, PT ;  /* 0x0000001d2a00780c */ /* 0x000fe20003f04270 */
[C---:B------:R-:W-:Y:S01]  /*41a0*/  FFMA.FTZ R129, R142.reuse, R7, R132 ;  /* 0x000000078e817223 */ /* 0x040fe20000010084 */
[-C--:B------:R-:W-:Y:S01]  /*41b0*/  FMUL.FTZ R7, R143, R5.reuse ;  /* 0x000000058f077220 */ /* 0x080fe20000410000 */
[----:B------:R-:W3:Y:S01]  /*41c0*/  SHFL.DOWN PT, R135, R8, 0x2, 0x1f ;  /* 0x08401f0008877f89 */ /* 0x000ee200000e0000 */
[----:B------:R-:W-:Y:S01]  /*41d0*/  FFMA.FTZ R5, R142, R5, R6 ;  /* 0x000000058e057223 */ /* 0x000fe20000010006 */
[----:B------:R-:W-:Y:S01]  /*41e0*/  FADD.FTZ R6, R148, R113 ;  /* 0x0000007194067221 */ /* 0x000fe20000010000 */
[----:B------:R-:W-:Y:S01]  /*41f0*/  FFMA.FTZ R4, R142, R4, -R7 ;  /* 0x000000048e047223 */ /* 0x000fe20000010807 */
[----:B------:R-:W-:-:S04]  /*4200*/  FMUL.FTZ R113, R13, R149 ;  /* 0x000000950d717220 */ /* 0x000fc80000410000 */
[-C--:B------:R-:W-:Y:S01]  /*4210*/  FFMA.FTZ R113, R12, R147.reuse, -R113 ;  /* 0x000000930c717223 */ /* 0x080fe20000010871 */
[----:B------:R-:W-:Y:S01]  /*4220*/  FMUL.FTZ R147, R13, R147 ;  /* 0x000000930d937220 */ /* 0x000fe20000410000 */
[----:B0-----:R-:W-:Y:S02]  /*4230*/  @!P0 FADD.FTZ R11, R11, R186 ;  /* 0x000000ba0b0b8221 */ /* 0x001fe40000010000 */
[----:B------:R-:W-:Y:S01]  /*4240*/  FMUL.FTZ R134, R134, R113 ;  /* 0x0000007186867220 */ /* 0x000fe20000410000 */
[----:B------:R-:W-:Y:S01]  /*4250*/  FFMA.FTZ R147, R12, R149, R147 ;  /* 0x000000950c937223 */ /* 0x000fe20000010093 */
[----:B-1----:R-:W-:-:S03]  /*4260*/  @!P0 FADD.FTZ R10, R10, R137 ;  /* 0x000000890a0a8221 */ /* 0x002fc60000010000 */
[----:B------:R-:W-:Y:S01]  /*4270*/  FFMA.FTZ R134, R147, R190, R134 ;  /* 0x000000be93867223 */ /* 0x000fe20000010086 */
[----:B--2---:R-:W-:Y:S01]  /*4280*/  @!P0 FADD.FTZ R9, R9, R136 ;  /* 0x0000008809098221 */ /* 0x004fe20000010000 */
[----:B------:R-:W0:Y:S02]  /*4290*/  SHFL.DOWN PT, R139, R10, 0x4, 0x1f ;  /* 0x08801f000a8b7f89 */ /* 0x000e2400000e0000 */
[----:B------:R-:W-:Y:S01]  /*42a0*/  FFMA.FTZ R149, R67, R149, R134 ;  /* 0x0000009543957223 */ /* 0x000fe20000010086 */
[----:B---3--:R-:W-:Y:S01]  /*42b0*/  @!P0 FADD.FTZ R8, R8, R135 ;  /* 0x0000008708088221 */ /* 0x008fe20000010000 */
[----:B------:R-:W1:Y:S01]  /*42c0*/  SHFL.DOWN PT, R136, R11, 0x4, 0x1f ;  /* 0x08801f000b887f89 */ /* 0x000e6200000e0000 */
[----:B------:R-:W-:Y:S01]  /*42d0*/  ISETP.GT.AND P0, PT, R42, 0x1b, PT ;  /* 0x0000001b2a00780c */ /* 0x000fe20003f04270 */
[----:B------:R-:W-:Y:S01]  /*42e0*/  FMUL.FTZ R135, R13, R150 ;  /* 0x000000960d877220 */ /* 0x000fe20000410000 */
[----:B------:R-:W-:Y:S01]  /*42f0*/  FADD.FTZ R88, R149, R88 ;  /* 0x0000005895587221 */ /* 0x000fe20000010000 */
[----:B------:R-:W2:Y:S02]  /*4300*/  SHFL.DOWN PT, R132, R9, 0x4, 0x1f ;  /* 0x08801f0009847f89 */ /* 0x000ea400000e0000 */
[-C--:B------:R-:W-:Y:S01]  /*4310*/  FFMA.FTZ R7, R12, R152.reuse, -R135 ;  /* 0x000000980c077223 */ /* 0x080fe20000010887 */
[----:B------:R-:W-:Y:S01]  /*4320*/  FMUL.FTZ R135, R13, R152 ;  /* 0x000000980d877220 */ /* 0x000fe20000410000 */
[----:B------:R-:W3:Y:S02]  /*4330*/  SHFL.DOWN PT, R137, R8, 0x4, 0x1f ;  /* 0x08801f0008897f89 */ /* 0x000ee400000e0000 */
[----:B------:R-:W-:Y:S01]  /*4340*/  FMUL.FTZ R140, R140, R7 ;  /* 0x000000078c8c7220 */ /* 0x000fe20000410000 */
[----:B------:R-:W-:Y:S01]  /*4350*/  FADD.FTZ R7, R154, R129 ;  /* 0x000000819a077221 */ /* 0x000fe20000010000 */
[----:B------:R-:W-:-:S04]  /*4360*/  FFMA.FTZ R135, R12, R150, R135 ;  /* 0x000000960c877223 */ /* 0x000fc80000010087 */
[----:B------:R4:W-:Y:S01]  /*4370*/  @!P2 STS.128 [UR6+0x1980], R4 ;  /* 0x00198004ff00a988 */ /* 0x0009e20008000c06 */
[----:B------:R-:W-:Y:S01]  /*4380*/  FFMA.FTZ R135, R135, R192, R140 ;  /* 0x000000c087877223 */ /* 0x000fe2000001008c */
[----:B0-----:R-:W-:-:S03]  /*4390*/  @!P0 FADD.FTZ R10, R10, R139 ;  /* 0x0000008b0a0a8221 */ /* 0x001fc60000010000 */
[----:B------:R-:W-:Y:S01]  /*43a0*/  FFMA.FTZ R135, R68, R150, R135 ;  /* 0x0000009644877223 */ /* 0x000fe20000010087 */
[----:B-1----:R-:W-:Y:S01]  /*43b0*/  @!P0 FADD.FTZ R11, R11, R136 ;  /* 0x000000880b0b8221 */ /* 0x002fe20000010000 */
[----:B------:R-:W0:Y:S02]  /*43c0*/  SHFL.DOWN PT, R131, R10, 0x8, 0x1f ;  /* 0x09001f000a837f89 */ /* 0x000e2400000e0000 */
[----:B------:R-:W-:Y:S01]  /*43d0*/  FADD.FTZ R70, R135, R70 ;  /* 0x0000004687467221 */ /* 0x000fe20000010000 */
[----:B--2---:R-:W-:Y:S01]  /*43e0*/  @!P0 FADD.FTZ R9, R9, R132 ;  /* 0x0000008409098221 */ /* 0x004fe20000010000 */
[----:B------:R-:W1:Y:S01]  /*43f0*/  SHFL.DOWN PT, R6, R11, 0x8, 0x1f ;  /* 0x09001f000b067f89 */ /* 0x000e6200000e0000 */
[C---:B----4-:R-:W-:Y:S01]  /*4400*/  FMUL.FTZ R5, R13.reuse, R144 ;  /* 0x000000900d057220 */ /* 0x050fe20000410000 */
[----:B---3--:R-:W-:Y:S02]  /*4410*/  @!P0 FADD.FTZ R8, R8, R137 ;  /* 0x0000008908088221 */ /* 0x008fe40000010000 */
[----:B------:R-:W2:Y:S01]  /*4420*/  SHFL.DOWN PT, R4, R9, 0x8, 0x1f ;  /* 0x09001f0009047f89 */ /* 0x000ea200000e0000 */
[-C--:B------:R-:W-:Y:S01]  /*4430*/  FFMA.FTZ R7, R12, R2.reuse, -R5 ;  /* 0x000000020c077223 */ /* 0x080fe20000010805 */
[C---:B------:R-:W-:Y:S01]  /*4440*/  FMUL.FTZ R5, R13.reuse, R2 ;  /* 0x000000020d057220 */ /* 0x040fe20000410000 */
[----:B------:R-:W-:Y:S01]  /*4450*/  ISETP.GT.AND P0, PT, R42, 0x17, PT ;  /* 0x000000172a00780c */ /* 0x000fe20003f04270 */
[----:B------:R-:W3:Y:S01]  /*4460*/  SHFL.DOWN PT, R129, R8, 0x8, 0x1f ;  /* 0x09001f0008817f89 */ /* 0x000ee200000e0000 */
[----:B------:R-:W-:Y:S01]  /*4470*/  FMUL.FTZ R7, R184, R7 ;  /* 0x00000007b8077220 */ /* 0x000fe20000410000 */
[----:B------:R-:W-:Y:S01]  /*4480*/  FFMA.FTZ R2, R12, R144, R5 ;  /* 0x000000900c027223 */ /* 0x000fe20000010005 */
[----:B------:R-:W-:-:S03]  /*4490*/  FMUL.FTZ R5, R13, R156 ;  /* 0x0000009c0d057220 */ /* 0x000fc60000410000 */
[----:B------:R-:W-:Y:S01]  /*44a0*/  FFMA.FTZ R7, R2, R127, R7 ;  /* 0x0000007f02077223 */ /* 0x000fe20000010007 */
[----:B------:R-:W-:-:S03]  /*44b0*/  FFMA.FTZ R5, R12, R146, -R5 ;  /* 0x000000920c057223 */ /* 0x000fc60000010805 */
[----:B------:R-:W-:Y:S01]  /*44c0*/  FFMA.FTZ R109, R66, R144, R7 ;  /* 0x00000090426d7223 */ /* 0x000fe20000010007 */
[----:B------:R-:W-:Y:S01]  /*44d0*/  FMUL.FTZ R7, R182, R5 ;  /* 0x00000005b6077220 */ /* 0x000fe20000410000 */
[----:B------:R-:W-:Y:S01]  /*44e0*/  FMUL.FTZ R5, R13, R146 ;  /* 0x000000920d057220 */ /* 0x000fe20000410000 */
[----:B0-----:R-:W-:Y:S01]  /*44f0*/  @!P0 FADD.FTZ R10, R10, R131 ;  /* 0x000000830a0a8221 */ /* 0x001fe20000010000 */
[----:B------:R-:W-:Y:S02]  /*4500*/  FADD.FTZ R90, R109, R90 ;  /* 0x0000005a6d5a7221 */ /* 0x000fe40000010000 */
[----:B------:R-:W-:Y:S01]  /*4510*/  FFMA.FTZ R2, R12, R156, R5 ;  /* 0x0000009c0c027223 */ /* 0x000fe20000010005 */
[----:B------:R-:W-:Y:S01]  /*4520*/  FMUL.FTZ R5, R13, R158 ;  /* 0x0000009e0d057220 */ /* 0x000fe20000410000 */
[----:B-1----:R-:W-:Y:S01]  /*4530*/  @!P0 FADD.FTZ R11, R11, R6 ;  /* 0x000000060b0b8221 */ /* 0x002fe20000010000 */
[----:B------:R-:W0:Y:S01]  /*4540*/  SHFL.DOWN PT, R127, R10, 0x10, 0x1f ;  /* 0x0a001f000a7f7f89 */ /* 0x000e2200000e0000 */
[----:B--2---:R-:W-:Y:S01]  /*4550*/  @!P0 FADD.FTZ R9, R9, R4 ;  /* 0x0000000409098221 */ /* 0x004fe20000010000 */
[----:B------:R-:W-:Y:S01]  /*4560*/  FFMA.FTZ R2, R2, R123, R7 ;  /* 0x0000007b02027223 */ /* 0x000fe20000010007 */
[-C--:B------:R-:W-:Y:S01]  /*4570*/  FFMA.FTZ R7, R12, R166.reuse, -R5 ;  /* 0x000000a60c077223 */ /* 0x080fe20000010805 */
[----:B------:R-:W-:Y:S01]  /*4580*/  FMUL.FTZ R5, R13, R166 ;  /* 0x000000a60d057220 */ /* 0x000fe20000410000 */
[----:B---3--:R-:W-:Y:S01]  /*4590*/  @!P0 FADD.FTZ R8, R8, R129 ;  /* 0x0000008108088221 */ /* 0x008fe20000010000 */
[----:B------:R-:W1:Y:S01]  /*45a0*/  SHFL.DOWN PT, R6, R11, 0x10, 0x1f ;  /* 0x0a001f000b067f89 */ /* 0x000e6200000e0000 */
[----:B------:R-:W-:Y:S01]  /*45b0*/  FFMA.FTZ R109, R65, R156, R2 ;  /* 0x0000009c416d7223 */ /* 0x000fe20000010002 */
[----:B------:R-:W-:Y:S01]  /*45c0*/  FFMA.FTZ R2, R12, R158, R5 ;  /* 0x0000009e0c027223 */ /* 0x000fe20000010005 */
[C---:B------:R-:W-:Y:S01]  /*45d0*/  FMUL.FTZ R5, R13.reuse, R162 ;  /* 0x000000a20d057220 */ /* 0x040fe20000410000 */
[----:B------:R-:W2:Y:S01]  /*45e0*/  SHFL.DOWN PT, R4, R9, 0x10, 0x1f ;  /* 0x0a001f0009047f89 */ /* 0x000ea200000e0000 */
[----:B------:R-:W-:Y:S01]  /*45f0*/  FMUL.FTZ R19, R180, R7 ;  /* 0x00000007b4137220 */ /* 0x000fe20000410000 */
[C---:B------:R-:W-:Y:S01]  /*4600*/  FMUL.FTZ R7, R13.reuse, R160 ;  /* 0x000000a00d077220 */ /* 0x040fe20000410000 */
[----:B------:R-:W-:Y:S01]  /*4610*/  FFMA.FTZ R5, R12, R174, -R5 ;  /* 0x000000ae0c057223 */ /* 0x000fe20000010805 */
[----:B------:R-:W3:Y:S01]  /*4620*/  SHFL.DOWN PT, R125, R8, 0x10, 0x1f ;  /* 0x0a001f00087d7f89 */ /* 0x000ee200000e0000 */
[----:B------:R-:W-:Y:S01]  /*4630*/  ISETP.GT.AND P0, PT, R42, 0xf, PT ;  /* 0x0000000f2a00780c */ /* 0x000fe20003f04270 */
[----:B------:R-:W-:Y:S01]  /*4640*/  FFMA.FTZ R19, R2, R121, R19 ;  /* 0x0000007902137223 */ /* 0x000fe20000010013 */
[----:B------:R-:W-:Y:S01]  /*4650*/  FFMA.FTZ R7, R12, R170, -R7 ;  /* 0x000000aa0c077223 */ /* 0x000fe20000010807 */
[----:B------:R-:W-:Y:S01]  /*4660*/  FMUL.FTZ R168, R168, R5 ;  /* 0x00000005a8a87220 */ /* 0x000fe20000410000 */
[----:B------:R-:W-:Y:S01]  /*4670*/  FMUL.FTZ R5, R13, R164 ;  /* 0x000000a40d057220 */ /* 0x000fe20000410000 */
[----:B------:R-:W-:Y:S01]  /*4680*/  FADD.FTZ R92, R109, R92 ;  /* 0x0000005c6d5c7221 */ /* 0x000fe20000010000 */
[----:B------:R-:W-:Y:S01]  /*4690*/  FFMA.FTZ R113, R64, R158, R19 ;  /* 0x0000009e40717223 */ /* 0x000fe20000010013 */
        /* <DEDUP_REMOVED lines=21> */
[----:B------:R0:W-:Y:S01]  /*47f0*/  @!P1 STS.128 [UR5+0x440], R8 ;  /* 0x00044008ff009988 */ /* 0x0001e20008000c05 */
[----:B------:R-:W-:Y:S01]  /*4800*/  FADD.FTZ R98, R7, R98 ;  /* 0x0000006207627221 */ /* 0x000fe20000010000 */
[----:B------:R-:W-:Y:S01]  /*4810*/  FADD.FTZ R69, R164, R69 ;  /* 0x00000045a4457221 */ /* 0x000fe20000010000 */
[----:B------:R-:W-:Y:S06]  /*4820*/  BAR.SYNC.DEFER_BLOCKING 0x0 ;  /* 0x0000000000007b1d */ /* 0x000fec0000010000 */
[----:B------:R-:W-:Y:S05]  /*4830*/  @P2 BRA `(.L_x_15505) ;  /* 0x0000000000242947 */ /* 0x000fea0003800000 */
[----:B------:R-:W-:-:S13]  /*4840*/  ISETP.NE.AND P0, PT, R33, UR8, PT ;  /* 0x0000000821007c0c */ /* 0x000fda000bf05270 */
[----:B------:R-:W0:Y:S04]  /*4850*/  @P0 LDS.64 R2, [R107+0x3180] ;  /* 0x003180006b020984 */ /* 0x000e280000000a00 */
[----:B------:R-:W1:Y:S01]  /*4860*/  @P0 LDS.64 R4, [R107+0x2980] ;  /* 0x002980006b040984 */ /* 0x000e620000000a00 */
[----:B0-----:R-:W-:Y:S01]  /*4870*/  @P0 FADD.FTZ R11, R11, R3 ;  /* 0x000000030b0b0221 */ /* 0x001fe20000010000 */
[----:B------:R-:W-:Y:S01]  /*4880*/  @P0 FADD.FTZ R10, R10, R2 ;  /* 0x000000020a0a0221 */ /* 0x000fe20000010000 */
[----:B-1----:R-:W-:Y:S01]  /*4890*/  @P0 FADD.FTZ R9, R9, R5 ;  /* 0x0000000509090221 */ /* 0x002fe20000010000 */
[----:B------:R-:W-:-:S03]  /*48a0*/  @P0 FADD.FTZ R8, R8, R4 ;  /* 0x0000000408080221 */ /* 0x000fc60000010000 */
[----:B------:R1:W-:Y:S04]  /*48b0*/  STS.64 [R107+0x3180], R10 ;  /* 0x0031800a6b007388 */ /* 0x0003e80000000a00 */
[----:B------:R1:W-:Y:S02]  /*48c0*/  STS.64 [R107+0x2980], R8 ;  /* 0x002980086b007388 */ /* 0x0003e40000000a00 */
.L_x_15505:
[----:B------:R-:W-:Y:S05]  /*48d0*/  BSYNC B0 ;  /* 0x0000000000007941 */ /* 0x000fea0003800000 */
.L_x_15504:
[----:B------:R-:W-:Y:S01]  /*48e0*/  UIADD3 UR4, UR4, 0x1, URZ ;  /* 0x0000000104047890 */ /* 0x000fe2000fffe03f */
[----:B------:R-:W-:Y:S01]  /*48f0*/  LEA R75, P1, R18, R75, 0x3 ;  /* 0x0000004b124b7211 */ /* 0x000fe200078218ff */
[----:B------:R-:W-:Y:S01]  /*4900*/  UIADD3 UR6, UR6, 0x10, URZ ;  /* 0x0000001006067890 */ /* 0x000fe2000fffe03f */
[----:B------:R-:W-:Y:S02]  /*4910*/  LEA R73, P2, R16, R73, 0x3 ;  /* 0x0000004910497211 */ /* 0x000fe400078418ff */
[----:B------:R-:W-:Y:S02]  /*4920*/  LEA R71, P3, R14, R71, 0x3 ;  /* 0x000000470e477211 */ /* 0x000fe400078618ff */
[----:B------:R-:W-:Y:S02]  /*4930*/  ISETP.LE.AND P0, PT, R167, UR4, PT ;  /* 0x00000004a7007c0c */ /* 0x000fe4000bf03270 */
[----:B------:R-:W-:Y:S02]  /*4940*/  IADD3 R116, P4, R116, 0x10, RZ ;  /* 0x0000001074747810 */ /* 0x000fe40007f9e0ff */
[----:B-1----:R-:W-:-:S02]  /*4950*/  IADD3 R107, R107, 0x8, RZ ;  /* 0x000000086b6b7810 */ /* 0x002fc40007ffe0ff */
[----:B------:R-:W-:Y:S02]  /*4960*/  IADD3 R15, R15, 0x1, RZ ;  /* 0x000000010f0f7810 */ /* 0x000fe40007ffe0ff */
[----:B------:R-:W-:Y:S02]  /*4970*/  IADD3.X R81, R81, R124, RZ, P1, !PT ;  /* 0x0000007c51517210 */ /* 0x000fe40000ffe4ff */
[----:B------:R-:W-:Y:S02]  /*4980*/  IADD3.X R79, R79, R126, RZ, P2, !PT ;  /* 0x0000007e4f4f7210 */ /* 0x000fe400017fe4ff */
[----:B------:R-:W-:Y:S02]  /*4990*/  IADD3.X R77, R77, R128, RZ, P3, !PT ;  /* 0x000000804d4d7210 */ /* 0x000fe40001ffe4ff */
[----:B------:R-:W-:Y:S01]  /*49a0*/  IADD3.X R117, RZ, R117, RZ, P4, !PT ;  /* 0x00000075ff757210 */ /* 0x000fe200027fe4ff */
[----:B------:R-:W-:Y:S06]  /*49b0*/  @!P0 BRA `(.L_x_15506) ;  /* 0xffffffcc00308947 */ /* 0x000fec000383ffff */
.L_x_15491:
[----:B------:R-:W-:Y:S01]  /*49c0*/  BAR.SYNC.DEFER_BLOCKING 0x0 ;  /* 0x0000000000007b1d */ /* 0x000fe20000010000 */
[----:B------:R-:W-:Y:S02]  /*49d0*/  ISETP.NE.AND P0, PT, R43, RZ, PT ;  /* 0x000000ff2b00720c */ /* 0x000fe40003f05270 */
[----:B------:R-:W-:-:S03]  /*49e0*/  IADD3 R6, P2, R34, R61, RZ ;  /* 0x0000003d22067210 */ /* 0x000fc60007f5e0ff */
[----:B------:R-:W-:Y:S02]  /*49f0*/  ULDC UR4, c[0x0][0x218] ;  /* 0x0000860000047ab9 */ /* 0x000fe40000000800 */
[----:B0-----:R-:W0:Y:S01]  /*4a00*/  LDC.64 R8, c[0x0][0x388] ;  /* 0x0000e200ff087b82 */ /* 0x001e220000000a00 */
[----:B------:R-:W-:Y:S01]  /*4a10*/  IADD3 R10, -R61, UR4, RZ ;  /* 0x000000043d0a7c10 */ /* 0x000fe2000fffe1ff */
[----:B------:R-:W-:Y:S01]  /*4a20*/  BSSY B0, `(.L_x_15507) ;  /* 0x0000028000007945 */ /* 0x000fe20003800000 */
[----:B------:R-:W-:Y:S04]  /*4a30*/  STS [R59], R100 ;  /* 0x000000643b007388 */ /* 0x000fe80000000800 */
[----:B------:R-:W-:Y:S01]  /*4a40*/  STS [R59+0x4], R102 ;  /* 0x000004663b007388 */ /* 0x000fe20000000800 */
[----:B0-----:R-:W-:-:S03]  /*4a50*/  IMAD R0, R8, UR17, RZ ;  /* 0x0000001108007c24 */ /* 0x001fc6000f8e02ff */
[----:B------:R-:W-:Y:S01]  /*4a60*/  STS [R59+0x8], R104 ;  /* 0x000008683b007388 */ /* 0x000fe20000000800 */
[----:B------:R-:W-:-:S03]  /*4a70*/  IMAD.WIDE.U32 R2, R8, UR16, RZ ;  /* 0x0000001008027c25 */ /* 0x000fc6000f8e00ff */
[----:B------:R-:W-:Y:S01]  /*4a80*/  STS [R59+0xc], R106 ;  /* 0x00000c6a3b007388 */ /* 0x000fe20000000800 */
[----:B------:R-:W-:Y:S01]  /*4a90*/  IMAD R9, R9, UR16, R0 ;  /* 0x0000001009097c24 */ /* 0x000fe2000f8e0200 */
[----:B------:R-:W-:Y:S02]  /*4aa0*/  SHF.R.S32.HI R0, RZ, 0x1f, R34 ;  /* 0x0000001fff007819 */ /* 0x000fe40000011422 */
[----:B------:R-:W-:Y:S02]  /*4ab0*/  STS [R59+0x10], R108 ;  /* 0x0000106c3b007388 */ /* 0x000fe40000000800 */
[----:B------:R-:W-:Y:S02]  /*4ac0*/  IADD3 R73, R3, R9, RZ ;  /* 0x0000000903497210 */ /* 0x000fe40007ffe0ff */
[----:B------:R-:W-:Y:S01]  /*4ad0*/  STS [R59+0x14], R110 ;  /* 0x0000146e3b007388 */ /* 0x000fe20000000800 */
[----:B------:R-:W-:-:S03]  /*4ae0*/  LEA.HI.X.SX32 R7, R61, R0, 0x1, P2 ;  /* 0x000000003d077211 */ /* 0x000fc600010f0eff */
        /* <DEDUP_REMOVED lines=27> */
.L_x_15508:
[----:B------:R-:W-:Y:S05]  /*4ca0*/  BSYNC B0 ;  /* 0x0000000000007941 */ /* 0x000fea0003800000 */
.L_x_15507:
[----:B------:R-:W-:Y:S01]  /*4cb0*/  ULDC.64 UR6, c[0x0][0x390] ;  /* 0x0000e40000067ab9 */ /* 0x000fe20000000a00 */
[----:B------:R-:W-:Y:S01]  /*4cc0*/  MOV R3, R73 ;  /* 0x0000004900037202 */ /* 0x000fe20000000f00 */
[----:B------:R-:W-:Y:S01]  /*4cd0*/  IMAD R5, R27, UR6, RZ ;  /* 0x000000061b057c24 */ /* 0x000fe2000f8e02ff */
[-C--:B------:R-:W-:Y:S01]  /*4ce0*/  ISETP.GE.AND P3, PT, R31, R71.reuse, PT ;  /* 0x000000471f00720c */ /* 0x080fe20003f66270 */
[----:B------:R-:W-:Y:S01]  /*4cf0*/  IMAD R75, R35, -0x100, R30 ;  /* 0xffffff00234b7824 */ /* 0x000fe200078e021e */
[-C--:B------:R-:W-:Y:S01]  /*4d00*/  ISETP.GE.AND P4, PT, R48, R71.reuse, PT ;  /* 0x000000473000720c */ /* 0x080fe20003f86270 */
[C---:B------:R-:W-:Y:S01]  /*4d10*/  IMAD.WIDE.U32 R2, R26.reuse, UR6, R2 ;  /* 0x000000061a027c25 */ /* 0x040fe2000f8e0002 */
[----:B------:R-:W-:Y:S01]  /*4d20*/  ISETP.GE.AND P5, PT, R49, R71, PT ;  /* 0x000000473100720c */ /* 0x000fe20003fa6270 */
[----:B------:R-:W1:Y:S01]  /*4d30*/  LDC.64 R60, c[0x0][0x3a8] ;  /* 0x0000ea00ff3c7b82 */ /* 0x000e620000000a00 */
[----:B------:R-:W-:Y:S01]  /*4d40*/  SHF.R.S32.HI R73, RZ, 0x1f, R75 ;  /* 0x0000001fff497819 */ /* 0x000fe2000001144b */
[----:B0-----:R-:W-:Y:S01]  /*4d50*/  IMAD R9, R26, UR7, R5 ;  /* 0x000000071a097c24 */ /* 0x001fe2000f8e0205 */
[----:B------:R-:W-:Y:S01]  /*4d60*/  ULDC.64 UR6, c[0x0][0x3e0] ;  /* 0x0000f80000067ab9 */ /* 0x000fe20000000a00 */
[----:B------:R-:W-:Y:S01]  /*4d70*/  IADD3 R4, P2, R75, R2, RZ ;  /* 0x000000024b047210 */ /* 0x000fe20007f5e0ff */
[----:B------:R-:W-:Y:S01]  /*4d80*/  BSSY B0, `(.L_x_15509) ;  /* 0x0000043000007945 */ /* 0x000fe20003800000 */
[----:B------:R-:W-:-:S02]  /*4d90*/  LEA R5, P1, R34, UR6, 0x2 ;  /* 0x0000000622057c11 */ /* 0x000fc4000f8210ff */
[----:B------:R-:W-:Y:S02]  /*4da0*/  IADD3.X R3, R73, R9, R3, P2, !PT ;  /* 0x0000000949037210 */ /* 0x000fe400017fe403 */
[----:B------:R-:W-:Y:S02]  /*4db0*/  LEA.HI.X R8, R34, UR7, R0, 0x2, P1 ;  /* 0x0000000722087c11 */ /* 0x000fe400088f1400 */
[----:B------:R-:W-:Y:S02]  /*4dc0*/  LEA R2, P1, R4, R5, 0x2 ;  /* 0x0000000504027211 */ /* 0x000fe400078210ff */
[-C--:B------:R-:W-:Y:S02]  /*4dd0*/  ISETP.GE.AND P2, PT, R46, R71.reuse, PT ;  /* 0x000000472e00720c */ /* 0x080fe40003f46270 */
[----:B------:R-:W-:Y:S02]  /*4de0*/  LEA.HI.X R3, R4, R8, R3, 0x2, P1 ;  /* 0x0000000804037211 */ /* 0x000fe400008f1403 */
[----:B------:R-:W-:-:S02]  /*4df0*/  ISETP.GE.AND P1, PT, R47, R71, PT ;  /* 0x000000472f00720c */ /* 0x000fc40003f26270 */
[-C--:B------:R-:W-:Y:S01]  /*4e00*/  ISETP.GE.AND P6, PT, R50, R71.reuse, PT ;  /* 0x000000473200720c */ /* 0x080fe20003fc6270 */
[----:B------:R-:W-:Y:S01]  /*4e10*/  @!P3 STG.E desc[UR14][R2.64+-0x300], R15 ;  /* 0xfffd000f0200b986 */ /* 0x000fe2000c10190e */
[----:B------:R-:W-:-:S03]  /*4e20*/  ISETP.GE.AND P3, PT, R32, R71, PT ;  /* 0x000000472000720c */ /* 0x000fc60003f66270 */
[----:B------:R-:W-:Y:S04]  /*4e30*/  @!P4 STG.E desc[UR14][R2.64+-0x180], R63 ;  /* 0xfffe803f0200c986 */ /* 0x000fe8000c10190e */
[----:B------:R-:W-:Y:S04]  /*4e40*/  @!P2 STG.E desc[UR14][R2.64+-0x280], R17 ;  /* 0xfffd80110200a986 */ /* 0x000fe8000c10190e */
[----:B------:R0:W-:Y:S01]  /*4e50*/  @!P1 STG.E desc[UR14][R2.64+-0x200], R19 ;  /* 0xfffe001302009986 */ /* 0x0001e2000c10190e */
[----:B------:R-:W-:-:S03]  /*4e60*/  IADD3 R8, P1, R34, -0xe0, RZ ;  /* 0xffffff2022087810 */ /* 0x000fc60007f3e0ff */
[----:B------:R-:W-:Y:S04]  /*4e70*/  @!P5 STG.E desc[UR14][R2.64+-0x100], R65 ;  /* 0xffff00410200d986 */ /* 0x000fe8000c10190e */
[----:B------:R-:W-:Y:S04]  /*4e80*/  @!P3 STG.E desc[UR14][R2.64+-0x380], R13 ;  /* 0xfffc800d0200b986 */ /* 0x000fe8000c10190e */
[----:B------:R1:W-:Y:S01]  /*4e90*/  @!P6 STG.E desc[UR14][R2.64+-0x80], R67 ;  /* 0xffff80430200e986 */ /* 0x0003e2000c10190e */
[----:B0-----:R-:W-:Y:S01]  /*4ea0*/  IADD3.X R19, R0, -0x1, RZ, P1, !PT ;  /* 0xffffffff00137810 */ /* 0x001fe20000ffe4ff */
[----:B------:R-:W-:Y:S01]  /*4eb0*/  BAR.SYNC.DEFER_BLOCKING 0x0 ;  /* 0x0000000000007b1d */ /* 0x000fe20000010000 */
[----:B-1----:R-:W-:-:S04]  /*4ec0*/  IMAD R2, R60, UR17, RZ ;  /* 0x000000113c027c24 */ /* 0x002fc8000f8e02ff */
[----:B------:R-:W-:Y:S02]  /*4ed0*/  IMAD R61, R61, UR16, R2 ;  /* 0x000000103d3d7c24 */ /* 0x000fe4000f8e0202 */
[----:B------:R-:W-:Y:S01]  /*4ee0*/  IMAD.WIDE.U32 R2, R60, UR16, RZ ;  /* 0x000000103c027c25 */ /* 0x000fe2000f8e00ff */
[----:B------:R0:W-:Y:S04]  /*4ef0*/  STS [R59], R69 ;  /* 0x000000453b007388 */ /* 0x0001e80000000800 */
[----:B------:R-:W-:Y:S04]  /*4f00*/  STS [R59+0x4], R98 ;  /* 0x000004623b007388 */ /* 0x000fe80000000800 */
[----:B------:R-:W-:Y:S01]  /*4f10*/  STS [R59+0x8], R96 ;  /* 0x000008603b007388 */ /* 0x000fe20000000800 */
[----:B0-----:R-:W-:-:S03]  /*4f20*/  FADD.FTZ R69, R69, R44 ;  /* 0x0000002c45457221 */ /* 0x001fc60000010000 */
[----:B------:R-:W-:Y:S01]  /*4f30*/  STS [R59+0xc], R94 ;  /* 0x00000c5e3b007388 */ /* 0x000fe20000000800 */
[----:B------:R-:W-:-:S03]  /*4f40*/  FADD.FTZ R69, R69, R98 ;  /* 0x0000006245457221 */ /* 0x000fc60000010000 */
[----:B------:R-:W-:Y:S01]  /*4f50*/  STS [R59+0x10], R92 ;  /* 0x0000105c3b007388 */ /* 0x000fe20000000800 */
[----:B------:R-:W-:-:S03]  /*4f60*/  FADD.FTZ R69, R69, R96 ;  /* 0x0000006045457221 */ /* 0x000fc60000010000 */
[----:B------:R-:W-:Y:S01]  /*4f70*/  STS [R59+0x14], R90 ;  /* 0x0000145a3b007388 */ /* 0x000fe20000000800 */
[----:B------:R-:W-:-:S03]  /*4f80*/  FADD.FTZ R69, R69, R94 ;  /* 0x0000005e45457221 */ /* 0x000fc60000010000 */
[----:B------:R-:W-:Y:S01]  /*4f90*/  STS [R59+0x18], R88 ;  /* 0x000018583b007388 */ /* 0x000fe20000000800 */
[----:B------:R-:W-:-:S03]  /*4fa0*/  FADD.FTZ R69, R69, R92 ;  /* 0x0000005c45457221 */ /* 0x000fc60000010000 */
[----:B------:R0:W-:Y:S01]  /*4fb0*/  STS [R59+0x1c], R70 ;  /* 0x00001c463b007388 */ /* 0x0001e20000000800 */
[----:B------:R-:W-:-:S03]  /*4fc0*/  NOP ;  /* 0x0000000000007918 */ /* 0x000fc60000000000 */
[----:B------:R-:W-:Y:S01]  /*4fd0*/  LDS R51, [R51] ;  /* 0x0000000033337984 */ /* 0x000fe20000000800 */
[----:B------:R-:W-:Y:S01]  /*4fe0*/  FADD.FTZ R69, R69, R90 ;  /* 0x0000005a45457221 */ /* 0x000fe20000010000 */
[----:B0-----:R-:W-:Y:S02]  /*4ff0*/  IADD3 R59, R3, R61, RZ ;  /* 0x0000003d033b7210 */ /* 0x001fe40007ffe0ff */
        /* <DEDUP_REMOVED lines=27> */
.L_x_15510:
[----:B------:R-:W-:Y:S05]  /*51b0*/  BSYNC B0 ;  /* 0x0000000000007941 */ /* 0x000fea0003800000 */
.L_x_15509:
[----:B------:R-:W-:Y:S01]  /*51c0*/  MOV R3, R59 ;  /* 0x0000003b00037202 */ /* 0x000fe20000000f00 */
[----:B------:R-:W-:Y:S01]  /*51d0*/  ULDC.64 UR4, c[0x0][0x3b0] ;  /* 0x0000ec0000047ab9 */ /* 0x000fe20000000a00 */
[----:B------:R-:W-:Y:S01]  /*51e0*/  ULDC.64 UR6, c[0x0][0x3f0] ;  /* 0x0000fc0000067ab9 */ /* 0x000fe20000000a00 */
[----:B------:R-:W-:Y:S01]  /*51f0*/  IMAD R5, R27, UR4, RZ ;  /* 0x000000041b057c24 */ /* 0x000fe2000f8e02ff */
[----:B------:R-:W-:Y:S01]  /*5200*/  LEA R0, P4, R8, UR6, 0x2 ;  /* 0x0000000608007c11 */ /* 0x000fe2000f8810ff */
[----:B------:R-:W-:Y:S01]  /*5210*/  IMAD.WIDE.U32 R2, R26, UR4, R2 ;  /* 0x000000041a027c25 */ /* 0x000fe2000f8e0002 */
[----:B------:R-:W-:Y:S02]  /*5220*/  ISETP.GE.AND P5, PT, R49, R17, PT ;  /* 0x000000113100720c */ /* 0x000fe40003fa6270 */
[----:B------:R-:W-:Y:S01]  /*5230*/  LEA.HI.X R4, R8, UR7, R19, 0x2, P4 ;  /* 0x0000000708047c11 */ /* 0x000fe2000a0f1413 */
[----:B0-----:R-:W-:Y:S01]  /*5240*/  IMAD R6, R26, UR5, R5 ;  /* 0x000000051a067c24 */ /* 0x001fe2000f8e0205 */
[----:B------:R-:W-:-:S02]  /*5250*/  IADD3 R5, P3, R75, R2, RZ ;  /* 0x000000024b057210 */ /* 0x000fc40007f7e0ff */
[-C--:B------:R-:W-:Y:S02]  /*5260*/  ISETP.GE.AND P4, PT, R48, R17.reuse, PT ;  /* 0x000000113000720c */ /* 0x080fe40003f86270 */
[----:B------:R-:W-:Y:S02]  /*5270*/  IADD3.X R3, R73, R6, R3, P3, !PT ;  /* 0x0000000649037210 */ /* 0x000fe40001ffe403 */
[C---:B------:R-:W-:Y:S02]  /*5280*/  LEA R2, P6, R5.reuse, R0, 0x2 ;  /* 0x0000000005027211 */ /* 0x040fe400078c10ff */
[-C--:B------:R-:W-:Y:S02]  /*5290*/  ISETP.GE.AND P0, PT, R32, R17.reuse, PT ;  /* 0x000000112000720c */ /* 0x080fe40003f06270 */
[----:B------:R-:W-:Y:S02]  /*52a0*/  LEA.HI.X R3, R5, R4, R3, 0x2, P6 ;  /* 0x0000000405037211 */ /* 0x000fe400030f1403 */
[----:B------:R-:W-:-:S02]  /*52b0*/  ISETP.GE.AND P6, PT, R50, R17, PT ;  /* 0x000000113200720c */ /* 0x000fc40003fc6270 */
[-C--:B------:R-:W-:Y:S01]  /*52c0*/  ISETP.GE.AND P1, PT, R31, R17.reuse, PT ;  /* 0x000000111f00720c */ /* 0x080fe20003f26270 */
[----:B------:R0:W-:Y:S01]  /*52d0*/  @!P4 STG.E desc[UR14][R2.64+0x200], R13 ;  /* 0x0002000d0200c986 */ /* 0x0001e2000c10190e */
[-C--:B------:R-:W-:Y:S02]  /*52e0*/  ISETP.GE.AND P2, PT, R46, R17.reuse, PT ;  /* 0x000000112e00720c */ /* 0x080fe40003f46270 */
[----:B------:R-:W-:Y:S01]  /*52f0*/  ISETP.GE.AND P3, PT, R47, R17, PT ;  /* 0x000000112f00720c */ /* 0x000fe20003f66270 */
[----:B------:R0:W-:Y:S01]  /*5300*/  @!P5 STG.E desc[UR14][R2.64+0x280], R57 ;  /* 0x000280390200d986 */ /* 0x0001e2000c10190e */
[----:B------:R-:W-:-:S03]  /*5310*/  IADD3 R35, R35, 0x1, RZ ;  /* 0x0000000123237810 */ /* 0x000fc60007ffe0ff */
[----:B------:R0:W-:Y:S01]  /*5320*/  @!P0 STG.E desc[UR14][R2.64], R9 ;  /* 0x0000000902008986 */ /* 0x0001e2000c10190e */
[----:B------:R-:W-:-:S03]  /*5330*/  ISETP.GT.AND P0, PT, R33, 0x1, PT ;  /* 0x000000012100780c */ /* 0x000fc60003f04270 */
[----:B------:R0:W-:Y:S04]  /*5340*/  @!P6 STG.E desc[UR14][R2.64+0x300], R15 ;  /* 0x0003000f0200e986 */ /* 0x0001e8000c10190e */
[----:B------:R0:W-:Y:S01]  /*5350*/  @!P1 STG.E desc[UR14][R2.64+0x80], R53 ;  /* 0x0000803502009986 */ /* 0x0001e2000c10190e */
[----:B------:R-:W-:-:S03]  /*5360*/  IADD3 R40, P1, R40, -0x400, RZ ;  /* 0xfffffc0028287810 */ /* 0x000fc60007f3e0ff */
[----:B------:R0:W-:Y:S01]  /*5370*/  @!P2 STG.E desc[UR14][R2.64+0x100], R11 ;  /* 0x0001000b0200a986 */ /* 0x0001e2000c10190e */
[----:B------:R-:W-:Y:S02]  /*5380*/  IADD3 R36, P2, R36, -0x400, RZ ;  /* 0xfffffc0024247810 */ /* 0x000fe40007f5e0ff */
[----:B------:R-:W-:Y:S01]  /*5390*/  IADD3.X R41, R41, -0x1, RZ, P1, !PT ;  /* 0xffffffff29297810 */ /* 0x000fe20000ffe4ff */
[----:B------:R0:W-:Y:S01]  /*53a0*/  @!P3 STG.E desc[UR14][R2.64+0x180], R55 ;  /* 0x000180370200b986 */ /* 0x0001e2000c10190e */
[----:B------:R-:W-:Y:S02]  /*53b0*/  IADD3 R38, P3, R38, -0x400, RZ ;  /* 0xfffffc0026267810 */ /* 0x000fe40007f7e0ff */
[----:B------:R-:W-:Y:S02]  /*53c0*/  IADD3.X R37, R37, -0x1, RZ, P2, !PT ;  /* 0xffffffff25257810 */ /* 0x000fe400017fe4ff */
[----:B------:R-:W-:Y:S01]  /*53d0*/  IADD3.X R39, R39, -0x1, RZ, P3, !PT ;  /* 0xffffffff27277810 */ /* 0x000fe20001ffe4ff */
[----:B------:R-:W-:Y:S08]  /*53e0*/  @P0 BRA `(.L_x_15511) ;  /* 0xffffffb000940947 */ /* 0x000ff0000383ffff */
.L_x_15490:
        /* <DEDUP_REMOVED lines=25> */
[----:B------:R1:W-:Y:S02]  /*5580*/  REDG.E.ADD.F32.FTZ.RN.STRONG.GPU desc[UR14][R22.64], R4 ;  /* 0x00000004160079a6 */ /* 0x0003e4000c10f38e */
.L_x_15513:
[----:B------:R-:W-:Y:S05]  /*5590*/  BSYNC B0 ;  /* 0x0000000000007941 */ /* 0x000fea0003800000 */
.L_x_15512:
        /* <DEDUP_REMOVED lines=26> */
[----:B------:R4:W-:Y:S01]  /*5740*/  REDG.E.ADD.F32.FTZ.RN.STRONG.GPU desc[UR14][R20.64], R7 ;  /* 0x00000007140079a6 */ /* 0x0009e2000c10f38e */
[----:B------:R-:W-:Y:S01]  /*5750*/  HFMA2.MMA R19, -RZ, RZ, 0, 0 ;  /* 0x00000000ff137435 */ /* 0x000fe200000001ff */
[----:B------:R-:W-:Y:S10]  /*5760*/  BRA `(.L_x_15516) ;  /* 0x0000000000047947 */ /* 0x000ff40003800000 */
.L_x_15515:
[----:B------:R-:W2:Y:S02]  /*5770*/  S2R R19, SR_TID.X ;  /* 0x0000000000137919 */ /* 0x000ea40000002100 */
.L_x_15516:
[----:B------:R-:W-:Y:S05]  /*5780*/  BSYNC B0 ;  /* 0x0000000000007941 */ /* 0x000fea0003800000 */
.L_x_15514:
[----:B------:R-:W-:Y:S02]  /*5790*/  ULDC UR22, c[0x0][0x21c] ;  /* 0x0000870000167ab9 */ /* 0x000fe40000000800 */
[----:B--2---:R-:W-:-:S13]  /*57a0*/  ISETP.GE.AND P0, PT, R19, UR22, PT ;  /* 0x0000001613007c0c */ /* 0x004fda000bf06270 */
[----:B------:R-:W-:Y:S05]  /*57b0*/  @P0 EXIT ;  /* 0x000000000000094d */ /* 0x000fea0003800000 */
[----:B------:R-:W2:Y:S01]  /*57c0*/  S2UR UR5, SR_CgaCtaId ;  /* 0x00000000000579c3 */ /* 0x000ea20000008800 */
[----:B------:R-:W-:Y:S01]  /*57d0*/  ULDC.64 UR6, c[0x0][0x268] ;  /* 0x00009a0000067ab9 */ /* 0x000fe20000000a00 */
[----:B------:R-:W-:Y:S01]  /*57e0*/  ULDC.64 UR10, c[0x0][0x248] ;  /* 0x00009200000a7ab9 */ /* 0x000fe20000000a00 */
[----:B------:R-:W-:Y:S01]  /*57f0*/  ULDC.64 UR8, c[0x0][0x378] ;  /* 0x0000de0000087ab9 */ /* 0x000fe20000000a00 */
[C---:B0-----:R-:W-:Y:S01]  /*5800*/  IMAD R3, R27.reuse, UR6, RZ ;  /* 0x000000061b037c24 */ /* 0x041fe2000f8e02ff */
[----:B------:R-:W-:Y:S01]  /*5810*/  BSSY B0, `(.L_x_15517) ;  /* 0x0000062000007945 */ /* 0x000fe20003800000 */
[C---:B------:R-:W-:Y:S01]  /*5820*/  IMAD R9, R27.reuse, UR10, RZ ;  /* 0x0000000a1b097c24 */ /* 0x040fe2000f8e02ff */
[----:B------:R-:W-:Y:S01]  /*5830*/  UMOV UR4, 0x400 ;  /* 0x0000040000047882 */ /* 0x000fe20000000000 */
[----:B------:R-:W-:Y:S01]  /*5840*/  IMAD R5, R27, UR8, RZ ;  /* 0x000000081b057c24 */ /* 0x000fe2000f8e02ff */
[----:B------:R-:W-:Y:S01]  /*5850*/  ULDC.64 UR30, c[0x0][0x2d8] ;  /* 0x0000b600001e7ab9 */ /* 0x000fe20000000a00 */
[C---:B------:R-:W-:Y:S01]  /*5860*/  IMAD.WIDE.U32 R14, R26.reuse, UR6, RZ ;  /* 0x000000061a0e7c25 */ /* 0x040fe2000f8e00ff */
[----:B------:R-:W-:Y:S01]  /*5870*/  ULDC.64 UR26, c[0x0][0x2e0] ;  /* 0x0000b800001a7ab9 */ /* 0x000fe20000000a00 */
[----:B------:R-:W-:Y:S01]  /*5880*/  ULDC.64 UR24, c[0x0][0x270] ;  /* 0x00009c0000187ab9 */ /* 0x000fe20000000a00 */
[----:B------:R-:W-:Y:S01]  /*5890*/  ULDC.64 UR28, c[0x0][0x250] ;  /* 0x00009400001c7ab9 */ /* 0x000fe20000000a00 */
[C---:B------:R-:W-:Y:S01]  /*58a0*/  IMAD R11, R26.reuse, UR7, R3 ;  /* 0x000000071a0b7c24 */ /* 0x040fe2000f8e0203 */
[----:B------:R-:W-:Y:S01]  /*58b0*/  ULDC.64 UR6, c[0x0][0x358] ;  /* 0x0000d60000067ab9 */ /* 0x000fe20000000a00 */
[C---:B------:R-:W-:Y:S01]  /*58c0*/  IMAD R13, R26.reuse, UR11, R9 ;  /* 0x0000000b1a0d7c24 */ /* 0x040fe2000f8e0209 */
[----:B------:R-:W-:Y:S01]  /*58d0*/  ULDC.64 UR12, c[0x0][0x3c0] ;  /* 0x0000f000000c7ab9 */ /* 0x000fe20000000a00 */
[C---:B------:R-:W-:Y:S01]  /*58e0*/  IMAD.WIDE.U32 R8, R26.reuse, UR8, RZ ;  /* 0x000000081a087c25 */ /* 0x040fe2000f8e00ff */
[----:B------:R-:W-:Y:S01]  /*58f0*/  IADD3 R39, R15, R11, RZ ;  /* 0x0000000b0f277210 */ /* 0x000fe20007ffe0ff */
[----:B------:R-:W-:Y:S01]  /*5900*/  ULDC.64 UR16, c[0x0][0x360] ;  /* 0x0000d80000107ab9 */ /* 0x000fe20000000a00 */
[----:B------:R-:W-:Y:S01]  /*5910*/  ULDC.64 UR18, c[0x0][0x3c8] ;  /* 0x0000f20000127ab9 */ /* 0x000fe20000000a00 */
[C---:B------:R-:W-:Y:S01]  /*5920*/  IMAD R5, R26.reuse, UR9, R5 ;  /* 0x000000091a057c24 */ /* 0x040fe2000f8e0205 */
[----:B------:R-:W-:Y:S01]  /*5930*/  ULDC.64 UR8, c[0x0][0x338] ;  /* 0x0000ce0000087ab9 */ /* 0x000fe20000000a00 */
[C---:B------:R-:W-:Y:S01]  /*5940*/  IMAD R3, R27.reuse, UR6, RZ ;  /* 0x000000061b037c24 */ /* 0x040fe2000f8e02ff */
[----:B--2---:R-:W-:Y:S01]  /*5950*/  ULEA UR4, UR5, UR4, 0x18 ;  /* 0x0000000405047291 */ /* 0x004fe2000f8ec03f */
[----:B------:R-:W-:Y:S01]  /*5960*/  IMAD R27, R27, UR8, RZ ;  /* 0x000000081b1b7c24 */ /* 0x000fe2000f8e02ff */
[----:B------:R-:W-:Y:S01]  /*5970*/  IADD3 R31, R9, R5, RZ ;  /* 0x00000005091f7210 */ /* 0x000fe20007ffe0ff */
[----:B---34-:R-:W-:Y:S01]  /*5980*/  IMAD.WIDE.U32 R6, R26, UR6, RZ ;  /* 0x000000061a067c25 */ /* 0x018fe2000f8e00ff */
[----:B------:R-:W-:Y:S01]  /*5990*/  ULDC UR6, c[0x0][0x0] ;  /* 0x0000000000067ab9 */ /* 0x000fe20000000800 */
[----:B------:R-:W-:-:S02]  /*59a0*/  ULDC.64 UR20, c[0x0][0x3d0] ;  /* 0x0000f40000147ab9 */ /* 0x000fc40000000a00 */
[C---:B------:R-:W-:Y:S02]  /*59b0*/  IMAD R3, R26.reuse, UR7, R3 ;  /* 0x000000071a037c24 */ /* 0x040fe4000f8e0203 */
[C---:B------:R-:W-:Y:S01]  /*59c0*/  IMAD.WIDE.U32 R16, R26.reuse, UR10, RZ ;  /* 0x0000000a1a107c25 */ /* 0x040fe2000f8e00ff */
[----:B------:R-:W-:Y:S02]  /*59d0*/  ULDC.64 UR10, c[0x0][0x340] ;  /* 0x0000d000000a7ab9 */ /* 0x000fe40000000a00 */
[----:B------:R-:W-:Y:S01]  /*59e0*/  IADD3 R33, R7, R3, RZ ;  /* 0x0000000307217210 */ /* 0x000fe20007ffe0ff */
[C---:B-----5:R-:W-:Y:S01]  /*59f0*/  IMAD R29, R26.reuse, UR9, R27 ;  /* 0x000000091a1d7c24 */ /* 0x060fe2000f8e021b */
[----:B------:R-:W-:Y:S01]  /*5a00*/  IADD3 R41, R17, R13, RZ ;  /* 0x0000000d11297210 */ /* 0x000fe20007ffe0ff */
[----:B------:R-:W-:Y:S01]  /*5a10*/  IMAD.WIDE.U32 R26, R26, UR8, RZ ;  /* 0x000000081a1a7c25 */ /* 0x000fe2000f8e00ff */
[----:B------:R-:W-:-:S04]  /*5a20*/  ULDC.64 UR8, c[0x0][0x380] ;  /* 0x0000e00000087ab9 */ /* 0x000fc80000000a00 */
[----:B------:R-:W-:-:S07]  /*5a30*/  IADD3 R29, R27, R29, RZ ;  /* 0x0000001d1b1d7210 */ /* 0x000fce0007ffe0ff */
.L_x_15518:
[C---:B------:R-:W-:Y:S02]  /*5a40*/  LEA R0, R19.reuse, UR4, 0x3 ;  /* 0x0000000413007c11 */ /* 0x040fe4000f8e18ff */
[----:B------:R-:W-:Y:S02]  /*5a50*/  SHF.R.S32.HI R18, RZ, 0x1f, R19 ;  /* 0x0000001fff127819 */ /* 0x000fe40000011413 */
[----:B------:R-:W-:Y:S01]  /*5a60*/  MOV R2, R26 ;  /* 0x0000001a00027202 */ /* 0x000fe20000000f00 */
[----:B0-----:R-:W0:Y:S01]  /*5a70*/  LDS.64 R20, [R0+0x2980] ;  /* 0x0029800000147984 */ /* 0x001e220000000a00 */
[----:B------:R-:W-:Y:S01]  /*5a80*/  MOV R3, R29 ;  /* 0x0000001d00037202 */ /* 0x000fe20000000f00 */
[C---:B------:R-:W-:Y:S01]  /*5a90*/  IMAD R12, R18.reuse, UR10, RZ ;  /* 0x0000000a120c7c24 */ /* 0x040fe2000f8e02ff */
[----:B------:R-:W-:Y:S01]  /*5aa0*/  MOV R10, R14 ;  /* 0x0000000e000a7202 */ /* 0x000fe20000000f00 */
[----:B-1----:R-:W-:Y:S01]  /*5ab0*/  IMAD R22, R18, UR24, RZ ;  /* 0x0000001812167c24 */ /* 0x002fe2000f8e02ff */
        /* <DEDUP_REMOVED lines=56> */
.L_x_15517:
[----:B------:R-:W-:Y:S05]  /*5e40*/  EXIT ;  /* 0x000000000000794d */ /* 0x000fea0003800000 */
.L_x_15519:
        /* <DEDUP_REMOVED lines=11> */
.L_x_18997:


//--------------------- .text._Z25selective_scan_bwd_kernelI32Selective_Scan_bwd_kernel_traitsILi32ELi8ELb0ELb0ELb0ELb0ELb1EfN3c107complexIfEEEEv12SSMParamsBwd --------------------------
	.section	.text._Z25selective_scan_bwd_kernelI32Selective_Scan_bwd_kernel_traitsILi32ELi8ELb0ELb0ELb0ELb0ELb1EfN3c107complexIfEEEEv12SSMParamsBwd,"ax",@progbits
	.align	128
        .global         _Z25selective_scan_bwd_kernelI32Selective_Scan_bwd_kernel_traitsILi32ELi8ELb0ELb0ELb0ELb0ELb1EfN3c107complexIfEEEEv12SSMParamsBwd
        .type           _Z25selective_scan_bwd_kernelI32Selective_Scan_bwd_kernel_traitsILi32ELi8ELb0ELb0ELb0ELb0ELb1EfN3c107complexIfEEEEv12SSMParamsBwd,@function
        .size           _Z25selective_scan_bwd_kernelI32Selective_Scan_bwd_kernel_traitsILi32ELi8ELb0ELb0ELb0ELb0ELb1EfN3c107complexIfEEEEv12SSMParamsBwd,(.L_x_18998 - _Z25selective_scan_bwd_kernelI32Selective_Scan_bwd_kernel_traitsILi32ELi8ELb0ELb0ELb0ELb0ELb1EfN3c107complexIfEEEEv12SSMParamsBwd)
        .other          _Z25selective_scan_bwd_kernelI32Selective_Scan_bwd_kernel_traitsILi32ELi8ELb0ELb0ELb0ELb0ELb1EfN3c107complexIfEEEEv12SSMParamsBwd,@"STO_CUDA_ENTRY STV_DEFAULT"
_Z25selective_scan_bwd_kernelI32Selective_Scan_bwd_kernel_traitsILi32ELi8ELb0ELb0ELb0ELb0ELb1EfN3c107complexIfEEEEv12SSMParamsBwd:
.text._Z25selective_scan_bwd_kernelI32Selective_Scan_bwd_kernel_traitsILi32ELi8ELb0ELb0ELb0ELb0ELb1EfN3c107complexIfEEEEv12SSMParamsBwd:
        /* <DEDUP_REMOVED lines=20> */
[----:B------:R-:W4:Y:S01]  /*0140*/  LDC.64 R22, c[0x0][0x3d8] ;  /* 0x0000f600ff167b82 */ /* 0x000f220000000a00 */
[----:B------:R1:W5:Y:S01]  /*0150*/  @P0 LDG.E R31, desc[UR14][R2.64] ;  /* 0x0000000e021f0981 */ /* 0x000362000c1e1900 */
[----:B---3--:R-:W-:Y:S01]  /*0160*/  ISETP.NE.U32.AND P0, PT, R8, RZ, PT ;  /* 0x000000ff0800720c */ /* 0x008fe20003f05070 */
[----:B0-----:R-:W-:Y:S01]  /*0170*/  USHF.R.S32.HI UR17, URZ, 0x1f, UR16 ;  /* 0x0000001f3f117899 */ /* 0x001fe20008011410 */
[----:B------:R-:W-:Y:S02]  /*0180*/  @P1 LEA R4, P3, R33, R4, 0x2 ;  /* 0x0000000421041211 */ /* 0x000fe400078610ff */
[----:B------:R-:W-:Y:S02]  /*0190*/  ISETP.NE.AND.EX P0, PT, R9, RZ, PT, P0 ;  /* 0x000000ff0900720c */ /* 0x000fe40003f05300 */
[----:B------:R-:W0:Y:S01]  /*01a0*/  LDC.64 R24, c[0x0][0x3f8] ;  /* 0x0000fe00ff187b82 */ /* 0x000e220000000a00 */
[----:B------:R-:W-:Y:S01]  /*01b0*/  UIMAD UR6, UR17, UR8, URZ ;  /* 0x00000008110672a4 */ /* 0x000fe2000f8e023f */
[----:B------:R-:W-:-:S06]  /*01c0*/  @P1 LEA.HI.X R5, R33, R5, R32, 0x2, P3 ;  /* 0x0000000521051211 */ /* 0x000fcc00018f1420 */
[----:B------:R-:W3:Y:S01]  /*01d0*/  LDC.64 R12, c[0x0][0x298] ;  /* 0x0000a600ff0c7b82 */ /* 0x000ee20000000a00 */
[----:B------:R-:W-:-:S07]  /*01e0*/  UIMAD.WIDE.U32 UR4, UR16, UR8, URZ ;  /* 0x00000008100472a5 */ /* 0x000fce000f8e003f */
[----:B------:R-:W3:Y:S01]  /*01f0*/  LDC.64 R14, c[0x0][0x330] ;  /* 0x0000cc00ff0e7b82 */ /* 0x000ee20000000a00 */
[----:B------:R-:W-:Y:S01]  /*0200*/  UIMAD UR8, UR16, UR9, UR6 ;  /* 0x00000009100872a4 */ /* 0x000fe2000f8e0206 */
[----:B--2---:R-:W-:Y:S01]  /*0210*/  IMAD R0, R32, R6, RZ ;  /* 0x0000000620007224 */ /* 0x004fe200078e02ff */
[----:B------:R-:W-:Y:S01]  /*0220*/  UIMAD UR9, UR17, UR10, URZ ;  /* 0x0000000a110972a4 */ /* 0x000fe2000f8e023f */
[----:B-1----:R-:W-:Y:S01]  /*0230*/  LEA R9, R27, 0xffffff00, 0x8 ;  /* 0xffffff001b097811 */ /* 0x002fe200078e40ff */
[----:B------:R-:W-:Y:S01]  /*0240*/  UIMAD.WIDE.U32 UR6, UR16, UR10, URZ ;  /* 0x0000000a100672a5 */ /* 0x000fe2000f8e003f */
[----:B------:R1:W5:Y:S01]  /*0250*/  @P1 LDG.E R30, desc[UR14][R4.64] ;  /* 0x0000000e041e1981 */ /* 0x000362000c1e1900 */
[----:B------:R-:W-:Y:S01]  /*0260*/  UIADD3 UR5, UR5, UR8, URZ ;  /* 0x0000000805057290 */ /* 0x000fe2000fffe03f */
[----:B------:R-:W2:Y:S01]  /*0270*/  @P0 LDC R26, c[0x0][0x214] ;  /* 0x00008500ff1a0b82 */ /* 0x000ea20000000800 */
[----:B------:R-:W-:Y:S02]  /*0280*/  UIMAD UR10, UR16, UR11, UR9 ;  /* 0x0000000b100a72a4 */ /* 0x000fe4000f8e0209 */
[----:B------:R-:W-:-:S02]  /*0290*/  UIMAD UR11, UR17, UR12, URZ ;  /* 0x0000000c110b72a4 */ /* 0x000fc4000f8e023f */
[----:B------:R-:W-:Y:S01]  /*02a0*/  UIADD3 UR7, UR7, UR10, URZ ;  /* 0x0000000a07077290 */ /* 0x000fe2000fffe03f */
[C---:B------:R-:W-:Y:S01]  /*02b0*/  IMAD.WIDE.U32 R2, R33.reuse, R6, UR4 ;  /* 0x0000000421027e25 */ /* 0x040fe2000f8e0006 */
[----:B------:R-:W-:Y:S01]  /*02c0*/  UIMAD.WIDE.U32 UR8, UR16, UR12, URZ ;  /* 0x0000000c100872a5 */ /* 0x000fe2000f8e003f */
[----:B------:R-:W2:Y:S01]  /*02d0*/  LDC.64 R34, c[0x0][0x2f0] ;  /* 0x0000bc00ff227b82 */ /* 0x000ea20000000a00 */
[----:B------:R-:W-:Y:S01]  /*02e0*/  UIMAD UR11, UR16, UR13, UR11 ;  /* 0x0000000d100b72a4 */ /* 0x000fe2000f8e020b */
[----:B----4-:R-:W-:Y:S01]  /*02f0*/  ISETP.NE.U32.AND P1, PT, R22, RZ, PT ;  /* 0x000000ff1600720c */ /* 0x010fe20003f25070 */
[----:B------:R-:W-:Y:S01]  /*0300*/  IMAD R0, R33, R7, R0 ;  /* 0x0000000721007224 */ /* 0x000fe200078e0200 */
[----:B0-----:R-:W-:Y:S01]  /*0310*/  ISETP.NE.U32.AND P2, PT, R24, RZ, PT ;  /* 0x000000ff1800720c */ /* 0x001fe20003f45070 */
[----:B------:R-:W-:-:S03]  /*0320*/  UIADD3 UR9, UR9, UR11, URZ ;  /* 0x0000000b09097290 */ /* 0x000fc6000fffe03f */
[----:B------:R-:W0:Y:S01]  /*0330*/  @P0 LDC R29, c[0x0][0x21c] ;  /* 0x00008700ff1d0b82 */ /* 0x000e220000000800 */
[----:B------:R-:W-:Y:S01]  /*0340*/  SHF.R.S32.HI R11, RZ, 0x1f, R9 ;  /* 0x0000001fff0b7819 */ /* 0x000fe20000011409 */
[----:B---3--:R-:W-:Y:S01]  /*0350*/  IMAD R8, R32, R12, RZ ;  /* 0x0000000c20087224 */ /* 0x008fe200078e02ff */
[----:B------:R-:W-:Y:S01]  /*0360*/  IADD3 R39, P3, R9, R2, RZ ;  /* 0x0000000209277210 */ /* 0x000fe20007f7e0ff */
[----:B-1----:R-:W-:-:S04]  /*0370*/  IMAD.WIDE.U32 R4, R33, R12, UR6 ;  /* 0x0000000621047e25 */ /* 0x002fc8000f8e000c */
[----:B------:R-:W1:Y:S01]  /*0380*/  LDC.64 R36, c[0x0][0x2f8] ;  /* 0x0000be00ff247b82 */ /* 0x000e620000000a00 */
[----:B------:R-:W-:-:S07]  /*0390*/  ISETP.NE.AND.EX P1, PT, R23, RZ, PT, P1 ;  /* 0x000000ff1700720c */ /* 0x000fce0003f25310 */
[----:B------:R-:W3:Y:S01]  /*03a0*/  LDC.64 R42, c[0x0][0x3b8] ;  /* 0x0000ee00ff2a7b82 */ /* 0x000ee20000000a00 */
[----:B------:R-:W-:Y:S01]  /*03b0*/  ISETP.NE.AND.EX P2, PT, R25, RZ, PT, P2 ;  /* 0x000000ff1900720c */ /* 0x000fe20003f45320 */
[----:B------:R-:W-:Y:S01]  /*03c0*/  IMAD R8, R33, R13, R8 ;  /* 0x0000000d21087224 */ /* 0x000fe200078e0208 */
[----:B------:R-:W-:-:S05]  /*03d0*/  IADD3.X R2, R11, R3, R0, P3, !PT ;  /* 0x000000030b027210 */ /* 0x000fca0001ffe400 */
[----:B------:R-:W4:Y:S01]  /*03e0*/  @P0 LDC.64 R20, c[0x0][0x310] ;  /* 0x0000c400ff140b82 */ /* 0x000f220000000a00 */
[----:B------:R-:W-:Y:S01]  /*03f0*/  IMAD R10, R32, R14, RZ ;  /* 0x0000000e200a7224 */ /* 0x000fe200078e02ff */
[----:B------:R-:W-:Y:S01]  /*0400*/  IADD3 R41, P3, R9, R4, RZ ;  /* 0x0000000409297210 */ /* 0x000fe20007f7e0ff */
[----:B------:R-:W-:-:S03]  /*0410*/  IMAD.WIDE.U32 R6, R33, R14, UR8 ;  /* 0x0000000821067e25 */ /* 0x000fc6000f8e000e */
[----:B------:R-:W-:Y:S01]  /*0420*/  IADD3.X R4, R11, R5, R8, P3, !PT ;  /* 0x000000050b047210 */ /* 0x000fe20001ffe408 */
[----:B------:R-:W-:Y:S01]  /*0430*/  IMAD R10, R33, R15, R10 ;  /* 0x0000000f210a7224 */ /* 0x000fe200078e020a */
[----:B------:R-:W-:Y:S02]  /*0440*/  IADD3 R9, P4, R9, R6, RZ ;  /* 0x0000000609097210 */ /* 0x000fe40007f9e0ff */
[----:B------:R-:W-:Y:S01]  /*0450*/  ISETP.GE.AND P3, PT, R27, 0x1, PT ;  /* 0x000000011b00780c */ /* 0x000fe20003f66270 */
[----:B--2---:R-:W-:Y:S01]  /*0460*/  @P0 IMAD R0, R26, UR16, R33 ;  /* 0x000000101a000c24 */ /* 0x004fe2000f8e0221 */
[----:B------:R-:W-:Y:S02]  /*0470*/  CS2R R18, SRZ ;  /* 0x0000000000127805 */ /* 0x000fe4000001ff00 */
[----:B------:R-:W-:Y:S02]  /*0480*/  CS2R R16, SRZ ;  /* 0x0000000000107805 */ /* 0x000fe4000001ff00 */
[----:B------:R-:W-:Y:S01]  /*0490*/  IADD3.X R6, R11, R7, R10, P4, !PT ;  /* 0x000000070b067210 */ /* 0x000fe200027fe40a */
[----:B------:R-:W-:Y:S01]  /*04a0*/  @P0 IMAD R0, R0, R27, RZ ;  /* 0x0000001b00000224 */ /* 0x000fe200078e02ff */
[----:B------:R-:W-:-:S02]  /*04b0*/  @P1 LEA R18, P4, R33, R22, 0x2 ;  /* 0x0000001621121211 */ /* 0x000fc400078810ff */
[C---:B------:R-:W-:Y:S01]  /*04c0*/  @P2 LEA R16, P5, R33.reuse, R24, 0x2 ;  /* 0x0000001821102211 */ /* 0x040fe200078a10ff */
[----:B0-----:R-:W-:Y:S01]  /*04d0*/  @P0 IMAD R3, R0, R29, RZ ;  /* 0x0000001d00030224 */ /* 0x001fe200078e02ff */
[C-C-:B------:R-:W-:Y:S02]  /*04e0*/  @P1 LEA.HI.X R19, R33.reuse, R23, R32.reuse, 0x2, P4 ;  /* 0x0000001721131211 */ /* 0x140fe400020f1420 */
[----:B------:R-:W-:Y:S02]  /*04f0*/  @P2 LEA.HI.X R17, R33, R25, R32, 0x2, P5 ;  /* 0x0000001921112211 */ /* 0x000fe400028f1420 */
[----:B------:R-:W-:Y:S02]  /*0500*/  LEA R38, P1, R39, R34, 0x2 ;  /* 0x0000002227267211 */ /* 0x000fe400078210ff */
[----:B-1----:R-:W-:Y:S02]  /*0510*/  LEA R40, P2, R41, R36, 0x2 ;  /* 0x0000002429287211 */ /* 0x002fe400078410ff */
[----:B---3--:R-:W-:Y:S01]  /*0520*/  LEA R42, P4, R9, R42, 0x2 ;  /* 0x0000002a092a7211 */ /* 0x008fe200078810ff */
[----:B----4-:R-:W-:Y:S01]  /*0530*/  @P0 IMAD.WIDE R20, R3, 0x10, R20 ;  /* 0x0000001003140825 */ /* 0x010fe200078e0214 */
[----:B------:R-:W-:-:S02]  /*0540*/  LEA.HI.X R39, R39, R35, R2, 0x2, P1 ;  /* 0x0000002327277211 */ /* 0x000fc400008f1402 */
[----:B------:R-:W-:Y:S02]  /*0550*/  CS2R R34, SRZ ;  /* 0x0000000000227805 */ /* 0x000fe4000001ff00 */
[----:B------:R-:W-:Y:S02]  /*0560*/  LEA.HI.X R41, R41, R37, R4, 0x2, P2 ;  /* 0x0000002529297211 */ /* 0x000fe400010f1404 */
[----:B------:R-:W-:Y:S02]  /*0570*/  @!P0 CS2R R20, SRZ ;  /* 0x0000000000148805 */ /* 0x000fe4000001ff00 */
[----:B------:R-:W-:Y:S01]  /*0580*/  LEA.HI.X R43, R9, R43, R6, 0x2, P4 ;  /* 0x0000002b092b7211 */ /* 0x000fe200020f1406 */
[----:B------:R-:W-:Y:S06]  /*0590*/  @!P3 BRA `(.L_x_15520) ;  /* 0x000000640044b947 */ /* 0x000fec0003800000 */
[----:B------:R-:W0:Y:S01]  /*05a0*/  S2R R36, SR_TID.X ;  /* 0x0000000000247919 */ /* 0x000e220000002100 */
[----:B------:R-:W-:Y:S01]  /*05b0*/  HFMA2.MMA R44, -RZ, RZ, 0, 0 ;  /* 0x00000000ff2c7435 */ /* 0x000fe200000001ff */
[----:B------:R-:W-:Y:S01]  /*05c0*/  CS2R R34, SRZ ;  /* 0x0000000000227805 */ /* 0x000fe2000001ff00 */
[----:B------:R-:W1:Y:S01]  /*05d0*/  S2R R37, SR_LANEID ;  /* 0x0000000000257919 */ /* 0x000e620000000000 */
[C---:B0-----:R-:W-:Y:S02]  /*05e0*/  SHF.L.U32 R0, R36.reuse, 0x3, RZ ;  /* 0x0000000324007819 */ /* 0x041fe400000006ff */
[----:B------:R-:W-:Y:S02]  /*05f0*/  LOP3.LUT R164, R36, 0x1f, RZ, 0xc0, !PT ;  /* 0x0000001f24a47812 */ /* 0x000fe400078ec0ff */
[----:B------:R-:W-:-:S04]  /*0600*/  LOP3.LUT R45, R0, 0xffffff00, RZ, 0xc0, !PT ;  /* 0xffffff00002d7812 */ /* 0x000fc800078ec0ff */
[----:B------:R-:W-:-:S04]  /*0610*/  LOP3.LUT R45, R45, 0x1f, R36, 0xf8, !PT ;  /* 0x0000001f2d2d7812 */ /* 0x000fc800078ef824 */
[----:B-1----:R-:W-:-:S07]  /*0620*/  SHF.R.S32.HI R46, RZ, 0x1f, R45 ;  /* 0x0000001fff2e7819 */ /* 0x002fce000001142d */
.L_x_15546:
[----:B0-----:R-:W0:Y:S01]  /*0630*/  LDC R85, c[0x0][0x224] ;  /* 0x00008900ff557b82 */ /* 0x001e220000000800 */
[----:B------:R-:W-:Y:S01]  /*0640*/  ULDC UR4, c[0x0][0x218] ;  /* 0x0000860000047ab9 */ /* 0x000fe20000000800 */
[C---:B------:R-:W-:Y:S02]  /*0650*/  LOP3.LUT R7, R45.reuse, 0x20, RZ, 0xfc, !PT ;  /* 0x000000202d077812 */ /* 0x040fe400078efcff */
[----:B------:R-:W-:Y:S02]  /*0660*/  CS2R R12, SRZ ;  /* 0x00000000000c7805 */ /* 0x000fe4000001ff00 */
[C---:B------:R-:W-:Y:S02]  /*0670*/  LOP3.LUT R6, R45.reuse, 0x40, RZ, 0xfc, !PT ;  /* 0x000000402d067812 */ /* 0x040fe400078efcff */
[----:B------:R-:W-:Y:S02]  /*0680*/  LEA R10, P3, R45, R38, 0x2 ;  /* 0x000000262d0a7211 */ /* 0x000fe400078610ff */
[----:B------:R-:W-:-:S02]  /*0690*/  MOV R9, RZ ;  /* 0x000000ff00097202 */ /* 0x000fc40000000f00 */
[C---:B------:R-:W-:Y:S02]  /*06a0*/  LOP3.LUT R5, R45.reuse, 0x60, RZ, 0xfc, !PT ;  /* 0x000000602d057812 */ /* 0x040fe400078efcff */
[C---:B------:R-:W-:Y:S02]  /*06b0*/  LOP3.LUT R4, R45.reuse, 0x80, RZ, 0xfc, !PT ;  /* 0x000000802d047812 */ /* 0x040fe400078efcff */
[C---:B------:R-:W-:Y:S02]  /*06c0*/  LOP3.LUT R3, R45.reuse, 0xa0, RZ, 0xfc, !PT ;  /* 0x000000a02d037812 */ /* 0x040fe400078efcff */
[C---:B------:R-:W-:Y:S02]  /*06d0*/  LOP3.LUT R2, R45.reuse, 0xc0, RZ, 0xfc, !PT ;  /* 0x000000c02d027812 */ /* 0x040fe400078efcff */
[----:B------:R-:W-:Y:S02]  /*06e0*/  LOP3.LUT R0, R45, 0xe0, RZ, 0xfc, !PT ;  /* 0x000000e02d007812 */ /* 0x000fe400078efcff */
[----:B------:R-:W-:-:S02]  /*06f0*/  CS2R R22, SRZ ;  /* 0x0000000000167805 */ /* 0x000fc4000001ff00 */
[----:B------:R-:W-:Y:S02]  /*0700*/  LEA.HI.X R11, R45, R39, R46, 0x2, P3 ;  /* 0x000000272d0b7211 */ /* 0x000fe400018f142e */
[----:B------:R-:W-:Y:S02]  /*0710*/  MOV R15, RZ ;  /* 0x000000ff000f7202 */ /* 0x000fe40000000f00 */
[----:B------:R-:W-:Y:S02]  /*0720*/  MOV R24, RZ ;  /* 0x000000ff00187202 */ /* 0x000fe40000000f00 */
[----:B------:R-:W-:Y:S01]  /*0730*/  MOV R26, RZ ;  /* 0x000000ff001a7202 */ /* 0x000fe20000000f00 */
[----:B------:R-:W-:Y:S01]  /*0740*/  BAR.SYNC.DEFER_BLOCKING 0x0 ;  /* 0x0000000000007b1d */ /* 0x000fe20000010000 */
[----:B0-----:R-:W-:-:S04]  /*0750*/  IADD3 R47, -R44, R85, RZ ;  /* 0x000000552c2f7210 */ /* 0x001fc80007ffe1ff */
[----:B------:R-:W-:-:S03]  /*0760*/  LEA R14, R47, 0xffffff00, 0x8 ;  /* 0xffffff002f0e7811 */ /* 0x000fc600078e40ff */
[----:B------:R-:W0:Y:S01]  /*0770*/  S2UR UR5, SR_CgaCtaId ;  /* 0x00000000000579c3 */ /* 0x000e220000008800 */
[----:B------:R-:W-:Y:S01]  /*0780*/  IADD3 R28, R37, 0x20, RZ ;  /* 0x00000020251c7810 */ /* 0x000fe20007ffe0ff */
[----:B------:R-:W-:Y:S01]  /*0790*/  ULDC.64 UR6, c[0x0][0x2a8] ;  /* 0x0000aa0000067ab9 */ /* 0x000fe20000000a00 */
[----:B------:R-:W-:Y:S01]  /*07a0*/  IADD3 R8, -R14, UR4, RZ ;  /* 0x000000040e087c10 */ /* 0x000fe2000fffe1ff */
[----:B------:R-:W-:-:S03]  /*07b0*/  ULDC.64 UR8, c[0x0][0x318] ;  /* 0x0000c60000087ab9 */ /* 0x000fc60000000a00 */
[-C--:B------:R-:W-:Y:S01]  /*07c0*/  ISETP.GE.AND P0, PT, R45, R8.reuse, PT ;  /* 0x000000082d00720c */ /* 0x080fe20003f06270 */
[----:B------:R-:W1:Y:S01]  /*07d0*/  LDC.64 R80, c[0x0][0x2a0] ;  /* 0x0000a800ff507b82 */ /* 0x000e620000000a00 */
[-C--:B------:R-:W-:Y:S02]  /*07e0*/  ISETP.GE.AND P1, PT, R7, R8.reuse, PT ;  /* 0x000000080700720c */ /* 0x080fe40003f26270 */
[-C--:B------:R-:W-:Y:S02]  /*07f0*/  ISETP.GE.AND P2, PT, R6, R8.reuse, PT ;  /* 0x000000080600720c */ /* 0x080fe40003f46270 */
[-C--:B------:R-:W-:Y:S02]  /*0800*/  ISETP.GE.AND P3, PT, R2, R8.reuse, PT ;  /* 0x000000080200720c */ /* 0x080fe40003f66270 */
[-C--:B------:R-:W-:Y:S01]  /*0810*/  ISETP.GE.AND P4, PT, R0, R8.reuse, PT ;  /* 0x000000080000720c */ /* 0x080fe20003f86270 */
[----:B------:R-:W2:Y:S04]  /*0820*/  LDC.64 R82, c[0x0][0x2b0] ;  /* 0x0000ac00ff527b82 */ /* 0x000ea80000000a00 */
[----:B------:R-:W3:Y:S01]  /*0830*/  @!P0 LDG.E R9, desc[UR14][R10.64] ;  /* 0x0000000e0a098981 */ /* 0x000ee2000c1e1900 */
[----:B------:R-:W-:-:S03]  /*0840*/  ISETP.GE.AND P0, PT, R5, R8, PT ;  /* 0x000000080500720c */ /* 0x000fc60003f06270 */
[----:B------:R-:W4:Y:S01]  /*0850*/  @!P1 LDG.E R12, desc[UR14][R10.64+0x80] ;  /* 0x0000800e0a0c9981 */ /* 0x000f22000c1e1900 */
[----:B------:R-:W-:-:S03]  /*0860*/  ISETP.GE.AND P1, PT, R4, R8, PT ;  /* 0x000000080400720c */ /* 0x000fc60003f26270 */
[----:B------:R-:W2:Y:S01]  /*0870*/  @!P2 LDG.E R13, desc[UR14][R10.64+0x100] ;  /* 0x0001000e0a0da981 */ /* 0x000ea2000c1e1900 */
[----:B------:R-:W-:-:S03]  /*0880*/  ISETP.GE.AND P2, PT, R3, R8, PT ;  /* 0x000000080300720c */ /* 0x000fc60003f46270 */
[----:B------:R-:W2:Y:S04]  /*0890*/  @!P3 LDG.E R23, desc[UR14][R10.64+0x300] ;  /* 0x0003000e0a17b981 */ /* 0x000ea8000c1e1900 */
[----:B------:R-:W2:Y:S04]  /*08a0*/  @!P0 LDG.E R22, desc[UR14][R10.64+0x180] ;  /* 0x0001800e0a168981 */ /* 0x000ea8000c1e1900 */
[----:B------:R-:W2:Y:S04]  /*08b0*/  @!P1 LDG.E R15, desc[UR14][R10.64+0x200] ;  /* 0x0002000e0a0f9981 */ /* 0x000ea8000c1e1900 */
[----:B------:R-:W2:Y:S04]  /*08c0*/  @!P2 LDG.E R24, desc[UR14][R10.64+0x280] ;  /* 0x0002800e0a18a981 */ /* 0x000ea8000c1e1900 */
[----:B------:R1:W2:Y:S01]  /*08d0*/  @!P4 LDG.E R26, desc[UR14][R10.64+0x380] ;  /* 0x0003800e0a1ac981 */ /* 0x0002a2000c1e1900 */
[----:B------:R-:W-:-:S02]  /*08e0*/  UMOV UR4, 0x400 ;  /* 0x0000040000047882 */ /* 0x000fc40000000000 */
[----:B0-----:R-:W-:Y:S01]  /*08f0*/  ULEA UR5, UR5, UR4, 0x18 ;  /* 0x0000000405057291 */ /* 0x001fe2000f8ec03f */
[-C--:B------:R-:W-:Y:S02]  /*0900*/  LEA.HI.SX32 R28, R28, R37.reuse, 0x1b ;  /* 0x000000251c1c7211 */ /* 0x080fe400078fdaff */
[C---:B------:R-:W-:Y:S02]  /*0910*/  IADD3 R50, R37.reuse, 0x40, RZ ;  /* 0x0000004025327810 */ /* 0x040fe40007ffe0ff */
[C---:B------:R-:W-:Y:S02]  /*0920*/  LEA.HI.SX32 R48, R37.reuse, R37, 0x1b ;  /* 0x0000002525307211 */ /* 0x040fe400078fdaff */
[----:B------:R-:W-:Y:S02]  /*0930*/  LEA R49, R28, UR5, 0x2 ;  /* 0x000000051c317c11 */ /* 0x000fe4000f8e10ff */
[C---:B-1----:R-:W-:Y:S02]  /*0940*/  IADD3 R10, R37.reuse, 0x60, RZ ;  /* 0x00000060250a7810 */ /* 0x042fe40007ffe0ff */
[----:B------:R-:W-:-:S02]  /*0950*/  IADD3 R28, R37, 0x80, RZ ;  /* 0x00000080251c7810 */ /* 0x000fc40007ffe0ff */
[C---:B------:R-:W-:Y:S02]  /*0960*/  IADD3 R52, R37.reuse, 0xa0, RZ ;  /* 0x000000a025347810 */ /* 0x040fe40007ffe0ff */
[-C--:B------:R-:W-:Y:S02]  /*0970*/  LEA.HI.SX32 R50, R50, R37.reuse, 0x1b ;  /* 0x0000002532327211 */ /* 0x080fe400078fdaff */
[C---:B------:R-:W-:Y:S02]  /*0980*/  IADD3 R54, R37.reuse, 0xc0, RZ ;  /* 0x000000c025367810 */ /* 0x040fe40007ffe0ff */
[----:B------:R-:W-:Y:S02]  /*0990*/  IADD3 R56, R37, 0xe0, RZ ;  /* 0x000000e025387810 */ /* 0x000fe40007ffe0ff */
[----:B------:R-:W-:Y:S02]  /*09a0*/  LEA.HI.SX32 R10, R10, R37, 0x1b ;  /* 0x000000250a0a7211 */ /* 0x000fe400078fdaff */
[----:B------:R-:W-:-:S02]  /*09b0*/  LEA R48, R48, UR5, 0x2 ;  /* 0x0000000530307c11 */ /* 0x000fc4000f8e10ff */
[-C--:B------:R-:W-:Y:S02]  /*09c0*/  LEA.HI.SX32 R28, R28, R37.reuse, 0x1b ;  /* 0x000000251c1c7211 */ /* 0x080fe400078fdaff */
[-C--:B------:R-:W-:Y:S02]  /*09d0*/  LEA.HI.SX32 R53, R52, R37.reuse, 0x1b ;  /* 0x0000002534357211 */ /* 0x080fe400078fdaff */
[----:B------:R-:W-:Y:S02]  /*09e0*/  SHF.L.U32 R11, R37, 0x3, RZ ;  /* 0x00000003250b7819 */ /* 0x000fe400000006ff */
[----:B------:R-:W-:Y:S02]  /*09f0*/  LEA R50, R50, UR5, 0x2 ;  /* 0x0000000532327c11 */ /* 0x000fe4000f8e10ff */
[----:B------:R-:W-:Y:S02]  /*0a00*/  LEA.HI.SX32 R54, R54, R37, 0x1b ;  /* 0x0000002536367211 */ /* 0x000fe400078fdaff */
[----:B------:R-:W-:-:S02]  /*0a10*/  LEA R51, R10, UR5, 0x2 ;  /* 0x000000050a337c11 */ /* 0x000fc4000f8e10ff */
[----:B------:R-:W-:Y:S02]  /*0a20*/  LEA.HI.SX32 R55, R56, R37, 0x1b ;  /* 0x0000002538377211 */ /* 0x000fe400078fdaff */
[----:B------:R-:W-:Y:S02]  /*0a30*/  LEA R52, R28, UR5, 0x2 ;  /* 0x000000051c347c11 */ /* 0x000fe4000f8e10ff */
[----:B------:R-:W-:Y:S02]  /*0a40*/  LEA R53, R53, UR5, 0x2 ;  /* 0x0000000535357c11 */ /* 0x000fe4000f8e10ff */
[----:B------:R-:W-:Y:S02]  /*0a50*/  LEA.HI.SX32 R56, R11, R11, 0x1b ;  /* 0x0000000b0b387211 */ /* 0x000fe400078fdaff */
[----:B------:R-:W-:Y:S02]  /*0a60*/  LEA R54, R54, UR5, 0x2 ;  /* 0x0000000536367c11 */ /* 0x000fe4000f8e10ff */
[----:B------:R-:W-:-:S02]  /*0a70*/  LEA R55, R55, UR5, 0x2 ;  /* 0x0000000537377c11 */ /* 0x000fc4000f8e10ff */
[----:B------:R-:W-:Y:S02]  /*0a80*/  LEA R56, R56, UR5, 0x2 ;  /* 0x0000000538387c11 */ /* 0x000fe4000f8e10ff */
[C---:B------:R-:W-:Y:S02]  /*0a90*/  ISETP.GE.AND P6, PT, R45.reuse, R8, PT ;  /* 0x000000082d00720c */ /* 0x040fe40003fc6270 */
[----:B------:R-:W-:Y:S02]  /*0aa0*/  LEA R10, P0, R45, R40, 0x2 ;  /* 0x000000282d0a7211 */ /* 0x000fe400078010ff */
[-C--:B------:R-:W-:Y:S02]  /*0ab0*/  ISETP.GE.AND P5, PT, R7, R8.reuse, PT ;  /* 0x000000080700720c */ /* 0x080fe40003fa6270 */
[----:B------:R-:W-:Y:S02]  /*0ac0*/  LEA.HI.X R11, R45, R41, R46, 0x2, P0 ;  /* 0x000000292d0b7211 */ /* 0x000fe400000f142e */
[----:B------:R-:W-:-:S02]  /*0ad0*/  ISETP.GE.AND P4, PT, R6, R8, PT ;  /* 0x000000080600720c */ /* 0x000fc40003f86270 */
[-C--:B------:R-:W-:Y:S02]  /*0ae0*/  ISETP.GE.AND P3, PT, R5, R8.reuse, PT ;  /* 0x000000080500720c */ /* 0x080fe40003f66270 */
[-C--:B------:R-:W-:Y:S02]  /*0af0*/  ISETP.GE.AND P2, PT, R4, R8.reuse, PT ;  /* 0x000000080400720c */ /* 0x080fe40003f46270 */
[-C--:B------:R-:W-:Y:S02]  /*0b00*/  ISETP.GE.AND P1, PT, R3, R8.reuse, PT ;  /* 0x000000080300720c */ /* 0x080fe40003f26270 */
[----:B------:R-:W-:Y:S02]  /*0b10*/  ISETP.GE.AND P0, PT, R2, R8, PT ;  /* 0x000000080200720c */ /* 0x000fe40003f06270 */
[----:B------:R-:W-:Y:S01]  /*0b20*/  MOV R28, RZ ;  /* 0x000000ff001c7202 */ /* 0x000fe20000000f00 */
[----:B---3--:R0:W-:Y:S04]  /*0b30*/  STS [R48], R9 ;  /* 0x0000000930007388 */ /* 0x0081e80000000800 */
[----:B----4-:R-:W-:Y:S04]  /*0b40*/  STS [R49+0x80], R12 ;  /* 0x0000800c31007388 */ /* 0x010fe80000000800 */
[----:B--2---:R-:W-:Y:S04]  /*0b50*/  STS [R50+0x100], R13 ;  /* 0x0001000d32007388 */ /* 0x004fe80000000800 */
        /* <DEDUP_REMOVED lines=17> */
[----:B------:R-:W-:Y:S02]  /*0c70*/  MOV R15, RZ ;  /* 0x000000ff000f7202 */ /* 0x000fe40000000f00 */
[----:B------:R-:W-:Y:S02]  /*0c80*/  CS2R R24, SRZ ;  /* 0x0000000000187805 */ /* 0x000fe4000001ff00 */
[----:B--2---:R-:W-:Y:S01]  /*0c90*/  CS2R R26, SRZ ;  /* 0x00000000001a7805 */ /* 0x004fe2000001ff00 */
        /* <DEDUP_REMOVED lines=9> */
[----:B------:R-:W-:-:S04]  /*0d30*/  LEA R12, P0, R45, R42, 0x2 ;  /* 0x0000002a2d0c7211 */ /* 0x000fc800078010ff */
[C---:B------:R-:W-:Y:S02]  /*0d40*/  LEA.HI.X R13, R45.reuse, R43, R46, 0x2, P0 ;  /* 0x0000002b2d0d7211 */ /* 0x040fe400000f142e */
[-C--:B------:R-:W-:Y:S02]  /*0d50*/  ISETP.GE.AND P0, PT, R45, R8.reuse, PT ;  /* 0x000000082d00720c */ /* 0x080fe40003f06270 */
[-C--:B------:R-:W-:Y:S02]  /*0d60*/  ISETP.GE.AND P1, PT, R7, R8.reuse, PT ;  /* 0x000000080700720c */ /* 0x080fe40003f26270 */
[-C--:B------:R-:W-:Y:S02]  /*0d70*/  ISETP.GE.AND P2, PT, R6, R8.reuse, PT ;  /* 0x000000080600720c */ /* 0x080fe40003f46270 */
[----:B------:R-:W-:Y:S02]  /*0d80*/  MOV R68, RZ ;  /* 0x000000ff00447202 */ /* 0x000fe40000000f00 */
[----:B------:R-:W-:-:S02]  /*0d90*/  ISETP.GE.AND P3, PT, R5, R8, PT ;  /* 0x000000080500720c */ /* 0x000fc40003f66270 */
[----:B------:R-:W-:Y:S01]  /*0da0*/  ISETP.GE.AND P4, PT, R4, R8, PT ;  /* 0x000000080400720c */ /* 0x000fe20003f86270 */
[----:B--2---:R0:W-:Y:S04]  /*0db0*/  STS [R48], R9 ;  /* 0x0000000930007388 */ /* 0x0041e80000000800 */
[----:B---3--:R-:W-:Y:S04]  /*0dc0*/  STS [R49+0x80], R22 ;  /* 0x0000801631007388 */ /* 0x008fe80000000800 */
[----:B----4-:R-:W-:Y:S04]  /*0dd0*/  STS [R50+0x100], R15 ;  /* 0x0001000f32007388 */ /* 0x010fe80000000800 */
        /* <DEDUP_REMOVED lines=17> */
[----:B------:R-:W-:Y:S01]  /*0ef0*/  CS2R R22, SRZ ;  /* 0x0000000000167805 */ /* 0x000fe2000001ff00 */
[----:B------:R-:W3:Y:S01]  /*0f00*/  @!P0 LDG.E R27, desc[UR14][R12.64] ;  /* 0x0000000e0c1b8981 */ /* 0x000ee2000c1e1900 */
[----:B------:R-:W-:-:S03]  /*0f10*/  ISETP.GE.AND P0, PT, R3, R8, PT ;  /* 0x000000080300720c */ /* 0x000fc60003f06270 */
[----:B------:R-:W4:Y:S04]  /*0f20*/  @!P1 LDG.E R68, desc[UR14][R12.64+0x80] ;  /* 0x0000800e0c449981 */ /* 0x000f28000c1e1900 */
[----:B------:R-:W4:Y:S01]  /*0f30*/  @!P2 LDG.E R9, desc[UR14][R12.64+0x100] ;  /* 0x0001000e0c09a981 */ /* 0x000f22000c1e1900 */
[----:B------:R-:W-:-:S03]  /*0f40*/  ISETP.GE.AND P1, PT, R2, R8, PT ;  /* 0x000000080200720c */ /* 0x000fc60003f26270 */
[----:B------:R-:W4:Y:S04]  /*0f50*/  @!P3 LDG.E R22, desc[UR14][R12.64+0x180] ;  /* 0x0001800e0c16b981 */ /* 0x000f28000c1e1900 */
[----:B------:R-:W4:Y:S01]  /*0f60*/  @!P0 LDG.E R24, desc[UR14][R12.64+0x280] ;  /* 0x0002800e0c188981 */ /* 0x000f22000c1e1900 */
[----:B------:R-:W-:-:S03]  /*0f70*/  ISETP.GE.AND P0, PT, R0, R8, PT ;  /* 0x000000080000720c */ /* 0x000fc60003f06270 */
[----:B------:R-:W4:Y:S01]  /*0f80*/  @!P4 LDG.E R23, desc[UR14][R12.64+0x200] ;  /* 0x0002000e0c17c981 */ /* 0x000f22000c1e1900 */
[----:B------:R-:W-:-:S03]  /*0f90*/  MOV R28, RZ ;  /* 0x000000ff001c7202 */ /* 0x000fc60000000f00 */
[----:B------:R-:W4:Y:S06]  /*0fa0*/  @!P1 LDG.E R25, desc[UR14][R12.64+0x300] ;  /* 0x0003000e0c199981 */ /* 0x000f2c000c1e1900 */
[----:B------:R0:W4:Y:S01]  /*0fb0*/  @!P0 LDG.E R28, desc[UR14][R12.64+0x380] ;  /* 0x0003800e0c1c8981 */ /* 0x000122000c1e1900 */
[----:B------:R-:W-:Y:S01]  /*0fc0*/  IMAD R10, R80, UR17, RZ ;  /* 0x00000011500a7c24 */ /* 0x000fe2000f8e02ff */
[----:B------:R-:W-:-:S03]  /*0fd0*/  ISETP.GE.AND P0, PT, R45, R8, PT ;  /* 0x000000082d00720c */ /* 0x000fc60003f06270 */
[----:B------:R-:W-:Y:S02]  /*0fe0*/  IMAD R29, R81, UR16, R10 ;  /* 0x00000010511d7c24 */ /* 0x000fe4000f8e020a */
[----:B------:R-:W-:Y:S01]  /*0ff0*/  IMAD.WIDE.U32 R10, R80, UR16, RZ ;  /* 0x00000010500a7c25 */ /* 0x000fe2000f8e00ff */
[----:B------:R-:W-:Y:S02]  /*1000*/  IADD3 R66, R44, -R85, RZ ;  /* 0x800000552c427210 */ /* 0x000fe40007ffe0ff */
[----:B------:R-:W-:Y:S02]  /*1010*/  SHF.R.S32.HI R15, RZ, 0x1f, R14 ;  /* 0x0000001fff0f7819 */ /* 0x000fe4000001140e */
[----:B------:R-:W-:Y:S01]  /*1020*/  IADD3 R11, R11, R29, RZ ;  /* 0x0000001d0b0b7210 */ /* 0x000fe20007ffe0ff */
[----:B--2---:R-:W-:Y:S02]  /*1030*/  IMAD R26, R32, UR6, RZ ;  /* 0x00000006201a7c24 */ /* 0x004fe4000f8e02ff */
[----:B------:R-:W-:-:S02]  /*1040*/  IMAD R66, R66, -0x100, RZ ;  /* 0xffffff0042427824 */ /* 0x000fc400078e02ff */
[----:B0-----:R-:W-:-:S04]  /*1050*/  IMAD.WIDE.U32 R12, R33, UR6, R10 ;  /* 0x00000006210c7c25 */ /* 0x001fc8000f8e000a */
[----:B------:R-:W-:-:S04]  /*1060*/  @!P0 IMAD.WIDE.U32 R10, R80, UR16, R14 ;  /* 0x00000010500a8c25 */ /* 0x000fc8000f8e000e */
[----:B------:R-:W-:Y:S01]  /*1070*/  IMAD R81, R33, UR7, R26 ;  /* 0x0000000721517c24 */ /* 0x000fe2000f8e021a */
[----:B------:R-:W-:-:S03]  /*1080*/  @!P0 IADD3 R11, R29, R11, RZ ;  /* 0x0000000b1d0b8210 */ /* 0x000fc60007ffe0ff */
[----:B------:R-:W-:Y:S01]  /*1090*/  @!P0 IMAD.WIDE.U32 R10, R33, UR6, R10 ;  /* 0x00000006210a8c25 */ /* 0x000fe2000f8e000a */
[----:B------:R-:W-:Y:S01]  /*10a0*/  ULDC.64 UR6, c[0x0][0x2b8] ;  /* 0x0000ae0000067ab9 */ /* 0x000fe20000000a00 */
[-C--:B------:R-:W-:Y:S02]  /*10b0*/  ISETP.GE.AND P6, PT, R7, R8.reuse, PT ;  /* 0x000000080700720c */ /* 0x080fe40003fc6270 */
[-C--:B------:R-:W-:Y:S02]  /*10c0*/  ISETP.GE.AND P4, PT, R3, R8.reuse, PT ;  /* 0x000000080300720c */ /* 0x080fe40003f86270 */
[----:B------:R-:W-:Y:S02]  /*10d0*/  ISETP.GE.AND P5, PT, R2, R8, PT ;  /* 0x000000080200720c */ /* 0x000fe40003fa6270 */
[----:B------:R-:W-:Y:S01]  /*10e0*/  MOV R84, RZ ;  /* 0x000000ff00547202 */ /* 0x000fe20000000f00 */
[----:B---3--:R-:W-:Y:S04]  /*10f0*/  STS [R48], R27 ;  /* 0x0000001b30007388 */ /* 0x008fe80000000800 */
[----:B----4-:R0:W-:Y:S04]  /*1100*/  STS [R49+0x80], R68 ;  /* 0x0000804431007388 */ /* 0x0101e80000000800 */
[----:B------:R1:W-:Y:S01]  /*1110*/  STS [R50+0x100], R9 ;  /* 0x0001000932007388 */ /* 0x0003e20000000800 */
[----:B0-----:R-:W-:-:S02]  /*1120*/  SHF.R.S32.HI R68, RZ, 0x1f, R66 ;  /* 0x0000001fff447819 */ /* 0x001fc40000011442 */
[----:B-1----:R-:W-:Y:S01]  /*1130*/  IADD3 R9, P1, R66, R12, RZ ;  /* 0x0000000c42097210 */ /* 0x002fe20007f3e0ff */
[----:B------:R0:W-:Y:S03]  /*1140*/  STS [R51+0x180], R22 ;  /* 0x0001801633007388 */ /* 0x0001e60000000800 */
[----:B------:R-:W-:Y:S02]  /*1150*/  IADD3.X R70, R68, R81, R13, P1, !PT ;  /* 0x0000005144467210 */ /* 0x000fe40000ffe40d */
[----:B------:R-:W-:Y:S01]  /*1160*/  LEA R26, P1, R45, UR8, 0x2 ;  /* 0x000000082d1a7c11 */ /* 0x000fe2000f8210ff */
[----:B------:R1:W-:Y:S01]  /*1170*/  STS [R52+0x200], R23 ;  /* 0x0002001734007388 */ /* 0x0003e20000000800 */
[----:B------:R-:W-:-:S03]  /*1180*/  IMAD R12, R82, UR17, RZ ;  /* 0x00000011520c7c24 */ /* 0x000fc6000f8e02ff */
[----:B------:R2:W-:Y:S01]  /*1190*/  STS [R53+0x280], R24 ;  /* 0x0002801835007388 */ /* 0x0005e20000000800 */
[----:B0-----:R-:W-:Y:S02]  /*11a0*/  @!P0 MOV R22, R14 ;  /* 0x0000000e00168202 */ /* 0x001fe40000000f00 */
[----:B------:R-:W-:Y:S02]  /*11b0*/  LEA R26, P2, R9, R26, 0x2 ;  /* 0x0000001a091a7211 */ /* 0x000fe400078410ff */
[----:B-1----:R-:W-:Y:S02]  /*11c0*/  @!P0 MOV R23, R15 ;  /* 0x0000000f00178202 */ /* 0x002fe40000000f00 */
[C---:B--2---:R-:W-:Y:S02]  /*11d0*/  LEA.HI.X R24, R45.reuse, UR9, R46, 0x2, P1 ;  /* 0x000000092d187c11 */ /* 0x044fe400088f142e */
[----:B------:R-:W-:Y:S01]  /*11e0*/  @!P0 IADD3 R29, P1, R45, R10, RZ ;  /* 0x0000000a2d1d8210 */ /* 0x000fe20007f3e0ff */
[----:B------:R-:W-:Y:S01]  /*11f0*/  IMAD R10, R32, UR6, RZ ;  /* 0x00000006200a7c24 */ /* 0x000fe2000f8e02ff */
[----:B------:R-:W-:Y:S01]  /*1200*/  LEA.HI.X R27, R9, R24, R70, 0x2, P2 ;  /* 0x00000018091b7211 */ /* 0x000fe200010f1446 */
[----:B------:R-:W-:Y:S01]  /*1210*/  IMAD R83, R83, UR16, R12 ;  /* 0x0000001053537c24 */ /* 0x000fe2000f8e020c */
[----:B------:R-:W-:Y:S01]  /*1220*/  @!P0 IADD3.X R70, R46, R11, R81, P1, !PT ;  /* 0x0000000b2e468210 */ /* 0x000fe20000ffe451 */
[C---:B------:R-:W-:Y:S01]  /*1230*/  IMAD.WIDE.U32 R12, R82.reuse, UR16, RZ ;  /* 0x00000010520c7c25 */ /* 0x040fe2000f8e00ff */
[----:B------:R0:W-:Y:S03]  /*1240*/  STS [R54+0x300], R25 ;  /* 0x0003001936007388 */ /* 0x0001e60000000800 */
[----:B------:R-:W-:-:S04]  /*1250*/  @!P0 IMAD.WIDE.U32 R22, R82, UR16, R22 ;  /* 0x0000001052168c25 */ /* 0x000fc8000f8e0016 */
[----:B------:R-:W-:Y:S01]  /*1260*/  IMAD R9, R33, UR7, R10 ;  /* 0x0000000721097c24 */ /* 0x000fe2000f8e020a */
[----:B------:R-:W-:Y:S01]  /*1270*/  @!P0 LEA R10, P1, R29, UR8, 0x2 ;  /* 0x000000081d0a8c11 */ /* 0x000fe2000f8210ff */
[----:B------:R-:W-:Y:S01]  /*1280*/  STS [R55+0x380], R28 ;  /* 0x0003801c37007388 */ /* 0x000fe20000000800 */
[----:B------:R-:W-:Y:S01]  /*1290*/  IADD3 R13, R13, R83, RZ ;  /* 0x000000530d0d7210 */ /* 0x000fe20007ffe0ff */
[----:B------:R-:W-:Y:S01]  /*12a0*/  NOP ;  /* 0x0000000000007918 */ /* 0x000fe20000000000 */
[----:B------:R-:W-:Y:S01]  /*12b0*/  @!P0 IADD3 R23, R83, R23, RZ ;  /* 0x0000001753178210 */ /* 0x000fe20007ffe0ff */
[----:B------:R-:W-:Y:S01]  /*12c0*/  LDS R28, [R56] ;  /* 0x00000000381c7984 */ /* 0x000fe20000000800 */
[----:B------:R-:W-:-:S03]  /*12d0*/  @!P0 LEA.HI.X R11, R29, UR9, R70, 0x2, P1 ;  /* 0x000000091d0b8c11 */ /* 0x000fc600088f1446 */
[----:B------:R-:W-:Y:S01]  /*12e0*/  LDS R29, [R56+0x4] ;  /* 0x00000400381d7984 */ /* 0x000fe20000000800 */
[----:B0-----:R-:W-:-:S03]  /*12f0*/  IMAD.WIDE.U32 R24, R33, UR6, R12 ;  /* 0x0000000621187c25 */ /* 0x001fc6000f8e000c */
[----:B------:R-:W-:Y:S04]  /*1300*/  LDS R70, [R56+0x8] ;  /* 0x0000080038467984 */ /* 0x000fe80000000800 */
[----:B------:R-:W-:Y:S04]  /*1310*/  LDS R72, [R56+0xc] ;  /* 0x00000c0038487984 */ /* 0x000fe80000000800 */
[----:B------:R-:W-:Y:S04]  /*1320*/  LDS R74, [R56+0x10] ;  /* 0x00001000384a7984 */ /* 0x000fe80000000800 */
[----:B------:R-:W-:Y:S04]  /*1330*/  LDS R76, [R56+0x14] ;  /* 0x00001400384c7984 */ /* 0x000fe80000000800 */
[----:B------:R-:W-:Y:S04]  /*1340*/  LDS R78, [R56+0x18] ;  /* 0x00001800384e7984 */ /* 0x000fe80000000800 */
[----:B------:R-:W-:Y:S01]  /*1350*/  LDS R80, [R56+0x1c] ;  /* 0x00001c0038507984 */ /* 0x000fe20000000800 */
[----:B------:R-:W-:Y:S01]  /*1360*/  @!P0 IMAD.WIDE.U32 R12, R33, UR6, R22 ;  /* 0x00000006210c8c25 */ /* 0x000fe2000f8e0016 */
[----:B------:R-:W-:Y:S01]  /*1370*/  ULDC.64 UR6, c[0x0][0x308] ;  /* 0x0000c20000067ab9 */ /* 0x000fe20000000a00 */
[----:B------:R-:W-:Y:S01]  /*1380*/  BAR.SYNC.DEFER_BLOCKING 0x0 ;  /* 0x0000000000007b1d */ /* 0x000fe20000010000 */
[----:B------:R-:W-:-:S02]  /*1390*/  IADD3 R23, P3, R66, R24, RZ ;  /* 0x0000001842177210 */ /* 0x000fc40007f7e0ff */
[C---:B------:R-:W-:Y:S02]  /*13a0*/  @!P0 IADD3 R81, P2, R45.reuse, R12, RZ ;  /* 0x0000000c2d518210 */ /* 0x040fe40007f5e0ff */
[C---:B------:R-:W-:Y:S02]  /*13b0*/  LEA R22, P1, R45.reuse, UR6, 0x2 ;  /* 0x000000062d167c11 */ /* 0x040fe4000f8210ff */
[----:B------:R-:W-:Y:S02]  /*13c0*/  @!P0 IADD3.X R82, R46, R13, R9, P2, !PT ;  /* 0x0000000d2e528210 */ /* 0x000fe400017fe409 */
[----:B------:R-:W-:Y:S02]  /*13d0*/  IADD3.X R24, R68, R9, R25, P3, !PT ;  /* 0x0000000944187210 */ /* 0x000fe40001ffe419 */
[----:B------:R-:W-:Y:S02]  /*13e0*/  LEA.HI.X R13, R45, UR7, R46, 0x2, P1 ;  /* 0x000000072d0d7c11 */ /* 0x000fe400088f142e */
[----:B------:R-:W-:-:S02]  /*13f0*/  LEA R22, P2, R23, R22, 0x2 ;  /* 0x0000001617167211 */ /* 0x000fc400078410ff */
[----:B------:R-:W-:Y:S02]  /*1400*/  @!P0 LEA R12, P1, R81, UR6, 0x2 ;  /* 0x00000006510c8c11 */ /* 0x000fe4000f8210ff */
[----:B------:R-:W-:Y:S02]  /*1410*/  LEA.HI.X R23, R23, R13, R24, 0x2, P2 ;  /* 0x0000000d17177211 */ /* 0x000fe400010f1418 */
[----:B------:R-:W-:Y:S02]  /*1420*/  CS2R R24, SRZ ;  /* 0x0000000000187805 */ /* 0x000fe4000001ff00 */
[----:B------:R-:W-:Y:S02]  /*1430*/  @!P0 LEA.HI.X R13, R81, UR7, R82, 0x2, P1 ;  /* 0x00000007510d8c11 */ /* 0x000fe400088f1452 */
[-C--:B------:R-:W-:Y:S02]  /*1440*/  ISETP.GE.AND P1, PT, R6, R8.reuse, PT ;  /* 0x000000080600720c */ /* 0x080fe40003f26270 */
[----:B------:R-:W-:Y:S01]  /*1450*/  MOV R9, RZ ;  /* 0x000000ff00097202 */ /* 0x000fe20000000f00 */
[----:B------:R-:W2:Y:S01]  /*1460*/  @!P6 LDG.E R24, desc[UR14][R26.64+-0x380] ;  /* 0xfffc800e1a18e981 */ /* 0x000ea2000c1e1900 */
[----:B------:R-:W-:-:S02]  /*1470*/  ISETP.GE.AND P2, PT, R5, R8, PT ;  /* 0x000000080500720c */ /* 0x000fc40003f46270 */
[-C--:B------:R-:W-:Y:S02]  /*1480*/  ISETP.GE.AND P3, PT, R4, R8.reuse, PT ;  /* 0x000000080400720c */ /* 0x080fe40003f66270 */
[----:B------:R-:W-:Y:S01]  /*1490*/  ISETP.GE.AND P6, PT, R0, R8, PT ;  /* 0x000000080000720c */ /* 0x000fe20003fc6270 */
[----:B------:R0:W3:Y:S01]  /*14a0*/  @!P0 LDG.E R9, desc[UR14][R10.64] ;  /* 0x0000000e0a098981 */ /* 0x0000e2000c1e1900 */
[----:B------:R-:W-:Y:S02]  /*14b0*/  CS2R R82, SRZ ;  /* 0x0000000000527805 */ /* 0x000fe4000001ff00 */
[----:B------:R-:W-:Y:S01]  /*14c0*/  MOV R81, RZ ;  /* 0x000000ff00517202 */ /* 0x000fe20000000f00 */
[----:B------:R-:W4:Y:S04]  /*14d0*/  @!P1 LDG.E R25, desc[UR14][R26.64+-0x300] ;  /* 0xfffd000e1a199981 */ /* 0x000f28000c1e1900 */
[----:B------:R-:W4:Y:S01]  /*14e0*/  @!P4 LDG.E R82, desc[UR14][R26.64+-0x180] ;  /* 0xfffe800e1a52c981 */ /* 0x000f22000c1e1900 */
[----:B0-----:R-:W-:-:S03]  /*14f0*/  CS2R R10, SRZ ;  /* 0x00000000000a7805 */ /* 0x001fc6000001ff00 */
[----:B------:R-:W4:Y:S04]  /*1500*/  @!P5 LDG.E R81, desc[UR14][R26.64+-0x100] ;  /* 0xffff000e1a51d981 */ /* 0x000f28000c1e1900 */
[----:B------:R-:W4:Y:S04]  /*1510*/  @!P2 LDG.E R10, desc[UR14][R26.64+-0x280] ;  /* 0xfffd800e1a0aa981 */ /* 0x000f28000c1e1900 */
[----:B------:R-:W4:Y:S04]  /*1520*/  @!P3 LDG.E R11, desc[UR14][R26.64+-0x200] ;  /* 0xfffe000e1a0bb981 */ /* 0x000f28000c1e1900 */
[----:B------:R-:W4:Y:S01]  /*1530*/  @!P6 LDG.E R84, desc[UR14][R26.64+-0x80] ;  /* 0xffff800e1a54e981 */ /* 0x000f22000c1e1900 */
[----:B------:R-:W-:-:S03]  /*1540*/  CS2R R88, SRZ ;  /* 0x0000000000587805 */ /* 0x000fc6000001ff00 */
[----:B---3--:R-:W-:Y:S04]  /*1550*/  STS [R48], R9 ;  /* 0x0000000930007388 */ /* 0x008fe80000000800 */
[----:B--2---:R-:W-:Y:S04]  /*1560*/  STS [R49+0x80], R24 ;  /* 0x0000801831007388 */ /* 0x004fe80000000800 */
[----:B----4-:R-:W-:Y:S04]  /*1570*/  STS [R50+0x100], R25 ;  /* 0x0001001932007388 */ /* 0x010fe80000000800 */
[----:B------:R-:W-:Y:S04]  /*1580*/  STS [R51+0x180], R10 ;  /* 0x0001800a33007388 */ /* 0x000fe80000000800 */
[----:B------:R0:W-:Y:S04]  /*1590*/  STS [R52+0x200], R11 ;  /* 0x0002000b34007388 */ /* 0x0001e80000000800 */
[----:B------:R-:W-:Y:S04]  /*15a0*/  STS [R53+0x280], R82 ;  /* 0x0002805235007388 */ /* 0x000fe80000000800 */
[----:B------:R-:W-:Y:S04]  /*15b0*/  STS [R54+0x300], R81 ;  /* 0x0003005136007388 */ /* 0x000fe80000000800 */
[----:B------:R1:W-:Y:S01]  /*15c0*/  STS [R55+0x380], R84 ;  /* 0x0003805437007388 */ /* 0x0003e20000000800 */
[----:B------:R-:W-:-:S03]  /*15d0*/  NOP ;  /* 0x0000000000007918 */ /* 0x000fc60000000000 */
[----:B------:R-:W-:Y:S04]  /*15e0*/  LDS R26, [R56] ;  /* 0x00000000381a7984 */ /* 0x000fe80000000800 */
[----:B------:R-:W-:Y:S04]  /*15f0*/  LDS R9, [R56+0x4] ;  /* 0x0000040038097984 */ /* 0x000fe80000000800 */
[----:B------:R-:W-:Y:S04]  /*1600*/  LDS R27, [R56+0x8] ;  /* 0x00000800381b7984 */ /* 0x000fe80000000800 */
[----:B------:R-:W2:Y:S04]  /*1610*/  LDS R85, [R56+0xc] ;  /* 0x00000c0038557984 */ /* 0x000ea80000000800 */
[----:B------:R-:W-:Y:S04]  /*1620*/  LDS R86, [R56+0x10] ;  /* 0x0000100038567984 */ /* 0x000fe80000000800 */
[----:B------:R-:W-:Y:S04]  /*1630*/  LDS R87, [R56+0x14] ;  /* 0x0000140038577984 */ /* 0x000fe80000000800 */
[----:B------:R-:W3:Y:S04]  /*1640*/  LDS R82, [R56+0x18] ;  /* 0x0000180038527984 */ /* 0x000ee80000000800 */
[----:B------:R-:W4:Y:S01]  /*1650*/  LDS R81, [R56+0x1c] ;  /* 0x00001c0038517984 */ /* 0x000f220000000800 */
[----:B------:R-:W-:Y:S01]  /*1660*/  BAR.SYNC.DEFER_BLOCKING 0x0 ;  /* 0x0000000000007b1d */ /* 0x000fe20000010000 */
[----:B0-----:R-:W-:-:S02]  /*1670*/  CS2R R10, SRZ ;  /* 0x00000000000a7805 */ /* 0x001fc4000001ff00 */
[----:B------:R-:W-:Y:S02]  /*1680*/  CS2R R24, SRZ ;  /* 0x0000000000187805 */ /* 0x000fe4000001ff00 */
[----:B-1----:R-:W-:Y:S01]  /*1690*/  MOV R84, RZ ;  /* 0x000000ff00547202 */ /* 0x002fe20000000f00 */
[----:B------:R0:W4:Y:S01]  /*16a0*/  @!P0 LDG.E R83, desc[UR14][R12.64] ;  /* 0x0000000e0c538981 */ /* 0x000122000c1e1900 */
        /* <DEDUP_REMOVED lines=8> */
[----:B--2---:R-:W-:Y:S01]  /*1730*/  FMUL.FTZ R93, R85, -1.4426950216293334961 ;  /* 0xbfb8aa3b555d7820 */ /* 0x004fe20000410000 */
[----:B------:R-:W-:-:S04]  /*1740*/  FMUL.FTZ R90, R27, -1.4426950216293334961 ;  /* 0xbfb8aa3b1b5a7820 */ /* 0x000fc80000410000 */
[----:B------:R-:W2:Y:S01]  /*1750*/  MUFU.EX2 R92, R90 ;  /* 0x0000005a005c7308 */ /* 0x000ea20000000800 */
[----:B0-----:R-:W-:-:S07]  /*1760*/  FMUL.FTZ R12, R26, -1.4426950216293334961 ;  /* 0xbfb8aa3b1a0c7820 */ /* 0x001fce0000410000 */
[----:B------:R-:W0:Y:S01]  /*1770*/  MUFU.EX2 R93, R93 ;  /* 0x0000005d005d7308 */ /* 0x000e220000000800 */
[----:B------:R-:W-:Y:S01]  /*1780*/  FMUL.FTZ R13, R9, -1.4426950216293334961 ;  /* 0xbfb8aa3b090d7820 */ /* 0x000fe20000410000 */
[----:B---3--:R-:W-:Y:S01]  /*1790*/  FMUL.FTZ R95, R82, -1.4426950216293334961 ;  /* 0xbfb8aa3b525f7820 */ /* 0x008fe20000410000 */
[----:B-1----:R-:W-:-:S05]  /*17a0*/  FMUL.FTZ R22, R87, -1.4426950216293334961 ;  /* 0xbfb8aa3b57167820 */ /* 0x002fca0000410000 */
[----:B------:R-:W1:Y:S01]  /*17b0*/  MUFU.EX2 R12, R12 ;  /* 0x0000000c000c7308 */ /* 0x000e620000000800 */
[----:B------:R-:W-:Y:S01]  /*17c0*/  FMUL.FTZ R94, R86, -1.4426950216293334961 ;  /* 0xbfb8aa3b565e7820 */ /* 0x000fe20000410000 */
[----:B--2---:R-:W-:-:S06]  /*17d0*/  FADD.FTZ R92, R92, 1 ;  /* 0x3f8000005c5c7421 */ /* 0x004fcc0000010000 */
[----:B------:R-:W-:Y:S08]  /*17e0*/  MUFU.EX2 R98, R95 ;  /* 0x0000005f00627308 */ /* 0x000ff00000000800 */
[----:B------:R-:W2:Y:S08]  /*17f0*/  MUFU.EX2 R13, R13 ;  /* 0x0000000d000d7308 */ /* 0x000eb00000000800 */
[----:B------:R0:W3:Y:S01]  /*1800*/  MUFU.EX2 R23, R22 ;  /* 0x0000001600177308 */ /* 0x0000e20000000800 */
[----:B----4-:R-:W-:Y:S01]  /*1810*/  FMUL.FTZ R96, R81, -1.4426950216293334961 ;  /* 0xbfb8aa3b51607820 */ /* 0x010fe20000410000 */
[----:B0-----:R-:W-:-:S06]  /*1820*/  FADD.FTZ R22, R93, 1 ;  /* 0x3f8000005d167421 */ /* 0x001fcc0000010000 */
[----:B------:R-:W-:Y:S01]  /*1830*/  MUFU.EX2 R97, R94 ;  /* 0x0000005e00617308 */ /* 0x000fe20000000800 */
[----:B-1----:R-:W-:-:S07]  /*1840*/  FADD.FTZ R12, R12, 1 ;  /* 0x3f8000000c0c7421 */ /* 0x002fce0000010000 */
[----:B------:R-:W-:Y:S01]  /*1850*/  MUFU.RCP R94, R92 ;  /* 0x0000005c005e7308 */ /* 0x000fe20000001000 */
[----:B--2---:R-:W-:-:S07]  /*1860*/  FADD.FTZ R13, R13, 1 ;  /* 0x3f8000000d0d7421 */ /* 0x004fce0000010000 */
[----:B------:R-:W0:Y:S08]  /*1870*/  MUFU.EX2 R99, R96 ;  /* 0x0000006000637308 */ /* 0x000e300000000800 */
[----:B------:R1:W-:Y:S02]  /*1880*/  MUFU.RCP R91, R12 ;  /* 0x0000000c005b7308 */ /* 0x0003e40000001000 */
[----:B-1----:R-:W-:-:S06]  /*1890*/  FADD.FTZ R12, R98, 1 ;  /* 0x3f800000620c7421 */ /* 0x002fcc0000010000 */
[----:B------:R-:W-:Y:S01]  /*18a0*/  MUFU.RCP R90, R13 ;  /* 0x0000000d005a7308 */ /* 0x000fe20000001000 */
[----:B---3--:R-:W-:Y:S01]  /*18b0*/  FADD.FTZ R23, R23, 1 ;  /* 0x3f80000017177421 */ /* 0x008fe20000010000 */
[----:B0-----:R-:W-:Y:S01]  /*18c0*/  FADD.FTZ R99, R99, 1 ;  /* 0x3f80000063637421 */ /* 0x001fe20000010000 */
[----:B------:R-:W-:-:S05]  /*18d0*/  FADD.FTZ R97, R97, 1 ;  /* 0x3f80000061617421 */ /* 0x000fca0000010000 */
[----:B------:R0:W-:Y:S08]  /*18e0*/  MUFU.RCP R96, R22 ;  /* 0x0000001600607308 */ /* 0x0001f00000001000 */
[----:B------:R-:W1:Y:S08]  /*18f0*/  MUFU.RCP R101, R12 ;  /* 0x0000000c00657308 */ /* 0x000e700000001000 */
[----:B------:R1:W-:Y:S01]  /*1900*/  MUFU.RCP R102, R99 ;  /* 0x0000006300667308 */ /* 0x0003e20000001000 */
[----:B0-----:R-:W-:-:S07]  /*1910*/  FADD.FTZ R22, -R94, 1 ;  /* 0x3f8000005e167421 */ /* 0x001fce0000010100 */
[----:B------:R-:W-:Y:S01]  /*1920*/  MUFU.RCP R97, R97 ;  /* 0x0000006100617308 */ /* 0x000fe20000001000 */
[----:B------:R-:W-:Y:S01]  /*1930*/  FFMA.FTZ R22, R27, R22, 1 ;  /* 0x3f8000001b167423 */ /* 0x000fe20000010016 */
[----:B-1----:R-:W-:-:S04]  /*1940*/  FADD.FTZ R99, -R101, 1 ;  /* 0x3f80000065637421 */ /* 0x002fc80000010100 */
[----:B------:R-:W-:Y:S01]  /*1950*/  FFMA.FTZ R103, R82, R99, 1 ;  /* 0x3f80000052677423 */ /* 0x000fe20000010063 */
[----:B------:R-:W-:Y:S01]  /*1960*/  ISETP.NE.AND P6, PT, R36, RZ, PT ;  /* 0x000000ff2400720c */ /* 0x000fe20003fc5270 */
[----:B------:R-:W-:Y:S04]  /*1970*/  STS [R48], R83 ;  /* 0x0000005330007388 */ /* 0x000fe80000000800 */
        /* <DEDUP_REMOVED lines=8> */
[----:B------:R-:W1:Y:S04]  /*1a00*/  LDS R83, [R56] ;  /* 0x0000000038537984 */ /* 0x000e680000000800 */
[----:B------:R-:W2:Y:S04]  /*1a10*/  LDS R93, [R56+0x8] ;  /* 0x00000800385d7984 */ /* 0x000ea80000000800 */
[----:B------:R-:W3:Y:S04]  /*1a20*/  LDS R92, [R56+0x4] ;  /* 0x00000400385c7984 */ /* 0x000ee80000000800 */
[----:B------:R-:W4:Y:S04]  /*1a30*/  LDS R95, [R56+0xc] ;  /* 0x00000c00385f7984 */ /* 0x000f280000000800 */
[----:B------:R-:W4:Y:S04]  /*1a40*/  LDS R88, [R56+0x10] ;  /* 0x0000100038587984 */ /* 0x000f280000000800 */
[----:B------:R-:W4:Y:S04]  /*1a50*/  LDS R98, [R56+0x14] ;  /* 0x0000140038627984 */ /* 0x000f280000000800 */
[----:B------:R-:W4:Y:S04]  /*1a60*/  LDS R100, [R56+0x18] ;  /* 0x0000180038647984 */ /* 0x000f280000000800 */
[----:B------:R-:W4:Y:S01]  /*1a70*/  LDS R104, [R56+0x1c] ;  /* 0x00001c0038687984 */ /* 0x000f220000000800 */
[----:B0-----:R2:W0:Y:S01]  /*1a80*/  MUFU.RCP R84, R23 ;  /* 0x0000001700547308 */ /* 0x0014220000001000 */
[----:B------:R-:W-:Y:S01]  /*1a90*/  FADD.FTZ R10, -R90, 1 ;  /* 0x3f8000005a0a7421 */ /* 0x000fe20000010100 */
[----:B------:R-:W-:-:S03]  /*1aa0*/  FADD.FTZ R11, -R91, 1 ;  /* 0x3f8000005b0b7421 */ /* 0x000fc60000010100 */
[----:B------:R-:W-:Y:S01]  /*1ab0*/  FFMA.FTZ R12, R9, R10, 1 ;  /* 0x3f800000090c7423 */ /* 0x000fe2000001000a */
[----:B------:R-:W-:Y:S01]  /*1ac0*/  FADD.FTZ R24, -R96, 1 ;  /* 0x3f80000060187421 */ /* 0x000fe20000010100 */
[----:B------:R-:W-:Y:S01]  /*1ad0*/  FFMA.FTZ R11, R26, R11, 1 ;  /* 0x3f8000001a0b7423 */ /* 0x000fe2000001000b */
[----:B-1----:R-:W-:Y:S01]  /*1ae0*/  FMUL.FTZ R10, R28, R83 ;  /* 0x000000531c0a7220 */ /* 0x002fe20000410000 */
[----:B--2---:R-:W-:-:S03]  /*1af0*/  FMUL.FTZ R23, R70, R93 ;  /* 0x0000005d46177220 */ /* 0x004fc60000410000 */
[----:B------:R-:W-:Y:S01]  /*1b00*/  FMUL.FTZ R10, R91, R10 ;  /* 0x0000000a5b0a7220 */ /* 0x000fe20000410000 */
[----:B---3--:R-:W-:Y:S01]  /*1b10*/  FMUL.FTZ R13, R29, R92 ;  /* 0x0000005c1d0d7220 */ /* 0x008fe20000410000 */
[----:B------:R-:W-:Y:S01]  /*1b20*/  FMUL.FTZ R23, R94, R23 ;  /* 0x000000175e177220 */ /* 0x000fe20000410000 */
[----:B----4-:R-:W-:Y:S01]  /*1b30*/  FMUL.FTZ R25, R72, R95 ;  /* 0x0000005f48197220 */ /* 0x010fe20000410000 */
[----:B------:R-:W-:Y:S01]  /*1b40*/  FFMA.FTZ R24, R85, R24, 1 ;  /* 0x3f80000055187423 */ /* 0x000fe20000010018 */
[----:B------:R-:W-:Y:S01]  /*1b50*/  FMUL.FTZ R13, R90, R13 ;  /* 0x0000000d5a0d7220 */ /* 0x000fe20000410000 */
[----:B------:R-:W-:Y:S01]  /*1b60*/  FMUL.FTZ R11, R10, R11 ;  /* 0x0000000b0a0b7220 */ /* 0x000fe20000410000 */
[----:B------:R-:W-:Y:S01]  /*1b70*/  BAR.SYNC.DEFER_BLOCKING 0x0 ;  /* 0x0000000000007b1d */ /* 0x000fe20000010000 */
[----:B------:R-:W-:Y:S01]  /*1b80*/  FMUL.FTZ R25, R96, R25 ;  /* 0x0000001960197220 */ /* 0x000fe20000410000 */
[----:B------:R-:W-:Y:S01]  /*1b90*/  FMUL.FTZ R23, R23, R22 ;  /* 0x0000001617177220 */ /* 0x000fe20000410000 */
[----:B0-----:R-:W-:Y:S01]  /*1ba0*/  FADD.FTZ R10, -R84, 1 ;  /* 0x3f800000540a7421 */ /* 0x001fe20000010100 */
[----:B------:R-:W-:Y:S01]  /*1bb0*/  FADD.FTZ R22, -R102, 1 ;  /* 0x3f80000066167421 */ /* 0x000fe20000010100 */
[----:B------:R-:W-:Y:S01]  /*1bc0*/  FMUL.FTZ R13, R13, R12 ;  /* 0x0000000c0d0d7220 */ /* 0x000fe20000410000 */
[----:B------:R-:W-:Y:S01]  /*1bd0*/  FMUL.FTZ R25, R25, R24 ;  /* 0x0000001819197220 */ /* 0x000fe20000410000 */
[----:B------:R-:W-:Y:S01]  /*1be0*/  FFMA.FTZ R12, R87, R10, 1 ;  /* 0x3f800000570c7423 */ /* 0x000fe2000001000a */
[----:B------:R-:W-:Y:S01]  /*1bf0*/  FFMA.FTZ R24, R81, R22, 1 ;  /* 0x3f80000051187423 */ /* 0x000fe20000010016 */
[C---:B------:R-:W-:Y:S01]  /*1c00*/  FADD.FTZ R89, -R97.reuse, 1 ;  /* 0x3f80000061597421 */ /* 0x040fe20000010100 */
        /* <DEDUP_REMOVED lines=18> */
[----:B------:R-:W-:Y:S01]  /*1d30*/  STS [R56+0x14], R99 ;  /* 0x0000146338007388 */ /* 0x000fe20000000800 */
[----:B0-----:R-:W0:Y:S03]  /*1d40*/  LDC.64 R24, c[0x0][0x398] ;  /* 0x0000e600ff187b82 */ /* 0x001e260000000a00 */
        /* <DEDUP_REMOVED lines=14> */
[C---:B0-----:R-:W-:Y:S01]  /*1e30*/  IMAD R12, R24.reuse, UR17, RZ ;  /* 0x00000011180c7c24 */ /* 0x041fe2000f8e02ff */
[----:B------:R-:W-:Y:S01]  /*1e40*/  P2R R10, PR, RZ, 0x40 ;  /* 0x00000040ff0a7803 */ /* 0x000fe20000000000 */
[----:B------:R-:W-:Y:S01]  /*1e50*/  IMAD.WIDE.U32 R10, R24, UR16, RZ ;  /* 0x00000010180a7c25 */ /* 0x000fe2000f8e00ff */
[----:B------:R-:W-:Y:S03]  /*1e60*/  BSSY B0, `(.L_x_15521) ;  /* 0x0000012000007945 */ /* 0x000fe60003800000 */
[----:B------:R-:W-:Y:S01]  /*1e70*/  IMAD R25, R25, UR16, R12 ;  /* 0x0000001019197c24 */ /* 0x000fe2000f8e020c */
[----:B------:R-:W-:-:S04]  /*1e80*/  IADD3 R12, P1, R45, R14, RZ ;  /* 0x0000000e2d0c7210 */ /* 0x000fc80007f3e0ff */
[----:B------:R-:W-:Y:S02]  /*1e90*/  IADD3 R117, R11, R25, RZ ;  /* 0x000000190b757210 */ /* 0x000fe40007ffe0ff */
[----:B------:R-:W-:Y:S02]  /*1ea0*/  IADD3.X R13, R46, R15, RZ, P1, !PT ;  /* 0x0000000f2e0d7210 */ /* 0x000fe40000ffe4ff */
        /* <DEDUP_REMOVED lines=13> */
.L_x_15522:
[----:B------:R-:W-:Y:S05]  /*1f80*/  BSYNC B0 ;  /* 0x0000000000007941 */ /* 0x000fea0003800000 */
.L_x_15521:
        /* <DEDUP_REMOVED lines=25> */
[----:B------:R0:W-:Y:S01]  /*2120*/  @!P2 STG.E desc[UR14][R10.64+-0x300], R111 ;  /* 0xfffd006f0a00a986 */ /* 0x0001e2000c10190e */
[-C--:B------:R-:W-:Y:S01]  /*2130*/  ISETP.GE.AND P2, PT, R7, R105.reuse, PT ;  /* 0x000000690700720c */ /* 0x080fe20003f46270 */
[----:B------:R-:W-:Y:S01]  /*2140*/  FMUL.FTZ R81, R81, R102 ;  /* 0x0000006651517220 */ /* 0x000fe20000410000 */
[----:B------:R-:W-:Y:S01]  /*2150*/  ISETP.GE.AND P5, PT, R0, R105, PT ;  /* 0x000000690000720c */ /* 0x000fe20003fa6270 */
[----:B------:R0:W-:Y:S01]  /*2160*/  @!P3 STG.E desc[UR14][R10.64+-0x180], R89 ;  /* 0xfffe80590a00b986 */ /* 0x0001e2000c10190e */
[----:B------:R-:W-:Y:S01]  /*2170*/  FMUL.FTZ R28, R28, R91 ;  /* 0x0000005b1c1c7220 */ /* 0x000fe20000410000 */
[----:B------:R-:W-:Y:S01]  /*2180*/  FMUL.FTZ R29, R29, R90 ;  /* 0x0000005a1d1d7220 */ /* 0x000fe20000410000 */
[----:B------:R-:W-:Y:S01]  /*2190*/  FMUL.FTZ R82, R70, R27 ;  /* 0x0000001b46527220 */ /* 0x000fe20000410000 */
[----:B------:R0:W-:Y:S01]  /*21a0*/  @!P1 STG.E desc[UR14][R10.64+-0x280], R113 ;  /* 0xfffd80710a009986 */ /* 0x0001e2000c10190e */
[----:B------:R-:W-:Y:S01]  /*21b0*/  FMUL.FTZ R84, R72, R85 ;  /* 0x0000005548547220 */ /* 0x000fe20000410000 */
[----:B------:R-:W-:Y:S01]  /*21c0*/  FMUL.FTZ R86, R74, R97 ;  /* 0x000000614a567220 */ /* 0x000fe20000410000 */
[----:B------:R-:W-:Y:S01]  /*21d0*/  FMUL.FTZ R94, R76, R87 ;  /* 0x000000574c5e7220 */ /* 0x000fe20000410000 */
[----:B------:R0:W-:Y:S01]  /*21e0*/  @!P0 STG.E desc[UR14][R10.64+-0x200], R115 ;  /* 0xfffe00730a008986 */ /* 0x0001e2000c10190e */
[----:B------:R-:W-:Y:S01]  /*21f0*/  ISETP.NE.U32.AND P0, PT, RZ, UR6, PT ;  /* 0x00000006ff007c0c */ /* 0x000fe2000bf05070 */
[----:B------:R-:W-:Y:S01]  /*2200*/  FMUL.FTZ R96, R78, R101 ;  /* 0x000000654e607220 */ /* 0x000fe20000410000 */
[----:B------:R-:W-:Y:S01]  /*2210*/  FMUL.FTZ R102, R80, R81 ;  /* 0x0000005150667220 */ /* 0x000fe20000410000 */
[----:B------:R0:W-:Y:S01]  /*2220*/  @!P4 STG.E desc[UR14][R10.64+-0x100], R99 ;  /* 0xffff00630a00c986 */ /* 0x0001e2000c10190e */
[----:B------:R-:W-:-:S03]  /*2230*/  ISETP.NE.AND.EX P0, PT, RZ, UR7, PT, P0 ;  /* 0x00000007ff007c0c */ /* 0x000fc6000bf05300 */
[----:B------:R0:W-:Y:S04]  /*2240*/  @!P2 STG.E desc[UR14][R10.64+-0x380], R109 ;  /* 0xfffc806d0a00a986 */ /* 0x0001e8000c10190e */
[----:B------:R0:W-:Y:S06]  /*2250*/  @!P5 STG.E desc[UR14][R10.64+-0x80], R103 ;  /* 0xffff80670a00d986 */ /* 0x0001ec000c10190e */
        /* <DEDUP_REMOVED lines=10> */
[----:B------:R-:W-:Y:S01]  /*2300*/  BSSY B0, `(.L_x_15524) ;  /* 0x0000028000007945 */ /* 0x000fe20003800000 */
[----:B------:R-:W-:Y:S04]  /*2310*/  STS [R56], R83 ;  /* 0x0000005338007388 */ /* 0x000fe80000000800 */
[----:B------:R-:W-:Y:S04]  /*2320*/  STS [R56+0x4], R9 ;  /* 0x0000040938007388 */ /* 0x000fe80000000800 */
[----:B------:R-:W-:Y:S04]  /*2330*/  STS [R56+0x8], R27 ;  /* 0x0000081b38007388 */ /* 0x000fe80000000800 */
[----:B------:R-:W-:Y:S04]  /*2340*/  STS [R56+0xc], R85 ;  /* 0x00000c5538007388 */ /* 0x000fe80000000800 */
[----:B------:R-:W-:Y:S04]  /*2350*/  STS [R56+0x10], R97 ;  /* 0x0000106138007388 */ /* 0x000fe80000000800 */
[----:B------:R-:W-:Y:S04]  /*2360*/  STS [R56+0x14], R87 ;  /* 0x0000145738007388 */ /* 0x000fe80000000800 */
[----:B------:R-:W-:Y:S04]  /*2370*/  STS [R56+0x18], R101 ;  /* 0x0000186538007388 */ /* 0x000fe80000000800 */
[----:B------:R1:W-:Y:S01]  /*2380*/  STS [R56+0x1c], R81 ;  /* 0x00001c5138007388 */ /* 0x0003e20000000800 */
[----:B------:R-:W-:-:S03]  /*2390*/  NOP ;  /* 0x0000000000007918 */ /* 0x000fc60000000000 */
[----:B------:R-:W-:Y:S01]  /*23a0*/  LDS R25, [R48] ;  /* 0x0000000030197984 */ /* 0x000fe20000000800 */
[----:B-1----:R-:W1:Y:S03]  /*23b0*/  LDC.64 R80, c[0x0][0x2c0] ;  /* 0x0000b000ff507b82 */ /* 0x002e660000000a00 */
[----:B0-----:R-:W-:Y:S04]  /*23c0*/  LDS R89, [R49+0x80] ;  /* 0x0000800031597984 */ /* 0x001fe80000000800 */
[----:B------:R-:W-:Y:S04]  /*23d0*/  LDS R83, [R50+0x100] ;  /* 0x0001000032537984 */ /* 0x000fe80000000800 */
[----:B------:R-:W-:Y:S04]  /*23e0*/  LDS R91, [R51+0x180] ;  /* 0x00018000335b7984 */ /* 0x000fe80000000800 */
[----:B------:R-:W-:Y:S04]  /*23f0*/  LDS R27, [R52+0x200] ;  /* 0x00020000341b7984 */ /* 0x000fe80000000800 */
[----:B------:R-:W-:Y:S04]  /*2400*/  LDS R85, [R53+0x280] ;  /* 0x0002800035557984 */ /* 0x000fe80000000800 */
[----:B------:R-:W-:Y:S01]  /*2410*/  LDS R93, [R54+0x300] ;  /* 0x00030000365d7984 */ /* 0x000fe20000000800 */
[----:B-1----:R-:W-:-:S03]  /*2420*/  IMAD R22, R80, UR17, RZ ;  /* 0x0000001150167c24 */ /* 0x002fc6000f8e02ff */
[----:B------:R-:W-:Y:S01]  /*2430*/  LDS R87, [R55+0x380] ;  /* 0x0003800037577984 */ /* 0x000fe20000000800 */
[----:B------:R-:W-:-:S03]  /*2440*/  IMAD.WIDE.U32 R10, R80, UR16, RZ ;  /* 0x00000010500a7c25 */ /* 0x000fc6000f8e00ff */
[----:B------:R-:W-:Y:S01]  /*2450*/  @!P6 STS [UR5+0x420], R8 ;  /* 0x00042008ff00e988 */ /* 0x000fe20008000805 */
[----:B------:R-:W-:Y:S01]  /*2460*/  IMAD R23, R81, UR16, R22 ;  /* 0x0000001051177c24 */ /* 0x000fe2000f8e0216 */
[----:B------:R-:W-:Y:S04]  /*2470*/  BAR.SYNC.DEFER_BLOCKING 0x0 ;  /* 0x0000000000007b1d */ /* 0x000fe80000010000 */
[----:B------:R-:W-:Y:S02]  /*2480*/  IADD3 R81, R11, R23, RZ ;  /* 0x000000170b517210 */ /* 0x000fe40007ffe0ff */
[----:B------:R-:W0:Y:S02]  /*2490*/  LDS R24, [UR5+0x420] ;  /* 0x00042005ff187984 */ /* 0x000e240008000800 */
[----:B0-----:R-:W-:-:S13]  /*24a0*/  ISETP.GE.AND P0, PT, R45, R24, PT ;  /* 0x000000182d00720c */ /* 0x001fda0003f06270 */
[----:B------:R-:W-:Y:S05]  /*24b0*/  @P0 BRA `(.L_x_15525) ;  /* 0x0000000000300947 */ /* 0x000fea0003800000 */
[----:B------:R-:W-:Y:S01]  /*24c0*/  MOV R8, R12 ;  /* 0x0000000c00087202 */ /* 0x000fe20000000f00 */
[----:B------:R-:W-:Y:S01]  /*24d0*/  ULDC.64 UR8, c[0x0][0x2c8] ;  /* 0x0000b20000087ab9 */ /* 0x000fe20000000a00 */
[----:B------:R-:W-:Y:S01]  /*24e0*/  MOV R9, R13 ;  /* 0x0000000d00097202 */ /* 0x000fe20000000f00 */
[----:B------:R-:W-:Y:S02]  /*24f0*/  IMAD R22, R32, UR8, RZ ;  /* 0x0000000820167c24 */ /* 0x000fe4000f8e02ff */
[----:B------:R-:W-:-:S05]  /*2500*/  IMAD.WIDE.U32 R8, R80, UR16, R8 ;  /* 0x0000001050087c25 */ /* 0x000fca000f8e0008 */
[----:B------:R-:W-:Y:S01]  /*2510*/  IADD3 R9, R23, R9, RZ ;  /* 0x0000000917097210 */ /* 0x000fe20007ffe0ff */
[C---:B------:R-:W-:Y:S02]  /*2520*/  IMAD R23, R33.reuse, UR9, R22 ;  /* 0x0000000921177c24 */ /* 0x040fe4000f8e0216 */
[----:B------:R-:W-:-:S05]  /*2530*/  IMAD.WIDE.U32 R8, R33, UR8, R8 ;  /* 0x0000000821087c25 */ /* 0x000fca000f8e0008 */
[----:B------:R-:W-:Y:S02]  /*2540*/  IADD3 R9, R9, R23, RZ ;  /* 0x0000001709097210 */ /* 0x000fe40007ffe0ff */
[----:B------:R-:W-:-:S04]  /*2550*/  LEA R22, P0, R8, UR6, 0x2 ;  /* 0x0000000608167c11 */ /* 0x000fc8000f8010ff */
[----:B------:R-:W-:-:S05]  /*2560*/  LEA.HI.X R23, R8, UR7, R9, 0x2, P0 ;  /* 0x0000000708177c11 */ /* 0x000fca00080f1409 */
[----:B------:R0:W-:Y:S04]  /*2570*/  STG.E desc[UR14][R22.64], R25 ;  /* 0x0000001916007986 */ /* 0x0001e8000c10190e */
.L_x_15525:
[----:B------:R-:W-:Y:S05]  /*2580*/  BSYNC B0 ;  /* 0x0000000000007941 */ /* 0x000fea0003800000 */
.L_x_15524:
[----:B------:R-:W-:Y:S01]  /*2590*/  MOV R8, R10 ;  /* 0x0000000a00087202 */ /* 0x000fe20000000f00 */
[----:B------:R-:W-:Y:S01]  /*25a0*/  ULDC.64 UR8, c[0x0][0x2c8] ;  /* 0x0000b20000087ab9 */ /* 0x000fe20000000a00 */
[----:B------:R-:W-:Y:S01]  /*25b0*/  MOV R9, R81 ;  /* 0x0000005100097202 */ /* 0x000fe20000000f00 */
[----:B------:R-:W-:Y:S01]  /*25c0*/  IMAD R10, R32, UR8, RZ ;  /* 0x00000008200a7c24 */ /* 0x000fe2000f8e02ff */
[----:B------:R-:W-:Y:S02]  /*25d0*/  LEA R11, P0, R45, UR6, 0x2 ;  /* 0x000000062d0b7c11 */ /* 0x000fe4000f8010ff */
[-C--:B------:R-:W-:Y:S01]  /*25e0*/  ISETP.GE.AND P5, PT, R7, R24.reuse, PT ;  /* 0x000000180700720c */ /* 0x080fe20003fa6270 */
[----:B------:R-:W-:Y:S01]  /*25f0*/  IMAD.WIDE.U32 R8, R33, UR8, R8 ;  /* 0x0000000821087c25 */ /* 0x000fe2000f8e0008 */
[----:B------:R-:W-:Y:S02]  /*2600*/  LEA.HI.X R7, R45, UR7, R46, 0x2, P0 ;  /* 0x000000072d077c11 */ /* 0x000fe400080f142e */
[----:B------:R-:W-:Y:S01]  /*2610*/  ISETP.GE.AND P4, PT, R6, R24, PT ;  /* 0x000000180600720c */ /* 0x000fe20003f86270 */
[----:B0-----:R-:W-:Y:S01]  /*2620*/  IMAD R23, R33, UR9, R10 ;  /* 0x0000000921177c24 */ /* 0x001fe2000f8e020a */
[----:B------:R-:W-:-:S02]  /*2630*/  IADD3 R10, P1, R66, R8, RZ ;  /* 0x00000008420a7210 */ /* 0x000fc40007f3e0ff */
[-C--:B------:R-:W-:Y:S02]  /*2640*/  ISETP.GE.AND P3, PT, R5, R24.reuse, PT ;  /* 0x000000180500720c */ /* 0x080fe40003f66270 */
[----:B------:R-:W-:Y:S02]  /*2650*/  IADD3.X R9, R68, R23, R9, P1, !PT ;  /* 0x0000001744097210 */ /* 0x000fe40000ffe409 */
[----:B------:R-:W-:Y:S02]  /*2660*/  LEA R8, P0, R10, R11, 0x2 ;  /* 0x0000000b0a087211 */ /* 0x000fe400078010ff */
[-C--:B------:R-:W-:Y:S02]  /*2670*/  ISETP.GE.AND P2, PT, R4, R24.reuse, PT ;  /* 0x000000180400720c */ /* 0x080fe40003f46270 */
[----:B------:R-:W-:Y:S02]  /*2680*/  LEA.HI.X R9, R10, R7, R9, 0x2, P0 ;  /* 0x000000070a097211 */ /* 0x000fe400000f1409 */
[----:B------:R-:W-:-:S02]  /*2690*/  ISETP.GE.AND P1, PT, R3, R24, PT ;  /* 0x000000180300720c */ /* 0x000fc40003f26270 */
[-C--:B------:R-:W-:Y:S01]  /*26a0*/  ISETP.GE.AND P0, PT, R2, R24.reuse, PT ;  /* 0x000000180200720c */ /* 0x080fe20003f06270 */
        /* <DEDUP_REMOVED lines=8> */
.L_x_15523:
[----:B0-----:R-:W0:Y:S01]  /*2730*/  LDC R111, c[0x0][0x21c] ;  /* 0x00008700ff6f7b82 */ /* 0x001e220000000800 */
[----:B------:R-:W-:Y:S01]  /*2740*/  FFMA.FTZ R3, R57, R28, R34 ;  /* 0x0000001c39037223 */ /* 0x000fe20000010022 */
[----:B-1----:R-:W-:Y:S01]  /*2750*/  HFMA2.MMA R93, -RZ, RZ, 0, 0 ;  /* 0x00000000ff5d7435 */ /* 0x002fe200000001ff */
[----:B-----5:R-:W-:Y:S01]  /*2760*/  FMUL.FTZ R95, R28, R31 ;  /* 0x0000001f1c5f7220 */ /* 0x020fe20000410000 */
[----:B------:R-:W-:Y:S01]  /*2770*/  HFMA2.MMA R83, -RZ, RZ, 0, 0 ;  /* 0x00000000ff537435 */ /* 0x000fe200000001ff */
[----:B------:R-:W-:Y:S01]  /*2780*/  FFMA.FTZ R0, R58, R29, R3 ;  /* 0x0000001d3a007223 */ /* 0x000fe20000010003 */
[----:B------:R-:W-:Y:S01]  /*2790*/  HFMA2.MMA R87, -RZ, RZ, 0, 0 ;  /* 0x00000000ff577435 */ /* 0x000fe200000001ff */
[-C--:B------:R-:W-:Y:S01]  /*27a0*/  FMUL.FTZ R97, R29, R31.reuse ;  /* 0x0000001f1d617220 */ /* 0x080fe20000410000 */
[----:B------:R-:W-:Y:S01]  /*27b0*/  HFMA2.MMA R91, -RZ, RZ, 0, 0 ;  /* 0x00000000ff5b7435 */ /* 0x000fe200000001ff */
        /* <DEDUP_REMOVED lines=9> */
[----:B------:R-:W-:-:S02]  /*2850*/  MOV R81, RZ ;  /* 0x000000ff00517202 */ /* 0x000fc40000000f00 */
[----:B------:R-:W-:Y:S01]  /*2860*/  MOV R85, RZ ;  /* 0x000000ff00557202 */ /* 0x000fe20000000f00 */
[----:B------:R-:W-:Y:S01]  /*2870*/  FFMA.FTZ R0, R62, R94, R3 ;  /* 0x0000005e3e007223 */ /* 0x000fe20000010003 */
[----:B------:R-:W-:Y:S01]  /*2880*/  MOV R89, RZ ;  /* 0x000000ff00597202 */ /* 0x000fe20000000f00 */
[----:B------:R-:W-:Y:S01]  /*2890*/  BAR.SYNC.DEFER_BLOCKING 0x0 ;  /* 0x0000000000007b1d */ /* 0x000fe20000010000 */
[----:B0-----:R-:W-:Y:S01]  /*28a0*/  ISETP.GE.AND P0, PT, R111, 0x1, PT ;  /* 0x000000016f00780c */ /* 0x001fe20003f06270 */
[----:B------:R-:W-:Y:S01]  /*28b0*/  FFMA.FTZ R3, R63, R96, R0 ;  /* 0x000000603f037223 */ /* 0x000fe20000010000 */
[----:B------:R-:W-:-:S03]  /*28c0*/  MOV R70, RZ ;  /* 0x000000ff00467202 */ /* 0x000fc60000000f00 */
[----:B------:R-:W-:-:S08]  /*28d0*/  FFMA.FTZ R34, R64, R102, R3 ;  /* 0x0000006640227223 */ /* 0x000fd00000010003 */
[----:B------:R-:W-:Y:S05]  /*28e0*/  @!P0 BRA `(.L_x_15526) ;  /* 0x0000003400d48947 */ /* 0x000fea0003800000 */
[----:B------:R-:W-:Y:S01]  /*28f0*/  IADD3 R0, R47, -0x1, RZ ;  /* 0xffffffff2f007810 */ /* 0x000fe20007ffe0ff */
[----:B------:R-:W0:Y:S01]  /*2900*/  LDC.64 R24, c[0x0][0x2e0] ;  /* 0x0000b800ff187b82 */ /* 0x000e220000000a00 */
[----:B------:R-:W-:Y:S01]  /*2910*/  ULDC.64 UR6, c[0x0][0x230] ;  /* 0x00008c0000067ab9 */ /* 0x000fe20000000a00 */
[----:B------:R-:W-:Y:S01]  /*2920*/  ULDC.64 UR8, c[0x0][0x248] ;  /* 0x0000920000087ab9 */ /* 0x000fe20000000a00 */
[----:B------:R-:W-:Y:S01]  /*2930*/  LEA.HI R2, R0, R0, RZ, 0x1 ;  /* 0x0000000000027211 */ /* 0x000fe200078f08ff */
[----:B------:R-:W-:Y:S01]  /*2940*/  ULDC.64 UR10, c[0x0][0x268] ;  /* 0x00009a00000a7ab9 */ /* 0x000fe20000000a00 */
[----:B------:R-:W-:Y:S02]  /*2950*/  IMAD R6, R32, UR8, RZ ;  /* 0x0000000820067c24 */ /* 0x000fe4000f8e02ff */
[----:B------:R-:W-:Y:S01]  /*2960*/  FADD.FTZ R80, R29, R29 ;  /* 0x0000001d1d507221 */ /* 0x000fe20000010000 */
[----:B------:R-:W-:Y:S01]  /*2970*/  LOP3.LUT R3, R2, 0xfffffe, RZ, 0xc0, !PT ;  /* 0x00fffffe02037812 */ /* 0x000fe200078ec0ff */
[----:B------:R-:W1:Y:S01]  /*2980*/  LDC.64 R10, c[0x0][0x2d0] ;  /* 0x0000b400ff0a7b82 */ /* 0x000e620000000a00 */
[----:B------:R-:W-:Y:S01]  /*2990*/  IMAD R115, R33, UR9, R6 ;  /* 0x0000000921737c24 */ /* 0x000fe2000f8e0206 */
[----:B------:R-:W-:Y:S01]  /*29a0*/  IADD3 R4, R47, -0x2, RZ ;  /* 0xfffffffe2f047810 */ /* 0x000fe20007ffe0ff */
[----:B------:R-:W-:Y:S01]  /*29b0*/  IMAD.WIDE.U32 R6, R33, UR10, RZ ;  /* 0x0000000a21067c25 */ /* 0x000fe2000f8e00ff */
[----:B------:R-:W-:-:S03]  /*29c0*/  IADD3 R8, R0, -R3, RZ ;  /* 0x8000000300087210 */ /* 0x000fc60007ffe0ff */
[----:B------:R-:W-:Y:S01]  /*29d0*/  FADD.FTZ R88, R94, R94 ;  /* 0x0000005e5e587221 */ /* 0x000fe20000010000 */
[----:B------:R-:W-:Y:S01]  /*29e0*/  FADD.FTZ R90, R96, R96 ;  /* 0x00000060605a7221 */ /* 0x000fe20000010000 */
[----:B------:R-:W-:Y:S01]  /*29f0*/  IMAD R0, R32, UR6, RZ ;  /* 0x0000000620007c24 */ /* 0x000fe2000f8e02ff */
[----:B------:R-:W2:Y:S01]  /*2a00*/  LDC.64 R22, c[0x0][0x2d8] ;  /* 0x0000b600ff167b82 */ /* 0x000ea20000000a00 */
[----:B------:R-:W-:-:S04]  /*2a10*/  IMAD.WIDE.U32 R2, R33, UR6, RZ ;  /* 0x0000000621027c25 */ /* 0x000fc8000f8e00ff */
[----:B------:R-:W-:Y:S01]  /*2a20*/  FADD.FTZ R92, R102, R102 ;  /* 0x00000066665c7221 */ /* 0x000fe20000010000 */
[----:B------:R-:W-:Y:S01]  /*2a30*/  FADD.FTZ R82, R82, R82 ;  /* 0x0000005252527221 */ /* 0x000fe20000010000 */
[----:B------:R-:W-:Y:S01]  /*2a40*/  FADD.FTZ R84, R84, R84 ;  /* 0x0000005454547221 */ /* 0x000fe20000010000 */
[----:B------:R-:W-:Y:S02]  /*2a50*/  IMAD R113, R33, UR7, R0 ;  /* 0x0000000721717c24 */ /* 0x000fe4000f8e0200 */
[----:B------:R-:W-:Y:S01]  /*2a60*/  FADD.FTZ R86, R86, R86 ;  /* 0x0000005656567221 */ /* 0x000fe20000010000 */
[----:B------:R-:W-:Y:S01]  /*2a70*/  IMAD R0, R32, UR10, RZ ;  /* 0x0000000a20007c24 */ /* 0x000fe2000f8e02ff */
[----:B0-----:R-:W-:Y:S01]  /*2a80*/  LEA R76, P2, R6, R24, 0x3 ;  /* 0x00000018064c7211 */ /* 0x001fe200078418ff */
[----:B------:R-:W0:Y:S01]  /*2a90*/  LDC.64 R26, c[0x0][0x250] ;  /* 0x00009400ff1a7b82 */ /* 0x000e220000000a00 */
[----:B------:R-:W-:Y:S01]  /*2aa0*/  IADD3 R113, R3, R113, RZ ;  /* 0x0000007103717210 */ /* 0x000fe20007ffe0ff */
[----:B------:R-:W-:-:S02]  /*2ab0*/  IMAD R117, R33, UR11, R0 ;  /* 0x0000000b21757c24 */ /* 0x000fc4000f8e0200 */
[----:B------:R-:W-:Y:S01]  /*2ac0*/  FADD.FTZ R0, R28, R28 ;  /* 0x0000001c1c007221 */ /* 0x000fe20000010000 */
[----:B------:R-:W-:Y:S02]  /*2ad0*/  IMAD R111, R4, R111, RZ ;  /* 0x0000006f046f7224 */ /* 0x000fe400078e02ff */
[----:B------:R-:W-:Y:S01]  /*2ae0*/  FADD.FTZ R119, R79, R30 ;  /* 0x0000001e4f777221 */ /* 0x000fe20000010000 */
[----:B------:R-:W-:Y:S01]  /*2af0*/  IMAD.WIDE.U32 R4, R33, UR8, RZ ;  /* 0x0000000821047c25 */ /* 0x000fe2000f8e00ff */
[----:B------:R-:W-:Y:S01]  /*2b00*/  IADD3 R117, R7, R117, RZ ;  /* 0x0000007507757210 */ /* 0x000fe20007ffe0ff */
[----:B------:R-:W3:Y:S01]  /*2b10*/  LDC.64 R28, c[0x0][0x270] ;  /* 0x00009c00ff1c7b82 */ /* 0x000ee20000000a00 */
[----:B-1----:R-:W-:Y:S01]  /*2b20*/  LEA R72, P0, R2, R10, 0x3 ;  /* 0x0000000a02487211 */ /* 0x002fe200078018ff */
[----:B------:R-:W-:Y:S01]  /*2b30*/  IMAD.WIDE R110, R111, 0x10, R20 ;  /* 0x000000106f6e7825 */ /* 0x000fe200078e0214 */
[----:B------:R-:W-:-:S03]  /*2b40*/  LEA.HI.X R117, R6, R25, R117, 0x3, P2 ;  /* 0x0000001906757211 */ /* 0x000fc600010f1c75 */
[--C-:B------:R-:W-:Y:S01]  /*2b50*/  FADD.FTZ R94, R77, R30.reuse ;  /* 0x0000001e4d5e7221 */ /* 0x100fe20000010000 */
[----:B------:R-:W-:Y:S01]  /*2b60*/  LEA.HI.X R113, R2, R11, R113, 0x3, P0 ;  /* 0x0000000b02717211 */ /* 0x000fe200000f1c71 */
[--C-:B------:R-:W-:Y:S01]  /*2b70*/  FADD.FTZ R121, R75, R30.reuse ;  /* 0x0000001e4b797221 */ /* 0x100fe20000010000 */
[----:B------:R-:W-:Y:S01]  /*2b80*/  LEA.HI R2, R47, R47, RZ, 0x1 ;  /* 0x0000002f2f027211 */ /* 0x000fe200078f08ff */
[----:B------:R-:W1:Y:S01]  /*2b90*/  LDC.64 R24, c[0x0][0x238] ;  /* 0x00008e00ff187b82 */ /* 0x000e620000000a00 */
[----:B--2---:R-:W-:Y:S01]  /*2ba0*/  LEA R74, P1, R4, R22, 0x3 ;  /* 0x00000016044a7211 */ /* 0x004fe200078218ff */
[--C-:B------:R-:W-:Y:S01]  /*2bb0*/  FADD.FTZ R96, R73, R30.reuse ;  /* 0x0000001e49607221 */ /* 0x100fe20000010000 */
[----:B------:R-:W-:Y:S01]  /*2bc0*/  LOP3.LUT R2, R2, 0x1ffffe, RZ, 0xc0, !PT ;  /* 0x001ffffe02027812 */ /* 0x000fe200078ec0ff */
[--C-:B------:R-:W-:Y:S01]  /*2bd0*/  FADD.FTZ R123, R71, R30.reuse ;  /* 0x0000001e477b7221 */ /* 0x100fe20000010000 */
[----:B------:R-:W-:Y:S01]  /*2be0*/  IADD3 R115, R5, R115, RZ ;  /* 0x0000007305737210 */ /* 0x000fe20007ffe0ff */
[--C-:B------:R-:W-:Y:S01]  /*2bf0*/  FADD.FTZ R98, R69, R30.reuse ;  /* 0x0000001e45627221 */ /* 0x100fe20000010000 */
[----:B------:R-:W-:Y:S01]  /*2c00*/  IADD3 R2, R47, -R2, RZ ;  /* 0x800000022f027210 */ /* 0x000fe20007ffe0ff */
[----:B------:R-:W2:Y:S01]  /*2c10*/  LDC R166, c[0x0][0x21c] ;  /* 0x00008700ffa67b82 */ /* 0x000ea20000000800 */
[----:B0-----:R-:W-:Y:S01]  /*2c20*/  SHF.L.U64.HI R106, R26, 0x3, R27 ;  /* 0x000000031a6a7819 */ /* 0x001fe2000001021b */
[--C-:B------:R-:W-:Y:S01]  /*2c30*/  FADD.FTZ R125, R67, R30.reuse ;  /* 0x0000001e437d7221 */ /* 0x100fe20000010000 */
[----:B------:R-:W-:Y:S01]  /*2c40*/  MOV R78, R110 ;  /* 0x0000006e004e7202 */ /* 0x000fe20000000f00 */
[----:B------:R-:W-:Y:S01]  /*2c50*/  FADD.FTZ R100, R65, R30 ;  /* 0x0000001e41647221 */ /* 0x000fe20000010000 */
[----:B------:R-:W-:Y:S01]  /*2c60*/  LEA.HI.X R115, R4, R23, R115, 0x3, P1 ;  /* 0x0000001704737211 */ /* 0x000fe200008f1c73 */
[----:B------:R-:W-:Y:S01]  /*2c70*/  UMOV UR6, UR5 ;  /* 0x0000000500067c82 */ /* 0x000fe20008000000 */
[----:B------:R-:W-:Y:S01]  /*2c80*/  MOV R93, RZ ;  /* 0x000000ff005d7202 */ /* 0x000fe20000000f00 */
[----:B------:R-:W-:Y:S01]  /*2c90*/  UMOV UR4, URZ ;  /* 0x0000003f00047c82 */ /* 0x000fe20008000000 */
[----:B------:R-:W-:Y:S01]  /*2ca0*/  MOV R102, UR5 ;  /* 0x0000000500667c02 */ /* 0x000fe20008000f00 */
[----:B------:R-:W-:Y:S01]  /*2cb0*/  ULDC UR8, c[0x0][0x224] ;  /* 0x0000890000087ab9 */ /* 0x000fe20000000800 */
[----:B---3--:R-:W-:-:S02]  /*2cc0*/  SHF.L.U64.HI R104, R28, 0x3, R29 ;  /* 0x000000031c687819 */ /* 0x008fc4000001021d */
[----:B------:R-:W-:Y:S02]  /*2cd0*/  SHF.L.U32 R27, R8, 0x8, RZ ;  /* 0x00000008081b7819 */ /* 0x000fe400000006ff */
[----:B-1----:R-:W-:Y:S02]  /*2ce0*/  SHF.L.U64.HI R108, R24, 0x3, R25 ;  /* 0x00000003186c7819 */ /* 0x002fe40000010219 */
[----:B------:R-:W-:-:S07]  /*2cf0*/  LEA R25, R2, 0x880, 0xb ;  /* 0x0000088002197811 */ /* 0x000fce00078e58ff */
.L_x_15541:
[----:B------:R-:W-:-:S05]  /*2d00*/  MOV R112, R72 ;  /* 0x0000004800707202 */ /* 0x000fca0000000f00 */
[----:B------:R-:W3:Y:S01]  /*2d10*/  LDG.E.64 R22, desc[UR14][R112.64] ;  /* 0x0000000e70167981 */ /* 0x000ee2000c1e1b00 */
[----:B------:R-:W-:Y:S01]  /*2d20*/  FADD.FTZ R110, R65, R30 ;  /* 0x0000001e416e7221 */ /* 0x000fe20000010000 */
[----:B0-----:R-:W0:Y:S01]  /*2d30*/  S2UR UR7, SR_CgaCtaId ;  /* 0x00000000000779c3 */ /* 0x001e220000008800 */
[----:B------:R-:W-:Y:S01]  /*2d40*/  UMOV UR5, 0x400 ;  /* 0x0000040000057882 */ /* 0x000fe20000000000 */
[C---:B------:R-:W-:Y:S02]  /*2d50*/  ISETP.NE.AND P0, PT, R36.reuse, RZ, PT ;  /* 0x000000ff2400720c */ /* 0x040fe40003f05270 */
[----:B------:R-:W-:Y:S02]  /*2d60*/  IADD3 R4, R36, 0x200, RZ ;  /* 0x0000020024047810 */ /* 0x000fe40007ffe0ff */
[----:B------:R-:W-:Y:S02]  /*2d70*/  CS2R R8, SRZ ;  /* 0x0000000000087805 */ /* 0x000fe4000001ff00 */
[----:B------:R-:W-:-:S02]  /*2d80*/  MOV R114, R74 ;  /* 0x0000004a00727202 */ /* 0x000fc40000000f00 */
[----:B------:R-:W-:Y:S01]  /*2d90*/  SEL R4, R27, R4, !P0 ;  /* 0x000000041b047207 */ /* 0x000fe20004000000 */
[--C-:B------:R-:W-:Y:S01]  /*2da0*/  FADD.FTZ R120, R67, R30.reuse ;  /* 0x0000001e43787221 */ /* 0x100fe20000010000 */
[----:B------:R-:W-:Y:S01]  /*2db0*/  FADD.FTZ R116, R69, R30 ;  /* 0x0000001e45747221 */ /* 0x000fe20000010000 */
[----:B------:R1:W5:Y:S01]  /*2dc0*/  LDG.E.64 R6, desc[UR14][R114.64] ;  /* 0x0000000e72067981 */ /* 0x000362000c1e1b00 */
[----:B------:R-:W-:-:S04]  /*2dd0*/  ISETP.NE.AND P2, PT, R164, RZ, PT ;  /* 0x000000ffa400720c */ /* 0x000fc80003f45270 */
[----:B------:R-:W-:Y:S01]  /*2de0*/  ISETP.LT.OR P1, PT, R47, 0x2, P2 ;  /* 0x000000022f00780c */ /* 0x000fe20001721670 */
[----:B0-----:R-:W-:Y:S01]  /*2df0*/  ULEA UR5, UR7, UR5, 0x18 ;  /* 0x0000000507057291 */ /* 0x001fe2000f8ec03f */
[----:B------:R-:W-:Y:S01]  /*2e00*/  BSSY B0, `(.L_x_15527) ;  /* 0x00000a0000007945 */ /* 0x000fe20003800000 */
[----:B---3--:R-:W-:Y:S01]  /*2e10*/  FMUL.FTZ R127, R22, 1.4426950216293334961 ;  /* 0x3fb8aa3b167f7820 */ /* 0x008fe20000410000 */
[----:B------:R-:W-:-:S03]  /*2e20*/  FMUL.FTZ R3, R23, R110 ;  /* 0x0000006e17037220 */ /* 0x000fc60000410000 */
[----:B------:R-:W-:Y:S01]  /*2e30*/  FMUL.FTZ R2, R127, R110 ;  /* 0x0000006e7f027220 */ /* 0x000fe20000410000 */
[----:B------:R-:W-:-:S04]  /*2e40*/  FMUL.RZ R5, R3, 0.15915493667125701904 ;  /* 0x3e22f98303057820 */ /* 0x000fc8000040c000 */
[----:B------:R-:W-:Y:S08]  /*2e50*/  MUFU.COS R3, R5 ;  /* 0x0000000500037308 */ /* 0x000ff00000000000 */
[----:B------:R-:W0:Y:S08]  /*2e60*/  MUFU.EX2 R2, R2 ;  /* 0x0000000200027308 */ /* 0x000e300000000800 */
[----:B------:R-:W3:Y:S01]  /*2e70*/  MUFU.SIN R11, R5 ;  /* 0x00000005000b7308 */ /* 0x000ee20000000400 */
[C---:B0-----:R-:W-:Y:S01]  /*2e80*/  FMUL.FTZ R10, R2.reuse, R3 ;  /* 0x00000003020a7220 */ /* 0x041fe20000410000 */
[----:B------:R-:W-:Y:S01]  /*2e90*/  MOV R3, R117 ;  /* 0x0000007500037202 */ /* 0x000fe20000000f00 */
[----:B---3--:R-:W-:Y:S01]  /*2ea0*/  FMUL.FTZ R11, R2, R11 ;  /* 0x0000000b020b7220 */ /* 0x008fe20000410000 */
[----:B------:R-:W-:-:S05]  /*2eb0*/  LEA R2, R4, UR5, 0x3 ;  /* 0x0000000504027c11 */ /* 0x000fca000f8e18ff */
[----:B------:R0:W-:Y:S01]  /*2ec0*/  STS.64 [R2+0x880], R10 ;  /* 0x0008800a02007388 */ /* 0x0001e20000000a00 */
[----:B------:R-:W-:Y:S01]  /*2ed0*/  FMUL.FTZ R29, R23, R120 ;  /* 0x00000078171d7220 */ /* 0x000fe20000410000 */
[----:B0-----:R-:W-:-:S03]  /*2ee0*/  MOV R2, R76 ;  /* 0x0000004c00027202 */ /* 0x001fc60000000f00 */
[----:B------:R-:W-:Y:S02]  /*2ef0*/  FMUL.RZ R118, R29, 0.15915493667125701904 ;  /* 0x3e22f9831d767820 */ /* 0x000fe4000040c000 */
[----:B------:R0:W5:Y:S01]  /*2f00*/  LDG.E.64 R4, desc[UR14][R2.64] ;  /* 0x0000000e02047981 */ /* 0x000162000c1e1b00 */
[----:B------:R-:W-:Y:S01]  /*2f10*/  FMUL.FTZ R29, R23, R116 ;  /* 0x00000074171d7220 */ /* 0x000fe20000410000 */
[----:B------:R-:W-:-:S03]  /*2f20*/  FMUL.FTZ R112, R127, R120 ;  /* 0x000000787f707220 */ /* 0x000fc60000410000 */
[----:B------:R-:W-:Y:S01]  /*2f30*/  FMUL.RZ R122, R29, 0.15915493667125701904 ;  /* 0x3e22f9831d7a7820 */ /* 0x000fe2000040c000 */
[--C-:B------:R-:W-:Y:S01]  /*2f40*/  FADD.FTZ R29, R71, R30.reuse ;  /* 0x0000001e471d7221 */ /* 0x100fe20000010000 */
[----:B------:R3:W-:Y:S03]  /*2f50*/  MUFU.EX2 R126, R112 ;  /* 0x00000070007e7308 */ /* 0x0007e60000000800 */
[----:B-1----:R-:W-:Y:S01]  /*2f60*/  FMUL.FTZ R114, R23, R29 ;  /* 0x0000001d17727220 */ /* 0x002fe20000410000 */
[----:B---3--:R-:W-:-:S03]  /*2f70*/  FADD.FTZ R112, R73, R30 ;  /* 0x0000001e49707221 */ /* 0x008fc60000010000 */
[----:B------:R-:W-:Y:S01]  /*2f80*/  FMUL.RZ R124, R114, 0.15915493667125701904 ;  /* 0x3e22f983727c7820 */ /* 0x000fe2000040c000 */
[----:B0-----:R-:W-:Y:S01]  /*2f90*/  @!P1 MOV R2, R78 ;  /* 0x0000004e00029202 */ /* 0x001fe20000000f00 */
[----:B------:R-:W-:Y:S01]  /*2fa0*/  FMUL.FTZ R114, R23, R112 ;  /* 0x0000007017727220 */ /* 0x000fe20000410000 */
[----:B------:R-:W-:Y:S01]  /*2fb0*/  @!P1 MOV R3, R111 ;  /* 0x0000006f00039202 */ /* 0x000fe20000000f00 */
[----:B------:R-:W-:Y:S02]  /*2fc0*/  BAR.SYNC.DEFER_BLOCKING 0x0 ;  /* 0x0000000000007b1d */ /* 0x000fe40000010000 */
[----:B------:R-:W-:Y:S01]  /*2fd0*/  FMUL.RZ R130, R114, 0.15915493667125701904 ;  /* 0x3e22f98372827820 */ /* 0x000fe2000040c000 */
[----:B------:R-:W-:-:S03]  /*2fe0*/  FADD.FTZ R114, R75, R30 ;  /* 0x0000001e4b727221 */ /* 0x000fc60000010000 */
[----:B------:R-:W0:Y:S08]  /*2ff0*/  MUFU.SIN R129, R118 ;  /* 0x0000007600817308 */ /* 0x000e300000000400 */
[----:B------:R1:W3:Y:S02]  /*3000*/  MUFU.COS R131, R118 ;  /* 0x0000007600837308 */ /* 0x0002e40000000000 */
[C---:B-1----:R-:W-:Y:S01]  /*3010*/  FMUL.FTZ R118, R127.reuse, R29 ;  /* 0x0000001d7f767220 */ /* 0x042fe20000410000 */
[----:B------:R1:W5:Y:S05]  /*3020*/  @!P1 LDG.E.64 R8, desc[UR14][R2.64+0x8] ;  /* 0x0000080e02089981 */ /* 0x00036a000c1e1b00 */
[----:B------:R-:W-:Y:S08]  /*3030*/  MUFU.COS R133, R122 ;  /* 0x0000007a00857308 */ /* 0x000ff00000000000 */
[----:B------:R4:W-:Y:S01]  /*3040*/  MUFU.EX2 R134, R118 ;  /* 0x0000007600867308 */ /* 0x0009e20000000800 */
[----:B-1----:R-:W-:-:S07]  /*3050*/  FMUL.FTZ R2, R127, R116 ;  /* 0x000000747f027220 */ /* 0x002fce0000410000 */
[----:B------:R1:W-:Y:S01]  /*3060*/  MUFU.SIN R3, R122 ;  /* 0x0000007a00037308 */ /* 0x0003e20000000400 */
[----:B----4-:R-:W-:Y:S01]  /*3070*/  FADD.FTZ R118, R77, R30 ;  /* 0x0000001e4d767221 */ /* 0x010fe20000010000 */
[----:B-1----:R-:W-:-:S04]  /*3080*/  FMUL.FTZ R122, R23, R114 ;  /* 0x00000072177a7220 */ /* 0x002fc80000410000 */
[----:B------:R-:W-:Y:S01]  /*3090*/  FMUL.RZ R132, R122, 0.15915493667125701904 ;  /* 0x3e22f9837a847820 */ /* 0x000fe2000040c000 */
[----:B------:R-:W-:Y:S01]  /*30a0*/  FMUL.FTZ R122, R23, R118 ;  /* 0x00000076177a7220 */ /* 0x000fe20000410000 */
[----:B------:R1:W4:Y:S08]  /*30b0*/  MUFU.EX2 R128, R2 ;  /* 0x0000000200807308 */ /* 0x0003300000000800 */
[----:B------:R-:W-:Y:S01]  /*30c0*/  MUFU.SIN R139, R130 ;  /* 0x00000082008b7308 */ /* 0x000fe20000000400 */
[----:B-1----:R-:W-:-:S07]  /*30d0*/  FMUL.FTZ R2, R127, R112 ;  /* 0x000000707f027220 */ /* 0x002fce0000410000 */
[----:B------:R1:W-:Y:S08]  /*30e0*/  MUFU.COS R141, R130 ;  /* 0x00000082008d7308 */ /* 0x0003f00000000000 */
[----:B------:R-:W-:Y:S01]  /*30f0*/  MUFU.SIN R135, R124 ;  /* 0x0000007c00877308 */ /* 0x000fe20000000400 */
[----:B-1----:R-:W-:Y:S01]  /*3100*/  FMUL.RZ R130, R122, 0.15915493667125701904 ;  /* 0x3e22f9837a827820 */ /* 0x002fe2000040c000 */
[----:B------:R-:W-:-:S06]  /*3110*/  FADD.FTZ R122, R79, R30 ;  /* 0x0000001e4f7a7221 */ /* 0x000fcc0000010000 */
[----:B------:R1:W2:Y:S02]  /*3120*/  MUFU.COS R137, R124 ;  /* 0x0000007c00897308 */ /* 0x0002a40000000000 */
[----:B-1----:R-:W-:-:S06]  /*3130*/  FMUL.FTZ R124, R127, R114 ;  /* 0x000000727f7c7220 */ /* 0x002fcc0000410000 */
[----:B------:R1:W2:Y:S08]  /*3140*/  MUFU.EX2 R136, R2 ;  /* 0x0000000200887308 */ /* 0x0002b00000000800 */
[----:B------:R-:W-:Y:S01]  /*3150*/  MUFU.SIN R143, R132 ;  /* 0x00000084008f7308 */ /* 0x000fe20000000400 */
[----:B-1----:R-:W-:-:S07]  /*3160*/  FMUL.FTZ R2, R127, R118 ;  /* 0x000000767f027220 */ /* 0x002fce0000410000 */
[----:B------:R1:W-:Y:S08]  /*3170*/  MUFU.COS R145, R132 ;  /* 0x0000008400917308 */ /* 0x0003f00000000000 */
[----:B------:R0:W2:Y:S01]  /*3180*/  MUFU.EX2 R138, R124 ;  /* 0x0000007c008a7308 */ /* 0x0000a20000000800 */
[-C--:B-1----:R-:W-:Y:S01]  /*3190*/  FMUL.FTZ R132, R127, R122.reuse ;  /* 0x0000007a7f847220 */ /* 0x082fe20000410000 */
[----:B------:R-:W-:-:S04]  /*31a0*/  FMUL.FTZ R127, R23, R122 ;  /* 0x0000007a177f7220 */ /* 0x000fc80000410000 */
[----:B------:R-:W-:Y:S01]  /*31b0*/  FMUL.RZ R146, R127, 0.15915493667125701904 ;  /* 0x3e22f9837f927820 */ /* 0x000fe2000040c000 */
[C---:B0-----:R-:W-:Y:S01]  /*31c0*/  FMUL.FTZ R124, R126.reuse, R129 ;  /* 0x000000817e7c7220 */ /* 0x041fe20000410000 */
[----:B------:R-:W-:Y:S01]  /*31d0*/  MUFU.SIN R147, R130 ;  /* 0x0000008200937308 */ /* 0x000fe20000000400 */
[----:B---3--:R-:W-:Y:S02]  /*31e0*/  FMUL.FTZ R127, R126, R131 ;  /* 0x000000837e7f7220 */ /* 0x008fe40000410000 */
[----:B------:R-:W-:-:S05]  /*31f0*/  FMUL.FTZ R144, RZ, R124 ;  /* 0x0000007cff907220 */ /* 0x000fca0000410000 */
[----:B------:R0:W-:Y:S01]  /*3200*/  MUFU.COS R149, R130 ;  /* 0x0000008200957308 */ /* 0x0001e20000000000 */
[----:B----4-:R-:W-:Y:S01]  /*3210*/  FMUL.FTZ R126, R128, R133 ;  /* 0x00000085807e7220 */ /* 0x010fe20000410000 */
[----:B0-----:R-:W-:-:S06]  /*3220*/  FMUL.FTZ R130, R57, R100 ;  /* 0x0000006439827220 */ /* 0x001fcc0000410000 */
[----:B------:R0:W1:Y:S01]  /*3230*/  MUFU.EX2 R140, R2 ;  /* 0x00000002008c7308 */ /* 0x0000620000000800 */
[-C--:B------:R-:W-:Y:S01]  /*3240*/  FFMA.FTZ R129, R127, R130.reuse, -R144 ;  /* 0x000000827f817223 */ /* 0x080fe20000010890 */
[----:B------:R-:W-:Y:S01]  /*3250*/  FMUL.FTZ R128, R128, R3 ;  /* 0x0000000380807220 */ /* 0x000fe20000410000 */
[----:B0-----:R-:W-:Y:S02]  /*3260*/  FMUL.FTZ R2, R124, R130 ;  /* 0x000000827c027220 */ /* 0x001fe40000410000 */
[----:B------:R-:W-:-:S03]  /*3270*/  FFMA.FTZ R133, R58, R125, R129 ;  /* 0x0000007d3a857223 */ /* 0x000fc60000010081 */
[----:B------:R0:W-:Y:S01]  /*3280*/  MUFU.EX2 R142, R132 ;  /* 0x00000084008e7308 */ /* 0x0001e20000000800 */
[----:B------:R-:W-:Y:S01]  /*3290*/  FFMA.FTZ R2, RZ, R127, R2 ;  /* 0x0000007fff027223 */ /* 0x000fe20000010002 */
[----:B--2---:R-:W-:Y:S01]  /*32a0*/  FMUL.FTZ R131, R134, R137 ;  /* 0x0000008986837220 */ /* 0x004fe20000410000 */
[----:B------:R-:W-:Y:S02]  /*32b0*/  FMUL.FTZ R137, R128, R133 ;  /* 0x0000008580897220 */ /* 0x000fe40000410000 */
[----:B------:R-:W-:-:S03]  /*32c0*/  FADD.FTZ R129, RZ, R2 ;  /* 0x00000002ff817221 */ /* 0x000fc60000010000 */
[----:B------:R-:W2:Y:S01]  /*32d0*/  MUFU.SIN R151, R146 ;  /* 0x0000009200977308 */ /* 0x000ea20000000400 */
[----:B------:R-:W-:-:S07]  /*32e0*/  FMUL.FTZ R2, R128, R129 ;  /* 0x0000008180027220 */ /* 0x000fce0000410000 */
[----:B------:R-:W3:Y:S01]  /*32f0*/  MUFU.COS R3, R146 ;  /* 0x0000009200037308 */ /* 0x000ee20000000000 */
[----:B------:R-:W-:Y:S01]  /*3300*/  FFMA.FTZ R137, R126, R129, R137 ;  /* 0x000000817e897223 */ /* 0x000fe20000010089 */
[----:B0-----:R-:W-:Y:S01]  /*3310*/  FMUL.FTZ R132, R136, R141 ;  /* 0x0000008d88847220 */ /* 0x001fe20000410000 */
[----:B------:R-:W-:Y:S01]  /*3320*/  FFMA.FTZ R2, R126, R133, -R2 ;  /* 0x000000857e027223 */ /* 0x000fe20000010802 */
[----:B------:R-:W-:Y:S01]  /*3330*/  FMUL.FTZ R134, R134, R135 ;  /* 0x0000008786867220 */ /* 0x000fe20000410000 */
[----:B------:R-:W-:Y:S01]  /*3340*/  FADD.FTZ R141, RZ, R137 ;  /* 0x00000089ff8d7221 */ /* 0x000fe20000010000 */
[----:B------:R-:W-:Y:S01]  /*3350*/  FMUL.FTZ R135, R136, R139 ;  /* 0x0000008b88877220 */ /* 0x000fe20000410000 */
[C---:B------:R-:W-:Y:S01]  /*3360*/  FMUL.FTZ R129, R138.reuse, R145 ;  /* 0x000000918a817220 */ /* 0x040fe20000410000 */
[----:B------:R-:W-:Y:S01]  /*3370*/  FMUL.FTZ R136, R138, R143 ;  /* 0x0000008f8a887220 */ /* 0x000fe20000410000 */
[C---:B-1----:R-:W-:Y:S01]  /*3380*/  FMUL.FTZ R133, R140.reuse, R149 ;  /* 0x000000958c857220 */ /* 0x042fe20000410000 */
[----:B------:R-:W-:Y:S01]  /*3390*/  FMUL.FTZ R138, R140, R147 ;  /* 0x000000938c8a7220 */ /* 0x000fe20000410000 */
[----:B------:R-:W-:Y:S01]  /*33a0*/  FFMA.FTZ R2, R59, R98, R2 ;  /* 0x000000623b027223 */ /* 0x000fe20000010002 */
[----:B------:R-:W-:Y:S01]  /*33b0*/  FMUL.FTZ R140, R134, R141 ;  /* 0x0000008d868c7220 */ /* 0x000fe20000410000 */
[C---:B--2---:R-:W-:Y:S01]  /*33c0*/  FMUL.FTZ R139, R142.reuse, R151 ;  /* 0x000000978e8b7220 */ /* 0x044fe20000410000 */
[----:B---3--:R-:W-:Y:S01]  /*33d0*/  FMUL.FTZ R137, R142, R3 ;  /* 0x000000038e897220 */ /* 0x008fe20000410000 */
[----:B------:R-:W-:Y:S01]  /*33e0*/  FMUL.FTZ R142, R134, R2 ;  /* 0x00000002868e7220 */ /* 0x000fe20000410000 */
[----:B------:R-:W-:Y:S01]  /*33f0*/  FMUL.FTZ R3, R11, R124 ;  /* 0x0000007c0b037220 */ /* 0x000fe20000410000 */
[C---:B------:R-:W-:Y:S01]  /*3400*/  FFMA.FTZ R143, R131.reuse, R2, -R140 ;  /* 0x00000002838f7223 */ /* 0x040fe2000001088c */
[C---:B------:R-:W-:Y:S01]  /*3410*/  FMUL.FTZ R2, R10.reuse, R124 ;  /* 0x0000007c0a027220 */ /* 0x040fe20000410000 */
        /* <DEDUP_REMOVED lines=9> */
[----:B------:R-:W-:Y:S01]  /*34b0*/  FFMA.FTZ R143, R126, R141, R143 ;  /* 0x0000008d7e8f7223 */ /* 0x000fe2000001008f */
[----:B------:R-:W-:Y:S01]  /*34c0*/  FFMA.FTZ R147, R132, R142, R147 ;  /* 0x0000008e84937223 */ /* 0x000fe20000010093 */
[----:B------:R-:W-:Y:S01]  /*34d0*/  FFMA.FTZ R2, R126, R3, -R2 ;  /* 0x000000037e027223 */ /* 0x000fe20000010802 */
[----:B------:R-:W-:Y:S01]  /*34e0*/  FFMA.FTZ R144, R132, R140, -R145 ;  /* 0x0000008c84907223 */ /* 0x000fe20000010891 */
[C---:B------:R-:W-:Y:S01]  /*34f0*/  FMUL.FTZ R140, R134.reuse, R143 ;  /* 0x0000008f868c7220 */ /* 0x040fe20000410000 */
[----:B------:R-:W-:Y:S01]  /*3500*/  FADD.FTZ R147, RZ, R147 ;  /* 0x00000093ff937221 */ /* 0x000fe20000010000 */
[----:B------:R-:W-:Y:S01]  /*3510*/  FMUL.FTZ R142, R134, R2 ;  /* 0x00000002868e7220 */ /* 0x000fe20000410000 */
[----:B------:R-:W-:Y:S01]  /*3520*/  FFMA.FTZ R144, R61, R96, R144 ;  /* 0x000000603d907223 */ /* 0x000fe20000010090 */
[C---:B------:R-:W-:Y:S01]  /*3530*/  FFMA.FTZ R140, R131.reuse, R2, -R140 ;  /* 0x00000002838c7223 */ /* 0x040fe2000001088c */
[C---:B------:R-:W-:Y:S01]  /*3540*/  FMUL.FTZ R2, R136.reuse, R147 ;  /* 0x0000009388027220 */ /* 0x040fe20000410000 */
[----:B------:R-:W-:Y:S01]  /*3550*/  FFMA.FTZ R142, R131, R143, R142 ;  /* 0x0000008f838e7223 */ /* 0x000fe2000001008e */
[----:B------:R-:W-:Y:S01]  /*3560*/  FMUL.FTZ R146, R136, R144 ;  /* 0x0000009088927220 */ /* 0x000fe20000410000 */
[----:B------:R-:W-:Y:S01]  /*3570*/  FMUL.FTZ R141, R135, R140 ;  /* 0x0000008c878d7220 */ /* 0x000fe20000410000 */
[----:B------:R-:W-:Y:S01]  /*3580*/  FFMA.FTZ R143, R129, R144, -R2 ;  /* 0x00000090818f7223 */ /* 0x000fe20000010802 */
[-C--:B------:R-:W-:Y:S01]  /*3590*/  FMUL.FTZ R3, R135, R142.reuse ;  /* 0x0000008e87037220 */ /* 0x080fe20000410000 */
[C---:B------:R-:W-:Y:S01]  /*35a0*/  FFMA.FTZ R146, R129.reuse, R147, R146 ;  /* 0x0000009381927223 */ /* 0x040fe20000010092 */
[----:B------:R-:W-:Y:S01]  /*35b0*/  FFMA.FTZ R141, R132, R142, R141 ;  /* 0x0000008e848d7223 */ /* 0x000fe2000001008d */
[----:B------:R-:W-:Y:S01]  /*35c0*/  FFMA.FTZ R143, R62, R121, R143 ;  /* 0x000000793e8f7223 */ /* 0x000fe2000001008f */
[----:B------:R-:W-:Y:S01]  /*35d0*/  FFMA.FTZ R3, R132, R140, -R3 ;  /* 0x0000008c84037223 */ /* 0x000fe20000010803 */
[----:B------:R-:W-:Y:S01]  /*35e0*/  FADD.FTZ R146, RZ, R146 ;  /* 0x00000092ff927221 */ /* 0x000fe20000010000 */
[----:B------:R-:W-:Y:S01]  /*35f0*/  FMUL.FTZ R2, R136, R141 ;  /* 0x0000008d88027220 */ /* 0x000fe20000410000 */
[----:B------:R-:W-:Y:S01]  /*3600*/  FMUL.FTZ R144, R138, R143 ;  /* 0x0000008f8a907220 */ /* 0x000fe20000410000 */
[-C--:B------:R-:W-:Y:S01]  /*3610*/  FMUL.FTZ R140, R136, R3.reuse ;  /* 0x00000003888c7220 */ /* 0x080fe20000410000 */
[-C--:B------:R-:W-:Y:S01]  /*3620*/  FMUL.FTZ R142, R138, R146.reuse ;  /* 0x000000928a8e7220 */ /* 0x080fe20000410000 */
[C---:B------:R-:W-:Y:S01]  /*3630*/  FFMA.FTZ R2, R129.reuse, R3, -R2 ;  /* 0x0000000381027223 */ /* 0x040fe20000010802 */
[----:B------:R-:W-:Y:S01]  /*3640*/  ISETP.NE.AND P1, PT, R36, 0x1f, PT ;  /* 0x0000001f2400780c */ /* 0x000fe20003f25270 */
[----:B------:R-:W-:Y:S01]  /*3650*/  FFMA.FTZ R140, R129, R141, R140 ;  /* 0x0000008d818c7223 */ /* 0x000fe2000001008c */
[C---:B------:R-:W-:Y:S01]  /*3660*/  FFMA.FTZ R146, R133.reuse, R146, R144 ;  /* 0x0000009285927223 */ /* 0x040fe20000010090 */
[----:B------:R-:W-:Y:S01]  /*3670*/  FFMA.FTZ R144, R133, R143, -R142 ;  /* 0x0000008f85907223 */ /* 0x000fe2000001088e */
[C---:B------:R-:W-:Y:S01]  /*3680*/  FMUL.FTZ R142, R138.reuse, R2 ;  /* 0x000000028a8e7220 */ /* 0x040fe20000410000 */
[----:B------:R-:W-:-:S03]  /*3690*/  FMUL.FTZ R3, R138, R140 ;  /* 0x0000008c8a037220 */ /* 0x000fc60000410000 */
[C---:B------:R-:W-:Y:S01]  /*36a0*/  FFMA.FTZ R142, R133.reuse, R140, R142 ;  /* 0x0000008c858e7223 */ /* 0x040fe2000001008e */
[----:B------:R-:W-:-:S03]  /*36b0*/  FFMA.FTZ R140, R133, R2, -R3 ;  /* 0x00000002858c7223 */ /* 0x000fc60000010803 */
[C---:B------:R-:W-:Y:S01]  /*36c0*/  FMUL.FTZ R141, R139.reuse, R142 ;  /* 0x0000008e8b8d7220 */ /* 0x040fe20000410000 */
[-C--:B------:R-:W-:Y:S01]  /*36d0*/  FMUL.FTZ R3, R139, R140.reuse ;  /* 0x0000008c8b037220 */ /* 0x080fe20000410000 */
[----:B------:R-:W-:Y:S02]  /*36e0*/  @P1 LEA R2, R36, UR5, 0x3 ;  /* 0x0000000524021c11 */ /* 0x000fe4000f8e18ff */
[C---:B------:R-:W-:Y:S01]  /*36f0*/  FFMA.FTZ R141, R137.reuse, R140, -R141 ;  /* 0x0000008c898d7223 */ /* 0x040fe2000001088d */
[----:B------:R-:W-:-:S03]  /*3700*/  FFMA.FTZ R140, R137, R142, R3 ;  /* 0x0000008e898c7223 */ /* 0x000fc60000010003 */
[----:B------:R-:W0:Y:S01]  /*3710*/  @P1 LDS.64 R2, [R2+0x1888] ;  /* 0x0018880002021984 */ /* 0x000e220000000a00 */
[----:B------:R-:W-:Y:S01]  /*3720*/  FADD.FTZ R146, RZ, R146 ;  /* 0x00000092ff927221 */ /* 0x000fe20000010000 */
[----:B------:R-:W-:-:S03]  /*3730*/  FFMA.FTZ R144, R63, R94, R144 ;  /* 0x0000005e3f907223 */ /* 0x000fc60000010090 */
[C---:B------:R-:W-:Y:S01]  /*3740*/  FMUL.FTZ R148, R139.reuse, R146 ;  /* 0x000000928b947220 */ /* 0x040fe20000410000 */
[----:B------:R-:W-:-:S03]  /*3750*/  FMUL.FTZ R145, R139, R144 ;  /* 0x000000908b917220 */ /* 0x000fc60000410000 */
[C---:B------:R-:W-:Y:S01]  /*3760*/  FFMA.FTZ R143, R137.reuse, R144, -R148 ;  /* 0x00000090898f7223 */ /* 0x040fe20000010894 */
[----:B------:R-:W-:-:S03]  /*3770*/  FFMA.FTZ R145, R137, R146, R145 ;  /* 0x0000009289917223 */ /* 0x000fc60000010091 */
[----:B------:R-:W-:Y:S01]  /*3780*/  FFMA.FTZ R143, R64, R119, R143 ;  /* 0x00000077408f7223 */ /* 0x000fe2000001008f */
[----:B------:R-:W-:Y:S01]  /*3790*/  FADD.FTZ R142, RZ, R145 ;  /* 0x00000091ff8e7221 */ /* 0x000fe20000010000 */
[----:B------:R-:W-:Y:S06]  /*37a0*/  @P1 BRA `(.L_x_15528) ;  /* 0x0000000000141947 */ /* 0x000fec0003800000 */
[----:B------:R-:W-:Y:S01]  /*37b0*/  ISETP.NE.AND P3, PT, R47, UR8, PT ;  /* 0x000000082f007c0c */ /* 0x000fe2000bf65270 */
[----:B0-----:R-:W-:Y:S01]  /*37c0*/  HFMA2.MMA R3, -RZ, RZ, 0, 0 ;  /* 0x00000000ff037435 */ /* 0x001fe200000001ff */
[----:B------:R-:W-:-:S11]  /*37d0*/  MOV R2, 0x3f800000 ;  /* 0x3f80000000027802 */ /* 0x000fd60000000f00 */
[----:B------:R-:W-:-:S05]  /*37e0*/  @P3 IADD3 R144, R25, R102, RZ ;  /* 0x0000006619903210 */ /* 0x000fca0007ffe0ff */
[----:B------:R1:W2:Y:S02]  /*37f0*/  @P3 LDS.64 R2, [R144] ;  /* 0x0000000090023984 */ /* 0x0002a40000000a00 */
.L_x_15528:
[----:B------:R-:W-:Y:S05]  /*3800*/  BSYNC B0 ;  /* 0x0000000000007941 */ /* 0x000fea0003800000 */
.L_x_15527:
[----:B------:R-:W3:Y:S01]  /*3810*/  SHFL.UP PT, R148, R142, 0x1, RZ ;  /* 0x042000008e947989 */ /* 0x000ee200000e00ff */
[----:B------:R-:W-:Y:S01]  /*3820*/  ISETP.GE.AND P3, PT, R37, 0x1, PT ;  /* 0x000000012500780c */ /* 0x000fe20003f66270 */
[CC--:B-----5:R-:W-:Y:S01]  /*3830*/  FMUL.FTZ R145, R7.reuse, R5.reuse ;  /* 0x0000000507917220 */ /* 0x0e0fe20000410000 */
[-C--:B------:R-:W-:Y:S01]  /*3840*/  FMUL.FTZ R149, R7, R4.reuse ;  /* 0x0000000407957220 */ /* 0x080fe20000410000 */
[----:B------:R-:W4:Y:S01]  /*3850*/  SHFL.UP PT, R147, R143, 0x1, RZ ;  /* 0x042000008f937989 */ /* 0x000f2200000e00ff */
[----:B------:R-:W-:Y:S01]  /*3860*/  ISETP.NE.AND P6, PT, R164, 0x1f, PT ;  /* 0x0000001fa400780c */ /* 0x000fe20003fc5270 */
[C---:B------:R-:W-:Y:S01]  /*3870*/  FFMA.FTZ R145, R6.reuse, R4, -R145 ;  /* 0x0000000406917223 */ /* 0x040fe20000010891 */
[----:B------:R-:W-:Y:S01]  /*3880*/  FFMA.FTZ R149, R6, R5, R149 ;  /* 0x0000000506957223 */ /* 0x000fe20000010095 */
[----:B-1----:R-:W1:Y:S01]  /*3890*/  SHFL.UP PT, R144, R141, 0x1, RZ ;  /* 0x042000008d907989 */ /* 0x002e6200000e00ff */
[----:B------:R-:W-:Y:S01]  /*38a0*/  ISETP.GE.OR P2, PT, R47, UR8, P2 ;  /* 0x000000082f007c0c */ /* 0x000fe20009746670 */
[----:B------:R-:W-:Y:S01]  /*38b0*/  BSSY B0, `(.L_x_15529) ;  /* 0x00000c1000007945 */ /* 0x000fe20003800000 */
[C---:B------:R-:W-:Y:S01]  /*38c0*/  ISETP.GT.U32.AND P4, PT, R164.reuse, 0x17, PT ;  /* 0x00000017a400780c */ /* 0x040fe20003f84070 */
[----:B------:R-:W0:Y:S01]  /*38d0*/  SHFL.UP PT, R146, R140, 0x1, RZ ;  /* 0x042000008c927989 */ /* 0x000e2200000e00ff */
[----:B------:R-:W-:-:S03]  /*38e0*/  ISETP.GT.U32.AND P5, PT, R164, 0xf, PT ;  /* 0x0000000fa400780c */ /* 0x000fc60003fa4070 */
[----:B------:R-:W-:Y:S04]  /*38f0*/  SHFL.IDX PT, R8, R8, RZ, 0x1f ;  /* 0x00001fff08087589 */ /* 0x000fe800000e0000 */
[----:B------:R-:W-:Y:S01]  /*3900*/  SHFL.IDX PT, R9, R9, RZ, 0x1f ;  /* 0x00001fff09097589 */ /* 0x000fe200000e0000 */
[C---:B---3--:R-:W-:Y:S01]  /*3910*/  FMUL.FTZ R150, R140.reuse, R148 ;  /* 0x000000948c967220 */ /* 0x048fe20000410000 */
[----:B----4-:R-:W-:-:S03]  /*3920*/  FMUL.FTZ R152, R140, R147 ;  /* 0x000000938c987220 */ /* 0x010fc60000410000 */
[C---:B------:R-:W-:Y:S01]  /*3930*/  FFMA.FTZ R150, R141.reuse, R147, -R150 ;  /* 0x000000938d967223 */ /* 0x040fe20000010896 */
[----:B------:R-:W-:Y:S01]  /*3940*/  FMUL.FTZ R147, R90, R145 ;  /* 0x000000915a937220 */ /* 0x000fe20000410000 */
[----:B-1----:R-:W-:Y:S01]  /*3950*/  FMUL.FTZ R7, R140, R144 ;  /* 0x000000908c077220 */ /* 0x002fe20000410000 */
[----:B------:R-:W-:Y:S01]  /*3960*/  FFMA.FTZ R151, R141, R148, R152 ;  /* 0x000000948d977223 */ /* 0x000fe20000010098 */
[----:B------:R-:W-:Y:S01]  /*3970*/  @P3 FADD.FTZ R143, R143, R150 ;  /* 0x000000968f8f3221 */ /* 0x000fe20000010000 */
[----:B------:R-:W-:Y:S01]  /*3980*/  FMUL.FTZ R148, R92, R149 ;  /* 0x000000955c947220 */ /* 0x000fe20000410000 */
[-C--:B0-----:R-:W-:Y:S01]  /*3990*/  FFMA.FTZ R7, R141, R146.reuse, R7 ;  /* 0x000000928d077223 */ /* 0x081fe20000010007 */
[----:B------:R-:W-:Y:S01]  /*39a0*/  FMUL.FTZ R146, R140, R146 ;  /* 0x000000928c927220 */ /* 0x000fe20000410000 */
[----:B------:R-:W-:Y:S01]  /*39b0*/  @P3 FADD.FTZ R142, R142, R151 ;  /* 0x000000978e8e3221 */ /* 0x000fe20000010000 */
[-C--:B------:R-:W-:Y:S01]  /*39c0*/  FMUL.FTZ R154, R137, R148.reuse ;  /* 0x00000094899a7220 */ /* 0x080fe20000410000 */
[----:B------:R-:W-:Y:S01]  /*39d0*/  FMUL.FTZ R152, R139, R148 ;  /* 0x000000948b987220 */ /* 0x000fe20000410000 */
[----:B------:R-:W-:Y:S01]  /*39e0*/  @P3 FFMA.FTZ R141, R141, R144, -R146 ;  /* 0x000000908d8d3223 */ /* 0x000fe20000010892 */
[----:B------:R-:W-:Y:S01]  /*39f0*/  FSEL R7, R140, R7, !P3 ;  /* 0x000000078c077208 */ /* 0x000fe20005800000 */
[----:B------:R-:W0:Y:S01]  /*3a00*/  SHFL.UP PT, R150, R142, 0x2, RZ ;  /* 0x044000008e967989 */ /* 0x000e2200000e00ff */
[----:B------:R-:W-:Y:S01]  /*3a10*/  FMUL.FTZ R146, R92, R145 ;  /* 0x000000915c927220 */ /* 0x000fe20000410000 */
[----:B------:R-:W-:Y:S01]  /*3a20*/  FMUL.FTZ R144, R90, R149 ;  /* 0x000000955a907220 */ /* 0x000fe20000410000 */
[----:B------:R-:W-:Y:S01]  /*3a30*/  ISETP.GE.AND P3, PT, R37, 0x2, PT ;  /* 0x000000022500780c */ /* 0x000fe20003f66270 */
[----:B------:R-:W1:Y:S01]  /*3a40*/  SHFL.UP PT, R140, R143, 0x2, RZ ;  /* 0x044000008f8c7989 */ /* 0x000e6200000e00ff */
[-C--:B------:R-:W-:Y:S01]  /*3a50*/  FFMA.FTZ R5, -R139, R146.reuse, -R154 ;  /* 0x000000928b057223 */ /* 0x080fe2000001099a */
[----:B------:R-:W-:-:S02]  /*3a60*/  FFMA.FTZ R152, R137, R146, -R152 ;  /* 0x0000009289987223 */ /* 0x000fc40000010898 */
[----:B------:R-:W3:Y:S01]  /*3a70*/  SHFL.UP PT, R4, R141, 0x2, RZ ;  /* 0x044000008d047989 */ /* 0x000ee200000e00ff */
[----:B------:R-:W-:Y:S01]  /*3a80*/  FADD.FTZ R151, -R144, R5 ;  /* 0x0000000590977221 */ /* 0x000fe20000010100 */
[----:B------:R-:W-:Y:S02]  /*3a90*/  FADD.FTZ R152, R147, R152 ;  /* 0x0000009893987221 */ /* 0x000fe40000010000 */
[----:B------:R-:W4:Y:S01]  /*3aa0*/  SHFL.UP PT, R6, R7, 0x2, RZ ;  /* 0x0440000007067989 */ /* 0x000f2200000e00ff */
[C---:B------:R-:W-:Y:S01]  /*3ab0*/  FMUL.FTZ R154, R138.reuse, -R151 ;  /* 0x800000978a9a7220 */ /* 0x040fe20000410000 */
[----:B------:R-:W-:-:S03]  /*3ac0*/  FMUL.FTZ R156, R138, -R152 ;  /* 0x800000988a9c7220 */ /* 0x000fc60000410000 */
[C---:B------:R-:W-:Y:S01]  /*3ad0*/  FFMA.FTZ R155, R133.reuse, R152, -R154 ;  /* 0x00000098859b7223 */ /* 0x040fe2000001089a */
[----:B------:R-:W-:Y:S01]  /*3ae0*/  FFMA.FTZ R156, R133, R151, R156 ;  /* 0x00000097859c7223 */ /* 0x000fe2000001009c */
[----:B--2---:R-:W-:-:S04]  /*3af0*/  FMUL.FTZ R154, R139, -R2 ;  /* 0x800000028b9a7220 */ /* 0x004fc80000410000 */
[----:B------:R-:W-:Y:S01]  /*3b00*/  FFMA.FTZ R154, R137, -R3, R154 ;  /* 0x80000003899a7223 */ /* 0x000fe2000001009a */
[C---:B0-----:R-:W-:Y:S01]  /*3b10*/  FMUL.FTZ R152, R7.reuse, R150 ;  /* 0x0000009607987220 */ /* 0x041fe20000410000 */
[----:B-1----:R-:W-:-:S03]  /*3b20*/  FMUL.FTZ R5, R7, R140 ;  /* 0x0000008c07057220 */ /* 0x002fc60000410000 */
[----:B------:R-:W-:Y:S01]  /*3b30*/  FFMA.FTZ R152, R141, R140, -R152 ;  /* 0x0000008c8d987223 */ /* 0x000fe20000010898 */
[----:B---3--:R-:W-:Y:S01]  /*3b40*/  FMUL.FTZ R151, R7, R4 ;  /* 0x0000000407977220 */ /* 0x008fe20000410000 */
[----:B------:R-:W-:Y:S02]  /*3b50*/  FFMA.FTZ R153, R141, R150, R5 ;  /* 0x000000968d997223 */ /* 0x000fe40000010005 */
[----:B------:R-:W-:Y:S01]  /*3b60*/  @P3 FADD.FTZ R143, R143, R152 ;  /* 0x000000988f8f3221 */ /* 0x000fe20000010000 */
[----:B------:R-:W-:Y:S01]  /*3b70*/  FMUL.FTZ R150, R88, R145 ;  /* 0x0000009158967220 */ /* 0x000fe20000410000 */
[-C--:B----4-:R-:W-:Y:S01]  /*3b80*/  FMUL.FTZ R5, R7, R6.reuse ;  /* 0x0000000607057220 */ /* 0x090fe20000410000 */
[C---:B------:R-:W-:Y:S01]  /*3b90*/  FFMA.FTZ R6, R141.reuse, R6, R151 ;  /* 0x000000068d067223 */ /* 0x040fe20000010097 */
[----:B------:R-:W-:Y:S01]  /*3ba0*/  @P3 FADD.FTZ R142, R142, R153 ;  /* 0x000000998e8e3221 */ /* 0x000fe20000010000 */
[----:B------:R-:W-:Y:S01]  /*3bb0*/  FMUL.FTZ R151, R88, R149 ;  /* 0x0000009558977220 */ /* 0x000fe20000410000 */
[----:B------:R-:W-:Y:S01]  /*3bc0*/  @P3 FFMA.FTZ R141, R141, R4, -R5 ;  /* 0x000000048d8d3223 */ /* 0x000fe20000010805 */
[----:B------:R-:W-:Y:S01]  /*3bd0*/  FADD.FTZ R155, R150, R155 ;  /* 0x0000009b969b7221 */ /* 0x000fe20000010000 */
[----:B------:R-:W-:Y:S01]  /*3be0*/  FSEL R6, R7, R6, !P3 ;  /* 0x0000000607067208 */ /* 0x000fe20005800000 */
[----:B------:R-:W-:Y:S01]  /*3bf0*/  FADD.FTZ R156, -R151, R156 ;  /* 0x0000009c979c7221 */ /* 0x000fe20000010100 */
[----:B------:R-:W0:Y:S01]  /*3c00*/  SHFL.UP PT, R140, R142, 0x4, RZ ;  /* 0x048000008e8c7989 */ /* 0x000e2200000e00ff */
[C---:B------:R-:W-:Y:S01]  /*3c10*/  FMUL.FTZ R153, R136.reuse, -R155 ;  /* 0x8000009b88997220 */ /* 0x040fe20000410000 */
[----:B------:R-:W-:Y:S01]  /*3c20*/  ISETP.GE.AND P3, PT, R37, 0x4, PT ;  /* 0x000000042500780c */ /* 0x000fe20003f66270 */
[-C--:B------:R-:W-:Y:S01]  /*3c30*/  FMUL.FTZ R152, R136, -R156.reuse ;  /* 0x8000009c88987220 */ /* 0x080fe20000410000 */
[----:B------:R-:W1:Y:S01]  /*3c40*/  SHFL.UP PT, R4, R141, 0x4, RZ ;  /* 0x048000008d047989 */ /* 0x000e6200000e00ff */
[C---:B------:R-:W-:Y:S01]  /*3c50*/  FFMA.FTZ R157, R129.reuse, R156, R153 ;  /* 0x0000009c819d7223 */ /* 0x040fe20000010099 */
[C---:B------:R-:W-:Y:S01]  /*3c60*/  FMUL.FTZ R153, R86.reuse, R145 ;  /* 0x0000009156997220 */ /* 0x040fe20000410000 */
[----:B------:R-:W-:Y:S01]  /*3c70*/  FFMA.FTZ R158, R129, R155, -R152 ;  /* 0x0000009b819e7223 */ /* 0x000fe20000010898 */
[----:B------:R-:W2:Y:S01]  /*3c80*/  SHFL.UP PT, R7, R143, 0x4, RZ ;  /* 0x048000008f077989 */ /* 0x000ea200000e00ff */
[----:B------:R-:W-:Y:S01]  /*3c90*/  FMUL.FTZ R152, R86, R149 ;  /* 0x0000009556987220 */ /* 0x000fe20000410000 */
[----:B------:R-:W-:Y:S01]  /*3ca0*/  FMUL.FTZ R155, R139, R3 ;  /* 0x000000038b9b7220 */ /* 0x000fe20000410000 */
[----:B------:R-:W-:Y:S01]  /*3cb0*/  FADD.FTZ R158, R153, R158 ;  /* 0x0000009e999e7221 */ /* 0x000fe20000010000 */
[----:B------:R-:W3:Y:S01]  /*3cc0*/  SHFL.UP PT, R5, R6, 0x4, RZ ;  /* 0x0480000006057989 */ /* 0x000ee200000e00ff */
[----:B------:R-:W-:Y:S01]  /*3cd0*/  FADD.FTZ R159, -R152, R157 ;  /* 0x0000009d989f7221 */ /* 0x000fe20000010100 */
[----:B------:R-:W-:Y:S01]  /*3ce0*/  FFMA.FTZ R155, R137, R2, -R155 ;  /* 0x00000002899b7223 */ /* 0x000fe2000001089b */
[C---:B------:R-:W-:Y:S01]  /*3cf0*/  FMUL.FTZ R162, R135.reuse, -R158 ;  /* 0x8000009e87a27220 */ /* 0x040fe20000410000 */
[C---:B------:R-:W-:Y:S01]  /*3d00*/  FMUL.FTZ R156, R138.reuse, -R154 ;  /* 0x8000009a8a9c7220 */ /* 0x040fe20000410000 */
[----:B------:R-:W-:Y:S01]  /*3d10*/  FMUL.FTZ R161, R135, -R159 ;  /* 0x8000009f87a17220 */ /* 0x000fe20000410000 */
[----:B------:R-:W-:-:S03]  /*3d20*/  FMUL.FTZ R157, R138, -R155 ;  /* 0x8000009b8a9d7220 */ /* 0x000fc60000410000 */
[C---:B------:R-:W-:Y:S01]  /*3d30*/  FFMA.FTZ R160, R132.reuse, R158, -R161 ;  /* 0x0000009e84a07223 */ /* 0x040fe200000108a1 */
[----:B------:R-:W-:Y:S01]  /*3d40*/  FFMA.FTZ R161, R132, R159, R162 ;  /* 0x0000009f84a17223 */ /* 0x000fe200000100a2 */
[C---:B------:R-:W-:Y:S01]  /*3d50*/  FFMA.FTZ R158, R133.reuse, R155, -R156 ;  /* 0x0000009b859e7223 */ /* 0x040fe2000001089c */
[----:B------:R-:W-:Y:S01]  /*3d60*/  FFMA.FTZ R159, R133, R154, R157 ;  /* 0x0000009a859f7223 */ /* 0x000fe2000001009d */
[----:B0-----:R-:W-:Y:S02]  /*3d70*/  FMUL.FTZ R156, R6, R140 ;  /* 0x0000008c069c7220 */ /* 0x001fe40000410000 */
[----:B------:R-:W-:Y:S01]  /*3d80*/  FMUL.FTZ R162, R136, -R158 ;  /* 0x8000009e88a27220 */ /* 0x000fe20000410000 */
[----:B-1----:R-:W-:-:S03]  /*3d90*/  FMUL.FTZ R154, R6, R4 ;  /* 0x00000004069a7220 */ /* 0x002fc60000410000 */
[----:B------:R-:W-:Y:S01]  /*3da0*/  FFMA.FTZ R162, R129, R159, R162 ;  /* 0x0000009f81a27223 */ /* 0x000fe200000100a2 */
[CC--:B--2---:R-:W-:Y:S01]  /*3db0*/  FMUL.FTZ R157, R6.reuse, R7.reuse ;  /* 0x00000007069d7220 */ /* 0x0c4fe20000410000 */
[C---:B------:R-:W-:Y:S01]  /*3dc0*/  FFMA.FTZ R156, R141.reuse, R7, -R156 ;  /* 0x000000078d9c7223 */ /* 0x040fe2000001089c */
[-C--:B---3--:R-:W-:Y:S01]  /*3dd0*/  FMUL.FTZ R155, R6, R5.reuse ;  /* 0x00000005069b7220 */ /* 0x088fe20000410000 */
[C---:B------:R-:W-:Y:S01]  /*3de0*/  FFMA.FTZ R5, R141.reuse, R5, R154 ;  /* 0x000000058d057223 */ /* 0x040fe2000001009a */
[C---:B------:R-:W-:Y:S01]  /*3df0*/  FFMA.FTZ R157, R141.reuse, R140, R157 ;  /* 0x0000008c8d9d7223 */ /* 0x040fe2000001009d */
[----:B------:R-:W-:Y:S01]  /*3e00*/  FMUL.FTZ R154, R84, R149 ;  /* 0x00000095549a7220 */ /* 0x000fe20000410000 */
[----:B------:R-:W-:Y:S01]  /*3e10*/  @P3 FFMA.FTZ R141, R141, R4, -R155 ;  /* 0x000000048d8d3223 */ /* 0x000fe2000001089b */
[----:B------:R-:W-:Y:S01]  /*3e20*/  @P3 FADD.FTZ R143, R143, R156 ;  /* 0x0000009c8f8f3221 */ /* 0x000fe20000010000 */
[----:B------:R-:W-:Y:S01]  /*3e30*/  @P3 FADD.FTZ R142, R142, R157 ;  /* 0x0000009d8e8e3221 */ /* 0x000fe20000010000 */
[----:B------:R-:W-:Y:S01]  /*3e40*/  FMUL.FTZ R155, R84, R145 ;  /* 0x00000091549b7220 */ /* 0x000fe20000410000 */
[----:B------:R-:W-:Y:S01]  /*3e50*/  FSEL R5, R6, R5, !P3 ;  /* 0x0000000506057208 */ /* 0x000fe20005800000 */
[----:B------:R-:W-:Y:S01]  /*3e60*/  FADD.FTZ R161, -R154, R161 ;  /* 0x000000a19aa17221 */ /* 0x000fe20000010100 */
[----:B------:R-:W0:Y:S01]  /*3e70*/  SHFL.UP PT, R4, R141, 0x8, RZ ;  /* 0x050000008d047989 */ /* 0x000e2200000e00ff */
[----:B------:R-:W-:Y:S01]  /*3e80*/  FADD.FTZ R7, R155, R160 ;  /* 0x000000a09b077221 */ /* 0x000fe20000010000 */
[----:B------:R-:W-:Y:S01]  /*3e90*/  FMUL.FTZ R156, R136, -R159 ;  /* 0x8000009f889c7220 */ /* 0x000fe20000410000 */
[C---:B------:R-:W-:Y:S01]  /*3ea0*/  FMUL.FTZ R168, R134.reuse, -R161 ;  /* 0x800000a186a87220 */ /* 0x040fe20000410000 */
[----:B------:R-:W1:Y:S01]  /*3eb0*/  SHFL.UP PT, R140, R143, 0x8, RZ ;  /* 0x050000008f8c7989 */ /* 0x000e6200000e00ff */
[-C--:B------:R-:W-:Y:S01]  /*3ec0*/  FMUL.FTZ R170, R134, -R7.reuse ;  /* 0x8000000786aa7220 */ /* 0x080fe20000410000 */
[----:B------:R-:W-:Y:S01]  /*3ed0*/  ISETP.GE.AND P3, PT, R37, 0x8, PT ;  /* 0x000000082500780c */ /* 0x000fe20003f66270 */
[----:B------:R-:W-:Y:S01]  /*3ee0*/  FFMA.FTZ R163, R131, R7, -R168 ;  /* 0x0000000783a37223 */ /* 0x000fe200000108a8 */
[----:B------:R-:W2:Y:S01]  /*3ef0*/  SHFL.UP PT, R160, R142, 0x8, RZ ;  /* 0x050000008ea07989 */ /* 0x000ea200000e00ff */
[----:B------:R-:W-:Y:S01]  /*3f00*/  FFMA.FTZ R7, R129, R158, -R156 ;  /* 0x0000009e81077223 */ /* 0x000fe2000001089c */
[----:B------:R-:W-:Y:S01]  /*3f10*/  FFMA.FTZ R161, R131, R161, R170 ;  /* 0x000000a183a17223 */ /* 0x000fe200000100aa */
[C---:B------:R-:W-:Y:S01]  /*3f20*/  FMUL.FTZ R156, R82.reuse, R149 ;  /* 0x00000095529c7220 */ /* 0x040fe20000410000 */
[----:B------:R-:W3:Y:S01]  /*3f30*/  SHFL.UP PT, R6, R5, 0x8, RZ ;  /* 0x0500000005067989 */ /* 0x000ee200000e00ff */
[----:B------:R-:W-:Y:S01]  /*3f40*/  FMUL.FTZ R158, R82, R145 ;  /* 0x00000091529e7220 */ /* 0x000fe20000410000 */
[C---:B------:R-:W-:Y:S01]  /*3f50*/  FMUL.FTZ R157, R135.reuse, -R7 ;  /* 0x80000007879d7220 */ /* 0x040fe20000410000 */
[----:B------:R-:W-:Y:S01]  /*3f60*/  FADD.FTZ R159, -R156, R161 ;  /* 0x000000a19c9f7221 */ /* 0x000fe20000010100 */
[-C--:B------:R-:W-:Y:S01]  /*3f70*/  FMUL.FTZ R168, R135, -R162.reuse ;  /* 0x800000a287a87220 */ /* 0x080fe20000410000 */
[----:B------:R-:W-:Y:S01]  /*3f80*/  FADD.FTZ R163, R158, R163 ;  /* 0x000000a39ea37221 */ /* 0x000fe20000010000 */
[----:B------:R-:W-:-:S02]  /*3f90*/  FFMA.FTZ R161, R132, R162, R157 ;  /* 0x000000a284a17223 */ /* 0x000fc4000001009d */
[----:B------:R-:W-:Y:S01]  /*3fa0*/  FFMA.FTZ R168, R132, R7, -R168 ;  /* 0x0000000784a87223 */ /* 0x000fe200000108a8 */
[----:B------:R-:W-:Y:S01]  /*3fb0*/  FMUL.FTZ R172, R128, -R163 ;  /* 0x800000a380ac7220 */ /* 0x000fe20000410000 */
[----:B------:R-:W-:Y:S01]  /*3fc0*/  FMUL.FTZ R162, R134, -R161 ;  /* 0x800000a186a27220 */ /* 0x000fe20000410000 */
[-C--:B------:R-:W-:Y:S02]  /*3fd0*/  FMUL.FTZ R7, R128, -R159.reuse ;  /* 0x8000009f80077220 */ /* 0x080fe40000410000 */
[C---:B------:R-:W-:Y:S01]  /*3fe0*/  FFMA.FTZ R171, R126.reuse, R159, R172 ;  /* 0x0000009f7eab7223 */ /* 0x040fe200000100ac */
[----:B------:R-:W-:Y:S01]  /*3ff0*/  FFMA.FTZ R167, R131, R168, -R162 ;  /* 0x000000a883a77223 */ /* 0x000fe200000108a2 */
[----:B------:R-:W-:Y:S01]  /*4000*/  FFMA.FTZ R170, R126, R163, -R7 ;  /* 0x000000a37eaa7223 */ /* 0x000fe20000010807 */
[C---:B0-----:R-:W-:Y:S01]  /*4010*/  FMUL.FTZ R162, R5.reuse, R4 ;  /* 0x0000000405a27220 */ /* 0x041fe20000410000 */
[C---:B-1----:R-:W-:Y:S01]  /*4020*/  FMUL.FTZ R159, R5.reuse, R140 ;  /* 0x0000008c059f7220 */ /* 0x042fe20000410000 */
[----:B------:R-:W-:Y:S01]  /*4030*/  FMUL.FTZ R168, R134, -R168 ;  /* 0x800000a886a87220 */ /* 0x000fe20000410000 */
[----:B--2---:R-:W-:-:S02]  /*4040*/  FMUL.FTZ R157, R5, R160 ;  /* 0x000000a0059d7220 */ /* 0x004fc40000410000 */
[----:B------:R-:W-:Y:S01]  /*4050*/  FFMA.FTZ R159, R141, R160, R159 ;  /* 0x000000a08d9f7223 */ /* 0x000fe2000001009f */
[----:B------:R-:W-:Y:S01]  /*4060*/  FFMA.FTZ R169, R131, R161, R168 ;  /* 0x000000a183a97223 */ /* 0x000fe200000100a8 */
[----:B------:R-:W-:Y:S01]  /*4070*/  FMUL.FTZ R160, R80, R149 ;  /* 0x0000009550a07220 */ /* 0x000fe20000410000 */
[-C--:B---3--:R-:W-:Y:S01]  /*4080*/  FMUL.FTZ R7, R5, R6.reuse ;  /* 0x0000000605077220 */ /* 0x088fe20000410000 */
[C---:B------:R-:W-:Y:S01]  /*4090*/  FFMA.FTZ R162, R141.reuse, R6, R162 ;  /* 0x000000068da27223 */ /* 0x040fe200000100a2 */
[C---:B------:R-:W-:Y:S01]  /*40a0*/  FFMA.FTZ R140, R141.reuse, R140, -R157 ;  /* 0x0000008c8d8c7223 */ /* 0x040fe2000001089d */
[----:B------:R-:W-:Y:S01]  /*40b0*/  @P3 FADD.FTZ R142, R142, R159 ;  /* 0x0000009f8e8e3221 */ /* 0x000fe20000010000 */
[----:B------:R-:W-:Y:S01]  /*40c0*/  @P3 FFMA.FTZ R141, R141, R4, -R7 ;  /* 0x000000048d8d3223 */ /* 0x000fe20000010807 */
[----:B------:R-:W-:Y:S01]  /*40d0*/  FMUL.FTZ R159, R80, R145 ;  /* 0x00000091509f7220 */ /* 0x000fe20000410000 */
[----:B------:R-:W-:Y:S01]  /*40e0*/  @P3 FADD.FTZ R143, R143, R140 ;  /* 0x0000008c8f8f3221 */ /* 0x000fe20000010000 */
[----:B------:R-:W-:Y:S01]  /*40f0*/  FSEL R162, R5, R162, !P3 ;  /* 0x000000a205a27208 */ /* 0x000fe20005800000 */
[----:B------:R-:W0:Y:S01]  /*4100*/  SHFL.UP PT, R165, R142, 0x10, RZ ;  /* 0x060000008ea57989 */ /* 0x000e2200000e00ff */
[----:B------:R-:W-:Y:S01]  /*4110*/  FADD.FTZ R140, -R160, R171 ;  /* 0x000000aba08c7221 */ /* 0x000fe20000010100 */
[----:B------:R-:W-:Y:S01]  /*4120*/  FMUL.FTZ R7, R128, -R167 ;  /* 0x800000a780077220 */ /* 0x000fe20000410000 */
[----:B------:R-:W-:Y:S01]  /*4130*/  FADD.FTZ R170, R159, R170 ;  /* 0x000000aa9faa7221 */ /* 0x000fe20000010000 */
[----:B------:R-:W1:Y:S01]  /*4140*/  SHFL.UP PT, R161, R141, 0x10, RZ ;  /* 0x060000008da17989 */ /* 0x000e6200000e00ff */
[----:B------:R-:W-:Y:S01]  /*4150*/  FMUL.FTZ R168, R124, -R140 ;  /* 0x8000008c7ca87220 */ /* 0x000fe20000410000 */
[-C--:B------:R-:W-:Y:S01]  /*4160*/  FFMA.FTZ R171, R126, R169.reuse, R7 ;  /* 0x000000a97eab7223 */ /* 0x080fe20000010007 */
[----:B------:R-:W-:Y:S01]  /*4170*/  FMUL.FTZ R169, R128, -R169 ;  /* 0x800000a980a97220 */ /* 0x000fe20000410000 */
[----:B------:R-:W2:Y:S01]  /*4180*/  SHFL.UP PT, R163, R143, 0x10, RZ ;  /* 0x060000008fa37989 */ /* 0x000ea200000e00ff */
[-C--:B------:R-:W-:Y:S01]  /*4190*/  FFMA.FTZ R173, R127, R170.reuse, -R168 ;  /* 0x000000aa7fad7223 */ /* 0x080fe200000108a8 */
[----:B------:R-:W-:Y:S01]  /*41a0*/  FMUL.FTZ R170, R124, -R170 ;  /* 0x800000aa7caa7220 */ /* 0x000fe20000410000 */
[----:B------:R-:W-:Y:S01]  /*41b0*/  FFMA.FTZ R169, R126, R167, -R169 ;  /* 0x000000a77ea97223 */ /* 0x000fe200000108a9 */
[----:B------:R-:W3:Y:S01]  /*41c0*/  SHFL.UP PT, R157, R162, 0x10, RZ ;  /* 0x06000000a29d7989 */ /* 0x000ee200000e00ff */
[C---:B------:R-:W-:Y:S01]  /*41d0*/  FMUL.FTZ R168, R124.reuse, -R171 ;  /* 0x800000ab7ca87220 */ /* 0x040fe20000410000 */
[----:B------:R-:W-:Y:S01]  /*41e0*/  ISETP.GE.AND P3, PT, R37, 0x10, PT ;  /* 0x000000102500780c */ /* 0x000fe20003f66270 */
[C---:B------:R-:W-:Y:S01]  /*41f0*/  FFMA.FTZ R176, R127.reuse, R140, R170 ;  /* 0x0000008c7fb07223 */ /* 0x040fe200000100aa */
[-C--:B------:R-:W-:Y:S01]  /*4200*/  FMUL.FTZ R174, R124, -R169.reuse ;  /* 0x800000a97cae7220 */ /* 0x080fe20000410000 */
[----:B------:R-:W-:Y:S01]  /*4210*/  FFMA.FTZ R140, R127, R169, -R168 ;  /* 0x000000a97f8c7223 */ /* 0x000fe200000108a8 */
[----:B------:R-:W-:Y:S01]  /*4220*/  HFMA2.MMA R5, -RZ, RZ, 0, 0 ;  /* 0x00000000ff057435 */ /* 0x000fe200000001ff */
[----:B------:R-:W-:-:S02]  /*4230*/  MOV R4, 0x3f800000 ;  /* 0x3f80000000047802 */ /* 0x000fc40000000f00 */
[----:B------:R-:W-:Y:S01]  /*4240*/  CS2R R6, SRZ ;  /* 0x0000000000067805 */ /* 0x000fe2000001ff00 */
[C---:B0-----:R-:W-:Y:S01]  /*4250*/  FMUL.FTZ R170, R162.reuse, R165 ;  /* 0x000000a5a2aa7220 */ /* 0x041fe20000410000 */
[----:B-1----:R-:W-:-:S05]  /*4260*/  FMUL.FTZ R168, R162, R161 ;  /* 0x000000a1a2a87220 */ /* 0x002fca0000410000 */
[----:B------:R-:W0:Y:S01]  /*4270*/  @!P2 LDS.128 R4, [UR6+0x1980] ;  /* 0x00198006ff04a984 */ /* 0x000e220008000c00 */
[----:B------:R-:W-:Y:S01]  /*4280*/  ISETP.GT.U32.AND P2, PT, R164, 0x1d, PT ;  /* 0x0000001da400780c */ /* 0x000fe20003f44070 */
[CC--:B--2---:R-:W-:Y:S01]  /*4290*/  FMUL.FTZ R172, R162.reuse, R163.reuse ;  /* 0x000000a3a2ac7220 */ /* 0x0c4fe20000410000 */
[C---:B------:R-:W-:Y:S01]  /*42a0*/  FFMA.FTZ R170, R141.reuse, R163, -R170 ;  /* 0x000000a38daa7223 */ /* 0x040fe200000108aa */
[CC--:B---3--:R-:W-:Y:S01]  /*42b0*/  FFMA.FTZ R167, R141.reuse, R157.reuse, R168 ;  /* 0x0000009d8da77223 */ /* 0x0c8fe200000100a8 */
[C---:B------:R-:W-:Y:S01]  /*42c0*/  FMUL.FTZ R168, R162.reuse, R157 ;  /* 0x0000009da2a87220 */ /* 0x040fe20000410000 */
        /* <DEDUP_REMOVED lines=20> */
[C---:B------:R-:W-:Y:S01]  /*4410*/  FMUL.FTZ R163, R157.reuse, R174 ;  /* 0x000000ae9da37220 */ /* 0x040fe20000410000 */
[C---:B0-----:R-:W-:Y:S01]  /*4420*/  FMUL.FTZ R165, R157.reuse, R170 ;  /* 0x000000aa9da57220 */ /* 0x041fe20000410000 */
[----:B----4-:R-:W-:Y:S01]  /*4430*/  FMUL.FTZ R169, R157, R168 ;  /* 0x000000a89da97220 */ /* 0x010fe20000410000 */
        /* <DEDUP_REMOVED lines=8> */
.L_x_15530:
[----:B------:R-:W-:Y:S05]  /*44c0*/  BSYNC B0 ;  /* 0x0000000000007941 */ /* 0x000fea0003800000 */
.L_x_15529:
[----:B------:R1:W2:Y:S01]  /*44d0*/  SHFL.DOWN PT, R172, R140, 0x2, 0x1f ;  /* 0x08401f008cac7f89 */ /* 0x0002a200000e0000 */
[----:B------:R-:W-:Y:S03]  /*44e0*/  BSSY B0, `(.L_x_15531) ;  /* 0x0000010000007945 */ /* 0x000fe60003800000 */
[----:B------:R1:W3:Y:S04]  /*44f0*/  SHFL.DOWN PT, R174, R157, 0x2, 0x1f ;  /* 0x08401f009dae7f89 */ /* 0x0002e800000e0000 */
        /* <DEDUP_REMOVED lines=14> */
.L_x_15532:
[----:B------:R-:W-:Y:S05]  /*45e0*/  BSYNC B0 ;  /* 0x0000000000007941 */ /* 0x000fea0003800000 */
.L_x_15531:
        /* <DEDUP_REMOVED lines=17> */
.L_x_15534:
[----:B------:R-:W-:Y:S05]  /*4700*/  BSYNC B0 ;  /* 0x0000000000007941 */ /* 0x000fea0003800000 */
.L_x_15533:
        /* <DEDUP_REMOVED lines=17> */
.L_x_15536:
[----:B------:R-:W-:Y:S05]  /*4820*/  BSYNC B0 ;  /* 0x0000000000007941 */ /* 0x000fea0003800000 */
.L_x_15535:
        /* <DEDUP_REMOVED lines=17> */
.L_x_15538:
[----:B------:R-:W-:Y:S05]  /*4940*/  BSYNC B0 ;  /* 0x0000000000007941 */ /* 0x000fea0003800000 */
.L_x_15537:
[----:B0-----:R-:W-:Y:S01]  /*4950*/  SHFL.DOWN PT, R170, R157, 0x1, 0x1f ;  /* 0x08201f009daa7f89 */ /* 0x001fe200000e0000 */
[----:B------:R-:W-:Y:S01]  /*4960*/  ISETP.NE.AND P2, PT, R36, RZ, PT ;  /* 0x000000ff2400720c */ /* 0x000fe20003f45270 */
[----:B------:R-:W-:Y:S02]  /*4970*/  BSSY B0, `(.L_x_15539) ;  /* 0x000015e000007945 */ /* 0x000fe40003800000 */
[----:B------:R-:W1:Y:S04]  /*4980*/  SHFL.IDX PT, R165, R7, RZ, 0x1f ;  /* 0x00001fff07a57589 */ /* 0x000e6800000e0000 */
[----:B------:R-:W0:Y:S04]  /*4990*/  SHFL.IDX PT, R163, R6, RZ, 0x1f ;  /* 0x00001fff06a37589 */ /* 0x000e2800000e0000 */
[----:B------:R-:W5:Y:S04]  /*49a0*/  SHFL.DOWN PT, R169, R140, 0x1, 0x1f ;  /* 0x08201f008ca97f89 */ /* 0x000f6800000e0000 */
[----:B------:R-:W5:Y:S04]  /*49b0*/  SHFL.DOWN PT, R171, R145, 0x1, 0x1f ;  /* 0x08201f0091ab7f89 */ /* 0x000f6800000e0000 */
[----:B------:R-:W5:Y:S04]  /*49c0*/  SHFL.DOWN PT, R173, R149, 0x1, 0x1f ;  /* 0x08201f0095ad7f89 */ /* 0x000f6800000e0000 */
[----:B--23--:R-:W-:Y:S01]  /*49d0*/  SHFL.IDX PT, R157, R157, RZ, 0x1f ;  /* 0x00001fff9d9d7589 */ /* 0x00cfe200000e0000 */
[----:B-1----:R-:W-:-:S03]  /*49e0*/  @P1 FMUL.FTZ R168, R170, R165 ;  /* 0x000000a5aaa81220 */ /* 0x002fc60000410000 */
[----:B------:R-:W-:Y:S01]  /*49f0*/  SHFL.IDX PT, R140, R140, RZ, 0x1f ;  /* 0x00001fff8c8c7589 */ /* 0x000fe200000e0000 */
[----:B0-----:R-:W-:-:S03]  /*4a00*/  @P1 FMUL.FTZ R170, R170, R163 ;  /* 0x000000a3aaaa1220 */ /* 0x001fc60000410000 */
[----:B----4-:R-:W-:Y:S01]  /*4a10*/  SHFL.IDX PT, R145, R145, RZ, 0x1f ;  /* 0x00001fff91917589 */ /* 0x010fe200000e0000 */
[C---:B-----5:R-:W-:Y:S01]  /*4a20*/  @P1 FFMA.FTZ R168, R169.reuse, R163, -R168 ;  /* 0x000000a3a9a81223 */ /* 0x060fe200000108a8 */
[----:B------:R-:W-:Y:S02]  /*4a30*/  @P1 FFMA.FTZ R170, R169, R165, R170 ;  /* 0x000000a5a9aa1223 */ /* 0x000fe400000100aa */
[----:B------:R-:W-:Y:S01]  /*4a40*/  SHFL.IDX PT, R149, R149, RZ, 0x1f ;  /* 0x00001fff95957589 */ /* 0x000fe200000e0000 */
[----:B------:R-:W-:Y:S01]  /*4a50*/  @P1 FADD.FTZ R163, R171, R168 ;  /* 0x000000a8aba31221 */ /* 0x000fe20000010000 */
[----:B------:R-:W-:-:S03]  /*4a60*/  @P1 FADD.FTZ R165, R173, R170 ;  /* 0x000000aaada51221 */ /* 0x000fc60000010000 */
[-C--:B------:R-:W-:Y:S01]  /*4a70*/  FMUL.FTZ R170, R163, -R3.reuse ;  /* 0x80000003a3aa7220 */ /* 0x080fe20000410000 */
[----:B------:R-:W-:Y:S01]  /*4a80*/  ISETP.NE.AND P1, PT, R37, RZ, PT ;  /* 0x000000ff2500720c */ /* 0x000fe20003f25270 */
[C---:B------:R-:W-:Y:S02]  /*4a90*/  FMUL.FTZ R168, R165.reuse, -R3 ;  /* 0x80000003a5a87220 */ /* 0x040fe40000410000 */
[-C--:B------:R-:W-:Y:S02]  /*4aa0*/  FFMA.FTZ R165, R165, R2.reuse, R170 ;  /* 0x00000002a5a57223 */ /* 0x080fe400000100aa */
[----:B------:R-:W-:Y:S02]  /*4ab0*/  FFMA.FTZ R163, R163, R2, -R168 ;  /* 0x00000002a3a37223 */ /* 0x000fe400000108a8 */
[----:B------:R-:W-:Y:S02]  /*4ac0*/  FADD.FTZ R148, -R148, R165 ;  /* 0x000000a594947221 */ /* 0x000fe40000010100 */
[----:B------:R-:W-:-:S02]  /*4ad0*/  FADD.FTZ R146, R146, R163 ;  /* 0x000000a392927221 */ /* 0x000fc40000010000 */
[C---:B------:R-:W-:Y:S02]  /*4ae0*/  FMUL.FTZ R2, R139.reuse, -R148 ;  /* 0x800000948b027220 */ /* 0x040fe40000410000 */
[-C--:B------:R-:W-:Y:S02]  /*4af0*/  FMUL.FTZ R3, R139, -R146.reuse ;  /* 0x800000928b037220 */ /* 0x080fe40000410000 */
[C---:B------:R-:W-:Y:S02]  /*4b00*/  FFMA.FTZ R2, R137.reuse, R146, -R2 ;  /* 0x0000009289027223 */ /* 0x040fe40000010802 */
[----:B------:R-:W-:Y:S02]  /*4b10*/  FFMA.FTZ R3, R137, R148, R3 ;  /* 0x0000009489037223 */ /* 0x000fe40000010003 */
[----:B------:R-:W-:Y:S01]  /*4b20*/  FADD.FTZ R147, R147, R2 ;  /* 0x0000000293937221 */ /* 0x000fe20000010000 */
[CC--:B------:R-:W-:Y:S01]  /*4b30*/  FMUL.FTZ R2, R167.reuse, R8.reuse ;  /* 0x00000008a7027220 */ /* 0x0c0fe20000410000 */
[----:B------:R-:W-:Y:S01]  /*4b40*/  FMUL.FTZ R167, R167, R9 ;  /* 0x00000009a7a77220 */ /* 0x000fe20000410000 */
[----:B------:R-:W-:Y:S01]  /*4b50*/  FADD.FTZ R3, -R144, R3 ;  /* 0x0000000390037221 */ /* 0x000fe20000010100 */
[C---:B------:R-:W-:Y:S01]  /*4b60*/  FMUL.FTZ R168, R138.reuse, -R147 ;  /* 0x800000938aa87220 */ /* 0x040fe20000410000 */
[C---:B------:R-:W-:Y:S01]  /*4b70*/  FFMA.FTZ R163, R141.reuse, R9, R2 ;  /* 0x000000098da37223 */ /* 0x040fe20000010002 */
[----:B------:R-:W-:Y:S01]  /*4b80*/  FFMA.FTZ R2, R141, R8, -R167 ;  /* 0x000000088d027223 */ /* 0x000fe200000108a7 */
[-C--:B------:R-:W-:Y:S01]  /*4b90*/  FMUL.FTZ R144, R138, -R3.reuse ;  /* 0x800000038a907220 */ /* 0x080fe20000410000 */
[----:B------:R-:W-:Y:S01]  /*4ba0*/  FFMA.FTZ R168, R133, R3, R168 ;  /* 0x0000000385a87223 */ /* 0x000fe200000100a8 */
[----:B------:R-:W-:Y:S01]  /*4bb0*/  @P0 FADD.FTZ R9, R142, R163 ;  /* 0x000000a38e090221 */ /* 0x000fe20000010000 */
[----:B------:R-:W-:Y:S01]  /*4bc0*/  @P0 FADD.FTZ R8, R143, R2 ;  /* 0x000000028f080221 */ /* 0x000fe20000010000 */
[----:B------:R-:W-:Y:S01]  /*4bd0*/  FFMA.FTZ R165, R133, R147, -R144 ;  /* 0x0000009385a57223 */ /* 0x000fe20000010890 */
[----:B------:R-:W-:Y:S01]  /*4be0*/  FADD.FTZ R151, -R151, R168 ;  /* 0x000000a897977221 */ /* 0x000fe20000010100 */
[C---:B------:R-:W-:Y:S01]  /*4bf0*/  FMUL.FTZ R143, R11.reuse, R9 ;  /* 0x000000090b8f7220 */ /* 0x040fe20000410000 */
[-C--:B------:R-:W-:Y:S01]  /*4c00*/  FMUL.FTZ R2, R11, R8.reuse ;  /* 0x000000080b027220 */ /* 0x080fe20000410000 */
[----:B------:R-:W-:Y:S01]  /*4c10*/  FADD.FTZ R141, R150, R165 ;  /* 0x000000a5968d7221 */ /* 0x000fe20000010000 */
[----:B------:R-:W-:Y:S01]  /*4c20*/  FMUL.FTZ R142, R136, -R151 ;  /* 0x80000097888e7220 */ /* 0x000fe20000410000 */
[C---:B------:R-:W-:Y:S01]  /*4c30*/  FFMA.FTZ R143, R10.reuse, R8, -R143 ;  /* 0x000000080a8f7223 */ /* 0x040fe2000001088f */
[----:B------:R-:W-:Y:S01]  /*4c40*/  FFMA.FTZ R2, R10, R9, R2 ;  /* 0x000000090a027223 */ /* 0x000fe20000010002 */
[-C--:B------:R-:W-:Y:S01]  /*4c50*/  FMUL.FTZ R144, R136, -R141.reuse ;  /* 0x8000008d88907220 */ /* 0x080fe20000410000 */
[C---:B------:R-:W-:Y:S01]  /*4c60*/  FFMA.FTZ R142, R129.reuse, R141, -R142 ;  /* 0x0000008d818e7223 */ /* 0x040fe2000001088e */
[----:B------:R-:W-:Y:S01]  /*4c70*/  FADD.FTZ R173, R130, R143 ;  /* 0x0000008f82ad7221 */ /* 0x000fe20000010000 */
[----:B------:R-:W-:Y:S01]  /*4c80*/  FADD.FTZ R143, RZ, R2 ;  /* 0x00000002ff8f7221 */ /* 0x000fe20000010000 */
[----:B------:R-:W-:Y:S01]  /*4c90*/  FFMA.FTZ R163, R129, R151, R144 ;  /* 0x0000009781a37223 */ /* 0x000fe20000010090 */
[----:B------:R-:W-:Y:S01]  /*4ca0*/  FADD.FTZ R153, R153, R142 ;  /* 0x0000008e99997221 */ /* 0x000fe20000010000 */
[C---:B------:R-:W-:Y:S01]  /*4cb0*/  FMUL.FTZ R8, R124.reuse, R173 ;  /* 0x000000ad7c087220 */ /* 0x040fe20000410000 */
[----:B------:R-:W-:Y:S01]  /*4cc0*/  FMUL.FTZ R2, R124, R143 ;  /* 0x0000008f7c027220 */ /* 0x000fe20000410000 */
[----:B------:R-:W-:Y:S01]  /*4cd0*/  FADD.FTZ R163, -R152, R163 ;  /* 0x000000a398a37221 */ /* 0x000fe20000010100 */
[----:B------:R-:W-:Y:S01]  /*4ce0*/  FMUL.FTZ R9, R135, -R153 ;  /* 0x8000009987097220 */ /* 0x000fe20000410000 */
[----:B------:R-:W-:Y:S01]  /*4cf0*/  FFMA.FTZ R8, R127, R143, R8 ;  /* 0x0000008f7f087223 */ /* 0x000fe20000010008 */
[----:B------:R-:W-:Y:S01]  /*4d00*/  ISETP.GT.AND P0, PT, R37, 0x1e, PT ;  /* 0x0000001e2500780c */ /* 0x000fe20003f04270 */
[-C--:B------:R-:W-:Y:S01]  /*4d10*/  FMUL.FTZ R10, R135, -R163.reuse ;  /* 0x800000a3870a7220 */ /* 0x080fe20000410000 */
[C---:B------:R-:W-:Y:S01]  /*4d20*/  FFMA.FTZ R11, R132.reuse, R163, R9 ;  /* 0x000000a3840b7223 */ /* 0x040fe20000010009 */
        /* <DEDUP_REMOVED lines=8> */
[----:B------:R-:W-:-:S02]  /*4db0*/  FMUL.FTZ R10, R128, R177 ;  /* 0x000000b1800a7220 */ /* 0x000fc40000410000 */
        /* <DEDUP_REMOVED lines=9> */
[----:B------:R-:W-:Y:S01]  /*4e50*/  FMUL.FTZ R9, R128, -R155 ;  /* 0x8000009b80097220 */ /* 0x000fe20000410000 */
[C---:B------:R-:W-:Y:S01]  /*4e60*/  FMUL.FTZ R8, R134.reuse, R179 ;  /* 0x000000b386087220 */ /* 0x040fe20000410000 */
        /* <DEDUP_REMOVED lines=11> */
[C---:B------:R-:W-:Y:S01]  /*4f20*/  FMUL.FTZ R9, R135.reuse, R171 ;  /* 0x000000ab87097220 */ /* 0x040fe20000410000 */
[----:B------:R-:W-:Y:S01]  /*4f30*/  FMUL.FTZ R10, R135, R181 ;  /* 0x000000b5870a7220 */ /* 0x000fe20000410000 */
[-C--:B------:R-:W-:Y:S01]  /*4f40*/  FMUL.FTZ R124, R124, -R159.reuse ;  /* 0x8000009f7c7c7220 */ /* 0x080fe20000410000 */
[C---:B------:R-:W-:Y:S01]  /*4f50*/  FFMA.FTZ R11, R127.reuse, R159, -R8 ;  /* 0x0000009f7f0b7223 */ /* 0x040fe20000010808 */
[C---:B------:R-:W-:Y:S01]  /*4f60*/  FFMA.FTZ R8, R132.reuse, R181, -R9 ;  /* 0x000000b584087223 */ /* 0x040fe20000010809 */
[----:B------:R-:W-:Y:S01]  /*4f70*/  FFMA.FTZ R10, R132, R171, R10 ;  /* 0x000000ab840a7223 */ /* 0x000fe2000001000a */
[----:B------:R-:W-:Y:S01]  /*4f80*/  FFMA.FTZ R124, R127, R131, R124 ;  /* 0x000000837f7c7223 */ /* 0x000fe2000001007c */
[----:B------:R-:W-:Y:S01]  /*4f90*/  FFMA.FTZ R9, R0, R173, RZ ;  /* 0x000000ad00097223 */ /* 0x000fe200000100ff */
[----:B------:R-:W-:Y:S01]  /*4fa0*/  FFMA.FTZ R142, R61, R96, R8 ;  /* 0x000000603d8e7223 */ /* 0x000fe20000010008 */
[----:B------:R-:W-:Y:S01]  /*4fb0*/  FADD.FTZ R135, RZ, R10 ;  /* 0x0000000aff877221 */ /* 0x000fe20000010000 */
[----:B------:R-:W-:Y:S01]  /*4fc0*/  FADD.FTZ R161, -R161, R124 ;  /* 0x0000007ca1a17221 */ /* 0x000fe20000010100 */
[----:B------:R-:W-:Y:S01]  /*4fd0*/  FADD.FTZ R162, R162, R11 ;  /* 0x0000000ba2a27221 */ /* 0x000fe20000010000 */
[----:B------:R-:W-:Y:S01]  /*4fe0*/  FFMA.FTZ R127, R58, -R120, R177 ;  /* 0x800000783a7f7223 */ /* 0x000fe200000100b1 */
[----:B------:R-:W-:Y:S01]  /*4ff0*/  FMUL.FTZ R8, R136, R135 ;  /* 0x0000008788087220 */ /* 0x000fe20000410000 */
[----:B------:R-:W-:Y:S01]  /*5000*/  FMUL.FTZ R10, R161, R110 ;  /* 0x0000006ea10a7220 */ /* 0x000fe20000410000 */
[-C--:B------:R-:W-:Y:S01]  /*5010*/  FMUL.FTZ R126, R131, R120.reuse ;  /* 0x00000078837e7220 */ /* 0x080fe20000410000 */
[----:B------:R-:W-:Y:S01]  /*5020*/  FFMA.FTZ R175, R80, R177, R9 ;  /* 0x000000b150af7223 */ /* 0x000fe20000010009 */
[----:B------:R-:W-:Y:S01]  /*5030*/  FMUL.FTZ R120, R159, R120 ;  /* 0x000000789f787220 */ /* 0x000fe20000410000 */
[----:B------:R-:W-:Y:S01]  /*5040*/  FFMA.FTZ R124, R57, -R110, R173 ;  /* 0x8000006e397c7223 */ /* 0x000fe200000100ad */
[----:B------:R-:W-:Y:S01]  /*5050*/  FFMA.FTZ R9, R129, R142, -R8 ;  /* 0x0000008e81097223 */ /* 0x000fe20000010808 */
[----:B------:R-:W-:Y:S01]  /*5060*/  FMUL.FTZ R110, R162, R110 ;  /* 0x0000006ea26e7220 */ /* 0x000fe20000410000 */
[----:B------:R-:W-:Y:S01]  /*5070*/  FMUL.FTZ R11, R143, R10 ;  /* 0x0000000a8f0b7220 */ /* 0x000fe20000410000 */
[C---:B------:R-:W-:Y:S01]  /*5080*/  FMUL.FTZ R173, R165.reuse, R126 ;  /* 0x0000007ea5ad7220 */ /* 0x040fe20000410000 */
[----:B------:R-:W-:Y:S01]  /*5090*/  FMUL.FTZ R128, R165, R120 ;  /* 0x00000078a5807220 */ /* 0x000fe20000410000 */
[----:B------:R-:W-:Y:S01]  /*50a0*/  FFMA.FTZ R183, R62, R121, R9 ;  /* 0x000000793eb77223 */ /* 0x000fe20000010009 */
[----:B------:R-:W-:Y:S01]  /*50b0*/  FMUL.FTZ R136, R136, R142 ;  /* 0x0000008e88887220 */ /* 0x000fe20000410000 */
[----:B------:R-:W-:Y:S01]  /*50c0*/  FFMA.FTZ R11, R110, R124, R11 ;  /* 0x0000007c6e0b7223 */ /* 0x000fe2000001000b */
[----:B------:R-:W-:Y:S01]  /*50d0*/  FMUL.FTZ R9, R167, R116 ;  /* 0x00000074a7097220 */ /* 0x000fe20000410000 */
[----:B------:R-:W-:Y:S01]  /*50e0*/  FFMA.FTZ R8, R120, R127, R173 ;  /* 0x0000007f78087223 */ /* 0x000fe200000100ad */
[----:B------:R-:W-:Y:S01]  /*50f0*/  FFMA.FTZ R128, R127, R126, -R128 ;  /* 0x0000007e7f807223 */ /* 0x000fe20000010880 */
[----:B------:R-:W-:Y:S01]  /*5100*/  FMUL.FTZ R173, R143, R110 ;  /* 0x0000006e8fad7220 */ /* 0x000fe20000410000 */
[-C--:B------:R-:W-:Y:S01]  /*5110*/  FFMA.FTZ R126, R59, -R116.reuse, R179 ;  /* 0x800000743b7e7223 */ /* 0x080fe200000100b3 */
[----:B------:R-:W-:Y:S01]  /*5120*/  FADD.FTZ R11, RZ, R11 ;  /* 0x0000000bff0b7221 */ /* 0x000fe20000010000 */
[----:B------:R-:W-:Y:S01]  /*5130*/  FFMA.FTZ R129, R129, R135, R136 ;  /* 0x0000008781817223 */ /* 0x000fe20000010088 */
[----:B------:R-:W-:Y:S01]  /*5140*/  FMUL.FTZ R116, R155, R116 ;  /* 0x000000749b747220 */ /* 0x000fe20000410000 */
[----:B------:R-:W-:Y:S01]  /*5150*/  FMUL.FTZ R177, R169, R9 ;  /* 0x00000009a9b17220 */ /* 0x000fe20000410000 */
[----:B------:R-:W-:Y:S01]  /*5160*/  FFMA.FTZ R173, R124, R10, -R173 ;  /* 0x0000000a7cad7223 */ /* 0x000fe200000108ad */
[----:B------:R-:W-:Y:S01]  /*5170*/  FADD.FTZ R11, R11, R8 ;  /* 0x000000080b0b7221 */ /* 0x000fe20000010000 */
[----:B------:R-:W-:Y:S01]  /*5180*/  FADD.FTZ R129, RZ, R129 ;  /* 0x00000081ff817221 */ /* 0x000fe20000010000 */
[----:B------:R-:W-:Y:S01]  /*5190*/  FFMA.FTZ R10, R116, R126, R177 ;  /* 0x0000007e740a7223 */ /* 0x000fe200000100b1 */
[----:B------:R-:W-:Y:S01]  /*51a0*/  FADD.FTZ R173, RZ, R173 ;  /* 0x000000adffad7221 */ /* 0x000fe20000010000 */
[----:B------:R-:W-:Y:S01]  /*51b0*/  FFMA.FTZ R175, R82, R179, R175 ;  /* 0x000000b352af7223 */ /* 0x000fe200000100af */
[C---:B------:R-:W-:Y:S01]  /*51c0*/  FMUL.FTZ R8, R138.reuse, R129 ;  /* 0x000000818a087220 */ /* 0x040fe20000410000 */
[----:B------:R-:W-:Y:S01]  /*51d0*/  FADD.FTZ R10, R11, R10 ;  /* 0x0000000a0b0a7221 */ /* 0x000fe20000010000 */
[----:B------:R-:W-:Y:S01]  /*51e0*/  FMUL.FTZ R138, R138, R183 ;  /* 0x000000b78a8a7220 */ /* 0x000fe20000410000 */
[-C--:B------:R-:W-:Y:S01]  /*51f0*/  FMUL.FTZ R11, R154, R29.reuse ;  /* 0x0000001d9a0b7220 */ /* 0x080fe20000410000 */
[----:B------:R-:W-:Y:S01]  /*5200*/  FMUL.FTZ R179, R169, R116 ;  /* 0x00000074a9b37220 */ /* 0x000fe20000410000 */
[----:B------:R-:W-:Y:S01]  /*5210*/  FADD.FTZ R173, R173, R128 ;  /* 0x00000080adad7221 */ /* 0x000fe20000010000 */
[-C--:B------:R-:W-:Y:S01]  /*5220*/  FFMA.FTZ R128, R60, -R29.reuse, R181 ;  /* 0x8000001d3c807223 */ /* 0x080fe200000100b5 */
[----:B------:R-:W-:Y:S01]  /*5230*/  FMUL.FTZ R130, R2, R29 ;  /* 0x0000001d02827220 */ /* 0x000fe20000410000 */
[----:B------:R-:W-:Y:S01]  /*5240*/  FFMA.FTZ R132, R133, R129, R138 ;  /* 0x0000008185847223 */ /* 0x000fe2000001008a */
[----:B------:R-:W-:Y:S01]  /*5250*/  FMUL.FTZ R29, R171, R11 ;  /* 0x0000000bab1d7220 */ /* 0x000fe20000410000 */
[----:B------:R-:W-:Y:S01]  /*5260*/  FFMA.FTZ R8, R133, R183, -R8 ;  /* 0x000000b785087223 */ /* 0x000fe20000010808 */
[----:B------:R-:W-:Y:S01]  /*5270*/  FFMA.FTZ R134, R126, R9, -R179 ;  /* 0x000000097e867223 */ /* 0x000fe200000108b3 */
[----:B------:R-:W-:Y:S01]  /*5280*/  FADD.FTZ R132, RZ, R132 ;  /* 0x00000084ff847221 */ /* 0x000fe20000010000 */
[----:B------:R-:W-:Y:S01]  /*5290*/  FFMA.FTZ R29, R130, R128, R29 ;  /* 0x00000080821d7223 */ /* 0x000fe2000001001d */
[----:B------:R-:W-:Y:S01]  /*52a0*/  FFMA.FTZ R138, R63, R94, R8 ;  /* 0x0000005e3f8a7223 */ /* 0x000fe20000010008 */
[----:B------:R-:W-:Y:S01]  /*52b0*/  FADD.FTZ R173, R173, R134 ;  /* 0x00000086adad7221 */ /* 0x000fe20000010000 */
[----:B------:R-:W-:Y:S01]  /*52c0*/  FMUL.FTZ R134, R153, R112 ;  /* 0x0000007099867220 */ /* 0x000fe20000410000 */
[C---:B------:R-:W-:Y:S01]  /*52d0*/  FMUL.FTZ R8, R139.reuse, R132 ;  /* 0x000000848b087220 */ /* 0x040fe20000410000 */
[----:B------:R-:W-:Y:S01]  /*52e0*/  FADD.FTZ R10, R10, R29 ;  /* 0x0000001d0a0a7221 */ /* 0x000fe20000010000 */
[----:B------:R-:W-:Y:S01]  /*52f0*/  FMUL.FTZ R139, R139, R138 ;  /* 0x0000008a8b8b7220 */ /* 0x000fe20000410000 */
[----:B------:R-:W-:Y:S01]  /*5300*/  FMUL.FTZ R133, R171, R130 ;  /* 0x00000082ab857220 */ /* 0x000fe20000410000 */
[-C--:B------:R-:W-:Y:S01]  /*5310*/  FFMA.FTZ R29, R61, -R112.reuse, R142 ;  /* 0x800000703d1d7223 */ /* 0x080fe2000001008e */
[----:B------:R-:W-:Y:S01]  /*5320*/  FMUL.FTZ R112, R163, R112 ;  /* 0x00000070a3707220 */ /* 0x000fe20000410000 */
[----:B------:R-:W-:Y:S01]  /*5330*/  FMUL.FTZ R136, R135, R134 ;  /* 0x0000008687887220 */ /* 0x000fe20000410000 */
[C---:B------:R-:W-:Y:S01]  /*5340*/  FFMA.FTZ R9, R137.reuse, R138, -R8 ;  /* 0x0000008a89097223 */ /* 0x040fe20000010808 */
[----:B------:R-:W-:Y:S01]  /*5350*/  FFMA.FTZ R139, R137, R132, R139 ;  /* 0x00000084898b7223 */ /* 0x000fe2000001008b */
[----:B------:R-:W-:Y:S01]  /*5360*/  FFMA.FTZ R8, R128, R11, -R133 ;  /* 0x0000000b80087223 */ /* 0x000fe20000010885 */
[-C--:B------:R-:W-:Y:S01]  /*5370*/  FFMA.FTZ R137, R29, R112.reuse, -R136 ;  /* 0x000000701d897223 */ /* 0x080fe20000010888 */
[----:B------:R-:W-:Y:S01]  /*5380*/  FMUL.FTZ R133, R135, R112 ;  /* 0x0000007087857220 */ /* 0x000fe20000410000 */
[-C--:B------:R-:W-:Y:S01]  /*5390*/  FMUL.FTZ R136, R151, R114.reuse ;  /* 0x0000007297887220 */ /* 0x080fe20000410000 */
[-C--:B------:R-:W-:Y:S01]  /*53a0*/  FFMA.FTZ R112, R62, -R114.reuse, R183 ;  /* 0x800000723e707223 */ /* 0x080fe200000100b7 */
[----:B------:R-:W-:Y:S01]  /*53b0*/  FFMA.FTZ R175, R84, R181, R175 ;  /* 0x000000b554af7223 */ /* 0x000fe200000100af */
[----:B------:R-:W-:Y:S01]  /*53c0*/  FMUL.FTZ R114, R141, R114 ;  /* 0x000000728d727220 */ /* 0x000fe20000410000 */
[----:B------:R-:W-:Y:S01]  /*53d0*/  FFMA.FTZ R11, R0, -R143, RZ ;  /* 0x8000008f000b7223 */ /* 0x000fe200000100ff */
[----:B------:R-:W-:Y:S01]  /*53e0*/  FADD.FTZ R8, R173, R8 ;  /* 0x00000008ad087221 */ /* 0x000fe20000010000 */
[----:B------:R-:W-:Y:S01]  /*53f0*/  FFMA.FTZ R175, R86, R142, R175 ;  /* 0x0000008e56af7223 */ /* 0x000fe200000100af */
[C---:B------:R-:W-:Y:S01]  /*5400*/  FMUL.FTZ R177, R129.reuse, R114 ;  /* 0x0000007281b17220 */ /* 0x040fe20000410000 */
[----:B------:R-:W-:Y:S01]  /*5410*/  FFMA.FTZ R11, R80, -R165, R11 ;  /* 0x800000a5500b7223 */ /* 0x000fe2000001000b */
[----:B------:R-:W-:Y:S01]  /*5420*/  FFMA.FTZ R133, R134, R29, R133 ;  /* 0x0000001d86857223 */ /* 0x000fe20000010085 */
[----:B------:R-:W-:Y:S01]  /*5430*/  FFMA.FTZ R175, R88, R183, R175 ;  /* 0x000000b758af7223 */ /* 0x000fe200000100af */
[-C--:B------:R-:W-:Y:S01]  /*5440*/  FMUL.FTZ R173, R129, R136.reuse ;  /* 0x0000008881ad7220 */ /* 0x080fe20000410000 */
[----:B------:R-:W-:Y:S01]  /*5450*/  FFMA.FTZ R177, R112, R136, -R177 ;  /* 0x0000008870b17223 */ /* 0x000fe200000108b1 */
[----:B------:R-:W-:Y:S01]  /*5460*/  FMUL.FTZ R136, R147, R118 ;  /* 0x0000007693887220 */ /* 0x000fe20000410000 */
[----:B------:R-:W-:Y:S01]  /*5470*/  FFMA.FTZ R11, R82, -R169, R11 ;  /* 0x800000a9520b7223 */ /* 0x000fe2000001000b */
[----:B------:R-:W-:Y:S01]  /*5480*/  FADD.FTZ R8, R8, R137 ;  /* 0x0000008908087221 */ /* 0x000fe20000010000 */
[----:B------:R-:W-:Y:S01]  /*5490*/  FADD.FTZ R10, R10, R133 ;  /* 0x000000850a0a7221 */ /* 0x000fe20000010000 */
[----:B------:R-:W-:Y:S01]  /*54a0*/  FFMA.FTZ R175, R90, R138, R175 ;  /* 0x0000008a5aaf7223 */ /* 0x000fe200000100af */
[----:B------:R-:W-:Y:S01]  /*54b0*/  FFMA.FTZ R137, R64, R119, R9 ;  /* 0x0000007740897223 */ /* 0x000fe20000010009 */
[-C--:B------:R-:W-:Y:S01]  /*54c0*/  FFMA.FTZ R138, R63, -R118.reuse, R138 ;  /* 0x800000763f8a7223 */ /* 0x080fe2000001008a */
[----:B------:R-:W-:Y:S01]  /*54d0*/  FMUL.FTZ R9, R3, R118 ;  /* 0x0000007603097220 */ /* 0x000fe20000410000 */
[----:B------:R-:W-:Y:S01]  /*54e0*/  FMUL.FTZ R133, R132, R136 ;  /* 0x0000008884857220 */ /* 0x000fe20000410000 */
[----:B------:R-:W-:Y:S01]  /*54f0*/  FADD.FTZ R139, RZ, R139 ;  /* 0x0000008bff8b7221 */ /* 0x000fe20000010000 */
[----:B------:R-:W-:Y:S01]  /*5500*/  FMUL.FTZ R142, R146, R122 ;  /* 0x0000007a928e7220 */ /* 0x000fe20000410000 */
[----:B------:R-:W-:Y:S01]  /*5510*/  FFMA.FTZ R11, R84, -R171, R11 ;  /* 0x800000ab540b7223 */ /* 0x000fe2000001000b */
[----:B------:R-:W-:Y:S01]  /*5520*/  FFMA.FTZ R173, R114, R112, R173 ;  /* 0x0000007072ad7223 */ /* 0x000fe200000100ad */
[----:B------:R-:W-:Y:S01]  /*5530*/  FFMA.FTZ R175, R92, R137, R175 ;  /* 0x000000895caf7223 */ /* 0x000fe200000100af */
[-C--:B------:R-:W-:Y:S01]  /*5540*/  FFMA.FTZ R150, R64, -R122.reuse, R137 ;  /* 0x8000007a40967223 */ /* 0x080fe20000010089 */
[-C--:B------:R-:W-:Y:S01]  /*5550*/  FFMA.FTZ R133, R138, R9.reuse, -R133 ;  /* 0x000000098a857223 */ /* 0x080fe20000010885 */
[----:B------:R-:W-:Y:S01]  /*5560*/  FMUL.FTZ R9, R132, R9 ;  /* 0x0000000984097220 */ /* 0x000fe20000410000 */
[----:B------:R-:W-:Y:S01]  /*5570*/  FMUL.FTZ R122, R148, R122 ;  /* 0x0000007a947a7220 */ /* 0x000fe20000410000 */
[C---:B------:R-:W-:Y:S01]  /*5580*/  FMUL.FTZ R137, R139.reuse, R142 ;  /* 0x0000008e8b897220 */ /* 0x040fe20000410000 */
[----:B------:R-:W-:Y:S01]  /*5590*/  FFMA.FTZ R11, R86, -R135, R11 ;  /* 0x80000087560b7223 */ /* 0x000fe2000001000b */
[----:B------:R-:W-:Y:S01]  /*55a0*/  FADD.FTZ R10, R10, R173 ;  /* 0x000000ad0a0a7221 */ /* 0x000fe20000010000 */
[----:B------:R-:W-:Y:S01]  /*55b0*/  FADD.FTZ R8, R8, R177 ;  /* 0x000000b108087221 */ /* 0x000fe20000010000 */
[----:B------:R-:W-:Y:S01]  /*55c0*/  FFMA.FTZ R9, R136, R138, R9 ;  /* 0x0000008a88097223 */ /* 0x000fe20000010009 */
[-C--:B------:R-:W-:Y:S01]  /*55d0*/  FFMA.FTZ R173, R150, R122.reuse, -R137 ;  /* 0x0000007a96ad7223 */ /* 0x080fe20000010889 */
[----:B------:R-:W-:Y:S01]  /*55e0*/  FFMA.FTZ R11, R88, -R129, R11 ;  /* 0x80000081580b7223 */ /* 0x000fe2000001000b */
[----:B------:R-:W-:Y:S01]  /*55f0*/  FMUL.FTZ R137, R139, R122 ;  /* 0x0000007a8b897220 */ /* 0x000fe20000410000 */
[----:B------:R-:W-:Y:S01]  /*5600*/  FADD.FTZ R9, R10, R9 ;  /* 0x000000090a097221 */ /* 0x000fe20000010000 */
[----:B------:R-:W-:Y:S01]  /*5610*/  FADD.FTZ R8, R8, R133 ;  /* 0x0000008508087221 */ /* 0x000fe20000010000 */
[----:B------:R-:W-:Y:S01]  /*5620*/  FFMA.FTZ R11, R90, -R132, R11 ;  /* 0x800000845a0b7223 */ /* 0x000fe2000001000b */
[----:B------:R-:W-:Y:S01]  /*5630*/  FFMA.FTZ R10, R142, R150, R137 ;  /* 0x000000968e0a7223 */ /* 0x000fe20000010089 */
[----:B------:R-:W-:Y:S01]  /*5640*/  FADD.FTZ R105, R114, R105 ;  /* 0x0000006972697221 */ /* 0x000fe20000010000 */
[----:B------:R-:W-:Y:S01]  /*5650*/  FADD.FTZ R173, R8, R173 ;  /* 0x000000ad08ad7221 */ /* 0x000fe20000010000 */
[----:B------:R-:W-:Y:S01]  /*5660*/  FFMA.FTZ R118, R92, -R139, R11 ;  /* 0x8000008b5c767223 */ /* 0x000fe2000001000b */
[----:B------:R-:W-:Y:S01]  /*5670*/  FADD.FTZ R8, R9, R10 ;  /* 0x0000000a09087221 */ /* 0x000fe20000010000 */
[----:B------:R-:W0:Y:S01]  /*5680*/  SHFL.DOWN PT, R137, R175, 0x1, 0x1f ;  /* 0x08201f00af897f89 */ /* 0x000e2200000e0000 */
[----:B------:R-:W-:Y:S01]  /*5690*/  MOV R10, R175 ;  /* 0x000000af000a7202 */ /* 0x000fe20000000f00 */
[----:B------:R-:W-:Y:S01]  /*56a0*/  FADD.FTZ R109, R142, R109 ;  /* 0x0000006d8e6d7221 */ /* 0x000fe20000010000 */
[----:B------:R-:W-:Y:S01]  /*56b0*/  MOV R11, R118 ;  /* 0x00000076000b7202 */ /* 0x000fe20000000f00 */
[----:B------:R-:W1:Y:S01]  /*56c0*/  SHFL.DOWN PT, R144, R118, 0x1, 0x1f ;  /* 0x08201f0076907f89 */ /* 0x000e6200000e0000 */
[----:B------:R-:W-:Y:S01]  /*56d0*/  MOV R9, R173 ;  /* 0x000000ad00097202 */ /* 0x000fe20000000f00 */
[----:B------:R-:W-:Y:S01]  /*56e0*/  FADD.FTZ R107, R136, R107 ;  /* 0x0000006b886b7221 */ /* 0x000fe20000010000 */
[----:B------:R-:W-:Y:S01]  /*56f0*/  FADD.FTZ R103, R134, R103 ;  /* 0x0000006786677221 */ /* 0x000fe20000010000 */
[----:B------:R2:W3:Y:S01]  /*5700*/  SHFL.DOWN PT, R122, R173, 0x1, 0x1f ;  /* 0x08201f00ad7a7f89 */ /* 0x0004e200000e0000 */
[----:B------:R-:W-:Y:S01]  /*5710*/  FADD.FTZ R101, R130, R101 ;  /* 0x0000006582657221 */ /* 0x000fe20000010000 */
[----:B------:R-:W-:Y:S01]  /*5720*/  FADD.FTZ R99, R116, R99 ;  /* 0x0000006374637221 */ /* 0x000fe20000010000 */
[----:B------:R-:W-:Y:S01]  /*5730*/  FADD.FTZ R97, R120, R97 ;  /* 0x0000006178617221 */ /* 0x000fe20000010000 */
[----:B------:R-:W4:Y:S01]  /*5740*/  SHFL.DOWN PT, R133, R8, 0x1, 0x1f ;  /* 0x08201f0008857f89 */ /* 0x000f2200000e0000 */
[----:B------:R-:W-:Y:S01]  /*5750*/  FADD.FTZ R95, R110, R95 ;  /* 0x0000005f6e5f7221 */ /* 0x000fe20000010000 */
[----:B--2---:R-:W-:Y:S01]  /*5760*/  FMUL.FTZ R173, R23, R146 ;  /* 0x0000009217ad7220 */ /* 0x004fe20000410000 */
[----:B0-----:R-:W-:Y:S01]  /*5770*/  @!P0 FADD.FTZ R10, R10, R137 ;  /* 0x000000890a0a8221 */ /* 0x001fe20000010000 */
[----:B-1----:R-:W-:-:S02]  /*5780*/  @!P0 FADD.FTZ R11, R11, R144 ;  /* 0x000000900b0b8221 */ /* 0x002fc40000010000 */
[----:B------:R-:W-:Y:S01]  /*5790*/  FFMA.FTZ R144, R22, R148, -R173 ;  /* 0x0000009416907223 */ /* 0x000fe200000108ad */
[----:B---3--:R-:W-:-:S03]  /*57a0*/  @!P0 FADD.FTZ R9, R9, R122 ;  /* 0x0000007a09098221 */ /* 0x008fc60000010000 */
[----:B------:R-:W-:Y:S01]  /*57b0*/  FMUL.FTZ R144, R139, R144 ;  /* 0x000000908b907220 */ /* 0x000fe20000410000 */
[----:B------:R-:W0:Y:S01]  /*57c0*/  SHFL.DOWN PT, R122, R11, 0x2, 0x1f ;  /* 0x08401f000b7a7f89 */ /* 0x000e2200000e0000 */
[----:B----4-:R-:W-:Y:S01]  /*57d0*/  @!P0 FADD.FTZ R8, R133, R8 ;  /* 0x0000000885088221 */ /* 0x010fe20000010000 */
[----:B------:R-:W-:Y:S02]  /*57e0*/  ISETP.GT.AND P0, PT, R37, 0x1d, PT ;  /* 0x0000001d2500780c */ /* 0x000fe40003f04270 */
[----:B------:R-:W1:Y:S04]  /*57f0*/  SHFL.DOWN PT, R133, R10, 0x2, 0x1f ;  /* 0x08401f000a857f89 */ /* 0x000e6800000e0000 */
[----:B------:R-:W2:Y:S04]  /*5800*/  SHFL.DOWN PT, R118, R9, 0x2, 0x1f ;  /* 0x08401f0009767f89 */ /* 0x000ea800000e0000 */
[----:B------:R-:W3:Y:S03]  /*5810*/  SHFL.DOWN PT, R137, R8, 0x2, 0x1f ;  /* 0x08401f0008897f89 */ /* 0x000ee600000e0000 */
[----:B0-----:R-:W-:Y:S01]  /*5820*/  @!P0 FADD.FTZ R11, R11, R122 ;  /* 0x0000007a0b0b8221 */ /* 0x001fe20000010000 */
[----:B-1----:R-:W-:-:S04]  /*5830*/  @!P0 FADD.FTZ R10, R10, R133 ;  /* 0x000000850a0a8221 */ /* 0x002fc80000010000 */
[----:B------:R-:W0:Y:S01]  /*5840*/  SHFL.DOWN PT, R156, R11, 0x4, 0x1f ;  /* 0x08801f000b9c7f89 */ /* 0x000e2200000e0000 */
[----:B------:R-:W-:Y:S01]  /*5850*/  FMUL.FTZ R133, R157, R7 ;  /* 0x000000079d857220 */ /* 0x000fe20000410000 */
[----:B--2---:R-:W-:Y:S02]  /*5860*/  @!P0 FADD.FTZ R9, R9, R118 ;  /* 0x0000007609098221 */ /* 0x004fe40000010000 */
[----:B------:R-:W1:Y:S01]  /*5870*/  SHFL.DOWN PT, R177, R10, 0x4, 0x1f ;  /* 0x08801f000ab17f89 */ /* 0x000e6200000e0000 */
[-C--:B------:R-:W-:Y:S01]  /*5880*/  FFMA.FTZ R118, R140, R6.reuse, -R133 ;  /* 0x000000068c767223 */ /* 0x080fe20000010885 */
[----:B------:R-:W-:Y:S01]  /*5890*/  FMUL.FTZ R133, R157, R5 ;  /* 0x000000059d857220 */ /* 0x000fe20000410000 */
[----:B---3--:R-:W-:Y:S01]  /*58a0*/  @!P0 FADD.FTZ R8, R8, R137 ;  /* 0x0000008908088221 */ /* 0x008fe20000010000 */
[----:B------:R-:W2:Y:S01]  /*58b0*/  SHFL.DOWN PT, R152, R9, 0x4, 0x1f ;  /* 0x08801f0009987f89 */ /* 0x000ea200000e0000 */
[----:B------:R-:W-:Y:S01]  /*58c0*/  ISETP.GT.AND P0, PT, R37, 0x1b, PT ;  /* 0x0000001b2500780c */ /* 0x000fe20003f04270 */
[C---:B------:R-:W-:Y:S01]  /*58d0*/  FMUL.FTZ R137, R157.reuse, R6 ;  /* 0x000000069d897220 */ /* 0x040fe20000410000 */
[-C--:B------:R-:W-:Y:S01]  /*58e0*/  FMUL.FTZ R6, R157, R4.reuse ;  /* 0x000000049d067220 */ /* 0x080fe20000410000 */
[----:B------:R-:W3:Y:S01]  /*58f0*/  SHFL.DOWN PT, R175, R8, 0x4, 0x1f ;  /* 0x08801f0008af7f89 */ /* 0x000ee200000e0000 */
[C---:B------:R-:W-:Y:S01]  /*5900*/  FFMA.FTZ R4, R140.reuse, R4, -R133 ;  /* 0x000000048c047223 */ /* 0x040fe20000010885 */
[----:B------:R-:W-:Y:S01]  /*5910*/  FMUL.FTZ R133, R23, R148 ;  /* 0x0000009417857220 */ /* 0x000fe20000410000 */
[C---:B------:R-:W-:Y:S01]  /*5920*/  FFMA.FTZ R122, R140.reuse, R7, R137 ;  /* 0x000000078c7a7223 */ /* 0x040fe20000010089 */
[----:B------:R-:W-:Y:S01]  /*5930*/  FFMA.FTZ R5, R140, R5, R6 ;  /* 0x000000058c057223 */ /* 0x000fe20000010006 */
[----:B------:R-:W-:Y:S01]  /*5940*/  FADD.FTZ R6, R145, R118 ;  /* 0x0000007691067221 */ /* 0x000fe20000010000 */
[----:B------:R-:W-:Y:S01]  /*5950*/  FFMA.FTZ R133, R22, R146, R133 ;  /* 0x0000009216857223 */ /* 0x000fe20000010085 */
[----:B------:R-:W-:-:S03]  /*5960*/  FADD.FTZ R7, R149, R122 ;  /* 0x0000007a95077221 */ /* 0x000fc60000010000 */
[----:B------:R-:W-:Y:S01]  /*5970*/  FFMA.FTZ R133, R133, R150, R144 ;  /* 0x0000009685857223 */ /* 0x000fe20000010090 */
[----:B0-----:R-:W-:Y:S01]  /*5980*/  @!P0 FADD.FTZ R11, R11, R156 ;  /* 0x0000009c0b0b8221 */ /* 0x001fe20000010000 */
[----:B------:R0:W-:Y:S02]  /*5990*/  @!P2 STS.128 [UR6+0x1980], R4 ;  /* 0x00198004ff00a988 */ /* 0x0001e40008000c06 */
[----:B------:R-:W-:Y:S01]  /*59a0*/  FFMA.FTZ R146, R64, R146, R133 ;  /* 0x0000009240927223 */ /* 0x000fe20000010085 */
[----:B------:R-:W-:Y:S01]  /*59b0*/  FMUL.FTZ R133, R23, R147 ;  /* 0x0000009317857220 */ /* 0x000fe20000410000 */
[----:B-1----:R-:W-:Y:S01]  /*59c0*/  @!P0 FADD.FTZ R10, R10, R177 ;  /* 0x000000b10a0a8221 */ /* 0x002fe20000010000 */
[----:B------:R-:W1:Y:S01]  /*59d0*/  SHFL.DOWN PT, R122, R11, 0x8, 0x1f ;  /* 0x09001f000b7a7f89 */ /* 0x000e6200000e0000 */
[----:B------:R-:W-:Y:S01]  /*59e0*/  FADD.FTZ R93, R146, R93 ;  /* 0x0000005d925d7221 */ /* 0x000fe20000010000 */
[-C--:B------:R-:W-:Y:S01]  /*59f0*/  FFMA.FTZ R133, R22, R3.reuse, -R133 ;  /* 0x0000000316857223 */ /* 0x080fe20000010885 */
[----:B--2---:R-:W-:Y:S01]  /*5a00*/  @!P0 FADD.FTZ R9, R9, R152 ;  /* 0x0000009809098221 */ /* 0x004fe20000010000 */
[----:B------:R-:W2:Y:S01]  /*5a10*/  SHFL.DOWN PT, R137, R10, 0x8, 0x1f ;  /* 0x09001f000a897f89 */ /* 0x000ea200000e0000 */
[C---:B------:R-:W-:Y:S01]  /*5a20*/  FMUL.FTZ R3, R23.reuse, R3 ;  /* 0x0000000317037220 */ /* 0x040fe20000410000 */
[----:B------:R-:W-:Y:S01]  /*5a30*/  FMUL.FTZ R132, R132, R133 ;  /* 0x0000008584847220 */ /* 0x000fe20000410000 */
[----:B---3--:R-:W-:Y:S01]  /*5a40*/  @!P0 FADD.FTZ R8, R8, R175 ;  /* 0x000000af08088221 */ /* 0x008fe20000010000 */
[----:B------:R-:W3:Y:S01]  /*5a50*/  SHFL.DOWN PT, R118, R9, 0x8, 0x1f ;  /* 0x09001f0009767f89 */ /* 0x000ee200000e0000 */
[C---:B------:R-:W-:Y:S01]  /*5a60*/  FFMA.FTZ R3, R22.reuse, R147, R3 ;  /* 0x0000009316037223 */ /* 0x040fe20000010003 */
[----:B0-----:R-:W-:Y:S01]  /*5a70*/  FMUL.FTZ R4, R23, R141 ;  /* 0x0000008d17047220 */ /* 0x001fe20000410000 */
[----:B------:R-:W-:Y:S01]  /*5a80*/  ISETP.GT.AND P0, PT, R37, 0x17, PT ;  /* 0x000000172500780c */ /* 0x000fe20003f04270 */
[----:B------:R-:W0:Y:S01]  /*5a90*/  SHFL.DOWN PT, R5, R8, 0x8, 0x1f ;  /* 0x09001f0008057f89 */ /* 0x000e2200000e0000 */
[----:B------:R-:W-:Y:S01]  /*5aa0*/  FFMA.FTZ R132, R3, R138, R132 ;  /* 0x0000008a03847223 */ /* 0x000fe20000010084 */
[CC--:B------:R-:W-:Y:S01]  /*5ab0*/  FFMA.FTZ R4, R22.reuse, R151.reuse, -R4 ;  /* 0x0000009716047223 */ /* 0x0c0fe20000010804 */
[C---:B------:R-:W-:Y:S01]  /*5ac0*/  FMUL.FTZ R151, R23.reuse, R151 ;  /* 0x0000009717977220 */ /* 0x040fe20000410000 */
[----:B------:R-:W-:Y:S01]  /*5ad0*/  FMUL.FTZ R3, R23, R153 ;  /* 0x0000009917037220 */ /* 0x000fe20000410000 */
[----:B------:R-:W-:Y:S01]  /*5ae0*/  FFMA.FTZ R132, R63, R147, R132 ;  /* 0x000000933f847223 */ /* 0x000fe20000010084 */
[----:B------:R-:W-:Y:S01]  /*5af0*/  FMUL.FTZ R4, R129, R4 ;  /* 0x0000000481047220 */ /* 0x000fe20000410000 */
[----:B------:R-:W-:-:S02]  /*5b00*/  FFMA.FTZ R151, R22, R141, R151 ;  /* 0x0000008d16977223 */ /* 0x000fc40000010097 */
[----:B------:R-:W-:Y:S02]  /*5b10*/  FADD.FTZ R81, R132, R81 ;  /* 0x0000005184517221 */ /* 0x000fe40000010000 */
[----:B------:R-:W-:Y:S01]  /*5b20*/  FFMA.FTZ R151, R151, R112, R4 ;  /* 0x0000007097977223 */ /* 0x000fe20000010004 */
[-C--:B------:R-:W-:Y:S01]  /*5b30*/  FFMA.FTZ R4, R22, R163.reuse, -R3 ;  /* 0x000000a316047223 */ /* 0x080fe20000010803 */
[----:B------:R-:W-:Y:S01]  /*5b40*/  FMUL.FTZ R163, R23, R163 ;  /* 0x000000a317a37220 */ /* 0x000fe20000410000 */
[----:B-1----:R-:W-:Y:S01]  /*5b50*/  @!P0 FADD.FTZ R11, R11, R122 ;  /* 0x0000007a0b0b8221 */ /* 0x002fe20000010000 */
[----:B------:R-:W-:Y:S01]  /*5b60*/  FFMA.FTZ R6, R62, R141, R151 ;  /* 0x0000008d3e067223 */ /* 0x000fe20000010097 */
[----:B------:R-:W-:Y:S01]  /*5b70*/  FMUL.FTZ R135, R135, R4 ;  /* 0x0000000487877220 */ /* 0x000fe20000410000 */
[----:B--2---:R-:W-:Y:S01]  /*5b80*/  @!P0 FADD.FTZ R10, R10, R137 ;  /* 0x000000890a0a8221 */ /* 0x004fe20000010000 */
[----:B------:R-:W-:Y:S01]  /*5b90*/  FFMA.FTZ R4, R22, R153, R163 ;  /* 0x0000009916047223 */ /* 0x000fe200000100a3 */
[----:B------:R-:W-:Y:S01]  /*5ba0*/  FMUL.FTZ R3, R23, R2 ;  /* 0x0000000217037220 */ /* 0x000fe20000410000 */
[----:B---3--:R-:W-:Y:S01]  /*5bb0*/  @!P0 FADD.FTZ R9, R9, R118 ;  /* 0x0000007609098221 */ /* 0x008fe20000010000 */
[----:B------:R-:W-:Y:S01]  /*5bc0*/  FADD.FTZ R83, R6, R83 ;  /* 0x0000005306537221 */ /* 0x000fe20000010000 */
[----:B------:R-:W1:Y:S01]  /*5bd0*/  SHFL.DOWN PT, R129, R10, 0x10, 0x1f ;  /* 0x0a001f000a817f89 */ /* 0x000e6200000e0000 */
[----:B------:R-:W-:Y:S01]  /*5be0*/  FFMA.FTZ R6, R4, R29, R135 ;  /* 0x0000001d04067223 */ /* 0x000fe20000010087 */
[----:B0-----:R-:W-:Y:S01]  /*5bf0*/  @!P0 FADD.FTZ R8, R8, R5 ;  /* 0x0000000508088221 */ /* 0x001fe20000010000 */
[CC--:B------:R-:W-:Y:S01]  /*5c00*/  FFMA.FTZ R4, R22.reuse, R154.reuse, -R3 ;  /* 0x0000009a16047223 */ /* 0x0c0fe20000010803 */
[----:B------:R-:W0:Y:S01]  /*5c10*/  SHFL.DOWN PT, R122, R11, 0x10, 0x1f ;  /* 0x0a001f000b7a7f89 */ /* 0x000e2200000e0000 */
[----:B------:R-:W-:Y:S01]  /*5c20*/  FMUL.FTZ R3, R23, R154 ;  /* 0x0000009a17037220 */ /* 0x000fe20000410000 */
[----:B------:R-:W-:Y:S01]  /*5c30*/  FFMA.FTZ R112, R61, R153, R6 ;  /* 0x000000993d707223 */ /* 0x000fe20000010006 */
[----:B------:R-:W-:Y:S01]  /*5c40*/  FMUL.FTZ R6, R171, R4 ;  /* 0x00000004ab067220 */ /* 0x000fe20000410000 */
[----:B------:R-:W2:Y:S01]  /*5c50*/  SHFL.DOWN PT, R118, R9, 0x10, 0x1f ;  /* 0x0a001f0009767f89 */ /* 0x000ea200000e0000 */
[C---:B------:R-:W-:Y:S01]  /*5c60*/  FFMA.FTZ R5, R22.reuse, R2, R3 ;  /* 0x0000000216057223 */ /* 0x040fe20000010003 */
[C---:B------:R-:W-:Y:S01]  /*5c70*/  FMUL.FTZ R3, R23.reuse, R155 ;  /* 0x0000009b17037220 */ /* 0x040fe20000410000 */
[----:B------:R-:W-:Y:S01]  /*5c80*/  FMUL.FTZ R4, R23, R159 ;  /* 0x0000009f17047220 */ /* 0x000fe20000410000 */
[----:B------:R-:W3:Y:S01]  /*5c90*/  SHFL.DOWN PT, R7, R8, 0x10, 0x1f ;  /* 0x0a001f0008077f89 */ /* 0x000ee200000e0000 */
[----:B------:R-:W-:Y:S01]  /*5ca0*/  FFMA.FTZ R5, R5, R128, R6 ;  /* 0x0000008005057223 */ /* 0x000fe20000010006 */
[----:B------:R-:W-:Y:S01]  /*5cb0*/  ISETP.GT.AND P0, PT, R37, 0xf, PT ;  /* 0x0000000f2500780c */ /* 0x000fe20003f04270 */
[C---:B------:R-:W-:Y:S01]  /*5cc0*/  FFMA.FTZ R6, R22.reuse, R167, -R3 ;  /* 0x000000a716067223 */ /* 0x040fe20000010803 */
[----:B------:R-:W-:Y:S01]  /*5cd0*/  FFMA.FTZ R4, R22, R131, -R4 ;  /* 0x0000008316047223 */ /* 0x000fe20000010804 */
[----:B------:R-:W-:Y:S01]  /*5ce0*/  FMUL.FTZ R3, R23, R162 ;  /* 0x000000a217037220 */ /* 0x000fe20000410000 */
[----:B------:R-:W-:Y:S01]  /*5cf0*/  FADD.FTZ R85, R112, R85 ;  /* 0x0000005570557221 */ /* 0x000fe20000010000 */
[----:B------:R-:W-:Y:S01]  /*5d00*/  FMUL.FTZ R112, R169, R6 ;  /* 0x00000006a9707220 */ /* 0x000fe20000410000 */
[----:B------:R-:W-:Y:S01]  /*5d10*/  FMUL.FTZ R165, R165, R4 ;  /* 0x00000004a5a57220 */ /* 0x000fe20000410000 */
[----:B------:R-:W-:Y:S01]  /*5d20*/  FFMA.FTZ R114, R60, R2, R5 ;  /* 0x000000023c727223 */ /* 0x000fe20000010005 */
        /* <DEDUP_REMOVED lines=8> */
[----:B-1----:R-:W-:Y:S01]  /*5db0*/  @!P0 FADD.FTZ R10, R10, R129 ;  /* 0x000000810a0a8221 */ /* 0x002fe20000010000 */
[----:B0-----:R-:W-:Y:S01]  /*5dc0*/  @!P0 FADD.FTZ R11, R11, R122 ;  /* 0x0000007a0b0b8221 */ /* 0x001fe20000010000 */
        /* <DEDUP_REMOVED lines=9> */
[----:B------:R0:W-:Y:S01]  /*5e60*/  @!P1 STS.128 [UR5+0x440], R8 ;  /* 0x00044008ff009988 */ /* 0x0001e20008000c05 */
[----:B------:R-:W-:Y:S01]  /*5e70*/  FADD.FTZ R89, R112, R89 ;  /* 0x0000005970597221 */ /* 0x000fe20000010000 */
        /* <DEDUP_REMOVED lines=13> */
.L_x_15540:
[----:B------:R-:W-:Y:S05]  /*5f50*/  BSYNC B0 ;  /* 0x0000000000007941 */ /* 0x000fea0003800000 */
.L_x_15539:
        /* <DEDUP_REMOVED lines=14> */
.L_x_15526:
[----:B------:R-:W-:Y:S01]  /*6040*/  BAR.SYNC.DEFER_BLOCKING 0x0 ;  /* 0x0000000000007b1d */ /* 0x000fe20000010000 */
[----:B------:R-:W-:-:S05]  /*6050*/  ISETP.NE.AND P6, PT, R36, RZ, PT ;  /* 0x000000ff2400720c */ /* 0x000fca0003fc5270 */
[----:B------:R-:W-:Y:S02]  /*6060*/  ULDC UR4, c[0x0][0x218] ;  /* 0x0000860000047ab9 */ /* 0x000fe40000000800 */
[----:B------:R-:W1:Y:S01]  /*6070*/  LDC.64 R6, c[0x0][0x388] ;  /* 0x0000e200ff067b82 */ /* 0x000e620000000a00 */
[----:B------:R-:W-:Y:S01]  /*6080*/  IADD3 R14, -R14, UR4, RZ ;  /* 0x000000040e0e7c10 */ /* 0x000fe2000fffe1ff */
[----:B------:R-:W-:Y:S01]  /*6090*/  BSSY B0, `(.L_x_15542) ;  /* 0x0000028000007945 */ /* 0x000fe20003800000 */
[----:B------:R-:W-:Y:S04]  /*60a0*/  STS [R56], R95 ;  /* 0x0000005f38007388 */ /* 0x000fe80000000800 */
[----:B------:R-:W-:Y:S01]  /*60b0*/  STS [R56+0x4], R97 ;  /* 0x0000046138007388 */ /* 0x000fe20000000800 */
[----:B-1----:R-:W-:-:S03]  /*60c0*/  IMAD R4, R6, UR17, RZ ;  /* 0x0000001106047c24 */ /* 0x002fc6000f8e02ff */
[----:B------:R-:W-:Y:S01]  /*60d0*/  STS [R56+0x8], R99 ;  /* 0x0000086338007388 */ /* 0x000fe20000000800 */
[----:B------:R-:W-:-:S03]  /*60e0*/  IMAD.WIDE.U32 R2, R6, UR16, RZ ;  /* 0x0000001006027c25 */ /* 0x000fc6000f8e00ff */
[----:B------:R-:W-:Y:S01]  /*60f0*/  STS [R56+0xc], R101 ;  /* 0x00000c6538007388 */ /* 0x000fe20000000800 */
[----:B------:R-:W-:-:S03]  /*6100*/  IMAD R7, R7, UR16, R4 ;  /* 0x0000001007077c24 */ /* 0x000fc6000f8e0204 */
[----:B------:R-:W-:Y:S02]  /*6110*/  STS [R56+0x10], R103 ;  /* 0x0000106738007388 */ /* 0x000fe40000000800 */
[----:B------:R-:W-:Y:S02]  /*6120*/  IADD3 R59, R3, R7, RZ ;  /* 0x00000007033b7210 */ /* 0x000fe40007ffe0ff */
[----:B------:R-:W-:Y:S04]  /*6130*/  STS [R56+0x14], R105 ;  /* 0x0000146938007388 */ /* 0x000fe80000000800 */
[----:B------:R-:W-:Y:S04]  /*6140*/  STS [R56+0x18], R107 ;  /* 0x0000186b38007388 */ /* 0x000fe80000000800 */
[----:B------:R-:W-:Y:S01]  /*6150*/  STS [R56+0x1c], R109 ;  /* 0x00001c6d38007388 */ /* 0x000fe20000000800 */
[----:B------:R-:W-:-:S03]  /*6160*/  NOP ;  /* 0x0000000000007918 */ /* 0x000fc60000000000 */
[----:B0-----:R-:W-:Y:S04]  /*6170*/  LDS R9, [R48] ;  /* 0x0000000030097984 */ /* 0x001fe80000000800 */
        /* <DEDUP_REMOVED lines=25> */
.L_x_15543:
[----:B------:R-:W-:Y:S05]  /*6310*/  BSYNC B0 ;  /* 0x0000000000007941 */ /* 0x000fea0003800000 */
.L_x_15542:
[----:B------:R-:W-:Y:S01]  /*6320*/  MOV R3, R59 ;  /* 0x0000003b00037202 */ /* 0x000fe20000000f00 */
[----:B------:R-:W-:Y:S01]  /*6330*/  ULDC.64 UR8, c[0x0][0x390] ;  /* 0x0000e40000087ab9 */ /* 0x000fe20000000a00 */
[----:B------:R-:W-:Y:S01]  /*6340*/  LOP3.LUT R59, R45, 0x20, RZ, 0xfc, !PT ;  /* 0x000000202d3b7812 */ /* 0x000fe200078efcff */
[----:B------:R-:W-:Y:S01]  /*6350*/  IMAD R4, R32, UR8, RZ ;  /* 0x0000000820047c24 */ /* 0x000fe2000f8e02ff */
[----:B------:R-:W-:Y:S01]  /*6360*/  ULDC.64 UR6, c[0x0][0x3e0] ;  /* 0x0000f80000067ab9 */ /* 0x000fe20000000a00 */
[----:B------:R-:W-:Y:S01]  /*6370*/  IMAD.WIDE.U32 R2, R33, UR8, R2 ;  /* 0x0000000821027c25 */ /* 0x000fe2000f8e0002 */
[----:B------:R-:W-:Y:S01]  /*6380*/  LEA R5, P1, R45, UR6, 0x2 ;  /* 0x000000062d057c11 */ /* 0x000fe2000f8210ff */
[----:B------:R-:W-:Y:S01]  /*6390*/  BSSY B0, `(.L_x_15544) ;  /* 0x000004e000007945 */ /* 0x000fe20003800000 */
[----:B------:R-:W-:Y:S01]  /*63a0*/  ISETP.GE.AND P0, PT, R59, R0, PT ;  /* 0x000000003b00720c */ /* 0x000fe20003f06270 */
[----:B0-----:R-:W-:Y:S01]  /*63b0*/  IMAD R7, R33, UR9, R4 ;  /* 0x0000000921077c24 */ /* 0x001fe2000f8e0204 */
[----:B------:R-:W-:-:S02]  /*63c0*/  IADD3 R4, P2, R66, R2, RZ ;  /* 0x0000000242047210 */ /* 0x000fc40007f5e0ff */
[C---:B------:R-:W-:Y:S02]  /*63d0*/  LEA.HI.X R6, R45.reuse, UR7, R46, 0x2, P1 ;  /* 0x000000072d067c11 */ /* 0x040fe400088f142e */
[----:B------:R-:W-:Y:S02]  /*63e0*/  IADD3.X R3, R68, R7, R3, P2, !PT ;  /* 0x0000000744037210 */ /* 0x000fe400017fe403 */
[C---:B------:R-:W-:Y:S02]  /*63f0*/  LEA R2, P1, R4.reuse, R5, 0x2 ;  /* 0x0000000504027211 */ /* 0x040fe400078210ff */
[C---:B------:R-:W-:Y:S02]  /*6400*/  LOP3.LUT R61, R45.reuse, 0x40, RZ, 0xfc, !PT ;  /* 0x000000402d3d7812 */ /* 0x040fe400078efcff */
[----:B------:R-:W-:Y:S02]  /*6410*/  LEA.HI.X R3, R4, R6, R3, 0x2, P1 ;  /* 0x0000000604037211 */ /* 0x000fe400008f1403 */
[C---:B------:R-:W-:Y:S01]  /*6420*/  LOP3.LUT R63, R45.reuse, 0x60, RZ, 0xfc, !PT ;  /* 0x000000602d3f7812 */ /* 0x040fe200078efcff */
[----:B------:R-:W0:Y:S01]  /*6430*/  LDC.64 R6, c[0x0][0x3a8] ;  /* 0x0000ea00ff067b82 */ /* 0x000e220000000a00 */
[C---:B------:R-:W-:Y:S01]  /*6440*/  LOP3.LUT R65, R45.reuse, 0x80, RZ, 0xfc, !PT ;  /* 0x000000802d417812 */ /* 0x040fe200078efcff */
[----:B------:R-:W-:Y:S01]  /*6450*/  @!P0 STG.E desc[UR14][R2.64+-0x380], R11 ;  /* 0xfffc800b02008986 */ /* 0x000fe2000c10190e */
[----:B------:R-:W-:-:S02]  /*6460*/  LOP3.LUT R67, R45, 0xa0, RZ, 0xfc, !PT ;  /* 0x000000a02d437812 */ /* 0x000fc400078efcff */
[C---:B------:R-:W-:Y:S02]  /*6470*/  LOP3.LUT R69, R45.reuse, 0xc0, RZ, 0xfc, !PT ;  /* 0x000000c02d457812 */ /* 0x040fe400078efcff */
[----:B------:R-:W-:Y:S02]  /*6480*/  LOP3.LUT R71, R45, 0xe0, RZ, 0xfc, !PT ;  /* 0x000000e02d477812 */ /* 0x000fe400078efcff */
[-C--:B------:R-:W-:Y:S02]  /*6490*/  ISETP.GE.AND P0, PT, R61, R0.reuse, PT ;  /* 0x000000003d00720c */ /* 0x080fe40003f06270 */
[-C--:B------:R-:W-:Y:S02]  /*64a0*/  ISETP.GE.AND P1, PT, R63, R0.reuse, PT ;  /* 0x000000003f00720c */ /* 0x080fe40003f26270 */
[-C--:B------:R-:W-:Y:S02]  /*64b0*/  ISETP.GE.AND P2, PT, R65, R0.reuse, PT ;  /* 0x000000004100720c */ /* 0x080fe40003f46270 */
[----:B------:R-:W-:-:S02]  /*64c0*/  ISETP.GE.AND P3, PT, R67, R0, PT ;  /* 0x000000004300720c */ /* 0x000fc40003f66270 */
[-C--:B------:R-:W-:Y:S02]  /*64d0*/  ISETP.GE.AND P4, PT, R69, R0.reuse, PT ;  /* 0x000000004500720c */ /* 0x080fe40003f86270 */
[----:B------:R-:W-:-:S03]  /*64e0*/  ISETP.GE.AND P5, PT, R71, R0, PT ;  /* 0x000000004700720c */ /* 0x000fc60003fa6270 */
[----:B------:R-:W-:Y:S04]  /*64f0*/  @!P0 STG.E desc[UR14][R2.64+-0x300], R15 ;  /* 0xfffd000f02008986 */ /* 0x000fe8000c10190e */
[----:B------:R-:W-:Y:S01]  /*6500*/  @!P1 STG.E desc[UR14][R2.64+-0x280], R23 ;  /* 0xfffd801702009986 */ /* 0x000fe2000c10190e */
[----:B------:R-:W-:-:S03]  /*6510*/  IADD3 R8, P1, R45, -0xe0, RZ ;  /* 0xffffff202d087810 */ /* 0x000fc60007f3e0ff */
[----:B------:R1:W-:Y:S04]  /*6520*/  @!P2 STG.E desc[UR14][R2.64+-0x200], R25 ;  /* 0xfffe00190200a986 */ /* 0x0003e8000c10190e */
[----:B------:R-:W-:Y:S04]  /*6530*/  @!P3 STG.E desc[UR14][R2.64+-0x180], R27 ;  /* 0xfffe801b0200b986 */ /* 0x000fe8000c10190e */
[----:B------:R-:W-:Y:S04]  /*6540*/  @!P4 STG.E desc[UR14][R2.64+-0x100], R29 ;  /* 0xffff001d0200c986 */ /* 0x000fe8000c10190e */
[----:B------:R0:W-:Y:S01]  /*6550*/  @!P5 STG.E desc[UR14][R2.64+-0x80], R57 ;  /* 0xffff80390200d986 */ /* 0x0001e2000c10190e */
[----:B-1----:R-:W-:Y:S01]  /*6560*/  IADD3.X R25, R46, -0x1, RZ, P1, !PT ;  /* 0xffffffff2e197810 */ /* 0x002fe20000ffe4ff */
[----:B------:R-:W-:Y:S01]  /*6570*/  BAR.SYNC.DEFER_BLOCKING 0x0 ;  /* 0x0000000000007b1d */ /* 0x000fe20000010000 */
[----:B0-----:R-:W-:-:S04]  /*6580*/  IMAD R2, R6, UR17, RZ ;  /* 0x0000001106027c24 */ /* 0x001fc8000f8e02ff */
[----:B------:R-:W-:Y:S02]  /*6590*/  IMAD R7, R7, UR16, R2 ;  /* 0x0000001007077c24 */ /* 0x000fe4000f8e0202 */
[----:B------:R-:W-:-:S05]  /*65a0*/  IMAD.WIDE.U32 R2, R6, UR16, RZ ;  /* 0x0000001006027c25 */ /* 0x000fca000f8e00ff */
[----:B------:R-:W-:Y:S01]  /*65b0*/  IADD3 R27, R3, R7, RZ ;  /* 0x00000007031b7210 */ /* 0x000fe20007ffe0ff */
        /* <DEDUP_REMOVED lines=43> */
.L_x_15545:
[----:B------:R-:W-:Y:S05]  /*6870*/  BSYNC B0 ;  /* 0x0000000000007941 */ /* 0x000fea0003800000 */
.L_x_15544:
[----:B------:R-:W-:Y:S01]  /*6880*/  MOV R3, R27 ;  /* 0x0000001b00037202 */ /* 0x000fe20000000f00 */
[----:B------:R-:W-:Y:S01]  /*6890*/  ULDC.64 UR4, c[0x0][0x3b0] ;  /* 0x0000ec0000047ab9 */ /* 0x000fe20000000a00 */
[----:B------:R-:W-:Y:S01]  /*68a0*/  ULDC.64 UR6, c[0x0][0x3f0] ;  /* 0x0000fc0000067ab9 */ /* 0x000fe20000000a00 */
[----:B------:R-:W-:Y:S01]  /*68b0*/  IMAD R4, R32, UR4, RZ ;  /* 0x0000000420047c24 */ /* 0x000fe2000f8e02ff */
[-C--:B------:R-:W-:Y:S01]  /*68c0*/  ISETP.GE.AND P5, PT, R69, R0.reuse, PT ;  /* 0x000000004500720c */ /* 0x080fe20003fa6270 */
[----:B------:R-:W-:Y:S01]  /*68d0*/  IMAD.WIDE.U32 R2, R33, UR4, R2 ;  /* 0x0000000421027c25 */ /* 0x000fe2000f8e0002 */
[-C--:B------:R-:W-:Y:S02]  /*68e0*/  ISETP.GE.AND P0, PT, R59, R0.reuse, PT ;  /* 0x000000003b00720c */ /* 0x080fe40003f06270 */
[----:B------:R-:W-:Y:S01]  /*68f0*/  ISETP.GE.AND P1, PT, R61, R0, PT ;  /* 0x000000003d00720c */ /* 0x000fe20003f26270 */
[----:B0-----:R-:W-:Y:S01]  /*6900*/  IMAD R7, R33, UR5, R4 ;  /* 0x0000000521077c24 */ /* 0x001fe2000f8e0204 */
[----:B------:R-:W-:-:S02]  /*6910*/  LEA R4, P4, R8, UR6, 0x2 ;  /* 0x0000000608047c11 */ /* 0x000fc4000f8810ff */
[----:B------:R-:W-:Y:S02]  /*6920*/  IADD3 R66, P3, R66, R2, RZ ;  /* 0x0000000242427210 */ /* 0x000fe40007f7e0ff */
[----:B------:R-:W-:Y:S02]  /*6930*/  LEA.HI.X R5, R8, UR7, R25, 0x2, P4 ;  /* 0x0000000708057c11 */ /* 0x000fe4000a0f1419 */
[----:B------:R-:W-:Y:S02]  /*6940*/  IADD3.X R3, R68, R7, R3, P3, !PT ;  /* 0x0000000744037210 */ /* 0x000fe40001ffe403 */
[C---:B------:R-:W-:Y:S02]  /*6950*/  LEA R2, P6, R66.reuse, R4, 0x2 ;  /* 0x0000000442027211 */ /* 0x040fe400078c10ff */
[----:B------:R-:W-:Y:S02]  /*6960*/  ISETP.GE.AND P4, PT, R67, R0, PT ;  /* 0x000000004300720c */ /* 0x000fe40003f86270 */
[----:B------:R-:W-:-:S02]  /*6970*/  LEA.HI.X R3, R66, R5, R3, 0x2, P6 ;  /* 0x0000000542037211 */ /* 0x000fc400030f1403 */
[-C--:B------:R-:W-:Y:S02]  /*6980*/  ISETP.GE.AND P6, PT, R71, R0.reuse, PT ;  /* 0x000000004700720c */ /* 0x080fe40003fc6270 */
[-C--:B------:R-:W-:Y:S01]  /*6990*/  ISETP.GE.AND P2, PT, R63, R0.reuse, PT ;  /* 0x000000003f00720c */ /* 0x080fe20003f46270 */
[----:B------:R0:W-:Y:S01]  /*69a0*/  @!P5 STG.E desc[UR14][R2.64+0x280], R23 ;  /* 0x000280170200d986 */ /* 0x0001e2000c10190e */
[----:B------:R-:W-:Y:S02]  /*69b0*/  ISETP.GE.AND P3, PT, R65, R0, PT ;  /* 0x000000004100720c */ /* 0x000fe40003f66270 */
[----:B------:R-:W-:Y:S01]  /*69c0*/  IADD3 R44, R44, 0x1, RZ ;  /* 0x000000012c2c7810 */ /* 0x000fe20007ffe0ff */
[----:B------:R0:W-:Y:S01]  /*69d0*/  @!P0 STG.E desc[UR14][R2.64], R49 ;  /* 0x0000003102008986 */ /* 0x0001e2000c10190e */
[----:B------:R-:W-:-:S03]  /*69e0*/  ISETP.GT.AND P0, PT, R47, 0x1, PT ;  /* 0x000000012f00780c */ /* 0x000fc60003f04270 */
[----:B------:R0:W-:Y:S04]  /*69f0*/  @!P4 STG.E desc[UR14][R2.64+0x200], R53 ;  /* 0x000200350200c986 */ /* 0x0001e8000c10190e */
        /* <DEDUP_REMOVED lines=11> */
.L_x_15520:
[----:B------:R-:W-:Y:S02]  /*6ab0*/  ULDC.64 UR4, c[0x0][0x3d8] ;  /* 0x0000f60000047ab9 */ /* 0x000fe40000000a00 */
[----:B------:R-:W-:-:S04]  /*6ac0*/  ISETP.NE.U32.AND P0, PT, RZ, UR4, PT ;  /* 0x00000004ff007c0c */ /* 0x000fc8000bf05070 */
[----:B------:R-:W-:-:S13]  /*6ad0*/  ISETP.NE.AND.EX P0, PT, RZ, UR5, PT, P0 ;  /* 0x00000005ff007c0c */ /* 0x000fda000bf05300 */
[----:B------:R-:W-:Y:S05]  /*6ae0*/  @!P0 BRA `(.L_x_15547) ;  /* 0x00000000005c8947 */ /* 0x000fea0003800000 */
[----:B0-----:R-:W0:Y:S01]  /*6af0*/  SHFL.DOWN P0, R3, R34, 0x1, 0x1f ;  /* 0x08201f0022037f89 */ /* 0x001e220000000000 */
        /* <DEDUP_REMOVED lines=20> */
[----:B------:R1:W-:Y:S02]  /*6c40*/  REDG.E.ADD.F32.FTZ.RN.STRONG.GPU desc[UR14][R18.64], R7 ;  /* 0x00000007120079a6 */ /* 0x0003e4000c10f38e */
.L_x_15548:
[----:B------:R-:W-:Y:S05]  /*6c50*/  BSYNC B0 ;  /* 0x0000000000007941 */ /* 0x000fea0003800000 */
.L_x_15547:
        /* <DEDUP_REMOVED lines=10> */
[----:B------:R-:W2:Y:S01]  /*6d00*/  SHFL.DOWN P0, R3, R0, 0x2, 0x1f ;  /* 0x08401f0000037f89 */ /* 0x000ea20000000000 */
[----:B0-----:R-:W-:-:S13]  /*6d10*/  ISETP.NE.AND P1, PT, R4, RZ, PT ;  /* 0x000000ff0400720c */ /* 0x001fda0003f25270 */
[----:B-1----:R-:W0:Y:S01]  /*6d20*/  @!P1 S2R R7, SR_CgaCtaId ;  /* 0x0000000000079919 */ /* 0x002e220000008800 */
[----:B--2---:R-:W-:Y:S01]  /*6d30*/  @P0 FADD R3, R0, R3 ;  /* 0x0000000300030221 */ /* 0x004fe20000000000 */
        /* <DEDUP_REMOVED lines=12> */
[----:B------:R4:W-:Y:S01]  /*6e00*/  REDG.E.ADD.F32.FTZ.RN.STRONG.GPU desc[UR14][R16.64], R4 ;  /* 0x00000004100079a6 */ /* 0x0009e2000c10f38e */
[----:B------:R-:W-:Y:S01]  /*6e10*/  HFMA2.MMA R21, -RZ, RZ, 0, 0 ;  /* 0x00000000ff157435 */ /* 0x000fe200000001ff */
[----:B------:R-:W-:Y:S10]  /*6e20*/  BRA `(.L_x_15551) ;  /* 0x0000000000047947 */ /* 0x000ff40003800000 */
.L_x_15550:
[----:B------:R-:W2:Y:S02]  /*6e30*/  S2R R21, SR_TID.X ;  /* 0x0000000000157919 */ /* 0x000ea40000002100 */
.L_x_15551:
[----:B------:R-:W-:Y:S05]  /*6e40*/  BSYNC B0 ;  /* 0x0000000000007941 */ /* 0x000fea0003800000 */
.L_x_15549:
[----:B------:R-:W-:Y:S02]  /*6e50*/  ULDC UR22, c[0x0][0x21c] ;  /* 0x0000870000167ab9 */ /* 0x000fe40000000800 */
[----:B--2---:R-:W-:-:S13]  /*6e60*/  ISETP.GE.AND P0, PT, R21, UR22, PT ;  /* 0x0000001615007c0c */ /* 0x004fda000bf06270 */
[----:B------:R-:W-:Y:S05]  /*6e70*/  @P0 EXIT ;  /* 0x000000000000094d */ /* 0x000fea0003800000 */
[----:B------:R-:W-:Y:S01]  /*6e80*/  ULDC.64 UR6, c[0x0][0x248] ;  /* 0x0000920000067ab9 */ /* 0x000fe20000000a00 */
[----:B------:R-:W2:Y:S01]  /*6e90*/  S2UR UR5, SR_CgaCtaId ;  /* 0x00000000000579c3 */ /* 0x000ea20000008800 */
[C---:B------:R-:W-:Y:S01]  /*6ea0*/  IMAD R0, R32.reuse, UR6, RZ ;  /* 0x0000000620007c24 */ /* 0x040fe2000f8e02ff */
[----:B------:R-:W-:Y:S01]  /*6eb0*/  ULDC.64 UR8, c[0x0][0x378] ;  /* 0x0000de0000087ab9 */ /* 0x000fe20000000a00 */
[C---:B----4-:R-:W-:Y:S01]  /*6ec0*/  IMAD.WIDE.U32 R16, R33.reuse, UR6, RZ ;  /* 0x0000000621107c25 */ /* 0x050fe2000f8e00ff */
[----:B------:R-:W-:Y:S01]  /*6ed0*/  ULDC.64 UR10, c[0x0][0x268] ;  /* 0x00009a00000a7ab9 */ /* 0x000fe20000000a00 */
[----:B------:R-:W-:Y:S01]  /*6ee0*/  BSSY B0, `(.L_x_15552) ;  /* 0x0000061000007945 */ /* 0x000fe20003800000 */
        /* <DEDUP_REMOVED lines=9> */
[C---:B0-----:R-:W-:Y:S01]  /*6f80*/  IMAD R2, R32.reuse, UR10, RZ ;  /* 0x0000000a20027c24 */ /* 0x041fe2000f8e02ff */
[----:B------:R-:W-:Y:S01]  /*6f90*/  ULDC.64 UR28, c[0x0][0x250] ;  /* 0x00009400001c7ab9 */ /* 0x000fe20000000a00 */
[C---:B------:R-:W-:Y:S01]  /*6fa0*/  IMAD R3, R33.reuse, UR7, R0 ;  /* 0x0000000721037c24 */ /* 0x040fe2000f8e0200 */
[----:B------:R-:W-:Y:S01]  /*6fb0*/  ULDC.64 UR12, c[0x0][0x3c0] ;  /* 0x0000f000000c7ab9 */ /* 0x000fe20000000a00 */
[----:B------:R-:W-:Y:S01]  /*6fc0*/  IMAD R0, R32, UR8, RZ ;  /* 0x0000000820007c24 */ /* 0x000fe2000f8e02ff */
[----:B------:R-:W-:Y:S01]  /*6fd0*/  ULDC.64 UR16, c[0x0][0x360] ;  /* 0x0000d80000107ab9 */ /* 0x000fe20000000a00 */
[C---:B-1-3--:R-:W-:Y:S01]  /*6fe0*/  IMAD.WIDE.U32 R6, R33.reuse, UR6, RZ ;  /* 0x0000000621067c25 */ /* 0x04afe2000f8e00ff */
[----:B------:R-:W-:Y:S01]  /*6ff0*/  ULDC UR6, c[0x0][0x0] ;  /* 0x0000000000067ab9 */ /* 0x000fe20000000800 */
[----:B------:R-:W-:Y:S01]  /*7000*/  ULDC.64 UR18, c[0x0][0x3c8] ;  /* 0x0000f20000127ab9 */ /* 0x000fe20000000a00 */
[----:B--2---:R-:W-:Y:S01]  /*7010*/  ULEA UR4, UR5, UR4, 0x18 ;  /* 0x0000000405047291 */ /* 0x004fe2000f8ec03f */
[C---:B-----5:R-:W-:Y:S01]  /*7020*/  IMAD R31, R33.reuse, UR9, R0 ;  /* 0x00000009211f7c24 */ /* 0x060fe2000f8e0200 */
[----:B------:R-:W-:Y:S01]  /*7030*/  ULDC.64 UR8, c[0x0][0x338] ;  /* 0x0000ce0000087ab9 */ /* 0x000fe20000000a00 */
[----:B------:R-:W-:Y:S01]  /*7040*/  IMAD.WIDE.U32 R18, R33, UR10, RZ ;  /* 0x0000000a21127c25 */ /* 0x000fe2000f8e00ff */
[----:B------:R-:W-:-:S02]  /*7050*/  ULDC.64 UR20, c[0x0][0x3d0] ;  /* 0x0000f40000147ab9 */ /* 0x000fc40000000a00 */
[----:B------:R-:W-:Y:S01]  /*7060*/  IADD3 R31, R9, R31, RZ ;  /* 0x0000001f091f7210 */ /* 0x000fe20007ffe0ff */
[----:B------:R-:W-:Y:S02]  /*7070*/  IMAD R32, R32, UR8, RZ ;  /* 0x0000000820207c24 */ /* 0x000fe4000f8e02ff */
[C---:B------:R-:W-:Y:S01]  /*7080*/  IMAD R13, R33.reuse, UR11, R2 ;  /* 0x0000000b210d7c24 */ /* 0x040fe2000f8e0202 */
[----:B------:R-:W-:Y:S01]  /*7090*/  ULDC.64 UR10, c[0x0][0x340] ;  /* 0x0000d000000a7ab9 */ /* 0x000fe20000000a00 */
[C---:B------:R-:W-:Y:S02]  /*70a0*/  IMAD R29, R33.reuse, UR9, R32 ;  /* 0x00000009211d7c24 */ /* 0x040fe4000f8e0220 */
[----:B------:R-:W-:Y:S01]  /*70b0*/  IMAD.WIDE.U32 R10, R33, UR8, RZ ;  /* 0x00000008210a7c25 */ /* 0x000fe2000f8e00ff */
[----:B------:R-:W-:Y:S01]  /*70c0*/  IADD3 R33, R7, R3, RZ ;  /* 0x0000000307217210 */ /* 0x000fe20007ffe0ff */
[----:B------:R-:W-:Y:S01]  /*70d0*/  ULDC.64 UR8, c[0x0][0x380] ;  /* 0x0000e00000087ab9 */ /* 0x000fe20000000a00 */
[----:B------:R-:W-:-:S02]  /*70e0*/  IADD3 R41, R19, R13, RZ ;  /* 0x0000000d13297210 */ /* 0x000fc40007ffe0ff */
[----:B------:R-:W-:-:S07]  /*70f0*/  IADD3 R29, R11, R29, RZ ;  /* 0x0000001d0b1d7210 */ /* 0x000fce0007ffe0ff */
.L_x_15553:
        /* <DEDUP_REMOVED lines=64> */
.L_x_15552:
[----:B------:R-:W-:Y:S05]  /*7500*/  EXIT ;  /* 0x000000000000794d */ /* 0x000fea0003800000 */
.L_x_15554:
        /* <DEDUP_REMOVED lines=15> */
.L_x_18998:


//--------------------- .text._Z25selective_scan_bwd_kernelI32Selective_Scan_bwd_kernel_traitsILi32ELi8ELb0ELb0ELb0ELb1ELb0EfN3c107complexIfEEEEv12SSMParamsBwd --------------------------
	.section	.text._Z25selective_scan_bwd_kernelI32Selective_Scan_bwd_kernel_traitsILi32ELi8ELb0ELb0ELb0ELb1ELb0EfN3c107complexIfEEEEv12SSMParamsBwd,"ax",@progbits
	.align	128
        .global         _Z25selective_scan_bwd_kernelI32Selective_Scan_bwd_kernel_traitsILi32ELi8ELb0ELb0ELb0ELb1ELb0EfN3c107complexIfEEEEv12SSMParamsBwd
        .type           _Z25selective_scan_bwd_kernelI32Selective_Scan_bwd_kernel_traitsILi32ELi8ELb0ELb0ELb0ELb1ELb0EfN3c107complexIfEEEEv12SSMParamsBwd,@function
        .size           _Z25selective_scan_bwd_kernelI32Selective_Scan_bwd_kernel_traitsILi32ELi8ELb0ELb0ELb0ELb1ELb0EfN3c107complexIfEEEEv12SSMParamsBwd,(.L_x_18999 - _Z25selective_scan_bwd_kernelI32Selective_Scan_bwd_kernel_traitsILi32ELi8ELb0ELb0ELb0ELb1ELb0EfN3c107complexIfEEEEv12SSMParamsBwd)
        .other          _Z25selective_scan_bwd_kernelI32Selective_Scan_bwd_kernel_traitsILi32ELi8ELb0ELb0ELb0ELb1ELb0EfN3c107complexIfEEEEv12SSMParamsBwd,@"STO_CUDA_ENTRY STV_DEFAULT"
_Z25selective_scan_bwd_kernelI32Selective_Scan_bwd_kernel_traitsILi32ELi8ELb0ELb0ELb0ELb1ELb0EfN3c107complexIfEEEEv12SSMParamsBwd:
.text._Z25selective_scan_bwd_kernelI32Selective_Scan_bwd_kernel_traitsILi32ELi8ELb0ELb0ELb0ELb1ELb0EfN3c107complexIfEEEEv12SSMParamsBwd:
[----:B------:R-:W-:Y:S08]  /*0000*/  LDC R1, c[0x0][0x28] ;  /* 0x00000a00ff017b82 */ /* 0x000ff00000000800 */
[----:B------:R-:W0:Y:S01]  /*0010*/  LDC.64 R2, c[0x0][0x2e8] ;  /* 0x0000ba00ff027b82 */ /* 0x000e220000000a00 */
[----:B------:R-:W1:Y:S01]  /*0020*/  S2R R111, SR_CTAID.Y ;  /* 0x00000000006f7919 */ /* 0x000e620000002600 */
[----:B------:R-:W-:Y:S01]  /*0030*/  HFMA2.MMA R109, -RZ, RZ, 0, 0 ;  /* 0x00000000ff6d7435 */ /* 0x000fe200000001ff */
[----:B------:R-:W-:Y:S01]  /*0040*/  ULDC.64 UR14, c[0x0][0x208] ;  /* 0x00008200000e7ab9 */ /* 0x000fe20000000a00 */
[----:B------:R-:W-:Y:S01]  /*0050*/  ULDC.64 UR6, c[0x0][0x280] ;  /* 0x0000a00000067ab9 */ /* 0x000fe20000000a00 */
[----:B------:R-:W-:Y:S01]  /*0060*/  ULDC.64 UR10, c[0x0][0x290] ;  /* 0x0000a400000a7ab9 */ /* 0x000fe20000000a00 */
[----:B------:R-:W-:Y:S01]  /*0070*/  ULDC.64 UR12, c[0x0][0x328] ;  /* 0x0000ca00000c7ab9 */ /* 0x000fe20000000a00 */
[----:B------:R-:W-:Y:S01]  /*0080*/  CS2R R106, SRZ ;  /* 0x00000000006a7805 */ /* 0x000fe2000001ff00 */
        /* <DEDUP_REMOVED lines=8> */
[----:B------:R-:W-:Y:S02]  /*0110*/  @P0 LEA R2, P2, R111, R2, 0x2 ;  /* 0x000000026f020211 */ /* 0x000fe400078410ff */
        /* <DEDUP_REMOVED lines=24> */
[C---:B----4-:R-:W-:Y:S01]  /*02a0*/  IMAD.WIDE.U32 R2, R111.reuse, R6, UR4 ;  /* 0x000000046f027e25 */ /* 0x050fe2000f8e0006 */
[----:B------:R-:W-:Y:S01]  /*02b0*/  UIADD3 UR7, UR7, UR10, URZ ;  /* 0x0000000a07077290 */ /* 0x000fe2000fffe03f */
[----:B------:R-:W-:Y:S01]  /*02c0*/  IADD3 R9, R108, -0x100, RZ ;  /* 0xffffff006c097810 */ /* 0x000fe20007ffe0ff */
[----:B------:R-:W-:Y:S01]  /*02d0*/  UIMAD.WIDE.U32 UR8, UR16, UR12, URZ ;  /* 0x0000000c100872a5 */ /* 0x000fe2000f8e003f */
[----:B------:R-:W3:Y:S01]  /*02e0*/  @P0 LDC R25, c[0x0][0x21c] ;  /* 0x00008700ff190b82 */ /* 0x000ee20000000800 */
[----:B------:R-:W-:Y:S01]  /*02f0*/  UIMAD UR11, UR16, UR13, UR11 ;  /* 0x0000000d100b72a4 */ /* 0x000fe2000f8e020b */
[----:B------:R4:W5:Y:S01]  /*0300*/  @P1 LDG.E R107, desc[UR14][R4.64] ;  /* 0x0000000e046b1981 */ /* 0x000962000c1e1900 */
[----:B------:R-:W-:Y:S01]  /*0310*/  IMAD R0, R111, R7, R0 ;  /* 0x000000076f007224 */ /* 0x000fe200078e0200 */
[----:B--2---:R-:W-:Y:S01]  /*0320*/  ISETP.NE.U32.AND P1, PT, R18, RZ, PT ;  /* 0x000000ff1200720c */ /* 0x004fe20003f25070 */
[----:B0-----:R-:W-:Y:S01]  /*0330*/  IMAD R8, R110, R12, RZ ;  /* 0x0000000c6e087224 */ /* 0x001fe200078e02ff */
[----:B------:R-:W-:-:S02]  /*0340*/  ISETP.NE.U32.AND P2, PT, R20, RZ, PT ;  /* 0x000000ff1400720c */ /* 0x000fc40003f45070 */
[----:B------:R-:W0:Y:S01]  /*0350*/  LDC.64 R102, c[0x0][0x2f0] ;  /* 0x0000bc00ff667b82 */ /* 0x000e220000000a00 */
[----:B------:R-:W-:Y:S01]  /*0360*/  UIADD3 UR9, UR9, UR11, URZ ;  /* 0x0000000b09097290 */ /* 0x000fe2000fffe03f */
[----:B------:R-:W-:Y:S02]  /*0370*/  SHF.R.S32.HI R11, RZ, 0x1f, R9 ;  /* 0x0000001fff0b7819 */ /* 0x000fe40000011409 */
[----:B------:R-:W-:Y:S01]  /*0380*/  IADD3 R101, P3, R9, R2, RZ ;  /* 0x0000000209657210 */ /* 0x000fe20007f7e0ff */
[----:B----4-:R-:W-:-:S03]  /*0390*/  IMAD.WIDE.U32 R4, R111, R12, UR6 ;  /* 0x000000066f047e25 */ /* 0x010fc6000f8e000c */
        /* <DEDUP_REMOVED lines=9> */
[----:B------:R-:W-:Y:S01]  /*0430*/  IMAD.WIDE.U32 R6, R111, R14, UR8 ;  /* 0x000000086f067e25 */ /* 0x000fe2000f8e000e */
[----:B------:R-:W-:Y:S02]  /*0440*/  IADD3.X R4, R11, R5, R8, P3, !PT ;  /* 0x000000050b047210 */ /* 0x000fe40001ffe408 */
[----:B------:R-:W-:Y:S01]  /*0450*/  ISETP.GE.AND P3, PT, R23, 0x1, PT ;  /* 0x000000011700780c */ /* 0x000fe20003f66270 */
[----:B------:R-:W-:Y:S01]  /*0460*/  IMAD R10, R111, R15, R10 ;  /* 0x0000000f6f0a7224 */ /* 0x000fe200078e020a */
[----:B------:R-:W-:Y:S01]  /*0470*/  IADD3 R9, P4, R9, R6, RZ ;  /* 0x0000000609097210 */ /* 0x000fe20007f9e0ff */
[----:B-1----:R-:W-:Y:S01]  /*0480*/  @P0 IMAD R0, R22, UR16, R111 ;  /* 0x0000001016000c24 */ /* 0x002fe2000f8e026f */
[----:B------:R-:W-:-:S02]  /*0490*/  CS2R R14, SRZ ;  /* 0x00000000000e7805 */ /* 0x000fc4000001ff00 */
[----:B------:R-:W-:Y:S02]  /*04a0*/  CS2R R12, SRZ ;  /* 0x00000000000c7805 */ /* 0x000fe4000001ff00 */
[----:B------:R-:W-:Y:S01]  /*04b0*/  IADD3.X R6, R11, R7, R10, P4, !PT ;  /* 0x000000070b067210 */ /* 0x000fe200027fe40a */
[----:B------:R-:W-:Y:S01]  /*04c0*/  @P0 IMAD R0, R0, R23, RZ ;  /* 0x0000001700000224 */ /* 0x000fe200078e02ff */
[C---:B------:R-:W-:Y:S02]  /*04d0*/  @P1 LEA R14, P4, R111.reuse, R18, 0x2 ;  /* 0x000000126f0e1211 */ /* 0x040fe400078810ff */
[C---:B------:R-:W-:Y:S01]  /*04e0*/  @P2 LEA R12, P5, R111.reuse, R20, 0x2 ;  /* 0x000000146f0c2211 */ /* 0x040fe200078a10ff */
[----:B---3--:R-:W-:Y:S01]  /*04f0*/  @P0 IMAD R3, R0, R25, RZ ;  /* 0x0000001900030224 */ /* 0x008fe200078e02ff */
[C-C-:B------:R-:W-:Y:S02]  /*0500*/  @P1 LEA.HI.X R15, R111.reuse, R19, R110.reuse, 0x2, P4 ;  /* 0x000000136f0f1211 */ /* 0x140fe400020f146e */
[----:B------:R-:W-:-:S02]  /*0510*/  @P2 LEA.HI.X R13, R111, R21, R110, 0x2, P5 ;  /* 0x000000156f0d2211 */ /* 0x000fc400028f146e */
[----:B0-----:R-:W-:Y:S02]  /*0520*/  LEA R102, P1, R101, R102, 0x2 ;  /* 0x0000006665667211 */ /* 0x001fe400078210ff */
[----:B--2---:R-:W-:Y:S02]  /*0530*/  LEA R100, P2, R99, R26, 0x2 ;  /* 0x0000001a63647211 */ /* 0x004fe400078410ff */
[----:B----4-:R-:W-:Y:S01]  /*0540*/  LEA R98, P4, R9, R96, 0x2 ;  /* 0x0000006009627211 */ /* 0x010fe200078810ff */
[----:B------:R-:W-:Y:S01]  /*0550*/  @P0 IMAD.WIDE R16, R3, 0x10, R16 ;  /* 0x0000001003100825 */ /* 0x000fe200078e0210 */
[----:B------:R-:W-:Y:S02]  /*0560*/  LEA.HI.X R101, R101, R103, R2, 0x2, P1 ;  /* 0x0000006765657211 */ /* 0x000fe400008f1402 */
[----:B------:R-:W-:Y:S02]  /*0570*/  @!P0 CS2R R16, SRZ ;  /* 0x0000000000108805 */ /* 0x000fe4000001ff00 */
[----:B------:R-:W-:-:S02]  /*0580*/  LEA.HI.X R99, R99, R27, R4, 0x2, P2 ;  /* 0x0000001b63637211 */ /* 0x000fc400010f1404 */
[----:B------:R-:W-:Y:S02]  /*0590*/  LEA.HI.X R97, R9, R97, R6, 0x2, P4 ;  /* 0x0000006109617211 */ /* 0x000fe400020f1406 */
[----:B------:R-:W-:Y:S01]  /*05a0*/  MOV R105, RZ ;  /* 0x000000ff00697202 */ /* 0x000fe20000000f00 */
[----:B------:R-:W-:Y:S06]  /*05b0*/  @!P3 BRA `(.L_x_15555) ;  /* 0x00000064005cb947 */ /* 0x000fec0003800000 */
[----:B------:R-:W0:Y:S01]  /*05c0*/  S2R R104, SR_TID.X ;  /* 0x0000000000687919 */ /* 0x000e220000002100 */
[----:B------:R-:W-:Y:S02]  /*05d0*/  MOV R105, RZ ;  /* 0x000000ff00697202 */ /* 0x000fe40000000f00 */
[----:B------:R-:W-:Y:S01]  /*05e0*/  MOV R95, RZ ;  /* 0x000000ff005f7202 */ /* 0x000fe20000000f00 */
[----:B------:R-:W1:Y:S01]  /*05f0*/  S2R R103, SR_LANEID ;  /* 0x0000000000677919 */ /* 0x000e620000000000 */
[----:B------:R-:W-:Y:S02]  /*0600*/  MOV R106, RZ ;  /* 0x000000ff006a7202 */ /* 0x000fe40000000f00 */
[C---:B0-----:R-:W-:Y:S02]  /*0610*/  SHF.L.U32 R0, R104.reuse, 0x3, RZ ;  /* 0x0000000368007819 */ /* 0x041fe400000006ff */
[----:B------:R-:W-:Y:S02]  /*0620*/  LOP3.LUT R135, R104, 0x1f, RZ, 0xc0, !PT ;  /* 0x0000001f68877812 */ /* 0x000fe400078ec0ff */
[----:B------:R-:W-:-:S04]  /*0630*/  LOP3.LUT R3, R0, 0xffffff00, RZ, 0xc0, !PT ;  /* 0xffffff0000037812 */ /* 0x000fc800078ec0ff */
[----:B-1----:R-:W-:-:S07]  /*0640*/  LOP3.LUT R96, R3, 0x1f, R104, 0xf8, !PT ;  /* 0x0000001f03607812 */ /* 0x002fce00078ef868 */
.L_x_15592:
[----:B0-----:R-:W0:Y:S01]  /*0650*/  LDC R94, c[0x0][0x224] ;  /* 0x00008900ff5e7b82 */ /* 0x001e220000000800 */
[----:B------:R-:W-:Y:S01]  /*0660*/  ULDC UR4, c[0x0][0x218] ;  /* 0x0000860000047ab9 */ /* 0x000fe20000000800 */
[C---:B------:R-:W-:Y:S01]  /*0670*/  LOP3.LUT R92, R96.reuse, 0x20, RZ, 0xfc, !PT ;  /* 0x00000020605c7812 */ /* 0x040fe200078efcff */
[----:B------:R-:W-:Y:S01]  /*0680*/  HFMA2.MMA R0, -RZ, RZ, 0, 0 ;  /* 0x00000000ff007435 */ /* 0x000fe200000001ff */
[----:B------:R-:W-:Y:S02]  /*0690*/  LOP3.LUT R91, R96, 0x40, RZ, 0xfc, !PT ;  /* 0x00000040605b7812 */ /* 0x000fe400078efcff */
[----:B------:R-:W-:Y:S02]  /*06a0*/  CS2R R4, SRZ ;  /* 0x0000000000047805 */ /* 0x000fe4000001ff00 */
[----:B------:R-:W-:Y:S02]  /*06b0*/  MOV R2, R102 ;  /* 0x0000006600027202 */ /* 0x000fe40000000f00 */
[----:B------:R-:W-:-:S02]  /*06c0*/  CS2R R6, SRZ ;  /* 0x0000000000067805 */ /* 0x000fc4000001ff00 */
[----:B------:R-:W-:Y:S02]  /*06d0*/  MOV R3, R101 ;  /* 0x0000006500037202 */ /* 0x000fe40000000f00 */
[C---:B------:R-:W-:Y:S02]  /*06e0*/  LOP3.LUT R90, R96.reuse, 0x60, RZ, 0xfc, !PT ;  /* 0x00000060605a7812 */ /* 0x040fe400078efcff */
[C---:B------:R-:W-:Y:S01]  /*06f0*/  LOP3.LUT R89, R96.reuse, 0x80, RZ, 0xfc, !PT ;  /* 0x0000008060597812 */ /* 0x040fe200078efcff */
[C---:B------:R-:W-:Y:S01]  /*0700*/  IMAD.WIDE R2, R96.reuse, 0x4, R2 ;  /* 0x0000000460027825 */ /* 0x040fe200078e0202 */
[----:B------:R-:W-:Y:S02]  /*0710*/  LOP3.LUT R88, R96, 0xa0, RZ, 0xfc, !PT ;  /* 0x000000a060587812 */ /* 0x000fe400078efcff */
[----:B0-----:R-:W-:-:S04]  /*0720*/  IADD3 R94, -R95, R94, RZ ;  /* 0x0000005e5f5e7210 */ /* 0x001fc80007ffe1ff */
[----:B------:R-:W-:-:S04]  /*0730*/  LEA R93, R94, 0xffffff00, 0x8 ;  /* 0xffffff005e5d7811 */ /* 0x000fc800078e40ff */
[----:B------:R-:W-:-:S04]  /*0740*/  IADD3 R22, -R93, UR4, RZ ;  /* 0x000000045d167c10 */ /* 0x000fc8000fffe1ff */
[-C--:B------:R-:W-:Y:S01]  /*0750*/  ISETP.GE.AND P0, PT, R96, R22.reuse, PT ;  /* 0x000000166000720c */ /* 0x080fe20003f06270 */
[----:B------:R-:W-:Y:S01]  /*0760*/  BAR.SYNC.DEFER_BLOCKING 0x0 ;  /* 0x0000000000007b1d */ /* 0x000fe20000010000 */
[-C--:B------:R-:W-:Y:S02]  /*0770*/  ISETP.GE.AND P1, PT, R92, R22.reuse, PT ;  /* 0x000000165c00720c */ /* 0x080fe40003f26270 */
[-C--:B------:R-:W-:Y:S02]  /*0780*/  ISETP.GE.AND P2, PT, R91, R22.reuse, PT ;  /* 0x000000165b00720c */ /* 0x080fe40003f46270 */
[C---:B------:R-:W-:Y:S02]  /*0790*/  LOP3.LUT R87, R96.reuse, 0xc0, RZ, 0xfc, !PT ;  /* 0x000000c060577812 */ /* 0x040fe400078efcff */
[----:B------:R-:W-:Y:S02]  /*07a0*/  LOP3.LUT R85, R96, 0xe0, RZ, 0xfc, !PT ;  /* 0x000000e060557812 */ /* 0x000fe400078efcff */
[-C--:B------:R-:W-:Y:S01]  /*07b0*/  ISETP.GE.AND P3, PT, R87, R22.reuse, PT ;  /* 0x000000165700720c */ /* 0x080fe20003f66270 */
[----:B------:R-:W-:Y:S01]  /*07c0*/  HFMA2.MMA R11, -RZ, RZ, 0, 0 ;  /* 0x00000000ff0b7435 */ /* 0x000fe200000001ff */
[----:B------:R-:W-:-:S02]  /*07d0*/  ISETP.GE.AND P4, PT, R85, R22, PT ;  /* 0x000000165500720c */ /* 0x000fc40003f86270 */
[----:B------:R-:W-:Y:S01]  /*07e0*/  MOV R9, RZ ;  /* 0x000000ff00097202 */ /* 0x000fe20000000f00 */
[----:B------:R-:W2:Y:S01]  /*07f0*/  @!P0 LDG.E R5, desc[UR14][R2.64] ;  /* 0x0000000e02058981 */ /* 0x000ea2000c1e1900 */
[----:B------:R-:W-:-:S03]  /*0800*/  ISETP.GE.AND P0, PT, R90, R22, PT ;  /* 0x000000165a00720c */ /* 0x000fc60003f06270 */
[----:B------:R-:W3:Y:S01]  /*0810*/  @!P1 LDG.E R7, desc[UR14][R2.64+0x80] ;  /* 0x0000800e02079981 */ /* 0x000ee2000c1e1900 */
[----:B------:R-:W-:-:S03]  /*0820*/  ISETP.GE.AND P1, PT, R89, R22, PT ;  /* 0x000000165900720c */ /* 0x000fc60003f26270 */
[----:B------:R-:W4:Y:S01]  /*0830*/  @!P2 LDG.E R0, desc[UR14][R2.64+0x100] ;  /* 0x0001000e0200a981 */ /* 0x000f22000c1e1900 */
[----:B------:R-:W-:Y:S02]  /*0840*/  ISETP.GE.AND P2, PT, R88, R22, PT ;  /* 0x000000165800720c */ /* 0x000fe40003f46270 */
        /* <DEDUP_REMOVED lines=8> */
[----:B------:R-:W-:-:S02]  /*08d0*/  IADD3 R8, R103, 0x20, RZ ;  /* 0x0000002067087810 */ /* 0x000fc40007ffe0ff */
[C---:B------:R-:W-:Y:S02]  /*08e0*/  IADD3 R10, R103.reuse, 0x40, RZ ;  /* 0x00000040670a7810 */ /* 0x040fe40007ffe0ff */
[CC--:B------:R-:W-:Y:S02]  /*08f0*/  LEA.HI.SX32 R86, R103.reuse, R103.reuse, 0x1b ;  /* 0x0000006767567211 */ /* 0x0c0fe400078fdaff */
[-C--:B------:R-:W-:Y:S02]  /*0900*/  LEA.HI.SX32 R8, R8, R103.reuse, 0x1b ;  /* 0x0000006708087211 */ /* 0x080fe400078fdaff */
[----:B------:R-:W-:Y:S02]  /*0910*/  LEA.HI.SX32 R10, R10, R103, 0x1b ;  /* 0x000000670a0a7211 */ /* 0x000fe400078fdaff */
[C---:B0-----:R-:W-:Y:S01]  /*0920*/  IADD3 R2, R103.reuse, 0x60, RZ ;  /* 0x0000006067027810 */ /* 0x041fe20007ffe0ff */
[----:B-1----:R-:W-:Y:S01]  /*0930*/  ULEA UR5, UR5, UR4, 0x18 ;  /* 0x0000000405057291 */ /* 0x002fe2000f8ec03f */
[----:B------:R-:W-:-:S05]  /*0940*/  IADD3 R18, R103, 0xc0, RZ ;  /* 0x000000c067127810 */ /* 0x000fca0007ffe0ff */
[----:B------:R-:W-:Y:S02]  /*0950*/  LEA R86, R86, UR5, 0x2 ;  /* 0x0000000556567c11 */ /* 0x000fe4000f8e10ff */
[----:B------:R-:W-:Y:S02]  /*0960*/  LEA R84, R8, UR5, 0x2 ;  /* 0x0000000508547c11 */ /* 0x000fe4000f8e10ff */
[----:B------:R-:W-:Y:S02]  /*0970*/  LEA R83, R10, UR5, 0x2 ;  /* 0x000000050a537c11 */ /* 0x000fe4000f8e10ff */
[C---:B------:R-:W-:Y:S02]  /*0980*/  IADD3 R8, R103.reuse, 0x80, RZ ;  /* 0x0000008067087810 */ /* 0x040fe40007ffe0ff */
[C---:B------:R-:W-:Y:S02]  /*0990*/  IADD3 R10, R103.reuse, 0xa0, RZ ;  /* 0x000000a0670a7810 */ /* 0x040fe40007ffe0ff */
[----:B------:R-:W-:-:S02]  /*09a0*/  IADD3 R20, R103, 0xe0, RZ ;  /* 0x000000e067147810 */ /* 0x000fc40007ffe0ff */
[-C--:B------:R-:W-:Y:S02]  /*09b0*/  LEA.HI.SX32 R2, R2, R103.reuse, 0x1b ;  /* 0x0000006702027211 */ /* 0x080fe400078fdaff */
        /* <DEDUP_REMOVED lines=9> */
[----:B------:R-:W-:Y:S02]  /*0a50*/  ISETP.GE.AND P6, PT, R96, R22, PT ;  /* 0x000000166000720c */ /* 0x000fe40003fc6270 */
[----:B------:R-:W-:-:S02]  /*0a60*/  MOV R2, R100 ;  /* 0x0000006400027202 */ /* 0x000fc40000000f00 */
[----:B------:R-:W-:Y:S02]  /*0a70*/  MOV R3, R99 ;  /* 0x0000006300037202 */ /* 0x000fe40000000f00 */
[-C--:B------:R-:W-:Y:S02]  /*0a80*/  ISETP.GE.AND P0, PT, R92, R22.reuse, PT ;  /* 0x000000165c00720c */ /* 0x080fe40003f06270 */
[-C--:B------:R-:W-:Y:S01]  /*0a90*/  ISETP.GE.AND P1, PT, R91, R22.reuse, PT ;  /* 0x000000165b00720c */ /* 0x080fe20003f26270 */
[----:B------:R-:W-:Y:S01]  /*0aa0*/  IMAD.WIDE R18, R96, 0x4, R2 ;  /* 0x0000000460127825 */ /* 0x000fe200078e0202 */
[-C--:B------:R-:W-:Y:S01]  /*0ab0*/  ISETP.GE.AND P2, PT, R90, R22.reuse, PT ;  /* 0x000000165a00720c */ /* 0x080fe20003f46270 */
[----:B------:R-:W-:Y:S01]  /*0ac0*/  HFMA2.MMA R8, -RZ, RZ, 0, 0 ;  /* 0x00000000ff087435 */ /* 0x000fe200000001ff */
[-C--:B------:R-:W-:Y:S02]  /*0ad0*/  ISETP.GE.AND P3, PT, R89, R22.reuse, PT ;  /* 0x000000165900720c */ /* 0x080fe40003f66270 */
[-C--:B------:R-:W-:Y:S01]  /*0ae0*/  ISETP.GE.AND P4, PT, R88, R22.reuse, PT ;  /* 0x000000165800720c */ /* 0x080fe20003f86270 */
[----:B------:R-:W-:Y:S01]  /*0af0*/  HFMA2.MMA R10, -RZ, RZ, 0, 0 ;  /* 0x00000000ff0a7435 */ /* 0x000fe200000001ff */
[----:B------:R-:W-:Y:S01]  /*0b00*/  ISETP.GE.AND P5, PT, R87, R22, PT ;  /* 0x000000165700720c */ /* 0x000fe20003fa6270 */
[----:B------:R-:W-:Y:S01]  /*0b10*/  HFMA2.MMA R25, -RZ, RZ, 0, 0 ;  /* 0x00000000ff197435 */ /* 0x000fe200000001ff */
[----:B------:R-:W-:Y:S01]  /*0b20*/  MOV R23, RZ ;  /* 0x000000ff00177202 */ /* 0x000fe20000000f00 */
[----:B--2---:R-:W-:Y:S04]  /*0b30*/  STS [R86], R5 ;  /* 0x0000000556007388 */ /* 0x004fe80000000800 */
[----:B---3--:R-:W-:Y:S04]  /*0b40*/  STS [R84+0x80], R7 ;  /* 0x0000800754007388 */ /* 0x008fe80000000800 */
[----:B----4-:R0:W-:Y:S02]  /*0b50*/  STS [R83+0x100], R0 ;  /* 0x0001000053007388 */ /* 0x0101e40000000800 */
[----:B0-----:R-:W-:-:S02]  /*0b60*/  SHF.L.U32 R0, R103, 0x3, RZ ;  /* 0x0000000367007819 */ /* 0x001fc400000006ff */
[----:B------:R-:W-:Y:S02]  /*0b70*/  STS [R82+0x180], R9 ;  /* 0x0001800952007388 */ /* 0x000fe40000000800 */
[----:B------:R-:W-:Y:S02]  /*0b80*/  LEA.HI.SX32 R76, R0, R0, 0x1b ;  /* 0x00000000004c7211 */ /* 0x000fe400078fdaff */
[----:B------:R0:W-:Y:S02]  /*0b90*/  STS [R81+0x200], R4 ;  /* 0x0002000451007388 */ /* 0x0001e40000000800 */
[----:B------:R-:W-:Y:S02]  /*0ba0*/  LEA R76, R76, UR5, 0x2 ;  /* 0x000000054c4c7c11 */ /* 0x000fe4000f8e10ff */
        /* <DEDUP_REMOVED lines=13> */
[----:B0-----:R-:W-:-:S02]  /*0c80*/  CS2R R4, SRZ ;  /* 0x0000000000047805 */ /* 0x001fc4000001ff00 */
[----:B-1----:R-:W-:Y:S02]  /*0c90*/  CS2R R6, SRZ ;  /* 0x0000000000067805 */ /* 0x002fe4000001ff00 */
[----:B------:R-:W-:Y:S02]  /*0ca0*/  MOV R9, RZ ;  /* 0x000000ff00097202 */ /* 0x000fe40000000f00 */
[----:B------:R-:W3:Y:S01]  /*0cb0*/  @!P6 LDG.E R5, desc[UR14][R18.64] ;  /* 0x0000000e1205e981 */ /* 0x000ee2000c1e1900 */
[----:B------:R-:W-:-:S03]  /*0cc0*/  ISETP.GE.AND P6, PT, R85, R22, PT ;  /* 0x000000165500720c */ /* 0x000fc60003fc6270 */
[----:B------:R-:W4:Y:S04]  /*0cd0*/  @!P0 LDG.E R7, desc[UR14][R18.64+0x80] ;  /* 0x0000800e12078981 */ /* 0x000f28000c1e1900 */
[----:B------:R-:W4:Y:S04]  /*0ce0*/  @!P1 LDG.E R8, desc[UR14][R18.64+0x100] ;  /* 0x0001000e12089981 */ /* 0x000f28000c1e1900 */
[----:B------:R-:W4:Y:S04]  /*0cf0*/  @!P2 LDG.E R23, desc[UR14][R18.64+0x180] ;  /* 0x0001800e1217a981 */ /* 0x000f28000c1e1900 */
[----:B------:R-:W4:Y:S04]  /*0d00*/  @!P3 LDG.E R10, desc[UR14][R18.64+0x200] ;  /* 0x0002000e120ab981 */ /* 0x000f28000c1e1900 */
[----:B------:R-:W4:Y:S04]  /*0d10*/  @!P4 LDG.E R9, desc[UR14][R18.64+0x280] ;  /* 0x0002800e1209c981 */ /* 0x000f28000c1e1900 */
[----:B------:R-:W4:Y:S04]  /*0d20*/  @!P5 LDG.E R4, desc[UR14][R18.64+0x300] ;  /* 0x0003000e1204d981 */ /* 0x000f28000c1e1900 */
[----:B------:R-:W4:Y:S01]  /*0d30*/  @!P6 LDG.E R25, desc[UR14][R18.64+0x380] ;  /* 0x0003800e1219e981 */ /* 0x000f22000c1e1900 */
[----:B------:R-:W-:-:S02]  /*0d40*/  P2R R0, PR, RZ, 0x1 ;  /* 0x00000001ff007803 */ /* 0x000fc40000000000 */
[----:B------:R-:W-:Y:S01]  /*0d50*/  ISETP.GE.AND P0, PT, R96, R22, PT ;  /* 0x000000166000720c */ /* 0x000fe20003f06270 */
[----:B------:R-:W-:Y:S01]  /*0d60*/  HFMA2.MMA R11, -RZ, RZ, 0, 0 ;  /* 0x00000000ff0b7435 */ /* 0x000fe200000001ff */
[----:B------:R-:W-:Y:S02]  /*0d70*/  MOV R2, R98 ;  /* 0x0000006200027202 */ /* 0x000fe40000000f00 */
[----:B------:R-:W-:-:S03]  /*0d80*/  MOV R3, R97 ;  /* 0x0000006100037202 */ /* 0x000fc60000000f00 */
[----:B------:R-:W-:Y:S01]  /*0d90*/  IMAD.WIDE R2, R96, 0x4, R2 ;  /* 0x0000000460027825 */ /* 0x000fe200078e0202 */
[----:B--2---:R-:W-:Y:S01]  /*0da0*/  MOV R21, RZ ;  /* 0x000000ff00157202 */ /* 0x004fe20000000f00 */
[----:B---3--:R-:W-:Y:S04]  /*0db0*/  STS [R86], R5 ;  /* 0x0000000556007388 */ /* 0x008fe80000000800 */
[----:B----4-:R0:W-:Y:S04]  /*0dc0*/  STS [R84+0x80], R7 ;  /* 0x0000800754007388 */ /* 0x0101e80000000800 */
[----:B------:R-:W-:Y:S04]  /*0dd0*/  STS [R83+0x100], R8 ;  /* 0x0001000853007388 */ /* 0x000fe80000000800 */
[----:B------:R-:W-:Y:S04]  /*0de0*/  STS [R82+0x180], R23 ;  /* 0x0001801752007388 */ /* 0x000fe80000000800 */
[----:B------:R-:W-:Y:S04]  /*0df0*/  STS [R81+0x200], R10 ;  /* 0x0002000a51007388 */ /* 0x000fe80000000800 */
[----:B------:R-:W-:Y:S04]  /*0e00*/  STS [R80+0x280], R9 ;  /* 0x0002800950007388 */ /* 0x000fe80000000800 */
[----:B------:R1:W-:Y:S04]  /*0e10*/  STS [R79+0x300], R4 ;  /* 0x000300044f007388 */ /* 0x0003e80000000800 */
[----:B------:R-:W-:Y:S01]  /*0e20*/  STS [R78+0x380], R25 ;  /* 0x000380194e007388 */ /* 0x000fe20000000800 */
[----:B------:R-:W-:-:S03]  /*0e30*/  NOP ;  /* 0x0000000000007918 */ /* 0x000fc60000000000 */
[----:B------:R-:W2:Y:S04]  /*0e40*/  LDS R74, [R76] ;  /* 0x000000004c4a7984 */ /* 0x000ea80000000800 */
[----:B------:R-:W3:Y:S04]  /*0e50*/  LDS R72, [R76+0x4] ;  /* 0x000004004c487984 */ /* 0x000ee80000000800 */
[----:B------:R-:W4:Y:S04]  /*0e60*/  LDS R70, [R76+0x8] ;  /* 0x000008004c467984 */ /* 0x000f280000000800 */
[----:B------:R-:W4:Y:S04]  /*0e70*/  LDS R68, [R76+0xc] ;  /* 0x00000c004c447984 */ /* 0x000f280000000800 */
[----:B------:R-:W4:Y:S04]  /*0e80*/  LDS R66, [R76+0x10] ;  /* 0x000010004c427984 */ /* 0x000f280000000800 */
[----:B------:R-:W4:Y:S04]  /*0e90*/  LDS R64, [R76+0x14] ;  /* 0x000014004c407984 */ /* 0x000f280000000800 */
[----:B------:R-:W4:Y:S04]  /*0ea0*/  LDS R62, [R76+0x18] ;  /* 0x000018004c3e7984 */ /* 0x000f280000000800 */
[----:B------:R-:W4:Y:S01]  /*0eb0*/  LDS R60, [R76+0x1c] ;  /* 0x00001c004c3c7984 */ /* 0x000f220000000800 */
[----:B------:R-:W-:Y:S01]  /*0ec0*/  BAR.SYNC.DEFER_BLOCKING 0x0 ;  /* 0x0000000000007b1d */ /* 0x000fe20000010000 */
[----:B0-----:R-:W-:Y:S01]  /*0ed0*/  HFMA2.MMA R7, -RZ, RZ, 0, 0 ;  /* 0x00000000ff077435 */ /* 0x001fe200000001ff */
[----:B-1----:R-:W-:Y:S01]  /*0ee0*/  CS2R R4, SRZ ;  /* 0x0000000000047805 */ /* 0x002fe2000001ff00 */
[----:B------:R-:W-:Y:S01]  /*0ef0*/  HFMA2.MMA R9, -RZ, RZ, 0, 0 ;  /* 0x00000000ff097435 */ /* 0x000fe200000001ff */
[----:B------:R-:W-:-:S02]  /*0f00*/  MOV R8, RZ ;  /* 0x000000ff00087202 */ /* 0x000fc40000000f00 */
[----:B------:R-:W4:Y:S01]  /*0f10*/  @!P0 LDG.E R11, desc[UR14][R2.64] ;  /* 0x0000000e020b8981 */ /* 0x000f22000c1e1900 */
[----:B------:R-:W-:-:S03]  /*0f20*/  ISETP.NE.AND P0, PT, R0, RZ, PT ;  /* 0x000000ff0000720c */ /* 0x000fc60003f05270 */
[----:B------:R-:W4:Y:S04]  /*0f30*/  @!P1 LDG.E R4, desc[UR14][R2.64+0x100] ;  /* 0x0001000e02049981 */ /* 0x000f28000c1e1900 */
[----:B------:R-:W4:Y:S04]  /*0f40*/  @!P2 LDG.E R7, desc[UR14][R2.64+0x180] ;  /* 0x0001800e0207a981 */ /* 0x000f28000c1e1900 */
[----:B------:R-:W4:Y:S04]  /*0f50*/  @!P3 LDG.E R6, desc[UR14][R2.64+0x200] ;  /* 0x0002000e0206b981 */ /* 0x000f28000c1e1900 */
[----:B------:R-:W4:Y:S04]  /*0f60*/  @!P0 LDG.E R5, desc[UR14][R2.64+0x80] ;  /* 0x0000800e02058981 */ /* 0x000f28000c1e1900 */
[----:B------:R-:W4:Y:S04]  /*0f70*/  @!P4 LDG.E R9, desc[UR14][R2.64+0x280] ;  /* 0x0002800e0209c981 */ /* 0x000f28000c1e1900 */
[----:B------:R-:W4:Y:S04]  /*0f80*/  @!P5 LDG.E R8, desc[UR14][R2.64+0x300] ;  /* 0x0003000e0208d981 */ /* 0x000f28000c1e1900 */
[----:B------:R-:W4:Y:S01]  /*0f90*/  @!P6 LDG.E R21, desc[UR14][R2.64+0x380] ;  /* 0x0003800e0215e981 */ /* 0x000f22000c1e1900 */
[----:B--2--5:R-:W-:-:S05]  /*0fa0*/  FADD.FTZ R74, R74, R107 ;  /* 0x0000006b4a4a7221 */ /* 0x024fca0000010000 */
[----:B------:R-:W-:Y:S01]  /*0fb0*/  FSETP.GTU.FTZ.AND P6, PT, R74, 20, PT ;  /* 0x41a000004a00780b */ /* 0x000fe20003fdc000 */
[--C-:B---3--:R-:W-:Y:S01]  /*0fc0*/  FADD.FTZ R72, R72, R107.reuse ;  /* 0x0000006b48487221 */ /* 0x108fe20000010000 */
[--C-:B----4-:R-:W-:Y:S01]  /*0fd0*/  FADD.FTZ R70, R70, R107.reuse ;  /* 0x0000006b46467221 */ /* 0x110fe20000010000 */
[--C-:B------:R-:W-:Y:S01]  /*0fe0*/  FADD.FTZ R68, R68, R107.reuse ;  /* 0x0000006b44447221 */ /* 0x100fe20000010000 */
[--C-:B------:R-:W-:Y:S01]  /*0ff0*/  FADD.FTZ R66, R66, R107.reuse ;  /* 0x0000006b42427221 */ /* 0x100fe20000010000 */
[--C-:B------:R-:W-:Y:S01]  /*1000*/  FADD.FTZ R64, R64, R107.reuse ;  /* 0x0000006b40407221 */ /* 0x100fe20000010000 */
[--C-:B------:R-:W-:Y:S01]  /*1010*/  FADD.FTZ R62, R62, R107.reuse ;  /* 0x0000006b3e3e7221 */ /* 0x100fe20000010000 */
[----:B------:R-:W-:Y:S01]  /*1020*/  BSSY B0, `(.L_x_15556) ;  /* 0x000003d000007945 */ /* 0x000fe20003800000 */
[----:B------:R-:W-:Y:S01]  /*1030*/  HFMA2.MMA R61, -RZ, RZ, 0, 0 ;  /* 0x00000000ff3d7435 */ /* 0x000fe200000001ff */
[----:B------:R-:W-:Y:S01]  /*1040*/  FSETP.GTU.FTZ.AND P5, PT, R72, 20, PT ;  /* 0x41a000004800780b */ /* 0x000fe20003fbc000 */
[----:B------:R-:W-:Y:S01]  /*1050*/  FADD.FTZ R60, R60, R107 ;  /* 0x0000006b3c3c7221 */ /* 0x000fe20000010000 */
[----:B------:R-:W-:-:S02]  /*1060*/  FSETP.GTU.FTZ.AND P4, PT, R70, 20, PT ;  /* 0x41a000004600780b */ /* 0x000fc40003f9c000 */
[----:B------:R-:W-:Y:S02]  /*1070*/  FSETP.GTU.FTZ.AND P3, PT, R68, 20, PT ;  /* 0x41a000004400780b */ /* 0x000fe40003f7c000 */
[----:B------:R-:W-:Y:S02]  /*1080*/  FSETP.GTU.FTZ.AND P2, PT, R66, 20, PT ;  /* 0x41a000004200780b */ /* 0x000fe40003f5c000 */
[----:B------:R-:W-:Y:S02]  /*1090*/  FSETP.GTU.FTZ.AND P1, PT, R64, 20, PT ;  /* 0x41a000004000780b */ /* 0x000fe40003f3c000 */
[----:B------:R-:W-:Y:S02]  /*10a0*/  FSETP.GTU.FTZ.AND P0, PT, R62, 20, PT ;  /* 0x41a000003e00780b */ /* 0x000fe40003f1c000 */
[----:B------:R-:W-:Y:S01]  /*10b0*/  MOV R59, RZ ;  /* 0x000000ff003b7202 */ /* 0x000fe20000000f00 */
[----:B------:R-:W-:Y:S04]  /*10c0*/  STS [R86], R11 ;  /* 0x0000000b56007388 */ /* 0x000fe80000000800 */
[----:B------:R-:W-:Y:S04]  /*10d0*/  STS [R84+0x80], R5 ;  /* 0x0000800554007388 */ /* 0x000fe80000000800 */
[----:B------:R-:W-:Y:S04]  /*10e0*/  STS [R83+0x100], R4 ;  /* 0x0001000453007388 */ /* 0x000fe80000000800 */
[----:B------:R-:W-:Y:S04]  /*10f0*/  STS [R82+0x180], R7 ;  /* 0x0001800752007388 */ /* 0x000fe80000000800 */
[----:B------:R0:W-:Y:S04]  /*1100*/  STS [R81+0x200], R6 ;  /* 0x0002000651007388 */ /* 0x0001e80000000800 */
[----:B------:R-:W-:Y:S04]  /*1110*/  STS [R80+0x280], R9 ;  /* 0x0002800950007388 */ /* 0x000fe80000000800 */
[----:B------:R-:W-:Y:S01]  /*1120*/  STS [R79+0x300], R8 ;  /* 0x000300084f007388 */ /* 0x000fe20000000800 */
[----:B0-----:R-:W0:Y:S03]  /*1130*/  LDC R6, c[0x0][0x21c] ;  /* 0x00008700ff067b82 */ /* 0x001e260000000800 */
        /* <DEDUP_REMOVED lines=9> */
[----:B------:R2:W0:Y:S01]  /*11d0*/  LDS R26, [R76+0x1c] ;  /* 0x00001c004c1a7984 */ /* 0x0004220000000800 */
[----:B-1----:R-:W-:Y:S01]  /*11e0*/  FFMA.FTZ R106, R77, R0, R106 ;  /* 0x000000004d6a7223 */ /* 0x002fe2000001006a */
[----:B--2---:R-:W-:Y:S06]  /*11f0*/  @P6 BRA `(.L_x_15557) ;  /* 0x00000000007c6947 */ /* 0x004fec0003800000 */
        /* <DEDUP_REMOVED lines=31> */
.L_x_15557:
[----:B------:R-:W-:Y:S05]  /*13f0*/  BSYNC B0 ;  /* 0x0000000000007941 */ /* 0x000fea0003800000 */
.L_x_15556:
[----:B---3--:R-:W-:Y:S01]  /*1400*/  FFMA.FTZ R2, R75, R114, R106 ;  /* 0x000000724b027223 */ /* 0x008fe2000001006a */
[----:B------:R-:W-:Y:S01]  /*1410*/  BSSY B0, `(.L_x_15558) ;  /* 0x0000026000007945 */ /* 0x000fe20003800000 */
[----:B------:R-:W-:Y:S01]  /*1420*/  HFMA2.MMA R58, -RZ, RZ, 0, 0 ;  /* 0x00000000ff3a7435 */ /* 0x000fe200000001ff */
[----:B------:R-:W-:Y:S02]  /*1430*/  FSETP.GTU.FTZ.AND P6, PT, R60, 20, PT ;  /* 0x41a000003c00780b */ /* 0x000fe40003fdc000 */
[----:B------:R-:W-:Y:S02]  /*1440*/  CS2R R56, SRZ ;  /* 0x0000000000387805 */ /* 0x000fe4000001ff00 */
[----:B------:R-:W-:Y:S01]  /*1450*/  MOV R55, RZ ;  /* 0x000000ff00377202 */ /* 0x000fe20000000f00 */
[----:B----4-:R-:W-:Y:S01]  /*1460*/  FFMA.FTZ R2, R73, R34, R2 ;  /* 0x0000002249027223 */ /* 0x010fe20000010002 */
[----:B------:R-:W-:Y:S07]  /*1470*/  @P5 BRA `(.L_x_15559) ;  /* 0x00000000007c5947 */ /* 0x000fee0003800000 */
        /* <DEDUP_REMOVED lines=31> */
.L_x_15559:
[----:B------:R-:W-:Y:S05]  /*1670*/  BSYNC B0 ;  /* 0x0000000000007941 */ /* 0x000fea0003800000 */
.L_x_15558:
        /* <DEDUP_REMOVED lines=33> */
.L_x_15561:
[----:B------:R-:W-:Y:S05]  /*1890*/  BSYNC B0 ;  /* 0x0000000000007941 */ /* 0x000fea0003800000 */
.L_x_15560:
        /* <DEDUP_REMOVED lines=33> */
.L_x_15563:
[----:B------:R-:W-:Y:S05]  /*1ab0*/  BSYNC B0 ;  /* 0x0000000000007941 */ /* 0x000fea0003800000 */
.L_x_15562:
        /* <DEDUP_REMOVED lines=33> */
.L_x_15565:
[----:B------:R-:W-:Y:S05]  /*1cd0*/  BSYNC B0 ;  /* 0x0000000000007941 */ /* 0x000fea0003800000 */
.L_x_15564:
        /* <DEDUP_REMOVED lines=33> */
.L_x_15567:
[----:B------:R-:W-:Y:S05]  /*1ef0*/  BSYNC B0 ;  /* 0x0000000000007941 */ /* 0x000fea0003800000 */
.L_x_15566:
        /* <DEDUP_REMOVED lines=33> */
.L_x_15569:
[----:B------:R-:W-:Y:S05]  /*2110*/  BSYNC B0 ;  /* 0x0000000000007941 */ /* 0x000fea0003800000 */
.L_x_15568:
        /* <DEDUP_REMOVED lines=33> */
.L_x_15571:
[----:B------:R-:W-:Y:S05]  /*2330*/  BSYNC B0 ;  /* 0x0000000000007941 */ /* 0x000fea0003800000 */
.L_x_15570:
[----:B0-----:R-:W-:Y:S01]  /*2340*/  FFMA.FTZ R2, R71, R112, R2 ;  /* 0x0000007047027223 */ /* 0x001fe20000010002 */
[----:B------:R-:W-:Y:S01]  /*2350*/  ISETP.GE.AND P0, PT, R6, 0x1, PT ;  /* 0x000000010600780c */ /* 0x000fe20003f06270 */
[----:B------:R-:W-:Y:S01]  /*2360*/  BAR.SYNC.DEFER_BLOCKING 0x0 ;  /* 0x0000000000007b1d */ /* 0x000fe20000010000 */
[----:B------:R-:W-:Y:S01]  /*2370*/  HFMA2.MMA R54, -RZ, RZ, 0, 0 ;  /* 0x00000000ff367435 */ /* 0x000fe200000001ff */
[----:B------:R-:W-:Y:S01]  /*2380*/  FFMA.FTZ R2, R69, R32, R2 ;  /* 0x0000002045027223 */ /* 0x000fe20000010002 */
[----:B------:R-:W-:Y:S01]  /*2390*/  CS2R R52, SRZ ;  /* 0x0000000000347805 */ /* 0x000fe2000001ff00 */
        /* <DEDUP_REMOVED lines=11> */
[----:B------:R-:W-:Y:S06]  /*2450*/  @!P0 BRA `(.L_x_15572) ;  /* 0x0000003400ac8947 */ /* 0x000fec0003800000 */
[----:B------:R-:W0:Y:S01]  /*2460*/  LDC.64 R4, c[0x0][0x2d8] ;  /* 0x0000b600ff047b82 */ /* 0x000e220000000a00 */
[C---:B------:R-:W-:Y:S01]  /*2470*/  IADD3 R7, R94.reuse, -0x1, RZ ;  /* 0xffffffff5e077810 */ /* 0x040fe20007ffe0ff */
[----:B------:R-:W-:Y:S01]  /*2480*/  ULDC.64 UR6, c[0x0][0x230] ;  /* 0x00008c0000067ab9 */ /* 0x000fe20000000a00 */
[----:B------:R-:W-:Y:S01]  /*2490*/  IADD3 R11, R94, -0x2, RZ ;  /* 0xfffffffe5e0b7810 */ /* 0x000fe20007ffe0ff */
[----:B------:R-:W-:Y:S01]  /*24a0*/  ULDC.64 UR8, c[0x0][0x248] ;  /* 0x0000920000087ab9 */ /* 0x000fe20000000a00 */
[----:B------:R-:W-:Y:S01]  /*24b0*/  LEA.HI R10, R7, R7, RZ, 0x1 ;  /* 0x00000007070a7211 */ /* 0x000fe200078f08ff */
[----:B------:R-:W-:Y:S01]  /*24c0*/  ULDC.64 UR10, c[0x0][0x268] ;  /* 0x00009a00000a7ab9 */ /* 0x000fe20000000a00 */
[----:B------:R-:W-:Y:S01]  /*24d0*/  IMAD.WIDE.U32 R38, R111, UR6, RZ ;  /* 0x000000066f267c25 */ /* 0x000fe2000f8e00ff */
[----:B------:R-:W1:Y:S01]  /*24e0*/  LDC.64 R8, c[0x0][0x2d0] ;  /* 0x0000b400ff087b82 */ /* 0x000e620000000a00 */
[----:B------:R-:W-:Y:S02]  /*24f0*/  LOP3.LUT R10, R10, 0xfffffe, RZ, 0xc0, !PT ;  /* 0x00fffffe0a0a7812 */ /* 0x000fe400078ec0ff */
[----:B------:R-:W-:Y:S01]  /*2500*/  FADD.FTZ R33, R112, R112 ;  /* 0x0000007070217221 */ /* 0x000fe20000010000 */
[----:B------:R-:W-:-:S02]  /*2510*/  IMAD R11, R11, R6, RZ ;  /* 0x000000060b0b7224 */ /* 0x000fc400078e02ff */
[----:B------:R-:W-:Y:S01]  /*2520*/  FADD.FTZ R31, R28, R28 ;  /* 0x0000001c1c1f7221 */ /* 0x000fe20000010000 */
[C---:B------:R-:W-:Y:S01]  /*2530*/  IMAD R6, R110.reuse, UR6, RZ ;  /* 0x000000066e067c24 */ /* 0x040fe2000f8e02ff */
[----:B------:R-:W-:Y:S01]  /*2540*/  IADD3 R113, R7, -R10, RZ ;  /* 0x8000000a07717210 */ /* 0x000fe20007ffe0ff */
[C---:B------:R-:W-:Y:S01]  /*2550*/  IMAD R10, R110.reuse, UR8, RZ ;  /* 0x000000086e0a7c24 */ /* 0x040fe2000f8e02ff */
[----:B------:R-:W2:Y:S01]  /*2560*/  LDC.64 R2, c[0x0][0x2e0] ;  /* 0x0000b800ff027b82 */ /* 0x000ea20000000a00 */
[----:B------:R-:W-:Y:S02]  /*2570*/  IMAD R20, R110, UR10, RZ ;  /* 0x0000000a6e147c24 */ /* 0x000fe4000f8e02ff */
[----:B------:R-:W-:Y:S01]  /*2580*/  FADD.FTZ R0, R0, R0 ;  /* 0x0000000000007221 */ /* 0x000fe20000010000 */
[C---:B------:R-:W-:Y:S02]  /*2590*/  IMAD R21, R111.reuse, UR7, R6 ;  /* 0x000000076f157c24 */ /* 0x040fe4000f8e0206 */
[----:B------:R-:W-:Y:S01]  /*25a0*/  FADD.FTZ R35, R114, R114 ;  /* 0x0000007272237221 */ /* 0x000fe20000010000 */
[----:B------:R-:W-:-:S04]  /*25b0*/  IMAD.WIDE.U32 R6, R111, UR8, RZ ;  /* 0x000000086f067c25 */ /* 0x000fc8000f8e00ff */
[----:B------:R-:W-:Y:S01]  /*25c0*/  FADD.FTZ R34, R34, R34 ;  /* 0x0000002222227221 */ /* 0x000fe20000010000 */
[----:B------:R-:W-:Y:S01]  /*25d0*/  FADD.FTZ R32, R32, R32 ;  /* 0x0000002020207221 */ /* 0x000fe20000010000 */
[----:B------:R-:W3:Y:S01]  /*25e0*/  LDC R134, c[0x0][0x21c] ;  /* 0x00008700ff867b82 */ /* 0x000ee20000000800 */
[C---:B------:R-:W-:Y:S01]  /*25f0*/  IMAD R23, R111.reuse, UR9, R10 ;  /* 0x000000096f177c24 */ /* 0x040fe2000f8e020a */
[----:B0-----:R-:W-:Y:S01]  /*2600*/  LEA R42, P1, R6, R4, 0x3 ;  /* 0x00000004062a7211 */ /* 0x001fe200078218ff */
[----:B------:R-:W-:-:S04]  /*2610*/  IMAD.WIDE.U32 R36, R111, UR10, RZ ;  /* 0x0000000a6f247c25 */ /* 0x000fc8000f8e00ff */
[----:B------:R-:W-:Y:S01]  /*2620*/  FADD.FTZ R30, R30, R30 ;  /* 0x0000001e1e1e7221 */ /* 0x000fe20000010000 */
[----:B------:R-:W-:Y:S01]  /*2630*/  FADD.FTZ R29, R26, R26 ;  /* 0x0000001a1a1d7221 */ /* 0x000fe20000010000 */
[----:B------:R-:W-:Y:S01]  /*2640*/  IADD3 R4, R7, R23, RZ ;  /* 0x0000001707047210 */ /* 0x000fe20007ffe0ff */
[----:B------:R-:W-:Y:S01]  /*2650*/  IMAD R25, R111, UR11, R20 ;  /* 0x0000000b6f197c24 */ /* 0x000fe2000f8e0214 */
[----:B-1----:R-:W-:Y:S01]  /*2660*/  LEA R43, P0, R38, R8, 0x3 ;  /* 0x00000008262b7211 */ /* 0x002fe200078018ff */
[----:B------:R-:W0:Y:S01]  /*2670*/  LDC.64 R22, c[0x0][0x250] ;  /* 0x00009400ff167b82 */ /* 0x000e220000000a00 */
[----:B------:R-:W-:Y:S01]  /*2680*/  IADD3 R8, R39, R21, RZ ;  /* 0x0000001527087210 */ /* 0x000fe20007ffe0ff */
[----:B------:R-:W-:Y:S01]  /*2690*/  IMAD.WIDE R10, R11, 0x10, R16 ;  /* 0x000000100b0a7825 */ /* 0x000fe200078e0210 */
[----:B------:R-:W-:Y:S02]  /*26a0*/  CS2R R58, SRZ ;  /* 0x00000000003a7805 */ /* 0x000fe4000001ff00 */
[----:B------:R-:W-:-:S02]  /*26b0*/  MOV R28, UR5 ;  /* 0x00000005001c7c02 */ /* 0x000fc40008000f00 */
[----:B------:R-:W-:Y:S02]  /*26c0*/  CS2R R56, SRZ ;  /* 0x0000000000387805 */ /* 0x000fe4000001ff00 */
[----:B------:R-:W-:Y:S02]  /*26d0*/  LEA.HI.X R38, R38, R9, R8, 0x3, P0 ;  /* 0x0000000926267211 */ /* 0x000fe400000f1c08 */
[----:B------:R-:W-:Y:S02]  /*26e0*/  CS2R R54, SRZ ;  /* 0x0000000000367805 */ /* 0x000fe4000001ff00 */
[----:B--2---:R-:W-:Y:S01]  /*26f0*/  LEA R41, P2, R36, R2, 0x3 ;  /* 0x0000000224297211 */ /* 0x004fe200078418ff */
[----:B------:R-:W1:Y:S01]  /*2700*/  LDC.64 R20, c[0x0][0x270] ;  /* 0x00009c00ff147b82 */ /* 0x000e620000000a00 */
[----:B------:R-:W-:Y:S02]  /*2710*/  IADD3 R2, R37, R25, RZ ;  /* 0x0000001925027210 */ /* 0x000fe40007ffe0ff */
[----:B------:R-:W-:-:S02]  /*2720*/  CS2R R52, SRZ ;  /* 0x0000000000347805 */ /* 0x000fc4000001ff00 */
[----:B------:R-:W-:Y:S01]  /*2730*/  MOV R40, R10 ;  /* 0x0000000a00287202 */ /* 0x000fe20000000f00 */
[----:B------:R-:W-:Y:S01]  /*2740*/  UMOV UR6, UR5 ;  /* 0x0000000500067c82 */ /* 0x000fe20008000000 */
[----:B------:R-:W-:Y:S01]  /*2750*/  LEA.HI.X R36, R36, R3, R2, 0x3, P2 ;  /* 0x0000000324247211 */ /* 0x000fe200010f1c02 */
[----:B------:R-:W-:Y:S01]  /*2760*/  UMOV UR4, URZ ;  /* 0x0000003f00047c82 */ /* 0x000fe20008000000 */
[----:B------:R-:W-:Y:S01]  /*2770*/  LEA.HI R2, R94, R94, RZ, 0x1 ;  /* 0x0000005e5e027211 */ /* 0x000fe200078f08ff */
[----:B------:R-:W2:Y:S01]  /*2780*/  LDC.64 R24, c[0x0][0x238] ;  /* 0x00008e00ff187b82 */ /* 0x000ea20000000a00 */
[----:B------:R-:W-:Y:S01]  /*2790*/  MOV R39, R11 ;  /* 0x0000000b00277202 */ /* 0x000fe20000000f00 */
[----:B------:R-:W-:Y:S01]  /*27a0*/  ULDC UR8, c[0x0][0x224] ;  /* 0x0000890000087ab9 */ /* 0x000fe20000000800 */
[----:B------:R-:W-:Y:S02]  /*27b0*/  LOP3.LUT R3, R2, 0x1ffffe, RZ, 0xc0, !PT ;  /* 0x001ffffe02037812 */ /* 0x000fe400078ec0ff */
[----:B------:R-:W-:-:S02]  /*27c0*/  LEA.HI.X R37, R6, R5, R4, 0x3, P1 ;  /* 0x0000000506257211 */ /* 0x000fc400008f1c04 */
[----:B------:R-:W-:Y:S02]  /*27d0*/  IADD3 R3, R94, -R3, RZ ;  /* 0x800000035e037210 */ /* 0x000fe40007ffe0ff */
[----:B0-----:R-:W-:Y:S02]  /*27e0*/  SHF.L.U64.HI R112, R22, 0x3, R23 ;  /* 0x0000000316707819 */ /* 0x001fe40000010217 */
[----:B------:R-:W-:Y:S02]  /*27f0*/  LEA R23, R3, 0x880, 0xb ;  /* 0x0000088003177811 */ /* 0x000fe400078e58ff */
[----:B------:R-:W-:Y:S02]  /*2800*/  SHF.L.U32 R113, R113, 0x8, RZ ;  /* 0x0000000871717819 */ /* 0x000fe400000006ff */
[----:B-1----:R-:W-:Y:S02]  /*2810*/  SHF.L.U64.HI R21, R20, 0x3, R21 ;  /* 0x0000000314157819 */ /* 0x002fe40000010215 */
[----:B--23--:R-:W-:-:S07]  /*2820*/  SHF.L.U64.HI R25, R24, 0x3, R25 ;  /* 0x0000000318197819 */ /* 0x00cfce0000010219 */
.L_x_15587:
[----:B------:R-:W-:Y:S02]  /*2830*/  MOV R2, R43 ;  /* 0x0000002b00027202 */ /* 0x000fe40000000f00 */
[----:B------:R-:W-:-:S05]  /*2840*/  MOV R3, R38 ;  /* 0x0000002600037202 */ /* 0x000fca0000000f00 */
[----:B0-----:R0:W2:Y:S01]  /*2850*/  LDG.E.64 R26, desc[UR14][R2.64] ;  /* 0x0000000e021a7981 */ /* 0x0010a2000c1e1b00 */
[----:B------:R-:W1:Y:S01]  /*2860*/  S2UR UR7, SR_CgaCtaId ;  /* 0x00000000000779c3 */ /* 0x000e620000008800 */
[----:B------:R-:W-:Y:S01]  /*2870*/  UMOV UR5, 0x400 ;  /* 0x0000040000057882 */ /* 0x000fe20000000000 */
[----:B------:R-:W-:Y:S02]  /*2880*/  ISETP.NE.AND P1, PT, R104, RZ, PT ;  /* 0x000000ff6800720c */ /* 0x000fe40003f25270 */
[----:B------:R-:W-:Y:S02]  /*2890*/  CS2R R10, SRZ ;  /* 0x00000000000a7805 */ /* 0x000fe4000001ff00 */
[----:B------:R-:W-:-:S04]  /*28a0*/  ISETP.NE.AND P0, PT, R135, RZ, PT ;  /* 0x000000ff8700720c */ /* 0x000fc80003f05270 */
[----:B------:R-:W-:Y:S02]  /*28b0*/  ISETP.LT.OR P2, PT, R94, 0x2, P0 ;  /* 0x000000025e00780c */ /* 0x000fe40000741670 */
[----:B0-----:R-:W-:Y:S02]  /*28c0*/  IADD3 R2, R104, 0x200, RZ ;  /* 0x0000020068027810 */ /* 0x001fe40007ffe0ff */
[----:B------:R-:W-:Y:S02]  /*28d0*/  MOV R3, R36 ;  /* 0x0000002400037202 */ /* 0x000fe40000000f00 */
[----:B------:R-:W-:Y:S01]  /*28e0*/  SEL R2, R113, R2, !P1 ;  /* 0x0000000271027207 */ /* 0x000fe20004800000 */
[----:B-1----:R-:W-:-:S06]  /*28f0*/  ULEA UR5, UR7, UR5, 0x18 ;  /* 0x0000000507057291 */ /* 0x002fcc000f8ec03f */
[----:B------:R-:W-:Y:S01]  /*2900*/  LEA R2, R2, UR5, 0x3 ;  /* 0x0000000502027c11 */ /* 0x000fe2000f8e18ff */
[-C--:B------:R-:W-:Y:S01]  /*2910*/  FMUL.FTZ R131, R77, R74.reuse ;  /* 0x0000004a4d837220 */ /* 0x080fe20000410000 */
[----:B------:R-:W-:Y:S01]  /*2920*/  BSSY B0, `(.L_x_15573) ;  /* 0x000009b000007945 */ /* 0x000fe20003800000 */
[----:B--2---:R-:W-:Y:S01]  /*2930*/  FMUL.FTZ R115, R26, 1.4426950216293334961 ;  /* 0x3fb8aa3b1a737820 */ /* 0x004fe20000410000 */
[----:B------:R-:W-:-:S03]  /*2940*/  FMUL.FTZ R5, R27, R74 ;  /* 0x0000004a1b057220 */ /* 0x000fc60000410000 */
[----:B------:R-:W-:Y:S01]  /*2950*/  FMUL.FTZ R4, R115, R74 ;  /* 0x0000004a73047220 */ /* 0x000fe20000410000 */
[----:B------:R-:W-:-:S04]  /*2960*/  FMUL.RZ R6, R5, 0.15915493667125701904 ;  /* 0x3e22f98305067820 */ /* 0x000fc8000040c000 */
[----:B------:R-:W-:Y:S08]  /*2970*/  MUFU.COS R5, R6 ;  /* 0x0000000600057308 */ /* 0x000ff00000000000 */
[----:B------:R-:W0:Y:S08]  /*2980*/  MUFU.EX2 R4, R4 ;  /* 0x0000000400047308 */ /* 0x000e300000000800 */
[----:B------:R-:W1:Y:S01]  /*2990*/  MUFU.SIN R9, R6 ;  /* 0x0000000600097308 */ /* 0x000e620000000400 */
[C---:B0-----:R-:W-:Y:S01]  /*29a0*/  FMUL.FTZ R8, R4.reuse, R5 ;  /* 0x0000000504087220 */ /* 0x041fe20000410000 */
[----:B------:R-:W-:Y:S01]  /*29b0*/  MOV R5, R37 ;  /* 0x0000002500057202 */ /* 0x000fe20000000f00 */
[----:B-1----:R-:W-:Y:S01]  /*29c0*/  FMUL.FTZ R9, R4, R9 ;  /* 0x0000000904097220 */ /* 0x002fe20000410000 */
[----:B------:R-:W-:-:S04]  /*29d0*/  MOV R4, R42 ;  /* 0x0000002a00047202 */ /* 0x000fc80000000f00 */
[----:B------:R0:W-:Y:S04]  /*29e0*/  STS.64 [R2+0x880], R8 ;  /* 0x0008800802007388 */ /* 0x0001e80000000a00 */
[----:B------:R-:W5:Y:S01]  /*29f0*/  LDG.E.64 R4, desc[UR14][R4.64] ;  /* 0x0000000e04047981 */ /* 0x000f62000c1e1b00 */
[----:B0-----:R-:W-:-:S05]  /*2a00*/  MOV R2, R41 ;  /* 0x0000002900027202 */ /* 0x001fca0000000f00 */
[----:B------:R0:W5:Y:S01]  /*2a10*/  LDG.E.64 R6, desc[UR14][R2.64] ;  /* 0x0000000e02067981 */ /* 0x000162000c1e1b00 */
[----:B------:R-:W-:-:S04]  /*2a20*/  FMUL.FTZ R114, R27, R72 ;  /* 0x000000481b727220 */ /* 0x000fc80000410000 */
[----:B------:R-:W-:Y:S01]  /*2a30*/  FMUL.RZ R118, R114, 0.15915493667125701904 ;  /* 0x3e22f98372767820 */ /* 0x000fe2000040c000 */
[----:B------:R-:W-:Y:S01]  /*2a40*/  FMUL.FTZ R114, R115, R72 ;  /* 0x0000004873727220 */ /* 0x000fe20000410000 */
[----:B0-----:R-:W-:Y:S02]  /*2a50*/  @!P2 MOV R2, R40 ;  /* 0x000000280002a202 */ /* 0x001fe40000000f00 */
[----:B------:R-:W-:Y:S01]  /*2a60*/  @!P2 MOV R3, R39 ;  /* 0x000000270003a202 */ /* 0x000fe20000000f00 */
[----:B------:R-:W-:Y:S01]  /*2a70*/  BAR.SYNC.DEFER_BLOCKING 0x0 ;  /* 0x0000000000007b1d */ /* 0x000fe20000010000 */
[----:B------:R-:W-:-:S05]  /*2a80*/  FMUL.FTZ R116, R27, R70 ;  /* 0x000000461b747220 */ /* 0x000fca0000410000 */
[----:B------:R-:W-:Y:S01]  /*2a90*/  MUFU.SIN R117, R118 ;  /* 0x0000007600757308 */ /* 0x000fe20000000400 */
[----:B------:R-:W-:-:S07]  /*2aa0*/  FMUL.RZ R120, R116, 0.15915493667125701904 ;  /* 0x3e22f98374787820 */ /* 0x000fce000040c000 */
[----:B------:R-:W0:Y:S01]  /*2ab0*/  MUFU.EX2 R114, R114 ;  /* 0x0000007200727308 */ /* 0x000e220000000800 */
[C---:B------:R-:W-:Y:S01]  /*2ac0*/  FMUL.FTZ R116, R27.reuse, R66 ;  /* 0x000000421b747220 */ /* 0x040fe20000410000 */
[----:B------:R1:W5:Y:S06]  /*2ad0*/  @!P2 LDG.E.64 R10, desc[UR14][R2.64+0x8] ;  /* 0x0000080e020aa981 */ /* 0x00036c000c1e1b00 */
[----:B------:R-:W2:Y:S01]  /*2ae0*/  MUFU.COS R119, R118 ;  /* 0x0000007600777308 */ /* 0x000ea20000000000 */
[----:B-1----:R-:W-:Y:S01]  /*2af0*/  FMUL.FTZ R3, R27, R68 ;  /* 0x000000441b037220 */ /* 0x002fe20000410000 */
[----:B------:R-:W-:-:S03]  /*2b00*/  FMUL.FTZ R2, R115, R70 ;  /* 0x0000004673027220 */ /* 0x000fc60000410000 */
[----:B------:R-:W-:Y:S01]  /*2b10*/  FMUL.RZ R122, R3, 0.15915493667125701904 ;  /* 0x3e22f983037a7820 */ /* 0x000fe2000040c000 */
[----:B------:R-:W-:Y:S02]  /*2b20*/  FMUL.FTZ R3, R115, R68 ;  /* 0x0000004473037220 */ /* 0x000fe40000410000 */
[----:B------:R-:W-:Y:S01]  /*2b30*/  MUFU.COS R123, R120 ;  /* 0x00000078007b7308 */ /* 0x000fe20000000000 */
[----:B------:R-:W-:-:S07]  /*2b40*/  FMUL.RZ R124, R116, 0.15915493667125701904 ;  /* 0x3e22f983747c7820 */ /* 0x000fce000040c000 */
[----:B------:R1:W3:Y:S01]  /*2b50*/  MUFU.EX2 R140, R2 ;  /* 0x00000002008c7308 */ /* 0x0002e20000000800 */
[----:B0-----:R-:W-:-:S07]  /*2b60*/  FMUL.FTZ R138, R114, R117 ;  /* 0x00000075728a7220 */ /* 0x001fce0000410000 */
[----:B------:R-:W0:Y:S01]  /*2b70*/  MUFU.SIN R121, R120 ;  /* 0x0000007800797308 */ /* 0x000e220000000400 */
[----:B-1----:R-:W-:Y:S01]  /*2b80*/  FMUL.FTZ R2, R27, R64 ;  /* 0x000000401b027220 */ /* 0x002fe20000410000 */
[----:B------:R-:W-:-:S06]  /*2b90*/  FMUL.FTZ R116, R115, R66 ;  /* 0x0000004273747220 */ /* 0x000fcc0000410000 */
[----:B------:R-:W-:Y:S01]  /*2ba0*/  MUFU.SIN R144, R122 ;  /* 0x0000007a00907308 */ /* 0x000fe20000000400 */
[----:B------:R-:W-:Y:S01]  /*2bb0*/  FMUL.RZ R128, R2, 0.15915493667125701904 ;  /* 0x3e22f98302807820 */ /* 0x000fe2000040c000 */
[----:B------:R-:W-:-:S06]  /*2bc0*/  FMUL.FTZ R2, R115, R64 ;  /* 0x0000004073027220 */ /* 0x000fcc0000410000 */
[----:B------:R-:W-:Y:S01]  /*2bd0*/  MUFU.COS R146, R122 ;  /* 0x0000007a00927308 */ /* 0x000fe20000000000 */
[----:B------:R-:W-:-:S07]  /*2be0*/  FMUL.FTZ R118, R115, R62 ;  /* 0x0000003e73767220 */ /* 0x000fce0000410000 */
[----:B------:R-:W1:Y:S01]  /*2bf0*/  MUFU.EX2 R3, R3 ;  /* 0x0000000300037308 */ /* 0x000e620000000800 */
[----:B------:R-:W-:Y:S01]  /*2c00*/  FMUL.FTZ R126, R27, R60 ;  /* 0x0000003c1b7e7220 */ /* 0x000fe20000410000 */
[----:B--2---:R-:W-:Y:S01]  /*2c10*/  FMUL.FTZ R136, R114, R119 ;  /* 0x0000007772887220 */ /* 0x004fe20000410000 */
[----:B------:R-:W-:-:S05]  /*2c20*/  FMUL.FTZ R117, RZ, R138 ;  /* 0x0000008aff757220 */ /* 0x000fca0000410000 */
[----:B------:R-:W-:Y:S01]  /*2c30*/  MUFU.SIN R147, R124 ;  /* 0x0000007c00937308 */ /* 0x000fe20000000400 */
[----:B------:R-:W-:-:S07]  /*2c40*/  FMUL.RZ R126, R126, 0.15915493667125701904 ;  /* 0x3e22f9837e7e7820 */ /* 0x000fce000040c000 */
[----:B------:R2:W-:Y:S01]  /*2c50*/  MUFU.COS R149, R124 ;  /* 0x0000007c00957308 */ /* 0x0005e20000000000 */
[----:B------:R-:W-:Y:S01]  /*2c60*/  FFMA.FTZ R114, R136, R131, -R117 ;  /* 0x0000008388727223 */ /* 0x000fe20000010875 */
[----:B--2---:R-:W-:Y:S01]  /*2c70*/  FMUL.FTZ R124, R115, R60 ;  /* 0x0000003c737c7220 */ /* 0x004fe20000410000 */
[----:B------:R-:W-:-:S05]  /*2c80*/  FMUL.FTZ R115, R27, R62 ;  /* 0x0000003e1b737220 */ /* 0x000fca0000410000 */
[----:B------:R2:W-:Y:S01]  /*2c90*/  MUFU.EX2 R122, R2 ;  /* 0x00000002007a7308 */ /* 0x0005e20000000800 */
[----:B------:R-:W-:Y:S01]  /*2ca0*/  FMUL.RZ R130, R115, 0.15915493667125701904 ;  /* 0x3e22f98373827820 */ /* 0x000fe2000040c000 */
[----:B---3--:R-:W-:-:S06]  /*2cb0*/  FMUL.FTZ R142, R140, R123 ;  /* 0x0000007b8c8e7220 */ /* 0x008fcc0000410000 */
[----:B------:R-:W3:Y:S01]  /*2cc0*/  MUFU.COS R127, R128 ;  /* 0x00000080007f7308 */ /* 0x000ee20000000000 */
[----:B--2---:R-:W-:Y:S01]  /*2cd0*/  FMUL.FTZ R2, R138, R131 ;  /* 0x000000838a027220 */ /* 0x004fe20000410000 */
[----:B0-----:R-:W-:-:S03]  /*2ce0*/  FMUL.FTZ R140, R140, R121 ;  /* 0x000000798c8c7220 */ /* 0x001fc60000410000 */
[----:B------:R-:W-:-:S03]  /*2cf0*/  FFMA.FTZ R2, RZ, R136, R2 ;  /* 0x00000088ff027223 */ /* 0x000fc60000010002 */
[----:B------:R-:W0:Y:S01]  /*2d00*/  MUFU.SIN R125, R128 ;  /* 0x00000080007d7308 */ /* 0x000e220000000400 */
[----:B------:R-:W-:Y:S01]  /*2d10*/  FFMA.FTZ R117, R75, R72, R114 ;  /* 0x000000484b757223 */ /* 0x000fe20000010072 */
[C---:B-1----:R-:W-:Y:S01]  /*2d20*/  FMUL.FTZ R146, R3.reuse, R146 ;  /* 0x0000009203927220 */ /* 0x042fe20000410000 */
[----:B------:R-:W-:Y:S01]  /*2d30*/  FMUL.FTZ R144, R3, R144 ;  /* 0x0000009003907220 */ /* 0x000fe20000410000 */
[----:B------:R-:W-:-:S04]  /*2d40*/  FADD.FTZ R3, RZ, R2 ;  /* 0x00000002ff037221 */ /* 0x000fc80000010000 */
[----:B------:R-:W1:Y:S01]  /*2d50*/  MUFU.EX2 R116, R116 ;  /* 0x0000007400747308 */ /* 0x000e620000000800 */
[----:B------:R-:W-:-:S07]  /*2d60*/  FMUL.FTZ R123, R140, R117 ;  /* 0x000000758c7b7220 */ /* 0x000fce0000410000 */
[----:B------:R3:W-:Y:S01]  /*2d70*/  MUFU.EX2 R120, R118 ;  /* 0x0000007600787308 */ /* 0x0007e20000000800 */
[----:B------:R-:W-:-:S07]  /*2d80*/  FMUL.FTZ R2, R140, R3 ;  /* 0x000000038c027220 */ /* 0x000fce0000410000 */
[----:B------:R-:W2:Y:S08]  /*2d90*/  MUFU.SIN R115, R130 ;  /* 0x0000008200737308 */ /* 0x000eb00000000400 */
[----:B------:R-:W-:Y:S08]  /*2da0*/  MUFU.EX2 R124, R124 ;  /* 0x0000007c007c7308 */ /* 0x000ff00000000800 */
[----:B------:R-:W4:Y:S08]  /*2db0*/  MUFU.SIN R119, R126 ;  /* 0x0000007e00777308 */ /* 0x000f300000000400 */
[----:B------:R-:W4:Y:S01]  /*2dc0*/  MUFU.COS R121, R126 ;  /* 0x0000007e00797308 */ /* 0x000f220000000000 */
[C---:B------:R-:W-:Y:S01]  /*2dd0*/  FFMA.FTZ R123, R142.reuse, R3, R123 ;  /* 0x000000038e7b7223 */ /* 0x040fe2000001007b */
[----:B------:R-:W-:-:S06]  /*2de0*/  FFMA.FTZ R2, R142, R117, -R2 ;  /* 0x000000758e027223 */ /* 0x000fcc0000010802 */
[----:B------:R-:W4:Y:S01]  /*2df0*/  MUFU.COS R129, R130 ;  /* 0x0000008200817308 */ /* 0x000f220000000000 */
[C---:B---3--:R-:W-:Y:S01]  /*2e00*/  FMUL.FTZ R118, R122.reuse, R127 ;  /* 0x0000007f7a767220 */ /* 0x048fe20000410000 */
[----:B0-----:R-:W-:Y:S01]  /*2e10*/  FMUL.FTZ R122, R122, R125 ;  /* 0x0000007d7a7a7220 */ /* 0x001fe20000410000 */
[----:B------:R-:W-:Y:S01]  /*2e20*/  FADD.FTZ R125, RZ, R123 ;  /* 0x0000007bff7d7221 */ /* 0x000fe20000010000 */
[----:B------:R-:W-:Y:S01]  /*2e30*/  FFMA.FTZ R123, R73, R70, R2 ;  /* 0x00000046497b7223 */ /* 0x000fe20000010002 */
[C---:B-1----:R-:W-:Y:S01]  /*2e40*/  FMUL.FTZ R149, R116.reuse, R149 ;  /* 0x0000009574957220 */ /* 0x042fe20000410000 */
[----:B------:R-:W-:Y:S01]  /*2e50*/  FMUL.FTZ R147, R116, R147 ;  /* 0x0000009374937220 */ /* 0x000fe20000410000 */
[----:B--2---:R-:W-:Y:S01]  /*2e60*/  FMUL.FTZ R116, R120, R115 ;  /* 0x0000007378747220 */ /* 0x004fe20000410000 */
[C---:B----4-:R-:W-:Y:S01]  /*2e70*/  FMUL.FTZ R114, R124.reuse, R119 ;  /* 0x000000777c727220 */ /* 0x050fe20000410000 */
[----:B------:R-:W-:Y:S01]  /*2e80*/  FMUL.FTZ R115, R124, R121 ;  /* 0x000000797c737220 */ /* 0x000fe20000410000 */
[C---:B------:R-:W-:Y:S01]  /*2e90*/  FMUL.FTZ R121, R144.reuse, R125 ;  /* 0x0000007d90797220 */ /* 0x040fe20000410000 */
[----:B------:R-:W-:Y:S01]  /*2ea0*/  FMUL.FTZ R124, R144, R123 ;  /* 0x0000007b907c7220 */ /* 0x000fe20000410000 */
[-C--:B------:R-:W-:Y:S01]  /*2eb0*/  FMUL.FTZ R3, R9, R138.reuse ;  /* 0x0000008a09037220 */ /* 0x080fe20000410000 */
[----:B------:R-:W-:-:S02]  /*2ec0*/  FMUL.FTZ R2, R8, R138 ;  /* 0x0000008a08027220 */ /* 0x000fc40000410000 */
[----:B------:R-:W-:Y:S01]  /*2ed0*/  FFMA.FTZ R124, R146, R125, R124 ;  /* 0x0000007d927c7223 */ /* 0x000fe2000001007c */
[----:B------:R-:W-:Y:S01]  /*2ee0*/  FMUL.FTZ R117, R120, R129 ;  /* 0x0000008178757220 */ /* 0x000fe20000410000 */
[----:B------:R-:W-:Y:S01]  /*2ef0*/  FFMA.FTZ R120, R146, R123, -R121 ;  /* 0x0000007b92787223 */ /* 0x000fe20000010879 */
[-C--:B------:R-:W-:Y:S01]  /*2f00*/  FFMA.FTZ R3, R8, R136.reuse, -R3 ;  /* 0x0000008808037223 */ /* 0x080fe20000010803 */
[----:B------:R-:W-:Y:S01]  /*2f10*/  FFMA.FTZ R119, R9, R136, R2 ;  /* 0x0000008809777223 */ /* 0x000fe20000010002 */
[----:B------:R-:W-:Y:S01]  /*2f20*/  FADD.FTZ R124, RZ, R124 ;  /* 0x0000007cff7c7221 */ /* 0x000fe20000010000 */
[----:B------:R-:W-:Y:S01]  /*2f30*/  FFMA.FTZ R120, R71, R68, R120 ;  /* 0x0000004447787223 */ /* 0x000fe20000010078 */
[C---:B------:R-:W-:Y:S01]  /*2f40*/  FMUL.FTZ R121, R140.reuse, R3 ;  /* 0x000000038c797220 */ /* 0x040fe20000410000 */
[-C--:B------:R-:W-:Y:S01]  /*2f50*/  FMUL.FTZ R2, R140, R119.reuse ;  /* 0x000000778c027220 */ /* 0x080fe20000410000 */
[C---:B------:R-:W-:Y:S01]  /*2f60*/  FMUL.FTZ R123, R147.reuse, R124 ;  /* 0x0000007c937b7220 */ /* 0x040fe20000410000 */
[-C--:B------:R-:W-:Y:S01]  /*2f70*/  FMUL.FTZ R126, R147, R120.reuse ;  /* 0x00000078937e7220 */ /* 0x080fe20000410000 */
        /* <DEDUP_REMOVED lines=12> */
[----:B------:R-:W-:-:S02]  /*3040*/  FMUL.FTZ R124, R147, R2 ;  /* 0x00000002937c7220 */ /* 0x000fc40000410000 */
[C---:B------:R-:W-:Y:S01]  /*3050*/  FFMA.FTZ R128, R118.reuse, R125, R128 ;  /* 0x0000007d76807223 */ /* 0x040fe20000010080 */
[----:B------:R-:W-:Y:S01]  /*3060*/  FFMA.FTZ R126, R118, R123, -R3 ;  /* 0x0000007b767e7223 */ /* 0x000fe20000010803 */
[-C--:B------:R-:W-:Y:S01]  /*3070*/  FMUL.FTZ R3, R147, R120.reuse ;  /* 0x0000007893037220 */ /* 0x080fe20000410000 */
[----:B------:R-:W-:Y:S01]  /*3080*/  FFMA.FTZ R119, R149, R120, R124 ;  /* 0x0000007895777223 */ /* 0x000fe2000001007c */
[----:B------:R-:W-:Y:S01]  /*3090*/  FADD.FTZ R128, RZ, R128 ;  /* 0x00000080ff807221 */ /* 0x000fe20000010000 */
        /* <DEDUP_REMOVED lines=9> */
[----:B------:R-:W-:Y:S01]  /*3130*/  ISETP.NE.AND P2, PT, R104, 0x1f, PT ;  /* 0x0000001f6800780c */ /* 0x000fe20003f45270 */
[----:B------:R-:W-:Y:S01]  /*3140*/  FFMA.FTZ R2, R118, R119, R2 ;  /* 0x0000007776027223 */ /* 0x000fe20000010002 */
[C---:B------:R-:W-:Y:S01]  /*3150*/  FMUL.FTZ R124, R116.reuse, R121 ;  /* 0x00000079747c7220 */ /* 0x040fe20000410000 */
[----:B------:R-:W-:Y:S01]  /*3160*/  FADD.FTZ R3, RZ, R120 ;  /* 0x00000078ff037221 */ /* 0x000fe20000010000 */
[----:B------:R-:W-:Y:S01]  /*3170*/  FFMA.FTZ R126, R65, R62, R126 ;  /* 0x0000003e417e7223 */ /* 0x000fe2000001007e */
[-C--:B------:R-:W-:Y:S01]  /*3180*/  FMUL.FTZ R120, R116, R2.reuse ;  /* 0x0000000274787220 */ /* 0x080fe20000410000 */
[----:B------:R-:W-:-:S02]  /*3190*/  FFMA.FTZ R124, R117, R2, R124 ;  /* 0x00000002757c7223 */ /* 0x000fc4000001007c */
[C---:B------:R-:W-:Y:S01]  /*31a0*/  FMUL.FTZ R2, R114.reuse, R126 ;  /* 0x0000007e72027220 */ /* 0x040fe20000410000 */
[----:B------:R-:W-:Y:S01]  /*31b0*/  FFMA.FTZ R120, R117, R121, -R120 ;  /* 0x0000007975787223 */ /* 0x000fe20000010878 */
[CC--:B------:R-:W-:Y:S02]  /*31c0*/  FMUL.FTZ R128, R114.reuse, R3.reuse ;  /* 0x0000000372807220 */ /* 0x0c0fe40000410000 */
[C---:B------:R-:W-:Y:S01]  /*31d0*/  FFMA.FTZ R3, R115.reuse, R3, R2 ;  /* 0x0000000373037223 */ /* 0x040fe20000010002 */
[----:B------:R-:W-:Y:S01]  /*31e0*/  FMUL.FTZ R121, R114, R120 ;  /* 0x0000007872797220 */ /* 0x000fe20000410000 */
[----:B------:R-:W-:Y:S01]  /*31f0*/  @P2 LEA R2, R104, UR5, 0x3 ;  /* 0x0000000568022c11 */ /* 0x000fe2000f8e18ff */
[-C--:B------:R-:W-:Y:S02]  /*3200*/  FMUL.FTZ R119, R114, R124.reuse ;  /* 0x0000007c72777220 */ /* 0x080fe40000410000 */
[----:B------:R-:W-:Y:S01]  /*3210*/  FFMA.FTZ R124, R115, R124, R121 ;  /* 0x0000007c737c7223 */ /* 0x000fe20000010079 */
[----:B------:R-:W-:-:S02]  /*3220*/  FADD.FTZ R121, RZ, R3 ;  /* 0x00000003ff797221 */ /* 0x000fc40000010000 */
[----:B------:R-:W0:Y:S01]  /*3230*/  @P2 LDS.64 R2, [R2+0x1888] ;  /* 0x0018880002022984 */ /* 0x000e220000000a00 */
[C---:B------:R-:W-:Y:S01]  /*3240*/  FFMA.FTZ R128, R115.reuse, R126, -R128 ;  /* 0x0000007e73807223 */ /* 0x040fe20000010880 */
[----:B------:R-:W-:-:S03]  /*3250*/  FFMA.FTZ R132, R115, R120, -R119 ;  /* 0x0000007873847223 */ /* 0x000fc60000010877 */
[----:B------:R-:W-:Y:S01]  /*3260*/  FFMA.FTZ R127, R63, R60, R128 ;  /* 0x0000003c3f7f7223 */ /* 0x000fe20000010080 */
[----:B------:R-:W-:Y:S06]  /*3270*/  @P2 BRA `(.L_x_15574) ;  /* 0x0000000000142947 */ /* 0x000fec0003800000 */
[----:B------:R-:W-:Y:S01]  /*3280*/  ISETP.NE.AND P3, PT, R94, UR8, PT ;  /* 0x000000085e007c0c */ /* 0x000fe2000bf65270 */
[----:B0-----:R-:W-:Y:S01]  /*3290*/  HFMA2.MMA R3, -RZ, RZ, 0, 0 ;  /* 0x00000000ff037435 */ /* 0x001fe200000001ff */
[----:B------:R-:W-:-:S11]  /*32a0*/  MOV R2, 0x3f800000 ;  /* 0x3f80000000027802 */ /* 0x000fd60000000f00 */
[----:B------:R-:W-:-:S05]  /*32b0*/  @P3 IADD3 R119, R23, R28, RZ ;  /* 0x0000001c17773210 */ /* 0x000fca0007ffe0ff */
[----:B------:R1:W2:Y:S02]  /*32c0*/  @P3 LDS.64 R2, [R119] ;  /* 0x0000000077023984 */ /* 0x0002a40000000a00 */
.L_x_15574:
[----:B------:R-:W-:Y:S05]  /*32d0*/  BSYNC B0 ;  /* 0x0000000000007941 */ /* 0x000fea0003800000 */
.L_x_15573:
[----:B------:R-:W3:Y:S01]  /*32e0*/  SHFL.UP PT, R129, R127, 0x1, RZ ;  /* 0x042000007f817989 */ /* 0x000ee200000e00ff */
[----:B------:R-:W-:Y:S01]  /*32f0*/  ISETP.GE.AND P3, PT, R103, 0x1, PT ;  /* 0x000000016700780c */ /* 0x000fe20003f66270 */
[CC--:B-1---5:R-:W-:Y:S01]  /*3300*/  FMUL.FTZ R119, R5.reuse, R7.reuse ;  /* 0x0000000705777220 */ /* 0x0e2fe20000410000 */
[-C--:B------:R-:W-:Y:S01]  /*3310*/  FMUL.FTZ R5, R5, R6.reuse ;  /* 0x0000000605057220 */ /* 0x080fe20000410000 */
[----:B------:R-:W1:Y:S01]  /*3320*/  SHFL.UP PT, R133, R121, 0x1, RZ ;  /* 0x0420000079857989 */ /* 0x000e6200000e00ff */
[----:B------:R-:W-:Y:S01]  /*3330*/  ISETP.GE.OR P0, PT, R94, UR8, P0 ;  /* 0x000000085e007c0c */ /* 0x000fe20008706670 */
[C---:B------:R-:W-:Y:S01]  /*3340*/  FFMA.FTZ R150, R4.reuse, R6, -R119 ;  /* 0x0000000604967223 */ /* 0x040fe20000010877 */
[----:B------:R-:W-:Y:S01]  /*3350*/  FFMA.FTZ R148, R4, R7, R5 ;  /* 0x0000000704947223 */ /* 0x000fe20000010005 */
[----:B------:R-:W4:Y:S01]  /*3360*/  SHFL.UP PT, R123, R132, 0x1, RZ ;  /* 0x04200000847b7989 */ /* 0x000f2200000e00ff */
[----:B------:R-:W-:Y:S01]  /*3370*/  BSSY B0, `(.L_x_15575) ;  /* 0x00000c2000007945 */ /* 0x000fe20003800000 */
[C---:B------:R-:W-:Y:S01]  /*3380*/  FMUL.FTZ R152, R29.reuse, R150 ;  /* 0x000000961d987220 */ /* 0x040fe20000410000 */
[-C--:B------:R-:W-:Y:S01]  /*3390*/  FMUL.FTZ R153, R29, R148.reuse ;  /* 0x000000941d997220 */ /* 0x080fe20000410000 */
[----:B------:R-:W0:Y:S01]  /*33a0*/  SHFL.UP PT, R125, R124, 0x1, RZ ;  /* 0x042000007c7d7989 */ /* 0x000e2200000e00ff */
[C---:B------:R-:W-:Y:S01]  /*33b0*/  FMUL.FTZ R141, R30.reuse, R148 ;  /* 0x000000941e8d7220 */ /* 0x040fe20000410000 */
[----:B------:R-:W-:Y:S01]  /*33c0*/  FMUL.FTZ R151, R30, R150 ;  /* 0x000000961e977220 */ /* 0x000fe20000410000 */
[C---:B------:R-:W-:Y:S01]  /*33d0*/  ISETP.GT.U32.AND P4, PT, R135.reuse, 0x1b, PT ;  /* 0x0000001b8700780c */ /* 0x040fe20003f84070 */
[----:B------:R-:W-:Y:S01]  /*33e0*/  SHFL.IDX PT, R10, R10, RZ, 0x1f ;  /* 0x00001fff0a0a7589 */ /* 0x000fe200000e0000 */
[----:B------:R-:W-:-:S02]  /*33f0*/  ISETP.GT.U32.AND P5, PT, R135, 0x17, PT ;  /* 0x000000178700780c */ /* 0x000fc40003fa4070 */
[----:B------:R-:W-:Y:S01]  /*3400*/  ISETP.GT.U32.AND P6, PT, R135, 0xf, PT ;  /* 0x0000000f8700780c */ /* 0x000fe20003fc4070 */
[----:B------:R-:W-:Y:S01]  /*3410*/  SHFL.IDX PT, R11, R11, RZ, 0x1f ;  /* 0x00001fff0b0b7589 */ /* 0x000fe200000e0000 */
[C---:B---3--:R-:W-:Y:S01]  /*3420*/  FMUL.FTZ R137, R124.reuse, R129 ;  /* 0x000000817c897220 */ /* 0x048fe20000410000 */
[----:B-1----:R-:W-:-:S03]  /*3430*/  FMUL.FTZ R126, R124, R133 ;  /* 0x000000857c7e7220 */ /* 0x002fc60000410000 */
[----:B------:R-:W-:Y:S01]  /*3440*/  FFMA.FTZ R6, R132, R133, R137 ;  /* 0x0000008584067223 */ /* 0x000fe20000010089 */
[----:B----4-:R-:W-:Y:S01]  /*3450*/  FMUL.FTZ R120, R124, R123 ;  /* 0x0000007b7c787220 */ /* 0x010fe20000410000 */
[C---:B------:R-:W-:Y:S02]  /*3460*/  FFMA.FTZ R126, R132.reuse, R129, -R126 ;  /* 0x00000081847e7223 */ /* 0x040fe4000001087e */
[----:B------:R-:W-:Y:S01]  /*3470*/  @P3 FADD.FTZ R121, R121, R6 ;  /* 0x0000000679793221 */ /* 0x000fe20000010000 */
[-C--:B0-----:R-:W-:Y:S01]  /*3480*/  FFMA.FTZ R119, R132, R125.reuse, R120 ;  /* 0x0000007d84777223 */ /* 0x081fe20000010078 */
[----:B------:R-:W-:Y:S01]  /*3490*/  FMUL.FTZ R125, R124, R125 ;  /* 0x0000007d7c7d7220 */ /* 0x000fe20000410000 */
[----:B------:R-:W-:Y:S02]  /*34a0*/  @P3 FADD.FTZ R127, R127, R126 ;  /* 0x0000007e7f7f3221 */ /* 0x000fe40000010000 */
[----:B------:R-:W0:Y:S01]  /*34b0*/  SHFL.UP PT, R7, R121, 0x2, RZ ;  /* 0x0440000079077989 */ /* 0x000e2200000e00ff */
[----:B------:R-:W-:Y:S01]  /*34c0*/  FMUL.FTZ R120, R114, R153 ;  /* 0x0000009972787220 */ /* 0x000fe20000410000 */
[----:B------:R-:W-:Y:S01]  /*34d0*/  @P3 FFMA.FTZ R132, R132, R123, -R125 ;  /* 0x0000007b84843223 */ /* 0x000fe2000001087d */
[----:B------:R-:W-:Y:S01]  /*34e0*/  FSEL R119, R124, R119, !P3 ;  /* 0x000000777c777208 */ /* 0x000fe20005800000 */
[----:B------:R-:W1:Y:S01]  /*34f0*/  SHFL.UP PT, R6, R127, 0x2, RZ ;  /* 0x044000007f067989 */ /* 0x000e6200000e00ff */
[C---:B------:R-:W-:Y:S01]  /*3500*/  FMUL.FTZ R123, R115.reuse, R153 ;  /* 0x00000099737b7220 */ /* 0x040fe20000410000 */
[-C--:B------:R-:W-:Y:S01]  /*3510*/  FFMA.FTZ R120, R115, R152.reuse, -R120 ;  /* 0x0000009873787223 */ /* 0x080fe20000010878 */
[----:B------:R-:W-:Y:S01]  /*3520*/  ISETP.GE.AND P3, PT, R103, 0x2, PT ;  /* 0x000000026700780c */ /* 0x000fe20003f66270 */
[----:B------:R-:W3:Y:S01]  /*3530*/  SHFL.UP PT, R4, R132, 0x2, RZ ;  /* 0x0440000084047989 */ /* 0x000ee200000e00ff */
[----:B------:R-:W-:Y:S01]  /*3540*/  FFMA.FTZ R124, -R114, R152, -R123 ;  /* 0x00000098727c7223 */ /* 0x000fe2000001097b */
[----:B------:R-:W-:-:S02]  /*3550*/  FADD.FTZ R120, R151, R120 ;  /* 0x0000007897787221 */ /* 0x000fc40000010000 */
[----:B------:R-:W4:Y:S01]  /*3560*/  SHFL.UP PT, R5, R119, 0x2, RZ ;  /* 0x0440000077057989 */ /* 0x000f2200000e00ff */
[----:B------:R-:W-:Y:S01]  /*3570*/  FADD.FTZ R125, -R141, R124 ;  /* 0x0000007c8d7d7221 */ /* 0x000fe20000010100 */
[----:B------:R-:W-:-:S03]  /*3580*/  FMUL.FTZ R128, R116, -R120 ;  /* 0x8000007874807220 */ /* 0x000fc60000410000 */
[-C--:B------:R-:W-:Y:S01]  /*3590*/  FMUL.FTZ R124, R116, -R125.reuse ;  /* 0x8000007d747c7220 */ /* 0x080fe20000410000 */
[----:B------:R-:W-:Y:S01]  /*35a0*/  FFMA.FTZ R128, R117, R125, R128 ;  /* 0x0000007d75807223 */ /* 0x000fe20000010080 */
[----:B------:R-:W-:Y:S02]  /*35b0*/  FMUL.FTZ R125, R31, R150 ;  /* 0x000000961f7d7220 */ /* 0x000fe40000410000 */
[----:B------:R-:W-:Y:S01]  /*35c0*/  FFMA.FTZ R126, R117, R120, -R124 ;  /* 0x00000078757e7223 */ /* 0x000fe2000001087c */
[----:B0-----:R-:W-:-:S03]  /*35d0*/  FMUL.FTZ R123, R119, R7 ;  /* 0x00000007777b7220 */ /* 0x001fc60000410000 */
[----:B------:R-:W-:Y:S01]  /*35e0*/  FADD.FTZ R129, R125, R126 ;  /* 0x0000007e7d817221 */ /* 0x000fe20000010000 */
[-C--:B-1----:R-:W-:Y:S01]  /*35f0*/  FMUL.FTZ R124, R119, R6.reuse ;  /* 0x00000006777c7220 */ /* 0x082fe20000410000 */
[C---:B------:R-:W-:Y:S01]  /*3600*/  FFMA.FTZ R6, R132.reuse, R6, -R123 ;  /* 0x0000000684067223 */ /* 0x040fe2000001087b */
[----:B------:R-:W-:Y:S01]  /*3610*/  FMUL.FTZ R123, R31, R148 ;  /* 0x000000941f7b7220 */ /* 0x000fe20000410000 */
[-C--:B---3--:R-:W-:Y:S01]  /*3620*/  FMUL.FTZ R120, R119, R4.reuse ;  /* 0x0000000477787220 */ /* 0x088fe20000410000 */
[C---:B------:R-:W-:Y:S01]  /*3630*/  FFMA.FTZ R124, R132.reuse, R7, R124 ;  /* 0x00000007847c7223 */ /* 0x040fe2000001007c */
[----:B------:R-:W-:Y:S01]  /*3640*/  @P3 FADD.FTZ R127, R127, R6 ;  /* 0x000000067f7f3221 */ /* 0x000fe20000010000 */
[----:B------:R-:W-:Y:S01]  /*3650*/  FADD.FTZ R137, -R123, R128 ;  /* 0x000000807b897221 */ /* 0x000fe20000010100 */
[-C--:B----4-:R-:W-:Y:S01]  /*3660*/  FMUL.FTZ R7, R119, R5.reuse ;  /* 0x0000000577077220 */ /* 0x090fe20000410000 */
[C---:B------:R-:W-:Y:S01]  /*3670*/  FFMA.FTZ R120, R132.reuse, R5, R120 ;  /* 0x0000000584787223 */ /* 0x040fe20000010078 */
[----:B------:R-:W-:Y:S01]  /*3680*/  @P3 FADD.FTZ R121, R121, R124 ;  /* 0x0000007c79793221 */ /* 0x000fe20000010000 */
[----:B------:R-:W0:Y:S01]  /*3690*/  SHFL.UP PT, R133, R127, 0x4, RZ ;  /* 0x048000007f857989 */ /* 0x000e2200000e00ff */
[----:B------:R-:W-:Y:S01]  /*36a0*/  @P3 FFMA.FTZ R132, R132, R4, -R7 ;  /* 0x0000000484843223 */ /* 0x000fe20000010807 */
[C---:B------:R-:W-:Y:S01]  /*36b0*/  FMUL.FTZ R139, R122.reuse, -R137 ;  /* 0x800000897a8b7220 */ /* 0x040fe20000410000 */
[----:B------:R-:W-:Y:S01]  /*36c0*/  FSEL R124, R119, R120, !P3 ;  /* 0x00000078777c7208 */ /* 0x000fe20005800000 */
[----:B------:R-:W1:Y:S01]  /*36d0*/  SHFL.UP PT, R7, R121, 0x4, RZ ;  /* 0x0480000079077989 */ /* 0x000e6200000e00ff */
[-C--:B------:R-:W-:Y:S01]  /*36e0*/  FMUL.FTZ R4, R122, -R129.reuse ;  /* 0x800000817a047220 */ /* 0x080fe20000410000 */
[----:B------:R-:W-:Y:S01]  /*36f0*/  FFMA.FTZ R139, R118, R129, -R139 ;  /* 0x00000081768b7223 */ /* 0x000fe2000001088b */
[----:B------:R-:W-:Y:S01]  /*3700*/  FMUL.FTZ R128, R32, R150 ;  /* 0x0000009620807220 */ /* 0x000fe20000410000 */
[----:B------:R-:W3:Y:S01]  /*3710*/  SHFL.UP PT, R5, R132, 0x4, RZ ;  /* 0x0480000084057989 */ /* 0x000ee200000e00ff */
[----:B------:R-:W-:Y:S01]  /*3720*/  FFMA.FTZ R6, R118, R137, R4 ;  /* 0x0000008976067223 */ /* 0x000fe20000010004 */
[----:B--2---:R-:W-:Y:S01]  /*3730*/  FMUL.FTZ R4, R114, -R2 ;  /* 0x8000000272047220 */ /* 0x004fe20000410000 */
[----:B------:R-:W-:Y:S01]  /*3740*/  FMUL.FTZ R129, R32, R148 ;  /* 0x0000009420817220 */ /* 0x000fe20000410000 */
[----:B------:R-:W2:Y:S01]  /*3750*/  SHFL.UP PT, R119, R124, 0x4, RZ ;  /* 0x048000007c777989 */ /* 0x000ea200000e00ff */
[-C--:B------:R-:W-:Y:S01]  /*3760*/  FMUL.FTZ R137, R114, R3.reuse ;  /* 0x0000000372897220 */ /* 0x080fe20000410000 */
[----:B------:R-:W-:Y:S01]  /*3770*/  FADD.FTZ R120, R128, R139 ;  /* 0x0000008b80787221 */ /* 0x000fe20000010000 */
[----:B------:R-:W-:Y:S01]  /*3780*/  FFMA.FTZ R4, R115, -R3, R4 ;  /* 0x8000000373047223 */ /* 0x000fe20000010004 */
[----:B------:R-:W-:Y:S01]  /*3790*/  ISETP.GE.AND P3, PT, R103, 0x4, PT ;  /* 0x000000046700780c */ /* 0x000fe20003f66270 */
[----:B------:R-:W-:Y:S01]  /*37a0*/  FADD.FTZ R126, -R129, R6 ;  /* 0x00000006817e7221 */ /* 0x000fe20000010100 */
[----:B------:R-:W-:Y:S01]  /*37b0*/  FFMA.FTZ R137, R115, R2, -R137 ;  /* 0x0000000273897223 */ /* 0x000fe20000010889 */
[C---:B------:R-:W-:Y:S01]  /*37c0*/  FMUL.FTZ R145, R147.reuse, -R120 ;  /* 0x8000007893917220 */ /* 0x040fe20000410000 */
[C---:B------:R-:W-:Y:S01]  /*37d0*/  FMUL.FTZ R6, R116.reuse, -R4 ;  /* 0x8000000474067220 */ /* 0x040fe20000410000 */
[-C--:B------:R-:W-:Y:S01]  /*37e0*/  FMUL.FTZ R130, R147, -R126.reuse ;  /* 0x8000007e93827220 */ /* 0x080fe20000410000 */
[-C--:B------:R-:W-:Y:S01]  /*37f0*/  FMUL.FTZ R139, R116, -R137.reuse ;  /* 0x80000089748b7220 */ /* 0x080fe20000410000 */
[----:B------:R-:W-:Y:S01]  /*3800*/  FFMA.FTZ R154, R149, R126, R145 ;  /* 0x0000007e959a7223 */ /* 0x000fe20000010091 */
[----:B------:R-:W-:Y:S01]  /*3810*/  FFMA.FTZ R137, R117, R137, -R6 ;  /* 0x0000008975897223 */ /* 0x000fe20000010806 */
[C---:B0-----:R-:W-:Y:S01]  /*3820*/  FMUL.FTZ R126, R124.reuse, R133 ;  /* 0x000000857c7e7220 */ /* 0x041fe20000410000 */
[----:B------:R-:W-:Y:S01]  /*3830*/  FFMA.FTZ R143, R149, R120, -R130 ;  /* 0x00000078958f7223 */ /* 0x000fe20000010882 */
[----:B------:R-:W-:Y:S01]  /*3840*/  FFMA.FTZ R139, R117, R4, R139 ;  /* 0x00000004758b7223 */ /* 0x000fe2000001008b */
[-C--:B-1----:R-:W-:Y:S01]  /*3850*/  FMUL.FTZ R145, R124, R7.reuse ;  /* 0x000000077c917220 */ /* 0x082fe20000410000 */
[----:B------:R-:W-:Y:S01]  /*3860*/  FFMA.FTZ R126, R132, R7, R126 ;  /* 0x00000007847e7223 */ /* 0x000fe2000001007e */
[----:B------:R-:W-:Y:S01]  /*3870*/  FMUL.FTZ R130, R33, R150 ;  /* 0x0000009621827220 */ /* 0x000fe20000410000 */
[----:B---3--:R-:W-:Y:S01]  /*3880*/  FMUL.FTZ R6, R124, R5 ;  /* 0x000000057c067220 */ /* 0x008fe20000410000 */
[----:B------:R-:W-:Y:S01]  /*3890*/  FFMA.FTZ R120, R132, R133, -R145 ;  /* 0x0000008584787223 */ /* 0x000fe20000010891 */
[----:B------:R-:W-:Y:S01]  /*38a0*/  @P3 FADD.FTZ R121, R121, R126 ;  /* 0x0000007e79793221 */ /* 0x000fe20000010000 */
[----:B------:R-:W-:Y:S01]  /*38b0*/  FADD.FTZ R155, R130, R143 ;  /* 0x0000008f829b7221 */ /* 0x000fe20000010000 */
[-C--:B--2---:R-:W-:Y:S01]  /*38c0*/  FMUL.FTZ R4, R124, R119.reuse ;  /* 0x000000777c047220 */ /* 0x084fe20000410000 */
[C---:B------:R-:W-:Y:S01]  /*38d0*/  FFMA.FTZ R119, R132.reuse, R119, R6 ;  /* 0x0000007784777223 */ /* 0x040fe20000010006 */
[----:B------:R-:W-:Y:S01]  /*38e0*/  @P3 FADD.FTZ R127, R127, R120 ;  /* 0x000000787f7f3221 */ /* 0x000fe20000010000 */
[----:B------:R-:W-:Y:S01]  /*38f0*/  SHFL.UP PT, R143, R121, 0x8, RZ ;  /* 0x05000000798f7989 */ /* 0x000fe200000e00ff */
[----:B------:R-:W-:Y:S01]  /*3900*/  @P3 FFMA.FTZ R132, R132, R5, -R4 ;  /* 0x0000000584843223 */ /* 0x000fe20000010804 */
[-C--:B------:R-:W-:Y:S01]  /*3910*/  FMUL.FTZ R133, R33, R148.reuse ;  /* 0x0000009421857220 */ /* 0x080fe20000410000 */
[----:B------:R-:W-:Y:S01]  /*3920*/  FSEL R124, R124, R119, !P3 ;  /* 0x000000777c7c7208 */ /* 0x000fe20005800000 */
[----:B------:R-:W-:Y:S01]  /*3930*/  FMUL.FTZ R6, R122, -R137 ;  /* 0x800000897a067220 */ /* 0x000fe20000410000 */
[----:B------:R-:W0:Y:S01]  /*3940*/  SHFL.UP PT, R119, R127, 0x8, RZ ;  /* 0x050000007f777989 */ /* 0x000e2200000e00ff */
[----:B------:R-:W-:Y:S01]  /*3950*/  FADD.FTZ R157, -R133, R154 ;  /* 0x0000009a859d7221 */ /* 0x000fe20000010100 */
[----:B------:R-:W-:Y:S01]  /*3960*/  FMUL.FTZ R4, R144, -R155 ;  /* 0x8000009b90047220 */ /* 0x000fe20000410000 */
[-C--:B------:R-:W-:Y:S01]  /*3970*/  FMUL.FTZ R5, R122, -R139.reuse ;  /* 0x8000008b7a057220 */ /* 0x080fe20000410000 */
[----:B------:R-:W1:Y:S01]  /*3980*/  SHFL.UP PT, R7, R132, 0x8, RZ ;  /* 0x0500000084077989 */ /* 0x000e6200000e00ff */
[----:B------:R-:W-:Y:S01]  /*3990*/  FFMA.FTZ R6, R118, R139, R6 ;  /* 0x0000008b76067223 */ /* 0x000fe20000010006 */
[-C--:B------:R-:W-:Y:S01]  /*39a0*/  FFMA.FTZ R154, R146, R157.reuse, R4 ;  /* 0x0000009d929a7223 */ /* 0x080fe20000010004 */
[----:B------:R-:W-:Y:S01]  /*39b0*/  FMUL.FTZ R159, R144, -R157 ;  /* 0x8000009d909f7220 */ /* 0x000fe20000410000 */
[----:B------:R-:W2:Y:S01]  /*39c0*/  SHFL.UP PT, R145, R124, 0x8, RZ ;  /* 0x050000007c917989 */ /* 0x000ea200000e00ff */
[----:B------:R-:W-:Y:S01]  /*39d0*/  FFMA.FTZ R4, R118, R137, -R5 ;  /* 0x0000008976047223 */ /* 0x000fe20000010805 */
[----:B------:R-:W-:Y:S01]  /*39e0*/  FMUL.FTZ R139, R34, R148 ;  /* 0x00000094228b7220 */ /* 0x000fe20000410000 */
[----:B------:R-:W-:Y:S01]  /*39f0*/  FFMA.FTZ R126, R146, R155, -R159 ;  /* 0x0000009b927e7223 */ /* 0x000fe2000001089f */
[----:B------:R-:W-:Y:S01]  /*3a00*/  FMUL.FTZ R137, R34, R150 ;  /* 0x0000009622897220 */ /* 0x000fe20000410000 */
[----:B------:R-:W-:Y:S01]  /*3a10*/  FMUL.FTZ R120, R147, -R4 ;  /* 0x8000000493787220 */ /* 0x000fe20000410000 */
[----:B------:R-:W-:Y:S01]  /*3a20*/  FADD.FTZ R161, -R139, R154 ;  /* 0x0000009a8ba17221 */ /* 0x000fe20000010100 */
[----:B------:R-:W-:Y:S01]  /*3a30*/  ISETP.GE.AND P3, PT, R103, 0x8, PT ;  /* 0x000000086700780c */ /* 0x000fe20003f66270 */
[-C--:B------:R-:W-:Y:S01]  /*3a40*/  FMUL.FTZ R5, R147, -R6.reuse ;  /* 0x8000000693057220 */ /* 0x080fe20000410000 */
[----:B------:R-:W-:Y:S01]  /*3a50*/  FADD.FTZ R157, R137, R126 ;  /* 0x0000007e899d7221 */ /* 0x000fe20000010000 */
[C---:B------:R-:W-:Y:S01]  /*3a60*/  FFMA.FTZ R155, R149.reuse, R6, R120 ;  /* 0x00000006959b7223 */ /* 0x040fe20000010078 */
[C---:B------:R-:W-:Y:S01]  /*3a70*/  FMUL.FTZ R163, R140.reuse, -R161 ;  /* 0x800000a18ca37220 */ /* 0x040fe20000410000 */
[----:B------:R-:W-:Y:S01]  /*3a80*/  FFMA.FTZ R159, R149, R4, -R5 ;  /* 0x00000004959f7223 */ /* 0x000fe20000010805 */
[----:B------:R-:W-:Y:S01]  /*3a90*/  FMUL.FTZ R6, R140, -R157 ;  /* 0x8000009d8c067220 */ /* 0x000fe20000410000 */
[----:B------:R-:W-:Y:S01]  /*3aa0*/  FMUL.FTZ R5, R144, -R155 ;  /* 0x8000009b90057220 */ /* 0x000fe20000410000 */
[----:B------:R-:W-:Y:S01]  /*3ab0*/  FFMA.FTZ R4, R142, R157, -R163 ;  /* 0x0000009d8e047223 */ /* 0x000fe200000108a3 */
[C---:B0-----:R-:W-:Y:S01]  /*3ac0*/  FMUL.FTZ R154, R124.reuse, R119 ;  /* 0x000000777c9a7220 */ /* 0x041fe20000410000 */
[----:B------:R-:W-:Y:S01]  /*3ad0*/  FMUL.FTZ R126, R124, R143 ;  /* 0x0000008f7c7e7220 */ /* 0x000fe20000410000 */
[-C--:B------:R-:W-:Y:S01]  /*3ae0*/  FFMA.FTZ R5, R146, R159.reuse, -R5 ;  /* 0x0000009f92057223 */ /* 0x080fe20000010805 */
[----:B------:R-:W-:Y:S01]  /*3af0*/  FMUL.FTZ R159, R144, -R159 ;  /* 0x8000009f909f7220 */ /* 0x000fe20000410000 */
[----:B-1----:R-:W-:Y:S01]  /*3b00*/  FMUL.FTZ R157, R124, R7 ;  /* 0x000000077c9d7220 */ /* 0x002fe20000410000 */
[C---:B------:R-:W-:Y:S01]  /*3b10*/  FFMA.FTZ R154, R132.reuse, R143, R154 ;  /* 0x0000008f849a7223 */ /* 0x040fe2000001009a */
[----:B------:R-:W-:Y:S01]  /*3b20*/  FFMA.FTZ R126, R132, R119, -R126 ;  /* 0x00000077847e7223 */ /* 0x000fe2000001087e */
[----:B------:R-:W-:Y:S01]  /*3b30*/  FFMA.FTZ R155, R146, R155, R159 ;  /* 0x0000009b929b7223 */ /* 0x000fe2000001009f */
[-C--:B--2---:R-:W-:Y:S01]  /*3b40*/  FMUL.FTZ R120, R124, R145.reuse ;  /* 0x000000917c787220 */ /* 0x084fe20000410000 */
[C---:B------:R-:W-:Y:S01]  /*3b50*/  FFMA.FTZ R157, R132.reuse, R145, R157 ;  /* 0x00000091849d7223 */ /* 0x040fe2000001009d */
[----:B------:R-:W-:Y:S01]  /*3b60*/  @P3 FADD.FTZ R121, R121, R154 ;  /* 0x0000009a79793221 */ /* 0x000fe20000010000 */
[----:B------:R-:W-:Y:S01]  /*3b70*/  @P3 FADD.FTZ R127, R127, R126 ;  /* 0x0000007e7f7f3221 */ /* 0x000fe20000010000 */
[----:B------:R-:W-:Y:S01]  /*3b80*/  @P3 FFMA.FTZ R132, R132, R7, -R120 ;  /* 0x0000000784843223 */ /* 0x000fe20000010878 */
[----:B------:R-:W-:Y:S01]  /*3b90*/  FFMA.FTZ R6, R142, R161, R6 ;  /* 0x000000a18e067223 */ /* 0x000fe20000010006 */
[----:B------:R-:W-:Y:S01]  /*3ba0*/  FSEL R124, R124, R157, !P3 ;  /* 0x0000009d7c7c7208 */ /* 0x000fe20005800000 */
[----:B------:R-:W0:Y:S01]  /*3bb0*/  SHFL.UP PT, R163, R121, 0x10, RZ ;  /* 0x0600000079a37989 */ /* 0x000e2200000e00ff */
[----:B------:R-:W-:Y:S01]  /*3bc0*/  FMUL.FTZ R7, R140, -R155 ;  /* 0x8000009b8c077220 */ /* 0x000fe20000410000 */
[C---:B------:R-:W-:Y:S01]  /*3bd0*/  FMUL.FTZ R145, R35.reuse, R150 ;  /* 0x0000009623917220 */ /* 0x040fe20000410000 */
[----:B------:R-:W-:Y:S01]  /*3be0*/  FMUL.FTZ R143, R35, R148 ;  /* 0x00000094238f7220 */ /* 0x000fe20000410000 */
[----:B------:R-:W1:Y:S01]  /*3bf0*/  SHFL.UP PT, R159, R132, 0x10, RZ ;  /* 0x06000000849f7989 */ /* 0x000e6200000e00ff */
[-C--:B------:R-:W-:Y:S01]  /*3c00*/  FFMA.FTZ R154, R142, R5.reuse, -R7 ;  /* 0x000000058e9a7223 */ /* 0x080fe20000010807 */
[----:B------:R-:W-:Y:S01]  /*3c10*/  FMUL.FTZ R5, R140, -R5 ;  /* 0x800000058c057220 */ /* 0x000fe20000410000 */
[----:B------:R-:W-:Y:S01]  /*3c20*/  FADD.FTZ R119, R145, R4 ;  /* 0x0000000491777221 */ /* 0x000fe20000010000 */
[----:B------:R-:W2:Y:S01]  /*3c30*/  SHFL.UP PT, R161, R127, 0x10, RZ ;  /* 0x060000007fa17989 */ /* 0x000ea200000e00ff */
[----:B------:R-:W-:Y:S01]  /*3c40*/  FADD.FTZ R126, -R143, R6 ;  /* 0x000000068f7e7221 */ /* 0x000fe20000010100 */
[----:B------:R-:W-:Y:S01]  /*3c50*/  FFMA.FTZ R120, R142, R155, R5 ;  /* 0x0000009b8e787223 */ /* 0x000fe20000010005 */
[----:B------:R-:W-:Y:S01]  /*3c60*/  HFMA2.MMA R5, -RZ, RZ, 0, 0 ;  /* 0x00000000ff057435 */ /* 0x000fe200000001ff */
[----:B------:R-:W3:Y:S01]  /*3c70*/  SHFL.UP PT, R165, R124, 0x10, RZ ;  /* 0x060000007ca57989 */ /* 0x000ee200000e00ff */
[C---:B------:R-:W-:Y:S01]  /*3c80*/  FMUL.FTZ R155, R138.reuse, -R119 ;  /* 0x800000778a9b7220 */ /* 0x040fe20000410000 */
[----:B------:R-:W-:Y:S01]  /*3c90*/  ISETP.GE.AND P3, PT, R103, 0x10, PT ;  /* 0x000000106700780c */ /* 0x000fe20003f66270 */
[----:B------:R-:W-:Y:S01]  /*3ca0*/  FMUL.FTZ R157, R138, -R126 ;  /* 0x8000007e8a9d7220 */ /* 0x000fe20000410000 */
[----:B------:R-:W-:-:S02]  /*3cb0*/  MOV R4, 0x3f800000 ;  /* 0x3f80000000047802 */ /* 0x000fc40000000f00 */
[----:B------:R-:W-:Y:S01]  /*3cc0*/  CS2R R6, SRZ ;  /* 0x0000000000067805 */ /* 0x000fe2000001ff00 */
[C---:B------:R-:W-:Y:S01]  /*3cd0*/  FFMA.FTZ R155, R136.reuse, R126, R155 ;  /* 0x0000007e889b7223 */ /* 0x040fe2000001009b */
[----:B------:R-:W-:Y:S01]  /*3ce0*/  FFMA.FTZ R157, R136, R119, -R157 ;  /* 0x00000077889d7223 */ /* 0x000fe2000001089d */
[----:B------:R-:W-:Y:S01]  /*3cf0*/  FMUL.FTZ R119, R138, -R120 ;  /* 0x800000788a777220 */ /* 0x000fe20000410000 */
[C---:B------:R-:W-:Y:S01]  /*3d00*/  FMUL.FTZ R150, R0.reuse, R150 ;  /* 0x0000009600967220 */ /* 0x040fe20000410000 */
[----:B------:R-:W-:Y:S01]  /*3d10*/  FMUL.FTZ R148, R0, R148 ;  /* 0x0000009400947220 */ /* 0x000fe20000410000 */
[----:B------:R-:W4:Y:S01]  /*3d20*/  @!P0 LDS.128 R4, [UR6+0x1980] ;  /* 0x00198006ff048984 */ /* 0x000f220008000c00 */
[----:B0-----:R-:W-:Y:S01]  /*3d30*/  FMUL.FTZ R158, R124, R163 ;  /* 0x000000a37c9e7220 */ /* 0x001fe20000410000 */
[----:B------:R-:W-:Y:S01]  /*3d40*/  ISETP.NE.AND P0, PT, R135, 0x1f, PT ;  /* 0x0000001f8700780c */ /* 0x000fe20003f05270 */
[-C--:B------:R-:W-:Y:S01]  /*3d50*/  FFMA.FTZ R119, R136, R154.reuse, -R119 ;  /* 0x0000009a88777223 */ /* 0x080fe20000010877 */
[----:B------:R-:W-:Y:S01]  /*3d60*/  FMUL.FTZ R154, R138, -R154 ;  /* 0x8000009a8a9a7220 */ /* 0x000fe20000410000 */
[----:B-1----:R-:W-:-:S03]  /*3d70*/  FMUL.FTZ R126, R124, R159 ;  /* 0x0000009f7c7e7220 */ /* 0x002fc60000410000 */
[----:B------:R-:W-:Y:S01]  /*3d80*/  FFMA.FTZ R120, R136, R120, R154 ;  /* 0x0000007888787223 */ /* 0x000fe2000001009a */
[-C--:B--2---:R-:W-:Y:S01]  /*3d90*/  FMUL.FTZ R160, R124, R161.reuse ;  /* 0x000000a17ca07220 */ /* 0x084fe20000410000 */
[C---:B------:R-:W-:Y:S01]  /*3da0*/  FFMA.FTZ R158, R132.reuse, R161, -R158 ;  /* 0x000000a1849e7223 */ /* 0x040fe2000001089e */
[-C--:B---3--:R-:W-:Y:S01]  /*3db0*/  FFMA.FTZ R126, R132, R165.reuse, R126 ;  /* 0x000000a5847e7223 */ /* 0x088fe2000001007e */
[----:B------:R-:W-:Y:S01]  /*3dc0*/  FMUL.FTZ R156, R124, R165 ;  /* 0x000000a57c9c7220 */ /* 0x000fe20000410000 */
[C---:B------:R-:W-:Y:S01]  /*3dd0*/  FFMA.FTZ R160, R132.reuse, R163, R160 ;  /* 0x000000a384a07223 */ /* 0x040fe200000100a0 */
[----:B------:R-:W-:Y:S02]  /*3de0*/  @P3 FADD.FTZ R127, R127, R158 ;  /* 0x0000009e7f7f3221 */ /* 0x000fe40000010000 */
[----:B------:R-:W-:Y:S01]  /*3df0*/  @P3 FFMA.FTZ R132, R132, R159, -R156 ;  /* 0x0000009f84843223 */ /* 0x000fe2000001089c */
[----:B------:R-:W-:Y:S01]  /*3e00*/  FSEL R156, R124, R126, !P3 ;  /* 0x0000007e7c9c7208 */ /* 0x000fe20005800000 */
[----:B------:R-:W-:Y:S01]  /*3e10*/  @P3 FADD.FTZ R121, R121, R160 ;  /* 0x000000a079793221 */ /* 0x000fe20000010000 */
[----:B------:R-:W-:Y:S01]  /*3e20*/  FADD.FTZ R124, R150, R157 ;  /* 0x0000009d967c7221 */ /* 0x000fe20000010000 */
[----:B------:R-:W-:Y:S01]  /*3e30*/  FADD.FTZ R126, -R148, R155 ;  /* 0x0000009b947e7221 */ /* 0x000fe20000010100 */
[----:B------:R0:W1:Y:S01]  /*3e40*/  SHFL.DOWN PT, R158, R119, 0x1, 0x1f ;  /* 0x08201f00779e7f89 */ /* 0x00006200000e0000 */
[----:B------:R-:W-:-:S03]  /*3e50*/  ISETP.GT.U32.AND P3, PT, R135, 0x1d, PT ;  /* 0x0000001d8700780c */ /* 0x000fc60003f64070 */
[----:B------:R0:W2:Y:S04]  /*3e60*/  SHFL.DOWN PT, R157, R120, 0x1, 0x1f ;  /* 0x08201f00789d7f89 */ /* 0x0000a800000e0000 */
[----:B------:R0:W3:Y:S04]  /*3e70*/  SHFL.DOWN PT, R161, R124, 0x1, 0x1f ;  /* 0x08201f007ca17f89 */ /* 0x0000e800000e0000 */
[----:B------:R0:W0:Y:S04]  /*3e80*/  SHFL.DOWN PT, R159, R126, 0x1, 0x1f ;  /* 0x08201f007e9f7f89 */ /* 0x00002800000e0000 */
[----:B------:R-:W0:Y:S04]  /*3e90*/  SHFL.UP PT, R132, R132, 0x1, RZ ;  /* 0x0420000084847989 */ /* 0x000e2800000e00ff */
[----:B------:R-:W0:Y:S04]  /*3ea0*/  SHFL.UP PT, R156, R156, 0x1, RZ ;  /* 0x042000009c9c7989 */ /* 0x000e2800000e00ff */
[----:B------:R0:W0:Y:S04]  /*3eb0*/  SHFL.UP PT, R154, R127, 0x1, RZ ;  /* 0x042000007f9a7989 */ /* 0x00002800000e00ff */
[----:B------:R0:W0:Y:S01]  /*3ec0*/  SHFL.UP PT, R155, R121, 0x1, RZ ;  /* 0x04200000799b7989 */ /* 0x00002200000e00ff */
[----:B-12-4-:R-:W-:Y:S05]  /*3ed0*/  @!P0 BRA `(.L_x_15576) ;  /* 0x00000000002c8947 */ /* 0x016fea0003800000 */
[C---:B0-----:R-:W-:Y:S01]  /*3ee0*/  FMUL.FTZ R121, R120.reuse, R157 ;  /* 0x0000009d78797220 */ /* 0x041fe20000410000 */
[C---:B------:R-:W-:Y:S01]  /*3ef0*/  FMUL.FTZ R160, R120.reuse, R159 ;  /* 0x0000009f78a07220 */ /* 0x040fe20000410000 */
[----:B---3--:R-:W-:Y:S01]  /*3f00*/  FMUL.FTZ R162, R120, R161 ;  /* 0x000000a178a27220 */ /* 0x008fe20000410000 */
        /* <DEDUP_REMOVED lines=8> */
.L_x_15576:
[----:B------:R-:W-:Y:S05]  /*3f90*/  BSYNC B0 ;  /* 0x0000000000007941 */ /* 0x000fea0003800000 */
.L_x_15575:
[----:B------:R1:W2:Y:S01]  /*3fa0*/  SHFL.DOWN PT, R157, R119, 0x2, 0x1f ;  /* 0x08401f00779d7f89 */ /* 0x0002a200000e0000 */
[----:B------:R-:W-:Y:S03]  /*3fb0*/  BSSY B0, `(.L_x_15577) ;  /* 0x0000010000007945 */ /* 0x000fe60003800000 */
[----:B0-----:R1:W0:Y:S04]  /*3fc0*/  SHFL.DOWN PT, R159, R120, 0x2, 0x1f ;  /* 0x08401f00789f7f89 */ /* 0x00122800000e0000 */
[----:B------:R1:W4:Y:S04]  /*3fd0*/  SHFL.DOWN PT, R121, R124, 0x2, 0x1f ;  /* 0x08401f007c797f89 */ /* 0x00032800000e0000 */
[----:B------:R1:W0:Y:S01]  /*3fe0*/  SHFL.DOWN PT, R127, R126, 0x2, 0x1f ;  /* 0x08401f007e7f7f89 */ /* 0x00022200000e0000 */
[----:B------:R-:W-:Y:S05]  /*3ff0*/  @P3 BRA `(.L_x_15578) ;  /* 0x00000000002c3947 */ /* 0x000fea0003800000 */
[C---:B0-----:R-:W-:Y:S01]  /*4000*/  FMUL.FTZ R158, R120.reuse, R159 ;  /* 0x0000009f789e7220 */ /* 0x041fe20000410000 */
[C---:B------:R-:W-:Y:S01]  /*4010*/  FMUL.FTZ R160, R120.reuse, R127 ;  /* 0x0000007f78a07220 */ /* 0x040fe20000410000 */
        /* <DEDUP_REMOVED lines=9> */
.L_x_15578:
[----:B------:R-:W-:Y:S05]  /*40b0*/  BSYNC B0 ;  /* 0x0000000000007941 */ /* 0x000fea0003800000 */
.L_x_15577:
[----:B--2---:R2:W1:Y:S01]  /*40c0*/  SHFL.DOWN PT, R157, R119, 0x4, 0x1f ;  /* 0x08801f00779d7f89 */ /* 0x00446200000e0000 */
[----:B------:R-:W-:Y:S03]  /*40d0*/  BSSY B0, `(.L_x_15579) ;  /* 0x0000010000007945 */ /* 0x000fe60003800000 */
[----:B0-----:R2:W0:Y:S04]  /*40e0*/  SHFL.DOWN PT, R159, R120, 0x4, 0x1f ;  /* 0x08801f00789f7f89 */ /* 0x00142800000e0000 */
[----:B----4-:R2:W4:Y:S04]  /*40f0*/  SHFL.DOWN PT, R121, R124, 0x4, 0x1f ;  /* 0x08801f007c797f89 */ /* 0x01052800000e0000 */
        /* <DEDUP_REMOVED lines=13> */
.L_x_15580:
[----:B------:R-:W-:Y:S05]  /*41d0*/  BSYNC B0 ;  /* 0x0000000000007941 */ /* 0x000fea0003800000 */
.L_x_15579:
[----:B-1----:R1:W1:Y:S01]  /*41e0*/  SHFL.DOWN PT, R157, R119, 0x8, 0x1f ;  /* 0x09001f00779d7f89 */ /* 0x00226200000e0000 */
[----:B------:R-:W-:Y:S03]  /*41f0*/  BSSY B0, `(.L_x_15581) ;  /* 0x0000010000007945 */ /* 0x000fe60003800000 */
[----:B0-----:R0:W0:Y:S04]  /*4200*/  SHFL.DOWN PT, R159, R120, 0x8, 0x1f ;  /* 0x09001f00789f7f89 */ /* 0x00102800000e0000 */
[----:B----4-:R4:W0:Y:S04]  /*4210*/  SHFL.DOWN PT, R121, R124, 0x8, 0x1f ;  /* 0x09001f007c797f89 */ /* 0x01082800000e0000 */
[----:B------:R4:W0:Y:S01]  /*4220*/  SHFL.DOWN PT, R127, R126, 0x8, 0x1f ;  /* 0x09001f007e7f7f89 */ /* 0x00082200000e0000 */
[----:B------:R-:W-:Y:S05]  /*4230*/  @P5 BRA `(.L_x_15582) ;  /* 0x00000000002c5947 */ /* 0x000fea0003800000 */
[C---:B0-----:R-:W-:Y:S01]  /*4240*/  FMUL.FTZ R158, R120.reuse, R159 ;  /* 0x0000009f789e7220 */ /* 0x041fe20000410000 */
[C---:B------:R-:W-:Y:S01]  /*4250*/  FMUL.FTZ R160, R120.reuse, R127 ;  /* 0x0000007f78a07220 */ /* 0x040fe20000410000 */
[C---:B------:R-:W-:Y:S01]  /*4260*/  FMUL.FTZ R162, R120.reuse, R121 ;  /* 0x0000007978a27220 */ /* 0x040fe20000410000 */
[-C--:B-12---:R-:W-:Y:S01]  /*4270*/  FMUL.FTZ R120, R120, R157.reuse ;  /* 0x0000009d78787220 */ /* 0x086fe20000410000 */
[C---:B------:R-:W-:Y:S01]  /*4280*/  FFMA.FTZ R158, R119.reuse, R157, -R158 ;  /* 0x0000009d779e7223 */ /* 0x040fe2000001089e */
[C---:B------:R-:W-:Y:S01]  /*4290*/  FFMA.FTZ R121, R119.reuse, R121, -R160 ;  /* 0x0000007977797223 */ /* 0x040fe200000108a0 */
[C---:B------:R-:W-:Y:S01]  /*42a0*/  FFMA.FTZ R127, R119.reuse, R127, R162 ;  /* 0x0000007f777f7223 */ /* 0x040fe200000100a2 */
[----:B------:R-:W-:Y:S02]  /*42b0*/  FFMA.FTZ R120, R119, R159, R120 ;  /* 0x0000009f77787223 */ /* 0x000fe40000010078 */
[----:B----4-:R-:W-:Y:S01]  /*42c0*/  FADD.FTZ R124, R124, R121 ;  /* 0x000000797c7c7221 */ /* 0x010fe20000010000 */
[----:B------:R-:W-:Y:S01]  /*42d0*/  FADD.FTZ R126, R126, R127 ;  /* 0x0000007f7e7e7221 */ /* 0x000fe20000010000 */
[----:B------:R-:W-:-:S07]  /*42e0*/  MOV R119, R158 ;  /* 0x0000009e00777202 */ /* 0x000fce0000000f00 */
.L_x_15582:
[----:B------:R-:W-:Y:S05]  /*42f0*/  BSYNC B0 ;  /* 0x0000000000007941 */ /* 0x000fea0003800000 */
.L_x_15581:
[----:B-1----:R1:W1:Y:S01]  /*4300*/  SHFL.DOWN PT, R157, R119, 0x10, 0x1f ;  /* 0x0a001f00779d7f89 */ /* 0x00226200000e0000 */
[----:B------:R-:W-:Y:S03]  /*4310*/  BSSY B0, `(.L_x_15583) ;  /* 0x0000010000007945 */ /* 0x000fe60003800000 */
[----:B0-----:R0:W0:Y:S04]  /*4320*/  SHFL.DOWN PT, R159, R120, 0x10, 0x1f ;  /* 0x0a001f00789f7f89 */ /* 0x00102800000e0000 */
[----:B------:R0:W0:Y:S04]  /*4330*/  SHFL.DOWN PT, R121, R124, 0x10, 0x1f ;  /* 0x0a001f007c797f89 */ /* 0x00002800000e0000 */
        /* <DEDUP_REMOVED lines=13> */
.L_x_15584:
[----:B------:R-:W-:Y:S05]  /*4410*/  BSYNC B0 ;  /* 0x0000000000007941 */ /* 0x000fea0003800000 */
.L_x_15583:
[----:B------:R-:W-:Y:S01]  /*4420*/  SHFL.DOWN PT, R160, R120, 0x1, 0x1f ;  /* 0x08201f0078a07f89 */ /* 0x000fe200000e0000 */
[----:B------:R-:W-:Y:S01]  /*4430*/  ISETP.GT.AND P0, PT, R103, 0x1e, PT ;  /* 0x0000001e6700780c */ /* 0x000fe20003f04270 */
[----:B------:R-:W-:Y:S02]  /*4440*/  BSSY B0, `(.L_x_15585) ;  /* 0x000015e000007945 */ /* 0x000fe40003800000 */
[----:B0-----:R-:W0:Y:S04]  /*4450*/  SHFL.IDX PT, R127, R7, RZ, 0x1f ;  /* 0x00001fff077f7589 */ /* 0x001e2800000e0000 */
[----:B------:R-:W5:Y:S04]  /*4460*/  SHFL.IDX PT, R121, R6, RZ, 0x1f ;  /* 0x00001fff06797589 */ /* 0x000f6800000e0000 */
[----:B-1----:R-:W1:Y:S04]  /*4470*/  SHFL.DOWN PT, R157, R119, 0x1, 0x1f ;  /* 0x08201f00779d7f89 */ /* 0x002e6800000e0000 */
[----:B------:R-:W1:Y:S04]  /*4480*/  SHFL.DOWN PT, R159, R124, 0x1, 0x1f ;  /* 0x08201f007c9f7f89 */ /* 0x000e6800000e0000 */
[----:B---3--:R-:W3:Y:S04]  /*4490*/  SHFL.DOWN PT, R161, R126, 0x1, 0x1f ;  /* 0x08201f007ea17f89 */ /* 0x008ee800000e0000 */
[----:B--2---:R-:W-:Y:S01]  /*44a0*/  SHFL.IDX PT, R120, R120, RZ, 0x1f ;  /* 0x00001fff78787589 */ /* 0x004fe200000e0000 */
[----:B0-----:R-:W-:-:S03]  /*44b0*/  @P2 FMUL.FTZ R158, R160, R127 ;  /* 0x0000007fa09e2220 */ /* 0x001fc60000410000 */
[----:B------:R-:W-:Y:S01]  /*44c0*/  SHFL.IDX PT, R119, R119, RZ, 0x1f ;  /* 0x00001fff77777589 */ /* 0x000fe200000e0000 */
[----:B-----5:R-:W-:-:S03]  /*44d0*/  @P2 FMUL.FTZ R160, R160, R121 ;  /* 0x00000079a0a02220 */ /* 0x020fc60000410000 */
[----:B----4-:R-:W-:Y:S01]  /*44e0*/  SHFL.IDX PT, R124, R124, RZ, 0x1f ;  /* 0x00001fff7c7c7589 */ /* 0x010fe200000e0000 */
[C---:B-1----:R-:W-:Y:S01]  /*44f0*/  @P2 FFMA.FTZ R158, R157.reuse, R121, -R158 ;  /* 0x000000799d9e2223 */ /* 0x042fe2000001089e */
[----:B------:R-:W-:Y:S02]  /*4500*/  @P2 FFMA.FTZ R160, R157, R127, R160 ;  /* 0x0000007f9da02223 */ /* 0x000fe400000100a0 */
[----:B------:R-:W-:Y:S01]  /*4510*/  SHFL.IDX PT, R126, R126, RZ, 0x1f ;  /* 0x00001fff7e7e7589 */ /* 0x000fe200000e0000 */
[----:B------:R-:W-:Y:S01]  /*4520*/  @P2 FADD.FTZ R121, R159, R158 ;  /* 0x0000009e9f792221 */ /* 0x000fe20000010000 */
[----:B---3--:R-:W-:-:S03]  /*4530*/  @P2 FADD.FTZ R127, R161, R160 ;  /* 0x000000a0a17f2221 */ /* 0x008fc60000010000 */
[-C--:B------:R-:W-:Y:S01]  /*4540*/  FMUL.FTZ R160, R121, -R3.reuse ;  /* 0x8000000379a07220 */ /* 0x080fe20000410000 */
[----:B------:R-:W-:Y:S01]  /*4550*/  ISETP.NE.AND P2, PT, R104, RZ, PT ;  /* 0x000000ff6800720c */ /* 0x000fe20003f45270 */
[C---:B------:R-:W-:Y:S02]  /*4560*/  FMUL.FTZ R158, R127.reuse, -R3 ;  /* 0x800000037f9e7220 */ /* 0x040fe40000410000 */
[-C--:B------:R-:W-:Y:S02]  /*4570*/  FFMA.FTZ R160, R127, R2.reuse, R160 ;  /* 0x000000027fa07223 */ /* 0x080fe400000100a0 */
[----:B------:R-:W-:Y:S02]  /*4580*/  FFMA.FTZ R121, R121, R2, -R158 ;  /* 0x0000000279797223 */ /* 0x000fe4000001089e */
[----:B------:R-:W-:Y:S02]  /*4590*/  FADD.FTZ R127, -R153, R160 ;  /* 0x000000a0997f7221 */ /* 0x000fe40000010100 */
[----:B------:R-:W-:-:S02]  /*45a0*/  FADD.FTZ R2, R152, R121 ;  /* 0x0000007998027221 */ /* 0x000fc40000010000 */
[CC--:B------:R-:W-:Y:S02]  /*45b0*/  FMUL.FTZ R152, R114.reuse, -R127.reuse ;  /* 0x8000007f72987220 */ /* 0x0c0fe40000410000 */
[-C--:B------:R-:W-:Y:S02]  /*45c0*/  FMUL.FTZ R158, R114, -R2.reuse ;  /* 0x80000002729e7220 */ /* 0x080fe40000410000 */
[C---:B------:R-:W-:Y:S02]  /*45d0*/  FFMA.FTZ R152, R115.reuse, R2, -R152 ;  /* 0x0000000273987223 */ /* 0x040fe40000010898 */
[----:B------:R-:W-:Y:S02]  /*45e0*/  FFMA.FTZ R158, R115, R127, R158 ;  /* 0x0000007f739e7223 */ /* 0x000fe4000001009e */
[----:B------:R-:W-:Y:S01]  /*45f0*/  FADD.FTZ R3, R151, R152 ;  /* 0x0000009897037221 */ /* 0x000fe20000010000 */
[----:B------:R-:W-:Y:S01]  /*4600*/  FMUL.FTZ R151, R156, R10 ;  /* 0x0000000a9c977220 */ /* 0x000fe20000410000 */
[----:B------:R-:W-:-:S02]  /*4610*/  FADD.FTZ R121, -R141, R158 ;  /* 0x0000009e8d797221 */ /* 0x000fc40000010100 */
[----:B------:R-:W-:Y:S01]  /*4620*/  FMUL.FTZ R158, R116, -R3 ;  /* 0x80000003749e7220 */ /* 0x000fe20000410000 */
[----:B------:R-:W-:Y:S01]  /*4630*/  FMUL.FTZ R141, R156, R11 ;  /* 0x0000000b9c8d7220 */ /* 0x000fe20000410000 */
[-C--:B------:R-:W-:Y:S02]  /*4640*/  FMUL.FTZ R152, R116, -R121.reuse ;  /* 0x8000007974987220 */ /* 0x080fe40000410000 */
[C---:B------:R-:W-:Y:S01]  /*4650*/  FFMA.FTZ R158, R117.reuse, R121, R158 ;  /* 0x00000079759e7223 */ /* 0x040fe2000001009e */
[C---:B------:R-:W-:Y:S01]  /*4660*/  FFMA.FTZ R141, R132.reuse, R10, -R141 ;  /* 0x0000000a848d7223 */ /* 0x040fe2000001088d */
[----:B------:R-:W-:Y:S01]  /*4670*/  FFMA.FTZ R156, R117, R3, -R152 ;  /* 0x00000003759c7223 */ /* 0x000fe20000010898 */
[----:B------:R-:W-:Y:S01]  /*4680*/  FFMA.FTZ R152, R132, R11, R151 ;  /* 0x0000000b84987223 */ /* 0x000fe20000010097 */
[----:B------:R-:W-:Y:S01]  /*4690*/  FADD.FTZ R123, -R123, R158 ;  /* 0x0000009e7b7b7221 */ /* 0x000fe20000010100 */
[----:B------:R-:W-:Y:S01]  /*46a0*/  @P1 FADD.FTZ R10, R154, R141 ;  /* 0x0000008d9a0a1221 */ /* 0x000fe20000010000 */
[----:B------:R-:W-:Y:S01]  /*46b0*/  FADD.FTZ R125, R125, R156 ;  /* 0x0000009c7d7d7221 */ /* 0x000fe20000010000 */
[----:B------:R-:W-:Y:S01]  /*46c0*/  @P1 FADD.FTZ R11, R155, R152 ;  /* 0x000000989b0b1221 */ /* 0x000fe20000010000 */
[C---:B------:R-:W-:Y:S01]  /*46d0*/  FMUL.FTZ R151, R122.reuse, -R123 ;  /* 0x8000007b7a977220 */ /* 0x040fe20000410000 */
[CC--:B------:R-:W-:Y:S01]  /*46e0*/  FMUL.FTZ R132, R9.reuse, R10.reuse ;  /* 0x0000000a09847220 */ /* 0x0c0fe20000410000 */
[----:B------:R-:W-:Y:S01]  /*46f0*/  FMUL.FTZ R152, R122, -R125 ;  /* 0x8000007d7a987220 */ /* 0x000fe20000410000 */
[----:B------:R-:W-:Y:S01]  /*4700*/  FMUL.FTZ R141, R9, R11 ;  /* 0x0000000b098d7220 */ /* 0x000fe20000410000 */
[----:B------:R-:W-:Y:S01]  /*4710*/  FFMA.FTZ R151, R118, R125, -R151 ;  /* 0x0000007d76977223 */ /* 0x000fe20000010897 */
[----:B------:R-:W-:Y:S01]  /*4720*/  FFMA.FTZ R132, R8, R11, R132 ;  /* 0x0000000b08847223 */ /* 0x000fe20000010084 */
[----:B------:R-:W-:Y:S01]  /*4730*/  FFMA.FTZ R152, R118, R123, R152 ;  /* 0x0000007b76987223 */ /* 0x000fe20000010098 */
[----:B------:R-:W-:Y:S01]  /*4740*/  FFMA.FTZ R10, R8, R10, -R141 ;  /* 0x0000000a080a7223 */ /* 0x000fe2000001088d */
[----:B------:R-:W-:Y:S01]  /*4750*/  FADD.FTZ R128, R128, R151 ;  /* 0x0000009780807221 */ /* 0x000fe20000010000 */
[----:B------:R-:W-:Y:S01]  /*4760*/  ISETP.NE.AND P1, PT, R103, RZ, PT ;  /* 0x000000ff6700720c */ /* 0x000fe20003f25270 */
        /* <DEDUP_REMOVED lines=15> */
[CC--:B------:R-:W-:Y:S01]  /*4860*/  FMUL.FTZ R151, R144.reuse, -R133.reuse ;  /* 0x8000008590977220 */ /* 0x0c0fe20000410000 */
        /* <DEDUP_REMOVED lines=31> */
[----:B------:R-:W-:Y:S01]  /*4a60*/  FFMA.FTZ R144, R0, R11, RZ ;  /* 0x0000000b00907223 */ /* 0x000fe200000100ff */
[----:B------:R-:W-:Y:S01]  /*4a70*/  FFMA.FTZ R138, R77, -R74, R11 ;  /* 0x8000004a4d8a7223 */ /* 0x000fe2000001000b */
[----:B------:R-:W-:Y:S01]  /*4a80*/  FFMA.FTZ R11, R69, R66, R142 ;  /* 0x00000042450b7223 */ /* 0x000fe2000001008e */
[----:B------:R-:W-:Y:S01]  /*4a90*/  FADD.FTZ R149, RZ, R149 ;  /* 0x00000095ff957221 */ /* 0x000fe20000010000 */
[----:B------:R-:W-:Y:S01]  /*4aa0*/  FADD.FTZ R136, R150, R151 ;  /* 0x0000009796887221 */ /* 0x000fe20000010000 */
[----:B------:R-:W-:Y:S01]  /*4ab0*/  FADD.FTZ R147, -R148, R153 ;  /* 0x0000009994937221 */ /* 0x000fe20000010100 */
[C---:B------:R-:W-:Y:S01]  /*4ac0*/  FMUL.FTZ R157, R122.reuse, R11 ;  /* 0x0000000b7a9d7220 */ /* 0x040fe20000410000 */
[----:B------:R-:W-:Y:S01]  /*4ad0*/  FMUL.FTZ R155, R122, R149 ;  /* 0x000000957a9b7220 */ /* 0x000fe20000410000 */
[----:B------:R-:W-:Y:S01]  /*4ae0*/  FMUL.FTZ R122, R136, R74 ;  /* 0x0000004a887a7220 */ /* 0x000fe20000410000 */
[----:B------:R-:W-:Y:S01]  /*4af0*/  FFMA.FTZ R153, R35, R10, R144 ;  /* 0x0000000a23997223 */ /* 0x000fe20000010090 */
[----:B------:R-:W-:Y:S01]  /*4b00*/  FMUL.FTZ R144, R147, R74 ;  /* 0x0000004a93907220 */ /* 0x000fe20000410000 */
[----:B------:R-:W-:Y:S01]  /*4b10*/  FFMA.FTZ R150, R118, R11, -R155 ;  /* 0x0000000b76967223 */ /* 0x000fe2000001089b */
[----:B------:R-:W-:Y:S01]  /*4b20*/  FMUL.FTZ R155, R131, R122 ;  /* 0x0000007a839b7220 */ /* 0x000fe20000410000 */
[----:B------:R-:W-:Y:S01]  /*4b30*/  FMUL.FTZ R161, R143, R72 ;  /* 0x000000488fa17220 */ /* 0x000fe20000410000 */
[----:B------:R-:W-:Y:S01]  /*4b40*/  FMUL.FTZ R159, R131, R144 ;  /* 0x00000090839f7220 */ /* 0x000fe20000410000 */
[----:B------:R-:W-:Y:S01]  /*4b50*/  FFMA.FTZ R142, R75, -R72, R10 ;  /* 0x800000484b8e7223 */ /* 0x000fe2000001000a */
[----:B------:R-:W-:Y:S01]  /*4b60*/  FFMA.FTZ R155, R138, R144, -R155 ;  /* 0x000000908a9b7223 */ /* 0x000fe2000001089b */
[----:B------:R-:W-:Y:S01]  /*4b70*/  FFMA.FTZ R148, R34, R9, R153 ;  /* 0x0000000922947223 */ /* 0x000fe20000010099 */
[----:B------:R-:W-:Y:S01]  /*4b80*/  FFMA.FTZ R144, R73, -R70, R9 ;  /* 0x8000004649907223 */ /* 0x000fe20000010009 */
[----:B------:R-:W-:Y:S01]  /*4b90*/  FMUL.FTZ R151, R145, R72 ;  /* 0x0000004891977220 */ /* 0x000fe20000410000 */
[----:B------:R-:W-:Y:S01]  /*4ba0*/  FMUL.FTZ R10, R132, R161 ;  /* 0x000000a1840a7220 */ /* 0x000fe20000410000 */
[----:B------:R-:W-:Y:S01]  /*4bb0*/  FFMA.FTZ R159, R122, R138, R159 ;  /* 0x0000008a7a9f7223 */ /* 0x000fe2000001009f */
[----:B------:R-:W-:Y:S01]  /*4bc0*/  FMUL.FTZ R9, R139, R70 ;  /* 0x000000468b097220 */ /* 0x000fe20000410000 */
[----:B------:R-:W-:Y:S01]  /*4bd0*/  FFMA.FTZ R118, R118, R149, R157 ;  /* 0x0000009576767223 */ /* 0x000fe2000001009d */
[----:B------:R-:W-:Y:S01]  /*4be0*/  FFMA.FTZ R163, R151, R142, R10 ;  /* 0x0000008e97a37223 */ /* 0x000fe2000001000a */
[----:B------:R-:W-:Y:S01]  /*4bf0*/  FADD.FTZ R152, RZ, R159 ;  /* 0x0000009fff987221 */ /* 0x000fe20000010000 */
[----:B------:R-:W-:Y:S01]  /*4c00*/  FMUL.FTZ R146, R137, R70 ;  /* 0x0000004689927220 */ /* 0x000fe20000410000 */
[----:B------:R-:W-:Y:S01]  /*4c10*/  FMUL.FTZ R153, R141, R9 ;  /* 0x000000098d997220 */ /* 0x000fe20000410000 */
[----:B------:R-:W-:Y:S01]  /*4c20*/  FMUL.FTZ R165, R132, R151 ;  /* 0x0000009784a57220 */ /* 0x000fe20000410000 */
[----:B------:R-:W-:Y:S01]  /*4c30*/  FADD.FTZ R118, RZ, R118 ;  /* 0x00000076ff767221 */ /* 0x000fe20000010000 */
[----:B------:R-:W-:Y:S01]  /*4c40*/  FADD.FTZ R152, R152, R163 ;  /* 0x000000a398987221 */ /* 0x000fe20000010000 */
[----:B------:R-:W-:Y:S01]  /*4c50*/  FFMA.FTZ R150, R67, R64, R150 ;  /* 0x0000004043967223 */ /* 0x000fe20000010096 */
[----:B------:R-:W-:Y:S01]  /*4c60*/  FFMA.FTZ R157, R146, R144, R153 ;  /* 0x00000090929d7223 */ /* 0x000fe20000010099 */
[----:B------:R-:W-:Y:S01]  /*4c70*/  FFMA.FTZ R10, R142, R161, -R165 ;  /* 0x000000a18e0a7223 */ /* 0x000fe200000108a5 */
[C---:B------:R-:W-:Y:S01]  /*4c80*/  FMUL.FTZ R154, R116.reuse, R118 ;  /* 0x00000076749a7220 */ /* 0x040fe20000410000 */
[----:B------:R-:W-:Y:S01]  /*4c90*/  FADD.FTZ R155, RZ, R155 ;  /* 0x0000009bff9b7221 */ /* 0x000fe20000010000 */
[----:B------:R-:W-:Y:S01]  /*4ca0*/  FMUL.FTZ R116, R116, R150 ;  /* 0x0000009674747220 */ /* 0x000fe20000410000 */
[----:B------:R-:W-:Y:S01]  /*4cb0*/  FADD.FTZ R152, R152, R157 ;  /* 0x0000009d98987221 */ /* 0x000fe20000010000 */
[----:B------:R-:W-:Y:S01]  /*4cc0*/  FMUL.FTZ R157, R133, R68 ;  /* 0x00000044859d7220 */ /* 0x000fe20000410000 */
[----:B------:R-:W-:Y:S01]  /*4cd0*/  FADD.FTZ R158, R155, R10 ;  /* 0x0000000a9b9e7221 */ /* 0x000fe20000010000 */
[----:B------:R-:W-:Y:S01]  /*4ce0*/  FFMA.FTZ R154, R117, R150, -R154 ;  /* 0x00000096759a7223 */ /* 0x000fe2000001089a */
[----:B------:R-:W-:Y:S01]  /*4cf0*/  FMUL.FTZ R159, R141, R146 ;  /* 0x000000928d9f7220 */ /* 0x000fe20000410000 */
[----:B------:R-:W-:Y:S01]  /*4d00*/  FFMA.FTZ R153, R117, R118, R116 ;  /* 0x0000007675997223 */ /* 0x000fe20000010074 */
[----:B------:R-:W-:Y:S01]  /*4d10*/  FFMA.FTZ R155, R33, R8, R148 ;  /* 0x00000008219b7223 */ /* 0x000fe20000010094 */
[-C--:B------:R-:W-:Y:S01]  /*4d20*/  FFMA.FTZ R116, R71, -R68.reuse, R8 ;  /* 0x8000004447747223 */ /* 0x080fe20000010008 */
[----:B------:R-:W-:Y:S01]  /*4d30*/  FMUL.FTZ R117, R130, R68 ;  /* 0x0000004482757220 */ /* 0x000fe20000410000 */
[----:B------:R-:W-:Y:S01]  /*4d40*/  FMUL.FTZ R148, R140, R157 ;  /* 0x0000009d8c947220 */ /* 0x000fe20000410000 */
[----:B------:R-:W-:Y:S01]  /*4d50*/  FFMA.FTZ R9, R144, R9, -R159 ;  /* 0x0000000990097223 */ /* 0x000fe2000001089f */
[----:B------:R-:W-:Y:S01]  /*4d60*/  FADD.FTZ R153, RZ, R153 ;  /* 0x00000099ff997221 */ /* 0x000fe20000010000 */
[----:B------:R-:W-:Y:S01]  /*4d70*/  FFMA.FTZ R10, R65, R62, R154 ;  /* 0x0000003e410a7223 */ /* 0x000fe2000001009a */
[----:B------:R-:W-:Y:S01]  /*4d80*/  FFMA.FTZ R159, R117, R116, R148 ;  /* 0x00000074759f7223 */ /* 0x000fe20000010094 */
[----:B------:R-:W-:Y:S01]  /*4d90*/  FMUL.FTZ R148, R128, R66 ;  /* 0x0000004280947220 */ /* 0x000fe20000410000 */
[----:B------:R-:W-:Y:S01]  /*4da0*/  FMUL.FTZ R161, R140, R117 ;  /* 0x000000758ca17220 */ /* 0x000fe20000410000 */
[C---:B------:R-:W-:Y:S01]  /*4db0*/  FMUL.FTZ R8, R114.reuse, R153 ;  /* 0x0000009972087220 */ /* 0x040fe20000410000 */
[----:B------:R-:W-:Y:S01]  /*4dc0*/  FMUL.FTZ R156, R114, R10 ;  /* 0x0000000a729c7220 */ /* 0x000fe20000410000 */
[----:B------:R-:W-:Y:S01]  /*4dd0*/  FADD.FTZ R9, R158, R9 ;  /* 0x000000099e097221 */ /* 0x000fe20000010000 */
[----:B------:R-:W-:Y:S01]  /*4de0*/  FADD.FTZ R152, R152, R159 ;  /* 0x0000009f98987221 */ /* 0x000fe20000010000 */
[----:B------:R-:W-:Y:S01]  /*4df0*/  FFMA.FTZ R158, R32, R11, R155 ;  /* 0x0000000b209e7223 */ /* 0x000fe2000001009b */
[-C--:B------:R-:W-:Y:S01]  /*4e00*/  FFMA.FTZ R114, R69, -R66.reuse, R11 ;  /* 0x8000004245727223 */ /* 0x080fe2000001000b */
[----:B------:R-:W-:Y:S01]  /*4e10*/  FMUL.FTZ R155, R129, R66 ;  /* 0x00000042819b7220 */ /* 0x000fe20000410000 */
[----:B------:R-:W-:Y:S01]  /*4e20*/  FMUL.FTZ R159, R149, R148 ;  /* 0x00000094959f7220 */ /* 0x000fe20000410000 */
[----:B------:R-:W-:Y:S01]  /*4e30*/  FFMA.FTZ R160, R116, R157, -R161 ;  /* 0x0000009d74a07223 */ /* 0x000fe200000108a1 */
[C---:B------:R-:W-:Y:S01]  /*4e40*/  FFMA.FTZ R8, R115.reuse, R10, -R8 ;  /* 0x0000000a73087223 */ /* 0x040fe20000010808 */
[----:B------:R-:W-:Y:S01]  /*4e50*/  FFMA.FTZ R156, R115, R153, R156 ;  /* 0x00000099739c7223 */ /* 0x000fe2000001009c */
[----:B------:R-:W-:Y:S01]  /*4e60*/  FFMA.FTZ R115, R31, R150, R158 ;  /* 0x000000961f737223 */ /* 0x000fe2000001009e */
[----:B------:R-:W-:Y:S01]  /*4e70*/  FFMA.FTZ R158, R114, R155, -R159 ;  /* 0x0000009b729e7223 */ /* 0x000fe2000001089f */
[----:B------:R-:W-:Y:S01]  /*4e80*/  FFMA.FTZ R154, R0, -R131, RZ ;  /* 0x80000083009a7223 */ /* 0x000fe200000100ff */
[----:B------:R-:W-:Y:S01]  /*4e90*/  FADD.FTZ R11, R9, R160 ;  /* 0x000000a0090b7221 */ /* 0x000fe20000010000 */
[----:B------:R-:W-:Y:S01]  /*4ea0*/  FMUL.FTZ R159, R149, R155 ;  /* 0x0000009b959f7220 */ /* 0x000fe20000410000 */
[----:B------:R-:W-:Y:S01]  /*4eb0*/  FMUL.FTZ R9, R123, R64 ;  /* 0x000000407b097220 */ /* 0x000fe20000410000 */
[----:B------:R-:W-:Y:S01]  /*4ec0*/  FFMA.FTZ R157, R35, -R132, R154 ;  /* 0x80000084239d7223 */ /* 0x000fe2000001009a */
[----:B------:R-:W-:Y:S01]  /*4ed0*/  FFMA.FTZ R150, R67, -R64, R150 ;  /* 0x8000004043967223 */ /* 0x000fe20000010096 */
[----:B------:R-:W-:Y:S01]  /*4ee0*/  FFMA.FTZ R159, R148, R114, R159 ;  /* 0x00000072949f7223 */ /* 0x000fe2000001009f */
[----:B------:R-:W-:Y:S01]  /*4ef0*/  FMUL.FTZ R155, R125, R64 ;  /* 0x000000407d9b7220 */ /* 0x000fe20000410000 */
[----:B------:R-:W-:Y:S01]  /*4f00*/  FMUL.FTZ R160, R118, R9 ;  /* 0x0000000976a07220 */ /* 0x000fe20000410000 */
[----:B------:R-:W-:Y:S01]  /*4f10*/  FFMA.FTZ R154, R34, -R141, R157 ;  /* 0x8000008d229a7223 */ /* 0x000fe2000001009d */
[----:B------:R-:W-:Y:S01]  /*4f20*/  FADD.FTZ R152, R152, R159 ;  /* 0x0000009f98987221 */ /* 0x000fe20000010000 */
[----:B------:R-:W-:Y:S01]  /*4f30*/  FADD.FTZ R158, R11, R158 ;  /* 0x0000009e0b9e7221 */ /* 0x000fe20000010000 */
[----:B------:R-:W-:Y:S01]  /*4f40*/  FFMA.FTZ R159, R155, R150, R160 ;  /* 0x000000969b9f7223 */ /* 0x000fe200000100a0 */
[----:B------:R-:W-:Y:S01]  /*4f50*/  FFMA.FTZ R157, R33, -R140, R154 ;  /* 0x8000008c219d7223 */ /* 0x000fe2000001009a */
[----:B------:R-:W-:Y:S01]  /*4f60*/  FFMA.FTZ R154, R30, R10, R115 ;  /* 0x0000000a1e9a7223 */ /* 0x000fe20000010073 */
[----:B------:R-:W-:Y:S01]  /*4f70*/  FMUL.FTZ R161, R118, R155 ;  /* 0x0000009b76a17220 */ /* 0x000fe20000410000 */
[----:B------:R-:W-:Y:S01]  /*4f80*/  FADD.FTZ R11, R152, R159 ;  /* 0x0000009f980b7221 */ /* 0x000fe20000010000 */
[-C--:B------:R-:W-:Y:S01]  /*4f90*/  FFMA.FTZ R115, R65, -R62.reuse, R10 ;  /* 0x8000003e41737223 */ /* 0x080fe2000001000a */
[-C--:B------:R-:W-:Y:S01]  /*4fa0*/  FMUL.FTZ R152, R3, R62.reuse ;  /* 0x0000003e03987220 */ /* 0x080fe20000410000 */
[----:B------:R-:W-:Y:S01]  /*4fb0*/  FMUL.FTZ R10, R121, R62 ;  /* 0x0000003e790a7220 */ /* 0x000fe20000410000 */
[----:B------:R-:W-:Y:S01]  /*4fc0*/  FFMA.FTZ R162, R63, R60, R8 ;  /* 0x0000003c3fa27223 */ /* 0x000fe20000010008 */
[----:B------:R-:W-:Y:S01]  /*4fd0*/  FFMA.FTZ R160, R32, -R149, R157 ;  /* 0x8000009520a07223 */ /* 0x000fe2000001009d */
[----:B------:R-:W-:Y:S01]  /*4fe0*/  FFMA.FTZ R9, R150, R9, -R161 ;  /* 0x0000000996097223 */ /* 0x000fe200000108a1 */
[----:B------:R-:W-:Y:S01]  /*4ff0*/  FADD.FTZ R156, RZ, R156 ;  /* 0x0000009cff9c7221 */ /* 0x000fe20000010000 */
[C---:B------:R-:W-:Y:S01]  /*5000*/  FMUL.FTZ R8, R153.reuse, R152 ;  /* 0x0000009899087220 */ /* 0x040fe20000410000 */
[----:B------:R-:W-:Y:S01]  /*5010*/  FMUL.FTZ R157, R2, R60 ;  /* 0x0000003c029d7220 */ /* 0x000fe20000410000 */
[----:B------:R-:W-:Y:S01]  /*5020*/  FMUL.FTZ R165, R153, R10 ;  /* 0x0000000a99a57220 */ /* 0x000fe20000410000 */
[----:B------:R-:W-:Y:S01]  /*5030*/  FFMA.FTZ R159, R29, R162, R154 ;  /* 0x000000a21d9f7223 */ /* 0x000fe2000001009a */
[-C--:B------:R-:W-:Y:S01]  /*5040*/  FMUL.FTZ R161, R127, R60.reuse ;  /* 0x0000003c7fa17220 */ /* 0x080fe20000410000 */
[----:B------:R-:W-:Y:S01]  /*5050*/  FFMA.FTZ R154, R63, -R60, R162 ;  /* 0x8000003c3f9a7223 */ /* 0x000fe200000100a2 */
[----:B------:R-:W-:Y:S01]  /*5060*/  FFMA.FTZ R8, R115, R10, -R8 ;  /* 0x0000000a73087223 */ /* 0x000fe20000010808 */
[----:B------:R-:W-:Y:S01]  /*5070*/  FMUL.FTZ R162, R156, R157 ;  /* 0x0000009d9ca27220 */ /* 0x000fe20000410000 */
[----:B------:R-:W-:Y:S01]  /*5080*/  FADD.FTZ R163, R158, R9 ;  /* 0x000000099ea37221 */ /* 0x000fe20000010000 */
[----:B------:R-:W-:Y:S01]  /*5090*/  FFMA.FTZ R10, R152, R115, R165 ;  /* 0x00000073980a7223 */ /* 0x000fe200000100a5 */
[----:B------:R-:W-:Y:S01]  /*50a0*/  FFMA.FTZ R165, R31, -R118, R160 ;  /* 0x800000761fa57223 */ /* 0x000fe200000100a0 */
[-C--:B------:R-:W-:Y:S01]  /*50b0*/  FMUL.FTZ R160, R156, R161.reuse ;  /* 0x000000a19ca07220 */ /* 0x080fe20000410000 */
[----:B------:R-:W-:Y:S01]  /*50c0*/  FFMA.FTZ R9, R154, R161, -R162 ;  /* 0x000000a19a097223 */ /* 0x000fe200000108a2 */
[----:B------:R-:W-:Y:S01]  /*50d0*/  FADD.FTZ R8, R163, R8 ;  /* 0x00000008a3087221 */ /* 0x000fe20000010000 */
[----:B------:R-:W-:Y:S01]  /*50e0*/  FADD.FTZ R10, R11, R10 ;  /* 0x0000000a0b0a7221 */ /* 0x000fe20000010000 */
[----:B------:R-:W-:Y:S01]  /*50f0*/  FFMA.FTZ R11, R157, R154, R160 ;  /* 0x0000009a9d0b7223 */ /* 0x000fe200000100a0 */
[----:B------:R-:W-:Y:S01]  /*5100*/  FFMA.FTZ R158, R30, -R153, R165 ;  /* 0x800000991e9e7223 */ /* 0x000fe200000100a5 */
[----:B------:R-:W-:Y:S01]  /*5110*/  FADD.FTZ R160, R8, R9 ;  /* 0x0000000908a07221 */ /* 0x000fe20000010000 */
[----:B------:R-:W0:Y:S01]  /*5120*/  SHFL.DOWN PT, R163, R159, 0x1, 0x1f ;  /* 0x08201f009fa37f89 */ /* 0x000e2200000e0000 */
[----:B------:R-:W-:Y:S01]  /*5130*/  FADD.FTZ R8, R10, R11 ;  /* 0x0000000b0a087221 */ /* 0x000fe20000010000 */
[----:B------:R-:W-:Y:S01]  /*5140*/  FFMA.FTZ R158, R29, -R156, R158 ;  /* 0x8000009c1d9e7223 */ /* 0x000fe2000001009e */
[----:B------:R-:W-:Y:S01]  /*5150*/  MOV R10, R159 ;  /* 0x0000009f000a7202 */ /* 0x000fe20000000f00 */
[----:B------:R-:W1:Y:S01]  /*5160*/  SHFL.DOWN PT, R162, R160, 0x1, 0x1f ;  /* 0x08201f00a0a27f89 */ /* 0x000e6200000e0000 */
[----:B------:R-:W-:Y:S01]  /*5170*/  MOV R9, R160 ;  /* 0x000000a000097202 */ /* 0x000fe20000000f00 */
[----:B------:R-:W-:Y:S01]  /*5180*/  FMUL.FTZ R165, R27, R2 ;  /* 0x000000021ba57220 */ /* 0x000fe20000410000 */
[----:B------:R-:W-:Y:S01]  /*5190*/  MOV R11, R158 ;  /* 0x0000009e000b7202 */ /* 0x000fe20000000f00 */
[----:B------:R-:W2:Y:S01]  /*51a0*/  SHFL.DOWN PT, R164, R158, 0x1, 0x1f ;  /* 0x08201f009ea47f89 */ /* 0x000ea200000e0000 */
[----:B------:R-:W-:Y:S01]  /*51b0*/  FADD.FTZ R44, R157, R44 ;  /* 0x0000002c9d2c7221 */ /* 0x000fe20000010000 */
[-C--:B------:R-:W-:Y:S01]  /*51c0*/  FFMA.FTZ R165, R26, R127.reuse, -R165 ;  /* 0x0000007f1aa57223 */ /* 0x080fe200000108a5 */
[----:B------:R-:W-:Y:S01]  /*51d0*/  FMUL.FTZ R127, R27, R127 ;  /* 0x0000007f1b7f7220 */ /* 0x000fe20000410000 */
[----:B------:R-:W3:Y:S01]  /*51e0*/  SHFL.DOWN PT, R161, R8, 0x1, 0x1f ;  /* 0x08201f0008a17f89 */ /* 0x000ee200000e0000 */
[----:B------:R-:W-:Y:S01]  /*51f0*/  FADD.FTZ R45, R152, R45 ;  /* 0x0000002d982d7221 */ /* 0x000fe20000010000 */
[----:B------:R-:W-:Y:S01]  /*5200*/  FMUL.FTZ R156, R156, R165 ;  /* 0x000000a59c9c7220 */ /* 0x000fe20000410000 */
        /* <DEDUP_REMOVED lines=8> */
[----:B------:R-:W-:Y:S01]  /*5290*/  FFMA.FTZ R156, R63, R2, R156 ;  /* 0x000000023f9c7223 */ /* 0x000fe2000001009c */
[----:B0-----:R-:W-:Y:S01]  /*52a0*/  @!P0 FADD.FTZ R10, R10, R163 ;  /* 0x000000a30a0a8221 */ /* 0x001fe20000010000 */
[----:B------:R-:W-:-:S02]  /*52b0*/  FMUL.FTZ R2, R27, R125 ;  /* 0x0000007d1b027220 */ /* 0x000fc40000410000 */
[----:B------:R-:W-:Y:S01]  /*52c0*/  FADD.FTZ R59, R156, R59 ;  /* 0x0000003b9c3b7221 */ /* 0x000fe20000010000 */
[----:B-1----:R-:W-:Y:S01]  /*52d0*/  @!P0 FADD.FTZ R9, R9, R162 ;  /* 0x000000a209098221 */ /* 0x002fe20000010000 */
[----:B------:R-:W-:Y:S01]  /*52e0*/  FMUL.FTZ R162, R120, R7 ;  /* 0x0000000778a27220 */ /* 0x000fe20000410000 */
[----:B--2---:R-:W-:-:S03]  /*52f0*/  @!P0 FADD.FTZ R11, R11, R164 ;  /* 0x000000a40b0b8221 */ /* 0x004fc60000010000 */
[----:B------:R-:W0:Y:S01]  /*5300*/  SHFL.DOWN PT, R158, R9, 0x2, 0x1f ;  /* 0x08401f00099e7f89 */ /* 0x000e2200000e0000 */
[CC--:B------:R-:W-:Y:S01]  /*5310*/  FMUL.FTZ R164, R120.reuse, R6.reuse ;  /* 0x0000000678a47220 */ /* 0x0c0fe20000410000 */
[----:B------:R-:W-:Y:S01]  /*5320*/  FFMA.FTZ R159, R119, R6, -R162 ;  /* 0x00000006779f7223 */ /* 0x000fe200000108a2 */
[----:B---3--:R-:W-:Y:S01]  /*5330*/  @!P0 FADD.FTZ R8, R161, R8 ;  /* 0x00000008a1088221 */ /* 0x008fe20000010000 */
[----:B------:R-:W1:Y:S01]  /*5340*/  SHFL.DOWN PT, R160, R11, 0x2, 0x1f ;  /* 0x08401f000ba07f89 */ /* 0x000e6200000e0000 */
[----:B------:R-:W-:Y:S01]  /*5350*/  ISETP.GT.AND P0, PT, R103, 0x1d, PT ;  /* 0x0000001d6700780c */ /* 0x000fe20003f04270 */
[C---:B------:R-:W-:Y:S01]  /*5360*/  FMUL.FTZ R6, R120.reuse, R5 ;  /* 0x0000000578067220 */ /* 0x040fe20000410000 */
[C---:B------:R-:W-:Y:S01]  /*5370*/  FFMA.FTZ R7, R119.reuse, R7, R164 ;  /* 0x0000000777077223 */ /* 0x040fe200000100a4 */
[----:B------:R-:W2:Y:S01]  /*5380*/  SHFL.DOWN PT, R161, R10, 0x2, 0x1f ;  /* 0x08401f000aa17f89 */ /* 0x000ea200000e0000 */
[-C--:B------:R-:W-:Y:S01]  /*5390*/  FMUL.FTZ R120, R120, R4.reuse ;  /* 0x0000000478787220 */ /* 0x080fe20000410000 */
[C---:B------:R-:W-:Y:S01]  /*53a0*/  FFMA.FTZ R4, R119.reuse, R4, -R6 ;  /* 0x0000000477047223 */ /* 0x040fe20000010806 */
[----:B------:R-:W-:Y:S01]  /*53b0*/  FADD.FTZ R6, R124, R159 ;  /* 0x0000009f7c067221 */ /* 0x000fe20000010000 */
[----:B------:R-:W3:Y:S01]  /*53c0*/  SHFL.DOWN PT, R163, R8, 0x2, 0x1f ;  /* 0x08401f0008a37f89 */ /* 0x000ee200000e0000 */
[----:B------:R-:W-:Y:S01]  /*53d0*/  FFMA.FTZ R5, R119, R5, R120 ;  /* 0x0000000577057223 */ /* 0x000fe20000010078 */
[----:B------:R-:W-:Y:S01]  /*53e0*/  FADD.FTZ R7, R126, R7 ;  /* 0x000000077e077221 */ /* 0x000fe20000010000 */
[----:B------:R-:W-:-:S04]  /*53f0*/  FMUL.FTZ R119, R27, R3 ;  /* 0x000000031b777220 */ /* 0x000fc80000410000 */
[----:B------:R4:W-:Y:S01]  /*5400*/  @!P2 STS.128 [UR6+0x1980], R4 ;  /* 0x00198004ff00a988 */ /* 0x0009e20008000c06 */
[-C--:B------:R-:W-:Y:S01]  /*5410*/  FFMA.FTZ R120, R26, R121.reuse, -R119 ;  /* 0x000000791a787223 */ /* 0x080fe20000010877 */
[----:B------:R-:W-:Y:S01]  /*5420*/  FMUL.FTZ R121, R27, R121 ;  /* 0x000000791b797220 */ /* 0x000fe20000410000 */
[----:B0-----:R-:W-:Y:S02]  /*5430*/  @!P0 FADD.FTZ R9, R9, R158 ;  /* 0x0000009e09098221 */ /* 0x001fe40000010000 */
[----:B------:R-:W-:Y:S01]  /*5440*/  FMUL.FTZ R153, R153, R120 ;  /* 0x0000007899997220 */ /* 0x000fe20000410000 */
[----:B-1----:R-:W-:Y:S02]  /*5450*/  @!P0 FADD.FTZ R11, R11, R160 ;  /* 0x000000a00b0b8221 */ /* 0x002fe40000010000 */
[----:B------:R-:W0:Y:S01]  /*5460*/  SHFL.DOWN PT, R160, R9, 0x4, 0x1f ;  /* 0x08801f0009a07f89 */ /* 0x000e2200000e0000 */
[----:B--2---:R-:W-:Y:S01]  /*5470*/  @!P0 FADD.FTZ R10, R10, R161 ;  /* 0x000000a10a0a8221 */ /* 0x004fe20000010000 */
[----:B----4-:R-:W-:-:S02]  /*5480*/  FFMA.FTZ R4, R26, R3, R121 ;  /* 0x000000031a047223 */ /* 0x010fc40000010079 */
[----:B------:R-:W1:Y:S01]  /*5490*/  SHFL.DOWN PT, R158, R11, 0x4, 0x1f ;  /* 0x08801f000b9e7f89 */ /* 0x000e6200000e0000 */
[----:B------:R-:W-:Y:S01]  /*54a0*/  FFMA.FTZ R5, R26, R123, -R2 ;  /* 0x0000007b1a057223 */ /* 0x000fe20000010802 */
[----:B---3--:R-:W-:Y:S01]  /*54b0*/  @!P0 FADD.FTZ R8, R8, R163 ;  /* 0x000000a308088221 */ /* 0x008fe20000010000 */
[----:B------:R-:W-:Y:S01]  /*54c0*/  ISETP.GT.AND P0, PT, R103, 0x1b, PT ;  /* 0x0000001b6700780c */ /* 0x000fe20003f04270 */
[----:B------:R-:W2:Y:S01]  /*54d0*/  SHFL.DOWN PT, R161, R10, 0x4, 0x1f ;  /* 0x08801f000aa17f89 */ /* 0x000ea200000e0000 */
[----:B------:R-:W-:Y:S01]  /*54e0*/  FFMA.FTZ R4, R4, R115, R153 ;  /* 0x0000007304047223 */ /* 0x000fe20000010099 */
[----:B------:R-:W-:Y:S01]  /*54f0*/  FMUL.FTZ R118, R118, R5 ;  /* 0x0000000576767220 */ /* 0x000fe20000410000 */
[----:B------:R-:W-:Y:S01]  /*5500*/  FMUL.FTZ R5, R27, R128 ;  /* 0x000000801b057220 */ /* 0x000fe20000410000 */
[----:B------:R-:W3:Y:S01]  /*5510*/  SHFL.DOWN PT, R163, R8, 0x4, 0x1f ;  /* 0x08801f0008a37f89 */ /* 0x000ee200000e0000 */
[----:B------:R-:W-:Y:S01]  /*5520*/  FFMA.FTZ R3, R65, R3, R4 ;  /* 0x0000000341037223 */ /* 0x000fe20000010004 */
[C---:B------:R-:W-:Y:S01]  /*5530*/  FMUL.FTZ R123, R27.reuse, R123 ;  /* 0x0000007b1b7b7220 */ /* 0x040fe20000410000 */
[CC--:B------:R-:W-:Y:S01]  /*5540*/  FFMA.FTZ R2, R26.reuse, R129.reuse, -R5 ;  /* 0x000000811a027223 */ /* 0x0c0fe20000010805 */
[----:B------:R-:W-:Y:S01]  /*5550*/  FMUL.FTZ R129, R27, R129 ;  /* 0x000000811b817220 */ /* 0x000fe20000410000 */
[----:B------:R-:W-:Y:S01]  /*5560*/  FADD.FTZ R58, R3, R58 ;  /* 0x0000003a033a7221 */ /* 0x000fe20000010000 */
[----:B------:R-:W-:Y:S01]  /*5570*/  FMUL.FTZ R3, R27, R130 ;  /* 0x000000821b037220 */ /* 0x000fe20000410000 */
[----:B------:R-:W-:Y:S01]  /*5580*/  FMUL.FTZ R2, R149, R2 ;  /* 0x0000000295027220 */ /* 0x000fe20000410000 */
[C---:B------:R-:W-:Y:S01]  /*5590*/  FFMA.FTZ R129, R26.reuse, R128, R129 ;  /* 0x000000801a817223 */ /* 0x040fe20000010081 */
[C---:B------:R-:W-:Y:S01]  /*55a0*/  FFMA.FTZ R123, R26.reuse, R125, R123 ;  /* 0x0000007d1a7b7223 */ /* 0x040fe2000001007b */
[-C--:B------:R-:W-:Y:S01]  /*55b0*/  FFMA.FTZ R3, R26, R133.reuse, -R3 ;  /* 0x000000851a037223 */ /* 0x080fe20000010803 */
[----:B------:R-:W-:Y:S01]  /*55c0*/  FMUL.FTZ R133, R27, R133 ;  /* 0x000000851b857220 */ /* 0x000fe20000410000 */
[----:B0-----:R-:W-:Y:S01]  /*55d0*/  @!P0 FADD.FTZ R9, R9, R160 ;  /* 0x000000a009098221 */ /* 0x001fe20000010000 */
[----:B------:R-:W-:Y:S01]  /*55e0*/  FFMA.FTZ R2, R129, R114, R2 ;  /* 0x0000007281027223 */ /* 0x000fe20000010002 */
[----:B------:R-:W-:Y:S01]  /*55f0*/  FMUL.FTZ R140, R140, R3 ;  /* 0x000000038c8c7220 */ /* 0x000fe20000410000 */
[----:B------:R-:W-:Y:S01]  /*5600*/  FMUL.FTZ R3, R27, R137 ;  /* 0x000000891b037220 */ /* 0x000fe20000410000 */
[----:B-1----:R-:W-:Y:S01]  /*5610*/  @!P0 FADD.FTZ R11, R11, R158 ;  /* 0x0000009e0b0b8221 */ /* 0x002fe20000010000 */
[----:B------:R-:W0:Y:S01]  /*5620*/  SHFL.DOWN PT, R6, R9, 0x8, 0x1f ;  /* 0x09001f0009067f89 */ /* 0x000e2200000e0000 */
[----:B------:R-:W-:Y:S01]  /*5630*/  FFMA.FTZ R5, R69, R128, R2 ;  /* 0x0000008045057223 */ /* 0x000fe20000010002 */
[----:B------:R-:W-:Y:S01]  /*5640*/  FMUL.FTZ R2, R27, R145 ;  /* 0x000000911b027220 */ /* 0x000fe20000410000 */
[----:B--2---:R-:W-:Y:S01]  /*5650*/  @!P0 FADD.FTZ R10, R10, R161 ;  /* 0x000000a10a0a8221 */ /* 0x004fe20000010000 */
[----:B------:R-:W1:Y:S01]  /*5660*/  SHFL.DOWN PT, R124, R11, 0x8, 0x1f ;  /* 0x09001f000b7c7f89 */ /* 0x000e6200000e0000 */
[C---:B------:R-:W-:Y:S01]  /*5670*/  FFMA.FTZ R4, R26.reuse, R139, -R3 ;  /* 0x0000008b1a047223 */ /* 0x040fe20000010803 */
[----:B------:R-:W-:Y:S01]  /*5680*/  FFMA.FTZ R3, R26, R143, -R2 ;  /* 0x0000008f1a037223 */ /* 0x000fe20000010802 */
        /* <DEDUP_REMOVED lines=8> */
[C---:B------:R-:W-:Y:S01]  /*5710*/  FFMA.FTZ R2, R26.reuse, R147, -R3 ;  /* 0x000000931a027223 */ /* 0x040fe20000010803 */
[----:B------:R-:W-:Y:S01]  /*5720*/  FADD.FTZ R56, R5, R56 ;  /* 0x0000003805387221 */ /* 0x000fe20000010000 */
[C---:B------:R-:W-:Y:S01]  /*5730*/  FFMA.FTZ R133, R26.reuse, R130, R133 ;  /* 0x000000821a857223 */ /* 0x040fe20000010085 */
[----:B------:R-:W-:Y:S01]  /*5740*/  FFMA.FTZ R3, R26, R145, R4 ;  /* 0x000000911a037223 */ /* 0x000fe20000010004 */
[----:B------:R-:W-:Y:S01]  /*5750*/  FMUL.FTZ R2, R131, R2 ;  /* 0x0000000283027220 */ /* 0x000fe20000410000 */
        /* <DEDUP_REMOVED lines=9> */
[----:B------:R-:W-:Y:S01]  /*57f0*/  FADD.FTZ R57, R118, R57 ;  /* 0x0000003976397221 */ /* 0x000fe20000010000 */
[----:B------:R-:W-:Y:S01]  /*5800*/  FADD.FTZ R55, R140, R55 ;  /* 0x000000378c377221 */ /* 0x000fe20000010000 */
[----:B--2---:R-:W-:Y:S01]  /*5810*/  @!P0 FADD.FTZ R10, R10, R119 ;  /* 0x000000770a0a8221 */ /* 0x004fe20000010000 */
[----:B------:R-:W1:Y:S01]  /*5820*/  SHFL.DOWN PT, R120, R11, 0x10, 0x1f ;  /* 0x0a001f000b787f89 */ /* 0x000e6200000e0000 */
[----:B------:R-:W-:Y:S01]  /*5830*/  FADD.FTZ R53, R132, R53 ;  /* 0x0000003584357221 */ /* 0x000fe20000010000 */
[----:B---3--:R-:W-:-:S02]  /*5840*/  @!P0 FADD.FTZ R8, R8, R7 ;  /* 0x0000000708088221 */ /* 0x008fc40000010000 */
[----:B------:R-:W2:Y:S01]  /*5850*/  SHFL.DOWN PT, R115, R10, 0x10, 0x1f ;  /* 0x0a001f000a737f89 */ /* 0x000ea200000e0000 */
[----:B------:R-:W-:-:S03]  /*5860*/  ISETP.GT.AND P0, PT, R103, 0xf, PT ;  /* 0x0000000f6700780c */ /* 0x000fc60003f04270 */
[----:B------:R-:W3:Y:S10]  /*5870*/  SHFL.DOWN PT, R7, R8, 0x10, 0x1f ;  /* 0x0a001f0008077f89 */ /* 0x000ef400000e0000 */
[----:B0-----:R-:W-:Y:S01]  /*5880*/  @!P0 FADD.FTZ R9, R9, R6 ;  /* 0x0000000609098221 */ /* 0x001fe20000010000 */
[C---:B------:R-:W-:Y:S01]  /*5890*/  FMUL.FTZ R6, R27.reuse, R139 ;  /* 0x0000008b1b067220 */ /* 0x040fe20000410000 */
[----:B------:R-:W-:Y:S01]  /*58a0*/  FMUL.FTZ R27, R27, R147 ;  /* 0x000000931b1b7220 */ /* 0x000fe20000410000 */
[----:B-1----:R-:W-:-:S02]  /*58b0*/  @!P0 FADD.FTZ R11, R11, R120 ;  /* 0x000000780b0b8221 */ /* 0x002fc40000010000 */
[CC--:B------:R-:W-:Y:S01]  /*58c0*/  FFMA.FTZ R5, R26.reuse, R137.reuse, R6 ;  /* 0x000000891a057223 */ /* 0x0c0fe20000010006 */
[----:B------:R-:W-:Y:S01]  /*58d0*/  FFMA.FTZ R27, R26, R136, R27 ;  /* 0x000000881a1b7223 */ /* 0x000fe2000001001b */
[----:B--2---:R-:W-:Y:S02]  /*58e0*/  @!P0 FADD.FTZ R10, R10, R115 ;  /* 0x000000730a0a8221 */ /* 0x004fe40000010000 */
[----:B------:R-:W-:Y:S01]  /*58f0*/  FFMA.FTZ R114, R5, R144, R114 ;  /* 0x0000009005727223 */ /* 0x000fe20000010072 */
[----:B------:R-:W-:Y:S01]  /*5900*/  FFMA.FTZ R2, R27, R138, R2 ;  /* 0x0000008a1b027223 */ /* 0x000fe20000010002 */
[----:B---3--:R-:W-:Y:S02]  /*5910*/  @!P0 FADD.FTZ R8, R8, R7 ;  /* 0x0000000708088221 */ /* 0x008fe40000010000 */
[----:B------:R-:W-:Y:S01]  /*5920*/  FFMA.FTZ R137, R73, R137, R114 ;  /* 0x0000008949897223 */ /* 0x000fe20000010072 */
[----:B------:R-:W-:Y:S02]  /*5930*/  FFMA.FTZ R3, R77, R136, R2 ;  /* 0x000000884d037223 */ /* 0x000fe40000010002 */
        /* <DEDUP_REMOVED lines=14> */
.L_x_15586:
[----:B------:R-:W-:Y:S05]  /*5a20*/  BSYNC B0 ;  /* 0x0000000000007941 */ /* 0x000fea0003800000 */
.L_x_15585:
        /* <DEDUP_REMOVED lines=14> */
.L_x_15572:
[----:B------:R-:W-:Y:S01]  /*5b10*/  BAR.SYNC.DEFER_BLOCKING 0x0 ;  /* 0x0000000000007b1d */ /* 0x000fe20000010000 */
[----:B------:R-:W-:-:S05]  /*5b20*/  CS2R R2, SRZ ;  /* 0x0000000000027805 */ /* 0x000fca000001ff00 */
[----:B------:R-:W-:Y:S01]  /*5b30*/  ULDC UR4, c[0x0][0x218] ;  /* 0x0000860000047ab9 */ /* 0x000fe20000000800 */
[----:B------:R-:W-:Y:S02]  /*5b40*/  CS2R R4, SRZ ;  /* 0x0000000000047805 */ /* 0x000fe4000001ff00 */
[----:B------:R-:W-:Y:S02]  /*5b50*/  IADD3 R0, -R93, UR4, RZ ;  /* 0x000000045d007c10 */ /* 0x000fe4000fffe1ff */
[----:B------:R-:W-:Y:S02]  /*5b60*/  CS2R R6, SRZ ;  /* 0x0000000000067805 */ /* 0x000fe4000001ff00 */
[----:B0-----:R-:W-:Y:S01]  /*5b70*/  MOV R9, RZ ;  /* 0x000000ff00097202 */ /* 0x001fe20000000f00 */
[----:B------:R-:W0:Y:S01]  /*5b80*/  LDC.64 R38, c[0x0][0x388] ;  /* 0x0000e200ff267b82 */ /* 0x000e220000000a00 */
[-C--:B------:R-:W-:Y:S02]  /*5b90*/  ISETP.GE.AND P6, PT, R96, R0.reuse, PT ;  /* 0x000000006000720c */ /* 0x080fe40003fc6270 */
[----:B------:R-:W-:-:S02]  /*5ba0*/  ISETP.GE.AND P5, PT, R92, R0, PT ;  /* 0x000000005c00720c */ /* 0x000fc40003fa6270 */
[-C--:B------:R-:W-:Y:S02]  /*5bb0*/  ISETP.GE.AND P4, PT, R91, R0.reuse, PT ;  /* 0x000000005b00720c */ /* 0x080fe40003f86270 */
[-C--:B------:R-:W-:Y:S02]  /*5bc0*/  ISETP.GE.AND P3, PT, R90, R0.reuse, PT ;  /* 0x000000005a00720c */ /* 0x080fe40003f66270 */
[-C--:B------:R-:W-:Y:S02]  /*5bd0*/  ISETP.GE.AND P2, PT, R89, R0.reuse, PT ;  /* 0x000000005900720c */ /* 0x080fe40003f46270 */
[-C--:B------:R-:W-:Y:S02]  /*5be0*/  ISETP.GE.AND P1, PT, R88, R0.reuse, PT ;  /* 0x000000005800720c */ /* 0x080fe40003f26270 */
[-C--:B------:R-:W-:Y:S01]  /*5bf0*/  ISETP.GE.AND P0, PT, R87, R0.reuse, PT ;  /* 0x000000005700720c */ /* 0x080fe20003f06270 */
[----:B------:R-:W2:Y:S01]  /*5c00*/  @!P6 LDG.E R61, desc[UR14][R18.64] ;  /* 0x0000000e123de981 */ /* 0x000ea2000c1e1900 */
[----:B------:R-:W-:-:S03]  /*5c10*/  ISETP.GE.AND P6, PT, R85, R0, PT ;  /* 0x000000005500720c */ /* 0x000fc60003fc6270 */
[----:B------:R-:W3:Y:S04]  /*5c20*/  @!P5 LDG.E R3, desc[UR14][R18.64+0x80] ;  /* 0x0000800e1203d981 */ /* 0x000ee8000c1e1900 */
[----:B------:R-:W4:Y:S04]  /*5c30*/  @!P4 LDG.E R2, desc[UR14][R18.64+0x100] ;  /* 0x0001000e1202c981 */ /* 0x000f28000c1e1900 */
[----:B------:R-:W5:Y:S04]  /*5c40*/  @!P3 LDG.E R5, desc[UR14][R18.64+0x180] ;  /* 0x0001800e1205b981 */ /* 0x000f68000c1e1900 */
[----:B------:R-:W5:Y:S04]  /*5c50*/  @!P2 LDG.E R4, desc[UR14][R18.64+0x200] ;  /* 0x0002000e1204a981 */ /* 0x000f68000c1e1900 */
[----:B------:R-:W5:Y:S04]  /*5c60*/  @!P1 LDG.E R7, desc[UR14][R18.64+0x280] ;  /* 0x0002800e12079981 */ /* 0x000f68000c1e1900 */
[----:B------:R-:W5:Y:S04]  /*5c70*/  @!P0 LDG.E R6, desc[UR14][R18.64+0x300] ;  /* 0x0003000e12068981 */ /* 0x000f68000c1e1900 */
[----:B------:R-:W5:Y:S01]  /*5c80*/  @!P6 LDG.E R9, desc[UR14][R18.64+0x380] ;  /* 0x0003800e1209e981 */ /* 0x000f62000c1e1900 */
[----:B------:R-:W-:Y:S01]  /*5c90*/  ISETP.NE.AND P6, PT, R104, RZ, PT ;  /* 0x000000ff6800720c */ /* 0x000fe20003fc5270 */
[----:B------:R-:W-:Y:S01]  /*5ca0*/  BSSY B0, `(.L_x_15588) ;  /* 0x000006b000007945 */ /* 0x000fe20003800000 */
[----:B------:R-:W-:Y:S01]  /*5cb0*/  SHF.R.S32.HI R26, RZ, 0x1f, R96 ;  /* 0x0000001fff1a7819 */ /* 0x000fe20000011460 */
[----:B--2---:R-:W-:Y:S04]  /*5cc0*/  STS [R86], R61 ;  /* 0x0000003d56007388 */ /* 0x004fe80000000800 */
[----:B---3--:R-:W-:Y:S04]  /*5cd0*/  STS [R84+0x80], R3 ;  /* 0x0000800354007388 */ /* 0x008fe80000000800 */
[----:B----4-:R-:W-:Y:S04]  /*5ce0*/  STS [R83+0x100], R2 ;  /* 0x0001000253007388 */ /* 0x010fe80000000800 */
[----:B-----5:R-:W-:Y:S04]  /*5cf0*/  STS [R82+0x180], R5 ;  /* 0x0001800552007388 */ /* 0x020fe80000000800 */
        /* <DEDUP_REMOVED lines=8> */
[----:B------:R-:W-:Y:S04]  /*5d80*/  LDS R4, [R76+0x10] ;  /* 0x000010004c047984 */ /* 0x000fe80000000800 */
[----:B------:R-:W4:Y:S04]  /*5d90*/  LDS R6, [R76+0x14] ;  /* 0x000014004c067984 */ /* 0x000f280000000800 */
[----:B------:R-:W5:Y:S01]  /*5da0*/  LDS R18, [R76] ;  /* 0x000000004c127984 */ /* 0x000f620000000800 */
[--C-:B-1----:R-:W-:Y:S01]  /*5db0*/  FADD.FTZ R8, R8, R107.reuse ;  /* 0x0000006b08087221 */ /* 0x102fe20000010000 */
[----:B--2---:R-:W-:-:S04]  /*5dc0*/  FADD.FTZ R10, R10, R107 ;  /* 0x0000006b0a0a7221 */ /* 0x004fc80000010000 */
[----:B------:R-:W-:Y:S01]  /*5dd0*/  FSETP.GTU.FTZ.AND P0, PT, R8, 20, PT ;  /* 0x41a000000800780b */ /* 0x000fe20003f1c000 */
[--C-:B---3--:R-:W-:Y:S01]  /*5de0*/  FADD.FTZ R2, R2, R107.reuse ;  /* 0x0000006b02027221 */ /* 0x108fe20000010000 */
[----:B------:R-:W-:Y:S01]  /*5df0*/  FSETP.GTU.FTZ.AND P1, PT, R10, 20, PT ;  /* 0x41a000000a00780b */ /* 0x000fe20003f3c000 */
[----:B----4-:R-:W-:-:S10]  /*5e00*/  FADD.FTZ R6, R6, R107 ;  /* 0x0000006b06067221 */ /* 0x010fd40000010000 */
[----:B------:R-:W-:Y:S02]  /*5e10*/  @!P0 FMUL.FTZ R3, R8, -1.4426950216293334961 ;  /* 0xbfb8aa3b08038820 */ /* 0x000fe40000410000 */
[----:B------:R-:W1:Y:S01]  /*5e20*/  LDS R8, [R76+0x18] ;  /* 0x000018004c087984 */ /* 0x000e620000000800 */
[----:B------:R-:W-:Y:S01]  /*5e30*/  FSETP.GTU.FTZ.AND P2, PT, R6, 20, PT ;  /* 0x41a000000600780b */ /* 0x000fe20003f5c000 */
[----:B------:R-:W-:Y:S02]  /*5e40*/  @!P1 FMUL.FTZ R7, R10, -1.4426950216293334961 ;  /* 0xbfb8aa3b0a079820 */ /* 0x000fe40000410000 */
[----:B------:R-:W2:Y:S01]  /*5e50*/  LDS R10, [R76+0x1c] ;  /* 0x00001c004c0a7984 */ /* 0x000ea20000000800 */
[----:B------:R-:W3:Y:S01]  /*5e60*/  @!P0 MUFU.EX2 R3, R3 ;  /* 0x0000000300038308 */ /* 0x000ee20000000800 */
[----:B------:R-:W-:Y:S07]  /*5e70*/  BAR.SYNC.DEFER_BLOCKING 0x0 ;  /* 0x0000000000007b1d */ /* 0x000fee0000010000 */
[----:B------:R-:W4:Y:S01]  /*5e80*/  @!P1 MUFU.EX2 R7, R7 ;  /* 0x0000000700079308 */ /* 0x000f220000000800 */
[----:B------:R-:W-:Y:S01]  /*5e90*/  @!P2 FMUL.FTZ R6, R6, -1.4426950216293334961 ;  /* 0xbfb8aa3b0606a820 */ /* 0x000fe20000410000 */
[----:B---3--:R-:W-:-:S06]  /*5ea0*/  @!P0 FADD.FTZ R5, R3, 1 ;  /* 0x3f80000003058421 */ /* 0x008fcc0000010000 */
[----:B------:R3:W0:Y:S01]  /*5eb0*/  @!P0 MUFU.RCP R20, R5 ;  /* 0x0000000500148308 */ /* 0x0006220000001000 */
[----:B----4-:R-:W-:Y:S01]  /*5ec0*/  @!P1 FADD.FTZ R9, R7, 1 ;  /* 0x3f80000007099421 */ /* 0x010fe20000010000 */
[----:B------:R-:W-:Y:S01]  /*5ed0*/  STS [R76], R51 ;  /* 0x000000334c007388 */ /* 0x000fe20000000800 */
[--C-:B-----5:R-:W-:Y:S01]  /*5ee0*/  FADD.FTZ R7, R18, R107.reuse ;  /* 0x0000006b12077221 */ /* 0x120fe20000010000 */
[--C-:B---3--:R-:W-:Y:S02]  /*5ef0*/  FADD.FTZ R5, R4, R107.reuse ;  /* 0x0000006b04057221 */ /* 0x108fe40000010000 */
[----:B------:R-:W-:Y:S02]  /*5f00*/  STS [R76+0x4], R50 ;  /* 0x000004324c007388 */ /* 0x000fe40000000800 */
[----:B------:R-:W3:Y:S01]  /*5f10*/  @!P1 MUFU.RCP R9, R9 ;  /* 0x0000000900099308 */ /* 0x000ee20000001000 */
[----:B------:R-:W-:Y:S01]  /*5f20*/  FSETP.GTU.FTZ.AND P5, PT, R7, 20, PT ;  /* 0x41a000000700780b */ /* 0x000fe20003fbc000 */
[----:B------:R-:W-:Y:S01]  /*5f30*/  STS [R76+0x8], R49 ;  /* 0x000008314c007388 */ /* 0x000fe20000000800 */
[----:B-1----:R-:W-:Y:S01]  /*5f40*/  FADD.FTZ R8, R8, R107 ;  /* 0x0000006b08087221 */ /* 0x002fe20000010000 */
[----:B0-----:R-:W-:-:S02]  /*5f50*/  @!P0 FMUL.FTZ R53, R53, R20 ;  /* 0x0000001435358220 */ /* 0x001fc40000410000 */
[----:B------:R-:W-:Y:S01]  /*5f60*/  STS [R76+0xc], R48 ;  /* 0x00000c304c007388 */ /* 0x000fe20000000800 */
[----:B------:R-:W-:Y:S01]  /*5f70*/  FSETP.GTU.FTZ.AND P0, PT, R2, 20, PT ;  /* 0x41a000000200780b */ /* 0x000fe20003f1c000 */
[----:B--2---:R-:W-:Y:S01]  /*5f80*/  FADD.FTZ R10, R10, R107 ;  /* 0x0000006b0a0a7221 */ /* 0x004fe20000010000 */
[----:B------:R-:W-:Y:S01]  /*5f90*/  FSETP.GTU.FTZ.AND P3, PT, R8, 20, PT ;  /* 0x41a000000800780b */ /* 0x000fe20003f7c000 */
[----:B------:R-:W-:Y:S04]  /*5fa0*/  STS [R76+0x10], R47 ;  /* 0x0000102f4c007388 */ /* 0x000fe80000000800 */
[----:B------:R-:W-:Y:S01]  /*5fb0*/  STS [R76+0x14], R46 ;  /* 0x0000142e4c007388 */ /* 0x000fe20000000800 */
[----:B---3--:R-:W-:Y:S01]  /*5fc0*/  @!P1 FMUL.FTZ R54, R54, R9 ;  /* 0x0000000936369220 */ /* 0x008fe20000410000 */
[----:B------:R-:W-:-:S02]  /*5fd0*/  FSETP.GTU.FTZ.AND P1, PT, R5, 20, PT ;  /* 0x41a000000500780b */ /* 0x000fc40003f3c000 */
[----:B------:R-:W-:Y:S01]  /*5fe0*/  STS [R76+0x18], R45 ;  /* 0x0000182d4c007388 */ /* 0x000fe20000000800 */
[----:B------:R-:W-:Y:S01]  /*5ff0*/  P2R R9, PR, RZ, 0x40 ;  /* 0x00000040ff097803 */ /* 0x000fe20000000000 */
[----:B------:R-:W-:Y:S01]  /*6000*/  @!P0 FMUL.FTZ R4, R2, -1.4426950216293334961 ;  /* 0xbfb8aa3b02048820 */ /* 0x000fe20000410000 */
[----:B------:R-:W-:Y:S01]  /*6010*/  IADD3 R2, P4, R96, R93, RZ ;  /* 0x0000005d60027210 */ /* 0x000fe20007f9e0ff */
[----:B------:R-:W-:Y:S01]  /*6020*/  STS [R76+0x1c], R44 ;  /* 0x00001c2c4c007388 */ /* 0x000fe20000000800 */
[----:B------:R-:W-:-:S03]  /*6030*/  NOP ;  /* 0x0000000000007918 */ /* 0x000fc60000000000 */
[----:B------:R-:W-:Y:S01]  /*6040*/  LDS R19, [R86] ;  /* 0x0000000056137984 */ /* 0x000fe20000000800 */
[----:B------:R-:W-:Y:S02]  /*6050*/  @!P3 FMUL.FTZ R11, R8, -1.4426950216293334961 ;  /* 0xbfb8aa3b080bb820 */ /* 0x000fe40000410000 */
[----:B------:R-:W-:Y:S01]  /*6060*/  @!P1 FMUL.FTZ R5, R5, -1.4426950216293334961 ;  /* 0xbfb8aa3b05059820 */ /* 0x000fe20000410000 */
[----:B------:R-:W-:Y:S01]  /*6070*/  LEA.HI.X.SX32 R3, R93, R26, 0x1, P4 ;  /* 0x0000001a5d037211 */ /* 0x000fe200020f0eff */
[----:B------:R-:W-:Y:S01]  /*6080*/  LDS R21, [R84+0x80] ;  /* 0x0000800054157984 */ /* 0x000fe20000000800 */
[C---:B------:R-:W-:Y:S01]  /*6090*/  FSETP.GTU.FTZ.AND P4, PT, R10.reuse, 20, PT ;  /* 0x41a000000a00780b */ /* 0x040fe20003f9c000 */
[----:B------:R-:W-:Y:S02]  /*60a0*/  @!P0 MUFU.EX2 R4, R4 ;  /* 0x0000000400048308 */ /* 0x000fe40000000800 */
[----:B------:R-:W-:Y:S04]  /*60b0*/  LDS R23, [R83+0x100] ;  /* 0x0001000053177984 */ /* 0x000fe80000000800 */
[----:B------:R-:W-:Y:S02]  /*60c0*/  LDS R25, [R82+0x180] ;  /* 0x0001800052197984 */ /* 0x000fe40000000800 */
[----:B------:R-:W0:Y:S02]  /*60d0*/  @!P3 MUFU.EX2 R11, R11 ;  /* 0x0000000b000bb308 */ /* 0x000e240000000800 */
[----:B------:R-:W-:Y:S02]  /*60e0*/  LDS R27, [R81+0x200] ;  /* 0x00020000511b7984 */ /* 0x000fe40000000800 */
[----:B------:R-:W-:-:S02]  /*60f0*/  @!P4 FMUL.FTZ R18, R10, -1.4426950216293334961 ;  /* 0xbfb8aa3b0a12c820 */ /* 0x000fc40000410000 */
[----:B------:R-:W-:Y:S02]  /*6100*/  LDS R29, [R80+0x280] ;  /* 0x00028000501d7984 */ /* 0x000fe40000000800 */
[----:B------:R-:W1:Y:S02]  /*6110*/  @!P1 MUFU.EX2 R5, R5 ;  /* 0x0000000500059308 */ /* 0x000e640000000800 */
[----:B------:R-:W-:Y:S04]  /*6120*/  LDS R31, [R79+0x300] ;  /* 0x000300004f1f7984 */ /* 0x000fe80000000800 */
[----:B------:R-:W-:Y:S02]  /*6130*/  LDS R33, [R78+0x380] ;  /* 0x000380004e217984 */ /* 0x000fe40000000800 */
[----:B------:R2:W3:Y:S01]  /*6140*/  @!P2 MUFU.EX2 R9, R6 ;  /* 0x000000060009a308 */ /* 0x0004e20000000800 */
[----:B0-----:R-:W-:Y:S01]  /*6150*/  @!P3 FADD.FTZ R11, R11, 1 ;  /* 0x3f8000000b0bb421 */ /* 0x001fe20000010000 */
[----:B------:R-:W-:Y:S01]  /*6160*/  @!P6 STS [UR5+0x420], R0 ;  /* 0x00042000ff00e988 */ /* 0x000fe20008000805 */
[----:B------:R-:W-:Y:S01]  /*6170*/  BAR.SYNC.DEFER_BLOCKING 0x0 ;  /* 0x0000000000007b1d */ /* 0x000fe20000010000 */
[----:B--2---:R-:W-:Y:S01]  /*6180*/  @!P5 FMUL.FTZ R6, R7, -1.4426950216293334961 ;  /* 0xbfb8aa3b0706d820 */ /* 0x004fe20000410000 */
[----:B------:R-:W-:Y:S01]  /*6190*/  @!P0 FADD.FTZ R7, R4, 1 ;  /* 0x3f80000004078421 */ /* 0x000fe20000010000 */
[----:B-1----:R-:W-:-:S03]  /*61a0*/  @!P1 FADD.FTZ R8, R5, 1 ;  /* 0x3f80000005089421 */ /* 0x002fc60000010000 */
[----:B------:R-:W0:Y:S01]  /*61b0*/  @!P4 MUFU.EX2 R18, R18 ;  /* 0x000000120012c308 */ /* 0x000e220000000800 */
[----:B------:R-:W-:Y:S02]  /*61c0*/  IMAD R4, R38, UR17, RZ ;  /* 0x0000001126047c24 */ /* 0x000fe4000f8e02ff */
[----:B---3--:R-:W-:Y:S02]  /*61d0*/  @!P2 FADD.FTZ R9, R9, 1 ;  /* 0x3f8000000909a421 */ /* 0x008fe40000010000 */
[----:B------:R-:W-:-:S03]  /*61e0*/  IMAD R39, R39, UR16, R4 ;  /* 0x0000001027277c24 */ /* 0x000fc6000f8e0204 */
[----:B------:R1:W2:Y:S01]  /*61f0*/  @!P5 MUFU.EX2 R10, R6 ;  /* 0x00000006000ad308 */ /* 0x0002a20000000800 */
[----:B------:R-:W-:-:S05]  /*6200*/  IMAD.WIDE.U32 R4, R38, UR16, RZ ;  /* 0x0000001026047c25 */ /* 0x000fca000f8e00ff */
[----:B------:R-:W-:Y:S02]  /*6210*/  IADD3 R37, R5, R39, RZ ;  /* 0x0000002705257210 */ /* 0x000fe40007ffe0ff */
[----:B------:R1:W3:Y:S01]  /*6220*/  @!P0 MUFU.RCP R22, R7 ;  /* 0x0000000700168308 */ /* 0x0002e20000001000 */
[----:B0-----:R-:W-:Y:S01]  /*6230*/  @!P4 FADD.FTZ R18, R18, 1 ;  /* 0x3f8000001212c421 */ /* 0x001fe20000010000 */
[----:B------:R-:W0:Y:S06]  /*6240*/  LDS R20, [UR5+0x420] ;  /* 0x00042005ff147984 */ /* 0x000e2c0008000800 */
[----:B------:R1:W4:Y:S08]  /*6250*/  @!P1 MUFU.RCP R35, R8 ;  /* 0x0000000800239308 */ /* 0x0003300000001000 */
[----:B------:R1:W0:Y:S08]  /*6260*/  @!P2 MUFU.RCP R24, R9 ;  /* 0x000000090018a308 */ /* 0x0002300000001000 */
[----:B------:R-:W0:Y:S02]  /*6270*/  @!P3 MUFU.RCP R11, R11 ;  /* 0x0000000b000bb308 */ /* 0x000e240000001000 */
[----:B0-----:R-:W-:-:S13]  /*6280*/  ISETP.GE.AND P6, PT, R96, R20, PT ;  /* 0x000000146000720c */ /* 0x001fda0003fc6270 */
[----:B-1234-:R-:W-:Y:S05]  /*6290*/  @P6 BRA `(.L_x_15589) ;  /* 0x00000000002c6947 */ /* 0x01efea0003800000 */
        /* <DEDUP_REMOVED lines=11> */
.L_x_15589:
[----:B------:R-:W-:Y:S05]  /*6350*/  BSYNC B0 ;  /* 0x0000000000007941 */ /* 0x000fea0003800000 */
.L_x_15588:
[----:B------:R-:W-:Y:S01]  /*6360*/  MOV R5, R37 ;  /* 0x0000002500057202 */ /* 0x000fe20000000f00 */
[----:B------:R-:W-:Y:S01]  /*6370*/  ULDC.64 UR6, c[0x0][0x390] ;  /* 0x0000e40000067ab9 */ /* 0x000fe20000000a00 */
[----:B------:R-:W-:Y:S02]  /*6380*/  IMAD R37, R95, -0x100, R108 ;  /* 0xffffff005f257824 */ /* 0x000fe400078e026c */
[----:B------:R-:W-:Y:S01]  /*6390*/  @!P5 FADD.FTZ R10, R10, 1 ;  /* 0x3f8000000a0ad421 */ /* 0x000fe20000010000 */
[----:B------:R-:W-:Y:S02]  /*63a0*/  IMAD R6, R110, UR6, RZ ;  /* 0x000000066e067c24 */ /* 0x000fe4000f8e02ff */
[----:B------:R-:W-:Y:S01]  /*63b0*/  @!P0 FMUL.FTZ R55, R55, R22 ;  /* 0x0000001637378220 */ /* 0x000fe20000410000 */
[C---:B------:R-:W-:Y:S01]  /*63c0*/  IMAD.WIDE.U32 R4, R111.reuse, UR6, R4 ;  /* 0x000000066f047c25 */ /* 0x040fe2000f8e0004 */
[----:B------:R-:W-:Y:S01]  /*63d0*/  SHF.R.S32.HI R39, RZ, 0x1f, R37 ;  /* 0x0000001fff277819 */ /* 0x000fe20000011425 */
[----:B------:R-:W1:Y:S02]  /*63e0*/  @!P4 MUFU.RCP R18, R18 ;  /* 0x000000120012c308 */ /* 0x000e640000001000 */
[----:B------:R-:W-:Y:S01]  /*63f0*/  @!P1 FMUL.FTZ R56, R56, R35 ;  /* 0x0000002338389220 */ /* 0x000fe20000410000 */
[----:B0-----:R-:W-:Y:S01]  /*6400*/  IMAD R8, R111, UR7, R6 ;  /* 0x000000076f087c24 */ /* 0x001fe2000f8e0206 */
[----:B------:R-:W-:Y:S01]  /*6410*/  IADD3 R6, P0, R37, R4, RZ ;  /* 0x0000000425067210 */ /* 0x000fe20007f1e0ff */
[----:B------:R-:W-:Y:S01]  /*6420*/  ULDC.64 UR6, c[0x0][0x3e0] ;  /* 0x0000f80000067ab9 */ /* 0x000fe20000000a00 */
[----:B------:R-:W-:Y:S01]  /*6430*/  @!P2 FMUL.FTZ R57, R57, R24 ;  /* 0x000000183939a220 */ /* 0x000fe20000410000 */
[----:B------:R-:W-:Y:S01]  /*6440*/  LEA R9, P1, R96, UR6, 0x2 ;  /* 0x0000000660097c11 */ /* 0x000fe2000f8210ff */
[----:B------:R-:W-:Y:S01]  /*6450*/  @!P3 FMUL.FTZ R58, R58, R11 ;  /* 0x0000000b3a3ab220 */ /* 0x000fe20000410000 */
[----:B------:R-:W0:Y:S01]  /*6460*/  @!P5 MUFU.RCP R7, R10 ;  /* 0x0000000a0007d308 */ /* 0x000e220000001000 */
[----:B------:R-:W-:Y:S01]  /*6470*/  IADD3.X R5, R39, R8, R5, P0, !PT ;  /* 0x0000000827057210 */ /* 0x000fe200007fe405 */
[----:B------:R-:W-:Y:S01]  /*6480*/  BSSY B0, `(.L_x_15590) ;  /* 0x0000046000007945 */ /* 0x000fe20003800000 */
[----:B------:R-:W-:-:S02]  /*6490*/  ISETP.GE.AND P0, PT, R91, R20, PT ;  /* 0x000000145b00720c */ /* 0x000fc40003f06270 */
[----:B------:R-:W-:Y:S02]  /*64a0*/  LEA.HI.X R8, R96, UR7, R26, 0x2, P1 ;  /* 0x0000000760087c11 */ /* 0x000fe400088f141a */
[C---:B------:R-:W-:Y:S01]  /*64b0*/  LEA R4, P1, R6.reuse, R9, 0x2 ;  /* 0x0000000906047211 */ /* 0x040fe200078210ff */
[----:B-1----:R-:W-:Y:S01]  /*64c0*/  @!P4 FMUL.FTZ R59, R59, R18 ;  /* 0x000000123b3bc220 */ /* 0x002fe20000410000 */
[----:B------:R-:W-:Y:S02]  /*64d0*/  ISETP.GE.AND P2, PT, R89, R20, PT ;  /* 0x000000145900720c */ /* 0x000fe40003f46270 */
[----:B------:R-:W-:Y:S02]  /*64e0*/  LEA.HI.X R5, R6, R8, R5, 0x2, P1 ;  /* 0x0000000806057211 */ /* 0x000fe400008f1405 */
[-C--:B------:R-:W-:Y:S02]  /*64f0*/  ISETP.GE.AND P1, PT, R90, R20.reuse, PT ;  /* 0x000000145a00720c */ /* 0x080fe40003f26270 */
[-C--:B------:R-:W-:Y:S01]  /*6500*/  ISETP.GE.AND P3, PT, R88, R20.reuse, PT ;  /* 0x000000145800720c */ /* 0x080fe20003f66270 */
[----:B0-----:R-:W-:Y:S01]  /*6510*/  @!P5 FMUL.FTZ R52, R52, R7 ;  /* 0x000000073434d220 */ /* 0x001fe20000410000 */
[----:B------:R-:W-:Y:S01]  /*6520*/  @!P0 STG.E desc[UR14][R4.64+-0x300], R23 ;  /* 0xfffd001704008986 */ /* 0x000fe2000c10190e */
[-C--:B------:R-:W-:Y:S01]  /*6530*/  ISETP.GE.AND P4, PT, R87, R20.reuse, PT ;  /* 0x000000145700720c */ /* 0x080fe20003f86270 */
[----:B------:R-:W0:Y:S01]  /*6540*/  LDC.64 R6, c[0x0][0x3a8] ;  /* 0x0000ea00ff067b82 */ /* 0x000e220000000a00 */
[----:B------:R-:W-:-:S02]  /*6550*/  ISETP.GE.AND P0, PT, R92, R20, PT ;  /* 0x000000145c00720c */ /* 0x000fc40003f06270 */
[----:B------:R-:W-:Y:S01]  /*6560*/  ISETP.GE.AND P5, PT, R85, R20, PT ;  /* 0x000000145500720c */ /* 0x000fe20003fa6270 */
[----:B------:R-:W-:Y:S01]  /*6570*/  @!P2 STG.E desc[UR14][R4.64+-0x200], R27 ;  /* 0xfffe001b0400a986 */ /* 0x000fe2000c10190e */
[----:B------:R-:W-:-:S03]  /*6580*/  ISETP.NE.AND P6, PT, R104, RZ, PT ;  /* 0x000000ff6800720c */ /* 0x000fc60003fc5270 */
[----:B------:R1:W-:Y:S01]  /*6590*/  @!P1 STG.E desc[UR14][R4.64+-0x280], R25 ;  /* 0xfffd801904009986 */ /* 0x0003e2000c10190e */
[----:B------:R-:W-:-:S03]  /*65a0*/  IADD3 R10, P1, R96, -0xe0, RZ ;  /* 0xffffff20600a7810 */ /* 0x000fc60007f3e0ff */
[----:B------:R-:W-:Y:S04]  /*65b0*/  @!P3 STG.E desc[UR14][R4.64+-0x180], R29 ;  /* 0xfffe801d0400b986 */ /* 0x000fe8000c10190e */
[----:B------:R-:W-:Y:S04]  /*65c0*/  @!P4 STG.E desc[UR14][R4.64+-0x100], R31 ;  /* 0xffff001f0400c986 */ /* 0x000fe8000c10190e */
[----:B------:R-:W-:Y:S01]  /*65d0*/  @!P0 STG.E desc[UR14][R4.64+-0x380], R21 ;  /* 0xfffc801504008986 */ /* 0x000fe2000c10190e */
[----:B-1----:R-:W-:-:S03]  /*65e0*/  IADD3.X R25, R26, -0x1, RZ, P1, !PT ;  /* 0xffffffff1a197810 */ /* 0x002fc60000ffe4ff */
[----:B------:R0:W-:Y:S01]  /*65f0*/  @!P5 STG.E desc[UR14][R4.64+-0x80], R33 ;  /* 0xffff80210400d986 */ /* 0x0001e2000c10190e */
[----:B------:R-:W-:Y:S01]  /*6600*/  BAR.SYNC.DEFER_BLOCKING 0x0 ;  /* 0x0000000000007b1d */ /* 0x000fe20000010000 */
[----:B0-----:R-:W-:-:S04]  /*6610*/  IMAD R4, R6, UR17, RZ ;  /* 0x0000001106047c24 */ /* 0x001fc8000f8e02ff */
[----:B------:R-:W-:Y:S02]  /*6620*/  IMAD R7, R7, UR16, R4 ;  /* 0x0000001007077c24 */ /* 0x000fe4000f8e0204 */
[----:B------:R-:W-:-:S05]  /*6630*/  IMAD.WIDE.U32 R4, R6, UR16, RZ ;  /* 0x0000001006047c25 */ /* 0x000fca000f8e00ff */
[----:B------:R-:W-:Y:S01]  /*6640*/  IADD3 R27, R5, R7, RZ ;  /* 0x00000007051b7210 */ /* 0x000fe20007ffe0ff */
[----:B------:R0:W-:Y:S04]  /*6650*/  STS [R76], R52 ;  /* 0x000000344c007388 */ /* 0x0001e80000000800 */
        /* <DEDUP_REMOVED lines=40> */
.L_x_15591:
[----:B------:R-:W-:Y:S05]  /*68e0*/  BSYNC B0 ;  /* 0x0000000000007941 */ /* 0x000fea0003800000 */
.L_x_15590:
[----:B------:R-:W-:Y:S01]  /*68f0*/  MOV R2, R4 ;  /* 0x0000000400027202 */ /* 0x000fe20000000f00 */
[----:B------:R-:W-:Y:S01]  /*6900*/  ULDC.64 UR4, c[0x0][0x3b0] ;  /* 0x0000ec0000047ab9 */ /* 0x000fe20000000a00 */
[----:B------:R-:W-:Y:S01]  /*6910*/  MOV R3, R27 ;  /* 0x0000001b00037202 */ /* 0x000fe20000000f00 */
[----:B------:R-:W-:Y:S01]  /*6920*/  IMAD R0, R110, UR4, RZ ;  /* 0x000000046e007c24 */ /* 0x000fe2000f8e02ff */
[----:B------:R-:W-:Y:S01]  /*6930*/  ULDC.64 UR6, c[0x0][0x3f0] ;  /* 0x0000fc0000067ab9 */ /* 0x000fe20000000a00 */
        /* <DEDUP_REMOVED lines=31> */
.L_x_15555:
        /* <DEDUP_REMOVED lines=26> */
.L_x_15594:
[----:B------:R-:W-:Y:S05]  /*6cd0*/  BSYNC B0 ;  /* 0x0000000000007941 */ /* 0x000fea0003800000 */
.L_x_15593:
        /* <DEDUP_REMOVED lines=29> */
.L_x_15596:
[----:B0-----:R-:W0:Y:S02]  /*6eb0*/  S2R R21, SR_TID.X ;  /* 0x0000000000157919 */ /* 0x001e240000002100 */
.L_x_15597:
[----:B------:R-:W-:Y:S05]  /*6ec0*/  BSYNC B0 ;  /* 0x0000000000007941 */ /* 0x000fea0003800000 */
.L_x_15595:
        /* <DEDUP_REMOVED lines=19> */
[C---:B------:R-:W-:Y:S01]  /*7000*/  IMAD R2, R110.reuse, UR10, RZ ;  /* 0x0000000a6e027c24 */ /* 0x040fe2000f8e02ff */
[----:B------:R-:W-:Y:S01]  /*7010*/  ULDC.64 UR28, c[0x0][0x250] ;  /* 0x00009400001c7ab9 */ /* 0x000fe20000000a00 */
[C---:B------:R-:W-:Y:S01]  /*7020*/  IMAD R33, R111.reuse, UR7, R0 ;  /* 0x000000076f217c24 */ /* 0x040fe2000f8e0200 */
[----:B------:R-:W-:Y:S01]  /*7030*/  ULDC.64 UR12, c[0x0][0x3c0] ;  /* 0x0000f000000c7ab9 */ /* 0x000fe20000000a00 */
[C---:B------:R-:W-:Y:S01]  /*7040*/  IMAD R0, R110.reuse, UR8, RZ ;  /* 0x000000086e007c24 */ /* 0x040fe2000f8e02ff */
[----:B------:R-:W-:Y:S01]  /*7050*/  ULDC.64 UR16, c[0x0][0x360] ;  /* 0x0000d80000107ab9 */ /* 0x000fe20000000a00 */
[C---:B-12---:R-:W-:Y:S01]  /*7060*/  IMAD.WIDE.U32 R6, R111.reuse, UR6, RZ ;  /* 0x000000066f067c25 */ /* 0x046fe2000f8e00ff */
[----:B------:R-:W-:Y:S01]  /*7070*/  ULDC UR6, c[0x0][0x0] ;  /* 0x0000000000067ab9 */ /* 0x000fe20000000800 */
[----:B------:R-:W-:Y:S01]  /*7080*/  ULDC.64 UR18, c[0x0][0x3c8] ;  /* 0x0000f20000127ab9 */ /* 0x000fe20000000a00 */
[----:B0-----:R-:W-:Y:S01]  /*7090*/  ULEA UR4, UR5, UR4, 0x18 ;  /* 0x0000000405047291 */ /* 0x001fe2000f8ec03f */
[C---:B------:R-:W-:Y:S01]  /*70a0*/  IMAD R31, R111.reuse, UR9, R0 ;  /* 0x000000096f1f7c24 */ /* 0x040fe2000f8e0200 */
[----:B------:R-:W-:Y:S01]  /*70b0*/  ULDC.64 UR8, c[0x0][0x338] ;  /* 0x0000ce0000087ab9 */ /* 0x000fe20000000a00 */
[----:B------:R-:W-:Y:S01]  /*70c0*/  IMAD.WIDE.U32 R18, R111, UR10, RZ ;  /* 0x0000000a6f127c25 */ /* 0x000fe2000f8e00ff */
[----:B------:R-:W-:Y:S01]  /*70d0*/  IADD3 R33, R7, R33, RZ ;  /* 0x0000002107217210 */ /* 0x000fe20007ffe0ff */
[----:B------:R-:W-:Y:S01]  /*70e0*/  ULDC.64 UR20, c[0x0][0x3d0] ;  /* 0x0000f40000147ab9 */ /* 0x000fe20000000a00 */
[----:B------:R-:W-:Y:S01]  /*70f0*/  IADD3 R31, R9, R31, RZ ;  /* 0x0000001f091f7210 */ /* 0x000fe20007ffe0ff */
[----:B------:R-:W-:-:S02]  /*7100*/  IMAD R110, R110, UR8, RZ ;  /* 0x000000086e6e7c24 */ /* 0x000fc4000f8e02ff */
[C---:B------:R-:W-:Y:S01]  /*7110*/  IMAD R5, R111.reuse, UR11, R2 ;  /* 0x0000000b6f057c24 */ /* 0x040fe2000f8e0202 */
[----:B------:R-:W-:Y:S01]  /*7120*/  ULDC.64 UR10, c[0x0][0x340] ;  /* 0x0000d000000a7ab9 */ /* 0x000fe20000000a00 */
[C---:B------:R-:W-:Y:S02]  /*7130*/  IMAD R29, R111.reuse, UR9, R110 ;  /* 0x000000096f1d7c24 */ /* 0x040fe4000f8e026e */
[----:B------:R-:W-:Y:S01]  /*7140*/  IMAD.WIDE.U32 R10, R111, UR8, RZ ;  /* 0x000000086f0a7c25 */ /* 0x000fe2000f8e00ff */
[----:B------:R-:W-:Y:S01]  /*7150*/  IADD3 R41, R19, R5, RZ ;  /* 0x0000000513297210 */ /* 0x000fe20007ffe0ff */
[----:B------:R-:W-:-:S03]  /*7160*/  ULDC.64 UR8, c[0x0][0x380] ;  /* 0x0000e00000087ab9 */ /* 0x000fc60000000a00 */
[----:B------:R-:W-:-:S07]  /*7170*/  IADD3 R29, R11, R29, RZ ;  /* 0x0000001d0b1d7210 */ /* 0x000fce0007ffe0ff */
.L_x_15599:
[C---:B------:R-:W-:Y:S02]  /*7180*/  LEA R0, R21.reuse, UR4, 0x3 ;  /* 0x0000000415007c11 */ /* 0x040fe4000f8e18ff */
[----:B------:R-:W-:Y:S02]  /*7190*/  SHF.R.S32.HI R20, RZ, 0x1f, R21 ;  /* 0x0000001fff147819 */ /* 0x000fe40000011415 */
[----:B------:R-:W-:Y:S01]  /*71a0*/  MOV R2, R10 ;  /* 0x0000000a00027202 */ /* 0x000fe20000000f00 */
[----:B0-----:R-:W0:Y:S01]  /*71b0*/  LDS.64 R22, [R0+0x2980] ;  /* 0x0029800000167984 */ /* 0x001e220000000a00 */
[----:B------:R-:W-:Y:S01]  /*71c0*/  MOV R3, R29 ;  /* 0x0000001d00037202 */ /* 0x000fe20000000f00 */
[C---:B------:R-:W-:Y:S01]  /*71d0*/  IMAD R14, R20.reuse, UR10, RZ ;  /* 0x0000000a140e7c24 */ /* 0x040fe2000f8e02ff */
[----:B---3--:R-:W-:Y:S01]  /*71e0*/  MOV R12, R16 ;  /* 0x00000010000c7202 */ /* 0x008fe20000000f00 */
        /* <DEDUP_REMOVED lines=57> */
.L_x_15598:
[----:B------:R-:W-:Y:S05]  /*7580*/  EXIT ;  /* 0x000000000000794d */ /* 0x000fea0003800000 */
.L_x_15600:
        /* <DEDUP_REMOVED lines=15> */
.L_x_18999:


//--------------------- .text._Z25selective_scan_bwd_kernelI32Selective_Scan_bwd_kernel_traitsILi32ELi8ELb0ELb0ELb0ELb1ELb1EfN3c107complexIfEEEEv12SSMParamsBwd --------------------------
	.section	.text._Z25selective_scan_bwd_kernelI32Selective_Scan_bwd_kernel_traitsILi32ELi8ELb0ELb0ELb0ELb1ELb1EfN3c107complexIfEEEEv12SSMParamsBwd,"ax",@progbits
	.align	128
        .global         _Z25selective_scan_bwd_kernelI32Selective_Scan_bwd_kernel_traitsILi32ELi8ELb0ELb0ELb0ELb1ELb1EfN3c107complexIfEEEEv12SSMParamsBwd
        .type           _Z25selective_scan_bwd_kernelI32Selective_Scan_bwd_kernel_traitsILi32ELi8ELb0ELb0ELb0ELb1ELb1EfN3c107complexIfEEEEv12SSMParamsBwd,@function
        .size           _Z25selective_scan_bwd_kernelI32Selective_Scan_bwd_kernel_traitsILi32ELi8ELb0ELb0ELb0ELb1ELb1EfN3c107complexIfEEEEv12SSMParamsBwd,(.L_x_19000 - _Z25selective_scan_bwd_kernelI32Selective_Scan_bwd_kernel_traitsILi32ELi8ELb0ELb0ELb0ELb1ELb1EfN3c107complexIfEEEEv12SSMParamsBwd)
        .other          _Z25selective_scan_bwd_kernelI32Selective_Scan_bwd_kernel_traitsILi32ELi8ELb0ELb0ELb0ELb1ELb1EfN3c107complexIfEEEEv12SSMParamsBwd,@"STO_CUDA_ENTRY STV_DEFAULT"
_Z25selective_scan_bwd_kernelI32Selective_Scan_bwd_kernel_traitsILi32ELi8ELb0ELb0ELb0ELb1ELb1EfN3c107complexIfEEEEv12SSMParamsBwd:
.text._Z25selective_scan_bwd_kernelI32Selective_Scan_bwd_kernel_traitsILi32ELi8ELb0ELb0ELb0ELb1ELb1EfN3c107complexIfEEEEv12SSMParamsBwd:
        /* <DEDUP_REMOVED lines=14> */
[----:B------:R-:W1:Y:S01]  /*00e0*/  LDC.64 R6, c[0x0][0x288] ;  /* 0x0000a200ff067b82 */ /* 0x000e620000000a00 */
[----:B---3--:R-:W-:-:S05]  /*00f0*/  ISETP.NE.U32.AND P1, PT, R4, RZ, PT ;  /* 0x000000ff0400720c */ /* 0x008fca0003f25070 */
[C---:B------:R-:W-:Y:S02]  /*0100*/  @P0 LEA R2, P2, R40.reuse, R2, 0x2 ;  /* 0x0000000228020211 */ /* 0x040fe400078410ff */
[----:B------:R-:W3:Y:S01]  /*0110*/  LDC R27, c[0x0][0x224] ;  /* 0x00008900ff1b7b82 */ /* 0x000ee20000000800 */
        /* <DEDUP_REMOVED lines=8> */
[----:B------:R-:W-:Y:S01]  /*01a0*/  UIMAD UR6, UR17, UR8, URZ ;  /* 0x00000008110672a4 */ /* 0x000fe2000f8e023f */
[----:B------:R-:W-:-:S06]  /*01b0*/  @P1 LEA R4, P3, R40, R4, 0x2 ;  /* 0x0000000428041211 */ /* 0x000fcc00078610ff */
[----:B------:R-:W0:Y:S01]  /*01c0*/  LDC.64 R12, c[0x0][0x298] ;  /* 0x0000a600ff0c7b82 */ /* 0x000e220000000a00 */
[----:B------:R-:W-:Y:S01]  /*01d0*/  UIMAD.WIDE.U32 UR4, UR16, UR8, URZ ;  /* 0x00000008100472a5 */ /* 0x000fe2000f8e003f */
[----:B------:R-:W-:Y:S01]  /*01e0*/  @P1 LEA.HI.X R5, R40, R5, R41, 0x2, P3 ;  /* 0x0000000528051211 */ /* 0x000fe200018f1429 */
[----:B------:R-:W-:-:S05]  /*01f0*/  UIMAD UR8, UR16, UR9, UR6 ;  /* 0x00000009100872a4 */ /* 0x000fca000f8e0206 */
[----:B------:R-:W0:Y:S01]  /*0200*/  LDC.64 R14, c[0x0][0x330] ;  /* 0x0000cc00ff0e7b82 */ /* 0x000e220000000a00 */
[----:B------:R-:W-:Y:S01]  /*0210*/  UIMAD UR9, UR17, UR10, URZ ;  /* 0x0000000a110972a4 */ /* 0x000fe2000f8e023f */
[-C--:B-1----:R-:W-:Y:S01]  /*0220*/  IMAD R0, R41, R6.reuse, RZ ;  /* 0x0000000629007224 */ /* 0x082fe200078e02ff */
[----:B------:R-:W-:Y:S01]  /*0230*/  UIMAD.WIDE.U32 UR6, UR16, UR10, URZ ;  /* 0x0000000a100672a5 */ /* 0x000fe2000f8e003f */
[----:B---3--:R-:W-:Y:S01]  /*0240*/  LEA R9, R27, 0xffffff00, 0x8 ;  /* 0xffffff001b097811 */ /* 0x008fe200078e40ff */
[----:B------:R-:W-:Y:S01]  /*0250*/  UIADD3 UR5, UR5, UR8, URZ ;  /* 0x0000000805057290 */ /* 0x000fe2000fffe03f */
[----:B------:R1:W5:Y:S02]  /*0260*/  @P1 LDG.E R43, desc[UR14][R4.64] ;  /* 0x0000000e042b1981 */ /* 0x000364000c1e1900 */
[----:B------:R-:W3:Y:S01]  /*0270*/  @P0 LDC R19, c[0x0][0x214] ;  /* 0x00008500ff130b82 */ /* 0x000ee20000000800 */
[----:B------:R-:W-:Y:S02]  /*0280*/  UIMAD UR10, UR16, UR11, UR9 ;  /* 0x0000000b100a72a4 */ /* 0x000fe4000f8e0209 */
[----:B------:R-:W-:Y:S01]  /*0290*/  UIMAD UR11, UR17, UR12, URZ ;  /* 0x0000000c110b72a4 */ /* 0x000fe2000f8e023f */
[----:B----4-:R-:W-:Y:S01]  /*02a0*/  IMAD.WIDE.U32 R2, R40, R6, UR4 ;  /* 0x0000000428027e25 */ /* 0x010fe2000f8e0006 */
[----:B------:R-:W-:-:S02]  /*02b0*/  UIADD3 UR7, UR7, UR10, URZ ;  /* 0x0000000a07077290 */ /* 0x000fc4000fffe03f */
[----:B------:R-:W-:Y:S01]  /*02c0*/  UIMAD.WIDE.U32 UR8, UR16, UR12, URZ ;  /* 0x0000000c100872a5 */ /* 0x000fe2000f8e003f */
[----:B------:R-:W4:Y:S01]  /*02d0*/  @P0 LDC R29, c[0x0][0x21c] ;  /* 0x00008700ff1d0b82 */ /* 0x000f220000000800 */
[----:B------:R-:W-:Y:S01]  /*02e0*/  UIMAD UR11, UR16, UR13, UR11 ;  /* 0x0000000d100b72a4 */ /* 0x000fe2000f8e020b */
[----:B------:R-:W-:Y:S01]  /*02f0*/  IMAD R0, R40, R7, R0 ;  /* 0x0000000728007224 */ /* 0x000fe200078e0200 */
[----:B--2---:R-:W-:Y:S01]  /*0300*/  ISETP.NE.U32.AND P1, PT, R16, RZ, PT ;  /* 0x000000ff1000720c */ /* 0x004fe20003f25070 */
[----:B0-----:R-:W-:Y:S01]  /*0310*/  IMAD R8, R41, R12, RZ ;  /* 0x0000000c29087224 */ /* 0x001fe200078e02ff */
[----:B------:R-:W-:-:S03]  /*0320*/  ISETP.NE.U32.AND P2, PT, R24, RZ, PT ;  /* 0x000000ff1800720c */ /* 0x000fc60003f45070 */
[----:B------:R-:W0:Y:S01]  /*0330*/  LDC.64 R30, c[0x0][0x2f0] ;  /* 0x0000bc00ff1e7b82 */ /* 0x000e220000000a00 */
[----:B------:R-:W-:Y:S01]  /*0340*/  SHF.R.S32.HI R11, RZ, 0x1f, R9 ;  /* 0x0000001fff0b7819 */ /* 0x000fe20000011409 */
[----:B------:R-:W-:Y:S01]  /*0350*/  UIADD3 UR9, UR9, UR11, URZ ;  /* 0x0000000b09097290 */ /* 0x000fe2000fffe03f */
[----:B------:R-:W-:Y:S01]  /*0360*/  IADD3 R49, P3, R9, R2, RZ ;  /* 0x0000000209317210 */ /* 0x000fe20007f7e0ff */
[----:B-1----:R-:W-:-:S04]  /*0370*/  IMAD.WIDE.U32 R4, R40, R12, UR6 ;  /* 0x0000000628047e25 */ /* 0x002fc8000f8e000c */
[----:B------:R-:W1:Y:S01]  /*0380*/  LDC.64 R32, c[0x0][0x2f8] ;  /* 0x0000be00ff207b82 */ /* 0x000e620000000a00 */
[----:B------:R-:W-:-:S07]  /*0390*/  ISETP.NE.AND.EX P1, PT, R17, RZ, PT, P1 ;  /* 0x000000ff1100720c */ /* 0x000fce0003f25310 */
[----:B------:R-:W2:Y:S01]  /*03a0*/  LDC.64 R52, c[0x0][0x3b8] ;  /* 0x0000ee00ff347b82 */ /* 0x000ea20000000a00 */
[----:B------:R-:W-:Y:S01]  /*03b0*/  ISETP.NE.AND.EX P2, PT, R25, RZ, PT, P2 ;  /* 0x000000ff1900720c */ /* 0x000fe20003f45320 */
[----:B------:R-:W-:Y:S01]  /*03c0*/  IMAD R8, R40, R13, R8 ;  /* 0x0000000d28087224 */ /* 0x000fe200078e0208 */
[----:B------:R-:W-:-:S05]  /*03d0*/  IADD3.X R2, R11, R3, R0, P3, !PT ;  /* 0x000000030b027210 */ /* 0x000fca0001ffe400 */
[----:B------:R-:W2:Y:S01]  /*03e0*/  @P0 LDC.64 R22, c[0x0][0x310] ;  /* 0x0000c400ff160b82 */ /* 0x000ea20000000a00 */
[----:B------:R-:W-:Y:S01]  /*03f0*/  IADD3 R51, P3, R9, R4, RZ ;  /* 0x0000000409337210 */ /* 0x000fe20007f7e0ff */
[-C--:B------:R-:W-:Y:S02]  /*0400*/  IMAD R10, R41, R14.reuse, RZ ;  /* 0x0000000e290a7224 */ /* 0x080fe400078e02ff */
[C---:B------:R-:W-:Y:S01]  /*0410*/  IMAD.WIDE.U32 R6, R40.reuse, R14, UR8 ;  /* 0x0000000828067e25 */ /* 0x040fe2000f8e000e */
[----:B------:R-:W-:Y:S01]  /*0420*/  IADD3.X R4, R11, R5, R8, P3, !PT ;  /* 0x000000050b047210 */ /* 0x000fe20001ffe408 */
[----:B------:R-:W-:Y:S01]  /*0430*/  HFMA2.MMA R18, -RZ, RZ, 0, 0 ;  /* 0x00000000ff127435 */ /* 0x000fe200000001ff */
[----:B------:R-:W-:Y:S01]  /*0440*/  ISETP.GE.AND P3, PT, R27, 0x1, PT ;  /* 0x000000011b00780c */ /* 0x000fe20003f66270 */
[----:B------:R-:W-:Y:S01]  /*0450*/  IMAD R10, R40, R15, R10 ;  /* 0x0000000f280a7224 */ /* 0x000fe200078e020a */
[----:B------:R-:W-:Y:S01]  /*0460*/  IADD3 R9, P4, R9, R6, RZ ;  /* 0x0000000609097210 */ /* 0x000fe20007f9e0ff */
[----:B---3--:R-:W-:Y:S01]  /*0470*/  @P0 IMAD R0, R19, UR16, R40 ;  /* 0x0000001013000c24 */ /* 0x008fe2000f8e0228 */
[----:B------:R-:W-:-:S02]  /*0480*/  CS2R R20, SRZ ;  /* 0x0000000000147805 */ /* 0x000fc4000001ff00 */
[----:B------:R-:W-:Y:S02]  /*0490*/  @P2 LEA R18, P5, R40, R24, 0x2 ;  /* 0x0000001828122211 */ /* 0x000fe400078a10ff */
[----:B------:R-:W-:Y:S01]  /*04a0*/  IADD3.X R6, R11, R7, R10, P4, !PT ;  /* 0x000000070b067210 */ /* 0x000fe200027fe40a */
[----:B------:R-:W-:Y:S01]  /*04b0*/  @P0 IMAD R0, R0, R27, RZ ;  /* 0x0000001b00000224 */ /* 0x000fe200078e02ff */
[----:B------:R-:W-:Y:S02]  /*04c0*/  @P1 LEA R20, P4, R40, R16, 0x2 ;  /* 0x0000001028141211 */ /* 0x000fe400078810ff */
[----:B------:R-:W-:Y:S01]  /*04d0*/  MOV R19, RZ ;  /* 0x000000ff00137202 */ /* 0x000fe20000000f00 */
[----:B----4-:R-:W-:Y:S01]  /*04e0*/  @P0 IMAD R3, R0, R29, RZ ;  /* 0x0000001d00030224 */ /* 0x010fe200078e02ff */
[C-C-:B------:R-:W-:Y:S02]  /*04f0*/  @P1 LEA.HI.X R21, R40.reuse, R17, R41.reuse, 0x2, P4 ;  /* 0x0000001128151211 */ /* 0x140fe400020f1429 */
[----:B------:R-:W-:-:S02]  /*0500*/  @P2 LEA.HI.X R19, R40, R25, R41, 0x2, P5 ;  /* 0x0000001928132211 */ /* 0x000fc400028f1429 */
[----:B0-----:R-:W-:Y:S02]  /*0510*/  LEA R48, P1, R49, R30, 0x2 ;  /* 0x0000001e31307211 */ /* 0x001fe400078210ff */
[----:B-1----:R-:W-:Y:S02]  /*0520*/  LEA R50, P2, R51, R32, 0x2 ;  /* 0x0000002033327211 */ /* 0x002fe400078410ff */
[----:B--2---:R-:W-:Y:S01]  /*0530*/  LEA R52, P4, R9, R52, 0x2 ;  /* 0x0000003409347211 */ /* 0x004fe200078810ff */
[----:B------:R-:W-:Y:S01]  /*0540*/  @P0 IMAD.WIDE R22, R3, 0x10, R22 ;  /* 0x0000001003160825 */ /* 0x000fe200078e0216 */
[----:B------:R-:W-:Y:S02]  /*0550*/  LEA.HI.X R49, R49, R31, R2, 0x2, P1 ;  /* 0x0000001f31317211 */ /* 0x000fe400008f1402 */
[----:B------:R-:W-:Y:S02]  /*0560*/  CS2R R44, SRZ ;  /* 0x00000000002c7805 */ /* 0x000fe4000001ff00 */
[----:B------:R-:W-:-:S02]  /*0570*/  LEA.HI.X R51, R51, R33, R4, 0x2, P2 ;  /* 0x0000002133337211 */ /* 0x000fc400010f1404 */
        /* <DEDUP_REMOVED lines=10> */
[----:B------:R-:W-:-:S04]  /*0620*/  LOP3.LUT R55, R55, 0x1f, R46, 0xf8, !PT ;  /* 0x0000001f37377812 */ /* 0x000fc800078ef82e */
[----:B-1----:R-:W-:-:S07]  /*0630*/  SHF.R.S32.HI R56, RZ, 0x1f, R55 ;  /* 0x0000001fff387819 */ /* 0x002fce0000011437 */
.L_x_15643:
[----:B0-----:R-:W0:Y:S01]  /*0640*/  LDC R83, c[0x0][0x224] ;  /* 0x00008900ff537b82 */ /* 0x001e220000000800 */
[----:B------:R-:W-:Y:S01]  /*0650*/  ULDC UR4, c[0x0][0x218] ;  /* 0x0000860000047ab9 */ /* 0x000fe20000000800 */
[C---:B------:R-:W-:Y:S02]  /*0660*/  LOP3.LUT R0, R55.reuse, 0x20, RZ, 0xfc, !PT ;  /* 0x0000002037007812 */ /* 0x040fe400078efcff */
[----:B------:R-:W-:Y:S02]  /*0670*/  CS2R R4, SRZ ;  /* 0x0000000000047805 */ /* 0x000fe4000001ff00 */
[C---:B------:R-:W-:Y:S02]  /*0680*/  LOP3.LUT R8, R55.reuse, 0x40, RZ, 0xfc, !PT ;  /* 0x0000004037087812 */ /* 0x040fe400078efcff */
[----:B-1----:R-:W-:Y:S02]  /*0690*/  CS2R R6, SRZ ;  /* 0x0000000000067805 */ /* 0x002fe4000001ff00 */
[----:B------:R-:W-:-:S02]  /*06a0*/  LEA R2, P3, R55, R48, 0x2 ;  /* 0x0000003037027211 */ /* 0x000fc400078610ff */
[C---:B------:R-:W-:Y:S02]  /*06b0*/  LOP3.LUT R9, R55.reuse, 0x60, RZ, 0xfc, !PT ;  /* 0x0000006037097812 */ /* 0x040fe400078efcff */
[C---:B------:R-:W-:Y:S02]  /*06c0*/  LOP3.LUT R10, R55.reuse, 0x80, RZ, 0xfc, !PT ;  /* 0x00000080370a7812 */ /* 0x040fe400078efcff */
[C---:B------:R-:W-:Y:S02]  /*06d0*/  LOP3.LUT R11, R55.reuse, 0xa0, RZ, 0xfc, !PT ;  /* 0x000000a0370b7812 */ /* 0x040fe400078efcff */
[C---:B------:R-:W-:Y:S02]  /*06e0*/  LOP3.LUT R24, R55.reuse, 0xc0, RZ, 0xfc, !PT ;  /* 0x000000c037187812 */ /* 0x040fe400078efcff */
[C---:B------:R-:W-:Y:S01]  /*06f0*/  LOP3.LUT R25, R55.reuse, 0xe0, RZ, 0xfc, !PT ;  /* 0x000000e037197812 */ /* 0x040fe200078efcff */
[----:B------:R-:W-:Y:S01]  /*0700*/  HFMA2.MMA R17, -RZ, RZ, 0, 0 ;  /* 0x00000000ff117435 */ /* 0x000fe200000001ff */
[----:B------:R-:W-:-:S02]  /*0710*/  LEA.HI.X R3, R55, R49, R56, 0x2, P3 ;  /* 0x0000003137037211 */ /* 0x000fc400018f1438 */
[----:B------:R-:W-:Y:S02]  /*0720*/  CS2R R12, SRZ ;  /* 0x00000000000c7805 */ /* 0x000fe4000001ff00 */
[----:B------:R-:W-:Y:S01]  /*0730*/  MOV R28, RZ ;  /* 0x000000ff001c7202 */ /* 0x000fe20000000f00 */
[----:B------:R-:W-:Y:S01]  /*0740*/  BAR.SYNC.DEFER_BLOCKING 0x0 ;  /* 0x0000000000007b1d */ /* 0x000fe20000010000 */
[----:B0-----:R-:W-:-:S07]  /*0750*/  IADD3 R57, -R54, R83, RZ ;  /* 0x0000005336397210 */ /* 0x001fce0007ffe1ff */
[----:B------:R-:W0:Y:S01]  /*0760*/  S2UR UR5, SR_CgaCtaId ;  /* 0x00000000000579c3 */ /* 0x000e220000008800 */
[----:B------:R-:W-:-:S04]  /*0770*/  LEA R16, R57, 0xffffff00, 0x8 ;  /* 0xffffff0039107811 */ /* 0x000fc800078e40ff */
[----:B------:R-:W-:Y:S02]  /*0780*/  IADD3 R26, -R16, UR4, RZ ;  /* 0x00000004101a7c10 */ /* 0x000fe4000fffe1ff */
[C---:B------:R-:W-:Y:S02]  /*0790*/  IADD3 R14, R47.reuse, 0x20, RZ ;  /* 0x000000202f0e7810 */ /* 0x040fe40007ffe0ff */
[C---:B------:R-:W-:Y:S02]  /*07a0*/  IADD3 R30, R47.reuse, 0x40, RZ ;  /* 0x000000402f1e7810 */ /* 0x040fe40007ffe0ff */
[C---:B------:R-:W-:Y:S02]  /*07b0*/  LEA.HI.SX32 R58, R47.reuse, R47, 0x1b ;  /* 0x0000002f2f3a7211 */ /* 0x040fe400078fdaff */
[C---:B------:R-:W-:Y:S02]  /*07c0*/  IADD3 R32, R47.reuse, 0xc0, RZ ;  /* 0x000000c02f207810 */ /* 0x040fe40007ffe0ff */
[----:B------:R-:W-:-:S02]  /*07d0*/  IADD3 R34, R47, 0xe0, RZ ;  /* 0x000000e02f227810 */ /* 0x000fc40007ffe0ff */
[----:B------:R-:W-:Y:S01]  /*07e0*/  MOV R27, RZ ;  /* 0x000000ff001b7202 */ /* 0x000fe20000000f00 */
[----:B------:R-:W-:Y:S01]  /*07f0*/  HFMA2.MMA R36, -RZ, RZ, 0, 0 ;  /* 0x00000000ff247435 */ /* 0x000fe200000001ff */
[-C--:B------:R-:W-:Y:S01]  /*0800*/  ISETP.GE.AND P0, PT, R55, R26.reuse, PT ;  /* 0x0000001a3700720c */ /* 0x080fe20003f06270 */
[----:B------:R-:W1:Y:S01]  /*0810*/  LDC.64 R84, c[0x0][0x2a0] ;  /* 0x0000a800ff547b82 */ /* 0x000e620000000a00 */
[-C--:B------:R-:W-:Y:S02]  /*0820*/  ISETP.GE.AND P1, PT, R0, R26.reuse, PT ;  /* 0x0000001a0000720c */ /* 0x080fe40003f26270 */
[-C--:B------:R-:W-:Y:S02]  /*0830*/  ISETP.GE.AND P2, PT, R8, R26.reuse, PT ;  /* 0x0000001a0800720c */ /* 0x080fe40003f46270 */
[-C--:B------:R-:W-:Y:S02]  /*0840*/  ISETP.GE.AND P3, PT, R24, R26.reuse, PT ;  /* 0x0000001a1800720c */ /* 0x080fe40003f66270 */
        /* <DEDUP_REMOVED lines=12> */
[----:B------:R-:W-:-:S02]  /*0910*/  UMOV UR4, 0x400 ;  /* 0x0000040000047882 */ /* 0x000fc40000000000 */
[----:B0-----:R-:W-:Y:S01]  /*0920*/  ULEA UR5, UR5, UR4, 0x18 ;  /* 0x0000000405057291 */ /* 0x001fe2000f8ec03f */
[-C--:B------:R-:W-:Y:S02]  /*0930*/  LEA.HI.SX32 R14, R14, R47.reuse, 0x1b ;  /* 0x0000002f0e0e7211 */ /* 0x080fe400078fdaff */
[----:B------:R-:W-:-:S03]  /*0940*/  LEA.HI.SX32 R30, R30, R47, 0x1b ;  /* 0x0000002f1e1e7211 */ /* 0x000fc600078fdaff */
[----:B------:R-:W-:Y:S02]  /*0950*/  LEA R59, R14, UR5, 0x2 ;  /* 0x000000050e3b7c11 */ /* 0x000fe4000f8e10ff */
[C---:B-1----:R-:W-:Y:S02]  /*0960*/  IADD3 R2, R47.reuse, 0x60, RZ ;  /* 0x000000602f027810 */ /* 0x042fe40007ffe0ff */
[----:B------:R-:W-:Y:S02]  /*0970*/  LEA R60, R30, UR5, 0x2 ;  /* 0x000000051e3c7c11 */ /* 0x000fe4000f8e10ff */
[C---:B------:R-:W-:Y:S02]  /*0980*/  IADD3 R14, R47.reuse, 0x80, RZ ;  /* 0x000000802f0e7810 */ /* 0x040fe40007ffe0ff */
[----:B------:R-:W-:Y:S02]  /*0990*/  IADD3 R30, R47, 0xa0, RZ ;  /* 0x000000a02f1e7810 */ /* 0x000fe40007ffe0ff */
[----:B------:R-:W-:-:S02]  /*09a0*/  LEA.HI.SX32 R2, R2, R47, 0x1b ;  /* 0x0000002f02027211 */ /* 0x000fc400078fdaff */
[----:B------:R-:W-:Y:S02]  /*09b0*/  LEA R58, R58, UR5, 0x2 ;  /* 0x000000053a3a7c11 */ /* 0x000fe4000f8e10ff */
[-C--:B------:R-:W-:Y:S02]  /*09c0*/  LEA.HI.SX32 R14, R14, R47.reuse, 0x1b ;  /* 0x0000002f0e0e7211 */ /* 0x080fe400078fdaff */
[-C--:B------:R-:W-:Y:S02]  /*09d0*/  LEA.HI.SX32 R30, R30, R47.reuse, 0x1b ;  /* 0x0000002f1e1e7211 */ /* 0x080fe400078fdaff */
[----:B------:R-:W-:Y:S02]  /*09e0*/  SHF.L.U32 R3, R47, 0x3, RZ ;  /* 0x000000032f037819 */ /* 0x000fe400000006ff */
        /* <DEDUP_REMOVED lines=10> */
[C---:B------:R-:W-:Y:S02]  /*0a90*/  LEA R14, P0, R55.reuse, R50, 0x2 ;  /* 0x00000032370e7211 */ /* 0x040fe400078010ff */
[C---:B------:R-:W-:Y:S02]  /*0aa0*/  LEA R2, P1, R55.reuse, R52, 0x2 ;  /* 0x0000003437027211 */ /* 0x040fe400078210ff */
[C-C-:B------:R-:W-:Y:S02]  /*0ab0*/  LEA.HI.X R15, R55.reuse, R51, R56.reuse, 0x2, P0 ;  /* 0x00000033370f7211 */ /* 0x140fe400000f1438 */
[----:B------:R-:W-:-:S02]  /*0ac0*/  LEA.HI.X R3, R55, R53, R56, 0x2, P1 ;  /* 0x0000003537037211 */ /* 0x000fc400008f1438 */
[-C--:B------:R-:W-:Y:S02]  /*0ad0*/  ISETP.GE.AND P0, PT, R0, R26.reuse, PT ;  /* 0x0000001a0000720c */ /* 0x080fe40003f06270 */
[-C--:B------:R-:W-:Y:S02]  /*0ae0*/  ISETP.GE.AND P1, PT, R8, R26.reuse, PT ;  /* 0x0000001a0800720c */ /* 0x080fe40003f26270 */
[-C--:B------:R-:W-:Y:S02]  /*0af0*/  ISETP.GE.AND P2, PT, R9, R26.reuse, PT ;  /* 0x0000001a0900720c */ /* 0x080fe40003f46270 */
[-C--:B------:R-:W-:Y:S02]  /*0b00*/  ISETP.GE.AND P3, PT, R10, R26.reuse, PT ;  /* 0x0000001a0a00720c */ /* 0x080fe40003f66270 */
[-C--:B------:R-:W-:Y:S02]  /*0b10*/  ISETP.GE.AND P4, PT, R11, R26.reuse, PT ;  /* 0x0000001a0b00720c */ /* 0x080fe40003f86270 */
[----:B------:R-:W-:-:S02]  /*0b20*/  ISETP.GE.AND P5, PT, R24, R26, PT ;  /* 0x0000001a1800720c */ /* 0x000fc40003fa6270 */
[----:B------:R-:W-:Y:S01]  /*0b30*/  CS2R R30, SRZ ;  /* 0x00000000001e7805 */ /* 0x000fe2000001ff00 */
[----:B--2---:R-:W-:Y:S04]  /*0b40*/  STS [R58], R5 ;  /* 0x000000053a007388 */ /* 0x004fe80000000800 */
[----:B---3--:R0:W-:Y:S04]  /*0b50*/  STS [R59+0x80], R4 ;  /* 0x000080043b007388 */ /* 0x0081e80000000800 */
[----:B----4-:R-:W-:Y:S04]  /*0b60*/  STS [R60+0x100], R7 ;  /* 0x000100073c007388 */ /* 0x010fe80000000800 */
[----:B------:R1:W-:Y:S04]  /*0b70*/  STS [R61+0x180], R6 ;  /* 0x000180063d007388 */ /* 0x0003e80000000800 */
        /* <DEDUP_REMOVED lines=15> */
[----:B-1----:R-:W-:Y:S01]  /*0c70*/  CS2R R6, SRZ ;  /* 0x0000000000067805 */ /* 0x002fe2000001ff00 */
[----:B--2---:R-:W-:Y:S01]  /*0c80*/  HFMA2.MMA R17, -RZ, RZ, 0, 0 ;  /* 0x00000000ff117435 */ /* 0x004fe200000001ff */
        /* <DEDUP_REMOVED lines=10> */
[----:B------:R-:W-:-:S02]  /*0d30*/  P2R R29, PR, RZ, 0x1 ;  /* 0x00000001ff1d7803 */ /* 0x000fc40000000000 */
[----:B------:R-:W-:Y:S02]  /*0d40*/  ISETP.GE.AND P0, PT, R55, R26, PT ;  /* 0x0000001a3700720c */ /* 0x000fe40003f06270 */
[----:B------:R-:W-:Y:S01]  /*0d50*/  MOV R38, RZ ;  /* 0x000000ff00267202 */ /* 0x000fe20000000f00 */
[----:B--2---:R-:W-:Y:S04]  /*0d60*/  STS [R58], R5 ;  /* 0x000000053a007388 */ /* 0x004fe80000000800 */
[----:B---3--:R-:W-:Y:S04]  /*0d70*/  STS [R59+0x80], R4 ;  /* 0x000080043b007388 */ /* 0x008fe80000000800 */
[----:B----4-:R-:W-:Y:S04]  /*0d80*/  STS [R60+0x100], R7 ;  /* 0x000100073c007388 */ /* 0x010fe80000000800 */
[----:B------:R0:W-:Y:S04]  /*0d90*/  STS [R61+0x180], R6 ;  /* 0x000180063d007388 */ /* 0x0001e80000000800 */
        /* <DEDUP_REMOVED lines=12> */
[----:B------:R-:W3:Y:S01]  /*0e60*/  LDS R30, [R66+0x1c] ;  /* 0x00001c00421e7984 */ /* 0x000ee20000000800 */
[----:B------:R-:W-:Y:S01]  /*0e70*/  BAR.SYNC.DEFER_BLOCKING 0x0 ;  /* 0x0000000000007b1d */ /* 0x000fe20000010000 */
[----:B0-----:R-:W-:Y:S01]  /*0e80*/  HFMA2.MMA R6, -RZ, RZ, 0, 0 ;  /* 0x00000000ff067435 */ /* 0x001fe200000001ff */
[----:B-1----:R-:W-:-:S04]  /*0e90*/  CS2R R12, SRZ ;  /* 0x00000000000c7805 */ /* 0x002fc8000001ff00 */
[----:B------:R-:W4:Y:S01]  /*0ea0*/  @!P0 LDG.E R27, desc[UR14][R2.64] ;  /* 0x0000000e021b8981 */ /* 0x000f22000c1e1900 */
        /* <DEDUP_REMOVED lines=9> */
[--C-:B--2--5:R-:W-:Y:S01]  /*0f40*/  FADD.FTZ R76, R76, R43.reuse ;  /* 0x0000002b4c4c7221 */ /* 0x124fe20000010000 */
[----:B------:R-:W-:Y:S01]  /*0f50*/  ISETP.GE.AND P0, PT, R55, R26, PT ;  /* 0x0000001a3700720c */ /* 0x000fe20003f06270 */
[----:B0-----:R-:W0:Y:S03]  /*0f60*/  LDC.64 R2, c[0x0][0x2b0] ;  /* 0x0000ac00ff027b82 */ /* 0x001e260000000a00 */
[----:B------:R-:W-:Y:S01]  /*0f70*/  FSETP.GTU.FTZ.AND P1, PT, R76, 20, PT ;  /* 0x41a000004c00780b */ /* 0x000fe20003f3c000 */
[----:B------:R-:W-:Y:S01]  /*0f80*/  IMAD R4, R84, UR17, RZ ;  /* 0x0000001154047c24 */ /* 0x000fe2000f8e02ff */
[----:B------:R-:W-:Y:S01]  /*0f90*/  SHF.R.S32.HI R17, RZ, 0x1f, R16 ;  /* 0x0000001fff117819 */ /* 0x000fe20000011410 */
[--C-:B---3--:R-:W-:Y:S01]  /*0fa0*/  FADD.FTZ R75, R28, R43.reuse ;  /* 0x0000002b1c4b7221 */ /* 0x108fe20000010000 */
[--C-:B----4-:R-:W-:Y:S01]  /*0fb0*/  FADD.FTZ R78, R78, R43.reuse ;  /* 0x0000002b4e4e7221 */ /* 0x110fe20000010000 */
[--C-:B------:R-:W-:Y:S01]  /*0fc0*/  FADD.FTZ R77, R32, R43.reuse ;  /* 0x0000002b204d7221 */ /* 0x100fe20000010000 */
[--C-:B------:R-:W-:Y:S01]  /*0fd0*/  FADD.FTZ R80, R80, R43.reuse ;  /* 0x0000002b50507221 */ /* 0x100fe20000010000 */
[----:B------:R-:W-:Y:S01]  /*0fe0*/  FADD.FTZ R79, R34, R43 ;  /* 0x0000002b224f7221 */ /* 0x000fe20000010000 */
[----:B------:R-:W-:Y:S01]  /*0ff0*/  BSSY B0, `(.L_x_15602) ;  /* 0x0000033000007945 */ /* 0x000fe20003800000 */
[----:B------:R-:W-:Y:S01]  /*1000*/  IMAD R33, R85, UR16, R4 ;  /* 0x0000001055217c24 */ /* 0x000fe2000f8e0204 */
[----:B------:R-:W-:Y:S01]  /*1010*/  FSETP.GTU.FTZ.AND P6, PT, R75, 20, PT ;  /* 0x41a000004b00780b */ /* 0x000fe20003fdc000 */
[----:B------:R-:W-:Y:S01]  /*1020*/  @!P0 IMAD.WIDE.U32 R4, R84, UR16, R16 ;  /* 0x0000001054048c25 */ /* 0x000fe2000f8e0010 */
[----:B------:R-:W-:-:S03]  /*1030*/  FSETP.GTU.FTZ.AND P5, PT, R78, 20, PT ;  /* 0x41a000004e00780b */ /* 0x000fc60003fbc000 */
[----:B------:R-:W-:Y:S01]  /*1040*/  FADD.FTZ R82, R82, R43 ;  /* 0x0000002b52527221 */ /* 0x000fe20000010000 */
[----:B------:R-:W-:Y:S02]  /*1050*/  FSETP.GTU.FTZ.AND P4, PT, R77, 20, PT ;  /* 0x41a000004d00780b */ /* 0x000fe40003f9c000 */
[----:B------:R-:W-:Y:S02]  /*1060*/  FSETP.GTU.FTZ.AND P3, PT, R80, 20, PT ;  /* 0x41a000005000780b */ /* 0x000fe40003f7c000 */
[----:B------:R-:W-:Y:S01]  /*1070*/  FSETP.GTU.FTZ.AND P2, PT, R79, 20, PT ;  /* 0x41a000004f00780b */ /* 0x000fe20003f5c000 */
[----:B------:R-:W-:Y:S04]  /*1080*/  STS [R58], R27 ;  /* 0x0000001b3a007388 */ /* 0x000fe80000000800 */
[----:B------:R1:W-:Y:S04]  /*1090*/  STS [R59+0x80], R6 ;  /* 0x000080063b007388 */ /* 0x0003e80000000800 */
[----:B------:R2:W-:Y:S04]  /*10a0*/  STS [R60+0x100], R13 ;  /* 0x0001000d3c007388 */ /* 0x0005e80000000800 */
[----:B------:R2:W-:Y:S04]  /*10b0*/  STS [R61+0x180], R12 ;  /* 0x0001800c3d007388 */ /* 0x0005e80000000800 */
[----:B------:R2:W-:Y:S04]  /*10c0*/  STS [R62+0x200], R29 ;  /* 0x0002001d3e007388 */ /* 0x0005e80000000800 */
[----:B------:R2:W-:Y:S04]  /*10d0*/  STS [R63+0x280], R36 ;  /* 0x000280243f007388 */ /* 0x0005e80000000800 */
[----:B------:R2:W-:Y:S04]  /*10e0*/  STS [R64+0x300], R31 ;  /* 0x0003001f40007388 */ /* 0x0005e80000000800 */
[----:B------:R2:W-:Y:S01]  /*10f0*/  STS [R65+0x380], R38 ;  /* 0x0003802641007388 */ /* 0x0005e20000000800 */
[----:B-1----:R-:W-:Y:S01]  /*1100*/  IMAD.WIDE.U32 R6, R84, UR16, RZ ;  /* 0x0000001054067c25 */ /* 0x002fe2000f8e00ff */
[----:B------:R-:W-:Y:S01]  /*1110*/  NOP ;  /* 0x0000000000007918 */ /* 0x000fe20000000000 */
[----:B0-----:R-:W-:Y:S05]  /*1120*/  @P1 BRA `(.L_x_15603) ;  /* 0x00000000007c1947 */ /* 0x001fea0003800000 */
[----:B------:R-:W-:Y:S01]  /*1130*/  FMUL.FTZ R76, R76, 1.4426950216293334961 ;  /* 0x3fb8aa3b4c4c7820 */ /* 0x000fe20000410000 */
[----:B------:R-:W-:Y:S02]  /*1140*/  MOV R28, 0x3e800000 ;  /* 0x3e800000001c7802 */ /* 0x000fe40000000f00 */
[----:B------:R-:W-:Y:S01]  /*1150*/  MOV R32, 0x3d39bf78 ;  /* 0x3d39bf7800207802 */ /* 0x000fe20000000f00 */
[----:B--2---:R-:W0:Y:S02]  /*1160*/  MUFU.EX2 R29, R76 ;  /* 0x0000004c001d7308 */ /* 0x004e240000000800 */
        /* <DEDUP_REMOVED lines=27> */
.L_x_15603:
[----:B------:R-:W-:Y:S05]  /*1320*/  BSYNC B0 ;  /* 0x0000000000007941 */ /* 0x000fea0003800000 */
.L_x_15602:
[----:B------:R-:W-:Y:S01]  /*1330*/  BSSY B0, `(.L_x_15604) ;  /* 0x0000026000007945 */ /* 0x000fe20003800000 */
[----:B------:R-:W-:Y:S01]  /*1340*/  FSETP.GTU.FTZ.AND P1, PT, R82, 20, PT ;  /* 0x41a000005200780b */ /* 0x000fe20003f3c000 */
[----:B------:R-:W-:Y:S01]  /*1350*/  FADD.FTZ R81, R30, R43 ;  /* 0x0000002b1e517221 */ /* 0x000fe20000010000 */
[----:B------:R-:W-:Y:S02]  /*1360*/  IADD3 R83, R54, -R83, RZ ;  /* 0x8000005336537210 */ /* 0x000fe40007ffe0ff */
[----:B--2---:R-:W-:Y:S02]  /*1370*/  IADD3 R31, R7, R33, RZ ;  /* 0x00000021071f7210 */ /* 0x004fe40007ffe0ff */
        /* <DEDUP_REMOVED lines=33> */
.L_x_15605:
[----:B------:R-:W-:Y:S05]  /*1590*/  BSYNC B0 ;  /* 0x0000000000007941 */ /* 0x000fea0003800000 */
.L_x_15604:
        /* <DEDUP_REMOVED lines=41> */
.L_x_15607:
[----:B------:R-:W-:Y:S05]  /*1830*/  BSYNC B0 ;  /* 0x0000000000007941 */ /* 0x000fea0003800000 */
.L_x_15606:
        /* <DEDUP_REMOVED lines=33> */
.L_x_15609:
[----:B------:R-:W-:Y:S05]  /*1a50*/  BSYNC B0 ;  /* 0x0000000000007941 */ /* 0x000fea0003800000 */
.L_x_15608:
        /* <DEDUP_REMOVED lines=33> */
.L_x_15611:
[----:B------:R-:W-:Y:S05]  /*1c70*/  BSYNC B0 ;  /* 0x0000000000007941 */ /* 0x000fea0003800000 */
.L_x_15610:
        /* <DEDUP_REMOVED lines=33> */
.L_x_15613:
[----:B------:R-:W-:Y:S05]  /*1e90*/  BSYNC B0 ;  /* 0x0000000000007941 */ /* 0x000fea0003800000 */
.L_x_15612:
        /* <DEDUP_REMOVED lines=33> */
.L_x_15615:
[----:B------:R-:W-:Y:S05]  /*20b0*/  BSYNC B0 ;  /* 0x0000000000007941 */ /* 0x000fea0003800000 */
.L_x_15614:
        /* <DEDUP_REMOVED lines=33> */
.L_x_15617:
[----:B------:R-:W-:Y:S05]  /*22d0*/  BSYNC B0 ;  /* 0x0000000000007941 */ /* 0x000fea0003800000 */
.L_x_15616:
[----:B------:R-:W-:Y:S01]  /*22e0*/  ULDC.64 UR6, c[0x0][0x2a8] ;  /* 0x0000aa0000067ab9 */ /* 0x000fe20000000a00 */
[----:B------:R-:W-:Y:S01]  /*22f0*/  @!P0 IMAD.WIDE.U32 R28, R2, UR16, R12 ;  /* 0x00000010021c8c25 */ /* 0x000fe2000f8e000c */
[----:B------:R-:W-:Y:S01]  /*2300*/  ULDC.64 UR8, c[0x0][0x2b8] ;  /* 0x0000ae0000087ab9 */ /* 0x000fe20000000a00 */
[----:B------:R-:W-:Y:S01]  /*2310*/  SHF.R.S32.HI R84, RZ, 0x1f, R83 ;  /* 0x0000001fff547819 */ /* 0x000fe20000011453 */
[----:B------:R-:W-:Y:S01]  /*2320*/  LDS R34, [R66] ;  /* 0x0000000042227984 */ /* 0x000fe20000000800 */
[----:B------:R-:W-:Y:S01]  /*2330*/  IMAD R27, R41, UR6, RZ ;  /* 0x00000006291b7c24 */ /* 0x000fe2000f8e02ff */
[----:B------:R-:W-:Y:S01]  /*2340*/  @!P0 IADD3 R29, R3, R29, RZ ;  /* 0x0000001d031d8210 */ /* 0x000fe20007ffe0ff */
[----:B------:R-:W-:Y:S01]  /*2350*/  @!P0 IMAD.WIDE.U32 R4, R40, UR6, R4 ;  /* 0x0000000628048c25 */ /* 0x000fe2000f8e0004 */
[----:B------:R-:W-:-:S03]  /*2360*/  HFMA2.MMA R35, -RZ, RZ, 0, 0 ;  /* 0x00000000ff237435 */ /* 0x000fc600000001ff */
[----:B------:R-:W-:Y:S01]  /*2370*/  IMAD R33, R40, UR7, R27 ;  /* 0x0000000728217c24 */ /* 0x000fe2000f8e021b */
[----:B------:R-:W-:Y:S01]  /*2380*/  @!P0 IADD3 R31, P1, R55, R4, RZ ;  /* 0x00000004371f8210 */ /* 0x000fe20007f3e0ff */
[----:B------:R-:W-:-:S03]  /*2390*/  IMAD.WIDE.U32 R12, R2, UR16, RZ ;  /* 0x00000010020c7c25 */ /* 0x000fc6000f8e00ff */
[----:B------:R-:W-:Y:S01]  /*23a0*/  @!P0 IADD3.X R32, R56, R5, R33, P1, !PT ;  /* 0x0000000538208210 */ /* 0x000fe20000ffe421 */
[C---:B------:R-:W-:Y:S01]  /*23b0*/  IMAD.WIDE.U32 R6, R40.reuse, UR6, R6 ;  /* 0x0000000628067c25 */ /* 0x040fe2000f8e0006 */
[----:B------:R-:W-:Y:S01]  /*23c0*/  IADD3 R13, R13, R3, RZ ;  /* 0x000000030d0d7210 */ /* 0x000fe20007ffe0ff */
[----:B------:R-:W-:Y:S02]  /*23d0*/  ULDC.64 UR6, c[0x0][0x318] ;  /* 0x0000c60000067ab9 */ /* 0x000fe40000000a00 */
[----:B------:R-:W-:Y:S01]  /*23e0*/  IMAD R5, R41, UR8, RZ ;  /* 0x0000000829057c24 */ /* 0x000fe2000f8e02ff */
[----:B------:R-:W-:Y:S01]  /*23f0*/  IADD3 R27, P2, R83, R6, RZ ;  /* 0x00000006531b7210 */ /* 0x000fe20007f5e0ff */
[----:B------:R-:W-:Y:S01]  /*2400*/  @!P0 IMAD.WIDE.U32 R2, R40, UR8, R28 ;  /* 0x0000000828028c25 */ /* 0x000fe2000f8e001c */
[C---:B------:R-:W-:Y:S01]  /*2410*/  LEA R6, P1, R55.reuse, UR6, 0x2 ;  /* 0x0000000637067c11 */ /* 0x040fe2000f8210ff */
[----:B------:R-:W-:Y:S01]  /*2420*/  LDS R28, [R66+0x18] ;  /* 0x00001800421c7984 */ /* 0x000fe20000000800 */
[----:B------:R-:W-:Y:S01]  /*2430*/  IADD3.X R30, R84, R33, R7, P2, !PT ;  /* 0x00000021541e7210 */ /* 0x000fe200017fe407 */
[C---:B------:R-:W-:Y:S01]  /*2440*/  IMAD R29, R40.reuse, UR9, R5 ;  /* 0x00000009281d7c24 */ /* 0x040fe2000f8e0205 */
[----:B------:R-:W-:Y:S01]  /*2450*/  LEA.HI.X R7, R55, UR7, R56, 0x2, P1 ;  /* 0x0000000737077c11 */ /* 0x000fe200088f1438 */
[----:B------:R-:W-:Y:S01]  /*2460*/  IMAD.WIDE.U32 R4, R40, UR8, R12 ;  /* 0x0000000828047c25 */ /* 0x000fe2000f8e000c */
[----:B------:R-:W-:Y:S01]  /*2470*/  LEA R6, P2, R27, R6, 0x2 ;  /* 0x000000061b067211 */ /* 0x000fe200078410ff */
[----:B------:R-:W-:Y:S01]  /*2480*/  LDS R33, [R66+0x4] ;  /* 0x0000040042217984 */ /* 0x000fe20000000800 */
[----:B------:R-:W-:-:S02]  /*2490*/  @!P0 LEA R12, P1, R31, UR6, 0x2 ;  /* 0x000000061f0c8c11 */ /* 0x000fc4000f8210ff */
[----:B------:R-:W-:Y:S02]  /*24a0*/  @!P0 IADD3 R38, P3, R55, R2, RZ ;  /* 0x0000000237268210 */ /* 0x000fe40007f7e0ff */
[----:B------:R-:W-:Y:S02]  /*24b0*/  IADD3 R36, P4, R83, R4, RZ ;  /* 0x0000000453247210 */ /* 0x000fe40007f9e0ff */
        /* <DEDUP_REMOVED lines=9> */
[----:B------:R-:W-:Y:S02]  /*2550*/  ISETP.GE.AND P6, PT, R0, R26, PT ;  /* 0x0000001a0000720c */ /* 0x000fe40003fc6270 */
[----:B------:R-:W-:Y:S01]  /*2560*/  LEA.HI.X R37, R55, UR7, R56, 0x2, P1 ;  /* 0x0000000737257c11 */ /* 0x000fe200088f1438 */
[----:B------:R-:W-:Y:S01]  /*2570*/  LDS R29, [R66+0x14] ;  /* 0x00001400421d7984 */ /* 0x000fe20000000800 */
[----:B------:R-:W-:Y:S02]  /*2580*/  LEA R2, P2, R36, R3, 0x2 ;  /* 0x0000000324027211 */ /* 0x000fe400078410ff */
[----:B------:R-:W-:Y:S01]  /*2590*/  @!P0 LEA R4, P1, R38, UR6, 0x2 ;  /* 0x0000000626048c11 */ /* 0x000fe2000f8210ff */
[----:B------:R-:W-:Y:S01]  /*25a0*/  LDS R27, [R66+0x1c] ;  /* 0x00001c00421b7984 */ /* 0x000fe20000000800 */
[----:B------:R-:W-:Y:S01]  /*25b0*/  BAR.SYNC.DEFER_BLOCKING 0x0 ;  /* 0x0000000000007b1d */ /* 0x000fe20000010000 */
[----:B------:R-:W-:-:S02]  /*25c0*/  LEA.HI.X R3, R36, R37, R5, 0x2, P2 ;  /* 0x0000002524037211 */ /* 0x000fc400010f1405 */
[----:B------:R-:W-:Y:S02]  /*25d0*/  CS2R R36, SRZ ;  /* 0x0000000000247805 */ /* 0x000fe4000001ff00 */
[----:B------:R-:W-:Y:S02]  /*25e0*/  @!P0 LEA.HI.X R5, R38, UR7, R39, 0x2, P1 ;  /* 0x0000000726058c11 */ /* 0x000fe400088f1427 */
[-C--:B------:R-:W-:Y:S02]  /*25f0*/  ISETP.GE.AND P1, PT, R8, R26.reuse, PT ;  /* 0x0000001a0800720c */ /* 0x080fe40003f26270 */
[-C--:B------:R-:W-:Y:S02]  /*2600*/  ISETP.GE.AND P2, PT, R9, R26.reuse, PT ;  /* 0x0000001a0900720c */ /* 0x080fe40003f46270 */
[-C--:B------:R-:W-:Y:S02]  /*2610*/  ISETP.GE.AND P3, PT, R10, R26.reuse, PT ;  /* 0x0000001a0a00720c */ /* 0x080fe40003f66270 */
[----:B------:R-:W-:-:S02]  /*2620*/  ISETP.GE.AND P4, PT, R11, R26, PT ;  /* 0x0000001a0b00720c */ /* 0x000fc40003f86270 */
[-C--:B------:R-:W-:Y:S02]  /*2630*/  ISETP.GE.AND P5, PT, R24, R26.reuse, PT ;  /* 0x0000001a1800720c */ /* 0x080fe40003fa6270 */
[----:B------:R-:W-:Y:S02]  /*2640*/  CS2R R88, SRZ ;  /* 0x0000000000587805 */ /* 0x000fe4000001ff00 */
[----:B------:R-:W-:Y:S01]  /*2650*/  MOV R38, RZ ;  /* 0x000000ff00267202 */ /* 0x000fe20000000f00 */
[----:B------:R-:W2:Y:S01]  /*2660*/  @!P6 LDG.E R36, desc[UR14][R6.64+-0x380] ;  /* 0xfffc800e0624e981 */ /* 0x000ea2000c1e1900 */
[----:B------:R-:W-:-:S03]  /*2670*/  ISETP.GE.AND P6, PT, R25, R26, PT ;  /* 0x0000001a1900720c */ /* 0x000fc60003fc6270 */
[----:B------:R0:W3:Y:S04]  /*2680*/  @!P0 LDG.E R35, desc[UR14][R12.64] ;  /* 0x0000000e0c238981 */ /* 0x0000e8000c1e1900 */
[----:B------:R-:W4:Y:S04]  /*2690*/  @!P1 LDG.E R37, desc[UR14][R6.64+-0x300] ;  /* 0xfffd000e06259981 */ /* 0x000f28000c1e1900 */
[----:B------:R-:W5:Y:S01]  /*26a0*/  @!P4 LDG.E R38, desc[UR14][R6.64+-0x180] ;  /* 0xfffe800e0626c981 */ /* 0x000f62000c1e1900 */
[----:B0-----:R-:W-:-:S03]  /*26b0*/  CS2R R12, SRZ ;  /* 0x00000000000c7805 */ /* 0x001fc6000001ff00 */
[----:B------:R-:W5:Y:S04]  /*26c0*/  @!P5 LDG.E R89, desc[UR14][R6.64+-0x100] ;  /* 0xffff000e0659d981 */ /* 0x000f68000c1e1900 */
[----:B------:R-:W5:Y:S04]  /*26d0*/  @!P2 LDG.E R12, desc[UR14][R6.64+-0x280] ;  /* 0xfffd800e060ca981 */ /* 0x000f68000c1e1900 */
[----:B------:R-:W5:Y:S04]  /*26e0*/  @!P3 LDG.E R13, desc[UR14][R6.64+-0x200] ;  /* 0xfffe000e060db981 */ /* 0x000f68000c1e1900 */
[----:B------:R0:W5:Y:S01]  /*26f0*/  @!P6 LDG.E R88, desc[UR14][R6.64+-0x80] ;  /* 0xffff800e0658e981 */ /* 0x000162000c1e1900 */
[----:B------:R-:W-:-:S02]  /*2700*/  HFMA2.MMA R91, -RZ, RZ, 0, 0 ;  /* 0x00000000ff5b7435 */ /* 0x000fc400000001ff */
[----:B------:R-:W-:Y:S01]  /*2710*/  HFMA2.MMA R95, -RZ, RZ, 0, 0 ;  /* 0x00000000ff5f7435 */ /* 0x000fe200000001ff */
[----:B------:R-:W-:Y:S02]  /*2720*/  MOV R96, RZ ;  /* 0x000000ff00607202 */ /* 0x000fe40000000f00 */
[----:B0-----:R-:W-:Y:S02]  /*2730*/  CS2R R6, SRZ ;  /* 0x0000000000067805 */ /* 0x001fe4000001ff00 */
[----:B------:R-:W-:Y:S01]  /*2740*/  MOV R98, RZ ;  /* 0x000000ff00627202 */ /* 0x000fe20000000f00 */
[----:B---3--:R-:W-:Y:S04]  /*2750*/  STS [R58], R35 ;  /* 0x000000233a007388 */ /* 0x008fe80000000800 */
[----:B--2---:R-:W-:Y:S04]  /*2760*/  STS [R59+0x80], R36 ;  /* 0x000080243b007388 */ /* 0x004fe80000000800 */
[----:B----4-:R-:W-:Y:S04]  /*2770*/  STS [R60+0x100], R37 ;  /* 0x000100253c007388 */ /* 0x010fe80000000800 */
[----:B-----5:R-:W-:Y:S04]  /*2780*/  STS [R61+0x180], R12 ;  /* 0x0001800c3d007388 */ /* 0x020fe80000000800 */
        /* <DEDUP_REMOVED lines=8> */
[----:B------:R-:W1:Y:S04]  /*2810*/  LDS R39, [R66+0xc] ;  /* 0x00000c0042277984 */ /* 0x000e680000000800 */
[----:B------:R-:W2:Y:S04]  /*2820*/  LDS R35, [R66+0x10] ;  /* 0x0000100042237984 */ /* 0x000ea80000000800 */
[----:B------:R-:W3:Y:S04]  /*2830*/  LDS R36, [R66+0x14] ;  /* 0x0000140042247984 */ /* 0x000ee80000000800 */
[----:B------:R-:W4:Y:S04]  /*2840*/  LDS R37, [R66+0x18] ;  /* 0x0000180042257984 */ /* 0x000f280000000800 */
[----:B------:R-:W5:Y:S01]  /*2850*/  LDS R38, [R66+0x1c] ;  /* 0x00001c0042267984 */ /* 0x000f620000000800 */
[----:B------:R-:W-:Y:S01]  /*2860*/  BAR.SYNC.DEFER_BLOCKING 0x0 ;  /* 0x0000000000007b1d */ /* 0x000fe20000010000 */
[----:B0-----:R-:W-:-:S05]  /*2870*/  CS2R R12, SRZ ;  /* 0x00000000000c7805 */ /* 0x001fca000001ff00 */
[----:B------:R0:W5:Y:S01]  /*2880*/  @!P0 LDG.E R91, desc[UR14][R4.64] ;  /* 0x0000000e045b8981 */ /* 0x000162000c1e1900 */
[----:B------:R-:W-:-:S03]  /*2890*/  ISETP.GE.AND P0, PT, R0, R26, PT ;  /* 0x0000001a0000720c */ /* 0x000fc60003f06270 */
[----:B------:R-:W5:Y:S04]  /*28a0*/  @!P1 LDG.E R7, desc[UR14][R2.64+-0x300] ;  /* 0xfffd000e02079981 */ /* 0x000f68000c1e1900 */
[----:B------:R-:W5:Y:S04]  /*28b0*/  @!P2 LDG.E R12, desc[UR14][R2.64+-0x280] ;  /* 0xfffd800e020ca981 */ /* 0x000f68000c1e1900 */
[----:B------:R-:W5:Y:S04]  /*28c0*/  @!P3 LDG.E R13, desc[UR14][R2.64+-0x200] ;  /* 0xfffe000e020db981 */ /* 0x000f68000c1e1900 */
[----:B------:R-:W5:Y:S04]  /*28d0*/  @!P0 LDG.E R6, desc[UR14][R2.64+-0x380] ;  /* 0xfffc800e02068981 */ /* 0x000f68000c1e1900 */
[----:B------:R-:W5:Y:S04]  /*28e0*/  @!P4 LDG.E R96, desc[UR14][R2.64+-0x180] ;  /* 0xfffe800e0260c981 */ /* 0x000f68000c1e1900 */
[----:B------:R-:W5:Y:S04]  /*28f0*/  @!P5 LDG.E R95, desc[UR14][R2.64+-0x100] ;  /* 0xffff000e025fd981 */ /* 0x000f68000c1e1900 */
[----:B------:R3:W5:Y:S01]  /*2900*/  @!P6 LDG.E R98, desc[UR14][R2.64+-0x80] ;  /* 0xffff800e0262e981 */ /* 0x000762000c1e1900 */
[----:B-1----:R-:W-:Y:S01]  /*2910*/  FMUL.FTZ R90, R39, -1.4426950216293334961 ;  /* 0xbfb8aa3b275a7820 */ /* 0x002fe20000410000 */
[----:B------:R-:W-:-:S05]  /*2920*/  FMUL.FTZ R88, R85, -1.4426950216293334961 ;  /* 0xbfb8aa3b55587820 */ /* 0x000fca0000410000 */
[----:B------:R-:W1:Y:S01]  /*2930*/  MUFU.EX2 R90, R90 ;  /* 0x0000005a005a7308 */ /* 0x000e620000000800 */
[----:B--2---:R-:W-:-:S07]  /*2940*/  FMUL.FTZ R92, R35, -1.4426950216293334961 ;  /* 0xbfb8aa3b235c7820 */ /* 0x004fce0000410000 */
[----:B------:R-:W2:Y:S01]  /*2950*/  MUFU.EX2 R89, R88 ;  /* 0x0000005800597308 */ /* 0x000ea20000000800 */
[----:B0-----:R-:W-:Y:S01]  /*2960*/  FMUL.FTZ R5, R86, -1.4426950216293334961 ;  /* 0xbfb8aa3b56057820 */ /* 0x001fe20000410000 */
[----:B------:R-:W-:-:S06]  /*2970*/  FMUL.FTZ R4, R87, -1.4426950216293334961 ;  /* 0xbfb8aa3b57047820 */ /* 0x000fcc0000410000 */
[----:B------:R-:W0:Y:S01]  /*2980*/  MUFU.EX2 R97, R92 ;  /* 0x0000005c00617308 */ /* 0x000e220000000800 */
[----:B-1----:R-:W-:Y:S01]  /*2990*/  FADD.FTZ R100, R90, 1 ;  /* 0x3f8000005a647421 */ /* 0x002fe20000010000 */
[----:B---3--:R-:W-:Y:S01]  /*29a0*/  FMUL.FTZ R2, R36, -1.4426950216293334961 ;  /* 0xbfb8aa3b24027820 */ /* 0x008fe20000410000 */
[----:B----4-:R-:W-:Y:S01]  /*29b0*/  FMUL.FTZ R3, R37, -1.4426950216293334961 ;  /* 0xbfb8aa3b25037820 */ /* 0x010fe20000410000 */
[----:B-----5:R-:W-:-:S04]  /*29c0*/  FMUL.FTZ R99, R38, -1.4426950216293334961 ;  /* 0xbfb8aa3b26637820 */ /* 0x020fc80000410000 */
[----:B------:R-:W1:Y:S01]  /*29d0*/  MUFU.EX2 R5, R5 ;  /* 0x0000000500057308 */ /* 0x000e620000000800 */
[----:B--2---:R-:W-:-:S07]  /*29e0*/  FADD.FTZ R94, R89, 1 ;  /* 0x3f800000595e7421 */ /* 0x004fce0000010000 */
[----:B------:R-:W2:Y:S01]  /*29f0*/  MUFU.EX2 R4, R4 ;  /* 0x0000000400047308 */ /* 0x000ea20000000800 */
[----:B0-----:R-:W-:-:S07]  /*2a00*/  FADD.FTZ R102, R97, 1 ;  /* 0x3f80000061667421 */ /* 0x001fce0000010000 */
[----:B------:R-:W0:Y:S08]  /*2a10*/  MUFU.EX2 R2, R2 ;  /* 0x0000000200027308 */ /* 0x000e300000000800 */
[----:B------:R-:W3:Y:S08]  /*2a20*/  MUFU.EX2 R3, R3 ;  /* 0x0000000300037308 */ /* 0x000ef00000000800 */
[----:B------:R0:W4:Y:S01]  /*2a30*/  MUFU.EX2 R101, R99 ;  /* 0x0000006300657308 */ /* 0x0001220000000800 */
[----:B-1----:R-:W-:Y:S01]  /*2a40*/  FADD.FTZ R5, R5, 1 ;  /* 0x3f80000005057421 */ /* 0x002fe20000010000 */
[----:B--2---:R-:W-:-:S06]  /*2a50*/  FADD.FTZ R4, R4, 1 ;  /* 0x3f80000004047421 */ /* 0x004fcc0000010000 */
[----:B------:R-:W1:Y:S01]  /*2a60*/  MUFU.RCP R94, R94 ;  /* 0x0000005e005e7308 */ /* 0x000e620000001000 */
[----:B0-----:R-:W-:Y:S01]  /*2a70*/  FADD.FTZ R99, R2, 1 ;  /* 0x3f80000002637421 */ /* 0x001fe20000010000 */
[----:B---3--:R-:W-:-:S06]  /*2a80*/  FADD.FTZ R104, R3, 1 ;  /* 0x3f80000003687421 */ /* 0x008fcc0000010000 */
[----:B------:R-:W0:Y:S01]  /*2a90*/  MUFU.RCP R93, R5 ;  /* 0x00000005005d7308 */ /* 0x000e220000001000 */
[----:B----4-:R-:W-:-:S07]  /*2aa0*/  FADD.FTZ R101, R101, 1 ;  /* 0x3f80000065657421 */ /* 0x010fce0000010000 */
[----:B------:R1:W2:Y:S08]  /*2ab0*/  MUFU.RCP R88, R4 ;  /* 0x0000000400587308 */ /* 0x0002b00000001000 */
[----:B------:R-:W-:Y:S01]  /*2ac0*/  MUFU.RCP R100, R100 ;  /* 0x0000006400647308 */ /* 0x000fe20000001000 */
[----:B-1----:R-:W-:-:S07]  /*2ad0*/  FADD.FTZ R4, -R94, 1 ;  /* 0x3f8000005e047421 */ /* 0x002fce0000010100 */
[----:B------:R-:W1:Y:S08]  /*2ae0*/  MUFU.RCP R99, R99 ;  /* 0x0000006300637308 */ /* 0x000e700000001000 */
[----:B------:R-:W-:Y:S08]  /*2af0*/  MUFU.RCP R104, R104 ;  /* 0x0000006800687308 */ /* 0x000ff00000001000 */
[----:B------:R-:W3:Y:S01]  /*2b00*/  MUFU.RCP R101, R101 ;  /* 0x0000006500657308 */ /* 0x000ee20000001000 */
[----:B0-----:R-:W-:-:S07]  /*2b10*/  FADD.FTZ R3, -R93, 1 ;  /* 0x3f8000005d037421 */ /* 0x001fce0000010100 */
[----:B------:R-:W0:Y:S01]  /*2b20*/  MUFU.RCP R102, R102 ;  /* 0x0000006600667308 */ /* 0x000e220000001000 */
[----:B------:R-:W-:Y:S01]  /*2b30*/  FFMA.FTZ R5, R86, R3, 1 ;  /* 0x3f80000056057423 */ /* 0x000fe20000010003 */
[----:B--2---:R-:W-:Y:S01]  /*2b40*/  FADD.FTZ R2, -R88, 1 ;  /* 0x3f80000058027421 */ /* 0x004fe20000010100 */
[----:B-1----:R-:W-:-:S03]  /*2b50*/  FADD.FTZ R103, -R99, 1 ;  /* 0x3f80000063677421 */ /* 0x002fc60000010100 */
[----:B------:R-:W-:Y:S01]  /*2b60*/  FFMA.FTZ R2, R87, R2, 1 ;  /* 0x3f80000057027423 */ /* 0x000fe20000010002 */
[----:B---3--:R-:W-:Y:S01]  /*2b70*/  FADD.FTZ R107, -R101, 1 ;  /* 0x3f800000656b7421 */ /* 0x008fe20000010100 */
[----:B------:R-:W-:-:S03]  /*2b80*/  FFMA.FTZ R105, R36, R103, 1 ;  /* 0x3f80000024697423 */ /* 0x000fc60000010067 */
[----:B------:R-:W-:Y:S01]  /*2b90*/  FFMA.FTZ R109, R38, R107, 1 ;  /* 0x3f800000266d7423 */ /* 0x000fe2000001006b */
[----:B------:R-:W-:Y:S01]  /*2ba0*/  ISETP.NE.AND P6, PT, R46, RZ, PT ;  /* 0x000000ff2e00720c */ /* 0x000fe20003fc5270 */
[----:B------:R-:W-:Y:S04]  /*2bb0*/  STS [R58], R91 ;  /* 0x0000005b3a007388 */ /* 0x000fe80000000800 */
        /* <DEDUP_REMOVED lines=8> */
[----:B------:R-:W3:Y:S04]  /*2c40*/  LDS R90, [R66+0x4] ;  /* 0x00000400425a7984 */ /* 0x000ee80000000800 */
[----:B------:R-:W4:Y:S04]  /*2c50*/  LDS R91, [R66+0x8] ;  /* 0x00000800425b7984 */ /* 0x000f280000000800 */
[----:B------:R-:W5:Y:S04]  /*2c60*/  LDS R89, [R66] ;  /* 0x0000000042597984 */ /* 0x000f680000000800 */
[----:B------:R-:W0:Y:S04]  /*2c70*/  LDS R92, [R66+0xc] ;  /* 0x00000c00425c7984 */ /* 0x000e280000000800 */
[----:B------:R-:W0:Y:S04]  /*2c80*/  LDS R95, [R66+0x10] ;  /* 0x00001000425f7984 */ /* 0x000e280000000800 */
[----:B------:R-:W0:Y:S04]  /*2c90*/  LDS R96, [R66+0x14] ;  /* 0x0000140042607984 */ /* 0x000e280000000800 */
[----:B------:R-:W0:Y:S04]  /*2ca0*/  LDS R97, [R66+0x18] ;  /* 0x0000180042617984 */ /* 0x000e280000000800 */
[----:B------:R-:W0:Y:S01]  /*2cb0*/  LDS R98, [R66+0x1c] ;  /* 0x00001c0042627984 */ /* 0x000e220000000800 */
[----:B-1----:R-:W-:Y:S01]  /*2cc0*/  FFMA.FTZ R6, R85, R4, 1 ;  /* 0x3f80000055067423 */ /* 0x002fe20000010004 */
[----:B--2---:R-:W-:Y:S01]  /*2cd0*/  FADD.FTZ R12, -R100, 1 ;  /* 0x3f800000640c7421 */ /* 0x004fe20000010100 */
[----:B---3--:R-:W-:Y:S01]  /*2ce0*/  FMUL.FTZ R4, R33, R90 ;  /* 0x0000005a21047220 */ /* 0x008fe20000410000 */
[----:B----4-:R-:W-:-:S03]  /*2cf0*/  FMUL.FTZ R7, R32, R91 ;  /* 0x0000005b20077220 */ /* 0x010fc60000410000 */
[----:B------:R-:W-:Y:S01]  /*2d00*/  FMUL.FTZ R4, R93, R4 ;  /* 0x000000045d047220 */ /* 0x000fe20000410000 */
[----:B-----5:R-:W-:Y:S01]  /*2d10*/  FMUL.FTZ R3, R34, R89 ;  /* 0x0000005922037220 */ /* 0x020fe20000410000 */
[----:B------:R-:W-:Y:S01]  /*2d20*/  FMUL.FTZ R7, R94, R7 ;  /* 0x000000075e077220 */ /* 0x000fe20000410000 */
[----:B0-----:R-:W-:Y:S01]  /*2d30*/  FMUL.FTZ R13, R31, R92 ;  /* 0x0000005c1f0d7220 */ /* 0x001fe20000410000 */
[----:B------:R-:W-:Y:S01]  /*2d40*/  FMUL.FTZ R5, R4, R5 ;  /* 0x0000000504057220 */ /* 0x000fe20000410000 */
[----:B------:R-:W-:Y:S01]  /*2d50*/  BAR.SYNC.DEFER_BLOCKING 0x0 ;  /* 0x0000000000007b1d */ /* 0x000fe20000010000 */
[----:B------:R-:W-:Y:S01]  /*2d60*/  FFMA.FTZ R12, R39, R12, 1 ;  /* 0x3f800000270c7423 */ /* 0x000fe2000001000c */
[----:B------:R-:W-:Y:S01]  /*2d70*/  FMUL.FTZ R3, R88, R3 ;  /* 0x0000000358037220 */ /* 0x000fe20000410000 */
[----:B------:R-:W-:Y:S01]  /*2d80*/  FMUL.FTZ R13, R100, R13 ;  /* 0x0000000d640d7220 */ /* 0x000fe20000410000 */
[----:B------:R-:W-:Y:S01]  /*2d90*/  FADD.FTZ R4, -R104, 1 ;  /* 0x3f80000068047421 */ /* 0x000fe20000010100 */
[----:B------:R-:W-:Y:S01]  /*2da0*/  FMUL.FTZ R7, R7, R6 ;  /* 0x0000000607077220 */ /* 0x000fe20000410000 */
[----:B------:R-:W-:Y:S01]  /*2db0*/  FMUL.FTZ R3, R3, R2 ;  /* 0x0000000203037220 */ /* 0x000fe20000410000 */
[----:B------:R-:W-:Y:S01]  /*2dc0*/  FMUL.FTZ R13, R13, R12 ;  /* 0x0000000c0d0d7220 */ /* 0x000fe20000410000 */
[----:B------:R-:W-:Y:S01]  /*2dd0*/  FFMA.FTZ R6, R37, R4, 1 ;  /* 0x3f80000025067423 */ /* 0x000fe20000010004 */
[----:B------:R-:W-:Y:S01]  /*2de0*/  FADD.FTZ R2, -R102, 1 ;  /* 0x3f80000066027421 */ /* 0x000fe20000010100 */
        /* <DEDUP_REMOVED lines=14> */
[----:B------:R0:W-:Y:S04]  /*2ed0*/  STS [R66+0x4], R5 ;  /* 0x0000040542007388 */ /* 0x0001e80000000800 */
[----:B------:R1:W-:Y:S04]  /*2ee0*/  STS [R66+0x8], R7 ;  /* 0x0000080742007388 */ /* 0x0003e80000000800 */
[----:B------:R2:W-:Y:S01]  /*2ef0*/  STS [R66+0xc], R13 ;  /* 0x00000c0d42007388 */ /* 0x0005e20000000800 */
[----:B0-----:R-:W0:Y:S03]  /*2f00*/  LDC.64 R4, c[0x0][0x398] ;  /* 0x0000e600ff047b82 */ /* 0x001e260000000a00 */
        /* <DEDUP_REMOVED lines=15> */
[----:B------:R-:W4:Y:S01]  /*3000*/  LDS R106, [UR5+0x420] ;  /* 0x00042005ff6a7984 */ /* 0x000f220008000800 */
[C---:B0-----:R-:W-:Y:S01]  /*3010*/  IMAD R6, R4.reuse, UR17, RZ ;  /* 0x0000001104067c24 */ /* 0x041fe2000f8e02ff */
[----:B------:R-:W-:Y:S01]  /*3020*/  P2R R2, PR, RZ, 0x40 ;  /* 0x00000040ff027803 */ /* 0x000fe20000000000 */
[----:B------:R-:W-:Y:S01]  /*3030*/  IMAD.WIDE.U32 R2, R4, UR16, RZ ;  /* 0x0000001004027c25 */ /* 0x000fe2000f8e00ff */
[----:B------:R-:W-:Y:S01]  /*3040*/  IADD3 R12, P1, R55, R16, RZ ;  /* 0x00000010370c7210 */ /* 0x000fe20007f3e0ff */
[----:B------:R-:W-:Y:S02]  /*3050*/  BSSY B0, `(.L_x_15618) ;  /* 0x0000011000007945 */ /* 0x000fe40003800000 */
[----:B-1----:R-:W-:Y:S01]  /*3060*/  IMAD R7, R5, UR16, R6 ;  /* 0x0000001005077c24 */ /* 0x002fe2000f8e0206 */
[----:B--2---:R-:W-:-:S04]  /*3070*/  IADD3.X R13, R56, R17, RZ, P1, !PT ;  /* 0x00000011380d7210 */ /* 0x004fc80000ffe4ff */
[----:B---3--:R-:W-:Y:S02]  /*3080*/  IADD3 R109, R3, R7, RZ ;  /* 0x00000007036d7210 */ /* 0x008fe40007ffe0ff */
[----:B----4-:R-:W-:-:S13]  /*3090*/  ISETP.GE.AND P0, PT, R55, R106, PT ;  /* 0x0000006a3700720c */ /* 0x010fda0003f06270 */
        /* <DEDUP_REMOVED lines=12> */
.L_x_15619:
[----:B------:R-:W-:Y:S05]  /*3160*/  BSYNC B0 ;  /* 0x0000000000007941 */ /* 0x000fea0003800000 */
.L_x_15618:
[----:B------:R-:W-:Y:S01]  /*3170*/  MOV R3, R109 ;  /* 0x0000006d00037202 */ /* 0x000fe20000000f00 */
[----:B------:R-:W-:Y:S01]  /*3180*/  ULDC.64 UR8, c[0x0][0x3a0] ;  /* 0x0000e80000087ab9 */ /* 0x000fe20000000a00 */
[----:B------:R-:W-:Y:S01]  /*3190*/  ULDC.64 UR6, c[0x0][0x3e8] ;  /* 0x0000fa0000067ab9 */ /* 0x000fe20000000a00 */
[----:B0-----:R-:W-:Y:S01]  /*31a0*/  IMAD R7, R41, UR8, RZ ;  /* 0x0000000829077c24 */ /* 0x001fe2000f8e02ff */
[----:B------:R-:W-:Y:S01]  /*31b0*/  LEA R5, P0, R55, UR6, 0x2 ;  /* 0x0000000637057c11 */ /* 0x000fe2000f8010ff */
[----:B------:R-:W-:Y:S01]  /*31c0*/  IMAD.WIDE.U32 R2, R40, UR8, R2 ;  /* 0x0000000828027c25 */ /* 0x000fe2000f8e0002 */
[----:B------:R-:W-:-:S03]  /*31d0*/  ISETP.GE.AND P5, PT, R25, R106, PT ;  /* 0x0000006a1900720c */ /* 0x000fc60003fa6270 */
[----:B------:R-:W-:Y:S01]  /*31e0*/  FMUL.FTZ R87, R87, R88 ;  /* 0x0000005857577220 */ /* 0x000fe20000410000 */
        /* <DEDUP_REMOVED lines=8> */
[C---:B------:R-:W-:Y:S01]  /*3270*/  LEA R2, P0, R4.reuse, R5, 0x2 ;  /* 0x0000000504027211 */ /* 0x040fe200078010ff */
        /* <DEDUP_REMOVED lines=17> */
[----:B------:R-:W-:Y:S01]  /*3390*/  FMUL.FTZ R30, R30, R35 ;  /* 0x000000231e1e7220 */ /* 0x000fe20000410000 */
[----:B------:R-:W-:-:S02]  /*33a0*/  FMUL.FTZ R104, R28, R37 ;  /* 0x000000251c687220 */ /* 0x000fc40000410000 */
[----:B------:R-:W-:Y:S01]  /*33b0*/  @!P0 STG.E desc[UR14][R2.64+-0x200], R119 ;  /* 0xfffe007702008986 */ /* 0x000fe2000c10190e */
[----:B------:R-:W-:-:S03]  /*33c0*/  ISETP.NE.U32.AND P0, PT, RZ, UR6, PT ;  /* 0x00000006ff007c0c */ /* 0x000fc6000bf05070 */
[----:B------:R0:W-:Y:S01]  /*33d0*/  @!P3 STG.E desc[UR14][R2.64+-0x180], R103 ;  /* 0xfffe80670200b986 */ /* 0x0001e2000c10190e */
[----:B------:R-:W-:-:S03]  /*33e0*/  ISETP.NE.AND.EX P0, PT, RZ, UR7, PT, P0 ;  /* 0x00000007ff007c0c */ /* 0x000fc6000bf05300 */
[----:B------:R1:W-:Y:S04]  /*33f0*/  @!P4 STG.E desc[UR14][R2.64+-0x100], R105 ;  /* 0xffff00690200c986 */ /* 0x0003e8000c10190e */
[----:B------:R2:W-:Y:S01]  /*3400*/  @!P2 STG.E desc[UR14][R2.64+-0x380], R113 ;  /* 0xfffc80710200a986 */ /* 0x0005e2000c10190e */
[----:B0-----:R-:W-:Y:S01]  /*3410*/  FMUL.FTZ R103, R29, R36 ;  /* 0x000000241d677220 */ /* 0x001fe20000410000 */
[----:B-1----:R-:W-:Y:S01]  /*3420*/  FMUL.FTZ R105, R27, R38 ;  /* 0x000000261b697220 */ /* 0x002fe20000410000 */
[----:B--2---:R-:W-:-:S03]  /*3430*/  FMUL.FTZ R113, R34, R87 ;  /* 0x0000005722717220 */ /* 0x004fc60000410000 */
        /* <DEDUP_REMOVED lines=20> */
[----:B------:R-:W-:Y:S01]  /*3580*/  LDS R29, [R58] ;  /* 0x000000003a1d7984 */ /* 0x000fe20000000800 */
[----:B0-----:R-:W0:Y:S03]  /*3590*/  LDC.64 R36, c[0x0][0x2c0] ;  /* 0x0000b000ff247b82 */ /* 0x001e260000000a00 */
[----:B------:R-:W-:Y:S04]  /*35a0*/  LDS R33, [R59+0x80] ;  /* 0x000080003b217984 */ /* 0x000fe80000000800 */
[----:B------:R-:W-:Y:S04]  /*35b0*/  LDS R87, [R60+0x100] ;  /* 0x000100003c577984 */ /* 0x000fe80000000800 */
[----:B------:R-:W-:Y:S04]  /*35c0*/  LDS R89, [R61+0x180] ;  /* 0x000180003d597984 */ /* 0x000fe80000000800 */
[----:B------:R-:W-:Y:S04]  /*35d0*/  LDS R85, [R62+0x200] ;  /* 0x000200003e557984 */ /* 0x000fe80000000800 */
[----:B------:R-:W-:Y:S04]  /*35e0*/  LDS R39, [R63+0x280] ;  /* 0x000280003f277984 */ /* 0x000fe80000000800 */
[----:B------:R-:W-:Y:S01]  /*35f0*/  LDS R35, [R64+0x300] ;  /* 0x0003000040237984 */ /* 0x000fe20000000800 */
[----:B0-----:R-:W-:-:S02]  /*3600*/  IMAD R4, R36, UR17, RZ ;  /* 0x0000001124047c24 */ /* 0x001fc4000f8e02ff */
[----:B------:R-:W-:Y:S01]  /*3610*/  IMAD.WIDE.U32 R2, R36, UR16, RZ ;  /* 0x0000001024027c25 */ /* 0x000fe2000f8e00ff */
[----:B------:R-:W-:Y:S03]  /*3620*/  LDS R91, [R65+0x380] ;  /* 0x00038000415b7984 */ /* 0x000fe60000000800 */
[----:B-1----:R-:W-:Y:S01]  /*3630*/  IMAD R27, R37, UR16, R4 ;  /* 0x00000010251b7c24 */ /* 0x002fe2000f8e0204 */
[----:B------:R-:W-:Y:S01]  /*3640*/  @!P6 STS [UR5+0x420], R26 ;  /* 0x0004201aff00e988 */ /* 0x000fe20008000805 */
[----:B------:R-:W-:Y:S03]  /*3650*/  BAR.SYNC.DEFER_BLOCKING 0x0 ;  /* 0x0000000000007b1d */ /* 0x000fe60000010000 */
[----:B------:R-:W-:-:S03]  /*3660*/  IADD3 R37, R3, R27, RZ ;  /* 0x0000001b03257210 */ /* 0x000fc60007ffe0ff */
        /* <DEDUP_REMOVED lines=10> */
[----:B------:R-:W-:-:S05]  /*3710*/  IMAD.WIDE.U32 R4, R40, UR8, R4 ;  /* 0x0000000828047c25 */ /* 0x000fca000f8e0004 */
[----:B------:R-:W-:Y:S02]  /*3720*/  IADD3 R5, R5, R93, RZ ;  /* 0x0000005d05057210 */ /* 0x000fe40007ffe0ff */
[----:B------:R-:W-:-:S04]  /*3730*/  LEA R26, P0, R4, UR6, 0x2 ;  /* 0x00000006041a7c11 */ /* 0x000fc8000f8010ff */
[----:B------:R-:W-:-:S05]  /*3740*/  LEA.HI.X R27, R4, UR7, R5, 0x2, P0 ;  /* 0x00000007041b7c11 */ /* 0x000fca00080f1405 */
[----:B------:R0:W-:Y:S04]  /*3750*/  STG.E desc[UR14][R26.64], R29 ;  /* 0x0000001d1a007986 */ /* 0x0001e8000c10190e */
.L_x_15622:
[----:B------:R-:W-:Y:S05]  /*3760*/  BSYNC B0 ;  /* 0x0000000000007941 */ /* 0x000fea0003800000 */
.L_x_15621:
[----:B------:R-:W-:Y:S01]  /*3770*/  MOV R3, R37 ;  /* 0x0000002500037202 */ /* 0x000fe20000000f00 */
[----:B------:R-:W-:Y:S01]  /*3780*/  ULDC.64 UR8, c[0x0][0x2c8] ;  /* 0x0000b20000087ab9 */ /* 0x000fe20000000a00 */
[----:B------:R-:W-:Y:S01]  /*3790*/  LEA R5, P0, R55, UR6, 0x2 ;  /* 0x0000000637057c11 */ /* 0x000fe2000f8010ff */
[----:B0-----:R-:W-:Y:S01]  /*37a0*/  IMAD R27, R41, UR8, RZ ;  /* 0x00000008291b7c24 */ /* 0x001fe2000f8e02ff */
[-C--:B------:R-:W-:Y:S01]  /*37b0*/  ISETP.GE.AND P5, PT, R0, R28.reuse, PT ;  /* 0x0000001c0000720c */ /* 0x080fe20003fa6270 */
[----:B------:R-:W-:Y:S01]  /*37c0*/  IMAD.WIDE.U32 R2, R40, UR8, R2 ;  /* 0x0000000828027c25 */ /* 0x000fe2000f8e0002 */
[----:B------:R-:W-:Y:S02]  /*37d0*/  LEA.HI.X R0, R55, UR7, R56, 0x2, P0 ;  /* 0x0000000737007c11 */ /* 0x000fe400080f1438 */
[----:B------:R-:W-:Y:S01]  /*37e0*/  ISETP.GE.AND P4, PT, R8, R28, PT ;  /* 0x0000001c0800720c */ /* 0x000fe20003f86270 */
[----:B------:R-:W-:Y:S01]  /*37f0*/  IMAD R27, R40, UR9, R27 ;  /* 0x00000009281b7c24 */ /* 0x000fe2000f8e021b */
[----:B------:R-:W-:-:S02]  /*3800*/  IADD3 R4, P1, R83, R2, RZ ;  /* 0x0000000253047210 */ /* 0x000fc40007f3e0ff */
[-C--:B------:R-:W-:Y:S02]  /*3810*/  ISETP.GE.AND P3, PT, R9, R28.reuse, PT ;  /* 0x0000001c0900720c */ /* 0x080fe40003f66270 */
[----:B------:R-:W-:Y:S02]  /*3820*/  IADD3.X R3, R84, R27, R3, P1, !PT ;  /* 0x0000001b54037210 */ /* 0x000fe40000ffe403 */
[----:B------:R-:W-:Y:S02]  /*3830*/  LEA R2, P0, R4, R5, 0x2 ;  /* 0x0000000504027211 */ /* 0x000fe400078010ff */
[----:B------:R-:W-:Y:S02]  /*3840*/  ISETP.GE.AND P2, PT, R10, R28, PT ;  /* 0x0000001c0a00720c */ /* 0x000fe40003f46270 */
        /* <DEDUP_REMOVED lines=11> */
.L_x_15620:
[----:B------:R-:W1:Y:S01]  /*3900*/  LDC R101, c[0x0][0x21c] ;  /* 0x00008700ff657b82 */ /* 0x000e620000000800 */
[----:B0-----:R-:W-:Y:S01]  /*3910*/  FFMA.FTZ R3, R67, R113, R44 ;  /* 0x0000007143037223 */ /* 0x001fe2000001002c */
[----:B------:R-:W-:Y:S01]  /*3920*/  HFMA2.MMA R89, -RZ, RZ, 0, 0 ;  /* 0x00000000ff597435 */ /* 0x000fe200000001ff */
[-C--:B------:R-:W-:Y:S01]  /*3930*/  FMUL.FTZ R93, R113, R42.reuse ;  /* 0x0000002a715d7220 */ /* 0x080fe20000410000 */
[----:B------:R-:W-:Y:S01]  /*3940*/  HFMA2.MMA R35, -RZ, RZ, 0, 0 ;  /* 0x00000000ff237435 */ /* 0x000fe200000001ff */
[----:B------:R-:W-:Y:S01]  /*3950*/  FFMA.FTZ R0, R68, R7, R3 ;  /* 0x0000000744007223 */ /* 0x000fe20000010003 */
[----:B------:R-:W-:Y:S01]  /*3960*/  HFMA2.MMA R91, -RZ, RZ, 0, 0 ;  /* 0x00000000ff5b7435 */ /* 0x000fe200000001ff */
[----:B------:R-:W-:Y:S01]  /*3970*/  FMUL.FTZ R111, R7, R42 ;  /* 0x0000002a076f7220 */ /* 0x000fe20000410000 */
        /* <DEDUP_REMOVED lines=8> */
[----:B------:R-:W-:Y:S01]  /*3a00*/  FMUL.FTZ R38, R104, R42 ;  /* 0x0000002a68267220 */ /* 0x000fe20000410000 */
[----:B------:R-:W-:Y:S01]  /*3a10*/  FFMA.FTZ R3, R71, R30, R0 ;  /* 0x0000001e47037223 */ /* 0x000fe20000010000 */
[----:B------:R-:W-:Y:S01]  /*3a20*/  FMUL.FTZ R39, R105, R42 ;  /* 0x0000002a69277220 */ /* 0x000fe20000410000 */
[----:B------:R-:W-:-:S02]  /*3a30*/  MOV R37, RZ ;  /* 0x000000ff00257202 */ /* 0x000fc40000000f00 */
[----:B------:R-:W-:Y:S01]  /*3a40*/  FFMA.FTZ R0, R72, R103, R3 ;  /* 0x0000006748007223 */ /* 0x000fe20000010003 */
[----:B------:R-:W-:Y:S01]  /*3a50*/  MOV R33, RZ ;  /* 0x000000ff00217202 */ /* 0x000fe20000000f00 */
[----:B------:R-:W-:Y:S01]  /*3a60*/  BAR.SYNC.DEFER_BLOCKING 0x0 ;  /* 0x0000000000007b1d */ /* 0x000fe20000010000 */
[----:B-1----:R-:W-:Y:S01]  /*3a70*/  ISETP.GE.AND P0, PT, R101, 0x1, PT ;  /* 0x000000016500780c */ /* 0x002fe20003f06270 */
[----:B------:R-:W-:Y:S01]  /*3a80*/  FFMA.FTZ R3, R73, R104, R0 ;  /* 0x0000006849037223 */ /* 0x000fe20000010000 */
[----:B------:R-:W-:Y:S02]  /*3a90*/  MOV R109, RZ ;  /* 0x000000ff006d7202 */ /* 0x000fe40000000f00 */
[----:B------:R-:W-:Y:S01]  /*3aa0*/  MOV R85, RZ ;  /* 0x000000ff00557202 */ /* 0x000fe20000000f00 */
[----:B------:R-:W-:-:S08]  /*3ab0*/  FFMA.FTZ R44, R74, R105, R3 ;  /* 0x000000694a2c7223 */ /* 0x000fd00000010003 */
[----:B------:R-:W-:Y:S05]  /*3ac0*/  @!P0 BRA `(.L_x_15623) ;  /* 0x0000003400b88947 */ /* 0x000fea0003800000 */
[----:B------:R-:W0:Y:S01]  /*3ad0*/  LDC.64 R8, c[0x0][0x2d8] ;  /* 0x0000b600ff087b82 */ /* 0x000e220000000a00 */
[C---:B------:R-:W-:Y:S01]  /*3ae0*/  IADD3 R0, R57.reuse, -0x1, RZ ;  /* 0xffffffff39007810 */ /* 0x040fe20007ffe0ff */
[----:B------:R-:W-:Y:S01]  /*3af0*/  ULDC.64 UR8, c[0x0][0x248] ;  /* 0x0000920000087ab9 */ /* 0x000fe20000000a00 */
[----:B------:R-:W-:Y:S01]  /*3b00*/  IADD3 R24, R57, -0x2, RZ ;  /* 0xfffffffe39187810 */ /* 0x000fe20007ffe0ff */
[----:B------:R-:W-:Y:S01]  /*3b10*/  IMAD R29, R41, UR8, RZ ;  /* 0x00000008291d7c24 */ /* 0x000fe2000f8e02ff */
[----:B------:R-:W-:Y:S01]  /*3b20*/  LEA.HI R2, R0, R0, RZ, 0x1 ;  /* 0x0000000000027211 */ /* 0x000fe200078f08ff */
[----:B------:R-:W-:Y:S01]  /*3b30*/  ULDC.64 UR6, c[0x0][0x230] ;  /* 0x00008c0000067ab9 */ /* 0x000fe20000000a00 */
[----:B------:R-:W-:Y:S01]  /*3b40*/  ULDC.64 UR10, c[0x0][0x268] ;  /* 0x00009a00000a7ab9 */ /* 0x000fe20000000a00 */
[----:B------:R-:W1:Y:S01]  /*3b50*/  LDC.64 R4, c[0x0][0x2e0] ;  /* 0x0000b800ff047b82 */ /* 0x000e620000000a00 */
[----:B------:R-:W-:Y:S01]  /*3b60*/  LOP3.LUT R3, R2, 0xfffffe, RZ, 0xc0, !PT ;  /* 0x00fffffe02037812 */ /* 0x000fe200078ec0ff */
[----:B------:R-:W-:-:S02]  /*3b70*/  IMAD R101, R24, R101, RZ ;  /* 0x0000006518657224 */ /* 0x000fc400078e02ff */
[----:B------:R-:W-:Y:S01]  /*3b80*/  FADD.FTZ R96, R7, R7 ;  /* 0x0000000707607221 */ /* 0x000fe20000010000 */
[----:B------:R-:W-:Y:S01]  /*3b90*/  IMAD.WIDE.U32 R24, R40, UR8, RZ ;  /* 0x0000000828187c25 */ /* 0x000fe2000f8e00ff */
[----:B------:R-:W-:-:S03]  /*3ba0*/  IADD3 R108, R0, -R3, RZ ;  /* 0x80000003006c7210 */ /* 0x000fc60007ffe0ff */
[----:B------:R-:W-:Y:S01]  /*3bb0*/  FADD.FTZ R98, R6, R6 ;  /* 0x0000000606627221 */ /* 0x000fe20000010000 */
[----:B------:R-:W-:Y:S01]  /*3bc0*/  FADD.FTZ R102, R30, R30 ;  /* 0x0000001e1e667221 */ /* 0x000fe20000010000 */
[----:B------:R-:W-:Y:S01]  /*3bd0*/  IMAD R3, R41, UR6, RZ ;  /* 0x0000000629037c24 */ /* 0x000fe2000f8e02ff */
[----:B------:R-:W2:Y:S01]  /*3be0*/  LDC.64 R10, c[0x0][0x2d0] ;  /* 0x0000b400ff0a7b82 */ /* 0x000ea20000000a00 */
[C---:B------:R-:W-:Y:S02]  /*3bf0*/  IMAD R29, R40.reuse, UR9, R29 ;  /* 0x00000009281d7c24 */ /* 0x040fe4000f8e021d */
[----:B------:R-:W-:Y:S01]  /*3c00*/  FADD.FTZ R103, R103, R103 ;  /* 0x0000006767677221 */ /* 0x000fe20000010000 */
[----:B------:R-:W-:-:S04]  /*3c10*/  IMAD.WIDE.U32 R90, R40, UR6, RZ ;  /* 0x00000006285a7c25 */ /* 0x000fc8000f8e00ff */
[----:B------:R-:W-:Y:S01]  /*3c20*/  FADD.FTZ R104, R104, R104 ;  /* 0x0000006868687221 */ /* 0x000fe20000010000 */
[----:B------:R-:W-:Y:S01]  /*3c30*/  FADD.FTZ R105, R105, R105 ;  /* 0x0000006969697221 */ /* 0x000fe20000010000 */
[----:B------:R-:W-:Y:S01]  /*3c40*/  IADD3 R92, R25, R29, RZ ;  /* 0x0000001d195c7210 */ /* 0x000fe20007ffe0ff */
[----:B------:R-:W-:Y:S01]  /*3c50*/  IMAD R27, R40, UR7, R3 ;  /* 0x00000007281b7c24 */ /* 0x000fe2000f8e0203 */
[----:B0-----:R-:W-:Y:S01]  /*3c60*/  LEA R97, P1, R24, R8, 0x3 ;  /* 0x0000000818617211 */ /* 0x001fe200078218ff */
[----:B------:R-:W-:Y:S01]  /*3c70*/  IMAD R33, R41, UR10, RZ ;  /* 0x0000000a29217c24 */ /* 0x000fe2000f8e02ff */
[----:B------:R-:W0:Y:S01]  /*3c80*/  LDC.64 R28, c[0x0][0x238] ;  /* 0x00008e00ff1c7b82 */ /* 0x000e220000000a00 */
[----:B------:R-:W-:Y:S01]  /*3c90*/  IMAD.WIDE.U32 R2, R40, UR10, RZ ;  /* 0x0000000a28027c25 */ /* 0x000fe2000f8e00ff */
[----:B------:R-:W-:Y:S01]  /*3ca0*/  IADD3 R0, R91, R27, RZ ;  /* 0x0000001b5b007210 */ /* 0x000fe20007ffe0ff */
[----:B------:R-:W-:Y:S01]  /*3cb0*/  UMOV UR6, UR5 ;  /* 0x0000000500067c82 */ /* 0x000fe20008000000 */
[----:B------:R-:W-:Y:S01]  /*3cc0*/  LEA.HI.X R92, R24, R9, R92, 0x3, P1 ;  /* 0x00000009185c7211 */ /* 0x000fe200008f1c5c */
[----:B------:R-:W-:Y:S01]  /*3cd0*/  IMAD R33, R40, UR11, R33 ;  /* 0x0000000b28217c24 */ /* 0x000fe2000f8e0221 */
[C---:B-1----:R-:W-:Y:S01]  /*3ce0*/  LEA R99, P2, R2.reuse, R4, 0x3 ;  /* 0x0000000402637211 */ /* 0x042fe200078418ff */
[----:B------:R-:W-:Y:S01]  /*3cf0*/  IMAD.WIDE R100, R101, 0x10, R22 ;  /* 0x0000001065647825 */ /* 0x000fe200078e0216 */
[----:B------:R-:W1:Y:S01]  /*3d00*/  LDC.64 R24, c[0x0][0x270] ;  /* 0x00009c00ff187b82 */ /* 0x000e620000000a00 */
[----:B------:R-:W-:Y:S01]  /*3d10*/  MOV R37, RZ ;  /* 0x000000ff00257202 */ /* 0x000fe20000000f00 */
[----:B------:R-:W-:Y:S01]  /*3d20*/  UMOV UR4, URZ ;  /* 0x0000003f00047c82 */ /* 0x000fe20008000000 */
[----:B------:R-:W-:Y:S01]  /*3d30*/  IADD3 R94, R3, R33, RZ ;  /* 0x00000021035e7210 */ /* 0x000fe20007ffe0ff */
[----:B------:R-:W-:Y:S01]  /*3d40*/  ULDC UR8, c[0x0][0x224] ;  /* 0x0000890000087ab9 */ /* 0x000fe20000000800 */
[----:B------:R-:W-:Y:S01]  /*3d50*/  MOV R88, R100 ;  /* 0x0000006400587202 */ /* 0x000fe20000000f00 */
[----:B------:R-:W-:Y:S01]  /*3d60*/  FADD.FTZ R100, R31, R31 ;  /* 0x0000001f1f647221 */ /* 0x000fe20000010000 */
[----:B------:R-:W-:Y:S01]  /*3d70*/  LEA.HI.X R94, R2, R5, R94, 0x3, P2 ;  /* 0x00000005025e7211 */ /* 0x000fe200010f1c5e */
[----:B------:R-:W3:Y:S01]  /*3d80*/  LDC.64 R26, c[0x0][0x250] ;  /* 0x00009400ff1a7b82 */ /* 0x000ee20000000a00 */
[----:B------:R-:W-:-:S02]  /*3d90*/  LEA.HI R2, R57, R57, RZ, 0x1 ;  /* 0x0000003939027211 */ /* 0x000fc400078f08ff */
[----:B--2---:R-:W-:Y:S02]  /*3da0*/  LEA R95, P0, R90, R10, 0x3 ;  /* 0x0000000a5a5f7211 */ /* 0x004fe400078018ff */
[----:B------:R-:W-:Y:S02]  /*3db0*/  LOP3.LUT R2, R2, 0x1ffffe, RZ, 0xc0, !PT ;  /* 0x001ffffe02027812 */ /* 0x000fe400078ec0ff */
[----:B------:R-:W-:Y:S01]  /*3dc0*/  LEA.HI.X R90, R90, R11, R0, 0x3, P0 ;  /* 0x0000000b5a5a7211 */ /* 0x000fe200000f1c00 */
[----:B------:R-:W2:Y:S01]  /*3dd0*/  LDC R135, c[0x0][0x21c] ;  /* 0x00008700ff877b82 */ /* 0x000ea20000000800 */
[----:B------:R-:W-:Y:S01]  /*3de0*/  IADD3 R2, R57, -R2, RZ ;  /* 0x8000000239027210 */ /* 0x000fe20007ffe0ff */
[----:B------:R-:W-:Y:S01]  /*3df0*/  FADD.FTZ R0, R113, R113 ;  /* 0x0000007171007221 */ /* 0x000fe20000010000 */
[----:B------:R-:W-:Y:S02]  /*3e00*/  MOV R106, UR5 ;  /* 0x00000005006a7c02 */ /* 0x000fe40008000f00 */
[----:B------:R-:W-:-:S02]  /*3e10*/  MOV R35, RZ ;  /* 0x000000ff00237202 */ /* 0x000fc40000000f00 */
[----:B------:R-:W-:Y:S02]  /*3e20*/  MOV R33, RZ ;  /* 0x000000ff00217202 */ /* 0x000fe40000000f00 */
[----:B------:R-:W-:Y:S02]  /*3e30*/  MOV R91, RZ ;  /* 0x000000ff005b7202 */ /* 0x000fe40000000f00 */
[----:B------:R-:W-:Y:S02]  /*3e40*/  MOV R109, RZ ;  /* 0x000000ff006d7202 */ /* 0x000fe40000000f00 */
[----:B------:R-:W-:Y:S02]  /*3e50*/  MOV R107, RZ ;  /* 0x000000ff006b7202 */ /* 0x000fe40000000f00 */
[----:B------:R-:W-:Y:S02]  /*3e60*/  MOV R85, RZ ;  /* 0x000000ff00557202 */ /* 0x000fe40000000f00 */
[----:B------:R-:W-:-:S02]  /*3e70*/  MOV R86, RZ ;  /* 0x000000ff00567202 */ /* 0x000fc40000000f00 */
[----:B-1----:R-:W-:Y:S02]  /*3e80*/  SHF.L.U64.HI R25, R24, 0x3, R25 ;  /* 0x0000000318197819 */ /* 0x002fe40000010219 */
[----:B---3--:R-:W-:Y:S02]  /*3e90*/  SHF.L.U64.HI R27, R26, 0x3, R27 ;  /* 0x000000031a1b7819 */ /* 0x008fe4000001021b */
[----:B0-----:R-:W-:Y:S02]  /*3ea0*/  SHF.L.U64.HI R29, R28, 0x3, R29 ;  /* 0x000000031c1d7819 */ /* 0x001fe4000001021d */
[----:B------:R-:W-:Y:S02]  /*3eb0*/  LEA R113, R2, 0x880, 0xb ;  /* 0x0000088002717811 */ /* 0x000fe400078e58ff */
[----:B------:R-:W-:-:S07]  /*3ec0*/  SHF.L.U32 R108, R108, 0x8, RZ ;  /* 0x000000086c6c7819 */ /* 0x000fce00000006ff */
.L_x_15638:
[----:B------:R-:W-:Y:S02]  /*3ed0*/  MOV R2, R95 ;  /* 0x0000005f00027202 */ /* 0x000fe40000000f00 */
[----:B------:R-:W-:-:S05]  /*3ee0*/  MOV R3, R90 ;  /* 0x0000005a00037202 */ /* 0x000fca0000000f00 */
[----:B0-----:R0:W3:Y:S01]  /*3ef0*/  LDG.E.64 R30, desc[UR14][R2.64] ;  /* 0x0000000e021e7981 */ /* 0x0010e2000c1e1b00 */
        /* <DEDUP_REMOVED lines=13> */
[----:B---3--:R-:W-:Y:S01]  /*3fd0*/  FMUL.FTZ R110, R30, 1.4426950216293334961 ;  /* 0x3fb8aa3b1e6e7820 */ /* 0x008fe20000410000 */
        /* <DEDUP_REMOVED lines=23> */
[----:B------:R0:W-:Y:S08]  /*4150*/  MUFU.COS R119, R116 ;  /* 0x0000007400777308 */ /* 0x0001f00000000000 */
[----:B------:R-:W1:Y:S01]  /*4160*/  MUFU.EX2 R112, R112 ;  /* 0x0000007000707308 */ /* 0x000e620000000800 */
[----:B------:R3:W5:Y:S01]  /*4170*/  @!P1 LDG.E.64 R10, desc[UR14][R2.64+0x8] ;  /* 0x0000080e020a9981 */ /* 0x000762000c1e1b00 */
[----:B0-----:R-:W-:-:S04]  /*4180*/  FMUL.FTZ R116, R31, R80 ;  /* 0x000000501f747220 */ /* 0x001fc80000410000 */
[----:B------:R-:W-:Y:S01]  /*4190*/  FMUL.RZ R124, R116, 0.15915493667125701904 ;  /* 0x3e22f983747c7820 */ /* 0x000fe2000040c000 */
[----:B---3--:R-:W-:Y:S01]  /*41a0*/  FMUL.FTZ R2, R110, R78 ;  /* 0x0000004e6e027220 */ /* 0x008fe20000410000 */
[----:B------:R-:W-:-:S03]  /*41b0*/  FMUL.FTZ R3, R31, R77 ;  /* 0x0000004d1f037220 */ /* 0x000fc60000410000 */
[----:B------:R0:W-:Y:S01]  /*41c0*/  MUFU.EX2 R128, R2 ;  /* 0x0000000200807308 */ /* 0x0001e20000000800 */
[----:B------:R-:W-:Y:S01]  /*41d0*/  FMUL.RZ R120, R3, 0.15915493667125701904 ;  /* 0x3e22f98303787820 */ /* 0x000fe2000040c000 */
[C---:B------:R-:W-:Y:S01]  /*41e0*/  FMUL.FTZ R3, R110.reuse, R77 ;  /* 0x0000004d6e037220 */ /* 0x040fe20000410000 */
[C---:B------:R-:W-:Y:S01]  /*41f0*/  FMUL.FTZ R116, R110.reuse, R80 ;  /* 0x000000506e747220 */ /* 0x040fe20000410000 */
[----:B------:R-:W-:Y:S01]  /*4200*/  FMUL.FTZ R122, R110, R82 ;  /* 0x000000526e7a7220 */ /* 0x000fe20000410000 */
[----:B0-----:R-:W-:-:S03]  /*4210*/  FMUL.FTZ R2, R31, R79 ;  /* 0x0000004f1f027220 */ /* 0x001fc60000410000 */
[----:B------:R-:W-:Y:S08]  /*4220*/  MUFU.SIN R117, R118 ;  /* 0x0000007600757308 */ /* 0x000ff00000000400 */
[----:B------:R0:W3:Y:S08]  /*4230*/  MUFU.COS R129, R118 ;  /* 0x0000007600817308 */ /* 0x0000f00000000000 */
[----:B------:R-:W-:Y:S01]  /*4240*/  MUFU.SIN R121, R124 ;  /* 0x0000007c00797308 */ /* 0x000fe20000000400 */
[----:B0-----:R-:W-:Y:S01]  /*4250*/  FMUL.RZ R118, R2, 0.15915493667125701904 ;  /* 0x3e22f98302767820 */ /* 0x001fe2000040c000 */
[----:B------:R-:W-:-:S06]  /*4260*/  FMUL.FTZ R2, R110, R79 ;  /* 0x0000004f6e027220 */ /* 0x000fcc0000410000 */
[----:B------:R0:W-:Y:S02]  /*4270*/  MUFU.COS R125, R124 ;  /* 0x0000007c007d7308 */ /* 0x0001e40000000000 */
[----:B0-----:R-:W-:Y:S01]  /*4280*/  FMUL.FTZ R124, R110, R81 ;  /* 0x000000516e7c7220 */ /* 0x001fe20000410000 */
[----:B------:R-:W-:-:S05]  /*4290*/  FMUL.FTZ R110, R31, R82 ;  /* 0x000000521f6e7220 */ /* 0x000fca0000410000 */
[----:B------:R-:W-:Y:S01]  /*42a0*/  MUFU.SIN R123, R118 ;  /* 0x00000076007b7308 */ /* 0x000fe20000000400 */
[----:B------:R-:W-:Y:S01]  /*42b0*/  FMUL.RZ R131, R110, 0.15915493667125701904 ;  /* 0x3e22f9836e837820 */ /* 0x000fe2000040c000 */
[----:B------:R-:W-:-:S06]  /*42c0*/  FMUL.FTZ R110, R31, R81 ;  /* 0x000000511f6e7220 */ /* 0x000fcc0000410000 */
[----:B------:R0:W-:Y:S01]  /*42d0*/  MUFU.COS R127, R118 ;  /* 0x00000076007f7308 */ /* 0x0001e20000000000 */
[----:B------:R-:W-:Y:S01]  /*42e0*/  FMUL.RZ R132, R110, 0.15915493667125701904 ;  /* 0x3e22f9836e847820 */ /* 0x000fe2000040c000 */
[C---:B-1----:R-:W-:Y:S01]  /*42f0*/  FMUL.FTZ R119, R112.reuse, R119 ;  /* 0x0000007770777220 */ /* 0x042fe20000410000 */
[----:B0-----:R-:W-:-:S05]  /*4300*/  FMUL.FTZ R118, R112, R115 ;  /* 0x0000007370767220 */ /* 0x001fca0000410000 */
[----:B------:R-:W-:Y:S01]  /*4310*/  MUFU.SIN R130, R120 ;  /* 0x0000007800827308 */ /* 0x000fe20000000400 */
[----:B------:R-:W-:-:S07]  /*4320*/  FMUL.FTZ R110, RZ, R118 ;  /* 0x00000076ff6e7220 */ /* 0x000fce0000410000 */
[----:B------:R-:W-:Y:S01]  /*4330*/  MUFU.COS R114, R120 ;  /* 0x0000007800727308 */ /* 0x000fe20000000000 */
[----:B------:R-:W-:Y:S01]  /*4340*/  FFMA.FTZ R115, R119, R138, -R110 ;  /* 0x0000008a77737223 */ /* 0x000fe2000001086e */
[----:B---3--:R-:W-:-:S06]  /*4350*/  FMUL.FTZ R129, R128, R129 ;  /* 0x0000008180817220 */ /* 0x008fcc0000410000 */
[----:B------:R-:W0:Y:S01]  /*4360*/  MUFU.EX2 R116, R116 ;  /* 0x0000007400747308 */ /* 0x000e220000000800 */
[----:B------:R-:W-:-:S07]  /*4370*/  FMUL.FTZ R128, R128, R117 ;  /* 0x0000007580807220 */ /* 0x000fce0000410000 */
[----:B------:R1:W3:Y:S01]  /*4380*/  MUFU.EX2 R120, R2 ;  /* 0x0000000200787308 */ /* 0x0002e20000000800 */
[----:B------:R-:W-:-:S07]  /*4390*/  FFMA.FTZ R115, R68, R75, R115 ;  /* 0x0000004b44737223 */ /* 0x000fce0000010073 */
[----:B------:R-:W4:Y:S01]  /*43a0*/  MUFU.EX2 R3, R3 ;  /* 0x0000000300037308 */ /* 0x000f220000000800 */
[----:B-1----:R-:W-:-:S04]  /*43b0*/  FMUL.FTZ R2, R118, R138 ;  /* 0x0000008a76027220 */ /* 0x002fc80000410000 */
[----:B------:R-:W-:-:S03]  /*43c0*/  FFMA.FTZ R2, RZ, R119, R2 ;  /* 0x00000077ff027223 */ /* 0x000fc60000010002 */
[----:B------:R-:W-:Y:S01]  /*43d0*/  MUFU.EX2 R122, R122 ;  /* 0x0000007a007a7308 */ /* 0x000fe20000000800 */
[----:B------:R-:W-:Y:S01]  /*43e0*/  FADD.FTZ R2, RZ, R2 ;  /* 0x00000002ff027221 */ /* 0x000fe20000010000 */
[----:B------:R-:W-:-:S06]  /*43f0*/  FMUL.FTZ R112, R128, R115 ;  /* 0x0000007380707220 */ /* 0x000fcc0000410000 */
[----:B------:R-:W1:Y:S08]  /*4400*/  MUFU.SIN R133, R131 ;  /* 0x0000008300857308 */ /* 0x000e700000000400 */
[----:B------:R2:W1:Y:S01]  /*4410*/  MUFU.COS R137, R131 ;  /* 0x0000008300897308 */ /* 0x0004620000000000 */
[-C--:B------:R-:W-:Y:S01]  /*4420*/  FMUL.FTZ R110, R128, R2.reuse ;  /* 0x00000002806e7220 */ /* 0x080fe20000410000 */
[C---:B------:R-:W-:Y:S01]  /*4430*/  FFMA.FTZ R112, R129.reuse, R2, R112 ;  /* 0x0000000281707223 */ /* 0x040fe20000010070 */
[----:B0-----:R-:W-:Y:S01]  /*4440*/  FMUL.FTZ R125, R116, R125 ;  /* 0x0000007d747d7220 */ /* 0x001fe20000410000 */
[----:B---3--:R-:W-:Y:S01]  /*4450*/  FMUL.FTZ R117, R120, R127 ;  /* 0x0000007f78757220 */ /* 0x008fe20000410000 */
[----:B------:R-:W-:-:S03]  /*4460*/  FFMA.FTZ R110, R129, R115, -R110 ;  /* 0x00000073816e7223 */ /* 0x000fc6000001086e */
[----:B------:R0:W-:Y:S01]  /*4470*/  MUFU.EX2 R126, R124 ;  /* 0x0000007c007e7308 */ /* 0x0001e20000000800 */
[C---:B----4-:R-:W-:Y:S01]  /*4480*/  FMUL.FTZ R130, R3.reuse, R130 ;  /* 0x0000008203827220 */ /* 0x050fe20000410000 */
[----:B--2---:R-:W-:Y:S01]  /*4490*/  FMUL.FTZ R131, R3, R114 ;  /* 0x0000007203837220 */ /* 0x004fe20000410000 */
[----:B------:R-:W-:Y:S01]  /*44a0*/  FFMA.FTZ R2, R69, R78, R110 ;  /* 0x0000004e45027223 */ /* 0x000fe2000001006e */
[----:B-1----:R-:W-:Y:S01]  /*44b0*/  FMUL.FTZ R114, R122, R133 ;  /* 0x000000857a727220 */ /* 0x002fe20000410000 */
[----:B0-----:R-:W-:Y:S01]  /*44c0*/  FMUL.FTZ R124, R116, R121 ;  /* 0x00000079747c7220 */ /* 0x001fe20000410000 */
[----:B------:R-:W-:Y:S02]  /*44d0*/  FMUL.FTZ R116, R120, R123 ;  /* 0x0000007b78747220 */ /* 0x000fe40000410000 */
[----:B------:R-:W0:Y:S01]  /*44e0*/  MUFU.SIN R139, R132 ;  /* 0x00000084008b7308 */ /* 0x000e220000000400 */
[----:B------:R-:W-:Y:S01]  /*44f0*/  FADD.FTZ R120, RZ, R112 ;  /* 0x00000070ff787221 */ /* 0x000fe20000010000 */
[----:B------:R-:W-:-:S06]  /*4500*/  FMUL.FTZ R115, R122, R137 ;  /* 0x000000897a737220 */ /* 0x000fcc0000410000 */
[----:B------:R-:W1:Y:S01]  /*4510*/  MUFU.COS R141, R132 ;  /* 0x00000084008d7308 */ /* 0x000e620000000000 */
[C---:B------:R-:W-:Y:S01]  /*4520*/  FMUL.FTZ R122, R130.reuse, R120 ;  /* 0x00000078827a7220 */ /* 0x040fe20000410000 */
[----:B------:R-:W-:-:S03]  /*4530*/  FMUL.FTZ R123, R130, R2 ;  /* 0x00000002827b7220 */ /* 0x000fc60000410000 */
[C---:B------:R-:W-:Y:S01]  /*4540*/  FFMA.FTZ R121, R131.reuse, R2, -R122 ;  /* 0x0000000283797223 */ /* 0x040fe2000001087a */
[C---:B------:R-:W-:Y:S01]  /*4550*/  FMUL.FTZ R2, R8.reuse, R118 ;  /* 0x0000007608027220 */ /* 0x040fe20000410000 */
[----:B------:R-:W-:Y:S01]  /*4560*/  FFMA.FTZ R123, R131, R120, R123 ;  /* 0x00000078837b7223 */ /* 0x000fe2000001007b */
[C---:B------:R-:W-:Y:S02]  /*4570*/  FMUL.FTZ R3, R9.reuse, R118 ;  /* 0x0000007609037220 */ /* 0x040fe40000410000 */
[-C--:B------:R-:W-:Y:S01]  /*4580*/  FFMA.FTZ R2, R9, R119.reuse, R2 ;  /* 0x0000007709027223 */ /* 0x080fe20000010002 */
[----:B------:R-:W-:Y:S01]  /*4590*/  FADD.FTZ R123, RZ, R123 ;  /* 0x0000007bff7b7221 */ /* 0x000fe20000010000 */
[----:B------:R-:W-:Y:S01]  /*45a0*/  FFMA.FTZ R3, R8, R119, -R3 ;  /* 0x0000007708037223 */ /* 0x000fe20000010803 */
[----:B0-----:R-:W-:Y:S01]  /*45b0*/  FMUL.FTZ R110, R126, R139 ;  /* 0x0000008b7e6e7220 */ /* 0x001fe20000410000 */
[----:B------:R-:W-:Y:S01]  /*45c0*/  FFMA.FTZ R121, R70, R77, R121 ;  /* 0x0000004d46797223 */ /* 0x000fe20000010079 */
[-C--:B------:R-:W-:Y:S01]  /*45d0*/  FMUL.FTZ R120, R128, R2.reuse ;  /* 0x0000000280787220 */ /* 0x080fe20000410000 */
[----:B-1----:R-:W-:Y:S01]  /*45e0*/  FMUL.FTZ R112, R126, R141 ;  /* 0x0000008d7e707220 */ /* 0x002fe20000410000 */
        /* <DEDUP_REMOVED lines=15> */
[CC--:B------:R-:W-:Y:S01]  /*46e0*/  FMUL.FTZ R121, R124.reuse, R3.reuse ;  /* 0x000000037c797220 */ /* 0x0c0fe20000410000 */
[C---:B------:R-:W-:Y:S01]  /*46f0*/  FFMA.FTZ R127, R117.reuse, R132, R127 ;  /* 0x00000084757f7223 */ /* 0x040fe2000001007f */
[----:B------:R-:W-:Y:S01]  /*4700*/  FMUL.FTZ R120, R124, R2 ;  /* 0x000000027c787220 */ /* 0x000fe20000410000 */
[----:B------:R-:W-:Y:S01]  /*4710*/  FFMA.FTZ R123, R117, R126, -R136 ;  /* 0x0000007e757b7223 */ /* 0x000fe20000010888 */
[C---:B------:R-:W-:Y:S01]  /*4720*/  FFMA.FTZ R121, R125.reuse, R2, -R121 ;  /* 0x000000027d797223 */ /* 0x040fe20000010879 */
[----:B------:R-:W-:Y:S01]  /*4730*/  FADD.FTZ R127, RZ, R127 ;  /* 0x0000007fff7f7221 */ /* 0x000fe20000010000 */
[----:B------:R-:W-:Y:S01]  /*4740*/  FFMA.FTZ R120, R125, R3, R120 ;  /* 0x000000037d787223 */ /* 0x000fe20000010078 */
[----:B------:R-:W-:Y:S01]  /*4750*/  FFMA.FTZ R123, R72, R79, R123 ;  /* 0x0000004f487b7223 */ /* 0x000fe2000001007b */
[----:B------:R-:W-:Y:S01]  /*4760*/  FMUL.FTZ R3, R116, R121 ;  /* 0x0000007974037220 */ /* 0x000fe20000410000 */
[----:B------:R-:W-:Y:S01]  /*4770*/  FMUL.FTZ R122, R114, R127 ;  /* 0x0000007f727a7220 */ /* 0x000fe20000410000 */
[-C--:B------:R-:W-:Y:S01]  /*4780*/  FMUL.FTZ R2, R116, R120.reuse ;  /* 0x0000007874027220 */ /* 0x080fe20000410000 */
[-C--:B------:R-:W-:Y:S01]  /*4790*/  FMUL.FTZ R126, R114, R123.reuse ;  /* 0x0000007b727e7220 */ /* 0x080fe20000410000 */
        /* <DEDUP_REMOVED lines=11> */
[----:B------:R-:W-:Y:S01]  /*4850*/  FMUL.FTZ R133, R110, R127 ;  /* 0x0000007f6e857220 */ /* 0x000fe20000410000 */
[----:B------:R-:W-:Y:S01]  /*4860*/  FFMA.FTZ R3, R115, R3, R120 ;  /* 0x0000000373037223 */ /* 0x000fe20000010078 */
[----:B------:R-:W-:Y:S01]  /*4870*/  FFMA.FTZ R127, R112, R127, R2 ;  /* 0x0000007f707f7223 */ /* 0x000fe20000010002 */
[----:B------:R-:W-:Y:S01]  /*4880*/  @P1 LEA R2, R46, UR5, 0x3 ;  /* 0x000000052e021c11 */ /* 0x000fe2000f8e18ff */
[C---:B------:R-:W-:Y:S01]  /*4890*/  FMUL.FTZ R122, R110.reuse, R121 ;  /* 0x000000796e7a7220 */ /* 0x040fe20000410000 */
[----:B------:R-:W-:-:S03]  /*48a0*/  FMUL.FTZ R120, R110, R3 ;  /* 0x000000036e787220 */ /* 0x000fc60000410000 */
[C---:B------:R-:W-:Y:S02]  /*48b0*/  FFMA.FTZ R122, R112.reuse, R3, R122 ;  /* 0x00000003707a7223 */ /* 0x040fe4000001007a */
[----:B------:R-:W0:Y:S01]  /*48c0*/  @P1 LDS.64 R2, [R2+0x1888] ;  /* 0x0018880002021984 */ /* 0x000e220000000a00 */
[C---:B------:R-:W-:Y:S01]  /*48d0*/  FFMA.FTZ R123, R112.reuse, R123, -R133 ;  /* 0x0000007b707b7223 */ /* 0x040fe20000010885 */
[----:B------:R-:W-:Y:S01]  /*48e0*/  FFMA.FTZ R139, R112, R121, -R120 ;  /* 0x00000079708b7223 */ /* 0x000fe20000010878 */
        /* <DEDUP_REMOVED lines=8> */
.L_x_15625:
[----:B------:R-:W-:Y:S05]  /*4970*/  BSYNC B0 ;  /* 0x0000000000007941 */ /* 0x000fea0003800000 */
.L_x_15624:
        /* <DEDUP_REMOVED lines=10> */
[C---:B------:R-:W-:Y:S01]  /*4a20*/  FMUL.FTZ R151, R105.reuse, R145 ;  /* 0x0000009169977220 */ /* 0x040fe20000410000 */
[-C--:B------:R-:W-:Y:S01]  /*4a30*/  FMUL.FTZ R153, R105, R143.reuse ;  /* 0x0000008f69997220 */ /* 0x080fe20000410000 */
[----:B------:R-:W0:Y:S01]  /*4a40*/  SHFL.UP PT, R121, R122, 0x1, RZ ;  /* 0x042000007a797989 */ /* 0x000e2200000e00ff */
[C---:B------:R-:W-:Y:S01]  /*4a50*/  FMUL.FTZ R148, R104.reuse, R143 ;  /* 0x0000008f68947220 */ /* 0x040fe20000410000 */
[----:B------:R-:W-:Y:S01]  /*4a60*/  FMUL.FTZ R149, R104, R145 ;  /* 0x0000009168957220 */ /* 0x000fe20000410000 */
[----:B------:R-:W-:Y:S01]  /*4a70*/  FMUL.FTZ R7, R110, R153 ;  /* 0x000000996e077220 */ /* 0x000fe20000410000 */
[----:B------:R-:W-:Y:S01]  /*4a80*/  SHFL.IDX PT, R10, R10, RZ, 0x1f ;  /* 0x00001fff0a0a7589 */ /* 0x000fe200000e0000 */
[----:B------:R-:W-:Y:S01]  /*4a90*/  BSSY B0, `(.L_x_15626) ;  /* 0x00000ba000007945 */ /* 0x000fe20003800000 */
[----:B------:R-:W-:-:S02]  /*4aa0*/  ISETP.GT.U32.AND P4, PT, R134, 0x17, PT ;  /* 0x000000178600780c */ /* 0x000fc40003f84070 */
[----:B------:R-:W-:Y:S01]  /*4ab0*/  SHFL.IDX PT, R11, R11, RZ, 0x1f ;  /* 0x00001fff0b0b7589 */ /* 0x000fe200000e0000 */
[----:B------:R-:W-:Y:S01]  /*4ac0*/  ISETP.GT.U32.AND P5, PT, R134, 0xf, PT ;  /* 0x0000000f8600780c */ /* 0x000fe20003fa4070 */
[C---:B---3--:R-:W-:Y:S01]  /*4ad0*/  FMUL.FTZ R136, R122.reuse, R126 ;  /* 0x0000007e7a887220 */ /* 0x048fe20000410000 */
[----:B----4-:R-:W-:-:S03]  /*4ae0*/  FMUL.FTZ R5, R122, R127 ;  /* 0x0000007f7a057220 */ /* 0x010fc60000410000 */
[C---:B------:R-:W-:Y:S01]  /*4af0*/  FFMA.FTZ R136, R139.reuse, R127, R136 ;  /* 0x0000007f8b887223 */ /* 0x040fe20000010088 */
[C---:B-1----:R-:W-:Y:S01]  /*4b00*/  FMUL.FTZ R132, R122.reuse, R120 ;  /* 0x000000787a847220 */ /* 0x042fe20000410000 */
[----:B------:R-:W-:Y:S02]  /*4b10*/  FFMA.FTZ R126, R139, R126, -R5 ;  /* 0x0000007e8b7e7223 */ /* 0x000fe40000010805 */
[----:B------:R-:W-:Y:S01]  /*4b20*/  @P3 FADD.FTZ R133, R133, R136 ;  /* 0x0000008885853221 */ /* 0x000fe20000010000 */
[-C--:B0-----:R-:W-:Y:S01]  /*4b30*/  FFMA.FTZ R5, R139, R121.reuse, R132 ;  /* 0x000000798b057223 */ /* 0x081fe20000010084 */
[----:B------:R-:W-:Y:S01]  /*4b40*/  FMUL.FTZ R6, R122, R121 ;  /* 0x000000797a067220 */ /* 0x000fe20000410000 */
[----:B------:R-:W-:Y:S01]  /*4b50*/  @P3 FADD.FTZ R123, R123, R126 ;  /* 0x0000007e7b7b3221 */ /* 0x000fe20000010000 */
[C---:B------:R-:W-:Y:S01]  /*4b60*/  FMUL.FTZ R121, R112.reuse, R153 ;  /* 0x0000009970797220 */ /* 0x040fe20000410000 */
[----:B------:R-:W-:Y:S01]  /*4b70*/  FFMA.FTZ R126, R112, R151, -R7 ;  /* 0x00000097707e7223 */ /* 0x000fe20000010807 */
[----:B------:R-:W-:Y:S01]  /*4b80*/  @P3 FFMA.FTZ R139, R139, R120, -R6 ;  /* 0x000000788b8b3223 */ /* 0x000fe20000010806 */
[----:B------:R-:W-:Y:S01]  /*4b90*/  FSEL R5, R122, R5, !P3 ;  /* 0x000000057a057208 */ /* 0x000fe20005800000 */
[----:B------:R-:W0:Y:S01]  /*4ba0*/  SHFL.UP PT, R120, R123, 0x2, RZ ;  /* 0x044000007b787989 */ /* 0x000e2200000e00ff */
[----:B------:R-:W-:Y:S01]  /*4bb0*/  FFMA.FTZ R121, -R110, R151, -R121 ;  /* 0x000000976e797223 */ /* 0x000fe20000010979 */
[----:B------:R-:W-:Y:S01]  /*4bc0*/  FADD.FTZ R126, R149, R126 ;  /* 0x0000007e957e7221 */ /* 0x000fe20000010000 */
[----:B------:R-:W-:Y:S01]  /*4bd0*/  ISETP.GE.AND P3, PT, R47, 0x2, PT ;  /* 0x000000022f00780c */ /* 0x000fe20003f66270 */
[----:B------:R-:W1:Y:S01]  /*4be0*/  SHFL.UP PT, R122, R133, 0x2, RZ ;  /* 0x04400000857a7989 */ /* 0x000e6200000e00ff */
[----:B------:R-:W-:Y:S01]  /*4bf0*/  FADD.FTZ R121, -R148, R121 ;  /* 0x0000007994797221 */ /* 0x000fe20000010100 */
[----:B------:R-:W-:-:S02]  /*4c00*/  FMUL.FTZ R136, R114, -R126 ;  /* 0x8000007e72887220 */ /* 0x000fc40000410000 */
[----:B------:R-:W3:Y:S01]  /*4c10*/  SHFL.UP PT, R4, R139, 0x2, RZ ;  /* 0x044000008b047989 */ /* 0x000ee200000e00ff */
[-C--:B------:R-:W-:Y:S01]  /*4c20*/  FMUL.FTZ R132, R114, -R121.reuse ;  /* 0x8000007972847220 */ /* 0x080fe20000410000 */
[C---:B------:R-:W-:Y:S02]  /*4c30*/  FFMA.FTZ R137, R115.reuse, R121, R136 ;  /* 0x0000007973897223 */ /* 0x040fe40000010088 */
[----:B------:R-:W4:Y:S01]  /*4c40*/  SHFL.UP PT, R6, R5, 0x2, RZ ;  /* 0x0440000005067989 */ /* 0x000f2200000e00ff */
[----:B------:R-:W-:Y:S01]  /*4c50*/  FFMA.FTZ R127, R115, R126, -R132 ;  /* 0x0000007e737f7223 */ /* 0x000fe20000010884 */
[----:B------:R-:W-:-:S04]  /*4c60*/  FMUL.FTZ R132, R103, R145 ;  /* 0x0000009167847220 */ /* 0x000fc80000410000 */
[----:B------:R-:W-:-:S04]  /*4c70*/  FADD.FTZ R127, R132, R127 ;  /* 0x0000007f847f7221 */ /* 0x000fc80000010000 */
[----:B------:R-:W-:Y:S01]  /*4c80*/  FMUL.FTZ R136, R116, -R127 ;  /* 0x8000007f74887220 */ /* 0x000fe20000410000 */
[C---:B0-----:R-:W-:Y:S01]  /*4c90*/  FMUL.FTZ R7, R5.reuse, R120 ;  /* 0x0000007805077220 */ /* 0x041fe20000410000 */
[C---:B-1----:R-:W-:Y:S01]  /*4ca0*/  FMUL.FTZ R126, R5.reuse, R122 ;  /* 0x0000007a057e7220 */ /* 0x042fe20000410000 */
[----:B---3--:R-:W-:-:S03]  /*4cb0*/  FMUL.FTZ R121, R5, R4 ;  /* 0x0000000405797220 */ /* 0x008fc60000410000 */
[C---:B------:R-:W-:Y:S01]  /*4cc0*/  FFMA.FTZ R126, R139.reuse, R120, -R126 ;  /* 0x000000788b7e7223 */ /* 0x040fe2000001087e */
[----:B------:R-:W-:Y:S01]  /*4cd0*/  FFMA.FTZ R120, R139, R122, R7 ;  /* 0x0000007a8b787223 */ /* 0x000fe20000010007 */
[----:B------:R-:W-:Y:S01]  /*4ce0*/  FMUL.FTZ R122, R103, R143 ;  /* 0x0000008f677a7220 */ /* 0x000fe20000410000 */
[-C--:B----4-:R-:W-:Y:S01]  /*4cf0*/  FMUL.FTZ R7, R5, R6.reuse ;  /* 0x0000000605077220 */ /* 0x090fe20000410000 */
[----:B------:R-:W-:Y:S01]  /*4d00*/  FFMA.FTZ R6, R139, R6, R121 ;  /* 0x000000068b067223 */ /* 0x000fe20000010079 */
[----:B------:R-:W-:Y:S01]  /*4d10*/  @P3 FADD.FTZ R123, R123, R126 ;  /* 0x0000007e7b7b3221 */ /* 0x000fe20000010000 */
[----:B------:R-:W-:Y:S01]  /*4d20*/  @P3 FADD.FTZ R133, R133, R120 ;  /* 0x0000007885853221 */ /* 0x000fe20000010000 */
[----:B------:R-:W-:Y:S01]  /*4d30*/  @P3 FFMA.FTZ R139, R139, R4, -R7 ;  /* 0x000000048b8b3223 */ /* 0x000fe20000010807 */
[----:B------:R-:W-:Y:S01]  /*4d40*/  FADD.FTZ R137, -R122, R137 ;  /* 0x000000897a897221 */ /* 0x000fe20000010100 */
[----:B------:R-:W-:Y:S01]  /*4d50*/  FSEL R4, R5, R6, !P3 ;  /* 0x0000000605047208 */ /* 0x000fe20005800000 */
[----:B------:R-:W0:Y:S01]  /*4d60*/  SHFL.UP PT, R120, R123, 0x4, RZ ;  /* 0x048000007b787989 */ /* 0x000e2200000e00ff */
[----:B--2---:R-:W-:Y:S01]  /*4d70*/  FMUL.FTZ R121, R110, R3 ;  /* 0x000000036e797220 */ /* 0x004fe20000410000 */
[----:B------:R-:W-:Y:S01]  /*4d80*/  FMUL.FTZ R126, R116, -R137 ;  /* 0x80000089747e7220 */ /* 0x000fe20000410000 */
[----:B------:R-:W-:Y:S01]  /*4d90*/  ISETP.GE.AND P3, PT, R47, 0x4, PT ;  /* 0x000000042f00780c */ /* 0x000fe20003f66270 */
[----:B------:R-:W1:Y:S01]  /*4da0*/  SHFL.UP PT, R6, R133, 0x4, RZ ;  /* 0x0480000085067989 */ /* 0x000e6200000e00ff */
[-C--:B------:R-:W-:Y:S01]  /*4db0*/  FFMA.FTZ R121, R112, R2.reuse, -R121 ;  /* 0x0000000270797223 */ /* 0x080fe20000010879 */
[C---:B------:R-:W-:Y:S01]  /*4dc0*/  FFMA.FTZ R141, R117.reuse, R127, -R126 ;  /* 0x0000007f758d7223 */ /* 0x040fe2000001087e */
[----:B------:R-:W-:Y:S01]  /*4dd0*/  FFMA.FTZ R126, R117, R137, R136 ;  /* 0x00000089757e7223 */ /* 0x000fe20000010088 */
[----:B------:R-:W2:Y:S01]  /*4de0*/  SHFL.UP PT, R5, R139, 0x4, RZ ;  /* 0x048000008b057989 */ /* 0x000ea200000e00ff */
[C---:B------:R-:W-:Y:S01]  /*4df0*/  FMUL.FTZ R137, R102.reuse, R143 ;  /* 0x0000008f66897220 */ /* 0x040fe20000410000 */
[----:B------:R-:W-:Y:S01]  /*4e00*/  FMUL.FTZ R136, R102, R145 ;  /* 0x0000009166887220 */ /* 0x000fe20000410000 */
[----:B------:R-:W-:Y:S01]  /*4e10*/  FMUL.FTZ R127, R110, -R2 ;  /* 0x800000026e7f7220 */ /* 0x000fe20000410000 */
[----:B------:R-:W3:Y:S01]  /*4e20*/  SHFL.UP PT, R7, R4, 0x4, RZ ;  /* 0x0480000004077989 */ /* 0x000ee200000e00ff */
[----:B------:R-:W-:Y:S01]  /*4e30*/  FADD.FTZ R140, -R137, R126 ;  /* 0x0000007e898c7221 */ /* 0x000fe20000010100 */
[----:B------:R-:W-:Y:S01]  /*4e40*/  FADD.FTZ R141, R136, R141 ;  /* 0x0000008d888d7221 */ /* 0x000fe20000010000 */
[----:B------:R-:W-:Y:S01]  /*4e50*/  FFMA.FTZ R127, R112, -R3, R127 ;  /* 0x80000003707f7223 */ /* 0x000fe2000001007f */
        /* <DEDUP_REMOVED lines=8> */
[----:B0-----:R-:W-:Y:S01]  /*4ee0*/  FMUL.FTZ R127, R4, R120 ;  /* 0x00000078047f7220 */ /* 0x001fe20000410000 */
[----:B------:R-:W-:Y:S01]  /*4ef0*/  FMUL.FTZ R141, R100, R143 ;  /* 0x0000008f648d7220 */ /* 0x000fe20000410000 */
[----:B-1----:R-:W-:-:S02]  /*4f00*/  FMUL.FTZ R144, R4, R6 ;  /* 0x0000000604907220 */ /* 0x002fc40000410000 */
[----:B------:R-:W-:Y:S01]  /*4f10*/  FFMA.FTZ R6, R139, R6, R127 ;  /* 0x000000068b067223 */ /* 0x000fe2000001007f */
[----:B------:R-:W-:Y:S01]  /*4f20*/  FADD.FTZ R146, -R141, R146 ;  /* 0x000000928d927221 */ /* 0x000fe20000010100 */
[----:B--2---:R-:W-:Y:S01]  /*4f30*/  FMUL.FTZ R140, R4, R5 ;  /* 0x00000005048c7220 */ /* 0x004fe20000410000 */
[----:B------:R-:W-:Y:S01]  /*4f40*/  FFMA.FTZ R144, R139, R120, -R144 ;  /* 0x000000788b907223 */ /* 0x000fe20000010890 */
        /* <DEDUP_REMOVED lines=11> */
[-C--:B------:R-:W-:Y:S01]  /*5000*/  FMUL.FTZ R7, R116, -R121.reuse ;  /* 0x8000007974077220 */ /* 0x080fe20000410000 */
[C---:B------:R-:W-:Y:S01]  /*5010*/  FFMA.FTZ R120, R117.reuse, R121, -R120 ;  /* 0x0000007975787223 */ /* 0x040fe20000010878 */
[----:B------:R-:W1:Y:S01]  /*5020*/  SHFL.UP PT, R5, R139, 0x8, RZ ;  /* 0x050000008b057989 */ /* 0x000e6200000e00ff */
[-C--:B------:R-:W-:Y:S01]  /*5030*/  FMUL.FTZ R157, R130, -R147.reuse ;  /* 0x80000093829d7220 */ /* 0x080fe20000410000 */
[----:B------:R-:W-:Y:S01]  /*5040*/  FFMA.FTZ R7, R117, R142, R7 ;  /* 0x0000008e75077223 */ /* 0x000fe20000010007 */
[C---:B------:R-:W-:Y:S01]  /*5050*/  FFMA.FTZ R155, R131.reuse, R147, -R144 ;  /* 0x00000093839b7223 */ /* 0x040fe20000010890 */
[----:B------:R-:W2:Y:S01]  /*5060*/  SHFL.UP PT, R6, R123, 0x8, RZ ;  /* 0x050000007b067989 */ /* 0x000ea200000e00ff */
[C---:B------:R-:W-:Y:S01]  /*5070*/  FMUL.FTZ R142, R98.reuse, R145 ;  /* 0x00000091628e7220 */ /* 0x040fe20000410000 */
[----:B------:R-:W-:Y:S01]  /*5080*/  FFMA.FTZ R146, R131, R146, R157 ;  /* 0x0000009283927223 */ /* 0x000fe2000001009d */
[----:B------:R-:W-:Y:S01]  /*5090*/  FMUL.FTZ R147, R98, R143 ;  /* 0x0000008f62937220 */ /* 0x000fe20000410000 */
[----:B------:R-:W3:Y:S01]  /*50a0*/  SHFL.UP PT, R127, R4, 0x8, RZ ;  /* 0x05000000047f7989 */ /* 0x000ee200000e00ff */
[----:B------:R-:W-:Y:S01]  /*50b0*/  FMUL.FTZ R121, R124, -R7 ;  /* 0x800000077c797220 */ /* 0x000fe20000410000 */
[----:B------:R-:W-:Y:S01]  /*50c0*/  FADD.FTZ R155, R142, R155 ;  /* 0x0000009b8e9b7221 */ /* 0x000fe20000010000 */
[----:B------:R-:W-:Y:S01]  /*50d0*/  FADD.FTZ R146, -R147, R146 ;  /* 0x0000009293927221 */ /* 0x000fe20000010100 */
[-C--:B------:R-:W-:Y:S01]  /*50e0*/  FMUL.FTZ R144, R124, -R120.reuse ;  /* 0x800000787c907220 */ /* 0x080fe20000410000 */
[----:B------:R-:W-:Y:S01]  /*50f0*/  FFMA.FTZ R150, R125, R120, -R121 ;  /* 0x000000787d967223 */ /* 0x000fe20000010879 */
[C---:B------:R-:W-:Y:S01]  /*5100*/  FMUL.FTZ R121, R128.reuse, -R155 ;  /* 0x8000009b80797220 */ /* 0x040fe20000410000 */
[-C--:B------:R-:W-:Y:S01]  /*5110*/  FMUL.FTZ R152, R128, -R146.reuse ;  /* 0x8000009280987220 */ /* 0x080fe20000410000 */
[----:B------:R-:W-:Y:S01]  /*5120*/  ISETP.GE.AND P3, PT, R47, 0x8, PT ;  /* 0x000000082f00780c */ /* 0x000fe20003f66270 */
[----:B------:R-:W-:Y:S01]  /*5130*/  FFMA.FTZ R144, R125, R7, R144 ;  /* 0x000000077d907223 */ /* 0x000fe20000010090 */
[C---:B------:R-:W-:Y:S01]  /*5140*/  FFMA.FTZ R121, R129.reuse, R146, R121 ;  /* 0x0000009281797223 */ /* 0x040fe20000010079 */
[----:B------:R-:W-:Y:S01]  /*5150*/  FFMA.FTZ R7, R129, R155, -R152 ;  /* 0x0000009b81077223 */ /* 0x000fe20000010898 */
[----:B0-----:R-:W-:Y:S01]  /*5160*/  FMUL.FTZ R155, R4, R126 ;  /* 0x0000007e049b7220 */ /* 0x001fe20000410000 */
[C---:B------:R-:W-:Y:S01]  /*5170*/  FMUL.FTZ R120, R130.reuse, -R144 ;  /* 0x8000009082787220 */ /* 0x040fe20000410000 */
[----:B------:R-:W-:Y:S01]  /*5180*/  FMUL.FTZ R152, R130, -R150 ;  /* 0x8000009682987220 */ /* 0x000fe20000410000 */
[----:B-1----:R-:W-:-:S02]  /*5190*/  FMUL.FTZ R146, R4, R5 ;  /* 0x0000000504927220 */ /* 0x002fc40000410000 */
[----:B------:R-:W-:Y:S01]  /*51a0*/  FFMA.FTZ R120, R131, R150, -R120 ;  /* 0x0000009683787223 */ /* 0x000fe20000010878 */
        /* <DEDUP_REMOVED lines=8> */
[----:B------:R-:W-:Y:S01]  /*5230*/  @P3 FADD.FTZ R133, R133, R150 ;  /* 0x0000009685853221 */ /* 0x000fe20000010000 */
[----:B------:R-:W-:Y:S01]  /*5240*/  FSEL R127, R4, R159, !P3 ;  /* 0x0000009f047f7208 */ /* 0x000fe20005800000 */
[----:B------:R-:W0:Y:S01]  /*5250*/  SHFL.UP PT, R156, R123, 0x10, RZ ;  /* 0x060000007b9c7989 */ /* 0x000e2200000e00ff */
[C---:B------:R-:W-:Y:S01]  /*5260*/  FMUL.FTZ R146, R96.reuse, R143 ;  /* 0x0000008f60927220 */ /* 0x040fe20000410000 */
[----:B------:R-:W-:Y:S01]  /*5270*/  FMUL.FTZ R144, R96, R145 ;  /* 0x0000009160907220 */ /* 0x000fe20000410000 */
[----:B------:R-:W-:Y:S01]  /*5280*/  FMUL.FTZ R150, R128, -R120 ;  /* 0x8000007880967220 */ /* 0x000fe20000410000 */
[----:B------:R-:W1:Y:S01]  /*5290*/  SHFL.UP PT, R152, R139, 0x10, RZ ;  /* 0x060000008b987989 */ /* 0x000e6200000e00ff */
[----:B------:R-:W-:Y:S01]  /*52a0*/  FADD.FTZ R157, -R146, R121 ;  /* 0x00000079929d7221 */ /* 0x000fe20000010100 */
[----:B------:R-:W-:Y:S01]  /*52b0*/  FADD.FTZ R155, R144, R7 ;  /* 0x00000007909b7221 */ /* 0x000fe20000010000 */
[-C--:B------:R-:W-:Y:S01]  /*52c0*/  FFMA.FTZ R121, R129, R126.reuse, R150 ;  /* 0x0000007e81797223 */ /* 0x080fe20000010096 */
[----:B------:R-:W2:Y:S01]  /*52d0*/  SHFL.UP PT, R154, R133, 0x10, RZ ;  /* 0x06000000859a7989 */ /* 0x000ea200000e00ff */
[----:B------:R-:W-:Y:S01]  /*52e0*/  FMUL.FTZ R160, R118, -R157 ;  /* 0x8000009d76a07220 */ /* 0x000fe20000410000 */
[----:B------:R-:W-:Y:S01]  /*52f0*/  FMUL.FTZ R150, R128, -R126 ;  /* 0x8000007e80967220 */ /* 0x000fe20000410000 */
[----:B------:R-:W-:Y:S01]  /*5300*/  ISETP.GE.AND P3, PT, R47, 0x10, PT ;  /* 0x000000102f00780c */ /* 0x000fe20003f66270 */
[----:B------:R-:W3:Y:S01]  /*5310*/  SHFL.UP PT, R158, R127, 0x10, RZ ;  /* 0x060000007f9e7989 */ /* 0x000ee200000e00ff */
[-C--:B------:R-:W-:Y:S01]  /*5320*/  FFMA.FTZ R126, R119, R155.reuse, -R160 ;  /* 0x0000009b777e7223 */ /* 0x080fe200000108a0 */
[C---:B------:R-:W-:Y:S01]  /*5330*/  FMUL.FTZ R160, R118.reuse, -R155 ;  /* 0x8000009b76a07220 */ /* 0x040fe20000410000 */
[----:B------:R-:W-:Y:S01]  /*5340*/  FFMA.FTZ R155, R129, R120, -R150 ;  /* 0x00000078819b7223 */ /* 0x000fe20000010896 */
[----:B------:R-:W-:Y:S01]  /*5350*/  FMUL.FTZ R120, R118, -R121 ;  /* 0x8000007976787220 */ /* 0x000fe20000410000 */
[----:B------:R-:W-:Y:S01]  /*5360*/  FMUL.FTZ R145, R0, R145 ;  /* 0x0000009100917220 */ /* 0x000fe20000410000 */
[C---:B------:R-:W-:Y:S01]  /*5370*/  FFMA.FTZ R150, R119.reuse, R157, R160 ;  /* 0x0000009d77967223 */ /* 0x040fe200000100a0 */
[-C--:B------:R-:W-:Y:S01]  /*5380*/  FMUL.FTZ R162, R118, -R155.reuse ;  /* 0x8000009b76a27220 */ /* 0x080fe20000410000 */
[C---:B------:R-:W-:Y:S01]  /*5390*/  FFMA.FTZ R120, R119.reuse, R155, -R120 ;  /* 0x0000009b77787223 */ /* 0x040fe20000010878 */
[----:B------:R-:W-:Y:S01]  /*53a0*/  FMUL.FTZ R143, R0, R143 ;  /* 0x0000008f008f7220 */ /* 0x000fe20000410000 */
[----:B------:R-:W-:Y:S01]  /*53b0*/  HFMA2.MMA R5, -RZ, RZ, 0, 0 ;  /* 0x00000000ff057435 */ /* 0x000fe200000001ff */
[----:B------:R-:W-:Y:S01]  /*53c0*/  FFMA.FTZ R121, R119, R121, R162 ;  /* 0x0000007977797223 */ /* 0x000fe200000100a2 */
[----:B0-----:R-:W-:Y:S01]  /*53d0*/  FMUL.FTZ R159, R127, R156 ;  /* 0x0000009c7f9f7220 */ /* 0x001fe20000410000 */
[----:B------:R-:W-:Y:S01]  /*53e0*/  FADD.FTZ R126, R145, R126 ;  /* 0x0000007e917e7221 */ /* 0x000fe20000010000 */
[----:B------:R-:W-:-:S02]  /*53f0*/  MOV R4, 0x3f800000 ;  /* 0x3f80000000047802 */ /* 0x000fc40000000f00 */
[----:B------:R-:W-:Y:S01]  /*5400*/  CS2R R6, SRZ ;  /* 0x0000000000067805 */ /* 0x000fe2000001ff00 */
[C---:B-1----:R-:W-:Y:S01]  /*5410*/  FMUL.FTZ R160, R127.reuse, R152 ;  /* 0x000000987fa07220 */ /* 0x042fe20000410000 */
[-C--:B--2---:R-:W-:Y:S01]  /*5420*/  FMUL.FTZ R157, R127, R154.reuse ;  /* 0x0000009a7f9d7220 */ /* 0x084fe20000410000 */
[----:B------:R-:W-:-:S03]  /*5430*/  FFMA.FTZ R154, R139, R154, R159 ;  /* 0x0000009a8b9a7223 */ /* 0x000fc6000001009f */
[----:B------:R-:W0:Y:S01]  /*5440*/  @!P2 LDS.128 R4, [UR6+0x1980] ;  /* 0x00198006ff04a984 */ /* 0x000e220008000c00 */
[C---:B------:R-:W-:Y:S01]  /*5450*/  ISETP.GT.U32.AND P2, PT, R134.reuse, 0x1d, PT ;  /* 0x0000001d8600780c */ /* 0x040fe20003f44070 */
[-C--:B---3--:R-:W-:Y:S01]  /*5460*/  FFMA.FTZ R160, R139, R158.reuse, R160 ;  /* 0x0000009e8ba07223 */ /* 0x088fe200000100a0 */
[----:B------:R-:W-:Y:S01]  /*5470*/  FMUL.FTZ R155, R127, R158 ;  /* 0x0000009e7f9b7220 */ /* 0x000fe20000410000 */
[----:B------:R-:W-:Y:S01]  /*5480*/  FFMA.FTZ R156, R139, R156, -R157 ;  /* 0x0000009c8b9c7223 */ /* 0x000fe2000001089d */
[----:B------:R-:W-:Y:S01]  /*5490*/  @P3 FADD.FTZ R133, R133, R154 ;  /* 0x0000009a85853221 */ /* 0x000fe20000010000 */
[----:B------:R1:W2:Y:S01]  /*54a0*/  SHFL.DOWN PT, R158, R126, 0x1, 0x1f ;  /* 0x08201f007e9e7f89 */ /* 0x0002a200000e0000 */
[----:B------:R-:W-:Y:S01]  /*54b0*/  @P3 FFMA.FTZ R139, R139, R152, -R155 ;  /* 0x000000988b8b3223 */ /* 0x000fe2000001089b */
[----:B------:R-:W-:Y:S01]  /*54c0*/  FSEL R154, R127, R160, !P3 ;  /* 0x000000a07f9a7208 */ /* 0x000fe20005800000 */
[----:B------:R-:W-:Y:S01]  /*54d0*/  @P3 FADD.FTZ R123, R123, R156 ;  /* 0x0000009c7b7b3221 */ /* 0x000fe20000010000 */
[----:B------:R-:W-:Y:S01]  /*54e0*/  FADD.FTZ R127, -R143, R150 ;  /* 0x000000968f7f7221 */ /* 0x000fe20000010100 */
[----:B------:R1:W3:Y:S01]  /*54f0*/  SHFL.DOWN PT, R156, R120, 0x1, 0x1f ;  /* 0x08201f00789c7f89 */ /* 0x0002e200000e0000 */
[----:B------:R-:W-:-:S03]  /*5500*/  ISETP.GT.U32.AND P3, PT, R134, 0x1b, PT ;  /* 0x0000001b8600780c */ /* 0x000fc60003f64070 */
[----:B------:R1:W4:Y:S04]  /*5510*/  SHFL.DOWN PT, R155, R121, 0x1, 0x1f ;  /* 0x08201f00799b7f89 */ /* 0x00032800000e0000 */
[----:B------:R1:W0:Y:S04]  /*5520*/  SHFL.DOWN PT, R160, R127, 0x1, 0x1f ;  /* 0x08201f007fa07f89 */ /* 0x00022800000e0000 */
[----:B------:R-:W0:Y:S04]  /*5530*/  SHFL.UP PT, R139, R139, 0x1, RZ ;  /* 0x042000008b8b7989 */ /* 0x000e2800000e00ff */
[----:B------:R-:W0:Y:S04]  /*5540*/  SHFL.UP PT, R154, R154, 0x1, RZ ;  /* 0x042000009a9a7989 */ /* 0x000e2800000e00ff */
[----:B------:R1:W0:Y:S04]  /*5550*/  SHFL.UP PT, R150, R123, 0x1, RZ ;  /* 0x042000007b967989 */ /* 0x00022800000e00ff */
[----:B------:R1:W0:Y:S01]  /*5560*/  SHFL.UP PT, R152, R133, 0x1, RZ ;  /* 0x0420000085987989 */ /* 0x00022200000e00ff */
[----:B--23--:R-:W-:Y:S05]  /*5570*/  @!P6 BRA `(.L_x_15627) ;  /* 0x00000000002ce947 */ /* 0x00cfea0003800000 */
[C---:B01----:R-:W-:Y:S01]  /*5580*/  FMUL.FTZ R133, R121.reuse, R160 ;  /* 0x000000a079857220 */ /* 0x043fe20000410000 */
[C---:B----4-:R-:W-:Y:S01]  /*5590*/  FMUL.FTZ R123, R121.reuse, R155 ;  /* 0x0000009b797b7220 */ /* 0x050fe20000410000 */
[-C--:B------:R-:W-:Y:S02]  /*55a0*/  FMUL.FTZ R157, R121, R158.reuse ;  /* 0x0000009e799d7220 */ /* 0x080fe40000410000 */
[----:B------:R-:W-:Y:S01]  /*55b0*/  FFMA.FTZ R133, R120, R158, -R133 ;  /* 0x0000009e78857223 */ /* 0x000fe20000010885 */
[C---:B------:R-:W-:Y:S01]  /*55c0*/  FMUL.FTZ R158, R156.reuse, R121 ;  /* 0x000000799c9e7220 */ /* 0x040fe20000410000 */
[----:B------:R-:W-:Y:S01]  /*55d0*/  FFMA.FTZ R123, R156, R120, -R123 ;  /* 0x000000789c7b7223 */ /* 0x000fe2000001087b */
[----:B------:R-:W-:Y:S01]  /*55e0*/  FFMA.FTZ R160, R120, R160, R157 ;  /* 0x000000a078a07223 */ /* 0x000fe2000001009d */
[----:B------:R-:W-:Y:S01]  /*55f0*/  FADD.FTZ R126, R126, R133 ;  /* 0x000000857e7e7221 */ /* 0x000fe20000010000 */
[----:B------:R-:W-:Y:S02]  /*5600*/  FFMA.FTZ R121, R120, R155, R158 ;  /* 0x0000009b78797223 */ /* 0x000fe4000001009e */
[----:B------:R-:W-:Y:S01]  /*5610*/  FADD.FTZ R127, R127, R160 ;  /* 0x000000a07f7f7221 */ /* 0x000fe20000010000 */
[----:B------:R-:W-:-:S07]  /*5620*/  MOV R120, R123 ;  /* 0x0000007b00787202 */ /* 0x000fce0000000f00 */
.L_x_15627:
[----:B------:R-:W-:Y:S05]  /*5630*/  BSYNC B0 ;  /* 0x0000000000007941 */ /* 0x000fea0003800000 */
.L_x_15626:
[----:B------:R2:W3:Y:S01]  /*5640*/  SHFL.DOWN PT, R158, R120, 0x2, 0x1f ;  /* 0x08401f00789e7f89 */ /* 0x0004e200000e0000 */
[----:B------:R-:W-:Y:S03]  /*5650*/  BSSY B0, `(.L_x_15628) ;  /* 0x0000010000007945 */ /* 0x000fe60003800000 */
[----:B0-----:R2:W0:Y:S04]  /*5660*/  SHFL.DOWN PT, R160, R121, 0x2, 0x1f ;  /* 0x08401f0079a07f89 */ /* 0x00142800000e0000 */
[----:B------:R2:W0:Y:S04]  /*5670*/  SHFL.DOWN PT, R156, R126, 0x2, 0x1f ;  /* 0x08401f007e9c7f89 */ /* 0x00042800000e0000 */
[----:B------:R2:W0:Y:S01]  /*5680*/  SHFL.DOWN PT, R162, R127, 0x2, 0x1f ;  /* 0x08401f007fa27f89 */ /* 0x00042200000e0000 */
[----:B------:R-:W-:Y:S05]  /*5690*/  @P2 BRA `(.L_x_15629) ;  /* 0x00000000002c2947 */ /* 0x000fea0003800000 */
[C---:B01----:R-:W-:Y:S01]  /*56a0*/  FMUL.FTZ R133, R121.reuse, R162 ;  /* 0x000000a279857220 */ /* 0x043fe20000410000 */
[C---:B------:R-:W-:Y:S01]  /*56b0*/  FMUL.FTZ R123, R121.reuse, R160 ;  /* 0x000000a0797b7220 */ /* 0x040fe20000410000 */
        /* <DEDUP_REMOVED lines=9> */
.L_x_15629:
[----:B------:R-:W-:Y:S05]  /*5750*/  BSYNC B0 ;  /* 0x0000000000007941 */ /* 0x000fea0003800000 */
.L_x_15628:
[----:B---3--:R3:W1:Y:S01]  /*5760*/  SHFL.DOWN PT, R158, R120, 0x4, 0x1f ;  /* 0x08801f00789e7f89 */ /* 0x00866200000e0000 */
        /* <DEDUP_REMOVED lines=16> */
.L_x_15631:
[----:B------:R-:W-:Y:S05]  /*5870*/  BSYNC B0 ;  /* 0x0000000000007941 */ /* 0x000fea0003800000 */
.L_x_15630:
        /* <DEDUP_REMOVED lines=8> */
[C---:B----4-:R-:W-:Y:S01]  /*5900*/  FMUL.FTZ R155, R121.reuse, R156 ;  /* 0x0000009c799b7220 */ /* 0x050fe20000410000 */
[----:B-123--:R-:W-:Y:S01]  /*5910*/  FMUL.FTZ R121, R121, R158 ;  /* 0x0000009e79797220 */ /* 0x00efe20000410000 */
[C---:B------:R-:W-:Y:S01]  /*5920*/  FFMA.FTZ R133, R120.reuse, R156, -R133 ;  /* 0x0000009c78857223 */ /* 0x040fe20000010885 */
[C---:B------:R-:W-:Y:S01]  /*5930*/  FFMA.FTZ R123, R120.reuse, R158, -R123 ;  /* 0x0000009e787b7223 */ /* 0x040fe2000001087b */
[C---:B------:R-:W-:Y:S01]  /*5940*/  FFMA.FTZ R156, R120.reuse, R162, R155 ;  /* 0x000000a2789c7223 */ /* 0x040fe2000001009b */
[----:B------:R-:W-:Y:S01]  /*5950*/  FFMA.FTZ R121, R120, R160, R121 ;  /* 0x000000a078797223 */ /* 0x000fe20000010079 */
[----:B------:R-:W-:Y:S02]  /*5960*/  FADD.FTZ R126, R126, R133 ;  /* 0x000000857e7e7221 */ /* 0x000fe40000010000 */
[----:B------:R-:W-:Y:S01]  /*5970*/  FADD.FTZ R127, R127, R156 ;  /* 0x0000009c7f7f7221 */ /* 0x000fe20000010000 */
[----:B------:R-:W-:-:S07]  /*5980*/  MOV R120, R123 ;  /* 0x0000007b00787202 */ /* 0x000fce0000000f00 */
.L_x_15633:
[----:B------:R-:W-:Y:S05]  /*5990*/  BSYNC B0 ;  /* 0x0000000000007941 */ /* 0x000fea0003800000 */
.L_x_15632:
        /* <DEDUP_REMOVED lines=17> */
.L_x_15635:
[----:B------:R-:W-:Y:S05]  /*5ab0*/  BSYNC B0 ;  /* 0x0000000000007941 */ /* 0x000fea0003800000 */
.L_x_15634:
[----:B-1----:R-:W-:Y:S01]  /*5ac0*/  SHFL.DOWN PT, R158, R121, 0x1, 0x1f ;  /* 0x08201f00799e7f89 */ /* 0x002fe200000e0000 */
[----:B------:R-:W-:Y:S01]  /*5ad0*/  ISETP.NE.AND P2, PT, R46, RZ, PT ;  /* 0x000000ff2e00720c */ /* 0x000fe20003f45270 */
[----:B------:R-:W-:Y:S02]  /*5ae0*/  BSSY B0, `(.L_x_15636) ;  /* 0x000015e000007945 */ /* 0x000fe40003800000 */
[----:B------:R-:W0:Y:S04]  /*5af0*/  SHFL.IDX PT, R133, R7, RZ, 0x1f ;  /* 0x00001fff07857589 */ /* 0x000e2800000e0000 */
[----:B------:R-:W1:Y:S04]  /*5b00*/  SHFL.IDX PT, R123, R6, RZ, 0x1f ;  /* 0x00001fff067b7589 */ /* 0x000e6800000e0000 */
[----:B----4-:R-:W4:Y:S04]  /*5b10*/  SHFL.DOWN PT, R155, R120, 0x1, 0x1f ;  /* 0x08201f00789b7f89 */ /* 0x010f2800000e0000 */
[----:B------:R-:W5:Y:S04]  /*5b20*/  SHFL.DOWN PT, R157, R126, 0x1, 0x1f ;  /* 0x08201f007e9d7f89 */ /* 0x000f6800000e0000 */
[----:B------:R-:W2:Y:S01]  /*5b30*/  SHFL.DOWN PT, R159, R127, 0x1, 0x1f ;  /* 0x08201f007f9f7f89 */ /* 0x000ea200000e0000 */
[C---:B0-----:R-:W-:Y:S01]  /*5b40*/  @P1 FMUL.FTZ R156, R158.reuse, R133 ;  /* 0x000000859e9c1220 */ /* 0x041fe20000410000 */
[----:B-1----:R-:W-:-:S03]  /*5b50*/  @P1 FMUL.FTZ R158, R158, R123 ;  /* 0x0000007b9e9e1220 */ /* 0x002fc60000410000 */
[C---:B----4-:R-:W-:Y:S01]  /*5b60*/  @P1 FFMA.FTZ R156, R155.reuse, R123, -R156 ;  /* 0x0000007b9b9c1223 */ /* 0x050fe2000001089c */
[----:B------:R-:W-:-:S03]  /*5b70*/  @P1 FFMA.FTZ R158, R155, R133, R158 ;  /* 0x000000859b9e1223 */ /* 0x000fc6000001009e */
[----:B-----5:R-:W-:Y:S01]  /*5b80*/  @P1 FADD.FTZ R123, R157, R156 ;  /* 0x0000009c9d7b1221 */ /* 0x020fe20000010000 */
[----:B--2---:R-:W-:-:S03]  /*5b90*/  @P1 FADD.FTZ R133, R159, R158 ;  /* 0x0000009e9f851221 */ /* 0x004fc60000010000 */
[-C--:B------:R-:W-:Y:S01]  /*5ba0*/  FMUL.FTZ R158, R123, -R3.reuse ;  /* 0x800000037b9e7220 */ /* 0x080fe20000410000 */
[----:B------:R-:W-:Y:S01]  /*5bb0*/  ISETP.NE.AND P1, PT, R47, RZ, PT ;  /* 0x000000ff2f00720c */ /* 0x000fe20003f25270 */
[C---:B------:R-:W-:Y:S02]  /*5bc0*/  FMUL.FTZ R156, R133.reuse, -R3 ;  /* 0x80000003859c7220 */ /* 0x040fe40000410000 */
[-C--:B------:R-:W-:Y:S02]  /*5bd0*/  FFMA.FTZ R158, R133, R2.reuse, R158 ;  /* 0x00000002859e7223 */ /* 0x080fe4000001009e */
[----:B------:R-:W-:Y:S02]  /*5be0*/  FFMA.FTZ R156, R123, R2, -R156 ;  /* 0x000000027b9c7223 */ /* 0x000fe4000001089c */
[----:B------:R-:W-:Y:S02]  /*5bf0*/  FADD.FTZ R133, -R153, R158 ;  /* 0x0000009e99857221 */ /* 0x000fe40000010100 */
[----:B------:R-:W-:-:S02]  /*5c00*/  FADD.FTZ R3, R151, R156 ;  /* 0x0000009c97037221 */ /* 0x000fc40000010000 */
[C---:B------:R-:W-:Y:S01]  /*5c10*/  FMUL.FTZ R123, R110.reuse, -R133 ;  /* 0x800000856e7b7220 */ /* 0x040fe20000410000 */
[----:B------:R-:W-:Y:S01]  /*5c20*/  FMUL.FTZ R158, R133, R81 ;  /* 0x00000051859e7220 */ /* 0x000fe20000410000 */
[-C--:B------:R-:W-:Y:S02]  /*5c30*/  FMUL.FTZ R156, R110, -R3.reuse ;  /* 0x800000036e9c7220 */ /* 0x080fe40000410000 */
[C---:B------:R-:W-:Y:S02]  /*5c40*/  FFMA.FTZ R2, R112.reuse, R3, -R123 ;  /* 0x0000000370027223 */ /* 0x040fe4000001087b */
[----:B------:R-:W-:Y:S02]  /*5c50*/  FFMA.FTZ R123, R112, R133, R156 ;  /* 0x00000085707b7223 */ /* 0x000fe4000001009c */
[----:B------:R-:W-:Y:S01]  /*5c60*/  FADD.FTZ R2, R149, R2 ;  /* 0x0000000295027221 */ /* 0x000fe20000010000 */
[----:B------:R-:W-:Y:S01]  /*5c70*/  FMUL.FTZ R149, R154, R11 ;  /* 0x0000000b9a957220 */ /* 0x000fe20000410000 */
[----:B------:R-:W-:-:S02]  /*5c80*/  FADD.FTZ R123, -R148, R123 ;  /* 0x0000007b947b7221 */ /* 0x000fc40000010100 */
[----:B------:R-:W-:Y:S01]  /*5c90*/  FMUL.FTZ R156, R114, -R2 ;  /* 0x80000002729c7220 */ /* 0x000fe20000410000 */
[-C--:B------:R-:W-:Y:S01]  /*5ca0*/  FMUL.FTZ R148, R154, R10.reuse ;  /* 0x0000000a9a947220 */ /* 0x080fe20000410000 */
[----:B------:R-:W-:Y:S01]  /*5cb0*/  FFMA.FTZ R149, R139, R10, -R149 ;  /* 0x0000000a8b957223 */ /* 0x000fe20000010895 */
[-C--:B------:R-:W-:Y:S01]  /*5cc0*/  FMUL.FTZ R151, R114, -R123.reuse ;  /* 0x8000007b72977220 */ /* 0x080fe20000410000 */
[C---:B------:R-:W-:Y:S02]  /*5cd0*/  FFMA.FTZ R155, R115.reuse, R123, R156 ;  /* 0x0000007b739b7223 */ /* 0x040fe4000001009c */
[----:B------:R-:W-:Y:S01]  /*5ce0*/  @P0 FADD.FTZ R10, R150, R149 ;  /* 0x00000095960a0221 */ /* 0x000fe20000010000 */
[----:B------:R-:W-:Y:S01]  /*5cf0*/  FFMA.FTZ R153, R115, R2, -R151 ;  /* 0x0000000273997223 */ /* 0x000fe20000010897 */
[----:B------:R-:W-:Y:S01]  /*5d00*/  FFMA.FTZ R151, R139, R11, R148 ;  /* 0x0000000b8b977223 */ /* 0x000fe20000010094 */
[----:B------:R-:W-:Y:S01]  /*5d10*/  FADD.FTZ R122, -R122, R155 ;  /* 0x0000009b7a7a7221 */ /* 0x000fe20000010100 */
[C---:B------:R-:W-:Y:S01]  /*5d20*/  FMUL.FTZ R148, R9.reuse, R10 ;  /* 0x0000000a09947220 */ /* 0x040fe20000410000 */
[----:B------:R-:W-:Y:S01]  /*5d30*/  FADD.FTZ R132, R132, R153 ;  /* 0x0000009984847221 */ /* 0x000fe20000010000 */
[----:B------:R-:W-:Y:S01]  /*5d40*/  @P0 FADD.FTZ R11, R152, R151 ;  /* 0x00000097980b0221 */ /* 0x000fe20000010000 */
[----:B------:R-:W-:Y:S01]  /*5d50*/  FMUL.FTZ R150, R116, -R122 ;  /* 0x8000007a74967220 */ /* 0x000fe20000410000 */
[----:B------:R-:W-:Y:S01]  /*5d60*/  FMUL.FTZ R163, R122, R79 ;  /* 0x0000004f7aa37220 */ /* 0x000fe20000410000 */
[-C--:B------:R-:W-:Y:S01]  /*5d70*/  FMUL.FTZ R149, R116, -R132.reuse ;  /* 0x8000008474957220 */ /* 0x080fe20000410000 */
[-C--:B------:R-:W-:Y:S01]  /*5d80*/  FMUL.FTZ R139, R9, R11.reuse ;  /* 0x0000000b098b7220 */ /* 0x080fe20000410000 */
[C---:B------:R-:W-:Y:S01]  /*5d90*/  FFMA.FTZ R9, R117.reuse, R132, -R150 ;  /* 0x0000008475097223 */ /* 0x040fe20000010896 */
[C---:B------:R-:W-:Y:S01]  /*5da0*/  FFMA.FTZ R148, R8.reuse, R11, R148 ;  /* 0x0000000b08947223 */ /* 0x040fe20000010094 */
[----:B------:R-:W-:Y:S01]  /*5db0*/  FFMA.FTZ R150, R117, R122, R149 ;  /* 0x0000007a75967223 */ /* 0x000fe20000010095 */
[----:B------:R-:W-:Y:S01]  /*5dc0*/  FFMA.FTZ R139, R8, R10, -R139 ;  /* 0x0000000a088b7223 */ /* 0x000fe2000001088b */
[----:B------:R-:W-:Y:S01]  /*5dd0*/  FADD.FTZ R136, R136, R9 ;  /* 0x0000000988887221 */ /* 0x000fe20000010000 */
[----:B------:R-:W-:Y:S01]  /*5de0*/  ISETP.GT.AND P0, PT, R47, 0x1e, PT ;  /* 0x0000001e2f00780c */ /* 0x000fe20003f04270 */
        /* <DEDUP_REMOVED lines=48> */
[----:B------:R-:W-:Y:S01]  /*60f0*/  FADD.FTZ R143, -R143, R148 ;  /* 0x000000948f8f7221 */ /* 0x000fe20000010100 */
[----:B------:R-:W-:Y:S01]  /*6100*/  FFMA.FTZ R118, R67, -R76, R8 ;  /* 0x8000004c43767223 */ /* 0x000fe20000010008 */
[----:B------:R-:W-:Y:S01]  /*6110*/  FADD.FTZ R119, RZ, R119 ;  /* 0x00000077ff777221 */ /* 0x000fe20000010000 */
[----:B------:R-:W-:Y:S01]  /*6120*/  FFMA.FTZ R8, R71, R80, R124 ;  /* 0x0000005047087223 */ /* 0x000fe2000001007c */
[----:B------:R-:W-:Y:S01]  /*6130*/  FMUL.FTZ R152, R146, R75 ;  /* 0x0000004b92987220 */ /* 0x000fe20000410000 */
[----:B------:R-:W-:Y:S01]  /*6140*/  FADD.FTZ R145, R145, R130 ;  /* 0x0000008291917221 */ /* 0x000fe20000010000 */
[----:B------:R-:W-:Y:S01]  /*6150*/  FMUL.FTZ R130, R116, R119 ;  /* 0x0000007774827220 */ /* 0x000fe20000410000 */
[----:B------:R-:W-:Y:S01]  /*6160*/  FMUL.FTZ R131, R143, R76 ;  /* 0x0000004c8f837220 */ /* 0x000fe20000410000 */
[-C--:B------:R-:W-:Y:S01]  /*6170*/  FFMA.FTZ R124, R68, -R75.reuse, R9 ;  /* 0x8000004b447c7223 */ /* 0x080fe20000010009 */
[----:B------:R-:W-:Y:S01]  /*6180*/  FMUL.FTZ R148, R116, R8 ;  /* 0x0000000874947220 */ /* 0x000fe20000410000 */
[----:B------:R-:W-:Y:S01]  /*6190*/  FMUL.FTZ R128, R144, R75 ;  /* 0x0000004b90807220 */ /* 0x000fe20000410000 */
[----:B------:R-:W-:Y:S01]  /*61a0*/  FMUL.FTZ R151, R141, R152 ;  /* 0x000000988d977220 */ /* 0x000fe20000410000 */
[----:B------:R-:W-:Y:S01]  /*61b0*/  FMUL.FTZ R116, R145, R76 ;  /* 0x0000004c91747220 */ /* 0x000fe20000410000 */
[----:B------:R-:W-:Y:S01]  /*61c0*/  FFMA.FTZ R153, R96, R9, R125 ;  /* 0x0000000960997223 */ /* 0x000fe2000001007d */
[----:B------:R-:W-:Y:S01]  /*61d0*/  FMUL.FTZ R125, R139, R131 ;  /* 0x000000838b7d7220 */ /* 0x000fe20000410000 */
[C---:B------:R-:W-:Y:S01]  /*61e0*/  FFMA.FTZ R9, R117.reuse, R8, -R130 ;  /* 0x0000000875097223 */ /* 0x040fe20000010882 */
[----:B------:R-:W-:Y:S01]  /*61f0*/  FFMA.FTZ R155, R128, R124, R151 ;  /* 0x0000007c809b7223 */ /* 0x000fe20000010097 */
[----:B------:R-:W-:Y:S01]  /*6200*/  FFMA.FTZ R130, R117, R119, R148 ;  /* 0x0000007775827223 */ /* 0x000fe20000010094 */
[----:B------:R-:W-:Y:S01]  /*6210*/  FMUL.FTZ R151, R139, R116 ;  /* 0x000000748b977220 */ /* 0x000fe20000410000 */
[----:B------:R-:W-:Y:S01]  /*6220*/  FFMA.FTZ R125, R116, R118, R125 ;  /* 0x00000076747d7223 */ /* 0x000fe2000001007d */
[----:B------:R-:W-:Y:S01]  /*6230*/  FMUL.FTZ R157, R141, R128 ;  /* 0x000000808d9d7220 */ /* 0x000fe20000410000 */
[----:B------:R-:W-:Y:S01]  /*6240*/  FADD.FTZ R130, RZ, R130 ;  /* 0x00000082ff827221 */ /* 0x000fe20000010000 */
[----:B------:R-:W-:Y:S01]  /*6250*/  FFMA.FTZ R151, R118, R131, -R151 ;  /* 0x0000008376977223 */ /* 0x000fe20000010897 */
[----:B------:R-:W-:Y:S01]  /*6260*/  FFMA.FTZ R9, R72, R79, R9 ;  /* 0x0000004f48097223 */ /* 0x000fe20000010009 */
[----:B------:R-:W-:Y:S01]  /*6270*/  FADD.FTZ R150, RZ, R125 ;  /* 0x0000007dff967221 */ /* 0x000fe20000010000 */
[----:B------:R-:W-:Y:S01]  /*6280*/  FFMA.FTZ R131, R98, R10, R153 ;  /* 0x0000000a62837223 */ /* 0x000fe20000010099 */
[----:B------:R-:W-:Y:S01]  /*6290*/  FFMA.FTZ R117, R69, -R78, R10 ;  /* 0x8000004e45757223 */ /* 0x000fe2000001000a */
[----:B------:R-:W-:Y:S01]  /*62a0*/  FFMA.FTZ R125, R124, R152, -R157 ;  /* 0x000000987c7d7223 */ /* 0x000fe2000001089d */
[----:B------:R-:W-:Y:S01]  /*62b0*/  FMUL.FTZ R154, R147, R78 ;  /* 0x0000004e939a7220 */ /* 0x000fe20000410000 */
[C---:B------:R-:W-:Y:S01]  /*62c0*/  FMUL.FTZ R10, R114.reuse, R130 ;  /* 0x00000082720a7220 */ /* 0x040fe20000410000 */
[-C--:B------:R-:W-:Y:S01]  /*62d0*/  FMUL.FTZ R114, R114, R9.reuse ;  /* 0x0000000972727220 */ /* 0x080fe20000410000 */
[----:B------:R-:W-:Y:S01]  /*62e0*/  FADD.FTZ R152, RZ, R151 ;  /* 0x00000097ff987221 */ /* 0x000fe20000010000 */
[----:B------:R-:W-:Y:S01]  /*62f0*/  FADD.FTZ R155, R150, R155 ;  /* 0x0000009b969b7221 */ /* 0x000fe20000010000 */
[----:B------:R-:W-:Y:S01]  /*6300*/  FMUL.FTZ R148, R142, R78 ;  /* 0x0000004e8e947220 */ /* 0x000fe20000410000 */
[----:B------:R-:W-:Y:S01]  /*6310*/  FMUL.FTZ R153, R149, R154 ;  /* 0x0000009a95997220 */ /* 0x000fe20000410000 */
[C---:B------:R-:W-:Y:S01]  /*6320*/  FFMA.FTZ R150, R115.reuse, R9, -R10 ;  /* 0x0000000973967223 */ /* 0x040fe2000001080a */
[----:B------:R-:W-:Y:S01]  /*6330*/  FFMA.FTZ R115, R115, R130, R114 ;  /* 0x0000008273737223 */ /* 0x000fe20000010072 */
[----:B------:R-:W-:Y:S01]  /*6340*/  FADD.FTZ R151, R152, R125 ;  /* 0x0000007d98977221 */ /* 0x000fe20000010000 */
[----:B------:R-:W-:Y:S01]  /*6350*/  FMUL.FTZ R152, R138, R77 ;  /* 0x0000004d8a987220 */ /* 0x000fe20000410000 */
[----:B------:R-:W-:Y:S01]  /*6360*/  FMUL.FTZ R10, R149, R148 ;  /* 0x00000094950a7220 */ /* 0x000fe20000410000 */
[----:B------:R-:W-:Y:S01]  /*6370*/  FFMA.FTZ R156, R148, R117, R153 ;  /* 0x00000075949c7223 */ /* 0x000fe20000010099 */
[----:B------:R-:W-:Y:S01]  /*6380*/  FFMA.FTZ R131, R100, R11, R131 ;  /* 0x0000000b64837223 */ /* 0x000fe20000010083 */
[-C--:B------:R-:W-:Y:S01]  /*6390*/  FFMA.FTZ R114, R70, -R77.reuse, R11 ;  /* 0x8000004d46727223 */ /* 0x080fe2000001000b */
[----:B------:R-:W-:Y:S01]  /*63a0*/  FADD.FTZ R125, RZ, R115 ;  /* 0x00000073ff7d7221 */ /* 0x000fe20000010000 */
[----:B------:R-:W-:Y:S01]  /*63b0*/  FFMA.FTZ R11, R73, R82, R150 ;  /* 0x00000052490b7223 */ /* 0x000fe20000010096 */
[----:B------:R-:W-:Y:S01]  /*63c0*/  FMUL.FTZ R115, R140, R77 ;  /* 0x0000004d8c737220 */ /* 0x000fe20000410000 */
[----:B------:R-:W-:Y:S01]  /*63d0*/  FMUL.FTZ R150, R129, R152 ;  /* 0x0000009881967220 */ /* 0x000fe20000410000 */
[----:B------:R-:W-:Y:S01]  /*63e0*/  FFMA.FTZ R10, R117, R154, -R10 ;  /* 0x0000009a750a7223 */ /* 0x000fe2000001080a */
[----:B------:R-:W-:Y:S01]  /*63f0*/  FADD.FTZ R156, R155, R156 ;  /* 0x0000009c9b9c7221 */ /* 0x000fe20000010000 */
[C---:B------:R-:W-:Y:S01]  /*6400*/  FMUL.FTZ R155, R110.reuse, R125 ;  /* 0x0000007d6e9b7220 */ /* 0x040fe20000410000 */
[----:B------:R-:W-:Y:S01]  /*6410*/  FMUL.FTZ R154, R110, R11 ;  /* 0x0000000b6e9a7220 */ /* 0x000fe20000410000 */
[----:B------:R-:W-:Y:S01]  /*6420*/  FFMA.FTZ R153, R115, R114, R150 ;  /* 0x0000007273997223 */ /* 0x000fe20000010096 */
[----:B------:R-:W-:Y:S01]  /*6430*/  FFMA.FTZ R150, R102, R8, R131 ;  /* 0x0000000866967223 */ /* 0x000fe20000010083 */
[----:B------:R-:W-:Y:S01]  /*6440*/  FMUL.FTZ R157, R129, R115 ;  /* 0x00000073819d7220 */ /* 0x000fe20000410000 */
[-C--:B------:R-:W-:Y:S01]  /*6450*/  FFMA.FTZ R131, R71, -R80.reuse, R8 ;  /* 0x8000005047837223 */ /* 0x080fe20000010008 */
[C---:B------:R-:W-:Y:S01]  /*6460*/  FFMA.FTZ R155, R112.reuse, R11, -R155 ;  /* 0x0000000b709b7223 */ /* 0x040fe2000001089b */
[----:B------:R-:W-:Y:S01]  /*6470*/  FFMA.FTZ R154, R112, R125, R154 ;  /* 0x0000007d709a7223 */ /* 0x000fe2000001009a */
[-C--:B------:R-:W-:Y:S01]  /*6480*/  FMUL.FTZ R110, R136, R80.reuse ;  /* 0x00000050886e7220 */ /* 0x080fe20000410000 */
[----:B------:R-:W-:Y:S01]  /*6490*/  FMUL.FTZ R8, R137, R80 ;  /* 0x0000005089087220 */ /* 0x000fe20000410000 */
[----:B------:R-:W-:Y:S01]  /*64a0*/  FADD.FTZ R112, R151, R10 ;  /* 0x0000000a97707221 */ /* 0x000fe20000010000 */
[----:B------:R-:W-:Y:S01]  /*64b0*/  FFMA.FTZ R151, R0, -R139, RZ ;  /* 0x8000008b00977223 */ /* 0x000fe200000100ff */
[----:B------:R-:W-:Y:S01]  /*64c0*/  FFMA.FTZ R157, R114, R152, -R157 ;  /* 0x00000098729d7223 */ /* 0x000fe2000001089d */
[C---:B------:R-:W-:Y:S01]  /*64d0*/  FMUL.FTZ R152, R119.reuse, R110 ;  /* 0x0000006e77987220 */ /* 0x040fe20000410000 */
[-C--:B------:R-:W-:Y:S01]  /*64e0*/  FMUL.FTZ R161, R119, R8.reuse ;  /* 0x0000000877a17220 */ /* 0x080fe20000410000 */
[----:B------:R-:W-:Y:S01]  /*64f0*/  FFMA.FTZ R159, R96, -R141, R151 ;  /* 0x8000008d609f7223 */ /* 0x000fe20000010097 */
[----:B------:R-:W-:Y:S01]  /*6500*/  FADD.FTZ R10, R156, R153 ;  /* 0x000000999c0a7221 */ /* 0x000fe20000010000 */
[----:B------:R-:W-:Y:S01]  /*6510*/  FADD.FTZ R112, R112, R157 ;  /* 0x0000009d70707221 */ /* 0x000fe20000010000 */
[----:B------:R-:W-:Y:S01]  /*6520*/  FFMA.FTZ R153, R103, R9, R150 ;  /* 0x0000000967997223 */ /* 0x000fe20000010096 */
[----:B------:R-:W-:Y:S01]  /*6530*/  FFMA.FTZ R157, R131, R8, -R152 ;  /* 0x00000008839d7223 */ /* 0x000fe20000010898 */
[----:B------:R-:W-:Y:S01]  /*6540*/  FFMA.FTZ R161, R110, R131, R161 ;  /* 0x000000836ea17223 */ /* 0x000fe200000100a1 */
[-C--:B------:R-:W-:Y:S01]  /*6550*/  FFMA.FTZ R150, R72, -R79.reuse, R9 ;  /* 0x8000004f48967223 */ /* 0x080fe20000010009 */
[----:B------:R-:W-:Y:S01]  /*6560*/  FMUL.FTZ R151, R132, R79 ;  /* 0x0000004f84977220 */ /* 0x000fe20000410000 */
[----:B------:R-:W-:Y:S01]  /*6570*/  FMUL.FTZ R8, R130, R163 ;  /* 0x000000a382087220 */ /* 0x000fe20000410000 */
[----:B------:R-:W-:Y:S01]  /*6580*/  FFMA.FTZ R159, R98, -R149, R159 ;  /* 0x80000095629f7223 */ /* 0x000fe2000001009f */
[----:B------:R-:W-:Y:S01]  /*6590*/  FADD.FTZ R9, R10, R161 ;  /* 0x000000a10a097221 */ /* 0x000fe20000010000 */
[----:B------:R-:W-:Y:S01]  /*65a0*/  FFMA.FTZ R156, R104, R11, R153 ;  /* 0x0000000b689c7223 */ /* 0x000fe20000010099 */
[----:B------:R-:W-:Y:S01]  /*65b0*/  FFMA.FTZ R10, R151, R150, R8 ;  /* 0x00000096970a7223 */ /* 0x000fe20000010008 */
[----:B------:R-:W-:Y:S01]  /*65c0*/  FFMA.FTZ R159, R100, -R129, R159 ;  /* 0x80000081649f7223 */ /* 0x000fe2000001009f */
[-C--:B------:R-:W-:Y:S01]  /*65d0*/  FMUL.FTZ R153, R2, R82.reuse ;  /* 0x0000005202997220 */ /* 0x080fe20000410000 */
[----:B------:R-:W-:Y:S01]  /*65e0*/  FMUL.FTZ R165, R130, R151 ;  /* 0x0000009782a57220 */ /* 0x000fe20000410000 */
[----:B------:R-:W-:Y:S01]  /*65f0*/  FADD.FTZ R9, R9, R10 ;  /* 0x0000000a09097221 */ /* 0x000fe20000010000 */
[----:B------:R-:W-:Y:S01]  /*6600*/  FADD.FTZ R157, R112, R157 ;  /* 0x0000009d709d7221 */ /* 0x000fe20000010000 */
[----:B------:R-:W-:Y:S01]  /*6610*/  FFMA.FTZ R10, R102, -R119, R159 ;  /* 0x80000077660a7223 */ /* 0x000fe2000001009f */
[-C--:B------:R-:W-:Y:S01]  /*6620*/  FFMA.FTZ R112, R73, -R82.reuse, R11 ;  /* 0x8000005249707223 */ /* 0x080fe2000001000b */
[----:B------:R-:W-:Y:S01]  /*6630*/  FFMA.FTZ R159, R74, R81, R155 ;  /* 0x000000514a9f7223 */ /* 0x000fe2000001009b */
[----:B------:R-:W-:Y:S01]  /*6640*/  FMUL.FTZ R155, R123, R82 ;  /* 0x000000527b9b7220 */ /* 0x000fe20000410000 */
[----:B------:R-:W-:Y:S01]  /*6650*/  FMUL.FTZ R11, R125, R153 ;  /* 0x000000997d0b7220 */ /* 0x000fe20000410000 */
[----:B------:R-:W-:Y:S01]  /*6660*/  FFMA.FTZ R8, R150, R163, -R165 ;  /* 0x000000a396087223 */ /* 0x000fe200000108a5 */
[----:B------:R-:W-:Y:S01]  /*6670*/  FADD.FTZ R154, RZ, R154 ;  /* 0x0000009aff9a7221 */ /* 0x000fe20000010000 */
[----:B------:R-:W-:Y:S01]  /*6680*/  FMUL.FTZ R152, R3, R81 ;  /* 0x0000005103987220 */ /* 0x000fe20000410000 */
[-C--:B------:R-:W-:Y:S01]  /*6690*/  FFMA.FTZ R11, R112, R155.reuse, -R11 ;  /* 0x0000009b700b7223 */ /* 0x080fe2000001080b */
[----:B------:R-:W-:Y:S01]  /*66a0*/  FMUL.FTZ R160, R125, R155 ;  /* 0x0000009b7da07220 */ /* 0x000fe20000410000 */
[----:B------:R-:W-:Y:S01]  /*66b0*/  FFMA.FTZ R155, R74, -R81, R159 ;  /* 0x800000514a9b7223 */ /* 0x000fe2000001009f */
[C---:B------:R-:W-:Y:S01]  /*66c0*/  FMUL.FTZ R162, R154.reuse, R152 ;  /* 0x000000989aa27220 */ /* 0x040fe20000410000 */
[----:B------:R-:W-:Y:S01]  /*66d0*/  FADD.FTZ R8, R157, R8 ;  /* 0x000000089d087221 */ /* 0x000fe20000010000 */
[----:B------:R-:W-:Y:S01]  /*66e0*/  FFMA.FTZ R156, R105, R159, R156 ;  /* 0x0000009f699c7223 */ /* 0x000fe2000001009c */
[----:B------:R-:W-:Y:S01]  /*66f0*/  FMUL.FTZ R159, R154, R158 ;  /* 0x0000009e9a9f7220 */ /* 0x000fe20000410000 */
[----:B------:R-:W-:Y:S01]  /*6700*/  FFMA.FTZ R160, R153, R112, R160 ;  /* 0x0000007099a07223 */ /* 0x000fe200000100a0 */
[----:B------:R-:W-:Y:S01]  /*6710*/  FFMA.FTZ R157, R103, -R130, R10 ;  /* 0x80000082679d7223 */ /* 0x000fe2000001000a */
[----:B------:R-:W-:Y:S01]  /*6720*/  FFMA.FTZ R161, R155, R158, -R162 ;  /* 0x0000009e9ba17223 */ /* 0x000fe200000108a2 */
[----:B------:R-:W-:Y:S01]  /*6730*/  FADD.FTZ R8, R8, R11 ;  /* 0x0000000b08087221 */ /* 0x000fe20000010000 */
[----:B------:R-:W-:Y:S01]  /*6740*/  FFMA.FTZ R158, R152, R155, R159 ;  /* 0x0000009b989e7223 */ /* 0x000fe2000001009f */
[----:B------:R-:W-:Y:S01]  /*6750*/  FADD.FTZ R9, R9, R160 ;  /* 0x000000a009097221 */ /* 0x000fe20000010000 */
        /* <DEDUP_REMOVED lines=8> */
[----:B------:R-:W-:Y:S01]  /*67e0*/  FADD.FTZ R39, R152, R39 ;  /* 0x0000002798277221 */ /* 0x000fe20000010000 */
[----:B------:R-:W-:Y:S01]  /*67f0*/  MOV R11, R157 ;  /* 0x0000009d000b7202 */ /* 0x000fe20000000f00 */
[----:B------:R-:W2:Y:S01]  /*6800*/  SHFL.DOWN PT, R160, R157, 0x1, 0x1f ;  /* 0x08201f009da07f89 */ /* 0x000ea200000e0000 */
[----:B------:R-:W-:Y:S01]  /*6810*/  FADD.FTZ R34, R110, R34 ;  /* 0x000000226e227221 */ /* 0x000fe20000010000 */
[----:B------:R-:W-:Y:S01]  /*6820*/  FADD.FTZ R38, R153, R38 ;  /* 0x0000002699267221 */ /* 0x000fe20000010000 */
[----:B------:R-:W-:Y:S01]  /*6830*/  FADD.FTZ R36, R151, R36 ;  /* 0x0000002497247221 */ /* 0x000fe20000010000 */
[----:B------:R-:W4:Y:S01]  /*6840*/  SHFL.DOWN PT, R159, R8, 0x1, 0x1f ;  /* 0x08201f00089f7f89 */ /* 0x000f2200000e0000 */
[----:B------:R-:W-:Y:S01]  /*6850*/  FADD.FTZ R32, R115, R32 ;  /* 0x0000002073207221 */ /* 0x000fe20000010000 */
[----:B------:R-:W-:Y:S01]  /*6860*/  FADD.FTZ R87, R148, R87 ;  /* 0x0000005794577221 */ /* 0x000fe20000010000 */
[----:B------:R-:W-:Y:S01]  /*6870*/  FADD.FTZ R111, R128, R111 ;  /* 0x0000006f806f7221 */ /* 0x000fe20000010000 */
[----:B------:R-:W-:Y:S01]  /*6880*/  SHFL.IDX PT, R157, R126, RZ, 0x1f ;  /* 0x00001fff7e9d7589 */ /* 0x000fe200000e0000 */
[----:B------:R-:W-:-:S03]  /*6890*/  FADD.FTZ R93, R116, R93 ;  /* 0x0000005d745d7221 */ /* 0x000fc60000010000 */
[----:B------:R-:W-:Y:S01]  /*68a0*/  SHFL.IDX PT, R156, R127, RZ, 0x1f ;  /* 0x00001fff7f9c7589 */ /* 0x000fe200000e0000 */
[----:B0-----:R-:W-:Y:S01]  /*68b0*/  @!P0 FADD.FTZ R10, R10, R163 ;  /* 0x000000a30a0a8221 */ /* 0x001fe20000010000 */
[----:B-1----:R-:W-:-:S04]  /*68c0*/  @!P0 FADD.FTZ R9, R9, R158 ;  /* 0x0000009e09098221 */ /* 0x002fc80000010000 */
[----:B------:R-:W0:Y:S01]  /*68d0*/  SHFL.DOWN PT, R165, R10, 0x2, 0x1f ;  /* 0x08401f000aa57f89 */ /* 0x000e2200000e0000 */
[----:B--2---:R-:W-:-:S03]  /*68e0*/  @!P0 FADD.FTZ R11, R11, R160 ;  /* 0x000000a00b0b8221 */ /* 0x004fc60000010000 */
[----:B------:R-:W-:Y:S01]  /*68f0*/  SHFL.IDX PT, R158, R120, RZ, 0x1f ;  /* 0x00001fff789e7589 */ /* 0x000fe200000e0000 */
[----:B----4-:R-:W-:-:S03]  /*6900*/  @!P0 FADD.FTZ R8, R159, R8 ;  /* 0x000000089f088221 */ /* 0x010fc60000010000 */
[----:B------:R-:W1:Y:S01]  /*6910*/  SHFL.DOWN PT, R160, R9, 0x2, 0x1f ;  /* 0x08401f0009a07f89 */ /* 0x000e6200000e0000 */
[----:B------:R-:W-:-:S03]  /*6920*/  ISETP.GT.AND P0, PT, R47, 0x1d, PT ;  /* 0x0000001d2f00780c */ /* 0x000fc60003f04270 */
[----:B------:R-:W2:Y:S04]  /*6930*/  SHFL.DOWN PT, R162, R11, 0x2, 0x1f ;  /* 0x08401f000ba27f89 */ /* 0x000ea800000e0000 */
[----:B------:R-:W4:Y:S04]  /*6940*/  SHFL.DOWN PT, R163, R8, 0x2, 0x1f ;  /* 0x08401f0008a37f89 */ /* 0x000f2800000e0000 */
[----:B------:R-:W5:Y:S02]  /*6950*/  SHFL.IDX PT, R159, R121, RZ, 0x1f ;  /* 0x00001fff799f7589 */ /* 0x000f6400000e0000 */
[----:B0-----:R-:W-:Y:S01]  /*6960*/  @!P0 FADD.FTZ R10, R10, R165 ;  /* 0x000000a50a0a8221 */ /* 0x001fe20000010000 */
[----:B------:R-:W-:-:S04]  /*6970*/  FMUL.FTZ R165, R31, R3 ;  /* 0x000000031fa57220 */ /* 0x000fc80000410000 */
[----:B---3--:R-:W0:Y:S01]  /*6980*/  SHFL.DOWN PT, R121, R10, 0x4, 0x1f ;  /* 0x08801f000a797f89 */ /* 0x008e2200000e0000 */
[-C--:B------:R-:W-:Y:S01]  /*6990*/  FFMA.FTZ R165, R30, R133.reuse, -R165 ;  /* 0x000000851ea57223 */ /* 0x080fe200000108a5 */
[----:B------:R-:W-:Y:S01]  /*69a0*/  FMUL.FTZ R133, R31, R133 ;  /* 0x000000851f857220 */ /* 0x000fe20000410000 */
[----:B-1----:R-:W-:Y:S02]  /*69b0*/  @!P0 FADD.FTZ R9, R9, R160 ;  /* 0x000000a009098221 */ /* 0x002fe40000010000 */
[----:B------:R-:W-:Y:S01]  /*69c0*/  FMUL.FTZ R165, R154, R165 ;  /* 0x000000a59aa57220 */ /* 0x000fe20000410000 */
[----:B------:R-:W-:Y:S01]  /*69d0*/  FFMA.FTZ R154, R30, R3, R133 ;  /* 0x000000031e9a7223 */ /* 0x000fe20000010085 */
[----:B--2---:R-:W-:Y:S01]  /*69e0*/  @!P0 FADD.FTZ R11, R11, R162 ;  /* 0x000000a20b0b8221 */ /* 0x004fe20000010000 */
[----:B------:R-:W1:Y:S02]  /*69f0*/  SHFL.DOWN PT, R126, R9, 0x4, 0x1f ;  /* 0x08801f00097e7f89 */ /* 0x000e6400000e0000 */
[----:B------:R-:W-:Y:S01]  /*6a00*/  FFMA.FTZ R165, R154, R155, R165 ;  /* 0x0000009b9aa57223 */ /* 0x000fe200000100a5 */
[----:B----4-:R-:W-:Y:S01]  /*6a10*/  @!P0 FADD.FTZ R8, R8, R163 ;  /* 0x000000a308088221 */ /* 0x010fe20000010000 */
[----:B------:R-:W2:Y:S01]  /*6a20*/  SHFL.DOWN PT, R120, R11, 0x4, 0x1f ;  /* 0x08801f000b787f89 */ /* 0x000ea200000e0000 */
[----:B------:R-:W-:Y:S01]  /*6a30*/  ISETP.GT.AND P0, PT, R47, 0x1b, PT ;  /* 0x0000001b2f00780c */ /* 0x000fe20003f04270 */
[----:B------:R-:W-:Y:S01]  /*6a40*/  FFMA.FTZ R152, R74, R3, R165 ;  /* 0x000000034a987223 */ /* 0x000fe200000100a5 */
[C---:B-----5:R-:W-:Y:S01]  /*6a50*/  FMUL.FTZ R161, R159.reuse, R7 ;  /* 0x000000079fa17220 */ /* 0x060fe20000410000 */
[----:B------:R-:W3:Y:S01]  /*6a60*/  SHFL.DOWN PT, R127, R8, 0x4, 0x1f ;  /* 0x08801f00087f7f89 */ /* 0x000ee200000e0000 */
[----:B------:R-:W-:Y:S01]  /*6a70*/  FMUL.FTZ R163, R159, R6 ;  /* 0x000000069fa37220 */ /* 0x000fe20000410000 */
[----:B------:R-:W-:Y:S01]  /*6a80*/  FMUL.FTZ R3, R31, R2 ;  /* 0x000000021f037220 */ /* 0x000fe20000410000 */
        /* <DEDUP_REMOVED lines=8> */
[----:B------:R-:W-:Y:S01]  /*6b10*/  FADD.FTZ R7, R156, R7 ;  /* 0x000000079c077221 */ /* 0x000fe20000010000 */
[----:B0-----:R-:W-:Y:S01]  /*6b20*/  @!P0 FADD.FTZ R10, R10, R121 ;  /* 0x000000790a0a8221 */ /* 0x001fe20000010000 */
[----:B-1----:R-:W-:-:S03]  /*6b30*/  @!P0 FADD.FTZ R9, R9, R126 ;  /* 0x0000007e09098221 */ /* 0x002fc60000010000 */
[----:B------:R0:W-:Y:S01]  /*6b40*/  @!P2 STS.128 [UR6+0x1980], R4 ;  /* 0x00198004ff00a988 */ /* 0x0001e20008000c06 */
[----:B--2---:R-:W-:-:S03]  /*6b50*/  @!P0 FADD.FTZ R11, R11, R120 ;  /* 0x000000780b0b8221 */ /* 0x004fc60000010000 */
[----:B------:R-:W1:Y:S01]  /*6b60*/  SHFL.DOWN PT, R4, R9, 0x8, 0x1f ;  /* 0x09001f0009047f89 */ /* 0x000e6200000e0000 */
[-C--:B------:R-:W-:Y:S01]  /*6b70*/  FFMA.FTZ R120, R30, R123.reuse, -R3 ;  /* 0x0000007b1e787223 */ /* 0x080fe20000010803 */
[----:B------:R-:W-:Y:S01]  /*6b80*/  FMUL.FTZ R3, R31, R132 ;  /* 0x000000841f037220 */ /* 0x000fe20000410000 */
[----:B---3--:R-:W-:Y:S01]  /*6b90*/  @!P0 FADD.FTZ R8, R8, R127 ;  /* 0x0000007f08088221 */ /* 0x008fe20000010000 */
[----:B------:R-:W2:Y:S01]  /*6ba0*/  SHFL.DOWN PT, R121, R10, 0x8, 0x1f ;  /* 0x09001f000a797f89 */ /* 0x000ea200000e0000 */
[----:B------:R-:W-:Y:S01]  /*6bb0*/  ISETP.GT.AND P0, PT, R47, 0x17, PT ;  /* 0x000000172f00780c */ /* 0x000fe20003f04270 */
[----:B------:R-:W-:Y:S01]  /*6bc0*/  FMUL.FTZ R123, R31, R123 ;  /* 0x0000007b1f7b7220 */ /* 0x000fe20000410000 */
[----:B------:R-:W-:Y:S01]  /*6bd0*/  FMUL.FTZ R120, R125, R120 ;  /* 0x000000787d787220 */ /* 0x000fe20000410000 */
[----:B------:R-:W3:Y:S01]  /*6be0*/  SHFL.DOWN PT, R6, R11, 0x8, 0x1f ;  /* 0x09001f000b067f89 */ /* 0x000ee200000e0000 */
[C---:B0-----:R-:W-:Y:S01]  /*6bf0*/  FFMA.FTZ R5, R30.reuse, R122, -R3 ;  /* 0x0000007a1e057223 */ /* 0x041fe20000010803 */
[----:B------:R-:W-:-:S02]  /*6c00*/  FFMA.FTZ R123, R30, R2, R123 ;  /* 0x000000021e7b7223 */ /* 0x000fc4000001007b */
[----:B------:R-:W0:Y:S01]  /*6c10*/  SHFL.DOWN PT, R7, R8, 0x8, 0x1f ;  /* 0x09001f0008077f89 */ /* 0x000e2200000e0000 */
[----:B------:R-:W-:Y:S01]  /*6c20*/  FMUL.FTZ R3, R31, R122 ;  /* 0x0000007a1f037220 */ /* 0x000fe20000410000 */
[----:B------:R-:W-:Y:S01]  /*6c30*/  FMUL.FTZ R130, R130, R5 ;  /* 0x0000000582827220 */ /* 0x000fe20000410000 */
[----:B------:R-:W-:Y:S02]  /*6c40*/  FFMA.FTZ R120, R123, R112, R120 ;  /* 0x000000707b787223 */ /* 0x000fe40000010078 */
[C---:B------:R-:W-:Y:S01]  /*6c50*/  FFMA.FTZ R5, R30.reuse, R132, R3 ;  /* 0x000000841e057223 */ /* 0x040fe20000010003 */
[----:B------:R-:W-:Y:S01]  /*6c60*/  FMUL.FTZ R3, R31, R136 ;  /* 0x000000881f037220 */ /* 0x000fe20000410000 */
[----:B------:R-:W-:Y:S02]  /*6c70*/  FFMA.FTZ R120, R73, R2, R120 ;  /* 0x0000000249787223 */ /* 0x000fe40000010078 */
[----:B------:R-:W-:Y:S01]  /*6c80*/  FFMA.FTZ R5, R5, R150, R130 ;  /* 0x0000009605057223 */ /* 0x000fe20000010082 */
[CC--:B------:R-:W-:Y:S01]  /*6c90*/  FFMA.FTZ R2, R30.reuse, R137.reuse, -R3 ;  /* 0x000000891e027223 */ /* 0x0c0fe20000010803 */
[----:B------:R-:W-:Y:S01]  /*6ca0*/  FMUL.FTZ R137, R31, R137 ;  /* 0x000000891f897220 */ /* 0x000fe20000410000 */
[----:B-1----:R-:W-:Y:S01]  /*6cb0*/  @!P0 FADD.FTZ R9, R9, R4 ;  /* 0x0000000409098221 */ /* 0x002fe20000010000 */
[----:B------:R-:W-:Y:S01]  /*6cc0*/  FMUL.FTZ R3, R31, R140 ;  /* 0x0000008c1f037220 */ /* 0x000fe20000410000 */
        /* <DEDUP_REMOVED lines=8> */
[-C--:B------:R-:W-:Y:S01]  /*6d50*/  FFMA.FTZ R2, R30, R138.reuse, -R3 ;  /* 0x0000008a1e027223 */ /* 0x080fe20000010803 */
[----:B------:R-:W-:Y:S01]  /*6d60*/  FMUL.FTZ R3, R31, R138 ;  /* 0x0000008a1f037220 */ /* 0x000fe20000410000 */
[----:B0-----:R-:W-:Y:S01]  /*6d70*/  @!P0 FADD.FTZ R8, R8, R7 ;  /* 0x0000000708088221 */ /* 0x001fe20000010000 */
[----:B------:R-:W0:Y:S01]  /*6d80*/  SHFL.DOWN PT, R112, R11, 0x10, 0x1f ;  /* 0x0a001f000b707f89 */ /* 0x000e2200000e0000 */
[----:B------:R-:W-:Y:S01]  /*6d90*/  FFMA.FTZ R4, R71, R136, R4 ;  /* 0x0000008847047223 */ /* 0x000fe20000010004 */
[----:B------:R-:W-:Y:S01]  /*6da0*/  FMUL.FTZ R2, R129, R2 ;  /* 0x0000000281027220 */ /* 0x000fe20000410000 */
[----:B------:R-:W-:Y:S01]  /*6db0*/  ISETP.GT.AND P0, PT, R47, 0xf, PT ;  /* 0x0000000f2f00780c */ /* 0x000fe20003f04270 */
[----:B------:R-:W3:Y:S01]  /*6dc0*/  SHFL.DOWN PT, R121, R8, 0x10, 0x1f ;  /* 0x0a001f0008797f89 */ /* 0x000ee200000e0000 */
[----:B------:R-:W-:Y:S01]  /*6dd0*/  FFMA.FTZ R7, R30, R140, R3 ;  /* 0x0000008c1e077223 */ /* 0x000fe20000010003 */
[C---:B------:R-:W-:Y:S01]  /*6de0*/  FMUL.FTZ R5, R31.reuse, R142 ;  /* 0x0000008e1f057220 */ /* 0x040fe20000410000 */
[----:B------:R-:W-:Y:S01]  /*6df0*/  FMUL.FTZ R3, R31, R144 ;  /* 0x000000901f037220 */ /* 0x000fe20000410000 */
[----:B------:R-:W-:Y:S01]  /*6e00*/  FADD.FTZ R91, R4, R91 ;  /* 0x0000005b045b7221 */ /* 0x000fe20000010000 */
[----:B------:R-:W-:Y:S01]  /*6e10*/  FFMA.FTZ R7, R7, R114, R2 ;  /* 0x0000007207077223 */ /* 0x000fe20000010002 */
[C---:B------:R-:W-:Y:S01]  /*6e20*/  FFMA.FTZ R4, R30.reuse, R147, -R5 ;  /* 0x000000931e047223 */ /* 0x040fe20000010805 */
[C---:B------:R-:W-:Y:S01]  /*6e30*/  FFMA.FTZ R2, R30.reuse, R146, -R3 ;  /* 0x000000921e027223 */ /* 0x040fe20000010803 */
[C---:B------:R-:W-:Y:S01]  /*6e40*/  FMUL.FTZ R3, R31.reuse, R145 ;  /* 0x000000911f037220 */ /* 0x040fe20000410000 */
[----:B------:R-:W-:Y:S01]  /*6e50*/  FMUL.FTZ R147, R31, R147 ;  /* 0x000000931f937220 */ /* 0x000fe20000410000 */
[----:B------:R-:W-:Y:S01]  /*6e60*/  FMUL.FTZ R149, R149, R4 ;  /* 0x0000000495957220 */ /* 0x000fe20000410000 */
[----:B------:R-:W-:Y:S01]  /*6e70*/  FMUL.FTZ R6, R141, R2 ;  /* 0x000000028d067220 */ /* 0x000fe20000410000 */
[C---:B------:R-:W-:Y:S01]  /*6e80*/  FMUL.FTZ R5, R31.reuse, R146 ;  /* 0x000000921f057220 */ /* 0x040fe20000410000 */
[-C--:B------:R-:W-:Y:S01]  /*6e90*/  FMUL.FTZ R2, R31, R143.reuse ;  /* 0x0000008f1f027220 */ /* 0x080fe20000410000 */
[C---:B------:R-:W-:Y:S01]  /*6ea0*/  FFMA.FTZ R4, R30.reuse, R143, -R3 ;  /* 0x0000008f1e047223 */ /* 0x040fe20000010803 */
[----:B-1----:R-:W-:Y:S01]  /*6eb0*/  @!P0 FADD.FTZ R9, R9, R110 ;  /* 0x0000006e09098221 */ /* 0x002fe20000010000 */
[C---:B------:R-:W-:Y:S01]  /*6ec0*/  FFMA.FTZ R110, R30.reuse, R142, R147 ;  /* 0x0000008e1e6e7223 */ /* 0x040fe20000010093 */
[C---:B------:R-:W-:Y:S01]  /*6ed0*/  FFMA.FTZ R5, R30.reuse, R144, R5 ;  /* 0x000000901e057223 */ /* 0x040fe20000010005 */
[----:B------:R-:W-:Y:S01]  /*6ee0*/  FFMA.FTZ R3, R30, R145, R2 ;  /* 0x000000911e037223 */ /* 0x000fe20000010002 */
[----:B------:R-:W-:Y:S01]  /*6ef0*/  FMUL.FTZ R4, R139, R4 ;  /* 0x000000048b047220 */ /* 0x000fe20000410000 */
[----:B--2---:R-:W-:Y:S01]  /*6f00*/  @!P0 FADD.FTZ R10, R10, R123 ;  /* 0x0000007b0a0a8221 */ /* 0x004fe20000010000 */
[----:B0-----:R-:W-:Y:S01]  /*6f10*/  @!P0 FADD.FTZ R11, R11, R112 ;  /* 0x000000700b0b8221 */ /* 0x001fe20000010000 */
[----:B------:R-:W-:Y:S01]  /*6f20*/  FFMA.FTZ R110, R110, R117, R149 ;  /* 0x000000756e6e7223 */ /* 0x000fe20000010095 */
[----:B------:R-:W-:Y:S01]  /*6f30*/  FFMA.FTZ R5, R5, R124, R6 ;  /* 0x0000007c05057223 */ /* 0x000fe20000010006 */
[----:B---3--:R-:W-:Y:S01]  /*6f40*/  @!P0 FADD.FTZ R8, R8, R121 ;  /* 0x0000007908088221 */ /* 0x008fe20000010000 */
[----:B------:R-:W-:Y:S01]  /*6f50*/  FFMA.FTZ R4, R3, R118, R4 ;  /* 0x0000007603047223 */ /* 0x000fe20000010004 */
[----:B------:R-:W-:Y:S01]  /*6f60*/  FFMA.FTZ R140, R70, R140, R7 ;  /* 0x0000008c468c7223 */ /* 0x000fe20000010007 */
[----:B------:R-:W-:Y:S01]  /*6f70*/  FFMA.FTZ R110, R69, R142, R110 ;  /* 0x0000008e456e7223 */ /* 0x000fe2000001006e */
[----:B------:R-:W-:Y:S01]  /*6f80*/  FFMA.FTZ R144, R68, R144, R5 ;  /* 0x0000009044907223 */ /* 0x000fe20000010005 */
[----:B------:R0:W-:Y:S01]  /*6f90*/  @!P1 STS.128 [UR5+0x440], R8 ;  /* 0x00044008ff009988 */ /* 0x0001e20008000c05 */
[----:B------:R-:W-:Y:S01]  /*6fa0*/  FFMA.FTZ R145, R67, R145, R4 ;  /* 0x0000009143917223 */ /* 0x000fe20000010004 */
        /* <DEDUP_REMOVED lines=17> */
.L_x_15637:
[----:B------:R-:W-:Y:S05]  /*70c0*/  BSYNC B0 ;  /* 0x0000000000007941 */ /* 0x000fea0003800000 */
.L_x_15636:
        /* <DEDUP_REMOVED lines=14> */
.L_x_15623:
[----:B------:R-:W-:Y:S01]  /*71b0*/  BAR.SYNC.DEFER_BLOCKING 0x0 ;  /* 0x0000000000007b1d */ /* 0x000fe20000010000 */
[C---:B------:R-:W-:Y:S02]  /*71c0*/  LOP3.LUT R5, R55.reuse, 0x20, RZ, 0xfc, !PT ;  /* 0x0000002037057812 */ /* 0x040fe400078efcff */
[----:B0-----:R-:W-:Y:S02]  /*71d0*/  CS2R R8, SRZ ;  /* 0x0000000000087805 */ /* 0x001fe4000001ff00 */
[C---:B------:R-:W-:Y:S02]  /*71e0*/  LOP3.LUT R6, R55.reuse, 0x40, RZ, 0xfc, !PT ;  /* 0x0000004037067812 */ /* 0x040fe400078efcff */
[C---:B------:R-:W-:Y:S01]  /*71f0*/  LOP3.LUT R7, R55.reuse, 0x60, RZ, 0xfc, !PT ;  /* 0x0000006037077812 */ /* 0x040fe200078efcff */
[----:B------:R-:W-:Y:S01]  /*7200*/  ULDC UR4, c[0x0][0x218] ;  /* 0x0000860000047ab9 */ /* 0x000fe20000000800 */
[----:B------:R-:W-:Y:S02]  /*7210*/  LOP3.LUT R4, R55, 0x80, RZ, 0xfc, !PT ;  /* 0x0000008037047812 */ /* 0x000fe400078efcff */
[----:B------:R-:W-:-:S02]  /*7220*/  IADD3 R16, -R16, UR4, RZ ;  /* 0x0000000410107c10 */ /* 0x000fc4000fffe1ff */
[C---:B------:R-:W-:Y:S02]  /*7230*/  LOP3.LUT R3, R55.reuse, 0xa0, RZ, 0xfc, !PT ;  /* 0x000000a037037812 */ /* 0x040fe400078efcff */
[-C--:B------:R-:W-:Y:S02]  /*7240*/  ISETP.GE.AND P5, PT, R55, R16.reuse, PT ;  /* 0x000000103700720c */ /* 0x080fe40003fa6270 */
[-C--:B------:R-:W-:Y:S02]  /*7250*/  ISETP.GE.AND P0, PT, R5, R16.reuse, PT ;  /* 0x000000100500720c */ /* 0x080fe40003f06270 */
[C---:B------:R-:W-:Y:S02]  /*7260*/  LOP3.LUT R2, R55.reuse, 0xc0, RZ, 0xfc, !PT ;  /* 0x000000c037027812 */ /* 0x040fe400078efcff */
[----:B------:R-:W-:Y:S02]  /*7270*/  ISETP.GE.AND P1, PT, R6, R16, PT ;  /* 0x000000100600720c */ /* 0x000fe40003f26270 */
[----:B------:R-:W-:-:S02]  /*7280*/  LOP3.LUT R0, R55, 0xe0, RZ, 0xfc, !PT ;  /* 0x000000e037007812 */ /* 0x000fc400078efcff */
[-C--:B------:R-:W-:Y:S02]  /*7290*/  ISETP.GE.AND P2, PT, R7, R16.reuse, PT ;  /* 0x000000100700720c */ /* 0x080fe40003f46270 */
[-C--:B------:R-:W-:Y:S01]  /*72a0*/  ISETP.GE.AND P3, PT, R4, R16.reuse, PT ;  /* 0x000000100400720c */ /* 0x080fe20003f66270 */
[----:B------:R-:W2:Y:S01]  /*72b0*/  @!P5 LDG.E R89, desc[UR14][R14.64] ;  /* 0x0000000e0e59d981 */ /* 0x000ea2000c1e1900 */
[-C--:B------:R-:W-:Y:S02]  /*72c0*/  ISETP.GE.AND P4, PT, R3, R16.reuse, PT ;  /* 0x000000100300720c */ /* 0x080fe40003f86270 */
[-C--:B------:R-:W-:Y:S01]  /*72d0*/  ISETP.GE.AND P5, PT, R2, R16.reuse, PT ;  /* 0x000000100200720c */ /* 0x080fe20003fa6270 */
[----:B------:R-:W3:Y:S01]  /*72e0*/  @!P0 LDG.E R8, desc[UR14][R14.64+0x80] ;  /* 0x0000800e0e088981 */ /* 0x000ee2000c1e1900 */
[----:B------:R-:W-:Y:S02]  /*72f0*/  ISETP.GE.AND P0, PT, R0, R16, PT ;  /* 0x000000100000720c */ /* 0x000fe40003f06270 */
[----:B------:R-:W-:-:S02]  /*7300*/  CS2R R10, SRZ ;  /* 0x00000000000a7805 */ /* 0x000fc4000001ff00 */
[----:B------:R-:W-:Y:S01]  /*7310*/  MOV R24, RZ ;  /* 0x000000ff00187202 */ /* 0x000fe20000000f00 */
[----:B------:R-:W4:Y:S01]  /*7320*/  @!P1 LDG.E R9, desc[UR14][R14.64+0x100] ;  /* 0x0001000e0e099981 */ /* 0x000f22000c1e1900 */
[----:B------:R-:W-:Y:S02]  /*7330*/  MOV R17, RZ ;  /* 0x000000ff00117202 */ /* 0x000fe40000000f00 */
[----:B------:R-:W-:Y:S01]  /*7340*/  MOV R26, RZ ;  /* 0x000000ff001a7202 */ /* 0x000fe20000000f00 */
[----:B------:R-:W5:Y:S04]  /*7350*/  @!P2 LDG.E R10, desc[UR14][R14.64+0x180] ;  /* 0x0001800e0e0aa981 */ /* 0x000f68000c1e1900 */
[----:B------:R-:W5:Y:S04]  /*7360*/  @!P3 LDG.E R11, desc[UR14][R14.64+0x200] ;  /* 0x0002000e0e0bb981 */ /* 0x000f68000c1e1900 */
[----:B------:R-:W5:Y:S04]  /*7370*/  @!P4 LDG.E R24, desc[UR14][R14.64+0x280] ;  /* 0x0002800e0e18c981 */ /* 0x000f68000c1e1900 */
[----:B------:R-:W5:Y:S04]  /*7380*/  @!P5 LDG.E R17, desc[UR14][R14.64+0x300] ;  /* 0x0003000e0e11d981 */ /* 0x000f68000c1e1900 */
[----:B------:R-:W5:Y:S01]  /*7390*/  @!P0 LDG.E R26, desc[UR14][R14.64+0x380] ;  /* 0x0003800e0e1a8981 */ /* 0x000f62000c1e1900 */
[----:B------:R-:W-:Y:S01]  /*73a0*/  ISETP.NE.AND P6, PT, R46, RZ, PT ;  /* 0x000000ff2e00720c */ /* 0x000fe20003fc5270 */
[----:B------:R-:W-:Y:S02]  /*73b0*/  BSSY B0, `(.L_x_15639) ;  /* 0x0000068000007945 */ /* 0x000fe40003800000 */
        /* <DEDUP_REMOVED lines=9> */
[----:B------:R-:W0:Y:S04]  /*7450*/  LDS R28, [R66+0x4] ;  /* 0x00000400421c7984 */ /* 0x000e280000000800 */
[----:B------:R-:W1:Y:S04]  /*7460*/  LDS R14, [R66+0x8] ;  /* 0x00000800420e7984 */ /* 0x000e680000000800 */
[----:B------:R-:W-:Y:S04]  /*7470*/  LDS R8, [R66+0xc] ;  /* 0x00000c0042087984 */ /* 0x000fe80000000800 */
[----:B------:R-:W-:Y:S04]  /*7480*/  LDS R10, [R66+0x10] ;  /* 0x00001000420a7984 */ /* 0x000fe80000000800 */
[----:B------:R-:W2:Y:S04]  /*7490*/  LDS R24, [R66+0x18] ;  /* 0x0000180042187984 */ /* 0x000ea80000000800 */
[----:B------:R-:W-:Y:S01]  /*74a0*/  LDS R26, [R66+0x1c] ;  /* 0x00001c00421a7984 */ /* 0x000fe20000000800 */
[--C-:B0-----:R-:W-:Y:S01]  /*74b0*/  FADD.FTZ R28, R28, R43.reuse ;  /* 0x0000002b1c1c7221 */ /* 0x101fe20000010000 */
[----:B-1----:R-:W-:-:S04]  /*74c0*/  FADD.FTZ R14, R14, R43 ;  /* 0x0000002b0e0e7221 */ /* 0x002fc80000010000 */
[----:B------:R-:W-:Y:S02]  /*74d0*/  FSETP.GTU.FTZ.AND P0, PT, R28, 20, PT ;  /* 0x41a000001c00780b */ /* 0x000fe40003f1c000 */
[----:B------:R-:W-:-:S11]  /*74e0*/  FSETP.GTU.FTZ.AND P1, PT, R14, 20, PT ;  /* 0x41a000000e00780b */ /* 0x000fd60003f3c000 */
[----:B------:R-:W-:Y:S02]  /*74f0*/  @!P0 FMUL.FTZ R9, R28, -1.4426950216293334961 ;  /* 0xbfb8aa3b1c098820 */ /* 0x000fe40000410000 */
[----:B------:R-:W0:Y:S01]  /*7500*/  LDS R28, [R66] ;  /* 0x00000000421c7984 */ /* 0x000e220000000800 */
[----:B------:R-:W-:-:S03]  /*7510*/  @!P1 FMUL.FTZ R15, R14, -1.4426950216293334961 ;  /* 0xbfb8aa3b0e0f9820 */ /* 0x000fc60000410000 */
[----:B------:R-:W1:Y:S01]  /*7520*/  LDS R14, [R66+0x14] ;  /* 0x00001400420e7984 */ /* 0x000e620000000800 */
[----:B------:R-:W-:Y:S06]  /*7530*/  BAR.SYNC.DEFER_BLOCKING 0x0 ;  /* 0x0000000000007b1d */ /* 0x000fec0000010000 */
[----:B------:R-:W3:Y:S08]  /*7540*/  @!P0 MUFU.EX2 R9, R9 ;  /* 0x0000000900098308 */ /* 0x000ef00000000800 */
[----:B------:R-:W4:Y:S01]  /*7550*/  @!P1 MUFU.EX2 R15, R15 ;  /* 0x0000000f000f9308 */ /* 0x000f220000000800 */
[----:B------:R-:W-:Y:S04]  /*7560*/  STS [R66], R93 ;  /* 0x0000005d42007388 */ /* 0x000fe80000000800 */
        /* <DEDUP_REMOVED lines=17> */
[----:B---3--:R-:W-:Y:S01]  /*7680*/  @!P0 FADD.FTZ R11, R9, 1 ;  /* 0x3f800000090b8421 */ /* 0x008fe20000010000 */
[----:B----4-:R-:W-:-:S03]  /*7690*/  @!P1 FADD.FTZ R17, R15, 1 ;  /* 0x3f8000000f119421 */ /* 0x010fc60000010000 */
[----:B------:R-:W3:Y:S08]  /*76a0*/  @!P0 MUFU.RCP R30, R11 ;  /* 0x0000000b001e8308 */ /* 0x000ef00000001000 */
[----:B------:R-:W4:Y:S01]  /*76b0*/  @!P1 MUFU.RCP R68, R17 ;  /* 0x0000001100449308 */ /* 0x000f220000001000 */
[--C-:B--2---:R-:W-:Y:S01]  /*76c0*/  FADD.FTZ R24, R24, R43.reuse ;  /* 0x0000002b18187221 */ /* 0x104fe20000010000 */
[--C-:B------:R-:W-:Y:S01]  /*76d0*/  FADD.FTZ R8, R8, R43.reuse ;  /* 0x0000002b08087221 */ /* 0x100fe20000010000 */
[--C-:B------:R-:W-:Y:S01]  /*76e0*/  FADD.FTZ R9, R10, R43.reuse ;  /* 0x0000002b0a097221 */ /* 0x100fe20000010000 */
[--C-:B0-----:R-:W-:Y:S01]  /*76f0*/  FADD.FTZ R15, R28, R43.reuse ;  /* 0x0000002b1c0f7221 */ /* 0x101fe20000010000 */
[----:B------:R-:W-:Y:S01]  /*7700*/  BAR.SYNC.DEFER_BLOCKING 0x0 ;  /* 0x0000000000007b1d */ /* 0x000fe20000010000 */
[----:B-1----:R-:W-:Y:S01]  /*7710*/  FADD.FTZ R14, R14, R43 ;  /* 0x0000002b0e0e7221 */ /* 0x002fe20000010000 */
[----:B------:R-:W-:Y:S01]  /*7720*/  FSETP.GTU.FTZ.AND P3, PT, R24, 20, PT ;  /* 0x41a000001800780b */ /* 0x000fe20003f7c000 */
[----:B---3--:R-:W-:Y:S01]  /*7730*/  @!P0 FMUL.FTZ R85, R85, R30 ;  /* 0x0000001e55558220 */ /* 0x008fe20000410000 */
[----:B------:R-:W-:-:S02]  /*7740*/  FSETP.GTU.FTZ.AND P0, PT, R8, 20, PT ;  /* 0x41a000000800780b */ /* 0x000fc40003f1c000 */
[----:B------:R-:W-:Y:S01]  /*7750*/  FSETP.GTU.FTZ.AND P2, PT, R14, 20, PT ;  /* 0x41a000000e00780b */ /* 0x000fe20003f5c000 */
[----:B----4-:R-:W-:Y:S01]  /*7760*/  @!P1 FMUL.FTZ R107, R107, R68 ;  /* 0x000000446b6b9220 */ /* 0x010fe20000410000 */
[----:B------:R-:W-:Y:S01]  /*7770*/  FSETP.GTU.FTZ.AND P1, PT, R9, 20, PT ;  /* 0x41a000000900780b */ /* 0x000fe20003f3c000 */
[----:B------:R-:W0:Y:S01]  /*7780*/  LDS R28, [UR5+0x420] ;  /* 0x00042005ff1c7984 */ /* 0x000e220008000800 */
[----:B------:R-:W-:-:S05]  /*7790*/  FADD.FTZ R27, R26, R43 ;  /* 0x0000002b1a1b7221 */ /* 0x000fca0000010000 */
[----:B------:R-:W-:Y:S02]  /*77a0*/  @!P3 FMUL.FTZ R26, R24, -1.4426950216293334961 ;  /* 0xbfb8aa3b181ab820 */ /* 0x000fe40000410000 */
[----:B------:R-:W-:-:S04]  /*77b0*/  @!P0 FMUL.FTZ R8, R8, -1.4426950216293334961 ;  /* 0xbfb8aa3b08088820 */ /* 0x000fc80000410000 */
[----:B------:R-:W-:Y:S01]  /*77c0*/  @!P1 FMUL.FTZ R9, R9, -1.4426950216293334961 ;  /* 0xbfb8aa3b09099820 */ /* 0x000fe20000410000 */
[----:B------:R-:W-:Y:S01]  /*77d0*/  @!P2 FMUL.FTZ R14, R14, -1.4426950216293334961 ;  /* 0xbfb8aa3b0e0ea820 */ /* 0x000fe20000410000 */
[----:B------:R-:W-:Y:S01]  /*77e0*/  FSETP.GTU.FTZ.AND P4, PT, R27, 20, PT ;  /* 0x41a000001b00780b */ /* 0x000fe20003f9c000 */
[----:B------:R-:W-:Y:S01]  /*77f0*/  @!P0 MUFU.EX2 R10, R8 ;  /* 0x00000008000a8308 */ /* 0x000fe20000000800 */
[----:B------:R-:W-:-:S07]  /*7800*/  FSETP.GTU.FTZ.AND P5, PT, R15, 20, PT ;  /* 0x41a000000f00780b */ /* 0x000fce0003fbc000 */
[----:B------:R1:W2:Y:S08]  /*7810*/  @!P1 MUFU.EX2 R11, R9 ;  /* 0x00000009000b9308 */ /* 0x0002b00000000800 */
[----:B------:R-:W3:Y:S01]  /*7820*/  @!P3 MUFU.EX2 R26, R26 ;  /* 0x0000001a001ab308 */ /* 0x000ee20000000800 */
[----:B-1----:R-:W1:Y:S07]  /*7830*/  LDC.64 R8, c[0x0][0x388] ;  /* 0x0000e200ff087b82 */ /* 0x002e6e0000000a00 */
[----:B------:R4:W5:Y:S01]  /*7840*/  @!P2 MUFU.EX2 R25, R14 ;  /* 0x0000000e0019a308 */ /* 0x0009620000000800 */
[----:B------:R-:W-:Y:S01]  /*7850*/  @!P4 FMUL.FTZ R27, R27, -1.4426950216293334961 ;  /* 0xbfb8aa3b1b1bc820 */ /* 0x000fe20000410000 */
[----:B--2---:R-:W-:-:S06]  /*7860*/  @!P1 FADD.FTZ R24, R11, 1 ;  /* 0x3f8000000b189421 */ /* 0x004fcc0000010000 */
[----:B------:R-:W2:Y:S01]  /*7870*/  @!P4 MUFU.EX2 R27, R27 ;  /* 0x0000001b001bc308 */ /* 0x000ea20000000800 */
[----:B---3--:R-:W-:Y:S01]  /*7880*/  @!P3 FADD.FTZ R26, R26, 1 ;  /* 0x3f8000001a1ab421 */ /* 0x008fe20000010000 */
[----:B----4-:R-:W-:Y:S01]  /*7890*/  @!P5 FMUL.FTZ R14, R15, -1.4426950216293334961 ;  /* 0xbfb8aa3b0f0ed820 */ /* 0x010fe20000410000 */
[----:B------:R-:W-:Y:S01]  /*78a0*/  @!P0 FADD.FTZ R15, R10, 1 ;  /* 0x3f8000000a0f8421 */ /* 0x000fe20000010000 */
[----:B0-----:R-:W-:Y:S01]  /*78b0*/  ISETP.GE.AND P6, PT, R55, R28, PT ;  /* 0x0000001c3700720c */ /* 0x001fe20003fc6270 */
[----:B-----5:R-:W-:-:S03]  /*78c0*/  @!P2 FADD.FTZ R25, R25, 1 ;  /* 0x3f8000001919a421 */ /* 0x020fc60000010000 */
[----:B------:R0:W3:Y:S01]  /*78d0*/  @!P5 MUFU.EX2 R17, R14 ;  /* 0x0000000e0011d308 */ /* 0x0000e20000000800 */
[----:B-1----:R-:W-:-:S07]  /*78e0*/  IMAD R10, R8, UR17, RZ ;  /* 0x00000011080a7c24 */ /* 0x002fce000f8e02ff */
[----:B------:R0:W1:Y:S01]  /*78f0*/  @!P0 MUFU.RCP R30, R15 ;  /* 0x0000000f001e8308 */ /* 0x0000620000001000 */
[----:B------:R-:W-:-:S07]  /*7900*/  IMAD R79, R9, UR16, R10 ;  /* 0x00000010094f7c24 */ /* 0x000fce000f8e020a */
[----:B------:R-:W4:Y:S01]  /*7910*/  @!P1 MUFU.RCP R24, R24 ;  /* 0x0000001800189308 */ /* 0x000f220000001000 */
[----:B------:R-:W-:-:S07]  /*7920*/  IMAD.WIDE.U32 R10, R8, UR16, RZ ;  /* 0x00000010080a7c25 */ /* 0x000fce000f8e00ff */
[----:B------:R0:W0:Y:S08]  /*7930*/  @!P2 MUFU.RCP R32, R25 ;  /* 0x000000190020a308 */ /* 0x0000300000001000 */
[----:B------:R-:W0:Y:S01]  /*7940*/  @!P3 MUFU.RCP R26, R26 ;  /* 0x0000001a001ab308 */ /* 0x000e220000001000 */
[----:B------:R-:W-:Y:S01]  /*7950*/  IADD3 R77, R11, R79, RZ ;  /* 0x0000004f0b4d7210 */ /* 0x000fe20007ffe0ff */
[----:B--2---:R-:W-:Y:S01]  /*7960*/  @!P4 FADD.FTZ R27, R27, 1 ;  /* 0x3f8000001b1bc421 */ /* 0x004fe20000010000 */
[----:B-1-34-:R-:W-:Y:S06]  /*7970*/  @P6 BRA `(.L_x_15640) ;  /* 0x00000000002c6947 */ /* 0x01afec0003800000 */
[----:B------:R-:W-:Y:S01]  /*7980*/  IMAD.WIDE.U32 R8, R8, UR16, R12 ;  /* 0x0000001008087c25 */ /* 0x000fe2000f8e000c */
[----:B------:R-:W-:-:S03]  /*7990*/  ULDC.64 UR6, c[0x0][0x390] ;  /* 0x0000e40000067ab9 */ /* 0x000fc60000000a00 */
[----:B0-----:R-:W-:Y:S01]  /*79a0*/  IMAD R15, R41, UR6, RZ ;  /* 0x00000006290f7c24 */ /* 0x001fe2000f8e02ff */
        /* <DEDUP_REMOVED lines=8> */
.L_x_15640:
[----:B------:R-:W-:Y:S05]  /*7a30*/  BSYNC B0 ;  /* 0x0000000000007941 */ /* 0x000fea0003800000 */
.L_x_15639:
[----:B------:R-:W-:Y:S01]  /*7a40*/  MOV R8, R10 ;  /* 0x0000000a00087202 */ /* 0x000fe20000000f00 */
[----:B------:R-:W-:Y:S01]  /*7a50*/  ULDC.64 UR6, c[0x0][0x390] ;  /* 0x0000e40000067ab9 */ /* 0x000fe20000000a00 */
[----:B------:R-:W-:Y:S01]  /*7a60*/  MOV R9, R77 ;  /* 0x0000004d00097202 */ /* 0x000fe20000000f00 */
[----:B------:R-:W-:Y:S01]  /*7a70*/  @!P5 FADD.FTZ R17, R17, 1 ;  /* 0x3f8000001111d421 */ /* 0x000fe20000010000 */
[----:B------:R-:W-:Y:S02]  /*7a80*/  IMAD R11, R41, UR6, RZ ;  /* 0x00000006290b7c24 */ /* 0x000fe4000f8e02ff */
[----:B------:R-:W-:Y:S01]  /*7a90*/  @!P0 FMUL.FTZ R109, R109, R30 ;  /* 0x0000001e6d6d8220 */ /* 0x000fe20000410000 */
[----:B------:R-:W2:Y:S01]  /*7aa0*/  @!P4 MUFU.RCP R10, R27 ;  /* 0x0000001b000ac308 */ /* 0x000ea20000001000 */
[----:B------:R-:W-:-:S04]  /*7ab0*/  IMAD.WIDE.U32 R8, R40, UR6, R8 ;  /* 0x0000000628087c25 */ /* 0x000fc8000f8e0008 */
[----:B------:R-:W-:Y:S01]  /*7ac0*/  @!P1 FMUL.FTZ R91, R91, R24 ;  /* 0x000000185b5b9220 */ /* 0x000fe20000410000 */
[----:B0-----:R-:W-:Y:S01]  /*7ad0*/  @!P2 FMUL.FTZ R33, R33, R32 ;  /* 0x000000202121a220 */ /* 0x001fe20000410000 */
[----:B------:R-:W-:Y:S01]  /*7ae0*/  @!P3 FMUL.FTZ R35, R35, R26 ;  /* 0x0000001a2323b220 */ /* 0x000fe20000410000 */
[----:B-1----:R-:W-:Y:S01]  /*7af0*/  IMAD R15, R40, UR7, R11 ;  /* 0x00000007280f7c24 */ /* 0x002fe2000f8e020b */
[----:B------:R-:W-:Y:S01]  /*7b00*/  IADD3 R11, P0, R83, R8, RZ ;  /* 0x00000008530b7210 */ /* 0x000fe20007f1e0ff */
[----:B------:R-:W-:Y:S01]  /*7b10*/  ULDC.64 UR6, c[0x0][0x3e0] ;  /* 0x0000f80000067ab9 */ /* 0x000fe20000000a00 */
[----:B------:R-:W0:Y:S01]  /*7b20*/  @!P5 MUFU.RCP R17, R17 ;  /* 0x000000110011d308 */ /* 0x000e220000001000 */
[----:B------:R-:W-:Y:S01]  /*7b30*/  LEA R8, P1, R55, UR6, 0x2 ;  /* 0x0000000637087c11 */ /* 0x000fe2000f8210ff */
[----:B------:R-:W-:Y:S01]  /*7b40*/  BSSY B0, `(.L_x_15641) ;  /* 0x0000049000007945 */ /* 0x000fe20003800000 */
[----:B------:R-:W-:Y:S02]  /*7b50*/  IADD3.X R14, R84, R15, R9, P0, !PT ;  /* 0x0000000f540e7210 */ /* 0x000fe400007fe409 */
[----:B------:R-:W-:-:S02]  /*7b60*/  ISETP.GE.AND P0, PT, R6, R28, PT ;  /* 0x0000001c0600720c */ /* 0x000fc40003f06270 */
[----:B------:R-:W-:Y:S02]  /*7b70*/  LEA.HI.X R9, R55, UR7, R56, 0x2, P1 ;  /* 0x0000000737097c11 */ /* 0x000fe400088f1438 */
[----:B------:R-:W-:Y:S01]  /*7b80*/  LEA R8, P1, R11, R8, 0x2 ;  /* 0x000000080b087211 */ /* 0x000fe200078210ff */
[----:B--2---:R-:W-:Y:S01]  /*7b90*/  @!P4 FMUL.FTZ R37, R37, R10 ;  /* 0x0000000a2525c220 */ /* 0x004fe20000410000 */
[-C--:B------:R-:W-:Y:S02]  /*7ba0*/  ISETP.GE.AND P2, PT, R4, R28.reuse, PT ;  /* 0x0000001c0400720c */ /* 0x080fe40003f46270 */
[----:B------:R-:W-:Y:S02]  /*7bb0*/  LEA.HI.X R9, R11, R9, R14, 0x2, P1 ;  /* 0x000000090b097211 */ /* 0x000fe400008f140e */
[-C--:B------:R-:W-:Y:S01]  /*7bc0*/  ISETP.GE.AND P1, PT, R7, R28.reuse, PT ;  /* 0x0000001c0700720c */ /* 0x080fe20003f26270 */
[----:B0-----:R-:W-:Y:S02]  /*7bd0*/  @!P5 FMUL.FTZ R86, R86, R17 ;  /* 0x000000115656d220 */ /* 0x001fe40000410000 */
[----:B------:R-:W-:Y:S01]  /*7be0*/  @!P0 STG.E desc[UR14][R8.64+-0x300], R39 ;  /* 0xfffd002708008986 */ /* 0x000fe2000c10190e */
[----:B------:R-:W-:-:S02]  /*7bf0*/  ISETP.GE.AND P3, PT, R3, R28, PT ;  /* 0x0000001c0300720c */ /* 0x000fc40003f66270 */
[-C--:B------:R-:W-:Y:S02]  /*7c00*/  ISETP.GE.AND P4, PT, R2, R28.reuse, PT ;  /* 0x0000001c0200720c */ /* 0x080fe40003f86270 */
[-C--:B------:R-:W-:Y:S01]  /*7c10*/  ISETP.GE.AND P0, PT, R5, R28.reuse, PT ;  /* 0x0000001c0500720c */ /* 0x080fe20003f06270 */
[----:B------:R-:W-:Y:S01]  /*7c20*/  @!P2 STG.E desc[UR14][R8.64+-0x200], R69 ;  /* 0xfffe00450800a986 */ /* 0x000fe2000c10190e */
[----:B------:R-:W-:Y:S02]  /*7c30*/  ISETP.GE.AND P5, PT, R0, R28, PT ;  /* 0x0000001c0000720c */ /* 0x000fe40003fa6270 */
[----:B------:R-:W-:Y:S01]  /*7c40*/  ISETP.NE.AND P6, PT, R46, RZ, PT ;  /* 0x000000ff2e00720c */ /* 0x000fe20003fc5270 */
[----:B------:R-:W-:Y:S01]  /*7c50*/  @!P1 STG.E desc[UR14][R8.64+-0x280], R67 ;  /* 0xfffd804308009986 */ /* 0x000fe2000c10190e */
[----:B------:R-:W0:Y:S03]  /*7c60*/  LDC.64 R28, c[0x0][0x3a8] ;  /* 0x0000ea00ff1c7b82 */ /* 0x000e260000000a00 */
[----:B------:R-:W-:Y:S04]  /*7c70*/  @!P3 STG.E desc[UR14][R8.64+-0x180], R71 ;  /* 0xfffe80470800b986 */ /* 0x000fe8000c10190e */
[----:B------:R-:W-:Y:S04]  /*7c80*/  @!P4 STG.E desc[UR14][R8.64+-0x100], R73 ;  /* 0xffff00490800c986 */ /* 0x000fe8000c10190e */
[----:B------:R-:W-:Y:S04]  /*7c90*/  @!P0 STG.E desc[UR14][R8.64+-0x380], R31 ;  /* 0xfffc801f08008986 */ /* 0x000fe8000c10190e */
[----:B------:R0:W-:Y:S01]  /*7ca0*/  @!P5 STG.E desc[UR14][R8.64+-0x80], R75 ;  /* 0xffff804b0800d986 */ /* 0x0001e2000c10190e */
[----:B------:R-:W-:Y:S01]  /*7cb0*/  BAR.SYNC.DEFER_BLOCKING 0x0 ;  /* 0x0000000000007b1d */ /* 0x000fe20000010000 */
[----:B0-----:R-:W-:-:S05]  /*7cc0*/  IMAD R8, R28, UR17, RZ ;  /* 0x000000111c087c24 */ /* 0x001fca000f8e02ff */
        /* <DEDUP_REMOVED lines=8> */
[----:B------:R0:W-:Y:S01]  /*7d50*/  STS [R66+0x14], R33 ;  /* 0x0000142142007388 */ /* 0x0001e20000000800 */
[----:B------:R-:W-:-:S03]  /*7d60*/  FADD.FTZ R86, R86, R109 ;  /* 0x0000006d56567221 */ /* 0x000fc60000010000 */
[----:B------:R-:W-:Y:S01]  /*7d70*/  STS [R66+0x18], R35 ;  /* 0x0000182342007388 */ /* 0x000fe20000000800 */
[----:B------:R-:W-:-:S03]  /*7d80*/  FADD.FTZ R86, R86, R91 ;  /* 0x0000005b56567221 */ /* 0x000fc60000010000 */
[----:B------:R-:W-:Y:S01]  /*7d90*/  STS [R66+0x1c], R37 ;  /* 0x00001c2542007388 */ /* 0x000fe20000000800 */
[----:B------:R-:W-:-:S03]  /*7da0*/  NOP ;  /* 0x0000000000007918 */ /* 0x000fc60000000000 */
[----:B------:R-:W-:Y:S01]  /*7db0*/  LDS R15, [R58] ;  /* 0x000000003a0f7984 */ /* 0x000fe20000000800 */
[----:B------:R-:W-:Y:S01]  /*7dc0*/  FADD.FTZ R86, R86, R33 ;  /* 0x0000002156567221 */ /* 0x000fe20000010000 */
[----:B0-----:R-:W-:Y:S02]  /*7dd0*/  IMAD R33, R29, UR16, R8 ;  /* 0x000000101d217c24 */ /* 0x001fe4000f8e0208 */
[----:B------:R-:W-:Y:S01]  /*7de0*/  LDS R59, [R59+0x80] ;  /* 0x000080003b3b7984 */ /* 0x000fe20000000800 */
[----:B------:R-:W-:-:S04]  /*7df0*/  IMAD.WIDE.U32 R8, R28, UR16, RZ ;  /* 0x000000101c087c25 */ /* 0x000fc8000f8e00ff */
[----:B------:R-:W-:Y:S01]  /*7e00*/  FADD.FTZ R86, R86, R35 ;  /* 0x0000002356567221 */ /* 0x000fe20000010000 */
[----:B------:R-:W-:Y:S03]  /*7e10*/  LDS R17, [R60+0x100] ;  /* 0x000100003c117984 */ /* 0x000fe60000000800 */
[----:B------:R-:W-:Y:S01]  /*7e20*/  FADD.FTZ R45, R86, R37 ;  /* 0x00000025562d7221 */ /* 0x000fe20000010000 */
[----:B------:R-:W-:Y:S01]  /*7e30*/  IADD3 R31, R9, R33, RZ ;  /* 0x00000021091f7210 */ /* 0x000fe20007ffe0ff */
        /* <DEDUP_REMOVED lines=25> */
.L_x_15642:
[----:B------:R-:W-:Y:S05]  /*7fd0*/  BSYNC B0 ;  /* 0x0000000000007941 */ /* 0x000fea0003800000 */
.L_x_15641:
[----:B------:R-:W-:Y:S01]  /*7fe0*/  MOV R9, R31 ;  /* 0x0000001f00097202 */ /* 0x000fe20000000f00 */
[----:B------:R-:W-:Y:S01]  /*7ff0*/  ULDC.64 UR4, c[0x0][0x3b0] ;  /* 0x0000ec0000047ab9 */ /* 0x000fe20000000a00 */
[----:B------:R-:W-:Y:S01]  /*8000*/  ULDC.64 UR6, c[0x0][0x3f0] ;  /* 0x0000fc0000067ab9 */ /* 0x000fe20000000a00 */
[----:B------:R-:W-:Y:S01]  /*8010*/  IMAD R11, R41, UR4, RZ ;  /* 0x00000004290b7c24 */ /* 0x000fe2000f8e02ff */
[-C--:B------:R-:W-:Y:S01]  /*8020*/  ISETP.GE.AND P0, PT, R5, R14.reuse, PT ;  /* 0x0000000e0500720c */ /* 0x080fe20003f06270 */
[----:B------:R-:W-:Y:S01]  /*8030*/  IMAD.WIDE.U32 R8, R40, UR4, R8 ;  /* 0x0000000428087c25 */ /* 0x000fe2000f8e0008 */
[----:B------:R-:W-:Y:S02]  /*8040*/  LEA R5, P4, R16, UR6, 0x2 ;  /* 0x0000000610057c11 */ /* 0x000fe4000f8810ff */
[----:B------:R-:W-:Y:S01]  /*8050*/  ISETP.GE.AND P1, PT, R6, R14, PT ;  /* 0x0000000e0600720c */ /* 0x000fe20003f26270 */
[----:B------:R-:W-:Y:S01]  /*8060*/  IMAD R11, R40, UR5, R11 ;  /* 0x00000005280b7c24 */ /* 0x000fe2000f8e020b */
[----:B------:R-:W-:-:S02]  /*8070*/  IADD3 R8, P3, R83, R8, RZ ;  /* 0x0000000853087210 */ /* 0x000fc40007f7e0ff */
[-C--:B------:R-:W-:Y:S02]  /*8080*/  ISETP.GE.AND P2, PT, R7, R14.reuse, PT ;  /* 0x0000000e0700720c */ /* 0x080fe40003f46270 */
        /* <DEDUP_REMOVED lines=9> */
[----:B------:R-:W-:Y:S01]  /*8120*/  ISETP.GT.AND P0, PT, R57, 0x1, PT ;  /* 0x000000013900780c */ /* 0x000fe20003f04270 */
[----:B------:R1:W-:Y:S01]  /*8130*/  @!P1 STG.E desc[UR14][R6.64+0x80], R17 ;  /* 0x0000801106009986 */ /* 0x0003e2000c10190e */
[----:B------:R-:W-:Y:S02]  /*8140*/  IADD3 R50, P1, R50, -0x400, RZ ;  /* 0xfffffc0032327810 */ /* 0x000fe40007f3e0ff */
[----:B------:R-:W-:Y:S01]  /*8150*/  IADD3 R54, R54, 0x1, RZ ;  /* 0x0000000136367810 */ /* 0x000fe20007ffe0ff */
[----:B------:R1:W-:Y:S01]  /*8160*/  @!P4 STG.E desc[UR14][R6.64+0x200], R63 ;  /* 0x0002003f0600c986 */ /* 0x0003e2000c10190e */
[----:B------:R-:W-:-:S03]  /*8170*/  IADD3.X R51, R51, -0x1, RZ, P1, !PT ;  /* 0xffffffff33337810 */ /* 0x000fc60000ffe4ff */
[----:B------:R1:W-:Y:S04]  /*8180*/  @!P5 STG.E desc[UR14][R6.64+0x280], R27 ;  /* 0x0002801b0600d986 */ /* 0x0003e8000c10190e */
[----:B------:R1:W-:Y:S04]  /*8190*/  @!P6 STG.E desc[UR14][R6.64+0x300], R65 ;  /* 0x000300410600e986 */ /* 0x0003e8000c10190e */
[----:B------:R1:W-:Y:S01]  /*81a0*/  @!P2 STG.E desc[UR14][R6.64+0x100], R61 ;  /* 0x0001003d0600a986 */ /* 0x0003e2000c10190e */
[----:B------:R-:W-:-:S03]  /*81b0*/  IADD3 R48, P2, R48, -0x400, RZ ;  /* 0xfffffc0030307810 */ /* 0x000fc60007f5e0ff */
[----:B------:R1:W-:Y:S01]  /*81c0*/  @!P3 STG.E desc[UR14][R6.64+0x180], R25 ;  /* 0x000180190600b986 */ /* 0x0003e2000c10190e */
[----:B------:R-:W-:Y:S02]  /*81d0*/  IADD3 R52, P3, R52, -0x400, RZ ;  /* 0xfffffc0034347810 */ /* 0x000fe40007f7e0ff */
[----:B------:R-:W-:Y:S02]  /*81e0*/  IADD3.X R49, R49, -0x1, RZ, P2, !PT ;  /* 0xffffffff31317810 */ /* 0x000fe400017fe4ff */
[----:B------:R-:W-:Y:S01]  /*81f0*/  IADD3.X R53, R53, -0x1, RZ, P3, !PT ;  /* 0xffffffff35357810 */ /* 0x000fe20001ffe4ff */
[----:B------:R-:W-:Y:S08]  /*8200*/  @P0 BRA `(.L_x_15643) ;  /* 0xffffff84000c0947 */ /* 0x000ff0000383ffff */
.L_x_15601:
[----:B------:R-:W-:Y:S02]  /*8210*/  ULDC.64 UR4, c[0x0][0x3d8] ;  /* 0x0000f60000047ab9 */ /* 0x000fe40000000a00 */
[----:B------:R-:W-:-:S04]  /*8220*/  ISETP.NE.U32.AND P0, PT, RZ, UR4, PT ;  /* 0x00000004ff007c0c */ /* 0x000fc8000bf05070 */
[----:B------:R-:W-:-:S13]  /*8230*/  ISETP.NE.AND.EX P0, PT, RZ, UR5, PT, P0 ;  /* 0x00000005ff007c0c */ /* 0x000fda000bf05300 */
[----:B------:R-:W-:Y:S05]  /*8240*/  @!P0 BRA `(.L_x_15644) ;  /* 0x00000000005c8947 */ /* 0x000fea0003800000 */
[----:B------:R-:W2:Y:S01]  /*8250*/  SHFL.DOWN P0, R3, R44, 0x1, 0x1f ;  /* 0x08201f002c037f89 */ /* 0x000ea20000000000 */
[----:B------:R-:W-:Y:S01]  /*8260*/  BSSY B0, `(.L_x_15644) ;  /* 0x0000015000007945 */ /* 0x000fe20003800000 */
[----:B------:R-:W3:Y:S01]  /*8270*/  S2R R4, SR_LANEID ;  /* 0x0000000000047919 */ /* 0x000ee20000000000 */
[----:B-1----:R-:W1:Y:S01]  /*8280*/  S2R R6, SR_TID.X ;  /* 0x0000000000067919 */ /* 0x002e620000002100 */
[----:B--2---:R-:W-:-:S05]  /*8290*/  @P0 FADD R3, R3, R44 ;  /* 0x0000002c03030221 */ /* 0x004fca0000000000 */
[----:B------:R-:W2:Y:S01]  /*82a0*/  SHFL.DOWN P0, R0, R3, 0x2, 0x1f ;  /* 0x08401f0003007f89 */ /* 0x000ea20000000000 */
[----:B---3--:R-:W-:-:S13]  /*82b0*/  ISETP.NE.AND P1, PT, R4, RZ, PT ;  /* 0x000000ff0400720c */ /* 0x008fda0003f25270 */
[----:B------:R-:W3:Y:S01]  /*82c0*/  @!P1 S2R R4, SR_CgaCtaId ;  /* 0x0000000000049919 */ /* 0x000ee20000008800 */
[----:B--2---:R-:W-:Y:S01]  /*82d0*/  @P0 FADD R0, R3, R0 ;  /* 0x0000000003000221 */ /* 0x004fe20000000000 */
[----:B------:R-:W-:-:S04]  /*82e0*/  @!P1 MOV R3, 0x400 ;  /* 0x0000040000039802 */ /* 0x000fc80000000f00 */
[----:B------:R-:W2:Y:S01]  /*82f0*/  SHFL.DOWN P0, R5, R0, 0x4, 0x1f ;  /* 0x08801f0000057f89 */ /* 0x000ea20000000000 */
[----:B---3--:R-:W-:Y:S01]  /*8300*/  @!P1 LEA R4, R4, R3, 0x18 ;  /* 0x0000000304049211 */ /* 0x008fe200078ec0ff */
[----:B--2---:R-:W-:-:S05]  /*8310*/  @P0 FADD R5, R0, R5 ;  /* 0x0000000500050221 */ /* 0x004fca0000000000 */
[----:B------:R-:W2:Y:S02]  /*8320*/  SHFL.DOWN P0, R2, R5, 0x8, 0x1f ;  /* 0x09001f0005027f89 */ /* 0x000ea40000000000 */
[----:B--2---:R-:W-:-:S05]  /*8330*/  @P0 FADD R2, R5, R2 ;  /* 0x0000000205020221 */ /* 0x004fca0000000000 */
[----:B------:R-:W2:Y:S02]  /*8340*/  SHFL.DOWN P0, R7, R2, 0x10, 0x1f ;  /* 0x0a001f0002077f89 */ /* 0x000ea40000000000 */
[----:B--2---:R-:W-:Y:S01]  /*8350*/  @P0 FADD R7, R2, R7 ;  /* 0x0000000702070221 */ /* 0x004fe20000000000 */
[----:B-1----:R-:W-:-:S04]  /*8360*/  ISETP.NE.AND P0, PT, R6, RZ, PT ;  /* 0x000000ff0600720c */ /* 0x002fc80003f05270 */
[----:B------:R1:W-:Y:S01]  /*8370*/  @!P1 STS [R4+0x434], R7 ;  /* 0x0004340704009388 */ /* 0x0003e20000000800 */
[----:B------:R-:W-:Y:S08]  /*8380*/  BAR.SYNC.DEFER_BLOCKING 0x0 ;  /* 0x0000000000007b1d */ /* 0x000ff00000010000 */
[----:B------:R-:W-:Y:S05]  /*8390*/  @P0 BRA `(.L_x_15645) ;  /* 0x0000000000040947 */ /* 0x000fea0003800000 */
[----:B------:R2:W-:Y:S02]  /*83a0*/  REDG.E.ADD.F32.FTZ.RN.STRONG.GPU desc[UR14][R20.64], R7 ;  /* 0x00000007140079a6 */ /* 0x0005e4000c10f38e */
.L_x_15645:
[----:B------:R-:W-:Y:S05]  /*83b0*/  BSYNC B0 ;  /* 0x0000000000007941 */ /* 0x000fea0003800000 */
.L_x_15644:
[----:B------:R-:W-:Y:S01]  /*83c0*/  ULDC.64 UR4, c[0x0][0x3f8] ;  /* 0x0000fe0000047ab9 */ /* 0x000fe20000000a00 */
[----:B------:R-:W-:Y:S01]  /*83d0*/  BSSY B0, `(.L_x_15646) ;  /* 0x000001d000007945 */ /* 0x000fe20003800000 */
[----:B------:R-:W-:-:S04]  /*83e0*/  ISETP.NE.U32.AND P0, PT, RZ, UR4, PT ;  /* 0x00000004ff007c0c */ /* 0x000fc8000bf05070 */
[----:B------:R-:W-:-:S13]  /*83f0*/  ISETP.NE.AND.EX P0, PT, RZ, UR5, PT, P0 ;  /* 0x00000005ff007c0c */ /* 0x000fda000bf05300 */
[----:B------:R-:W-:Y:S05]  /*8400*/  @!P0 BRA `(.L_x_15647) ;  /* 0x0000000000608947 */ /* 0x000fea0003800000 */
[----:B------:R-:W-:Y:S06]  /*8410*/  BAR.SYNC.DEFER_BLOCKING 0x0 ;  /* 0x0000000000007b1d */ /* 0x000fec0000010000 */
[----:B------:R-:W3:Y:S01]  /*8420*/  SHFL.DOWN P0, R0, R45, 0x1, 0x1f ;  /* 0x08201f002d007f89 */ /* 0x000ee20000000000 */
[----:B-1----:R-:W1:Y:S01]  /*8430*/  S2R R4, SR_LANEID ;  /* 0x0000000000047919 */ /* 0x002e620000000000 */
[----:B--2---:R-:W2:Y:S01]  /*8440*/  S2R R21, SR_TID.X ;  /* 0x0000000000157919 */ /* 0x004ea20000002100 */
[----:B---3--:R-:W-:-:S05]  /*8450*/  @P0 FADD R0, R0, R45 ;  /* 0x0000002d00000221 */ /* 0x008fca0000000000 */
[----:B------:R-:W3:Y:S01]  /*8460*/  SHFL.DOWN P0, R3, R0, 0x2, 0x1f ;  /* 0x08401f0000037f89 */ /* 0x000ee20000000000 */
[----:B-1----:R-:W-:-:S13]  /*8470*/  ISETP.NE.AND P1, PT, R4, RZ, PT ;  /* 0x000000ff0400720c */ /* 0x002fda0003f25270 */
[----:B------:R-:W1:Y:S01]  /*8480*/  @!P1 S2R R7, SR_CgaCtaId ;  /* 0x0000000000079919 */ /* 0x000e620000008800 */
[----:B---3--:R-:W-:Y:S01]  /*8490*/  @P0 FADD R3, R0, R3 ;  /* 0x0000000300030221 */ /* 0x008fe20000000000 */
[----:B------:R-:W-:-:S04]  /*84a0*/  @!P1 MOV R0, 0x400 ;  /* 0x0000040000009802 */ /* 0x000fc80000000f00 */
[----:B------:R-:W3:Y:S01]  /*84b0*/  SHFL.DOWN P0, R2, R3, 0x4, 0x1f ;  /* 0x08801f0003027f89 */ /* 0x000ee20000000000 */
[----:B-1----:R-:W-:Y:S01]  /*84c0*/  @!P1 LEA R7, R7, R0, 0x18 ;  /* 0x0000000007079211 */ /* 0x002fe200078ec0ff */
[----:B---3--:R-:W-:-:S05]  /*84d0*/  @P0 FADD R2, R3, R2 ;  /* 0x0000000203020221 */ /* 0x008fca0000000000 */
[----:B------:R-:W1:Y:S02]  /*84e0*/  SHFL.DOWN P0, R5, R2, 0x8, 0x1f ;  /* 0x09001f0002057f89 */ /* 0x000e640000000000 */
[----:B-1----:R-:W-:-:S05]  /*84f0*/  @P0 FADD R5, R2, R5 ;  /* 0x0000000502050221 */ /* 0x002fca0000000000 */
[----:B------:R-:W1:Y:S02]  /*8500*/  SHFL.DOWN P0, R4, R5, 0x10, 0x1f ;  /* 0x0a001f0005047f89 */ /* 0x000e640000000000 */
[----:B-1----:R-:W-:Y:S01]  /*8510*/  @P0 FADD R4, R5, R4 ;  /* 0x0000000405040221 */ /* 0x002fe20000000000 */
[----:B--2---:R-:W-:-:S04]  /*8520*/  ISETP.NE.AND P0, PT, R21, RZ, PT ;  /* 0x000000ff1500720c */ /* 0x004fc80003f05270 */
[----:B------:R3:W-:Y:S01]  /*8530*/  @!P1 STS [R7+0x434], R4 ;  /* 0x0004340407009388 */ /* 0x0007e20000000800 */
[----:B------:R-:W-:Y:S08]  /*8540*/  BAR.SYNC.DEFER_BLOCKING 0x0 ;  /* 0x0000000000007b1d */ /* 0x000ff00000010000 */
[----:B------:R-:W-:Y:S05]  /*8550*/  @P0 BRA `(.L_x_15648) ;  /* 0x0000000000100947 */ /* 0x000fea0003800000 */
[----:B------:R4:W-:Y:S01]  /*8560*/  REDG.E.ADD.F32.FTZ.RN.STRONG.GPU desc[UR14][R18.64], R4 ;  /* 0x00000004120079a6 */ /* 0x0009e2000c10f38e */
[----:B------:R-:W-:Y:S01]  /*8570*/  HFMA2.MMA R21, -RZ, RZ, 0, 0 ;  /* 0x00000000ff157435 */ /* 0x000fe200000001ff */
[----:B------:R-:W-:Y:S10]  /*8580*/  BRA `(.L_x_15648) ;  /* 0x0000000000047947 */ /* 0x000ff40003800000 */
.L_x_15647:
[----:B--2---:R-:W2:Y:S02]  /*8590*/  S2R R21, SR_TID.X ;  /* 0x0000000000157919 */ /* 0x004ea40000002100 */
.L_x_15648:
[----:B------:R-:W-:Y:S05]  /*85a0*/  BSYNC B0 ;  /* 0x0000000000007941 */ /* 0x000fea0003800000 */
.L_x_15646:
[----:B------:R-:W-:Y:S02]  /*85b0*/  ULDC UR22, c[0x0][0x21c] ;  /* 0x0000870000167ab9 */ /* 0x000fe40000000800 */
[----:B--2---:R-:W-:-:S13]  /*85c0*/  ISETP.GE.AND P0, PT, R21, UR22, PT ;  /* 0x0000001615007c0c */ /* 0x004fda000bf06270 */
[----:B------:R-:W-:Y:S05]  /*85d0*/  @P0 EXIT ;  /* 0x000000000000094d */ /* 0x000fea0003800000 */
[----:B------:R-:W2:Y:S01]  /*85e0*/  S2UR UR5, SR_CgaCtaId ;  /* 0x00000000000579c3 */ /* 0x000ea20000008800 */
[----:B------:R-:W-:Y:S01]  /*85f0*/  ULDC.64 UR6, c[0x0][0x248] ;  /* 0x0000920000067ab9 */ /* 0x000fe20000000a00 */
[----:B------:R-:W-:Y:S01]  /*8600*/  ULDC.64 UR10, c[0x0][0x268] ;  /* 0x00009a00000a7ab9 */ /* 0x000fe20000000a00 */
[----:B------:R-:W-:Y:S01]  /*8610*/  ULDC.64 UR8, c[0x0][0x378] ;  /* 0x0000de0000087ab9 */ /* 0x000fe20000000a00 */
[C---:B------:R-:W-:Y:S01]  /*8620*/  IMAD R3, R41.reuse, UR6, RZ ;  /* 0x0000000629037c24 */ /* 0x040fe2000f8e02ff */
[----:B------:R-:W-:Y:S01]  /*8630*/  BSSY B0, `(.L_x_15649) ;  /* 0x0000062000007945 */ /* 0x000fe20003800000 */
[C---:B------:R-:W-:Y:S01]  /*8640*/  IMAD R9, R41.reuse, UR10, RZ ;  /* 0x0000000a29097c24 */ /* 0x040fe2000f8e02ff */
[----:B------:R-:W-:Y:S01]  /*8650*/  UMOV UR4, 0x400 ;  /* 0x0000040000047882 */ /* 0x000fe20000000000 */
[----:B------:R-:W-:Y:S01]  /*8660*/  IMAD R5, R41, UR8, RZ ;  /* 0x0000000829057c24 */ /* 0x000fe2000f8e02ff */
[----:B------:R-:W-:Y:S01]  /*8670*/  ULDC.64 UR30, c[0x0][0x2d8] ;  /* 0x0000b600001e7ab9 */ /* 0x000fe20000000a00 */
[C---:B0-----:R-:W-:Y:S01]  /*8680*/  IMAD.WIDE.U32 R14, R40.reuse, UR6, RZ ;  /* 0x00000006280e7c25 */ /* 0x041fe2000f8e00ff */
        /* <DEDUP_REMOVED lines=17> */
[----:B-1-3--:R-:W-:Y:S01]  /*87a0*/  IMAD.WIDE.U32 R6, R40, UR6, RZ ;  /* 0x0000000628067c25 */ /* 0x00afe2000f8e00ff */
[----:B------:R-:W-:Y:S01]  /*87b0*/  ULDC UR6, c[0x0][0x0] ;  /* 0x0000000000067ab9 */ /* 0x000fe20000000800 */
[----:B------:R-:W-:-:S02]  /*87c0*/  ULDC.64 UR20, c[0x0][0x3d0] ;  /* 0x0000f40000147ab9 */ /* 0x000fc40000000a00 */
[C---:B------:R-:W-:Y:S02]  /*87d0*/  IMAD R3, R40.reuse, UR7, R3 ;  /* 0x0000000728037c24 */ /* 0x040fe4000f8e0203 */
[C---:B------:R-:W-:Y:S01]  /*87e0*/  IMAD.WIDE.U32 R16, R40.reuse, UR10, RZ ;  /* 0x0000000a28107c25 */ /* 0x040fe2000f8e00ff */
[----:B------:R-:W-:Y:S02]  /*87f0*/  ULDC.64 UR10, c[0x0][0x340] ;  /* 0x0000d000000a7ab9 */ /* 0x000fe40000000a00 */
[----:B------:R-:W-:Y:S01]  /*8800*/  IADD3 R31, R7, R3, RZ ;  /* 0x00000003071f7210 */ /* 0x000fe20007ffe0ff */
[C---:B------:R-:W-:Y:S01]  /*8810*/  IMAD R27, R40.reuse, UR9, R41 ;  /* 0x00000009281b7c24 */ /* 0x040fe2000f8e0229 */
[----:B------:R-:W-:Y:S01]  /*8820*/  IADD3 R39, R17, R13, RZ ;  /* 0x0000000d11277210 */ /* 0x000fe20007ffe0ff */
[----:B------:R-:W-:Y:S01]  /*8830*/  IMAD.WIDE.U32 R40, R40, UR8, RZ ;  /* 0x0000000828287c25 */ /* 0x000fe2000f8e00ff */
[----:B------:R-:W-:-:S04]  /*8840*/  ULDC.64 UR8, c[0x0][0x380] ;  /* 0x0000e00000087ab9 */ /* 0x000fc80000000a00 */
[----:B------:R-:W-:-:S07]  /*8850*/  IADD3 R27, R41, R27, RZ ;  /* 0x0000001b291b7210 */ /* 0x000fce0007ffe0ff */
.L_x_15650:
[C---:B------:R-:W-:Y:S02]  /*8860*/  LEA R0, R21.reuse, UR4, 0x3 ;  /* 0x0000000415007c11 */ /* 0x040fe4000f8e18ff */
[----:B------:R-:W-:Y:S02]  /*8870*/  SHF.R.S32.HI R20, RZ, 0x1f, R21 ;  /* 0x0000001fff147819 */ /* 0x000fe40000011415 */
[----:B------:R-:W-:Y:S01]  /*8880*/  MOV R2, R40 ;  /* 0x0000002800027202 */ /* 0x000fe20000000f00 */
[----:B0---4-:R-:W0:Y:S01]  /*8890*/  LDS.64 R18, [R0+0x2980] ;  /* 0x0029800000127984 */ /* 0x011e220000000a00 */
        /* <DEDUP_REMOVED lines=60> */
.L_x_15649:
[----:B------:R-:W-:Y:S05]  /*8c60*/  EXIT ;  /* 0x000000000000794d */ /* 0x000fea0003800000 */
.L_x_15651:
        /* <DEDUP_REMOVED lines=9> */
.L_x_19000:


//--------------------- .text._Z25selective_scan_bwd_kernelI32Selective_Scan_bwd_kernel_traitsILi32ELi8ELb0ELb0ELb1ELb0ELb0EfN3c107complexIfEEEEv12SSMParamsBwd --------------------------
	.section	.text._Z25selective_scan_bwd_kernelI32Selective_Scan_bwd_kernel_traitsILi32ELi8ELb0ELb0ELb1ELb0ELb0EfN3c107complexIfEEEEv12SSMParamsBwd,"ax",@progbits
	.align	128
        .global         _Z25selective_scan_bwd_kernelI32Selective_Scan_bwd_kernel_traitsILi32ELi8ELb0ELb0ELb1ELb0ELb0EfN3c107complexIfEEEEv12SSMParamsBwd
        .type           _Z25selective_scan_bwd_kernelI32Selective_Scan_bwd_kernel_traitsILi32ELi8ELb0ELb0ELb1ELb0ELb0EfN3c107complexIfEEEEv12SSMParamsBwd,@function
        .size           _Z25selective_scan_bwd_kernelI32Selective_Scan_bwd_kernel_traitsILi32ELi8ELb0ELb0ELb1ELb0ELb0EfN3c107complexIfEEEEv12SSMParamsBwd,(.L_x_19001 - _Z25selective_scan_bwd_kernelI32Selective_Scan_bwd_kernel_traitsILi32ELi8ELb0ELb0ELb1ELb0ELb0EfN3c107complexIfEEEEv12SSMParamsBwd)
        .other          _Z25selective_scan_bwd_kernelI32Selective_Scan_bwd_kernel_traitsILi32ELi8ELb0ELb0ELb1ELb0ELb0EfN3c107complexIfEEEEv12SSMParamsBwd,@"STO_CUDA_ENTRY STV_DEFAULT"
_Z25selective_scan_bwd_kernelI32Selective_Scan_bwd_kernel_traitsILi32ELi8ELb0ELb0ELb1ELb0ELb0EfN3c107complexIfEEEEv12SSMParamsBwd:
.text._Z25selective_scan_bwd_kernelI32Selective_Scan_bwd_kernel_traitsILi32ELi8ELb0ELb0ELb1ELb0ELb0EfN3c107complexIfEEEEv12SSMParamsBwd:
[----:B------:R-:W-:Y:S08]  /*0000*/  LDC R1, c[0x0][0x28] ;  /* 0x00000a00ff017b82 */ /* 0x000ff00000000800 */
[----:B------:R-:W0:Y:S01]  /*0010*/  LDC R8, c[0x0][0x228] ;  /* 0x00008a00ff087b82 */ /* 0x000e220000000800 */
[----:B------:R-:W1:Y:S01]  /*0020*/  S2R R127, SR_CTAID.Y ;  /* 0x00000000007f7919 */ /* 0x000e620000002600 */
[----:B------:R-:W-:Y:S01]  /*0030*/  CS2R R122, SRZ ;  /* 0x00000000007a7805 */ /* 0x000fe2000001ff00 */
[----:B------:R-:W-:Y:S01]  /*0040*/  ULDC.64 UR12, c[0x0][0x208] ;  /* 0x00008200000c7ab9 */ /* 0x000fe20000000a00 */
[----:B------:R-:W-:Y:S01]  /*0050*/  CS2R R120, SRZ ;  /* 0x0000000000787805 */ /* 0x000fe2000001ff00 */
[----:B------:R-:W-:Y:S01]  /*0060*/  ULDC.64 UR8, c[0x0][0x280] ;  /* 0x0000a00000087ab9 */ /* 0x000fe20000000a00 */
[----:B------:R-:W-:-:S02]  /*0070*/  ULDC.64 UR10, c[0x0][0x290] ;  /* 0x0000a400000a7ab9 */ /* 0x000fc40000000a00 */
[----:B------:R-:W2:Y:S08]  /*0080*/  LDC.64 R2, c[0x0][0x2e8] ;  /* 0x0000ba00ff027b82 */ /* 0x000eb00000000a00 */
[----:B------:R-:W3:Y:S01]  /*0090*/  LDC.64 R4, c[0x0][0x300] ;  /* 0x0000c000ff047b82 */ /* 0x000ee20000000a00 */
[----:B0-----:R-:W-:-:S07]  /*00a0*/  IABS R9, R8 ;  /* 0x0000000800097213 */ /* 0x001fce0000000000 */
[----:B------:R-:W0:Y:S01]  /*00b0*/  S2UR UR14, SR_CTAID.X ;  /* 0x00000000000e79c3 */ /* 0x000e220000002500 */
[----:B------:R-:W4:Y:S01]  /*00c0*/  I2F.RP R0, R9 ;  /* 0x0000000900007306 */ /* 0x000f220000209400 */
[----:B--2---:R-:W-:-:S06]  /*00d0*/  ISETP.NE.U32.AND P0, PT, R2, RZ, PT ;  /* 0x000000ff0200720c */ /* 0x004fcc0003f05070 */
[----:B------:R-:W2:Y:S01]  /*00e0*/  LDC R27, c[0x0][0x224] ;  /* 0x00008900ff1b7b82 */ /* 0x000ea20000000800 */
[----:B-1----:R-:W-:Y:S02]  /*00f0*/  SHF.R.S32.HI R124, RZ, 0x1f, R127 ;  /* 0x0000001fff7c7819 */ /* 0x002fe4000001147f */
[----:B------:R-:W-:Y:S02]  /*0100*/  ISETP.NE.AND.EX P0, PT, R3, RZ, PT, P0 ;  /* 0x000000ff0300720c */ /* 0x000fe40003f05300 */
[----:B---3--:R-:W-:-:S03]  /*0110*/  ISETP.NE.U32.AND P1, PT, R4, RZ, PT ;  /* 0x000000ff0400720c */ /* 0x008fc60003f25070 */
[----:B------:R-:W1:Y:S01]  /*0120*/  LDC.64 R16, c[0x0][0x3d8] ;  /* 0x0000f600ff107b82 */ /* 0x000e620000000a00 */
[----:B----4-:R-:W3:Y:S01]  /*0130*/  MUFU.RCP R0, R0 ;  /* 0x0000000000007308 */ /* 0x010ee20000001000 */
[----:B------:R-:W-:-:S06]  /*0140*/  ISETP.NE.AND.EX P1, PT, R5, RZ, PT, P1 ;  /* 0x000000ff0500720c */ /* 0x000fcc0003f25310 */
[C---:B------:R-:W-:Y:S01]  /*0150*/  @P0 LEA R2, P2, R127.reuse, R2, 0x2 ;  /* 0x000000027f020211 */ /* 0x040fe200078410ff */
[----:B------:R-:W4:Y:S03]  /*0160*/  LDC.64 R12, c[0x0][0x330] ;  /* 0x0000cc00ff0c7b82 */ /* 0x000f260000000a00 */
[----:B------:R-:W-:-:S03]  /*0170*/  @P0 LEA.HI.X R3, R127, R3, R124, 0x2, P2 ;  /* 0x000000037f030211 */ /* 0x000fc600010f147c */
[C---:B------:R-:W-:Y:S02]  /*0180*/  @P1 LEA R4, P3, R127.reuse, R4, 0x2 ;  /* 0x000000047f041211 */ /* 0x040fe400078610ff */
[----:B------:R0:W5:Y:S01]  /*0190*/  @P0 LDG.E R122, desc[UR12][R2.64] ;  /* 0x0000000c027a0981 */ /* 0x000162000c1e1900 */
[----:B------:R-:W4:Y:S01]  /*01a0*/  LDC.64 R14, c[0x0][0x278] ;  /* 0x00009e00ff0e7b82 */ /* 0x000f220000000a00 */
[----:B---3--:R-:W-:Y:S02]  /*01b0*/  IADD3 R6, R0, 0xffffffe, RZ ;  /* 0x0ffffffe00067810 */ /* 0x008fe40007ffe0ff */
[----:B------:R-:W-:Y:S02]  /*01c0*/  @P1 LEA.HI.X R5, R127, R5, R124, 0x2, P3 ;  /* 0x000000057f051211 */ /* 0x000fe400018f147c */
[----:B------:R3:W2:Y:S03]  /*01d0*/  F2I.FTZ.U32.TRUNC.NTZ R7, R6 ;  /* 0x0000000600077305 */ /* 0x0006a6000021f000 */
[----:B------:R2:W5:Y:S01]  /*01e0*/  @P1 LDG.E R120, desc[UR12][R4.64] ;  /* 0x0000000c04781981 */ /* 0x000562000c1e1900 */
[----:B------:R-:W4:Y:S01]  /*01f0*/  LDC.64 R24, c[0x0][0x3f8] ;  /* 0x0000fe00ff187b82 */ /* 0x000f220000000a00 */
[----:B---3--:R-:W-:Y:S01]  /*0200*/  HFMA2.MMA R6, -RZ, RZ, 0, 0 ;  /* 0x00000000ff067435 */ /* 0x008fe200000001ff */
[----:B0-----:R-:W-:Y:S01]  /*0210*/  IABS R2, R127 ;  /* 0x0000007f00027213 */ /* 0x001fe20000000000 */
[----:B------:R-:W-:-:S05]  /*0220*/  USHF.R.S32.HI UR15, URZ, 0x1f, UR14 ;  /* 0x0000001f3f0f7899 */ /* 0x000fca000801140e */
[----:B------:R-:W0:Y:S01]  /*0230*/  LDC.64 R116, c[0x0][0x2f0] ;  /* 0x0000bc00ff747b82 */ /* 0x000e220000000a00 */
[----:B--2---:R-:W-:-:S05]  /*0240*/  IADD3 R10, RZ, -R7, RZ ;  /* 0x80000007ff0a7210 */ /* 0x004fca0007ffe0ff */
[----:B------:R-:W-:Y:S01]  /*0250*/  IMAD R3, R10, R9, RZ ;  /* 0x000000090a037224 */ /* 0x000fe200078e02ff */
[----:B------:R-:W-:Y:S01]  /*0260*/  UIMAD.WIDE.U32 UR4, UR14, UR8, URZ ;  /* 0x000000080e0472a5 */ /* 0x000fe2000f8e003f */
[----:B------:R-:W2:Y:S02]  /*0270*/  LDC.64 R4, c[0x0][0x298] ;  /* 0x0000a600ff047b82 */ /* 0x000ea40000000a00 */
[----:B------:R-:W-:-:S06]  /*0280*/  IMAD.HI.U32 R7, R7, R3, R6 ;  /* 0x0000000307077227 */ /* 0x000fcc00078e0006 */
[----:B------:R-:W-:Y:S01]  /*0290*/  IMAD.HI.U32 R118, R7, R2, RZ ;  /* 0x0000000207767227 */ /* 0x000fe200078e00ff */
[----:B------:R-:W3:Y:S04]  /*02a0*/  LDC.64 R110, c[0x0][0x3b8] ;  /* 0x0000ee00ff6e7b82 */ /* 0x000ee80000000a00 */
[----:B------:R-:W-:-:S04]  /*02b0*/  IADD3 R0, -R118, RZ, RZ ;  /* 0x000000ff76007210 */ /* 0x000fc80007ffe1ff */
[----:B------:R-:W3:Y:S01]  /*02c0*/  LDC.64 R28, c[0x0][0x2f8] ;  /* 0x0000be00ff1c7b82 */ /* 0x000ee20000000a00 */
[----:B------:R-:W-:-:S05]  /*02d0*/  IMAD R0, R9, R0, R2 ;  /* 0x0000000009007224 */ /* 0x000fca00078e0202 */
[----:B------:R-:W-:Y:S02]  /*02e0*/  ISETP.GT.U32.AND P1, PT, R9, R0, PT ;  /* 0x000000000900720c */ /* 0x000fe40003f24070 */
[----:B------:R-:W1:Y:S01]  /*02f0*/  LDC.64 R2, c[0x0][0x288] ;  /* 0x0000a200ff027b82 */ /* 0x000e620000000a00 */
[----:B------:R-:W-:Y:S01]  /*0300*/  UIMAD UR6, UR15, UR8, URZ ;  /* 0x000000080f0672a4 */ /* 0x000fe2000f8e023f */
[----:B------:R-:W-:-:S03]  /*0310*/  LOP3.LUT R6, R127, R8, RZ, 0x3c, !PT ;  /* 0x000000087f067212 */ /* 0x000fc600078e3cff */
[----:B------:R-:W-:-:S03]  /*0320*/  UIMAD UR8, UR14, UR9, UR6 ;  /* 0x000000090e0872a4 */ /* 0x000fc6000f8e0206 */
[----:B------:R-:W3:Y:S03]  /*0330*/  LDC.64 R30, c[0x0][0x2e0] ;  /* 0x0000b800ff1e7b82 */ /* 0x000ee60000000a00 */
[----:B------:R-:W-:-:S04]  /*0340*/  @!P1 IADD3 R0, R0, -R9, RZ ;  /* 0x8000000900009210 */ /* 0x000fc80007ffe0ff */
[----:B------:R-:W-:Y:S01]  /*0350*/  ISETP.GE.U32.AND P0, PT, R0, R9, PT ;  /* 0x000000090000720c */ /* 0x000fe20003f06070 */
[----:B------:R-:W-:Y:S01]  /*0360*/  UIADD3 UR5, UR5, UR8, URZ ;  /* 0x0000000805057290 */ /* 0x000fe2000fffe03f */
[----:B------:R-:W-:Y:S02]  /*0370*/  ISETP.GE.AND P2, PT, R6, RZ, PT ;  /* 0x000000ff0600720c */ /* 0x000fe40003f46270 */
[----:B------:R-:W-:Y:S02]  /*0380*/  @!P1 IADD3 R118, R118, 0x1, RZ ;  /* 0x0000000176769810 */ /* 0x000fe40007ffe0ff */
[----:B------:R-:W-:Y:S01]  /*0390*/  ISETP.NE.AND P1, PT, R8, RZ, PT ;  /* 0x000000ff0800720c */ /* 0x000fe20003f25270 */
[----:B-1----:R-:W-:Y:S01]  /*03a0*/  IMAD R0, R124, R2, RZ ;  /* 0x000000027c007224 */ /* 0x002fe200078e02ff */
[----:B------:R-:W-:-:S03]  /*03b0*/  LEA R7, R27, 0xffffff00, 0x8 ;  /* 0xffffff001b077811 */ /* 0x000fc600078e40ff */
[C---:B------:R-:W-:Y:S02]  /*03c0*/  IMAD R0, R127.reuse, R3, R0 ;  /* 0x000000037f007224 */ /* 0x040fe400078e0200 */
[----:B------:R-:W-:Y:S01]  /*03d0*/  IMAD.WIDE.U32 R2, R127, R2, UR4 ;  /* 0x000000047f027e25 */ /* 0x000fe2000f8e0002 */
[----:B------:R-:W-:Y:S01]  /*03e0*/  UIMAD UR9, UR15, UR10, URZ ;  /* 0x0000000a0f0972a4 */ /* 0x000fe2000f8e023f */
[----:B------:R-:W-:Y:S02]  /*03f0*/  @P0 IADD3 R118, R118, 0x1, RZ ;  /* 0x0000000176760810 */ /* 0x000fe40007ffe0ff */
[----:B------:R-:W-:Y:S02]  /*0400*/  SHF.R.S32.HI R11, RZ, 0x1f, R7 ;  /* 0x0000001fff0b7819 */ /* 0x000fe40000011407 */
[----:B------:R-:W-:Y:S01]  /*0410*/  IADD3 R115, P0, R7, R2, RZ ;  /* 0x0000000207737210 */ /* 0x000fe20007f1e0ff */
[----:B------:R-:W-:Y:S01]  /*0420*/  UIMAD.WIDE.U32 UR6, UR14, UR10, URZ ;  /* 0x0000000a0e0672a5 */ /* 0x000fe2000f8e003f */
[----:B------:R-:W-:Y:S01]  /*0430*/  @!P2 IADD3 R118, -R118, RZ, RZ ;  /* 0x000000ff7676a210 */ /* 0x000fe20007ffe1ff */
[----:B------:R-:W-:Y:S01]  /*0440*/  UIMAD UR9, UR14, UR11, UR9 ;  /* 0x0000000b0e0972a4 */ /* 0x000fe2000f8e0209 */
[----:B------:R-:W-:-:S02]  /*0450*/  @!P1 LOP3.LUT R118, RZ, R8, RZ, 0x33, !PT ;  /* 0x00000008ff769212 */ /* 0x000fc400078e33ff */
[----:B------:R-:W-:Y:S01]  /*0460*/  ULDC.64 UR10, c[0x0][0x310] ;  /* 0x0000c400000a7ab9 */ /* 0x000fe20000000a00 */
[----:B------:R-:W-:Y:S02]  /*0470*/  IADD3.X R8, R11, R3, R0, P0, !PT ;  /* 0x000000030b087210 */ /* 0x000fe400007fe400 */
[----:B------:R-:W-:Y:S01]  /*0480*/  ISETP.NE.U32.AND P0, PT, RZ, UR10, PT ;  /* 0x0000000aff007c0c */ /* 0x000fe2000bf05070 */
[----:B------:R-:W-:-:S03]  /*0490*/  UIADD3 UR7, UR7, UR9, URZ ;  /* 0x0000000907077290 */ /* 0x000fc6000fffe03f */
[----:B------:R-:W-:Y:S01]  /*04a0*/  ISETP.NE.AND.EX P0, PT, RZ, UR11, PT, P0 ;  /* 0x0000000bff007c0c */ /* 0x000fe2000bf05300 */
[-C--:B--2---:R-:W-:Y:S01]  /*04b0*/  IMAD R0, R124, R4.reuse, RZ ;  /* 0x000000047c007224 */ /* 0x084fe200078e02ff */
[----:B------:R-:W-:Y:S01]  /*04c0*/  ULDC.64 UR8, c[0x0][0x260] ;  /* 0x0000980000087ab9 */ /* 0x000fe20000000a00 */
[C---:B------:R-:W-:Y:S01]  /*04d0*/  IMAD.WIDE.U32 R2, R127.reuse, R4, UR6 ;  /* 0x000000067f027e25 */ /* 0x040fe2000f8e0004 */
[----:B------:R-:W-:Y:S01]  /*04e0*/  UIMAD UR4, UR15, UR8, URZ ;  /* 0x000000080f0472a4 */ /* 0x000fe2000f8e023f */
[----:B------:R-:W-:Y:S01]  /*04f0*/  SHF.R.S32.HI R125, RZ, 0x1f, R118 ;  /* 0x0000001fff7d7819 */ /* 0x000fe20000011476 */
[----:B------:R-:W-:Y:S01]  /*0500*/  ULDC.64 UR10, c[0x0][0x328] ;  /* 0x0000ca00000a7ab9 */ /* 0x000fe20000000a00 */
[----:B------:R-:W-:Y:S01]  /*0510*/  IMAD R0, R127, R5, R0 ;  /* 0x000000057f007224 */ /* 0x000fe200078e0200 */
[----:B------:R-:W-:Y:S01]  /*0520*/  IADD3 R113, P1, R7, R2, RZ ;  /* 0x0000000207717210 */ /* 0x000fe20007f3e0ff */
[----:B------:R-:W-:Y:S01]  /*0530*/  UIMAD.WIDE.U32 UR6, UR14, UR8, URZ ;  /* 0x000000080e0672a5 */ /* 0x000fe2000f8e003f */
[----:B------:R-:W-:Y:S01]  /*0540*/  ISETP.NE.U32.AND P2, PT, R16, RZ, PT ;  /* 0x000000ff1000720c */ /* 0x000fe20003f45070 */
[----:B------:R-:W-:Y:S01]  /*0550*/  UIMAD UR4, UR14, UR9, UR4 ;  /* 0x000000090e0472a4 */ /* 0x000fe2000f8e0204 */
[----:B------:R-:W-:Y:S01]  /*0560*/  IADD3.X R6, R11, R3, R0, P1, !PT ;  /* 0x000000030b067210 */ /* 0x000fe20000ffe400 */
[----:B------:R-:W-:Y:S01]  /*0570*/  UIMAD UR8, UR15, UR10, URZ ;  /* 0x0000000a0f0872a4 */ /* 0x000fe2000f8e023f */
[----:B------:R-:W1:Y:S01]  /*0580*/  @P0 LDC R10, c[0x0][0x214] ;  /* 0x00008500ff0a0b82 */ /* 0x000e620000000800 */
[----:B----4-:R-:W-:Y:S01]  /*0590*/  IMAD R0, R124, R12, RZ ;  /* 0x0000000c7c007224 */ /* 0x010fe200078e02ff */
[----:B------:R-:W-:Y:S01]  /*05a0*/  UIADD3 UR7, UR7, UR4, URZ ;  /* 0x0000000407077290 */ /* 0x000fe2000fffe03f */
[----:B------:R-:W-:Y:S01]  /*05b0*/  IMAD R2, R125, R14, RZ ;  /* 0x0000000e7d027224 */ /* 0x000fe200078e02ff */
[----:B------:R-:W-:Y:S01]  /*05c0*/  UIMAD.WIDE.U32 UR4, UR14, UR10, URZ ;  /* 0x0000000a0e0472a5 */ /* 0x000fe2000f8e003f */
[----:B------:R-:W-:Y:S01]  /*05d0*/  ISETP.NE.AND.EX P2, PT, R17, RZ, PT, P2 ;  /* 0x000000ff1100720c */ /* 0x000fe20003f45320 */
[----:B------:R-:W-:Y:S01]  /*05e0*/  UIMAD UR8, UR14, UR11, UR8 ;  /* 0x0000000b0e0872a4 */ /* 0x000fe2000f8e0208 */
[----:B------:R-:W-:Y:S01]  /*05f0*/  IMAD R0, R127, R13, R0 ;  /* 0x0000000d7f007224 */ /* 0x000fe200078e0200 */
[----:B------:R-:W2:Y:S01]  /*0600*/  @P0 LDC.64 R22, c[0x0][0x310] ;  /* 0x0000c400ff160b82 */ /* 0x000ea20000000a00 */
[----:B------:R-:W-:Y:S01]  /*0610*/  IMAD R13, R118, R15, R2 ;  /* 0x0000000f760d7224 */ /* 0x000fe200078e0202 */
[----:B------:R-:W-:Y:S01]  /*0620*/  UIADD3 UR5, UR5, UR8, URZ ;  /* 0x0000000805057290 */ /* 0x000fe2000fffe03f */
[----:B------:R-:W-:-:S05]  /*0630*/  ISETP.NE.U32.AND P1, PT, R24, RZ, PT ;  /* 0x000000ff1800720c */ /* 0x000fca0003f25070 */
[----:B------:R-:W4:Y:S01]  /*0640*/  @P0 LDC R15, c[0x0][0x21c] ;  /* 0x00008700ff0f0b82 */ /* 0x000f220000000800 */
[----:B------:R-:W-:Y:S01]  /*0650*/  ISETP.NE.AND.EX P1, PT, R25, RZ, PT, P1 ;  /* 0x000000ff1900720c */ /* 0x000fe20003f25310 */
[----:B------:R-:W-:Y:S01]  /*0660*/  IMAD.WIDE.U32 R2, R127, R12, UR4 ;  /* 0x000000047f027e25 */ /* 0x000fe2000f8e000c */
[----:B------:R-:W-:Y:S02]  /*0670*/  CS2R R20, SRZ ;  /* 0x0000000000147805 */ /* 0x000fe4000001ff00 */
[----:B------:R-:W-:Y:S01]  /*0680*/  LEA R9, R27, 0xfffffe00, 0x9 ;  /* 0xfffffe001b097811 */ /* 0x000fe200078e48ff */
[----:B------:R-:W-:Y:S01]  /*0690*/  IMAD.WIDE.U32 R4, R118, R14, UR6 ;  /* 0x0000000676047e25 */ /* 0x000fe2000f8e000e */
[----:B------:R-:W-:Y:S02]  /*06a0*/  @P2 LEA R20, P3, R127, R16, 0x2 ;  /* 0x000000107f142211 */ /* 0x000fe400078610ff */
[----:B------:R-:W-:Y:S02]  /*06b0*/  IADD3 R7, P4, R7, R2, RZ ;  /* 0x0000000207077210 */ /* 0x000fe40007f9e0ff */
[----:B------:R-:W-:-:S02]  /*06c0*/  @P2 LEA.HI.X R21, R127, R17, R124, 0x2, P3 ;  /* 0x000000117f152211 */ /* 0x000fc400018f147c */
[----:B------:R-:W-:Y:S02]  /*06d0*/  IADD3 R109, P5, R9, R4, RZ ;  /* 0x00000004096d7210 */ /* 0x000fe40007fbe0ff */
[----:B------:R-:W-:Y:S02]  /*06e0*/  ISETP.GE.AND P2, PT, R27, 0x1, PT ;  /* 0x000000011b00780c */ /* 0x000fe40003f46270 */
[----:B------:R-:W-:Y:S01]  /*06f0*/  IADD3.X R4, R11, R3, R0, P4, !PT ;  /* 0x000000030b047210 */ /* 0x000fe200027fe400 */
[----:B-1----:R-:W-:Y:S01]  /*0700*/  @P0 IMAD R0, R10, UR14, R127 ;  /* 0x0000000e0a000c24 */ /* 0x002fe2000f8e027f */
[----:B------:R-:W-:Y:S02]  /*0710*/  CS2R R18, SRZ ;  /* 0x0000000000127805 */ /* 0x000fe4000001ff00 */
[----:B0-----:R-:W-:Y:S02]  /*0720*/  LEA R116, P4, R115, R116, 0x2 ;  /* 0x0000007473747211 */ /* 0x001fe400078810ff */
[----:B------:R-:W-:Y:S01]  /*0730*/  @P1 LEA R18, P3, R127, R24, 0x2 ;  /* 0x000000187f121211 */ /* 0x000fe200078610ff */
[----:B------:R-:W-:Y:S01]  /*0740*/  @P0 IMAD R0, R0, R27, RZ ;  /* 0x0000001b00000224 */ /* 0x000fe200078e02ff */
[----:B------:R-:W-:-:S02]  /*0750*/  IADD3 R12, R5, R13, RZ ;  /* 0x0000000d050c7210 */ /* 0x000fc40007ffe0ff */
[----:B------:R-:W-:Y:S01]  /*0760*/  @P1 LEA.HI.X R19, R127, R25, R124, 0x2, P3 ;  /* 0x000000197f131211 */ /* 0x000fe200018f147c */
[----:B----4-:R-:W-:Y:S01]  /*0770*/  @P0 IMAD R3, R0, R15, RZ ;  /* 0x0000000f00030224 */ /* 0x010fe200078e02ff */
[----:B------:R-:W-:Y:S02]  /*0780*/  LEA.HI.X R115, R115, R117, R8, 0x2, P4 ;  /* 0x0000007573737211 */ /* 0x000fe400020f1408 */
[----:B---3--:R-:W-:Y:S02]  /*0790*/  LEA R112, P3, R7, R110, 0x2 ;  /* 0x0000006e07707211 */ /* 0x008fe400078610ff */
[----:B------:R-:W-:Y:S02]  /*07a0*/  LEA.HI.X.SX32 R2, R9, R12, 0x1, P5 ;  /* 0x0000000c09027211 */ /* 0x000fe400028f0eff */
[----:B------:R-:W-:Y:S02]  /*07b0*/  LEA R114, P1, R113, R28, 0x2 ;  /* 0x0000001c71727211 */ /* 0x000fe400078210ff */
[----:B------:R-:W-:Y:S01]  /*07c0*/  LEA R110, P4, R109, R30, 0x2 ;  /* 0x0000001e6d6e7211 */ /* 0x000fe200078810ff */
[----:B--2---:R-:W-:Y:S01]  /*07d0*/  @P0 IMAD.WIDE R22, R3, 0x10, R22 ;  /* 0x0000001003160825 */ /* 0x004fe200078e0216 */
[----:B------:R-:W-:-:S02]  /*07e0*/  LEA.HI.X R113, R113, R29, R6, 0x2, P1 ;  /* 0x0000001d71717211 */ /* 0x000fc400008f1406 */
[----:B------:R-:W-:Y:S02]  /*07f0*/  @!P0 CS2R R22, SRZ ;  /* 0x0000000000168805 */ /* 0x000fe4000001ff00 */
[----:B------:R-:W-:Y:S02]  /*0800*/  LEA.HI.X R111, R7, R111, R4, 0x2, P3 ;  /* 0x0000006f076f7211 */ /* 0x000fe400018f1404 */
[----:B------:R-:W-:Y:S01]  /*0810*/  LEA.HI.X R109, R109, R31, R2, 0x2, P4 ;  /* 0x0000001f6d6d7211 */ /* 0x000fe200020f1402 */
[----:B------:R-:W-:Y:S06]  /*0820*/  @!P2 BRA `(.L_x_15652) ;  /* 0x0000006800b4a947 */ /* 0x000fec0003800000 */
[----:B------:R-:W0:Y:S01]  /*0830*/  S2R R119, SR_TID.X ;  /* 0x0000000000777919 */ /* 0x000e220000002100 */
[----:B------:R-:W-:Y:S01]  /*0840*/  MOV R121, RZ ;  /* 0x000000ff00797202 */ /* 0x000fe20000000f00 */
[----:B------:R-:W-:Y:S01]  /*0850*/  UMOV UR4, URZ ;  /* 0x0000003f00047c82 */ /* 0x000fe20008000000 */
[----:B------:R-:W-:Y:S01]  /*0860*/  MOV R123, RZ ;  /* 0x000000ff007b7202 */ /* 0x000fe20000000f00 */
[----:B------:R-:W1:Y:S01]  /*0870*/  S2R R117, SR_LANEID ;  /* 0x0000000000757919 */ /* 0x000e620000000000 */
[----:B0-----:R-:W-:-:S04]  /*0880*/  SHF.L.U32 R108, R119, 0x3, RZ ;  /* 0x00000003776c7819 */ /* 0x001fc800000006ff */
[----:B-1----:R-:W-:-:S07]  /*0890*/  LOP3.LUT R108, R108, 0xffffff00, RZ, 0xc0, !PT ;  /* 0xffffff006c6c7812 */ /* 0x002fce00078ec0ff */
.L_x_15705:
[----:B------:R-:W-:Y:S01]  /*08a0*/  ULDC UR5, c[0x0][0x224] ;  /* 0x0000890000057ab9 */ /* 0x000fe20000000800 */
[----:B------:R-:W-:Y:S02]  /*08b0*/  LOP3.LUT R105, R108, 0x1f, R119, 0xf8, !PT ;  /* 0x0000001f6c697812 */ /* 0x000fe400078ef877 */
[----:B------:R-:W-:Y:S02]  /*08c0*/  CS2R R4, SRZ ;  /* 0x0000000000047805 */ /* 0x000fe4000001ff00 */
[----:B------:R-:W-:Y:S01]  /*08d0*/  MOV R126, UR5 ;  /* 0x00000005007e7c02 */ /* 0x000fe20008000f00 */
[----:B------:R-:W-:Y:S01]  /*08e0*/  ULDC UR5, c[0x0][0x218] ;  /* 0x0000860000057ab9 */ /* 0x000fe20000000800 */
[----:B------:R-:W-:Y:S02]  /*08f0*/  LOP3.LUT R7, R105, 0x20, RZ, 0xfc, !PT ;  /* 0x0000002069077812 */ /* 0x000fe400078efcff */
[----:B------:R-:W-:Y:S02]  /*0900*/  CS2R R8, SRZ ;  /* 0x0000000000087805 */ /* 0x000fe4000001ff00 */
[----:B------:R-:W-:-:S02]  /*0910*/  IADD3 R107, R126, -UR4, RZ ;  /* 0x800000047e6b7c10 */ /* 0x000fc4000fffe0ff */
[----:B0-----:R-:W-:Y:S02]  /*0920*/  LOP3.LUT R11, R105, 0x40, RZ, 0xfc, !PT ;  /* 0x00000040690b7812 */ /* 0x001fe400078efcff */
[----:B------:R-:W-:Y:S02]  /*0930*/  LEA R106, R107, 0xffffff00, 0x8 ;  /* 0xffffff006b6a7811 */ /* 0x000fe400078e40ff */
[----:B------:R-:W-:Y:S02]  /*0940*/  MOV R2, R116 ;  /* 0x0000007400027202 */ /* 0x000fe40000000f00 */
[----:B------:R-:W-:Y:S02]  /*0950*/  IADD3 R0, -R106, UR5, RZ ;  /* 0x000000056a007c10 */ /* 0x000fe4000fffe1ff */
[----:B------:R-:W-:Y:S02]  /*0960*/  MOV R3, R115 ;  /* 0x0000007300037202 */ /* 0x000fe40000000f00 */
[----:B------:R-:W-:-:S02]  /*0970*/  ISETP.GE.AND P0, PT, R105, R0, PT ;  /* 0x000000006900720c */ /* 0x000fc40003f06270 */
[-C--:B------:R-:W-:Y:S01]  /*0980*/  ISETP.GE.AND P1, PT, R7, R0.reuse, PT ;  /* 0x000000000700720c */ /* 0x080fe20003f26270 */
[----:B------:R-:W-:Y:S01]  /*0990*/  IMAD.WIDE R2, R105, 0x4, R2 ;  /* 0x0000000469027825 */ /* 0x000fe200078e0202 */
[----:B------:R-:W-:Y:S01]  /*09a0*/  BAR.SYNC.DEFER_BLOCKING 0x0 ;  /* 0x0000000000007b1d */ /* 0x000fe20000010000 */
[----:B------:R-:W-:Y:S02]  /*09b0*/  ISETP.GE.AND P2, PT, R11, R0, PT ;  /* 0x000000000b00720c */ /* 0x000fe40003f46270 */
[C---:B------:R-:W-:Y:S02]  /*09c0*/  LOP3.LUT R13, R105.reuse, 0x60, RZ, 0xfc, !PT ;  /* 0x00000060690d7812 */ /* 0x040fe400078efcff */
[C---:B------:R-:W-:Y:S02]  /*09d0*/  LOP3.LUT R17, R105.reuse, 0x80, RZ, 0xfc, !PT ;  /* 0x0000008069117812 */ /* 0x040fe400078efcff */
[C---:B------:R-:W-:Y:S02]  /*09e0*/  LOP3.LUT R25, R105.reuse, 0xa0, RZ, 0xfc, !PT ;  /* 0x000000a069197812 */ /* 0x040fe400078efcff */
[----:B------:R-:W-:-:S02]  /*09f0*/  LOP3.LUT R29, R105, 0xc0, RZ, 0xfc, !PT ;  /* 0x000000c0691d7812 */ /* 0x000fc400078efcff */
[----:B------:R-:W-:Y:S01]  /*0a00*/  LOP3.LUT R31, R105, 0xe0, RZ, 0xfc, !PT ;  /* 0x000000e0691f7812 */ /* 0x000fe200078efcff */
[----:B------:R-:W-:Y:S01]  /*0a10*/  HFMA2.MMA R6, -RZ, RZ, 0, 0 ;  /* 0x00000000ff067435 */ /* 0x000fe200000001ff */
[-C--:B------:R-:W-:Y:S02]  /*0a20*/  ISETP.GE.AND P3, PT, R29, R0.reuse, PT ;  /* 0x000000001d00720c */ /* 0x080fe40003f66270 */
[-C--:B------:R-:W-:Y:S01]  /*0a30*/  ISETP.GE.AND P4, PT, R31, R0.reuse, PT ;  /* 0x000000001f00720c */ /* 0x080fe20003f86270 */
[----:B------:R-:W-:Y:S01]  /*0a40*/  HFMA2.MMA R27, -RZ, RZ, 0, 0 ;  /* 0x00000000ff1b7435 */ /* 0x000fe200000001ff */
[----:B------:R-:W2:Y:S01]  /*0a50*/  @!P0 LDG.E R5, desc[UR12][R2.64] ;  /* 0x0000000c02058981 */ /* 0x000ea2000c1e1900 */
[----:B------:R-:W-:-:S03]  /*0a60*/  ISETP.GE.AND P0, PT, R13, R0, PT ;  /* 0x000000000d00720c */ /* 0x000fc60003f06270 */
[----:B------:R-:W3:Y:S01]  /*0a70*/  @!P1 LDG.E R4, desc[UR12][R2.64+0x80] ;  /* 0x0000800c02049981 */ /* 0x000ee2000c1e1900 */
[----:B------:R-:W-:-:S03]  /*0a80*/  ISETP.GE.AND P1, PT, R17, R0, PT ;  /* 0x000000001100720c */ /* 0x000fc60003f26270 */
[----:B------:R-:W4:Y:S01]  /*0a90*/  @!P2 LDG.E R9, desc[UR12][R2.64+0x100] ;  /* 0x0001000c0209a981 */ /* 0x000f22000c1e1900 */
[----:B------:R-:W-:Y:S02]  /*0aa0*/  ISETP.GE.AND P2, PT, R25, R0, PT ;  /* 0x000000001900720c */ /* 0x000fe40003f46270 */
[----:B------:R-:W-:Y:S01]  /*0ab0*/  MOV R15, RZ ;  /* 0x000000ff000f7202 */ /* 0x000fe20000000f00 */
[----:B------:R-:W4:Y:S01]  /*0ac0*/  @!P3 LDG.E R27, desc[UR12][R2.64+0x300] ;  /* 0x0003000c021bb981 */ /* 0x000f22000c1e1900 */
[----:B------:R-:W-:-:S03]  /*0ad0*/  MOV R10, RZ ;  /* 0x000000ff000a7202 */ /* 0x000fc60000000f00 */
[----:B------:R-:W4:Y:S04]  /*0ae0*/  @!P0 LDG.E R6, desc[UR12][R2.64+0x180] ;  /* 0x0001800c02068981 */ /* 0x000f28000c1e1900 */
[----:B------:R-:W4:Y:S04]  /*0af0*/  @!P1 LDG.E R15, desc[UR12][R2.64+0x200] ;  /* 0x0002000c020f9981 */ /* 0x000f28000c1e1900 */
[----:B------:R-:W4:Y:S04]  /*0b00*/  @!P2 LDG.E R8, desc[UR12][R2.64+0x280] ;  /* 0x0002800c0208a981 */ /* 0x000f28000c1e1900 */
[----:B------:R0:W4:Y:S01]  /*0b10*/  @!P4 LDG.E R10, desc[UR12][R2.64+0x380] ;  /* 0x0003800c020ac981 */ /* 0x000122000c1e1900 */
[----:B-1----:R-:W1:Y:S01]  /*0b20*/  S2UR UR7, SR_CgaCtaId ;  /* 0x00000000000779c3 */ /* 0x002e620000008800 */
[----:B------:R-:W-:Y:S01]  /*0b30*/  UMOV UR5, 0x400 ;  /* 0x0000040000057882 */ /* 0x000fe20000000000 */
[----:B------:R-:W-:-:S02]  /*0b40*/  IADD3 R12, R117, 0x20, RZ ;  /* 0x00000020750c7810 */ /* 0x000fc40007ffe0ff */
[C---:B------:R-:W-:Y:S02]  /*0b50*/  IADD3 R14, R117.reuse, 0x40, RZ ;  /* 0x00000040750e7810 */ /* 0x040fe40007ffe0ff */
[-C--:B------:R-:W-:Y:S02]  /*0b60*/  LEA.HI.SX32 R12, R12, R117.reuse, 0x1b ;  /* 0x000000750c0c7211 */ /* 0x080fe400078fdaff */
[C---:B0-----:R-:W-:Y:S02]  /*0b70*/  IADD3 R2, R117.reuse, 0x60, RZ ;  /* 0x0000006075027810 */ /* 0x041fe40007ffe0ff */
[-C--:B------:R-:W-:Y:S02]  /*0b80*/  LEA.HI.SX32 R14, R14, R117.reuse, 0x1b ;  /* 0x000000750e0e7211 */ /* 0x080fe400078fdaff */
[-C--:B------:R-:W-:Y:S02]  /*0b90*/  LEA.HI.SX32 R2, R2, R117.reuse, 0x1b ;  /* 0x0000007502027211 */ /* 0x080fe400078fdaff */
[C---:B------:R-:W-:Y:S01]  /*0ba0*/  LEA.HI.SX32 R104, R117.reuse, R117, 0x1b ;  /* 0x0000007575687211 */ /* 0x040fe200078fdaff */
[----:B-1----:R-:W-:Y:S01]  /*0bb0*/  ULEA UR7, UR7, UR5, 0x18 ;  /* 0x0000000507077291 */ /* 0x002fe2000f8ec03f */
[----:B------:R-:W-:-:S05]  /*0bc0*/  IADD3 R16, R117, 0xc0, RZ ;  /* 0x000000c075107810 */ /* 0x000fca0007ffe0ff */
[----:B------:R-:W-:Y:S02]  /*0bd0*/  LEA R103, R12, UR7, 0x2 ;  /* 0x000000070c677c11 */ /* 0x000fe4000f8e10ff */
[----:B------:R-:W-:Y:S02]  /*0be0*/  LEA R102, R14, UR7, 0x2 ;  /* 0x000000070e667c11 */ /* 0x000fe4000f8e10ff */
[C---:B------:R-:W-:Y:S02]  /*0bf0*/  IADD3 R12, R117.reuse, 0x80, RZ ;  /* 0x00000080750c7810 */ /* 0x040fe40007ffe0ff */
[C---:B------:R-:W-:Y:S02]  /*0c00*/  IADD3 R14, R117.reuse, 0xa0, RZ ;  /* 0x000000a0750e7810 */ /* 0x040fe40007ffe0ff */
[----:B------:R-:W-:Y:S02]  /*0c10*/  LEA R101, R2, UR7, 0x2 ;  /* 0x0000000702657c11 */ /* 0x000fe4000f8e10ff */
[----:B------:R-:W-:-:S02]  /*0c20*/  IADD3 R2, R117, 0xe0, RZ ;  /* 0x000000e075027810 */ /* 0x000fc40007ffe0ff */
[----:B------:R-:W-:Y:S02]  /*0c30*/  LEA R104, R104, UR7, 0x2 ;  /* 0x0000000768687c11 */ /* 0x000fe4000f8e10ff */
[-C--:B------:R-:W-:Y:S02]  /*0c40*/  LEA.HI.SX32 R12, R12, R117.reuse, 0x1b ;  /* 0x000000750c0c7211 */ /* 0x080fe400078fdaff */
[-C--:B------:R-:W-:Y:S02]  /*0c50*/  LEA.HI.SX32 R14, R14, R117.reuse, 0x1b ;  /* 0x000000750e0e7211 */ /* 0x080fe400078fdaff */
[----:B------:R-:W-:Y:S02]  /*0c60*/  SHF.L.U32 R3, R117, 0x3, RZ ;  /* 0x0000000375037819 */ /* 0x000fe400000006ff */
[-C--:B------:R-:W-:Y:S02]  /*0c70*/  LEA.HI.SX32 R16, R16, R117.reuse, 0x1b ;  /* 0x0000007510107211 */ /* 0x080fe400078fdaff */
[----:B------:R-:W-:-:S02]  /*0c80*/  LEA.HI.SX32 R2, R2, R117, 0x1b ;  /* 0x0000007502027211 */ /* 0x000fc400078fdaff */
[----:B------:R-:W-:Y:S02]  /*0c90*/  LEA R100, R12, UR7, 0x2 ;  /* 0x000000070c647c11 */ /* 0x000fe4000f8e10ff */
[----:B------:R-:W-:Y:S02]  /*0ca0*/  LEA R99, R14, UR7, 0x2 ;  /* 0x000000070e637c11 */ /* 0x000fe4000f8e10ff */
[----:B------:R-:W-:Y:S02]  /*0cb0*/  LEA.HI.SX32 R96, R3, R3, 0x1b ;  /* 0x0000000303607211 */ /* 0x000fe400078fdaff */
[----:B------:R-:W-:Y:S02]  /*0cc0*/  LEA R98, R16, UR7, 0x2 ;  /* 0x0000000710627c11 */ /* 0x000fe4000f8e10ff */
[----:B------:R-:W-:Y:S02]  /*0cd0*/  LEA R97, R2, UR7, 0x2 ;  /* 0x0000000702617c11 */ /* 0x000fe4000f8e10ff */
[----:B------:R-:W-:-:S02]  /*0ce0*/  LEA R96, R96, UR7, 0x2 ;  /* 0x0000000760607c11 */ /* 0x000fc4000f8e10ff */
[----:B------:R-:W-:Y:S02]  /*0cf0*/  ISETP.GE.AND P6, PT, R105, R0, PT ;  /* 0x000000006900720c */ /* 0x000fe40003fc6270 */
[----:B------:R-:W-:Y:S02]  /*0d00*/  MOV R2, R114 ;  /* 0x0000007200027202 */ /* 0x000fe40000000f00 */
[----:B------:R-:W-:Y:S02]  /*0d10*/  MOV R3, R113 ;  /* 0x0000007100037202 */ /* 0x000fe40000000f00 */
[-C--:B------:R-:W-:Y:S02]  /*0d20*/  ISETP.GE.AND P5, PT, R7, R0.reuse, PT ;  /* 0x000000000700720c */ /* 0x080fe40003fa6270 */
[-C--:B------:R-:W-:Y:S01]  /*0d30*/  ISETP.GE.AND P4, PT, R11, R0.reuse, PT ;  /* 0x000000000b00720c */ /* 0x080fe20003f86270 */
[----:B------:R-:W-:Y:S01]  /*0d40*/  IMAD.WIDE R2, R105, 0x4, R2 ;  /* 0x0000000469027825 */ /* 0x000fe200078e0202 */
[----:B------:R-:W-:-:S02]  /*0d50*/  ISETP.GE.AND P3, PT, R13, R0, PT ;  /* 0x000000000d00720c */ /* 0x000fc40003f66270 */
[-C--:B------:R-:W-:Y:S02]  /*0d60*/  ISETP.GE.AND P2, PT, R17, R0.reuse, PT ;  /* 0x000000001100720c */ /* 0x080fe40003f46270 */
[-C--:B------:R-:W-:Y:S02]  /*0d70*/  ISETP.GE.AND P1, PT, R25, R0.reuse, PT ;  /* 0x000000001900720c */ /* 0x080fe40003f26270 */
[----:B------:R-:W-:Y:S01]  /*0d80*/  ISETP.GE.AND P0, PT, R29, R0, PT ;  /* 0x000000001d00720c */ /* 0x000fe20003f06270 */
[----:B--2---:R-:W-:Y:S04]  /*0d90*/  STS [R104], R5 ;  /* 0x0000000568007388 */ /* 0x004fe80000000800 */
[----:B---3--:R0:W-:Y:S04]  /*0da0*/  STS [R103+0x80], R4 ;  /* 0x0000800467007388 */ /* 0x0081e80000000800 */
[----:B----4-:R-:W-:Y:S04]  /*0db0*/  STS [R102+0x100], R9 ;  /* 0x0001000966007388 */ /* 0x010fe80000000800 */
        /* <DEDUP_REMOVED lines=16> */
[----:B-1----:R-:W-:Y:S01]  /*0ec0*/  HFMA2.MMA R6, -RZ, RZ, 0, 0 ;  /* 0x00000000ff067435 */ /* 0x002fe200000001ff */
[----:B--2---:R-:W-:Y:S01]  /*0ed0*/  CS2R R8, SRZ ;  /* 0x0000000000087805 */ /* 0x004fe2000001ff00 */
[----:B---3--:R-:W-:Y:S01]  /*0ee0*/  HFMA2.MMA R27, -RZ, RZ, 0, 0 ;  /* 0x00000000ff1b7435 */ /* 0x008fe200000001ff */
[----:B------:R-:W-:-:S02]  /*0ef0*/  MOV R15, RZ ;  /* 0x000000ff000f7202 */ /* 0x000fc40000000f00 */
[----:B----4-:R-:W-:Y:S01]  /*0f00*/  MOV R10, RZ ;  /* 0x000000ff000a7202 */ /* 0x010fe20000000f00 */
        /* <DEDUP_REMOVED lines=8> */
[----:B------:R0:W4:Y:S01]  /*0f90*/  @!P6 LDG.E R10, desc[UR12][R2.64+0x380] ;  /* 0x0003800c020ae981 */ /* 0x000122000c1e1900 */
[----:B------:R-:W-:-:S02]  /*0fa0*/  ISETP.GE.AND P6, PT, R105, R0, PT ;  /* 0x000000006900720c */ /* 0x000fc40003fc6270 */
[----:B------:R-:W-:Y:S01]  /*0fb0*/  ISETP.GE.AND P5, PT, R7, R0, PT ;  /* 0x000000000700720c */ /* 0x000fe20003fa6270 */
[----:B------:R-:W-:Y:S01]  /*0fc0*/  HFMA2.MMA R7, -RZ, RZ, 0, 0 ;  /* 0x00000000ff077435 */ /* 0x000fe200000001ff */
[----:B0-----:R-:W-:Y:S02]  /*0fd0*/  MOV R2, R112 ;  /* 0x0000007000027202 */ /* 0x001fe40000000f00 */
[----:B------:R-:W-:Y:S02]  /*0fe0*/  MOV R3, R111 ;  /* 0x0000006f00037202 */ /* 0x000fe40000000f00 */
[-C--:B------:R-:W-:Y:S01]  /*0ff0*/  ISETP.GE.AND P4, PT, R11, R0.reuse, PT ;  /* 0x000000000b00720c */ /* 0x080fe20003f86270 */
[----:B------:R-:W-:Y:S01]  /*1000*/  IMAD.WIDE R2, R105, 0x4, R2 ;  /* 0x0000000469027825 */ /* 0x000fe200078e0202 */
[-C--:B------:R-:W-:Y:S02]  /*1010*/  ISETP.GE.AND P3, PT, R13, R0.reuse, PT ;  /* 0x000000000d00720c */ /* 0x080fe40003f66270 */
[----:B------:R-:W-:-:S02]  /*1020*/  ISETP.GE.AND P2, PT, R17, R0, PT ;  /* 0x000000001100720c */ /* 0x000fc40003f46270 */
[-C--:B------:R-:W-:Y:S02]  /*1030*/  ISETP.GE.AND P1, PT, R25, R0.reuse, PT ;  /* 0x000000001900720c */ /* 0x080fe40003f26270 */
        /* <DEDUP_REMOVED lines=21> */
[----:B------:R-:W-:Y:S01]  /*1190*/  CS2R R4, SRZ ;  /* 0x0000000000047805 */ /* 0x000fe2000001ff00 */
[----:B-1----:R-:W-:Y:S01]  /*11a0*/  HFMA2.MMA R10, -RZ, RZ, 0, 0 ;  /* 0x00000000ff0a7435 */ /* 0x002fe200000001ff */
[----:B------:R-:W-:-:S02]  /*11b0*/  CS2R R8, SRZ ;  /* 0x0000000000087805 */ /* 0x000fc4000001ff00 */
        /* <DEDUP_REMOVED lines=8> */
[----:B------:R0:W4:Y:S02]  /*1240*/  @!P6 LDG.E R10, desc[UR12][R2.64+0x380] ;  /* 0x0003800c020ae981 */ /* 0x000124000c1e1900 */
[----:B0-----:R-:W0:Y:S01]  /*1250*/  LDC R3, c[0x0][0x21c] ;  /* 0x00008700ff037b82 */ /* 0x001e220000000800 */
[----:B------:R-:W-:-:S02]  /*1260*/  CS2R R70, SRZ ;  /* 0x0000000000467805 */ /* 0x000fc4000001ff00 */
[----:B------:R-:W-:Y:S02]  /*1270*/  CS2R R68, SRZ ;  /* 0x0000000000447805 */ /* 0x000fe4000001ff00 */
[----:B------:R-:W-:Y:S02]  /*1280*/  CS2R R66, SRZ ;  /* 0x0000000000427805 */ /* 0x000fe4000001ff00 */
[----:B0-----:R-:W-:Y:S02]  /*1290*/  ISETP.GE.AND P0, PT, R3, 0x1, PT ;  /* 0x000000010300780c */ /* 0x001fe40003f06270 */
[----:B------:R-:W-:Y:S01]  /*12a0*/  CS2R R64, SRZ ;  /* 0x0000000000407805 */ /* 0x000fe2000001ff00 */
        /* <DEDUP_REMOVED lines=35> */
[----:B------:R-:W0:Y:S01]  /*14e0*/  LDC R126, c[0x0][0x224] ;  /* 0x00008900ff7e7b82 */ /* 0x000e220000000800 */
[----:B------:R-:W-:Y:S01]  /*14f0*/  IADD3 R54, R107, -0x1, RZ ;  /* 0xffffffff6b367810 */ /* 0x000fe20007ffe0ff */
[----:B------:R-:W-:Y:S01]  /*1500*/  ULDC.64 UR6, c[0x0][0x230] ;  /* 0x00008c0000067ab9 */ /* 0x000fe20000000a00 */
[----:B------:R-:W-:Y:S01]  /*1510*/  ULDC.64 UR8, c[0x0][0x248] ;  /* 0x0000920000087ab9 */ /* 0x000fe20000000a00 */
[----:B------:R-:W-:Y:S01]  /*1520*/  SHF.L.U32 R55, R0, 0x1, RZ ;  /* 0x0000000100377819 */ /* 0x000fe200000006ff */
[----:B------:R-:W-:Y:S01]  /*1530*/  IMAD R4, R124, UR8, RZ ;  /* 0x000000087c047c24 */ /* 0x000fe2000f8e02ff */
[----:B------:R-:W-:Y:S01]  /*1540*/  LEA.HI R2, R54, R54, RZ, 0x1 ;  /* 0x0000003636027211 */ /* 0x000fe200078f08ff */
[C---:B------:R-:W-:Y:S01]  /*1550*/  IMAD.WIDE.U32 R16, R127.reuse, UR6, RZ ;  /* 0x000000067f107c25 */ /* 0x040fe2000f8e00ff */
[----:B------:R-:W1:Y:S01]  /*1560*/  LDC R44, c[0x0][0x218] ;  /* 0x00008600ff2c7b82 */ /* 0x000e620000000800 */
[----:B------:R-:W-:Y:S02]  /*1570*/  IADD3 R12, R108, R105, RZ ;  /* 0x000000696c0c7210 */ /* 0x000fe40007ffe0ff */
[----:B------:R-:W-:Y:S01]  /*1580*/  FADD.FTZ R53, R80, R120 ;  /* 0x0000007850357221 */ /* 0x000fe20000010000 */
[----:B------:R-:W-:Y:S01]  /*1590*/  LOP3.LUT R3, R2, 0xfffffe, RZ, 0xc0, !PT ;  /* 0x00fffffe02037812 */ /* 0x000fe200078ec0ff */
[----:B------:R-:W-:Y:S01]  /*15a0*/  IMAD R2, R124, UR6, RZ ;  /* 0x000000067c027c24 */ /* 0x000fe2000f8e02ff */
[----:B------:R-:W-:Y:S01]  /*15b0*/  ISETP.GE.AND P0, PT, R12, R55, PT ;  /* 0x000000370c00720c */ /* 0x000fe20003f06270 */
[----:B------:R-:W-:Y:S01]  /*15c0*/  IMAD.WIDE.U32 R14, R127, UR8, RZ ;  /* 0x000000087f0e7c25 */ /* 0x000fe2000f8e00ff */
[----:B------:R-:W-:Y:S01]  /*15d0*/  IADD3 R54, R54, -R3, RZ ;  /* 0x8000000336367210 */ /* 0x000fe20007ffe0ff */
[----:B------:R-:W2:Y:S01]  /*15e0*/  LDC.64 R24, c[0x0][0x368] ;  /* 0x0000da00ff187b82 */ /* 0x000ea20000000a00 */
[----:B------:R-:W-:Y:S01]  /*15f0*/  LOP3.LUT R186, R119, 0x1f, RZ, 0xc0, !PT ;  /* 0x0000001f77ba7812 */ /* 0x000fe200078ec0ff */
[----:B------:R-:W-:-:S02]  /*1600*/  IMAD R45, R127, UR7, R2 ;  /* 0x000000077f2d7c24 */ /* 0x000fc4000f8e0202 */
[----:B------:R-:W-:Y:S01]  /*1610*/  FADD.FTZ R52, R81, R120 ;  /* 0x0000007851347221 */ /* 0x000fe20000010000 */
[----:B------:R-:W-:Y:S02]  /*1620*/  IMAD R43, R127, UR9, R4 ;  /* 0x000000097f2b7c24 */ /* 0x000fe4000f8e0204 */
[--C-:B------:R-:W-:Y:S01]  /*1630*/  FADD.FTZ R51, R82, R120.reuse ;  /* 0x0000007852337221 */ /* 0x100fe20000010000 */
[--C-:B------:R-:W-:Y:S01]  /*1640*/  FADD.FTZ R50, R83, R120.reuse ;  /* 0x0000007853327221 */ /* 0x100fe20000010000 */
[--C-:B------:R-:W-:Y:S01]  /*1650*/  FADD.FTZ R49, R84, R120.reuse ;  /* 0x0000007854317221 */ /* 0x100fe20000010000 */
[----:B------:R-:W3:Y:S01]  /*1660*/  LDC.64 R26, c[0x0][0x370] ;  /* 0x0000dc00ff1a7b82 */ /* 0x000ee20000000a00 */
[--C-:B------:R-:W-:Y:S01]  /*1670*/  FADD.FTZ R48, R85, R120.reuse ;  /* 0x0000007855307221 */ /* 0x100fe20000010000 */
[--C-:B------:R-:W-:Y:S01]  /*1680*/  FADD.FTZ R46, R86, R120.reuse ;  /* 0x00000078562e7221 */ /* 0x100fe20000010000 */
[----:B------:R-:W-:Y:S01]  /*1690*/  FADD.FTZ R42, R87, R120 ;  /* 0x00000078572a7221 */ /* 0x000fe20000010000 */
[----:B------:R-:W-:-:S02]  /*16a0*/  MOV R47, RZ ;  /* 0x000000ff002f7202 */ /* 0x000fc40000000f00 */
[----:B------:R-:W-:Y:S02]  /*16b0*/  CS2R R70, SRZ ;  /* 0x0000000000467805 */ /* 0x000fe4000001ff00 */
[----:B------:R-:W-:Y:S02]  /*16c0*/  CS2R R68, SRZ ;  /* 0x0000000000447805 */ /* 0x000fe4000001ff00 */
[----:B------:R-:W-:Y:S01]  /*16d0*/  CS2R R66, SRZ ;  /* 0x0000000000427805 */ /* 0x000fe2000001ff00 */
[----:B------:R-:W4:Y:S01]  /*16e0*/  LDC.64 R28, c[0x0][0x3d0] ;  /* 0x0000f400ff1c7b82 */ /* 0x000f220000000a00 */
[----:B------:R-:W-:Y:S02]  /*16f0*/  CS2R R64, SRZ ;  /* 0x0000000000407805 */ /* 0x000fe4000001ff00 */
[----:B------:R-:W-:Y:S01]  /*1700*/  P2R R185, PR, RZ, 0x1 ;  /* 0x00000001ffb97803 */ /* 0x000fe20000000000 */
[----:B------:R-:W-:Y:S01]  /*1710*/  UMOV UR5, URZ ;  /* 0x0000003f00057c82 */ /* 0x000fe20008000000 */
[----:B------:R-:W-:Y:S01]  /*1720*/  SHF.R.S32.HI R13, RZ, 0x1f, R12 ;  /* 0x0000001fff0d7819 */ /* 0x000fe2000001140c */
[----:B------:R-:W-:Y:S01]  /*1730*/  UMOV UR6, URZ ;  /* 0x0000003f00067c82 */ /* 0x000fe20008000000 */
[----:B------:R-:W-:Y:S01]  /*1740*/  IADD3 R45, R17, R45, RZ ;  /* 0x0000002d112d7210 */ /* 0x000fe20007ffe0ff */
[----:B------:R-:W-:Y:S01]  /*1750*/  ULDC UR26, c[0x0][0x21c] ;  /* 0x00008700001a7ab9 */ /* 0x000fe20000000800 */
[----:B------:R-:W0:Y:S01]  /*1760*/  LDC.64 R30, c[0x0][0x380] ;  /* 0x0000e000ff1e7b82 */ /* 0x000e220000000a00 */
[----:B------:R-:W-:Y:S01]  /*1770*/  IADD3 R43, R15, R43, RZ ;  /* 0x0000002b0f2b7210 */ /* 0x000fe20007ffe0ff */
[----:B------:R-:W-:Y:S01]  /*1780*/  ULDC.64 UR24, c[0x0][0x368] ;  /* 0x0000da0000187ab9 */ /* 0x000fe20000000a00 */
[----:B------:R-:W-:Y:S01]  /*1790*/  ULDC.64 UR22, c[0x0][0x380] ;  /* 0x0000e00000167ab9 */ /* 0x000fe20000000a00 */
[----:B------:R-:W-:Y:S01]  /*17a0*/  ULDC.64 UR16, c[0x0][0x238] ;  /* 0x00008e0000107ab9 */ /* 0x000fe20000000a00 */
[----:B------:R-:W-:Y:S01]  /*17b0*/  ULDC.64 UR18, c[0x0][0x250] ;  /* 0x0000940000127ab9 */ /* 0x000fe20000000a00 */
[----:B------:R-:W-:-:S02]  /*17c0*/  ULDC.64 UR20, c[0x0][0x270] ;  /* 0x00009c0000147ab9 */ /* 0x000fc40000000a00 */
[----:B------:R-:W0:Y:S08]  /*17d0*/  LDC.64 R32, c[0x0][0x2d0] ;  /* 0x0000b400ff207b82 */ /* 0x000e300000000a00 */
[----:B-1----:R-:W0:Y:S02]  /*17e0*/  LDC.64 R34, c[0x0][0x2d8] ;  /* 0x0000b600ff227b82 */ /* 0x002e240000000a00 */
.L_x_15700:
[----:B------:R-:W-:Y:S01]  /*17f0*/  SHF.R.S32.HI R135, RZ, 0x1f, R47 ;  /* 0x0000001fff877819 */ /* 0x000fe2000001142f */
[----:B0-2---:R-:W-:Y:S01]  /*1800*/  IMAD.WIDE.U32 R4, R47, UR20, R12 ;  /* 0x000000142f047c25 */ /* 0x005fe2000f8e000c */
[C---:B------:R-:W-:Y:S02]  /*1810*/  IADD3 R0, R12.reuse, 0x20, RZ ;  /* 0x000000200c007810 */ /* 0x040fe40007ffe0ff */
[----:B------:R-:W-:Y:S01]  /*1820*/  IADD3 R2, R12, 0x40, RZ ;  /* 0x000000400c027810 */ /* 0x000fe20007ffe0ff */
[----:B------:R-:W-:Y:S01]  /*1830*/  IMAD R6, R135, UR20, RZ ;  /* 0x0000001487067c24 */ /* 0x000fe2000f8e02ff */
[-C--:B------:R-:W-:Y:S02]  /*1840*/  ISETP.GE.AND P0, PT, R0, R55.reuse, PT ;  /* 0x000000370000720c */ /* 0x080fe40003f06270 */
[----:B------:R-:W-:Y:S01]  /*1850*/  ISETP.GE.AND P5, PT, R2, R55, PT ;  /* 0x000000370200720c */ /* 0x000fe20003fa6270 */
[----:B------:R-:W-:Y:S01]  /*1860*/  IMAD R3, R47, UR21, R6 ;  /* 0x000000152f037c24 */ /* 0x000fe2000f8e0206 */
[----:B------:R-:W-:-:S02]  /*1870*/  IADD3 R6, R12, 0x80, RZ ;  /* 0x000000800c067810 */ /* 0x000fc40007ffe0ff */
[----:B------:R-:W-:Y:S02]  /*1880*/  IADD3 R0, R12, 0x60, RZ ;  /* 0x000000600c007810 */ /* 0x000fe40007ffe0ff */
[----:B------:R-:W-:Y:S02]  /*1890*/  LEA R2, P1, R4, R110, 0x2 ;  /* 0x0000006e04027211 */ /* 0x000fe400078210ff */
[----:B------:R-:W-:Y:S02]  /*18a0*/  IADD3 R3, R5, R3, RZ ;  /* 0x0000000305037210 */ /* 0x000fe40007ffe0ff */
[-C--:B------:R-:W-:Y:S02]  /*18b0*/  ISETP.GE.AND P3, PT, R6, R55.reuse, PT ;  /* 0x000000370600720c */ /* 0x080fe40003f66270 */
[----:B------:R-:W-:Y:S02]  /*18c0*/  IADD3 R6, R12, 0xa0, RZ ;  /* 0x000000a00c067810 */ /* 0x000fe40007ffe0ff */
[----:B------:R-:W-:-:S02]  /*18d0*/  ISETP.GE.AND P4, PT, R0, R55, PT ;  /* 0x000000370000720c */ /* 0x000fc40003f86270 */
[----:B------:R-:W-:Y:S02]  /*18e0*/  LEA.HI.X R3, R4, R109, R3, 0x2, P1 ;  /* 0x0000006d04037211 */ /* 0x000fe400008f1403 */
[----:B------:R-:W-:Y:S02]  /*18f0*/  MOV R0, RZ ;  /* 0x000000ff00007202 */ /* 0x000fe40000000f00 */
[----:B------:R-:W-:Y:S02]  /*1900*/  IADD3 R4, R12, 0xc0, RZ ;  /* 0x000000c00c047810 */ /* 0x000fe40007ffe0ff */
[-C--:B------:R-:W-:Y:S02]  /*1910*/  ISETP.GE.AND P2, PT, R6, R55.reuse, PT ;  /* 0x000000370600720c */ /* 0x080fe40003f46270 */
[----:B------:R-:W-:Y:S01]  /*1920*/  IADD3 R6, R12, 0xe0, RZ ;  /* 0x000000e00c067810 */ /* 0x000fe20007ffe0ff */
[----:B------:R-:W-:Y:S01]  /*1930*/  HFMA2.MMA R9, -RZ, RZ, 0, 0 ;  /* 0x00000000ff097435 */ /* 0x000fe200000001ff */
[----:B------:R-:W-:Y:S01]  /*1940*/  ISETP.GE.AND P1, PT, R4, R55, PT ;  /* 0x000000370400720c */ /* 0x000fe20003f26270 */
[----:B------:R-:W2:Y:S01]  /*1950*/  @!P0 LDG.E R0, desc[UR12][R2.64+0x80] ;  /* 0x0000800c02008981 */ /* 0x000ea2000c1e1900 */
[----:B------:R-:W-:Y:S01]  /*1960*/  IMAD R8, R135, UR16, RZ ;  /* 0x0000001087087c24 */ /* 0x000fe2000f8e02ff */
[----:B------:R-:W-:-:S02]  /*1970*/  MOV R4, R16 ;  /* 0x0000001000047202 */ /* 0x000fc40000000f00 */
[----:B------:R-:W-:Y:S02]  /*1980*/  MOV R5, R45 ;  /* 0x0000002d00057202 */ /* 0x000fe40000000f00 */
[-C--:B------:R-:W-:Y:S02]  /*1990*/  ISETP.GE.AND P0, PT, R6, R55.reuse, PT ;  /* 0x000000370600720c */ /* 0x080fe40003f06270 */
[----:B------:R-:W-:Y:S02]  /*19a0*/  CS2R R6, SRZ ;  /* 0x0000000000067805 */ /* 0x000fe4000001ff00 */
[----:B------:R-:W-:Y:S01]  /*19b0*/  ISETP.NE.AND P6, PT, R185, RZ, PT ;  /* 0x000000ffb900720c */ /* 0x000fe20003fc5270 */
[C---:B------:R-:W-:Y:S01]  /*19c0*/  IMAD R11, R47.reuse, UR17, R8 ;  /* 0x000000112f0b7c24 */ /* 0x040fe2000f8e0208 */
[----:B------:R-:W-:Y:S01]  /*19d0*/  IADD3 R8, R12, 0x100, RZ ;  /* 0x000001000c087810 */ /* 0x000fe20007ffe0ff */
[----:B------:R-:W-:Y:S01]  /*19e0*/  IMAD.WIDE.U32 R4, R47, UR16, R4 ;  /* 0x000000102f047c25 */ /* 0x000fe2000f8e0004 */
[----:B------:R-:W3:Y:S04]  /*19f0*/  @!P5 LDG.E R9, desc[UR12][R2.64+0x100] ;  /* 0x0001000c0209d981 */ /* 0x000ee8000c1e1900 */
[----:B------:R-:W4:Y:S01]  /*1a00*/  @!P4 LDG.E R6, desc[UR12][R2.64+0x180] ;  /* 0x0001800c0206c981 */ /* 0x000f22000c1e1900 */
[----:B------:R-:W-:Y:S01]  /*1a10*/  ISETP.GE.AND P4, PT, R8, R55, PT ;  /* 0x000000370800720c */ /* 0x000fe20003f86270 */
[----:B------:R-:W-:Y:S01]  /*1a20*/  HFMA2.MMA R8, -RZ, RZ, 0, 0 ;  /* 0x00000000ff087435 */ /* 0x000fe200000001ff */
[----:B0-----:R-:W-:-:S02]  /*1a30*/  LEA R36, P5, R4, R32, 0x3 ;  /* 0x0000002004247211 */ /* 0x001fc400078a18ff */
[----:B------:R-:W-:Y:S02]  /*1a40*/  IADD3 R5, R5, R11, RZ ;  /* 0x0000000b05057210 */ /* 0x000fe40007ffe0ff */
[----:B------:R-:W-:Y:S02]  /*1a50*/  CS2R R40, SRZ ;  /* 0x0000000000287805 */ /* 0x000fe4000001ff00 */
[----:B------:R-:W-:Y:S01]  /*1a60*/  CS2R R10, SRZ ;  /* 0x00000000000a7805 */ /* 0x000fe2000001ff00 */
[----:B------:R-:W2:Y:S01]  /*1a70*/  @!P6 LDG.E R7, desc[UR12][R2.64] ;  /* 0x0000000c0207e981 */ /* 0x000ea2000c1e1900 */
[----:B------:R-:W-:Y:S02]  /*1a80*/  LEA.HI.X R37, R4, R33, R5, 0x3, P5 ;  /* 0x0000002104257211 */ /* 0x000fe400028f1c05 */
[C---:B------:R-:W-:Y:S01]  /*1a90*/  IADD3 R4, R12.reuse, 0x120, RZ ;  /* 0x000001200c047810 */ /* 0x040fe20007ffe0ff */
[----:B------:R-:W4:Y:S01]  /*1aa0*/  @!P0 LDG.E R40, desc[UR12][R2.64+0x380] ;  /* 0x0003800c02288981 */ /* 0x000f22000c1e1900 */
[----:B------:R-:W-:-:S02]  /*1ab0*/  IADD3 R38, R12, 0x140, RZ ;  /* 0x000001400c267810 */ /* 0x000fc40007ffe0ff */
[----:B------:R-:W-:Y:S01]  /*1ac0*/  IADD3 R128, R12, 0x160, RZ ;  /* 0x000001600c807810 */ /* 0x000fe20007ffe0ff */
[----:B------:R-:W4:Y:S01]  /*1ad0*/  @!P1 LDG.E R41, desc[UR12][R2.64+0x300] ;  /* 0x0003000c02299981 */ /* 0x000f22000c1e1900 */
[-C--:B------:R-:W-:Y:S02]  /*1ae0*/  ISETP.GE.AND P0, PT, R4, R55.reuse, PT ;  /* 0x000000370400720c */ /* 0x080fe40003f06270 */
[-C--:B------:R-:W-:Y:S01]  /*1af0*/  ISETP.GE.AND P1, PT, R38, R55.reuse, PT ;  /* 0x000000372600720c */ /* 0x080fe20003f26270 */
[----:B------:R-:W4:Y:S04]  /*1b00*/  @!P3 LDG.E R11, desc[UR12][R2.64+0x200] ;  /* 0x0002000c020bb981 */ /* 0x000f28000c1e1900 */
[----:B------:R-:W4:Y:S01]  /*1b10*/  @!P2 LDG.E R8, desc[UR12][R2.64+0x280] ;  /* 0x0002800c0208a981 */ /* 0x000f22000c1e1900 */
[----:B------:R-:W-:-:S02]  /*1b20*/  ISETP.GE.AND P2, PT, R128, R55, PT ;  /* 0x000000378000720c */ /* 0x000fc40003f46270 */
[----:B------:R-:W-:Y:S01]  /*1b30*/  CS2R R128, SRZ ;  /* 0x0000000000807805 */ /* 0x000fe2000001ff00 */
[----:B------:R-:W4:Y:S04]  /*1b40*/  @!P4 LDG.E R10, desc[UR12][R2.64+0x400] ;  /* 0x0004000c020ac981 */ /* 0x000f28000c1e1900 */
[----:B------:R-:W4:Y:S01]  /*1b50*/  LDG.E.64 R36, desc[UR12][R36.64] ;  /* 0x0000000c24247981 */ /* 0x000f22000c1e1b00 */
[----:B------:R-:W-:Y:S02]  /*1b60*/  MOV R131, RZ ;  /* 0x000000ff00837202 */ /* 0x000fe40000000f00 */
[C---:B------:R-:W-:Y:S01]  /*1b70*/  IADD3 R4, R12.reuse, 0x180, RZ ;  /* 0x000001800c047810 */ /* 0x040fe20007ffe0ff */
[----:B------:R-:W4:Y:S01]  /*1b80*/  @!P0 LDG.E R129, desc[UR12][R2.64+0x480] ;  /* 0x0004800c02818981 */ /* 0x000f22000c1e1900 */
[----:B------:R-:W-:-:S02]  /*1b90*/  IADD3 R38, R12, 0x1a0, RZ ;  /* 0x000001a00c267810 */ /* 0x000fc40007ffe0ff */
[----:B------:R-:W-:Y:S01]  /*1ba0*/  IADD3 R130, R12, 0x1c0, RZ ;  /* 0x000001c00c827810 */ /* 0x000fe20007ffe0ff */
[----:B------:R-:W4:Y:S01]  /*1bb0*/  @!P1 LDG.E R128, desc[UR12][R2.64+0x500] ;  /* 0x0005000c02809981 */ /* 0x000f22000c1e1900 */
[-C--:B------:R-:W-:Y:S02]  /*1bc0*/  ISETP.GE.AND P0, PT, R4, R55.reuse, PT ;  /* 0x000000370400720c */ /* 0x080fe40003f06270 */
[-C--:B------:R-:W-:Y:S01]  /*1bd0*/  ISETP.GE.AND P1, PT, R38, R55.reuse, PT ;  /* 0x000000372600720c */ /* 0x080fe20003f26270 */
[----:B------:R-:W4:Y:S01]  /*1be0*/  @!P2 LDG.E R131, desc[UR12][R2.64+0x580] ;  /* 0x0005800c0283a981 */ /* 0x000f22000c1e1900 */
[----:B------:R-:W-:Y:S02]  /*1bf0*/  IADD3 R132, R12, 0x1e0, RZ ;  /* 0x000001e00c847810 */ /* 0x000fe40007ffe0ff */
[-C--:B------:R-:W-:Y:S01]  /*1c00*/  ISETP.GE.AND P2, PT, R130, R55.reuse, PT ;  /* 0x000000378200720c */ /* 0x080fe20003f46270 */
[----:B------:R-:W-:Y:S01]  /*1c10*/  HFMA2.MMA R130, -RZ, RZ, 0, 0 ;  /* 0x00000000ff827435 */ /* 0x000fe200000001ff */
[----:B------:R-:W-:Y:S01]  /*1c20*/  ISETP.GE.AND P3, PT, R132, R55, PT ;  /* 0x000000378400720c */ /* 0x000fe20003f66270 */
[----:B------:R-:W-:Y:S01]  /*1c30*/  HFMA2.MMA R133, -RZ, RZ, 0, 0 ;  /* 0x00000000ff857435 */ /* 0x000fe200000001ff */
[----:B------:R-:W-:-:S02]  /*1c40*/  MOV R134, RZ ;  /* 0x000000ff00867202 */ /* 0x000fc40000000f00 */
[----:B------:R-:W-:-:S04]  /*1c50*/  MOV R136, RZ ;  /* 0x000000ff00887202 */ /* 0x000fc80000000f00 */
[----:B------:R-:W4:Y:S04]  /*1c60*/  @!P1 LDG.E R134, desc[UR12][R2.64+0x680] ;  /* 0x0006800c02869981 */ /* 0x000f28000c1e1900 */
[----:B------:R-:W4:Y:S04]  /*1c70*/  @!P0 LDG.E R130, desc[UR12][R2.64+0x600] ;  /* 0x0006000c02828981 */ /* 0x000f28000c1e1900 */
[----:B------:R-:W4:Y:S04]  /*1c80*/  @!P2 LDG.E R133, desc[UR12][R2.64+0x700] ;  /* 0x0007000c0285a981 */ /* 0x000f28000c1e1900 */
[----:B------:R0:W4:Y:S01]  /*1c90*/  @!P3 LDG.E R136, desc[UR12][R2.64+0x780] ;  /* 0x0007800c0288b981 */ /* 0x000122000c1e1900 */
[----:B------:R-:W-:Y:S01]  /*1ca0*/  IMAD R38, R135, UR18, RZ ;  /* 0x0000001287267c24 */ /* 0x000fe2000f8e02ff */
[----:B-1----:R-:W1:Y:S03]  /*1cb0*/  S2UR UR8, SR_CgaCtaId ;  /* 0x00000000000879c3 */ /* 0x002e660000008800 */
[----:B------:R-:W-:Y:S01]  /*1cc0*/  IMAD R39, R47, UR19, R38 ;  /* 0x000000132f277c24 */ /* 0x000fe2000f8e0226 */
[----:B0-----:R-:W-:-:S02]  /*1cd0*/  MOV R2, R14 ;  /* 0x0000000e00027202 */ /* 0x001fc40000000f00 */
[----:B------:R-:W-:-:S03]  /*1ce0*/  MOV R3, R43 ;  /* 0x0000002b00037202 */ /* 0x000fc60000000f00 */
[----:B------:R-:W-:-:S03]  /*1cf0*/  IMAD.WIDE.U32 R4, R47, UR18, R2 ;  /* 0x000000122f047c25 */ /* 0x000fc6000f8e0002 */
[----:B------:R-:W-:Y:S02]  /*1d00*/  LEA R38, P0, R4, R34, 0x3 ;  /* 0x0000002204267211 */ /* 0x000fe400078018ff */
[----:B------:R-:W-:-:S04]  /*1d10*/  IADD3 R5, R5, R39, RZ ;  /* 0x0000002705057210 */ /* 0x000fc80007ffe0ff */
[----:B------:R-:W-:Y:S02]  /*1d20*/  LEA.HI.X R39, R4, R35, R5, 0x3, P0 ;  /* 0x0000002304277211 */ /* 0x000fe400000f1c05 */
[----:B------:R-:W-:-:S04]  /*1d30*/  ISETP.NE.AND P0, PT, R186, RZ, PT ;  /* 0x000000ffba00720c */ /* 0x000fc80003f05270 */
[----:B------:R-:W-:Y:S01]  /*1d40*/  ISETP.LT.OR P1, PT, R107, 0x2, P0 ;  /* 0x000000026b00780c */ /* 0x000fe20000721670 */
[----:B------:R-:W-:Y:S01]  /*1d50*/  UMOV UR7, 0x400 ;  /* 0x0000040000077882 */ /* 0x000fe20000000000 */
[C---:B------:R-:W-:Y:S01]  /*1d60*/  IADD3 R4, R117.reuse, 0x100, RZ ;  /* 0x0000010075047810 */ /* 0x040fe20007ffe0ff */
[----:B-1----:R-:W-:Y:S01]  /*1d70*/  ULEA UR7, UR8, UR7, 0x18 ;  /* 0x0000000708077291 */ /* 0x002fe2000f8ec03f */
[----:B------:R-:W-:Y:S01]  /*1d80*/  IADD3 R2, R117, 0x140, RZ ;  /* 0x0000014075027810 */ /* 0x000fe20007ffe0ff */
[----:B------:R-:W-:Y:S01]  /*1d90*/  FADD.FTZ R132, R87, R120 ;  /* 0x0000007857847221 */ /* 0x000fe20000010000 */
[-C--:B------:R-:W-:Y:S01]  /*1da0*/  LEA.HI.SX32 R4, R4, R117.reuse, 0x1b ;  /* 0x0000007504047211 */ /* 0x080fe200078fdaff */
[----:B------:R-:W5:Y:S01]  /*1db0*/  LDG.E.64 R38, desc[UR12][R38.64] ;  /* 0x0000000c26267981 */ /* 0x000f62000c1e1b00 */
[----:B------:R-:W-:Y:S02]  /*1dc0*/  LEA.HI.SX32 R2, R2, R117, 0x1b ;  /* 0x0000007502027211 */ /* 0x000fe400078fdaff */
[----:B------:R-:W-:-:S03]  /*1dd0*/  LEA R3, R4, UR7, 0x2 ;  /* 0x0000000704037c11 */ /* 0x000fc6000f8e10ff */
[----:B------:R-:W0:Y:S01]  /*1de0*/  @!P1 LDC R137, c[0x0][0x21c] ;  /* 0x00008700ff899b82 */ /* 0x000e220000000800 */
[----:B------:R-:W-:Y:S02]  /*1df0*/  IADD3 R4, R117, 0x160, RZ ;  /* 0x0000016075047810 */ /* 0x000fe40007ffe0ff */
[----:B------:R-:W-:Y:S02]  /*1e00*/  ISETP.NE.AND P2, PT, R119, RZ, PT ;  /* 0x000000ff7700720c */ /* 0x000fe40003f45270 */
[----:B------:R-:W-:-:S04]  /*1e10*/  LEA.HI.SX32 R4, R4, R117, 0x1b ;  /* 0x0000007504047211 */ /* 0x000fc800078fdaff */
[----:B------:R-:W-:Y:S01]  /*1e20*/  LEA R4, R4, UR7, 0x2 ;  /* 0x0000000704047c11 */ /* 0x000fe2000f8e10ff */
[----:B------:R-:W-:Y:S01]  /*1e30*/  FADD.FTZ R140, R85, R120 ;  /* 0x00000078558c7221 */ /* 0x000fe20000010000 */
[----:B--2---:R-:W-:Y:S04]  /*1e40*/  STS [R104], R7 ;  /* 0x0000000768007388 */ /* 0x004fe80000000800 */
[----:B------:R1:W-:Y:S04]  /*1e50*/  STS [R103+0x80], R0 ;  /* 0x0000800067007388 */ /* 0x0003e80000000800 */
[----:B---3--:R-:W-:Y:S04]  /*1e60*/  STS [R102+0x100], R9 ;  /* 0x0001000966007388 */ /* 0x008fe80000000800 */
[----:B----4-:R2:W-:Y:S01]  /*1e70*/  STS [R101+0x180], R6 ;  /* 0x0001800665007388 */ /* 0x0105e20000000800 */
[----:B-1----:R-:W-:-:S03]  /*1e80*/  IADD3 R0, R117, 0x120, RZ ;  /* 0x0000012075007810 */ /* 0x002fc60007ffe0ff */
[----:B------:R-:W-:Y:S01]  /*1e90*/  STS [R100+0x200], R11 ;  /* 0x0002000b64007388 */ /* 0x000fe20000000800 */
[----:B------:R-:W-:-:S03]  /*1ea0*/  LEA.HI.SX32 R0, R0, R117, 0x1b ;  /* 0x0000007500007211 */ /* 0x000fc600078fdaff */
[----:B------:R-:W-:Y:S04]  /*1eb0*/  STS [R99+0x280], R8 ;  /* 0x0002800863007388 */ /* 0x000fe80000000800 */
[----:B------:R-:W-:Y:S01]  /*1ec0*/  STS [R98+0x300], R41 ;  /* 0x0003002962007388 */ /* 0x000fe20000000800 */
[----:B------:R-:W-:Y:S01]  /*1ed0*/  FMUL.FTZ R5, R36, 1.4426950216293334961 ;  /* 0x3fb8aa3b24057820 */ /* 0x000fe20000410000 */
[----:B--2---:R-:W-:Y:S02]  /*1ee0*/  FMUL.FTZ R6, R37, R132 ;  /* 0x0000008425067220 */ /* 0x004fe40000410000 */
[----:B------:R-:W-:Y:S01]  /*1ef0*/  STS [R97+0x380], R40 ;  /* 0x0003802861007388 */ /* 0x000fe20000000800 */
[----:B------:R-:W-:-:S03]  /*1f00*/  LEA R0, R0, UR7, 0x2 ;  /* 0x0000000700007c11 */ /* 0x000fc6000f8e10ff */
[----:B------:R1:W-:Y:S01]  /*1f10*/  STS [R3+0x400], R10 ;  /* 0x0004000a03007388 */ /* 0x0003e20000000800 */
[----:B------:R-:W-:Y:S01]  /*1f20*/  FMUL.FTZ R7, R5, R132 ;  /* 0x0000008405077220 */ /* 0x000fe20000410000 */
[----:B------:R-:W-:Y:S01]  /*1f30*/  FMUL.RZ R9, R6, 0.15915493667125701904 ;  /* 0x3e22f98306097820 */ /* 0x000fe2000040c000 */
[----:B-1----:R-:W-:Y:S02]  /*1f40*/  LEA R3, R2, UR7, 0x2 ;  /* 0x0000000702037c11 */ /* 0x002fe4000f8e10ff */
[C---:B------:R-:W-:Y:S01]  /*1f50*/  IADD3 R2, R117.reuse, 0x180, RZ ;  /* 0x0000018075027810 */ /* 0x040fe20007ffe0ff */
[----:B------:R1:W-:Y:S01]  /*1f60*/  MUFU.EX2 R11, R7 ;  /* 0x00000007000b7308 */ /* 0x0003e20000000800 */
[----:B------:R-:W-:Y:S02]  /*1f70*/  STS [R0+0x480], R129 ;  /* 0x0004808100007388 */ /* 0x000fe40000000800 */
[----:B------:R-:W-:Y:S02]  /*1f80*/  LEA.HI.SX32 R2, R2, R117, 0x1b ;  /* 0x0000007502027211 */ /* 0x000fe400078fdaff */
[----:B------:R2:W-:Y:S01]  /*1f90*/  STS [R3+0x500], R128 ;  /* 0x0005008003007388 */ /* 0x0005e20000000800 */
[----:B------:R-:W-:-:S02]  /*1fa0*/  IADD3 R6, R117, 0x1a0, RZ ;  /* 0x000001a075067810 */ /* 0x000fc40007ffe0ff */
[----:B------:R-:W3:Y:S01]  /*1fb0*/  MUFU.COS R138, R9 ;  /* 0x00000009008a7308 */ /* 0x000ee20000000000 */
[----:B------:R-:W-:Y:S02]  /*1fc0*/  IADD3 R8, R117, 0x1c0, RZ ;  /* 0x000001c075087810 */ /* 0x000fe40007ffe0ff */
[----:B------:R-:W-:Y:S02]  /*1fd0*/  LEA.HI.SX32 R6, R6, R117, 0x1b ;  /* 0x0000007506067211 */ /* 0x000fe400078fdaff */
[----:B--2---:R-:W-:-:S03]  /*1fe0*/  LEA R3, R2, UR7, 0x2 ;  /* 0x0000000702037c11 */ /* 0x004fc6000f8e10ff */
[----:B------:R-:W2:Y:S01]  /*1ff0*/  MUFU.SIN R40, R9 ;  /* 0x0000000900287308 */ /* 0x000ea20000000400 */
[----:B------:R-:W-:Y:S02]  /*2000*/  @!P1 IADD3 R2, R107, -0x2, RZ ;  /* 0xfffffffe6b029810 */ /* 0x000fe40007ffe0ff */
[C---:B------:R-:W-:Y:S02]  /*2010*/  IADD3 R10, R117.reuse, 0x1e0, RZ ;  /* 0x000001e0750a7810 */ /* 0x040fe40007ffe0ff */
[----:B------:R-:W-:Y:S01]  /*2020*/  LEA.HI.SX32 R8, R8, R117, 0x1b ;  /* 0x0000007508087211 */ /* 0x000fe200078fdaff */
[----:B0-----:R-:W-:Y:S01]  /*2030*/  @!P1 IMAD R129, R2, R137, R47 ;  /* 0x0000008902819224 */ /* 0x001fe200078e022f */
[----:B------:R-:W-:Y:S02]  /*2040*/  SHF.L.U32 R2, R117, 0x4, RZ ;  /* 0x0000000475027819 */ /* 0x000fe400000006ff */
[----:B-1----:R-:W-:Y:S01]  /*2050*/  LEA R7, R6, UR7, 0x2 ;  /* 0x0000000706077c11 */ /* 0x002fe2000f8e10ff */
[----:B------:R0:W-:Y:S01]  /*2060*/  STS [R4+0x580], R131 ;  /* 0x0005808304007388 */ /* 0x0001e20000000800 */
[----:B------:R-:W-:-:S02]  /*2070*/  LEA.HI.SX32 R10, R10, R117, 0x1b ;  /* 0x000000750a0a7211 */ /* 0x000fc400078fdaff */
[----:B------:R-:W-:Y:S01]  /*2080*/  LEA R0, R8, UR7, 0x2 ;  /* 0x0000000708007c11 */ /* 0x000fe2000f8e10ff */
[----:B------:R-:W-:Y:S01]  /*2090*/  STS [R3+0x600], R130 ;  /* 0x0006008203007388 */ /* 0x000fe20000000800 */
[----:B------:R-:W-:Y:S02]  /*20a0*/  LEA.HI.SX32 R2, R2, R2, 0x1b ;  /* 0x0000000202027211 */ /* 0x000fe400078fdaff */
[----:B------:R-:W-:Y:S01]  /*20b0*/  LEA R41, R10, UR7, 0x2 ;  /* 0x000000070a297c11 */ /* 0x000fe2000f8e10ff */
[----:B------:R-:W-:Y:S01]  /*20c0*/  STS [R7+0x680], R134 ;  /* 0x0006808607007388 */ /* 0x000fe20000000800 */
[----:B0-----:R-:W-:Y:S02]  /*20d0*/  LEA R4, R54, R47, 0x8 ;  /* 0x0000002f36047211 */ /* 0x001fe400078e40ff */
[----:B------:R-:W-:Y:S01]  /*20e0*/  @P2 IADD3 R4, R119, 0x200, RZ ;  /* 0x0000020077042810 */ /* 0x000fe20007ffe0ff */
[----:B------:R0:W-:Y:S01]  /*20f0*/  STS [R0+0x700], R133 ;  /* 0x0007008500007388 */ /* 0x0001e20000000800 */
[C---:B---3--:R-:W-:Y:S01]  /*2100*/  FMUL.FTZ R10, R11.reuse, R138 ;  /* 0x0000008a0b0a7220 */ /* 0x048fe20000410000 */
[----:B--2---:R-:W-:Y:S01]  /*2110*/  FMUL.FTZ R11, R11, R40 ;  /* 0x000000280b0b7220 */ /* 0x004fe20000410000 */
[----:B------:R-:W-:Y:S01]  /*2120*/  LEA R4, R4, UR7, 0x3 ;  /* 0x0000000704047c11 */ /* 0x000fe2000f8e18ff */
[----:B------:R-:W-:Y:S01]  /*2130*/  STS [R41+0x780], R136 ;  /* 0x0007808829007388 */ /* 0x000fe20000000800 */
[----:B0-----:R-:W-:Y:S01]  /*2140*/  LEA R0, R2, UR7, 0x2 ;  /* 0x0000000702007c11 */ /* 0x001fe2000f8e10ff */
[----:B------:R-:W-:-:S04]  /*2150*/  NOP ;  /* 0x0000000000007918 */ /* 0x000fc80000000000 */
[----:B------:R-:W0:Y:S04]  /*2160*/  LDS R146, [R0] ;  /* 0x0000000000927984 */ /* 0x000e280000000800 */
[----:B------:R-:W1:Y:S04]  /*2170*/  LDS R184, [R0+0x4] ;  /* 0x0000040000b87984 */ /* 0x000e680000000800 */
[----:B------:R-:W2:Y:S04]  /*2180*/  LDS R137, [R0+0x8] ;  /* 0x0000080000897984 */ /* 0x000ea80000000800 */
        /* <DEDUP_REMOVED lines=14> */
[----:B------:R-:W-:-:S04]  /*2270*/  FADD.FTZ R138, R86, R120 ;  /* 0x00000078568a7221 */ /* 0x000fc80000010000 */
[----:B------:R-:W-:-:S04]  /*2280*/  FMUL.FTZ R6, R37, R138 ;  /* 0x0000008a25067220 */ /* 0x000fc80000410000 */
[----:B------:R-:W-:Y:S01]  /*2290*/  FMUL.RZ R40, R6, 0.15915493667125701904 ;  /* 0x3e22f98306287820 */ /* 0x000fe2000040c000 */
[----:B------:R-:W-:Y:S01]  /*22a0*/  FMUL.FTZ R6, R5, R138 ;  /* 0x0000008a05067220 */ /* 0x000fe20000410000 */
[----:B------:R-:W-:Y:S01]  /*22b0*/  CS2R R8, SRZ ;  /* 0x0000000000087805 */ /* 0x000fe2000001ff00 */
[----:B------:R-:W-:Y:S01]  /*22c0*/  @!P1 IMAD.WIDE R2, R129, 0x10, R22 ;  /* 0x0000001081029825 */ /* 0x000fe200078e0216 */
[----:B------:R-:W-:Y:S03]  /*22d0*/  BAR.SYNC.DEFER_BLOCKING 0x0 ;  /* 0x0000000000007b1d */ /* 0x000fe60000010000 */
[----:B-1----:R-:W-:Y:S01]  /*22e0*/  FMUL.FTZ R0, R37, R140 ;  /* 0x0000008c25007220 */ /* 0x002fe20000410000 */
[--C-:B------:R-:W-:Y:S01]  /*22f0*/  FADD.FTZ R134, R84, R120.reuse ;  /* 0x0000007854867221 */ /* 0x100fe20000010000 */
[----:B------:R-:W-:Y:S01]  /*2300*/  FADD.FTZ R136, R83, R120 ;  /* 0x0000007853887221 */ /* 0x000fe20000010000 */
[----:B------:R-:W-:Y:S01]  /*2310*/  MUFU.SIN R7, R40 ;  /* 0x0000002800077308 */ /* 0x000fe20000000400 */
[----:B------:R-:W-:-:S02]  /*2320*/  FMUL.RZ R128, R0, 0.15915493667125701904 ;  /* 0x3e22f98300807820 */ /* 0x000fc4000040c000 */
[----:B--2---:R-:W-:Y:S01]  /*2330*/  FMUL.FTZ R4, R37, R136 ;  /* 0x0000008825047220 */ /* 0x004fe20000410000 */
[----:B------:R-:W-:-:S04]  /*2340*/  FADD.FTZ R129, R82, R120 ;  /* 0x0000007852817221 */ /* 0x000fc80000010000 */
[----:B------:R-:W1:Y:S01]  /*2350*/  MUFU.EX2 R6, R6 ;  /* 0x0000000600067308 */ /* 0x000e620000000800 */
[----:B------:R-:W-:-:S07]  /*2360*/  FMUL.FTZ R0, R5, R140 ;  /* 0x0000008c05007220 */ /* 0x000fce0000410000 */
[----:B------:R2:W3:Y:S01]  /*2370*/  MUFU.COS R41, R40 ;  /* 0x0000002800297308 */ /* 0x0004e20000000000 */
[----:B------:R4:W5:Y:S07]  /*2380*/  @!P1 LDG.E.64 R8, desc[UR12][R2.64+0x8] ;  /* 0x0000080c02089981 */ /* 0x00096e000c1e1b00 */
[----:B------:R-:W-:Y:S01]  /*2390*/  MUFU.COS R155, R128 ;  /* 0x00000080009b7308 */ /* 0x000fe20000000000 */
[----:B----4-:R-:W-:-:S07]  /*23a0*/  FMUL.FTZ R2, R37, R134 ;  /* 0x0000008625027220 */ /* 0x010fce0000410000 */
[----:B------:R4:W-:Y:S01]  /*23b0*/  MUFU.SIN R3, R128 ;  /* 0x0000008000037308 */ /* 0x0009e20000000400 */
[----:B--2---:R-:W-:Y:S01]  /*23c0*/  FMUL.RZ R40, R2, 0.15915493667125701904 ;  /* 0x3e22f98302287820 */ /* 0x004fe2000040c000 */
[----:B------:R-:W-:Y:S01]  /*23d0*/  FMUL.FTZ R2, R5, R134 ;  /* 0x0000008605027220 */ /* 0x000fe20000410000 */
[----:B------:R-:W-:Y:S01]  /*23e0*/  FADD.FTZ R130, R81, R120 ;  /* 0x0000007851827221 */ /* 0x000fe20000010000 */
[----:B----4-:R-:W-:Y:S01]  /*23f0*/  FMUL.RZ R128, R4, 0.15915493667125701904 ;  /* 0x3e22f98304807820 */ /* 0x010fe2000040c000 */
[----:B------:R-:W-:-:S03]  /*2400*/  FMUL.FTZ R4, R37, R129 ;  /* 0x0000008125047220 */ /* 0x000fc60000410000 */
[----:B------:R2:W4:Y:S01]  /*2410*/  MUFU.EX2 R156, R0 ;  /* 0x00000000009c7308 */ /* 0x0005220000000800 */
[----:B------:R-:W-:Y:S01]  /*2420*/  FMUL.RZ R145, R4, 0.15915493667125701904 ;  /* 0x3e22f98304917820 */ /* 0x000fe2000040c000 */
[----:B-1----:R-:W-:Y:S01]  /*2430*/  FMUL.FTZ R152, R6, R7 ;  /* 0x0000000706987220 */ /* 0x002fe20000410000 */
[----:B--2---:R-:W-:-:S05]  /*2440*/  FMUL.FTZ R0, R5, R136 ;  /* 0x0000008805007220 */ /* 0x004fca0000410000 */
[----:B------:R-:W-:Y:S01]  /*2450*/  MUFU.SIN R131, R40 ;  /* 0x0000002800837308 */ /* 0x000fe20000000400 */
[----:B---3--:R-:W-:Y:S01]  /*2460*/  FMUL.FTZ R150, R6, R41 ;  /* 0x0000002906967220 */ /* 0x008fe20000410000 */
[----:B------:R-:W-:-:S06]  /*2470*/  FMUL.FTZ R7, RZ, R152 ;  /* 0x00000098ff077220 */ /* 0x000fcc0000410000 */
[----:B------:R1:W-:Y:S01]  /*2480*/  MUFU.COS R159, R40 ;  /* 0x00000028009f7308 */ /* 0x0003e20000000000 */
[----:B------:R-:W-:-:S07]  /*2490*/  FMUL.FTZ R4, R5, R129 ;  /* 0x0000008105047220 */ /* 0x000fce0000410000 */
[----:B------:R-:W2:Y:S01]  /*24a0*/  MUFU.EX2 R2, R2 ;  /* 0x0000000200027308 */ /* 0x000ea20000000800 */
[----:B-1----:R-:W-:-:S07]  /*24b0*/  FMUL.FTZ R40, R37, R130 ;  /* 0x0000008225287220 */ /* 0x002fce0000410000 */
[----:B------:R1:W-:Y:S08]  /*24c0*/  MUFU.EX2 R166, R0 ;  /* 0x0000000000a67308 */ /* 0x0003f00000000800 */
[----:B------:R-:W-:Y:S01]  /*24d0*/  MUFU.SIN R133, R128 ;  /* 0x0000008000857308 */ /* 0x000fe20000000400 */
[----:B-1----:R-:W-:-:S07]  /*24e0*/  FMUL.FTZ R0, R5, R130 ;  /* 0x0000008205007220 */ /* 0x002fce0000410000 */
[----:B------:R1:W-:Y:S08]  /*24f0*/  MUFU.COS R141, R128 ;  /* 0x00000080008d7308 */ /* 0x0003f00000000000 */
[----:B------:R-:W-:Y:S01]  /*2500*/  MUFU.SIN R171, R145 ;  /* 0x0000009100ab7308 */ /* 0x000fe20000000400 */
[----:B-1----:R-:W-:-:S07]  /*2510*/  FADD.FTZ R128, R80, R120 ;  /* 0x0000007850807221 */ /* 0x002fce0000010000 */
[----:B------:R1:W-:Y:S01]  /*2520*/  MUFU.COS R157, R145 ;  /* 0x00000091009d7308 */ /* 0x0003e20000000000 */
[-C--:B------:R-:W-:Y:S01]  /*2530*/  FMUL.FTZ R158, R5, R128.reuse ;  /* 0x00000080059e7220 */ /* 0x080fe20000410000 */
[----:B------:R-:W-:Y:S01]  /*2540*/  FMUL.FTZ R5, R37, R128 ;  /* 0x0000008025057220 */ /* 0x000fe20000410000 */
[----:B-1----:R-:W-:-:S05]  /*2550*/  FMUL.FTZ R145, R94, R42 ;  /* 0x0000002a5e917220 */ /* 0x002fca0000410000 */
[----:B------:R1:W-:Y:S01]  /*2560*/  MUFU.EX2 R175, R0 ;  /* 0x0000000000af7308 */ /* 0x0003e20000000800 */
[----:B------:R-:W-:Y:S01]  /*2570*/  FMUL.RZ R160, R40, 0.15915493667125701904 ;  /* 0x3e22f98328a07820 */ /* 0x000fe2000040c000 */
[-C--:B------:R-:W-:Y:S01]  /*2580*/  FFMA.FTZ R6, R150, R145.reuse, -R7 ;  /* 0x0000009196067223 */ /* 0x080fe20000010807 */
[----:B------:R-:W-:Y:S01]  /*2590*/  FMUL.RZ R161, R5, 0.15915493667125701904 ;  /* 0x3e22f98305a17820 */ /* 0x000fe2000040c000 */
[----:B-1----:R-:W-:Y:S01]  /*25a0*/  FMUL.FTZ R0, R152, R145 ;  /* 0x0000009198007220 */ /* 0x002fe20000410000 */
[----:B----4-:R-:W-:-:S03]  /*25b0*/  FMUL.FTZ R155, R156, R155 ;  /* 0x0000009b9c9b7220 */ /* 0x010fc60000410000 */
[----:B------:R-:W-:Y:S01]  /*25c0*/  FFMA.FTZ R0, RZ, R150, R0 ;  /* 0x00000096ff007223 */ /* 0x000fe20000010000 */
[----:B------:R-:W-:Y:S01]  /*25d0*/  FMUL.FTZ R156, R156, R3 ;  /* 0x000000039c9c7220 */ /* 0x000fe20000410000 */
[----:B------:R-:W-:Y:S01]  /*25e0*/  FFMA.FTZ R6, R95, R46, R6 ;  /* 0x0000002e5f067223 */ /* 0x000fe20000010006 */
[----:B------:R-:W-:Y:S01]  /*25f0*/  MUFU.SIN R40, R160 ;  /* 0x000000a000287308 */ /* 0x000fe20000000400 */
[----:B------:R-:W-:Y:S01]  /*2600*/  FADD.FTZ R0, RZ, R0 ;  /* 0x00000000ff007221 */ /* 0x000fe20000010000 */
[----:B--2---:R-:W-:-:S03]  /*2610*/  FMUL.FTZ R159, R2, R159 ;  /* 0x0000009f029f7220 */ /* 0x004fc60000410000 */
[----:B------:R-:W-:-:S03]  /*2620*/  FMUL.FTZ R7, R156, R0 ;  /* 0x000000009c077220 */ /* 0x000fc60000410000 */
[----:B------:R1:W-:Y:S08]  /*2630*/  MUFU.COS R142, R160 ;  /* 0x000000a0008e7308 */ /* 0x0003f00000000000 */
[----:B------:R-:W-:Y:S01]  /*2640*/  MUFU.EX2 R158, R158 ;  /* 0x0000009e009e7308 */ /* 0x000fe20000000800 */
[----:B-1----:R-:W-:Y:S01]  /*2650*/  FMUL.FTZ R160, R2, R131 ;  /* 0x0000008302a07220 */ /* 0x002fe20000410000 */
[----:B------:R-:W-:-:S06]  /*2660*/  FMUL.FTZ R2, R156, R6 ;  /* 0x000000069c027220 */ /* 0x000fcc0000410000 */
[----:B------:R-:W1:Y:S01]  /*2670*/  MUFU.SIN R5, R161 ;  /* 0x000000a100057308 */ /* 0x000e620000000400 */
[----:B------:R-:W-:-:S07]  /*2680*/  FFMA.FTZ R2, R155, R0, R2 ;  /* 0x000000009b027223 */ /* 0x000fce0000010002 */
[----:B------:R-:W2:Y:S01]  /*2690*/  MUFU.COS R3, R161 ;  /* 0x000000a100037308 */ /* 0x000ea20000000000 */
[----:B------:R-:W-:Y:S01]  /*26a0*/  FFMA.FTZ R6, R155, R6, -R7 ;  /* 0x000000069b067223 */ /* 0x000fe20000010807 */
[----:B------:R-:W-:-:S03]  /*26b0*/  FADD.FTZ R2, RZ, R2 ;  /* 0x00000002ff027221 */ /* 0x000fc60000010000 */
[----:B------:R-:W-:-:S03]  /*26c0*/  FFMA.FTZ R6, R93, R48, R6 ;  /* 0x000000305d067223 */ /* 0x000fc60000010006 */
[----:B------:R-:W3:Y:S01]  /*26d0*/  MUFU.EX2 R4, R4 ;  /* 0x0000000400047308 */ /* 0x000ee20000000800 */
[C---:B------:R-:W-:Y:S01]  /*26e0*/  FMUL.FTZ R0, R160.reuse, R2 ;  /* 0x00000002a0007220 */ /* 0x040fe20000410000 */
[-C--:B------:R-:W-:Y:S01]  /*26f0*/  FMUL.FTZ R7, R160, R6.reuse ;  /* 0x00000006a0077220 */ /* 0x080fe20000410000 */
[C---:B-1----:R-:W-:Y:S02]  /*2700*/  FMUL.FTZ R182, R158.reuse, R5 ;  /* 0x000000059eb67220 */ /* 0x042fe40000410000 */
[C---:B------:R-:W-:Y:S01]  /*2710*/  FFMA.FTZ R5, R159.reuse, R6, -R0 ;  /* 0x000000069f057223 */ /* 0x040fe20000010800 */
[----:B------:R-:W-:Y:S01]  /*2720*/  FFMA.FTZ R7, R159, R2, R7 ;  /* 0x000000029f077223 */ /* 0x000fe20000010007 */
[----:B--2---:R-:W-:Y:S01]  /*2730*/  FMUL.FTZ R180, R158, R3 ;  /* 0x000000039eb47220 */ /* 0x004fe20000410000 */
[CC--:B------:R-:W-:Y:S01]  /*2740*/  FMUL.FTZ R3, R11.reuse, R152.reuse ;  /* 0x000000980b037220 */ /* 0x0c0fe20000410000 */
[----:B------:R-:W-:Y:S01]  /*2750*/  FMUL.FTZ R164, R166, R141 ;  /* 0x0000008da6a47220 */ /* 0x000fe20000410000 */
[----:B------:R-:W-:Y:S01]  /*2760*/  FMUL.FTZ R0, R10, R152 ;  /* 0x000000980a007220 */ /* 0x000fe20000410000 */
[----:B------:R-:W-:Y:S01]  /*2770*/  FMUL.FTZ R166, R166, R133 ;  /* 0x00000085a6a67220 */ /* 0x000fe20000410000 */
[-C--:B------:R-:W-:Y:S01]  /*2780*/  FFMA.FTZ R3, R10, R150.reuse, -R3 ;  /* 0x000000960a037223 */ /* 0x080fe20000010803 */
[----:B------:R-:W-:Y:S01]  /*2790*/  FFMA.FTZ R5, R92, R49, R5 ;  /* 0x000000315c057223 */ /* 0x000fe20000010005 */
[----:B------:R-:W-:Y:S01]  /*27a0*/  FADD.FTZ R7, RZ, R7 ;  /* 0x00000007ff077221 */ /* 0x000fe20000010000 */
[C---:B---3--:R-:W-:Y:S01]  /*27b0*/  FMUL.FTZ R170, R4.reuse, R157 ;  /* 0x0000009d04aa7220 */ /* 0x048fe20000410000 */
[----:B------:R-:W-:Y:S01]  /*27c0*/  FMUL.FTZ R171, R4, R171 ;  /* 0x000000ab04ab7220 */ /* 0x000fe20000410000 */
[----:B------:R-:W-:Y:S01]  /*27d0*/  FFMA.FTZ R0, R11, R150, R0 ;  /* 0x000000960b007223 */ /* 0x000fe20000010000 */
[----:B------:R-:W-:Y:S01]  /*27e0*/  FMUL.FTZ R4, R156, R3 ;  /* 0x000000039c047220 */ /* 0x000fe20000410000 */
[C---:B------:R-:W-:Y:S01]  /*27f0*/  FMUL.FTZ R41, R166.reuse, R5 ;  /* 0x00000005a6297220 */ /* 0x040fe20000410000 */
[-C--:B------:R-:W-:Y:S01]  /*2800*/  FMUL.FTZ R6, R166, R7.reuse ;  /* 0x00000007a6067220 */ /* 0x080fe20000410000 */
[-C--:B------:R-:W-:Y:S01]  /*2810*/  FMUL.FTZ R2, R156, R0.reuse ;  /* 0x000000009c027220 */ /* 0x080fe20000410000 */
[C---:B------:R-:W-:Y:S01]  /*2820*/  FFMA.FTZ R4, R155.reuse, R0, R4 ;  /* 0x000000009b047223 */ /* 0x040fe20000010004 */
[C---:B------:R-:W-:Y:S01]  /*2830*/  FFMA.FTZ R41, R164.reuse, R7, R41 ;  /* 0x00000007a4297223 */ /* 0x040fe20000010029 */
[----:B------:R-:W-:Y:S01]  /*2840*/  FFMA.FTZ R6, R164, R5, -R6 ;  /* 0x00000005a4067223 */ /* 0x000fe20000010806 */
[----:B------:R-:W-:Y:S01]  /*2850*/  FFMA.FTZ R2, R155, R3, -R2 ;  /* 0x000000039b027223 */ /* 0x000fe20000010802 */
[C---:B------:R-:W-:Y:S01]  /*2860*/  FMUL.FTZ R0, R160.reuse, R4 ;  /* 0x00000004a0007220 */ /* 0x040fe20000410000 */
[----:B------:R-:W-:Y:S01]  /*2870*/  FADD.FTZ R41, RZ, R41 ;  /* 0x00000029ff297221 */ /* 0x000fe20000010000 */
[----:B------:R-:W-:Y:S01]  /*2880*/  FFMA.FTZ R6, R91, R50, R6 ;  /* 0x000000325b067223 */ /* 0x000fe20000010006 */
[-C--:B------:R-:W-:Y:S01]  /*2890*/  FMUL.FTZ R5, R160, R2.reuse ;  /* 0x00000002a0057220 */ /* 0x080fe20000410000 */
[----:B------:R-:W-:Y:S01]  /*28a0*/  FFMA.FTZ R3, R159, R2, -R0 ;  /* 0x000000029f037223 */ /* 0x000fe20000010800 */
[C---:B------:R-:W-:Y:S01]  /*28b0*/  FMUL.FTZ R131, R171.reuse, R41 ;  /* 0x00000029ab837220 */ /* 0x040fe20000410000 */
[----:B------:R-:W-:Y:S01]  /*28c0*/  FMUL.FTZ R2, R171, R6 ;  /* 0x00000006ab027220 */ /* 0x000fe20000410000 */
[----:B------:R-:W-:Y:S01]  /*28d0*/  FFMA.FTZ R5, R159, R4, R5 ;  /* 0x000000049f057223 */ /* 0x000fe20000010005 */
[----:B------:R-:W-:Y:S01]  /*28e0*/  FMUL.FTZ R7, R166, R3 ;  /* 0x00000003a6077220 */ /* 0x000fe20000410000 */
[C---:B------:R-:W-:Y:S01]  /*28f0*/  FFMA.FTZ R131, R170.reuse, R6, -R131 ;  /* 0x00000006aa837223 */ /* 0x040fe20000010883 */
[----:B------:R-:W-:Y:S01]  /*2900*/  FFMA.FTZ R2, R170, R41, R2 ;  /* 0x00000029aa027223 */ /* 0x000fe20000010002 */
[C---:B------:R-:W-:Y:S01]  /*2910*/  FMUL.FTZ R173, R175.reuse, R142 ;  /* 0x0000008eafad7220 */ /* 0x040fe20000410000 */
[-C--:B------:R-:W-:Y:S01]  /*2920*/  FMUL.FTZ R0, R166, R5.reuse ;  /* 0x00000005a6007220 */ /* 0x080fe20000410000 */
[----:B------:R-:W-:Y:S01]  /*2930*/  FMUL.FTZ R175, R175, R40 ;  /* 0x00000028afaf7220 */ /* 0x000fe20000410000 */
[----:B------:R-:W-:Y:S01]  /*2940*/  FFMA.FTZ R7, R164, R5, R7 ;  /* 0x00000005a4077223 */ /* 0x000fe20000010007 */
[----:B------:R-:W-:Y:S01]  /*2950*/  FFMA.FTZ R4, R90, R51, R131 ;  /* 0x000000335a047223 */ /* 0x000fe20000010083 */
[----:B------:R-:W-:Y:S01]  /*2960*/  FADD.FTZ R6, RZ, R2 ;  /* 0x00000002ff067221 */ /* 0x000fe20000010000 */
[----:B------:R-:W-:Y:S01]  /*2970*/  FFMA.FTZ R0, R164, R3, -R0 ;  /* 0x00000003a4007223 */ /* 0x000fe20000010800 */
[----:B------:R-:W-:Y:S01]  /*2980*/  ISETP.NE.AND P1, PT, R119, 0x1f, PT ;  /* 0x0000001f7700780c */ /* 0x000fe20003f25270 */
[-C--:B------:R-:W-:Y:S01]  /*2990*/  FMUL.FTZ R3, R171, R7.reuse ;  /* 0x00000007ab037220 */ /* 0x080fe20000410000 */
[C---:B------:R-:W-:Y:S01]  /*29a0*/  FMUL.FTZ R40, R175.reuse, R4 ;  /* 0x00000004af287220 */ /* 0x040fe20000410000 */
[----:B------:R-:W-:Y:S01]  /*29b0*/  FMUL.FTZ R5, R175, R6 ;  /* 0x00000006af057220 */ /* 0x000fe20000410000 */
[-C--:B------:R-:W-:Y:S01]  /*29c0*/  FMUL.FTZ R2, R171, R0.reuse ;  /* 0x00000000ab027220 */ /* 0x080fe20000410000 */
[C---:B------:R-:W-:Y:S01]  /*29d0*/  FFMA.FTZ R0, R170.reuse, R0, -R3 ;  /* 0x00000000aa007223 */ /* 0x040fe20000010803 */
[C---:B------:R-:W-:Y:S01]  /*29e0*/  FFMA.FTZ R40, R173.reuse, R6, R40 ;  /* 0x00000006ad287223 */ /* 0x040fe20000010028 */
[----:B------:R-:W-:Y:S01]  /*29f0*/  FFMA.FTZ R6, R173, R4, -R5 ;  /* 0x00000004ad067223 */ /* 0x000fe20000010805 */
[----:B------:R-:W-:Y:S01]  /*2a00*/  FFMA.FTZ R2, R170, R7, R2 ;  /* 0x00000007aa027223 */ /* 0x000fe20000010002 */
[----:B------:R-:W-:-:S02]  /*2a10*/  FMUL.FTZ R4, R175, R0 ;  /* 0x00000000af047220 */ /* 0x000fc40000410000 */
[----:B------:R-:W-:Y:S01]  /*2a20*/  FFMA.FTZ R7, R89, R52, R6 ;  /* 0x0000003459077223 */ /* 0x000fe20000010006 */
[----:B------:R-:W-:Y:S01]  /*2a30*/  FADD.FTZ R41, RZ, R40 ;  /* 0x00000028ff297221 */ /* 0x000fe20000010000 */
[----:B------:R-:W-:Y:S01]  /*2a40*/  FFMA.FTZ R5, R173, R2, R4 ;  /* 0x00000002ad057223 */ /* 0x000fe20000010004 */
[----:B------:R-:W-:Y:S01]  /*2a50*/  @P1 LEA R40, R119, UR7, 0x3 ;  /* 0x0000000777281c11 */ /* 0x000fe2000f8e18ff */
[C---:B------:R-:W-:Y:S01]  /*2a60*/  FMUL.FTZ R4, R182.reuse, R7 ;  /* 0x00000007b6047220 */ /* 0x040fe20000410000 */
[----:B------:R-:W-:-:S03]  /*2a70*/  FMUL.FTZ R131, R182, R41 ;  /* 0x00000029b6837220 */ /* 0x000fc60000410000 */
[----:B------:R-:W-:Y:S02]  /*2a80*/  FFMA.FTZ R4, R180, R41, R4 ;  /* 0x00000029b4047223 */ /* 0x000fe40000010004 */
[----:B------:R-:W1:Y:S01]  /*2a90*/  @P1 LDS.64 R40, [R40+0x24d8] ;  /* 0x0024d80028281984 */ /* 0x000e620000000a00 */
[----:B------:R-:W-:-:S04]  /*2aa0*/  FMUL.FTZ R3, R175, R2 ;  /* 0x00000002af037220 */ /* 0x000fc80000410000 */
[----:B------:R-:W-:Y:S01]  /*2ab0*/  FFMA.FTZ R3, R173, R0, -R3 ;  /* 0x00000000ad037223 */ /* 0x000fe20000010803 */
[----:B------:R-:W-:Y:S01]  /*2ac0*/  FFMA.FTZ R7, R180, R7, -R131 ;  /* 0x00000007b4077223 */ /* 0x000fe20000010883 */
[C---:B------:R-:W-:Y:S01]  /*2ad0*/  FMUL.FTZ R0, R182.reuse, R5 ;  /* 0x00000005b6007220 */ /* 0x040fe20000410000 */
[----:B------:R-:W-:Y:S01]  /*2ae0*/  BSSY B0, `(.L_x_15654) ;  /* 0x0000012000007945 */ /* 0x000fe20003800000 */
[-C--:B------:R-:W-:Y:S01]  /*2af0*/  FMUL.FTZ R2, R182, R3.reuse ;  /* 0x00000003b6027220 */ /* 0x080fe20000410000 */
[----:B------:R-:W-:Y:S01]  /*2b00*/  FADD.FTZ R133, RZ, R4 ;  /* 0x00000004ff857221 */ /* 0x000fe20000010000 */
[----:B------:R-:W-:Y:S01]  /*2b10*/  FFMA.FTZ R131, R180, R3, -R0 ;  /* 0x00000003b4837223 */ /* 0x000fe20000010800 */
[----:B------:R-:W-:Y:S01]  /*2b20*/  FFMA.FTZ R141, R88, R53, R7 ;  /* 0x00000035588d7223 */ /* 0x000fe20000010007 */
[----:B------:R-:W-:Y:S01]  /*2b30*/  FFMA.FTZ R2, R180, R5, R2 ;  /* 0x00000005b4027223 */ /* 0x000fe20000010002 */
[----:B0-----:R-:W-:Y:S06]  /*2b40*/  @P1 BRA `(.L_x_15655) ;  /* 0x00000000002c1947 */ /* 0x001fec0003800000 */
[----:B------:R-:W-:Y:S02]  /*2b50*/  ISETP.NE.AND P3, PT, R107, R126, PT ;  /* 0x0000007e6b00720c */ /* 0x000fe40003f65270 */
[----:B-1----:R-:W-:Y:S02]  /*2b60*/  MOV R41, RZ ;  /* 0x000000ff00297202 */ /* 0x002fe40000000f00 */
[----:B------:R-:W-:-:S09]  /*2b70*/  MOV R40, 0x3f800000 ;  /* 0x3f80000000287802 */ /* 0x000fd20000000f00 */
[----:B------:R-:W-:Y:S05]  /*2b80*/  @!P3 BRA `(.L_x_15655) ;  /* 0x00000000001cb947 */ /* 0x000fea0003800000 */
[----:B------:R-:W-:-:S04]  /*2b90*/  IADD3 R3, R126, -UR4, RZ ;  /* 0x800000047e037c10 */ /* 0x000fc8000fffe0ff */
[----:B------:R-:W-:-:S04]  /*2ba0*/  LEA.HI R0, R3, R3, RZ, 0x1 ;  /* 0x0000000303007211 */ /* 0x000fc800078f08ff */
[----:B------:R-:W-:-:S04]  /*2bb0*/  LOP3.LUT R0, R0, 0xfffffe, RZ, 0xc0, !PT ;  /* 0x00fffffe00007812 */ /* 0x000fc800078ec0ff */
[----:B------:R-:W-:-:S04]  /*2bc0*/  IADD3 R0, -R0, R3, RZ ;  /* 0x0000000300007210 */ /* 0x000fc80007ffe1ff */
[----:B------:R-:W-:-:S04]  /*2bd0*/  LEA R0, R0, R47, 0x8 ;  /* 0x0000002f00007211 */ /* 0x000fc800078e40ff */
[----:B------:R-:W-:-:S05]  /*2be0*/  LEA R0, R0, UR7, 0x3 ;  /* 0x0000000700007c11 */ /* 0x000fca000f8e18ff */
[----:B------:R0:W2:Y:S02]  /*2bf0*/  LDS.64 R40, [R0+0x14d0] ;  /* 0x0014d00000287984 */ /* 0x0000a40000000a00 */
.L_x_15655:
[----:B------:R-:W-:Y:S05]  /*2c00*/  BSYNC B0 ;  /* 0x0000000000007941 */ /* 0x000fea0003800000 */
.L_x_15654:
[----:B------:R-:W3:Y:S01]  /*2c10*/  SHFL.UP PT, R4, R141, 0x1, RZ ;  /* 0x042000008d047989 */ /* 0x000ee200000e00ff */
[----:B------:R-:W-:Y:S01]  /*2c20*/  ISETP.GE.AND P3, PT, R117, 0x1, PT ;  /* 0x000000017500780c */ /* 0x000fe20003f66270 */
[----:B------:R-:W-:Y:S02]  /*2c30*/  BSSY B0, `(.L_x_15656) ;  /* 0x00000ee000007945 */ /* 0x000fe40003800000 */
[----:B------:R-:W4:Y:S04]  /*2c40*/  SHFL.UP PT, R5, R133, 0x1, RZ ;  /* 0x0420000085057989 */ /* 0x000f2800000e00ff */
[----:B0-----:R-:W0:Y:S04]  /*2c50*/  SHFL.UP PT, R0, R131, 0x1, RZ ;  /* 0x0420000083007989 */ /* 0x001e2800000e00ff */
[----:B------:R-:W1:Y:S01]  /*2c60*/  SHFL.UP PT, R3, R2, 0x1, RZ ;  /* 0x0420000002037989 */ /* 0x000e6200000e00ff */
[C---:B---3--:R-:W-:Y:S01]  /*2c70*/  FMUL.FTZ R142, R2.reuse, R4 ;  /* 0x00000004028e7220 */ /* 0x048fe20000410000 */
[----:B----4-:R-:W-:-:S03]  /*2c80*/  FMUL.FTZ R7, R2, R5 ;  /* 0x0000000502077220 */ /* 0x010fc60000410000 */
[C---:B------:R-:W-:Y:S01]  /*2c90*/  FFMA.FTZ R158, R131.reuse, R5, R142 ;  /* 0x00000005839e7223 */ /* 0x040fe2000001008e */
[C---:B0-----:R-:W-:Y:S01]  /*2ca0*/  FMUL.FTZ R6, R2.reuse, R0 ;  /* 0x0000000002067220 */ /* 0x041fe20000410000 */
[----:B------:R-:W-:Y:S02]  /*2cb0*/  FFMA.FTZ R142, R131, R4, -R7 ;  /* 0x00000004838e7223 */ /* 0x000fe40000010807 */
[----:B------:R-:W-:Y:S01]  /*2cc0*/  @P3 FADD.FTZ R133, R133, R158 ;  /* 0x0000009e85853221 */ /* 0x000fe20000010000 */
[CC--:B-1----:R-:W-:Y:S01]  /*2cd0*/  FMUL.FTZ R4, R2.reuse, R3.reuse ;  /* 0x0000000302047220 */ /* 0x0c2fe20000410000 */
        /* <DEDUP_REMOVED lines=12> */
[C---:B-----5:R-:W-:Y:S01]  /*2da0*/  FMUL.FTZ R4, R38.reuse, R151 ;  /* 0x0000009726047220 */ /* 0x060fe20000410000 */
[----:B---3--:R-:W-:Y:S01]  /*2db0*/  FMUL.FTZ R7, R5, R0 ;  /* 0x0000000005077220 */ /* 0x008fe20000410000 */
[----:B------:R-:W-:Y:S02]  /*2dc0*/  FFMA.FTZ R6, R131, R6, R157 ;  /* 0x0000000683067223 */ /* 0x000fe4000001009d */
[C---:B------:R-:W-:Y:S01]  /*2dd0*/  FFMA.FTZ R181, R39.reuse, R165, R4 ;  /* 0x000000a527b57223 */ /* 0x040fe20000010004 */
[----:B------:R-:W-:Y:S01]  /*2de0*/  FMUL.FTZ R4, R39, R168 ;  /* 0x000000a827047220 */ /* 0x000fe20000410000 */
[-C--:B----4-:R-:W-:Y:S01]  /*2df0*/  FMUL.FTZ R3, R5, R2.reuse ;  /* 0x0000000205037220 */ /* 0x090fe20000410000 */
[----:B------:R-:W-:Y:S01]  /*2e00*/  FFMA.FTZ R2, R131, R2, R7 ;  /* 0x0000000283027223 */ /* 0x000fe20000010007 */
[----:B------:R-:W-:Y:S01]  /*2e10*/  @P3 FADD.FTZ R133, R133, R6 ;  /* 0x0000000685853221 */ /* 0x000fe20000010000 */
[----:B------:R-:W-:Y:S01]  /*2e20*/  FMUL.FTZ R6, R38, R168 ;  /* 0x000000a826067220 */ /* 0x000fe20000410000 */
[----:B------:R-:W-:Y:S01]  /*2e30*/  @P3 FFMA.FTZ R131, R131, R0, -R3 ;  /* 0x0000000083833223 */ /* 0x000fe20000010803 */
[----:B------:R-:W-:Y:S01]  /*2e40*/  FADD.FTZ R0, R72, R72 ;  /* 0x0000004848007221 */ /* 0x000fe20000010000 */
[----:B------:R-:W-:Y:S01]  /*2e50*/  FSEL R7, R5, R2, !P3 ;  /* 0x0000000205077208 */ /* 0x000fe20005800000 */
[----:B------:R-:W-:Y:S01]  /*2e60*/  FMUL.FTZ R5, R39, R151 ;  /* 0x0000009727057220 */ /* 0x000fe20000410000 */
[----:B------:R-:W-:Y:S01]  /*2e70*/  FADD.FTZ R2, R73, R73 ;  /* 0x0000004949027221 */ /* 0x000fe20000010000 */
[----:B------:R-:W-:Y:S01]  /*2e80*/  FMUL.FTZ R181, R0, R181 ;  /* 0x000000b500b57220 */ /* 0x000fe20000410000 */
[C---:B------:R-:W-:Y:S01]  /*2e90*/  FFMA.FTZ R179, R38.reuse, R153, -R4 ;  /* 0x0000009926b37223 */ /* 0x040fe20000010804 */
[----:B------:R-:W-:Y:S01]  /*2ea0*/  FFMA.FTZ R183, R38, R165, -R5 ;  /* 0x000000a526b77223 */ /* 0x000fe20000010805 */
[----:B------:R-:W-:Y:S01]  /*2eb0*/  FFMA.FTZ R5, R39, R153, R6 ;  /* 0x0000009927057223 */ /* 0x000fe20000010006 */
[----:B------:R-:W-:Y:S01]  /*2ec0*/  FMUL.FTZ R157, R182, R181 ;  /* 0x000000b5b69d7220 */ /* 0x000fe20000410000 */
[----:B------:R-:W-:Y:S01]  /*2ed0*/  @P3 FADD.FTZ R141, R141, R142 ;  /* 0x0000008e8d8d3221 */ /* 0x000fe20000010000 */
[----:B------:R-:W-:Y:S01]  /*2ee0*/  FMUL.FTZ R183, R0, R183 ;  /* 0x000000b700b77220 */ /* 0x000fe20000410000 */
[----:B------:R-:W-:Y:S01]  /*2ef0*/  FMUL.FTZ R161, R180, R181 ;  /* 0x000000b5b4a17220 */ /* 0x000fe20000410000 */
[C---:B------:R-:W-:Y:S01]  /*2f00*/  FMUL.FTZ R179, R2.reuse, R179 ;  /* 0x000000b302b37220 */ /* 0x040fe20000410000 */
[----:B------:R-:W-:Y:S01]  /*2f10*/  FMUL.FTZ R178, R2, R5 ;  /* 0x0000000502b27220 */ /* 0x000fe20000410000 */
[-C--:B------:R-:W-:Y:S01]  /*2f20*/  FFMA.FTZ R6, R180, R183.reuse, -R157 ;  /* 0x000000b7b4067223 */ /* 0x080fe2000001089d */
[----:B------:R-:W-:Y:S01]  /*2f30*/  FFMA.FTZ R161, -R182, R183, -R161 ;  /* 0x000000b7b6a17223 */ /* 0x000fe200000109a1 */
[----:B------:R-:W0:Y:S01]  /*2f40*/  SHFL.UP PT, R162, R133, 0x4, RZ ;  /* 0x0480000085a27989 */ /* 0x000e2200000e00ff */
[-C--:B------:R-:W-:Y:S01]  /*2f50*/  FMUL.FTZ R5, R39, R154.reuse ;  /* 0x0000009a27057220 */ /* 0x080fe20000410000 */
[----:B------:R-:W-:Y:S01]  /*2f60*/  FADD.FTZ R188, R179, R6 ;  /* 0x00000006b3bc7221 */ /* 0x000fe20000010000 */
[----:B------:R-:W-:Y:S01]  /*2f70*/  FMUL.FTZ R4, R38, R154 ;  /* 0x0000009a26047220 */ /* 0x000fe20000410000 */
[----:B------:R-:W1:Y:S01]  /*2f80*/  SHFL.UP PT, R6, R131, 0x4, RZ ;  /* 0x0480000083067989 */ /* 0x000e6200000e00ff */
[----:B------:R-:W-:Y:S01]  /*2f90*/  FADD.FTZ R190, -R178, R161 ;  /* 0x000000a1b2be7221 */ /* 0x000fe20000010100 */
[----:B------:R-:W-:Y:S01]  /*2fa0*/  FADD.FTZ R3, R74, R74 ;  /* 0x0000004a4a037221 */ /* 0x000fe20000010000 */
[C---:B------:R-:W-:Y:S01]  /*2fb0*/  FMUL.FTZ R157, R175.reuse, -R188 ;  /* 0x800000bcaf9d7220 */ /* 0x040fe20000410000 */
[----:B------:R-:W3:Y:S01]  /*2fc0*/  SHFL.UP PT, R158, R141, 0x4, RZ ;  /* 0x048000008d9e7989 */ /* 0x000ee200000e00ff */
[----:B------:R-:W-:Y:S01]  /*2fd0*/  FMUL.FTZ R192, R175, -R190 ;  /* 0x800000beafc07220 */ /* 0x000fe20000410000 */
[-C--:B------:R-:W-:Y:S01]  /*2fe0*/  FFMA.FTZ R4, R39, R147.reuse, R4 ;  /* 0x0000009327047223 */ /* 0x080fe20000010004 */
[----:B------:R-:W-:Y:S01]  /*2ff0*/  FFMA.FTZ R172, R38, R147, -R5 ;  /* 0x0000009326ac7223 */ /* 0x000fe20000010805 */
[----:B------:R-:W4:Y:S01]  /*3000*/  SHFL.UP PT, R142, R7, 0x4, RZ ;  /* 0x04800000078e7989 */ /* 0x000f2200000e00ff */
[C---:B------:R-:W-:Y:S01]  /*3010*/  FFMA.FTZ R5, R173.reuse, R188, -R192 ;  /* 0x000000bcad057223 */ /* 0x040fe200000108c0 */
[----:B------:R-:W-:Y:S01]  /*3020*/  FFMA.FTZ R190, R173, R190, R157 ;  /* 0x000000beadbe7223 */ /* 0x000fe2000001009d */
[C---:B------:R-:W-:Y:S01]  /*3030*/  FMUL.FTZ R177, R3.reuse, R4 ;  /* 0x0000000403b17220 */ /* 0x040fe20000410000 */
[----:B------:R-:W-:Y:S01]  /*3040*/  FMUL.FTZ R172, R3, R172 ;  /* 0x000000ac03ac7220 */ /* 0x000fe20000410000 */
[----:B------:R-:W-:-:S02]  /*3050*/  ISETP.GE.AND P3, PT, R117, 0x4, PT ;  /* 0x000000047500780c */ /* 0x000fc40003f66270 */
[----:B------:R-:W-:Y:S01]  /*3060*/  FADD.FTZ R190, -R177, R190 ;  /* 0x000000beb1be7221 */ /* 0x000fe20000010100 */
[----:B------:R-:W-:-:S03]  /*3070*/  FADD.FTZ R5, R172, R5 ;  /* 0x00000005ac057221 */ /* 0x000fc60000010000 */
[C---:B------:R-:W-:Y:S01]  /*3080*/  FMUL.FTZ R157, R171.reuse, -R190 ;  /* 0x800000beab9d7220 */ /* 0x040fe20000410000 */
[-C--:B------:R-:W-:Y:S01]  /*3090*/  FMUL.FTZ R161, R171, -R5.reuse ;  /* 0x80000005aba17220 */ /* 0x080fe20000410000 */
[C---:B0-----:R-:W-:Y:S02]  /*30a0*/  FMUL.FTZ R4, R7.reuse, R162 ;  /* 0x000000a207047220 */ /* 0x041fe40000410000 */
[C---:B------:R-:W-:Y:S01]  /*30b0*/  FFMA.FTZ R188, R170.reuse, R5, -R157 ;  /* 0x00000005aabc7223 */ /* 0x040fe2000001089d */
[----:B------:R-:W-:Y:S01]  /*30c0*/  FFMA.FTZ R190, R170, R190, R161 ;  /* 0x000000beaabe7223 */ /* 0x000fe200000100a1 */
[C---:B-1----:R-:W-:Y:S01]  /*30d0*/  FMUL.FTZ R157, R7.reuse, R6 ;  /* 0x00000006079d7220 */ /* 0x042fe20000410000 */
[-C--:B---3--:R-:W-:Y:S01]  /*30e0*/  FMUL.FTZ R161, R7, R158.reuse ;  /* 0x0000009e07a17220 */ /* 0x088fe20000410000 */
[----:B------:R-:W-:Y:S01]  /*30f0*/  FFMA.FTZ R4, R131, R158, -R4 ;  /* 0x0000009e83047223 */ /* 0x000fe20000010804 */
[-C--:B----4-:R-:W-:Y:S01]  /*3100*/  FMUL.FTZ R5, R7, R142.reuse ;  /* 0x0000008e07057220 */ /* 0x090fe20000410000 */
[C---:B------:R-:W-:Y:S01]  /*3110*/  FFMA.FTZ R142, R131.reuse, R142, R157 ;  /* 0x0000008e838e7223 */ /* 0x040fe2000001009d */
[----:B------:R-:W-:Y:S01]  /*3120*/  FFMA.FTZ R162, R131, R162, R161 ;  /* 0x000000a283a27223 */ /* 0x000fe200000100a1 */
[----:B------:R-:W-:Y:S01]  /*3130*/  @P3 FADD.FTZ R141, R141, R4 ;  /* 0x000000048d8d3221 */ /* 0x000fe20000010000 */
[----:B------:R-:W-:Y:S01]  /*3140*/  @P3 FFMA.FTZ R131, R131, R6, -R5 ;  /* 0x0000000683833223 */ /* 0x000fe20000010805 */
[CC--:B------:R-:W-:Y:S01]  /*3150*/  FMUL.FTZ R6, R38.reuse, R149.reuse ;  /* 0x0000009526067220 */ /* 0x0c0fe20000410000 */
[----:B------:R-:W-:Y:S01]  /*3160*/  FMUL.FTZ R5, R39, R149 ;  /* 0x0000009527057220 */ /* 0x000fe20000410000 */
[----:B------:R-:W-:Y:S01]  /*3170*/  @P3 FADD.FTZ R133, R133, R162 ;  /* 0x000000a285853221 */ /* 0x000fe20000010000 */
[----:B------:R-:W-:Y:S01]  /*3180*/  FADD.FTZ R4, R75, R75 ;  /* 0x0000004b4b047221 */ /* 0x000fe20000010000 */
[-C--:B------:R-:W-:Y:S01]  /*3190*/  FFMA.FTZ R167, R39, R144.reuse, R6 ;  /* 0x0000009027a77223 */ /* 0x080fe20000010006 */
[----:B------:R-:W-:Y:S01]  /*31a0*/  FFMA.FTZ R169, R38, R144, -R5 ;  /* 0x0000009026a97223 */ /* 0x000fe20000010805 */
[----:B------:R-:W-:Y:S01]  /*31b0*/  FSEL R142, R7, R142, !P3 ;  /* 0x0000008e078e7208 */ /* 0x000fe20005800000 */
[----:B------:R-:W0:Y:S01]  /*31c0*/  SHFL.UP PT, R161, R141, 0x8, RZ ;  /* 0x050000008da17989 */ /* 0x000e2200000e00ff */
[C---:B------:R-:W-:Y:S01]  /*31d0*/  FMUL.FTZ R167, R4.reuse, R167 ;  /* 0x000000a704a77220 */ /* 0x040fe20000410000 */
[----:B------:R-:W-:Y:S01]  /*31e0*/  FMUL.FTZ R169, R4, R169 ;  /* 0x000000a904a97220 */ /* 0x000fe20000410000 */
[-C--:B------:R-:W-:Y:S01]  /*31f0*/  FMUL.FTZ R7, R39, R176.reuse ;  /* 0x000000b027077220 */ /* 0x080fe20000410000 */
[----:B------:R-:W1:Y:S01]  /*3200*/  SHFL.UP PT, R187, R133, 0x8, RZ ;  /* 0x0500000085bb7989 */ /* 0x000e6200000e00ff */
[----:B------:R-:W-:Y:S01]  /*3210*/  FADD.FTZ R189, -R167, R190 ;  /* 0x000000bea7bd7221 */ /* 0x000fe20000010100 */
[----:B------:R-:W-:Y:S01]  /*3220*/  FMUL.FTZ R6, R38, R176 ;  /* 0x000000b026067220 */ /* 0x000fe20000410000 */
[----:B------:R-:W-:Y:S01]  /*3230*/  FADD.FTZ R163, R169, R188 ;  /* 0x000000bca9a37221 */ /* 0x000fe20000010000 */
[----:B------:R-:W3:Y:S01]  /*3240*/  SHFL.UP PT, R157, R131, 0x8, RZ ;  /* 0x05000000839d7989 */ /* 0x000ee200000e00ff */
[----:B------:R-:W-:Y:S01]  /*3250*/  FADD.FTZ R5, R76, R76 ;  /* 0x0000004c4c057221 */ /* 0x000fe20000010000 */
[----:B------:R-:W-:Y:S01]  /*3260*/  FMUL.FTZ R191, R166, -R189 ;  /* 0x800000bda6bf7220 */ /* 0x000fe20000410000 */
[-C--:B------:R-:W-:Y:S01]  /*3270*/  FFMA.FTZ R162, R38, R174.reuse, -R7 ;  /* 0x000000ae26a27223 */ /* 0x080fe20000010807 */
[----:B------:R-:W4:Y:S01]  /*3280*/  SHFL.UP PT, R158, R142, 0x8, RZ ;  /* 0x050000008e9e7989 */ /* 0x000f2200000e00ff */
[-C--:B------:R-:W-:Y:S01]  /*3290*/  FMUL.FTZ R188, R166, -R163.reuse ;  /* 0x800000a3a6bc7220 */ /* 0x080fe20000410000 */
[----:B------:R-:W-:Y:S01]  /*32a0*/  FFMA.FTZ R6, R39, R174, R6 ;  /* 0x000000ae27067223 */ /* 0x000fe20000010006 */
[C---:B------:R-:W-:Y:S01]  /*32b0*/  FFMA.FTZ R191, R164.reuse, R163, -R191 ;  /* 0x000000a3a4bf7223 */ /* 0x040fe200000108bf */
[C---:B------:R-:W-:Y:S01]  /*32c0*/  FMUL.FTZ R162, R5.reuse, R162 ;  /* 0x000000a205a27220 */ /* 0x040fe20000410000 */
[----:B------:R-:W-:Y:S01]  /*32d0*/  FFMA.FTZ R188, R164, R189, R188 ;  /* 0x000000bda4bc7223 */ /* 0x000fe200000100bc */
[----:B------:R-:W-:Y:S01]  /*32e0*/  FMUL.FTZ R163, R5, R6 ;  /* 0x0000000605a37220 */ /* 0x000fe20000410000 */
[----:B------:R-:W-:Y:S01]  /*32f0*/  ISETP.GE.AND P3, PT, R117, 0x8, PT ;  /* 0x000000087500780c */ /* 0x000fe20003f66270 */
[----:B------:R-:W-:-:S02]  /*3300*/  FADD.FTZ R191, R162, R191 ;  /* 0x000000bfa2bf7221 */ /* 0x000fc40000010000 */
[----:B------:R-:W-:Y:S02]  /*3310*/  FADD.FTZ R188, -R163, R188 ;  /* 0x000000bca3bc7221 */ /* 0x000fe40000010100 */
[----:B------:R-:W-:Y:S01]  /*3320*/  FMUL.FTZ R7, R160, -R191 ;  /* 0x800000bfa0077220 */ /* 0x000fe20000410000 */
[----:B0-----:R-:W-:Y:S01]  /*3330*/  FMUL.FTZ R190, R142, R161 ;  /* 0x000000a18ebe7220 */ /* 0x001fe20000410000 */
[-C--:B------:R-:W-:Y:S02]  /*3340*/  FMUL.FTZ R6, R160, -R188.reuse ;  /* 0x800000bca0067220 */ /* 0x080fe40000410000 */
[C---:B------:R-:W-:Y:S01]  /*3350*/  FFMA.FTZ R189, R159.reuse, R188, R7 ;  /* 0x000000bc9fbd7223 */ /* 0x040fe20000010007 */
[C---:B-1----:R-:W-:Y:S01]  /*3360*/  FMUL.FTZ R188, R142.reuse, R187 ;  /* 0x000000bb8ebc7220 */ /* 0x042fe20000410000 */
[----:B------:R-:W-:Y:S01]  /*3370*/  FFMA.FTZ R200, R159, R191, -R6 ;  /* 0x000000bf9fc87223 */ /* 0x000fe20000010806 */
[C---:B------:R-:W-:Y:S01]  /*3380*/  FFMA.FTZ R190, R131.reuse, R187, R190 ;  /* 0x000000bb83be7223 */ /* 0x040fe200000100be */
[----:B---3--:R-:W-:Y:S01]  /*3390*/  FMUL.FTZ R7, R142, R157 ;  /* 0x0000009d8e077220 */ /* 0x008fe20000410000 */
[----:B------:R-:W-:Y:S01]  /*33a0*/  FFMA.FTZ R188, R131, R161, -R188 ;  /* 0x000000a183bc7223 */ /* 0x000fe200000108bc */
[----:B--2---:R-:W-:Y:S01]  /*33b0*/  FMUL.FTZ R161, R182, -R40 ;  /* 0x80000028b6a17220 */ /* 0x004fe20000410000 */
[----:B------:R-:W-:Y:S01]  /*33c0*/  @P3 FADD.FTZ R133, R133, R190 ;  /* 0x000000be85853221 */ /* 0x000fe20000010000 */
[-C--:B----4-:R-:W-:Y:S01]  /*33d0*/  FMUL.FTZ R6, R142, R158.reuse ;  /* 0x0000009e8e067220 */ /* 0x090fe20000410000 */
[----:B------:R-:W-:Y:S01]  /*33e0*/  FFMA.FTZ R7, R131, R158, R7 ;  /* 0x0000009e83077223 */ /* 0x000fe20000010007 */
[----:B------:R-:W-:Y:S01]  /*33f0*/  @P3 FADD.FTZ R141, R141, R188 ;  /* 0x000000bc8d8d3221 */ /* 0x000fe20000010000 */
[----:B------:R-:W-:Y:S01]  /*3400*/  FFMA.FTZ R196, R180, -R41, R161 ;  /* 0x80000029b4c47223 */ /* 0x000fe200000100a1 */
[----:B------:R-:W-:Y:S01]  /*3410*/  @P3 FFMA.FTZ R131, R131, R157, -R6 ;  /* 0x0000009d83833223 */ /* 0x000fe20000010806 */
[----:B------:R-:W-:Y:S01]  /*3420*/  FMUL.FTZ R157, R182, R41 ;  /* 0x00000029b69d7220 */ /* 0x000fe20000410000 */
[----:B------:R-:W-:Y:S01]  /*3430*/  FSEL R187, R142, R7, !P3 ;  /* 0x000000078ebb7208 */ /* 0x000fe20005800000 */
[-C--:B------:R-:W-:Y:S01]  /*3440*/  FMUL.FTZ R142, R38, R143.reuse ;  /* 0x0000008f268e7220 */ /* 0x080fe20000410000 */
[----:B------:R-:W0:Y:S01]  /*3450*/  SHFL.UP PT, R192, R141, 0x10, RZ ;  /* 0x060000008dc07989 */ /* 0x000e2200000e00ff */
[----:B------:R-:W-:Y:S01]  /*3460*/  FFMA.FTZ R158, R180, R40, -R157 ;  /* 0x00000028b49e7223 */ /* 0x000fe2000001089d */
[----:B------:R-:W-:Y:S01]  /*3470*/  FMUL.FTZ R7, R39, R143 ;  /* 0x0000008f27077220 */ /* 0x000fe20000410000 */
[----:B------:R-:W-:Y:S01]  /*3480*/  FMUL.FTZ R198, R175, -R196 ;  /* 0x800000c4afc67220 */ /* 0x000fe20000410000 */
[----:B------:R-:W1:Y:S01]  /*3490*/  SHFL.UP PT, R188, R131, 0x10, RZ ;  /* 0x0600000083bc7989 */ /* 0x000e6200000e00ff */
[----:B------:R-:W-:Y:S01]  /*34a0*/  FADD.FTZ R6, R77, R77 ;  /* 0x0000004d4d067221 */ /* 0x000fe20000010000 */
[-C--:B------:R-:W-:Y:S01]  /*34b0*/  FFMA.FTZ R157, R39, R139.reuse, R142 ;  /* 0x0000008b279d7223 */ /* 0x080fe2000001008e */
[-C--:B------:R-:W-:Y:S01]  /*34c0*/  FMUL.FTZ R161, R175, -R158.reuse ;  /* 0x8000009eafa17220 */ /* 0x080fe20000410000 */
[----:B------:R-:W2:Y:S01]  /*34d0*/  SHFL.UP PT, R190, R187, 0x10, RZ ;  /* 0x06000000bbbe7989 */ /* 0x000ea200000e00ff */
[----:B------:R-:W-:Y:S01]  /*34e0*/  FFMA.FTZ R7, R38, R139, -R7 ;  /* 0x0000008b26077223 */ /* 0x000fe20000010807 */
[C---:B------:R-:W-:Y:S01]  /*34f0*/  FFMA.FTZ R198, R173.reuse, R158, -R198 ;  /* 0x0000009eadc67223 */ /* 0x040fe200000108c6 */
[C---:B------:R-:W-:Y:S01]  /*3500*/  FMUL.FTZ R158, R6.reuse, R157 ;  /* 0x0000009d069e7220 */ /* 0x040fe20000410000 */
[----:B------:R-:W3:Y:S01]  /*3510*/  SHFL.UP PT, R194, R133, 0x10, RZ ;  /* 0x0600000085c27989 */ /* 0x000ee200000e00ff */
[----:B------:R-:W-:Y:S01]  /*3520*/  FFMA.FTZ R196, R173, R196, R161 ;  /* 0x000000c4adc47223 */ /* 0x000fe200000100a1 */
[----:B------:R-:W-:Y:S01]  /*3530*/  FMUL.FTZ R161, R6, R7 ;  /* 0x0000000706a17220 */ /* 0x000fe20000410000 */
[----:B------:R-:W-:Y:S01]  /*3540*/  FADD.FTZ R189, -R158, R189 ;  /* 0x000000bd9ebd7221 */ /* 0x000fe20000010100 */
[C---:B------:R-:W-:Y:S01]  /*3550*/  FMUL.FTZ R157, R171.reuse, -R198 ;  /* 0x800000c6ab9d7220 */ /* 0x040fe20000410000 */
[-C--:B------:R-:W-:Y:S01]  /*3560*/  FMUL.FTZ R7, R171, -R196.reuse ;  /* 0x800000c4ab077220 */ /* 0x080fe20000410000 */
[----:B------:R-:W-:Y:S01]  /*3570*/  FADD.FTZ R200, R161, R200 ;  /* 0x000000c8a1c87221 */ /* 0x000fe20000010000 */
[----:B------:R-:W-:Y:S01]  /*3580*/  FMUL.FTZ R142, R156, -R189 ;  /* 0x800000bd9c8e7220 */ /* 0x000fe20000410000 */
[C---:B------:R-:W-:Y:S01]  /*3590*/  FFMA.FTZ R191, R170.reuse, R196, R157 ;  /* 0x000000c4aabf7223 */ /* 0x040fe2000001009d */
[----:B------:R-:W-:Y:S01]  /*35a0*/  FFMA.FTZ R7, R170, R198, -R7 ;  /* 0x000000c6aa077223 */ /* 0x000fe20000010807 */
[-C--:B------:R-:W-:Y:S01]  /*35b0*/  FMUL.FTZ R196, R156, -R200.reuse ;  /* 0x800000c89cc47220 */ /* 0x080fe20000410000 */
[----:B------:R-:W-:Y:S01]  /*35c0*/  FFMA.FTZ R200, R155, R200, -R142 ;  /* 0x000000c89bc87223 */ /* 0x000fe2000001088e */
[----:B------:R-:W-:Y:S01]  /*35d0*/  FMUL.FTZ R157, R166, -R191 ;  /* 0x800000bfa69d7220 */ /* 0x000fe20000410000 */
[----:B------:R-:W-:Y:S01]  /*35e0*/  ISETP.GE.AND P3, PT, R117, 0x10, PT ;  /* 0x000000107500780c */ /* 0x000fe20003f66270 */
[----:B------:R-:W-:Y:S01]  /*35f0*/  FFMA.FTZ R196, R155, R189, R196 ;  /* 0x000000bd9bc47223 */ /* 0x000fe200000100c4 */
[C---:B0-----:R-:W-:Y:S01]  /*3600*/  FMUL.FTZ R189, R187.reuse, R192 ;  /* 0x000000c0bbbd7220 */ /* 0x041fe20000410000 */
[----:B-1----:R-:W-:Y:S01]  /*3610*/  FMUL.FTZ R142, R187, R188 ;  /* 0x000000bcbb8e7220 */ /* 0x002fe20000410000 */
[-C--:B------:R-:W-:Y:S01]  /*3620*/  FFMA.FTZ R193, R164, R7.reuse, -R157 ;  /* 0x00000007a4c17223 */ /* 0x080fe2000001089d */
[----:B------:R-:W-:-:S02]  /*3630*/  FMUL.FTZ R195, R166, -R7 ;  /* 0x80000007a6c37220 */ /* 0x000fc40000410000 */
[-C--:B--2---:R-:W-:Y:S01]  /*3640*/  FFMA.FTZ R142, R131, R190.reuse, R142 ;  /* 0x000000be838e7223 */ /* 0x084fe2000001008e */
[C---:B------:R-:W-:Y:S01]  /*3650*/  FMUL.FTZ R7, R187.reuse, R190 ;  /* 0x000000bebb077220 */ /* 0x040fe20000410000 */
[----:B------:R-:W-:Y:S01]  /*3660*/  FFMA.FTZ R195, R164, R191, R195 ;  /* 0x000000bfa4c37223 */ /* 0x000fe200000100c3 */
[----:B------:R0:W-:Y:S01]  /*3670*/  SHFL.IDX PT, R190, R8, RZ, 0x1f ;  /* 0x00001fff08be7589 */ /* 0x0001e200000e0000 */
[-C--:B---3--:R-:W-:Y:S01]  /*3680*/  FMUL.FTZ R157, R187, R194.reuse ;  /* 0x000000c2bb9d7220 */ /* 0x088fe20000410000 */
[----:B------:R-:W-:Y:S01]  /*3690*/  FFMA.FTZ R194, R131, R194, R189 ;  /* 0x000000c283c27223 */ /* 0x000fe200000100bd */
[----:B------:R-:W-:Y:S02]  /*36a0*/  FSEL R189, R187, R142, !P3 ;  /* 0x0000008ebbbd7208 */ /* 0x000fe40005800000 */
[C---:B------:R-:W-:Y:S01]  /*36b0*/  FFMA.FTZ R192, R131.reuse, R192, -R157 ;  /* 0x000000c083c07223 */ /* 0x040fe2000001089d */
[----:B------:R-:W-:Y:S01]  /*36c0*/  @P3 FFMA.FTZ R131, R131, R188, -R7 ;  /* 0x000000bc83833223 */ /* 0x000fe20000010807 */
[-C--:B------:R-:W-:Y:S01]  /*36d0*/  FMUL.FTZ R157, R39, R148.reuse ;  /* 0x00000094279d7220 */ /* 0x080fe20000410000 */
[----:B------:R-:W-:Y:S01]  /*36e0*/  FMUL.FTZ R188, R38, R148 ;  /* 0x0000009426bc7220 */ /* 0x000fe20000410000 */
[----:B------:R-:W-:Y:S01]  /*36f0*/  @P3 FADD.FTZ R141, R141, R192 ;  /* 0x000000c08d8d3221 */ /* 0x000fe20000010000 */
[----:B------:R-:W1:Y:S01]  /*3700*/  SHFL.UP PT, R189, R189, 0x1, RZ ;  /* 0x04200000bdbd7989 */ /* 0x000e6200000e00ff */
[----:B------:R-:W-:Y:S01]  /*3710*/  @P3 FADD.FTZ R133, R133, R194 ;  /* 0x000000c285853221 */ /* 0x000fe20000010000 */
[----:B------:R-:W-:Y:S01]  /*3720*/  FADD.FTZ R7, R78, R78 ;  /* 0x0000004e4e077221 */ /* 0x000fe20000010000 */
[-C--:B------:R-:W-:Y:S01]  /*3730*/  FFMA.FTZ R142, R38, R137.reuse, -R157 ;  /* 0x00000089268e7223 */ /* 0x080fe2000001089d */
[----:B------:R2:W3:Y:S01]  /*3740*/  SHFL.IDX PT, R192, R9, RZ, 0x1f ;  /* 0x00001fff09c07589 */ /* 0x0004e200000e0000 */
[----:B------:R-:W-:Y:S01]  /*3750*/  FFMA.FTZ R188, R39, R137, R188 ;  /* 0x0000008927bc7223 */ /* 0x000fe200000100bc */
[C---:B0-----:R-:W-:Y:S01]  /*3760*/  FMUL.FTZ R8, R160.reuse, -R195 ;  /* 0x800000c3a0087220 */ /* 0x041fe20000410000 */
[C---:B------:R-:W-:Y:S01]  /*3770*/  FMUL.FTZ R157, R7.reuse, R142 ;  /* 0x0000008e079d7220 */ /* 0x040fe20000410000 */
[----:B------:R-:W0:Y:S01]  /*3780*/  SHFL.UP PT, R131, R131, 0x1, RZ ;  /* 0x0420000083837989 */ /* 0x000e2200000e00ff */
[----:B------:R-:W-:Y:S01]  /*3790*/  FMUL.FTZ R187, R7, R188 ;  /* 0x000000bc07bb7220 */ /* 0x000fe20000410000 */
[-C--:B------:R-:W-:Y:S01]  /*37a0*/  FMUL.FTZ R142, R160, -R193.reuse ;  /* 0x800000c1a08e7220 */ /* 0x080fe20000410000 */
[----:B------:R-:W-:Y:S01]  /*37b0*/  FFMA.FTZ R8, R159, R193, -R8 ;  /* 0x000000c19f087223 */ /* 0x000fe20000010808 */
[----:B------:R-:W4:Y:S01]  /*37c0*/  SHFL.UP PT, R141, R141, 0x1, RZ ;  /* 0x042000008d8d7989 */ /* 0x000f2200000e00ff */
[----:B------:R-:W-:Y:S01]  /*37d0*/  FADD.FTZ R197, -R187, R196 ;  /* 0x000000c4bbc57221 */ /* 0x000fe20000010100 */
[----:B------:R-:W-:Y:S01]  /*37e0*/  FFMA.FTZ R142, R159, R195, R142 ;  /* 0x000000c39f8e7223 */ /* 0x000fe2000001008e */
[----:B------:R-:W-:Y:S01]  /*37f0*/  FADD.FTZ R191, R157, R200 ;  /* 0x000000c89dbf7221 */ /* 0x000fe20000010000 */
[----:B------:R-:W4:Y:S01]  /*3800*/  SHFL.UP PT, R133, R133, 0x1, RZ ;  /* 0x0420000085857989 */ /* 0x000f2200000e00ff */
[----:B------:R-:W-:Y:S01]  /*3810*/  FMUL.FTZ R193, R152, -R197 ;  /* 0x800000c598c17220 */ /* 0x000fe20000410000 */
[C---:B--2---:R-:W-:Y:S01]  /*3820*/  FMUL.FTZ R9, R156.reuse, -R142 ;  /* 0x8000008e9c097220 */ /* 0x044fe20000410000 */
[-C--:B------:R-:W-:Y:S01]  /*3830*/  FMUL.FTZ R188, R156, -R8.reuse ;  /* 0x800000089cbc7220 */ /* 0x080fe20000410000 */
[-C--:B------:R-:W-:Y:S01]  /*3840*/  FMUL.FTZ R194, R152, -R191.reuse ;  /* 0x800000bf98c27220 */ /* 0x080fe20000410000 */
[C---:B------:R-:W-:Y:S01]  /*3850*/  FFMA.FTZ R199, R150.reuse, R191, -R193 ;  /* 0x000000bf96c77223 */ /* 0x040fe200000108c1 */
[C---:B------:R-:W-:Y:S01]  /*3860*/  FFMA.FTZ R191, R155.reuse, R8, -R9 ;  /* 0x000000089bbf7223 */ /* 0x040fe20000010809 */
[----:B------:R-:W-:Y:S01]  /*3870*/  FFMA.FTZ R193, R155, R142, R188 ;  /* 0x0000008e9bc17223 */ /* 0x000fe200000100bc */
[C---:B-1----:R-:W-:Y:S01]  /*3880*/  FMUL.FTZ R9, R189.reuse, R190 ;  /* 0x000000bebd097220 */ /* 0x042fe20000410000 */
[----:B------:R-:W-:Y:S01]  /*3890*/  FFMA.FTZ R196, R150, R197, R194 ;  /* 0x000000c596c47223 */ /* 0x000fe200000100c2 */
[C---:B------:R-:W-:Y:S01]  /*38a0*/  FMUL.FTZ R142, R152.reuse, -R191 ;  /* 0x800000bf988e7220 */ /* 0x040fe20000410000 */
[----:B------:R-:W-:Y:S01]  /*38b0*/  FMUL.FTZ R195, R152, -R193 ;  /* 0x800000c198c37220 */ /* 0x000fe20000410000 */
[----:B---3--:R-:W-:-:S02]  /*38c0*/  FMUL.FTZ R8, R189, R192 ;  /* 0x000000c0bd087220 */ /* 0x008fc40000410000 */
[----:B------:R-:W-:Y:S01]  /*38d0*/  FFMA.FTZ R189, R150, R193, R142 ;  /* 0x000000c196bd7223 */ /* 0x000fe2000001008e */
[----:B------:R-:W-:Y:S01]  /*38e0*/  FMUL.FTZ R142, R38, R184 ;  /* 0x000000b8268e7220 */ /* 0x000fe20000410000 */
[C---:B0-----:R-:W-:Y:S01]  /*38f0*/  FFMA.FTZ R8, R131.reuse, R190, -R8 ;  /* 0x000000be83087223 */ /* 0x041fe20000010808 */
[----:B------:R-:W-:Y:S01]  /*3900*/  FFMA.FTZ R194, R131, R192, R9 ;  /* 0x000000c083c27223 */ /* 0x000fe20000010009 */
[----:B------:R-:W-:Y:S01]  /*3910*/  FMUL.FTZ R9, R39, R184 ;  /* 0x000000b827097220 */ /* 0x000fe20000410000 */
[----:B------:R-:W-:Y:S01]  /*3920*/  FFMA.FTZ R188, R150, R191, -R195 ;  /* 0x000000bf96bc7223 */ /* 0x000fe200000108c3 */
[----:B----4-:R-:W-:Y:S01]  /*3930*/  @P2 FADD.FTZ R190, R141, R8 ;  /* 0x000000088dbe2221 */ /* 0x010fe20000010000 */
[----:B------:R-:W-:Y:S01]  /*3940*/  FADD.FTZ R8, R79, R79 ;  /* 0x0000004f4f087221 */ /* 0x000fe20000010000 */
[-C--:B------:R-:W-:Y:S01]  /*3950*/  FFMA.FTZ R9, R38, R146.reuse, -R9 ;  /* 0x0000009226097223 */ /* 0x080fe20000010809 */
[----:B------:R-:W-:Y:S01]  /*3960*/  FFMA.FTZ R141, R39, R146, R142 ;  /* 0x00000092278d7223 */ /* 0x000fe2000001008e */
[----:B------:R-:W-:Y:S01]  /*3970*/  @P2 FADD.FTZ R192, R133, R194 ;  /* 0x000000c285c02221 */ /* 0x000fe20000010000 */
[----:B------:R-:W-:Y:S01]  /*3980*/  ISETP.NE.AND P2, PT, R186, 0x1f, PT ;  /* 0x0000001fba00780c */ /* 0x000fe20003f45270 */
[C---:B------:R-:W-:Y:S01]  /*3990*/  FMUL.FTZ R142, R8.reuse, R9 ;  /* 0x00000009088e7220 */ /* 0x040fe20000410000 */
[----:B------:R-:W-:Y:S01]  /*39a0*/  FMUL.FTZ R141, R8, R141 ;  /* 0x0000008d088d7220 */ /* 0x000fe20000410000 */
[C---:B------:R-:W-:Y:S01]  /*39b0*/  FMUL.FTZ R131, R11.reuse, R192 ;  /* 0x000000c00b837220 */ /* 0x040fe20000410000 */
[----:B------:R-:W-:-:S02]  /*39c0*/  FMUL.FTZ R11, R11, R190 ;  /* 0x000000be0b0b7220 */ /* 0x000fc40000410000 */
[----:B------:R-:W-:Y:S01]  /*39d0*/  FADD.FTZ R191, -R141, R196 ;  /* 0x000000c48dbf7221 */ /* 0x000fe20000010100 */
[----:B------:R-:W-:Y:S01]  /*39e0*/  FFMA.FTZ R194, R10, R190, -R131 ;  /* 0x000000be0ac27223 */ /* 0x000fe20000010883 */
[----:B------:R-:W-:Y:S01]  /*39f0*/  FADD.FTZ R190, R142, R199 ;  /* 0x000000c78ebe7221 */ /* 0x000fe20000010000 */
[----:B------:R-:W-:Y:S01]  /*3a00*/  FFMA.FTZ R11, R10, R192, R11 ;  /* 0x000000c00a0b7223 */ /* 0x000fe2000001000b */
[----:B------:R0:W1:Y:S04]  /*3a10*/  SHFL.DOWN PT, R196, R189, 0x1, 0x1f ;  /* 0x08201f00bdc47f89 */ /* 0x00006800000e0000 */
[----:B------:R0:W2:Y:S04]  /*3a20*/  SHFL.DOWN PT, R192, R188, 0x1, 0x1f ;  /* 0x08201f00bcc07f89 */ /* 0x0000a800000e0000 */
[----:B------:R0:W3:Y:S04]  /*3a30*/  SHFL.DOWN PT, R10, R190, 0x1, 0x1f ;  /* 0x08201f00be0a7f89 */ /* 0x0000e800000e0000 */
[----:B------:R0:W4:Y:S01]  /*3a40*/  SHFL.DOWN PT, R198, R191, 0x1, 0x1f ;  /* 0x08201f00bfc67f89 */ /* 0x00012200000e0000 */
[----:B------:R-:W-:Y:S05]  /*3a50*/  @!P2 BRA `(.L_x_15657) ;  /* 0x00000000002ca947 */ /* 0x000fea0003800000 */
[C---:B----4-:R-:W-:Y:S01]  /*3a60*/  FMUL.FTZ R131, R189.reuse, R198 ;  /* 0x000000c6bd837220 */ /* 0x050fe20000410000 */
[C---:B-1----:R-:W-:Y:S01]  /*3a70*/  FMUL.FTZ R9, R189.reuse, R196 ;  /* 0x000000c4bd097220 */ /* 0x042fe20000410000 */
[-C--:B---3--:R-:W-:Y:S01]  /*3a80*/  FMUL.FTZ R133, R189, R10.reuse ;  /* 0x0000000abd857220 */ /* 0x088fe20000410000 */
[----:B0-2---:R-:W-:Y:S01]  /*3a90*/  FMUL.FTZ R189, R192, R189 ;  /* 0x000000bdc0bd7220 */ /* 0x005fe20000410000 */
[----:B------:R-:W-:Y:S01]  /*3aa0*/  FFMA.FTZ R131, R188, R10, -R131 ;  /* 0x0000000abc837223 */ /* 0x000fe20000010883 */
[----:B------:R-:W-:Y:S01]  /*3ab0*/  FFMA.FTZ R9, R192, R188, -R9 ;  /* 0x000000bcc0097223 */ /* 0x000fe20000010809 */
[C---:B------:R-:W-:Y:S01]  /*3ac0*/  FFMA.FTZ R10, R188.reuse, R198, R133 ;  /* 0x000000c6bc0a7223 */ /* 0x040fe20000010085 */
[----:B------:R-:W-:Y:S01]  /*3ad0*/  FFMA.FTZ R189, R188, R196, R189 ;  /* 0x000000c4bcbd7223 */ /* 0x000fe200000100bd */
[----:B------:R-:W-:Y:S02]  /*3ae0*/  FADD.FTZ R190, R190, R131 ;  /* 0x00000083bebe7221 */ /* 0x000fe40000010000 */
[----:B------:R-:W-:Y:S01]  /*3af0*/  FADD.FTZ R191, R191, R10 ;  /* 0x0000000abfbf7221 */ /* 0x000fe20000010000 */
[----:B------:R-:W-:-:S07]  /*3b00*/  MOV R188, R9 ;  /* 0x0000000900bc7202 */ /* 0x000fce0000000f00 */
.L_x_15657:
[----:B------:R-:W-:Y:S05]  /*3b10*/  BSYNC B0 ;  /* 0x0000000000007941 */ /* 0x000fea0003800000 */
.L_x_15656:
[----:B------:R-:W-:Y:S01]  /*3b20*/  ISETP.GT.U32.AND P2, PT, R186, 0x1d, PT ;  /* 0x0000001dba00780c */ /* 0x000fe20003f44070 */
[----:B------:R-:W-:Y:S01]  /*3b30*/  FADD.FTZ R131, RZ, R11 ;  /* 0x0000000bff837221 */ /* 0x000fe20000010000 */
[----:B------:R-:W-:Y:S01]  /*3b40*/  FADD.FTZ R145, R145, R194 ;  /* 0x000000c291917221 */ /* 0x000fe20000010000 */
[----:B--2---:R2:W0:Y:S01]  /*3b50*/  SHFL.DOWN PT, R192, R188, 0x2, 0x1f ;  /* 0x08401f00bcc07f89 */ /* 0x00442200000e0000 */
[----:B------:R-:W-:Y:S01]  /*3b60*/  BSSY B0, `(.L_x_15658) ;  /* 0x0000012000007945 */ /* 0x000fe20003800000 */
[C---:B------:R-:W-:Y:S01]  /*3b70*/  FMUL.FTZ R193, R184.reuse, R131 ;  /* 0x00000083b8c17220 */ /* 0x040fe20000410000 */
[----:B------:R-:W-:Y:S01]  /*3b80*/  FMUL.FTZ R184, R184, R145 ;  /* 0x00000091b8b87220 */ /* 0x000fe20000410000 */
[----:B------:R2:W0:Y:S04]  /*3b90*/  SHFL.DOWN PT, R194, R189, 0x2, 0x1f ;  /* 0x08401f00bdc27f89 */ /* 0x00042800000e0000 */
[----:B---3--:R2:W3:Y:S04]  /*3ba0*/  SHFL.DOWN PT, R10, R190, 0x2, 0x1f ;  /* 0x08401f00be0a7f89 */ /* 0x0084e800000e0000 */
[----:B-1----:R2:W1:Y:S01]  /*3bb0*/  SHFL.DOWN PT, R196, R191, 0x2, 0x1f ;  /* 0x08401f00bfc47f89 */ /* 0x00246200000e0000 */
[----:B------:R-:W-:Y:S05]  /*3bc0*/  @P2 BRA `(.L_x_15659) ;  /* 0x00000000002c2947 */ /* 0x000fea0003800000 */
[C---:B-1----:R-:W-:Y:S01]  /*3bd0*/  FMUL.FTZ R11, R189.reuse, R196 ;  /* 0x000000c4bd0b7220 */ /* 0x042fe20000410000 */
[C---:B0-----:R-:W-:Y:S01]  /*3be0*/  FMUL.FTZ R9, R189.reuse, R194 ;  /* 0x000000c2bd097220 */ /* 0x041fe20000410000 */
[C---:B---3--:R-:W-:Y:S01]  /*3bf0*/  FMUL.FTZ R133, R189.reuse, R10 ;  /* 0x0000000abd857220 */ /* 0x048fe20000410000 */
[----:B--2---:R-:W-:Y:S01]  /*3c00*/  FMUL.FTZ R189, R189, R192 ;  /* 0x000000c0bdbd7220 */ /* 0x004fe20000410000 */
[C---:B------:R-:W-:Y:S01]  /*3c10*/  FFMA.FTZ R11, R188.reuse, R10, -R11 ;  /* 0x0000000abc0b7223 */ /* 0x040fe2000001080b */
[C---:B------:R-:W-:Y:S01]  /*3c20*/  FFMA.FTZ R9, R188.reuse, R192, -R9 ;  /* 0x000000c0bc097223 */ /* 0x040fe20000010809 */
[C---:B------:R-:W-:Y:S01]  /*3c30*/  FFMA.FTZ R10, R188.reuse, R196, R133 ;  /* 0x000000c4bc0a7223 */ /* 0x040fe20000010085 */
[----:B------:R-:W-:Y:S01]  /*3c40*/  FFMA.FTZ R189, R188, R194, R189 ;  /* 0x000000c2bcbd7223 */ /* 0x000fe200000100bd */
[----:B------:R-:W-:Y:S02]  /*3c50*/  FADD.FTZ R190, R190, R11 ;  /* 0x0000000bbebe7221 */ /* 0x000fe40000010000 */
[----:B------:R-:W-:Y:S01]  /*3c60*/  FADD.FTZ R191, R191, R10 ;  /* 0x0000000abfbf7221 */ /* 0x000fe20000010000 */
[----:B------:R-:W-:-:S07]  /*3c70*/  MOV R188, R9 ;  /* 0x0000000900bc7202 */ /* 0x000fce0000000f00 */
.L_x_15659:
[----:B------:R-:W-:Y:S05]  /*3c80*/  BSYNC B0 ;  /* 0x0000000000007941 */ /* 0x000fea0003800000 */
.L_x_15658:
[C---:B------:R-:W-:Y:S01]  /*3c90*/  FMUL.FTZ R11, R152.reuse, R145 ;  /* 0x00000091980b7220 */ /* 0x040fe20000410000 */
[----:B---3--:R-:W-:Y:S01]  /*3ca0*/  FMUL.FTZ R10, R152, R131 ;  /* 0x00000083980a7220 */ /* 0x008fe20000410000 */
[C---:B------:R-:W-:Y:S01]  /*3cb0*/  FFMA.FTZ R193, R146.reuse, R145, -R193 ;  /* 0x0000009192c17223 */ /* 0x040fe200000108c1 */
[-C--:B------:R-:W-:Y:S01]  /*3cc0*/  FFMA.FTZ R9, R146, R131.reuse, R184 ;  /* 0x0000008392097223 */ /* 0x080fe200000100b8 */
[CC--:B------:R-:W-:Y:S01]  /*3cd0*/  FMUL.FTZ R133, R39.reuse, R131.reuse ;  /* 0x0000008327857220 */ /* 0x0c0fe20000410000 */
[-C--:B------:R-:W-:Y:S01]  /*3ce0*/  FMUL.FTZ R146, R38, R131.reuse ;  /* 0x0000008326927220 */ /* 0x080fe20000410000 */
[C---:B------:R-:W-:Y:S01]  /*3cf0*/  FFMA.FTZ R11, R150.reuse, R131, R11 ;  /* 0x00000083960b7223 */ /* 0x040fe2000001000b */
[-C--:B------:R-:W-:Y:S01]  /*3d00*/  FFMA.FTZ R10, R150, R145.reuse, -R10 ;  /* 0x00000091960a7223 */ /* 0x080fe2000001080a */
[----:B------:R-:W-:Y:S01]  /*3d10*/  ISETP.GT.U32.AND P2, PT, R186, 0x1b, PT ;  /* 0x0000001bba00780c */ /* 0x000fe20003f44070 */
[-C--:B------:R-:W-:Y:S01]  /*3d20*/  FFMA.FTZ R195, R38, R145.reuse, -R133 ;  /* 0x0000009126c37223 */ /* 0x080fe20000010885 */
[----:B------:R-:W-:Y:S01]  /*3d30*/  FFMA.FTZ R197, R39, R145, R146 ;  /* 0x0000009127c57223 */ /* 0x000fe20000010092 */
[----:B------:R-:W-:Y:S01]  /*3d40*/  FADD.FTZ R133, RZ, R11 ;  /* 0x0000000bff857221 */ /* 0x000fe20000010000 */
[----:B------:R-:W-:Y:S01]  /*3d50*/  FFMA.FTZ R146, R95, R46, R10 ;  /* 0x0000002e5f927223 */ /* 0x000fe2000001000a */
[C---:B------:R-:W-:Y:S01]  /*3d60*/  FFMA.FTZ R10, R8.reuse, R193, RZ ;  /* 0x000000c1080a7223 */ /* 0x040fe200000100ff */
[----:B0-----:R-:W-:Y:S01]  /*3d70*/  FFMA.FTZ R194, -R8, R9, RZ ;  /* 0x0000000908c27223 */ /* 0x001fe200000101ff */
[C---:B-1----:R-:W-:Y:S01]  /*3d80*/  FMUL.FTZ R196, R148.reuse, R133 ;  /* 0x0000008594c47220 */ /* 0x042fe20000410000 */
[-C--:B------:R-:W-:Y:S01]  /*3d90*/  FMUL.FTZ R148, R148, R146.reuse ;  /* 0x0000009294947220 */ /* 0x080fe20000410000 */
[C---:B------:R-:W-:Y:S01]  /*3da0*/  FMUL.FTZ R184, R8.reuse, R195 ;  /* 0x000000c308b87220 */ /* 0x040fe20000410000 */
[----:B------:R-:W-:Y:S01]  /*3db0*/  FFMA.FTZ R192, -R8, R197, -RZ ;  /* 0x000000c508c07223 */ /* 0x000fe200000109ff */
[----:B----4-:R0:W1:Y:S01]  /*3dc0*/  SHFL.DOWN PT, R198, R189, 0x4, 0x1f ;  /* 0x08801f00bdc67f89 */ /* 0x01006200000e0000 */
[C---:B------:R-:W-:Y:S01]  /*3dd0*/  FFMA.FTZ R193, R137.reuse, R133, R148 ;  /* 0x0000008589c17223 */ /* 0x040fe20000010094 */
[----:B------:R-:W-:Y:S01]  /*3de0*/  BSSY B0, `(.L_x_15660) ;  /* 0x0000011000007945 */ /* 0x000fe20003800000 */
[----:B------:R-:W-:Y:S01]  /*3df0*/  FFMA.FTZ R196, R137, R146, -R196 ;  /* 0x0000009289c47223 */ /* 0x000fe200000108c4 */
[----:B------:R0:W3:Y:S04]  /*3e00*/  SHFL.DOWN PT, R148, R188, 0x4, 0x1f ;  /* 0x08801f00bc947f89 */ /* 0x0000e800000e0000 */
[----:B------:R0:W4:Y:S04]  /*3e10*/  SHFL.DOWN PT, R8, R190, 0x4, 0x1f ;  /* 0x08801f00be087f89 */ /* 0x00012800000e0000 */
[----:B------:R0:W0:Y:S01]  /*3e20*/  SHFL.DOWN PT, R200, R191, 0x4, 0x1f ;  /* 0x08801f00bfc87f89 */ /* 0x00002200000e0000 */
        /* <DEDUP_REMOVED lines=12> */
.L_x_15661:
[----:B------:R-:W-:Y:S05]  /*3ef0*/  BSYNC B0 ;  /* 0x0000000000007941 */ /* 0x000fea0003800000 */
.L_x_15660:
[C---:B----4-:R-:W-:Y:S01]  /*3f00*/  FMUL.FTZ R8, R156.reuse, R146 ;  /* 0x000000929c087220 */ /* 0x050fe20000410000 */
[-C--:B------:R-:W-:Y:S01]  /*3f10*/  FMUL.FTZ R9, R156, R133.reuse ;  /* 0x000000859c097220 */ /* 0x080fe20000410000 */
[----:B------:R-:W-:Y:S01]  /*3f20*/  ISETP.GT.U32.AND P2, PT, R186, 0x17, PT ;  /* 0x00000017ba00780c */ /* 0x000fe20003f44070 */
[----:B------:R-:W-:Y:S01]  /*3f30*/  FFMA.FTZ R195, R7, R196, R10 ;  /* 0x000000c407c37223 */ /* 0x000fe2000001000a */
[CC--:B------:R-:W-:Y:S01]  /*3f40*/  FFMA.FTZ R8, R155.reuse, R133.reuse, R8 ;  /* 0x000000859b087223 */ /* 0x0c0fe20000010008 */
[CC--:B------:R-:W-:Y:S01]  /*3f50*/  FMUL.FTZ R10, R38.reuse, R133.reuse ;  /* 0x00000085260a7220 */ /* 0x0c0fe20000410000 */
[-C--:B---3--:R-:W-:Y:S01]  /*3f60*/  FFMA.FTZ R148, R155, R146.reuse, -R9 ;  /* 0x000000929b947223 */ /* 0x088fe20000010809 */
[C---:B------:R-:W-:Y:S01]  /*3f70*/  FMUL.FTZ R9, R39.reuse, R133 ;  /* 0x0000008527097220 */ /* 0x040fe20000410000 */
[----:B------:R-:W-:Y:S01]  /*3f80*/  FADD.FTZ R137, RZ, R8 ;  /* 0x00000008ff897221 */ /* 0x000fe20000010000 */
[----:B------:R-:W-:Y:S01]  /*3f90*/  FFMA.FTZ R10, R39, R146, R10 ;  /* 0x00000092270a7223 */ /* 0x000fe2000001000a */
[----:B------:R-:W-:Y:S01]  /*3fa0*/  FFMA.FTZ R148, R93, R48, R148 ;  /* 0x000000305d947223 */ /* 0x000fe20000010094 */
[----:B------:R-:W-:Y:S01]  /*3fb0*/  FFMA.FTZ R197, -R7, R193, R194 ;  /* 0x000000c107c57223 */ /* 0x000fe200000101c2 */
[CC--:B------:R-:W-:Y:S01]  /*3fc0*/  FMUL.FTZ R8, R143.reuse, R137.reuse ;  /* 0x000000898f087220 */ /* 0x0c0fe20000410000 */
[----:B------:R-:W-:Y:S01]  /*3fd0*/  FFMA.FTZ R194, R38, R146, -R9 ;  /* 0x0000009226c27223 */ /* 0x000fe20000010809 */
[----:B-1----:R-:W-:Y:S01]  /*3fe0*/  FMUL.FTZ R198, R143, R148 ;  /* 0x000000948fc67220 */ /* 0x002fe20000410000 */
[----:B------:R-:W-:Y:S01]  /*3ff0*/  FFMA.FTZ R193, -R7, R10, -RZ ;  /* 0x0000000a07c17223 */ /* 0x000fe200000109ff */
[----:B------:R-:W-:Y:S01]  /*4000*/  FFMA.FTZ R196, R139, R148, -R8 ;  /* 0x000000948bc47223 */ /* 0x000fe20000010808 */
[----:B------:R1:W3:Y:S01]  /*4010*/  SHFL.DOWN PT, R10, R188, 0x8, 0x1f ;  /* 0x09001f00bc0a7f89 */ /* 0x0002e200000e0000 */
[----:B------:R-:W-:Y:S01]  /*4020*/  BSSY B0, `(.L_x_15662) ;  /* 0x0000013000007945 */ /* 0x000fe20003800000 */
[----:B------:R-:W-:Y:S01]  /*4030*/  ISETP.GE.OR P0, PT, R107, R126, P0 ;  /* 0x0000007e6b00720c */ /* 0x000fe20000706670 */
[----:B------:R-:W-:Y:S01]  /*4040*/  FMUL.FTZ R194, R7, R194 ;  /* 0x000000c207c27220 */ /* 0x000fe20000410000 */
[----:B0-----:R1:W0:Y:S01]  /*4050*/  SHFL.DOWN PT, R200, R189, 0x8, 0x1f ;  /* 0x09001f00bdc87f89 */ /* 0x00122200000e0000 */
[----:B------:R-:W-:-:S03]  /*4060*/  FFMA.FTZ R198, R139, R137, R198 ;  /* 0x000000898bc67223 */ /* 0x000fc600000100c6 */
[----:B------:R1:W4:Y:S04]  /*4070*/  SHFL.DOWN PT, R8, R190, 0x8, 0x1f ;  /* 0x09001f00be087f89 */ /* 0x00032800000e0000 */
        /* <DEDUP_REMOVED lines=13> */
.L_x_15663:
[----:B------:R-:W-:Y:S05]  /*4150*/  BSYNC B0 ;  /* 0x0000000000007941 */ /* 0x000fea0003800000 */
.L_x_15662:
[----:B0-----:R-:W-:Y:S01]  /*4160*/  FFMA.FTZ R200, R6, R196, R195 ;  /* 0x000000c406c87223 */ /* 0x001fe200000100c3 */
[CC--:B------:R-:W-:Y:S01]  /*4170*/  FMUL.FTZ R7, R160.reuse, R137.reuse ;  /* 0x00000089a0077220 */ /* 0x0c0fe20000410000 */
[-C--:B------:R-:W-:Y:S01]  /*4180*/  FMUL.FTZ R196, R160, R148.reuse ;  /* 0x00000094a0c47220 */ /* 0x080fe20000410000 */
[----:B------:R-:W-:Y:S01]  /*4190*/  HFMA2.MMA R9, -RZ, RZ, 0, 0 ;  /* 0x00000000ff097435 */ /* 0x000fe200000001ff */
[-C--:B------:R-:W-:Y:S01]  /*41a0*/  FMUL.FTZ R195, R39, R137.reuse ;  /* 0x0000008927c37220 */ /* 0x080fe20000410000 */
[C---:B------:R-:W-:Y:S01]  /*41b0*/  FFMA.FTZ R7, R159.reuse, R148, -R7 ;  /* 0x000000949f077223 */ /* 0x040fe20000010807 */
[-C--:B------:R-:W-:Y:S01]  /*41c0*/  FFMA.FTZ R139, R159, R137.reuse, R196 ;  /* 0x000000899f8b7223 */ /* 0x080fe200000100c4 */
[----:B------:R-:W-:Y:S01]  /*41d0*/  FMUL.FTZ R196, R38, R137 ;  /* 0x0000008926c47220 */ /* 0x000fe20000410000 */
[----:B----4-:R-:W-:Y:S01]  /*41e0*/  MOV R8, 0x3f800000 ;  /* 0x3f80000000087802 */ /* 0x010fe20000000f00 */
[----:B------:R-:W-:Y:S01]  /*41f0*/  FFMA.FTZ R7, R92, R49, R7 ;  /* 0x000000315c077223 */ /* 0x000fe20000010007 */
[----:B---3--:R-:W-:Y:S01]  /*4200*/  CS2R R10, SRZ ;  /* 0x00000000000a7805 */ /* 0x008fe2000001ff00 */
[----:B------:R-:W-:Y:S01]  /*4210*/  FADD.FTZ R139, RZ, R139 ;  /* 0x0000008bff8b7221 */ /* 0x000fe20000010000 */
[----:B------:R-:W-:Y:S01]  /*4220*/  @!P0 LEA R143, R47, UR7, 0x4 ;  /* 0x000000072f8f8c11 */ /* 0x000fe2000f8e20ff */
[----:B------:R-:W-:Y:S01]  /*4230*/  FFMA.FTZ R198, -R6, R198, R197 ;  /* 0x000000c606c67223 */ /* 0x000fe200000101c5 */
[-C--:B------:R-:W-:Y:S01]  /*4240*/  FFMA.FTZ R195, R38, R148.reuse, -R195 ;  /* 0x0000009426c37223 */ /* 0x080fe200000108c3 */
[C---:B------:R-:W-:Y:S01]  /*4250*/  FFMA.FTZ R197, R39.reuse, R148, R196 ;  /* 0x0000009427c57223 */ /* 0x040fe200000100c4 */
[C---:B------:R-:W-:Y:S01]  /*4260*/  FMUL.FTZ R196, R176.reuse, R7 ;  /* 0x00000007b0c47220 */ /* 0x040fe20000410000 */
[----:B------:R-:W-:Y:S01]  /*4270*/  FMUL.FTZ R199, R176, R139 ;  /* 0x0000008bb0c77220 */ /* 0x000fe20000410000 */
[C---:B------:R-:W-:Y:S01]  /*4280*/  FMUL.FTZ R176, R6.reuse, R195 ;  /* 0x000000c306b07220 */ /* 0x040fe20000410000 */
[----:B------:R0:W3:Y:S01]  /*4290*/  @!P0 LDS.128 R8, [R143+0x25d0] ;  /* 0x0025d0008f088984 */ /* 0x0000e20000000c00 */
[----:B------:R-:W-:Y:S01]  /*42a0*/  FFMA.FTZ R195, -R6, R197, -RZ ;  /* 0x000000c506c37223 */ /* 0x000fe200000109ff */
[-C--:B------:R-:W-:Y:S01]  /*42b0*/  FMUL.FTZ R6, R38, R139.reuse ;  /* 0x0000008b26067220 */ /* 0x080fe20000410000 */
[----:B------:R-:W-:Y:S01]  /*42c0*/  ISETP.GT.U32.AND P0, PT, R186, 0xf, PT ;  /* 0x0000000fba00780c */ /* 0x000fe20003f04070 */
[C---:B------:R-:W-:Y:S01]  /*42d0*/  FMUL.FTZ R197, R39.reuse, R139 ;  /* 0x0000008b27c57220 */ /* 0x040fe20000410000 */
[C---:B------:R-:W-:Y:S01]  /*42e0*/  FFMA.FTZ R199, R174.reuse, R7, -R199 ;  /* 0x00000007aec77223 */ /* 0x040fe200000108c7 */
[----:B------:R4:W1:Y:S01]  /*42f0*/  SHFL.DOWN PT, R202, R189, 0x10, 0x1f ;  /* 0x0a001f00bdca7f89 */ /* 0x00086200000e0000 */
[----:B------:R-:W-:Y:S01]  /*4300*/  BSSY B0, `(.L_x_15664) ;  /* 0x000001f000007945 */ /* 0x000fe20003800000 */
[----:B0-----:R-:W-:Y:S01]  /*4310*/  FFMA.FTZ R143, R174, R139, R196 ;  /* 0x0000008bae8f7223 */ /* 0x001fe200000100c4 */
[----:B------:R-:W-:Y:S01]  /*4320*/  FFMA.FTZ R196, R39, R7, R6 ;  /* 0x0000000727c47223 */ /* 0x000fe20000010006 */
[----:B------:R-:W-:Y:S01]  /*4330*/  FMUL.FTZ R6, R166, R139 ;  /* 0x0000008ba6067220 */ /* 0x000fe20000410000 */
[----:B------:R-:W-:Y:S01]  /*4340*/  FFMA.FTZ R174, R38, R7, -R197 ;  /* 0x0000000726ae7223 */ /* 0x000fe200000108c5 */
[C---:B------:R-:W-:Y:S01]  /*4350*/  FFMA.FTZ R203, -R5.reuse, R143, R198 ;  /* 0x0000008f05cb7223 */ /* 0x040fe200000101c6 */
[-C--:B------:R-:W-:Y:S01]  /*4360*/  FMUL.FTZ R143, R166, R7.reuse ;  /* 0x00000007a68f7220 */ /* 0x080fe20000410000 */
[C---:B------:R-:W-:Y:S01]  /*4370*/  FFMA.FTZ R6, R164.reuse, R7, -R6 ;  /* 0x00000007a4067223 */ /* 0x040fe20000010806 */
[C---:B------:R-:W-:Y:S01]  /*4380*/  FFMA.FTZ R201, R5.reuse, R199, R200 ;  /* 0x000000c705c97223 */ /* 0x040fe200000100c8 */
[C---:B------:R-:W-:Y:S01]  /*4390*/  FMUL.FTZ R174, R5.reuse, R174 ;  /* 0x000000ae05ae7220 */ /* 0x040fe20000410000 */
[----:B------:R-:W-:Y:S01]  /*43a0*/  FFMA.FTZ R143, R164, R139, R143 ;  /* 0x0000008ba48f7223 */ /* 0x000fe2000001008f */
[----:B------:R-:W-:Y:S01]  /*43b0*/  FFMA.FTZ R5, -R5, R196, -RZ ;  /* 0x000000c405057223 */ /* 0x000fe200000109ff */
[----:B------:R-:W-:Y:S01]  /*43c0*/  FFMA.FTZ R6, R91, R50, R6 ;  /* 0x000000325b067223 */ /* 0x000fe20000010006 */
[----:B------:R4:W0:Y:S01]  /*43d0*/  SHFL.DOWN PT, R200, R188, 0x10, 0x1f ;  /* 0x0a001f00bcc87f89 */ /* 0x00082200000e0000 */
[----:B------:R-:W-:-:S02]  /*43e0*/  FADD.FTZ R143, RZ, R143 ;  /* 0x0000008fff8f7221 */ /* 0x000fc40000010000 */
[C---:B------:R-:W-:Y:S01]  /*43f0*/  FMUL.FTZ R198, R149.reuse, R6 ;  /* 0x0000000695c67220 */ /* 0x040fe20000410000 */
[----:B------:R4:W0:Y:S01]  /*4400*/  SHFL.DOWN PT, R196, R190, 0x10, 0x1f ;  /* 0x0a001f00bec47f89 */ /* 0x00082200000e0000 */
[----:B------:R-:W-:-:S03]  /*4410*/  FMUL.FTZ R205, R149, R143 ;  /* 0x0000008f95cd7220 */ /* 0x000fc60000410000 */
[----:B------:R4:W0:Y:S01]  /*4420*/  SHFL.DOWN PT, R204, R191, 0x10, 0x1f ;  /* 0x0a001f00bfcc7f89 */ /* 0x00082200000e0000 */
        /* <DEDUP_REMOVED lines=12> */
.L_x_15665:
[----:B------:R-:W-:Y:S05]  /*44f0*/  BSYNC B0 ;  /* 0x0000000000007941 */ /* 0x000fea0003800000 */
.L_x_15664:
[CC--:B------:R-:W-:Y:S01]  /*4500*/  FMUL.FTZ R197, R171.reuse, R6.reuse ;  /* 0x00000006abc57220 */ /* 0x0c0fe20000410000 */
[C---:B------:R-:W-:Y:S01]  /*4510*/  FFMA.FTZ R205, R144.reuse, R6, -R205 ;  /* 0x0000000690cd7223 */ /* 0x040fe200000108cd */
[-C--:B------:R-:W-:Y:S01]  /*4520*/  FFMA.FTZ R198, R144, R143.reuse, R198 ;  /* 0x0000008f90c67223 */ /* 0x080fe200000100c6 */
[-C--:B------:R-:W-:Y:S01]  /*4530*/  FMUL.FTZ R149, R171, R143.reuse ;  /* 0x0000008fab957220 */ /* 0x080fe20000410000 */
[-C--:B------:R-:W-:Y:S01]  /*4540*/  FFMA.FTZ R144, R170, R143.reuse, R197 ;  /* 0x0000008faa907223 */ /* 0x080fe200000100c5 */
[CC--:B------:R-:W-:Y:S01]  /*4550*/  FMUL.FTZ R197, R39.reuse, R143.reuse ;  /* 0x0000008f27c57220 */ /* 0x0c0fe20000410000 */
[----:B0-----:R-:W-:Y:S01]  /*4560*/  FFMA.FTZ R204, -R4, R198, R203 ;  /* 0x000000c604cc7223 */ /* 0x001fe200000101cb */
[-C--:B------:R-:W-:Y:S01]  /*4570*/  FFMA.FTZ R149, R170, R6.reuse, -R149 ;  /* 0x00000006aa957223 */ /* 0x080fe20000010895 */
[----:B------:R-:W-:Y:S01]  /*4580*/  FADD.FTZ R144, RZ, R144 ;  /* 0x00000090ff907221 */ /* 0x000fe20000010000 */
[C---:B------:R-:W-:Y:S01]  /*4590*/  FMUL.FTZ R196, R38.reuse, R143 ;  /* 0x0000008f26c47220 */ /* 0x040fe20000410000 */
[----:B------:R-:W-:Y:S01]  /*45a0*/  FFMA.FTZ R197, R38, R6, -R197 ;  /* 0x0000000626c57223 */ /* 0x000fe200000108c5 */
[----:B------:R-:W-:Y:S01]  /*45b0*/  FFMA.FTZ R149, R90, R51, R149 ;  /* 0x000000335a957223 */ /* 0x000fe20000010095 */
[----:B------:R-:W-:Y:S01]  /*45c0*/  FMUL.FTZ R198, R154, R144 ;  /* 0x000000909ac67220 */ /* 0x000fe20000410000 */
[C---:B------:R-:W-:Y:S01]  /*45d0*/  FFMA.FTZ R200, R4.reuse, R205, R201 ;  /* 0x000000cd04c87223 */ /* 0x040fe200000100c9 */
[----:B------:R-:W-:Y:S01]  /*45e0*/  FFMA.FTZ R199, R39, R6, R196 ;  /* 0x0000000627c77223 */ /* 0x000fe200000100c4 */
[C---:B------:R-:W-:Y:S01]  /*45f0*/  FMUL.FTZ R196, R4.reuse, R197 ;  /* 0x000000c504c47220 */ /* 0x040fe20000410000 */
[----:B------:R-:W-:Y:S01]  /*4600*/  FFMA.FTZ R198, R147, R149, -R198 ;  /* 0x0000009593c67223 */ /* 0x000fe200000108c6 */
[----:B------:R-:W-:Y:S01]  /*4610*/  SHFL.DOWN PT, R205, R189, 0x1, 0x1f ;  /* 0x08201f00bdcd7f89 */ /* 0x000fe200000e0000 */
[----:B------:R-:W-:Y:S01]  /*4620*/  FFMA.FTZ R4, -R4, R199, -RZ ;  /* 0x000000c704047223 */ /* 0x000fe200000109ff */
[-C--:B------:R-:W-:Y:S01]  /*4630*/  FMUL.FTZ R201, R154, R149.reuse ;  /* 0x000000959ac97220 */ /* 0x080fe20000410000 */
[----:B------:R-:W-:Y:S01]  /*4640*/  FFMA.FTZ R199, R3, R198, R200 ;  /* 0x000000c603c77223 */ /* 0x000fe200000100c8 */
[----:B-1-3--:R-:W0:Y:S01]  /*4650*/  SHFL.IDX PT, R202, R11, RZ, 0x1f ;  /* 0x00001fff0bca7589 */ /* 0x00ae2200000e0000 */
[CC--:B------:R-:W-:Y:S01]  /*4660*/  FMUL.FTZ R154, R175.reuse, R144.reuse ;  /* 0x00000090af9a7220 */ /* 0x0c0fe20000410000 */
[-C--:B------:R-:W-:Y:S01]  /*4670*/  FMUL.FTZ R198, R175, R149.reuse ;  /* 0x00000095afc67220 */ /* 0x080fe20000410000 */
[-C--:B------:R-:W-:Y:S01]  /*4680*/  FFMA.FTZ R201, R147, R144.reuse, R201 ;  /* 0x0000009093c97223 */ /* 0x080fe200000100c9 */
[----:B------:R-:W1:Y:S01]  /*4690*/  SHFL.IDX PT, R200, R10, RZ, 0x1f ;  /* 0x00001fff0ac87589 */ /* 0x000e6200000e0000 */
[C---:B------:R-:W-:Y:S01]  /*46a0*/  FFMA.FTZ R154, R173.reuse, R149, -R154 ;  /* 0x00000095ad9a7223 */ /* 0x040fe2000001089a */
[-C--:B------:R-:W-:Y:S01]  /*46b0*/  FFMA.FTZ R147, R173, R144.reuse, R198 ;  /* 0x00000090ad937223 */ /* 0x080fe200000100c6 */
[----:B------:R-:W-:Y:S01]  /*46c0*/  FMUL.FTZ R197, R39, R144 ;  /* 0x0000009027c57220 */ /* 0x000fe20000410000 */
[----:B------:R-:W3:Y:S01]  /*46d0*/  SHFL.DOWN PT, R208, R188, 0x1, 0x1f ;  /* 0x08201f00bcd07f89 */ /* 0x000ee200000e0000 */
[----:B------:R-:W-:Y:S01]  /*46e0*/  FFMA.FTZ R154, R89, R52, R154 ;  /* 0x00000034599a7223 */ /* 0x000fe2000001009a */
[----:B------:R-:W-:Y:S01]  /*46f0*/  FADD.FTZ R147, RZ, R147 ;  /* 0x00000093ff937221 */ /* 0x000fe20000010000 */
[----:B------:R-:W-:Y:S01]  /*4700*/  FFMA.FTZ R201, -R3, R201, R204 ;  /* 0x000000c903c97223 */ /* 0x000fe200000101cc */
[----:B------:R-:W5:Y:S01]  /*4710*/  SHFL.DOWN PT, R212, R191, 0x1, 0x1f ;  /* 0x08201f00bfd47f89 */ /* 0x000f6200000e0000 */
[C---:B------:R-:W-:Y:S01]  /*4720*/  FMUL.FTZ R206, R168.reuse, R154 ;  /* 0x0000009aa8ce7220 */ /* 0x040fe20000410000 */
[----:B------:R-:W-:Y:S01]  /*4730*/  FMUL.FTZ R204, R168, R147 ;  /* 0x00000093a8cc7220 */ /* 0x000fe20000410000 */
[C---:B------:R-:W-:Y:S01]  /*4740*/  FFMA.FTZ R168, R38.reuse, R149, -R197 ;  /* 0x0000009526a87223 */ /* 0x040fe200000108c5 */
[----:B------:R-:W5:Y:S01]  /*4750*/  SHFL.DOWN PT, R210, R190, 0x1, 0x1f ;  /* 0x08201f00bed27f89 */ /* 0x000f6200000e0000 */
[----:B------:R-:W-:Y:S01]  /*4760*/  FFMA.FTZ R206, R153, R147, R206 ;  /* 0x0000009399ce7223 */ /* 0x000fe200000100ce */
[----:B------:R-:W-:Y:S01]  /*4770*/  FMUL.FTZ R198, R38, R144 ;  /* 0x0000009026c67220 */ /* 0x000fe20000410000 */
[----:B------:R-:W-:Y:S01]  /*4780*/  FMUL.FTZ R197, R3, R168 ;  /* 0x000000a803c57220 */ /* 0x000fe20000410000 */
[----:B------:R-:W-:Y:S01]  /*4790*/  FFMA.FTZ R204, R153, R154, -R204 ;  /* 0x0000009a99cc7223 */ /* 0x000fe200000108cc */
[----:B------:R-:W-:Y:S01]  /*47a0*/  FFMA.FTZ R168, -R2, R206, R201 ;  /* 0x000000ce02a87223 */ /* 0x000fe200000101c9 */
[C---:B------:R-:W-:Y:S01]  /*47b0*/  FFMA.FTZ R198, R39.reuse, R149, R198 ;  /* 0x0000009527c67223 */ /* 0x040fe200000100c6 */
[-C--:B------:R-:W-:Y:S01]  /*47c0*/  FMUL.FTZ R203, R39, R147.reuse ;  /* 0x0000009327cb7220 */ /* 0x080fe20000410000 */
[----:B0-----:R-:W-:Y:S01]  /*47d0*/  @P1 FMUL.FTZ R153, R205, R202 ;  /* 0x000000cacd991220 */ /* 0x001fe20000410000 */
[----:B--2-4-:R-:W0:Y:S01]  /*47e0*/  SHFL.IDX PT, R189, R189, RZ, 0x1f ;  /* 0x00001fffbdbd7589 */ /* 0x014e2200000e0000 */
[----:B------:R-:W-:Y:S01]  /*47f0*/  FFMA.FTZ R3, -R3, R198, -RZ ;  /* 0x000000c603037223 */ /* 0x000fe200000109ff */
[C---:B------:R-:W-:Y:S01]  /*4800*/  FMUL.FTZ R198, R38.reuse, R147 ;  /* 0x0000009326c67220 */ /* 0x040fe20000410000 */
[----:B-1----:R-:W-:Y:S01]  /*4810*/  @P1 FMUL.FTZ R201, R205, R200 ;  /* 0x000000c8cdc91220 */ /* 0x002fe20000410000 */
[-C--:B------:R-:W-:Y:S01]  /*4820*/  FFMA.FTZ R203, R38, R154.reuse, -R203 ;  /* 0x0000009a26cb7223 */ /* 0x080fe200000108cb */
[----:B------:R-:W1:Y:S01]  /*4830*/  SHFL.IDX PT, R188, R188, RZ, 0x1f ;  /* 0x00001fffbcbc7589 */ /* 0x000e6200000e0000 */
[----:B------:R-:W-:Y:S01]  /*4840*/  FFMA.FTZ R205, R39, R154, R198 ;  /* 0x0000009a27cd7223 */ /* 0x000fe200000100c6 */
[C---:B---3--:R-:W-:Y:S01]  /*4850*/  @P1 FFMA.FTZ R201, R208.reuse, R202, R201 ;  /* 0x000000cad0c91223 */ /* 0x048fe200000100c9 */
[----:B------:R-:W-:Y:S01]  /*4860*/  @P1 FFMA.FTZ R153, R208, R200, -R153 ;  /* 0x000000c8d0991223 */ /* 0x000fe20000010899 */
[----:B------:R-:W-:Y:S01]  /*4870*/  FMUL.FTZ R198, R2, R203 ;  /* 0x000000cb02c67220 */ /* 0x000fe20000410000 */
[----:B------:R-:W2:Y:S01]  /*4880*/  SHFL.IDX PT, R190, R190, RZ, 0x1f ;  /* 0x00001fffbebe7589 */ /* 0x000ea200000e0000 */
[----:B-----5:R-:W-:Y:S01]  /*4890*/  @P1 FADD.FTZ R202, R212, R201 ;  /* 0x000000c9d4ca1221 */ /* 0x020fe20000010000 */
[-C--:B------:R-:W-:Y:S01]  /*48a0*/  FMUL.FTZ R201, R182, R154.reuse ;  /* 0x0000009ab6c97220 */ /* 0x080fe20000410000 */
[----:B------:R-:W-:Y:S01]  /*48b0*/  ISETP.NE.AND P0, PT, R119, RZ, PT ;  /* 0x000000ff7700720c */ /* 0x000fe20003f05270 */
[----:B------:R-:W3:Y:S01]  /*48c0*/  SHFL.IDX PT, R191, R191, RZ, 0x1f ;  /* 0x00001fffbfbf7589 */ /* 0x000ee200000e0000 */
[----:B------:R-:W-:Y:S01]  /*48d0*/  @P1 FADD.FTZ R200, R210, R153 ;  /* 0x00000099d2c81221 */ /* 0x000fe20000010000 */
[----:B------:R-:W-:Y:S01]  /*48e0*/  FMUL.FTZ R153, R182, R147 ;  /* 0x00000093b6997220 */ /* 0x000fe20000410000 */
[----:B------:R-:W-:Y:S01]  /*48f0*/  FMUL.FTZ R203, R202, -R41 ;  /* 0x80000029cacb7220 */ /* 0x000fe20000410000 */
[----:B------:R-:W-:Y:S01]  /*4900*/  FFMA.FTZ R201, R180, R147, R201 ;  /* 0x00000093b4c97223 */ /* 0x000fe200000100c9 */
[----:B------:R-:W-:Y:S01]  /*4910*/  FMUL.FTZ R41, R200, -R41 ;  /* 0x80000029c8297220 */ /* 0x000fe20000410000 */
[----:B------:R-:W-:Y:S01]  /*4920*/  FFMA.FTZ R153, R180, R154, -R153 ;  /* 0x0000009ab4997223 */ /* 0x000fe20000010899 */
[----:B------:R-:W-:Y:S01]  /*4930*/  FFMA.FTZ R200, R200, R40, -R203 ;  /* 0x00000028c8c87223 */ /* 0x000fe200000108cb */
[----:B------:R-:W-:Y:S01]  /*4940*/  FFMA.FTZ R199, R2, R204, R199 ;  /* 0x000000cc02c77223 */ /* 0x000fe200000100c7 */
[----:B------:R-:W-:Y:S01]  /*4950*/  FFMA.FTZ R202, R202, R40, R41 ;  /* 0x00000028caca7223 */ /* 0x000fe20000010029 */
[----:B------:R-:W-:Y:S01]  /*4960*/  FADD.FTZ R40, RZ, R201 ;  /* 0x000000c9ff287221 */ /* 0x000fe20000010000 */
[----:B------:R-:W-:Y:S01]  /*4970*/  FFMA.FTZ R153, R88, R53, R153 ;  /* 0x0000003558997223 */ /* 0x000fe20000010099 */
[----:B------:R-:W-:Y:S01]  /*4980*/  FADD.FTZ R41, R183, R200 ;  /* 0x000000c8b7297221 */ /* 0x000fe20000010000 */
[----:B------:R-:W-:Y:S01]  /*4990*/  FFMA.FTZ R2, -R2, R205, -RZ ;  /* 0x000000cd02027223 */ /* 0x000fe200000109ff */
[CC--:B------:R-:W-:Y:S01]  /*49a0*/  FMUL.FTZ R200, R151.reuse, R40.reuse ;  /* 0x0000002897c87220 */ /* 0x0c0fe20000410000 */
[-C--:B------:R-:W-:Y:S01]  /*49b0*/  FMUL.FTZ R183, R151, R153.reuse ;  /* 0x0000009997b77220 */ /* 0x080fe20000410000 */
[----:B------:R-:W-:Y:S01]  /*49c0*/  FADD.FTZ R151, -R181, R202 ;  /* 0x000000cab5977221 */ /* 0x000fe20000010100 */
[-C--:B------:R-:W-:Y:S01]  /*49d0*/  FMUL.FTZ R201, R39, R40.reuse ;  /* 0x0000002827c97220 */ /* 0x080fe20000410000 */
[C---:B------:R-:W-:Y:S01]  /*49e0*/  FFMA.FTZ R181, R165.reuse, R153, -R200 ;  /* 0x00000099a5b57223 */ /* 0x040fe200000108c8 */
[-C--:B------:R-:W-:Y:S01]  /*49f0*/  FFMA.FTZ R183, R165, R40.reuse, R183 ;  /* 0x00000028a5b77223 */ /* 0x080fe200000100b7 */
[C---:B------:R-:W-:Y:S01]  /*4a00*/  FMUL.FTZ R165, R182.reuse, -R151 ;  /* 0x80000097b6a57220 */ /* 0x040fe20000410000 */
[----:B------:R-:W-:Y:S01]  /*4a10*/  FMUL.FTZ R200, R182, -R41 ;  /* 0x80000029b6c87220 */ /* 0x000fe20000410000 */
[C---:B------:R-:W-:Y:S01]  /*4a20*/  FMUL.FTZ R202, R38.reuse, R40 ;  /* 0x0000002826ca7220 */ /* 0x040fe20000410000 */
[----:B------:R-:W-:Y:S01]  /*4a30*/  FFMA.FTZ R201, R38, R153, -R201 ;  /* 0x0000009926c97223 */ /* 0x000fe200000108c9 */
[C---:B------:R-:W-:Y:S01]  /*4a40*/  FFMA.FTZ R182, R180.reuse, R41, -R165 ;  /* 0x00000029b4b67223 */ /* 0x040fe200000108a5 */
[----:B------:R-:W-:Y:S01]  /*4a50*/  FFMA.FTZ R165, R180, R151, R200 ;  /* 0x00000097b4a57223 */ /* 0x000fe200000100c8 */
[----:B------:R-:W-:Y:S01]  /*4a60*/  FFMA.FTZ R203, R39, R153, R202 ;  /* 0x0000009927cb7223 */ /* 0x000fe200000100ca */
[----:B------:R-:W-:Y:S01]  /*4a70*/  FMUL.FTZ R201, R0, R201 ;  /* 0x000000c900c97220 */ /* 0x000fe20000410000 */
[----:B------:R-:W-:Y:S01]  /*4a80*/  FADD.FTZ R38, R179, R182 ;  /* 0x000000b6b3267221 */ /* 0x000fe20000010000 */
[----:B------:R-:W-:Y:S01]  /*4a90*/  FADD.FTZ R39, -R178, R165 ;  /* 0x000000a5b2277221 */ /* 0x000fe20000010100 */
[C---:B------:R-:W-:Y:S01]  /*4aa0*/  FMUL.FTZ R182, R0.reuse, R181 ;  /* 0x000000b500b67220 */ /* 0x040fe20000410000 */
[C---:B------:R-:W-:Y:S01]  /*4ab0*/  FMUL.FTZ R165, R0.reuse, R183 ;  /* 0x000000b700a57220 */ /* 0x040fe20000410000 */
[C---:B------:R-:W-:Y:S01]  /*4ac0*/  FMUL.FTZ R178, R175.reuse, -R38 ;  /* 0x80000026afb27220 */ /* 0x040fe20000410000 */
[----:B------:R-:W-:Y:S01]  /*4ad0*/  FMUL.FTZ R179, R175, -R39 ;  /* 0x80000027afb37220 */ /* 0x000fe20000410000 */
[----:B------:R-:W-:Y:S01]  /*4ae0*/  FFMA.FTZ R203, -R0, R203, -RZ ;  /* 0x000000cb00cb7223 */ /* 0x000fe200000109ff */
[----:B0-----:R-:W-:Y:S01]  /*4af0*/  FMUL.FTZ R0, R189, R10 ;  /* 0x0000000abd007220 */ /* 0x001fe20000410000 */
[C---:B------:R-:W-:Y:S01]  /*4b00*/  FFMA.FTZ R178, R173.reuse, R39, R178 ;  /* 0x00000027adb27223 */ /* 0x040fe200000100b2 */
[----:B------:R-:W-:Y:S01]  /*4b10*/  FFMA.FTZ R179, R173, R38, -R179 ;  /* 0x00000026adb37223 */ /* 0x000fe200000108b3 */
[-C--:B------:R-:W-:Y:S01]  /*4b20*/  FMUL.FTZ R175, R189, R11.reuse ;  /* 0x0000000bbdaf7220 */ /* 0x080fe20000410000 */
[----:B-1----:R-:W-:Y:S01]  /*4b30*/  FFMA.FTZ R180, R188, R11, R0 ;  /* 0x0000000bbcb47223 */ /* 0x002fe20000010000 */
[----:B------:R-:W-:Y:S01]  /*4b40*/  FADD.FTZ R178, -R177, R178 ;  /* 0x000000b2b1b27221 */ /* 0x000fe20000010100 */
[----:B------:R-:W-:Y:S01]  /*4b50*/  FADD.FTZ R172, R172, R179 ;  /* 0x000000b3acac7221 */ /* 0x000fe20000010000 */
[-C--:B------:R-:W-:Y:S01]  /*4b60*/  FMUL.FTZ R11, R189, R9.reuse ;  /* 0x00000009bd0b7220 */ /* 0x080fe20000410000 */
[C---:B------:R-:W-:Y:S01]  /*4b70*/  FFMA.FTZ R175, R188.reuse, R10, -R175 ;  /* 0x0000000abcaf7223 */ /* 0x040fe200000108af */
[C---:B------:R-:W-:Y:S01]  /*4b80*/  FMUL.FTZ R173, R171.reuse, -R178 ;  /* 0x800000b2abad7220 */ /* 0x040fe20000410000 */
[----:B------:R-:W-:Y:S01]  /*4b90*/  FMUL.FTZ R171, R171, -R172 ;  /* 0x800000acabab7220 */ /* 0x000fe20000410000 */
[-C--:B------:R-:W-:Y:S01]  /*4ba0*/  FMUL.FTZ R0, R189, R8.reuse ;  /* 0x00000008bd007220 */ /* 0x080fe20000410000 */
[----:B------:R-:W-:Y:S01]  /*4bb0*/  FFMA.FTZ R8, R188, R8, -R11 ;  /* 0x00000008bc087223 */ /* 0x000fe2000001080b */
[C---:B------:R-:W-:Y:S01]  /*4bc0*/  FFMA.FTZ R10, R170.reuse, R172, -R173 ;  /* 0x000000acaa0a7223 */ /* 0x040fe200000108ad */
[----:B------:R-:W-:Y:S01]  /*4bd0*/  FFMA.FTZ R170, R170, R178, R171 ;  /* 0x000000b2aaaa7223 */ /* 0x000fe200000100ab */
[----:B------:R-:W-:Y:S01]  /*4be0*/  SHF.L.U32 R11, R119, 0x4, RZ ;  /* 0x00000004770b7819 */ /* 0x000fe200000006ff */
[----:B------:R-:W-:Y:S01]  /*4bf0*/  FFMA.FTZ R9, R188, R9, R0 ;  /* 0x00000009bc097223 */ /* 0x000fe20000010000 */
[----:B------:R-:W-:Y:S01]  /*4c00*/  FADD.FTZ R169, R169, R10 ;  /* 0x0000000aa9a97221 */ /* 0x000fe20000010000 */
[----:B------:R-:W-:Y:S01]  /*4c10*/  FADD.FTZ R167, -R167, R170 ;  /* 0x000000aaa7a77221 */ /* 0x000fe20000010100 */
[----:B------:R-:W-:Y:S01]  /*4c20*/  LEA.HI.SX32 R0, R11, R11, 0x1b ;  /* 0x0000000b0b007211 */ /* 0x000fe200078fdaff */
[----:B--2---:R-:W-:Y:S01]  /*4c30*/  FADD.FTZ R10, R190, R175 ;  /* 0x000000afbe0a7221 */ /* 0x004fe20000010000 */
[C---:B------:R-:W-:Y:S01]  /*4c40*/  FMUL.FTZ R171, R166.reuse, -R169 ;  /* 0x800000a9a6ab7220 */ /* 0x040fe20000410000 */
[-C--:B------:R-:W-:Y:S01]  /*4c50*/  FMUL.FTZ R166, R166, -R167.reuse ;  /* 0x800000a7a6a67220 */ /* 0x080fe20000410000 */
[----:B------:R-:W-:Y:S01]  /*4c60*/  LEA R173, R0, UR7, 0x2 ;  /* 0x0000000700ad7c11 */ /* 0x000fe2000f8e10ff */
[----:B---3--:R-:W-:Y:S01]  /*4c70*/  FADD.FTZ R11, R191, R180 ;  /* 0x000000b4bf0b7221 */ /* 0x008fe20000010000 */
[C---:B------:R-:W-:Y:S01]  /*4c80*/  FFMA.FTZ R0, R164.reuse, R167, R171 ;  /* 0x000000a7a4007223 */ /* 0x040fe200000100ab */
[----:B------:R-:W-:Y:S01]  /*4c90*/  FFMA.FTZ R171, R164, R169, -R166 ;  /* 0x000000a9a4ab7223 */ /* 0x000fe200000108a6 */
[----:B------:R-:W-:Y:S01]  /*4ca0*/  @!P0 LEA R175, R47, UR7, 0x4 ;  /* 0x000000072faf8c11 */ /* 0x000fe2000f8e20ff */
[----:B------:R-:W-:Y:S01]  /*4cb0*/  BSSY B0, `(.L_x_15666) ;  /* 0x0000044000007945 */ /* 0x000fe20003800000 */
[----:B------:R-:W-:Y:S01]  /*4cc0*/  FADD.FTZ R163, -R163, R0 ;  /* 0x00000000a3a37221 */ /* 0x000fe20000010100 */
[----:B------:R-:W-:Y:S01]  /*4cd0*/  FADD.FTZ R171, R162, R171 ;  /* 0x000000aba2ab7221 */ /* 0x000fe20000010000 */
[----:B------:R-:W-:Y:S01]  /*4ce0*/  FADD.FTZ R170, R199, R182 ;  /* 0x000000b6c7aa7221 */ /* 0x000fe20000010000 */
[----:B------:R0:W-:Y:S01]  /*4cf0*/  @!P0 STS.128 [R175+0x25d0], R8 ;  /* 0x0025d008af008388 */ /* 0x0001e20000000c00 */
[C---:B------:R-:W-:Y:S01]  /*4d00*/  FMUL.FTZ R0, R160.reuse, -R163 ;  /* 0x800000a3a0007220 */ /* 0x040fe20000410000 */
[----:B------:R-:W-:-:S02]  /*4d10*/  FMUL.FTZ R160, R160, -R171 ;  /* 0x800000aba0a07220 */ /* 0x000fc40000410000 */
[----:B------:R1:W-:Y:S01]  /*4d20*/  STS [R173+0x85c], R5 ;  /* 0x00085c05ad007388 */ /* 0x0003e20000000800 */
[----:B------:R-:W-:-:S03]  /*4d30*/  FFMA.FTZ R0, R159, R171, -R0 ;  /* 0x000000ab9f007223 */ /* 0x000fc60000010800 */
[----:B------:R2:W-:Y:S01]  /*4d40*/  STS [R173+0x840], R184 ;  /* 0x000840b8ad007388 */ /* 0x0005e20000000800 */
[----:B------:R-:W-:Y:S01]  /*4d50*/  FADD.FTZ R161, R161, R0 ;  /* 0x00000000a1a17221 */ /* 0x000fe20000010000 */
[----:B------:R-:W-:Y:S02]  /*4d60*/  IADD3 R0, -R106, R44, RZ ;  /* 0x0000002c6a007210 */ /* 0x000fe40007ffe1ff */
[----:B------:R2:W-:Y:S01]  /*4d70*/  STS [R173+0x844], R192 ;  /* 0x000844c0ad007388 */ /* 0x0005e20000000800 */
[----:B0-----:R-:W-:Y:S01]  /*4d80*/  FFMA.FTZ R9, R159, R163, R160 ;  /* 0x000000a39f097223 */ /* 0x001fe200000100a0 */
[----:B------:R-:W-:Y:S02]  /*4d90*/  FMUL.FTZ R8, R156, -R161 ;  /* 0x800000a19c087220 */ /* 0x000fe40000410000 */
[----:B------:R2:W-:Y:S01]  /*4da0*/  STS [R173+0x848], R194 ;  /* 0x000848c2ad007388 */ /* 0x0005e20000000800 */
[----:B------:R-:W-:-:S03]  /*4db0*/  FADD.FTZ R9, -R158, R9 ;  /* 0x000000099e097221 */ /* 0x000fc60000010100 */
[----:B------:R2:W-:Y:S01]  /*4dc0*/  STS [R173+0x84c], R193 ;  /* 0x00084cc1ad007388 */ /* 0x0005e20000000800 */
[-C--:B------:R-:W-:Y:S01]  /*4dd0*/  FMUL.FTZ R156, R156, -R9.reuse ;  /* 0x800000099c9c7220 */ /* 0x080fe20000410000 */
[C---:B------:R-:W-:Y:S02]  /*4de0*/  FFMA.FTZ R8, R155.reuse, R9, R8 ;  /* 0x000000099b087223 */ /* 0x040fe40000010008 */
[----:B------:R2:W-:Y:S01]  /*4df0*/  STS [R173+0x850], R176 ;  /* 0x000850b0ad007388 */ /* 0x0005e20000000800 */
[----:B------:R-:W-:Y:S01]  /*4e00*/  FFMA.FTZ R156, R155, R161, -R156 ;  /* 0x000000a19b9c7223 */ /* 0x000fe2000001089c */
[----:B------:R-:W-:Y:S01]  /*4e10*/  LEA R155, R0, -R119, 0x1 ;  /* 0x80000077009b7211 */ /* 0x000fe200078e08ff */
[----:B------:R-:W-:Y:S01]  /*4e20*/  FADD.FTZ R187, -R187, R8 ;  /* 0x00000008bbbb7221 */ /* 0x000fe20000010100 */
[----:B------:R2:W-:Y:S01]  /*4e30*/  STS [R173+0x854], R195 ;  /* 0x000854c3ad007388 */ /* 0x0005e20000000800 */
[----:B------:R-:W-:Y:S01]  /*4e40*/  FADD.FTZ R157, R157, R156 ;  /* 0x0000009c9d9d7221 */ /* 0x000fe20000010000 */
[----:B------:R-:W-:Y:S01]  /*4e50*/  ISETP.GE.AND P1, PT, R155, 0x1, PT ;  /* 0x000000019b00780c */ /* 0x000fe20003f26270 */
[C---:B-1----:R-:W-:Y:S01]  /*4e60*/  FMUL.FTZ R5, R152.reuse, -R187 ;  /* 0x800000bb98057220 */ /* 0x042fe20000410000 */
[----:B------:R2:W-:Y:S01]  /*4e70*/  STS [R173+0x858], R174 ;  /* 0x000858aead007388 */ /* 0x0005e20000000800 */
[----:B------:R-:W-:Y:S01]  /*4e80*/  FMUL.FTZ R152, R152, -R157 ;  /* 0x8000009d98987220 */ /* 0x000fe20000410000 */
[----:B------:R-:W-:-:S02]  /*4e90*/  IMAD R156, R125, R26, RZ ;  /* 0x0000001a7d9c7224 */ /* 0x000fc400078e02ff */
[C---:B------:R-:W-:Y:S01]  /*4ea0*/  FFMA.FTZ R11, R150.reuse, R157, -R5 ;  /* 0x0000009d960b7223 */ /* 0x040fe20000010805 */
[----:B------:R2:W-:Y:S01]  /*4eb0*/  STS [R173+0x860], R196 ;  /* 0x000860c4ad007388 */ /* 0x0005e20000000800 */
[----:B------:R-:W-:-:S03]  /*4ec0*/  FFMA.FTZ R152, R150, R187, R152 ;  /* 0x000000bb96987223 */ /* 0x000fc60000010098 */
        /* <DEDUP_REMOVED lines=8> */
[----:B------:R-:W-:Y:S05]  /*4f50*/  @!P1 BRA `(.L_x_15667) ;  /* 0x0000000000649947 */ /* 0x000fea0003800000 */
[----:B--2---:R-:W-:Y:S01]  /*4f60*/  LEA.HI.SX32 R2, R119, R119, 0x1b ;  /* 0x0000007777027211 */ /* 0x004fe200078fdaff */
[-C--:B------:R-:W-:Y:S01]  /*4f70*/  IMAD.WIDE.U32 R4, R118, R26.reuse, RZ ;  /* 0x0000001a76047225 */ /* 0x080fe200078e00ff */
[----:B------:R-:W-:Y:S02]  /*4f80*/  SHF.R.U32.HI R3, RZ, 0x1, R25 ;  /* 0x00000001ff037819 */ /* 0x000fe40000011619 */
[----:B------:R-:W-:Y:S01]  /*4f90*/  LEA R8, R2, UR7, 0x2 ;  /* 0x0000000702087c11 */ /* 0x000fe2000f8e10ff */
[----:B------:R-:W-:Y:S01]  /*4fa0*/  IMAD R2, R125, R26, RZ ;  /* 0x0000001a7d027224 */ /* 0x000fe200078e02ff */
[----:B------:R-:W-:Y:S01]  /*4fb0*/  LEA R10, R107, 0xfffffe00, 0x9 ;  /* 0xfffffe006b0a7811 */ /* 0x000fe200078e48ff */
[----:B------:R-:W-:Y:S02]  /*4fc0*/  IMAD R150, R3, UR14, RZ ;  /* 0x0000000e03967c24 */ /* 0x000fe4000f8e02ff */
[----:B------:R0:W1:Y:S01]  /*4fd0*/  LDS R159, [R8+0x840] ;  /* 0x00084000089f7984 */ /* 0x0000620000000800 */
[----:B------:R-:W-:Y:S01]  /*4fe0*/  IMAD R173, R118, R27, R2 ;  /* 0x0000001b76ad7224 */ /* 0x000fe200078e0202 */
[----:B------:R-:W-:-:S04]  /*4ff0*/  IADD3 R2, P1, R10, R119, RZ ;  /* 0x000000770a027210 */ /* 0x000fc80007f3e0ff */
[----:B------:R-:W-:Y:S02]  /*5000*/  IADD3 R5, R5, R173, RZ ;  /* 0x000000ad05057210 */ /* 0x000fe40007ffe0ff */
[----:B------:R-:W-:Y:S01]  /*5010*/  SHF.R.U64 R173, R24, 0x1, R25 ;  /* 0x0000000118ad7819 */ /* 0x000fe20000001219 */
[----:B0-----:R-:W-:Y:S01]  /*5020*/  IMAD R8, R135, UR22, RZ ;  /* 0x0000001687087c24 */ /* 0x001fe2000f8e02ff */
[----:B------:R-:W-:-:S03]  /*5030*/  LEA.HI.X.SX32 R3, R10, RZ, 0x1, P1 ;  /* 0x000000ff0a037211 */ /* 0x000fc600008f0eff */
[C---:B------:R-:W-:Y:S02]  /*5040*/  IMAD R135, R173.reuse, UR15, R150 ;  /* 0x0000000fad877c24 */ /* 0x040fe4000f8e0296 */
[----:B------:R-:W-:-:S04]  /*5050*/  IMAD.WIDE.U32 R4, R173, UR14, R4 ;  /* 0x0000000ead047c25 */ /* 0x000fc8000f8e0004 */
[----:B------:R-:W-:Y:S01]  /*5060*/  IMAD R173, R47, UR23, R8 ;  /* 0x000000172fad7c24 */ /* 0x000fe2000f8e0208 */
[----:B------:R-:W-:Y:S01]  /*5070*/  IADD3 R8, R5, R135, RZ ;  /* 0x0000008705087210 */ /* 0x000fe20007ffe0ff */
[----:B------:R-:W-:Y:S01]  /*5080*/  IMAD.WIDE.U32 R2, R47, UR22, R2 ;  /* 0x000000162f027c25 */ /* 0x000fe2000f8e0002 */
[----:B------:R-:W-:-:S04]  /*5090*/  LEA R5, P1, R4, R28, 0x3 ;  /* 0x0000001c04057211 */ /* 0x000fc800078218ff */
[----:B------:R-:W-:Y:S02]  /*50a0*/  LEA.HI.X R8, R4, R29, R8, 0x3, P1 ;  /* 0x0000001d04087211 */ /* 0x000fe400008f1c08 */
[----:B------:R-:W-:Y:S02]  /*50b0*/  IADD3 R3, R3, R173, RZ ;  /* 0x000000ad03037210 */ /* 0x000fe40007ffe0ff */
[----:B------:R-:W-:-:S04]  /*50c0*/  LEA R4, P1, R2, R5, 0x2 ;  /* 0x0000000502047211 */ /* 0x000fc800078210ff */
[----:B------:R-:W-:-:S05]  /*50d0*/  LEA.HI.X R5, R2, R8, R3, 0x2, P1 ;  /* 0x0000000802057211 */ /* 0x000fca00008f1403 */
[----:B-1----:R0:W-:Y:S04]  /*50e0*/  REDG.E.ADD.F32.FTZ.RN.STRONG.GPU desc[UR12][R4.64], R159 ;  /* 0x0000009f040079a6 */ /* 0x0021e8000c10f38c */
.L_x_15667:
[----:B------:R-:W-:Y:S05]  /*50f0*/  BSYNC B0 ;  /* 0x0000000000007941 */ /* 0x000fea0003800000 */
.L_x_15666:
[----:B------:R-:W-:Y:S01]  /*5100*/  FADD.FTZ R11, R142, R11 ;  /* 0x0000000b8e0b7221 */ /* 0x000fe20000010000 */
[----:B------:R-:W-:Y:S01]  /*5110*/  FADD.FTZ R141, -R141, R152 ;  /* 0x000000988d8d7221 */ /* 0x000fe20000010100 */
[-C--:B------:R-:W-:Y:S01]  /*5120*/  FFMA.FTZ R145, R94, -R132.reuse, R145 ;  /* 0x800000845e917223 */ /* 0x080fe20000010091 */
[----:B------:R-:W-:Y:S01]  /*5130*/  USHF.R.U32.HI UR11, URZ, 0x1, UR25 ;  /* 0x000000013f0b7899 */ /* 0x000fe20008011619 */
[-C--:B------:R-:W-:Y:S01]  /*5140*/  FMUL.FTZ R8, R11, R132.reuse ;  /* 0x000000840b087220 */ /* 0x080fe20000410000 */
[----:B------:R-:W-:Y:S01]  /*5150*/  FMUL.FTZ R132, R141, R132 ;  /* 0x000000848d847220 */ /* 0x000fe20000410000 */
[----:B------:R-:W-:Y:S01]  /*5160*/  USHF.R.U64 UR10, UR24, 0x1, UR25 ;  /* 0x00000001180a7899 */ /* 0x000fe20008001219 */
[----:B------:R-:W-:Y:S01]  /*5170*/  FFMA.FTZ R135, R95, -R138, R146 ;  /* 0x8000008a5f877223 */ /* 0x000fe20000010092 */
[----:B--2---:R-:W-:Y:S01]  /*5180*/  FMUL.FTZ R2, R131, R8 ;  /* 0x0000000883027220 */ /* 0x004fe20000410000 */
[----:B------:R-:W-:Y:S01]  /*5190*/  UIMAD UR11, UR11, UR14, URZ ;  /* 0x0000000e0b0b72a4 */ /* 0x000fe2000f8e023f */
[-C--:B------:R-:W-:Y:S01]  /*51a0*/  FMUL.FTZ R10, R157, R138.reuse ;  /* 0x0000008a9d0a7220 */ /* 0x080fe20000410000 */
[----:B------:R-:W-:Y:S01]  /*51b0*/  FMUL.FTZ R138, R187, R138 ;  /* 0x0000008abb8a7220 */ /* 0x000fe20000410000 */
[-C--:B0-----:R-:W-:Y:S01]  /*51c0*/  FFMA.FTZ R4, R145, R132.reuse, -R2 ;  /* 0x0000008491047223 */ /* 0x081fe20000010802 */
[----:B------:R-:W-:Y:S01]  /*51d0*/  FMUL.FTZ R3, R131, R132 ;  /* 0x0000008483037220 */ /* 0x000fe20000410000 */
[----:B------:R-:W-:Y:S01]  /*51e0*/  FMUL.FTZ R132, R161, R140 ;  /* 0x0000008ca1847220 */ /* 0x000fe20000410000 */
[----:B------:R-:W-:Y:S01]  /*51f0*/  UIMAD.WIDE.U32 UR8, UR10, UR14, URZ ;  /* 0x0000000e0a0872a5 */ /* 0x000fe2000f8e003f */
[----:B------:R-:W-:Y:S01]  /*5200*/  FMUL.FTZ R142, R133, R10 ;  /* 0x0000000a858e7220 */ /* 0x000fe20000410000 */
[----:B------:R-:W-:Y:S01]  /*5210*/  UIMAD UR11, UR15, UR10, UR11 ;  /* 0x0000000a0f0b72a4 */ /* 0x000fe2000f8e020b */
[----:B------:R-:W-:Y:S01]  /*5220*/  FFMA.FTZ R148, R93, -R140, R148 ;  /* 0x8000008c5d947223 */ /* 0x000fe20000010094 */
[----:B------:R-:W-:Y:S01]  /*5230*/  FMUL.FTZ R5, R133, R138 ;  /* 0x0000008a85057220 */ /* 0x000fe20000410000 */
[----:B------:R-:W-:Y:S01]  /*5240*/  FFMA.FTZ R3, R8, R145, R3 ;  /* 0x0000009108037223 */ /* 0x000fe20000010003 */
[----:B------:R-:W-:Y:S01]  /*5250*/  FMUL.FTZ R140, R9, R140 ;  /* 0x0000008c098c7220 */ /* 0x000fe20000410000 */
[----:B------:R-:W-:Y:S01]  /*5260*/  FMUL.FTZ R173, R137, R132 ;  /* 0x0000008489ad7220 */ /* 0x000fe20000410000 */
[----:B------:R-:W-:Y:S01]  /*5270*/  UIADD3 UR9, UR11, UR9, URZ ;  /* 0x000000090b097290 */ /* 0x000fe2000fffe03f */
[----:B------:R-:W-:Y:S01]  /*5280*/  FFMA.FTZ R159, R135, R138, -R142 ;  /* 0x0000008a879f7223 */ /* 0x000fe2000001088e */
[----:B------:R-:W-:Y:S01]  /*5290*/  FFMA.FTZ R138, R10, R135, R5 ;  /* 0x000000870a8a7223 */ /* 0x000fe20000010005 */
[----:B------:R-:W-:Y:S01]  /*52a0*/  FADD.FTZ R5, RZ, R3 ;  /* 0x00000003ff057221 */ /* 0x000fe20000010000 */
[-C--:B------:R-:W-:Y:S01]  /*52b0*/  FFMA.FTZ R175, R148, R140.reuse, -R173 ;  /* 0x0000008c94af7223 */ /* 0x080fe200000108ad */
[----:B------:R-:W-:Y:S01]  /*52c0*/  FMUL.FTZ R173, R137, R140 ;  /* 0x0000008c89ad7220 */ /* 0x000fe20000410000 */
[----:B------:R-:W-:Y:S01]  /*52d0*/  FADD.FTZ R4, RZ, R4 ;  /* 0x00000004ff047221 */ /* 0x000fe20000010000 */
[----:B------:R-:W-:-:S02]  /*52e0*/  IMAD R177, R118, R27, R156 ;  /* 0x0000001b76b17224 */ /* 0x000fc400078e029c */
[----:B------:R-:W-:Y:S01]  /*52f0*/  FADD.FTZ R5, R5, R138 ;  /* 0x0000008a05057221 */ /* 0x000fe20000010000 */
[----:B------:R-:W-:-:S04]  /*5300*/  IMAD.WIDE.U32 R2, R118, R26, UR8 ;  /* 0x0000000876027e25 */ /* 0x000fc8000f8e001a */
[----:B------:R-:W-:Y:S01]  /*5310*/  FFMA.FTZ R138, R132, R148, R173 ;  /* 0x00000094848a7223 */ /* 0x000fe200000100ad */
[----:B------:R-:W-:Y:S01]  /*5320*/  FADD.FTZ R4, R4, R159 ;  /* 0x0000009f04047221 */ /* 0x000fe20000010000 */
[----:B------:R-:W-:Y:S01]  /*5330*/  FMUL.FTZ R159, R171, R134 ;  /* 0x00000086ab9f7220 */ /* 0x000fe20000410000 */
[----:B------:R-:W-:Y:S01]  /*5340*/  FFMA.FTZ R140, R91, -R136, R6 ;  /* 0x800000885b8c7223 */ /* 0x000fe20000010006 */
[----:B------:R-:W-:Y:S01]  /*5350*/  IADD3 R152, R177, R3, RZ ;  /* 0x00000003b1987210 */ /* 0x000fe20007ffe0ff */
[----:B------:R-:W-:Y:S01]  /*5360*/  FADD.FTZ R5, R5, R138 ;  /* 0x0000008a05057221 */ /* 0x000fe20000010000 */
[-C--:B------:R-:W-:Y:S01]  /*5370*/  FFMA.FTZ R138, R92, -R134.reuse, R7 ;  /* 0x800000865c8a7223 */ /* 0x080fe20000010007 */
[----:B------:R-:W-:Y:S01]  /*5380*/  FMUL.FTZ R3, R163, R134 ;  /* 0x00000086a3037220 */ /* 0x000fe20000410000 */
[----:B------:R-:W-:Y:S01]  /*5390*/  FMUL.FTZ R7, R139, R159 ;  /* 0x0000009f8b077220 */ /* 0x000fe20000410000 */
[----:B------:R-:W-:Y:S01]  /*53a0*/  FMUL.FTZ R134, R169, R136 ;  /* 0x00000088a9867220 */ /* 0x000fe20000410000 */
[----:B------:R-:W-:Y:S01]  /*53b0*/  LEA R150, P1, R2, R28, 0x3 ;  /* 0x0000001c02967211 */ /* 0x000fe200078218ff */
[-C--:B------:R-:W-:Y:S01]  /*53c0*/  FMUL.FTZ R6, R139, R3.reuse ;  /* 0x000000038b067220 */ /* 0x080fe20000410000 */
[----:B------:R-:W-:Y:S01]  /*53d0*/  FADD.FTZ R4, R4, R175 ;  /* 0x000000af04047221 */ /* 0x000fe20000010000 */
[----:B------:R-:W-:Y:S01]  /*53e0*/  FMUL.FTZ R142, R167, R136 ;  /* 0x00000088a78e7220 */ /* 0x000fe20000410000 */
[----:B------:R-:W-:Y:S01]  /*53f0*/  FFMA.FTZ R7, R138, R3, -R7 ;  /* 0x000000038a077223 */ /* 0x000fe20000010807 */
[----:B------:R-:W-:Y:S01]  /*5400*/  FMUL.FTZ R173, R143, R134 ;  /* 0x000000868fad7220 */ /* 0x000fe20000410000 */
[----:B------:R-:W-:Y:S01]  /*5410*/  LEA.HI.X R152, R2, R29, R152, 0x3, P1 ;  /* 0x0000001d02987211 */ /* 0x000fe200008f1c98 */
[----:B------:R-:W-:Y:S01]  /*5420*/  FFMA.FTZ R6, R159, R138, R6 ;  /* 0x0000008a9f067223 */ /* 0x000fe20000010006 */
[----:B------:R-:W-:Y:S01]  /*5430*/  IADD3 R146, -R126, UR4, RZ ;  /* 0x000000047e927c10 */ /* 0x000fe2000fffe1ff */
[----:B------:R-:W-:Y:S01]  /*5440*/  FADD.FTZ R4, R4, R7 ;  /* 0x0000000704047221 */ /* 0x000fe20000010000 */
[----:B------:R-:W-:Y:S01]  /*5450*/  LEA R2, P1, R119, R150, 0x2 ;  /* 0x0000009677027211 */ /* 0x000fe200078210ff */
[----:B------:R-:W-:Y:S01]  /*5460*/  FFMA.FTZ R173, R140, R142, -R173 ;  /* 0x0000008e8cad7223 */ /* 0x000fe200000108ad */
[----:B------:R-:W-:Y:S01]  /*5470*/  FADD.FTZ R5, R5, R6 ;  /* 0x0000000605057221 */ /* 0x000fe20000010000 */
[----:B------:R-:W-:Y:S01]  /*5480*/  USHF.L.U64.HI UR9, UR5, 0x2, UR6 ;  /* 0x0000000205097899 */ /* 0x000fe20008010206 */
[----:B------:R-:W-:Y:S01]  /*5490*/  LEA.HI.X R3, R119, R152, RZ, 0x2, P1 ;  /* 0x0000009877037211 */ /* 0x000fe200008f14ff */
[----:B------:R-:W-:Y:S01]  /*54a0*/  FADD.FTZ R6, R4, R173 ;  /* 0x000000ad04067221 */ /* 0x000fe20000010000 */
[----:B------:R-:W-:-:S02]  /*54b0*/  IMAD R7, R146, -0x200, RZ ;  /* 0xfffffe0092077824 */ /* 0x000fc400078e02ff */
[-C--:B------:R-:W-:Y:S01]  /*54c0*/  FMUL.FTZ R173, R172, R129.reuse ;  /* 0x00000081acad7220 */ /* 0x080fe20000410000 */
[----:B------:R-:W-:Y:S01]  /*54d0*/  FFMA.FTZ R149, R90, -R129, R149 ;  /* 0x800000815a957223 */ /* 0x000fe20000010095 */
[----:B------:R-:W-:Y:S01]  /*54e0*/  USHF.L.U32 UR8, UR5, 0x2, URZ ;  /* 0x0000000205087899 */ /* 0x000fe2000800063f */
[----:B------:R-:W-:-:S04]  /*54f0*/  IMAD.WIDE R2, R7, 0x4, R2 ;  /* 0x0000000407027825 */ /* 0x000fc800078e0202 */
[-C--:B------:R-:W-:Y:S01]  /*5500*/  FFMA.FTZ R154, R89, -R130.reuse, R154 ;  /* 0x80000082599a7223 */ /* 0x080fe2000001009a */
[-C--:B------:R-:W-:Y:S01]  /*5510*/  FMUL.FTZ R136, R38, R130.reuse ;  /* 0x0000008226887220 */ /* 0x080fe20000410000 */
[----:B------:R-:W-:Y:S01]  /*5520*/  FMUL.FTZ R146, R39, R130 ;  /* 0x0000008227927220 */ /* 0x000fe20000410000 */
[----:B------:R-:W-:Y:S01]  /*5530*/  FMUL.FTZ R129, R178, R129 ;  /* 0x00000081b2817220 */ /* 0x000fe20000410000 */
[----:B------:R-:W-:Y:S01]  /*5540*/  FMUL.FTZ R4, R144, R173 ;  /* 0x000000ad90047220 */ /* 0x000fe20000410000 */
[----:B------:R-:W-:Y:S02]  /*5550*/  IMAD R130, R30, UR9, RZ ;  /* 0x000000091e827c24 */ /* 0x000fe4000f8e02ff */
[----:B------:R-:W-:Y:S01]  /*5560*/  FMUL.FTZ R7, R143, R142 ;  /* 0x0000008e8f077220 */ /* 0x000fe20000410000 */
[----:B------:R-:W-:Y:S01]  /*5570*/  ISETP.GE.AND P1, PT, R155, 0x21, PT ;  /* 0x000000219b00780c */ /* 0x000fe20003f26270 */
[----:B------:R-:W-:Y:S01]  /*5580*/  FFMA.FTZ R175, R149, R129, -R4 ;  /* 0x0000008195af7223 */ /* 0x000fe20000010804 */
[----:B------:R-:W-:-:S02]  /*5590*/  IMAD R177, R31, UR8, R130 ;  /* 0x000000081fb17c24 */ /* 0x000fc4000f8e0282 */
[----:B------:R-:W-:Y:S01]  /*55a0*/  FFMA.FTZ R4, R134, R140, R7 ;  /* 0x0000008c86047223 */ /* 0x000fe20000010007 */
[----:B------:R-:W-:Y:S01]  /*55b0*/  FMUL.FTZ R130, R144, R129 ;  /* 0x0000008190827220 */ /* 0x000fe20000410000 */
[----:B------:R-:W-:Y:S01]  /*55c0*/  FMUL.FTZ R7, R147, R136 ;  /* 0x0000008893077220 */ /* 0x000fe20000410000 */
[----:B------:R-:W-:Y:S01]  /*55d0*/  FADD.FTZ R6, R6, R175 ;  /* 0x000000af06067221 */ /* 0x000fe20000010000 */
[----:B------:R-:W-:Y:S01]  /*55e0*/  FADD.FTZ R4, R5, R4 ;  /* 0x0000000405047221 */ /* 0x000fe20000010000 */
[----:B------:R-:W-:Y:S01]  /*55f0*/  FFMA.FTZ R5, R173, R149, R130 ;  /* 0x00000095ad057223 */ /* 0x000fe20000010082 */
[----:B------:R-:W-:Y:S01]  /*5600*/  FFMA.FTZ R7, R154, R146, -R7 ;  /* 0x000000929a077223 */ /* 0x000fe20000010807 */
[----:B------:R-:W-:Y:S01]  /*5610*/  IADD3 R130, R119, 0x20, RZ ;  /* 0x0000002077827810 */ /* 0x000fe20007ffe0ff */
[----:B------:R-:W-:Y:S01]  /*5620*/  FMUL.FTZ R129, R41, R128 ;  /* 0x0000008029817220 */ /* 0x000fe20000410000 */
[----:B------:R-:W-:Y:S01]  /*5630*/  FADD.FTZ R4, R4, R5 ;  /* 0x0000000504047221 */ /* 0x000fe20000010000 */
[----:B------:R-:W-:Y:S01]  /*5640*/  FADD.FTZ R156, R6, R7 ;  /* 0x00000007069c7221 */ /* 0x000fe20000010000 */
[----:B------:R-:W-:Y:S01]  /*5650*/  FMUL.FTZ R5, R147, R146 ;  /* 0x0000009293057220 */ /* 0x000fe20000410000 */
[----:B------:R-:W-:Y:S01]  /*5660*/  LEA.HI.SX32 R6, R130, R119, 0x1b ;  /* 0x0000007782067211 */ /* 0x000fe200078fdaff */
[----:B------:R-:W-:Y:S01]  /*5670*/  FFMA.FTZ R130, R88, -R128, R153 ;  /* 0x8000008058827223 */ /* 0x000fe20000010099 */
[----:B------:R-:W-:Y:S01]  /*5680*/  IADD3 R142, R119, 0x40, RZ ;  /* 0x00000040778e7810 */ /* 0x000fe20007ffe0ff */
[----:B------:R-:W-:Y:S01]  /*5690*/  FFMA.FTZ R5, R136, R154, R5 ;  /* 0x0000009a88057223 */ /* 0x000fe20000010005 */
[----:B------:R-:W-:Y:S01]  /*56a0*/  LEA R6, R6, UR7, 0x2 ;  /* 0x0000000706067c11 */ /* 0x000fe2000f8e10ff */
[----:B------:R-:W-:Y:S01]  /*56b0*/  FMUL.FTZ R7, R151, R128 ;  /* 0x0000008097077220 */ /* 0x000fe20000410000 */
[----:B------:R-:W-:Y:S01]  /*56c0*/  FMUL.FTZ R153, R40, R129 ;  /* 0x0000008128997220 */ /* 0x000fe20000410000 */
[----:B------:R-:W-:Y:S01]  /*56d0*/  FADD.FTZ R152, R4, R5 ;  /* 0x0000000504987221 */ /* 0x000fe20000010000 */
[----:B------:R-:W-:Y:S01]  /*56e0*/  IMAD.WIDE.U32 R2, R30, UR8, R2 ;  /* 0x000000081e027c25 */ /* 0x000fe2000f8e0002 */
[----:B------:R0:W1:Y:S01]  /*56f0*/  LDS R5, [R6+0x8c0] ;  /* 0x0008c00006057984 */ /* 0x0000620000000800 */
[----:B------:R-:W-:-:S02]  /*5700*/  IADD3 R150, R119, 0x60, RZ ;  /* 0x0000006077967810 */ /* 0x000fc40007ffe0ff */
[----:B------:R-:W-:Y:S01]  /*5710*/  FFMA.FTZ R153, R130, R7, -R153 ;  /* 0x0000000782997223 */ /* 0x000fe20000010899 */
[----:B------:R-:W-:Y:S01]  /*5720*/  LEA.HI.SX32 R142, R142, R119, 0x1b ;  /* 0x000000778e8e7211 */ /* 0x000fe200078fdaff */
[----:B------:R-:W-:Y:S01]  /*5730*/  BSSY B0, `(.L_x_15668) ;  /* 0x000000a000007945 */ /* 0x000fe20003800000 */
[----:B------:R-:W-:Y:S01]  /*5740*/  FADD.FTZ R165, R168, -R165 ;  /* 0x800000a5a8a57221 */ /* 0x000fe20000010000 */
[----:B------:R-:W-:Y:S01]  /*5750*/  IADD3 R3, R3, R177, RZ ;  /* 0x000000b103037210 */ /* 0x000fe20007ffe0ff */
[----:B------:R-:W-:Y:S01]  /*5760*/  FADD.FTZ R146, R156, R153 ;  /* 0x000000999c927221 */ /* 0x000fe20000010000 */
[C---:B------:R-:W-:Y:S02]  /*5770*/  ISETP.GE.AND P2, PT, R155.reuse, 0x41, PT ;  /* 0x000000419b00780c */ /* 0x040fe40003f46270 */
[----:B------:R-:W-:Y:S02]  /*5780*/  ISETP.GE.AND P3, PT, R155, 0x61, PT ;  /* 0x000000619b00780c */ /* 0x000fe40003f66270 */
[----:B------:R-:W-:-:S02]  /*5790*/  LEA.HI.SX32 R150, R150, R119, 0x1b ;  /* 0x0000007796967211 */ /* 0x000fc400078fdaff */
[----:B------:R-:W-:Y:S01]  /*57a0*/  LEA R142, R142, UR7, 0x2 ;  /* 0x000000078e8e7c11 */ /* 0x000fe2000f8e10ff */
[----:B0-----:R-:W-:Y:S08]  /*57b0*/  @!P1 BRA `(.L_x_15669) ;  /* 0x0000000000049947 */ /* 0x001ff00003800000 */
[----:B-1----:R0:W-:Y:S02]  /*57c0*/  REDG.E.ADD.F32.FTZ.RN.STRONG.GPU desc[UR12][R2.64+-0x780], R5 ;  /* 0xfff88005020079a6 */ /* 0x0021e4000c10f38c */
.L_x_15669:
[----:B------:R-:W-:Y:S05]  /*57d0*/  BSYNC B0 ;  /* 0x0000000000007941 */ /* 0x000fea0003800000 */
.L_x_15668:
[----:B01----:R0:W1:Y:S01]  /*57e0*/  LDS R5, [R142+0x940] ;  /* 0x000940008e057984 */ /* 0x0030620000000800 */
[----:B------:R-:W-:Y:S01]  /*57f0*/  BSSY B0, `(.L_x_15670) ;  /* 0x0000004000007945 */ /* 0x000fe20003800000 */
[----:B------:R-:W-:-:S03]  /*5800*/  LEA R150, R150, UR7, 0x2 ;  /* 0x0000000796967c11 */ /* 0x000fc6000f8e10ff */
[----:B------:R-:W-:Y:S05]  /*5810*/  @!P2 BRA `(.L_x_15671) ;  /* 0x000000000004a947 */ /* 0x000fea0003800000 */
[----:B-1----:R2:W-:Y:S02]  /*5820*/  REDG.E.ADD.F32.FTZ.RN.STRONG.GPU desc[UR12][R2.64+-0x700], R5 ;  /* 0xfff90005020079a6 */ /* 0x0025e4000c10f38c */
.L_x_15671:
[----:B------:R-:W-:Y:S05]  /*5830*/  BSYNC B0 ;  /* 0x0000000000007941 */ /* 0x000fea0003800000 */
.L_x_15670:
[----:B-12---:R1:W2:Y:S01]  /*5840*/  LDS R5, [R150+0x9c0] ;  /* 0x0009c00096057984 */ /* 0x0062a20000000800 */
[----:B------:R-:W-:Y:S01]  /*5850*/  BSSY B0, `(.L_x_15672) ;  /* 0x0000005000007945 */ /* 0x000fe20003800000 */
[C---:B------:R-:W-:Y:S02]  /*5860*/  IADD3 R4, R119.reuse, 0x80, RZ ;  /* 0x0000008077047810 */ /* 0x040fe40007ffe0ff */
[----:B------:R-:W-:Y:S01]  /*5870*/  IADD3 R6, R119, 0xa0, RZ ;  /* 0x000000a077067810 */ /* 0x000fe20007ffe0ff */
[----:B------:R-:W-:Y:S06]  /*5880*/  @!P3 BRA `(.L_x_15673) ;  /* 0x000000000004b947 */ /* 0x000fec0003800000 */
[----:B--2---:R3:W-:Y:S02]  /*5890*/  REDG.E.ADD.F32.FTZ.RN.STRONG.GPU desc[UR12][R2.64+-0x680], R5 ;  /* 0xfff98005020079a6 */ /* 0x0047e4000c10f38c */
.L_x_15673:
[----:B------:R-:W-:Y:S05]  /*58a0*/  BSYNC B0 ;  /* 0x0000000000007941 */ /* 0x000fea0003800000 */
.L_x_15672:
[-C--:B------:R-:W-:Y:S01]  /*58b0*/  LEA.HI.SX32 R4, R4, R119.reuse, 0x1b ;  /* 0x0000007704047211 */ /* 0x080fe200078fdaff */
[----:B------:R-:W-:Y:S01]  /*58c0*/  BSSY B0, `(.L_x_15674) ;  /* 0x0000010000007945 */ /* 0x000fe20003800000 */
[----:B------:R-:W-:Y:S02]  /*58d0*/  ISETP.GE.AND P6, PT, R155, 0x81, PT ;  /* 0x000000819b00780c */ /* 0x000fe40003fc6270 */
[----:B------:R-:W-:Y:S02]  /*58e0*/  LEA R4, R4, UR7, 0x2 ;  /* 0x0000000704047c11 */ /* 0x000fe4000f8e10ff */
[C---:B------:R-:W-:Y:S02]  /*58f0*/  IADD3 R128, R119.reuse, 0xc0, RZ ;  /* 0x000000c077807810 */ /* 0x040fe40007ffe0ff */
[----:B------:R-:W-:Y:S01]  /*5900*/  LEA.HI.SX32 R6, R6, R119, 0x1b ;  /* 0x0000007706067211 */ /* 0x000fe200078fdaff */
[----:B--23--:R2:W3:Y:S01]  /*5910*/  LDS R5, [R4+0xa40] ;  /* 0x000a400004057984 */ /* 0x00c4e20000000800 */
        /* <DEDUP_REMOVED lines=8> */
[----:B--2---:R-:W-:-:S12]  /*59a0*/  @!P6 BRA `(.L_x_15675) ;  /* 0x000000000004e947 */ /* 0x004fd80003800000 */
[----:B---3--:R0:W-:Y:S02]  /*59b0*/  REDG.E.ADD.F32.FTZ.RN.STRONG.GPU desc[UR12][R2.64+-0x600], R5 ;  /* 0xfffa0005020079a6 */ /* 0x0081e4000c10f38c */
.L_x_15675:
[----:B------:R-:W-:Y:S05]  /*59c0*/  BSYNC B0 ;  /* 0x0000000000007941 */ /* 0x000fea0003800000 */
.L_x_15674:
[----:B0--3--:R0:W2:Y:S01]  /*59d0*/  LDS R5, [R6+0xac0] ;  /* 0x000ac00006057984 */ /* 0x0090a20000000800 */
[----:B------:R-:W-:Y:S01]  /*59e0*/  BSSY B0, `(.L_x_15676) ;  /* 0x0000006000007945 */ /* 0x000fe20003800000 */
[----:B------:R-:W-:Y:S02]  /*59f0*/  IADD3 R4, R119, 0x100, RZ ;  /* 0x0000010077047810 */ /* 0x000fe40007ffe0ff */
[----:B------:R-:W-:Y:S02]  /*5a00*/  LEA.HI.SX32 R142, R142, R119, 0x1b ;  /* 0x000000778e8e7211 */ /* 0x000fe400078fdaff */
[----:B------:R-:W-:Y:S01]  /*5a10*/  LEA R128, R128, UR7, 0x2 ;  /* 0x0000000780807c11 */ /* 0x000fe2000f8e10ff */
[----:B------:R-:W-:Y:S06]  /*5a20*/  @!P1 BRA `(.L_x_15677) ;  /* 0x0000000000049947 */ /* 0x000fec0003800000 */
[----:B--2---:R3:W-:Y:S02]  /*5a30*/  REDG.E.ADD.F32.FTZ.RN.STRONG.GPU desc[UR12][R2.64+-0x580], R5 ;  /* 0xfffa8005020079a6 */ /* 0x0047e4000c10f38c */
.L_x_15677:
[----:B------:R-:W-:Y:S05]  /*5a40*/  BSYNC B0 ;  /* 0x0000000000007941 */ /* 0x000fea0003800000 */
.L_x_15676:
[----:B--23--:R2:W3:Y:S01]  /*5a50*/  LDS R5, [R128+0xb40] ;  /* 0x000b400080057984 */ /* 0x00c4e20000000800 */
[----:B------:R-:W-:Y:S01]  /*5a60*/  BSSY B0, `(.L_x_15678) ;  /* 0x0000006000007945 */ /* 0x000fe20003800000 */
[----:B0-----:R-:W-:Y:S02]  /*5a70*/  IADD3 R6, R119, 0x120, RZ ;  /* 0x0000012077067810 */ /* 0x001fe40007ffe0ff */
[----:B------:R-:W-:Y:S02]  /*5a80*/  LEA.HI.SX32 R4, R4, R119, 0x1b ;  /* 0x0000007704047211 */ /* 0x000fe400078fdaff */
[----:B------:R-:W-:Y:S01]  /*5a90*/  LEA R142, R142, UR7, 0x2 ;  /* 0x000000078e8e7c11 */ /* 0x000fe2000f8e10ff */
[----:B------:R-:W-:Y:S06]  /*5aa0*/  @!P2 BRA `(.L_x_15679) ;  /* 0x000000000004a947 */ /* 0x000fec0003800000 */
[----:B---3--:R0:W-:Y:S02]  /*5ab0*/  REDG.E.ADD.F32.FTZ.RN.STRONG.GPU desc[UR12][R2.64+-0x500], R5 ;  /* 0xfffb0005020079a6 */ /* 0x0081e4000c10f38c */
.L_x_15679:
[----:B------:R-:W-:Y:S05]  /*5ac0*/  BSYNC B0 ;  /* 0x0000000000007941 */ /* 0x000fea0003800000 */
.L_x_15678:
[----:B0--3--:R0:W3:Y:S01]  /*5ad0*/  LDS R5, [R142+0xbc0] ;  /* 0x000bc0008e057984 */ /* 0x0090e20000000800 */
[----:B------:R-:W-:Y:S01]  /*5ae0*/  BSSY B0, `(.L_x_15680) ;  /* 0x0000005000007945 */ /* 0x000fe20003800000 */
[----:B------:R-:W-:Y:S02]  /*5af0*/  LEA.HI.SX32 R6, R6, R119, 0x1b ;  /* 0x0000007706067211 */ /* 0x000fe400078fdaff */
[----:B------:R-:W-:Y:S01]  /*5b00*/  LEA R4, R4, UR7, 0x2 ;  /* 0x0000000704047c11 */ /* 0x000fe2000f8e10ff */
[----:B------:R-:W-:Y:S06]  /*5b10*/  @!P3 BRA `(.L_x_15681) ;  /* 0x000000000004b947 */ /* 0x000fec0003800000 */
[----:B---3--:R4:W-:Y:S02]  /*5b20*/  REDG.E.ADD.F32.FTZ.RN.STRONG.GPU desc[UR12][R2.64+-0x480], R5 ;  /* 0xfffb8005020079a6 */ /* 0x0089e4000c10f38c */
.L_x_15681:
[----:B------:R-:W-:Y:S05]  /*5b30*/  BSYNC B0 ;  /* 0x0000000000007941 */ /* 0x000fea0003800000 */
.L_x_15680:
[----:B---34-:R3:W4:Y:S01]  /*5b40*/  LDS R5, [R4+0xc40] ;  /* 0x000c400004057984 */ /* 0x0187220000000800 */
[----:B------:R-:W-:Y:S01]  /*5b50*/  BSSY B0, `(.L_x_15682) ;  /* 0x0000004000007945 */ /* 0x000fe20003800000 */
[----:B--2---:R-:W-:-:S03]  /*5b60*/  LEA R128, R6, UR7, 0x2 ;  /* 0x0000000706807c11 */ /* 0x004fc6000f8e10ff */
[----:B------:R-:W-:Y:S05]  /*5b70*/  @!P4 BRA `(.L_x_15683) ;  /* 0x000000000004c947 */ /* 0x000fea0003800000 */
[----:B----4-:R2:W-:Y:S02]  /*5b80*/  REDG.E.ADD.F32.FTZ.RN.STRONG.GPU desc[UR12][R2.64+-0x400], R5 ;  /* 0xfffc0005020079a6 */ /* 0x0105e4000c10f38c */
.L_x_15683:
[----:B------:R-:W-:Y:S05]  /*5b90*/  BSYNC B0 ;  /* 0x0000000000007941 */ /* 0x000fea0003800000 */
.L_x_15682:
[----:B--2-4-:R2:W4:Y:S01]  /*5ba0*/  LDS R5, [R128+0xcc0] ;  /* 0x000cc00080057984 */ /* 0x0145220000000800 */
[----:B------:R-:W-:Y:S01]  /*5bb0*/  BSSY B0, `(.L_x_15684) ;  /* 0x0000005000007945 */ /* 0x000fe20003800000 */
[C---:B---3--:R-:W-:Y:S02]  /*5bc0*/  IADD3 R4, R119.reuse, 0x140, RZ ;  /* 0x0000014077047810 */ /* 0x048fe40007ffe0ff */
[----:B------:R-:W-:Y:S01]  /*5bd0*/  IADD3 R6, R119, 0x160, RZ ;  /* 0x0000016077067810 */ /* 0x000fe20007ffe0ff */
[----:B------:R-:W-:Y:S06]  /*5be0*/  @!P5 BRA `(.L_x_15685) ;  /* 0x000000000004d947 */ /* 0x000fec0003800000 */
[----:B----4-:R3:W-:Y:S02]  /*5bf0*/  REDG.E.ADD.F32.FTZ.RN.STRONG.GPU desc[UR12][R2.64+-0x380], R5 ;  /* 0xfffc8005020079a6 */ /* 0x0107e4000c10f38c */
.L_x_15685:
[----:B------:R-:W-:Y:S05]  /*5c00*/  BSYNC B0 ;  /* 0x0000000000007941 */ /* 0x000fea0003800000 */
.L_x_15684:
[-C--:B------:R-:W-:Y:S01]  /*5c10*/  LEA.HI.SX32 R4, R4, R119.reuse, 0x1b ;  /* 0x0000007704047211 */ /* 0x080fe200078fdaff */
[----:B------:R-:W-:Y:S01]  /*5c20*/  BSSY B0, `(.L_x_15686) ;  /* 0x0000010000007945 */ /* 0x000fe20003800000 */
[----:B------:R-:W-:Y:S02]  /*5c30*/  ISETP.GE.AND P6, PT, R155, 0x141, PT ;  /* 0x000001419b00780c */ /* 0x000fe40003fc6270 */
[----:B------:R-:W-:Y:S02]  /*5c40*/  LEA R4, R4, UR7, 0x2 ;  /* 0x0000000704047c11 */ /* 0x000fe4000f8e10ff */
[C---:B--2---:R-:W-:Y:S02]  /*5c50*/  IADD3 R128, R119.reuse, 0x180, RZ ;  /* 0x0000018077807810 */ /* 0x044fe40007ffe0ff */
[----:B------:R-:W-:Y:S01]  /*5c60*/  LEA.HI.SX32 R6, R6, R119, 0x1b ;  /* 0x0000007706067211 */ /* 0x000fe200078fdaff */
[----:B---34-:R2:W3:Y:S01]  /*5c70*/  LDS R5, [R4+0xd40] ;  /* 0x000d400004057984 */ /* 0x0184e20000000800 */
        /* <DEDUP_REMOVED lines=10> */
.L_x_15687:
[----:B------:R-:W-:Y:S05]  /*5d20*/  BSYNC B0 ;  /* 0x0000000000007941 */ /* 0x000fea0003800000 */
.L_x_15686:
[----:B0--3--:R0:W2:Y:S01]  /*5d30*/  LDS R5, [R6+0xdc0] ;  /* 0x000dc00006057984 */ /* 0x0090a20000000800 */
[----:B------:R-:W-:Y:S01]  /*5d40*/  BSSY B0, `(.L_x_15688) ;  /* 0x0000006000007945 */ /* 0x000fe20003800000 */
[----:B------:R-:W-:Y:S02]  /*5d50*/  IADD3 R4, R119, 0x1c0, RZ ;  /* 0x000001c077047810 */ /* 0x000fe40007ffe0ff */
[----:B------:R-:W-:Y:S02]  /*5d60*/  LEA.HI.SX32 R142, R142, R119, 0x1b ;  /* 0x000000778e8e7211 */ /* 0x000fe400078fdaff */
[----:B------:R-:W-:Y:S01]  /*5d70*/  LEA R128, R128, UR7, 0x2 ;  /* 0x0000000780807c11 */ /* 0x000fe2000f8e10ff */
[----:B------:R-:W-:Y:S06]  /*5d80*/  @!P1 BRA `(.L_x_15689) ;  /* 0x0000000000049947 */ /* 0x000fec0003800000 */
[----:B--2---:R3:W-:Y:S02]  /*5d90*/  REDG.E.ADD.F32.FTZ.RN.STRONG.GPU desc[UR12][R2.64+-0x280], R5 ;  /* 0xfffd8005020079a6 */ /* 0x0047e4000c10f38c */
.L_x_15689:
[----:B------:R-:W-:Y:S05]  /*5da0*/  BSYNC B0 ;  /* 0x0000000000007941 */ /* 0x000fea0003800000 */
.L_x_15688:
[----:B--23--:R2:W3:Y:S01]  /*5db0*/  LDS R5, [R128+0xe40] ;  /* 0x000e400080057984 */ /* 0x00c4e20000000800 */
[----:B------:R-:W-:Y:S01]  /*5dc0*/  BSSY B0, `(.L_x_15690) ;  /* 0x0000006000007945 */ /* 0x000fe20003800000 */
[----:B0-----:R-:W-:Y:S02]  /*5dd0*/  IADD3 R6, R119, 0x1e0, RZ ;  /* 0x000001e077067810 */ /* 0x001fe40007ffe0ff */
[----:B------:R-:W-:Y:S02]  /*5de0*/  LEA.HI.SX32 R4, R4, R119, 0x1b ;  /* 0x0000007704047211 */ /* 0x000fe400078fdaff */
[----:B------:R-:W-:Y:S01]  /*5df0*/  LEA R142, R142, UR7, 0x2 ;  /* 0x000000078e8e7c11 */ /* 0x000fe2000f8e10ff */
[----:B------:R-:W-:Y:S06]  /*5e00*/  @!P2 BRA `(.L_x_15691) ;  /* 0x000000000004a947 */ /* 0x000fec0003800000 */
[----:B---3--:R0:W-:Y:S02]  /*5e10*/  REDG.E.ADD.F32.FTZ.RN.STRONG.GPU desc[UR12][R2.64+-0x200], R5 ;  /* 0xfffe0005020079a6 */ /* 0x0081e4000c10f38c */
.L_x_15691:
[----:B------:R-:W-:Y:S05]  /*5e20*/  BSYNC B0 ;  /* 0x0000000000007941 */ /* 0x000fea0003800000 */
.L_x_15690:
[----:B0--3--:R0:W3:Y:S01]  /*5e30*/  LDS R5, [R142+0xec0] ;  /* 0x000ec0008e057984 */ /* 0x0090e20000000800 */
[----:B------:R-:W-:Y:S01]  /*5e40*/  BSSY B0, `(.L_x_15692) ;  /* 0x0000005000007945 */ /* 0x000fe20003800000 */
[----:B------:R-:W-:Y:S02]  /*5e50*/  LEA.HI.SX32 R6, R6, R119, 0x1b ;  /* 0x0000007706067211 */ /* 0x000fe400078fdaff */
[----:B--2---:R-:W-:Y:S01]  /*5e60*/  LEA R128, R4, UR7, 0x2 ;  /* 0x0000000704807c11 */ /* 0x004fe2000f8e10ff */
[----:B------:R-:W-:Y:S06]  /*5e70*/  @!P3 BRA `(.L_x_15693) ;  /* 0x000000000004b947 */ /* 0x000fec0003800000 */
[----:B---3--:R2:W-:Y:S02]  /*5e80*/  REDG.E.ADD.F32.FTZ.RN.STRONG.GPU desc[UR12][R2.64+-0x180], R5 ;  /* 0xfffe8005020079a6 */ /* 0x0085e4000c10f38c */
.L_x_15693:
[----:B------:R-:W-:Y:S05]  /*5e90*/  BSYNC B0 ;  /* 0x0000000000007941 */ /* 0x000fea0003800000 */
.L_x_15692:
[----:B--23--:R2:W3:Y:S01]  /*5ea0*/  LDS R5, [R128+0xf40] ;  /* 0x000f400080057984 */ /* 0x00c4e20000000800 */
[----:B------:R-:W-:Y:S01]  /*5eb0*/  BSSY B0, `(.L_x_15694) ;  /* 0x0000005000007945 */ /* 0x000fe20003800000 */
[----:B------:R-:W-:Y:S01]  /*5ec0*/  LEA R6, R6, UR7, 0x2 ;  /* 0x0000000706067c11 */ /* 0x000fe2000f8e10ff */
[----:B------:R-:W-:Y:S02]  /*5ed0*/  FMUL.FTZ R4, R40, R7 ;  /* 0x0000000728047220 */ /* 0x000fe40000410000 */
[----:B------:R-:W-:Y:S05]  /*5ee0*/  @!P4 BRA `(.L_x_15695) ;  /* 0x000000000004c947 */ /* 0x000fea0003800000 */
[----:B---3--:R4:W-:Y:S02]  /*5ef0*/  REDG.E.ADD.F32.FTZ.RN.STRONG.GPU desc[UR12][R2.64+-0x100], R5 ;  /* 0xffff0005020079a6 */ /* 0x0089e4000c10f38c */
.L_x_15695:
[----:B------:R-:W-:Y:S05]  /*5f00*/  BSYNC B0 ;  /* 0x0000000000007941 */ /* 0x000fea0003800000 */
.L_x_15694:
[----:B---34-:R3:W4:Y:S01]  /*5f10*/  LDS R5, [R6+0xfc0] ;  /* 0x000fc00006057984 */ /* 0x0187220000000800 */
[----:B------:R-:W-:Y:S01]  /*5f20*/  BSSY B0, `(.L_x_15696) ;  /* 0x0000004000007945 */ /* 0x000fe20003800000 */
[----:B------:R-:W-:-:S03]  /*5f30*/  FFMA.FTZ R7, R129, R130, R4 ;  /* 0x0000008281077223 */ /* 0x000fc60000010004 */
[----:B------:R-:W-:Y:S05]  /*5f40*/  @!P5 BRA `(.L_x_15697) ;  /* 0x000000000004d947 */ /* 0x000fea0003800000 */
[----:B----4-:R4:W-:Y:S02]  /*5f50*/  REDG.E.ADD.F32.FTZ.RN.STRONG.GPU desc[UR12][R2.64+-0x80], R5 ;  /* 0xffff8005020079a6 */ /* 0x0109e4000c10f38c */
.L_x_15697:
[----:B------:R-:W-:Y:S05]  /*5f60*/  BSYNC B0 ;  /* 0x0000000000007941 */ /* 0x000fea0003800000 */
.L_x_15696:
[----:B----4-:R-:W4:Y:S01]  /*5f70*/  SHFL.DOWN PT, R2, R146, 0x1, 0x1f ;  /* 0x08201f0092027f89 */ /* 0x010f2200000e0000 */
[----:B------:R-:W-:Y:S01]  /*5f80*/  FADD.FTZ R4, R152, R7 ;  /* 0x0000000798047221 */ /* 0x000fe20000010000 */
[----:B------:R-:W-:Y:S01]  /*5f90*/  ISETP.GT.AND P1, PT, R117, 0x1e, PT ;  /* 0x0000001e7500780c */ /* 0x000fe20003f24270 */
[----:B------:R-:W-:Y:S01]  /*5fa0*/  FADD.FTZ R56, R129, R56 ;  /* 0x0000003881387221 */ /* 0x000fe20000010000 */
[----:B--2---:R-:W2:Y:S01]  /*5fb0*/  SHFL.DOWN PT, R128, R165, 0x1, 0x1f ;  /* 0x08201f00a5807f89 */ /* 0x004ea200000e0000 */
[----:B------:R-:W-:Y:S01]  /*5fc0*/  MOV R5, R146 ;  /* 0x0000009200057202 */ /* 0x000fe20000000f00 */
[----:B------:R-:W-:Y:S01]  /*5fd0*/  FADD.FTZ R61, R132, R61 ;  /* 0x0000003d843d7221 */ /* 0x000fe20000010000 */
[----:B------:R-:W-:Y:S01]  /*5fe0*/  MOV R7, R165 ;  /* 0x000000a500077202 */ /* 0x000fe20000000f00 */
[----:B------:R-:W5:Y:S01]  /*5ff0*/  SHFL.DOWN PT, R153, R170, 0x1, 0x1f ;  /* 0x08201f00aa997f89 */ /* 0x000f6200000e0000 */
[----:B---3--:R-:W-:Y:S01]  /*6000*/  MOV R6, R170 ;  /* 0x000000aa00067202 */ /* 0x008fe20000000f00 */
[----:B------:R-:W-:Y:S01]  /*6010*/  BSSY B0, `(.L_x_15698) ;  /* 0x000007e000007945 */ /* 0x000fe20003800000 */
[----:B------:R-:W-:Y:S01]  /*6020*/  ISETP.NE.AND P2, PT, R117, RZ, PT ;  /* 0x000000ff7500720c */ /* 0x000fe20003f45270 */
[----:B------:R-:W3:Y:S01]  /*6030*/  SHFL.DOWN PT, R3, R4, 0x1, 0x1f ;  /* 0x08201f0004037f89 */ /* 0x000ee200000e0000 */
[----:B------:R-:W-:Y:S01]  /*6040*/  FADD.FTZ R57, R136, R57 ;  /* 0x0000003988397221 */ /* 0x000fe20000010000 */
[----:B------:R-:W-:Y:S01]  /*6050*/  FADD.FTZ R58, R173, R58 ;  /* 0x0000003aad3a7221 */ /* 0x000fe20000010000 */
[----:B------:R-:W-:Y:S01]  /*6060*/  FADD.FTZ R59, R134, R59 ;  /* 0x0000003b863b7221 */ /* 0x000fe20000010000 */
[----:B------:R-:W-:Y:S01]  /*6070*/  FADD.FTZ R60, R159, R60 ;  /* 0x0000003c9f3c7221 */ /* 0x000fe20000010000 */
[----:B------:R-:W-:Y:S01]  /*6080*/  FADD.FTZ R62, R10, R62 ;  /* 0x0000003e0a3e7221 */ /* 0x000fe20000010000 */
[----:B------:R-:W-:Y:S01]  /*6090*/  FADD.FTZ R63, R8, R63 ;  /* 0x0000003f083f7221 */ /* 0x000fe20000010000 */
[----:B----4-:R-:W-:Y:S01]  /*60a0*/  @!P1 FADD.FTZ R5, R5, R2 ;  /* 0x0000000205059221 */ /* 0x010fe20000010000 */
[----:B--2---:R-:W-:-:S04]  /*60b0*/  @!P1 FADD.FTZ R7, R7, R128 ;  /* 0x0000008007079221 */ /* 0x004fc80000010000 */
[----:B------:R-:W2:Y:S01]  /*60c0*/  SHFL.DOWN PT, R2, R5, 0x2, 0x1f ;  /* 0x08401f0005027f89 */ /* 0x000ea200000e0000 */
[----:B-----5:R-:W-:-:S03]  /*60d0*/  @!P1 FADD.FTZ R6, R6, R153 ;  /* 0x0000009906069221 */ /* 0x020fc60000010000 */
[----:B------:R-:W4:Y:S01]  /*60e0*/  SHFL.DOWN PT, R128, R7, 0x2, 0x1f ;  /* 0x08401f0007807f89 */ /* 0x000f2200000e0000 */
[----:B---3--:R-:W-:-:S03]  /*60f0*/  @!P1 FADD.FTZ R4, R3, R4 ;  /* 0x0000000403049221 */ /* 0x008fc60000010000 */
[----:B------:R-:W3:Y:S01]  /*6100*/  SHFL.DOWN PT, R153, R6, 0x2, 0x1f ;  /* 0x08401f0006997f89 */ /* 0x000ee200000e0000 */
[----:B------:R-:W-:-:S03]  /*6110*/  ISETP.GT.AND P1, PT, R117, 0x1d, PT ;  /* 0x0000001d7500780c */ /* 0x000fc60003f24270 */
[----:B------:R-:W5:Y:S10]  /*6120*/  SHFL.DOWN PT, R3, R4, 0x2, 0x1f ;  /* 0x08401f0004037f89 */ /* 0x000f7400000e0000 */
[----:B--2---:R-:W-:Y:S01]  /*6130*/  @!P1 FADD.FTZ R5, R5, R2 ;  /* 0x0000000205059221 */ /* 0x004fe20000010000 */
[----:B------:R-:W-:Y:S01]  /*6140*/  FMUL.FTZ R2, R37, R151 ;  /* 0x0000009725027220 */ /* 0x000fe20000410000 */
[----:B----4-:R-:W-:-:S03]  /*6150*/  @!P1 FADD.FTZ R7, R7, R128 ;  /* 0x0000008007079221 */ /* 0x010fc60000010000 */
[----:B------:R-:W2:Y:S01]  /*6160*/  SHFL.DOWN PT, R128, R5, 0x4, 0x1f ;  /* 0x08801f0005807f89 */ /* 0x000ea200000e0000 */
[----:B---3--:R-:W-:-:S03]  /*6170*/  @!P1 FADD.FTZ R6, R6, R153 ;  /* 0x0000009906069221 */ /* 0x008fc60000010000 */
[----:B0-----:R-:W0:Y:S01]  /*6180*/  SHFL.DOWN PT, R142, R7, 0x4, 0x1f ;  /* 0x08801f00078e7f89 */ /* 0x001e2200000e0000 */
[----:B-----5:R-:W-:Y:S01]  /*6190*/  @!P1 FADD.FTZ R4, R4, R3 ;  /* 0x0000000304049221 */ /* 0x020fe20000010000 */
[----:B------:R-:W-:Y:S02]  /*61a0*/  ISETP.GT.AND P1, PT, R117, 0x1b, PT ;  /* 0x0000001b7500780c */ /* 0x000fe40003f24270 */
[----:B------:R-:W3:Y:S01]  /*61b0*/  SHFL.DOWN PT, R155, R6, 0x4, 0x1f ;  /* 0x08801f00069b7f89 */ /* 0x000ee200000e0000 */
[----:B------:R-:W-:-:S03]  /*61c0*/  FMUL.FTZ R3, R37, R41 ;  /* 0x0000002925037220 */ /* 0x000fc60000410000 */
[----:B------:R-:W4:Y:S01]  /*61d0*/  SHFL.DOWN PT, R153, R4, 0x4, 0x1f ;  /* 0x08801f0004997f89 */ /* 0x000f2200000e0000 */
[----:B------:R-:W-:-:S04]  /*61e0*/  FFMA.FTZ R3, R36, R151, -R3 ;  /* 0x0000009724037223 */ /* 0x000fc80000010803 */
[----:B------:R-:W-:Y:S01]  /*61f0*/  FMUL.FTZ R40, R40, R3 ;  /* 0x0000000328287220 */ /* 0x000fe20000410000 */
[----:B------:R-:W-:-:S04]  /*6200*/  FFMA.FTZ R3, R36, R41, R2 ;  /* 0x0000002924037223 */ /* 0x000fc80000010002 */
[----:B------:R-:W-:Y:S01]  /*6210*/  FFMA.FTZ R3, R3, R130, R40 ;  /* 0x0000008203037223 */ /* 0x000fe20000010028 */
[----:B--2---:R-:W-:-:S03]  /*6220*/  @!P1 FADD.FTZ R5, R5, R128 ;  /* 0x0000008005059221 */ /* 0x004fc60000010000 */
[----:B------:R-:W-:Y:S01]  /*6230*/  FFMA.FTZ R40, R88, R41, R3 ;  /* 0x0000002958287223 */ /* 0x000fe20000010003 */
[----:B------:R-:W-:Y:S01]  /*6240*/  FMUL.FTZ R3, R37, R38 ;  /* 0x0000002625037220 */ /* 0x000fe20000410000 */
[----:B0-----:R-:W-:Y:S01]  /*6250*/  @!P1 FADD.FTZ R7, R7, R142 ;  /* 0x0000008e07079221 */ /* 0x001fe20000010000 */
[----:B------:R-:W0:Y:S01]  /*6260*/  SHFL.DOWN PT, R128, R5, 0x8, 0x1f ;  /* 0x09001f0005807f89 */ /* 0x000e2200000e0000 */
[----:B------:R-:W-:Y:S01]  /*6270*/  FADD.FTZ R71, R40, R71 ;  /* 0x0000004728477221 */ /* 0x000fe20000010000 */
[-C--:B------:R-:W-:Y:S01]  /*6280*/  FFMA.FTZ R2, R36, R39.reuse, -R3 ;  /* 0x0000002724027223 */ /* 0x080fe20000010803 */
[----:B---3--:R-:W-:Y:S01]  /*6290*/  @!P1 FADD.FTZ R6, R6, R155 ;  /* 0x0000009b06069221 */ /* 0x008fe20000010000 */
[----:B------:R-:W2:Y:S01]  /*62a0*/  SHFL.DOWN PT, R130, R7, 0x8, 0x1f ;  /* 0x09001f0007827f89 */ /* 0x000ea200000e0000 */
[C---:B------:R-:W-:Y:S01]  /*62b0*/  FMUL.FTZ R39, R37.reuse, R39 ;  /* 0x0000002725277220 */ /* 0x040fe20000410000 */
[----:B------:R-:W-:Y:S01]  /*62c0*/  FMUL.FTZ R3, R37, R172 ;  /* 0x000000ac25037220 */ /* 0x000fe20000410000 */
[----:B----4-:R-:W-:Y:S01]  /*62d0*/  @!P1 FADD.FTZ R4, R4, R153 ;  /* 0x0000009904049221 */ /* 0x010fe20000010000 */
[----:B------:R-:W3:Y:S01]  /*62e0*/  SHFL.DOWN PT, R151, R6, 0x8, 0x1f ;  /* 0x09001f0006977f89 */ /* 0x000ee200000e0000 */
[----:B------:R-:W-:Y:S01]  /*62f0*/  ISETP.GT.AND P1, PT, R117, 0x17, PT ;  /* 0x000000177500780c */ /* 0x000fe20003f24270 */
[C---:B------:R-:W-:Y:S01]  /*6300*/  FFMA.FTZ R41, R36.reuse, R38, R39 ;  /* 0x0000002624297223 */ /* 0x040fe20000010027 */
[----:B------:R-:W-:Y:S01]  /*6310*/  FMUL.FTZ R2, R147, R2 ;  /* 0x0000000293027220 */ /* 0x000fe20000410000 */
[----:B------:R-:W4:Y:S01]  /*6320*/  SHFL.DOWN PT, R129, R4, 0x8, 0x1f ;  /* 0x09001f0004817f89 */ /* 0x000f2200000e0000 */
[-C--:B------:R-:W-:Y:S01]  /*6330*/  FFMA.FTZ R39, R36, R178.reuse, -R3 ;  /* 0x000000b224277223 */ /* 0x080fe20000010803 */
[----:B------:R-:W-:Y:S01]  /*6340*/  FMUL.FTZ R3, R37, R178 ;  /* 0x000000b225037220 */ /* 0x000fe20000410000 */
[----:B------:R-:W-:-:S02]  /*6350*/  FFMA.FTZ R154, R41, R154, R2 ;  /* 0x0000009a299a7223 */ /* 0x000fc40000010002 */
[----:B------:R-:W-:Y:S01]  /*6360*/  FMUL.FTZ R39, R144, R39 ;  /* 0x0000002790277220 */ /* 0x000fe20000410000 */
[----:B------:R-:W-:Y:S01]  /*6370*/  FFMA.FTZ R2, R36, R172, R3 ;  /* 0x000000ac24027223 */ /* 0x000fe20000010003 */
[----:B------:R-:W-:Y:S01]  /*6380*/  FMUL.FTZ R3, R37, R169 ;  /* 0x000000a925037220 */ /* 0x000fe20000410000 */
[----:B------:R-:W-:Y:S02]  /*6390*/  FFMA.FTZ R41, R89, R38, R154 ;  /* 0x0000002659297223 */ /* 0x000fe4000001009a */
[----:B------:R-:W-:Y:S01]  /*63a0*/  FFMA.FTZ R39, R2, R149, R39 ;  /* 0x0000009502277223 */ /* 0x000fe20000010027 */
[CC--:B------:R-:W-:Y:S01]  /*63b0*/  FFMA.FTZ R2, R36.reuse, R167.reuse, -R3 ;  /* 0x000000a724027223 */ /* 0x0c0fe20000010803 */
[----:B0-----:R-:W-:Y:S01]  /*63c0*/  @!P1 FADD.FTZ R5, R5, R128 ;  /* 0x0000008005059221 */ /* 0x001fe20000010000 */
[C---:B------:R-:W-:Y:S01]  /*63d0*/  FMUL.FTZ R167, R37.reuse, R167 ;  /* 0x000000a725a77220 */ /* 0x040fe20000410000 */
[----:B------:R-:W-:Y:S01]  /*63e0*/  FMUL.FTZ R3, R37, R171 ;  /* 0x000000ab25037220 */ /* 0x000fe20000410000 */
[----:B------:R-:W-:Y:S01]  /*63f0*/  FMUL.FTZ R2, R143, R2 ;  /* 0x000000028f027220 */ /* 0x000fe20000410000 */
[----:B--2---:R-:W-:Y:S01]  /*6400*/  @!P1 FADD.FTZ R7, R7, R130 ;  /* 0x0000008207079221 */ /* 0x004fe20000010000 */
[----:B------:R-:W0:Y:S01]  /*6410*/  SHFL.DOWN PT, R40, R5, 0x10, 0x1f ;  /* 0x0a001f0005287f89 */ /* 0x000e2200000e0000 */
[----:B------:R-:W-:Y:S01]  /*6420*/  FFMA.FTZ R167, R36, R169, R167 ;  /* 0x000000a924a77223 */ /* 0x000fe200000100a7 */
[----:B------:R-:W-:Y:S01]  /*6430*/  FADD.FTZ R70, R41, R70 ;  /* 0x0000004629467221 */ /* 0x000fe20000010000 */
[----:B---3--:R-:W-:Y:S01]  /*6440*/  @!P1 FADD.FTZ R6, R6, R151 ;  /* 0x0000009706069221 */ /* 0x008fe20000010000 */
[----:B------:R-:W2:Y:S01]  /*6450*/  SHFL.DOWN PT, R128, R7, 0x10, 0x1f ;  /* 0x0a001f0007807f89 */ /* 0x000ea200000e0000 */
[----:B------:R-:W-:Y:S01]  /*6460*/  FFMA.FTZ R172, R90, R172, R39 ;  /* 0x000000ac5aac7223 */ /* 0x000fe20000010027 */
[----:B------:R-:W-:Y:S01]  /*6470*/  FFMA.FTZ R140, R167, R140, R2 ;  /* 0x0000008ca78c7223 */ /* 0x000fe20000010002 */
[----:B----4-:R-:W-:Y:S01]  /*6480*/  @!P1 FADD.FTZ R4, R4, R129 ;  /* 0x0000008104049221 */ /* 0x010fe20000010000 */
[----:B------:R-:W3:Y:S01]  /*6490*/  SHFL.DOWN PT, R41, R6, 0x10, 0x1f ;  /* 0x0a001f0006297f89 */ /* 0x000ee200000e0000 */
[CC--:B------:R-:W-:Y:S01]  /*64a0*/  FFMA.FTZ R2, R36.reuse, R163.reuse, -R3 ;  /* 0x000000a324027223 */ /* 0x0c0fe20000010803 */
[----:B------:R-:W-:Y:S01]  /*64b0*/  FMUL.FTZ R163, R37, R163 ;  /* 0x000000a325a37220 */ /* 0x000fe20000410000 */
[----:B------:R-:W-:Y:S01]  /*64c0*/  ISETP.GT.AND P1, PT, R117, 0xf, PT ;  /* 0x0000000f7500780c */ /* 0x000fe20003f24270 */
[----:B------:R-:W4:Y:S01]  /*64d0*/  SHFL.DOWN PT, R39, R4, 0x10, 0x1f ;  /* 0x0a001f0004277f89 */ /* 0x000f2200000e0000 */
[----:B------:R-:W-:Y:S01]  /*64e0*/  FMUL.FTZ R38, R139, R2 ;  /* 0x000000028b267220 */ /* 0x000fe20000410000 */
[C---:B------:R-:W-:Y:S01]  /*64f0*/  FFMA.FTZ R163, R36.reuse, R171, R163 ;  /* 0x000000ab24a37223 */ /* 0x040fe200000100a3 */
[C---:B------:R-:W-:Y:S01]  /*6500*/  FMUL.FTZ R3, R37.reuse, R161 ;  /* 0x000000a125037220 */ /* 0x040fe20000410000 */
[----:B------:R-:W-:Y:S01]  /*6510*/  FMUL.FTZ R2, R37, R157 ;  /* 0x0000009d25027220 */ /* 0x000fe20000410000 */
[----:B------:R-:W-:Y:S01]  /*6520*/  FFMA.FTZ R169, R91, R169, R140 ;  /* 0x000000a95ba97223 */ /* 0x000fe2000001008c */
[----:B------:R-:W-:Y:S01]  /*6530*/  FFMA.FTZ R163, R163, R138, R38 ;  /* 0x0000008aa3a37223 */ /* 0x000fe20000010026 */
[C---:B------:R-:W-:Y:S01]  /*6540*/  FFMA.FTZ R38, R36.reuse, R9, -R3 ;  /* 0x0000000924267223 */ /* 0x040fe20000010803 */
[----:B------:R-:W-:Y:S01]  /*6550*/  FFMA.FTZ R2, R36, R187, -R2 ;  /* 0x000000bb24027223 */ /* 0x000fe20000010802 */
[----:B------:R-:W-:Y:S01]  /*6560*/  FMUL.FTZ R3, R37, R11 ;  /* 0x0000000b25037220 */ /* 0x000fe20000410000 */
[----:B------:R-:W-:Y:S01]  /*6570*/  FFMA.FTZ R132, R92, R171, R163 ;  /* 0x000000ab5c847223 */ /* 0x000fe200000100a3 */
[----:B------:R-:W-:Y:S01]  /*6580*/  FMUL.FTZ R130, R137, R38 ;  /* 0x0000002689827220 */ /* 0x000fe20000410000 */
[----:B------:R-:W-:Y:S01]  /*6590*/  FMUL.FTZ R133, R133, R2 ;  /* 0x0000000285857220 */ /* 0x000fe20000410000 */
[----:B0-----:R-:W-:Y:S01]  /*65a0*/  @!P1 FADD.FTZ R5, R5, R40 ;  /* 0x0000002805059221 */ /* 0x001fe20000010000 */
[C---:B------:R-:W-:Y:S01]  /*65b0*/  FMUL.FTZ R40, R37.reuse, R187 ;  /* 0x000000bb25287220 */ /* 0x040fe20000410000 */
[----:B------:R-:W-:Y:S01]  /*65c0*/  FMUL.FTZ R2, R37, R141 ;  /* 0x0000008d25027220 */ /* 0x000fe20000410000 */
[----:B--2---:R-:W-:Y:S01]  /*65d0*/  @!P1 FADD.FTZ R7, R7, R128 ;  /* 0x0000008007079221 */ /* 0x004fe20000010000 */
[----:B------:R-:W-:Y:S01]  /*65e0*/  FMUL.FTZ R128, R37, R9 ;  /* 0x0000000925807220 */ /* 0x000fe20000410000 */
[C---:B------:R-:W-:Y:S01]  /*65f0*/  FFMA.FTZ R38, R36.reuse, R141, -R3 ;  /* 0x0000008d24267223 */ /* 0x040fe20000010803 */
[C---:B------:R-:W-:Y:S01]  /*6600*/  FFMA.FTZ R40, R36.reuse, R157, R40 ;  /* 0x0000009d24287223 */ /* 0x040fe20000010028 */
[C---:B------:R-:W-:Y:S01]  /*6610*/  FFMA.FTZ R2, R36.reuse, R11, R2 ;  /* 0x0000000b24027223 */ /* 0x040fe20000010002 */
[----:B------:R-:W-:Y:S01]  /*6620*/  FFMA.FTZ R3, R36, R161, R128 ;  /* 0x000000a124037223 */ /* 0x000fe20000010080 */
[----:B------:R-:W-:Y:S01]  /*6630*/  FMUL.FTZ R131, R131, R38 ;  /* 0x0000002683837220 */ /* 0x000fe20000410000 */
[----:B---3--:R-:W-:Y:S01]  /*6640*/  @!P1 FADD.FTZ R6, R6, R41 ;  /* 0x0000002906069221 */ /* 0x008fe20000010000 */
[----:B----4-:R-:W-:Y:S01]  /*6650*/  @!P1 FADD.FTZ R4, R4, R39 ;  /* 0x0000002704049221 */ /* 0x010fe20000010000 */
[----:B------:R-:W-:Y:S01]  /*6660*/  FFMA.FTZ R130, R3, R148, R130 ;  /* 0x0000009403827223 */ /* 0x000fe20000010082 */
[----:B------:R-:W-:Y:S01]  /*6670*/  FFMA.FTZ R40, R40, R135, R133 ;  /* 0x0000008728287223 */ /* 0x000fe20000010085 */
[----:B------:R-:W-:Y:S01]  /*6680*/  FFMA.FTZ R131, R2, R145, R131 ;  /* 0x0000009102837223 */ /* 0x000fe20000010083 */
[----:B------:R-:W-:Y:S01]  /*6690*/  FADD.FTZ R69, R172, R69 ;  /* 0x00000045ac457221 */ /* 0x000fe20000010000 */
[----:B------:R0:W-:Y:S01]  /*66a0*/  @!P2 STS.128 [UR7+0x1090], R4 ;  /* 0x00109004ff00a988 */ /* 0x0001e20008000c07 */
        /* <DEDUP_REMOVED lines=8> */
[----:B------:R-:W-:Y:S06]  /*6730*/  BAR.SYNC.DEFER_BLOCKING 0x0 ;  /* 0x0000000000007b1d */ /* 0x000fec0000010000 */
[----:B------:R-:W-:Y:S05]  /*6740*/  @P0 BRA `(.L_x_15699) ;  /* 0x0000000000280947 */ /* 0x000fea0003800000 */
[----:B------:R-:W-:Y:S02]  /*6750*/  ISETP.NE.AND P0, PT, R107, R126, PT ;  /* 0x0000007e6b00720c */ /* 0x000fe40003f05270 */
[----:B------:R-:W-:-:S11]  /*6760*/  LEA R10, R47, UR7, 0x3 ;  /* 0x000000072f0a7c11 */ /* 0x000fd6000f8e18ff */
[----:B------:R-:W0:Y:S04]  /*6770*/  @P0 LDS.64 R2, [R10+0x3dd0] ;  /* 0x003dd0000a020984 */ /* 0x000e280000000a00 */
[----:B------:R-:W2:Y:S01]  /*6780*/  @P0 LDS.64 R8, [R10+0x35d0] ;  /* 0x0035d0000a080984 */ /* 0x000ea20000000a00 */
[----:B0-----:R-:W-:Y:S01]  /*6790*/  @P0 FADD.FTZ R7, R7, R3 ;  /* 0x0000000307070221 */ /* 0x001fe20000010000 */
[----:B------:R-:W-:Y:S01]  /*67a0*/  @P0 FADD.FTZ R6, R6, R2 ;  /* 0x0000000206060221 */ /* 0x000fe20000010000 */
[----:B--2---:R-:W-:Y:S01]  /*67b0*/  @P0 FADD.FTZ R5, R5, R9 ;  /* 0x0000000905050221 */ /* 0x004fe20000010000 */
[----:B------:R-:W-:-:S03]  /*67c0*/  @P0 FADD.FTZ R4, R4, R8 ;  /* 0x0000000804040221 */ /* 0x000fc60000010000 */
[----:B------:R2:W-:Y:S04]  /*67d0*/  STS.64 [R10+0x3dd0], R6 ;  /* 0x003dd0060a007388 */ /* 0x0005e80000000a00 */
[----:B------:R2:W-:Y:S02]  /*67e0*/  STS.64 [R10+0x35d0], R4 ;  /* 0x0035d0040a007388 */ /* 0x0005e40000000a00 */
.L_x_15699:
[----:B------:R-:W-:Y:S05]  /*67f0*/  BSYNC B0 ;  /* 0x0000000000007941 */ /* 0x000fea0003800000 */
.L_x_15698:
[----:B------:R-:W-:Y:S01]  /*6800*/  IADD3 R47, R47, 0x1, RZ ;  /* 0x000000012f2f7810 */ /* 0x000fe20007ffe0ff */
[----:B------:R-:W-:-:S03]  /*6810*/  UIADD3 UR5, UP0, UR5, 0x1, URZ ;  /* 0x0000000105057890 */ /* 0x000fc6000ff1e03f */
[----:B------:R-:W-:Y:S01]  /*6820*/  ISETP.GE.AND P0, PT, R47, UR26, PT ;  /* 0x0000001a2f007c0c */ /* 0x000fe2000bf06270 */
[----:B------:R-:W-:-:S12]  /*6830*/  UIADD3.X UR6, URZ, UR6, URZ, UP0, !UPT ;  /* 0x000000063f067290 */ /* 0x000fd800087fe43f */
[----:B------:R-:W-:Y:S05]  /*6840*/  @!P0 BRA `(.L_x_15700) ;  /* 0xffffffac00e88947 */ /* 0x000fea000383ffff */
.L_x_15653:
[----:B------:R-:W-:Y:S01]  /*6850*/  BAR.SYNC.DEFER_BLOCKING 0x0 ;  /* 0x0000000000007b1d */ /* 0x000fe20000010000 */
[----:B------:R-:W-:Y:S02]  /*6860*/  ISETP.NE.AND P0, PT, R119, RZ, PT ;  /* 0x000000ff7700720c */ /* 0x000fe40003f05270 */
[----:B------:R-:W-:Y:S02]  /*6870*/  SHF.R.S32.HI R12, RZ, 0x1f, R105 ;  /* 0x0000001fff0c7819 */ /* 0x000fe40000011469 */
[----:B0-2---:R-:W-:-:S03]  /*6880*/  IADD3 R6, P2, R105, R106, RZ ;  /* 0x0000006a69067210 */ /* 0x005fc60007f5e0ff */
[----:B------:R-:W0:Y:S01]  /*6890*/  LDC.64 R8, c[0x0][0x388] ;  /* 0x0000e200ff087b82 */ /* 0x000e220000000a00 */
[----:B------:R-:W-:Y:S01]  /*68a0*/  BSSY B0, `(.L_x_15701) ;  /* 0x0000028000007945 */ /* 0x000fe20003800000 */
[----:B------:R-:W-:Y:S02]  /*68b0*/  IADD3 R35, -R126, UR4, RZ ;  /* 0x000000047e237c10 */ /* 0x000fe4000fffe1ff */
[----:B------:R-:W-:Y:S01]  /*68c0*/  LEA.HI.X.SX32 R7, R106, R12, 0x1, P2 ;  /* 0x0000000c6a077211 */ /* 0x000fe200010f0eff */
[----:B------:R-:W-:Y:S04]  /*68d0*/  STS [R96], R63 ;  /* 0x0000003f60007388 */ /* 0x000fe80000000800 */
[----:B------:R-:W-:Y:S01]  /*68e0*/  STS [R96+0x4], R62 ;  /* 0x0000043e60007388 */ /* 0x000fe20000000800 */
[----:B0-----:R-:W-:-:S03]  /*68f0*/  IMAD R4, R8, UR15, RZ ;  /* 0x0000000f08047c24 */ /* 0x001fc6000f8e02ff */
        /* <DEDUP_REMOVED lines=34> */
.L_x_15702:
[----:B------:R-:W-:Y:S05]  /*6b20*/  BSYNC B0 ;  /* 0x0000000000007941 */ /* 0x000fea0003800000 */
.L_x_15701:
[----:B------:R-:W-:Y:S01]  /*6b30*/  ULDC.64 UR8, c[0x0][0x390] ;  /* 0x0000e40000087ab9 */ /* 0x000fe20000000a00 */
[----:B------:R-:W-:Y:S01]  /*6b40*/  MOV R3, R33 ;  /* 0x0000002100037202 */ /* 0x000fe20000000f00 */
[----:B------:R-:W-:Y:S01]  /*6b50*/  IMAD R4, R124, UR8, RZ ;  /* 0x000000087c047c24 */ /* 0x000fe2000f8e02ff */
[----:B------:R-:W-:Y:S01]  /*6b60*/  LOP3.LUT R37, R105, 0x20, RZ, 0xfc, !PT ;  /* 0x0000002069257812 */ /* 0x000fe200078efcff */
[----:B------:R-:W-:Y:S01]  /*6b70*/  IMAD R35, R35, -0x100, RZ ;  /* 0xffffff0023237824 */ /* 0x000fe200078e02ff */
[----:B------:R-:W-:Y:S01]  /*6b80*/  LOP3.LUT R39, R105, 0x40, RZ, 0xfc, !PT ;  /* 0x0000004069277812 */ /* 0x000fe200078efcff */
[----:B------:R-:W-:Y:S01]  /*6b90*/  IMAD.WIDE.U32 R2, R127, UR8, R2 ;  /* 0x000000087f027c25 */ /* 0x000fe2000f8e0002 */
[----:B------:R-:W-:Y:S01]  /*6ba0*/  ISETP.GE.AND P1, PT, R37, R10, PT ;  /* 0x0000000a2500720c */ /* 0x000fe20003f26270 */
[----:B------:R-:W-:Y:S01]  /*6bb0*/  BSSY B0, `(.L_x_15703) ;  /* 0x000004f000007945 */ /* 0x000fe20003800000 */
[----:B------:R-:W-:Y:S01]  /*6bc0*/  SHF.R.S32.HI R33, RZ, 0x1f, R35 ;  /* 0x0000001fff217819 */ /* 0x000fe20000011423 */
[----:B0-----:R-:W-:Y:S01]  /*6bd0*/  IMAD R9, R127, UR9, R4 ;  /* 0x000000097f097c24 */ /* 0x001fe2000f8e0204 */
[----:B------:R-:W-:Y:S01]  /*6be0*/  ULDC.64 UR8, c[0x0][0x3e0] ;  /* 0x0000f80000087ab9 */ /* 0x000fe20000000a00 */
[----:B------:R-:W-:-:S02]  /*6bf0*/  IADD3 R4, P3, R35, R2, RZ ;  /* 0x0000000223047210 */ /* 0x000fc40007f7e0ff */
[----:B------:R-:W-:Y:S02]  /*6c00*/  LEA R5, P2, R105, UR8, 0x2 ;  /* 0x0000000869057c11 */ /* 0x000fe4000f8410ff */
[----:B------:R-:W-:Y:S02]  /*6c10*/  IADD3.X R3, R33, R9, R3, P3, !PT ;  /* 0x0000000921037210 */ /* 0x000fe40001ffe403 */
[C---:B------:R-:W-:Y:S02]  /*6c20*/  LEA.HI.X R8, R105.reuse, UR9, R12, 0x2, P2 ;  /* 0x0000000969087c11 */ /* 0x040fe400090f140c */
[C---:B------:R-:W-:Y:S02]  /*6c30*/  LEA R2, P2, R4.reuse, R5, 0x2 ;  /* 0x0000000504027211 */ /* 0x040fe400078410ff */
[----:B------:R-:W-:Y:S02]  /*6c40*/  LOP3.LUT R41, R105, 0x60, RZ, 0xfc, !PT ;  /* 0x0000006069297812 */ /* 0x000fe400078efcff */
[----:B------:R-:W-:-:S02]  /*6c50*/  LEA.HI.X R3, R4, R8, R3, 0x2, P2 ;  /* 0x0000000804037211 */ /* 0x000fc400010f1403 */
[C---:B------:R-:W-:Y:S02]  /*6c60*/  LOP3.LUT R43, R105.reuse, 0x80, RZ, 0xfc, !PT ;  /* 0x00000080692b7812 */ /* 0x040fe400078efcff */
[C---:B------:R-:W-:Y:S01]  /*6c70*/  LOP3.LUT R45, R105.reuse, 0xa0, RZ, 0xfc, !PT ;  /* 0x000000a0692d7812 */ /* 0x040fe200078efcff */
[----:B------:R-:W-:Y:S01]  /*6c80*/  @!P1 STG.E desc[UR12][R2.64+-0x380], R13 ;  /* 0xfffc800d02009986 */ /* 0x000fe2000c10190c */
[C---:B------:R-:W-:Y:S02]  /*6c90*/  LOP3.LUT R47, R105.reuse, 0xc0, RZ, 0xfc, !PT ;  /* 0x000000c0692f7812 */ /* 0x040fe400078efcff */
[----:B------:R-:W-:Y:S02]  /*6ca0*/  LOP3.LUT R49, R105, 0xe0, RZ, 0xfc, !PT ;  /* 0x000000e069317812 */ /* 0x000fe400078efcff */
[-C--:B------:R-:W-:Y:S02]  /*6cb0*/  ISETP.GE.AND P1, PT, R39, R10.reuse, PT ;  /* 0x0000000a2700720c */ /* 0x080fe40003f26270 */
[----:B------:R-:W-:-:S02]  /*6cc0*/  ISETP.GE.AND P2, PT, R41, R10, PT ;  /* 0x0000000a2900720c */ /* 0x000fc40003f46270 */
[-C--:B------:R-:W-:Y:S02]  /*6cd0*/  ISETP.GE.AND P3, PT, R43, R10.reuse, PT ;  /* 0x0000000a2b00720c */ /* 0x080fe40003f66270 */
[-C--:B------:R-:W-:Y:S02]  /*6ce0*/  ISETP.GE.AND P4, PT, R45, R10.reuse, PT ;  /* 0x0000000a2d00720c */ /* 0x080fe40003f86270 */
[-C--:B------:R-:W-:Y:S02]  /*6cf0*/  ISETP.GE.AND P5, PT, R47, R10.reuse, PT ;  /* 0x0000000a2f00720c */ /* 0x080fe40003fa6270 */
[----:B------:R-:W-:-:S03]  /*6d00*/  ISETP.GE.AND P6, PT, R49, R10, PT ;  /* 0x0000000a3100720c */ /* 0x000fc60003fc6270 */
[----:B------:R-:W-:Y:S04]  /*6d10*/  @!P1 STG.E desc[UR12][R2.64+-0x300], R15 ;  /* 0xfffd000f02009986 */ /* 0x000fe8000c10190c */
[----:B------:R-:W-:Y:S04]  /*6d20*/  @!P2 STG.E desc[UR12][R2.64+-0x280], R17 ;  /* 0xfffd80110200a986 */ /* 0x000fe8000c10190c */
[----:B------:R0:W-:Y:S04]  /*6d30*/  @!P3 STG.E desc[UR12][R2.64+-0x200], R25 ;  /* 0xfffe00190200b986 */ /* 0x0001e8000c10190c */
[----:B------:R-:W-:Y:S04]  /*6d40*/  @!P4 STG.E desc[UR12][R2.64+-0x180], R27 ;  /* 0xfffe801b0200c986 */ /* 0x000fe8000c10190c */
[----:B------:R-:W-:Y:S04]  /*6d50*/  @!P5 STG.E desc[UR12][R2.64+-0x100], R29 ;  /* 0xffff001d0200d986 */ /* 0x000fe8000c10190c */
[----:B------:R2:W-:Y:S01]  /*6d60*/  @!P6 STG.E desc[UR12][R2.64+-0x80], R31 ;  /* 0xffff801f0200e986 */ /* 0x0005e2000c10190c */
[----:B0-----:R-:W2:Y:S08]  /*6d70*/  LDC.64 R24, c[0x0][0x3a8] ;  /* 0x0000ea00ff187b82 */ /* 0x001eb00000000a00 */
[----:B------:R-:W-:Y:S01]  /*6d80*/  BAR.SYNC.DEFER_BLOCKING 0x0 ;  /* 0x0000000000007b1d */ /* 0x000fe20000010000 */
[----:B--2---:R-:W-:-:S05]  /*6d90*/  IMAD R2, R24, UR15, RZ ;  /* 0x0000000f18027c24 */ /* 0x004fca000f8e02ff */
[----:B------:R0:W-:Y:S01]  /*6da0*/  STS [R96], R64 ;  /* 0x0000004060007388 */ /* 0x0001e20000000800 */
[----:B------:R-:W-:Y:S02]  /*6db0*/  IMAD R25, R25, UR14, R2 ;  /* 0x0000000e19197c24 */ /* 0x000fe4000f8e0202 */
[----:B------:R-:W-:Y:S01]  /*6dc0*/  IMAD.WIDE.U32 R2, R24, UR14, RZ ;  /* 0x0000000e18027c25 */ /* 0x000fe2000f8e00ff */
[----:B------:R2:W-:Y:S04]  /*6dd0*/  STS [R96+0x4], R65 ;  /* 0x0000044160007388 */ /* 0x0005e80000000800 */
[----:B------:R3:W-:Y:S01]  /*6de0*/  STS [R96+0x8], R66 ;  /* 0x0000084260007388 */ /* 0x0007e20000000800 */
[----:B------:R-:W-:Y:S01]  /*6df0*/  IADD3 R17, R3, R25, RZ ;  /* 0x0000001903117210 */ /* 0x000fe20007ffe0ff */
[----:B0-----:R-:W-:-:S02]  /*6e00*/  FADD.FTZ R64, R64, R121 ;  /* 0x0000007940407221 */ /* 0x001fc40000010000 */
[----:B------:R0:W-:Y:S02]  /*6e10*/  STS [R96+0xc], R67 ;  /* 0x00000c4360007388 */ /* 0x0001e40000000800 */
[----:B--2---:R-:W-:Y:S02]  /*6e20*/  FADD.FTZ R65, R64, R65 ;  /* 0x0000004140417221 */ /* 0x004fe40000010000 */
[----:B------:R2:W-:Y:S02]  /*6e30*/  STS [R96+0x10], R68 ;  /* 0x0000104460007388 */ /* 0x0005e40000000800 */
[----:B---3--:R-:W-:Y:S02]  /*6e40*/  FADD.FTZ R66, R65, R66 ;  /* 0x0000004241427221 */ /* 0x008fe40000010000 */
[----:B------:R3:W-:Y:S02]  /*6e50*/  STS [R96+0x14], R69 ;  /* 0x0000144560007388 */ /* 0x0007e40000000800 */
[----:B0-----:R-:W-:-:S02]  /*6e60*/  FADD.FTZ R67, R66, R67 ;  /* 0x0000004342437221 */ /* 0x001fc40000010000 */
[----:B------:R0:W-:Y:S02]  /*6e70*/  STS [R96+0x18], R70 ;  /* 0x0000184660007388 */ /* 0x0001e40000000800 */
[----:B--2---:R-:W-:Y:S02]  /*6e80*/  FADD.FTZ R68, R67, R68 ;  /* 0x0000004443447221 */ /* 0x004fe40000010000 */
[----:B------:R-:W-:Y:S01]  /*6e90*/  STS [R96+0x1c], R71 ;  /* 0x00001c4760007388 */ /* 0x000fe20000000800 */
[----:B------:R-:W-:-:S03]  /*6ea0*/  NOP ;  /* 0x0000000000007918 */ /* 0x000fc60000000000 */
[----:B------:R-:W-:Y:S01]  /*6eb0*/  LDS R9, [R104] ;  /* 0x0000000068097984 */ /* 0x000fe20000000800 */
[----:B---3--:R-:W-:-:S03]  /*6ec0*/  FADD.FTZ R69, R68, R69 ;  /* 0x0000004544457221 */ /* 0x008fc60000010000 */
        /* <DEDUP_REMOVED lines=29> */
.L_x_15704:
[----:B------:R-:W-:Y:S05]  /*70a0*/  BSYNC B0 ;  /* 0x0000000000007941 */ /* 0x000fea0003800000 */
.L_x_15703:
[----:B------:R-:W-:Y:S01]  /*70b0*/  MOV R3, R17 ;  /* 0x0000001100037202 */ /* 0x000fe20000000f00 */
[----:B------:R-:W-:Y:S01]  /*70c0*/  ULDC.64 UR6, c[0x0][0x3b0] ;  /* 0x0000ec0000067ab9 */ /* 0x000fe20000000a00 */
[----:B------:R-:W-:Y:S01]  /*70d0*/  ULDC.64 UR8, c[0x0][0x3f0] ;  /* 0x0000fc0000087ab9 */ /* 0x000fe20000000a00 */
[----:B------:R-:W-:Y:S01]  /*70e0*/  IMAD R0, R124, UR6, RZ ;  /* 0x000000067c007c24 */ /* 0x000fe2000f8e02ff */
[-C--:B------:R-:W-:Y:S01]  /*70f0*/  ISETP.GE.AND P5, PT, R47, R8.reuse, PT ;  /* 0x000000082f00720c */ /* 0x080fe20003fa6270 */
[----:B------:R-:W-:Y:S01]  /*7100*/  IMAD.WIDE.U32 R2, R127, UR6, R2 ;  /* 0x000000067f027c25 */ /* 0x000fe2000f8e0002 */
[-C--:B------:R-:W-:Y:S01]  /*7110*/  ISETP.GE.AND P0, PT, R37, R8.reuse, PT ;  /* 0x000000082500720c */ /* 0x080fe20003f06270 */
[----:B------:R-:W-:Y:S01]  /*7120*/  UIADD3 UR4, UR4, 0x1, URZ ;  /* 0x0000000104047890 */ /* 0x000fe2000fffe03f */
[----:B------:R-:W-:Y:S01]  /*7130*/  ISETP.GE.AND P1, PT, R39, R8, PT ;  /* 0x000000082700720c */ /* 0x000fe20003f26270 */
[----:B0-----:R-:W-:Y:S01]  /*7140*/  IMAD R6, R127, UR7, R0 ;  /* 0x000000077f067c24 */ /* 0x001fe2000f8e0200 */
[----:B------:R-:W-:-:S02]  /*7150*/  LEA R0, P4, R105, UR8, 0x2 ;  /* 0x0000000869007c11 */ /* 0x000fc4000f8810ff */
[----:B------:R-:W-:Y:S02]  /*7160*/  IADD3 R5, P3, R35, R2, RZ ;  /* 0x0000000223057210 */ /* 0x000fe40007f7e0ff */
[----:B------:R-:W-:Y:S02]  /*7170*/  LEA.HI.X R4, R105, UR9, R12, 0x2, P4 ;  /* 0x0000000969047c11 */ /* 0x000fe4000a0f140c */
[----:B------:R-:W-:Y:S02]  /*7180*/  IADD3.X R3, R33, R6, R3, P3, !PT ;  /* 0x0000000621037210 */ /* 0x000fe40001ffe403 */
[----:B------:R-:W-:Y:S02]  /*7190*/  LEA R2, P6, R5, R0, 0x2 ;  /* 0x0000000005027211 */ /* 0x000fe400078c10ff */
[----:B------:R-:W-:Y:S02]  /*71a0*/  ISETP.GE.AND P2, PT, R41, R8, PT ;  /* 0x000000082900720c */ /* 0x000fe40003f46270 */
[----:B------:R-:W-:-:S02]  /*71b0*/  LEA.HI.X R3, R5, R4, R3, 0x2, P6 ;  /* 0x0000000405037211 */ /* 0x000fc400030f1403 */
[-C--:B------:R-:W-:Y:S02]  /*71c0*/  ISETP.GE.AND P6, PT, R49, R8.reuse, PT ;  /* 0x000000083100720c */ /* 0x080fe40003fc6270 */
[-C--:B------:R-:W-:Y:S01]  /*71d0*/  ISETP.GE.AND P3, PT, R43, R8.reuse, PT ;  /* 0x000000082b00720c */ /* 0x080fe20003f66270 */
[----:B------:R0:W-:Y:S01]  /*71e0*/  @!P5 STG.E desc[UR12][R2.64+0x280], R15 ;  /* 0x0002800f0200d986 */ /* 0x0001e2000c10190c */
[----:B------:R-:W-:-:S03]  /*71f0*/  ISETP.GE.AND P4, PT, R45, R8, PT ;  /* 0x000000082d00720c */ /* 0x000fc60003f86270 */
[----:B------:R0:W-:Y:S01]  /*7200*/  @!P0 STG.E desc[UR12][R2.64], R103 ;  /* 0x0000006702008986 */ /* 0x0001e2000c10190c */
[----:B------:R-:W-:-:S03]  /*7210*/  ISETP.GT.AND P0, PT, R107, 0x1, PT ;  /* 0x000000016b00780c */ /* 0x000fc60003f04270 */
[----:B------:R0:W-:Y:S01]  /*7220*/  @!P1 STG.E desc[UR12][R2.64+0x80], R11 ;  /* 0x0000800b02009986 */ /* 0x0001e2000c10190c */
[----:B------:R-:W-:-:S03]  /*7230*/  IADD3 R110, P1, R110, -0x800, RZ ;  /* 0xfffff8006e6e7810 */ /* 0x000fc60007f3e0ff */
[----:B------:R0:W-:Y:S01]  /*7240*/  @!P6 STG.E desc[UR12][R2.64+0x300], R97 ;  /* 0x000300610200e986 */ /* 0x0001e2000c10190c */
[----:B------:R-:W-:-:S03]  /*7250*/  IADD3.X R109, R109, -0x1, RZ, P1, !PT ;  /* 0xffffffff6d6d7810 */ /* 0x000fc60000ffe4ff */
        /* <DEDUP_REMOVED lines=10> */
.L_x_15652:
[----:B------:R-:W-:Y:S02]  /*7300*/  ULDC.64 UR4, c[0x0][0x3d8] ;  /* 0x0000f60000047ab9 */ /* 0x000fe40000000a00 */
[----:B------:R-:W-:-:S04]  /*7310*/  ISETP.NE.U32.AND P0, PT, RZ, UR4, PT ;  /* 0x00000004ff007c0c */ /* 0x000fc8000bf05070 */
[----:B------:R-:W-:-:S13]  /*7320*/  ISETP.NE.AND.EX P0, PT, RZ, UR5, PT, P0 ;  /* 0x00000005ff007c0c */ /* 0x000fda000bf05300 */
[----:B------:R-:W-:Y:S05]  /*7330*/  @!P0 BRA `(.L_x_15706) ;  /* 0x00000000005c8947 */ /* 0x000fea0003800000 */
[----:B------:R-:W2:Y:S01]  /*7340*/  SHFL.DOWN P0, R0, R123, 0x1, 0x1f ;  /* 0x08201f007b007f89 */ /* 0x000ea20000000000 */
[----:B------:R-:W-:Y:S01]  /*7350*/  BSSY B0, `(.L_x_15706) ;  /* 0x0000015000007945 */ /* 0x000fe20003800000 */
[----:B------:R-:W3:Y:S01]  /*7360*/  S2R R4, SR_LANEID ;  /* 0x0000000000047919 */ /* 0x000ee20000000000 */
[----:B------:R-:W4:Y:S01]  /*7370*/  S2R R6, SR_TID.X ;  /* 0x0000000000067919 */ /* 0x000f220000002100 */
[----:B--2---:R-:W-:-:S05]  /*7380*/  @P0 FADD R0, R0, R123 ;  /* 0x0000007b00000221 */ /* 0x004fca0000000000 */
[----:B0-----:R-:W0:Y:S01]  /*7390*/  SHFL.DOWN P0, R3, R0, 0x2, 0x1f ;  /* 0x08401f0000037f89 */ /* 0x001e220000000000 */
[----:B---3--:R-:W-:-:S13]  /*73a0*/  ISETP.NE.AND P1, PT, R4, RZ, PT ;  /* 0x000000ff0400720c */ /* 0x008fda0003f25270 */
        /* <DEDUP_REMOVED lines=10> */
[----:B----4-:R-:W-:-:S04]  /*7450*/  ISETP.NE.AND P0, PT, R6, RZ, PT ;  /* 0x000000ff0600720c */ /* 0x010fc80003f05270 */
[----:B------:R0:W-:Y:S01]  /*7460*/  @!P1 STS [R7+0x1084], R4 ;  /* 0x0010840407009388 */ /* 0x0001e20000000800 */
[----:B------:R-:W-:Y:S08]  /*7470*/  BAR.SYNC.DEFER_BLOCKING 0x0 ;  /* 0x0000000000007b1d */ /* 0x000ff00000010000 */
[----:B------:R-:W-:Y:S05]  /*7480*/  @P0 BRA `(.L_x_15707) ;  /* 0x0000000000040947 */ /* 0x000fea0003800000 */
[----:B------:R2:W-:Y:S02]  /*7490*/  REDG.E.ADD.F32.FTZ.RN.STRONG.GPU desc[UR12][R20.64], R4 ;  /* 0x00000004140079a6 */ /* 0x0005e4000c10f38c */
.L_x_15707:
[----:B------:R-:W-:Y:S05]  /*74a0*/  BSYNC B0 ;  /* 0x0000000000007941 */ /* 0x000fea0003800000 */
.L_x_15706:
[----:B------:R-:W-:Y:S01]  /*74b0*/  ULDC.64 UR4, c[0x0][0x3f8] ;  /* 0x0000fe0000047ab9 */ /* 0x000fe20000000a00 */
[----:B------:R-:W-:Y:S01]  /*74c0*/  BSSY B0, `(.L_x_15708) ;  /* 0x000001d000007945 */ /* 0x000fe20003800000 */
[----:B------:R-:W-:-:S04]  /*74d0*/  ISETP.NE.U32.AND P0, PT, RZ, UR4, PT ;  /* 0x00000004ff007c0c */ /* 0x000fc8000bf05070 */
[----:B------:R-:W-:-:S13]  /*74e0*/  ISETP.NE.AND.EX P0, PT, RZ, UR5, PT, P0 ;  /* 0x00000005ff007c0c */ /* 0x000fda000bf05300 */
[----:B------:R-:W-:Y:S05]  /*74f0*/  @!P0 BRA `(.L_x_15709) ;  /* 0x0000000000608947 */ /* 0x000fea0003800000 */
[----:B------:R-:W-:Y:S06]  /*7500*/  BAR.SYNC.DEFER_BLOCKING 0x0 ;  /* 0x0000000000007b1d */ /* 0x000fec0000010000 */
[----:B------:R-:W3:Y:S01]  /*7510*/  SHFL.DOWN P0, R0, R121, 0x1, 0x1f ;  /* 0x08201f0079007f89 */ /* 0x000ee20000000000 */
[----:B0-2---:R-:W0:Y:S01]  /*7520*/  S2R R4, SR_LANEID ;  /* 0x0000000000047919 */ /* 0x005e220000000000 */
[----:B------:R-:W2:Y:S01]  /*7530*/  S2R R15, SR_TID.X ;  /* 0x00000000000f7919 */ /* 0x000ea20000002100 */
[----:B---3--:R-:W-:-:S05]  /*7540*/  @P0 FADD R0, R0, R121 ;  /* 0x0000007900000221 */ /* 0x008fca0000000000 */
        /* <DEDUP_REMOVED lines=19> */
.L_x_15709:
[----:B0-----:R-:W0:Y:S02]  /*7680*/  S2R R15, SR_TID.X ;  /* 0x00000000000f7919 */ /* 0x001e240000002100 */
.L_x_15710:
[----:B------:R-:W-:Y:S05]  /*7690*/  BSYNC B0 ;  /* 0x0000000000007941 */ /* 0x000fea0003800000 */
.L_x_15708:
[----:B------:R-:W-:Y:S02]  /*76a0*/  ULDC UR16, c[0x0][0x21c] ;  /* 0x0000870000107ab9 */ /* 0x000fe40000000800 */
[----:B0-----:R-:W-:-:S13]  /*76b0*/  ISETP.GE.AND P0, PT, R15, UR16, PT ;  /* 0x000000100f007c0c */ /* 0x001fda000bf06270 */
[----:B------:R-:W-:Y:S05]  /*76c0*/  @P0 EXIT ;  /* 0x000000000000094d */ /* 0x000fea0003800000 */
[----:B------:R-:W0:Y:S01]  /*76d0*/  S2UR UR5, SR_CgaCtaId ;  /* 0x00000000000579c3 */ /* 0x000e220000008800 */
[----:B------:R-:W-:Y:S01]  /*76e0*/  ULDC.64 UR6, c[0x0][0x358] ;  /* 0x0000d60000067ab9 */ /* 0x000fe20000000a00 */
[----:B------:R-:W-:Y:S01]  /*76f0*/  ULDC.64 UR8, c[0x0][0x338] ;  /* 0x0000ce0000087ab9 */ /* 0x000fe20000000a00 */
[C---:B------:R-:W-:Y:S01]  /*7700*/  IMAD R0, R124.reuse, UR6, RZ ;  /* 0x000000067c007c24 */ /* 0x040fe2000f8e02ff */
[----:B------:R-:W-:Y:S01]  /*7710*/  BSSY B0, `(.L_x_15711) ;  /* 0x000002a000007945 */ /* 0x000fe20003800000 */
[----:B------:R-:W-:Y:S01]  /*7720*/  IMAD R124, R124, UR8, RZ ;  /* 0x000000087c7c7c24 */ /* 0x000fe2000f8e02ff */
[----:B------:R-:W-:Y:S01]  /*7730*/  UMOV UR4, 0x400 ;  /* 0x0000040000047882 */ /* 0x000fe20000000000 */
[C---:B---3--:R-:W-:Y:S01]  /*7740*/  IMAD.WIDE.U32 R6, R127.reuse, UR6, RZ ;  /* 0x000000067f067c25 */ /* 0x048fe2000f8e00ff */
[----:B------:R-:W-:Y:S01]  /*7750*/  ULDC.64 UR10, c[0x0][0x360] ;  /* 0x0000d800000a7ab9 */ /* 0x000fe20000000a00 */
[----:B------:R-:W-:Y:S02]  /*7760*/  ULDC.64 UR14, c[0x0][0x3c8] ;  /* 0x0000f200000e7ab9 */ /* 0x000fe40000000a00 */
[C---:B------:R-:W-:Y:S01]  /*7770*/  IMAD R23, R127.reuse, UR7, R0 ;  /* 0x000000077f177c24 */ /* 0x040fe2000f8e0200 */
[----:B------:R-:W-:Y:S01]  /*7780*/  ULDC.64 UR6, c[0x0][0x340] ;  /* 0x0000d00000067ab9 */ /* 0x000fe20000000a00 */
[----:B--2---:R-:W-:-:S02]  /*7790*/  IMAD R21, R127, UR9, R124 ;  /* 0x000000097f157c24 */ /* 0x004fc4000f8e027c */
[----:B------:R-:W-:Y:S01]  /*77a0*/  IMAD.WIDE.U32 R8, R127, UR8, RZ ;  /* 0x000000087f087c25 */ /* 0x000fe2000f8e00ff */
[----:B------:R-:W-:Y:S01]  /*77b0*/  IADD3 R23, R7, R23, RZ ;  /* 0x0000001707177210 */ /* 0x000fe20007ffe0ff */
[----:B------:R-:W-:-:S03]  /*77c0*/  ULDC.64 UR8, c[0x0][0x3c0] ;  /* 0x0000f00000087ab9 */ /* 0x000fc60000000a00 */
[----:B------:R-:W-:Y:S01]  /*77d0*/  IADD3 R21, R9, R21, RZ ;  /* 0x0000001509157210 */ /* 0x000fe20007ffe0ff */
[----:B0-----:R-:W-:-:S03]  /*77e0*/  ULEA UR4, UR5, UR4, 0x18 ;  /* 0x0000000405047291 */ /* 0x001fc6000f8ec03f */
[----:B------:R-:W-:-:S09]  /*77f0*/  ULDC UR5, c[0x0][0x0] ;  /* 0x0000000000057ab9 */ /* 0x000fd20000000800 */
.L_x_15712:
[C---:B------:R-:W-:Y:S02]  /*7800*/  LEA R0, R15.reuse, UR4, 0x3 ;  /* 0x000000040f007c11 */ /* 0x040fe4000f8e18ff */
[----:B------:R-:W-:Y:S02]  /*7810*/  SHF.R.S32.HI R10, RZ, 0x1f, R15 ;  /* 0x0000001fff0a7819 */ /* 0x000fe4000001140f */
[----:B0-----:R-:W-:Y:S01]  /*7820*/  MOV R2, R8 ;  /* 0x0000000800027202 */ /* 0x001fe20000000f00 */
[----:B------:R-:W0:Y:S01]  /*7830*/  LDS.64 R16, [R0+0x35d0] ;  /* 0x0035d00000107984 */ /* 0x000e220000000a00 */
[----:B------:R-:W-:Y:S01]  /*7840*/  MOV R3, R21 ;  /* 0x0000001500037202 */ /* 0x000fe20000000f00 */
[C---:B------:R-:W-:Y:S01]  /*7850*/  IMAD R14, R10.reuse, UR6, RZ ;  /* 0x000000060a0e7c24 */ /* 0x040fe2000f8e02ff */
[----:B----4-:R-:W-:Y:S01]  /*7860*/  MOV R4, R6 ;  /* 0x0000000600047202 */ /* 0x010fe20000000f00 */
[----:B------:R-:W2:Y:S01]  /*7870*/  LDS.64 R18, [R0+0x3dd0] ;  /* 0x003dd00000127984 */ /* 0x000ea20000000a00 */
[----:B------:R-:W-:Y:S01]  /*7880*/  IMAD R20, R10, UR10, RZ ;  /* 0x0000000a0a147c24 */ /* 0x000fe2000f8e02ff */
[----:B------:R-:W-:Y:S01]  /*7890*/  MOV R5, R23 ;  /* 0x0000001700057202 */ /* 0x000fe20000000f00 */
[----:B------:R-:W-:-:S04]  /*78a0*/  IMAD.WIDE.U32 R10, R15, UR6, R2 ;  /* 0x000000060f0a7c25 */ /* 0x000fc8000f8e0002 */
[C---:B------:R-:W-:Y:S01]  /*78b0*/  IMAD R3, R15.reuse, UR7, R14 ;  /* 0x000000070f037c24 */ /* 0x040fe2000f8e020e */
[----:B------:R-:W-:Y:S01]  /*78c0*/  LEA R2, P0, R10, UR8, 0x3 ;  /* 0x000000080a027c11 */ /* 0x000fe2000f8018ff */
[----:B------:R-:W-:-:S03]  /*78d0*/  IMAD.WIDE.U32 R12, R15, UR10, R4 ;  /* 0x0000000a0f0c7c25 */ /* 0x000fc6000f8e0004 */
[----:B------:R-:W-:Y:S01]  /*78e0*/  IADD3 R3, R11, R3, RZ ;  /* 0x000000030b037210 */ /* 0x000fe20007ffe0ff */
[C---:B------:R-:W-:Y:S01]  /*78f0*/  IMAD R5, R15.reuse, UR11, R20 ;  /* 0x0000000b0f057c24 */ /* 0x040fe2000f8e0214 */
[----:B------:R-:W-:Y:S02]  /*7900*/  IADD3 R15, R15, UR5, RZ ;  /* 0x000000050f0f7c10 */ /* 0x000fe4000fffe0ff */
[----:B------:R-:W-:Y:S02]  /*7910*/  LEA.HI.X R3, R10, UR9, R3, 0x3, P0 ;  /* 0x000000090a037c11 */ /* 0x000fe400080f1c03 */
[----:B------:R-:W-:Y:S02]  /*7920*/  ISETP.GE.AND P0, PT, R15, UR16, PT ;  /* 0x000000100f007c0c */ /* 0x000fe4000bf06270 */
[----:B------:R-:W-:Y:S02]  /*7930*/  LEA R4, P1, R12, UR14, 0x3 ;  /* 0x0000000e0c047c11 */ /* 0x000fe4000f8218ff */
[----:B------:R-:W-:-:S04]  /*7940*/  IADD3 R5, R13, R5, RZ ;  /* 0x000000050d057210 */ /* 0x000fc80007ffe0ff */
[----:B------:R-:W-:Y:S01]  /*7950*/  LEA.HI.X R5, R12, UR15, R5, 0x3, P1 ;  /* 0x0000000f0c057c11 */ /* 0x000fe200088f1c05 */
[----:B0-----:R0:W-:Y:S04]  /*7960*/  REDG.E.ADD.F32.FTZ.RN.STRONG.GPU desc[UR12][R2.64], R16 ;  /* 0x00000010020079a6 */ /* 0x0011e8000c10f38c */
[----:B------:R0:W-:Y:S04]  /*7970*/  REDG.E.ADD.F32.FTZ.RN.STRONG.GPU desc[UR12][R2.64+0x4], R17 ;  /* 0x00000411020079a6 */ /* 0x0001e8000c10f38c */
[----:B--2---:R0:W-:Y:S04]  /*7980*/  REDG.E.ADD.F32.FTZ.RN.STRONG.GPU desc[UR12][R4.64], R18 ;  /* 0x00000012040079a6 */ /* 0x0041e8000c10f38c */
[----:B------:R0:W-:Y:S01]  /*7990*/  REDG.E.ADD.F32.FTZ.RN.STRONG.GPU desc[UR12][R4.64+0x4], R19 ;  /* 0x00000413040079a6 */ /* 0x0001e2000c10f38c */
[----:B------:R-:W-:Y:S05]  /*79a0*/  @!P0 BRA `(.L_x_15712) ;  /* 0xfffffffc00948947 */ /* 0x000fea000383ffff */
[----:B------:R-:W-:Y:S05]  /*79b0*/  BSYNC B0 ;  /* 0x0000000000007941 */ /* 0x000fea0003800000 */
.L_x_15711:
[----:B------:R-:W-:Y:S05]  /*79c0*/  EXIT ;  /* 0x000000000000794d */ /* 0x000fea0003800000 */
.L_x_15713:
        /* <DEDUP_REMOVED lines=11> */
.L_x_19001:


//--------------------- .text._Z25selective_scan_bwd_kernelI32Selective_Scan_bwd_kernel_traitsILi32ELi8ELb0ELb0ELb1ELb0ELb1EfN3c107complexIfEEEEv12SSMParamsBwd --------------------------
	.section	.text._Z25selective_scan_bwd_kernelI32Selective_Scan_bwd_kernel_traitsILi32ELi8ELb0ELb0ELb1ELb0ELb1EfN3c107complexIfEEEEv12SSMParamsBwd,"ax",@progbits
	.align	128
        .global         _Z25selective_scan_bwd_kernelI32Selective_Scan_bwd_kernel_traitsILi32ELi8ELb0ELb0ELb1ELb0ELb1EfN3c107complexIfEEEEv12SSMParamsBwd
        .type           _Z25selective_scan_bwd_kernelI32Selective_Scan_bwd_kernel_traitsILi32ELi8ELb0ELb0ELb1ELb0ELb1EfN3c107complexIfEEEEv12SSMParamsBwd,@function
        .size           _Z25selective_scan_bwd_kernelI32Selective_Scan_bwd_kernel_traitsILi32ELi8ELb0ELb0ELb1ELb0ELb1EfN3c107complexIfEEEEv12SSMParamsBwd,(.L_x_19002 - _Z25selective_scan_bwd_kernelI32Selective_Scan_bwd_kernel_traitsILi32ELi8ELb0ELb0ELb1ELb0ELb1EfN3c107complexIfEEEEv12SSMParamsBwd)
        .other          _Z25selective_scan_bwd_kernelI32Selective_Scan_bwd_kernel_traitsILi32ELi8ELb0ELb0ELb1ELb0ELb1EfN3c107complexIfEEEEv12SSMParamsBwd,@"STO_CUDA_ENTRY STV_DEFAULT"
_Z25selective_scan_bwd_kernelI32Selective_Scan_bwd_kernel_traitsILi32ELi8ELb0ELb0ELb1ELb0ELb1EfN3c107complexIfEEEEv12SSMParamsBwd:
.text._Z25selective_scan_bwd_kernelI32Selective_Scan_bwd_kernel_traitsILi32ELi8ELb0ELb0ELb1ELb0ELb1EfN3c107complexIfEEEEv12SSMParamsBwd:
[----:B------:R-:W-:Y:S08]  /*0000*/  LDC R1, c[0x0][0x28] ;  /* 0x00000a00ff017b82 */ /* 0x000ff00000000800 */
[----:B------:R-:W0:Y:S01]  /*0010*/  LDC R8, c[0x0][0x228] ;  /* 0x00008a00ff087b82 */ /* 0x000e220000000800 */
[----:B------:R-:W1:Y:S01]  /*0020*/  S2R R101, SR_CTAID.Y ;  /* 0x0000000000657919 */ /* 0x000e620000002600 */
[----:B------:R-:W-:Y:S01]  /*0030*/  HFMA2.MMA R100, -RZ, RZ, 0, 0 ;  /* 0x00000000ff647435 */ /* 0x000fe200000001ff */
[----:B------:R-:W-:Y:S01]  /*0040*/  ULDC.64 UR12, c[0x0][0x208] ;  /* 0x00008200000c7ab9 */ /* 0x000fe20000000a00 */
[----:B------:R-:W-:Y:S01]  /*0050*/  MOV R98, RZ ;  /* 0x000000ff00627202 */ /* 0x000fe20000000f00 */
        /* <DEDUP_REMOVED lines=95> */
[----:B------:R-:W-:Y:S01]  /*0650*/  IMAD.WIDE.U32 R2, R101, R12, UR4 ;  /* 0x0000000465027e25 */ /* 0x000fe2000f8e000c */
[----:B------:R-:W-:Y:S02]  /*0660*/  ISETP.NE.AND.EX P1, PT, R23, RZ, PT, P1 ;  /* 0x000000ff1700720c */ /* 0x000fe40003f25310 */
[----:B------:R-:W-:Y:S02]  /*0670*/  CS2R R18, SRZ ;  /* 0x0000000000127805 */ /* 0x000fe4000001ff00 */
[----:B------:R-:W-:Y:S02]  /*0680*/  @P2 LEA R18, P3, R101, R16, 0x2 ;  /* 0x0000001065122211 */ /* 0x000fe400078610ff */
[----:B------:R-:W-:Y:S02]  /*0690*/  IADD3 R7, P4, R7, R2, RZ ;  /* 0x0000000207077210 */ /* 0x000fe40007f9e0ff */
[----:B------:R-:W-:Y:S01]  /*06a0*/  @P2 LEA.HI.X R19, R101, R17, R102, 0x2, P3 ;  /* 0x0000001165132211 */ /* 0x000fe200018f1466 */
[----:B------:R-:W-:Y:S01]  /*06b0*/  IMAD.WIDE.U32 R4, R96, R14, UR6 ;  /* 0x0000000660047e25 */ /* 0x000fe2000f8e000e */
[----:B------:R-:W-:-:S02]  /*06c0*/  ISETP.GE.AND P2, PT, R25, 0x1, PT ;  /* 0x000000011900780c */ /* 0x000fc40003f46270 */
[----:B------:R-:W-:Y:S01]  /*06d0*/  IADD3.X R86, R11, R3, R0, P4, !PT ;  /* 0x000000030b567210 */ /* 0x000fe200027fe400 */
[----:B-1----:R-:W-:Y:S01]  /*06e0*/  @P0 IMAD R0, R10, UR14, R101 ;  /* 0x0000000e0a000c24 */ /* 0x002fe2000f8e0265 */
[----:B------:R-:W-:Y:S01]  /*06f0*/  LEA R9, R25, 0xfffffe00, 0x9 ;  /* 0xfffffe0019097811 */ /* 0x000fe200078e48ff */
[----:B------:R-:W-:Y:S01]  /*0700*/  HFMA2.MMA R17, -RZ, RZ, 0, 0 ;  /* 0x00000000ff117435 */ /* 0x000fe200000001ff */
[----:B------:R-:W-:Y:S01]  /*0710*/  MOV R16, RZ ;  /* 0x000000ff00107202 */ /* 0x000fe20000000f00 */
[----:B------:R-:W-:Y:S01]  /*0720*/  @P0 IMAD R0, R0, R25, RZ ;  /* 0x0000001900000224 */ /* 0x000fe200078e02ff */
[----:B------:R-:W-:Y:S02]  /*0730*/  IADD3 R84, P5, R9, R4, RZ ;  /* 0x0000000409547210 */ /* 0x000fe40007fbe0ff */
[----:B------:R-:W-:Y:S02]  /*0740*/  @P1 LEA R16, P3, R101, R22, 0x2 ;  /* 0x0000001665101211 */ /* 0x000fe400078610ff */
[----:B0-----:R-:W-:-:S02]  /*0750*/  LEA R93, P4, R90, R26, 0x2 ;  /* 0x0000001a5a5d7211 */ /* 0x001fc400078810ff */
[----:B------:R-:W-:Y:S01]  /*0760*/  IADD3 R4, R5, R13, RZ ;  /* 0x0000000d05047210 */ /* 0x000fe20007ffe0ff */
[----:B----4-:R-:W-:Y:S01]  /*0770*/  @P0 IMAD R3, R0, R15, RZ ;  /* 0x0000000f00030224 */ /* 0x010fe200078e02ff */
[----:B------:R-:W-:Y:S02]  /*0780*/  @P1 LEA.HI.X R17, R101, R23, R102, 0x2, P3 ;  /* 0x0000001765111211 */ /* 0x000fe400018f1466 */
[----:B------:R-:W-:Y:S02]  /*0790*/  LEA.HI.X R90, R90, R27, R8, 0x2, P4 ;  /* 0x0000001b5a5a7211 */ /* 0x000fe400020f1408 */
[----:B------:R-:W-:Y:S02]  /*07a0*/  LEA.HI.X.SX32 R9, R9, R4, 0x1, P5 ;  /* 0x0000000409097211 */ /* 0x000fe400028f0eff */
[----:B---3--:R-:W-:Y:S02]  /*07b0*/  LEA R91, P1, R88, R28, 0x2 ;  /* 0x0000001c585b7211 */ /* 0x008fe400078210ff */
[----:B------:R-:W-:-:S02]  /*07c0*/  LEA R89, P3, R7, R30, 0x2 ;  /* 0x0000001e07597211 */ /* 0x000fc400078610ff */
[----:B------:R-:W-:Y:S01]  /*07d0*/  LEA R85, P4, R84, R32, 0x2 ;  /* 0x0000002054557211 */ /* 0x000fe200078810ff */
[----:B------:R-:W-:Y:S01]  /*07e0*/  HFMA2.MMA R95, -RZ, RZ, 0, 0 ;  /* 0x00000000ff5f7435 */ /* 0x000fe200000001ff */
[----:B--2---:R-:W-:Y:S01]  /*07f0*/  @P0 IMAD.WIDE R20, R3, 0x10, R20 ;  /* 0x0000001003140825 */ /* 0x004fe200078e0214 */
[----:B------:R-:W-:Y:S02]  /*0800*/  LEA.HI.X R88, R88, R29, R6, 0x2, P1 ;  /* 0x0000001d58587211 */ /* 0x000fe400008f1406 */
[----:B------:R-:W-:Y:S02]  /*0810*/  @!P0 CS2R R20, SRZ ;  /* 0x0000000000148805 */ /* 0x000fe4000001ff00 */
[----:B------:R-:W-:Y:S02]  /*0820*/  LEA.HI.X R86, R7, R31, R86, 0x2, P3 ;  /* 0x0000001f07567211 */ /* 0x000fe400018f1456 */
[----:B------:R-:W-:Y:S02]  /*0830*/  LEA.HI.X R84, R84, R33, R9, 0x2, P4 ;  /* 0x0000002154547211 */ /* 0x000fe400020f1409 */
[----:B------:R-:W-:Y:S01]  /*0840*/  MOV R97, RZ ;  /* 0x000000ff00617202 */ /* 0x000fe20000000f00 */
[----:B------:R-:W-:Y:S06]  /*0850*/  @!P2 BRA `(.L_x_15714) ;  /* 0x000000800064a947 */ /* 0x000fec0003800000 */
[----:B------:R-:W0:Y:S01]  /*0860*/  S2R R94, SR_TID.X ;  /* 0x00000000005e7919 */ /* 0x000e220000002100 */
[----:B------:R-:W-:Y:S01]  /*0870*/  MOV R95, RZ ;  /* 0x000000ff005f7202 */ /* 0x000fe20000000f00 */
[----:B------:R-:W-:Y:S01]  /*0880*/  UMOV UR4, URZ ;  /* 0x0000003f00047c82 */ /* 0x000fe20008000000 */
[----:B------:R-:W-:Y:S01]  /*0890*/  MOV R97, RZ ;  /* 0x000000ff00617202 */ /* 0x000fe20000000f00 */
[----:B------:R-:W1:Y:S01]  /*08a0*/  S2R R92, SR_LANEID ;  /* 0x00000000005c7919 */ /* 0x000e620000000000 */
[C---:B0-----:R-:W-:Y:S02]  /*08b0*/  SHF.L.U32 R87, R94.reuse, 0x3, RZ ;  /* 0x000000035e577819 */ /* 0x041fe400000006ff */
[----:B------:R-:W-:Y:S02]  /*08c0*/  LOP3.LUT R188, R94, 0x1f, RZ, 0xc0, !PT ;  /* 0x0000001f5ebc7812 */ /* 0x000fe400078ec0ff */
[----:B------:R-:W-:-:S04]  /*08d0*/  LOP3.LUT R87, R87, 0xffffff00, RZ, 0xc0, !PT ;  /* 0xffffff0057577812 */ /* 0x000fc800078ec0ff */
[----:B------:R-:W-:-:S04]  /*08e0*/  LOP3.LUT R82, R87, 0x1f, R94, 0xf8, !PT ;  /* 0x0000001f57527812 */ /* 0x000fc800078ef85e */
[----:B-1----:R-:W-:-:S07]  /*08f0*/  SHF.R.S32.HI R83, RZ, 0x1f, R82 ;  /* 0x0000001fff537819 */ /* 0x002fce0000011452 */
.L_x_15772:
[----:B0-----:R-:W0:Y:S01]  /*0900*/  LDC R55, c[0x0][0x224] ;  /* 0x00008900ff377b82 */ /* 0x001e220000000800 */
[----:B------:R-:W-:Y:S01]  /*0910*/  ULDC UR5, c[0x0][0x218] ;  /* 0x0000860000057ab9 */ /* 0x000fe20000000800 */
[C---:B------:R-:W-:Y:S01]  /*0920*/  LOP3.LUT R22, R82.reuse, 0x20, RZ, 0xfc, !PT ;  /* 0x0000002052167812 */ /* 0x040fe200078efcff */
[----:B------:R-:W-:Y:S01]  /*0930*/  HFMA2.MMA R24, -RZ, RZ, 0, 0 ;  /* 0x00000000ff187435 */ /* 0x000fe200000001ff */
[C---:B------:R-:W-:Y:S02]  /*0940*/  LOP3.LUT R0, R82.reuse, 0x40, RZ, 0xfc, !PT ;  /* 0x0000004052007812 */ /* 0x040fe400078efcff */
[----:B------:R-:W-:Y:S02]  /*0950*/  LEA R12, P3, R82, R93, 0x2 ;  /* 0x0000005d520c7211 */ /* 0x000fe400078610ff */
[----:B--2---:R-:W-:Y:S02]  /*0960*/  MOV R3, RZ ;  /* 0x000000ff00037202 */ /* 0x004fe40000000f00 */
[----:B------:R-:W-:-:S02]  /*0970*/  MOV R5, RZ ;  /* 0x000000ff00057202 */ /* 0x000fc40000000f00 */
[C---:B------:R-:W-:Y:S02]  /*0980*/  LOP3.LUT R2, R82.reuse, 0x60, RZ, 0xfc, !PT ;  /* 0x0000006052027812 */ /* 0x040fe400078efcff */
[C---:B------:R-:W-:Y:S02]  /*0990*/  LOP3.LUT R4, R82.reuse, 0x80, RZ, 0xfc, !PT ;  /* 0x0000008052047812 */ /* 0x040fe400078efcff */
[C---:B------:R-:W-:Y:S02]  /*09a0*/  LOP3.LUT R6, R82.reuse, 0xa0, RZ, 0xfc, !PT ;  /* 0x000000a052067812 */ /* 0x040fe400078efcff */
[C---:B------:R-:W-:Y:S02]  /*09b0*/  LOP3.LUT R8, R82.reuse, 0xc0, RZ, 0xfc, !PT ;  /* 0x000000c052087812 */ /* 0x040fe400078efcff */
[C---:B------:R-:W-:Y:S01]  /*09c0*/  LOP3.LUT R10, R82.reuse, 0xe0, RZ, 0xfc, !PT ;  /* 0x000000e0520a7812 */ /* 0x040fe200078efcff */
[----:B------:R-:W-:Y:S01]  /*09d0*/  HFMA2.MMA R26, -RZ, RZ, 0, 0 ;  /* 0x00000000ff1a7435 */ /* 0x000fe200000001ff */
[----:B------:R-:W-:Y:S01]  /*09e0*/  LEA.HI.X R13, R82, R90, R83, 0x2, P3 ;  /* 0x0000005a520d7211 */ /* 0x000fe200018f1453 */
[----:B------:R-:W-:Y:S01]  /*09f0*/  HFMA2.MMA R28, -RZ, RZ, 0, 0 ;  /* 0x00000000ff1c7435 */ /* 0x000fe200000001ff */
[----:B0-----:R-:W-:Y:S01]  /*0a00*/  IADD3 R81, R55, -UR4, RZ ;  /* 0x8000000437517c10 */ /* 0x001fe2000fffe0ff */
[----:B------:R-:W-:Y:S01]  /*0a10*/  HFMA2.MMA R30, -RZ, RZ, 0, 0 ;  /* 0x00000000ff1e7435 */ /* 0x000fe200000001ff */
[----:B------:R-:W-:-:S02]  /*0a20*/  MOV R7, RZ ;  /* 0x000000ff00077202 */ /* 0x000fc40000000f00 */
[----:B------:R-:W-:Y:S01]  /*0a30*/  MOV R11, RZ ;  /* 0x000000ff000b7202 */ /* 0x000fe20000000f00 */
[----:B------:R-:W-:Y:S01]  /*0a40*/  BAR.SYNC.DEFER_BLOCKING 0x0 ;  /* 0x0000000000007b1d */ /* 0x000fe20000010000 */
[----:B------:R-:W-:-:S04]  /*0a50*/  LEA R14, R81, 0xffffff00, 0x8 ;  /* 0xffffff00510e7811 */ /* 0x000fc800078e40ff */
[----:B------:R-:W-:Y:S01]  /*0a60*/  IADD3 R9, -R14, UR5, RZ ;  /* 0x000000050e097c10 */ /* 0x000fe2000fffe1ff */
[----:B------:R-:W-:Y:S01]  /*0a70*/  UMOV UR7, 0x400 ;  /* 0x0000040000077882 */ /* 0x000fe20000000000 */
[C---:B------:R-:W-:Y:S02]  /*0a80*/  IADD3 R15, R92.reuse, 0x20, RZ ;  /* 0x000000205c0f7810 */ /* 0x040fe40007ffe0ff */
[C---:B------:R-:W-:Y:S02]  /*0a90*/  IADD3 R23, R92.reuse, 0x40, RZ ;  /* 0x000000405c177810 */ /* 0x040fe40007ffe0ff */
[C---:B------:R-:W-:Y:S02]  /*0aa0*/  LEA.HI.SX32 R80, R92.reuse, R92, 0x1b ;  /* 0x0000005c5c507211 */ /* 0x040fe400078fdaff */
[C---:B------:R-:W-:Y:S02]  /*0ab0*/  IADD3 R25, R92.reuse, 0xc0, RZ ;  /* 0x000000c05c197810 */ /* 0x040fe40007ffe0ff */
[----:B------:R-:W-:Y:S01]  /*0ac0*/  IADD3 R27, R92, 0xe0, RZ ;  /* 0x000000e05c1b7810 */ /* 0x000fe20007ffe0ff */
[----:B------:R-:W-:Y:S01]  /*0ad0*/  HFMA2.MMA R32, -RZ, RZ, 0, 0 ;  /* 0x00000000ff207435 */ /* 0x000fe200000001ff */
[-C--:B------:R-:W-:Y:S01]  /*0ae0*/  ISETP.GE.AND P0, PT, R82, R9.reuse, PT ;  /* 0x000000095200720c */ /* 0x080fe20003f06270 */
[----:B------:R-:W-:Y:S01]  /*0af0*/  HFMA2.MMA R34, -RZ, RZ, 0, 0 ;  /* 0x00000000ff227435 */ /* 0x000fe200000001ff */
[-C--:B------:R-:W-:Y:S01]  /*0b00*/  ISETP.GE.AND P1, PT, R22, R9.reuse, PT ;  /* 0x000000091600720c */ /* 0x080fe20003f26270 */
[----:B------:R-:W0:Y:S01]  /*0b10*/  LDC.64 R36, c[0x0][0x2a0] ;  /* 0x0000a800ff247b82 */ /* 0x000e220000000a00 */
[-C--:B------:R-:W-:Y:S01]  /*0b20*/  ISETP.GE.AND P2, PT, R0, R9.reuse, PT ;  /* 0x000000090000720c */ /* 0x080fe20003f46270 */
[----:B------:R-:W-:Y:S01]  /*0b30*/  ULDC.64 UR8, c[0x0][0x2a8] ;  /* 0x0000aa0000087ab9 */ /* 0x000fe20000000a00 */
[-C--:B------:R-:W-:Y:S01]  /*0b40*/  ISETP.GE.AND P3, PT, R8, R9.reuse, PT ;  /* 0x000000090800720c */ /* 0x080fe20003f66270 */
[----:B------:R-:W-:Y:S01]  /*0b50*/  ULDC.64 UR10, c[0x0][0x318] ;  /* 0x0000c600000a7ab9 */ /* 0x000fe20000000a00 */
[----:B------:R-:W-:-:S03]  /*0b60*/  ISETP.GE.AND P4, PT, R10, R9, PT ;  /* 0x000000090a00720c */ /* 0x000fc60003f86270 */
[----:B-1----:R-:W1:Y:S02]  /*0b70*/  LDC.64 R38, c[0x0][0x2b0] ;  /* 0x0000ac00ff267b82 */ /* 0x002e640000000a00 */
        /* <DEDUP_REMOVED lines=11> */
[----:B------:R-:W1:Y:S01]  /*0c30*/  S2UR UR5, SR_CgaCtaId ;  /* 0x00000000000579c3 */ /* 0x000e620000008800 */
[----:B------:R-:W-:-:S02]  /*0c40*/  LEA.HI.SX32 R15, R15, R92, 0x1b ;  /* 0x0000005c0f0f7211 */ /* 0x000fc400078fdaff */
[----:B------:R-:W-:Y:S02]  /*0c50*/  LEA.HI.SX32 R23, R23, R92, 0x1b ;  /* 0x0000005c17177211 */ /* 0x000fe400078fdaff */
[----:B0-----:R-:W-:Y:S01]  /*0c60*/  IADD3 R13, R92, 0x60, RZ ;  /* 0x000000605c0d7810 */ /* 0x001fe20007ffe0ff */
[----:B-1----:R-:W-:-:S06]  /*0c70*/  ULEA UR7, UR5, UR7, 0x18 ;  /* 0x0000000705077291 */ /* 0x002fcc000f8ec03f */
[----:B------:R-:W-:Y:S02]  /*0c80*/  LEA R80, R80, UR7, 0x2 ;  /* 0x0000000750507c11 */ /* 0x000fe4000f8e10ff */
[----:B------:R-:W-:Y:S02]  /*0c90*/  LEA R79, R15, UR7, 0x2 ;  /* 0x000000070f4f7c11 */ /* 0x000fe4000f8e10ff */
[----:B------:R-:W-:Y:S02]  /*0ca0*/  LEA R78, R23, UR7, 0x2 ;  /* 0x00000007174e7c11 */ /* 0x000fe4000f8e10ff */
[C---:B------:R-:W-:Y:S02]  /*0cb0*/  IADD3 R15, R92.reuse, 0x80, RZ ;  /* 0x000000805c0f7810 */ /* 0x040fe40007ffe0ff */
[----:B------:R-:W-:Y:S02]  /*0cc0*/  IADD3 R23, R92, 0xa0, RZ ;  /* 0x000000a05c177810 */ /* 0x000fe40007ffe0ff */
[----:B------:R-:W-:-:S02]  /*0cd0*/  LEA.HI.SX32 R13, R13, R92, 0x1b ;  /* 0x0000005c0d0d7211 */ /* 0x000fc400078fdaff */
[-C--:B------:R-:W-:Y:S02]  /*0ce0*/  LEA.HI.SX32 R15, R15, R92.reuse, 0x1b ;  /* 0x0000005c0f0f7211 */ /* 0x080fe400078fdaff */
[-C--:B------:R-:W-:Y:S02]  /*0cf0*/  LEA.HI.SX32 R23, R23, R92.reuse, 0x1b ;  /* 0x0000005c17177211 */ /* 0x080fe400078fdaff */
[-C--:B------:R-:W-:Y:S02]  /*0d00*/  LEA.HI.SX32 R25, R25, R92.reuse, 0x1b ;  /* 0x0000005c19197211 */ /* 0x080fe400078fdaff */
[----:B------:R-:W-:Y:S02]  /*0d10*/  LEA R77, R13, UR7, 0x2 ;  /* 0x000000070d4d7c11 */ /* 0x000fe4000f8e10ff */
[----:B------:R-:W-:Y:S02]  /*0d20*/  LEA.HI.SX32 R27, R27, R92, 0x1b ;  /* 0x0000005c1b1b7211 */ /* 0x000fe400078fdaff */
[----:B------:R-:W-:-:S02]  /*0d30*/  LEA R76, R15, UR7, 0x2 ;  /* 0x000000070f4c7c11 */ /* 0x000fc4000f8e10ff */
[----:B------:R-:W-:Y:S02]  /*0d40*/  LEA R75, R23, UR7, 0x2 ;  /* 0x00000007174b7c11 */ /* 0x000fe4000f8e10ff */
[----:B------:R-:W-:Y:S02]  /*0d50*/  LEA R74, R25, UR7, 0x2 ;  /* 0x00000007194a7c11 */ /* 0x000fe4000f8e10ff */
[----:B------:R-:W-:Y:S02]  /*0d60*/  LEA R73, R27, UR7, 0x2 ;  /* 0x000000071b497c11 */ /* 0x000fe4000f8e10ff */
[C---:B------:R-:W-:Y:S02]  /*0d70*/  ISETP.GE.AND P6, PT, R82.reuse, R9, PT ;  /* 0x000000095200720c */ /* 0x040fe40003fc6270 */
[----:B------:R-:W-:Y:S02]  /*0d80*/  LEA R12, P0, R82, R91, 0x2 ;  /* 0x0000005b520c7211 */ /* 0x000fe400078010ff */
[----:B------:R-:W-:-:S02]  /*0d90*/  ISETP.GE.AND P5, PT, R22, R9, PT ;  /* 0x000000091600720c */ /* 0x000fc40003fa6270 */
[----:B------:R-:W-:Y:S02]  /*0da0*/  LEA.HI.X R13, R82, R88, R83, 0x2, P0 ;  /* 0x00000058520d7211 */ /* 0x000fe400000f1453 */
[-C--:B------:R-:W-:Y:S02]  /*0db0*/  ISETP.GE.AND P4, PT, R0, R9.reuse, PT ;  /* 0x000000090000720c */ /* 0x080fe40003f86270 */
[-C--:B------:R-:W-:Y:S02]  /*0dc0*/  ISETP.GE.AND P3, PT, R2, R9.reuse, PT ;  /* 0x000000090200720c */ /* 0x080fe40003f66270 */
[-C--:B------:R-:W-:Y:S02]  /*0dd0*/  ISETP.GE.AND P2, PT, R4, R9.reuse, PT ;  /* 0x000000090400720c */ /* 0x080fe40003f46270 */
[-C--:B------:R-:W-:Y:S02]  /*0de0*/  ISETP.GE.AND P1, PT, R6, R9.reuse, PT ;  /* 0x000000090600720c */ /* 0x080fe40003f26270 */
[----:B------:R-:W-:Y:S01]  /*0df0*/  ISETP.GE.AND P0, PT, R8, R9, PT ;  /* 0x000000090800720c */ /* 0x000fe20003f06270 */
[----:B--2---:R-:W-:Y:S04]  /*0e00*/  STS [R80], R3 ;  /* 0x0000000350007388 */ /* 0x004fe80000000800 */
[----:B---3--:R-:W-:Y:S04]  /*0e10*/  STS [R79+0x80], R24 ;  /* 0x000080184f007388 */ /* 0x008fe80000000800 */
[----:B----4-:R0:W-:Y:S02]  /*0e20*/  STS [R78+0x100], R5 ;  /* 0x000100054e007388 */ /* 0x0101e40000000800 */
[----:B0-----:R-:W-:-:S02]  /*0e30*/  SHF.L.U32 R5, R92, 0x3, RZ ;  /* 0x000000035c057819 */ /* 0x001fc400000006ff */
[----:B------:R0:W-:Y:S02]  /*0e40*/  STS [R77+0x180], R26 ;  /* 0x0001801a4d007388 */ /* 0x0001e40000000800 */
[----:B------:R-:W-:Y:S02]  /*0e50*/  LEA.HI.SX32 R72, R5, R5, 0x1b ;  /* 0x0000000505487211 */ /* 0x000fe400078fdaff */
[----:B------:R-:W-:Y:S02]  /*0e60*/  STS [R76+0x200], R7 ;  /* 0x000200074c007388 */ /* 0x000fe40000000800 */
[----:B------:R-:W-:Y:S02]  /*0e70*/  LEA R72, R72, UR7, 0x2 ;  /* 0x0000000748487c11 */ /* 0x000fe4000f8e10ff */
        /* <DEDUP_REMOVED lines=13> */
[----:B------:R-:W-:Y:S01]  /*0f50*/  MOV R3, RZ ;  /* 0x000000ff00037202 */ /* 0x000fe20000000f00 */
[----:B0-----:R-:W-:Y:S01]  /*0f60*/  HFMA2.MMA R26, -RZ, RZ, 0, 0 ;  /* 0x00000000ff1a7435 */ /* 0x001fe200000001ff */
[----:B------:R-:W-:Y:S01]  /*0f70*/  MOV R5, RZ ;  /* 0x000000ff00057202 */ /* 0x000fe20000000f00 */
[----:B-1----:R-:W-:Y:S01]  /*0f80*/  HFMA2.MMA R28, -RZ, RZ, 0, 0 ;  /* 0x00000000ff1c7435 */ /* 0x002fe200000001ff */
[----:B------:R-:W-:Y:S01]  /*0f90*/  MOV R7, RZ ;  /* 0x000000ff00077202 */ /* 0x000fe20000000f00 */
[----:B--2---:R-:W-:Y:S01]  /*0fa0*/  HFMA2.MMA R30, -RZ, RZ, 0, 0 ;  /* 0x00000000ff1e7435 */ /* 0x004fe200000001ff */
[----:B------:R-:W-:Y:S01]  /*0fb0*/  MOV R11, RZ ;  /* 0x000000ff000b7202 */ /* 0x000fe20000000f00 */
        /* <DEDUP_REMOVED lines=12> */
[----:B------:R-:W-:Y:S02]  /*1080*/  MOV R23, RZ ;  /* 0x000000ff00177202 */ /* 0x000fe40000000f00 */
[-C--:B------:R-:W-:Y:S02]  /*1090*/  ISETP.GE.AND P1, PT, R22, R9.reuse, PT ;  /* 0x000000091600720c */ /* 0x080fe40003f26270 */
[-C--:B------:R-:W-:Y:S02]  /*10a0*/  ISETP.GE.AND P2, PT, R0, R9.reuse, PT ;  /* 0x000000090000720c */ /* 0x080fe40003f46270 */
[----:B------:R-:W-:-:S02]  /*10b0*/  ISETP.GE.AND P3, PT, R2, R9, PT ;  /* 0x000000090200720c */ /* 0x000fc40003f66270 */
[----:B------:R-:W-:Y:S01]  /*10c0*/  ISETP.GE.AND P4, PT, R4, R9, PT ;  /* 0x000000090400720c */ /* 0x000fe20003f86270 */
[----:B--2---:R-:W-:Y:S04]  /*10d0*/  STS [R80], R3 ;  /* 0x0000000350007388 */ /* 0x004fe80000000800 */
[----:B---3--:R-:W-:Y:S04]  /*10e0*/  STS [R79+0x80], R26 ;  /* 0x0000801a4f007388 */ /* 0x008fe80000000800 */
[----:B----4-:R-:W-:Y:S04]  /*10f0*/  STS [R78+0x100], R5 ;  /* 0x000100054e007388 */ /* 0x010fe80000000800 */
        /* <DEDUP_REMOVED lines=17> */
[----:B------:R-:W-:Y:S01]  /*1210*/  MOV R3, RZ ;  /* 0x000000ff00037202 */ /* 0x000fe20000000f00 */
[----:B------:R-:W-:Y:S01]  /*1220*/  HFMA2.MMA R32, -RZ, RZ, 0, 0 ;  /* 0x00000000ff207435 */ /* 0x000fe200000001ff */
[----:B------:R-:W3:Y:S01]  /*1230*/  @!P0 LDG.E R23, desc[UR12][R24.64] ;  /* 0x0000000c18178981 */ /* 0x000ee2000c1e1900 */
[----:B------:R-:W-:-:S03]  /*1240*/  ISETP.GE.AND P0, PT, R6, R9, PT ;  /* 0x000000090600720c */ /* 0x000fc60003f06270 */
[----:B------:R-:W4:Y:S01]  /*1250*/  @!P1 LDG.E R34, desc[UR12][R24.64+0x80] ;  /* 0x0000800c18229981 */ /* 0x000f22000c1e1900 */
[----:B------:R-:W-:-:S03]  /*1260*/  ISETP.GE.AND P1, PT, R8, R9, PT ;  /* 0x000000090800720c */ /* 0x000fc60003f26270 */
[----:B------:R-:W4:Y:S01]  /*1270*/  @!P2 LDG.E R3, desc[UR12][R24.64+0x100] ;  /* 0x0001000c1803a981 */ /* 0x000f22000c1e1900 */
[----:B------:R-:W-:-:S03]  /*1280*/  MOV R5, RZ ;  /* 0x000000ff00057202 */ /* 0x000fc60000000f00 */
[----:B------:R-:W4:Y:S04]  /*1290*/  @!P3 LDG.E R26, desc[UR12][R24.64+0x180] ;  /* 0x0001800c181ab981 */ /* 0x000f28000c1e1900 */
[----:B------:R-:W4:Y:S01]  /*12a0*/  @!P0 LDG.E R28, desc[UR12][R24.64+0x280] ;  /* 0x0002800c181c8981 */ /* 0x000f22000c1e1900 */
[-C--:B------:R-:W-:Y:S02]  /*12b0*/  ISETP.GE.AND P0, PT, R10, R9.reuse, PT ;  /* 0x000000090a00720c */ /* 0x080fe40003f06270 */
[----:B------:R-:W-:Y:S01]  /*12c0*/  MOV R7, RZ ;  /* 0x000000ff00077202 */ /* 0x000fe20000000f00 */
[----:B------:R-:W4:Y:S05]  /*12d0*/  @!P4 LDG.E R5, desc[UR12][R24.64+0x200] ;  /* 0x0002000c1805c981 */ /* 0x000f2a000c1e1900 */
[----:B------:R-:W4:Y:S05]  /*12e0*/  @!P1 LDG.E R7, desc[UR12][R24.64+0x300] ;  /* 0x0003000c18079981 */ /* 0x000f2a000c1e1900 */
[----:B------:R0:W4:Y:S01]  /*12f0*/  @!P0 LDG.E R32, desc[UR12][R24.64+0x380] ;  /* 0x0003800c18208981 */ /* 0x000122000c1e1900 */
[----:B------:R-:W-:Y:S01]  /*1300*/  IMAD R12, R36, UR15, RZ ;  /* 0x0000000f240c7c24 */ /* 0x000fe2000f8e02ff */
[----:B------:R-:W-:-:S03]  /*1310*/  ISETP.GE.AND P0, PT, R82, R9, PT ;  /* 0x000000095200720c */ /* 0x000fc60003f06270 */
[----:B-1----:R-:W-:Y:S02]  /*1320*/  IMAD R11, R37, UR14, R12 ;  /* 0x0000000e250b7c24 */ /* 0x002fe4000f8e020c */
[----:B------:R-:W-:Y:S01]  /*1330*/  IMAD.WIDE.U32 R12, R36, UR14, RZ ;  /* 0x0000000e240c7c25 */ /* 0x000fe2000f8e00ff */
[----:B------:R-:W-:Y:S02]  /*1340*/  IADD3 R55, -R55, UR4, RZ ;  /* 0x0000000437377c10 */ /* 0x000fe4000fffe1ff */
[----:B------:R-:W-:Y:S02]  /*1350*/  SHF.R.S32.HI R15, RZ, 0x1f, R14 ;  /* 0x0000001fff0f7819 */ /* 0x000fe4000001140e */
[----:B------:R-:W-:Y:S01]  /*1360*/  IADD3 R13, R13, R11, RZ ;  /* 0x0000000b0d0d7210 */ /* 0x000fe20007ffe0ff */
[----:B------:R-:W-:Y:S02]  /*1370*/  IMAD R55, R55, -0x100, RZ ;  /* 0xffffff0037377824 */ /* 0x000fe400078e02ff */
[----:B--2---:R-:W-:-:S02]  /*1380*/  IMAD R30, R102, UR8, RZ ;  /* 0x00000008661e7c24 */ /* 0x004fc4000f8e02ff */
[----:B0-----:R-:W-:-:S04]  /*1390*/  IMAD.WIDE.U32 R24, R101, UR8, R12 ;  /* 0x0000000865187c25 */ /* 0x001fc8000f8e000c */
[----:B------:R-:W-:Y:S01]  /*13a0*/  @!P0 IMAD.WIDE.U32 R12, R36, UR14, R14 ;  /* 0x0000000e240c8c25 */ /* 0x000fe2000f8e000e */
[----:B------:R-:W-:Y:S02]  /*13b0*/  SHF.R.S32.HI R54, RZ, 0x1f, R55 ;  /* 0x0000001fff367819 */ /* 0x000fe40000011437 */
[----:B------:R-:W-:Y:S02]  /*13c0*/  @!P0 MOV R27, R15 ;  /* 0x0000000f001b8202 */ /* 0x000fe40000000f00 */
[----:B------:R-:W-:-:S03]  /*13d0*/  @!P0 IADD3 R13, R11, R13, RZ ;  /* 0x0000000d0b0d8210 */ /* 0x000fc60007ffe0ff */
[C---:B------:R-:W-:Y:S01]  /*13e0*/  @!P0 IMAD.WIDE.U32 R12, R101.reuse, UR8, R12 ;  /* 0x00000008650c8c25 */ /* 0x040fe2000f8e000c */
[-C--:B------:R-:W-:Y:S02]  /*13f0*/  ISETP.GE.AND P6, PT, R22, R9.reuse, PT ;  /* 0x000000091600720c */ /* 0x080fe40003fc6270 */
[-C--:B------:R-:W-:Y:S02]  /*1400*/  ISETP.GE.AND P4, PT, R6, R9.reuse, PT ;  /* 0x000000090600720c */ /* 0x080fe40003f86270 */
[----:B------:R-:W-:Y:S01]  /*1410*/  ISETP.GE.AND P5, PT, R8, R9, PT ;  /* 0x000000090800720c */ /* 0x000fe20003fa6270 */
[----:B---3--:R0:W-:Y:S04]  /*1420*/  STS [R80], R23 ;  /* 0x0000001750007388 */ /* 0x0081e80000000800 */
[----:B----4-:R-:W-:Y:S04]  /*1430*/  STS [R79+0x80], R34 ;  /* 0x000080224f007388 */ /* 0x010fe80000000800 */
[----:B------:R1:W-:Y:S01]  /*1440*/  STS [R78+0x100], R3 ;  /* 0x000100034e007388 */ /* 0x0003e20000000800 */
[----:B0-----:R-:W-:Y:S01]  /*1450*/  IMAD R23, R101, UR9, R30 ;  /* 0x0000000965177c24 */ /* 0x001fe2000f8e021e */
[----:B------:R-:W-:-:S02]  /*1460*/  ULDC.64 UR8, c[0x0][0x2b8] ;  /* 0x0000ae0000087ab9 */ /* 0x000fc40000000a00 */
[----:B------:R0:W-:Y:S01]  /*1470*/  STS [R77+0x180], R26 ;  /* 0x0001801a4d007388 */ /* 0x0001e20000000800 */
[----:B-1----:R-:W-:Y:S01]  /*1480*/  IADD3 R3, P1, R55, R24, RZ ;  /* 0x0000001837037210 */ /* 0x002fe20007f3e0ff */
[----:B------:R-:W-:Y:S01]  /*1490*/  IMAD R24, R38, UR15, RZ ;  /* 0x0000000f26187c24 */ /* 0x000fe2000f8e02ff */
[----:B0-----:R-:W-:-:S03]  /*14a0*/  @!P0 MOV R26, R14 ;  /* 0x0000000e001a8202 */ /* 0x001fc60000000f00 */
[----:B------:R-:W-:Y:S01]  /*14b0*/  IMAD R11, R39, UR14, R24 ;  /* 0x0000000e270b7c24 */ /* 0x000fe2000f8e0218 */
[----:B------:R-:W-:Y:S01]  /*14c0*/  IADD3.X R34, R54, R23, R25, P1, !PT ;  /* 0x0000001736227210 */ /* 0x000fe20000ffe419 */
[----:B------:R-:W-:Y:S01]  /*14d0*/  IMAD.WIDE.U32 R24, R38, UR14, RZ ;  /* 0x0000000e26187c25 */ /* 0x000fe2000f8e00ff */
[----:B------:R-:W-:Y:S01]  /*14e0*/  LEA R30, P1, R82, UR10, 0x2 ;  /* 0x0000000a521e7c11 */ /* 0x000fe2000f8210ff */
[----:B------:R0:W-:Y:S02]  /*14f0*/  STS [R76+0x200], R5 ;  /* 0x000200054c007388 */ /* 0x0001e40000000800 */
[----:B------:R-:W-:Y:S02]  /*1500*/  @!P0 IMAD.WIDE.U32 R26, R38, UR14, R26 ;  /* 0x0000000e261a8c25 */ /* 0x000fe4000f8e001a */
[----:B------:R-:W-:Y:S01]  /*1510*/  STS [R75+0x280], R28 ;  /* 0x0002801c4b007388 */ /* 0x000fe20000000800 */
[----:B------:R-:W-:-:S03]  /*1520*/  IADD3 R25, R25, R11, RZ ;  /* 0x0000000b19197210 */ /* 0x000fc60007ffe0ff */
[----:B------:R1:W-:Y:S01]  /*1530*/  STS [R74+0x300], R7 ;  /* 0x000300074a007388 */ /* 0x0003e20000000800 */
[----:B------:R-:W-:Y:S02]  /*1540*/  LEA R30, P2, R3, R30, 0x2 ;  /* 0x0000001e031e7211 */ /* 0x000fe400078410ff */
[C---:B0-----:R-:W-:Y:S01]  /*1550*/  LEA.HI.X R5, R82.reuse, UR11, R83, 0x2, P1 ;  /* 0x0000000b52057c11 */ /* 0x041fe200088f1453 */
[----:B------:R0:W-:Y:S01]  /*1560*/  STS [R73+0x380], R32 ;  /* 0x0003802049007388 */ /* 0x0001e20000000800 */
[----:B------:R-:W-:Y:S01]  /*1570*/  @!P0 IADD3 R27, R11, R27, RZ ;  /* 0x0000001b0b1b8210 */ /* 0x000fe20007ffe0ff */
[----:B------:R-:W-:Y:S01]  /*1580*/  NOP ;  /* 0x0000000000007918 */ /* 0x000fe20000000000 */
[----:B-1----:R-:W-:Y:S01]  /*1590*/  @!P0 IADD3 R7, P1, R82, R12, RZ ;  /* 0x0000000c52078210 */ /* 0x002fe20007f3e0ff */
[----:B------:R-:W-:Y:S01]  /*15a0*/  IMAD R12, R102, UR8, RZ ;  /* 0x00000008660c7c24 */ /* 0x000fe2000f8e02ff */
[----:B------:R-:W-:Y:S01]  /*15b0*/  LDS R53, [R72] ;  /* 0x0000000048357984 */ /* 0x000fe20000000800 */
[----:B------:R-:W-:-:S03]  /*15c0*/  LEA.HI.X R31, R3, R5, R34, 0x2, P2 ;  /* 0x00000005031f7211 */ /* 0x000fc600010f1422 */
[----:B------:R-:W-:Y:S01]  /*15d0*/  LDS R52, [R72+0x4] ;  /* 0x0000040048347984 */ /* 0x000fe20000000800 */
[----:B------:R-:W-:-:S03]  /*15e0*/  IMAD.WIDE.U32 R28, R101, UR8, R24 ;  /* 0x00000008651c7c25 */ /* 0x000fc6000f8e0018 */
[----:B------:R-:W-:Y:S04]  /*15f0*/  LDS R51, [R72+0x8] ;  /* 0x0000080048337984 */ /* 0x000fe80000000800 */
[----:B------:R-:W-:Y:S04]  /*1600*/  LDS R50, [R72+0xc] ;  /* 0x00000c0048327984 */ /* 0x000fe80000000800 */
[----:B------:R-:W-:Y:S04]  /*1610*/  LDS R49, [R72+0x10] ;  /* 0x0000100048317984 */ /* 0x000fe80000000800 */
[----:B------:R-:W-:Y:S04]  /*1620*/  LDS R48, [R72+0x14] ;  /* 0x0000140048307984 */ /* 0x000fe80000000800 */
[----:B------:R-:W-:Y:S04]  /*1630*/  LDS R47, [R72+0x18] ;  /* 0x00001800482f7984 */ /* 0x000fe80000000800 */
[----:B------:R-:W-:Y:S01]  /*1640*/  LDS R46, [R72+0x1c] ;  /* 0x00001c00482e7984 */ /* 0x000fe20000000800 */
[----:B------:R-:W-:Y:S01]  /*1650*/  @!P0 IADD3.X R34, R83, R13, R23, P1, !PT ;  /* 0x0000000d53228210 */ /* 0x000fe20000ffe417 */
[----:B------:R-:W-:Y:S01]  /*1660*/  BAR.SYNC.DEFER_BLOCKING 0x0 ;  /* 0x0000000000007b1d */ /* 0x000fe20000010000 */
[----:B------:R-:W-:-:S04]  /*1670*/  @!P0 IMAD.WIDE.U32 R24, R101, UR8, R26 ;  /* 0x0000000865188c25 */ /* 0x000fc8000f8e001a */
[----:B------:R-:W-:Y:S01]  /*1680*/  IMAD R3, R101, UR9, R12 ;  /* 0x0000000965037c24 */ /* 0x000fe2000f8e020c */
[C---:B------:R-:W-:Y:S01]  /*1690*/  @!P0 LEA R12, P1, R7.reuse, UR10, 0x2 ;  /* 0x0000000a070c8c11 */ /* 0x040fe2000f8210ff */
[----:B------:R-:W-:Y:S01]  /*16a0*/  ULDC.64 UR8, c[0x0][0x308] ;  /* 0x0000c20000087ab9 */ /* 0x000fe20000000a00 */
[C---:B------:R-:W-:Y:S02]  /*16b0*/  @!P0 IADD3 R11, P2, R82.reuse, R24, RZ ;  /* 0x00000018520b8210 */ /* 0x040fe40007f5e0ff */
[----:B------:R-:W-:Y:S02]  /*16c0*/  @!P0 LEA.HI.X R13, R7, UR11, R34, 0x2, P1 ;  /* 0x0000000b070d8c11 */ /* 0x000fe400088f1422 */
[----:B------:R-:W-:Y:S02]  /*16d0*/  IADD3 R5, P3, R55, R28, RZ ;  /* 0x0000001c37057210 */ /* 0x000fe40007f7e0ff */
[----:B------:R-:W-:Y:S02]  /*16e0*/  LEA R26, P1, R82, UR8, 0x2 ;  /* 0x00000008521a7c11 */ /* 0x000fe4000f8210ff */
[----:B0-----:R-:W-:-:S02]  /*16f0*/  @!P0 IADD3.X R32, R83, R25, R3, P2, !PT ;  /* 0x0000001953208210 */ /* 0x001fc400017fe403 */
[----:B------:R-:W-:Y:S02]  /*1700*/  IADD3.X R28, R54, R3, R29, P3, !PT ;  /* 0x00000003361c7210 */ /* 0x000fe40001ffe41d */
[----:B------:R-:W-:Y:S02]  /*1710*/  LEA.HI.X R7, R82, UR9, R83, 0x2, P1 ;  /* 0x0000000952077c11 */ /* 0x000fe400088f1453 */
[----:B------:R-:W-:Y:S02]  /*1720*/  LEA R26, P2, R5, R26, 0x2 ;  /* 0x0000001a051a7211 */ /* 0x000fe400078410ff */
[----:B------:R-:W-:Y:S01]  /*1730*/  @!P0 LEA R24, P1, R11, UR8, 0x2 ;  /* 0x000000080b188c11 */ /* 0x000fe2000f8210ff */
[----:B------:R-:W-:Y:S01]  /*1740*/  HFMA2.MMA R3, -RZ, RZ, 0, 0 ;  /* 0x00000000ff037435 */ /* 0x000fe200000001ff */
[----:B------:R-:W-:Y:S02]  /*1750*/  LEA.HI.X R27, R5, R7, R28, 0x2, P2 ;  /* 0x00000007051b7211 */ /* 0x000fe400010f141c */
[----:B------:R-:W-:-:S02]  /*1760*/  CS2R R28, SRZ ;  /* 0x00000000001c7805 */ /* 0x000fc4000001ff00 */
[----:B------:R-:W-:Y:S02]  /*1770*/  @!P0 LEA.HI.X R25, R11, UR9, R32, 0x2, P1 ;  /* 0x000000090b198c11 */ /* 0x000fe400088f1420 */
[-C--:B------:R-:W-:Y:S02]  /*1780*/  ISETP.GE.AND P1, PT, R0, R9.reuse, PT ;  /* 0x000000090000720c */ /* 0x080fe40003f26270 */
[-C--:B------:R-:W-:Y:S01]  /*1790*/  ISETP.GE.AND P2, PT, R2, R9.reuse, PT ;  /* 0x000000090200720c */ /* 0x080fe20003f46270 */
[----:B------:R-:W2:Y:S01]  /*17a0*/  @!P6 LDG.E R28, desc[UR12][R30.64+-0x380] ;  /* 0xfffc800c1e1ce981 */ /* 0x000ea2000c1e1900 */
[-C--:B------:R-:W-:Y:S01]  /*17b0*/  ISETP.GE.AND P3, PT, R4, R9.reuse, PT ;  /* 0x000000090400720c */ /* 0x080fe20003f66270 */
[----:B------:R-:W-:Y:S01]  /*17c0*/  HFMA2.MMA R7, -RZ, RZ, 0, 0 ;  /* 0x00000000ff077435 */ /* 0x000fe200000001ff */
[----:B------:R-:W-:Y:S01]  /*17d0*/  ISETP.GE.AND P6, PT, R10, R9, PT ;  /* 0x000000090a00720c */ /* 0x000fe20003fc6270 */
[----:B------:R0:W3:Y:S01]  /*17e0*/  @!P0 LDG.E R3, desc[UR12][R12.64] ;  /* 0x0000000c0c038981 */ /* 0x0000e2000c1e1900 */
[----:B------:R-:W-:-:S02]  /*17f0*/  MOV R5, RZ ;  /* 0x000000ff00057202 */ /* 0x000fc40000000f00 */
[----:B------:R-:W-:Y:S02]  /*1800*/  CS2R R32, SRZ ;  /* 0x0000000000207805 */ /* 0x000fe4000001ff00 */
[----:B------:R-:W-:Y:S02]  /*1810*/  MOV R11, RZ ;  /* 0x000000ff000b7202 */ /* 0x000fe40000000f00 */
[----:B------:R-:W-:Y:S01]  /*1820*/  CS2R R34, SRZ ;  /* 0x0000000000227805 */ /* 0x000fe2000001ff00 */
[----:B------:R-:W4:Y:S01]  /*1830*/  @!P1 LDG.E R5, desc[UR12][R30.64+-0x300] ;  /* 0xfffd000c1e059981 */ /* 0x000f22000c1e1900 */
[----:B0-----:R-:W-:-:S03]  /*1840*/  CS2R R12, SRZ ;  /* 0x00000000000c7805 */ /* 0x001fc6000001ff00 */
[----:B------:R-:W4:Y:S04]  /*1850*/  @!P3 LDG.E R7, desc[UR12][R30.64+-0x200] ;  /* 0xfffe000c1e07b981 */ /* 0x000f28000c1e1900 */
[----:B------:R-:W4:Y:S04]  /*1860*/  @!P4 LDG.E R32, desc[UR12][R30.64+-0x180] ;  /* 0xfffe800c1e20c981 */ /* 0x000f28000c1e1900 */
[----:B------:R-:W4:Y:S04]  /*1870*/  @!P2 LDG.E R12, desc[UR12][R30.64+-0x280] ;  /* 0xfffd800c1e0ca981 */ /* 0x000f28000c1e1900 */
[----:B------:R-:W4:Y:S04]  /*1880*/  @!P5 LDG.E R11, desc[UR12][R30.64+-0x100] ;  /* 0xffff000c1e0bd981 */ /* 0x000f28000c1e1900 */
[----:B------:R-:W4:Y:S01]  /*1890*/  @!P6 LDG.E R34, desc[UR12][R30.64+-0x80] ;  /* 0xffff800c1e22e981 */ /* 0x000f22000c1e1900 */
[----:B------:R-:W-:-:S03]  /*18a0*/  MOV R36, RZ ;  /* 0x000000ff00247202 */ /* 0x000fc60000000f00 */
[----:B---3--:R-:W-:Y:S04]  /*18b0*/  STS [R80], R3 ;  /* 0x0000000350007388 */ /* 0x008fe80000000800 */
[----:B--2---:R-:W-:Y:S04]  /*18c0*/  STS [R79+0x80], R28 ;  /* 0x0000801c4f007388 */ /* 0x004fe80000000800 */
        /* <DEDUP_REMOVED lines=9> */
[----:B------:R-:W2:Y:S04]  /*1960*/  LDS R30, [R72+0x8] ;  /* 0x00000800481e7984 */ /* 0x000ea80000000800 */
[----:B------:R-:W3:Y:S04]  /*1970*/  LDS R5, [R72+0xc] ;  /* 0x00000c0048057984 */ /* 0x000ee80000000800 */
[----:B------:R-:W-:Y:S04]  /*1980*/  LDS R31, [R72+0x10] ;  /* 0x00001000481f7984 */ /* 0x000fe80000000800 */
[----:B------:R-:W-:Y:S04]  /*1990*/  LDS R7, [R72+0x14] ;  /* 0x0000140048077984 */ /* 0x000fe80000000800 */
[----:B------:R-:W4:Y:S04]  /*19a0*/  LDS R32, [R72+0x18] ;  /* 0x0000180048207984 */ /* 0x000f280000000800 */
[----:B------:R-:W4:Y:S01]  /*19b0*/  LDS R11, [R72+0x1c] ;  /* 0x00001c00480b7984 */ /* 0x000f220000000800 */
[----:B------:R-:W-:Y:S01]  /*19c0*/  BAR.SYNC.DEFER_BLOCKING 0x0 ;  /* 0x0000000000007b1d */ /* 0x000fe20000010000 */
[----:B0-----:R-:W-:-:S02]  /*19d0*/  HFMA2.MMA R12, -RZ, RZ, 0, 0 ;  /* 0x00000000ff0c7435 */ /* 0x001fc400000001ff */
[----:B-1----:R-:W-:Y:S01]  /*19e0*/  HFMA2.MMA R34, -RZ, RZ, 0, 0 ;  /* 0x00000000ff227435 */ /* 0x002fe200000001ff */
[----:B------:R-:W-:Y:S02]  /*19f0*/  MOV R28, RZ ;  /* 0x000000ff001c7202 */ /* 0x000fe40000000f00 */
[----:B------:R-:W4:Y:S01]  /*1a00*/  @!P0 LDG.E R13, desc[UR12][R24.64] ;  /* 0x0000000c180d8981 */ /* 0x000f22000c1e1900 */
        /* <DEDUP_REMOVED lines=9> */
[----:B---3--:R-:W-:-:S05]  /*1aa0*/  FMUL.FTZ R39, R5, -1.4426950216293334961 ;  /* 0xbfb8aa3b05277820 */ /* 0x008fca0000410000 */
[----:B------:R-:W1:Y:S01]  /*1ab0*/  MUFU.EX2 R37, R37 ;  /* 0x0000002500257308 */ /* 0x000e620000000800 */
[----:B----4-:R-:W-:-:S07]  /*1ac0*/  FMUL.FTZ R42, R32, -1.4426950216293334961 ;  /* 0xbfb8aa3b202a7820 */ /* 0x010fce0000410000 */
[----:B------:R-:W2:Y:S01]  /*1ad0*/  MUFU.EX2 R39, R39 ;  /* 0x0000002700277308 */ /* 0x000ea20000000800 */
[----:B------:R-:W-:Y:S01]  /*1ae0*/  FMUL.FTZ R43, R11, -1.4426950216293334961 ;  /* 0xbfb8aa3b0b2b7820 */ /* 0x000fe20000410000 */
[----:B0-----:R-:W-:Y:S01]  /*1af0*/  FMUL.FTZ R27, R7, -1.4426950216293334961 ;  /* 0xbfb8aa3b071b7820 */ /* 0x001fe20000410000 */
[----:B------:R-:W-:Y:S01]  /*1b00*/  FMUL.FTZ R24, R23, -1.4426950216293334961 ;  /* 0xbfb8aa3b17187820 */ /* 0x000fe20000410000 */
[----:B------:R-:W-:-:S04]  /*1b10*/  FMUL.FTZ R25, R3, -1.4426950216293334961 ;  /* 0xbfb8aa3b03197820 */ /* 0x000fc80000410000 */
[----:B------:R-:W-:Y:S01]  /*1b20*/  MUFU.EX2 R105, R42 ;  /* 0x0000002a00697308 */ /* 0x000fe20000000800 */
[----:B-1----:R-:W-:-:S07]  /*1b30*/  FADD.FTZ R26, R37, 1 ;  /* 0x3f800000251a7421 */ /* 0x002fce0000010000 */
[----:B------:R2:W-:Y:S08]  /*1b40*/  MUFU.EX2 R103, R27 ;  /* 0x0000001b00677308 */ /* 0x0005f00000000800 */
[----:B------:R-:W-:Y:S01]  /*1b50*/  MUFU.EX2 R107, R43 ;  /* 0x0000002b006b7308 */ /* 0x000fe20000000800 */
[----:B--2---:R-:W-:Y:S01]  /*1b60*/  FADD.FTZ R27, R39, 1 ;  /* 0x3f800000271b7421 */ /* 0x004fe20000010000 */
[----:B------:R-:W-:-:S06]  /*1b70*/  FMUL.FTZ R41, R31, -1.4426950216293334961 ;  /* 0xbfb8aa3b1f297820 */ /* 0x000fcc0000410000 */
[----:B------:R-:W0:Y:S08]  /*1b80*/  MUFU.EX2 R24, R24 ;  /* 0x0000001800187308 */ /* 0x000e300000000800 */
[----:B------:R-:W1:Y:S08]  /*1b90*/  MUFU.EX2 R25, R25 ;  /* 0x0000001900197308 */ /* 0x000e700000000800 */
[----:B------:R-:W2:Y:S01]  /*1ba0*/  MUFU.EX2 R45, R41 ;  /* 0x00000029002d7308 */ /* 0x000ea20000000800 */
[----:B0-----:R-:W-:-:S07]  /*1bb0*/  FADD.FTZ R24, R24, 1 ;  /* 0x3f80000018187421 */ /* 0x001fce0000010000 */
[----:B------:R-:W0:Y:S01]  /*1bc0*/  MUFU.RCP R44, R27 ;  /* 0x0000001b002c7308 */ /* 0x000e220000001000 */
[----:B-1----:R-:W-:Y:S01]  /*1bd0*/  FADD.FTZ R25, R25, 1 ;  /* 0x3f80000019197421 */ /* 0x002fe20000010000 */
[----:B------:R-:W-:Y:S01]  /*1be0*/  FADD.FTZ R105, R105, 1 ;  /* 0x3f80000069697421 */ /* 0x000fe20000010000 */
[----:B------:R-:W-:-:S05]  /*1bf0*/  FADD.FTZ R107, R107, 1 ;  /* 0x3f8000006b6b7421 */ /* 0x000fca0000010000 */
[----:B------:R0:W-:Y:S01]  /*1c00*/  MUFU.RCP R41, R26 ;  /* 0x0000001a00297308 */ /* 0x0001e20000001000 */
[----:B--2---:R-:W-:Y:S01]  /*1c10*/  FADD.FTZ R45, R45, 1 ;  /* 0x3f8000002d2d7421 */ /* 0x004fe20000010000 */
[----:B------:R-:W-:-:S06]  /*1c20*/  FADD.FTZ R103, R103, 1 ;  /* 0x3f80000067677421 */ /* 0x000fcc0000010000 */
[----:B------:R-:W-:Y:S01]  /*1c30*/  MUFU.RCP R38, R24 ;  /* 0x0000001800267308 */ /* 0x000fe20000001000 */
[----:B0-----:R-:W-:-:S07]  /*1c40*/  FADD.FTZ R26, -R44, 1 ;  /* 0x3f8000002c1a7421 */ /* 0x001fce0000010100 */
[----:B------:R-:W0:Y:S08]  /*1c50*/  MUFU.RCP R40, R25 ;  /* 0x0000001900287308 */ /* 0x000e300000001000 */
[----:B------:R-:W1:Y:S08]  /*1c60*/  MUFU.RCP R105, R105 ;  /* 0x0000006900697308 */ /* 0x000e700000001000 */
[----:B------:R-:W2:Y:S08]  /*1c70*/  MUFU.RCP R108, R107 ;  /* 0x0000006b006c7308 */ /* 0x000eb00000001000 */
[----:B------:R-:W3:Y:S01]  /*1c80*/  MUFU.RCP R104, R45 ;  /* 0x0000002d00687308 */ /* 0x000ee20000001000 */
[----:B0-----:R-:W-:-:S04]  /*1c90*/  FADD.FTZ R24, -R40, 1 ;  /* 0x3f80000028187421 */ /* 0x001fc80000010100 */
        /* <DEDUP_REMOVED lines=11> */
[----:B------:R-:W4:Y:S04]  /*1d50*/  LDS R42, [R72+0x8] ;  /* 0x00000800482a7984 */ /* 0x000f280000000800 */
[----:B------:R-:W1:Y:S04]  /*1d60*/  LDS R43, [R72+0xc] ;  /* 0x00000c00482b7984 */ /* 0x000e680000000800 */
[----:B------:R-:W2:Y:S04]  /*1d70*/  LDS R37, [R72] ;  /* 0x0000000048257984 */ /* 0x000ea80000000800 */
[----:B------:R-:W3:Y:S04]  /*1d80*/  LDS R39, [R72+0x4] ;  /* 0x0000040048277984 */ /* 0x000ee80000000800 */
[----:B------:R-:W3:Y:S04]  /*1d90*/  LDS R33, [R72+0x10] ;  /* 0x0000100048217984 */ /* 0x000ee80000000800 */
[----:B------:R-:W3:Y:S04]  /*1da0*/  LDS R36, [R72+0x14] ;  /* 0x0000140048247984 */ /* 0x000ee80000000800 */
[----:B------:R-:W3:Y:S04]  /*1db0*/  LDS R106, [R72+0x18] ;  /* 0x00001800486a7984 */ /* 0x000ee80000000800 */
[----:B------:R-:W3:Y:S01]  /*1dc0*/  LDS R109, [R72+0x1c] ;  /* 0x00001c00486d7984 */ /* 0x000ee20000000800 */
[----:B0-----:R0:W0:Y:S01]  /*1dd0*/  MUFU.RCP R34, R103 ;  /* 0x0000006700227308 */ /* 0x0010220000001000 */
[----:B------:R-:W-:Y:S01]  /*1de0*/  FFMA.FTZ R28, R5, R26, 1 ;  /* 0x3f800000051c7423 */ /* 0x000fe2000001001a */
[----:B------:R-:W-:Y:S01]  /*1df0*/  FADD.FTZ R13, -R41, 1 ;  /* 0x3f800000290d7421 */ /* 0x000fe20000010100 */
[----:B------:R-:W-:-:S03]  /*1e00*/  FADD.FTZ R12, -R38, 1 ;  /* 0x3f800000260c7421 */ /* 0x000fc60000010100 */
[----:B------:R-:W-:Y:S01]  /*1e10*/  FFMA.FTZ R27, R30, R13, 1 ;  /* 0x3f8000001e1b7423 */ /* 0x000fe2000001000d */
[----:B----4-:R-:W-:Y:S01]  /*1e20*/  FMUL.FTZ R26, R51, R42 ;  /* 0x0000002a331a7220 */ /* 0x010fe20000410000 */
[----:B-1----:R-:W-:-:S03]  /*1e30*/  FMUL.FTZ R29, R50, R43 ;  /* 0x0000002b321d7220 */ /* 0x002fc60000410000 */
[----:B------:R-:W-:Y:S01]  /*1e40*/  FMUL.FTZ R26, R41, R26 ;  /* 0x0000001a291a7220 */ /* 0x000fe20000410000 */
[----:B--2---:R-:W-:Y:S01]  /*1e50*/  FMUL.FTZ R13, R53, R37 ;  /* 0x00000025350d7220 */ /* 0x004fe20000410000 */
[----:B------:R-:W-:Y:S01]  /*1e60*/  FMUL.FTZ R29, R44, R29 ;  /* 0x0000001d2c1d7220 */ /* 0x000fe20000410000 */
[----:B---3--:R-:W-:Y:S01]  /*1e70*/  FMUL.FTZ R25, R52, R39 ;  /* 0x0000002734197220 */ /* 0x008fe20000410000 */
[----:B------:R-:W-:Y:S01]  /*1e80*/  FMUL.FTZ R27, R26, R27 ;  /* 0x0000001b1a1b7220 */ /* 0x000fe20000410000 */
[----:B------:R-:W-:Y:S01]  /*1e90*/  BAR.SYNC.DEFER_BLOCKING 0x0 ;  /* 0x0000000000007b1d */ /* 0x000fe20000010000 */
[----:B------:R-:W-:Y:S01]  /*1ea0*/  FFMA.FTZ R12, R23, R12, 1 ;  /* 0x3f800000170c7423 */ /* 0x000fe2000001000c */
[----:B------:R-:W-:Y:S01]  /*1eb0*/  FMUL.FTZ R13, R38, R13 ;  /* 0x0000000d260d7220 */ /* 0x000fe20000410000 */
[----:B------:R-:W-:Y:S01]  /*1ec0*/  FMUL.FTZ R25, R40, R25 ;  /* 0x0000001928197220 */ /* 0x000fe20000410000 */
[----:B------:R-:W-:Y:S01]  /*1ed0*/  FADD.FTZ R35, -R105, 1 ;  /* 0x3f80000069237421 */ /* 0x000fe20000010100 */
[----:B------:R-:W-:Y:S01]  /*1ee0*/  FADD.FTZ R26, -R108, 1 ;  /* 0x3f8000006c1a7421 */ /* 0x000fe20000010100 */
[----:B------:R-:W-:Y:S01]  /*1ef0*/  FMUL.FTZ R29, R29, R28 ;  /* 0x0000001c1d1d7220 */ /* 0x000fe20000410000 */
[----:B------:R-:W-:Y:S01]  /*1f00*/  FMUL.FTZ R13, R13, R12 ;  /* 0x0000000c0d0d7220 */ /* 0x000fe20000410000 */
[----:B------:R-:W-:Y:S01]  /*1f10*/  FMUL.FTZ R25, R25, R24 ;  /* 0x0000001819197220 */ /* 0x000fe20000410000 */
[----:B0-----:R-:W-:Y:S01]  /*1f20*/  FFMA.FTZ R103, R32, R35, 1 ;  /* 0x3f80000020677423 */ /* 0x001fe20000010023 */
[----:B------:R-:W-:Y:S01]  /*1f30*/  FFMA.FTZ R28, R11, R26, 1 ;  /* 0x3f8000000b1c7423 */ /* 0x000fe2000001001a */
[----:B------:R-:W-:Y:S01]  /*1f40*/  FADD.FTZ R12, -R104, 1 ;  /* 0x3f800000680c7421 */ /* 0x000fe20000010100 */
[----:B------:R-:W-:Y:S01]  /*1f50*/  FADD.FTZ R24, -R34, 1 ;  /* 0x3f80000022187421 */ /* 0x000fe20000010100 */
[----:B------:R-:W-:Y:S01]  /*1f60*/  FMUL.FTZ R35, R49, R33 ;  /* 0x0000002131237220 */ /* 0x000fe20000410000 */
[----:B------:R-:W-:Y:S01]  /*1f70*/  FMUL.FTZ R45, R48, R36 ;  /* 0x00000024302d7220 */ /* 0x000fe20000410000 */
        /* <DEDUP_REMOVED lines=33> */
[----:B------:R-:W-:Y:S01]  /*2190*/  P2R R12, PR, RZ, 0x40 ;  /* 0x00000040ff0c7803 */ /* 0x000fe20000000000 */
[----:B0-----:R-:W-:-:S02]  /*21a0*/  IMAD R12, R28, UR15, RZ ;  /* 0x0000000f1c0c7c24 */ /* 0x001fc4000f8e02ff */
        /* <DEDUP_REMOVED lines=19> */
.L_x_15716:
[----:B------:R-:W-:Y:S05]  /*22e0*/  BSYNC B0 ;  /* 0x0000000000007941 */ /* 0x000fea0003800000 */
.L_x_15715:
        /* <DEDUP_REMOVED lines=18> */
[-C--:B------:R-:W-:Y:S01]  /*2410*/  ISETP.GE.AND P1, PT, R2, R107.reuse, PT ;  /* 0x0000006b0200720c */ /* 0x080fe20003f26270 */
        /* <DEDUP_REMOVED lines=36> */
[----:B------:R-:W0:Y:S01]  /*2660*/  LDC.64 R28, c[0x0][0x2c0] ;  /* 0x0000b000ff1c7b82 */ /* 0x000e220000000a00 */
[----:B------:R-:W-:Y:S01]  /*2670*/  BSSY B0, `(.L_x_15718) ;  /* 0x0000027000007945 */ /* 0x000fe20003800000 */
[----:B------:R-:W-:Y:S04]  /*2680*/  STS [R72], R37 ;  /* 0x0000002548007388 */ /* 0x000fe80000000800 */
[----:B------:R-:W-:Y:S04]  /*2690*/  STS [R72+0x4], R3 ;  /* 0x0000040348007388 */ /* 0x000fe80000000800 */
[----:B------:R1:W-:Y:S01]  /*26a0*/  STS [R72+0x8], R23 ;  /* 0x0000081748007388 */ /* 0x0003e20000000800 */
[----:B0-----:R-:W-:-:S03]  /*26b0*/  IMAD R26, R28, UR15, RZ ;  /* 0x0000000f1c1a7c24 */ /* 0x001fc6000f8e02ff */
[----:B------:R-:W-:Y:S04]  /*26c0*/  STS [R72+0xc], R5 ;  /* 0x00000c0548007388 */ /* 0x000fe80000000800 */
[----:B------:R-:W-:Y:S01]  /*26d0*/  STS [R72+0x10], R33 ;  /* 0x0000102148007388 */ /* 0x000fe20000000800 */
[----:B-1----:R-:W-:-:S03]  /*26e0*/  IMAD R23, R29, UR14, R26 ;  /* 0x0000000e1d177c24 */ /* 0x002fc6000f8e021a */
[----:B------:R-:W-:Y:S04]  /*26f0*/  STS [R72+0x14], R7 ;  /* 0x0000140748007388 */ /* 0x000fe80000000800 */
[----:B------:R0:W-:Y:S04]  /*2700*/  STS [R72+0x18], R25 ;  /* 0x0000181948007388 */ /* 0x0001e80000000800 */
[----:B------:R-:W-:Y:S01]  /*2710*/  STS [R72+0x1c], R11 ;  /* 0x00001c0b48007388 */ /* 0x000fe20000000800 */
[----:B------:R-:W-:-:S03]  /*2720*/  NOP ;  /* 0x0000000000007918 */ /* 0x000fc60000000000 */
[----:B------:R-:W-:Y:S01]  /*2730*/  LDS R31, [R80] ;  /* 0x00000000501f7984 */ /* 0x000fe20000000800 */
[----:B0-----:R-:W-:-:S03]  /*2740*/  IMAD.WIDE.U32 R24, R28, UR14, RZ ;  /* 0x0000000e1c187c25 */ /* 0x001fc6000f8e00ff */
[----:B------:R-:W-:Y:S02]  /*2750*/  LDS R35, [R79+0x80] ;  /* 0x000080004f237984 */ /* 0x000fe40000000800 */
[----:B------:R-:W-:Y:S02]  /*2760*/  IADD3 R41, R25, R23, RZ ;  /* 0x0000001719297210 */ /* 0x000fe40007ffe0ff */
        /* <DEDUP_REMOVED lines=23> */
.L_x_15719:
[----:B------:R-:W-:Y:S05]  /*28e0*/  BSYNC B0 ;  /* 0x0000000000007941 */ /* 0x000fea0003800000 */
.L_x_15718:
[----:B------:R-:W-:Y:S01]  /*28f0*/  MOV R25, R41 ;  /* 0x0000002900197202 */ /* 0x000fe20000000f00 */
[----:B------:R-:W-:Y:S01]  /*2900*/  ULDC.64 UR10, c[0x0][0x2c8] ;  /* 0x0000b200000a7ab9 */ /* 0x000fe20000000a00 */
[----:B------:R-:W-:Y:S01]  /*2910*/  LEA R26, P0, R82, UR8, 0x2 ;  /* 0x00000008521a7c11 */ /* 0x000fe2000f8010ff */
[----:B0-----:R-:W-:Y:S01]  /*2920*/  IMAD R28, R102, UR10, RZ ;  /* 0x0000000a661c7c24 */ /* 0x001fe2000f8e02ff */
[-C--:B------:R-:W-:Y:S01]  /*2930*/  ISETP.GE.AND P5, PT, R22, R11.reuse, PT ;  /* 0x0000000b1600720c */ /* 0x080fe20003fa6270 */
[C---:B------:R-:W-:Y:S01]  /*2940*/  IMAD.WIDE.U32 R24, R101.reuse, UR10, R24 ;  /* 0x0000000a65187c25 */ /* 0x040fe2000f8e0018 */
[----:B------:R-:W-:Y:S02]  /*2950*/  LEA.HI.X R27, R82, UR9, R83, 0x2, P0 ;  /* 0x00000009521b7c11 */ /* 0x000fe400080f1453 */
[----:B------:R-:W-:Y:S01]  /*2960*/  ISETP.GE.AND P4, PT, R0, R11, PT ;  /* 0x0000000b0000720c */ /* 0x000fe20003f86270 */
[----:B------:R-:W-:Y:S01]  /*2970*/  IMAD R29, R101, UR11, R28 ;  /* 0x0000000b651d7c24 */ /* 0x000fe2000f8e021c */
[----:B------:R-:W-:-:S02]  /*2980*/  IADD3 R23, P1, R55, R24, RZ ;  /* 0x0000001837177210 */ /* 0x000fc40007f3e0ff */
[----:B------:R-:W-:Y:S02]  /*2990*/  ISETP.GE.AND P3, PT, R2, R11, PT ;  /* 0x0000000b0200720c */ /* 0x000fe40003f66270 */
[----:B------:R-:W-:Y:S02]  /*29a0*/  IADD3.X R24, R54, R29, R25, P1, !PT ;  /* 0x0000001d36187210 */ /* 0x000fe40000ffe419 */
[C---:B------:R-:W-:Y:S02]  /*29b0*/  LEA R22, P0, R23.reuse, R26, 0x2 ;  /* 0x0000001a17167211 */ /* 0x040fe400078010ff */
        /* <DEDUP_REMOVED lines=12> */
.L_x_15717:
[----:B------:R-:W2:Y:S01]  /*2a80*/  LDC R2, c[0x0][0x21c] ;  /* 0x00008700ff027b82 */ /* 0x000ea20000000800 */
[----:B------:R-:W-:Y:S01]  /*2a90*/  FFMA.FTZ R0, R70, R53, R97 ;  /* 0x0000003546007223 */ /* 0x000fe20000010061 */
[----:B------:R-:W-:Y:S01]  /*2aa0*/  HFMA2.MMA R133, -RZ, RZ, 0, 0 ;  /* 0x00000000ff857435 */ /* 0x000fe200000001ff */
[----:B-----5:R-:W-:Y:S01]  /*2ab0*/  FMUL.FTZ R149, R53, R100 ;  /* 0x0000006435957220 */ /* 0x020fe20000410000 */
[----:B------:R-:W-:Y:S01]  /*2ac0*/  HFMA2.MMA R129, -RZ, RZ, 0, 0 ;  /* 0x00000000ff817435 */ /* 0x000fe200000001ff */
[----:B-1----:R-:W-:Y:S01]  /*2ad0*/  FFMA.FTZ R3, R71, R52, R0 ;  /* 0x0000003447037223 */ /* 0x002fe20000010000 */
[----:B------:R-:W-:Y:S01]  /*2ae0*/  HFMA2.MMA R125, -RZ, RZ, 0, 0 ;  /* 0x00000000ff7d7435 */ /* 0x000fe200000001ff */
[-C--:B------:R-:W-:Y:S01]  /*2af0*/  FMUL.FTZ R147, R52, R100.reuse ;  /* 0x0000006434937220 */ /* 0x080fe20000410000 */
[----:B------:R-:W-:Y:S01]  /*2b00*/  HFMA2.MMA R121, -RZ, RZ, 0, 0 ;  /* 0x00000000ff797435 */ /* 0x000fe200000001ff */
[----:B------:R-:W-:Y:S01]  /*2b10*/  FFMA.FTZ R0, R68, R51, R3 ;  /* 0x0000003344007223 */ /* 0x000fe20000010003 */
[-C--:B------:R-:W-:Y:S01]  /*2b20*/  FMUL.FTZ R145, R51, R100.reuse ;  /* 0x0000006433917220 */ /* 0x080fe20000410000 */
[-C--:B------:R-:W-:Y:S01]  /*2b30*/  FMUL.FTZ R143, R50, R100.reuse ;  /* 0x00000064328f7220 */ /* 0x080fe20000410000 */
[----:B------:R-:W-:Y:S01]  /*2b40*/  FMUL.FTZ R141, R49, R100 ;  /* 0x00000064318d7220 */ /* 0x000fe20000410000 */
        /* <DEDUP_REMOVED lines=10> */
[----:B--2---:R-:W-:Y:S01]  /*2bf0*/  ISETP.GE.AND P0, PT, R2, 0x1, PT ;  /* 0x000000010200780c */ /* 0x004fe20003f06270 */
[----:B------:R-:W-:Y:S01]  /*2c00*/  FFMA.FTZ R0, R64, R47, R3 ;  /* 0x0000002f40007223 */ /* 0x000fe20000010003 */
[----:B------:R-:W-:-:S03]  /*2c10*/  MOV R116, RZ ;  /* 0x000000ff00747202 */ /* 0x000fc60000000f00 */
[----:B------:R-:W-:-:S08]  /*2c20*/  FFMA.FTZ R97, R65, R46, R0 ;  /* 0x0000002e41617223 */ /* 0x000fd00000010000 */
[----:B------:R-:W-:Y:S05]  /*2c30*/  @!P0 BRA `(.L_x_15720) ;  /* 0x0000005000d08947 */ /* 0x000fea0003800000 */
[----:B------:R-:W1:Y:S01]  /*2c40*/  LDC R112, c[0x0][0x224] ;  /* 0x00008900ff707b82 */ /* 0x000e620000000800 */
[----:B------:R-:W-:Y:S01]  /*2c50*/  IADD3 R114, R81, -0x1, RZ ;  /* 0xffffffff51727810 */ /* 0x000fe20007ffe0ff */
[----:B------:R-:W-:Y:S01]  /*2c60*/  ULDC.64 UR6, c[0x0][0x230] ;  /* 0x00008c0000067ab9 */ /* 0x000fe20000000a00 */
[----:B------:R-:W-:Y:S01]  /*2c70*/  ULDC.64 UR8, c[0x0][0x248] ;  /* 0x0000920000087ab9 */ /* 0x000fe20000000a00 */
[----:B------:R-:W-:Y:S01]  /*2c80*/  IMAD.WIDE.U32 R22, R101, UR6, RZ ;  /* 0x0000000665167c25 */ /* 0x000fe2000f8e00ff */
[----:B------:R-:W-:-:S03]  /*2c90*/  LEA.HI R0, R114, R114, RZ, 0x1 ;  /* 0x0000007272007211 */ /* 0x000fc600078f08ff */
[----:B------:R-:W-:Y:S01]  /*2ca0*/  FADD.FTZ R110, R56, R98 ;  /* 0x00000062386e7221 */ /* 0x000fe20000010000 */
[----:B0-----:R-:W-:Y:S01]  /*2cb0*/  SHF.L.U32 R119, R9, 0x1, RZ ;  /* 0x0000000109777819 */ /* 0x001fe200000006ff */
[----:B------:R-:W0:Y:S01]  /*2cc0*/  LDC R117, c[0x0][0x218] ;  /* 0x00008600ff757b82 */ /* 0x000e220000000800 */
[----:B------:R-:W-:Y:S01]  /*2cd0*/  LOP3.LUT R3, R0, 0xfffffe, RZ, 0xc0, !PT ;  /* 0x00fffffe00037812 */ /* 0x000fe200078ec0ff */
[C---:B------:R-:W-:Y:S01]  /*2ce0*/  IMAD R0, R102.reuse, UR6, RZ ;  /* 0x0000000666007c24 */ /* 0x040fe2000f8e02ff */
[----:B------:R-:W-:Y:S01]  /*2cf0*/  IADD3 R26, R87, R82, RZ ;  /* 0x00000052571a7210 */ /* 0x000fe20007ffe0ff */
[----:B------:R-:W-:Y:S01]  /*2d00*/  IMAD R2, R102, UR8, RZ ;  /* 0x0000000866027c24 */ /* 0x000fe2000f8e02ff */
[----:B------:R-:W-:Y:S01]  /*2d10*/  IADD3 R114, R114, -R3, RZ ;  /* 0x8000000372727210 */ /* 0x000fe20007ffe0ff */
[----:B------:R-:W-:Y:S02]  /*2d20*/  IMAD R105, R101, UR7, R0 ;  /* 0x0000000765697c24 */ /* 0x000fe4000f8e0200 */
[----:B------:R-:W-:Y:S01]  /*2d30*/  FADD.FTZ R115, R57, R98 ;  /* 0x0000006239737221 */ /* 0x000fe20000010000 */
[----:B------:R-:W2:Y:S01]  /*2d40*/  LDC.64 R28, c[0x0][0x368] ;  /* 0x0000da00ff1c7b82 */ /* 0x000ea20000000a00 */
[----:B------:R-:W-:-:S04]  /*2d50*/  IMAD.WIDE.U32 R24, R101, UR8, RZ ;  /* 0x0000000865187c25 */ /* 0x000fc8000f8e00ff */
[--C-:B------:R-:W-:Y:S01]  /*2d60*/  FADD.FTZ R108, R58, R98.reuse ;  /* 0x000000623a6c7221 */ /* 0x100fe20000010000 */
[--C-:B------:R-:W-:Y:S01]  /*2d70*/  FADD.FTZ R113, R59, R98.reuse ;  /* 0x000000623b717221 */ /* 0x100fe20000010000 */
[----:B------:R-:W-:Y:S01]  /*2d80*/  FADD.FTZ R106, R60, R98 ;  /* 0x000000623c6a7221 */ /* 0x000fe20000010000 */
[----:B------:R-:W-:Y:S02]  /*2d90*/  IMAD R103, R101, UR9, R2 ;  /* 0x0000000965677c24 */ /* 0x000fe4000f8e0202 */
[--C-:B------:R-:W-:Y:S01]  /*2da0*/  FADD.FTZ R111, R61, R98.reuse ;  /* 0x000000623d6f7221 */ /* 0x100fe20000010000 */
[--C-:B------:R-:W-:Y:S01]  /*2db0*/  FADD.FTZ R104, R62, R98.reuse ;  /* 0x000000623e687221 */ /* 0x100fe20000010000 */
[----:B------:R-:W3:Y:S01]  /*2dc0*/  LDC.64 R30, c[0x0][0x370] ;  /* 0x0000dc00ff1e7b82 */ /* 0x000ee20000000a00 */
[----:B------:R-:W-:Y:S01]  /*2dd0*/  FADD.FTZ R109, R63, R98 ;  /* 0x000000623f6d7221 */ /* 0x000fe20000010000 */
[----:B------:R-:W-:Y:S01]  /*2de0*/  MOV R107, RZ ;  /* 0x000000ff006b7202 */ /* 0x000fe20000000f00 */
[----:B------:R-:W-:Y:S01]  /*2df0*/  UMOV UR5, URZ ;  /* 0x0000003f00057c82 */ /* 0x000fe20008000000 */
[----:B------:R-:W-:Y:S01]  /*2e00*/  MOV R133, RZ ;  /* 0x000000ff00857202 */ /* 0x000fe20000000f00 */
[----:B------:R-:W-:Y:S01]  /*2e10*/  UMOV UR6, URZ ;  /* 0x0000003f00067c82 */ /* 0x000fe20008000000 */
[----:B------:R-:W-:Y:S01]  /*2e20*/  ISETP.GE.AND P0, PT, R26, R119, PT ;  /* 0x000000771a00720c */ /* 0x000fe20003f06270 */
[----:B------:R-:W-:Y:S01]  /*2e30*/  ULDC UR26, c[0x0][0x21c] ;  /* 0x00008700001a7ab9 */ /* 0x000fe20000000800 */
[----:B------:R-:W4:Y:S01]  /*2e40*/  LDC.64 R32, c[0x0][0x3d0] ;  /* 0x0000f400ff207b82 */ /* 0x000f220000000a00 */
[----:B------:R-:W-:Y:S01]  /*2e50*/  SHF.R.S32.HI R27, RZ, 0x1f, R26 ;  /* 0x0000001fff1b7819 */ /* 0x000fe2000001141a */
[----:B------:R-:W-:Y:S01]  /*2e60*/  ULDC.64 UR24, c[0x0][0x368] ;  /* 0x0000da0000187ab9 */ /* 0x000fe20000000a00 */
[----:B------:R-:W-:Y:S01]  /*2e70*/  IADD3 R105, R23, R105, RZ ;  /* 0x0000006917697210 */ /* 0x000fe20007ffe0ff */
[----:B------:R-:W-:Y:S01]  /*2e80*/  ULDC.64 UR22, c[0x0][0x380] ;  /* 0x0000e00000167ab9 */ /* 0x000fe20000000a00 */
[----:B------:R-:W-:Y:S01]  /*2e90*/  IADD3 R103, R25, R103, RZ ;  /* 0x0000006719677210 */ /* 0x000fe20007ffe0ff */
[----:B------:R-:W-:Y:S01]  /*2ea0*/  ULDC.64 UR16, c[0x0][0x238] ;  /* 0x00008e0000107ab9 */ /* 0x000fe20000000a00 */
[----:B------:R-:W-:Y:S01]  /*2eb0*/  ULDC.64 UR18, c[0x0][0x250] ;  /* 0x0000940000127ab9 */ /* 0x000fe20000000a00 */
[----:B------:R-:W0:Y:S01]  /*2ec0*/  LDC.64 R34, c[0x0][0x380] ;  /* 0x0000e000ff227b82 */ /* 0x000e220000000a00 */
[----:B------:R-:W-:-:S07]  /*2ed0*/  ULDC.64 UR20, c[0x0][0x270] ;  /* 0x00009c0000147ab9 */ /* 0x000fce0000000a00 */
[----:B------:R-:W0:Y:S08]  /*2ee0*/  LDC.64 R36, c[0x0][0x2d0] ;  /* 0x0000b400ff247b82 */ /* 0x000e300000000a00 */
[----:B-1----:R-:W0:Y:S02]  /*2ef0*/  LDC.64 R38, c[0x0][0x2d8] ;  /* 0x0000b600ff267b82 */ /* 0x002e240000000a00 */
.L_x_15767:
[----:B------:R-:W-:Y:S01]  /*2f00*/  SHF.R.S32.HI R138, RZ, 0x1f, R107 ;  /* 0x0000001fff8a7819 */ /* 0x000fe2000001146b */
[C---:B0-2---:R-:W-:Y:S01]  /*2f10*/  IMAD.WIDE.U32 R4, R107.reuse, UR20, R26 ;  /* 0x000000146b047c25 */ /* 0x045fe2000f8e001a */
[C---:B------:R-:W-:Y:S02]  /*2f20*/  IADD3 R0, R26.reuse, 0x20, RZ ;  /* 0x000000201a007810 */ /* 0x040fe40007ffe0ff */
[----:B------:R-:W-:Y:S01]  /*2f30*/  IADD3 R2, R26, 0x40, RZ ;  /* 0x000000401a027810 */ /* 0x000fe20007ffe0ff */
[----:B------:R-:W-:Y:S01]  /*2f40*/  IMAD R6, R138, UR20, RZ ;  /* 0x000000148a067c24 */ /* 0x000fe2000f8e02ff */
[-C--:B------:R-:W-:Y:S02]  /*2f50*/  ISETP.GE.AND P4, PT, R0, R119.reuse, PT ;  /* 0x000000770000720c */ /* 0x080fe40003f86270 */
[----:B------:R-:W-:Y:S01]  /*2f60*/  ISETP.GE.AND P5, PT, R2, R119, PT ;  /* 0x000000770200720c */ /* 0x000fe20003fa6270 */
[----:B------:R-:W-:Y:S01]  /*2f70*/  IMAD R3, R107, UR21, R6 ;  /* 0x000000156b037c24 */ /* 0x000fe2000f8e0206 */
[----:B------:R-:W-:-:S02]  /*2f80*/  IADD3 R0, R26, 0x60, RZ ;  /* 0x000000601a007810 */ /* 0x000fc40007ffe0ff */
[----:B------:R-:W-:Y:S02]  /*2f90*/  LEA R2, P3, R4, R85, 0x2 ;  /* 0x0000005504027211 */ /* 0x000fe400078610ff */
[----:B------:R-:W-:Y:S02]  /*2fa0*/  IADD3 R3, R5, R3, RZ ;  /* 0x0000000305037210 */ /* 0x000fe40007ffe0ff */
[----:B------:R-:W-:Y:S01]  /*2fb0*/  ISETP.GE.AND P1, PT, R0, R119, PT ;  /* 0x000000770000720c */ /* 0x000fe20003f26270 */
[----:B------:R-:W-:Y:S01]  /*2fc0*/  HFMA2.MMA R0, -RZ, RZ, 0, 0 ;  /* 0x00000000ff007435 */ /* 0x000fe200000001ff */
[----:B------:R-:W-:Y:S02]  /*2fd0*/  IADD3 R6, R26, 0x80, RZ ;  /* 0x000000801a067810 */ /* 0x000fe40007ffe0ff */
[----:B------:R-:W-:Y:S02]  /*2fe0*/  MOV R9, RZ ;  /* 0x000000ff00097202 */ /* 0x000fe40000000f00 */
[----:B------:R-:W-:-:S02]  /*2ff0*/  LEA.HI.X R3, R4, R84, R3, 0x2, P3 ;  /* 0x0000005404037211 */ /* 0x000fc400018f1403 */
[-C--:B------:R-:W-:Y:S02]  /*3000*/  ISETP.GE.AND P2, PT, R6, R119.reuse, PT ;  /* 0x000000770600720c */ /* 0x080fe40003f46270 */
[C---:B------:R-:W-:Y:S01]  /*3010*/  IADD3 R6, R26.reuse, 0xe0, RZ ;  /* 0x000000e01a067810 */ /* 0x040fe20007ffe0ff */
[----:B------:R-:W2:Y:S01]  /*3020*/  @!P5 LDG.E R9, desc[UR12][R2.64+0x100] ;  /* 0x0001000c0209d981 */ /* 0x000ea2000c1e1900 */
[C---:B------:R-:W-:Y:S02]  /*3030*/  IADD3 R4, R26.reuse, 0xc0, RZ ;  /* 0x000000c01a047810 */ /* 0x040fe40007ffe0ff */
[----:B------:R-:W-:Y:S01]  /*3040*/  IADD3 R8, R26, 0xa0, RZ ;  /* 0x000000a01a087810 */ /* 0x000fe20007ffe0ff */
[----:B------:R-:W3:Y:S01]  /*3050*/  @!P4 LDG.E R0, desc[UR12][R2.64+0x80] ;  /* 0x0000800c0200c981 */ /* 0x000ee2000c1e1900 */
[----:B------:R-:W-:Y:S02]  /*3060*/  ISETP.GE.AND P5, PT, R6, R119, PT ;  /* 0x000000770600720c */ /* 0x000fe40003fa6270 */
[----:B------:R-:W-:-:S02]  /*3070*/  CS2R R6, SRZ ;  /* 0x0000000000067805 */ /* 0x000fc4000001ff00 */
[-C--:B------:R-:W-:Y:S01]  /*3080*/  ISETP.GE.AND P4, PT, R4, R119.reuse, PT ;  /* 0x000000770400720c */ /* 0x080fe20003f86270 */
[----:B------:R-:W-:Y:S01]  /*3090*/  HFMA2.MMA R11, -RZ, RZ, 0, 0 ;  /* 0x00000000ff0b7435 */ /* 0x000fe200000001ff */
[----:B------:R-:W-:Y:S01]  /*30a0*/  ISETP.GE.AND P3, PT, R8, R119, PT ;  /* 0x000000770800720c */ /* 0x000fe20003f66270 */
[----:B------:R-:W-:Y:S01]  /*30b0*/  IMAD R10, R138, UR16, RZ ;  /* 0x000000108a0a7c24 */ /* 0x000fe2000f8e02ff */
[----:B------:R-:W-:Y:S01]  /*30c0*/  MOV R4, R22 ;  /* 0x0000001600047202 */ /* 0x000fe20000000f00 */
[----:B------:R-:W4:Y:S01]  /*30d0*/  @!P1 LDG.E R6, desc[UR12][R2.64+0x180] ;  /* 0x0001800c02069981 */ /* 0x000f22000c1e1900 */
[----:B------:R-:W-:Y:S02]  /*30e0*/  MOV R5, R105 ;  /* 0x0000006900057202 */ /* 0x000fe40000000f00 */
[----:B------:R-:W-:Y:S01]  /*30f0*/  IADD3 R8, R26, 0x100, RZ ;  /* 0x000001001a087810 */ /* 0x000fe20007ffe0ff */
[C---:B------:R-:W-:Y:S01]  /*3100*/  IMAD R41, R107.reuse, UR17, R10 ;  /* 0x000000116b297c24 */ /* 0x040fe2000f8e020a */
[----:B------:R-:W2:Y:S01]  /*3110*/  @!P0 LDG.E R7, desc[UR12][R2.64] ;  /* 0x0000000c02078981 */ /* 0x000ea2000c1e1900 */
[----:B------:R-:W-:Y:S01]  /*3120*/  IMAD.WIDE.U32 R4, R107, UR16, R4 ;  /* 0x000000106b047c25 */ /* 0x000fe2000f8e0004 */
[----:B------:R-:W-:Y:S01]  /*3130*/  ISETP.GE.AND P1, PT, R8, R119, PT ;  /* 0x000000770800720c */ /* 0x000fe20003f26270 */
[----:B------:R-:W-:Y:S01]  /*3140*/  HFMA2.MMA R8, -RZ, RZ, 0, 0 ;  /* 0x00000000ff087435 */ /* 0x000fe200000001ff */
[----:B------:R-:W4:Y:S01]  /*3150*/  @!P2 LDG.E R11, desc[UR12][R2.64+0x200] ;  /* 0x0002000c020ba981 */ /* 0x000f22000c1e1900 */
[----:B0-----:R-:W-:-:S02]  /*3160*/  LEA R40, P2, R4, R36, 0x3 ;  /* 0x0000002404287211 */ /* 0x001fc400078418ff */
[----:B------:R-:W-:Y:S02]  /*3170*/  IADD3 R5, R5, R41, RZ ;  /* 0x0000002905057210 */ /* 0x000fe40007ffe0ff */
[----:B------:R-:W-:Y:S02]  /*3180*/  MOV R10, RZ ;  /* 0x000000ff000a7202 */ /* 0x000fe40000000f00 */
[----:B------:R-:W-:Y:S02]  /*3190*/  LEA.HI.X R41, R4, R37, R5, 0x3, P2 ;  /* 0x0000002504297211 */ /* 0x000fe400010f1c05 */
[----:B------:R-:W4:Y:S01]  /*31a0*/  @!P3 LDG.E R8, desc[UR12][R2.64+0x280] ;  /* 0x0002800c0208b981 */ /* 0x000f22000c1e1900 */
[C---:B------:R-:W-:Y:S02]  /*31b0*/  IADD3 R4, R26.reuse, 0x120, RZ ;  /* 0x000001201a047810 */ /* 0x040fe40007ffe0ff */
[C---:B------:R-:W-:Y:S01]  /*31c0*/  IADD3 R42, R26.reuse, 0x140, RZ ;  /* 0x000001401a2a7810 */ /* 0x040fe20007ffe0ff */
[----:B------:R-:W4:Y:S01]  /*31d0*/  @!P1 LDG.E R10, desc[UR12][R2.64+0x400] ;  /* 0x0004000c020a9981 */ /* 0x000f22000c1e1900 */
[----:B------:R-:W-:-:S02]  /*31e0*/  IADD3 R118, R26, 0x160, RZ ;  /* 0x000001601a767810 */ /* 0x000fc40007ffe0ff */
[-C--:B------:R-:W-:Y:S01]  /*31f0*/  ISETP.GE.AND P1, PT, R4, R119.reuse, PT ;  /* 0x000000770400720c */ /* 0x080fe20003f26270 */
[----:B------:R-:W4:Y:S01]  /*3200*/  LDG.E.64 R40, desc[UR12][R40.64] ;  /* 0x0000000c28287981 */ /* 0x000f22000c1e1b00 */
[-C--:B------:R-:W-:Y:S01]  /*3210*/  ISETP.GE.AND P2, PT, R42, R119.reuse, PT ;  /* 0x000000772a00720c */ /* 0x080fe20003f46270 */
[----:B------:R-:W-:Y:S01]  /*3220*/  HFMA2.MMA R120, -RZ, RZ, 0, 0 ;  /* 0x00000000ff787435 */ /* 0x000fe200000001ff */
[----:B------:R-:W-:Y:S02]  /*3230*/  ISETP.GE.AND P3, PT, R118, R119, PT ;  /* 0x000000777600720c */ /* 0x000fe40003f66270 */
[----:B------:R-:W-:Y:S01]  /*3240*/  CS2R R44, SRZ ;  /* 0x00000000002c7805 */ /* 0x000fe2000001ff00 */
[----:B------:R-:W-:Y:S01]  /*3250*/  HFMA2.MMA R124, -RZ, RZ, 0, 0 ;  /* 0x00000000ff7c7435 */ /* 0x000fe200000001ff */
[----:B------:R-:W-:Y:S02]  /*3260*/  MOV R118, RZ ;  /* 0x000000ff00767202 */ /* 0x000fe40000000f00 */
[----:B------:R-:W-:-:S02]  /*3270*/  IADD3 R4, R26, 0x180, RZ ;  /* 0x000001801a047810 */ /* 0x000fc40007ffe0ff */
[----:B------:R-:W4:Y:S01]  /*3280*/  @!P4 LDG.E R45, desc[UR12][R2.64+0x300] ;  /* 0x0003000c022dc981 */ /* 0x000f22000c1e1900 */
[C---:B------:R-:W-:Y:S02]  /*3290*/  IADD3 R42, R26.reuse, 0x1a0, RZ ;  /* 0x000001a01a2a7810 */ /* 0x040fe40007ffe0ff */
[C---:B------:R-:W-:Y:S01]  /*32a0*/  IADD3 R122, R26.reuse, 0x1c0, RZ ;  /* 0x000001c01a7a7810 */ /* 0x040fe20007ffe0ff */
[----:B------:R-:W4:Y:S01]  /*32b0*/  @!P5 LDG.E R44, desc[UR12][R2.64+0x380] ;  /* 0x0003800c022cd981 */ /* 0x000f22000c1e1900 */
[----:B------:R-:W-:-:S03]  /*32c0*/  IADD3 R126, R26, 0x1e0, RZ ;  /* 0x000001e01a7e7810 */ /* 0x000fc60007ffe0ff */
[----:B------:R-:W4:Y:S01]  /*32d0*/  @!P1 LDG.E R120, desc[UR12][R2.64+0x480] ;  /* 0x0004800c02789981 */ /* 0x000f22000c1e1900 */
[----:B------:R-:W-:-:S03]  /*32e0*/  ISETP.GE.AND P1, PT, R4, R119, PT ;  /* 0x000000770400720c */ /* 0x000fc60003f26270 */
[----:B------:R-:W4:Y:S01]  /*32f0*/  @!P2 LDG.E R118, desc[UR12][R2.64+0x500] ;  /* 0x0005000c0276a981 */ /* 0x000f22000c1e1900 */
[----:B------:R-:W-:-:S03]  /*3300*/  ISETP.GE.AND P2, PT, R42, R119, PT ;  /* 0x000000772a00720c */ /* 0x000fc60003f46270 */
[----:B------:R-:W4:Y:S01]  /*3310*/  @!P3 LDG.E R124, desc[UR12][R2.64+0x580] ;  /* 0x0005800c027cb981 */ /* 0x000f22000c1e1900 */
[-C--:B------:R-:W-:Y:S01]  /*3320*/  ISETP.GE.AND P3, PT, R122, R119.reuse, PT ;  /* 0x000000777a00720c */ /* 0x080fe20003f66270 */
[----:B------:R-:W-:Y:S01]  /*3330*/  HFMA2.MMA R130, -RZ, RZ, 0, 0 ;  /* 0x00000000ff827435 */ /* 0x000fe200000001ff */
[----:B------:R-:W-:Y:S01]  /*3340*/  ISETP.GE.AND P4, PT, R126, R119, PT ;  /* 0x000000777e00720c */ /* 0x000fe20003f86270 */
[----:B------:R-:W-:Y:S01]  /*3350*/  HFMA2.MMA R132, -RZ, RZ, 0, 0 ;  /* 0x00000000ff847435 */ /* 0x000fe200000001ff */
[----:B------:R-:W-:Y:S02]  /*3360*/  MOV R122, RZ ;  /* 0x000000ff007a7202 */ /* 0x000fe40000000f00 */
        /* <DEDUP_REMOVED lines=17> */
[----:B------:R-:W-:Y:S01]  /*3480*/  IADD3 R5, R92, 0x100, RZ ;  /* 0x000001005c057810 */ /* 0x000fe20007ffe0ff */
[----:B-1----:R-:W-:Y:S01]  /*3490*/  ULEA UR7, UR8, UR7, 0x18 ;  /* 0x0000000708077291 */ /* 0x002fe2000f8ec03f */
[----:B------:R-:W-:Y:S01]  /*34a0*/  FADD.FTZ R126, R63, R98 ;  /* 0x000000623f7e7221 */ /* 0x000fe20000010000 */
[----:B------:R-:W-:Y:S01]  /*34b0*/  ISETP.NE.AND P3, PT, R94, RZ, PT ;  /* 0x000000ff5e00720c */ /* 0x000fe20003f65270 */
[----:B------:R-:W5:Y:S01]  /*34c0*/  LDG.E.64 R42, desc[UR12][R42.64] ;  /* 0x0000000c2a2a7981 */ /* 0x000f62000c1e1b00 */
[----:B------:R-:W-:-:S04]  /*34d0*/  LEA.HI.SX32 R5, R5, R92, 0x1b ;  /* 0x0000005c05057211 */ /* 0x000fc800078fdaff */
[----:B------:R-:W-:Y:S02]  /*34e0*/  LEA R3, R5, UR7, 0x2 ;  /* 0x0000000705037c11 */ /* 0x000fe4000f8e10ff */
[C---:B------:R-:W-:Y:S02]  /*34f0*/  IADD3 R151, R92.reuse, 0x1c0, RZ ;  /* 0x000001c05c977810 */ /* 0x040fe40007ffe0ff */
[----:B------:R-:W-:Y:S02]  /*3500*/  IADD3 R153, R92, 0x1e0, RZ ;  /* 0x000001e05c997810 */ /* 0x000fe40007ffe0ff */
[-C--:B------:R-:W-:Y:S02]  /*3510*/  LEA.HI.SX32 R151, R151, R92.reuse, 0x1b ;  /* 0x0000005c97977211 */ /* 0x080fe400078fdaff */
[----:B------:R-:W-:Y:S02]  /*3520*/  LEA.HI.SX32 R153, R153, R92, 0x1b ;  /* 0x0000005c99997211 */ /* 0x000fe400078fdaff */
[----:B------:R-:W-:-:S02]  /*3530*/  LEA R151, R151, UR7, 0x2 ;  /* 0x0000000797977c11 */ /* 0x000fc4000f8e10ff */
[----:B------:R-:W-:Y:S01]  /*3540*/  LEA R153, R153, UR7, 0x2 ;  /* 0x0000000799997c11 */ /* 0x000fe2000f8e10ff */
[--C-:B------:R-:W-:Y:S01]  /*3550*/  FADD.FTZ R136, R62, R98.reuse ;  /* 0x000000623e887221 */ /* 0x100fe20000010000 */
[----:B------:R-:W-:Y:S01]  /*3560*/  FADD.FTZ R134, R61, R98 ;  /* 0x000000623d867221 */ /* 0x000fe20000010000 */
[----:B--2---:R-:W-:Y:S04]  /*3570*/  STS [R80], R7 ;  /* 0x0000000750007388 */ /* 0x004fe80000000800 */
[----:B---3--:R-:W-:Y:S04]  /*3580*/  STS [R79+0x80], R0 ;  /* 0x000080004f007388 */ /* 0x008fe80000000800 */
[----:B------:R-:W-:Y:S04]  /*3590*/  STS [R78+0x100], R9 ;  /* 0x000100094e007388 */ /* 0x000fe80000000800 */
[----:B----4-:R0:W-:Y:S02]  /*35a0*/  STS [R77+0x180], R6 ;  /* 0x000180064d007388 */ /* 0x0101e40000000800 */
[----:B0-----:R-:W0:Y:S01]  /*35b0*/  @!P2 LDC R6, c[0x0][0x21c] ;  /* 0x00008700ff06ab82 */ /* 0x001e220000000800 */
[----:B------:R-:W-:Y:S01]  /*35c0*/  FMUL.FTZ R5, R40, 1.4426950216293334961 ;  /* 0x3fb8aa3b28057820 */ /* 0x000fe20000410000 */
[----:B------:R-:W-:Y:S01]  /*35d0*/  FMUL.FTZ R0, R41, R126 ;  /* 0x0000007e29007220 */ /* 0x000fe20000410000 */
[----:B------:R-:W-:-:S02]  /*35e0*/  IADD3 R7, R92, 0x120, RZ ;  /* 0x000001205c077810 */ /* 0x000fc40007ffe0ff */
[----:B------:R-:W-:Y:S01]  /*35f0*/  FMUL.FTZ R2, R5, R126 ;  /* 0x0000007e05027220 */ /* 0x000fe20000410000 */
[----:B------:R-:W-:Y:S01]  /*3600*/  FMUL.RZ R4, R0, 0.15915493667125701904 ;  /* 0x3e22f98300047820 */ /* 0x000fe2000040c000 */
[----:B------:R-:W-:Y:S01]  /*3610*/  LEA.HI.SX32 R7, R7, R92, 0x1b ;  /* 0x0000005c07077211 */ /* 0x000fe200078fdaff */
[----:B------:R1:W-:Y:S01]  /*3620*/  STS [R76+0x200], R11 ;  /* 0x0002000b4c007388 */ /* 0x0003e20000000800 */
[----:B------:R-:W-:Y:S01]  /*3630*/  IADD3 R9, R92, 0x140, RZ ;  /* 0x000001405c097810 */ /* 0x000fe20007ffe0ff */
[----:B------:R-:W-:Y:S02]  /*3640*/  MUFU.COS R157, R4 ;  /* 0x00000004009d7308 */ /* 0x000fe40000000000 */
[----:B------:R-:W-:Y:S01]  /*3650*/  STS [R75+0x280], R8 ;  /* 0x000280084b007388 */ /* 0x000fe20000000800 */
[----:B------:R-:W-:-:S03]  /*3660*/  LEA R7, R7, UR7, 0x2 ;  /* 0x0000000707077c11 */ /* 0x000fc6000f8e10ff */
[----:B------:R2:W-:Y:S02]  /*3670*/  STS [R74+0x300], R45 ;  /* 0x0003002d4a007388 */ /* 0x0005e40000000800 */
[----:B------:R-:W3:Y:S01]  /*3680*/  MUFU.EX2 R2, R2 ;  /* 0x0000000200027308 */ /* 0x000ee20000000800 */
[----:B-1----:R-:W-:Y:S01]  /*3690*/  IADD3 R11, R92, 0x160, RZ ;  /* 0x000001605c0b7810 */ /* 0x002fe20007ffe0ff */
[----:B------:R-:W-:Y:S01]  /*36a0*/  STS [R73+0x380], R44 ;  /* 0x0003802c49007388 */ /* 0x000fe20000000800 */
[----:B------:R-:W-:-:S03]  /*36b0*/  @!P2 IADD3 R0, R81, -0x2, RZ ;  /* 0xfffffffe5100a810 */ /* 0x000fc60007ffe0ff */
[----:B------:R1:W-:Y:S02]  /*36c0*/  STS [R3+0x400], R10 ;  /* 0x0004000a03007388 */ /* 0x0003e40000000800 */
[----:B------:R4:W3:Y:S01]  /*36d0*/  MUFU.SIN R155, R4 ;  /* 0x00000004009b7308 */ /* 0x0008e20000000400 */
[C---:B--2---:R-:W-:Y:S01]  /*36e0*/  IADD3 R45, R92.reuse, 0x1a0, RZ ;  /* 0x000001a05c2d7810 */ /* 0x044fe20007ffe0ff */
[----:B------:R0:W-:Y:S01]  /*36f0*/  STS [R7+0x480], R120 ;  /* 0x0004807807007388 */ /* 0x0001e20000000800 */
[-C--:B------:R-:W-:Y:S02]  /*3700*/  LEA.HI.SX32 R9, R9, R92.reuse, 0x1b ;  /* 0x0000005c09097211 */ /* 0x080fe400078fdaff */
[-C--:B------:R-:W-:Y:S02]  /*3710*/  LEA.HI.SX32 R11, R11, R92.reuse, 0x1b ;  /* 0x0000005c0b0b7211 */ /* 0x080fe400078fdaff */
[----:B-1----:R-:W-:Y:S02]  /*3720*/  IADD3 R3, R92, 0x180, RZ ;  /* 0x000001805c037810 */ /* 0x002fe40007ffe0ff */
[----:B------:R-:W-:-:S02]  /*3730*/  LEA.HI.SX32 R45, R45, R92, 0x1b ;  /* 0x0000005c2d2d7211 */ /* 0x000fc400078fdaff */
[----:B------:R-:W-:Y:S01]  /*3740*/  LEA.HI.SX32 R3, R3, R92, 0x1b ;  /* 0x0000005c03037211 */ /* 0x000fe200078fdaff */
[----:B0-----:R-:W-:Y:S01]  /*3750*/  @!P2 IMAD R7, R0, R6, R107 ;  /* 0x000000060007a224 */ /* 0x001fe200078e026b */
[----:B------:R-:W-:Y:S02]  /*3760*/  SHF.L.U32 R0, R92, 0x4, RZ ;  /* 0x000000045c007819 */ /* 0x000fe400000006ff */
[----:B------:R-:W-:Y:S02]  /*3770*/  LEA R9, R9, UR7, 0x2 ;  /* 0x0000000709097c11 */ /* 0x000fe4000f8e10ff */
[----:B------:R-:W-:Y:S02]  /*3780*/  LEA R11, R11, UR7, 0x2 ;  /* 0x000000070b0b7c11 */ /* 0x000fe4000f8e10ff */
[----:B------:R-:W-:Y:S02]  /*3790*/  LEA R3, R3, UR7, 0x2 ;  /* 0x0000000703037c11 */ /* 0x000fe4000f8e10ff */
[----:B------:R-:W-:-:S02]  /*37a0*/  LEA R45, R45, UR7, 0x2 ;  /* 0x000000072d2d7c11 */ /* 0x000fc4000f8e10ff */
[----:B----4-:R-:W-:Y:S02]  /*37b0*/  LEA R4, R114, R107, 0x8 ;  /* 0x0000006b72047211 */ /* 0x010fe400078e40ff */
[----:B------:R-:W-:Y:S01]  /*37c0*/  LEA.HI.SX32 R0, R0, R0, 0x1b ;  /* 0x0000000000007211 */ /* 0x000fe200078fdaff */
[----:B------:R0:W-:Y:S01]  /*37d0*/  STS [R9+0x500], R118 ;  /* 0x0005007609007388 */ /* 0x0001e20000000800 */
[----:B------:R-:W-:Y:S01]  /*37e0*/  @P3 IADD3 R4, R94, 0x200, RZ ;  /* 0x000002005e043810 */ /* 0x000fe20007ffe0ff */
[----:B---3--:R-:W-:Y:S01]  /*37f0*/  FMUL.FTZ R8, R2, R157 ;  /* 0x0000009d02087220 */ /* 0x008fe20000410000 */
[----:B------:R-:W-:Y:S01]  /*3800*/  LEA R0, R0, UR7, 0x2 ;  /* 0x0000000700007c11 */ /* 0x000fe2000f8e10ff */
[----:B------:R1:W-:Y:S01]  /*3810*/  STS [R11+0x580], R124 ;  /* 0x0005807c0b007388 */ /* 0x0003e20000000800 */
[----:B------:R-:W-:-:S03]  /*3820*/  LEA R4, R4, UR7, 0x3 ;  /* 0x0000000704047c11 */ /* 0x000fc6000f8e18ff */
[----:B------:R2:W-:Y:S01]  /*3830*/  STS [R3+0x600], R122 ;  /* 0x0006007a03007388 */ /* 0x0005e20000000800 */
[----:B0-----:R-:W-:-:S03]  /*3840*/  FMUL.FTZ R9, R2, R155 ;  /* 0x0000009b02097220 */ /* 0x001fc60000410000 */
[----:B------:R0:W-:Y:S04]  /*3850*/  STS [R45+0x680], R130 ;  /* 0x000680822d007388 */ /* 0x0001e80000000800 */
[----:B------:R3:W-:Y:S04]  /*3860*/  STS [R151+0x700], R128 ;  /* 0x0007008097007388 */ /* 0x0007e80000000800 */
[----:B------:R-:W-:Y:S01]  /*3870*/  STS [R153+0x780], R132 ;  /* 0x0007808499007388 */ /* 0x000fe20000000800 */
[----:B------:R-:W-:-:S03]  /*3880*/  NOP ;  /* 0x0000000000007918 */ /* 0x000fc60000000000 */
[----:B------:R-:W4:Y:S04]  /*3890*/  LDS R132, [R0] ;  /* 0x0000000000847984 */ /* 0x000f280000000800 */
        /* <DEDUP_REMOVED lines=8> */
[----:B------:R-:W4:Y:S04]  /*3920*/  LDS R160, [R0+0x24] ;  /* 0x0000240000a07984 */ /* 0x000f280000000800 */
[----:B------:R-:W4:Y:S04]  /*3930*/  LDS R167, [R0+0x28] ;  /* 0x0000280000a77984 */ /* 0x000f280000000800 */
[----:B------:R-:W4:Y:S04]  /*3940*/  LDS R183, [R0+0x2c] ;  /* 0x00002c0000b77984 */ /* 0x000f280000000800 */
[----:B------:R-:W4:Y:S04]  /*3950*/  LDS R166, [R0+0x30] ;  /* 0x0000300000a67984 */ /* 0x000f280000000800 */
[----:B------:R-:W4:Y:S04]  /*3960*/  LDS R176, [R0+0x34] ;  /* 0x0000340000b07984 */ /* 0x000f280000000800 */
[----:B------:R-:W4:Y:S04]  /*3970*/  LDS R171, [R0+0x38] ;  /* 0x0000380000ab7984 */ /* 0x000f280000000800 */
[----:B------:R3:W4:Y:S04]  /*3980*/  LDS R169, [R0+0x3c] ;  /* 0x00003c0000a97984 */ /* 0x0007280000000800 */
[----:B------:R4:W-:Y:S01]  /*3990*/  STS.64 [R4+0x14d0], R8 ;  /* 0x0014d00804007388 */ /* 0x0009e20000000a00 */
[-C--:B------:R-:W-:Y:S01]  /*39a0*/  FMUL.FTZ R6, R41, R136.reuse ;  /* 0x0000008829067220 */ /* 0x080fe20000410000 */
[----:B-1----:R-:W-:Y:S01]  /*39b0*/  CS2R R10, SRZ ;  /* 0x00000000000a7805 */ /* 0x002fe2000001ff00 */
[----:B--2---:R-:W-:Y:S01]  /*39c0*/  @!P2 IMAD.WIDE R2, R7, 0x10, R20 ;  /* 0x000000100702a825 */ /* 0x004fe200078e0214 */
[----:B------:R-:W-:Y:S03]  /*39d0*/  BAR.SYNC.DEFER_BLOCKING 0x0 ;  /* 0x0000000000007b1d */ /* 0x000fe60000010000 */
[----:B------:R-:W-:Y:S01]  /*39e0*/  FMUL.RZ R44, R6, 0.15915493667125701904 ;  /* 0x3e22f983062c7820 */ /* 0x000fe2000040c000 */
[----:B------:R-:W-:Y:S01]  /*39f0*/  FMUL.FTZ R6, R5, R136 ;  /* 0x0000008805067220 */ /* 0x000fe20000410000 */
[--C-:B0-----:R-:W-:Y:S01]  /*3a00*/  FADD.FTZ R130, R60, R98.reuse ;  /* 0x000000623c827221 */ /* 0x101fe20000010000 */
[----:B---3--:R-:W-:Y:S01]  /*3a10*/  FADD.FTZ R128, R59, R98 ;  /* 0x000000623b807221 */ /* 0x008fe20000010000 */
[----:B------:R-:W-:Y:S01]  /*3a20*/  MUFU.SIN R7, R44 ;  /* 0x0000002c00077308 */ /* 0x000fe20000000400 */
[----:B------:R-:W-:-:S02]  /*3a30*/  FMUL.FTZ R0, R41, R134 ;  /* 0x0000008629007220 */ /* 0x000fc40000410000 */
[----:B------:R-:W-:Y:S01]  /*3a40*/  FMUL.FTZ R45, R41, R128 ;  /* 0x00000080292d7220 */ /* 0x000fe20000410000 */
[----:B------:R-:W-:-:S04]  /*3a50*/  FADD.FTZ R122, R58, R98 ;  /* 0x000000623a7a7221 */ /* 0x000fc80000010000 */
[----:B------:R-:W-:Y:S01]  /*3a60*/  MUFU.EX2 R6, R6 ;  /* 0x0000000600067308 */ /* 0x000fe20000000800 */
[----:B------:R-:W-:Y:S01]  /*3a70*/  FMUL.RZ R118, R0, 0.15915493667125701904 ;  /* 0x3e22f98300767820 */ /* 0x000fe2000040c000 */
[----:B------:R0:W5:Y:S06]  /*3a80*/  @!P2 LDG.E.64 R10, desc[UR12][R2.64+0x8] ;  /* 0x0000080c020aa981 */ /* 0x00016c000c1e1b00 */
[----:B------:R-:W1:Y:S01]  /*3a90*/  MUFU.COS R155, R44 ;  /* 0x0000002c009b7308 */ /* 0x000e620000000000 */
[----:B0-----:R-:W-:-:S04]  /*3aa0*/  FMUL.FTZ R3, R41, R130 ;  /* 0x0000008229037220 */ /* 0x001fc80000410000 */
[----:B------:R-:W-:Y:S01]  /*3ab0*/  FMUL.RZ R120, R3, 0.15915493667125701904 ;  /* 0x3e22f98303787820 */ /* 0x000fe2000040c000 */
[----:B------:R-:W-:Y:S01]  /*3ac0*/  FMUL.FTZ R0, R5, R134 ;  /* 0x0000008605007220 */ /* 0x000fe20000410000 */
[----:B------:R-:W-:Y:S02]  /*3ad0*/  FMUL.RZ R151, R45, 0.15915493667125701904 ;  /* 0x3e22f9832d977820 */ /* 0x000fe4000040c000 */
[----:B------:R-:W-:Y:S01]  /*3ae0*/  MUFU.SIN R44, R120 ;  /* 0x00000078002c7308 */ /* 0x000fe20000000400 */
[----:B------:R-:W-:Y:S01]  /*3af0*/  FMUL.FTZ R45, R41, R122 ;  /* 0x0000007a292d7220 */ /* 0x000fe20000410000 */
[----:B------:R-:W-:-:S06]  /*3b00*/  FMUL.FTZ R3, R5, R130 ;  /* 0x0000008205037220 */ /* 0x000fcc0000410000 */
[----:B------:R0:W-:Y:S01]  /*3b10*/  MUFU.COS R124, R120 ;  /* 0x00000078007c7308 */ /* 0x0001e20000000000 */
[----:B------:R-:W-:Y:S01]  /*3b20*/  FMUL.RZ R152, R45, 0.15915493667125701904 ;  /* 0x3e22f9832d987820 */ /* 0x000fe2000040c000 */
[----:B0-----:R-:W-:-:S06]  /*3b30*/  FADD.FTZ R120, R57, R98 ;  /* 0x0000006239787221 */ /* 0x001fcc0000010000 */
[----:B------:R-:W-:Y:S08]  /*3b40*/  MUFU.SIN R2, R118 ;  /* 0x0000007600027308 */ /* 0x000ff00000000400 */
[----:B----4-:R0:W-:Y:S08]  /*3b50*/  MUFU.COS R4, R118 ;  /* 0x0000007600047308 */ /* 0x0101f00000000000 */
[----:B------:R2:W3:Y:S01]  /*3b60*/  MUFU.EX2 R157, R0 ;  /* 0x00000000009d7308 */ /* 0x0004e20000000800 */
[----:B0-----:R-:W-:Y:S01]  /*3b70*/  FMUL.FTZ R118, R41, R120 ;  /* 0x0000007829767220 */ /* 0x001fe20000410000 */
[----:B-1----:R-:W-:-:S06]  /*3b80*/  FMUL.FTZ R155, R6, R155 ;  /* 0x0000009b069b7220 */ /* 0x002fcc0000410000 */
[----:B------:R-:W-:Y:S01]  /*3b90*/  MUFU.SIN R144, R151 ;  /* 0x0000009700907308 */ /* 0x000fe20000000400 */
[----:B--2---:R-:W-:-:S07]  /*3ba0*/  FMUL.FTZ R0, R5, R128 ;  /* 0x0000008005007220 */ /* 0x004fce0000410000 */
[----:B------:R0:W-:Y:S01]  /*3bb0*/  MUFU.COS R146, R151 ;  /* 0x0000009700927308 */ /* 0x0001e20000000000 */
[----:B------:R-:W-:-:S07]  /*3bc0*/  FMUL.FTZ R45, R5, R122 ;  /* 0x0000007a052d7220 */ /* 0x000fce0000410000 */
[----:B------:R-:W-:Y:S01]  /*3bd0*/  MUFU.SIN R178, R152 ;  /* 0x0000009800b27308 */ /* 0x000fe20000000400 */
[----:B0-----:R-:W-:Y:S01]  /*3be0*/  FMUL.RZ R151, R118, 0.15915493667125701904 ;  /* 0x3e22f98376977820 */ /* 0x001fe2000040c000 */
[----:B------:R-:W-:-:S06]  /*3bf0*/  FADD.FTZ R118, R56, R98 ;  /* 0x0000006238767221 */ /* 0x000fcc0000010000 */
[----:B------:R0:W-:Y:S01]  /*3c00*/  MUFU.COS R154, R152 ;  /* 0x00000098009a7308 */ /* 0x0001e20000000000 */
[----:B------:R-:W-:-:S07]  /*3c10*/  FMUL.FTZ R158, R5, R118 ;  /* 0x00000076059e7220 */ /* 0x000fce0000410000 */
[----:B------:R-:W1:Y:S01]  /*3c20*/  MUFU.EX2 R3, R3 ;  /* 0x0000000300037308 */ /* 0x000e620000000800 */
[----:B0-----:R-:W-:-:S04]  /*3c30*/  FMUL.FTZ R152, R6, R7 ;  /* 0x0000000706987220 */ /* 0x001fc80000410000 */
[----:B------:R-:W-:-:S03]  /*3c40*/  FMUL.FTZ R6, RZ, R152 ;  /* 0x00000098ff067220 */ /* 0x000fc60000410000 */
[----:B------:R0:W-:Y:S08]  /*3c50*/  MUFU.EX2 R175, R0 ;  /* 0x0000000000af7308 */ /* 0x0001f00000000800 */
[----:B------:R-:W-:Y:S01]  /*3c60*/  MUFU.SIN R156, R151 ;  /* 0x00000097009c7308 */ /* 0x000fe20000000400 */
[----:B0-----:R-:W-:Y:S01]  /*3c70*/  FMUL.FTZ R0, R5, R120 ;  /* 0x0000007805007220 */ /* 0x001fe20000410000 */
[----:B------:R-:W-:-:S06]  /*3c80*/  FMUL.FTZ R5, R41, R118 ;  /* 0x0000007629057220 */ /* 0x000fcc0000410000 */
[----:B------:R0:W-:Y:S01]  /*3c90*/  MUFU.COS R180, R151 ;  /* 0x0000009700b47308 */ /* 0x0001e20000000000 */
[----:B------:R-:W-:Y:S01]  /*3ca0*/  FMUL.RZ R162, R5, 0.15915493667125701904 ;  /* 0x3e22f98305a27820 */ /* 0x000fe2000040c000 */
[----:B0-----:R-:W-:-:S06]  /*3cb0*/  FMUL.FTZ R151, R70, R109 ;  /* 0x0000006d46977220 */ /* 0x001fcc0000410000 */
[----:B------:R0:W-:Y:S01]  /*3cc0*/  MUFU.EX2 R181, R0 ;  /* 0x0000000000b57308 */ /* 0x0001e20000000800 */
[-C--:B------:R-:W-:Y:S01]  /*3cd0*/  FFMA.FTZ R6, R155, R151.reuse, -R6 ;  /* 0x000000979b067223 */ /* 0x080fe20000010806 */
[C---:B---3--:R-:W-:Y:S01]  /*3ce0*/  FMUL.FTZ R153, R157.reuse, R4 ;  /* 0x000000049d997220 */ /* 0x048fe20000410000 */
[----:B0-----:R-:W-:Y:S01]  /*3cf0*/  FMUL.FTZ R0, R152, R151 ;  /* 0x0000009798007220 */ /* 0x001fe20000410000 */
[----:B------:R-:W-:Y:S01]  /*3d00*/  FMUL.FTZ R157, R157, R2 ;  /* 0x000000029d9d7220 */ /* 0x000fe20000410000 */
[----:B------:R-:W-:Y:S02]  /*3d10*/  FFMA.FTZ R6, R71, R104, R6 ;  /* 0x0000006847067223 */ /* 0x000fe40000010006 */
[----:B------:R-:W-:Y:S01]  /*3d20*/  FFMA.FTZ R0, RZ, R155, R0 ;  /* 0x0000009bff007223 */ /* 0x000fe20000010000 */
[----:B------:R-:W-:Y:S01]  /*3d30*/  MUFU.EX2 R158, R158 ;  /* 0x0000009e009e7308 */ /* 0x000fe20000000800 */
[----:B------:R-:W-:Y:S02]  /*3d40*/  FMUL.FTZ R2, R157, R6 ;  /* 0x000000069d027220 */ /* 0x000fe40000410000 */
[----:B------:R-:W-:-:S05]  /*3d50*/  FADD.FTZ R0, RZ, R0 ;  /* 0x00000000ff007221 */ /* 0x000fca0000010000 */
[----:B------:R-:W0:Y:S01]  /*3d60*/  MUFU.COS R5, R162 ;  /* 0x000000a200057308 */ /* 0x000e220000000000 */
[C---:B-1----:R-:W-:Y:S01]  /*3d70*/  FMUL.FTZ R161, R3.reuse, R124 ;  /* 0x0000007c03a17220 */ /* 0x042fe20000410000 */
[----:B------:R-:W-:Y:S01]  /*3d80*/  FMUL.FTZ R159, R3, R44 ;  /* 0x0000002c039f7220 */ /* 0x000fe20000410000 */
[-C--:B------:R-:W-:Y:S01]  /*3d90*/  FMUL.FTZ R3, R157, R0.reuse ;  /* 0x000000009d037220 */ /* 0x080fe20000410000 */
[----:B------:R-:W-:-:S03]  /*3da0*/  FFMA.FTZ R2, R153, R0, R2 ;  /* 0x0000000099027223 */ /* 0x000fc60000010002 */
[----:B------:R-:W-:Y:S01]  /*3db0*/  FFMA.FTZ R3, R153, R6, -R3 ;  /* 0x0000000699037223 */ /* 0x000fe20000010803 */
[----:B------:R-:W-:-:S03]  /*3dc0*/  FADD.FTZ R4, RZ, R2 ;  /* 0x00000002ff047221 */ /* 0x000fc60000010000 */
[----:B------:R-:W-:Y:S01]  /*3dd0*/  FFMA.FTZ R0, R68, R111, R3 ;  /* 0x0000006f44007223 */ /* 0x000fe20000010003 */
[C---:B------:R-:W-:Y:S01]  /*3de0*/  FMUL.FTZ R2, R159.reuse, R4 ;  /* 0x000000049f027220 */ /* 0x040fe20000410000 */
[----:B------:R-:W1:Y:S01]  /*3df0*/  MUFU.EX2 R45, R45 ;  /* 0x0000002d002d7308 */ /* 0x000e620000000800 */
[----:B0-----:R-:W-:Y:S01]  /*3e00*/  FMUL.FTZ R186, R158, R5 ;  /* 0x000000059eba7220 */ /* 0x001fe20000410000 */
[-C--:B------:R-:W-:Y:S01]  /*3e10*/  FMUL.FTZ R5, R159, R0.reuse ;  /* 0x000000009f057220 */ /* 0x080fe20000410000 */
[----:B------:R-:W-:Y:S01]  /*3e20*/  FFMA.FTZ R6, R161, R0, -R2 ;  /* 0x00000000a1067223 */ /* 0x000fe20000010802 */
[C---:B------:R-:W-:Y:S01]  /*3e30*/  FMUL.FTZ R173, R175.reuse, R146 ;  /* 0x00000092afad7220 */ /* 0x040fe20000410000 */
[----:B------:R-:W-:Y:S01]  /*3e40*/  FMUL.FTZ R175, R175, R144 ;  /* 0x00000090afaf7220 */ /* 0x000fe20000410000 */
[----:B------:R-:W-:Y:S01]  /*3e50*/  FFMA.FTZ R5, R161, R4, R5 ;  /* 0x00000004a1057223 */ /* 0x000fe20000010005 */
[----:B------:R-:W-:-:S03]  /*3e60*/  FFMA.FTZ R6, R69, R106, R6 ;  /* 0x0000006a45067223 */ /* 0x000fc60000010006 */
[----:B------:R-:W-:Y:S01]  /*3e70*/  FADD.FTZ R44, RZ, R5 ;  /* 0x00000005ff2c7221 */ /* 0x000fe20000010000 */
[----:B------:R-:W-:-:S03]  /*3e80*/  FMUL.FTZ R124, R175, R6 ;  /* 0x00000006af7c7220 */ /* 0x000fc60000410000 */
[-C--:B------:R-:W-:Y:S01]  /*3e90*/  FMUL.FTZ R5, R175, R44.reuse ;  /* 0x0000002caf057220 */ /* 0x080fe20000410000 */
[----:B------:R-:W-:Y:S01]  /*3ea0*/  FFMA.FTZ R124, R173, R44, R124 ;  /* 0x0000002cad7c7223 */ /* 0x000fe2000001007c */
[----:B-1----:R-:W-:Y:S02]  /*3eb0*/  FMUL.FTZ R178, R45, R178 ;  /* 0x000000b22db27220 */ /* 0x002fe40000410000 */
[----:B------:R-:W-:Y:S01]  /*3ec0*/  FFMA.FTZ R5, R173, R6, -R5 ;  /* 0x00000006ad057223 */ /* 0x000fe20000010805 */
[----:B------:R-:W-:Y:S01]  /*3ed0*/  FADD.FTZ R124, RZ, R124 ;  /* 0x0000007cff7c7221 */ /* 0x000fe20000010000 */
[----:B------:R-:W-:Y:S01]  /*3ee0*/  FMUL.FTZ R3, R9, R152 ;  /* 0x0000009809037220 */ /* 0x000fe20000410000 */
[----:B------:R-:W-:Y:S01]  /*3ef0*/  FMUL.FTZ R177, R45, R154 ;  /* 0x0000009a2db17220 */ /* 0x000fe20000410000 */
[----:B------:R-:W-:Y:S01]  /*3f00*/  FFMA.FTZ R5, R66, R113, R5 ;  /* 0x0000007142057223 */ /* 0x000fe20000010005 */
[----:B------:R-:W-:Y:S01]  /*3f10*/  FMUL.FTZ R6, R178, R124 ;  /* 0x0000007cb2067220 */ /* 0x000fe20000410000 */
[----:B------:R-:W0:Y:S01]  /*3f20*/  MUFU.SIN R187, R162 ;  /* 0x000000a200bb7308 */ /* 0x000e220000000400 */
[C---:B------:R-:W-:Y:S01]  /*3f30*/  FMUL.FTZ R2, R8.reuse, R152 ;  /* 0x0000009808027220 */ /* 0x040fe20000410000 */
[----:B------:R-:W-:Y:S01]  /*3f40*/  FFMA.FTZ R0, R8, R155, -R3 ;  /* 0x0000009b08007223 */ /* 0x000fe20000010803 */
[-C--:B------:R-:W-:Y:S01]  /*3f50*/  FMUL.FTZ R7, R178, R5.reuse ;  /* 0x00000005b2077220 */ /* 0x080fe20000410000 */
[----:B------:R-:W-:Y:S01]  /*3f60*/  FFMA.FTZ R6, R177, R5, -R6 ;  /* 0x00000005b1067223 */ /* 0x000fe20000010806 */
[----:B------:R-:W-:Y:S01]  /*3f70*/  FMUL.FTZ R180, R181, R180 ;  /* 0x000000b4b5b47220 */ /* 0x000fe20000410000 */
[----:B------:R-:W-:Y:S01]  /*3f80*/  FFMA.FTZ R2, R9, R155, R2 ;  /* 0x0000009b09027223 */ /* 0x000fe20000010002 */
[----:B------:R-:W-:Y:S01]  /*3f90*/  FMUL.FTZ R4, R157, R0 ;  /* 0x000000009d047220 */ /* 0x000fe20000410000 */
[----:B------:R-:W-:Y:S01]  /*3fa0*/  FFMA.FTZ R7, R177, R124, R7 ;  /* 0x0000007cb1077223 */ /* 0x000fe20000010007 */
[----:B------:R-:W-:Y:S01]  /*3fb0*/  FMUL.FTZ R181, R181, R156 ;  /* 0x0000009cb5b57220 */ /* 0x000fe20000410000 */
[----:B------:R-:W-:Y:S01]  /*3fc0*/  FFMA.FTZ R6, R67, R108, R6 ;  /* 0x0000006c43067223 */ /* 0x000fe20000010006 */
[----:B------:R-:W-:Y:S01]  /*3fd0*/  ISETP.NE.AND P2, PT, R94, 0x1f, PT ;  /* 0x0000001f5e00780c */ /* 0x000fe20003f45270 */
[-C--:B------:R-:W-:Y:S01]  /*3fe0*/  FMUL.FTZ R3, R157, R2.reuse ;  /* 0x000000029d037220 */ /* 0x080fe20000410000 */
[----:B------:R-:W-:Y:S01]  /*3ff0*/  FFMA.FTZ R4, R153, R2, R4 ;  /* 0x0000000299047223 */ /* 0x000fe20000010004 */
[----:B------:R-:W-:Y:S01]  /*4000*/  FADD.FTZ R7, RZ, R7 ;  /* 0x00000007ff077221 */ /* 0x000fe20000010000 */
[----:B------:R-:W-:Y:S01]  /*4010*/  FMUL.FTZ R163, R181, R6 ;  /* 0x00000006b5a37220 */ /* 0x000fe20000410000 */
[----:B------:R-:W-:Y:S01]  /*4020*/  FFMA.FTZ R0, R153, R0, -R3 ;  /* 0x0000000099007223 */ /* 0x000fe20000010803 */
[----:B------:R-:W-:Y:S01]  /*4030*/  FMUL.FTZ R2, R159, R4 ;  /* 0x000000049f027220 */ /* 0x000fe20000410000 */
[-C--:B------:R-:W-:Y:S01]  /*4040*/  FMUL.FTZ R45, R181, R7.reuse ;  /* 0x00000007b52d7220 */ /* 0x080fe20000410000 */
[C---:B------:R-:W-:Y:S01]  /*4050*/  FFMA.FTZ R163, R180.reuse, R7, R163 ;  /* 0x00000007b4a37223 */ /* 0x040fe200000100a3 */
[-C--:B------:R-:W-:Y:S01]  /*4060*/  FMUL.FTZ R3, R159, R0.reuse ;  /* 0x000000009f037220 */ /* 0x080fe20000410000 */
[C---:B------:R-:W-:Y:S01]  /*4070*/  FFMA.FTZ R2, R161.reuse, R0, -R2 ;  /* 0x00000000a1027223 */ /* 0x040fe20000010802 */
[----:B------:R-:W-:Y:S01]  /*4080*/  FFMA.FTZ R45, R180, R6, -R45 ;  /* 0x00000006b42d7223 */ /* 0x000fe2000001082d */
[----:B0-----:R-:W-:Y:S01]  /*4090*/  FMUL.FTZ R187, R158, R187 ;  /* 0x000000bb9ebb7220 */ /* 0x001fe20000410000 */
[----:B------:R-:W-:Y:S01]  /*40a0*/  FADD.FTZ R163, RZ, R163 ;  /* 0x000000a3ffa37221 */ /* 0x000fe20000010000 */
[----:B------:R-:W-:Y:S01]  /*40b0*/  FFMA.FTZ R4, R161, R4, R3 ;  /* 0x00000004a1047223 */ /* 0x000fe20000010003 */
[----:B------:R-:W-:Y:S01]  /*40c0*/  FMUL.FTZ R0, R175, R2 ;  /* 0x00000002af007220 */ /* 0x000fe20000410000 */
[----:B------:R-:W-:Y:S01]  /*40d0*/  FFMA.FTZ R45, R64, R115, R45 ;  /* 0x00000073402d7223 */ /* 0x000fe2000001002d */
[----:B------:R-:W-:Y:S01]  /*40e0*/  @P2 LEA R44, R94, UR7, 0x3 ;  /* 0x000000075e2c2c11 */ /* 0x000fe2000f8e18ff */
[----:B------:R-:W-:Y:S01]  /*40f0*/  FMUL.FTZ R179, R187, R163 ;  /* 0x000000a3bbb37220 */ /* 0x000fe20000410000 */
[-C--:B------:R-:W-:Y:S01]  /*4100*/  FMUL.FTZ R3, R175, R4.reuse ;  /* 0x00000004af037220 */ /* 0x080fe20000410000 */
[----:B------:R-:W-:Y:S01]  /*4110*/  FFMA.FTZ R0, R173, R4, R0 ;  /* 0x00000004ad007223 */ /* 0x000fe20000010000 */
[-C--:B------:R-:W-:Y:S01]  /*4120*/  FMUL.FTZ R4, R187, R45.reuse ;  /* 0x0000002dbb047220 */ /* 0x080fe20000410000 */
[----:B------:R-:W-:-:S02]  /*4130*/  FFMA.FTZ R144, R186, R45, -R179 ;  /* 0x0000002dba907223 */ /* 0x000fc400000108b3 */
[----:B------:R-:W0:Y:S01]  /*4140*/  @P2 LDS.64 R44, [R44+0x24d8] ;  /* 0x0024d8002c2c2984 */ /* 0x000e220000000a00 */
[----:B------:R-:W-:Y:S01]  /*4150*/  FFMA.FTZ R3, R173, R2, -R3 ;  /* 0x00000002ad037223 */ /* 0x000fe20000010803 */
[----:B------:R-:W-:-:S03]  /*4160*/  FMUL.FTZ R2, R178, R0 ;  /* 0x00000000b2027220 */ /* 0x000fc60000410000 */
[-C--:B------:R-:W-:Y:S01]  /*4170*/  FMUL.FTZ R5, R178, R3.reuse ;  /* 0x00000003b2057220 */ /* 0x080fe20000410000 */
[----:B------:R-:W-:-:S03]  /*4180*/  FFMA.FTZ R2, R177, R3, -R2 ;  /* 0x00000003b1027223 */ /* 0x000fc60000010802 */
[----:B------:R-:W-:Y:S01]  /*4190*/  FFMA.FTZ R5, R177, R0, R5 ;  /* 0x00000000b1057223 */ /* 0x000fe20000010005 */
[----:B------:R-:W-:-:S03]  /*41a0*/  FMUL.FTZ R7, R181, R2 ;  /* 0x00000002b5077220 */ /* 0x000fc60000410000 */
[-C--:B------:R-:W-:Y:S01]  /*41b0*/  FMUL.FTZ R3, R181, R5.reuse ;  /* 0x00000005b5037220 */ /* 0x080fe20000410000 */
[----:B------:R-:W-:-:S03]  /*41c0*/  FFMA.FTZ R5, R180, R5, R7 ;  /* 0x00000005b4057223 */ /* 0x000fc60000010007 */
[----:B------:R-:W-:Y:S01]  /*41d0*/  FFMA.FTZ R3, R180, R2, -R3 ;  /* 0x00000002b4037223 */ /* 0x000fe20000010803 */
[C---:B------:R-:W-:Y:S01]  /*41e0*/  FMUL.FTZ R0, R187.reuse, R5 ;  /* 0x00000005bb007220 */ /* 0x040fe20000410000 */
[C---:B------:R-:W-:Y:S01]  /*41f0*/  FFMA.FTZ R4, R186.reuse, R163, R4 ;  /* 0x000000a3ba047223 */ /* 0x040fe20000010004 */
[----:B------:R-:W-:Y:S01]  /*4200*/  BSSY B0, `(.L_x_15721) ;  /* 0x0000012000007945 */ /* 0x000fe20003800000 */
[-C--:B------:R-:W-:Y:S01]  /*4210*/  FMUL.FTZ R2, R187, R3.reuse ;  /* 0x00000003bb027220 */ /* 0x080fe20000410000 */
[C---:B------:R-:W-:Y:S01]  /*4220*/  FFMA.FTZ R7, R186.reuse, R3, -R0 ;  /* 0x00000003ba077223 */ /* 0x040fe20000010800 */
[----:B------:R-:W-:Y:S01]  /*4230*/  FADD.FTZ R124, RZ, R4 ;  /* 0x00000004ff7c7221 */ /* 0x000fe20000010000 */
[----:B------:R-:W-:Y:S01]  /*4240*/  FFMA.FTZ R144, R65, R110, R144 ;  /* 0x0000006e41907223 */ /* 0x000fe20000010090 */
[----:B------:R-:W-:Y:S01]  /*4250*/  FFMA.FTZ R2, R186, R5, R2 ;  /* 0x00000005ba027223 */ /* 0x000fe20000010002 */
[----:B------:R-:W-:Y:S06]  /*4260*/  @P2 BRA `(.L_x_15722) ;  /* 0x00000000002c2947 */ /* 0x000fec0003800000 */
[----:B------:R-:W-:Y:S02]  /*4270*/  ISETP.NE.AND P4, PT, R81, R112, PT ;  /* 0x000000705100720c */ /* 0x000fe40003f85270 */
[----:B0-----:R-:W-:Y:S02]  /*4280*/  MOV R45, RZ ;  /* 0x000000ff002d7202 */ /* 0x001fe40000000f00 */
        /* <DEDUP_REMOVED lines=9> */
.L_x_15722:
[----:B------:R-:W-:Y:S05]  /*4320*/  BSYNC B0 ;  /* 0x0000000000007941 */ /* 0x000fea0003800000 */
.L_x_15721:
[----:B------:R-:W3:Y:S01]  /*4330*/  SHFL.UP PT, R5, R124, 0x1, RZ ;  /* 0x042000007c057989 */ /* 0x000ee200000e00ff */
[----:B------:R-:W-:Y:S01]  /*4340*/  ISETP.GE.AND P4, PT, R92, 0x1, PT ;  /* 0x000000015c00780c */ /* 0x000fe20003f86270 */
[----:B------:R-:W-:Y:S02]  /*4350*/  BSSY B0, `(.L_x_15723) ;  /* 0x00000ee000007945 */ /* 0x000fe40003800000 */
[----:B------:R-:W4:Y:S04]  /*4360*/  SHFL.UP PT, R4, R144, 0x1, RZ ;  /* 0x0420000090047989 */ /* 0x000f2800000e00ff */
[----:B-1----:R-:W1:Y:S04]  /*4370*/  SHFL.UP PT, R0, R7, 0x1, RZ ;  /* 0x0420000007007989 */ /* 0x002e6800000e00ff */
[----:B------:R-:W0:Y:S01]  /*4380*/  SHFL.UP PT, R3, R2, 0x1, RZ ;  /* 0x0420000002037989 */ /* 0x000e2200000e00ff */
[C---:B---3--:R-:W-:Y:S01]  /*4390*/  FMUL.FTZ R163, R2.reuse, R5 ;  /* 0x0000000502a37220 */ /* 0x048fe20000410000 */
[----:B----4-:R-:W-:-:S03]  /*43a0*/  FMUL.FTZ R146, R2, R4 ;  /* 0x0000000402927220 */ /* 0x010fc60000410000 */
[C---:B------:R-:W-:Y:S01]  /*43b0*/  FFMA.FTZ R163, R7.reuse, R4, -R163 ;  /* 0x0000000407a37223 */ /* 0x040fe200000108a3 */
[-C--:B-1----:R-:W-:Y:S01]  /*43c0*/  FMUL.FTZ R6, R2, R0.reuse ;  /* 0x0000000002067220 */ /* 0x082fe20000410000 */
[C---:B------:R-:W-:Y:S02]  /*43d0*/  FFMA.FTZ R5, R7.reuse, R5, R146 ;  /* 0x0000000507057223 */ /* 0x040fe40000010092 */
[----:B------:R-:W-:Y:S01]  /*43e0*/  @P4 FADD.FTZ R144, R144, R163 ;  /* 0x000000a390904221 */ /* 0x000fe20000010000 */
[-C--:B0-----:R-:W-:Y:S01]  /*43f0*/  FMUL.FTZ R4, R2, R3.reuse ;  /* 0x0000000302047220 */ /* 0x081fe20000410000 */
        /* <DEDUP_REMOVED lines=10> */
[C---:B-1----:R-:W-:Y:S01]  /*44a0*/  FMUL.FTZ R5, R179.reuse, R0 ;  /* 0x00000000b3057220 */ /* 0x042fe20000410000 */
[----:B---3--:R-:W-:-:S03]  /*44b0*/  FMUL.FTZ R3, R179, R2 ;  /* 0x00000002b3037220 */ /* 0x008fc60000410000 */
[----:B------:R-:W-:Y:S01]  /*44c0*/  FFMA.FTZ R2, R7, R2, R5 ;  /* 0x0000000207027223 */ /* 0x000fe20000010005 */
[----:B-----5:R-:W-:Y:S01]  /*44d0*/  FMUL.FTZ R5, R43, R176 ;  /* 0x000000b02b057220 */ /* 0x020fe20000410000 */
[-C--:B----4-:R-:W-:Y:S01]  /*44e0*/  FMUL.FTZ R189, R179, R4.reuse ;  /* 0x00000004b3bd7220 */ /* 0x090fe20000410000 */
[----:B------:R-:W-:Y:S01]  /*44f0*/  FFMA.FTZ R163, R7, R4, -R146 ;  /* 0x0000000407a37223 */ /* 0x000fe20000010892 */
[-C--:B------:R-:W-:Y:S01]  /*4500*/  FMUL.FTZ R4, R42, R169.reuse ;  /* 0x000000a92a047220 */ /* 0x080fe20000410000 */
[----:B------:R-:W-:Y:S01]  /*4510*/  FSEL R146, R179, R2, !P4 ;  /* 0x00000002b3927208 */ /* 0x000fe20006000000 */
[C---:B------:R-:W-:Y:S01]  /*4520*/  FFMA.FTZ R189, R7.reuse, R6, R189 ;  /* 0x0000000607bd7223 */ /* 0x040fe200000100bd */
[----:B------:R-:W-:Y:S01]  /*4530*/  @P4 FFMA.FTZ R7, R7, R0, -R3 ;  /* 0x0000000007074223 */ /* 0x000fe20000010803 */
[----:B------:R-:W-:Y:S01]  /*4540*/  @P4 FADD.FTZ R144, R144, R163 ;  /* 0x000000a390904221 */ /* 0x000fe20000010000 */
[----:B------:R-:W-:Y:S01]  /*4550*/  FADD.FTZ R0, R46, R46 ;  /* 0x0000002e2e007221 */ /* 0x000fe20000010000 */
[C---:B------:R-:W-:Y:S01]  /*4560*/  FMUL.FTZ R163, R43.reuse, R169 ;  /* 0x000000a92ba37220 */ /* 0x040fe20000410000 */
[-C--:B------:R-:W-:Y:S01]  /*4570*/  FFMA.FTZ R179, R43, R171.reuse, R4 ;  /* 0x000000ab2bb37223 */ /* 0x080fe20000010004 */
[C---:B------:R-:W-:Y:S01]  /*4580*/  FMUL.FTZ R4, R42.reuse, R176 ;  /* 0x000000b02a047220 */ /* 0x040fe20000410000 */
[----:B------:R-:W-:Y:S01]  /*4590*/  FADD.FTZ R2, R47, R47 ;  /* 0x0000002f2f027221 */ /* 0x000fe20000010000 */
[----:B------:R-:W-:Y:S01]  /*45a0*/  FFMA.FTZ R191, R42, R171, -R163 ;  /* 0x000000ab2abf7223 */ /* 0x000fe200000108a3 */
[----:B------:R-:W-:Y:S01]  /*45b0*/  FMUL.FTZ R190, R0, R179 ;  /* 0x000000b300be7220 */ /* 0x000fe20000410000 */
[-C--:B------:R-:W-:Y:S01]  /*45c0*/  FFMA.FTZ R5, R42, R166.reuse, -R5 ;  /* 0x000000a62a057223 */ /* 0x080fe20000010805 */
[----:B------:R-:W-:Y:S01]  /*45d0*/  FFMA.FTZ R163, R43, R166, R4 ;  /* 0x000000a62ba37223 */ /* 0x000fe20000010004 */
[----:B------:R-:W-:Y:S01]  /*45e0*/  FMUL.FTZ R191, R0, R191 ;  /* 0x000000bf00bf7220 */ /* 0x000fe20000410000 */
[CC--:B------:R-:W-:Y:S01]  /*45f0*/  FMUL.FTZ R179, R187.reuse, R190.reuse ;  /* 0x000000bebbb37220 */ /* 0x0c0fe20000410000 */
[----:B------:R-:W-:Y:S01]  /*4600*/  @P4 FADD.FTZ R124, R124, R189 ;  /* 0x000000bd7c7c4221 */ /* 0x000fe20000010000 */
[----:B------:R-:W-:Y:S01]  /*4610*/  FMUL.FTZ R4, R186, R190 ;  /* 0x000000beba047220 */ /* 0x000fe20000410000 */
[----:B------:R-:W-:Y:S01]  /*4620*/  FMUL.FTZ R189, R2, R5 ;  /* 0x0000000502bd7220 */ /* 0x000fe20000410000 */
[----:B------:R-:W-:Y:S01]  /*4630*/  FFMA.FTZ R6, R186, R191, -R179 ;  /* 0x000000bfba067223 */ /* 0x000fe200000108b3 */
[----:B------:R-:W-:Y:S01]  /*4640*/  FMUL.FTZ R184, R2, R163 ;  /* 0x000000a302b87220 */ /* 0x000fe20000410000 */
[----:B------:R-:W-:Y:S01]  /*4650*/  FFMA.FTZ R163, -R187, R191, -R4 ;  /* 0x000000bfbba37223 */ /* 0x000fe20000010904 */
[----:B------:R-:W0:Y:S01]  /*4660*/  SHFL.UP PT, R158, R124, 0x4, RZ ;  /* 0x048000007c9e7989 */ /* 0x000e2200000e00ff */
[----:B------:R-:W-:Y:S01]  /*4670*/  FADD.FTZ R162, R189, R6 ;  /* 0x00000006bda27221 */ /* 0x000fe20000010000 */
[-C--:B------:R-:W-:Y:S01]  /*4680*/  FMUL.FTZ R4, R42, R183.reuse ;  /* 0x000000b72a047220 */ /* 0x080fe20000410000 */
[----:B------:R-:W-:Y:S01]  /*4690*/  FADD.FTZ R163, -R184, R163 ;  /* 0x000000a3b8a37221 */ /* 0x000fe20000010100 */
[----:B------:R-:W1:Y:S01]  /*46a0*/  SHFL.UP PT, R6, R7, 0x4, RZ ;  /* 0x0480000007067989 */ /* 0x000e6200000e00ff */
[C---:B------:R-:W-:Y:S01]  /*46b0*/  FMUL.FTZ R5, R43.reuse, R183 ;  /* 0x000000b72b057220 */ /* 0x040fe20000410000 */
[----:B------:R-:W-:Y:S01]  /*46c0*/  FFMA.FTZ R182, R43, R167, R4 ;  /* 0x000000a72bb67223 */ /* 0x000fe20000010004 */
[C---:B------:R-:W-:Y:S01]  /*46d0*/  FMUL.FTZ R179, R181.reuse, -R163 ;  /* 0x800000a3b5b37220 */ /* 0x040fe20000410000 */
[----:B------:R-:W3:Y:S01]  /*46e0*/  SHFL.UP PT, R156, R144, 0x4, RZ ;  /* 0x04800000909c7989 */ /* 0x000ee200000e00ff */
[----:B------:R-:W-:Y:S01]  /*46f0*/  FADD.FTZ R3, R48, R48 ;  /* 0x0000003030037221 */ /* 0x000fe20000010000 */
[-C--:B------:R-:W-:Y:S01]  /*4700*/  FMUL.FTZ R164, R181, -R162.reuse ;  /* 0x800000a2b5a47220 */ /* 0x080fe20000410000 */
        /* <DEDUP_REMOVED lines=10> */
[----:B------:R-:W-:-:S03]  /*47b0*/  FMUL.FTZ R164, R178, -R162 ;  /* 0x800000a2b2a47220 */ /* 0x000fc60000410000 */
[C---:B------:R-:W-:Y:S01]  /*47c0*/  FFMA.FTZ R203, R177.reuse, R162, -R4 ;  /* 0x000000a2b1cb7223 */ /* 0x040fe20000010804 */
[----:B------:R-:W-:Y:S01]  /*47d0*/  FFMA.FTZ R205, R177, R163, R164 ;  /* 0x000000a3b1cd7223 */ /* 0x000fe200000100a4 */
[C---:B0-----:R-:W-:Y:S01]  /*47e0*/  FMUL.FTZ R4, R146.reuse, R158 ;  /* 0x0000009e92047220 */ /* 0x041fe20000410000 */
[----:B-1----:R-:W-:Y:S01]  /*47f0*/  FMUL.FTZ R163, R146, R6 ;  /* 0x0000000692a37220 */ /* 0x002fe20000410000 */
[----:B------:R-:W-:Y:S01]  /*4800*/  FADD.FTZ R164, R50, R50 ;  /* 0x0000003232a47221 */ /* 0x000fe20000010000 */
[CC--:B---3--:R-:W-:Y:S01]  /*4810*/  FMUL.FTZ R199, R146.reuse, R156.reuse ;  /* 0x0000009c92c77220 */ /* 0x0c8fe20000410000 */
[----:B------:R-:W-:Y:S01]  /*4820*/  FFMA.FTZ R197, R7, R156, -R4 ;  /* 0x0000009c07c57223 */ /* 0x000fe20000010804 */
[----:B------:R-:W-:Y:S01]  /*4830*/  FADD.FTZ R4, R49, R49 ;  /* 0x0000003131047221 */ /* 0x000fe20000010000 */
[-C--:B----4-:R-:W-:Y:S01]  /*4840*/  FMUL.FTZ R5, R146, R154.reuse ;  /* 0x0000009a92057220 */ /* 0x090fe20000410000 */
[C---:B------:R-:W-:Y:S01]  /*4850*/  FFMA.FTZ R201, R7.reuse, R154, R163 ;  /* 0x0000009a07c97223 */ /* 0x040fe200000100a3 */
[C---:B------:R-:W-:Y:S01]  /*4860*/  FFMA.FTZ R199, R7.reuse, R158, R199 ;  /* 0x0000009e07c77223 */ /* 0x040fe200000100c7 */
[----:B------:R-:W-:Y:S01]  /*4870*/  @P4 FADD.FTZ R144, R144, R197 ;  /* 0x000000c590904221 */ /* 0x000fe20000010000 */
[----:B------:R-:W-:Y:S01]  /*4880*/  @P4 FFMA.FTZ R7, R7, R6, -R5 ;  /* 0x0000000607074223 */ /* 0x000fe20000010805 */
[-C--:B------:R-:W-:Y:S01]  /*4890*/  FMUL.FTZ R6, R42, R160.reuse ;  /* 0x000000a02a067220 */ /* 0x080fe20000410000 */
[C---:B------:R-:W-:Y:S01]  /*48a0*/  FMUL.FTZ R5, R43.reuse, R160 ;  /* 0x000000a02b057220 */ /* 0x040fe20000410000 */
[----:B------:R-:W-:Y:S01]  /*48b0*/  @P4 FADD.FTZ R124, R124, R199 ;  /* 0x000000c77c7c4221 */ /* 0x000fe20000010000 */
[----:B------:R-:W-:Y:S01]  /*48c0*/  FSEL R201, R146, R201, !P4 ;  /* 0x000000c992c97208 */ /* 0x000fe20006000000 */
[CC--:B------:R-:W-:Y:S01]  /*48d0*/  FFMA.FTZ R163, R43.reuse, R150.reuse, R6 ;  /* 0x000000962ba37223 */ /* 0x0c0fe20000010006 */
[C---:B------:R-:W-:Y:S01]  /*48e0*/  FFMA.FTZ R5, R42.reuse, R150, -R5 ;  /* 0x000000962a057223 */ /* 0x040fe20000010805 */
[----:B------:R-:W-:Y:S01]  /*48f0*/  SHFL.UP PT, R156, R144, 0x8, RZ ;  /* 0x05000000909c7989 */ /* 0x000fe200000e00ff */
[----:B------:R-:W-:Y:S01]  /*4900*/  FMUL.FTZ R6, R42, R185 ;  /* 0x000000b92a067220 */ /* 0x000fe20000410000 */
[C---:B------:R-:W-:Y:S01]  /*4910*/  FMUL.FTZ R172, R4.reuse, R163 ;  /* 0x000000a304ac7220 */ /* 0x040fe20000410000 */
[----:B------:R-:W-:Y:S01]  /*4920*/  FMUL.FTZ R174, R4, R5 ;  /* 0x0000000504ae7220 */ /* 0x000fe20000410000 */
[----:B------:R-:W0:Y:S01]  /*4930*/  SHFL.UP PT, R158, R124, 0x8, RZ ;  /* 0x050000007c9e7989 */ /* 0x000e2200000e00ff */
[C---:B------:R-:W-:Y:S01]  /*4940*/  FMUL.FTZ R5, R43.reuse, R185 ;  /* 0x000000b92b057220 */ /* 0x040fe20000410000 */
[----:B------:R-:W-:Y:S01]  /*4950*/  FADD.FTZ R168, -R172, R205 ;  /* 0x000000cdaca87221 */ /* 0x000fe20000010100 */
[----:B------:R-:W-:Y:S01]  /*4960*/  FADD.FTZ R162, R174, R203 ;  /* 0x000000cbaea27221 */ /* 0x000fe20000010000 */
[----:B------:R-:W1:Y:S01]  /*4970*/  SHFL.UP PT, R146, R7, 0x8, RZ ;  /* 0x0500000007927989 */ /* 0x000e6200000e00ff */
[-C--:B------:R-:W-:Y:S01]  /*4980*/  FFMA.FTZ R163, R43, R165.reuse, R6 ;  /* 0x000000a52ba37223 */ /* 0x080fe20000010006 */
[C---:B------:R-:W-:Y:S01]  /*4990*/  FMUL.FTZ R170, R175.reuse, -R168 ;  /* 0x800000a8afaa7220 */ /* 0x040fe20000410000 */
[-C--:B------:R-:W-:Y:S01]  /*49a0*/  FMUL.FTZ R199, R175, -R162.reuse ;  /* 0x800000a2afc77220 */ /* 0x080fe20000410000 */
[----:B------:R-:W3:Y:S01]  /*49b0*/  SHFL.UP PT, R154, R201, 0x8, RZ ;  /* 0x05000000c99a7989 */ /* 0x000ee200000e00ff */
[----:B------:R-:W-:Y:S01]  /*49c0*/  FFMA.FTZ R5, R42, R165, -R5 ;  /* 0x000000a52a057223 */ /* 0x000fe20000010805 */
        /* <DEDUP_REMOVED lines=8> */
[----:B------:R-:W-:Y:S01]  /*4a50*/  FMUL.FTZ R5, R159, -R6 ;  /* 0x800000069f057220 */ /* 0x000fe20000410000 */
[----:B0-----:R-:W-:Y:S02]  /*4a60*/  FMUL.FTZ R197, R201, R158 ;  /* 0x0000009ec9c57220 */ /* 0x001fe40000410000 */
[C---:B------:R-:W-:Y:S01]  /*4a70*/  FFMA.FTZ R203, R161.reuse, R6, -R192 ;  /* 0x00000006a1cb7223 */ /* 0x040fe200000108c0 */
[----:B------:R-:W-:Y:S01]  /*4a80*/  FFMA.FTZ R205, R161, R162, R5 ;  /* 0x000000a2a1cd7223 */ /* 0x000fe20000010005 */
[C---:B------:R-:W-:Y:S01]  /*4a90*/  FMUL.FTZ R6, R201.reuse, R156 ;  /* 0x0000009cc9067220 */ /* 0x040fe20000410000 */
[----:B-1----:R-:W-:Y:S01]  /*4aa0*/  FMUL.FTZ R163, R201, R146 ;  /* 0x00000092c9a37220 */ /* 0x002fe20000410000 */
[C---:B------:R-:W-:Y:S02]  /*4ab0*/  FFMA.FTZ R197, R7.reuse, R156, -R197 ;  /* 0x0000009c07c57223 */ /* 0x040fe400000108c5 */
[----:B------:R-:W-:Y:S01]  /*4ac0*/  FFMA.FTZ R199, R7, R158, R6 ;  /* 0x0000009e07c77223 */ /* 0x000fe20000010006 */
[-C--:B---3--:R-:W-:Y:S01]  /*4ad0*/  FMUL.FTZ R5, R201, R154.reuse ;  /* 0x0000009ac9057220 */ /* 0x088fe20000410000 */
[----:B------:R-:W-:Y:S01]  /*4ae0*/  FFMA.FTZ R154, R7, R154, R163 ;  /* 0x0000009a079a7223 */ /* 0x000fe200000100a3 */
[----:B--2---:R-:W-:Y:S01]  /*4af0*/  FMUL.FTZ R163, R187, -R44 ;  /* 0x8000002cbba37220 */ /* 0x004fe20000410000 */
[----:B------:R-:W-:Y:S01]  /*4b00*/  @P4 FADD.FTZ R144, R144, R197 ;  /* 0x000000c590904221 */ /* 0x000fe20000010000 */
[----:B------:R-:W-:Y:S01]  /*4b10*/  @P4 FFMA.FTZ R7, R7, R146, -R5 ;  /* 0x0000009207074223 */ /* 0x000fe20000010805 */
[-C--:B------:R-:W-:Y:S01]  /*4b20*/  FMUL.FTZ R197, R187, R45.reuse ;  /* 0x0000002dbbc57220 */ /* 0x080fe20000410000 */
[----:B------:R-:W-:Y:S01]  /*4b30*/  FSEL R154, R201, R154, !P4 ;  /* 0x0000009ac99a7208 */ /* 0x000fe20006000000 */
[----:B------:R-:W-:Y:S01]  /*4b40*/  FFMA.FTZ R158, R186, -R45, R163 ;  /* 0x8000002dba9e7223 */ /* 0x000fe200000100a3 */
[----:B------:R-:W-:Y:S01]  /*4b50*/  @P4 FADD.FTZ R124, R124, R199 ;  /* 0x000000c77c7c4221 */ /* 0x000fe20000010000 */
[----:B------:R-:W0:Y:S01]  /*4b60*/  SHFL.UP PT, R146, R7, 0x10, RZ ;  /* 0x0600000007927989 */ /* 0x000e2200000e00ff */
[----:B------:R-:W-:Y:S01]  /*4b70*/  FFMA.FTZ R197, R186, R44, -R197 ;  /* 0x0000002cbac57223 */ /* 0x000fe200000108c5 */
[----:B------:R-:W-:Y:S01]  /*4b80*/  FMUL.FTZ R6, R42, R148 ;  /* 0x000000942a067220 */ /* 0x000fe20000410000 */
[C---:B------:R-:W-:Y:S01]  /*4b90*/  FMUL.FTZ R199, R181.reuse, -R158 ;  /* 0x8000009eb5c77220 */ /* 0x040fe20000410000 */
[----:B------:R-:W1:Y:S01]  /*4ba0*/  SHFL.UP PT, R162, R154, 0x10, RZ ;  /* 0x060000009aa27989 */ /* 0x000e6200000e00ff */
[-C--:B------:R-:W-:Y:S01]  /*4bb0*/  FMUL.FTZ R201, R181, -R197.reuse ;  /* 0x800000c5b5c97220 */ /* 0x080fe20000410000 */
[----:B------:R-:W-:Y:S01]  /*4bc0*/  FADD.FTZ R5, R51, R51 ;  /* 0x0000003333057221 */ /* 0x000fe20000010000 */
[C---:B------:R-:W-:Y:S01]  /*4bd0*/  FMUL.FTZ R163, R43.reuse, R148 ;  /* 0x000000942ba37220 */ /* 0x040fe20000410000 */
[----:B------:R-:W-:Y:S01]  /*4be0*/  FFMA.FTZ R6, R43, R142, R6 ;  /* 0x0000008e2b067223 */ /* 0x000fe20000010006 */
[C---:B------:R-:W-:Y:S01]  /*4bf0*/  FFMA.FTZ R199, R180.reuse, R197, -R199 ;  /* 0x000000c5b4c77223 */ /* 0x040fe200000108c7 */
[----:B------:R-:W2:Y:S01]  /*4c00*/  SHFL.UP PT, R194, R124, 0x10, RZ ;  /* 0x060000007cc27989 */ /* 0x000ea200000e00ff */
[----:B------:R-:W-:Y:S01]  /*4c10*/  FFMA.FTZ R201, R180, R158, R201 ;  /* 0x0000009eb4c97223 */ /* 0x000fe200000100c9 */
[----:B------:R-:W-:Y:S01]  /*4c20*/  FFMA.FTZ R156, R42, R142, -R163 ;  /* 0x0000008e2a9c7223 */ /* 0x000fe200000108a3 */
[C---:B------:R-:W-:Y:S01]  /*4c30*/  FMUL.FTZ R158, R5.reuse, R6 ;  /* 0x00000006059e7220 */ /* 0x040fe20000410000 */
[----:B------:R-:W3:Y:S01]  /*4c40*/  SHFL.UP PT, R192, R144, 0x10, RZ ;  /* 0x0600000090c07989 */ /* 0x000ee200000e00ff */
[C---:B------:R-:W-:Y:S01]  /*4c50*/  FMUL.FTZ R196, R178.reuse, -R199 ;  /* 0x800000c7b2c47220 */ /* 0x040fe20000410000 */
[----:B------:R-:W-:Y:S01]  /*4c60*/  FMUL.FTZ R156, R5, R156 ;  /* 0x0000009c059c7220 */ /* 0x000fe20000410000 */
        /* <DEDUP_REMOVED lines=11> */
[C---:B0-----:R-:W-:Y:S01]  /*4d20*/  FMUL.FTZ R6, R154.reuse, R146 ;  /* 0x000000929a067220 */ /* 0x041fe20000410000 */
[----:B------:R-:W-:Y:S01]  /*4d30*/  FFMA.FTZ R203, R153, R202, R163 ;  /* 0x000000ca99cb7223 */ /* 0x000fe200000100a3 */
[----:B-1----:R-:W-:Y:S01]  /*4d40*/  FMUL.FTZ R163, R154, R162 ;  /* 0x000000a29aa37220 */ /* 0x002fe20000410000 */
[----:B------:R-:W-:Y:S01]  /*4d50*/  FMUL.FTZ R196, R175, -R196 ;  /* 0x800000c4afc47220 */ /* 0x000fe20000410000 */
[----:B------:R-:W-:Y:S01]  /*4d60*/  FFMA.FTZ R201, R7, R162, R6 ;  /* 0x000000a207c97223 */ /* 0x000fe20000010006 */
[----:B------:R-:W-:Y:S01]  /*4d70*/  FADD.FTZ R6, R52, R52 ;  /* 0x0000003434067221 */ /* 0x000fe20000010000 */
[----:B--2---:R-:W-:Y:S01]  /*4d80*/  FMUL.FTZ R197, R154, R194 ;  /* 0x000000c29ac57220 */ /* 0x004fe20000410000 */
[----:B------:R-:W-:-:S02]  /*4d90*/  FFMA.FTZ R196, R173, R198, R196 ;  /* 0x000000c6adc47223 */ /* 0x000fc400000100c4 */
[C---:B------:R-:W-:Y:S01]  /*4da0*/  FSEL R201, R154.reuse, R201, !P4 ;  /* 0x000000c99ac97208 */ /* 0x040fe20006000000 */
[-C--:B---3--:R-:W-:Y:S01]  /*4db0*/  FMUL.FTZ R199, R154, R192.reuse ;  /* 0x000000c09ac77220 */ /* 0x088fe20000410000 */
[C---:B------:R-:W-:Y:S01]  /*4dc0*/  FFMA.FTZ R197, R7.reuse, R192, -R197 ;  /* 0x000000c007c57223 */ /* 0x040fe200000108c5 */
[----:B------:R0:W-:Y:S02]  /*4dd0*/  SHFL.IDX PT, R198, R11, RZ, 0x1f ;  /* 0x00001fff0bc67589 */ /* 0x0001e400000e0000 */
[C---:B------:R-:W-:Y:S01]  /*4de0*/  FFMA.FTZ R199, R7.reuse, R194, R199 ;  /* 0x000000c207c77223 */ /* 0x040fe200000100c7 */
[----:B------:R-:W-:Y:S01]  /*4df0*/  @P4 FFMA.FTZ R7, R7, R146, -R163 ;  /* 0x0000009207074223 */ /* 0x000fe200000108a3 */
[----:B------:R-:W1:Y:S01]  /*4e00*/  SHFL.UP PT, R201, R201, 0x1, RZ ;  /* 0x04200000c9c97989 */ /* 0x000e6200000e00ff */
[----:B------:R-:W-:Y:S01]  /*4e10*/  @P4 FADD.FTZ R144, R144, R197 ;  /* 0x000000c590904221 */ /* 0x000fe20000010000 */
[-C--:B------:R-:W-:Y:S01]  /*4e20*/  FMUL.FTZ R146, R42, R195.reuse ;  /* 0x000000c32a927220 */ /* 0x080fe20000410000 */
[C---:B------:R-:W-:Y:S01]  /*4e30*/  FMUL.FTZ R163, R43.reuse, R195 ;  /* 0x000000c32ba37220 */ /* 0x040fe20000410000 */
[----:B------:R2:W3:Y:S01]  /*4e40*/  SHFL.IDX PT, R154, R10, RZ, 0x1f ;  /* 0x00001fff0a9a7589 */ /* 0x0004e200000e0000 */
[----:B------:R-:W-:Y:S01]  /*4e50*/  @P4 FADD.FTZ R124, R124, R199 ;  /* 0x000000c77c7c4221 */ /* 0x000fe20000010000 */
[-C--:B------:R-:W-:Y:S01]  /*4e60*/  FFMA.FTZ R197, R43, R193.reuse, R146 ;  /* 0x000000c12bc57223 */ /* 0x080fe20000010092 */
[----:B------:R-:W-:Y:S01]  /*4e70*/  FFMA.FTZ R163, R42, R193, -R163 ;  /* 0x000000c12aa37223 */ /* 0x000fe200000108a3 */
[----:B------:R-:W4:Y:S01]  /*4e80*/  SHFL.UP PT, R7, R7, 0x1, RZ ;  /* 0x0420000007077989 */ /* 0x000f2200000e00ff */
[C---:B0-----:R-:W-:Y:S01]  /*4e90*/  FMUL.FTZ R11, R159.reuse, -R200 ;  /* 0x800000c89f0b7220 */ /* 0x041fe20000410000 */
[C---:B------:R-:W-:Y:S01]  /*4ea0*/  FMUL.FTZ R162, R6.reuse, R197 ;  /* 0x000000c506a27220 */ /* 0x040fe20000410000 */
[----:B------:R-:W-:Y:S01]  /*4eb0*/  FMUL.FTZ R163, R6, R163 ;  /* 0x000000a306a37220 */ /* 0x000fe20000410000 */
[----:B------:R-:W0:Y:S01]  /*4ec0*/  SHFL.UP PT, R144, R144, 0x1, RZ ;  /* 0x0420000090907989 */ /* 0x000e2200000e00ff */
[-C--:B--2---:R-:W-:Y:S01]  /*4ed0*/  FMUL.FTZ R10, R159, -R196.reuse ;  /* 0x800000c49f0a7220 */ /* 0x084fe20000410000 */
[----:B------:R-:W-:Y:S01]  /*4ee0*/  FADD.FTZ R203, -R162, R203 ;  /* 0x000000cba2cb7221 */ /* 0x000fe20000010100 */
[----:B------:R-:W-:Y:S01]  /*4ef0*/  FFMA.FTZ R196, R161, R196, R11 ;  /* 0x000000c4a1c47223 */ /* 0x000fe2000001000b */
[----:B------:R-:W2:Y:S01]  /*4f00*/  SHFL.UP PT, R124, R124, 0x1, RZ ;  /* 0x042000007c7c7989 */ /* 0x000ea200000e00ff */
[----:B------:R-:W-:Y:S01]  /*4f10*/  FADD.FTZ R204, R163, R204 ;  /* 0x000000cca3cc7221 */ /* 0x000fe20000010000 */
[CC--:B------:R-:W-:Y:S01]  /*4f20*/  FMUL.FTZ R192, R152.reuse, -R203.reuse ;  /* 0x800000cb98c07220 */ /* 0x0c0fe20000410000 */
[----:B------:R-:W-:Y:S01]  /*4f30*/  FFMA.FTZ R10, R161, R200, -R10 ;  /* 0x000000c8a10a7223 */ /* 0x000fe2000001080a */
[----:B------:R-:W-:Y:S01]  /*4f40*/  FMUL.FTZ R11, R157, -R196 ;  /* 0x800000c49d0b7220 */ /* 0x000fe20000410000 */
[CC--:B------:R-:W-:Y:S01]  /*4f50*/  FMUL.FTZ R194, R152.reuse, -R204.reuse ;  /* 0x800000cc98c27220 */ /* 0x0c0fe20000410000 */
[----:B------:R-:W-:Y:S01]  /*4f60*/  FFMA.FTZ R199, R155, R204, -R192 ;  /* 0x000000cc9bc77223 */ /* 0x000fe200000108c0 */
[-C--:B------:R-:W-:Y:S01]  /*4f70*/  FMUL.FTZ R146, R157, -R10.reuse ;  /* 0x8000000a9d927220 */ /* 0x080fe20000410000 */
[----:B------:R-:W-:Y:S01]  /*4f80*/  FFMA.FTZ R192, R153, R10, -R11 ;  /* 0x0000000a99c07223 */ /* 0x000fe2000001080b */
[----:B-1----:R-:W-:Y:S01]  /*4f90*/  FMUL.FTZ R10, R201, R198 ;  /* 0x000000c6c90a7220 */ /* 0x002fe20000410000 */
[----:B------:R-:W-:Y:S01]  /*4fa0*/  FFMA.FTZ R203, R155, R203, R194 ;  /* 0x000000cb9bcb7223 */ /* 0x000fe200000100c2 */
[----:B------:R-:W-:Y:S01]  /*4fb0*/  FFMA.FTZ R146, R153, R196, R146 ;  /* 0x000000c499927223 */ /* 0x000fe20000010092 */
[----:B---3--:R-:W-:Y:S01]  /*4fc0*/  FMUL.FTZ R201, R201, R154 ;  /* 0x0000009ac9c97220 */ /* 0x008fe20000410000 */
[----:B------:R-:W-:-:S02]  /*4fd0*/  FMUL.FTZ R197, R152, -R192 ;  /* 0x800000c098c57220 */ /* 0x000fc40000410000 */
[----:B------:R-:W-:Y:S01]  /*4fe0*/  FMUL.FTZ R194, R152, -R146 ;  /* 0x8000009298c27220 */ /* 0x000fe20000410000 */
[C---:B----4-:R-:W-:Y:S01]  /*4ff0*/  FFMA.FTZ R11, R7.reuse, R154, -R10 ;  /* 0x0000009a070b7223 */ /* 0x050fe2000001080a */
[----:B------:R-:W-:Y:S01]  /*5000*/  FFMA.FTZ R201, R7, R198, R201 ;  /* 0x000000c607c97223 */ /* 0x000fe200000100c9 */
[-C--:B------:R-:W-:Y:S01]  /*5010*/  FMUL.FTZ R10, R42, R140.reuse ;  /* 0x0000008c2a0a7220 */ /* 0x080fe20000410000 */
[----:B------:R-:W-:Y:S01]  /*5020*/  FADD.FTZ R7, R53, R53 ;  /* 0x0000003535077221 */ /* 0x000fe20000010000 */
[----:B0-----:R-:W-:Y:S01]  /*5030*/  @P3 FADD.FTZ R154, R144, R11 ;  /* 0x0000000b909a3221 */ /* 0x001fe20000010000 */
[C---:B------:R-:W-:Y:S01]  /*5040*/  FMUL.FTZ R11, R43.reuse, R140 ;  /* 0x0000008c2b0b7220 */ /* 0x040fe20000410000 */
[----:B------:R-:W-:Y:S01]  /*5050*/  FFMA.FTZ R10, R43, R132, R10 ;  /* 0x000000842b0a7223 */ /* 0x000fe2000001000a */
[C---:B------:R-:W-:Y:S01]  /*5060*/  FFMA.FTZ R192, R155.reuse, R192, -R194 ;  /* 0x000000c09bc07223 */ /* 0x040fe200000108c2 */
[----:B--2---:R-:W-:Y:S01]  /*5070*/  @P3 FADD.FTZ R198, R124, R201 ;  /* 0x000000c97cc63221 */ /* 0x004fe20000010000 */
[----:B------:R-:W-:Y:S01]  /*5080*/  FFMA.FTZ R144, R42, R132, -R11 ;  /* 0x000000842a907223 */ /* 0x000fe2000001080b */
[----:B------:R-:W-:Y:S01]  /*5090*/  ISETP.NE.AND P3, PT, R188, 0x1f, PT ;  /* 0x0000001fbc00780c */ /* 0x000fe20003f65270 */
[----:B------:R-:W-:Y:S01]  /*50a0*/  FFMA.FTZ R194, R155, R146, R197 ;  /* 0x000000929bc27223 */ /* 0x000fe200000100c5 */
        /* <DEDUP_REMOVED lines=8> */
[----:B------:R0:W1:Y:S04]  /*5130*/  SHFL.DOWN PT, R10, R192, 0x1, 0x1f ;  /* 0x08201f00c00a7f89 */ /* 0x00006800000e0000 */
[----:B------:R0:W2:Y:S04]  /*5140*/  SHFL.DOWN PT, R124, R194, 0x1, 0x1f ;  /* 0x08201f00c27c7f89 */ /* 0x0000a800000e0000 */
[----:B------:R0:W3:Y:S04]  /*5150*/  SHFL.DOWN PT, R201, R196, 0x1, 0x1f ;  /* 0x08201f00c4c97f89 */ /* 0x0000e800000e0000 */
[----:B------:R0:W4:Y:S01]  /*5160*/  SHFL.DOWN PT, R8, R197, 0x1, 0x1f ;  /* 0x08201f00c5087f89 */ /* 0x00012200000e0000 */
[----:B------:R-:W-:Y:S05]  /*5170*/  @!P3 BRA `(.L_x_15724) ;  /* 0x00000000002cb947 */ /* 0x000fea0003800000 */
[C---:B----4-:R-:W-:Y:S01]  /*5180*/  FMUL.FTZ R199, R194.reuse, R8 ;  /* 0x00000008c2c77220 */ /* 0x050fe20000410000 */
[C---:B--2---:R-:W-:Y:S01]  /*5190*/  FMUL.FTZ R11, R194.reuse, R124 ;  /* 0x0000007cc20b7220 */ /* 0x044fe20000410000 */
[-C--:B---3--:R-:W-:Y:S02]  /*51a0*/  FMUL.FTZ R203, R194, R201.reuse ;  /* 0x000000c9c2cb7220 */ /* 0x088fe40000410000 */
[----:B------:R-:W-:Y:S01]  /*51b0*/  FFMA.FTZ R201, R192, R201, -R199 ;  /* 0x000000c9c0c97223 */ /* 0x000fe200000108c7 */
[C---:B-1----:R-:W-:Y:S01]  /*51c0*/  FMUL.FTZ R199, R10.reuse, R194 ;  /* 0x000000c20ac77220 */ /* 0x042fe20000410000 */
[----:B------:R-:W-:Y:S01]  /*51d0*/  FFMA.FTZ R11, R10, R192, -R11 ;  /* 0x000000c00a0b7223 */ /* 0x000fe2000001080b */
[----:B------:R-:W-:Y:S01]  /*51e0*/  FFMA.FTZ R8, R192, R8, R203 ;  /* 0x00000008c0087223 */ /* 0x000fe200000100cb */
[----:B0-----:R-:W-:Y:S01]  /*51f0*/  FADD.FTZ R196, R196, R201 ;  /* 0x000000c9c4c47221 */ /* 0x001fe20000010000 */
[----:B------:R-:W-:Y:S02]  /*5200*/  FFMA.FTZ R194, R192, R124, R199 ;  /* 0x0000007cc0c27223 */ /* 0x000fe400000100c7 */
[----:B------:R-:W-:Y:S01]  /*5210*/  FADD.FTZ R197, R197, R8 ;  /* 0x00000008c5c57221 */ /* 0x000fe20000010000 */
[----:B------:R-:W-:-:S07]  /*5220*/  MOV R192, R11 ;  /* 0x0000000b00c07202 */ /* 0x000fce0000000f00 */
.L_x_15724:
[----:B------:R-:W-:Y:S05]  /*5230*/  BSYNC B0 ;  /* 0x0000000000007941 */ /* 0x000fea0003800000 */
.L_x_15723:
[----:B------:R-:W-:Y:S01]  /*5240*/  ISETP.GT.U32.AND P3, PT, R188, 0x1d, PT ;  /* 0x0000001dbc00780c */ /* 0x000fe20003f64070 */
[----:B------:R-:W-:Y:S01]  /*5250*/  FADD.FTZ R151, R151, R154 ;  /* 0x0000009a97977221 */ /* 0x000fe20000010000 */
[----:B--2---:R-:W-:Y:S01]  /*5260*/  FADD.FTZ R124, RZ, R9 ;  /* 0x00000009ff7c7221 */ /* 0x004fe20000010000 */
[----:B-1----:R1:W2:Y:S01]  /*5270*/  SHFL.DOWN PT, R10, R192, 0x2, 0x1f ;  /* 0x08401f00c00a7f89 */ /* 0x0022a200000e0000 */
[----:B------:R-:W-:Y:S01]  /*5280*/  BSSY B0, `(.L_x_15725) ;  /* 0x0000012000007945 */ /* 0x000fe20003800000 */
[C---:B------:R-:W-:Y:S01]  /*5290*/  FMUL.FTZ R205, R140.reuse, R151 ;  /* 0x000000978ccd7220 */ /* 0x040fe20000410000 */
[----:B------:R-:W-:Y:S01]  /*52a0*/  FMUL.FTZ R203, R140, R124 ;  /* 0x0000007c8ccb7220 */ /* 0x000fe20000410000 */
[----:B------:R1:W0:Y:S04]  /*52b0*/  SHFL.DOWN PT, R154, R194, 0x2, 0x1f ;  /* 0x08401f00c29a7f89 */ /* 0x00022800000e0000 */
[----:B------:R1:W0:Y:S04]  /*52c0*/  SHFL.DOWN PT, R199, R196, 0x2, 0x1f ;  /* 0x08401f00c4c77f89 */ /* 0x00022800000e0000 */
[----:B----4-:R1:W4:Y:S01]  /*52d0*/  SHFL.DOWN PT, R8, R197, 0x2, 0x1f ;  /* 0x08401f00c5087f89 */ /* 0x01032200000e0000 */
[----:B------:R-:W-:Y:S05]  /*52e0*/  @P3 BRA `(.L_x_15726) ;  /* 0x00000000002c3947 */ /* 0x000fea0003800000 */
[C---:B----4-:R-:W-:Y:S01]  /*52f0*/  FMUL.FTZ R11, R194.reuse, R8 ;  /* 0x00000008c20b7220 */ /* 0x050fe20000410000 */
[C---:B0-----:R-:W-:Y:S01]  /*5300*/  FMUL.FTZ R9, R194.reuse, R154 ;  /* 0x0000009ac2097220 */ /* 0x041fe20000410000 */
[-C--:B---3--:R-:W-:Y:S02]  /*5310*/  FMUL.FTZ R201, R194, R199.reuse ;  /* 0x000000c7c2c97220 */ /* 0x088fe40000410000 */
[----:B------:R-:W-:Y:S01]  /*5320*/  FFMA.FTZ R199, R192, R199, -R11 ;  /* 0x000000c7c0c77223 */ /* 0x000fe2000001080b */
[-C--:B--2---:R-:W-:Y:S01]  /*5330*/  FMUL.FTZ R11, R194, R10.reuse ;  /* 0x0000000ac20b7220 */ /* 0x084fe20000410000 */
[C---:B------:R-:W-:Y:S01]  /*5340*/  FFMA.FTZ R9, R192.reuse, R10, -R9 ;  /* 0x0000000ac0097223 */ /* 0x040fe20000010809 */
[----:B------:R-:W-:Y:S01]  /*5350*/  FFMA.FTZ R8, R192, R8, R201 ;  /* 0x00000008c0087223 */ /* 0x000fe200000100c9 */
[----:B-1----:R-:W-:Y:S01]  /*5360*/  FADD.FTZ R196, R196, R199 ;  /* 0x000000c7c4c47221 */ /* 0x002fe20000010000 */
[----:B------:R-:W-:Y:S02]  /*5370*/  FFMA.FTZ R194, R192, R154, R11 ;  /* 0x0000009ac0c27223 */ /* 0x000fe4000001000b */
[----:B------:R-:W-:Y:S01]  /*5380*/  FADD.FTZ R197, R197, R8 ;  /* 0x00000008c5c57221 */ /* 0x000fe20000010000 */
[----:B------:R-:W-:-:S07]  /*5390*/  MOV R192, R9 ;  /* 0x0000000900c07202 */ /* 0x000fce0000000f00 */
.L_x_15726:
[----:B------:R-:W-:Y:S05]  /*53a0*/  BSYNC B0 ;  /* 0x0000000000007941 */ /* 0x000fea0003800000 */
.L_x_15725:
[-C--:B--2---:R-:W-:Y:S01]  /*53b0*/  FMUL.FTZ R10, R152, R151.reuse ;  /* 0x00000097980a7220 */ /* 0x084fe20000410000 */
[CC--:B------:R-:W-:Y:S01]  /*53c0*/  FFMA.FTZ R140, R132.reuse, R151.reuse, -R203 ;  /* 0x00000097848c7223 */ /* 0x0c0fe200000108cb */
[-C--:B----4-:R-:W-:Y:S01]  /*53d0*/  FFMA.FTZ R8, R132, R124.reuse, R205 ;  /* 0x0000007c84087223 */ /* 0x090fe200000100cd */
[-C--:B0-----:R-:W-:Y:S01]  /*53e0*/  FMUL.FTZ R154, R42, R124.reuse ;  /* 0x0000007c2a9a7220 */ /* 0x081fe20000410000 */
[-C--:B------:R-:W-:Y:S01]  /*53f0*/  FMUL.FTZ R132, R152, R124.reuse ;  /* 0x0000007c98847220 */ /* 0x080fe20000410000 */
[----:B------:R-:W-:Y:S01]  /*5400*/  FFMA.FTZ R9, R155, R124, R10 ;  /* 0x0000007c9b097223 */ /* 0x000fe2000001000a */
[----:B------:R-:W-:Y:S01]  /*5410*/  ISETP.GT.U32.AND P3, PT, R188, 0x1b, PT ;  /* 0x0000001bbc00780c */ /* 0x000fe20003f64070 */
[-C--:B------:R-:W-:Y:S01]  /*5420*/  FFMA.FTZ R10, R43, R151.reuse, R154 ;  /* 0x000000972b0a7223 */ /* 0x080fe2000001009a */
[-C--:B------:R-:W-:Y:S01]  /*5430*/  FFMA.FTZ R154, R155, R151.reuse, -R132 ;  /* 0x000000979b9a7223 */ /* 0x080fe20000010884 */
[----:B------:R-:W-:Y:S01]  /*5440*/  FADD.FTZ R132, RZ, R9 ;  /* 0x00000009ff847221 */ /* 0x000fe20000010000 */
[----:B------:R-:W-:Y:S01]  /*5450*/  FFMA.FTZ R203, -R7, R8, RZ ;  /* 0x0000000807cb7223 */ /* 0x000fe200000101ff */
[----:B------:R-:W-:Y:S01]  /*5460*/  FMUL.FTZ R11, R43, R124 ;  /* 0x0000007c2b0b7220 */ /* 0x000fe20000410000 */
[----:B------:R-:W-:Y:S01]  /*5470*/  FFMA.FTZ R154, R71, R104, R154 ;  /* 0x00000068479a7223 */ /* 0x000fe2000001009a */
[----:B------:R-:W-:Y:S01]  /*5480*/  FMUL.FTZ R8, R195, R132 ;  /* 0x00000084c3087220 */ /* 0x000fe20000410000 */
[----:B------:R-:W-:Y:S01]  /*5490*/  FFMA.FTZ R199, -R7, R10, -RZ ;  /* 0x0000000a07c77223 */ /* 0x000fe200000109ff */
[----:B------:R-:W-:Y:S01]  /*54a0*/  FFMA.FTZ R198, R42, R151, -R11 ;  /* 0x000000972ac67223 */ /* 0x000fe2000001080b */
[----:B------:R0:W2:Y:S01]  /*54b0*/  SHFL.DOWN PT, R200, R192, 0x4, 0x1f ;  /* 0x08801f00c0c87f89 */ /* 0x0000a200000e0000 */
[----:B------:R-:W-:Y:S01]  /*54c0*/  FFMA.FTZ R10, R193, R154, -R8 ;  /* 0x0000009ac10a7223 */ /* 0x000fe20000010808 */
[----:B------:R-:W-:Y:S01]  /*54d0*/  BSSY B0, `(.L_x_15727) ;  /* 0x0000013000007945 */ /* 0x000fe20003800000 */
[C---:B---3--:R-:W-:Y:S01]  /*54e0*/  FFMA.FTZ R201, R7.reuse, R140, RZ ;  /* 0x0000008c07c97223 */ /* 0x048fe200000100ff */
[----:B------:R0:W3:Y:S01]  /*54f0*/  SHFL.DOWN PT, R202, R194, 0x4, 0x1f ;  /* 0x08801f00c2ca7f89 */ /* 0x0000e200000e0000 */
[----:B------:R-:W-:Y:S01]  /*5500*/  FMUL.FTZ R198, R7, R198 ;  /* 0x000000c607c67220 */ /* 0x000fe20000410000 */
[----:B------:R-:W-:-:S02]  /*5510*/  FMUL.FTZ R140, R195, R154 ;  /* 0x0000009ac38c7220 */ /* 0x000fc40000410000 */
[----:B------:R0:W4:Y:S04]  /*5520*/  SHFL.DOWN PT, R11, R196, 0x4, 0x1f ;  /* 0x08801f00c40b7f89 */ /* 0x00012800000e0000 */
[----:B------:R0:W0:Y:S01]  /*5530*/  SHFL.DOWN PT, R8, R197, 0x4, 0x1f ;  /* 0x08801f00c5087f89 */ /* 0x00002200000e0000 */
[----:B------:R-:W-:Y:S05]  /*5540*/  @P3 BRA `(.L_x_15728) ;  /* 0x00000000002c3947 */ /* 0x000fea0003800000 */
[C---:B0-----:R-:W-:Y:S01]  /*5550*/  FMUL.FTZ R9, R194.reuse, R8 ;  /* 0x00000008c2097220 */ /* 0x041fe20000410000 */
[C---:B---3--:R-:W-:Y:S01]  /*5560*/  FMUL.FTZ R7, R194.reuse, R202 ;  /* 0x000000cac2077220 */ /* 0x048fe20000410000 */
[-C--:B----4-:R-:W-:Y:S02]  /*5570*/  FMUL.FTZ R195, R194, R11.reuse ;  /* 0x0000000bc2c37220 */ /* 0x090fe40000410000 */
        /* <DEDUP_REMOVED lines=8> */
.L_x_15728:
[----:B------:R-:W-:Y:S05]  /*5600*/  BSYNC B0 ;  /* 0x0000000000007941 */ /* 0x000fea0003800000 */
.L_x_15727:
[C---:B0-----:R-:W-:Y:S01]  /*5610*/  FMUL.FTZ R8, R157.reuse, R154 ;  /* 0x0000009a9d087220 */ /* 0x041fe20000410000 */
[-C--:B------:R-:W-:Y:S01]  /*5620*/  FMUL.FTZ R7, R157, R132.reuse ;  /* 0x000000849d077220 */ /* 0x080fe20000410000 */
[-C--:B------:R-:W-:Y:S01]  /*5630*/  FFMA.FTZ R140, R193, R132.reuse, R140 ;  /* 0x00000084c18c7223 */ /* 0x080fe2000001008c */
[----:B------:R-:W-:Y:S01]  /*5640*/  ISETP.GT.U32.AND P3, PT, R188, 0x17, PT ;  /* 0x00000017bc00780c */ /* 0x000fe20003f64070 */
[C---:B------:R-:W-:Y:S01]  /*5650*/  FFMA.FTZ R8, R153.reuse, R132, R8 ;  /* 0x0000008499087223 */ /* 0x040fe20000010008 */
[----:B------:R-:W-:Y:S01]  /*5660*/  FFMA.FTZ R7, R153, R154, -R7 ;  /* 0x0000009a99077223 */ /* 0x000fe20000010807 */
[C---:B--2---:R-:W-:Y:S01]  /*5670*/  FFMA.FTZ R200, R6.reuse, R10, R201 ;  /* 0x0000000a06c87223 */ /* 0x044fe200000100c9 */
[----:B---3--:R-:W-:Y:S01]  /*5680*/  FFMA.FTZ R202, -R6, R140, R203 ;  /* 0x0000008c06ca7223 */ /* 0x008fe200000101cb */
[----:B------:R-:W-:Y:S01]  /*5690*/  ISETP.GE.OR P1, PT, R81, R112, P1 ;  /* 0x000000705100720c */ /* 0x000fe20000f26670 */
[CC--:B------:R-:W-:Y:S01]  /*56a0*/  FMUL.FTZ R9, R43.reuse, R132.reuse ;  /* 0x000000842b097220 */ /* 0x0c0fe20000410000 */
[----:B------:R-:W-:Y:S01]  /*56b0*/  FMUL.FTZ R10, R42, R132 ;  /* 0x000000842a0a7220 */ /* 0x000fe20000410000 */
[----:B------:R-:W-:Y:S01]  /*56c0*/  FADD.FTZ R140, RZ, R8 ;  /* 0x00000008ff8c7221 */ /* 0x000fe20000010000 */
[----:B------:R-:W-:Y:S01]  /*56d0*/  FFMA.FTZ R7, R68, R111, R7 ;  /* 0x0000006f44077223 */ /* 0x000fe20000010007 */
[-C--:B------:R-:W-:Y:S01]  /*56e0*/  FFMA.FTZ R9, R42, R154.reuse, -R9 ;  /* 0x0000009a2a097223 */ /* 0x080fe20000010809 */
[----:B------:R-:W-:Y:S01]  /*56f0*/  FFMA.FTZ R193, R43, R154, R10 ;  /* 0x0000009a2bc17223 */ /* 0x000fe2000001000a */
[CC--:B----4-:R-:W-:Y:S01]  /*5700*/  FMUL.FTZ R11, R148.reuse, R140.reuse ;  /* 0x0000008c940b7220 */ /* 0x0d0fe20000410000 */
[----:B------:R-:W-:Y:S01]  /*5710*/  FMUL.FTZ R201, R148, R7 ;  /* 0x0000000794c97220 */ /* 0x000fe20000410000 */
[C---:B------:R-:W-:Y:S01]  /*5720*/  FMUL.FTZ R195, R6.reuse, R9 ;  /* 0x0000000906c37220 */ /* 0x040fe20000410000 */
[----:B------:R-:W-:Y:S01]  /*5730*/  FFMA.FTZ R193, -R6, R193, -RZ ;  /* 0x000000c106c17223 */ /* 0x000fe200000109ff */
[C---:B------:R-:W-:Y:S01]  /*5740*/  FFMA.FTZ R204, R142.reuse, R7, -R11 ;  /* 0x000000078ecc7223 */ /* 0x040fe2000001080b */
[----:B------:R-:W-:Y:S01]  /*5750*/  FFMA.FTZ R209, R142, R140, R201 ;  /* 0x0000008c8ed17223 */ /* 0x000fe200000100c9 */
[----:B------:R0:W2:Y:S01]  /*5760*/  SHFL.DOWN PT, R206, R194, 0x8, 0x1f ;  /* 0x09001f00c2ce7f89 */ /* 0x0000a200000e0000 */
[----:B------:R-:W-:Y:S01]  /*5770*/  BSSY B0, `(.L_x_15729) ;  /* 0x0000014000007945 */ /* 0x000fe20003800000 */
[----:B------:R-:W-:Y:S01]  /*5780*/  HFMA2.MMA R9, -RZ, RZ, 0, 0 ;  /* 0x00000000ff097435 */ /* 0x000fe200000001ff */
[----:B------:R-:W-:Y:S01]  /*5790*/  MOV R8, 0x3f800000 ;  /* 0x3f80000000087802 */ /* 0x000fe20000000f00 */
[----:B------:R0:W3:Y:S01]  /*57a0*/  SHFL.DOWN PT, R142, R192, 0x8, 0x1f ;  /* 0x09001f00c08e7f89 */ /* 0x0000e200000e0000 */
[----:B------:R-:W-:-:S02]  /*57b0*/  CS2R R10, SRZ ;  /* 0x00000000000a7805 */ /* 0x000fc4000001ff00 */
[----:B------:R-:W-:Y:S01]  /*57c0*/  @!P1 LEA R148, R107, UR7, 0x4 ;  /* 0x000000076b949c11 */ /* 0x000fe2000f8e20ff */
[----:B------:R0:W4:Y:S04]  /*57d0*/  SHFL.DOWN PT, R205, R196, 0x8, 0x1f ;  /* 0x09001f00c4cd7f89 */ /* 0x00012800000e0000 */
[----:B------:R0:W0:Y:S01]  /*57e0*/  SHFL.DOWN PT, R6, R197, 0x8, 0x1f ;  /* 0x09001f00c5067f89 */ /* 0x00002200000e0000 */
[----:B------:R-:W-:Y:S05]  /*57f0*/  @P3 BRA `(.L_x_15730) ;  /* 0x00000000002c3947 */ /* 0x000fea0003800000 */
[C---:B0-----:R-:W-:Y:S01]  /*5800*/  FMUL.FTZ R203, R194.reuse, R6 ;  /* 0x00000006c2cb7220 */ /* 0x041fe20000410000 */
[C---:B--2---:R-:W-:Y:S01]  /*5810*/  FMUL.FTZ R201, R194.reuse, R206 ;  /* 0x000000cec2c97220 */ /* 0x044fe20000410000 */
[-C--:B----4-:R-:W-:Y:S02]  /*5820*/  FMUL.FTZ R207, R194, R205.reuse ;  /* 0x000000cdc2cf7220 */ /* 0x090fe40000410000 */
[----:B------:R-:W-:Y:S01]  /*5830*/  FFMA.FTZ R205, R192, R205, -R203 ;  /* 0x000000cdc0cd7223 */ /* 0x000fe200000108cb */
[-C--:B---3--:R-:W-:Y:S01]  /*5840*/  FMUL.FTZ R203, R194, R142.reuse ;  /* 0x0000008ec2cb7220 */ /* 0x088fe20000410000 */
[C---:B------:R-:W-:Y:S01]  /*5850*/  FFMA.FTZ R201, R192.reuse, R142, -R201 ;  /* 0x0000008ec0c97223 */ /* 0x040fe200000108c9 */
[----:B------:R-:W-:Y:S01]  /*5860*/  FFMA.FTZ R6, R192, R6, R207 ;  /* 0x00000006c0067223 */ /* 0x000fe200000100cf */
[----:B-1----:R-:W-:Y:S01]  /*5870*/  FADD.FTZ R196, R196, R205 ;  /* 0x000000cdc4c47221 */ /* 0x002fe20000010000 */
[----:B------:R-:W-:Y:S02]  /*5880*/  FFMA.FTZ R194, R192, R206, R203 ;  /* 0x000000cec0c27223 */ /* 0x000fe400000100cb */
[----:B------:R-:W-:Y:S01]  /*5890*/  FADD.FTZ R197, R197, R6 ;  /* 0x00000006c5c57221 */ /* 0x000fe20000010000 */
[----:B------:R-:W-:-:S07]  /*58a0*/  MOV R192, R201 ;  /* 0x000000c900c07202 */ /* 0x000fce0000000f00 */
.L_x_15730:
[----:B------:R-:W-:Y:S05]  /*58b0*/  BSYNC B0 ;  /* 0x0000000000007941 */ /* 0x000fea0003800000 */
.L_x_15729:
[C---:B---3--:R-:W-:Y:S01]  /*58c0*/  FMUL.FTZ R142, R159.reuse, R7 ;  /* 0x000000079f8e7220 */ /* 0x048fe20000410000 */
[-C--:B0-----:R-:W-:Y:S01]  /*58d0*/  FMUL.FTZ R6, R159, R140.reuse ;  /* 0x0000008c9f067220 */ /* 0x081fe20000410000 */
[----:B------:R-:W-:Y:S01]  /*58e0*/  FFMA.FTZ R209, -R5, R209, R202 ;  /* 0x000000d105d17223 */ /* 0x000fe200000101ca */
[-C--:B------:R-:W-:Y:S01]  /*58f0*/  FMUL.FTZ R201, R43, R140.reuse ;  /* 0x0000008c2bc97220 */ /* 0x080fe20000410000 */
[CC--:B------:R-:W-:Y:S01]  /*5900*/  FFMA.FTZ R142, R161.reuse, R140.reuse, R142 ;  /* 0x0000008ca18e7223 */ /* 0x0c0fe2000001008e */
[C---:B------:R-:W-:Y:S01]  /*5910*/  FMUL.FTZ R202, R42.reuse, R140 ;  /* 0x0000008c2aca7220 */ /* 0x040fe20000410000 */
[-C--:B------:R-:W-:Y:S01]  /*5920*/  FFMA.FTZ R6, R161, R7.reuse, -R6 ;  /* 0x00000007a1067223 */ /* 0x080fe20000010806 */
[----:B------:R-:W-:Y:S01]  /*5930*/  FFMA.FTZ R203, R5, R204, R200 ;  /* 0x000000cc05cb7223 */ /* 0x000fe200000100c8 */
[----:B------:R-:W-:Y:S01]  /*5940*/  FADD.FTZ R142, RZ, R142 ;  /* 0x0000008eff8e7221 */ /* 0x000fe20000010000 */
[----:B------:R0:W3:Y:S01]  /*5950*/  @!P1 LDS.128 R8, [R148+0x25d0] ;  /* 0x0025d00094089984 */ /* 0x0000e20000000c00 */
[-C--:B------:R-:W-:Y:S01]  /*5960*/  FFMA.FTZ R200, R42, R7.reuse, -R201 ;  /* 0x000000072ac87223 */ /* 0x080fe200000108c9 */
[----:B------:R-:W-:Y:S01]  /*5970*/  FFMA.FTZ R202, R43, R7, R202 ;  /* 0x000000072bca7223 */ /* 0x000fe200000100ca */
[----:B------:R-:W-:Y:S01]  /*5980*/  FFMA.FTZ R6, R69, R106, R6 ;  /* 0x0000006a45067223 */ /* 0x000fe20000010006 */
[----:B------:R-:W-:Y:S01]  /*5990*/  ISETP.GT.U32.AND P1, PT, R188, 0xf, PT ;  /* 0x0000000fbc00780c */ /* 0x000fe20003f24070 */
[C---:B------:R-:W-:Y:S01]  /*59a0*/  FMUL.FTZ R200, R5.reuse, R200 ;  /* 0x000000c805c87220 */ /* 0x040fe20000410000 */
[----:B------:R-:W-:Y:S01]  /*59b0*/  FFMA.FTZ R201, -R5, R202, -RZ ;  /* 0x000000ca05c97223 */ /* 0x000fe200000109ff */
[-C--:B------:R-:W-:Y:S01]  /*59c0*/  FMUL.FTZ R5, R43, R142.reuse ;  /* 0x0000008e2b057220 */ /* 0x080fe20000410000 */
[C---:B0-----:R-:W-:Y:S01]  /*59d0*/  FMUL.FTZ R148, R185.reuse, R142 ;  /* 0x0000008eb9947220 */ /* 0x041fe20000410000 */
[----:B------:R-:W-:Y:S01]  /*59e0*/  FMUL.FTZ R185, R185, R6 ;  /* 0x00000006b9b97220 */ /* 0x000fe20000410000 */
[C---:B------:R-:W-:Y:S01]  /*59f0*/  FMUL.FTZ R204, R42.reuse, R142 ;  /* 0x0000008e2acc7220 */ /* 0x040fe20000410000 */
[----:B------:R0:W0:Y:S01]  /*5a00*/  SHFL.DOWN PT, R207, R196, 0x10, 0x1f ;  /* 0x0a001f00c4cf7f89 */ /* 0x00002200000e0000 */
[C---:B------:R-:W-:Y:S01]  /*5a10*/  FFMA.FTZ R148, R165.reuse, R6, -R148 ;  /* 0x00000006a5947223 */ /* 0x040fe20000010894 */
[----:B------:R-:W-:Y:S01]  /*5a20*/  FFMA.FTZ R202, R165, R142, R185 ;  /* 0x0000008ea5ca7223 */ /* 0x000fe200000100b9 */
[-C--:B------:R-:W-:Y:S01]  /*5a30*/  FFMA.FTZ R185, R42, R6.reuse, -R5 ;  /* 0x000000062ab97223 */ /* 0x080fe20000010805 */
[----:B------:R-:W-:Y:S01]  /*5a40*/  FFMA.FTZ R5, R43, R6, R204 ;  /* 0x000000062b057223 */ /* 0x000fe200000100cc */
[C---:B------:R-:W-:Y:S01]  /*5a50*/  FFMA.FTZ R211, R164.reuse, R148, R203 ;  /* 0x00000094a4d37223 */ /* 0x040fe200000100cb */
[C---:B------:R-:W-:Y:S01]  /*5a60*/  FMUL.FTZ R148, R175.reuse, R142 ;  /* 0x0000008eaf947220 */ /* 0x040fe20000410000 */
[----:B------:R-:W-:Y:S01]  /*5a70*/  FMUL.FTZ R203, R175, R6 ;  /* 0x00000006afcb7220 */ /* 0x000fe20000410000 */
[C---:B------:R-:W-:Y:S01]  /*5a80*/  FFMA.FTZ R213, -R164.reuse, R202, R209 ;  /* 0x000000caa4d57223 */ /* 0x040fe200000101d1 */
[C---:B------:R-:W-:Y:S01]  /*5a90*/  FMUL.FTZ R185, R164.reuse, R185 ;  /* 0x000000b9a4b97220 */ /* 0x040fe20000410000 */
[C---:B------:R-:W-:Y:S01]  /*5aa0*/  FFMA.FTZ R165, R173.reuse, R6, -R148 ;  /* 0x00000006ada57223 */ /* 0x040fe20000010894 */
[----:B------:R-:W-:Y:S01]  /*5ab0*/  FFMA.FTZ R5, -R164, R5, -RZ ;  /* 0x00000005a4057223 */ /* 0x000fe200000109ff */
[----:B------:R-:W-:Y:S01]  /*5ac0*/  FFMA.FTZ R148, R173, R142, R203 ;  /* 0x0000008ead947223 */ /* 0x000fe200000100cb */
[----:B------:R0:W0:Y:S01]  /*5ad0*/  SHFL.DOWN PT, R202, R192, 0x10, 0x1f ;  /* 0x0a001f00c0ca7f89 */ /* 0x00002200000e0000 */
[----:B------:R-:W-:Y:S01]  /*5ae0*/  BSSY B0, `(.L_x_15731) ;  /* 0x0000011000007945 */ /* 0x000fe20003800000 */
[----:B------:R-:W-:Y:S01]  /*5af0*/  FFMA.FTZ R165, R66, R113, R165 ;  /* 0x0000007142a57223 */ /* 0x000fe200000100a5 */
[----:B------:R-:W-:Y:S01]  /*5b00*/  FADD.FTZ R148, RZ, R148 ;  /* 0x00000094ff947221 */ /* 0x000fe20000010000 */
[----:B------:R0:W0:Y:S04]  /*5b10*/  SHFL.DOWN PT, R204, R194, 0x10, 0x1f ;  /* 0x0a001f00c2cc7f89 */ /* 0x00002800000e0000 */
[----:B------:R0:W0:Y:S01]  /*5b20*/  SHFL.DOWN PT, R164, R197, 0x10, 0x1f ;  /* 0x0a001f00c5a47f89 */ /* 0x00002200000e0000 */
[----:B------:R-:W-:Y:S05]  /*5b30*/  @P1 BRA `(.L_x_15732) ;  /* 0x00000000002c1947 */ /* 0x000fea0003800000 */
[C---:B0---4-:R-:W-:Y:S01]  /*5b40*/  FMUL.FTZ R205, R194.reuse, R164 ;  /* 0x000000a4c2cd7220 */ /* 0x051fe20000410000 */
[C---:B------:R-:W-:Y:S01]  /*5b50*/  FMUL.FTZ R203, R194.reuse, R204 ;  /* 0x000000ccc2cb7220 */ /* 0x040fe20000410000 */
[-C--:B------:R-:W-:Y:S02]  /*5b60*/  FMUL.FTZ R209, R194, R207.reuse ;  /* 0x000000cfc2d17220 */ /* 0x080fe40000410000 */
[----:B------:R-:W-:Y:S01]  /*5b70*/  FFMA.FTZ R207, R192, R207, -R205 ;  /* 0x000000cfc0cf7223 */ /* 0x000fe200000108cd */
[-C--:B------:R-:W-:Y:S01]  /*5b80*/  FMUL.FTZ R205, R194, R202.reuse ;  /* 0x000000cac2cd7220 */ /* 0x080fe20000410000 */
[C---:B------:R-:W-:Y:S01]  /*5b90*/  FFMA.FTZ R203, R192.reuse, R202, -R203 ;  /* 0x000000cac0cb7223 */ /* 0x040fe200000108cb */
[----:B------:R-:W-:Y:S01]  /*5ba0*/  FFMA.FTZ R164, R192, R164, R209 ;  /* 0x000000a4c0a47223 */ /* 0x000fe200000100d1 */
[----:B-1----:R-:W-:Y:S01]  /*5bb0*/  FADD.FTZ R196, R196, R207 ;  /* 0x000000cfc4c47221 */ /* 0x002fe20000010000 */
[----:B------:R-:W-:Y:S02]  /*5bc0*/  FFMA.FTZ R194, R192, R204, R205 ;  /* 0x000000ccc0c27223 */ /* 0x000fe400000100cd */
[----:B------:R-:W-:Y:S01]  /*5bd0*/  FADD.FTZ R197, R197, R164 ;  /* 0x000000a4c5c57221 */ /* 0x000fe20000010000 */
[----:B------:R-:W-:-:S07]  /*5be0*/  MOV R192, R203 ;  /* 0x000000cb00c07202 */ /* 0x000fce0000000f00 */
.L_x_15732:
[----:B------:R-:W-:Y:S05]  /*5bf0*/  BSYNC B0 ;  /* 0x0000000000007941 */ /* 0x000fea0003800000 */
.L_x_15731:
[CC--:B------:R-:W-:Y:S01]  /*5c00*/  FMUL.FTZ R203, R160.reuse, R148.reuse ;  /* 0x00000094a0cb7220 */ /* 0x0c0fe20000410000 */
[-C--:B----4-:R-:W-:Y:S01]  /*5c10*/  FMUL.FTZ R205, R160, R165.reuse ;  /* 0x000000a5a0cd7220 */ /* 0x090fe20000410000 */
[CC--:B0-----:R-:W-:Y:S01]  /*5c20*/  FMUL.FTZ R164, R178.reuse, R165.reuse ;  /* 0x000000a5b2a47220 */ /* 0x0c1fe20000410000 */
[-C--:B------:R-:W-:Y:S01]  /*5c30*/  FMUL.FTZ R160, R178, R148.reuse ;  /* 0x00000094b2a07220 */ /* 0x080fe20000410000 */
[CC--:B------:R-:W-:Y:S01]  /*5c40*/  FFMA.FTZ R203, R150.reuse, R165.reuse, -R203 ;  /* 0x000000a596cb7223 */ /* 0x0c0fe200000108cb */
[-C--:B------:R-:W-:Y:S01]  /*5c50*/  FFMA.FTZ R202, R150, R148.reuse, R205 ;  /* 0x0000009496ca7223 */ /* 0x080fe200000100cd */
[CC--:B------:R-:W-:Y:S01]  /*5c60*/  FFMA.FTZ R150, R177.reuse, R148.reuse, R164 ;  /* 0x00000094b1967223 */ /* 0x0c0fe200000100a4 */
[----:B------:R-:W-:Y:S01]  /*5c70*/  FFMA.FTZ R160, R177, R165, -R160 ;  /* 0x000000a5b1a07223 */ /* 0x000fe200000108a0 */
[----:B------:R-:W-:Y:S01]  /*5c80*/  FFMA.FTZ R204, R4, R203, R211 ;  /* 0x000000cb04cc7223 */ /* 0x000fe200000100d3 */
[----:B------:R-:W-:Y:S01]  /*5c90*/  FMUL.FTZ R203, R43, R148 ;  /* 0x000000942bcb7220 */ /* 0x000fe20000410000 */
[----:B------:R-:W-:Y:S01]  /*5ca0*/  FADD.FTZ R150, RZ, R150 ;  /* 0x00000096ff967221 */ /* 0x000fe20000010000 */
[----:B------:R-:W-:Y:S01]  /*5cb0*/  FFMA.FTZ R164, R67, R108, R160 ;  /* 0x0000006c43a47223 */ /* 0x000fe200000100a0 */
[C---:B------:R-:W-:Y:S01]  /*5cc0*/  FMUL.FTZ R160, R42.reuse, R148 ;  /* 0x000000942aa07220 */ /* 0x040fe20000410000 */
[----:B------:R-:W-:Y:S01]  /*5cd0*/  SHFL.DOWN PT, R210, R194, 0x1, 0x1f ;  /* 0x08201f00c2d27f89 */ /* 0x000fe200000e0000 */
[C---:B--2---:R-:W-:Y:S01]  /*5ce0*/  FMUL.FTZ R206, R183.reuse, R150 ;  /* 0x00000096b7ce7220 */ /* 0x044fe20000410000 */
[-C--:B------:R-:W-:Y:S01]  /*5cf0*/  FMUL.FTZ R205, R183, R164.reuse ;  /* 0x000000a4b7cd7220 */ /* 0x080fe20000410000 */
[-C--:B------:R-:W-:Y:S01]  /*5d00*/  FFMA.FTZ R183, R42, R165.reuse, -R203 ;  /* 0x000000a52ab77223 */ /* 0x080fe200000108cb */
[----:B------:R-:W-:Y:S01]  /*5d10*/  FFMA.FTZ R203, R43, R165, R160 ;  /* 0x000000a52bcb7223 */ /* 0x000fe200000100a0 */
[C---:B------:R-:W-:Y:S01]  /*5d20*/  FFMA.FTZ R206, R167.reuse, R164, -R206 ;  /* 0x000000a4a7ce7223 */ /* 0x040fe200000108ce */
[----:B---3--:R-:W0:Y:S01]  /*5d30*/  SHFL.IDX PT, R207, R11, RZ, 0x1f ;  /* 0x00001fff0bcf7589 */ /* 0x008e2200000e0000 */
[C---:B------:R-:W-:Y:S01]  /*5d40*/  FFMA.FTZ R202, -R4.reuse, R202, R213 ;  /* 0x000000ca04ca7223 */ /* 0x040fe200000101d5 */
[----:B------:R-:W-:Y:S01]  /*5d50*/  FFMA.FTZ R205, R167, R150, R205 ;  /* 0x00000096a7cd7223 */ /* 0x000fe200000100cd */
[----:B------:R-:W-:Y:S01]  /*5d60*/  FFMA.FTZ R209, R3, R206, R204 ;  /* 0x000000ce03d17223 */ /* 0x000fe200000100cc */
[----:B------:R-:W-:Y:S01]  /*5d70*/  SHFL.DOWN PT, R213, R192, 0x1, 0x1f ;  /* 0x08201f00c0d57f89 */ /* 0x000fe200000e0000 */
[C---:B------:R-:W-:Y:S01]  /*5d80*/  FMUL.FTZ R183, R4.reuse, R183 ;  /* 0x000000b704b77220 */ /* 0x040fe20000410000 */
[C---:B------:R-:W-:Y:S01]  /*5d90*/  FMUL.FTZ R167, R181.reuse, R150 ;  /* 0x00000096b5a77220 */ /* 0x040fe20000410000 */
[----:B------:R-:W-:Y:S01]  /*5da0*/  FFMA.FTZ R4, -R4, R203, -RZ ;  /* 0x000000cb04047223 */ /* 0x000fe200000109ff */
[----:B------:R-:W2:Y:S01]  /*5db0*/  SHFL.IDX PT, R206, R10, RZ, 0x1f ;  /* 0x00001fff0ace7589 */ /* 0x000ea200000e0000 */
[-C--:B------:R-:W-:Y:S01]  /*5dc0*/  FMUL.FTZ R203, R181, R164.reuse ;  /* 0x000000a4b5cb7220 */ /* 0x080fe20000410000 */
[C---:B------:R-:W-:Y:S01]  /*5dd0*/  FFMA.FTZ R167, R180.reuse, R164, -R167 ;  /* 0x000000a4b4a77223 */ /* 0x040fe200000108a7 */
[----:B------:R-:W-:Y:S01]  /*5de0*/  FFMA.FTZ R205, -R3, R205, R202 ;  /* 0x000000cd03cd7223 */ /* 0x000fe200000101ca */
[----:B------:R-:W3:Y:S01]  /*5df0*/  SHFL.DOWN PT, R217, R197, 0x1, 0x1f ;  /* 0x08201f00c5d97f89 */ /* 0x000ee200000e0000 */
[-C--:B------:R-:W-:Y:S01]  /*5e00*/  FFMA.FTZ R160, R180, R150.reuse, R203 ;  /* 0x00000096b4a07223 */ /* 0x080fe200000100cb */
[C---:B------:R-:W-:Y:S01]  /*5e10*/  FMUL.FTZ R203, R43.reuse, R150 ;  /* 0x000000962bcb7220 */ /* 0x040fe20000410000 */
[----:B------:R-:W-:Y:S01]  /*5e20*/  FFMA.FTZ R167, R64, R115, R167 ;  /* 0x0000007340a77223 */ /* 0x000fe200000100a7 */
[----:B------:R-:W4:Y:S01]  /*5e30*/  SHFL.DOWN PT, R215, R196, 0x1, 0x1f ;  /* 0x08201f00c4d77f89 */ /* 0x000f2200000e0000 */
[----:B------:R-:W-:Y:S01]  /*5e40*/  FADD.FTZ R160, RZ, R160 ;  /* 0x000000a0ffa07221 */ /* 0x000fe20000010000 */
[----:B------:R-:W-:Y:S01]  /*5e50*/  FFMA.FTZ R202, R42, R164, -R203 ;  /* 0x000000a42aca7223 */ /* 0x000fe200000108cb */
[-C--:B------:R-:W-:Y:S01]  /*5e60*/  FMUL.FTZ R203, R176, R167.reuse ;  /* 0x000000a7b0cb7220 */ /* 0x080fe20000410000 */
[----:B------:R-:W-:Y:S01]  /*5e70*/  FMUL.FTZ R204, R42, R150 ;  /* 0x000000962acc7220 */ /* 0x000fe20000410000 */
[-C--:B------:R-:W-:Y:S01]  /*5e80*/  FMUL.FTZ R211, R176, R160.reuse ;  /* 0x000000a0b0d37220 */ /* 0x080fe20000410000 */
[-C--:B------:R-:W-:Y:S01]  /*5e90*/  FMUL.FTZ R208, R42, R160.reuse ;  /* 0x000000a02ad07220 */ /* 0x080fe20000410000 */
[C---:B------:R-:W-:Y:S01]  /*5ea0*/  FFMA.FTZ R176, R166.reuse, R160, R203 ;  /* 0x000000a0a6b07223 */ /* 0x040fe200000100cb */
[----:B------:R-:W-:Y:S01]  /*5eb0*/  FFMA.FTZ R204, R43, R164, R204 ;  /* 0x000000a42bcc7223 */ /* 0x000fe200000100cc */
[----:B------:R-:W-:Y:S01]  /*5ec0*/  FFMA.FTZ R211, R166, R167, -R211 ;  /* 0x000000a7a6d37223 */ /* 0x000fe200000108d3 */
[----:B------:R-:W-:Y:S01]  /*5ed0*/  FMUL.FTZ R202, R3, R202 ;  /* 0x000000ca03ca7220 */ /* 0x000fe20000410000 */
[----:B------:R-:W-:Y:S01]  /*5ee0*/  FFMA.FTZ R176, -R2, R176, R205 ;  /* 0x000000b002b07223 */ /* 0x000fe200000101cd */
[----:B------:R-:W-:Y:S01]  /*5ef0*/  FMUL.FTZ R203, R43, R160 ;  /* 0x000000a02bcb7220 */ /* 0x000fe20000410000 */
[----:B0-----:R-:W-:Y:S01]  /*5f00*/  @P2 FMUL.FTZ R205, R210, R207 ;  /* 0x000000cfd2cd2220 */ /* 0x001fe20000410000 */
[----:B------:R-:W-:Y:S01]  /*5f10*/  FFMA.FTZ R3, -R3, R204, -RZ ;  /* 0x000000cc03037223 */ /* 0x000fe200000109ff */
[----:B------:R-:W-:Y:S01]  /*5f20*/  FFMA.FTZ R204, R2, R211, R209 ;  /* 0x000000d302cc7223 */ /* 0x000fe200000100d1 */
[-C--:B--2---:R-:W-:Y:S01]  /*5f30*/  @P2 FMUL.FTZ R166, R210, R206.reuse ;  /* 0x000000ced2a62220 */ /* 0x084fe20000410000 */
[-C--:B------:R-:W-:Y:S01]  /*5f40*/  FFMA.FTZ R209, R43, R167.reuse, R208 ;  /* 0x000000a72bd17223 */ /* 0x080fe200000100d0 */
[----:B------:R-:W-:Y:S01]  /*5f50*/  FFMA.FTZ R203, R42, R167, -R203 ;  /* 0x000000a72acb7223 */ /* 0x000fe200000108cb */
[C---:B------:R-:W-:Y:S01]  /*5f60*/  @P2 FFMA.FTZ R208, R213.reuse, R206, -R205 ;  /* 0x000000ced5d02223 */ /* 0x040fe200000108cd */
[----:B------:R-:W-:Y:S01]  /*5f70*/  @P2 FFMA.FTZ R166, R213, R207, R166 ;  /* 0x000000cfd5a62223 */ /* 0x000fe200000100a6 */
[----:B------:R-:W-:Y:S01]  /*5f80*/  FMUL.FTZ R205, R187, R167 ;  /* 0x000000a7bbcd7220 */ /* 0x000fe20000410000 */
[C---:B------:R-:W-:Y:S01]  /*5f90*/  FMUL.FTZ R203, R2.reuse, R203 ;  /* 0x000000cb02cb7220 */ /* 0x040fe20000410000 */
[----:B------:R-:W-:Y:S01]  /*5fa0*/  FFMA.FTZ R2, -R2, R209, -RZ ;  /* 0x000000d102027223 */ /* 0x000fe200000109ff */
[----:B---3--:R-:W-:Y:S01]  /*5fb0*/  @P2 FADD.FTZ R207, R217, R166 ;  /* 0x000000a6d9cf2221 */ /* 0x008fe20000010000 */
[-C--:B------:R-:W-:Y:S01]  /*5fc0*/  FMUL.FTZ R166, R187, R160.reuse ;  /* 0x000000a0bba67220 */ /* 0x080fe20000410000 */
[----:B----4-:R-:W-:Y:S01]  /*5fd0*/  @P2 FADD.FTZ R206, R215, R208 ;  /* 0x000000d0d7ce2221 */ /* 0x010fe20000010000 */
[C---:B------:R-:W-:Y:S01]  /*5fe0*/  FFMA.FTZ R205, R186.reuse, R160, R205 ;  /* 0x000000a0bacd7223 */ /* 0x040fe200000100cd */
[----:B------:R-:W-:Y:S01]  /*5ff0*/  FMUL.FTZ R209, R207, -R45 ;  /* 0x8000002dcfd17220 */ /* 0x000fe20000410000 */
[----:B------:R-:W-:Y:S01]  /*6000*/  FFMA.FTZ R166, R186, R167, -R166 ;  /* 0x000000a7baa67223 */ /* 0x000fe200000108a6 */
[C---:B------:R-:W-:Y:S01]  /*6010*/  FMUL.FTZ R208, R206.reuse, -R45 ;  /* 0x8000002dced07220 */ /* 0x040fe20000410000 */
[----:B------:R-:W-:Y:S01]  /*6020*/  FADD.FTZ R45, RZ, R205 ;  /* 0x000000cdff2d7221 */ /* 0x000fe20000010000 */
[----:B------:R-:W-:Y:S01]  /*6030*/  FFMA.FTZ R206, R206, R44, -R209 ;  /* 0x0000002ccece7223 */ /* 0x000fe200000108d1 */
[----:B------:R-:W-:Y:S01]  /*6040*/  FFMA.FTZ R166, R65, R110, R166 ;  /* 0x0000006e41a67223 */ /* 0x000fe200000100a6 */
[----:B------:R-:W-:Y:S01]  /*6050*/  FFMA.FTZ R207, R207, R44, R208 ;  /* 0x0000002ccfcf7223 */ /* 0x000fe200000100d0 */
[----:B-1----:R-:W0:Y:S01]  /*6060*/  SHFL.IDX PT, R194, R194, RZ, 0x1f ;  /* 0x00001fffc2c27589 */ /* 0x002e2200000e0000 */
[----:B------:R-:W-:Y:S01]  /*6070*/  FADD.FTZ R44, R191, R206 ;  /* 0x000000cebf2c7221 */ /* 0x000fe20000010000 */
[CC--:B------:R-:W-:Y:S01]  /*6080*/  FMUL.FTZ R206, R169.reuse, R45.reuse ;  /* 0x0000002da9ce7220 */ /* 0x0c0fe20000410000 */
[-C--:B------:R-:W-:Y:S01]  /*6090*/  FMUL.FTZ R208, R169, R166.reuse ;  /* 0x000000a6a9d07220 */ /* 0x080fe20000410000 */
[----:B------:R-:W-:Y:S01]  /*60a0*/  FADD.FTZ R169, -R190, R207 ;  /* 0x000000cfbea97221 */ /* 0x000fe20000010100 */
[----:B------:R-:W1:Y:S01]  /*60b0*/  SHFL.IDX PT, R192, R192, RZ, 0x1f ;  /* 0x00001fffc0c07589 */ /* 0x000e6200000e0000 */
[C---:B------:R-:W-:Y:S01]  /*60c0*/  FFMA.FTZ R191, R171.reuse, R166, -R206 ;  /* 0x000000a6abbf7223 */ /* 0x040fe200000108ce */
[----:B------:R-:W-:Y:S01]  /*60d0*/  FFMA.FTZ R205, R171, R45, R208 ;  /* 0x0000002dabcd7223 */ /* 0x000fe200000100d0 */
[C---:B------:R-:W-:Y:S01]  /*60e0*/  FMUL.FTZ R171, R187.reuse, -R169 ;  /* 0x800000a9bbab7220 */ /* 0x040fe20000410000 */
[-C--:B------:R-:W-:Y:S01]  /*60f0*/  FMUL.FTZ R206, R187, -R44.reuse ;  /* 0x8000002cbbce7220 */ /* 0x080fe20000410000 */
[-C--:B------:R-:W-:Y:S01]  /*6100*/  FMUL.FTZ R208, R42, R45.reuse ;  /* 0x0000002d2ad07220 */ /* 0x080fe20000410000 */
[C---:B------:R-:W-:Y:S01]  /*6110*/  FMUL.FTZ R187, R43.reuse, R45 ;  /* 0x0000002d2bbb7220 */ /* 0x040fe20000410000 */
[C---:B------:R-:W-:Y:S01]  /*6120*/  FFMA.FTZ R190, R186.reuse, R44, -R171 ;  /* 0x0000002cbabe7223 */ /* 0x040fe200000108ab */
[----:B------:R-:W-:Y:S01]  /*6130*/  FFMA.FTZ R171, R186, R169, R206 ;  /* 0x000000a9baab7223 */ /* 0x000fe200000100ce */
[-C--:B------:R-:W-:Y:S01]  /*6140*/  FFMA.FTZ R209, R43, R166.reuse, R208 ;  /* 0x000000a62bd17223 */ /* 0x080fe200000100d0 */
[----:B------:R-:W2:Y:S01]  /*6150*/  SHFL.IDX PT, R197, R197, RZ, 0x1f ;  /* 0x00001fffc5c57589 */ /* 0x000ea200000e0000 */
[----:B------:R-:W-:Y:S01]  /*6160*/  FADD.FTZ R43, R189, R190 ;  /* 0x000000bebd2b7221 */ /* 0x000fe20000010000 */
[----:B------:R-:W-:Y:S01]  /*6170*/  FADD.FTZ R171, -R184, R171 ;  /* 0x000000abb8ab7221 */ /* 0x000fe20000010100 */
[----:B------:R-:W-:Y:S01]  /*6180*/  FFMA.FTZ R207, R42, R166, -R187 ;  /* 0x000000a62acf7223 */ /* 0x000fe200000108bb */
[----:B------:R-:W3:Y:S01]  /*6190*/  SHFL.IDX PT, R196, R196, RZ, 0x1f ;  /* 0x00001fffc4c47589 */ /* 0x000ee200000e0000 */
[C---:B------:R-:W-:Y:S01]  /*61a0*/  FMUL.FTZ R189, R181.reuse, -R43 ;  /* 0x8000002bb5bd7220 */ /* 0x040fe20000410000 */
[----:B------:R-:W-:Y:S01]  /*61b0*/  FMUL.FTZ R42, R181, -R171 ;  /* 0x800000abb52a7220 */ /* 0x000fe20000410000 */
[C---:B------:R-:W-:Y:S01]  /*61c0*/  FMUL.FTZ R211, R0.reuse, R191 ;  /* 0x000000bf00d37220 */ /* 0x040fe20000410000 */
[----:B------:R-:W-:Y:S01]  /*61d0*/  FMUL.FTZ R187, R0, R205 ;  /* 0x000000cd00bb7220 */ /* 0x000fe20000410000 */
[----:B------:R-:W-:Y:S01]  /*61e0*/  FFMA.FTZ R181, R180, R171, R189 ;  /* 0x000000abb4b57223 */ /* 0x000fe200000100bd */
[----:B0-----:R-:W-:Y:S01]  /*61f0*/  FMUL.FTZ R189, R194, R11 ;  /* 0x0000000bc2bd7220 */ /* 0x001fe20000410000 */
[----:B------:R-:W-:Y:S01]  /*6200*/  FFMA.FTZ R42, R180, R43, -R42 ;  /* 0x0000002bb42a7223 */ /* 0x000fe2000001082a */
[----:B------:R-:W-:Y:S01]  /*6210*/  FMUL.FTZ R207, R0, R207 ;  /* 0x000000cf00cf7220 */ /* 0x000fe20000410000 */
[----:B------:R-:W-:Y:S01]  /*6220*/  FADD.FTZ R181, -R182, R181 ;  /* 0x000000b5b6b57221 */ /* 0x000fe20000010100 */
[----:B------:R-:W-:Y:S01]  /*6230*/  FFMA.FTZ R209, -R0, R209, -RZ ;  /* 0x000000d100d17223 */ /* 0x000fe200000109ff */
[-C--:B------:R-:W-:Y:S01]  /*6240*/  FMUL.FTZ R0, R194, R10.reuse ;  /* 0x0000000ac2007220 */ /* 0x080fe20000410000 */
[----:B-1----:R-:W-:Y:S01]  /*6250*/  FFMA.FTZ R189, R192, R10, -R189 ;  /* 0x0000000ac0bd7223 */ /* 0x002fe200000108bd */
[----:B------:R-:W-:Y:S01]  /*6260*/  FADD.FTZ R179, R179, R42 ;  /* 0x0000002ab3b37221 */ /* 0x000fe20000010000 */
[----:B------:R-:W-:Y:S01]  /*6270*/  FMUL.FTZ R10, R178, -R181 ;  /* 0x800000b5b20a7220 */ /* 0x000fe20000410000 */
[----:B------:R-:W-:Y:S01]  /*6280*/  FFMA.FTZ R0, R192, R11, R0 ;  /* 0x0000000bc0007223 */ /* 0x000fe20000010000 */
[----:B------:R-:W-:Y:S01]  /*6290*/  FMUL.FTZ R11, R194, R9 ;  /* 0x00000009c20b7220 */ /* 0x000fe20000410000 */
[-C--:B------:R-:W-:Y:S01]  /*62a0*/  FMUL.FTZ R178, R178, -R179.reuse ;  /* 0x800000b3b2b27220 */ /* 0x080fe20000410000 */
[C---:B------:R-:W-:Y:S01]  /*62b0*/  FFMA.FTZ R191, R177.reuse, R179, -R10 ;  /* 0x000000b3b1bf7223 */ /* 0x040fe2000001080a */
[-C--:B------:R-:W-:Y:S01]  /*62c0*/  FMUL.FTZ R194, R194, R8.reuse ;  /* 0x00000008c2c27220 */ /* 0x080fe20000410000 */
[----:B------:R-:W-:Y:S01]  /*62d0*/  ISETP.NE.AND P1, PT, R94, RZ, PT ;  /* 0x000000ff5e00720c */ /* 0x000fe20003f25270 */
[----:B------:R-:W-:Y:S01]  /*62e0*/  FFMA.FTZ R177, R177, R181, R178 ;  /* 0x000000b5b1b17223 */ /* 0x000fe200000100b2 */
[----:B------:R-:W-:Y:S01]  /*62f0*/  FADD.FTZ R174, R174, R191 ;  /* 0x000000bfaeae7221 */ /* 0x000fe20000010000 */
[----:B------:R-:W-:Y:S01]  /*6300*/  FFMA.FTZ R8, R192, R8, -R11 ;  /* 0x00000008c0087223 */ /* 0x000fe2000001080b */
[----:B--2---:R-:W-:Y:S01]  /*6310*/  FADD.FTZ R11, R197, R0 ;  /* 0x00000000c50b7221 */ /* 0x004fe20000010000 */
[----:B------:R-:W-:Y:S01]  /*6320*/  FADD.FTZ R172, -R172, R177 ;  /* 0x000000b1acac7221 */ /* 0x000fe20000010100 */
[C---:B------:R-:W-:Y:S01]  /*6330*/  FMUL.FTZ R0, R175.reuse, -R174 ;  /* 0x800000aeaf007220 */ /* 0x040fe20000410000 */
[----:B------:R-:W-:Y:S01]  /*6340*/  SHF.L.U32 R10, R94, 0x4, RZ ;  /* 0x000000045e0a7819 */ /* 0x000fe200000006ff */
[----:B------:R-:W-:Y:S01]  /*6350*/  FFMA.FTZ R9, R192, R9, R194 ;  /* 0x00000009c0097223 */ /* 0x000fe200000100c2 */
[-C--:B------:R-:W-:Y:S01]  /*6360*/  FMUL.FTZ R175, R175, -R172.reuse ;  /* 0x800000acafaf7220 */ /* 0x080fe20000410000 */
[C---:B------:R-:W-:Y:S01]  /*6370*/  FFMA.FTZ R177, R173.reuse, R172, R0 ;  /* 0x000000acadb17223 */ /* 0x040fe20000010000 */
[----:B------:R-:W-:Y:S01]  /*6380*/  LEA.HI.SX32 R42, R10, R10, 0x1b ;  /* 0x0000000a0a2a7211 */ /* 0x000fe200078fdaff */
[----:B---3--:R-:W-:Y:S01]  /*6390*/  FADD.FTZ R10, R196, R189 ;  /* 0x000000bdc40a7221 */ /* 0x008fe20000010000 */
[----:B------:R-:W-:Y:S01]  /*63a0*/  FFMA.FTZ R175, R173, R174, -R175 ;  /* 0x000000aeadaf7223 */ /* 0x000fe200000108af */
[----:B------:R-:W-:Y:S01]  /*63b0*/  FADD.FTZ R170, -R170, R177 ;  /* 0x000000b1aaaa7221 */ /* 0x000fe20000010100 */
[----:B------:R-:W-:Y:S01]  /*63c0*/  @!P1 LEA R180, R107, UR7, 0x4 ;  /* 0x000000076bb49c11 */ /* 0x000fe2000f8e20ff */
[----:B------:R-:W-:Y:S01]  /*63d0*/  BSSY B0, `(.L_x_15733) ;  /* 0x0000044000007945 */ /* 0x000fe20003800000 */
[----:B------:R-:W-:Y:S01]  /*63e0*/  FADD.FTZ R168, R168, R175 ;  /* 0x000000afa8a87221 */ /* 0x000fe20000010000 */
[C---:B------:R-:W-:Y:S01]  /*63f0*/  FMUL.FTZ R0, R159.reuse, -R170 ;  /* 0x800000aa9f007220 */ /* 0x040fe20000410000 */
[----:B------:R-:W-:Y:S01]  /*6400*/  LEA R178, R42, UR7, 0x2 ;  /* 0x000000072ab27c11 */ /* 0x000fe2000f8e10ff */
[----:B------:R0:W-:Y:S01]  /*6410*/  @!P1 STS.128 [R180+0x25d0], R8 ;  /* 0x0025d008b4009388 */ /* 0x0001e20000000c00 */
[----:B------:R-:W-:Y:S01]  /*6420*/  FMUL.FTZ R159, R159, -R168 ;  /* 0x800000a89f9f7220 */ /* 0x000fe20000410000 */
[----:B------:R-:W-:-:S02]  /*6430*/  FADD.FTZ R204, R204, R211 ;  /* 0x000000d3cccc7221 */ /* 0x000fc40000010000 */
[----:B------:R1:W-:Y:S01]  /*6440*/  STS [R178+0x840], R198 ;  /* 0x000840c6b2007388 */ /* 0x0003e20000000800 */
[----:B------:R-:W-:-:S03]  /*6450*/  FFMA.FTZ R159, R161, R170, R159 ;  /* 0x000000aaa19f7223 */ /* 0x000fc6000001009f */
[----:B------:R1:W-:Y:S01]  /*6460*/  STS [R178+0x844], R199 ;  /* 0x000844c7b2007388 */ /* 0x0003e20000000800 */
[----:B------:R-:W-:-:S03]  /*6470*/  FADD.FTZ R158, -R158, R159 ;  /* 0x0000009f9e9e7221 */ /* 0x000fc60000010100 */
[----:B------:R1:W-:Y:S01]  /*6480*/  STS [R178+0x848], R195 ;  /* 0x000848c3b2007388 */ /* 0x0003e20000000800 */
[----:B0-----:R-:W-:-:S03]  /*6490*/  FFMA.FTZ R9, R161, R168, -R0 ;  /* 0x000000a8a1097223 */ /* 0x001fc60000010800 */
[----:B------:R1:W-:Y:S01]  /*64a0*/  STS [R178+0x84c], R193 ;  /* 0x00084cc1b2007388 */ /* 0x0003e20000000800 */
[----:B------:R-:W-:Y:S02]  /*64b0*/  IMAD R10, R99, R30, RZ ;  /* 0x0000001e630a7224 */ /* 0x000fe400078e02ff */
[----:B------:R-:W-:Y:S01]  /*64c0*/  FADD.FTZ R156, R156, R9 ;  /* 0x000000099c9c7221 */ /* 0x000fe20000010000 */
[----:B------:R-:W-:Y:S01]  /*64d0*/  IADD3 R9, -R14, R117, RZ ;  /* 0x000000750e097210 */ /* 0x000fe20007ffe1ff */
[----:B------:R1:W-:Y:S02]  /*64e0*/  STS [R178+0x850], R200 ;  /* 0x000850c8b2007388 */ /* 0x0003e40000000800 */
[----:B------:R-:W-:Y:S01]  /*64f0*/  FMUL.FTZ R0, R157, -R156 ;  /* 0x8000009c9d007220 */ /* 0x000fe20000410000 */
[----:B------:R-:W-:Y:S01]  /*6500*/  LEA R42, R9, -R94, 0x1 ;  /* 0x8000005e092a7211 */ /* 0x000fe200078e08ff */
[-C--:B------:R-:W-:Y:S01]  /*6510*/  FMUL.FTZ R157, R157, -R158.reuse ;  /* 0x8000009e9d9d7220 */ /* 0x080fe20000410000 */
[----:B------:R1:W-:Y:S01]  /*6520*/  STS [R178+0x854], R201 ;  /* 0x000854c9b2007388 */ /* 0x0003e20000000800 */
[C---:B------:R-:W-:Y:S01]  /*6530*/  FFMA.FTZ R11, R153.reuse, R158, R0 ;  /* 0x0000009e990b7223 */ /* 0x040fe20000010000 */
[----:B------:R-:W-:Y:S01]  /*6540*/  ISETP.GE.AND P1, PT, R42, 0x1, PT ;  /* 0x000000012a00780c */ /* 0x000fe20003f26270 */
[----:B------:R-:W-:Y:S01]  /*6550*/  FFMA.FTZ R0, R153, R156, -R157 ;  /* 0x0000009c99007223 */ /* 0x000fe2000001089d */
[----:B------:R1:W-:Y:S01]  /*6560*/  STS [R178+0x858], R185 ;  /* 0x000858b9b2007388 */ /* 0x0003e20000000800 */
[----:B------:R-:W-:-:S02]  /*6570*/  FADD.FTZ R11, -R162, R11 ;  /* 0x0000000ba20b7221 */ /* 0x000fc40000010100 */
[----:B------:R-:W-:Y:S01]  /*6580*/  FADD.FTZ R163, R163, R0 ;  /* 0x00000000a3a37221 */ /* 0x000fe20000010000 */
[----:B------:R1:W-:Y:S01]  /*6590*/  STS [R178+0x85c], R5 ;  /* 0x00085c05b2007388 */ /* 0x0003e20000000800 */
[C---:B------:R-:W-:Y:S02]  /*65a0*/  FMUL.FTZ R0, R152.reuse, -R11 ;  /* 0x8000000b98007220 */ /* 0x040fe40000410000 */
[-C--:B------:R-:W-:Y:S01]  /*65b0*/  FMUL.FTZ R152, R152, -R163.reuse ;  /* 0x800000a398987220 */ /* 0x080fe20000410000 */
[----:B------:R1:W-:Y:S01]  /*65c0*/  STS [R178+0x860], R183 ;  /* 0x000860b7b2007388 */ /* 0x0003e20000000800 */
[C---:B------:R-:W-:Y:S02]  /*65d0*/  FFMA.FTZ R153, R155.reuse, R163, -R0 ;  /* 0x000000a39b997223 */ /* 0x040fe40000010800 */
[----:B------:R-:W-:Y:S01]  /*65e0*/  FFMA.FTZ R157, R155, R11, R152 ;  /* 0x0000000b9b9d7223 */ /* 0x000fe20000010098 */
        /* <DEDUP_REMOVED lines=9> */
[----:B------:R-:W-:Y:S01]  /*6680*/  LEA.HI.SX32 R0, R94, R94, 0x1b ;  /* 0x0000005e5e007211 */ /* 0x000fe200078fdaff */
[-C--:B-1----:R-:W-:Y:S01]  /*6690*/  IMAD R2, R99, R30.reuse, RZ ;  /* 0x0000001e63027224 */ /* 0x082fe200078e02ff */
[----:B------:R-:W-:Y:S01]  /*66a0*/  SHF.R.U32.HI R8, RZ, 0x1, R29 ;  /* 0x00000001ff087819 */ /* 0x000fe2000001161d */
[----:B------:R-:W-:Y:S01]  /*66b0*/  IMAD.WIDE.U32 R4, R96, R30, RZ ;  /* 0x0000001e60047225 */ /* 0x000fe200078e00ff */
[----:B------:R-:W-:Y:S02]  /*66c0*/  LEA R0, R0, UR7, 0x2 ;  /* 0x0000000700007c11 */ /* 0x000fe4000f8e10ff */
[----:B------:R-:W-:Y:S01]  /*66d0*/  LEA R3, R81, 0xfffffe00, 0x9 ;  /* 0xfffffe0051037811 */ /* 0x000fe200078e48ff */
[----:B------:R-:W-:Y:S02]  /*66e0*/  IMAD R159, R96, R31, R2 ;  /* 0x0000001f609f7224 */ /* 0x000fe400078e0202 */
[----:B------:R0:W1:Y:S01]  /*66f0*/  LDS R155, [R0+0x840] ;  /* 0x00084000009b7984 */ /* 0x0000620000000800 */
[----:B------:R-:W-:Y:S01]  /*6700*/  IMAD R8, R8, UR14, RZ ;  /* 0x0000000e08087c24 */ /* 0x000fe2000f8e02ff */
[----:B------:R-:W-:Y:S01]  /*6710*/  IADD3 R2, P1, R3, R94, RZ ;  /* 0x0000005e03027210 */ /* 0x000fe20007f3e0ff */
[----:B------:R-:W-:Y:S01]  /*6720*/  IMAD R138, R138, UR22, RZ ;  /* 0x000000168a8a7c24 */ /* 0x000fe2000f8e02ff */
[----:B------:R-:W-:-:S02]  /*6730*/  IADD3 R5, R5, R159, RZ ;  /* 0x0000009f05057210 */ /* 0x000fc40007ffe0ff */
[----:B------:R-:W-:Y:S02]  /*6740*/  SHF.R.U64 R159, R28, 0x1, R29 ;  /* 0x000000011c9f7819 */ /* 0x000fe4000000121d */
[----:B------:R-:W-:-:S03]  /*6750*/  LEA.HI.X.SX32 R3, R3, RZ, 0x1, P1 ;  /* 0x000000ff03037211 */ /* 0x000fc600008f0eff */
[C---:B------:R-:W-:Y:S02]  /*6760*/  IMAD R161, R159.reuse, UR15, R8 ;  /* 0x0000000f9fa17c24 */ /* 0x040fe4000f8e0208 */
[----:B------:R-:W-:-:S04]  /*6770*/  IMAD.WIDE.U32 R4, R159, UR14, R4 ;  /* 0x0000000e9f047c25 */ /* 0x000fc8000f8e0004 */
[----:B------:R-:W-:Y:S01]  /*6780*/  IMAD R159, R107, UR23, R138 ;  /* 0x000000176b9f7c24 */ /* 0x000fe2000f8e028a */
[----:B0-----:R-:W-:Y:S01]  /*6790*/  IADD3 R0, R5, R161, RZ ;  /* 0x000000a105007210 */ /* 0x001fe20007ffe0ff */
[----:B------:R-:W-:Y:S01]  /*67a0*/  IMAD.WIDE.U32 R2, R107, UR22, R2 ;  /* 0x000000166b027c25 */ /* 0x000fe2000f8e0002 */
[----:B------:R-:W-:-:S04]  /*67b0*/  LEA R5, P1, R4, R32, 0x3 ;  /* 0x0000002004057211 */ /* 0x000fc800078218ff */
[----:B------:R-:W-:Y:S02]  /*67c0*/  LEA.HI.X R0, R4, R33, R0, 0x3, P1 ;  /* 0x0000002104007211 */ /* 0x000fe400008f1c00 */
[----:B------:R-:W-:Y:S02]  /*67d0*/  IADD3 R3, R3, R159, RZ ;  /* 0x0000009f03037210 */ /* 0x000fe40007ffe0ff */
[----:B------:R-:W-:-:S04]  /*67e0*/  LEA R4, P1, R2, R5, 0x2 ;  /* 0x0000000502047211 */ /* 0x000fc800078210ff */
[----:B------:R-:W-:-:S05]  /*67f0*/  LEA.HI.X R5, R2, R0, R3, 0x2, P1 ;  /* 0x0000000002057211 */ /* 0x000fca00008f1403 */
[----:B-1----:R0:W-:Y:S04]  /*6800*/  REDG.E.ADD.F32.FTZ.RN.STRONG.GPU desc[UR12][R4.64], R155 ;  /* 0x0000009b040079a6 */ /* 0x0021e8000c10f38c */
.L_x_15734:
[----:B------:R-:W-:Y:S05]  /*6810*/  BSYNC B0 ;  /* 0x0000000000007941 */ /* 0x000fea0003800000 */
.L_x_15733:
[----:B------:R-:W-:Y:S01]  /*6820*/  FADD.FTZ R153, R144, R153 ;  /* 0x0000009990997221 */ /* 0x000fe20000010000 */
[----:B------:R-:W-:Y:S01]  /*6830*/  FADD.FTZ R157, -R146, R157 ;  /* 0x0000009d929d7221 */ /* 0x000fe20000010100 */
[----:B------:R-:W-:Y:S01]  /*6840*/  FFMA.FTZ R151, R70, -R126, R151 ;  /* 0x8000007e46977223 */ /* 0x000fe20000010097 */
[----:B0-----:R-:W-:Y:S01]  /*6850*/  FFMA.FTZ R155, R71, -R136, R154 ;  /* 0x80000088479b7223 */ /* 0x001fe2000001009a */
[-C--:B------:R-:W-:Y:S01]  /*6860*/  FMUL.FTZ R0, R153, R126.reuse ;  /* 0x0000007e99007220 */ /* 0x080fe20000410000 */
[----:B------:R-:W-:Y:S01]  /*6870*/  FMUL.FTZ R126, R157, R126 ;  /* 0x0000007e9d7e7220 */ /* 0x000fe20000410000 */
[----:B------:R-:W-:Y:S01]  /*6880*/  USHF.R.U32.HI UR11, URZ, 0x1, UR25 ;  /* 0x000000013f0b7899 */ /* 0x000fe20008011619 */
[-C--:B------:R-:W-:Y:S01]  /*6890*/  FMUL.FTZ R8, R163, R136.reuse ;  /* 0x00000088a3087220 */ /* 0x080fe20000410000 */
[----:B------:R-:W-:Y:S01]  /*68a0*/  FMUL.FTZ R136, R11, R136 ;  /* 0x000000880b887220 */ /* 0x000fe20000410000 */
[C---:B-1----:R-:W-:Y:S01]  /*68b0*/  FMUL.FTZ R3, R124.reuse, R126 ;  /* 0x0000007e7c037220 */ /* 0x042fe20000410000 */
[----:B------:R-:W-:Y:S01]  /*68c0*/  USHF.R.U64 UR10, UR24, 0x1, UR25 ;  /* 0x00000001180a7899 */ /* 0x000fe20008001219 */
[----:B------:R-:W-:Y:S01]  /*68d0*/  FMUL.FTZ R2, R124, R0 ;  /* 0x000000007c027220 */ /* 0x000fe20000410000 */
[----:B------:R-:W-:Y:S01]  /*68e0*/  UIMAD UR11, UR11, UR14, URZ ;  /* 0x0000000e0b0b72a4 */ /* 0x000fe2000f8e023f */
[----:B------:R-:W-:Y:S01]  /*68f0*/  FMUL.FTZ R5, R132, R136 ;  /* 0x0000008884057220 */ /* 0x000fe20000410000 */
[----:B------:R-:W-:Y:S01]  /*6900*/  FFMA.FTZ R3, R0, R151, R3 ;  /* 0x0000009700037223 */ /* 0x000fe20000010003 */
[----:B------:R-:W-:Y:S01]  /*6910*/  UIMAD.WIDE.U32 UR8, UR10, UR14, URZ ;  /* 0x0000000e0a0872a5 */ /* 0x000fe2000f8e003f */
[----:B------:R-:W-:Y:S01]  /*6920*/  FFMA.FTZ R4, R151, R126, -R2 ;  /* 0x0000007e97047223 */ /* 0x000fe20000010802 */
[----:B------:R-:W-:Y:S01]  /*6930*/  UIMAD UR11, UR15, UR10, UR11 ;  /* 0x0000000a0f0b72a4 */ /* 0x000fe2000f8e020b */
[----:B------:R-:W-:Y:S01]  /*6940*/  FFMA.FTZ R126, R8, R155, R5 ;  /* 0x0000009b087e7223 */ /* 0x000fe20000010005 */
[----:B------:R-:W-:Y:S01]  /*6950*/  FADD.FTZ R5, RZ, R3 ;  /* 0x00000003ff057221 */ /* 0x000fe20000010000 */
[-C--:B------:R-:W-:Y:S01]  /*6960*/  FMUL.FTZ R159, R156, R134.reuse ;  /* 0x000000869c9f7220 */ /* 0x080fe20000410000 */
[----:B------:R-:W-:Y:S01]  /*6970*/  FMUL.FTZ R161, R158, R134 ;  /* 0x000000869ea17220 */ /* 0x000fe20000410000 */
[----:B------:R-:W-:Y:S01]  /*6980*/  UIADD3 UR9, UR11, UR9, URZ ;  /* 0x000000090b097290 */ /* 0x000fe2000fffe03f */
[----:B------:R-:W-:-:S02]  /*6990*/  IMAD R177, R96, R31, R10 ;  /* 0x0000001f60b17224 */ /* 0x000fc400078e020a */
[----:B------:R-:W-:Y:S01]  /*69a0*/  FADD.FTZ R5, R5, R126 ;  /* 0x0000007e05057221 */ /* 0x000fe20000010000 */
[----:B------:R-:W-:Y:S01]  /*69b0*/  FFMA.FTZ R10, R68, -R134, R7 ;  /* 0x80000086440a7223 */ /* 0x000fe20000010007 */
[----:B------:R-:W-:Y:S01]  /*69c0*/  FMUL.FTZ R138, R132, R8 ;  /* 0x00000008848a7220 */ /* 0x000fe20000410000 */
[C---:B------:R-:W-:Y:S01]  /*69d0*/  FMUL.FTZ R173, R140.reuse, R159 ;  /* 0x0000009f8cad7220 */ /* 0x040fe20000410000 */
[----:B------:R-:W-:Y:S01]  /*69e0*/  FMUL.FTZ R126, R140, R161 ;  /* 0x000000a18c7e7220 */ /* 0x000fe20000410000 */
[----:B------:R-:W-:-:S04]  /*69f0*/  IMAD.WIDE.U32 R2, R96, R30, UR8 ;  /* 0x0000000860027e25 */ /* 0x000fc8000f8e001e */
[----:B------:R-:W-:Y:S01]  /*6a00*/  FFMA.FTZ R7, R155, R136, -R138 ;  /* 0x000000889b077223 */ /* 0x000fe2000001088a */
[----:B------:R-:W-:Y:S01]  /*6a10*/  FFMA.FTZ R173, R10, R161, -R173 ;  /* 0x000000a10aad7223 */ /* 0x000fe200000108ad */
[----:B------:R-:W-:Y:S01]  /*6a20*/  FADD.FTZ R4, RZ, R4 ;  /* 0x00000004ff047221 */ /* 0x000fe20000010000 */
[----:B------:R-:W-:Y:S01]  /*6a30*/  FFMA.FTZ R126, R159, R10, R126 ;  /* 0x0000000a9f7e7223 */ /* 0x000fe2000001007e */
[-C--:B------:R-:W-:Y:S01]  /*6a40*/  FMUL.FTZ R161, R168, R130.reuse ;  /* 0x00000082a8a17220 */ /* 0x080fe20000410000 */
[----:B------:R-:W-:Y:S01]  /*6a50*/  IADD3 R177, R177, R3, RZ ;  /* 0x00000003b1b17210 */ /* 0x000fe20007ffe0ff */
[----:B------:R-:W-:Y:S01]  /*6a60*/  FADD.FTZ R4, R4, R7 ;  /* 0x0000000704047221 */ /* 0x000fe20000010000 */
[----:B------:R-:W-:Y:S01]  /*6a70*/  FADD.FTZ R5, R5, R126 ;  /* 0x0000007e05057221 */ /* 0x000fe20000010000 */
[-C--:B------:R-:W-:Y:S01]  /*6a80*/  FFMA.FTZ R126, R69, -R130.reuse, R6 ;  /* 0x80000082457e7223 */ /* 0x080fe20000010006 */
[----:B------:R-:W-:Y:S01]  /*6a90*/  FMUL.FTZ R3, R170, R130 ;  /* 0x00000082aa037220 */ /* 0x000fe20000410000 */
[----:B------:R-:W-:Y:S01]  /*6aa0*/  FMUL.FTZ R7, R142, R161 ;  /* 0x000000a18e077220 */ /* 0x000fe20000410000 */
[----:B------:R-:W-:Y:S01]  /*6ab0*/  FMUL.FTZ R130, R174, R128 ;  /* 0x00000080ae827220 */ /* 0x000fe20000410000 */
[----:B------:R-:W-:Y:S01]  /*6ac0*/  LEA R175, P1, R2, R32, 0x3 ;  /* 0x0000002002af7211 */ /* 0x000fe200078218ff */
[----:B------:R-:W-:Y:S01]  /*6ad0*/  FADD.FTZ R4, R4, R173 ;  /* 0x000000ad04047221 */ /* 0x000fe20000010000 */
[-C--:B------:R-:W-:Y:S01]  /*6ae0*/  FFMA.FTZ R165, R66, -R128.reuse, R165 ;  /* 0x8000008042a57223 */ /* 0x080fe200000100a5 */
[----:B------:R-:W-:Y:S01]  /*6af0*/  FMUL.FTZ R134, R172, R128 ;  /* 0x00000080ac867220 */ /* 0x000fe20000410000 */
[-C--:B------:R-:W-:Y:S01]  /*6b00*/  FFMA.FTZ R7, R126, R3.reuse, -R7 ;  /* 0x000000037e077223 */ /* 0x080fe20000010807 */
[----:B------:R-:W-:Y:S01]  /*6b10*/  FMUL.FTZ R6, R142, R3 ;  /* 0x000000038e067220 */ /* 0x000fe20000410000 */
[----:B------:R-:W-:Y:S01]  /*6b20*/  FMUL.FTZ R128, R148, R130 ;  /* 0x0000008294807220 */ /* 0x000fe20000410000 */
[----:B------:R-:W-:Y:S01]  /*6b30*/  LEA.HI.X R177, R2, R33, R177, 0x3, P1 ;  /* 0x0000002102b17211 */ /* 0x000fe200008f1cb1 */
[----:B------:R-:W-:Y:S01]  /*6b40*/  FADD.FTZ R4, R4, R7 ;  /* 0x0000000704047221 */ /* 0x000fe20000010000 */
[----:B------:R-:W-:Y:S01]  /*6b50*/  FFMA.FTZ R6, R161, R126, R6 ;  /* 0x0000007ea1067223 */ /* 0x000fe20000010006 */
[----:B------:R-:W-:Y:S01]  /*6b60*/  USHF.L.U64.HI UR9, UR5, 0x2, UR6 ;  /* 0x0000000205097899 */ /* 0x000fe20008010206 */
[----:B------:R-:W-:Y:S01]  /*6b70*/  IADD3 R173, -R112, UR4, RZ ;  /* 0x0000000470ad7c10 */ /* 0x000fe2000fffe1ff */
[----:B------:R-:W-:Y:S01]  /*6b80*/  FFMA.FTZ R7, R165, R134, -R128 ;  /* 0x00000086a5077223 */ /* 0x000fe20000010880 */
[----:B------:R-:W-:Y:S01]  /*6b90*/  LEA R2, P1, R94, R175, 0x2 ;  /* 0x000000af5e027211 */ /* 0x000fe200078210ff */
[----:B------:R-:W-:Y:S01]  /*6ba0*/  FADD.FTZ R5, R5, R6 ;  /* 0x0000000605057221 */ /* 0x000fe20000010000 */
[----:B------:R-:W-:Y:S01]  /*6bb0*/  USHF.L.U32 UR8, UR5, 0x2, URZ ;  /* 0x0000000205087899 */ /* 0x000fe2000800063f */
[----:B------:R-:W-:Y:S01]  /*6bc0*/  FADD.FTZ R6, R4, R7 ;  /* 0x0000000704067221 */ /* 0x000fe20000010000 */
[----:B------:R-:W-:Y:S01]  /*6bd0*/  LEA.HI.X R3, R94, R177, RZ, 0x2, P1 ;  /* 0x000000b15e037211 */ /* 0x000fe200008f14ff */
[----:B------:R-:W-:-:S02]  /*6be0*/  IMAD R173, R173, -0x200, RZ ;  /* 0xfffffe00adad7824 */ /* 0x000fc400078e02ff */
[----:B------:R-:W-:Y:S01]  /*6bf0*/  FFMA.FTZ R128, R64, -R120, R167 ;  /* 0x8000007840807223 */ /* 0x000fe200000100a7 */
[----:B------:R-:W-:Y:S02]  /*6c00*/  IMAD R4, R34, UR9, RZ ;  /* 0x0000000922047c24 */ /* 0x000fe4000f8e02ff */
[----:B------:R-:W-:Y:S01]  /*6c10*/  FMUL.FTZ R167, R179, R122 ;  /* 0x0000007ab3a77220 */ /* 0x000fe20000410000 */
[----:B------:R-:W-:Y:S01]  /*6c20*/  FMUL.FTZ R7, R148, R134 ;  /* 0x0000008694077220 */ /* 0x000fe20000410000 */
[----:B------:R-:W-:Y:S01]  /*6c30*/  FMUL.FTZ R175, R181, R122 ;  /* 0x0000007ab5af7220 */ /* 0x000fe20000410000 */
[----:B------:R-:W-:-:S04]  /*6c40*/  IMAD.WIDE R2, R173, 0x4, R2 ;  /* 0x00000004ad027825 */ /* 0x000fc800078e0202 */
[----:B------:R-:W-:Y:S01]  /*6c50*/  FFMA.FTZ R164, R67, -R122, R164 ;  /* 0x8000007a43a47223 */ /* 0x000fe200000100a4 */
[-C--:B------:R-:W-:Y:S01]  /*6c60*/  FMUL.FTZ R173, R43, R120.reuse ;  /* 0x000000782bad7220 */ /* 0x080fe20000410000 */
[----:B------:R-:W-:Y:S01]  /*6c70*/  FMUL.FTZ R183, R171, R120 ;  /* 0x00000078abb77220 */ /* 0x000fe20000410000 */
[----:B------:R-:W-:Y:S02]  /*6c80*/  IMAD R185, R35, UR8, R4 ;  /* 0x0000000823b97c24 */ /* 0x000fe4000f8e0204 */
[----:B------:R-:W-:Y:S01]  /*6c90*/  FMUL.FTZ R177, R150, R167 ;  /* 0x000000a796b17220 */ /* 0x000fe20000410000 */
[----:B------:R-:W-:Y:S01]  /*6ca0*/  FFMA.FTZ R4, R130, R165, R7 ;  /* 0x000000a582047223 */ /* 0x000fe20000010007 */
[----:B------:R-:W-:Y:S01]  /*6cb0*/  FMUL.FTZ R120, R150, R175 ;  /* 0x000000af96787220 */ /* 0x000fe20000410000 */
[----:B------:R-:W-:Y:S01]  /*6cc0*/  FMUL.FTZ R7, R160, R173 ;  /* 0x000000ada0077220 */ /* 0x000fe20000410000 */
[----:B------:R-:W-:Y:S01]  /*6cd0*/  FFMA.FTZ R177, R164, R175, -R177 ;  /* 0x000000afa4b17223 */ /* 0x000fe200000108b1 */
[----:B------:R-:W-:Y:S01]  /*6ce0*/  FADD.FTZ R4, R5, R4 ;  /* 0x0000000405047221 */ /* 0x000fe20000010000 */
[----:B------:R-:W-:Y:S01]  /*6cf0*/  FFMA.FTZ R5, R167, R164, R120 ;  /* 0x000000a4a7057223 */ /* 0x000fe20000010078 */
[-C--:B------:R-:W-:Y:S01]  /*6d00*/  FFMA.FTZ R7, R128, R183.reuse, -R7 ;  /* 0x000000b780077223 */ /* 0x080fe20000010807 */
[----:B------:R-:W-:Y:S01]  /*6d10*/  FADD.FTZ R6, R6, R177 ;  /* 0x000000b106067221 */ /* 0x000fe20000010000 */
[----:B------:R-:W-:Y:S01]  /*6d20*/  ISETP.GE.AND P1, PT, R42, 0x21, PT ;  /* 0x000000212a00780c */ /* 0x000fe20003f26270 */
[----:B------:R-:W-:Y:S01]  /*6d30*/  FADD.FTZ R4, R4, R5 ;  /* 0x0000000504047221 */ /* 0x000fe20000010000 */
[----:B------:R-:W-:Y:S01]  /*6d40*/  IADD3 R5, R94, 0x20, RZ ;  /* 0x000000205e057810 */ /* 0x000fe20007ffe0ff */
[----:B------:R-:W-:Y:S01]  /*6d50*/  FADD.FTZ R134, R6, R7 ;  /* 0x0000000706867221 */ /* 0x000fe20000010000 */
[----:B------:R-:W-:Y:S01]  /*6d60*/  FMUL.FTZ R6, R160, R183 ;  /* 0x000000b7a0067220 */ /* 0x000fe20000410000 */
[----:B------:R-:W-:Y:S01]  /*6d70*/  FMUL.FTZ R120, R44, R118 ;  /* 0x000000762c787220 */ /* 0x000fe20000410000 */
[----:B------:R-:W-:Y:S01]  /*6d80*/  LEA.HI.SX32 R7, R5, R94, 0x1b ;  /* 0x0000005e05077211 */ /* 0x000fe200078fdaff */
[----:B------:R-:W-:-:S04]  /*6d90*/  IMAD.WIDE.U32 R2, R34, UR8, R2 ;  /* 0x0000000822027c25 */ /* 0x000fc8000f8e0002 */
[----:B------:R-:W-:Y:S01]  /*6da0*/  FFMA.FTZ R5, R173, R128, R6 ;  /* 0x00000080ad057223 */ /* 0x000fe20000010006 */
[-C--:B------:R-:W-:Y:S01]  /*6db0*/  FFMA.FTZ R175, R65, -R118.reuse, R166 ;  /* 0x8000007641af7223 */ /* 0x080fe200000100a6 */
[----:B------:R-:W-:Y:S01]  /*6dc0*/  LEA R7, R7, UR7, 0x2 ;  /* 0x0000000707077c11 */ /* 0x000fe2000f8e10ff */
[----:B------:R-:W-:Y:S01]  /*6dd0*/  FMUL.FTZ R118, R169, R118 ;  /* 0x00000076a9767220 */ /* 0x000fe20000410000 */
[----:B------:R-:W-:Y:S01]  /*6de0*/  FADD.FTZ R6, R4, R5 ;  /* 0x0000000504067221 */ /* 0x000fe20000010000 */
[C---:B------:R-:W-:Y:S01]  /*6df0*/  IADD3 R177, R94.reuse, 0x40, RZ ;  /* 0x000000405eb17810 */ /* 0x040fe20007ffe0ff */
[----:B------:R-:W-:Y:S01]  /*6e00*/  FMUL.FTZ R122, R45, R120 ;  /* 0x000000782d7a7220 */ /* 0x000fe20000410000 */
[----:B------:R0:W1:Y:S01]  /*6e10*/  LDS R5, [R7+0x8c0] ;  /* 0x0008c00007057984 */ /* 0x0000620000000800 */
[----:B------:R-:W-:Y:S01]  /*6e20*/  IADD3 R3, R3, R185, RZ ;  /* 0x000000b903037210 */ /* 0x000fe20007ffe0ff */
[----:B------:R-:W-:Y:S01]  /*6e30*/  BSSY B0, `(.L_x_15735) ;  /* 0x000000c000007945 */ /* 0x000fe20003800000 */
[----:B------:R-:W-:Y:S01]  /*6e40*/  IADD3 R185, R94, 0x60, RZ ;  /* 0x000000605eb97810 */ /* 0x000fe20007ffe0ff */
[----:B------:R-:W-:Y:S01]  /*6e50*/  FFMA.FTZ R183, R175, R118, -R122 ;  /* 0x00000076afb77223 */ /* 0x000fe2000001087a */
[----:B------:R-:W-:Y:S01]  /*6e60*/  LEA.HI.SX32 R177, R177, R94, 0x1b ;  /* 0x0000005eb1b17211 */ /* 0x000fe200078fdaff */
[----:B------:R-:W-:Y:S01]  /*6e70*/  FADD.FTZ R176, R176, -R187 ;  /* 0x800000bbb0b07221 */ /* 0x000fe20000010000 */
[----:B------:R-:W-:Y:S01]  /*6e80*/  ISETP.GE.AND P2, PT, R42, 0x41, PT ;  /* 0x000000412a00780c */ /* 0x000fe20003f46270 */
[----:B------:R-:W-:Y:S01]  /*6e90*/  FADD.FTZ R122, R134, R183 ;  /* 0x000000b7867a7221 */ /* 0x000fe20000010000 */
[----:B------:R-:W-:-:S02]  /*6ea0*/  ISETP.GE.AND P3, PT, R42, 0x61, PT ;  /* 0x000000612a00780c */ /* 0x000fc40003f66270 */
[----:B------:R-:W-:Y:S02]  /*6eb0*/  LEA.HI.SX32 R185, R185, R94, 0x1b ;  /* 0x0000005eb9b97211 */ /* 0x000fe400078fdaff */
[----:B------:R-:W-:Y:S01]  /*6ec0*/  LEA R177, R177, UR7, 0x2 ;  /* 0x00000007b1b17c11 */ /* 0x000fe2000f8e10ff */
[----:B0-----:R-:W-:Y:S08]  /*6ed0*/  @!P1 BRA `(.L_x_15736) ;  /* 0x0000000000049947 */ /* 0x001ff00003800000 */
[----:B-1----:R0:W-:Y:S02]  /*6ee0*/  REDG.E.ADD.F32.FTZ.RN.STRONG.GPU desc[UR12][R2.64+-0x780], R5 ;  /* 0xfff88005020079a6 */ /* 0x0021e4000c10f38c */
.L_x_15736:
[----:B------:R-:W-:Y:S05]  /*6ef0*/  BSYNC B0 ;  /* 0x0000000000007941 */ /* 0x000fea0003800000 */
.L_x_15735:
[----:B01----:R0:W1:Y:S01]  /*6f00*/  LDS R5, [R177+0x940] ;  /* 0x00094000b1057984 */ /* 0x0030620000000800 */
[----:B------:R-:W-:Y:S01]  /*6f10*/  BSSY B0, `(.L_x_15737) ;  /* 0x0000004000007945 */ /* 0x000fe20003800000 */
[----:B------:R-:W-:-:S03]  /*6f20*/  LEA R185, R185, UR7, 0x2 ;  /* 0x00000007b9b97c11 */ /* 0x000fc6000f8e10ff */
[----:B------:R-:W-:Y:S05]  /*6f30*/  @!P2 BRA `(.L_x_15738) ;  /* 0x000000000004a947 */ /* 0x000fea0003800000 */
[----:B-1----:R2:W-:Y:S02]  /*6f40*/  REDG.E.ADD.F32.FTZ.RN.STRONG.GPU desc[UR12][R2.64+-0x700], R5 ;  /* 0xfff90005020079a6 */ /* 0x0025e4000c10f38c */
.L_x_15738:
[----:B------:R-:W-:Y:S05]  /*6f50*/  BSYNC B0 ;  /* 0x0000000000007941 */ /* 0x000fea0003800000 */
.L_x_15737:
[----:B-12---:R1:W2:Y:S01]  /*6f60*/  LDS R5, [R185+0x9c0] ;  /* 0x0009c000b9057984 */ /* 0x0062a20000000800 */
[----:B------:R-:W-:Y:S01]  /*6f70*/  BSSY B0, `(.L_x_15739) ;  /* 0x0000005000007945 */ /* 0x000fe20003800000 */
[C---:B------:R-:W-:Y:S02]  /*6f80*/  IADD3 R7, R94.reuse, 0x80, RZ ;  /* 0x000000805e077810 */ /* 0x040fe40007ffe0ff */
[----:B0-----:R-:W-:Y:S01]  /*6f90*/  IADD3 R177, R94, 0xa0, RZ ;  /* 0x000000a05eb17810 */ /* 0x001fe20007ffe0ff */
[----:B------:R-:W-:Y:S06]  /*6fa0*/  @!P3 BRA `(.L_x_15740) ;  /* 0x000000000004b947 */ /* 0x000fec0003800000 */
[----:B--2---:R0:W-:Y:S02]  /*6fb0*/  REDG.E.ADD.F32.FTZ.RN.STRONG.GPU desc[UR12][R2.64+-0x680], R5 ;  /* 0xfff98005020079a6 */ /* 0x0041e4000c10f38c */
.L_x_15740:
[----:B------:R-:W-:Y:S05]  /*6fc0*/  BSYNC B0 ;  /* 0x0000000000007941 */ /* 0x000fea0003800000 */
.L_x_15739:
        /* <DEDUP_REMOVED lines=17> */
.L_x_15742:
[----:B------:R-:W-:Y:S05]  /*70e0*/  BSYNC B0 ;  /* 0x0000000000007941 */ /* 0x000fea0003800000 */
.L_x_15741:
[----:B0-2---:R0:W2:Y:S01]  /*70f0*/  LDS R5, [R177+0xac0] ;  /* 0x000ac000b1057984 */ /* 0x0050a20000000800 */
[----:B------:R-:W-:Y:S01]  /*7100*/  BSSY B0, `(.L_x_15743) ;  /* 0x0000006000007945 */ /* 0x000fe20003800000 */
[----:B------:R-:W-:Y:S02]  /*7110*/  IADD3 R7, R94, 0x100, RZ ;  /* 0x000001005e077810 */ /* 0x000fe40007ffe0ff */
[----:B------:R-:W-:Y:S02]  /*7120*/  LEA.HI.SX32 R183, R183, R94, 0x1b ;  /* 0x0000005eb7b77211 */ /* 0x000fe400078fdaff */
[----:B------:R-:W-:Y:S01]  /*7130*/  LEA R4, R4, UR7, 0x2 ;  /* 0x0000000704047c11 */ /* 0x000fe2000f8e10ff */
[----:B------:R-:W-:Y:S06]  /*7140*/  @!P1 BRA `(.L_x_15744) ;  /* 0x0000000000049947 */ /* 0x000fec0003800000 */
[----:B--2---:R3:W-:Y:S02]  /*7150*/  REDG.E.ADD.F32.FTZ.RN.STRONG.GPU desc[UR12][R2.64+-0x580], R5 ;  /* 0xfffa8005020079a6 */ /* 0x0047e4000c10f38c */
.L_x_15744:
[----:B------:R-:W-:Y:S05]  /*7160*/  BSYNC B0 ;  /* 0x0000000000007941 */ /* 0x000fea0003800000 */
.L_x_15743:
[----:B--23--:R2:W3:Y:S01]  /*7170*/  LDS R5, [R4+0xb40] ;  /* 0x000b400004057984 */ /* 0x00c4e20000000800 */
[----:B------:R-:W-:Y:S01]  /*7180*/  BSSY B0, `(.L_x_15745) ;  /* 0x0000006000007945 */ /* 0x000fe20003800000 */
[----:B0-----:R-:W-:Y:S02]  /*7190*/  IADD3 R177, R94, 0x120, RZ ;  /* 0x000001205eb17810 */ /* 0x001fe40007ffe0ff */
[----:B------:R-:W-:Y:S02]  /*71a0*/  LEA.HI.SX32 R7, R7, R94, 0x1b ;  /* 0x0000005e07077211 */ /* 0x000fe400078fdaff */
[----:B------:R-:W-:Y:S01]  /*71b0*/  LEA R183, R183, UR7, 0x2 ;  /* 0x00000007b7b77c11 */ /* 0x000fe2000f8e10ff */
[----:B------:R-:W-:Y:S06]  /*71c0*/  @!P2 BRA `(.L_x_15746) ;  /* 0x000000000004a947 */ /* 0x000fec0003800000 */
[----:B---3--:R0:W-:Y:S02]  /*71d0*/  REDG.E.ADD.F32.FTZ.RN.STRONG.GPU desc[UR12][R2.64+-0x500], R5 ;  /* 0xfffb0005020079a6 */ /* 0x0081e4000c10f38c */
.L_x_15746:
[----:B------:R-:W-:Y:S05]  /*71e0*/  BSYNC B0 ;  /* 0x0000000000007941 */ /* 0x000fea0003800000 */
.L_x_15745:
[----:B0--3--:R0:W3:Y:S01]  /*71f0*/  LDS R5, [R183+0xbc0] ;  /* 0x000bc000b7057984 */ /* 0x0090e20000000800 */
[----:B------:R-:W-:Y:S01]  /*7200*/  BSSY B0, `(.L_x_15747) ;  /* 0x0000005000007945 */ /* 0x000fe20003800000 */
[----:B------:R-:W-:Y:S02]  /*7210*/  LEA.HI.SX32 R177, R177, R94, 0x1b ;  /* 0x0000005eb1b17211 */ /* 0x000fe400078fdaff */
[----:B------:R-:W-:Y:S01]  /*7220*/  LEA R7, R7, UR7, 0x2 ;  /* 0x0000000707077c11 */ /* 0x000fe2000f8e10ff */
[----:B------:R-:W-:Y:S06]  /*7230*/  @!P3 BRA `(.L_x_15748) ;  /* 0x000000000004b947 */ /* 0x000fec0003800000 */
[----:B---3--:R4:W-:Y:S02]  /*7240*/  REDG.E.ADD.F32.FTZ.RN.STRONG.GPU desc[UR12][R2.64+-0x480], R5 ;  /* 0xfffb8005020079a6 */ /* 0x0089e4000c10f38c */
.L_x_15748:
[----:B------:R-:W-:Y:S05]  /*7250*/  BSYNC B0 ;  /* 0x0000000000007941 */ /* 0x000fea0003800000 */
.L_x_15747:
[----:B---34-:R3:W4:Y:S01]  /*7260*/  LDS R5, [R7+0xc40] ;  /* 0x000c400007057984 */ /* 0x0187220000000800 */
[----:B------:R-:W-:Y:S01]  /*7270*/  BSSY B0, `(.L_x_15749) ;  /* 0x0000004000007945 */ /* 0x000fe20003800000 */
[----:B--2---:R-:W-:-:S03]  /*7280*/  LEA R4, R177, UR7, 0x2 ;  /* 0x00000007b1047c11 */ /* 0x004fc6000f8e10ff */
[----:B------:R-:W-:Y:S05]  /*7290*/  @!P4 BRA `(.L_x_15750) ;  /* 0x000000000004c947 */ /* 0x000fea0003800000 */
[----:B----4-:R2:W-:Y:S02]  /*72a0*/  REDG.E.ADD.F32.FTZ.RN.STRONG.GPU desc[UR12][R2.64+-0x400], R5 ;  /* 0xfffc0005020079a6 */ /* 0x0105e4000c10f38c */
.L_x_15750:
[----:B------:R-:W-:Y:S05]  /*72b0*/  BSYNC B0 ;  /* 0x0000000000007941 */ /* 0x000fea0003800000 */
.L_x_15749:
[----:B--2-4-:R2:W4:Y:S01]  /*72c0*/  LDS R5, [R4+0xcc0] ;  /* 0x000cc00004057984 */ /* 0x0145220000000800 */
[----:B------:R-:W-:Y:S01]  /*72d0*/  BSSY B0, `(.L_x_15751) ;  /* 0x0000005000007945 */ /* 0x000fe20003800000 */
[C---:B---3--:R-:W-:Y:S02]  /*72e0*/  IADD3 R7, R94.reuse, 0x140, RZ ;  /* 0x000001405e077810 */ /* 0x048fe40007ffe0ff */
[----:B------:R-:W-:Y:S01]  /*72f0*/  IADD3 R177, R94, 0x160, RZ ;  /* 0x000001605eb17810 */ /* 0x000fe20007ffe0ff */
[----:B------:R-:W-:Y:S06]  /*7300*/  @!P5 BRA `(.L_x_15752) ;  /* 0x000000000004d947 */ /* 0x000fec0003800000 */
[----:B----4-:R3:W-:Y:S02]  /*7310*/  REDG.E.ADD.F32.FTZ.RN.STRONG.GPU desc[UR12][R2.64+-0x380], R5 ;  /* 0xfffc8005020079a6 */ /* 0x0107e4000c10f38c */
.L_x_15752:
[----:B------:R-:W-:Y:S05]  /*7320*/  BSYNC B0 ;  /* 0x0000000000007941 */ /* 0x000fea0003800000 */
.L_x_15751:
[----:B---34-:R-:W-:Y:S01]  /*7330*/  IADD3 R5, R94, 0x180, RZ ;  /* 0x000001805e057810 */ /* 0x018fe20007ffe0ff */
[----:B------:R-:W-:Y:S01]  /*7340*/  BSSY B0, `(.L_x_15753) ;  /* 0x0000010000007945 */ /* 0x000fe20003800000 */
[-C--:B------:R-:W-:Y:S02]  /*7350*/  LEA.HI.SX32 R7, R7, R94.reuse, 0x1b ;  /* 0x0000005e07077211 */ /* 0x080fe400078fdaff */
[-C--:B--2---:R-:W-:Y:S02]  /*7360*/  LEA.HI.SX32 R4, R5, R94.reuse, 0x1b ;  /* 0x0000005e05047211 */ /* 0x084fe400078fdaff */
[----:B------:R-:W-:Y:S02]  /*7370*/  LEA R5, R7, UR7, 0x2 ;  /* 0x0000000707057c11 */ /* 0x000fe4000f8e10ff */
[----:B------:R-:W-:Y:S02]  /*7380*/  ISETP.GE.AND P6, PT, R42, 0x141, PT ;  /* 0x000001412a00780c */ /* 0x000fe40003fc6270 */
[----:B------:R-:W-:-:S02]  /*7390*/  LEA.HI.SX32 R177, R177, R94, 0x1b ;  /* 0x0000005eb1b17211 */ /* 0x000fc400078fdaff */
[----:B------:R-:W2:Y:S01]  /*73a0*/  LDS R5, [R5+0xd40] ;  /* 0x000d400005057984 */ /* 0x000ea20000000800 */
[----:B0-----:R-:W-:Y:S02]  /*73b0*/  IADD3 R183, R94, 0x1a0, RZ ;  /* 0x000001a05eb77810 */ /* 0x001fe40007ffe0ff */
        /* <DEDUP_REMOVED lines=8> */
.L_x_15754:
[----:B------:R-:W-:Y:S05]  /*7440*/  BSYNC B0 ;  /* 0x0000000000007941 */ /* 0x000fea0003800000 */
.L_x_15753:
[----:B0-2---:R0:W2:Y:S01]  /*7450*/  LDS R5, [R177+0xdc0] ;  /* 0x000dc000b1057984 */ /* 0x0050a20000000800 */
[----:B------:R-:W-:Y:S01]  /*7460*/  BSSY B0, `(.L_x_15755) ;  /* 0x0000006000007945 */ /* 0x000fe20003800000 */
[----:B------:R-:W-:Y:S02]  /*7470*/  IADD3 R7, R94, 0x1c0, RZ ;  /* 0x000001c05e077810 */ /* 0x000fe40007ffe0ff */
[----:B------:R-:W-:Y:S02]  /*7480*/  LEA.HI.SX32 R183, R183, R94, 0x1b ;  /* 0x0000005eb7b77211 */ /* 0x000fe400078fdaff */
[----:B------:R-:W-:Y:S01]  /*7490*/  LEA R4, R4, UR7, 0x2 ;  /* 0x0000000704047c11 */ /* 0x000fe2000f8e10ff */
[----:B------:R-:W-:Y:S06]  /*74a0*/  @!P1 BRA `(.L_x_15756) ;  /* 0x0000000000049947 */ /* 0x000fec0003800000 */
[----:B--2---:R3:W-:Y:S02]  /*74b0*/  REDG.E.ADD.F32.FTZ.RN.STRONG.GPU desc[UR12][R2.64+-0x280], R5 ;  /* 0xfffd8005020079a6 */ /* 0x0047e4000c10f38c */
.L_x_15756:
[----:B------:R-:W-:Y:S05]  /*74c0*/  BSYNC B0 ;  /* 0x0000000000007941 */ /* 0x000fea0003800000 */
.L_x_15755:
[----:B--23--:R2:W3:Y:S01]  /*74d0*/  LDS R5, [R4+0xe40] ;  /* 0x000e400004057984 */ /* 0x00c4e20000000800 */
[----:B------:R-:W-:Y:S01]  /*74e0*/  BSSY B0, `(.L_x_15757) ;  /* 0x0000006000007945 */ /* 0x000fe20003800000 */
[----:B0-----:R-:W-:Y:S02]  /*74f0*/  IADD3 R177, R94, 0x1e0, RZ ;  /* 0x000001e05eb17810 */ /* 0x001fe40007ffe0ff */
[----:B------:R-:W-:Y:S02]  /*7500*/  LEA.HI.SX32 R7, R7, R94, 0x1b ;  /* 0x0000005e07077211 */ /* 0x000fe400078fdaff */
[----:B------:R-:W-:Y:S01]  /*7510*/  LEA R183, R183, UR7, 0x2 ;  /* 0x00000007b7b77c11 */ /* 0x000fe2000f8e10ff */
[----:B------:R-:W-:Y:S06]  /*7520*/  @!P2 BRA `(.L_x_15758) ;  /* 0x000000000004a947 */ /* 0x000fec0003800000 */
[----:B---3--:R0:W-:Y:S02]  /*7530*/  REDG.E.ADD.F32.FTZ.RN.STRONG.GPU desc[UR12][R2.64+-0x200], R5 ;  /* 0xfffe0005020079a6 */ /* 0x0081e4000c10f38c */
.L_x_15758:
[----:B------:R-:W-:Y:S05]  /*7540*/  BSYNC B0 ;  /* 0x0000000000007941 */ /* 0x000fea0003800000 */
.L_x_15757:
[----:B0--3--:R0:W3:Y:S01]  /*7550*/  LDS R5, [R183+0xec0] ;  /* 0x000ec000b7057984 */ /* 0x0090e20000000800 */
[----:B------:R-:W-:Y:S01]  /*7560*/  BSSY B0, `(.L_x_15759) ;  /* 0x0000005000007945 */ /* 0x000fe20003800000 */
[----:B------:R-:W-:Y:S02]  /*7570*/  LEA.HI.SX32 R177, R177, R94, 0x1b ;  /* 0x0000005eb1b17211 */ /* 0x000fe400078fdaff */
[----:B------:R-:W-:Y:S01]  /*7580*/  LEA R7, R7, UR7, 0x2 ;  /* 0x0000000707077c11 */ /* 0x000fe2000f8e10ff */
[----:B------:R-:W-:Y:S06]  /*7590*/  @!P3 BRA `(.L_x_15760) ;  /* 0x000000000004b947 */ /* 0x000fec0003800000 */
[----:B---3--:R4:W-:Y:S02]  /*75a0*/  REDG.E.ADD.F32.FTZ.RN.STRONG.GPU desc[UR12][R2.64+-0x180], R5 ;  /* 0xfffe8005020079a6 */ /* 0x0089e4000c10f38c */
.L_x_15760:
[----:B------:R-:W-:Y:S05]  /*75b0*/  BSYNC B0 ;  /* 0x0000000000007941 */ /* 0x000fea0003800000 */
.L_x_15759:
[----:B------:R-:W0:Y:S01]  /*75c0*/  LDS R7, [R7+0xf40] ;  /* 0x000f400007077984 */ /* 0x000e220000000800 */
[----:B------:R-:W-:Y:S01]  /*75d0*/  BSSY B0, `(.L_x_15761) ;  /* 0x0000005000007945 */ /* 0x000fe20003800000 */
[----:B------:R-:W-:Y:S01]  /*75e0*/  LEA R177, R177, UR7, 0x2 ;  /* 0x00000007b1b17c11 */ /* 0x000fe2000f8e10ff */
[----:B---34-:R-:W-:Y:S02]  /*75f0*/  FMUL.FTZ R5, R45, R118 ;  /* 0x000000762d057220 */ /* 0x018fe40000410000 */
[----:B------:R-:W-:Y:S05]  /*7600*/  @!P4 BRA `(.L_x_15762) ;  /* 0x000000000004c947 */ /* 0x000fea0003800000 */
[----:B0-----:R3:W-:Y:S02]  /*7610*/  REDG.E.ADD.F32.FTZ.RN.STRONG.GPU desc[UR12][R2.64+-0x100], R7 ;  /* 0xffff0007020079a6 */ /* 0x0017e4000c10f38c */
.L_x_15762:
[----:B------:R-:W-:Y:S05]  /*7620*/  BSYNC B0 ;  /* 0x0000000000007941 */ /* 0x000fea0003800000 */
.L_x_15761:
[----:B0--3--:R-:W-:Y:S01]  /*7630*/  FFMA.FTZ R7, R120, R175, R5 ;  /* 0x000000af78077223 */ /* 0x009fe20000010005 */
[----:B------:R-:W-:Y:S01]  /*7640*/  BSSY B0, `(.L_x_15763) ;  /* 0x0000004000007945 */ /* 0x000fe20003800000 */
[----:B------:R0:W3:Y:S03]  /*7650*/  LDS R5, [R177+0xfc0] ;  /* 0x000fc000b1057984 */ /* 0x0000e60000000800 */
[----:B------:R-:W-:Y:S05]  /*7660*/  @!P5 BRA `(.L_x_15764) ;  /* 0x000000000004d947 */ /* 0x000fea0003800000 */
[----:B---3--:R4:W-:Y:S02]  /*7670*/  REDG.E.ADD.F32.FTZ.RN.STRONG.GPU desc[UR12][R2.64+-0x80], R5 ;  /* 0xffff8005020079a6 */ /* 0x0089e4000c10f38c */
.L_x_15764:
[----:B------:R-:W-:Y:S05]  /*7680*/  BSYNC B0 ;  /* 0x0000000000007941 */ /* 0x000fea0003800000 */
.L_x_15763:
[----:B--2---:R-:W-:Y:S01]  /*7690*/  FADD.FTZ R4, R6, R7 ;  /* 0x0000000706047221 */ /* 0x004fe20000010000 */
[----:B----4-:R-:W2:Y:S01]  /*76a0*/  SHFL.DOWN PT, R2, R122, 0x1, 0x1f ;  /* 0x08201f007a027f89 */ /* 0x010ea200000e0000 */
[C---:B------:R-:W-:Y:S01]  /*76b0*/  ISETP.GT.AND P1, PT, R92.reuse, 0x1e, PT ;  /* 0x0000001e5c00780c */ /* 0x040fe20003f24270 */
[----:B------:R-:W-:Y:S01]  /*76c0*/  FADD.FTZ R139, R167, R139 ;  /* 0x0000008ba78b7221 */ /* 0x000fe20000010000 */
[----:B---3--:R-:W-:Y:S01]  /*76d0*/  MOV R5, R122 ;  /* 0x0000007a00057202 */ /* 0x008fe20000000f00 */
[----:B------:R-:W3:Y:S01]  /*76e0*/  SHFL.DOWN PT, R3, R4, 0x1, 0x1f ;  /* 0x08201f0004037f89 */ /* 0x000ee200000e0000 */
[----:B------:R-:W-:Y:S01]  /*76f0*/  MOV R6, R204 ;  /* 0x000000cc00067202 */ /* 0x000fe20000000f00 */
[----:B------:R-:W-:Y:S01]  /*7700*/  BSSY B0, `(.L_x_15765) ;  /* 0x0000082000007945 */ /* 0x000fe20003800000 */
[----:B------:R-:W-:Y:S01]  /*7710*/  MOV R7, R176 ;  /* 0x000000b000077202 */ /* 0x000fe20000000f00 */
[----:B0-----:R-:W0:Y:S01]  /*7720*/  SHFL.DOWN PT, R177, R204, 0x1, 0x1f ;  /* 0x08201f00ccb17f89 */ /* 0x001e2200000e0000 */
[----:B------:R-:W-:Y:S01]  /*7730*/  ISETP.NE.AND P2, PT, R92, RZ, PT ;  /* 0x000000ff5c00720c */ /* 0x000fe20003f45270 */
[----:B------:R-:W-:Y:S01]  /*7740*/  FADD.FTZ R135, R120, R135 ;  /* 0x0000008778877221 */ /* 0x000fe20000010000 */
[----:B------:R-:W-:Y:S01]  /*7750*/  ISETP.NE.AND P3, PT, R94, RZ, PT ;  /* 0x000000ff5e00720c */ /* 0x000fe20003f65270 */
[----:B------:R-:W4:Y:S01]  /*7760*/  SHFL.DOWN PT, R42, R176, 0x1, 0x1f ;  /* 0x08201f00b02a7f89 */ /* 0x000f2200000e0000 */
[----:B------:R-:W-:Y:S01]  /*7770*/  FADD.FTZ R137, R173, R137 ;  /* 0x00000089ad897221 */ /* 0x000fe20000010000 */
[----:B------:R-:W-:Y:S01]  /*7780*/  FADD.FTZ R141, R130, R141 ;  /* 0x0000008d828d7221 */ /* 0x000fe20000010000 */
[----:B------:R-:W-:Y:S01]  /*7790*/  FADD.FTZ R143, R161, R143 ;  /* 0x0000008fa18f7221 */ /* 0x000fe20000010000 */
[----:B------:R-:W-:Y:S01]  /*77a0*/  FADD.FTZ R145, R159, R145 ;  /* 0x000000919f917221 */ /* 0x000fe20000010000 */
[----:B------:R-:W-:Y:S01]  /*77b0*/  FADD.FTZ R147, R8, R147 ;  /* 0x0000009308937221 */ /* 0x000fe20000010000 */
[----:B------:R-:W-:Y:S01]  /*77c0*/  FADD.FTZ R149, R0, R149 ;  /* 0x0000009500957221 */ /* 0x000fe20000010000 */
[----:B--2---:R-:W-:Y:S01]  /*77d0*/  @!P1 FADD.FTZ R5, R5, R2 ;  /* 0x0000000205059221 */ /* 0x004fe20000010000 */
[----:B---3--:R-:W-:-:S04]  /*77e0*/  @!P1 FADD.FTZ R4, R3, R4 ;  /* 0x0000000403049221 */ /* 0x008fc80000010000 */
[----:B------:R-:W2:Y:S01]  /*77f0*/  SHFL.DOWN PT, R2, R5, 0x2, 0x1f ;  /* 0x08401f0005027f89 */ /* 0x000ea200000e0000 */
[----:B0-----:R-:W-:-:S03]  /*7800*/  @!P1 FADD.FTZ R6, R6, R177 ;  /* 0x000000b106069221 */ /* 0x001fc60000010000 */
[----:B------:R-:W0:Y:S01]  /*7810*/  SHFL.DOWN PT, R3, R4, 0x2, 0x1f ;  /* 0x08401f0004037f89 */ /* 0x000e2200000e0000 */
[----:B----4-:R-:W-:-:S03]  /*7820*/  @!P1 FADD.FTZ R7, R7, R42 ;  /* 0x0000002a07079221 */ /* 0x010fc60000010000 */
[----:B------:R-:W3:Y:S01]  /*7830*/  SHFL.DOWN PT, R177, R6, 0x2, 0x1f ;  /* 0x08401f0006b17f89 */ /* 0x000ee200000e0000 */
[----:B------:R-:W-:-:S03]  /*7840*/  ISETP.GT.AND P1, PT, R92, 0x1d, PT ;  /* 0x0000001d5c00780c */ /* 0x000fc60003f24270 */
[----:B------:R-:W4:Y:S10]  /*7850*/  SHFL.DOWN PT, R42, R7, 0x2, 0x1f ;  /* 0x08401f00072a7f89 */ /* 0x000f3400000e0000 */
[----:B--2---:R-:W-:Y:S01]  /*7860*/  @!P1 FADD.FTZ R5, R5, R2 ;  /* 0x0000000205059221 */ /* 0x004fe20000010000 */
[----:B0-----:R-:W-:Y:S01]  /*7870*/  @!P1 FADD.FTZ R4, R4, R3 ;  /* 0x0000000304049221 */ /* 0x001fe20000010000 */
[----:B------:R-:W-:Y:S01]  /*7880*/  FMUL.FTZ R3, R41, R44 ;  /* 0x0000002c29037220 */ /* 0x000fe20000410000 */
[----:B---3--:R-:W-:-:S03]  /*7890*/  @!P1 FADD.FTZ R6, R6, R177 ;  /* 0x000000b106069221 */ /* 0x008fc60000010000 */
[-C--:B------:R-:W-:Y:S01]  /*78a0*/  FFMA.FTZ R2, R40, R169.reuse, -R3 ;  /* 0x000000a928027223 */ /* 0x080fe20000010803 */
[----:B------:R-:W0:Y:S01]  /*78b0*/  SHFL.DOWN PT, R177, R4, 0x4, 0x1f ;  /* 0x08801f0004b17f89 */ /* 0x000e2200000e0000 */
[----:B------:R-:W-:Y:S01]  /*78c0*/  FMUL.FTZ R169, R41, R169 ;  /* 0x000000a929a97220 */ /* 0x000fe20000410000 */
[----:B----4-:R-:W-:Y:S01]  /*78d0*/  @!P1 FADD.FTZ R7, R7, R42 ;  /* 0x0000002a07079221 */ /* 0x010fe20000010000 */
[----:B------:R-:W-:Y:S01]  /*78e0*/  ISETP.GT.AND P1, PT, R92, 0x1b, PT ;  /* 0x0000001b5c00780c */ /* 0x000fe20003f24270 */
[----:B------:R-:W2:Y:S01]  /*78f0*/  SHFL.DOWN PT, R42, R5, 0x4, 0x1f ;  /* 0x08801f00052a7f89 */ /* 0x000ea200000e0000 */
[----:B------:R-:W-:Y:S01]  /*7900*/  FMUL.FTZ R45, R45, R2 ;  /* 0x000000022d2d7220 */ /* 0x000fe20000410000 */
[-C--:B------:R-:W-:Y:S01]  /*7910*/  FFMA.FTZ R2, R40, R44.reuse, R169 ;  /* 0x0000002c28027223 */ /* 0x080fe200000100a9 */
[C---:B------:R-:W-:Y:S01]  /*7920*/  FMUL.FTZ R3, R41.reuse, R43 ;  /* 0x0000002b29037220 */ /* 0x040fe20000410000 */
[----:B------:R-:W3:Y:S02]  /*7930*/  SHFL.DOWN PT, R183, R6, 0x4, 0x1f ;  /* 0x08801f0006b77f89 */ /* 0x000ee400000e0000 */
[----:B------:R-:W-:Y:S01]  /*7940*/  FFMA.FTZ R2, R2, R175, R45 ;  /* 0x000000af02027223 */ /* 0x000fe2000001002d */
[-C--:B------:R-:W-:Y:S01]  /*7950*/  FFMA.FTZ R3, R40, R171.reuse, -R3 ;  /* 0x000000ab28037223 */ /* 0x080fe20000010803 */
[----:B------:R-:W4:Y:S01]  /*7960*/  SHFL.DOWN PT, R118, R7, 0x4, 0x1f ;  /* 0x08801f0007767f89 */ /* 0x000f2200000e0000 */
[----:B------:R-:W-:Y:S01]  /*7970*/  FMUL.FTZ R171, R41, R171 ;  /* 0x000000ab29ab7220 */ /* 0x000fe20000410000 */
[----:B------:R-:W-:Y:S01]  /*7980*/  FFMA.FTZ R44, R65, R44, R2 ;  /* 0x0000002c412c7223 */ /* 0x000fe20000010002 */
[C---:B------:R-:W-:Y:S01]  /*7990*/  FMUL.FTZ R2, R41.reuse, R179 ;  /* 0x000000b329027220 */ /* 0x040fe20000410000 */
[----:B------:R-:W-:Y:S01]  /*79a0*/  FMUL.FTZ R160, R160, R3 ;  /* 0x00000003a0a07220 */ /* 0x000fe20000410000 */
[----:B------:R-:W-:Y:S01]  /*79b0*/  FFMA.FTZ R171, R40, R43, R171 ;  /* 0x0000002b28ab7223 */ /* 0x000fe200000100ab */
[----:B------:R-:W-:Y:S01]  /*79c0*/  FADD.FTZ R133, R44, R133 ;  /* 0x000000852c857221 */ /* 0x000fe20000010000 */
[-C--:B------:R-:W-:Y:S01]  /*79d0*/  FFMA.FTZ R3, R40, R181.reuse, -R2 ;  /* 0x000000b528037223 */ /* 0x080fe20000010802 */
[----:B------:R-:W-:Y:S01]  /*79e0*/  FMUL.FTZ R181, R41, R181 ;  /* 0x000000b529b57220 */ /* 0x000fe20000410000 */
[----:B------:R-:W-:-:S02]  /*79f0*/  FFMA.FTZ R171, R171, R128, R160 ;  /* 0x00000080abab7223 */ /* 0x000fc400000100a0 */
[----:B------:R-:W-:Y:S01]  /*7a00*/  FMUL.FTZ R150, R150, R3 ;  /* 0x0000000396967220 */ /* 0x000fe20000410000 */
[----:B0-----:R-:W-:Y:S01]  /*7a10*/  @!P1 FADD.FTZ R4, R4, R177 ;  /* 0x000000b104049221 */ /* 0x001fe20000010000 */
[----:B------:R-:W-:Y:S01]  /*7a20*/  FMUL.FTZ R3, R41, R174 ;  /* 0x000000ae29037220 */ /* 0x000fe20000410000 */
[----:B------:R-:W-:Y:S01]  /*7a30*/  FFMA.FTZ R2, R64, R43, R171 ;  /* 0x0000002b40027223 */ /* 0x000fe200000100ab */
[C---:B------:R-:W-:Y:S01]  /*7a40*/  FFMA.FTZ R181, R40.reuse, R179, R181 ;  /* 0x000000b328b57223 */ /* 0x040fe200000100b5 */
[----:B--2---:R-:W-:Y:S01]  /*7a50*/  @!P1 FADD.FTZ R5, R5, R42 ;  /* 0x0000002a05059221 */ /* 0x004fe20000010000 */
[----:B------:R-:W0:Y:S01]  /*7a60*/  SHFL.DOWN PT, R45, R4, 0x8, 0x1f ;  /* 0x09001f00042d7f89 */ /* 0x000e2200000e0000 */
[-C--:B------:R-:W-:Y:S01]  /*7a70*/  FFMA.FTZ R3, R40, R172.reuse, -R3 ;  /* 0x000000ac28037223 */ /* 0x080fe20000010803 */
[----:B------:R-:W-:Y:S01]  /*7a80*/  FADD.FTZ R131, R2, R131 ;  /* 0x0000008302837221 */ /* 0x000fe20000010000 */
[----:B---3--:R-:W-:Y:S01]  /*7a90*/  @!P1 FADD.FTZ R6, R6, R183 ;  /* 0x000000b706069221 */ /* 0x008fe20000010000 */
[----:B------:R-:W2:Y:S01]  /*7aa0*/  SHFL.DOWN PT, R42, R5, 0x8, 0x1f ;  /* 0x09001f00052a7f89 */ /* 0x000ea200000e0000 */
[----:B------:R-:W-:Y:S01]  /*7ab0*/  FMUL.FTZ R43, R148, R3 ;  /* 0x00000003942b7220 */ /* 0x000fe20000410000 */
[----:B------:R-:W-:Y:S01]  /*7ac0*/  FMUL.FTZ R3, R41, R172 ;  /* 0x000000ac29037220 */ /* 0x000fe20000410000 */
[----:B----4-:R-:W-:Y:S01]  /*7ad0*/  @!P1 FADD.FTZ R7, R7, R118 ;  /* 0x0000007607079221 */ /* 0x010fe20000010000 */
[----:B------:R-:W3:Y:S01]  /*7ae0*/  SHFL.DOWN PT, R169, R6, 0x8, 0x1f ;  /* 0x09001f0006a97f89 */ /* 0x000ee200000e0000 */
[----:B------:R-:W-:Y:S01]  /*7af0*/  ISETP.GT.AND P1, PT, R92, 0x17, PT ;  /* 0x000000175c00780c */ /* 0x000fe20003f24270 */
[----:B------:R-:W-:Y:S01]  /*7b00*/  FFMA.FTZ R2, R40, R174, R3 ;  /* 0x000000ae28027223 */ /* 0x000fe20000010003 */
[----:B------:R-:W-:Y:S01]  /*7b10*/  FMUL.FTZ R3, R41, R168 ;  /* 0x000000a829037220 */ /* 0x000fe20000410000 */
[----:B------:R-:W4:Y:S01]  /*7b20*/  SHFL.DOWN PT, R118, R7, 0x8, 0x1f ;  /* 0x09001f0007767f89 */ /* 0x000f2200000e0000 */
[----:B------:R-:W-:Y:S01]  /*7b30*/  FFMA.FTZ R150, R181, R164, R150 ;  /* 0x000000a4b5967223 */ /* 0x000fe20000010096 */
[----:B------:R-:W-:Y:S01]  /*7b40*/  FFMA.FTZ R165, R2, R165, R43 ;  /* 0x000000a502a57223 */ /* 0x000fe2000001002b */
[-C--:B------:R-:W-:Y:S01]  /*7b50*/  FFMA.FTZ R43, R40, R170.reuse, -R3 ;  /* 0x000000aa282b7223 */ /* 0x080fe20000010803 */
[C---:B------:R-:W-:Y:S01]  /*7b60*/  FMUL.FTZ R3, R41.reuse, R170 ;  /* 0x000000aa29037220 */ /* 0x040fe20000410000 */
[----:B------:R-:W-:Y:S01]  /*7b70*/  FMUL.FTZ R2, R41, R163 ;  /* 0x000000a329027220 */ /* 0x000fe20000410000 */
[----:B------:R-:W-:Y:S01]  /*7b80*/  FFMA.FTZ R150, R67, R179, R150 ;  /* 0x000000b343967223 */ /* 0x000fe20000010096 */
[----:B------:R-:W-:Y:S01]  /*7b90*/  FMUL.FTZ R142, R142, R43 ;  /* 0x0000002b8e8e7220 */ /* 0x000fe20000410000 */
[----:B------:R-:W-:Y:S01]  /*7ba0*/  FFMA.FTZ R43, R40, R168, R3 ;  /* 0x000000a8282b7223 */ /* 0x000fe20000010003 */
[----:B------:R-:W-:Y:S01]  /*7bb0*/  FMUL.FTZ R3, R41, R156 ;  /* 0x0000009c29037220 */ /* 0x000fe20000410000 */
[----:B------:R-:W-:Y:S01]  /*7bc0*/  FFMA.FTZ R174, R66, R174, R165 ;  /* 0x000000ae42ae7223 */ /* 0x000fe200000100a5 */
[----:B------:R-:W-:Y:S01]  /*7bd0*/  FADD.FTZ R129, R150, R129 ;  /* 0x0000008196817221 */ /* 0x000fe20000010000 */
[----:B0-----:R-:W-:Y:S01]  /*7be0*/  @!P1 FADD.FTZ R4, R4, R45 ;  /* 0x0000002d04049221 */ /* 0x001fe20000010000 */
        /* <DEDUP_REMOVED lines=8> */
[----:B------:R-:W2:Y:S01]  /*7c70*/  SHFL.DOWN PT, R42, R5, 0x10, 0x1f ;  /* 0x0a001f00052a7f89 */ /* 0x000ea200000e0000 */
[C---:B------:R-:W-:Y:S01]  /*7c80*/  FMUL.FTZ R3, R41.reuse, R153 ;  /* 0x0000009929037220 */ /* 0x040fe20000410000 */
[-C--:B------:R-:W-:Y:S01]  /*7c90*/  FMUL.FTZ R2, R41, R157.reuse ;  /* 0x0000009d29027220 */ /* 0x080fe20000410000 */
[----:B----4-:R-:W-:Y:S01]  /*7ca0*/  @!P1 FADD.FTZ R7, R7, R118 ;  /* 0x0000007607079221 */ /* 0x010fe20000010000 */
[----:B------:R-:W3:Y:S01]  /*7cb0*/  SHFL.DOWN PT, R167, R6, 0x10, 0x1f ;  /* 0x0a001f0006a77f89 */ /* 0x000ee200000e0000 */
[----:B------:R-:W-:Y:S01]  /*7cc0*/  ISETP.GT.AND P1, PT, R92, 0xf, PT ;  /* 0x0000000f5c00780c */ /* 0x000fe20003f24270 */
[C---:B------:R-:W-:Y:S01]  /*7cd0*/  FFMA.FTZ R3, R40.reuse, R157, -R3 ;  /* 0x0000009d28037223 */ /* 0x040fe20000010803 */
[----:B------:R-:W-:Y:S01]  /*7ce0*/  FFMA.FTZ R2, R40, R153, R2 ;  /* 0x0000009928027223 */ /* 0x000fe20000010002 */
[----:B------:R-:W4:Y:S01]  /*7cf0*/  SHFL.DOWN PT, R44, R7, 0x10, 0x1f ;  /* 0x0a001f00072c7f89 */ /* 0x000f2200000e0000 */
[----:B------:R-:W-:Y:S01]  /*7d00*/  FFMA.FTZ R142, R69, R168, R142 ;  /* 0x000000a8458e7223 */ /* 0x000fe2000001008e */
[----:B------:R-:W-:Y:S01]  /*7d10*/  FMUL.FTZ R3, R124, R3 ;  /* 0x000000037c037220 */ /* 0x000fe20000410000 */
[----:B------:R-:W-:-:S02]  /*7d20*/  FADD.FTZ R127, R174, R127 ;  /* 0x0000007fae7f7221 */ /* 0x000fc40000010000 */
[----:B------:R-:W-:Y:S01]  /*7d30*/  FADD.FTZ R125, R142, R125 ;  /* 0x0000007d8e7d7221 */ /* 0x000fe20000010000 */
[----:B------:R-:W-:-:S04]  /*7d40*/  FFMA.FTZ R3, R2, R151, R3 ;  /* 0x0000009702037223 */ /* 0x000fc80000010003 */
[----:B------:R-:W-:Y:S01]  /*7d50*/  FFMA.FTZ R3, R70, R153, R3 ;  /* 0x0000009946037223 */ /* 0x000fe20000010003 */
[----:B0-----:R-:W-:Y:S01]  /*7d60*/  @!P1 FADD.FTZ R4, R4, R45 ;  /* 0x0000002d04049221 */ /* 0x001fe20000010000 */
[----:B------:R-:W-:Y:S02]  /*7d70*/  FMUL.FTZ R45, R41, R158 ;  /* 0x0000009e292d7220 */ /* 0x000fe40000410000 */
[----:B------:R-:W-:Y:S01]  /*7d80*/  FADD.FTZ R116, R3, R116 ;  /* 0x0000007403747221 */ /* 0x000fe20000010000 */
[----:B--2---:R-:W-:Y:S01]  /*7d90*/  @!P1 FADD.FTZ R5, R5, R42 ;  /* 0x0000002a05059221 */ /* 0x004fe20000010000 */
[----:B------:R-:W-:Y:S01]  /*7da0*/  FMUL.FTZ R42, R41, R11 ;  /* 0x0000000b292a7220 */ /* 0x000fe20000410000 */
[----:B------:R-:W-:Y:S01]  /*7db0*/  FFMA.FTZ R45, R40, R156, R45 ;  /* 0x0000009c282d7223 */ /* 0x000fe2000001002d */
[----:B---3--:R-:W-:Y:S02]  /*7dc0*/  @!P1 FADD.FTZ R6, R6, R167 ;  /* 0x000000a706069221 */ /* 0x008fe40000010000 */
[----:B------:R-:W-:Y:S01]  /*7dd0*/  FFMA.FTZ R42, R40, R163, R42 ;  /* 0x000000a3282a7223 */ /* 0x000fe2000001002a */
[----:B------:R-:W-:Y:S01]  /*7de0*/  FFMA.FTZ R45, R45, R10, R140 ;  /* 0x0000000a2d2d7223 */ /* 0x000fe2000001008c */
[----:B----4-:R-:W-:-:S02]  /*7df0*/  @!P1 FADD.FTZ R7, R7, R44 ;  /* 0x0000002c07079221 */ /* 0x010fc40000010000 */
[----:B------:R-:W-:Y:S01]  /*7e00*/  FFMA.FTZ R42, R42, R155, R43 ;  /* 0x0000009b2a2a7223 */ /* 0x000fe2000001002b */
[----:B------:R-:W-:Y:S02]  /*7e10*/  FFMA.FTZ R156, R68, R156, R45 ;  /* 0x0000009c449c7223 */ /* 0x000fe4000001002d */
[----:B------:R0:W-:Y:S01]  /*7e20*/  @!P2 STS.128 [UR7+0x1090], R4 ;  /* 0x00109004ff00a988 */ /* 0x0001e20008000c07 */
[----:B------:R-:W-:Y:S01]  /*7e30*/  FFMA.FTZ R42, R71, R163, R42 ;  /* 0x000000a3472a7223 */ /* 0x000fe2000001002a */
[----:B------:R-:W-:-:S03]  /*7e40*/  FADD.FTZ R123, R156, R123 ;  /* 0x0000007b9c7b7221 */ /* 0x000fc60000010000 */
        /* <DEDUP_REMOVED lines=13> */
.L_x_15766:
[----:B------:R-:W-:Y:S05]  /*7f20*/  BSYNC B0 ;  /* 0x0000000000007941 */ /* 0x000fea0003800000 */
.L_x_15765:
[----:B------:R-:W-:Y:S01]  /*7f30*/  IADD3 R107, R107, 0x1, RZ ;  /* 0x000000016b6b7810 */ /* 0x000fe20007ffe0ff */
[----:B------:R-:W-:-:S03]  /*7f40*/  UIADD3 UR5, UP0, UR5, 0x1, URZ ;  /* 0x0000000105057890 */ /* 0x000fc6000ff1e03f */
[----:B------:R-:W-:Y:S01]  /*7f50*/  ISETP.GE.AND P1, PT, R107, UR26, PT ;  /* 0x0000001a6b007c0c */ /* 0x000fe2000bf26270 */
[----:B------:R-:W-:-:S12]  /*7f60*/  UIADD3.X UR6, URZ, UR6, URZ, UP0, !UPT ;  /* 0x000000063f067290 */ /* 0x000fd800087fe43f */
[----:B------:R-:W-:Y:S05]  /*7f70*/  @!P1 BRA `(.L_x_15767) ;  /* 0xffffffac00e09947 */ /* 0x000fea000383ffff */
.L_x_15720:
[----:B------:R-:W-:Y:S01]  /*7f80*/  BAR.SYNC.DEFER_BLOCKING 0x0 ;  /* 0x0000000000007b1d */ /* 0x000fe20000010000 */
[----:B------:R-:W-:-:S07]  /*7f90*/  ISETP.NE.AND P6, PT, R94, RZ, PT ;  /* 0x000000ff5e00720c */ /* 0x000fce0003fc5270 */
[----:B0-2---:R-:W0:Y:S01]  /*7fa0*/  LDC.64 R6, c[0x0][0x388] ;  /* 0x0000e200ff067b82 */ /* 0x005e220000000a00 */
[----:B------:R-:W-:Y:S01]  /*7fb0*/  BSSY B0, `(.L_x_15768) ;  /* 0x0000028000007945 */ /* 0x000fe20003800000 */
        /* <DEDUP_REMOVED lines=33> */
[----:B------:R-:W-:Y:S01]  /*81d0*/  IMAD.WIDE.U32 R4, R101, UR8, R4 ;  /* 0x0000000865047c25 */ /* 0x000fe2000f8e0004 */
[----:B------:R-:W-:-:S04]  /*81e0*/  ULDC.64 UR8, c[0x0][0x3e0] ;  /* 0x0000f80000087ab9 */ /* 0x000fc80000000a00 */
[----:B------:R-:W-:Y:S02]  /*81f0*/  IADD3 R5, R5, R7, RZ ;  /* 0x0000000705057210 */ /* 0x000fe40007ffe0ff */
[----:B------:R-:W-:-:S04]  /*8200*/  LEA R6, P0, R4, UR8, 0x2 ;  /* 0x0000000804067c11 */ /* 0x000fc8000f8010ff */
[----:B------:R-:W-:-:S05]  /*8210*/  LEA.HI.X R7, R4, UR9, R5, 0x2, P0 ;  /* 0x0000000904077c11 */ /* 0x000fca00080f1405 */
[----:B------:R0:W-:Y:S04]  /*8220*/  STG.E desc[UR12][R6.64], R11 ;  /* 0x0000000b06007986 */ /* 0x0001e8000c10190c */
.L_x_15769:
[----:B------:R-:W-:Y:S05]  /*8230*/  BSYNC B0 ;  /* 0x0000000000007941 */ /* 0x000fea0003800000 */
.L_x_15768:
[----:B------:R-:W-:Y:S01]  /*8240*/  MOV R3, R37 ;  /* 0x0000002500037202 */ /* 0x000fe20000000f00 */
[----:B------:R-:W-:Y:S01]  /*8250*/  ULDC.64 UR10, c[0x0][0x390] ;  /* 0x0000e400000a7ab9 */ /* 0x000fe20000000a00 */
[----:B------:R-:W-:Y:S01]  /*8260*/  LOP3.LUT R10, R82, 0x20, RZ, 0xfc, !PT ;  /* 0x00000020520a7812 */ /* 0x000fe200078efcff */
[----:B------:R-:W-:Y:S01]  /*8270*/  IMAD R0, R102, UR10, RZ ;  /* 0x0000000a66007c24 */ /* 0x000fe2000f8e02ff */
[----:B------:R-:W-:Y:S01]  /*8280*/  ULDC.64 UR8, c[0x0][0x3e0] ;  /* 0x0000f80000087ab9 */ /* 0x000fe20000000a00 */
[C---:B------:R-:W-:Y:S01]  /*8290*/  IMAD.WIDE.U32 R2, R101.reuse, UR10, R2 ;  /* 0x0000000a65027c25 */ /* 0x040fe2000f8e0002 */
[----:B------:R-:W-:Y:S01]  /*82a0*/  LEA R5, P1, R82, UR8, 0x2 ;  /* 0x0000000852057c11 */ /* 0x000fe2000f8210ff */
[----:B------:R-:W-:Y:S01]  /*82b0*/  BSSY B0, `(.L_x_15770) ;  /* 0x000004e000007945 */ /* 0x000fe20003800000 */
[----:B------:R-:W-:Y:S01]  /*82c0*/  ISETP.GE.AND P0, PT, R10, R35, PT ;  /* 0x000000230a00720c */ /* 0x000fe20003f06270 */
[----:B0-----:R-:W-:Y:S01]  /*82d0*/  IMAD R7, R101, UR11, R0 ;  /* 0x0000000b65077c24 */ /* 0x001fe2000f8e0200 */
[----:B------:R-:W-:-:S02]  /*82e0*/  IADD3 R0, P2, R55, R2, RZ ;  /* 0x0000000237007210 */ /* 0x000fc40007f5e0ff */
[----:B------:R-:W-:Y:S02]  /*82f0*/  LEA.HI.X R4, R82, UR9, R83, 0x2, P1 ;  /* 0x0000000952047c11 */ /* 0x000fe400088f1453 */
[----:B------:R-:W-:Y:S02]  /*8300*/  IADD3.X R3, R54, R7, R3, P2, !PT ;  /* 0x0000000736037210 */ /* 0x000fe400017fe403 */
[----:B------:R-:W-:Y:S01]  /*8310*/  LEA R2, P1, R0, R5, 0x2 ;  /* 0x0000000500027211 */ /* 0x000fe200078210ff */
[----:B------:R-:W0:Y:S01]  /*8320*/  LDC.64 R6, c[0x0][0x3a8] ;  /* 0x0000ea00ff067b82 */ /* 0x000e220000000a00 */
[----:B------:R-:W-:Y:S02]  /*8330*/  LOP3.LUT R14, R82, 0x40, RZ, 0xfc, !PT ;  /* 0x00000040520e7812 */ /* 0x000fe400078efcff */
[----:B------:R-:W-:Y:S02]  /*8340*/  LEA.HI.X R3, R0, R4, R3, 0x2, P1 ;  /* 0x0000000400037211 */ /* 0x000fe400008f1403 */
[----:B------:R-:W-:-:S02]  /*8350*/  LOP3.LUT R22, R82, 0x60, RZ, 0xfc, !PT ;  /* 0x0000006052167812 */ /* 0x000fc400078efcff */
[C---:B------:R-:W-:Y:S01]  /*8360*/  LOP3.LUT R24, R82.reuse, 0x80, RZ, 0xfc, !PT ;  /* 0x0000008052187812 */ /* 0x040fe200078efcff */
[----:B------:R-:W-:Y:S01]  /*8370*/  @!P0 STG.E desc[UR12][R2.64+-0x380], R15 ;  /* 0xfffc800f02008986 */ /* 0x000fe2000c10190c */
[C---:B------:R-:W-:Y:S02]  /*8380*/  LOP3.LUT R26, R82.reuse, 0xa0, RZ, 0xfc, !PT ;  /* 0x000000a0521a7812 */ /* 0x040fe400078efcff */
[C---:B------:R-:W-:Y:S02]  /*8390*/  LOP3.LUT R28, R82.reuse, 0xc0, RZ, 0xfc, !PT ;  /* 0x000000c0521c7812 */ /* 0x040fe400078efcff */
[----:B------:R-:W-:Y:S02]  /*83a0*/  LOP3.LUT R30, R82, 0xe0, RZ, 0xfc, !PT ;  /* 0x000000e0521e7812 */ /* 0x000fe400078efcff */
[-C--:B------:R-:W-:Y:S02]  /*83b0*/  ISETP.GE.AND P0, PT, R14, R35.reuse, PT ;  /* 0x000000230e00720c */ /* 0x080fe40003f06270 */
[----:B------:R-:W-:-:S02]  /*83c0*/  ISETP.GE.AND P1, PT, R22, R35, PT ;  /* 0x000000231600720c */ /* 0x000fc40003f26270 */
[-C--:B------:R-:W-:Y:S02]  /*83d0*/  ISETP.GE.AND P2, PT, R24, R35.reuse, PT ;  /* 0x000000231800720c */ /* 0x080fe40003f46270 */
[-C--:B------:R-:W-:Y:S02]  /*83e0*/  ISETP.GE.AND P3, PT, R26, R35.reuse, PT ;  /* 0x000000231a00720c */ /* 0x080fe40003f66270 */
[-C--:B------:R-:W-:Y:S01]  /*83f0*/  ISETP.GE.AND P4, PT, R28, R35.reuse, PT ;  /* 0x000000231c00720c */ /* 0x080fe20003f86270 */
[----:B0-----:R-:W-:Y:S01]  /*8400*/  IMAD R0, R6, UR15, RZ ;  /* 0x0000000f06007c24 */ /* 0x001fe2000f8e02ff */
[----:B------:R-:W-:-:S03]  /*8410*/  ISETP.GE.AND P5, PT, R30, R35, PT ;  /* 0x000000231e00720c */ /* 0x000fc60003fa6270 */
[----:B------:R-:W-:Y:S01]  /*8420*/  @!P0 STG.E desc[UR12][R2.64+-0x300], R23 ;  /* 0xfffd001702008986 */ /* 0x000fe2000c10190c */
[----:B------:R-:W-:-:S03]  /*8430*/  IMAD R7, R7, UR14, R0 ;  /* 0x0000000e07077c24 */ /* 0x000fc6000f8e0200 */
[----:B------:R-:W-:Y:S01]  /*8440*/  @!P1 STG.E desc[UR12][R2.64+-0x280], R25 ;  /* 0xfffd801902009986 */ /* 0x000fe2000c10190c */
[----:B------:R-:W-:-:S03]  /*8450*/  IADD3 R8, P1, R82, -0xe0, RZ ;  /* 0xffffff2052087810 */ /* 0x000fc60007f3e0ff */
[----:B------:R-:W-:Y:S04]  /*8460*/  @!P2 STG.E desc[UR12][R2.64+-0x200], R27 ;  /* 0xfffe001b0200a986 */ /* 0x000fe8000c10190c */
[----:B------:R-:W-:Y:S04]  /*8470*/  @!P3 STG.E desc[UR12][R2.64+-0x180], R29 ;  /* 0xfffe801d0200b986 */ /* 0x000fe8000c10190c */
[----:B------:R-:W-:Y:S04]  /*8480*/  @!P4 STG.E desc[UR12][R2.64+-0x100], R31 ;  /* 0xffff001f0200c986 */ /* 0x000fe8000c10190c */
[----:B------:R0:W-:Y:S01]  /*8490*/  @!P5 STG.E desc[UR12][R2.64+-0x80], R33 ;  /* 0xffff80210200d986 */ /* 0x0001e2000c10190c */
[----:B------:R-:W-:Y:S01]  /*84a0*/  BAR.SYNC.DEFER_BLOCKING 0x0 ;  /* 0x0000000000007b1d */ /* 0x000fe20000010000 */
[----:B0-----:R-:W-:-:S05]  /*84b0*/  IMAD.WIDE.U32 R2, R6, UR14, RZ ;  /* 0x0000000e06027c25 */ /* 0x001fca000f8e00ff */
        /* <DEDUP_REMOVED lines=26> */
[----:B------:R0:W-:Y:S01]  /*8660*/  @!P6 STS [UR7+0x420], R9 ;  /* 0x00042009ff00e988 */ /* 0x0001e20008000807 */
[----:B------:R-:W-:Y:S01]  /*8670*/  BAR.SYNC.DEFER_BLOCKING 0x0 ;  /* 0x0000000000007b1d */ /* 0x000fe20000010000 */
[----:B0-----:R-:W-:-:S05]  /*8680*/  IADD3.X R9, R83, -0x1, RZ, P1, !PT ;  /* 0xffffffff53097810 */ /* 0x001fca0000ffe4ff */
        /* <DEDUP_REMOVED lines=16> */
.L_x_15771:
[----:B------:R-:W-:Y:S05]  /*8790*/  BSYNC B0 ;  /* 0x0000000000007941 */ /* 0x000fea0003800000 */
.L_x_15770:
[----:B------:R-:W-:Y:S01]  /*87a0*/  MOV R3, R29 ;  /* 0x0000001d00037202 */ /* 0x000fe20000000f00 */
[----:B------:R-:W-:Y:S01]  /*87b0*/  ULDC.64 UR6, c[0x0][0x3b0] ;  /* 0x0000ec0000067ab9 */ /* 0x000fe20000000a00 */
[----:B------:R-:W-:Y:S01]  /*87c0*/  ULDC.64 UR8, c[0x0][0x3f0] ;  /* 0x0000fc0000087ab9 */ /* 0x000fe20000000a00 */
[----:B------:R-:W-:Y:S01]  /*87d0*/  IMAD R0, R102, UR6, RZ ;  /* 0x0000000666007c24 */ /* 0x000fe2000f8e02ff */
[-C--:B------:R-:W-:Y:S01]  /*87e0*/  ISETP.GE.AND P5, PT, R28, R27.reuse, PT ;  /* 0x0000001b1c00720c */ /* 0x080fe20003fa6270 */
[C---:B------:R-:W-:Y:S01]  /*87f0*/  IMAD.WIDE.U32 R2, R101.reuse, UR6, R2 ;  /* 0x0000000665027c25 */ /* 0x040fe2000f8e0002 */
[-C--:B------:R-:W-:Y:S01]  /*8800*/  ISETP.GE.AND P0, PT, R10, R27.reuse, PT ;  /* 0x0000001b0a00720c */ /* 0x080fe20003f06270 */
[----:B------:R-:W-:Y:S01]  /*8810*/  UIADD3 UR4, UR4, 0x1, URZ ;  /* 0x0000000104047890 */ /* 0x000fe2000fffe03f */
[----:B------:R-:W-:Y:S01]  /*8820*/  ISETP.GE.AND P1, PT, R14, R27, PT ;  /* 0x0000001b0e00720c */ /* 0x000fe20003f26270 */
[----:B------:R-:W-:Y:S01]  /*8830*/  IMAD R5, R101, UR7, R0 ;  /* 0x0000000765057c24 */ /* 0x000fe2000f8e0200 */
        /* <DEDUP_REMOVED lines=27> */
.L_x_15714:
[----:B------:R-:W-:Y:S02]  /*89f0*/  ULDC.64 UR4, c[0x0][0x3d8] ;  /* 0x0000f60000047ab9 */ /* 0x000fe40000000a00 */
[----:B------:R-:W-:-:S04]  /*8a00*/  ISETP.NE.U32.AND P0, PT, RZ, UR4, PT ;  /* 0x00000004ff007c0c */ /* 0x000fc8000bf05070 */
[----:B------:R-:W-:-:S13]  /*8a10*/  ISETP.NE.AND.EX P0, PT, RZ, UR5, PT, P0 ;  /* 0x00000005ff007c0c */ /* 0x000fda000bf05300 */
[----:B------:R-:W-:Y:S05]  /*8a20*/  @!P0 BRA `(.L_x_15773) ;  /* 0x00000000005c8947 */ /* 0x000fea0003800000 */
[----:B------:R-:W3:Y:S01]  /*8a30*/  SHFL.DOWN P0, R0, R97, 0x1, 0x1f ;  /* 0x08201f0061007f89 */ /* 0x000ee20000000000 */
[----:B------:R-:W-:Y:S01]  /*8a40*/  BSSY B0, `(.L_x_15773) ;  /* 0x0000015000007945 */ /* 0x000fe20003800000 */
[----:B------:R-:W4:Y:S01]  /*8a50*/  S2R R4, SR_LANEID ;  /* 0x0000000000047919 */ /* 0x000f220000000000 */
[----:B0-----:R-:W0:Y:S01]  /*8a60*/  S2R R6, SR_TID.X ;  /* 0x0000000000067919 */ /* 0x001e220000002100 */
[----:B---3--:R-:W-:-:S05]  /*8a70*/  @P0 FADD R0, R0, R97 ;  /* 0x0000006100000221 */ /* 0x008fca0000000000 */
[----:B--2---:R-:W2:Y:S01]  /*8a80*/  SHFL.DOWN P0, R3, R0, 0x2, 0x1f ;  /* 0x08401f0000037f89 */ /* 0x004ea20000000000 */
[----:B----4-:R-:W-:-:S13]  /*8a90*/  ISETP.NE.AND P1, PT, R4, RZ, PT ;  /* 0x000000ff0400720c */ /* 0x010fda0003f25270 */
        /* <DEDUP_REMOVED lines=10> */
[----:B0-----:R-:W-:-:S04]  /*8b40*/  ISETP.NE.AND P0, PT, R6, RZ, PT ;  /* 0x000000ff0600720c */ /* 0x001fc80003f05270 */
[----:B------:R0:W-:Y:S01]  /*8b50*/  @!P1 STS [R7+0x1084], R4 ;  /* 0x0010840407009388 */ /* 0x0001e20000000800 */
[----:B------:R-:W-:Y:S08]  /*8b60*/  BAR.SYNC.DEFER_BLOCKING 0x0 ;  /* 0x0000000000007b1d */ /* 0x000ff00000010000 */
[----:B------:R-:W-:Y:S05]  /*8b70*/  @P0 BRA `(.L_x_15774) ;  /* 0x0000000000040947 */ /* 0x000fea0003800000 */
[----:B------:R2:W-:Y:S02]  /*8b80*/  REDG.E.ADD.F32.FTZ.RN.STRONG.GPU desc[UR12][R18.64], R4 ;  /* 0x00000004120079a6 */ /* 0x0005e4000c10f38c */
.L_x_15774:
[----:B------:R-:W-:Y:S05]  /*8b90*/  BSYNC B0 ;  /* 0x0000000000007941 */ /* 0x000fea0003800000 */
.L_x_15773:
        /* <DEDUP_REMOVED lines=29> */
.L_x_15776:
[----:B--2---:R-:W2:Y:S02]  /*8d70*/  S2R R15, SR_TID.X ;  /* 0x00000000000f7919 */ /* 0x004ea40000002100 */
.L_x_15777:
[----:B------:R-:W-:Y:S05]  /*8d80*/  BSYNC B0 ;  /* 0x0000000000007941 */ /* 0x000fea0003800000 */
.L_x_15775:
[----:B------:R-:W-:Y:S02]  /*8d90*/  ULDC UR16, c[0x0][0x21c] ;  /* 0x0000870000107ab9 */ /* 0x000fe40000000800 */
[----:B--2---:R-:W-:-:S13]  /*8da0*/  ISETP.GE.AND P0, PT, R15, UR16, PT ;  /* 0x000000100f007c0c */ /* 0x004fda000bf06270 */
[----:B------:R-:W-:Y:S05]  /*8db0*/  @P0 EXIT ;  /* 0x000000000000094d */ /* 0x000fea0003800000 */
[----:B------:R-:W2:Y:S01]  /*8dc0*/  S2UR UR5, SR_CgaCtaId ;  /* 0x00000000000579c3 */ /* 0x000ea20000008800 */
[----:B------:R-:W-:Y:S01]  /*8dd0*/  ULDC.64 UR6, c[0x0][0x358] ;  /* 0x0000d60000067ab9 */ /* 0x000fe20000000a00 */
[----:B------:R-:W-:Y:S01]  /*8de0*/  ULDC.64 UR8, c[0x0][0x338] ;  /* 0x0000ce0000087ab9 */ /* 0x000fe20000000a00 */
[C---:B------:R-:W-:Y:S01]  /*8df0*/  IMAD R0, R102.reuse, UR6, RZ ;  /* 0x0000000666007c24 */ /* 0x040fe2000f8e02ff */
[----:B------:R-:W-:Y:S01]  /*8e00*/  BSSY B0, `(.L_x_15778) ;  /* 0x000002a000007945 */ /* 0x000fe20003800000 */
[----:B------:R-:W-:Y:S01]  /*8e10*/  IMAD R102, R102, UR8, RZ ;  /* 0x0000000866667c24 */ /* 0x000fe2000f8e02ff */
[----:B------:R-:W-:Y:S01]  /*8e20*/  UMOV UR4, 0x400 ;  /* 0x0000040000047882 */ /* 0x000fe20000000000 */
[C---:B0--3--:R-:W-:Y:S01]  /*8e30*/  IMAD.WIDE.U32 R6, R101.reuse, UR6, RZ ;  /* 0x0000000665067c25 */ /* 0x049fe2000f8e00ff */
[----:B------:R-:W-:Y:S01]  /*8e40*/  ULDC.64 UR10, c[0x0][0x360] ;  /* 0x0000d800000a7ab9 */ /* 0x000fe20000000a00 */
[----:B------:R-:W-:Y:S02]  /*8e50*/  ULDC.64 UR14, c[0x0][0x3c8] ;  /* 0x0000f200000e7ab9 */ /* 0x000fe40000000a00 */
[C---:B------:R-:W-:Y:S01]  /*8e60*/  IMAD R23, R101.reuse, UR7, R0 ;  /* 0x0000000765177c24 */ /* 0x040fe2000f8e0200 */
[----:B------:R-:W-:Y:S01]  /*8e70*/  ULDC.64 UR6, c[0x0][0x340] ;  /* 0x0000d00000067ab9 */ /* 0x000fe20000000a00 */
[----:B------:R-:W-:-:S02]  /*8e80*/  IMAD R21, R101, UR9, R102 ;  /* 0x0000000965157c24 */ /* 0x000fc4000f8e0266 */
[----:B------:R-:W-:Y:S01]  /*8e90*/  IMAD.WIDE.U32 R8, R101, UR8, RZ ;  /* 0x0000000865087c25 */ /* 0x000fe2000f8e00ff */
[----:B------:R-:W-:Y:S01]  /*8ea0*/  IADD3 R23, R7, R23, RZ ;  /* 0x0000001707177210 */ /* 0x000fe20007ffe0ff */
[----:B------:R-:W-:-:S03]  /*8eb0*/  ULDC.64 UR8, c[0x0][0x3c0] ;  /* 0x0000f00000087ab9 */ /* 0x000fc60000000a00 */
[----:B------:R-:W-:Y:S01]  /*8ec0*/  IADD3 R21, R9, R21, RZ ;  /* 0x0000001509157210 */ /* 0x000fe20007ffe0ff */
[----:B--2---:R-:W-:-:S03]  /*8ed0*/  ULEA UR4, UR5, UR4, 0x18 ;  /* 0x0000000405047291 */ /* 0x004fc6000f8ec03f */
[----:B------:R-:W-:-:S09]  /*8ee0*/  ULDC UR5, c[0x0][0x0] ;  /* 0x0000000000057ab9 */ /* 0x000fd20000000800 */
.L_x_15779:
[C---:B------:R-:W-:Y:S02]  /*8ef0*/  LEA R0, R15.reuse, UR4, 0x3 ;  /* 0x000000040f007c11 */ /* 0x040fe4000f8e18ff */
[----:B------:R-:W-:Y:S02]  /*8f00*/  SHF.R.S32.HI R10, RZ, 0x1f, R15 ;  /* 0x0000001fff0a7819 */ /* 0x000fe4000001140f */
[----:B0-----:R-:W-:Y:S01]  /*8f10*/  MOV R2, R8 ;  /* 0x0000000800027202 */ /* 0x001fe20000000f00 */
[----:B----4-:R-:W0:Y:S01]  /*8f20*/  LDS.64 R16, [R0+0x35d0] ;  /* 0x0035d00000107984 */ /* 0x010e220000000a00 */
[----:B------:R-:W-:Y:S01]  /*8f30*/  MOV R3, R21 ;  /* 0x0000001500037202 */ /* 0x000fe20000000f00 */
[C---:B------:R-:W-:Y:S01]  /*8f40*/  IMAD R14, R10.reuse, UR6, RZ ;  /* 0x000000060a0e7c24 */ /* 0x040fe2000f8e02ff */
[----:B------:R-:W-:Y:S01]  /*8f50*/  MOV R4, R6 ;  /* 0x0000000600047202 */ /* 0x000fe20000000f00 */
        /* <DEDUP_REMOVED lines=21> */
.L_x_15778:
[----:B------:R-:W-:Y:S05]  /*90b0*/  EXIT ;  /* 0x000000000000794d */ /* 0x000fea0003800000 */
.L_x_15780:
        /* <DEDUP_REMOVED lines=12> */
.L_x_19002:


//--------------------- .text._Z25selective_scan_bwd_kernelI32Selective_Scan_bwd_kernel_traitsILi32ELi8ELb0ELb0ELb1ELb1ELb0EfN3c107complexIfEEEEv12SSMParamsBwd --------------------------
	.section	.text._Z25selective_scan_bwd_kernelI32Selective_Scan_bwd_kernel_traitsILi32ELi8ELb0ELb0ELb1ELb1ELb0EfN3c107complexIfEEEEv12SSMParamsBwd,"ax",@progbits
	.align	128
        .global         _Z25selective_scan_bwd_kernelI32Selective_Scan_bwd_kernel_traitsILi32ELi8ELb0ELb0ELb1ELb1ELb0EfN3c107complexIfEEEEv12SSMParamsBwd
        .type           _Z25selective_scan_bwd_kernelI32Selective_Scan_bwd_kernel_traitsILi32ELi8ELb0ELb0ELb1ELb1ELb0EfN3c107complexIfEEEEv12SSMParamsBwd,@function
        .size           _Z25selective_scan_bwd_kernelI32Selective_Scan_bwd_kernel_traitsILi32ELi8ELb0ELb0ELb1ELb1ELb0EfN3c107complexIfEEEEv12SSMParamsBwd,(.L_x_19003 - _Z25selective_scan_bwd_kernelI32Selective_Scan_bwd_kernel_traitsILi32ELi8ELb0ELb0ELb1ELb1ELb0EfN3c107complexIfEEEEv12SSMParamsBwd)
        .other          _Z25selective_scan_bwd_kernelI32Selective_Scan_bwd_kernel_traitsILi32ELi8ELb0ELb0ELb1ELb1ELb0EfN3c107complexIfEEEEv12SSMParamsBwd,@"STO_CUDA_ENTRY STV_DEFAULT"
_Z25selective_scan_bwd_kernelI32Selective_Scan_bwd_kernel_traitsILi32ELi8ELb0ELb0ELb1ELb1ELb0EfN3c107complexIfEEEEv12SSMParamsBwd:
.text._Z25selective_scan_bwd_kernelI32Selective_Scan_bwd_kernel_traitsILi32ELi8ELb0ELb0ELb1ELb1ELb0EfN3c107complexIfEEEEv12SSMParamsBwd:
[----:B------:R-:W-:Y:S08]  /*0000*/  LDC R1, c[0x0][0x28] ;  /* 0x00000a00ff017b82 */ /* 0x000ff00000000800 */
[----:B------:R-:W0:Y:S01]  /*0010*/  LDC R8, c[0x0][0x228] ;  /* 0x00008a00ff087b82 */ /* 0x000e220000000800 */
[----:B------:R-:W1:Y:S01]  /*0020*/  S2R R113, SR_CTAID.Y ;  /* 0x0000000000717919 */ /* 0x000e620000002600 */
[----:B------:R-:W-:Y:S01]  /*0030*/  HFMA2.MMA R114, -RZ, RZ, 0, 0 ;  /* 0x00000000ff727435 */ /* 0x000fe200000001ff */
        /* <DEDUP_REMOVED lines=28> */
[----:B---3--:R-:W-:-:S02]  /*0200*/  MOV R6, RZ ;  /* 0x000000ff00067202 */ /* 0x008fc40000000f00 */
[----:B0-----:R-:W-:Y:S01]  /*0210*/  IABS R2, R113 ;  /* 0x0000007100027213 */ /* 0x001fe20000000000 */
[----:B------:R-:W-:-:S04]  /*0220*/  USHF.R.S32.HI UR15, URZ, 0x1f, UR14 ;  /* 0x0000001f3f0f7899 */ /* 0x000fc8000801140e */
[----:B--2---:R-:W0:Y:S01]  /*0230*/  LDC.64 R4, c[0x0][0x298] ;  /* 0x0000a600ff047b82 */ /* 0x004e220000000a00 */
[----:B------:R-:W-:-:S05]  /*0240*/  IADD3 R10, RZ, -R7, RZ ;  /* 0x80000007ff0a7210 */ /* 0x000fca0007ffe0ff */
[----:B------:R-:W-:Y:S02]  /*0250*/  IMAD R3, R10, R9, RZ ;  /* 0x000000090a037224 */ /* 0x000fe400078e02ff */
[----:B------:R-:W2:Y:S02]  /*0260*/  LDC.64 R22, c[0x0][0x2f0] ;  /* 0x0000bc00ff167b82 */ /* 0x000ea40000000a00 */
[----:B------:R-:W-:-:S06]  /*0270*/  IMAD.HI.U32 R7, R7, R3, R6 ;  /* 0x0000000307077227 */ /* 0x000fcc00078e0006 */
[----:B------:R-:W3:Y:S01]  /*0280*/  LDC.64 R24, c[0x0][0x2f8] ;  /* 0x0000be00ff187b82 */ /* 0x000ee20000000a00 */
[----:B------:R-:W-:-:S05]  /*0290*/  IMAD.HI.U32 R109, R7, R2, RZ ;  /* 0x00000002076d7227 */ /* 0x000fca00078e00ff */
[----:B------:R-:W-:Y:S02]  /*02a0*/  IADD3 R0, -R109, RZ, RZ ;  /* 0x000000ff6d007210 */ /* 0x000fe40007ffe1ff */
[----:B------:R-:W3:Y:S03]  /*02b0*/  LDC.64 R100, c[0x0][0x3b8] ;  /* 0x0000ee00ff647b82 */ /* 0x000ee60000000a00 */
[----:B------:R-:W-:-:S05]  /*02c0*/  IMAD R0, R9, R0, R2 ;  /* 0x0000000009007224 */ /* 0x000fca00078e0202 */
[----:B------:R-:W1:Y:S01]  /*02d0*/  LDC.64 R2, c[0x0][0x288] ;  /* 0x0000a200ff027b82 */ /* 0x000e620000000a00 */
[----:B------:R-:W-:Y:S01]  /*02e0*/  ISETP.GT.U32.AND P1, PT, R9, R0, PT ;  /* 0x000000000900720c */ /* 0x000fe20003f24070 */
[----:B------:R-:W-:Y:S01]  /*02f0*/  UIMAD UR6, UR15, UR8, URZ ;  /* 0x000000080f0672a4 */ /* 0x000fe2000f8e023f */
[----:B------:R-:W-:Y:S01]  /*0300*/  LOP3.LUT R6, R113, R8, RZ, 0x3c, !PT ;  /* 0x0000000871067212 */ /* 0x000fe200078e3cff */
[----:B------:R-:W-:Y:S02]  /*0310*/  UIMAD.WIDE.U32 UR4, UR14, UR8, URZ ;  /* 0x000000080e0472a5 */ /* 0x000fe4000f8e003f */
[----:B------:R-:W-:Y:S02]  /*0320*/  UIMAD UR8, UR14, UR9, UR6 ;  /* 0x000000090e0872a4 */ /* 0x000fe4000f8e0206 */
[----:B------:R-:W3:Y:S06]  /*0330*/  LDC.64 R26, c[0x0][0x2e0] ;  /* 0x0000b800ff1a7b82 */ /* 0x000eec0000000a00 */
[----:B------:R-:W-:-:S04]  /*0340*/  @!P1 IADD3 R0, R0, -R9, RZ ;  /* 0x8000000900009210 */ /* 0x000fc80007ffe0ff */
[----:B------:R-:W-:Y:S01]  /*0350*/  ISETP.GE.U32.AND P0, PT, R0, R9, PT ;  /* 0x000000090000720c */ /* 0x000fe20003f06070 */
[----:B------:R-:W-:Y:S01]  /*0360*/  UIADD3 UR5, UR5, UR8, URZ ;  /* 0x0000000805057290 */ /* 0x000fe2000fffe03f */
[----:B------:R-:W-:Y:S02]  /*0370*/  ISETP.GE.AND P2, PT, R6, RZ, PT ;  /* 0x000000ff0600720c */ /* 0x000fe40003f46270 */
[----:B------:R-:W-:Y:S01]  /*0380*/  @!P1 IADD3 R109, R109, 0x1, RZ ;  /* 0x000000016d6d9810 */ /* 0x000fe20007ffe0ff */
[----:B-1----:R-:W-:Y:S01]  /*0390*/  IMAD R0, R116, R2, RZ ;  /* 0x0000000274007224 */ /* 0x002fe200078e02ff */
[----:B------:R-:W-:-:S03]  /*03a0*/  ISETP.NE.AND P1, PT, R8, RZ, PT ;  /* 0x000000ff0800720c */ /* 0x000fc60003f25270 */
[----:B------:R-:W-:Y:S01]  /*03b0*/  IMAD R0, R113, R3, R0 ;  /* 0x0000000371007224 */ /* 0x000fe200078e0200 */
[----:B------:R-:W-:Y:S01]  /*03c0*/  LEA R7, R21, 0xffffff00, 0x8 ;  /* 0xffffff0015077811 */ /* 0x000fe200078e40ff */
        /* <DEDUP_REMOVED lines=14> */
[-C--:B0-----:R-:W-:Y:S01]  /*04b0*/  IMAD R0, R116, R4.reuse, RZ ;  /* 0x0000000474007224 */ /* 0x081fe200078e02ff */
        /* <DEDUP_REMOVED lines=12> */
[----:B------:R-:W0:Y:S01]  /*0580*/  @P0 LDC R10, c[0x0][0x214] ;  /* 0x00008500ff0a0b82 */ /* 0x000e220000000800 */
[----:B----4-:R-:W-:Y:S01]  /*0590*/  IMAD R0, R116, R12, RZ ;  /* 0x0000000c74007224 */ /* 0x010fe200078e02ff */
[----:B------:R-:W-:Y:S01]  /*05a0*/  UIADD3 UR7, UR7, UR4, URZ ;  /* 0x0000000407077290 */ /* 0x000fe2000fffe03f */
[----:B------:R-:W-:Y:S01]  /*05b0*/  IMAD R2, R107, R14, RZ ;  /* 0x0000000e6b027224 */ /* 0x000fe200078e02ff */
[----:B------:R-:W-:Y:S01]  /*05c0*/  UIMAD.WIDE.U32 UR4, UR14, UR10, URZ ;  /* 0x0000000a0e0472a5 */ /* 0x000fe2000f8e003f */
[----:B------:R-:W-:Y:S01]  /*05d0*/  ISETP.NE.AND.EX P2, PT, R17, RZ, PT, P2 ;  /* 0x000000ff1100720c */ /* 0x000fe20003f45320 */
[----:B------:R-:W-:Y:S01]  /*05e0*/  UIMAD UR8, UR14, UR11, UR8 ;  /* 0x0000000b0e0872a4 */ /* 0x000fe2000f8e0208 */
[----:B------:R-:W-:Y:S01]  /*05f0*/  IMAD R0, R113, R13, R0 ;  /* 0x0000000d71007224 */ /* 0x000fe200078e0200 */
[----:B------:R-:W1:Y:S01]  /*0600*/  @P0 LDC.64 R38, c[0x0][0x310] ;  /* 0x0000c400ff260b82 */ /* 0x000e620000000a00 */
        /* <DEDUP_REMOVED lines=13> */
[----:B0-----:R-:W-:Y:S01]  /*06e0*/  @P0 IMAD R0, R10, UR14, R113 ;  /* 0x0000000e0a000c24 */ /* 0x001fe2000f8e0271 */
[----:B------:R-:W-:Y:S02]  /*06f0*/  LEA R9, R21, 0xfffffe00, 0x9 ;  /* 0xfffffe0015097811 */ /* 0x000fe400078e48ff */
[----:B------:R-:W-:Y:S02]  /*0700*/  CS2R R34, SRZ ;  /* 0x0000000000227805 */ /* 0x000fe4000001ff00 */
[----:B--2---:R-:W-:Y:S01]  /*0710*/  LEA R104, P4, R105, R22, 0x2 ;  /* 0x0000001669687211 */ /* 0x004fe200078810ff */
[----:B------:R-:W-:Y:S01]  /*0720*/  @P0 IMAD R0, R0, R21, RZ ;  /* 0x0000001500000224 */ /* 0x000fe200078e02ff */
[----:B------:R-:W-:Y:S02]  /*0730*/  IADD3 R98, P5, R9, R4, RZ ;  /* 0x0000000409627210 */ /* 0x000fe40007fbe0ff */
[----:B------:R-:W-:-:S02]  /*0740*/  @P1 LEA R34, P3, R113, R18, 0x2 ;  /* 0x0000001271221211 */ /* 0x000fc400078610ff */
[----:B------:R-:W-:Y:S01]  /*0750*/  IADD3 R4, R5, R13, RZ ;  /* 0x0000000d05047210 */ /* 0x000fe20007ffe0ff */
[----:B----4-:R-:W-:Y:S01]  /*0760*/  @P0 IMAD R3, R0, R15, RZ ;  /* 0x0000000f00030224 */ /* 0x010fe200078e02ff */
[----:B------:R-:W-:Y:S02]  /*0770*/  @P1 LEA.HI.X R35, R113, R19, R116, 0x2, P3 ;  /* 0x0000001371231211 */ /* 0x000fe400018f1474 */
[----:B------:R-:W-:Y:S02]  /*0780*/  LEA.HI.X R105, R105, R23, R8, 0x2, P4 ;  /* 0x0000001769697211 */ /* 0x000fe400020f1408 */
[----:B------:R-:W-:Y:S02]  /*0790*/  LEA.HI.X.SX32 R9, R9, R4, 0x1, P5 ;  /* 0x0000000409097211 */ /* 0x000fe400028f0eff */
[----:B---3--:R-:W-:Y:S02]  /*07a0*/  LEA R102, P1, R103, R24, 0x2 ;  /* 0x0000001867667211 */ /* 0x008fe400078210ff */
[----:B------:R-:W-:-:S02]  /*07b0*/  LEA R100, P3, R7, R100, 0x2 ;  /* 0x0000006407647211 */ /* 0x000fc400078610ff */
[C---:B------:R-:W-:Y:S01]  /*07c0*/  LEA R99, P4, R98.reuse, R26, 0x2 ;  /* 0x0000001a62637211 */ /* 0x040fe200078810ff */
[----:B------:R-:W-:Y:S01]  /*07d0*/  HFMA2.MMA R112, -RZ, RZ, 0, 0 ;  /* 0x00000000ff707435 */ /* 0x000fe200000001ff */
[----:B-1----:R-:W-:Y:S01]  /*07e0*/  @P0 IMAD.WIDE R38, R3, 0x10, R38 ;  /* 0x0000001003260825 */ /* 0x002fe200078e0226 */
[----:B------:R-:W-:Y:S02]  /*07f0*/  LEA.HI.X R103, R103, R25, R6, 0x2, P1 ;  /* 0x0000001967677211 */ /* 0x000fe400008f1406 */
        /* <DEDUP_REMOVED lines=11> */
.L_x_15850:
[----:B------:R-:W-:Y:S01]  /*08b0*/  ULDC UR5, c[0x0][0x224] ;  /* 0x0000890000057ab9 */ /* 0x000fe20000000800 */
[----:B------:R-:W-:Y:S01]  /*08c0*/  LOP3.LUT R26, R97, 0x1f, R108, 0xf8, !PT ;  /* 0x0000001f611a7812 */ /* 0x000fe200078ef86c */
[----:B------:R-:W-:Y:S01]  /*08d0*/  HFMA2.MMA R11, -RZ, RZ, 0, 0 ;  /* 0x00000000ff0b7435 */ /* 0x000fe200000001ff */
[----:B------:R-:W-:Y:S01]  /*08e0*/  MOV R123, UR5 ;  /* 0x00000005007b7c02 */ /* 0x000fe20008000f00 */
[----:B------:R-:W-:Y:S01]  /*08f0*/  ULDC UR5, c[0x0][0x218] ;  /* 0x0000860000057ab9 */ /* 0x000fe20000000800 */
[C---:B------:R-:W-:Y:S01]  /*0900*/  LOP3.LUT R0, R26.reuse, 0x20, RZ, 0xfc, !PT ;  /* 0x000000201a007812 */ /* 0x040fe200078efcff */
[C---:B0-----:R-:W-:Y:S01]  /*0910*/  IMAD.WIDE R2, R26.reuse, 0x4, R104 ;  /* 0x000000041a027825 */ /* 0x041fe200078e0268 */
[----:B------:R-:W-:Y:S02]  /*0920*/  IADD3 R96, R123, -UR4, RZ ;  /* 0x800000047b607c10 */ /* 0x000fe4000fffe0ff */
[----:B------:R-:W-:Y:S02]  /*0930*/  LOP3.LUT R4, R26, 0x40, RZ, 0xfc, !PT ;  /* 0x000000401a047812 */ /* 0x000fe400078efcff */
[----:B------:R-:W-:-:S02]  /*0940*/  LEA R95, R96, 0xffffff00, 0x8 ;  /* 0xffffff00605f7811 */ /* 0x000fc400078e40ff */
[----:B------:R-:W-:Y:S02]  /*0950*/  MOV R5, RZ ;  /* 0x000000ff00057202 */ /* 0x000fe40000000f00 */
[----:B------:R-:W-:Y:S02]  /*0960*/  IADD3 R9, -R95, UR5, RZ ;  /* 0x000000055f097c10 */ /* 0x000fe4000fffe1ff */
[----:B------:R-:W-:Y:S02]  /*0970*/  MOV R7, RZ ;  /* 0x000000ff00077202 */ /* 0x000fe40000000f00 */
[-C--:B------:R-:W-:Y:S01]  /*0980*/  ISETP.GE.AND P0, PT, R26, R9.reuse, PT ;  /* 0x000000091a00720c */ /* 0x080fe20003f06270 */
[----:B------:R-:W-:Y:S01]  /*0990*/  BAR.SYNC.DEFER_BLOCKING 0x0 ;  /* 0x0000000000007b1d */ /* 0x000fe20000010000 */
[-C--:B------:R-:W-:Y:S02]  /*09a0*/  ISETP.GE.AND P1, PT, R0, R9.reuse, PT ;  /* 0x000000090000720c */ /* 0x080fe40003f26270 */
[----:B------:R-:W-:-:S02]  /*09b0*/  ISETP.GE.AND P2, PT, R4, R9, PT ;  /* 0x000000090400720c */ /* 0x000fc40003f46270 */
[C---:B------:R-:W-:Y:S02]  /*09c0*/  LOP3.LUT R6, R26.reuse, 0x60, RZ, 0xfc, !PT ;  /* 0x000000601a067812 */ /* 0x040fe400078efcff */
[C---:B------:R-:W-:Y:S02]  /*09d0*/  LOP3.LUT R8, R26.reuse, 0x80, RZ, 0xfc, !PT ;  /* 0x000000801a087812 */ /* 0x040fe400078efcff */
[C---:B------:R-:W-:Y:S02]  /*09e0*/  LOP3.LUT R10, R26.reuse, 0xa0, RZ, 0xfc, !PT ;  /* 0x000000a01a0a7812 */ /* 0x040fe400078efcff */
[C---:B------:R-:W-:Y:S02]  /*09f0*/  LOP3.LUT R12, R26.reuse, 0xc0, RZ, 0xfc, !PT ;  /* 0x000000c01a0c7812 */ /* 0x040fe400078efcff */
[----:B------:R-:W-:Y:S01]  /*0a00*/  LOP3.LUT R14, R26, 0xe0, RZ, 0xfc, !PT ;  /* 0x000000e01a0e7812 */ /* 0x000fe200078efcff */
[----:B------:R-:W-:Y:S01]  /*0a10*/  HFMA2.MMA R15, -RZ, RZ, 0, 0 ;  /* 0x00000000ff0f7435 */ /* 0x000fe200000001ff */
[-C--:B------:R-:W-:Y:S01]  /*0a20*/  ISETP.GE.AND P3, PT, R12, R9.reuse, PT ;  /* 0x000000090c00720c */ /* 0x080fe20003f66270 */
[----:B------:R-:W-:Y:S01]  /*0a30*/  HFMA2.MMA R19, -RZ, RZ, 0, 0 ;  /* 0x00000000ff137435 */ /* 0x000fe200000001ff */
[-C--:B------:R-:W-:Y:S01]  /*0a40*/  ISETP.GE.AND P4, PT, R14, R9.reuse, PT ;  /* 0x000000090e00720c */ /* 0x080fe20003f86270 */
[----:B------:R-:W2:Y:S01]  /*0a50*/  @!P0 LDG.E R5, desc[UR12][R2.64] ;  /* 0x0000000c02058981 */ /* 0x000ea2000c1e1900 */
[----:B------:R-:W-:-:S03]  /*0a60*/  ISETP.GE.AND P0, PT, R6, R9, PT ;  /* 0x000000090600720c */ /* 0x000fc60003f06270 */
[----:B------:R-:W3:Y:S01]  /*0a70*/  @!P1 LDG.E R11, desc[UR12][R2.64+0x80] ;  /* 0x0000800c020b9981 */ /* 0x000ee2000c1e1900 */
[----:B------:R-:W-:-:S03]  /*0a80*/  ISETP.GE.AND P1, PT, R8, R9, PT ;  /* 0x000000090800720c */ /* 0x000fc60003f26270 */
[----:B------:R-:W4:Y:S01]  /*0a90*/  @!P2 LDG.E R7, desc[UR12][R2.64+0x100] ;  /* 0x0001000c0207a981 */ /* 0x000f22000c1e1900 */
[----:B------:R-:W-:Y:S01]  /*0aa0*/  ISETP.GE.AND P2, PT, R10, R9, PT ;  /* 0x000000090a00720c */ /* 0x000fe20003f46270 */
[----:B------:R-:W-:Y:S01]  /*0ab0*/  HFMA2.MMA R21, -RZ, RZ, 0, 0 ;  /* 0x00000000ff157435 */ /* 0x000fe200000001ff */
[----:B------:R-:W-:Y:S02]  /*0ac0*/  MOV R13, RZ ;  /* 0x000000ff000d7202 */ /* 0x000fe40000000f00 */
        /* <DEDUP_REMOVED lines=8> */
[----:B------:R-:W-:Y:S01]  /*0b50*/  IADD3 R23, R106, 0x20, RZ ;  /* 0x000000206a177810 */ /* 0x000fe20007ffe0ff */
[----:B------:R-:W-:Y:S01]  /*0b60*/  IMAD.WIDE R32, R26, 0x4, R102 ;  /* 0x000000041a207825 */ /* 0x000fe200078e0266 */
[----:B------:R-:W-:-:S02]  /*0b70*/  IADD3 R25, R106, 0x40, RZ ;  /* 0x000000406a197810 */ /* 0x000fc40007ffe0ff */
[-C--:B------:R-:W-:Y:S02]  /*0b80*/  LEA.HI.SX32 R23, R23, R106.reuse, 0x1b ;  /* 0x0000006a17177211 */ /* 0x080fe400078fdaff */
[-C--:B------:R-:W-:Y:S02]  /*0b90*/  LEA.HI.SX32 R25, R25, R106.reuse, 0x1b ;  /* 0x0000006a19197211 */ /* 0x080fe400078fdaff */
[C---:B0-----:R-:W-:Y:S02]  /*0ba0*/  IADD3 R3, R106.reuse, 0x60, RZ ;  /* 0x000000606a037810 */ /* 0x041fe40007ffe0ff */
[C---:B------:R-:W-:Y:S02]  /*0bb0*/  LEA.HI.SX32 R94, R106.reuse, R106, 0x1b ;  /* 0x0000006a6a5e7211 */ /* 0x040fe400078fdaff */
[C---:B------:R-:W-:Y:S02]  /*0bc0*/  IADD3 R27, R106.reuse, 0xc0, RZ ;  /* 0x000000c06a1b7810 */ /* 0x040fe40007ffe0ff */
[----:B------:R-:W-:-:S02]  /*0bd0*/  IADD3 R29, R106, 0xe0, RZ ;  /* 0x000000e06a1d7810 */ /* 0x000fc40007ffe0ff */
[-C--:B------:R-:W-:Y:S02]  /*0be0*/  LEA.HI.SX32 R3, R3, R106.reuse, 0x1b ;  /* 0x0000006a03037211 */ /* 0x080fe400078fdaff */
[----:B------:R-:W-:Y:S02]  /*0bf0*/  ISETP.GE.AND P5, PT, R0, R9, PT ;  /* 0x000000090000720c */ /* 0x000fe40003fa6270 */
[----:B------:R-:W-:Y:S01]  /*0c00*/  SHF.L.U32 R0, R106, 0x3, RZ ;  /* 0x000000036a007819 */ /* 0x000fe200000006ff */
[----:B-1----:R-:W-:Y:S01]  /*0c10*/  ULEA UR7, UR7, UR5, 0x18 ;  /* 0x0000000507077291 */ /* 0x002fe2000f8ec03f */
[-C--:B------:R-:W-:Y:S02]  /*0c20*/  LEA.HI.SX32 R27, R27, R106.reuse, 0x1b ;  /* 0x0000006a1b1b7211 */ /* 0x080fe400078fdaff */
[----:B------:R-:W-:Y:S02]  /*0c30*/  LEA.HI.SX32 R29, R29, R106, 0x1b ;  /* 0x0000006a1d1d7211 */ /* 0x000fe400078fdaff */
[----:B------:R-:W-:-:S02]  /*0c40*/  LEA.HI.SX32 R78, R0, R0, 0x1b ;  /* 0x00000000004e7211 */ /* 0x000fc400078fdaff */
[----:B------:R-:W-:Y:S02]  /*0c50*/  LEA R92, R23, UR7, 0x2 ;  /* 0x00000007175c7c11 */ /* 0x000fe4000f8e10ff */
[----:B------:R-:W-:Y:S02]  /*0c60*/  LEA R90, R25, UR7, 0x2 ;  /* 0x00000007195a7c11 */ /* 0x000fe4000f8e10ff */
[C---:B------:R-:W-:Y:S02]  /*0c70*/  IADD3 R23, R106.reuse, 0x80, RZ ;  /* 0x000000806a177810 */ /* 0x040fe40007ffe0ff */
[----:B------:R-:W-:Y:S02]  /*0c80*/  IADD3 R25, R106, 0xa0, RZ ;  /* 0x000000a06a197810 */ /* 0x000fe40007ffe0ff */
[----:B------:R-:W-:Y:S02]  /*0c90*/  LEA R94, R94, UR7, 0x2 ;  /* 0x000000075e5e7c11 */ /* 0x000fe4000f8e10ff */
[----:B------:R-:W-:-:S02]  /*0ca0*/  LEA.HI.SX32 R23, R23, R106, 0x1b ;  /* 0x0000006a17177211 */ /* 0x000fc400078fdaff */
[----:B------:R-:W-:Y:S02]  /*0cb0*/  LEA.HI.SX32 R25, R25, R106, 0x1b ;  /* 0x0000006a19197211 */ /* 0x000fe400078fdaff */
[----:B------:R-:W-:Y:S02]  /*0cc0*/  LEA R88, R3, UR7, 0x2 ;  /* 0x0000000703587c11 */ /* 0x000fe4000f8e10ff */
[----:B------:R-:W-:Y:S02]  /*0cd0*/  LEA R86, R23, UR7, 0x2 ;  /* 0x0000000717567c11 */ /* 0x000fe4000f8e10ff */
[----:B------:R-:W-:Y:S01]  /*0ce0*/  LEA R84, R25, UR7, 0x2 ;  /* 0x0000000719547c11 */ /* 0x000fe2000f8e10ff */
[----:B------:R-:W-:Y:S01]  /*0cf0*/  HFMA2.MMA R25, -RZ, RZ, 0, 0 ;  /* 0x00000000ff197435 */ /* 0x000fe200000001ff */
[----:B------:R-:W-:Y:S02]  /*0d00*/  LEA R82, R27, UR7, 0x2 ;  /* 0x000000071b527c11 */ /* 0x000fe4000f8e10ff */
[----:B------:R-:W-:-:S02]  /*0d10*/  LEA R80, R29, UR7, 0x2 ;  /* 0x000000071d507c11 */ /* 0x000fc4000f8e10ff */
[----:B------:R-:W-:Y:S02]  /*0d20*/  LEA R78, R78, UR7, 0x2 ;  /* 0x000000074e4e7c11 */ /* 0x000fe4000f8e10ff */
[-C--:B------:R-:W-:Y:S02]  /*0d30*/  ISETP.GE.AND P6, PT, R26, R9.reuse, PT ;  /* 0x000000091a00720c */ /* 0x080fe40003fc6270 */
[-C--:B------:R-:W-:Y:S02]  /*0d40*/  ISETP.GE.AND P4, PT, R4, R9.reuse, PT ;  /* 0x000000090400720c */ /* 0x080fe40003f86270 */
[-C--:B------:R-:W-:Y:S02]  /*0d50*/  ISETP.GE.AND P3, PT, R6, R9.reuse, PT ;  /* 0x000000090600720c */ /* 0x080fe40003f66270 */
[-C--:B------:R-:W-:Y:S02]  /*0d60*/  ISETP.GE.AND P2, PT, R8, R9.reuse, PT ;  /* 0x000000090800720c */ /* 0x080fe40003f46270 */
[----:B------:R-:W-:-:S02]  /*0d70*/  ISETP.GE.AND P1, PT, R10, R9, PT ;  /* 0x000000090a00720c */ /* 0x000fc40003f26270 */
[----:B------:R-:W-:Y:S02]  /*0d80*/  ISETP.GE.AND P0, PT, R12, R9, PT ;  /* 0x000000090c00720c */ /* 0x000fe40003f06270 */
[----:B------:R-:W-:Y:S01]  /*0d90*/  MOV R23, RZ ;  /* 0x000000ff00177202 */ /* 0x000fe20000000f00 */
[----:B--2---:R0:W-:Y:S04]  /*0da0*/  STS [R94], R5 ;  /* 0x000000055e007388 */ /* 0x0041e80000000800 */
[----:B---3--:R1:W-:Y:S04]  /*0db0*/  STS [R92+0x80], R11 ;  /* 0x0000800b5c007388 */ /* 0x0083e80000000800 */
[----:B----4-:R2:W-:Y:S01]  /*0dc0*/  STS [R90+0x100], R7 ;  /* 0x000100075a007388 */ /* 0x0105e20000000800 */
[----:B0-----:R-:W-:-:S03]  /*0dd0*/  MOV R5, RZ ;  /* 0x000000ff00057202 */ /* 0x001fc60000000f00 */
[----:B------:R0:W-:Y:S01]  /*0de0*/  STS [R88+0x180], R15 ;  /* 0x0001800f58007388 */ /* 0x0001e20000000800 */
[----:B-1----:R-:W-:-:S03]  /*0df0*/  HFMA2.MMA R11, -RZ, RZ, 0, 0 ;  /* 0x00000000ff0b7435 */ /* 0x002fc600000001ff */
[----:B------:R1:W-:Y:S01]  /*0e00*/  STS [R86+0x200], R13 ;  /* 0x0002000d56007388 */ /* 0x0003e20000000800 */
[----:B--2---:R-:W-:-:S03]  /*0e10*/  MOV R7, RZ ;  /* 0x000000ff00077202 */ /* 0x004fc60000000f00 */
[----:B------:R2:W-:Y:S01]  /*0e20*/  STS [R84+0x280], R19 ;  /* 0x0002801354007388 */ /* 0x0005e20000000800 */
[----:B0-----:R-:W-:-:S03]  /*0e30*/  HFMA2.MMA R15, -RZ, RZ, 0, 0 ;  /* 0x00000000ff0f7435 */ /* 0x001fc600000001ff */
[----:B------:R0:W-:Y:S01]  /*0e40*/  STS [R82+0x300], R17 ;  /* 0x0003001152007388 */ /* 0x0001e20000000800 */
[----:B-1----:R-:W-:-:S03]  /*0e50*/  MOV R13, RZ ;  /* 0x000000ff000d7202 */ /* 0x002fc60000000f00 */
[----:B------:R1:W-:Y:S01]  /*0e60*/  STS [R80+0x380], R21 ;  /* 0x0003801550007388 */ /* 0x0003e20000000800 */
[----:B------:R-:W-:-:S03]  /*0e70*/  NOP ;  /* 0x0000000000007918 */ /* 0x000fc60000000000 */
[----:B------:R-:W-:Y:S01]  /*0e80*/  LDS R93, [R78] ;  /* 0x000000004e5d7984 */ /* 0x000fe20000000800 */
[----:B--2---:R-:W-:-:S03]  /*0e90*/  HFMA2.MMA R19, -RZ, RZ, 0, 0 ;  /* 0x00000000ff137435 */ /* 0x004fc600000001ff */
        /* <DEDUP_REMOVED lines=10> */
[----:B------:R-:W3:Y:S01]  /*0f40*/  @!P5 LDG.E R11, desc[UR12][R32.64+0x80] ;  /* 0x0000800c200bd981 */ /* 0x000ee2000c1e1900 */
[----:B------:R-:W-:-:S03]  /*0f50*/  P2R R0, PR, RZ, 0x20 ;  /* 0x00000020ff007803 */ /* 0x000fc60000000000 */
[----:B------:R-:W4:Y:S04]  /*0f60*/  @!P4 LDG.E R7, desc[UR12][R32.64+0x100] ;  /* 0x0001000c2007c981 */ /* 0x000f28000c1e1900 */
[----:B------:R-:W4:Y:S04]  /*0f70*/  @!P3 LDG.E R25, desc[UR12][R32.64+0x180] ;  /* 0x0001800c2019b981 */ /* 0x000f28000c1e1900 */
[----:B------:R-:W4:Y:S04]  /*0f80*/  @!P2 LDG.E R23, desc[UR12][R32.64+0x200] ;  /* 0x0002000c2017a981 */ /* 0x000f28000c1e1900 */
[----:B------:R-:W4:Y:S04]  /*0f90*/  @!P1 LDG.E R15, desc[UR12][R32.64+0x280] ;  /* 0x0002800c200f9981 */ /* 0x000f28000c1e1900 */
[----:B------:R-:W4:Y:S04]  /*0fa0*/  @!P0 LDG.E R13, desc[UR12][R32.64+0x300] ;  /* 0x0003000c200d8981 */ /* 0x000f28000c1e1900 */
[----:B------:R-:W4:Y:S01]  /*0fb0*/  @!P6 LDG.E R19, desc[UR12][R32.64+0x380] ;  /* 0x0003800c2013e981 */ /* 0x000f22000c1e1900 */
[C---:B------:R-:W-:Y:S01]  /*0fc0*/  ISETP.GE.AND P5, PT, R26.reuse, R9, PT ;  /* 0x000000091a00720c */ /* 0x040fe20003fa6270 */
[----:B------:R-:W-:Y:S01]  /*0fd0*/  IMAD.WIDE R2, R26, 0x4, R100 ;  /* 0x000000041a027825 */ /* 0x000fe200078e0264 */
[----:B0-----:R-:W-:Y:S01]  /*0fe0*/  MOV R17, RZ ;  /* 0x000000ff00117202 */ /* 0x001fe20000000f00 */
[----:B-1----:R-:W-:Y:S01]  /*0ff0*/  HFMA2.MMA R21, -RZ, RZ, 0, 0 ;  /* 0x00000000ff157435 */ /* 0x002fe200000001ff */
[----:B--2---:R0:W-:Y:S04]  /*1000*/  STS [R94], R5 ;  /* 0x000000055e007388 */ /* 0x0041e80000000800 */
[----:B---3--:R-:W-:Y:S04]  /*1010*/  STS [R92+0x80], R11 ;  /* 0x0000800b5c007388 */ /* 0x008fe80000000800 */
[----:B----4-:R1:W-:Y:S04]  /*1020*/  STS [R90+0x100], R7 ;  /* 0x000100075a007388 */ /* 0x0103e80000000800 */
[----:B------:R-:W-:Y:S04]  /*1030*/  STS [R88+0x180], R25 ;  /* 0x0001801958007388 */ /* 0x000fe80000000800 */
        /* <DEDUP_REMOVED lines=12> */
[----:B------:R4:W4:Y:S01]  /*1100*/  LDS R62, [R78+0x1c] ;  /* 0x00001c004e3e7984 */ /* 0x0009220000000800 */
[----:B------:R-:W-:Y:S01]  /*1110*/  BAR.SYNC.DEFER_BLOCKING 0x0 ;  /* 0x0000000000007b1d */ /* 0x000fe20000010000 */
[----:B0-----:R-:W-:Y:S01]  /*1120*/  HFMA2.MMA R5, -RZ, RZ, 0, 0 ;  /* 0x00000000ff057435 */ /* 0x001fe200000001ff */
[----:B-1----:R-:W-:Y:S01]  /*1130*/  MOV R7, RZ ;  /* 0x000000ff00077202 */ /* 0x002fe20000000f00 */
[----:B------:R-:W-:Y:S01]  /*1140*/  HFMA2.MMA R11, -RZ, RZ, 0, 0 ;  /* 0x00000000ff0b7435 */ /* 0x000fe200000001ff */
[----:B--2---:R-:W-:Y:S01]  /*1150*/  MOV R13, RZ ;  /* 0x000000ff000d7202 */ /* 0x004fe20000000f00 */
[----:B------:R-:W-:Y:S01]  /*1160*/  HFMA2.MMA R15, -RZ, RZ, 0, 0 ;  /* 0x00000000ff0f7435 */ /* 0x000fe200000001ff */
[----:B---3--:R-:W-:Y:S01]  /*1170*/  MOV R19, RZ ;  /* 0x000000ff00137202 */ /* 0x008fe20000000f00 */
[----:B------:R-:W2:Y:S01]  /*1180*/  @!P5 LDG.E R17, desc[UR12][R2.64] ;  /* 0x0000000c0211d981 */ /* 0x000ea2000c1e1900 */
[----:B------:R-:W-:-:S02]  /*1190*/  ISETP.NE.AND P5, PT, R0, RZ, PT ;  /* 0x000000ff0000720c */ /* 0x000fc40003fa5270 */
[----:B------:R-:W0:Y:S01]  /*11a0*/  LDC R0, c[0x0][0x21c] ;  /* 0x00008700ff007b82 */ /* 0x000e220000000800 */
[----:B------:R-:W3:Y:S04]  /*11b0*/  @!P4 LDG.E R5, desc[UR12][R2.64+0x100] ;  /* 0x0001000c0205c981 */ /* 0x000ee8000c1e1900 */
[----:B------:R-:W3:Y:S04]  /*11c0*/  @!P3 LDG.E R13, desc[UR12][R2.64+0x180] ;  /* 0x0001800c020db981 */ /* 0x000ee8000c1e1900 */
[----:B------:R-:W3:Y:S04]  /*11d0*/  @!P2 LDG.E R11, desc[UR12][R2.64+0x200] ;  /* 0x0002000c020ba981 */ /* 0x000ee8000c1e1900 */
[----:B------:R-:W3:Y:S04]  /*11e0*/  @!P5 LDG.E R7, desc[UR12][R2.64+0x80] ;  /* 0x0000800c0207d981 */ /* 0x000ee8000c1e1900 */
[----:B------:R-:W3:Y:S04]  /*11f0*/  @!P1 LDG.E R19, desc[UR12][R2.64+0x280] ;  /* 0x0002800c02139981 */ /* 0x000ee8000c1e1900 */
[----:B------:R-:W3:Y:S04]  /*1200*/  @!P0 LDG.E R15, desc[UR12][R2.64+0x300] ;  /* 0x0003000c020f8981 */ /* 0x000ee8000c1e1900 */
[----:B------:R-:W3:Y:S01]  /*1210*/  @!P6 LDG.E R21, desc[UR12][R2.64+0x380] ;  /* 0x0003800c0215e981 */ /* 0x000ee2000c1e1900 */
[----:B----45:R-:W-:-:S05]  /*1220*/  FADD.FTZ R76, R76, R111 ;  /* 0x0000006f4c4c7221 */ /* 0x030fca0000010000 */
[----:B------:R-:W-:Y:S01]  /*1230*/  FSETP.GTU.FTZ.AND P0, PT, R76, 20, PT ;  /* 0x41a000004c00780b */ /* 0x000fe20003f1c000 */
[--C-:B------:R-:W-:Y:S01]  /*1240*/  FADD.FTZ R74, R74, R111.reuse ;  /* 0x0000006f4a4a7221 */ /* 0x100fe20000010000 */
[--C-:B------:R-:W-:Y:S01]  /*1250*/  FADD.FTZ R72, R72, R111.reuse ;  /* 0x0000006f48487221 */ /* 0x100fe20000010000 */
[--C-:B------:R-:W-:Y:S01]  /*1260*/  FADD.FTZ R70, R70, R111.reuse ;  /* 0x0000006f46467221 */ /* 0x100fe20000010000 */
[--C-:B------:R-:W-:Y:S01]  /*1270*/  FADD.FTZ R68, R68, R111.reuse ;  /* 0x0000006f44447221 */ /* 0x100fe20000010000 */
[--C-:B------:R-:W-:Y:S01]  /*1280*/  FADD.FTZ R66, R66, R111.reuse ;  /* 0x0000006f42427221 */ /* 0x100fe20000010000 */
[----:B------:R-:W-:Y:S01]  /*1290*/  BSSY B0, `(.L_x_15782) ;  /* 0x0000039000007945 */ /* 0x000fe20003800000 */
[----:B0-----:R-:W-:Y:S01]  /*12a0*/  ISETP.GE.AND P5, PT, R0, 0x1, PT ;  /* 0x000000010000780c */ /* 0x001fe20003fa6270 */
[----:B------:R-:W-:Y:S01]  /*12b0*/  FADD.FTZ R64, R64, R111 ;  /* 0x0000006f40407221 */ /* 0x000fe20000010000 */
[----:B------:R-:W-:Y:S02]  /*12c0*/  FSETP.GTU.FTZ.AND P6, PT, R74, 20, PT ;  /* 0x41a000004a00780b */ /* 0x000fe40003fdc000 */
[----:B------:R-:W-:-:S02]  /*12d0*/  FSETP.GTU.FTZ.AND P4, PT, R72, 20, PT ;  /* 0x41a000004800780b */ /* 0x000fc40003f9c000 */
[----:B------:R-:W-:Y:S02]  /*12e0*/  FSETP.GTU.FTZ.AND P3, PT, R70, 20, PT ;  /* 0x41a000004600780b */ /* 0x000fe40003f7c000 */
[----:B------:R-:W-:Y:S02]  /*12f0*/  FSETP.GTU.FTZ.AND P2, PT, R68, 20, PT ;  /* 0x41a000004400780b */ /* 0x000fe40003f5c000 */
[----:B------:R-:W-:Y:S01]  /*1300*/  FSETP.GTU.FTZ.AND P1, PT, R66, 20, PT ;  /* 0x41a000004200780b */ /* 0x000fe20003f3c000 */
[----:B--2---:R0:W-:Y:S04]  /*1310*/  STS [R94], R17 ;  /* 0x000000115e007388 */ /* 0x0041e80000000800 */
        /* <DEDUP_REMOVED lines=15> */
[----:B------:R0:W0:Y:S01]  /*1410*/  LDS R63, [R78+0x1c] ;  /* 0x00001c004e3f7984 */ /* 0x0000220000000800 */
        /* <DEDUP_REMOVED lines=32> */
.L_x_15783:
[----:B------:R-:W-:Y:S05]  /*1620*/  BSYNC B0 ;  /* 0x0000000000007941 */ /* 0x000fea0003800000 */
.L_x_15782:
[----:B------:R-:W-:Y:S01]  /*1630*/  BSSY B0, `(.L_x_15784) ;  /* 0x0000026000007945 */ /* 0x000fe20003800000 */
[----:B------:R-:W-:Y:S01]  /*1640*/  HFMA2.MMA R61, -RZ, RZ, 0, 0 ;  /* 0x00000000ff3d7435 */ /* 0x000fe200000001ff */
[----:B------:R-:W-:Y:S01]  /*1650*/  FSETP.GTU.FTZ.AND P0, PT, R64, 20, PT ;  /* 0x41a000004000780b */ /* 0x000fe20003f1c000 */
[----:B------:R-:W-:Y:S01]  /*1660*/  FADD.FTZ R62, R62, R111 ;  /* 0x0000006f3e3e7221 */ /* 0x000fe20000010000 */
[----:B------:R-:W-:Y:S01]  /*1670*/  LOP3.LUT R181, R108, 0x1f, RZ, 0xc0, !PT ;  /* 0x0000001f6cb57812 */ /* 0x000fe200078ec0ff */
[----:B-1----:R-:W-:Y:S01]  /*1680*/  FFMA.FTZ R112, R93, R77, R112 ;  /* 0x0000004d5d707223 */ /* 0x002fe20000010070 */
[----:B------:R-:W-:Y:S09]  /*1690*/  @P6 BRA `(.L_x_15785) ;  /* 0x00000000007c6947 */ /* 0x000ff20003800000 */
        /* <DEDUP_REMOVED lines=31> */
.L_x_15785:
[----:B------:R-:W-:Y:S05]  /*1890*/  BSYNC B0 ;  /* 0x0000000000007941 */ /* 0x000fea0003800000 */
.L_x_15784:
[----:B--2---:R-:W-:Y:S01]  /*18a0*/  FFMA.FTZ R112, R91, R75, R112 ;  /* 0x0000004b5b707223 */ /* 0x004fe20000010070 */
[----:B------:R-:W-:Y:S01]  /*18b0*/  BSSY B0, `(.L_x_15786) ;  /* 0x0000026000007945 */ /* 0x000fe20003800000 */
[----:B------:R-:W-:Y:S01]  /*18c0*/  HFMA2.MMA R60, -RZ, RZ, 0, 0 ;  /* 0x00000000ff3c7435 */ /* 0x000fe200000001ff */
[----:B------:R-:W-:Y:S02]  /*18d0*/  FSETP.GTU.FTZ.AND P6, PT, R62, 20, PT ;  /* 0x41a000003e00780b */ /* 0x000fe40003fdc000 */
[----:B------:R-:W-:Y:S02]  /*18e0*/  CS2R R58, SRZ ;  /* 0x00000000003a7805 */ /* 0x000fe4000001ff00 */
[----:B------:R-:W-:Y:S01]  /*18f0*/  MOV R57, RZ ;  /* 0x000000ff00397202 */ /* 0x000fe20000000f00 */
[----:B---3--:R-:W-:Y:S01]  /*1900*/  FFMA.FTZ R112, R89, R73, R112 ;  /* 0x0000004959707223 */ /* 0x008fe20000010070 */
[----:B------:R-:W-:Y:S07]  /*1910*/  @P4 BRA `(.L_x_15787) ;  /* 0x00000000007c4947 */ /* 0x000fee0003800000 */
        /* <DEDUP_REMOVED lines=31> */
.L_x_15787:
[----:B------:R-:W-:Y:S05]  /*1b10*/  BSYNC B0 ;  /* 0x0000000000007941 */ /* 0x000fea0003800000 */
.L_x_15786:
[----:B------:R-:W-:Y:S04]  /*1b20*/  BSSY B0, `(.L_x_15788) ;  /* 0x0000021000007945 */ /* 0x000fe80003800000 */
        /* <DEDUP_REMOVED lines=32> */
.L_x_15789:
[----:B------:R-:W-:Y:S05]  /*1d30*/  BSYNC B0 ;  /* 0x0000000000007941 */ /* 0x000fea0003800000 */
.L_x_15788:
        /* <DEDUP_REMOVED lines=33> */
.L_x_15791:
[----:B------:R-:W-:Y:S05]  /*1f50*/  BSYNC B0 ;  /* 0x0000000000007941 */ /* 0x000fea0003800000 */
.L_x_15790:
        /* <DEDUP_REMOVED lines=33> */
.L_x_15793:
[----:B------:R-:W-:Y:S05]  /*2170*/  BSYNC B0 ;  /* 0x0000000000007941 */ /* 0x000fea0003800000 */
.L_x_15792:
        /* <DEDUP_REMOVED lines=33> */
.L_x_15795:
[----:B------:R-:W-:Y:S05]  /*2390*/  BSYNC B0 ;  /* 0x0000000000007941 */ /* 0x000fea0003800000 */
.L_x_15794:
        /* <DEDUP_REMOVED lines=33> */
.L_x_15797:
[----:B------:R-:W-:Y:S05]  /*25b0*/  BSYNC B0 ;  /* 0x0000000000007941 */ /* 0x000fea0003800000 */
.L_x_15796:
[----:B----4-:R-:W-:Y:S01]  /*25c0*/  FFMA.FTZ R112, R87, R71, R112 ;  /* 0x0000004757707223 */ /* 0x010fe20000010070 */
[----:B------:R-:W-:Y:S01]  /*25d0*/  BAR.SYNC.DEFER_BLOCKING 0x0 ;  /* 0x0000000000007b1d */ /* 0x000fe20000010000 */
[----:B------:R-:W-:Y:S01]  /*25e0*/  HFMA2.MMA R56, -RZ, RZ, 0, 0 ;  /* 0x00000000ff387435 */ /* 0x000fe200000001ff */
[----:B------:R-:W-:Y:S01]  /*25f0*/  CS2R R54, SRZ ;  /* 0x0000000000367805 */ /* 0x000fe2000001ff00 */
[----:B0-----:R-:W-:Y:S01]  /*2600*/  FFMA.FTZ R112, R85, R69, R112 ;  /* 0x0000004555707223 */ /* 0x001fe20000010070 */
[----:B------:R-:W-:Y:S01]  /*2610*/  MOV R53, RZ ;  /* 0x000000ff00357202 */ /* 0x000fe20000000f00 */
        /* <DEDUP_REMOVED lines=12> */
[----:B------:R-:W0:Y:S01]  /*26e0*/  LDC R123, c[0x0][0x224] ;  /* 0x00008900ff7b7b82 */ /* 0x000e220000000800 */
[----:B------:R-:W-:Y:S01]  /*26f0*/  IADD3 R44, R96, -0x1, RZ ;  /* 0xffffffff602c7810 */ /* 0x000fe20007ffe0ff */
[----:B------:R-:W-:Y:S01]  /*2700*/  ULDC.64 UR6, c[0x0][0x230] ;  /* 0x00008c0000067ab9 */ /* 0x000fe20000000a00 */
[----:B------:R-:W-:Y:S01]  /*2710*/  ULDC.64 UR8, c[0x0][0x248] ;  /* 0x0000920000087ab9 */ /* 0x000fe20000000a00 */
[----:B------:R-:W-:Y:S01]  /*2720*/  IADD3 R26, R97, R26, RZ ;  /* 0x0000001a611a7210 */ /* 0x000fe20007ffe0ff */
[----:B------:R-:W-:Y:S01]  /*2730*/  IMAD R2, R116, UR8, RZ ;  /* 0x0000000874027c24 */ /* 0x000fe2000f8e02ff */
[----:B------:R-:W-:Y:S01]  /*2740*/  LEA.HI R0, R44, R44, RZ, 0x1 ;  /* 0x0000002c2c007211 */ /* 0x000fe200078f08ff */
[----:B------:R-:W-:Y:S01]  /*2750*/  IMAD.WIDE.U32 R30, R113, UR6, RZ ;  /* 0x00000006711e7c25 */ /* 0x000fe2000f8e00ff */
[----:B------:R-:W1:Y:S01]  /*2760*/  LDC R118, c[0x0][0x218] ;  /* 0x00008600ff767b82 */ /* 0x000e620000000800 */
[----:B------:R-:W-:Y:S02]  /*2770*/  SHF.L.U32 R121, R9, 0x1, RZ ;  /* 0x0000000109797819 */ /* 0x000fe400000006ff */
[----:B------:R-:W-:-:S02]  /*2780*/  CS2R R58, SRZ ;  /* 0x00000000003a7805 */ /* 0x000fc4000001ff00 */
[----:B------:R-:W-:Y:S01]  /*2790*/  LOP3.LUT R3, R0, 0xfffffe, RZ, 0xc0, !PT ;  /* 0x00fffffe00037812 */ /* 0x000fe200078ec0ff */
[----:B------:R-:W-:Y:S01]  /*27a0*/  IMAD R0, R116, UR6, RZ ;  /* 0x0000000674007c24 */ /* 0x000fe2000f8e02ff */
[----:B------:R-:W-:Y:S01]  /*27b0*/  ISETP.GE.AND P0, PT, R26, R121, PT ;  /* 0x000000791a00720c */ /* 0x000fe20003f06270 */
[C---:B------:R-:W-:Y:S01]  /*27c0*/  IMAD.WIDE.U32 R28, R113.reuse, UR8, RZ ;  /* 0x00000008711c7c25 */ /* 0x040fe2000f8e00ff */
[----:B------:R-:W-:Y:S01]  /*27d0*/  IADD3 R44, R44, -R3, RZ ;  /* 0x800000032c2c7210 */ /* 0x000fe20007ffe0ff */
[----:B------:R-:W2:Y:S01]  /*27e0*/  LDC.64 R24, c[0x0][0x368] ;  /* 0x0000da00ff187b82 */ /* 0x000ea20000000a00 */
[----:B------:R-:W-:Y:S01]  /*27f0*/  MOV R119, RZ ;  /* 0x000000ff00777202 */ /* 0x000fe20000000f00 */
[C---:B------:R-:W-:Y:S01]  /*2800*/  IMAD R117, R113.reuse, UR7, R0 ;  /* 0x0000000771757c24 */ /* 0x040fe2000f8e0200 */
[----:B------:R-:W-:Y:S01]  /*2810*/  MOV R60, RZ ;  /* 0x000000ff003c7202 */ /* 0x000fe20000000f00 */
[----:B------:R-:W-:Y:S01]  /*2820*/  IMAD R115, R113, UR9, R2 ;  /* 0x0000000971737c24 */ /* 0x000fe2000f8e0202 */
[----:B------:R-:W-:-:S02]  /*2830*/  CS2R R56, SRZ ;  /* 0x0000000000387805 */ /* 0x000fc4000001ff00 */
[----:B------:R-:W-:Y:S02]  /*2840*/  CS2R R54, SRZ ;  /* 0x0000000000367805 */ /* 0x000fe4000001ff00 */
[----:B------:R-:W-:Y:S01]  /*2850*/  MOV R53, RZ ;  /* 0x000000ff00357202 */ /* 0x000fe20000000f00 */
[----:B------:R-:W3:Y:S01]  /*2860*/  LDC.64 R22, c[0x0][0x370] ;  /* 0x0000dc00ff167b82 */ /* 0x000ee20000000a00 */
[----:B------:R-:W-:Y:S01]  /*2870*/  P2R R182, PR, RZ, 0x1 ;  /* 0x00000001ffb67803 */ /* 0x000fe20000000000 */
[----:B------:R-:W-:Y:S01]  /*2880*/  UMOV UR5, URZ ;  /* 0x0000003f00057c82 */ /* 0x000fe20008000000 */
[----:B------:R-:W-:Y:S01]  /*2890*/  SHF.R.S32.HI R27, RZ, 0x1f, R26 ;  /* 0x0000001fff1b7819 */ /* 0x000fe2000001141a */
[----:B------:R-:W-:Y:S01]  /*28a0*/  UMOV UR6, URZ ;  /* 0x0000003f00067c82 */ /* 0x000fe20008000000 */
[----:B------:R-:W-:Y:S01]  /*28b0*/  IADD3 R117, R31, R117, RZ ;  /* 0x000000751f757210 */ /* 0x000fe20007ffe0ff */
[----:B------:R-:W-:Y:S01]  /*28c0*/  ULDC UR26, c[0x0][0x21c] ;  /* 0x00008700001a7ab9 */ /* 0x000fe20000000800 */
[----:B------:R-:W-:Y:S01]  /*28d0*/  IADD3 R115, R29, R115, RZ ;  /* 0x000000731d737210 */ /* 0x000fe20007ffe0ff */
[----:B------:R-:W4:Y:S01]  /*28e0*/  LDC.64 R20, c[0x0][0x3d0] ;  /* 0x0000f400ff147b82 */ /* 0x000f220000000a00 */
[----:B------:R-:W-:Y:S01]  /*28f0*/  ULDC.64 UR24, c[0x0][0x368] ;  /* 0x0000da0000187ab9 */ /* 0x000fe20000000a00 */
[----:B------:R-:W-:Y:S01]  /*2900*/  ULDC.64 UR22, c[0x0][0x380] ;  /* 0x0000e00000167ab9 */ /* 0x000fe20000000a00 */
[----:B------:R-:W-:Y:S01]  /*2910*/  ULDC.64 UR16, c[0x0][0x238] ;  /* 0x00008e0000107ab9 */ /* 0x000fe20000000a00 */
[----:B------:R-:W-:Y:S01]  /*2920*/  ULDC.64 UR18, c[0x0][0x250] ;  /* 0x0000940000127ab9 */ /* 0x000fe20000000a00 */
[----:B------:R-:W-:-:S03]  /*2930*/  ULDC.64 UR20, c[0x0][0x270] ;  /* 0x00009c0000147ab9 */ /* 0x000fc60000000a00 */
[----:B------:R-:W0:Y:S08]  /*2940*/  LDC.64 R18, c[0x0][0x380] ;  /* 0x0000e000ff127b82 */ /* 0x000e300000000a00 */
[----:B------:R-:W0:Y:S08]  /*2950*/  LDC.64 R16, c[0x0][0x2d0] ;  /* 0x0000b400ff107b82 */ /* 0x000e300000000a00 */
[----:B-1----:R-:W0:Y:S02]  /*2960*/  LDC.64 R14, c[0x0][0x2d8] ;  /* 0x0000b600ff0e7b82 */ /* 0x002e240000000a00 */
.L_x_15845:
[----:B------:R-:W-:Y:S01]  /*2970*/  SHF.R.S32.HI R129, RZ, 0x1f, R119 ;  /* 0x0000001fff817819 */ /* 0x000fe20000011477 */
[----:B0-2---:R-:W-:Y:S01]  /*2980*/  IMAD.WIDE.U32 R4, R119, UR20, R26 ;  /* 0x0000001477047c25 */ /* 0x005fe2000f8e001a */
[C---:B------:R-:W-:Y:S02]  /*2990*/  IADD3 R2, R26.reuse, 0x40, RZ ;  /* 0x000000401a027810 */ /* 0x040fe40007ffe0ff */
[----:B------:R-:W-:Y:S02]  /*29a0*/  CS2R R10, SRZ ;  /* 0x00000000000a7805 */ /* 0x000fe4000001ff00 */
[----:B------:R-:W-:Y:S01]  /*29b0*/  IADD3 R0, R26, 0x20, RZ ;  /* 0x000000201a007810 */ /* 0x000fe20007ffe0ff */
[----:B------:R-:W-:Y:S01]  /*29c0*/  HFMA2.MMA R9, -RZ, RZ, 0, 0 ;  /* 0x00000000ff097435 */ /* 0x000fe200000001ff */
[-C--:B------:R-:W-:Y:S01]  /*29d0*/  ISETP.GE.AND P5, PT, R2, R121.reuse, PT ;  /* 0x000000790200720c */ /* 0x080fe20003fa6270 */
[----:B------:R-:W-:Y:S01]  /*29e0*/  IMAD R2, R129, UR20, RZ ;  /* 0x0000001481027c24 */ /* 0x000fe2000f8e02ff */
[----:B------:R-:W-:-:S02]  /*29f0*/  ISETP.GE.AND P0, PT, R0, R121, PT ;  /* 0x000000790000720c */ /* 0x000fc40003f06270 */
[----:B------:R-:W-:Y:S02]  /*2a00*/  CS2R R124, SRZ ;  /* 0x00000000007c7805 */ /* 0x000fe4000001ff00 */
[----:B------:R-:W-:Y:S01]  /*2a10*/  IADD3 R8, R26, 0xc0, RZ ;  /* 0x000000c01a087810 */ /* 0x000fe20007ffe0ff */
[----:B------:R-:W-:Y:S01]  /*2a20*/  IMAD R3, R119, UR21, R2 ;  /* 0x0000001577037c24 */ /* 0x000fe2000f8e0202 */
[----:B------:R-:W-:Y:S01]  /*2a30*/  LEA R2, P1, R4, R99, 0x2 ;  /* 0x0000006304027211 */ /* 0x000fe200078210ff */
[----:B------:R-:W-:Y:S01]  /*2a40*/  HFMA2.MMA R7, -RZ, RZ, 0, 0 ;  /* 0x00000000ff077435 */ /* 0x000fe200000001ff */
[----:B------:R-:W-:Y:S02]  /*2a50*/  IADD3 R0, R26, 0x60, RZ ;  /* 0x000000601a007810 */ /* 0x000fe40007ffe0ff */
[----:B------:R-:W-:Y:S02]  /*2a60*/  IADD3 R3, R5, R3, RZ ;  /* 0x0000000305037210 */ /* 0x000fe40007ffe0ff */
[----:B------:R-:W-:-:S02]  /*2a70*/  MOV R5, R117 ;  /* 0x0000007500057202 */ /* 0x000fc40000000f00 */
[----:B------:R-:W-:Y:S02]  /*2a80*/  LEA.HI.X R3, R4, R98, R3, 0x2, P1 ;  /* 0x0000006204037211 */ /* 0x000fe400008f1403 */
[-C--:B------:R-:W-:Y:S01]  /*2a90*/  ISETP.GE.AND P1, PT, R8, R121.reuse, PT ;  /* 0x000000790800720c */ /* 0x080fe20003f26270 */
[----:B------:R-:W-:Y:S01]  /*2aa0*/  IMAD R8, R129, UR16, RZ ;  /* 0x0000001081087c24 */ /* 0x000fe2000f8e02ff */
[----:B------:R-:W-:Y:S01]  /*2ab0*/  MOV R4, R30 ;  /* 0x0000001e00047202 */ /* 0x000fe20000000f00 */
[----:B------:R-:W2:Y:S01]  /*2ac0*/  @!P0 LDG.E R11, desc[UR12][R2.64+0x80] ;  /* 0x0000800c020b8981 */ /* 0x000ea2000c1e1900 */
[----:B------:R-:W-:Y:S01]  /*2ad0*/  ISETP.GE.AND P4, PT, R0, R121, PT ;  /* 0x000000790000720c */ /* 0x000fe20003f86270 */
[C---:B------:R-:W-:Y:S01]  /*2ae0*/  IMAD R13, R119.reuse, UR17, R8 ;  /* 0x00000011770d7c24 */ /* 0x040fe2000f8e0208 */
[C---:B------:R-:W-:Y:S01]  /*2af0*/  IADD3 R6, R26.reuse, 0xa0, RZ ;  /* 0x000000a01a067810 */ /* 0x040fe20007ffe0ff */
[----:B------:R-:W-:Y:S01]  /*2b00*/  IMAD.WIDE.U32 R4, R119, UR16, R4 ;  /* 0x0000001077047c25 */ /* 0x000fe2000f8e0004 */
[----:B------:R-:W-:-:S02]  /*2b10*/  IADD3 R0, R26, 0x80, RZ ;  /* 0x000000801a007810 */ /* 0x000fc40007ffe0ff */
[----:B------:R-:W-:Y:S01]  /*2b20*/  ISETP.NE.AND P6, PT, R182, RZ, PT ;  /* 0x000000ffb600720c */ /* 0x000fe20003fc5270 */
[----:B------:R-:W-:Y:S01]  /*2b30*/  HFMA2.MMA R131, -RZ, RZ, 0, 0 ;  /* 0x00000000ff837435 */ /* 0x000fe200000001ff */
[----:B------:R-:W-:Y:S01]  /*2b40*/  ISETP.GE.AND P2, PT, R6, R121, PT ;  /* 0x000000790600720c */ /* 0x000fe20003f46270 */
[----:B------:R-:W3:Y:S01]  /*2b50*/  @!P5 LDG.E R9, desc[UR12][R2.64+0x100] ;  /* 0x0001000c0209d981 */ /* 0x000ee2000c1e1900 */
[----:B0-----:R-:W-:Y:S02]  /*2b60*/  LEA R12, P0, R4, R16, 0x3 ;  /* 0x00000010040c7211 */ /* 0x001fe400078018ff */
[----:B------:R-:W-:Y:S01]  /*2b70*/  IADD3 R5, R5, R13, RZ ;  /* 0x0000000d05057210 */ /* 0x000fe20007ffe0ff */
[----:B----4-:R-:W4:Y:S01]  /*2b80*/  @!P4 LDG.E R125, desc[UR12][R2.64+0x180] ;  /* 0x0001800c027dc981 */ /* 0x010f22000c1e1900 */
[----:B------:R-:W-:Y:S02]  /*2b90*/  ISETP.GE.AND P3, PT, R0, R121, PT ;  /* 0x000000790000720c */ /* 0x000fe40003f66270 */
[----:B------:R-:W-:-:S02]  /*2ba0*/  IADD3 R0, R26, 0xe0, RZ ;  /* 0x000000e01a007810 */ /* 0x000fc40007ffe0ff */
[----:B------:R-:W-:Y:S02]  /*2bb0*/  IADD3 R6, R26, 0x100, RZ ;  /* 0x000001001a067810 */ /* 0x000fe40007ffe0ff */
[----:B------:R-:W-:Y:S01]  /*2bc0*/  MOV R127, RZ ;  /* 0x000000ff007f7202 */ /* 0x000fe20000000f00 */
[----:B------:R-:W-:Y:S01]  /*2bd0*/  HFMA2.MMA R133, -RZ, RZ, 0, 0 ;  /* 0x00000000ff857435 */ /* 0x000fe200000001ff */
[----:B------:R-:W-:Y:S01]  /*2be0*/  LEA.HI.X R13, R4, R17, R5, 0x3, P0 ;  /* 0x00000011040d7211 */ /* 0x000fe200000f1c05 */
[----:B------:R-:W4:Y:S01]  /*2bf0*/  @!P2 LDG.E R131, desc[UR12][R2.64+0x280] ;  /* 0x0002800c0283a981 */ /* 0x000f22000c1e1900 */
[-C--:B------:R-:W-:Y:S02]  /*2c00*/  ISETP.GE.AND P5, PT, R0, R121.reuse, PT ;  /* 0x000000790000720c */ /* 0x080fe40003fa6270 */
[----:B------:R-:W-:Y:S01]  /*2c10*/  ISETP.GE.AND P4, PT, R6, R121, PT ;  /* 0x000000790600720c */ /* 0x000fe20003f86270 */
[----:B------:R-:W4:Y:S01]  /*2c20*/  @!P1 LDG.E R127, desc[UR12][R2.64+0x300] ;  /* 0x0003000c027f9981 */ /* 0x000f22000c1e1900 */
[----:B------:R-:W-:-:S02]  /*2c30*/  IADD3 R4, R26, 0x120, RZ ;  /* 0x000001201a047810 */ /* 0x000fc40007ffe0ff */
[C---:B------:R-:W-:Y:S01]  /*2c40*/  IADD3 R6, R26.reuse, 0x140, RZ ;  /* 0x000001401a067810 */ /* 0x040fe20007ffe0ff */
[----:B------:R-:W2:Y:S01]  /*2c50*/  LDG.E.64 R12, desc[UR12][R12.64] ;  /* 0x0000000c0c0c7981 */ /* 0x000ea2000c1e1b00 */
[----:B------:R-:W-:Y:S02]  /*2c60*/  IADD3 R8, R26, 0x160, RZ ;  /* 0x000001601a087810 */ /* 0x000fe40007ffe0ff */
[----:B------:R-:W-:Y:S01]  /*2c70*/  MOV R43, RZ ;  /* 0x000000ff002b7202 */ /* 0x000fe20000000f00 */
[----:B------:R-:W3:Y:S01]  /*2c80*/  @!P6 LDG.E R7, desc[UR12][R2.64] ;  /* 0x0000000c0207e981 */ /* 0x000ee2000c1e1900 */
[-C--:B------:R-:W-:Y:S02]  /*2c90*/  ISETP.GE.AND P0, PT, R4, R121.reuse, PT ;  /* 0x000000790400720c */ /* 0x080fe40003f06270 */
[-C--:B------:R-:W-:Y:S01]  /*2ca0*/  ISETP.GE.AND P1, PT, R6, R121.reuse, PT ;  /* 0x000000790600720c */ /* 0x080fe20003f26270 */
[----:B------:R-:W4:Y:S01]  /*2cb0*/  @!P5 LDG.E R133, desc[UR12][R2.64+0x380] ;  /* 0x0003800c0285d981 */ /* 0x000f22000c1e1900 */
[----:B------:R-:W-:Y:S01]  /*2cc0*/  ISETP.GE.AND P2, PT, R8, R121, PT ;  /* 0x000000790800720c */ /* 0x000fe20003f46270 */
[----:B------:R-:W-:Y:S01]  /*2cd0*/  HFMA2.MMA R8, -RZ, RZ, 0, 0 ;  /* 0x00000000ff087435 */ /* 0x000fe200000001ff */
[----:B------:R-:W-:Y:S01]  /*2ce0*/  MOV R0, RZ ;  /* 0x000000ff00007202 */ /* 0x000fe20000000f00 */
[----:B------:R-:W4:Y:S01]  /*2cf0*/  @!P3 LDG.E R43, desc[UR12][R2.64+0x200] ;  /* 0x0002000c022bb981 */ /* 0x000f22000c1e1900 */
[----:B------:R-:W-:-:S02]  /*2d00*/  MOV R6, RZ ;  /* 0x000000ff00067202 */ /* 0x000fc40000000f00 */
[C---:B------:R-:W-:Y:S02]  /*2d10*/  IADD3 R4, R26.reuse, 0x180, RZ ;  /* 0x000001801a047810 */ /* 0x040fe40007ffe0ff */
[C---:B------:R-:W-:Y:S01]  /*2d20*/  IADD3 R40, R26.reuse, 0x1a0, RZ ;  /* 0x000001a01a287810 */ /* 0x040fe20007ffe0ff */
[----:B------:R-:W4:Y:S01]  /*2d30*/  @!P4 LDG.E R0, desc[UR12][R2.64+0x400] ;  /* 0x0004000c0200c981 */ /* 0x000f22000c1e1900 */
[C---:B------:R-:W-:Y:S02]  /*2d40*/  IADD3 R42, R26.reuse, 0x1c0, RZ ;  /* 0x000001c01a2a7810 */ /* 0x040fe40007ffe0ff */
[----:B------:R-:W-:Y:S01]  /*2d50*/  IADD3 R120, R26, 0x1e0, RZ ;  /* 0x000001e01a787810 */ /* 0x000fe20007ffe0ff */
        /* <DEDUP_REMOVED lines=9> */
[----:B------:R-:W-:-:S06]  /*2df0*/  MOV R122, RZ ;  /* 0x000000ff007a7202 */ /* 0x000fcc0000000f00 */
        /* <DEDUP_REMOVED lines=18> */
[----:B------:R-:W-:Y:S01]  /*2f20*/  ISETP.NE.AND P2, PT, R108, RZ, PT ;  /* 0x000000ff6c00720c */ /* 0x000fe20003f45270 */
[----:B------:R-:W5:Y:S01]  /*2f30*/  LDG.E.64 R40, desc[UR12][R40.64] ;  /* 0x0000000c28287981 */ /* 0x000f62000c1e1b00 */
[----:B------:R-:W-:-:S07]  /*2f40*/  LEA.HI.SX32 R5, R5, R106, 0x1b ;  /* 0x0000006a05057211 */ /* 0x000fce00078fdaff */
[----:B------:R-:W0:Y:S01]  /*2f50*/  @!P1 LDC R126, c[0x0][0x21c] ;  /* 0x00008700ff7e9b82 */ /* 0x000e220000000800 */
[----:B------:R-:W-:Y:S01]  /*2f60*/  LEA R3, R5, UR7, 0x2 ;  /* 0x0000000705037c11 */ /* 0x000fe2000f8e10ff */
[----:B------:R-:W-:Y:S01]  /*2f70*/  BSSY B0, `(.L_x_15799) ;  /* 0x00000db000007945 */ /* 0x000fe20003800000 */
[----:B--2---:R-:W-:Y:S01]  /*2f80*/  FMUL.FTZ R5, R12, 1.4426950216293334961 ;  /* 0x3fb8aa3b0c057820 */ /* 0x004fe20000410000 */
[-C--:B------:R-:W-:Y:S01]  /*2f90*/  FMUL.FTZ R2, R13, R76.reuse ;  /* 0x0000004c0d027220 */ /* 0x080fe20000410000 */
[----:B---3--:R1:W-:Y:S02]  /*2fa0*/  STS [R94], R7 ;  /* 0x000000075e007388 */ /* 0x0083e40000000800 */
[----:B------:R-:W-:Y:S02]  /*2fb0*/  FMUL.FTZ R4, R5, R76 ;  /* 0x0000004c05047220 */ /* 0x000fe40000410000 */
[----:B------:R-:W-:Y:S01]  /*2fc0*/  STS [R92+0x80], R11 ;  /* 0x0000800b5c007388 */ /* 0x000fe20000000800 */
[----:B------:R-:W-:-:S03]  /*2fd0*/  FMUL.RZ R2, R2, 0.15915493667125701904 ;  /* 0x3e22f98302027820 */ /* 0x000fc6000040c000 */
[----:B------:R2:W-:Y:S01]  /*2fe0*/  STS [R90+0x100], R9 ;  /* 0x000100095a007388 */ /* 0x0005e20000000800 */
[----:B-1----:R-:W-:-:S03]  /*2ff0*/  IADD3 R7, R106, 0x120, RZ ;  /* 0x000001206a077810 */ /* 0x002fc60007ffe0ff */
[----:B----4-:R-:W-:Y:S01]  /*3000*/  STS [R88+0x180], R125 ;  /* 0x0001807d58007388 */ /* 0x010fe20000000800 */
[----:B------:R-:W-:-:S03]  /*3010*/  LEA.HI.SX32 R7, R7, R106, 0x1b ;  /* 0x0000006a07077211 */ /* 0x000fc600078fdaff */
[----:B------:R-:W-:Y:S01]  /*3020*/  STS [R86+0x200], R43 ;  /* 0x0002002b56007388 */ /* 0x000fe20000000800 */
[----:B------:R-:W-:Y:S03]  /*3030*/  MUFU.EX2 R4, R4 ;  /* 0x0000000400047308 */ /* 0x000fe60000000800 */
[----:B------:R1:W-:Y:S04]  /*3040*/  STS [R84+0x280], R131 ;  /* 0x0002808354007388 */ /* 0x0003e80000000800 */
[----:B------:R-:W-:Y:S01]  /*3050*/  STS [R82+0x300], R127 ;  /* 0x0003007f52007388 */ /* 0x000fe20000000800 */
[----:B--2---:R-:W-:-:S03]  /*3060*/  IADD3 R9, R106, 0x140, RZ ;  /* 0x000001406a097810 */ /* 0x004fc60007ffe0ff */
[----:B------:R2:W-:Y:S01]  /*3070*/  STS [R80+0x380], R133 ;  /* 0x0003808550007388 */ /* 0x0005e20000000800 */
[----:B-1----:R-:W-:Y:S01]  /*3080*/  MUFU.SIN R131, R2 ;  /* 0x0000000200837308 */ /* 0x002fe20000000400 */
[----:B------:R-:W-:Y:S02]  /*3090*/  LEA R7, R7, UR7, 0x2 ;  /* 0x0000000707077c11 */ /* 0x000fe4000f8e10ff */
[----:B------:R1:W-:Y:S01]  /*30a0*/  STS [R3+0x400], R0 ;  /* 0x0004000003007388 */ /* 0x0003e20000000800 */
[----:B------:R-:W-:-:S04]  /*30b0*/  IADD3 R11, R106, 0x160, RZ ;  /* 0x000001606a0b7810 */ /* 0x000fc80007ffe0ff */
[----:B--2---:R2:W3:Y:S01]  /*30c0*/  MUFU.COS R133, R2 ;  /* 0x0000000200857308 */ /* 0x0044e20000000000 */
[----:B------:R-:W-:Y:S02]  /*30d0*/  IADD3 R43, R106, 0x1a0, RZ ;  /* 0x000001a06a2b7810 */ /* 0x000fe40007ffe0ff */
[----:B-1----:R-:W-:Y:S02]  /*30e0*/  @!P1 IADD3 R0, R96, -0x2, RZ ;  /* 0xfffffffe60009810 */ /* 0x002fe40007ffe0ff */
[C---:B------:R-:W-:Y:S01]  /*30f0*/  IADD3 R3, R106.reuse, 0x180, RZ ;  /* 0x000001806a037810 */ /* 0x040fe20007ffe0ff */
[----:B------:R0:W-:Y:S01]  /*3100*/  STS [R7+0x480], R8 ;  /* 0x0004800807007388 */ /* 0x0001e20000000800 */
[-C--:B------:R-:W-:Y:S02]  /*3110*/  LEA.HI.SX32 R9, R9, R106.reuse, 0x1b ;  /* 0x0000006a09097211 */ /* 0x080fe400078fdaff */
[----:B------:R-:W-:Y:S02]  /*3120*/  IADD3 R125, R106, 0x1c0, RZ ;  /* 0x000001c06a7d7810 */ /* 0x000fe40007ffe0ff */
[----:B------:R-:W-:-:S02]  /*3130*/  LEA.HI.SX32 R11, R11, R106, 0x1b ;  /* 0x0000006a0b0b7211 */ /* 0x000fc400078fdaff */
[----:B------:R-:W-:Y:S02]  /*3140*/  IADD3 R127, R106, 0x1e0, RZ ;  /* 0x000001e06a7f7810 */ /* 0x000fe40007ffe0ff */
[----:B------:R-:W-:Y:S01]  /*3150*/  LEA.HI.SX32 R3, R3, R106, 0x1b ;  /* 0x0000006a03037211 */ /* 0x000fe200078fdaff */
[----:B0-----:R-:W-:Y:S01]  /*3160*/  @!P1 IMAD R7, R0, R126, R119 ;  /* 0x0000007e00079224 */ /* 0x001fe200078e0277 */
[-C--:B------:R-:W-:Y:S02]  /*3170*/  LEA.HI.SX32 R43, R43, R106.reuse, 0x1b ;  /* 0x0000006a2b2b7211 */ /* 0x080fe400078fdaff */
[----:B------:R-:W-:Y:S02]  /*3180*/  SHF.L.U32 R0, R106, 0x4, RZ ;  /* 0x000000046a007819 */ /* 0x000fe400000006ff */
[----:B------:R-:W-:Y:S02]  /*3190*/  LEA R9, R9, UR7, 0x2 ;  /* 0x0000000709097c11 */ /* 0x000fe4000f8e10ff */
[----:B------:R-:W-:-:S02]  /*31a0*/  LEA.HI.SX32 R125, R125, R106, 0x1b ;  /* 0x0000006a7d7d7211 */ /* 0x000fc400078fdaff */
[----:B------:R-:W-:Y:S02]  /*31b0*/  LEA R11, R11, UR7, 0x2 ;  /* 0x000000070b0b7c11 */ /* 0x000fe4000f8e10ff */
[----:B------:R-:W-:Y:S02]  /*31c0*/  LEA.HI.SX32 R127, R127, R106, 0x1b ;  /* 0x0000006a7f7f7211 */ /* 0x000fe400078fdaff */
[----:B------:R-:W-:Y:S02]  /*31d0*/  LEA R3, R3, UR7, 0x2 ;  /* 0x0000000703037c11 */ /* 0x000fe4000f8e10ff */
[----:B------:R-:W-:Y:S02]  /*31e0*/  LEA R43, R43, UR7, 0x2 ;  /* 0x000000072b2b7c11 */ /* 0x000fe4000f8e10ff */
[----:B--2---:R-:W-:Y:S02]  /*31f0*/  LEA R2, R44, R119, 0x8 ;  /* 0x000000772c027211 */ /* 0x004fe400078e40ff */
[----:B------:R-:W-:Y:S01]  /*3200*/  LEA.HI.SX32 R0, R0, R0, 0x1b ;  /* 0x0000000000007211 */ /* 0x000fe200078fdaff */
[----:B------:R-:W-:Y:S01]  /*3210*/  STS [R9+0x500], R6 ;  /* 0x0005000609007388 */ /* 0x000fe20000000800 */
[----:B------:R-:W-:-:S02]  /*3220*/  LEA R125, R125, UR7, 0x2 ;  /* 0x000000077d7d7c11 */ /* 0x000fc4000f8e10ff */
[----:B------:R-:W-:Y:S01]  /*3230*/  @P2 IADD3 R2, R108, 0x200, RZ ;  /* 0x000002006c022810 */ /* 0x000fe20007ffe0ff */
[----:B------:R3:W-:Y:S01]  /*3240*/  STS [R11+0x580], R10 ;  /* 0x0005800a0b007388 */ /* 0x0007e20000000800 */
[----:B------:R-:W-:Y:S02]  /*3250*/  LEA R127, R127, UR7, 0x2 ;  /* 0x000000077f7f7c11 */ /* 0x000fe4000f8e10ff */
[----:B------:R-:W-:Y:S01]  /*3260*/  LEA R0, R0, UR7, 0x2 ;  /* 0x0000000700007c11 */ /* 0x000fe2000f8e10ff */
[----:B------:R-:W-:Y:S04]  /*3270*/  STS [R3+0x600], R42 ;  /* 0x0006002a03007388 */ /* 0x000fe80000000800 */
[----:B------:R0:W-:Y:S01]  /*3280*/  STS [R43+0x680], R122 ;  /* 0x0006807a2b007388 */ /* 0x0001e20000000800 */
[C---:B---3--:R-:W-:Y:S01]  /*3290*/  FMUL.FTZ R10, R4.reuse, R133 ;  /* 0x00000085040a7220 */ /* 0x048fe20000410000 */
[----:B------:R-:W-:Y:S01]  /*32a0*/  FMUL.FTZ R11, R4, R131 ;  /* 0x00000083040b7220 */ /* 0x000fe20000410000 */
[----:B------:R-:W-:Y:S01]  /*32b0*/  LEA R4, R2, UR7, 0x3 ;  /* 0x0000000702047c11 */ /* 0x000fe2000f8e18ff */
[----:B------:R-:W-:Y:S04]  /*32c0*/  STS [R125+0x700], R120 ;  /* 0x000700787d007388 */ /* 0x000fe80000000800 */
[----:B------:R-:W-:Y:S01]  /*32d0*/  STS [R127+0x780], R124 ;  /* 0x0007807c7f007388 */ /* 0x000fe20000000800 */
[----:B------:R-:W-:-:S03]  /*32e0*/  NOP ;  /* 0x0000000000007918 */ /* 0x000fc60000000000 */
[----:B------:R-:W1:Y:S04]  /*32f0*/  LDS R159, [R0] ;  /* 0x00000000009f7984 */ /* 0x000e680000000800 */
[----:B------:R-:W2:Y:S04]  /*3300*/  LDS R161, [R0+0x4] ;  /* 0x0000040000a17984 */ /* 0x000ea80000000800 */
[----:B------:R-:W3:Y:S04]  /*3310*/  LDS R155, [R0+0x8] ;  /* 0x00000800009b7984 */ /* 0x000ee80000000800 */
[----:B------:R-:W4:Y:S04]  /*3320*/  LDS R157, [R0+0xc] ;  /* 0x00000c00009d7984 */ /* 0x000f280000000800 */
[----:B------:R-:W0:Y:S04]  /*3330*/  LDS R125, [R0+0x10] ;  /* 0x00001000007d7984 */ /* 0x000e280000000800 */
[----:B------:R-:W0:Y:S04]  /*3340*/  LDS R153, [R0+0x14] ;  /* 0x0000140000997984 */ /* 0x000e280000000800 */
[----:B------:R-:W0:Y:S04]  /*3350*/  LDS R126, [R0+0x18] ;  /* 0x00001800007e7984 */ /* 0x000e280000000800 */
[----:B------:R-:W0:Y:S04]  /*3360*/  LDS R140, [R0+0x1c] ;  /* 0x00001c00008c7984 */ /* 0x000e280000000800 */
[----:B------:R-:W1:Y:S04]  /*3370*/  LDS R127, [R0+0x20] ;  /* 0x00002000007f7984 */ /* 0x000e680000000800 */
[----:B------:R-:W1:Y:S04]  /*3380*/  LDS R147, [R0+0x24] ;  /* 0x0000240000937984 */ /* 0x000e680000000800 */
[----:B------:R-:W1:Y:S04]  /*3390*/  LDS R128, [R0+0x28] ;  /* 0x0000280000807984 */ /* 0x000e680000000800 */
[----:B------:R-:W1:Y:S04]  /*33a0*/  LDS R136, [R0+0x2c] ;  /* 0x00002c0000887984 */ /* 0x000e680000000800 */
[----:B------:R-:W1:Y:S04]  /*33b0*/  LDS R143, [R0+0x30] ;  /* 0x00003000008f7984 */ /* 0x000e680000000800 */
[----:B------:R-:W1:Y:S04]  /*33c0*/  LDS R145, [R0+0x34] ;  /* 0x0000340000917984 */ /* 0x000e680000000800 */
[----:B------:R-:W1:Y:S04]  /*33d0*/  LDS R130, [R0+0x38] ;  /* 0x0000380000827984 */ /* 0x000e680000000800 */
[----:B------:R2:W1:Y:S04]  /*33e0*/  LDS R132, [R0+0x3c] ;  /* 0x00003c0000847984 */ /* 0x0004680000000800 */
[----:B------:R3:W-:Y:S01]  /*33f0*/  STS.64 [R4+0x14d0], R10 ;  /* 0x0014d00a04007388 */ /* 0x0007e20000000a00 */
[----:B------:R-:W-:-:S04]  /*3400*/  FMUL.FTZ R6, R13, R74 ;  /* 0x0000004a0d067220 */ /* 0x000fc80000410000 */
[----:B0-----:R-:W-:Y:S01]  /*3410*/  FMUL.RZ R43, R6, 0.15915493667125701904 ;  /* 0x3e22f983062b7820 */ /* 0x001fe2000040c000 */
[----:B------:R-:W-:Y:S01]  /*3420*/  FMUL.FTZ R6, R5, R74 ;  /* 0x0000004a05067220 */ /* 0x000fe20000410000 */
[----:B------:R-:W-:Y:S01]  /*3430*/  CS2R R8, SRZ ;  /* 0x0000000000087805 */ /* 0x000fe2000001ff00 */
[----:B------:R-:W-:Y:S01]  /*3440*/  @!P1 IMAD.WIDE R2, R7, 0x10, R38 ;  /* 0x0000001007029825 */ /* 0x000fe200078e0226 */
[----:B------:R-:W-:Y:S03]  /*3450*/  BAR.SYNC.DEFER_BLOCKING 0x0 ;  /* 0x0000000000007b1d */ /* 0x000fe60000010000 */
[----:B------:R-:W-:-:S03]  /*3460*/  FMUL.FTZ R7, R13, R72 ;  /* 0x000000480d077220 */ /* 0x000fc60000410000 */
[----:B------:R-:W-:Y:S01]  /*3470*/  MUFU.SIN R131, R43 ;  /* 0x0000002b00837308 */ /* 0x000fe20000000400 */
[----:B------:R-:W-:-:S07]  /*3480*/  FMUL.RZ R7, R7, 0.15915493667125701904 ;  /* 0x3e22f98307077820 */ /* 0x000fce000040c000 */
[----:B------:R-:W0:Y:S01]  /*3490*/  MUFU.EX2 R6, R6 ;  /* 0x0000000600067308 */ /* 0x000e220000000800 */
[----:B--2---:R-:W-:-:S07]  /*34a0*/  FMUL.FTZ R0, R5, R72 ;  /* 0x0000004805007220 */ /* 0x004fce0000410000 */
[----:B------:R2:W4:Y:S01]  /*34b0*/  MUFU.COS R133, R43 ;  /* 0x0000002b00857308 */ /* 0x0005220000000000 */
[----:B------:R3:W5:Y:S02]  /*34c0*/  @!P1 LDG.E.64 R8, desc[UR12][R2.64+0x8] ;  /* 0x0000080c02089981 */ /* 0x000764000c1e1b00 */
[C---:B---3--:R-:W-:Y:S01]  /*34d0*/  FMUL.FTZ R2, R13.reuse, R70 ;  /* 0x000000460d027220 */ /* 0x048fe20000410000 */
[----:B------:R-:W-:-:S03]  /*34e0*/  FMUL.FTZ R3, R13, R68 ;  /* 0x000000440d037220 */ /* 0x000fc60000410000 */
[----:B------:R-:W-:Y:S01]  /*34f0*/  FMUL.RZ R120, R2, 0.15915493667125701904 ;  /* 0x3e22f98302787820 */ /* 0x000fe2000040c000 */
[----:B------:R-:W-:Y:S01]  /*3500*/  FMUL.FTZ R2, R5, R70 ;  /* 0x0000004605027220 */ /* 0x000fe20000410000 */
[----:B--2---:R-:W-:Y:S01]  /*3510*/  FMUL.RZ R43, R3, 0.15915493667125701904 ;  /* 0x3e22f983032b7820 */ /* 0x004fe2000040c000 */
[----:B------:R-:W-:Y:S01]  /*3520*/  MUFU.COS R42, R7 ;  /* 0x00000007002a7308 */ /* 0x000fe20000000000 */
[----:B------:R-:W-:Y:S01]  /*3530*/  FMUL.FTZ R3, R5, R68 ;  /* 0x0000004405037220 */ /* 0x000fe20000410000 */
[----:B0-----:R-:W-:-:S06]  /*3540*/  FMUL.FTZ R131, R6, R131 ;  /* 0x0000008306837220 */ /* 0x001fcc0000410000 */
[----:B------:R0:W-:Y:S08]  /*3550*/  MUFU.EX2 R137, R0 ;  /* 0x0000000000897308 */ /* 0x0001f00000000800 */
[----:B------:R-:W-:Y:S01]  /*3560*/  MUFU.SIN R4, R7 ;  /* 0x0000000700047308 */ /* 0x000fe20000000400 */
[----:B0-----:R-:W-:-:S04]  /*3570*/  FMUL.FTZ R0, R13, R66 ;  /* 0x000000420d007220 */ /* 0x001fc80000410000 */
[----:B------:R-:W-:-:S03]  /*3580*/  FMUL.RZ R135, R0, 0.15915493667125701904 ;  /* 0x3e22f98300877820 */ /* 0x000fc6000040c000 */
[----:B------:R-:W-:Y:S01]  /*3590*/  MUFU.SIN R141, R120 ;  /* 0x00000078008d7308 */ /* 0x000fe20000000400 */
[----:B------:R-:W-:Y:S01]  /*35a0*/  FMUL.FTZ R0, R5, R66 ;  /* 0x0000004205007220 */ /* 0x000fe20000410000 */
[----:B----4-:R-:W-:-:S06]  /*35b0*/  FMUL.FTZ R133, R6, R133 ;  /* 0x0000008506857220 */ /* 0x010fcc0000410000 */
[----:B------:R0:W-:Y:S01]  /*35c0*/  MUFU.COS R139, R120 ;  /* 0x00000078008b7308 */ /* 0x0001e20000000000 */
[----:B------:R-:W-:-:S07]  /*35d0*/  FMUL.FTZ R146, RZ, R131 ;  /* 0x00000083ff927220 */ /* 0x000fce0000410000 */
[----:B------:R-:W2:Y:S01]  /*35e0*/  MUFU.EX2 R2, R2 ;  /* 0x0000000200027308 */ /* 0x000ea20000000800 */
[----:B0-----:R-:W-:-:S07]  /*35f0*/  FMUL.FTZ R120, R93, R76 ;  /* 0x0000004c5d787220 */ /* 0x001fce0000410000 */
[----:B------:R-:W-:Y:S01]  /*3600*/  MUFU.SIN R138, R43 ;  /* 0x0000002b008a7308 */ /* 0x000fe20000000400 */
[----:B------:R-:W-:-:S07]  /*3610*/  FMUL.FTZ R7, R5, R64 ;  /* 0x0000004005077220 */ /* 0x000fce0000410000 */
[----:B------:R0:W-:Y:S08]  /*3620*/  MUFU.COS R134, R43 ;  /* 0x0000002b00867308 */ /* 0x0001f00000000000 */
[----:B------:R-:W3:Y:S01]  /*3630*/  MUFU.EX2 R3, R3 ;  /* 0x0000000300037308 */ /* 0x000ee20000000800 */
[----:B0-----:R-:W-:Y:S01]  /*3640*/  FMUL.FTZ R43, R5, R62 ;  /* 0x0000003e052b7220 */ /* 0x001fe20000410000 */
[----:B------:R-:W-:Y:S01]  /*3650*/  FMUL.FTZ R5, R13, R64 ;  /* 0x000000400d057220 */ /* 0x000fe20000410000 */
[----:B------:R-:W-:-:S05]  /*3660*/  FFMA.FTZ R146, R133, R120, -R146 ;  /* 0x0000007885927223 */ /* 0x000fca0000010892 */
[----:B------:R0:W-:Y:S01]  /*3670*/  MUFU.EX2 R151, R0 ;  /* 0x0000000000977308 */ /* 0x0001e20000000800 */
[----:B------:R-:W-:Y:S01]  /*3680*/  FMUL.RZ R148, R5, 0.15915493667125701904 ;  /* 0x3e22f98305947820 */ /* 0x000fe2000040c000 */
[----:B------:R-:W-:Y:S01]  /*3690*/  FFMA.FTZ R146, R91, R74, R146 ;  /* 0x0000004a5b927223 */ /* 0x000fe20000010092 */
[----:B0-----:R-:W-:-:S05]  /*36a0*/  FMUL.FTZ R0, R131, R120 ;  /* 0x0000007883007220 */ /* 0x001fca0000410000 */
[----:B------:R-:W-:Y:S01]  /*36b0*/  MUFU.SIN R122, R135 ;  /* 0x00000087007a7308 */ /* 0x000fe20000000400 */
[----:B------:R-:W-:Y:S01]  /*36c0*/  FFMA.FTZ R0, RZ, R133, R0 ;  /* 0x00000085ff007223 */ /* 0x000fe20000010000 */
[----:B------:R-:W-:-:S06]  /*36d0*/  FMUL.FTZ R5, R13, R62 ;  /* 0x0000003e0d057220 */ /* 0x000fcc0000410000 */
[----:B------:R0:W-:Y:S01]  /*36e0*/  MUFU.COS R124, R135 ;  /* 0x00000087007c7308 */ /* 0x0001e20000000000 */
[----:B------:R-:W-:Y:S01]  /*36f0*/  FADD.FTZ R0, RZ, R0 ;  /* 0x00000000ff007221 */ /* 0x000fe20000010000 */
[C---:B--2---:R-:W-:Y:S01]  /*3700*/  FMUL.FTZ R139, R2.reuse, R139 ;  /* 0x0000008b028b7220 */ /* 0x044fe20000410000 */
[----:B------:R-:W-:Y:S01]  /*3710*/  FMUL.FTZ R141, R2, R141 ;  /* 0x0000008d028d7220 */ /* 0x000fe20000410000 */
[C---:B0-----:R-:W-:Y:S01]  /*3720*/  FMUL.FTZ R135, R137.reuse, R42 ;  /* 0x0000002a89877220 */ /* 0x041fe20000410000 */
[----:B------:R-:W-:Y:S01]  /*3730*/  FMUL.FTZ R137, R137, R4 ;  /* 0x0000000489897220 */ /* 0x000fe20000410000 */
[----:B------:R-:W-:Y:S01]  /*3740*/  FMUL.RZ R5, R5, 0.15915493667125701904 ;  /* 0x3e22f98305057820 */ /* 0x000fe2000040c000 */
[C---:B---3--:R-:W-:Y:S01]  /*3750*/  FMUL.FTZ R134, R3.reuse, R134 ;  /* 0x0000008603867220 */ /* 0x048fe20000410000 */
[----:B------:R-:W-:Y:S01]  /*3760*/  FMUL.FTZ R138, R3, R138 ;  /* 0x0000008a038a7220 */ /* 0x000fe20000410000 */
[C---:B------:R-:W-:Y:S01]  /*3770*/  FMUL.FTZ R2, R137.reuse, R146 ;  /* 0x0000009289027220 */ /* 0x040fe20000410000 */
[----:B------:R-:W-:Y:S01]  /*3780*/  MUFU.EX2 R7, R7 ;  /* 0x0000000700077308 */ /* 0x000fe20000000800 */
[----:B------:R-:W-:-:S02]  /*3790*/  FMUL.FTZ R3, R137, R0 ;  /* 0x0000000089037220 */ /* 0x000fc40000410000 */
[----:B------:R-:W-:-:S05]  /*37a0*/  FFMA.FTZ R2, R135, R0, R2 ;  /* 0x0000000087027223 */ /* 0x000fca0000010002 */
[----:B------:R-:W-:Y:S01]  /*37b0*/  MUFU.SIN R144, R148 ;  /* 0x0000009400907308 */ /* 0x000fe20000000400 */
[----:B------:R-:W-:Y:S01]  /*37c0*/  FFMA.FTZ R146, R135, R146, -R3 ;  /* 0x0000009287927223 */ /* 0x000fe20000010803 */
[----:B------:R-:W-:-:S06]  /*37d0*/  FADD.FTZ R0, RZ, R2 ;  /* 0x00000002ff007221 */ /* 0x000fcc0000010000 */
[----:B------:R-:W0:Y:S01]  /*37e0*/  MUFU.COS R142, R148 ;  /* 0x00000094008e7308 */ /* 0x000e220000000000 */
[----:B------:R-:W-:-:S07]  /*37f0*/  FFMA.FTZ R146, R89, R72, R146 ;  /* 0x0000004859927223 */ /* 0x000fce0000010092 */
[----:B------:R-:W-:Y:S01]  /*3800*/  MUFU.EX2 R43, R43 ;  /* 0x0000002b002b7308 */ /* 0x000fe20000000800 */
[----:B------:R-:W-:-:S07]  /*3810*/  FMUL.FTZ R2, R141, R0 ;  /* 0x000000008d027220 */ /* 0x000fce0000410000 */
[----:B------:R-:W2:Y:S08]  /*3820*/  MUFU.COS R4, R5 ;  /* 0x0000000500047308 */ /* 0x000eb00000000000 */
[----:B------:R3:W4:Y:S01]  /*3830*/  MUFU.SIN R6, R5 ;  /* 0x0000000500067308 */ /* 0x0007220000000400 */
[-C--:B------:R-:W-:Y:S01]  /*3840*/  FMUL.FTZ R3, R11, R131.reuse ;  /* 0x000000830b037220 */ /* 0x080fe20000410000 */
[C---:B0-----:R-:W-:Y:S01]  /*3850*/  FMUL.FTZ R142, R7.reuse, R142 ;  /* 0x0000008e078e7220 */ /* 0x041fe20000410000 */
[----:B------:R-:W-:Y:S01]  /*3860*/  FMUL.FTZ R144, R7, R144 ;  /* 0x0000009007907220 */ /* 0x000fe20000410000 */
[-C--:B---3--:R-:W-:Y:S01]  /*3870*/  FMUL.FTZ R5, R141, R146.reuse ;  /* 0x000000928d057220 */ /* 0x088fe20000410000 */
[----:B------:R-:W-:Y:S01]  /*3880*/  FFMA.FTZ R146, R139, R146, -R2 ;  /* 0x000000928b927223 */ /* 0x000fe20000010802 */
[----:B------:R-:W-:-:S02]  /*3890*/  FMUL.FTZ R2, R10, R131 ;  /* 0x000000830a027220 */ /* 0x000fc40000410000 */
[----:B------:R-:W-:Y:S01]  /*38a0*/  FFMA.FTZ R5, R139, R0, R5 ;  /* 0x000000008b057223 */ /* 0x000fe20000010005 */
[-C--:B------:R-:W-:Y:S01]  /*38b0*/  FFMA.FTZ R0, R10, R133.reuse, -R3 ;  /* 0x000000850a007223 */ /* 0x080fe20000010803 */
[----:B------:R-:W-:Y:S01]  /*38c0*/  FFMA.FTZ R7, R87, R70, R146 ;  /* 0x0000004657077223 */ /* 0x000fe20000010092 */
[C---:B--2---:R-:W-:Y:S01]  /*38d0*/  FMUL.FTZ R163, R43.reuse, R4 ;  /* 0x000000042ba37220 */ /* 0x044fe20000410000 */
[----:B----4-:R-:W-:Y:S01]  /*38e0*/  FMUL.FTZ R165, R43, R6 ;  /* 0x000000062ba57220 */ /* 0x010fe20000410000 */
[----:B------:R-:W-:Y:S01]  /*38f0*/  FFMA.FTZ R2, R11, R133, R2 ;  /* 0x000000850b027223 */ /* 0x000fe20000010002 */
[----:B------:R-:W-:Y:S01]  /*3900*/  FADD.FTZ R5, RZ, R5 ;  /* 0x00000005ff057221 */ /* 0x000fe20000010000 */
[C---:B------:R-:W-:Y:S01]  /*3910*/  FMUL.FTZ R4, R137.reuse, R0 ;  /* 0x0000000089047220 */ /* 0x040fe20000410000 */
[C---:B------:R-:W-:Y:S01]  /*3920*/  FMUL.FTZ R43, R138.reuse, R7 ;  /* 0x000000078a2b7220 */ /* 0x040fe20000410000 */
        /* <DEDUP_REMOVED lines=8> */
[----:B------:R-:W-:Y:S01]  /*39b0*/  FMUL.FTZ R151, R151, R122 ;  /* 0x0000007a97977220 */ /* 0x000fe20000410000 */
[----:B------:R-:W-:Y:S01]  /*39c0*/  FADD.FTZ R42, RZ, R43 ;  /* 0x0000002bff2a7221 */ /* 0x000fe20000010000 */
[----:B------:R-:W-:Y:S01]  /*39d0*/  FMUL.FTZ R5, R141, R0 ;  /* 0x000000008d057220 */ /* 0x000fe20000410000 */
[----:B------:R-:W-:Y:S01]  /*39e0*/  FFMA.FTZ R6, R85, R68, R6 ;  /* 0x0000004455067223 */ /* 0x000fe20000010006 */
[----:B------:R-:W-:Y:S01]  /*39f0*/  FFMA.FTZ R3, R139, R0, -R2 ;  /* 0x000000008b037223 */ /* 0x000fe20000010802 */
[----:B------:R-:W-:Y:S01]  /*3a00*/  FMUL.FTZ R0, R151, R42 ;  /* 0x0000002a97007220 */ /* 0x000fe20000410000 */
[----:B------:R-:W-:Y:S01]  /*3a10*/  FFMA.FTZ R5, R139, R4, R5 ;  /* 0x000000048b057223 */ /* 0x000fe20000010005 */
[-C--:B------:R-:W-:Y:S01]  /*3a20*/  FMUL.FTZ R43, R151, R6.reuse ;  /* 0x00000006972b7220 */ /* 0x080fe20000410000 */
[----:B------:R-:W-:Y:S01]  /*3a30*/  FMUL.FTZ R7, R138, R3 ;  /* 0x000000038a077220 */ /* 0x000fe20000410000 */
[----:B------:R-:W-:-:S02]  /*3a40*/  FFMA.FTZ R6, R149, R6, -R0 ;  /* 0x0000000695067223 */ /* 0x000fc40000010800 */
[----:B------:R-:W-:Y:S01]  /*3a50*/  FFMA.FTZ R43, R149, R42, R43 ;  /* 0x0000002a952b7223 */ /* 0x000fe2000001002b */
[-C--:B------:R-:W-:Y:S01]  /*3a60*/  FFMA.FTZ R2, R134, R5.reuse, R7 ;  /* 0x0000000586027223 */ /* 0x080fe20000010007 */
[----:B------:R-:W-:Y:S01]  /*3a70*/  FFMA.FTZ R7, R83, R66, R6 ;  /* 0x0000004253077223 */ /* 0x000fe20000010006 */
[----:B------:R-:W-:Y:S01]  /*3a80*/  FMUL.FTZ R0, R138, R5 ;  /* 0x000000058a007220 */ /* 0x000fe20000410000 */
[----:B------:R-:W-:Y:S02]  /*3a90*/  FADD.FTZ R43, RZ, R43 ;  /* 0x0000002bff2b7221 */ /* 0x000fe40000010000 */
[----:B------:R-:W-:Y:S01]  /*3aa0*/  FMUL.FTZ R167, R144, R7 ;  /* 0x0000000790a77220 */ /* 0x000fe20000410000 */
[----:B------:R-:W-:Y:S01]  /*3ab0*/  FFMA.FTZ R0, R134, R3, -R0 ;  /* 0x0000000386007223 */ /* 0x000fe20000010800 */
[C---:B------:R-:W-:Y:S01]  /*3ac0*/  FMUL.FTZ R4, R151.reuse, R2 ;  /* 0x0000000297047220 */ /* 0x040fe20000410000 */
[-C--:B------:R-:W-:Y:S01]  /*3ad0*/  FMUL.FTZ R6, R144, R43.reuse ;  /* 0x0000002b90067220 */ /* 0x080fe20000410000 */
[----:B------:R-:W-:Y:S01]  /*3ae0*/  FFMA.FTZ R167, R142, R43, R167 ;  /* 0x0000002b8ea77223 */ /* 0x000fe200000100a7 */
[----:B------:R-:W-:Y:S01]  /*3af0*/  ISETP.NE.AND P1, PT, R108, 0x1f, PT ;  /* 0x0000001f6c00780c */ /* 0x000fe20003f25270 */
[-C--:B------:R-:W-:Y:S01]  /*3b00*/  FMUL.FTZ R5, R151, R0.reuse ;  /* 0x0000000097057220 */ /* 0x080fe20000410000 */
[C---:B------:R-:W-:Y:S01]  /*3b10*/  FFMA.FTZ R3, R149.reuse, R0, -R4 ;  /* 0x0000000095037223 */ /* 0x040fe20000010804 */
[----:B------:R-:W-:Y:S01]  /*3b20*/  FFMA.FTZ R6, R142, R7, -R6 ;  /* 0x000000078e067223 */ /* 0x000fe20000010806 */
[----:B------:R-:W-:Y:S01]  /*3b30*/  FADD.FTZ R4, RZ, R167 ;  /* 0x000000a7ff047221 */ /* 0x000fe20000010000 */
[----:B------:R-:W-:Y:S01]  /*3b40*/  FFMA.FTZ R5, R149, R2, R5 ;  /* 0x0000000295057223 */ /* 0x000fe20000010005 */
[----:B------:R-:W-:Y:S01]  /*3b50*/  FMUL.FTZ R7, R144, R3 ;  /* 0x0000000390077220 */ /* 0x000fe20000410000 */
[----:B------:R-:W-:Y:S01]  /*3b60*/  FFMA.FTZ R6, R81, R64, R6 ;  /* 0x0000004051067223 */ /* 0x000fe20000010006 */
[----:B------:R-:W-:-:S02]  /*3b70*/  FMUL.FTZ R42, R165, R4 ;  /* 0x00000004a52a7220 */ /* 0x000fc40000410000 */
[----:B------:R-:W-:Y:S01]  /*3b80*/  FFMA.FTZ R2, R142, R5, R7 ;  /* 0x000000058e027223 */ /* 0x000fe20000010007 */
[-C--:B------:R-:W-:Y:S01]  /*3b90*/  FMUL.FTZ R7, R165, R6.reuse ;  /* 0x00000006a5077220 */ /* 0x080fe20000410000 */
[----:B------:R-:W-:Y:S01]  /*3ba0*/  FFMA.FTZ R6, R163, R6, -R42 ;  /* 0x00000006a3067223 */ /* 0x000fe2000001082a */
[----:B------:R-:W-:-:S06]  /*3bb0*/  @P1 LEA R42, R108, UR7, 0x3 ;  /* 0x000000076c2a1c11 */ /* 0x000fcc000f8e18ff */
[----:B------:R-:W0:Y:S01]  /*3bc0*/  @P1 LDS.64 R42, [R42+0x24d8] ;  /* 0x0024d8002a2a1984 */ /* 0x000e220000000a00 */
[----:B------:R-:W-:-:S04]  /*3bd0*/  FMUL.FTZ R0, R144, R5 ;  /* 0x0000000590007220 */ /* 0x000fc80000410000 */
[----:B------:R-:W-:Y:S01]  /*3be0*/  FFMA.FTZ R0, R142, R3, -R0 ;  /* 0x000000038e007223 */ /* 0x000fe20000010800 */
[----:B------:R-:W-:Y:S01]  /*3bf0*/  FMUL.FTZ R3, R165, R2 ;  /* 0x00000002a5037220 */ /* 0x000fe20000410000 */
[----:B------:R-:W-:Y:S02]  /*3c00*/  FFMA.FTZ R7, R163, R4, R7 ;  /* 0x00000004a3077223 */ /* 0x000fe40000010007 */
[-C--:B------:R-:W-:Y:S01]  /*3c10*/  FMUL.FTZ R5, R165, R0.reuse ;  /* 0x00000000a5057220 */ /* 0x080fe20000410000 */
[----:B------:R-:W-:Y:S01]  /*3c20*/  FFMA.FTZ R122, R163, R0, -R3 ;  /* 0x00000000a37a7223 */ /* 0x000fe20000010803 */
[----:B------:R-:W-:Y:S01]  /*3c30*/  FADD.FTZ R124, RZ, R7 ;  /* 0x00000007ff7c7221 */ /* 0x000fe20000010000 */
[----:B------:R-:W-:Y:S01]  /*3c40*/  FFMA.FTZ R166, R79, R62, R6 ;  /* 0x0000003e4fa67223 */ /* 0x000fe20000010006 */
[----:B------:R-:W-:Y:S01]  /*3c50*/  FFMA.FTZ R5, R163, R2, R5 ;  /* 0x00000002a3057223 */ /* 0x000fe20000010005 */
[----:B-1----:R-:W-:Y:S06]  /*3c60*/  @P1 BRA `(.L_x_15800) ;  /* 0x00000000002c1947 */ /* 0x002fec0003800000 */
        /* <DEDUP_REMOVED lines=11> */
.L_x_15800:
[----:B------:R-:W-:Y:S05]  /*3d20*/  BSYNC B0 ;  /* 0x0000000000007941 */ /* 0x000fea0003800000 */
.L_x_15799:
        /* <DEDUP_REMOVED lines=8> */
[C---:B------:R-:W-:Y:S01]  /*3db0*/  FFMA.FTZ R169, R122.reuse, R4, R167 ;  /* 0x000000047aa97223 */ /* 0x040fe200000100a7 */
[C---:B-1----:R-:W-:Y:S01]  /*3dc0*/  FMUL.FTZ R7, R5.reuse, R0 ;  /* 0x0000000005077220 */ /* 0x042fe20000410000 */
[----:B------:R-:W-:Y:S02]  /*3dd0*/  FFMA.FTZ R167, R122, R3, -R6 ;  /* 0x000000037aa77223 */ /* 0x000fe40000010806 */
[----:B------:R-:W-:Y:S01]  /*3de0*/  @P3 FADD.FTZ R124, R124, R169 ;  /* 0x000000a97c7c3221 */ /* 0x000fe20000010000 */
[CC--:B0-----:R-:W-:Y:S01]  /*3df0*/  FMUL.FTZ R3, R5.reuse, R2.reuse ;  /* 0x0000000205037220 */ /* 0x0c1fe20000410000 */
[----:B------:R-:W-:Y:S01]  /*3e00*/  FFMA.FTZ R4, R122, R2, R7 ;  /* 0x000000027a047223 */ /* 0x000fe20000010007 */
[----:B------:R-:W-:Y:S02]  /*3e10*/  @P3 FADD.FTZ R166, R166, R167 ;  /* 0x000000a7a6a63221 */ /* 0x000fe40000010000 */
[----:B------:R-:W-:Y:S01]  /*3e20*/  @P3 FFMA.FTZ R122, R122, R0, -R3 ;  /* 0x000000007a7a3223 */ /* 0x000fe20000010803 */
[----:B------:R-:W0:Y:S01]  /*3e30*/  SHFL.UP PT, R167, R124, 0x2, RZ ;  /* 0x044000007ca77989 */ /* 0x000e2200000e00ff */
[----:B------:R-:W-:-:S02]  /*3e40*/  FSEL R4, R5, R4, !P3 ;  /* 0x0000000405047208 */ /* 0x000fc40005800000 */
[----:B------:R-:W-:Y:S01]  /*3e50*/  ISETP.GE.AND P3, PT, R106, 0x2, PT ;  /* 0x000000026a00780c */ /* 0x000fe20003f66270 */
[----:B------:R-:W1:Y:S04]  /*3e60*/  SHFL.UP PT, R3, R122, 0x2, RZ ;  /* 0x044000007a037989 */ /* 0x000e6800000e00ff */
[----:B------:R-:W3:Y:S04]  /*3e70*/  SHFL.UP PT, R5, R4, 0x2, RZ ;  /* 0x0440000004057989 */ /* 0x000ee800000e00ff */
[----:B------:R-:W4:Y:S01]  /*3e80*/  SHFL.UP PT, R7, R166, 0x2, RZ ;  /* 0x04400000a6077989 */ /* 0x000f2200000e00ff */
[C---:B0-----:R-:W-:Y:S01]  /*3e90*/  FMUL.FTZ R169, R4.reuse, R167 ;  /* 0x000000a704a97220 */ /* 0x041fe20000410000 */
[C---:B-1----:R-:W-:Y:S01]  /*3ea0*/  FMUL.FTZ R2, R4.reuse, R3 ;  /* 0x0000000304027220 */ /* 0x042fe20000410000 */
[----:B---3--:R-:W-:-:S03]  /*3eb0*/  FMUL.FTZ R0, R4, R5 ;  /* 0x0000000504007220 */ /* 0x008fc60000410000 */
[----:B------:R-:W-:Y:S01]  /*3ec0*/  FFMA.FTZ R5, R122, R5, R2 ;  /* 0x000000057a057223 */ /* 0x000fe20000010002 */
[----:B------:R-:W-:Y:S01]  /*3ed0*/  FADD.FTZ R2, R65, R65 ;  /* 0x0000004141027221 */ /* 0x000fe20000010000 */
[-C--:B----4-:R-:W-:Y:S01]  /*3ee0*/  FMUL.FTZ R6, R4, R7.reuse ;  /* 0x0000000704067220 */ /* 0x090fe20000410000 */
[----:B------:R-:W-:Y:S02]  /*3ef0*/  FFMA.FTZ R169, R122, R7, -R169 ;  /* 0x000000077aa97223 */ /* 0x000fe400000108a9 */
[----:B------:R-:W-:Y:S01]  /*3f00*/  FSEL R158, R4, R5, !P3 ;  /* 0x00000005049e7208 */ /* 0x000fe20005800000 */
[-C--:B-----5:R-:W-:Y:S01]  /*3f10*/  FMUL.FTZ R4, R40, R132.reuse ;  /* 0x0000008428047220 */ /* 0x0a0fe20000410000 */
[C---:B------:R-:W-:Y:S01]  /*3f20*/  FFMA.FTZ R167, R122.reuse, R167, R6 ;  /* 0x000000a77aa77223 */ /* 0x040fe20000010006 */
[----:B------:R-:W-:Y:S01]  /*3f30*/  @P3 FFMA.FTZ R122, R122, R3, -R0 ;  /* 0x000000037a7a3223 */ /* 0x000fe20000010800 */
[----:B------:R-:W-:Y:S01]  /*3f40*/  FADD.FTZ R0, R63, R63 ;  /* 0x0000003f3f007221 */ /* 0x000fe20000010000 */
[C---:B------:R-:W-:Y:S01]  /*3f50*/  FMUL.FTZ R5, R41.reuse, R132 ;  /* 0x0000008429057220 */ /* 0x040fe20000410000 */
[CC--:B------:R-:W-:Y:S01]  /*3f60*/  FFMA.FTZ R7, R41.reuse, R130.reuse, R4 ;  /* 0x0000008229077223 */ /* 0x0c0fe20000010004 */
[----:B------:R-:W-:Y:S01]  /*3f70*/  @P3 FADD.FTZ R124, R124, R167 ;  /* 0x000000a77c7c3221 */ /* 0x000fe20000010000 */
[CC--:B------:R-:W-:Y:S01]  /*3f80*/  FMUL.FTZ R4, R41.reuse, R145.reuse ;  /* 0x0000009129047220 */ /* 0x0c0fe20000410000 */
[C---:B------:R-:W-:Y:S01]  /*3f90*/  FMUL.FTZ R6, R40.reuse, R145 ;  /* 0x0000009128067220 */ /* 0x040fe20000410000 */
[----:B------:R-:W-:Y:S01]  /*3fa0*/  FFMA.FTZ R167, R40, R130, -R5 ;  /* 0x0000008228a77223 */ /* 0x000fe20000010805 */
[----:B------:R-:W-:Y:S01]  /*3fb0*/  FMUL.FTZ R146, R0, R7 ;  /* 0x0000000700927220 */ /* 0x000fe20000410000 */
[-C--:B------:R-:W-:Y:S01]  /*3fc0*/  FFMA.FTZ R5, R40, R143.reuse, -R4 ;  /* 0x0000008f28057223 */ /* 0x080fe20000010804 */
[----:B------:R-:W-:Y:S01]  /*3fd0*/  FFMA.FTZ R7, R41, R143, R6 ;  /* 0x0000008f29077223 */ /* 0x000fe20000010006 */
[----:B------:R-:W-:Y:S01]  /*3fe0*/  FMUL.FTZ R152, R0, R167 ;  /* 0x000000a700987220 */ /* 0x000fe20000410000 */
[-C--:B------:R-:W-:Y:S01]  /*3ff0*/  FMUL.FTZ R4, R165, R146.reuse ;  /* 0x00000092a5047220 */ /* 0x080fe20000410000 */
[C---:B------:R-:W-:Y:S01]  /*4000*/  FMUL.FTZ R6, R163.reuse, R146 ;  /* 0x00000092a3067220 */ /* 0x040fe20000410000 */
[C---:B------:R-:W-:Y:S01]  /*4010*/  FMUL.FTZ R150, R2.reuse, R7 ;  /* 0x0000000702967220 */ /* 0x040fe20000410000 */
[----:B------:R-:W-:Y:S01]  /*4020*/  FMUL.FTZ R148, R2, R5 ;  /* 0x0000000502947220 */ /* 0x000fe20000410000 */
[-C--:B------:R-:W-:Y:S01]  /*4030*/  FFMA.FTZ R7, R163, R152.reuse, -R4 ;  /* 0x00000098a3077223 */ /* 0x080fe20000010804 */
[----:B------:R-:W-:Y:S01]  /*4040*/  @P3 FADD.FTZ R166, R166, R169 ;  /* 0x000000a9a6a63221 */ /* 0x000fe20000010000 */
[----:B------:R-:W-:Y:S01]  /*4050*/  FFMA.FTZ R167, -R165, R152, -R6 ;  /* 0x00000098a5a77223 */ /* 0x000fe20000010906 */
[----:B------:R-:W0:Y:S01]  /*4060*/  SHFL.UP PT, R171, R124, 0x4, RZ ;  /* 0x048000007cab7989 */ /* 0x000e2200000e00ff */
[----:B------:R-:W-:Y:S01]  /*4070*/  FADD.FTZ R173, R148, R7 ;  /* 0x0000000794ad7221 */ /* 0x000fe20000010000 */
[-C--:B------:R-:W-:Y:S01]  /*4080*/  FMUL.FTZ R5, R41, R136.reuse ;  /* 0x0000008829057220 */ /* 0x080fe20000410000 */
[----:B------:R-:W-:Y:S01]  /*4090*/  FADD.FTZ R175, -R150, R167 ;  /* 0x000000a796af7221 */ /* 0x000fe20000010100 */
[----:B------:R-:W1:Y:S01]  /*40a0*/  SHFL.UP PT, R7, R122, 0x4, RZ ;  /* 0x048000007a077989 */ /* 0x000e6200000e00ff */
[----:B------:R-:W-:Y:S01]  /*40b0*/  FMUL.FTZ R4, R40, R136 ;  /* 0x0000008828047220 */ /* 0x000fe20000410000 */
[----:B------:R-:W-:Y:S01]  /*40c0*/  FADD.FTZ R3, R67, R67 ;  /* 0x0000004343037221 */ /* 0x000fe20000010000 */
[----:B------:R-:W-:Y:S01]  /*40d0*/  FMUL.FTZ R177, R144, -R175 ;  /* 0x800000af90b17220 */ /* 0x000fe20000410000 */
[----:B------:R-:W3:Y:S01]  /*40e0*/  SHFL.UP PT, R169, R166, 0x4, RZ ;  /* 0x04800000a6a97989 */ /* 0x000ee200000e00ff */
[-C--:B------:R-:W-:Y:S01]  /*40f0*/  FFMA.FTZ R156, R40, R128.reuse, -R5 ;  /* 0x00000080289c7223 */ /* 0x080fe20000010805 */
[----:B------:R-:W-:Y:S01]  /*4100*/  FFMA.FTZ R4, R41, R128, R4 ;  /* 0x0000008029047223 */ /* 0x000fe20000010004 */
[-C--:B------:R-:W-:Y:S01]  /*4110*/  FMUL.FTZ R6, R144, -R173.reuse ;  /* 0x800000ad90067220 */ /* 0x080fe20000410000 */
[----:B------:R-:W4:Y:S01]  /*4120*/  SHFL.UP PT, R167, R158, 0x4, RZ ;  /* 0x048000009ea77989 */ /* 0x000f2200000e00ff */
[C---:B------:R-:W-:Y:S01]  /*4130*/  FFMA.FTZ R177, R142.reuse, R173, -R177 ;  /* 0x000000ad8eb17223 */ /* 0x040fe200000108b1 */
[C---:B------:R-:W-:Y:S01]  /*4140*/  FMUL.FTZ R156, R3.reuse, R156 ;  /* 0x0000009c039c7220 */ /* 0x040fe20000410000 */
[----:B------:R-:W-:Y:S01]  /*4150*/  FMUL.FTZ R154, R3, R4 ;  /* 0x00000004039a7220 */ /* 0x000fe20000410000 */
[----:B------:R-:W-:Y:S01]  /*4160*/  FFMA.FTZ R175, R142, R175, R6 ;  /* 0x000000af8eaf7223 */ /* 0x000fe20000010006 */
[----:B------:R-:W-:Y:S01]  /*4170*/  ISETP.GE.AND P3, PT, R106, 0x4, PT ;  /* 0x000000046a00780c */ /* 0x000fe20003f66270 */
[----:B------:R-:W-:-:S02]  /*4180*/  FADD.FTZ R4, R156, R177 ;  /* 0x000000b19c047221 */ /* 0x000fc40000010000 */
[----:B------:R-:W-:Y:S02]  /*4190*/  FADD.FTZ R6, -R154, R175 ;  /* 0x000000af9a067221 */ /* 0x000fe40000010100 */
[C---:B------:R-:W-:Y:S02]  /*41a0*/  FMUL.FTZ R5, R151.reuse, -R4 ;  /* 0x8000000497057220 */ /* 0x040fe40000410000 */
[-C--:B------:R-:W-:Y:S02]  /*41b0*/  FMUL.FTZ R160, R151, -R6.reuse ;  /* 0x8000000697a07220 */ /* 0x080fe40000410000 */
[C---:B------:R-:W-:Y:S01]  /*41c0*/  FFMA.FTZ R175, R149.reuse, R6, R5 ;  /* 0x0000000695af7223 */ /* 0x040fe20000010005 */
[C---:B0-----:R-:W-:Y:S01]  /*41d0*/  FMUL.FTZ R5, R158.reuse, R171 ;  /* 0x000000ab9e057220 */ /* 0x041fe20000410000 */
[----:B------:R-:W-:Y:S01]  /*41e0*/  FFMA.FTZ R173, R149, R4, -R160 ;  /* 0x0000000495ad7223 */ /* 0x000fe200000108a0 */
[C---:B-1----:R-:W-:Y:S01]  /*41f0*/  FMUL.FTZ R6, R158.reuse, R7 ;  /* 0x000000079e067220 */ /* 0x042fe20000410000 */
[-C--:B---3--:R-:W-:Y:S01]  /*4200*/  FMUL.FTZ R160, R158, R169.reuse ;  /* 0x000000a99ea07220 */ /* 0x088fe20000410000 */
[----:B------:R-:W-:-:S02]  /*4210*/  FFMA.FTZ R5, R122, R169, -R5 ;  /* 0x000000a97a057223 */ /* 0x000fc40000010805 */
[-C--:B----4-:R-:W-:Y:S01]  /*4220*/  FFMA.FTZ R169, R122, R167.reuse, R6 ;  /* 0x000000a77aa97223 */ /* 0x090fe20000010006 */
[----:B------:R-:W-:Y:S01]  /*4230*/  FMUL.FTZ R4, R158, R167 ;  /* 0x000000a79e047220 */ /* 0x000fe20000410000 */
[----:B------:R-:W-:Y:S01]  /*4240*/  FFMA.FTZ R171, R122, R171, R160 ;  /* 0x000000ab7aab7223 */ /* 0x000fe200000100a0 */
[----:B------:R-:W-:Y:S01]  /*4250*/  @P3 FADD.FTZ R166, R166, R5 ;  /* 0x00000005a6a63221 */ /* 0x000fe20000010000 */
[-C--:B------:R-:W-:Y:S01]  /*4260*/  FMUL.FTZ R6, R40, R147.reuse ;  /* 0x0000009328067220 */ /* 0x080fe20000410000 */
[C---:B------:R-:W-:Y:S01]  /*4270*/  FMUL.FTZ R5, R41.reuse, R147 ;  /* 0x0000009329057220 */ /* 0x040fe20000410000 */
[----:B------:R-:W-:Y:S01]  /*4280*/  @P3 FFMA.FTZ R122, R122, R7, -R4 ;  /* 0x000000077a7a3223 */ /* 0x000fe20000010804 */
[----:B------:R-:W-:Y:S01]  /*4290*/  @P3 FADD.FTZ R124, R124, R171 ;  /* 0x000000ab7c7c3221 */ /* 0x000fe20000010000 */
[-C--:B------:R-:W-:Y:S01]  /*42a0*/  FFMA.FTZ R167, R41, R127.reuse, R6 ;  /* 0x0000007f29a77223 */ /* 0x080fe20000010006 */
[----:B------:R-:W-:Y:S01]  /*42b0*/  FADD.FTZ R4, R69, R69 ;  /* 0x0000004545047221 */ /* 0x000fe20000010000 */
        /* <DEDUP_REMOVED lines=8> */
[----:B------:R-:W-:Y:S01]  /*4340*/  FADD.FTZ R173, R162, R173 ;  /* 0x000000ada2ad7221 */ /* 0x000fe20000010000 */
[----:B------:R-:W-:Y:S01]  /*4350*/  FMUL.FTZ R6, R40, R140 ;  /* 0x0000008c28067220 */ /* 0x000fe20000410000 */
[----:B------:R-:W3:Y:S01]  /*4360*/  SHFL.UP PT, R167, R122, 0x8, RZ ;  /* 0x050000007aa77989 */ /* 0x000ee200000e00ff */
[----:B------:R-:W-:Y:S01]  /*4370*/  FADD.FTZ R5, R71, R71 ;  /* 0x0000004747057221 */ /* 0x000fe20000010000 */
[C---:B------:R-:W-:Y:S01]  /*4380*/  FMUL.FTZ R177, R138.reuse, -R175 ;  /* 0x800000af8ab17220 */ /* 0x040fe20000410000 */
[-C--:B------:R-:W-:Y:S01]  /*4390*/  FMUL.FTZ R158, R138, -R173.reuse ;  /* 0x800000ad8a9e7220 */ /* 0x080fe20000410000 */
[----:B------:R-:W4:Y:S01]  /*43a0*/  SHFL.UP PT, R168, R169, 0x8, RZ ;  /* 0x05000000a9a87989 */ /* 0x000f2200000e00ff */
[-C--:B------:R-:W-:Y:S01]  /*43b0*/  FFMA.FTZ R160, R40, R126.reuse, -R7 ;  /* 0x0000007e28a07223 */ /* 0x080fe20000010807 */
[----:B------:R-:W-:Y:S01]  /*43c0*/  FFMA.FTZ R6, R41, R126, R6 ;  /* 0x0000007e29067223 */ /* 0x000fe20000010006 */
[C---:B------:R-:W-:Y:S01]  /*43d0*/  FFMA.FTZ R177, R134.reuse, R173, -R177 ;  /* 0x000000ad86b17223 */ /* 0x040fe200000108b1 */
[----:B------:R-:W-:Y:S01]  /*43e0*/  FFMA.FTZ R175, R134, R175, R158 ;  /* 0x000000af86af7223 */ /* 0x000fe2000001009e */
[C---:B------:R-:W-:Y:S01]  /*43f0*/  FMUL.FTZ R160, R5.reuse, R160 ;  /* 0x000000a005a07220 */ /* 0x040fe20000410000 */
[----:B------:R-:W-:Y:S01]  /*4400*/  FMUL.FTZ R158, R5, R6 ;  /* 0x00000006059e7220 */ /* 0x000fe20000410000 */
[----:B------:R-:W-:-:S02]  /*4410*/  ISETP.GE.AND P3, PT, R106, 0x8, PT ;  /* 0x000000086a00780c */ /* 0x000fc40003f66270 */
[----:B------:R-:W-:Y:S01]  /*4420*/  FADD.FTZ R6, R160, R177 ;  /* 0x000000b1a0067221 */ /* 0x000fe20000010000 */
[----:B------:R-:W-:Y:S01]  /*4430*/  FADD.FTZ R172, -R158, R175 ;  /* 0x000000af9eac7221 */ /* 0x000fe20000010100 */
[----:B0-----:R-:W-:Y:S02]  /*4440*/  FMUL.FTZ R173, R169, R171 ;  /* 0x000000aba9ad7220 */ /* 0x001fe40000410000 */
[C---:B------:R-:W-:Y:S01]  /*4450*/  FMUL.FTZ R7, R141.reuse, -R6 ;  /* 0x800000068d077220 */ /* 0x040fe20000410000 */
[----:B------:R-:W-:Y:S01]  /*4460*/  FMUL.FTZ R174, R141, -R172 ;  /* 0x800000ac8dae7220 */ /* 0x000fe20000410000 */
[----:B-1----:R-:W-:Y:S02]  /*4470*/  FMUL.FTZ R175, R169, R170 ;  /* 0x000000aaa9af7220 */ /* 0x002fe40000410000 */
[C---:B------:R-:W-:Y:S01]  /*4480*/  FFMA.FTZ R180, R139.reuse, R172, R7 ;  /* 0x000000ac8bb47223 */ /* 0x040fe20000010007 */
[----:B------:R-:W-:Y:S01]  /*4490*/  FFMA.FTZ R183, R139, R6, -R174 ;  /* 0x000000068bb77223 */ /* 0x000fe200000108ae */
[C---:B------:R-:W-:Y:S01]  /*44a0*/  FFMA.FTZ R173, R122.reuse, R170, -R173 ;  /* 0x000000aa7aad7223 */ /* 0x040fe200000108ad */
[----:B---3--:R-:W-:Y:S01]  /*44b0*/  FMUL.FTZ R7, R169, R167 ;  /* 0x000000a7a9077220 */ /* 0x008fe20000410000 */
[----:B------:R-:W-:Y:S01]  /*44c0*/  FFMA.FTZ R175, R122, R171, R175 ;  /* 0x000000ab7aaf7223 */ /* 0x000fe200000100af */
[----:B--2---:R-:W-:Y:S01]  /*44d0*/  FMUL.FTZ R170, R165, -R42 ;  /* 0x8000002aa5aa7220 */ /* 0x004fe20000410000 */
[----:B------:R-:W-:Y:S01]  /*44e0*/  @P3 FADD.FTZ R166, R166, R173 ;  /* 0x000000ada6a63221 */ /* 0x000fe20000010000 */
[-C--:B----4-:R-:W-:Y:S01]  /*44f0*/  FMUL.FTZ R6, R169, R168.reuse ;  /* 0x000000a8a9067220 */ /* 0x090fe20000410000 */
[----:B------:R-:W-:Y:S01]  /*4500*/  FFMA.FTZ R168, R122, R168, R7 ;  /* 0x000000a87aa87223 */ /* 0x000fe20000010007 */
[----:B------:R-:W-:Y:S01]  /*4510*/  FFMA.FTZ R177, R163, -R43, R170 ;  /* 0x8000002ba3b17223 */ /* 0x000fe200000100aa */
[----:B------:R-:W-:Y:S01]  /*4520*/  @P3 FADD.FTZ R124, R124, R175 ;  /* 0x000000af7c7c3221 */ /* 0x000fe20000010000 */
[----:B------:R-:W-:Y:S01]  /*4530*/  @P3 FFMA.FTZ R122, R122, R167, -R6 ;  /* 0x000000a77a7a3223 */ /* 0x000fe20000010806 */
[----:B------:R-:W-:Y:S01]  /*4540*/  FMUL.FTZ R167, R165, R43 ;  /* 0x0000002ba5a77220 */ /* 0x000fe20000410000 */
[----:B------:R-:W-:Y:S01]  /*4550*/  FSEL R169, R169, R168, !P3 ;  /* 0x000000a8a9a97208 */ /* 0x000fe20005800000 */
[----:B------:R-:W-:Y:S01]  /*4560*/  FMUL.FTZ R179, R144, -R177 ;  /* 0x800000b190b37220 */ /* 0x000fe20000410000 */
[-C--:B------:R-:W-:Y:S01]  /*4570*/  FMUL.FTZ R7, R41, R153.reuse ;  /* 0x0000009929077220 */ /* 0x080fe20000410000 */
[----:B------:R-:W0:Y:S01]  /*4580*/  SHFL.UP PT, R170, R122, 0x10, RZ ;  /* 0x060000007aaa7989 */ /* 0x000e2200000e00ff */
[----:B------:R-:W-:Y:S01]  /*4590*/  FFMA.FTZ R175, R163, R42, -R167 ;  /* 0x0000002aa3af7223 */ /* 0x000fe200000108a7 */
[----:B------:R-:W-:Y:S01]  /*45a0*/  FMUL.FTZ R168, R40, R153 ;  /* 0x0000009928a87220 */ /* 0x000fe20000410000 */
[----:B------:R-:W-:Y:S01]  /*45b0*/  FADD.FTZ R6, R73, R73 ;  /* 0x0000004949067221 */ /* 0x000fe20000010000 */
[----:B------:R-:W1:Y:S01]  /*45c0*/  SHFL.UP PT, R171, R169, 0x10, RZ ;  /* 0x06000000a9ab7989 */ /* 0x000e6200000e00ff */
[-C--:B------:R-:W-:Y:S01]  /*45d0*/  FMUL.FTZ R176, R144, -R175.reuse ;  /* 0x800000af90b07220 */ /* 0x080fe20000410000 */
[----:B------:R-:W-:Y:S01]  /*45e0*/  FFMA.FTZ R174, R142, R175, -R179 ;  /* 0x000000af8eae7223 */ /* 0x000fe200000108b3 */
[----:B------:R-:W-:Y:S01]  /*45f0*/  FFMA.FTZ R7, R40, R125, -R7 ;  /* 0x0000007d28077223 */ /* 0x000fe20000010807 */
[----:B------:R-:W2:Y:S01]  /*4600*/  SHFL.UP PT, R173, R124, 0x10, RZ ;  /* 0x060000007cad7989 */ /* 0x000ea200000e00ff */
[----:B------:R-:W-:Y:S01]  /*4610*/  FFMA.FTZ R176, R142, R177, R176 ;  /* 0x000000b18eb07223 */ /* 0x000fe200000100b0 */
[----:B------:R-:W-:Y:S01]  /*4620*/  FMUL.FTZ R178, R151, -R174 ;  /* 0x800000ae97b27220 */ /* 0x000fe20000410000 */
[----:B------:R-:W-:Y:S01]  /*4630*/  FFMA.FTZ R167, R41, R125, R168 ;  /* 0x0000007d29a77223 */ /* 0x000fe200000100a8 */
[----:B------:R-:W3:Y:S01]  /*4640*/  SHFL.UP PT, R172, R166, 0x10, RZ ;  /* 0x06000000a6ac7989 */ /* 0x000ee200000e00ff */
[C---:B------:R-:W-:Y:S01]  /*4650*/  FMUL.FTZ R168, R6.reuse, R7 ;  /* 0x0000000706a87220 */ /* 0x040fe20000410000 */
[-C--:B------:R-:W-:Y:S01]  /*4660*/  FMUL.FTZ R7, R151, -R176.reuse ;  /* 0x800000b097077220 */ /* 0x080fe20000410000 */
[C---:B------:R-:W-:Y:S01]  /*4670*/  FFMA.FTZ R177, R149.reuse, R176, R178 ;  /* 0x000000b095b17223 */ /* 0x040fe200000100b2 */
[----:B------:R-:W-:Y:S01]  /*4680*/  FMUL.FTZ R167, R6, R167 ;  /* 0x000000a706a77220 */ /* 0x000fe20000410000 */
[----:B------:R-:W-:Y:S01]  /*4690*/  ISETP.GE.AND P3, PT, R106, 0x10, PT ;  /* 0x000000106a00780c */ /* 0x000fe20003f66270 */
[----:B------:R-:W-:Y:S01]  /*46a0*/  FFMA.FTZ R175, R149, R174, -R7 ;  /* 0x000000ae95af7223 */ /* 0x000fe20000010807 */
[----:B------:R-:W-:Y:S01]  /*46b0*/  FMUL.FTZ R7, R138, -R177 ;  /* 0x800000b18a077220 */ /* 0x000fe20000410000 */
[----:B------:R-:W-:Y:S01]  /*46c0*/  FADD.FTZ R184, -R167, R180 ;  /* 0x000000b4a7b87221 */ /* 0x000fe20000010100 */
[----:B------:R-:W-:-:S02]  /*46d0*/  FADD.FTZ R180, R168, R183 ;  /* 0x000000b7a8b47221 */ /* 0x000fc40000010000 */
[----:B------:R-:W-:Y:S01]  /*46e0*/  FFMA.FTZ R178, R134, R175, -R7 ;  /* 0x000000af86b27223 */ /* 0x000fe20000010807 */
[----:B0-----:R-:W-:Y:S01]  /*46f0*/  FMUL.FTZ R7, R169, R170 ;  /* 0x000000aaa9077220 */ /* 0x001fe20000410000 */
[C---:B------:R-:W-:Y:S01]  /*4700*/  FMUL.FTZ R179, R137.reuse, -R180 ;  /* 0x800000b489b37220 */ /* 0x040fe20000410000 */
[-C--:B------:R-:W-:Y:S01]  /*4710*/  FMUL.FTZ R174, R137, -R184.reuse ;  /* 0x800000b889ae7220 */ /* 0x080fe20000410000 */
[----:B------:R0:W-:Y:S01]  /*4720*/  SHFL.IDX PT, R183, R9, RZ, 0x1f ;  /* 0x00001fff09b77589 */ /* 0x0001e200000e0000 */
[----:B-1----:R-:W-:Y:S01]  /*4730*/  FFMA.FTZ R176, R122, R171, R7 ;  /* 0x000000ab7ab07223 */ /* 0x002fe20000010007 */
[C---:B------:R-:W-:Y:S01]  /*4740*/  FFMA.FTZ R184, R135.reuse, R184, R179 ;  /* 0x000000b887b87223 */ /* 0x040fe200000100b3 */
[----:B------:R-:W-:Y:S01]  /*4750*/  FFMA.FTZ R186, R135, R180, -R174 ;  /* 0x000000b487ba7223 */ /* 0x000fe200000108ae */
[----:B------:R-:W-:Y:S01]  /*4760*/  FMUL.FTZ R179, R138, -R175 ;  /* 0x800000af8ab37220 */ /* 0x000fe20000410000 */
[C---:B--2---:R-:W-:Y:S01]  /*4770*/  FMUL.FTZ R175, R169.reuse, R173 ;  /* 0x000000ada9af7220 */ /* 0x044fe20000410000 */
[C---:B------:R-:W-:Y:S01]  /*4780*/  FMUL.FTZ R171, R169.reuse, R171 ;  /* 0x000000aba9ab7220 */ /* 0x040fe20000410000 */
[C---:B------:R-:W-:Y:S01]  /*4790*/  FSEL R176, R169.reuse, R176, !P3 ;  /* 0x000000b0a9b07208 */ /* 0x040fe20005800000 */
[----:B------:R-:W-:Y:S01]  /*47a0*/  FFMA.FTZ R180, R134, R177, R179 ;  /* 0x000000b186b47223 */ /* 0x000fe200000100b3 */
[-C--:B---3--:R-:W-:Y:S01]  /*47b0*/  FMUL.FTZ R174, R169, R172.reuse ;  /* 0x000000aca9ae7220 */ /* 0x088fe20000410000 */
[----:B------:R-:W-:Y:S01]  /*47c0*/  FFMA.FTZ R175, R122, R172, -R175 ;  /* 0x000000ac7aaf7223 */ /* 0x000fe200000108af */
[----:B------:R1:W-:Y:S01]  /*47d0*/  SHFL.IDX PT, R179, R8, RZ, 0x1f ;  /* 0x00001fff08b37589 */ /* 0x0003e200000e0000 */
[----:B------:R-:W-:Y:S01]  /*47e0*/  FMUL.FTZ R172, R40, R157 ;  /* 0x0000009d28ac7220 */ /* 0x000fe20000410000 */
[C---:B------:R-:W-:Y:S01]  /*47f0*/  FFMA.FTZ R173, R122.reuse, R173, R174 ;  /* 0x000000ad7aad7223 */ /* 0x040fe200000100ae */
[----:B------:R-:W-:Y:S01]  /*4800*/  @P3 FFMA.FTZ R122, R122, R170, -R171 ;  /* 0x000000aa7a7a3223 */ /* 0x000fe200000108ab */
[----:B------:R-:W2:Y:S01]  /*4810*/  SHFL.UP PT, R176, R176, 0x1, RZ ;  /* 0x04200000b0b07989 */ /* 0x000ea200000e00ff */
[----:B------:R-:W-:Y:S01]  /*4820*/  @P3 FADD.FTZ R166, R166, R175 ;  /* 0x000000afa6a63221 */ /* 0x000fe20000010000 */
[----:B------:R-:W-:Y:S01]  /*4830*/  @P3 FADD.FTZ R124, R124, R173 ;  /* 0x000000ad7c7c3221 */ /* 0x000fe20000010000 */
[----:B0-----:R-:W-:Y:S01]  /*4840*/  FMUL.FTZ R9, R141, -R178 ;  /* 0x800000b28d097220 */ /* 0x001fe20000410000 */
[----:B------:R-:W-:Y:S01]  /*4850*/  FMUL.FTZ R169, R41, R157 ;  /* 0x0000009d29a97220 */ /* 0x000fe20000410000 */
[----:B------:R-:W0:Y:S01]  /*4860*/  SHFL.UP PT, R122, R122, 0x1, RZ ;  /* 0x042000007a7a7989 */ /* 0x000e2200000e00ff */
[-C--:B-1----:R-:W-:Y:S01]  /*4870*/  FMUL.FTZ R8, R141, -R180.reuse ;  /* 0x800000b48d087220 */ /* 0x082fe20000410000 */
[----:B------:R-:W-:Y:S01]  /*4880*/  FADD.FTZ R7, R75, R75 ;  /* 0x0000004b4b077221 */ /* 0x000fe20000010000 */
[-C--:B------:R-:W-:Y:S01]  /*4890*/  FFMA.FTZ R172, R41, R155.reuse, R172 ;  /* 0x0000009b29ac7223 */ /* 0x080fe200000100ac */
[----:B------:R-:W1:Y:S01]  /*48a0*/  SHFL.UP PT, R166, R166, 0x1, RZ ;  /* 0x04200000a6a67989 */ /* 0x000e6200000e00ff */
[C---:B------:R-:W-:Y:S01]  /*48b0*/  FFMA.FTZ R180, R139.reuse, R180, R9 ;  /* 0x000000b48bb47223 */ /* 0x040fe20000010009 */
[----:B------:R-:W-:Y:S01]  /*48c0*/  FFMA.FTZ R170, R40, R155, -R169 ;  /* 0x0000009b28aa7223 */ /* 0x000fe200000108a9 */
[----:B------:R-:W-:Y:S01]  /*48d0*/  FFMA.FTZ R8, R139, R178, -R8 ;  /* 0x000000b28b087223 */ /* 0x000fe20000010808 */
[----:B------:R-:W3:Y:S01]  /*48e0*/  SHFL.UP PT, R124, R124, 0x1, RZ ;  /* 0x042000007c7c7989 */ /* 0x000ee200000e00ff */
[----:B------:R-:W-:Y:S01]  /*48f0*/  FMUL.FTZ R171, R7, R172 ;  /* 0x000000ac07ab7220 */ /* 0x000fe20000410000 */
[----:B------:R-:W-:Y:S01]  /*4900*/  FMUL.FTZ R9, R137, -R180 ;  /* 0x800000b489097220 */ /* 0x000fe20000410000 */
[----:B------:R-:W-:Y:S01]  /*4910*/  FMUL.FTZ R169, R7, R170 ;  /* 0x000000aa07a97220 */ /* 0x000fe20000410000 */
[-C--:B------:R-:W-:Y:S01]  /*4920*/  FMUL.FTZ R170, R137, -R8.reuse ;  /* 0x8000000889aa7220 */ /* 0x080fe20000410000 */
[----:B------:R-:W-:Y:S01]  /*4930*/  FADD.FTZ R184, -R171, R184 ;  /* 0x000000b8abb87221 */ /* 0x000fe20000010100 */
[----:B------:R-:W-:Y:S01]  /*4940*/  FFMA.FTZ R8, R135, R8, -R9 ;  /* 0x0000000887087223 */ /* 0x000fe20000010809 */
[----:B------:R-:W-:Y:S01]  /*4950*/  FADD.FTZ R186, R169, R186 ;  /* 0x000000baa9ba7221 */ /* 0x000fe20000010000 */
[----:B------:R-:W-:Y:S01]  /*4960*/  FFMA.FTZ R170, R135, R180, R170 ;  /* 0x000000b487aa7223 */ /* 0x000fe200000100aa */
[C---:B------:R-:W-:Y:S01]  /*4970*/  FMUL.FTZ R172, R131.reuse, -R184 ;  /* 0x800000b883ac7220 */ /* 0x040fe20000410000 */
[C---:B------:R-:W-:Y:S01]  /*4980*/  FMUL.FTZ R175, R131.reuse, -R8 ;  /* 0x8000000883af7220 */ /* 0x040fe20000410000 */
[C---:B--2---:R-:W-:Y:S01]  /*4990*/  FMUL.FTZ R9, R176.reuse, R183 ;  /* 0x000000b7b0097220 */ /* 0x044fe20000410000 */
[-C--:B------:R-:W-:Y:S01]  /*49a0*/  FMUL.FTZ R176, R176, R179.reuse ;  /* 0x000000b3b0b07220 */ /* 0x080fe20000410000 */
[-C--:B------:R-:W-:Y:S01]  /*49b0*/  FMUL.FTZ R173, R131, -R186.reuse ;  /* 0x800000ba83ad7220 */ /* 0x080fe20000410000 */
[----:B------:R-:W-:Y:S01]  /*49c0*/  FFMA.FTZ R187, R133, R186, -R172 ;  /* 0x000000ba85bb7223 */ /* 0x000fe200000108ac */
[----:B------:R-:W-:Y:S01]  /*49d0*/  FMUL.FTZ R172, R131, -R170 ;  /* 0x800000aa83ac7220 */ /* 0x000fe20000410000 */
[C---:B0-----:R-:W-:Y:S01]  /*49e0*/  FFMA.FTZ R9, R122.reuse, R179, -R9 ;  /* 0x000000b37a097223 */ /* 0x041fe20000010809 */
[----:B------:R-:W-:Y:S01]  /*49f0*/  FFMA.FTZ R177, R122, R183, R176 ;  /* 0x000000b77ab17223 */ /* 0x000fe200000100b0 */
[-C--:B------:R-:W-:Y:S01]  /*4a00*/  FMUL.FTZ R122, R40, R161.reuse ;  /* 0x000000a1287a7220 */ /* 0x080fe20000410000 */
[----:B------:R-:W-:Y:S01]  /*4a10*/  FFMA.FTZ R189, R133, R184, R173 ;  /* 0x000000b885bd7223 */ /* 0x000fe200000100ad */
[----:B-1----:R-:W-:Y:S01]  /*4a20*/  @P2 FADD.FTZ R179, R166, R9 ;  /* 0x00000009a6b32221 */ /* 0x002fe20000010000 */
[----:B------:R-:W-:Y:S01]  /*4a30*/  FMUL.FTZ R9, R41, R161 ;  /* 0x000000a129097220 */ /* 0x000fe20000410000 */
[----:B------:R-:W-:Y:S01]  /*4a40*/  FFMA.FTZ R173, R133, R8, -R172 ;  /* 0x0000000885ad7223 */ /* 0x000fe200000108ac */
[----:B------:R-:W-:Y:S01]  /*4a50*/  FADD.FTZ R8, R77, R77 ;  /* 0x0000004d4d087221 */ /* 0x000fe20000010000 */
[----:B---3--:R-:W-:Y:S01]  /*4a60*/  @P2 FADD.FTZ R183, R124, R177 ;  /* 0x000000b17cb72221 */ /* 0x008fe20000010000 */
[-C--:B------:R-:W-:Y:S01]  /*4a70*/  FFMA.FTZ R9, R40, R159.reuse, -R9 ;  /* 0x0000009f28097223 */ /* 0x080fe20000010809 */
[----:B------:R-:W-:Y:S01]  /*4a80*/  FFMA.FTZ R177, R41, R159, R122 ;  /* 0x0000009f29b17223 */ /* 0x000fe2000001007a */
[----:B------:R-:W-:Y:S01]  /*4a90*/  ISETP.NE.AND P2, PT, R181, 0x1f, PT ;  /* 0x0000001fb500780c */ /* 0x000fe20003f45270 */
[----:B------:R-:W-:Y:S01]  /*4aa0*/  FFMA.FTZ R175, R133, R170, R175 ;  /* 0x000000aa85af7223 */ /* 0x000fe200000100af */
[C---:B------:R-:W-:Y:S01]  /*4ab0*/  FMUL.FTZ R170, R8.reuse, R9 ;  /* 0x0000000908aa7220 */ /* 0x040fe20000410000 */
[----:B------:R-:W-:Y:S01]  /*4ac0*/  FMUL.FTZ R166, R8, R177 ;  /* 0x000000b108a67220 */ /* 0x000fe20000410000 */
[C---:B------:R-:W-:Y:S01]  /*4ad0*/  FMUL.FTZ R185, R11.reuse, R183 ;  /* 0x000000b70bb97220 */ /* 0x040fe20000410000 */
[-C--:B------:R-:W-:Y:S01]  /*4ae0*/  FMUL.FTZ R122, R11, R179.reuse ;  /* 0x000000b30b7a7220 */ /* 0x080fe20000410000 */
[----:B------:R-:W-:Y:S01]  /*4af0*/  FADD.FTZ R177, R170, R187 ;  /* 0x000000bbaab17221 */ /* 0x000fe20000010000 */
[----:B------:R-:W-:Y:S01]  /*4b00*/  FADD.FTZ R178, -R166, R189 ;  /* 0x000000bda6b27221 */ /* 0x000fe20000010100 */
[C---:B------:R-:W-:Y:S01]  /*4b10*/  FFMA.FTZ R185, R10.reuse, R179, -R185 ;  /* 0x000000b30ab97223 */ /* 0x040fe200000108b9 */
[----:B------:R0:W1:Y:S01]  /*4b20*/  SHFL.DOWN PT, R11, R173, 0x1, 0x1f ;  /* 0x08201f00ad0b7f89 */ /* 0x00006200000e0000 */
[----:B------:R-:W-:-:S03]  /*4b30*/  FFMA.FTZ R122, R10, R183, R122 ;  /* 0x000000b70a7a7223 */ /* 0x000fc6000001007a */
        /* <DEDUP_REMOVED lines=15> */
.L_x_15802:
[----:B------:R-:W-:Y:S05]  /*4c30*/  BSYNC B0 ;  /* 0x0000000000007941 */ /* 0x000fea0003800000 */
.L_x_15801:
[----:B------:R-:W-:Y:S01]  /*4c40*/  ISETP.GT.U32.AND P2, PT, R181, 0x1d, PT ;  /* 0x0000001db500780c */ /* 0x000fe20003f44070 */
[----:B---3--:R-:W-:Y:S01]  /*4c50*/  FADD.FTZ R172, R120, R185 ;  /* 0x000000b978ac7221 */ /* 0x008fe20000010000 */
[----:B------:R-:W-:Y:S01]  /*4c60*/  FADD.FTZ R120, RZ, R122 ;  /* 0x0000007aff787221 */ /* 0x000fe20000010000 */
[----:B--2---:R2:W3:Y:S01]  /*4c70*/  SHFL.DOWN PT, R179, R173, 0x2, 0x1f ;  /* 0x08401f00adb37f89 */ /* 0x0044e200000e0000 */
[----:B------:R-:W-:Y:S01]  /*4c80*/  BSSY B0, `(.L_x_15803) ;  /* 0x0000012000007945 */ /* 0x000fe20003800000 */
[C---:B-1----:R-:W-:Y:S01]  /*4c90*/  FMUL.FTZ R11, R161.reuse, R172 ;  /* 0x000000aca10b7220 */ /* 0x042fe20000410000 */
[----:B------:R-:W-:Y:S01]  /*4ca0*/  FMUL.FTZ R176, R161, R120 ;  /* 0x00000078a1b07220 */ /* 0x000fe20000410000 */
[----:B------:R2:W1:Y:S04]  /*4cb0*/  SHFL.DOWN PT, R183, R175, 0x2, 0x1f ;  /* 0x08401f00afb77f89 */ /* 0x00046800000e0000 */
[----:B------:R2:W0:Y:S04]  /*4cc0*/  SHFL.DOWN PT, R124, R177, 0x2, 0x1f ;  /* 0x08401f00b17c7f89 */ /* 0x00042800000e0000 */
[----:B----4-:R2:W4:Y:S01]  /*4cd0*/  SHFL.DOWN PT, R9, R178, 0x2, 0x1f ;  /* 0x08401f00b2097f89 */ /* 0x01052200000e0000 */
[----:B------:R-:W-:Y:S05]  /*4ce0*/  @P2 BRA `(.L_x_15804) ;  /* 0x00000000002c2947 */ /* 0x000fea0003800000 */
[C---:B----4-:R-:W-:Y:S01]  /*4cf0*/  FMUL.FTZ R122, R175.reuse, R9 ;  /* 0x00000009af7a7220 */ /* 0x050fe20000410000 */
[C---:B-1----:R-:W-:Y:S01]  /*4d00*/  FMUL.FTZ R10, R175.reuse, R183 ;  /* 0x000000b7af0a7220 */ /* 0x042fe20000410000 */
[-C--:B0-----:R-:W-:Y:S02]  /*4d10*/  FMUL.FTZ R174, R175, R124.reuse ;  /* 0x0000007cafae7220 */ /* 0x081fe40000410000 */
[----:B------:R-:W-:Y:S01]  /*4d20*/  FFMA.FTZ R124, R173, R124, -R122 ;  /* 0x0000007cad7c7223 */ /* 0x000fe2000001087a */
[-C--:B---3--:R-:W-:Y:S01]  /*4d30*/  FMUL.FTZ R122, R175, R179.reuse ;  /* 0x000000b3af7a7220 */ /* 0x088fe20000410000 */
[C---:B------:R-:W-:Y:S01]  /*4d40*/  FFMA.FTZ R10, R173.reuse, R179, -R10 ;  /* 0x000000b3ad0a7223 */ /* 0x040fe2000001080a */
[----:B------:R-:W-:Y:S01]  /*4d50*/  FFMA.FTZ R9, R173, R9, R174 ;  /* 0x00000009ad097223 */ /* 0x000fe200000100ae */
[----:B--2---:R-:W-:Y:S01]  /*4d60*/  FADD.FTZ R177, R177, R124 ;  /* 0x0000007cb1b17221 */ /* 0x004fe20000010000 */
[----:B------:R-:W-:Y:S02]  /*4d70*/  FFMA.FTZ R175, R173, R183, R122 ;  /* 0x000000b7adaf7223 */ /* 0x000fe4000001007a */
[----:B------:R-:W-:Y:S01]  /*4d80*/  FADD.FTZ R178, R178, R9 ;  /* 0x00000009b2b27221 */ /* 0x000fe20000010000 */
[----:B------:R-:W-:-:S07]  /*4d90*/  MOV R173, R10 ;  /* 0x0000000a00ad7202 */ /* 0x000fce0000000f00 */
.L_x_15804:
[----:B------:R-:W-:Y:S05]  /*4da0*/  BSYNC B0 ;  /* 0x0000000000007941 */ /* 0x000fea0003800000 */
.L_x_15803:
[----:B----4-:R-:W-:Y:S01]  /*4db0*/  FFMA.FTZ R9, R159, R120, R11 ;  /* 0x000000789f097223 */ /* 0x010fe2000001000b */
[C---:B------:R-:W-:Y:S01]  /*4dc0*/  FMUL.FTZ R10, R131.reuse, R172 ;  /* 0x000000ac830a7220 */ /* 0x040fe20000410000 */
[-C--:B------:R-:W-:Y:S01]  /*4dd0*/  FMUL.FTZ R11, R131, R120.reuse ;  /* 0x00000078830b7220 */ /* 0x080fe20000410000 */
[C---:B------:R-:W-:Y:S01]  /*4de0*/  FMUL.FTZ R122, R40.reuse, R120 ;  /* 0x00000078287a7220 */ /* 0x040fe20000410000 */
[----:B------:R-:W-:Y:S01]  /*4df0*/  FFMA.FTZ R161, R159, R172, -R176 ;  /* 0x000000ac9fa17223 */ /* 0x000fe200000108b0 */
[C---:B------:R-:W-:Y:S01]  /*4e00*/  FFMA.FTZ R10, R133.reuse, R120, R10 ;  /* 0x00000078850a7223 */ /* 0x040fe2000001000a */
[----:B------:R-:W-:Y:S01]  /*4e10*/  FFMA.FTZ R174, R133, R172, -R11 ;  /* 0x000000ac85ae7223 */ /* 0x000fe2000001080b */
[----:B------:R-:W-:Y:S01]  /*4e20*/  ISETP.GT.U32.AND P2, PT, R181, 0x1b, PT ;  /* 0x0000001bb500780c */ /* 0x000fe20003f44070 */
[C---:B------:R-:W-:Y:S01]  /*4e30*/  FMUL.FTZ R159, R41.reuse, R120 ;  /* 0x00000078299f7220 */ /* 0x040fe20000410000 */
[----:B------:R-:W-:Y:S01]  /*4e40*/  FFMA.FTZ R11, R41, R172, R122 ;  /* 0x000000ac290b7223 */ /* 0x000fe2000001007a */
[----:B------:R-:W-:Y:S01]  /*4e50*/  FADD.FTZ R122, RZ, R10 ;  /* 0x0000000aff7a7221 */ /* 0x000fe20000010000 */
[----:B------:R-:W-:Y:S01]  /*4e60*/  FFMA.FTZ R174, R91, R74, R174 ;  /* 0x0000004a5bae7223 */ /* 0x000fe200000100ae */
[----:B------:R-:W-:Y:S01]  /*4e70*/  FFMA.FTZ R159, R40, R172, -R159 ;  /* 0x000000ac289f7223 */ /* 0x000fe2000001089f */
[C---:B------:R-:W-:Y:S01]  /*4e80*/  FFMA.FTZ R184, -R8.reuse, R9, RZ ;  /* 0x0000000908b87223 */ /* 0x040fe200000101ff */
[C---:B------:R-:W-:Y:S01]  /*4e90*/  FMUL.FTZ R10, R157.reuse, R122 ;  /* 0x0000007a9d0a7220 */ /* 0x040fe20000410000 */
[-C--:B------:R-:W-:Y:S01]  /*4ea0*/  FMUL.FTZ R9, R157, R174.reuse ;  /* 0x000000ae9d097220 */ /* 0x080fe20000410000 */
[C---:B------:R-:W-:Y:S01]  /*4eb0*/  FMUL.FTZ R157, R8.reuse, R159 ;  /* 0x0000009f089d7220 */ /* 0x040fe20000410000 */
[C---:B------:R-:W-:Y:S01]  /*4ec0*/  FFMA.FTZ R159, -R8.reuse, R11, -RZ ;  /* 0x0000000b089f7223 */ /* 0x040fe200000109ff */
[C---:B------:R-:W-:Y:S01]  /*4ed0*/  FFMA.FTZ R11, R155.reuse, R174, -R10 ;  /* 0x000000ae9b0b7223 */ /* 0x040fe2000001080a */
[----:B------:R-:W-:Y:S01]  /*4ee0*/  FFMA.FTZ R180, R8, R161, RZ ;  /* 0x000000a108b47223 */ /* 0x000fe200000100ff */
[----:B------:R-:W-:Y:S01]  /*4ef0*/  FFMA.FTZ R155, R155, R122, R9 ;  /* 0x0000007a9b9b7223 */ /* 0x000fe20000010009 */
[----:B------:R4:W1:Y:S01]  /*4f00*/  SHFL.DOWN PT, R161, R173, 0x4, 0x1f ;  /* 0x08801f00ada17f89 */ /* 0x00086200000e0000 */
[----:B------:R-:W-:Y:S03]  /*4f10*/  BSSY B0, `(.L_x_15805) ;  /* 0x0000010000007945 */ /* 0x000fe60003800000 */
[----:B---3--:R4:W3:Y:S04]  /*4f20*/  SHFL.DOWN PT, R179, R175, 0x4, 0x1f ;  /* 0x08801f00afb37f89 */ /* 0x0088e800000e0000 */
[----:B0-----:R4:W0:Y:S04]  /*4f30*/  SHFL.DOWN PT, R124, R177, 0x4, 0x1f ;  /* 0x08801f00b17c7f89 */ /* 0x00182800000e0000 */
[----:B------:R4:W0:Y:S01]  /*4f40*/  SHFL.DOWN PT, R9, R178, 0x4, 0x1f ;  /* 0x08801f00b2097f89 */ /* 0x00082200000e0000 */
[----:B------:R-:W-:Y:S05]  /*4f50*/  @P2 BRA `(.L_x_15806) ;  /* 0x00000000002c2947 */ /* 0x000fea0003800000 */
[C---:B0-----:R-:W-:Y:S01]  /*4f60*/  FMUL.FTZ R10, R175.reuse, R9 ;  /* 0x00000009af0a7220 */ /* 0x041fe20000410000 */
[C---:B---3--:R-:W-:Y:S01]  /*4f70*/  FMUL.FTZ R8, R175.reuse, R179 ;  /* 0x000000b3af087220 */ /* 0x048fe20000410000 */
[-C--:B------:R-:W-:Y:S02]  /*4f80*/  FMUL.FTZ R176, R175, R124.reuse ;  /* 0x0000007cafb07220 */ /* 0x080fe40000410000 */
[----:B------:R-:W-:Y:S01]  /*4f90*/  FFMA.FTZ R124, R173, R124, -R10 ;  /* 0x0000007cad7c7223 */ /* 0x000fe2000001080a */
[-C--:B-1----:R-:W-:Y:S01]  /*4fa0*/  FMUL.FTZ R10, R175, R161.reuse ;  /* 0x000000a1af0a7220 */ /* 0x082fe20000410000 */
[C---:B------:R-:W-:Y:S01]  /*4fb0*/  FFMA.FTZ R8, R173.reuse, R161, -R8 ;  /* 0x000000a1ad087223 */ /* 0x040fe20000010808 */
[----:B------:R-:W-:Y:S01]  /*4fc0*/  FFMA.FTZ R9, R173, R9, R176 ;  /* 0x00000009ad097223 */ /* 0x000fe200000100b0 */
[----:B--2-4-:R-:W-:Y:S01]  /*4fd0*/  FADD.FTZ R177, R177, R124 ;  /* 0x0000007cb1b17221 */ /* 0x014fe20000010000 */
[----:B------:R-:W-:Y:S02]  /*4fe0*/  FFMA.FTZ R175, R173, R179, R10 ;  /* 0x000000b3adaf7223 */ /* 0x000fe4000001000a */
[----:B------:R-:W-:Y:S01]  /*4ff0*/  FADD.FTZ R178, R178, R9 ;  /* 0x00000009b2b27221 */ /* 0x000fe20000010000 */
[----:B------:R-:W-:-:S07]  /*5000*/  MOV R173, R8 ;  /* 0x0000000800ad7202 */ /* 0x000fce0000000f00 */
.L_x_15806:
[----:B------:R-:W-:Y:S05]  /*5010*/  BSYNC B0 ;  /* 0x0000000000007941 */ /* 0x000fea0003800000 */
.L_x_15805:
[C---:B------:R-:W-:Y:S01]  /*5020*/  FMUL.FTZ R8, R137.reuse, R174 ;  /* 0x000000ae89087220 */ /* 0x040fe20000410000 */
[-C--:B0-----:R-:W-:Y:S01]  /*5030*/  FMUL.FTZ R9, R137, R122.reuse ;  /* 0x0000007a89097220 */ /* 0x081fe20000410000 */
[----:B------:R-:W-:Y:S01]  /*5040*/  ISETP.GT.U32.AND P2, PT, R181, 0x17, PT ;  /* 0x00000017b500780c */ /* 0x000fe20003f44070 */
[CC--:B------:R-:W-:Y:S01]  /*5050*/  FMUL.FTZ R10, R40.reuse, R122.reuse ;  /* 0x0000007a280a7220 */ /* 0x0c0fe20000410000 */
[C---:B------:R-:W-:Y:S01]  /*5060*/  FFMA.FTZ R8, R135.reuse, R122, R8 ;  /* 0x0000007a87087223 */ /* 0x040fe20000010008 */
[----:B------:R-:W-:Y:S01]  /*5070*/  FFMA.FTZ R176, R135, R174, -R9 ;  /* 0x000000ae87b07223 */ /* 0x000fe20000010809 */
[----:B------:R-:W-:Y:S01]  /*5080*/  FMUL.FTZ R9, R41, R122 ;  /* 0x0000007a29097220 */ /* 0x000fe20000410000 */
[----:B---3--:R-:W-:Y:S01]  /*5090*/  FFMA.FTZ R179, R7, R11, R180 ;  /* 0x0000000b07b37223 */ /* 0x008fe200000100b4 */
[----:B------:R-:W-:Y:S01]  /*50a0*/  FADD.FTZ R124, RZ, R8 ;  /* 0x00000008ff7c7221 */ /* 0x000fe20000010000 */
[----:B------:R-:W-:Y:S01]  /*50b0*/  FFMA.FTZ R176, R89, R72, R176 ;  /* 0x0000004859b07223 */ /* 0x000fe200000100b0 */
[-C--:B------:R-:W-:Y:S01]  /*50c0*/  FFMA.FTZ R8, R40, R174.reuse, -R9 ;  /* 0x000000ae28087223 */ /* 0x080fe20000010809 */
[----:B------:R-:W-:Y:S01]  /*50d0*/  FFMA.FTZ R10, R41, R174, R10 ;  /* 0x000000ae290a7223 */ /* 0x000fe2000001000a */
[C---:B------:R-:W-:Y:S01]  /*50e0*/  FMUL.FTZ R180, R153.reuse, R124 ;  /* 0x0000007c99b47220 */ /* 0x040fe20000410000 */
[----:B------:R-:W-:Y:S01]  /*50f0*/  FMUL.FTZ R9, R153, R176 ;  /* 0x000000b099097220 */ /* 0x000fe20000410000 */
[C---:B-1----:R-:W-:Y:S01]  /*5100*/  FFMA.FTZ R183, -R7.reuse, R155, R184 ;  /* 0x0000009b07b77223 */ /* 0x042fe200000101b8 */
[C---:B------:R-:W-:Y:S01]  /*5110*/  FMUL.FTZ R155, R7.reuse, R8 ;  /* 0x00000008079b7220 */ /* 0x040fe20000410000 */
[----:B------:R-:W-:Y:S01]  /*5120*/  FFMA.FTZ R153, -R7, R10, -RZ ;  /* 0x0000000a07997223 */ /* 0x000fe200000109ff */
[C---:B------:R-:W-:Y:S01]  /*5130*/  FFMA.FTZ R185, R125.reuse, R176, -R180 ;  /* 0x000000b07db97223 */ /* 0x040fe200000108b4 */
[----:B------:R-:W-:Y:S01]  /*5140*/  FFMA.FTZ R186, R125, R124, R9 ;  /* 0x0000007c7dba7223 */ /* 0x000fe20000010009 */
[----:B------:R0:W1:Y:S01]  /*5150*/  SHFL.DOWN PT, R11, R175, 0x8, 0x1f ;  /* 0x09001f00af0b7f89 */ /* 0x00006200000e0000 */
[----:B------:R-:W-:Y:S01]  /*5160*/  BSSY B0, `(.L_x_15807) ;  /* 0x0000011000007945 */ /* 0x000fe20003800000 */
[----:B------:R-:W-:-:S02]  /*5170*/  ISETP.GE.OR P0, PT, R96, R123, P0 ;  /* 0x0000007b6000720c */ /* 0x000fc40000706670 */
[----:B------:R0:W3:Y:S04]  /*5180*/  SHFL.DOWN PT, R9, R173, 0x8, 0x1f ;  /* 0x09001f00ad097f89 */ /* 0x0000e800000e0000 */
[----:B------:R0:W0:Y:S04]  /*5190*/  SHFL.DOWN PT, R180, R177, 0x8, 0x1f ;  /* 0x09001f00b1b47f89 */ /* 0x00002800000e0000 */
[----:B------:R0:W0:Y:S01]  /*51a0*/  SHFL.DOWN PT, R7, R178, 0x8, 0x1f ;  /* 0x09001f00b2077f89 */ /* 0x00002200000e0000 */
[----:B------:R-:W-:Y:S05]  /*51b0*/  @P2 BRA `(.L_x_15808) ;  /* 0x00000000002c2947 */ /* 0x000fea0003800000 */
[C---:B0-----:R-:W-:Y:S01]  /*51c0*/  FMUL.FTZ R10, R175.reuse, R7 ;  /* 0x00000007af0a7220 */ /* 0x041fe20000410000 */
[C---:B-1----:R-:W-:Y:S01]  /*51d0*/  FMUL.FTZ R8, R175.reuse, R11 ;  /* 0x0000000baf087220 */ /* 0x042fe20000410000 */
[-C--:B------:R-:W-:Y:S02]  /*51e0*/  FMUL.FTZ R184, R175, R180.reuse ;  /* 0x000000b4afb87220 */ /* 0x080fe40000410000 */
[----:B------:R-:W-:Y:S01]  /*51f0*/  FFMA.FTZ R180, R173, R180, -R10 ;  /* 0x000000b4adb47223 */ /* 0x000fe2000001080a */
[-C--:B---3--:R-:W-:Y:S01]  /*5200*/  FMUL.FTZ R10, R175, R9.reuse ;  /* 0x00000009af0a7220 */ /* 0x088fe20000410000 */
[C---:B------:R-:W-:Y:S01]  /*5210*/  FFMA.FTZ R8, R173.reuse, R9, -R8 ;  /* 0x00000009ad087223 */ /* 0x040fe20000010808 */
[----:B------:R-:W-:Y:S01]  /*5220*/  FFMA.FTZ R7, R173, R7, R184 ;  /* 0x00000007ad077223 */ /* 0x000fe200000100b8 */
[----:B--2-4-:R-:W-:Y:S01]  /*5230*/  FADD.FTZ R177, R177, R180 ;  /* 0x000000b4b1b17221 */ /* 0x014fe20000010000 */
[----:B------:R-:W-:Y:S02]  /*5240*/  FFMA.FTZ R175, R173, R11, R10 ;  /* 0x0000000badaf7223 */ /* 0x000fe4000001000a */
[----:B------:R-:W-:Y:S01]  /*5250*/  FADD.FTZ R178, R178, R7 ;  /* 0x00000007b2b27221 */ /* 0x000fe20000010000 */
[----:B------:R-:W-:-:S07]  /*5260*/  MOV R173, R8 ;  /* 0x0000000800ad7202 */ /* 0x000fce0000000f00 */
.L_x_15808:
[----:B------:R-:W-:Y:S05]  /*5270*/  BSYNC B0 ;  /* 0x0000000000007941 */ /* 0x000fea0003800000 */
.L_x_15807:
[C---:B0-----:R-:W-:Y:S01]  /*5280*/  FMUL.FTZ R180, R141.reuse, R176 ;  /* 0x000000b08db47220 */ /* 0x041fe20000410000 */
[-C--:B------:R-:W-:Y:S01]  /*5290*/  FMUL.FTZ R7, R141, R124.reuse ;  /* 0x0000007c8d077220 */ /* 0x080fe20000410000 */
[----:B---3--:R-:W-:Y:S01]  /*52a0*/  HFMA2.MMA R9, -RZ, RZ, 0, 0 ;  /* 0x00000000ff097435 */ /* 0x008fe200000001ff */
[----:B------:R-:W-:Y:S01]  /*52b0*/  FFMA.FTZ R184, R6, R185, R179 ;  /* 0x000000b906b87223 */ /* 0x000fe200000100b3 */
[C---:B------:R-:W-:Y:S01]  /*52c0*/  FFMA.FTZ R125, R139.reuse, R124, R180 ;  /* 0x0000007c8b7d7223 */ /* 0x040fe200000100b4 */
[----:B------:R-:W-:Y:S01]  /*52d0*/  FFMA.FTZ R180, R139, R176, -R7 ;  /* 0x000000b08bb47223 */ /* 0x000fe20000010807 */
[-C--:B------:R-:W-:Y:S01]  /*52e0*/  FMUL.FTZ R179, R41, R124.reuse ;  /* 0x0000007c29b37220 */ /* 0x080fe20000410000 */
[----:B------:R-:W-:Y:S01]  /*52f0*/  FMUL.FTZ R188, R40, R124 ;  /* 0x0000007c28bc7220 */ /* 0x000fe20000410000 */
[----:B------:R-:W-:Y:S02]  /*5300*/  MOV R8, 0x3f800000 ;  /* 0x3f80000000087802 */ /* 0x000fe40000000f00 */
[----:B-1----:R-:W-:-:S02]  /*5310*/  CS2R R10, SRZ ;  /* 0x00000000000a7805 */ /* 0x002fc4000001ff00 */
[----:B------:R-:W-:Y:S01]  /*5320*/  @!P0 LEA R161, R119, UR7, 0x4 ;  /* 0x0000000777a18c11 */ /* 0x000fe2000f8e20ff */
[----:B------:R-:W-:Y:S01]  /*5330*/  FFMA.FTZ R186, -R6, R186, R183 ;  /* 0x000000ba06ba7223 */ /* 0x000fe200000101b7 */
[----:B------:R-:W-:Y:S01]  /*5340*/  FADD.FTZ R125, RZ, R125 ;  /* 0x0000007dff7d7221 */ /* 0x000fe20000010000 */
[----:B------:R-:W-:Y:S01]  /*5350*/  FFMA.FTZ R7, R87, R70, R180 ;  /* 0x0000004657077223 */ /* 0x000fe200000100b4 */
[-C--:B------:R-:W-:Y:S01]  /*5360*/  FFMA.FTZ R179, R40, R176.reuse, -R179 ;  /* 0x000000b028b37223 */ /* 0x080fe200000108b3 */
[----:B------:R-:W-:Y:S01]  /*5370*/  FFMA.FTZ R183, R41, R176, R188 ;  /* 0x000000b029b77223 */ /* 0x000fe200000100bc */
[----:B------:R0:W1:Y:S01]  /*5380*/  @!P0 LDS.128 R8, [R161+0x25d0] ;  /* 0x0025d000a1088984 */ /* 0x0000620000000c00 */
[C---:B------:R-:W-:Y:S01]  /*5390*/  FMUL.FTZ R185, R140.reuse, R125 ;  /* 0x0000007d8cb97220 */ /* 0x040fe20000410000 */
[----:B------:R-:W-:Y:S01]  /*53a0*/  FMUL.FTZ R180, R140, R7 ;  /* 0x000000078cb47220 */ /* 0x000fe20000410000 */
[----:B------:R-:W-:Y:S01]  /*53b0*/  FMUL.FTZ R140, R6, R179 ;  /* 0x000000b3068c7220 */ /* 0x000fe20000410000 */
[----:B------:R-:W-:Y:S01]  /*53c0*/  ISETP.GT.U32.AND P0, PT, R181, 0xf, PT ;  /* 0x0000000fb500780c */ /* 0x000fe20003f04070 */
[C---:B------:R-:W-:Y:S01]  /*53d0*/  FFMA.FTZ R185, R126.reuse, R7, -R185 ;  /* 0x000000077eb97223 */ /* 0x040fe200000108b9 */
[----:B------:R-:W-:Y:S01]  /*53e0*/  FFMA.FTZ R179, R126, R125, R180 ;  /* 0x0000007d7eb37223 */ /* 0x000fe200000100b4 */
[----:B------:R3:W1:Y:S01]  /*53f0*/  SHFL.DOWN PT, R189, R173, 0x10, 0x1f ;  /* 0x0a001f00adbd7f89 */ /* 0x00066200000e0000 */
[----:B0-----:R-:W-:Y:S01]  /*5400*/  FFMA.FTZ R161, -R6, R183, -RZ ;  /* 0x000000b706a17223 */ /* 0x001fe200000109ff */
[-C--:B------:R-:W-:Y:S01]  /*5410*/  FMUL.FTZ R183, R41, R125.reuse ;  /* 0x0000007d29b77220 */ /* 0x080fe20000410000 */
[C---:B------:R-:W-:Y:S01]  /*5420*/  FMUL.FTZ R6, R40.reuse, R125 ;  /* 0x0000007d28067220 */ /* 0x040fe20000410000 */
[----:B------:R-:W-:Y:S01]  /*5430*/  FFMA.FTZ R187, -R5, R179, R186 ;  /* 0x000000b305bb7223 */ /* 0x000fe200000101ba */
[----:B------:R3:W0:Y:S01]  /*5440*/  SHFL.DOWN PT, R191, R175, 0x10, 0x1f ;  /* 0x0a001f00afbf7f89 */ /* 0x00062200000e0000 */
[-C--:B------:R-:W-:Y:S01]  /*5450*/  FFMA.FTZ R126, R40, R7.reuse, -R183 ;  /* 0x00000007287e7223 */ /* 0x080fe200000108b7 */
[-C--:B------:R-:W-:Y:S01]  /*5460*/  FFMA.FTZ R180, R41, R7.reuse, R6 ;  /* 0x0000000729b47223 */ /* 0x080fe20000010006 */
[C---:B------:R-:W-:Y:S01]  /*5470*/  FMUL.FTZ R183, R138.reuse, R7 ;  /* 0x000000078ab77220 */ /* 0x040fe20000410000 */
[-C--:B------:R-:W-:Y:S01]  /*5480*/  FMUL.FTZ R6, R138, R125.reuse ;  /* 0x0000007d8a067220 */ /* 0x080fe20000410000 */
[C---:B------:R-:W-:Y:S01]  /*5490*/  FMUL.FTZ R179, R5.reuse, R126 ;  /* 0x0000007e05b37220 */ /* 0x040fe20000410000 */
[----:B------:R3:W0:Y:S01]  /*54a0*/  SHFL.DOWN PT, R186, R177, 0x10, 0x1f ;  /* 0x0a001f00b1ba7f89 */ /* 0x00062200000e0000 */
[C---:B------:R-:W-:Y:S01]  /*54b0*/  FFMA.FTZ R126, R134.reuse, R125, R183 ;  /* 0x0000007d867e7223 */ /* 0x040fe200000100b7 */
[----:B------:R-:W-:Y:S01]  /*54c0*/  FFMA.FTZ R6, R134, R7, -R6 ;  /* 0x0000000786067223 */ /* 0x000fe20000010806 */
[----:B------:R-:W-:Y:S01]  /*54d0*/  BSSY B0, `(.L_x_15809) ;  /* 0x0000014000007945 */ /* 0x000fe20003800000 */
[----:B------:R-:W-:Y:S01]  /*54e0*/  FFMA.FTZ R185, R5, R185, R184 ;  /* 0x000000b905b97223 */ /* 0x000fe200000100b8 */
[----:B------:R-:W-:Y:S01]  /*54f0*/  FADD.FTZ R126, RZ, R126 ;  /* 0x0000007eff7e7221 */ /* 0x000fe20000010000 */
[----:B------:R-:W-:Y:S01]  /*5500*/  FFMA.FTZ R6, R85, R68, R6 ;  /* 0x0000004455067223 */ /* 0x000fe20000010006 */
[----:B------:R-:W-:-:S02]  /*5510*/  FFMA.FTZ R5, -R5, R180, -RZ ;  /* 0x000000b405057223 */ /* 0x000fc400000109ff */
[C---:B------:R-:W-:Y:S01]  /*5520*/  FMUL.FTZ R190, R147.reuse, R126 ;  /* 0x0000007e93be7220 */ /* 0x040fe20000410000 */
[----:B------:R-:W-:Y:S02]  /*5530*/  FMUL.FTZ R183, R147, R6 ;  /* 0x0000000693b77220 */ /* 0x000fe40000410000 */
[----:B------:R3:W0:Y:S01]  /*5540*/  SHFL.DOWN PT, R147, R178, 0x10, 0x1f ;  /* 0x0a001f00b2937f89 */ /* 0x00062200000e0000 */
[----:B------:R-:W-:Y:S05]  /*5550*/  @P0 BRA `(.L_x_15810) ;  /* 0x00000000002c0947 */ /* 0x000fea0003800000 */
[C---:B0-----:R-:W-:Y:S01]  /*5560*/  FMUL.FTZ R184, R175.reuse, R147 ;  /* 0x00000093afb87220 */ /* 0x041fe20000410000 */
[C---:B------:R-:W-:Y:S01]  /*5570*/  FMUL.FTZ R180, R175.reuse, R191 ;  /* 0x000000bfafb47220 */ /* 0x040fe20000410000 */
[-C--:B------:R-:W-:Y:S02]  /*5580*/  FMUL.FTZ R188, R175, R186.reuse ;  /* 0x000000baafbc7220 */ /* 0x080fe40000410000 */
[----:B------:R-:W-:Y:S01]  /*5590*/  FFMA.FTZ R186, R173, R186, -R184 ;  /* 0x000000baadba7223 */ /* 0x000fe200000108b8 */
[-C--:B-1----:R-:W-:Y:S01]  /*55a0*/  FMUL.FTZ R184, R175, R189.reuse ;  /* 0x000000bdafb87220 */ /* 0x082fe20000410000 */
[C---:B------:R-:W-:Y:S01]  /*55b0*/  FFMA.FTZ R180, R173.reuse, R189, -R180 ;  /* 0x000000bdadb47223 */ /* 0x040fe200000108b4 */
[----:B------:R-:W-:Y:S01]  /*55c0*/  FFMA.FTZ R147, R173, R147, R188 ;  /* 0x00000093ad937223 */ /* 0x000fe200000100bc */
[----:B--234-:R-:W-:Y:S01]  /*55d0*/  FADD.FTZ R177, R177, R186 ;  /* 0x000000bab1b17221 */ /* 0x01cfe20000010000 */
[----:B------:R-:W-:Y:S02]  /*55e0*/  FFMA.FTZ R175, R173, R191, R184 ;  /* 0x000000bfadaf7223 */ /* 0x000fe400000100b8 */
[----:B------:R-:W-:Y:S01]  /*55f0*/  FADD.FTZ R178, R178, R147 ;  /* 0x00000093b2b27221 */ /* 0x000fe20000010000 */
[----:B------:R-:W-:-:S07]  /*5600*/  MOV R173, R180 ;  /* 0x000000b400ad7202 */ /* 0x000fce0000000f00 */
.L_x_15810:
[----:B------:R-:W-:Y:S05]  /*5610*/  BSYNC B0 ;  /* 0x0000000000007941 */ /* 0x000fea0003800000 */
.L_x_15809:
[-C--:B------:R-:W-:Y:S01]  /*5620*/  FMUL.FTZ R180, R151, R6.reuse ;  /* 0x0000000697b47220 */ /* 0x080fe20000410000 */
[C---:B------:R-:W-:Y:S01]  /*5630*/  FFMA.FTZ R190, R127.reuse, R6, -R190 ;  /* 0x000000067fbe7223 */ /* 0x040fe200000108be */
[-C--:B------:R-:W-:Y:S01]  /*5640*/  FFMA.FTZ R184, R127, R126.reuse, R183 ;  /* 0x0000007e7fb87223 */ /* 0x080fe200000100b7 */
[-C--:B------:R-:W-:Y:S01]  /*5650*/  FMUL.FTZ R127, R151, R126.reuse ;  /* 0x0000007e977f7220 */ /* 0x080fe20000410000 */
[-C--:B0-----:R-:W-:Y:S01]  /*5660*/  FFMA.FTZ R147, R149, R126.reuse, R180 ;  /* 0x0000007e95937223 */ /* 0x081fe200000100b4 */
[----:B------:R-:W-:Y:S01]  /*5670*/  FMUL.FTZ R183, R41, R126 ;  /* 0x0000007e29b77220 */ /* 0x000fe20000410000 */
[----:B------:R-:W-:Y:S01]  /*5680*/  FFMA.FTZ R184, -R4, R184, R187 ;  /* 0x000000b804b87223 */ /* 0x000fe200000101bb */
[----:B------:R-:W-:Y:S01]  /*5690*/  FFMA.FTZ R180, R149, R6, -R127 ;  /* 0x0000000695b47223 */ /* 0x000fe2000001087f */
[----:B------:R-:W-:Y:S01]  /*56a0*/  FADD.FTZ R127, RZ, R147 ;  /* 0x00000093ff7f7221 */ /* 0x000fe20000010000 */
[----:B------:R-:W-:Y:S01]  /*56b0*/  FMUL.FTZ R186, R40, R126 ;  /* 0x0000007e28ba7220 */ /* 0x000fe20000410000 */
[----:B------:R-:W-:Y:S01]  /*56c0*/  FFMA.FTZ R190, R4, R190, R185 ;  /* 0x000000be04be7223 */ /* 0x000fe200000100b9 */
[----:B------:R-:W-:Y:S01]  /*56d0*/  FFMA.FTZ R147, R83, R66, R180 ;  /* 0x0000004253937223 */ /* 0x000fe200000100b4 */
[----:B------:R-:W-:Y:S01]  /*56e0*/  FMUL.FTZ R187, R136, R127 ;  /* 0x0000007f88bb7220 */ /* 0x000fe20000410000 */
[-C--:B------:R-:W-:Y:S01]  /*56f0*/  FFMA.FTZ R183, R40, R6.reuse, -R183 ;  /* 0x0000000628b77223 */ /* 0x080fe200000108b7 */
[----:B------:R-:W-:Y:S01]  /*5700*/  FFMA.FTZ R185, R41, R6, R186 ;  /* 0x0000000629b97223 */ /* 0x000fe200000100ba */
[----:B------:R-:W-:Y:S01]  /*5710*/  SHFL.DOWN PT, R191, R175, 0x1, 0x1f ;  /* 0x08201f00afbf7f89 */ /* 0x000fe200000e0000 */
[----:B------:R-:W-:Y:S01]  /*5720*/  FFMA.FTZ R187, R128, R147, -R187 ;  /* 0x0000009380bb7223 */ /* 0x000fe200000108bb */
[C---:B------:R-:W-:Y:S01]  /*5730*/  FMUL.FTZ R180, R4.reuse, R183 ;  /* 0x000000b704b47220 */ /* 0x040fe20000410000 */
[----:B------:R-:W-:Y:S01]  /*5740*/  FFMA.FTZ R4, -R4, R185, -RZ ;  /* 0x000000b904047223 */ /* 0x000fe200000109ff */
[----:B-1----:R-:W0:Y:S01]  /*5750*/  SHFL.IDX PT, R188, R11, RZ, 0x1f ;  /* 0x00001fff0bbc7589 */ /* 0x002e2200000e0000 */
[C---:B------:R-:W-:Y:S01]  /*5760*/  FFMA.FTZ R185, R3.reuse, R187, R190 ;  /* 0x000000bb03b97223 */ /* 0x040fe200000100be */
[-C--:B------:R-:W-:Y:S01]  /*5770*/  FMUL.FTZ R136, R136, R147.reuse ;  /* 0x0000009388887220 */ /* 0x080fe20000410000 */
[----:B------:R-:W-:Y:S01]  /*5780*/  FMUL.FTZ R183, R144, R147 ;  /* 0x0000009390b77220 */ /* 0x000fe20000410000 */
[----:B------:R-:W1:Y:S01]  /*5790*/  SHFL.IDX PT, R187, R10, RZ, 0x1f ;  /* 0x00001fff0abb7589 */ /* 0x000e6200000e0000 */
[-C--:B------:R-:W-:Y:S01]  /*57a0*/  FMUL.FTZ R186, R40, R127.reuse ;  /* 0x0000007f28ba7220 */ /* 0x080fe20000410000 */
[-C--:B------:R-:W-:Y:S01]  /*57b0*/  FFMA.FTZ R136, R128, R127.reuse, R136 ;  /* 0x0000007f80887223 */ /* 0x080fe20000010088 */
[-C--:B------:R-:W-:Y:S01]  /*57c0*/  FMUL.FTZ R128, R144, R127.reuse ;  /* 0x0000007f90807220 */ /* 0x080fe20000410000 */
[----:B------:R-:W5:Y:S01]  /*57d0*/  SHFL.DOWN PT, R194, R173, 0x1, 0x1f ;  /* 0x08201f00adc27f89 */ /* 0x000f6200000e0000 */
[C---:B------:R-:W-:Y:S01]  /*57e0*/  FFMA.FTZ R183, R142.reuse, R127, R183 ;  /* 0x0000007f8eb77223 */ /* 0x040fe200000100b7 */
[----:B------:R-:W-:Y:S01]  /*57f0*/  FFMA.FTZ R189, -R3, R136, R184 ;  /* 0x0000008803bd7223 */ /* 0x000fe200000101b8 */
[----:B------:R-:W-:Y:S01]  /*5800*/  FFMA.FTZ R136, R142, R147, -R128 ;  /* 0x000000938e887223 */ /* 0x000fe20000010880 */
[----:B------:R-:W2:Y:S01]  /*5810*/  SHFL.DOWN PT, R193, R177, 0x1, 0x1f ;  /* 0x08201f00b1c17f89 */ /* 0x000ea200000e0000 */
[----:B------:R-:W-:Y:S01]  /*5820*/  FADD.FTZ R128, RZ, R183 ;  /* 0x000000b7ff807221 */ /* 0x000fe20000010000 */
[----:B------:R-:W-:Y:S01]  /*5830*/  FMUL.FTZ R183, R41, R127 ;  /* 0x0000007f29b77220 */ /* 0x000fe20000410000 */
[----:B------:R-:W-:Y:S01]  /*5840*/  FFMA.FTZ R136, R81, R64, R136 ;  /* 0x0000004051887223 */ /* 0x000fe20000010088 */
[----:B------:R-:W2:Y:S01]  /*5850*/  SHFL.DOWN PT, R196, R178, 0x1, 0x1f ;  /* 0x08201f00b2c47f89 */ /* 0x000ea200000e0000 */
[C---:B------:R-:W-:Y:S01]  /*5860*/  FMUL.FTZ R190, R145.reuse, R128 ;  /* 0x0000008091be7220 */ /* 0x040fe20000410000 */
[-C--:B------:R-:W-:Y:S01]  /*5870*/  FFMA.FTZ R184, R40, R147.reuse, -R183 ;  /* 0x0000009328b87223 */ /* 0x080fe200000108b7 */
[-C--:B------:R-:W-:Y:S01]  /*5880*/  FMUL.FTZ R145, R145, R136.reuse ;  /* 0x0000008891917220 */ /* 0x080fe20000410000 */
[----:B------:R-:W-:Y:S01]  /*5890*/  FFMA.FTZ R186, R41, R147, R186 ;  /* 0x0000009329ba7223 */ /* 0x000fe200000100ba */
[----:B------:R-:W-:Y:S01]  /*58a0*/  FFMA.FTZ R190, R143, R136, -R190 ;  /* 0x000000888fbe7223 */ /* 0x000fe200000108be */
[----:B------:R-:W-:Y:S01]  /*58b0*/  FMUL.FTZ R184, R3, R184 ;  /* 0x000000b803b87220 */ /* 0x000fe20000410000 */
[----:B------:R-:W-:Y:S01]  /*58c0*/  FFMA.FTZ R192, R143, R128, R145 ;  /* 0x000000808fc07223 */ /* 0x000fe20000010091 */
[----:B------:R-:W-:Y:S01]  /*58d0*/  FFMA.FTZ R183, -R3, R186, -RZ ;  /* 0x000000ba03b77223 */ /* 0x000fe200000109ff */
[----:B------:R-:W-:Y:S01]  /*58e0*/  FMUL.FTZ R145, R41, R128 ;  /* 0x0000008029917220 */ /* 0x000fe20000410000 */
[C---:B0-----:R-:W-:Y:S01]  /*58f0*/  @P1 FMUL.FTZ R186, R191.reuse, R188 ;  /* 0x000000bcbfba1220 */ /* 0x041fe20000410000 */
[----:B------:R-:W-:Y:S01]  /*5900*/  FFMA.FTZ R143, -R2, R192, R189 ;  /* 0x000000c0028f7223 */ /* 0x000fe200000101bd */
[-C--:B-1----:R-:W-:Y:S01]  /*5910*/  @P1 FMUL.FTZ R3, R191, R187.reuse ;  /* 0x000000bbbf031220 */ /* 0x082fe20000410000 */
[----:B------:R-:W-:Y:S01]  /*5920*/  FFMA.FTZ R189, R40, R136, -R145 ;  /* 0x0000008828bd7223 */ /* 0x000fe20000010891 */
[----:B------:R-:W-:Y:S01]  /*5930*/  FFMA.FTZ R185, R2, R190, R185 ;  /* 0x000000be02b97223 */ /* 0x000fe200000100b9 */
[----:B------:R-:W-:Y:S01]  /*5940*/  FMUL.FTZ R190, R40, R128 ;  /* 0x0000008028be7220 */ /* 0x000fe20000410000 */
[C---:B-----5:R-:W-:Y:S01]  /*5950*/  @P1 FFMA.FTZ R145, R194.reuse, R188, R3 ;  /* 0x000000bcc2911223 */ /* 0x060fe20000010003 */
[----:B------:R-:W-:Y:S01]  /*5960*/  @P1 FFMA.FTZ R186, R194, R187, -R186 ;  /* 0x000000bbc2ba1223 */ /* 0x000fe200000108ba */
[C---:B------:R-:W-:Y:S01]  /*5970*/  FMUL.FTZ R3, R2.reuse, R189 ;  /* 0x000000bd02037220 */ /* 0x040fe20000410000 */
[-C--:B------:R-:W-:Y:S01]  /*5980*/  FFMA.FTZ R191, R41, R136.reuse, R190 ;  /* 0x0000008829bf7223 */ /* 0x080fe200000100be */
[----:B--234-:R-:W0:Y:S01]  /*5990*/  SHFL.IDX PT, R175, R175, RZ, 0x1f ;  /* 0x00001fffafaf7589 */ /* 0x01ce2200000e0000 */
[----:B------:R-:W-:Y:S01]  /*59a0*/  @P1 FADD.FTZ R187, R193, R186 ;  /* 0x000000bac1bb1221 */ /* 0x000fe20000010000 */
[C---:B------:R-:W-:Y:S01]  /*59b0*/  FMUL.FTZ R186, R165.reuse, R136 ;  /* 0x00000088a5ba7220 */ /* 0x040fe20000410000 */
[----:B------:R-:W-:Y:S01]  /*59c0*/  FFMA.FTZ R2, -R2, R191, -RZ ;  /* 0x000000bf02027223 */ /* 0x000fe200000109ff */
[----:B------:R-:W-:Y:S01]  /*59d0*/  @P1 FADD.FTZ R188, R196, R145 ;  /* 0x00000091c4bc1221 */ /* 0x000fe20000010000 */
[-C--:B------:R-:W-:Y:S01]  /*59e0*/  FMUL.FTZ R145, R165, R128.reuse ;  /* 0x00000080a5917220 */ /* 0x080fe20000410000 */
[-C--:B------:R-:W-:Y:S01]  /*59f0*/  FMUL.FTZ R189, R187, -R43.reuse ;  /* 0x8000002bbbbd7220 */ /* 0x080fe20000410000 */
[----:B------:R-:W1:Y:S01]  /*5a00*/  SHFL.IDX PT, R173, R173, RZ, 0x1f ;  /* 0x00001fffadad7589 */ /* 0x000e6200000e0000 */
[C---:B------:R-:W-:Y:S01]  /*5a10*/  FMUL.FTZ R190, R188.reuse, -R43 ;  /* 0x8000002bbcbe7220 */ /* 0x040fe20000410000 */
[C---:B------:R-:W-:Y:S01]  /*5a20*/  FFMA.FTZ R43, R163.reuse, R128, R186 ;  /* 0x00000080a32b7223 */ /* 0x040fe200000100ba */
[----:B------:R-:W-:Y:S01]  /*5a30*/  FFMA.FTZ R186, R163, R136, -R145 ;  /* 0x00000088a3ba7223 */ /* 0x000fe20000010891 */
[-C--:B------:R-:W-:Y:S01]  /*5a40*/  FFMA.FTZ R189, R188, R42.reuse, R189 ;  /* 0x0000002abcbd7223 */ /* 0x080fe200000100bd */
[----:B------:R-:W-:Y:S01]  /*5a50*/  FFMA.FTZ R187, R187, R42, -R190 ;  /* 0x0000002abbbb7223 */ /* 0x000fe200000108be */
[----:B------:R-:W-:Y:S01]  /*5a60*/  FADD.FTZ R43, RZ, R43 ;  /* 0x0000002bff2b7221 */ /* 0x000fe20000010000 */
[----:B------:R-:W-:Y:S01]  /*5a70*/  FFMA.FTZ R42, R79, R62, R186 ;  /* 0x0000003e4f2a7223 */ /* 0x000fe200000100ba */
[----:B------:R-:W-:Y:S01]  /*5a80*/  FADD.FTZ R146, -R146, R189 ;  /* 0x000000bd92927221 */ /* 0x000fe20000010100 */
[----:B------:R-:W-:Y:S01]  /*5a90*/  FADD.FTZ R152, R152, R187 ;  /* 0x000000bb98987221 */ /* 0x000fe20000010000 */
[CC--:B------:R-:W-:Y:S01]  /*5aa0*/  FMUL.FTZ R145, R132.reuse, R43.reuse ;  /* 0x0000002b84917220 */ /* 0x0c0fe20000410000 */
[-C--:B------:R-:W-:Y:S01]  /*5ab0*/  FMUL.FTZ R132, R132, R42.reuse ;  /* 0x0000002a84847220 */ /* 0x080fe20000410000 */
[-C--:B------:R-:W-:Y:S01]  /*5ac0*/  FMUL.FTZ R191, R41, R43.reuse ;  /* 0x0000002b29bf7220 */ /* 0x080fe20000410000 */
[----:B------:R-:W2:Y:S01]  /*5ad0*/  SHFL.IDX PT, R177, R177, RZ, 0x1f ;  /* 0x00001fffb1b17589 */ /* 0x000ea200000e0000 */
        /* <DEDUP_REMOVED lines=9> */
[C---:B0-----:R-:W-:Y:S01]  /*5b70*/  FMUL.FTZ R132, R175.reuse, R10 ;  /* 0x0000000aaf847220 */ /* 0x041fe20000410000 */
[----:B------:R-:W-:Y:S01]  /*5b80*/  FADD.FTZ R41, R148, R145 ;  /* 0x0000009194297221 */ /* 0x000fe20000010000 */
[----:B------:R-:W-:Y:S01]  /*5b90*/  FADD.FTZ R145, -R150, R165 ;  /* 0x000000a596917221 */ /* 0x000fe20000010100 */
        /* <DEDUP_REMOVED lines=8> */
[----:B------:R-:W0:Y:S01]  /*5c20*/  SHFL.IDX PT, R178, R178, RZ, 0x1f ;  /* 0x00001fffb2b27589 */ /* 0x000e2200000e0000 */
[-C--:B------:R-:W-:Y:S01]  /*5c30*/  FMUL.FTZ R0, R175, R11.reuse ;  /* 0x0000000baf007220 */ /* 0x080fe20000410000 */
[----:B------:R-:W-:Y:S01]  /*5c40*/  FADD.FTZ R154, -R154, R165 ;  /* 0x000000a59a9a7221 */ /* 0x000fe20000010100 */
[----:B------:R-:W-:Y:S01]  /*5c50*/  FADD.FTZ R156, R156, R163 ;  /* 0x000000a39c9c7221 */ /* 0x000fe20000010000 */
[----:B-1----:R-:W-:Y:S01]  /*5c60*/  FFMA.FTZ R11, R173, R11, R132 ;  /* 0x0000000bad0b7223 */ /* 0x002fe20000010084 */
[----:B------:R-:W-:Y:S01]  /*5c70*/  ISETP.NE.AND P0, PT, R108, RZ, PT ;  /* 0x000000ff6c00720c */ /* 0x000fe20003f05270 */
[C---:B------:R-:W-:Y:S01]  /*5c80*/  FMUL.FTZ R132, R151.reuse, -R154 ;  /* 0x8000009a97847220 */ /* 0x040fe20000410000 */
[----:B------:R-:W-:Y:S01]  /*5c90*/  FMUL.FTZ R163, R151, -R156 ;  /* 0x8000009c97a37220 */ /* 0x000fe20000410000 */
[----:B------:R-:W-:Y:S01]  /*5ca0*/  FFMA.FTZ R130, R173, R10, -R0 ;  /* 0x0000000aad827223 */ /* 0x000fe20000010800 */
[----:B------:R-:W-:Y:S01]  /*5cb0*/  FMUL.FTZ R10, R175, R8 ;  /* 0x00000008af0a7220 */ /* 0x000fe20000410000 */
[C---:B------:R-:W-:Y:S01]  /*5cc0*/  FFMA.FTZ R151, R149.reuse, R156, -R132 ;  /* 0x0000009c95977223 */ /* 0x040fe20000010884 */
[----:B------:R-:W-:Y:S01]  /*5cd0*/  FFMA.FTZ R163, R149, R154, R163 ;  /* 0x0000009a95a37223 */ /* 0x000fe200000100a3 */
[-C--:B------:R-:W-:Y:S01]  /*5ce0*/  FMUL.FTZ R0, R175, R9.reuse ;  /* 0x00000009af007220 */ /* 0x080fe20000410000 */
[C---:B------:R-:W-:Y:S01]  /*5cf0*/  FFMA.FTZ R9, R173.reuse, R9, R10 ;  /* 0x00000009ad097223 */ /* 0x040fe2000001000a */
[----:B------:R-:W-:Y:S01]  /*5d00*/  FADD.FTZ R149, R162, R151 ;  /* 0x00000097a2957221 */ /* 0x000fe20000010000 */
[----:B------:R-:W-:Y:S01]  /*5d10*/  FADD.FTZ R151, -R164, R163 ;  /* 0x000000a3a4977221 */ /* 0x000fe20000010100 */
[----:B------:R-:W-:Y:S01]  /*5d20*/  FFMA.FTZ R8, R173, R8, -R0 ;  /* 0x00000008ad087223 */ /* 0x000fe20000010800 */
[----:B--2---:R-:W-:Y:S01]  /*5d30*/  FADD.FTZ R10, R177, R130 ;  /* 0x00000082b10a7221 */ /* 0x004fe20000010000 */
[C---:B------:R-:W-:Y:S01]  /*5d40*/  FMUL.FTZ R163, R138.reuse, -R149 ;  /* 0x800000958aa37220 */ /* 0x040fe20000410000 */
[-C--:B------:R-:W-:Y:S01]  /*5d50*/  FMUL.FTZ R138, R138, -R151.reuse ;  /* 0x800000978a8a7220 */ /* 0x080fe20000410000 */
[----:B------:R-:W-:Y:S01]  /*5d60*/  @!P0 LEA R132, R119, UR7, 0x4 ;  /* 0x0000000777848c11 */ /* 0x000fe2000f8e20ff */
[----:B------:R-:W-:Y:S01]  /*5d70*/  BSSY B0, `(.L_x_15811) ;  /* 0x000004a000007945 */ /* 0x000fe20003800000 */
[C---:B------:R-:W-:Y:S01]  /*5d80*/  FFMA.FTZ R165, R134.reuse, R151, R163 ;  /* 0x0000009786a57223 */ /* 0x040fe200000100a3 */
[----:B------:R-:W-:Y:S01]  /*5d90*/  FFMA.FTZ R163, R134, R149, -R138 ;  /* 0x0000009586a37223 */ /* 0x000fe2000001088a */
[----:B0-----:R-:W-:Y:S01]  /*5da0*/  FADD.FTZ R11, R178, R11 ;  /* 0x0000000bb20b7221 */ /* 0x001fe20000010000 */
[----:B------:R-:W-:Y:S01]  /*5db0*/  SHF.L.U32 R0, R108, 0x4, RZ ;  /* 0x000000046c007819 */ /* 0x000fe200000006ff */
[----:B------:R-:W-:Y:S01]  /*5dc0*/  FADD.FTZ R158, -R158, R165 ;  /* 0x000000a59e9e7221 */ /* 0x000fe20000010100 */
[----:B------:R-:W-:-:S02]  /*5dd0*/  FADD.FTZ R160, R160, R163 ;  /* 0x000000a3a0a07221 */ /* 0x000fc40000010000 */
[----:B------:R0:W-:Y:S01]  /*5de0*/  @!P0 STS.128 [R132+0x25d0], R8 ;  /* 0x0025d00884008388 */ /* 0x0001e20000000c00 */
[C---:B------:R-:W-:Y:S01]  /*5df0*/  FMUL.FTZ R130, R141.reuse, -R158 ;  /* 0x8000009e8d827220 */ /* 0x040fe20000410000 */
[----:B------:R-:W-:Y:S01]  /*5e00*/  FMUL.FTZ R141, R141, -R160 ;  /* 0x800000a08d8d7220 */ /* 0x000fe20000410000 */
[----:B------:R-:W-:-:S04]  /*5e10*/  LEA.HI.SX32 R0, R0, R0, 0x1b ;  /* 0x0000000000007211 */ /* 0x000fc800078fdaff */
[----:B------:R-:W-:Y:S01]  /*5e20*/  LEA R142, R0, UR7, 0x2 ;  /* 0x00000007008e7c11 */ /* 0x000fe2000f8e10ff */
[----:B------:R-:W-:-:S04]  /*5e30*/  FADD.FTZ R0, R185, R148 ;  /* 0x00000094b9007221 */ /* 0x000fc80000010000 */
[----:B------:R1:W-:Y:S01]  /*5e40*/  STS [R142+0x864], R4 ;  /* 0x000864048e007388 */ /* 0x0003e20000000800 */
[C---:B0-----:R-:W-:Y:S01]  /*5e50*/  FFMA.FTZ R9, R139.reuse, R160, -R130 ;  /* 0x000000a08b097223 */ /* 0x041fe20000010882 */
[----:B------:R-:W-:Y:S02]  /*5e60*/  FFMA.FTZ R10, R139, R158, R141 ;  /* 0x0000009e8b0a7223 */ /* 0x000fe4000001008d */
[----:B------:R-:W-:Y:S01]  /*5e70*/  STS [R142+0x840], R157 ;  /* 0x0008409d8e007388 */ /* 0x000fe20000000800 */
[----:B------:R-:W-:Y:S01]  /*5e80*/  FADD.FTZ R168, R168, R9 ;  /* 0x00000009a8a87221 */ /* 0x000fe20000010000 */
[----:B------:R-:W-:Y:S01]  /*5e90*/  IADD3 R9, -R95, R118, RZ ;  /* 0x000000765f097210 */ /* 0x000fe20007ffe1ff */
[----:B------:R-:W-:Y:S01]  /*5ea0*/  FADD.FTZ R10, -R167, R10 ;  /* 0x0000000aa70a7221 */ /* 0x000fe20000010100 */
[----:B------:R-:W-:Y:S01]  /*5eb0*/  STS [R142+0x844], R159 ;  /* 0x0008449f8e007388 */ /* 0x000fe20000000800 */
[----:B------:R-:W-:Y:S01]  /*5ec0*/  FMUL.FTZ R8, R137, -R168 ;  /* 0x800000a889087220 */ /* 0x000fe20000410000 */
[----:B------:R-:W-:Y:S01]  /*5ed0*/  LEA R132, R9, -R108, 0x1 ;  /* 0x8000006c09847211 */ /* 0x000fe200078e08ff */
[-C--:B------:R-:W-:Y:S01]  /*5ee0*/  FMUL.FTZ R137, R137, -R10.reuse ;  /* 0x8000000a89897220 */ /* 0x080fe20000410000 */
[----:B------:R-:W-:Y:S01]  /*5ef0*/  STS [R142+0x848], R155 ;  /* 0x0008489b8e007388 */ /* 0x000fe20000000800 */
[C---:B------:R-:W-:Y:S01]  /*5f00*/  FFMA.FTZ R130, R135.reuse, R10, R8 ;  /* 0x0000000a87827223 */ /* 0x040fe20000010008 */
[----:B------:R-:W-:Y:S01]  /*5f10*/  ISETP.GE.AND P1, PT, R132, 0x1, PT ;  /* 0x000000018400780c */ /* 0x000fe20003f26270 */
[----:B------:R-:W-:Y:S01]  /*5f20*/  FFMA.FTZ R8, R135, R168, -R137 ;  /* 0x000000a887087223 */ /* 0x000fe20000010889 */
[----:B------:R-:W-:Y:S01]  /*5f30*/  STS [R142+0x84c], R153 ;  /* 0x00084c998e007388 */ /* 0x000fe20000000800 */
[----:B------:R-:W-:-:S02]  /*5f40*/  FADD.FTZ R130, -R171, R130 ;  /* 0x00000082ab827221 */ /* 0x000fc40000010100 */
[----:B------:R-:W-:Y:S01]  /*5f50*/  FADD.FTZ R8, R169, R8 ;  /* 0x00000008a9087221 */ /* 0x000fe20000010000 */
[----:B------:R0:W-:Y:S01]  /*5f60*/  STS [R142+0x850], R140 ;  /* 0x0008508c8e007388 */ /* 0x0001e20000000800 */
[C---:B-1----:R-:W-:Y:S02]  /*5f70*/  FMUL.FTZ R4, R131.reuse, -R130 ;  /* 0x8000008283047220 */ /* 0x042fe40000410000 */
[-C--:B------:R-:W-:Y:S01]  /*5f80*/  FMUL.FTZ R131, R131, -R8.reuse ;  /* 0x8000000883837220 */ /* 0x080fe20000410000 */
[----:B------:R1:W-:Y:S01]  /*5f90*/  STS [R142+0x854], R161 ;  /* 0x000854a18e007388 */ /* 0x0003e20000000800 */
[C---:B------:R-:W-:Y:S02]  /*5fa0*/  FFMA.FTZ R11, R133.reuse, R8, -R4 ;  /* 0x00000008850b7223 */ /* 0x040fe40000010804 */
[----:B------:R-:W-:Y:S01]  /*5fb0*/  FFMA.FTZ R131, R133, R130, R131 ;  /* 0x0000008285837223 */ /* 0x000fe20000010083 */
[----:B------:R1:W-:Y:S01]  /*5fc0*/  STS [R142+0x858], R179 ;  /* 0x000858b38e007388 */ /* 0x0003e20000000800 */
[----:B0-----:R-:W-:-:S03]  /*5fd0*/  IMAD R140, R107, R22, RZ ;  /* 0x000000166b8c7224 */ /* 0x001fc600078e02ff */
        /* <DEDUP_REMOVED lines=10> */
[----:B-1----:R-:W-:Y:S01]  /*6080*/  LEA.HI.SX32 R2, R108, R108, 0x1b ;  /* 0x0000006c6c027211 */ /* 0x002fe200078fdaff */
[-C--:B------:R-:W-:Y:S01]  /*6090*/  IMAD.WIDE.U32 R4, R109, R22.reuse, RZ ;  /* 0x000000166d047225 */ /* 0x080fe200078e00ff */
[----:B------:R-:W-:Y:S02]  /*60a0*/  SHF.R.U32.HI R134, RZ, 0x1, R25 ;  /* 0x00000001ff867819 */ /* 0x000fe40000011619 */
[----:B------:R-:W-:Y:S01]  /*60b0*/  LEA R133, R2, UR7, 0x2 ;  /* 0x0000000702857c11 */ /* 0x000fe2000f8e10ff */
[----:B------:R-:W-:Y:S01]  /*60c0*/  IMAD R2, R107, R22, RZ ;  /* 0x000000166b027224 */ /* 0x000fe200078e02ff */
[----:B------:R-:W-:Y:S01]  /*60d0*/  LEA R3, R96, 0xfffffe00, 0x9 ;  /* 0xfffffe0060037811 */ /* 0x000fe200078e48ff */
[----:B------:R-:W-:Y:S02]  /*60e0*/  IMAD R134, R134, UR14, RZ ;  /* 0x0000000e86867c24 */ /* 0x000fe4000f8e02ff */
[----:B------:R-:W-:Y:S01]  /*60f0*/  IMAD R135, R109, R23, R2 ;  /* 0x000000176d877224 */ /* 0x000fe200078e0202 */
[----:B------:R-:W0:Y:S01]  /*6100*/  LDS R133, [R133+0x840] ;  /* 0x0008400085857984 */ /* 0x000e220000000800 */
[----:B------:R-:W-:Y:S01]  /*6110*/  IADD3 R2, P1, R3, R108, RZ ;  /* 0x0000006c03027210 */ /* 0x000fe20007f3e0ff */
[----:B------:R-:W-:-:S02]  /*6120*/  IMAD R138, R129, UR22, RZ ;  /* 0x00000016818a7c24 */ /* 0x000fc4000f8e02ff */
[----:B------:R-:W-:Y:S02]  /*6130*/  IADD3 R5, R5, R135, RZ ;  /* 0x0000008705057210 */ /* 0x000fe40007ffe0ff */
[----:B------:R-:W-:Y:S02]  /*6140*/  SHF.R.U64 R135, R24, 0x1, R25 ;  /* 0x0000000118877819 */ /* 0x000fe40000001219 */
        /* <DEDUP_REMOVED lines=11> */
[----:B0-----:R0:W-:Y:S04]  /*6200*/  REDG.E.ADD.F32.FTZ.RN.STRONG.GPU desc[UR12][R4.64], R133 ;  /* 0x00000085040079a6 */ /* 0x0011e8000c10f38c */
.L_x_15812:
[----:B------:R-:W-:Y:S05]  /*6210*/  BSYNC B0 ;  /* 0x0000000000007941 */ /* 0x000fea0003800000 */
.L_x_15811:
[----:B------:R-:W-:Y:S01]  /*6220*/  USHF.R.U32.HI UR11, URZ, 0x1, UR25 ;  /* 0x000000013f0b7899 */ /* 0x000fe20008011619 */
[----:B------:R-:W-:Y:S01]  /*6230*/  FADD.FTZ R131, -R166, R131 ;  /* 0x00000083a6837221 */ /* 0x000fe20000010100 */
[----:B------:R-:W-:Y:S01]  /*6240*/  FADD.FTZ R170, R170, R11 ;  /* 0x0000000baaaa7221 */ /* 0x000fe20000010000 */
[----:B------:R-:W-:Y:S01]  /*6250*/  USHF.R.U64 UR10, UR24, 0x1, UR25 ;  /* 0x00000001180a7899 */ /* 0x000fe20008001219 */
[----:B------:R-:W-:Y:S01]  /*6260*/  FMUL.FTZ R129, R8, R74 ;  /* 0x0000004a08817220 */ /* 0x000fe20000410000 */
[----:B------:R-:W-:Y:S01]  /*6270*/  UIMAD UR11, UR11, UR14, URZ ;  /* 0x0000000e0b0b72a4 */ /* 0x000fe2000f8e023f */
[-C--:B-1----:R-:W-:Y:S01]  /*6280*/  FMUL.FTZ R3, R131, R76.reuse ;  /* 0x0000004c83037220 */ /* 0x082fe20000410000 */
[----:B------:R-:W-:Y:S01]  /*6290*/  UIMAD.WIDE.U32 UR8, UR10, UR14, URZ ;  /* 0x0000000e0a0872a5 */ /* 0x000fe2000f8e003f */
[----:B------:R-:W-:Y:S01]  /*62a0*/  FMUL.FTZ R11, R170, R76 ;  /* 0x0000004caa0b7220 */ /* 0x000fe20000410000 */
[----:B------:R-:W-:Y:S01]  /*62b0*/  UIMAD UR11, UR15, UR10, UR11 ;  /* 0x0000000a0f0b72a4 */ /* 0x000fe2000f8e020b */
[----:B0-----:R-:W-:Y:S01]  /*62c0*/  FMUL.FTZ R133, R130, R74 ;  /* 0x0000004a82857220 */ /* 0x001fe20000410000 */
[----:B------:R-:W-:Y:S01]  /*62d0*/  FFMA.FTZ R172, R93, -R76, R172 ;  /* 0x8000004c5dac7223 */ /* 0x000fe200000100ac */
[----:B------:R-:W-:Y:S01]  /*62e0*/  FMUL.FTZ R2, R120, R3 ;  /* 0x0000000378027220 */ /* 0x000fe20000410000 */
[----:B------:R-:W-:Y:S01]  /*62f0*/  FFMA.FTZ R174, R91, -R74, R174 ;  /* 0x8000004a5bae7223 */ /* 0x000fe200000100ae */
[----:B------:R-:W-:Y:S01]  /*6300*/  FMUL.FTZ R135, R122, R129 ;  /* 0x000000817a877220 */ /* 0x000fe20000410000 */
[----:B------:R-:W-:Y:S01]  /*6310*/  FMUL.FTZ R5, R120, R11 ;  /* 0x0000000b78057220 */ /* 0x000fe20000410000 */
[----:B------:R-:W-:Y:S01]  /*6320*/  UIADD3 UR9, UR11, UR9, URZ ;  /* 0x000000090b097290 */ /* 0x000fe2000fffe03f */
[-C--:B------:R-:W-:Y:S01]  /*6330*/  FMUL.FTZ R4, R122, R133.reuse ;  /* 0x000000857a047220 */ /* 0x080fe20000410000 */
[----:B------:R-:W-:Y:S01]  /*6340*/  FFMA.FTZ R2, R11, R172, R2 ;  /* 0x000000ac0b027223 */ /* 0x000fe20000010002 */
[----:B------:R-:W-:Y:S01]  /*6350*/  FFMA.FTZ R134, R174, R133, -R135 ;  /* 0x00000085ae867223 */ /* 0x000fe20000010887 */
[----:B------:R-:W-:Y:S01]  /*6360*/  FFMA.FTZ R5, R172, R3, -R5 ;  /* 0x00000003ac057223 */ /* 0x000fe20000010805 */
[----:B------:R-:W-:Y:S01]  /*6370*/  FMUL.FTZ R137, R10, R72 ;  /* 0x000000480a897220 */ /* 0x000fe20000410000 */
[----:B------:R-:W-:Y:S01]  /*6380*/  FFMA.FTZ R135, R129, R174, R4 ;  /* 0x000000ae81877223 */ /* 0x000fe20000010004 */
[----:B------:R-:W-:Y:S01]  /*6390*/  FADD.FTZ R4, RZ, R2 ;  /* 0x00000002ff047221 */ /* 0x000fe20000010000 */
[----:B------:R-:W-:-:S02]  /*63a0*/  IMAD R153, R109, R23, R140 ;  /* 0x000000176d997224 */ /* 0x000fc400078e028c */
[----:B------:R-:W-:Y:S01]  /*63b0*/  FFMA.FTZ R176, R89, -R72, R176 ;  /* 0x8000004859b07223 */ /* 0x000fe200000100b0 */
[----:B------:R-:W-:-:S04]  /*63c0*/  IMAD.WIDE.U32 R2, R109, R22, UR8 ;  /* 0x000000086d027e25 */ /* 0x000fc8000f8e0016 */
[----:B------:R-:W-:Y:S01]  /*63d0*/  FMUL.FTZ R133, R168, R72 ;  /* 0x00000048a8857220 */ /* 0x000fe20000410000 */
[----:B------:R-:W-:Y:S01]  /*63e0*/  FMUL.FTZ R138, R124, R137 ;  /* 0x000000897c8a7220 */ /* 0x000fe20000410000 */
[----:B------:R-:W-:Y:S01]  /*63f0*/  FADD.FTZ R5, RZ, R5 ;  /* 0x00000005ff057221 */ /* 0x000fe20000010000 */
[----:B------:R-:W-:Y:S01]  /*6400*/  FADD.FTZ R4, R4, R135 ;  /* 0x0000008704047221 */ /* 0x000fe20000010000 */
[----:B------:R-:W-:Y:S01]  /*6410*/  IADD3 R153, R153, R3, RZ ;  /* 0x0000000399997210 */ /* 0x000fe20007ffe0ff */
[----:B------:R-:W-:Y:S01]  /*6420*/  FMUL.FTZ R139, R124, R133 ;  /* 0x000000857c8b7220 */ /* 0x000fe20000410000 */
[----:B------:R-:W-:Y:S01]  /*6430*/  FFMA.FTZ R3, R133, R176, R138 ;  /* 0x000000b085037223 */ /* 0x000fe2000001008a */
[----:B------:R-:W-:Y:S01]  /*6440*/  FADD.FTZ R5, R5, R134 ;  /* 0x0000008605057221 */ /* 0x000fe20000010000 */
[-C--:B------:R-:W-:Y:S01]  /*6450*/  FMUL.FTZ R134, R160, R70.reuse ;  /* 0x00000046a0867220 */ /* 0x080fe20000410000 */
[----:B------:R-:W-:Y:S01]  /*6460*/  FADD.FTZ R143, R143, -R40 ;  /* 0x800000288f8f7221 */ /* 0x000fe20000010000 */
[----:B------:R-:W-:Y:S01]  /*6470*/  FFMA.FTZ R140, R176, R137, -R139 ;  /* 0x00000089b08c7223 */ /* 0x000fe2000001088b */
        /* <DEDUP_REMOVED lines=9> */
[----:B------:R-:W-:Y:S01]  /*6510*/  FFMA.FTZ R6, R40, R3, -R7 ;  /* 0x0000000328067223 */ /* 0x000fe20000010807 */
[----:B------:R-:W-:Y:S01]  /*6520*/  FMUL.FTZ R138, R126, R137 ;  /* 0x000000897e8a7220 */ /* 0x000fe20000410000 */
[----:B------:R-:W-:Y:S01]  /*6530*/  LEA.HI.X R153, R2, R21, R153, 0x3, P1 ;  /* 0x0000001502997211 */ /* 0x000fe200008f1c99 */
[----:B------:R-:W-:Y:S01]  /*6540*/  FMUL.FTZ R7, R125, R3 ;  /* 0x000000037d077220 */ /* 0x000fe20000410000 */
[----:B------:R-:W-:Y:S01]  /*6550*/  IADD3 R139, -R123, UR4, RZ ;  /* 0x000000047b8b7c10 */ /* 0x000fe2000fffe1ff */
[----:B------:R-:W-:Y:S01]  /*6560*/  FADD.FTZ R5, R5, R6 ;  /* 0x0000000605057221 */ /* 0x000fe20000010000 */
[C---:B------:R-:W-:Y:S01]  /*6570*/  LEA R2, P1, R108.reuse, R141, 0x2 ;  /* 0x0000008d6c027211 */ /* 0x040fe200078210ff */
[----:B------:R-:W-:Y:S01]  /*6580*/  FFMA.FTZ R138, R135, R140, -R138 ;  /* 0x0000008c878a7223 */ /* 0x000fe2000001088a */
[----:B------:R-:W-:Y:S01]  /*6590*/  FFMA.FTZ R147, R83, -R66, R147 ;  /* 0x8000004253937223 */ /* 0x000fe20000010093 */
[----:B------:R-:W-:Y:S01]  /*65a0*/  IMAD R139, R139, -0x200, RZ ;  /* 0xfffffe008b8b7824 */ /* 0x000fe200078e02ff */
[----:B------:R-:W-:Y:S01]  /*65b0*/  LEA.HI.X R3, R108, R153, RZ, 0x2, P1 ;  /* 0x000000996c037211 */ /* 0x000fe200008f14ff */
[----:B------:R-:W-:Y:S01]  /*65c0*/  FADD.FTZ R6, R5, R138 ;  /* 0x0000008a05067221 */ /* 0x000fe20000010000 */
[----:B------:R-:W-:Y:S01]  /*65d0*/  FFMA.FTZ R138, R81, -R64, R136 ;  /* 0x80000040518a7223 */ /* 0x000fe20000010088 */
[-C--:B------:R-:W-:Y:S01]  /*65e0*/  FMUL.FTZ R136, R156, R66.reuse ;  /* 0x000000429c887220 */ /* 0x080fe20000410000 */
[----:B------:R-:W-:Y:S01]  /*65f0*/  FMUL.FTZ R142, R154, R66 ;  /* 0x000000429a8e7220 */ /* 0x000fe20000410000 */
[----:B------:R-:W-:-:S04]  /*6600*/  IMAD.WIDE R2, R139, 0x4, R2 ;  /* 0x000000048b027825 */ /* 0x000fc800078e0202 */
[----:B------:R-:W-:Y:S01]  /*6610*/  FMUL.FTZ R139, R41, R64 ;  /* 0x00000040298b7220 */ /* 0x000fe20000410000 */
[----:B------:R-:W-:Y:S01]  /*6620*/  FMUL.FTZ R144, R127, R136 ;  /* 0x000000887f907220 */ /* 0x000fe20000410000 */
[----:B------:R-:W-:Y:S01]  /*6630*/  FFMA.FTZ R7, R134, R40, R7 ;  /* 0x0000002886077223 */ /* 0x000fe20000010007 */
[----:B------:R-:W-:Y:S01]  /*6640*/  USHF.L.U64.HI UR9, UR5, 0x2, UR6 ;  /* 0x0000000205097899 */ /* 0x000fe20008010206 */
[----:B------:R-:W-:Y:S01]  /*6650*/  FMUL.FTZ R140, R126, R140 ;  /* 0x0000008c7e8c7220 */ /* 0x000fe20000410000 */
[----:B------:R-:W-:Y:S01]  /*6660*/  FMUL.FTZ R153, R145, R64 ;  /* 0x0000004091997220 */ /* 0x000fe20000410000 */
[----:B------:R-:W-:Y:S01]  /*6670*/  FFMA.FTZ R141, R147, R142, -R144 ;  /* 0x0000008e938d7223 */ /* 0x000fe20000010890 */
[----:B------:R-:W-:Y:S01]  /*6680*/  FMUL.FTZ R155, R128, R139 ;  /* 0x0000008b809b7220 */ /* 0x000fe20000410000 */
[----:B------:R-:W-:Y:S01]  /*6690*/  FADD.FTZ R4, R4, R7 ;  /* 0x0000000704047221 */ /* 0x000fe20000010000 */
[----:B------:R-:W-:Y:S01]  /*66a0*/  USHF.L.U32 UR8, UR5, 0x2, URZ ;  /* 0x0000000205087899 */ /* 0x000fe2000800063f */
[----:B------:R-:W-:Y:S01]  /*66b0*/  FFMA.FTZ R5, R137, R135, R140 ;  /* 0x0000008789057223 */ /* 0x000fe2000001008c */
[----:B------:R-:W-:-:S02]  /*66c0*/  IMAD R148, R18, UR9, RZ ;  /* 0x0000000912947c24 */ /* 0x000fc4000f8e02ff */
[----:B------:R-:W-:Y:S01]  /*66d0*/  FADD.FTZ R6, R6, R141 ;  /* 0x0000008d06067221 */ /* 0x000fe20000010000 */
[-C--:B------:R-:W-:Y:S01]  /*66e0*/  FFMA.FTZ R155, R138, R153.reuse, -R155 ;  /* 0x000000998a9b7223 */ /* 0x080fe2000001089b */
[----:B------:R-:W-:Y:S01]  /*66f0*/  FADD.FTZ R4, R4, R5 ;  /* 0x0000000504047221 */ /* 0x000fe20000010000 */
[----:B------:R-:W-:Y:S01]  /*6700*/  FMUL.FTZ R7, R127, R142 ;  /* 0x0000008e7f077220 */ /* 0x000fe20000410000 */
[----:B------:R-:W-:Y:S01]  /*6710*/  IADD3 R5, R108, 0x20, RZ ;  /* 0x000000206c057810 */ /* 0x000fe20007ffe0ff */
[----:B------:R-:W-:Y:S02]  /*6720*/  IMAD R157, R19, UR8, R148 ;  /* 0x00000008139d7c24 */ /* 0x000fe4000f8e0294 */
[----:B------:R-:W-:Y:S01]  /*6730*/  FADD.FTZ R148, R6, R155 ;  /* 0x0000009b06947221 */ /* 0x000fe20000010000 */
[----:B------:R-:W-:Y:S01]  /*6740*/  FMUL.FTZ R6, R128, R153 ;  /* 0x0000009980067220 */ /* 0x000fe20000410000 */
[----:B------:R-:W-:Y:S01]  /*6750*/  FFMA.FTZ R7, R136, R147, R7 ;  /* 0x0000009388077223 */ /* 0x000fe20000010007 */
[----:B------:R-:W-:Y:S01]  /*6760*/  LEA.HI.SX32 R142, R5, R108, 0x1b ;  /* 0x0000006c058e7211 */ /* 0x000fe200078fdaff */
[----:B------:R-:W-:Y:S01]  /*6770*/  FMUL.FTZ R140, R152, R62 ;  /* 0x0000003e988c7220 */ /* 0x000fe20000410000 */
[----:B------:R-:W-:Y:S01]  /*6780*/  FFMA.FTZ R5, R139, R138, R6 ;  /* 0x0000008a8b057223 */ /* 0x000fe20000010006 */
[----:B------:R-:W-:Y:S01]  /*6790*/  FADD.FTZ R4, R4, R7 ;  /* 0x0000000704047221 */ /* 0x000fe20000010000 */
[----:B------:R-:W-:Y:S01]  /*67a0*/  LEA R6, R142, UR7, 0x2 ;  /* 0x000000078e067c11 */ /* 0x000fe2000f8e10ff */
[----:B------:R-:W-:Y:S01]  /*67b0*/  IMAD.WIDE.U32 R2, R18, UR8, R2 ;  /* 0x0000000812027c25 */ /* 0x000fe2000f8e0002 */
[----:B------:R-:W-:-:S03]  /*67c0*/  ISETP.GE.AND P1, PT, R132, 0x21, PT ;  /* 0x000000218400780c */ /* 0x000fc60003f26270 */
[----:B------:R-:W-:Y:S01]  /*67d0*/  FADD.FTZ R144, R4, R5 ;  /* 0x0000000504907221 */ /* 0x000fe20000010000 */
[----:B------:R-:W-:Y:S01]  /*67e0*/  IADD3 R155, R108, 0x40, RZ ;  /* 0x000000406c9b7810 */ /* 0x000fe20007ffe0ff */
[----:B------:R0:W1:Y:S01]  /*67f0*/  LDS R5, [R6+0x8c0] ;  /* 0x0008c00006057984 */ /* 0x0000620000000800 */
[-C--:B------:R-:W-:Y:S01]  /*6800*/  FMUL.FTZ R7, R146, R62.reuse ;  /* 0x0000003e92077220 */ /* 0x080fe20000410000 */
[----:B------:R-:W-:Y:S01]  /*6810*/  FFMA.FTZ R42, R79, -R62, R42 ;  /* 0x8000003e4f2a7223 */ /* 0x000fe2000001002a */
[----:B------:R-:W-:Y:S01]  /*6820*/  FMUL.FTZ R141, R43, R140 ;  /* 0x0000008c2b8d7220 */ /* 0x000fe20000410000 */
[----:B------:R-:W-:Y:S01]  /*6830*/  IADD3 R3, R3, R157, RZ ;  /* 0x0000009d03037210 */ /* 0x000fe20007ffe0ff */
[----:B------:R-:W-:Y:S01]  /*6840*/  BSSY B0, `(.L_x_15813) ;  /* 0x000000b000007945 */ /* 0x000fe20003800000 */
[----:B------:R-:W-:Y:S01]  /*6850*/  IADD3 R157, R108, 0x60, RZ ;  /* 0x000000606c9d7810 */ /* 0x000fe20007ffe0ff */
[----:B------:R-:W-:Y:S01]  /*6860*/  FFMA.FTZ R141, R42, R7, -R141 ;  /* 0x000000072a8d7223 */ /* 0x000fe2000001088d */
[----:B------:R-:W-:-:S02]  /*6870*/  LEA.HI.SX32 R155, R155, R108, 0x1b ;  /* 0x0000006c9b9b7211 */ /* 0x000fc400078fdaff */
[----:B------:R-:W-:Y:S01]  /*6880*/  ISETP.GE.AND P2, PT, R132, 0x41, PT ;  /* 0x000000418400780c */ /* 0x000fe20003f46270 */
[----:B------:R-:W-:Y:S01]  /*6890*/  FADD.FTZ R142, R148, R141 ;  /* 0x0000008d948e7221 */ /* 0x000fe20000010000 */
[----:B------:R-:W-:Y:S02]  /*68a0*/  ISETP.GE.AND P3, PT, R132, 0x61, PT ;  /* 0x000000618400780c */ /* 0x000fe40003f66270 */
[----:B------:R-:W-:Y:S02]  /*68b0*/  LEA.HI.SX32 R157, R157, R108, 0x1b ;  /* 0x0000006c9d9d7211 */ /* 0x000fe400078fdaff */
[----:B------:R-:W-:Y:S01]  /*68c0*/  LEA R155, R155, UR7, 0x2 ;  /* 0x000000079b9b7c11 */ /* 0x000fe2000f8e10ff */
[----:B0-----:R-:W-:Y:S08]  /*68d0*/  @!P1 BRA `(.L_x_15814) ;  /* 0x0000000000049947 */ /* 0x001ff00003800000 */
[----:B-1----:R0:W-:Y:S02]  /*68e0*/  REDG.E.ADD.F32.FTZ.RN.STRONG.GPU desc[UR12][R2.64+-0x780], R5 ;  /* 0xfff88005020079a6 */ /* 0x0021e4000c10f38c */
.L_x_15814:
[----:B------:R-:W-:Y:S05]  /*68f0*/  BSYNC B0 ;  /* 0x0000000000007941 */ /* 0x000fea0003800000 */
.L_x_15813:
[----:B01----:R0:W1:Y:S01]  /*6900*/  LDS R5, [R155+0x940] ;  /* 0x000940009b057984 */ /* 0x0030620000000800 */
[----:B------:R-:W-:Y:S01]  /*6910*/  BSSY B0, `(.L_x_15815) ;  /* 0x0000004000007945 */ /* 0x000fe20003800000 */
[----:B------:R-:W-:-:S03]  /*6920*/  LEA R157, R157, UR7, 0x2 ;  /* 0x000000079d9d7c11 */ /* 0x000fc6000f8e10ff */
[----:B------:R-:W-:Y:S05]  /*6930*/  @!P2 BRA `(.L_x_15816) ;  /* 0x000000000004a947 */ /* 0x000fea0003800000 */
[----:B-1----:R2:W-:Y:S02]  /*6940*/  REDG.E.ADD.F32.FTZ.RN.STRONG.GPU desc[UR12][R2.64+-0x700], R5 ;  /* 0xfff90005020079a6 */ /* 0x0025e4000c10f38c */
.L_x_15816:
[----:B------:R-:W-:Y:S05]  /*6950*/  BSYNC B0 ;  /* 0x0000000000007941 */ /* 0x000fea0003800000 */
.L_x_15815:
[----:B-12---:R1:W2:Y:S01]  /*6960*/  LDS R5, [R157+0x9c0] ;  /* 0x0009c0009d057984 */ /* 0x0062a20000000800 */
[----:B------:R-:W-:Y:S01]  /*6970*/  BSSY B0, `(.L_x_15817) ;  /* 0x0000005000007945 */ /* 0x000fe20003800000 */
[C---:B------:R-:W-:Y:S02]  /*6980*/  IADD3 R141, R108.reuse, 0x80, RZ ;  /* 0x000000806c8d7810 */ /* 0x040fe40007ffe0ff */
[----:B------:R-:W-:Y:S01]  /*6990*/  IADD3 R153, R108, 0xa0, RZ ;  /* 0x000000a06c997810 */ /* 0x000fe20007ffe0ff */
[----:B------:R-:W-:Y:S06]  /*69a0*/  @!P3 BRA `(.L_x_15818) ;  /* 0x000000000004b947 */ /* 0x000fec0003800000 */
[----:B--2---:R3:W-:Y:S02]  /*69b0*/  REDG.E.ADD.F32.FTZ.RN.STRONG.GPU desc[UR12][R2.64+-0x680], R5 ;  /* 0xfff98005020079a6 */ /* 0x0047e4000c10f38c */
.L_x_15818:
[----:B------:R-:W-:Y:S05]  /*69c0*/  BSYNC B0 ;  /* 0x0000000000007941 */ /* 0x000fea0003800000 */
.L_x_15817:
[----:B--23--:R-:W-:Y:S01]  /*69d0*/  IADD3 R5, R108, 0xc0, RZ ;  /* 0x000000c06c057810 */ /* 0x00cfe20007ffe0ff */
[----:B------:R-:W-:Y:S01]  /*69e0*/  BSSY B0, `(.L_x_15819) ;  /* 0x0000010000007945 */ /* 0x000fe20003800000 */
[-C--:B------:R-:W-:Y:S02]  /*69f0*/  LEA.HI.SX32 R141, R141, R108.reuse, 0x1b ;  /* 0x0000006c8d8d7211 */ /* 0x080fe400078fdaff */
[-C--:B------:R-:W-:Y:S02]  /*6a00*/  LEA.HI.SX32 R4, R5, R108.reuse, 0x1b ;  /* 0x0000006c05047211 */ /* 0x080fe400078fdaff */
        /* <DEDUP_REMOVED lines=13> */
.L_x_15820:
[----:B------:R-:W-:Y:S05]  /*6ae0*/  BSYNC B0 ;  /* 0x0000000000007941 */ /* 0x000fea0003800000 */
.L_x_15819:
[----:B0-2---:R0:W2:Y:S01]  /*6af0*/  LDS R5, [R153+0xac0] ;  /* 0x000ac00099057984 */ /* 0x0050a20000000800 */
[----:B------:R-:W-:Y:S01]  /*6b00*/  BSSY B0, `(.L_x_15821) ;  /* 0x0000006000007945 */ /* 0x000fe20003800000 */
[----:B------:R-:W-:Y:S02]  /*6b10*/  IADD3 R141, R108, 0x100, RZ ;  /* 0x000001006c8d7810 */ /* 0x000fe40007ffe0ff */
[----:B------:R-:W-:Y:S02]  /*6b20*/  LEA.HI.SX32 R155, R155, R108, 0x1b ;  /* 0x0000006c9b9b7211 */ /* 0x000fe400078fdaff */
[----:B------:R-:W-:Y:S01]  /*6b30*/  LEA R4, R4, UR7, 0x2 ;  /* 0x0000000704047c11 */ /* 0x000fe2000f8e10ff */
[----:B------:R-:W-:Y:S06]  /*6b40*/  @!P1 BRA `(.L_x_15822) ;  /* 0x0000000000049947 */ /* 0x000fec0003800000 */
[----:B--2---:R3:W-:Y:S02]  /*6b50*/  REDG.E.ADD.F32.FTZ.RN.STRONG.GPU desc[UR12][R2.64+-0x580], R5 ;  /* 0xfffa8005020079a6 */ /* 0x0047e4000c10f38c */
.L_x_15822:
[----:B------:R-:W-:Y:S05]  /*6b60*/  BSYNC B0 ;  /* 0x0000000000007941 */ /* 0x000fea0003800000 */
.L_x_15821:
[----:B--23--:R2:W3:Y:S01]  /*6b70*/  LDS R5, [R4+0xb40] ;  /* 0x000b400004057984 */ /* 0x00c4e20000000800 */
[----:B------:R-:W-:Y:S01]  /*6b80*/  BSSY B0, `(.L_x_15823) ;  /* 0x0000006000007945 */ /* 0x000fe20003800000 */
[----:B0-----:R-:W-:Y:S02]  /*6b90*/  IADD3 R153, R108, 0x120, RZ ;  /* 0x000001206c997810 */ /* 0x001fe40007ffe0ff */
[----:B------:R-:W-:Y:S02]  /*6ba0*/  LEA.HI.SX32 R141, R141, R108, 0x1b ;  /* 0x0000006c8d8d7211 */ /* 0x000fe400078fdaff */
[----:B------:R-:W-:Y:S01]  /*6bb0*/  LEA R155, R155, UR7, 0x2 ;  /* 0x000000079b9b7c11 */ /* 0x000fe2000f8e10ff */
[----:B------:R-:W-:Y:S06]  /*6bc0*/  @!P2 BRA `(.L_x_15824) ;  /* 0x000000000004a947 */ /* 0x000fec0003800000 */
[----:B---3--:R0:W-:Y:S02]  /*6bd0*/  REDG.E.ADD.F32.FTZ.RN.STRONG.GPU desc[UR12][R2.64+-0x500], R5 ;  /* 0xfffb0005020079a6 */ /* 0x0081e4000c10f38c */
.L_x_15824:
[----:B------:R-:W-:Y:S05]  /*6be0*/  BSYNC B0 ;  /* 0x0000000000007941 */ /* 0x000fea0003800000 */
.L_x_15823:
[----:B0--3--:R0:W3:Y:S01]  /*6bf0*/  LDS R5, [R155+0xbc0] ;  /* 0x000bc0009b057984 */ /* 0x0090e20000000800 */
[----:B------:R-:W-:Y:S01]  /*6c00*/  BSSY B0, `(.L_x_15825) ;  /* 0x0000005000007945 */ /* 0x000fe20003800000 */
[----:B------:R-:W-:Y:S02]  /*6c10*/  LEA.HI.SX32 R153, R153, R108, 0x1b ;  /* 0x0000006c99997211 */ /* 0x000fe400078fdaff */
[----:B------:R-:W-:Y:S01]  /*6c20*/  LEA R141, R141, UR7, 0x2 ;  /* 0x000000078d8d7c11 */ /* 0x000fe2000f8e10ff */
[----:B------:R-:W-:Y:S06]  /*6c30*/  @!P3 BRA `(.L_x_15826) ;  /* 0x000000000004b947 */ /* 0x000fec0003800000 */
[----:B---3--:R4:W-:Y:S02]  /*6c40*/  REDG.E.ADD.F32.FTZ.RN.STRONG.GPU desc[UR12][R2.64+-0x480], R5 ;  /* 0xfffb8005020079a6 */ /* 0x0089e4000c10f38c */
.L_x_15826:
[----:B------:R-:W-:Y:S05]  /*6c50*/  BSYNC B0 ;  /* 0x0000000000007941 */ /* 0x000fea0003800000 */
.L_x_15825:
[----:B---34-:R3:W4:Y:S01]  /*6c60*/  LDS R5, [R141+0xc40] ;  /* 0x000c40008d057984 */ /* 0x0187220000000800 */
[----:B------:R-:W-:Y:S01]  /*6c70*/  BSSY B0, `(.L_x_15827) ;  /* 0x0000004000007945 */ /* 0x000fe20003800000 */
[----:B--2---:R-:W-:-:S03]  /*6c80*/  LEA R4, R153, UR7, 0x2 ;  /* 0x0000000799047c11 */ /* 0x004fc6000f8e10ff */
[----:B------:R-:W-:Y:S05]  /*6c90*/  @!P4 BRA `(.L_x_15828) ;  /* 0x000000000004c947 */ /* 0x000fea0003800000 */
[----:B----4-:R2:W-:Y:S02]  /*6ca0*/  REDG.E.ADD.F32.FTZ.RN.STRONG.GPU desc[UR12][R2.64+-0x400], R5 ;  /* 0xfffc0005020079a6 */ /* 0x0105e4000c10f38c */
.L_x_15828:
[----:B------:R-:W-:Y:S05]  /*6cb0*/  BSYNC B0 ;  /* 0x0000000000007941 */ /* 0x000fea0003800000 */
.L_x_15827:
[----:B--2-4-:R2:W4:Y:S01]  /*6cc0*/  LDS R5, [R4+0xcc0] ;  /* 0x000cc00004057984 */ /* 0x0145220000000800 */
[----:B------:R-:W-:Y:S01]  /*6cd0*/  BSSY B0, `(.L_x_15829) ;  /* 0x0000005000007945 */ /* 0x000fe20003800000 */
[C---:B---3--:R-:W-:Y:S02]  /*6ce0*/  IADD3 R141, R108.reuse, 0x140, RZ ;  /* 0x000001406c8d7810 */ /* 0x048fe40007ffe0ff */
[----:B------:R-:W-:Y:S01]  /*6cf0*/  IADD3 R153, R108, 0x160, RZ ;  /* 0x000001606c997810 */ /* 0x000fe20007ffe0ff */
[----:B------:R-:W-:Y:S06]  /*6d00*/  @!P5 BRA `(.L_x_15830) ;  /* 0x000000000004d947 */ /* 0x000fec0003800000 */
[----:B----4-:R3:W-:Y:S02]  /*6d10*/  REDG.E.ADD.F32.FTZ.RN.STRONG.GPU desc[UR12][R2.64+-0x380], R5 ;  /* 0xfffc8005020079a6 */ /* 0x0107e4000c10f38c */
.L_x_15830:
[----:B------:R-:W-:Y:S05]  /*6d20*/  BSYNC B0 ;  /* 0x0000000000007941 */ /* 0x000fea0003800000 */
.L_x_15829:
        /* <DEDUP_REMOVED lines=17> */
.L_x_15832:
[----:B------:R-:W-:Y:S05]  /*6e40*/  BSYNC B0 ;  /* 0x0000000000007941 */ /* 0x000fea0003800000 */
.L_x_15831:
[----:B0-2---:R0:W2:Y:S01]  /*6e50*/  LDS R5, [R153+0xdc0] ;  /* 0x000dc00099057984 */ /* 0x0050a20000000800 */
[----:B------:R-:W-:Y:S01]  /*6e60*/  BSSY B0, `(.L_x_15833) ;  /* 0x0000006000007945 */ /* 0x000fe20003800000 */
[----:B------:R-:W-:Y:S02]  /*6e70*/  IADD3 R141, R108, 0x1c0, RZ ;  /* 0x000001c06c8d7810 */ /* 0x000fe40007ffe0ff */
[----:B------:R-:W-:Y:S02]  /*6e80*/  LEA.HI.SX32 R155, R155, R108, 0x1b ;  /* 0x0000006c9b9b7211 */ /* 0x000fe400078fdaff */
[----:B------:R-:W-:Y:S01]  /*6e90*/  LEA R4, R4, UR7, 0x2 ;  /* 0x0000000704047c11 */ /* 0x000fe2000f8e10ff */
[----:B------:R-:W-:Y:S06]  /*6ea0*/  @!P1 BRA `(.L_x_15834) ;  /* 0x0000000000049947 */ /* 0x000fec0003800000 */
[----:B--2---:R3:W-:Y:S02]  /*6eb0*/  REDG.E.ADD.F32.FTZ.RN.STRONG.GPU desc[UR12][R2.64+-0x280], R5 ;  /* 0xfffd8005020079a6 */ /* 0x0047e4000c10f38c */
.L_x_15834:
[----:B------:R-:W-:Y:S05]  /*6ec0*/  BSYNC B0 ;  /* 0x0000000000007941 */ /* 0x000fea0003800000 */
.L_x_15833:
[----:B--23--:R2:W3:Y:S01]  /*6ed0*/  LDS R5, [R4+0xe40] ;  /* 0x000e400004057984 */ /* 0x00c4e20000000800 */
[----:B------:R-:W-:Y:S01]  /*6ee0*/  BSSY B0, `(.L_x_15835) ;  /* 0x0000006000007945 */ /* 0x000fe20003800000 */
[----:B0-----:R-:W-:Y:S02]  /*6ef0*/  IADD3 R153, R108, 0x1e0, RZ ;  /* 0x000001e06c997810 */ /* 0x001fe40007ffe0ff */
[----:B------:R-:W-:Y:S02]  /*6f00*/  LEA.HI.SX32 R141, R141, R108, 0x1b ;  /* 0x0000006c8d8d7211 */ /* 0x000fe400078fdaff */
[----:B------:R-:W-:Y:S01]  /*6f10*/  LEA R155, R155, UR7, 0x2 ;  /* 0x000000079b9b7c11 */ /* 0x000fe2000f8e10ff */
[----:B------:R-:W-:Y:S06]  /*6f20*/  @!P2 BRA `(.L_x_15836) ;  /* 0x000000000004a947 */ /* 0x000fec0003800000 */
[----:B---3--:R0:W-:Y:S02]  /*6f30*/  REDG.E.ADD.F32.FTZ.RN.STRONG.GPU desc[UR12][R2.64+-0x200], R5 ;  /* 0xfffe0005020079a6 */ /* 0x0081e4000c10f38c */
.L_x_15836:
[----:B------:R-:W-:Y:S05]  /*6f40*/  BSYNC B0 ;  /* 0x0000000000007941 */ /* 0x000fea0003800000 */
.L_x_15835:
[----:B0--3--:R0:W3:Y:S01]  /*6f50*/  LDS R5, [R155+0xec0] ;  /* 0x000ec0009b057984 */ /* 0x0090e20000000800 */
[----:B------:R-:W-:Y:S01]  /*6f60*/  BSSY B0, `(.L_x_15837) ;  /* 0x0000005000007945 */ /* 0x000fe20003800000 */
[----:B------:R-:W-:Y:S02]  /*6f70*/  LEA.HI.SX32 R153, R153, R108, 0x1b ;  /* 0x0000006c99997211 */ /* 0x000fe400078fdaff */
[----:B------:R-:W-:Y:S01]  /*6f80*/  LEA R141, R141, UR7, 0x2 ;  /* 0x000000078d8d7c11 */ /* 0x000fe2000f8e10ff */
[----:B------:R-:W-:Y:S06]  /*6f90*/  @!P3 BRA `(.L_x_15838) ;  /* 0x000000000004b947 */ /* 0x000fec0003800000 */
[----:B---3--:R4:W-:Y:S02]  /*6fa0*/  REDG.E.ADD.F32.FTZ.RN.STRONG.GPU desc[UR12][R2.64+-0x180], R5 ;  /* 0xfffe8005020079a6 */ /* 0x0089e4000c10f38c */
.L_x_15838:
[----:B------:R-:W-:Y:S05]  /*6fb0*/  BSYNC B0 ;  /* 0x0000000000007941 */ /* 0x000fea0003800000 */
.L_x_15837:
[----:B---34-:R3:W4:Y:S01]  /*6fc0*/  LDS R5, [R141+0xf40] ;  /* 0x000f40008d057984 */ /* 0x0187220000000800 */
[----:B------:R-:W-:Y:S01]  /*6fd0*/  BSSY B0, `(.L_x_15839) ;  /* 0x0000005000007945 */ /* 0x000fe20003800000 */
[----:B------:R-:W-:Y:S01]  /*6fe0*/  LEA R153, R153, UR7, 0x2 ;  /* 0x0000000799997c11 */ /* 0x000fe2000f8e10ff */
[----:B------:R-:W-:Y:S02]  /*6ff0*/  FMUL.FTZ R7, R43, R7 ;  /* 0x000000072b077220 */ /* 0x000fe40000410000 */
[----:B------:R-:W-:Y:S05]  /*7000*/  @!P4 BRA `(.L_x_15840) ;  /* 0x000000000004c947 */ /* 0x000fea0003800000 */
[----:B----4-:R4:W-:Y:S02]  /*7010*/  REDG.E.ADD.F32.FTZ.RN.STRONG.GPU desc[UR12][R2.64+-0x100], R5 ;  /* 0xffff0005020079a6 */ /* 0x0109e4000c10f38c */
.L_x_15840:
[----:B------:R-:W-:Y:S05]  /*7020*/  BSYNC B0 ;  /* 0x0000000000007941 */ /* 0x000fea0003800000 */
.L_x_15839:
[----:B----4-:R4:W0:Y:S01]  /*7030*/  LDS R5, [R153+0xfc0] ;  /* 0x000fc00099057984 */ /* 0x0108220000000800 */
[----:B------:R-:W-:Y:S01]  /*7040*/  BSSY B0, `(.L_x_15841) ;  /* 0x0000004000007945 */ /* 0x000fe20003800000 */
[----:B------:R-:W-:-:S03]  /*7050*/  FFMA.FTZ R7, R140, R42, R7 ;  /* 0x0000002a8c077223 */ /* 0x000fc60000010007 */
[----:B------:R-:W-:Y:S05]  /*7060*/  @!P5 BRA `(.L_x_15842) ;  /* 0x000000000004d947 */ /* 0x000fea0003800000 */
[----:B0-----:R0:W-:Y:S02]  /*7070*/  REDG.E.ADD.F32.FTZ.RN.STRONG.GPU desc[UR12][R2.64+-0x80], R5 ;  /* 0xffff8005020079a6 */ /* 0x0011e4000c10f38c */
.L_x_15842:
[----:B------:R-:W-:Y:S05]  /*7080*/  BSYNC B0 ;  /* 0x0000000000007941 */ /* 0x000fea0003800000 */
.L_x_15841:
[----:B--2---:R-:W-:Y:S01]  /*7090*/  FADD.FTZ R4, R144, R7 ;  /* 0x0000000790047221 */ /* 0x004fe20000010000 */
[----:B0-----:R-:W0:Y:S01]  /*70a0*/  SHFL.DOWN PT, R2, R142, 0x1, 0x1f ;  /* 0x08201f008e027f89 */ /* 0x001e2200000e0000 */
[C---:B------:R-:W-:Y:S01]  /*70b0*/  ISETP.GT.AND P1, PT, R106.reuse, 0x1e, PT ;  /* 0x0000001e6a00780c */ /* 0x040fe20003f24270 */
[----:B------:R-:W-:Y:S01]  /*70c0*/  FADD.FTZ R46, R139, R46 ;  /* 0x0000002e8b2e7221 */ /* 0x000fe20000010000 */
[----:B------:R-:W-:Y:S01]  /*70d0*/  MOV R5, R142 ;  /* 0x0000008e00057202 */ /* 0x000fe20000000f00 */
[----:B---3--:R-:W2:Y:S01]  /*70e0*/  SHFL.DOWN PT, R141, R0, 0x1, 0x1f ;  /* 0x08201f00008d7f89 */ /* 0x008ea200000e0000 */
[----:B------:R-:W-:Y:S01]  /*70f0*/  MOV R6, R0 ;  /* 0x0000000000067202 */ /* 0x000fe20000000f00 */
[----:B------:R-:W-:Y:S01]  /*7100*/  FADD.FTZ R48, R137, R48 ;  /* 0x0000003089307221 */ /* 0x000fe20000010000 */
[----:B------:R-:W-:Y:S01]  /*7110*/  MOV R7, R143 ;  /* 0x0000008f00077202 */ /* 0x000fe20000000f00 */
[----:B------:R-:W3:Y:S01]  /*7120*/  SHFL.DOWN PT, R132, R143, 0x1, 0x1f ;  /* 0x08201f008f847f89 */ /* 0x000ee200000e0000 */
[----:B------:R-:W-:Y:S01]  /*7130*/  ISETP.NE.AND P2, PT, R106, RZ, PT ;  /* 0x000000ff6a00720c */ /* 0x000fe20003f45270 */
[----:B------:R-:W-:Y:S01]  /*7140*/  BSSY B0, `(.L_x_15843) ;  /* 0x000007d000007945 */ /* 0x000fe20003800000 */
[----:B------:R-:W-:Y:S01]  /*7150*/  FADD.FTZ R45, R140, R45 ;  /* 0x0000002d8c2d7221 */ /* 0x000fe20000010000 */
[----:B------:R-:W5:Y:S01]  /*7160*/  SHFL.DOWN PT, R3, R4, 0x1, 0x1f ;  /* 0x08201f0004037f89 */ /* 0x000f6200000e0000 */
        /* <DEDUP_REMOVED lines=8> */
[----:B---3--:R-:W-:-:S03]  /*71f0*/  @!P1 FADD.FTZ R7, R7, R132 ;  /* 0x0000008407079221 */ /* 0x008fc60000010000 */
[----:B------:R-:W2:Y:S01]  /*7200*/  SHFL.DOWN PT, R141, R6, 0x2, 0x1f ;  /* 0x08401f00068d7f89 */ /* 0x000ea200000e0000 */
[----:B-----5:R-:W-:-:S03]  /*7210*/  @!P1 FADD.FTZ R4, R3, R4 ;  /* 0x0000000403049221 */ /* 0x020fc60000010000 */
[----:B------:R-:W3:Y:S01]  /*7220*/  SHFL.DOWN PT, R2, R7, 0x2, 0x1f ;  /* 0x08401f0007027f89 */ /* 0x000ee200000e0000 */
[----:B------:R-:W-:-:S03]  /*7230*/  ISETP.GT.AND P1, PT, R106, 0x1d, PT ;  /* 0x0000001d6a00780c */ /* 0x000fc60003f24270 */
[----:B------:R-:W5:Y:S10]  /*7240*/  SHFL.DOWN PT, R3, R4, 0x2, 0x1f ;  /* 0x08401f0004037f89 */ /* 0x000f7400000e0000 */
[----:B0-----:R-:W-:Y:S01]  /*7250*/  @!P1 FADD.FTZ R5, R5, R0 ;  /* 0x0000000005059221 */ /* 0x001fe20000010000 */
[----:B--2---:R-:W-:Y:S01]  /*7260*/  @!P1 FADD.FTZ R6, R6, R141 ;  /* 0x0000008d06069221 */ /* 0x004fe20000010000 */
[----:B---3--:R-:W-:-:S04]  /*7270*/  @!P1 FADD.FTZ R7, R7, R2 ;  /* 0x0000000207079221 */ /* 0x008fc80000010000 */
[----:B------:R-:W0:Y:S01]  /*7280*/  SHFL.DOWN PT, R143, R6, 0x4, 0x1f ;  /* 0x08801f00068f7f89 */ /* 0x000e2200000e0000 */
[----:B-----5:R-:W-:-:S03]  /*7290*/  @!P1 FADD.FTZ R4, R4, R3 ;  /* 0x0000000304049221 */ /* 0x020fc60000010000 */
[----:B------:R-:W2:Y:S01]  /*72a0*/  SHFL.DOWN PT, R2, R5, 0x4, 0x1f ;  /* 0x08801f0005027f89 */ /* 0x000ea200000e0000 */
[----:B------:R-:W-:Y:S01]  /*72b0*/  ISETP.GT.AND P1, PT, R106, 0x1b, PT ;  /* 0x0000001b6a00780c */ /* 0x000fe20003f24270 */
[C---:B------:R-:W-:Y:S02]  /*72c0*/  FMUL.FTZ R3, R13.reuse, R152 ;  /* 0x000000980d037220 */ /* 0x040fe40000410000 */
[----:B------:R-:W3:Y:S02]  /*72d0*/  SHFL.DOWN PT, R132, R7, 0x4, 0x1f ;  /* 0x08801f0007847f89 */ /* 0x000ee400000e0000 */
[CC--:B------:R-:W-:Y:S01]  /*72e0*/  FFMA.FTZ R0, R12.reuse, R146.reuse, -R3 ;  /* 0x000000920c007223 */ /* 0x0c0fe20000010803 */
[----:B------:R-:W-:Y:S01]  /*72f0*/  FMUL.FTZ R3, R13, R146 ;  /* 0x000000920d037220 */ /* 0x000fe20000410000 */
[----:B------:R-:W5:Y:S02]  /*7300*/  SHFL.DOWN PT, R141, R4, 0x4, 0x1f ;  /* 0x08801f00048d7f89 */ /* 0x000f6400000e0000 */
[----:B------:R-:W-:Y:S01]  /*7310*/  FMUL.FTZ R0, R43, R0 ;  /* 0x000000002b007220 */ /* 0x000fe20000410000 */
[----:B------:R-:W-:-:S04]  /*7320*/  FFMA.FTZ R3, R12, R152, R3 ;  /* 0x000000980c037223 */ /* 0x000fc80000010003 */
[----:B------:R-:W-:Y:S01]  /*7330*/  FFMA.FTZ R0, R3, R42, R0 ;  /* 0x0000002a03007223 */ /* 0x000fe20000010000 */
[----:B------:R-:W-:-:S03]  /*7340*/  FMUL.FTZ R3, R13, R41 ;  /* 0x000000290d037220 */ /* 0x000fc60000410000 */
[----:B------:R-:W-:Y:S01]  /*7350*/  FFMA.FTZ R139, R79, R152, R0 ;  /* 0x000000984f8b7223 */ /* 0x000fe20000010000 */
[----:B0-----:R-:W-:Y:S01]  /*7360*/  @!P1 FADD.FTZ R6, R6, R143 ;  /* 0x0000008f06069221 */ /* 0x001fe20000010000 */
[CC--:B------:R-:W-:Y:S01]  /*7370*/  FFMA.FTZ R43, R12.reuse, R145.reuse, -R3 ;  /* 0x000000910c2b7223 */ /* 0x0c0fe20000010803 */
[C---:B------:R-:W-:Y:S01]  /*7380*/  FMUL.FTZ R3, R13.reuse, R156 ;  /* 0x0000009c0d037220 */ /* 0x040fe20000410000 */
[----:B------:R-:W-:Y:S01]  /*7390*/  FMUL.FTZ R145, R13, R145 ;  /* 0x000000910d917220 */ /* 0x000fe20000410000 */
[----:B--2---:R-:W-:Y:S01]  /*73a0*/  @!P1 FADD.FTZ R5, R5, R2 ;  /* 0x0000000205059221 */ /* 0x004fe20000010000 */
[----:B------:R-:W0:Y:S01]  /*73b0*/  SHFL.DOWN PT, R143, R6, 0x8, 0x1f ;  /* 0x09001f00068f7f89 */ /* 0x000e2200000e0000 */
[CC--:B------:R-:W-:Y:S01]  /*73c0*/  FFMA.FTZ R0, R12.reuse, R154.reuse, -R3 ;  /* 0x0000009a0c007223 */ /* 0x0c0fe20000010803 */
[----:B------:R-:W-:Y:S01]  /*73d0*/  FMUL.FTZ R3, R13, R154 ;  /* 0x0000009a0d037220 */ /* 0x000fe20000410000 */
[----:B---3--:R-:W-:Y:S01]  /*73e0*/  @!P1 FADD.FTZ R7, R7, R132 ;  /* 0x0000008407079221 */ /* 0x008fe20000010000 */
[----:B------:R-:W2:Y:S01]  /*73f0*/  SHFL.DOWN PT, R2, R5, 0x8, 0x1f ;  /* 0x09001f0005027f89 */ /* 0x000ea200000e0000 */
[----:B------:R-:W-:Y:S01]  /*7400*/  FMUL.FTZ R127, R127, R0 ;  /* 0x000000007f7f7220 */ /* 0x000fe20000410000 */
[----:B------:R-:W-:Y:S01]  /*7410*/  FFMA.FTZ R0, R12, R156, R3 ;  /* 0x0000009c0c007223 */ /* 0x000fe20000010003 */
[----:B-----5:R-:W-:Y:S01]  /*7420*/  @!P1 FADD.FTZ R4, R4, R141 ;  /* 0x0000008d04049221 */ /* 0x020fe20000010000 */
[----:B------:R-:W3:Y:S01]  /*7430*/  SHFL.DOWN PT, R42, R7, 0x8, 0x1f ;  /* 0x09001f00072a7f89 */ /* 0x000ee200000e0000 */
[----:B------:R-:W-:Y:S01]  /*7440*/  ISETP.GT.AND P1, PT, R106, 0x17, PT ;  /* 0x000000176a00780c */ /* 0x000fe20003f24270 */
[----:B------:R-:W-:Y:S01]  /*7450*/  FMUL.FTZ R128, R128, R43 ;  /* 0x0000002b80807220 */ /* 0x000fe20000410000 */
[----:B------:R-:W-:Y:S01]  /*7460*/  FFMA.FTZ R145, R12, R41, R145 ;  /* 0x000000290c917223 */ /* 0x000fe20000010091 */
[----:B------:R-:W5:Y:S01]  /*7470*/  SHFL.DOWN PT, R141, R4, 0x8, 0x1f ;  /* 0x09001f00048d7f89 */ /* 0x000f6200000e0000 */
[----:B------:R-:W-:Y:S01]  /*7480*/  FMUL.FTZ R3, R13, R149 ;  /* 0x000000950d037220 */ /* 0x000fe20000410000 */
[----:B------:R-:W-:Y:S01]  /*7490*/  FFMA.FTZ R0, R0, R147, R127 ;  /* 0x0000009300007223 */ /* 0x000fe2000001007f */
[----:B------:R-:W-:Y:S01]  /*74a0*/  FFMA.FTZ R128, R145, R138, R128 ;  /* 0x0000008a91807223 */ /* 0x000fe20000010080 */
[----:B------:R-:W-:Y:S01]  /*74b0*/  FADD.FTZ R60, R139, R60 ;  /* 0x0000003c8b3c7221 */ /* 0x000fe20000010000 */
[-C--:B------:R-:W-:Y:S01]  /*74c0*/  FFMA.FTZ R3, R12, R151.reuse, -R3 ;  /* 0x000000970c037223 */ /* 0x080fe20000010803 */
[----:B------:R-:W-:Y:S01]  /*74d0*/  FMUL.FTZ R151, R13, R151 ;  /* 0x000000970d977220 */ /* 0x000fe20000410000 */
[----:B------:R-:W-:Y:S01]  /*74e0*/  FFMA.FTZ R128, R81, R41, R128 ;  /* 0x0000002951807223 */ /* 0x000fe20000010080 */
[----:B------:R-:W-:Y:S01]  /*74f0*/  FFMA.FTZ R43, R83, R156, R0 ;  /* 0x0000009c532b7223 */ /* 0x000fe20000010000 */
[----:B------:R-:W-:Y:S01]  /*7500*/  FMUL.FTZ R41, R126, R3 ;  /* 0x000000037e297220 */ /* 0x000fe20000410000 */
[----:B------:R-:W-:Y:S01]  /*7510*/  FFMA.FTZ R0, R12, R149, R151 ;  /* 0x000000950c007223 */ /* 0x000fe20000010097 */
[----:B------:R-:W-:Y:S01]  /*7520*/  FMUL.FTZ R3, R13, R160 ;  /* 0x000000a00d037220 */ /* 0x000fe20000410000 */
[----:B0-----:R-:W-:Y:S01]  /*7530*/  @!P1 FADD.FTZ R6, R6, R143 ;  /* 0x0000008f06069221 */ /* 0x001fe20000010000 */
[----:B------:R-:W-:Y:S01]  /*7540*/  FADD.FTZ R58, R43, R58 ;  /* 0x0000003a2b3a7221 */ /* 0x000fe20000010000 */
[----:B------:R-:W-:Y:S01]  /*7550*/  FADD.FTZ R59, R128, R59 ;  /* 0x0000003b803b7221 */ /* 0x000fe20000010000 */
[----:B--2---:R-:W-:Y:S01]  /*7560*/  @!P1 FADD.FTZ R5, R5, R2 ;  /* 0x0000000205059221 */ /* 0x004fe20000010000 */
[----:B------:R-:W-:Y:S01]  /*7570*/  FFMA.FTZ R2, R0, R135, R41 ;  /* 0x0000008700027223 */ /* 0x000fe20000010029 */
[CC--:B------:R-:W-:Y:S01]  /*7580*/  FFMA.FTZ R0, R12.reuse, R158.reuse, -R3 ;  /* 0x0000009e0c007223 */ /* 0x0c0fe20000010803 */
[----:B------:R-:W-:Y:S01]  /*7590*/  FMUL.FTZ R3, R13, R158 ;  /* 0x0000009e0d037220 */ /* 0x000fe20000410000 */
[----:B---3--:R-:W-:Y:S01]  /*75a0*/  @!P1 FADD.FTZ R7, R7, R42 ;  /* 0x0000002a07079221 */ /* 0x008fe20000010000 */
[----:B------:R-:W0:Y:S01]  /*75b0*/  SHFL.DOWN PT, R137, R6, 0x10, 0x1f ;  /* 0x0a001f0006897f89 */ /* 0x000e2200000e0000 */
[C---:B------:R-:W-:Y:S01]  /*75c0*/  FMUL.FTZ R41, R13.reuse, R168 ;  /* 0x000000a80d297220 */ /* 0x040fe20000410000 */
[----:B------:R-:W-:Y:S01]  /*75d0*/  FFMA.FTZ R43, R12, R160, R3 ;  /* 0x000000a00c2b7223 */ /* 0x000fe20000010003 */
[----:B-----5:R-:W-:Y:S01]  /*75e0*/  @!P1 FADD.FTZ R4, R4, R141 ;  /* 0x0000008d04049221 */ /* 0x020fe20000010000 */
[----:B------:R-:W2:Y:S01]  /*75f0*/  SHFL.DOWN PT, R42, R5, 0x10, 0x1f ;  /* 0x0a001f00052a7f89 */ /* 0x000ea200000e0000 */
[----:B------:R-:W-:Y:S01]  /*7600*/  FMUL.FTZ R3, R13, R8 ;  /* 0x000000080d037220 */ /* 0x000fe20000410000 */
[----:B------:R-:W-:Y:S01]  /*7610*/  FMUL.FTZ R0, R125, R0 ;  /* 0x000000007d007220 */ /* 0x000fe20000410000 */
[----:B------:R-:W-:Y:S01]  /*7620*/  ISETP.GT.AND P1, PT, R106, 0xf, PT ;  /* 0x0000000f6a00780c */ /* 0x000fe20003f24270 */
[----:B------:R-:W3:Y:S01]  /*7630*/  SHFL.DOWN PT, R126, R7, 0x10, 0x1f ;  /* 0x0a001f00077e7f89 */ /* 0x000ee200000e0000 */
[C---:B------:R-:W-:Y:S01]  /*7640*/  FFMA.FTZ R3, R12.reuse, R130, -R3 ;  /* 0x000000820c037223 */ /* 0x040fe20000010803 */
[----:B------:R-:W-:Y:S01]  /*7650*/  FFMA.FTZ R41, R12, R10, -R41 ;  /* 0x0000000a0c297223 */ /* 0x000fe20000010829 */
[----:B------:R-:W-:Y:S01]  /*7660*/  FFMA.FTZ R0, R43, R40, R0 ;  /* 0x000000282b007223 */ /* 0x000fe20000010000 */
[----:B------:R-:W5:Y:S01]  /*7670*/  SHFL.DOWN PT, R127, R4, 0x10, 0x1f ;  /* 0x0a001f00047f7f89 */ /* 0x000f6200000e0000 */
[----:B------:R-:W-:Y:S01]  /*7680*/  FMUL.FTZ R122, R122, R3 ;  /* 0x000000037a7a7220 */ /* 0x000fe20000410000 */
[C---:B------:R-:W-:Y:S01]  /*7690*/  FMUL.FTZ R3, R13.reuse, R170 ;  /* 0x000000aa0d037220 */ /* 0x040fe20000410000 */
        /* <DEDUP_REMOVED lines=21> */
[----:B-----5:R-:W-:Y:S01]  /*77f0*/  @!P1 FADD.FTZ R4, R4, R127 ;  /* 0x0000007f04049221 */ /* 0x020fe20000010000 */
[----:B------:R-:W-:Y:S01]  /*7800*/  FADD.FTZ R56, R125, R56 ;  /* 0x000000387d387221 */ /* 0x000fe20000010000 */
[----:B------:R-:W-:Y:S01]  /*7810*/  FADD.FTZ R55, R124, R55 ;  /* 0x000000377c377221 */ /* 0x000fe20000010000 */
[----:B------:R-:W-:Y:S01]  /*7820*/  FADD.FTZ R54, R3, R54 ;  /* 0x0000003603367221 */ /* 0x000fe20000010000 */
[----:B------:R-:W-:Y:S01]  /*7830*/  FADD.FTZ R53, R120, R53 ;  /* 0x0000003578357221 */ /* 0x000fe20000010000 */
[----:B------:R0:W-:Y:S01]  /*7840*/  @!P2 STS.128 [UR7+0x1090], R4 ;  /* 0x00109004ff00a988 */ /* 0x0001e20008000c07 */
        /* <DEDUP_REMOVED lines=12> */
.L_x_15844:
[----:B------:R-:W-:Y:S05]  /*7910*/  BSYNC B0 ;  /* 0x0000000000007941 */ /* 0x000fea0003800000 */
.L_x_15843:
[----:B------:R-:W-:Y:S01]  /*7920*/  IADD3 R119, R119, 0x1, RZ ;  /* 0x0000000177777810 */ /* 0x000fe20007ffe0ff */
[----:B------:R-:W-:-:S03]  /*7930*/  UIADD3 UR5, UP0, UR5, 0x1, URZ ;  /* 0x0000000105057890 */ /* 0x000fc6000ff1e03f */
[----:B------:R-:W-:Y:S01]  /*7940*/  ISETP.GE.AND P0, PT, R119, UR26, PT ;  /* 0x0000001a77007c0c */ /* 0x000fe2000bf06270 */
[----:B------:R-:W-:-:S12]  /*7950*/  UIADD3.X UR6, URZ, UR6, URZ, UP0, !UPT ;  /* 0x000000063f067290 */ /* 0x000fd800087fe43f */
[----:B------:R-:W-:Y:S05]  /*7960*/  @!P0 BRA `(.L_x_15845) ;  /* 0xffffffb000008947 */ /* 0x000fea000383ffff */
.L_x_15798:
[----:B------:R-:W-:Y:S01]  /*7970*/  BAR.SYNC.DEFER_BLOCKING 0x0 ;  /* 0x0000000000007b1d */ /* 0x000fe20000010000 */
[----:B------:R-:W-:Y:S02]  /*7980*/  LOP3.LUT R43, R97, 0x1f, R108, 0xf8, !PT ;  /* 0x0000001f612b7812 */ /* 0x000fe400078ef86c */
[----:B0-2---:R-:W-:Y:S02]  /*7990*/  MOV R5, RZ ;  /* 0x000000ff00057202 */ /* 0x005fe40000000f00 */
[----:B------:R-:W-:-:S03]  /*79a0*/  ISETP.GE.AND P0, PT, R43, R9, PT ;  /* 0x000000092b00720c */ /* 0x000fc60003f06270 */
[----:B------:R-:W0:Y:S01]  /*79b0*/  LDC.64 R40, c[0x0][0x388] ;  /* 0x0000e200ff287b82 */ /* 0x000e220000000a00 */
[C---:B------:R-:W-:Y:S02]  /*79c0*/  LOP3.LUT R63, R43.reuse, 0x20, RZ, 0xfc, !PT ;  /* 0x000000202b3f7812 */ /* 0x040fe400078efcff */
[C---:B------:R-:W-:Y:S02]  /*79d0*/  LOP3.LUT R65, R43.reuse, 0x40, RZ, 0xfc, !PT ;  /* 0x000000402b417812 */ /* 0x040fe400078efcff */
[C---:B------:R-:W-:Y:S02]  /*79e0*/  LOP3.LUT R67, R43.reuse, 0x60, RZ, 0xfc, !PT ;  /* 0x000000602b437812 */ /* 0x040fe400078efcff */
[C---:B------:R-:W-:Y:S02]  /*79f0*/  LOP3.LUT R69, R43.reuse, 0x80, RZ, 0xfc, !PT ;  /* 0x000000802b457812 */ /* 0x040fe400078efcff */
[C---:B------:R-:W-:Y:S02]  /*7a00*/  LOP3.LUT R71, R43.reuse, 0xa0, RZ, 0xfc, !PT ;  /* 0x000000a02b477812 */ /* 0x040fe400078efcff */
[----:B------:R-:W-:-:S02]  /*7a10*/  LOP3.LUT R73, R43, 0xc0, RZ, 0xfc, !PT ;  /* 0x000000c02b497812 */ /* 0x000fc400078efcff */
[-C--:B------:R-:W-:Y:S02]  /*7a20*/  ISETP.GE.AND P1, PT, R65, R9.reuse, PT ;  /* 0x000000094100720c */ /* 0x080fe40003f26270 */
[----:B------:R-:W-:Y:S01]  /*7a30*/  LOP3.LUT R75, R43, 0xe0, RZ, 0xfc, !PT ;  /* 0x000000e02b4b7812 */ /* 0x000fe200078efcff */
[----:B------:R-:W2:Y:S01]  /*7a40*/  @!P0 LDG.E R61, desc[UR12][R32.64] ;  /* 0x0000000c203d8981 */ /* 0x000ea2000c1e1900 */
[-C--:B------:R-:W-:Y:S02]  /*7a50*/  ISETP.GE.AND P0, PT, R63, R9.reuse, PT ;  /* 0x000000093f00720c */ /* 0x080fe40003f06270 */
[-C--:B------:R-:W-:Y:S02]  /*7a60*/  ISETP.GE.AND P2, PT, R67, R9.reuse, PT ;  /* 0x000000094300720c */ /* 0x080fe40003f46270 */
[-C--:B------:R-:W-:Y:S02]  /*7a70*/  ISETP.GE.AND P3, PT, R69, R9.reuse, PT ;  /* 0x000000094500720c */ /* 0x080fe40003f66270 */
[----:B------:R-:W-:-:S02]  /*7a80*/  ISETP.GE.AND P4, PT, R71, R9, PT ;  /* 0x000000094700720c */ /* 0x000fc40003f86270 */
[-C--:B------:R-:W-:Y:S02]  /*7a90*/  ISETP.GE.AND P5, PT, R73, R9.reuse, PT ;  /* 0x000000094900720c */ /* 0x080fe40003fa6270 */
[----:B------:R-:W-:Y:S02]  /*7aa0*/  ISETP.GE.AND P6, PT, R75, R9, PT ;  /* 0x000000094b00720c */ /* 0x000fe40003fc6270 */
[----:B------:R-:W-:Y:S01]  /*7ab0*/  MOV R3, RZ ;  /* 0x000000ff00037202 */ /* 0x000fe20000000f00 */
[----:B------:R-:W3:Y:S01]  /*7ac0*/  @!P0 LDG.E R5, desc[UR12][R32.64+0x80] ;  /* 0x0000800c20058981 */ /* 0x000ee2000c1e1900 */
[----:B------:R-:W-:Y:S02]  /*7ad0*/  MOV R11, RZ ;  /* 0x000000ff000b7202 */ /* 0x000fe40000000f00 */
[----:B------:R-:W-:Y:S02]  /*7ae0*/  MOV R7, RZ ;  /* 0x000000ff00077202 */ /* 0x000fe40000000f00 */
[----:B------:R-:W-:Y:S01]  /*7af0*/  MOV R15, RZ ;  /* 0x000000ff000f7202 */ /* 0x000fe20000000f00 */
[----:B------:R-:W5:Y:S01]  /*7b00*/  @!P1 LDG.E R3, desc[UR12][R32.64+0x100] ;  /* 0x0001000c20039981 */ /* 0x000f62000c1e1900 */
[----:B------:R-:W-:-:S02]  /*7b10*/  MOV R13, RZ ;  /* 0x000000ff000d7202 */ /* 0x000fc40000000f00 */
[----:B------:R-:W-:Y:S01]  /*7b20*/  MOV R17, RZ ;  /* 0x000000ff00117202 */ /* 0x000fe20000000f00 */
[----:B------:R-:W4:Y:S04]  /*7b30*/  @!P2 LDG.E R11, desc[UR12][R32.64+0x180] ;  /* 0x0001800c200ba981 */ /* 0x000f28000c1e1900 */
[----:B------:R-:W4:Y:S04]  /*7b40*/  @!P3 LDG.E R7, desc[UR12][R32.64+0x200] ;  /* 0x0002000c2007b981 */ /* 0x000f28000c1e1900 */
[----:B------:R-:W4:Y:S04]  /*7b50*/  @!P4 LDG.E R15, desc[UR12][R32.64+0x280] ;  /* 0x0002800c200fc981 */ /* 0x000f28000c1e1900 */
[----:B------:R-:W4:Y:S04]  /*7b60*/  @!P5 LDG.E R13, desc[UR12][R32.64+0x300] ;  /* 0x0003000c200dd981 */ /* 0x000f28000c1e1900 */
[----:B------:R-:W4:Y:S01]  /*7b70*/  @!P6 LDG.E R17, desc[UR12][R32.64+0x380] ;  /* 0x0003800c2011e981 */ /* 0x000f22000c1e1900 */
[----:B------:R-:W-:-:S02]  /*7b80*/  ISETP.NE.AND P6, PT, R108, RZ, PT ;  /* 0x000000ff6c00720c */ /* 0x000fc40003fc5270 */
[----:B------:R-:W-:Y:S01]  /*7b90*/  SHF.R.S32.HI R20, RZ, 0x1f, R43 ;  /* 0x0000001fff147819 */ /* 0x000fe2000001142b */
[----:B------:R-:W-:Y:S01]  /*7ba0*/  BSSY B0, `(.L_x_15846) ;  /* 0x0000069000007945 */ /* 0x000fe20003800000 */
[----:B--2---:R-:W-:Y:S04]  /*7bb0*/  STS [R94], R61 ;  /* 0x0000003d5e007388 */ /* 0x004fe80000000800 */
[----:B---3--:R-:W-:Y:S04]  /*7bc0*/  STS [R92+0x80], R5 ;  /* 0x000080055c007388 */ /* 0x008fe80000000800 */
[----:B-----5:R-:W-:Y:S04]  /*7bd0*/  STS [R90+0x100], R3 ;  /* 0x000100035a007388 */ /* 0x020fe80000000800 */
[----:B----4-:R-:W-:Y:S04]  /*7be0*/  STS [R88+0x180], R11 ;  /* 0x0001800b58007388 */ /* 0x010fe80000000800 */
[----:B------:R-:W-:Y:S04]  /*7bf0*/  STS [R86+0x200], R7 ;  /* 0x0002000756007388 */ /* 0x000fe80000000800 */
[----:B------:R-:W-:Y:S04]  /*7c00*/  STS [R84+0x280], R15 ;  /* 0x0002800f54007388 */ /* 0x000fe80000000800 */
[----:B------:R-:W-:Y:S04]  /*7c10*/  STS [R82+0x300], R13 ;  /* 0x0003000d52007388 */ /* 0x000fe80000000800 */
[----:B------:R-:W-:Y:S01]  /*7c20*/  STS [R80+0x380], R17 ;  /* 0x0003801150007388 */ /* 0x000fe20000000800 */
[----:B------:R-:W-:-:S03]  /*7c30*/  NOP ;  /* 0x0000000000007918 */ /* 0x000fc60000000000 */
[----:B------:R-:W2:Y:S04]  /*7c40*/  LDS R0, [R78+0x4] ;  /* 0x000004004e007984 */ /* 0x000ea80000000800 */
[----:B------:R-:W3:Y:S04]  /*7c50*/  LDS R2, [R78+0x8] ;  /* 0x000008004e027984 */ /* 0x000ee80000000800 */
[----:B------:R-:W-:Y:S04]  /*7c60*/  LDS R4, [R78+0x14] ;  /* 0x000014004e047984 */ /* 0x000fe80000000800 */
[----:B------:R-:W-:Y:S04]  /*7c70*/  LDS R6, [R78+0x18] ;  /* 0x000018004e067984 */ /* 0x000fe80000000800 */
[----:B------:R-:W-:Y:S04]  /*7c80*/  LDS R8, [R78+0x1c] ;  /* 0x00001c004e087984 */ /* 0x000fe80000000800 */
[----:B------:R-:W-:Y:S01]  /*7c90*/  LDS R10, [R78] ;  /* 0x000000004e0a7984 */ /* 0x000fe20000000800 */
[--C-:B--2---:R-:W-:Y:S01]  /*7ca0*/  FADD.FTZ R0, R0, R111.reuse ;  /* 0x0000006f00007221 */ /* 0x104fe20000010000 */
[----:B---3--:R-:W-:-:S04]  /*7cb0*/  FADD.FTZ R2, R2, R111 ;  /* 0x0000006f02027221 */ /* 0x008fc80000010000 */
[----:B------:R-:W-:Y:S02]  /*7cc0*/  FSETP.GTU.FTZ.AND P0, PT, R0, 20, PT ;  /* 0x41a000000000780b */ /* 0x000fe40003f1c000 */
[----:B------:R-:W-:-:S11]  /*7cd0*/  FSETP.GTU.FTZ.AND P1, PT, R2, 20, PT ;  /* 0x41a000000200780b */ /* 0x000fd60003f3c000 */
[----:B------:R-:W-:Y:S02]  /*7ce0*/  @!P0 FMUL.FTZ R3, R0, -1.4426950216293334961 ;  /* 0xbfb8aa3b00038820 */ /* 0x000fe40000410000 */
[----:B------:R-:W2:Y:S01]  /*7cf0*/  LDS R0, [R78+0xc] ;  /* 0x00000c004e007984 */ /* 0x000ea20000000800 */
[----:B------:R-:W-:-:S03]  /*7d00*/  @!P1 FMUL.FTZ R7, R2, -1.4426950216293334961 ;  /* 0xbfb8aa3b02079820 */ /* 0x000fc60000410000 */
[----:B------:R-:W3:Y:S01]  /*7d10*/  LDS R2, [R78+0x10] ;  /* 0x000010004e027984 */ /* 0x000ee20000000800 */
[----:B------:R-:W-:Y:S06]  /*7d20*/  BAR.SYNC.DEFER_BLOCKING 0x0 ;  /* 0x0000000000007b1d */ /* 0x000fec0000010000 */
[----:B------:R-:W4:Y:S08]  /*7d30*/  @!P0 MUFU.EX2 R3, R3 ;  /* 0x0000000300038308 */ /* 0x000f300000000800 */
[----:B------:R-:W5:Y:S01]  /*7d40*/  @!P1 MUFU.EX2 R7, R7 ;  /* 0x0000000700079308 */ /* 0x000f620000000800 */
[----:B------:R-:W-:Y:S01]  /*7d50*/  STS [R78], R52 ;  /* 0x000000344e007388 */ /* 0x000fe20000000800 */
[----:B----4-:R-:W-:-:S03]  /*7d60*/  @!P0 FADD.FTZ R5, R3, 1 ;  /* 0x3f80000003058421 */ /* 0x010fc60000010000 */
        /* <DEDUP_REMOVED lines=9> */
[----:B-----5:R-:W-:-:S03]  /*7e00*/  @!P1 FADD.FTZ R11, R7, 1 ;  /* 0x3f800000070b9421 */ /* 0x020fc60000010000 */
        /* <DEDUP_REMOVED lines=9> */
[----:B------:R-:W4:Y:S08]  /*7ea0*/  @!P0 MUFU.RCP R5, R5 ;  /* 0x0000000500058308 */ /* 0x000f300000001000 */
[----:B------:R5:W1:Y:S01]  /*7eb0*/  @!P1 MUFU.RCP R12, R11 ;  /* 0x0000000b000c9308 */ /* 0x000a620000001000 */
[--C-:B--2---:R-:W-:Y:S01]  /*7ec0*/  FADD.FTZ R0, R0, R111.reuse ;  /* 0x0000006f00007221 */ /* 0x104fe20000010000 */
[----:B----4-:R-:W-:Y:S01]  /*7ed0*/  @!P0 FMUL.FTZ R54, R54, R5 ;  /* 0x0000000536368220 */ /* 0x010fe20000410000 */
[--C-:B---3--:R-:W-:Y:S01]  /*7ee0*/  FADD.FTZ R5, R2, R111.reuse ;  /* 0x0000006f02057221 */ /* 0x108fe20000010000 */
[--C-:B-----5:R-:W-:Y:S01]  /*7ef0*/  FADD.FTZ R11, R4, R111.reuse ;  /* 0x0000006f040b7221 */ /* 0x120fe20000010000 */
[----:B------:R-:W2:Y:S01]  /*7f00*/  LDS R14, [UR7+0x420] ;  /* 0x00042007ff0e7984 */ /* 0x000ea20008000800 */
[----:B-1----:R-:W-:Y:S01]  /*7f10*/  @!P1 FMUL.FTZ R55, R55, R12 ;  /* 0x0000000c37379220 */ /* 0x002fe20000410000 */
[----:B------:R-:W-:Y:S01]  /*7f20*/  FADD.FTZ R12, R6, R111 ;  /* 0x0000006f060c7221 */ /* 0x000fe20000010000 */
[----:B------:R-:W-:-:S02]  /*7f30*/  FSETP.GTU.FTZ.AND P1, PT, R5, 20, PT ;  /* 0x41a000000500780b */ /* 0x000fc40003f3c000 */
[----:B------:R-:W-:Y:S02]  /*7f40*/  FSETP.GTU.FTZ.AND P0, PT, R0, 20, PT ;  /* 0x41a000000000780b */ /* 0x000fe40003f1c000 */
[----:B------:R-:W-:Y:S02]  /*7f50*/  FSETP.GTU.FTZ.AND P3, PT, R12, 20, PT ;  /* 0x41a000000c00780b */ /* 0x000fe40003f7c000 */
[----:B------:R-:W-:Y:S01]  /*7f60*/  FSETP.GTU.FTZ.AND P2, PT, R11, 20, PT ;  /* 0x41a000000b00780b */ /* 0x000fe20003f5c000 */
[----:B------:R-:W-:Y:S01]  /*7f70*/  FADD.FTZ R7, R10, R111 ;  /* 0x0000006f0a077221 */ /* 0x000fe20000010000 */
[----:B------:R-:W-:-:S05]  /*7f80*/  IADD3 R2, P4, R43, R95, RZ ;  /* 0x0000005f2b027210 */ /* 0x000fca0007f9e0ff */
[----:B------:R-:W-:Y:S02]  /*7f90*/  @!P1 FMUL.FTZ R5, R5, -1.4426950216293334961 ;  /* 0xbfb8aa3b05059820 */ /* 0x000fe40000410000 */
[----:B------:R-:W-:Y:S02]  /*7fa0*/  @!P0 FMUL.FTZ R0, R0, -1.4426950216293334961 ;  /* 0xbfb8aa3b00008820 */ /* 0x000fe40000410000 */
[----:B------:R-:W-:Y:S02]  /*7fb0*/  @!P3 FMUL.FTZ R10, R12, -1.4426950216293334961 ;  /* 0xbfb8aa3b0c0ab820 */ /* 0x000fe40000410000 */
[----:B------:R-:W-:Y:S01]  /*7fc0*/  @!P2 FMUL.FTZ R6, R11, -1.4426950216293334961 ;  /* 0xbfb8aa3b0b06a820 */ /* 0x000fe20000410000 */
[----:B------:R-:W-:Y:S01]  /*7fd0*/  FADD.FTZ R16, R8, R111 ;  /* 0x0000006f08107221 */ /* 0x000fe20000010000 */
[----:B------:R1:W3:Y:S01]  /*7fe0*/  @!P0 MUFU.EX2 R4, R0 ;  /* 0x0000000000048308 */ /* 0x0002e20000000800 */
[----:B------:R-:W-:Y:S02]  /*7ff0*/  FSETP.GTU.FTZ.AND P5, PT, R7, 20, PT ;  /* 0x41a000000700780b */ /* 0x000fe40003fbc000 */
[----:B------:R-:W-:-:S05]  /*8000*/  LEA.HI.X.SX32 R3, R95, R20, 0x1, P4 ;  /* 0x000000145f037211 */ /* 0x000fca00020f0eff */
[----:B------:R-:W4:Y:S01]  /*8010*/  @!P1 MUFU.EX2 R5, R5 ;  /* 0x0000000500059308 */ /* 0x000f220000000800 */
[----:B------:R-:W-:-:S07]  /*8020*/  FSETP.GTU.FTZ.AND P4, PT, R16, 20, PT ;  /* 0x41a000001000780b */ /* 0x000fce0003f9c000 */
[----:B------:R3:W5:Y:S08]  /*8030*/  @!P2 MUFU.EX2 R8, R6 ;  /* 0x000000060008a308 */ /* 0x0007700000000800 */
[----:B------:R-:W0:Y:S01]  /*8040*/  @!P3 MUFU.EX2 R10, R10 ;  /* 0x0000000a000ab308 */ /* 0x000e220000000800 */
[----:B-1----:R-:W-:Y:S01]  /*8050*/  P2R R0, PR, RZ, 0x40 ;  /* 0x00000040ff007803 */ /* 0x002fe20000000000 */
[----:B------:R-:W-:Y:S01]  /*8060*/  @!P5 FMUL.FTZ R0, R7, -1.4426950216293334961 ;  /* 0xbfb8aa3b0700d820 */ /* 0x000fe20000410000 */
[----:B------:R-:W-:Y:S01]  /*8070*/  @!P4 FMUL.FTZ R11, R16, -1.4426950216293334961 ;  /* 0xbfb8aa3b100bc820 */ /* 0x000fe20000410000 */
[----:B---3--:R-:W-:Y:S01]  /*8080*/  @!P0 FADD.FTZ R6, R4, 1 ;  /* 0x3f80000004068421 */ /* 0x008fe20000010000 */
[----:B----4-:R-:W-:Y:S01]  /*8090*/  @!P1 FADD.FTZ R7, R5, 1 ;  /* 0x3f80000005079421 */ /* 0x010fe20000010000 */
[----:B--2---:R-:W-:Y:S01]  /*80a0*/  ISETP.GE.AND P6, PT, R43, R14, PT ;  /* 0x0000000e2b00720c */ /* 0x004fe20003fc6270 */
[----:B-----5:R-:W-:Y:S01]  /*80b0*/  @!P2 FADD.FTZ R8, R8, 1 ;  /* 0x3f8000000808a421 */ /* 0x020fe20000010000 */
[----:B------:R1:W2:Y:S01]  /*80c0*/  @!P4 MUFU.EX2 R12, R11 ;  /* 0x0000000b000cc308 */ /* 0x0002a20000000800 */
[----:B0-----:R-:W-:-:S02]  /*80d0*/  IMAD R4, R40, UR15, RZ ;  /* 0x0000000f28047c24 */ /* 0x001fc4000f8e02ff */
[----:B------:R-:W-:-:S05]  /*80e0*/  @!P3 FADD.FTZ R10, R10, 1 ;  /* 0x3f8000000a0ab421 */ /* 0x000fca0000010000 */
[----:B------:R-:W0:Y:S01]  /*80f0*/  @!P5 MUFU.EX2 R0, R0 ;  /* 0x000000000000d308 */ /* 0x000e220000000800 */
[----:B------:R-:W-:-:S07]  /*8100*/  IMAD R41, R41, UR14, R4 ;  /* 0x0000000e29297c24 */ /* 0x000fce000f8e0204 */
[----:B------:R1:W3:Y:S01]  /*8110*/  @!P0 MUFU.RCP R29, R6 ;  /* 0x00000006001d8308 */ /* 0x0002e20000001000 */
[----:B------:R-:W-:-:S07]  /*8120*/  IMAD.WIDE.U32 R4, R40, UR14, RZ ;  /* 0x0000000e28047c25 */ /* 0x000fce000f8e00ff */
[----:B------:R1:W4:Y:S08]  /*8130*/  @!P1 MUFU.RCP R16, R7 ;  /* 0x0000000700109308 */ /* 0x0003300000001000 */
[----:B------:R1:W0:Y:S08]  /*8140*/  @!P2 MUFU.RCP R31, R8 ;  /* 0x00000008001fa308 */ /* 0x0002300000001000 */
[----:B------:R1:W0:Y:S01]  /*8150*/  @!P3 MUFU.RCP R18, R10 ;  /* 0x0000000a0012b308 */ /* 0x0002220000001000 */
[----:B------:R-:W-:Y:S01]  /*8160*/  IADD3 R33, R5, R41, RZ ;  /* 0x0000002905217210 */ /* 0x000fe20007ffe0ff */
[----:B--234-:R-:W-:Y:S06]  /*8170*/  @P6 BRA `(.L_x_15847) ;  /* 0x00000000002c6947 */ /* 0x01cfec0003800000 */
[----:B-1----:R-:W-:Y:S01]  /*8180*/  IMAD.WIDE.U32 R6, R40, UR14, R2 ;  /* 0x0000000e28067c25 */ /* 0x002fe2000f8e0002 */
        /* <DEDUP_REMOVED lines=10> */
.L_x_15847:
[----:B------:R-:W-:Y:S05]  /*8230*/  BSYNC B0 ;  /* 0x0000000000007941 */ /* 0x000fea0003800000 */
.L_x_15846:
[----:B------:R-:W-:Y:S01]  /*8240*/  IADD3 R123, -R123, UR4, RZ ;  /* 0x000000047b7b7c10 */ /* 0x000fe2000fffe1ff */
[----:B------:R-:W-:Y:S01]  /*8250*/  ULDC.64 UR8, c[0x0][0x390] ;  /* 0x0000e40000087ab9 */ /* 0x000fe20000000a00 */
[----:B------:R-:W-:Y:S01]  /*8260*/  MOV R5, R33 ;  /* 0x0000002100057202 */ /* 0x000fe20000000f00 */
[----:B-1----:R-:W-:Y:S02]  /*8270*/  IMAD R6, R116, UR8, RZ ;  /* 0x0000000874067c24 */ /* 0x002fe4000f8e02ff */
[----:B0-----:R-:W-:Y:S01]  /*8280*/  @!P5 FADD.FTZ R0, R0, 1 ;  /* 0x3f8000000000d421 */ /* 0x001fe20000010000 */
[----:B------:R-:W-:Y:S02]  /*8290*/  IMAD R33, R123, -0x100, RZ ;  /* 0xffffff007b217824 */ /* 0x000fe400078e02ff */
[----:B------:R-:W-:Y:S01]  /*82a0*/  @!P4 FADD.FTZ R12, R12, 1 ;  /* 0x3f8000000c0cc421 */ /* 0x000fe20000010000 */
[----:B------:R-:W-:-:S04]  /*82b0*/  IMAD.WIDE.U32 R4, R113, UR8, R4 ;  /* 0x0000000871047c25 */ /* 0x000fc8000f8e0004 */
[----:B------:R-:W-:Y:S01]  /*82c0*/  @!P0 FMUL.FTZ R56, R56, R29 ;  /* 0x0000001d38388220 */ /* 0x000fe20000410000 */
[----:B------:R-:W-:Y:S01]  /*82d0*/  @!P1 FMUL.FTZ R57, R57, R16 ;  /* 0x0000001039399220 */ /* 0x000fe20000410000 */
[----:B------:R-:W-:Y:S01]  /*82e0*/  SHF.R.S32.HI R29, RZ, 0x1f, R33 ;  /* 0x0000001fff1d7819 */ /* 0x000fe20000011421 */
[----:B------:R-:W-:Y:S01]  /*82f0*/  IMAD R8, R113, UR9, R6 ;  /* 0x0000000971087c24 */ /* 0x000fe2000f8e0206 */
[----:B------:R-:W-:Y:S01]  /*8300*/  IADD3 R6, P0, R33, R4, RZ ;  /* 0x0000000421067210 */ /* 0x000fe20007f1e0ff */
[----:B------:R-:W0:Y:S01]  /*8310*/  @!P4 MUFU.RCP R7, R12 ;  /* 0x0000000c0007c308 */ /* 0x000e220000001000 */
[----:B------:R-:W-:Y:S01]  /*8320*/  ULDC.64 UR8, c[0x0][0x3e0] ;  /* 0x0000f80000087ab9 */ /* 0x000fe20000000a00 */
[----:B------:R-:W-:Y:S01]  /*8330*/  @!P2 FMUL.FTZ R58, R58, R31 ;  /* 0x0000001f3a3aa220 */ /* 0x000fe20000410000 */
[----:B--2---:R-:W-:Y:S01]  /*8340*/  LEA R11, P1, R43, UR8, 0x2 ;  /* 0x000000082b0b7c11 */ /* 0x004fe2000f8210ff */
[----:B------:R-:W-:Y:S01]  /*8350*/  @!P3 FMUL.FTZ R59, R59, R18 ;  /* 0x000000123b3bb220 */ /* 0x000fe20000410000 */
[----:B------:R-:W-:Y:S01]  /*8360*/  IADD3.X R5, R29, R8, R5, P0, !PT ;  /* 0x000000081d057210 */ /* 0x000fe200007fe405 */
[----:B------:R-:W-:Y:S01]  /*8370*/  BSSY B0, `(.L_x_15848) ;  /* 0x0000047000007945 */ /* 0x000fe20003800000 */
[----:B------:R-:W-:Y:S01]  /*8380*/  ISETP.GE.AND P0, PT, R65, R14, PT ;  /* 0x0000000e4100720c */ /* 0x000fe20003f06270 */
[----:B------:R-:W1:Y:S01]  /*8390*/  @!P5 MUFU.RCP R0, R0 ;  /* 0x000000000000d308 */ /* 0x000e620000001000 */
[----:B------:R-:W-:-:S02]  /*83a0*/  LEA.HI.X R8, R43, UR9, R20, 0x2, P1 ;  /* 0x000000092b087c11 */ /* 0x000fc400088f1414 */
[C---:B------:R-:W-:Y:S02]  /*83b0*/  LEA R4, P1, R6.reuse, R11, 0x2 ;  /* 0x0000000b06047211 */ /* 0x040fe400078210ff */
[----:B------:R-:W-:Y:S02]  /*83c0*/  ISETP.GE.AND P2, PT, R69, R14, PT ;  /* 0x0000000e4500720c */ /* 0x000fe40003f46270 */
[----:B------:R-:W-:Y:S01]  /*83d0*/  LEA.HI.X R5, R6, R8, R5, 0x2, P1 ;  /* 0x0000000806057211 */ /* 0x000fe200008f1405 */
[----:B0-----:R-:W-:Y:S01]  /*83e0*/  @!P4 FMUL.FTZ R60, R60, R7 ;  /* 0x000000073c3cc220 */ /* 0x001fe20000410000 */
[-C--:B------:R-:W-:Y:S01]  /*83f0*/  ISETP.GE.AND P1, PT, R67, R14.reuse, PT ;  /* 0x0000000e4300720c */ /* 0x080fe20003f26270 */
[----:B------:R-:W0:Y:S02]  /*8400*/  LDC.64 R6, c[0x0][0x3a8] ;  /* 0x0000ea00ff067b82 */ /* 0x000e240000000a00 */
[----:B------:R-:W-:Y:S01]  /*8410*/  @!P0 STG.E desc[UR12][R4.64+-0x300], R17 ;  /* 0xfffd001104008986 */ /* 0x000fe2000c10190c */
[----:B------:R-:W-:-:S02]  /*8420*/  ISETP.GE.AND P3, PT, R71, R14, PT ;  /* 0x0000000e4700720c */ /* 0x000fc40003f66270 */
[----:B------:R-:W-:Y:S01]  /*8430*/  ISETP.GE.AND P4, PT, R73, R14, PT ;  /* 0x0000000e4900720c */ /* 0x000fe20003f86270 */
[----:B-1----:R-:W-:Y:S01]  /*8440*/  @!P5 FMUL.FTZ R53, R53, R0 ;  /* 0x000000003535d220 */ /* 0x002fe20000410000 */
[-C--:B------:R-:W-:Y:S01]  /*8450*/  ISETP.GE.AND P0, PT, R63, R14.reuse, PT ;  /* 0x0000000e3f00720c */ /* 0x080fe20003f06270 */
[----:B------:R-:W-:Y:S01]  /*8460*/  @!P2 STG.E desc[UR12][R4.64+-0x200], R21 ;  /* 0xfffe00150400a986 */ /* 0x000fe2000c10190c */
[----:B------:R-:W-:Y:S02]  /*8470*/  ISETP.GE.AND P5, PT, R75, R14, PT ;  /* 0x0000000e4b00720c */ /* 0x000fe40003fa6270 */
[----:B------:R-:W-:Y:S01]  /*8480*/  ISETP.NE.AND P6, PT, R108, RZ, PT ;  /* 0x000000ff6c00720c */ /* 0x000fe20003fc5270 */
[----:B------:R-:W-:Y:S01]  /*8490*/  @!P1 STG.E desc[UR12][R4.64+-0x280], R19 ;  /* 0xfffd801304009986 */ /* 0x000fe2000c10190c */
[----:B------:R-:W-:-:S03]  /*84a0*/  IADD3 R8, P1, R43, -0xe0, RZ ;  /* 0xffffff202b087810 */ /* 0x000fc60007f3e0ff */
[----:B------:R-:W-:Y:S04]  /*84b0*/  @!P3 STG.E desc[UR12][R4.64+-0x180], R23 ;  /* 0xfffe80170400b986 */ /* 0x000fe8000c10190c */
[----:B------:R-:W-:Y:S04]  /*84c0*/  @!P4 STG.E desc[UR12][R4.64+-0x100], R25 ;  /* 0xffff00190400c986 */ /* 0x000fe8000c10190c */
[----:B------:R-:W-:Y:S04]  /*84d0*/  @!P0 STG.E desc[UR12][R4.64+-0x380], R15 ;  /* 0xfffc800f04008986 */ /* 0x000fe8000c10190c */
        /* <DEDUP_REMOVED lines=48> */
.L_x_15849:
[----:B------:R-:W-:Y:S05]  /*87e0*/  BSYNC B0 ;  /* 0x0000000000007941 */ /* 0x000fea0003800000 */
.L_x_15848:
[----:B------:R-:W-:Y:S01]  /*87f0*/  MOV R2, R4 ;  /* 0x0000000400027202 */ /* 0x000fe20000000f00 */
[----:B------:R-:W-:Y:S01]  /*8800*/  ULDC.64 UR6, c[0x0][0x3b0] ;  /* 0x0000ec0000067ab9 */ /* 0x000fe20000000a00 */
[----:B------:R-:W-:Y:S01]  /*8810*/  MOV R3, R27 ;  /* 0x0000001b00037202 */ /* 0x000fe20000000f00 */
[----:B------:R-:W-:Y:S01]  /*8820*/  IMAD R4, R116, UR6, RZ ;  /* 0x0000000674047c24 */ /* 0x000fe2000f8e02ff */
[----:B------:R-:W-:Y:S01]  /*8830*/  ULDC.64 UR8, c[0x0][0x3f0] ;  /* 0x0000fc0000087ab9 */ /* 0x000fe20000000a00 */
[-C--:B------:R-:W-:Y:S01]  /*8840*/  ISETP.GE.AND P5, PT, R73, R0.reuse, PT ;  /* 0x000000004900720c */ /* 0x080fe20003fa6270 */
[----:B------:R-:W-:Y:S01]  /*8850*/  UIADD3 UR4, UR4, 0x1, URZ ;  /* 0x0000000104047890 */ /* 0x000fe2000fffe03f */
        /* <DEDUP_REMOVED lines=31> */
.L_x_15781:
        /* <DEDUP_REMOVED lines=26> */
.L_x_15852:
[----:B------:R-:W-:Y:S05]  /*8bf0*/  BSYNC B0 ;  /* 0x0000000000007941 */ /* 0x000fea0003800000 */
.L_x_15851:
        /* <DEDUP_REMOVED lines=20> */
[----:B-1----:R-:W0:Y:S02]  /*8d40*/  SHFL.DOWN P0, R7, R2, 0x10, 0x1f ;  /* 0x0a001f0002077f89 */ /* 0x002e240000000000 */
        /* <DEDUP_REMOVED lines=8> */
.L_x_15854:
[----:B0-----:R-:W0:Y:S02]  /*8dd0*/  S2R R15, SR_TID.X ;  /* 0x00000000000f7919 */ /* 0x001e240000002100 */
.L_x_15855:
[----:B------:R-:W-:Y:S05]  /*8de0*/  BSYNC B0 ;  /* 0x0000000000007941 */ /* 0x000fea0003800000 */
.L_x_15853:
        /* <DEDUP_REMOVED lines=10> */
[C---:B-123--:R-:W-:Y:S01]  /*8e90*/  IMAD.WIDE.U32 R6, R113.reuse, UR6, RZ ;  /* 0x0000000671067c25 */ /* 0x04efe2000f8e00ff */
        /* <DEDUP_REMOVED lines=9> */
[----:B0-----:R-:W-:-:S03]  /*8f30*/  ULEA UR4, UR5, UR4, 0x18 ;  /* 0x0000000405047291 */ /* 0x001fc6000f8ec03f */
[----:B------:R-:W-:-:S09]  /*8f40*/  ULDC UR5, c[0x0][0x0] ;  /* 0x0000000000057ab9 */ /* 0x000fd20000000800 */
.L_x_15857:
[C---:B------:R-:W-:Y:S02]  /*8f50*/  LEA R0, R15.reuse, UR4, 0x3 ;  /* 0x000000040f007c11 */ /* 0x040fe4000f8e18ff */
[----:B------:R-:W-:Y:S02]  /*8f60*/  SHF.R.S32.HI R10, RZ, 0x1f, R15 ;  /* 0x0000001fff0a7819 */ /* 0x000fe4000001140f */
[----:B0-----:R-:W-:Y:S01]  /*8f70*/  MOV R2, R8 ;  /* 0x0000000800027202 */ /* 0x001fe20000000f00 */
[----:B------:R-:W0:Y:S01]  /*8f80*/  LDS.64 R16, [R0+0x35d0] ;  /* 0x0035d00000107984 */ /* 0x000e220000000a00 */
[----:B------:R-:W-:Y:S01]  /*8f90*/  MOV R3, R21 ;  /* 0x0000001500037202 */ /* 0x000fe20000000f00 */
[C---:B------:R-:W-:Y:S01]  /*8fa0*/  IMAD R14, R10.reuse, UR6, RZ ;  /* 0x000000060a0e7c24 */ /* 0x040fe2000f8e02ff */
[----:B------:R-:W-:Y:S01]  /*8fb0*/  MOV R4, R6 ;  /* 0x0000000600047202 */ /* 0x000fe20000000f00 */
[----:B------:R-:W1:Y:S01]  /*8fc0*/  LDS.64 R18, [R0+0x3dd0] ;  /* 0x003dd00000127984 */ /* 0x000e620000000a00 */
        /* <DEDUP_REMOVED lines=16> */
[----:B-1----:R0:W-:Y:S04]  /*90d0*/  REDG.E.ADD.F32.FTZ.RN.STRONG.GPU desc[UR12][R4.64], R18 ;  /* 0x00000012040079a6 */ /* 0x0021e8000c10f38c */
[----:B------:R0:W-:Y:S01]  /*90e0*/  REDG.E.ADD.F32.FTZ.RN.STRONG.GPU desc[UR12][R4.64+0x4], R19 ;  /* 0x00000413040079a6 */ /* 0x0001e2000c10f38c */
[----:B------:R-:W-:Y:S05]  /*90f0*/  @!P0 BRA `(.L_x_15857) ;  /* 0xfffffffc00948947 */ /* 0x000fea000383ffff */
[----:B------:R-:W-:Y:S05]  /*9100*/  BSYNC B0 ;  /* 0x0000000000007941 */ /* 0x000fea0003800000 */
.L_x_15856:
[----:B------:R-:W-:Y:S05]  /*9110*/  EXIT ;  /* 0x000000000000794d */ /* 0x000fea0003800000 */
.L_x_15858:
        /* <DEDUP_REMOVED lines=14> */
.L_x_19003:


//--------------------- .text._Z25selective_scan_bwd_kernelI32Selective_Scan_bwd_kernel_traitsILi32ELi8ELb0ELb0ELb1ELb1ELb1EfN3c107complexIfEEEEv12SSMParamsBwd --------------------------
	.section	.text._Z25selective_scan_bwd_kernelI32Selective_Scan_bwd_kernel_traitsILi32ELi8ELb0ELb0ELb1ELb1ELb1EfN3c107complexIfEEEEv12SSMParamsBwd,"ax",@progbits
	.align	128
        .global         _Z25selective_scan_bwd_kernelI32Selective_Scan_bwd_kernel_traitsILi32ELi8ELb0ELb0ELb1ELb1ELb1EfN3c107complexIfEEEEv12SSMParamsBwd
        .type           _Z25selective_scan_bwd_kernelI32Selective_Scan_bwd_kernel_traitsILi32ELi8ELb0ELb0ELb1ELb1ELb1EfN3c107complexIfEEEEv12SSMParamsBwd,@function
        .size           _Z25selective_scan_bwd_kernelI32Selective_Scan_bwd_kernel_traitsILi32ELi8ELb0ELb0ELb1ELb1ELb1EfN3c107complexIfEEEEv12SSMParamsBwd,(.L_x_19004 - _Z25selective_scan_bwd_kernelI32Selective_Scan_bwd_kernel_traitsILi32ELi8ELb0ELb0ELb1ELb1ELb1EfN3c107complexIfEEEEv12SSMParamsBwd)
        .other          _Z25selective_scan_bwd_kernelI32Selective_Scan_bwd_kernel_traitsILi32ELi8ELb0ELb0ELb1ELb1ELb1EfN3c107complexIfEEEEv12SSMParamsBwd,@"STO_CUDA_ENTRY STV_DEFAULT"
_Z25selective_scan_bwd_kernelI32Selective_Scan_bwd_kernel_traitsILi32ELi8ELb0ELb0ELb1ELb1ELb1EfN3c107complexIfEEEEv12SSMParamsBwd:
.text._Z25selective_scan_bwd_kernelI32Selective_Scan_bwd_kernel_traitsILi32ELi8ELb0ELb0ELb1ELb1ELb1EfN3c107complexIfEEEEv12SSMParamsBwd:
        /* <DEDUP_REMOVED lines=111> */
[----:B------:R-:W-:Y:S02]  /*06f0*/  LEA R9, R21, 0xfffffe00, 0x9 ;  /* 0xfffffe0015097811 */ /* 0x000fe400078e48ff */
[----:B------:R-:W-:Y:S02]  /*0700*/  CS2R R38, SRZ ;  /* 0x0000000000267805 */ /* 0x000fe4000001ff00 */
[----:B0-----:R-:W-:Y:S01]  /*0710*/  LEA R85, P4, R82, R22, 0x2 ;  /* 0x0000001652557211 */ /* 0x001fe200078810ff */
        /* <DEDUP_REMOVED lines=29> */
.L_x_15933:
[----:B0-----:R-:W0:Y:S01]  /*08f0*/  LDC R95, c[0x0][0x224] ;  /* 0x00008900ff5f7b82 */ /* 0x001e220000000800 */
[----:B------:R-:W-:Y:S01]  /*0900*/  ULDC UR5, c[0x0][0x218] ;  /* 0x0000860000057ab9 */ /* 0x000fe20000000800 */
[C---:B------:R-:W-:Y:S01]  /*0910*/  LOP3.LUT R12, R74.reuse, 0x20, RZ, 0xfc, !PT ;  /* 0x000000204a0c7812 */ /* 0x040fe200078efcff */
[----:B------:R-:W-:Y:S01]  /*0920*/  HFMA2.MMA R16, -RZ, RZ, 0, 0 ;  /* 0x00000000ff107435 */ /* 0x000fe200000001ff */
[C---:B------:R-:W-:Y:S02]  /*0930*/  LOP3.LUT R0, R74.reuse, 0x40, RZ, 0xfc, !PT ;  /* 0x000000404a007812 */ /* 0x040fe400078efcff */
[----:B------:R-:W-:Y:S02]  /*0940*/  LEA R14, P3, R74, R85, 0x2 ;  /* 0x000000554a0e7211 */ /* 0x000fe400078610ff */
[----:B-1----:R-:W-:Y:S02]  /*0950*/  MOV R3, RZ ;  /* 0x000000ff00037202 */ /* 0x002fe40000000f00 */
        /* <DEDUP_REMOVED lines=24> */
[----:B------:R-:W0:Y:S01]  /*0ae0*/  LDC.64 R26, c[0x0][0x2a0] ;  /* 0x0000a800ff1a7b82 */ /* 0x000e220000000a00 */
[----:B------:R-:W-:-:S02]  /*0af0*/  ISETP.GE.AND P1, PT, R12, R9, PT ;  /* 0x000000090c00720c */ /* 0x000fc40003f26270 */
        /* <DEDUP_REMOVED lines=14> */
[----:B------:R-:W0:Y:S01]  /*0be0*/  S2UR UR5, SR_CgaCtaId ;  /* 0x00000000000579c3 */ /* 0x000e220000008800 */
[----:B------:R-:W-:-:S02]  /*0bf0*/  LEA.HI.SX32 R13, R13, R84, 0x1b ;  /* 0x000000540d0d7211 */ /* 0x000fc400078fdaff */
[----:B------:R-:W-:Y:S02]  /*0c00*/  LEA.HI.SX32 R17, R17, R84, 0x1b ;  /* 0x0000005411117211 */ /* 0x000fe400078fdaff */
[----:B-1----:R-:W-:Y:S01]  /*0c10*/  IADD3 R15, R84, 0x80, RZ ;  /* 0x00000080540f7810 */ /* 0x002fe20007ffe0ff */
[----:B0-----:R-:W-:-:S06]  /*0c20*/  ULEA UR7, UR5, UR7, 0x18 ;  /* 0x0000000705077291 */ /* 0x001fcc000f8ec03f */
        /* <DEDUP_REMOVED lines=16> */
[C---:B------:R-:W-:Y:S02]  /*0d30*/  LEA R34, P0, R74.reuse, R83, 0x2 ;  /* 0x000000534a227211 */ /* 0x040fe400078010ff */
[----:B------:R-:W-:-:S02]  /*0d40*/  LEA R14, P1, R74, R81, 0x2 ;  /* 0x000000514a0e7211 */ /* 0x000fc400078210ff */
[C-C-:B------:R-:W-:Y:S02]  /*0d50*/  LEA.HI.X R35, R74.reuse, R80, R75.reuse, 0x2, P0 ;  /* 0x000000504a237211 */ /* 0x140fe400000f144b */
[----:B------:R-:W-:Y:S02]  /*0d60*/  LEA.HI.X R15, R74, R78, R75, 0x2, P1 ;  /* 0x0000004e4a0f7211 */ /* 0x000fe400008f144b */
[-C--:B------:R-:W-:Y:S02]  /*0d70*/  ISETP.GE.AND P0, PT, R12, R9.reuse, PT ;  /* 0x000000090c00720c */ /* 0x080fe40003f06270 */
[-C--:B------:R-:W-:Y:S02]  /*0d80*/  ISETP.GE.AND P1, PT, R0, R9.reuse, PT ;  /* 0x000000090000720c */ /* 0x080fe40003f26270 */
[-C--:B------:R-:W-:Y:S02]  /*0d90*/  ISETP.GE.AND P2, PT, R2, R9.reuse, PT ;  /* 0x000000090200720c */ /* 0x080fe40003f46270 */
[----:B------:R-:W-:-:S02]  /*0da0*/  ISETP.GE.AND P3, PT, R4, R9, PT ;  /* 0x000000090400720c */ /* 0x000fc40003f66270 */
[-C--:B------:R-:W-:Y:S02]  /*0db0*/  ISETP.GE.AND P4, PT, R6, R9.reuse, PT ;  /* 0x000000090600720c */ /* 0x080fe40003f86270 */
[----:B------:R-:W-:Y:S02]  /*0dc0*/  ISETP.GE.AND P5, PT, R8, R9, PT ;  /* 0x000000090800720c */ /* 0x000fe40003fa6270 */
[----:B------:R-:W-:Y:S01]  /*0dd0*/  MOV R13, RZ ;  /* 0x000000ff000d7202 */ /* 0x000fe20000000f00 */
[----:B--2---:R-:W-:Y:S04]  /*0de0*/  STS [R72], R3 ;  /* 0x0000000348007388 */ /* 0x004fe80000000800 */
[----:B---3--:R-:W-:Y:S04]  /*0df0*/  STS [R71+0x80], R16 ;  /* 0x0000801047007388 */ /* 0x008fe80000000800 */
[----:B----4-:R0:W-:Y:S02]  /*0e00*/  STS [R70+0x100], R5 ;  /* 0x0001000546007388 */ /* 0x0101e40000000800 */
[----:B0-----:R-:W-:-:S02]  /*0e10*/  SHF.L.U32 R5, R84, 0x3, RZ ;  /* 0x0000000354057819 */ /* 0x001fc400000006ff */
[----:B------:R0:W-:Y:S02]  /*0e20*/  STS [R69+0x180], R18 ;  /* 0x0001801245007388 */ /* 0x0001e40000000800 */
[----:B------:R-:W-:Y:S02]  /*0e30*/  LEA.HI.SX32 R64, R5, R5, 0x1b ;  /* 0x0000000505407211 */ /* 0x000fe400078fdaff */
[----:B------:R1:W-:Y:S02]  /*0e40*/  STS [R68+0x200], R7 ;  /* 0x0002000744007388 */ /* 0x0003e40000000800 */
[----:B------:R-:W-:Y:S02]  /*0e50*/  LEA R64, R64, UR7, 0x2 ;  /* 0x0000000740407c11 */ /* 0x000fe4000f8e10ff */
        /* <DEDUP_REMOVED lines=14> */
[----:B------:R-:W-:-:S02]  /*0f40*/  HFMA2.MMA R16, -RZ, RZ, 0, 0 ;  /* 0x00000000ff107435 */ /* 0x000fc400000001ff */
[----:B0-----:R-:W-:Y:S01]  /*0f50*/  HFMA2.MMA R18, -RZ, RZ, 0, 0 ;  /* 0x00000000ff127435 */ /* 0x001fe200000001ff */
[----:B-1----:R-:W-:Y:S01]  /*0f60*/  MOV R7, RZ ;  /* 0x000000ff00077202 */ /* 0x002fe20000000f00 */
[----:B--2---:R-:W-:Y:S01]  /*0f70*/  HFMA2.MMA R20, -RZ, RZ, 0, 0 ;  /* 0x00000000ff147435 */ /* 0x004fe200000001ff */
[----:B------:R-:W-:Y:S01]  /*0f80*/  MOV R5, RZ ;  /* 0x000000ff00057202 */ /* 0x000fe20000000f00 */
[----:B------:R-:W2:Y:S01]  /*0f90*/  @!P6 LDG.E R3, desc[UR12][R34.64] ;  /* 0x0000000c2203e981 */ /* 0x000ea2000c1e1900 */
[----:B------:R-:W-:-:S03]  /*0fa0*/  ISETP.GE.AND P6, PT, R10, R9, PT ;  /* 0x000000090a00720c */ /* 0x000fc60003fc6270 */
[----:B------:R-:W2:Y:S04]  /*0fb0*/  @!P0 LDG.E R16, desc[UR12][R34.64+0x80] ;  /* 0x0000800c22108981 */ /* 0x000ea8000c1e1900 */
[----:B------:R-:W2:Y:S04]  /*0fc0*/  @!P1 LDG.E R13, desc[UR12][R34.64+0x100] ;  /* 0x0001000c220d9981 */ /* 0x000ea8000c1e1900 */
[----:B------:R-:W2:Y:S04]  /*0fd0*/  @!P2 LDG.E R18, desc[UR12][R34.64+0x180] ;  /* 0x0001800c2212a981 */ /* 0x000ea8000c1e1900 */
[----:B------:R-:W2:Y:S04]  /*0fe0*/  @!P3 LDG.E R7, desc[UR12][R34.64+0x200] ;  /* 0x0002000c2207b981 */ /* 0x000ea8000c1e1900 */
[----:B------:R-:W2:Y:S04]  /*0ff0*/  @!P4 LDG.E R24, desc[UR12][R34.64+0x280] ;  /* 0x0002800c2218c981 */ /* 0x000ea8000c1e1900 */
[----:B------:R-:W2:Y:S04]  /*1000*/  @!P5 LDG.E R5, desc[UR12][R34.64+0x300] ;  /* 0x0003000c2205d981 */ /* 0x000ea8000c1e1900 */
[----:B------:R-:W2:Y:S01]  /*1010*/  @!P6 LDG.E R20, desc[UR12][R34.64+0x380] ;  /* 0x0003800c2214e981 */ /* 0x000ea2000c1e1900 */
[----:B------:R-:W-:-:S02]  /*1020*/  P2R R17, PR, RZ, 0x1 ;  /* 0x00000001ff117803 */ /* 0x000fc40000000000 */
[----:B------:R-:W-:Y:S02]  /*1030*/  ISETP.GE.AND P0, PT, R74, R9, PT ;  /* 0x000000094a00720c */ /* 0x000fe40003f06270 */
[----:B---3--:R-:W-:Y:S02]  /*1040*/  MOV R11, RZ ;  /* 0x000000ff000b7202 */ /* 0x008fe40000000f00 */
[----:B----4-:R-:W-:Y:S01]  /*1050*/  MOV R22, RZ ;  /* 0x000000ff00167202 */ /* 0x010fe20000000f00 */
[----:B--2---:R0:W-:Y:S04]  /*1060*/  STS [R72], R3 ;  /* 0x0000000348007388 */ /* 0x0041e80000000800 */
[----:B------:R1:W-:Y:S04]  /*1070*/  STS [R71+0x80], R16 ;  /* 0x0000801047007388 */ /* 0x0003e80000000800 */
[----:B------:R-:W-:Y:S04]  /*1080*/  STS [R70+0x100], R13 ;  /* 0x0001000d46007388 */ /* 0x000fe80000000800 */
        /* <DEDUP_REMOVED lines=16> */
[----:B-1----:R-:W-:Y:S01]  /*1190*/  MOV R16, RZ ;  /* 0x000000ff00107202 */ /* 0x002fe20000000f00 */
[----:B--2---:R-:W-:Y:S01]  /*11a0*/  HFMA2.MMA R5, -RZ, RZ, 0, 0 ;  /* 0x00000000ff057435 */ /* 0x004fe200000001ff */
[----:B---3--:R-:W-:Y:S01]  /*11b0*/  MOV R20, RZ ;  /* 0x000000ff00147202 */ /* 0x008fe20000000f00 */
[----:B------:R-:W-:-:S02]  /*11c0*/  HFMA2.MMA R7, -RZ, RZ, 0, 0 ;  /* 0x00000000ff077435 */ /* 0x000fc400000001ff */
[----:B------:R-:W-:Y:S01]  /*11d0*/  HFMA2.MMA R24, -RZ, RZ, 0, 0 ;  /* 0x00000000ff187435 */ /* 0x000fe200000001ff */
[----:B------:R-:W2:Y:S01]  /*11e0*/  @!P0 LDG.E R11, desc[UR12][R14.64] ;  /* 0x0000000c0e0b8981 */ /* 0x000ea2000c1e1900 */
[----:B------:R-:W-:-:S03]  /*11f0*/  ISETP.NE.AND P0, PT, R17, RZ, PT ;  /* 0x000000ff1100720c */ /* 0x000fc60003f05270 */
[----:B------:R-:W3:Y:S04]  /*1200*/  @!P1 LDG.E R3, desc[UR12][R14.64+0x100] ;  /* 0x0001000c0e039981 */ /* 0x000ee8000c1e1900 */
[----:B------:R-:W3:Y:S04]  /*1210*/  @!P2 LDG.E R20, desc[UR12][R14.64+0x180] ;  /* 0x0001800c0e14a981 */ /* 0x000ee8000c1e1900 */
[----:B------:R-:W3:Y:S04]  /*1220*/  @!P3 LDG.E R5, desc[UR12][R14.64+0x200] ;  /* 0x0002000c0e05b981 */ /* 0x000ee8000c1e1900 */
[----:B------:R-:W3:Y:S04]  /*1230*/  @!P0 LDG.E R16, desc[UR12][R14.64+0x80] ;  /* 0x0000800c0e108981 */ /* 0x000ee8000c1e1900 */
[----:B------:R-:W3:Y:S04]  /*1240*/  @!P4 LDG.E R22, desc[UR12][R14.64+0x280] ;  /* 0x0002800c0e16c981 */ /* 0x000ee8000c1e1900 */
[----:B------:R-:W3:Y:S04]  /*1250*/  @!P5 LDG.E R7, desc[UR12][R14.64+0x300] ;  /* 0x0003000c0e07d981 */ /* 0x000ee8000c1e1900 */
[----:B------:R0:W3:Y:S01]  /*1260*/  @!P6 LDG.E R24, desc[UR12][R14.64+0x380] ;  /* 0x0003800c0e18e981 */ /* 0x0000e2000c1e1900 */
[--C-:B----45:R-:W-:Y:S01]  /*1270*/  FADD.FTZ R62, R62, R91.reuse ;  /* 0x0000005b3e3e7221 */ /* 0x130fe20000010000 */
[----:B------:R-:W-:Y:S01]  /*1280*/  ISETP.GE.AND P0, PT, R74, R9, PT ;  /* 0x000000094a00720c */ /* 0x000fe20003f06270 */
[----:B0-----:R-:W0:Y:S03]  /*1290*/  LDC.64 R14, c[0x0][0x2b0] ;  /* 0x0000ac00ff0e7b82 */ /* 0x001e260000000a00 */
[----:B------:R-:W-:Y:S01]  /*12a0*/  FSETP.GTU.FTZ.AND P1, PT, R62, 20, PT ;  /* 0x41a000003e00780b */ /* 0x000fe20003f3c000 */
[----:B------:R-:W-:Y:S01]  /*12b0*/  IMAD R18, R26, UR15, RZ ;  /* 0x0000000f1a127c24 */ /* 0x000fe2000f8e02ff */
[----:B------:R-:W-:Y:S01]  /*12c0*/  SHF.R.S32.HI R37, RZ, 0x1f, R36 ;  /* 0x0000001fff257819 */ /* 0x000fe20000011424 */
[--C-:B------:R-:W-:Y:S01]  /*12d0*/  FADD.FTZ R60, R60, R91.reuse ;  /* 0x0000005b3c3c7221 */ /* 0x100fe20000010000 */
[--C-:B------:R-:W-:Y:S01]  /*12e0*/  FADD.FTZ R58, R58, R91.reuse ;  /* 0x0000005b3a3a7221 */ /* 0x100fe20000010000 */
        /* <DEDUP_REMOVED lines=12> */
[----:B--2---:R-:W-:Y:S04]  /*13b0*/  STS [R72], R11 ;  /* 0x0000000b48007388 */ /* 0x004fe80000000800 */
[----:B---3--:R1:W-:Y:S04]  /*13c0*/  STS [R71+0x80], R16 ;  /* 0x0000801047007388 */ /* 0x0083e80000000800 */
        /* <DEDUP_REMOVED lines=40> */
.L_x_15861:
[----:B------:R-:W-:Y:S05]  /*1650*/  BSYNC B0 ;  /* 0x0000000000007941 */ /* 0x000fea0003800000 */
.L_x_15860:
[----:B------:R-:W-:Y:S01]  /*1660*/  BSSY B0, `(.L_x_15862) ;  /* 0x0000026000007945 */ /* 0x000fe20003800000 */
[----:B------:R-:W-:Y:S01]  /*1670*/  FSETP.GTU.FTZ.AND P1, PT, R50, 20, PT ;  /* 0x41a000003200780b */ /* 0x000fe20003f3c000 */
[----:B------:R-:W-:Y:S01]  /*1680*/  FADD.FTZ R48, R48, R91 ;  /* 0x0000005b30307221 */ /* 0x000fe20000010000 */
[----:B------:R-:W-:Y:S02]  /*1690*/  IADD3 R95, -R95, UR4, RZ ;  /* 0x000000045f5f7c10 */ /* 0x000fe4000fffe1ff */
[----:B------:R-:W-:Y:S02]  /*16a0*/  IADD3 R13, R17, R21, RZ ;  /* 0x00000015110d7210 */ /* 0x000fe40007ffe0ff */
[----:B------:R-:W-:Y:S01]  /*16b0*/  @!P0 IADD3 R11, R21, R19, RZ ;  /* 0x00000013150b8210 */ /* 0x000fe20007ffe0ff */
[----:B------:R-:W-:Y:S06]  /*16c0*/  @P6 BRA `(.L_x_15863) ;  /* 0x00000000007c6947 */ /* 0x000fec0003800000 */
        /* <DEDUP_REMOVED lines=31> */
.L_x_15863:
[----:B------:R-:W-:Y:S05]  /*18c0*/  BSYNC B0 ;  /* 0x0000000000007941 */ /* 0x000fea0003800000 */
.L_x_15862:
[----:B--2---:R-:W-:Y:S01]  /*18d0*/  IMAD R20, R14, UR15, RZ ;  /* 0x0000000f0e147c24 */ /* 0x004fe2000f8e02ff */
[----:B------:R-:W-:Y:S01]  /*18e0*/  BSSY B0, `(.L_x_15864) ;  /* 0x0000028000007945 */ /* 0x000fe20003800000 */
[----:B------:R-:W-:Y:S01]  /*18f0*/  @!P0 MOV R19, R11 ;  /* 0x0000000b00138202 */ /* 0x000fe20000000f00 */
[----:B------:R-:W-:Y:S01]  /*1900*/  IMAD R95, R95, -0x100, RZ ;  /* 0xffffff005f5f7824 */ /* 0x000fe200078e02ff */
[----:B------:R-:W-:Y:S01]  /*1910*/  FSETP.GTU.FTZ.AND P6, PT, R48, 20, PT ;  /* 0x41a000003000780b */ /* 0x000fe20003fdc000 */
[----:B------:R-:W-:Y:S01]  /*1920*/  IMAD R11, R15, UR14, R20 ;  /* 0x0000000e0f0b7c24 */ /* 0x000fe2000f8e0214 */
[----:B------:R-:W-:Y:S02]  /*1930*/  MOV R17, R13 ;  /* 0x0000000d00117202 */ /* 0x000fe40000000f00 */
        /* <DEDUP_REMOVED lines=34> */
.L_x_15865:
[----:B------:R-:W-:Y:S05]  /*1b60*/  BSYNC B0 ;  /* 0x0000000000007941 */ /* 0x000fea0003800000 */
.L_x_15864:
        /* <DEDUP_REMOVED lines=33> */
.L_x_15867:
[----:B------:R-:W-:Y:S05]  /*1d80*/  BSYNC B0 ;  /* 0x0000000000007941 */ /* 0x000fea0003800000 */
.L_x_15866:
        /* <DEDUP_REMOVED lines=33> */
.L_x_15869:
[----:B------:R-:W-:Y:S05]  /*1fa0*/  BSYNC B0 ;  /* 0x0000000000007941 */ /* 0x000fea0003800000 */
.L_x_15868:
        /* <DEDUP_REMOVED lines=33> */
.L_x_15871:
[----:B------:R-:W-:Y:S05]  /*21c0*/  BSYNC B0 ;  /* 0x0000000000007941 */ /* 0x000fea0003800000 */
.L_x_15870:
        /* <DEDUP_REMOVED lines=33> */
.L_x_15873:
[----:B------:R-:W-:Y:S05]  /*23e0*/  BSYNC B0 ;  /* 0x0000000000007941 */ /* 0x000fea0003800000 */
.L_x_15872:
        /* <DEDUP_REMOVED lines=33> */
.L_x_15875:
[----:B------:R-:W-:Y:S05]  /*2600*/  BSYNC B0 ;  /* 0x0000000000007941 */ /* 0x000fea0003800000 */
.L_x_15874:
[----:B------:R-:W-:Y:S01]  /*2610*/  ULDC.64 UR8, c[0x0][0x2a8] ;  /* 0x0000aa0000087ab9 */ /* 0x000fe20000000a00 */
[----:B------:R-:W-:Y:S01]  /*2620*/  @!P0 IMAD.WIDE.U32 R20, R14, UR14, R20 ;  /* 0x0000000e0e148c25 */ /* 0x000fe2000f8e0014 */
[----:B------:R-:W-:Y:S01]  /*2630*/  ULDC.64 UR10, c[0x0][0x2b8] ;  /* 0x0000ae00000a7ab9 */ /* 0x000fe20000000a00 */
[----:B------:R-:W-:Y:S01]  /*2640*/  LDS R103, [R64] ;  /* 0x0000000040677984 */ /* 0x000fe20000000800 */
[----:B------:R-:W-:Y:S01]  /*2650*/  SHF.R.S32.HI R104, RZ, 0x1f, R95 ;  /* 0x0000001fff687819 */ /* 0x000fe2000001145f */
[----:B------:R-:W-:Y:S01]  /*2660*/  IMAD R22, R94, UR8, RZ ;  /* 0x000000085e167c24 */ /* 0x000fe2000f8e02ff */
[----:B------:R-:W-:Y:S01]  /*2670*/  @!P0 IADD3 R21, R11, R21, RZ ;  /* 0x000000150b158210 */ /* 0x000fe20007ffe0ff */
[C---:B------:R-:W-:Y:S01]  /*2680*/  @!P0 IMAD.WIDE.U32 R18, R93.reuse, UR8, R18 ;  /* 0x000000085d128c25 */ /* 0x040fe2000f8e0012 */
[----:B------:R-:W-:Y:S03]  /*2690*/  LDS R102, [R64+0x4] ;  /* 0x0000040040667984 */ /* 0x000fe60000000800 */
[----:B------:R-:W-:Y:S01]  /*26a0*/  IMAD.WIDE.U32 R14, R14, UR14, RZ ;  /* 0x0000000e0e0e7c25 */ /* 0x000fe2000f8e00ff */
[----:B------:R-:W-:Y:S01]  /*26b0*/  @!P0 IADD3 R13, P1, R74, R18, RZ ;  /* 0x000000124a0d8210 */ /* 0x000fe20007f3e0ff */
[----:B------:R-:W-:Y:S02]  /*26c0*/  LDS R101, [R64+0x8] ;  /* 0x0000080040657984 */ /* 0x000fe40000000800 */
[----:B------:R-:W-:Y:S01]  /*26d0*/  IMAD R5, R93, UR9, R22 ;  /* 0x000000095d057c24 */ /* 0x000fe2000f8e0216 */
[----:B------:R-:W-:Y:S01]  /*26e0*/  IADD3 R15, R15, R11, RZ ;  /* 0x0000000b0f0f7210 */ /* 0x000fe20007ffe0ff */
[----:B------:R-:W-:Y:S01]  /*26f0*/  IMAD.WIDE.U32 R16, R93, UR8, R16 ;  /* 0x000000085d107c25 */ /* 0x000fe2000f8e0010 */
[----:B------:R-:W-:Y:S01]  /*2700*/  ULDC.64 UR8, c[0x0][0x318] ;  /* 0x0000c60000087ab9 */ /* 0x000fe20000000a00 */
[----:B------:R-:W-:Y:S01]  /*2710*/  LDS R100, [R64+0xc] ;  /* 0x00000c0040647984 */ /* 0x000fe20000000800 */
[----:B------:R-:W-:Y:S01]  /*2720*/  @!P0 IADD3.X R26, R75, R19, R5, P1, !PT ;  /* 0x000000134b1a8210 */ /* 0x000fe20000ffe405 */
[----:B------:R-:W-:Y:S01]  /*2730*/  IMAD R18, R94, UR10, RZ ;  /* 0x0000000a5e127c24 */ /* 0x000fe2000f8e02ff */
[C---:B------:R-:W-:Y:S01]  /*2740*/  LEA R24, P1, R74.reuse, UR8, 0x2 ;  /* 0x000000084a187c11 */ /* 0x040fe2000f8210ff */
[----:B------:R-:W-:Y:S01]  /*2750*/  LDS R99, [R64+0x10] ;  /* 0x0000100040637984 */ /* 0x000fe20000000800 */
[----:B------:R-:W-:Y:S01]  /*2760*/  IADD3 R3, P2, R95, R16, RZ ;  /* 0x000000105f037210 */ /* 0x000fe20007f5e0ff */
[C---:B------:R-:W-:Y:S01]  /*2770*/  IMAD R23, R93.reuse, UR11, R18 ;  /* 0x0000000b5d177c24 */ /* 0x040fe2000f8e0212 */
[----:B------:R-:W-:Y:S01]  /*2780*/  LEA.HI.X R7, R74, UR9, R75, 0x2, P1 ;  /* 0x000000094a077c11 */ /* 0x000fe200088f144b */
[----:B------:R-:W-:Y:S01]  /*2790*/  LDS R98, [R64+0x14] ;  /* 0x0000140040627984 */ /* 0x000fe20000000800 */
[----:B------:R-:W-:Y:S01]  /*27a0*/  IMAD.WIDE.U32 R18, R93, UR10, R14 ;  /* 0x0000000a5d127c25 */ /* 0x000fe2000f8e000e */
[----:B------:R-:W-:-:S02]  /*27b0*/  @!P0 LEA R14, P1, R13, UR8, 0x2 ;  /* 0x000000080d0e8c11 */ /* 0x000fc4000f8210ff */
[----:B------:R-:W-:Y:S01]  /*27c0*/  LDS R97, [R64+0x18] ;  /* 0x0000180040617984 */ /* 0x000fe20000000800 */
[----:B------:R-:W-:Y:S01]  /*27d0*/  IADD3.X R22, R104, R5, R17, P2, !PT ;  /* 0x0000000568167210 */ /* 0x000fe200017fe411 */
[----:B------:R-:W-:Y:S01]  /*27e0*/  @!P0 IMAD.WIDE.U32 R16, R93, UR10, R20 ;  /* 0x0000000a5d108c25 */ /* 0x000fe2000f8e0014 */
[----:B------:R-:W-:Y:S01]  /*27f0*/  @!P0 LEA.HI.X R15, R13, UR9, R26, 0x2, P1 ;  /* 0x000000090d0f8c11 */ /* 0x000fe200088f141a */
[----:B------:R-:W-:Y:S01]  /*2800*/  LDS R96, [R64+0x1c] ;  /* 0x00001c0040607984 */ /* 0x000fe20000000800 */
[----:B------:R-:W-:Y:S01]  /*2810*/  ULDC.64 UR8, c[0x0][0x308] ;  /* 0x0000c20000087ab9 */ /* 0x000fe20000000a00 */
[----:B------:R-:W-:Y:S02]  /*2820*/  LEA R20, P2, R3, R24, 0x2 ;  /* 0x0000001803147211 */ /* 0x000fe400078410ff */
[----:B------:R-:W-:Y:S02]  /*2830*/  IADD3 R5, P4, R95, R18, RZ ;  /* 0x000000125f057210 */ /* 0x000fe40007f9e0ff */
[C---:B------:R-:W-:Y:S01]  /*2840*/  LEA R18, P1, R74.reuse, UR8, 0x2 ;  /* 0x000000084a127c11 */ /* 0x040fe2000f8210ff */
[----:B------:R-:W-:Y:S01]  /*2850*/  BAR.SYNC.DEFER_BLOCKING 0x0 ;  /* 0x0000000000007b1d */ /* 0x000fe20000010000 */
[----:B------:R-:W-:-:S02]  /*2860*/  @!P0 IADD3 R11, P3, R74, R16, RZ ;  /* 0x000000104a0b8210 */ /* 0x000fc40007f7e0ff */
[----:B------:R-:W-:Y:S02]  /*2870*/  ISETP.GE.AND P6, PT, R12, R9, PT ;  /* 0x000000090c00720c */ /* 0x000fe40003fc6270 */
[----:B------:R-:W-:Y:S01]  /*2880*/  LEA.HI.X R21, R3, R7, R22, 0x2, P2 ;  /* 0x0000000703157211 */ /* 0x000fe200010f1416 */
[----:B------:R-:W-:Y:S01]  /*2890*/  HFMA2.MMA R3, -RZ, RZ, 0, 0 ;  /* 0x00000000ff037435 */ /* 0x000fe200000001ff */
[----:B------:R-:W-:Y:S02]  /*28a0*/  IADD3.X R22, R104, R23, R19, P4, !PT ;  /* 0x0000001768167210 */ /* 0x000fe400027fe413 */
[----:B------:R-:W-:Y:S02]  /*28b0*/  LEA.HI.X R7, R74, UR9, R75, 0x2, P1 ;  /* 0x000000094a077c11 */ /* 0x000fe400088f144b */
[----:B------:R-:W-:Y:S02]  /*28c0*/  LEA R18, P2, R5, R18, 0x2 ;  /* 0x0000001205127211 */ /* 0x000fe400078410ff */
[----:B------:R-:W-:-:S02]  /*28d0*/  @!P0 IADD3.X R24, R75, R17, R23, P3, !PT ;  /* 0x000000114b188210 */ /* 0x000fc40001ffe417 */
[----:B------:R-:W-:Y:S02]  /*28e0*/  @!P0 LEA R16, P1, R11, UR8, 0x2 ;  /* 0x000000080b108c11 */ /* 0x000fe4000f8210ff */
[----:B------:R-:W-:Y:S02]  /*28f0*/  LEA.HI.X R19, R5, R7, R22, 0x2, P2 ;  /* 0x0000000705137211 */ /* 0x000fe400010f1416 */
[----:B------:R-:W-:Y:S02]  /*2900*/  CS2R R22, SRZ ;  /* 0x0000000000167805 */ /* 0x000fe4000001ff00 */
[----:B------:R-:W-:Y:S02]  /*2910*/  @!P0 LEA.HI.X R17, R11, UR9, R24, 0x2, P1 ;  /* 0x000000090b118c11 */ /* 0x000fe400088f1418 */
[-C--:B------:R-:W-:Y:S02]  /*2920*/  ISETP.GE.AND P1, PT, R0, R9.reuse, PT ;  /* 0x000000090000720c */ /* 0x080fe40003f26270 */
[-C--:B------:R-:W-:Y:S01]  /*2930*/  ISETP.GE.AND P2, PT, R2, R9.reuse, PT ;  /* 0x000000090200720c */ /* 0x080fe20003f46270 */
[----:B------:R-:W2:Y:S01]  /*2940*/  @!P6 LDG.E R22, desc[UR12][R20.64+-0x380] ;  /* 0xfffc800c1416e981 */ /* 0x000ea2000c1e1900 */
[----:B------:R-:W-:-:S02]  /*2950*/  ISETP.GE.AND P3, PT, R4, R9, PT ;  /* 0x000000090400720c */ /* 0x000fc40003f66270 */
[-C--:B------:R-:W-:Y:S01]  /*2960*/  ISETP.GE.AND P4, PT, R6, R9.reuse, PT ;  /* 0x000000090600720c */ /* 0x080fe20003f86270 */
[----:B------:R-:W-:Y:S01]  /*2970*/  HFMA2.MMA R7, -RZ, RZ, 0, 0 ;  /* 0x00000000ff077435 */ /* 0x000fe200000001ff */
[-C--:B------:R-:W-:Y:S01]  /*2980*/  ISETP.GE.AND P5, PT, R8, R9.reuse, PT ;  /* 0x000000090800720c */ /* 0x080fe20003fa6270 */
[----:B------:R0:W3:Y:S01]  /*2990*/  @!P0 LDG.E R3, desc[UR12][R14.64] ;  /* 0x0000000c0e038981 */ /* 0x0000e2000c1e1900 */
[----:B------:R-:W-:Y:S01]  /*29a0*/  ISETP.GE.AND P6, PT, R10, R9, PT ;  /* 0x000000090a00720c */ /* 0x000fe20003fc6270 */
[----:B------:R-:W-:Y:S01]  /*29b0*/  HFMA2.MMA R11, -RZ, RZ, 0, 0 ;  /* 0x00000000ff0b7435 */ /* 0x000fe200000001ff */
[----:B------:R-:W-:Y:S02]  /*29c0*/  MOV R5, RZ ;  /* 0x000000ff00057202 */ /* 0x000fe40000000f00 */
[----:B------:R-:W-:Y:S02]  /*29d0*/  MOV R24, RZ ;  /* 0x000000ff00187202 */ /* 0x000fe40000000f00 */
[----:B------:R-:W-:Y:S01]  /*29e0*/  MOV R26, RZ ;  /* 0x000000ff001a7202 */ /* 0x000fe20000000f00 */
[----:B------:R-:W4:Y:S01]  /*29f0*/  @!P3 LDG.E R7, desc[UR12][R20.64+-0x200] ;  /* 0xfffe000c1407b981 */ /* 0x000f22000c1e1900 */
[----:B0-----:R-:W-:-:S03]  /*2a00*/  CS2R R14, SRZ ;  /* 0x00000000000e7805 */ /* 0x001fc6000001ff00 */
[----:B------:R-:W5:Y:S04]  /*2a10*/  @!P1 LDG.E R5, desc[UR12][R20.64+-0x300] ;  /* 0xfffd000c14059981 */ /* 0x000f68000c1e1900 */
[----:B------:R-:W4:Y:S04]  /*2a20*/  @!P2 LDG.E R14, desc[UR12][R20.64+-0x280] ;  /* 0xfffd800c140ea981 */ /* 0x000f28000c1e1900 */
[----:B------:R-:W4:Y:S04]  /*2a30*/  @!P4 LDG.E R24, desc[UR12][R20.64+-0x180] ;  /* 0xfffe800c1418c981 */ /* 0x000f28000c1e1900 */
[----:B------:R-:W4:Y:S04]  /*2a40*/  @!P5 LDG.E R11, desc[UR12][R20.64+-0x100] ;  /* 0xffff000c140bd981 */ /* 0x000f28000c1e1900 */
[----:B------:R-:W4:Y:S01]  /*2a50*/  @!P6 LDG.E R26, desc[UR12][R20.64+-0x80] ;  /* 0xffff800c141ae981 */ /* 0x000f22000c1e1900 */
[----:B------:R-:W-:-:S03]  /*2a60*/  MOV R28, RZ ;  /* 0x000000ff001c7202 */ /* 0x000fc60000000f00 */
[----:B---3--:R-:W-:Y:S04]  /*2a70*/  STS [R72], R3 ;  /* 0x0000000348007388 */ /* 0x008fe80000000800 */
[----:B--2---:R-:W-:Y:S04]  /*2a80*/  STS [R71+0x80], R22 ;  /* 0x0000801647007388 */ /* 0x004fe80000000800 */
[----:B-----5:R-:W-:Y:S04]  /*2a90*/  STS [R70+0x100], R5 ;  /* 0x0001000546007388 */ /* 0x020fe80000000800 */
[----:B----4-:R0:W-:Y:S04]  /*2aa0*/  STS [R69+0x180], R14 ;  /* 0x0001800e45007388 */ /* 0x0101e80000000800 */
[----:B------:R-:W-:Y:S04]  /*2ab0*/  STS [R68+0x200], R7 ;  /* 0x0002000744007388 */ /* 0x000fe80000000800 */
[----:B------:R1:W-:Y:S04]  /*2ac0*/  STS [R67+0x280], R24 ;  /* 0x0002801843007388 */ /* 0x0003e80000000800 */
[----:B------:R-:W-:Y:S04]  /*2ad0*/  STS [R66+0x300], R11 ;  /* 0x0003000b42007388 */ /* 0x000fe80000000800 */
[----:B------:R2:W-:Y:S01]  /*2ae0*/  STS [R65+0x380], R26 ;  /* 0x0003801a41007388 */ /* 0x0005e20000000800 */
[----:B------:R-:W-:-:S03]  /*2af0*/  NOP ;  /* 0x0000000000007918 */ /* 0x000fc60000000000 */
[----:B------:R-:W-:Y:S04]  /*2b00*/  LDS R13, [R64] ;  /* 0x00000000400d7984 */ /* 0x000fe80000000800 */
[----:B------:R-:W-:Y:S04]  /*2b10*/  LDS R3, [R64+0x4] ;  /* 0x0000040040037984 */ /* 0x000fe80000000800 */
[----:B------:R-:W3:Y:S04]  /*2b20*/  LDS R20, [R64+0x8] ;  /* 0x0000080040147984 */ /* 0x000ee80000000800 */
[----:B------:R-:W4:Y:S04]  /*2b30*/  LDS R5, [R64+0xc] ;  /* 0x00000c0040057984 */ /* 0x000f280000000800 */
[----:B------:R-:W-:Y:S04]  /*2b40*/  LDS R21, [R64+0x10] ;  /* 0x0000100040157984 */ /* 0x000fe80000000800 */
[----:B------:R-:W5:Y:S04]  /*2b50*/  LDS R7, [R64+0x14] ;  /* 0x0000140040077984 */ /* 0x000f680000000800 */
[----:B------:R-:W5:Y:S04]  /*2b60*/  LDS R22, [R64+0x18] ;  /* 0x0000180040167984 */ /* 0x000f680000000800 */
[----:B------:R-:W5:Y:S01]  /*2b70*/  LDS R11, [R64+0x1c] ;  /* 0x00001c00400b7984 */ /* 0x000f620000000800 */
[----:B------:R-:W-:Y:S01]  /*2b80*/  BAR.SYNC.DEFER_BLOCKING 0x0 ;  /* 0x0000000000007b1d */ /* 0x000fe20000010000 */
[----:B0-----:R-:W-:Y:S01]  /*2b90*/  HFMA2.MMA R14, -RZ, RZ, 0, 0 ;  /* 0x00000000ff0e7435 */ /* 0x001fe200000001ff */
[----:B-1----:R-:W-:-:S02]  /*2ba0*/  CS2R R24, SRZ ;  /* 0x0000000000187805 */ /* 0x002fc4000001ff00 */
[----:B--2---:R-:W-:Y:S02]  /*2bb0*/  CS2R R26, SRZ ;  /* 0x00000000001a7805 */ /* 0x004fe4000001ff00 */
        /* <DEDUP_REMOVED lines=8> */
[----:B------:R5:W2:Y:S01]  /*2c40*/  @!P6 LDG.E R28, desc[UR12][R18.64+-0x80] ;  /* 0xffff800c121ce981 */ /* 0x000aa2000c1e1900 */
[----:B---3--:R-:W-:Y:S01]  /*2c50*/  FMUL.FTZ R29, R20, -1.4426950216293334961 ;  /* 0xbfb8aa3b141d7820 */ /* 0x008fe20000410000 */
[----:B----4-:R-:W-:-:S05]  /*2c60*/  FMUL.FTZ R31, R5, -1.4426950216293334961 ;  /* 0xbfb8aa3b051f7820 */ /* 0x010fca0000410000 */
[----:B------:R-:W0:Y:S08]  /*2c70*/  MUFU.EX2 R29, R29 ;  /* 0x0000001d001d7308 */ /* 0x000e300000000800 */
[----:B------:R-:W1:Y:S01]  /*2c80*/  MUFU.EX2 R31, R31 ;  /* 0x0000001f001f7308 */ /* 0x000e620000000800 */
[----:B-----5:R-:W-:Y:S01]  /*2c90*/  FMUL.FTZ R19, R7, -1.4426950216293334961 ;  /* 0xbfb8aa3b07137820 */ /* 0x020fe20000410000 */
[----:B------:R-:W-:Y:S01]  /*2ca0*/  FMUL.FTZ R16, R13, -1.4426950216293334961 ;  /* 0xbfb8aa3b0d107820 */ /* 0x000fe20000410000 */
[----:B------:R-:W-:Y:S01]  /*2cb0*/  FMUL.FTZ R17, R3, -1.4426950216293334961 ;  /* 0xbfb8aa3b03117820 */ /* 0x000fe20000410000 */
[----:B------:R-:W-:-:S04]  /*2cc0*/  FMUL.FTZ R46, R22, -1.4426950216293334961 ;  /* 0xbfb8aa3b162e7820 */ /* 0x000fc80000410000 */
[----:B------:R1:W-:Y:S01]  /*2cd0*/  MUFU.EX2 R33, R19 ;  /* 0x0000001300217308 */ /* 0x0003e20000000800 */
[----:B0-----:R-:W-:Y:S01]  /*2ce0*/  FADD.FTZ R18, R29, 1 ;  /* 0x3f8000001d127421 */ /* 0x001fe20000010000 */
[----:B------:R-:W-:Y:S01]  /*2cf0*/  FMUL.FTZ R105, R11, -1.4426950216293334961 ;  /* 0xbfb8aa3b0b697820 */ /* 0x000fe20000410000 */
[----:B------:R-:W-:Y:S01]  /*2d00*/  FMUL.FTZ R32, R21, -1.4426950216293334961 ;  /* 0xbfb8aa3b15207820 */ /* 0x000fe20000410000 */
[----:B-1----:R-:W-:-:S04]  /*2d10*/  FADD.FTZ R19, R31, 1 ;  /* 0x3f8000001f137421 */ /* 0x002fc80000010000 */
[----:B------:R-:W0:Y:S08]  /*2d20*/  MUFU.EX2 R16, R16 ;  /* 0x0000001000107308 */ /* 0x000e300000000800 */
[----:B------:R-:W1:Y:S08]  /*2d30*/  MUFU.EX2 R17, R17 ;  /* 0x0000001100117308 */ /* 0x000e700000000800 */
[----:B------:R-:W3:Y:S08]  /*2d40*/  MUFU.EX2 R47, R46 ;  /* 0x0000002e002f7308 */ /* 0x000ef00000000800 */
[----:B------:R-:W4:Y:S08]  /*2d50*/  MUFU.EX2 R109, R105 ;  /* 0x00000069006d7308 */ /* 0x000f300000000800 */
[----:B------:R-:W5:Y:S01]  /*2d60*/  MUFU.EX2 R32, R32 ;  /* 0x0000002000207308 */ /* 0x000f620000000800 */
[----:B0-----:R-:W-:Y:S01]  /*2d70*/  FADD.FTZ R16, R16, 1 ;  /* 0x3f80000010107421 */ /* 0x001fe20000010000 */
[----:B-1----:R-:W-:-:S06]  /*2d80*/  FADD.FTZ R17, R17, 1 ;  /* 0x3f80000011117421 */ /* 0x002fcc0000010000 */
[----:B------:R-:W0:Y:S01]  /*2d90*/  MUFU.RCP R46, R19 ;  /* 0x00000013002e7308 */ /* 0x000e220000001000 */
[----:B---3--:R-:W-:Y:S01]  /*2da0*/  FADD.FTZ R47, R47, 1 ;  /* 0x3f8000002f2f7421 */ /* 0x008fe20000010000 */
[----:B----4-:R-:W-:-:S06]  /*2db0*/  FADD.FTZ R109, R109, 1 ;  /* 0x3f8000006d6d7421 */ /* 0x010fcc0000010000 */
[----:B------:R0:W-:Y:S01]  /*2dc0*/  MUFU.RCP R45, R18 ;  /* 0x00000012002d7308 */ /* 0x0001e20000001000 */
[----:B-----5:R-:W-:Y:S01]  /*2dd0*/  FADD.FTZ R32, R32, 1 ;  /* 0x3f80000020207421 */ /* 0x020fe20000010000 */
[----:B------:R-:W-:-:S06]  /*2de0*/  FADD.FTZ R33, R33, 1 ;  /* 0x3f80000021217421 */ /* 0x000fcc0000010000 */
[----:B------:R-:W-:Y:S01]  /*2df0*/  MUFU.RCP R30, R16 ;  /* 0x00000010001e7308 */ /* 0x000fe20000001000 */
[----:B0-----:R-:W-:-:S07]  /*2e00*/  FADD.FTZ R18, -R46, 1 ;  /* 0x3f8000002e127421 */ /* 0x001fce0000010100 */
[----:B------:R-:W0:Y:S08]  /*2e10*/  MUFU.RCP R44, R17 ;  /* 0x00000011002c7308 */ /* 0x000e300000001000 */
[----:B------:R-:W1:Y:S08]  /*2e20*/  MUFU.RCP R105, R47 ;  /* 0x0000002f00697308 */ /* 0x000e700000001000 */
[----:B------:R-:W3:Y:S08]  /*2e30*/  MUFU.RCP R110, R109 ;  /* 0x0000006d006e7308 */ /* 0x000ef00000001000 */
[----:B------:R-:W4:Y:S08]  /*2e40*/  MUFU.RCP R106, R32 ;  /* 0x00000020006a7308 */ /* 0x000f300000001000 */
[----:B------:R1:W5:Y:S01]  /*2e50*/  MUFU.RCP R108, R33 ;  /* 0x00000021006c7308 */ /* 0x0003620000001000 */
[----:B0-----:R-:W-:-:S04]  /*2e60*/  FADD.FTZ R16, -R44, 1 ;  /* 0x3f8000002c107421 */ /* 0x001fc80000010100 */
[----:B------:R-:W-:Y:S01]  /*2e70*/  FFMA.FTZ R16, R3, R16, 1 ;  /* 0x3f80000003107423 */ /* 0x000fe20000010010 */
[----:B-1----:R-:W-:-:S04]  /*2e80*/  FADD.FTZ R33, -R105, 1 ;  /* 0x3f80000069217421 */ /* 0x002fc80000010100 */
[----:B------:R-:W-:Y:S01]  /*2e90*/  FFMA.FTZ R109, R22, R33, 1 ;  /* 0x3f800000166d7423 */ /* 0x000fe20000010021 */
[----:B------:R-:W-:Y:S01]  /*2ea0*/  ISETP.NE.AND P6, PT, R86, RZ, PT ;  /* 0x000000ff5600720c */ /* 0x000fe20003fc5270 */
[----:B--2---:R-:W-:Y:S04]  /*2eb0*/  STS [R72], R15 ;  /* 0x0000000f48007388 */ /* 0x004fe80000000800 */
        /* <DEDUP_REMOVED lines=8> */
[----:B------:R-:W1:Y:S04]  /*2f40*/  LDS R23, [R64+0x8] ;  /* 0x0000080040177984 */ /* 0x000e680000000800 */
[----:B------:R-:W2:Y:S04]  /*2f50*/  LDS R24, [R64+0xc] ;  /* 0x00000c0040187984 */ /* 0x000ea80000000800 */
[----:B------:R-:W3:Y:S04]  /*2f60*/  LDS R29, [R64] ;  /* 0x00000000401d7984 */ /* 0x000ee80000000800 */
[----:B------:R-:W4:Y:S04]  /*2f70*/  LDS R31, [R64+0x4] ;  /* 0x00000400401f7984 */ /* 0x000f280000000800 */
[----:B------:R-:W5:Y:S04]  /*2f80*/  LDS R27, [R64+0x10] ;  /* 0x00001000401b7984 */ /* 0x000f680000000800 */
[----:B------:R-:W5:Y:S04]  /*2f90*/  LDS R28, [R64+0x14] ;  /* 0x00001400401c7984 */ /* 0x000f680000000800 */
[----:B------:R-:W5:Y:S04]  /*2fa0*/  LDS R107, [R64+0x18] ;  /* 0x00001800406b7984 */ /* 0x000f680000000800 */
[----:B------:R-:W5:Y:S01]  /*2fb0*/  LDS R111, [R64+0x1c] ;  /* 0x00001c00406f7984 */ /* 0x000f620000000800 */
[----:B0-----:R-:W-:Y:S01]  /*2fc0*/  FFMA.FTZ R26, R5, R18, 1 ;  /* 0x3f800000051a7423 */ /* 0x001fe20000010012 */
[----:B------:R-:W-:Y:S01]  /*2fd0*/  FADD.FTZ R15, -R45, 1 ;  /* 0x3f8000002d0f7421 */ /* 0x000fe20000010100 */
[----:B------:R-:W-:-:S03]  /*2fe0*/  FADD.FTZ R14, -R30, 1 ;  /* 0x3f8000001e0e7421 */ /* 0x000fc60000010100 */
[----:B------:R-:W-:Y:S01]  /*2ff0*/  FFMA.FTZ R19, R20, R15, 1 ;  /* 0x3f80000014137423 */ /* 0x000fe2000001000f */
[----:B-1----:R-:W-:Y:S01]  /*3000*/  FMUL.FTZ R18, R101, R23 ;  /* 0x0000001765127220 */ /* 0x002fe20000410000 */
[----:B--2---:R-:W-:-:S03]  /*3010*/  FMUL.FTZ R25, R100, R24 ;  /* 0x0000001864197220 */ /* 0x004fc60000410000 */
[----:B------:R-:W-:Y:S01]  /*3020*/  FMUL.FTZ R18, R45, R18 ;  /* 0x000000122d127220 */ /* 0x000fe20000410000 */
[----:B---3--:R-:W-:Y:S01]  /*3030*/  FMUL.FTZ R15, R103, R29 ;  /* 0x0000001d670f7220 */ /* 0x008fe20000410000 */
[----:B------:R-:W-:Y:S01]  /*3040*/  FMUL.FTZ R25, R46, R25 ;  /* 0x000000192e197220 */ /* 0x000fe20000410000 */
[----:B----4-:R-:W-:Y:S01]  /*3050*/  FMUL.FTZ R17, R102, R31 ;  /* 0x0000001f66117220 */ /* 0x010fe20000410000 */
        /* <DEDUP_REMOVED lines=11> */
[----:B-----5:R-:W-:Y:S01]  /*3110*/  FADD.FTZ R16, -R108, 1 ;  /* 0x3f8000006c107421 */ /* 0x020fe20000010100 */
        /* <DEDUP_REMOVED lines=16> */
[----:B------:R0:W-:Y:S04]  /*3220*/  STS [R64+0x8], R19 ;  /* 0x0000081340007388 */ /* 0x0001e80000000800 */
[----:B------:R-:W-:Y:S04]  /*3230*/  STS [R64+0xc], R25 ;  /* 0x00000c1940007388 */ /* 0x000fe80000000800 */
[----:B------:R1:W-:Y:S01]  /*3240*/  STS [R64+0x10], R33 ;  /* 0x0000102140007388 */ /* 0x0003e20000000800 */
[----:B0-----:R-:W0:Y:S03]  /*3250*/  LDC.64 R18, c[0x0][0x398] ;  /* 0x0000e600ff127b82 */ /* 0x001e260000000a00 */
        /* <DEDUP_REMOVED lines=14> */
[----:B------:R-:W2:Y:S01]  /*3340*/  LDS R113, [UR7+0x420] ;  /* 0x00042007ff717984 */ /* 0x000ea20008000800 */
[C---:B0-----:R-:W-:Y:S01]  /*3350*/  IMAD R16, R18.reuse, UR15, RZ ;  /* 0x0000000f12107c24 */ /* 0x041fe2000f8e02ff */
[----:B------:R-:W-:Y:S01]  /*3360*/  P2R R14, PR, RZ, 0x40 ;  /* 0x00000040ff0e7803 */ /* 0x000fe20000000000 */
[----:B------:R-:W-:Y:S01]  /*3370*/  IMAD.WIDE.U32 R14, R18, UR14, RZ ;  /* 0x0000000e120e7c25 */ /* 0x000fe2000f8e00ff */
[----:B------:R-:W-:Y:S01]  /*3380*/  IADD3 R32, P1, R74, R36, RZ ;  /* 0x000000244a207210 */ /* 0x000fe20007f3e0ff */
[----:B------:R-:W-:Y:S02]  /*3390*/  BSSY B0, `(.L_x_15876) ;  /* 0x0000011000007945 */ /* 0x000fe40003800000 */
[----:B------:R-:W-:Y:S01]  /*33a0*/  IMAD R19, R19, UR14, R16 ;  /* 0x0000000e13137c24 */ /* 0x000fe2000f8e0210 */
[----:B-1----:R-:W-:-:S04]  /*33b0*/  IADD3.X R33, R75, R37, RZ, P1, !PT ;  /* 0x000000254b217210 */ /* 0x002fc80000ffe4ff */
[----:B------:R-:W-:Y:S02]  /*33c0*/  IADD3 R125, R15, R19, RZ ;  /* 0x000000130f7d7210 */ /* 0x000fe40007ffe0ff */
[----:B--2---:R-:W-:-:S13]  /*33d0*/  ISETP.GE.AND P0, PT, R74, R113, PT ;  /* 0x000000714a00720c */ /* 0x004fda0003f06270 */
        /* <DEDUP_REMOVED lines=12> */
.L_x_15877:
[----:B------:R-:W-:Y:S05]  /*34a0*/  BSYNC B0 ;  /* 0x0000000000007941 */ /* 0x000fea0003800000 */
.L_x_15876:
        /* <DEDUP_REMOVED lines=55> */
[----:B------:R-:W1:Y:S01]  /*3820*/  LDC.64 R18, c[0x0][0x2c0] ;  /* 0x0000b000ff127b82 */ /* 0x000e620000000a00 */
[----:B------:R-:W-:Y:S01]  /*3830*/  BSSY B0, `(.L_x_15879) ;  /* 0x0000027000007945 */ /* 0x000fe20003800000 */
[----:B------:R2:W-:Y:S04]  /*3840*/  STS [R64], R29 ;  /* 0x0000001d40007388 */ /* 0x0005e80000000800 */
[----:B------:R-:W-:Y:S04]  /*3850*/  STS [R64+0x4], R3 ;  /* 0x0000040340007388 */ /* 0x000fe80000000800 */
[----:B------:R-:W-:Y:S01]  /*3860*/  STS [R64+0x8], R23 ;  /* 0x0000081740007388 */ /* 0x000fe20000000800 */
[----:B-1----:R-:W-:-:S02]  /*3870*/  IMAD R16, R18, UR15, RZ ;  /* 0x0000000f12107c24 */ /* 0x002fc4000f8e02ff */
[----:B0-----:R-:W-:Y:S01]  /*3880*/  IMAD.WIDE.U32 R14, R18, UR14, RZ ;  /* 0x0000000e120e7c25 */ /* 0x001fe2000f8e00ff */
[----:B------:R-:W-:Y:S03]  /*3890*/  STS [R64+0xc], R5 ;  /* 0x00000c0540007388 */ /* 0x000fe60000000800 */
[----:B------:R-:W-:Y:S01]  /*38a0*/  IMAD R19, R19, UR14, R16 ;  /* 0x0000000e13137c24 */ /* 0x000fe2000f8e0210 */
[----:B------:R-:W-:Y:S04]  /*38b0*/  STS [R64+0x10], R27 ;  /* 0x0000101b40007388 */ /* 0x000fe80000000800 */
[----:B------:R-:W-:Y:S01]  /*38c0*/  STS [R64+0x14], R7 ;  /* 0x0000140740007388 */ /* 0x000fe20000000800 */
[----:B--2---:R-:W-:-:S03]  /*38d0*/  IADD3 R29, R15, R19, RZ ;  /* 0x000000130f1d7210 */ /* 0x004fc60007ffe0ff */
        /* <DEDUP_REMOVED lines=28> */
.L_x_15880:
[----:B------:R-:W-:Y:S05]  /*3aa0*/  BSYNC B0 ;  /* 0x0000000000007941 */ /* 0x000fea0003800000 */
.L_x_15879:
        /* <DEDUP_REMOVED lines=25> */
.L_x_15878:
[----:B------:R-:W2:Y:S01]  /*3c40*/  LDC R0, c[0x0][0x21c] ;  /* 0x00008700ff007b82 */ /* 0x000ea20000000800 */
[----:B------:R-:W-:Y:S01]  /*3c50*/  FFMA.FTZ R88, R63, R103, R88 ;  /* 0x000000673f587223 */ /* 0x000fe20000010058 */
[----:B------:R-:W-:Y:S01]  /*3c60*/  HFMA2.MMA R129, -RZ, RZ, 0, 0 ;  /* 0x00000000ff817435 */ /* 0x000fe200000001ff */
[----:B------:R-:W-:Y:S01]  /*3c70*/  FMUL.FTZ R145, R103, R92 ;  /* 0x0000005c67917220 */ /* 0x000fe20000410000 */
[----:B------:R-:W-:Y:S01]  /*3c80*/  HFMA2.MMA R125, -RZ, RZ, 0, 0 ;  /* 0x00000000ff7d7435 */ /* 0x000fe200000001ff */
[----:B------:R-:W-:Y:S01]  /*3c90*/  FFMA.FTZ R88, R61, R102, R88 ;  /* 0x000000663d587223 */ /* 0x000fe20000010058 */
[----:B0-----:R-:W-:Y:S01]  /*3ca0*/  HFMA2.MMA R121, -RZ, RZ, 0, 0 ;  /* 0x00000000ff797435 */ /* 0x001fe200000001ff */
[-C--:B------:R-:W-:Y:S01]  /*3cb0*/  FMUL.FTZ R143, R102, R92.reuse ;  /* 0x0000005c668f7220 */ /* 0x080fe20000410000 */
[----:B------:R-:W-:Y:S01]  /*3cc0*/  HFMA2.MMA R117, -RZ, RZ, 0, 0 ;  /* 0x00000000ff757435 */ /* 0x000fe200000001ff */
[----:B------:R-:W-:Y:S01]  /*3cd0*/  FFMA.FTZ R88, R59, R101, R88 ;  /* 0x000000653b587223 */ /* 0x000fe20000010058 */
[----:B------:R-:W-:Y:S01]  /*3ce0*/  HFMA2.MMA R110, -RZ, RZ, 0, 0 ;  /* 0x00000000ff6e7435 */ /* 0x000fe200000001ff */
[-C--:B------:R-:W-:Y:S01]  /*3cf0*/  FMUL.FTZ R141, R101, R92.reuse ;  /* 0x0000005c658d7220 */ /* 0x080fe20000410000 */
[----:B------:R-:W-:Y:S01]  /*3d00*/  FMUL.FTZ R139, R100, R92 ;  /* 0x0000005c648b7220 */ /* 0x000fe20000410000 */
        /* <DEDUP_REMOVED lines=8> */
[----:B------:R-:W-:Y:S01]  /*3d90*/  MOV R123, RZ ;  /* 0x000000ff007b7202 */ /* 0x000fe20000000f00 */
[----:B------:R-:W-:Y:S01]  /*3da0*/  BAR.SYNC.DEFER_BLOCKING 0x0 ;  /* 0x0000000000007b1d */ /* 0x000fe20000010000 */
[----:B--2---:R-:W-:Y:S01]  /*3db0*/  ISETP.GE.AND P0, PT, R0, 0x1, PT ;  /* 0x000000010000780c */ /* 0x004fe20003f06270 */
[----:B------:R-:W-:Y:S01]  /*3dc0*/  FFMA.FTZ R88, R51, R97, R88 ;  /* 0x0000006133587223 */ /* 0x000fe20000010058 */
[----:B------:R-:W-:Y:S02]  /*3dd0*/  MOV R119, RZ ;  /* 0x000000ff00777202 */ /* 0x000fe40000000f00 */
[----:B------:R-:W-:Y:S01]  /*3de0*/  MOV R115, RZ ;  /* 0x000000ff00737202 */ /* 0x000fe20000000f00 */
[----:B------:R-:W-:-:S08]  /*3df0*/  FFMA.FTZ R88, R49, R96, R88 ;  /* 0x0000006031587223 */ /* 0x000fd00000010058 */
[----:B------:R-:W-:Y:S05]  /*3e00*/  @!P0 BRA `(.L_x_15881) ;  /* 0x0000005000a88947 */ /* 0x000fea0003800000 */
[----:B------:R-:W0:Y:S01]  /*3e10*/  LDC R106, c[0x0][0x224] ;  /* 0x00008900ff6a7b82 */ /* 0x000e220000000800 */
[----:B------:R-:W-:Y:S01]  /*3e20*/  IADD3 R108, R73, -0x1, RZ ;  /* 0xffffffff496c7810 */ /* 0x000fe20007ffe0ff */
[----:B------:R-:W-:Y:S01]  /*3e30*/  ULDC.64 UR6, c[0x0][0x230] ;  /* 0x00008c0000067ab9 */ /* 0x000fe20000000a00 */
[----:B------:R-:W-:Y:S01]  /*3e40*/  ULDC.64 UR8, c[0x0][0x248] ;  /* 0x0000920000087ab9 */ /* 0x000fe20000000a00 */
[----:B------:R-:W-:Y:S01]  /*3e50*/  IMAD.WIDE.U32 R30, R93, UR6, RZ ;  /* 0x000000065d1e7c25 */ /* 0x000fe2000f8e00ff */
[----:B------:R-:W-:Y:S01]  /*3e60*/  LEA.HI R0, R108, R108, RZ, 0x1 ;  /* 0x0000006c6c007211 */ /* 0x000fe200078f08ff */
[----:B------:R-:W-:Y:S01]  /*3e70*/  UMOV UR5, URZ ;  /* 0x0000003f00057c82 */ /* 0x000fe20008000000 */
[----:B------:R-:W-:Y:S01]  /*3e80*/  SHF.L.U32 R113, R9, 0x1, RZ ;  /* 0x0000000109717819 */ /* 0x000fe200000006ff */
[----:B------:R-:W2:Y:S01]  /*3e90*/  LDC R111, c[0x0][0x218] ;  /* 0x00008600ff6f7b82 */ /* 0x000ea20000000800 */
[----:B-1----:R-:W-:Y:S01]  /*3ea0*/  LOP3.LUT R3, R0, 0xfffffe, RZ, 0xc0, !PT ;  /* 0x00fffffe00037812 */ /* 0x002fe200078ec0ff */
[C---:B------:R-:W-:Y:S01]  /*3eb0*/  IMAD R0, R94.reuse, UR6, RZ ;  /* 0x000000065e007c24 */ /* 0x040fe2000f8e02ff */
[----:B------:R-:W-:Y:S01]  /*3ec0*/  IADD3 R14, R79, R74, RZ ;  /* 0x0000004a4f0e7210 */ /* 0x000fe20007ffe0ff */
[----:B------:R-:W-:Y:S01]  /*3ed0*/  IMAD R2, R94, UR8, RZ ;  /* 0x000000085e027c24 */ /* 0x000fe2000f8e02ff */
[----:B------:R-:W-:Y:S01]  /*3ee0*/  IADD3 R108, R108, -R3, RZ ;  /* 0x800000036c6c7210 */ /* 0x000fe20007ffe0ff */
[C---:B------:R-:W-:Y:S01]  /*3ef0*/  IMAD R107, R93.reuse, UR7, R0 ;  /* 0x000000075d6b7c24 */ /* 0x040fe2000f8e0200 */
[----:B------:R-:W-:Y:S01]  /*3f00*/  MOV R109, RZ ;  /* 0x000000ff006d7202 */ /* 0x000fe20000000f00 */
[----:B------:R-:W1:Y:S01]  /*3f10*/  LDC.64 R26, c[0x0][0x368] ;  /* 0x0000da00ff1a7b82 */ /* 0x000e620000000a00 */
[C---:B------:R-:W-:Y:S01]  /*3f20*/  IMAD.WIDE.U32 R28, R93.reuse, UR8, RZ ;  /* 0x000000085d1c7c25 */ /* 0x040fe2000f8e00ff */
[----:B------:R-:W-:Y:S01]  /*3f30*/  MOV R127, RZ ;  /* 0x000000ff007f7202 */ /* 0x000fe20000000f00 */
[----:B------:R-:W-:Y:S01]  /*3f40*/  UMOV UR6, URZ ;  /* 0x0000003f00067c82 */ /* 0x000fe20008000000 */
[----:B------:R-:W-:Y:S01]  /*3f50*/  MOV R125, RZ ;  /* 0x000000ff007d7202 */ /* 0x000fe20000000f00 */
[----:B------:R-:W-:Y:S01]  /*3f60*/  IMAD R105, R93, UR9, R2 ;  /* 0x000000095d697c24 */ /* 0x000fe2000f8e0202 */
[----:B------:R-:W-:Y:S01]  /*3f70*/  MOV R123, RZ ;  /* 0x000000ff007b7202 */ /* 0x000fe20000000f00 */
[----:B------:R-:W-:Y:S01]  /*3f80*/  ULDC UR26, c[0x0][0x21c] ;  /* 0x00008700001a7ab9 */ /* 0x000fe20000000800 */
[----:B------:R-:W3:Y:S01]  /*3f90*/  LDC.64 R24, c[0x0][0x370] ;  /* 0x0000dc00ff187b82 */ /* 0x000ee20000000a00 */
[----:B------:R-:W-:Y:S01]  /*3fa0*/  MOV R121, RZ ;  /* 0x000000ff00797202 */ /* 0x000fe20000000f00 */
[----:B------:R-:W-:Y:S01]  /*3fb0*/  ULDC.64 UR24, c[0x0][0x368] ;  /* 0x0000da0000187ab9 */ /* 0x000fe20000000a00 */
[----:B------:R-:W-:Y:S01]  /*3fc0*/  MOV R119, RZ ;  /* 0x000000ff00777202 */ /* 0x000fe20000000f00 */
[----:B------:R-:W-:Y:S01]  /*3fd0*/  ULDC.64 UR22, c[0x0][0x380] ;  /* 0x0000e00000167ab9 */ /* 0x000fe20000000a00 */
[----:B------:R-:W-:Y:S01]  /*3fe0*/  MOV R117, RZ ;  /* 0x000000ff00757202 */ /* 0x000fe20000000f00 */
[----:B------:R-:W-:Y:S01]  /*3ff0*/  ULDC.64 UR16, c[0x0][0x238] ;  /* 0x00008e0000107ab9 */ /* 0x000fe20000000a00 */
[----:B------:R-:W-:Y:S01]  /*4000*/  MOV R115, RZ ;  /* 0x000000ff00737202 */ /* 0x000fe20000000f00 */
[----:B------:R-:W4:Y:S01]  /*4010*/  LDC.64 R22, c[0x0][0x3d0] ;  /* 0x0000f400ff167b82 */ /* 0x000f220000000a00 */
[----:B------:R-:W-:Y:S01]  /*4020*/  MOV R110, RZ ;  /* 0x000000ff006e7202 */ /* 0x000fe20000000f00 */
[----:B------:R-:W-:Y:S01]  /*4030*/  ULDC.64 UR18, c[0x0][0x250] ;  /* 0x0000940000127ab9 */ /* 0x000fe20000000a00 */
[----:B------:R-:W-:Y:S01]  /*4040*/  ISETP.GE.AND P0, PT, R14, R113, PT ;  /* 0x000000710e00720c */ /* 0x000fe20003f06270 */
[----:B------:R-:W-:Y:S01]  /*4050*/  ULDC.64 UR20, c[0x0][0x270] ;  /* 0x00009c0000147ab9 */ /* 0x000fe20000000a00 */
[----:B------:R-:W-:-:S02]  /*4060*/  SHF.R.S32.HI R15, RZ, 0x1f, R14 ;  /* 0x0000001fff0f7819 */ /* 0x000fc4000001140e */
[----:B------:R-:W-:Y:S01]  /*4070*/  IADD3 R107, R31, R107, RZ ;  /* 0x0000006b1f6b7210 */ /* 0x000fe20007ffe0ff */
[----:B------:R-:W0:Y:S01]  /*4080*/  LDC.64 R20, c[0x0][0x380] ;  /* 0x0000e000ff147b82 */ /* 0x000e220000000a00 */
[----:B------:R-:W-:-:S07]  /*4090*/  IADD3 R105, R29, R105, RZ ;  /* 0x000000691d697210 */ /* 0x000fce0007ffe0ff */
[----:B------:R-:W0:Y:S08]  /*40a0*/  LDC.64 R18, c[0x0][0x2d0] ;  /* 0x0000b400ff127b82 */ /* 0x000e300000000a00 */
[----:B--2---:R-:W0:Y:S02]  /*40b0*/  LDC.64 R16, c[0x0][0x2d8] ;  /* 0x0000b600ff107b82 */ /* 0x004e240000000a00 */
.L_x_15928:
[----:B------:R-:W-:Y:S01]  /*40c0*/  SHF.R.S32.HI R118, RZ, 0x1f, R109 ;  /* 0x0000001fff767819 */ /* 0x000fe2000001146d */
[C---:B01----:R-:W-:Y:S01]  /*40d0*/  IMAD.WIDE.U32 R4, R109.reuse, UR20, R14 ;  /* 0x000000146d047c25 */ /* 0x043fe2000f8e000e */
[C---:B------:R-:W-:Y:S01]  /*40e0*/  IADD3 R0, R14.reuse, 0x20, RZ ;  /* 0x000000200e007810 */ /* 0x040fe20007ffe0ff */
[----:B------:R-:W-:Y:S01]  /*40f0*/  HFMA2.MMA R9, -RZ, RZ, 0, 0 ;  /* 0x00000000ff097435 */ /* 0x000fe200000001ff */
[----:B------:R-:W-:Y:S01]  /*4100*/  IADD3 R2, R14, 0x40, RZ ;  /* 0x000000400e027810 */ /* 0x000fe20007ffe0ff */
[----:B------:R-:W-:Y:S01]  /*4110*/  IMAD R6, R118, UR20, RZ ;  /* 0x0000001476067c24 */ /* 0x000fe2000f8e02ff */
[-C--:B------:R-:W-:Y:S02]  /*4120*/  ISETP.GE.AND P4, PT, R0, R113.reuse, PT ;  /* 0x000000710000720c */ /* 0x080fe40003f86270 */
[----:B------:R-:W-:Y:S01]  /*4130*/  IADD3 R0, R14, 0x60, RZ ;  /* 0x000000600e007810 */ /* 0x000fe20007ffe0ff */
[----:B------:R-:W-:Y:S01]  /*4140*/  IMAD R3, R109, UR21, R6 ;  /* 0x000000156d037c24 */ /* 0x000fe2000f8e0206 */
[----:B------:R-:W-:-:S02]  /*4150*/  ISETP.GE.AND P5, PT, R2, R113, PT ;  /* 0x000000710200720c */ /* 0x000fc40003fa6270 */
[----:B------:R-:W-:Y:S02]  /*4160*/  IADD3 R6, R14, 0x80, RZ ;  /* 0x000000800e067810 */ /* 0x000fe40007ffe0ff */
[----:B------:R-:W-:Y:S02]  /*4170*/  LEA R2, P3, R4, R77, 0x2 ;  /* 0x0000004d04027211 */ /* 0x000fe400078610ff */
[----:B------:R-:W-:Y:S02]  /*4180*/  IADD3 R3, R5, R3, RZ ;  /* 0x0000000305037210 */ /* 0x000fe40007ffe0ff */
[-C--:B------:R-:W-:Y:S02]  /*4190*/  ISETP.GE.AND P1, PT, R0, R113.reuse, PT ;  /* 0x000000710000720c */ /* 0x080fe40003f26270 */
[----:B------:R-:W-:Y:S02]  /*41a0*/  IADD3 R8, R14, 0xa0, RZ ;  /* 0x000000a00e087810 */ /* 0x000fe40007ffe0ff */
[----:B------:R-:W-:-:S02]  /*41b0*/  ISETP.GE.AND P2, PT, R6, R113, PT ;  /* 0x000000710600720c */ /* 0x000fc40003f46270 */
[----:B------:R-:W-:Y:S02]  /*41c0*/  MOV R0, RZ ;  /* 0x000000ff00007202 */ /* 0x000fe40000000f00 */
[----:B------:R-:W-:Y:S02]  /*41d0*/  LEA.HI.X R3, R4, R76, R3, 0x2, P3 ;  /* 0x0000004c04037211 */ /* 0x000fe400018f1403 */
[----:B------:R-:W-:Y:S02]  /*41e0*/  IADD3 R4, R14, 0xc0, RZ ;  /* 0x000000c00e047810 */ /* 0x000fe40007ffe0ff */
[-C--:B------:R-:W-:Y:S01]  /*41f0*/  ISETP.GE.AND P3, PT, R8, R113.reuse, PT ;  /* 0x000000710800720c */ /* 0x080fe20003f66270 */
[----:B------:R-:W-:Y:S01]  /*4200*/  IMAD R8, R118, UR16, RZ ;  /* 0x0000001076087c24 */ /* 0x000fe2000f8e02ff */
[----:B------:R-:W-:Y:S01]  /*4210*/  IADD3 R6, R14, 0xe0, RZ ;  /* 0x000000e00e067810 */ /* 0x000fe20007ffe0ff */
[----:B--2---:R-:W2:Y:S01]  /*4220*/  @!P4 LDG.E R0, desc[UR12][R2.64+0x80] ;  /* 0x0000800c0200c981 */ /* 0x004ea2000c1e1900 */
[----:B------:R-:W-:-:S02]  /*4230*/  ISETP.GE.AND P4, PT, R4, R113, PT ;  /* 0x000000710400720c */ /* 0x000fc40003f86270 */
[----:B------:R-:W-:Y:S02]  /*4240*/  CS2R R10, SRZ ;  /* 0x00000000000a7805 */ /* 0x000fe4000001ff00 */
[----:B------:R-:W-:Y:S01]  /*4250*/  MOV R4, R30 ;  /* 0x0000001e00047202 */ /* 0x000fe20000000f00 */
[----:B------:R-:W3:Y:S01]  /*4260*/  @!P5 LDG.E R9, desc[UR12][R2.64+0x100] ;  /* 0x0001000c0209d981 */ /* 0x000ee2000c1e1900 */
[----:B------:R-:W-:Y:S01]  /*4270*/  MOV R5, R107 ;  /* 0x0000006b00057202 */ /* 0x000fe20000000f00 */
[C---:B------:R-:W-:Y:S01]  /*4280*/  IMAD R13, R109.reuse, UR17, R8 ;  /* 0x000000116d0d7c24 */ /* 0x040fe2000f8e0208 */
[-C--:B------:R-:W-:Y:S02]  /*4290*/  ISETP.GE.AND P5, PT, R6, R113.reuse, PT ;  /* 0x000000710600720c */ /* 0x080fe40003fa6270 */
[----:B------:R-:W-:Y:S02]  /*42a0*/  CS2R R6, SRZ ;  /* 0x0000000000067805 */ /* 0x000fe4000001ff00 */
[----:B------:R-:W-:Y:S01]  /*42b0*/  IADD3 R8, R14, 0x100, RZ ;  /* 0x000001000e087810 */ /* 0x000fe20007ffe0ff */
[----:B------:R-:W-:Y:S01]  /*42c0*/  IMAD.WIDE.U32 R4, R109, UR16, R4 ;  /* 0x000000106d047c25 */ /* 0x000fe2000f8e0004 */
[----:B------:R-:W4:Y:S02]  /*42d0*/  @!P2 LDG.E R11, desc[UR12][R2.64+0x200] ;  /* 0x0002000c020ba981 */ /* 0x000f24000c1e1900 */
[----:B------:R-:W-:Y:S01]  /*42e0*/  ISETP.GE.AND P2, PT, R8, R113, PT ;  /* 0x000000710800720c */ /* 0x000fe20003f46270 */
[----:B------:R-:W-:Y:S01]  /*42f0*/  HFMA2.MMA R8, -RZ, RZ, 0, 0 ;  /* 0x00000000ff087435 */ /* 0x000fe200000001ff */
[----:B------:R-:W4:Y:S01]  /*4300*/  @!P1 LDG.E R6, desc[UR12][R2.64+0x180] ;  /* 0x0001800c02069981 */ /* 0x000f22000c1e1900 */
[----:B0-----:R-:W-:-:S02]  /*4310*/  LEA R12, P1, R4, R18, 0x3 ;  /* 0x00000012040c7211 */ /* 0x001fc400078218ff */
[----:B------:R-:W-:Y:S01]  /*4320*/  IADD3 R5, R5, R13, RZ ;  /* 0x0000000d05057210 */ /* 0x000fe20007ffe0ff */
[----:B------:R-:W2:Y:S01]  /*4330*/  @!P0 LDG.E R7, desc[UR12][R2.64] ;  /* 0x0000000c02078981 */ /* 0x000ea2000c1e1900 */
[----:B------:R-:W-:Y:S02]  /*4340*/  IADD3 R44, R14, 0x140, RZ ;  /* 0x000001400e2c7810 */ /* 0x000fe40007ffe0ff */
[----:B------:R-:W-:Y:S02]  /*4350*/  LEA.HI.X R13, R4, R19, R5, 0x3, P1 ;  /* 0x00000013040d7211 */ /* 0x000fe400008f1c05 */
[C---:B------:R-:W-:Y:S01]  /*4360*/  IADD3 R4, R14.reuse, 0x120, RZ ;  /* 0x000001200e047810 */ /* 0x040fe20007ffe0ff */
[----:B------:R-:W4:Y:S01]  /*4370*/  @!P3 LDG.E R8, desc[UR12][R2.64+0x280] ;  /* 0x0002800c0208b981 */ /* 0x000f22000c1e1900 */
[----:B------:R-:W-:Y:S02]  /*4380*/  IADD3 R112, R14, 0x160, RZ ;  /* 0x000001600e707810 */ /* 0x000fe40007ffe0ff */
[-C--:B------:R-:W-:Y:S01]  /*4390*/  ISETP.GE.AND P1, PT, R4, R113.reuse, PT ;  /* 0x000000710400720c */ /* 0x080fe20003f26270 */
[----:B------:R-:W4:Y:S01]  /*43a0*/  @!P2 LDG.E R10, desc[UR12][R2.64+0x400] ;  /* 0x0004000c020aa981 */ /* 0x000f22000c1e1900 */
[----:B------:R-:W-:-:S02]  /*43b0*/  ISETP.GE.AND P2, PT, R44, R113, PT ;  /* 0x000000712c00720c */ /* 0x000fc40003f46270 */
[----:B------:R-:W-:Y:S01]  /*43c0*/  ISETP.GE.AND P3, PT, R112, R113, PT ;  /* 0x000000717000720c */ /* 0x000fe20003f66270 */
[----:B------:R-:W4:Y:S01]  /*43d0*/  LDG.E.64 R12, desc[UR12][R12.64] ;  /* 0x0000000c0c0c7981 */ /* 0x000f22000c1e1b00 */
[----:B------:R-:W-:Y:S01]  /*43e0*/  HFMA2.MMA R112, -RZ, RZ, 0, 0 ;  /* 0x00000000ff707435 */ /* 0x000fe200000001ff */
[----:B------:R-:W-:Y:S02]  /*43f0*/  CS2R R46, SRZ ;  /* 0x00000000002e7805 */ /* 0x000fe4000001ff00 */
[----:B------:R-:W-:Y:S02]  /*4400*/  MOV R114, RZ ;  /* 0x000000ff00727202 */ /* 0x000fe40000000f00 */
[----:B------:R-:W-:Y:S02]  /*4410*/  MOV R120, RZ ;  /* 0x000000ff00787202 */ /* 0x000fe40000000f00 */
[C---:B------:R-:W-:Y:S01]  /*4420*/  IADD3 R4, R14.reuse, 0x180, RZ ;  /* 0x000001800e047810 */ /* 0x040fe20007ffe0ff */
[----:B------:R-:W4:Y:S01]  /*4430*/  @!P4 LDG.E R47, desc[UR12][R2.64+0x300] ;  /* 0x0003000c022fc981 */ /* 0x000f22000c1e1900 */
[----:B------:R-:W-:-:S02]  /*4440*/  IADD3 R44, R14, 0x1a0, RZ ;  /* 0x000001a00e2c7810 */ /* 0x000fc40007ffe0ff */
        /* <DEDUP_REMOVED lines=19> */
[----:B------:R-:W1:Y:S03]  /*4580*/  S2UR UR8, SR_CgaCtaId ;  /* 0x00000000000879c3 */ /* 0x000e660000008800 */
        /* <DEDUP_REMOVED lines=22> */
[----:B--2---:R-:W-:Y:S04]  /*46f0*/  STS [R72], R7 ;  /* 0x0000000748007388 */ /* 0x004fe80000000800 */
[----:B------:R-:W-:Y:S04]  /*4700*/  STS [R71+0x80], R0 ;  /* 0x0000800047007388 */ /* 0x000fe80000000800 */
[----:B---3--:R-:W-:Y:S04]  /*4710*/  STS [R70+0x100], R9 ;  /* 0x0001000946007388 */ /* 0x008fe80000000800 */
[----:B----4-:R0:W-:Y:S01]  /*4720*/  STS [R69+0x180], R6 ;  /* 0x0001800645007388 */ /* 0x0101e20000000800 */
[----:B------:R-:W-:Y:S01]  /*4730*/  FMUL.FTZ R5, R12, 1.4426950216293334961 ;  /* 0x3fb8aa3b0c057820 */ /* 0x000fe20000410000 */
[----:B0-----:R-:W0:Y:S01]  /*4740*/  @!P2 LDC R6, c[0x0][0x21c] ;  /* 0x00008700ff06ab82 */ /* 0x001e220000000800 */
[-C--:B------:R-:W-:Y:S01]  /*4750*/  FMUL.FTZ R0, R13, R62.reuse ;  /* 0x0000003e0d007220 */ /* 0x080fe20000410000 */
[----:B------:R-:W-:Y:S01]  /*4760*/  IADD3 R7, R84, 0x120, RZ ;  /* 0x0000012054077810 */ /* 0x000fe20007ffe0ff */
[----:B------:R-:W-:-:S02]  /*4770*/  FMUL.FTZ R2, R5, R62 ;  /* 0x0000003e05027220 */ /* 0x000fc40000410000 */
[----:B------:R-:W-:Y:S01]  /*4780*/  FMUL.RZ R4, R0, 0.15915493667125701904 ;  /* 0x3e22f98300047820 */ /* 0x000fe2000040c000 */
[----:B------:R-:W-:Y:S01]  /*4790*/  LEA.HI.SX32 R7, R7, R84, 0x1b ;  /* 0x0000005407077211 */ /* 0x000fe200078fdaff */
[----:B------:R1:W-:Y:S01]  /*47a0*/  STS [R68+0x200], R11 ;  /* 0x0002000b44007388 */ /* 0x0003e20000000800 */
[----:B------:R-:W-:Y:S01]  /*47b0*/  IADD3 R9, R84, 0x140, RZ ;  /* 0x0000014054097810 */ /* 0x000fe20007ffe0ff */
[----:B------:R-:W-:Y:S02]  /*47c0*/  MUFU.EX2 R2, R2 ;  /* 0x0000000200027308 */ /* 0x000fe40000000800 */
[----:B------:R-:W-:Y:S01]  /*47d0*/  STS [R67+0x280], R8 ;  /* 0x0002800843007388 */ /* 0x000fe20000000800 */
[----:B------:R-:W-:-:S03]  /*47e0*/  LEA R7, R7, UR7, 0x2 ;  /* 0x0000000707077c11 */ /* 0x000fc6000f8e10ff */
[----:B------:R2:W-:Y:S02]  /*47f0*/  STS [R66+0x300], R47 ;  /* 0x0003002f42007388 */ /* 0x0005e40000000800 */
[----:B------:R-:W3:Y:S01]  /*4800*/  MUFU.COS R153, R4 ;  /* 0x0000000400997308 */ /* 0x000ee20000000000 */
        /* <DEDUP_REMOVED lines=24> */
[----:B------:R-:W-:Y:S01]  /*4990*/  STS [R11+0x580], R120 ;  /* 0x000580780b007388 */ /* 0x000fe20000000800 */
[----:B------:R-:W-:-:S03]  /*49a0*/  LEA R4, R4, UR7, 0x3 ;  /* 0x0000000704047c11 */ /* 0x000fc6000f8e18ff */
[----:B------:R-:W-:Y:S01]  /*49b0*/  STS [R3+0x600], R116 ;  /* 0x0006007403007388 */ /* 0x000fe20000000800 */
[----:B0-----:R-:W-:-:S03]  /*49c0*/  FMUL.FTZ R9, R2, R151 ;  /* 0x0000009702097220 */ /* 0x001fc60000410000 */
[----:B------:R0:W-:Y:S04]  /*49d0*/  STS [R47+0x680], R124 ;  /* 0x0006807c2f007388 */ /* 0x0001e80000000800 */
[----:B------:R-:W-:Y:S04]  /*49e0*/  STS [R147+0x700], R122 ;  /* 0x0007007a93007388 */ /* 0x000fe80000000800 */
[----:B------:R1:W-:Y:S01]  /*49f0*/  STS [R149+0x780], R126 ;  /* 0x0007807e95007388 */ /* 0x0003e20000000800 */
[----:B------:R-:W-:-:S03]  /*4a00*/  NOP ;  /* 0x0000000000007918 */ /* 0x000fc60000000000 */
[----:B------:R-:W2:Y:S04]  /*4a10*/  LDS R199, [R0] ;  /* 0x0000000000c77984 */ /* 0x000ea80000000800 */
[----:B------:R-:W3:Y:S04]  /*4a20*/  LDS R201, [R0+0x4] ;  /* 0x0000040000c97984 */ /* 0x000ee80000000800 */
[----:B------:R-:W4:Y:S04]  /*4a30*/  LDS R191, [R0+0x8] ;  /* 0x0000080000bf7984 */ /* 0x000f280000000800 */
[----:B------:R-:W0:Y:S04]  /*4a40*/  LDS R193, [R0+0xc] ;  /* 0x00000c0000c17984 */ /* 0x000e280000000800 */
[----:B------:R-:W0:Y:S04]  /*4a50*/  LDS R187, [R0+0x10] ;  /* 0x0000100000bb7984 */ /* 0x000e280000000800 */
[----:B------:R-:W0:Y:S04]  /*4a60*/  LDS R189, [R0+0x14] ;  /* 0x0000140000bd7984 */ /* 0x000e280000000800 */
[----:B------:R-:W0:Y:S04]  /*4a70*/  LDS R175, [R0+0x18] ;  /* 0x0000180000af7984 */ /* 0x000e280000000800 */
[----:B------:R-:W0:Y:S04]  /*4a80*/  LDS R177, [R0+0x1c] ;  /* 0x00001c0000b17984 */ /* 0x000e280000000800 */
[----:B------:R-:W1:Y:S04]  /*4a90*/  LDS R171, [R0+0x20] ;  /* 0x0000200000ab7984 */ /* 0x000e680000000800 */
[----:B------:R-:W1:Y:S04]  /*4aa0*/  LDS R173, [R0+0x24] ;  /* 0x0000240000ad7984 */ /* 0x000e680000000800 */
[----:B------:R-:W2:Y:S04]  /*4ab0*/  LDS R167, [R0+0x28] ;  /* 0x0000280000a77984 */ /* 0x000ea80000000800 */
[----:B------:R-:W2:Y:S04]  /*4ac0*/  LDS R169, [R0+0x2c] ;  /* 0x00002c0000a97984 */ /* 0x000ea80000000800 */
[----:B------:R-:W2:Y:S04]  /*4ad0*/  LDS R147, [R0+0x30] ;  /* 0x0000300000937984 */ /* 0x000ea80000000800 */
[----:B------:R-:W2:Y:S04]  /*4ae0*/  LDS R165, [R0+0x34] ;  /* 0x0000340000a57984 */ /* 0x000ea80000000800 */
[----:B------:R-:W2:Y:S04]  /*4af0*/  LDS R132, [R0+0x38] ;  /* 0x0000380000847984 */ /* 0x000ea80000000800 */
[----:B------:R3:W2:Y:S04]  /*4b00*/  LDS R134, [R0+0x3c] ;  /* 0x00003c0000867984 */ /* 0x0006a80000000800 */
        /* <DEDUP_REMOVED lines=8> */
[----:B-1----:R-:W-:Y:S01]  /*4b90*/  MUFU.SIN R149, R47 ;  /* 0x0000002f00957308 */ /* 0x002fe20000000400 */
[----:B------:R-:W-:-:S07]  /*4ba0*/  FMUL.RZ R7, R7, 0.15915493667125701904 ;  /* 0x3e22f98307077820 */ /* 0x000fce000040c000 */
[----:B------:R-:W0:Y:S01]  /*4bb0*/  MUFU.EX2 R6, R6 ;  /* 0x0000000600067308 */ /* 0x000e220000000800 */
[----:B---3--:R-:W-:-:S07]  /*4bc0*/  FMUL.FTZ R0, R5, R58 ;  /* 0x0000003a05007220 */ /* 0x008fce0000410000 */
[----:B------:R1:W3:Y:S01]  /*4bd0*/  MUFU.COS R151, R47 ;  /* 0x0000002f00977308 */ /* 0x0002e20000000000 */
[----:B------:R4:W5:Y:S02]  /*4be0*/  @!P2 LDG.E.64 R10, desc[UR12][R2.64+0x8] ;  /* 0x0000080c020aa981 */ /* 0x000964000c1e1b00 */
[C---:B----4-:R-:W-:Y:S01]  /*4bf0*/  FMUL.FTZ R2, R13.reuse, R56 ;  /* 0x000000380d027220 */ /* 0x050fe20000410000 */
[----:B------:R-:W-:-:S03]  /*4c00*/  FMUL.FTZ R3, R13, R54 ;  /* 0x000000360d037220 */ /* 0x000fc60000410000 */
[----:B------:R-:W-:Y:S01]  /*4c10*/  FMUL.RZ R112, R2, 0.15915493667125701904 ;  /* 0x3e22f98302707820 */ /* 0x000fe2000040c000 */
[----:B------:R-:W-:Y:S01]  /*4c20*/  FMUL.FTZ R2, R5, R56 ;  /* 0x0000003805027220 */ /* 0x000fe20000410000 */
[----:B------:R-:W-:Y:S01]  /*4c30*/  MUFU.COS R46, R7 ;  /* 0x00000007002e7308 */ /* 0x000fe20000000000 */
[----:B-1----:R-:W-:Y:S01]  /*4c40*/  FMUL.RZ R47, R3, 0.15915493667125701904 ;  /* 0x3e22f983032f7820 */ /* 0x002fe2000040c000 */
[----:B------:R-:W-:-:S06]  /*4c50*/  FMUL.FTZ R3, R5, R54 ;  /* 0x0000003605037220 */ /* 0x000fcc0000410000 */
[----:B------:R1:W4:Y:S01]  /*4c60*/  MUFU.EX2 R155, R0 ;  /* 0x00000000009b7308 */ /* 0x0003220000000800 */
[----:B0-----:R-:W-:-:S07]  /*4c70*/  FMUL.FTZ R149, R6, R149 ;  /* 0x0000009506957220 */ /* 0x001fce0000410000 */
[----:B------:R-:W0:Y:S01]  /*4c80*/  MUFU.SIN R4, R7 ;  /* 0x0000000700047308 */ /* 0x000e220000000400 */
[----:B-1----:R-:W-:Y:S01]  /*4c90*/  FMUL.FTZ R0, R13, R52 ;  /* 0x000000340d007220 */ /* 0x002fe20000410000 */
[----:B---3--:R-:W-:-:S03]  /*4ca0*/  FMUL.FTZ R151, R6, R151 ;  /* 0x0000009706977220 */ /* 0x008fc60000410000 */
[----:B------:R-:W-:-:S03]  /*4cb0*/  FMUL.RZ R126, R0, 0.15915493667125701904 ;  /* 0x3e22f983007e7820 */ /* 0x000fc6000040c000 */
[----:B------:R-:W-:Y:S01]  /*4cc0*/  MUFU.SIN R159, R112 ;  /* 0x00000070009f7308 */ /* 0x000fe20000000400 */
[----:B------:R-:W-:Y:S01]  /*4cd0*/  FMUL.FTZ R0, R5, R52 ;  /* 0x0000003405007220 */ /* 0x000fe20000410000 */
[----:B------:R-:W-:-:S06]  /*4ce0*/  FMUL.FTZ R128, RZ, R149 ;  /* 0x00000095ff807220 */ /* 0x000fcc0000410000 */
[----:B------:R1:W-:Y:S08]  /*4cf0*/  MUFU.COS R157, R112 ;  /* 0x00000070009d7308 */ /* 0x0003f00000000000 */
[----:B------:R-:W3:Y:S01]  /*4d00*/  MUFU.EX2 R2, R2 ;  /* 0x0000000200027308 */ /* 0x000ee20000000800 */
[----:B-1----:R-:W-:Y:S01]  /*4d10*/  FMUL.FTZ R112, R63, R62 ;  /* 0x0000003e3f707220 */ /* 0x002fe20000410000 */
[----:B------:R-:W-:-:S06]  /*4d20*/  FMUL.FTZ R7, R5, R50 ;  /* 0x0000003205077220 */ /* 0x000fcc0000410000 */
[----:B------:R-:W-:Y:S01]  /*4d30*/  MUFU.SIN R114, R47 ;  /* 0x0000002f00727308 */ /* 0x000fe20000000400 */
[----:B------:R-:W-:-:S07]  /*4d40*/  FFMA.FTZ R128, R151, R112, -R128 ;  /* 0x0000007097807223 */ /* 0x000fce0000010880 */
[----:B------:R1:W-:Y:S08]  /*4d50*/  MUFU.COS R116, R47 ;  /* 0x0000002f00747308 */ /* 0x0003f00000000000 */
[----:B------:R-:W2:Y:S01]  /*4d60*/  MUFU.EX2 R3, R3 ;  /* 0x0000000300037308 */ /* 0x000ea20000000800 */
[----:B-1----:R-:W-:Y:S01]  /*4d70*/  FMUL.FTZ R47, R5, R48 ;  /* 0x00000030052f7220 */ /* 0x002fe20000410000 */
[----:B------:R-:W-:Y:S01]  /*4d80*/  FMUL.FTZ R5, R13, R50 ;  /* 0x000000320d057220 */ /* 0x000fe20000410000 */
[----:B----4-:R-:W-:-:S05]  /*4d90*/  FMUL.FTZ R153, R155, R46 ;  /* 0x0000002e9b997220 */ /* 0x010fca0000410000 */
[----:B------:R1:W-:Y:S01]  /*4da0*/  MUFU.EX2 R181, R0 ;  /* 0x0000000000b57308 */ /* 0x0003e20000000800 */
[----:B------:R-:W-:Y:S01]  /*4db0*/  FMUL.RZ R130, R5, 0.15915493667125701904 ;  /* 0x3e22f98305827820 */ /* 0x000fe2000040c000 */
[----:B0-----:R-:W-:Y:S01]  /*4dc0*/  FMUL.FTZ R155, R155, R4 ;  /* 0x000000049b9b7220 */ /* 0x001fe20000410000 */
[----:B------:R-:W-:Y:S01]  /*4dd0*/  FFMA.FTZ R128, R61, R60, R128 ;  /* 0x0000003c3d807223 */ /* 0x000fe20000010080 */
[----:B-1----:R-:W-:Y:S01]  /*4de0*/  FMUL.FTZ R0, R149, R112 ;  /* 0x0000007095007220 */ /* 0x002fe20000410000 */
[----:B------:R-:W-:-:S03]  /*4df0*/  FMUL.FTZ R5, R13, R48 ;  /* 0x000000300d057220 */ /* 0x000fc60000410000 */
[----:B------:R-:W-:Y:S01]  /*4e00*/  FFMA.FTZ R0, RZ, R151, R0 ;  /* 0x00000097ff007223 */ /* 0x000fe20000010000 */
[C---:B---3--:R-:W-:Y:S01]  /*4e10*/  FMUL.FTZ R157, R2.reuse, R157 ;  /* 0x0000009d029d7220 */ /* 0x048fe20000410000 */
[----:B------:R-:W-:Y:S01]  /*4e20*/  FMUL.FTZ R159, R2, R159 ;  /* 0x0000009f029f7220 */ /* 0x000fe20000410000 */
[----:B------:R-:W-:Y:S01]  /*4e30*/  FMUL.FTZ R2, R155, R128 ;  /* 0x000000809b027220 */ /* 0x000fe20000410000 */
[----:B------:R-:W-:Y:S01]  /*4e40*/  FADD.FTZ R0, RZ, R0 ;  /* 0x00000000ff007221 */ /* 0x000fe20000010000 */
[----:B------:R-:W-:Y:S01]  /*4e50*/  FMUL.RZ R5, R5, 0.15915493667125701904 ;  /* 0x3e22f98305057820 */ /* 0x000fe2000040c000 */
[C---:B--2---:R-:W-:Y:S01]  /*4e60*/  FMUL.FTZ R161, R3.reuse, R116 ;  /* 0x0000007403a17220 */ /* 0x044fe20000410000 */
[----:B------:R-:W-:Y:S01]  /*4e70*/  FMUL.FTZ R163, R3, R114 ;  /* 0x0000007203a37220 */ /* 0x000fe20000410000 */
[-C--:B------:R-:W-:Y:S01]  /*4e80*/  FMUL.FTZ R3, R155, R0.reuse ;  /* 0x000000009b037220 */ /* 0x080fe20000410000 */
[C---:B------:R-:W-:Y:S01]  /*4e90*/  FFMA.FTZ R2, R153.reuse, R0, R2 ;  /* 0x0000000099027223 */ /* 0x040fe20000010002 */
[----:B------:R-:W-:Y:S02]  /*4ea0*/  MUFU.EX2 R47, R47 ;  /* 0x0000002f002f7308 */ /* 0x000fe40000000800 */
[----:B------:R-:W-:Y:S01]  /*4eb0*/  FFMA.FTZ R128, R153, R128, -R3 ;  /* 0x0000008099807223 */ /* 0x000fe20000010803 */
[----:B------:R-:W-:-:S05]  /*4ec0*/  FADD.FTZ R0, RZ, R2 ;  /* 0x00000002ff007221 */ /* 0x000fca0000010000 */
[----:B------:R-:W0:Y:S01]  /*4ed0*/  MUFU.SIN R6, R5 ;  /* 0x0000000500067308 */ /* 0x000e220000000400 */
[----:B------:R-:W-:Y:S01]  /*4ee0*/  FFMA.FTZ R128, R59, R58, R128 ;  /* 0x0000003a3b807223 */ /* 0x000fe20000010080 */
[----:B------:R-:W-:-:S06]  /*4ef0*/  FMUL.FTZ R2, R159, R0 ;  /* 0x000000009f027220 */ /* 0x000fcc0000410000 */
[----:B------:R-:W1:Y:S08]  /*4f00*/  MUFU.COS R122, R126 ;  /* 0x0000007e007a7308 */ /* 0x000e700000000000 */
[----:B------:R2:W-:Y:S01]  /*4f10*/  MUFU.COS R4, R5 ;  /* 0x0000000500047308 */ /* 0x0005e20000000000 */
[----:B0-----:R-:W-:-:S07]  /*4f20*/  FMUL.FTZ R197, R47, R6 ;  /* 0x000000062fc57220 */ /* 0x001fce0000410000 */
[----:B------:R-:W0:Y:S01]  /*4f30*/  MUFU.SIN R120, R126 ;  /* 0x0000007e00787308 */ /* 0x000e220000000400 */
[-C--:B--2---:R-:W-:Y:S01]  /*4f40*/  FMUL.FTZ R5, R159, R128.reuse ;  /* 0x000000809f057220 */ /* 0x084fe20000410000 */
[----:B------:R-:W-:-:S03]  /*4f50*/  FFMA.FTZ R128, R157, R128, -R2 ;  /* 0x000000809d807223 */ /* 0x000fc60000010802 */
[----:B------:R-:W-:Y:S01]  /*4f60*/  FFMA.FTZ R5, R157, R0, R5 ;  /* 0x000000009d057223 */ /* 0x000fe20000010005 */
[----:B------:R-:W-:-:S03]  /*4f70*/  FFMA.FTZ R128, R57, R56, R128 ;  /* 0x0000003839807223 */ /* 0x000fc60000010080 */
[----:B------:R-:W-:Y:S01]  /*4f80*/  FADD.FTZ R6, RZ, R5 ;  /* 0x00000005ff067221 */ /* 0x000fe20000010000 */
[C---:B------:R-:W-:Y:S01]  /*4f90*/  FMUL.FTZ R46, R163.reuse, R128 ;  /* 0x00000080a32e7220 */ /* 0x040fe20000410000 */
[----:B------:R-:W-:Y:S02]  /*4fa0*/  MUFU.EX2 R7, R7 ;  /* 0x0000000700077308 */ /* 0x000fe40000000800 */
[-C--:B------:R-:W-:Y:S01]  /*4fb0*/  FMUL.FTZ R5, R163, R6.reuse ;  /* 0x00000006a3057220 */ /* 0x080fe20000410000 */
[----:B------:R-:W-:Y:S01]  /*4fc0*/  FFMA.FTZ R46, R161, R6, R46 ;  /* 0x00000006a12e7223 */ /* 0x000fe2000001002e */
[----:B-1----:R-:W-:-:S04]  /*4fd0*/  FMUL.FTZ R179, R181, R122 ;  /* 0x0000007ab5b37220 */ /* 0x002fc80000410000 */
[----:B------:R-:W1:Y:S01]  /*4fe0*/  MUFU.SIN R124, R130 ;  /* 0x00000082007c7308 */ /* 0x000e620000000400 */
[----:B------:R-:W-:Y:S01]  /*4ff0*/  FFMA.FTZ R128, R161, R128, -R5 ;  /* 0x00000080a1807223 */ /* 0x000fe20000010805 */
[----:B0-----:R-:W-:Y:S01]  /*5000*/  FMUL.FTZ R181, R181, R120 ;  /* 0x00000078b5b57220 */ /* 0x001fe20000410000 */
[----:B------:R-:W-:-:S05]  /*5010*/  FADD.FTZ R46, RZ, R46 ;  /* 0x0000002eff2e7221 */ /* 0x000fca0000010000 */
[----:B------:R-:W0:Y:S01]  /*5020*/  MUFU.COS R126, R130 ;  /* 0x00000082007e7308 */ /* 0x000e220000000000 */
[----:B------:R-:W-:Y:S01]  /*5030*/  FFMA.FTZ R128, R55, R54, R128 ;  /* 0x0000003637807223 */ /* 0x000fe20000010080 */
[----:B------:R-:W-:-:S03]  /*5040*/  FMUL.FTZ R6, R181, R46 ;  /* 0x0000002eb5067220 */ /* 0x000fc60000410000 */
[-C--:B------:R-:W-:Y:S01]  /*5050*/  FMUL.FTZ R5, R181, R128.reuse ;  /* 0x00000080b5057220 */ /* 0x080fe20000410000 */
[----:B------:R-:W-:-:S03]  /*5060*/  FFMA.FTZ R6, R179, R128, -R6 ;  /* 0x00000080b3067223 */ /* 0x000fc60000010806 */
[----:B------:R-:W-:Y:S01]  /*5070*/  FFMA.FTZ R5, R179, R46, R5 ;  /* 0x0000002eb3057223 */ /* 0x000fe20000010005 */
[----:B-1----:R-:W-:Y:S01]  /*5080*/  FMUL.FTZ R185, R7, R124 ;  /* 0x0000007c07b97220 */ /* 0x002fe20000410000 */
[----:B------:R-:W-:Y:S02]  /*5090*/  FFMA.FTZ R6, R53, R52, R6 ;  /* 0x0000003435067223 */ /* 0x000fe40000010006 */
[----:B------:R-:W-:Y:S02]  /*50a0*/  FADD.FTZ R46, RZ, R5 ;  /* 0x00000005ff2e7221 */ /* 0x000fe40000010000 */
[----:B------:R-:W-:Y:S01]  /*50b0*/  FMUL.FTZ R114, R185, R6 ;  /* 0x00000006b9727220 */ /* 0x000fe20000410000 */
[----:B0-----:R-:W-:Y:S01]  /*50c0*/  FMUL.FTZ R183, R7, R126 ;  /* 0x0000007e07b77220 */ /* 0x001fe20000410000 */
[-C--:B------:R-:W-:Y:S01]  /*50d0*/  FMUL.FTZ R5, R185, R46.reuse ;  /* 0x0000002eb9057220 */ /* 0x080fe20000410000 */
[----:B------:R-:W-:Y:S02]  /*50e0*/  ISETP.NE.AND P2, PT, R86, 0x1f, PT ;  /* 0x0000001f5600780c */ /* 0x000fe40003f45270 */
[----:B------:R-:W-:Y:S01]  /*50f0*/  FFMA.FTZ R114, R183, R46, R114 ;  /* 0x0000002eb7727223 */ /* 0x000fe20000010072 */
[-C--:B------:R-:W-:Y:S01]  /*5100*/  FMUL.FTZ R3, R9, R149.reuse ;  /* 0x0000009509037220 */ /* 0x080fe20000410000 */
[C---:B------:R-:W-:Y:S01]  /*5110*/  FMUL.FTZ R2, R8.reuse, R149 ;  /* 0x0000009508027220 */ /* 0x040fe20000410000 */
[----:B------:R-:W-:Y:S01]  /*5120*/  FFMA.FTZ R6, R183, R6, -R5 ;  /* 0x00000006b7067223 */ /* 0x000fe20000010805 */
[----:B------:R-:W-:Y:S01]  /*5130*/  FADD.FTZ R114, RZ, R114 ;  /* 0x00000072ff727221 */ /* 0x000fe20000010000 */
[-C--:B------:R-:W-:Y:S01]  /*5140*/  FFMA.FTZ R0, R8, R151.reuse, -R3 ;  /* 0x0000009708007223 */ /* 0x080fe20000010803 */
[----:B------:R-:W-:Y:S01]  /*5150*/  FFMA.FTZ R2, R9, R151, R2 ;  /* 0x0000009709027223 */ /* 0x000fe20000010002 */
[----:B------:R-:W-:Y:S01]  /*5160*/  FFMA.FTZ R6, R51, R50, R6 ;  /* 0x0000003233067223 */ /* 0x000fe20000010006 */
[----:B------:R-:W-:Y:S01]  /*5170*/  FMUL.FTZ R195, R47, R4 ;  /* 0x000000042fc37220 */ /* 0x000fe20000410000 */
[----:B------:R-:W-:Y:S01]  /*5180*/  FMUL.FTZ R46, R197, R114 ;  /* 0x00000072c52e7220 */ /* 0x000fe20000410000 */
[C---:B------:R-:W-:Y:S01]  /*5190*/  FMUL.FTZ R4, R155.reuse, R0 ;  /* 0x000000009b047220 */ /* 0x040fe20000410000 */
[----:B------:R-:W-:Y:S01]  /*51a0*/  FMUL.FTZ R3, R155, R2 ;  /* 0x000000029b037220 */ /* 0x000fe20000410000 */
[-C--:B------:R-:W-:Y:S01]  /*51b0*/  FMUL.FTZ R5, R197, R6.reuse ;  /* 0x00000006c5057220 */ /* 0x080fe20000410000 */
[----:B------:R-:W-:Y:S01]  /*51c0*/  FFMA.FTZ R6, R195, R6, -R46 ;  /* 0x00000006c3067223 */ /* 0x000fe2000001082e */
[----:B------:R-:W-:Y:S01]  /*51d0*/  @P2 LEA R46, R86, UR7, 0x3 ;  /* 0x00000007562e2c11 */ /* 0x000fe2000f8e18ff */
[C---:B------:R-:W-:Y:S01]  /*51e0*/  FFMA.FTZ R4, R153.reuse, R2, R4 ;  /* 0x0000000299047223 */ /* 0x040fe20000010004 */
[----:B------:R-:W-:-:S03]  /*51f0*/  FFMA.FTZ R0, R153, R0, -R3 ;  /* 0x0000000099007223 */ /* 0x000fc60000010803 */
[C---:B------:R-:W-:Y:S01]  /*5200*/  FMUL.FTZ R2, R159.reuse, R4 ;  /* 0x000000049f027220 */ /* 0x040fe20000410000 */
[-C--:B------:R-:W-:Y:S01]  /*5210*/  FMUL.FTZ R3, R159, R0.reuse ;  /* 0x000000009f037220 */ /* 0x080fe20000410000 */
[----:B------:R-:W0:Y:S02]  /*5220*/  @P2 LDS.64 R46, [R46+0x24d8] ;  /* 0x0024d8002e2e2984 */ /* 0x000e240000000a00 */
        /* <DEDUP_REMOVED lines=14> */
[----:B------:R-:W-:Y:S01]  /*5310*/  FFMA.FTZ R5, R195, R114, R5 ;  /* 0x00000072c3057223 */ /* 0x000fe20000010005 */
[----:B------:R-:W-:Y:S01]  /*5320*/  BSSY B0, `(.L_x_15882) ;  /* 0x0000013000007945 */ /* 0x000fe20003800000 */
[C---:B------:R-:W-:Y:S01]  /*5330*/  FMUL.FTZ R7, R197.reuse, R2 ;  /* 0x00000002c5077220 */ /* 0x040fe20000410000 */
[----:B------:R-:W-:Y:S01]  /*5340*/  FMUL.FTZ R3, R197, R4 ;  /* 0x00000004c5037220 */ /* 0x000fe20000410000 */
[----:B------:R-:W-:Y:S01]  /*5350*/  FADD.FTZ R114, RZ, R5 ;  /* 0x00000005ff727221 */ /* 0x000fe20000010000 */
[----:B------:R-:W-:Y:S01]  /*5360*/  FFMA.FTZ R116, R49, R48, R6 ;  /* 0x0000003031747223 */ /* 0x000fe20000010006 */
[C---:B------:R-:W-:Y:S01]  /*5370*/  FFMA.FTZ R7, R195.reuse, R4, -R7 ;  /* 0x00000004c3077223 */ /* 0x040fe20000010807 */
        /* <DEDUP_REMOVED lines=13> */
.L_x_15883:
[----:B------:R-:W-:Y:S05]  /*5450*/  BSYNC B0 ;  /* 0x0000000000007941 */ /* 0x000fea0003800000 */
.L_x_15882:
[----:B------:R-:W3:Y:S01]  /*5460*/  SHFL.UP PT, R6, R114, 0x1, RZ ;  /* 0x0420000072067989 */ /* 0x000ee200000e00ff */
[----:B------:R-:W-:Y:S01]  /*5470*/  ISETP.GE.AND P4, PT, R84, 0x1, PT ;  /* 0x000000015400780c */ /* 0x000fe20003f86270 */
[----:B------:R-:W-:Y:S02]  /*5480*/  BSSY B0, `(.L_x_15884) ;  /* 0x00000ee000007945 */ /* 0x000fe40003800000 */
[----:B-1----:R-:W1:Y:S04]  /*5490*/  SHFL.UP PT, R0, R7, 0x1, RZ ;  /* 0x0420000007007989 */ /* 0x002e6800000e00ff */
[----:B------:R-:W4:Y:S04]  /*54a0*/  SHFL.UP PT, R4, R116, 0x1, RZ ;  /* 0x0420000074047989 */ /* 0x000f2800000e00ff */
[----:B------:R-:W0:Y:S01]  /*54b0*/  SHFL.UP PT, R2, R3, 0x1, RZ ;  /* 0x0420000003027989 */ /* 0x000e2200000e00ff */
[C---:B---3--:R-:W-:Y:S01]  /*54c0*/  FMUL.FTZ R203, R3.reuse, R6 ;  /* 0x0000000603cb7220 */ /* 0x048fe20000410000 */
[C---:B-1----:R-:W-:Y:S01]  /*54d0*/  FMUL.FTZ R5, R3.reuse, R0 ;  /* 0x0000000003057220 */ /* 0x042fe20000410000 */
[----:B----4-:R-:W-:-:S02]  /*54e0*/  FMUL.FTZ R120, R3, R4 ;  /* 0x0000000403787220 */ /* 0x010fc40000410000 */
[C---:B------:R-:W-:Y:S01]  /*54f0*/  FFMA.FTZ R203, R7.reuse, R4, -R203 ;  /* 0x0000000407cb7223 */ /* 0x040fe200000108cb */
[-C--:B0-----:R-:W-:Y:S01]  /*5500*/  FFMA.FTZ R4, R7, R2.reuse, R5 ;  /* 0x0000000207047223 */ /* 0x081fe20000010005 */
[----:B------:R-:W-:Y:S01]  /*5510*/  FMUL.FTZ R2, R3, R2 ;  /* 0x0000000203027220 */ /* 0x000fe20000410000 */
[C---:B------:R-:W-:Y:S01]  /*5520*/  FFMA.FTZ R205, R7.reuse, R6, R120 ;  /* 0x0000000607cd7223 */ /* 0x040fe20000010078 */
[----:B------:R-:W-:Y:S02]  /*5530*/  @P4 FADD.FTZ R116, R116, R203 ;  /* 0x000000cb74744221 */ /* 0x000fe40000010000 */
[----:B------:R-:W-:Y:S01]  /*5540*/  @P4 FFMA.FTZ R7, R7, R0, -R2 ;  /* 0x0000000007074223 */ /* 0x000fe20000010802 */
[----:B------:R-:W-:Y:S01]  /*5550*/  @P4 FADD.FTZ R114, R114, R205 ;  /* 0x000000cd72724221 */ /* 0x000fe20000010000 */
[----:B------:R-:W-:Y:S02]  /*5560*/  FSEL R4, R3, R4, !P4 ;  /* 0x0000000403047208 */ /* 0x000fe40006000000 */
[----:B------:R-:W0:Y:S01]  /*5570*/  SHFL.UP PT, R3, R116, 0x2, RZ ;  /* 0x0440000074037989 */ /* 0x000e2200000e00ff */
[----:B------:R-:W-:-:S03]  /*5580*/  ISETP.GE.AND P4, PT, R84, 0x2, PT ;  /* 0x000000025400780c */ /* 0x000fc60003f86270 */
[----:B------:R-:W1:Y:S04]  /*5590*/  SHFL.UP PT, R0, R7, 0x2, RZ ;  /* 0x0440000007007989 */ /* 0x000e6800000e00ff */
[----:B------:R-:W3:Y:S04]  /*55a0*/  SHFL.UP PT, R5, R114, 0x2, RZ ;  /* 0x0440000072057989 */ /* 0x000ee800000e00ff */
[----:B------:R-:W4:Y:S01]  /*55b0*/  SHFL.UP PT, R2, R4, 0x2, RZ ;  /* 0x0440000004027989 */ /* 0x000f2200000e00ff */
[C---:B0-----:R-:W-:Y:S01]  /*55c0*/  FMUL.FTZ R120, R4.reuse, R3 ;  /* 0x0000000304787220 */ /* 0x041fe20000410000 */
[C---:B-1----:R-:W-:Y:S01]  /*55d0*/  FMUL.FTZ R203, R4.reuse, R0 ;  /* 0x0000000004cb7220 */ /* 0x042fe20000410000 */
[----:B---3--:R-:W-:-:S02]  /*55e0*/  FMUL.FTZ R6, R4, R5 ;  /* 0x0000000504067220 */ /* 0x008fc40000410000 */
[C---:B------:R-:W-:Y:S01]  /*55f0*/  FFMA.FTZ R5, R7.reuse, R5, R120 ;  /* 0x0000000507057223 */ /* 0x040fe20000010078 */
[CC--:B----4-:R-:W-:Y:S01]  /*5600*/  FFMA.FTZ R203, R7.reuse, R2.reuse, R203 ;  /* 0x0000000207cb7223 */ /* 0x0d0fe200000100cb */
[----:B------:R-:W-:Y:S01]  /*5610*/  FFMA.FTZ R205, R7, R3, -R6 ;  /* 0x0000000307cd7223 */ /* 0x000fe20000010806 */
[----:B------:R-:W-:Y:S01]  /*5620*/  FMUL.FTZ R3, R4, R2 ;  /* 0x0000000204037220 */ /* 0x000fe20000410000 */
[----:B------:R-:W-:Y:S01]  /*5630*/  @P4 FADD.FTZ R114, R114, R5 ;  /* 0x0000000572724221 */ /* 0x000fe20000010000 */
[-C--:B-----5:R-:W-:Y:S01]  /*5640*/  FMUL.FTZ R5, R45, R134.reuse ;  /* 0x000000862d057220 */ /* 0x0a0fe20000410000 */
[----:B------:R-:W-:Y:S01]  /*5650*/  FSEL R120, R4, R203, !P4 ;  /* 0x000000cb04787208 */ /* 0x000fe20006000000 */
[----:B------:R-:W-:Y:S01]  /*5660*/  FMUL.FTZ R4, R44, R134 ;  /* 0x000000862c047220 */ /* 0x000fe20000410000 */
[----:B------:R-:W-:Y:S01]  /*5670*/  @P4 FFMA.FTZ R7, R7, R0, -R3 ;  /* 0x0000000007074223 */ /* 0x000fe20000010803 */
[----:B------:R-:W-:Y:S01]  /*5680*/  FADD.FTZ R0, R96, R96 ;  /* 0x0000006060007221 */ /* 0x000fe20000010000 */
[----:B------:R-:W-:Y:S01]  /*5690*/  @P4 FADD.FTZ R116, R116, R205 ;  /* 0x000000cd74744221 */ /* 0x000fe20000010000 */
[CC--:B------:R-:W-:Y:S01]  /*56a0*/  FFMA.FTZ R203, R45.reuse, R132.reuse, R4 ;  /* 0x000000842dcb7223 */ /* 0x0c0fe20000010004 */
[CC--:B------:R-:W-:Y:S01]  /*56b0*/  FMUL.FTZ R6, R44.reuse, R165.reuse ;  /* 0x000000a52c067220 */ /* 0x0c0fe20000410000 */
[C---:B------:R-:W-:Y:S01]  /*56c0*/  FMUL.FTZ R4, R45.reuse, R165 ;  /* 0x000000a52d047220 */ /* 0x040fe20000410000 */
[----:B------:R-:W-:Y:S01]  /*56d0*/  FFMA.FTZ R205, R44, R132, -R5 ;  /* 0x000000842ccd7223 */ /* 0x000fe20000010805 */
[----:B------:R-:W-:Y:S01]  /*56e0*/  FMUL.FTZ R136, R0, R203 ;  /* 0x000000cb00887220 */ /* 0x000fe20000410000 */
[-C--:B------:R-:W-:Y:S01]  /*56f0*/  FFMA.FTZ R203, R45, R147.reuse, R6 ;  /* 0x000000932dcb7223 */ /* 0x080fe20000010006 */
[----:B------:R-:W-:Y:S01]  /*5700*/  FADD.FTZ R2, R97, R97 ;  /* 0x0000006161027221 */ /* 0x000fe20000010000 */
[----:B------:R-:W-:Y:S01]  /*5710*/  FFMA.FTZ R5, R44, R147, -R4 ;  /* 0x000000932c057223 */ /* 0x000fe20000010804 */
[----:B------:R-:W-:Y:S01]  /*5720*/  FMUL.FTZ R146, R0, R205 ;  /* 0x000000cd00927220 */ /* 0x000fe20000410000 */
[-C--:B------:R-:W-:Y:S01]  /*5730*/  FMUL.FTZ R6, R195, R136.reuse ;  /* 0x00000088c3067220 */ /* 0x080fe20000410000 */
[C---:B------:R-:W-:Y:S01]  /*5740*/  FMUL.FTZ R4, R197.reuse, R136 ;  /* 0x00000088c5047220 */ /* 0x040fe20000410000 */
[C---:B------:R-:W-:Y:S01]  /*5750*/  FMUL.FTZ R140, R2.reuse, R203 ;  /* 0x000000cb028c7220 */ /* 0x040fe20000410000 */
[----:B------:R-:W-:Y:S01]  /*5760*/  FMUL.FTZ R138, R2, R5 ;  /* 0x00000005028a7220 */ /* 0x000fe20000410000 */
[-C--:B------:R-:W-:Y:S01]  /*5770*/  FFMA.FTZ R205, -R197, R146.reuse, -R6 ;  /* 0x00000092c5cd7223 */ /* 0x080fe20000010906 */
[----:B------:R-:W-:Y:S01]  /*5780*/  FFMA.FTZ R203, R195, R146, -R4 ;  /* 0x00000092c3cb7223 */ /* 0x000fe20000010804 */
[----:B------:R-:W0:Y:S01]  /*5790*/  SHFL.UP PT, R126, R114, 0x4, RZ ;  /* 0x04800000727e7989 */ /* 0x000e2200000e00ff */
[-C--:B------:R-:W-:Y:S01]  /*57a0*/  FMUL.FTZ R4, R44, R169.reuse ;  /* 0x000000a92c047220 */ /* 0x080fe20000410000 */
[----:B------:R-:W-:Y:S01]  /*57b0*/  FADD.FTZ R130, -R140, R205 ;  /* 0x000000cd8c827221 */ /* 0x000fe20000010100 */
[----:B------:R-:W-:Y:S01]  /*57c0*/  FADD.FTZ R128, R138, R203 ;  /* 0x000000cb8a807221 */ /* 0x000fe20000010000 */
[----:B------:R-:W1:Y:S01]  /*57d0*/  SHFL.UP PT, R6, R7, 0x4, RZ ;  /* 0x0480000007067989 */ /* 0x000e6200000e00ff */
[----:B------:R-:W-:Y:S01]  /*57e0*/  FMUL.FTZ R5, R45, R169 ;  /* 0x000000a92d057220 */ /* 0x000fe20000410000 */
[C---:B------:R-:W-:Y:S01]  /*57f0*/  FMUL.FTZ R144, R185.reuse, -R130 ;  /* 0x80000082b9907220 */ /* 0x040fe20000410000 */
[----:B------:R-:W-:Y:S01]  /*5800*/  FADD.FTZ R3, R98, R98 ;  /* 0x0000006262037221 */ /* 0x000fe20000010000 */
[----:B------:R-:W3:Y:S01]  /*5810*/  SHFL.UP PT, R124, R116, 0x4, RZ ;  /* 0x04800000747c7989 */ /* 0x000ee200000e00ff */
[-C--:B------:R-:W-:Y:S01]  /*5820*/  FMUL.FTZ R203, R185, -R128.reuse ;  /* 0x80000080b9cb7220 */ /* 0x080fe20000410000 */
        /* <DEDUP_REMOVED lines=15> */
[C---:B-1----:R-:W-:Y:S01]  /*5920*/  FMUL.FTZ R203, R120.reuse, R6 ;  /* 0x0000000678cb7220 */ /* 0x042fe20000410000 */
[CC--:B---3--:R-:W-:Y:S02]  /*5930*/  FMUL.FTZ R207, R120.reuse, R124.reuse ;  /* 0x0000007c78cf7220 */ /* 0x0c8fe40000410000 */
        /* <DEDUP_REMOVED lines=18> */
[----:B------:R-:W-:Y:S01]  /*5a60*/  FMUL.FTZ R5, R45, R177 ;  /* 0x000000b12d057220 */ /* 0x000fe20000410000 */
[----:B------:R-:W-:Y:S01]  /*5a70*/  FADD.FTZ R148, -R154, R213 ;  /* 0x000000d59a947221 */ /* 0x000fe20000010100 */
[----:B------:R-:W-:Y:S01]  /*5a80*/  FADD.FTZ R130, R152, R211 ;  /* 0x000000d398827221 */ /* 0x000fe20000010000 */
[----:B------:R-:W1:Y:S01]  /*5a90*/  SHFL.UP PT, R120, R7, 0x8, RZ ;  /* 0x0500000007787989 */ /* 0x000e6200000e00ff */
[----:B------:R-:W-:Y:S01]  /*5aa0*/  FADD.FTZ R122, R100, R100 ;  /* 0x00000064647a7221 */ /* 0x000fe20000010000 */
[C---:B------:R-:W-:Y:S01]  /*5ab0*/  FMUL.FTZ R150, R163.reuse, -R148 ;  /* 0x80000094a3967220 */ /* 0x040fe20000410000 */
[-C--:B------:R-:W-:Y:S01]  /*5ac0*/  FMUL.FTZ R207, R163, -R130.reuse ;  /* 0x80000082a3cf7220 */ /* 0x080fe20000410000 */
[----:B------:R-:W3:Y:S01]  /*5ad0*/  SHFL.UP PT, R124, R209, 0x8, RZ ;  /* 0x05000000d17c7989 */ /* 0x000ee200000e00ff */
[-C--:B------:R-:W-:Y:S01]  /*5ae0*/  FFMA.FTZ R203, R45, R175.reuse, R6 ;  /* 0x000000af2dcb7223 */ /* 0x080fe20000010006 */
        /* <DEDUP_REMOVED lines=24> */
[C---:B------:R-:W-:Y:S01]  /*5c70*/  FFMA.FTZ R160, R195.reuse, -R47, R6 ;  /* 0x8000002fc3a07223 */ /* 0x040fe20000010006 */
[-C--:B------:R-:W-:Y:S01]  /*5c80*/  FMUL.FTZ R6, R44, R189.reuse ;  /* 0x000000bd2c067220 */ /* 0x080fe20000410000 */
[----:B------:R-:W0:Y:S01]  /*5c90*/  SHFL.UP PT, R120, R7, 0x10, RZ ;  /* 0x0600000007787989 */ /* 0x000e2200000e00ff */
[----:B------:R-:W-:Y:S01]  /*5ca0*/  FFMA.FTZ R156, R195, R46, -R205 ;  /* 0x0000002ec39c7223 */ /* 0x000fe200000108cd */
[----:B------:R-:W-:Y:S01]  /*5cb0*/  @P4 FADD.FTZ R114, R114, R207 ;  /* 0x000000cf72724221 */ /* 0x000fe20000010000 */
[----:B------:R-:W-:Y:S01]  /*5cc0*/  FMUL.FTZ R162, R185, -R160 ;  /* 0x800000a0b9a27220 */ /* 0x000fe20000410000 */
[----:B------:R-:W1:Y:S01]  /*5cd0*/  SHFL.UP PT, R126, R124, 0x10, RZ ;  /* 0x060000007c7e7989 */ /* 0x000e6200000e00ff */
[----:B------:R-:W-:Y:S01]  /*5ce0*/  FADD.FTZ R5, R101, R101 ;  /* 0x0000006565057221 */ /* 0x000fe20000010000 */
[----:B------:R-:W-:Y:S01]  /*5cf0*/  FMUL.FTZ R203, R45, R189 ;  /* 0x000000bd2dcb7220 */ /* 0x000fe20000410000 */
[-C--:B------:R-:W-:Y:S01]  /*5d00*/  FMUL.FTZ R205, R185, -R156.reuse ;  /* 0x8000009cb9cd7220 */ /* 0x080fe20000410000 */
[-C--:B------:R-:W-:Y:S01]  /*5d10*/  FFMA.FTZ R6, R45, R187.reuse, R6 ;  /* 0x000000bb2d067223 */ /* 0x080fe20000010006 */
[C---:B------:R-:W-:Y:S01]  /*5d20*/  FFMA.FTZ R162, R183.reuse, R156, -R162 ;  /* 0x0000009cb7a27223 */ /* 0x040fe200000108a2 */
[----:B------:R-:W2:Y:S01]  /*5d30*/  SHFL.UP PT, R130, R114, 0x10, RZ ;  /* 0x0600000072827989 */ /* 0x000ea200000e00ff */
[----:B------:R-:W-:Y:S01]  /*5d40*/  FFMA.FTZ R158, R44, R187, -R203 ;  /* 0x000000bb2c9e7223 */ /* 0x000fe200000108cb */
[----:B------:R-:W-:Y:S01]  /*5d50*/  FFMA.FTZ R160, R183, R160, R205 ;  /* 0x000000a0b7a07223 */ /* 0x000fe200000100cd */
[----:B------:R-:W-:Y:S01]  /*5d60*/  FMUL.FTZ R156, R5, R6 ;  /* 0x00000006059c7220 */ /* 0x000fe20000410000 */
[----:B------:R-:W3:Y:S01]  /*5d70*/  SHFL.UP PT, R128, R116, 0x10, RZ ;  /* 0x0600000074807989 */ /* 0x000ee200000e00ff */
[----:B------:R-:W-:Y:S01]  /*5d80*/  FMUL.FTZ R6, R181, -R162 ;  /* 0x800000a2b5067220 */ /* 0x000fe20000410000 */
        /* <DEDUP_REMOVED lines=26> */
[----:B------:R1:W-:Y:S01]  /*5f30*/  SHFL.IDX PT, R130, R11, RZ, 0x1f ;  /* 0x00001fff0b827589 */ /* 0x0003e200000e0000 */
[----:B------:R-:W-:Y:S01]  /*5f40*/  @P4 FADD.FTZ R116, R116, R205 ;  /* 0x000000cd74744221 */ /* 0x000fe20000010000 */
[----:B------:R-:W-:Y:S01]  /*5f50*/  @P4 FADD.FTZ R114, R114, R207 ;  /* 0x000000cf72724221 */ /* 0x000fe20000010000 */
[CC--:B------:R-:W-:Y:S01]  /*5f60*/  FMUL.FTZ R120, R44.reuse, R193.reuse ;  /* 0x000000c12c787220 */ /* 0x0c0fe20000410000 */
[----:B------:R-:W2:Y:S01]  /*5f70*/  SHFL.UP PT, R209, R209, 0x1, RZ ;  /* 0x04200000d1d17989 */ /* 0x000ea200000e00ff */
[----:B0-----:R-:W-:Y:S01]  /*5f80*/  FMUL.FTZ R10, R159, -R126 ;  /* 0x8000007e9f0a7220 */ /* 0x001fe20000410000 */
[C---:B------:R-:W-:Y:S01]  /*5f90*/  FMUL.FTZ R203, R45.reuse, R193 ;  /* 0x000000c12dcb7220 */ /* 0x040fe20000410000 */
[-C--:B------:R-:W-:Y:S01]  /*5fa0*/  FFMA.FTZ R205, R45, R191.reuse, R120 ;  /* 0x000000bf2dcd7223 */ /* 0x080fe20000010078 */
[----:B------:R-:W0:Y:S01]  /*5fb0*/  SHFL.UP PT, R7, R7, 0x1, RZ ;  /* 0x0420000007077989 */ /* 0x000e2200000e00ff */
[-C--:B-1----:R-:W-:Y:S01]  /*5fc0*/  FMUL.FTZ R11, R159, -R164.reuse ;  /* 0x800000a49f0b7220 */ /* 0x082fe20000410000 */
[C---:B------:R-:W-:Y:S01]  /*5fd0*/  FFMA.FTZ R10, R157.reuse, R164, -R10 ;  /* 0x000000a49d0a7223 */ /* 0x040fe2000001080a */
[----:B------:R-:W-:Y:S01]  /*5fe0*/  FFMA.FTZ R203, R44, R191, -R203 ;  /* 0x000000bf2ccb7223 */ /* 0x000fe200000108cb */
[----:B------:R-:W1:Y:S01]  /*5ff0*/  SHFL.UP PT, R116, R116, 0x1, RZ ;  /* 0x0420000074747989 */ /* 0x000e6200000e00ff */
[----:B------:R-:W-:Y:S01]  /*6000*/  FFMA.FTZ R126, R157, R126, R11 ;  /* 0x0000007e9d7e7223 */ /* 0x000fe2000001000b */
[C---:B------:R-:W-:Y:S01]  /*6010*/  FMUL.FTZ R120, R155.reuse, -R10 ;  /* 0x8000000a9b787220 */ /* 0x040fe20000410000 */
[C---:B------:R-:W-:Y:S01]  /*6020*/  FMUL.FTZ R162, R6.reuse, R205 ;  /* 0x000000cd06a27220 */ /* 0x040fe20000410000 */
[----:B------:R-:W3:Y:S01]  /*6030*/  SHFL.UP PT, R114, R114, 0x1, RZ ;  /* 0x0420000072727989 */ /* 0x000ee200000e00ff */
[-C--:B------:R-:W-:Y:S01]  /*6040*/  FMUL.FTZ R11, R155, -R126.reuse ;  /* 0x8000007e9b0b7220 */ /* 0x080fe20000410000 */
[----:B------:R-:W-:Y:S01]  /*6050*/  FMUL.FTZ R160, R6, R203 ;  /* 0x000000cb06a07220 */ /* 0x000fe20000410000 */
[----:B------:R-:W-:Y:S01]  /*6060*/  FADD.FTZ R166, -R162, R213 ;  /* 0x000000d5a2a67221 */ /* 0x000fe20000010100 */
[C---:B------:R-:W-:Y:S01]  /*6070*/  FFMA.FTZ R120, R153.reuse, R126, R120 ;  /* 0x0000007e99787223 */ /* 0x040fe20000010078 */
[----:B------:R-:W-:Y:S01]  /*6080*/  FFMA.FTZ R174, R153, R10, -R11 ;  /* 0x0000000a99ae7223 */ /* 0x000fe2000001080b */
[----:B------:R-:W-:Y:S01]  /*6090*/  FADD.FTZ R128, R160, R211 ;  /* 0x000000d3a0807221 */ /* 0x000fe20000010000 */
[C---:B------:R-:W-:Y:S01]  /*60a0*/  FMUL.FTZ R164, R149.reuse, -R166 ;  /* 0x800000a695a47220 */ /* 0x040fe20000410000 */
[----:B------:R-:W-:-:S02]  /*60b0*/  FMUL.FTZ R126, R149, -R120 ;  /* 0x80000078957e7220 */ /* 0x000fc40000410000 */
[-C--:B------:R-:W-:Y:S01]  /*60c0*/  FMUL.FTZ R203, R149, -R128.reuse ;  /* 0x8000008095cb7220 */ /* 0x080fe20000410000 */
[----:B------:R-:W-:Y:S01]  /*60d0*/  FFMA.FTZ R205, R151, R128, -R164 ;  /* 0x0000008097cd7223 */ /* 0x000fe200000108a4 */
[C---:B--2---:R-:W-:Y:S01]  /*60e0*/  FMUL.FTZ R10, R209.reuse, R130 ;  /* 0x00000082d10a7220 */ /* 0x044fe20000410000 */
[----:B------:R-:W-:Y:S01]  /*60f0*/  FMUL.FTZ R209, R209, R124 ;  /* 0x0000007cd1d17220 */ /* 0x000fe20000410000 */
[----:B------:R-:W-:Y:S01]  /*6100*/  FFMA.FTZ R207, R151, R166, R203 ;  /* 0x000000a697cf7223 */ /* 0x000fe200000100cb */
[----:B------:R-:W-:Y:S01]  /*6110*/  FMUL.FTZ R203, R149, -R174 ;  /* 0x800000ae95cb7220 */ /* 0x000fe20000410000 */
[C---:B0-----:R-:W-:Y:S01]  /*6120*/  FFMA.FTZ R11, R7.reuse, R124, -R10 ;  /* 0x0000007c070b7223 */ /* 0x041fe2000001080a */
[----:B------:R-:W-:Y:S01]  /*6130*/  FFMA.FTZ R209, R7, R130, R209 ;  /* 0x0000008207d17223 */ /* 0x000fe200000100d1 */
[-C--:B------:R-:W-:Y:S01]  /*6140*/  FMUL.FTZ R10, R44, R201.reuse ;  /* 0x000000c92c0a7220 */ /* 0x080fe20000410000 */
[----:B------:R-:W-:Y:S01]  /*6150*/  FADD.FTZ R7, R103, R103 ;  /* 0x0000006767077221 */ /* 0x000fe20000010000 */
[----:B-1----:R-:W-:Y:S01]  /*6160*/  @P3 FADD.FTZ R124, R116, R11 ;  /* 0x0000000b747c3221 */ /* 0x002fe20000010000 */
[C---:B------:R-:W-:Y:S01]  /*6170*/  FMUL.FTZ R11, R45.reuse, R201 ;  /* 0x000000c92d0b7220 */ /* 0x040fe20000410000 */
[-C--:B------:R-:W-:Y:S01]  /*6180*/  FFMA.FTZ R10, R45, R199.reuse, R10 ;  /* 0x000000c72d0a7223 */ /* 0x080fe2000001000a */
[----:B------:R-:W-:Y:S01]  /*6190*/  FFMA.FTZ R174, R151, R174, -R126 ;  /* 0x000000ae97ae7223 */ /* 0x000fe2000001087e */
[----:B---3--:R-:W-:Y:S01]  /*61a0*/  @P3 FADD.FTZ R130, R114, R209 ;  /* 0x000000d172823221 */ /* 0x008fe20000010000 */
[----:B------:R-:W-:Y:S01]  /*61b0*/  FFMA.FTZ R128, R44, R199, -R11 ;  /* 0x000000c72c807223 */ /* 0x000fe2000001080b */
[----:B------:R-:W-:Y:S01]  /*61c0*/  ISETP.NE.AND P3, PT, R168, 0x1f, PT ;  /* 0x0000001fa800780c */ /* 0x000fe20003f65270 */
[----:B------:R-:W-:Y:S01]  /*61d0*/  FMUL.FTZ R126, R7, R10 ;  /* 0x0000000a077e7220 */ /* 0x000fe20000410000 */
[----:B------:R-:W-:Y:S01]  /*61e0*/  FMUL.FTZ R11, R9, R130 ;  /* 0x00000082090b7220 */ /* 0x000fe20000410000 */
[----:B------:R-:W-:Y:S01]  /*61f0*/  FMUL.FTZ R128, R7, R128 ;  /* 0x0000008007807220 */ /* 0x000fe20000410000 */
[----:B------:R-:W-:Y:S01]  /*6200*/  FFMA.FTZ R176, R151, R120, R203 ;  /* 0x0000007897b07223 */ /* 0x000fe200000100cb */
        /* <DEDUP_REMOVED lines=12> */
[-C--:B---3--:R-:W-:Y:S02]  /*62d0*/  FMUL.FTZ R209, R176, R207.reuse ;  /* 0x000000cfb0d17220 */ /* 0x088fe40000410000 */
[----:B------:R-:W-:Y:S01]  /*62e0*/  FFMA.FTZ R207, R174, R207, -R205 ;  /* 0x000000cfaecf7223 */ /* 0x000fe200000108cd */
[C---:B--2---:R-:W-:Y:S01]  /*62f0*/  FMUL.FTZ R205, R8.reuse, R176 ;  /* 0x000000b008cd7220 */ /* 0x044fe20000410000 */
[----:B------:R-:W-:Y:S01]  /*6300*/  FFMA.FTZ R203, R8, R174, -R203 ;  /* 0x000000ae08cb7223 */ /* 0x000fe200000108cb */
[----:B------:R-:W-:Y:S01]  /*6310*/  FFMA.FTZ R209, R174, R114, R209 ;  /* 0x00000072aed17223 */ /* 0x000fe200000100d1 */
[----:B0-----:R-:W-:Y:S01]  /*6320*/  FADD.FTZ R186, R186, R207 ;  /* 0x000000cfbaba7221 */ /* 0x001fe20000010000 */
[----:B------:R-:W-:Y:S02]  /*6330*/  FFMA.FTZ R176, R174, R10, R205 ;  /* 0x0000000aaeb07223 */ /* 0x000fe400000100cd */
[----:B------:R-:W-:Y:S01]  /*6340*/  FADD.FTZ R184, R184, R209 ;  /* 0x000000d1b8b87221 */ /* 0x000fe20000010000 */
[----:B------:R-:W-:-:S07]  /*6350*/  MOV R174, R203 ;  /* 0x000000cb00ae7202 */ /* 0x000fce0000000f00 */
.L_x_15885:
[----:B------:R-:W-:Y:S05]  /*6360*/  BSYNC B0 ;  /* 0x0000000000007941 */ /* 0x000fea0003800000 */
.L_x_15884:
[----:B------:R-:W-:Y:S01]  /*6370*/  ISETP.GT.U32.AND P3, PT, R168, 0x1d, PT ;  /* 0x0000001da800780c */ /* 0x000fe20003f64070 */
[----:B------:R-:W-:Y:S01]  /*6380*/  FADD.FTZ R164, R112, R11 ;  /* 0x0000000b70a47221 */ /* 0x000fe20000010000 */
[----:B------:R-:W-:Y:S01]  /*6390*/  FADD.FTZ R112, RZ, R9 ;  /* 0x00000009ff707221 */ /* 0x000fe20000010000 */
[----:B-1----:R1:W0:Y:S01]  /*63a0*/  SHFL.DOWN PT, R10, R174, 0x2, 0x1f ;  /* 0x08401f00ae0a7f89 */ /* 0x00222200000e0000 */
[----:B------:R-:W-:Y:S01]  /*63b0*/  BSSY B0, `(.L_x_15886) ;  /* 0x0000012000007945 */ /* 0x000fe20003800000 */
[C---:B------:R-:W-:Y:S01]  /*63c0*/  FMUL.FTZ R205, R201.reuse, R164 ;  /* 0x000000a4c9cd7220 */ /* 0x040fe20000410000 */
[----:B--2---:R-:W-:Y:S01]  /*63d0*/  FMUL.FTZ R8, R201, R112 ;  /* 0x00000070c9087220 */ /* 0x004fe20000410000 */
[----:B----4-:R1:W2:Y:S04]  /*63e0*/  SHFL.DOWN PT, R114, R176, 0x2, 0x1f ;  /* 0x08401f00b0727f89 */ /* 0x0102a800000e0000 */
[----:B---3--:R1:W3:Y:S04]  /*63f0*/  SHFL.DOWN PT, R207, R186, 0x2, 0x1f ;  /* 0x08401f00bacf7f89 */ /* 0x0082e800000e0000 */
[----:B------:R1:W4:Y:S01]  /*6400*/  SHFL.DOWN PT, R116, R184, 0x2, 0x1f ;  /* 0x08401f00b8747f89 */ /* 0x00032200000e0000 */
[----:B------:R-:W-:Y:S05]  /*6410*/  @P3 BRA `(.L_x_15887) ;  /* 0x00000000002c3947 */ /* 0x000fea0003800000 */
[C---:B----4-:R-:W-:Y:S01]  /*6420*/  FMUL.FTZ R11, R176.reuse, R116 ;  /* 0x00000074b00b7220 */ /* 0x050fe20000410000 */
[C---:B--2---:R-:W-:Y:S01]  /*6430*/  FMUL.FTZ R9, R176.reuse, R114 ;  /* 0x00000072b0097220 */ /* 0x044fe20000410000 */
[-C--:B---3--:R-:W-:Y:S02]  /*6440*/  FMUL.FTZ R203, R176, R207.reuse ;  /* 0x000000cfb0cb7220 */ /* 0x088fe40000410000 */
[----:B------:R-:W-:Y:S01]  /*6450*/  FFMA.FTZ R201, R174, R207, -R11 ;  /* 0x000000cfaec97223 */ /* 0x000fe2000001080b */
[-C--:B0-----:R-:W-:Y:S01]  /*6460*/  FMUL.FTZ R11, R176, R10.reuse ;  /* 0x0000000ab00b7220 */ /* 0x081fe20000410000 */
[C---:B------:R-:W-:Y:S01]  /*6470*/  FFMA.FTZ R9, R174.reuse, R10, -R9 ;  /* 0x0000000aae097223 */ /* 0x040fe20000010809 */
[----:B------:R-:W-:Y:S01]  /*6480*/  FFMA.FTZ R203, R174, R116, R203 ;  /* 0x00000074aecb7223 */ /* 0x000fe200000100cb */
[----:B-1----:R-:W-:Y:S01]  /*6490*/  FADD.FTZ R186, R186, R201 ;  /* 0x000000c9baba7221 */ /* 0x002fe20000010000 */
[----:B------:R-:W-:Y:S02]  /*64a0*/  FFMA.FTZ R176, R174, R114, R11 ;  /* 0x00000072aeb07223 */ /* 0x000fe4000001000b */
[----:B------:R-:W-:Y:S01]  /*64b0*/  FADD.FTZ R184, R184, R203 ;  /* 0x000000cbb8b87221 */ /* 0x000fe20000010000 */
[----:B------:R-:W-:-:S07]  /*64c0*/  MOV R174, R9 ;  /* 0x0000000900ae7202 */ /* 0x000fce0000000f00 */
.L_x_15887:
[----:B------:R-:W-:Y:S05]  /*64d0*/  BSYNC B0 ;  /* 0x0000000000007941 */ /* 0x000fea0003800000 */
.L_x_15886:
[C---:B0-----:R-:W-:Y:S01]  /*64e0*/  FMUL.FTZ R10, R149.reuse, R164 ;  /* 0x000000a4950a7220 */ /* 0x041fe20000410000 */
[----:B------:R-:W-:Y:S01]  /*64f0*/  ISETP.GT.U32.AND P3, PT, R168, 0x1b, PT ;  /* 0x0000001ba800780c */ /* 0x000fe20003f64070 */
[----:B--2---:R-:W-:Y:S01]  /*6500*/  FMUL.FTZ R114, R149, R112 ;  /* 0x0000007095727220 */ /* 0x004fe20000410000 */
[----:B----4-:R-:W-:Y:S01]  /*6510*/  FFMA.FTZ R116, R199, R164, -R8 ;  /* 0x000000a4c7747223 */ /* 0x010fe20000010808 */
[-C--:B------:R-:W-:Y:S01]  /*6520*/  FFMA.FTZ R9, R151, R112.reuse, R10 ;  /* 0x0000007097097223 */ /* 0x080fe2000001000a */
[-C--:B------:R-:W-:Y:S01]  /*6530*/  FMUL.FTZ R11, R45, R112.reuse ;  /* 0x000000702d0b7220 */ /* 0x080fe20000410000 */
[-C--:B------:R-:W-:Y:S01]  /*6540*/  FFMA.FTZ R8, R199, R112.reuse, R205 ;  /* 0x00000070c7087223 */ /* 0x080fe200000100cd */
[C---:B------:R-:W-:Y:S01]  /*6550*/  FMUL.FTZ R120, R44.reuse, R112 ;  /* 0x000000702c787220 */ /* 0x040fe20000410000 */
[-C--:B------:R-:W-:Y:S01]  /*6560*/  FFMA.FTZ R166, R151, R164.reuse, -R114 ;  /* 0x000000a497a67223 */ /* 0x080fe20000010872 */
[----:B------:R-:W-:Y:S01]  /*6570*/  FADD.FTZ R114, RZ, R9 ;  /* 0x00000009ff727221 */ /* 0x000fe20000010000 */
[-C--:B------:R-:W-:Y:S01]  /*6580*/  FFMA.FTZ R182, R44, R164.reuse, -R11 ;  /* 0x000000a42cb67223 */ /* 0x080fe2000001080b */
[----:B------:R-:W-:Y:S01]  /*6590*/  FFMA.FTZ R10, R45, R164, R120 ;  /* 0x000000a42d0a7223 */ /* 0x000fe20000010078 */
[C---:B------:R-:W-:Y:S01]  /*65a0*/  FFMA.FTZ R203, -R7.reuse, R8, RZ ;  /* 0x0000000807cb7223 */ /* 0x040fe200000101ff */
[----:B------:R-:W-:Y:S01]  /*65b0*/  FFMA.FTZ R201, R7, R116, RZ ;  /* 0x0000007407c97223 */ /* 0x000fe200000100ff */
[----:B------:R-:W-:Y:S01]  /*65c0*/  FFMA.FTZ R166, R61, R60, R166 ;  /* 0x0000003c3da67223 */ /* 0x000fe200000100a6 */
[----:B------:R-:W-:Y:S01]  /*65d0*/  FMUL.FTZ R8, R193, R114 ;  /* 0x00000072c1087220 */ /* 0x000fe20000410000 */
[----:B------:R0:W2:Y:S01]  /*65e0*/  SHFL.DOWN PT, R116, R174, 0x4, 0x1f ;  /* 0x08801f00ae747f89 */ /* 0x0000a200000e0000 */
[----:B------:R-:W-:Y:S01]  /*65f0*/  BSSY B0, `(.L_x_15888) ;  /* 0x0000014000007945 */ /* 0x000fe20003800000 */
[C---:B------:R-:W-:Y:S01]  /*6600*/  FMUL.FTZ R182, R7.reuse, R182 ;  /* 0x000000b607b67220 */ /* 0x040fe20000410000 */
[----:B------:R-:W-:Y:S01]  /*6610*/  FFMA.FTZ R7, -R7, R10, -RZ ;  /* 0x0000000a07077223 */ /* 0x000fe200000109ff */
[----:B------:R0:W4:Y:S01]  /*6620*/  SHFL.DOWN PT, R120, R176, 0x4, 0x1f ;  /* 0x08801f00b0787f89 */ /* 0x00012200000e0000 */
[-C--:B------:R-:W-:Y:S01]  /*6630*/  FMUL.FTZ R10, R193, R166.reuse ;  /* 0x000000a6c10a7220 */ /* 0x080fe20000410000 */
[----:B------:R-:W-:-:S02]  /*6640*/  FFMA.FTZ R8, R191, R166, -R8 ;  /* 0x000000a6bf087223 */ /* 0x000fc40000010808 */
[----:B------:R0:W0:Y:S04]  /*6650*/  SHFL.DOWN PT, R205, R186, 0x4, 0x1f ;  /* 0x08801f00bacd7f89 */ /* 0x00002800000e0000 */
[----:B------:R0:W0:Y:S01]  /*6660*/  SHFL.DOWN PT, R124, R184, 0x4, 0x1f ;  /* 0x08801f00b87c7f89 */ /* 0x00002200000e0000 */
[----:B------:R-:W-:Y:S05]  /*6670*/  @P3 BRA `(.L_x_15889) ;  /* 0x00000000002c3947 */ /* 0x000fea0003800000 */
[C---:B0-----:R-:W-:Y:S01]  /*6680*/  FMUL.FTZ R11, R176.reuse, R124 ;  /* 0x0000007cb00b7220 */ /* 0x041fe20000410000 */
[C---:B----4-:R-:W-:Y:S01]  /*6690*/  FMUL.FTZ R9, R176.reuse, R120 ;  /* 0x00000078b0097220 */ /* 0x050fe20000410000 */
[-C--:B------:R-:W-:Y:S02]  /*66a0*/  FMUL.FTZ R199, R176, R205.reuse ;  /* 0x000000cdb0c77220 */ /* 0x080fe40000410000 */
        /* <DEDUP_REMOVED lines=8> */
.L_x_15889:
[----:B------:R-:W-:Y:S05]  /*6730*/  BSYNC B0 ;  /* 0x0000000000007941 */ /* 0x000fea0003800000 */
.L_x_15888:
[----:B----4-:R-:W-:Y:S01]  /*6740*/  FFMA.FTZ R120, R6, R8, R201 ;  /* 0x0000000806787223 */ /* 0x010fe200000100c9 */
[C---:B------:R-:W-:Y:S01]  /*6750*/  FMUL.FTZ R8, R155.reuse, R166 ;  /* 0x000000a69b087220 */ /* 0x040fe20000410000 */
[-C--:B------:R-:W-:Y:S01]  /*6760*/  FMUL.FTZ R9, R155, R114.reuse ;  /* 0x000000729b097220 */ /* 0x080fe20000410000 */
[-C--:B------:R-:W-:Y:S01]  /*6770*/  FFMA.FTZ R10, R191, R114.reuse, R10 ;  /* 0x00000072bf0a7223 */ /* 0x080fe2000001000a */
[----:B------:R-:W-:Y:S01]  /*6780*/  ISETP.GT.U32.AND P3, PT, R168, 0x17, PT ;  /* 0x00000017a800780c */ /* 0x000fe20003f64070 */
[----:B------:R-:W-:Y:S01]  /*6790*/  FFMA.FTZ R8, R153, R114, R8 ;  /* 0x0000007299087223 */ /* 0x000fe20000010008 */
[----:B------:R-:W-:Y:S01]  /*67a0*/  ISETP.GE.OR P1, PT, R73, R106, P1 ;  /* 0x0000006a4900720c */ /* 0x000fe20000f26670 */
[----:B------:R-:W-:Y:S01]  /*67b0*/  FFMA.FTZ R172, R153, R166, -R9 ;  /* 0x000000a699ac7223 */ /* 0x000fe20000010809 */
[----:B------:R-:W-:Y:S01]  /*67c0*/  FFMA.FTZ R130, -R6, R10, R203 ;  /* 0x0000000a06827223 */ /* 0x000fe200000101cb */
[-C--:B------:R-:W-:Y:S01]  /*67d0*/  FMUL.FTZ R9, R45, R114.reuse ;  /* 0x000000722d097220 */ /* 0x080fe20000410000 */
[C---:B------:R-:W-:Y:S01]  /*67e0*/  FMUL.FTZ R10, R44.reuse, R114 ;  /* 0x000000722c0a7220 */ /* 0x040fe20000410000 */
[----:B--2---:R-:W-:Y:S01]  /*67f0*/  FADD.FTZ R116, RZ, R8 ;  /* 0x00000008ff747221 */ /* 0x004fe20000010000 */
[----:B------:R-:W-:Y:S01]  /*6800*/  FFMA.FTZ R172, R59, R58, R172 ;  /* 0x0000003a3bac7223 */ /* 0x000fe200000100ac */
[-C--:B------:R-:W-:Y:S01]  /*6810*/  FFMA.FTZ R9, R44, R166.reuse, -R9 ;  /* 0x000000a62c097223 */ /* 0x080fe20000010809 */
[----:B------:R-:W-:Y:S01]  /*6820*/  FFMA.FTZ R11, R45, R166, R10 ;  /* 0x000000a62d0b7223 */ /* 0x000fe2000001000a */
[C---:B------:R-:W-:Y:S01]  /*6830*/  FMUL.FTZ R8, R189.reuse, R116 ;  /* 0x00000074bd087220 */ /* 0x040fe20000410000 */
[-C--:B------:R-:W-:Y:S01]  /*6840*/  FMUL.FTZ R191, R189, R172.reuse ;  /* 0x000000acbdbf7220 */ /* 0x080fe20000410000 */
[C---:B------:R-:W-:Y:S01]  /*6850*/  FMUL.FTZ R189, R6.reuse, R9 ;  /* 0x0000000906bd7220 */ /* 0x040fe20000410000 */
[----:B------:R2:W4:Y:S01]  /*6860*/  SHFL.DOWN PT, R170, R174, 0x8, 0x1f ;  /* 0x09001f00aeaa7f89 */ /* 0x00052200000e0000 */
[----:B------:R-:W-:Y:S01]  /*6870*/  BSSY B0, `(.L_x_15890) ;  /* 0x0000017000007945 */ /* 0x000fe20003800000 */
[----:B------:R-:W-:Y:S01]  /*6880*/  FFMA.FTZ R188, -R6, R11, -RZ ;  /* 0x0000000b06bc7223 */ /* 0x000fe200000109ff */
[----:B------:R-:W-:Y:S01]  /*6890*/  HFMA2.MMA R9, -RZ, RZ, 0, 0 ;  /* 0x00000000ff097435 */ /* 0x000fe200000001ff */
[----:B------:R2:W1:Y:S01]  /*68a0*/  SHFL.DOWN PT, R178, R176, 0x8, 0x1f ;  /* 0x09001f00b0b27f89 */ /* 0x00046200000e0000 */
[C---:B------:R-:W-:Y:S01]  /*68b0*/  FFMA.FTZ R6, R187.reuse, R172, -R8 ;  /* 0x000000acbb067223 */ /* 0x040fe20000010808 */
[----:B------:R-:W-:Y:S01]  /*68c0*/  FFMA.FTZ R201, R187, R116, R191 ;  /* 0x00000074bbc97223 */ /* 0x000fe200000100bf */
[----:B------:R-:W-:Y:S01]  /*68d0*/  MOV R8, 0x3f800000 ;  /* 0x3f80000000087802 */ /* 0x000fe20000000f00 */
[----:B------:R2:W1:Y:S01]  /*68e0*/  SHFL.DOWN PT, R193, R186, 0x8, 0x1f ;  /* 0x09001f00bac17f89 */ /* 0x00046200000e0000 */
[----:B------:R-:W-:-:S02]  /*68f0*/  CS2R R10, SRZ ;  /* 0x00000000000a7805 */ /* 0x000fc4000001ff00 */
[----:B0-----:R-:W-:Y:S01]  /*6900*/  @!P1 LEA R124, R109, UR7, 0x4 ;  /* 0x000000076d7c9c11 */ /* 0x001fe2000f8e20ff */
[----:B------:R2:W0:Y:S01]  /*6910*/  SHFL.DOWN PT, R180, R184, 0x8, 0x1f ;  /* 0x09001f00b8b47f89 */ /* 0x00042200000e0000 */
[----:B------:R-:W-:Y:S05]  /*6920*/  @P3 BRA `(.L_x_15891) ;  /* 0x00000000002c3947 */ /* 0x000fea0003800000 */
[C---:B0-----:R-:W-:Y:S01]  /*6930*/  FMUL.FTZ R191, R176.reuse, R180 ;  /* 0x000000b4b0bf7220 */ /* 0x041fe20000410000 */
[C---:B-1----:R-:W-:Y:S01]  /*6940*/  FMUL.FTZ R187, R176.reuse, R178 ;  /* 0x000000b2b0bb7220 */ /* 0x042fe20000410000 */
[-C--:B------:R-:W-:Y:S02]  /*6950*/  FMUL.FTZ R199, R176, R193.reuse ;  /* 0x000000c1b0c77220 */ /* 0x080fe40000410000 */
[----:B------:R-:W-:Y:S01]  /*6960*/  FFMA.FTZ R193, R174, R193, -R191 ;  /* 0x000000c1aec17223 */ /* 0x000fe200000108bf */
[-C--:B----4-:R-:W-:Y:S01]  /*6970*/  FMUL.FTZ R191, R176, R170.reuse ;  /* 0x000000aab0bf7220 */ /* 0x090fe20000410000 */
[C---:B------:R-:W-:Y:S01]  /*6980*/  FFMA.FTZ R187, R174.reuse, R170, -R187 ;  /* 0x000000aaaebb7223 */ /* 0x040fe200000108bb */
[----:B------:R-:W-:Y:S01]  /*6990*/  FFMA.FTZ R199, R174, R180, R199 ;  /* 0x000000b4aec77223 */ /* 0x000fe200000100c7 */
[----:B--2---:R-:W-:Y:S01]  /*69a0*/  FADD.FTZ R186, R186, R193 ;  /* 0x000000c1baba7221 */ /* 0x004fe20000010000 */
[----:B------:R-:W-:Y:S02]  /*69b0*/  FFMA.FTZ R176, R174, R178, R191 ;  /* 0x000000b2aeb07223 */ /* 0x000fe400000100bf */
[----:B------:R-:W-:Y:S01]  /*69c0*/  FADD.FTZ R184, R184, R199 ;  /* 0x000000c7b8b87221 */ /* 0x000fe20000010000 */
[----:B------:R-:W-:-:S07]  /*69d0*/  MOV R174, R187 ;  /* 0x000000bb00ae7202 */ /* 0x000fce0000000f00 */
.L_x_15891:
[----:B------:R-:W-:Y:S05]  /*69e0*/  BSYNC B0 ;  /* 0x0000000000007941 */ /* 0x000fea0003800000 */
.L_x_15890:
[----:B-1----:R-:W-:Y:S01]  /*69f0*/  FFMA.FTZ R193, R5, R6, R120 ;  /* 0x0000000605c17223 */ /* 0x002fe20000010078 */
[C---:B------:R-:W-:Y:S01]  /*6a00*/  FMUL.FTZ R6, R159.reuse, R172 ;  /* 0x000000ac9f067220 */ /* 0x040fe20000410000 */
[CC--:B------:R-:W-:Y:S01]  /*6a10*/  FMUL.FTZ R120, R44.reuse, R116.reuse ;  /* 0x000000742c787220 */ /* 0x0c0fe20000410000 */
[-C--:B------:R-:W-:Y:S01]  /*6a20*/  FMUL.FTZ R187, R159, R116.reuse ;  /* 0x000000749fbb7220 */ /* 0x080fe20000410000 */
[-C--:B------:R-:W-:Y:S01]  /*6a30*/  FMUL.FTZ R191, R45, R116.reuse ;  /* 0x000000742dbf7220 */ /* 0x080fe20000410000 */
[----:B------:R-:W-:Y:S01]  /*6a40*/  FFMA.FTZ R6, R157, R116, R6 ;  /* 0x000000749d067223 */ /* 0x000fe20000010006 */
[-C--:B------:R-:W-:Y:S01]  /*6a50*/  FFMA.FTZ R178, R45, R172.reuse, R120 ;  /* 0x000000ac2db27223 */ /* 0x080fe20000010078 */
[-C--:B----4-:R-:W-:Y:S01]  /*6a60*/  FFMA.FTZ R170, R157, R172.reuse, -R187 ;  /* 0x000000ac9daa7223 */ /* 0x090fe200000108bb */
[----:B------:R-:W-:Y:S01]  /*6a70*/  FFMA.FTZ R201, -R5, R201, R130 ;  /* 0x000000c905c97223 */ /* 0x000fe20000010182 */
[----:B------:R-:W-:Y:S01]  /*6a80*/  FADD.FTZ R120, RZ, R6 ;  /* 0x00000006ff787221 */ /* 0x000fe20000010000 */
[----:B------:R-:W-:Y:S01]  /*6a90*/  FFMA.FTZ R130, R44, R172, -R191 ;  /* 0x000000ac2c827223 */ /* 0x000fe200000108bf */
[----:B------:R-:W-:Y:S01]  /*6aa0*/  FFMA.FTZ R170, R57, R56, R170 ;  /* 0x0000003839aa7223 */ /* 0x000fe200000100aa */
[----:B------:R1:W4:Y:S01]  /*6ab0*/  @!P1 LDS.128 R8, [R124+0x25d0] ;  /* 0x0025d0007c089984 */ /* 0x0003220000000c00 */
[----:B------:R-:W-:Y:S01]  /*6ac0*/  FMUL.FTZ R6, R177, R120 ;  /* 0x00000078b1067220 */ /* 0x000fe20000410000 */
[C---:B------:R-:W-:Y:S01]  /*6ad0*/  FMUL.FTZ R187, R5.reuse, R130 ;  /* 0x0000008205bb7220 */ /* 0x040fe20000410000 */
[----:B------:R-:W-:Y:S01]  /*6ae0*/  FFMA.FTZ R191, -R5, R178, -RZ ;  /* 0x000000b205bf7223 */ /* 0x000fe200000109ff */
[-C--:B------:R-:W-:Y:S01]  /*6af0*/  FMUL.FTZ R177, R177, R170.reuse ;  /* 0x000000aab1b17220 */ /* 0x080fe20000410000 */
[----:B------:R-:W-:Y:S01]  /*6b00*/  FFMA.FTZ R6, R175, R170, -R6 ;  /* 0x000000aaaf067223 */ /* 0x000fe20000010806 */
[----:B------:R-:W-:Y:S01]  /*6b10*/  ISETP.GT.U32.AND P1, PT, R168, 0xf, PT ;  /* 0x0000000fa800780c */ /* 0x000fe20003f24070 */
[-C--:B------:R-:W-:Y:S01]  /*6b20*/  FMUL.FTZ R5, R45, R120.reuse ;  /* 0x000000782d057220 */ /* 0x080fe20000410000 */
[----:B------:R-:W-:Y:S01]  /*6b30*/  FMUL.FTZ R130, R44, R120 ;  /* 0x000000782c827220 */ /* 0x000fe20000410000 */
[----:B------:R-:W-:Y:S01]  /*6b40*/  FFMA.FTZ R203, R122, R6, R193 ;  /* 0x000000067acb7223 */ /* 0x000fe200000100c1 */
[-C--:B------:R-:W-:Y:S01]  /*6b50*/  FMUL.FTZ R6, R163, R120.reuse ;  /* 0x00000078a3067220 */ /* 0x080fe20000410000 */
[----:B-1----:R-:W-:Y:S01]  /*6b60*/  FFMA.FTZ R124, R175, R120, R177 ;  /* 0x00000078af7c7223 */ /* 0x002fe200000100b1 */
[-C--:B------:R-:W-:Y:S01]  /*6b70*/  FFMA.FTZ R175, R44, R170.reuse, -R5 ;  /* 0x000000aa2caf7223 */ /* 0x080fe20000010805 */
[-C--:B------:R-:W-:Y:S01]  /*6b80*/  FFMA.FTZ R5, R45, R170.reuse, R130 ;  /* 0x000000aa2d057223 */ /* 0x080fe20000010082 */
[-C--:B------:R-:W-:Y:S01]  /*6b90*/  FFMA.FTZ R6, R161, R170.reuse, -R6 ;  /* 0x000000aaa1067223 */ /* 0x080fe20000010806 */
[----:B------:R-:W-:Y:S01]  /*6ba0*/  FMUL.FTZ R177, R163, R170 ;  /* 0x000000aaa3b17220 */ /* 0x000fe20000410000 */
[C---:B------:R-:W-:Y:S01]  /*6bb0*/  FFMA.FTZ R205, -R122.reuse, R124, R201 ;  /* 0x0000007c7acd7223 */ /* 0x040fe200000101c9 */
[C---:B------:R-:W-:Y:S01]  /*6bc0*/  FMUL.FTZ R175, R122.reuse, R175 ;  /* 0x000000af7aaf7220 */ /* 0x040fe20000410000 */
[----:B------:R-:W-:Y:S01]  /*6bd0*/  FFMA.FTZ R5, -R122, R5, -RZ ;  /* 0x000000057a057223 */ /* 0x000fe200000109ff */
[----:B------:R-:W-:Y:S01]  /*6be0*/  FFMA.FTZ R122, R161, R120, R177 ;  /* 0x00000078a17a7223 */ /* 0x000fe200000100b1 */
[----:B------:R-:W-:Y:S01]  /*6bf0*/  FFMA.FTZ R178, R55, R54, R6 ;  /* 0x0000003637b27223 */ /* 0x000fe20000010006 */
[----:B------:R1:W0:Y:S01]  /*6c00*/  SHFL.DOWN PT, R124, R174, 0x10, 0x1f ;  /* 0x0a001f00ae7c7f89 */ /* 0x00022200000e0000 */
[----:B------:R-:W-:Y:S01]  /*6c10*/  BSSY B0, `(.L_x_15892) ;  /* 0x0000011000007945 */ /* 0x000fe20003800000 */
[----:B------:R-:W-:-:S02]  /*6c20*/  FADD.FTZ R122, RZ, R122 ;  /* 0x0000007aff7a7221 */ /* 0x000fc40000010000 */
        /* <DEDUP_REMOVED lines=10> */
[----:B------:R-:W-:Y:S01]  /*6cd0*/  FFMA.FTZ R201, R174, R6, R201 ;  /* 0x00000006aec97223 */ /* 0x000fe200000100c9 */
[----:B-12---:R-:W-:Y:S01]  /*6ce0*/  FADD.FTZ R186, R186, R199 ;  /* 0x000000c7baba7221 */ /* 0x006fe20000010000 */
[----:B------:R-:W-:Y:S02]  /*6cf0*/  FFMA.FTZ R176, R174, R130, R193 ;  /* 0x00000082aeb07223 */ /* 0x000fe400000100c1 */
[----:B------:R-:W-:Y:S01]  /*6d00*/  FADD.FTZ R184, R184, R201 ;  /* 0x000000c9b8b87221 */ /* 0x000fe20000010000 */
[----:B------:R-:W-:-:S07]  /*6d10*/  MOV R174, R177 ;  /* 0x000000b100ae7202 */ /* 0x000fce0000000f00 */
.L_x_15893:
[----:B------:R-:W-:Y:S05]  /*6d20*/  BSYNC B0 ;  /* 0x0000000000007941 */ /* 0x000fea0003800000 */
.L_x_15892:
[----:B0-----:R-:W-:Y:S01]  /*6d30*/  FMUL.FTZ R124, R181, R178 ;  /* 0x000000b2b57c7220 */ /* 0x001fe20000410000 */
[C---:B------:R-:W-:Y:S01]  /*6d40*/  FMUL.FTZ R130, R173.reuse, R122 ;  /* 0x0000007aad827220 */ /* 0x040fe20000410000 */
[----:B------:R-:W-:Y:S01]  /*6d50*/  FMUL.FTZ R173, R173, R178 ;  /* 0x000000b2adad7220 */ /* 0x000fe20000410000 */
[-C--:B------:R-:W-:Y:S01]  /*6d60*/  FMUL.FTZ R6, R181, R122.reuse ;  /* 0x0000007ab5067220 */ /* 0x080fe20000410000 */
[----:B------:R-:W-:Y:S01]  /*6d70*/  FFMA.FTZ R124, R179, R122, R124 ;  /* 0x0000007ab37c7223 */ /* 0x000fe2000001007c */
[C---:B------:R-:W-:Y:S01]  /*6d80*/  FFMA.FTZ R130, R171.reuse, R178, -R130 ;  /* 0x000000b2ab827223 */ /* 0x040fe20000010882 */
[----:B------:R-:W-:Y:S01]  /*6d90*/  FFMA.FTZ R180, R171, R122, R173 ;  /* 0x0000007aabb47223 */ /* 0x000fe200000100ad */
[----:B------:R-:W-:Y:S01]  /*6da0*/  FFMA.FTZ R6, R179, R178, -R6 ;  /* 0x000000b2b3067223 */ /* 0x000fe20000010806 */
[----:B------:R-:W-:Y:S01]  /*6db0*/  FADD.FTZ R124, RZ, R124 ;  /* 0x0000007cff7c7221 */ /* 0x000fe20000010000 */
[----:B------:R-:W-:Y:S01]  /*6dc0*/  FMUL.FTZ R171, R45, R122 ;  /* 0x0000007a2dab7220 */ /* 0x000fe20000410000 */
[----:B------:R-:W-:Y:S01]  /*6dd0*/  FFMA.FTZ R190, -R4, R180, R205 ;  /* 0x000000b404be7223 */ /* 0x000fe200000101cd */
[----:B------:R-:W-:Y:S01]  /*6de0*/  FFMA.FTZ R180, R53, R52, R6 ;  /* 0x0000003435b47223 */ /* 0x000fe20000010006 */
[C---:B------:R-:W-:Y:S01]  /*6df0*/  FMUL.FTZ R192, R169.reuse, R124 ;  /* 0x0000007ca9c07220 */ /* 0x040fe20000410000 */
[C---:B------:R-:W-:Y:S01]  /*6e00*/  FMUL.FTZ R6, R44.reuse, R122 ;  /* 0x0000007a2c067220 */ /* 0x040fe20000410000 */
[----:B------:R-:W-:Y:S01]  /*6e10*/  FFMA.FTZ R171, R44, R178, -R171 ;  /* 0x000000b22cab7223 */ /* 0x000fe200000108ab */
[-C--:B------:R-:W-:Y:S01]  /*6e20*/  FMUL.FTZ R173, R169, R180.reuse ;  /* 0x000000b4a9ad7220 */ /* 0x080fe20000410000 */
[----:B------:R-:W-:Y:S01]  /*6e30*/  FFMA.FTZ R192, R167, R180, -R192 ;  /* 0x000000b4a7c07223 */ /* 0x000fe200000108c0 */
[C---:B------:R-:W-:Y:S01]  /*6e40*/  FFMA.FTZ R130, R4.reuse, R130, R203 ;  /* 0x0000008204827223 */ /* 0x040fe200000100cb */
[----:B------:R-:W-:Y:S01]  /*6e50*/  FFMA.FTZ R169, R45, R178, R6 ;  /* 0x000000b22da97223 */ /* 0x000fe20000010006 */
[----:B------:R-:W-:Y:S01]  /*6e60*/  FFMA.FTZ R173, R167, R124, R173 ;  /* 0x0000007ca7ad7223 */ /* 0x000fe200000100ad */
[C---:B------:R-:W-:Y:S01]  /*6e70*/  FMUL.FTZ R167, R4.reuse, R171 ;  /* 0x000000ab04a77220 */ /* 0x040fe20000410000 */
[----:B------:R-:W-:Y:S01]  /*6e80*/  FFMA.FTZ R171, R3, R192, R130 ;  /* 0x000000c003ab7223 */ /* 0x000fe20000010082 */
[----:B------:R-:W-:Y:S01]  /*6e90*/  SHFL.DOWN PT, R198, R176, 0x1, 0x1f ;  /* 0x08201f00b0c67f89 */ /* 0x000fe200000e0000 */
[----:B------:R-:W-:Y:S01]  /*6ea0*/  FFMA.FTZ R4, -R4, R169, -RZ ;  /* 0x000000a904047223 */ /* 0x000fe200000109ff */
[C---:B------:R-:W-:Y:S01]  /*6eb0*/  FMUL.FTZ R6, R185.reuse, R180 ;  /* 0x000000b4b9067220 */ /* 0x040fe20000410000 */
[-C--:B------:R-:W-:Y:S01]  /*6ec0*/  FMUL.FTZ R169, R185, R124.reuse ;  /* 0x0000007cb9a97220 */ /* 0x080fe20000410000 */
[----:B----4-:R-:W0:Y:S01]  /*6ed0*/  SHFL.IDX PT, R192, R10, RZ, 0x1f ;  /* 0x00001fff0ac07589 */ /* 0x010e2200000e0000 */
[----:B------:R-:W-:Y:S01]  /*6ee0*/  FFMA.FTZ R177, -R3, R173, R190 ;  /* 0x000000ad03b17223 */ /* 0x000fe200000101be */
[C---:B------:R-:W-:Y:S01]  /*6ef0*/  FFMA.FTZ R6, R183.reuse, R124, R6 ;  /* 0x0000007cb7067223 */ /* 0x040fe20000010006 */
[----:B------:R-:W-:Y:S01]  /*6f00*/  FFMA.FTZ R190, R183, R180, -R169 ;  /* 0x000000b4b7be7223 */ /* 0x000fe200000108a9 */
[----:B------:R-:W4:Y:S01]  /*6f10*/  SHFL.IDX PT, R193, R11, RZ, 0x1f ;  /* 0x00001fff0bc17589 */ /* 0x000f2200000e0000 */
[----:B------:R-:W-:Y:S01]  /*6f20*/  FMUL.FTZ R169, R45, R124 ;  /* 0x0000007c2da97220 */ /* 0x000fe20000410000 */
[----:B------:R-:W-:Y:S01]  /*6f30*/  FADD.FTZ R130, RZ, R6 ;  /* 0x00000006ff827221 */ /* 0x000fe20000010000 */
[----:B------:R-:W-:Y:S01]  /*6f40*/  FFMA.FTZ R190, R51, R50, R190 ;  /* 0x0000003233be7223 */ /* 0x000fe200000100be */
[----:B------:R-:W5:Y:S01]  /*6f50*/  SHFL.DOWN PT, R199, R174, 0x1, 0x1f ;  /* 0x08201f00aec77f89 */ /* 0x000f6200000e0000 */
[C---:B------:R-:W-:Y:S01]  /*6f60*/  FMUL.FTZ R194, R44.reuse, R124 ;  /* 0x0000007c2cc27220 */ /* 0x040fe20000410000 */
[C---:B------:R-:W-:Y:S01]  /*6f70*/  FMUL.FTZ R196, R165.reuse, R130 ;  /* 0x00000082a5c47220 */ /* 0x040fe20000410000 */
[C---:B------:R-:W-:Y:S01]  /*6f80*/  FFMA.FTZ R6, R44.reuse, R180, -R169 ;  /* 0x000000b42c067223 */ /* 0x040fe200000108a9 */
[----:B------:R-:W3:Y:S01]  /*6f90*/  SHFL.DOWN PT, R201, R184, 0x1, 0x1f ;  /* 0x08201f00b8c97f89 */ /* 0x000ee200000e0000 */
[----:B------:R-:W-:Y:S01]  /*6fa0*/  FMUL.FTZ R165, R165, R190 ;  /* 0x000000bea5a57220 */ /* 0x000fe20000410000 */
[----:B------:R-:W-:Y:S01]  /*6fb0*/  FFMA.FTZ R194, R45, R180, R194 ;  /* 0x000000b42dc27223 */ /* 0x000fe200000100c2 */
[----:B------:R-:W-:Y:S01]  /*6fc0*/  FMUL.FTZ R169, R3, R6 ;  /* 0x0000000603a97220 */ /* 0x000fe20000410000 */
[----:B------:R-:W3:Y:S01]  /*6fd0*/  SHFL.DOWN PT, R200, R186, 0x1, 0x1f ;  /* 0x08201f00bac87f89 */ /* 0x000ee200000e0000 */
[C---:B------:R-:W-:Y:S01]  /*6fe0*/  FFMA.FTZ R6, R147.reuse, R130, R165 ;  /* 0x0000008293067223 */ /* 0x040fe200000100a5 */
[----:B------:R-:W-:Y:S01]  /*6ff0*/  FFMA.FTZ R173, R147, R190, -R196 ;  /* 0x000000be93ad7223 */ /* 0x000fe200000108c4 */
[----:B------:R-:W-:Y:S01]  /*7000*/  FFMA.FTZ R3, -R3, R194, -RZ ;  /* 0x000000c203037223 */ /* 0x000fe200000109ff */
[CC--:B------:R-:W-:Y:S01]  /*7010*/  FMUL.FTZ R147, R45.reuse, R130.reuse ;  /* 0x000000822d937220 */ /* 0x0c0fe20000410000 */
[----:B------:R-:W-:Y:S01]  /*7020*/  FMUL.FTZ R194, R44, R130 ;  /* 0x000000822cc27220 */ /* 0x000fe20000410000 */
[C---:B------:R-:W-:Y:S01]  /*7030*/  FFMA.FTZ R165, -R2.reuse, R6, R177 ;  /* 0x0000000602a57223 */ /* 0x040fe200000101b1 */
[----:B------:R-:W-:Y:S01]  /*7040*/  FFMA.FTZ R173, R2, R173, R171 ;  /* 0x000000ad02ad7223 */ /* 0x000fe200000100ab */
[----:B0-----:R-:W-:Y:S01]  /*7050*/  @P2 FMUL.FTZ R6, R198, R192 ;  /* 0x000000c0c6062220 */ /* 0x001fe20000410000 */
[-C--:B------:R-:W-:Y:S01]  /*7060*/  FFMA.FTZ R171, R44, R190.reuse, -R147 ;  /* 0x000000be2cab7223 */ /* 0x080fe20000010893 */
[----:B------:R-:W-:Y:S01]  /*7070*/  FFMA.FTZ R177, R45, R190, R194 ;  /* 0x000000be2db17223 */ /* 0x000fe200000100c2 */
[----:B-12---:R-:W0:Y:S01]  /*7080*/  SHFL.IDX PT, R176, R176, RZ, 0x1f ;  /* 0x00001fffb0b07589 */ /* 0x006e2200000e0000 */
[----:B----4-:R-:W-:Y:S01]  /*7090*/  @P2 FMUL.FTZ R147, R198, R193 ;  /* 0x000000c1c6932220 */ /* 0x010fe20000410000 */
[C---:B------:R-:W-:Y:S01]  /*70a0*/  FMUL.FTZ R171, R2.reuse, R171 ;  /* 0x000000ab02ab7220 */ /* 0x040fe20000410000 */
[----:B------:R-:W-:Y:S01]  /*70b0*/  FFMA.FTZ R2, -R2, R177, -RZ ;  /* 0x000000b102027223 */ /* 0x000fe200000109ff */
[----:B------:R-:W1:Y:S01]  /*70c0*/  SHFL.IDX PT, R174, R174, RZ, 0x1f ;  /* 0x00001fffaeae7589 */ /* 0x000e6200000e0000 */
[C---:B-----5:R-:W-:Y:S01]  /*70d0*/  @P2 FFMA.FTZ R6, R199.reuse, R193, R6 ;  /* 0x000000c1c7062223 */ /* 0x060fe20000010006 */
[----:B------:R-:W-:Y:S01]  /*70e0*/  @P2 FFMA.FTZ R177, R199, R192, -R147 ;  /* 0x000000c0c7b12223 */ /* 0x000fe20000010893 */
[----:B------:R-:W-:Y:S01]  /*70f0*/  FMUL.FTZ R147, R197, R130 ;  /* 0x00000082c5937220 */ /* 0x000fe20000410000 */
[----:B------:R-:W2:Y:S01]  /*7100*/  SHFL.IDX PT, R186, R186, RZ, 0x1f ;  /* 0x00001fffbaba7589 */ /* 0x000ea200000e0000 */
[----:B---3--:R-:W-:Y:S01]  /*7110*/  @P2 FADD.FTZ R193, R201, R6 ;  /* 0x00000006c9c12221 */ /* 0x008fe20000010000 */
[----:B------:R-:W-:Y:S01]  /*7120*/  FMUL.FTZ R6, R197, R190 ;  /* 0x000000bec5067220 */ /* 0x000fe20000410000 */
[----:B------:R-:W-:Y:S01]  /*7130*/  ISETP.NE.AND P1, PT, R86, RZ, PT ;  /* 0x000000ff5600720c */ /* 0x000fe20003f25270 */
[----:B------:R-:W3:Y:S01]  /*7140*/  SHFL.IDX PT, R184, R184, RZ, 0x1f ;  /* 0x00001fffb8b87589 */ /* 0x000ee200000e0000 */
[----:B------:R-:W-:Y:S01]  /*7150*/  @P2 FADD.FTZ R192, R200, R177 ;  /* 0x000000b1c8c02221 */ /* 0x000fe20000010000 */
[C---:B------:R-:W-:Y:S01]  /*7160*/  FFMA.FTZ R177, R195.reuse, R130, R6 ;  /* 0x00000082c3b17223 */ /* 0x040fe20000010006 */
[----:B------:R-:W-:Y:S01]  /*7170*/  FFMA.FTZ R6, R195, R190, -R147 ;  /* 0x000000bec3067223 */ /* 0x000fe20000010893 */
[-C--:B------:R-:W-:Y:S01]  /*7180*/  FMUL.FTZ R199, R193, -R47.reuse ;  /* 0x8000002fc1c77220 */ /* 0x080fe20000410000 */
[C---:B------:R-:W-:Y:S01]  /*7190*/  FMUL.FTZ R194, R192.reuse, -R47 ;  /* 0x8000002fc0c27220 */ /* 0x040fe20000410000 */
[----:B------:R-:W-:Y:S01]  /*71a0*/  FADD.FTZ R47, RZ, R177 ;  /* 0x000000b1ff2f7221 */ /* 0x000fe20000010000 */
[----:B------:R-:W-:Y:S01]  /*71b0*/  FFMA.FTZ R6, R49, R48, R6 ;  /* 0x0000003031067223 */ /* 0x000fe20000010006 */
[-C--:B------:R-:W-:Y:S01]  /*71c0*/  FFMA.FTZ R199, R192, R46.reuse, -R199 ;  /* 0x0000002ec0c77223 */ /* 0x080fe200000108c7 */
        /* <DEDUP_REMOVED lines=8> */
[----:B------:R-:W-:Y:S01]  /*7250*/  FMUL.FTZ R132, R197, -R147 ;  /* 0x80000093c5847220 */ /* 0x000fe20000410000 */
[-C--:B------:R-:W-:Y:S01]  /*7260*/  FMUL.FTZ R197, R45, R47.reuse ;  /* 0x0000002f2dc57220 */ /* 0x080fe20000410000 */
[----:B------:R-:W-:Y:S01]  /*7270*/  FMUL.FTZ R136, R44, R47 ;  /* 0x0000002f2c887220 */ /* 0x000fe20000410000 */
[----:B------:R-:W-:Y:S01]  /*7280*/  FMUL.FTZ R146, R0, R193 ;  /* 0x000000c100927220 */ /* 0x000fe20000410000 */
[C---:B------:R-:W-:Y:S01]  /*7290*/  FFMA.FTZ R177, R195.reuse, R46, -R132 ;  /* 0x0000002ec3b17223 */ /* 0x040fe20000010884 */
[----:B------:R-:W-:Y:S01]  /*72a0*/  FFMA.FTZ R195, R195, R147, R134 ;  /* 0x00000093c3c37223 */ /* 0x000fe20000010086 */
[-C--:B------:R-:W-:Y:S01]  /*72b0*/  FFMA.FTZ R197, R44, R6.reuse, -R197 ;  /* 0x000000062cc57223 */ /* 0x080fe200000108c5 */
[----:B------:R-:W-:Y:S01]  /*72c0*/  FFMA.FTZ R45, R45, R6, R136 ;  /* 0x000000062d2d7223 */ /* 0x000fe20000010088 */
[----:B------:R-:W-:Y:S01]  /*72d0*/  FADD.FTZ R138, R138, R177 ;  /* 0x000000b18a8a7221 */ /* 0x000fe20000010000 */
[----:B------:R-:W-:Y:S01]  /*72e0*/  FADD.FTZ R140, -R140, R195 ;  /* 0x000000c38c8c7221 */ /* 0x000fe20000010100 */
[C---:B------:R-:W-:Y:S01]  /*72f0*/  FMUL.FTZ R44, R0.reuse, R199 ;  /* 0x000000c7002c7220 */ /* 0x040fe20000410000 */
[C---:B------:R-:W-:Y:S01]  /*7300*/  FMUL.FTZ R197, R0.reuse, R197 ;  /* 0x000000c500c57220 */ /* 0x040fe20000410000 */
[C---:B------:R-:W-:Y:S01]  /*7310*/  FMUL.FTZ R132, R185.reuse, -R138 ;  /* 0x8000008ab9847220 */ /* 0x040fe20000410000 */
[----:B------:R-:W-:Y:S01]  /*7320*/  FMUL.FTZ R185, R185, -R140 ;  /* 0x8000008cb9b97220 */ /* 0x000fe20000410000 */
[----:B------:R-:W-:Y:S01]  /*7330*/  FFMA.FTZ R134, -R0, R45, -RZ ;  /* 0x0000002d00867223 */ /* 0x000fe200000109ff */
[C---:B0-----:R-:W-:Y:S01]  /*7340*/  FMUL.FTZ R0, R176.reuse, R10 ;  /* 0x0000000ab0007220 */ /* 0x041fe20000410000 */
[C---:B------:R-:W-:Y:S01]  /*7350*/  FFMA.FTZ R177, R183.reuse, R140, R132 ;  /* 0x0000008cb7b17223 */ /* 0x040fe20000010084 */
[----:B------:R-:W-:Y:S01]  /*7360*/  FFMA.FTZ R185, R183, R138, -R185 ;  /* 0x0000008ab7b97223 */ /* 0x000fe200000108b9 */
[-C--:B------:R-:W-:Y:S01]  /*7370*/  FMUL.FTZ R45, R176, R11.reuse ;  /* 0x0000000bb02d7220 */ /* 0x080fe20000410000 */
[----:B------:R-:W-:Y:S01]  /*7380*/  BSSY B0, `(.L_x_15894) ;  /* 0x000005c000007945 */ /* 0x000fe20003800000 */
[----:B------:R-:W-:Y:S01]  /*7390*/  FADD.FTZ R144, -R144, R177 ;  /* 0x000000b190907221 */ /* 0x000fe20000010100 */
[----:B------:R-:W-:Y:S01]  /*73a0*/  FADD.FTZ R142, R142, R185 ;  /* 0x000000b98e8e7221 */ /* 0x000fe20000010000 */
[C---:B-1----:R-:W-:Y:S01]  /*73b0*/  FFMA.FTZ R177, R174.reuse, R11, R0 ;  /* 0x0000000baeb17223 */ /* 0x042fe20000010000 */
[----:B------:R-:W-:Y:S01]  /*73c0*/  FFMA.FTZ R45, R174, R10, -R45 ;  /* 0x0000000aae2d7223 */ /* 0x000fe2000001082d */
[C---:B------:R-:W-:Y:S01]  /*73d0*/  FMUL.FTZ R0, R181.reuse, -R144 ;  /* 0x80000090b5007220 */ /* 0x040fe20000410000 */
[-C--:B------:R-:W-:Y:S01]  /*73e0*/  FMUL.FTZ R183, R181, -R142.reuse ;  /* 0x8000008eb5b77220 */ /* 0x080fe20000410000 */
[-C--:B------:R-:W-:Y:S01]  /*73f0*/  FMUL.FTZ R11, R176, R9.reuse ;  /* 0x00000009b00b7220 */ /* 0x080fe20000410000 */
[----:B--2---:R-:W-:Y:S01]  /*7400*/  FADD.FTZ R10, R186, R45 ;  /* 0x0000002dba0a7221 */ /* 0x004fe20000010000 */
[C---:B------:R-:W-:Y:S01]  /*7410*/  FFMA.FTZ R181, R179.reuse, R142, -R0 ;  /* 0x0000008eb3b57223 */ /* 0x040fe20000010800 */
[----:B------:R-:W-:Y:S01]  /*7420*/  FFMA.FTZ R183, R179, R144, R183 ;  /* 0x00000090b3b77223 */ /* 0x000fe200000100b7 */
[-C--:B------:R-:W-:Y:S01]  /*7430*/  FMUL.FTZ R176, R176, R8.reuse ;  /* 0x00000008b0b07220 */ /* 0x080fe20000410000 */
[----:B------:R-:W-:Y:S01]  /*7440*/  FFMA.FTZ R8, R174, R8, -R11 ;  /* 0x00000008ae087223 */ /* 0x000fe2000001080b */
[----:B------:R-:W-:Y:S01]  /*7450*/  FADD.FTZ R152, R152, R181 ;  /* 0x000000b598987221 */ /* 0x000fe20000010000 */
[----:B------:R-:W-:Y:S01]  /*7460*/  FADD.FTZ R154, -R154, R183 ;  /* 0x000000b79a9a7221 */ /* 0x000fe20000010100 */
[----:B------:R-:W-:Y:S01]  /*7470*/  FFMA.FTZ R9, R174, R9, R176 ;  /* 0x00000009ae097223 */ /* 0x000fe200000100b0 */
[----:B---3--:R-:W-:Y:S01]  /*7480*/  FADD.FTZ R11, R184, R177 ;  /* 0x000000b1b80b7221 */ /* 0x008fe20000010000 */
[C---:B------:R-:W-:Y:S01]  /*7490*/  FMUL.FTZ R132, R163.reuse, -R152 ;  /* 0x80000098a3847220 */ /* 0x040fe20000410000 */
[----:B------:R-:W-:Y:S01]  /*74a0*/  FMUL.FTZ R163, R163, -R154 ;  /* 0x8000009aa3a37220 */ /* 0x000fe20000410000 */
[----:B------:R-:W-:-:S02]  /*74b0*/  @!P1 LEA R174, R109, UR7, 0x4 ;  /* 0x000000076dae9c11 */ /* 0x000fc4000f8e20ff */
[C---:B------:R-:W-:Y:S01]  /*74c0*/  FFMA.FTZ R45, R161.reuse, R154, R132 ;  /* 0x0000009aa12d7223 */ /* 0x040fe20000010084 */
[----:B------:R-:W-:Y:S01]  /*74d0*/  FFMA.FTZ R163, R161, R152, -R163 ;  /* 0x00000098a1a37223 */ /* 0x000fe200000108a3 */
[----:B------:R-:W-:Y:S01]  /*74e0*/  SHF.L.U32 R0, R86, 0x4, RZ ;  /* 0x0000000456007819 */ /* 0x000fe200000006ff */
[----:B------:R0:W-:Y:S01]  /*74f0*/  @!P1 STS.128 [R174+0x25d0], R8 ;  /* 0x0025d008ae009388 */ /* 0x0001e20000000c00 */
[----:B------:R-:W-:Y:S01]  /*7500*/  FADD.FTZ R150, -R150, R45 ;  /* 0x0000002d96967221 */ /* 0x000fe20000010100 */
[----:B------:R-:W-:Y:S01]  /*7510*/  FADD.FTZ R148, R148, R163 ;  /* 0x000000a394947221 */ /* 0x000fe20000010000 */
[----:B------:R-:W-:Y:S02]  /*7520*/  LEA.HI.SX32 R0, R0, R0, 0x1b ;  /* 0x0000000000007211 */ /* 0x000fe400078fdaff */
[C---:B------:R-:W-:Y:S01]  /*7530*/  FMUL.FTZ R132, R159.reuse, -R150 ;  /* 0x800000969f847220 */ /* 0x040fe20000410000 */
[----:B------:R-:W-:Y:S01]  /*7540*/  FMUL.FTZ R159, R159, -R148 ;  /* 0x800000949f9f7220 */ /* 0x000fe20000410000 */
[----:B------:R-:W-:Y:S01]  /*7550*/  LEA R136, R0, UR7, 0x2 ;  /* 0x0000000700887c11 */ /* 0x000fe2000f8e10ff */
[----:B------:R-:W-:-:S02]  /*7560*/  FADD.FTZ R0, R173, R146 ;  /* 0x00000092ad007221 */ /* 0x000fc40000010000 */
[C---:B------:R-:W-:Y:S02]  /*7570*/  FFMA.FTZ R159, R157.reuse, R150, R159 ;  /* 0x000000969d9f7223 */ /* 0x040fe4000001009f */
[----:B------:R1:W-:Y:S02]  /*7580*/  STS [R136+0x844], R7 ;  /* 0x0008440788007388 */ /* 0x0003e40000000800 */
[----:B------:R-:W-:Y:S01]  /*7590*/  FADD.FTZ R156, -R156, R159 ;  /* 0x0000009f9c9c7221 */ /* 0x000fe20000010100 */
[----:B0-----:R-:W-:Y:S01]  /*75a0*/  FFMA.FTZ R9, R157, R148, -R132 ;  /* 0x000000949d097223 */ /* 0x001fe20000010884 */
[----:B------:R0:W-:Y:S01]  /*75b0*/  STS [R136+0x864], R4 ;  /* 0x0008640488007388 */ /* 0x0001e20000000800 */
[----:B------:R-:W-:Y:S02]  /*75c0*/  IMAD R132, R89, R24, RZ ;  /* 0x0000001859847224 */ /* 0x000fe400078e02ff */
[----:B------:R-:W-:Y:S01]  /*75d0*/  FADD.FTZ R158, R158, R9 ;  /* 0x000000099e9e7221 */ /* 0x000fe20000010000 */
[----:B------:R-:W-:Y:S01]  /*75e0*/  IADD3 R9, -R36, R111, RZ ;  /* 0x0000006f24097210 */ /* 0x000fe20007ffe1ff */
[----:B------:R2:W-:Y:S02]  /*75f0*/  STS [R136+0x840], R182 ;  /* 0x000840b688007388 */ /* 0x0005e40000000800 */
[----:B------:R-:W-:Y:S01]  /*7600*/  FMUL.FTZ R8, R155, -R158 ;  /* 0x8000009e9b087220 */ /* 0x000fe20000410000 */
[----:B-1----:R-:W-:Y:S01]  /*7610*/  LEA R7, R9, -R86, 0x1 ;  /* 0x8000005609077211 */ /* 0x002fe200078e08ff */
[-C--:B------:R-:W-:Y:S01]  /*7620*/  FMUL.FTZ R155, R155, -R156.reuse ;  /* 0x8000009c9b9b7220 */ /* 0x080fe20000410000 */
[----:B------:R2:W-:Y:S01]  /*7630*/  STS [R136+0x848], R189 ;  /* 0x000848bd88007388 */ /* 0x0005e20000000800 */
[----:B------:R-:W-:Y:S01]  /*7640*/  FFMA.FTZ R11, R153, R156, R8 ;  /* 0x0000009c990b7223 */ /* 0x000fe20000010008 */
[----:B------:R-:W-:Y:S01]  /*7650*/  ISETP.GE.AND P1, PT, R7, 0x1, PT ;  /* 0x000000010700780c */ /* 0x000fe20003f26270 */
[----:B------:R-:W-:Y:S01]  /*7660*/  FFMA.FTZ R155, R153, R158, -R155 ;  /* 0x0000009e999b7223 */ /* 0x000fe2000001089b */
[----:B------:R2:W-:Y:S01]  /*7670*/  STS [R136+0x84c], R188 ;  /* 0x00084cbc88007388 */ /* 0x0005e20000000800 */
[----:B------:R-:W-:-:S02]  /*7680*/  FADD.FTZ R162, -R162, R11 ;  /* 0x0000000ba2a27221 */ /* 0x000fc40000010100 */
[----:B------:R-:W-:Y:S01]  /*7690*/  FADD.FTZ R160, R160, R155 ;  /* 0x0000009ba0a07221 */ /* 0x000fe20000010000 */
[----:B------:R2:W-:Y:S01]  /*76a0*/  STS [R136+0x850], R187 ;  /* 0x000850bb88007388 */ /* 0x0005e20000000800 */
[C---:B0-----:R-:W-:Y:S02]  /*76b0*/  FMUL.FTZ R4, R149.reuse, -R162 ;  /* 0x800000a295047220 */ /* 0x041fe40000410000 */
        /* <DEDUP_REMOVED lines=24> */
[----:B------:R-:W-:Y:S01]  /*7840*/  IADD3 R2, P1, R3, R86, RZ ;  /* 0x0000005603027210 */ /* 0x000fe20007f3e0ff */
[----:B------:R-:W-:-:S03]  /*7850*/  IMAD R118, R118, UR22, RZ ;  /* 0x0000001676767c24 */ /* 0x000fc6000f8e02ff */
[----:B------:R-:W-:Y:S02]  /*7860*/  IADD3 R5, R5, R151, RZ ;  /* 0x0000009705057210 */ /* 0x000fe40007ffe0ff */
        /* <DEDUP_REMOVED lines=13> */
.L_x_15895:
[----:B------:R-:W-:Y:S05]  /*7940*/  BSYNC B0 ;  /* 0x0000000000007941 */ /* 0x000fea0003800000 */
.L_x_15894:
[----:B------:R-:W-:Y:S01]  /*7950*/  FADD.FTZ R149, -R126, R149 ;  /* 0x000000957e957221 */ /* 0x000fe20000010100 */
[----:B------:R-:W-:Y:S01]  /*7960*/  FADD.FTZ R128, R128, R11 ;  /* 0x0000000b80807221 */ /* 0x000fe20000010000 */
[----:B------:R-:W-:Y:S01]  /*7970*/  USHF.R.U32.HI UR11, URZ, 0x1, UR25 ;  /* 0x000000013f0b7899 */ /* 0x000fe20008011619 */
[----:B------:R-:W-:Y:S01]  /*7980*/  FMUL.FTZ R10, R160, R60 ;  /* 0x0000003ca00a7220 */ /* 0x000fe20000410000 */
[----:B--2---:R-:W-:Y:S01]  /*7990*/  FMUL.FTZ R2, R149, R62 ;  /* 0x0000003e95027220 */ /* 0x004fe20000410000 */
[----:B------:R-:W-:Y:S01]  /*79a0*/  USHF.R.U64 UR10, UR24, 0x1, UR25 ;  /* 0x00000001180a7899 */ /* 0x000fe20008001219 */
[----:B0-----:R-:W-:Y:S01]  /*79b0*/  FFMA.FTZ R45, R61, -R60, R166 ;  /* 0x8000003c3d2d7223 */ /* 0x001fe200000100a6 */
[----:B------:R-:W-:Y:S01]  /*79c0*/  FMUL.FTZ R8, R128, R62 ;  /* 0x0000003e80087220 */ /* 0x000fe20000410000 */
[----:B------:R-:W-:Y:S01]  /*79d0*/  UIMAD UR11, UR11, UR14, URZ ;  /* 0x0000000e0b0b72a4 */ /* 0x000fe2000f8e023f */
[----:B------:R-:W-:Y:S01]  /*79e0*/  FMUL.FTZ R5, R162, R60 ;  /* 0x0000003ca2057220 */ /* 0x000fe20000410000 */
[----:B------:R-:W-:Y:S01]  /*79f0*/  FMUL.FTZ R118, R114, R10 ;  /* 0x0000000a72767220 */ /* 0x000fe20000410000 */
[----:B------:R-:W-:Y:S01]  /*7a00*/  FFMA.FTZ R11, R63, -R62, R164 ;  /* 0x8000003e3f0b7223 */ /* 0x000fe200000100a4 */
[C---:B------:R-:W-:Y:S01]  /*7a10*/  FMUL.FTZ R3, R112.reuse, R2 ;  /* 0x0000000270037220 */ /* 0x040fe20000410000 */
[----:B------:R-:W-:Y:S01]  /*7a20*/  UIMAD.WIDE.U32 UR8, UR10, UR14, URZ ;  /* 0x0000000e0a0872a5 */ /* 0x000fe2000f8e003f */
[----:B------:R-:W-:Y:S01]  /*7a30*/  FMUL.FTZ R4, R112, R8 ;  /* 0x0000000870047220 */ /* 0x000fe20000410000 */
[----:B------:R-:W-:Y:S01]  /*7a40*/  UIMAD UR11, UR15, UR10, UR11 ;  /* 0x0000000a0f0b72a4 */ /* 0x000fe2000f8e020b */
[-C--:B------:R-:W-:Y:S01]  /*7a50*/  FFMA.FTZ R153, R45, R5.reuse, -R118 ;  /* 0x000000052d997223 */ /* 0x080fe20000010876 */
[----:B------:R-:W-:Y:S01]  /*7a60*/  FMUL.FTZ R5, R114, R5 ;  /* 0x0000000572057220 */ /* 0x000fe20000410000 */
[----:B------:R-:W-:Y:S01]  /*7a70*/  FFMA.FTZ R3, R8, R11, R3 ;  /* 0x0000000b08037223 */ /* 0x000fe20000010003 */
[----:B------:R-:W-:Y:S01]  /*7a80*/  FFMA.FTZ R4, R11, R2, -R4 ;  /* 0x000000020b047223 */ /* 0x000fe20000010804 */
[----:B------:R-:W-:Y:S01]  /*7a90*/  UIADD3 UR9, UR11, UR9, URZ ;  /* 0x000000090b097290 */ /* 0x000fe2000fffe03f */
[-C--:B------:R-:W-:Y:S01]  /*7aa0*/  FMUL.FTZ R151, R158, R58.reuse ;  /* 0x0000003a9e977220 */ /* 0x080fe20000410000 */
[----:B------:R-:W-:Y:S01]  /*7ab0*/  FFMA.FTZ R118, R10, R45, R5 ;  /* 0x0000002d0a767223 */ /* 0x000fe20000010005 */
[----:B------:R-:W-:Y:S01]  /*7ac0*/  FADD.FTZ R5, RZ, R3 ;  /* 0x00000003ff057221 */ /* 0x000fe20000010000 */
[-C--:B------:R-:W-:Y:S01]  /*7ad0*/  FMUL.FTZ R155, R156, R58.reuse ;  /* 0x0000003a9c9b7220 */ /* 0x080fe20000410000 */
[----:B------:R-:W-:Y:S01]  /*7ae0*/  FFMA.FTZ R172, R59, -R58, R172 ;  /* 0x8000003a3bac7223 */ /* 0x000fe200000100ac */
[----:B------:R-:W-:Y:S01]  /*7af0*/  FMUL.FTZ R157, R116, R151 ;  /* 0x00000097749d7220 */ /* 0x000fe20000410000 */
[----:B------:R-:W-:Y:S01]  /*7b00*/  FADD.FTZ R4, RZ, R4 ;  /* 0x00000004ff047221 */ /* 0x000fe20000010000 */
[----:B------:R-:W-:-:S02]  /*7b10*/  IMAD R163, R90, R25, R132 ;  /* 0x000000195aa37224 */ /* 0x000fc400078e0284 */
[----:B------:R-:W-:Y:S01]  /*7b20*/  FADD.FTZ R5, R5, R118 ;  /* 0x0000007605057221 */ /* 0x000fe20000010000 */
[----:B------:R-:W-:-:S04]  /*7b30*/  IMAD.WIDE.U32 R2, R90, R24, UR8 ;  /* 0x000000085a027e25 */ /* 0x000fc8000f8e0018 */
[-C--:B------:R-:W-:Y:S01]  /*7b40*/  FMUL.FTZ R118, R116, R155.reuse ;  /* 0x0000009b74767220 */ /* 0x080fe20000410000 */
[----:B------:R-:W-:Y:S01]  /*7b50*/  FFMA.FTZ R157, R172, R155, -R157 ;  /* 0x0000009bac9d7223 */ /* 0x000fe2000001089d */
[----:B------:R-:W-:Y:S01]  /*7b60*/  FADD.FTZ R4, R4, R153 ;  /* 0x0000009904047221 */ /* 0x000fe20000010000 */
[----:B------:R-:W-:Y:S01]  /*7b70*/  FMUL.FTZ R153, R148, R56 ;  /* 0x0000003894997220 */ /* 0x000fe20000410000 */
[----:B------:R-:W-:Y:S01]  /*7b80*/  IADD3 R163, R163, R3, RZ ;  /* 0x00000003a3a37210 */ /* 0x000fe20007ffe0ff */
[----:B------:R-:W-:Y:S01]  /*7b90*/  FFMA.FTZ R118, R151, R172, R118 ;  /* 0x000000ac97767223 */ /* 0x000fe20000010076 */
[----:B------:R-:W-:Y:S01]  /*7ba0*/  LEA R159, P1, R2, R22, 0x3 ;  /* 0x00000016029f7211 */ /* 0x000fe200078218ff */
[----:B------:R-:W-:Y:S01]  /*7bb0*/  FADD.FTZ R4, R4, R157 ;  /* 0x0000009d04047221 */ /* 0x000fe20000010000 */
[-C--:B------:R-:W-:Y:S01]  /*7bc0*/  FMUL.FTZ R3, R150, R56.reuse ;  /* 0x0000003896037220 */ /* 0x080fe20000410000 */
[----:B------:R-:W-:Y:S01]  /*7bd0*/  FFMA.FTZ R170, R57, -R56, R170 ;  /* 0x8000003839aa7223 */ /* 0x000fe200000100aa */
[----:B------:R-:W-:Y:S01]  /*7be0*/  FMUL.FTZ R157, R120, R153 ;  /* 0x00000099789d7220 */ /* 0x000fe20000410000 */
[-C--:B------:R-:W-:Y:S01]  /*7bf0*/  FMUL.FTZ R155, R152, R54.reuse ;  /* 0x00000036989b7220 */ /* 0x080fe20000410000 */
[----:B------:R-:W-:Y:S01]  /*7c00*/  LEA.HI.X R163, R2, R23, R163, 0x3, P1 ;  /* 0x0000001702a37211 */ /* 0x000fe200008f1ca3 */
[----:B------:R-:W-:Y:S01]  /*7c10*/  FADD.FTZ R5, R5, R118 ;  /* 0x0000007605057221 */ /* 0x000fe20000010000 */
[----:B------:R-:W-:Y:S01]  /*7c20*/  LEA R2, P1, R86, R159, 0x2 ;  /* 0x0000009f56027211 */ /* 0x000fe200078210ff */
[-C--:B------:R-:W-:Y:S01]  /*7c30*/  FMUL.FTZ R118, R120, R3.reuse ;  /* 0x0000000378767220 */ /* 0x080fe20000410000 */
[-C--:B------:R-:W-:Y:S01]  /*7c40*/  FFMA.FTZ R178, R55, -R54.reuse, R178 ;  /* 0x8000003637b27223 */ /* 0x080fe200000100b2 */
[----:B------:R-:W-:Y:S01]  /*7c50*/  FMUL.FTZ R161, R154, R54 ;  /* 0x000000369aa17220 */ /* 0x000fe20000410000 */
[----:B------:R-:W-:Y:S01]  /*7c60*/  FFMA.FTZ R157, R170, R3, -R157 ;  /* 0x00000003aa9d7223 */ /* 0x000fe2000001089d */
[----:B------:R-:W-:Y:S01]  /*7c70*/  FMUL.FTZ R159, R122, R155 ;  /* 0x0000009b7a9f7220 */ /* 0x000fe20000410000 */
[----:B------:R-:W-:Y:S01]  /*7c80*/  IADD3 R126, -R106, UR4, RZ ;  /* 0x000000046a7e7c10 */ /* 0x000fe2000fffe1ff */
[----:B------:R-:W-:Y:S01]  /*7c90*/  FFMA.FTZ R118, R153, R170, R118 ;  /* 0x000000aa99767223 */ /* 0x000fe20000010076 */
[----:B------:R-:W-:Y:S01]  /*7ca0*/  USHF.L.U64.HI UR9, UR5, 0x2, UR6 ;  /* 0x0000000205097899 */ /* 0x000fe20008010206 */
[----:B------:R-:W-:Y:S01]  /*7cb0*/  FADD.FTZ R4, R4, R157 ;  /* 0x0000009d04047221 */ /* 0x000fe20000010000 */
[----:B------:R-:W-:Y:S01]  /*7cc0*/  FFMA.FTZ R159, R178, R161, -R159 ;  /* 0x000000a1b29f7223 */ /* 0x000fe2000001089f */
[----:B------:R-:W-:Y:S01]  /*7cd0*/  FADD.FTZ R5, R5, R118 ;  /* 0x0000007605057221 */ /* 0x000fe20000010000 */
[----:B------:R-:W-:Y:S01]  /*7ce0*/  USHF.L.U32 UR8, UR5, 0x2, URZ ;  /* 0x0000000205087899 */ /* 0x000fe2000800063f */
[----:B------:R-:W-:Y:S01]  /*7cf0*/  LEA.HI.X R3, R86, R163, RZ, 0x2, P1 ;  /* 0x000000a356037211 */ /* 0x000fe200008f14ff */
[----:B------:R-:W-:-:S02]  /*7d00*/  IMAD R157, R126, -0x200, RZ ;  /* 0xfffffe007e9d7824 */ /* 0x000fc400078e02ff */
[----:B------:R-:W-:Y:S01]  /*7d10*/  FADD.FTZ R118, R4, R159 ;  /* 0x0000009f04767221 */ /* 0x000fe20000010000 */
[----:B------:R-:W-:Y:S02]  /*7d20*/  IMAD R126, R20, UR9, RZ ;  /* 0x00000009147e7c24 */ /* 0x000fe4000f8e02ff */
[----:B------:R-:W-:Y:S01]  /*7d30*/  FMUL.FTZ R4, R122, R161 ;  /* 0x000000a17a047220 */ /* 0x000fe20000410000 */
[----:B------:R-:W-:Y:S01]  /*7d40*/  FMUL.FTZ R163, R144, R52 ;  /* 0x0000003490a37220 */ /* 0x000fe20000410000 */
[----:B------:R-:W-:-:S04]  /*7d50*/  IMAD.WIDE R2, R157, 0x4, R2 ;  /* 0x000000049d027825 */ /* 0x000fc800078e0202 */
[----:B------:R-:W-:Y:S01]  /*7d60*/  FFMA.FTZ R180, R53, -R52, R180 ;  /* 0x8000003435b47223 */ /* 0x000fe200000100b4 */
[----:B------:R-:W-:Y:S01]  /*7d70*/  FFMA.FTZ R4, R155, R178, R4 ;  /* 0x000000b29b047223 */ /* 0x000fe20000010004 */
[----:B------:R-:W-:Y:S01]  /*7d80*/  FMUL.FTZ R157, R142, R52 ;  /* 0x000000348e9d7220 */ /* 0x000fe20000410000 */
[----:B------:R-:W-:Y:S02]  /*7d90*/  IMAD R169, R21, UR8, R126 ;  /* 0x0000000815a97c24 */ /* 0x000fe4000f8e027e */
[----:B------:R-:W-:Y:S01]  /*7da0*/  FMUL.FTZ R126, R124, R163 ;  /* 0x000000a37c7e7220 */ /* 0x000fe20000410000 */
[----:B------:R-:W-:Y:S01]  /*7db0*/  FADD.FTZ R4, R5, R4 ;  /* 0x0000000405047221 */ /* 0x000fe20000010000 */
[-C--:B------:R-:W-:Y:S01]  /*7dc0*/  FMUL.FTZ R167, R140, R50.reuse ;  /* 0x000000328ca77220 */ /* 0x080fe20000410000 */
[----:B------:R-:W-:Y:S01]  /*7dd0*/  FFMA.FTZ R190, R51, -R50, R190 ;  /* 0x8000003233be7223 */ /* 0x000fe200000100be */
[----:B------:R-:W-:Y:S01]  /*7de0*/  FFMA.FTZ R5, R157, R180, R126 ;  /* 0x000000b49d057223 */ /* 0x000fe2000001007e */
[----:B------:R-:W-:Y:S01]  /*7df0*/  FFMA.FTZ R126, R49, -R48, R6 ;  /* 0x80000030317e7223 */ /* 0x000fe20000010006 */
[----:B------:R-:W-:Y:S01]  /*7e00*/  FMUL.FTZ R159, R138, R50 ;  /* 0x000000328a9f7220 */ /* 0x000fe20000410000 */
[----:B------:R-:W-:Y:S01]  /*7e10*/  FMUL.FTZ R6, R130, R167 ;  /* 0x000000a782067220 */ /* 0x000fe20000410000 */
[----:B------:R-:W-:Y:S01]  /*7e20*/  FADD.FTZ R4, R4, R5 ;  /* 0x0000000504047221 */ /* 0x000fe20000010000 */
[----:B------:R-:W-:Y:S01]  /*7e30*/  IADD3 R5, R86, 0x20, RZ ;  /* 0x0000002056057810 */ /* 0x000fe20007ffe0ff */
[----:B------:R-:W-:Y:S01]  /*7e40*/  FADD.FTZ R44, R165, -R44 ;  /* 0x8000002ca52c7221 */ /* 0x000fe20000010000 */
[----:B------:R-:W-:Y:S01]  /*7e50*/  FMUL.FTZ R165, R124, R157 ;  /* 0x0000009d7ca57220 */ /* 0x000fe20000410000 */
[----:B------:R-:W-:Y:S01]  /*7e60*/  FMUL.FTZ R161, R130, R159 ;  /* 0x0000009f82a17220 */ /* 0x000fe20000410000 */
[----:B------:R-:W-:Y:S01]  /*7e70*/  LEA.HI.SX32 R134, R5, R86, 0x1b ;  /* 0x0000005605867211 */ /* 0x000fe200078fdaff */
[----:B------:R-:W-:Y:S01]  /*7e80*/  FFMA.FTZ R5, R159, R190, R6 ;  /* 0x000000be9f057223 */ /* 0x000fe20000010006 */
[----:B------:R-:W-:Y:S01]  /*7e90*/  FFMA.FTZ R165, R180, R163, -R165 ;  /* 0x000000a3b4a57223 */ /* 0x000fe200000108a5 */
[----:B------:R-:W-:Y:S01]  /*7ea0*/  FFMA.FTZ R161, R190, R167, -R161 ;  /* 0x000000a7bea17223 */ /* 0x000fe200000108a1 */
[----:B------:R-:W-:Y:S01]  /*7eb0*/  LEA R6, R134, UR7, 0x2 ;  /* 0x0000000786067c11 */ /* 0x000fe2000f8e10ff */
[----:B------:R-:W-:Y:S01]  /*7ec0*/  FADD.FTZ R136, R4, R5 ;  /* 0x0000000504887221 */ /* 0x000fe20000010000 */
[----:B------:R-:W-:Y:S01]  /*7ed0*/  FADD.FTZ R118, R118, R165 ;  /* 0x000000a576767221 */ /* 0x000fe20000010000 */
[----:B------:R-:W-:Y:S01]  /*7ee0*/  ISETP.GE.AND P1, PT, R7, 0x21, PT ;  /* 0x000000210700780c */ /* 0x000fe20003f26270 */
[-C--:B------:R-:W-:Y:S01]  /*7ef0*/  FMUL.FTZ R132, R147, R48.reuse ;  /* 0x0000003093847220 */ /* 0x080fe20000410000 */
[----:B------:R0:W1:Y:S01]  /*7f00*/  LDS R5, [R6+0x8c0] ;  /* 0x0008c00006057984 */ /* 0x0000620000000800 */
[----:B------:R-:W-:Y:S01]  /*7f10*/  FADD.FTZ R146, R118, R161 ;  /* 0x000000a176927221 */ /* 0x000fe20000010000 */
[----:B------:R-:W-:Y:S01]  /*7f20*/  FMUL.FTZ R118, R46, R48 ;  /* 0x000000302e767220 */ /* 0x000fe20000410000 */
[----:B------:R-:W-:Y:S01]  /*7f30*/  IADD3 R163, R86, 0x40, RZ ;  /* 0x0000004056a37810 */ /* 0x000fe20007ffe0ff */
[----:B------:R-:W-:Y:S01]  /*7f40*/  IMAD.WIDE.U32 R2, R20, UR8, R2 ;  /* 0x0000000814027c25 */ /* 0x000fe2000f8e0002 */
[----:B------:R-:W-:-:S03]  /*7f50*/  IADD3 R165, R86, 0x60, RZ ;  /* 0x0000006056a57810 */ /* 0x000fc60007ffe0ff */
[----:B------:R-:W-:Y:S01]  /*7f60*/  FMUL.FTZ R161, R47, R118 ;  /* 0x000000762fa17220 */ /* 0x000fe20000410000 */
[----:B------:R-:W-:Y:S01]  /*7f70*/  LEA.HI.SX32 R163, R163, R86, 0x1b ;  /* 0x00000056a3a37211 */ /* 0x000fe200078fdaff */
[----:B------:R-:W-:Y:S01]  /*7f80*/  BSSY B0, `(.L_x_15896) ;  /* 0x000000a000007945 */ /* 0x000fe20003800000 */
[----:B------:R-:W-:Y:S01]  /*7f90*/  IADD3 R3, R3, R169, RZ ;  /* 0x000000a903037210 */ /* 0x000fe20007ffe0ff */
[----:B------:R-:W-:Y:S01]  /*7fa0*/  FFMA.FTZ R161, R126, R132, -R161 ;  /* 0x000000847ea17223 */ /* 0x000fe200000108a1 */
[C---:B------:R-:W-:Y:S02]  /*7fb0*/  ISETP.GE.AND P2, PT, R7.reuse, 0x41, PT ;  /* 0x000000410700780c */ /* 0x040fe40003f46270 */
[----:B------:R-:W-:Y:S01]  /*7fc0*/  ISETP.GE.AND P3, PT, R7, 0x61, PT ;  /* 0x000000610700780c */ /* 0x000fe20003f66270 */
[----:B------:R-:W-:Y:S01]  /*7fd0*/  FADD.FTZ R134, R146, R161 ;  /* 0x000000a192867221 */ /* 0x000fe20000010000 */
[----:B------:R-:W-:Y:S02]  /*7fe0*/  LEA.HI.SX32 R165, R165, R86, 0x1b ;  /* 0x00000056a5a57211 */ /* 0x000fe400078fdaff */
[----:B------:R-:W-:Y:S01]  /*7ff0*/  LEA R163, R163, UR7, 0x2 ;  /* 0x00000007a3a37c11 */ /* 0x000fe2000f8e10ff */
[----:B0-----:R-:W-:Y:S08]  /*8000*/  @!P1 BRA `(.L_x_15897) ;  /* 0x0000000000049947 */ /* 0x001ff00003800000 */
[----:B-1----:R0:W-:Y:S02]  /*8010*/  REDG.E.ADD.F32.FTZ.RN.STRONG.GPU desc[UR12][R2.64+-0x780], R5 ;  /* 0xfff88005020079a6 */ /* 0x0021e4000c10f38c */
.L_x_15897:
[----:B------:R-:W-:Y:S05]  /*8020*/  BSYNC B0 ;  /* 0x0000000000007941 */ /* 0x000fea0003800000 */
.L_x_15896:
[----:B01----:R0:W1:Y:S01]  /*8030*/  LDS R5, [R163+0x940] ;  /* 0x00094000a3057984 */ /* 0x0030620000000800 */
[----:B------:R-:W-:Y:S01]  /*8040*/  BSSY B0, `(.L_x_15898) ;  /* 0x0000004000007945 */ /* 0x000fe20003800000 */
[----:B------:R-:W-:-:S03]  /*8050*/  LEA R165, R165, UR7, 0x2 ;  /* 0x00000007a5a57c11 */ /* 0x000fc6000f8e10ff */
[----:B------:R-:W-:Y:S05]  /*8060*/  @!P2 BRA `(.L_x_15899) ;  /* 0x000000000004a947 */ /* 0x000fea0003800000 */
[----:B-1----:R2:W-:Y:S02]  /*8070*/  REDG.E.ADD.F32.FTZ.RN.STRONG.GPU desc[UR12][R2.64+-0x700], R5 ;  /* 0xfff90005020079a6 */ /* 0x0025e4000c10f38c */
.L_x_15899:
[----:B------:R-:W-:Y:S05]  /*8080*/  BSYNC B0 ;  /* 0x0000000000007941 */ /* 0x000fea0003800000 */
.L_x_15898:
[----:B-12---:R1:W2:Y:S01]  /*8090*/  LDS R5, [R165+0x9c0] ;  /* 0x0009c000a5057984 */ /* 0x0062a20000000800 */
[----:B------:R-:W-:Y:S01]  /*80a0*/  BSSY B0, `(.L_x_15900) ;  /* 0x0000005000007945 */ /* 0x000fe20003800000 */
[C---:B------:R-:W-:Y:S02]  /*80b0*/  IADD3 R161, R86.reuse, 0x80, RZ ;  /* 0x0000008056a17810 */ /* 0x040fe40007ffe0ff */
[----:B0-----:R-:W-:Y:S01]  /*80c0*/  IADD3 R163, R86, 0xa0, RZ ;  /* 0x000000a056a37810 */ /* 0x001fe20007ffe0ff */
[----:B------:R-:W-:Y:S06]  /*80d0*/  @!P3 BRA `(.L_x_15901) ;  /* 0x000000000004b947 */ /* 0x000fec0003800000 */
[----:B--2---:R0:W-:Y:S02]  /*80e0*/  REDG.E.ADD.F32.FTZ.RN.STRONG.GPU desc[UR12][R2.64+-0x680], R5 ;  /* 0xfff98005020079a6 */ /* 0x0041e4000c10f38c */
.L_x_15901:
[----:B------:R-:W-:Y:S05]  /*80f0*/  BSYNC B0 ;  /* 0x0000000000007941 */ /* 0x000fea0003800000 */
.L_x_15900:
        /* <DEDUP_REMOVED lines=17> */
.L_x_15903:
[----:B------:R-:W-:Y:S05]  /*8210*/  BSYNC B0 ;  /* 0x0000000000007941 */ /* 0x000fea0003800000 */
.L_x_15902:
[----:B01----:R0:W1:Y:S01]  /*8220*/  LDS R5, [R163+0xac0] ;  /* 0x000ac000a3057984 */ /* 0x0030620000000800 */
[----:B------:R-:W-:Y:S01]  /*8230*/  BSSY B0, `(.L_x_15904) ;  /* 0x0000006000007945 */ /* 0x000fe20003800000 */
[----:B------:R-:W-:Y:S02]  /*8240*/  IADD3 R161, R86, 0x100, RZ ;  /* 0x0000010056a17810 */ /* 0x000fe40007ffe0ff */
[----:B------:R-:W-:Y:S02]  /*8250*/  LEA.HI.SX32 R165, R165, R86, 0x1b ;  /* 0x00000056a5a57211 */ /* 0x000fe400078fdaff */
[----:B------:R-:W-:Y:S01]  /*8260*/  LEA R4, R4, UR7, 0x2 ;  /* 0x0000000704047c11 */ /* 0x000fe2000f8e10ff */
[----:B------:R-:W-:Y:S06]  /*8270*/  @!P1 BRA `(.L_x_15905) ;  /* 0x0000000000049947 */ /* 0x000fec0003800000 */
[----:B-1----:R2:W-:Y:S02]  /*8280*/  REDG.E.ADD.F32.FTZ.RN.STRONG.GPU desc[UR12][R2.64+-0x580], R5 ;  /* 0xfffa8005020079a6 */ /* 0x0025e4000c10f38c */
.L_x_15905:
[----:B------:R-:W-:Y:S05]  /*8290*/  BSYNC B0 ;  /* 0x0000000000007941 */ /* 0x000fea0003800000 */
.L_x_15904:
[----:B-12---:R1:W2:Y:S01]  /*82a0*/  LDS R5, [R4+0xb40] ;  /* 0x000b400004057984 */ /* 0x0062a20000000800 */
[----:B------:R-:W-:Y:S01]  /*82b0*/  BSSY B0, `(.L_x_15906) ;  /* 0x0000006000007945 */ /* 0x000fe20003800000 */
[----:B0-----:R-:W-:Y:S02]  /*82c0*/  IADD3 R163, R86, 0x120, RZ ;  /* 0x0000012056a37810 */ /* 0x001fe40007ffe0ff */
[----:B------:R-:W-:Y:S02]  /*82d0*/  LEA.HI.SX32 R161, R161, R86, 0x1b ;  /* 0x00000056a1a17211 */ /* 0x000fe400078fdaff */
[----:B------:R-:W-:Y:S01]  /*82e0*/  LEA R165, R165, UR7, 0x2 ;  /* 0x00000007a5a57c11 */ /* 0x000fe2000f8e10ff */
[----:B------:R-:W-:Y:S06]  /*82f0*/  @!P2 BRA `(.L_x_15907) ;  /* 0x000000000004a947 */ /* 0x000fec0003800000 */
[----:B--2---:R0:W-:Y:S02]  /*8300*/  REDG.E.ADD.F32.FTZ.RN.STRONG.GPU desc[UR12][R2.64+-0x500], R5 ;  /* 0xfffb0005020079a6 */ /* 0x0041e4000c10f38c */
.L_x_15907:
[----:B------:R-:W-:Y:S05]  /*8310*/  BSYNC B0 ;  /* 0x0000000000007941 */ /* 0x000fea0003800000 */
.L_x_15906:
[----:B0-2---:R0:W2:Y:S01]  /*8320*/  LDS R5, [R165+0xbc0] ;  /* 0x000bc000a5057984 */ /* 0x0050a20000000800 */
[----:B------:R-:W-:Y:S01]  /*8330*/  BSSY B0, `(.L_x_15908) ;  /* 0x0000005000007945 */ /* 0x000fe20003800000 */
[----:B------:R-:W-:Y:S02]  /*8340*/  LEA.HI.SX32 R163, R163, R86, 0x1b ;  /* 0x00000056a3a37211 */ /* 0x000fe400078fdaff */
[----:B------:R-:W-:Y:S01]  /*8350*/  LEA R161, R161, UR7, 0x2 ;  /* 0x00000007a1a17c11 */ /* 0x000fe2000f8e10ff */
[----:B------:R-:W-:Y:S06]  /*8360*/  @!P3 BRA `(.L_x_15909) ;  /* 0x000000000004b947 */ /* 0x000fec0003800000 */
[----:B--2---:R3:W-:Y:S02]  /*8370*/  REDG.E.ADD.F32.FTZ.RN.STRONG.GPU desc[UR12][R2.64+-0x480], R5 ;  /* 0xfffb8005020079a6 */ /* 0x0047e4000c10f38c */
.L_x_15909:
[----:B------:R-:W-:Y:S05]  /*8380*/  BSYNC B0 ;  /* 0x0000000000007941 */ /* 0x000fea0003800000 */
.L_x_15908:
[----:B--23--:R2:W3:Y:S01]  /*8390*/  LDS R5, [R161+0xc40] ;  /* 0x000c4000a1057984 */ /* 0x00c4e20000000800 */
[----:B------:R-:W-:Y:S01]  /*83a0*/  BSSY B0, `(.L_x_15910) ;  /* 0x0000004000007945 */ /* 0x000fe20003800000 */
[----:B-1----:R-:W-:-:S03]  /*83b0*/  LEA R4, R163, UR7, 0x2 ;  /* 0x00000007a3047c11 */ /* 0x002fc6000f8e10ff */
[----:B------:R-:W-:Y:S05]  /*83c0*/  @!P4 BRA `(.L_x_15911) ;  /* 0x000000000004c947 */ /* 0x000fea0003800000 */
[----:B---3--:R1:W-:Y:S02]  /*83d0*/  REDG.E.ADD.F32.FTZ.RN.STRONG.GPU desc[UR12][R2.64+-0x400], R5 ;  /* 0xfffc0005020079a6 */ /* 0x0083e4000c10f38c */
.L_x_15911:
[----:B------:R-:W-:Y:S05]  /*83e0*/  BSYNC B0 ;  /* 0x0000000000007941 */ /* 0x000fea0003800000 */
.L_x_15910:
[----:B-1-3--:R1:W3:Y:S01]  /*83f0*/  LDS R5, [R4+0xcc0] ;  /* 0x000cc00004057984 */ /* 0x00a2e20000000800 */
[----:B------:R-:W-:Y:S01]  /*8400*/  BSSY B0, `(.L_x_15912) ;  /* 0x0000005000007945 */ /* 0x000fe20003800000 */
[C---:B--2---:R-:W-:Y:S02]  /*8410*/  IADD3 R161, R86.reuse, 0x140, RZ ;  /* 0x0000014056a17810 */ /* 0x044fe40007ffe0ff */
[----:B------:R-:W-:Y:S01]  /*8420*/  IADD3 R163, R86, 0x160, RZ ;  /* 0x0000016056a37810 */ /* 0x000fe20007ffe0ff */
[----:B------:R-:W-:Y:S06]  /*8430*/  @!P5 BRA `(.L_x_15913) ;  /* 0x000000000004d947 */ /* 0x000fec0003800000 */
[----:B---3--:R2:W-:Y:S02]  /*8440*/  REDG.E.ADD.F32.FTZ.RN.STRONG.GPU desc[UR12][R2.64+-0x380], R5 ;  /* 0xfffc8005020079a6 */ /* 0x0085e4000c10f38c */
.L_x_15913:
[----:B------:R-:W-:Y:S05]  /*8450*/  BSYNC B0 ;  /* 0x0000000000007941 */ /* 0x000fea0003800000 */
.L_x_15912:
[----:B--23--:R-:W-:Y:S01]  /*8460*/  IADD3 R5, R86, 0x180, RZ ;  /* 0x0000018056057810 */ /* 0x00cfe20007ffe0ff */
[----:B------:R-:W-:Y:S01]  /*8470*/  BSSY B0, `(.L_x_15914) ;  /* 0x0000010000007945 */ /* 0x000fe20003800000 */
[-C--:B------:R-:W-:Y:S02]  /*8480*/  LEA.HI.SX32 R161, R161, R86.reuse, 0x1b ;  /* 0x00000056a1a17211 */ /* 0x080fe400078fdaff */
[-C--:B-1----:R-:W-:Y:S02]  /*8490*/  LEA.HI.SX32 R4, R5, R86.reuse, 0x1b ;  /* 0x0000005605047211 */ /* 0x082fe400078fdaff */
[----:B------:R-:W-:Y:S02]  /*84a0*/  LEA R5, R161, UR7, 0x2 ;  /* 0x00000007a1057c11 */ /* 0x000fe4000f8e10ff */
[----:B------:R-:W-:Y:S02]  /*84b0*/  ISETP.GE.AND P6, PT, R7, 0x141, PT ;  /* 0x000001410700780c */ /* 0x000fe40003fc6270 */
[----:B------:R-:W-:-:S02]  /*84c0*/  LEA.HI.SX32 R163, R163, R86, 0x1b ;  /* 0x00000056a3a37211 */ /* 0x000fc400078fdaff */
[----:B------:R-:W1:Y:S01]  /*84d0*/  LDS R5, [R5+0xd40] ;  /* 0x000d400005057984 */ /* 0x000e620000000800 */
        /* <DEDUP_REMOVED lines=9> */
.L_x_15915:
[----:B------:R-:W-:Y:S05]  /*8570*/  BSYNC B0 ;  /* 0x0000000000007941 */ /* 0x000fea0003800000 */
.L_x_15914:
[----:B01----:R0:W1:Y:S01]  /*8580*/  LDS R5, [R163+0xdc0] ;  /* 0x000dc000a3057984 */ /* 0x0030620000000800 */
[----:B------:R-:W-:Y:S01]  /*8590*/  BSSY B0, `(.L_x_15916) ;  /* 0x0000006000007945 */ /* 0x000fe20003800000 */
[----:B------:R-:W-:Y:S02]  /*85a0*/  IADD3 R7, R86, 0x1c0, RZ ;  /* 0x000001c056077810 */ /* 0x000fe40007ffe0ff */
[----:B------:R-:W-:Y:S02]  /*85b0*/  LEA.HI.SX32 R165, R165, R86, 0x1b ;  /* 0x00000056a5a57211 */ /* 0x000fe400078fdaff */
[----:B------:R-:W-:Y:S01]  /*85c0*/  LEA R4, R4, UR7, 0x2 ;  /* 0x0000000704047c11 */ /* 0x000fe2000f8e10ff */
[----:B------:R-:W-:Y:S06]  /*85d0*/  @!P1 BRA `(.L_x_15917) ;  /* 0x0000000000049947 */ /* 0x000fec0003800000 */
[----:B-1----:R2:W-:Y:S02]  /*85e0*/  REDG.E.ADD.F32.FTZ.RN.STRONG.GPU desc[UR12][R2.64+-0x280], R5 ;  /* 0xfffd8005020079a6 */ /* 0x0025e4000c10f38c */
.L_x_15917:
[----:B------:R-:W-:Y:S05]  /*85f0*/  BSYNC B0 ;  /* 0x0000000000007941 */ /* 0x000fea0003800000 */
.L_x_15916:
[----:B-12---:R1:W2:Y:S01]  /*8600*/  LDS R5, [R4+0xe40] ;  /* 0x000e400004057984 */ /* 0x0062a20000000800 */
[----:B------:R-:W-:Y:S01]  /*8610*/  BSSY B0, `(.L_x_15918) ;  /* 0x0000006000007945 */ /* 0x000fe20003800000 */
[----:B------:R-:W-:Y:S02]  /*8620*/  IADD3 R161, R86, 0x1e0, RZ ;  /* 0x000001e056a17810 */ /* 0x000fe40007ffe0ff */
[----:B------:R-:W-:Y:S02]  /*8630*/  LEA.HI.SX32 R7, R7, R86, 0x1b ;  /* 0x0000005607077211 */ /* 0x000fe400078fdaff */
[----:B------:R-:W-:Y:S01]  /*8640*/  LEA R165, R165, UR7, 0x2 ;  /* 0x00000007a5a57c11 */ /* 0x000fe2000f8e10ff */
[----:B------:R-:W-:Y:S06]  /*8650*/  @!P2 BRA `(.L_x_15919) ;  /* 0x000000000004a947 */ /* 0x000fec0003800000 */
[----:B--2---:R3:W-:Y:S02]  /*8660*/  REDG.E.ADD.F32.FTZ.RN.STRONG.GPU desc[UR12][R2.64+-0x200], R5 ;  /* 0xfffe0005020079a6 */ /* 0x0047e4000c10f38c */
.L_x_15919:
[----:B------:R-:W-:Y:S05]  /*8670*/  BSYNC B0 ;  /* 0x0000000000007941 */ /* 0x000fea0003800000 */
.L_x_15918:
[----:B--23--:R2:W3:Y:S01]  /*8680*/  LDS R5, [R165+0xec0] ;  /* 0x000ec000a5057984 */ /* 0x00c4e20000000800 */
[----:B------:R-:W-:Y:S01]  /*8690*/  BSSY B0, `(.L_x_15920) ;  /* 0x0000005000007945 */ /* 0x000fe20003800000 */
[----:B------:R-:W-:Y:S02]  /*86a0*/  LEA.HI.SX32 R161, R161, R86, 0x1b ;  /* 0x00000056a1a17211 */ /* 0x000fe400078fdaff */
[----:B------:R-:W-:Y:S01]  /*86b0*/  LEA R7, R7, UR7, 0x2 ;  /* 0x0000000707077c11 */ /* 0x000fe2000f8e10ff */
[----:B------:R-:W-:Y:S06]  /*86c0*/  @!P3 BRA `(.L_x_15921) ;  /* 0x000000000004b947 */ /* 0x000fec0003800000 */
[----:B---3--:R4:W-:Y:S02]  /*86d0*/  REDG.E.ADD.F32.FTZ.RN.STRONG.GPU desc[UR12][R2.64+-0x180], R5 ;  /* 0xfffe8005020079a6 */ /* 0x0089e4000c10f38c */
.L_x_15921:
[----:B------:R-:W-:Y:S05]  /*86e0*/  BSYNC B0 ;  /* 0x0000000000007941 */ /* 0x000fea0003800000 */
.L_x_15920:
[----:B------:R-:W0:Y:S01]  /*86f0*/  LDS R7, [R7+0xf40] ;  /* 0x000f400007077984 */ /* 0x000e220000000800 */
[----:B------:R-:W-:Y:S01]  /*8700*/  BSSY B0, `(.L_x_15922) ;  /* 0x0000005000007945 */ /* 0x000fe20003800000 */
[----:B------:R-:W-:Y:S01]  /*8710*/  LEA R161, R161, UR7, 0x2 ;  /* 0x00000007a1a17c11 */ /* 0x000fe2000f8e10ff */
[----:B---34-:R-:W-:Y:S02]  /*8720*/  FMUL.FTZ R5, R47, R132 ;  /* 0x000000842f057220 */ /* 0x018fe40000410000 */
[----:B------:R-:W-:Y:S05]  /*8730*/  @!P4 BRA `(.L_x_15923) ;  /* 0x000000000004c947 */ /* 0x000fea0003800000 */
[----:B0-----:R3:W-:Y:S02]  /*8740*/  REDG.E.ADD.F32.FTZ.RN.STRONG.GPU desc[UR12][R2.64+-0x100], R7 ;  /* 0xffff0007020079a6 */ /* 0x0017e4000c10f38c */
.L_x_15923:
[----:B------:R-:W-:Y:S05]  /*8750*/  BSYNC B0 ;  /* 0x0000000000007941 */ /* 0x000fea0003800000 */
.L_x_15922:
[----:B0--3--:R-:W-:Y:S01]  /*8760*/  FFMA.FTZ R7, R118, R126, R5 ;  /* 0x0000007e76077223 */ /* 0x009fe20000010005 */
[----:B------:R-:W-:Y:S01]  /*8770*/  BSSY B0, `(.L_x_15924) ;  /* 0x0000004000007945 */ /* 0x000fe20003800000 */
[----:B------:R0:W3:Y:S03]  /*8780*/  LDS R5, [R161+0xfc0] ;  /* 0x000fc000a1057984 */ /* 0x0000e60000000800 */
[----:B------:R-:W-:Y:S05]  /*8790*/  @!P5 BRA `(.L_x_15925) ;  /* 0x000000000004d947 */ /* 0x000fea0003800000 */
[----:B---3--:R4:W-:Y:S02]  /*87a0*/  REDG.E.ADD.F32.FTZ.RN.STRONG.GPU desc[UR12][R2.64+-0x80], R5 ;  /* 0xffff8005020079a6 */ /* 0x0089e4000c10f38c */
.L_x_15925:
[----:B------:R-:W-:Y:S05]  /*87b0*/  BSYNC B0 ;  /* 0x0000000000007941 */ /* 0x000fea0003800000 */
.L_x_15924:
[----:B-1----:R-:W-:Y:S01]  /*87c0*/  FADD.FTZ R4, R136, R7 ;  /* 0x0000000788047221 */ /* 0x002fe20000010000 */
[----:B----4-:R-:W1:Y:S01]  /*87d0*/  SHFL.DOWN PT, R2, R134, 0x1, 0x1f ;  /* 0x08201f0086027f89 */ /* 0x010e6200000e0000 */
[C---:B------:R-:W-:Y:S01]  /*87e0*/  ISETP.GT.AND P1, PT, R84.reuse, 0x1e, PT ;  /* 0x0000001e5400780c */ /* 0x040fe20003f24270 */
[----:B------:R-:W-:Y:S01]  /*87f0*/  FADD.FTZ R133, R159, R133 ;  /* 0x000000859f857221 */ /* 0x000fe20000010000 */
[----:B---3--:R-:W-:Y:S01]  /*8800*/  MOV R5, R134 ;  /* 0x0000008600057202 */ /* 0x008fe20000000f00 */
[----:B------:R-:W3:Y:S01]  /*8810*/  SHFL.DOWN PT, R132, R44, 0x1, 0x1f ;  /* 0x08201f002c847f89 */ /* 0x000ee200000e0000 */
[----:B------:R-:W-:Y:S01]  /*8820*/  MOV R7, R44 ;  /* 0x0000002c00077202 */ /* 0x000fe20000000f00 */
[----:B------:R-:W-:Y:S01]  /*8830*/  FADD.FTZ R135, R157, R135 ;  /* 0x000000879d877221 */ /* 0x000fe20000010000 */
[----:B------:R-:W-:Y:S01]  /*8840*/  MOV R6, R0 ;  /* 0x0000000000067202 */ /* 0x000fe20000000f00 */
[----:B0-----:R-:W0:Y:S01]  /*8850*/  SHFL.DOWN PT, R161, R0, 0x1, 0x1f ;  /* 0x08201f0000a17f89 */ /* 0x001e2200000e0000 */
[----:B------:R-:W-:Y:S01]  /*8860*/  FADD.FTZ R137, R155, R137 ;  /* 0x000000899b897221 */ /* 0x000fe20000010000 */
[----:B------:R-:W-:Y:S01]  /*8870*/  FADD.FTZ R141, R151, R141 ;  /* 0x0000008d978d7221 */ /* 0x000fe20000010000 */
[----:B------:R-:W-:Y:S01]  /*8880*/  ISETP.NE.AND P2, PT, R84, RZ, PT ;  /* 0x000000ff5400720c */ /* 0x000fe20003f45270 */
[----:B------:R-:W4:Y:S01]  /*8890*/  SHFL.DOWN PT, R3, R4, 0x1, 0x1f ;  /* 0x08201f0004037f89 */ /* 0x000f2200000e0000 */
[----:B------:R-:W-:Y:S01]  /*88a0*/  FMUL.FTZ R151, R13, R156 ;  /* 0x0000009c0d977220 */ /* 0x000fe20000410000 */
[----:B------:R-:W-:Y:S01]  /*88b0*/  ISETP.NE.AND P3, PT, R86, RZ, PT ;  /* 0x000000ff5600720c */ /* 0x000fe20003f65270 */
[----:B------:R-:W-:Y:S01]  /*88c0*/  BSSY B0, `(.L_x_15926) ;  /* 0x0000079000007945 */ /* 0x000fe20003800000 */
[----:B------:R-:W-:Y:S01]  /*88d0*/  FADD.FTZ R131, R118, R131 ;  /* 0x0000008376837221 */ /* 0x000fe20000010000 */
[----:B------:R-:W-:Y:S01]  /*88e0*/  FFMA.FTZ R151, R12, R158, R151 ;  /* 0x0000009e0c977223 */ /* 0x000fe20000010097 */
[----:B------:R-:W-:Y:S01]  /*88f0*/  FADD.FTZ R139, R153, R139 ;  /* 0x0000008b998b7221 */ /* 0x000fe20000010000 */
[----:B------:R-:W-:Y:S01]  /*8900*/  FADD.FTZ R143, R10, R143 ;  /* 0x0000008f0a8f7221 */ /* 0x000fe20000010000 */
[----:B------:R-:W-:Y:S01]  /*8910*/  FADD.FTZ R145, R8, R145 ;  /* 0x0000009108917221 */ /* 0x000fe20000010000 */
[----:B-1----:R-:W-:Y:S01]  /*8920*/  @!P1 FADD.FTZ R5, R5, R2 ;  /* 0x0000000205059221 */ /* 0x002fe20000010000 */
[----:B---3--:R-:W-:-:S04]  /*8930*/  @!P1 FADD.FTZ R7, R7, R132 ;  /* 0x0000008407079221 */ /* 0x008fc80000010000 */
[----:B------:R-:W1:Y:S01]  /*8940*/  SHFL.DOWN PT, R0, R5, 0x2, 0x1f ;  /* 0x08401f0005007f89 */ /* 0x000e6200000e0000 */
[----:B0-----:R-:W-:-:S03]  /*8950*/  @!P1 FADD.FTZ R6, R6, R161 ;  /* 0x000000a106069221 */ /* 0x001fc60000010000 */
[----:B------:R-:W0:Y:S01]  /*8960*/  SHFL.DOWN PT, R2, R7, 0x2, 0x1f ;  /* 0x08401f0007027f89 */ /* 0x000e2200000e0000 */
[----:B----4-:R-:W-:-:S03]  /*8970*/  @!P1 FADD.FTZ R4, R3, R4 ;  /* 0x0000000403049221 */ /* 0x010fc60000010000 */
[----:B------:R-:W3:Y:S01]  /*8980*/  SHFL.DOWN PT, R161, R6, 0x2, 0x1f ;  /* 0x08401f0006a17f89 */ /* 0x000ee200000e0000 */
[----:B------:R-:W-:-:S03]  /*8990*/  ISETP.GT.AND P1, PT, R84, 0x1d, PT ;  /* 0x0000001d5400780c */ /* 0x000fc60003f24270 */
[----:B------:R-:W4:Y:S10]  /*89a0*/  SHFL.DOWN PT, R3, R4, 0x2, 0x1f ;  /* 0x08401f0004037f89 */ /* 0x000f3400000e0000 */
[----:B-1----:R-:W-:Y:S01]  /*89b0*/  @!P1 FADD.FTZ R5, R5, R0 ;  /* 0x0000000005059221 */ /* 0x002fe20000010000 */
[----:B0-----:R-:W-:-:S04]  /*89c0*/  @!P1 FADD.FTZ R7, R7, R2 ;  /* 0x0000000207079221 */ /* 0x001fc80000010000 */
[----:B------:R-:W0:Y:S01]  /*89d0*/  SHFL.DOWN PT, R2, R5, 0x4, 0x1f ;  /* 0x08801f0005027f89 */ /* 0x000e2200000e0000 */
[----:B---3--:R-:W-:-:S03]  /*89e0*/  @!P1 FADD.FTZ R6, R6, R161 ;  /* 0x000000a106069221 */ /* 0x008fc60000010000 */
[----:B------:R-:W1:Y:S01]  /*89f0*/  SHFL.DOWN PT, R44, R7, 0x4, 0x1f ;  /* 0x08801f00072c7f89 */ /* 0x000e6200000e0000 */
[----:B----4-:R-:W-:Y:S01]  /*8a00*/  @!P1 FADD.FTZ R4, R4, R3 ;  /* 0x0000000304049221 */ /* 0x010fe20000010000 */
[----:B------:R-:W-:Y:S02]  /*8a10*/  ISETP.GT.AND P1, PT, R84, 0x1b, PT ;  /* 0x0000001b5400780c */ /* 0x000fe40003f24270 */
[----:B------:R-:W3:Y:S01]  /*8a20*/  SHFL.DOWN PT, R163, R6, 0x4, 0x1f ;  /* 0x08801f0006a37f89 */ /* 0x000ee200000e0000 */
[----:B------:R-:W-:-:S03]  /*8a30*/  FMUL.FTZ R3, R13, R46 ;  /* 0x0000002e0d037220 */ /* 0x000fc60000410000 */
[----:B------:R-:W4:Y:S01]  /*8a40*/  SHFL.DOWN PT, R161, R4, 0x4, 0x1f ;  /* 0x08801f0004a17f89 */ /* 0x000f2200000e0000 */
[CC--:B------:R-:W-:Y:S01]  /*8a50*/  FFMA.FTZ R0, R12.reuse, R147.reuse, -R3 ;  /* 0x000000930c007223 */ /* 0x0c0fe20000010803 */
[C---:B------:R-:W-:Y:S01]  /*8a60*/  FMUL.FTZ R147, R13.reuse, R147 ;  /* 0x000000930d937220 */ /* 0x040fe20000410000 */
[----:B------:R-:W-:Y:S02]  /*8a70*/  FMUL.FTZ R3, R13, R138 ;  /* 0x0000008a0d037220 */ /* 0x000fe40000410000 */
[----:B------:R-:W-:Y:S01]  /*8a80*/  FMUL.FTZ R0, R47, R0 ;  /* 0x000000002f007220 */ /* 0x000fe20000410000 */
[----:B------:R-:W-:Y:S01]  /*8a90*/  FFMA.FTZ R147, R12, R46, R147 ;  /* 0x0000002e0c937223 */ /* 0x000fe20000010093 */
[----:B------:R-:W-:-:S03]  /*8aa0*/  FMUL.FTZ R47, R13, R140 ;  /* 0x0000008c0d2f7220 */ /* 0x000fc60000410000 */
[----:B------:R-:W-:Y:S01]  /*8ab0*/  FFMA.FTZ R0, R147, R126, R0 ;  /* 0x0000007e93007223 */ /* 0x000fe20000010000 */
[----:B------:R-:W-:Y:S01]  /*8ac0*/  FFMA.FTZ R147, R12, R140, -R3 ;  /* 0x0000008c0c937223 */ /* 0x000fe20000010803 */
[----:B0-----:R-:W-:Y:S01]  /*8ad0*/  @!P1 FADD.FTZ R5, R5, R2 ;  /* 0x0000000205059221 */ /* 0x001fe20000010000 */
[----:B------:R-:W-:Y:S01]  /*8ae0*/  FMUL.FTZ R3, R13, R142 ;  /* 0x0000008e0d037220 */ /* 0x000fe20000410000 */
[----:B------:R-:W-:Y:S01]  /*8af0*/  FFMA.FTZ R0, R49, R46, R0 ;  /* 0x0000002e31007223 */ /* 0x000fe20000010000 */
[----:B------:R-:W-:Y:S01]  /*8b00*/  FMUL.FTZ R130, R130, R147 ;  /* 0x0000009382827220 */ /* 0x000fe20000410000 */
[----:B-1----:R-:W-:Y:S01]  /*8b10*/  @!P1 FADD.FTZ R7, R7, R44 ;  /* 0x0000002c07079221 */ /* 0x002fe20000010000 */
[----:B------:R-:W0:Y:S01]  /*8b20*/  SHFL.DOWN PT, R2, R5, 0x8, 0x1f ;  /* 0x09001f0005027f89 */ /* 0x000e2200000e0000 */
[C---:B------:R-:W-:Y:S01]  /*8b30*/  FFMA.FTZ R147, R12.reuse, R138, R47 ;  /* 0x0000008a0c937223 */ /* 0x040fe2000001002f */
[-C--:B------:R-:W-:Y:S01]  /*8b40*/  FFMA.FTZ R47, R12, R144.reuse, -R3 ;  /* 0x000000900c2f7223 */ /* 0x080fe20000010803 */
[----:B---3--:R-:W-:Y:S01]  /*8b50*/  @!P1 FADD.FTZ R6, R6, R163 ;  /* 0x000000a306069221 */ /* 0x008fe20000010000 */
[----:B------:R-:W1:Y:S01]  /*8b60*/  SHFL.DOWN PT, R44, R7, 0x8, 0x1f ;  /* 0x09001f00072c7f89 */ /* 0x000e6200000e0000 */
[C---:B------:R-:W-:Y:S01]  /*8b70*/  FMUL.FTZ R3, R13.reuse, R144 ;  /* 0x000000900d037220 */ /* 0x040fe20000410000 */
[----:B------:R-:W-:Y:S01]  /*8b80*/  FMUL.FTZ R124, R124, R47 ;  /* 0x0000002f7c7c7220 */ /* 0x000fe20000410000 */
[----:B----4-:R-:W-:Y:S01]  /*8b90*/  @!P1 FADD.FTZ R4, R4, R161 ;  /* 0x000000a104049221 */ /* 0x010fe20000010000 */
[----:B------:R-:W-:Y:S01]  /*8ba0*/  ISETP.GT.AND P1, PT, R84, 0x17, PT ;  /* 0x000000175400780c */ /* 0x000fe20003f24270 */
[----:B------:R-:W3:Y:S01]  /*8bb0*/  SHFL.DOWN PT, R161, R6, 0x8, 0x1f ;  /* 0x09001f0006a17f89 */ /* 0x000ee200000e0000 */
[----:B------:R-:W-:Y:S01]  /*8bc0*/  FFMA.FTZ R47, R12, R142, R3 ;  /* 0x0000008e0c2f7223 */ /* 0x000fe20000010003 */
[----:B------:R-:W-:Y:S01]  /*8bd0*/  FMUL.FTZ R3, R13, R152 ;  /* 0x000000980d037220 */ /* 0x000fe20000410000 */
[----:B------:R-:W-:Y:S01]  /*8be0*/  FADD.FTZ R127, R0, R127 ;  /* 0x0000007f007f7221 */ /* 0x000fe20000010000 */
[----:B------:R-:W4:Y:S01]  /*8bf0*/  SHFL.DOWN PT, R159, R4, 0x8, 0x1f ;  /* 0x09001f00049f7f89 */ /* 0x000f2200000e0000 */
[----:B------:R-:W-:Y:S01]  /*8c00*/  FFMA.FTZ R124, R47, R180, R124 ;  /* 0x000000b42f7c7223 */ /* 0x000fe2000001007c */
[----:B------:R-:W-:Y:S01]  /*8c10*/  FFMA.FTZ R3, R12, R154, -R3 ;  /* 0x0000009a0c037223 */ /* 0x000fe20000010803 */
[----:B------:R-:W-:-:S02]  /*8c20*/  FFMA.FTZ R130, R147, R190, R130 ;  /* 0x000000be93827223 */ /* 0x000fc40000010082 */
[----:B------:R-:W-:Y:S01]  /*8c30*/  FFMA.FTZ R124, R53, R142, R124 ;  /* 0x0000008e357c7223 */ /* 0x000fe2000001007c */
[----:B------:R-:W-:Y:S01]  /*8c40*/  FMUL.FTZ R122, R122, R3 ;  /* 0x000000037a7a7220 */ /* 0x000fe20000410000 */
[----:B------:R-:W-:Y:S01]  /*8c50*/  FMUL.FTZ R3, R13, R154 ;  /* 0x0000009a0d037220 */ /* 0x000fe20000410000 */
[----:B------:R-:W-:Y:S01]  /*8c60*/  FFMA.FTZ R130, R51, R138, R130 ;  /* 0x0000008a33827223 */ /* 0x000fe20000010082 */
[----:B------:R-:W-:Y:S01]  /*8c70*/  FADD.FTZ R123, R124, R123 ;  /* 0x0000007b7c7b7221 */ /* 0x000fe20000010000 */
[----:B0-----:R-:W-:Y:S01]  /*8c80*/  @!P1 FADD.FTZ R5, R5, R2 ;  /* 0x0000000205059221 */ /* 0x001fe20000010000 */
[----:B------:R-:W-:Y:S01]  /*8c90*/  FFMA.FTZ R47, R12, R152, R3 ;  /* 0x000000980c2f7223 */ /* 0x000fe20000010003 */
[----:B------:R-:W-:Y:S01]  /*8ca0*/  FMUL.FTZ R3, R13, R148 ;  /* 0x000000940d037220 */ /* 0x000fe20000410000 */
[----:B------:R-:W-:Y:S01]  /*8cb0*/  FADD.FTZ R125, R130, R125 ;  /* 0x0000007d827d7221 */ /* 0x000fe20000010000 */
[----:B-1----:R-:W-:Y:S01]  /*8cc0*/  @!P1 FADD.FTZ R7, R7, R44 ;  /* 0x0000002c07079221 */ /* 0x002fe20000010000 */
[----:B------:R-:W0:Y:S01]  /*8cd0*/  SHFL.DOWN PT, R0, R5, 0x10, 0x1f ;  /* 0x0a001f0005007f89 */ /* 0x000e2200000e0000 */
[----:B------:R-:W-:Y:S01]  /*8ce0*/  FFMA.FTZ R122, R47, R178, R122 ;  /* 0x000000b22f7a7223 */ /* 0x000fe2000001007a */
[-C--:B------:R-:W-:Y:S01]  /*8cf0*/  FFMA.FTZ R47, R12, R150.reuse, -R3 ;  /* 0x000000960c2f7223 */ /* 0x080fe20000010803 */
[C---:B------:R-:W-:Y:S01]  /*8d00*/  FMUL.FTZ R3, R13.reuse, R150 ;  /* 0x000000960d037220 */ /* 0x040fe20000410000 */
[----:B---3--:R-:W-:Y:S01]  /*8d10*/  @!P1 FADD.FTZ R6, R6, R161 ;  /* 0x000000a106069221 */ /* 0x008fe20000010000 */
[----:B------:R-:W1:Y:S01]  /*8d20*/  SHFL.DOWN PT, R2, R7, 0x10, 0x1f ;  /* 0x0a001f0007027f89 */ /* 0x000e6200000e0000 */
[----:B------:R-:W-:Y:S01]  /*8d30*/  FMUL.FTZ R120, R120, R47 ;  /* 0x0000002f78787220 */ /* 0x000fe20000410000 */
[----:B------:R-:W-:Y:S01]  /*8d40*/  FFMA.FTZ R147, R12, R148, R3 ;  /* 0x000000940c937223 */ /* 0x000fe20000010003 */
[----:B----4-:R-:W-:Y:S01]  /*8d50*/  @!P1 FADD.FTZ R4, R4, R159 ;  /* 0x0000009f04049221 */ /* 0x010fe20000010000 */
[----:B------:R-:W3:Y:S01]  /*8d60*/  SHFL.DOWN PT, R157, R6, 0x10, 0x1f ;  /* 0x0a001f00069d7f89 */ /* 0x000ee200000e0000 */
[C---:B------:R-:W-:Y:S01]  /*8d70*/  FMUL.FTZ R3, R13.reuse, R160 ;  /* 0x000000a00d037220 */ /* 0x040fe20000410000 */
[----:B------:R-:W-:Y:S01]  /*8d80*/  ISETP.GT.AND P1, PT, R84, 0xf, PT ;  /* 0x0000000f5400780c */ /* 0x000fe20003f24270 */
[----:B------:R-:W-:Y:S01]  /*8d90*/  FMUL.FTZ R47, R13, R158 ;  /* 0x0000009e0d2f7220 */ /* 0x000fe20000410000 */
[----:B------:R-:W4:Y:S01]  /*8da0*/  SHFL.DOWN PT, R155, R4, 0x10, 0x1f ;  /* 0x0a001f00049b7f89 */ /* 0x000f2200000e0000 */
[C---:B------:R-:W-:Y:S01]  /*8db0*/  FFMA.FTZ R3, R12.reuse, R162, -R3 ;  /* 0x000000a20c037223 */ /* 0x040fe20000010803 */
[----:B------:R-:W-:Y:S01]  /*8dc0*/  FFMA.FTZ R120, R147, R170, R120 ;  /* 0x000000aa93787223 */ /* 0x000fe20000010078 */
[----:B------:R-:W-:Y:S01]  /*8dd0*/  FFMA.FTZ R47, R12, R156, -R47 ;  /* 0x0000009c0c2f7223 */ /* 0x000fe2000001082f */
[----:B------:R-:W-:Y:S01]  /*8de0*/  FFMA.FTZ R122, R55, R152, R122 ;  /* 0x00000098377a7223 */ /* 0x000fe2000001007a */
[----:B------:R-:W-:Y:S01]  /*8df0*/  FMUL.FTZ R147, R114, R3 ;  /* 0x0000000372937220 */ /* 0x000fe20000410000 */
[C---:B------:R-:W-:Y:S01]  /*8e00*/  FMUL.FTZ R3, R13.reuse, R128 ;  /* 0x000000800d037220 */ /* 0x040fe20000410000 */
[----:B------:R-:W-:Y:S01]  /*8e10*/  FMUL.FTZ R116, R116, R47 ;  /* 0x0000002f74747220 */ /* 0x000fe20000410000 */
[C---:B------:R-:W-:Y:S01]  /*8e20*/  FMUL.FTZ R47, R13.reuse, R162 ;  /* 0x000000a20d2f7220 */ /* 0x040fe20000410000 */
[-C--:B------:R-:W-:Y:S01]  /*8e30*/  FMUL.FTZ R13, R13, R149.reuse ;  /* 0x000000950d0d7220 */ /* 0x080fe20000410000 */
[C---:B------:R-:W-:Y:S01]  /*8e40*/  FFMA.FTZ R3, R12.reuse, R149, -R3 ;  /* 0x000000950c037223 */ /* 0x040fe20000010803 */
[----:B0-----:R-:W-:Y:S01]  /*8e50*/  @!P1 FADD.FTZ R5, R5, R0 ;  /* 0x0000000005059221 */ /* 0x001fe20000010000 */
[C---:B------:R-:W-:Y:S01]  /*8e60*/  FFMA.FTZ R0, R12.reuse, R160, R47 ;  /* 0x000000a00c007223 */ /* 0x040fe2000001002f */
[----:B------:R-:W-:Y:S01]  /*8e70*/  FFMA.FTZ R12, R12, R128, R13 ;  /* 0x000000800c0c7223 */ /* 0x000fe2000001000d */
[----:B------:R-:W-:Y:S01]  /*8e80*/  FMUL.FTZ R3, R112, R3 ;  /* 0x0000000370037220 */ /* 0x000fe20000410000 */
        /* <DEDUP_REMOVED lines=10> */
[----:B------:R-:W-:Y:S01]  /*8f30*/  FADD.FTZ R121, R122, R121 ;  /* 0x000000797a797221 */ /* 0x000fe20000010000 */
[----:B------:R-:W-:Y:S01]  /*8f40*/  FADD.FTZ R119, R120, R119 ;  /* 0x0000007778777221 */ /* 0x000fe20000010000 */
[----:B------:R-:W-:Y:S01]  /*8f50*/  FADD.FTZ R117, R116, R117 ;  /* 0x0000007574757221 */ /* 0x000fe20000010000 */
[----:B------:R-:W-:Y:S01]  /*8f60*/  FADD.FTZ R115, R0, R115 ;  /* 0x0000007300737221 */ /* 0x000fe20000010000 */
[----:B------:R0:W-:Y:S01]  /*8f70*/  @!P2 STS.128 [UR7+0x1090], R4 ;  /* 0x00109004ff00a988 */ /* 0x0001e20008000c07 */
[----:B------:R-:W-:Y:S01]  /*8f80*/  FADD.FTZ R110, R3, R110 ;  /* 0x0000006e036e7221 */ /* 0x000fe20000010000 */
[----:B------:R-:W-:Y:S06]  /*8f90*/  BAR.SYNC.DEFER_BLOCKING 0x0 ;  /* 0x0000000000007b1d */ /* 0x000fec0000010000 */
[----:B------:R-:W-:Y:S05]  /*8fa0*/  @P3 BRA `(.L_x_15927) ;  /* 0x0000000000283947 */ /* 0x000fea0003800000 */
[----:B------:R-:W-:Y:S02]  /*8fb0*/  ISETP.NE.AND P1, PT, R73, R106, PT ;  /* 0x0000006a4900720c */ /* 0x000fe40003f25270 */
[----:B------:R-:W-:-:S11]  /*8fc0*/  LEA R0, R109, UR7, 0x3 ;  /* 0x000000076d007c11 */ /* 0x000fd6000f8e18ff */
        /* <DEDUP_REMOVED lines=8> */
.L_x_15927:
[----:B------:R-:W-:Y:S05]  /*9050*/  BSYNC B0 ;  /* 0x0000000000007941 */ /* 0x000fea0003800000 */
.L_x_15926:
[----:B------:R-:W-:Y:S01]  /*9060*/  IADD3 R109, R109, 0x1, RZ ;  /* 0x000000016d6d7810 */ /* 0x000fe20007ffe0ff */
[----:B------:R-:W-:-:S03]  /*9070*/  UIADD3 UR5, UP0, UR5, 0x1, URZ ;  /* 0x0000000105057890 */ /* 0x000fc6000ff1e03f */
[----:B------:R-:W-:Y:S01]  /*9080*/  ISETP.GE.AND P1, PT, R109, UR26, PT ;  /* 0x0000001a6d007c0c */ /* 0x000fe2000bf26270 */
[----:B------:R-:W-:-:S12]  /*9090*/  UIADD3.X UR6, URZ, UR6, URZ, UP0, !UPT ;  /* 0x000000063f067290 */ /* 0x000fd800087fe43f */
[----:B------:R-:W-:Y:S05]  /*90a0*/  @!P1 BRA `(.L_x_15928) ;  /* 0xffffffb000049947 */ /* 0x000fea000383ffff */
.L_x_15881:
[----:B------:R-:W-:Y:S01]  /*90b0*/  BAR.SYNC.DEFER_BLOCKING 0x0 ;  /* 0x0000000000007b1d */ /* 0x000fe20000010000 */
[C---:B------:R-:W-:Y:S02]  /*90c0*/  LOP3.LUT R18, R74.reuse, 0x20, RZ, 0xfc, !PT ;  /* 0x000000204a127812 */ /* 0x040fe400078efcff */
[-C--:B------:R-:W-:Y:S02]  /*90d0*/  ISETP.GE.AND P1, PT, R74, R9.reuse, PT ;  /* 0x000000094a00720c */ /* 0x080fe40003f26270 */
[----:B------:R-:W-:Y:S02]  /*90e0*/  ISETP.GE.AND P0, PT, R18, R9, PT ;  /* 0x000000091200720c */ /* 0x000fe40003f06270 */
[C---:B------:R-:W-:Y:S02]  /*90f0*/  LOP3.LUT R20, R74.reuse, 0x40, RZ, 0xfc, !PT ;  /* 0x000000404a147812 */ /* 0x040fe400078efcff */
[----:B------:R-:W-:Y:S02]  /*9100*/  LOP3.LUT R22, R74, 0x60, RZ, 0xfc, !PT ;  /* 0x000000604a167812 */ /* 0x000fe400078efcff */
[----:B-1----:R-:W-:-:S02]  /*9110*/  MOV R0, RZ ;  /* 0x000000ff00007202 */ /* 0x002fc40000000f00 */
[C---:B------:R-:W-:Y:S02]  /*9120*/  LOP3.LUT R24, R74.reuse, 0x80, RZ, 0xfc, !PT ;  /* 0x000000804a187812 */ /* 0x040fe400078efcff */
[C---:B------:R-:W-:Y:S02]  /*9130*/  LOP3.LUT R26, R74.reuse, 0xa0, RZ, 0xfc, !PT ;  /* 0x000000a04a1a7812 */ /* 0x040fe400078efcff */
[C---:B------:R-:W-:Y:S02]  /*9140*/  LOP3.LUT R28, R74.reuse, 0xc0, RZ, 0xfc, !PT ;  /* 0x000000c04a1c7812 */ /* 0x040fe400078efcff */
[----:B------:R-:W-:Y:S02]  /*9150*/  LOP3.LUT R36, R74, 0xe0, RZ, 0xfc, !PT ;  /* 0x000000e04a247812 */ /* 0x000fe400078efcff */
[----:B------:R-:W-:Y:S02]  /*9160*/  CS2R R2, SRZ ;  /* 0x0000000000027805 */ /* 0x000fe4000001ff00 */
[----:B------:R-:W-:-:S02]  /*9170*/  ISETP.GE.AND P5, PT, R20, R9, PT ;  /* 0x000000091400720c */ /* 0x000fc40003fa6270 */
[----:B0-----:R-:W-:Y:S02]  /*9180*/  CS2R R4, SRZ ;  /* 0x0000000000047805 */ /* 0x001fe4000001ff00 */
[-C--:B------:R-:W-:Y:S01]  /*9190*/  ISETP.GE.AND P4, PT, R22, R9.reuse, PT ;  /* 0x000000091600720c */ /* 0x080fe20003f86270 */
[----:B------:R-:W3:Y:S01]  /*91a0*/  @!P1 LDG.E R129, desc[UR12][R34.64] ;  /* 0x0000000c22819981 */ /* 0x000ee2000c1e1900 */
[-C--:B------:R-:W-:Y:S02]  /*91b0*/  ISETP.GE.AND P3, PT, R24, R9.reuse, PT ;  /* 0x000000091800720c */ /* 0x080fe40003f66270 */
[----:B------:R-:W-:Y:S02]  /*91c0*/  CS2R R6, SRZ ;  /* 0x0000000000067805 */ /* 0x000fe4000001ff00 */
[-C--:B------:R-:W-:Y:S01]  /*91d0*/  ISETP.GE.AND P2, PT, R26, R9.reuse, PT ;  /* 0x000000091a00720c */ /* 0x080fe20003f46270 */
[----:B------:R-:W4:Y:S01]  /*91e0*/  @!P0 LDG.E R0, desc[UR12][R34.64+0x80] ;  /* 0x0000800c22008981 */ /* 0x000f22000c1e1900 */
[-C--:B------:R-:W-:Y:S01]  /*91f0*/  ISETP.GE.AND P1, PT, R28, R9.reuse, PT ;  /* 0x000000091c00720c */ /* 0x080fe20003f26270 */
[----:B------:R-:W0:Y:S01]  /*9200*/  LDC.64 R30, c[0x0][0x388] ;  /* 0x0000e200ff1e7b82 */ /* 0x000e220000000a00 */
[----:B------:R-:W-:Y:S01]  /*9210*/  ISETP.GE.AND P0, PT, R36, R9, PT ;  /* 0x000000092400720c */ /* 0x000fe20003f06270 */
[----:B------:R-:W5:Y:S04]  /*9220*/  @!P5 LDG.E R3, desc[UR12][R34.64+0x100] ;  /* 0x0001000c2203d981 */ /* 0x000f68000c1e1900 */
[----:B------:R-:W2:Y:S04]  /*9230*/  @!P4 LDG.E R2, desc[UR12][R34.64+0x180] ;  /* 0x0001800c2202c981 */ /* 0x000ea8000c1e1900 */
[----:B------:R-:W2:Y:S04]  /*9240*/  @!P3 LDG.E R5, desc[UR12][R34.64+0x200] ;  /* 0x0002000c2205b981 */ /* 0x000ea8000c1e1900 */
[----:B------:R-:W2:Y:S04]  /*9250*/  @!P2 LDG.E R4, desc[UR12][R34.64+0x280] ;  /* 0x0002800c2204a981 */ /* 0x000ea8000c1e1900 */
[----:B------:R-:W2:Y:S04]  /*9260*/  @!P1 LDG.E R7, desc[UR12][R34.64+0x300] ;  /* 0x0003000c22079981 */ /* 0x000ea8000c1e1900 */
[----:B------:R-:W2:Y:S01]  /*9270*/  @!P0 LDG.E R6, desc[UR12][R34.64+0x380] ;  /* 0x0003800c22068981 */ /* 0x000ea2000c1e1900 */
[----:B------:R-:W-:Y:S01]  /*9280*/  ISETP.NE.AND P6, PT, R86, RZ, PT ;  /* 0x000000ff5600720c */ /* 0x000fe20003fc5270 */
[----:B------:R-:W-:Y:S02]  /*9290*/  BSSY B0, `(.L_x_15929) ;  /* 0x0000069000007945 */ /* 0x000fe40003800000 */
[----:B---3--:R-:W-:Y:S04]  /*92a0*/  STS [R72], R129 ;  /* 0x0000008148007388 */ /* 0x008fe80000000800 */
[----:B----4-:R-:W-:Y:S04]  /*92b0*/  STS [R71+0x80], R0 ;  /* 0x0000800047007388 */ /* 0x010fe80000000800 */
[----:B-----5:R-:W-:Y:S04]  /*92c0*/  STS [R70+0x100], R3 ;  /* 0x0001000346007388 */ /* 0x020fe80000000800 */
[----:B--2---:R-:W-:Y:S04]  /*92d0*/  STS [R69+0x180], R2 ;  /* 0x0001800245007388 */ /* 0x004fe80000000800 */
[----:B------:R-:W-:Y:S04]  /*92e0*/  STS [R68+0x200], R5 ;  /* 0x0002000544007388 */ /* 0x000fe80000000800 */
[----:B------:R-:W-:Y:S04]  /*92f0*/  STS [R67+0x280], R4 ;  /* 0x0002800443007388 */ /* 0x000fe80000000800 */
[----:B------:R-:W-:Y:S04]  /*9300*/  STS [R66+0x300], R7 ;  /* 0x0003000742007388 */ /* 0x000fe80000000800 */
[----:B------:R-:W-:Y:S01]  /*9310*/  STS [R65+0x380], R6 ;  /* 0x0003800641007388 */ /* 0x000fe20000000800 */
[----:B------:R-:W-:-:S03]  /*9320*/  NOP ;  /* 0x0000000000007918 */ /* 0x000fc60000000000 */
[----:B------:R-:W1:Y:S04]  /*9330*/  LDS R10, [R64+0x8] ;  /* 0x00000800400a7984 */ /* 0x000e680000000800 */
[----:B------:R-:W2:Y:S04]  /*9340*/  LDS R8, [R64+0x4] ;  /* 0x0000040040087984 */ /* 0x000ea80000000800 */
[----:B------:R-:W-:Y:S04]  /*9350*/  LDS R0, [R64+0xc] ;  /* 0x00000c0040007984 */ /* 0x000fe80000000800 */
[----:B------:R-:W3:Y:S04]  /*9360*/  LDS R2, [R64+0x10] ;  /* 0x0000100040027984 */ /* 0x000ee80000000800 */
[----:B------:R-:W-:Y:S04]  /*9370*/  LDS R4, [R64+0x14] ;  /* 0x0000140040047984 */ /* 0x000fe80000000800 */
[----:B------:R-:W4:Y:S01]  /*9380*/  LDS R6, [R64+0x18] ;  /* 0x0000180040067984 */ /* 0x000f220000000800 */
[--C-:B-1----:R-:W-:Y:S01]  /*9390*/  FADD.FTZ R10, R10, R91.reuse ;  /* 0x0000005b0a0a7221 */ /* 0x102fe20000010000 */
[----:B--2---:R-:W-:-:S04]  /*93a0*/  FADD.FTZ R8, R8, R91 ;  /* 0x0000005b08087221 */ /* 0x004fc80000010000 */
[----:B------:R-:W-:Y:S02]  /*93b0*/  FSETP.GTU.FTZ.AND P1, PT, R10, 20, PT ;  /* 0x41a000000a00780b */ /* 0x000fe40003f3c000 */
[----:B------:R-:W-:-:S11]  /*93c0*/  FSETP.GTU.FTZ.AND P0, PT, R8, 20, PT ;  /* 0x41a000000800780b */ /* 0x000fd60003f1c000 */
[----:B------:R-:W-:Y:S02]  /*93d0*/  @!P1 FMUL.FTZ R7, R10, -1.4426950216293334961 ;  /* 0xbfb8aa3b0a079820 */ /* 0x000fe40000410000 */
[----:B------:R-:W-:Y:S01]  /*93e0*/  LDS R10, [R64] ;  /* 0x00000000400a7984 */ /* 0x000fe20000000800 */
[----:B------:R-:W-:-:S03]  /*93f0*/  @!P0 FMUL.FTZ R3, R8, -1.4426950216293334961 ;  /* 0xbfb8aa3b08038820 */ /* 0x000fc60000410000 */
[----:B------:R-:W1:Y:S01]  /*9400*/  LDS R8, [R64+0x1c] ;  /* 0x00001c0040087984 */ /* 0x000e620000000800 */
[----:B------:R-:W2:Y:S01]  /*9410*/  @!P1 MUFU.EX2 R7, R7 ;  /* 0x0000000700079308 */ /* 0x000ea20000000800 */
[----:B------:R-:W-:Y:S07]  /*9420*/  BAR.SYNC.DEFER_BLOCKING 0x0 ;  /* 0x0000000000007b1d */ /* 0x000fee0000010000 */
[----:B------:R-:W5:Y:S01]  /*9430*/  @!P0 MUFU.EX2 R3, R3 ;  /* 0x0000000300038308 */ /* 0x000f620000000800 */
[----:B--2---:R-:W-:-:S07]  /*9440*/  @!P1 FADD.FTZ R11, R7, 1 ;  /* 0x3f800000070b9421 */ /* 0x004fce0000010000 */
[----:B------:R2:W0:Y:S01]  /*9450*/  @!P1 MUFU.RCP R14, R11 ;  /* 0x0000000b000e9308 */ /* 0x0004220000001000 */
        /* <DEDUP_REMOVED lines=19> */
[----:B-----5:R-:W-:-:S05]  /*9590*/  @!P0 FADD.FTZ R5, R3, 1 ;  /* 0x3f80000003058421 */ /* 0x020fca0000010000 */
[----:B------:R-:W2:Y:S01]  /*95a0*/  @!P0 MUFU.RCP R12, R5 ;  /* 0x00000005000c8308 */ /* 0x000ea20000001000 */
[--C-:B---3--:R-:W-:Y:S01]  /*95b0*/  FADD.FTZ R3, R2, R91.reuse ;  /* 0x0000005b02037221 */ /* 0x108fe20000010000 */
[--C-:B----4-:R-:W-:Y:S01]  /*95c0*/  FADD.FTZ R6, R6, R91.reuse ;  /* 0x0000005b06067221 */ /* 0x110fe20000010000 */
[--C-:B------:R-:W-:Y:S01]  /*95d0*/  FADD.FTZ R0, R0, R91.reuse ;  /* 0x0000005b00007221 */ /* 0x100fe20000010000 */
[--C-:B------:R-:W-:Y:S01]  /*95e0*/  FADD.FTZ R4, R4, R91.reuse ;  /* 0x0000005b04047221 */ /* 0x100fe20000010000 */
[----:B0-----:R-:W-:Y:S01]  /*95f0*/  @!P1 FMUL.FTZ R117, R117, R14 ;  /* 0x0000000e75759220 */ /* 0x001fe20000410000 */
[----:B------:R-:W-:Y:S02]  /*9600*/  FSETP.GTU.FTZ.AND P1, PT, R3, 20, PT ;  /* 0x41a000000300780b */ /* 0x000fe40003f3c000 */
[----:B------:R-:W-:Y:S02]  /*9610*/  FSETP.GTU.FTZ.AND P3, PT, R6, 20, PT ;  /* 0x41a000000600780b */ /* 0x000fe40003f7c000 */
[----:B------:R-:W-:Y:S01]  /*9620*/  FSETP.GTU.FTZ.AND P2, PT, R4, 20, PT ;  /* 0x41a000000400780b */ /* 0x000fe20003f5c000 */
[----:B------:R-:W0:Y:S01]  /*9630*/  LDS R27, [UR7+0x420] ;  /* 0x00042007ff1b7984 */ /* 0x000e220008000800 */
[----:B--2---:R-:W-:Y:S01]  /*9640*/  @!P0 FMUL.FTZ R115, R115, R12 ;  /* 0x0000000c73738220 */ /* 0x004fe20000410000 */
[----:B------:R-:W-:Y:S01]  /*9650*/  FSETP.GTU.FTZ.AND P0, PT, R0, 20, PT ;  /* 0x41a000000000780b */ /* 0x000fe20003f1c000 */
[----:B-1----:R-:W-:-:S05]  /*9660*/  FADD.FTZ R8, R8, R91 ;  /* 0x0000005b08087221 */ /* 0x002fca0000010000 */
[----:B------:R-:W-:Y:S02]  /*9670*/  @!P1 FMUL.FTZ R3, R3, -1.4426950216293334961 ;  /* 0xbfb8aa3b03039820 */ /* 0x000fe40000410000 */
[----:B------:R-:W-:Y:S02]  /*9680*/  @!P3 FMUL.FTZ R7, R6, -1.4426950216293334961 ;  /* 0xbfb8aa3b0607b820 */ /* 0x000fe40000410000 */
[----:B------:R-:W-:Y:S01]  /*9690*/  @!P2 FMUL.FTZ R4, R4, -1.4426950216293334961 ;  /* 0xbfb8aa3b0404a820 */ /* 0x000fe20000410000 */
[----:B------:R-:W-:Y:S01]  /*96a0*/  FADD.FTZ R10, R10, R91 ;  /* 0x0000005b0a0a7221 */ /* 0x000fe20000010000 */
[----:B------:R-:W-:Y:S01]  /*96b0*/  FSETP.GTU.FTZ.AND P4, PT, R8, 20, PT ;  /* 0x41a000000800780b */ /* 0x000fe20003f9c000 */
[----:B------:R-:W1:Y:S01]  /*96c0*/  @!P1 MUFU.EX2 R3, R3 ;  /* 0x0000000300039308 */ /* 0x000e620000000800 */
[----:B------:R-:W-:Y:S02]  /*96d0*/  @!P0 FMUL.FTZ R0, R0, -1.4426950216293334961 ;  /* 0xbfb8aa3b00008820 */ /* 0x000fe40000410000 */
[----:B------:R-:W-:-:S05]  /*96e0*/  FSETP.GTU.FTZ.AND P5, PT, R10, 20, PT ;  /* 0x41a000000a00780b */ /* 0x000fca0003fbc000 */
[----:B------:R-:W2:Y:S08]  /*96f0*/  @!P2 MUFU.EX2 R6, R4 ;  /* 0x000000040006a308 */ /* 0x000eb00000000800 */
[----:B------:R3:W4:Y:S08]  /*9700*/  @!P0 MUFU.EX2 R2, R0 ;  /* 0x0000000000028308 */ /* 0x0007300000000800 */
[----:B------:R-:W5:Y:S01]  /*9710*/  @!P3 MUFU.EX2 R7, R7 ;  /* 0x000000070007b308 */ /* 0x000f620000000800 */
[----:B------:R-:W-:Y:S01]  /*9720*/  @!P4 FMUL.FTZ R8, R8, -1.4426950216293334961 ;  /* 0xbfb8aa3b0808c820 */ /* 0x000fe20000410000 */
[----:B---3--:R-:W-:Y:S01]  /*9730*/  @!P5 FMUL.FTZ R0, R10, -1.4426950216293334961 ;  /* 0xbfb8aa3b0a00d820 */ /* 0x008fe20000410000 */
[----:B-1----:R-:W-:Y:S01]  /*9740*/  @!P1 FADD.FTZ R5, R3, 1 ;  /* 0x3f80000003059421 */ /* 0x002fe20000010000 */
[----:B--2---:R-:W-:Y:S01]  /*9750*/  @!P2 FADD.FTZ R6, R6, 1 ;  /* 0x3f8000000606a421 */ /* 0x004fe20000010000 */
[----:B0-----:R-:W-:-:S03]  /*9760*/  ISETP.GE.AND P6, PT, R74, R27, PT ;  /* 0x0000001b4a00720c */ /* 0x001fc60003fc6270 */
[----:B------:R-:W0:Y:S01]  /*9770*/  @!P4 MUFU.EX2 R8, R8 ;  /* 0x000000080008c308 */ /* 0x000e220000000800 */
[----:B----4-:R-:W-:Y:S01]  /*9780*/  @!P0 FADD.FTZ R4, R2, 1 ;  /* 0x3f80000002048421 */ /* 0x010fe20000010000 */
[----:B------:R-:W-:Y:S02]  /*9790*/  IMAD R2, R30, UR15, RZ ;  /* 0x0000000f1e027c24 */ /* 0x000fe4000f8e02ff */
[----:B-----5:R-:W-:-:S04]  /*97a0*/  @!P3 FADD.FTZ R7, R7, 1 ;  /* 0x3f8000000707b421 */ /* 0x020fc80000010000 */
[----:B------:R-:W1:Y:S01]  /*97b0*/  @!P5 MUFU.EX2 R0, R0 ;  /* 0x000000000000d308 */ /* 0x000e620000000800 */
[----:B------:R-:W-:-:S07]  /*97c0*/  IMAD R31, R31, UR14, R2 ;  /* 0x0000000e1f1f7c24 */ /* 0x000fce000f8e0202 */
[----:B------:R2:W3:Y:S01]  /*97d0*/  @!P0 MUFU.RCP R10, R4 ;  /* 0x00000004000a8308 */ /* 0x0004e20000001000 */
[----:B------:R-:W-:-:S07]  /*97e0*/  IMAD.WIDE.U32 R2, R30, UR14, RZ ;  /* 0x0000000e1e027c25 */ /* 0x000fce000f8e00ff */
[----:B------:R2:W4:Y:S08]  /*97f0*/  @!P1 MUFU.RCP R12, R5 ;  /* 0x00000005000c9308 */ /* 0x0005300000001000 */
[----:B------:R2:W1:Y:S08]  /*9800*/  @!P2 MUFU.RCP R14, R6 ;  /* 0x00000006000ea308 */ /* 0x0004700000001000 */
[----:B------:R2:W1:Y:S01]  /*9810*/  @!P3 MUFU.RCP R16, R7 ;  /* 0x000000070010b308 */ /* 0x0004620000001000 */
[----:B------:R-:W-:Y:S01]  /*9820*/  IADD3 R29, R3, R31, RZ ;  /* 0x0000001f031d7210 */ /* 0x000fe20007ffe0ff */
[----:B0-----:R-:W-:Y:S01]  /*9830*/  @!P4 FADD.FTZ R8, R8, 1 ;  /* 0x3f8000000808c421 */ /* 0x001fe20000010000 */
[----:B---34-:R-:W-:Y:S06]  /*9840*/  @P6 BRA `(.L_x_15930) ;  /* 0x0000000000346947 */ /* 0x018fec0003800000 */
[----:B--2---:R-:W-:Y:S01]  /*9850*/  MOV R4, R32 ;  /* 0x0000002000047202 */ /* 0x004fe20000000f00 */
        /* <DEDUP_REMOVED lines=12> */
.L_x_15930:
[----:B------:R-:W-:Y:S05]  /*9920*/  BSYNC B0 ;  /* 0x0000000000007941 */ /* 0x000fea0003800000 */
.L_x_15929:
[----:B------:R-:W-:Y:S01]  /*9930*/  MOV R3, R29 ;  /* 0x0000001d00037202 */ /* 0x000fe20000000f00 */
[----:B------:R-:W-:Y:S01]  /*9940*/  ULDC.64 UR8, c[0x0][0x390] ;  /* 0x0000e40000087ab9 */ /* 0x000fe20000000a00 */
[----:B-1----:R-:W-:Y:S01]  /*9950*/  @!P5 FADD.FTZ R0, R0, 1 ;  /* 0x3f8000000000d421 */ /* 0x002fe20000010000 */
[----:B--2---:R-:W-:Y:S02]  /*9960*/  IMAD R4, R94, UR8, RZ ;  /* 0x000000085e047c24 */ /* 0x004fe4000f8e02ff */
[----:B------:R-:W-:Y:S01]  /*9970*/  @!P0 FMUL.FTZ R119, R119, R10 ;  /* 0x0000000a77778220 */ /* 0x000fe20000410000 */
[----:B------:R-:W-:Y:S01]  /*9980*/  IMAD.WIDE.U32 R2, R93, UR8, R2 ;  /* 0x000000085d027c25 */ /* 0x000fe2000f8e0002 */
[----:B------:R-:W1:Y:S03]  /*9990*/  @!P4 MUFU.RCP R8, R8 ;  /* 0x000000080008c308 */ /* 0x000e660000001000 */
[----:B------:R-:W-:Y:S01]  /*99a0*/  @!P1 FMUL.FTZ R121, R121, R12 ;  /* 0x0000000c79799220 */ /* 0x000fe20000410000 */
[----:B------:R-:W-:Y:S01]  /*99b0*/  @!P2 FMUL.FTZ R123, R123, R14 ;  /* 0x0000000e7b7ba220 */ /* 0x000fe20000410000 */
[----:B0-----:R-:W-:Y:S01]  /*99c0*/  IMAD R11, R93, UR9, R4 ;  /* 0x000000095d0b7c24 */ /* 0x001fe2000f8e0204 */
[----:B------:R-:W-:Y:S01]  /*99d0*/  IADD3 R4, P0, R95, R2, RZ ;  /* 0x000000025f047210 */ /* 0x000fe20007f1e0ff */
[----:B------:R-:W-:Y:S01]  /*99e0*/  ULDC.64 UR8, c[0x0][0x3e0] ;  /* 0x0000f80000087ab9 */ /* 0x000fe20000000a00 */
[----:B------:R-:W-:Y:S01]  /*99f0*/  @!P3 FMUL.FTZ R125, R125, R16 ;  /* 0x000000107d7db220 */ /* 0x000fe20000410000 */
[----:B------:R-:W-:Y:S01]  /*9a00*/  LEA R7, P1, R74, UR8, 0x2 ;  /* 0x000000084a077c11 */ /* 0x000fe2000f8210ff */
[----:B------:R-:W0:Y:S01]  /*9a10*/  @!P5 MUFU.RCP R5, R0 ;  /* 0x000000000005d308 */ /* 0x000e220000001000 */
[----:B------:R-:W-:Y:S01]  /*9a20*/  IADD3.X R3, R104, R11, R3, P0, !PT ;  /* 0x0000000b68037210 */ /* 0x000fe200007fe403 */
[----:B------:R-:W-:Y:S01]  /*9a30*/  BSSY B0, `(.L_x_15931) ;  /* 0x0000048000007945 */ /* 0x000fe20003800000 */
[----:B------:R-:W-:-:S02]  /*9a40*/  ISETP.GE.AND P0, PT, R20, R27, PT ;  /* 0x0000001b1400720c */ /* 0x000fc40003f06270 */
[----:B------:R-:W-:Y:S02]  /*9a50*/  LEA.HI.X R6, R74, UR9, R75, 0x2, P1 ;  /* 0x000000094a067c11 */ /* 0x000fe400088f144b */
[----:B------:R-:W-:Y:S01]  /*9a60*/  LEA R2, P1, R4, R7, 0x2 ;  /* 0x0000000704027211 */ /* 0x000fe200078210ff */
[----:B-1----:R-:W-:Y:S01]  /*9a70*/  @!P4 FMUL.FTZ R127, R127, R8 ;  /* 0x000000087f7fc220 */ /* 0x002fe20000410000 */
[-C--:B------:R-:W-:Y:S02]  /*9a80*/  ISETP.GE.AND P2, PT, R24, R27.reuse, PT ;  /* 0x0000001b1800720c */ /* 0x080fe40003f46270 */
[----:B------:R-:W-:Y:S02]  /*9a90*/  LEA.HI.X R3, R4, R6, R3, 0x2, P1 ;  /* 0x0000000604037211 */ /* 0x000fe400008f1403 */
[-C--:B------:R-:W-:Y:S01]  /*9aa0*/  ISETP.GE.AND P1, PT, R22, R27.reuse, PT ;  /* 0x0000001b1600720c */ /* 0x080fe20003f26270 */
[----:B------:R-:W1:Y:S01]  /*9ab0*/  LDC.64 R6, c[0x0][0x3a8] ;  /* 0x0000ea00ff067b82 */ /* 0x000e620000000a00 */
[----:B------:R-:W-:Y:S01]  /*9ac0*/  ISETP.GE.AND P3, PT, R26, R27, PT ;  /* 0x0000001b1a00720c */ /* 0x000fe20003f66270 */
[----:B0-----:R-:W-:Y:S01]  /*9ad0*/  @!P5 FMUL.FTZ R110, R110, R5 ;  /* 0x000000056e6ed220 */ /* 0x001fe20000410000 */
[----:B------:R-:W-:Y:S01]  /*9ae0*/  @!P0 STG.E desc[UR12][R2.64+-0x300], R15 ;  /* 0xfffd000f02008986 */ /* 0x000fe2000c10190c */
[----:B------:R-:W-:-:S02]  /*9af0*/  ISETP.GE.AND P4, PT, R28, R27, PT ;  /* 0x0000001b1c00720c */ /* 0x000fc40003f86270 */
[-C--:B------:R-:W-:Y:S02]  /*9b00*/  ISETP.GE.AND P0, PT, R18, R27.reuse, PT ;  /* 0x0000001b1200720c */ /* 0x080fe40003f06270 */
[----:B------:R-:W-:Y:S01]  /*9b10*/  ISETP.GE.AND P5, PT, R36, R27, PT ;  /* 0x0000001b2400720c */ /* 0x000fe20003fa6270 */
[----:B------:R-:W-:Y:S01]  /*9b20*/  @!P2 STG.E desc[UR12][R2.64+-0x200], R19 ;  /* 0xfffe00130200a986 */ /* 0x000fe2000c10190c */
[----:B------:R-:W-:-:S03]  /*9b30*/  ISETP.NE.AND P6, PT, R86, RZ, PT ;  /* 0x000000ff5600720c */ /* 0x000fc60003fc5270 */
[----:B------:R-:W-:Y:S01]  /*9b40*/  @!P1 STG.E desc[UR12][R2.64+-0x280], R17 ;  /* 0xfffd801102009986 */ /* 0x000fe2000c10190c */
[----:B------:R-:W-:-:S03]  /*9b50*/  IADD3 R8, P1, R74, -0xe0, RZ ;  /* 0xffffff204a087810 */ /* 0x000fc60007f3e0ff */
[----:B------:R-:W-:Y:S04]  /*9b60*/  @!P3 STG.E desc[UR12][R2.64+-0x180], R21 ;  /* 0xfffe80150200b986 */ /* 0x000fe8000c10190c */
[----:B------:R-:W-:Y:S01]  /*9b70*/  @!P4 STG.E desc[UR12][R2.64+-0x100], R23 ;  /* 0xffff00170200c986 */ /* 0x000fe2000c10190c */
[----:B-1----:R-:W-:-:S03]  /*9b80*/  IMAD R0, R6, UR15, RZ ;  /* 0x0000000f06007c24 */ /* 0x002fc6000f8e02ff */
[----:B------:R-:W-:Y:S01]  /*9b90*/  @!P0 STG.E desc[UR12][R2.64+-0x380], R13 ;  /* 0xfffc800d02008986 */ /* 0x000fe2000c10190c */
[----:B------:R-:W-:-:S03]  /*9ba0*/  IMAD R7, R7, UR14, R0 ;  /* 0x0000000e07077c24 */ /* 0x000fc6000f8e0200 */
        /* <DEDUP_REMOVED lines=48> */
.L_x_15932:
[----:B------:R-:W-:Y:S05]  /*9eb0*/  BSYNC B0 ;  /* 0x0000000000007941 */ /* 0x000fea0003800000 */
.L_x_15931:
        /* <DEDUP_REMOVED lines=37> */
.L_x_15859:
[----:B------:R-:W-:Y:S02]  /*a110*/  ULDC.64 UR4, c[0x0][0x3d8] ;  /* 0x0000f60000047ab9 */ /* 0x000fe40000000a00 */
[----:B------:R-:W-:-:S04]  /*a120*/  ISETP.NE.U32.AND P0, PT, RZ, UR4, PT ;  /* 0x00000004ff007c0c */ /* 0x000fc8000bf05070 */
[----:B------:R-:W-:-:S13]  /*a130*/  ISETP.NE.AND.EX P0, PT, RZ, UR5, PT, P0 ;  /* 0x00000005ff007c0c */ /* 0x000fda000bf05300 */
[----:B------:R-:W-:Y:S05]  /*a140*/  @!P0 BRA `(.L_x_15934) ;  /* 0x00000000005c8947 */ /* 0x000fea0003800000 */
[----:B-1----:R-:W1:Y:S01]  /*a150*/  SHFL.DOWN P0, R3, R88, 0x1, 0x1f ;  /* 0x08201f0058037f89 */ /* 0x002e620000000000 */
[----:B------:R-:W-:Y:S01]  /*a160*/  BSSY B0, `(.L_x_15934) ;  /* 0x0000015000007945 */ /* 0x000fe20003800000 */
[----:B------:R-:W2:Y:S01]  /*a170*/  S2R R4, SR_LANEID ;  /* 0x0000000000047919 */ /* 0x000ea20000000000 */
[----:B0-----:R-:W0:Y:S01]  /*a180*/  S2R R6, SR_TID.X ;  /* 0x0000000000067919 */ /* 0x001e220000002100 */
[----:B-1----:R-:W-:-:S05]  /*a190*/  @P0 FADD R3, R3, R88 ;  /* 0x0000005803030221 */ /* 0x002fca0000000000 */
[----:B------:R-:W1:Y:S01]  /*a1a0*/  SHFL.DOWN P0, R0, R3, 0x2, 0x1f ;  /* 0x08401f0003007f89 */ /* 0x000e620000000000 */
[----:B--2---:R-:W-:-:S13]  /*a1b0*/  ISETP.NE.AND P1, PT, R4, RZ, PT ;  /* 0x000000ff0400720c */ /* 0x004fda0003f25270 */
[----:B------:R-:W2:Y:S01]  /*a1c0*/  @!P1 S2R R4, SR_CgaCtaId ;  /* 0x0000000000049919 */ /* 0x000ea20000008800 */
[----:B-1----:R-:W-:Y:S01]  /*a1d0*/  @P0 FADD R0, R3, R0 ;  /* 0x0000000003000221 */ /* 0x002fe20000000000 */
[----:B------:R-:W-:-:S04]  /*a1e0*/  @!P1 MOV R3, 0x400 ;  /* 0x0000040000039802 */ /* 0x000fc80000000f00 */
[----:B------:R-:W1:Y:S01]  /*a1f0*/  SHFL.DOWN P0, R5, R0, 0x4, 0x1f ;  /* 0x08801f0000057f89 */ /* 0x000e620000000000 */
[----:B--2---:R-:W-:Y:S01]  /*a200*/  @!P1 LEA R4, R4, R3, 0x18 ;  /* 0x0000000304049211 */ /* 0x004fe200078ec0ff */
[----:B-1----:R-:W-:-:S05]  /*a210*/  @P0 FADD R5, R0, R5 ;  /* 0x0000000500050221 */ /* 0x002fca0000000000 */
[----:B------:R-:W1:Y:S02]  /*a220*/  SHFL.DOWN P0, R2, R5, 0x8, 0x1f ;  /* 0x09001f0005027f89 */ /* 0x000e640000000000 */
[----:B-1----:R-:W-:-:S05]  /*a230*/  @P0 FADD R2, R5, R2 ;  /* 0x0000000205020221 */ /* 0x002fca0000000000 */
[----:B------:R-:W1:Y:S02]  /*a240*/  SHFL.DOWN P0, R7, R2, 0x10, 0x1f ;  /* 0x0a001f0002077f89 */ /* 0x000e640000000000 */
[----:B-1----:R-:W-:Y:S01]  /*a250*/  @P0 FADD R7, R2, R7 ;  /* 0x0000000702070221 */ /* 0x002fe20000000000 */
[----:B0-----:R-:W-:-:S04]  /*a260*/  ISETP.NE.AND P0, PT, R6, RZ, PT ;  /* 0x000000ff0600720c */ /* 0x001fc80003f05270 */
[----:B------:R0:W-:Y:S01]  /*a270*/  @!P1 STS [R4+0x1084], R7 ;  /* 0x0010840704009388 */ /* 0x0001e20000000800 */
[----:B------:R-:W-:Y:S08]  /*a280*/  BAR.SYNC.DEFER_BLOCKING 0x0 ;  /* 0x0000000000007b1d */ /* 0x000ff00000010000 */
[----:B------:R-:W-:Y:S05]  /*a290*/  @P0 BRA `(.L_x_15935) ;  /* 0x0000000000040947 */ /* 0x000fea0003800000 */
[----:B------:R1:W-:Y:S02]  /*a2a0*/  REDG.E.ADD.F32.FTZ.RN.STRONG.GPU desc[UR12][R40.64], R7 ;  /* 0x00000007280079a6 */ /* 0x0003e4000c10f38c */
.L_x_15935:
[----:B------:R-:W-:Y:S05]  /*a2b0*/  BSYNC B0 ;  /* 0x0000000000007941 */ /* 0x000fea0003800000 */
.L_x_15934:
        /* <DEDUP_REMOVED lines=8> */
[----:B-1----:R-:W1:Y:S01]  /*a340*/  S2R R15, SR_TID.X ;  /* 0x00000000000f7919 */ /* 0x002e620000002100 */
        /* <DEDUP_REMOVED lines=17> */
[----:B------:R3:W-:Y:S01]  /*a460*/  REDG.E.ADD.F32.FTZ.RN.STRONG.GPU desc[UR12][R38.64], R4 ;  /* 0x00000004260079a6 */ /* 0x0007e2000c10f38c */
[----:B------:R-:W-:Y:S01]  /*a470*/  HFMA2.MMA R15, -RZ, RZ, 0, 0 ;  /* 0x00000000ff0f7435 */ /* 0x000fe200000001ff */
[----:B------:R-:W-:Y:S10]  /*a480*/  BRA `(.L_x_15938) ;  /* 0x0000000000047947 */ /* 0x000ff40003800000 */
.L_x_15937:
[----:B-1----:R-:W1:Y:S02]  /*a490*/  S2R R15, SR_TID.X ;  /* 0x00000000000f7919 */ /* 0x002e640000002100 */
.L_x_15938:
[----:B------:R-:W-:Y:S05]  /*a4a0*/  BSYNC B0 ;  /* 0x0000000000007941 */ /* 0x000fea0003800000 */
.L_x_15936:
[----:B------:R-:W-:Y:S02]  /*a4b0*/  ULDC UR16, c[0x0][0x21c] ;  /* 0x0000870000107ab9 */ /* 0x000fe40000000800 */
[----:B-1----:R-:W-:-:S13]  /*a4c0*/  ISETP.GE.AND P0, PT, R15, UR16, PT ;  /* 0x000000100f007c0c */ /* 0x002fda000bf06270 */
[----:B------:R-:W-:Y:S05]  /*a4d0*/  @P0 EXIT ;  /* 0x000000000000094d */ /* 0x000fea0003800000 */
[----:B------:R-:W1:Y:S01]  /*a4e0*/  S2UR UR5, SR_CgaCtaId ;  /* 0x00000000000579c3 */ /* 0x000e620000008800 */
[----:B------:R-:W-:Y:S01]  /*a4f0*/  ULDC.64 UR6, c[0x0][0x358] ;  /* 0x0000d60000067ab9 */ /* 0x000fe20000000a00 */
[----:B------:R-:W-:Y:S01]  /*a500*/  ULDC.64 UR8, c[0x0][0x338] ;  /* 0x0000ce0000087ab9 */ /* 0x000fe20000000a00 */
[C---:B------:R-:W-:Y:S01]  /*a510*/  IMAD R0, R94.reuse, UR6, RZ ;  /* 0x000000065e007c24 */ /* 0x040fe2000f8e02ff */
[----:B------:R-:W-:Y:S01]  /*a520*/  BSSY B0, `(.L_x_15939) ;  /* 0x000002a000007945 */ /* 0x000fe20003800000 */
[----:B------:R-:W-:Y:S01]  /*a530*/  IMAD R94, R94, UR8, RZ ;  /* 0x000000085e5e7c24 */ /* 0x000fe2000f8e02ff */
[----:B------:R-:W-:Y:S01]  /*a540*/  UMOV UR4, 0x400 ;  /* 0x0000040000047882 */ /* 0x000fe20000000000 */
[C---:B0-2---:R-:W-:Y:S01]  /*a550*/  IMAD.WIDE.U32 R6, R93.reuse, UR6, RZ ;  /* 0x000000065d067c25 */ /* 0x045fe2000f8e00ff */
        /* <DEDUP_REMOVED lines=9> */
[----:B-1----:R-:W-:-:S03]  /*a5f0*/  ULEA UR4, UR5, UR4, 0x18 ;  /* 0x0000000405047291 */ /* 0x002fc6000f8ec03f */
[----:B------:R-:W-:-:S09]  /*a600*/  ULDC UR5, c[0x0][0x0] ;  /* 0x0000000000057ab9 */ /* 0x000fd20000000800 */
.L_x_15940:
[C---:B------:R-:W-:Y:S02]  /*a610*/  LEA R0, R15.reuse, UR4, 0x3 ;  /* 0x000000040f007c11 */ /* 0x040fe4000f8e18ff */
[----:B------:R-:W-:Y:S02]  /*a620*/  SHF.R.S32.HI R10, RZ, 0x1f, R15 ;  /* 0x0000001fff0a7819 */ /* 0x000fe4000001140f */
[----:B0-----:R-:W-:Y:S01]  /*a630*/  MOV R2, R8 ;  /* 0x0000000800027202 */ /* 0x001fe20000000f00 */
[----:B------:R-:W0:Y:S01]  /*a640*/  LDS.64 R16, [R0+0x35d0] ;  /* 0x0035d00000107984 */ /* 0x000e220000000a00 */
[----:B------:R-:W-:Y:S01]  /*a650*/  MOV R3, R21 ;  /* 0x0000001500037202 */ /* 0x000fe20000000f00 */
[C---:B------:R-:W-:Y:S01]  /*a660*/  IMAD R14, R10.reuse, UR6, RZ ;  /* 0x000000060a0e7c24 */ /* 0x040fe2000f8e02ff */
[----:B---3--:R-:W-:Y:S01]  /*a670*/  MOV R4, R6 ;  /* 0x0000000600047202 */ /* 0x008fe20000000f00 */
        /* <DEDUP_REMOVED lines=21> */
.L_x_15939:
[----:B------:R-:W-:Y:S05]  /*a7d0*/  EXIT ;  /* 0x000000000000794d */ /* 0x000fea0003800000 */
.L_x_15941:
        /* <DEDUP_REMOVED lines=10> */
.L_x_19004:


//--------------------- .text._Z25selective_scan_bwd_kernelI32Selective_Scan_bwd_kernel_traitsILi32ELi8ELb0ELb1ELb0ELb0ELb0EfN3c107complexIfEEEEv12SSMParamsBwd --------------------------
	.section	.text._Z25selective_scan_bwd_kernelI32Selective_Scan_bwd_kernel_traitsILi32ELi8ELb0ELb1ELb0ELb0ELb0EfN3c107complexIfEEEEv12SSMParamsBwd,"ax",@progbits
	.align	128
        .global         _Z25selective_scan_bwd_kernelI32Selective_Scan_bwd_kernel_traitsILi32ELi8ELb0ELb1ELb0ELb0ELb0EfN3c107complexIfEEEEv12SSMParamsBwd
        .type           _Z25selective_scan_bwd_kernelI32Selective_Scan_bwd_kernel_traitsILi32ELi8ELb0ELb1ELb0ELb0ELb0EfN3c107complexIfEEEEv12SSMParamsBwd,@function
        .size           _Z25selective_scan_bwd_kernelI32Selective_Scan_bwd_kernel_traitsILi32ELi8ELb0ELb1ELb0ELb0ELb0EfN3c107complexIfEEEEv12SSMParamsBwd,(.L_x_19005 - _Z25selective_scan_bwd_kernelI32Selective_Scan_bwd_kernel_traitsILi32ELi8ELb0ELb1ELb0ELb0ELb0EfN3c107complexIfEEEEv12SSMParamsBwd)
        .other          _Z25selective_scan_bwd_kernelI32Selective_Scan_bwd_kernel_traitsILi32ELi8ELb0ELb1ELb0ELb0ELb0EfN3c107complexIfEEEEv12SSMParamsBwd,@"STO_CUDA_ENTRY STV_DEFAULT"
_Z25selective_scan_bwd_kernelI32Selective_Scan_bwd_kernel_traitsILi32ELi8ELb0ELb1ELb0ELb0ELb0EfN3c107complexIfEEEEv12SSMParamsBwd:
.text._Z25selective_scan_bwd_kernelI32Selective_Scan_bwd_kernel_traitsILi32ELi8ELb0ELb1ELb0ELb0ELb0EfN3c107complexIfEEEEv12SSMParamsBwd:
        /* <DEDUP_REMOVED lines=125> */
[----:B------:R-:W-:Y:S01]  /*07d0*/  HFMA2.MMA R107, -RZ, RZ, 0, 0 ;  /* 0x00000000ff6b7435 */ /* 0x000fe200000001ff */
[----:B--2---:R-:W-:Y:S01]  /*07e0*/  @P0 IMAD.WIDE R30, R3, 0x10, R30 ;  /* 0x00000010031e0825 */ /* 0x004fe200078e021e */
[----:B------:R-:W-:-:S02]  /*07f0*/  LEA.HI.X R99, R99, R23, R6, 0x2, P1 ;  /* 0x0000001763637211 */ /* 0x000fc400008f1406 */
        /* <DEDUP_REMOVED lines=12> */
.L_x_15995:
        /* <DEDUP_REMOVED lines=18> */
[----:B------:R-:W-:Y:S02]  /*09e0*/  MOV R0, RZ ;  /* 0x000000ff00007202 */ /* 0x000fe40000000f00 */
[C---:B------:R-:W-:Y:S02]  /*09f0*/  LOP3.LUT R13, R91.reuse, 0x60, RZ, 0xfc, !PT ;  /* 0x000000605b0d7812 */ /* 0x040fe400078efcff */
[C---:B------:R-:W-:Y:S02]  /*0a00*/  LOP3.LUT R17, R91.reuse, 0x80, RZ, 0xfc, !PT ;  /* 0x000000805b117812 */ /* 0x040fe400078efcff */
[----:B------:R-:W-:-:S02]  /*0a10*/  LOP3.LUT R19, R91, 0xa0, RZ, 0xfc, !PT ;  /* 0x000000a05b137812 */ /* 0x000fc400078efcff */
[C---:B------:R-:W-:Y:S02]  /*0a20*/  LOP3.LUT R23, R91.reuse, 0xc0, RZ, 0xfc, !PT ;  /* 0x000000c05b177812 */ /* 0x040fe400078efcff */
[----:B------:R-:W-:Y:S01]  /*0a30*/  LOP3.LUT R25, R91, 0xe0, RZ, 0xfc, !PT ;  /* 0x000000e05b197812 */ /* 0x000fe200078efcff */
[----:B------:R-:W-:Y:S01]  /*0a40*/  HFMA2.MMA R15, -RZ, RZ, 0, 0 ;  /* 0x00000000ff0f7435 */ /* 0x000fe200000001ff */
[-C--:B------:R-:W-:Y:S02]  /*0a50*/  ISETP.GE.AND P3, PT, R23, R32.reuse, PT ;  /* 0x000000201700720c */ /* 0x080fe40003f66270 */
        /* <DEDUP_REMOVED lines=20> */
[C---:B0-----:R-:W-:Y:S02]  /*0ba0*/  IADD3 R2, R103.reuse, 0x60, RZ ;  /* 0x0000006067027810 */ /* 0x041fe40007ffe0ff */
[-C--:B------:R-:W-:Y:S02]  /*0bb0*/  LEA.HI.SX32 R12, R12, R103.reuse, 0x1b ;  /* 0x000000670c0c7211 */ /* 0x080fe400078fdaff */
[----:B------:R-:W-:Y:S01]  /*0bc0*/  LEA.HI.SX32 R2, R2, R103, 0x1b ;  /* 0x0000006702027211 */ /* 0x000fe200078fdaff */
[----:B-1----:R-:W-:Y:S01]  /*0bd0*/  ULEA UR7, UR7, UR5, 0x18 ;  /* 0x0000000507077291 */ /* 0x002fe2000f8ec03f */
[----:B------:R-:W-:-:S05]  /*0be0*/  IADD3 R14, R103, 0xc0, RZ ;  /* 0x000000c0670e7810 */ /* 0x000fca0007ffe0ff */
[----:B------:R-:W-:Y:S02]  /*0bf0*/  LEA R90, R90, UR7, 0x2 ;  /* 0x000000075a5a7c11 */ /* 0x000fe4000f8e10ff */
[----:B------:R-:W-:Y:S02]  /*0c00*/  LEA R89, R10, UR7, 0x2 ;  /* 0x000000070a597c11 */ /* 0x000fe4000f8e10ff */
[----:B------:R-:W-:Y:S02]  /*0c10*/  LEA R88, R12, UR7, 0x2 ;  /* 0x000000070c587c11 */ /* 0x000fe4000f8e10ff */
[C---:B------:R-:W-:Y:S02]  /*0c20*/  IADD3 R10, R103.reuse, 0x80, RZ ;  /* 0x00000080670a7810 */ /* 0x040fe40007ffe0ff */
[----:B------:R-:W-:Y:S02]  /*0c30*/  IADD3 R12, R103, 0xa0, RZ ;  /* 0x000000a0670c7810 */ /* 0x000fe40007ffe0ff */
[----:B------:R-:W-:-:S02]  /*0c40*/  LEA R87, R2, UR7, 0x2 ;  /* 0x0000000702577c11 */ /* 0x000fc4000f8e10ff */
[----:B------:R-:W-:Y:S02]  /*0c50*/  IADD3 R2, R103, 0xe0, RZ ;  /* 0x000000e067027810 */ /* 0x000fe40007ffe0ff */
[-C--:B------:R-:W-:Y:S02]  /*0c60*/  LEA.HI.SX32 R10, R10, R103.reuse, 0x1b ;  /* 0x000000670a0a7211 */ /* 0x080fe400078fdaff */
[-C--:B------:R-:W-:Y:S02]  /*0c70*/  LEA.HI.SX32 R12, R12, R103.reuse, 0x1b ;  /* 0x000000670c0c7211 */ /* 0x080fe400078fdaff */
[-C--:B------:R-:W-:Y:S02]  /*0c80*/  LEA.HI.SX32 R14, R14, R103.reuse, 0x1b ;  /* 0x000000670e0e7211 */ /* 0x080fe400078fdaff */
[----:B------:R-:W-:Y:S02]  /*0c90*/  LEA.HI.SX32 R2, R2, R103, 0x1b ;  /* 0x0000006702027211 */ /* 0x000fe400078fdaff */
[----:B------:R-:W-:-:S02]  /*0ca0*/  LEA R86, R10, UR7, 0x2 ;  /* 0x000000070a567c11 */ /* 0x000fc4000f8e10ff */
[----:B------:R-:W-:Y:S02]  /*0cb0*/  LEA R85, R12, UR7, 0x2 ;  /* 0x000000070c557c11 */ /* 0x000fe4000f8e10ff */
[----:B------:R-:W-:Y:S02]  /*0cc0*/  LEA R84, R14, UR7, 0x2 ;  /* 0x000000070e547c11 */ /* 0x000fe4000f8e10ff */
[----:B------:R-:W-:Y:S02]  /*0cd0*/  LEA R83, R2, UR7, 0x2 ;  /* 0x0000000702537c11 */ /* 0x000fe4000f8e10ff */
[----:B------:R-:W-:Y:S02]  /*0ce0*/  ISETP.GE.AND P6, PT, R91, R32, PT ;  /* 0x000000205b00720c */ /* 0x000fe40003fc6270 */
[----:B------:R-:W-:Y:S02]  /*0cf0*/  MOV R2, R100 ;  /* 0x0000006400027202 */ /* 0x000fe40000000f00 */
[----:B------:R-:W-:-:S02]  /*0d00*/  MOV R3, R99 ;  /* 0x0000006300037202 */ /* 0x000fc40000000f00 */
[-C--:B------:R-:W-:Y:S02]  /*0d10*/  ISETP.GE.AND P5, PT, R7, R32.reuse, PT ;  /* 0x000000200700720c */ /* 0x080fe40003fa6270 */
[-C--:B------:R-:W-:Y:S01]  /*0d20*/  ISETP.GE.AND P4, PT, R11, R32.reuse, PT ;  /* 0x000000200b00720c */ /* 0x080fe20003f86270 */
[----:B------:R-:W-:Y:S01]  /*0d30*/  IMAD.WIDE R2, R91, 0x4, R2 ;  /* 0x000000045b027825 */ /* 0x000fe200078e0202 */
[-C--:B------:R-:W-:Y:S02]  /*0d40*/  ISETP.GE.AND P3, PT, R13, R32.reuse, PT ;  /* 0x000000200d00720c */ /* 0x080fe40003f66270 */
[-C--:B------:R-:W-:Y:S02]  /*0d50*/  ISETP.GE.AND P2, PT, R17, R32.reuse, PT ;  /* 0x000000201100720c */ /* 0x080fe40003f46270 */
[-C--:B------:R-:W-:Y:S02]  /*0d60*/  ISETP.GE.AND P1, PT, R19, R32.reuse, PT ;  /* 0x000000201300720c */ /* 0x080fe40003f26270 */
[----:B------:R-:W-:Y:S01]  /*0d70*/  ISETP.GE.AND P0, PT, R23, R32, PT ;  /* 0x000000201700720c */ /* 0x000fe20003f06270 */
[----:B--2---:R-:W-:Y:S04]  /*0d80*/  STS [R90], R5 ;  /* 0x000000055a007388 */ /* 0x004fe80000000800 */
[----:B---3--:R0:W-:Y:S04]  /*0d90*/  STS [R89+0x80], R0 ;  /* 0x0000800059007388 */ /* 0x0081e80000000800 */
[----:B----4-:R-:W-:Y:S01]  /*0da0*/  STS [R88+0x100], R9 ;  /* 0x0001000958007388 */ /* 0x010fe20000000800 */
[----:B0-----:R-:W-:-:S04]  /*0db0*/  SHF.L.U32 R0, R103, 0x3, RZ ;  /* 0x0000000367007819 */ /* 0x001fc800000006ff */
[----:B------:R-:W-:Y:S01]  /*0dc0*/  LEA.HI.SX32 R82, R0, R0, 0x1b ;  /* 0x0000000000527211 */ /* 0x000fe200078fdaff */
[----:B------:R0:W-:Y:S03]  /*0dd0*/  STS [R87+0x180], R4 ;  /* 0x0001800457007388 */ /* 0x0001e60000000800 */
[----:B------:R-:W-:Y:S01]  /*0de0*/  LEA R82, R82, UR7, 0x2 ;  /* 0x0000000752527c11 */ /* 0x000fe2000f8e10ff */
        /* <DEDUP_REMOVED lines=16> */
[----:B------:R-:W-:-:S02]  /*0ef0*/  MOV R0, RZ ;  /* 0x000000ff00007202 */ /* 0x000fc40000000f00 */
[----:B--2---:R-:W-:Y:S01]  /*0f00*/  CS2R R8, SRZ ;  /* 0x0000000000087805 */ /* 0x004fe2000001ff00 */
[----:B------:R-:W-:Y:S01]  /*0f10*/  HFMA2.MMA R21, -RZ, RZ, 0, 0 ;  /* 0x00000000ff157435 */ /* 0x000fe200000001ff */
        /* <DEDUP_REMOVED lines=11> */
[----:B------:R-:W-:Y:S02]  /*0fd0*/  ISETP.GE.AND P5, PT, R7, R32, PT ;  /* 0x000000200700720c */ /* 0x000fe40003fa6270 */
[----:B------:R-:W-:Y:S02]  /*0fe0*/  MOV R7, RZ ;  /* 0x000000ff00077202 */ /* 0x000fe40000000f00 */
[----:B0-----:R-:W-:Y:S02]  /*0ff0*/  MOV R2, R98 ;  /* 0x0000006200027202 */ /* 0x001fe40000000f00 */
[----:B------:R-:W-:Y:S02]  /*1000*/  MOV R3, R97 ;  /* 0x0000006100037202 */ /* 0x000fe40000000f00 */
[-C--:B------:R-:W-:Y:S01]  /*1010*/  ISETP.GE.AND P4, PT, R11, R32.reuse, PT ;  /* 0x000000200b00720c */ /* 0x080fe20003f86270 */
[----:B------:R-:W-:Y:S01]  /*1020*/  IMAD.WIDE R2, R91, 0x4, R2 ;  /* 0x000000045b027825 */ /* 0x000fe200078e0202 */
[----:B------:R-:W-:-:S02]  /*1030*/  ISETP.GE.AND P3, PT, R13, R32, PT ;  /* 0x000000200d00720c */ /* 0x000fc40003f66270 */
[-C--:B------:R-:W-:Y:S02]  /*1040*/  ISETP.GE.AND P2, PT, R17, R32.reuse, PT ;  /* 0x000000201100720c */ /* 0x080fe40003f46270 */
[-C--:B------:R-:W-:Y:S02]  /*1050*/  ISETP.GE.AND P1, PT, R19, R32.reuse, PT ;  /* 0x000000201300720c */ /* 0x080fe40003f26270 */
[----:B------:R-:W-:Y:S02]  /*1060*/  ISETP.GE.AND P0, PT, R23, R32, PT ;  /* 0x000000201700720c */ /* 0x000fe40003f06270 */
[----:B------:R-:W-:Y:S01]  /*1070*/  MOV R11, RZ ;  /* 0x000000ff000b7202 */ /* 0x000fe20000000f00 */
[----:B--2---:R-:W-:Y:S04]  /*1080*/  STS [R90], R5 ;  /* 0x000000055a007388 */ /* 0x004fe80000000800 */
[----:B---3--:R0:W-:Y:S04]  /*1090*/  STS [R89+0x80], R0 ;  /* 0x0000800059007388 */ /* 0x0081e80000000800 */
[----:B----4-:R-:W-:Y:S04]  /*10a0*/  STS [R88+0x100], R9 ;  /* 0x0001000958007388 */ /* 0x010fe80000000800 */
        /* <DEDUP_REMOVED lines=16> */
[----:B-1----:R-:W-:Y:S01]  /*11b0*/  CS2R R4, SRZ ;  /* 0x0000000000047805 */ /* 0x002fe2000001ff00 */
[----:B--2---:R-:W-:Y:S01]  /*11c0*/  HFMA2.MMA R6, -RZ, RZ, 0, 0 ;  /* 0x00000000ff067435 */ /* 0x004fe200000001ff */
[----:B---3--:R-:W-:-:S02]  /*11d0*/  CS2R R8, SRZ ;  /* 0x0000000000087805 */ /* 0x008fc4000001ff00 */
[----:B------:R-:W2:Y:S01]  /*11e0*/  @!P6 LDG.E R7, desc[UR12][R2.64] ;  /* 0x0000000c0207e981 */ /* 0x000ea2000c1e1900 */
[----:B------:R-:W-:-:S04]  /*11f0*/  ISETP.GE.AND P6, PT, R25, R32, PT ;  /* 0x000000201900720c */ /* 0x000fc80003fc6270 */
        /* <DEDUP_REMOVED lines=11> */
[----:B------:R-:W-:Y:S02]  /*12b0*/  CS2R R58, SRZ ;  /* 0x00000000003a7805 */ /* 0x000fe4000001ff00 */
[----:B0-----:R-:W-:Y:S01]  /*12c0*/  ISETP.GE.AND P0, PT, R2, 0x1, PT ;  /* 0x000000010200780c */ /* 0x001fe20003f06270 */
        /* <DEDUP_REMOVED lines=35> */
[----:B------:R-:W-:Y:S01]  /*1500*/  IADD3 R50, R93, -0x1, RZ ;  /* 0xffffffff5d327810 */ /* 0x000fe20007ffe0ff */
[----:B------:R-:W0:Y:S01]  /*1510*/  LDC R114, c[0x0][0x224] ;  /* 0x00008900ff727b82 */ /* 0x000e220000000800 */
[----:B------:R-:W-:Y:S01]  /*1520*/  ULDC.64 UR6, c[0x0][0x230] ;  /* 0x00008c0000067ab9 */ /* 0x000fe20000000a00 */
[----:B------:R-:W-:Y:S01]  /*1530*/  SHF.L.U32 R43, R32, 0x1, RZ ;  /* 0x00000001202b7819 */ /* 0x000fe200000006ff */
[----:B------:R-:W-:Y:S01]  /*1540*/  IMAD R2, R112, UR6, RZ ;  /* 0x0000000670027c24 */ /* 0x000fe2000f8e02ff */
[----:B------:R-:W-:Y:S01]  /*1550*/  LEA.HI R0, R50, R50, RZ, 0x1 ;  /* 0x0000003232007211 */ /* 0x000fe200078f08ff */
[----:B------:R-:W-:Y:S01]  /*1560*/  IMAD.WIDE.U32 R24, R111, UR6, RZ ;  /* 0x000000066f187c25 */ /* 0x000fe2000f8e00ff */
[----:B------:R-:W-:-:S03]  /*1570*/  IADD3 R22, R94, R91, RZ ;  /* 0x0000005b5e167210 */ /* 0x000fc60007ffe0ff */
[----:B------:R-:W-:Y:S01]  /*1580*/  FADD.FTZ R48, R3, R3 ;  /* 0x0000000303307221 */ /* 0x000fe20000010000 */
[----:B------:R-:W-:Y:S01]  /*1590*/  LOP3.LUT R11, R0, 0xfffffe, RZ, 0xc0, !PT ;  /* 0x00fffffe000b7812 */ /* 0x000fe200078ec0ff */
[----:B------:R-:W-:Y:S01]  /*15a0*/  FADD.FTZ R0, R13, R13 ;  /* 0x0000000d0d007221 */ /* 0x000fe20000010000 */
[----:B------:R-:W1:Y:S01]  /*15b0*/  LDC R38, c[0x0][0x218] ;  /* 0x00008600ff267b82 */ /* 0x000e620000000800 */
[----:B------:R-:W-:Y:S01]  /*15c0*/  IMAD R39, R111, UR7, R2 ;  /* 0x000000076f277c24 */ /* 0x000fe2000f8e0202 */
[----:B------:R-:W-:Y:S01]  /*15d0*/  IADD3 R50, R50, -R11, RZ ;  /* 0x8000000b32327210 */ /* 0x000fe20007ffe0ff */
[----:B------:R-:W-:Y:S01]  /*15e0*/  FADD.FTZ R47, R47, R47 ;  /* 0x0000002f2f2f7221 */ /* 0x000fe20000010000 */
[----:B------:R-:W-:Y:S01]  /*15f0*/  ISETP.GE.AND P0, PT, R22, R43, PT ;  /* 0x0000002b1600720c */ /* 0x000fe20003f06270 */
[----:B------:R-:W-:Y:S01]  /*1600*/  FADD.FTZ R46, R7, R7 ;  /* 0x00000007072e7221 */ /* 0x000fe20000010000 */
[----:B------:R-:W-:Y:S01]  /*1610*/  FADD.FTZ R45, R45, R45 ;  /* 0x0000002d2d2d7221 */ /* 0x000fe20000010000 */
[----:B------:R-:W-:Y:S01]  /*1620*/  FADD.FTZ R44, R5, R5 ;  /* 0x00000005052c7221 */ /* 0x000fe20000010000 */
[----:B------:R-:W2:Y:S01]  /*1630*/  LDC.64 R20, c[0x0][0x348] ;  /* 0x0000d200ff147b82 */ /* 0x000ea20000000a00 */
[----:B------:R-:W-:Y:S01]  /*1640*/  FADD.FTZ R42, R42, R42 ;  /* 0x0000002a2a2a7221 */ /* 0x000fe20000010000 */
[----:B------:R-:W-:Y:S01]  /*1650*/  FADD.FTZ R40, R9, R9 ;  /* 0x0000000909287221 */ /* 0x000fe20000010000 */
[----:B------:R-:W-:-:S02]  /*1660*/  LOP3.LUT R189, R105, 0x1f, RZ, 0xc0, !PT ;  /* 0x0000001f69bd7812 */ /* 0x000fc400078ec0ff */
[----:B------:R-:W-:Y:S02]  /*1670*/  CS2R R64, SRZ ;  /* 0x0000000000407805 */ /* 0x000fe4000001ff00 */
[----:B------:R-:W-:Y:S02]  /*1680*/  MOV R41, RZ ;  /* 0x000000ff00297202 */ /* 0x000fe40000000f00 */
[----:B------:R-:W-:Y:S02]  /*1690*/  CS2R R62, SRZ ;  /* 0x00000000003e7805 */ /* 0x000fe4000001ff00 */
[----:B------:R-:W-:Y:S01]  /*16a0*/  CS2R R60, SRZ ;  /* 0x00000000003c7805 */ /* 0x000fe2000001ff00 */
[----:B------:R-:W3:Y:S01]  /*16b0*/  LDC.64 R18, c[0x0][0x350] ;  /* 0x0000d400ff127b82 */ /* 0x000ee20000000a00 */
[----:B------:R-:W-:Y:S02]  /*16c0*/  CS2R R58, SRZ ;  /* 0x00000000003a7805 */ /* 0x000fe4000001ff00 */
[----:B------:R-:W-:Y:S01]  /*16d0*/  P2R R188, PR, RZ, 0x1 ;  /* 0x00000001ffbc7803 */ /* 0x000fe20000000000 */
[----:B------:R-:W-:Y:S01]  /*16e0*/  UMOV UR5, URZ ;  /* 0x0000003f00057c82 */ /* 0x000fe20008000000 */
[----:B------:R-:W-:Y:S01]  /*16f0*/  SHF.R.S32.HI R23, RZ, 0x1f, R22 ;  /* 0x0000001fff177819 */ /* 0x000fe20000011416 */
[----:B------:R-:W-:Y:S01]  /*1700*/  UMOV UR6, URZ ;  /* 0x0000003f00067c82 */ /* 0x000fe20008000000 */
[----:B------:R-:W-:Y:S01]  /*1710*/  IADD3 R39, R25, R39, RZ ;  /* 0x0000002719277210 */ /* 0x000fe20007ffe0ff */
[----:B------:R-:W-:Y:S01]  /*1720*/  ULDC UR28, c[0x0][0x21c] ;  /* 0x00008700001c7ab9 */ /* 0x000fe20000000800 */
[----:B------:R-:W4:Y:S01]  /*1730*/  LDC.64 R16, c[0x0][0x3c8] ;  /* 0x0000f200ff107b82 */ /* 0x000f220000000a00 */
[----:B------:R-:W-:Y:S01]  /*1740*/  ULDC.64 UR26, c[0x0][0x348] ;  /* 0x0000d200001a7ab9 */ /* 0x000fe20000000a00 */
[----:B------:R-:W-:Y:S01]  /*1750*/  ULDC.64 UR24, c[0x0][0x360] ;  /* 0x0000d80000187ab9 */ /* 0x000fe20000000a00 */
[----:B------:R-:W-:Y:S01]  /*1760*/  ULDC.64 UR16, c[0x0][0x238] ;  /* 0x00008e0000107ab9 */ /* 0x000fe20000000a00 */
[----:B------:R-:W-:Y:S01]  /*1770*/  ULDC.64 UR18, c[0x0][0x250] ;  /* 0x0000940000127ab9 */ /* 0x000fe20000000a00 */
[----:B------:R-:W-:Y:S01]  /*1780*/  ULDC.64 UR22, c[0x0][0x270] ;  /* 0x00009c0000167ab9 */ /* 0x000fe20000000a00 */
[----:B------:R-:W-:-:S02]  /*1790*/  ULDC.64 UR20, c[0x0][0x268] ;  /* 0x00009a0000147ab9 */ /* 0x000fc40000000a00 */
[----:B------:R-:W0:Y:S08]  /*17a0*/  LDC.64 R14, c[0x0][0x360] ;  /* 0x0000d800ff0e7b82 */ /* 0x000e300000000a00 */
[----:B------:R-:W0:Y:S08]  /*17b0*/  LDC.64 R12, c[0x0][0x2d0] ;  /* 0x0000b400ff0c7b82 */ /* 0x000e300000000a00 */
[----:B-1----:R-:W0:Y:S02]  /*17c0*/  LDC.64 R10, c[0x0][0x2e0] ;  /* 0x0000b800ff0a7b82 */ /* 0x002e240000000a00 */
.L_x_15990:
[----:B------:R-:W-:Y:S01]  /*17d0*/  SHF.R.S32.HI R140, RZ, 0x1f, R41 ;  /* 0x0000001fff8c7819 */ /* 0x000fe20000011429 */
[C---:B01----:R-:W-:Y:S01]  /*17e0*/  IMAD.WIDE.U32 R4, R41.reuse, UR18, R22 ;  /* 0x0000001229047c25 */ /* 0x043fe2000f8e0016 */
        /* <DEDUP_REMOVED lines=13> */
[----:B------:R-:W-:Y:S02]  /*18c0*/  CS2R R6, SRZ ;  /* 0x0000000000067805 */ /* 0x000fe4000001ff00 */
[----:B------:R-:W-:Y:S02]  /*18d0*/  LEA.HI.X R3, R4, R95, R3, 0x2, P1 ;  /* 0x0000005f04037211 */ /* 0x000fe400008f1403 */
[----:B------:R-:W-:Y:S02]  /*18e0*/  IADD3 R4, R22, 0xc0, RZ ;  /* 0x000000c016047810 */ /* 0x000fe40007ffe0ff */
[----:B------:R-:W-:Y:S01]  /*18f0*/  ISETP.GE.AND P2, PT, R8, R43, PT ;  /* 0x0000002b0800720c */ /* 0x000fe20003f46270 */
[----:B------:R-:W2:Y:S01]  /*1900*/  @!P0 LDG.E R6, desc[UR12][R2.64+0x80] ;  /* 0x0000800c02068981 */ /* 0x000ea2000c1e1900 */
[----:B------:R-:W-:Y:S02]  /*1910*/  IADD3 R8, R22, 0xe0, RZ ;  /* 0x000000e016087810 */ /* 0x000fe40007ffe0ff */
[----:B------:R-:W-:-:S02]  /*1920*/  CS2R R32, SRZ ;  /* 0x0000000000207805 */ /* 0x000fc4000001ff00 */
[----:B------:R-:W-:Y:S02]  /*1930*/  ISETP.NE.AND P6, PT, R188, RZ, PT ;  /* 0x000000ffbc00720c */ /* 0x000fe40003fc5270 */
[-C--:B------:R-:W-:Y:S02]  /*1940*/  ISETP.GE.AND P1, PT, R4, R43.reuse, PT ;  /* 0x0000002b0400720c */ /* 0x080fe40003f26270 */
[----:B------:R-:W-:Y:S01]  /*1950*/  ISETP.GE.AND P0, PT, R8, R43, PT ;  /* 0x0000002b0800720c */ /* 0x000fe20003f06270 */
[----:B------:R-:W-:Y:S01]  /*1960*/  IMAD R8, R140, UR16, RZ ;  /* 0x000000108c087c24 */ /* 0x000fe2000f8e02ff */
[----:B------:R-:W-:Y:S01]  /*1970*/  MOV R4, R24 ;  /* 0x0000001800047202 */ /* 0x000fe20000000f00 */
[----:B------:R-:W3:Y:S01]  /*1980*/  @!P4 LDG.E R32, desc[UR12][R2.64+0x180] ;  /* 0x0001800c0220c981 */ /* 0x000ee2000c1e1900 */
[----:B------:R-:W-:Y:S02]  /*1990*/  MOV R5, R39 ;  /* 0x0000002700057202 */ /* 0x000fe40000000f00 */
[----:B------:R-:W-:Y:S01]  /*19a0*/  IADD3 R34, R22, 0x100, RZ ;  /* 0x0000010016227810 */ /* 0x000fe20007ffe0ff */
[C---:B------:R-:W-:Y:S01]  /*19b0*/  IMAD R9, R41.reuse, UR17, R8 ;  /* 0x0000001129097c24 */ /* 0x040fe2000f8e0208 */
[----:B------:R-:W-:Y:S01]  /*19c0*/  HFMA2.MMA R113, -RZ, RZ, 0, 0 ;  /* 0x00000000ff717435 */ /* 0x000fe200000001ff */
[----:B------:R-:W-:Y:S01]  /*19d0*/  IMAD.WIDE.U32 R4, R41, UR16, R4 ;  /* 0x0000001029047c25 */ /* 0x000fe2000f8e0004 */
[----:B------:R-:W-:Y:S01]  /*19e0*/  ISETP.GE.AND P4, PT, R34, R43, PT ;  /* 0x0000002b2200720c */ /* 0x000fe20003f86270 */
[----:B------:R-:W4:Y:S01]  /*19f0*/  @!P5 LDG.E R33, desc[UR12][R2.64+0x100] ;  /* 0x0001000c0221d981 */ /* 0x000f22000c1e1900 */
[----:B------:R-:W-:-:S02]  /*1a00*/  CS2R R34, SRZ ;  /* 0x0000000000227805 */ /* 0x000fc4000001ff00 */
[C---:B0-----:R-:W-:Y:S01]  /*1a10*/  LEA R8, P5, R4.reuse, R12, 0x3 ;  /* 0x0000000c04087211 */ /* 0x041fe200078a18ff */
[----:B------:R-:W2:Y:S01]  /*1a20*/  @!P6 LDG.E R7, desc[UR12][R2.64] ;  /* 0x0000000c0207e981 */ /* 0x000ea2000c1e1900 */
[----:B------:R-:W-:Y:S02]  /*1a30*/  IADD3 R5, R5, R9, RZ ;  /* 0x0000000905057210 */ /* 0x000fe40007ffe0ff */
[----:B------:R-:W-:Y:S02]  /*1a40*/  CS2R R116, SRZ ;  /* 0x0000000000747805 */ /* 0x000fe4000001ff00 */
[----:B------:R-:W-:Y:S01]  /*1a50*/  MOV R115, RZ ;  /* 0x000000ff00737202 */ /* 0x000fe20000000f00 */
[----:B------:R-:W3:Y:S01]  /*1a60*/  @!P3 LDG.E R35, desc[UR12][R2.64+0x200] ;  /* 0x0002000c0223b981 */ /* 0x000ee2000c1e1900 */
[----:B------:R-:W-:Y:S02]  /*1a70*/  LEA.HI.X R9, R4, R13, R5, 0x3, P5 ;  /* 0x0000000d04097211 */ /* 0x000fe400028f1c05 */
[C---:B------:R-:W-:Y:S01]  /*1a80*/  IADD3 R4, R22.reuse, 0x120, RZ ;  /* 0x0000012016047810 */ /* 0x040fe20007ffe0ff */
[----:B------:R-:W3:Y:S01]  /*1a90*/  @!P2 LDG.E R34, desc[UR12][R2.64+0x280] ;  /* 0x0002800c0222a981 */ /* 0x000ee2000c1e1900 */
[----:B------:R-:W-:-:S02]  /*1aa0*/  IADD3 R36, R22, 0x140, RZ ;  /* 0x0000014016247810 */ /* 0x000fc40007ffe0ff */
[----:B------:R-:W-:Y:S01]  /*1ab0*/  IADD3 R118, R22, 0x160, RZ ;  /* 0x0000016016767810 */ /* 0x000fe20007ffe0ff */
[----:B------:R-:W3:Y:S01]  /*1ac0*/  @!P1 LDG.E R113, desc[UR12][R2.64+0x300] ;  /* 0x0003000c02719981 */ /* 0x000ee2000c1e1900 */
[----:B------:R-:W-:-:S03]  /*1ad0*/  ISETP.GE.AND P1, PT, R36, R43, PT ;  /* 0x0000002b2400720c */ /* 0x000fc60003f26270 */
[----:B------:R-:W3:Y:S01]  /*1ae0*/  @!P0 LDG.E R116, desc[UR12][R2.64+0x380] ;  /* 0x0003800c02748981 */ /* 0x000ee2000c1e1900 */
[-C--:B------:R-:W-:Y:S02]  /*1af0*/  ISETP.GE.AND P0, PT, R4, R43.reuse, PT ;  /* 0x0000002b0400720c */ /* 0x080fe40003f06270 */
[----:B------:R-:W-:Y:S01]  /*1b00*/  ISETP.GE.AND P2, PT, R118, R43, PT ;  /* 0x0000002b7600720c */ /* 0x000fe20003f46270 */
[----:B------:R-:W3:Y:S01]  /*1b10*/  @!P4 LDG.E R115, desc[UR12][R2.64+0x400] ;  /* 0x0004000c0273c981 */ /* 0x000ee2000c1e1900 */
[----:B------:R-:W-:-:S03]  /*1b20*/  CS2R R118, SRZ ;  /* 0x0000000000767805 */ /* 0x000fc6000001ff00 */
[----:B------:R-:W3:Y:S01]  /*1b30*/  LDG.E.64 R8, desc[UR12][R8.64] ;  /* 0x0000000c08087981 */ /* 0x000ee2000c1e1b00 */
[----:B------:R-:W-:Y:S02]  /*1b40*/  CS2R R120, SRZ ;  /* 0x0000000000787805 */ /* 0x000fe4000001ff00 */
[C---:B------:R-:W-:Y:S02]  /*1b50*/  IADD3 R4, R22.reuse, 0x180, RZ ;  /* 0x0000018016047810 */ /* 0x040fe40007ffe0ff */
[C---:B------:R-:W-:Y:S01]  /*1b60*/  IADD3 R36, R22.reuse, 0x1a0, RZ ;  /* 0x000001a016247810 */ /* 0x040fe20007ffe0ff */
[----:B------:R-:W3:Y:S01]  /*1b70*/  @!P1 LDG.E R117, desc[UR12][R2.64+0x500] ;  /* 0x0005000c02759981 */ /* 0x000ee2000c1e1900 */
[C---:B------:R-:W-:Y:S02]  /*1b80*/  IADD3 R122, R22.reuse, 0x1c0, RZ ;  /* 0x000001c0167a7810 */ /* 0x040fe40007ffe0ff */
[----:B------:R-:W-:Y:S01]  /*1b90*/  IADD3 R124, R22, 0x1e0, RZ ;  /* 0x000001e0167c7810 */ /* 0x000fe20007ffe0ff */
[----:B------:R-:W3:Y:S01]  /*1ba0*/  @!P0 LDG.E R118, desc[UR12][R2.64+0x480] ;  /* 0x0004800c02768981 */ /* 0x000ee2000c1e1900 */
[----:B------:R-:W-:-:S02]  /*1bb0*/  ISETP.GE.AND P0, PT, R4, R43, PT ;  /* 0x0000002b0400720c */ /* 0x000fc40003f06270 */
[-C--:B------:R-:W-:Y:S01]  /*1bc0*/  ISETP.GE.AND P1, PT, R36, R43.reuse, PT ;  /* 0x0000002b2400720c */ /* 0x080fe20003f26270 */
[----:B------:R-:W3:Y:S01]  /*1bd0*/  @!P2 LDG.E R120, desc[UR12][R2.64+0x580] ;  /* 0x0005800c0278a981 */ /* 0x000ee2000c1e1900 */
[-C--:B------:R-:W-:Y:S02]  /*1be0*/  ISETP.GE.AND P2, PT, R122, R43.reuse, PT ;  /* 0x0000002b7a00720c */ /* 0x080fe40003f46270 */
[----:B------:R-:W-:Y:S02]  /*1bf0*/  ISETP.GE.AND P3, PT, R124, R43, PT ;  /* 0x0000002b7c00720c */ /* 0x000fe40003f66270 */
[----:B------:R-:W-:-:S05]  /*1c00*/  CS2R R122, SRZ ;  /* 0x00000000007a7805 */ /* 0x000fca000001ff00 */
[----:B------:R-:W3:Y:S04]  /*1c10*/  @!P0 LDG.E R119, desc[UR12][R2.64+0x600] ;  /* 0x0006000c02778981 */ /* 0x000ee8000c1e1900 */
[----:B------:R-:W3:Y:S04]  /*1c20*/  @!P1 LDG.E R122, desc[UR12][R2.64+0x680] ;  /* 0x0006800c027a9981 */ /* 0x000ee8000c1e1900 */
[----:B------:R-:W3:Y:S04]  /*1c30*/  @!P2 LDG.E R121, desc[UR12][R2.64+0x700] ;  /* 0x0007000c0279a981 */ /* 0x000ee8000c1e1900 */
[----:B------:R0:W3:Y:S01]  /*1c40*/  @!P3 LDG.E R123, desc[UR12][R2.64+0x780] ;  /* 0x0007800c027bb981 */ /* 0x0000e2000c1e1900 */
[----:B------:R-:W-:Y:S01]  /*1c50*/  IMAD R36, R112, UR20, RZ ;  /* 0x0000001470247c24 */ /* 0x000fe2000f8e02ff */
[----:B------:R-:W1:Y:S01]  /*1c60*/  S2UR UR8, SR_CgaCtaId ;  /* 0x00000000000879c3 */ /* 0x000e620000008800 */
[----:B------:R-:W-:-:S04]  /*1c70*/  IMAD.WIDE.U32 R4, R111, UR20, RZ ;  /* 0x000000146f047c25 */ /* 0x000fc8000f8e00ff */
[----:B------:R-:W-:Y:S02]  /*1c80*/  IMAD R37, R111, UR21, R36 ;  /* 0x000000156f257c24 */ /* 0x000fe4000f8e0224 */
[----:B------:R-:W-:-:S03]  /*1c90*/  IMAD R36, R140, UR22, RZ ;  /* 0x000000168c247c24 */ /* 0x000fc6000f8e02ff */
[----:B------:R-:W-:Y:S01]  /*1ca0*/  IADD3 R5, R5, R37, RZ ;  /* 0x0000002505057210 */ /* 0x000fe20007ffe0ff */
[C---:B------:R-:W-:Y:S02]  /*1cb0*/  IMAD R37, R41.reuse, UR23, R36 ;  /* 0x0000001729257c24 */ /* 0x040fe4000f8e0224 */
[----:B------:R-:W-:-:S05]  /*1cc0*/  IMAD.WIDE.U32 R4, R41, UR22, R4 ;  /* 0x0000001629047c25 */ /* 0x000fca000f8e0004 */
[----:B------:R-:W-:Y:S02]  /*1cd0*/  IADD3 R5, R5, R37, RZ ;  /* 0x0000002505057210 */ /* 0x000fe40007ffe0ff */
[----:B------:R-:W-:-:S04]  /*1ce0*/  LEA R36, P0, R4, R10, 0x3 ;  /* 0x0000000a04247211 */ /* 0x000fc800078018ff */
[----:B------:R-:W-:Y:S02]  /*1cf0*/  LEA.HI.X R37, R4, R11, R5, 0x3, P0 ;  /* 0x0000000b04257211 */ /* 0x000fe400000f1c05 */
[----:B------:R-:W-:Y:S01]  /*1d00*/  ISETP.NE.AND P0, PT, R189, RZ, PT ;  /* 0x000000ffbd00720c */ /* 0x000fe20003f05270 */
[----:B------:R-:W-:Y:S01]  /*1d10*/  UMOV UR7, 0x400 ;  /* 0x0000040000077882 */ /* 0x000fe20000000000 */
[----:B0-----:R-:W-:Y:S01]  /*1d20*/  IADD3 R2, R103, 0x100, RZ ;  /* 0x0000010067027810 */ /* 0x001fe20007ffe0ff */
[----:B-1----:R-:W-:Y:S01]  /*1d30*/  ULEA UR7, UR8, UR7, 0x18 ;  /* 0x0000000708077291 */ /* 0x002fe2000f8ec03f */
[----:B------:R-:W-:Y:S02]  /*1d40*/  ISETP.LT.OR P2, PT, R93, 0x2, P0 ;  /* 0x000000025d00780c */ /* 0x000fe40000741670 */
[----:B------:R-:W-:-:S04]  /*1d50*/  LEA.HI.SX32 R2, R2, R103, 0x1b ;  /* 0x0000006702027211 */ /* 0x000fc800078fdaff */
[----:B------:R-:W-:Y:S01]  /*1d60*/  LEA R2, R2, UR7, 0x2 ;  /* 0x0000000702027c11 */ /* 0x000fe2000f8e10ff */
[----:B------:R-:W-:Y:S01]  /*1d70*/  FADD.FTZ R130, R73, R108 ;  /* 0x0000006c49827221 */ /* 0x000fe20000010000 */
[----:B------:R-:W-:-:S04]  /*1d80*/  IADD3 R4, R103, 0x120, RZ ;  /* 0x0000012067047810 */ /* 0x000fc80007ffe0ff */
[----:B------:R-:W-:-:S04]  /*1d90*/  LEA.HI.SX32 R4, R4, R103, 0x1b ;  /* 0x0000006704047211 */ /* 0x000fc800078fdaff */
[----:B------:R-:W-:Y:S02]  /*1da0*/  LEA R3, R4, UR7, 0x2 ;  /* 0x0000000704037c11 */ /* 0x000fe4000f8e10ff */
[----:B------:R-:W-:Y:S02]  /*1db0*/  ISETP.NE.AND P1, PT, R105, RZ, PT ;  /* 0x000000ff6900720c */ /* 0x000fe40003f25270 */
[----:B------:R-:W-:-:S04]  /*1dc0*/  IADD3 R4, R103, 0x1a0, RZ ;  /* 0x000001a067047810 */ /* 0x000fc80007ffe0ff */
[----:B------:R-:W-:Y:S01]  /*1dd0*/  LEA.HI.SX32 R4, R4, R103, 0x1b ;  /* 0x0000006704047211 */ /* 0x000fe200078fdaff */
[--C-:B------:R-:W-:Y:S01]  /*1de0*/  FADD.FTZ R135, R72, R108.reuse ;  /* 0x0000006c48877221 */ /* 0x100fe20000010000 */
[--C-:B------:R-:W-:Y:S01]  /*1df0*/  FADD.FTZ R136, R69, R108.reuse ;  /* 0x0000006c45887221 */ /* 0x100fe20000010000 */
[--C-:B------:R-:W-:Y:S01]  /*1e00*/  FADD.FTZ R133, R70, R108.reuse ;  /* 0x0000006c46857221 */ /* 0x100fe20000010000 */
[----:B------:R-:W-:Y:S01]  /*1e10*/  FADD.FTZ R138, R71, R108 ;  /* 0x0000006c478a7221 */ /* 0x000fe20000010000 */
[----:B--2---:R0:W-:Y:S04]  /*1e20*/  STS [R90], R7 ;  /* 0x000000075a007388 */ /* 0x0041e80000000800 */
[----:B------:R1:W-:Y:S04]  /*1e30*/  STS [R89+0x80], R6 ;  /* 0x0000800659007388 */ /* 0x0003e80000000800 */
[----:B----4-:R-:W-:Y:S04]  /*1e40*/  STS [R88+0x100], R33 ;  /* 0x0001002158007388 */ /* 0x010fe80000000800 */
[----:B---3--:R2:W-:Y:S04]  /*1e50*/  STS [R87+0x180], R32 ;  /* 0x0001802057007388 */ /* 0x0085e80000000800 */
[----:B------:R-:W-:Y:S04]  /*1e60*/  STS [R86+0x200], R35 ;  /* 0x0002002356007388 */ /* 0x000fe80000000800 */
[----:B------:R-:W-:Y:S04]  /*1e70*/  STS [R85+0x280], R34 ;  /* 0x0002802255007388 */ /* 0x000fe80000000800 */
[----:B------:R-:W-:Y:S04]  /*1e80*/  STS [R84+0x300], R113 ;  /* 0x0003007154007388 */ /* 0x000fe80000000800 */
[----:B------:R-:W-:Y:S01]  /*1e90*/  STS [R83+0x380], R116 ;  /* 0x0003807453007388 */ /* 0x000fe20000000800 */
[----:B0-----:R-:W-:-:S03]  /*1ea0*/  FMUL.FTZ R7, R8, 1.4426950216293334961 ;  /* 0x3fb8aa3b08077820 */ /* 0x001fc60000410000 */
[----:B------:R0:W-:Y:S01]  /*1eb0*/  STS [R2+0x400], R115 ;  /* 0x0004007302007388 */ /* 0x0001e20000000800 */
[C---:B-1----:R-:W-:Y:S02]  /*1ec0*/  IADD3 R6, R103.reuse, 0x140, RZ ;  /* 0x0000014067067810 */ /* 0x042fe40007ffe0ff */
[----:B--2---:R-:W-:Y:S01]  /*1ed0*/  IADD3 R32, R103, 0x160, RZ ;  /* 0x0000016067207810 */ /* 0x004fe20007ffe0ff */
[----:B------:R-:W-:Y:S01]  /*1ee0*/  FMUL.FTZ R33, R130, R7 ;  /* 0x0000000782217220 */ /* 0x000fe20000410000 */
[----:B0-----:R-:W0:Y:S01]  /*1ef0*/  @!P2 LDC R115, c[0x0][0x21c] ;  /* 0x00008700ff73ab82 */ /* 0x001e220000000800 */
[----:B------:R-:W-:Y:S01]  /*1f00*/  FMUL.FTZ R2, R9, R130 ;  /* 0x0000008209027220 */ /* 0x000fe20000410000 */
[-C--:B------:R-:W-:Y:S02]  /*1f10*/  LEA.HI.SX32 R6, R6, R103.reuse, 0x1b ;  /* 0x0000006706067211 */ /* 0x080fe400078fdaff */
[----:B------:R-:W-:Y:S01]  /*1f20*/  LEA.HI.SX32 R32, R32, R103, 0x1b ;  /* 0x0000006720207211 */ /* 0x000fe200078fdaff */
[----:B------:R-:W-:Y:S01]  /*1f30*/  FMUL.RZ R35, R2, 0.15915493667125701904 ;  /* 0x3e22f98302237820 */ /* 0x000fe2000040c000 */
[----:B------:R-:W-:Y:S01]  /*1f40*/  LEA R6, R6, UR7, 0x2 ;  /* 0x0000000706067c11 */ /* 0x000fe2000f8e10ff */
[----:B------:R-:W-:Y:S01]  /*1f50*/  MUFU.EX2 R33, R33 ;  /* 0x0000002100217308 */ /* 0x000fe20000000800 */
[----:B------:R-:W-:-:S02]  /*1f60*/  LEA R5, R32, UR7, 0x2 ;  /* 0x0000000720057c11 */ /* 0x000fc4000f8e10ff */
[C---:B------:R-:W-:Y:S01]  /*1f70*/  IADD3 R2, R103.reuse, 0x180, RZ ;  /* 0x0000018067027810 */ /* 0x040fe20007ffe0ff */
[----:B------:R-:W-:Y:S01]  /*1f80*/  STS [R3+0x480], R118 ;  /* 0x0004807603007388 */ /* 0x000fe20000000800 */
[----:B------:R-:W-:-:S03]  /*1f90*/  IADD3 R32, R103, 0x1c0, RZ ;  /* 0x000001c067207810 */ /* 0x000fc60007ffe0ff */
[----:B------:R-:W1:Y:S01]  /*1fa0*/  MUFU.COS R124, R35 ;  /* 0x00000023007c7308 */ /* 0x000e620000000000 */
[----:B------:R2:W-:Y:S01]  /*1fb0*/  STS [R6+0x500], R117 ;  /* 0x0005007506007388 */ /* 0x0005e20000000800 */
[----:B------:R-:W-:Y:S02]  /*1fc0*/  IADD3 R34, R103, 0x1e0, RZ ;  /* 0x000001e067227810 */ /* 0x000fe40007ffe0ff */
[----:B------:R-:W-:-:S04]  /*1fd0*/  LEA.HI.SX32 R2, R2, R103, 0x1b ;  /* 0x0000006702027211 */ /* 0x000fc800078fdaff */
[----:B------:R-:W3:Y:S01]  /*1fe0*/  MUFU.SIN R116, R35 ;  /* 0x0000002300747308 */ /* 0x000ee20000000400 */
[----:B------:R4:W-:Y:S01]  /*1ff0*/  STS [R5+0x580], R120 ;  /* 0x0005807805007388 */ /* 0x0009e20000000800 */
[-C--:B------:R-:W-:Y:S02]  /*2000*/  LEA.HI.SX32 R32, R32, R103.reuse, 0x1b ;  /* 0x0000006720207211 */ /* 0x080fe400078fdaff */
[----:B------:R-:W-:Y:S02]  /*2010*/  LEA.HI.SX32 R34, R34, R103, 0x1b ;  /* 0x0000006722227211 */ /* 0x000fe400078fdaff */
[----:B--2---:R-:W-:Y:S02]  /*2020*/  @!P2 IADD3 R6, R93, -0x2, RZ ;  /* 0xfffffffe5d06a810 */ /* 0x004fe40007ffe0ff */
[----:B------:R-:W-:Y:S02]  /*2030*/  LEA R2, R2, UR7, 0x2 ;  /* 0x0000000702027c11 */ /* 0x000fe4000f8e10ff */
[----:B----4-:R-:W-:-:S02]  /*2040*/  SHF.L.U32 R5, R103, 0x4, RZ ;  /* 0x0000000467057819 */ /* 0x010fc400000006ff */
[----:B------:R-:W-:Y:S02]  /*2050*/  LEA R3, R4, UR7, 0x2 ;  /* 0x0000000704037c11 */ /* 0x000fe4000f8e10ff */
[----:B------:R-:W-:Y:S02]  /*2060*/  LEA.HI.SX32 R5, R5, R5, 0x1b ;  /* 0x0000000505057211 */ /* 0x000fe400078fdaff */
[----:B------:R-:W-:Y:S01]  /*2070*/  LEA R32, R32, UR7, 0x2 ;  /* 0x0000000720207c11 */ /* 0x000fe2000f8e10ff */
[----:B0-----:R-:W-:Y:S01]  /*2080*/  @!P2 IMAD R115, R6, R115, R41 ;  /* 0x000000730673a224 */ /* 0x001fe200078e0229 */
[----:B------:R-:W-:Y:S01]  /*2090*/  LEA R4, R34, UR7, 0x2 ;  /* 0x0000000722047c11 */ /* 0x000fe2000f8e10ff */
[----:B------:R-:W-:Y:S01]  /*20a0*/  STS [R2+0x600], R119 ;  /* 0x0006007702007388 */ /* 0x000fe20000000800 */
[----:B------:R-:W-:Y:S02]  /*20b0*/  LEA R113, R50, R41, 0x8 ;  /* 0x0000002932717211 */ /* 0x000fe400078e40ff */
[----:B------:R-:W-:Y:S01]  /*20c0*/  @P1 IADD3 R113, R105, 0x200, RZ ;  /* 0x0000020069711810 */ /* 0x000fe20007ffe0ff */
[----:B------:R-:W-:Y:S01]  /*20d0*/  STS [R3+0x680], R122 ;  /* 0x0006807a03007388 */ /* 0x000fe20000000800 */
[----:B------:R-:W-:Y:S01]  /*20e0*/  LEA R6, R5, UR7, 0x2 ;  /* 0x0000000705067c11 */ /* 0x000fe2000f8e10ff */
[----:B-1----:R-:W-:-:S02]  /*20f0*/  FMUL.FTZ R34, R33, R124 ;  /* 0x0000007c21227220 */ /* 0x002fc40000410000 */
[----:B------:R0:W-:Y:S01]  /*2100*/  STS [R32+0x700], R121 ;  /* 0x0007007920007388 */ /* 0x0001e20000000800 */
[----:B---3--:R-:W-:-:S03]  /*2110*/  FMUL.FTZ R35, R33, R116 ;  /* 0x0000007421237220 */ /* 0x008fc60000410000 */
[----:B------:R1:W-:Y:S01]  /*2120*/  STS [R4+0x780], R123 ;  /* 0x0007807b04007388 */ /* 0x0003e20000000800 */
[----:B------:R-:W-:Y:S01]  /*2130*/  NOP ;  /* 0x0000000000007918 */ /* 0x000fe20000000000 */
[----:B0-----:R-:W-:Y:S02]  /*2140*/  LEA R32, R113, UR7, 0x3 ;  /* 0x0000000771207c11 */ /* 0x001fe4000f8e18ff */
[----:B------:R-:W0:Y:S01]  /*2150*/  LDS R116, [R6+0x4] ;  /* 0x0000040006747984 */ /* 0x000e220000000800 */
[----:B-1----:R-:W-:-:S03]  /*2160*/  @!P2 IMAD.WIDE R4, R115, 0x10, R30 ;  /* 0x000000107304a825 */ /* 0x002fc600078e021e */
[----:B------:R-:W1:Y:S04]  /*2170*/  LDS R113, [R6] ;  /* 0x0000000006717984 */ /* 0x000e680000000800 */
[----:B------:R-:W-:Y:S04]  /*2180*/  LDS R129, [R6+0x8] ;  /* 0x0000080006817984 */ /* 0x000fe80000000800 */
[----:B------:R-:W2:Y:S04]  /*2190*/  LDS R128, [R6+0xc] ;  /* 0x00000c0006807984 */ /* 0x000ea80000000800 */
[----:B------:R-:W-:Y:S04]  /*21a0*/  LDS R127, [R6+0x10] ;  /* 0x00001000067f7984 */ /* 0x000fe80000000800 */
[----:B------:R-:W3:Y:S04]  /*21b0*/  LDS R126, [R6+0x14] ;  /* 0x00001400067e7984 */ /* 0x000ee80000000800 */
        /* <DEDUP_REMOVED lines=8> */
[----:B------:R-:W4:Y:S04]  /*2240*/  LDS R117, [R6+0x38] ;  /* 0x0000380006757984 */ /* 0x000f280000000800 */
[----:B------:R0:W4:Y:S04]  /*2250*/  LDS R115, [R6+0x3c] ;  /* 0x00003c0006737984 */ /* 0x0001280000000800 */
[----:B------:R1:W-:Y:S04]  /*2260*/  STS.64 [R32+0x14d0], R34 ;  /* 0x0014d02220007388 */ /* 0x0003e80000000a00 */
[----:B------:R-:W5:Y:S01]  /*2270*/  LDG.E.64 R36, desc[UR12][R36.64] ;  /* 0x0000000c24247981 */ /* 0x000f62000c1e1b00 */
[----:B------:R-:W-:-:S04]  /*2280*/  FMUL.FTZ R33, R9, R135 ;  /* 0x0000008709217220 */ /* 0x000fc80000410000 */
[----:B------:R-:W-:Y:S01]  /*2290*/  FMUL.RZ R131, R33, 0.15915493667125701904 ;  /* 0x3e22f98321837820 */ /* 0x000fe2000040c000 */
[----:B0-----:R-:W-:-:S03]  /*22a0*/  FMUL.FTZ R6, R135, R7 ;  /* 0x0000000787067220 */ /* 0x001fc60000410000 */
[----:B------:R-:W-:Y:S01]  /*22b0*/  MUFU.SIN R33, R131 ;  /* 0x0000008300217308 */ /* 0x000fe20000000400 */
[----:B------:R-:W-:Y:S01]  /*22c0*/  CS2R R2, SRZ ;  /* 0x0000000000027805 */ /* 0x000fe2000001ff00 */
[----:B------:R-:W-:Y:S06]  /*22d0*/  BAR.SYNC.DEFER_BLOCKING 0x0 ;  /* 0x0000000000007b1d */ /* 0x000fec0000010000 */
[----:B------:R0:W-:Y:S02]  /*22e0*/  MUFU.COS R137, R131 ;  /* 0x0000008300897308 */ /* 0x0001e40000000000 */
[----:B0-----:R-:W-:-:S06]  /*22f0*/  FMUL.FTZ R131, R9, R136 ;  /* 0x0000008809837220 */ /* 0x001fcc0000410000 */
[----:B------:R-:W0:Y:S01]  /*2300*/  MUFU.EX2 R6, R6 ;  /* 0x0000000600067308 */ /* 0x000e220000000800 */
[----:B------:R-:W-:Y:S01]  /*2310*/  FMUL.RZ R144, R131, 0.15915493667125701904 ;  /* 0x3e22f98383907820 */ /* 0x000fe2000040c000 */
[----:B------:R-:W-:Y:S01]  /*2320*/  FADD.FTZ R131, R68, R108 ;  /* 0x0000006c44837221 */ /* 0x000fe20000010000 */
[C---:B-1----:R-:W-:Y:S01]  /*2330*/  FMUL.FTZ R32, R9.reuse, R138 ;  /* 0x0000008a09207220 */ /* 0x042fe20000410000 */
[----:B------:R1:W5:Y:S02]  /*2340*/  @!P2 LDG.E.64 R2, desc[UR12][R4.64+0x8] ;  /* 0x0000080c0402a981 */ /* 0x000364000c1e1b00 */
[----:B------:R-:W-:Y:S01]  /*2350*/  FMUL.FTZ R134, R9, R131 ;  /* 0x0000008309867220 */ /* 0x000fe20000410000 */
[----:B------:R-:W-:-:S03]  /*2360*/  FMUL.RZ R132, R32, 0.15915493667125701904 ;  /* 0x3e22f98320847820 */ /* 0x000fc6000040c000 */
[----:B------:R-:W-:Y:S01]  /*2370*/  FMUL.RZ R145, R134, 0.15915493667125701904 ;  /* 0x3e22f98386917820 */ /* 0x000fe2000040c000 */
[----:B-1----:R-:W-:Y:S01]  /*2380*/  FMUL.FTZ R5, R9, R133 ;  /* 0x0000008509057220 */ /* 0x002fe20000410000 */
[----:B------:R-:W-:Y:S01]  /*2390*/  FMUL.FTZ R4, R138, R7 ;  /* 0x000000078a047220 */ /* 0x000fe20000410000 */
[----:B------:R-:W-:Y:S02]  /*23a0*/  FADD.FTZ R134, R67, R108 ;  /* 0x0000006c43867221 */ /* 0x000fe40000010000 */
[----:B------:R-:W-:Y:S01]  /*23b0*/  FMUL.RZ R139, R5, 0.15915493667125701904 ;  /* 0x3e22f983058b7820 */ /* 0x000fe2000040c000 */
[----:B------:R-:W-:Y:S01]  /*23c0*/  MUFU.SIN R141, R132 ;  /* 0x00000084008d7308 */ /* 0x000fe20000000400 */
[----:B------:R-:W-:Y:S01]  /*23d0*/  FMUL.FTZ R142, R9, R134 ;  /* 0x00000086098e7220 */ /* 0x000fe20000410000 */
[C---:B------:R-:W-:Y:S01]  /*23e0*/  FMUL.FTZ R154, R130.reuse, R116 ;  /* 0x00000074829a7220 */ /* 0x040fe20000410000 */
[----:B------:R-:W-:-:S05]  /*23f0*/  FMUL.FTZ R152, R130, R113 ;  /* 0x0000007182987220 */ /* 0x000fca0000410000 */
[----:B------:R-:W-:Y:S01]  /*2400*/  MUFU.SIN R32, R139 ;  /* 0x0000008b00207308 */ /* 0x000fe20000000400 */
[----:B------:R-:W-:Y:S01]  /*2410*/  FMUL.RZ R151, R142, 0.15915493667125701904 ;  /* 0x3e22f9838e977820 */ /* 0x000fe2000040c000 */
[----:B0-----:R-:W-:-:S06]  /*2420*/  FMUL.FTZ R142, R6, R137 ;  /* 0x00000089068e7220 */ /* 0x001fcc0000410000 */
[----:B------:R0:W-:Y:S01]  /*2430*/  MUFU.COS R146, R139 ;  /* 0x0000008b00927308 */ /* 0x0001e20000000000 */
[----:B------:R-:W-:Y:S01]  /*2440*/  FMUL.FTZ R5, R133, R7 ;  /* 0x0000000785057220 */ /* 0x000fe20000410000 */
[----:B------:R-:W-:-:S06]  /*2450*/  FMUL.FTZ R137, R81, R152 ;  /* 0x0000009851897220 */ /* 0x000fcc0000410000 */
[----:B------:R-:W1:Y:S01]  /*2460*/  MUFU.EX2 R4, R4 ;  /* 0x0000000400047308 */ /* 0x000e620000000800 */
[----:B0-----:R-:W-:-:S07]  /*2470*/  FMUL.FTZ R139, R131, R7 ;  /* 0x00000007838b7220 */ /* 0x001fce0000410000 */
[----:B------:R-:W0:Y:S08]  /*2480*/  MUFU.COS R143, R132 ;  /* 0x00000084008f7308 */ /* 0x000e300000000000 */
[----:B------:R-:W-:Y:S08]  /*2490*/  MUFU.SIN R149, R144 ;  /* 0x0000009000957308 */ /* 0x000ff00000000400 */
[----:B------:R2:W-:Y:S08]  /*24a0*/  MUFU.COS R147, R144 ;  /* 0x0000009000937308 */ /* 0x0005f00000000000 */
[----:B------:R3:W-:Y:S01]  /*24b0*/  MUFU.EX2 R150, R139 ;  /* 0x0000008b00967308 */ /* 0x0007e20000000800 */
[----:B--2---:R-:W-:Y:S01]  /*24c0*/  FMUL.FTZ R144, R6, R33 ;  /* 0x0000002106907220 */ /* 0x004fe20000410000 */
[----:B---3--:R-:W-:-:S03]  /*24d0*/  FMUL.FTZ R139, R81, R154 ;  /* 0x0000009a518b7220 */ /* 0x008fc60000410000 */
[C---:B------:R-:W-:Y:S01]  /*24e0*/  FMUL.FTZ R159, R144.reuse, R137 ;  /* 0x00000089909f7220 */ /* 0x040fe20000410000 */
[----:B------:R-:W-:Y:S02]  /*24f0*/  FMUL.FTZ R152, R144, R139 ;  /* 0x0000008b90987220 */ /* 0x000fe40000410000 */
[----:B------:R-:W2:Y:S01]  /*2500*/  MUFU.EX2 R5, R5 ;  /* 0x0000000500057308 */ /* 0x000ea20000000800 */
[----:B------:R-:W-:Y:S01]  /*2510*/  FMUL.FTZ R132, R136, R7 ;  /* 0x0000000788847220 */ /* 0x000fe20000410000 */
[----:B------:R-:W-:Y:S01]  /*2520*/  FMUL.FTZ R153, R135, R128 ;  /* 0x0000008087997220 */ /* 0x000fe20000410000 */
[C---:B------:R-:W-:Y:S01]  /*2530*/  FFMA.FTZ R152, R142.reuse, R137, -R152 ;  /* 0x000000898e987223 */ /* 0x040fe20000010898 */
[----:B------:R-:W-:-:S04]  /*2540*/  FFMA.FTZ R159, R142, R139, R159 ;  /* 0x0000008b8e9f7223 */ /* 0x000fc8000001009f */
[----:B------:R-:W-:Y:S01]  /*2550*/  MUFU.SIN R163, R151 ;  /* 0x0000009700a37308 */ /* 0x000fe20000000400 */
[----:B-1----:R-:W-:Y:S01]  /*2560*/  FMUL.FTZ R141, R4, R141 ;  /* 0x0000008d048d7220 */ /* 0x002fe20000410000 */
[----:B------:R-:W-:-:S06]  /*2570*/  FFMA.FTZ R154, R80, R153, R159 ;  /* 0x00000099509a7223 */ /* 0x000fcc000001009f */
[----:B------:R1:W-:Y:S01]  /*2580*/  MUFU.COS R33, R151 ;  /* 0x0000009700217308 */ /* 0x0003e20000000000 */
[----:B0-----:R-:W-:Y:S01]  /*2590*/  FMUL.FTZ R143, R4, R143 ;  /* 0x0000008f048f7220 */ /* 0x001fe20000410000 */
[----:B-1----:R-:W-:-:S06]  /*25a0*/  FMUL.FTZ R151, R135, R129 ;  /* 0x0000008187977220 */ /* 0x002fcc0000410000 */
[----:B------:R0:W1:Y:S01]  /*25b0*/  MUFU.EX2 R148, R132 ;  /* 0x0000008400947308 */ /* 0x0000620000000800 */
[----:B------:R-:W-:Y:S01]  /*25c0*/  FFMA.FTZ R152, R80, R151, R152 ;  /* 0x0000009750987223 */ /* 0x000fe20000010098 */
[C---:B------:R-:W-:Y:S01]  /*25d0*/  FMUL.FTZ R4, R141.reuse, R154 ;  /* 0x0000009a8d047220 */ /* 0x040fe20000410000 */
[-C--:B------:R-:W-:Y:S02]  /*25e0*/  FMUL.FTZ R6, R134, R7.reuse ;  /* 0x0000000786067220 */ /* 0x080fe40000410000 */
[----:B------:R-:W-:Y:S01]  /*25f0*/  FMUL.FTZ R161, R141, R152 ;  /* 0x000000988da17220 */ /* 0x000fe20000410000 */
[----:B0-----:R-:W-:Y:S02]  /*2600*/  FADD.FTZ R132, R66, R108 ;  /* 0x0000006c42847221 */ /* 0x001fe40000010000 */
[----:B------:R-:W-:Y:S01]  /*2610*/  MUFU.SIN R155, R145 ;  /* 0x00000091009b7308 */ /* 0x000fe20000000400 */
[C---:B------:R-:W-:Y:S01]  /*2620*/  FFMA.FTZ R154, R143.reuse, R154, R161 ;  /* 0x0000009a8f9a7223 */ /* 0x040fe200000100a1 */
[----:B------:R-:W-:Y:S01]  /*2630*/  FMUL.FTZ R156, R138, R126 ;  /* 0x0000007e8a9c7220 */ /* 0x000fe20000410000 */
[----:B------:R-:W-:Y:S01]  /*2640*/  FMUL.FTZ R7, R132, R7 ;  /* 0x0000000784077220 */ /* 0x000fe20000410000 */
[----:B------:R-:W-:-:S04]  /*2650*/  FFMA.FTZ R159, R143, R152, -R4 ;  /* 0x000000988f9f7223 */ /* 0x000fc80000010804 */
[----:B------:R0:W3:Y:S01]  /*2660*/  MUFU.COS R157, R145 ;  /* 0x00000091009d7308 */ /* 0x0000e20000000000 */
[----:B------:R-:W-:Y:S01]  /*2670*/  FMUL.FTZ R158, R138, R127 ;  /* 0x0000007f8a9e7220 */ /* 0x000fe20000410000 */
[----:B------:R-:W-:Y:S01]  /*2680*/  FFMA.FTZ R154, R79, R156, R154 ;  /* 0x0000009c4f9a7223 */ /* 0x000fe2000001009a */
[----:B0-----:R-:W-:-:S05]  /*2690*/  FMUL.FTZ R145, R9, R132 ;  /* 0x0000008409917220 */ /* 0x001fca0000410000 */
[----:B------:R-:W0:Y:S01]  /*26a0*/  MUFU.EX2 R6, R6 ;  /* 0x0000000600067308 */ /* 0x000e220000000800 */
[----:B------:R-:W-:Y:S01]  /*26b0*/  FMUL.RZ R160, R145, 0.15915493667125701904 ;  /* 0x3e22f98391a07820 */ /* 0x000fe2000040c000 */
[----:B--2---:R-:W-:Y:S01]  /*26c0*/  FMUL.FTZ R145, R5, R32 ;  /* 0x0000002005917220 */ /* 0x004fe20000410000 */
[----:B------:R-:W-:Y:S01]  /*26d0*/  FFMA.FTZ R159, R79, R158, R159 ;  /* 0x0000009e4f9f7223 */ /* 0x000fe2000001009f */
[----:B------:R-:W-:-:S04]  /*26e0*/  FMUL.FTZ R146, R5, R146 ;  /* 0x0000009205927220 */ /* 0x000fc80000410000 */
[----:B------:R-:W-:Y:S01]  /*26f0*/  MUFU.EX2 R7, R7 ;  /* 0x0000000700077308 */ /* 0x000fe20000000800 */
[C---:B------:R-:W-:Y:S01]  /*2700*/  FMUL.FTZ R5, R145.reuse, R154 ;  /* 0x0000009a91057220 */ /* 0x040fe20000410000 */
[----:B------:R-:W-:-:S06]  /*2710*/  FMUL.FTZ R161, R145, R159 ;  /* 0x0000009f91a17220 */ /* 0x000fcc0000410000 */
[----:B------:R-:W2:Y:S01]  /*2720*/  MUFU.SIN R4, R160 ;  /* 0x000000a000047308 */ /* 0x000ea20000000400 */
[C---:B------:R-:W-:Y:S01]  /*2730*/  FFMA.FTZ R152, R146.reuse, R159, -R5 ;  /* 0x0000009f92987223 */ /* 0x040fe20000010805 */
[----:B------:R-:W-:Y:S01]  /*2740*/  FFMA.FTZ R5, R146, R154, R161 ;  /* 0x0000009a92057223 */ /* 0x000fe200000100a1 */
[----:B----4-:R-:W-:-:S05]  /*2750*/  FMUL.FTZ R159, R133, R124 ;  /* 0x0000007c859f7220 */ /* 0x010fca0000410000 */
[----:B------:R4:W2:Y:S01]  /*2760*/  MUFU.COS R32, R160 ;  /* 0x000000a000207308 */ /* 0x0008a20000000000 */
[----:B------:R-:W-:Y:S01]  /*2770*/  FMUL.FTZ R161, R133, R125 ;  /* 0x0000007d85a17220 */ /* 0x000fe20000410000 */
[C---:B-1----:R-:W-:Y:S01]  /*2780*/  FMUL.FTZ R147, R148.reuse, R147 ;  /* 0x0000009394937220 */ /* 0x042fe20000410000 */
[----:B------:R-:W-:Y:S01]  /*2790*/  FMUL.FTZ R148, R148, R149 ;  /* 0x0000009594947220 */ /* 0x000fe20000410000 */
[----:B---3--:R-:W-:Y:S01]  /*27a0*/  FMUL.FTZ R149, R150, R157 ;  /* 0x0000009d96957220 */ /* 0x008fe20000410000 */
[C---:B----4-:R-:W-:Y:S01]  /*27b0*/  FFMA.FTZ R160, R78.reuse, R159, R5 ;  /* 0x0000009f4ea07223 */ /* 0x050fe20000010005 */
        /* <DEDUP_REMOVED lines=8> */
[----:B------:R-:W-:Y:S01]  /*2840*/  FMUL.FTZ R155, R7, R32 ;  /* 0x00000020079b7220 */ /* 0x000fe20000410000 */
[C---:B------:R-:W-:Y:S01]  /*2850*/  FFMA.FTZ R32, R147.reuse, R160, R33 ;  /* 0x000000a093207223 */ /* 0x040fe20000010021 */
[----:B------:R-:W-:Y:S01]  /*2860*/  FFMA.FTZ R7, R147, R5, -R6 ;  /* 0x0000000593077223 */ /* 0x000fe20000010806 */
[C---:B------:R-:W-:Y:S01]  /*2870*/  FMUL.FTZ R160, R136.reuse, R122 ;  /* 0x0000007a88a07220 */ /* 0x040fe20000410000 */
[----:B------:R-:W-:Y:S01]  /*2880*/  FMUL.FTZ R162, R136, R123 ;  /* 0x0000007b88a27220 */ /* 0x000fe20000410000 */
[C---:B------:R-:W-:Y:S01]  /*2890*/  FMUL.FTZ R5, R35.reuse, R144 ;  /* 0x0000009023057220 */ /* 0x040fe20000410000 */
[----:B------:R-:W-:Y:S01]  /*28a0*/  FFMA.FTZ R6, R35, R142, R4 ;  /* 0x0000008e23067223 */ /* 0x000fe20000010004 */
[C---:B------:R-:W-:Y:S01]  /*28b0*/  FFMA.FTZ R33, R77.reuse, R160, R32 ;  /* 0x000000a04d217223 */ /* 0x040fe20000010020 */
[----:B------:R-:W-:Y:S01]  /*28c0*/  FFMA.FTZ R7, R77, R162, R7 ;  /* 0x000000a24d077223 */ /* 0x000fe20000010007 */
[----:B------:R-:W-:Y:S01]  /*28d0*/  FFMA.FTZ R4, R34, R142, -R5 ;  /* 0x0000008e22047223 */ /* 0x000fe20000010805 */
[----:B------:R-:W-:-:S02]  /*28e0*/  FMUL.FTZ R32, R141, R6 ;  /* 0x000000068d207220 */ /* 0x000fc40000410000 */
[C---:B------:R-:W-:Y:S01]  /*28f0*/  FMUL.FTZ R166, R150.reuse, R7 ;  /* 0x0000000796a67220 */ /* 0x040fe20000410000 */
[-C--:B------:R-:W-:Y:S01]  /*2900*/  FMUL.FTZ R5, R141, R4.reuse ;  /* 0x000000048d057220 */ /* 0x080fe20000410000 */
[----:B------:R-:W-:Y:S01]  /*2910*/  FFMA.FTZ R32, R143, R4, -R32 ;  /* 0x000000048f207223 */ /* 0x000fe20000010820 */
[-C--:B------:R-:W-:Y:S01]  /*2920*/  FMUL.FTZ R164, R150, R33.reuse ;  /* 0x0000002196a47220 */ /* 0x080fe20000410000 */
[----:B------:R-:W-:Y:S01]  /*2930*/  FFMA.FTZ R167, R149, R33, R166 ;  /* 0x0000002195a77223 */ /* 0x000fe200000100a6 */
[----:B------:R-:W-:Y:S01]  /*2940*/  FFMA.FTZ R5, R143, R6, R5 ;  /* 0x000000068f057223 */ /* 0x000fe20000010005 */
[----:B------:R-:W-:Y:S01]  /*2950*/  FMUL.FTZ R33, R145, R32 ;  /* 0x0000002091217220 */ /* 0x000fe20000410000 */
[----:B------:R-:W-:Y:S01]  /*2960*/  FFMA.FTZ R164, R149, R7, -R164 ;  /* 0x0000000795a47223 */ /* 0x000fe200000108a4 */
[----:B------:R-:W-:Y:S01]  /*2970*/  FMUL.FTZ R165, R131, R121 ;  /* 0x0000007983a57220 */ /* 0x000fe20000410000 */
[-C--:B------:R-:W-:Y:S01]  /*2980*/  FMUL.FTZ R7, R145, R5.reuse ;  /* 0x0000000591077220 */ /* 0x080fe20000410000 */
        /* <DEDUP_REMOVED lines=11> */
[----:B------:R-:W-:Y:S01]  /*2a40*/  ISETP.NE.AND P2, PT, R105, 0x1f, PT ;  /* 0x0000001f6900780c */ /* 0x000fe20003f45270 */
[----:B------:R-:W-:Y:S01]  /*2a50*/  FMUL.FTZ R164, R134, R118 ;  /* 0x0000007686a47220 */ /* 0x000fe20000410000 */
[----:B------:R-:W-:Y:S01]  /*2a60*/  FFMA.FTZ R6, R147, R33, R6 ;  /* 0x0000002193067223 */ /* 0x000fe20000010006 */
[----:B------:R-:W-:Y:S01]  /*2a70*/  FMUL.FTZ R32, R150, R4 ;  /* 0x0000000496207220 */ /* 0x000fe20000410000 */
[----:B------:R-:W-:Y:S01]  /*2a80*/  FFMA.FTZ R169, R152, R5, -R169 ;  /* 0x0000000598a97223 */ /* 0x000fe200000108a9 */
[----:B------:R-:W-:Y:S01]  /*2a90*/  FMUL.FTZ R166, R134, R119 ;  /* 0x0000007786a67220 */ /* 0x000fe20000410000 */
[----:B------:R-:W-:Y:S01]  /*2aa0*/  FFMA.FTZ R168, R75, R164, R168 ;  /* 0x000000a44ba87223 */ /* 0x000fe200000100a8 */
[----:B------:R-:W-:-:S02]  /*2ab0*/  FFMA.FTZ R7, R149, R6, R32 ;  /* 0x0000000695077223 */ /* 0x000fc40000010020 */
[----:B------:R-:W-:Y:S01]  /*2ac0*/  FFMA.FTZ R32, R75, R166, R169 ;  /* 0x000000a64b207223 */ /* 0x000fe200000100a9 */
[C---:B------:R-:W-:Y:S01]  /*2ad0*/  FMUL.FTZ R170, R157.reuse, R168 ;  /* 0x000000a89daa7220 */ /* 0x040fe20000410000 */
[----:B------:R-:W-:Y:S01]  /*2ae0*/  FMUL.FTZ R5, R150, R6 ;  /* 0x0000000696057220 */ /* 0x000fe20000410000 */
[----:B------:R-:W-:Y:S01]  /*2af0*/  FMUL.FTZ R33, R154, R7 ;  /* 0x000000079a217220 */ /* 0x000fe20000410000 */
[-C--:B------:R-:W-:Y:S01]  /*2b00*/  FMUL.FTZ R167, R157, R32.reuse ;  /* 0x000000209da77220 */ /* 0x080fe20000410000 */
[----:B------:R-:W-:Y:S01]  /*2b10*/  FFMA.FTZ R179, R155, R32, -R170 ;  /* 0x000000209bb37223 */ /* 0x000fe200000108aa */
[----:B------:R-:W-:Y:S01]  /*2b20*/  @P2 LEA R32, R105, UR7, 0x3 ;  /* 0x0000000769202c11 */ /* 0x000fe2000f8e18ff */
[----:B------:R-:W-:-:S04]  /*2b30*/  FFMA.FTZ R5, R149, R4, -R5 ;  /* 0x0000000495057223 */ /* 0x000fc80000010805 */
[-C--:B------:R-:W-:Y:S02]  /*2b40*/  FFMA.FTZ R4, R152, R5.reuse, -R33 ;  /* 0x0000000598047223 */ /* 0x080fe40000010821 */
[----:B------:R-:W0:Y:S01]  /*2b50*/  @P2 LDS.64 R32, [R32+0x24d8] ;  /* 0x0024d80020202984 */ /* 0x000e220000000a00 */
[----:B------:R-:W-:Y:S01]  /*2b60*/  FMUL.FTZ R6, R154, R5 ;  /* 0x000000059a067220 */ /* 0x000fe20000410000 */
[----:B------:R-:W-:-:S03]  /*2b70*/  FFMA.FTZ R170, R155, R168, R167 ;  /* 0x000000a89baa7223 */ /* 0x000fc600000100a7 */
[----:B------:R-:W-:Y:S01]  /*2b80*/  FFMA.FTZ R6, R152, R7, R6 ;  /* 0x0000000798067223 */ /* 0x000fe20000010006 */
[C---:B------:R-:W-:Y:S01]  /*2b90*/  FMUL.FTZ R5, R157.reuse, R4 ;  /* 0x000000049d057220 */ /* 0x040fe20000410000 */
[C---:B------:R-:W-:Y:S01]  /*2ba0*/  FMUL.FTZ R169, R132.reuse, R117 ;  /* 0x0000007584a97220 */ /* 0x040fe20000410000 */
[----:B------:R-:W-:Y:S01]  /*2bb0*/  FMUL.FTZ R167, R132, R115 ;  /* 0x0000007384a77220 */ /* 0x000fe20000410000 */
[-C--:B------:R-:W-:Y:S01]  /*2bc0*/  FMUL.FTZ R168, R157, R6.reuse ;  /* 0x000000069da87220 */ /* 0x080fe20000410000 */
[----:B------:R-:W-:Y:S01]  /*2bd0*/  BSSY B0, `(.L_x_15944) ;  /* 0x0000011000007945 */ /* 0x000fe20003800000 */
[C---:B------:R-:W-:Y:S01]  /*2be0*/  FFMA.FTZ R5, R155.reuse, R6, R5 ;  /* 0x000000069b057223 */ /* 0x040fe20000010005 */
[C---:B------:R-:W-:Y:S01]  /*2bf0*/  FFMA.FTZ R179, R74.reuse, R169, R179 ;  /* 0x000000a94ab37223 */ /* 0x040fe200000100b3 */
[----:B------:R-:W-:Y:S01]  /*2c00*/  FFMA.FTZ R177, R155, R4, -R168 ;  /* 0x000000049bb17223 */ /* 0x000fe200000108a8 */
        /* <DEDUP_REMOVED lines=13> */
.L_x_15945:
[----:B------:R-:W-:Y:S05]  /*2ce0*/  BSYNC B0 ;  /* 0x0000000000007941 */ /* 0x000fea0003800000 */
.L_x_15944:
[----:B------:R-:W3:Y:S01]  /*2cf0*/  SHFL.UP PT, R168, R179, 0x1, RZ ;  /* 0x04200000b3a87989 */ /* 0x000ee200000e00ff */
[----:B------:R-:W-:Y:S01]  /*2d00*/  ISETP.GE.AND P3, PT, R103, 0x1, PT ;  /* 0x000000016700780c */ /* 0x000fe20003f66270 */
[C---:B-----5:R-:W-:Y:S01]  /*2d10*/  FMUL.FTZ R174, R40.reuse, R37 ;  /* 0x0000002528ae7220 */ /* 0x060fe20000410000 */
[----:B------:R-:W-:Y:S01]  /*2d20*/  FMUL.FTZ R180, R40, R36 ;  /* 0x0000002428b47220 */ /* 0x000fe20000410000 */
[----:B-1----:R-:W1:Y:S01]  /*2d30*/  SHFL.UP PT, R4, R177, 0x1, RZ ;  /* 0x04200000b1047989 */ /* 0x002e6200000e00ff */
[----:B------:R-:W-:Y:S01]  /*2d40*/  ISETP.GE.OR P0, PT, R93, R114, P0 ;  /* 0x000000725d00720c */ /* 0x000fe20000706670 */
[----:B------:R-:W-:Y:S01]  /*2d50*/  FMUL.FTZ R176, R155, R174 ;  /* 0x000000ae9bb07220 */ /* 0x000fe20000410000 */
[----:B------:R-:W-:Y:S01]  /*2d60*/  BSSY B0, `(.L_x_15946) ;  /* 0x00000c7000007945 */ /* 0x000fe20003800000 */
[----:B------:R-:W4:Y:S04]  /*2d70*/  SHFL.UP PT, R170, R181, 0x1, RZ ;  /* 0x04200000b5aa7989 */ /* 0x000f2800000e00ff */
[----:B------:R-:W0:Y:S01]  /*2d80*/  SHFL.UP PT, R6, R5, 0x1, RZ ;  /* 0x0420000005067989 */ /* 0x000e2200000e00ff */
[C---:B---3--:R-:W-:Y:S01]  /*2d90*/  FMUL.FTZ R172, R5.reuse, R168 ;  /* 0x000000a805ac7220 */ /* 0x048fe20000410000 */
[C---:B-1----:R-:W-:Y:S01]  /*2da0*/  FMUL.FTZ R7, R5.reuse, R4 ;  /* 0x0000000405077220 */ /* 0x042fe20000410000 */
[----:B----4-:R-:W-:-:S02]  /*2db0*/  FMUL.FTZ R171, R5, R170 ;  /* 0x000000aa05ab7220 */ /* 0x010fc40000410000 */
[C---:B------:R-:W-:Y:S01]  /*2dc0*/  FFMA.FTZ R172, R177.reuse, R170, R172 ;  /* 0x000000aab1ac7223 */ /* 0x040fe200000100ac */
[C---:B0-----:R-:W-:Y:S01]  /*2dd0*/  FFMA.FTZ R170, R177.reuse, R6, R7 ;  /* 0x00000006b1aa7223 */ /* 0x041fe20000010007 */
[----:B------:R-:W-:Y:S01]  /*2de0*/  FFMA.FTZ R168, R177, R168, -R171 ;  /* 0x000000a8b1a87223 */ /* 0x000fe200000108ab */
[----:B------:R-:W-:Y:S01]  /*2df0*/  FMUL.FTZ R6, R5, R6 ;  /* 0x0000000605067220 */ /* 0x000fe20000410000 */
[----:B------:R-:W-:Y:S02]  /*2e00*/  @P3 FADD.FTZ R181, R181, R172 ;  /* 0x000000acb5b53221 */ /* 0x000fe40000010000 */
[----:B------:R-:W-:Y:S01]  /*2e10*/  @P3 FADD.FTZ R179, R179, R168 ;  /* 0x000000a8b3b33221 */ /* 0x000fe20000010000 */
[----:B------:R-:W-:Y:S01]  /*2e20*/  @P3 FFMA.FTZ R177, R177, R4, -R6 ;  /* 0x00000004b1b13223 */ /* 0x000fe20000010806 */
[----:B------:R-:W-:Y:S02]  /*2e30*/  FSEL R5, R5, R170, !P3 ;  /* 0x000000aa05057208 */ /* 0x000fe40005800000 */
        /* <DEDUP_REMOVED lines=11> */
[C---:B------:R-:W-:Y:S01]  /*2ef0*/  FMUL.FTZ R172, R42.reuse, R36 ;  /* 0x000000242aac7220 */ /* 0x040fe20000410000 */
[-C--:B----4-:R-:W-:Y:S01]  /*2f00*/  FMUL.FTZ R7, R5, R6.reuse ;  /* 0x0000000605077220 */ /* 0x090fe20000410000 */
[----:B------:R-:W-:Y:S01]  /*2f10*/  FFMA.FTZ R6, R177, R6, R171 ;  /* 0x00000006b1067223 */ /* 0x000fe200000100ab */
[----:B------:R-:W-:Y:S01]  /*2f20*/  @P3 FADD.FTZ R181, R181, R168 ;  /* 0x000000a8b5b53221 */ /* 0x000fe20000010000 */
[----:B------:R-:W-:Y:S01]  /*2f30*/  FMUL.FTZ R170, R42, R37 ;  /* 0x000000252aaa7220 */ /* 0x000fe20000410000 */
[----:B------:R-:W-:Y:S01]  /*2f40*/  @P3 FFMA.FTZ R177, R177, R4, -R7 ;  /* 0x00000004b1b13223 */ /* 0x000fe20000010807 */
[----:B------:R-:W-:Y:S01]  /*2f50*/  FMUL.FTZ R4, R157, R174 ;  /* 0x000000ae9d047220 */ /* 0x000fe20000410000 */
[----:B------:R-:W-:Y:S01]  /*2f60*/  FSEL R6, R5, R6, !P3 ;  /* 0x0000000605067208 */ /* 0x000fe20005800000 */
[-C--:B------:R-:W-:Y:S01]  /*2f70*/  FFMA.FTZ R171, -R157, R180.reuse, -R176 ;  /* 0x000000b49dab7223 */ /* 0x080fe200000109b0 */
[----:B------:R-:W-:Y:S01]  /*2f80*/  SHFL.UP PT, R173, R181, 0x4, RZ ;  /* 0x04800000b5ad7989 */ /* 0x000fe200000e00ff */
[----:B------:R-:W-:Y:S01]  /*2f90*/  FFMA.FTZ R7, R155, R180, -R4 ;  /* 0x000000b49b077223 */ /* 0x000fe20000010804 */
[----:B------:R-:W-:Y:S01]  /*2fa0*/  ISETP.GE.AND P3, PT, R103, 0x4, PT ;  /* 0x000000046700780c */ /* 0x000fe20003f66270 */
[----:B------:R-:W-:Y:S01]  /*2fb0*/  FADD.FTZ R171, -R170, R171 ;  /* 0x000000abaaab7221 */ /* 0x000fe20000010100 */
[----:B------:R-:W0:Y:S01]  /*2fc0*/  SHFL.UP PT, R4, R177, 0x4, RZ ;  /* 0x04800000b1047989 */ /* 0x000e2200000e00ff */
[----:B------:R-:W-:-:S02]  /*2fd0*/  FADD.FTZ R175, R172, R7 ;  /* 0x00000007acaf7221 */ /* 0x000fc40000010000 */
[C---:B------:R-:W-:Y:S01]  /*2fe0*/  FMUL.FTZ R183, R154.reuse, -R171 ;  /* 0x800000ab9ab77220 */ /* 0x040fe20000410000 */
[----:B------:R-:W1:Y:S01]  /*2ff0*/  SHFL.UP PT, R7, R179, 0x4, RZ ;  /* 0x04800000b3077989 */ /* 0x000e6200000e00ff */
[-C--:B------:R-:W-:Y:S02]  /*3000*/  FMUL.FTZ R168, R154, -R175.reuse ;  /* 0x800000af9aa87220 */ /* 0x080fe40000410000 */
[C---:B------:R-:W-:Y:S01]  /*3010*/  FFMA.FTZ R183, R152.reuse, R175, -R183 ;  /* 0x000000af98b77223 */ /* 0x040fe200000108b7 */
[----:B------:R-:W3:Y:S01]  /*3020*/  SHFL.UP PT, R5, R6, 0x4, RZ ;  /* 0x0480000006057989 */ /* 0x000ee200000e00ff */
        /* <DEDUP_REMOVED lines=9> */
[C---:B0-----:R-:W-:Y:S01]  /*30c0*/  FMUL.FTZ R176, R6.reuse, R4 ;  /* 0x0000000406b07220 */ /* 0x041fe20000410000 */
[C---:B------:R-:W-:Y:S01]  /*30d0*/  FMUL.FTZ R178, R6.reuse, R173 ;  /* 0x000000ad06b27220 */ /* 0x040fe20000410000 */
[----:B-1----:R-:W-:-:S03]  /*30e0*/  FMUL.FTZ R182, R6, R7 ;  /* 0x0000000706b67220 */ /* 0x002fc60000410000 */
[C---:B------:R-:W-:Y:S01]  /*30f0*/  FFMA.FTZ R178, R177.reuse, R7, -R178 ;  /* 0x00000007b1b27223 */ /* 0x040fe200000108b2 */
[C---:B---3--:R-:W-:Y:S01]  /*3100*/  FMUL.FTZ R175, R6.reuse, R5 ;  /* 0x0000000506af7220 */ /* 0x048fe20000410000 */
[C---:B------:R-:W-:Y:S01]  /*3110*/  FFMA.FTZ R182, R177.reuse, R173, R182 ;  /* 0x000000adb1b67223 */ /* 0x040fe200000100b6 */
[----:B------:R-:W-:Y:S01]  /*3120*/  FFMA.FTZ R5, R177, R5, R176 ;  /* 0x00000005b1057223 */ /* 0x000fe200000100b0 */
[----:B------:R-:W-:Y:S01]  /*3130*/  @P3 FADD.FTZ R179, R179, R178 ;  /* 0x000000b2b3b33221 */ /* 0x000fe20000010000 */
[----:B------:R-:W-:Y:S01]  /*3140*/  @P3 FFMA.FTZ R177, R177, R4, -R175 ;  /* 0x00000004b1b13223 */ /* 0x000fe200000108af */
[----:B------:R-:W-:Y:S01]  /*3150*/  @P3 FADD.FTZ R181, R181, R182 ;  /* 0x000000b6b5b53221 */ /* 0x000fe20000010000 */
[C---:B------:R-:W-:Y:S01]  /*3160*/  FMUL.FTZ R175, R45.reuse, R36 ;  /* 0x000000242daf7220 */ /* 0x040fe20000410000 */
[----:B------:R-:W-:Y:S01]  /*3170*/  FSEL R5, R6, R5, !P3 ;  /* 0x0000000506057208 */ /* 0x000fe20005800000 */
[-C--:B------:R-:W-:Y:S01]  /*3180*/  FMUL.FTZ R173, R45, R37.reuse ;  /* 0x000000252dad7220 */ /* 0x080fe20000410000 */
[----:B------:R-:W0:Y:S01]  /*3190*/  SHFL.UP PT, R4, R177, 0x8, RZ ;  /* 0x05000000b1047989 */ /* 0x000e2200000e00ff */
[----:B------:R-:W-:Y:S01]  /*31a0*/  FADD.FTZ R7, R175, R184 ;  /* 0x000000b8af077221 */ /* 0x000fe20000010000 */
[----:B------:R-:W-:Y:S01]  /*31b0*/  FMUL.FTZ R178, R46, R37 ;  /* 0x000000252eb27220 */ /* 0x000fe20000410000 */
[----:B------:R-:W-:Y:S01]  /*31c0*/  FADD.FTZ R186, -R173, R186 ;  /* 0x000000baadba7221 */ /* 0x000fe20000010100 */
[----:B------:R-:W1:Y:S01]  /*31d0*/  SHFL.UP PT, R182, R179, 0x8, RZ ;  /* 0x05000000b3b67989 */ /* 0x000e6200000e00ff */
[C---:B------:R-:W-:Y:S01]  /*31e0*/  FMUL.FTZ R183, R148.reuse, -R7 ;  /* 0x8000000794b77220 */ /* 0x040fe20000410000 */
[----:B------:R-:W-:Y:S01]  /*31f0*/  ISETP.GE.AND P3, PT, R103, 0x8, PT ;  /* 0x000000086700780c */ /* 0x000fe20003f66270 */
[-C--:B------:R-:W-:Y:S01]  /*3200*/  FMUL.FTZ R176, R148, -R186.reuse ;  /* 0x800000ba94b07220 */ /* 0x080fe20000410000 */
[----:B------:R-:W3:Y:S01]  /*3210*/  SHFL.UP PT, R184, R181, 0x8, RZ ;  /* 0x05000000b5b87989 */ /* 0x000ee200000e00ff */
[----:B------:R-:W-:-:S02]  /*3220*/  FFMA.FTZ R183, R147, R186, R183 ;  /* 0x000000ba93b77223 */ /* 0x000fc400000100b7 */
[----:B------:R-:W-:Y:S01]  /*3230*/  FFMA.FTZ R7, R147, R7, -R176 ;  /* 0x0000000793077223 */ /* 0x000fe200000108b0 */
[----:B------:R-:W4:Y:S01]  /*3240*/  SHFL.UP PT, R6, R5, 0x8, RZ ;  /* 0x0500000005067989 */ /* 0x000f2200000e00ff */
[----:B------:R-:W-:Y:S01]  /*3250*/  FMUL.FTZ R176, R46, R36 ;  /* 0x000000242eb07220 */ /* 0x000fe20000410000 */
[----:B------:R-:W-:-:S03]  /*3260*/  FADD.FTZ R183, -R178, R183 ;  /* 0x000000b7b2b77221 */ /* 0x000fc60000010100 */
[----:B------:R-:W-:Y:S01]  /*3270*/  FADD.FTZ R7, R176, R7 ;  /* 0x00000007b0077221 */ /* 0x000fe20000010000 */
[----:B------:R-:W-:-:S03]  /*3280*/  FMUL.FTZ R185, R145, -R183 ;  /* 0x800000b791b97220 */ /* 0x000fc60000410000 */
[-C--:B------:R-:W-:Y:S01]  /*3290*/  FMUL.FTZ R186, R145, -R7.reuse ;  /* 0x8000000791ba7220 */ /* 0x080fe20000410000 */
[----:B------:R-:W-:-:S03]  /*32a0*/  FFMA.FTZ R194, R146, R7, -R185 ;  /* 0x0000000792c27223 */ /* 0x000fc600000108b9 */
[----:B------:R-:W-:Y:S01]  /*32b0*/  FFMA.FTZ R191, R146, R183, R186 ;  /* 0x000000b792bf7223 */ /* 0x000fe200000100ba */
[C---:B0-----:R-:W-:Y:S01]  /*32c0*/  FMUL.FTZ R186, R5.reuse, R4 ;  /* 0x0000000405ba7220 */ /* 0x041fe20000410000 */
[C---:B-1----:R-:W-:Y:S01]  /*32d0*/  FMUL.FTZ R185, R5.reuse, R182 ;  /* 0x000000b605b97220 */ /* 0x042fe20000410000 */
[----:B---3--:R-:W-:-:S03]  /*32e0*/  FMUL.FTZ R183, R5, R184 ;  /* 0x000000b805b77220 */ /* 0x008fc60000410000 */
[----:B------:R-:W-:Y:S01]  /*32f0*/  FFMA.FTZ R184, R177, R184, R185 ;  /* 0x000000b8b1b87223 */ /* 0x000fe200000100b9 */
[-C--:B----4-:R-:W-:Y:S01]  /*3300*/  FMUL.FTZ R7, R5, R6.reuse ;  /* 0x0000000605077220 */ /* 0x090fe20000410000 */
[C---:B------:R-:W-:Y:S01]  /*3310*/  FFMA.FTZ R186, R177.reuse, R6, R186 ;  /* 0x00000006b1ba7223 */ /* 0x040fe200000100ba */
[----:B------:R-:W-:Y:S01]  /*3320*/  FFMA.FTZ R182, R177, R182, -R183 ;  /* 0x000000b6b1b67223 */ /* 0x000fe200000108b7 */
[----:B------:R-:W-:Y:S01]  /*3330*/  @P3 FADD.FTZ R181, R181, R184 ;  /* 0x000000b8b5b53221 */ /* 0x000fe20000010000 */
[----:B------:R-:W-:Y:S01]  /*3340*/  @P3 FFMA.FTZ R177, R177, R4, -R7 ;  /* 0x00000004b1b13223 */ /* 0x000fe20000010807 */
[C---:B--2---:R-:W-:Y:S01]  /*3350*/  FMUL.FTZ R4, R157.reuse, -R32 ;  /* 0x800000209d047220 */ /* 0x044fe20000410000 */
[-C--:B------:R-:W-:Y:S01]  /*3360*/  FMUL.FTZ R7, R157, R33.reuse ;  /* 0x000000219d077220 */ /* 0x080fe20000410000 */
[----:B------:R-:W-:Y:S01]  /*3370*/  FSEL R186, R5, R186, !P3 ;  /* 0x000000ba05ba7208 */ /* 0x000fe20005800000 */
[----:B------:R-:W-:Y:S01]  /*3380*/  @P3 FADD.FTZ R179, R179, R182 ;  /* 0x000000b6b3b33221 */ /* 0x000fe20000010000 */
[C---:B------:R-:W-:Y:S01]  /*3390*/  FFMA.FTZ R185, R155.reuse, -R33, R4 ;  /* 0x800000219bb97223 */ /* 0x040fe20000010004 */
[----:B------:R-:W-:Y:S01]  /*33a0*/  FFMA.FTZ R183, R155, R32, -R7 ;  /* 0x000000209bb77223 */ /* 0x000fe20000010807 */
[----:B------:R-:W0:Y:S01]  /*33b0*/  SHFL.UP PT, R4, R177, 0x10, RZ ;  /* 0x06000000b1047989 */ /* 0x000e2200000e00ff */
[C---:B------:R-:W-:Y:S01]  /*33c0*/  FMUL.FTZ R182, R47.reuse, R37 ;  /* 0x000000252fb67220 */ /* 0x040fe20000410000 */
[C---:B------:R-:W-:Y:S01]  /*33d0*/  FMUL.FTZ R184, R154.reuse, -R185 ;  /* 0x800000b99ab87220 */ /* 0x040fe20000410000 */
[-C--:B------:R-:W-:Y:S01]  /*33e0*/  FMUL.FTZ R187, R154, -R183.reuse ;  /* 0x800000b79abb7220 */ /* 0x080fe20000410000 */
[----:B------:R-:W1:Y:S01]  /*33f0*/  SHFL.UP PT, R5, R186, 0x10, RZ ;  /* 0x06000000ba057989 */ /* 0x000e6200000e00ff */
[----:B------:R-:W-:Y:S01]  /*3400*/  FADD.FTZ R196, -R182, R191 ;  /* 0x000000bfb6c47221 */ /* 0x000fe20000010100 */
[C---:B------:R-:W-:Y:S01]  /*3410*/  FFMA.FTZ R184, R152.reuse, R183, -R184 ;  /* 0x000000b798b87223 */ /* 0x040fe200000108b8 */
[----:B------:R-:W-:Y:S01]  /*3420*/  FFMA.FTZ R187, R152, R185, R187 ;  /* 0x000000b998bb7223 */ /* 0x000fe200000100bb */
[----:B------:R-:W2:Y:S01]  /*3430*/  SHFL.UP PT, R7, R181, 0x10, RZ ;  /* 0x06000000b5077989 */ /* 0x000ea200000e00ff */
[----:B------:R-:W-:Y:S01]  /*3440*/  FMUL.FTZ R183, R47, R36 ;  /* 0x000000242fb77220 */ /* 0x000fe20000410000 */
[CC--:B------:R-:W-:Y:S01]  /*3450*/  FMUL.FTZ R192, R150.reuse, -R184.reuse ;  /* 0x800000b896c07220 */ /* 0x0c0fe20000410000 */
[-C--:B------:R-:W-:Y:S01]  /*3460*/  FMUL.FTZ R190, R150, -R187.reuse ;  /* 0x800000bb96be7220 */ /* 0x080fe20000410000 */
[----:B------:R-:W3:Y:S01]  /*3470*/  SHFL.UP PT, R6, R179, 0x10, RZ ;  /* 0x06000000b3067989 */ /* 0x000ee200000e00ff */
[----:B------:R-:W-:Y:S01]  /*3480*/  FADD.FTZ R194, R183, R194 ;  /* 0x000000c2b7c27221 */ /* 0x000fe20000010000 */
[C---:B------:R-:W-:Y:S01]  /*3490*/  FFMA.FTZ R192, R149.reuse, R187, R192 ;  /* 0x000000bb95c07223 */ /* 0x040fe200000100c0 */
[----:B------:R-:W-:Y:S01]  /*34a0*/  FFMA.FTZ R190, R149, R184, -R190 ;  /* 0x000000b895be7223 */ /* 0x000fe200000108be */
[----:B------:R-:W-:Y:S01]  /*34b0*/  FMUL.FTZ R198, R141, -R196 ;  /* 0x800000c48dc67220 */ /* 0x000fe20000410000 */
[----:B------:R-:W-:Y:S01]  /*34c0*/  ISETP.GE.AND P3, PT, R103, 0x10, PT ;  /* 0x000000106700780c */ /* 0x000fe20003f66270 */
[----:B------:R-:W-:-:S02]  /*34d0*/  FMUL.FTZ R184, R148, -R192 ;  /* 0x800000c094b87220 */ /* 0x000fc40000410000 */
[-C--:B------:R-:W-:Y:S01]  /*34e0*/  FFMA.FTZ R198, R143, R194.reuse, -R198 ;  /* 0x000000c28fc67223 */ /* 0x080fe200000108c6 */
[----:B------:R-:W-:Y:S01]  /*34f0*/  FMUL.FTZ R194, R141, -R194 ;  /* 0x800000c28dc27220 */ /* 0x000fe20000410000 */
[----:B------:R-:W-:Y:S01]  /*3500*/  FFMA.FTZ R191, R147, R190, -R184 ;  /* 0x000000be93bf7223 */ /* 0x000fe200000108b8 */
[----:B0-----:R-:W-:Y:S02]  /*3510*/  FMUL.FTZ R184, R186, R4 ;  /* 0x00000004bab87220 */ /* 0x001fe40000410000 */
[----:B------:R-:W-:Y:S01]  /*3520*/  FFMA.FTZ R197, R143, R196, R194 ;  /* 0x000000c48fc57223 */ /* 0x000fe200000100c2 */
[----:B------:R-:W-:Y:S01]  /*3530*/  FMUL.FTZ R194, R148, -R190 ;  /* 0x800000be94c27220 */ /* 0x000fe20000410000 */
[----:B------:R-:W-:Y:S01]  /*3540*/  FMUL.FTZ R196, R145, -R191 ;  /* 0x800000bf91c47220 */ /* 0x000fe20000410000 */
[-C--:B-1----:R-:W-:Y:S01]  /*3550*/  FFMA.FTZ R187, R177, R5.reuse, R184 ;  /* 0x00000005b1bb7223 */ /* 0x082fe200000100b8 */
[C---:B------:R-:W-:Y:S01]  /*3560*/  FMUL.FTZ R5, R186.reuse, R5 ;  /* 0x00000005ba057220 */ /* 0x040fe20000410000 */
[----:B------:R-:W-:Y:S01]  /*3570*/  FFMA.FTZ R193, R147, R192, R194 ;  /* 0x000000c093c17223 */ /* 0x000fe200000100c2 */
[----:B--2---:R-:W-:-:S02]  /*3580*/  FMUL.FTZ R185, R186, R7 ;  /* 0x00000007bab97220 */ /* 0x004fc40000410000 */
[C---:B------:R-:W-:Y:S01]  /*3590*/  FSEL R187, R186.reuse, R187, !P3 ;  /* 0x000000bbbabb7208 */ /* 0x040fe20005800000 */
[----:B------:R-:W-:Y:S01]  /*35a0*/  SHFL.IDX PT, R192, R2, RZ, 0x1f ;  /* 0x00001fff02c07589 */ /* 0x000fe200000e0000 */
[----:B------:R-:W-:Y:S01]  /*35b0*/  FMUL.FTZ R195, R145, -R193 ;  /* 0x800000c191c37220 */ /* 0x000fe20000410000 */
[-C--:B---3--:R-:W-:Y:S01]  /*35c0*/  FMUL.FTZ R190, R186, R6.reuse ;  /* 0x00000006babe7220 */ /* 0x088fe20000410000 */
[----:B------:R-:W-:Y:S01]  /*35d0*/  FFMA.FTZ R184, R177, R6, -R185 ;  /* 0x00000006b1b87223 */ /* 0x000fe200000108b9 */
[----:B------:R0:W-:Y:S01]  /*35e0*/  SHFL.IDX PT, R194, R3, RZ, 0x1f ;  /* 0x00001fff03c27589 */ /* 0x0001e200000e0000 */
[----:B------:R-:W-:Y:S01]  /*35f0*/  @!P0 LEA R186, R41, UR7, 0x4 ;  /* 0x0000000729ba8c11 */ /* 0x000fe2000f8e20ff */
[C---:B------:R-:W-:Y:S01]  /*3600*/  FFMA.FTZ R190, R177.reuse, R7, R190 ;  /* 0x00000007b1be7223 */ /* 0x040fe200000100be */
[----:B------:R-:W-:Y:S01]  /*3610*/  @P3 FFMA.FTZ R177, R177, R4, -R5 ;  /* 0x00000004b1b13223 */ /* 0x000fe20000010805 */
[----:B------:R-:W1:Y:S01]  /*3620*/  SHFL.UP PT, R187, R187, 0x1, RZ ;  /* 0x04200000bbbb7989 */ /* 0x000e6200000e00ff */
[----:B------:R-:W-:Y:S01]  /*3630*/  @P3 FADD.FTZ R179, R179, R184 ;  /* 0x000000b8b3b33221 */ /* 0x000fe20000010000 */
[----:B------:R-:W-:Y:S01]  /*3640*/  @P3 FADD.FTZ R181, R181, R190 ;  /* 0x000000beb5b53221 */ /* 0x000fe20000010000 */
[----:B------:R-:W-:Y:S01]  /*3650*/  HFMA2.MMA R5, -RZ, RZ, 0, 0 ;  /* 0x00000000ff057435 */ /* 0x000fe200000001ff */
[----:B------:R-:W-:Y:S01]  /*3660*/  FMUL.FTZ R184, R48, R37 ;  /* 0x0000002530b87220 */ /* 0x000fe20000410000 */
[----:B------:R-:W2:Y:S01]  /*3670*/  SHFL.UP PT, R177, R177, 0x1, RZ ;  /* 0x04200000b1b17989 */ /* 0x000ea200000e00ff */
[----:B------:R-:W-:-:S02]  /*3680*/  MOV R4, 0x3f800000 ;  /* 0x3f80000000047802 */ /* 0x000fc40000000f00 */
[----:B------:R-:W-:Y:S01]  /*3690*/  CS2R R6, SRZ ;  /* 0x0000000000067805 */ /* 0x000fe2000001ff00 */
[----:B------:R-:W-:Y:S01]  /*36a0*/  FMUL.FTZ R185, R48, R36 ;  /* 0x0000002430b97220 */ /* 0x000fe20000410000 */
[----:B------:R-:W3:Y:S01]  /*36b0*/  SHFL.UP PT, R181, R181, 0x1, RZ ;  /* 0x04200000b5b57989 */ /* 0x000ee200000e00ff */
[----:B------:R-:W-:Y:S01]  /*36c0*/  FADD.FTZ R197, -R184, R197 ;  /* 0x000000c5b8c57221 */ /* 0x000fe20000010100 */
[----:B------:R-:W-:Y:S01]  /*36d0*/  FFMA.FTZ R190, R146, R191, -R195 ;  /* 0x000000bf92be7223 */ /* 0x000fe200000108c3 */
[----:B0-----:R-:W-:Y:S01]  /*36e0*/  FADD.FTZ R3, R185, R198 ;  /* 0x000000c6b9037221 */ /* 0x001fe20000010000 */
[----:B------:R-:W0:Y:S01]  /*36f0*/  SHFL.UP PT, R2, R179, 0x1, RZ ;  /* 0x04200000b3027989 */ /* 0x000e2200000e00ff */
[----:B------:R-:W-:Y:S01]  /*3700*/  FMUL.FTZ R191, R144, -R197 ;  /* 0x800000c590bf7220 */ /* 0x000fe20000410000 */
[----:B------:R-:W-:Y:S01]  /*3710*/  FFMA.FTZ R196, R146, R193, R196 ;  /* 0x000000c192c47223 */ /* 0x000fe200000100c4 */
[-C--:B------:R-:W-:Y:S01]  /*3720*/  FMUL.FTZ R198, R144, -R3.reuse ;  /* 0x8000000390c67220 */ /* 0x080fe20000410000 */
[----:B------:R4:W0:Y:S01]  /*3730*/  @!P0 LDS.128 R4, [R186+0x25d0] ;  /* 0x0025d000ba048984 */ /* 0x0008220000000c00 */
[C---:B------:R-:W-:Y:S01]  /*3740*/  FFMA.FTZ R193, R142.reuse, R3, -R191 ;  /* 0x000000038ec17223 */ /* 0x040fe200000108bf */
[----:B------:R-:W-:Y:S01]  /*3750*/  FMUL.FTZ R3, R141, -R196 ;  /* 0x800000c48d037220 */ /* 0x000fe20000410000 */
[----:B------:R-:W-:Y:S01]  /*3760*/  ISETP.NE.AND P0, PT, R189, 0x1f, PT ;  /* 0x0000001fbd00780c */ /* 0x000fe20003f05270 */
[----:B------:R-:W-:-:S02]  /*3770*/  FFMA.FTZ R198, R142, R197, R198 ;  /* 0x000000c58ec67223 */ /* 0x000fc400000100c6 */
[-C--:B------:R-:W-:Y:S01]  /*3780*/  FFMA.FTZ R3, R143, R190.reuse, -R3 ;  /* 0x000000be8f037223 */ /* 0x080fe20000010803 */
[----:B----4-:R-:W-:-:S03]  /*3790*/  FMUL.FTZ R186, R141, -R190 ;  /* 0x800000be8dba7220 */ /* 0x010fc60000410000 */
[C---:B------:R-:W-:Y:S01]  /*37a0*/  FMUL.FTZ R190, R144.reuse, -R3 ;  /* 0x8000000390be7220 */ /* 0x040fe20000410000 */
[----:B------:R-:W-:Y:S01]  /*37b0*/  FFMA.FTZ R191, R143, R196, R186 ;  /* 0x000000c48fbf7223 */ /* 0x000fe200000100ba */
[C---:B-1----:R-:W-:Y:S01]  /*37c0*/  FMUL.FTZ R186, R187.reuse, R192 ;  /* 0x000000c0bbba7220 */ /* 0x042fe20000410000 */
[-C--:B------:R-:W-:Y:S02]  /*37d0*/  FMUL.FTZ R187, R187, R194.reuse ;  /* 0x000000c2bbbb7220 */ /* 0x080fe40000410000 */
[----:B------:R-:W-:Y:S01]  /*37e0*/  FMUL.FTZ R179, R144, -R191 ;  /* 0x800000bf90b37220 */ /* 0x000fe20000410000 */
[C---:B--2---:R-:W-:Y:S01]  /*37f0*/  FFMA.FTZ R186, R177.reuse, R194, R186 ;  /* 0x000000c2b1ba7223 */ /* 0x044fe200000100ba */
[----:B------:R-:W-:Y:S01]  /*3800*/  FFMA.FTZ R187, R177, R192, -R187 ;  /* 0x000000c0b1bb7223 */ /* 0x000fe200000108bb */
[----:B------:R-:W-:Y:S01]  /*3810*/  FMUL.FTZ R177, R0, R37 ;  /* 0x0000002500b17220 */ /* 0x000fe20000410000 */
[----:B------:R-:W-:Y:S01]  /*3820*/  FFMA.FTZ R179, R142, R3, -R179 ;  /* 0x000000038eb37223 */ /* 0x000fe200000108b3 */
[----:B---3--:R-:W-:Y:S01]  /*3830*/  @P1 FADD.FTZ R194, R181, R186 ;  /* 0x000000bab5c21221 */ /* 0x008fe20000010000 */
[----:B0-----:R-:W-:Y:S01]  /*3840*/  @P1 FADD.FTZ R192, R2, R187 ;  /* 0x000000bb02c01221 */ /* 0x001fe20000010000 */
[----:B------:R-:W-:Y:S01]  /*3850*/  FMUL.FTZ R2, R0, R36 ;  /* 0x0000002400027220 */ /* 0x000fe20000410000 */
[----:B------:R-:W-:Y:S01]  /*3860*/  FFMA.FTZ R186, R142, R191, R190 ;  /* 0x000000bf8eba7223 */ /* 0x000fe200000100be */
[C---:B------:R-:W-:Y:S01]  /*3870*/  FMUL.FTZ R3, R35.reuse, R194 ;  /* 0x000000c223037220 */ /* 0x040fe20000410000 */
[-C--:B------:R-:W-:Y:S01]  /*3880*/  FMUL.FTZ R35, R35, R192.reuse ;  /* 0x000000c023237220 */ /* 0x080fe20000410000 */
[----:B------:R-:W-:Y:S01]  /*3890*/  FADD.FTZ R187, R2, R193 ;  /* 0x000000c102bb7221 */ /* 0x000fe20000010000 */
[----:B------:R-:W-:Y:S01]  /*38a0*/  FADD.FTZ R181, -R177, R198 ;  /* 0x000000c6b1b57221 */ /* 0x000fe20000010100 */
[C---:B------:R-:W-:Y:S01]  /*38b0*/  FFMA.FTZ R192, R34.reuse, R192, -R3 ;  /* 0x000000c022c07223 */ /* 0x040fe20000010803 */
[----:B------:R-:W-:Y:S01]  /*38c0*/  FFMA.FTZ R34, R34, R194, R35 ;  /* 0x000000c222227223 */ /* 0x000fe20000010023 */
[----:B------:R0:W1:Y:S04]  /*38d0*/  SHFL.DOWN PT, R3, R179, 0x1, 0x1f ;  /* 0x08201f00b3037f89 */ /* 0x00006800000e0000 */
[----:B------:R0:W2:Y:S04]  /*38e0*/  SHFL.DOWN PT, R35, R186, 0x1, 0x1f ;  /* 0x08201f00ba237f89 */ /* 0x0000a800000e0000 */
[----:B------:R0:W3:Y:S04]  /*38f0*/  SHFL.DOWN PT, R37, R187, 0x1, 0x1f ;  /* 0x08201f00bb257f89 */ /* 0x0000e800000e0000 */
[----:B------:R0:W4:Y:S01]  /*3900*/  SHFL.DOWN PT, R191, R181, 0x1, 0x1f ;  /* 0x08201f00b5bf7f89 */ /* 0x00012200000e0000 */
[----:B------:R-:W-:Y:S05]  /*3910*/  @!P0 BRA `(.L_x_15947) ;  /* 0x00000000002c8947 */ /* 0x000fea0003800000 */
[C---:B--2---:R-:W-:Y:S01]  /*3920*/  FMUL.FTZ R36, R186.reuse, R35 ;  /* 0x00000023ba247220 */ /* 0x044fe20000410000 */
[C---:B----4-:R-:W-:Y:S01]  /*3930*/  FMUL.FTZ R190, R186.reuse, R191 ;  /* 0x000000bfbabe7220 */ /* 0x050fe20000410000 */
[----:B---3--:R-:W-:Y:S01]  /*3940*/  FMUL.FTZ R194, R186, R37 ;  /* 0x00000025bac27220 */ /* 0x008fe20000410000 */
[C---:B01----:R-:W-:Y:S01]  /*3950*/  FMUL.FTZ R186, R3.reuse, R186 ;  /* 0x000000ba03ba7220 */ /* 0x043fe20000410000 */
[----:B------:R-:W-:Y:S01]  /*3960*/  FFMA.FTZ R36, R3, R179, -R36 ;  /* 0x000000b303247223 */ /* 0x000fe20000010824 */
[C---:B------:R-:W-:Y:S01]  /*3970*/  FFMA.FTZ R190, R179.reuse, R37, -R190 ;  /* 0x00000025b3be7223 */ /* 0x040fe200000108be */
[C---:B------:R-:W-:Y:S01]  /*3980*/  FFMA.FTZ R194, R179.reuse, R191, R194 ;  /* 0x000000bfb3c27223 */ /* 0x040fe200000100c2 */
[----:B------:R-:W-:Y:S02]  /*3990*/  FFMA.FTZ R186, R179, R35, R186 ;  /* 0x00000023b3ba7223 */ /* 0x000fe400000100ba */
[----:B------:R-:W-:Y:S01]  /*39a0*/  FADD.FTZ R187, R187, R190 ;  /* 0x000000bebbbb7221 */ /* 0x000fe20000010000 */
[----:B------:R-:W-:Y:S01]  /*39b0*/  FADD.FTZ R181, R181, R194 ;  /* 0x000000c2b5b57221 */ /* 0x000fe20000010000 */
[----:B------:R-:W-:-:S07]  /*39c0*/  MOV R179, R36 ;  /* 0x0000002400b37202 */ /* 0x000fce0000000f00 */
.L_x_15947:
[----:B------:R-:W-:Y:S05]  /*39d0*/  BSYNC B0 ;  /* 0x0000000000007941 */ /* 0x000fea0003800000 */
.L_x_15946:
[----:B------:R-:W-:Y:S01]  /*39e0*/  ISETP.GT.U32.AND P0, PT, R189, 0x1d, PT ;  /* 0x0000001dbd00780c */ /* 0x000fe20003f04070 */
[----:B-1----:R-:W-:Y:S01]  /*39f0*/  FADD.FTZ R3, R139, R34 ;  /* 0x000000228b037221 */ /* 0x002fe20000010000 */
[----:B------:R-:W-:Y:S01]  /*3a00*/  FADD.FTZ R139, R137, R192 ;  /* 0x000000c0898b7221 */ /* 0x000fe20000010000 */
[----:B---3--:R1:W3:Y:S01]  /*3a10*/  SHFL.DOWN PT, R37, R179, 0x2, 0x1f ;  /* 0x08401f00b3257f89 */ /* 0x0082e200000e0000 */
[----:B------:R-:W-:Y:S01]  /*3a20*/  BSSY B0, `(.L_x_15948) ;  /* 0x0000014000007945 */ /* 0x000fe20003800000 */
[C---:B--2---:R-:W-:Y:S01]  /*3a30*/  FMUL.FTZ R35, R144.reuse, R3 ;  /* 0x0000000390237220 */ /* 0x044fe20000410000 */
[-C--:B------:R-:W-:Y:S01]  /*3a40*/  FMUL.FTZ R34, R144, R139.reuse ;  /* 0x0000008b90227220 */ /* 0x080fe20000410000 */
[----:B------:R1:W2:Y:S02]  /*3a50*/  SHFL.DOWN PT, R137, R186, 0x2, 0x1f ;  /* 0x08401f00ba897f89 */ /* 0x0002a400000e0000 */
[C---:B------:R-:W-:Y:S01]  /*3a60*/  FFMA.FTZ R35, R142.reuse, R139, -R35 ;  /* 0x0000008b8e237223 */ /* 0x040fe20000010823 */
[----:B------:R-:W-:Y:S01]  /*3a70*/  FFMA.FTZ R34, R142, R3, R34 ;  /* 0x000000038e227223 */ /* 0x000fe20000010022 */
[----:B----4-:R1:W4:Y:S04]  /*3a80*/  SHFL.DOWN PT, R191, R187, 0x2, 0x1f ;  /* 0x08401f00bbbf7f89 */ /* 0x01032800000e0000 */
[----:B------:R1:W0:Y:S01]  /*3a90*/  SHFL.DOWN PT, R193, R181, 0x2, 0x1f ;  /* 0x08401f00b5c17f89 */ /* 0x00022200000e0000 */
[----:B------:R-:W-:Y:S05]  /*3aa0*/  @P0 BRA `(.L_x_15949) ;  /* 0x00000000002c0947 */ /* 0x000fea0003800000 */
[C---:B--2---:R-:W-:Y:S01]  /*3ab0*/  FMUL.FTZ R36, R186.reuse, R137 ;  /* 0x00000089ba247220 */ /* 0x044fe20000410000 */
[C---:B0-----:R-:W-:Y:S01]  /*3ac0*/  FMUL.FTZ R190, R186.reuse, R193 ;  /* 0x000000c1babe7220 */ /* 0x041fe20000410000 */
        /* <DEDUP_REMOVED lines=9> */
.L_x_15949:
[----:B------:R-:W-:Y:S05]  /*3b60*/  BSYNC B0 ;  /* 0x0000000000007941 */ /* 0x000fea0003800000 */
.L_x_15948:
[C---:B------:R-:W-:Y:S01]  /*3b70*/  FFMA.FTZ R200, R80.reuse, R153, R34 ;  /* 0x0000009950c87223 */ /* 0x040fe20000010022 */
[----:B------:R-:W-:Y:S01]  /*3b80*/  FMUL.FTZ R34, R81, R130 ;  /* 0x0000008251227220 */ /* 0x000fe20000410000 */
[C---:B------:R-:W-:Y:S01]  /*3b90*/  FFMA.FTZ R198, R80.reuse, R151, R35 ;  /* 0x0000009750c67223 */ /* 0x040fe20000010023 */
[----:B------:R-:W-:Y:S01]  /*3ba0*/  ISETP.GT.U32.AND P0, PT, R189, 0x1b, PT ;  /* 0x0000001bbd00780c */ /* 0x000fe20003f04070 */
[----:B--2---:R-:W-:Y:S01]  /*3bb0*/  FMUL.FTZ R137, R80, R135 ;  /* 0x0000008750897220 */ /* 0x004fe20000410000 */
[-C--:B------:R-:W-:Y:S01]  /*3bc0*/  FFMA.FTZ R35, R113, -R34.reuse, R139 ;  /* 0x8000002271237223 */ /* 0x080fe2000001008b */
[----:B------:R-:W-:Y:S01]  /*3bd0*/  FFMA.FTZ R34, R116, -R34, R3 ;  /* 0x8000002274227223 */ /* 0x000fe20000010003 */
[C---:B------:R-:W-:Y:S01]  /*3be0*/  FFMA.FTZ R3, R0.reuse, -R3, RZ ;  /* 0x8000000300037223 */ /* 0x040fe200000100ff */
[C---:B------:R-:W-:Y:S01]  /*3bf0*/  FMUL.FTZ R192, R141.reuse, R198 ;  /* 0x000000c68dc07220 */ /* 0x040fe20000410000 */
[----:B---3--:R-:W-:Y:S01]  /*3c00*/  FFMA.FTZ R37, R0, R139, RZ ;  /* 0x0000008b00257223 */ /* 0x008fe200000100ff */
[-C--:B------:R-:W-:Y:S01]  /*3c10*/  FMUL.FTZ R36, R141, R200.reuse ;  /* 0x000000c88d247220 */ /* 0x080fe20000410000 */
[CC--:B------:R-:W-:Y:S01]  /*3c20*/  FFMA.FTZ R196, R48.reuse, -R200.reuse, R3 ;  /* 0x800000c830c47223 */ /* 0x0c0fe20000010003 */
[C---:B------:R-:W-:Y:S01]  /*3c30*/  FFMA.FTZ R3, R143.reuse, R200, R192 ;  /* 0x000000c88f037223 */ /* 0x040fe200000100c0 */
[-C--:B------:R-:W-:Y:S01]  /*3c40*/  FFMA.FTZ R194, R48, R198.reuse, R37 ;  /* 0x000000c630c27223 */ /* 0x080fe20000010025 */
[----:B------:R-:W-:Y:S01]  /*3c50*/  FFMA.FTZ R190, R143, R198, -R36 ;  /* 0x000000c68fbe7223 */ /* 0x000fe20000010824 */
[-C--:B------:R-:W-:Y:S01]  /*3c60*/  FFMA.FTZ R37, R129, -R137.reuse, R198 ;  /* 0x8000008981257223 */ /* 0x080fe200000100c6 */
[----:B------:R-:W-:Y:S01]  /*3c70*/  FFMA.FTZ R36, R128, -R137, R200 ;  /* 0x8000008980247223 */ /* 0x000fe200000100c8 */
[C---:B------:R-:W-:Y:S01]  /*3c80*/  FFMA.FTZ R195, R79.reuse, R156, R3 ;  /* 0x0000009c4fc37223 */ /* 0x040fe20000010003 */
[----:B------:R2:W3:Y:S01]  /*3c90*/  SHFL.DOWN PT, R137, R186, 0x4, 0x1f ;  /* 0x08801f00ba897f89 */ /* 0x0004e200000e0000 */
[----:B------:R-:W-:Y:S01]  /*3ca0*/  BSSY B0, `(.L_x_15950) ;  /* 0x0000011000007945 */ /* 0x000fe20003800000 */
[----:B------:R-:W-:-:S02]  /*3cb0*/  FFMA.FTZ R192, R79, R158, R190 ;  /* 0x0000009e4fc07223 */ /* 0x000fc400000100be */
[----:B------:R2:W0:Y:S04]  /*3cc0*/  SHFL.DOWN PT, R3, R179, 0x4, 0x1f ;  /* 0x08801f00b3037f89 */ /* 0x00042800000e0000 */
[----:B------:R2:W0:Y:S04]  /*3cd0*/  SHFL.DOWN PT, R139, R187, 0x4, 0x1f ;  /* 0x08801f00bb8b7f89 */ /* 0x00042800000e0000 */
[----:B------:R2:W0:Y:S01]  /*3ce0*/  SHFL.DOWN PT, R151, R181, 0x4, 0x1f ;  /* 0x08801f00b5977f89 */ /* 0x00042200000e0000 */
[----:B------:R-:W-:Y:S05]  /*3cf0*/  @P0 BRA `(.L_x_15951) ;  /* 0x00000000002c0947 */ /* 0x000fea0003800000 */
[C---:B---3--:R-:W-:Y:S01]  /*3d00*/  FMUL.FTZ R156, R186.reuse, R137 ;  /* 0x00000089ba9c7220 */ /* 0x048fe20000410000 */
[C---:B0-----:R-:W-:Y:S01]  /*3d10*/  FMUL.FTZ R158, R186.reuse, R151 ;  /* 0x00000097ba9e7220 */ /* 0x041fe20000410000 */
[C---:B------:R-:W-:Y:S01]  /*3d20*/  FMUL.FTZ R190, R186.reuse, R139 ;  /* 0x0000008bbabe7220 */ /* 0x040fe20000410000 */
        /* <DEDUP_REMOVED lines=8> */
.L_x_15951:
[----:B------:R-:W-:Y:S05]  /*3db0*/  BSYNC B0 ;  /* 0x0000000000007941 */ /* 0x000fea0003800000 */
.L_x_15950:
[C---:B---3--:R-:W-:Y:S01]  /*3dc0*/  FMUL.FTZ R137, R145.reuse, R192 ;  /* 0x000000c091897220 */ /* 0x048fe20000410000 */
[-C--:B0-----:R-:W-:Y:S01]  /*3dd0*/  FMUL.FTZ R3, R145, R195.reuse ;  /* 0x000000c391037220 */ /* 0x081fe20000410000 */
[----:B------:R-:W-:Y:S01]  /*3de0*/  ISETP.GT.U32.AND P0, PT, R189, 0x17, PT ;  /* 0x00000017bd00780c */ /* 0x000fe20003f04070 */
[----:B------:R-:W-:Y:S01]  /*3df0*/  FMUL.FTZ R153, R79, R138 ;  /* 0x0000008a4f997220 */ /* 0x000fe20000410000 */
[CC--:B------:R-:W-:Y:S01]  /*3e00*/  FFMA.FTZ R151, R146.reuse, R195.reuse, R137 ;  /* 0x000000c392977223 */ /* 0x0c0fe20000010089 */
[-C--:B------:R-:W-:Y:S01]  /*3e10*/  FFMA.FTZ R156, R146, R192.reuse, -R3 ;  /* 0x000000c0929c7223 */ /* 0x080fe20000010803 */
[C---:B----4-:R-:W-:Y:S01]  /*3e20*/  FFMA.FTZ R191, R47.reuse, R192, R194 ;  /* 0x000000c02fbf7223 */ /* 0x050fe200000100c2 */
[----:B------:R-:W-:Y:S01]  /*3e30*/  FFMA.FTZ R193, R47, -R195, R196 ;  /* 0x800000c32fc17223 */ /* 0x000fe200000100c4 */
[C---:B------:R-:W-:Y:S01]  /*3e40*/  FFMA.FTZ R159, R78.reuse, R159, R151 ;  /* 0x0000009f4e9f7223 */ /* 0x040fe20000010097 */
[----:B------:R-:W-:Y:S01]  /*3e50*/  FFMA.FTZ R194, R78, R161, R156 ;  /* 0x000000a14ec27223 */ /* 0x000fe2000001009c */
[-C--:B------:R-:W-:Y:S01]  /*3e60*/  FFMA.FTZ R139, R127, -R153.reuse, R192 ;  /* 0x800000997f8b7223 */ /* 0x080fe200000100c0 */
[----:B------:R-:W-:Y:S01]  /*3e70*/  FFMA.FTZ R137, R126, -R153, R195 ;  /* 0x800000997e897223 */ /* 0x000fe200000100c3 */
[CC--:B------:R-:W-:Y:S01]  /*3e80*/  FMUL.FTZ R156, R148.reuse, R159.reuse ;  /* 0x0000009f949c7220 */ /* 0x0c0fe20000410000 */
[-C--:B------:R-:W-:Y:S01]  /*3e90*/  FMUL.FTZ R158, R148, R194.reuse ;  /* 0x000000c2949e7220 */ /* 0x080fe20000410000 */
[----:B------:R0:W3:Y:S01]  /*3ea0*/  SHFL.DOWN PT, R151, R179, 0x8, 0x1f ;  /* 0x09001f00b3977f89 */ /* 0x0000e200000e0000 */
[----:B------:R-:W-:Y:S01]  /*3eb0*/  BSSY B0, `(.L_x_15952) ;  /* 0x0000012000007945 */ /* 0x000fe20003800000 */
[C---:B------:R-:W-:Y:S01]  /*3ec0*/  FFMA.FTZ R3, R147.reuse, R194, -R156 ;  /* 0x000000c293037223 */ /* 0x040fe2000001089c */
[----:B------:R-:W-:Y:S01]  /*3ed0*/  FFMA.FTZ R158, R147, R159, R158 ;  /* 0x0000009f939e7223 */ /* 0x000fe2000001009e */
[----:B------:R0:W4:Y:S04]  /*3ee0*/  SHFL.DOWN PT, R153, R186, 0x8, 0x1f ;  /* 0x09001f00ba997f89 */ /* 0x00012800000e0000 */
[----:B------:R0:W0:Y:S04]  /*3ef0*/  SHFL.DOWN PT, R161, R187, 0x8, 0x1f ;  /* 0x09001f00bba17f89 */ /* 0x00002800000e0000 */
[----:B------:R0:W0:Y:S01]  /*3f00*/  SHFL.DOWN PT, R195, R181, 0x8, 0x1f ;  /* 0x09001f00b5c37f89 */ /* 0x00002200000e0000 */
[----:B------:R-:W-:Y:S05]  /*3f10*/  @P0 BRA `(.L_x_15953) ;  /* 0x00000000002c0947 */ /* 0x000fea0003800000 */
[C---:B----4-:R-:W-:Y:S01]  /*3f20*/  FMUL.FTZ R156, R186.reuse, R153 ;  /* 0x00000099ba9c7220 */ /* 0x050fe20000410000 */
[C---:B0-----:R-:W-:Y:S01]  /*3f30*/  FMUL.FTZ R190, R186.reuse, R195 ;  /* 0x000000c3babe7220 */ /* 0x041fe20000410000 */
        /* <DEDUP_REMOVED lines=9> */
.L_x_15953:
[----:B------:R-:W-:Y:S05]  /*3fd0*/  BSYNC B0 ;  /* 0x0000000000007941 */ /* 0x000fea0003800000 */
.L_x_15952:
[C---:B0-----:R-:W-:Y:S01]  /*3fe0*/  FFMA.FTZ R195, R77.reuse, R160, R158 ;  /* 0x000000a04dc37223 */ /* 0x041fe2000001009e */
[----:B------:R-:W-:Y:S01]  /*3ff0*/  FFMA.FTZ R192, R77, R162, R3 ;  /* 0x000000a24dc07223 */ /* 0x000fe20000010003 */
[----:B------:R-:W-:Y:S01]  /*4000*/  ISETP.GT.U32.AND P0, PT, R189, 0xf, PT ;  /* 0x0000000fbd00780c */ /* 0x000fe20003f04070 */
[----:B---3--:R-:W-:Y:S01]  /*4010*/  FMUL.FTZ R151, R78, R133 ;  /* 0x000000854e977220 */ /* 0x008fe20000410000 */
[C---:B------:R-:W-:Y:S01]  /*4020*/  FMUL.FTZ R156, R150.reuse, R195 ;  /* 0x000000c3969c7220 */ /* 0x040fe20000410000 */
[----:B------:R-:W-:Y:S01]  /*4030*/  FMUL.FTZ R158, R150, R192 ;  /* 0x000000c0969e7220 */ /* 0x000fe20000410000 */
[C---:B------:R-:W-:Y:S01]  /*4040*/  FFMA.FTZ R162, R46.reuse, R194, R191 ;  /* 0x000000c22ea27223 */ /* 0x040fe200000100bf */
[----:B----4-:R-:W-:Y:S01]  /*4050*/  FFMA.FTZ R153, R125, -R151, R194 ;  /* 0x800000977d997223 */ /* 0x010fe200000100c2 */
[C---:B------:R-:W-:Y:S01]  /*4060*/  FFMA.FTZ R3, R149.reuse, R192, -R156 ;  /* 0x000000c095037223 */ /* 0x040fe2000001089c */
[----:B------:R-:W-:Y:S01]  /*4070*/  FFMA.FTZ R158, R149, R195, R158 ;  /* 0x000000c3959e7223 */ /* 0x000fe2000001009e */
[----:B------:R-:W-:Y:S01]  /*4080*/  FFMA.FTZ R190, R46, -R159, R193 ;  /* 0x8000009f2ebe7223 */ /* 0x000fe200000100c1 */
[----:B------:R-:W-:Y:S01]  /*4090*/  FFMA.FTZ R151, R124, -R151, R159 ;  /* 0x800000977c977223 */ /* 0x000fe2000001009f */
[C---:B------:R-:W-:Y:S01]  /*40a0*/  FFMA.FTZ R194, R76.reuse, R165, R3 ;  /* 0x000000a54cc27223 */ /* 0x040fe20000010003 */
[----:B------:R-:W-:Y:S01]  /*40b0*/  FFMA.FTZ R191, R76, R163, R158 ;  /* 0x000000a34cbf7223 */ /* 0x000fe2000001009e */
[----:B------:R0:W3:Y:S01]  /*40c0*/  SHFL.DOWN PT, R3, R179, 0x10, 0x1f ;  /* 0x0a001f00b3037f89 */ /* 0x0000e200000e0000 */
[----:B------:R-:W-:Y:S03]  /*40d0*/  BSSY B0, `(.L_x_15954) ;  /* 0x0000010000007945 */ /* 0x000fe60003800000 */
        /* <DEDUP_REMOVED lines=15> */
.L_x_15955:
[----:B------:R-:W-:Y:S05]  /*41d0*/  BSYNC B0 ;  /* 0x0000000000007941 */ /* 0x000fea0003800000 */
.L_x_15954:
[C---:B----4-:R-:W-:Y:S01]  /*41e0*/  FMUL.FTZ R159, R154.reuse, R194 ;  /* 0x000000c29a9f7220 */ /* 0x050fe20000410000 */
[----:B0-----:R-:W-:Y:S01]  /*41f0*/  FFMA.FTZ R163, R45, -R195, R190 ;  /* 0x800000c32da37223 */ /* 0x001fe200000100be */
[----:B------:R-:W-:Y:S01]  /*4200*/  FMUL.FTZ R158, R77, R136 ;  /* 0x000000884d9e7220 */ /* 0x000fe20000410000 */
[-C--:B---3--:R-:W-:Y:S01]  /*4210*/  FMUL.FTZ R3, R154, R191.reuse ;  /* 0x000000bf9a037220 */ /* 0x088fe20000410000 */
[-C--:B------:R-:W-:Y:S01]  /*4220*/  FFMA.FTZ R160, R152, R191.reuse, R159 ;  /* 0x000000bf98a07223 */ /* 0x080fe2000001009f */
[----:B------:R-:W-:Y:S01]  /*4230*/  FFMA.FTZ R165, R44, -R191, R163 ;  /* 0x800000bf2ca57223 */ /* 0x000fe200000100a3 */
[----:B------:R-:W-:Y:S01]  /*4240*/  SHFL.DOWN PT, R196, R186, 0x1, 0x1f ;  /* 0x08201f00bac47f89 */ /* 0x000fe200000e0000 */
[----:B------:R-:W-:Y:S01]  /*4250*/  FFMA.FTZ R156, R123, -R158, R192 ;  /* 0x8000009e7b9c7223 */ /* 0x000fe200000100c0 */
[----:B------:R-:W-:Y:S01]  /*4260*/  FFMA.FTZ R164, R75, R164, R160 ;  /* 0x000000a44ba47223 */ /* 0x000fe200000100a0 */
[----:B------:R-:W-:Y:S01]  /*4270*/  FMUL.FTZ R160, R76, R131 ;  /* 0x000000834ca07220 */ /* 0x000fe20000410000 */
[----:B------:R-:W0:Y:S01]  /*4280*/  SHFL.IDX PT, R193, R7, RZ, 0x1f ;  /* 0x00001fff07c17589 */ /* 0x000e2200000e0000 */
[----:B------:R-:W-:Y:S01]  /*4290*/  FFMA.FTZ R158, R122, -R158, R195 ;  /* 0x8000009e7a9e7223 */ /* 0x000fe200000100c3 */
[----:B------:R-:W-:Y:S01]  /*42a0*/  FFMA.FTZ R3, R152, R194, -R3 ;  /* 0x000000c298037223 */ /* 0x000fe20000010803 */
[-C--:B------:R-:W-:Y:S01]  /*42b0*/  FFMA.FTZ R159, R121, -R160.reuse, R194 ;  /* 0x800000a0799f7223 */ /* 0x080fe200000100c2 */
[----:B------:R-:W-:Y:S01]  /*42c0*/  FFMA.FTZ R160, R120, -R160, R191 ;  /* 0x800000a078a07223 */ /* 0x000fe200000100bf */
[----:B------:R-:W-:Y:S01]  /*42d0*/  SHFL.DOWN PT, R195, R179, 0x1, 0x1f ;  /* 0x08201f00b3c37f89 */ /* 0x000fe200000e0000 */
[----:B------:R-:W-:Y:S01]  /*42e0*/  FFMA.FTZ R161, R45, R192, R162 ;  /* 0x000000c02da17223 */ /* 0x000fe200000100a2 */
[----:B------:R-:W-:Y:S01]  /*42f0*/  FFMA.FTZ R166, R75, R166, R3 ;  /* 0x000000a64ba67223 */ /* 0x000fe20000010003 */
[----:B------:R-:W-:Y:S01]  /*4300*/  FMUL.FTZ R162, R157, R164 ;  /* 0x000000a49da27220 */ /* 0x000fe20000410000 */
[----:B------:R-:W3:Y:S01]  /*4310*/  SHFL.IDX PT, R191, R6, RZ, 0x1f ;  /* 0x00001fff06bf7589 */ /* 0x000ee200000e0000 */
[----:B------:R-:W-:Y:S01]  /*4320*/  FMUL.FTZ R163, R75, R134 ;  /* 0x000000864ba37220 */ /* 0x000fe20000410000 */
[----:B------:R-:W-:Y:S01]  /*4330*/  FFMA.FTZ R161, R44, R194, R161 ;  /* 0x000000c22ca17223 */ /* 0x000fe200000100a1 */
[-C--:B------:R-:W-:Y:S01]  /*4340*/  FFMA.FTZ R3, R155, R166.reuse, -R162 ;  /* 0x000000a69b037223 */ /* 0x080fe200000108a2 */
[----:B------:R-:W4:Y:S01]  /*4350*/  SHFL.DOWN PT, R198, R187, 0x1, 0x1f ;  /* 0x08201f00bbc67f89 */ /* 0x000f2200000e0000 */
[----:B------:R-:W-:Y:S01]  /*4360*/  FMUL.FTZ R162, R157, R166 ;  /* 0x000000a69da27220 */ /* 0x000fe20000410000 */
[-C--:B------:R-:W-:Y:S01]  /*4370*/  FFMA.FTZ R199, R42, -R164.reuse, R165 ;  /* 0x800000a42ac77223 */ /* 0x080fe200000100a5 */
[----:B------:R-:W-:Y:S01]  /*4380*/  FFMA.FTZ R192, R74, R169, R3 ;  /* 0x000000a94ac07223 */ /* 0x000fe20000010003 */
[----:B------:R-:W5:Y:S01]  /*4390*/  SHFL.DOWN PT, R197, R181, 0x1, 0x1f ;  /* 0x08201f00b5c57f89 */ /* 0x000f6200000e0000 */
[----:B------:R-:W-:Y:S01]  /*43a0*/  FFMA.FTZ R3, R155, R164, R162 ;  /* 0x000000a49b037223 */ /* 0x000fe200000100a2 */
[-C--:B------:R-:W-:Y:S01]  /*43b0*/  FFMA.FTZ R162, R118, -R163.reuse, R164 ;  /* 0x800000a376a27223 */ /* 0x080fe200000100a4 */
[----:B------:R-:W-:Y:S01]  /*43c0*/  FMUL.FTZ R164, R74, R132 ;  /* 0x000000844aa47220 */ /* 0x000fe20000410000 */
[----:B------:R-:W-:Y:S01]  /*43d0*/  FFMA.FTZ R194, R42, R166, R161 ;  /* 0x000000a62ac27223 */ /* 0x000fe200000100a1 */
[----:B------:R-:W-:Y:S01]  /*43e0*/  FMUL.FTZ R165, R40, R192 ;  /* 0x000000c028a57220 */ /* 0x000fe20000410000 */
[----:B------:R-:W-:Y:S01]  /*43f0*/  FFMA.FTZ R161, R119, -R163, R166 ;  /* 0x800000a377a17223 */ /* 0x000fe200000100a6 */
[-C--:B------:R-:W-:Y:S01]  /*4400*/  FFMA.FTZ R163, R117, -R164.reuse, R192 ;  /* 0x800000a475a37223 */ /* 0x080fe200000100c0 */
[----:B0-----:R-:W-:Y:S01]  /*4410*/  @P2 FMUL.FTZ R192, R196, R193 ;  /* 0x000000c1c4c02220 */ /* 0x001fe20000410000 */
[----:B------:R-:W-:Y:S01]  /*4420*/  FADD.FTZ R165, R194, R165 ;  /* 0x000000a5c2a57221 */ /* 0x000fe20000010000 */
[----:B------:R-:W-:Y:S01]  /*4430*/  FFMA.FTZ R166, R74, R167, R3 ;  /* 0x000000a74aa67223 */ /* 0x000fe20000010003 */
[----:B------:R-:W0:Y:S01]  /*4440*/  SHFL.IDX PT, R190, R186, RZ, 0x1f ;  /* 0x00001fffbabe7589 */ /* 0x000e2200000e0000 */
[----:B------:R-:W-:Y:S01]  /*4450*/  ISETP.NE.AND P0, PT, R105, RZ, PT ;  /* 0x000000ff6900720c */ /* 0x000fe20003f05270 */
[----:B------:R-:W-:Y:S01]  /*4460*/  BSSY B0, `(.L_x_15956) ;  /* 0x00000b2000007945 */ /* 0x000fe20003800000 */
[----:B------:R-:W-:Y:S01]  /*4470*/  FFMA.FTZ R164, R115, -R164, R166 ;  /* 0x800000a473a47223 */ /* 0x000fe200000100a6 */
[----:B------:R5:W0:Y:S01]  /*4480*/  SHFL.IDX PT, R169, R179, RZ, 0x1f ;  /* 0x00001fffb3a97589 */ /* 0x000a2200000e0000 */
[-C--:B---3--:R-:W-:Y:S01]  /*4490*/  @P2 FMUL.FTZ R194, R196, R191.reuse ;  /* 0x000000bfc4c22220 */ /* 0x088fe20000410000 */
[C---:B------:R-:W-:Y:S01]  /*44a0*/  @P2 FFMA.FTZ R3, R195.reuse, R191, -R192 ;  /* 0x000000bfc3032223 */ /* 0x040fe200000108c0 */
[----:B------:R-:W-:Y:S01]  /*44b0*/  FMUL.FTZ R166, R40, R166 ;  /* 0x000000a628a67220 */ /* 0x000fe20000410000 */
[----:B-12---:R-:W1:Y:S01]  /*44c0*/  SHFL.IDX PT, R187, R187, RZ, 0x1f ;  /* 0x00001fffbbbb7589 */ /* 0x006e6200000e0000 */
[----:B------:R-:W-:Y:S01]  /*44d0*/  @P2 FFMA.FTZ R194, R195, R193, R194 ;  /* 0x000000c1c3c22223 */ /* 0x000fe200000100c2 */
[----:B----4-:R-:W-:Y:S01]  /*44e0*/  @P2 FADD.FTZ R191, R198, R3 ;  /* 0x00000003c6bf2221 */ /* 0x010fe20000010000 */
[----:B------:R-:W-:Y:S01]  /*44f0*/  SHF.L.U32 R3, R105, 0x4, RZ ;  /* 0x0000000469037819 */ /* 0x000fe200000006ff */
[----:B------:R-:W2:Y:S01]  /*4500*/  SHFL.IDX PT, R181, R181, RZ, 0x1f ;  /* 0x00001fffb5b57589 */ /* 0x000ea200000e0000 */
[----:B-----5:R-:W-:Y:S01]  /*4510*/  @P2 FADD.FTZ R193, R197, R194 ;  /* 0x000000c2c5c12221 */ /* 0x020fe20000010000 */
[-C--:B------:R-:W-:Y:S01]  /*4520*/  FMUL.FTZ R196, R191, -R33.reuse ;  /* 0x80000021bfc47220 */ /* 0x080fe20000410000 */
[----:B------:R-:W-:Y:S01]  /*4530*/  @!P0 LEA R179, R41, UR7, 0x4 ;  /* 0x0000000729b38c11 */ /* 0x000fe2000f8e20ff */
[----:B------:R-:W-:Y:S01]  /*4540*/  FADD.FTZ R166, R199, -R166 ;  /* 0x800000a6c7a67221 */ /* 0x000fe20000010000 */
[C---:B------:R-:W-:Y:S01]  /*4550*/  FMUL.FTZ R194, R193.reuse, -R33 ;  /* 0x80000021c1c27220 */ /* 0x040fe20000410000 */
[----:B------:R-:W-:Y:S01]  /*4560*/  FFMA.FTZ R193, R193, R32, R196 ;  /* 0x00000020c1c17223 */ /* 0x000fe200000100c4 */
[----:B------:R-:W-:-:S02]  /*4570*/  LEA.HI.SX32 R3, R3, R3, 0x1b ;  /* 0x0000000303037211 */ /* 0x000fc400078fdaff */
[----:B------:R-:W-:Y:S01]  /*4580*/  FFMA.FTZ R191, R191, R32, -R194 ;  /* 0x00000020bfbf7223 */ /* 0x000fe200000108c2 */
[----:B------:R-:W-:Y:S01]  /*4590*/  FADD.FTZ R174, -R174, R193 ;  /* 0x000000c1aeae7221 */ /* 0x000fe20000010100 */
[----:B------:R-:W-:Y:S01]  /*45a0*/  LEA R3, R3, UR7, 0x2 ;  /* 0x0000000703037c11 */ /* 0x000fe2000f8e10ff */
[----:B0-----:R-:W-:Y:S01]  /*45b0*/  FMUL.FTZ R186, R190, R7 ;  /* 0x00000007beba7220 */ /* 0x001fe20000410000 */
[----:B------:R-:W-:Y:S01]  /*45c0*/  FADD.FTZ R180, R180, R191 ;  /* 0x000000bfb4b47221 */ /* 0x000fe20000010000 */
[----:B------:R-:W-:Y:S01]  /*45d0*/  FMUL.FTZ R32, R157, -R174 ;  /* 0x800000ae9d207220 */ /* 0x000fe20000410000 */
[CC--:B------:R-:W-:Y:S01]  /*45e0*/  FMUL.FTZ R192, R190.reuse, R6.reuse ;  /* 0x00000006bec07220 */ /* 0x0c0fe20000410000 */
[----:B------:R-:W-:Y:S01]  /*45f0*/  FFMA.FTZ R186, R169, R6, -R186 ;  /* 0x00000006a9ba7223 */ /* 0x000fe200000108ba */
[-C--:B------:R-:W-:Y:S01]  /*4600*/  FMUL.FTZ R157, R157, -R180.reuse ;  /* 0x800000b49d9d7220 */ /* 0x080fe20000410000 */
[----:B------:R-:W-:Y:S01]  /*4610*/  FFMA.FTZ R33, R155, R180, -R32 ;  /* 0x000000b49b217223 */ /* 0x000fe20000010820 */
[----:B------:R-:W-:Y:S01]  /*4620*/  FMUL.FTZ R6, R190, R5 ;  /* 0x00000005be067220 */ /* 0x000fe20000410000 */
[----:B------:R-:W-:Y:S01]  /*4630*/  FFMA.FTZ R192, R169, R7, R192 ;  /* 0x00000007a9c07223 */ /* 0x000fe200000100c0 */
[----:B------:R-:W-:Y:S01]  /*4640*/  FFMA.FTZ R155, R155, R174, R157 ;  /* 0x000000ae9b9b7223 */ /* 0x000fe2000001009d */
[----:B------:R-:W-:Y:S01]  /*4650*/  FADD.FTZ R33, R172, R33 ;  /* 0x00000021ac217221 */ /* 0x000fe20000010000 */
[-C--:B------:R-:W-:Y:S01]  /*4660*/  FMUL.FTZ R190, R190, R4.reuse ;  /* 0x00000004bebe7220 */ /* 0x080fe20000410000 */
[C---:B------:R-:W-:Y:S01]  /*4670*/  FFMA.FTZ R4, R169.reuse, R4, -R6 ;  /* 0x00000004a9047223 */ /* 0x040fe20000010806 */
[----:B------:R-:W-:Y:S01]  /*4680*/  FADD.FTZ R155, -R170, R155 ;  /* 0x0000009baa9b7221 */ /* 0x000fe20000010100 */
[C---:B------:R-:W-:Y:S01]  /*4690*/  FMUL.FTZ R32, R154.reuse, -R33 ;  /* 0x800000219a207220 */ /* 0x040fe20000410000 */
[----:B------:R-:W-:Y:S01]  /*46a0*/  FFMA.FTZ R5, R169, R5, R190 ;  /* 0x00000005a9057223 */ /* 0x000fe200000100be */
[----:B-1----:R-:W-:Y:S01]  /*46b0*/  FADD.FTZ R6, R187, R186 ;  /* 0x000000babb067221 */ /* 0x002fe20000010000 */
[-C--:B------:R-:W-:Y:S01]  /*46c0*/  FMUL.FTZ R157, R154, -R155.reuse ;  /* 0x8000009b9a9d7220 */ /* 0x080fe20000410000 */
[----:B------:R-:W-:Y:S01]  /*46d0*/  FFMA.FTZ R32, R152, R155, R32 ;  /* 0x0000009b98207223 */ /* 0x000fe20000010020 */
[----:B--2---:R-:W-:Y:S01]  /*46e0*/  FADD.FTZ R7, R181, R192 ;  /* 0x000000c0b5077221 */ /* 0x004fe20000010000 */
[----:B------:R-:W-:Y:S01]  /*46f0*/  FMUL.FTZ R169, R132, R174 ;  /* 0x000000ae84a97220 */ /* 0x000fe20000410000 */
[----:B------:R-:W-:Y:S01]  /*4700*/  FFMA.FTZ R157, R152, R33, -R157 ;  /* 0x00000021989d7223 */ /* 0x000fe2000001089d */
[----:B------:R-:W-:Y:S01]  /*4710*/  FADD.FTZ R171, -R171, R32 ;  /* 0x00000020abab7221 */ /* 0x000fe20000010100 */
[----:B------:R-:W-:Y:S01]  /*4720*/  FMUL.FTZ R167, R132, R180 ;  /* 0x000000b484a77220 */ /* 0x000fe20000410000 */
[----:B------:R0:W-:Y:S01]  /*4730*/  @!P0 STS.128 [R179+0x25d0], R4 ;  /* 0x0025d004b3008388 */ /* 0x0001e20000000c00 */
[----:B------:R-:W-:Y:S01]  /*4740*/  FADD.FTZ R168, R168, R157 ;  /* 0x0000009da8a87221 */ /* 0x000fe20000010000 */
[----:B------:R-:W-:Y:S01]  /*4750*/  FMUL.FTZ R170, R164, R169 ;  /* 0x000000a9a4aa7220 */ /* 0x000fe20000410000 */
[----:B------:R-:W-:Y:S01]  /*4760*/  FMUL.FTZ R152, R134, R155 ;  /* 0x0000009b86987220 */ /* 0x000fe20000410000 */
[-C--:B------:R-:W-:Y:S01]  /*4770*/  FMUL.FTZ R186, R164, R167.reuse ;  /* 0x000000a7a4ba7220 */ /* 0x080fe20000410000 */
[----:B------:R-:W-:Y:S01]  /*4780*/  FMUL.FTZ R157, R131, R168 ;  /* 0x000000a8839d7220 */ /* 0x000fe20000410000 */
[----:B------:R-:W-:Y:S01]  /*4790*/  FFMA.FTZ R154, R163, R167, R170 ;  /* 0x000000a7a39a7223 */ /* 0x000fe200000100aa */
[----:B------:R-:W-:Y:S01]  /*47a0*/  FMUL.FTZ R170, R134, R33 ;  /* 0x0000002186aa7220 */ /* 0x000fe20000410000 */
[----:B------:R-:W-:Y:S01]  /*47b0*/  FMUL.FTZ R32, R162, R152 ;  /* 0x00000098a2207220 */ /* 0x000fe20000410000 */
[C---:B------:R-:W-:Y:S01]  /*47c0*/  FMUL.FTZ R192, R74.reuse, R169 ;  /* 0x000000a94ac07220 */ /* 0x040fe20000410000 */
[----:B------:R-:W-:Y:S01]  /*47d0*/  FMUL.FTZ R190, R74, R167 ;  /* 0x000000a74abe7220 */ /* 0x000fe20000410000 */
[----:B------:R-:W-:Y:S01]  /*47e0*/  FMUL.FTZ R172, R75, R170 ;  /* 0x000000aa4bac7220 */ /* 0x000fe20000410000 */
[----:B------:R-:W-:-:S02]  /*47f0*/  FMUL.FTZ R167, R131, R171 ;  /* 0x000000ab83a77220 */ /* 0x000fc40000410000 */
[----:B------:R-:W-:Y:S01]  /*4800*/  STS [R3+0x87c], R192 ;  /* 0x00087cc003007388 */ /* 0x000fe20000000800 */
[C---:B0-----:R-:W-:Y:S01]  /*4810*/  FMUL.FTZ R4, R150.reuse, -R171 ;  /* 0x800000ab96047220 */ /* 0x041fe20000410000 */
[----:B------:R-:W-:Y:S01]  /*4820*/  FMUL.FTZ R150, R150, -R168 ;  /* 0x800000a896967220 */ /* 0x000fe20000410000 */
[----:B------:R-:W-:Y:S01]  /*4830*/  FFMA.FTZ R7, R161, R170, R32 ;  /* 0x000000aaa1077223 */ /* 0x000fe20000010020 */
[----:B------:R-:W-:Y:S01]  /*4840*/  FMUL.FTZ R32, R76, R157 ;  /* 0x0000009d4c207220 */ /* 0x000fe20000410000 */
[C---:B------:R-:W-:Y:S01]  /*4850*/  FFMA.FTZ R4, R149.reuse, R168, -R4 ;  /* 0x000000a895047223 */ /* 0x040fe20000010804 */
[----:B------:R-:W-:Y:S01]  /*4860*/  FFMA.FTZ R150, R149, R171, R150 ;  /* 0x000000ab95967223 */ /* 0x000fe20000010096 */
[----:B------:R-:W-:Y:S01]  /*4870*/  FFMA.FTZ R6, R163, R169, -R186 ;  /* 0x000000a9a3067223 */ /* 0x000fe200000108ba */
[----:B------:R-:W-:Y:S01]  /*4880*/  FMUL.FTZ R170, R162, R170 ;  /* 0x000000aaa2aa7220 */ /* 0x000fe20000410000 */
[----:B------:R-:W-:Y:S01]  /*4890*/  FADD.FTZ R175, R175, R4 ;  /* 0x00000004afaf7221 */ /* 0x000fe20000010000 */
[----:B------:R-:W-:Y:S01]  /*48a0*/  FADD.FTZ R173, -R173, R150 ;  /* 0x00000096adad7221 */ /* 0x000fe20000010100 */
[----:B------:R0:W-:Y:S01]  /*48b0*/  STS [R3+0x868], R32 ;  /* 0x0008682003007388 */ /* 0x0001e20000000800 */
[-C--:B------:R-:W-:Y:S01]  /*48c0*/  FFMA.FTZ R149, R161, R152.reuse, -R170 ;  /* 0x00000098a1957223 */ /* 0x080fe200000108aa */
[C---:B------:R-:W-:Y:S01]  /*48d0*/  FMUL.FTZ R4, R148.reuse, -R175 ;  /* 0x800000af94047220 */ /* 0x040fe20000410000 */
[----:B------:R-:W-:Y:S01]  /*48e0*/  FMUL.FTZ R148, R148, -R173 ;  /* 0x800000ad94947220 */ /* 0x000fe20000410000 */
[C---:B------:R-:W-:Y:S01]  /*48f0*/  FMUL.FTZ R169, R136.reuse, R175 ;  /* 0x000000af88a97220 */ /* 0x040fe20000410000 */
[----:B------:R-:W-:Y:S01]  /*4900*/  FMUL.FTZ R152, R75, R152 ;  /* 0x000000984b987220 */ /* 0x000fe20000410000 */
[C---:B------:R-:W-:Y:S01]  /*4910*/  FFMA.FTZ R5, R147.reuse, R173, R4 ;  /* 0x000000ad93057223 */ /* 0x040fe20000010004 */
[----:B------:R-:W-:Y:S01]  /*4920*/  FFMA.FTZ R147, R147, R175, -R148 ;  /* 0x000000af93937223 */ /* 0x000fe20000010894 */
[----:B------:R-:W-:Y:S01]  /*4930*/  FMUL.FTZ R179, R136, R173 ;  /* 0x000000ad88b37220 */ /* 0x000fe20000410000 */
[----:B------:R-:W-:Y:S01]  /*4940*/  FMUL.FTZ R150, R76, R167 ;  /* 0x000000a74c967220 */ /* 0x000fe20000410000 */
[----:B------:R-:W-:Y:S01]  /*4950*/  FADD.FTZ R178, -R178, R5 ;  /* 0x00000005b2b27221 */ /* 0x000fe20000010100 */
[----:B------:R-:W-:Y:S01]  /*4960*/  FADD.FTZ R176, R176, R147 ;  /* 0x00000093b0b07221 */ /* 0x000fe20000010000 */
[----:B0-----:R-:W-:Y:S01]  /*4970*/  FMUL.FTZ R32, R77, R169 ;  /* 0x000000a94d207220 */ /* 0x001fe20000410000 */
[----:B------:R-:W-:Y:S01]  /*4980*/  STS [R3+0x874], R152 ;  /* 0x0008749803007388 */ /* 0x000fe20000000800 */
[C---:B------:R-:W-:Y:S01]  /*4990*/  FMUL.FTZ R5, R145.reuse, -R178 ;  /* 0x800000b291057220 */ /* 0x040fe20000410000 */
[-C--:B------:R-:W-:Y:S01]  /*49a0*/  FMUL.FTZ R145, R145, -R176.reuse ;  /* 0x800000b091917220 */ /* 0x080fe20000410000 */
[----:B------:R-:W-:Y:S01]  /*49b0*/  FMUL.FTZ R181, R158, R179 ;  /* 0x000000b39eb57220 */ /* 0x000fe20000410000 */
[----:B------:R0:W-:Y:S01]  /*49c0*/  STS [R3+0x860], R32 ;  /* 0x0008602003007388 */ /* 0x0001e20000000800 */
[C---:B------:R-:W-:Y:S01]  /*49d0*/  FFMA.FTZ R4, R146.reuse, R176, -R5 ;  /* 0x000000b092047223 */ /* 0x040fe20000010805 */
[----:B------:R-:W-:Y:S01]  /*49e0*/  FFMA.FTZ R5, R146, R178, R145 ;  /* 0x000000b292057223 */ /* 0x000fe20000010091 */
[-C--:B------:R-:W-:Y:S01]  /*49f0*/  FFMA.FTZ R147, R156, R169.reuse, R181 ;  /* 0x000000a99c937223 */ /* 0x080fe200000100b5 */
[----:B------:R-:W-:Y:S01]  /*4a00*/  FMUL.FTZ R169, R158, R169 ;  /* 0x000000a99ea97220 */ /* 0x000fe20000410000 */
[----:B------:R-:W-:Y:S01]  /*4a10*/  FADD.FTZ R146, R183, R4 ;  /* 0x00000004b7927221 */ /* 0x000fe20000010000 */
[----:B------:R-:W-:Y:S01]  /*4a20*/  FADD.FTZ R182, -R182, R5 ;  /* 0x00000005b6b67221 */ /* 0x000fe20000010100 */
[----:B------:R1:W-:Y:S01]  /*4a30*/  STS [R3+0x86c], R150 ;  /* 0x00086c9603007388 */ /* 0x0003e20000000800 */
[-C--:B------:R-:W-:Y:S01]  /*4a40*/  FMUL.FTZ R170, R77, R179.reuse ;  /* 0x000000b34daa7220 */ /* 0x080fe20000410000 */
[----:B------:R-:W-:Y:S01]  /*4a50*/  FFMA.FTZ R145, R156, R179, -R169 ;  /* 0x000000b39c917223 */ /* 0x000fe200000108a9 */
[C---:B------:R-:W-:Y:S01]  /*4a60*/  FMUL.FTZ R4, R141.reuse, -R182 ;  /* 0x800000b68d047220 */ /* 0x040fe20000410000 */
[-C--:B------:R-:W-:Y:S01]  /*4a70*/  FMUL.FTZ R141, R141, -R146.reuse ;  /* 0x800000928d8d7220 */ /* 0x080fe20000410000 */
[C---:B0-----:R-:W-:Y:S01]  /*4a80*/  FMUL.FTZ R32, R138.reuse, R146 ;  /* 0x000000928a207220 */ /* 0x041fe20000410000 */
[----:B------:R-:W-:Y:S01]  /*4a90*/  FMUL.FTZ R152, R138, R182 ;  /* 0x000000b68a987220 */ /* 0x000fe20000410000 */
[C---:B------:R-:W-:Y:S01]  /*4aa0*/  FFMA.FTZ R4, R143.reuse, R146, -R4 ;  /* 0x000000928f047223 */ /* 0x040fe20000010804 */
[----:B------:R-:W-:Y:S01]  /*4ab0*/  FFMA.FTZ R141, R143, R182, R141 ;  /* 0x000000b68f8d7223 */ /* 0x000fe2000001008d */
[----:B------:R-:W-:Y:S01]  /*4ac0*/  FMUL.FTZ R5, R137, R32 ;  /* 0x0000002089057220 */ /* 0x000fe20000410000 */
[----:B-1----:R-:W-:Y:S01]  /*4ad0*/  FMUL.FTZ R150, R133, R176 ;  /* 0x000000b085967220 */ /* 0x002fe20000410000 */
[----:B------:R-:W-:Y:S01]  /*4ae0*/  FADD.FTZ R185, R185, R4 ;  /* 0x00000004b9b97221 */ /* 0x000fe20000010000 */
[----:B------:R-:W-:Y:S01]  /*4af0*/  FADD.FTZ R141, -R184, R141 ;  /* 0x0000008db88d7221 */ /* 0x000fe20000010100 */
[-C--:B------:R-:W-:Y:S01]  /*4b00*/  FFMA.FTZ R187, R139, R152.reuse, -R5 ;  /* 0x000000988bbb7223 */ /* 0x080fe20000010805 */
[----:B------:R0:W-:Y:S01]  /*4b10*/  STS [R3+0x870], R172 ;  /* 0x000870ac03007388 */ /* 0x0001e20000000800 */
        /* <DEDUP_REMOVED lines=8> */
[----:B------:R-:W-:Y:S01]  /*4ba0*/  FMUL.FTZ R143, R135, R185 ;  /* 0x000000b9878f7220 */ /* 0x000fe20000410000 */
[----:B0-----:R-:W-:Y:S01]  /*4bb0*/  FMUL.FTZ R172, R78, R150 ;  /* 0x000000964eac7220 */ /* 0x001fe20000410000 */
[----:B------:R-:W-:Y:S01]  /*4bc0*/  FADD.FTZ R142, R2, R5 ;  /* 0x00000005028e7221 */ /* 0x000fe20000010000 */
[C---:B------:R-:W-:Y:S01]  /*4bd0*/  FMUL.FTZ R2, R36.reuse, R169 ;  /* 0x000000a924027220 */ /* 0x040fe20000410000 */
[-C--:B------:R-:W-:Y:S01]  /*4be0*/  FMUL.FTZ R4, R36, R143.reuse ;  /* 0x0000008f24047220 */ /* 0x080fe20000410000 */
[----:B------:R-:W-:Y:S01]  /*4bf0*/  FADD.FTZ R177, -R177, R144 ;  /* 0x00000090b1b17221 */ /* 0x000fe20000010100 */
[----:B-1----:R-:W-:Y:S01]  /*4c00*/  FMUL.FTZ R170, R79, R32 ;  /* 0x000000204faa7220 */ /* 0x002fe20000410000 */
[----:B------:R-:W-:Y:S01]  /*4c10*/  IADD3 R32, -R92, R38, RZ ;  /* 0x000000265c207210 */ /* 0x000fe20007ffe1ff */
[----:B------:R0:W-:Y:S01]  /*4c20*/  STS [R3+0x858], R172 ;  /* 0x000858ac03007388 */ /* 0x0001e20000000800 */
[C---:B------:R-:W-:Y:S01]  /*4c30*/  FFMA.FTZ R179, R37.reuse, R143, R2 ;  /* 0x0000008f25b37223 */ /* 0x040fe20000010002 */
[----:B------:R-:W-:Y:S01]  /*4c40*/  FFMA.FTZ R181, R37, R169, -R4 ;  /* 0x000000a925b57223 */ /* 0x000fe20000010804 */
[----:B------:R-:W-:Y:S01]  /*4c50*/  FMUL.FTZ R148, R133, R178 ;  /* 0x000000b285947220 */ /* 0x000fe20000410000 */
[C---:B------:R-:W-:Y:S01]  /*4c60*/  FMUL.FTZ R4, R130.reuse, R177 ;  /* 0x000000b182047220 */ /* 0x040fe20000410000 */
[----:B------:R-:W-:Y:S01]  /*4c70*/  FMUL.FTZ R2, R130, R142 ;  /* 0x0000008e82027220 */ /* 0x000fe20000410000 */
[----:B------:R1:W-:Y:S01]  /*4c80*/  STS [R3+0x850], R170 ;  /* 0x000850aa03007388 */ /* 0x0003e20000000800 */
[----:B------:R-:W-:Y:S01]  /*4c90*/  FMUL.FTZ R186, R78, R148 ;  /* 0x000000944eba7220 */ /* 0x000fe20000410000 */
[----:B------:R-:W-:Y:S01]  /*4ca0*/  FMUL.FTZ R184, R80, R169 ;  /* 0x000000a950b87220 */ /* 0x000fe20000410000 */
[----:B------:R-:W-:Y:S01]  /*4cb0*/  FMUL.FTZ R144, R34, R4 ;  /* 0x0000000422907220 */ /* 0x000fe20000410000 */
[----:B0-----:R-:W-:Y:S01]  /*4cc0*/  FMUL.FTZ R172, R79, R152 ;  /* 0x000000984fac7220 */ /* 0x001fe20000410000 */
[----:B------:R-:W-:Y:S01]  /*4cd0*/  FMUL.FTZ R152, R80, R143 ;  /* 0x0000008f50987220 */ /* 0x000fe20000410000 */
[----:B------:R-:W-:Y:S01]  /*4ce0*/  LEA R143, R32, -R105, 0x1 ;  /* 0x80000069208f7211 */ /* 0x000fe200078e08ff */
[----:B------:R-:W-:Y:S01]  /*4cf0*/  STS [R3+0x878], R190 ;  /* 0x000878be03007388 */ /* 0x000fe20000000800 */
[-C--:B------:R-:W-:Y:S01]  /*4d00*/  FMUL.FTZ R5, R34, R2.reuse ;  /* 0x0000000222057220 */ /* 0x080fe20000410000 */
[-C--:B------:R-:W-:Y:S01]  /*4d10*/  FFMA.FTZ R144, R35, R2.reuse, R144 ;  /* 0x0000000223907223 */ /* 0x080fe20000010090 */
[----:B------:R-:W-:Y:S01]  /*4d20*/  ISETP.GE.AND P1, PT, R143, 0x1, PT ;  /* 0x000000018f00780c */ /* 0x000fe20003f26270 */
[----:B------:R0:W-:Y:S01]  /*4d30*/  STS [R3+0x854], R172 ;  /* 0x000854ac03007388 */ /* 0x0001e20000000800 */
[----:B-1----:R-:W-:Y:S01]  /*4d40*/  FMUL.FTZ R170, R81, R2 ;  /* 0x0000000251aa7220 */ /* 0x002fe20000410000 */
[----:B------:R-:W-:-:S02]  /*4d50*/  FADD.FTZ R144, RZ, R144 ;  /* 0x00000090ff907221 */ /* 0x000fc40000010000 */
[----:B------:R-:W-:Y:S04]  /*4d60*/  STS [R3+0x85c], R186 ;  /* 0x00085cba03007388 */ /* 0x000fe80000000800 */
[----:B------:R1:W-:Y:S01]  /*4d70*/  STS [R3+0x848], R152 ;  /* 0x0008489803007388 */ /* 0x0003e20000000800 */
[----:B0-----:R-:W-:-:S03]  /*4d80*/  FMUL.FTZ R172, R81, R4 ;  /* 0x0000000451ac7220 */ /* 0x001fc60000410000 */
[----:B------:R0:W-:Y:S04]  /*4d90*/  STS [R3+0x84c], R184 ;  /* 0x00084cb803007388 */ /* 0x0001e80000000800 */
[----:B------:R0:W-:Y:S01]  /*4da0*/  STS [R3+0x840], R170 ;  /* 0x000840aa03007388 */ /* 0x0001e20000000800 */
[----:B-1----:R-:W-:-:S03]  /*4db0*/  FFMA.FTZ R152, R35, R4, -R5 ;  /* 0x0000000423987223 */ /* 0x002fc60000010805 */
[----:B------:R0:W-:Y:S01]  /*4dc0*/  STS [R3+0x844], R172 ;  /* 0x000844ac03007388 */ /* 0x0001e20000000800 */
[----:B------:R-:W-:Y:S06]  /*4dd0*/  BAR.SYNC.DEFER_BLOCKING 0x0 ;  /* 0x0000000000007b1d */ /* 0x000fec0000010000 */
[----:B------:R-:W-:Y:S05]  /*4de0*/  @!P1 BRA `(.L_x_15957) ;  /* 0x0000000000649947 */ /* 0x000fea0003800000 */
[----:B------:R-:W-:Y:S01]  /*4df0*/  LEA.HI.SX32 R2, R105, R105, 0x1b ;  /* 0x0000006969027211 */ /* 0x000fe200078fdaff */
[-C--:B------:R-:W-:Y:S01]  /*4e00*/  IMAD.WIDE.U32 R4, R106, R18.reuse, RZ ;  /* 0x000000126a047225 */ /* 0x080fe200078e00ff */
[----:B0-----:R-:W-:Y:S02]  /*4e10*/  SHF.R.U32.HI R3, RZ, 0x1, R21 ;  /* 0x00000001ff037819 */ /* 0x001fe40000011615 */
        /* <DEDUP_REMOVED lines=22> */
.L_x_15957:
[----:B------:R-:W-:Y:S05]  /*4f80*/  BSYNC B0 ;  /* 0x0000000000007941 */ /* 0x000fea0003800000 */
.L_x_15956:
[----:B------:R-:W-:Y:S01]  /*4f90*/  USHF.R.U32.HI UR8, URZ, 0x1, UR27 ;  /* 0x000000013f087899 */ /* 0x000fe2000801161b */
[----:B------:R-:W-:Y:S01]  /*4fa0*/  FMUL.FTZ R2, R151, R148 ;  /* 0x0000009497027220 */ /* 0x000fe20000410000 */
[----:B------:R-:W-:Y:S01]  /*4fb0*/  USHF.R.U64 UR10, UR26, 0x1, UR27 ;  /* 0x000000011a0a7899 */ /* 0x000fe2000800121b */
[----:B------:R-:W-:Y:S01]  /*4fc0*/  FADD.FTZ R152, RZ, R152 ;  /* 0x00000098ff987221 */ /* 0x000fe20000010000 */
[----:B------:R-:W-:Y:S01]  /*4fd0*/  UIMAD UR11, UR8, UR14, URZ ;  /* 0x0000000e080b72a4 */ /* 0x000fe2000f8e023f */
[----:B-1----:R-:W-:Y:S01]  /*4fe0*/  FFMA.FTZ R5, R153, R150, R2 ;  /* 0x0000009699057223 */ /* 0x002fe20000010002 */
[----:B------:R-:W-:Y:S01]  /*4ff0*/  UIMAD.WIDE.U32 UR8, UR10, UR14, URZ ;  /* 0x0000000e0a0872a5 */ /* 0x000fe2000f8e003f */
[----:B------:R-:W-:Y:S01]  /*5000*/  IMAD R2, R109, R18, RZ ;  /* 0x000000126d027224 */ /* 0x000fe200078e02ff */
[----:B------:R-:W-:Y:S01]  /*5010*/  UIMAD UR11, UR15, UR10, UR11 ;  /* 0x0000000a0f0b72a4 */ /* 0x000fe2000f8e020b */
[----:B------:R-:W-:Y:S01]  /*5020*/  FADD.FTZ R144, R144, R179 ;  /* 0x000000b390907221 */ /* 0x000fe20000010000 */
[----:B------:R-:W-:Y:S01]  /*5030*/  FMUL.FTZ R150, R151, R150 ;  /* 0x0000009697967220 */ /* 0x000fe20000410000 */
[----:B------:R-:W-:Y:S01]  /*5040*/  FADD.FTZ R152, R152, R181 ;  /* 0x000000b598987221 */ /* 0x000fe20000010000 */
[----:B------:R-:W-:Y:S01]  /*5050*/  UIADD3 UR9, UR11, UR9, URZ ;  /* 0x000000090b097290 */ /* 0x000fe2000fffe03f */
[----:B------:R-:W-:-:S02]  /*5060*/  IMAD R179, R106, R19, R2 ;  /* 0x000000136ab37224 */ /* 0x000fc400078e0202 */
[----:B------:R-:W-:Y:S01]  /*5070*/  FADD.FTZ R144, R144, R183 ;  /* 0x000000b790907221 */ /* 0x000fe20000010000 */
[----:B------:R-:W-:Y:S01]  /*5080*/  FMUL.FTZ R4, R160, R167 ;  /* 0x000000a7a0047220 */ /* 0x000fe20000410000 */
[----:B------:R-:W-:Y:S01]  /*5090*/  FFMA.FTZ R169, R153, R148, -R150 ;  /* 0x0000009499a97223 */ /* 0x000fe20000010896 */
[----:B------:R-:W-:Y:S01]  /*50a0*/  FADD.FTZ R152, R152, R187 ;  /* 0x000000bb98987221 */ /* 0x000fe20000010000 */
[----:B0-----:R-:W-:-:S04]  /*50b0*/  IMAD.WIDE.U32 R2, R106, R18, UR8 ;  /* 0x000000086a027e25 */ /* 0x001fc8000f8e0012 */
[----:B------:R-:W-:Y:S01]  /*50c0*/  FADD.FTZ R144, R144, R5 ;  /* 0x0000000590907221 */ /* 0x000fe20000010000 */
[-C--:B------:R-:W-:Y:S01]  /*50d0*/  FFMA.FTZ R5, R159, R157.reuse, R4 ;  /* 0x0000009d9f057223 */ /* 0x080fe20000010004 */
[----:B------:R-:W-:Y:S01]  /*50e0*/  FMUL.FTZ R4, R160, R157 ;  /* 0x0000009da0047220 */ /* 0x000fe20000410000 */
[----:B------:R-:W-:Y:S01]  /*50f0*/  FADD.FTZ R152, R152, R169 ;  /* 0x000000a998987221 */ /* 0x000fe20000010000 */
[----:B------:R-:W-:Y:S01]  /*5100*/  IADD3 R148, R179, R3, RZ ;  /* 0x00000003b3947210 */ /* 0x000fe20007ffe0ff */
[----:B------:R-:W-:Y:S01]  /*5110*/  FADD.FTZ R144, R144, R147 ;  /* 0x0000009390907221 */ /* 0x000fe20000010000 */
[----:B------:R-:W-:Y:S01]  /*5120*/  LEA R140, P1, R2, R16, 0x3 ;  /* 0x00000010028c7211 */ /* 0x000fe200078218ff */
[----:B------:R-:W-:Y:S01]  /*5130*/  FFMA.FTZ R4, R159, R167, -R4 ;  /* 0x000000a79f047223 */ /* 0x000fe20000010804 */
[----:B------:R-:W-:Y:S01]  /*5140*/  FADD.FTZ R145, R152, R145 ;  /* 0x0000009198917221 */ /* 0x000fe20000010000 */
[----:B------:R-:W-:Y:S01]  /*5150*/  FADD.FTZ R144, R144, R5 ;  /* 0x0000000590907221 */ /* 0x000fe20000010000 */
[----:B------:R-:W-:Y:S01]  /*5160*/  LEA.HI.X R148, R2, R17, R148, 0x3, P1 ;  /* 0x0000001102947211 */ /* 0x000fe200008f1c94 */
[----:B------:R-:W-:Y:S01]  /*5170*/  USHF.L.U64.HI UR9, UR5, 0x2, UR6 ;  /* 0x0000000205097899 */ /* 0x000fe20008010206 */
[----:B------:R-:W-:Y:S01]  /*5180*/  LEA R2, P1, R105, R140, 0x2 ;  /* 0x0000008c69027211 */ /* 0x000fe200078210ff */
[----:B------:R-:W-:Y:S01]  /*5190*/  FADD.FTZ R4, R145, R4 ;  /* 0x0000000491047221 */ /* 0x000fe20000010000 */
[----:B------:R-:W-:Y:S01]  /*51a0*/  IADD3 R140, -R114, UR4, RZ ;  /* 0x00000004728c7c10 */ /* 0x000fe2000fffe1ff */
[----:B------:R-:W-:Y:S01]  /*51b0*/  USHF.L.U32 UR8, UR5, 0x2, URZ ;  /* 0x0000000205087899 */ /* 0x000fe2000800063f */
[C---:B------:R-:W-:Y:S01]  /*51c0*/  LEA.HI.X R3, R105.reuse, R148, RZ, 0x2, P1 ;  /* 0x0000009469037211 */ /* 0x040fe200008f14ff */
[----:B------:R-:W-:Y:S01]  /*51d0*/  FADD.FTZ R145, R4, R149 ;  /* 0x0000009504917221 */ /* 0x000fe20000010000 */
[----:B------:R-:W-:Y:S01]  /*51e0*/  IADD3 R4, R105, 0x20, RZ ;  /* 0x0000002069047810 */ /* 0x000fe20007ffe0ff */
[----:B------:R-:W-:-:S02]  /*51f0*/  IMAD R5, R140, -0x200, RZ ;  /* 0xfffffe008c057824 */ /* 0x000fc400078e02ff */
[----:B------:R-:W-:Y:S01]  /*5200*/  FADD.FTZ R147, R144, R7 ;  /* 0x0000000790937221 */ /* 0x000fe20000010000 */
[----:B------:R-:W-:Y:S01]  /*5210*/  IMAD R144, R14, UR9, RZ ;  /* 0x000000090e907c24 */ /* 0x000fe2000f8e02ff */
[----:B------:R-:W-:Y:S01]  /*5220*/  LEA.HI.SX32 R4, R4, R105, 0x1b ;  /* 0x0000006904047211 */ /* 0x000fe200078fdaff */
[----:B------:R-:W-:Y:S01]  /*5230*/  IMAD.WIDE R2, R5, 0x4, R2 ;  /* 0x0000000405027825 */ /* 0x000fe200078e0202 */
[----:B------:R-:W-:Y:S01]  /*5240*/  ISETP.GE.AND P1, PT, R143, 0x21, PT ;  /* 0x000000218f00780c */ /* 0x000fe20003f26270 */
[----:B------:R-:W-:Y:S01]  /*5250*/  BSSY B0, `(.L_x_15958) ;  /* 0x0000010000007945 */ /* 0x000fe20003800000 */
[----:B------:R-:W-:Y:S01]  /*5260*/  LEA R4, R4, UR7, 0x2 ;  /* 0x0000000704047c11 */ /* 0x000fe2000f8e10ff */
[----:B------:R-:W-:Y:S01]  /*5270*/  IMAD R5, R15, UR8, R144 ;  /* 0x000000080f057c24 */ /* 0x000fe2000f8e0290 */
[C---:B------:R-:W-:Y:S01]  /*5280*/  IADD3 R140, R105.reuse, 0x40, RZ ;  /* 0x00000040698c7810 */ /* 0x040fe20007ffe0ff */
[----:B------:R-:W-:Y:S01]  /*5290*/  IMAD.WIDE.U32 R2, R14, UR8, R2 ;  /* 0x000000080e027c25 */ /* 0x000fe2000f8e0002 */
[----:B------:R-:W-:-:S03]  /*52a0*/  IADD3 R144, R105, 0x60, RZ ;  /* 0x0000006069907810 */ /* 0x000fc60007ffe0ff */
[----:B------:R-:W-:Y:S01]  /*52b0*/  FADD.FTZ R145, R145, R6 ;  /* 0x0000000691917221 */ /* 0x000fe20000010000 */
[----:B------:R-:W-:Y:S02]  /*52c0*/  LEA.HI.SX32 R140, R140, R105, 0x1b ;  /* 0x000000698c8c7211 */ /* 0x000fe400078fdaff */
[----:B------:R-:W-:Y:S02]  /*52d0*/  IADD3 R3, R3, R5, RZ ;  /* 0x0000000503037210 */ /* 0x000fe40007ffe0ff */
[----:B------:R0:W1:Y:S01]  /*52e0*/  LDS R5, [R4+0x8c0] ;  /* 0x0008c00004057984 */ /* 0x0000620000000800 */
[C---:B------:R-:W-:Y:S02]  /*52f0*/  ISETP.GE.AND P2, PT, R143.reuse, 0x41, PT ;  /* 0x000000418f00780c */ /* 0x040fe40003f46270 */
[----:B------:R-:W-:Y:S02]  /*5300*/  ISETP.GE.AND P3, PT, R143, 0x61, PT ;  /* 0x000000618f00780c */ /* 0x000fe40003f66270 */
[----:B------:R-:W-:-:S02]  /*5310*/  LEA.HI.SX32 R144, R144, R105, 0x1b ;  /* 0x0000006990907211 */ /* 0x000fc400078fdaff */
[----:B------:R-:W-:Y:S01]  /*5320*/  LEA R140, R140, UR7, 0x2 ;  /* 0x000000078c8c7c11 */ /* 0x000fe2000f8e10ff */
[----:B0-----:R-:W-:Y:S08]  /*5330*/  @!P1 BRA `(.L_x_15959) ;  /* 0x0000000000049947 */ /* 0x001ff00003800000 */
[----:B-1----:R0:W-:Y:S02]  /*5340*/  REDG.E.ADD.F32.FTZ.RN.STRONG.GPU desc[UR12][R2.64+-0x780], R5 ;  /* 0xfff88005020079a6 */ /* 0x0021e4000c10f38c */
.L_x_15959:
[----:B------:R-:W-:Y:S05]  /*5350*/  BSYNC B0 ;  /* 0x0000000000007941 */ /* 0x000fea0003800000 */
.L_x_15958:
[----:B01----:R0:W1:Y:S01]  /*5360*/  LDS R5, [R140+0x940] ;  /* 0x000940008c057984 */ /* 0x0030620000000800 */
[----:B------:R-:W-:Y:S01]  /*5370*/  BSSY B0, `(.L_x_15960) ;  /* 0x0000004000007945 */ /* 0x000fe20003800000 */
[----:B------:R-:W-:-:S03]  /*5380*/  LEA R144, R144, UR7, 0x2 ;  /* 0x0000000790907c11 */ /* 0x000fc6000f8e10ff */
[----:B------:R-:W-:Y:S05]  /*5390*/  @!P2 BRA `(.L_x_15961) ;  /* 0x000000000004a947 */ /* 0x000fea0003800000 */
[----:B-1----:R2:W-:Y:S02]  /*53a0*/  REDG.E.ADD.F32.FTZ.RN.STRONG.GPU desc[UR12][R2.64+-0x700], R5 ;  /* 0xfff90005020079a6 */ /* 0x0025e4000c10f38c */
.L_x_15961:
[----:B------:R-:W-:Y:S05]  /*53b0*/  BSYNC B0 ;  /* 0x0000000000007941 */ /* 0x000fea0003800000 */
.L_x_15960:
[----:B-12---:R1:W2:Y:S01]  /*53c0*/  LDS R5, [R144+0x9c0] ;  /* 0x0009c00090057984 */ /* 0x0062a20000000800 */
[----:B------:R-:W-:Y:S01]  /*53d0*/  BSSY B0, `(.L_x_15962) ;  /* 0x0000005000007945 */ /* 0x000fe20003800000 */
[C---:B------:R-:W-:Y:S02]  /*53e0*/  IADD3 R4, R105.reuse, 0x80, RZ ;  /* 0x0000008069047810 */ /* 0x040fe40007ffe0ff */
[----:B------:R-:W-:Y:S01]  /*53f0*/  IADD3 R6, R105, 0xa0, RZ ;  /* 0x000000a069067810 */ /* 0x000fe20007ffe0ff */
[----:B------:R-:W-:Y:S06]  /*5400*/  @!P3 BRA `(.L_x_15963) ;  /* 0x000000000004b947 */ /* 0x000fec0003800000 */
[----:B--2---:R3:W-:Y:S02]  /*5410*/  REDG.E.ADD.F32.FTZ.RN.STRONG.GPU desc[UR12][R2.64+-0x680], R5 ;  /* 0xfff98005020079a6 */ /* 0x0047e4000c10f38c */
.L_x_15963:
[----:B------:R-:W-:Y:S05]  /*5420*/  BSYNC B0 ;  /* 0x0000000000007941 */ /* 0x000fea0003800000 */
.L_x_15962:
[-C--:B------:R-:W-:Y:S01]  /*5430*/  LEA.HI.SX32 R4, R4, R105.reuse, 0x1b ;  /* 0x0000006904047211 */ /* 0x080fe200078fdaff */
[----:B------:R-:W-:Y:S01]  /*5440*/  BSSY B0, `(.L_x_15964) ;  /* 0x0000010000007945 */ /* 0x000fe20003800000 */
[----:B------:R-:W-:Y:S02]  /*5450*/  ISETP.GE.AND P6, PT, R143, 0x81, PT ;  /* 0x000000818f00780c */ /* 0x000fe40003fc6270 */
[----:B------:R-:W-:Y:S02]  /*5460*/  LEA R4, R4, UR7, 0x2 ;  /* 0x0000000704047c11 */ /* 0x000fe4000f8e10ff */
[C---:B0-----:R-:W-:Y:S02]  /*5470*/  IADD3 R140, R105.reuse, 0xc0, RZ ;  /* 0x000000c0698c7810 */ /* 0x041fe40007ffe0ff */
[----:B------:R-:W-:Y:S01]  /*5480*/  LEA.HI.SX32 R6, R6, R105, 0x1b ;  /* 0x0000006906067211 */ /* 0x000fe200078fdaff */
[----:B--23--:R0:W2:Y:S01]  /*5490*/  LDS R5, [R4+0xa40] ;  /* 0x000a400004057984 */ /* 0x00c0a20000000800 */
[----:B-1----:R-:W-:-:S02]  /*54a0*/  IADD3 R144, R105, 0xe0, RZ ;  /* 0x000000e069907810 */ /* 0x002fc40007ffe0ff */
[----:B------:R-:W-:Y:S02]  /*54b0*/  LEA.HI.SX32 R140, R140, R105, 0x1b ;  /* 0x000000698c8c7211 */ /* 0x000fe400078fdaff */
[----:B------:R-:W-:Y:S02]  /*54c0*/  LEA R6, R6, UR7, 0x2 ;  /* 0x0000000706067c11 */ /* 0x000fe4000f8e10ff */
[C---:B------:R-:W-:Y:S02]  /*54d0*/  ISETP.GE.AND P1, PT, R143.reuse, 0xa1, PT ;  /* 0x000000a18f00780c */ /* 0x040fe40003f26270 */
[C---:B------:R-:W-:Y:S02]  /*54e0*/  ISETP.GE.AND P2, PT, R143.reuse, 0xc1, PT ;  /* 0x000000c18f00780c */ /* 0x040fe40003f46270 */
[C---:B------:R-:W-:Y:S02]  /*54f0*/  ISETP.GE.AND P3, PT, R143.reuse, 0xe1, PT ;  /* 0x000000e18f00780c */ /* 0x040fe40003f66270 */
[----:B------:R-:W-:-:S02]  /*5500*/  ISETP.GE.AND P4, PT, R143, 0x101, PT ;  /* 0x000001018f00780c */ /* 0x000fc40003f86270 */
[----:B------:R-:W-:Y:S01]  /*5510*/  ISETP.GE.AND P5, PT, R143, 0x121, PT ;  /* 0x000001218f00780c */ /* 0x000fe20003fa6270 */
[----:B0-----:R-:W-:-:S12]  /*5520*/  @!P6 BRA `(.L_x_15965) ;  /* 0x000000000004e947 */ /* 0x001fd80003800000 */
[----:B--2---:R0:W-:Y:S02]  /*5530*/  REDG.E.ADD.F32.FTZ.RN.STRONG.GPU desc[UR12][R2.64+-0x600], R5 ;  /* 0xfffa0005020079a6 */ /* 0x0041e4000c10f38c */
.L_x_15965:
[----:B------:R-:W-:Y:S05]  /*5540*/  BSYNC B0 ;  /* 0x0000000000007941 */ /* 0x000fea0003800000 */
.L_x_15964:
[----:B0-2---:R0:W1:Y:S01]  /*5550*/  LDS R5, [R6+0xac0] ;  /* 0x000ac00006057984 */ /* 0x0050620000000800 */
[----:B------:R-:W-:Y:S01]  /*5560*/  BSSY B0, `(.L_x_15966) ;  /* 0x0000006000007945 */ /* 0x000fe20003800000 */
[----:B------:R-:W-:Y:S02]  /*5570*/  IADD3 R4, R105, 0x100, RZ ;  /* 0x0000010069047810 */ /* 0x000fe40007ffe0ff */
[----:B------:R-:W-:Y:S02]  /*5580*/  LEA.HI.SX32 R144, R144, R105, 0x1b ;  /* 0x0000006990907211 */ /* 0x000fe400078fdaff */
[----:B------:R-:W-:Y:S01]  /*5590*/  LEA R140, R140, UR7, 0x2 ;  /* 0x000000078c8c7c11 */ /* 0x000fe2000f8e10ff */
[----:B------:R-:W-:Y:S06]  /*55a0*/  @!P1 BRA `(.L_x_15967) ;  /* 0x0000000000049947 */ /* 0x000fec0003800000 */
[----:B-1----:R2:W-:Y:S02]  /*55b0*/  REDG.E.ADD.F32.FTZ.RN.STRONG.GPU desc[UR12][R2.64+-0x580], R5 ;  /* 0xfffa8005020079a6 */ /* 0x0025e4000c10f38c */
.L_x_15967:
[----:B------:R-:W-:Y:S05]  /*55c0*/  BSYNC B0 ;  /* 0x0000000000007941 */ /* 0x000fea0003800000 */
.L_x_15966:
[----:B-12---:R1:W2:Y:S01]  /*55d0*/  LDS R5, [R140+0xb40] ;  /* 0x000b40008c057984 */ /* 0x0062a20000000800 */
[----:B------:R-:W-:Y:S01]  /*55e0*/  BSSY B0, `(.L_x_15968) ;  /* 0x0000006000007945 */ /* 0x000fe20003800000 */
[----:B0-----:R-:W-:Y:S02]  /*55f0*/  IADD3 R6, R105, 0x120, RZ ;  /* 0x0000012069067810 */ /* 0x001fe40007ffe0ff */
[----:B------:R-:W-:Y:S02]  /*5600*/  LEA.HI.SX32 R4, R4, R105, 0x1b ;  /* 0x0000006904047211 */ /* 0x000fe400078fdaff */
[----:B------:R-:W-:Y:S01]  /*5610*/  LEA R144, R144, UR7, 0x2 ;  /* 0x0000000790907c11 */ /* 0x000fe2000f8e10ff */
[----:B------:R-:W-:Y:S06]  /*5620*/  @!P2 BRA `(.L_x_15969) ;  /* 0x000000000004a947 */ /* 0x000fec0003800000 */
[----:B--2---:R0:W-:Y:S02]  /*5630*/  REDG.E.ADD.F32.FTZ.RN.STRONG.GPU desc[UR12][R2.64+-0x500], R5 ;  /* 0xfffb0005020079a6 */ /* 0x0041e4000c10f38c */
.L_x_15969:
[----:B------:R-:W-:Y:S05]  /*5640*/  BSYNC B0 ;  /* 0x0000000000007941 */ /* 0x000fea0003800000 */
.L_x_15968:
[----:B0-2---:R0:W2:Y:S01]  /*5650*/  LDS R5, [R144+0xbc0] ;  /* 0x000bc00090057984 */ /* 0x0050a20000000800 */
[----:B------:R-:W-:Y:S01]  /*5660*/  BSSY B0, `(.L_x_15970) ;  /* 0x0000005000007945 */ /* 0x000fe20003800000 */
[----:B------:R-:W-:Y:S02]  /*5670*/  LEA.HI.SX32 R6, R6, R105, 0x1b ;  /* 0x0000006906067211 */ /* 0x000fe400078fdaff */
[----:B------:R-:W-:Y:S01]  /*5680*/  LEA R4, R4, UR7, 0x2 ;  /* 0x0000000704047c11 */ /* 0x000fe2000f8e10ff */
[----:B------:R-:W-:Y:S06]  /*5690*/  @!P3 BRA `(.L_x_15971) ;  /* 0x000000000004b947 */ /* 0x000fec0003800000 */
[----:B--2---:R3:W-:Y:S02]  /*56a0*/  REDG.E.ADD.F32.FTZ.RN.STRONG.GPU desc[UR12][R2.64+-0x480], R5 ;  /* 0xfffb8005020079a6 */ /* 0x0047e4000c10f38c */
.L_x_15971:
[----:B------:R-:W-:Y:S05]  /*56b0*/  BSYNC B0 ;  /* 0x0000000000007941 */ /* 0x000fea0003800000 */
.L_x_15970:
[----:B--23--:R2:W3:Y:S01]  /*56c0*/  LDS R5, [R4+0xc40] ;  /* 0x000c400004057984 */ /* 0x00c4e20000000800 */
[----:B------:R-:W-:Y:S01]  /*56d0*/  BSSY B0, `(.L_x_15972) ;  /* 0x0000004000007945 */ /* 0x000fe20003800000 */
[----:B------:R-:W-:-:S03]  /*56e0*/  LEA R7, R6, UR7, 0x2 ;  /* 0x0000000706077c11 */ /* 0x000fc6000f8e10ff */
[----:B------:R-:W-:Y:S05]  /*56f0*/  @!P4 BRA `(.L_x_15973) ;  /* 0x000000000004c947 */ /* 0x000fea0003800000 */
[----:B---3--:R4:W-:Y:S02]  /*5700*/  REDG.E.ADD.F32.FTZ.RN.STRONG.GPU desc[UR12][R2.64+-0x400], R5 ;  /* 0xfffc0005020079a6 */ /* 0x0089e4000c10f38c */
.L_x_15973:
[----:B------:R-:W-:Y:S05]  /*5710*/  BSYNC B0 ;  /* 0x0000000000007941 */ /* 0x000fea0003800000 */
.L_x_15972:
[----:B---34-:R3:W4:Y:S01]  /*5720*/  LDS R5, [R7+0xcc0] ;  /* 0x000cc00007057984 */ /* 0x0187220000000800 */
[----:B------:R-:W-:Y:S01]  /*5730*/  BSSY B0, `(.L_x_15974) ;  /* 0x0000005000007945 */ /* 0x000fe20003800000 */
[C---:B--2---:R-:W-:Y:S02]  /*5740*/  IADD3 R4, R105.reuse, 0x140, RZ ;  /* 0x0000014069047810 */ /* 0x044fe40007ffe0ff */
[----:B------:R-:W-:Y:S01]  /*5750*/  IADD3 R6, R105, 0x160, RZ ;  /* 0x0000016069067810 */ /* 0x000fe20007ffe0ff */
[----:B------:R-:W-:Y:S06]  /*5760*/  @!P5 BRA `(.L_x_15975) ;  /* 0x000000000004d947 */ /* 0x000fec0003800000 */
[----:B----4-:R2:W-:Y:S02]  /*5770*/  REDG.E.ADD.F32.FTZ.RN.STRONG.GPU desc[UR12][R2.64+-0x380], R5 ;  /* 0xfffc8005020079a6 */ /* 0x0105e4000c10f38c */
.L_x_15975:
[----:B------:R-:W-:Y:S05]  /*5780*/  BSYNC B0 ;  /* 0x0000000000007941 */ /* 0x000fea0003800000 */
.L_x_15974:
[-C--:B------:R-:W-:Y:S01]  /*5790*/  LEA.HI.SX32 R4, R4, R105.reuse, 0x1b ;  /* 0x0000006904047211 */ /* 0x080fe200078fdaff */
[----:B------:R-:W-:Y:S01]  /*57a0*/  BSSY B0, `(.L_x_15976) ;  /* 0x0000010000007945 */ /* 0x000fe20003800000 */
[----:B------:R-:W-:Y:S02]  /*57b0*/  ISETP.GE.AND P6, PT, R143, 0x141, PT ;  /* 0x000001418f00780c */ /* 0x000fe40003fc6270 */
[----:B------:R-:W-:Y:S02]  /*57c0*/  LEA R4, R4, UR7, 0x2 ;  /* 0x0000000704047c11 */ /* 0x000fe4000f8e10ff */
[C---:B-1----:R-:W-:Y:S02]  /*57d0*/  IADD3 R140, R105.reuse, 0x180, RZ ;  /* 0x00000180698c7810 */ /* 0x042fe40007ffe0ff */
[----:B------:R-:W-:Y:S01]  /*57e0*/  LEA.HI.SX32 R6, R6, R105, 0x1b ;  /* 0x0000006906067211 */ /* 0x000fe200078fdaff */
[----:B--2-4-:R1:W2:Y:S01]  /*57f0*/  LDS R5, [R4+0xd40] ;  /* 0x000d400004057984 */ /* 0x0142a20000000800 */
        /* <DEDUP_REMOVED lines=8> */
[----:B-1----:R-:W-:-:S12]  /*5880*/  @!P6 BRA `(.L_x_15977) ;  /* 0x000000000004e947 */ /* 0x002fd80003800000 */
[----:B--2---:R0:W-:Y:S02]  /*5890*/  REDG.E.ADD.F32.FTZ.RN.STRONG.GPU desc[UR12][R2.64+-0x300], R5 ;  /* 0xfffd0005020079a6 */ /* 0x0041e4000c10f38c */
.L_x_15977:
[----:B------:R-:W-:Y:S05]  /*58a0*/  BSYNC B0 ;  /* 0x0000000000007941 */ /* 0x000fea0003800000 */
.L_x_15976:
[----:B0-2---:R0:W1:Y:S01]  /*58b0*/  LDS R5, [R6+0xdc0] ;  /* 0x000dc00006057984 */ /* 0x0050620000000800 */
[----:B------:R-:W-:Y:S01]  /*58c0*/  BSSY B0, `(.L_x_15978) ;  /* 0x0000006000007945 */ /* 0x000fe20003800000 */
[----:B------:R-:W-:Y:S02]  /*58d0*/  IADD3 R4, R105, 0x1c0, RZ ;  /* 0x000001c069047810 */ /* 0x000fe40007ffe0ff */
[----:B------:R-:W-:Y:S02]  /*58e0*/  LEA.HI.SX32 R144, R144, R105, 0x1b ;  /* 0x0000006990907211 */ /* 0x000fe400078fdaff */
[----:B------:R-:W-:Y:S01]  /*58f0*/  LEA R140, R140, UR7, 0x2 ;  /* 0x000000078c8c7c11 */ /* 0x000fe2000f8e10ff */
[----:B------:R-:W-:Y:S06]  /*5900*/  @!P1 BRA `(.L_x_15979) ;  /* 0x0000000000049947 */ /* 0x000fec0003800000 */
[----:B-1----:R2:W-:Y:S02]  /*5910*/  REDG.E.ADD.F32.FTZ.RN.STRONG.GPU desc[UR12][R2.64+-0x280], R5 ;  /* 0xfffd8005020079a6 */ /* 0x0025e4000c10f38c */
.L_x_15979:
[----:B------:R-:W-:Y:S05]  /*5920*/  BSYNC B0 ;  /* 0x0000000000007941 */ /* 0x000fea0003800000 */
.L_x_15978:
[----:B-12---:R1:W2:Y:S01]  /*5930*/  LDS R5, [R140+0xe40] ;  /* 0x000e40008c057984 */ /* 0x0062a20000000800 */
[----:B------:R-:W-:Y:S01]  /*5940*/  BSSY B0, `(.L_x_15980) ;  /* 0x0000006000007945 */ /* 0x000fe20003800000 */
[----:B0-----:R-:W-:Y:S02]  /*5950*/  IADD3 R6, R105, 0x1e0, RZ ;  /* 0x000001e069067810 */ /* 0x001fe40007ffe0ff */
[----:B------:R-:W-:Y:S02]  /*5960*/  LEA.HI.SX32 R4, R4, R105, 0x1b ;  /* 0x0000006904047211 */ /* 0x000fe400078fdaff */
[----:B------:R-:W-:Y:S01]  /*5970*/  LEA R144, R144, UR7, 0x2 ;  /* 0x0000000790907c11 */ /* 0x000fe2000f8e10ff */
[----:B------:R-:W-:Y:S06]  /*5980*/  @!P2 BRA `(.L_x_15981) ;  /* 0x000000000004a947 */ /* 0x000fec0003800000 */
[----:B--2---:R0:W-:Y:S02]  /*5990*/  REDG.E.ADD.F32.FTZ.RN.STRONG.GPU desc[UR12][R2.64+-0x200], R5 ;  /* 0xfffe0005020079a6 */ /* 0x0041e4000c10f38c */
.L_x_15981:
[----:B------:R-:W-:Y:S05]  /*59a0*/  BSYNC B0 ;  /* 0x0000000000007941 */ /* 0x000fea0003800000 */
.L_x_15980:
[----:B0-2---:R0:W2:Y:S01]  /*59b0*/  LDS R5, [R144+0xec0] ;  /* 0x000ec00090057984 */ /* 0x0050a20000000800 */
[----:B------:R-:W-:Y:S01]  /*59c0*/  BSSY B0, `(.L_x_15982) ;  /* 0x0000005000007945 */ /* 0x000fe20003800000 */
[----:B------:R-:W-:Y:S02]  /*59d0*/  LEA.HI.SX32 R6, R6, R105, 0x1b ;  /* 0x0000006906067211 */ /* 0x000fe400078fdaff */
[----:B------:R-:W-:Y:S01]  /*59e0*/  LEA R4, R4, UR7, 0x2 ;  /* 0x0000000704047c11 */ /* 0x000fe2000f8e10ff */
[----:B------:R-:W-:Y:S06]  /*59f0*/  @!P3 BRA `(.L_x_15983) ;  /* 0x000000000004b947 */ /* 0x000fec0003800000 */
[----:B--2---:R4:W-:Y:S02]  /*5a00*/  REDG.E.ADD.F32.FTZ.RN.STRONG.GPU desc[UR12][R2.64+-0x180], R5 ;  /* 0xfffe8005020079a6 */ /* 0x0049e4000c10f38c */
.L_x_15983:
[----:B------:R-:W-:Y:S05]  /*5a10*/  BSYNC B0 ;  /* 0x0000000000007941 */ /* 0x000fea0003800000 */
.L_x_15982:
[----:B--2-4-:R2:W4:Y:S01]  /*5a20*/  LDS R5, [R4+0xf40] ;  /* 0x000f400004057984 */ /* 0x0145220000000800 */
[----:B------:R-:W-:Y:S01]  /*5a30*/  BSSY B0, `(.L_x_15984) ;  /* 0x0000004000007945 */ /* 0x000fe20003800000 */
[----:B------:R-:W-:-:S03]  /*5a40*/  LEA R6, R6, UR7, 0x2 ;  /* 0x0000000706067c11 */ /* 0x000fc6000f8e10ff */
[----:B------:R-:W-:Y:S05]  /*5a50*/  @!P4 BRA `(.L_x_15985) ;  /* 0x000000000004c947 */ /* 0x000fea0003800000 */
[----:B----4-:R4:W-:Y:S02]  /*5a60*/  REDG.E.ADD.F32.FTZ.RN.STRONG.GPU desc[UR12][R2.64+-0x100], R5 ;  /* 0xffff0005020079a6 */ /* 0x0109e4000c10f38c */
.L_x_15985:
[----:B------:R-:W-:Y:S05]  /*5a70*/  BSYNC B0 ;  /* 0x0000000000007941 */ /* 0x000fea0003800000 */
.L_x_15984:
[----:B----4-:R4:W0:Y:S01]  /*5a80*/  LDS R5, [R6+0xfc0] ;  /* 0x000fc00006057984 */ /* 0x0108220000000800 */
[----:B------:R-:W-:Y:S01]  /*5a90*/  BSSY B0, `(.L_x_15986) ;  /* 0x0000004000007945 */ /* 0x000fe20003800000 */
[----:B--2---:R-:W-:-:S03]  /*5aa0*/  FADD.FTZ R4, R147, R154 ;  /* 0x0000009a93047221 */ /* 0x004fc60000010000 */
[----:B------:R-:W-:Y:S05]  /*5ab0*/  @!P5 BRA `(.L_x_15987) ;  /* 0x000000000004d947 */ /* 0x000fea0003800000 */
[----:B0-----:R2:W-:Y:S02]  /*5ac0*/  REDG.E.ADD.F32.FTZ.RN.STRONG.GPU desc[UR12][R2.64+-0x80], R5 ;  /* 0xffff8005020079a6 */ /* 0x0015e4000c10f38c */
.L_x_15987:
[----:B------:R-:W-:Y:S05]  /*5ad0*/  BSYNC B0 ;  /* 0x0000000000007941 */ /* 0x000fea0003800000 */
.L_x_15986:
[----:B--2---:R-:W2:Y:S01]  /*5ae0*/  SHFL.DOWN PT, R2, R145, 0x1, 0x1f ;  /* 0x08201f0091027f89 */ /* 0x004ea200000e0000 */
[----:B------:R-:W-:Y:S01]  /*5af0*/  ISETP.GT.AND P1, PT, R103, 0x1e, PT ;  /* 0x0000001e6700780c */ /* 0x000fe20003f24270 */
[----:B------:R-:W-:Y:S01]  /*5b00*/  FMUL.FTZ R118, R118, R155 ;  /* 0x0000009b76767220 */ /* 0x000fe20000410000 */
[----:B0-----:R-:W-:Y:S01]  /*5b10*/  MOV R5, R145 ;  /* 0x0000009100057202 */ /* 0x001fe20000000f00 */
[----:B------:R-:W0:Y:S01]  /*5b20*/  SHFL.DOWN PT, R143, R165, 0x1, 0x1f ;  /* 0x08201f00a58f7f89 */ /* 0x000e2200000e0000 */
[----:B----4-:R-:W-:Y:S01]  /*5b30*/  MOV R6, R165 ;  /* 0x000000a500067202 */ /* 0x010fe20000000f00 */
[----:B------:R-:W-:Y:S01]  /*5b40*/  FMUL.FTZ R120, R120, R171 ;  /* 0x000000ab78787220 */ /* 0x000fe20000410000 */
[----:B---3--:R-:W-:Y:S01]  /*5b50*/  MOV R7, R166 ;  /* 0x000000a600077202 */ /* 0x008fe20000000f00 */
[----:B-1----:R-:W1:Y:S01]  /*5b60*/  SHFL.DOWN PT, R140, R166, 0x1, 0x1f ;  /* 0x08201f00a68c7f89 */ /* 0x002e6200000e0000 */
[----:B------:R-:W-:Y:S01]  /*5b70*/  FFMA.FTZ R118, R119, R33, R118 ;  /* 0x0000002177767223 */ /* 0x000fe20000010076 */
[----:B------:R-:W-:Y:S01]  /*5b80*/  FFMA.FTZ R121, R121, R168, R120 ;  /* 0x000000a879797223 */ /* 0x000fe20000010078 */
[----:B------:R-:W-:Y:S01]  /*5b90*/  FMUL.FTZ R122, R122, R173 ;  /* 0x000000ad7a7a7220 */ /* 0x000fe20000410000 */
[----:B------:R-:W3:Y:S01]  /*5ba0*/  SHFL.DOWN PT, R3, R4, 0x1, 0x1f ;  /* 0x08201f0004037f89 */ /* 0x000ee200000e0000 */
[----:B------:R-:W-:Y:S01]  /*5bb0*/  FFMA.FTZ R51, R134, R118, R51 ;  /* 0x0000007686337223 */ /* 0x000fe20000010033 */
[----:B------:R-:W-:Y:S01]  /*5bc0*/  FMUL.FTZ R124, R124, R178 ;  /* 0x000000b27c7c7220 */ /* 0x000fe20000410000 */
[----:B------:R-:W-:Y:S01]  /*5bd0*/  FFMA.FTZ R122, R123, R175, R122 ;  /* 0x000000af7b7a7223 */ /* 0x000fe2000001007a */
[----:B------:R-:W-:Y:S01]  /*5be0*/  FMUL.FTZ R126, R126, R182 ;  /* 0x000000b67e7e7220 */ /* 0x000fe20000410000 */
[----:B------:R-:W-:Y:S01]  /*5bf0*/  ISETP.NE.AND P2, PT, R103, RZ, PT ;  /* 0x000000ff6700720c */ /* 0x000fe20003f45270 */
[----:B------:R-:W-:Y:S01]  /*5c00*/  FFMA.FTZ R125, R125, R176, R124 ;  /* 0x000000b07d7d7223 */ /* 0x000fe2000001007c */
[----:B------:R-:W-:Y:S01]  /*5c10*/  FMUL.FTZ R128, R128, R141 ;  /* 0x0000008d80807220 */ /* 0x000fe20000410000 */
[----:B------:R-:W-:Y:S01]  /*5c20*/  FFMA.FTZ R126, R127, R146, R126 ;  /* 0x000000927f7e7223 */ /* 0x000fe2000001007e */
[----:B------:R-:W-:Y:S01]  /*5c30*/  FMUL.FTZ R116, R116, R177 ;  /* 0x000000b174747220 */ /* 0x000fe20000410000 */
[----:B------:R-:W-:Y:S01]  /*5c40*/  BSSY B0, `(.L_x_15988) ;  /* 0x0000081000007945 */ /* 0x000fe20003800000 */
[----:B------:R-:W-:Y:S01]  /*5c50*/  FFMA.FTZ R129, R129, R185, R128 ;  /* 0x000000b981817223 */ /* 0x000fe20000010080 */
[----:B--2---:R-:W-:Y:S01]  /*5c60*/  @!P1 FADD.FTZ R5, R5, R2 ;  /* 0x0000000205059221 */ /* 0x004fe20000010000 */
[----:B------:R-:W-:Y:S01]  /*5c70*/  FMUL.FTZ R2, R115, R174 ;  /* 0x000000ae73027220 */ /* 0x000fe20000410000 */
[----:B------:R-:W-:Y:S01]  /*5c80*/  FMUL.FTZ R115, R9, R180 ;  /* 0x000000b409737220 */ /* 0x000fe20000410000 */
[----:B------:R-:W-:Y:S01]  /*5c90*/  FFMA.FTZ R116, R113, R142, R116 ;  /* 0x0000008e71747223 */ /* 0x000fe20000010074 */
[----:B0-----:R-:W-:Y:S01]  /*5ca0*/  @!P1 FADD.FTZ R6, R6, R143 ;  /* 0x0000008f06069221 */ /* 0x001fe20000010000 */
[----:B------:R-:W-:Y:S01]  /*5cb0*/  FFMA.FTZ R117, R117, R180, R2 ;  /* 0x000000b475757223 */ /* 0x000fe20000010002 */
[-C--:B------:R-:W-:Y:S01]  /*5cc0*/  FFMA.FTZ R115, R8, R174.reuse, -R115 ;  /* 0x000000ae08737223 */ /* 0x080fe20000010873 */
[----:B------:R-:W-:Y:S01]  /*5cd0*/  FMUL.FTZ R2, R9, R155 ;  /* 0x0000009b09027220 */ /* 0x000fe20000410000 */
[----:B-1----:R-:W-:Y:S01]  /*5ce0*/  @!P1 FADD.FTZ R7, R7, R140 ;  /* 0x0000008c07079221 */ /* 0x002fe20000010000 */
[----:B------:R-:W0:Y:S01]  /*5cf0*/  SHFL.DOWN PT, R145, R6, 0x2, 0x1f ;  /* 0x08401f0006917f89 */ /* 0x000e2200000e0000 */
[----:B------:R-:W-:Y:S01]  /*5d00*/  FMUL.FTZ R164, R164, R115 ;  /* 0x00000073a4a47220 */ /* 0x000fe20000410000 */
[----:B------:R-:W-:Y:S01]  /*5d10*/  FFMA.FTZ R2, R8, R33, R2 ;  /* 0x0000002108027223 */ /* 0x000fe20000010002 */
[----:B---3--:R-:W-:Y:S01]  /*5d20*/  @!P1 FADD.FTZ R4, R3, R4 ;  /* 0x0000000403049221 */ /* 0x008fe20000010000 */
[----:B------:R-:W1:Y:S01]  /*5d30*/  SHFL.DOWN PT, R140, R5, 0x2, 0x1f ;  /* 0x08401f00058c7f89 */ /* 0x000e6200000e0000 */
[----:B------:R-:W-:Y:S01]  /*5d40*/  ISETP.GT.AND P1, PT, R103, 0x1d, PT ;  /* 0x0000001d6700780c */ /* 0x000fe20003f24270 */
[----:B------:R-:W-:Y:S01]  /*5d50*/  FMUL.FTZ R3, R9, R174 ;  /* 0x000000ae09037220 */ /* 0x000fe20000410000 */
[----:B------:R-:W-:Y:S01]  /*5d60*/  FFMA.FTZ R49, R132, R117, R49 ;  /* 0x0000007584317223 */ /* 0x000fe20000010031 */
[----:B------:R-:W2:Y:S01]  /*5d70*/  SHFL.DOWN PT, R144, R7, 0x2, 0x1f ;  /* 0x08401f0007907f89 */ /* 0x000ea200000e0000 */
[----:B------:R-:W-:Y:S01]  /*5d80*/  FFMA.FTZ R52, R131, R121, R52 ;  /* 0x0000007983347223 */ /* 0x000fe20000010034 */
[C---:B------:R-:W-:Y:S01]  /*5d90*/  FFMA.FTZ R180, R8.reuse, R180, R3 ;  /* 0x000000b408b47223 */ /* 0x040fe20000010003 */
[C---:B------:R-:W-:Y:S01]  /*5da0*/  FMUL.FTZ R3, R9.reuse, R33 ;  /* 0x0000002109037220 */ /* 0x040fe20000410000 */
[----:B------:R-:W3:Y:S01]  /*5db0*/  SHFL.DOWN PT, R143, R4, 0x2, 0x1f ;  /* 0x08401f00048f7f89 */ /* 0x000ee200000e0000 */
[----:B------:R-:W-:Y:S01]  /*5dc0*/  FMUL.FTZ R33, R9, R168 ;  /* 0x000000a809217220 */ /* 0x000fe20000410000 */
[----:B------:R-:W-:Y:S01]  /*5dd0*/  FFMA.FTZ R163, R163, R180, R164 ;  /* 0x000000b4a3a37223 */ /* 0x000fe200000100a4 */
[----:B------:R-:W-:Y:S01]  /*5de0*/  FFMA.FTZ R3, R8, R155, -R3 ;  /* 0x0000009b08037223 */ /* 0x000fe20000010803 */
[----:B------:R-:W-:Y:S01]  /*5df0*/  FFMA.FTZ R53, R136, R122, R53 ;  /* 0x0000007a88357223 */ /* 0x000fe20000010035 */
[----:B------:R-:W-:Y:S01]  /*5e00*/  FFMA.FTZ R33, R8, R171, -R33 ;  /* 0x000000ab08217223 */ /* 0x000fe20000010821 */
[----:B------:R-:W-:Y:S01]  /*5e10*/  FFMA.FTZ R132, R74, R117, R163 ;  /* 0x000000754a847223 */ /* 0x000fe200000100a3 */
[----:B------:R-:W-:Y:S01]  /*5e20*/  FMUL.FTZ R162, R162, R3 ;  /* 0x00000003a2a27220 */ /* 0x000fe20000410000 */
[C---:B------:R-:W-:Y:S01]  /*5e30*/  FMUL.FTZ R3, R9.reuse, R171 ;  /* 0x000000ab09037220 */ /* 0x040fe20000410000 */
[----:B------:R-:W-:Y:S01]  /*5e40*/  FMUL.FTZ R160, R160, R33 ;  /* 0x00000021a0a07220 */ /* 0x000fe20000410000 */
[----:B------:R-:W-:Y:S01]  /*5e50*/  FMUL.FTZ R33, R9, R176 ;  /* 0x000000b009217220 */ /* 0x000fe20000410000 */
[----:B------:R-:W-:Y:S01]  /*5e60*/  FFMA.FTZ R2, R161, R2, R162 ;  /* 0x00000002a1027223 */ /* 0x000fe200000100a2 */
[----:B0-----:R-:W-:Y:S01]  /*5e70*/  @!P1 FADD.FTZ R6, R6, R145 ;  /* 0x0000009106069221 */ /* 0x001fe20000010000 */
[----:B------:R-:W-:Y:S01]  /*5e80*/  FFMA.FTZ R168, R8, R168, R3 ;  /* 0x000000a808a87223 */ /* 0x000fe20000010003 */
[----:B------:R-:W-:Y:S01]  /*5e90*/  FADD.FTZ R65, R132, R65 ;  /* 0x0000004184417221 */ /* 0x000fe20000010000 */
[----:B------:R-:W-:Y:S01]  /*5ea0*/  FFMA.FTZ R3, R75, R118, R2 ;  /* 0x000000764b037223 */ /* 0x000fe20000010002 */
[----:B-1----:R-:W-:Y:S01]  /*5eb0*/  @!P1 FADD.FTZ R5, R5, R140 ;  /* 0x0000008c05059221 */ /* 0x002fe20000010000 */
[----:B------:R-:W-:Y:S01]  /*5ec0*/  FMUL.FTZ R2, R9, R173 ;  /* 0x000000ad09027220 */ /* 0x000fe20000410000 */
[----:B------:R-:W-:Y:S01]  /*5ed0*/  FFMA.FTZ R159, R159, R168, R160 ;  /* 0x000000a89f9f7223 */ /* 0x000fe200000100a0 */
[----:B------:R-:W-:Y:S01]  /*5ee0*/  FADD.FTZ R64, R3, R64 ;  /* 0x0000004003407221 */ /* 0x000fe20000010000 */
[----:B--2---:R-:W-:Y:S01]  /*5ef0*/  @!P1 FADD.FTZ R7, R7, R144 ;  /* 0x0000009007079221 */ /* 0x004fe20000010000 */
[----:B------:R-:W0:Y:S01]  /*5f00*/  SHFL.DOWN PT, R140, R5, 0x4, 0x1f ;  /* 0x08801f00058c7f89 */ /* 0x000e2200000e0000 */
[-C--:B------:R-:W-:Y:S01]  /*5f10*/  FMUL.FTZ R3, R9, R175.reuse ;  /* 0x000000af09037220 */ /* 0x080fe20000410000 */
[----:B------:R-:W-:Y:S01]  /*5f20*/  FFMA.FTZ R175, R8, R175, R2 ;  /* 0x000000af08af7223 */ /* 0x000fe20000010002 */
[----:B---3--:R-:W-:Y:S01]  /*5f30*/  @!P1 FADD.FTZ R4, R4, R143 ;  /* 0x0000008f04049221 */ /* 0x008fe20000010000 */
[----:B------:R-:W1:Y:S01]  /*5f40*/  SHFL.DOWN PT, R144, R7, 0x4, 0x1f ;  /* 0x08801f0007907f89 */ /* 0x000e6200000e0000 */
[----:B------:R-:W-:Y:S01]  /*5f50*/  ISETP.GT.AND P1, PT, R103, 0x1b, PT ;  /* 0x0000001b6700780c */ /* 0x000fe20003f24270 */
[----:B------:R-:W-:Y:S01]  /*5f60*/  FFMA.FTZ R3, R8, R173, -R3 ;  /* 0x000000ad08037223 */ /* 0x000fe20000010803 */
[----:B------:R-:W-:Y:S01]  /*5f70*/  FFMA.FTZ R2, R76, R121, R159 ;  /* 0x000000794c027223 */ /* 0x000fe2000001009f */
[----:B------:R-:W2:Y:S01]  /*5f80*/  SHFL.DOWN PT, R143, R6, 0x4, 0x1f ;  /* 0x08801f00068f7f89 */ /* 0x000ea200000e0000 */
[----:B------:R-:W-:Y:S01]  /*5f90*/  FFMA.FTZ R54, R133, R125, R54 ;  /* 0x0000007d85367223 */ /* 0x000fe20000010036 */
[----:B------:R-:W-:Y:S01]  /*5fa0*/  FFMA.FTZ R55, R138, R126, R55 ;  /* 0x0000007e8a377223 */ /* 0x000fe20000010037 */
[----:B------:R-:W-:Y:S01]  /*5fb0*/  FADD.FTZ R63, R2, R63 ;  /* 0x0000003f023f7221 */ /* 0x000fe20000010000 */
[----:B------:R-:W3:Y:S01]  /*5fc0*/  SHFL.DOWN PT, R115, R4, 0x4, 0x1f ;  /* 0x08801f0004737f89 */ /* 0x000ee200000e0000 */
[----:B------:R-:W-:Y:S01]  /*5fd0*/  FFMA.FTZ R56, R135, R129, R56 ;  /* 0x0000008187387223 */ /* 0x000fe20000010038 */
[----:B------:R-:W-:-:S04]  /*5fe0*/  FFMA.FTZ R57, R130, R116, R57 ;  /* 0x0000007482397223 */ /* 0x000fc80000010039 */
[----:B0-----:R-:W-:Y:S01]  /*5ff0*/  @!P1 FADD.FTZ R5, R5, R140 ;  /* 0x0000008c05059221 */ /* 0x001fe20000010000 */
[----:B-1----:R-:W-:-:S04]  /*6000*/  @!P1 FADD.FTZ R7, R7, R144 ;  /* 0x0000009007079221 */ /* 0x002fc80000010000 */
[----:B------:R-:W0:Y:S01]  /*6010*/  SHFL.DOWN PT, R118, R5, 0x8, 0x1f ;  /* 0x09001f0005767f89 */ /* 0x000e2200000e0000 */
[----:B--2---:R-:W-:-:S03]  /*6020*/  @!P1 FADD.FTZ R6, R6, R143 ;  /* 0x0000008f06069221 */ /* 0x004fc60000010000 */
[----:B------:R-:W1:Y:S01]  /*6030*/  SHFL.DOWN PT, R120, R7, 0x8, 0x1f ;  /* 0x09001f0007787f89 */ /* 0x000e6200000e0000 */
[----:B---3--:R-:W-:-:S03]  /*6040*/  @!P1 FADD.FTZ R4, R4, R115 ;  /* 0x0000007304049221 */ /* 0x008fc60000010000 */
[----:B------:R-:W2:Y:S01]  /*6050*/  SHFL.DOWN PT, R119, R6, 0x8, 0x1f ;  /* 0x09001f0006777f89 */ /* 0x000ea200000e0000 */
[----:B------:R-:W-:Y:S01]  /*6060*/  ISETP.GT.AND P1, PT, R103, 0x17, PT ;  /* 0x000000176700780c */ /* 0x000fe20003f24270 */
[----:B------:R-:W-:Y:S01]  /*6070*/  FMUL.FTZ R115, R158, R3 ;  /* 0x000000039e737220 */ /* 0x000fe20000410000 */
[CC--:B------:R-:W-:Y:S01]  /*6080*/  FMUL.FTZ R3, R9.reuse, R178.reuse ;  /* 0x000000b209037220 */ /* 0x0c0fe20000410000 */
[----:B------:R-:W3:Y:S01]  /*6090*/  SHFL.DOWN PT, R117, R4, 0x8, 0x1f ;  /* 0x09001f0004757f89 */ /* 0x000ee200000e0000 */
[----:B------:R-:W-:Y:S01]  /*60a0*/  FFMA.FTZ R178, R8, R178, -R33 ;  /* 0x000000b208b27223 */ /* 0x000fe20000010821 */
[----:B------:R-:W-:Y:S01]  /*60b0*/  FFMA.FTZ R156, R156, R175, R115 ;  /* 0x000000af9c9c7223 */ /* 0x000fe20000010073 */
[----:B------:R-:W-:Y:S01]  /*60c0*/  FFMA.FTZ R176, R8, R176, R3 ;  /* 0x000000b008b07223 */ /* 0x000fe20000010003 */
[----:B------:R-:W-:Y:S01]  /*60d0*/  FMUL.FTZ R33, R9, R146 ;  /* 0x0000009209217220 */ /* 0x000fe20000410000 */
[----:B------:R-:W-:Y:S01]  /*60e0*/  FMUL.FTZ R178, R151, R178 ;  /* 0x000000b297b27220 */ /* 0x000fe20000410000 */
[----:B------:R-:W-:-:S03]  /*60f0*/  FFMA.FTZ R3, R77, R122, R156 ;  /* 0x0000007a4d037223 */ /* 0x000fc6000001009c */
[----:B------:R-:W-:Y:S01]  /*6100*/  FFMA.FTZ R153, R153, R176, R178 ;  /* 0x000000b099997223 */ /* 0x000fe200000100b2 */
[----:B------:R-:W-:Y:S01]  /*6110*/  FADD.FTZ R62, R3, R62 ;  /* 0x0000003e033e7221 */ /* 0x000fe20000010000 */
[-C--:B------:R-:W-:Y:S01]  /*6120*/  FMUL.FTZ R3, R9, R182.reuse ;  /* 0x000000b609037220 */ /* 0x080fe20000410000 */
[----:B0-----:R-:W-:Y:S01]  /*6130*/  @!P1 FADD.FTZ R5, R5, R118 ;  /* 0x0000007605059221 */ /* 0x001fe20000010000 */
[----:B------:R-:W-:Y:S01]  /*6140*/  FFMA.FTZ R2, R78, R125, R153 ;  /* 0x0000007d4e027223 */ /* 0x000fe20000010099 */
[C---:B------:R-:W-:Y:S01]  /*6150*/  FFMA.FTZ R182, R8.reuse, R182, -R33 ;  /* 0x000000b608b67223 */ /* 0x040fe20000010821 */
[----:B------:R-:W-:Y:S01]  /*6160*/  FFMA.FTZ R146, R8, R146, R3 ;  /* 0x0000009208927223 */ /* 0x000fe20000010003 */
[----:B-1----:R-:W-:Y:S01]  /*6170*/  @!P1 FADD.FTZ R7, R7, R120 ;  /* 0x0000007807079221 */ /* 0x002fe20000010000 */
[----:B------:R-:W0:Y:S01]  /*6180*/  SHFL.DOWN PT, R118, R5, 0x10, 0x1f ;  /* 0x0a001f0005767f89 */ /* 0x000e2200000e0000 */
[C---:B------:R-:W-:Y:S01]  /*6190*/  FMUL.FTZ R3, R9.reuse, R185 ;  /* 0x000000b909037220 */ /* 0x040fe20000410000 */
[----:B------:R-:W-:Y:S01]  /*61a0*/  FADD.FTZ R61, R2, R61 ;  /* 0x0000003d023d7221 */ /* 0x000fe20000010000 */
[----:B--2---:R-:W-:Y:S01]  /*61b0*/  @!P1 FADD.FTZ R6, R6, R119 ;  /* 0x0000007706069221 */ /* 0x004fe20000010000 */
[----:B------:R-:W1:Y:S01]  /*61c0*/  SHFL.DOWN PT, R120, R7, 0x10, 0x1f ;  /* 0x0a001f0007787f89 */ /* 0x000e6200000e0000 */
[-C--:B------:R-:W-:Y:S01]  /*61d0*/  FFMA.FTZ R3, R8, R141.reuse, -R3 ;  /* 0x0000008d08037223 */ /* 0x080fe20000010803 */
[----:B------:R-:W-:Y:S01]  /*61e0*/  FMUL.FTZ R2, R9, R141 ;  /* 0x0000008d09027220 */ /* 0x000fe20000410000 */
[----:B---3--:R-:W-:Y:S01]  /*61f0*/  @!P1 FADD.FTZ R4, R4, R117 ;  /* 0x0000007504049221 */ /* 0x008fe20000010000 */
[----:B------:R-:W-:Y:S01]  /*6200*/  ISETP.GT.AND P1, PT, R103, 0xf, PT ;  /* 0x0000000f6700780c */ /* 0x000fe20003f24270 */
[----:B------:R-:W2:Y:S01]  /*6210*/  SHFL.DOWN PT, R117, R6, 0x10, 0x1f ;  /* 0x0a001f0006757f89 */ /* 0x000ea200000e0000 */
[----:B------:R-:W-:Y:S01]  /*6220*/  FMUL.FTZ R36, R36, R3 ;  /* 0x0000000324247220 */ /* 0x000fe20000410000 */
[C---:B------:R-:W-:Y:S01]  /*6230*/  FMUL.FTZ R3, R9.reuse, R142 ;  /* 0x0000008e09037220 */ /* 0x040fe20000410000 */
[----:B------:R-:W-:Y:S01]  /*6240*/  FMUL.FTZ R9, R9, R177 ;  /* 0x000000b109097220 */ /* 0x000fe20000410000 */
[----:B------:R-:W3:Y:S01]  /*6250*/  SHFL.DOWN PT, R115, R4, 0x10, 0x1f ;  /* 0x0a001f0004737f89 */ /* 0x000ee200000e0000 */
[C---:B------:R-:W-:Y:S01]  /*6260*/  FFMA.FTZ R2, R8.reuse, R185, R2 ;  /* 0x000000b908027223 */ /* 0x040fe20000010002 */
[C---:B------:R-:W-:Y:S01]  /*6270*/  FFMA.FTZ R3, R8.reuse, R177, -R3 ;  /* 0x000000b108037223 */ /* 0x040fe20000010803 */
[----:B------:R-:W-:Y:S01]  /*6280*/  FMUL.FTZ R182, R137, R182 ;  /* 0x000000b689b67220 */ /* 0x000fe20000410000 */
[----:B------:R-:W-:Y:S01]  /*6290*/  FFMA.FTZ R8, R8, R142, R9 ;  /* 0x0000008e08087223 */ /* 0x000fe20000010009 */
[----:B------:R-:W-:Y:S01]  /*62a0*/  FFMA.FTZ R37, R37, R2, R36 ;  /* 0x0000000225257223 */ /* 0x000fe20000010024 */
[----:B------:R-:W-:Y:S01]  /*62b0*/  FMUL.FTZ R34, R34, R3 ;  /* 0x0000000322227220 */ /* 0x000fe20000410000 */
[----:B------:R-:W-:-:S02]  /*62c0*/  FFMA.FTZ R146, R139, R146, R182 ;  /* 0x000000928b927223 */ /* 0x000fc400000100b6 */
[----:B------:R-:W-:Y:S01]  /*62d0*/  FFMA.FTZ R2, R80, R129, R37 ;  /* 0x0000008150027223 */ /* 0x000fe20000010025 */
[----:B------:R-:W-:Y:S01]  /*62e0*/  FFMA.FTZ R8, R35, R8, R34 ;  /* 0x0000000823087223 */ /* 0x000fe20000010022 */
[----:B0-----:R-:W-:Y:S01]  /*62f0*/  @!P1 FADD.FTZ R5, R5, R118 ;  /* 0x0000007605059221 */ /* 0x001fe20000010000 */
[----:B------:R-:W-:Y:S01]  /*6300*/  FFMA.FTZ R9, R79, R126, R146 ;  /* 0x0000007e4f097223 */ /* 0x000fe20000010092 */
[----:B------:R-:W-:Y:S01]  /*6310*/  FADD.FTZ R59, R2, R59 ;  /* 0x0000003b023b7221 */ /* 0x000fe20000010000 */
[----:B------:R-:W-:Y:S01]  /*6320*/  FFMA.FTZ R3, R81, R116, R8 ;  /* 0x0000007451037223 */ /* 0x000fe20000010008 */
[----:B-1----:R-:W-:Y:S01]  /*6330*/  @!P1 FADD.FTZ R7, R7, R120 ;  /* 0x0000007807079221 */ /* 0x002fe20000010000 */
[----:B------:R-:W-:Y:S02]  /*6340*/  FADD.FTZ R60, R9, R60 ;  /* 0x0000003c093c7221 */ /* 0x000fe40000010000 */
[----:B------:R-:W-:Y:S01]  /*6350*/  FADD.FTZ R58, R3, R58 ;  /* 0x0000003a033a7221 */ /* 0x000fe20000010000 */
[----:B--2---:R-:W-:Y:S01]  /*6360*/  @!P1 FADD.FTZ R6, R6, R117 ;  /* 0x0000007506069221 */ /* 0x004fe20000010000 */
[----:B---3--:R-:W-:-:S05]  /*6370*/  @!P1 FADD.FTZ R4, R4, R115 ;  /* 0x0000007304049221 */ /* 0x008fca0000010000 */
[----:B------:R0:W-:Y:S01]  /*6380*/  @!P2 STS.128 [UR7+0x1090], R4 ;  /* 0x00109004ff00a988 */ /* 0x0001e20008000c07 */
        /* <DEDUP_REMOVED lines=12> */
.L_x_15989:
[----:B------:R-:W-:Y:S05]  /*6450*/  BSYNC B0 ;  /* 0x0000000000007941 */ /* 0x000fea0003800000 */
.L_x_15988:
[----:B------:R-:W-:Y:S01]  /*6460*/  IADD3 R41, R41, 0x1, RZ ;  /* 0x0000000129297810 */ /* 0x000fe20007ffe0ff */
[----:B------:R-:W-:-:S03]  /*6470*/  UIADD3 UR5, UP0, UR5, 0x1, URZ ;  /* 0x0000000105057890 */ /* 0x000fc6000ff1e03f */
[----:B------:R-:W-:Y:S01]  /*6480*/  ISETP.GE.AND P0, PT, R41, UR28, PT ;  /* 0x0000001c29007c0c */ /* 0x000fe2000bf06270 */
[----:B------:R-:W-:-:S12]  /*6490*/  UIADD3.X UR6, URZ, UR6, URZ, UP0, !UPT ;  /* 0x000000063f067290 */ /* 0x000fd800087fe43f */
[----:B------:R-:W-:Y:S05]  /*64a0*/  @!P0 BRA `(.L_x_15990) ;  /* 0xffffffb000c88947 */ /* 0x000fea000383ffff */
.L_x_15943:
[----:B------:R-:W-:Y:S01]  /*64b0*/  BAR.SYNC.DEFER_BLOCKING 0x0 ;  /* 0x0000000000007b1d */ /* 0x000fe20000010000 */
[----:B------:R-:W-:Y:S02]  /*64c0*/  ISETP.NE.AND P0, PT, R105, RZ, PT ;  /* 0x000000ff6900720c */ /* 0x000fe40003f05270 */
[----:B------:R-:W-:Y:S02]  /*64d0*/  SHF.R.S32.HI R10, RZ, 0x1f, R91 ;  /* 0x0000001fff0a7819 */ /* 0x000fe4000001145b */
[----:B01----:R-:W-:-:S03]  /*64e0*/  IADD3 R6, P2, R91, R92, RZ ;  /* 0x0000005c5b067210 */ /* 0x003fc60007f5e0ff */
        /* <DEDUP_REMOVED lines=41> */
.L_x_15992:
[----:B------:R-:W-:Y:S05]  /*6780*/  BSYNC B0 ;  /* 0x0000000000007941 */ /* 0x000fea0003800000 */
.L_x_15991:
        /* <DEDUP_REMOVED lines=36> */
[----:B0-----:R-:W1:Y:S08]  /*69d0*/  LDC.64 R18, c[0x0][0x3a8] ;  /* 0x0000ea00ff127b82 */ /* 0x001e700000000a00 */
[----:B------:R-:W-:Y:S01]  /*69e0*/  BAR.SYNC.DEFER_BLOCKING 0x0 ;  /* 0x0000000000007b1d */ /* 0x000fe20000010000 */
[----:B-1----:R-:W-:-:S05]  /*69f0*/  IMAD R2, R18, UR15, RZ ;  /* 0x0000000f12027c24 */ /* 0x002fca000f8e02ff */
        /* <DEDUP_REMOVED lines=48> */
.L_x_15994:
[----:B------:R-:W-:Y:S05]  /*6d00*/  BSYNC B0 ;  /* 0x0000000000007941 */ /* 0x000fea0003800000 */
.L_x_15993:
        /* <DEDUP_REMOVED lines=37> */
.L_x_15942:
        /* <DEDUP_REMOVED lines=26> */
.L_x_15997:
[----:B------:R-:W-:Y:S05]  /*7100*/  BSYNC B0 ;  /* 0x0000000000007941 */ /* 0x000fea0003800000 */
.L_x_15996:
        /* <DEDUP_REMOVED lines=29> */
.L_x_15999:
[----:B0-----:R-:W0:Y:S02]  /*72e0*/  S2R R15, SR_TID.X ;  /* 0x00000000000f7919 */ /* 0x001e240000002100 */
.L_x_16000:
[----:B------:R-:W-:Y:S05]  /*72f0*/  BSYNC B0 ;  /* 0x0000000000007941 */ /* 0x000fea0003800000 */
.L_x_15998:
        /* <DEDUP_REMOVED lines=10> */
[C---:B-12---:R-:W-:Y:S01]  /*73a0*/  IMAD.WIDE.U32 R6, R111.reuse, UR6, RZ ;  /* 0x000000066f067c25 */ /* 0x046fe2000f8e00ff */
        /* <DEDUP_REMOVED lines=11> */
.L_x_16002:
        /* <DEDUP_REMOVED lines=28> */
.L_x_16001:
[----:B------:R-:W-:Y:S05]  /*7620*/  EXIT ;  /* 0x000000000000794d */ /* 0x000fea0003800000 */
.L_x_16003:
        /* <DEDUP_REMOVED lines=13> */
.L_x_19005:


//--------------------- .text._Z25selective_scan_bwd_kernelI32Selective_Scan_bwd_kernel_traitsILi32ELi8ELb0ELb1ELb0ELb0ELb1EfN3c107complexIfEEEEv12SSMParamsBwd --------------------------
	.section	.text._Z25selective_scan_bwd_kernelI32Selective_Scan_bwd_kernel_traitsILi32ELi8ELb0ELb1ELb0ELb0ELb1EfN3c107complexIfEEEEv12SSMParamsBwd,"ax",@progbits
	.align	128
        .global         _Z25selective_scan_bwd_kernelI32Selective_Scan_bwd_kernel_traitsILi32ELi8ELb0ELb1ELb0ELb0ELb1EfN3c107complexIfEEEEv12SSMParamsBwd
        .type           _Z25selective_scan_bwd_kernelI32Selective_Scan_bwd_kernel_traitsILi32ELi8ELb0ELb1ELb0ELb0ELb1EfN3c107complexIfEEEEv12SSMParamsBwd,@function
        .size           _Z25selective_scan_bwd_kernelI32Selective_Scan_bwd_kernel_traitsILi32ELi8ELb0ELb1ELb0ELb0ELb1EfN3c107complexIfEEEEv12SSMParamsBwd,(.L_x_19006 - _Z25selective_scan_bwd_kernelI32Selective_Scan_bwd_kernel_traitsILi32ELi8ELb0ELb1ELb0ELb0ELb1EfN3c107complexIfEEEEv12SSMParamsBwd)
        .other          _Z25selective_scan_bwd_kernelI32Selective_Scan_bwd_kernel_traitsILi32ELi8ELb0ELb1ELb0ELb0ELb1EfN3c107complexIfEEEEv12SSMParamsBwd,@"STO_CUDA_ENTRY STV_DEFAULT"
_Z25selective_scan_bwd_kernelI32Selective_Scan_bwd_kernel_traitsILi32ELi8ELb0ELb1ELb0ELb0ELb1EfN3c107complexIfEEEEv12SSMParamsBwd:
.text._Z25selective_scan_bwd_kernelI32Selective_Scan_bwd_kernel_traitsILi32ELi8ELb0ELb1ELb0ELb0ELb1EfN3c107complexIfEEEEv12SSMParamsBwd:
        /* <DEDUP_REMOVED lines=143> */
.L_x_16062:
        /* <DEDUP_REMOVED lines=39> */
[----:B------:R-:W1:Y:S02]  /*0b60*/  LDC.64 R40, c[0x0][0x2b0] ;  /* 0x0000ac00ff287b82 */ /* 0x000e640000000a00 */
        /* <DEDUP_REMOVED lines=86> */
[----:B---3--:R1:W-:Y:S04]  /*10d0*/  STS [R67+0x80], R18 ;  /* 0x0000801243007388 */ /* 0x0083e80000000800 */
        /* <DEDUP_REMOVED lines=16> */
[----:B0-----:R-:W-:Y:S01]  /*11e0*/  MOV R3, RZ ;  /* 0x000000ff00037202 */ /* 0x001fe20000000f00 */
[----:B-1----:R-:W-:-:S02]  /*11f0*/  HFMA2.MMA R18, -RZ, RZ, 0, 0 ;  /* 0x00000000ff127435 */ /* 0x002fc400000001ff */
[----:B--2---:R-:W-:Y:S01]  /*1200*/  HFMA2.MMA R20, -RZ, RZ, 0, 0 ;  /* 0x00000000ff147435 */ /* 0x004fe200000001ff */
[----:B------:R-:W-:Y:S02]  /*1210*/  MOV R5, RZ ;  /* 0x000000ff00057202 */ /* 0x000fe40000000f00 */
[----:B------:R-:W-:Y:S01]  /*1220*/  MOV R7, RZ ;  /* 0x000000ff00077202 */ /* 0x000fe20000000f00 */
[----:B------:R-:W2:Y:S01]  /*1230*/  @!P0 LDG.E R11, desc[UR12][R16.64] ;  /* 0x0000000c100b8981 */ /* 0x000ea2000c1e1900 */
[----:B------:R-:W-:-:S03]  /*1240*/  ISETP.GE.AND P0, PT, R6, R37, PT ;  /* 0x000000250600720c */ /* 0x000fc60003f06270 */
[----:B------:R-:W2:Y:S01]  /*1250*/  @!P1 LDG.E R26, desc[UR12][R16.64+0x80] ;  /* 0x0000800c101a9981 */ /* 0x000ea2000c1e1900 */
[----:B------:R-:W-:-:S03]  /*1260*/  ISETP.GE.AND P1, PT, R8, R37, PT ;  /* 0x000000250800720c */ /* 0x000fc60003f26270 */
[----:B------:R-:W2:Y:S04]  /*1270*/  @!P2 LDG.E R3, desc[UR12][R16.64+0x100] ;  /* 0x0001000c1003a981 */ /* 0x000ea8000c1e1900 */
[----:B------:R-:W2:Y:S04]  /*1280*/  @!P3 LDG.E R18, desc[UR12][R16.64+0x180] ;  /* 0x0001800c1012b981 */ /* 0x000ea8000c1e1900 */
[----:B------:R-:W2:Y:S01]  /*1290*/  @!P0 LDG.E R20, desc[UR12][R16.64+0x280] ;  /* 0x0002800c10148981 */ /* 0x000ea2000c1e1900 */
[----:B------:R-:W-:-:S03]  /*12a0*/  ISETP.GE.AND P0, PT, R10, R37, PT ;  /* 0x000000250a00720c */ /* 0x000fc60003f06270 */
[----:B------:R-:W2:Y:S01]  /*12b0*/  @!P4 LDG.E R5, desc[UR12][R16.64+0x200] ;  /* 0x0002000c1005c981 */ /* 0x000ea2000c1e1900 */
[----:B------:R-:W-:-:S03]  /*12c0*/  HFMA2.MMA R24, -RZ, RZ, 0, 0 ;  /* 0x00000000ff187435 */ /* 0x000fc600000001ff */
[----:B------:R-:W2:Y:S07]  /*12d0*/  @!P1 LDG.E R7, desc[UR12][R16.64+0x300] ;  /* 0x0003000c10079981 */ /* 0x000eae000c1e1900 */
[----:B------:R0:W2:Y:S01]  /*12e0*/  @!P0 LDG.E R24, desc[UR12][R16.64+0x380] ;  /* 0x0003800c10188981 */ /* 0x0000a2000c1e1900 */
[----:B------:R-:W-:Y:S01]  /*12f0*/  IMAD R14, R38, UR15, RZ ;  /* 0x0000000f260e7c24 */ /* 0x000fe2000f8e02ff */
[----:B------:R-:W-:-:S03]  /*1300*/  ISETP.GE.AND P0, PT, R70, R37, PT ;  /* 0x000000254600720c */ /* 0x000fc60003f06270 */
[----:B---3--:R-:W-:Y:S02]  /*1310*/  IMAD R9, R39, UR14, R14 ;  /* 0x0000000e27097c24 */ /* 0x008fe4000f8e020e */
[----:B------:R-:W-:Y:S01]  /*1320*/  IMAD.WIDE.U32 R14, R38, UR14, RZ ;  /* 0x0000000e260e7c25 */ /* 0x000fe2000f8e00ff */
[----:B------:R-:W-:-:S04]  /*1330*/  IADD3 R43, -R43, UR4, RZ ;  /* 0x000000042b2b7c10 */ /* 0x000fc8000fffe1ff */
[----:B------:R-:W-:Y:S01]  /*1340*/  IADD3 R15, R15, R9, RZ ;  /* 0x000000090f0f7210 */ /* 0x000fe20007ffe0ff */
[----:B------:R-:W-:Y:S01]  /*1350*/  IMAD R43, R43, -0x100, RZ ;  /* 0xffffff002b2b7824 */ /* 0x000fe200078e02ff */
[----:B------:R-:W-:Y:S01]  /*1360*/  SHF.R.S32.HI R29, RZ, 0x1f, R28 ;  /* 0x0000001fff1d7819 */ /* 0x000fe2000001141c */
[----:B----4-:R-:W-:Y:S02]  /*1370*/  IMAD R22, R90, UR8, RZ ;  /* 0x000000085a167c24 */ /* 0x010fe4000f8e02ff */
[----:B0-----:R-:W-:Y:S01]  /*1380*/  IMAD.WIDE.U32 R16, R89, UR8, R14 ;  /* 0x0000000859107c25 */ /* 0x001fe2000f8e000e */
[----:B------:R-:W-:-:S03]  /*1390*/  SHF.R.S32.HI R42, RZ, 0x1f, R43 ;  /* 0x0000001fff2a7819 */ /* 0x000fc6000001142b */
[----:B------:R-:W-:Y:S01]  /*13a0*/  @!P0 IMAD.WIDE.U32 R14, R38, UR14, R28 ;  /* 0x0000000e260e8c25 */ /* 0x000fe2000f8e001c */
[----:B------:R-:W-:-:S04]  /*13b0*/  @!P0 MOV R19, R29 ;  /* 0x0000001d00138202 */ /* 0x000fc80000000f00 */
[----:B------:R-:W-:-:S03]  /*13c0*/  @!P0 IADD3 R15, R9, R15, RZ ;  /* 0x0000000f090f8210 */ /* 0x000fc60007ffe0ff */
[C---:B------:R-:W-:Y:S01]  /*13d0*/  @!P0 IMAD.WIDE.U32 R14, R89.reuse, UR8, R14 ;  /* 0x00000008590e8c25 */ /* 0x040fe2000f8e000e */
[-C--:B------:R-:W-:Y:S02]  /*13e0*/  ISETP.GE.AND P6, PT, R12, R37.reuse, PT ;  /* 0x000000250c00720c */ /* 0x080fe40003fc6270 */
[-C--:B------:R-:W-:Y:S02]  /*13f0*/  ISETP.GE.AND P4, PT, R6, R37.reuse, PT ;  /* 0x000000250600720c */ /* 0x080fe40003f86270 */
[----:B------:R-:W-:Y:S02]  /*1400*/  ISETP.GE.AND P5, PT, R8, R37, PT ;  /* 0x000000250800720c */ /* 0x000fe40003fa6270 */
[----:B------:R-:W-:Y:S01]  /*1410*/  CS2R R38, SRZ ;  /* 0x0000000000267805 */ /* 0x000fe2000001ff00 */
[----:B--2---:R0:W-:Y:S04]  /*1420*/  STS [R68], R11 ;  /* 0x0000000b44007388 */ /* 0x0041e80000000800 */
[----:B------:R-:W-:Y:S04]  /*1430*/  STS [R67+0x80], R26 ;  /* 0x0000801a43007388 */ /* 0x000fe80000000800 */
[----:B------:R1:W-:Y:S01]  /*1440*/  STS [R66+0x100], R3 ;  /* 0x0001000342007388 */ /* 0x0003e20000000800 */
[----:B0-----:R-:W-:Y:S01]  /*1450*/  IMAD R11, R89, UR9, R22 ;  /* 0x00000009590b7c24 */ /* 0x001fe2000f8e0216 */
[----:B------:R-:W-:-:S02]  /*1460*/  ULDC.64 UR8, c[0x0][0x2b8] ;  /* 0x0000ae0000087ab9 */ /* 0x000fc40000000a00 */
[----:B------:R0:W-:Y:S01]  /*1470*/  STS [R65+0x180], R18 ;  /* 0x0001801241007388 */ /* 0x0001e20000000800 */
[----:B-1----:R-:W-:Y:S01]  /*1480*/  IADD3 R3, P1, R43, R16, RZ ;  /* 0x000000102b037210 */ /* 0x002fe20007f3e0ff */
[----:B------:R-:W-:-:S03]  /*1490*/  IMAD R16, R40, UR15, RZ ;  /* 0x0000000f28107c24 */ /* 0x000fc6000f8e02ff */
[----:B------:R-:W-:Y:S01]  /*14a0*/  IADD3.X R26, R42, R11, R17, P1, !PT ;  /* 0x0000000b2a1a7210 */ /* 0x000fe20000ffe411 */
[----:B------:R-:W-:Y:S01]  /*14b0*/  IMAD R9, R41, UR14, R16 ;  /* 0x0000000e29097c24 */ /* 0x000fe2000f8e0210 */
[----:B0-----:R-:W-:Y:S01]  /*14c0*/  @!P0 MOV R18, R28 ;  /* 0x0000001c00128202 */ /* 0x001fe20000000f00 */
[----:B------:R-:W-:Y:S01]  /*14d0*/  IMAD.WIDE.U32 R16, R40, UR14, RZ ;  /* 0x0000000e28107c25 */ /* 0x000fe2000f8e00ff */
[----:B------:R-:W-:Y:S01]  /*14e0*/  LEA R22, P1, R70, UR10, 0x2 ;  /* 0x0000000a46167c11 */ /* 0x000fe2000f8210ff */
[----:B------:R0:W-:Y:S02]  /*14f0*/  STS [R64+0x200], R5 ;  /* 0x0002000540007388 */ /* 0x0001e40000000800 */
[----:B------:R-:W-:Y:S01]  /*1500*/  @!P0 IMAD.WIDE.U32 R18, R40, UR14, R18 ;  /* 0x0000000e28128c25 */ /* 0x000fe2000f8e0012 */
[----:B------:R-:W-:Y:S01]  /*1510*/  IADD3 R17, R17, R9, RZ ;  /* 0x0000000911117210 */ /* 0x000fe20007ffe0ff */
[----:B------:R1:W-:Y:S01]  /*1520*/  STS [R63+0x280], R20 ;  /* 0x000280143f007388 */ /* 0x0003e20000000800 */
[----:B------:R-:W-:-:S03]  /*1530*/  LEA R22, P2, R3, R22, 0x2 ;  /* 0x0000001603167211 */ /* 0x000fc600078410ff */
[----:B------:R2:W-:Y:S01]  /*1540*/  STS [R62+0x300], R7 ;  /* 0x000300073e007388 */ /* 0x0005e20000000800 */
[C---:B0-----:R-:W-:Y:S02]  /*1550*/  LEA.HI.X R5, R70.reuse, UR11, R71, 0x2, P1 ;  /* 0x0000000b46057c11 */ /* 0x041fe400088f1447 */
[----:B------:R-:W-:Y:S01]  /*1560*/  @!P0 IADD3 R19, R9, R19, RZ ;  /* 0x0000001309138210 */ /* 0x000fe20007ffe0ff */
[----:B-1----:R-:W-:Y:S01]  /*1570*/  IMAD.WIDE.U32 R20, R89, UR8, R16 ;  /* 0x0000000859147c25 */ /* 0x002fe2000f8e0010 */
[----:B--2---:R-:W-:-:S03]  /*1580*/  @!P0 IADD3 R7, P1, R70, R14, RZ ;  /* 0x0000000e46078210 */ /* 0x004fc60007f3e0ff */
[----:B------:R-:W-:Y:S01]  /*1590*/  IMAD R14, R90, UR8, RZ ;  /* 0x000000085a0e7c24 */ /* 0x000fe2000f8e02ff */
[----:B------:R-:W-:Y:S01]  /*15a0*/  LEA.HI.X R23, R3, R5, R26, 0x2, P2 ;  /* 0x0000000503177211 */ /* 0x000fe200010f141a */
[----:B------:R-:W-:Y:S01]  /*15b0*/  @!P0 IMAD.WIDE.U32 R16, R89, UR8, R18 ;  /* 0x0000000859108c25 */ /* 0x000fe2000f8e0012 */
[----:B------:R-:W-:-:S03]  /*15c0*/  @!P0 IADD3.X R26, R71, R15, R11, P1, !PT ;  /* 0x0000000f471a8210 */ /* 0x000fc60000ffe40b */
[----:B------:R-:W-:Y:S01]  /*15d0*/  IMAD R3, R89, UR9, R14 ;  /* 0x0000000959037c24 */ /* 0x000fe2000f8e020e */
[----:B------:R-:W-:Y:S01]  /*15e0*/  @!P0 LEA R14, P1, R7, UR10, 0x2 ;  /* 0x0000000a070e8c11 */ /* 0x000fe2000f8210ff */
[----:B------:R-:W-:Y:S01]  /*15f0*/  STS [R61+0x380], R24 ;  /* 0x000380183d007388 */ /* 0x000fe20000000800 */
[----:B------:R-:W-:Y:S01]  /*1600*/  IADD3 R19, P3, R43, R20, RZ ;  /* 0x000000142b137210 */ /* 0x000fe20007f7e0ff */
[----:B------:R-:W-:Y:S01]  /*1610*/  NOP ;  /* 0x0000000000007918 */ /* 0x000fe20000000000 */
[----:B------:R-:W-:Y:S01]  /*1620*/  @!P0 LEA.HI.X R15, R7, UR11, R26, 0x2, P1 ;  /* 0x0000000b070f8c11 */ /* 0x000fe200088f141a */
[----:B------:R-:W-:Y:S01]  /*1630*/  LDS R5, [R60] ;  /* 0x000000003c057984 */ /* 0x000fe20000000800 */
[----:B------:R-:W-:Y:S01]  /*1640*/  IADD3.X R26, R42, R3, R21, P3, !PT ;  /* 0x000000032a1a7210 */ /* 0x000fe20001ffe415 */
[----:B------:R-:W-:Y:S02]  /*1650*/  ULDC.64 UR8, c[0x0][0x308] ;  /* 0x0000c20000087ab9 */ /* 0x000fe40000000a00 */
        /* <DEDUP_REMOVED lines=8> */
[----:B------:R-:W-:-:S02]  /*16e0*/  @!P0 IADD3 R25, P2, R70, R16, RZ ;  /* 0x0000001046198210 */ /* 0x000fc40007f5e0ff */
[C---:B------:R-:W-:Y:S02]  /*16f0*/  LEA R18, P1, R70.reuse, UR8, 0x2 ;  /* 0x0000000846127c11 */ /* 0x040fe4000f8210ff */
[----:B------:R-:W-:Y:S02]  /*1700*/  @!P0 IADD3.X R36, R71, R17, R3, P2, !PT ;  /* 0x0000001147248210 */ /* 0x000fe400017fe403 */
[----:B------:R-:W-:Y:S02]  /*1710*/  LEA.HI.X R17, R70, UR9, R71, 0x2, P1 ;  /* 0x0000000946117c11 */ /* 0x000fe400088f1447 */
[----:B------:R-:W-:Y:S02]  /*1720*/  LEA R18, P2, R19, R18, 0x2 ;  /* 0x0000001213127211 */ /* 0x000fe400078410ff */
[----:B------:R-:W-:Y:S01]  /*1730*/  @!P0 LEA R16, P1, R25, UR8, 0x2 ;  /* 0x0000000819108c11 */ /* 0x000fe2000f8210ff */
[----:B------:R-:W-:Y:S01]  /*1740*/  HFMA2.MMA R3, -RZ, RZ, 0, 0 ;  /* 0x00000000ff037435 */ /* 0x000fe200000001ff */
[----:B------:R-:W-:-:S02]  /*1750*/  LEA.HI.X R19, R19, R17, R26, 0x2, P2 ;  /* 0x0000001113137211 */ /* 0x000fc400010f141a */
[----:B------:R-:W-:Y:S02]  /*1760*/  CS2R R26, SRZ ;  /* 0x00000000001a7805 */ /* 0x000fe4000001ff00 */
[----:B------:R-:W-:Y:S02]  /*1770*/  @!P0 LEA.HI.X R17, R25, UR9, R36, 0x2, P1 ;  /* 0x0000000919118c11 */ /* 0x000fe400088f1424 */
[-C--:B------:R-:W-:Y:S02]  /*1780*/  ISETP.GE.AND P1, PT, R0, R37.reuse, PT ;  /* 0x000000250000720c */ /* 0x080fe40003f26270 */
[-C--:B------:R-:W-:Y:S02]  /*1790*/  ISETP.GE.AND P2, PT, R2, R37.reuse, PT ;  /* 0x000000250200720c */ /* 0x080fe40003f46270 */
[-C--:B------:R-:W-:Y:S01]  /*17a0*/  ISETP.GE.AND P3, PT, R4, R37.reuse, PT ;  /* 0x000000250400720c */ /* 0x080fe20003f66270 */
[----:B------:R-:W-:Y:S01]  /*17b0*/  HFMA2.MMA R36, -RZ, RZ, 0, 0 ;  /* 0x00000000ff247435 */ /* 0x000fe200000001ff */
[----:B------:R-:W2:Y:S01]  /*17c0*/  @!P6 LDG.E R26, desc[UR12][R22.64+-0x380] ;  /* 0xfffc800c161ae981 */ /* 0x000ea2000c1e1900 */
[----:B------:R-:W-:-:S02]  /*17d0*/  ISETP.GE.AND P6, PT, R10, R37, PT ;  /* 0x000000250a00720c */ /* 0x000fc40003fc6270 */
[----:B------:R-:W-:Y:S01]  /*17e0*/  MOV R25, RZ ;  /* 0x000000ff00197202 */ /* 0x000fe20000000f00 */
[----:B------:R0:W3:Y:S05]  /*17f0*/  @!P0 LDG.E R3, desc[UR12][R14.64] ;  /* 0x0000000c0e038981 */ /* 0x0000ea000c1e1900 */
        /* <DEDUP_REMOVED lines=20> */
[----:B------:R-:W3:Y:S04]  /*1940*/  LDS R25, [R60+0xc] ;  /* 0x00000c003c197984 */ /* 0x000ee80000000800 */
[----:B------:R-:W-:Y:S04]  /*1950*/  LDS R40, [R60+0x10] ;  /* 0x000010003c287984 */ /* 0x000fe80000000800 */
[----:B------:R-:W4:Y:S04]  /*1960*/  LDS R41, [R60+0x14] ;  /* 0x000014003c297984 */ /* 0x000f280000000800 */
[----:B------:R-:W4:Y:S04]  /*1970*/  LDS R36, [R60+0x18] ;  /* 0x000018003c247984 */ /* 0x000f280000000800 */
[----:B------:R-:W4:Y:S01]  /*1980*/  LDS R91, [R60+0x1c] ;  /* 0x00001c003c5b7984 */ /* 0x000f220000000800 */
[----:B------:R-:W-:Y:S01]  /*1990*/  BAR.SYNC.DEFER_BLOCKING 0x0 ;  /* 0x0000000000007b1d */ /* 0x000fe20000010000 */
[----:B0-----:R-:W-:-:S02]  /*19a0*/  CS2R R14, SRZ ;  /* 0x00000000000e7805 */ /* 0x001fc4000001ff00 */
[----:B-1----:R-:W-:Y:S02]  /*19b0*/  CS2R R26, SRZ ;  /* 0x00000000001a7805 */ /* 0x002fe4000001ff00 */
[----:B--2---:R-:W-:Y:S01]  /*19c0*/  MOV R38, RZ ;  /* 0x000000ff00267202 */ /* 0x004fe20000000f00 */
[----:B------:R0:W2:Y:S01]  /*19d0*/  @!P0 LDG.E R39, desc[UR12][R16.64] ;  /* 0x0000000c10278981 */ /* 0x0000a2000c1e1900 */
        /* <DEDUP_REMOVED lines=9> */
[----:B------:R-:W-:-:S04]  /*1a70*/  FMUL.FTZ R94, R23, -1.4426950216293334961 ;  /* 0xbfb8aa3b175e7820 */ /* 0x000fc80000410000 */
[----:B------:R-:W1:Y:S08]  /*1a80*/  MUFU.EX2 R96, R94 ;  /* 0x0000005e00607308 */ /* 0x000e700000000800 */
[----:B------:R-:W3:Y:S01]  /*1a90*/  MUFU.EX2 R97, R97 ;  /* 0x0000006100617308 */ /* 0x000ee20000000800 */
[----:B0-----:R-:W-:Y:S01]  /*1aa0*/  FMUL.FTZ R17, R3, -1.4426950216293334961 ;  /* 0xbfb8aa3b03117820 */ /* 0x001fe20000410000 */
[----:B----4-:R-:W-:Y:S01]  /*1ab0*/  FMUL.FTZ R18, R41, -1.4426950216293334961 ;  /* 0xbfb8aa3b29127820 */ /* 0x010fe20000410000 */
[----:B------:R-:W-:Y:S01]  /*1ac0*/  FMUL.FTZ R16, R22, -1.4426950216293334961 ;  /* 0xbfb8aa3b16107820 */ /* 0x000fe20000410000 */
[----:B------:R-:W-:Y:S01]  /*1ad0*/  FMUL.FTZ R98, R40, -1.4426950216293334961 ;  /* 0xbfb8aa3b28627820 */ /* 0x000fe20000410000 */
[----:B------:R-:W-:-:S03]  /*1ae0*/  FMUL.FTZ R99, R36, -1.4426950216293334961 ;  /* 0xbfb8aa3b24637820 */ /* 0x000fc60000410000 */
[----:B------:R-:W0:Y:S01]  /*1af0*/  MUFU.EX2 R17, R17 ;  /* 0x0000001100117308 */ /* 0x000e220000000800 */
[----:B-1----:R-:W-:-:S07]  /*1b00*/  FADD.FTZ R96, R96, 1 ;  /* 0x3f80000060607421 */ /* 0x002fce0000010000 */
[----:B------:R3:W-:Y:S01]  /*1b10*/  MUFU.EX2 R19, R18 ;  /* 0x0000001200137308 */ /* 0x0007e20000000800 */
[----:B------:R-:W-:Y:S01]  /*1b20*/  FMUL.FTZ R100, R91, -1.4426950216293334961 ;  /* 0xbfb8aa3b5b647820 */ /* 0x000fe20000410000 */
[----:B---3--:R-:W-:-:S06]  /*1b30*/  FADD.FTZ R18, R97, 1 ;  /* 0x3f80000061127421 */ /* 0x008fcc0000010000 */
[----:B------:R-:W1:Y:S08]  /*1b40*/  MUFU.EX2 R16, R16 ;  /* 0x0000001000107308 */ /* 0x000e700000000800 */
[----:B------:R-:W-:Y:S08]  /*1b50*/  MUFU.EX2 R101, R98 ;  /* 0x0000006200657308 */ /* 0x000ff00000000800 */
[----:B------:R-:W3:Y:S08]  /*1b60*/  MUFU.EX2 R103, R99 ;  /* 0x0000006300677308 */ /* 0x000ef00000000800 */
[----:B------:R-:W-:Y:S01]  /*1b70*/  MUFU.RCP R98, R96 ;  /* 0x0000006000627308 */ /* 0x000fe20000001000 */
[----:B0-----:R-:W-:-:S07]  /*1b80*/  FADD.FTZ R17, R17, 1 ;  /* 0x3f80000011117421 */ /* 0x001fce0000010000 */
[----:B------:R-:W0:Y:S01]  /*1b90*/  MUFU.EX2 R106, R100 ;  /* 0x00000064006a7308 */ /* 0x000e220000000800 */
[----:B-1----:R-:W-:-:S07]  /*1ba0*/  FADD.FTZ R16, R16, 1 ;  /* 0x3f80000010107421 */ /* 0x002fce0000010000 */
[----:B------:R-:W-:Y:S01]  /*1bb0*/  MUFU.RCP R94, R17 ;  /* 0x00000011005e7308 */ /* 0x000fe20000001000 */
[----:B------:R-:W-:Y:S01]  /*1bc0*/  FADD.FTZ R19, R19, 1 ;  /* 0x3f80000013137421 */ /* 0x000fe20000010000 */
[----:B---3--:R-:W-:-:S06]  /*1bd0*/  FADD.FTZ R103, R103, 1 ;  /* 0x3f80000067677421 */ /* 0x008fcc0000010000 */
[----:B------:R-:W-:Y:S01]  /*1be0*/  MUFU.RCP R95, R16 ;  /* 0x00000010005f7308 */ /* 0x000fe20000001000 */
[----:B0-----:R-:W-:Y:S01]  /*1bf0*/  FADD.FTZ R106, R106, 1 ;  /* 0x3f8000006a6a7421 */ /* 0x001fe20000010000 */
[----:B------:R-:W-:-:S06]  /*1c00*/  FADD.FTZ R101, R101, 1 ;  /* 0x3f80000065657421 */ /* 0x000fcc0000010000 */
[----:B------:R0:W-:Y:S08]  /*1c10*/  MUFU.RCP R100, R18 ;  /* 0x0000001200647308 */ /* 0x0001f00000001000 */
[----:B------:R-:W-:Y:S08]  /*1c20*/  MUFU.RCP R102, R19 ;  /* 0x0000001300667308 */ /* 0x000ff00000001000 */
[----:B------:R-:W1:Y:S08]  /*1c30*/  MUFU.RCP R105, R103 ;  /* 0x0000006700697308 */ /* 0x000e700000001000 */
[----:B------:R-:W3:Y:S01]  /*1c40*/  MUFU.RCP R106, R106 ;  /* 0x0000006a006a7308 */ /* 0x000ee20000001000 */
[----:B0-----:R-:W-:-:S07]  /*1c50*/  FADD.FTZ R18, -R98, 1 ;  /* 0x3f80000062127421 */ /* 0x001fce0000010100 */
[----:B------:R-:W0:Y:S01]  /*1c60*/  MUFU.RCP R101, R101 ;  /* 0x0000006500657308 */ /* 0x000e220000001000 */
[----:B------:R-:W-:Y:S01]  /*1c70*/  FFMA.FTZ R18, R23, R18, 1 ;  /* 0x3f80000017127423 */ /* 0x000fe20000010012 */
[----:B-1----:R-:W-:-:S04]  /*1c80*/  FADD.FTZ R103, -R105, 1 ;  /* 0x3f80000069677421 */ /* 0x002fc80000010100 */
[----:B------:R-:W-:Y:S01]  /*1c90*/  FFMA.FTZ R107, R36, R103, 1 ;  /* 0x3f800000246b7423 */ /* 0x000fe20000010067 */
[----:B------:R-:W-:Y:S01]  /*1ca0*/  ISETP.NE.AND P6, PT, R82, RZ, PT ;  /* 0x000000ff5200720c */ /* 0x000fe20003fc5270 */
[----:B--2---:R-:W-:Y:S04]  /*1cb0*/  STS [R68], R39 ;  /* 0x0000002744007388 */ /* 0x004fe80000000800 */
[----:B------:R1:W-:Y:S04]  /*1cc0*/  STS [R67+0x80], R14 ;  /* 0x0000800e43007388 */ /* 0x0003e80000000800 */
[----:B------:R2:W-:Y:S04]  /*1cd0*/  STS [R66+0x100], R15 ;  /* 0x0001000f42007388 */ /* 0x0005e80000000800 */
[----:B------:R4:W-:Y:S04]  /*1ce0*/  STS [R65+0x180], R26 ;  /* 0x0001801a41007388 */ /* 0x0009e80000000800 */
[----:B------:R-:W-:Y:S04]  /*1cf0*/  STS [R64+0x200], R27 ;  /* 0x0002001b40007388 */ /* 0x000fe80000000800 */
[----:B------:R-:W-:Y:S04]  /*1d00*/  STS [R63+0x280], R38 ;  /* 0x000280263f007388 */ /* 0x000fe80000000800 */
[----:B------:R-:W-:Y:S04]  /*1d10*/  STS [R62+0x300], R93 ;  /* 0x0003005d3e007388 */ /* 0x000fe80000000800 */
[----:B------:R-:W-:Y:S01]  /*1d20*/  STS [R61+0x380], R92 ;  /* 0x0003805c3d007388 */ /* 0x000fe20000000800 */
[----:B------:R-:W-:-:S03]  /*1d30*/  NOP ;  /* 0x0000000000007918 */ /* 0x000fc60000000000 */
[----:B------:R-:W3:Y:S04]  /*1d40*/  LDS R39, [R60] ;  /* 0x000000003c277984 */ /* 0x000ee80000000800 */
[----:B------:R-:W0:Y:S04]  /*1d50*/  LDS R97, [R60+0x8] ;  /* 0x000008003c617984 */ /* 0x000e280000000800 */
[----:B------:R-:W0:Y:S04]  /*1d60*/  LDS R96, [R60+0x4] ;  /* 0x000004003c607984 */ /* 0x000e280000000800 */
[----:B------:R-:W0:Y:S04]  /*1d70*/  LDS R99, [R60+0xc] ;  /* 0x00000c003c637984 */ /* 0x000e280000000800 */
[----:B------:R-:W0:Y:S04]  /*1d80*/  LDS R38, [R60+0x10] ;  /* 0x000010003c267984 */ /* 0x000e280000000800 */
[----:B------:R-:W0:Y:S04]  /*1d90*/  LDS R92, [R60+0x14] ;  /* 0x000014003c5c7984 */ /* 0x000e280000000800 */
[----:B------:R-:W0:Y:S04]  /*1da0*/  LDS R104, [R60+0x18] ;  /* 0x000018003c687984 */ /* 0x000e280000000800 */
[----:B------:R-:W0:Y:S01]  /*1db0*/  LDS R108, [R60+0x1c] ;  /* 0x00001c003c6c7984 */ /* 0x000e220000000800 */
[----:B-1----:R-:W-:Y:S01]  /*1dc0*/  FADD.FTZ R14, -R94, 1 ;  /* 0x3f8000005e0e7421 */ /* 0x002fe20000010100 */
[----:B--2---:R-:W-:-:S03]  /*1dd0*/  FADD.FTZ R15, -R95, 1 ;  /* 0x3f8000005f0f7421 */ /* 0x004fc60000010100 */
[----:B------:R-:W-:Y:S01]  /*1de0*/  FFMA.FTZ R16, R3, R14, 1 ;  /* 0x3f80000003107423 */ /* 0x000fe2000001000e */
[----:B----4-:R-:W-:Y:S01]  /*1df0*/  FADD.FTZ R26, -R100, 1 ;  /* 0x3f800000641a7421 */ /* 0x010fe20000010100 */
[----:B------:R-:W-:Y:S01]  /*1e00*/  FFMA.FTZ R15, R22, R15, 1 ;  /* 0x3f800000160f7423 */ /* 0x000fe2000001000f */
[----:B---3--:R-:W-:Y:S01]  /*1e10*/  FMUL.FTZ R14, R5, R39 ;  /* 0x00000027050e7220 */ /* 0x008fe20000410000 */
[----:B0-----:R-:W-:-:S03]  /*1e20*/  FMUL.FTZ R19, R9, R97 ;  /* 0x0000006109137220 */ /* 0x001fc60000410000 */
[----:B------:R-:W-:Y:S01]  /*1e30*/  FMUL.FTZ R14, R95, R14 ;  /* 0x0000000e5f0e7220 */ /* 0x000fe20000410000 */
[----:B------:R-:W-:Y:S01]  /*1e40*/  FMUL.FTZ R17, R7, R96 ;  /* 0x0000006007117220 */ /* 0x000fe20000410000 */
[----:B------:R-:W-:Y:S01]  /*1e50*/  FMUL.FTZ R19, R98, R19 ;  /* 0x0000001362137220 */ /* 0x000fe20000410000 */
[----:B------:R-:W-:Y:S01]  /*1e60*/  FMUL.FTZ R27, R11, R99 ;  /* 0x000000630b1b7220 */ /* 0x000fe20000410000 */
[----:B------:R-:W-:Y:S01]  /*1e70*/  FFMA.FTZ R26, R25, R26, 1 ;  /* 0x3f800000191a7423 */ /* 0x000fe2000001001a */
[----:B------:R-:W-:Y:S01]  /*1e80*/  FMUL.FTZ R17, R94, R17 ;  /* 0x000000115e117220 */ /* 0x000fe20000410000 */
[----:B------:R-:W-:Y:S01]  /*1e90*/  FMUL.FTZ R15, R14, R15 ;  /* 0x0000000f0e0f7220 */ /* 0x000fe20000410000 */
[----:B------:R-:W-:Y:S01]  /*1ea0*/  BAR.SYNC.DEFER_BLOCKING 0x0 ;  /* 0x0000000000007b1d */ /* 0x000fe20000010000 */
        /* <DEDUP_REMOVED lines=25> */
[----:B------:R1:W-:Y:S04]  /*2040*/  STS [R60+0xc], R27 ;  /* 0x00000c1b3c007388 */ /* 0x0003e80000000800 */
[----:B------:R-:W-:Y:S01]  /*2050*/  STS [R60+0x10], R93 ;  /* 0x0000105d3c007388 */ /* 0x000fe20000000800 */
        /* <DEDUP_REMOVED lines=37> */
.L_x_16006:
[----:B------:R-:W-:Y:S05]  /*22b0*/  BSYNC B0 ;  /* 0x0000000000007941 */ /* 0x000fea0003800000 */
.L_x_16005:
        /* <DEDUP_REMOVED lines=35> */
[----:B------:R-:W-:Y:S01]  /*24f0*/  FMUL.FTZ R3, R13, R40 ;  /* 0x000000280d037220 */ /* 0x000fe20000410000 */
[----:B------:R-:W-:Y:S01]  /*2500*/  FMUL.FTZ R91, R20, R41 ;  /* 0x00000029145b7220 */ /* 0x000fe20000410000 */
[----:B------:R-:W-:Y:S01]  /*2510*/  @!P0 STG.E desc[UR12][R14.64+-0x200], R119 ;  /* 0xfffe00770e008986 */ /* 0x000fe2000c10190c */
[----:B------:R-:W-:Y:S01]  /*2520*/  ISETP.NE.U32.AND P0, PT, RZ, UR8, PT ;  /* 0x00000008ff007c0c */ /* 0x000fe2000bf05070 */
[----:B------:R-:W-:-:S02]  /*2530*/  FMUL.FTZ R95, R24, R17 ;  /* 0x00000011185f7220 */ /* 0x000fc40000410000 */
[----:B------:R-:W-:Y:S01]  /*2540*/  @!P2 STG.E desc[UR12][R14.64+-0x380], R113 ;  /* 0xfffc80710e00a986 */ /* 0x000fe2000c10190c */
[----:B------:R-:W-:-:S03]  /*2550*/  ISETP.NE.AND.EX P0, PT, RZ, UR9, PT, P0 ;  /* 0x00000009ff007c0c */ /* 0x000fc6000bf05300 */
[----:B------:R-:W-:Y:S04]  /*2560*/  @!P5 STG.E desc[UR12][R14.64+-0x80], R107 ;  /* 0xffff806b0e00d986 */ /* 0x000fe8000c10190c */
[----:B------:R0:W-:Y:S02]  /*2570*/  @!P3 STG.E desc[UR12][R14.64+-0x180], R93 ;  /* 0xfffe805d0e00b986 */ /* 0x0001e4000c10190c */
[----:B0-----:R-:W-:-:S04]  /*2580*/  FMUL.FTZ R93, R21, R36 ;  /* 0x00000024155d7220 */ /* 0x001fc80000410000 */
        /* <DEDUP_REMOVED lines=31> */
[----:B------:R-:W-:Y:S01]  /*2780*/  IMAD R13, R19, UR14, R16 ;  /* 0x0000000e130d7c24 */ /* 0x000fe2000f8e0210 */
        /* <DEDUP_REMOVED lines=18> */
.L_x_16009:
[----:B------:R-:W-:Y:S05]  /*28b0*/  BSYNC B0 ;  /* 0x0000000000007941 */ /* 0x000fea0003800000 */
.L_x_16008:
        /* <DEDUP_REMOVED lines=25> */
.L_x_16007:
[----:B------:R-:W1:Y:S01]  /*2a50*/  LDC R2, c[0x0][0x21c] ;  /* 0x00008700ff027b82 */ /* 0x000e620000000800 */
[----:B0-----:R-:W-:Y:S01]  /*2a60*/  FFMA.FTZ R13, R59, R5, R84 ;  /* 0x000000053b0d7223 */ /* 0x001fe20000010054 */
[----:B------:R-:W-:Y:S01]  /*2a70*/  HFMA2.MMA R117, -RZ, RZ, 0, 0 ;  /* 0x00000000ff757435 */ /* 0x000fe200000001ff */
[-C--:B-----5:R-:W-:Y:S01]  /*2a80*/  FMUL.FTZ R133, R5, R88.reuse ;  /* 0x0000005805857220 */ /* 0x0a0fe20000410000 */
        /* <DEDUP_REMOVED lines=19> */
[----:B-1----:R-:W-:Y:S01]  /*2bc0*/  ISETP.GE.AND P0, PT, R2, 0x1, PT ;  /* 0x000000010200780c */ /* 0x002fe20003f06270 */
[----:B------:R-:W-:Y:S01]  /*2bd0*/  FFMA.FTZ R13, R53, R93, R0 ;  /* 0x0000005d350d7223 */ /* 0x000fe20000010000 */
[----:B------:R-:W-:-:S03]  /*2be0*/  MOV R103, RZ ;  /* 0x000000ff00677202 */ /* 0x000fc60000000f00 */
[----:B------:R-:W-:-:S08]  /*2bf0*/  FFMA.FTZ R84, R52, R95, R13 ;  /* 0x0000005f34547223 */ /* 0x000fd0000001000d */
[----:B------:R-:W-:Y:S05]  /*2c00*/  @!P0 BRA `(.L_x_16010) ;  /* 0x0000004c00ec8947 */ /* 0x000fea0003800000 */
[----:B------:R-:W-:Y:S01]  /*2c10*/  IADD3 R104, R69, -0x1, RZ ;  /* 0xffffffff45687810 */ /* 0x000fe20007ffe0ff */
[----:B------:R-:W0:Y:S01]  /*2c20*/  LDC R98, c[0x0][0x224] ;  /* 0x00008900ff627b82 */ /* 0x000e220000000800 */
[----:B------:R-:W-:Y:S01]  /*2c30*/  ULDC.64 UR6, c[0x0][0x230] ;  /* 0x00008c0000067ab9 */ /* 0x000fe20000000a00 */
[----:B------:R-:W-:Y:S01]  /*2c40*/  FADD.FTZ R92, R95, R95 ;  /* 0x0000005f5f5c7221 */ /* 0x000fe20000010000 */
[----:B------:R-:W-:Y:S01]  /*2c50*/  LEA.HI R0, R104, R104, RZ, 0x1 ;  /* 0x0000006868007211 */ /* 0x000fe200078f08ff */
[----:B------:R-:W-:Y:S01]  /*2c60*/  IMAD R2, R90, UR6, RZ ;  /* 0x000000065a027c24 */ /* 0x000fe2000f8e02ff */
[----:B------:R-:W-:Y:S01]  /*2c70*/  SHF.L.U32 R95, R37, 0x1, RZ ;  /* 0x00000001255f7819 */ /* 0x000fe200000006ff */
[----:B------:R-:W-:Y:S01]  /*2c80*/  IMAD.WIDE.U32 R24, R89, UR6, RZ ;  /* 0x0000000659187c25 */ /* 0x000fe2000f8e00ff */
[----:B------:R-:W-:Y:S01]  /*2c90*/  LOP3.LUT R13, R0, 0xfffffe, RZ, 0xc0, !PT ;  /* 0x00fffffe000d7812 */ /* 0x000fe200078ec0ff */
[----:B------:R-:W1:Y:S01]  /*2ca0*/  LDC R97, c[0x0][0x218] ;  /* 0x00008600ff617b82 */ /* 0x000e620000000800 */
[----:B------:R-:W-:Y:S01]  /*2cb0*/  IADD3 R10, R75, R70, RZ ;  /* 0x000000464b0a7210 */ /* 0x000fe20007ffe0ff */
[----:B------:R-:W-:Y:S01]  /*2cc0*/  IMAD R39, R89, UR7, R2 ;  /* 0x0000000759277c24 */ /* 0x000fe2000f8e0202 */
[----:B------:R-:W-:Y:S01]  /*2cd0*/  IADD3 R104, R104, -R13, RZ ;  /* 0x8000000d68687210 */ /* 0x000fe20007ffe0ff */
        /* <DEDUP_REMOVED lines=8> */
[----:B------:R-:W-:Y:S01]  /*2d60*/  MOV R93, RZ ;  /* 0x000000ff005d7202 */ /* 0x000fe20000000f00 */
[----:B------:R-:W-:Y:S01]  /*2d70*/  UMOV UR5, URZ ;  /* 0x0000003f00057c82 */ /* 0x000fe20008000000 */
[----:B------:R-:W-:Y:S01]  /*2d80*/  MOV R117, RZ ;  /* 0x000000ff00757202 */ /* 0x000fe20000000f00 */
[----:B------:R-:W-:Y:S01]  /*2d90*/  UMOV UR6, URZ ;  /* 0x0000003f00067c82 */ /* 0x000fe20008000000 */
[----:B------:R-:W3:Y:S01]  /*2da0*/  LDC.64 R20, c[0x0][0x350] ;  /* 0x0000d400ff147b82 */ /* 0x000ee20000000a00 */
[----:B------:R-:W-:Y:S01]  /*2db0*/  ISETP.GE.AND P0, PT, R10, R95, PT ;  /* 0x0000005f0a00720c */ /* 0x000fe20003f06270 */
[----:B------:R-:W-:Y:S01]  /*2dc0*/  ULDC UR28, c[0x0][0x21c] ;  /* 0x00008700001c7ab9 */ /* 0x000fe20000000800 */
[----:B------:R-:W-:Y:S01]  /*2dd0*/  SHF.R.S32.HI R11, RZ, 0x1f, R10 ;  /* 0x0000001fff0b7819 */ /* 0x000fe2000001140a */
[----:B------:R-:W-:Y:S01]  /*2de0*/  ULDC.64 UR26, c[0x0][0x348] ;  /* 0x0000d200001a7ab9 */ /* 0x000fe20000000a00 */
[----:B------:R-:W-:Y:S01]  /*2df0*/  IADD3 R91, R25, R39, RZ ;  /* 0x00000027195b7210 */ /* 0x000fe20007ffe0ff */
[----:B------:R-:W-:Y:S01]  /*2e00*/  ULDC.64 UR24, c[0x0][0x360] ;  /* 0x0000d80000187ab9 */ /* 0x000fe20000000a00 */
[----:B------:R-:W-:Y:S01]  /*2e10*/  ULDC.64 UR16, c[0x0][0x238] ;  /* 0x00008e0000107ab9 */ /* 0x000fe20000000a00 */
[----:B------:R-:W4:Y:S01]  /*2e20*/  LDC.64 R18, c[0x0][0x3c8] ;  /* 0x0000f200ff127b82 */ /* 0x000f220000000a00 */
[----:B------:R-:W-:Y:S01]  /*2e30*/  ULDC.64 UR18, c[0x0][0x250] ;  /* 0x0000940000127ab9 */ /* 0x000fe20000000a00 */
[----:B------:R-:W-:Y:S01]  /*2e40*/  ULDC.64 UR22, c[0x0][0x270] ;  /* 0x00009c0000167ab9 */ /* 0x000fe20000000a00 */
[----:B------:R-:W-:-:S05]  /*2e50*/  ULDC.64 UR20, c[0x0][0x268] ;  /* 0x00009a0000147ab9 */ /* 0x000fca0000000a00 */
[----:B------:R-:W0:Y:S08]  /*2e60*/  LDC.64 R16, c[0x0][0x360] ;  /* 0x0000d800ff107b82 */ /* 0x000e300000000a00 */
[----:B------:R-:W0:Y:S08]  /*2e70*/  LDC.64 R14, c[0x0][0x2d0] ;  /* 0x0000b400ff0e7b82 */ /* 0x000e300000000a00 */
[----:B-1----:R-:W0:Y:S02]  /*2e80*/  LDC.64 R12, c[0x0][0x2e0] ;  /* 0x0000b800ff0c7b82 */ /* 0x002e240000000a00 */
.L_x_16057:
[----:B------:R-:W-:Y:S01]  /*2e90*/  SHF.R.S32.HI R141, RZ, 0x1f, R93 ;  /* 0x0000001fff8d7819 */ /* 0x000fe2000001145d */
[----:B01----:R-:W-:Y:S01]  /*2ea0*/  IMAD.WIDE.U32 R4, R93, UR18, R10 ;  /* 0x000000125d047c25 */ /* 0x003fe2000f8e000a */
        /* <DEDUP_REMOVED lines=9> */
[----:B------:R-:W-:Y:S02]  /*2f40*/  IADD3 R36, R10, 0xa0, RZ ;  /* 0x000000a00a247810 */ /* 0x000fe40007ffe0ff */
[----:B------:R-:W-:Y:S02]  /*2f50*/  ISETP.GE.AND P1, PT, R6, R95, PT ;  /* 0x0000005f0600720c */ /* 0x000fe40003f26270 */
[----:B------:R-:W-:Y:S02]  /*2f60*/  CS2R R6, SRZ ;  /* 0x0000000000067805 */ /* 0x000fe4000001ff00 */
[----:B------:R-:W-:-:S02]  /*2f70*/  IADD3 R8, R10, 0x80, RZ ;  /* 0x000000800a087810 */ /* 0x000fc40007ffe0ff */
[----:B------:R-:W-:Y:S02]  /*2f80*/  LEA.HI.X R3, R4, R72, R3, 0x2, P3 ;  /* 0x0000004804037211 */ /* 0x000fe400018f1403 */
[-C--:B------:R-:W-:Y:S02]  /*2f90*/  ISETP.GE.AND P3, PT, R36, R95.reuse, PT ;  /* 0x0000005f2400720c */ /* 0x080fe40003f66270 */
[----:B------:R-:W-:Y:S02]  /*2fa0*/  CS2R R36, SRZ ;  /* 0x0000000000247805 */ /* 0x000fe4000001ff00 */
[----:B------:R-:W-:Y:S01]  /*2fb0*/  IADD3 R4, R10, 0xc0, RZ ;  /* 0x000000c00a047810 */ /* 0x000fe20007ffe0ff */
[----:B------:R-:W2:Y:S01]  /*2fc0*/  @!P4 LDG.E R6, desc[UR12][R2.64+0x80] ;  /* 0x0000800c0206c981 */ /* 0x000ea2000c1e1900 */
[-C--:B------:R-:W-:Y:S02]  /*2fd0*/  ISETP.GE.AND P2, PT, R8, R95.reuse, PT ;  /* 0x0000005f0800720c */ /* 0x080fe40003f46270 */
[----:B------:R-:W-:Y:S01]  /*2fe0*/  IADD3 R8, R10, 0xe0, RZ ;  /* 0x000000e00a087810 */ /* 0x000fe20007ffe0ff */
[----:B------:R-:W-:Y:S01]  /*2ff0*/  HFMA2.MMA R39, -RZ, RZ, 0, 0 ;  /* 0x00000000ff277435 */ /* 0x000fe200000001ff */
[----:B------:R-:W-:Y:S01]  /*3000*/  ISETP.GE.AND P4, PT, R4, R95, PT ;  /* 0x0000005f0400720c */ /* 0x000fe20003f86270 */
[----:B------:R-:W3:Y:S01]  /*3010*/  @!P5 LDG.E R37, desc[UR12][R2.64+0x100] ;  /* 0x0001000c0225d981 */ /* 0x000ee2000c1e1900 */
[----:B------:R-:W-:Y:S01]  /*3020*/  MOV R4, R24 ;  /* 0x0000001800047202 */ /* 0x000fe20000000f00 */
[----:B------:R-:W-:Y:S01]  /*3030*/  IMAD R38, R141, UR16, RZ ;  /* 0x000000108d267c24 */ /* 0x000fe2000f8e02ff */
[----:B------:R-:W-:Y:S01]  /*3040*/  MOV R5, R91 ;  /* 0x0000005b00057202 */ /* 0x000fe20000000f00 */
[----:B------:R-:W4:Y:S01]  /*3050*/  @!P1 LDG.E R36, desc[UR12][R2.64+0x180] ;  /* 0x0001800c02249981 */ /* 0x000f22000c1e1900 */
[----:B------:R-:W-:-:S02]  /*3060*/  ISETP.GE.AND P5, PT, R8, R95, PT ;  /* 0x0000005f0800720c */ /* 0x000fc40003fa6270 */
[----:B------:R-:W-:Y:S01]  /*3070*/  IADD3 R8, R10, 0x100, RZ ;  /* 0x000001000a087810 */ /* 0x000fe20007ffe0ff */
[C---:B------:R-:W-:Y:S01]  /*3080*/  IMAD.WIDE.U32 R4, R93.reuse, UR16, R4 ;  /* 0x000000105d047c25 */ /* 0x040fe2000f8e0004 */
[----:B------:R-:W-:Y:S01]  /*3090*/  HFMA2.MMA R108, -RZ, RZ, 0, 0 ;  /* 0x00000000ff6c7435 */ /* 0x000fe200000001ff */
[----:B------:R-:W4:Y:S01]  /*30a0*/  @!P2 LDG.E R39, desc[UR12][R2.64+0x200] ;  /* 0x0002000c0227a981 */ /* 0x000f22000c1e1900 */
[----:B------:R-:W-:Y:S01]  /*30b0*/  ISETP.GE.AND P1, PT, R8, R95, PT ;  /* 0x0000005f0800720c */ /* 0x000fe20003f26270 */
[----:B------:R-:W-:Y:S01]  /*30c0*/  IMAD R9, R93, UR17, R38 ;  /* 0x000000115d097c24 */ /* 0x000fe2000f8e0226 */
[----:B------:R-:W-:Y:S01]  /*30d0*/  HFMA2.MMA R38, -RZ, RZ, 0, 0 ;  /* 0x00000000ff267435 */ /* 0x000fe200000001ff */
[----:B0-----:R-:W-:Y:S01]  /*30e0*/  LEA R8, P2, R4, R14, 0x3 ;  /* 0x0000000e04087211 */ /* 0x001fe200078418ff */
[----:B------:R-:W2:Y:S01]  /*30f0*/  @!P0 LDG.E R7, desc[UR12][R2.64] ;  /* 0x0000000c02078981 */ /* 0x000ea2000c1e1900 */
[----:B------:R-:W-:Y:S02]  /*3100*/  MOV R135, RZ ;  /* 0x000000ff00877202 */ /* 0x000fe40000000f00 */
[----:B------:R-:W-:Y:S01]  /*3110*/  IADD3 R5, R5, R9, RZ ;  /* 0x0000000905057210 */ /* 0x000fe20007ffe0ff */
[----:B------:R-:W4:Y:S01]  /*3120*/  @!P5 LDG.E R108, desc[UR12][R2.64+0x380] ;  /* 0x0003800c026cd981 */ /* 0x000f22000c1e1900 */
[----:B------:R-:W-:-:S02]  /*3130*/  MOV R106, RZ ;  /* 0x000000ff006a7202 */ /* 0x000fc40000000f00 */
[----:B------:R-:W-:Y:S01]  /*3140*/  LEA.HI.X R9, R4, R15, R5, 0x3, P2 ;  /* 0x0000000f04097211 */ /* 0x000fe200010f1c05 */
[----:B------:R-:W4:Y:S01]  /*3150*/  @!P3 LDG.E R38, desc[UR12][R2.64+0x280] ;  /* 0x0002800c0226b981 */ /* 0x000f22000c1e1900 */
[----:B------:R-:W-:-:S03]  /*3160*/  IADD3 R4, R10, 0x120, RZ ;  /* 0x000001200a047810 */ /* 0x000fc60007ffe0ff */
[----:B------:R-:W4:Y:S01]  /*3170*/  @!P4 LDG.E R135, desc[UR12][R2.64+0x300] ;  /* 0x0003000c0287c981 */ /* 0x000f22000c1e1900 */
[----:B------:R-:W-:-:S03]  /*3180*/  IADD3 R40, R10, 0x140, RZ ;  /* 0x000001400a287810 */ /* 0x000fc60007ffe0ff */
[----:B------:R-:W4:Y:S01]  /*3190*/  @!P1 LDG.E R106, desc[UR12][R2.64+0x400] ;  /* 0x0004000c026a9981 */ /* 0x000f22000c1e1900 */
[----:B------:R-:W-:-:S03]  /*31a0*/  IADD3 R110, R10, 0x160, RZ ;  /* 0x000001600a6e7810 */ /* 0x000fc60007ffe0ff */
[----:B------:R-:W4:Y:S01]  /*31b0*/  LDG.E.64 R8, desc[UR12][R8.64] ;  /* 0x0000000c08087981 */ /* 0x000f22000c1e1b00 */
[-C--:B------:R-:W-:Y:S02]  /*31c0*/  ISETP.GE.AND P1, PT, R4, R95.reuse, PT ;  /* 0x0000005f0400720c */ /* 0x080fe40003f26270 */
[-C--:B------:R-:W-:Y:S01]  /*31d0*/  ISETP.GE.AND P2, PT, R40, R95.reuse, PT ;  /* 0x0000005f2800720c */ /* 0x080fe20003f46270 */
[----:B------:R-:W-:Y:S01]  /*31e0*/  HFMA2.MMA R112, -RZ, RZ, 0, 0 ;  /* 0x00000000ff707435 */ /* 0x000fe200000001ff */
[----:B------:R-:W-:Y:S01]  /*31f0*/  ISETP.GE.AND P3, PT, R110, R95, PT ;  /* 0x0000005f6e00720c */ /* 0x000fe20003f66270 */
[----:B------:R-:W-:Y:S01]  /*3200*/  HFMA2.MMA R116, -RZ, RZ, 0, 0 ;  /* 0x00000000ff747435 */ /* 0x000fe200000001ff */
[----:B------:R-:W-:Y:S02]  /*3210*/  MOV R110, RZ ;  /* 0x000000ff006e7202 */ /* 0x000fe40000000f00 */
[C---:B------:R-:W-:Y:S02]  /*3220*/  IADD3 R4, R10.reuse, 0x180, RZ ;  /* 0x000001800a047810 */ /* 0x040fe40007ffe0ff */
[----:B------:R-:W-:-:S02]  /*3230*/  IADD3 R40, R10, 0x1a0, RZ ;  /* 0x000001a00a287810 */ /* 0x000fc40007ffe0ff */
[C---:B------:R-:W-:Y:S01]  /*3240*/  IADD3 R114, R10.reuse, 0x1c0, RZ ;  /* 0x000001c00a727810 */ /* 0x040fe20007ffe0ff */
[----:B------:R-:W4:Y:S01]  /*3250*/  @!P1 LDG.E R112, desc[UR12][R2.64+0x480] ;  /* 0x0004800c02709981 */ /* 0x000f22000c1e1900 */
[----:B------:R-:W-:Y:S02]  /*3260*/  IADD3 R118, R10, 0x1e0, RZ ;  /* 0x000001e00a767810 */ /* 0x000fe40007ffe0ff */
[-C--:B------:R-:W-:Y:S01]  /*3270*/  ISETP.GE.AND P1, PT, R4, R95.reuse, PT ;  /* 0x0000005f0400720c */ /* 0x080fe20003f26270 */
        /* <DEDUP_REMOVED lines=13> */
[----:B------:R-:W-:-:S02]  /*3350*/  IMAD R40, R90, UR20, RZ ;  /* 0x000000145a287c24 */ /* 0x000fc4000f8e02ff */
[----:B------:R-:W-:-:S04]  /*3360*/  IMAD.WIDE.U32 R4, R89, UR20, RZ ;  /* 0x0000001459047c25 */ /* 0x000fc8000f8e00ff */
[----:B------:R-:W-:Y:S01]  /*3370*/  IMAD R41, R89, UR21, R40 ;  /* 0x0000001559297c24 */ /* 0x000fe2000f8e0228 */
[----:B------:R-:W1:Y:S01]  /*3380*/  S2UR UR8, SR_CgaCtaId ;  /* 0x00000000000879c3 */ /* 0x000e620000008800 */
        /* <DEDUP_REMOVED lines=9> */
[----:B0-----:R-:W-:Y:S02]  /*3420*/  IADD3 R3, R80, 0x100, RZ ;  /* 0x0000010050037810 */ /* 0x001fe40007ffe0ff */
[----:B------:R-:W-:Y:S01]  /*3430*/  ISETP.LT.OR P3, PT, R69, 0x2, P1 ;  /* 0x000000024500780c */ /* 0x000fe20000f61670 */
[----:B-1----:R-:W-:Y:S01]  /*3440*/  ULEA UR7, UR8, UR7, 0x18 ;  /* 0x0000000708077291 */ /* 0x002fe2000f8ec03f */
[----:B------:R-:W-:Y:S01]  /*3450*/  LEA.HI.SX32 R3, R3, R80, 0x1b ;  /* 0x0000005003037211 */ /* 0x000fe200078fdaff */
[----:B------:R-:W-:-:S04]  /*3460*/  FADD.FTZ R136, R51, R87 ;  /* 0x0000005733887221 */ /* 0x000fc80000010000 */
[----:B------:R-:W-:Y:S02]  /*3470*/  LEA R3, R3, UR7, 0x2 ;  /* 0x0000000703037c11 */ /* 0x000fe4000f8e10ff */
[----:B------:R-:W-:-:S04]  /*3480*/  IADD3 R5, R80, 0x120, RZ ;  /* 0x0000012050057810 */ /* 0x000fc80007ffe0ff */
[----:B------:R-:W-:-:S04]  /*3490*/  LEA.HI.SX32 R5, R5, R80, 0x1b ;  /* 0x0000005005057211 */ /* 0x000fc800078fdaff */
[----:B------:R-:W-:Y:S02]  /*34a0*/  LEA R5, R5, UR7, 0x2 ;  /* 0x0000000705057c11 */ /* 0x000fe4000f8e10ff */
[----:B------:R-:W-:Y:S02]  /*34b0*/  ISETP.NE.AND P2, PT, R82, RZ, PT ;  /* 0x000000ff5200720c */ /* 0x000fe40003f45270 */
[----:B------:R-:W-:-:S04]  /*34c0*/  IADD3 R137, R80, 0x1e0, RZ ;  /* 0x000001e050897810 */ /* 0x000fc80007ffe0ff */
[----:B------:R-:W-:-:S04]  /*34d0*/  LEA.HI.SX32 R137, R137, R80, 0x1b ;  /* 0x0000005089897211 */ /* 0x000fc800078fdaff */
[----:B------:R-:W-:Y:S01]  /*34e0*/  LEA R137, R137, UR7, 0x2 ;  /* 0x0000000789897c11 */ /* 0x000fe2000f8e10ff */
[--C-:B------:R-:W-:Y:S01]  /*34f0*/  FADD.FTZ R150, R50, R87.reuse ;  /* 0x0000005732967221 */ /* 0x100fe20000010000 */
[--C-:B------:R-:W-:Y:S01]  /*3500*/  FADD.FTZ R148, R49, R87.reuse ;  /* 0x0000005731947221 */ /* 0x100fe20000010000 */
[--C-:B------:R-:W-:Y:S01]  /*3510*/  FADD.FTZ R146, R48, R87.reuse ;  /* 0x0000005730927221 */ /* 0x100fe20000010000 */
[--C-:B------:R-:W-:Y:S01]  /*3520*/  FADD.FTZ R144, R47, R87.reuse ;  /* 0x000000572f907221 */ /* 0x100fe20000010000 */
[--C-:B------:R-:W-:Y:S01]  /*3530*/  FADD.FTZ R142, R46, R87.reuse ;  /* 0x000000572e8e7221 */ /* 0x100fe20000010000 */
[----:B------:R-:W-:Y:S01]  /*3540*/  FADD.FTZ R140, R45, R87 ;  /* 0x000000572d8c7221 */ /* 0x000fe20000010000 */
[----:B--2---:R-:W-:Y:S04]  /*3550*/  STS [R68], R7 ;  /* 0x0000000744007388 */ /* 0x004fe80000000800 */
[----:B------:R-:W-:Y:S04]  /*3560*/  STS [R67+0x80], R6 ;  /* 0x0000800643007388 */ /* 0x000fe80000000800 */
[----:B---3--:R-:W-:Y:S04]  /*3570*/  STS [R66+0x100], R37 ;  /* 0x0001002542007388 */ /* 0x008fe80000000800 */
[----:B----4-:R0:W-:Y:S04]  /*3580*/  STS [R65+0x180], R36 ;  /* 0x0001802441007388 */ /* 0x0101e80000000800 */
[----:B------:R-:W-:Y:S04]  /*3590*/  STS [R64+0x200], R39 ;  /* 0x0002002740007388 */ /* 0x000fe80000000800 */
[----:B------:R-:W-:Y:S01]  /*35a0*/  STS [R63+0x280], R38 ;  /* 0x000280263f007388 */ /* 0x000fe20000000800 */
[----:B0-----:R-:W0:Y:S03]  /*35b0*/  @!P3 LDC R36, c[0x0][0x21c] ;  /* 0x00008700ff24bb82 */ /* 0x001e260000000800 */
[----:B------:R-:W-:Y:S01]  /*35c0*/  STS [R62+0x300], R135 ;  /* 0x000300873e007388 */ /* 0x000fe20000000800 */
[----:B------:R-:W-:-:S03]  /*35d0*/  FMUL.FTZ R147, R8, 1.4426950216293334961 ;  /* 0x3fb8aa3b08937820 */ /* 0x000fc60000410000 */
[----:B------:R-:W-:Y:S04]  /*35e0*/  STS [R61+0x380], R108 ;  /* 0x0003806c3d007388 */ /* 0x000fe80000000800 */
[----:B------:R1:W-:Y:S01]  /*35f0*/  STS [R3+0x400], R106 ;  /* 0x0004006a03007388 */ /* 0x0003e20000000800 */
[----:B------:R-:W-:Y:S01]  /*3600*/  FMUL.FTZ R2, R136, R147 ;  /* 0x0000009388027220 */ /* 0x000fe20000410000 */
[C---:B------:R-:W-:Y:S01]  /*3610*/  IADD3 R7, R80.reuse, 0x140, RZ ;  /* 0x0000014050077810 */ /* 0x040fe20007ffe0ff */
[----:B-1----:R-:W-:Y:S01]  /*3620*/  FMUL.FTZ R3, R9, R136 ;  /* 0x0000008809037220 */ /* 0x002fe20000410000 */
[----:B------:R-:W-:-:S03]  /*3630*/  IADD3 R37, R80, 0x160, RZ ;  /* 0x0000016050257810 */ /* 0x000fc60007ffe0ff */
[----:B------:R-:W-:Y:S01]  /*3640*/  FMUL.RZ R6, R3, 0.15915493667125701904 ;  /* 0x3e22f98303067820 */ /* 0x000fe2000040c000 */
[----:B------:R1:W-:Y:S01]  /*3650*/  MUFU.EX2 R4, R2 ;  /* 0x0000000200047308 */ /* 0x0003e20000000800 */
[-C--:B------:R-:W-:Y:S02]  /*3660*/  LEA.HI.SX32 R7, R7, R80.reuse, 0x1b ;  /* 0x0000005007077211 */ /* 0x080fe400078fdaff */
[----:B------:R-:W-:-:S05]  /*3670*/  LEA.HI.SX32 R37, R37, R80, 0x1b ;  /* 0x0000005025257211 */ /* 0x000fca00078fdaff */
[----:B------:R-:W2:Y:S01]  /*3680*/  MUFU.COS R143, R6 ;  /* 0x00000006008f7308 */ /* 0x000ea20000000000 */
[----:B------:R-:W-:-:S07]  /*3690*/  LEA R7, R7, UR7, 0x2 ;  /* 0x0000000707077c11 */ /* 0x000fce000f8e10ff */
[----:B------:R-:W3:Y:S01]  /*36a0*/  MUFU.SIN R139, R6 ;  /* 0x00000006008b7308 */ /* 0x000ee20000000400 */
[----:B------:R-:W-:Y:S02]  /*36b0*/  LEA R37, R37, UR7, 0x2 ;  /* 0x0000000725257c11 */ /* 0x000fe4000f8e10ff */
[C---:B------:R-:W-:Y:S02]  /*36c0*/  IADD3 R39, R80.reuse, 0x1a0, RZ ;  /* 0x000001a050277810 */ /* 0x040fe40007ffe0ff */
[----:B-1----:R-:W-:Y:S01]  /*36d0*/  @!P3 IADD3 R2, R69, -0x2, RZ ;  /* 0xfffffffe4502b810 */ /* 0x002fe20007ffe0ff */
[----:B------:R1:W-:Y:S01]  /*36e0*/  STS [R5+0x480], R112 ;  /* 0x0004807005007388 */ /* 0x0003e20000000800 */
[C---:B------:R-:W-:Y:S02]  /*36f0*/  IADD3 R3, R80.reuse, 0x180, RZ ;  /* 0x0000018050037810 */ /* 0x040fe40007ffe0ff */
[----:B------:R-:W-:Y:S01]  /*3700*/  IADD3 R135, R80, 0x1c0, RZ ;  /* 0x000001c050877810 */ /* 0x000fe20007ffe0ff */
[----:B------:R-:W-:Y:S01]  /*3710*/  STS [R7+0x500], R110 ;  /* 0x0005006e07007388 */ /* 0x000fe20000000800 */
[----:B------:R-:W-:-:S02]  /*3720*/  LEA.HI.SX32 R39, R39, R80, 0x1b ;  /* 0x0000005027277211 */ /* 0x000fc400078fdaff */
[-C--:B------:R-:W-:Y:S01]  /*3730*/  LEA.HI.SX32 R3, R3, R80.reuse, 0x1b ;  /* 0x0000005003037211 */ /* 0x080fe200078fdaff */
[----:B------:R0:W-:Y:S01]  /*3740*/  STS [R37+0x580], R116 ;  /* 0x0005807425007388 */ /* 0x0001e20000000800 */
[----:B------:R-:W-:Y:S01]  /*3750*/  LEA.HI.SX32 R135, R135, R80, 0x1b ;  /* 0x0000005087877211 */ /* 0x000fe200078fdaff */
[C---:B--2---:R-:W-:Y:S01]  /*3760*/  FMUL.FTZ R38, R4.reuse, R143 ;  /* 0x0000008f04267220 */ /* 0x044fe20000410000 */
[----:B-1----:R-:W-:Y:S01]  /*3770*/  LEA R5, R39, UR7, 0x2 ;  /* 0x0000000727057c11 */ /* 0x002fe2000f8e10ff */
[----:B---3--:R-:W-:Y:S01]  /*3780*/  FMUL.FTZ R39, R4, R139 ;  /* 0x0000008b04277220 */ /* 0x008fe20000410000 */
[----:B------:R-:W-:Y:S01]  /*3790*/  LEA R3, R3, UR7, 0x2 ;  /* 0x0000000703037c11 */ /* 0x000fe2000f8e10ff */
[----:B0-----:R-:W-:Y:S01]  /*37a0*/  @!P3 IMAD R37, R2, R36, R93 ;  /* 0x000000240225b224 */ /* 0x001fe200078e025d */
[----:B------:R-:W-:Y:S02]  /*37b0*/  SHF.L.U32 R2, R80, 0x4, RZ ;  /* 0x0000000450027819 */ /* 0x000fe400000006ff */
[----:B------:R-:W-:-:S02]  /*37c0*/  LEA R135, R135, UR7, 0x2 ;  /* 0x0000000787877c11 */ /* 0x000fc4000f8e10ff */
[----:B------:R-:W-:Y:S01]  /*37d0*/  LEA.HI.SX32 R4, R2, R2, 0x1b ;  /* 0x0000000202047211 */ /* 0x000fe200078fdaff */
[----:B------:R-:W-:Y:S01]  /*37e0*/  STS [R3+0x600], R114 ;  /* 0x0006007203007388 */ /* 0x000fe20000000800 */
[----:B------:R-:W-:Y:S02]  /*37f0*/  LEA R7, R104, R93, 0x8 ;  /* 0x0000005d68077211 */ /* 0x000fe400078e40ff */
[----:B------:R-:W-:Y:S01]  /*3800*/  LEA R6, R4, UR7, 0x2 ;  /* 0x0000000704067c11 */ /* 0x000fe2000f8e10ff */
[----:B------:R-:W-:Y:S01]  /*3810*/  STS [R5+0x680], R120 ;  /* 0x0006807805007388 */ /* 0x000fe20000000800 */
[----:B------:R-:W-:-:S03]  /*3820*/  @P2 IADD3 R7, R82, 0x200, RZ ;  /* 0x0000020052072810 */ /* 0x000fc60007ffe0ff */
[----:B------:R-:W-:Y:S01]  /*3830*/  STS [R135+0x700], R118 ;  /* 0x0007007687007388 */ /* 0x000fe20000000800 */
[----:B------:R-:W-:-:S03]  /*3840*/  LEA R7, R7, UR7, 0x3 ;  /* 0x0000000707077c11 */ /* 0x000fc6000f8e18ff */
[----:B------:R-:W-:Y:S01]  /*3850*/  STS [R137+0x780], R122 ;  /* 0x0007807a89007388 */ /* 0x000fe20000000800 */
[----:B------:R-:W-:-:S03]  /*3860*/  NOP ;  /* 0x0000000000007918 */ /* 0x000fc60000000000 */
[----:B------:R-:W0:Y:S04]  /*3870*/  LDS R108, [R6] ;  /* 0x00000000066c7984 */ /* 0x000e280000000800 */
[----:B------:R-:W1:Y:S04]  /*3880*/  LDS R106, [R6+0x4] ;  /* 0x00000400066a7984 */ /* 0x000e680000000800 */
[----:B------:R-:W-:Y:S04]  /*3890*/  LDS R135, [R6+0x8] ;  /* 0x0000080006877984 */ /* 0x000fe80000000800 */
[----:B------:R-:W2:Y:S04]  /*38a0*/  LDS R134, [R6+0xc] ;  /* 0x00000c0006867984 */ /* 0x000ea80000000800 */
[----:B------:R-:W-:Y:S04]  /*38b0*/  LDS R132, [R6+0x10] ;  /* 0x0000100006847984 */ /* 0x000fe80000000800 */
[----:B------:R-:W3:Y:S04]  /*38c0*/  LDS R130, [R6+0x14] ;  /* 0x0000140006827984 */ /* 0x000ee80000000800 */
        /* <DEDUP_REMOVED lines=9> */
[----:B------:R0:W4:Y:S04]  /*3960*/  LDS R110, [R6+0x3c] ;  /* 0x00003c00066e7984 */ /* 0x0001280000000800 */
[----:B------:R1:W-:Y:S04]  /*3970*/  STS.64 [R7+0x14d0], R38 ;  /* 0x0014d02607007388 */ /* 0x0003e80000000a00 */
[----:B------:R-:W5:Y:S01]  /*3980*/  LDG.E.64 R40, desc[UR12][R40.64] ;  /* 0x0000000c28287981 */ /* 0x000f62000c1e1b00 */
[----:B------:R-:W-:Y:S01]  /*3990*/  FMUL.FTZ R36, R9, R150 ;  /* 0x0000009609247220 */ /* 0x000fe20000410000 */
[----:B0-----:R-:W-:Y:S01]  /*39a0*/  FMUL.FTZ R6, R150, R147 ;  /* 0x0000009396067220 */ /* 0x001fe20000410000 */
[----:B------:R-:W-:-:S02]  /*39b0*/  CS2R R2, SRZ ;  /* 0x0000000000027805 */ /* 0x000fc4000001ff00 */
[----:B------:R-:W-:Y:S01]  /*39c0*/  FMUL.RZ R36, R36, 0.15915493667125701904 ;  /* 0x3e22f98324247820 */ /* 0x000fe2000040c000 */
[----:B------:R-:W-:Y:S01]  /*39d0*/  @!P3 IMAD.WIDE R4, R37, 0x10, R34 ;  /* 0x000000102504b825 */ /* 0x000fe200078e0222 */
[----:B------:R-:W-:Y:S03]  /*39e0*/  BAR.SYNC.DEFER_BLOCKING 0x0 ;  /* 0x0000000000007b1d */ /* 0x000fe60000010000 */
[----:B-1----:R-:W-:-:S03]  /*39f0*/  FMUL.FTZ R7, R9, R148 ;  /* 0x0000009409077220 */ /* 0x002fc60000410000 */
[----:B------:R-:W-:Y:S08]  /*3a00*/  MUFU.COS R137, R36 ;  /* 0x0000002400897308 */ /* 0x000ff00000000000 */
[----:B------:R-:W0:Y:S01]  /*3a10*/  MUFU.EX2 R6, R6 ;  /* 0x0000000600067308 */ /* 0x000e220000000800 */
[----:B------:R-:W-:-:S07]  /*3a20*/  FMUL.RZ R138, R7, 0.15915493667125701904 ;  /* 0x3e22f983078a7820 */ /* 0x000fce000040c000 */
[----:B------:R-:W1:Y:S01]  /*3a30*/  MUFU.SIN R37, R36 ;  /* 0x0000002400257308 */ /* 0x000e620000000400 */
[----:B------:R2:W5:Y:S01]  /*3a40*/  @!P3 LDG.E.64 R2, desc[UR12][R4.64+0x8] ;  /* 0x0000080c0402b981 */ /* 0x000562000c1e1b00 */
[C---:B------:R-:W-:Y:S01]  /*3a50*/  FMUL.FTZ R7, R9.reuse, R144 ;  /* 0x0000009009077220 */ /* 0x040fe20000410000 */
[----:B--2---:R-:W-:Y:S01]  /*3a60*/  FMUL.FTZ R5, R9, R146 ;  /* 0x0000009209057220 */ /* 0x004fe20000410000 */
[----:B------:R-:W-:-:S03]  /*3a70*/  FMUL.FTZ R4, R148, R147 ;  /* 0x0000009394047220 */ /* 0x000fc60000410000 */
[----:B------:R-:W-:Y:S01]  /*3a80*/  FMUL.RZ R139, R5, 0.15915493667125701904 ;  /* 0x3e22f983058b7820 */ /* 0x000fe2000040c000 */
[----:B------:R-:W-:Y:S01]  /*3a90*/  MUFU.SIN R153, R138 ;  /* 0x0000008a00997308 */ /* 0x000fe20000000400 */
[C---:B------:R-:W-:Y:S01]  /*3aa0*/  FMUL.FTZ R152, R136.reuse, R108 ;  /* 0x0000006c88987220 */ /* 0x040fe20000410000 */
[----:B------:R-:W-:Y:S01]  /*3ab0*/  FMUL.FTZ R166, R136, R106 ;  /* 0x0000006a88a67220 */ /* 0x000fe20000410000 */
[----:B------:R-:W-:-:S05]  /*3ac0*/  FMUL.RZ R143, R7, 0.15915493667125701904 ;  /* 0x3e22f983078f7820 */ /* 0x000fca000040c000 */
[----:B------:R2:W-:Y:S01]  /*3ad0*/  MUFU.COS R155, R138 ;  /* 0x0000008a009b7308 */ /* 0x0005e20000000000 */
[C---:B0-----:R-:W-:Y:S01]  /*3ae0*/  FMUL.FTZ R154, R6.reuse, R137 ;  /* 0x00000089069a7220 */ /* 0x041fe20000410000 */
[----:B-1----:R-:W-:Y:S01]  /*3af0*/  FMUL.FTZ R156, R6, R37 ;  /* 0x00000025069c7220 */ /* 0x002fe20000410000 */
[----:B------:R-:W-:-:S05]  /*3b00*/  FMUL.FTZ R137, R59, R152 ;  /* 0x000000983b897220 */ /* 0x000fca0000410000 */
[----:B------:R-:W0:Y:S01]  /*3b10*/  MUFU.EX2 R4, R4 ;  /* 0x0000000400047308 */ /* 0x000e220000000800 */
[----:B--2---:R-:W-:-:S07]  /*3b20*/  FMUL.FTZ R138, R9, R142 ;  /* 0x0000008e098a7220 */ /* 0x004fce0000410000 */
[----:B------:R-:W-:Y:S01]  /*3b30*/  MUFU.SIN R36, R139 ;  /* 0x0000008b00247308 */ /* 0x000fe20000000400 */
[----:B------:R-:W-:Y:S01]  /*3b40*/  FMUL.RZ R145, R138, 0.15915493667125701904 ;  /* 0x3e22f9838a917820 */ /* 0x000fe2000040c000 */
[----:B------:R-:W-:-:S06]  /*3b50*/  FMUL.FTZ R138, R9, R140 ;  /* 0x0000008c098a7220 */ /* 0x000fcc0000410000 */
[----:B------:R1:W-:Y:S01]  /*3b60*/  MUFU.COS R158, R139 ;  /* 0x0000008b009e7308 */ /* 0x0003e20000000000 */
[-C--:B------:R-:W-:Y:S01]  /*3b70*/  FMUL.FTZ R5, R146, R147.reuse ;  /* 0x0000009392057220 */ /* 0x080fe20000410000 */
[----:B-1----:R-:W-:-:S06]  /*3b80*/  FMUL.FTZ R139, R142, R147 ;  /* 0x000000938e8b7220 */ /* 0x002fcc0000410000 */
[----:B------:R-:W-:Y:S01]  /*3b90*/  MUFU.SIN R160, R143 ;  /* 0x0000008f00a07308 */ /* 0x000fe20000000400 */
[----:B------:R-:W-:-:S07]  /*3ba0*/  FMUL.FTZ R149, R156, R137 ;  /* 0x000000899c957220 */ /* 0x000fce0000410000 */
[----:B------:R1:W-:Y:S02]  /*3bb0*/  MUFU.EX2 R151, R139 ;  /* 0x0000008b00977308 */ /* 0x0003e40000000800 */
[----:B-1----:R-:W-:-:S06]  /*3bc0*/  FMUL.FTZ R139, R59, R166 ;  /* 0x000000a63b8b7220 */ /* 0x002fcc0000410000 */
[----:B------:R1:W-:Y:S01]  /*3bd0*/  MUFU.COS R162, R143 ;  /* 0x0000008f00a27308 */ /* 0x0003e20000000000 */
[-C--:B------:R-:W-:Y:S01]  /*3be0*/  FMUL.FTZ R152, R156, R139.reuse ;  /* 0x0000008b9c987220 */ /* 0x080fe20000410000 */
[----:B------:R-:W-:Y:S01]  /*3bf0*/  FFMA.FTZ R149, R154, R139, R149 ;  /* 0x0000008b9a957223 */ /* 0x000fe20000010095 */
[----:B-1----:R-:W-:-:S05]  /*3c00*/  FMUL.RZ R143, R138, 0.15915493667125701904 ;  /* 0x3e22f9838a8f7820 */ /* 0x002fca000040c000 */
[----:B------:R-:W-:Y:S01]  /*3c10*/  MUFU.SIN R164, R145 ;  /* 0x0000009100a47308 */ /* 0x000fe20000000400 */
[----:B------:R-:W-:Y:S01]  /*3c20*/  FFMA.FTZ R152, R154, R137, -R152 ;  /* 0x000000899a987223 */ /* 0x000fe20000010898 */
[----:B------:R-:W-:Y:S01]  /*3c30*/  FADD.FTZ R138, R44, R87 ;  /* 0x000000572c8a7221 */ /* 0x000fe20000010000 */
[----:B0-----:R-:W-:-:S05]  /*3c40*/  FMUL.FTZ R153, R4, R153 ;  /* 0x0000009904997220 */ /* 0x001fca0000410000 */
[----:B------:R0:W-:Y:S01]  /*3c50*/  MUFU.COS R168, R145 ;  /* 0x0000009100a87308 */ /* 0x0001e20000000000 */
[----:B------:R-:W-:-:S07]  /*3c60*/  FMUL.FTZ R7, R144, R147 ;  /* 0x0000009390077220 */ /* 0x000fce0000410000 */
[----:B------:R-:W1:Y:S01]  /*3c70*/  MUFU.EX2 R5, R5 ;  /* 0x0000000500057308 */ /* 0x000e620000000800 */
[----:B0-----:R-:W-:-:S07]  /*3c80*/  FMUL.FTZ R145, R150, R134 ;  /* 0x0000008696917220 */ /* 0x001fce0000410000 */
[----:B------:R-:W-:Y:S01]  /*3c90*/  MUFU.SIN R165, R143 ;  /* 0x0000008f00a57308 */ /* 0x000fe20000000400 */
[----:B------:R-:W-:-:S07]  /*3ca0*/  FFMA.FTZ R166, R58, R145, R149 ;  /* 0x000000913aa67223 */ /* 0x000fce0000010095 */
[----:B------:R0:W-:Y:S01]  /*3cb0*/  MUFU.COS R163, R143 ;  /* 0x0000008f00a37308 */ /* 0x0001e20000000000 */
[----:B------:R-:W-:Y:S01]  /*3cc0*/  FMUL.FTZ R37, R9, R138 ;  /* 0x0000008a09257220 */ /* 0x000fe20000410000 */
[----:B------:R-:W-:Y:S01]  /*3cd0*/  FMUL.FTZ R155, R4, R155 ;  /* 0x0000009b049b7220 */ /* 0x000fe20000410000 */
[----:B0-----:R-:W-:Y:S01]  /*3ce0*/  FMUL.FTZ R143, R150, R135 ;  /* 0x00000087968f7220 */ /* 0x001fe20000410000 */
[----:B------:R-:W-:-:S03]  /*3cf0*/  FMUL.FTZ R4, R153, R166 ;  /* 0x000000a699047220 */ /* 0x000fc60000410000 */
[----:B------:R-:W-:Y:S01]  /*3d00*/  FFMA.FTZ R152, R58, R143, R152 ;  /* 0x0000008f3a987223 */ /* 0x000fe20000010098 */
[-C--:B------:R-:W-:Y:S01]  /*3d10*/  FMUL.FTZ R6, R140, R147.reuse ;  /* 0x000000938c067220 */ /* 0x080fe20000410000 */
[----:B------:R-:W-:Y:S02]  /*3d20*/  FMUL.RZ R169, R37, 0.15915493667125701904 ;  /* 0x3e22f98325a97820 */ /* 0x000fe4000040c000 */
[-C--:B------:R-:W-:Y:S01]  /*3d30*/  FMUL.FTZ R149, R153, R152.reuse ;  /* 0x0000009899957220 */ /* 0x080fe20000410000 */
[----:B------:R-:W0:Y:S01]  /*3d40*/  MUFU.EX2 R7, R7 ;  /* 0x0000000700077308 */ /* 0x000e220000000800 */
[C---:B------:R-:W-:Y:S01]  /*3d50*/  FFMA.FTZ R37, R155.reuse, R152, -R4 ;  /* 0x000000989b257223 */ /* 0x040fe20000010804 */
[----:B---3--:R-:W-:Y:S01]  /*3d60*/  FMUL.FTZ R152, R148, R130 ;  /* 0x0000008294987220 */ /* 0x008fe20000410000 */
[----:B------:R-:W-:Y:S01]  /*3d70*/  FFMA.FTZ R170, R155, R166, R149 ;  /* 0x000000a69baa7223 */ /* 0x000fe20000010095 */
[----:B------:R-:W-:Y:S01]  /*3d80*/  FMUL.FTZ R147, R138, R147 ;  /* 0x000000938a937220 */ /* 0x000fe20000410000 */
[----:B------:R-:W-:Y:S01]  /*3d90*/  FMUL.FTZ R166, R148, R132 ;  /* 0x0000008494a67220 */ /* 0x000fe20000410000 */
[----:B-1----:R-:W-:Y:S01]  /*3da0*/  FMUL.FTZ R157, R5, R36 ;  /* 0x00000024059d7220 */ /* 0x002fe20000410000 */
[C---:B------:R-:W-:Y:S01]  /*3db0*/  FFMA.FTZ R170, R57.reuse, R152, R170 ;  /* 0x0000009839aa7223 */ /* 0x040fe200000100aa */
[----:B------:R-:W1:Y:S01]  /*3dc0*/  MUFU.EX2 R6, R6 ;  /* 0x0000000600067308 */ /* 0x000e620000000800 */
[----:B------:R-:W-:Y:S01]  /*3dd0*/  FFMA.FTZ R37, R57, R166, R37 ;  /* 0x000000a639257223 */ /* 0x000fe20000010025 */
[----:B------:R-:W-:Y:S01]  /*3de0*/  FMUL.FTZ R158, R5, R158 ;  /* 0x0000009e059e7220 */ /* 0x000fe20000410000 */
[----:B------:R-:W-:-:S05]  /*3df0*/  FMUL.FTZ R5, R157, R170 ;  /* 0x000000aa9d057220 */ /* 0x000fca0000410000 */
[----:B------:R2:W-:Y:S01]  /*3e00*/  MUFU.EX2 R167, R147 ;  /* 0x0000009300a77308 */ /* 0x0005e20000000800 */
[----:B------:R-:W-:-:S07]  /*3e10*/  FFMA.FTZ R172, R158, R37, -R5 ;  /* 0x000000259eac7223 */ /* 0x000fce0000010805 */
[----:B------:R-:W3:Y:S01]  /*3e20*/  MUFU.COS R36, R169 ;  /* 0x000000a900247308 */ /* 0x000ee20000000000 */
[----:B--2---:R-:W-:Y:S01]  /*3e30*/  FMUL.FTZ R147, R157, R37 ;  /* 0x000000259d937220 */ /* 0x004fe20000410000 */
[----:B----4-:R-:W-:-:S06]  /*3e40*/  FMUL.FTZ R149, R146, R128 ;  /* 0x0000008092957220 */ /* 0x010fcc0000410000 */
[----:B------:R-:W2:Y:S01]  /*3e50*/  MUFU.SIN R4, R169 ;  /* 0x000000a900047308 */ /* 0x000ea20000000400 */
[----:B------:R-:W-:Y:S01]  /*3e60*/  FFMA.FTZ R5, R158, R170, R147 ;  /* 0x000000aa9e057223 */ /* 0x000fe20000010093 */
[----:B------:R-:W-:Y:S01]  /*3e70*/  FMUL.FTZ R147, R146, R126 ;  /* 0x0000007e92937220 */ /* 0x000fe20000410000 */
[C---:B0-----:R-:W-:Y:S01]  /*3e80*/  FMUL.FTZ R160, R7.reuse, R160 ;  /* 0x000000a007a07220 */ /* 0x041fe20000410000 */
[C---:B------:R-:W-:Y:S01]  /*3e90*/  FFMA.FTZ R172, R56.reuse, R149, R172 ;  /* 0x0000009538ac7223 */ /* 0x040fe200000100ac */
[----:B------:R-:W-:Y:S01]  /*3ea0*/  FMUL.FTZ R159, R7, R162 ;  /* 0x000000a2079f7220 */ /* 0x000fe20000410000 */
[C---:B------:R-:W-:Y:S01]  /*3eb0*/  FMUL.FTZ R161, R151.reuse, R168 ;  /* 0x000000a897a17220 */ /* 0x040fe20000410000 */
[----:B------:R-:W-:Y:S01]  /*3ec0*/  FFMA.FTZ R5, R56, R147, R5 ;  /* 0x0000009338057223 */ /* 0x000fe20000010005 */
[----:B------:R-:W-:Y:S01]  /*3ed0*/  FMUL.FTZ R162, R151, R164 ;  /* 0x000000a497a27220 */ /* 0x000fe20000410000 */
[----:B------:R-:W-:Y:S01]  /*3ee0*/  FMUL.FTZ R168, R160, R172 ;  /* 0x000000aca0a87220 */ /* 0x000fe20000410000 */
[C---:B-1----:R-:W-:Y:S01]  /*3ef0*/  FMUL.FTZ R164, R6.reuse, R165 ;  /* 0x000000a506a47220 */ /* 0x042fe20000410000 */
[----:B------:R-:W-:Y:S01]  /*3f00*/  FMUL.FTZ R163, R6, R163 ;  /* 0x000000a306a37220 */ /* 0x000fe20000410000 */
[----:B---3--:R-:W-:Y:S01]  /*3f10*/  FMUL.FTZ R165, R167, R36 ;  /* 0x00000024a7a57220 */ /* 0x008fe20000410000 */
[-C--:B------:R-:W-:Y:S01]  /*3f20*/  FMUL.FTZ R6, R160, R5.reuse ;  /* 0x00000005a0067220 */ /* 0x080fe20000410000 */
[----:B------:R-:W-:Y:S01]  /*3f30*/  FFMA.FTZ R36, R159, R5, R168 ;  /* 0x000000059f247223 */ /* 0x000fe200000100a8 */
[----:B------:R-:W-:Y:S01]  /*3f40*/  FMUL.FTZ R5, R39, R156 ;  /* 0x0000009c27057220 */ /* 0x000fe20000410000 */
[----:B--2---:R-:W-:Y:S01]  /*3f50*/  FMUL.FTZ R167, R167, R4 ;  /* 0x00000004a7a77220 */ /* 0x004fe20000410000 */
[----:B------:R-:W-:Y:S01]  /*3f60*/  FMUL.FTZ R4, R38, R156 ;  /* 0x0000009c26047220 */ /* 0x000fe20000410000 */
[----:B------:R-:W-:Y:S01]  /*3f70*/  FFMA.FTZ R7, R159, R172, -R6 ;  /* 0x000000ac9f077223 */ /* 0x000fe20000010806 */
[----:B------:R-:W-:-:S02]  /*3f80*/  FMUL.FTZ R168, R144, R122 ;  /* 0x0000007a90a87220 */ /* 0x000fc40000410000 */
[-C--:B------:R-:W-:Y:S01]  /*3f90*/  FFMA.FTZ R6, R39, R154.reuse, R4 ;  /* 0x0000009a27067223 */ /* 0x080fe20000010004 */
[----:B------:R-:W-:Y:S01]  /*3fa0*/  FFMA.FTZ R4, R38, R154, -R5 ;  /* 0x0000009a26047223 */ /* 0x000fe20000010805 */
[----:B------:R-:W-:Y:S01]  /*3fb0*/  FMUL.FTZ R170, R144, R124 ;  /* 0x0000007c90aa7220 */ /* 0x000fe20000410000 */
[----:B------:R-:W-:Y:S02]  /*3fc0*/  FFMA.FTZ R37, R55, R168, R36 ;  /* 0x000000a837257223 */ /* 0x000fe40000010024 */
[----:B------:R-:W-:Y:S01]  /*3fd0*/  FMUL.FTZ R5, R153, R4 ;  /* 0x0000000499057220 */ /* 0x000fe20000410000 */
[----:B------:R-:W-:Y:S01]  /*3fe0*/  FFMA.FTZ R7, R55, R170, R7 ;  /* 0x000000aa37077223 */ /* 0x000fe20000010007 */
[C---:B------:R-:W-:Y:S01]  /*3ff0*/  FMUL.FTZ R172, R162.reuse, R37 ;  /* 0x00000025a2ac7220 */ /* 0x040fe20000410000 */
[-C--:B------:R-:W-:Y:S01]  /*4000*/  FMUL.FTZ R36, R153, R6.reuse ;  /* 0x0000000699247220 */ /* 0x080fe20000410000 */
[----:B------:R-:W-:Y:S01]  /*4010*/  FFMA.FTZ R5, R155, R6, R5 ;  /* 0x000000069b057223 */ /* 0x000fe20000010005 */
[-C--:B------:R-:W-:Y:S01]  /*4020*/  FMUL.FTZ R174, R162, R7.reuse ;  /* 0x00000007a2ae7220 */ /* 0x080fe20000410000 */
        /* <DEDUP_REMOVED lines=13> */
[-C--:B------:R-:W-:Y:S01]  /*4100*/  FMUL.FTZ R4, R160, R37.reuse ;  /* 0x00000025a0047220 */ /* 0x080fe20000410000 */
[C---:B------:R-:W-:Y:S01]  /*4110*/  FFMA.FTZ R6, R159.reuse, R37, R6 ;  /* 0x000000259f067223 */ /* 0x040fe20000010006 */
[----:B------:R-:W-:Y:S01]  /*4120*/  FMUL.FTZ R174, R164, R172 ;  /* 0x000000aca4ae7220 */ /* 0x000fe20000410000 */
[----:B------:R-:W-:Y:S01]  /*4130*/  ISETP.NE.AND P3, PT, R82, 0x1f, PT ;  /* 0x0000001f5200780c */ /* 0x000fe20003f65270 */
[----:B------:R-:W-:Y:S01]  /*4140*/  FFMA.FTZ R4, R159, R7, -R4 ;  /* 0x000000079f047223 */ /* 0x000fe20000010804 */
[----:B------:R-:W-:Y:S01]  /*4150*/  FMUL.FTZ R5, R162, R6 ;  /* 0x00000006a2057220 */ /* 0x000fe20000410000 */
[C---:B------:R-:W-:Y:S01]  /*4160*/  FFMA.FTZ R7, R163.reuse, R172, -R36 ;  /* 0x000000aca3077223 */ /* 0x040fe20000010824 */
[----:B------:R-:W-:Y:S01]  /*4170*/  FFMA.FTZ R176, R163, R171, R174 ;  /* 0x000000aba3b07223 */ /* 0x000fe200000100ae */
[C---:B------:R-:W-:Y:S01]  /*4180*/  FMUL.FTZ R172, R140.reuse, R114 ;  /* 0x000000728cac7220 */ /* 0x040fe20000410000 */
[----:B------:R-:W-:Y:S01]  /*4190*/  FMUL.FTZ R174, R140, R116 ;  /* 0x000000748cae7220 */ /* 0x000fe20000410000 */
[-C--:B------:R-:W-:Y:S01]  /*41a0*/  FMUL.FTZ R36, R162, R4.reuse ;  /* 0x00000004a2247220 */ /* 0x080fe20000410000 */
[----:B------:R-:W-:Y:S01]  /*41b0*/  FFMA.FTZ R5, R161, R4, -R5 ;  /* 0x00000004a1057223 */ /* 0x000fe20000010805 */
[C---:B------:R-:W-:Y:S01]  /*41c0*/  FFMA.FTZ R178, R53.reuse, R172, R176 ;  /* 0x000000ac35b27223 */ /* 0x040fe200000100b0 */
[----:B------:R-:W-:Y:S01]  /*41d0*/  FFMA.FTZ R176, R53, R174, R7 ;  /* 0x000000ae35b07223 */ /* 0x000fe20000010007 */
[----:B------:R-:W-:Y:S01]  /*41e0*/  FFMA.FTZ R36, R161, R6, R36 ;  /* 0x00000006a1247223 */ /* 0x000fe20000010024 */
[----:B------:R-:W-:-:S02]  /*41f0*/  FMUL.FTZ R7, R164, R5 ;  /* 0x00000005a4077220 */ /* 0x000fc40000410000 */
[----:B------:R-:W-:Y:S01]  /*4200*/  FMUL.FTZ R37, R167, R176 ;  /* 0x000000b0a7257220 */ /* 0x000fe20000410000 */
[-C--:B------:R-:W-:Y:S01]  /*4210*/  FMUL.FTZ R4, R164, R36.reuse ;  /* 0x00000024a4047220 */ /* 0x080fe20000410000 */
[----:B------:R-:W-:Y:S01]  /*4220*/  FFMA.FTZ R6, R163, R36, R7 ;  /* 0x00000024a3067223 */ /* 0x000fe20000010007 */
[----:B------:R-:W-:Y:S01]  /*4230*/  @P3 LEA R36, R82, UR7, 0x3 ;  /* 0x0000000752243c11 */ /* 0x000fe2000f8e18ff */
[-C--:B------:R-:W-:Y:S01]  /*4240*/  FMUL.FTZ R180, R167, R178.reuse ;  /* 0x000000b2a7b47220 */ /* 0x080fe20000410000 */
[----:B------:R-:W-:-:S04]  /*4250*/  FFMA.FTZ R178, R165, R178, R37 ;  /* 0x000000b2a5b27223 */ /* 0x000fc80000010025 */
[----:B------:R-:W0:Y:S01]  /*4260*/  @P3 LDS.64 R36, [R36+0x24d8] ;  /* 0x0024d80024243984 */ /* 0x000e220000000a00 */
[----:B------:R-:W-:Y:S01]  /*4270*/  FFMA.FTZ R4, R163, R5, -R4 ;  /* 0x00000005a3047223 */ /* 0x000fe20000010804 */
[----:B------:R-:W-:Y:S01]  /*4280*/  FFMA.FTZ R185, R165, R176, -R180 ;  /* 0x000000b0a5b97223 */ /* 0x000fe200000108b4 */
[C---:B------:R-:W-:Y:S01]  /*4290*/  FMUL.FTZ R184, R167.reuse, R6 ;  /* 0x00000006a7b87220 */ /* 0x040fe20000410000 */
[C---:B------:R-:W-:Y:S01]  /*42a0*/  FMUL.FTZ R171, R138.reuse, R112 ;  /* 0x000000708aab7220 */ /* 0x040fe20000410000 */
[----:B------:R-:W-:Y:S01]  /*42b0*/  FMUL.FTZ R5, R167, R4 ;  /* 0x00000004a7057220 */ /* 0x000fe20000410000 */
[----:B------:R-:W-:Y:S01]  /*42c0*/  FMUL.FTZ R173, R138, R110 ;  /* 0x0000006e8aad7220 */ /* 0x000fe20000410000 */
[----:B------:R-:W-:Y:S01]  /*42d0*/  BSSY B0, `(.L_x_16011) ;  /* 0x0000011000007945 */ /* 0x000fe20003800000 */
[C---:B------:R-:W-:Y:S01]  /*42e0*/  FFMA.FTZ R184, R165.reuse, R4, -R184 ;  /* 0x00000004a5b87223 */ /* 0x040fe200000108b8 */
[----:B------:R-:W-:Y:S01]  /*42f0*/  FFMA.FTZ R5, R165, R6, R5 ;  /* 0x00000006a5057223 */ /* 0x000fe20000010005 */
[C---:B------:R-:W-:Y:S01]  /*4300*/  FFMA.FTZ R185, R52.reuse, R171, R185 ;  /* 0x000000ab34b97223 */ /* 0x040fe200000100b9 */
        /* <DEDUP_REMOVED lines=13> */
.L_x_16012:
[----:B------:R-:W-:Y:S05]  /*43e0*/  BSYNC B0 ;  /* 0x0000000000007941 */ /* 0x000fea0003800000 */
.L_x_16011:
[----:B------:R-:W3:Y:S01]  /*43f0*/  SHFL.UP PT, R7, R185, 0x1, RZ ;  /* 0x04200000b9077989 */ /* 0x000ee200000e00ff */
[----:B------:R-:W-:Y:S01]  /*4400*/  ISETP.GE.AND P4, PT, R80, 0x1, PT ;  /* 0x000000015000780c */ /* 0x000fe20003f86270 */
[----:B-----5:R-:W-:Y:S01]  /*4410*/  FMUL.FTZ R186, R92, R40 ;  /* 0x000000285cba7220 */ /* 0x020fe20000410000 */
[----:B------:R-:W-:Y:S01]  /*4420*/  ISETP.GE.OR P1, PT, R69, R98, P1 ;  /* 0x000000624500720c */ /* 0x000fe20000f26670 */
[----:B------:R-:W4:Y:S01]  /*4430*/  SHFL.UP PT, R175, R187, 0x1, RZ ;  /* 0x04200000bbaf7989 */ /* 0x000f2200000e00ff */
[----:B------:R-:W-:Y:S03]  /*4440*/  BSSY B0, `(.L_x_16013) ;  /* 0x00000c9000007945 */ /* 0x000fe60003800000 */
[----:B-1----:R-:W1:Y:S04]  /*4450*/  SHFL.UP PT, R4, R184, 0x1, RZ ;  /* 0x04200000b8047989 */ /* 0x002e6800000e00ff */
[----:B------:R-:W0:Y:S04]  /*4460*/  SHFL.UP PT, R6, R5, 0x1, RZ ;  /* 0x0420000005067989 */ /* 0x000e2800000e00ff */
[----:B------:R-:W-:Y:S01]  /*4470*/  SHFL.IDX PT, R3, R3, RZ, 0x1f ;  /* 0x00001fff03037589 */ /* 0x000fe200000e0000 */
[C---:B---3--:R-:W-:Y:S01]  /*4480*/  FMUL.FTZ R179, R5.reuse, R7 ;  /* 0x0000000705b37220 */ /* 0x048fe20000410000 */
[----:B----4-:R-:W-:-:S03]  /*4490*/  FMUL.FTZ R176, R5, R175 ;  /* 0x000000af05b07220 */ /* 0x010fc60000410000 */
[C---:B------:R-:W-:Y:S01]  /*44a0*/  FFMA.FTZ R178, R184.reuse, R175, R179 ;  /* 0x000000afb8b27223 */ /* 0x040fe200000100b3 */
[----:B-1----:R-:W-:Y:S01]  /*44b0*/  FMUL.FTZ R177, R5, R4 ;  /* 0x0000000405b17220 */ /* 0x002fe20000410000 */
[----:B------:R-:W-:Y:S02]  /*44c0*/  FFMA.FTZ R176, R184, R7, -R176 ;  /* 0x00000007b8b07223 */ /* 0x000fe400000108b0 */
[----:B------:R-:W-:Y:S01]  /*44d0*/  @P4 FADD.FTZ R187, R187, R178 ;  /* 0x000000b2bbbb4221 */ /* 0x000fe20000010000 */
[----:B------:R-:W-:Y:S01]  /*44e0*/  FMUL.FTZ R178, R94, R40 ;  /* 0x000000285eb27220 */ /* 0x000fe20000410000 */
[CC--:B0-----:R-:W-:Y:S01]  /*44f0*/  FFMA.FTZ R180, R184.reuse, R6.reuse, R177 ;  /* 0x00000006b8b47223 */ /* 0x0c1fe200000100b1 */
[----:B------:R-:W-:Y:S01]  /*4500*/  FMUL.FTZ R7, R5, R6 ;  /* 0x0000000605077220 */ /* 0x000fe20000410000 */
[----:B------:R-:W-:Y:S01]  /*4510*/  @P4 FADD.FTZ R185, R185, R176 ;  /* 0x000000b0b9b94221 */ /* 0x000fe20000010000 */
[----:B------:R-:W0:Y:S02]  /*4520*/  SHFL.UP PT, R175, R187, 0x2, RZ ;  /* 0x04400000bbaf7989 */ /* 0x000e2400000e00ff */
[----:B------:R-:W-:Y:S01]  /*4530*/  @P4 FFMA.FTZ R184, R184, R4, -R7 ;  /* 0x00000004b8b84223 */ /* 0x000fe20000010807 */
[----:B------:R-:W-:Y:S01]  /*4540*/  FSEL R5, R5, R180, !P4 ;  /* 0x000000b405057208 */ /* 0x000fe20006000000 */
[----:B------:R-:W1:Y:S01]  /*4550*/  SHFL.UP PT, R7, R185, 0x2, RZ ;  /* 0x04400000b9077989 */ /* 0x000e6200000e00ff */
[----:B------:R-:W-:Y:S01]  /*4560*/  ISETP.GE.AND P4, PT, R80, 0x2, PT ;  /* 0x000000025000780c */ /* 0x000fe20003f86270 */
[----:B------:R-:W-:-:S02]  /*4570*/  FMUL.FTZ R180, R92, R41 ;  /* 0x000000295cb47220 */ /* 0x000fc40000410000 */
[----:B------:R-:W3:Y:S02]  /*4580*/  SHFL.UP PT, R4, R184, 0x2, RZ ;  /* 0x04400000b8047989 */ /* 0x000ee400000e00ff */
[----:B------:R-:W-:Y:S02]  /*4590*/  FMUL.FTZ R188, R165, R180 ;  /* 0x000000b4a5bc7220 */ /* 0x000fe40000410000 */
[----:B------:R-:W4:Y:S01]  /*45a0*/  SHFL.UP PT, R6, R5, 0x2, RZ ;  /* 0x0440000005067989 */ /* 0x000f2200000e00ff */
[C---:B0-----:R-:W-:Y:S01]  /*45b0*/  FMUL.FTZ R179, R5.reuse, R175 ;  /* 0x000000af05b37220 */ /* 0x041fe20000410000 */
[----:B-1----:R-:W-:-:S03]  /*45c0*/  FMUL.FTZ R176, R5, R7 ;  /* 0x0000000705b07220 */ /* 0x002fc60000410000 */
[C---:B------:R-:W-:Y:S01]  /*45d0*/  FFMA.FTZ R182, R184.reuse, R7, -R179 ;  /* 0x00000007b8b67223 */ /* 0x040fe200000108b3 */
[----:B---3--:R-:W-:Y:S01]  /*45e0*/  FMUL.FTZ R177, R5, R4 ;  /* 0x0000000405b17220 */ /* 0x008fe20000410000 */
[C---:B------:R-:W-:Y:S02]  /*45f0*/  FFMA.FTZ R176, R184.reuse, R175, R176 ;  /* 0x000000afb8b07223 */ /* 0x040fe400000100b0 */
[----:B------:R-:W-:Y:S01]  /*4600*/  @P4 FADD.FTZ R185, R185, R182 ;  /* 0x000000b6b9b94221 */ /* 0x000fe20000010000 */
[----:B------:R-:W-:Y:S01]  /*4610*/  FFMA.FTZ R175, -R167, R186, -R188 ;  /* 0x000000baa7af7223 */ /* 0x000fe200000109bc */
[-C--:B----4-:R-:W-:Y:S01]  /*4620*/  FMUL.FTZ R7, R5, R6.reuse ;  /* 0x0000000605077220 */ /* 0x090fe20000410000 */
[----:B------:R-:W-:Y:S01]  /*4630*/  FFMA.FTZ R6, R184, R6, R177 ;  /* 0x00000006b8067223 */ /* 0x000fe200000100b1 */
[----:B------:R-:W-:Y:S01]  /*4640*/  @P4 FADD.FTZ R187, R187, R176 ;  /* 0x000000b0bbbb4221 */ /* 0x000fe20000010000 */
[-C--:B------:R-:W-:Y:S01]  /*4650*/  FMUL.FTZ R176, R94, R41.reuse ;  /* 0x000000295eb07220 */ /* 0x080fe20000410000 */
[----:B------:R-:W-:Y:S01]  /*4660*/  @P4 FFMA.FTZ R184, R184, R4, -R7 ;  /* 0x00000004b8b84223 */ /* 0x000fe20000010807 */
[----:B------:R-:W-:Y:S01]  /*4670*/  FMUL.FTZ R4, R167, R180 ;  /* 0x000000b4a7047220 */ /* 0x000fe20000410000 */
[----:B------:R-:W-:Y:S01]  /*4680*/  FSEL R6, R5, R6, !P4 ;  /* 0x0000000605067208 */ /* 0x000fe20006000000 */
[----:B------:R-:W0:Y:S01]  /*4690*/  SHFL.UP PT, R181, R187, 0x4, RZ ;  /* 0x04800000bbb57989 */ /* 0x000e2200000e00ff */
[----:B------:R-:W-:Y:S01]  /*46a0*/  FADD.FTZ R175, -R176, R175 ;  /* 0x000000afb0af7221 */ /* 0x000fe20000010100 */
[----:B------:R-:W-:Y:S01]  /*46b0*/  FFMA.FTZ R7, R165, R186, -R4 ;  /* 0x000000baa5077223 */ /* 0x000fe20000010804 */
[----:B------:R-:W-:Y:S01]  /*46c0*/  FMUL.FTZ R177, R96, R41 ;  /* 0x0000002960b17220 */ /* 0x000fe20000410000 */
[----:B------:R-:W1:Y:S01]  /*46d0*/  SHFL.UP PT, R5, R184, 0x4, RZ ;  /* 0x04800000b8057989 */ /* 0x000e6200000e00ff */
[-C--:B------:R-:W-:Y:S01]  /*46e0*/  FMUL.FTZ R182, R164, -R175.reuse ;  /* 0x800000afa4b67220 */ /* 0x080fe20000410000 */
[----:B------:R-:W-:Y:S01]  /*46f0*/  FADD.FTZ R4, R178, R7 ;  /* 0x00000007b2047221 */ /* 0x000fe20000010000 */
[----:B------:R-:W-:Y:S01]  /*4700*/  ISETP.GE.AND P4, PT, R80, 0x4, PT ;  /* 0x000000045000780c */ /* 0x000fe20003f86270 */
[----:B------:R-:W3:Y:S02]  /*4710*/  SHFL.UP PT, R179, R185, 0x4, RZ ;  /* 0x04800000b9b37989 */ /* 0x000ee400000e00ff */
[-C--:B------:R-:W-:Y:S01]  /*4720*/  FMUL.FTZ R188, R164, -R4.reuse ;  /* 0x80000004a4bc7220 */ /* 0x080fe20000410000 */
[C---:B------:R-:W-:Y:S01]  /*4730*/  FFMA.FTZ R182, R163.reuse, R4, -R182 ;  /* 0x00000004a3b67223 */ /* 0x040fe200000108b6 */
[----:B------:R-:W4:Y:S02]  /*4740*/  SHFL.UP PT, R7, R6, 0x4, RZ ;  /* 0x0480000006077989 */ /* 0x000f2400000e00ff */
[----:B------:R-:W-:Y:S01]  /*4750*/  FFMA.FTZ R188, R163, R175, R188 ;  /* 0x000000afa3bc7223 */ /* 0x000fe200000100bc */
        /* <DEDUP_REMOVED lines=9> */
[-C--:B---3--:R-:W-:Y:S02]  /*47f0*/  FMUL.FTZ R190, R6, R179.reuse ;  /* 0x000000b306be7220 */ /* 0x088fe40000410000 */
[----:B------:R-:W-:Y:S01]  /*4800*/  FFMA.FTZ R188, R184, R179, -R183 ;  /* 0x000000b3b8bc7223 */ /* 0x000fe200000108b7 */
[----:B------:R-:W-:Y:S01]  /*4810*/  FMUL.FTZ R179, R99, R41 ;  /* 0x0000002963b37220 */ /* 0x000fe20000410000 */
[-C--:B----4-:R-:W-:Y:S01]  /*4820*/  FMUL.FTZ R4, R6, R7.reuse ;  /* 0x0000000706047220 */ /* 0x090fe20000410000 */
[C---:B------:R-:W-:Y:S01]  /*4830*/  FFMA.FTZ R7, R184.reuse, R7, R182 ;  /* 0x00000007b8077223 */ /* 0x040fe200000100b6 */
[C---:B------:R-:W-:Y:S01]  /*4840*/  FFMA.FTZ R190, R184.reuse, R181, R190 ;  /* 0x000000b5b8be7223 */ /* 0x040fe200000100be */
[----:B------:R-:W-:Y:S01]  /*4850*/  @P4 FADD.FTZ R185, R185, R188 ;  /* 0x000000bcb9b94221 */ /* 0x000fe20000010000 */
[----:B------:R-:W-:Y:S01]  /*4860*/  @P4 FFMA.FTZ R184, R184, R5, -R4 ;  /* 0x00000005b8b84223 */ /* 0x000fe20000010804 */
[----:B------:R-:W-:Y:S01]  /*4870*/  FMUL.FTZ R181, R99, R40 ;  /* 0x0000002863b57220 */ /* 0x000fe20000410000 */
[----:B------:R-:W-:Y:S01]  /*4880*/  @P4 FADD.FTZ R187, R187, R190 ;  /* 0x000000bebbbb4221 */ /* 0x000fe20000010000 */
[----:B------:R-:W-:Y:S01]  /*4890*/  FSEL R7, R6, R7, !P4 ;  /* 0x0000000706077208 */ /* 0x000fe20006000000 */
[----:B------:R-:W-:Y:S01]  /*48a0*/  FADD.FTZ R194, -R179, R194 ;  /* 0x000000c2b3c27221 */ /* 0x000fe20000010100 */
[----:B------:R-:W0:Y:S01]  /*48b0*/  SHFL.UP PT, R6, R185, 0x8, RZ ;  /* 0x05000000b9067989 */ /* 0x000e2200000e00ff */
[----:B------:R-:W-:Y:S01]  /*48c0*/  FADD.FTZ R192, R181, R192 ;  /* 0x000000c0b5c07221 */ /* 0x000fe20000010000 */
[----:B------:R-:W-:Y:S01]  /*48d0*/  ISETP.GE.AND P4, PT, R80, 0x8, PT ;  /* 0x000000085000780c */ /* 0x000fe20003f86270 */
[C---:B------:R-:W-:Y:S01]  /*48e0*/  FMUL.FTZ R182, R160.reuse, -R194 ;  /* 0x800000c2a0b67220 */ /* 0x040fe20000410000 */
[----:B------:R-:W1:Y:S01]  /*48f0*/  SHFL.UP PT, R4, R184, 0x8, RZ ;  /* 0x05000000b8047989 */ /* 0x000e6200000e00ff */
[----:B------:R-:W-:-:S02]  /*4900*/  FMUL.FTZ R183, R160, -R192 ;  /* 0x800000c0a0b77220 */ /* 0x000fc40000410000 */
[C---:B------:R-:W-:Y:S01]  /*4910*/  FFMA.FTZ R189, R159.reuse, R192, -R182 ;  /* 0x000000c09fbd7223 */ /* 0x040fe200000108b6 */
[----:B------:R-:W3:Y:S01]  /*4920*/  SHFL.UP PT, R188, R187, 0x8, RZ ;  /* 0x05000000bbbc7989 */ /* 0x000ee200000e00ff */
[----:B------:R-:W-:Y:S01]  /*4930*/  FFMA.FTZ R194, R159, R194, R183 ;  /* 0x000000c29fc27223 */ /* 0x000fe200000100b7 */
[C---:B------:R-:W-:Y:S01]  /*4940*/  FMUL.FTZ R183, R100.reuse, R41 ;  /* 0x0000002964b77220 */ /* 0x040fe20000410000 */
[----:B------:R-:W-:Y:S01]  /*4950*/  FMUL.FTZ R182, R100, R40 ;  /* 0x0000002864b67220 */ /* 0x000fe20000410000 */
[----:B------:R-:W4:Y:S02]  /*4960*/  SHFL.UP PT, R5, R7, 0x8, RZ ;  /* 0x0500000007057989 */ /* 0x000f2400000e00ff */
        /* <DEDUP_REMOVED lines=9> */
[C---:B------:R-:W-:Y:S01]  /*4a00*/  FFMA.FTZ R188, R184.reuse, R188, R195 ;  /* 0x000000bcb8bc7223 */ /* 0x040fe200000100c3 */
[-C--:B----4-:R-:W-:Y:S01]  /*4a10*/  FMUL.FTZ R189, R7, R5.reuse ;  /* 0x0000000507bd7220 */ /* 0x090fe20000410000 */
[C---:B------:R-:W-:Y:S01]  /*4a20*/  FFMA.FTZ R190, R184.reuse, R5, R190 ;  /* 0x00000005b8be7223 */ /* 0x040fe200000100be */
[C---:B------:R-:W-:Y:S01]  /*4a30*/  FFMA.FTZ R6, R184.reuse, R6, -R191 ;  /* 0x00000006b8067223 */ /* 0x040fe200000108bf */
[CC--:B--2---:R-:W-:Y:S01]  /*4a40*/  FMUL.FTZ R5, R167.reuse, R37.reuse ;  /* 0x00000025a7057220 */ /* 0x0c4fe20000410000 */
[----:B------:R-:W-:Y:S01]  /*4a50*/  @P4 FFMA.FTZ R184, R184, R4, -R189 ;  /* 0x00000004b8b84223 */ /* 0x000fe200000108bd */
[----:B------:R-:W-:Y:S01]  /*4a60*/  FMUL.FTZ R4, R167, -R36 ;  /* 0x80000024a7047220 */ /* 0x000fe20000410000 */
[----:B------:R-:W-:Y:S01]  /*4a70*/  @P4 FADD.FTZ R185, R185, R6 ;  /* 0x00000006b9b94221 */ /* 0x000fe20000010000 */
[----:B------:R-:W-:Y:S01]  /*4a80*/  FSEL R190, R7, R190, !P4 ;  /* 0x000000be07be7208 */ /* 0x000fe20006000000 */
[----:B------:R-:W-:Y:S01]  /*4a90*/  @P4 FADD.FTZ R187, R187, R188 ;  /* 0x000000bcbbbb4221 */ /* 0x000fe20000010000 */
[C---:B------:R-:W-:Y:S01]  /*4aa0*/  FFMA.FTZ R6, R165.reuse, -R37, R4 ;  /* 0x80000025a5067223 */ /* 0x040fe20000010004 */
[----:B------:R-:W-:Y:S01]  /*4ab0*/  FFMA.FTZ R4, R165, R36, -R5 ;  /* 0x00000024a5047223 */ /* 0x000fe20000010805 */
[----:B------:R-:W0:Y:S01]  /*4ac0*/  SHFL.UP PT, R191, R185, 0x10, RZ ;  /* 0x06000000b9bf7989 */ /* 0x000e2200000e00ff */
[C---:B------:R-:W-:Y:S01]  /*4ad0*/  FMUL.FTZ R188, R101.reuse, R41 ;  /* 0x0000002965bc7220 */ /* 0x040fe20000410000 */
[C---:B------:R-:W-:Y:S01]  /*4ae0*/  FMUL.FTZ R192, R164.reuse, -R6 ;  /* 0x80000006a4c07220 */ /* 0x040fe20000410000 */
[----:B------:R-:W-:Y:S01]  /*4af0*/  FMUL.FTZ R197, R164, -R4 ;  /* 0x80000004a4c57220 */ /* 0x000fe20000410000 */
[----:B------:R-:W1:Y:S01]  /*4b00*/  SHFL.UP PT, R5, R184, 0x10, RZ ;  /* 0x06000000b8057989 */ /* 0x000e6200000e00ff */
[----:B------:R-:W-:Y:S01]  /*4b10*/  FMUL.FTZ R189, R101, R40 ;  /* 0x0000002865bd7220 */ /* 0x000fe20000410000 */
[C---:B------:R-:W-:Y:S01]  /*4b20*/  FFMA.FTZ R192, R163.reuse, R4, -R192 ;  /* 0x00000004a3c07223 */ /* 0x040fe200000108c0 */
[----:B------:R-:W-:Y:S01]  /*4b30*/  FADD.FTZ R194, -R188, R199 ;  /* 0x000000c7bcc27221 */ /* 0x000fe20000010100 */
[----:B------:R-:W2:Y:S01]  /*4b40*/  SHFL.UP PT, R7, R190, 0x10, RZ ;  /* 0x06000000be077989 */ /* 0x000ea200000e00ff */
[----:B------:R-:W-:Y:S01]  /*4b50*/  FFMA.FTZ R197, R163, R6, R197 ;  /* 0x00000006a3c57223 */ /* 0x000fe200000100c5 */
[C---:B------:R-:W-:Y:S01]  /*4b60*/  FMUL.FTZ R4, R162.reuse, -R192 ;  /* 0x800000c0a2047220 */ /* 0x040fe20000410000 */
[----:B------:R-:W-:Y:S01]  /*4b70*/  FADD.FTZ R6, R189, R196 ;  /* 0x000000c4bd067221 */ /* 0x000fe20000010000 */
[----:B------:R-:W3:Y:S01]  /*4b80*/  SHFL.UP PT, R195, R187, 0x10, RZ ;  /* 0x06000000bbc37989 */ /* 0x000ee200000e00ff */
[----:B------:R-:W-:Y:S01]  /*4b90*/  FMUL.FTZ R198, R153, -R194 ;  /* 0x800000c299c67220 */ /* 0x000fe20000410000 */
[-C--:B------:R-:W-:Y:S01]  /*4ba0*/  FMUL.FTZ R199, R162, -R197.reuse ;  /* 0x800000c5a2c77220 */ /* 0x080fe20000410000 */
[----:B------:R-:W-:Y:S01]  /*4bb0*/  FFMA.FTZ R196, R161, R197, R4 ;  /* 0x000000c5a1c47223 */ /* 0x000fe20000010004 */
[----:B------:R-:W-:Y:S01]  /*4bc0*/  ISETP.GE.AND P4, PT, R80, 0x10, PT ;  /* 0x000000105000780c */ /* 0x000fe20003f86270 */
[-C--:B------:R-:W-:Y:S01]  /*4bd0*/  FFMA.FTZ R200, R155, R6.reuse, -R198 ;  /* 0x000000069bc87223 */ /* 0x080fe200000108c6 */
[----:B------:R-:W-:Y:S01]  /*4be0*/  FMUL.FTZ R6, R153, -R6 ;  /* 0x8000000699067220 */ /* 0x000fe20000410000 */
[----:B------:R-:W-:Y:S01]  /*4bf0*/  FFMA.FTZ R199, R161, R192, -R199 ;  /* 0x000000c0a1c77223 */ /* 0x000fe200000108c7 */
[----:B------:R-:W-:-:S02]  /*4c00*/  FMUL.FTZ R4, R160, -R196 ;  /* 0x800000c4a0047220 */ /* 0x000fc40000410000 */
[----:B------:R-:W-:Y:S01]  /*4c10*/  FFMA.FTZ R203, R155, R194, R6 ;  /* 0x000000c29bcb7223 */ /* 0x000fe20000010006 */
[-C--:B------:R-:W-:Y:S01]  /*4c20*/  FMUL.FTZ R192, R160, -R199.reuse ;  /* 0x800000c7a0c07220 */ /* 0x080fe20000410000 */
[C---:B------:R-:W-:Y:S01]  /*4c30*/  FFMA.FTZ R198, R159.reuse, R199, -R4 ;  /* 0x000000c79fc67223 */ /* 0x040fe20000010804 */
[C---:B0-----:R-:W-:Y:S02]  /*4c40*/  FMUL.FTZ R194, R190.reuse, R191 ;  /* 0x000000bfbec27220 */ /* 0x041fe40000410000 */
[----:B------:R-:W-:Y:S01]  /*4c50*/  FFMA.FTZ R199, R159, R196, R192 ;  /* 0x000000c49fc77223 */ /* 0x000fe200000100c0 */
[----:B-1----:R-:W-:Y:S01]  /*4c60*/  FMUL.FTZ R197, R190, R5 ;  /* 0x00000005bec57220 */ /* 0x002fe20000410000 */
[----:B------:R-:W-:Y:S02]  /*4c70*/  @!P1 LEA R196, R93, UR7, 0x4 ;  /* 0x000000075dc49c11 */ /* 0x000fe4000f8e20ff */
[----:B------:R-:W-:Y:S01]  /*4c80*/  FMUL.FTZ R201, R157, -R199 ;  /* 0x800000c79dc97220 */ /* 0x000fe20000410000 */
[-C--:B--2---:R-:W-:Y:S01]  /*4c90*/  FFMA.FTZ R197, R184, R7.reuse, R197 ;  /* 0x00000007b8c57223 */ /* 0x084fe200000100c5 */
[C---:B------:R-:W-:Y:S01]  /*4ca0*/  FMUL.FTZ R4, R190.reuse, R7 ;  /* 0x00000007be047220 */ /* 0x040fe20000410000 */
[----:B---3--:R-:W-:-:S03]  /*4cb0*/  FMUL.FTZ R6, R190, R195 ;  /* 0x000000c3be067220 */ /* 0x008fc60000410000 */
[----:B------:R-:W-:Y:S01]  /*4cc0*/  FSEL R197, R190, R197, !P4 ;  /* 0x000000c5bec57208 */ /* 0x000fe20006000000 */
[----:B------:R-:W-:Y:S01]  /*4cd0*/  FFMA.FTZ R194, R184, R195, R194 ;  /* 0x000000c3b8c27223 */ /* 0x000fe200000100c2 */
[----:B------:R-:W-:Y:S01]  /*4ce0*/  FMUL.FTZ R190, R102, R41 ;  /* 0x0000002966be7220 */ /* 0x000fe20000410000 */
[C---:B------:R-:W-:Y:S01]  /*4cf0*/  FFMA.FTZ R192, R184.reuse, R191, -R6 ;  /* 0x000000bfb8c07223 */ /* 0x040fe20000010806 */
[----:B------:R-:W-:Y:S01]  /*4d00*/  @P4 FFMA.FTZ R184, R184, R5, -R4 ;  /* 0x00000005b8b84223 */ /* 0x000fe20000010804 */
[----:B------:R-:W-:Y:S01]  /*4d10*/  SHFL.IDX PT, R195, R2, RZ, 0x1f ;  /* 0x00001fff02c37589 */ /* 0x000fe200000e0000 */
[----:B------:R-:W-:Y:S01]  /*4d20*/  @P4 FADD.FTZ R187, R187, R194 ;  /* 0x000000c2bbbb4221 */ /* 0x000fe20000010000 */
[----:B------:R-:W-:Y:S01]  /*4d30*/  @P4 FADD.FTZ R185, R185, R192 ;  /* 0x000000c0b9b94221 */ /* 0x000fe20000010000 */
[----:B------:R-:W-:Y:S01]  /*4d40*/  FMUL.FTZ R191, R102, R40 ;  /* 0x0000002866bf7220 */ /* 0x000fe20000410000 */
[----:B------:R-:W0:Y:S01]  /*4d50*/  SHFL.UP PT, R197, R197, 0x1, RZ ;  /* 0x04200000c5c57989 */ /* 0x000e2200000e00ff */
[----:B------:R-:W-:Y:S01]  /*4d60*/  FADD.FTZ R205, -R190, R203 ;  /* 0x000000cbbecd7221 */ /* 0x000fe20000010100 */
[-C--:B------:R-:W-:Y:S01]  /*4d70*/  FMUL.FTZ R192, R157, -R198.reuse ;  /* 0x800000c69dc07220 */ /* 0x080fe20000410000 */
[----:B------:R-:W-:Y:S01]  /*4d80*/  FFMA.FTZ R198, R158, R198, -R201 ;  /* 0x000000c69ec67223 */ /* 0x000fe200000108c9 */
[----:B------:R-:W1:Y:S01]  /*4d90*/  SHFL.UP PT, R184, R184, 0x1, RZ ;  /* 0x04200000b8b87989 */ /* 0x000e6200000e00ff */
[----:B------:R-:W-:Y:S01]  /*4da0*/  HFMA2.MMA R4, -RZ, RZ, 1.875, 0 ;  /* 0x3f800000ff047435 */ /* 0x000fe200000001ff */
[----:B------:R-:W-:Y:S01]  /*4db0*/  FADD.FTZ R203, R191, R200 ;  /* 0x000000c8bfcb7221 */ /* 0x000fe20000010000 */
[----:B------:R-:W-:Y:S01]  /*4dc0*/  FMUL.FTZ R201, R156, -R205 ;  /* 0x800000cd9cc97220 */ /* 0x000fe20000410000 */
[----:B------:R2:W3:Y:S01]  /*4dd0*/  SHFL.UP PT, R2, R185, 0x1, RZ ;  /* 0x04200000b9027989 */ /* 0x0004e200000e00ff */
[----:B------:R-:W-:Y:S01]  /*4de0*/  FFMA.FTZ R192, R158, R199, R192 ;  /* 0x000000c79ec07223 */ /* 0x000fe200000100c0 */
[C---:B------:R-:W-:Y:S01]  /*4df0*/  FMUL.FTZ R194, R153.reuse, -R198 ;  /* 0x800000c699c27220 */ /* 0x040fe20000410000 */
[----:B------:R-:W-:Y:S01]  /*4e00*/  MOV R5, RZ ;  /* 0x000000ff00057202 */ /* 0x000fe20000000f00 */
[----:B------:R-:W4:Y:S01]  /*4e10*/  SHFL.UP PT, R187, R187, 0x1, RZ ;  /* 0x04200000bbbb7989 */ /* 0x000f2200000e00ff */
[----:B------:R-:W-:Y:S01]  /*4e20*/  CS2R R6, SRZ ;  /* 0x0000000000067805 */ /* 0x000fe2000001ff00 */
[----:B------:R-:W-:Y:S01]  /*4e30*/  FFMA.FTZ R207, R154, R203, -R201 ;  /* 0x000000cb9acf7223 */ /* 0x000fe200000108c9 */
[-C--:B------:R-:W-:Y:S01]  /*4e40*/  FMUL.FTZ R199, R153, -R192.reuse ;  /* 0x800000c099c77220 */ /* 0x080fe20000410000 */
[----:B------:R-:W-:-:S03]  /*4e50*/  FFMA.FTZ R201, R155, R192, R194 ;  /* 0x000000c09bc97223 */ /* 0x000fc600000100c2 */
[----:B------:R1:W4:Y:S01]  /*4e60*/  @!P1 LDS.128 R4, [R196+0x25d0] ;  /* 0x0025d000c4049984 */ /* 0x0003220000000c00 */
[----:B------:R-:W-:Y:S01]  /*4e70*/  FFMA.FTZ R199, R155, R198, -R199 ;  /* 0x000000c69bc77223 */ /* 0x000fe200000108c7 */
[----:B------:R-:W-:Y:S01]  /*4e80*/  ISETP.NE.AND P1, PT, R193, 0x1f, PT ;  /* 0x0000001fc100780c */ /* 0x000fe20003f25270 */
[C---:B0-----:R-:W-:Y:S01]  /*4e90*/  FMUL.FTZ R192, R197.reuse, R3 ;  /* 0x00000003c5c07220 */ /* 0x041fe20000410000 */
[----:B--2---:R-:W-:Y:S01]  /*4ea0*/  FMUL.FTZ R185, R197, R195 ;  /* 0x000000c3c5b97220 */ /* 0x004fe20000410000 */
[----:B-1----:R-:W-:Y:S02]  /*4eb0*/  FMUL.FTZ R196, R156, -R203 ;  /* 0x800000cb9cc47220 */ /* 0x002fe40000410000 */
[C---:B------:R-:W-:Y:S01]  /*4ec0*/  FFMA.FTZ R197, R184.reuse, R195, -R192 ;  /* 0x000000c3b8c57223 */ /* 0x040fe200000108c0 */
[----:B------:R-:W-:Y:S01]  /*4ed0*/  FFMA.FTZ R194, R184, R3, R185 ;  /* 0x00000003b8c27223 */ /* 0x000fe200000100b9 */
[----:B------:R-:W-:Y:S01]  /*4ee0*/  FMUL.FTZ R203, R156, -R201 ;  /* 0x800000c99ccb7220 */ /* 0x000fe20000410000 */
[----:B------:R-:W-:Y:S01]  /*4ef0*/  FFMA.FTZ R205, R154, R205, R196 ;  /* 0x000000cd9acd7223 */ /* 0x000fe200000100c4 */
[----:B---3--:R-:W-:Y:S01]  /*4f00*/  @P2 FADD.FTZ R195, R2, R197 ;  /* 0x000000c502c32221 */ /* 0x008fe20000010000 */
[----:B------:R-:W-:Y:S01]  /*4f10*/  FMUL.FTZ R196, R156, -R199 ;  /* 0x800000c79cc47220 */ /* 0x000fe20000410000 */
[C---:B------:R-:W-:Y:S01]  /*4f20*/  FMUL.FTZ R2, R0.reuse, R40 ;  /* 0x0000002800027220 */ /* 0x040fe20000410000 */
[----:B------:R-:W-:Y:S01]  /*4f30*/  FMUL.FTZ R184, R0, R41 ;  /* 0x0000002900b87220 */ /* 0x000fe20000410000 */
[----:B----4-:R-:W-:Y:S01]  /*4f40*/  @P2 FADD.FTZ R3, R187, R194 ;  /* 0x000000c2bb032221 */ /* 0x010fe20000010000 */
[C---:B------:R-:W-:Y:S01]  /*4f50*/  FFMA.FTZ R185, R154.reuse, R199, -R203 ;  /* 0x000000c79ab97223 */ /* 0x040fe200000108cb */
[----:B------:R-:W-:Y:S01]  /*4f60*/  FFMA.FTZ R187, R154, R201, R196 ;  /* 0x000000c99abb7223 */ /* 0x000fe200000100c4 */
[----:B------:R-:W-:Y:S01]  /*4f70*/  FADD.FTZ R192, R2, R207 ;  /* 0x000000cf02c07221 */ /* 0x000fe20000010000 */
[C---:B------:R-:W-:Y:S01]  /*4f80*/  FMUL.FTZ R197, R39.reuse, R3 ;  /* 0x0000000327c57220 */ /* 0x040fe20000410000 */
[----:B------:R-:W-:Y:S01]  /*4f90*/  FADD.FTZ R194, -R184, R205 ;  /* 0x000000cdb8c27221 */ /* 0x000fe20000010100 */
[-C--:B------:R-:W-:Y:S01]  /*4fa0*/  FMUL.FTZ R196, R39, R195.reuse ;  /* 0x000000c327c47220 */ /* 0x080fe20000410000 */
[----:B------:R0:W1:Y:S01]  /*4fb0*/  SHFL.DOWN PT, R41, R185, 0x1, 0x1f ;  /* 0x08201f00b9297f89 */ /* 0x00006200000e0000 */
[----:B------:R-:W-:-:S02]  /*4fc0*/  FFMA.FTZ R40, R38, R195, -R197 ;  /* 0x000000c326287223 */ /* 0x000fc400000108c5 */
[----:B------:R-:W-:Y:S01]  /*4fd0*/  FFMA.FTZ R196, R38, R3, R196 ;  /* 0x0000000326c47223 */ /* 0x000fe200000100c4 */
        /* <DEDUP_REMOVED lines=10> */
[C---:B------:R-:W-:Y:S01]  /*5080*/  FFMA.FTZ R39, R185.reuse, R39, R200 ;  /* 0x00000027b9277223 */ /* 0x040fe200000100c8 */
[----:B0-----:R-:W-:Y:S01]  /*5090*/  FADD.FTZ R192, R192, R3 ;  /* 0x00000003c0c07221 */ /* 0x001fe20000010000 */
[----:B------:R-:W-:Y:S02]  /*50a0*/  FFMA.FTZ R187, R185, R195, R198 ;  /* 0x000000c3b9bb7223 */ /* 0x000fe400000100c6 */
[----:B------:R-:W-:Y:S01]  /*50b0*/  FADD.FTZ R194, R194, R39 ;  /* 0x00000027c2c27221 */ /* 0x000fe20000010000 */
[----:B------:R-:W-:-:S07]  /*50c0*/  MOV R185, R38 ;  /* 0x0000002600b97202 */ /* 0x000fce0000000f00 */
.L_x_16014:
[----:B------:R-:W-:Y:S05]  /*50d0*/  BSYNC B0 ;  /* 0x0000000000007941 */ /* 0x000fea0003800000 */
.L_x_16013:
[----:B------:R-:W-:Y:S01]  /*50e0*/  ISETP.GT.U32.AND P1, PT, R193, 0x1d, PT ;  /* 0x0000001dc100780c */ /* 0x000fe20003f24070 */
[----:B------:R-:W-:Y:S01]  /*50f0*/  FADD.FTZ R3, R139, R196 ;  /* 0x000000c48b037221 */ /* 0x000fe20000010000 */
[----:B--2---:R-:W-:Y:S01]  /*5100*/  FADD.FTZ R195, R137, R40 ;  /* 0x0000002889c37221 */ /* 0x004fe20000010000 */
[----:B------:R2:W0:Y:S01]  /*5110*/  SHFL.DOWN PT, R139, R185, 0x2, 0x1f ;  /* 0x08401f00b98b7f89 */ /* 0x00042200000e0000 */
[----:B------:R-:W-:Y:S01]  /*5120*/  BSSY B0, `(.L_x_16015) ;  /* 0x0000014000007945 */ /* 0x000fe20003800000 */
[C---:B----4-:R-:W-:Y:S01]  /*5130*/  FMUL.FTZ R39, R156.reuse, R3 ;  /* 0x000000039c277220 */ /* 0x050fe20000410000 */
[-C--:B------:R-:W-:Y:S01]  /*5140*/  FMUL.FTZ R38, R156, R195.reuse ;  /* 0x000000c39c267220 */ /* 0x080fe20000410000 */
[----:B------:R2:W4:Y:S02]  /*5150*/  SHFL.DOWN PT, R197, R187, 0x2, 0x1f ;  /* 0x08401f00bbc57f89 */ /* 0x00052400000e0000 */
[C---:B------:R-:W-:Y:S01]  /*5160*/  FFMA.FTZ R39, R154.reuse, R195, -R39 ;  /* 0x000000c39a277223 */ /* 0x040fe20000010827 */
[----:B------:R-:W-:Y:S01]  /*5170*/  FFMA.FTZ R38, R154, R3, R38 ;  /* 0x000000039a267223 */ /* 0x000fe20000010026 */
[----:B------:R2:W0:Y:S04]  /*5180*/  SHFL.DOWN PT, R200, R192, 0x2, 0x1f ;  /* 0x08401f00c0c87f89 */ /* 0x00042800000e0000 */
[----:B------:R2:W0:Y:S01]  /*5190*/  SHFL.DOWN PT, R137, R194, 0x2, 0x1f ;  /* 0x08401f00c2897f89 */ /* 0x00042200000e0000 */
[----:B------:R-:W-:Y:S05]  /*51a0*/  @P1 BRA `(.L_x_16016) ;  /* 0x00000000002c1947 */ /* 0x000fea0003800000 */
[C---:B0-----:R-:W-:Y:S01]  /*51b0*/  FMUL.FTZ R196, R187.reuse, R137 ;  /* 0x00000089bbc47220 */ /* 0x041fe20000410000 */
[C---:B----4-:R-:W-:Y:S01]  /*51c0*/  FMUL.FTZ R40, R187.reuse, R197 ;  /* 0x000000c5bb287220 */ /* 0x050fe20000410000 */
[-C--:B------:R-:W-:Y:S02]  /*51d0*/  FMUL.FTZ R198, R187, R200.reuse ;  /* 0x000000c8bbc67220 */ /* 0x080fe40000410000 */
[----:B-1----:R-:W-:Y:S01]  /*51e0*/  FFMA.FTZ R41, R185, R200, -R196 ;  /* 0x000000c8b9297223 */ /* 0x002fe200000108c4 */
[-C--:B------:R-:W-:Y:S01]  /*51f0*/  FMUL.FTZ R196, R187, R139.reuse ;  /* 0x0000008bbbc47220 */ /* 0x080fe20000410000 */
[C---:B------:R-:W-:Y:S01]  /*5200*/  FFMA.FTZ R40, R185.reuse, R139, -R40 ;  /* 0x0000008bb9287223 */ /* 0x040fe20000010828 */
[C---:B------:R-:W-:Y:S01]  /*5210*/  FFMA.FTZ R137, R185.reuse, R137, R198 ;  /* 0x00000089b9897223 */ /* 0x040fe200000100c6 */
[----:B--2---:R-:W-:Y:S01]  /*5220*/  FADD.FTZ R192, R192, R41 ;  /* 0x00000029c0c07221 */ /* 0x004fe20000010000 */
[----:B------:R-:W-:Y:S02]  /*5230*/  FFMA.FTZ R187, R185, R197, R196 ;  /* 0x000000c5b9bb7223 */ /* 0x000fe400000100c4 */
[----:B------:R-:W-:Y:S01]  /*5240*/  FADD.FTZ R194, R194, R137 ;  /* 0x00000089c2c27221 */ /* 0x000fe20000010000 */
[----:B------:R-:W-:-:S07]  /*5250*/  MOV R185, R40 ;  /* 0x0000002800b97202 */ /* 0x000fce0000000f00 */
.L_x_16016:
[----:B------:R-:W-:Y:S05]  /*5260*/  BSYNC B0 ;  /* 0x0000000000007941 */ /* 0x000fea0003800000 */
.L_x_16015:
[----:B-1----:R-:W-:Y:S01]  /*5270*/  FMUL.FTZ R41, R59, R136 ;  /* 0x000000883b297220 */ /* 0x002fe20000410000 */
[----:B------:R-:W-:Y:S01]  /*5280*/  ISETP.GT.U32.AND P1, PT, R193, 0x1b, PT ;  /* 0x0000001bc100780c */ /* 0x000fe20003f24070 */
[C---:B------:R-:W-:Y:S01]  /*5290*/  FFMA.FTZ R145, R58.reuse, R145, R38 ;  /* 0x000000913a917223 */ /* 0x040fe20000010026 */
[----:B------:R-:W-:Y:S01]  /*52a0*/  FFMA.FTZ R198, R58, R143, R39 ;  /* 0x0000008f3ac67223 */ /* 0x000fe20000010027 */
[----:B------:R-:W-:Y:S01]  /*52b0*/  FFMA.FTZ R38, R106, -R41, R3 ;  /* 0x800000296a267223 */ /* 0x000fe20000010003 */
[C---:B------:R-:W-:Y:S01]  /*52c0*/  FFMA.FTZ R3, R0.reuse, -R3, RZ ;  /* 0x8000000300037223 */ /* 0x040fe200000100ff */
[----:B0-----:R-:W-:Y:S01]  /*52d0*/  FFMA.FTZ R139, R0, R195, RZ ;  /* 0x000000c3008b7223 */ /* 0x001fe200000100ff */
[CC--:B------:R-:W-:Y:S01]  /*52e0*/  FMUL.FTZ R40, R153.reuse, R145.reuse ;  /* 0x0000009199287220 */ /* 0x0c0fe20000410000 */
[----:B------:R-:W-:Y:S01]  /*52f0*/  FMUL.FTZ R137, R58, R150 ;  /* 0x000000963a897220 */ /* 0x000fe20000410000 */
[-C--:B------:R-:W-:Y:S01]  /*5300*/  FMUL.FTZ R196, R153, R198.reuse ;  /* 0x000000c699c47220 */ /* 0x080fe20000410000 */
[C---:B------:R-:W-:Y:S01]  /*5310*/  FFMA.FTZ R206, R102.reuse, -R145, R3 ;  /* 0x8000009166ce7223 */ /* 0x040fe20000010003 */
[CC--:B------:R-:W-:Y:S01]  /*5320*/  FFMA.FTZ R3, R155.reuse, R198.reuse, -R40 ;  /* 0x000000c69b037223 */ /* 0x0c0fe20000010828 */
[----:B------:R-:W-:Y:S01]  /*5330*/  FFMA.FTZ R204, R102, R198, R139 ;  /* 0x000000c666cc7223 */ /* 0x000fe2000001008b */
[----:B------:R-:W-:Y:S01]  /*5340*/  FFMA.FTZ R40, R134, -R137, R145 ;  /* 0x8000008986287223 */ /* 0x000fe20000010091 */
[----:B------:R-:W-:Y:S01]  /*5350*/  FFMA.FTZ R196, R155, R145, R196 ;  /* 0x000000919bc47223 */ /* 0x000fe200000100c4 */
[----:B------:R0:W1:Y:S01]  /*5360*/  SHFL.DOWN PT, R143, R185, 0x4, 0x1f ;  /* 0x08801f00b98f7f89 */ /* 0x00006200000e0000 */
[----:B------:R-:W-:Y:S01]  /*5370*/  BSSY B0, `(.L_x_16017) ;  /* 0x0000012000007945 */ /* 0x000fe20003800000 */
[----:B------:R-:W-:Y:S01]  /*5380*/  FFMA.FTZ R39, R108, -R41, R195 ;  /* 0x800000296c277223 */ /* 0x000fe200000100c3 */
[----:B------:R-:W-:Y:S01]  /*5390*/  FFMA.FTZ R41, R135, -R137, R198 ;  /* 0x8000008987297223 */ /* 0x000fe200000100c6 */
[----:B------:R0:W0:Y:S04]  /*53a0*/  SHFL.DOWN PT, R145, R187, 0x4, 0x1f ;  /* 0x08801f00bb917f89 */ /* 0x00002800000e0000 */
[----:B------:R0:W0:Y:S04]  /*53b0*/  SHFL.DOWN PT, R208, R192, 0x4, 0x1f ;  /* 0x08801f00c0d07f89 */ /* 0x00002800000e0000 */
[----:B------:R0:W0:Y:S01]  /*53c0*/  SHFL.DOWN PT, R139, R194, 0x4, 0x1f ;  /* 0x08801f00c28b7f89 */ /* 0x00002200000e0000 */
[----:B------:R-:W-:Y:S05]  /*53d0*/  @P1 BRA `(.L_x_16018) ;  /* 0x00000000002c1947 */ /* 0x000fea0003800000 */
[C---:B0-----:R-:W-:Y:S01]  /*53e0*/  FMUL.FTZ R200, R187.reuse, R139 ;  /* 0x0000008bbbc87220 */ /* 0x041fe20000410000 */
[C---:B------:R-:W-:Y:S01]  /*53f0*/  FMUL.FTZ R198, R187.reuse, R145 ;  /* 0x00000091bbc67220 */ /* 0x040fe20000410000 */
[-C--:B---3--:R-:W-:Y:S02]  /*5400*/  FMUL.FTZ R202, R187, R208.reuse ;  /* 0x000000d0bbca7220 */ /* 0x088fe40000410000 */
        /* <DEDUP_REMOVED lines=8> */
.L_x_16018:
[----:B------:R-:W-:Y:S05]  /*5490*/  BSYNC B0 ;  /* 0x0000000000007941 */ /* 0x000fea0003800000 */
.L_x_16017:
[----:B------:R-:W-:Y:S01]  /*54a0*/  ISETP.GT.U32.AND P1, PT, R193, 0x17, PT ;  /* 0x00000017c100780c */ /* 0x000fe20003f24070 */
[C---:B----4-:R-:W-:Y:S01]  /*54b0*/  FFMA.FTZ R197, R57.reuse, R152, R196 ;  /* 0x0000009839c57223 */ /* 0x050fe200000100c4 */
[C---:B0-----:R-:W-:Y:S01]  /*54c0*/  FFMA.FTZ R139, R57.reuse, R166, R3 ;  /* 0x000000a6398b7223 */ /* 0x041fe20000010003 */
[----:B-1----:R-:W-:Y:S01]  /*54d0*/  FMUL.FTZ R143, R57, R148 ;  /* 0x00000094398f7220 */ /* 0x002fe20000410000 */
[----:B------:R0:W1:Y:S01]  /*54e0*/  SHFL.DOWN PT, R199, R187, 0x8, 0x1f ;  /* 0x09001f00bbc77f89 */ /* 0x00006200000e0000 */
[C---:B------:R-:W-:Y:S01]  /*54f0*/  FMUL.FTZ R3, R157.reuse, R197 ;  /* 0x000000c59d037220 */ /* 0x040fe20000410000 */
[-C--:B------:R-:W-:Y:S01]  /*5500*/  FMUL.FTZ R137, R157, R139.reuse ;  /* 0x0000008b9d897220 */ /* 0x080fe20000410000 */
[C---:B------:R-:W-:Y:S01]  /*5510*/  FFMA.FTZ R145, R101.reuse, R139, R204 ;  /* 0x0000008b65917223 */ /* 0x040fe200000100cc */
[----:B------:R-:W-:Y:S01]  /*5520*/  FFMA.FTZ R195, R101, -R197, R206 ;  /* 0x800000c565c37223 */ /* 0x000fe200000100ce */
[C---:B------:R-:W-:Y:S01]  /*5530*/  FFMA.FTZ R3, R158.reuse, R139, -R3 ;  /* 0x0000008b9e037223 */ /* 0x040fe20000010803 */
[----:B------:R-:W-:Y:S01]  /*5540*/  FFMA.FTZ R152, R158, R197, R137 ;  /* 0x000000c59e987223 */ /* 0x000fe20000010089 */
[-C--:B------:R-:W-:Y:S01]  /*5550*/  FFMA.FTZ R139, R132, -R143.reuse, R139 ;  /* 0x8000008f848b7223 */ /* 0x080fe2000001008b */
[----:B------:R-:W-:Y:S01]  /*5560*/  FFMA.FTZ R137, R130, -R143, R197 ;  /* 0x8000008f82897223 */ /* 0x000fe200000100c5 */
[----:B------:R0:W4:Y:S01]  /*5570*/  SHFL.DOWN PT, R198, R192, 0x8, 0x1f ;  /* 0x09001f00c0c67f89 */ /* 0x00012200000e0000 */
[----:B------:R-:W-:Y:S01]  /*5580*/  BSSY B0, `(.L_x_16019) ;  /* 0x0000011000007945 */ /* 0x000fe20003800000 */
[C---:B------:R-:W-:Y:S01]  /*5590*/  FFMA.FTZ R149, R56.reuse, R149, R3 ;  /* 0x0000009538957223 */ /* 0x040fe20000010003 */
[----:B------:R-:W-:Y:S01]  /*55a0*/  FFMA.FTZ R147, R56, R147, R152 ;  /* 0x0000009338937223 */ /* 0x000fe20000010098 */
[----:B------:R0:W0:Y:S04]  /*55b0*/  SHFL.DOWN PT, R197, R185, 0x8, 0x1f ;  /* 0x09001f00b9c57f89 */ /* 0x00002800000e0000 */
[----:B------:R0:W0:Y:S01]  /*55c0*/  SHFL.DOWN PT, R143, R194, 0x8, 0x1f ;  /* 0x09001f00c28f7f89 */ /* 0x00002200000e0000 */
[----:B------:R-:W-:Y:S05]  /*55d0*/  @P1 BRA `(.L_x_16020) ;  /* 0x00000000002c1947 */ /* 0x000fea0003800000 */
[C---:B0-----:R-:W-:Y:S01]  /*55e0*/  FMUL.FTZ R166, R187.reuse, R143 ;  /* 0x0000008fbba67220 */ /* 0x041fe20000410000 */
[C---:B-1----:R-:W-:Y:S01]  /*55f0*/  FMUL.FTZ R152, R187.reuse, R199 ;  /* 0x000000c7bb987220 */ /* 0x042fe20000410000 */
[-C--:B----4-:R-:W-:Y:S02]  /*5600*/  FMUL.FTZ R196, R187, R198.reuse ;  /* 0x000000c6bbc47220 */ /* 0x090fe40000410000 */
[----:B------:R-:W-:Y:S01]  /*5610*/  FFMA.FTZ R3, R185, R198, -R166 ;  /* 0x000000c6b9037223 */ /* 0x000fe200000108a6 */
[-C--:B------:R-:W-:Y:S01]  /*5620*/  FMUL.FTZ R166, R187, R197.reuse ;  /* 0x000000c5bba67220 */ /* 0x080fe20000410000 */
[C---:B------:R-:W-:Y:S01]  /*5630*/  FFMA.FTZ R152, R185.reuse, R197, -R152 ;  /* 0x000000c5b9987223 */ /* 0x040fe20000010898 */
[C---:B------:R-:W-:Y:S01]  /*5640*/  FFMA.FTZ R143, R185.reuse, R143, R196 ;  /* 0x0000008fb98f7223 */ /* 0x040fe200000100c4 */
[----:B--2---:R-:W-:Y:S01]  /*5650*/  FADD.FTZ R192, R192, R3 ;  /* 0x00000003c0c07221 */ /* 0x004fe20000010000 */
[----:B------:R-:W-:Y:S02]  /*5660*/  FFMA.FTZ R187, R185, R199, R166 ;  /* 0x000000c7b9bb7223 */ /* 0x000fe400000100a6 */
[----:B------:R-:W-:Y:S01]  /*5670*/  FADD.FTZ R194, R194, R143 ;  /* 0x0000008fc2c27221 */ /* 0x000fe20000010000 */
[----:B------:R-:W-:-:S07]  /*5680*/  MOV R185, R152 ;  /* 0x0000009800b97202 */ /* 0x000fce0000000f00 */
.L_x_16020:
[----:B------:R-:W-:Y:S05]  /*5690*/  BSYNC B0 ;  /* 0x0000000000007941 */ /* 0x000fea0003800000 */
.L_x_16019:
[C---:B------:R-:W-:Y:S01]  /*56a0*/  FMUL.FTZ R166, R160.reuse, R149 ;  /* 0x00000095a0a67220 */ /* 0x040fe20000410000 */
[-C--:B------:R-:W-:Y:S01]  /*56b0*/  FMUL.FTZ R152, R160, R147.reuse ;  /* 0x00000093a0987220 */ /* 0x080fe20000410000 */
[----:B------:R-:W-:Y:S01]  /*56c0*/  ISETP.GT.U32.AND P1, PT, R193, 0xf, PT ;  /* 0x0000000fc100780c */ /* 0x000fe20003f24070 */
[-C--:B----4-:R-:W-:Y:S01]  /*56d0*/  FFMA.FTZ R198, R100, -R147.reuse, R195 ;  /* 0x8000009364c67223 */ /* 0x090fe200000100c3 */
[C---:B------:R-:W-:Y:S01]  /*56e0*/  FFMA.FTZ R166, R159.reuse, R147, R166 ;  /* 0x000000939fa67223 */ /* 0x040fe200000100a6 */
[-C--:B------:R-:W-:Y:S01]  /*56f0*/  FFMA.FTZ R3, R159, R149.reuse, -R152 ;  /* 0x000000959f037223 */ /* 0x080fe20000010898 */
[----:B0-----:R-:W-:Y:S01]  /*5700*/  FMUL.FTZ R143, R56, R146 ;  /* 0x00000092388f7220 */ /* 0x001fe20000410000 */
[----:B------:R-:W-:Y:S01]  /*5710*/  FFMA.FTZ R196, R100, R149, R145 ;  /* 0x0000009564c47223 */ /* 0x000fe20000010091 */
[C---:B------:R-:W-:Y:S01]  /*5720*/  FFMA.FTZ R197, R55.reuse, R168, R166 ;  /* 0x000000a837c57223 */ /* 0x040fe200000100a6 */
[----:B------:R-:W-:Y:S01]  /*5730*/  FFMA.FTZ R195, R55, R170, R3 ;  /* 0x000000aa37c37223 */ /* 0x000fe20000010003 */
[----:B------:R-:W-:Y:S01]  /*5740*/  FFMA.FTZ R145, R128, -R143, R149 ;  /* 0x8000008f80917223 */ /* 0x000fe20000010095 */
[----:B-1----:R0:W1:Y:S01]  /*5750*/  SHFL.DOWN PT, R199, R185, 0x10, 0x1f ;  /* 0x0a001f00b9c77f89 */ /* 0x00206200000e0000 */
[C---:B------:R-:W-:Y:S01]  /*5760*/  FMUL.FTZ R152, R162.reuse, R197 ;  /* 0x000000c5a2987220 */ /* 0x040fe20000410000 */
[----:B------:R-:W-:Y:S01]  /*5770*/  FMUL.FTZ R166, R162, R195 ;  /* 0x000000c3a2a67220 */ /* 0x000fe20000410000 */
[----:B------:R-:W-:Y:S01]  /*5780*/  BSSY B0, `(.L_x_16021) ;  /* 0x0000013000007945 */ /* 0x000fe20003800000 */
[----:B------:R0:W4:Y:S01]  /*5790*/  SHFL.DOWN PT, R201, R187, 0x10, 0x1f ;  /* 0x0a001f00bbc97f89 */ /* 0x00012200000e0000 */
[----:B------:R-:W-:Y:S01]  /*57a0*/  FFMA.FTZ R143, R126, -R143, R147 ;  /* 0x8000008f7e8f7223 */ /* 0x000fe20000010093 */
        /* <DEDUP_REMOVED lines=16> */
.L_x_16022:
[----:B------:R-:W-:Y:S05]  /*58b0*/  BSYNC B0 ;  /* 0x0000000000007941 */ /* 0x000fea0003800000 */
.L_x_16021:
[C---:B------:R-:W-:Y:S01]  /*58c0*/  FFMA.FTZ R203, R54.reuse, R169, R3 ;  /* 0x000000a936cb7223 */ /* 0x040fe20000010003 */
[----:B------:R-:W-:Y:S01]  /*58d0*/  FMUL.FTZ R3, R55, R144 ;  /* 0x0000009037037220 */ /* 0x000fe20000410000 */
[----:B------:R-:W-:Y:S01]  /*58e0*/  FFMA.FTZ R205, R54, R151, R166 ;  /* 0x0000009736cd7223 */ /* 0x000fe200000100a6 */
[C---:B0-----:R-:W-:Y:S01]  /*58f0*/  FFMA.FTZ R149, R99.reuse, R195, R196 ;  /* 0x000000c363957223 */ /* 0x041fe200000100c4 */
[----:B------:R-:W-:Y:S01]  /*5900*/  FMUL.FTZ R168, R164, R203 ;  /* 0x000000cba4a87220 */ /* 0x000fe20000410000 */
[----:B------:R-:W-:Y:S01]  /*5910*/  FFMA.FTZ R169, R99, -R197, R198 ;  /* 0x800000c563a97223 */ /* 0x000fe200000100c6 */
[----:B------:R-:W-:Y:S01]  /*5920*/  FFMA.FTZ R151, R122, -R3, R197 ;  /* 0x800000037a977223 */ /* 0x000fe200000100c5 */
[----:B------:R-:W-:Y:S01]  /*5930*/  FMUL.FTZ R166, R164, R205 ;  /* 0x000000cda4a67220 */ /* 0x000fe20000410000 */
[----:B------:R-:W-:Y:S01]  /*5940*/  SHFL.DOWN PT, R196, R187, 0x1, 0x1f ;  /* 0x08201f00bbc47f89 */ /* 0x000fe200000e0000 */
[----:B------:R-:W-:Y:S01]  /*5950*/  FFMA.FTZ R152, R124, -R3, R195 ;  /* 0x800000037c987223 */ /* 0x000fe200000100c3 */
[----:B------:R-:W-:Y:S01]  /*5960*/  FMUL.FTZ R147, R54, R142 ;  /* 0x0000008e36937220 */ /* 0x000fe20000410000 */
[C---:B------:R-:W-:Y:S01]  /*5970*/  FFMA.FTZ R3, R163.reuse, R205, R168 ;  /* 0x000000cda3037223 */ /* 0x040fe200000100a8 */
[----:B------:R-:W0:Y:S01]  /*5980*/  SHFL.IDX PT, R197, R6, RZ, 0x1f ;  /* 0x00001fff06c57589 */ /* 0x000e2200000e0000 */
[-C--:B------:R-:W-:Y:S01]  /*5990*/  FFMA.FTZ R166, R163, R203.reuse, -R166 ;  /* 0x000000cba3a67223 */ /* 0x080fe200000108a6 */
[----:B-1----:R-:W-:Y:S01]  /*59a0*/  FFMA.FTZ R199, R96, R203, R149 ;  /* 0x000000cb60c77223 */ /* 0x002fe20000010095 */
[----:B------:R-:W-:Y:S01]  /*59b0*/  FFMA.FTZ R149, R120, -R147, R203 ;  /* 0x8000009378957223 */ /* 0x000fe200000100cb */
[----:B------:R-:W1:Y:S01]  /*59c0*/  SHFL.IDX PT, R198, R7, RZ, 0x1f ;  /* 0x00001fff07c67589 */ /* 0x000e6200000e0000 */
[C---:B------:R-:W-:Y:S01]  /*59d0*/  FFMA.FTZ R172, R53.reuse, R172, R3 ;  /* 0x000000ac35ac7223 */ /* 0x040fe20000010003 */
[----:B------:R-:W-:Y:S01]  /*59e0*/  FFMA.FTZ R203, R53, R174, R166 ;  /* 0x000000ae35cb7223 */ /* 0x000fe200000100a6 */
[----:B----4-:R-:W-:Y:S01]  /*59f0*/  FFMA.FTZ R201, R96, -R205, R169 ;  /* 0x800000cd60c97223 */ /* 0x010fe200000100a9 */
[----:B------:R-:W4:Y:S01]  /*5a00*/  SHFL.DOWN PT, R200, R185, 0x1, 0x1f ;  /* 0x08201f00b9c87f89 */ /* 0x000f2200000e0000 */
[C---:B------:R-:W-:Y:S01]  /*5a10*/  FMUL.FTZ R166, R167.reuse, R172 ;  /* 0x000000aca7a67220 */ /* 0x040fe20000410000 */
[-C--:B------:R-:W-:Y:S01]  /*5a20*/  FMUL.FTZ R168, R167, R203.reuse ;  /* 0x000000cba7a87220 */ /* 0x080fe20000410000 */
[----:B------:R-:W-:Y:S01]  /*5a30*/  FMUL.FTZ R169, R53, R140 ;  /* 0x0000008c35a97220 */ /* 0x000fe20000410000 */
[----:B------:R-:W5:Y:S01]  /*5a40*/  SHFL.IDX PT, R195, R187, RZ, 0x1f ;  /* 0x00001fffbbc37589 */ /* 0x000f6200000e0000 */
[C---:B------:R-:W-:Y:S01]  /*5a50*/  FFMA.FTZ R3, R165.reuse, R203, -R166 ;  /* 0x000000cba5037223 */ /* 0x040fe200000108a6 */
[----:B------:R-:W-:Y:S01]  /*5a60*/  FFMA.FTZ R170, R165, R172, R168 ;  /* 0x000000aca5aa7223 */ /* 0x000fe200000100a8 */
[-C--:B------:R-:W-:Y:S01]  /*5a70*/  FFMA.FTZ R168, R116, -R169.reuse, R203 ;  /* 0x800000a974a87223 */ /* 0x080fe200000100cb */
[----:B------:R-:W5:Y:S01]  /*5a80*/  SHFL.DOWN PT, R204, R194, 0x1, 0x1f ;  /* 0x08201f00c2cc7f89 */ /* 0x000f6200000e0000 */
[----:B------:R-:W-:Y:S01]  /*5a90*/  FFMA.FTZ R166, R114, -R169, R172 ;  /* 0x800000a972a67223 */ /* 0x000fe200000100ac */
[C---:B------:R-:W-:Y:S01]  /*5aa0*/  FFMA.FTZ R169, R52.reuse, R171, R3 ;  /* 0x000000ab34a97223 */ /* 0x040fe20000010003 */
[C---:B------:R-:W-:Y:S01]  /*5ab0*/  FFMA.FTZ R173, R52.reuse, R173, R170 ;  /* 0x000000ad34ad7223 */ /* 0x040fe200000100aa */
[----:B---3--:R-:W3:Y:S01]  /*5ac0*/  SHFL.DOWN PT, R202, R192, 0x1, 0x1f ;  /* 0x08201f00c0ca7f89 */ /* 0x008ee200000e0000 */
[----:B------:R-:W-:Y:S01]  /*5ad0*/  FMUL.FTZ R3, R52, R138 ;  /* 0x0000008a34037220 */ /* 0x000fe20000410000 */
[----:B------:R-:W-:Y:S01]  /*5ae0*/  FFMA.FTZ R201, R94, -R172, R201 ;  /* 0x800000ac5ec97223 */ /* 0x000fe200000100c9 */
[----:B------:R-:W-:Y:S01]  /*5af0*/  FMUL.FTZ R172, R92, R169 ;  /* 0x000000a95cac7220 */ /* 0x000fe20000410000 */
[----:B------:R4:W3:Y:S01]  /*5b00*/  SHFL.IDX PT, R174, R185, RZ, 0x1f ;  /* 0x00001fffb9ae7589 */ /* 0x0008e200000e0000 */
[-C--:B------:R-:W-:Y:S01]  /*5b10*/  FFMA.FTZ R169, R112, -R3.reuse, R169 ;  /* 0x8000000370a97223 */ /* 0x080fe200000100a9 */
[----:B------:R-:W-:Y:S01]  /*5b20*/  FFMA.FTZ R170, R110, -R3, R173 ;  /* 0x800000036eaa7223 */ /* 0x000fe200000100ad */
[C---:B0-----:R-:W-:Y:S01]  /*5b30*/  @P3 FMUL.FTZ R3, R196.reuse, R197 ;  /* 0x000000c5c4033220 */ /* 0x041fe20000410000 */
[-C--:B-1----:R-:W-:Y:S01]  /*5b40*/  @P3 FMUL.FTZ R196, R196, R198.reuse ;  /* 0x000000c6c4c43220 */ /* 0x082fe20000410000 */
[----:B------:R-:W-:Y:S01]  /*5b50*/  FMUL.FTZ R206, R92, R173 ;  /* 0x000000ad5cce7220 */ /* 0x000fe20000410000 */
[----:B--2---:R-:W0:Y:S01]  /*5b60*/  SHFL.IDX PT, R192, R192, RZ, 0x1f ;  /* 0x00001fffc0c07589 */ /* 0x004e2200000e0000 */
[----:B------:R-:W-:Y:S01]  /*5b70*/  ISETP.NE.AND P1, PT, R82, RZ, PT ;  /* 0x000000ff5200720c */ /* 0x000fe20003f25270 */
[C---:B----4-:R-:W-:Y:S01]  /*5b80*/  @P3 FFMA.FTZ R185, R200.reuse, R198, R3 ;  /* 0x000000c6c8b93223 */ /* 0x050fe20000010003 */
[----:B------:R-:W-:Y:S01]  /*5b90*/  @P3 FFMA.FTZ R173, R200, R197, -R196 ;  /* 0x000000c5c8ad3223 */ /* 0x000fe200000108c4 */
[----:B------:R-:W1:Y:S01]  /*5ba0*/  SHFL.IDX PT, R194, R194, RZ, 0x1f ;  /* 0x00001fffc2c27589 */ /* 0x000e6200000e0000 */
[----:B------:R-:W-:Y:S01]  /*5bb0*/  FFMA.FTZ R199, R94, R203, R199 ;  /* 0x000000cb5ec77223 */ /* 0x000fe200000100c7 */
[CC--:B-----5:R-:W-:Y:S01]  /*5bc0*/  FMUL.FTZ R196, R195.reuse, R6.reuse ;  /* 0x00000006c3c47220 */ /* 0x0e0fe20000410000 */
[----:B------:R-:W-:Y:S01]  /*5bd0*/  FMUL.FTZ R3, R195, R7 ;  /* 0x00000007c3037220 */ /* 0x000fe20000410000 */
[----:B------:R-:W-:Y:S01]  /*5be0*/  BSSY B0, `(.L_x_16023) ;  /* 0x00000aa000007945 */ /* 0x000fe20003800000 */
[----:B------:R-:W-:Y:S01]  /*5bf0*/  FFMA.FTZ R147, R118, -R147, R205 ;  /* 0x8000009376937223 */ /* 0x000fe200000100cd */
[----:B------:R-:W-:Y:S01]  /*5c00*/  @P3 FADD.FTZ R198, R204, R185 ;  /* 0x000000b9ccc63221 */ /* 0x000fe20000010000 */
[----:B------:R-:W-:Y:S01]  /*5c10*/  FADD.FTZ R172, R199, R172 ;  /* 0x000000acc7ac7221 */ /* 0x000fe20000010000 */
[----:B------:R-:W-:Y:S01]  /*5c20*/  FADD.FTZ R171, R201, -R206 ;  /* 0x800000cec9ab7221 */ /* 0x000fe20000010000 */
[----:B---3--:R-:W-:Y:S01]  /*5c30*/  @P3 FADD.FTZ R197, R202, R173 ;  /* 0x000000adcac53221 */ /* 0x008fe20000010000 */
[----:B------:R-:W-:Y:S01]  /*5c40*/  @!P1 LEA R187, R93, UR7, 0x4 ;  /* 0x000000075dbb9c11 */ /* 0x000fe2000f8e20ff */
[----:B------:R-:W-:Y:S01]  /*5c50*/  FFMA.FTZ R7, R174, R7, R196 ;  /* 0x00000007ae077223 */ /* 0x000fe200000100c4 */
[-C--:B------:R-:W-:Y:S01]  /*5c60*/  FMUL.FTZ R196, R198, -R37.reuse ;  /* 0x80000025c6c47220 */ /* 0x080fe20000410000 */
[----:B------:R-:W-:Y:S01]  /*5c70*/  FMUL.FTZ R37, R197, -R37 ;  /* 0x80000025c5257220 */ /* 0x000fe20000410000 */
[----:B------:R-:W-:Y:S01]  /*5c80*/  FFMA.FTZ R173, R174, R6, -R3 ;  /* 0x00000006aead7223 */ /* 0x000fe20000010803 */
[-C--:B------:R-:W-:Y:S01]  /*5c90*/  FMUL.FTZ R3, R195, R5.reuse ;  /* 0x00000005c3037220 */ /* 0x080fe20000410000 */
[-C--:B------:R-:W-:Y:S01]  /*5ca0*/  FFMA.FTZ R197, R197, R36.reuse, -R196 ;  /* 0x00000024c5c57223 */ /* 0x080fe200000108c4 */
[----:B------:R-:W-:Y:S01]  /*5cb0*/  FFMA.FTZ R37, R198, R36, R37 ;  /* 0x00000024c6257223 */ /* 0x000fe20000010025 */
[-C--:B------:R-:W-:Y:S01]  /*5cc0*/  FMUL.FTZ R6, R195, R4.reuse ;  /* 0x00000004c3067220 */ /* 0x080fe20000410000 */
[----:B------:R-:W-:Y:S01]  /*5cd0*/  FFMA.FTZ R4, R174, R4, -R3 ;  /* 0x00000004ae047223 */ /* 0x000fe20000010803 */
[----:B------:R-:W-:Y:S01]  /*5ce0*/  FADD.FTZ R186, R186, R197 ;  /* 0x000000c5baba7221 */ /* 0x000fe20000010000 */
[----:B------:R-:W-:Y:S01]  /*5cf0*/  FADD.FTZ R180, -R180, R37 ;  /* 0x00000025b4b47221 */ /* 0x000fe20000010100 */
[----:B------:R-:W-:Y:S01]  /*5d00*/  FFMA.FTZ R5, R174, R5, R6 ;  /* 0x00000005ae057223 */ /* 0x000fe20000010006 */
[----:B0-----:R-:W-:Y:S01]  /*5d10*/  FADD.FTZ R6, R192, R173 ;  /* 0x000000adc0067221 */ /* 0x001fe20000010000 */
[----:B-1----:R-:W-:Y:S01]  /*5d20*/  FADD.FTZ R7, R194, R7 ;  /* 0x00000007c2077221 */ /* 0x002fe20000010000 */
[C---:B------:R-:W-:Y:S01]  /*5d30*/  FMUL.FTZ R36, R167.reuse, -R180 ;  /* 0x800000b4a7247220 */ /* 0x040fe20000410000 */
[-C--:B------:R-:W-:Y:S01]  /*5d40*/  FMUL.FTZ R167, R167, -R186.reuse ;  /* 0x800000baa7a77220 */ /* 0x080fe20000410000 */
[----:B------:R-:W-:Y:S01]  /*5d50*/  SHF.L.U32 R3, R82, 0x4, RZ ;  /* 0x0000000452037819 */ /* 0x000fe200000006ff */
[-C--:B------:R-:W-:Y:S01]  /*5d60*/  FMUL.FTZ R173, R138, R186.reuse ;  /* 0x000000ba8aad7220 */ /* 0x080fe20000410000 */
[C---:B------:R-:W-:Y:S01]  /*5d70*/  FFMA.FTZ R37, R165.reuse, R186, -R36 ;  /* 0x000000baa5257223 */ /* 0x040fe20000010824 */
[-C--:B------:R-:W-:Y:S01]  /*5d80*/  FFMA.FTZ R167, R165, R180.reuse, R167 ;  /* 0x000000b4a5a77223 */ /* 0x080fe200000100a7 */
[----:B------:R0:W-:Y:S01]  /*5d90*/  @!P1 STS.128 [R187+0x25d0], R4 ;  /* 0x0025d004bb009388 */ /* 0x0001e20000000c00 */
[----:B------:R-:W-:Y:S01]  /*5da0*/  LEA.HI.SX32 R3, R3, R3, 0x1b ;  /* 0x0000000303037211 */ /* 0x000fe200078fdaff */
[----:B------:R-:W-:Y:S01]  /*5db0*/  FADD.FTZ R165, R178, R37 ;  /* 0x00000025b2a57221 */ /* 0x000fe20000010000 */
[----:B------:R-:W-:Y:S01]  /*5dc0*/  FADD.FTZ R167, -R176, R167 ;  /* 0x000000a7b0a77221 */ /* 0x000fe20000010100 */
[----:B------:R-:W-:Y:S01]  /*5dd0*/  FMUL.FTZ R185, R138, R180 ;  /* 0x000000b48ab97220 */ /* 0x000fe20000410000 */
[----:B------:R-:W-:Y:S01]  /*5de0*/  FMUL.FTZ R178, R170, R173 ;  /* 0x000000adaab27220 */ /* 0x000fe20000410000 */
[----:B------:R-:W-:Y:S01]  /*5df0*/  LEA R3, R3, UR7, 0x2 ;  /* 0x0000000703037c11 */ /* 0x000fe2000f8e10ff */
[C---:B------:R-:W-:Y:S01]  /*5e00*/  FMUL.FTZ R174, R164.reuse, -R167 ;  /* 0x800000a7a4ae7220 */ /* 0x040fe20000410000 */
[----:B------:R-:W-:Y:S01]  /*5e10*/  FMUL.FTZ R164, R164, -R165 ;  /* 0x800000a5a4a47220 */ /* 0x000fe20000410000 */
[----:B------:R-:W-:Y:S01]  /*5e20*/  FMUL.FTZ R37, R140, R167 ;  /* 0x000000a78c257220 */ /* 0x000fe20000410000 */
[C---:B------:R-:W-:Y:S01]  /*5e30*/  FMUL.FTZ R192, R52.reuse, R173 ;  /* 0x000000ad34c07220 */ /* 0x040fe20000410000 */
[C---:B------:R-:W-:Y:S01]  /*5e40*/  FFMA.FTZ R174, R163.reuse, R165, -R174 ;  /* 0x000000a5a3ae7223 */ /* 0x040fe200000108ae */
[----:B------:R-:W-:Y:S01]  /*5e50*/  FFMA.FTZ R164, R163, R167, R164 ;  /* 0x000000a7a3a47223 */ /* 0x000fe200000100a4 */
[-C--:B------:R-:W-:Y:S01]  /*5e60*/  FMUL.FTZ R194, R52, R185.reuse ;  /* 0x000000b934c27220 */ /* 0x080fe20000410000 */
[----:B------:R-:W-:Y:S01]  /*5e70*/  FMUL.FTZ R36, R170, R185 ;  /* 0x000000b9aa247220 */ /* 0x000fe20000410000 */
[----:B------:R-:W-:Y:S01]  /*5e80*/  FADD.FTZ R175, R175, R174 ;  /* 0x000000aeafaf7221 */ /* 0x000fe20000010000 */
[----:B------:R-:W-:Y:S01]  /*5e90*/  FADD.FTZ R177, -R177, R164 ;  /* 0x000000a4b1b17221 */ /* 0x000fe20000010100 */
[----:B0-----:R-:W-:Y:S01]  /*5ea0*/  FMUL.FTZ R5, R140, R165 ;  /* 0x000000a58c057220 */ /* 0x001fe20000410000 */
[----:B------:R-:W-:Y:S01]  /*5eb0*/  FMUL.FTZ R7, R166, R37 ;  /* 0x00000025a6077220 */ /* 0x000fe20000410000 */
[----:B------:R-:W-:Y:S01]  /*5ec0*/  FFMA.FTZ R6, R169, R185, -R178 ;  /* 0x000000b9a9067223 */ /* 0x000fe200000108b2 */
[C---:B------:R-:W-:Y:S01]  /*5ed0*/  FMUL.FTZ R4, R162.reuse, -R177 ;  /* 0x800000b1a2047220 */ /* 0x040fe20000410000 */
[----:B------:R-:W-:Y:S01]  /*5ee0*/  FMUL.FTZ R162, R162, -R175 ;  /* 0x800000afa2a27220 */ /* 0x000fe20000410000 */
[-C--:B------:R-:W-:Y:S01]  /*5ef0*/  FMUL.FTZ R176, R53, R5.reuse ;  /* 0x0000000535b07220 */ /* 0x080fe20000410000 */
[----:B------:R-:W-:Y:S01]  /*5f00*/  FFMA.FTZ R7, R168, R5, R7 ;  /* 0x00000005a8077223 */ /* 0x000fe20000010007 */
        /* <DEDUP_REMOVED lines=8> */
[C---:B------:R-:W-:Y:S01]  /*5f90*/  FMUL.FTZ R4, R160.reuse, -R181 ;  /* 0x800000b5a0047220 */ /* 0x040fe20000410000 */
[-C--:B------:R-:W-:Y:S01]  /*5fa0*/  FMUL.FTZ R160, R160, -R179.reuse ;  /* 0x800000b3a0a07220 */ /* 0x080fe20000410000 */
[-C--:B------:R-:W-:Y:S01]  /*5fb0*/  FMUL.FTZ R178, R144, R179.reuse ;  /* 0x000000b390b27220 */ /* 0x080fe20000410000 */
[----:B------:R-:W-:Y:S01]  /*5fc0*/  FMUL.FTZ R174, R54, R164 ;  /* 0x000000a436ae7220 */ /* 0x000fe20000410000 */
[C---:B------:R-:W-:Y:S01]  /*5fd0*/  FFMA.FTZ R4, R159.reuse, R179, R4 ;  /* 0x000000b39f047223 */ /* 0x040fe20000010004 */
[----:B------:R-:W-:Y:S01]  /*5fe0*/  FFMA.FTZ R159, R159, R181, -R160 ;  /* 0x000000b59f9f7223 */ /* 0x000fe200000108a0 */
[----:B------:R-:W-:Y:S01]  /*5ff0*/  FMUL.FTZ R5, R151, R178 ;  /* 0x000000b297057220 */ /* 0x000fe20000410000 */
[----:B------:R-:W-:Y:S01]  /*6000*/  FMUL.FTZ R162, R142, R175 ;  /* 0x000000af8ea27220 */ /* 0x000fe20000410000 */
[----:B0-----:R-:W-:Y:S01]  /*6010*/  FMUL.FTZ R176, R144, R181 ;  /* 0x000000b590b07220 */ /* 0x001fe20000410000 */
[----:B------:R-:W-:Y:S01]  /*6020*/  FADD.FTZ R183, -R183, R4 ;  /* 0x00000004b7b77221 */ /* 0x000fe20000010100 */
[----:B------:R-:W-:Y:S01]  /*6030*/  FADD.FTZ R159, R182, R159 ;  /* 0x0000009fb69f7221 */ /* 0x000fe20000010000 */
[----:B------:R0:W-:Y:S01]  /*6040*/  STS [R3+0x86c], R174 ;  /* 0x00086cae03007388 */ /* 0x0001e20000000800 */
[-C--:B------:R-:W-:Y:S01]  /*6050*/  FFMA.FTZ R160, R152, R176.reuse, R5 ;  /* 0x000000b098a07223 */ /* 0x080fe20000010005 */
[----:B------:R-:W-:Y:S01]  /*6060*/  FMUL.FTZ R5, R157, -R183 ;  /* 0x800000b79d057220 */ /* 0x000fe20000410000 */
[----:B------:R-:W-:Y:S01]  /*6070*/  FMUL.FTZ R182, R55, R176 ;  /* 0x000000b037b67220 */ /* 0x000fe20000410000 */
[----:B------:R1:W-:Y:S01]  /*6080*/  STS [R3+0x878], R192 ;  /* 0x000878c003007388 */ /* 0x0003e20000000800 */
[----:B------:R-:W-:Y:S01]  /*6090*/  FFMA.FTZ R36, R169, R173, R36 ;  /* 0x000000ada9247223 */ /* 0x000fe20000010024 */
[----:B------:R-:W-:-:S02]  /*60a0*/  FFMA.FTZ R4, R158, R159, -R5 ;  /* 0x0000009f9e047223 */ /* 0x000fc40000010805 */
[----:B------:R2:W-:Y:S01]  /*60b0*/  STS [R3+0x87c], R194 ;  /* 0x00087cc203007388 */ /* 0x0005e20000000800 */
[----:B0-----:R-:W-:Y:S01]  /*60c0*/  FMUL.FTZ R174, R157, -R159 ;  /* 0x8000009f9dae7220 */ /* 0x001fe20000410000 */
[----:B------:R-:W-:Y:S02]  /*60d0*/  FADD.FTZ R189, R189, R4 ;  /* 0x00000004bdbd7221 */ /* 0x000fe40000010000 */
[----:B------:R0:W-:Y:S01]  /*60e0*/  STS [R3+0x860], R182 ;  /* 0x000860b603007388 */ /* 0x0001e20000000800 */
[-C--:B------:R-:W-:Y:S01]  /*60f0*/  FFMA.FTZ R5, R158, R183.reuse, R174 ;  /* 0x000000b79e057223 */ /* 0x080fe200000100ae */
[----:B-1----:R-:W-:Y:S01]  /*6100*/  FMUL.FTZ R192, R54, R162 ;  /* 0x000000a236c07220 */ /* 0x002fe20000410000 */
[----:B------:R-:W-:Y:S02]  /*6110*/  FMUL.FTZ R174, R146, R183 ;  /* 0x000000b792ae7220 */ /* 0x000fe40000410000 */
[----:B------:R-:W-:Y:S01]  /*6120*/  FADD.FTZ R188, -R188, R5 ;  /* 0x00000005bcbc7221 */ /* 0x000fe20000010100 */
[----:B--2---:R-:W-:Y:S01]  /*6130*/  FMUL.FTZ R194, R53, R37 ;  /* 0x0000002535c27220 */ /* 0x004fe20000410000 */
[----:B------:R-:W-:Y:S01]  /*6140*/  FMUL.FTZ R37, R151, R176 ;  /* 0x000000b097257220 */ /* 0x000fe20000410000 */
[----:B------:R1:W-:Y:S01]  /*6150*/  STS [R3+0x868], R192 ;  /* 0x000868c003007388 */ /* 0x0003e20000000800 */
[C---:B------:R-:W-:Y:S01]  /*6160*/  FMUL.FTZ R4, R153.reuse, -R188 ;  /* 0x800000bc99047220 */ /* 0x040fe20000410000 */
[----:B------:R-:W-:Y:S01]  /*6170*/  FMUL.FTZ R153, R153, -R189 ;  /* 0x800000bd99997220 */ /* 0x000fe20000410000 */
[----:B------:R-:W-:Y:S01]  /*6180*/  FMUL.FTZ R176, R146, R159 ;  /* 0x0000009f92b07220 */ /* 0x000fe20000410000 */
[----:B------:R-:W-:Y:S01]  /*6190*/  FFMA.FTZ R158, R152, R178, -R37 ;  /* 0x000000b2989e7223 */ /* 0x000fe20000010825 */
[----:B------:R2:W-:Y:S01]  /*61a0*/  STS [R3+0x874], R194 ;  /* 0x000874c203007388 */ /* 0x0005e20000000800 */
[CC--:B------:R-:W-:Y:S01]  /*61b0*/  FFMA.FTZ R153, R155.reuse, R188.reuse, R153 ;  /* 0x000000bc9b997223 */ /* 0x0c0fe20000010099 */
[----:B------:R-:W-:Y:S01]  /*61c0*/  FFMA.FTZ R4, R155, R189, -R4 ;  /* 0x000000bd9b047223 */ /* 0x000fe20000010804 */
[----:B0-----:R-:W-:Y:S01]  /*61d0*/  FMUL.FTZ R182, R148, R188 ;  /* 0x000000bc94b67220 */ /* 0x001fe20000410000 */
[----:B------:R-:W-:Y:S01]  /*61e0*/  IADD3 R37, -R28, R97, RZ ;  /* 0x000000611c257210 */ /* 0x000fe20007ffe1ff */
[----:B-1----:R-:W-:Y:S01]  /*61f0*/  FMUL.FTZ R192, R55, R178 ;  /* 0x000000b237c07220 */ /* 0x002fe20000410000 */
[----:B------:R-:W-:Y:S01]  /*6200*/  FMUL.FTZ R178, R148, R189 ;  /* 0x000000bd94b27220 */ /* 0x000fe20000410000 */
[----:B------:R-:W-:Y:S01]  /*6210*/  FADD.FTZ R153, -R190, R153 ;  /* 0x00000099be997221 */ /* 0x000fe20000010100 */
[----:B------:R-:W-:Y:S01]  /*6220*/  FADD.FTZ R191, R191, R4 ;  /* 0x00000004bfbf7221 */ /* 0x000fe20000010000 */
[C---:B------:R-:W-:Y:S01]  /*6230*/  FMUL.FTZ R4, R137.reuse, R182 ;  /* 0x000000b689047220 */ /* 0x040fe20000410000 */
[----:B--2---:R-:W-:Y:S01]  /*6240*/  FMUL.FTZ R194, R56, R176 ;  /* 0x000000b038c27220 */ /* 0x004fe20000410000 */
[-C--:B------:R-:W-:Y:S01]  /*6250*/  FMUL.FTZ R5, R137, R178.reuse ;  /* 0x000000b289057220 */ /* 0x080fe20000410000 */
[C---:B------:R-:W-:Y:S01]  /*6260*/  FMUL.FTZ R173, R150.reuse, R153 ;  /* 0x0000009996ad7220 */ /* 0x040fe20000410000 */
[----:B------:R-:W-:Y:S01]  /*6270*/  FMUL.FTZ R163, R150, R191 ;  /* 0x000000bf96a37220 */ /* 0x000fe20000410000 */
[----:B------:R-:W-:Y:S01]  /*6280*/  FFMA.FTZ R187, R139, R178, R4 ;  /* 0x000000b28bbb7223 */ /* 0x000fe20000010004 */
[----:B------:R0:W-:Y:S01]  /*6290*/  STS [R3+0x858], R194 ;  /* 0x000858c203007388 */ /* 0x0001e20000000800 */
[----:B------:R-:W-:Y:S01]  /*62a0*/  FMUL.FTZ R196, R57, R182 ;  /* 0x000000b639c47220 */ /* 0x000fe20000410000 */
[-C--:B------:R-:W-:Y:S01]  /*62b0*/  FMUL.FTZ R4, R40, R163.reuse ;  /* 0x000000a328047220 */ /* 0x080fe20000410000 */
[----:B------:R-:W-:Y:S01]  /*62c0*/  FMUL.FTZ R198, R56, R174 ;  /* 0x000000ae38c67220 */ /* 0x000fe20000410000 */
[----:B------:R1:W-:Y:S01]  /*62d0*/  STS [R3+0x864], R192 ;  /* 0x000864c003007388 */ /* 0x0003e20000000800 */
[----:B------:R-:W-:-:S03]  /*62e0*/  FMUL.FTZ R190, R58, R163 ;  /* 0x000000a33abe7220 */ /* 0x000fc60000410000 */
[----:B------:R-:W-:Y:S01]  /*62f0*/  STS [R3+0x85c], R198 ;  /* 0x00085cc603007388 */ /* 0x000fe20000000800 */
[----:B0-----:R-:W-:Y:S01]  /*6300*/  FFMA.FTZ R194, R139, R182, -R5 ;  /* 0x000000b68bc27223 */ /* 0x001fe20000010805 */
[C---:B------:R-:W-:Y:S01]  /*6310*/  FMUL.FTZ R5, R156.reuse, -R153 ;  /* 0x800000999c057220 */ /* 0x040fe20000410000 */
[-C--:B------:R-:W-:Y:S01]  /*6320*/  FMUL.FTZ R156, R156, -R191.reuse ;  /* 0x800000bf9c9c7220 */ /* 0x080fe20000410000 */
[----:B------:R-:W-:Y:S01]  /*6330*/  STS [R3+0x854], R196 ;  /* 0x000854c403007388 */ /* 0x000fe20000000800 */
[----:B-1----:R-:W-:Y:S01]  /*6340*/  FMUL.FTZ R192, R57, R178 ;  /* 0x000000b239c07220 */ /* 0x002fe20000410000 */
[C---:B------:R-:W-:Y:S01]  /*6350*/  FFMA.FTZ R5, R154.reuse, R191, -R5 ;  /* 0x000000bf9a057223 */ /* 0x040fe20000010805 */
[----:B------:R-:W-:Y:S01]  /*6360*/  FFMA.FTZ R157, R154, R153, R156 ;  /* 0x000000999a9d7223 */ /* 0x000fe2000001009c */
[----:B------:R-:W-:Y:S01]  /*6370*/  LEA R154, R37, -R82, 0x1 ;  /* 0x80000052259a7211 */ /* 0x000fe200078e08ff */
[----:B------:R-:W-:Y:S01]  /*6380*/  STS [R3+0x848], R190 ;  /* 0x000848be03007388 */ /* 0x000fe20000000800 */
[----:B------:R-:W-:Y:S01]  /*6390*/  FADD.FTZ R155, R2, R5 ;  /* 0x00000005029b7221 */ /* 0x000fe20000010000 */
[-C--:B------:R-:W-:Y:S01]  /*63a0*/  FMUL.FTZ R2, R40, R173.reuse ;  /* 0x000000ad28027220 */ /* 0x080fe20000410000 */
[----:B------:R-:W-:Y:S01]  /*63b0*/  FADD.FTZ R157, -R184, R157 ;  /* 0x0000009db89d7221 */ /* 0x000fe20000010100 */
[----:B------:R-:W-:Y:S01]  /*63c0*/  ISETP.GE.AND P1, PT, R154, 0x1, PT ;  /* 0x000000019a00780c */ /* 0x000fe20003f26270 */
[C---:B------:R-:W-:Y:S01]  /*63d0*/  FFMA.FTZ R184, R41.reuse, R173, -R4 ;  /* 0x000000ad29b87223 */ /* 0x040fe20000010804 */
[----:B------:R-:W-:Y:S01]  /*63e0*/  FFMA.FTZ R185, R41, R163, R2 ;  /* 0x000000a329b97223 */ /* 0x000fe20000010002 */
[C---:B------:R-:W-:Y:S01]  /*63f0*/  FMUL.FTZ R4, R136.reuse, R157 ;  /* 0x0000009d88047220 */ /* 0x040fe20000410000 */
[----:B------:R-:W-:Y:S01]  /*6400*/  FMUL.FTZ R2, R136, R155 ;  /* 0x0000009b88027220 */ /* 0x000fe20000410000 */
[----:B------:R0:W-:Y:S02]  /*6410*/  STS [R3+0x850], R192 ;  /* 0x000850c003007388 */ /* 0x0001e40000000800 */
[C---:B------:R-:W-:Y:S01]  /*6420*/  FMUL.FTZ R182, R59.reuse, R4 ;  /* 0x000000043bb67220 */ /* 0x040fe20000410000 */
[----:B------:R-:W-:Y:S01]  /*6430*/  FMUL.FTZ R178, R59, R2 ;  /* 0x000000023bb27220 */ /* 0x000fe20000410000 */
[C---:B------:R-:W-:Y:S01]  /*6440*/  FMUL.FTZ R156, R38.reuse, R4 ;  /* 0x00000004269c7220 */ /* 0x040fe20000410000 */
[----:B------:R-:W-:-:S02]  /*6450*/  FMUL.FTZ R5, R38, R2 ;  /* 0x0000000226057220 */ /* 0x000fc40000410000 */
[----:B------:R1:W-:Y:S01]  /*6460*/  STS [R3+0x844], R182 ;  /* 0x000844b603007388 */ /* 0x0003e20000000800 */
[C---:B------:R-:W-:Y:S01]  /*6470*/  FFMA.FTZ R156, R39.reuse, R2, R156 ;  /* 0x00000002279c7223 */ /* 0x040fe2000001009c */
[----:B------:R-:W-:Y:S01]  /*6480*/  FFMA.FTZ R163, R39, R4, -R5 ;  /* 0x0000000427a37223 */ /* 0x000fe20000010805 */
[----:B0-----:R-:W-:Y:S01]  /*6490*/  FMUL.FTZ R192, R58, R173 ;  /* 0x000000ad3ac07220 */ /* 0x001fe20000410000 */
[----:B------:R1:W-:Y:S01]  /*64a0*/  STS [R3+0x840], R178 ;  /* 0x000840b203007388 */ /* 0x0003e20000000800 */
[----:B------:R-:W-:-:S03]  /*64b0*/  FADD.FTZ R156, RZ, R156 ;  /* 0x0000009cff9c7221 */ /* 0x000fc60000010000 */
[----:B------:R1:W-:Y:S01]  /*64c0*/  STS [R3+0x84c], R192 ;  /* 0x00084cc003007388 */ /* 0x0003e20000000800 */
[----:B------:R-:W-:Y:S06]  /*64d0*/  BAR.SYNC.DEFER_BLOCKING 0x0 ;  /* 0x0000000000007b1d */ /* 0x000fec0000010000 */
[----:B------:R-:W-:Y:S05]  /*64e0*/  @!P1 BRA `(.L_x_16024) ;  /* 0x0000000000649947 */ /* 0x000fea0003800000 */
[----:B------:R-:W-:Y:S01]  /*64f0*/  LEA.HI.SX32 R2, R82, R82, 0x1b ;  /* 0x0000005252027211 */ /* 0x000fe200078fdaff */
[-C--:B------:R-:W-:Y:S01]  /*6500*/  IMAD.WIDE.U32 R4, R86, R20.reuse, RZ ;  /* 0x0000001456047225 */ /* 0x080fe200078e00ff */
[----:B-1----:R-:W-:Y:S02]  /*6510*/  SHF.R.U32.HI R178, RZ, 0x1, R23 ;  /* 0x00000001ffb27819 */ /* 0x002fe40000011617 */
        /* <DEDUP_REMOVED lines=22> */
.L_x_16024:
[----:B------:R-:W-:Y:S05]  /*6680*/  BSYNC B0 ;  /* 0x0000000000007941 */ /* 0x000fea0003800000 */
.L_x_16023:
[----:B------:R-:W-:Y:S01]  /*6690*/  USHF.R.U32.HI UR8, URZ, 0x1, UR27 ;  /* 0x000000013f087899 */ /* 0x000fe2000801161b */
[----:B------:R-:W-:Y:S01]  /*66a0*/  FMUL.FTZ R2, R143, R174 ;  /* 0x000000ae8f027220 */ /* 0x000fe20000410000 */
[----:B------:R-:W-:Y:S01]  /*66b0*/  USHF.R.U64 UR10, UR26, 0x1, UR27 ;  /* 0x000000011a0a7899 */ /* 0x000fe2000800121b */
[----:B------:R-:W-:Y:S01]  /*66c0*/  FADD.FTZ R163, RZ, R163 ;  /* 0x000000a3ffa37221 */ /* 0x000fe20000010000 */
[----:B------:R-:W-:Y:S01]  /*66d0*/  UIMAD UR11, UR8, UR14, URZ ;  /* 0x0000000e080b72a4 */ /* 0x000fe2000f8e023f */
[----:B0-----:R-:W-:Y:S01]  /*66e0*/  FFMA.FTZ R5, R145, R176, R2 ;  /* 0x000000b091057223 */ /* 0x001fe20000010002 */
        /* <DEDUP_REMOVED lines=9> */
[----:B------:R-:W-:Y:S01]  /*6780*/  FFMA.FTZ R176, R145, R174, -R176 ;  /* 0x000000ae91b07223 */ /* 0x000fe200000108b0 */
[----:B------:R-:W-:Y:S01]  /*6790*/  FADD.FTZ R163, R163, R194 ;  /* 0x000000c2a3a37221 */ /* 0x000fe20000010000 */
[----:B------:R-:W-:Y:S01]  /*67a0*/  FMUL.FTZ R4, R147, R164 ;  /* 0x000000a493047220 */ /* 0x000fe20000410000 */
[----:B-1----:R-:W-:-:S04]  /*67b0*/  IMAD.WIDE.U32 R2, R86, R20, UR8 ;  /* 0x0000000856027e25 */ /* 0x002fc8000f8e0014 */
[----:B------:R-:W-:Y:S01]  /*67c0*/  FADD.FTZ R5, R156, R5 ;  /* 0x000000059c057221 */ /* 0x000fe20000010000 */
[----:B------:R-:W-:Y:S01]  /*67d0*/  FADD.FTZ R163, R163, R176 ;  /* 0x000000b0a3a37221 */ /* 0x000fe20000010000 */
[-C--:B------:R-:W-:Y:S01]  /*67e0*/  FFMA.FTZ R4, R149, R162.reuse, R4 ;  /* 0x000000a295047223 */ /* 0x080fe20000010004 */
[----:B------:R-:W-:Y:S01]  /*67f0*/  FMUL.FTZ R162, R147, R162 ;  /* 0x000000a293a27220 */ /* 0x000fe20000410000 */
[----:B------:R-:W-:Y:S01]  /*6800*/  IADD3 R156, R141, R3, RZ ;  /* 0x000000038d9c7210 */ /* 0x000fe20007ffe0ff */
[----:B------:R-:W-:Y:S01]  /*6810*/  FADD.FTZ R158, R163, R158 ;  /* 0x0000009ea39e7221 */ /* 0x000fe20000010000 */
[C---:B------:R-:W-:Y:S01]  /*6820*/  LEA R141, P1, R2.reuse, R18, 0x3 ;  /* 0x00000012028d7211 */ /* 0x040fe200078218ff */
[----:B------:R-:W-:Y:S01]  /*6830*/  FFMA.FTZ R3, R149, R164, -R162 ;  /* 0x000000a495037223 */ /* 0x000fe200000108a2 */
[----:B------:R-:W-:Y:S01]  /*6840*/  FADD.FTZ R5, R5, R160 ;  /* 0x000000a005057221 */ /* 0x000fe20000010000 */
[----:B------:R-:W-:Y:S01]  /*6850*/  USHF.L.U64.HI UR9, UR5, 0x2, UR6 ;  /* 0x0000000205097899 */ /* 0x000fe20008010206 */
[----:B------:R-:W-:Y:S01]  /*6860*/  LEA.HI.X R163, R2, R19, R156, 0x3, P1 ;  /* 0x0000001302a37211 */ /* 0x000fe200008f1c9c */
[----:B------:R-:W-:Y:S01]  /*6870*/  FADD.FTZ R158, R158, R3 ;  /* 0x000000039e9e7221 */ /* 0x000fe20000010000 */
[----:B------:R-:W-:Y:S01]  /*6880*/  LEA R2, P1, R82, R141, 0x2 ;  /* 0x0000008d52027211 */ /* 0x000fe200078210ff */
[----:B------:R-:W-:Y:S01]  /*6890*/  FADD.FTZ R4, R5, R4 ;  /* 0x0000000405047221 */ /* 0x000fe20000010000 */
[----:B------:R-:W-:Y:S01]  /*68a0*/  IADD3 R141, -R98, UR4, RZ ;  /* 0x00000004628d7c10 */ /* 0x000fe2000fffe1ff */
[----:B------:R-:W-:Y:S01]  /*68b0*/  USHF.L.U32 UR8, UR5, 0x2, URZ ;  /* 0x0000000205087899 */ /* 0x000fe2000800063f */
[----:B------:R-:W-:Y:S01]  /*68c0*/  LEA.HI.X R3, R82, R163, RZ, 0x2, P1 ;  /* 0x000000a352037211 */ /* 0x000fe200008f14ff */
[----:B------:R-:W-:Y:S01]  /*68d0*/  FADD.FTZ R163, R4, R7 ;  /* 0x0000000704a37221 */ /* 0x000fe20000010000 */
[----:B------:R-:W-:Y:S01]  /*68e0*/  ISETP.GE.AND P1, PT, R154, 0x21, PT ;  /* 0x000000219a00780c */ /* 0x000fe20003f26270 */
[----:B------:R-:W-:Y:S01]  /*68f0*/  IMAD R5, R141, -0x200, RZ ;  /* 0xfffffe008d057824 */ /* 0x000fe200078e02ff */
[----:B------:R-:W-:Y:S01]  /*6900*/  IADD3 R7, R82, 0x40, RZ ;  /* 0x0000004052077810 */ /* 0x000fe20007ffe0ff */
[----:B------:R-:W-:-:S02]  /*6910*/  IMAD R4, R16, UR9, RZ ;  /* 0x0000000910047c24 */ /* 0x000fc4000f8e02ff */
[----:B------:R-:W-:Y:S01]  /*6920*/  FADD.FTZ R173, R158, R161 ;  /* 0x000000a19ead7221 */ /* 0x000fe20000010000 */
[----:B------:R-:W-:Y:S01]  /*6930*/  IMAD.WIDE R2, R5, 0x4, R2 ;  /* 0x0000000405027825 */ /* 0x000fe200078e0202 */
[C---:B------:R-:W-:Y:S01]  /*6940*/  IADD3 R5, R82.reuse, 0x20, RZ ;  /* 0x0000002052057810 */ /* 0x040fe20007ffe0ff */
[----:B------:R-:W-:Y:S01]  /*6950*/  BSSY B0, `(.L_x_16025) ;  /* 0x0000010000007945 */ /* 0x000fe20003800000 */
[----:B------:R-:W-:Y:S01]  /*6960*/  IADD3 R141, R82, 0x60, RZ ;  /* 0x00000060528d7810 */ /* 0x000fe20007ffe0ff */
[----:B------:R-:W-:Y:S01]  /*6970*/  IMAD R161, R17, UR8, R4 ;  /* 0x0000000811a17c24 */ /* 0x000fe2000f8e0204 */
[-C--:B------:R-:W-:Y:S01]  /*6980*/  LEA.HI.SX32 R5, R5, R82.reuse, 0x1b ;  /* 0x0000005205057211 */ /* 0x080fe200078fdaff */
[----:B------:R-:W-:Y:S01]  /*6990*/  IMAD.WIDE.U32 R2, R16, UR8, R2 ;  /* 0x0000000810027c25 */ /* 0x000fe2000f8e0002 */
[----:B------:R-:W-:-:S03]  /*69a0*/  LEA.HI.SX32 R7, R7, R82, 0x1b ;  /* 0x0000005207077211 */ /* 0x000fc600078fdaff */
[----:B------:R-:W-:Y:S01]  /*69b0*/  FADD.FTZ R156, R173, R6 ;  /* 0x00000006ad9c7221 */ /* 0x000fe20000010000 */
[----:B------:R-:W-:Y:S02]  /*69c0*/  LEA R5, R5, UR7, 0x2 ;  /* 0x0000000705057c11 */ /* 0x000fe4000f8e10ff */
[C---:B------:R-:W-:Y:S02]  /*69d0*/  ISETP.GE.AND P2, PT, R154.reuse, 0x41, PT ;  /* 0x000000419a00780c */ /* 0x040fe40003f46270 */
[----:B------:R-:W-:Y:S02]  /*69e0*/  IADD3 R3, R3, R161, RZ ;  /* 0x000000a103037210 */ /* 0x000fe40007ffe0ff */
[----:B------:R-:W0:Y:S01]  /*69f0*/  LDS R5, [R5+0x8c0] ;  /* 0x0008c00005057984 */ /* 0x000e220000000800 */
[----:B------:R-:W-:Y:S02]  /*6a00*/  ISETP.GE.AND P3, PT, R154, 0x61, PT ;  /* 0x000000619a00780c */ /* 0x000fe40003f66270 */
[----:B------:R-:W-:-:S02]  /*6a10*/  LEA.HI.SX32 R141, R141, R82, 0x1b ;  /* 0x000000528d8d7211 */ /* 0x000fc400078fdaff */
[----:B------:R-:W-:Y:S01]  /*6a20*/  LEA R7, R7, UR7, 0x2 ;  /* 0x0000000707077c11 */ /* 0x000fe2000f8e10ff */
[----:B------:R-:W-:Y:S08]  /*6a30*/  @!P1 BRA `(.L_x_16026) ;  /* 0x0000000000049947 */ /* 0x000ff00003800000 */
[----:B0-----:R1:W-:Y:S02]  /*6a40*/  REDG.E.ADD.F32.FTZ.RN.STRONG.GPU desc[UR12][R2.64+-0x780], R5 ;  /* 0xfff88005020079a6 */ /* 0x0013e4000c10f38c */
.L_x_16026:
[----:B------:R-:W-:Y:S05]  /*6a50*/  BSYNC B0 ;  /* 0x0000000000007941 */ /* 0x000fea0003800000 */
.L_x_16025:
[----:B01----:R0:W1:Y:S01]  /*6a60*/  LDS R5, [R7+0x940] ;  /* 0x0009400007057984 */ /* 0x0030620000000800 */
[----:B------:R-:W-:Y:S01]  /*6a70*/  BSSY B0, `(.L_x_16027) ;  /* 0x0000004000007945 */ /* 0x000fe20003800000 */
[----:B------:R-:W-:-:S03]  /*6a80*/  LEA R4, R141, UR7, 0x2 ;  /* 0x000000078d047c11 */ /* 0x000fc6000f8e10ff */
[----:B------:R-:W-:Y:S05]  /*6a90*/  @!P2 BRA `(.L_x_16028) ;  /* 0x000000000004a947 */ /* 0x000fea0003800000 */
[----:B-1----:R2:W-:Y:S02]  /*6aa0*/  REDG.E.ADD.F32.FTZ.RN.STRONG.GPU desc[UR12][R2.64+-0x700], R5 ;  /* 0xfff90005020079a6 */ /* 0x0025e4000c10f38c */
.L_x_16028:
[----:B------:R-:W-:Y:S05]  /*6ab0*/  BSYNC B0 ;  /* 0x0000000000007941 */ /* 0x000fea0003800000 */
.L_x_16027:
[----:B-12---:R1:W2:Y:S01]  /*6ac0*/  LDS R5, [R4+0x9c0] ;  /* 0x0009c00004057984 */ /* 0x0062a20000000800 */
[----:B------:R-:W-:Y:S01]  /*6ad0*/  BSSY B0, `(.L_x_16029) ;  /* 0x0000005000007945 */ /* 0x000fe20003800000 */
[C---:B0-----:R-:W-:Y:S02]  /*6ae0*/  IADD3 R7, R82.reuse, 0x80, RZ ;  /* 0x0000008052077810 */ /* 0x041fe40007ffe0ff */
[----:B------:R-:W-:Y:S01]  /*6af0*/  IADD3 R141, R82, 0xa0, RZ ;  /* 0x000000a0528d7810 */ /* 0x000fe20007ffe0ff */
[----:B------:R-:W-:Y:S06]  /*6b00*/  @!P3 BRA `(.L_x_16030) ;  /* 0x000000000004b947 */ /* 0x000fec0003800000 */
[----:B--2---:R0:W-:Y:S02]  /*6b10*/  REDG.E.ADD.F32.FTZ.RN.STRONG.GPU desc[UR12][R2.64+-0x680], R5 ;  /* 0xfff98005020079a6 */ /* 0x0041e4000c10f38c */
.L_x_16030:
[----:B------:R-:W-:Y:S05]  /*6b20*/  BSYNC B0 ;  /* 0x0000000000007941 */ /* 0x000fea0003800000 */
.L_x_16029:
        /* <DEDUP_REMOVED lines=17> */
.L_x_16032:
[----:B------:R-:W-:Y:S05]  /*6c40*/  BSYNC B0 ;  /* 0x0000000000007941 */ /* 0x000fea0003800000 */
.L_x_16031:
[----:B01----:R0:W1:Y:S01]  /*6c50*/  LDS R5, [R141+0xac0] ;  /* 0x000ac0008d057984 */ /* 0x0030620000000800 */
[----:B------:R-:W-:Y:S01]  /*6c60*/  BSSY B0, `(.L_x_16033) ;  /* 0x0000006000007945 */ /* 0x000fe20003800000 */
[----:B------:R-:W-:Y:S02]  /*6c70*/  IADD3 R7, R82, 0x100, RZ ;  /* 0x0000010052077810 */ /* 0x000fe40007ffe0ff */
[----:B------:R-:W-:Y:S02]  /*6c80*/  LEA.HI.SX32 R161, R161, R82, 0x1b ;  /* 0x00000052a1a17211 */ /* 0x000fe400078fdaff */
[----:B------:R-:W-:Y:S01]  /*6c90*/  LEA R4, R4, UR7, 0x2 ;  /* 0x0000000704047c11 */ /* 0x000fe2000f8e10ff */
[----:B------:R-:W-:Y:S06]  /*6ca0*/  @!P1 BRA `(.L_x_16034) ;  /* 0x0000000000049947 */ /* 0x000fec0003800000 */
[----:B-1----:R2:W-:Y:S02]  /*6cb0*/  REDG.E.ADD.F32.FTZ.RN.STRONG.GPU desc[UR12][R2.64+-0x580], R5 ;  /* 0xfffa8005020079a6 */ /* 0x0025e4000c10f38c */
.L_x_16034:
[----:B------:R-:W-:Y:S05]  /*6cc0*/  BSYNC B0 ;  /* 0x0000000000007941 */ /* 0x000fea0003800000 */
.L_x_16033:
[----:B-12---:R1:W2:Y:S01]  /*6cd0*/  LDS R5, [R4+0xb40] ;  /* 0x000b400004057984 */ /* 0x0062a20000000800 */
[----:B------:R-:W-:Y:S01]  /*6ce0*/  BSSY B0, `(.L_x_16035) ;  /* 0x0000006000007945 */ /* 0x000fe20003800000 */
[----:B0-----:R-:W-:Y:S02]  /*6cf0*/  IADD3 R141, R82, 0x120, RZ ;  /* 0x00000120528d7810 */ /* 0x001fe40007ffe0ff */
[----:B------:R-:W-:Y:S02]  /*6d00*/  LEA.HI.SX32 R7, R7, R82, 0x1b ;  /* 0x0000005207077211 */ /* 0x000fe400078fdaff */
[----:B------:R-:W-:Y:S01]  /*6d10*/  LEA R161, R161, UR7, 0x2 ;  /* 0x00000007a1a17c11 */ /* 0x000fe2000f8e10ff */
[----:B------:R-:W-:Y:S06]  /*6d20*/  @!P2 BRA `(.L_x_16036) ;  /* 0x000000000004a947 */ /* 0x000fec0003800000 */
[----:B--2---:R0:W-:Y:S02]  /*6d30*/  REDG.E.ADD.F32.FTZ.RN.STRONG.GPU desc[UR12][R2.64+-0x500], R5 ;  /* 0xfffb0005020079a6 */ /* 0x0041e4000c10f38c */
.L_x_16036:
[----:B------:R-:W-:Y:S05]  /*6d40*/  BSYNC B0 ;  /* 0x0000000000007941 */ /* 0x000fea0003800000 */
.L_x_16035:
[----:B0-2---:R0:W2:Y:S01]  /*6d50*/  LDS R5, [R161+0xbc0] ;  /* 0x000bc000a1057984 */ /* 0x0050a20000000800 */
[----:B------:R-:W-:Y:S01]  /*6d60*/  BSSY B0, `(.L_x_16037) ;  /* 0x0000005000007945 */ /* 0x000fe20003800000 */
[----:B------:R-:W-:Y:S02]  /*6d70*/  LEA.HI.SX32 R141, R141, R82, 0x1b ;  /* 0x000000528d8d7211 */ /* 0x000fe400078fdaff */
[----:B------:R-:W-:Y:S01]  /*6d80*/  LEA R7, R7, UR7, 0x2 ;  /* 0x0000000707077c11 */ /* 0x000fe2000f8e10ff */
[----:B------:R-:W-:Y:S06]  /*6d90*/  @!P3 BRA `(.L_x_16038) ;  /* 0x000000000004b947 */ /* 0x000fec0003800000 */
[----:B--2---:R3:W-:Y:S02]  /*6da0*/  REDG.E.ADD.F32.FTZ.RN.STRONG.GPU desc[UR12][R2.64+-0x480], R5 ;  /* 0xfffb8005020079a6 */ /* 0x0047e4000c10f38c */
.L_x_16038:
[----:B------:R-:W-:Y:S05]  /*6db0*/  BSYNC B0 ;  /* 0x0000000000007941 */ /* 0x000fea0003800000 */
.L_x_16037:
[----:B--23--:R2:W3:Y:S01]  /*6dc0*/  LDS R5, [R7+0xc40] ;  /* 0x000c400007057984 */ /* 0x00c4e20000000800 */
[----:B------:R-:W-:Y:S01]  /*6dd0*/  BSSY B0, `(.L_x_16039) ;  /* 0x0000004000007945 */ /* 0x000fe20003800000 */
[----:B-1----:R-:W-:-:S03]  /*6de0*/  LEA R4, R141, UR7, 0x2 ;  /* 0x000000078d047c11 */ /* 0x002fc6000f8e10ff */
[----:B------:R-:W-:Y:S05]  /*6df0*/  @!P4 BRA `(.L_x_16040) ;  /* 0x000000000004c947 */ /* 0x000fea0003800000 */
[----:B---3--:R1:W-:Y:S02]  /*6e00*/  REDG.E.ADD.F32.FTZ.RN.STRONG.GPU desc[UR12][R2.64+-0x400], R5 ;  /* 0xfffc0005020079a6 */ /* 0x0083e4000c10f38c */
.L_x_16040:
[----:B------:R-:W-:Y:S05]  /*6e10*/  BSYNC B0 ;  /* 0x0000000000007941 */ /* 0x000fea0003800000 */
.L_x_16039:
[----:B-1-3--:R1:W3:Y:S01]  /*6e20*/  LDS R5, [R4+0xcc0] ;  /* 0x000cc00004057984 */ /* 0x00a2e20000000800 */
[----:B------:R-:W-:Y:S01]  /*6e30*/  BSSY B0, `(.L_x_16041) ;  /* 0x0000005000007945 */ /* 0x000fe20003800000 */
[C---:B--2---:R-:W-:Y:S02]  /*6e40*/  IADD3 R7, R82.reuse, 0x140, RZ ;  /* 0x0000014052077810 */ /* 0x044fe40007ffe0ff */
[----:B------:R-:W-:Y:S01]  /*6e50*/  IADD3 R141, R82, 0x160, RZ ;  /* 0x00000160528d7810 */ /* 0x000fe20007ffe0ff */
[----:B------:R-:W-:Y:S06]  /*6e60*/  @!P5 BRA `(.L_x_16042) ;  /* 0x000000000004d947 */ /* 0x000fec0003800000 */
[----:B---3--:R2:W-:Y:S02]  /*6e70*/  REDG.E.ADD.F32.FTZ.RN.STRONG.GPU desc[UR12][R2.64+-0x380], R5 ;  /* 0xfffc8005020079a6 */ /* 0x0085e4000c10f38c */
.L_x_16042:
[----:B------:R-:W-:Y:S05]  /*6e80*/  BSYNC B0 ;  /* 0x0000000000007941 */ /* 0x000fea0003800000 */
.L_x_16041:
        /* <DEDUP_REMOVED lines=17> */
.L_x_16044:
[----:B------:R-:W-:Y:S05]  /*6fa0*/  BSYNC B0 ;  /* 0x0000000000007941 */ /* 0x000fea0003800000 */
.L_x_16043:
[----:B01----:R0:W1:Y:S01]  /*6fb0*/  LDS R5, [R141+0xdc0] ;  /* 0x000dc0008d057984 */ /* 0x0030620000000800 */
[----:B------:R-:W-:Y:S01]  /*6fc0*/  BSSY B0, `(.L_x_16045) ;  /* 0x0000006000007945 */ /* 0x000fe20003800000 */
[----:B------:R-:W-:Y:S02]  /*6fd0*/  IADD3 R7, R82, 0x1c0, RZ ;  /* 0x000001c052077810 */ /* 0x000fe40007ffe0ff */
[----:B------:R-:W-:Y:S02]  /*6fe0*/  LEA.HI.SX32 R161, R161, R82, 0x1b ;  /* 0x00000052a1a17211 */ /* 0x000fe400078fdaff */
[----:B------:R-:W-:Y:S01]  /*6ff0*/  LEA R4, R4, UR7, 0x2 ;  /* 0x0000000704047c11 */ /* 0x000fe2000f8e10ff */
[----:B------:R-:W-:Y:S06]  /*7000*/  @!P1 BRA `(.L_x_16046) ;  /* 0x0000000000049947 */ /* 0x000fec0003800000 */
[----:B-1----:R2:W-:Y:S02]  /*7010*/  REDG.E.ADD.F32.FTZ.RN.STRONG.GPU desc[UR12][R2.64+-0x280], R5 ;  /* 0xfffd8005020079a6 */ /* 0x0025e4000c10f38c */
.L_x_16046:
[----:B------:R-:W-:Y:S05]  /*7020*/  BSYNC B0 ;  /* 0x0000000000007941 */ /* 0x000fea0003800000 */
.L_x_16045:
[----:B-12---:R1:W2:Y:S01]  /*7030*/  LDS R5, [R4+0xe40] ;  /* 0x000e400004057984 */ /* 0x0062a20000000800 */
[----:B------:R-:W-:Y:S01]  /*7040*/  BSSY B0, `(.L_x_16047) ;  /* 0x0000006000007945 */ /* 0x000fe20003800000 */
[----:B0-----:R-:W-:Y:S02]  /*7050*/  IADD3 R141, R82, 0x1e0, RZ ;  /* 0x000001e0528d7810 */ /* 0x001fe40007ffe0ff */
[----:B------:R-:W-:Y:S02]  /*7060*/  LEA.HI.SX32 R7, R7, R82, 0x1b ;  /* 0x0000005207077211 */ /* 0x000fe400078fdaff */
[----:B------:R-:W-:Y:S01]  /*7070*/  LEA R161, R161, UR7, 0x2 ;  /* 0x00000007a1a17c11 */ /* 0x000fe2000f8e10ff */
[----:B------:R-:W-:Y:S06]  /*7080*/  @!P2 BRA `(.L_x_16048) ;  /* 0x000000000004a947 */ /* 0x000fec0003800000 */
[----:B--2---:R0:W-:Y:S02]  /*7090*/  REDG.E.ADD.F32.FTZ.RN.STRONG.GPU desc[UR12][R2.64+-0x200], R5 ;  /* 0xfffe0005020079a6 */ /* 0x0041e4000c10f38c */
.L_x_16048:
[----:B------:R-:W-:Y:S05]  /*70a0*/  BSYNC B0 ;  /* 0x0000000000007941 */ /* 0x000fea0003800000 */
.L_x_16047:
[----:B0-2---:R0:W2:Y:S01]  /*70b0*/  LDS R5, [R161+0xec0] ;  /* 0x000ec000a1057984 */ /* 0x0050a20000000800 */
[----:B------:R-:W-:Y:S01]  /*70c0*/  BSSY B0, `(.L_x_16049) ;  /* 0x0000005000007945 */ /* 0x000fe20003800000 */
[----:B------:R-:W-:Y:S02]  /*70d0*/  LEA.HI.SX32 R141, R141, R82, 0x1b ;  /* 0x000000528d8d7211 */ /* 0x000fe400078fdaff */
[----:B------:R-:W-:Y:S01]  /*70e0*/  LEA R7, R7, UR7, 0x2 ;  /* 0x0000000707077c11 */ /* 0x000fe2000f8e10ff */
[----:B------:R-:W-:Y:S06]  /*70f0*/  @!P3 BRA `(.L_x_16050) ;  /* 0x000000000004b947 */ /* 0x000fec0003800000 */
[----:B--2---:R3:W-:Y:S02]  /*7100*/  REDG.E.ADD.F32.FTZ.RN.STRONG.GPU desc[UR12][R2.64+-0x180], R5 ;  /* 0xfffe8005020079a6 */ /* 0x0047e4000c10f38c */
.L_x_16050:
[----:B------:R-:W-:Y:S05]  /*7110*/  BSYNC B0 ;  /* 0x0000000000007941 */ /* 0x000fea0003800000 */
.L_x_16049:
[----:B--23--:R2:W3:Y:S01]  /*7120*/  LDS R5, [R7+0xf40] ;  /* 0x000f400007057984 */ /* 0x00c4e20000000800 */
[----:B------:R-:W-:Y:S01]  /*7130*/  BSSY B0, `(.L_x_16051) ;  /* 0x0000004000007945 */ /* 0x000fe20003800000 */
[----:B------:R-:W-:-:S03]  /*7140*/  LEA R141, R141, UR7, 0x2 ;  /* 0x000000078d8d7c11 */ /* 0x000fc6000f8e10ff */
[----:B------:R-:W-:Y:S05]  /*7150*/  @!P4 BRA `(.L_x_16052) ;  /* 0x000000000004c947 */ /* 0x000fea0003800000 */
[----:B---3--:R4:W-:Y:S02]  /*7160*/  REDG.E.ADD.F32.FTZ.RN.STRONG.GPU desc[UR12][R2.64+-0x100], R5 ;  /* 0xffff0005020079a6 */ /* 0x0089e4000c10f38c */
.L_x_16052:
[----:B------:R-:W-:Y:S05]  /*7170*/  BSYNC B0 ;  /* 0x0000000000007941 */ /* 0x000fea0003800000 */
.L_x_16051:
[----:B---34-:R3:W4:Y:S01]  /*7180*/  LDS R5, [R141+0xfc0] ;  /* 0x000fc0008d057984 */ /* 0x0187220000000800 */
[----:B------:R-:W-:Y:S01]  /*7190*/  BSSY B0, `(.L_x_16053) ;  /* 0x0000004000007945 */ /* 0x000fe20003800000 */
[----:B-1----:R-:W-:-:S03]  /*71a0*/  FADD.FTZ R4, R163, R36 ;  /* 0x00000024a3047221 */ /* 0x002fc60000010000 */
[----:B------:R-:W-:Y:S05]  /*71b0*/  @!P5 BRA `(.L_x_16054) ;  /* 0x000000000004d947 */ /* 0x000fea0003800000 */
[----:B----4-:R1:W-:Y:S02]  /*71c0*/  REDG.E.ADD.F32.FTZ.RN.STRONG.GPU desc[UR12][R2.64+-0x80], R5 ;  /* 0xffff8005020079a6 */ /* 0x0103e4000c10f38c */
.L_x_16054:
[----:B------:R-:W-:Y:S05]  /*71d0*/  BSYNC B0 ;  /* 0x0000000000007941 */ /* 0x000fea0003800000 */
.L_x_16053:
[----:B-1----:R-:W1:Y:S01]  /*71e0*/  SHFL.DOWN PT, R2, R156, 0x1, 0x1f ;  /* 0x08201f009c027f89 */ /* 0x002e6200000e0000 */
[----:B------:R-:W-:Y:S01]  /*71f0*/  ISETP.GT.AND P1, PT, R80, 0x1e, PT ;  /* 0x0000001e5000780c */ /* 0x000fe20003f24270 */
[----:B------:R-:W-:Y:S01]  /*7200*/  FMUL.FTZ R163, R9, R186 ;  /* 0x000000ba09a37220 */ /* 0x000fe20000410000 */
[----:B----4-:R-:W-:Y:S01]  /*7210*/  MOV R5, R156 ;  /* 0x0000009c00057202 */ /* 0x010fe20000000f00 */
[----:B---3--:R-:W3:Y:S01]  /*7220*/  SHFL.DOWN PT, R141, R172, 0x1, 0x1f ;  /* 0x08201f00ac8d7f89 */ /* 0x008ee200000e0000 */
[----:B------:R-:W-:Y:S01]  /*7230*/  MOV R6, R172 ;  /* 0x000000ac00067202 */ /* 0x000fe20000000f00 */
[----:B------:R-:W-:Y:S01]  /*7240*/  FFMA.FTZ R163, R8, R180, -R163 ;  /* 0x000000b408a37223 */ /* 0x000fe200000108a3 */
[----:B--2---:R-:W-:Y:S01]  /*7250*/  MOV R7, R171 ;  /* 0x000000ab00077202 */ /* 0x004fe20000000f00 */
[----:B------:R-:W2:Y:S01]  /*7260*/  SHFL.DOWN PT, R36, R171, 0x1, 0x1f ;  /* 0x08201f00ab247f89 */ /* 0x000ea200000e0000 */
[----:B------:R-:W-:Y:S01]  /*7270*/  ISETP.NE.AND P2, PT, R80, RZ, PT ;  /* 0x000000ff5000720c */ /* 0x000fe20003f45270 */
[----:B------:R-:W-:Y:S01]  /*7280*/  FMUL.FTZ R170, R170, R163 ;  /* 0x000000a3aaaa7220 */ /* 0x000fe20000410000 */
[----:B------:R-:W-:Y:S01]  /*7290*/  ISETP.NE.AND P3, PT, R82, RZ, PT ;  /* 0x000000ff5200720c */ /* 0x000fe20003f65270 */
[----:B------:R-:W4:Y:S01]  /*72a0*/  SHFL.DOWN PT, R3, R4, 0x1, 0x1f ;  /* 0x08201f0004037f89 */ /* 0x000f2200000e0000 */
[----:B------:R-:W-:Y:S01]  /*72b0*/  FMUL.FTZ R134, R134, R153 ;  /* 0x0000009986867220 */ /* 0x000fe20000410000 */
[----:B------:R-:W-:Y:S03]  /*72c0*/  BSSY B0, `(.L_x_16055) ;  /* 0x000008a000007945 */ /* 0x000fe60003800000 */
[----:B------:R-:W-:-:S04]  /*72d0*/  FFMA.FTZ R135, R135, R191, R134 ;  /* 0x000000bf87877223 */ /* 0x000fc80000010086 */
[----:B------:R-:W-:Y:S01]  /*72e0*/  FFMA.FTZ R131, R150, R135, R131 ;  /* 0x0000008796837223 */ /* 0x000fe20000010083 */
[----:B-1----:R-:W-:Y:S01]  /*72f0*/  @!P1 FADD.FTZ R5, R5, R2 ;  /* 0x0000000205059221 */ /* 0x002fe20000010000 */
[----:B---3--:R-:W-:-:S04]  /*7300*/  @!P1 FADD.FTZ R6, R6, R141 ;  /* 0x0000008d06069221 */ /* 0x008fc80000010000 */
[----:B------:R-:W1:Y:S01]  /*7310*/  SHFL.DOWN PT, R2, R5, 0x2, 0x1f ;  /* 0x08401f0005027f89 */ /* 0x000e6200000e0000 */
[----:B------:R-:W-:Y:S01]  /*7320*/  FMUL.FTZ R141, R9, R180 ;  /* 0x000000b4098d7220 */ /* 0x000fe20000410000 */
[----:B--2---:R-:W-:Y:S02]  /*7330*/  @!P1 FADD.FTZ R7, R7, R36 ;  /* 0x0000002407079221 */ /* 0x004fe40000010000 */
[----:B------:R-:W2:Y:S01]  /*7340*/  SHFL.DOWN PT, R173, R6, 0x2, 0x1f ;  /* 0x08401f0006ad7f89 */ /* 0x000ea200000e0000 */
[----:B----4-:R-:W-:-:S03]  /*7350*/  @!P1 FADD.FTZ R4, R3, R4 ;  /* 0x0000000403049221 */ /* 0x010fc60000010000 */
[----:B------:R-:W3:Y:S01]  /*7360*/  SHFL.DOWN PT, R36, R7, 0x2, 0x1f ;  /* 0x08401f0007247f89 */ /* 0x000ee200000e0000 */
[----:B------:R-:W-:Y:S01]  /*7370*/  ISETP.GT.AND P1, PT, R80, 0x1d, PT ;  /* 0x0000001d5000780c */ /* 0x000fe20003f24270 */
[----:B------:R-:W-:Y:S02]  /*7380*/  FMUL.FTZ R3, R110, R180 ;  /* 0x000000b46e037220 */ /* 0x000fe40000410000 */
[----:B------:R-:W4:Y:S02]  /*7390*/  SHFL.DOWN PT, R171, R4, 0x2, 0x1f ;  /* 0x08401f0004ab7f89 */ /* 0x000f2400000e0000 */
[-C--:B0-----:R-:W-:Y:S01]  /*73a0*/  FFMA.FTZ R161, R112, R186.reuse, R3 ;  /* 0x000000ba70a17223 */ /* 0x081fe20000010003 */
[----:B------:R-:W-:Y:S01]  /*73b0*/  FFMA.FTZ R186, R8, R186, R141 ;  /* 0x000000ba08ba7223 */ /* 0x000fe2000001008d */
[----:B------:R-:W-:Y:S01]  /*73c0*/  FMUL.FTZ R141, R9, R165 ;  /* 0x000000a5098d7220 */ /* 0x000fe20000410000 */
[----:B------:R-:W-:Y:S01]  /*73d0*/  FMUL.FTZ R3, R114, R167 ;  /* 0x000000a772037220 */ /* 0x000fe20000410000 */
[----:B------:R-:W-:Y:S01]  /*73e0*/  FFMA.FTZ R119, R138, R161, R119 ;  /* 0x000000a18a777223 */ /* 0x000fe20000010077 */
[----:B------:R-:W-:Y:S01]  /*73f0*/  FFMA.FTZ R169, R169, R186, R170 ;  /* 0x000000baa9a97223 */ /* 0x000fe200000100aa */
[----:B------:R-:W-:Y:S01]  /*7400*/  FFMA.FTZ R141, R8, R167, -R141 ;  /* 0x000000a7088d7223 */ /* 0x000fe2000001088d */
[----:B------:R-:W-:Y:S01]  /*7410*/  FFMA.FTZ R116, R116, R165, R3 ;  /* 0x000000a574747223 */ /* 0x000fe20000010003 */
[----:B------:R-:W-:Y:S01]  /*7420*/  FMUL.FTZ R3, R118, R177 ;  /* 0x000000b176037220 */ /* 0x000fe20000410000 */
[----:B-1----:R-:W-:Y:S01]  /*7430*/  @!P1 FADD.FTZ R5, R5, R2 ;  /* 0x0000000205059221 */ /* 0x002fe20000010000 */
[----:B------:R-:W-:Y:S01]  /*7440*/  FMUL.FTZ R2, R9, R167 ;  /* 0x000000a709027220 */ /* 0x000fe20000410000 */
[----:B------:R-:W-:Y:S01]  /*7450*/  FFMA.FTZ R121, R140, R116, R121 ;  /* 0x000000748c797223 */ /* 0x000fe20000010079 */
[----:B--2---:R-:W-:-:S02]  /*7460*/  @!P1 FADD.FTZ R6, R6, R173 ;  /* 0x000000ad06069221 */ /* 0x004fc40000010000 */
[----:B------:R-:W0:Y:S01]  /*7470*/  SHFL.DOWN PT, R110, R5, 0x4, 0x1f ;  /* 0x08801f00056e7f89 */ /* 0x000e2200000e0000 */
[----:B------:R-:W-:Y:S01]  /*7480*/  FFMA.FTZ R165, R8, R165, R2 ;  /* 0x000000a508a57223 */ /* 0x000fe20000010002 */
[----:B------:R-:W-:Y:S01]  /*7490*/  FFMA.FTZ R2, R52, R161, R169 ;  /* 0x000000a134027223 */ /* 0x000fe200000100a9 */
[----:B---3--:R-:W-:Y:S01]  /*74a0*/  @!P1 FADD.FTZ R7, R7, R36 ;  /* 0x0000002407079221 */ /* 0x008fe20000010000 */
[----:B------:R-:W-:Y:S01]  /*74b0*/  FMUL.FTZ R161, R166, R141 ;  /* 0x0000008da6a17220 */ /* 0x000fe20000410000 */
[C---:B------:R-:W-:Y:S01]  /*74c0*/  FMUL.FTZ R141, R9.reuse, R175 ;  /* 0x000000af098d7220 */ /* 0x040fe20000410000 */
[----:B------:R-:W-:Y:S01]  /*74d0*/  FADD.FTZ R117, R2, R117 ;  /* 0x0000007502757221 */ /* 0x000fe20000010000 */
[----:B----4-:R-:W-:Y:S01]  /*74e0*/  @!P1 FADD.FTZ R4, R4, R171 ;  /* 0x000000ab04049221 */ /* 0x010fe20000010000 */
[----:B------:R-:W1:Y:S01]  /*74f0*/  SHFL.DOWN PT, R112, R7, 0x4, 0x1f ;  /* 0x08801f0007707f89 */ /* 0x000e6200000e0000 */
[----:B------:R-:W-:Y:S01]  /*7500*/  ISETP.GT.AND P1, PT, R80, 0x1b, PT ;  /* 0x0000001b5000780c */ /* 0x000fe20003f24270 */
[----:B------:R-:W-:Y:S01]  /*7510*/  FFMA.FTZ R168, R168, R165, R161 ;  /* 0x000000a5a8a87223 */ /* 0x000fe200000100a1 */
[CC--:B------:R-:W-:Y:S01]  /*7520*/  FMUL.FTZ R2, R9.reuse, R177.reuse ;  /* 0x000000b109027220 */ /* 0x0c0fe20000410000 */
[----:B------:R-:W2:Y:S01]  /*7530*/  SHFL.DOWN PT, R171, R6, 0x4, 0x1f ;  /* 0x08801f0006ab7f89 */ /* 0x000ea200000e0000 */
[C---:B------:R-:W-:Y:S01]  /*7540*/  FFMA.FTZ R36, R8.reuse, R177, -R141 ;  /* 0x000000b108247223 */ /* 0x040fe2000001088d */
[----:B------:R-:W-:Y:S01]  /*7550*/  FMUL.FTZ R141, R9, R181 ;  /* 0x000000b5098d7220 */ /* 0x000fe20000410000 */
[-C--:B------:R-:W-:Y:S01]  /*7560*/  FFMA.FTZ R2, R8, R175.reuse, R2 ;  /* 0x000000af08027223 */ /* 0x080fe20000010002 */
[----:B------:R-:W3:Y:S01]  /*7570*/  SHFL.DOWN PT, R163, R4, 0x4, 0x1f ;  /* 0x08801f0004a37f89 */ /* 0x000ee200000e0000 */
[----:B------:R-:W-:Y:S01]  /*7580*/  FMUL.FTZ R36, R147, R36 ;  /* 0x0000002493247220 */ /* 0x000fe20000410000 */
[----:B------:R-:W-:Y:S01]  /*7590*/  FFMA.FTZ R161, R120, R175, R3 ;  /* 0x000000af78a17223 */ /* 0x000fe20000010003 */
[-C--:B------:R-:W-:Y:S01]  /*75a0*/  FMUL.FTZ R3, R122, R179.reuse ;  /* 0x000000b37a037220 */ /* 0x080fe20000410000 */
[----:B------:R-:W-:Y:S01]  /*75b0*/  FFMA.FTZ R168, R53, R116, R168 ;  /* 0x0000007435a87223 */ /* 0x000fe200000100a8 */
[----:B------:R-:W-:Y:S01]  /*75c0*/  FFMA.FTZ R149, R149, R2, R36 ;  /* 0x0000000295957223 */ /* 0x000fe20000010024 */
[----:B------:R-:W-:Y:S01]  /*75d0*/  FFMA.FTZ R36, R8, R179, -R141 ;  /* 0x000000b308247223 */ /* 0x000fe2000001088d */
[----:B------:R-:W-:Y:S01]  /*75e0*/  FMUL.FTZ R141, R9, R159 ;  /* 0x0000009f098d7220 */ /* 0x000fe20000410000 */
[----:B0-----:R-:W-:Y:S01]  /*75f0*/  @!P1 FADD.FTZ R5, R5, R110 ;  /* 0x0000006e05059221 */ /* 0x001fe20000010000 */
[----:B------:R-:W-:Y:S01]  /*7600*/  FMUL.FTZ R2, R9, R179 ;  /* 0x000000b309027220 */ /* 0x000fe20000410000 */
[----:B------:R-:W-:Y:S01]  /*7610*/  FFMA.FTZ R124, R124, R181, R3 ;  /* 0x000000b57c7c7223 */ /* 0x000fe20000010003 */
[----:B------:R-:W-:Y:S01]  /*7620*/  FMUL.FTZ R151, R151, R36 ;  /* 0x0000002497977220 */ /* 0x000fe20000410000 */
[-C--:B------:R-:W-:Y:S01]  /*7630*/  FMUL.FTZ R3, R126, R183.reuse ;  /* 0x000000b77e037220 */ /* 0x080fe20000410000 */
[C---:B------:R-:W-:Y:S01]  /*7640*/  FFMA.FTZ R36, R8.reuse, R183, -R141 ;  /* 0x000000b708247223 */ /* 0x040fe2000001088d */
[----:B------:R-:W-:Y:S01]  /*7650*/  FFMA.FTZ R181, R8, R181, R2 ;  /* 0x000000b508b57223 */ /* 0x000fe20000010002 */
[----:B------:R-:W-:Y:S01]  /*7660*/  FMUL.FTZ R2, R9, R183 ;  /* 0x000000b709027220 */ /* 0x000fe20000410000 */
[----:B-1----:R-:W-:Y:S01]  /*7670*/  @!P1 FADD.FTZ R7, R7, R112 ;  /* 0x0000007007079221 */ /* 0x002fe20000010000 */
[----:B------:R-:W-:Y:S01]  /*7680*/  FFMA.FTZ R147, R128, R159, R3 ;  /* 0x0000009f80937223 */ /* 0x000fe20000010003 */
[----:B------:R-:W0:Y:S01]  /*7690*/  SHFL.DOWN PT, R112, R5, 0x8, 0x1f ;  /* 0x09001f0005707f89 */ /* 0x000e2200000e0000 */
[----:B------:R-:W-:Y:S01]  /*76a0*/  FFMA.FTZ R110, R54, R161, R149 ;  /* 0x000000a1366e7223 */ /* 0x000fe20000010095 */
[----:B--2---:R-:W-:Y:S01]  /*76b0*/  @!P1 FADD.FTZ R6, R6, R171 ;  /* 0x000000ab06069221 */ /* 0x004fe20000010000 */
[----:B------:R-:W-:Y:S01]  /*76c0*/  FMUL.FTZ R36, R143, R36 ;  /* 0x000000248f247220 */ /* 0x000fe20000410000 */
[----:B------:R-:W1:Y:S01]  /*76d0*/  SHFL.DOWN PT, R114, R7, 0x8, 0x1f ;  /* 0x09001f0007727f89 */ /* 0x000e6200000e0000 */
[----:B------:R-:W-:Y:S01]  /*76e0*/  FMUL.FTZ R3, R130, R188 ;  /* 0x000000bc82037220 */ /* 0x000fe20000410000 */
[----:B---3--:R-:W-:Y:S01]  /*76f0*/  @!P1 FADD.FTZ R4, R4, R163 ;  /* 0x000000a304049221 */ /* 0x008fe20000010000 */
[----:B------:R-:W-:Y:S01]  /*7700*/  ISETP.GT.AND P1, PT, R80, 0x17, PT ;  /* 0x000000175000780c */ /* 0x000fe20003f24270 */
[----:B------:R-:W2:Y:S01]  /*7710*/  SHFL.DOWN PT, R165, R6, 0x8, 0x1f ;  /* 0x09001f0006a57f89 */ /* 0x000ea200000e0000 */
[----:B------:R-:W-:Y:S01]  /*7720*/  FFMA.FTZ R2, R8, R159, R2 ;  /* 0x0000009f08027223 */ /* 0x000fe20000010002 */
[-C--:B------:R-:W-:Y:S01]  /*7730*/  FFMA.FTZ R132, R132, R189.reuse, R3 ;  /* 0x000000bd84847223 */ /* 0x080fe20000010003 */
[C---:B------:R-:W-:Y:S01]  /*7740*/  FMUL.FTZ R141, R9.reuse, R189 ;  /* 0x000000bd098d7220 */ /* 0x040fe20000410000 */
[----:B------:R-:W3:Y:S01]  /*7750*/  SHFL.DOWN PT, R163, R4, 0x8, 0x1f ;  /* 0x09001f0004a37f89 */ /* 0x000ee200000e0000 */
[----:B------:R-:W-:Y:S01]  /*7760*/  FMUL.FTZ R3, R9, R191 ;  /* 0x000000bf09037220 */ /* 0x000fe20000410000 */
[----:B------:R-:W-:Y:S01]  /*7770*/  FFMA.FTZ R145, R145, R2, R36 ;  /* 0x0000000291917223 */ /* 0x000fe20000010024 */
[-C--:B------:R-:W-:Y:S01]  /*7780*/  FMUL.FTZ R2, R9, R188.reuse ;  /* 0x000000bc09027220 */ /* 0x080fe20000410000 */
[C---:B------:R-:W-:Y:S01]  /*7790*/  FFMA.FTZ R188, R8.reuse, R188, -R141 ;  /* 0x000000bc08bc7223 */ /* 0x040fe2000001088d */
[----:B------:R-:W-:Y:S01]  /*77a0*/  FFMA.FTZ R3, R8, R153, -R3 ;  /* 0x0000009908037223 */ /* 0x000fe20000010803 */
[----:B------:R-:W-:Y:S01]  /*77b0*/  FFMA.FTZ R36, R56, R147, R145 ;  /* 0x0000009338247223 */ /* 0x000fe20000010091 */
[----:B------:R-:W-:Y:S01]  /*77c0*/  FFMA.FTZ R2, R8, R189, R2 ;  /* 0x000000bd08027223 */ /* 0x000fe20000010002 */
[----:B------:R-:W-:Y:S01]  /*77d0*/  FMUL.FTZ R188, R137, R188 ;  /* 0x000000bc89bc7220 */ /* 0x000fe20000410000 */
[----:B------:R-:W-:Y:S01]  /*77e0*/  FMUL.FTZ R40, R40, R3 ;  /* 0x0000000328287220 */ /* 0x000fe20000410000 */
[----:B------:R-:W-:Y:S01]  /*77f0*/  FMUL.FTZ R3, R9, R155 ;  /* 0x0000009b09037220 */ /* 0x000fe20000410000 */
[----:B------:R-:W-:Y:S01]  /*7800*/  FADD.FTZ R109, R36, R109 ;  /* 0x0000006d246d7221 */ /* 0x000fe20000010000 */
[----:B0-----:R-:W-:Y:S01]  /*7810*/  @!P1 FADD.FTZ R5, R5, R112 ;  /* 0x0000007005059221 */ /* 0x001fe20000010000 */
[----:B------:R-:W-:Y:S01]  /*7820*/  FFMA.FTZ R188, R139, R2, R188 ;  /* 0x000000028bbc7223 */ /* 0x000fe200000100bc */
[C---:B------:R-:W-:Y:S01]  /*7830*/  FMUL.FTZ R36, R9.reuse, R153 ;  /* 0x0000009909247220 */ /* 0x040fe20000410000 */
[-C--:B------:R-:W-:Y:S01]  /*7840*/  FMUL.FTZ R2, R9, R157.reuse ;  /* 0x0000009d09027220 */ /* 0x080fe20000410000 */
[----:B-1----:R-:W-:Y:S01]  /*7850*/  @!P1 FADD.FTZ R7, R7, R114 ;  /* 0x0000007207079221 */ /* 0x002fe20000010000 */
[----:B------:R-:W0:Y:S01]  /*7860*/  SHFL.DOWN PT, R112, R5, 0x10, 0x1f ;  /* 0x0a001f0005707f89 */ /* 0x000e2200000e0000 */
[-C--:B------:R-:W-:Y:S01]  /*7870*/  FFMA.FTZ R3, R8, R157.reuse, -R3 ;  /* 0x0000009d08037223 */ /* 0x080fe20000010803 */
[----:B------:R-:W-:Y:S01]  /*7880*/  FMUL.FTZ R157, R106, R157 ;  /* 0x0000009d6a9d7220 */ /* 0x000fe20000410000 */
[----:B--2---:R-:W-:Y:S01]  /*7890*/  @!P1 FADD.FTZ R6, R6, R165 ;  /* 0x000000a506069221 */ /* 0x004fe20000010000 */
[----:B------:R-:W1:Y:S01]  /*78a0*/  SHFL.DOWN PT, R114, R7, 0x10, 0x1f ;  /* 0x0a001f0007727f89 */ /* 0x000e6200000e0000 */
[C---:B------:R-:W-:Y:S01]  /*78b0*/  FFMA.FTZ R36, R8.reuse, R191, R36 ;  /* 0x000000bf08247223 */ /* 0x040fe20000010024 */
[----:B------:R-:W-:Y:S01]  /*78c0*/  FFMA.FTZ R2, R8, R155, R2 ;  /* 0x0000009b08027223 */ /* 0x000fe20000010002 */
[----:B---3--:R-:W-:Y:S01]  /*78d0*/  @!P1 FADD.FTZ R4, R4, R163 ;  /* 0x000000a304049221 */ /* 0x008fe20000010000 */
[----:B------:R-:W2:Y:S01]  /*78e0*/  SHFL.DOWN PT, R149, R6, 0x10, 0x1f ;  /* 0x0a001f0006957f89 */ /* 0x000ea200000e0000 */
[----:B------:R-:W-:Y:S01]  /*78f0*/  ISETP.GT.AND P1, PT, R80, 0xf, PT ;  /* 0x0000000f5000780c */ /* 0x000fe20003f24270 */
[----:B------:R-:W-:Y:S01]  /*7900*/  FMUL.FTZ R38, R38, R3 ;  /* 0x0000000326267220 */ /* 0x000fe20000410000 */
        /* <DEDUP_REMOVED lines=18> */
[----:B------:R-:W-:Y:S01]  /*7a30*/  FADD.FTZ R107, R188, R107 ;  /* 0x0000006bbc6b7221 */ /* 0x000fe20000010000 */
[----:B------:R-:W-:Y:S01]  /*7a40*/  FFMA.FTZ R133, R136, R108, R133 ;  /* 0x0000006c88857223 */ /* 0x000fe20000010085 */
[----:B------:R-:W-:Y:S01]  /*7a50*/  FADD.FTZ R105, R8, R105 ;  /* 0x0000006908697221 */ /* 0x000fe20000010000 */
[----:B--2---:R-:W-:Y:S01]  /*7a60*/  @!P1 FADD.FTZ R6, R6, R149 ;  /* 0x0000009506069221 */ /* 0x004fe20000010000 */
[----:B------:R-:W-:Y:S01]  /*7a70*/  FADD.FTZ R103, R2, R103 ;  /* 0x0000006702677221 */ /* 0x000fe20000010000 */
        /* <DEDUP_REMOVED lines=14> */
.L_x_16056:
[----:B------:R-:W-:Y:S05]  /*7b60*/  BSYNC B0 ;  /* 0x0000000000007941 */ /* 0x000fea0003800000 */
.L_x_16055:
[----:B------:R-:W-:Y:S01]  /*7b70*/  IADD3 R93, R93, 0x1, RZ ;  /* 0x000000015d5d7810 */ /* 0x000fe20007ffe0ff */
[----:B------:R-:W-:-:S03]  /*7b80*/  UIADD3 UR5, UP0, UR5, 0x1, URZ ;  /* 0x0000000105057890 */ /* 0x000fc6000ff1e03f */
[----:B------:R-:W-:Y:S01]  /*7b90*/  ISETP.GE.AND P1, PT, R93, UR28, PT ;  /* 0x0000001c5d007c0c */ /* 0x000fe2000bf26270 */
[----:B------:R-:W-:-:S12]  /*7ba0*/  UIADD3.X UR6, URZ, UR6, URZ, UP0, !UPT ;  /* 0x000000063f067290 */ /* 0x000fd800087fe43f */
[----:B------:R-:W-:Y:S05]  /*7bb0*/  @!P1 BRA `(.L_x_16057) ;  /* 0xffffffb000b49947 */ /* 0x000fea000383ffff */
.L_x_16010:
[----:B------:R-:W-:Y:S01]  /*7bc0*/  BAR.SYNC.DEFER_BLOCKING 0x0 ;  /* 0x0000000000007b1d */ /* 0x000fe20000010000 */
[----:B------:R-:W-:-:S07]  /*7bd0*/  ISETP.NE.AND P6, PT, R82, RZ, PT ;  /* 0x000000ff5200720c */ /* 0x000fce0003fc5270 */
[----:B01----:R-:W0:Y:S01]  /*7be0*/  LDC.64 R6, c[0x0][0x388] ;  /* 0x0000e200ff067b82 */ /* 0x003e220000000a00 */
        /* <DEDUP_REMOVED lines=40> */
.L_x_16059:
[----:B------:R-:W-:Y:S05]  /*7e70*/  BSYNC B0 ;  /* 0x0000000000007941 */ /* 0x000fea0003800000 */
.L_x_16058:
        /* <DEDUP_REMOVED lines=16> */
[----:B------:R-:W-:Y:S01]  /*7f80*/  LEA.HI.X R3, R0, R4, R3, 0x2, P1 ;  /* 0x0000000400037211 */ /* 0x000fe200008f1403 */
[----:B------:R-:W-:Y:S01]  /*7f90*/  FADD.FTZ R0, R103, R83 ;  /* 0x0000005367007221 */ /* 0x000fe20000010000 */
[----:B------:R-:W-:-:S02]  /*7fa0*/  LOP3.LUT R14, R70, 0x60, RZ, 0xfc, !PT ;  /* 0x00000060460e7812 */ /* 0x000fc400078efcff */
[C---:B------:R-:W-:Y:S01]  /*7fb0*/  LOP3.LUT R16, R70.reuse, 0x80, RZ, 0xfc, !PT ;  /* 0x0000008046107812 */ /* 0x040fe200078efcff */
[----:B------:R-:W-:Y:S01]  /*7fc0*/  @!P0 STG.E desc[UR12][R2.64+-0x380], R11 ;  /* 0xfffc800b02008986 */ /* 0x000fe2000c10190c */
[----:B------:R-:W-:Y:S01]  /*7fd0*/  LOP3.LUT R18, R70, 0xa0, RZ, 0xfc, !PT ;  /* 0x000000a046127812 */ /* 0x000fe200078efcff */
[----:B------:R-:W-:Y:S01]  /*7fe0*/  FADD.FTZ R0, R0, R105 ;  /* 0x0000006900007221 */ /* 0x000fe20000010000 */
[C---:B------:R-:W-:Y:S02]  /*7ff0*/  LOP3.LUT R20, R70.reuse, 0xc0, RZ, 0xfc, !PT ;  /* 0x000000c046147812 */ /* 0x040fe400078efcff */
[----:B------:R-:W-:Y:S01]  /*8000*/  LOP3.LUT R22, R70, 0xe0, RZ, 0xfc, !PT ;  /* 0x000000e046167812 */ /* 0x000fe200078efcff */
[----:B------:R-:W-:Y:S01]  /*8010*/  FADD.FTZ R0, R0, R107 ;  /* 0x0000006b00007221 */ /* 0x000fe20000010000 */
[-C--:B------:R-:W-:Y:S02]  /*8020*/  ISETP.GE.AND P0, PT, R12, R25.reuse, PT ;  /* 0x000000190c00720c */ /* 0x080fe40003f06270 */
[-C--:B------:R-:W-:Y:S01]  /*8030*/  ISETP.GE.AND P1, PT, R14, R25.reuse, PT ;  /* 0x000000190e00720c */ /* 0x080fe20003f26270 */
[----:B------:R-:W-:Y:S01]  /*8040*/  FADD.FTZ R0, R0, R109 ;  /* 0x0000006d00007221 */ /* 0x000fe20000010000 */
[----:B------:R-:W-:-:S02]  /*8050*/  ISETP.GE.AND P2, PT, R16, R25, PT ;  /* 0x000000191000720c */ /* 0x000fc40003f46270 */
[-C--:B------:R-:W-:Y:S01]  /*8060*/  ISETP.GE.AND P3, PT, R18, R25.reuse, PT ;  /* 0x000000191200720c */ /* 0x080fe20003f66270 */
[----:B------:R-:W-:Y:S01]  /*8070*/  FADD.FTZ R0, R0, R111 ;  /* 0x0000006f00007221 */ /* 0x000fe20000010000 */
[-C--:B------:R-:W-:Y:S02]  /*8080*/  ISETP.GE.AND P4, PT, R20, R25.reuse, PT ;  /* 0x000000191400720c */ /* 0x080fe40003f86270 */
[----:B------:R-:W-:Y:S01]  /*8090*/  ISETP.GE.AND P5, PT, R22, R25, PT ;  /* 0x000000191600720c */ /* 0x000fe20003fa6270 */
[----:B------:R-:W-:Y:S02]  /*80a0*/  FADD.FTZ R0, R0, R113 ;  /* 0x0000007100007221 */ /* 0x000fe40000010000 */
[----:B------:R-:W-:Y:S02]  /*80b0*/  @!P0 STG.E desc[UR12][R2.64+-0x300], R13 ;  /* 0xfffd000d02008986 */ /* 0x000fe4000c10190c */
[----:B------:R-:W-:Y:S02]  /*80c0*/  FADD.FTZ R0, R0, R115 ;  /* 0x0000007300007221 */ /* 0x000fe40000010000 */
[----:B------:R-:W-:Y:S01]  /*80d0*/  @!P1 STG.E desc[UR12][R2.64+-0x280], R15 ;  /* 0xfffd800f02009986 */ /* 0x000fe2000c10190c */
[----:B------:R-:W-:Y:S01]  /*80e0*/  IADD3 R8, P1, R70, -0xe0, RZ ;  /* 0xffffff2046087810 */ /* 0x000fe20007f3e0ff */
[----:B------:R-:W-:-:S02]  /*80f0*/  FADD.FTZ R83, R0, R117 ;  /* 0x0000007500537221 */ /* 0x000fc40000010000 */
[----:B------:R-:W-:Y:S04]  /*8100*/  @!P2 STG.E desc[UR12][R2.64+-0x200], R17 ;  /* 0xfffe00110200a986 */ /* 0x000fe8000c10190c */
[----:B------:R1:W-:Y:S04]  /*8110*/  @!P3 STG.E desc[UR12][R2.64+-0x180], R19 ;  /* 0xfffe80130200b986 */ /* 0x0003e8000c10190c */
[----:B------:R-:W-:Y:S04]  /*8120*/  @!P4 STG.E desc[UR12][R2.64+-0x100], R21 ;  /* 0xffff00150200c986 */ /* 0x000fe8000c10190c */
[----:B------:R0:W-:Y:S01]  /*8130*/  @!P5 STG.E desc[UR12][R2.64+-0x80], R23 ;  /* 0xffff80170200d986 */ /* 0x0001e2000c10190c */
[----:B------:R-:W-:Y:S01]  /*8140*/  BAR.SYNC.DEFER_BLOCKING 0x0 ;  /* 0x0000000000007b1d */ /* 0x000fe20000010000 */
[----:B-1----:R-:W-:Y:S01]  /*8150*/  IADD3.X R19, R71, -0x1, RZ, P1, !PT ;  /* 0xffffffff47137810 */ /* 0x002fe20000ffe4ff */
[----:B0-----:R-:W-:-:S04]  /*8160*/  IMAD R2, R6, UR15, RZ ;  /* 0x0000000f06027c24 */ /* 0x001fc8000f8e02ff */
[----:B------:R-:W-:Y:S02]  /*8170*/  IMAD R7, R7, UR14, R2 ;  /* 0x0000000e07077c24 */ /* 0x000fe4000f8e0202 */
[----:B------:R-:W-:-:S05]  /*8180*/  IMAD.WIDE.U32 R2, R6, UR14, RZ ;  /* 0x0000000e06027c25 */ /* 0x000fca000f8e00ff */
[----:B------:R-:W-:Y:S01]  /*8190*/  IADD3 R21, R3, R7, RZ ;  /* 0x0000000703157210 */ /* 0x000fe20007ffe0ff */
        /* <DEDUP_REMOVED lines=35> */
.L_x_16061:
[----:B------:R-:W-:Y:S05]  /*83d0*/  BSYNC B0 ;  /* 0x0000000000007941 */ /* 0x000fea0003800000 */
.L_x_16060:
        /* <DEDUP_REMOVED lines=37> */
.L_x_16004:
        /* <DEDUP_REMOVED lines=26> */
.L_x_16064:
[----:B------:R-:W-:Y:S05]  /*87d0*/  BSYNC B0 ;  /* 0x0000000000007941 */ /* 0x000fea0003800000 */
.L_x_16063:
        /* <DEDUP_REMOVED lines=29> */
.L_x_16066:
[----:B-1----:R-:W1:Y:S02]  /*89b0*/  S2R R15, SR_TID.X ;  /* 0x00000000000f7919 */ /* 0x002e640000002100 */
.L_x_16067:
[----:B------:R-:W-:Y:S05]  /*89c0*/  BSYNC B0 ;  /* 0x0000000000007941 */ /* 0x000fea0003800000 */
.L_x_16065:
        /* <DEDUP_REMOVED lines=22> */
.L_x_16069:
        /* <DEDUP_REMOVED lines=28> */
.L_x_16068:
[----:B------:R-:W-:Y:S05]  /*8cf0*/  EXIT ;  /* 0x000000000000794d */ /* 0x000fea0003800000 */
.L_x_16070:
        /* <DEDUP_REMOVED lines=16> */
.L_x_19006:


//--------------------- .text._Z25selective_scan_bwd_kernelI32Selective_Scan_bwd_kernel_traitsILi32ELi8ELb0ELb1ELb0ELb1ELb0EfN3c107complexIfEEEEv12SSMParamsBwd --------------------------
	.section	.text._Z25selective_scan_bwd_kernelI32Selective_Scan_bwd_kernel_traitsILi32ELi8ELb0ELb1ELb0ELb1ELb0EfN3c107complexIfEEEEv12SSMParamsBwd,"ax",@progbits
	.align	128
        .global         _Z25selective_scan_bwd_kernelI32Selective_Scan_bwd_kernel_traitsILi32ELi8ELb0ELb1ELb0ELb1ELb0EfN3c107complexIfEEEEv12SSMParamsBwd
        .type           _Z25selective_scan_bwd_kernelI32Selective_Scan_bwd_kernel_traitsILi32ELi8ELb0ELb1ELb0ELb1ELb0EfN3c107complexIfEEEEv12SSMParamsBwd,@function
        .size           _Z25selective_scan_bwd_kernelI32Selective_Scan_bwd_kernel_traitsILi32ELi8ELb0ELb1ELb0ELb1ELb0EfN3c107complexIfEEEEv12SSMParamsBwd,(.L_x_19007 - _Z25selective_scan_bwd_kernelI32Selective_Scan_bwd_kernel_traitsILi32ELi8ELb0ELb1ELb0ELb1ELb0EfN3c107complexIfEEEEv12SSMParamsBwd)
        .other          _Z25selective_scan_bwd_kernelI32Selective_Scan_bwd_kernel_traitsILi32ELi8ELb0ELb1ELb0ELb1ELb0EfN3c107complexIfEEEEv12SSMParamsBwd,@"STO_CUDA_ENTRY STV_DEFAULT"
_Z25selective_scan_bwd_kernelI32Selective_Scan_bwd_kernel_traitsILi32ELi8ELb0ELb1ELb0ELb1ELb0EfN3c107complexIfEEEEv12SSMParamsBwd:
.text._Z25selective_scan_bwd_kernelI32Selective_Scan_bwd_kernel_traitsILi32ELi8ELb0ELb1ELb0ELb1ELb0EfN3c107complexIfEEEEv12SSMParamsBwd:
[----:B------:R-:W-:Y:S08]  /*0000*/  LDC R1, c[0x0][0x28] ;  /* 0x00000a00ff017b82 */ /* 0x000ff00000000800 */
[----:B------:R-:W0:Y:S01]  /*0010*/  LDC R8, c[0x0][0x228] ;  /* 0x00008a00ff087b82 */ /* 0x000e220000000800 */
[----:B------:R-:W1:Y:S01]  /*0020*/  S2R R103, SR_CTAID.Y ;  /* 0x0000000000677919 */ /* 0x000e620000002600 */
[----:B------:R-:W-:Y:S01]  /*0030*/  CS2R R100, SRZ ;  /* 0x0000000000647805 */ /* 0x000fe2000001ff00 */
[----:B------:R-:W-:Y:S01]  /*0040*/  ULDC.64 UR12, c[0x0][0x208] ;  /* 0x00008200000c7ab9 */ /* 0x000fe20000000a00 */
[----:B------:R-:W-:Y:S01]  /*0050*/  ULDC.64 UR8, c[0x0][0x280] ;  /* 0x0000a00000087ab9 */ /* 0x000fe20000000a00 */
[----:B------:R-:W-:-:S03]  /*0060*/  ULDC.64 UR10, c[0x0][0x290] ;  /* 0x0000a400000a7ab9 */ /* 0x000fc60000000a00 */
        /* <DEDUP_REMOVED lines=132> */
.L_x_16140:
[----:B------:R-:W-:Y:S01]  /*08b0*/  ULDC UR5, c[0x0][0x224] ;  /* 0x0000890000057ab9 */ /* 0x000fe20000000800 */
[----:B------:R-:W-:Y:S02]  /*08c0*/  LOP3.LUT R22, R85, 0x1f, R96, 0xf8, !PT ;  /* 0x0000001f55167812 */ /* 0x000fe400078ef860 */
[----:B------:R-:W-:Y:S02]  /*08d0*/  CS2R R4, SRZ ;  /* 0x0000000000047805 */ /* 0x000fe4000001ff00 */
[----:B------:R-:W-:Y:S01]  /*08e0*/  MOV R109, UR5 ;  /* 0x00000005006d7c02 */ /* 0x000fe20008000f00 */
[----:B------:R-:W-:Y:S01]  /*08f0*/  ULDC UR5, c[0x0][0x218] ;  /* 0x0000860000057ab9 */ /* 0x000fe20000000800 */
[C---:B------:R-:W-:Y:S01]  /*0900*/  LOP3.LUT R0, R22.reuse, 0x20, RZ, 0xfc, !PT ;  /* 0x0000002016007812 */ /* 0x040fe200078efcff */
[C---:B0-----:R-:W-:Y:S01]  /*0910*/  IMAD.WIDE R2, R22.reuse, 0x4, R92 ;  /* 0x0000000416027825 */ /* 0x041fe200078e025c */
[----:B------:R-:W-:Y:S02]  /*0920*/  IADD3 R84, R109, -UR4, RZ ;  /* 0x800000046d547c10 */ /* 0x000fe4000fffe0ff */
[----:B------:R-:W-:-:S02]  /*0930*/  LOP3.LUT R6, R22, 0x40, RZ, 0xfc, !PT ;  /* 0x0000004016067812 */ /* 0x000fc400078efcff */
[----:B------:R-:W-:Y:S02]  /*0940*/  LEA R83, R84, 0xffffff00, 0x8 ;  /* 0xffffff0054537811 */ /* 0x000fe400078e40ff */
[----:B------:R-:W-:Y:S02]  /*0950*/  MOV R7, RZ ;  /* 0x000000ff00077202 */ /* 0x000fe40000000f00 */
[----:B------:R-:W-:Y:S02]  /*0960*/  IADD3 R35, -R83, UR5, RZ ;  /* 0x0000000553237c10 */ /* 0x000fe4000fffe1ff */
[C---:B------:R-:W-:Y:S02]  /*0970*/  LOP3.LUT R8, R22.reuse, 0x60, RZ, 0xfc, !PT ;  /* 0x0000006016087812 */ /* 0x040fe400078efcff */
[-C--:B------:R-:W-:Y:S01]  /*0980*/  ISETP.GE.AND P0, PT, R22, R35.reuse, PT ;  /* 0x000000231600720c */ /* 0x080fe20003f06270 */
[----:B------:R-:W-:Y:S01]  /*0990*/  BAR.SYNC.DEFER_BLOCKING 0x0 ;  /* 0x0000000000007b1d */ /* 0x000fe20000010000 */
[----:B------:R-:W-:-:S02]  /*09a0*/  ISETP.GE.AND P1, PT, R0, R35, PT ;  /* 0x000000230000720c */ /* 0x000fc40003f26270 */
[-C--:B------:R-:W-:Y:S02]  /*09b0*/  ISETP.GE.AND P2, PT, R6, R35.reuse, PT ;  /* 0x000000230600720c */ /* 0x080fe40003f46270 */
[C---:B------:R-:W-:Y:S02]  /*09c0*/  LOP3.LUT R12, R22.reuse, 0x80, RZ, 0xfc, !PT ;  /* 0x00000080160c7812 */ /* 0x040fe400078efcff */
[C---:B------:R-:W-:Y:S02]  /*09d0*/  LOP3.LUT R14, R22.reuse, 0xa0, RZ, 0xfc, !PT ;  /* 0x000000a0160e7812 */ /* 0x040fe400078efcff */
[C---:B------:R-:W-:Y:S02]  /*09e0*/  LOP3.LUT R18, R22.reuse, 0xc0, RZ, 0xfc, !PT ;  /* 0x000000c016127812 */ /* 0x040fe400078efcff */
[----:B------:R-:W-:Y:S01]  /*09f0*/  LOP3.LUT R20, R22, 0xe0, RZ, 0xfc, !PT ;  /* 0x000000e016147812 */ /* 0x000fe200078efcff */
[----:B------:R-:W-:Y:S01]  /*0a00*/  HFMA2.MMA R9, -RZ, RZ, 0, 0 ;  /* 0x00000000ff097435 */ /* 0x000fe200000001ff */
[----:B------:R-:W-:-:S02]  /*0a10*/  ISETP.GE.AND P3, PT, R18, R35, PT ;  /* 0x000000231200720c */ /* 0x000fc40003f66270 */
[-C--:B------:R-:W-:Y:S02]  /*0a20*/  ISETP.GE.AND P4, PT, R20, R35.reuse, PT ;  /* 0x000000231400720c */ /* 0x080fe40003f86270 */
[----:B------:R-:W-:Y:S01]  /*0a30*/  CS2R R10, SRZ ;  /* 0x00000000000a7805 */ /* 0x000fe2000001ff00 */
        /* <DEDUP_REMOVED lines=17> */
[-C--:B------:R-:W-:Y:S02]  /*0b50*/  LEA.HI.SX32 R13, R13, R94.reuse, 0x1b ;  /* 0x0000005e0d0d7211 */ /* 0x080fe400078fdaff */
[-C--:B------:R-:W-:Y:S02]  /*0b60*/  LEA.HI.SX32 R15, R15, R94.reuse, 0x1b ;  /* 0x0000005e0f0f7211 */ /* 0x080fe400078fdaff */
[C---:B0-----:R-:W-:Y:S02]  /*0b70*/  IADD3 R3, R94.reuse, 0x60, RZ ;  /* 0x000000605e037810 */ /* 0x041fe40007ffe0ff */
[C---:B------:R-:W-:Y:S02]  /*0b80*/  LEA.HI.SX32 R82, R94.reuse, R94, 0x1b ;  /* 0x0000005e5e527211 */ /* 0x040fe400078fdaff */
[C---:B------:R-:W-:Y:S01]  /*0b90*/  IADD3 R17, R94.reuse, 0xc0, RZ ;  /* 0x000000c05e117810 */ /* 0x040fe20007ffe0ff */
[----:B-1----:R-:W-:Y:S01]  /*0ba0*/  ULEA UR7, UR7, UR5, 0x18 ;  /* 0x0000000507077291 */ /* 0x002fe2000f8ec03f */
[----:B------:R-:W-:-:S05]  /*0bb0*/  IADD3 R19, R94, 0xe0, RZ ;  /* 0x000000e05e137810 */ /* 0x000fca0007ffe0ff */
[----:B------:R-:W-:Y:S02]  /*0bc0*/  LEA R81, R13, UR7, 0x2 ;  /* 0x000000070d517c11 */ /* 0x000fe4000f8e10ff */
[----:B------:R-:W-:Y:S02]  /*0bd0*/  LEA R80, R15, UR7, 0x2 ;  /* 0x000000070f507c11 */ /* 0x000fe4000f8e10ff */
[C---:B------:R-:W-:Y:S02]  /*0be0*/  IADD3 R13, R94.reuse, 0x80, RZ ;  /* 0x000000805e0d7810 */ /* 0x040fe40007ffe0ff */
[----:B------:R-:W-:Y:S02]  /*0bf0*/  IADD3 R15, R94, 0xa0, RZ ;  /* 0x000000a05e0f7810 */ /* 0x000fe40007ffe0ff */
[----:B------:R-:W-:Y:S02]  /*0c00*/  LEA.HI.SX32 R3, R3, R94, 0x1b ;  /* 0x0000005e03037211 */ /* 0x000fe400078fdaff */
[----:B------:R-:W-:-:S02]  /*0c10*/  ISETP.GE.AND P5, PT, R0, R35, PT ;  /* 0x000000230000720c */ /* 0x000fc40003fa6270 */
        /* <DEDUP_REMOVED lines=8> */
[----:B------:R-:W-:Y:S02]  /*0ca0*/  LEA R77, R15, UR7, 0x2 ;  /* 0x000000070f4d7c11 */ /* 0x000fe4000f8e10ff */
[----:B------:R-:W-:Y:S02]  /*0cb0*/  LEA.HI.SX32 R74, R0, R0, 0x1b ;  /* 0x00000000004a7211 */ /* 0x000fe400078fdaff */
[----:B------:R-:W-:Y:S02]  /*0cc0*/  LEA R76, R17, UR7, 0x2 ;  /* 0x00000007114c7c11 */ /* 0x000fe4000f8e10ff */
[----:B------:R-:W-:-:S02]  /*0cd0*/  LEA R75, R19, UR7, 0x2 ;  /* 0x00000007134b7c11 */ /* 0x000fc4000f8e10ff */
[----:B------:R-:W-:Y:S02]  /*0ce0*/  LEA R74, R74, UR7, 0x2 ;  /* 0x000000074a4a7c11 */ /* 0x000fe4000f8e10ff */
[CC--:B------:R-:W-:Y:S01]  /*0cf0*/  ISETP.GE.AND P6, PT, R22.reuse, R35.reuse, PT ;  /* 0x000000231600720c */ /* 0x0c0fe20003fc6270 */
[----:B------:R-:W-:Y:S01]  /*0d00*/  IMAD.WIDE R26, R22, 0x4, R90 ;  /* 0x00000004161a7825 */ /* 0x000fe200078e025a */
[-C--:B------:R-:W-:Y:S02]  /*0d10*/  ISETP.GE.AND P4, PT, R6, R35.reuse, PT ;  /* 0x000000230600720c */ /* 0x080fe40003f86270 */
[-C--:B------:R-:W-:Y:S02]  /*0d20*/  ISETP.GE.AND P3, PT, R8, R35.reuse, PT ;  /* 0x000000230800720c */ /* 0x080fe40003f66270 */
[-C--:B------:R-:W-:Y:S02]  /*0d30*/  ISETP.GE.AND P2, PT, R12, R35.reuse, PT ;  /* 0x000000230c00720c */ /* 0x080fe40003f46270 */
[----:B------:R-:W-:-:S02]  /*0d40*/  ISETP.GE.AND P1, PT, R14, R35, PT ;  /* 0x000000230e00720c */ /* 0x000fc40003f26270 */
[----:B------:R-:W-:Y:S01]  /*0d50*/  ISETP.GE.AND P0, PT, R18, R35, PT ;  /* 0x000000231200720c */ /* 0x000fe20003f06270 */
[----:B------:R-:W-:Y:S01]  /*0d60*/  HFMA2.MMA R8, -RZ, RZ, 0, 0 ;  /* 0x00000000ff087435 */ /* 0x000fe200000001ff */
[----:B------:R-:W-:Y:S01]  /*0d70*/  MOV R13, RZ ;  /* 0x000000ff000d7202 */ /* 0x000fe20000000f00 */
[----:B------:R-:W-:Y:S01]  /*0d80*/  HFMA2.MMA R0, -RZ, RZ, 0, 0 ;  /* 0x00000000ff007435 */ /* 0x000fe200000001ff */
[----:B--2---:R-:W-:Y:S01]  /*0d90*/  STS [R82], R5 ;  /* 0x0000000552007388 */ /* 0x004fe20000000800 */
[----:B------:R-:W-:Y:S01]  /*0da0*/  IMAD.WIDE R2, R22, 0x4, R88 ;  /* 0x0000000416027825 */ /* 0x000fe200078e0258 */
[----:B------:R-:W-:Y:S01]  /*0db0*/  HFMA2.MMA R15, -RZ, RZ, 0, 0 ;  /* 0x00000000ff0f7435 */ /* 0x000fe200000001ff */
[----:B------:R-:W0:Y:S01]  /*0dc0*/  LDC R12, c[0x0][0x21c] ;  /* 0x00008700ff0c7b82 */ /* 0x000e220000000800 */
[----:B---3--:R1:W-:Y:S04]  /*0dd0*/  STS [R81+0x80], R4 ;  /* 0x0000800451007388 */ /* 0x0083e80000000800 */
[----:B----4-:R2:W-:Y:S04]  /*0de0*/  STS [R80+0x100], R7 ;  /* 0x0001000750007388 */ /* 0x0105e80000000800 */
        /* <DEDUP_REMOVED lines=15> */
[----:B-1----:R-:W-:-:S02]  /*0ee0*/  CS2R R4, SRZ ;  /* 0x0000000000047805 */ /* 0x002fc4000001ff00 */
[----:B--2---:R-:W-:Y:S02]  /*0ef0*/  CS2R R6, SRZ ;  /* 0x0000000000067805 */ /* 0x004fe4000001ff00 */
[----:B---3--:R-:W-:Y:S02]  /*0f00*/  MOV R9, RZ ;  /* 0x000000ff00097202 */ /* 0x008fe40000000f00 */
[----:B------:R-:W2:Y:S01]  /*0f10*/  @!P6 LDG.E R5, desc[UR12][R26.64] ;  /* 0x0000000c1a05e981 */ /* 0x000ea2000c1e1900 */
[----:B------:R-:W-:-:S03]  /*0f20*/  ISETP.GE.AND P6, PT, R20, R35, PT ;  /* 0x000000231400720c */ /* 0x000fc60003fc6270 */
[----:B------:R-:W3:Y:S04]  /*0f30*/  @!P5 LDG.E R4, desc[UR12][R26.64+0x80] ;  /* 0x0000800c1a04d981 */ /* 0x000ee8000c1e1900 */
[----:B------:R-:W3:Y:S04]  /*0f40*/  @!P4 LDG.E R7, desc[UR12][R26.64+0x100] ;  /* 0x0001000c1a07c981 */ /* 0x000ee8000c1e1900 */
[----:B------:R-:W3:Y:S04]  /*0f50*/  @!P3 LDG.E R6, desc[UR12][R26.64+0x180] ;  /* 0x0001800c1a06b981 */ /* 0x000ee8000c1e1900 */
[----:B------:R-:W3:Y:S04]  /*0f60*/  @!P2 LDG.E R13, desc[UR12][R26.64+0x200] ;  /* 0x0002000c1a0da981 */ /* 0x000ee8000c1e1900 */
[----:B------:R-:W3:Y:S04]  /*0f70*/  @!P1 LDG.E R8, desc[UR12][R26.64+0x280] ;  /* 0x0002800c1a089981 */ /* 0x000ee8000c1e1900 */
[----:B------:R-:W3:Y:S04]  /*0f80*/  @!P0 LDG.E R9, desc[UR12][R26.64+0x300] ;  /* 0x0003000c1a098981 */ /* 0x000ee8000c1e1900 */
[----:B------:R-:W3:Y:S01]  /*0f90*/  @!P6 LDG.E R0, desc[UR12][R26.64+0x380] ;  /* 0x0003800c1a00e981 */ /* 0x000ee2000c1e1900 */
[----:B------:R-:W-:-:S02]  /*0fa0*/  P2R R10, PR, RZ, 0x20 ;  /* 0x00000020ff0a7803 */ /* 0x000fc40000000000 */
[----:B------:R-:W-:Y:S02]  /*0fb0*/  ISETP.GE.AND P5, PT, R22, R35, PT ;  /* 0x000000231600720c */ /* 0x000fe40003fa6270 */
[----:B----4-:R-:W-:Y:S01]  /*0fc0*/  MOV R11, RZ ;  /* 0x000000ff000b7202 */ /* 0x010fe20000000f00 */
[----:B------:R-:W-:Y:S02]  /*0fd0*/  HFMA2.MMA R17, -RZ, RZ, 0, 0 ;  /* 0x00000000ff117435 */ /* 0x000fe400000001ff */
[----:B------:R-:W-:Y:S01]  /*0fe0*/  HFMA2.MMA R19, -RZ, RZ, 0, 0 ;  /* 0x00000000ff137435 */ /* 0x000fe200000001ff */
[----:B--2---:R-:W-:Y:S04]  /*0ff0*/  STS [R82], R5 ;  /* 0x0000000552007388 */ /* 0x004fe80000000800 */
[----:B---3--:R1:W-:Y:S04]  /*1000*/  STS [R81+0x80], R4 ;  /* 0x0000800451007388 */ /* 0x0083e80000000800 */
[----:B------:R-:W-:Y:S04]  /*1010*/  STS [R80+0x100], R7 ;  /* 0x0001000750007388 */ /* 0x000fe80000000800 */
[----:B------:R2:W-:Y:S04]  /*1020*/  STS [R79+0x180], R6 ;  /* 0x000180064f007388 */ /* 0x0005e80000000800 */
[----:B------:R-:W-:Y:S04]  /*1030*/  STS [R78+0x200], R13 ;  /* 0x0002000d4e007388 */ /* 0x000fe80000000800 */
[----:B------:R3:W-:Y:S04]  /*1040*/  STS [R77+0x280], R8 ;  /* 0x000280084d007388 */ /* 0x0007e80000000800 */
[----:B------:R-:W-:Y:S04]  /*1050*/  STS [R76+0x300], R9 ;  /* 0x000300094c007388 */ /* 0x000fe80000000800 */
        /* <DEDUP_REMOVED lines=9> */
[----:B------:R0:W0:Y:S01]  /*10f0*/  LDS R9, [R74+0x1c] ;  /* 0x00001c004a097984 */ /* 0x0000220000000800 */
[----:B------:R-:W-:Y:S01]  /*1100*/  BAR.SYNC.DEFER_BLOCKING 0x0 ;  /* 0x0000000000007b1d */ /* 0x000fe20000010000 */
[----:B-1----:R-:W-:-:S02]  /*1110*/  MOV R4, RZ ;  /* 0x000000ff00047202 */ /* 0x002fc40000000f00 */
[----:B--2---:R-:W-:Y:S02]  /*1120*/  MOV R6, RZ ;  /* 0x000000ff00067202 */ /* 0x004fe40000000f00 */
[----:B---3--:R-:W-:Y:S01]  /*1130*/  MOV R8, RZ ;  /* 0x000000ff00087202 */ /* 0x008fe20000000f00 */
[----:B------:R-:W2:Y:S01]  /*1140*/  @!P5 LDG.E R11, desc[UR12][R2.64] ;  /* 0x0000000c020bd981 */ /* 0x000ea2000c1e1900 */
[----:B------:R-:W-:Y:S01]  /*1150*/  ISETP.NE.AND P5, PT, R10, RZ, PT ;  /* 0x000000ff0a00720c */ /* 0x000fe20003fa5270 */
[----:B------:R-:W-:Y:S02]  /*1160*/  HFMA2.MMA R10, -RZ, RZ, 0, 0 ;  /* 0x00000000ff0a7435 */ /* 0x000fe400000001ff */
        /* <DEDUP_REMOVED lines=9> */
[--C-:B0-----:R-:W-:Y:S01]  /*1200*/  FADD.FTZ R64, R5, R100.reuse ;  /* 0x0000006405407221 */ /* 0x101fe20000010000 */
[--C-:B------:R-:W-:Y:S01]  /*1210*/  FADD.FTZ R63, R63, R100.reuse ;  /* 0x000000643f3f7221 */ /* 0x100fe20000010000 */
[--C-:B------:R-:W-:Y:S01]  /*1220*/  FADD.FTZ R62, R7, R100.reuse ;  /* 0x00000064073e7221 */ /* 0x100fe20000010000 */
[--C-:B------:R-:W-:Y:S01]  /*1230*/  FADD.FTZ R61, R61, R100.reuse ;  /* 0x000000643d3d7221 */ /* 0x100fe20000010000 */
[--C-:B------:R-:W-:Y:S01]  /*1240*/  FADD.FTZ R60, R13, R100.reuse ;  /* 0x000000640d3c7221 */ /* 0x100fe20000010000 */
[----:B------:R-:W-:Y:S01]  /*1250*/  BSSY B0, `(.L_x_16072) ;  /* 0x0000039000007945 */ /* 0x000fe20003800000 */
[----:B------:R-:W-:Y:S01]  /*1260*/  ISETP.GE.AND P5, PT, R12, 0x1, PT ;  /* 0x000000010c00780c */ /* 0x000fe20003fa6270 */
        /* <DEDUP_REMOVED lines=55> */
.L_x_16073:
[----:B------:R-:W-:Y:S05]  /*15e0*/  BSYNC B0 ;  /* 0x0000000000007941 */ /* 0x000fea0003800000 */
.L_x_16072:
[----:B------:R-:W-:Y:S01]  /*15f0*/  BSSY B0, `(.L_x_16074) ;  /* 0x0000026000007945 */ /* 0x000fe20003800000 */
[----:B------:R-:W-:Y:S01]  /*1600*/  HFMA2.MMA R57, -RZ, RZ, 0, 0 ;  /* 0x00000000ff397435 */ /* 0x000fe200000001ff */
[----:B------:R-:W-:Y:S01]  /*1610*/  FSETP.GTU.FTZ.AND P0, PT, R59, 20, PT ;  /* 0x41a000003b00780b */ /* 0x000fe20003f1c000 */
[----:B------:R-:W-:Y:S01]  /*1620*/  FADD.FTZ R58, R9, R100 ;  /* 0x00000064093a7221 */ /* 0x000fe20000010000 */
[----:B------:R-:W-:Y:S01]  /*1630*/  LOP3.LUT R181, R96, 0x1f, RZ, 0xc0, !PT ;  /* 0x0000001f60b57812 */ /* 0x000fe200078ec0ff */
[----:B01----:R-:W-:Y:S01]  /*1640*/  FFMA.FTZ R6, R72, R0, R95 ;  /* 0x0000000048067223 */ /* 0x003fe2000001005f */
[----:B------:R-:W-:Y:S09]  /*1650*/  @P6 BRA `(.L_x_16075) ;  /* 0x00000000007c6947 */ /* 0x000ff20003800000 */
        /* <DEDUP_REMOVED lines=31> */
.L_x_16075:
[----:B------:R-:W-:Y:S05]  /*1850*/  BSYNC B0 ;  /* 0x0000000000007941 */ /* 0x000fea0003800000 */
.L_x_16074:
        /* <DEDUP_REMOVED lines=39> */
.L_x_16077:
[----:B------:R-:W-:Y:S05]  /*1ad0*/  BSYNC B0 ;  /* 0x0000000000007941 */ /* 0x000fea0003800000 */
.L_x_16076:
        /* <DEDUP_REMOVED lines=33> */
.L_x_16079:
[----:B------:R-:W-:Y:S05]  /*1cf0*/  BSYNC B0 ;  /* 0x0000000000007941 */ /* 0x000fea0003800000 */
.L_x_16078:
        /* <DEDUP_REMOVED lines=33> */
.L_x_16081:
[----:B------:R-:W-:Y:S05]  /*1f10*/  BSYNC B0 ;  /* 0x0000000000007941 */ /* 0x000fea0003800000 */
.L_x_16080:
        /* <DEDUP_REMOVED lines=33> */
.L_x_16083:
[----:B------:R-:W-:Y:S05]  /*2130*/  BSYNC B0 ;  /* 0x0000000000007941 */ /* 0x000fea0003800000 */
.L_x_16082:
        /* <DEDUP_REMOVED lines=33> */
.L_x_16085:
[----:B------:R-:W-:Y:S05]  /*2350*/  BSYNC B0 ;  /* 0x0000000000007941 */ /* 0x000fea0003800000 */
.L_x_16084:
        /* <DEDUP_REMOVED lines=33> */
.L_x_16087:
[----:B------:R-:W-:Y:S05]  /*2570*/  BSYNC B0 ;  /* 0x0000000000007941 */ /* 0x000fea0003800000 */
.L_x_16086:
[----:B----4-:R-:W-:Y:S01]  /*2580*/  FFMA.FTZ R3, R71, R106, R6 ;  /* 0x0000006a47037223 */ /* 0x010fe20000010006 */
[----:B------:R-:W-:Y:S01]  /*2590*/  BAR.SYNC.DEFER_BLOCKING 0x0 ;  /* 0x0000000000007b1d */ /* 0x000fe20000010000 */
[----:B------:R-:W-:Y:S01]  /*25a0*/  HFMA2.MMA R52, -RZ, RZ, 0, 0 ;  /* 0x00000000ff347435 */ /* 0x000fe200000001ff */
[----:B------:R-:W-:Y:S01]  /*25b0*/  CS2R R50, SRZ ;  /* 0x0000000000327805 */ /* 0x000fe2000001ff00 */
[----:B------:R-:W-:Y:S01]  /*25c0*/  FFMA.FTZ R4, R68, R107, R3 ;  /* 0x0000006b44047223 */ /* 0x000fe20000010003 */
        /* <DEDUP_REMOVED lines=16> */
[----:B------:R-:W-:Y:S01]  /*26d0*/  IADD3 R22, R85, R22, RZ ;  /* 0x0000001655167210 */ /* 0x000fe20007ffe0ff */
[----:B------:R-:W-:Y:S01]  /*26e0*/  IMAD R4, R102, UR6, RZ ;  /* 0x0000000666047c24 */ /* 0x000fe2000f8e02ff */
[----:B------:R-:W-:Y:S01]  /*26f0*/  LEA.HI R3, R40, R40, RZ, 0x1 ;  /* 0x0000002828037211 */ /* 0x000fe200078f08ff */
[----:B------:R-:W-:Y:S01]  /*2700*/  IMAD.WIDE.U32 R24, R103, UR6, RZ ;  /* 0x0000000667187c25 */ /* 0x000fe2000f8e00ff */
[----:B------:R-:W-:Y:S01]  /*2710*/  SHF.L.U32 R117, R35, 0x1, RZ ;  /* 0x0000000123757819 */ /* 0x000fe200000006ff */
[----:B------:R-:W1:Y:S01]  /*2720*/  LDC R112, c[0x0][0x218] ;  /* 0x00008600ff707b82 */ /* 0x000e620000000800 */
[----:B------:R-:W-:Y:S01]  /*2730*/  LOP3.LUT R3, R3, 0xfffffe, RZ, 0xc0, !PT ;  /* 0x00fffffe03037812 */ /* 0x000fe200078ec0ff */
[----:B------:R-:W-:Y:S01]  /*2740*/  IMAD R113, R103, UR7, R4 ;  /* 0x0000000767717c24 */ /* 0x000fe2000f8e0204 */
[----:B------:R-:W-:Y:S01]  /*2750*/  ISETP.GE.AND P0, PT, R22, R117, PT ;  /* 0x000000751600720c */ /* 0x000fe20003f06270 */
[----:B------:R-:W-:Y:S01]  /*2760*/  FADD.FTZ R0, R0, R0 ;  /* 0x0000000000007221 */ /* 0x000fe20000010000 */
[----:B------:R-:W-:Y:S01]  /*2770*/  IADD3 R40, R40, -R3, RZ ;  /* 0x8000000328287210 */ /* 0x000fe20007ffe0ff */
[----:B------:R-:W-:Y:S01]  /*2780*/  FADD.FTZ R104, R104, R104 ;  /* 0x0000006868687221 */ /* 0x000fe20000010000 */
[----:B------:R-:W-:Y:S01]  /*2790*/  FADD.FTZ R105, R105, R105 ;  /* 0x0000006969697221 */ /* 0x000fe20000010000 */
[----:B------:R-:W2:Y:S01]  /*27a0*/  LDC.64 R20, c[0x0][0x348] ;  /* 0x0000d200ff147b82 */ /* 0x000ea20000000a00 */
[----:B------:R-:W-:Y:S01]  /*27b0*/  FADD.FTZ R106, R106, R106 ;  /* 0x0000006a6a6a7221 */ /* 0x000fe20000010000 */
[----:B------:R-:W-:Y:S01]  /*27c0*/  FADD.FTZ R107, R107, R107 ;  /* 0x0000006b6b6b7221 */ /* 0x000fe20000010000 */
[----:B------:R-:W-:Y:S01]  /*27d0*/  FADD.FTZ R108, R108, R108 ;  /* 0x0000006c6c6c7221 */ /* 0x000fe20000010000 */
[----:B------:R-:W-:Y:S01]  /*27e0*/  FADD.FTZ R110, R110, R110 ;  /* 0x0000006e6e6e7221 */ /* 0x000fe20000010000 */
[----:B------:R-:W-:Y:S01]  /*27f0*/  FADD.FTZ R111, R2, R2 ;  /* 0x00000002026f7221 */ /* 0x000fe20000010000 */
[----:B------:R-:W-:-:S02]  /*2800*/  MOV R115, RZ ;  /* 0x000000ff00737202 */ /* 0x000fc40000000f00 */
[----:B------:R-:W-:Y:S01]  /*2810*/  CS2R R54, SRZ ;  /* 0x0000000000367805 */ /* 0x000fe2000001ff00 */
[----:B------:R-:W3:Y:S01]  /*2820*/  LDC.64 R18, c[0x0][0x350] ;  /* 0x0000d400ff127b82 */ /* 0x000ee20000000a00 */
[----:B------:R-:W-:Y:S02]  /*2830*/  MOV R56, RZ ;  /* 0x000000ff00387202 */ /* 0x000fe40000000f00 */
[----:B------:R-:W-:Y:S02]  /*2840*/  CS2R R52, SRZ ;  /* 0x0000000000347805 */ /* 0x000fe4000001ff00 */
[----:B------:R-:W-:Y:S02]  /*2850*/  CS2R R50, SRZ ;  /* 0x0000000000327805 */ /* 0x000fe4000001ff00 */
[----:B------:R-:W-:Y:S01]  /*2860*/  MOV R49, RZ ;  /* 0x000000ff00317202 */ /* 0x000fe20000000f00 */
[----:B------:R-:W-:Y:S01]  /*2870*/  UMOV UR5, URZ ;  /* 0x0000003f00057c82 */ /* 0x000fe20008000000 */
[----:B------:R-:W-:Y:S01]  /*2880*/  P2R R182, PR, RZ, 0x1 ;  /* 0x00000001ffb67803 */ /* 0x000fe20000000000 */
[----:B------:R-:W-:Y:S01]  /*2890*/  UMOV UR6, URZ ;  /* 0x0000003f00067c82 */ /* 0x000fe20008000000 */
[----:B------:R-:W4:Y:S01]  /*28a0*/  LDC.64 R16, c[0x0][0x3c8] ;  /* 0x0000f200ff107b82 */ /* 0x000f220000000a00 */
[----:B------:R-:W-:Y:S01]  /*28b0*/  SHF.R.S32.HI R23, RZ, 0x1f, R22 ;  /* 0x0000001fff177819 */ /* 0x000fe20000011416 */
[----:B------:R-:W-:Y:S01]  /*28c0*/  ULDC UR28, c[0x0][0x21c] ;  /* 0x00008700001c7ab9 */ /* 0x000fe20000000800 */
[----:B------:R-:W-:Y:S01]  /*28d0*/  IADD3 R113, R25, R113, RZ ;  /* 0x0000007119717210 */ /* 0x000fe20007ffe0ff */
[----:B------:R-:W-:Y:S01]  /*28e0*/  ULDC.64 UR26, c[0x0][0x348] ;  /* 0x0000d200001a7ab9 */ /* 0x000fe20000000a00 */
[----:B------:R-:W-:Y:S01]  /*28f0*/  ULDC.64 UR24, c[0x0][0x360] ;  /* 0x0000d80000187ab9 */ /* 0x000fe20000000a00 */
[----:B------:R-:W-:Y:S01]  /*2900*/  ULDC.64 UR16, c[0x0][0x238] ;  /* 0x00008e0000107ab9 */ /* 0x000fe20000000a00 */
[----:B------:R-:W-:Y:S01]  /*2910*/  ULDC.64 UR18, c[0x0][0x250] ;  /* 0x0000940000127ab9 */ /* 0x000fe20000000a00 */
[----:B------:R-:W0:Y:S01]  /*2920*/  LDC.64 R14, c[0x0][0x360] ;  /* 0x0000d800ff0e7b82 */ /* 0x000e220000000a00 */
[----:B------:R-:W-:Y:S01]  /*2930*/  ULDC.64 UR22, c[0x0][0x270] ;  /* 0x00009c0000167ab9 */ /* 0x000fe20000000a00 */
[----:B------:R-:W-:-:S06]  /*2940*/  ULDC.64 UR20, c[0x0][0x268] ;  /* 0x00009a0000147ab9 */ /* 0x000fcc0000000a00 */
[----:B------:R-:W0:Y:S08]  /*2950*/  LDC.64 R12, c[0x0][0x2d0] ;  /* 0x0000b400ff0c7b82 */ /* 0x000e300000000a00 */
[----:B-1----:R-:W0:Y:S02]  /*2960*/  LDC.64 R10, c[0x0][0x2e0] ;  /* 0x0000b800ff0a7b82 */ /* 0x002e240000000a00 */
.L_x_16135:
[----:B------:R-:W-:Y:S02]  /*2970*/  SHF.R.S32.HI R130, RZ, 0x1f, R115 ;  /* 0x0000001fff827819 */ /* 0x000fe40000011473 */
[C---:B------:R-:W-:Y:S02]  /*2980*/  IADD3 R2, R22.reuse, 0x20, RZ ;  /* 0x0000002016027810 */ /* 0x040fe40007ffe0ff */
[----:B01----:R-:W-:Y:S01]  /*2990*/  IADD3 R4, R22, 0x40, RZ ;  /* 0x0000004016047810 */ /* 0x003fe20007ffe0ff */
[----:B------:R-:W-:Y:S01]  /*29a0*/  IMAD R6, R130, UR18, RZ ;  /* 0x0000001282067c24 */ /* 0x000fe2000f8e02ff */
[-C--:B------:R-:W-:Y:S02]  /*29b0*/  ISETP.GE.AND P0, PT, R2, R117.reuse, PT ;  /* 0x000000750200720c */ /* 0x080fe40003f06270 */
[----:B------:R-:W-:Y:S01]  /*29c0*/  ISETP.GE.AND P5, PT, R4, R117, PT ;  /* 0x000000750400720c */ /* 0x000fe20003fa6270 */
[----:B------:R-:W-:Y:S01]  /*29d0*/  IMAD.WIDE.U32 R4, R115, UR18, R22 ;  /* 0x0000001273047c25 */ /* 0x000fe2000f8e0016 */
[----:B------:R-:W-:-:S02]  /*29e0*/  IADD3 R2, R22, 0x60, RZ ;  /* 0x0000006016027810 */ /* 0x000fc40007ffe0ff */
[----:B------:R-:W-:Y:S01]  /*29f0*/  IADD3 R8, R22, 0xa0, RZ ;  /* 0x000000a016087810 */ /* 0x000fe20007ffe0ff */
[----:B------:R-:W-:Y:S01]  /*2a00*/  IMAD R3, R115, UR19, R6 ;  /* 0x0000001373037c24 */ /* 0x000fe2000f8e0206 */
[----:B------:R-:W-:Y:S02]  /*2a10*/  ISETP.GE.AND P4, PT, R2, R117, PT ;  /* 0x000000750200720c */ /* 0x000fe40003f86270 */
[----:B------:R-:W-:Y:S02]  /*2a20*/  LEA R2, P1, R4, R87, 0x2 ;  /* 0x0000005704027211 */ /* 0x000fe400078210ff */
[----:B------:R-:W-:Y:S02]  /*2a30*/  IADD3 R3, R5, R3, RZ ;  /* 0x0000000305037210 */ /* 0x000fe40007ffe0ff */
[----:B------:R-:W-:Y:S02]  /*2a40*/  IADD3 R6, R22, 0x80, RZ ;  /* 0x0000008016067810 */ /* 0x000fe40007ffe0ff */
[----:B------:R-:W-:-:S02]  /*2a50*/  LEA.HI.X R3, R4, R86, R3, 0x2, P1 ;  /* 0x0000005604037211 */ /* 0x000fc400008f1403 */
[----:B------:R-:W-:Y:S01]  /*2a60*/  ISETP.GE.AND P2, PT, R8, R117, PT ;  /* 0x000000750800720c */ /* 0x000fe20003f46270 */
[----:B------:R-:W-:Y:S01]  /*2a70*/  IMAD R8, R130, UR16, RZ ;  /* 0x0000001082087c24 */ /* 0x000fe2000f8e02ff */
[----:B------:R-:W-:Y:S02]  /*2a80*/  MOV R4, R24 ;  /* 0x0000001800047202 */ /* 0x000fe40000000f00 */
[----:B------:R-:W-:Y:S01]  /*2a90*/  MOV R5, R113 ;  /* 0x0000007100057202 */ /* 0x000fe20000000f00 */
[----:B------:R-:W-:Y:S01]  /*2aa0*/  IMAD R9, R115, UR17, R8 ;  /* 0x0000001173097c24 */ /* 0x000fe2000f8e0208 */
[----:B------:R-:W-:Y:S02]  /*2ab0*/  IADD3 R34, R22, 0xc0, RZ ;  /* 0x000000c016227810 */ /* 0x000fe40007ffe0ff */
[----:B------:R-:W-:Y:S02]  /*2ac0*/  ISETP.GE.AND P3, PT, R6, R117, PT ;  /* 0x000000750600720c */ /* 0x000fe40003f66270 */
[----:B------:R-:W-:-:S02]  /*2ad0*/  CS2R R6, SRZ ;  /* 0x0000000000067805 */ /* 0x000fc4000001ff00 */
[----:B------:R-:W-:Y:S01]  /*2ae0*/  ISETP.GE.AND P1, PT, R34, R117, PT ;  /* 0x000000752200720c */ /* 0x000fe20003f26270 */
[----:B------:R-:W-:Y:S01]  /*2af0*/  IMAD.WIDE.U32 R4, R115, UR16, R4 ;  /* 0x0000001073047c25 */ /* 0x000fe2000f8e0004 */
[----:B------:R-:W-:Y:S02]  /*2b00*/  ISETP.NE.AND P6, PT, R182, RZ, PT ;  /* 0x000000ffb600720c */ /* 0x000fe40003fc5270 */
[----:B------:R-:W-:Y:S02]  /*2b10*/  CS2R R34, SRZ ;  /* 0x0000000000227805 */ /* 0x000fe4000001ff00 */
[----:B------:R-:W-:Y:S01]  /*2b20*/  IADD3 R36, R22, 0xe0, RZ ;  /* 0x000000e016247810 */ /* 0x000fe20007ffe0ff */
[----:B------:R-:W2:Y:S01]  /*2b30*/  @!P0 LDG.E R6, desc[UR12][R2.64+0x80] ;  /* 0x0000800c02068981 */ /* 0x000ea2000c1e1900 */
[----:B------:R-:W-:Y:S01]  /*2b40*/  HFMA2.MMA R119, -RZ, RZ, 0, 0 ;  /* 0x00000000ff777435 */ /* 0x000fe200000001ff */
[----:B0-----:R-:W-:Y:S02]  /*2b50*/  LEA R8, P0, R4, R12, 0x3 ;  /* 0x0000000c04087211 */ /* 0x001fe400078018ff */
[----:B------:R-:W-:Y:S01]  /*2b60*/  IADD3 R5, R5, R9, RZ ;  /* 0x0000000905057210 */ /* 0x000fe20007ffe0ff */
[----:B------:R-:W3:Y:S01]  /*2b70*/  @!P5 LDG.E R35, desc[UR12][R2.64+0x100] ;  /* 0x0001000c0223d981 */ /* 0x000ee2000c1e1900 */
[----:B------:R-:W-:-:S02]  /*2b80*/  IADD3 R38, R22, 0x100, RZ ;  /* 0x0000010016267810 */ /* 0x000fc40007ffe0ff */
[----:B------:R-:W-:Y:S01]  /*2b90*/  ISETP.GE.AND P5, PT, R36, R117, PT ;  /* 0x000000752400720c */ /* 0x000fe20003fa6270 */
[----:B------:R-:W4:Y:S01]  /*2ba0*/  @!P4 LDG.E R34, desc[UR12][R2.64+0x180] ;  /* 0x0001800c0222c981 */ /* 0x000f22000c1e1900 */
[----:B------:R-:W-:Y:S02]  /*2bb0*/  LEA.HI.X R9, R4, R13, R5, 0x3, P0 ;  /* 0x0000000d04097211 */ /* 0x000fe400000f1c05 */
[----:B------:R-:W-:Y:S02]  /*2bc0*/  CS2R R36, SRZ ;  /* 0x0000000000247805 */ /* 0x000fe4000001ff00 */
[----:B------:R-:W-:Y:S01]  /*2bd0*/  ISETP.GE.AND P4, PT, R38, R117, PT ;  /* 0x000000752600720c */ /* 0x000fe20003f86270 */
[----:B------:R-:W-:Y:S01]  /*2be0*/  HFMA2.MMA R114, -RZ, RZ, 0, 0 ;  /* 0x00000000ff727435 */ /* 0x000fe200000001ff */
[C---:B------:R-:W-:Y:S01]  /*2bf0*/  IADD3 R4, R22.reuse, 0x120, RZ ;  /* 0x0000012016047810 */ /* 0x040fe20007ffe0ff */
[----:B------:R-:W2:Y:S01]  /*2c00*/  @!P6 LDG.E R7, desc[UR12][R2.64] ;  /* 0x0000000c0207e981 */ /* 0x000ea2000c1e1900 */
[----:B------:R-:W-:-:S02]  /*2c10*/  IADD3 R38, R22, 0x140, RZ ;  /* 0x0000014016267810 */ /* 0x000fc40007ffe0ff */
[----:B------:R-:W-:Y:S01]  /*2c20*/  IADD3 R118, R22, 0x160, RZ ;  /* 0x0000016016767810 */ /* 0x000fe20007ffe0ff */
[----:B------:R-:W4:Y:S01]  /*2c30*/  @!P1 LDG.E R119, desc[UR12][R2.64+0x300] ;  /* 0x0003000c02779981 */ /* 0x000f22000c1e1900 */
[-C--:B------:R-:W-:Y:S02]  /*2c40*/  ISETP.GE.AND P0, PT, R4, R117.reuse, PT ;  /* 0x000000750400720c */ /* 0x080fe40003f06270 */
[----:B------:R-:W-:Y:S01]  /*2c50*/  MOV R116, RZ ;  /* 0x000000ff00747202 */ /* 0x000fe20000000f00 */
[----:B------:R-:W4:Y:S01]  /*2c60*/  @!P2 LDG.E R36, desc[UR12][R2.64+0x280] ;  /* 0x0002800c0224a981 */ /* 0x000f22000c1e1900 */
[-C--:B------:R-:W-:Y:S02]  /*2c70*/  ISETP.GE.AND P1, PT, R38, R117.reuse, PT ;  /* 0x000000752600720c */ /* 0x080fe40003f26270 */
[----:B------:R-:W-:Y:S01]  /*2c80*/  ISETP.GE.AND P2, PT, R118, R117, PT ;  /* 0x000000757600720c */ /* 0x000fe20003f46270 */
[----:B------:R-:W4:Y:S01]  /*2c90*/  @!P3 LDG.E R37, desc[UR12][R2.64+0x200] ;  /* 0x0002000c0225b981 */ /* 0x000f22000c1e1900 */
[----:B------:R-:W-:-:S02]  /*2ca0*/  CS2R R120, SRZ ;  /* 0x0000000000787805 */ /* 0x000fc4000001ff00 */
[----:B------:R-:W-:Y:S01]  /*2cb0*/  MOV R118, RZ ;  /* 0x000000ff00767202 */ /* 0x000fe20000000f00 */
[----:B------:R-:W4:Y:S01]  /*2cc0*/  @!P5 LDG.E R116, desc[UR12][R2.64+0x380] ;  /* 0x0003800c0274d981 */ /* 0x000f22000c1e1900 */
[----:B------:R-:W-:Y:S02]  /*2cd0*/  CS2R R122, SRZ ;  /* 0x00000000007a7805 */ /* 0x000fe4000001ff00 */
[C---:B------:R-:W-:Y:S01]  /*2ce0*/  IADD3 R4, R22.reuse, 0x180, RZ ;  /* 0x0000018016047810 */ /* 0x040fe20007ffe0ff */
[----:B------:R-:W4:Y:S01]  /*2cf0*/  @!P4 LDG.E R114, desc[UR12][R2.64+0x400] ;  /* 0x0004000c0272c981 */ /* 0x000f22000c1e1900 */
[----:B------:R-:W-:-:S03]  /*2d00*/  IADD3 R38, R22, 0x1a0, RZ ;  /* 0x000001a016267810 */ /* 0x000fc60007ffe0ff */
[----:B------:R-:W4:Y:S01]  /*2d10*/  LDG.E.64 R8, desc[UR12][R8.64] ;  /* 0x0000000c08087981 */ /* 0x000f22000c1e1b00 */
[C---:B------:R-:W-:Y:S02]  /*2d20*/  IADD3 R124, R22.reuse, 0x1c0, RZ ;  /* 0x000001c0167c7810 */ /* 0x040fe40007ffe0ff */
[----:B------:R-:W-:Y:S01]  /*2d30*/  IADD3 R126, R22, 0x1e0, RZ ;  /* 0x000001e0167e7810 */ /* 0x000fe20007ffe0ff */
[----:B------:R-:W4:Y:S01]  /*2d40*/  @!P0 LDG.E R120, desc[UR12][R2.64+0x480] ;  /* 0x0004800c02788981 */ /* 0x000f22000c1e1900 */
[----:B------:R-:W-:-:S03]  /*2d50*/  ISETP.GE.AND P0, PT, R4, R117, PT ;  /* 0x000000750400720c */ /* 0x000fc60003f06270 */
[----:B------:R-:W4:Y:S01]  /*2d60*/  @!P1 LDG.E R118, desc[UR12][R2.64+0x500] ;  /* 0x0005000c02769981 */ /* 0x000f22000c1e1900 */
[----:B------:R-:W-:-:S03]  /*2d70*/  ISETP.GE.AND P1, PT, R38, R117, PT ;  /* 0x000000752600720c */ /* 0x000fc60003f26270 */
[----:B------:R-:W4:Y:S01]  /*2d80*/  @!P2 LDG.E R122, desc[UR12][R2.64+0x580] ;  /* 0x0005800c027aa981 */ /* 0x000f22000c1e1900 */
[-C--:B------:R-:W-:Y:S02]  /*2d90*/  ISETP.GE.AND P2, PT, R124, R117.reuse, PT ;  /* 0x000000757c00720c */ /* 0x080fe40003f46270 */
[----:B------:R-:W-:Y:S02]  /*2da0*/  ISETP.GE.AND P3, PT, R126, R117, PT ;  /* 0x000000757e00720c */ /* 0x000fe40003f66270 */
[----:B------:R-:W-:Y:S01]  /*2db0*/  CS2R R124, SRZ ;  /* 0x00000000007c7805 */ /* 0x000fe2000001ff00 */
[----:B------:R-:W4:Y:S05]  /*2dc0*/  @!P0 LDG.E R121, desc[UR12][R2.64+0x600] ;  /* 0x0006000c02798981 */ /* 0x000f2a000c1e1900 */
[----:B------:R-:W4:Y:S04]  /*2dd0*/  @!P1 LDG.E R124, desc[UR12][R2.64+0x680] ;  /* 0x0006800c027c9981 */ /* 0x000f28000c1e1900 */
[----:B------:R-:W4:Y:S04]  /*2de0*/  @!P2 LDG.E R123, desc[UR12][R2.64+0x700] ;  /* 0x0007000c027ba981 */ /* 0x000f28000c1e1900 */
[----:B------:R0:W4:Y:S01]  /*2df0*/  @!P3 LDG.E R125, desc[UR12][R2.64+0x780] ;  /* 0x0007800c027db981 */ /* 0x000122000c1e1900 */
[----:B------:R-:W-:-:S02]  /*2e00*/  IMAD R38, R102, UR20, RZ ;  /* 0x0000001466267c24 */ /* 0x000fc4000f8e02ff */
[C---:B------:R-:W-:Y:S01]  /*2e10*/  IMAD.WIDE.U32 R4, R103.reuse, UR20, RZ ;  /* 0x0000001467047c25 */ /* 0x040fe2000f8e00ff */
[----:B------:R-:W1:Y:S03]  /*2e20*/  S2UR UR8, SR_CgaCtaId ;  /* 0x00000000000879c3 */ /* 0x000e660000008800 */
        /* <DEDUP_REMOVED lines=13> */
[----:B------:R-:W-:-:S05]  /*2f00*/  LEA.HI.SX32 R3, R3, R94, 0x1b ;  /* 0x0000005e03037211 */ /* 0x000fca00078fdaff */
[----:B------:R-:W-:Y:S02]  /*2f10*/  LEA R3, R3, UR7, 0x2 ;  /* 0x0000000703037c11 */ /* 0x000fe4000f8e10ff */
[----:B------:R-:W-:Y:S02]  /*2f20*/  IADD3 R5, R94, 0x120, RZ ;  /* 0x000001205e057810 */ /* 0x000fe40007ffe0ff */
[----:B------:R-:W-:Y:S02]  /*2f30*/  ISETP.NE.AND P1, PT, R96, RZ, PT ;  /* 0x000000ff6000720c */ /* 0x000fe40003f25270 */
[----:B------:R-:W-:Y:S02]  /*2f40*/  LEA.HI.SX32 R5, R5, R94, 0x1b ;  /* 0x0000005e05057211 */ /* 0x000fe400078fdaff */
[----:B------:R-:W-:Y:S02]  /*2f50*/  IADD3 R127, R94, 0x1e0, RZ ;  /* 0x000001e05e7f7810 */ /* 0x000fe40007ffe0ff */
[----:B------:R-:W-:-:S02]  /*2f60*/  LEA R5, R5, UR7, 0x2 ;  /* 0x0000000705057c11 */ /* 0x000fc4000f8e10ff */
[----:B------:R-:W-:Y:S01]  /*2f70*/  LEA.HI.SX32 R127, R127, R94, 0x1b ;  /* 0x0000005e7f7f7211 */ /* 0x000fe200078fdaff */
[----:B--2---:R0:W-:Y:S04]  /*2f80*/  STS [R82], R7 ;  /* 0x0000000752007388 */ /* 0x0041e80000000800 */
[----:B------:R-:W-:Y:S04]  /*2f90*/  STS [R81+0x80], R6 ;  /* 0x0000800651007388 */ /* 0x000fe80000000800 */
[----:B---3--:R1:W-:Y:S04]  /*2fa0*/  STS [R80+0x100], R35 ;  /* 0x0001002350007388 */ /* 0x0083e80000000800 */
[----:B----4-:R-:W-:Y:S04]  /*2fb0*/  STS [R79+0x180], R34 ;  /* 0x000180224f007388 */ /* 0x010fe80000000800 */
[----:B------:R-:W-:Y:S04]  /*2fc0*/  STS [R78+0x200], R37 ;  /* 0x000200254e007388 */ /* 0x000fe80000000800 */
[----:B------:R-:W-:Y:S04]  /*2fd0*/  STS [R77+0x280], R36 ;  /* 0x000280244d007388 */ /* 0x000fe80000000800 */
[----:B------:R-:W-:Y:S01]  /*2fe0*/  STS [R76+0x300], R119 ;  /* 0x000300774c007388 */ /* 0x000fe20000000800 */
[----:B------:R-:W-:Y:S01]  /*2ff0*/  FMUL.FTZ R132, R8, 1.4426950216293334961 ;  /* 0x3fb8aa3b08847820 */ /* 0x000fe20000410000 */
[----:B------:R-:W-:-:S02]  /*3000*/  FMUL.FTZ R4, R9, R65 ;  /* 0x0000004109047220 */ /* 0x000fc40000410000 */
[----:B------:R2:W-:Y:S01]  /*3010*/  STS [R75+0x380], R116 ;  /* 0x000380744b007388 */ /* 0x0005e20000000800 */
[----:B0-----:R-:W-:-:S03]  /*3020*/  IADD3 R7, R94, 0x140, RZ ;  /* 0x000001405e077810 */ /* 0x001fc60007ffe0ff */
[----:B------:R0:W-:Y:S01]  /*3030*/  STS [R3+0x400], R114 ;  /* 0x0004007203007388 */ /* 0x0001e20000000800 */
[----:B-1----:R-:W-:Y:S01]  /*3040*/  IADD3 R35, R94, 0x160, RZ ;  /* 0x000001605e237810 */ /* 0x002fe20007ffe0ff */
[----:B--2---:R-:W1:Y:S01]  /*3050*/  @!P2 LDC R116, c[0x0][0x21c] ;  /* 0x00008700ff74ab82 */ /* 0x004e620000000800 */
[----:B------:R-:W-:Y:S01]  /*3060*/  FMUL.FTZ R2, R132, R65 ;  /* 0x0000004184027220 */ /* 0x000fe20000410000 */
[----:B0-----:R-:W-:Y:S01]  /*3070*/  IADD3 R3, R94, 0x180, RZ ;  /* 0x000001805e037810 */ /* 0x001fe20007ffe0ff */
[----:B------:R-:W-:Y:S01]  /*3080*/  FMUL.RZ R114, R4, 0.15915493667125701904 ;  /* 0x3e22f98304727820 */ /* 0x000fe2000040c000 */
[----:B------:R-:W-:Y:S02]  /*3090*/  IADD3 R37, R94, 0x1a0, RZ ;  /* 0x000001a05e257810 */ /* 0x000fe40007ffe0ff */
[-C--:B------:R-:W-:Y:S01]  /*30a0*/  LEA.HI.SX32 R3, R3, R94.reuse, 0x1b ;  /* 0x0000005e03037211 */ /* 0x080fe200078fdaff */
[----:B------:R0:W-:Y:S01]  /*30b0*/  MUFU.EX2 R36, R2 ;  /* 0x0000000200247308 */ /* 0x0001e20000000800 */
[----:B------:R-:W-:-:S02]  /*30c0*/  LEA.HI.SX32 R7, R7, R94, 0x1b ;  /* 0x0000005e07077211 */ /* 0x000fc400078fdaff */
[----:B------:R-:W-:Y:S02]  /*30d0*/  IADD3 R119, R94, 0x1c0, RZ ;  /* 0x000001c05e777810 */ /* 0x000fe40007ffe0ff */
[----:B------:R-:W-:-:S03]  /*30e0*/  LEA.HI.SX32 R35, R35, R94, 0x1b ;  /* 0x0000005e23237211 */ /* 0x000fc600078fdaff */
[----:B------:R-:W2:Y:S01]  /*30f0*/  MUFU.COS R131, R114 ;  /* 0x0000007200837308 */ /* 0x000ea20000000000 */
[----:B0-----:R-:W-:Y:S02]  /*3100*/  LEA R2, R3, UR7, 0x2 ;  /* 0x0000000703027c11 */ /* 0x001fe4000f8e10ff */
[----:B------:R-:W-:Y:S02]  /*3110*/  LEA.HI.SX32 R37, R37, R94, 0x1b ;  /* 0x0000005e25257211 */ /* 0x000fe400078fdaff */
[----:B------:R-:W-:-:S03]  /*3120*/  SHF.L.U32 R3, R94, 0x4, RZ ;  /* 0x000000045e037819 */ /* 0x000fc600000006ff */
[----:B------:R0:W3:Y:S01]  /*3130*/  MUFU.SIN R129, R114 ;  /* 0x0000007200817308 */ /* 0x0000e20000000400 */
[----:B------:R-:W-:Y:S02]  /*3140*/  LEA R7, R7, UR7, 0x2 ;  /* 0x0000000707077c11 */ /* 0x000fe4000f8e10ff */
[----:B------:R-:W-:Y:S01]  /*3150*/  LEA.HI.SX32 R119, R119, R94, 0x1b ;  /* 0x0000005e77777211 */ /* 0x000fe200078fdaff */
[----:B------:R4:W-:Y:S01]  /*3160*/  STS [R5+0x480], R120 ;  /* 0x0004807805007388 */ /* 0x0009e20000000800 */
[----:B------:R-:W-:Y:S02]  /*3170*/  LEA R35, R35, UR7, 0x2 ;  /* 0x0000000723237c11 */ /* 0x000fe4000f8e10ff */
[----:B------:R-:W-:Y:S01]  /*3180*/  LEA R37, R37, UR7, 0x2 ;  /* 0x0000000725257c11 */ /* 0x000fe2000f8e10ff */
[----:B------:R2:W-:Y:S01]  /*3190*/  STS [R7+0x500], R118 ;  /* 0x0005007607007388 */ /* 0x0005e20000000800 */
[----:B------:R-:W-:Y:S02]  /*31a0*/  LEA R4, R119, UR7, 0x2 ;  /* 0x0000000777047c11 */ /* 0x000fe4000f8e10ff */
[----:B------:R-:W-:-:S02]  /*31b0*/  LEA R6, R127, UR7, 0x2 ;  /* 0x000000077f067c11 */ /* 0x000fc4000f8e10ff */
[----:B----4-:R-:W-:Y:S01]  /*31c0*/  LEA.HI.SX32 R5, R3, R3, 0x1b ;  /* 0x0000000303057211 */ /* 0x010fe200078fdaff */
[----:B------:R-:W-:Y:S01]  /*31d0*/  STS [R35+0x580], R122 ;  /* 0x0005807a23007388 */ /* 0x000fe20000000800 */
[----:B0-----:R-:W-:Y:S02]  /*31e0*/  LEA R114, R40, R115, 0x8 ;  /* 0x0000007328727211 */ /* 0x001fe400078e40ff */
[----:B------:R-:W-:Y:S01]  /*31f0*/  @P1 IADD3 R114, R96, 0x200, RZ ;  /* 0x0000020060721810 */ /* 0x000fe20007ffe0ff */
[----:B------:R-:W-:Y:S01]  /*3200*/  STS [R2+0x600], R121 ;  /* 0x0006007902007388 */ /* 0x000fe20000000800 */
[----:B------:R-:W-:Y:S02]  /*3210*/  @!P2 IADD3 R34, R84, -0x2, RZ ;  /* 0xfffffffe5422a810 */ /* 0x000fe40007ffe0ff */
[----:B--2---:R-:W-:Y:S01]  /*3220*/  LEA R7, R5, UR7, 0x2 ;  /* 0x0000000705077c11 */ /* 0x004fe2000f8e10ff */
[----:B------:R-:W-:Y:S04]  /*3230*/  STS [R37+0x680], R124 ;  /* 0x0006807c25007388 */ /* 0x000fe80000000800 */
[----:B------:R-:W-:Y:S01]  /*3240*/  STS [R4+0x700], R123 ;  /* 0x0007007b04007388 */ /* 0x000fe20000000800 */
[----:B-1----:R-:W-:-:S03]  /*3250*/  @!P2 IMAD R119, R34, R116, R115 ;  /* 0x000000742277a224 */ /* 0x002fc600078e0273 */
[----:B------:R0:W-:Y:S01]  /*3260*/  STS [R6+0x780], R125 ;  /* 0x0007807d06007388 */ /* 0x0001e20000000800 */
[----:B------:R-:W-:-:S03]  /*3270*/  NOP ;  /* 0x0000000000007918 */ /* 0x000fc60000000000 */
[----:B------:R-:W-:Y:S01]  /*3280*/  LDS R116, [R7] ;  /* 0x0000000007747984 */ /* 0x000fe20000000800 */
[----:B0-----:R-:W-:Y:S01]  /*3290*/  LEA R6, R114, UR7, 0x3 ;  /* 0x0000000772067c11 */ /* 0x001fe2000f8e18ff */
[C---:B------:R-:W-:Y:S02]  /*32a0*/  FMUL.FTZ R34, R36.reuse, R131 ;  /* 0x0000008324227220 */ /* 0x040fe40000410000 */
[----:B------:R-:W0:Y:S01]  /*32b0*/  LDS R114, [R7+0x4] ;  /* 0x0000040007727984 */ /* 0x000e220000000800 */
[----:B---3--:R-:W-:Y:S01]  /*32c0*/  FMUL.FTZ R35, R36, R129 ;  /* 0x0000008124237220 */ /* 0x008fe20000410000 */
[----:B------:R-:W-:Y:S02]  /*32d0*/  @!P2 IMAD.WIDE R4, R119, 0x10, R32 ;  /* 0x000000107704a825 */ /* 0x000fe400078e0220 */
[----:B------:R-:W1:Y:S04]  /*32e0*/  LDS R133, [R7+0x8] ;  /* 0x0000080007857984 */ /* 0x000e680000000800 */
[----:B------:R-:W2:Y:S04]  /*32f0*/  LDS R131, [R7+0xc] ;  /* 0x00000c0007837984 */ /* 0x000ea80000000800 */
[----:B------:R-:W3:Y:S04]  /*3300*/  LDS R128, [R7+0x10] ;  /* 0x0000100007807984 */ /* 0x000ee80000000800 */
        /* <DEDUP_REMOVED lines=15> */
[----:B------:R-:W-:Y:S01]  /*3400*/  FMUL.FTZ R36, R132, R64 ;  /* 0x0000004084247220 */ /* 0x000fe20000410000 */
[----:B------:R-:W-:Y:S01]  /*3410*/  CS2R R2, SRZ ;  /* 0x0000000000027805 */ /* 0x000fe2000001ff00 */
[----:B------:R-:W-:Y:S01]  /*3420*/  BAR.SYNC.DEFER_BLOCKING 0x0 ;  /* 0x0000000000007b1d */ /* 0x000fe20000010000 */
[----:B------:R-:W-:-:S05]  /*3430*/  FMUL.FTZ R134, R9, R63 ;  /* 0x0000003f09867220 */ /* 0x000fca0000410000 */
[----:B------:R-:W-:Y:S01]  /*3440*/  MUFU.SIN R37, R136 ;  /* 0x0000008800257308 */ /* 0x000fe20000000400 */
[----:B------:R-:W-:Y:S01]  /*3450*/  FMUL.RZ R139, R134, 0.15915493667125701904 ;  /* 0x3e22f983868b7820 */ /* 0x000fe2000040c000 */
[----:B------:R-:W-:-:S06]  /*3460*/  FMUL.FTZ R134, R9, R61 ;  /* 0x0000003d09867220 */ /* 0x000fcc0000410000 */
[----:B------:R-:W2:Y:S01]  /*3470*/  MUFU.EX2 R36, R36 ;  /* 0x0000002400247308 */ /* 0x000ea20000000800 */
[----:B------:R-:W-:-:S07]  /*3480*/  FMUL.RZ R143, R134, 0.15915493667125701904 ;  /* 0x3e22f983868f7820 */ /* 0x000fce000040c000 */
[----:B------:R3:W1:Y:S01]  /*3490*/  MUFU.COS R135, R136 ;  /* 0x0000008800877308 */ /* 0x0006620000000000 */
[----:B------:R0:W5:Y:S01]  /*34a0*/  @!P2 LDG.E.64 R2, desc[UR12][R4.64+0x8] ;  /* 0x0000080c0402a981 */ /* 0x000162000c1e1b00 */
[C---:B------:R-:W-:Y:S01]  /*34b0*/  FMUL.FTZ R134, R132.reuse, R61 ;  /* 0x0000003d84867220 */ /* 0x040fe20000410000 */
[C---:B------:R-:W-:Y:S01]  /*34c0*/  FMUL.FTZ R144, R132.reuse, R59 ;  /* 0x0000003b84907220 */ /* 0x040fe20000410000 */
[C---:B---3--:R-:W-:Y:S01]  /*34d0*/  FMUL.FTZ R136, R9.reuse, R60 ;  /* 0x0000003c09887220 */ /* 0x048fe20000410000 */
[----:B0-----:R-:W-:Y:S01]  /*34e0*/  FMUL.FTZ R4, R132, R63 ;  /* 0x0000003f84047220 */ /* 0x001fe20000410000 */
[----:B------:R-:W-:Y:S02]  /*34f0*/  FMUL.FTZ R5, R9, R62 ;  /* 0x0000003e09057220 */ /* 0x000fe40000410000 */
[----:B------:R-:W-:Y:S01]  /*3500*/  FMUL.RZ R149, R136, 0.15915493667125701904 ;  /* 0x3e22f98388957820 */ /* 0x000fe2000040c000 */
[C---:B------:R-:W-:Y:S01]  /*3510*/  FMUL.FTZ R136, R132.reuse, R60 ;  /* 0x0000003c84887220 */ /* 0x040fe20000410000 */
[C---:B------:R-:W-:Y:S01]  /*3520*/  FMUL.FTZ R146, R132.reuse, R58 ;  /* 0x0000003a84927220 */ /* 0x040fe20000410000 */
[----:B------:R-:W-:Y:S01]  /*3530*/  FMUL.RZ R142, R5, 0.15915493667125701904 ;  /* 0x3e22f983058e7820 */ /* 0x000fe2000040c000 */
[----:B------:R-:W-:Y:S01]  /*3540*/  FMUL.FTZ R5, R132, R62 ;  /* 0x0000003e84057220 */ /* 0x000fe20000410000 */
[----:B------:R-:W-:Y:S01]  /*3550*/  MUFU.SIN R7, R139 ;  /* 0x0000008b00077308 */ /* 0x000fe20000000400 */
[----:B------:R-:W-:Y:S01]  /*3560*/  FMUL.FTZ R132, R9, R59 ;  /* 0x0000003b09847220 */ /* 0x000fe20000410000 */
[----:B------:R-:W-:-:S06]  /*3570*/  FMUL.FTZ R145, R114, R65 ;  /* 0x0000004172917220 */ /* 0x000fcc0000410000 */
[----:B------:R-:W-:Y:S01]  /*3580*/  MUFU.COS R137, R139 ;  /* 0x0000008b00897308 */ /* 0x000fe20000000000 */
[----:B------:R-:W-:Y:S01]  /*3590*/  FMUL.RZ R154, R132, 0.15915493667125701904 ;  /* 0x3e22f983849a7820 */ /* 0x000fe2000040c000 */
[----:B--2---:R-:W-:Y:S01]  /*35a0*/  FMUL.FTZ R132, R36, R37 ;  /* 0x0000002524847220 */ /* 0x004fe20000410000 */
[----:B------:R-:W-:-:S05]  /*35b0*/  FMUL.FTZ R145, R72, R145 ;  /* 0x0000009148917220 */ /* 0x000fca0000410000 */
[----:B------:R-:W0:Y:S08]  /*35c0*/  MUFU.EX2 R4, R4 ;  /* 0x0000000400047308 */ /* 0x000e300000000800 */
[----:B------:R-:W-:Y:S08]  /*35d0*/  MUFU.SIN R141, R143 ;  /* 0x0000008f008d7308 */ /* 0x000ff00000000400 */
[----:B------:R2:W-:Y:S02]  /*35e0*/  MUFU.COS R139, R143 ;  /* 0x0000008f008b7308 */ /* 0x0005e40000000000 */
[----:B--2---:R-:W-:-:S06]  /*35f0*/  FMUL.FTZ R143, R116, R65 ;  /* 0x00000041748f7220 */ /* 0x004fcc0000410000 */
[----:B------:R1:W-:Y:S01]  /*3600*/  MUFU.EX2 R140, R134 ;  /* 0x00000086008c7308 */ /* 0x0003e20000000800 */
[----:B------:R-:W-:Y:S01]  /*3610*/  FMUL.FTZ R143, R72, R143 ;  /* 0x0000008f488f7220 */ /* 0x000fe20000410000 */
[----:B-1----:R-:W-:Y:S01]  /*3620*/  FMUL.FTZ R134, R36, R135 ;  /* 0x0000008724867220 */ /* 0x002fe20000410000 */
[C---:B------:R-:W-:Y:S02]  /*3630*/  FMUL.FTZ R36, R132.reuse, R145 ;  /* 0x0000009184247220 */ /* 0x040fe40000410000 */
[----:B------:R-:W-:-:S03]  /*3640*/  FMUL.FTZ R135, R132, R143 ;  /* 0x0000008f84877220 */ /* 0x000fc60000410000 */
[----:B------:R-:W-:Y:S08]  /*3650*/  MUFU.SIN R6, R142 ;  /* 0x0000008e00067308 */ /* 0x000ff00000000400 */
[----:B------:R-:W-:Y:S08]  /*3660*/  MUFU.COS R138, R142 ;  /* 0x0000008e008a7308 */ /* 0x000ff00000000000 */
[----:B------:R-:W1:Y:S08]  /*3670*/  MUFU.EX2 R5, R5 ;  /* 0x0000000500057308 */ /* 0x000e700000000800 */
[----:B------:R-:W-:Y:S08]  /*3680*/  MUFU.SIN R147, R149 ;  /* 0x0000009500937308 */ /* 0x000ff00000000400 */
[----:B------:R2:W-:Y:S08]  /*3690*/  MUFU.COS R153, R149 ;  /* 0x0000009500997308 */ /* 0x0005f00000000000 */
[----:B------:R3:W-:Y:S01]  /*36a0*/  MUFU.EX2 R148, R144 ;  /* 0x0000009000947308 */ /* 0x0007e20000000800 */
[----:B--2---:R-:W-:-:S07]  /*36b0*/  FFMA.FTZ R149, R134, R143, -R36 ;  /* 0x0000008f86957223 */ /* 0x004fce0000010824 */
[----:B------:R2:W-:Y:S01]  /*36c0*/  MUFU.EX2 R142, R136 ;  /* 0x00000088008e7308 */ /* 0x0005e20000000800 */
[----:B---3--:R-:W-:-:S07]  /*36d0*/  FMUL.FTZ R144, R133, R64 ;  /* 0x0000004085907220 */ /* 0x008fce0000410000 */
[----:B------:R3:W-:Y:S01]  /*36e0*/  MUFU.EX2 R152, R146 ;  /* 0x0000009200987308 */ /* 0x0007e20000000800 */
[----:B--2---:R-:W-:Y:S01]  /*36f0*/  FFMA.FTZ R136, R134, R145, R135 ;  /* 0x0000009186887223 */ /* 0x004fe20000010087 */
[----:B0-----:R-:W-:Y:S01]  /*3700*/  FMUL.FTZ R135, R4, R7 ;  /* 0x0000000704877220 */ /* 0x001fe20000410000 */
[----:B------:R-:W-:Y:S01]  /*3710*/  FFMA.FTZ R149, R73, R144, R149 ;  /* 0x0000009049957223 */ /* 0x000fe20000010095 */
[----:B---3--:R-:W-:Y:S01]  /*3720*/  FMUL.FTZ R146, R131, R64 ;  /* 0x0000004083927220 */ /* 0x008fe20000410000 */
[----:B------:R-:W-:-:S03]  /*3730*/  FMUL.FTZ R36, R9, R58 ;  /* 0x0000003a09247220 */ /* 0x000fc60000410000 */
[----:B------:R-:W-:Y:S01]  /*3740*/  FFMA.FTZ R150, R73, R146, R136 ;  /* 0x0000009249967223 */ /* 0x000fe20000010088 */
[----:B------:R-:W-:Y:S01]  /*3750*/  FMUL.FTZ R136, R4, R137 ;  /* 0x0000008904887220 */ /* 0x000fe20000410000 */
[C---:B------:R-:W-:Y:S02]  /*3760*/  FMUL.FTZ R151, R135.reuse, R149 ;  /* 0x0000009587977220 */ /* 0x040fe40000410000 */
[-C--:B------:R-:W-:Y:S01]  /*3770*/  FMUL.FTZ R137, R135, R150.reuse ;  /* 0x0000009687897220 */ /* 0x080fe20000410000 */
[----:B------:R-:W-:Y:S01]  /*3780*/  FMUL.RZ R36, R36, 0.15915493667125701904 ;  /* 0x3e22f98324247820 */ /* 0x000fe2000040c000 */
[----:B------:R-:W-:Y:S01]  /*3790*/  FFMA.FTZ R157, R136, R150, R151 ;  /* 0x00000096889d7223 */ /* 0x000fe20000010097 */
[----:B------:R-:W-:Y:S01]  /*37a0*/  FMUL.FTZ R151, R128, R63 ;  /* 0x0000003f80977220 */ /* 0x000fe20000410000 */
[----:B------:R-:W-:Y:S01]  /*37b0*/  FFMA.FTZ R4, R136, R149, -R137 ;  /* 0x0000009588047223 */ /* 0x000fe20000010889 */
[C---:B-1----:R-:W-:Y:S01]  /*37c0*/  FMUL.FTZ R137, R5.reuse, R6 ;  /* 0x0000000605897220 */ /* 0x042fe20000410000 */
[----:B------:R-:W-:Y:S01]  /*37d0*/  FMUL.FTZ R138, R5, R138 ;  /* 0x0000008a058a7220 */ /* 0x000fe20000410000 */
[----:B----4-:R-:W-:Y:S01]  /*37e0*/  FMUL.FTZ R149, R126, R63 ;  /* 0x0000003f7e957220 */ /* 0x010fe20000410000 */
[----:B------:R-:W0:Y:S01]  /*37f0*/  MUFU.COS R5, R36 ;  /* 0x0000002400057308 */ /* 0x000e220000000000 */
[----:B------:R-:W-:-:S02]  /*3800*/  FFMA.FTZ R4, R70, R151, R4 ;  /* 0x0000009746047223 */ /* 0x000fc40000010004 */
[----:B------:R-:W-:Y:S02]  /*3810*/  FFMA.FTZ R157, R70, R149, R157 ;  /* 0x00000095469d7223 */ /* 0x000fe4000001009d */
[----:B------:R-:W-:-:S03]  /*3820*/  FMUL.FTZ R6, R137, R4 ;  /* 0x0000000489067220 */ /* 0x000fc60000410000 */
[----:B------:R-:W1:Y:S01]  /*3830*/  MUFU.COS R7, R154 ;  /* 0x0000009a00077308 */ /* 0x000e620000000000 */
[-C--:B------:R-:W-:Y:S01]  /*3840*/  FMUL.FTZ R159, R137, R157.reuse ;  /* 0x0000009d899f7220 */ /* 0x080fe20000410000 */
[----:B------:R-:W-:Y:S01]  /*3850*/  FFMA.FTZ R6, R138, R157, R6 ;  /* 0x0000009d8a067223 */ /* 0x000fe20000010006 */
[----:B------:R-:W-:-:S05]  /*3860*/  FMUL.FTZ R139, R140, R139 ;  /* 0x0000008b8c8b7220 */ /* 0x000fca0000410000 */
[----:B------:R2:W3:Y:S01]  /*3870*/  MUFU.SIN R37, R154 ;  /* 0x0000009a00257308 */ /* 0x0004e20000000400 */
[----:B------:R-:W-:Y:S01]  /*3880*/  FMUL.FTZ R140, R140, R141 ;  /* 0x0000008d8c8c7220 */ /* 0x000fe20000410000 */
[----:B------:R-:W-:Y:S01]  /*3890*/  FFMA.FTZ R159, R138, R4, -R159 ;  /* 0x000000048a9f7223 */ /* 0x000fe2000001089f */
[----:B------:R-:W-:-:S05]  /*38a0*/  FMUL.FTZ R156, R129, R62 ;  /* 0x0000003e819c7220 */ /* 0x000fca0000410000 */
[----:B------:R4:W3:Y:S01]  /*38b0*/  MUFU.SIN R155, R36 ;  /* 0x00000024009b7308 */ /* 0x0008e20000000400 */
[----:B--2---:R-:W-:-:S04]  /*38c0*/  FMUL.FTZ R154, R127, R62 ;  /* 0x0000003e7f9a7220 */ /* 0x004fc80000410000 */
[C---:B------:R-:W-:Y:S01]  /*38d0*/  FFMA.FTZ R6, R71.reuse, R154, R6 ;  /* 0x0000009a47067223 */ /* 0x040fe20000010006 */
[----:B------:R-:W-:Y:S01]  /*38e0*/  FFMA.FTZ R159, R71, R156, R159 ;  /* 0x0000009c479f7223 */ /* 0x000fe2000001009f */
[----:B0-----:R-:W-:Y:S01]  /*38f0*/  FMUL.FTZ R150, R152, R5 ;  /* 0x0000000598967220 */ /* 0x001fe20000410000 */
[----:B------:R-:W-:Y:S01]  /*3900*/  FMUL.FTZ R141, R142, R153 ;  /* 0x000000998e8d7220 */ /* 0x000fe20000410000 */
[----:B------:R-:W-:Y:S01]  /*3910*/  FMUL.FTZ R4, R140, R6 ;  /* 0x000000068c047220 */ /* 0x000fe20000410000 */
[-C--:B------:R-:W-:Y:S01]  /*3920*/  FMUL.FTZ R5, R35, R132.reuse ;  /* 0x0000008423057220 */ /* 0x080fe20000410000 */
[----:B------:R-:W-:Y:S01]  /*3930*/  FMUL.FTZ R142, R142, R147 ;  /* 0x000000938e8e7220 */ /* 0x000fe20000410000 */
[----:B-1----:R-:W-:Y:S01]  /*3940*/  FMUL.FTZ R147, R148, R7 ;  /* 0x0000000794937220 */ /* 0x002fe20000410000 */
[-C--:B------:R-:W-:Y:S01]  /*3950*/  FMUL.FTZ R7, R140, R159.reuse ;  /* 0x0000009f8c077220 */ /* 0x080fe20000410000 */
[C---:B----4-:R-:W-:Y:S01]  /*3960*/  FFMA.FTZ R36, R139.reuse, R159, -R4 ;  /* 0x0000009f8b247223 */ /* 0x050fe20000010804 */
[C---:B------:R-:W-:Y:S01]  /*3970*/  FMUL.FTZ R4, R34.reuse, R132 ;  /* 0x0000008422047220 */ /* 0x040fe20000410000 */
[----:B------:R-:W-:Y:S01]  /*3980*/  FFMA.FTZ R5, R34, R134, -R5 ;  /* 0x0000008622057223 */ /* 0x000fe20000010805 */
[----:B---3--:R-:W-:Y:S01]  /*3990*/  FMUL.FTZ R148, R148, R37 ;  /* 0x0000002594947220 */ /* 0x008fe20000410000 */
[----:B------:R-:W-:Y:S01]  /*39a0*/  FFMA.FTZ R7, R139, R6, R7 ;  /* 0x000000068b077223 */ /* 0x000fe20000010007 */
[----:B------:R-:W-:Y:S01]  /*39b0*/  FMUL.FTZ R153, R122, R61 ;  /* 0x0000003d7a997220 */ /* 0x000fe20000410000 */
[----:B------:R-:W-:Y:S01]  /*39c0*/  FFMA.FTZ R4, R35, R134, R4 ;  /* 0x0000008623047223 */ /* 0x000fe20000010004 */
[C---:B------:R-:W-:Y:S01]  /*39d0*/  FMUL.FTZ R37, R135.reuse, R5 ;  /* 0x0000000587257220 */ /* 0x040fe20000410000 */
[----:B------:R-:W-:Y:S01]  /*39e0*/  FMUL.FTZ R152, R152, R155 ;  /* 0x0000009b98987220 */ /* 0x000fe20000410000 */
[----:B------:R-:W-:Y:S01]  /*39f0*/  FMUL.FTZ R155, R124, R61 ;  /* 0x0000003d7c9b7220 */ /* 0x000fe20000410000 */
[----:B------:R-:W-:Y:S01]  /*3a00*/  FFMA.FTZ R6, R68, R153, R7 ;  /* 0x0000009944067223 */ /* 0x000fe20000010007 */
[-C--:B------:R-:W-:Y:S01]  /*3a10*/  FMUL.FTZ R7, R135, R4.reuse ;  /* 0x0000000487077220 */ /* 0x080fe20000410000 */
[----:B------:R-:W-:Y:S01]  /*3a20*/  FFMA.FTZ R37, R136, R4, R37 ;  /* 0x0000000488257223 */ /* 0x000fe20000010025 */
[----:B------:R-:W-:Y:S01]  /*3a30*/  FFMA.FTZ R36, R68, R155, R36 ;  /* 0x0000009b44247223 */ /* 0x000fe20000010024 */
[----:B------:R-:W-:Y:S01]  /*3a40*/  FMUL.FTZ R158, R142, R6 ;  /* 0x000000068e9e7220 */ /* 0x000fe20000410000 */
[----:B------:R-:W-:Y:S01]  /*3a50*/  FFMA.FTZ R7, R136, R5, -R7 ;  /* 0x0000000588077223 */ /* 0x000fe20000010807 */
[----:B------:R-:W-:Y:S01]  /*3a60*/  FMUL.FTZ R4, R137, R37 ;  /* 0x0000002589047220 */ /* 0x000fe20000410000 */
[-C--:B------:R-:W-:Y:S01]  /*3a70*/  FMUL.FTZ R159, R142, R36.reuse ;  /* 0x000000248e9f7220 */ /* 0x080fe20000410000 */
[----:B------:R-:W-:Y:S01]  /*3a80*/  FFMA.FTZ R157, R141, R36, -R158 ;  /* 0x000000248d9d7223 */ /* 0x000fe2000001089e */
[-C--:B------:R-:W-:Y:S01]  /*3a90*/  FMUL.FTZ R5, R137, R7.reuse ;  /* 0x0000000789057220 */ /* 0x080fe20000410000 */
[C---:B------:R-:W-:Y:S01]  /*3aa0*/  FFMA.FTZ R4, R138.reuse, R7, -R4 ;  /* 0x000000078a047223 */ /* 0x040fe20000010804 */
[----:B------:R-:W-:Y:S01]  /*3ab0*/  FFMA.FTZ R6, R141, R6, R159 ;  /* 0x000000068d067223 */ /* 0x000fe2000001009f */
[-C--:B------:R-:W-:Y:S01]  /*3ac0*/  FMUL.FTZ R158, R123, R60.reuse ;  /* 0x0000003c7b9e7220 */ /* 0x080fe20000410000 */
        /* <DEDUP_REMOVED lines=9> */
[----:B------:R-:W-:Y:S01]  /*3b60*/  FFMA.FTZ R6, R139, R4, -R6 ;  /* 0x000000048b067223 */ /* 0x000fe20000010806 */
[----:B------:R-:W-:Y:S01]  /*3b70*/  FMUL.FTZ R5, R142, R36 ;  /* 0x000000248e057220 */ /* 0x000fe20000410000 */
[C---:B------:R-:W-:Y:S01]  /*3b80*/  FFMA.FTZ R162, R147.reuse, R157, -R162 ;  /* 0x0000009d93a27223 */ /* 0x040fe200000108a2 */
[----:B------:R-:W-:Y:S01]  /*3b90*/  FFMA.FTZ R7, R147, R7, R164 ;  /* 0x0000000793077223 */ /* 0x000fe200000100a4 */
[----:B------:R-:W-:Y:S01]  /*3ba0*/  ISETP.NE.AND P2, PT, R96, 0x1f, PT ;  /* 0x0000001f6000780c */ /* 0x000fe20003f45270 */
[-C--:B------:R-:W-:Y:S01]  /*3bb0*/  FMUL.FTZ R157, R118, R59.reuse ;  /* 0x0000003b769d7220 */ /* 0x080fe20000410000 */
[----:B------:R-:W-:Y:S01]  /*3bc0*/  FMUL.FTZ R159, R120, R59 ;  /* 0x0000003b789f7220 */ /* 0x000fe20000410000 */
[-C--:B------:R-:W-:Y:S01]  /*3bd0*/  FMUL.FTZ R4, R142, R6.reuse ;  /* 0x000000068e047220 */ /* 0x080fe20000410000 */
[C---:B------:R-:W-:Y:S01]  /*3be0*/  FFMA.FTZ R5, R141.reuse, R6, -R5 ;  /* 0x000000068d057223 */ /* 0x040fe20000010805 */
[C---:B------:R-:W-:Y:S01]  /*3bf0*/  FFMA.FTZ R161, R66.reuse, R157, R7 ;  /* 0x0000009d42a17223 */ /* 0x040fe20000010007 */
[----:B------:R-:W-:Y:S01]  /*3c00*/  FFMA.FTZ R37, R66, R159, R162 ;  /* 0x0000009f42257223 */ /* 0x000fe200000100a2 */
[----:B------:R-:W-:Y:S01]  /*3c10*/  FFMA.FTZ R4, R141, R36, R4 ;  /* 0x000000248d047223 */ /* 0x000fe20000010004 */
[----:B------:R-:W-:Y:S01]  /*3c20*/  FMUL.FTZ R7, R148, R5 ;  /* 0x0000000594077220 */ /* 0x000fe20000410000 */
[C---:B------:R-:W-:Y:S01]  /*3c30*/  FMUL.FTZ R163, R152.reuse, R161 ;  /* 0x000000a198a37220 */ /* 0x040fe20000410000 */
[-C--:B------:R-:W-:Y:S01]  /*3c40*/  FMUL.FTZ R36, R152, R37.reuse ;  /* 0x0000002598247220 */ /* 0x080fe20000410000 */
[-C--:B------:R-:W-:Y:S01]  /*3c50*/  FMUL.FTZ R6, R148, R4.reuse ;  /* 0x0000000494067220 */ /* 0x080fe20000410000 */
[C---:B------:R-:W-:Y:S01]  /*3c60*/  FFMA.FTZ R7, R147.reuse, R4, R7 ;  /* 0x0000000493077223 */ /* 0x040fe20000010007 */
[C---:B------:R-:W-:Y:S01]  /*3c70*/  FFMA.FTZ R172, R150.reuse, R37, -R163 ;  /* 0x0000002596ac7223 */ /* 0x040fe200000108a3 */
[----:B------:R-:W-:Y:S01]  /*3c80*/  FFMA.FTZ R161, R150, R161, R36 ;  /* 0x000000a196a17223 */ /* 0x000fe20000010024 */
[----:B------:R-:W-:Y:S01]  /*3c90*/  @P2 LEA R36, R96, UR7, 0x3 ;  /* 0x0000000760242c11 */ /* 0x000fe2000f8e18ff */
[----:B------:R-:W-:Y:S01]  /*3ca0*/  FMUL.FTZ R37, R152, R7 ;  /* 0x0000000798257220 */ /* 0x000fe20000410000 */
[----:B------:R-:W-:-:S04]  /*3cb0*/  FFMA.FTZ R5, R147, R5, -R6 ;  /* 0x0000000593057223 */ /* 0x000fc80000010806 */
[-C--:B------:R-:W-:Y:S02]  /*3cc0*/  FFMA.FTZ R174, R150, R5.reuse, -R37 ;  /* 0x0000000596ae7223 */ /* 0x080fe40000010825 */
[----:B------:R-:W0:Y:S01]  /*3cd0*/  @P2 LDS.64 R36, [R36+0x24d8] ;  /* 0x0024d80024242984 */ /* 0x000e220000000a00 */
[----:B------:R-:W-:Y:S01]  /*3ce0*/  FMUL.FTZ R4, R152, R5 ;  /* 0x0000000598047220 */ /* 0x000fe20000410000 */
[-C--:B------:R-:W-:Y:S01]  /*3cf0*/  FMUL.FTZ R164, R121, R58.reuse ;  /* 0x0000003a79a47220 */ /* 0x080fe20000410000 */
[----:B------:R-:W-:Y:S01]  /*3d00*/  FMUL.FTZ R162, R119, R58 ;  /* 0x0000003a77a27220 */ /* 0x000fe20000410000 */
[----:B------:R-:W-:Y:S01]  /*3d10*/  BSSY B0, `(.L_x_16089) ;  /* 0x0000010000007945 */ /* 0x000fe20003800000 */
        /* <DEDUP_REMOVED lines=15> */
.L_x_16090:
[----:B------:R-:W-:Y:S05]  /*3e10*/  BSYNC B0 ;  /* 0x0000000000007941 */ /* 0x000fea0003800000 */
.L_x_16089:
[----:B------:R-:W3:Y:S01]  /*3e20*/  SHFL.UP PT, R6, R172, 0x1, RZ ;  /* 0x04200000ac067989 */ /* 0x000ee200000e00ff */
[----:B------:R-:W-:Y:S01]  /*3e30*/  ISETP.GE.AND P3, PT, R94, 0x1, PT ;  /* 0x000000015e00780c */ /* 0x000fe20003f66270 */
[C---:B-----5:R-:W-:Y:S01]  /*3e40*/  FMUL.FTZ R167, R111.reuse, R39 ;  /* 0x000000276fa77220 */ /* 0x060fe20000410000 */
[----:B------:R-:W-:Y:S01]  /*3e50*/  FMUL.FTZ R173, R111, R38 ;  /* 0x000000266fad7220 */ /* 0x000fe20000410000 */
[----:B-1----:R-:W1:Y:S01]  /*3e60*/  SHFL.UP PT, R4, R174, 0x1, RZ ;  /* 0x04200000ae047989 */ /* 0x002e6200000e00ff */
[----:B------:R-:W-:Y:S01]  /*3e70*/  ISETP.GE.OR P0, PT, R84, R109, P0 ;  /* 0x0000006d5400720c */ /* 0x000fe20000706670 */
[----:B------:R-:W-:Y:S02]  /*3e80*/  BSSY B0, `(.L_x_16091) ;  /* 0x00000c8000007945 */ /* 0x000fe40003800000 */
[----:B------:R-:W4:Y:S04]  /*3e90*/  SHFL.UP PT, R161, R179, 0x1, RZ ;  /* 0x04200000b3a17989 */ /* 0x000f2800000e00ff */
[----:B------:R-:W0:Y:S04]  /*3ea0*/  SHFL.UP PT, R5, R7, 0x1, RZ ;  /* 0x0420000007057989 */ /* 0x000e2800000e00ff */
[----:B------:R-:W-:Y:S01]  /*3eb0*/  SHFL.IDX PT, R3, R3, RZ, 0x1f ;  /* 0x00001fff03037589 */ /* 0x000fe200000e0000 */
[C---:B---3--:R-:W-:Y:S01]  /*3ec0*/  FMUL.FTZ R165, R7.reuse, R6 ;  /* 0x0000000607a57220 */ /* 0x048fe20000410000 */
[C---:B-1----:R-:W-:Y:S01]  /*3ed0*/  FMUL.FTZ R166, R7.reuse, R4 ;  /* 0x0000000407a67220 */ /* 0x042fe20000410000 */
[----:B----4-:R-:W-:-:S02]  /*3ee0*/  FMUL.FTZ R163, R7, R161 ;  /* 0x000000a107a37220 */ /* 0x010fc40000410000 */
[C---:B------:R-:W-:Y:S01]  /*3ef0*/  FFMA.FTZ R168, R174.reuse, R161, R165 ;  /* 0x000000a1aea87223 */ /* 0x040fe200000100a5 */
[CC--:B0-----:R-:W-:Y:S01]  /*3f00*/  FFMA.FTZ R166, R174.reuse, R5.reuse, R166 ;  /* 0x00000005aea67223 */ /* 0x0c1fe200000100a6 */
[----:B------:R-:W-:Y:S01]  /*3f10*/  FMUL.FTZ R5, R7, R5 ;  /* 0x0000000507057220 */ /* 0x000fe20000410000 */
[C---:B------:R-:W-:Y:S01]  /*3f20*/  FFMA.FTZ R163, R174.reuse, R6, -R163 ;  /* 0x00000006aea37223 */ /* 0x040fe200000108a3 */
[----:B------:R-:W-:Y:S02]  /*3f30*/  @P3 FADD.FTZ R179, R179, R168 ;  /* 0x000000a8b3b33221 */ /* 0x000fe40000010000 */
[----:B------:R-:W-:Y:S01]  /*3f40*/  @P3 FFMA.FTZ R174, R174, R4, -R5 ;  /* 0x00000004aeae3223 */ /* 0x000fe20000010805 */
[----:B------:R-:W-:Y:S01]  /*3f50*/  @P3 FADD.FTZ R172, R172, R163 ;  /* 0x000000a3acac3221 */ /* 0x000fe20000010000 */
        /* <DEDUP_REMOVED lines=9> */
[C---:B------:R-:W-:Y:S01]  /*3ff0*/  FFMA.FTZ R165, R174.reuse, R6, -R163 ;  /* 0x00000006aea57223 */ /* 0x040fe200000108a3 */
[-C--:B----4-:R-:W-:Y:S01]  /*4000*/  FMUL.FTZ R163, R7, R5.reuse ;  /* 0x0000000507a37220 */ /* 0x090fe20000410000 */
[----:B------:R-:W-:Y:S01]  /*4010*/  FFMA.FTZ R6, R174, R5, R166 ;  /* 0x00000005ae067223 */ /* 0x000fe200000100a6 */
[----:B------:R-:W-:Y:S01]  /*4020*/  FMUL.FTZ R5, R152, R167 ;  /* 0x000000a798057220 */ /* 0x000fe20000410000 */
[----:B------:R-:W-:Y:S01]  /*4030*/  FFMA.FTZ R168, R174, R161, R168 ;  /* 0x000000a1aea87223 */ /* 0x000fe200000100a8 */
[----:B------:R-:W-:Y:S01]  /*4040*/  FMUL.FTZ R161, R150, R167 ;  /* 0x000000a796a17220 */ /* 0x000fe20000410000 */
[----:B------:R-:W-:Y:S01]  /*4050*/  @P3 FADD.FTZ R172, R172, R165 ;  /* 0x000000a5acac3221 */ /* 0x000fe20000010000 */
[----:B------:R-:W-:Y:S01]  /*4060*/  FFMA.FTZ R5, R150, R173, -R5 ;  /* 0x000000ad96057223 */ /* 0x000fe20000010805 */
[----:B------:R-:W-:Y:S01]  /*4070*/  @P3 FFMA.FTZ R174, R174, R4, -R163 ;  /* 0x00000004aeae3223 */ /* 0x000fe200000108a3 */
[C---:B------:R-:W-:Y:S01]  /*4080*/  FMUL.FTZ R166, R110.reuse, R38 ;  /* 0x000000266ea67220 */ /* 0x040fe20000410000 */
[----:B------:R-:W-:Y:S01]  /*4090*/  @P3 FADD.FTZ R179, R179, R168 ;  /* 0x000000a8b3b33221 */ /* 0x000fe20000010000 */
[----:B------:R-:W-:Y:S01]  /*40a0*/  FMUL.FTZ R163, R110, R39 ;  /* 0x000000276ea37220 */ /* 0x000fe20000410000 */
[----:B------:R-:W-:Y:S01]  /*40b0*/  FFMA.FTZ R4, -R152, R173, -R161 ;  /* 0x000000ad98047223 */ /* 0x000fe200000109a1 */
[----:B------:R-:W-:Y:S01]  /*40c0*/  FSEL R6, R7, R6, !P3 ;  /* 0x0000000607067208 */ /* 0x000fe20005800000 */
[----:B------:R-:W-:Y:S01]  /*40d0*/  FADD.FTZ R161, R166, R5 ;  /* 0x00000005a6a17221 */ /* 0x000fe20000010000 */
[----:B------:R-:W0:Y:S01]  /*40e0*/  SHFL.UP PT, R169, R172, 0x4, RZ ;  /* 0x04800000aca97989 */ /* 0x000e2200000e00ff */
[----:B------:R-:W-:Y:S01]  /*40f0*/  FADD.FTZ R4, -R163, R4 ;  /* 0x00000004a3047221 */ /* 0x000fe20000010100 */
[----:B------:R-:W-:Y:S01]  /*4100*/  ISETP.GE.AND P3, PT, R94, 0x4, PT ;  /* 0x000000045e00780c */ /* 0x000fe20003f66270 */
[C---:B------:R-:W-:Y:S01]  /*4110*/  FMUL.FTZ R165, R148.reuse, -R161 ;  /* 0x800000a194a57220 */ /* 0x040fe20000410000 */
[----:B------:R-:W1:Y:S01]  /*4120*/  SHFL.UP PT, R5, R174, 0x4, RZ ;  /* 0x04800000ae057989 */ /* 0x000e6200000e00ff */
[----:B------:R-:W-:-:S02]  /*4130*/  FMUL.FTZ R168, R148, -R4 ;  /* 0x8000000494a87220 */ /* 0x000fc40000410000 */
[C---:B------:R-:W-:Y:S01]  /*4140*/  FFMA.FTZ R4, R147.reuse, R4, R165 ;  /* 0x0000000493047223 */ /* 0x040fe200000100a5 */
[----:B------:R-:W3:Y:S01]  /*4150*/  SHFL.UP PT, R171, R179, 0x4, RZ ;  /* 0x04800000b3ab7989 */ /* 0x000ee200000e00ff */
[----:B------:R-:W-:Y:S01]  /*4160*/  FFMA.FTZ R168, R147, R161, -R168 ;  /* 0x000000a193a87223 */ /* 0x000fe200000108a8 */
[C---:B------:R-:W-:Y:S01]  /*4170*/  FMUL.FTZ R161, R108.reuse, R38 ;  /* 0x000000266ca17220 */ /* 0x040fe20000410000 */
[----:B------:R-:W-:Y:S01]  /*4180*/  FMUL.FTZ R165, R108, R39 ;  /* 0x000000276ca57220 */ /* 0x000fe20000410000 */
[----:B------:R-:W4:Y:S02]  /*4190*/  SHFL.UP PT, R7, R6, 0x4, RZ ;  /* 0x0480000006077989 */ /* 0x000f2400000e00ff */
[----:B------:R-:W-:Y:S01]  /*41a0*/  FADD.FTZ R168, R161, R168 ;  /* 0x000000a8a1a87221 */ /* 0x000fe20000010000 */
[----:B------:R-:W-:-:S03]  /*41b0*/  FADD.FTZ R4, -R165, R4 ;  /* 0x00000004a5047221 */ /* 0x000fc60000010100 */
[C---:B------:R-:W-:Y:S01]  /*41c0*/  FMUL.FTZ R175, R142.reuse, -R168 ;  /* 0x800000a88eaf7220 */ /* 0x040fe20000410000 */
[----:B------:R-:W-:-:S03]  /*41d0*/  FMUL.FTZ R170, R142, -R4 ;  /* 0x800000048eaa7220 */ /* 0x000fc60000410000 */
[C---:B------:R-:W-:Y:S01]  /*41e0*/  FFMA.FTZ R177, R141.reuse, R4, R175 ;  /* 0x000000048db17223 */ /* 0x040fe200000100af */
[----:B------:R-:W-:Y:S01]  /*41f0*/  FFMA.FTZ R178, R141, R168, -R170 ;  /* 0x000000a88db27223 */ /* 0x000fe200000108aa */
[C---:B0-----:R-:W-:Y:S01]  /*4200*/  FMUL.FTZ R175, R6.reuse, R169 ;  /* 0x000000a906af7220 */ /* 0x041fe20000410000 */
[C---:B-1----:R-:W-:Y:S01]  /*4210*/  FMUL.FTZ R168, R6.reuse, R5 ;  /* 0x0000000506a87220 */ /* 0x042fe20000410000 */
[-C--:B---3--:R-:W-:Y:S02]  /*4220*/  FMUL.FTZ R170, R6, R171.reuse ;  /* 0x000000ab06aa7220 */ /* 0x088fe40000410000 */
[----:B------:R-:W-:Y:S01]  /*4230*/  FFMA.FTZ R176, R174, R171, R175 ;  /* 0x000000abaeb07223 */ /* 0x000fe200000100af */
[-C--:B----4-:R-:W-:Y:S01]  /*4240*/  FMUL.FTZ R4, R6, R7.reuse ;  /* 0x0000000706047220 */ /* 0x090fe20000410000 */
[C---:B------:R-:W-:Y:S01]  /*4250*/  FFMA.FTZ R171, R174.reuse, R7, R168 ;  /* 0x00000007aeab7223 */ /* 0x040fe200000100a8 */
[C---:B------:R-:W-:Y:S01]  /*4260*/  FFMA.FTZ R7, R174.reuse, R169, -R170 ;  /* 0x000000a9ae077223 */ /* 0x040fe200000108aa */
[----:B------:R-:W-:Y:S01]  /*4270*/  @P3 FADD.FTZ R179, R179, R176 ;  /* 0x000000b0b3b33221 */ /* 0x000fe20000010000 */
[----:B------:R-:W-:Y:S01]  /*4280*/  @P3 FFMA.FTZ R174, R174, R5, -R4 ;  /* 0x00000005aeae3223 */ /* 0x000fe20000010804 */
[C---:B------:R-:W-:Y:S01]  /*4290*/  FMUL.FTZ R168, R107.reuse, R39 ;  /* 0x000000276ba87220 */ /* 0x040fe20000410000 */
[----:B------:R-:W-:Y:S01]  /*42a0*/  @P3 FADD.FTZ R172, R172, R7 ;  /* 0x00000007acac3221 */ /* 0x000fe20000010000 */
[----:B------:R-:W-:Y:S01]  /*42b0*/  FSEL R6, R6, R171, !P3 ;  /* 0x000000ab06067208 */ /* 0x000fe20005800000 */
[----:B------:R-:W-:Y:S01]  /*42c0*/  FMUL.FTZ R169, R107, R38 ;  /* 0x000000266ba97220 */ /* 0x000fe20000410000 */
[----:B------:R-:W-:Y:S01]  /*42d0*/  FADD.FTZ R4, -R168, R177 ;  /* 0x000000b1a8047221 */ /* 0x000fe20000010100 */
[----:B------:R-:W0:Y:S01]  /*42e0*/  SHFL.UP PT, R5, R174, 0x8, RZ ;  /* 0x05000000ae057989 */ /* 0x000e2200000e00ff */
[----:B------:R-:W-:Y:S01]  /*42f0*/  ISETP.GE.AND P3, PT, R94, 0x8, PT ;  /* 0x000000085e00780c */ /* 0x000fe20003f66270 */
[----:B------:R-:W-:Y:S01]  /*4300*/  FADD.FTZ R178, R169, R178 ;  /* 0x000000b2a9b27221 */ /* 0x000fe20000010000 */
[C---:B------:R-:W-:Y:S01]  /*4310*/  FMUL.FTZ R170, R140.reuse, -R4 ;  /* 0x800000048caa7220 */ /* 0x040fe20000410000 */
[----:B------:R-:W1:Y:S02]  /*4320*/  SHFL.UP PT, R175, R172, 0x8, RZ ;  /* 0x05000000acaf7989 */ /* 0x000e6400000e00ff */
[-C--:B------:R-:W-:Y:S01]  /*4330*/  FMUL.FTZ R171, R140, -R178.reuse ;  /* 0x800000b28cab7220 */ /* 0x080fe20000410000 */
[C---:B------:R-:W-:Y:S01]  /*4340*/  FFMA.FTZ R183, R139.reuse, R178, -R170 ;  /* 0x000000b28bb77223 */ /* 0x040fe200000108aa */
[----:B------:R-:W3:Y:S01]  /*4350*/  SHFL.UP PT, R177, R179, 0x8, RZ ;  /* 0x05000000b3b17989 */ /* 0x000ee200000e00ff */
[C---:B------:R-:W-:Y:S01]  /*4360*/  FMUL.FTZ R170, R106.reuse, R38 ;  /* 0x000000266aaa7220 */ /* 0x040fe20000410000 */
[----:B------:R-:W-:Y:S01]  /*4370*/  FFMA.FTZ R4, R139, R4, R171 ;  /* 0x000000048b047223 */ /* 0x000fe200000100ab */
[----:B------:R-:W-:Y:S01]  /*4380*/  FMUL.FTZ R171, R106, R39 ;  /* 0x000000276aab7220 */ /* 0x000fe20000410000 */
[----:B------:R-:W4:Y:S01]  /*4390*/  SHFL.UP PT, R7, R6, 0x8, RZ ;  /* 0x0500000006077989 */ /* 0x000f2200000e00ff */
[----:B------:R-:W-:-:S02]  /*43a0*/  FADD.FTZ R183, R170, R183 ;  /* 0x000000b7aab77221 */ /* 0x000fc40000010000 */
[----:B------:R-:W-:Y:S02]  /*43b0*/  FADD.FTZ R4, -R171, R4 ;  /* 0x00000004ab047221 */ /* 0x000fe40000010100 */
[CC--:B------:R-:W-:Y:S02]  /*43c0*/  FMUL.FTZ R189, R137.reuse, -R183.reuse ;  /* 0x800000b789bd7220 */ /* 0x0c0fe40000410000 */
[-C--:B------:R-:W-:Y:S02]  /*43d0*/  FMUL.FTZ R185, R137, -R4.reuse ;  /* 0x8000000489b97220 */ /* 0x080fe40000410000 */
[C---:B------:R-:W-:Y:S02]  /*43e0*/  FFMA.FTZ R180, R138.reuse, R4, R189 ;  /* 0x000000048ab47223 */ /* 0x040fe400000100bd */
[----:B------:R-:W-:Y:S01]  /*43f0*/  FFMA.FTZ R187, R138, R183, -R185 ;  /* 0x000000b78abb7223 */ /* 0x000fe200000108b9 */
[C---:B0-----:R-:W-:Y:S01]  /*4400*/  FMUL.FTZ R183, R6.reuse, R5 ;  /* 0x0000000506b77220 */ /* 0x041fe20000410000 */
[C---:B-1----:R-:W-:Y:S01]  /*4410*/  FMUL.FTZ R178, R6.reuse, R175 ;  /* 0x000000af06b27220 */ /* 0x042fe20000410000 */
[----:B---3--:R-:W-:-:S03]  /*4420*/  FMUL.FTZ R176, R6, R177 ;  /* 0x000000b106b07220 */ /* 0x008fc60000410000 */
[----:B------:R-:W-:Y:S01]  /*4430*/  FFMA.FTZ R178, R174, R177, R178 ;  /* 0x000000b1aeb27223 */ /* 0x000fe200000100b2 */
[-C--:B----4-:R-:W-:Y:S01]  /*4440*/  FMUL.FTZ R4, R6, R7.reuse ;  /* 0x0000000706047220 */ /* 0x090fe20000410000 */
[C---:B------:R-:W-:Y:S01]  /*4450*/  FFMA.FTZ R183, R174.reuse, R7, R183 ;  /* 0x00000007aeb77223 */ /* 0x040fe200000100b7 */
[----:B------:R-:W-:Y:S01]  /*4460*/  FFMA.FTZ R175, R174, R175, -R176 ;  /* 0x000000afaeaf7223 */ /* 0x000fe200000108b0 */
[-C--:B--2---:R-:W-:Y:S01]  /*4470*/  FMUL.FTZ R7, R152, -R36.reuse ;  /* 0x8000002498077220 */ /* 0x084fe20000410000 */
[----:B------:R-:W-:Y:S01]  /*4480*/  @P3 FFMA.FTZ R174, R174, R5, -R4 ;  /* 0x00000005aeae3223 */ /* 0x000fe20000010804 */
[----:B------:R-:W-:Y:S01]  /*4490*/  FMUL.FTZ R5, R152, R37 ;  /* 0x0000002598057220 */ /* 0x000fe20000410000 */
[----:B------:R-:W-:Y:S01]  /*44a0*/  FSEL R183, R6, R183, !P3 ;  /* 0x000000b706b77208 */ /* 0x000fe20005800000 */
[----:B------:R-:W-:Y:S01]  /*44b0*/  @P3 FADD.FTZ R179, R179, R178 ;  /* 0x000000b2b3b33221 */ /* 0x000fe20000010000 */
[----:B------:R-:W-:Y:S01]  /*44c0*/  @P3 FADD.FTZ R172, R172, R175 ;  /* 0x000000afacac3221 */ /* 0x000fe20000010000 */
[----:B------:R-:W0:Y:S01]  /*44d0*/  SHFL.UP PT, R4, R174, 0x10, RZ ;  /* 0x06000000ae047989 */ /* 0x000e2200000e00ff */
[C---:B------:R-:W-:Y:S01]  /*44e0*/  FFMA.FTZ R177, R150.reuse, -R37, R7 ;  /* 0x8000002596b17223 */ /* 0x040fe20000010007 */
[----:B------:R-:W-:Y:S01]  /*44f0*/  FFMA.FTZ R176, R150, R36, -R5 ;  /* 0x0000002496b07223 */ /* 0x000fe20000010805 */
[----:B------:R-:W-:Y:S01]  /*4500*/  FMUL.FTZ R175, R105, R39 ;  /* 0x0000002769af7220 */ /* 0x000fe20000410000 */
[----:B------:R-:W1:Y:S01]  /*4510*/  SHFL.UP PT, R5, R183, 0x10, RZ ;  /* 0x06000000b7057989 */ /* 0x000e6200000e00ff */
[CC--:B------:R-:W-:Y:S01]  /*4520*/  FMUL.FTZ R185, R148.reuse, -R177.reuse ;  /* 0x800000b194b97220 */ /* 0x0c0fe20000410000 */
[-C--:B------:R-:W-:Y:S01]  /*4530*/  FMUL.FTZ R178, R148, -R176.reuse ;  /* 0x800000b094b27220 */ /* 0x080fe20000410000 */
[----:B------:R-:W-:Y:S01]  /*4540*/  FADD.FTZ R186, -R175, R180 ;  /* 0x000000b4afba7221 */ /* 0x000fe20000010100 */
[----:B------:R-:W2:Y:S01]  /*4550*/  SHFL.UP PT, R7, R179, 0x10, RZ ;  /* 0x06000000b3077989 */ /* 0x000ea200000e00ff */
[----:B------:R-:W-:Y:S01]  /*4560*/  FFMA.FTZ R185, R147, R176, -R185 ;  /* 0x000000b093b97223 */ /* 0x000fe200000108b9 */
[----:B------:R-:W-:Y:S01]  /*4570*/  FMUL.FTZ R176, R105, R38 ;  /* 0x0000002669b07220 */ /* 0x000fe20000410000 */
[----:B------:R-:W-:Y:S01]  /*4580*/  FFMA.FTZ R178, R147, R177, R178 ;  /* 0x000000b193b27223 */ /* 0x000fe200000100b2 */
[----:B------:R-:W3:Y:S01]  /*4590*/  SHFL.UP PT, R6, R172, 0x10, RZ ;  /* 0x06000000ac067989 */ /* 0x000ee200000e00ff */
[----:B------:R-:W-:Y:S01]  /*45a0*/  FMUL.FTZ R177, R142, -R185 ;  /* 0x800000b98eb17220 */ /* 0x000fe20000410000 */
[----:B------:R-:W-:Y:S01]  /*45b0*/  FADD.FTZ R187, R176, R187 ;  /* 0x000000bbb0bb7221 */ /* 0x000fe20000010000 */
[----:B------:R-:W-:Y:S01]  /*45c0*/  FMUL.FTZ R189, R135, -R186 ;  /* 0x800000ba87bd7220 */ /* 0x000fe20000410000 */
[-C--:B------:R-:W-:Y:S01]  /*45d0*/  FMUL.FTZ R180, R142, -R178.reuse ;  /* 0x800000b28eb47220 */ /* 0x080fe20000410000 */
[----:B------:R-:W-:Y:S01]  /*45e0*/  FFMA.FTZ R184, R141, R178, R177 ;  /* 0x000000b28db87223 */ /* 0x000fe200000100b1 */
[----:B------:R-:W-:Y:S01]  /*45f0*/  ISETP.GE.AND P3, PT, R94, 0x10, PT ;  /* 0x000000105e00780c */ /* 0x000fe20003f66270 */
[-C--:B------:R-:W-:Y:S01]  /*4600*/  FFMA.FTZ R189, R136, R187.reuse, -R189 ;  /* 0x000000bb88bd7223 */ /* 0x080fe200000108bd */
[----:B------:R-:W-:Y:S01]  /*4610*/  FMUL.FTZ R187, R135, -R187 ;  /* 0x800000bb87bb7220 */ /* 0x000fe20000410000 */
[----:B------:R-:W-:Y:S01]  /*4620*/  FFMA.FTZ R180, R141, R185, -R180 ;  /* 0x000000b98db47223 */ /* 0x000fe200000108b4 */
[----:B------:R-:W-:Y:S01]  /*4630*/  FMUL.FTZ R178, R140, -R184 ;  /* 0x800000b88cb27220 */ /* 0x000fe20000410000 */
[----:B0-----:R-:W-:Y:S01]  /*4640*/  FMUL.FTZ R177, R183, R4 ;  /* 0x00000004b7b17220 */ /* 0x001fe20000410000 */
[----:B------:R-:W-:-:S02]  /*4650*/  FFMA.FTZ R190, R136, R186, R187 ;  /* 0x000000ba88be7223 */ /* 0x000fc400000100bb */
[-C--:B------:R-:W-:Y:S01]  /*4660*/  FFMA.FTZ R186, R139, R180.reuse, -R178 ;  /* 0x000000b48bba7223 */ /* 0x080fe200000108b2 */
[----:B------:R-:W-:Y:S01]  /*4670*/  FMUL.FTZ R188, R140, -R180 ;  /* 0x800000b48cbc7220 */ /* 0x000fe20000410000 */
[-C--:B-1----:R-:W-:Y:S01]  /*4680*/  FFMA.FTZ R180, R174, R5.reuse, R177 ;  /* 0x00000005aeb47223 */ /* 0x082fe200000100b1 */
[----:B------:R-:W-:Y:S01]  /*4690*/  FMUL.FTZ R5, R183, R5 ;  /* 0x00000005b7057220 */ /* 0x000fe20000410000 */
[----:B------:R-:W-:Y:S01]  /*46a0*/  FMUL.FTZ R177, R104, R39 ;  /* 0x0000002768b17220 */ /* 0x000fe20000410000 */
[----:B------:R-:W-:Y:S01]  /*46b0*/  FFMA.FTZ R188, R139, R184, R188 ;  /* 0x000000b88bbc7223 */ /* 0x000fe200000100bc */
[C---:B--2---:R-:W-:Y:S01]  /*46c0*/  FMUL.FTZ R185, R183.reuse, R7 ;  /* 0x00000007b7b97220 */ /* 0x044fe20000410000 */
[----:B------:R-:W-:Y:S01]  /*46d0*/  FSEL R180, R183, R180, !P3 ;  /* 0x000000b4b7b47208 */ /* 0x000fe20005800000 */
[----:B------:R-:W-:Y:S01]  /*46e0*/  FADD.FTZ R191, -R177, R190 ;  /* 0x000000beb1bf7221 */ /* 0x000fe20000010100 */
[----:B------:R-:W-:Y:S01]  /*46f0*/  FMUL.FTZ R187, R137, -R186 ;  /* 0x800000ba89bb7220 */ /* 0x000fe20000410000 */
[-C--:B---3--:R-:W-:Y:S01]  /*4700*/  FMUL.FTZ R178, R183, R6.reuse ;  /* 0x00000006b7b27220 */ /* 0x088fe20000410000 */
[----:B------:R-:W-:Y:S01]  /*4710*/  FFMA.FTZ R185, R174, R6, -R185 ;  /* 0x00000006aeb97223 */ /* 0x000fe200000108b9 */
[----:B------:R0:W-:Y:S01]  /*4720*/  SHFL.IDX PT, R183, R2, RZ, 0x1f ;  /* 0x00001fff02b77589 */ /* 0x0001e200000e0000 */
[----:B------:R-:W-:Y:S01]  /*4730*/  FMUL.FTZ R193, R132, -R191 ;  /* 0x800000bf84c17220 */ /* 0x000fe20000410000 */
[C---:B------:R-:W-:Y:S01]  /*4740*/  FFMA.FTZ R178, R174.reuse, R7, R178 ;  /* 0x00000007aeb27223 */ /* 0x040fe200000100b2 */
[----:B------:R-:W-:Y:S01]  /*4750*/  @P3 FFMA.FTZ R174, R174, R4, -R5 ;  /* 0x00000004aeae3223 */ /* 0x000fe20000010805 */
[----:B------:R-:W1:Y:S01]  /*4760*/  SHFL.UP PT, R180, R180, 0x1, RZ ;  /* 0x04200000b4b47989 */ /* 0x000e6200000e00ff */
[----:B------:R-:W-:Y:S01]  /*4770*/  @P3 FADD.FTZ R172, R172, R185 ;  /* 0x000000b9acac3221 */ /* 0x000fe20000010000 */
[----:B------:R-:W-:Y:S01]  /*4780*/  @P3 FADD.FTZ R179, R179, R178 ;  /* 0x000000b2b3b33221 */ /* 0x000fe20000010000 */
[----:B------:R-:W-:Y:S01]  /*4790*/  FMUL.FTZ R185, R137, -R188 ;  /* 0x800000bc89b97220 */ /* 0x000fe20000410000 */
[----:B------:R-:W-:Y:S01]  /*47a0*/  FMUL.FTZ R178, R104, R38 ;  /* 0x0000002668b27220 */ /* 0x000fe20000410000 */
[----:B------:R-:W2:Y:S01]  /*47b0*/  SHFL.UP PT, R174, R174, 0x1, RZ ;  /* 0x04200000aeae7989 */ /* 0x000ea200000e00ff */
[C---:B------:R-:W-:Y:S01]  /*47c0*/  FFMA.FTZ R187, R138.reuse, R188, R187 ;  /* 0x000000bc8abb7223 */ /* 0x040fe200000100bb */
[----:B------:R-:W-:Y:S01]  /*47d0*/  FFMA.FTZ R186, R138, R186, -R185 ;  /* 0x000000ba8aba7223 */ /* 0x000fe200000108b9 */
[----:B------:R-:W-:Y:S01]  /*47e0*/  FADD.FTZ R189, R178, R189 ;  /* 0x000000bdb2bd7221 */ /* 0x000fe20000010000 */
[----:B------:R-:W3:Y:S01]  /*47f0*/  SHFL.UP PT, R179, R179, 0x1, RZ ;  /* 0x04200000b3b37989 */ /* 0x000ee200000e00ff */
[----:B------:R-:W-:Y:S01]  /*4800*/  HFMA2.MMA R5, -RZ, RZ, 0, 0 ;  /* 0x00000000ff057435 */ /* 0x000fe200000001ff */
[C---:B------:R-:W-:Y:S01]  /*4810*/  FMUL.FTZ R185, R135.reuse, -R186 ;  /* 0x800000ba87b97220 */ /* 0x040fe20000410000 */
[-C--:B0-----:R-:W-:Y:S01]  /*4820*/  FMUL.FTZ R2, R132, -R189.reuse ;  /* 0x800000bd84027220 */ /* 0x081fe20000410000 */
[----:B------:R-:W0:Y:S01]  /*4830*/  SHFL.UP PT, R172, R172, 0x1, RZ ;  /* 0x04200000acac7989 */ /* 0x000e2200000e00ff */
[----:B------:R-:W-:Y:S01]  /*4840*/  FFMA.FTZ R193, R134, R189, -R193 ;  /* 0x000000bd86c17223 */ /* 0x000fe200000108c1 */
[-C--:B------:R-:W-:Y:S01]  /*4850*/  FMUL.FTZ R189, R135, -R187.reuse ;  /* 0x800000bb87bd7220 */ /* 0x080fe20000410000 */
[----:B------:R-:W-:Y:S01]  /*4860*/  FFMA.FTZ R187, R136, R187, R185 ;  /* 0x000000bb88bb7223 */ /* 0x000fe200000100b9 */
[----:B------:R-:W-:-:S02]  /*4870*/  MOV R4, 0x3f800000 ;  /* 0x3f80000000047802 */ /* 0x000fc40000000f00 */
[----:B------:R-:W-:Y:S01]  /*4880*/  CS2R R6, SRZ ;  /* 0x0000000000067805 */ /* 0x000fe2000001ff00 */
[----:B------:R-:W-:Y:S01]  /*4890*/  FFMA.FTZ R195, R134, R191, R2 ;  /* 0x000000bf86c37223 */ /* 0x000fe20000010002 */
[----:B------:R-:W-:Y:S01]  /*48a0*/  @!P0 LEA R184, R115, UR7, 0x4 ;  /* 0x0000000773b88c11 */ /* 0x000fe2000f8e20ff */
[----:B------:R-:W-:Y:S01]  /*48b0*/  FFMA.FTZ R189, R136, R186, -R189 ;  /* 0x000000ba88bd7223 */ /* 0x000fe200000108bd */
[----:B------:R-:W-:Y:S01]  /*48c0*/  FMUL.FTZ R191, R132, -R187 ;  /* 0x800000bb84bf7220 */ /* 0x000fe20000410000 */
[C---:B-1----:R-:W-:Y:S01]  /*48d0*/  FMUL.FTZ R185, R180.reuse, R183 ;  /* 0x000000b7b4b97220 */ /* 0x042fe20000410000 */
[-C--:B------:R-:W-:Y:S01]  /*48e0*/  FMUL.FTZ R180, R180, R3.reuse ;  /* 0x00000003b4b47220 */ /* 0x080fe20000410000 */
[----:B------:R1:W4:Y:S01]  /*48f0*/  @!P0 LDS.128 R4, [R184+0x25d0] ;  /* 0x0025d000b8048984 */ /* 0x0003220000000c00 */
[----:B------:R-:W-:Y:S01]  /*4900*/  ISETP.NE.AND P0, PT, R181, 0x1f, PT ;  /* 0x0000001fb500780c */ /* 0x000fe20003f05270 */
[C---:B--2---:R-:W-:Y:S01]  /*4910*/  FFMA.FTZ R2, R174.reuse, R3, R185 ;  /* 0x00000003ae027223 */ /* 0x044fe200000100b9 */
[----:B------:R-:W-:Y:S01]  /*4920*/  FFMA.FTZ R185, R174, R183, -R180 ;  /* 0x000000b7aeb97223 */ /* 0x000fe200000108b4 */
[----:B------:R-:W-:-:S02]  /*4930*/  FFMA.FTZ R174, R134, R189, -R191 ;  /* 0x000000bd86ae7223 */ /* 0x000fc400000108bf */
[----:B---3--:R-:W-:Y:S01]  /*4940*/  @P1 FADD.FTZ R3, R179, R2 ;  /* 0x00000002b3031221 */ /* 0x008fe20000010000 */
[----:B-1----:R-:W-:Y:S01]  /*4950*/  FMUL.FTZ R184, R132, -R189 ;  /* 0x800000bd84b87220 */ /* 0x002fe20000410000 */
[----:B------:R-:W-:Y:S01]  /*4960*/  FMUL.FTZ R2, R0, R38 ;  /* 0x0000002600027220 */ /* 0x000fe20000410000 */
[----:B------:R1:W2:Y:S01]  /*4970*/  SHFL.DOWN PT, R188, R174, 0x1, 0x1f ;  /* 0x08201f00aebc7f89 */ /* 0x0002a200000e0000 */
[----:B0-----:R-:W-:Y:S01]  /*4980*/  @P1 FADD.FTZ R183, R172, R185 ;  /* 0x000000b9acb71221 */ /* 0x001fe20000010000 */
[C---:B------:R-:W-:Y:S01]  /*4990*/  FMUL.FTZ R179, R35.reuse, R3 ;  /* 0x0000000323b37220 */ /* 0x040fe20000410000 */
[----:B------:R-:W-:Y:S01]  /*49a0*/  FMUL.FTZ R172, R0, R39 ;  /* 0x0000002700ac7220 */ /* 0x000fe20000410000 */
[----:B------:R-:W-:Y:S01]  /*49b0*/  FFMA.FTZ R180, R134, R187, R184 ;  /* 0x000000bb86b47223 */ /* 0x000fe200000100b8 */
[-C--:B------:R-:W-:Y:S01]  /*49c0*/  FMUL.FTZ R184, R35, R183.reuse ;  /* 0x000000b723b87220 */ /* 0x080fe20000410000 */
[----:B------:R-:W-:Y:S01]  /*49d0*/  FFMA.FTZ R38, R34, R183, -R179 ;  /* 0x000000b722267223 */ /* 0x000fe200000108b3 */
[----:B------:R-:W-:Y:S01]  /*49e0*/  FADD.FTZ R179, R2, R193 ;  /* 0x000000c102b37221 */ /* 0x000fe20000010000 */
[----:B------:R-:W-:Y:S01]  /*49f0*/  FADD.FTZ R35, -R172, R195 ;  /* 0x000000c3ac237221 */ /* 0x000fe20000010100 */
[----:B------:R1:W0:Y:S01]  /*4a00*/  SHFL.DOWN PT, R190, R180, 0x1, 0x1f ;  /* 0x08201f00b4be7f89 */ /* 0x00022200000e0000 */
[----:B------:R-:W-:-:S03]  /*4a10*/  FFMA.FTZ R184, R34, R3, R184 ;  /* 0x0000000322b87223 */ /* 0x000fc600000100b8 */
[----:B------:R1:W3:Y:S04]  /*4a20*/  SHFL.DOWN PT, R185, R179, 0x1, 0x1f ;  /* 0x08201f00b3b97f89 */ /* 0x0002e800000e0000 */
[----:B------:R1:W0:Y:S01]  /*4a30*/  SHFL.DOWN PT, R186, R35, 0x1, 0x1f ;  /* 0x08201f0023ba7f89 */ /* 0x00022200000e0000 */
[----:B------:R-:W-:Y:S05]  /*4a40*/  @!P0 BRA `(.L_x_16092) ;  /* 0x00000000002c8947 */ /* 0x000fea0003800000 */
[C---:B0-----:R-:W-:Y:S01]  /*4a50*/  FMUL.FTZ R39, R180.reuse, R186 ;  /* 0x000000bab4277220 */ /* 0x041fe20000410000 */
[C---:B------:R-:W-:Y:S01]  /*4a60*/  FMUL.FTZ R3, R180.reuse, R190 ;  /* 0x000000beb4037220 */ /* 0x040fe20000410000 */
[-C--:B---3--:R-:W-:Y:S02]  /*4a70*/  FMUL.FTZ R183, R180, R185.reuse ;  /* 0x000000b9b4b77220 */ /* 0x088fe40000410000 */
        /* <DEDUP_REMOVED lines=8> */
.L_x_16092:
[----:B------:R-:W-:Y:S05]  /*4b00*/  BSYNC B0 ;  /* 0x0000000000007941 */ /* 0x000fea0003800000 */
.L_x_16091:
[----:B------:R-:W-:Y:S01]  /*4b10*/  ISETP.GT.U32.AND P0, PT, R181, 0x1d, PT ;  /* 0x0000001db500780c */ /* 0x000fe20003f04070 */
[----:B------:R-:W-:Y:S01]  /*4b20*/  FADD.FTZ R3, R145, R184 ;  /* 0x000000b891037221 */ /* 0x000fe20000010000 */
[----:B---3--:R-:W-:Y:S01]  /*4b30*/  FADD.FTZ R185, R143, R38 ;  /* 0x000000268fb97221 */ /* 0x008fe20000010000 */
[----:B0-----:R0:W3:Y:S01]  /*4b40*/  SHFL.DOWN PT, R186, R174, 0x2, 0x1f ;  /* 0x08401f00aeba7f89 */ /* 0x0010e200000e0000 */
[----:B------:R-:W-:Y:S01]  /*4b50*/  BSSY B0, `(.L_x_16093) ;  /* 0x0000014000007945 */ /* 0x000fe20003800000 */
[C---:B------:R-:W-:Y:S01]  /*4b60*/  FMUL.FTZ R39, R132.reuse, R3 ;  /* 0x0000000384277220 */ /* 0x040fe20000410000 */
[-C--:B------:R-:W-:Y:S01]  /*4b70*/  FMUL.FTZ R38, R132, R185.reuse ;  /* 0x000000b984267220 */ /* 0x080fe20000410000 */
[----:B--2---:R0:W2:Y:S02]  /*4b80*/  SHFL.DOWN PT, R188, R180, 0x2, 0x1f ;  /* 0x08401f00b4bc7f89 */ /* 0x0040a400000e0000 */
[C---:B------:R-:W-:Y:S01]  /*4b90*/  FFMA.FTZ R34, R134.reuse, R185, -R39 ;  /* 0x000000b986227223 */ /* 0x040fe20000010827 */
[----:B------:R-:W-:Y:S01]  /*4ba0*/  FFMA.FTZ R39, R134, R3, R38 ;  /* 0x0000000386277223 */ /* 0x000fe20000010026 */
[----:B------:R0:W0:Y:S04]  /*4bb0*/  SHFL.DOWN PT, R187, R179, 0x2, 0x1f ;  /* 0x08401f00b3bb7f89 */ /* 0x00002800000e0000 */
[----:B------:R0:W0:Y:S01]  /*4bc0*/  SHFL.DOWN PT, R184, R35, 0x2, 0x1f ;  /* 0x08401f0023b87f89 */ /* 0x00002200000e0000 */
[----:B------:R-:W-:Y:S05]  /*4bd0*/  @P0 BRA `(.L_x_16094) ;  /* 0x00000000002c0947 */ /* 0x000fea0003800000 */
[C---:B0-----:R-:W-:Y:S01]  /*4be0*/  FMUL.FTZ R145, R180.reuse, R184 ;  /* 0x000000b8b4917220 */ /* 0x041fe20000410000 */
[C---:B--2---:R-:W-:Y:S01]  /*4bf0*/  FMUL.FTZ R143, R180.reuse, R188 ;  /* 0x000000bcb48f7220 */ /* 0x044fe20000410000 */
[-C--:B------:R-:W-:Y:S02]  /*4c00*/  FMUL.FTZ R183, R180, R187.reuse ;  /* 0x000000bbb4b77220 */ /* 0x080fe40000410000 */
[----:B------:R-:W-:Y:S01]  /*4c10*/  FFMA.FTZ R38, R174, R187, -R145 ;  /* 0x000000bbae267223 */ /* 0x000fe20000010891 */
[-C--:B---3--:R-:W-:Y:S01]  /*4c20*/  FMUL.FTZ R145, R180, R186.reuse ;  /* 0x000000bab4917220 */ /* 0x088fe20000410000 */
[C---:B------:R-:W-:Y:S01]  /*4c30*/  FFMA.FTZ R143, R174.reuse, R186, -R143 ;  /* 0x000000baae8f7223 */ /* 0x040fe2000001088f */
[C---:B------:R-:W-:Y:S01]  /*4c40*/  FFMA.FTZ R184, R174.reuse, R184, R183 ;  /* 0x000000b8aeb87223 */ /* 0x040fe200000100b7 */
[----:B-1----:R-:W-:Y:S01]  /*4c50*/  FADD.FTZ R179, R179, R38 ;  /* 0x00000026b3b37221 */ /* 0x002fe20000010000 */
[----:B------:R-:W-:Y:S02]  /*4c60*/  FFMA.FTZ R180, R174, R188, R145 ;  /* 0x000000bcaeb47223 */ /* 0x000fe40000010091 */
[----:B------:R-:W-:Y:S01]  /*4c70*/  FADD.FTZ R35, R35, R184 ;  /* 0x000000b823237221 */ /* 0x000fe20000010000 */
[----:B------:R-:W-:-:S07]  /*4c80*/  MOV R174, R143 ;  /* 0x0000008f00ae7202 */ /* 0x000fce0000000f00 */
.L_x_16094:
[----:B------:R-:W-:Y:S05]  /*4c90*/  BSYNC B0 ;  /* 0x0000000000007941 */ /* 0x000fea0003800000 */
.L_x_16093:
[----:B------:R-:W-:Y:S01]  /*4ca0*/  FFMA.FTZ R190, R73, R146, R39 ;  /* 0x0000009249be7223 */ /* 0x000fe20000010027 */
[----:B------:R-:W-:Y:S01]  /*4cb0*/  ISETP.GT.U32.AND P0, PT, R181, 0x1b, PT ;  /* 0x0000001bb500780c */ /* 0x000fe20003f04070 */
[----:B------:R-:W-:Y:S01]  /*4cc0*/  FMUL.FTZ R39, R72, R65 ;  /* 0x0000004148277220 */ /* 0x000fe20000410000 */
[C---:B--2---:R-:W-:Y:S01]  /*4cd0*/  FFMA.FTZ R188, R73.reuse, R144, R34 ;  /* 0x0000009049bc7223 */ /* 0x044fe20000010022 */
[----:B------:R-:W-:Y:S01]  /*4ce0*/  FMUL.FTZ R146, R73, R64 ;  /* 0x0000004049927220 */ /* 0x000fe20000410000 */
[----:B------:R-:W-:Y:S01]  /*4cf0*/  FFMA.FTZ R143, R0, R185, RZ ;  /* 0x000000b9008f7223 */ /* 0x000fe200000100ff */
[-C--:B------:R-:W-:Y:S01]  /*4d00*/  FFMA.FTZ R34, R116, -R39.reuse, R185 ;  /* 0x8000002774227223 */ /* 0x080fe200000100b9 */
[----:B------:R-:W-:Y:S01]  /*4d10*/  FFMA.FTZ R38, R114, -R39, R3 ;  /* 0x8000002772267223 */ /* 0x000fe20000010003 */
[----:B------:R-:W-:Y:S01]  /*4d20*/  FFMA.FTZ R145, R0, -R3, RZ ;  /* 0x8000000300917223 */ /* 0x000fe200000100ff */
[C---:B------:R-:W-:Y:S01]  /*4d30*/  FMUL.FTZ R39, R135.reuse, R188 ;  /* 0x000000bc87277220 */ /* 0x040fe20000410000 */
[----:B------:R-:W-:Y:S01]  /*4d40*/  FMUL.FTZ R3, R135, R190 ;  /* 0x000000be87037220 */ /* 0x000fe20000410000 */
[C---:B0-----:R-:W-:Y:S01]  /*4d50*/  FFMA.FTZ R184, R104.reuse, R188, R143 ;  /* 0x000000bc68b87223 */ /* 0x041fe2000001008f */
[-C--:B---3--:R-:W-:Y:S01]  /*4d60*/  FFMA.FTZ R186, R104, -R190.reuse, R145 ;  /* 0x800000be68ba7223 */ /* 0x088fe20000010091 */
[C---:B------:R-:W-:Y:S01]  /*4d70*/  FFMA.FTZ R144, R136.reuse, R190, R39 ;  /* 0x000000be88907223 */ /* 0x040fe20000010027 */
[----:B------:R-:W-:Y:S01]  /*4d80*/  FFMA.FTZ R3, R136, R188, -R3 ;  /* 0x000000bc88037223 */ /* 0x000fe20000010803 */
[-C--:B------:R-:W-:Y:S01]  /*4d90*/  FFMA.FTZ R143, R133, -R146.reuse, R188 ;  /* 0x80000092858f7223 */ /* 0x080fe200000100bc */
[----:B------:R-:W-:Y:S01]  /*4da0*/  FFMA.FTZ R39, R131, -R146, R190 ;  /* 0x8000009283277223 */ /* 0x000fe200000100be */
[----:B------:R0:W2:Y:S01]  /*4db0*/  SHFL.DOWN PT, R188, R174, 0x4, 0x1f ;  /* 0x08801f00aebc7f89 */ /* 0x0000a200000e0000 */
[----:B------:R-:W-:Y:S01]  /*4dc0*/  BSSY B0, `(.L_x_16095) ;  /* 0x0000012000007945 */ /* 0x000fe20003800000 */
[C---:B------:R-:W-:Y:S01]  /*4dd0*/  FFMA.FTZ R151, R70.reuse, R151, R3 ;  /* 0x0000009746977223 */ /* 0x040fe20000010003 */
[----:B------:R-:W-:Y:S01]  /*4de0*/  FFMA.FTZ R183, R70, R149, R144 ;  /* 0x0000009546b77223 */ /* 0x000fe20000010090 */
[----:B------:R0:W3:Y:S04]  /*4df0*/  SHFL.DOWN PT, R190, R180, 0x4, 0x1f ;  /* 0x08801f00b4be7f89 */ /* 0x0000e800000e0000 */
[----:B------:R0:W0:Y:S04]  /*4e00*/  SHFL.DOWN PT, R185, R179, 0x4, 0x1f ;  /* 0x08801f00b3b97f89 */ /* 0x00002800000e0000 */
[----:B------:R0:W0:Y:S01]  /*4e10*/  SHFL.DOWN PT, R146, R35, 0x4, 0x1f ;  /* 0x08801f0023927f89 */ /* 0x00002200000e0000 */
[----:B------:R-:W-:Y:S05]  /*4e20*/  @P0 BRA `(.L_x_16096) ;  /* 0x00000000002c0947 */ /* 0x000fea0003800000 */
[C---:B0-----:R-:W-:Y:S01]  /*4e30*/  FMUL.FTZ R145, R180.reuse, R146 ;  /* 0x00000092b4917220 */ /* 0x041fe20000410000 */
[C---:B---3--:R-:W-:Y:S01]  /*4e40*/  FMUL.FTZ R3, R180.reuse, R190 ;  /* 0x000000beb4037220 */ /* 0x048fe20000410000 */
[-C--:B------:R-:W-:Y:S02]  /*4e50*/  FMUL.FTZ R149, R180, R185.reuse ;  /* 0x000000b9b4957220 */ /* 0x080fe40000410000 */
[----:B------:R-:W-:Y:S01]  /*4e60*/  FFMA.FTZ R144, R174, R185, -R145 ;  /* 0x000000b9ae907223 */ /* 0x000fe20000010891 */
[-C--:B--2---:R-:W-:Y:S01]  /*4e70*/  FMUL.FTZ R145, R180, R188.reuse ;  /* 0x000000bcb4917220 */ /* 0x084fe20000410000 */
[C---:B------:R-:W-:Y:S01]  /*4e80*/  FFMA.FTZ R3, R174.reuse, R188, -R3 ;  /* 0x000000bcae037223 */ /* 0x040fe20000010803 */
[C---:B------:R-:W-:Y:S01]  /*4e90*/  FFMA.FTZ R146, R174.reuse, R146, R149 ;  /* 0x00000092ae927223 */ /* 0x040fe20000010095 */
[----:B-1----:R-:W-:Y:S01]  /*4ea0*/  FADD.FTZ R179, R179, R144 ;  /* 0x00000090b3b37221 */ /* 0x002fe20000010000 */
[----:B------:R-:W-:Y:S02]  /*4eb0*/  FFMA.FTZ R180, R174, R190, R145 ;  /* 0x000000beaeb47223 */ /* 0x000fe40000010091 */
[----:B------:R-:W-:Y:S01]  /*4ec0*/  FADD.FTZ R35, R35, R146 ;  /* 0x0000009223237221 */ /* 0x000fe20000010000 */
[----:B------:R-:W-:-:S07]  /*4ed0*/  MOV R174, R3 ;  /* 0x0000000300ae7202 */ /* 0x000fce0000000f00 */
.L_x_16096:
[----:B------:R-:W-:Y:S05]  /*4ee0*/  BSYNC B0 ;  /* 0x0000000000007941 */ /* 0x000fea0003800000 */
.L_x_16095:
[C---:B------:R-:W-:Y:S01]  /*4ef0*/  FMUL.FTZ R145, R137.reuse, R151 ;  /* 0x0000009789917220 */ /* 0x040fe20000410000 */
[----:B------:R-:W-:Y:S01]  /*4f00*/  FMUL.FTZ R3, R137, R183 ;  /* 0x000000b789037220 */ /* 0x000fe20000410000 */
[----:B------:R-:W-:Y:S01]  /*4f10*/  ISETP.GT.U32.AND P0, PT, R181, 0x17, PT ;  /* 0x00000017b500780c */ /* 0x000fe20003f04070 */
[----:B------:R-:W-:Y:S01]  /*4f20*/  FMUL.FTZ R149, R70, R63 ;  /* 0x0000003f46957220 */ /* 0x000fe20000410000 */
[C---:B0-----:R-:W-:Y:S01]  /*4f30*/  FFMA.FTZ R146, R138.reuse, R183, R145 ;  /* 0x000000b78a927223 */ /* 0x041fe20000010091 */
[-C--:B------:R-:W-:Y:S01]  /*4f40*/  FFMA.FTZ R3, R138, R151.reuse, -R3 ;  /* 0x000000978a037223 */ /* 0x080fe20000010803 */
[C---:B------:R-:W-:Y:S01]  /*4f50*/  FFMA.FTZ R185, R105.reuse, R151, R184 ;  /* 0x0000009769b97223 */ /* 0x040fe200000100b8 */
[----:B------:R-:W-:Y:S01]  /*4f60*/  FFMA.FTZ R187, R105, -R183, R186 ;  /* 0x800000b769bb7223 */ /* 0x000fe200000100ba */
[C---:B------:R-:W-:Y:S01]  /*4f70*/  FFMA.FTZ R192, R71.reuse, R154, R146 ;  /* 0x0000009a47c07223 */ /* 0x040fe20000010092 */
[----:B---3--:R-:W-:Y:S01]  /*4f80*/  FFMA.FTZ R190, R71, R156, R3 ;  /* 0x0000009c47be7223 */ /* 0x008fe20000010003 */
[----:B------:R0:W3:Y:S01]  /*4f90*/  SHFL.DOWN PT, R184, R174, 0x8, 0x1f ;  /* 0x09001f00aeb87f89 */ /* 0x0000e200000e0000 */
[----:B------:R-:W-:Y:S01]  /*4fa0*/  BSSY B0, `(.L_x_16097) ;  /* 0x0000016000007945 */ /* 0x000fe20003800000 */
[C---:B------:R-:W-:Y:S01]  /*4fb0*/  FMUL.FTZ R146, R140.reuse, R192 ;  /* 0x000000c08c927220 */ /* 0x040fe20000410000 */
[-C--:B------:R-:W-:Y:S01]  /*4fc0*/  FMUL.FTZ R154, R140, R190.reuse ;  /* 0x000000be8c9a7220 */ /* 0x080fe20000410000 */
[----:B------:R0:W0:Y:S01]  /*4fd0*/  SHFL.DOWN PT, R186, R180, 0x8, 0x1f ;  /* 0x09001f00b4ba7f89 */ /* 0x00002200000e0000 */
[-C--:B------:R-:W-:Y:S01]  /*4fe0*/  FFMA.FTZ R145, R128, -R149.reuse, R151 ;  /* 0x8000009580917223 */ /* 0x080fe20000010097 */
[----:B------:R-:W-:Y:S01]  /*4ff0*/  FFMA.FTZ R144, R126, -R149, R183 ;  /* 0x800000957e907223 */ /* 0x000fe200000100b7 */
[C---:B------:R-:W-:Y:S01]  /*5000*/  FFMA.FTZ R146, R139.reuse, R190, -R146 ;  /* 0x000000be8b927223 */ /* 0x040fe20000010892 */
[----:B------:R0:W0:Y:S01]  /*5010*/  SHFL.DOWN PT, R189, R179, 0x8, 0x1f ;  /* 0x09001f00b3bd7f89 */ /* 0x00002200000e0000 */
[----:B------:R-:W-:-:S03]  /*5020*/  FFMA.FTZ R3, R139, R192, R154 ;  /* 0x000000c08b037223 */ /* 0x000fc6000001009a */
[----:B------:R0:W0:Y:S01]  /*5030*/  SHFL.DOWN PT, R156, R35, 0x8, 0x1f ;  /* 0x09001f00239c7f89 */ /* 0x00002200000e0000 */
[----:B------:R-:W-:Y:S05]  /*5040*/  @P0 BRA `(.L_x_16098) ;  /* 0x00000000002c0947 */ /* 0x000fea0003800000 */
[C---:B0-----:R-:W-:Y:S01]  /*5050*/  FMUL.FTZ R151, R180.reuse, R156 ;  /* 0x0000009cb4977220 */ /* 0x041fe20000410000 */
[C---:B------:R-:W-:Y:S01]  /*5060*/  FMUL.FTZ R149, R180.reuse, R186 ;  /* 0x000000bab4957220 */ /* 0x040fe20000410000 */
        /* <DEDUP_REMOVED lines=9> */
.L_x_16098:
[----:B------:R-:W-:Y:S05]  /*5100*/  BSYNC B0 ;  /* 0x0000000000007941 */ /* 0x000fea0003800000 */
.L_x_16097:
[C---:B------:R-:W-:Y:S01]  /*5110*/  FFMA.FTZ R191, R68.reuse, R153, R3 ;  /* 0x0000009944bf7223 */ /* 0x040fe20000010003 */
[----:B------:R-:W-:Y:S01]  /*5120*/  ISETP.GT.U32.AND P0, PT, R181, 0xf, PT ;  /* 0x0000000fb500780c */ /* 0x000fe20003f04070 */
[----:B0-----:R-:W-:Y:S01]  /*5130*/  FFMA.FTZ R189, R68, R155, R146 ;  /* 0x0000009b44bd7223 */ /* 0x001fe20000010092 */
[----:B---3--:R-:W-:Y:S01]  /*5140*/  FMUL.FTZ R184, R71, R62 ;  /* 0x0000003e47b87220 */ /* 0x008fe20000410000 */
[----:B------:R-:W-:Y:S01]  /*5150*/  FMUL.FTZ R146, R142, R191 ;  /* 0x000000bf8e927220 */ /* 0x000fe20000410000 */
[----:B------:R-:W-:Y:S01]  /*5160*/  FFMA.FTZ R186, R106, R190, R185 ;  /* 0x000000be6aba7223 */ /* 0x000fe200000100b9 */
[-C--:B------:R-:W-:Y:S01]  /*5170*/  FMUL.FTZ R156, R142, R189.reuse ;  /* 0x000000bd8e9c7220 */ /* 0x080fe20000410000 */
[-C--:B------:R-:W-:Y:S01]  /*5180*/  FFMA.FTZ R149, R127, -R184.reuse, R192 ;  /* 0x800000b87f957223 */ /* 0x080fe200000100c0 */
[----:B------:R-:W-:Y:S01]  /*5190*/  FFMA.FTZ R154, R141, R189, -R146 ;  /* 0x000000bd8d9a7223 */ /* 0x000fe20000010892 */
[----:B------:R-:W-:Y:S01]  /*51a0*/  FFMA.FTZ R146, R129, -R184, R190 ;  /* 0x800000b881927223 */ /* 0x000fe200000100be */
[----:B------:R-:W-:Y:S01]  /*51b0*/  FFMA.FTZ R3, R141, R191, R156 ;  /* 0x000000bf8d037223 */ /* 0x000fe2000001009c */
[----:B------:R0:W3:Y:S01]  /*51c0*/  SHFL.DOWN PT, R184, R180, 0x10, 0x1f ;  /* 0x0a001f00b4b87f89 */ /* 0x0000e200000e0000 */
[C---:B------:R-:W-:Y:S01]  /*51d0*/  FFMA.FTZ R185, R69.reuse, R160, R154 ;  /* 0x000000a045b97223 */ /* 0x040fe2000001009a */
[----:B------:R-:W-:Y:S01]  /*51e0*/  BSSY B0, `(.L_x_16099) ;  /* 0x0000012000007945 */ /* 0x000fe20003800000 */
[----:B--2---:R-:W-:Y:S01]  /*51f0*/  FFMA.FTZ R188, R106, -R192, R187 ;  /* 0x800000c06abc7223 */ /* 0x004fe200000100bb */
[----:B------:R0:W2:Y:S01]  /*5200*/  SHFL.DOWN PT, R160, R174, 0x10, 0x1f ;  /* 0x0a001f00aea07f89 */ /* 0x0000a200000e0000 */
[----:B------:R-:W-:-:S03]  /*5210*/  FFMA.FTZ R158, R69, R158, R3 ;  /* 0x0000009e459e7223 */ /* 0x000fc60000010003 */
        /* <DEDUP_REMOVED lines=14> */
.L_x_16100:
[----:B------:R-:W-:Y:S05]  /*5300*/  BSYNC B0 ;  /* 0x0000000000007941 */ /* 0x000fea0003800000 */
.L_x_16099:
[C---:B0-----:R-:W-:Y:S01]  /*5310*/  FMUL.FTZ R156, R148.reuse, R185 ;  /* 0x000000b9949c7220 */ /* 0x041fe20000410000 */
[-C--:B------:R-:W-:Y:S01]  /*5320*/  FMUL.FTZ R154, R148, R158.reuse ;  /* 0x0000009e949a7220 */ /* 0x080fe20000410000 */
[----:B------:R-:W-:Y:S01]  /*5330*/  FMUL.FTZ R153, R68, R61 ;  /* 0x0000003d44997220 */ /* 0x000fe20000410000 */
[----:B------:R-:W-:Y:S01]  /*5340*/  FFMA.FTZ R155, R107, R189, R186 ;  /* 0x000000bd6b9b7223 */ /* 0x000fe200000100ba */
[C---:B------:R-:W-:Y:S01]  /*5350*/  FFMA.FTZ R3, R147.reuse, R158, R156 ;  /* 0x0000009e93037223 */ /* 0x040fe2000001009c */
[----:B------:R-:W-:Y:S01]  /*5360*/  FFMA.FTZ R154, R147, R185, -R154 ;  /* 0x000000b9939a7223 */ /* 0x000fe2000001089a */
[----:B------:R-:W-:Y:S01]  /*5370*/  FMUL.FTZ R156, R69, R60 ;  /* 0x0000003c459c7220 */ /* 0x000fe20000410000 */
[----:B------:R-:W-:Y:S01]  /*5380*/  FFMA.FTZ R151, R124, -R153, R189 ;  /* 0x800000997c977223 */ /* 0x000fe200000100bd */
[----:B------:R-:W-:Y:S01]  /*5390*/  FFMA.FTZ R183, R107, -R191, R188 ;  /* 0x800000bf6bb77223 */ /* 0x000fe200000100bc */
[----:B------:R-:W-:Y:S01]  /*53a0*/  FFMA.FTZ R153, R122, -R153, R191 ;  /* 0x800000997a997223 */ /* 0x000fe200000100bf */
[C---:B------:R-:W-:Y:S01]  /*53b0*/  FFMA.FTZ R189, R66.reuse, R159, R154 ;  /* 0x0000009f42bd7223 */ /* 0x040fe2000001009a */
[----:B------:R-:W-:Y:S01]  /*53c0*/  FFMA.FTZ R191, R66, R157, R3 ;  /* 0x0000009d42bf7223 */ /* 0x000fe20000010003 */
[----:B------:R-:W-:Y:S01]  /*53d0*/  FFMA.FTZ R159, R108, R185, R155 ;  /* 0x000000b96c9f7223 */ /* 0x000fe2000001009b */
[-C--:B------:R-:W-:Y:S01]  /*53e0*/  FFMA.FTZ R154, R125, -R156.reuse, R185 ;  /* 0x8000009c7d9a7223 */ /* 0x080fe200000100b9 */
[----:B------:R-:W-:Y:S01]  /*53f0*/  SHFL.DOWN PT, R188, R180, 0x1, 0x1f ;  /* 0x08201f00b4bc7f89 */ /* 0x000fe200000e0000 */
[----:B------:R-:W-:Y:S01]  /*5400*/  FMUL.FTZ R3, R152, R191 ;  /* 0x000000bf98037220 */ /* 0x000fe20000410000 */
[----:B------:R-:W-:Y:S01]  /*5410*/  FFMA.FTZ R155, R123, -R156, R158 ;  /* 0x8000009c7b9b7223 */ /* 0x000fe2000001009e */
[----:B------:R-:W-:Y:S01]  /*5420*/  FFMA.FTZ R187, R108, -R158, R183 ;  /* 0x8000009e6cbb7223 */ /* 0x000fe200000100b7 */
[----:B----4-:R-:W0:Y:S01]  /*5430*/  SHFL.IDX PT, R185, R7, RZ, 0x1f ;  /* 0x00001fff07b97589 */ /* 0x010e2200000e0000 */
[-C--:B------:R-:W-:Y:S01]  /*5440*/  FFMA.FTZ R156, R150, R189.reuse, -R3 ;  /* 0x000000bd969c7223 */ /* 0x080fe20000010803 */
[----:B------:R-:W-:Y:S01]  /*5450*/  FMUL.FTZ R3, R152, R189 ;  /* 0x000000bd98037220 */ /* 0x000fe20000410000 */
[-C--:B------:R-:W-:Y:S01]  /*5460*/  FFMA.FTZ R192, R110, -R191.reuse, R187 ;  /* 0x800000bf6ec07223 */ /* 0x080fe200000100bb */
[----:B---3--:R-:W3:Y:S01]  /*5470*/  SHFL.IDX PT, R184, R6, RZ, 0x1f ;  /* 0x00001fff06b87589 */ /* 0x008ee200000e0000 */
[----:B------:R-:W-:Y:S01]  /*5480*/  FFMA.FTZ R186, R67, R164, R156 ;  /* 0x000000a443ba7223 */ /* 0x000fe2000001009c */
[----:B------:R-:W-:Y:S01]  /*5490*/  FFMA.FTZ R158, R150, R191, R3 ;  /* 0x000000bf969e7223 */ /* 0x000fe20000010003 */
[----:B------:R-:W-:Y:S01]  /*54a0*/  FFMA.FTZ R159, R110, R189, R159 ;  /* 0x000000bd6e9f7223 */ /* 0x000fe2000001009f */
[----:B------:R-:W4:Y:S01]  /*54b0*/  SHFL.DOWN PT, R193, R174, 0x1, 0x1f ;  /* 0x08201f00aec17f89 */ /* 0x000f2200000e0000 */
[----:B--2---:R-:W-:Y:S01]  /*54c0*/  FMUL.FTZ R160, R111, R186 ;  /* 0x000000ba6fa07220 */ /* 0x004fe20000410000 */
[----:B------:R-:W-:Y:S01]  /*54d0*/  FFMA.FTZ R162, R67, R162, R158 ;  /* 0x000000a243a27223 */ /* 0x000fe2000001009e */
[----:B------:R-:W-:Y:S01]  /*54e0*/  ISETP.NE.AND P0, PT, R96, RZ, PT ;  /* 0x000000ff6000720c */ /* 0x000fe20003f05270 */
[----:B------:R1:W2:Y:S01]  /*54f0*/  SHFL.IDX PT, R183, R180, RZ, 0x1f ;  /* 0x00001fffb4b77589 */ /* 0x0002a200000e0000 */
[----:B------:R-:W-:Y:S01]  /*5500*/  FADD.FTZ R160, R159, R160 ;  /* 0x000000a09fa07221 */ /* 0x000fe20000010000 */
[----:B------:R-:W-:Y:S01]  /*5510*/  FMUL.FTZ R3, R111, R162 ;  /* 0x000000a26f037220 */ /* 0x000fe20000410000 */
[----:B------:R-:W-:Y:S01]  /*5520*/  FMUL.FTZ R157, R66, R59 ;  /* 0x0000003b429d7220 */ /* 0x000fe20000410000 */
[----:B------:R-:W5:Y:S01]  /*5530*/  SHFL.DOWN PT, R190, R179, 0x1, 0x1f ;  /* 0x08201f00b3be7f89 */ /* 0x000f6200000e0000 */
[----:B------:R-:W-:Y:S02]  /*5540*/  BSSY B0, `(.L_x_16101) ;  /* 0x00000b7000007945 */ /* 0x000fe40003800000 */
[-C--:B------:R-:W-:Y:S01]  /*5550*/  FFMA.FTZ R156, R120, -R157.reuse, R189 ;  /* 0x8000009d789c7223 */ /* 0x080fe200000100bd */
[----:B------:R-:W5:Y:S01]  /*5560*/  SHFL.DOWN PT, R195, R35, 0x1, 0x1f ;  /* 0x08201f0023c37f89 */ /* 0x000f6200000e0000 */
[----:B-1----:R-:W-:Y:S01]  /*5570*/  FMUL.FTZ R180, R67, R58 ;  /* 0x0000003a43b47220 */ /* 0x002fe20000410000 */
[----:B------:R-:W-:-:S02]  /*5580*/  FFMA.FTZ R157, R118, -R157, R191 ;  /* 0x8000009d769d7223 */ /* 0x000fc400000100bf */
[----:B------:R3:W1:Y:S01]  /*5590*/  SHFL.IDX PT, R164, R174, RZ, 0x1f ;  /* 0x00001fffaea47589 */ /* 0x00066200000e0000 */
[-C--:B0-----:R-:W-:Y:S01]  /*55a0*/  @P2 FMUL.FTZ R187, R188, R185.reuse ;  /* 0x000000b9bcbb2220 */ /* 0x081fe20000410000 */
[-C--:B------:R-:W-:Y:S01]  /*55b0*/  FFMA.FTZ R158, R121, -R180.reuse, R186 ;  /* 0x800000b4799e7223 */ /* 0x080fe200000100ba */
[----:B------:R-:W-:Y:S01]  /*55c0*/  FFMA.FTZ R159, R119, -R180, R162 ;  /* 0x800000b4779f7223 */ /* 0x000fe200000100a2 */
[----:B------:R-:W0:Y:S01]  /*55d0*/  SHFL.IDX PT, R35, R35, RZ, 0x1f ;  /* 0x00001fff23237589 */ /* 0x000e2200000e0000 */
[----:B------:R-:W-:Y:S01]  /*55e0*/  FADD.FTZ R162, R192, -R3 ;  /* 0x80000003c0a27221 */ /* 0x000fe20000010000 */
[-C--:B---3--:R-:W-:Y:S01]  /*55f0*/  @P2 FMUL.FTZ R174, R188, R184.reuse ;  /* 0x000000b8bcae2220 */ /* 0x088fe20000410000 */
[C---:B----4-:R-:W-:Y:S01]  /*5600*/  @P2 FFMA.FTZ R187, R193.reuse, R184, -R187 ;  /* 0x000000b8c1bb2223 */ /* 0x050fe200000108bb */
[----:B------:R-:W3:Y:S02]  /*5610*/  SHFL.IDX PT, R179, R179, RZ, 0x1f ;  /* 0x00001fffb3b37589 */ /* 0x000ee400000e0000 */
[----:B------:R-:W-:Y:S01]  /*5620*/  @P2 FFMA.FTZ R186, R193, R185, R174 ;  /* 0x000000b9c1ba2223 */ /* 0x000fe200000100ae */
[C---:B--2---:R-:W-:Y:S01]  /*5630*/  FMUL.FTZ R180, R183.reuse, R6 ;  /* 0x00000006b7b47220 */ /* 0x044fe20000410000 */
[----:B------:R-:W-:Y:S01]  /*5640*/  FMUL.FTZ R3, R183, R7 ;  /* 0x00000007b7037220 */ /* 0x000fe20000410000 */
[----:B-----5:R-:W-:Y:S01]  /*5650*/  @P2 FADD.FTZ R184, R190, R187 ;  /* 0x000000bbbeb82221 */ /* 0x020fe20000010000 */
[----:B------:R-:W-:-:S03]  /*5660*/  @P2 FADD.FTZ R185, R195, R186 ;  /* 0x000000bac3b92221 */ /* 0x000fc60000010000 */
[----:B------:R-:W-:Y:S01]  /*5670*/  FMUL.FTZ R186, R184, -R37 ;  /* 0x80000025b8ba7220 */ /* 0x000fe20000410000 */
[C---:B-1----:R-:W-:Y:S01]  /*5680*/  FFMA.FTZ R180, R164.reuse, R7, R180 ;  /* 0x00000007a4b47223 */ /* 0x042fe200000100b4 */
[----:B------:R-:W-:Y:S01]  /*5690*/  FFMA.FTZ R174, R164, R6, -R3 ;  /* 0x00000006a4ae7223 */ /* 0x000fe20000010803 */
[----:B------:R-:W-:Y:S01]  /*56a0*/  FMUL.FTZ R7, R185, -R37 ;  /* 0x80000025b9077220 */ /* 0x000fe20000410000 */
[----:B------:R-:W-:Y:S01]  /*56b0*/  FMUL.FTZ R3, R183, R5 ;  /* 0x00000005b7037220 */ /* 0x000fe20000410000 */
[----:B------:R-:W-:Y:S01]  /*56c0*/  FFMA.FTZ R186, R185, R36, R186 ;  /* 0x00000024b9ba7223 */ /* 0x000fe200000100ba */
[----:B------:R-:W-:Y:S01]  /*56d0*/  FMUL.FTZ R6, R183, R4 ;  /* 0x00000004b7067220 */ /* 0x000fe20000410000 */
[----:B------:R-:W-:Y:S01]  /*56e0*/  FFMA.FTZ R184, R184, R36, -R7 ;  /* 0x00000024b8b87223 */ /* 0x000fe20000010807 */
[----:B------:R-:W-:Y:S01]  /*56f0*/  FFMA.FTZ R4, R164, R4, -R3 ;  /* 0x00000004a4047223 */ /* 0x000fe20000010803 */
[----:B------:R-:W-:Y:S01]  /*5700*/  SHF.L.U32 R3, R96, 0x4, RZ ;  /* 0x0000000460037819 */ /* 0x000fe200000006ff */
[----:B------:R-:W-:Y:S01]  /*5710*/  FADD.FTZ R167, -R167, R186 ;  /* 0x000000baa7a77221 */ /* 0x000fe20000010100 */
[----:B------:R-:W-:Y:S01]  /*5720*/  FADD.FTZ R173, R173, R184 ;  /* 0x000000b8adad7221 */ /* 0x000fe20000010000 */
[----:B0-----:R-:W-:Y:S01]  /*5730*/  FADD.FTZ R7, R35, R180 ;  /* 0x000000b423077221 */ /* 0x001fe20000010000 */
[----:B------:R-:W-:Y:S01]  /*5740*/  LEA.HI.SX32 R36, R3, R3, 0x1b ;  /* 0x0000000303247211 */ /* 0x000fe200078fdaff */
[C---:B------:R-:W-:Y:S01]  /*5750*/  FMUL.FTZ R3, R152.reuse, -R167 ;  /* 0x800000a798037220 */ /* 0x040fe20000410000 */
[----:B------:R-:W-:Y:S01]  /*5760*/  FMUL.FTZ R152, R152, -R173 ;  /* 0x800000ad98987220 */ /* 0x000fe20000410000 */
[----:B------:R-:W-:Y:S01]  /*5770*/  FFMA.FTZ R5, R164, R5, R6 ;  /* 0x00000005a4057223 */ /* 0x000fe20000010006 */
[----:B---3--:R-:W-:Y:S01]  /*5780*/  FADD.FTZ R6, R179, R174 ;  /* 0x000000aeb3067221 */ /* 0x008fe20000010000 */
[C---:B------:R-:W-:Y:S01]  /*5790*/  FFMA.FTZ R35, R150.reuse, R173, -R3 ;  /* 0x000000ad96237223 */ /* 0x040fe20000010803 */
[----:B------:R-:W-:Y:S01]  /*57a0*/  FFMA.FTZ R152, R150, R167, R152 ;  /* 0x000000a796987223 */ /* 0x000fe20000010098 */
[-C--:B------:R-:W-:Y:S01]  /*57b0*/  FMUL.FTZ R174, R167, R58.reuse ;  /* 0x0000003aa7ae7220 */ /* 0x080fe20000410000 */
[----:B------:R-:W-:Y:S01]  /*57c0*/  FMUL.FTZ R164, R173, R58 ;  /* 0x0000003aada47220 */ /* 0x000fe20000410000 */
[----:B------:R-:W-:Y:S01]  /*57d0*/  FADD.FTZ R166, R166, R35 ;  /* 0x00000023a6a67221 */ /* 0x000fe20000010000 */
[----:B------:R-:W-:Y:S01]  /*57e0*/  FADD.FTZ R163, -R163, R152 ;  /* 0x00000098a3a37221 */ /* 0x000fe20000010100 */
[----:B------:R-:W-:Y:S01]  /*57f0*/  FMUL.FTZ R35, R159, R174 ;  /* 0x000000ae9f237220 */ /* 0x000fe20000410000 */
[----:B------:R-:W-:Y:S01]  /*5800*/  @!P0 LEA R179, R115, UR7, 0x4 ;  /* 0x0000000773b38c11 */ /* 0x000fe2000f8e20ff */
[----:B------:R-:W-:Y:S01]  /*5810*/  FMUL.FTZ R37, R159, R164 ;  /* 0x000000a49f257220 */ /* 0x000fe20000410000 */
[CC--:B------:R-:W-:Y:S01]  /*5820*/  FMUL.FTZ R150, R148.reuse, -R163.reuse ;  /* 0x800000a394967220 */ /* 0x0c0fe20000410000 */
[----:B------:R-:W-:Y:S01]  /*5830*/  FMUL.FTZ R148, R148, -R166 ;  /* 0x800000a694947220 */ /* 0x000fe20000410000 */
[----:B------:R-:W-:Y:S01]  /*5840*/  LEA R3, R36, UR7, 0x2 ;  /* 0x0000000724037c11 */ /* 0x000fe2000f8e10ff */
[----:B------:R-:W-:Y:S01]  /*5850*/  FFMA.FTZ R36, R158, R164, R35 ;  /* 0x000000a49e247223 */ /* 0x000fe20000010023 */
[C---:B------:R-:W-:Y:S01]  /*5860*/  FFMA.FTZ R150, R147.reuse, R166, -R150 ;  /* 0x000000a693967223 */ /* 0x040fe20000010896 */
[----:B------:R-:W-:Y:S01]  /*5870*/  FFMA.FTZ R148, R147, R163, R148 ;  /* 0x000000a393947223 */ /* 0x000fe20000010094 */
[----:B------:R-:W-:Y:S01]  /*5880*/  FMUL.FTZ R35, R163, R59 ;  /* 0x0000003ba3237220 */ /* 0x000fe20000410000 */
[----:B------:R0:W-:Y:S01]  /*5890*/  @!P0 STS.128 [R179+0x25d0], R4 ;  /* 0x0025d004b3008388 */ /* 0x0001e20000000c00 */
[----:B------:R-:W-:Y:S01]  /*58a0*/  FADD.FTZ R161, R161, R150 ;  /* 0x00000096a1a17221 */ /* 0x000fe20000010000 */
[----:B------:R-:W-:Y:S01]  /*58b0*/  FADD.FTZ R165, -R165, R148 ;  /* 0x00000094a5a57221 */ /* 0x000fe20000010100 */
[C---:B------:R-:W-:Y:S01]  /*58c0*/  FMUL.FTZ R180, R67.reuse, R164 ;  /* 0x000000a443b47220 */ /* 0x040fe20000410000 */
[----:B------:R-:W-:-:S02]  /*58d0*/  FMUL.FTZ R184, R67, R174 ;  /* 0x000000ae43b87220 */ /* 0x000fc40000410000 */
[----:B------:R-:W-:Y:S02]  /*58e0*/  FMUL.FTZ R148, R165, R60 ;  /* 0x0000003ca5947220 */ /* 0x000fe40000410000 */
[----:B------:R-:W-:Y:S04]  /*58f0*/  STS [R3+0x878], R180 ;  /* 0x000878b403007388 */ /* 0x000fe80000000800 */
[----:B------:R-:W-:Y:S01]  /*5900*/  STS [R3+0x87c], R184 ;  /* 0x00087cb803007388 */ /* 0x000fe20000000800 */
[----:B0-----:R-:W-:Y:S01]  /*5910*/  FMUL.FTZ R5, R166, R59 ;  /* 0x0000003ba6057220 */ /* 0x001fe20000410000 */
[C---:B------:R-:W-:Y:S01]  /*5920*/  FMUL.FTZ R7, R157.reuse, R35 ;  /* 0x000000239d077220 */ /* 0x040fe20000410000 */
[C---:B------:R-:W-:Y:S01]  /*5930*/  FMUL.FTZ R4, R142.reuse, -R165 ;  /* 0x800000a58e047220 */ /* 0x040fe20000410000 */
[----:B------:R-:W-:Y:S01]  /*5940*/  FMUL.FTZ R142, R142, -R161 ;  /* 0x800000a18e8e7220 */ /* 0x000fe20000410000 */
[----:B------:R-:W-:Y:S01]  /*5950*/  FFMA.FTZ R6, R158, R174, -R37 ;  /* 0x000000ae9e067223 */ /* 0x000fe20000010825 */
[-C--:B------:R-:W-:Y:S01]  /*5960*/  FMUL.FTZ R152, R66, R5.reuse ;  /* 0x0000000542987220 */ /* 0x080fe20000410000 */
[-C--:B------:R-:W-:Y:S01]  /*5970*/  FFMA.FTZ R7, R156, R5.reuse, R7 ;  /* 0x000000059c077223 */ /* 0x080fe20000010007 */
[----:B------:R-:W-:Y:S01]  /*5980*/  FMUL.FTZ R37, R157, R5 ;  /* 0x000000059d257220 */ /* 0x000fe20000410000 */
[C---:B------:R-:W-:Y:S01]  /*5990*/  FFMA.FTZ R4, R141.reuse, R161, -R4 ;  /* 0x000000a18d047223 */ /* 0x040fe20000010804 */
[----:B------:R-:W-:Y:S01]  /*59a0*/  FFMA.FTZ R5, R141, R165, R142 ;  /* 0x000000a58d057223 */ /* 0x000fe2000001008e */
[----:B------:R-:W-:Y:S01]  /*59b0*/  FMUL.FTZ R142, R161, R60 ;  /* 0x0000003ca18e7220 */ /* 0x000fe20000410000 */
[----:B------:R0:W-:Y:S01]  /*59c0*/  STS [R3+0x870], R152 ;  /* 0x0008709803007388 */ /* 0x0001e20000000800 */
[----:B------:R-:W-:Y:S01]  /*59d0*/  FADD.FTZ R169, R169, R4 ;  /* 0x00000004a9a97221 */ /* 0x000fe20000010000 */
[----:B------:R-:W-:Y:S01]  /*59e0*/  FADD.FTZ R168, -R168, R5 ;  /* 0x00000005a8a87221 */ /* 0x000fe20000010100 */
[----:B------:R-:W-:Y:S01]  /*59f0*/  FMUL.FTZ R164, R69, R142 ;  /* 0x0000008e45a47220 */ /* 0x000fe20000410000 */
[----:B------:R-:W-:Y:S01]  /*5a00*/  FFMA.FTZ R141, R156, R35, -R37 ;  /* 0x000000239c8d7223 */ /* 0x000fe20000010825 */
[C---:B------:R-:W-:Y:S01]  /*5a10*/  FMUL.FTZ R4, R140.reuse, -R169 ;  /* 0x800000a98c047220 */ /* 0x040fe20000410000 */
[-C--:B------:R-:W-:Y:S01]  /*5a20*/  FMUL.FTZ R140, R140, -R168.reuse ;  /* 0x800000a88c8c7220 */ /* 0x080fe20000410000 */
[----:B------:R-:W-:Y:S01]  /*5a30*/  FMUL.FTZ R150, R168, R61 ;  /* 0x0000003da8967220 */ /* 0x000fe20000410000 */
[----:B------:R1:W-:Y:S01]  /*5a40*/  STS [R3+0x868], R164 ;  /* 0x000868a403007388 */ /* 0x0003e20000000800 */
[C---:B------:R-:W-:Y:S01]  /*5a50*/  FFMA.FTZ R4, R139.reuse, R168, R4 ;  /* 0x000000a88b047223 */ /* 0x040fe20000010004 */
[----:B------:R-:W-:Y:S01]  /*5a60*/  FFMA.FTZ R139, R139, R169, -R140 ;  /* 0x000000a98b8b7223 */ /* 0x000fe2000001088c */
[----:B------:R-:W-:Y:S01]  /*5a70*/  FMUL.FTZ R140, R169, R61 ;  /* 0x0000003da98c7220 */ /* 0x000fe20000410000 */
[----:B0-----:R-:W-:Y:S01]  /*5a80*/  FMUL.FTZ R152, R153, R150 ;  /* 0x0000009699987220 */ /* 0x001fe20000410000 */
[----:B------:R-:W-:Y:S01]  /*5a90*/  FADD.FTZ R171, -R171, R4 ;  /* 0x00000004abab7221 */ /* 0x000fe20000010100 */
[----:B------:R-:W-:Y:S01]  /*5aa0*/  FADD.FTZ R170, R170, R139 ;  /* 0x0000008baaaa7221 */ /* 0x000fe20000010000 */
[----:B------:R-:W-:Y:S01]  /*5ab0*/  FMUL.FTZ R180, R66, R35 ;  /* 0x0000002342b47220 */ /* 0x000fe20000410000 */
[----:B------:R-:W-:Y:S01]  /*5ac0*/  FFMA.FTZ R139, R151, R140, R152 ;  /* 0x0000008c978b7223 */ /* 0x000fe20000010098 */
[CC--:B------:R-:W-:Y:S01]  /*5ad0*/  FMUL.FTZ R5, R137.reuse, -R171.reuse ;  /* 0x800000ab89057220 */ /* 0x0c0fe20000410000 */
[----:B------:R-:W-:Y:S01]  /*5ae0*/  FMUL.FTZ R4, R137, -R170 ;  /* 0x800000aa89047220 */ /* 0x000fe20000410000 */
[-C--:B-1----:R-:W-:Y:S01]  /*5af0*/  FMUL.FTZ R164, R68, R140.reuse ;  /* 0x0000008c44a47220 */ /* 0x082fe20000410000 */
[----:B------:R-:W-:Y:S01]  /*5b00*/  FMUL.FTZ R140, R153, R140 ;  /* 0x0000008c998c7220 */ /* 0x000fe20000410000 */
[C---:B------:R-:W-:Y:S01]  /*5b10*/  FFMA.FTZ R5, R138.reuse, R170, -R5 ;  /* 0x000000aa8a057223 */ /* 0x040fe20000010805 */
[----:B------:R-:W-:Y:S01]  /*5b20*/  FFMA.FTZ R4, R138, R171, R4 ;  /* 0x000000ab8a047223 */ /* 0x000fe20000010004 */
[----:B------:R0:W-:Y:S01]  /*5b30*/  STS [R3+0x874], R180 ;  /* 0x000874b403007388 */ /* 0x0001e20000000800 */
[-C--:B------:R-:W-:Y:S01]  /*5b40*/  FFMA.FTZ R137, R151, R150.reuse, -R140 ;  /* 0x0000009697897223 */ /* 0x080fe2000001088c */
[----:B------:R-:W-:Y:S01]  /*5b50*/  FADD.FTZ R176, R176, R5 ;  /* 0x00000005b0b07221 */ /* 0x000fe20000010000 */
[----:B------:R-:W-:Y:S01]  /*5b60*/  FADD.FTZ R175, -R175, R4 ;  /* 0x00000004afaf7221 */ /* 0x000fe20000010100 */
[----:B------:R-:W-:Y:S01]  /*5b70*/  FMUL.FTZ R140, R68, R150 ;  /* 0x00000096448c7220 */ /* 0x000fe20000410000 */
[----:B------:R-:W-:Y:S01]  /*5b80*/  FMUL.FTZ R174, R69, R148 ;  /* 0x0000009445ae7220 */ /* 0x000fe20000410000 */
[CC--:B------:R-:W-:Y:S01]  /*5b90*/  FMUL.FTZ R4, R135.reuse, -R176.reuse ;  /* 0x800000b087047220 */ /* 0x0c0fe20000410000 */
[----:B------:R-:W-:Y:S01]  /*5ba0*/  FMUL.FTZ R5, R135, -R175 ;  /* 0x800000af87057220 */ /* 0x000fe20000410000 */
[-C--:B------:R-:W-:Y:S01]  /*5bb0*/  FMUL.FTZ R135, R175, R63.reuse ;  /* 0x0000003faf877220 */ /* 0x080fe20000410000 */
[----:B------:R-:W-:Y:S01]  /*5bc0*/  FMUL.FTZ R35, R176, R63 ;  /* 0x0000003fb0237220 */ /* 0x000fe20000410000 */
[C---:B------:R-:W-:Y:S01]  /*5bd0*/  FFMA.FTZ R4, R136.reuse, R175, R4 ;  /* 0x000000af88047223 */ /* 0x040fe20000010004 */
[----:B------:R-:W-:Y:S01]  /*5be0*/  FFMA.FTZ R5, R136, R176, -R5 ;  /* 0x000000b088057223 */ /* 0x000fe20000010805 */
[----:B0-----:R-:W-:Y:S01]  /*5bf0*/  FMUL.FTZ R180, R170, R62 ;  /* 0x0000003eaab47220 */ /* 0x001fe20000410000 */
[----:B------:R0:W-:Y:S01]  /*5c00*/  STS [R3+0x864], R140 ;  /* 0x0008648c03007388 */ /* 0x0001e20000000800 */
[----:B------:R-:W-:Y:S01]  /*5c10*/  FADD.FTZ R177, -R177, R4 ;  /* 0x00000004b1b17221 */ /* 0x000fe20000010100 */
[----:B------:R-:W-:Y:S01]  /*5c20*/  FADD.FTZ R37, R178, R5 ;  /* 0x00000005b2257221 */ /* 0x000fe20000010000 */
[C---:B------:R-:W-:Y:S01]  /*5c30*/  FMUL.FTZ R4, R144.reuse, R135 ;  /* 0x0000008790047220 */ /* 0x040fe20000410000 */
[----:B------:R-:W-:Y:S01]  /*5c40*/  FMUL.FTZ R136, R144, R35 ;  /* 0x0000002390887220 */ /* 0x000fe20000410000 */
[C---:B------:R-:W-:Y:S01]  /*5c50*/  FMUL.FTZ R5, R132.reuse, -R177 ;  /* 0x800000b184057220 */ /* 0x040fe20000410000 */
[----:B------:R-:W-:Y:S01]  /*5c60*/  FMUL.FTZ R132, R132, -R37 ;  /* 0x8000002584847220 */ /* 0x000fe20000410000 */
[----:B------:R-:W-:Y:S01]  /*5c70*/  FFMA.FTZ R179, R145, R35, R4 ;  /* 0x0000002391b37223 */ /* 0x000fe20000010004 */
[----:B------:R-:W-:Y:S01]  /*5c80*/  FMUL.FTZ R150, R71, R180 ;  /* 0x000000b447967220 */ /* 0x000fe20000410000 */
[----:B------:R-:W-:Y:S01]  /*5c90*/  FFMA.FTZ R5, R134, R37, -R5 ;  /* 0x0000002586057223 */ /* 0x000fe20000010805 */
[----:B0-----:R-:W-:Y:S01]  /*5ca0*/  FMUL.FTZ R140, R70, R35 ;  /* 0x00000023468c7220 */ /* 0x001fe20000410000 */
[----:B------:R-:W-:Y:S01]  /*5cb0*/  FFMA.FTZ R35, R134, R177, R132 ;  /* 0x000000b186237223 */ /* 0x000fe20000010084 */
[----:B------:R-:W-:Y:S01]  /*5cc0*/  FMUL.FTZ R4, R37, R64 ;  /* 0x0000004025047220 */ /* 0x000fe20000410000 */
[----:B------:R0:W-:Y:S01]  /*5cd0*/  STS [R3+0x858], R150 ;  /* 0x0008589603007388 */ /* 0x0001e20000000800 */
[----:B------:R-:W-:Y:S01]  /*5ce0*/  FMUL.FTZ R138, R171, R62 ;  /* 0x0000003eab8a7220 */ /* 0x000fe20000410000 */
[----:B------:R-:W-:Y:S01]  /*5cf0*/  FADD.FTZ R172, -R172, R35 ;  /* 0x00000023acac7221 */ /* 0x000fe20000010100 */
[----:B------:R-:W-:Y:S01]  /*5d00*/  IADD3 R35, -R83, R112, RZ ;  /* 0x0000007053237210 */ /* 0x000fe20007ffe1ff */
[----:B------:R1:W-:Y:S01]  /*5d10*/  STS [R3+0x86c], R174 ;  /* 0x00086cae03007388 */ /* 0x0003e20000000800 */
[----:B------:R-:W-:Y:S01]  /*5d20*/  FADD.FTZ R132, R2, R5 ;  /* 0x0000000502847221 */ /* 0x000fe20000010000 */
[----:B------:R-:W-:Y:S01]  /*5d30*/  FMUL.FTZ R5, R39, R4 ;  /* 0x0000000427057220 */ /* 0x000fe20000410000 */
[----:B------:R-:W-:Y:S01]  /*5d40*/  LEA R134, R35, -R96, 0x1 ;  /* 0x8000006023867211 */ /* 0x000fe200078e08ff */
[----:B------:R-:W-:Y:S01]  /*5d50*/  FMUL.FTZ R152, R71, R138 ;  /* 0x0000008a47987220 */ /* 0x000fe20000410000 */
[----:B------:R2:W-:Y:S01]  /*5d60*/  STS [R3+0x860], R164 ;  /* 0x000860a403007388 */ /* 0x0005e20000000800 */
[----:B0-----:R-:W-:Y:S01]  /*5d70*/  FMUL.FTZ R150, R70, R135 ;  /* 0x0000008746967220 */ /* 0x001fe20000410000 */
[----:B------:R-:W-:-:S02]  /*5d80*/  ISETP.GE.AND P1, PT, R134, 0x1, PT ;  /* 0x000000018600780c */ /* 0x000fc40003f26270 */
[----:B------:R0:W-:Y:S01]  /*5d90*/  STS [R3+0x85c], R152 ;  /* 0x00085c9803007388 */ /* 0x0001e20000000800 */
[----:B-1----:R-:W-:Y:S01]  /*5da0*/  FFMA.FTZ R174, R145, R135, -R136 ;  /* 0x0000008791ae7223 */ /* 0x002fe20000010888 */
[----:B------:R-:W-:Y:S01]  /*5db0*/  FMUL.FTZ R136, R177, R64 ;  /* 0x00000040b1887220 */ /* 0x000fe20000410000 */
[----:B------:R-:W-:Y:S01]  /*5dc0*/  FMUL.FTZ R135, R172, R65 ;  /* 0x00000041ac877220 */ /* 0x000fe20000410000 */
[----:B------:R1:W-:Y:S02]  /*5dd0*/  STS [R3+0x854], R150 ;  /* 0x0008549603007388 */ /* 0x0003e40000000800 */
[-C--:B------:R-:W-:Y:S01]  /*5de0*/  FMUL.FTZ R2, R39, R136.reuse ;  /* 0x0000008827027220 */ /* 0x080fe20000410000 */
[C---:B--2---:R-:W-:Y:S01]  /*5df0*/  FMUL.FTZ R164, R73.reuse, R136 ;  /* 0x0000008849a47220 */ /* 0x044fe20000410000 */
[----:B------:R2:W-:Y:S01]  /*5e00*/  STS [R3+0x850], R140 ;  /* 0x0008508c03007388 */ /* 0x0005e20000000800 */
[----:B------:R-:W-:Y:S01]  /*5e10*/  FMUL.FTZ R147, R38, R135 ;  /* 0x0000008726937220 */ /* 0x000fe20000410000 */
[----:B0-----:R-:W-:-:S02]  /*5e20*/  FMUL.FTZ R152, R73, R4 ;  /* 0x0000000449987220 */ /* 0x001fc40000410000 */
[----:B------:R0:W-:Y:S01]  /*5e30*/  STS [R3+0x84c], R164 ;  /* 0x00084ca403007388 */ /* 0x0001e20000000800 */
[C---:B-1----:R-:W-:Y:S01]  /*5e40*/  FFMA.FTZ R150, R143.reuse, R136, -R5 ;  /* 0x000000888f967223 */ /* 0x042fe20000010805 */
[----:B------:R-:W-:Y:S01]  /*5e50*/  FMUL.FTZ R5, R132, R65 ;  /* 0x0000004184057220 */ /* 0x000fe20000410000 */
[C---:B------:R-:W-:Y:S01]  /*5e60*/  FMUL.FTZ R136, R72.reuse, R135 ;  /* 0x0000008748887220 */ /* 0x040fe20000410000 */
[----:B------:R0:W-:Y:S01]  /*5e70*/  STS [R3+0x848], R152 ;  /* 0x0008489803007388 */ /* 0x0001e20000000800 */
[----:B--2---:R-:W-:Y:S01]  /*5e80*/  FFMA.FTZ R140, R143, R4, R2 ;  /* 0x000000048f8c7223 */ /* 0x004fe20000010002 */
[-C--:B------:R-:W-:Y:S01]  /*5e90*/  FMUL.FTZ R4, R72, R5.reuse ;  /* 0x0000000548047220 */ /* 0x080fe20000410000 */
[-C--:B------:R-:W-:Y:S01]  /*5ea0*/  FMUL.FTZ R2, R38, R5.reuse ;  /* 0x0000000526027220 */ /* 0x080fe20000410000 */
[C---:B------:R-:W-:Y:S01]  /*5eb0*/  FFMA.FTZ R147, R34.reuse, R5, R147 ;  /* 0x0000000522937223 */ /* 0x040fe20000010093 */
[----:B------:R0:W-:Y:S02]  /*5ec0*/  STS [R3+0x844], R136 ;  /* 0x0008448803007388 */ /* 0x0001e40000000800 */
[----:B------:R-:W-:Y:S01]  /*5ed0*/  FFMA.FTZ R135, R34, R135, -R2 ;  /* 0x0000008722877223 */ /* 0x000fe20000010802 */
[----:B------:R-:W-:Y:S01]  /*5ee0*/  FADD.FTZ R147, RZ, R147 ;  /* 0x00000093ff937221 */ /* 0x000fe20000010000 */
[----:B------:R0:W-:Y:S01]  /*5ef0*/  STS [R3+0x840], R4 ;  /* 0x0008400403007388 */ /* 0x0001e20000000800 */
[----:B------:R-:W-:Y:S06]  /*5f00*/  BAR.SYNC.DEFER_BLOCKING 0x0 ;  /* 0x0000000000007b1d */ /* 0x000fec0000010000 */
[----:B------:R-:W-:Y:S05]  /*5f10*/  @!P1 BRA `(.L_x_16102) ;  /* 0x0000000000649947 */ /* 0x000fea0003800000 */
[----:B------:R-:W-:Y:S01]  /*5f20*/  LEA.HI.SX32 R2, R96, R96, 0x1b ;  /* 0x0000006060027211 */ /* 0x000fe200078fdaff */
[-C--:B0-----:R-:W-:Y:S01]  /*5f30*/  IMAD.WIDE.U32 R4, R99, R18.reuse, RZ ;  /* 0x0000001263047225 */ /* 0x081fe200078e00ff */
[----:B------:R-:W-:Y:S02]  /*5f40*/  SHF.R.U32.HI R152, RZ, 0x1, R21 ;  /* 0x00000001ff987819 */ /* 0x000fe40000011615 */
[----:B------:R-:W-:Y:S01]  /*5f50*/  LEA R136, R2, UR7, 0x2 ;  /* 0x0000000702887c11 */ /* 0x000fe2000f8e10ff */
[----:B------:R-:W-:Y:S01]  /*5f60*/  IMAD R2, R97, R18, RZ ;  /* 0x0000001261027224 */ /* 0x000fe200078e02ff */
[----:B------:R-:W-:Y:S01]  /*5f70*/  LEA R3, R84, 0xfffffe00, 0x9 ;  /* 0xfffffe0054037811 */ /* 0x000fe200078e48ff */
[----:B------:R-:W-:Y:S02]  /*5f80*/  IMAD R152, R152, UR14, RZ ;  /* 0x0000000e98987c24 */ /* 0x000fe4000f8e02ff */
[----:B------:R-:W0:Y:S01]  /*5f90*/  LDS R183, [R136+0x840] ;  /* 0x0008400088b77984 */ /* 0x000e220000000800 */
        /* <DEDUP_REMOVED lines=17> */
.L_x_16102:
[----:B------:R-:W-:Y:S05]  /*60b0*/  BSYNC B0 ;  /* 0x0000000000007941 */ /* 0x000fea0003800000 */
.L_x_16101:
[----:B------:R-:W-:Y:S01]  /*60c0*/  USHF.R.U32.HI UR8, URZ, 0x1, UR27 ;  /* 0x000000013f087899 */ /* 0x000fe2000801161b */
[----:B0-----:R-:W-:Y:S01]  /*60d0*/  FMUL.FTZ R3, R149, R138 ;  /* 0x0000008a95037220 */ /* 0x001fe20000410000 */
[----:B------:R-:W-:Y:S01]  /*60e0*/  USHF.R.U64 UR10, UR26, 0x1, UR27 ;  /* 0x000000011a0a7899 */ /* 0x000fe2000800121b */
[----:B------:R-:W-:Y:S01]  /*60f0*/  FADD.FTZ R135, RZ, R135 ;  /* 0x00000087ff877221 */ /* 0x000fe20000010000 */
[----:B------:R-:W-:Y:S01]  /*6100*/  UIMAD UR11, UR8, UR14, URZ ;  /* 0x0000000e080b72a4 */ /* 0x000fe2000f8e023f */
[----:B------:R-:W-:Y:S01]  /*6110*/  FADD.FTZ R140, R147, R140 ;  /* 0x0000008c938c7221 */ /* 0x000fe20000010000 */
[----:B------:R-:W-:Y:S01]  /*6120*/  UIMAD.WIDE.U32 UR8, UR10, UR14, URZ ;  /* 0x0000000e0a0872a5 */ /* 0x000fe2000f8e003f */
[-C--:B-1----:R-:W-:Y:S01]  /*6130*/  FFMA.FTZ R5, R146, R180.reuse, R3 ;  /* 0x000000b492057223 */ /* 0x082fe20000010003 */
[----:B------:R-:W-:Y:S01]  /*6140*/  UIMAD UR11, UR15, UR10, UR11 ;  /* 0x0000000a0f0b72a4 */ /* 0x000fe2000f8e020b */
[----:B------:R-:W-:Y:S01]  /*6150*/  FMUL.FTZ R3, R149, R180 ;  /* 0x000000b495037220 */ /* 0x000fe20000410000 */
[----:B------:R-:W-:-:S02]  /*6160*/  IMAD R2, R97, R18, RZ ;  /* 0x0000001261027224 */ /* 0x000fc400078e02ff */
[----:B------:R-:W-:Y:S01]  /*6170*/  FADD.FTZ R135, R135, R150 ;  /* 0x0000009687877221 */ /* 0x000fe20000010000 */
[----:B------:R-:W-:Y:S01]  /*6180*/  UIADD3 UR9, UR11, UR9, URZ ;  /* 0x000000090b097290 */ /* 0x000fe2000fffe03f */
[----:B------:R-:W-:Y:S01]  /*6190*/  FADD.FTZ R140, R140, R179 ;  /* 0x000000b38c8c7221 */ /* 0x000fe20000010000 */
[----:B------:R-:W-:Y:S01]  /*61a0*/  FFMA.FTZ R138, R146, R138, -R3 ;  /* 0x0000008a928a7223 */ /* 0x000fe20000010803 */
[----:B------:R-:W-:Y:S02]  /*61b0*/  IMAD R179, R99, R19, R2 ;  /* 0x0000001363b37224 */ /* 0x000fe400078e0202 */
[----:B------:R-:W-:Y:S01]  /*61c0*/  FADD.FTZ R135, R135, R174 ;  /* 0x000000ae87877221 */ /* 0x000fe20000010000 */
[----:B------:R-:W-:Y:S01]  /*61d0*/  FADD.FTZ R140, R140, R5 ;  /* 0x000000058c8c7221 */ /* 0x000fe20000010000 */
[----:B------:R-:W-:-:S04]  /*61e0*/  IMAD.WIDE.U32 R2, R99, R18, UR8 ;  /* 0x0000000863027e25 */ /* 0x000fc8000f8e0012 */
[----:B------:R-:W-:Y:S01]  /*61f0*/  FMUL.FTZ R5, R155, R142 ;  /* 0x0000008e9b057220 */ /* 0x000fe20000410000 */
[----:B------:R-:W-:Y:S01]  /*6200*/  FADD.FTZ R138, R135, R138 ;  /* 0x0000008a878a7221 */ /* 0x000fe20000010000 */
[-C--:B------:R-:W-:Y:S01]  /*6210*/  FMUL.FTZ R147, R155, R148.reuse ;  /* 0x000000949b937220 */ /* 0x080fe20000410000 */
[----:B------:R-:W-:Y:S01]  /*6220*/  FADD.FTZ R139, R140, R139 ;  /* 0x0000008b8c8b7221 */ /* 0x000fe20000010000 */
[----:B------:R-:W-:Y:S01]  /*6230*/  IADD3 R135, R179, R3, RZ ;  /* 0x00000003b3877210 */ /* 0x000fe20007ffe0ff */
[----:B------:R-:W-:Y:S01]  /*6240*/  FFMA.FTZ R148, R154, R148, -R5 ;  /* 0x000000949a947223 */ /* 0x000fe20000010805 */
[----:B------:R-:W-:Y:S01]  /*6250*/  LEA R3, P1, R2, R16, 0x3 ;  /* 0x0000001002037211 */ /* 0x000fe200078218ff */
[----:B------:R-:W-:Y:S01]  /*6260*/  FFMA.FTZ R4, R154, R142, R147 ;  /* 0x0000008e9a047223 */ /* 0x000fe20000010093 */
[----:B------:R-:W-:Y:S01]  /*6270*/  IADD3 R5, -R109, UR4, RZ ;  /* 0x000000046d057c10 */ /* 0x000fe2000fffe1ff */
[----:B------:R-:W-:Y:S01]  /*6280*/  USHF.L.U64.HI UR9, UR5, 0x2, UR6 ;  /* 0x0000000205097899 */ /* 0x000fe20008010206 */
[----:B------:R-:W-:Y:S01]  /*6290*/  LEA.HI.X R135, R2, R17, R135, 0x3, P1 ;  /* 0x0000001102877211 */ /* 0x000fe200008f1c87 */
[----:B------:R-:W-:Y:S01]  /*62a0*/  FADD.FTZ R4, R139, R4 ;  /* 0x000000048b047221 */ /* 0x000fe20000010000 */
[----:B------:R-:W-:Y:S01]  /*62b0*/  LEA R2, P1, R96, R3, 0x2 ;  /* 0x0000000360027211 */ /* 0x000fe200078210ff */
[----:B------:R-:W-:-:S02]  /*62c0*/  IMAD R5, R5, -0x200, RZ ;  /* 0xfffffe0005057824 */ /* 0x000fc400078e02ff */
[----:B------:R-:W-:Y:S01]  /*62d0*/  FADD.FTZ R137, R138, R137 ;  /* 0x000000898a897221 */ /* 0x000fe20000010000 */
[----:B------:R-:W-:Y:S01]  /*62e0*/  USHF.L.U32 UR8, UR5, 0x2, URZ ;  /* 0x0000000205087899 */ /* 0x000fe2000800063f */
[----:B------:R-:W-:Y:S01]  /*62f0*/  LEA.HI.X R3, R96, R135, RZ, 0x2, P1 ;  /* 0x0000008760037211 */ /* 0x000fe200008f14ff */
[----:B------:R-:W-:Y:S01]  /*6300*/  FADD.FTZ R139, R4, R7 ;  /* 0x00000007048b7221 */ /* 0x000fe20000010000 */
[----:B------:R-:W-:Y:S01]  /*6310*/  ISETP.GE.AND P1, PT, R134, 0x21, PT ;  /* 0x000000218600780c */ /* 0x000fe20003f26270 */
[----:B------:R-:W-:Y:S02]  /*6320*/  IMAD R4, R14, UR9, RZ ;  /* 0x000000090e047c24 */ /* 0x000fe4000f8e02ff */
[----:B------:R-:W-:Y:S01]  /*6330*/  FADD.FTZ R148, R137, R148 ;  /* 0x0000009489947221 */ /* 0x000fe20000010000 */
[----:B------:R-:W-:Y:S01]  /*6340*/  IMAD.WIDE R2, R5, 0x4, R2 ;  /* 0x0000000405027825 */ /* 0x000fe200078e0202 */
[C---:B------:R-:W-:Y:S01]  /*6350*/  IADD3 R5, R96.reuse, 0x20, RZ ;  /* 0x0000002060057810 */ /* 0x040fe20007ffe0ff */
[----:B------:R-:W-:Y:S01]  /*6360*/  BSSY B0, `(.L_x_16103) ;  /* 0x0000012000007945 */ /* 0x000fe20003800000 */
[----:B------:R-:W-:Y:S01]  /*6370*/  IADD3 R7, R96, 0x40, RZ ;  /* 0x0000004060077810 */ /* 0x000fe20007ffe0ff */
[----:B------:R-:W-:Y:S01]  /*6380*/  IMAD R137, R15, UR8, R4 ;  /* 0x000000080f897c24 */ /* 0x000fe2000f8e0204 */
[----:B------:R-:W-:Y:S01]  /*6390*/  LEA.HI.SX32 R5, R5, R96, 0x1b ;  /* 0x0000006005057211 */ /* 0x000fe200078fdaff */
[----:B------:R-:W-:-:S04]  /*63a0*/  IMAD.WIDE.U32 R2, R14, UR8, R2 ;  /* 0x000000080e027c25 */ /* 0x000fc8000f8e0002 */
[----:B------:R-:W-:Y:S01]  /*63b0*/  FADD.FTZ R141, R148, R141 ;  /* 0x0000008d948d7221 */ /* 0x000fe20000010000 */
[----:B------:R-:W-:Y:S02]  /*63c0*/  IADD3 R135, R96, 0x60, RZ ;  /* 0x0000006060877810 */ /* 0x000fe40007ffe0ff */
[----:B------:R-:W-:Y:S01]  /*63d0*/  LEA R5, R5, UR7, 0x2 ;  /* 0x0000000705057c11 */ /* 0x000fe2000f8e10ff */
[----:B------:R-:W-:Y:S01]  /*63e0*/  FADD.FTZ R130, R141, R6 ;  /* 0x000000068d827221 */ /* 0x000fe20000010000 */
[----:B------:R-:W-:Y:S02]  /*63f0*/  LEA.HI.SX32 R7, R7, R96, 0x1b ;  /* 0x0000006007077211 */ /* 0x000fe400078fdaff */
[----:B------:R-:W-:Y:S02]  /*6400*/  ISETP.GE.AND P2, PT, R134, 0x41, PT ;  /* 0x000000418600780c */ /* 0x000fe40003f46270 */
[----:B------:R-:W0:Y:S01]  /*6410*/  LDS R5, [R5+0x8c0] ;  /* 0x0008c00005057984 */ /* 0x000e220000000800 */
[----:B------:R-:W-:-:S02]  /*6420*/  IADD3 R3, R3, R137, RZ ;  /* 0x0000008903037210 */ /* 0x000fc40007ffe0ff */
[----:B------:R-:W-:Y:S02]  /*6430*/  ISETP.GE.AND P3, PT, R134, 0x61, PT ;  /* 0x000000618600780c */ /* 0x000fe40003f66270 */
[----:B------:R-:W-:Y:S02]  /*6440*/  LEA.HI.SX32 R135, R135, R96, 0x1b ;  /* 0x0000006087877211 */ /* 0x000fe400078fdaff */
[----:B------:R-:W-:Y:S01]  /*6450*/  LEA R7, R7, UR7, 0x2 ;  /* 0x0000000707077c11 */ /* 0x000fe2000f8e10ff */
[----:B------:R-:W-:Y:S08]  /*6460*/  @!P1 BRA `(.L_x_16104) ;  /* 0x0000000000049947 */ /* 0x000ff00003800000 */
[----:B0-----:R1:W-:Y:S02]  /*6470*/  REDG.E.ADD.F32.FTZ.RN.STRONG.GPU desc[UR12][R2.64+-0x780], R5 ;  /* 0xfff88005020079a6 */ /* 0x0013e4000c10f38c */
.L_x_16104:
[----:B------:R-:W-:Y:S05]  /*6480*/  BSYNC B0 ;  /* 0x0000000000007941 */ /* 0x000fea0003800000 */
.L_x_16103:
[----:B01----:R0:W1:Y:S01]  /*6490*/  LDS R5, [R7+0x940] ;  /* 0x0009400007057984 */ /* 0x0030620000000800 */
[----:B------:R-:W-:Y:S01]  /*64a0*/  BSSY B0, `(.L_x_16105) ;  /* 0x0000004000007945 */ /* 0x000fe20003800000 */
[----:B------:R-:W-:-:S03]  /*64b0*/  LEA R4, R135, UR7, 0x2 ;  /* 0x0000000787047c11 */ /* 0x000fc6000f8e10ff */
[----:B------:R-:W-:Y:S05]  /*64c0*/  @!P2 BRA `(.L_x_16106) ;  /* 0x000000000004a947 */ /* 0x000fea0003800000 */
[----:B-1----:R2:W-:Y:S02]  /*64d0*/  REDG.E.ADD.F32.FTZ.RN.STRONG.GPU desc[UR12][R2.64+-0x700], R5 ;  /* 0xfff90005020079a6 */ /* 0x0025e4000c10f38c */
.L_x_16106:
[----:B------:R-:W-:Y:S05]  /*64e0*/  BSYNC B0 ;  /* 0x0000000000007941 */ /* 0x000fea0003800000 */
.L_x_16105:
[----:B-12---:R1:W2:Y:S01]  /*64f0*/  LDS R5, [R4+0x9c0] ;  /* 0x0009c00004057984 */ /* 0x0062a20000000800 */
[----:B------:R-:W-:Y:S01]  /*6500*/  BSSY B0, `(.L_x_16107) ;  /* 0x0000005000007945 */ /* 0x000fe20003800000 */
[C---:B0-----:R-:W-:Y:S02]  /*6510*/  IADD3 R7, R96.reuse, 0x80, RZ ;  /* 0x0000008060077810 */ /* 0x041fe40007ffe0ff */
[----:B------:R-:W-:Y:S01]  /*6520*/  IADD3 R135, R96, 0xa0, RZ ;  /* 0x000000a060877810 */ /* 0x000fe20007ffe0ff */
[----:B------:R-:W-:Y:S06]  /*6530*/  @!P3 BRA `(.L_x_16108) ;  /* 0x000000000004b947 */ /* 0x000fec0003800000 */
[----:B--2---:R0:W-:Y:S02]  /*6540*/  REDG.E.ADD.F32.FTZ.RN.STRONG.GPU desc[UR12][R2.64+-0x680], R5 ;  /* 0xfff98005020079a6 */ /* 0x0041e4000c10f38c */
.L_x_16108:
[----:B------:R-:W-:Y:S05]  /*6550*/  BSYNC B0 ;  /* 0x0000000000007941 */ /* 0x000fea0003800000 */
.L_x_16107:
        /* <DEDUP_REMOVED lines=17> */
.L_x_16110:
[----:B------:R-:W-:Y:S05]  /*6670*/  BSYNC B0 ;  /* 0x0000000000007941 */ /* 0x000fea0003800000 */
.L_x_16109:
[----:B01----:R0:W1:Y:S01]  /*6680*/  LDS R5, [R135+0xac0] ;  /* 0x000ac00087057984 */ /* 0x0030620000000800 */
[----:B------:R-:W-:Y:S01]  /*6690*/  BSSY B0, `(.L_x_16111) ;  /* 0x0000006000007945 */ /* 0x000fe20003800000 */
[----:B------:R-:W-:Y:S02]  /*66a0*/  IADD3 R7, R96, 0x100, RZ ;  /* 0x0000010060077810 */ /* 0x000fe40007ffe0ff */
[----:B------:R-:W-:Y:S02]  /*66b0*/  LEA.HI.SX32 R137, R137, R96, 0x1b ;  /* 0x0000006089897211 */ /* 0x000fe400078fdaff */
[----:B------:R-:W-:Y:S01]  /*66c0*/  LEA R4, R4, UR7, 0x2 ;  /* 0x0000000704047c11 */ /* 0x000fe2000f8e10ff */
[----:B------:R-:W-:Y:S06]  /*66d0*/  @!P1 BRA `(.L_x_16112) ;  /* 0x0000000000049947 */ /* 0x000fec0003800000 */
[----:B-1----:R2:W-:Y:S02]  /*66e0*/  REDG.E.ADD.F32.FTZ.RN.STRONG.GPU desc[UR12][R2.64+-0x580], R5 ;  /* 0xfffa8005020079a6 */ /* 0x0025e4000c10f38c */
.L_x_16112:
[----:B------:R-:W-:Y:S05]  /*66f0*/  BSYNC B0 ;  /* 0x0000000000007941 */ /* 0x000fea0003800000 */
.L_x_16111:
[----:B-12---:R1:W2:Y:S01]  /*6700*/  LDS R5, [R4+0xb40] ;  /* 0x000b400004057984 */ /* 0x0062a20000000800 */
[----:B------:R-:W-:Y:S01]  /*6710*/  BSSY B0, `(.L_x_16113) ;  /* 0x0000006000007945 */ /* 0x000fe20003800000 */
[----:B0-----:R-:W-:Y:S02]  /*6720*/  IADD3 R135, R96, 0x120, RZ ;  /* 0x0000012060877810 */ /* 0x001fe40007ffe0ff */
[----:B------:R-:W-:Y:S02]  /*6730*/  LEA.HI.SX32 R7, R7, R96, 0x1b ;  /* 0x0000006007077211 */ /* 0x000fe400078fdaff */
[----:B------:R-:W-:Y:S01]  /*6740*/  LEA R137, R137, UR7, 0x2 ;  /* 0x0000000789897c11 */ /* 0x000fe2000f8e10ff */
[----:B------:R-:W-:Y:S06]  /*6750*/  @!P2 BRA `(.L_x_16114) ;  /* 0x000000000004a947 */ /* 0x000fec0003800000 */
[----:B--2---:R0:W-:Y:S02]  /*6760*/  REDG.E.ADD.F32.FTZ.RN.STRONG.GPU desc[UR12][R2.64+-0x500], R5 ;  /* 0xfffb0005020079a6 */ /* 0x0041e4000c10f38c */
.L_x_16114:
[----:B------:R-:W-:Y:S05]  /*6770*/  BSYNC B0 ;  /* 0x0000000000007941 */ /* 0x000fea0003800000 */
.L_x_16113:
[----:B0-2---:R0:W2:Y:S01]  /*6780*/  LDS R5, [R137+0xbc0] ;  /* 0x000bc00089057984 */ /* 0x0050a20000000800 */
[----:B------:R-:W-:Y:S01]  /*6790*/  BSSY B0, `(.L_x_16115) ;  /* 0x0000005000007945 */ /* 0x000fe20003800000 */
[----:B------:R-:W-:Y:S02]  /*67a0*/  LEA.HI.SX32 R135, R135, R96, 0x1b ;  /* 0x0000006087877211 */ /* 0x000fe400078fdaff */
[----:B------:R-:W-:Y:S01]  /*67b0*/  LEA R7, R7, UR7, 0x2 ;  /* 0x0000000707077c11 */ /* 0x000fe2000f8e10ff */
[----:B------:R-:W-:Y:S06]  /*67c0*/  @!P3 BRA `(.L_x_16116) ;  /* 0x000000000004b947 */ /* 0x000fec0003800000 */
[----:B--2---:R3:W-:Y:S02]  /*67d0*/  REDG.E.ADD.F32.FTZ.RN.STRONG.GPU desc[UR12][R2.64+-0x480], R5 ;  /* 0xfffb8005020079a6 */ /* 0x0047e4000c10f38c */
.L_x_16116:
[----:B------:R-:W-:Y:S05]  /*67e0*/  BSYNC B0 ;  /* 0x0000000000007941 */ /* 0x000fea0003800000 */
.L_x_16115:
[----:B--23--:R2:W3:Y:S01]  /*67f0*/  LDS R5, [R7+0xc40] ;  /* 0x000c400007057984 */ /* 0x00c4e20000000800 */
[----:B------:R-:W-:Y:S01]  /*6800*/  BSSY B0, `(.L_x_16117) ;  /* 0x0000004000007945 */ /* 0x000fe20003800000 */
[----:B-1----:R-:W-:-:S03]  /*6810*/  LEA R4, R135, UR7, 0x2 ;  /* 0x0000000787047c11 */ /* 0x002fc6000f8e10ff */
[----:B------:R-:W-:Y:S05]  /*6820*/  @!P4 BRA `(.L_x_16118) ;  /* 0x000000000004c947 */ /* 0x000fea0003800000 */
[----:B---3--:R1:W-:Y:S02]  /*6830*/  REDG.E.ADD.F32.FTZ.RN.STRONG.GPU desc[UR12][R2.64+-0x400], R5 ;  /* 0xfffc0005020079a6 */ /* 0x0083e4000c10f38c */
.L_x_16118:
[----:B------:R-:W-:Y:S05]  /*6840*/  BSYNC B0 ;  /* 0x0000000000007941 */ /* 0x000fea0003800000 */
.L_x_16117:
[----:B-1-3--:R1:W3:Y:S01]  /*6850*/  LDS R5, [R4+0xcc0] ;  /* 0x000cc00004057984 */ /* 0x00a2e20000000800 */
[----:B------:R-:W-:Y:S01]  /*6860*/  BSSY B0, `(.L_x_16119) ;  /* 0x0000005000007945 */ /* 0x000fe20003800000 */
[C---:B--2---:R-:W-:Y:S02]  /*6870*/  IADD3 R7, R96.reuse, 0x140, RZ ;  /* 0x0000014060077810 */ /* 0x044fe40007ffe0ff */
[----:B------:R-:W-:Y:S01]  /*6880*/  IADD3 R135, R96, 0x160, RZ ;  /* 0x0000016060877810 */ /* 0x000fe20007ffe0ff */
[----:B------:R-:W-:Y:S06]  /*6890*/  @!P5 BRA `(.L_x_16120) ;  /* 0x000000000004d947 */ /* 0x000fec0003800000 */
[----:B---3--:R2:W-:Y:S02]  /*68a0*/  REDG.E.ADD.F32.FTZ.RN.STRONG.GPU desc[UR12][R2.64+-0x380], R5 ;  /* 0xfffc8005020079a6 */ /* 0x0085e4000c10f38c */
.L_x_16120:
[----:B------:R-:W-:Y:S05]  /*68b0*/  BSYNC B0 ;  /* 0x0000000000007941 */ /* 0x000fea0003800000 */
.L_x_16119:
        /* <DEDUP_REMOVED lines=17> */
.L_x_16122:
[----:B------:R-:W-:Y:S05]  /*69d0*/  BSYNC B0 ;  /* 0x0000000000007941 */ /* 0x000fea0003800000 */
.L_x_16121:
[----:B01----:R0:W1:Y:S01]  /*69e0*/  LDS R5, [R135+0xdc0] ;  /* 0x000dc00087057984 */ /* 0x0030620000000800 */
[----:B------:R-:W-:Y:S01]  /*69f0*/  BSSY B0, `(.L_x_16123) ;  /* 0x0000006000007945 */ /* 0x000fe20003800000 */
[----:B------:R-:W-:Y:S02]  /*6a00*/  IADD3 R7, R96, 0x1c0, RZ ;  /* 0x000001c060077810 */ /* 0x000fe40007ffe0ff */
[----:B------:R-:W-:Y:S02]  /*6a10*/  LEA.HI.SX32 R137, R137, R96, 0x1b ;  /* 0x0000006089897211 */ /* 0x000fe400078fdaff */
[----:B------:R-:W-:Y:S01]  /*6a20*/  LEA R4, R4, UR7, 0x2 ;  /* 0x0000000704047c11 */ /* 0x000fe2000f8e10ff */
[----:B------:R-:W-:Y:S06]  /*6a30*/  @!P1 BRA `(.L_x_16124) ;  /* 0x0000000000049947 */ /* 0x000fec0003800000 */
[----:B-1----:R2:W-:Y:S02]  /*6a40*/  REDG.E.ADD.F32.FTZ.RN.STRONG.GPU desc[UR12][R2.64+-0x280], R5 ;  /* 0xfffd8005020079a6 */ /* 0x0025e4000c10f38c */
.L_x_16124:
[----:B------:R-:W-:Y:S05]  /*6a50*/  BSYNC B0 ;  /* 0x0000000000007941 */ /* 0x000fea0003800000 */
.L_x_16123:
[----:B-12---:R1:W2:Y:S01]  /*6a60*/  LDS R5, [R4+0xe40] ;  /* 0x000e400004057984 */ /* 0x0062a20000000800 */
[----:B------:R-:W-:Y:S01]  /*6a70*/  BSSY B0, `(.L_x_16125) ;  /* 0x0000006000007945 */ /* 0x000fe20003800000 */
[----:B0-----:R-:W-:Y:S02]  /*6a80*/  IADD3 R135, R96, 0x1e0, RZ ;  /* 0x000001e060877810 */ /* 0x001fe40007ffe0ff */
[----:B------:R-:W-:Y:S02]  /*6a90*/  LEA.HI.SX32 R7, R7, R96, 0x1b ;  /* 0x0000006007077211 */ /* 0x000fe400078fdaff */
[----:B------:R-:W-:Y:S01]  /*6aa0*/  LEA R137, R137, UR7, 0x2 ;  /* 0x0000000789897c11 */ /* 0x000fe2000f8e10ff */
[----:B------:R-:W-:Y:S06]  /*6ab0*/  @!P2 BRA `(.L_x_16126) ;  /* 0x000000000004a947 */ /* 0x000fec0003800000 */
[----:B--2---:R0:W-:Y:S02]  /*6ac0*/  REDG.E.ADD.F32.FTZ.RN.STRONG.GPU desc[UR12][R2.64+-0x200], R5 ;  /* 0xfffe0005020079a6 */ /* 0x0041e4000c10f38c */
.L_x_16126:
[----:B------:R-:W-:Y:S05]  /*6ad0*/  BSYNC B0 ;  /* 0x0000000000007941 */ /* 0x000fea0003800000 */
.L_x_16125:
[----:B0-2---:R0:W2:Y:S01]  /*6ae0*/  LDS R5, [R137+0xec0] ;  /* 0x000ec00089057984 */ /* 0x0050a20000000800 */
[----:B------:R-:W-:Y:S01]  /*6af0*/  BSSY B0, `(.L_x_16127) ;  /* 0x0000005000007945 */ /* 0x000fe20003800000 */
[----:B------:R-:W-:Y:S02]  /*6b00*/  LEA.HI.SX32 R135, R135, R96, 0x1b ;  /* 0x0000006087877211 */ /* 0x000fe400078fdaff */
[----:B------:R-:W-:Y:S01]  /*6b10*/  LEA R7, R7, UR7, 0x2 ;  /* 0x0000000707077c11 */ /* 0x000fe2000f8e10ff */
[----:B------:R-:W-:Y:S06]  /*6b20*/  @!P3 BRA `(.L_x_16128) ;  /* 0x000000000004b947 */ /* 0x000fec0003800000 */
[----:B--2---:R3:W-:Y:S02]  /*6b30*/  REDG.E.ADD.F32.FTZ.RN.STRONG.GPU desc[UR12][R2.64+-0x180], R5 ;  /* 0xfffe8005020079a6 */ /* 0x0047e4000c10f38c */
.L_x_16128:
[----:B------:R-:W-:Y:S05]  /*6b40*/  BSYNC B0 ;  /* 0x0000000000007941 */ /* 0x000fea0003800000 */
.L_x_16127:
[----:B--23--:R2:W3:Y:S01]  /*6b50*/  LDS R5, [R7+0xf40] ;  /* 0x000f400007057984 */ /* 0x00c4e20000000800 */
[----:B------:R-:W-:Y:S01]  /*6b60*/  BSSY B0, `(.L_x_16129) ;  /* 0x0000004000007945 */ /* 0x000fe20003800000 */
[----:B------:R-:W-:-:S03]  /*6b70*/  LEA R135, R135, UR7, 0x2 ;  /* 0x0000000787877c11 */ /* 0x000fc6000f8e10ff */
[----:B------:R-:W-:Y:S05]  /*6b80*/  @!P4 BRA `(.L_x_16130) ;  /* 0x000000000004c947 */ /* 0x000fea0003800000 */
[----:B---3--:R4:W-:Y:S02]  /*6b90*/  REDG.E.ADD.F32.FTZ.RN.STRONG.GPU desc[UR12][R2.64+-0x100], R5 ;  /* 0xffff0005020079a6 */ /* 0x0089e4000c10f38c */
.L_x_16130:
[----:B------:R-:W-:Y:S05]  /*6ba0*/  BSYNC B0 ;  /* 0x0000000000007941 */ /* 0x000fea0003800000 */
.L_x_16129:
[----:B---34-:R3:W4:Y:S01]  /*6bb0*/  LDS R5, [R135+0xfc0] ;  /* 0x000fc00087057984 */ /* 0x0187220000000800 */
[----:B------:R-:W-:Y:S04]  /*6bc0*/  BSSY B0, `(.L_x_16131) ;  /* 0x0000003000007945 */ /* 0x000fe80003800000 */
[----:B------:R-:W-:Y:S05]  /*6bd0*/  @!P5 BRA `(.L_x_16132) ;  /* 0x000000000004d947 */ /* 0x000fea0003800000 */
[----:B----4-:R4:W-:Y:S02]  /*6be0*/  REDG.E.ADD.F32.FTZ.RN.STRONG.GPU desc[UR12][R2.64+-0x80], R5 ;  /* 0xffff8005020079a6 */ /* 0x0109e4000c10f38c */
.L_x_16132:
[----:B------:R-:W-:Y:S05]  /*6bf0*/  BSYNC B0 ;  /* 0x0000000000007941 */ /* 0x000fea0003800000 */
.L_x_16131:
[----:B-1----:R-:W-:Y:S01]  /*6c00*/  FADD.FTZ R4, R139, R36 ;  /* 0x000000248b047221 */ /* 0x002fe20000010000 */
[----:B----4-:R-:W1:Y:S01]  /*6c10*/  SHFL.DOWN PT, R2, R130, 0x1, 0x1f ;  /* 0x08201f0082027f89 */ /* 0x010e6200000e0000 */
[C---:B------:R-:W-:Y:S01]  /*6c20*/  ISETP.GT.AND P1, PT, R94.reuse, 0x1e, PT ;  /* 0x0000001e5e00780c */ /* 0x040fe20003f24270 */
[----:B------:R-:W-:Y:S01]  /*6c30*/  BSSY B0, `(.L_x_16133) ;  /* 0x0000095000007945 */ /* 0x000fe20003800000 */
[----:B------:R-:W-:Y:S01]  /*6c40*/  MOV R5, R130 ;  /* 0x0000008200057202 */ /* 0x000fe20000000f00 */
[----:B---3--:R-:W3:Y:S01]  /*6c50*/  SHFL.DOWN PT, R135, R160, 0x1, 0x1f ;  /* 0x08201f00a0877f89 */ /* 0x008ee200000e0000 */
[----:B------:R-:W-:Y:S02]  /*6c60*/  MOV R6, R160 ;  /* 0x000000a000067202 */ /* 0x000fe40000000f00 */
[----:B--2---:R-:W-:Y:S01]  /*6c70*/  MOV R7, R162 ;  /* 0x000000a200077202 */ /* 0x004fe20000000f00 */
[----:B------:R-:W2:Y:S01]  /*6c80*/  SHFL.DOWN PT, R36, R162, 0x1, 0x1f ;  /* 0x08201f00a2247f89 */ /* 0x000ea200000e0000 */
[----:B------:R-:W-:-:S03]  /*6c90*/  ISETP.NE.AND P2, PT, R94, RZ, PT ;  /* 0x000000ff5e00720c */ /* 0x000fc60003f45270 */
[----:B------:R-:W4:Y:S02]  /*6ca0*/  SHFL.DOWN PT, R3, R4, 0x1, 0x1f ;  /* 0x08201f0004037f89 */ /* 0x000f2400000e0000 */
[----:B-1----:R-:W-:Y:S01]  /*6cb0*/  @!P1 FADD.FTZ R5, R5, R2 ;  /* 0x0000000205059221 */ /* 0x002fe20000010000 */
[----:B---3--:R-:W-:Y:S01]  /*6cc0*/  @!P1 FADD.FTZ R6, R6, R135 ;  /* 0x0000008706069221 */ /* 0x008fe20000010000 */
[----:B--2---:R-:W-:-:S04]  /*6cd0*/  @!P1 FADD.FTZ R7, R7, R36 ;  /* 0x0000002407079221 */ /* 0x004fc80000010000 */
[----:B0-----:R-:W0:Y:S01]  /*6ce0*/  SHFL.DOWN PT, R137, R6, 0x2, 0x1f ;  /* 0x08401f0006897f89 */ /* 0x001e2200000e0000 */
[----:B----4-:R-:W-:-:S03]  /*6cf0*/  @!P1 FADD.FTZ R4, R3, R4 ;  /* 0x0000000403049221 */ /* 0x010fc60000010000 */
[----:B------:R-:W1:Y:S01]  /*6d00*/  SHFL.DOWN PT, R36, R5, 0x2, 0x1f ;  /* 0x08401f0005247f89 */ /* 0x000e6200000e0000 */
[----:B------:R-:W-:Y:S01]  /*6d10*/  ISETP.GT.AND P1, PT, R94, 0x1d, PT ;  /* 0x0000001d5e00780c */ /* 0x000fe20003f24270 */
[----:B------:R-:W-:Y:S02]  /*6d20*/  FMUL.FTZ R3, R9, R173 ;  /* 0x000000ad09037220 */ /* 0x000fe40000410000 */
[----:B------:R-:W2:Y:S02]  /*6d30*/  SHFL.DOWN PT, R130, R7, 0x2, 0x1f ;  /* 0x08401f0007827f89 */ /* 0x000ea400000e0000 */
[----:B------:R-:W-:Y:S01]  /*6d40*/  FFMA.FTZ R2, R8, R167, -R3 ;  /* 0x000000a708027223 */ /* 0x000fe20000010803 */
[----:B------:R-:W-:Y:S01]  /*6d50*/  FMUL.FTZ R3, R118, R163 ;  /* 0x000000a376037220 */ /* 0x000fe20000410000 */
[----:B------:R-:W3:Y:S02]  /*6d60*/  SHFL.DOWN PT, R135, R4, 0x2, 0x1f ;  /* 0x08401f0004877f89 */ /* 0x000ee400000e0000 */
[----:B------:R-:W-:Y:S01]  /*6d70*/  FMUL.FTZ R159, R159, R2 ;  /* 0x000000029f9f7220 */ /* 0x000fe20000410000 */
[-C--:B------:R-:W-:Y:S01]  /*6d80*/  FMUL.FTZ R2, R119, R167.reuse ;  /* 0x000000a777027220 */ /* 0x080fe20000410000 */
[C---:B------:R-:W-:Y:S01]  /*6d90*/  FMUL.FTZ R119, R9.reuse, R166 ;  /* 0x000000a609777220 */ /* 0x040fe20000410000 */
[----:B------:R-:W-:-:S04]  /*6da0*/  FMUL.FTZ R167, R9, R167 ;  /* 0x000000a709a77220 */ /* 0x000fc80000410000 */
[----:B------:R-:W-:Y:S01]  /*6db0*/  FFMA.FTZ R167, R8, R173, R167 ;  /* 0x000000ad08a77223 */ /* 0x000fe200000100a7 */
[----:B0-----:R-:W-:-:S03]  /*6dc0*/  @!P1 FADD.FTZ R6, R6, R137 ;  /* 0x0000008906069221 */ /* 0x001fc60000010000 */
[----:B------:R-:W-:Y:S01]  /*6dd0*/  FFMA.FTZ R158, R158, R167, R159 ;  /* 0x000000a79e9e7223 */ /* 0x000fe2000001009f */
[----:B-1----:R-:W-:Y:S01]  /*6de0*/  @!P1 FADD.FTZ R5, R5, R36 ;  /* 0x0000002405059221 */ /* 0x002fe20000010000 */
[----:B------:R-:W0:Y:S01]  /*6df0*/  SHFL.DOWN PT, R137, R6, 0x4, 0x1f ;  /* 0x08801f0006897f89 */ /* 0x000e2200000e0000 */
[----:B------:R-:W-:Y:S01]  /*6e00*/  FFMA.FTZ R36, R121, R173, R2 ;  /* 0x000000ad79247223 */ /* 0x000fe20000010002 */
[-C--:B------:R-:W-:Y:S01]  /*6e10*/  FFMA.FTZ R2, R8, R163.reuse, -R119 ;  /* 0x000000a308027223 */ /* 0x080fe20000010877 */
[----:B--2---:R-:W-:Y:S01]  /*6e20*/  @!P1 FADD.FTZ R7, R7, R130 ;  /* 0x0000008207079221 */ /* 0x004fe20000010000 */
[----:B------:R-:W-:Y:S01]  /*6e30*/  FMUL.FTZ R163, R9, R163 ;  /* 0x000000a309a37220 */ /* 0x000fe20000410000 */
[----:B------:R-:W1:Y:S01]  /*6e40*/  SHFL.DOWN PT, R130, R5, 0x4, 0x1f ;  /* 0x08801f0005827f89 */ /* 0x000e6200000e0000 */
[----:B------:R-:W-:Y:S01]  /*6e50*/  FMUL.FTZ R157, R157, R2 ;  /* 0x000000029d9d7220 */ /* 0x000fe20000410000 */
[----:B---3--:R-:W-:Y:S01]  /*6e60*/  @!P1 FADD.FTZ R4, R4, R135 ;  /* 0x0000008704049221 */ /* 0x008fe20000010000 */
[----:B------:R-:W-:Y:S01]  /*6e70*/  ISETP.GT.AND P1, PT, R94, 0x1b, PT ;  /* 0x0000001b5e00780c */ /* 0x000fe20003f24270 */
[----:B------:R-:W2:Y:S01]  /*6e80*/  SHFL.DOWN PT, R134, R7, 0x4, 0x1f ;  /* 0x08801f0007867f89 */ /* 0x000ea200000e0000 */
[-C--:B------:R-:W-:Y:S01]  /*6e90*/  FFMA.FTZ R163, R8, R166.reuse, R163 ;  /* 0x000000a608a37223 */ /* 0x080fe200000100a3 */
[----:B------:R-:W-:Y:S01]  /*6ea0*/  FFMA.FTZ R121, R120, R166, R3 ;  /* 0x000000a678797223 */ /* 0x000fe20000010003 */
[----:B------:R-:W-:Y:S01]  /*6eb0*/  FFMA.FTZ R119, R67, R36, R158 ;  /* 0x0000002443777223 */ /* 0x000fe2000001009e */
[----:B------:R-:W3:Y:S01]  /*6ec0*/  SHFL.DOWN PT, R135, R4, 0x4, 0x1f ;  /* 0x08801f0004877f89 */ /* 0x000ee200000e0000 */
[----:B------:R-:W-:Y:S01]  /*6ed0*/  FFMA.FTZ R157, R156, R163, R157 ;  /* 0x000000a39c9d7223 */ /* 0x000fe2000001009d */
[----:B------:R-:W-:Y:S01]  /*6ee0*/  FFMA.FTZ R41, R36, R58, R41 ;  /* 0x0000003a24297223 */ /* 0x000fe20000010029 */
[----:B------:R-:W-:Y:S01]  /*6ef0*/  FMUL.FTZ R2, R123, R165 ;  /* 0x000000a57b027220 */ /* 0x000fe20000410000 */
[----:B------:R-:W-:Y:S01]  /*6f00*/  FFMA.FTZ R42, R121, R59, R42 ;  /* 0x0000003b792a7223 */ /* 0x000fe2000001002a */
[----:B------:R-:W-:Y:S01]  /*6f10*/  FFMA.FTZ R36, R66, R121, R157 ;  /* 0x0000007942247223 */ /* 0x000fe2000001009d */
[----:B------:R-:W-:Y:S01]  /*6f20*/  FADD.FTZ R56, R119, R56 ;  /* 0x0000003877387221 */ /* 0x000fe20000010000 */
[C---:B------:R-:W-:Y:S01]  /*6f30*/  FMUL.FTZ R119, R9.reuse, R161 ;  /* 0x000000a109777220 */ /* 0x040fe20000410000 */
[----:B------:R-:W-:Y:S01]  /*6f40*/  FMUL.FTZ R3, R9, R165 ;  /* 0x000000a509037220 */ /* 0x000fe20000410000 */
[----:B------:R-:W-:Y:S01]  /*6f50*/  FFMA.FTZ R118, R125, R161, R2 ;  /* 0x000000a17d767223 */ /* 0x000fe20000010002 */
[----:B------:R-:W-:Y:S01]  /*6f60*/  FADD.FTZ R55, R36, R55 ;  /* 0x0000003724377221 */ /* 0x000fe20000010000 */
[----:B0-----:R-:W-:Y:S01]  /*6f70*/  @!P1 FADD.FTZ R6, R6, R137 ;  /* 0x0000008906069221 */ /* 0x001fe20000010000 */
[C---:B------:R-:W-:Y:S01]  /*6f80*/  FFMA.FTZ R2, R8.reuse, R165, -R119 ;  /* 0x000000a508027223 */ /* 0x040fe20000010877 */
[----:B------:R-:W-:Y:S01]  /*6f90*/  FFMA.FTZ R161, R8, R161, R3 ;  /* 0x000000a108a17223 */ /* 0x000fe20000010003 */
[-C--:B------:R-:W-:Y:S01]  /*6fa0*/  FMUL.FTZ R3, R9, R169.reuse ;  /* 0x000000a909037220 */ /* 0x080fe20000410000 */
[----:B------:R-:W-:Y:S01]  /*6fb0*/  FMUL.FTZ R119, R122, R168 ;  /* 0x000000a87a777220 */ /* 0x000fe20000410000 */
[----:B-1----:R-:W-:Y:S01]  /*6fc0*/  @!P1 FADD.FTZ R5, R5, R130 ;  /* 0x0000008205059221 */ /* 0x002fe20000010000 */
[----:B------:R-:W0:Y:S01]  /*6fd0*/  SHFL.DOWN PT, R123, R6, 0x8, 0x1f ;  /* 0x09001f00067b7f89 */ /* 0x000e2200000e0000 */
[----:B------:R-:W-:Y:S01]  /*6fe0*/  FMUL.FTZ R155, R155, R2 ;  /* 0x000000029b9b7220 */ /* 0x000fe20000410000 */
[-C--:B------:R-:W-:Y:S01]  /*6ff0*/  FFMA.FTZ R2, R8, R168.reuse, -R3 ;  /* 0x000000a808027223 */ /* 0x080fe20000010803 */
[----:B--2---:R-:W-:Y:S01]  /*7000*/  @!P1 FADD.FTZ R7, R7, R134 ;  /* 0x0000008607079221 */ /* 0x004fe20000010000 */
[----:B------:R-:W1:Y:S01]  /*7010*/  SHFL.DOWN PT, R120, R5, 0x8, 0x1f ;  /* 0x09001f0005787f89 */ /* 0x000e6200000e0000 */
[----:B------:R-:W-:Y:S01]  /*7020*/  FMUL.FTZ R3, R9, R168 ;  /* 0x000000a809037220 */ /* 0x000fe20000410000 */
[----:B------:R-:W-:Y:S01]  /*7030*/  FMUL.FTZ R36, R153, R2 ;  /* 0x0000000299247220 */ /* 0x000fe20000410000 */
[----:B---3--:R-:W-:Y:S01]  /*7040*/  @!P1 FADD.FTZ R4, R4, R135 ;  /* 0x0000008704049221 */ /* 0x008fe20000010000 */
[----:B------:R-:W2:Y:S01]  /*7050*/  SHFL.DOWN PT, R130, R7, 0x8, 0x1f ;  /* 0x09001f0007827f89 */ /* 0x000ea200000e0000 */
[----:B------:R-:W-:Y:S01]  /*7060*/  ISETP.GT.AND P1, PT, R94, 0x17, PT ;  /* 0x000000175e00780c */ /* 0x000fe20003f24270 */
[----:B------:R-:W-:Y:S01]  /*7070*/  FFMA.FTZ R2, R8, R169, R3 ;  /* 0x000000a908027223 */ /* 0x000fe20000010003 */
[----:B------:R-:W-:Y:S01]  /*7080*/  FMUL.FTZ R3, R9, R170 ;  /* 0x000000aa09037220 */ /* 0x000fe20000410000 */
[----:B------:R-:W3:Y:S01]  /*7090*/  SHFL.DOWN PT, R121, R4, 0x8, 0x1f ;  /* 0x09001f0004797f89 */ /* 0x000ee200000e0000 */
[----:B------:R-:W-:Y:S01]  /*70a0*/  FFMA.FTZ R154, R154, R161, R155 ;  /* 0x000000a19a9a7223 */ /* 0x000fe2000001009b */
[----:B------:R-:W-:Y:S01]  /*70b0*/  FFMA.FTZ R151, R151, R2, R36 ;  /* 0x0000000297977223 */ /* 0x000fe20000010024 */
[----:B------:R-:W-:Y:S01]  /*70c0*/  FFMA.FTZ R2, R8, R171, -R3 ;  /* 0x000000ab08027223 */ /* 0x000fe20000010803 */
[----:B------:R-:W-:Y:S01]  /*70d0*/  FFMA.FTZ R119, R124, R169, R119 ;  /* 0x000000a97c777223 */ /* 0x000fe20000010077 */
[----:B------:R-:W-:Y:S01]  /*70e0*/  FFMA.FTZ R3, R69, R118, R154 ;  /* 0x0000007645037223 */ /* 0x000fe2000001009a */
[----:B------:R-:W-:Y:S01]  /*70f0*/  FFMA.FTZ R43, R118, R60, R43 ;  /* 0x0000003c762b7223 */ /* 0x000fe2000001002b */
[----:B------:R-:W-:Y:S01]  /*7100*/  FMUL.FTZ R149, R149, R2 ;  /* 0x0000000295957220 */ /* 0x000fe20000410000 */
[-C--:B------:R-:W-:Y:S01]  /*7110*/  FMUL.FTZ R2, R127, R171.reuse ;  /* 0x000000ab7f027220 */ /* 0x080fe20000410000 */
[----:B------:R-:W-:Y:S01]  /*7120*/  FMUL.FTZ R171, R9, R171 ;  /* 0x000000ab09ab7220 */ /* 0x000fe20000410000 */
[----:B------:R-:W-:Y:S01]  /*7130*/  FADD.FTZ R54, R3, R54 ;  /* 0x0000003603367221 */ /* 0x000fe20000010000 */
[----:B------:R-:W-:Y:S01]  /*7140*/  FMUL.FTZ R3, R126, R175 ;  /* 0x000000af7e037220 */ /* 0x000fe20000410000 */
[----:B0-----:R-:W-:Y:S01]  /*7150*/  @!P1 FADD.FTZ R6, R6, R123 ;  /* 0x0000007b06069221 */ /* 0x001fe20000010000 */
[-C--:B------:R-:W-:Y:S01]  /*7160*/  FFMA.FTZ R171, R8, R170.reuse, R171 ;  /* 0x000000aa08ab7223 */ /* 0x080fe200000100ab */
[----:B------:R-:W-:Y:S01]  /*7170*/  FFMA.FTZ R44, R119, R61, R44 ;  /* 0x0000003d772c7223 */ /* 0x000fe2000001002c */
[----:B------:R-:W-:Y:S01]  /*7180*/  FFMA.FTZ R36, R68, R119, R151 ;  /* 0x0000007744247223 */ /* 0x000fe20000010097 */
[----:B-1----:R-:W-:Y:S01]  /*7190*/  @!P1 FADD.FTZ R5, R5, R120 ;  /* 0x0000007805059221 */ /* 0x002fe20000010000 */
[----:B------:R-:W-:Y:S01]  /*71a0*/  SHFL.DOWN PT, R127, R6, 0x10, 0x1f ;  /* 0x0a001f00067f7f89 */ /* 0x000fe200000e0000 */
[----:B------:R-:W-:Y:S01]  /*71b0*/  FFMA.FTZ R2, R129, R170, R2 ;  /* 0x000000aa81027223 */ /* 0x000fe20000010002 */
[----:B------:R-:W-:Y:S01]  /*71c0*/  FFMA.FTZ R146, R146, R171, R149 ;  /* 0x000000ab92927223 */ /* 0x000fe20000010095 */
[----:B--2---:R-:W-:Y:S01]  /*71d0*/  @!P1 FADD.FTZ R7, R7, R130 ;  /* 0x0000008207079221 */ /* 0x004fe20000010000 */
[----:B------:R-:W0:Y:S01]  /*71e0*/  SHFL.DOWN PT, R120, R5, 0x10, 0x1f ;  /* 0x0a001f0005787f89 */ /* 0x000e2200000e0000 */
[-C--:B------:R-:W-:Y:S01]  /*71f0*/  FFMA.FTZ R119, R128, R176.reuse, R3 ;  /* 0x000000b080777223 */ /* 0x080fe20000010003 */
[C---:B------:R-:W-:Y:S01]  /*7200*/  FMUL.FTZ R3, R9.reuse, R37 ;  /* 0x0000002509037220 */ /* 0x040fe20000410000 */
[----:B---3--:R-:W-:Y:S01]  /*7210*/  @!P1 FADD.FTZ R4, R4, R121 ;  /* 0x0000007904049221 */ /* 0x008fe20000010000 */
[----:B------:R-:W1:Y:S01]  /*7220*/  SHFL.DOWN PT, R122, R7, 0x10, 0x1f ;  /* 0x0a001f00077a7f89 */ /* 0x000e6200000e0000 */
[C---:B------:R-:W-:Y:S01]  /*7230*/  FMUL.FTZ R121, R9.reuse, R175 ;  /* 0x000000af09797220 */ /* 0x040fe20000410000 */
[----:B------:R-:W-:Y:S01]  /*7240*/  FMUL.FTZ R123, R9, R176 ;  /* 0x000000b0097b7220 */ /* 0x000fe20000410000 */
[----:B------:R-:W-:Y:S01]  /*7250*/  FFMA.FTZ R45, R2, R62, R45 ;  /* 0x0000003e022d7223 */ /* 0x000fe2000001002d */
[----:B------:R-:W2:Y:S01]  /*7260*/  SHFL.DOWN PT, R125, R4, 0x10, 0x1f ;  /* 0x0a001f00047d7f89 */ /* 0x000ea200000e0000 */
[C---:B------:R-:W-:Y:S01]  /*7270*/  FFMA.FTZ R176, R8.reuse, R176, R121 ;  /* 0x000000b008b07223 */ /* 0x040fe20000010079 */
[----:B------:R-:W-:Y:S01]  /*7280*/  FFMA.FTZ R121, R71, R2, R146 ;  /* 0x0000000247797223 */ /* 0x000fe20000010092 */
[----:B------:R-:W-:Y:S01]  /*7290*/  FFMA.FTZ R2, R8, R177, -R3 ;  /* 0x000000b108027223 */ /* 0x000fe20000010803 */
[----:B------:R-:W-:Y:S01]  /*72a0*/  ISETP.GT.AND P1, PT, R94, 0xf, PT ;  /* 0x0000000f5e00780c */ /* 0x000fe20003f24270 */
[----:B------:R-:W-:Y:S01]  /*72b0*/  FMUL.FTZ R3, R9, R132 ;  /* 0x0000008409037220 */ /* 0x000fe20000410000 */
[C---:B------:R-:W-:Y:S01]  /*72c0*/  FFMA.FTZ R123, R8.reuse, R175, -R123 ;  /* 0x000000af087b7223 */ /* 0x040fe2000001087b */
[----:B------:R-:W-:Y:S01]  /*72d0*/  FMUL.FTZ R118, R39, R2 ;  /* 0x0000000227767220 */ /* 0x000fe20000410000 */
[-C--:B------:R-:W-:Y:S01]  /*72e0*/  FMUL.FTZ R2, R131, R177.reuse ;  /* 0x000000b183027220 */ /* 0x080fe20000410000 */
[C---:B------:R-:W-:Y:S01]  /*72f0*/  FMUL.FTZ R177, R9.reuse, R177 ;  /* 0x000000b109b17220 */ /* 0x040fe20000410000 */
[-C--:B------:R-:W-:Y:S01]  /*7300*/  FMUL.FTZ R9, R9, R172.reuse ;  /* 0x000000ac09097220 */ /* 0x080fe20000410000 */
[-C--:B------:R-:W-:Y:S01]  /*7310*/  FFMA.FTZ R39, R8, R172.reuse, -R3 ;  /* 0x000000ac08277223 */ /* 0x080fe20000010803 */
[----:B------:R-:W-:Y:S01]  /*7320*/  FADD.FTZ R53, R36, R53 ;  /* 0x0000003524357221 */ /* 0x000fe20000010000 */
[----:B------:R-:W-:Y:S01]  /*7330*/  FFMA.FTZ R36, R8, R37, R177 ;  /* 0x0000002508247223 */ /* 0x000fe200000100b1 */
[----:B------:R-:W-:Y:S01]  /*7340*/  FMUL.FTZ R144, R144, R123 ;  /* 0x0000007b90907220 */ /* 0x000fe20000410000 */
[----:B------:R-:W-:Y:S01]  /*7350*/  FMUL.FTZ R3, R114, R172 ;  /* 0x000000ac72037220 */ /* 0x000fe20000410000 */
[----:B------:R-:W-:Y:S01]  /*7360*/  FFMA.FTZ R9, R8, R132, R9 ;  /* 0x0000008408097223 */ /* 0x000fe20000010009 */
[----:B------:R-:W-:Y:S01]  /*7370*/  FMUL.FTZ R39, R38, R39 ;  /* 0x0000002726277220 */ /* 0x000fe20000410000 */
[----:B0-----:R-:W-:Y:S01]  /*7380*/  @!P1 FADD.FTZ R5, R5, R120 ;  /* 0x0000007805059221 */ /* 0x001fe20000010000 */
[----:B------:R-:W-:Y:S01]  /*7390*/  @!P1 FADD.FTZ R6, R6, R127 ;  /* 0x0000007f06069221 */ /* 0x000fe20000010000 */
        /* <DEDUP_REMOVED lines=9> */
[----:B------:R0:W-:Y:S01]  /*7430*/  @!P2 STS.128 [UR7+0x1090], R4 ;  /* 0x00109004ff00a988 */ /* 0x0001e20008000c07 */
        /* <DEDUP_REMOVED lines=20> */
.L_x_16134:
[----:B------:R-:W-:Y:S05]  /*7580*/  BSYNC B0 ;  /* 0x0000000000007941 */ /* 0x000fea0003800000 */
.L_x_16133:
[----:B------:R-:W-:Y:S01]  /*7590*/  IADD3 R115, R115, 0x1, RZ ;  /* 0x0000000173737810 */ /* 0x000fe20007ffe0ff */
[----:B------:R-:W-:-:S03]  /*75a0*/  UIADD3 UR5, UP0, UR5, 0x1, URZ ;  /* 0x0000000105057890 */ /* 0x000fc6000ff1e03f */
[----:B------:R-:W-:Y:S01]  /*75b0*/  ISETP.GE.AND P0, PT, R115, UR28, PT ;  /* 0x0000001c73007c0c */ /* 0x000fe2000bf06270 */
[----:B------:R-:W-:-:S12]  /*75c0*/  UIADD3.X UR6, URZ, UR6, URZ, UP0, !UPT ;  /* 0x000000063f067290 */ /* 0x000fd800087fe43f */
[----:B------:R-:W-:Y:S05]  /*75d0*/  @!P0 BRA `(.L_x_16135) ;  /* 0xffffffb000e48947 */ /* 0x000fea000383ffff */
.L_x_16088:
[----:B------:R-:W-:Y:S01]  /*75e0*/  BAR.SYNC.DEFER_BLOCKING 0x0 ;  /* 0x0000000000007b1d */ /* 0x000fe20000010000 */
[----:B------:R-:W-:Y:S02]  /*75f0*/  LOP3.LUT R59, R85, 0x1f, R96, 0xf8, !PT ;  /* 0x0000001f553b7812 */ /* 0x000fe400078ef860 */
[----:B------:R-:W-:Y:S02]  /*7600*/  MOV R0, RZ ;  /* 0x000000ff00007202 */ /* 0x000fe40000000f00 */
[C---:B------:R-:W-:Y:S02]  /*7610*/  ISETP.GE.AND P0, PT, R59.reuse, R35, PT ;  /* 0x000000233b00720c */ /* 0x040fe40003f06270 */
[C---:B------:R-:W-:Y:S02]  /*7620*/  LOP3.LUT R61, R59.reuse, 0x20, RZ, 0xfc, !PT ;  /* 0x000000203b3d7812 */ /* 0x040fe400078efcff */
[C---:B------:R-:W-:Y:S02]  /*7630*/  LOP3.LUT R63, R59.reuse, 0x40, RZ, 0xfc, !PT ;  /* 0x000000403b3f7812 */ /* 0x040fe400078efcff */
[----:B------:R-:W-:-:S02]  /*7640*/  LOP3.LUT R65, R59, 0x60, RZ, 0xfc, !PT ;  /* 0x000000603b417812 */ /* 0x000fc400078efcff */
[C---:B------:R-:W-:Y:S02]  /*7650*/  LOP3.LUT R67, R59.reuse, 0x80, RZ, 0xfc, !PT ;  /* 0x000000803b437812 */ /* 0x040fe400078efcff */
[C---:B------:R-:W-:Y:S02]  /*7660*/  LOP3.LUT R69, R59.reuse, 0xa0, RZ, 0xfc, !PT ;  /* 0x000000a03b457812 */ /* 0x040fe400078efcff */
[----:B------:R-:W-:Y:S02]  /*7670*/  LOP3.LUT R71, R59, 0xc0, RZ, 0xfc, !PT ;  /* 0x000000c03b477812 */ /* 0x000fe400078efcff */
[-C--:B------:R-:W-:Y:S02]  /*7680*/  ISETP.GE.AND P1, PT, R63, R35.reuse, PT ;  /* 0x000000233f00720c */ /* 0x080fe40003f26270 */
[----:B------:R-:W-:Y:S01]  /*7690*/  LOP3.LUT R73, R59, 0xe0, RZ, 0xfc, !PT ;  /* 0x000000e03b497812 */ /* 0x000fe200078efcff */
[----:B------:R-:W2:Y:S01]  /*76a0*/  @!P0 LDG.E R57, desc[UR12][R26.64] ;  /* 0x0000000c1a398981 */ /* 0x000ea2000c1e1900 */
[----:B------:R-:W-:-:S02]  /*76b0*/  ISETP.GE.AND P0, PT, R61, R35, PT ;  /* 0x000000233d00720c */ /* 0x000fc40003f06270 */
[----:B------:R-:W-:Y:S02]  /*76c0*/  CS2R R2, SRZ ;  /* 0x0000000000027805 */ /* 0x000fe4000001ff00 */
[-C--:B------:R-:W-:Y:S02]  /*76d0*/  ISETP.GE.AND P2, PT, R65, R35.reuse, PT ;  /* 0x000000234100720c */ /* 0x080fe40003f46270 */
[----:B01----:R-:W-:Y:S02]  /*76e0*/  CS2R R4, SRZ ;  /* 0x0000000000047805 */ /* 0x003fe4000001ff00 */
[-C--:B------:R-:W-:Y:S02]  /*76f0*/  ISETP.GE.AND P3, PT, R67, R35.reuse, PT ;  /* 0x000000234300720c */ /* 0x080fe40003f66270 */
[----:B------:R-:W-:Y:S02]  /*7700*/  CS2R R6, SRZ ;  /* 0x0000000000067805 */ /* 0x000fe4000001ff00 */
[-C--:B------:R-:W-:Y:S01]  /*7710*/  ISETP.GE.AND P4, PT, R69, R35.reuse, PT ;  /* 0x000000234500720c */ /* 0x080fe20003f86270 */
[----:B------:R-:W3:Y:S01]  /*7720*/  @!P1 LDG.E R3, desc[UR12][R26.64+0x100] ;  /* 0x0001000c1a039981 */ /* 0x000ee2000c1e1900 */
[----:B------:R-:W-:-:S02]  /*7730*/  ISETP.GE.AND P5, PT, R71, R35, PT ;  /* 0x000000234700720c */ /* 0x000fc40003fa6270 */
[----:B------:R-:W-:Y:S01]  /*7740*/  ISETP.GE.AND P6, PT, R73, R35, PT ;  /* 0x000000234900720c */ /* 0x000fe20003fc6270 */
[----:B------:R-:W4:Y:S04]  /*7750*/  @!P0 LDG.E R0, desc[UR12][R26.64+0x80] ;  /* 0x0000800c1a008981 */ /* 0x000f28000c1e1900 */
[----:B------:R-:W5:Y:S04]  /*7760*/  @!P2 LDG.E R2, desc[UR12][R26.64+0x180] ;  /* 0x0001800c1a02a981 */ /* 0x000f68000c1e1900 */
[----:B------:R-:W5:Y:S04]  /*7770*/  @!P3 LDG.E R5, desc[UR12][R26.64+0x200] ;  /* 0x0002000c1a05b981 */ /* 0x000f68000c1e1900 */
[----:B------:R-:W5:Y:S04]  /*7780*/  @!P4 LDG.E R4, desc[UR12][R26.64+0x280] ;  /* 0x0002800c1a04c981 */ /* 0x000f68000c1e1900 */
[----:B------:R-:W5:Y:S04]  /*7790*/  @!P5 LDG.E R7, desc[UR12][R26.64+0x300] ;  /* 0x0003000c1a07d981 */ /* 0x000f68000c1e1900 */
[----:B------:R-:W5:Y:S01]  /*77a0*/  @!P6 LDG.E R6, desc[UR12][R26.64+0x380] ;  /* 0x0003800c1a06e981 */ /* 0x000f62000c1e1900 */
[----:B------:R-:W-:-:S02]  /*77b0*/  ISETP.NE.AND P6, PT, R96, RZ, PT ;  /* 0x000000ff6000720c */ /* 0x000fc40003fc5270 */
[----:B------:R-:W-:Y:S01]  /*77c0*/  SHF.R.S32.HI R18, RZ, 0x1f, R59 ;  /* 0x0000001fff127819 */ /* 0x000fe2000001143b */
[----:B------:R-:W-:Y:S01]  /*77d0*/  BSSY B0, `(.L_x_16136) ;  /* 0x000006a000007945 */ /* 0x000fe20003800000 */
[----:B--2---:R-:W-:Y:S04]  /*77e0*/  STS [R82], R57 ;  /* 0x0000003952007388 */ /* 0x004fe80000000800 */
[----:B----4-:R-:W-:Y:S04]  /*77f0*/  STS [R81+0x80], R0 ;  /* 0x0000800051007388 */ /* 0x010fe80000000800 */
[----:B---3--:R-:W-:Y:S04]  /*7800*/  STS [R80+0x100], R3 ;  /* 0x0001000350007388 */ /* 0x008fe80000000800 */
        /* <DEDUP_REMOVED lines=9> */
[----:B------:R-:W-:Y:S04]  /*78a0*/  LDS R13, [R74] ;  /* 0x000000004a0d7984 */ /* 0x000fe80000000800 */
[----:B------:R-:W-:Y:S04]  /*78b0*/  LDS R3, [R74+0xc] ;  /* 0x00000c004a037984 */ /* 0x000fe80000000800 */
[----:B------:R-:W-:Y:S01]  /*78c0*/  LDS R5, [R74+0x10] ;  /* 0x000010004a057984 */ /* 0x000fe20000000800 */
[--C-:B0-----:R-:W-:Y:S01]  /*78d0*/  FADD.FTZ R11, R11, R100.reuse ;  /* 0x000000640b0b7221 */ /* 0x101fe20000010000 */
[----:B-1----:R-:W-:-:S04]  /*78e0*/  FADD.FTZ R9, R9, R100 ;  /* 0x0000006409097221 */ /* 0x002fc80000010000 */
[----:B------:R-:W-:Y:S02]  /*78f0*/  FSETP.GTU.FTZ.AND P1, PT, R11, 20, PT ;  /* 0x41a000000b00780b */ /* 0x000fe40003f3c000 */
[----:B------:R-:W-:-:S11]  /*7900*/  FSETP.GTU.FTZ.AND P0, PT, R9, 20, PT ;  /* 0x41a000000900780b */ /* 0x000fd60003f1c000 */
[----:B------:R-:W-:Y:S02]  /*7910*/  @!P1 FMUL.FTZ R4, R11, -1.4426950216293334961 ;  /* 0xbfb8aa3b0b049820 */ /* 0x000fe40000410000 */
[----:B------:R-:W0:Y:S01]  /*7920*/  LDS R11, [R74+0x1c] ;  /* 0x00001c004a0b7984 */ /* 0x000e220000000800 */
[----:B------:R-:W-:-:S03]  /*7930*/  @!P0 FMUL.FTZ R0, R9, -1.4426950216293334961 ;  /* 0xbfb8aa3b09008820 */ /* 0x000fc60000410000 */
[----:B------:R-:W1:Y:S01]  /*7940*/  @!P1 MUFU.EX2 R4, R4 ;  /* 0x0000000400049308 */ /* 0x000e620000000800 */
[----:B------:R-:W2:Y:S01]  /*7950*/  LDS R9, [R74+0x18] ;  /* 0x000018004a097984 */ /* 0x000ea20000000800 */
[----:B------:R-:W-:Y:S06]  /*7960*/  BAR.SYNC.DEFER_BLOCKING 0x0 ;  /* 0x0000000000007b1d */ /* 0x000fec0000010000 */
[----:B------:R-:W3:Y:S01]  /*7970*/  @!P0 MUFU.EX2 R0, R0 ;  /* 0x0000000000008308 */ /* 0x000ee20000000800 */
[----:B-1----:R-:W-:-:S07]  /*7980*/  @!P1 FADD.FTZ R6, R4, 1 ;  /* 0x3f80000004069421 */ /* 0x002fce0000010000 */
[----:B------:R-:W1:Y:S01]  /*7990*/  @!P1 MUFU.RCP R6, R6 ;  /* 0x0000000600069308 */ /* 0x000e620000001000 */
[----:B---3--:R-:W-:-:S07]  /*79a0*/  @!P0 FADD.FTZ R2, R0, 1 ;  /* 0x3f80000000028421 */ /* 0x008fce0000010000 */
[----:B------:R-:W3:Y:S01]  /*79b0*/  @!P0 MUFU.RCP R15, R2 ;  /* 0x00000002000f8308 */ /* 0x000ee20000001000 */
[----:B------:R-:W-:Y:S01]  /*79c0*/  STS [R74], R48 ;  /* 0x000000304a007388 */ /* 0x000fe20000000800 */
[----:B0-----:R-:W-:-:S03]  /*79d0*/  FADD.FTZ R10, R11, R100 ;  /* 0x000000640b0a7221 */ /* 0x001fc60000010000 */
[----:B------:R-:W-:Y:S01]  /*79e0*/  STS [R74+0x4], R47 ;  /* 0x0000042f4a007388 */ /* 0x000fe20000000800 */
[----:B-1----:R-:W-:-:S03]  /*79f0*/  @!P1 FMUL.FTZ R51, R51, R6 ;  /* 0x0000000633339220 */ /* 0x002fc60000410000 */
[----:B------:R-:W-:Y:S01]  /*7a00*/  STS [R74+0x8], R46 ;  /* 0x0000082e4a007388 */ /* 0x000fe20000000800 */
[--C-:B------:R-:W-:Y:S01]  /*7a10*/  FADD.FTZ R6, R7, R100.reuse ;  /* 0x0000006407067221 */ /* 0x100fe20000010000 */
[----:B------:R-:W-:Y:S02]  /*7a20*/  FADD.FTZ R7, R13, R100 ;  /* 0x000000640d077221 */ /* 0x000fe40000010000 */
[----:B------:R-:W-:Y:S04]  /*7a30*/  STS [R74+0xc], R45 ;  /* 0x00000c2d4a007388 */ /* 0x000fe80000000800 */
[----:B------:R-:W-:Y:S01]  /*7a40*/  STS [R74+0x10], R44 ;  /* 0x0000102c4a007388 */ /* 0x000fe20000000800 */
[----:B---3--:R-:W-:-:S03]  /*7a50*/  @!P0 FMUL.FTZ R50, R50, R15 ;  /* 0x0000000f32328220 */ /* 0x008fc60000410000 */
[----:B------:R-:W-:Y:S04]  /*7a60*/  STS [R74+0x14], R43 ;  /* 0x0000142b4a007388 */ /* 0x000fe80000000800 */
[----:B------:R-:W-:Y:S04]  /*7a70*/  STS [R74+0x18], R42 ;  /* 0x0000182a4a007388 */ /* 0x000fe80000000800 */
[----:B------:R0:W-:Y:S01]  /*7a80*/  STS [R74+0x1c], R41 ;  /* 0x00001c294a007388 */ /* 0x0001e20000000800 */
[----:B------:R-:W-:-:S03]  /*7a90*/  NOP ;  /* 0x0000000000007918 */ /* 0x000fc60000000000 */
[----:B------:R-:W-:Y:S01]  /*7aa0*/  LDS R11, [R82] ;  /* 0x00000000520b7984 */ /* 0x000fe20000000800 */
[--C-:B------:R-:W-:Y:S01]  /*7ab0*/  FADD.FTZ R5, R5, R100.reuse ;  /* 0x0000006405057221 */ /* 0x100fe20000010000 */
[--C-:B--2---:R-:W-:Y:S01]  /*7ac0*/  FADD.FTZ R9, R9, R100.reuse ;  /* 0x0000006409097221 */ /* 0x104fe20000010000 */
[----:B------:R-:W-:Y:S01]  /*7ad0*/  FADD.FTZ R3, R3, R100 ;  /* 0x0000006403037221 */ /* 0x000fe20000010000 */
[----:B------:R-:W-:Y:S01]  /*7ae0*/  LDS R13, [R81+0x80] ;  /* 0x00008000510d7984 */ /* 0x000fe20000000800 */
[----:B------:R-:W-:Y:S01]  /*7af0*/  FSETP.GTU.FTZ.AND P2, PT, R6, 20, PT ;  /* 0x41a000000600780b */ /* 0x000fe20003f5c000 */
[----:B0-----:R-:W0:Y:S02]  /*7b00*/  LDC.64 R40, c[0x0][0x388] ;  /* 0x0000e200ff287b82 */ /* 0x001e240000000a00 */
        /* <DEDUP_REMOVED lines=8> */
[----:B------:R-:W-:-:S02]  /*7b90*/  FSETP.GTU.FTZ.AND P1, PT, R5, 20, PT ;  /* 0x41a000000500780b */ /* 0x000fc40003f3c000 */
[----:B------:R-:W-:Y:S02]  /*7ba0*/  FSETP.GTU.FTZ.AND P3, PT, R9, 20, PT ;  /* 0x41a000000900780b */ /* 0x000fe40003f7c000 */
[----:B------:R-:W-:Y:S01]  /*7bb0*/  FSETP.GTU.FTZ.AND P0, PT, R3, 20, PT ;  /* 0x41a000000300780b */ /* 0x000fe20003f1c000 */
[----:B------:R-:W-:Y:S01]  /*7bc0*/  @!P2 FMUL.FTZ R6, R6, -1.4426950216293334961 ;  /* 0xbfb8aa3b0606a820 */ /* 0x000fe20000410000 */
[----:B------:R-:W1:Y:S07]  /*7bd0*/  LDS R12, [UR7+0x420] ;  /* 0x00042007ff0c7984 */ /* 0x000e6e0008000800 */
[----:B------:R-:W-:-:S02]  /*7be0*/  @!P1 FMUL.FTZ R5, R5, -1.4426950216293334961 ;  /* 0xbfb8aa3b05059820 */ /* 0x000fc40000410000 */
[----:B------:R-:W-:Y:S02]  /*7bf0*/  @!P3 FMUL.FTZ R9, R9, -1.4426950216293334961 ;  /* 0xbfb8aa3b0909b820 */ /* 0x000fe40000410000 */
[----:B------:R-:W-:Y:S01]  /*7c00*/  @!P0 FMUL.FTZ R0, R3, -1.4426950216293334961 ;  /* 0xbfb8aa3b03008820 */ /* 0x000fe20000410000 */
[----:B------:R-:W-:Y:S01]  /*7c10*/  IADD3 R2, P4, R59, R83, RZ ;  /* 0x000000533b027210 */ /* 0x000fe20007f9e0ff */
[----:B------:R-:W-:Y:S01]  /*7c20*/  @!P2 MUFU.EX2 R8, R6 ;  /* 0x000000060008a308 */ /* 0x000fe20000000800 */
[----:B------:R-:W-:Y:S02]  /*7c30*/  FSETP.GTU.FTZ.AND P5, PT, R7, 20, PT ;  /* 0x41a000000700780b */ /* 0x000fe40003fbc000 */
[----:B------:R-:W-:Y:S02]  /*7c40*/  LEA.HI.X.SX32 R3, R83, R18, 0x1, P4 ;  /* 0x0000001253037211 */ /* 0x000fe400020f0eff */
[----:B------:R-:W-:-:S03]  /*7c50*/  FSETP.GTU.FTZ.AND P4, PT, R10, 20, PT ;  /* 0x41a000000a00780b */ /* 0x000fc60003f9c000 */
[----:B------:R2:W3:Y:S08]  /*7c60*/  @!P0 MUFU.EX2 R4, R0 ;  /* 0x0000000000048308 */ /* 0x0004f00000000800 */
[----:B------:R-:W4:Y:S08]  /*7c70*/  @!P1 MUFU.EX2 R5, R5 ;  /* 0x0000000500059308 */ /* 0x000f300000000800 */
[----:B------:R-:W5:Y:S01]  /*7c80*/  @!P3 MUFU.EX2 R9, R9 ;  /* 0x000000090009b308 */ /* 0x000f620000000800 */
[----:B--2---:R-:W-:Y:S01]  /*7c90*/  P2R R0, PR, RZ, 0x40 ;  /* 0x00000040ff007803 */ /* 0x004fe20000000000 */
[----:B------:R-:W-:Y:S01]  /*7ca0*/  @!P4 FMUL.FTZ R10, R10, -1.4426950216293334961 ;  /* 0xbfb8aa3b0a0ac820 */ /* 0x000fe20000410000 */
[----:B------:R-:W-:Y:S01]  /*7cb0*/  @!P5 FMUL.FTZ R0, R7, -1.4426950216293334961 ;  /* 0xbfb8aa3b0700d820 */ /* 0x000fe20000410000 */
[----:B---3--:R-:W-:Y:S01]  /*7cc0*/  @!P0 FADD.FTZ R6, R4, 1 ;  /* 0x3f80000004068421 */ /* 0x008fe20000010000 */
[----:B------:R-:W-:Y:S01]  /*7cd0*/  @!P2 FADD.FTZ R8, R8, 1 ;  /* 0x3f8000000808a421 */ /* 0x000fe20000010000 */
[----:B----4-:R-:W-:Y:S01]  /*7ce0*/  @!P1 FADD.FTZ R7, R5, 1 ;  /* 0x3f80000005079421 */ /* 0x010fe20000010000 */
[----:B-1----:R-:W-:Y:S01]  /*7cf0*/  ISETP.GE.AND P6, PT, R59, R12, PT ;  /* 0x0000000c3b00720c */ /* 0x002fe20003fc6270 */
[----:B------:R-:W1:Y:S01]  /*7d00*/  @!P4 MUFU.EX2 R10, R10 ;  /* 0x0000000a000ac308 */ /* 0x000e620000000800 */
[----:B-----5:R-:W-:Y:S01]  /*7d10*/  @!P3 FADD.FTZ R9, R9, 1 ;  /* 0x3f8000000909b421 */ /* 0x020fe20000010000 */
[----:B0-----:R-:W-:-:S06]  /*7d20*/  IMAD R4, R40, UR15, RZ ;  /* 0x0000000f28047c24 */ /* 0x001fcc000f8e02ff */
        /* <DEDUP_REMOVED lines=8> */
[----:B-1-34-:R-:W-:Y:S06]  /*7db0*/  @P6 BRA `(.L_x_16137) ;  /* 0x00000000002c6947 */ /* 0x01afec0003800000 */
[----:B--2---:R-:W-:Y:S01]  /*7dc0*/  IMAD.WIDE.U32 R6, R40, UR14, R2 ;  /* 0x0000000e28067c25 */ /* 0x004fe2000f8e0002 */
        /* <DEDUP_REMOVED lines=10> */
.L_x_16137:
[----:B------:R-:W-:Y:S05]  /*7e70*/  BSYNC B0 ;  /* 0x0000000000007941 */ /* 0x000fea0003800000 */
.L_x_16136:
[----:B------:R-:W-:Y:S01]  /*7e80*/  IADD3 R109, -R109, UR4, RZ ;  /* 0x000000046d6d7c10 */ /* 0x000fe2000fffe1ff */
[----:B------:R-:W-:Y:S01]  /*7e90*/  ULDC.64 UR8, c[0x0][0x390] ;  /* 0x0000e40000087ab9 */ /* 0x000fe20000000a00 */
[----:B------:R-:W-:Y:S01]  /*7ea0*/  MOV R5, R39 ;  /* 0x0000002700057202 */ /* 0x000fe20000000f00 */
[----:B--2---:R-:W-:Y:S02]  /*7eb0*/  IMAD R6, R102, UR8, RZ ;  /* 0x0000000866067c24 */ /* 0x004fe4000f8e02ff */
[----:B0-----:R-:W-:Y:S01]  /*7ec0*/  @!P5 FADD.FTZ R0, R0, 1 ;  /* 0x3f8000000000d421 */ /* 0x001fe20000010000 */
[----:B------:R-:W-:Y:S02]  /*7ed0*/  IMAD R39, R109, -0x100, RZ ;  /* 0xffffff006d277824 */ /* 0x000fe400078e02ff */
[----:B------:R-:W-:Y:S01]  /*7ee0*/  @!P4 FADD.FTZ R10, R10, 1 ;  /* 0x3f8000000a0ac421 */ /* 0x000fe20000010000 */
[----:B------:R-:W-:-:S04]  /*7ef0*/  IMAD.WIDE.U32 R4, R103, UR8, R4 ;  /* 0x0000000867047c25 */ /* 0x000fc8000f8e0004 */
[----:B------:R-:W-:Y:S01]  /*7f00*/  @!P0 FMUL.FTZ R52, R52, R27 ;  /* 0x0000001b34348220 */ /* 0x000fe20000410000 */
[----:B------:R-:W-:Y:S01]  /*7f10*/  @!P1 FMUL.FTZ R53, R53, R14 ;  /* 0x0000000e35359220 */ /* 0x000fe20000410000 */
[----:B------:R-:W-:Y:S01]  /*7f20*/  SHF.R.S32.HI R27, RZ, 0x1f, R39 ;  /* 0x0000001fff1b7819 */ /* 0x000fe20000011427 */
[----:B-1----:R-:W-:Y:S01]  /*7f30*/  IMAD R8, R103, UR9, R6 ;  /* 0x0000000967087c24 */ /* 0x002fe2000f8e0206 */
[----:B------:R-:W-:Y:S01]  /*7f40*/  IADD3 R6, P0, R39, R4, RZ ;  /* 0x0000000427067210 */ /* 0x000fe20007f1e0ff */
[----:B------:R-:W0:Y:S01]  /*7f50*/  @!P4 MUFU.RCP R7, R10 ;  /* 0x0000000a0007c308 */ /* 0x000e220000001000 */
[----:B------:R-:W-:Y:S01]  /*7f60*/  ULDC.64 UR8, c[0x0][0x3e0] ;  /* 0x0000f80000087ab9 */ /* 0x000fe20000000a00 */
[----:B------:R-:W-:Y:S01]  /*7f70*/  @!P2 FMUL.FTZ R54, R54, R37 ;  /* 0x000000253636a220 */ /* 0x000fe20000410000 */
[----:B------:R-:W-:Y:S01]  /*7f80*/  LEA R9, P1, R59, UR8, 0x2 ;  /* 0x000000083b097c11 */ /* 0x000fe2000f8210ff */
        /* <DEDUP_REMOVED lines=73> */
.L_x_16139:
[----:B------:R-:W-:Y:S05]  /*8420*/  BSYNC B0 ;  /* 0x0000000000007941 */ /* 0x000fea0003800000 */
.L_x_16138:
        /* <DEDUP_REMOVED lines=38> */
.L_x_16071:
        /* <DEDUP_REMOVED lines=26> */
.L_x_16142:
[----:B------:R-:W-:Y:S05]  /*8830*/  BSYNC B0 ;  /* 0x0000000000007941 */ /* 0x000fea0003800000 */
.L_x_16141:
        /* <DEDUP_REMOVED lines=29> */
.L_x_16144:
[----:B0-----:R-:W0:Y:S02]  /*8a10*/  S2R R15, SR_TID.X ;  /* 0x00000000000f7919 */ /* 0x001e240000002100 */
.L_x_16145:
[----:B------:R-:W-:Y:S05]  /*8a20*/  BSYNC B0 ;  /* 0x0000000000007941 */ /* 0x000fea0003800000 */
.L_x_16143:
        /* <DEDUP_REMOVED lines=10> */
[C---:B--23--:R-:W-:Y:S01]  /*8ad0*/  IMAD.WIDE.U32 R6, R103.reuse, UR6, RZ ;  /* 0x0000000667067c25 */ /* 0x04cfe2000f8e00ff */
        /* <DEDUP_REMOVED lines=11> */
.L_x_16147:
[C---:B------:R-:W-:Y:S02]  /*8b90*/  LEA R0, R15.reuse, UR4, 0x3 ;  /* 0x000000040f007c11 */ /* 0x040fe4000f8e18ff */
[----:B------:R-:W-:Y:S02]  /*8ba0*/  SHF.R.S32.HI R10, RZ, 0x1f, R15 ;  /* 0x0000001fff0a7819 */ /* 0x000fe4000001140f */
[----:B0-----:R-:W-:Y:S01]  /*8bb0*/  MOV R2, R8 ;  /* 0x0000000800027202 */ /* 0x001fe20000000f00 */
[----:B------:R-:W0:Y:S01]  /*8bc0*/  LDS.64 R16, [R0+0x35d0] ;  /* 0x0035d00000107984 */ /* 0x000e220000000a00 */
[----:B------:R-:W-:Y:S01]  /*8bd0*/  MOV R3, R21 ;  /* 0x0000001500037202 */ /* 0x000fe20000000f00 */
[C---:B------:R-:W-:Y:S01]  /*8be0*/  IMAD R14, R10.reuse, UR6, RZ ;  /* 0x000000060a0e7c24 */ /* 0x040fe2000f8e02ff */
[----:B-1----:R-:W-:Y:S01]  /*8bf0*/  MOV R4, R6 ;  /* 0x0000000600047202 */ /* 0x002fe20000000f00 */
        /* <DEDUP_REMOVED lines=21> */
.L_x_16146:
[----:B------:R-:W-:Y:S05]  /*8d50*/  EXIT ;  /* 0x000000000000794d */ /* 0x000fea0003800000 */
.L_x_16148:
        /* <DEDUP_REMOVED lines=10> */
.L_x_19007:


//--------------------- .text._Z25selective_scan_bwd_kernelI32Selective_Scan_bwd_kernel_traitsILi32ELi8ELb0ELb1ELb0ELb1ELb1EfN3c107complexIfEEEEv12SSMParamsBwd --------------------------
	.section	.text._Z25selective_scan_bwd_kernelI32Selective_Scan_bwd_kernel_traitsILi32ELi8ELb0ELb1ELb0ELb1ELb1EfN3c107complexIfEEEEv12SSMParamsBwd,"ax",@progbits
	.align	128
        .global         _Z25selective_scan_bwd_kernelI32Selective_Scan_bwd_kernel_traitsILi32ELi8ELb0ELb1ELb0ELb1ELb1EfN3c107complexIfEEEEv12SSMParamsBwd
        .type           _Z25selective_scan_bwd_kernelI32Selective_Scan_bwd_kernel_traitsILi32ELi8ELb0ELb1ELb0ELb1ELb1EfN3c107complexIfEEEEv12SSMParamsBwd,@function
        .size           _Z25selective_scan_bwd_kernelI32Selective_Scan_bwd_kernel_traitsILi32ELi8ELb0ELb1ELb0ELb1ELb1EfN3c107complexIfEEEEv12SSMParamsBwd,(.L_x_19008 - _Z25selective_scan_bwd_kernelI32Selective_Scan_bwd_kernel_traitsILi32ELi8ELb0ELb1ELb0ELb1ELb1EfN3c107complexIfEEEEv12SSMParamsBwd)
        .other          _Z25selective_scan_bwd_kernelI32Selective_Scan_bwd_kernel_traitsILi32ELi8ELb0ELb1ELb0ELb1ELb1EfN3c107complexIfEEEEv12SSMParamsBwd,@"STO_CUDA_ENTRY STV_DEFAULT"
_Z25selective_scan_bwd_kernelI32Selective_Scan_bwd_kernel_traitsILi32ELi8ELb0ELb1ELb0ELb1ELb1EfN3c107complexIfEEEEv12SSMParamsBwd:
.text._Z25selective_scan_bwd_kernelI32Selective_Scan_bwd_kernel_traitsILi32ELi8ELb0ELb1ELb0ELb1ELb1EfN3c107complexIfEEEEv12SSMParamsBwd:
        /* <DEDUP_REMOVED lines=143> */
.L_x_16223:
[----:B0-----:R-:W0:Y:S01]  /*08f0*/  LDC R91, c[0x0][0x224] ;  /* 0x00008900ff5b7b82 */ /* 0x001e220000000800 */
[----:B------:R-:W-:Y:S01]  /*0900*/  ULDC UR5, c[0x0][0x218] ;  /* 0x0000860000057ab9 */ /* 0x000fe20000000800 */
[C---:B------:R-:W-:Y:S01]  /*0910*/  LOP3.LUT R14, R70.reuse, 0x20, RZ, 0xfc, !PT ;  /* 0x00000020460e7812 */ /* 0x040fe200078efcff */
[----:B------:R-:W-:Y:S01]  /*0920*/  HFMA2.MMA R16, -RZ, RZ, 0, 0 ;  /* 0x00000000ff107435 */ /* 0x000fe200000001ff */
[C---:B------:R-:W-:Y:S02]  /*0930*/  LOP3.LUT R0, R70.reuse, 0x40, RZ, 0xfc, !PT ;  /* 0x0000004046007812 */ /* 0x040fe400078efcff */
[----:B-1----:R-:W-:Y:S02]  /*0940*/  LEA R2, P3, R70, R81, 0x2 ;  /* 0x0000005146027211 */ /* 0x002fe400078610ff */
[----:B------:R-:W-:Y:S02]  /*0950*/  MOV R5, RZ ;  /* 0x000000ff00057202 */ /* 0x000fe40000000f00 */
        /* <DEDUP_REMOVED lines=43> */
[----:B-1----:R-:W-:-:S04]  /*0c10*/  IADD3 R3, R80, 0x60, RZ ;  /* 0x0000006050037810 */ /* 0x002fc80007ffe0ff */
[----:B------:R-:W-:Y:S01]  /*0c20*/  LEA.HI.SX32 R3, R3, R80, 0x1b ;  /* 0x0000005003037211 */ /* 0x000fe200078fdaff */
[----:B0-----:R-:W-:-:S06]  /*0c30*/  ULEA UR7, UR5, UR7, 0x18 ;  /* 0x0000000705077291 */ /* 0x001fcc000f8ec03f */
[----:B------:R-:W-:Y:S02]  /*0c40*/  LEA R67, R13, UR7, 0x2 ;  /* 0x000000070d437c11 */ /* 0x000fe4000f8e10ff */
[----:B------:R-:W-:Y:S02]  /*0c50*/  LEA R66, R15, UR7, 0x2 ;  /* 0x000000070f427c11 */ /* 0x000fe4000f8e10ff */
[C---:B------:R-:W-:Y:S02]  /*0c60*/  IADD3 R13, R80.reuse, 0x80, RZ ;  /* 0x00000080500d7810 */ /* 0x040fe40007ffe0ff */
[----:B------:R-:W-:Y:S02]  /*0c70*/  IADD3 R15, R80, 0xa0, RZ ;  /* 0x000000a0500f7810 */ /* 0x000fe40007ffe0ff */
[----:B------:R-:W-:Y:S02]  /*0c80*/  LEA R68, R68, UR7, 0x2 ;  /* 0x0000000744447c11 */ /* 0x000fe4000f8e10ff */
[----:B------:R-:W-:-:S02]  /*0c90*/  LEA.HI.SX32 R13, R13, R80, 0x1b ;  /* 0x000000500d0d7211 */ /* 0x000fc400078fdaff */
[----:B------:R-:W-:Y:S02]  /*0ca0*/  LEA R65, R3, UR7, 0x2 ;  /* 0x0000000703417c11 */ /* 0x000fe4000f8e10ff */
[-C--:B------:R-:W-:Y:S02]  /*0cb0*/  LEA.HI.SX32 R15, R15, R80.reuse, 0x1b ;  /* 0x000000500f0f7211 */ /* 0x080fe400078fdaff */
[----:B------:R-:W-:Y:S02]  /*0cc0*/  SHF.L.U32 R3, R80, 0x3, RZ ;  /* 0x0000000350037819 */ /* 0x000fe400000006ff */
[-C--:B------:R-:W-:Y:S02]  /*0cd0*/  LEA.HI.SX32 R17, R17, R80.reuse, 0x1b ;  /* 0x0000005011117211 */ /* 0x080fe400078fdaff */
[----:B------:R-:W-:Y:S02]  /*0ce0*/  LEA.HI.SX32 R19, R19, R80, 0x1b ;  /* 0x0000005013137211 */ /* 0x000fe400078fdaff */
[----:B------:R-:W-:-:S02]  /*0cf0*/  LEA R64, R13, UR7, 0x2 ;  /* 0x000000070d407c11 */ /* 0x000fc4000f8e10ff */
[----:B------:R-:W-:Y:S02]  /*0d00*/  LEA R63, R15, UR7, 0x2 ;  /* 0x000000070f3f7c11 */ /* 0x000fe4000f8e10ff */
[----:B------:R-:W-:Y:S02]  /*0d10*/  LEA.HI.SX32 R60, R3, R3, 0x1b ;  /* 0x00000003033c7211 */ /* 0x000fe400078fdaff */
[----:B------:R-:W-:Y:S02]  /*0d20*/  LEA R62, R17, UR7, 0x2 ;  /* 0x00000007113e7c11 */ /* 0x000fe4000f8e10ff */
[----:B------:R-:W-:Y:S02]  /*0d30*/  LEA R61, R19, UR7, 0x2 ;  /* 0x00000007133d7c11 */ /* 0x000fe4000f8e10ff */
[----:B------:R-:W-:Y:S02]  /*0d40*/  LEA R60, R60, UR7, 0x2 ;  /* 0x000000073c3c7c11 */ /* 0x000fe4000f8e10ff */
[----:B------:R-:W-:-:S02]  /*0d50*/  ISETP.GE.AND P6, PT, R70, R39, PT ;  /* 0x000000274600720c */ /* 0x000fc40003fc6270 */
[C---:B------:R-:W-:Y:S02]  /*0d60*/  LEA R28, P0, R70.reuse, R79, 0x2 ;  /* 0x0000004f461c7211 */ /* 0x040fe400078010ff */
[C---:B------:R-:W-:Y:S02]  /*0d70*/  LEA R2, P1, R70.reuse, R77, 0x2 ;  /* 0x0000004d46027211 */ /* 0x040fe400078210ff */
[C-C-:B------:R-:W-:Y:S02]  /*0d80*/  LEA.HI.X R29, R70.reuse, R76, R71.reuse, 0x2, P0 ;  /* 0x0000004c461d7211 */ /* 0x140fe400000f1447 */
[----:B------:R-:W-:Y:S02]  /*0d90*/  LEA.HI.X R3, R70, R74, R71, 0x2, P1 ;  /* 0x0000004a46037211 */ /* 0x000fe400008f1447 */
[-C--:B------:R-:W-:Y:S02]  /*0da0*/  ISETP.GE.AND P0, PT, R14, R39.reuse, PT ;  /* 0x000000270e00720c */ /* 0x080fe40003f06270 */
[----:B------:R-:W-:-:S02]  /*0db0*/  ISETP.GE.AND P1, PT, R0, R39, PT ;  /* 0x000000270000720c */ /* 0x000fc40003f26270 */
[-C--:B------:R-:W-:Y:S02]  /*0dc0*/  ISETP.GE.AND P2, PT, R4, R39.reuse, PT ;  /* 0x000000270400720c */ /* 0x080fe40003f46270 */
[-C--:B------:R-:W-:Y:S02]  /*0dd0*/  ISETP.GE.AND P3, PT, R6, R39.reuse, PT ;  /* 0x000000270600720c */ /* 0x080fe40003f66270 */
[-C--:B------:R-:W-:Y:S02]  /*0de0*/  ISETP.GE.AND P4, PT, R8, R39.reuse, PT ;  /* 0x000000270800720c */ /* 0x080fe40003f86270 */
[----:B------:R-:W-:Y:S01]  /*0df0*/  ISETP.GE.AND P5, PT, R10, R39, PT ;  /* 0x000000270a00720c */ /* 0x000fe20003fa6270 */
[----:B--2---:R0:W-:Y:S04]  /*0e00*/  STS [R68], R5 ;  /* 0x0000000544007388 */ /* 0x0041e80000000800 */
        /* <DEDUP_REMOVED lines=20> */
[----:B------:R-:W-:Y:S01]  /*0f50*/  MOV R7, RZ ;  /* 0x000000ff00077202 */ /* 0x000fe20000000f00 */
[----:B---3--:R-:W-:Y:S01]  /*0f60*/  HFMA2.MMA R20, -RZ, RZ, 0, 0 ;  /* 0x00000000ff147435 */ /* 0x008fe200000001ff */
[----:B------:R-:W-:Y:S02]  /*0f70*/  MOV R9, RZ ;  /* 0x000000ff00097202 */ /* 0x000fe40000000f00 */
        /* <DEDUP_REMOVED lines=12> */
[----:B------:R-:W-:Y:S02]  /*1040*/  MOV R13, RZ ;  /* 0x000000ff000d7202 */ /* 0x000fe40000000f00 */
[----:B------:R-:W-:Y:S01]  /*1050*/  MOV R22, RZ ;  /* 0x000000ff00167202 */ /* 0x000fe20000000f00 */
[----:B--2---:R0:W-:Y:S04]  /*1060*/  STS [R68], R5 ;  /* 0x0000000544007388 */ /* 0x0041e80000000800 */
[----:B---3--:R1:W-:Y:S04]  /*1070*/  STS [R67+0x80], R16 ;  /* 0x0000801043007388 */ /* 0x0083e80000000800 */
[----:B----4-:R2:W-:Y:S04]  /*1080*/  STS [R66+0x100], R7 ;  /* 0x0001000742007388 */ /* 0x0105e80000000800 */
        /* <DEDUP_REMOVED lines=92> */
.L_x_16151:
[----:B------:R-:W-:Y:S05]  /*1650*/  BSYNC B0 ;  /* 0x0000000000007941 */ /* 0x000fea0003800000 */
.L_x_16150:
[----:B------:R-:W-:Y:S01]  /*1660*/  BSSY B0, `(.L_x_16152) ;  /* 0x0000026000007945 */ /* 0x000fe20003800000 */
[----:B------:R-:W-:Y:S01]  /*1670*/  IADD3 R13, R17, R11, RZ ;  /* 0x0000000b110d7210 */ /* 0x000fe20007ffe0ff */
[----:B------:R-:W-:Y:S01]  /*1680*/  FADD.FTZ R44, R44, R87 ;  /* 0x000000572c2c7221 */ /* 0x000fe20000010000 */
[----:B------:R-:W-:Y:S02]  /*1690*/  FSETP.GTU.FTZ.AND P1, PT, R46, 20, PT ;  /* 0x41a000002e00780b */ /* 0x000fe40003f3c000 */
[----:B------:R-:W-:Y:S02]  /*16a0*/  IADD3 R91, -R91, UR4, RZ ;  /* 0x000000045b5b7c10 */ /* 0x000fe4000fffe1ff */
[----:B------:R-:W-:Y:S01]  /*16b0*/  @!P0 IADD3 R11, R11, R19, RZ ;  /* 0x000000130b0b8210 */ /* 0x000fe20007ffe0ff */
[----:B------:R-:W-:Y:S08]  /*16c0*/  @P6 BRA `(.L_x_16153) ;  /* 0x00000000007c6947 */ /* 0x000ff00003800000 */
        /* <DEDUP_REMOVED lines=31> */
.L_x_16153:
[----:B------:R-:W-:Y:S05]  /*18c0*/  BSYNC B0 ;  /* 0x0000000000007941 */ /* 0x000fea0003800000 */
.L_x_16152:
        /* <DEDUP_REMOVED lines=41> */
.L_x_16155:
[----:B------:R-:W-:Y:S05]  /*1b60*/  BSYNC B0 ;  /* 0x0000000000007941 */ /* 0x000fea0003800000 */
.L_x_16154:
        /* <DEDUP_REMOVED lines=33> */
.L_x_16157:
[----:B------:R-:W-:Y:S05]  /*1d80*/  BSYNC B0 ;  /* 0x0000000000007941 */ /* 0x000fea0003800000 */
.L_x_16156:
        /* <DEDUP_REMOVED lines=33> */
.L_x_16159:
[----:B------:R-:W-:Y:S05]  /*1fa0*/  BSYNC B0 ;  /* 0x0000000000007941 */ /* 0x000fea0003800000 */
.L_x_16158:
        /* <DEDUP_REMOVED lines=33> */
.L_x_16161:
[----:B------:R-:W-:Y:S05]  /*21c0*/  BSYNC B0 ;  /* 0x0000000000007941 */ /* 0x000fea0003800000 */
.L_x_16160:
        /* <DEDUP_REMOVED lines=33> */
.L_x_16163:
[----:B------:R-:W-:Y:S05]  /*23e0*/  BSYNC B0 ;  /* 0x0000000000007941 */ /* 0x000fea0003800000 */
.L_x_16162:
        /* <DEDUP_REMOVED lines=33> */
.L_x_16165:
[----:B------:R-:W-:Y:S05]  /*2600*/  BSYNC B0 ;  /* 0x0000000000007941 */ /* 0x000fea0003800000 */
.L_x_16164:
[----:B------:R-:W-:Y:S01]  /*2610*/  ULDC.64 UR8, c[0x0][0x2a8] ;  /* 0x0000aa0000087ab9 */ /* 0x000fe20000000a00 */
[----:B------:R-:W-:Y:S01]  /*2620*/  @!P0 IMAD.WIDE.U32 R20, R2, UR14, R20 ;  /* 0x0000000e02148c25 */ /* 0x000fe2000f8e0014 */
[----:B------:R-:W-:Y:S01]  /*2630*/  ULDC.64 UR10, c[0x0][0x2b8] ;  /* 0x0000ae00000a7ab9 */ /* 0x000fe20000000a00 */
[----:B------:R-:W-:Y:S01]  /*2640*/  SHF.R.S32.HI R92, RZ, 0x1f, R91 ;  /* 0x0000001fff5c7819 */ /* 0x000fe2000001145b */
[----:B------:R-:W-:Y:S01]  /*2650*/  LDS R13, [R60+0x10] ;  /* 0x000010003c0d7984 */ /* 0x000fe20000000800 */
        /* <DEDUP_REMOVED lines=9> */
[----:B------:R-:W-:-:S03]  /*26f0*/  IADD3 R5, P2, R91, R16, RZ ;  /* 0x000000105b057210 */ /* 0x000fc60007f5e0ff */
[----:B------:R-:W-:Y:S01]  /*2700*/  IMAD R9, R89, UR9, R22 ;  /* 0x0000000959097c24 */ /* 0x000fe2000f8e0216 */
[----:B------:R-:W-:Y:S01]  /*2710*/  IADD3 R3, R3, R11, RZ ;  /* 0x0000000b03037210 */ /* 0x000fe20007ffe0ff */
[----:B------:R-:W-:Y:S01]  /*2720*/  IMAD R18, R90, UR10, RZ ;  /* 0x0000000a5a127c24 */ /* 0x000fe2000f8e02ff */
[----:B------:R-:W-:Y:S01]  /*2730*/  ULDC.64 UR8, c[0x0][0x318] ;  /* 0x0000c60000087ab9 */ /* 0x000fe20000000a00 */
[----:B------:R-:W-:Y:S01]  /*2740*/  LDS R11, [R60+0xc] ;  /* 0x00000c003c0b7984 */ /* 0x000fe20000000800 */
[----:B------:R-:W-:Y:S02]  /*2750*/  @!P0 IADD3.X R26, R71, R19, R9, P1, !PT ;  /* 0x00000013471a8210 */ /* 0x000fe40000ffe409 */
[----:B------:R-:W-:Y:S01]  /*2760*/  IADD3.X R22, R92, R9, R17, P2, !PT ;  /* 0x000000095c167210 */ /* 0x000fe200017fe411 */
[C---:B------:R-:W-:Y:S01]  /*2770*/  IMAD R9, R89.reuse, UR11, R18 ;  /* 0x0000000b59097c24 */ /* 0x040fe2000f8e0212 */
[----:B------:R-:W-:Y:S01]  /*2780*/  LEA R24, P1, R70, UR8, 0x2 ;  /* 0x0000000846187c11 */ /* 0x000fe2000f8210ff */
[----:B------:R-:W-:-:S03]  /*2790*/  @!P0 IMAD.WIDE.U32 R16, R89, UR10, R20 ;  /* 0x0000000a59108c25 */ /* 0x000fc6000f8e0014 */
[----:B------:R-:W-:Y:S01]  /*27a0*/  LEA R20, P2, R5, R24, 0x2 ;  /* 0x0000001805147211 */ /* 0x000fe200078410ff */
[----:B------:R-:W-:Y:S01]  /*27b0*/  IMAD.WIDE.U32 R18, R89, UR10, R2 ;  /* 0x0000000a59127c25 */ /* 0x000fe2000f8e0002 */
[C---:B------:R-:W-:Y:S02]  /*27c0*/  LEA.HI.X R3, R70.reuse, UR9, R71, 0x2, P1 ;  /* 0x0000000946037c11 */ /* 0x040fe400088f1447 */
[----:B------:R-:W-:Y:S02]  /*27d0*/  @!P0 LEA R2, P1, R7, UR8, 0x2 ;  /* 0x0000000807028c11 */ /* 0x000fe4000f8210ff */
[----:B------:R-:W-:Y:S02]  /*27e0*/  @!P0 IADD3 R27, P3, R70, R16, RZ ;  /* 0x00000010461b8210 */ /* 0x000fe40007f7e0ff */
[----:B------:R-:W-:Y:S02]  /*27f0*/  IADD3 R24, P4, R91, R18, RZ ;  /* 0x000000125b187210 */ /* 0x000fe40007f9e0ff */
[----:B------:R-:W-:-:S02]  /*2800*/  LEA.HI.X R21, R5, R3, R22, 0x2, P2 ;  /* 0x0000000305157211 */ /* 0x000fc400010f1416 */
[----:B------:R-:W-:Y:S01]  /*2810*/  @!P0 LEA.HI.X R3, R7, UR9, R26, 0x2, P1 ;  /* 0x0000000907038c11 */ /* 0x000fe200088f141a */
[----:B------:R-:W-:Y:S01]  /*2820*/  LDS R5, [R60] ;  /* 0x000000003c057984 */ /* 0x000fe20000000800 */
        /* <DEDUP_REMOVED lines=9> */
[C---:B------:R-:W-:Y:S02]  /*28c0*/  LEA R18, P2, R24.reuse, R17, 0x2 ;  /* 0x0000001118127211 */ /* 0x040fe400078410ff */
[----:B------:R-:W-:Y:S01]  /*28d0*/  @!P0 LEA R16, P1, R27, UR8, 0x2 ;  /* 0x000000081b108c11 */ /* 0x000fe2000f8210ff */
[----:B------:R-:W-:Y:S01]  /*28e0*/  BAR.SYNC.DEFER_BLOCKING 0x0 ;  /* 0x0000000000007b1d */ /* 0x000fe20000010000 */
[----:B------:R-:W-:Y:S02]  /*28f0*/  LEA.HI.X R19, R24, R26, R19, 0x2, P2 ;  /* 0x0000001a18137211 */ /* 0x000fe400010f1413 */
[----:B------:R-:W-:-:S02]  /*2900*/  MOV R24, RZ ;  /* 0x000000ff00187202 */ /* 0x000fc40000000f00 */
[----:B------:R-:W-:Y:S02]  /*2910*/  @!P0 LEA.HI.X R17, R27, UR9, R38, 0x2, P1 ;  /* 0x000000091b118c11 */ /* 0x000fe400088f1426 */
[-C--:B------:R-:W-:Y:S02]  /*2920*/  ISETP.GE.AND P1, PT, R0, R39.reuse, PT ;  /* 0x000000270000720c */ /* 0x080fe40003f26270 */
[-C--:B------:R-:W-:Y:S02]  /*2930*/  ISETP.GE.AND P2, PT, R4, R39.reuse, PT ;  /* 0x000000270400720c */ /* 0x080fe40003f46270 */
[-C--:B------:R-:W-:Y:S02]  /*2940*/  ISETP.GE.AND P3, PT, R6, R39.reuse, PT ;  /* 0x000000270600720c */ /* 0x080fe40003f66270 */
[-C--:B------:R-:W-:Y:S02]  /*2950*/  ISETP.GE.AND P4, PT, R8, R39.reuse, PT ;  /* 0x000000270800720c */ /* 0x080fe40003f86270 */
[----:B------:R-:W-:-:S02]  /*2960*/  ISETP.GE.AND P5, PT, R10, R39, PT ;  /* 0x000000270a00720c */ /* 0x000fc40003fa6270 */
[----:B------:R-:W-:Y:S01]  /*2970*/  CS2R R26, SRZ ;  /* 0x00000000001a7805 */ /* 0x000fe2000001ff00 */
[----:B------:R-:W-:Y:S01]  /*2980*/  HFMA2.MMA R41, -RZ, RZ, 0, 0 ;  /* 0x00000000ff297435 */ /* 0x000fe200000001ff */
[----:B------:R-:W2:Y:S01]  /*2990*/  @!P6 LDG.E R24, desc[UR12][R20.64+-0x380] ;  /* 0xfffc800c1418e981 */ /* 0x000ea2000c1e1900 */
[----:B------:R-:W-:-:S03]  /*29a0*/  ISETP.GE.AND P6, PT, R12, R39, PT ;  /* 0x000000270c00720c */ /* 0x000fc60003fc6270 */
[----:B------:R0:W3:Y:S01]  /*29b0*/  @!P0 LDG.E R25, desc[UR12][R2.64] ;  /* 0x0000000c02198981 */ /* 0x0000e2000c1e1900 */
[----:B------:R-:W-:-:S03]  /*29c0*/  MOV R38, RZ ;  /* 0x000000ff00267202 */ /* 0x000fc60000000f00 */
[----:B------:R-:W4:Y:S04]  /*29d0*/  @!P1 LDG.E R27, desc[UR12][R20.64+-0x300] ;  /* 0xfffd000c141b9981 */ /* 0x000f28000c1e1900 */
[----:B------:R-:W5:Y:S01]  /*29e0*/  @!P4 LDG.E R26, desc[UR12][R20.64+-0x180] ;  /* 0xfffe800c141ac981 */ /* 0x000f62000c1e1900 */
[----:B0-----:R-:W-:-:S03]  /*29f0*/  CS2R R2, SRZ ;  /* 0x0000000000027805 */ /* 0x001fc6000001ff00 */
[----:B------:R-:W5:Y:S04]  /*2a00*/  @!P5 LDG.E R41, desc[UR12][R20.64+-0x100] ;  /* 0xffff000c1429d981 */ /* 0x000f68000c1e1900 */
[----:B------:R-:W5:Y:S04]  /*2a10*/  @!P2 LDG.E R2, desc[UR12][R20.64+-0x280] ;  /* 0xfffd800c1402a981 */ /* 0x000f68000c1e1900 */
[----:B------:R-:W5:Y:S04]  /*2a20*/  @!P3 LDG.E R3, desc[UR12][R20.64+-0x200] ;  /* 0xfffe000c1403b981 */ /* 0x000f68000c1e1900 */
[----:B------:R-:W5:Y:S01]  /*2a30*/  @!P6 LDG.E R38, desc[UR12][R20.64+-0x80] ;  /* 0xffff800c1426e981 */ /* 0x000f62000c1e1900 */
[----:B------:R-:W-:Y:S01]  /*2a40*/  HFMA2.MMA R93, -RZ, RZ, 0, 0 ;  /* 0x00000000ff5d7435 */ /* 0x000fe200000001ff */
[----:B------:R-:W-:-:S02]  /*2a50*/  CS2R R94, SRZ ;  /* 0x00000000005e7805 */ /* 0x000fc4000001ff00 */
[----:B---3--:R-:W-:Y:S04]  /*2a60*/  STS [R68], R25 ;  /* 0x0000001944007388 */ /* 0x008fe80000000800 */
[----:B--2---:R-:W-:Y:S04]  /*2a70*/  STS [R67+0x80], R24 ;  /* 0x0000801843007388 */ /* 0x004fe80000000800 */
[----:B----4-:R-:W-:Y:S04]  /*2a80*/  STS [R66+0x100], R27 ;  /* 0x0001001b42007388 */ /* 0x010fe80000000800 */
[----:B-----5:R-:W-:Y:S04]  /*2a90*/  STS [R65+0x180], R2 ;  /* 0x0001800241007388 */ /* 0x020fe80000000800 */
[----:B------:R0:W-:Y:S04]  /*2aa0*/  STS [R64+0x200], R3 ;  /* 0x0002000340007388 */ /* 0x0001e80000000800 */
        /* <DEDUP_REMOVED lines=8> */
[----:B------:R-:W5:Y:S04]  /*2b30*/  LDS R40, [R60+0x10] ;  /* 0x000010003c287984 */ /* 0x000f680000000800 */
[----:B------:R-:W5:Y:S04]  /*2b40*/  LDS R42, [R60+0x14] ;  /* 0x000014003c2a7984 */ /* 0x000f680000000800 */
[----:B------:R-:W5:Y:S04]  /*2b50*/  LDS R43, [R60+0x18] ;  /* 0x000018003c2b7984 */ /* 0x000f680000000800 */
[----:B------:R-:W5:Y:S01]  /*2b60*/  LDS R41, [R60+0x1c] ;  /* 0x00001c003c297984 */ /* 0x000f620000000800 */
        /* <DEDUP_REMOVED lines=13> */
[----:B---3--:R-:W-:-:S04]  /*2c40*/  FMUL.FTZ R96, R24, -1.4426950216293334961 ;  /* 0xbfb8aa3b18607820 */ /* 0x008fc80000410000 */
[----:B------:R-:W3:Y:S01]  /*2c50*/  MUFU.EX2 R98, R96 ;  /* 0x0000006000627308 */ /* 0x000ee20000000800 */
[----:B----4-:R-:W-:Y:S01]  /*2c60*/  FMUL.FTZ R99, R25, -1.4426950216293334961 ;  /* 0xbfb8aa3b19637820 */ /* 0x010fe20000410000 */
[----:B0-----:R-:W-:-:S06]  /*2c70*/  FMUL.FTZ R17, R21, -1.4426950216293334961 ;  /* 0xbfb8aa3b15117820 */ /* 0x001fcc0000410000 */
[----:B------:R-:W0:Y:S01]  /*2c80*/  MUFU.EX2 R100, R99 ;  /* 0x0000006300647308 */ /* 0x000e220000000800 */
[----:B------:R-:W-:Y:S01]  /*2c90*/  FMUL.FTZ R16, R20, -1.4426950216293334961 ;  /* 0xbfb8aa3b14107820 */ /* 0x000fe20000410000 */
[----:B-----5:R-:W-:Y:S01]  /*2ca0*/  FMUL.FTZ R101, R40, -1.4426950216293334961 ;  /* 0xbfb8aa3b28657820 */ /* 0x020fe20000410000 */
[----:B-1----:R-:W-:Y:S01]  /*2cb0*/  FMUL.FTZ R18, R42, -1.4426950216293334961 ;  /* 0xbfb8aa3b2a127820 */ /* 0x002fe20000410000 */
[----:B---3--:R-:W-:-:S04]  /*2cc0*/  FADD.FTZ R98, R98, 1 ;  /* 0x3f80000062627421 */ /* 0x008fc80000010000 */
[----:B------:R-:W1:Y:S01]  /*2cd0*/  MUFU.EX2 R17, R17 ;  /* 0x0000001100117308 */ /* 0x000e620000000800 */
[----:B------:R-:W-:-:S07]  /*2ce0*/  FMUL.FTZ R102, R43, -1.4426950216293334961 ;  /* 0xbfb8aa3b2b667820 */ /* 0x000fce0000410000 */
[----:B------:R-:W-:Y:S01]  /*2cf0*/  MUFU.RCP R99, R98 ;  /* 0x0000006200637308 */ /* 0x000fe20000001000 */
[----:B------:R-:W-:-:S07]  /*2d00*/  FMUL.FTZ R105, R41, -1.4426950216293334961 ;  /* 0xbfb8aa3b29697820 */ /* 0x000fce0000410000 */
[----:B------:R-:W3:Y:S08]  /*2d10*/  MUFU.EX2 R16, R16 ;  /* 0x0000001000107308 */ /* 0x000ef00000000800 */
[----:B------:R0:W-:Y:S08]  /*2d20*/  MUFU.EX2 R19, R18 ;  /* 0x0000001200137308 */ /* 0x0001f00000000800 */
[----:B------:R-:W-:Y:S01]  /*2d30*/  MUFU.EX2 R103, R101 ;  /* 0x0000006500677308 */ /* 0x000fe20000000800 */
[----:B0-----:R-:W-:Y:S01]  /*2d40*/  FADD.FTZ R18, R100, 1 ;  /* 0x3f80000064127421 */ /* 0x001fe20000010000 */
[----:B-1----:R-:W-:-:S06]  /*2d50*/  FADD.FTZ R17, R17, 1 ;  /* 0x3f80000011117421 */ /* 0x002fcc0000010000 */
[----:B------:R-:W0:Y:S08]  /*2d60*/  MUFU.EX2 R104, R102 ;  /* 0x0000006600687308 */ /* 0x000e300000000800 */
[----:B------:R-:W1:Y:S01]  /*2d70*/  MUFU.EX2 R107, R105 ;  /* 0x00000069006b7308 */ /* 0x000e620000000800 */
[----:B---3--:R-:W-:-:S07]  /*2d80*/  FADD.FTZ R16, R16, 1 ;  /* 0x3f80000010107421 */ /* 0x008fce0000010000 */
[----:B------:R3:W-:Y:S01]  /*2d90*/  MUFU.RCP R96, R17 ;  /* 0x0000001100607308 */ /* 0x0007e20000001000 */
[----:B0-----:R-:W-:-:S07]  /*2da0*/  FADD.FTZ R104, R104, 1 ;  /* 0x3f80000068687421 */ /* 0x001fce0000010000 */
[----:B------:R-:W0:Y:S01]  /*2db0*/  MUFU.RCP R102, R18 ;  /* 0x0000001200667308 */ /* 0x000e220000001000 */
[----:B-1----:R-:W-:-:S07]  /*2dc0*/  FADD.FTZ R107, R107, 1 ;  /* 0x3f8000006b6b7421 */ /* 0x002fce0000010000 */
[----:B------:R-:W-:Y:S01]  /*2dd0*/  MUFU.RCP R97, R16 ;  /* 0x0000001000617308 */ /* 0x000fe20000001000 */
[----:B------:R-:W-:Y:S01]  /*2de0*/  FADD.FTZ R103, R103, 1 ;  /* 0x3f80000067677421 */ /* 0x000fe20000010000 */
[----:B------:R-:W-:Y:S01]  /*2df0*/  FADD.FTZ R19, R19, 1 ;  /* 0x3f80000013137421 */ /* 0x000fe20000010000 */
[----:B---3--:R-:W-:-:S05]  /*2e00*/  FADD.FTZ R17, -R99, 1 ;  /* 0x3f80000063117421 */ /* 0x008fca0000010100 */
[----:B------:R-:W-:Y:S01]  /*2e10*/  MUFU.RCP R104, R104 ;  /* 0x0000006800687308 */ /* 0x000fe20000001000 */
[----:B0-----:R-:W-:-:S07]  /*2e20*/  FADD.FTZ R18, -R102, 1 ;  /* 0x3f80000066127421 */ /* 0x001fce0000010100 */
[----:B------:R-:W-:Y:S08]  /*2e30*/  MUFU.RCP R108, R107 ;  /* 0x0000006b006c7308 */ /* 0x000ff00000001000 */
[----:B------:R-:W-:Y:S08]  /*2e40*/  MUFU.RCP R103, R103 ;  /* 0x0000006700677308 */ /* 0x000ff00000001000 */
[----:B------:R0:W1:Y:S02]  /*2e50*/  MUFU.RCP R105, R19 ;  /* 0x0000001300697308 */ /* 0x0000640000001000 */
[----:B0-----:R-:W-:Y:S01]  /*2e60*/  FFMA.FTZ R19, R24, R17, 1 ;  /* 0x3f80000018137423 */ /* 0x001fe20000010011 */
[----:B------:R-:W-:Y:S01]  /*2e70*/  ISETP.NE.AND P6, PT, R82, RZ, PT ;  /* 0x000000ff5200720c */ /* 0x000fe20003fc5270 */
[----:B-1----:R-:W-:-:S04]  /*2e80*/  FADD.FTZ R107, -R105, 1 ;  /* 0x3f800000696b7421 */ /* 0x002fc80000010100 */
[----:B------:R-:W-:Y:S01]  /*2e90*/  FFMA.FTZ R107, R42, R107, 1 ;  /* 0x3f8000002a6b7423 */ /* 0x000fe2000001006b */
        /* <DEDUP_REMOVED lines=10> */
[----:B------:R-:W4:Y:S04]  /*2f40*/  LDS R98, [R60+0x4] ;  /* 0x000004003c627984 */ /* 0x000f280000000800 */
[----:B------:R-:W5:Y:S04]  /*2f50*/  LDS R100, [R60+0x8] ;  /* 0x000008003c647984 */ /* 0x000f680000000800 */
[----:B------:R-:W5:Y:S04]  /*2f60*/  LDS R101, [R60+0xc] ;  /* 0x00000c003c657984 */ /* 0x000f680000000800 */
[----:B------:R-:W5:Y:S04]  /*2f70*/  LDS R38, [R60+0x10] ;  /* 0x000010003c267984 */ /* 0x000f680000000800 */
[----:B------:R-:W5:Y:S04]  /*2f80*/  LDS R94, [R60+0x14] ;  /* 0x000014003c5e7984 */ /* 0x000f680000000800 */
[----:B------:R-:W5:Y:S04]  /*2f90*/  LDS R106, [R60+0x18] ;  /* 0x000018003c6a7984 */ /* 0x000f680000000800 */
[----:B------:R-:W5:Y:S01]  /*2fa0*/  LDS R110, [R60+0x1c] ;  /* 0x00001c003c6e7984 */ /* 0x000f620000000800 */
[----:B0-----:R-:W-:Y:S01]  /*2fb0*/  FADD.FTZ R2, -R96, 1 ;  /* 0x3f80000060027421 */ /* 0x001fe20000010100 */
[----:B-1----:R-:W-:-:S03]  /*2fc0*/  FADD.FTZ R3, -R97, 1 ;  /* 0x3f80000061037421 */ /* 0x002fc60000010100 */
[----:B------:R-:W-:Y:S01]  /*2fd0*/  FFMA.FTZ R16, R21, R2, 1 ;  /* 0x3f80000015107423 */ /* 0x000fe20000010002 */
[----:B--2---:R-:W-:Y:S01]  /*2fe0*/  FFMA.FTZ R26, R25, R18, 1 ;  /* 0x3f800000191a7423 */ /* 0x004fe20000010012 */
[----:B------:R-:W-:Y:S01]  /*2ff0*/  FFMA.FTZ R3, R20, R3, 1 ;  /* 0x3f80000014037423 */ /* 0x000fe20000010003 */
[----:B---3--:R-:W-:Y:S01]  /*3000*/  FMUL.FTZ R2, R5, R93 ;  /* 0x0000005d05027220 */ /* 0x008fe20000410000 */
[----:B----4-:R-:W-:-:S03]  /*3010*/  FMUL.FTZ R17, R7, R98 ;  /* 0x0000006207117220 */ /* 0x010fc60000410000 */
[----:B------:R-:W-:Y:S01]  /*3020*/  FMUL.FTZ R2, R97, R2 ;  /* 0x0000000261027220 */ /* 0x000fe20000410000 */
[----:B-----5:R-:W-:Y:S01]  /*3030*/  FMUL.FTZ R18, R9, R100 ;  /* 0x0000006409127220 */ /* 0x020fe20000410000 */
[----:B------:R-:W-:Y:S01]  /*3040*/  FMUL.FTZ R17, R96, R17 ;  /* 0x0000001160117220 */ /* 0x000fe20000410000 */
[----:B------:R-:W-:Y:S02]  /*3050*/  FMUL.FTZ R27, R11, R101 ;  /* 0x000000650b1b7220 */ /* 0x000fe40000410000 */
        /* <DEDUP_REMOVED lines=67> */
.L_x_16167:
[----:B------:R-:W-:Y:S05]  /*3490*/  BSYNC B0 ;  /* 0x0000000000007941 */ /* 0x000fea0003800000 */
.L_x_16166:
        /* <DEDUP_REMOVED lines=60> */
[----:B------:R0:W-:Y:S04]  /*3860*/  STS [R60+0x10], R19 ;  /* 0x000010133c007388 */ /* 0x0001e80000000800 */
[----:B------:R-:W-:Y:S04]  /*3870*/  STS [R60+0x14], R21 ;  /* 0x000014153c007388 */ /* 0x000fe80000000800 */
[----:B------:R1:W-:Y:S01]  /*3880*/  STS [R60+0x18], R43 ;  /* 0x0000182b3c007388 */ /* 0x0003e20000000800 */
[----:B0-----:R-:W0:Y:S03]  /*3890*/  LDC.64 R18, c[0x0][0x2c0] ;  /* 0x0000b000ff127b82 */ /* 0x001e260000000a00 */
[----:B------:R-:W-:Y:S01]  /*38a0*/  STS [R60+0x1c], R25 ;  /* 0x00001c193c007388 */ /* 0x000fe20000000800 */
[----:B------:R-:W-:-:S03]  /*38b0*/  NOP ;  /* 0x0000000000007918 */ /* 0x000fc60000000000 */
[----:B------:R-:W-:Y:S04]  /*38c0*/  LDS R41, [R68] ;  /* 0x0000000044297984 */ /* 0x000fe80000000800 */
[----:B------:R-:W-:Y:S04]  /*38d0*/  LDS R95, [R67+0x80] ;  /* 0x00008000435f7984 */ /* 0x000fe80000000800 */
[----:B------:R-:W-:Y:S04]  /*38e0*/  LDS R93, [R66+0x100] ;  /* 0x00010000425d7984 */ /* 0x000fe80000000800 */
[----:B------:R-:W-:Y:S01]  /*38f0*/  LDS R97, [R65+0x180] ;  /* 0x0001800041617984 */ /* 0x000fe20000000800 */
[----:B0-----:R-:W-:-:S03]  /*3900*/  IMAD R16, R18, UR15, RZ ;  /* 0x0000000f12107c24 */ /* 0x001fc6000f8e02ff */
[----:B------:R-:W-:Y:S01]  /*3910*/  LDS R99, [R64+0x200] ;  /* 0x0002000040637984 */ /* 0x000fe20000000800 */
[----:B------:R-:W-:-:S03]  /*3920*/  IMAD.WIDE.U32 R2, R18, UR14, RZ ;  /* 0x0000000e12027c25 */ /* 0x000fc6000f8e00ff */
[----:B------:R-:W-:Y:S01]  /*3930*/  LDS R101, [R63+0x280] ;  /* 0x000280003f657984 */ /* 0x000fe20000000800 */
[----:B------:R-:W-:-:S03]  /*3940*/  IMAD R19, R19, UR14, R16 ;  /* 0x0000000e13137c24 */ /* 0x000fc6000f8e0210 */
[----:B------:R-:W-:Y:S02]  /*3950*/  LDS R103, [R62+0x300] ;  /* 0x000300003e677984 */ /* 0x000fe40000000800 */
[----:B-1----:R-:W-:Y:S02]  /*3960*/  IADD3 R43, R3, R19, RZ ;  /* 0x00000013032b7210 */ /* 0x002fe40007ffe0ff */
        /* <DEDUP_REMOVED lines=18> */
.L_x_16170:
[----:B------:R-:W-:Y:S05]  /*3a90*/  BSYNC B0 ;  /* 0x0000000000007941 */ /* 0x000fea0003800000 */
.L_x_16169:
[----:B------:R-:W-:Y:S01]  /*3aa0*/  MOV R3, R43 ;  /* 0x0000002b00037202 */ /* 0x000fe20000000f00 */
[----:B------:R-:W-:Y:S01]  /*3ab0*/  ULDC.64 UR10, c[0x0][0x2c8] ;  /* 0x0000b200000a7ab9 */ /* 0x000fe20000000a00 */
[----:B------:R-:W-:Y:S01]  /*3ac0*/  LEA R17, P0, R70, UR8, 0x2 ;  /* 0x0000000846117c11 */ /* 0x000fe2000f8010ff */
[----:B------:R-:W-:Y:S01]  /*3ad0*/  IMAD R16, R90, UR10, RZ ;  /* 0x0000000a5a107c24 */ /* 0x000fe2000f8e02ff */
[-C--:B------:R-:W-:Y:S01]  /*3ae0*/  ISETP.GE.AND P5, PT, R14, R25.reuse, PT ;  /* 0x000000190e00720c */ /* 0x080fe20003fa6270 */
[C---:B------:R-:W-:Y:S01]  /*3af0*/  IMAD.WIDE.U32 R2, R89.reuse, UR10, R2 ;  /* 0x0000000a59027c25 */ /* 0x040fe2000f8e0002 */
[----:B------:R-:W-:Y:S02]  /*3b00*/  LEA.HI.X R14, R70, UR9, R71, 0x2, P0 ;  /* 0x00000009460e7c11 */ /* 0x000fe400080f1447 */
[----:B------:R-:W-:Y:S01]  /*3b10*/  ISETP.GE.AND P4, PT, R0, R25, PT ;  /* 0x000000190000720c */ /* 0x000fe20003f86270 */
[----:B0-----:R-:W-:Y:S01]  /*3b20*/  IMAD R19, R89, UR11, R16 ;  /* 0x0000000b59137c24 */ /* 0x001fe2000f8e0210 */
[----:B------:R-:W-:-:S02]  /*3b30*/  IADD3 R16, P1, R91, R2, RZ ;  /* 0x000000025b107210 */ /* 0x000fc40007f3e0ff */
[----:B------:R-:W-:Y:S02]  /*3b40*/  ISETP.GE.AND P3, PT, R4, R25, PT ;  /* 0x000000190400720c */ /* 0x000fe40003f66270 */
        /* <DEDUP_REMOVED lines=14> */
.L_x_16168:
[----:B------:R-:W2:Y:S01]  /*3c30*/  LDC R0, c[0x0][0x21c] ;  /* 0x00008700ff007b82 */ /* 0x000ea20000000800 */
[----:B------:R-:W-:Y:S01]  /*3c40*/  FFMA.FTZ R84, R59, R5, R84 ;  /* 0x000000053b547223 */ /* 0x000fe20000010054 */
[----:B0-----:R-:W-:Y:S01]  /*3c50*/  HFMA2.MMA R121, -RZ, RZ, 0, 0 ;  /* 0x00000000ff797435 */ /* 0x001fe200000001ff */
        /* <DEDUP_REMOVED lines=26> */
[----:B-1----:R-:W-:Y:S01]  /*3e00*/  FADD.FTZ R101, R13, R13 ;  /* 0x0000000d0d657221 */ /* 0x002fe20000010000 */
[----:B------:R-:W-:Y:S01]  /*3e10*/  FADD.FTZ R100, R15, R15 ;  /* 0x0000000f0f647221 */ /* 0x000fe20000010000 */
[----:B------:R-:W-:Y:S01]  /*3e20*/  FADD.FTZ R98, R22, R22 ;  /* 0x0000001616627221 */ /* 0x000fe20000010000 */
[----:B------:R-:W-:Y:S01]  /*3e30*/  FADD.FTZ R96, R23, R23 ;  /* 0x0000001717607221 */ /* 0x000fe20000010000 */
[----:B------:R-:W0:Y:S01]  /*3e40*/  LDC R94, c[0x0][0x224] ;  /* 0x00008900ff5e7b82 */ /* 0x000e220000000800 */
[----:B------:R-:W-:Y:S01]  /*3e50*/  IADD3 R106, R69, -0x1, RZ ;  /* 0xffffffff456a7810 */ /* 0x000fe20007ffe0ff */
[----:B------:R-:W-:Y:S01]  /*3e60*/  ULDC.64 UR6, c[0x0][0x230] ;  /* 0x00008c0000067ab9 */ /* 0x000fe20000000a00 */
[----:B------:R-:W-:Y:S01]  /*3e70*/  SHF.L.U32 R99, R39, 0x1, RZ ;  /* 0x0000000127637819 */ /* 0x000fe200000006ff */
[----:B------:R-:W-:Y:S01]  /*3e80*/  IMAD R2, R90, UR6, RZ ;  /* 0x000000065a027c24 */ /* 0x000fe2000f8e02ff */
[----:B------:R-:W-:Y:S01]  /*3e90*/  LEA.HI R0, R106, R106, RZ, 0x1 ;  /* 0x0000006a6a007211 */ /* 0x000fe200078f08ff */
[----:B------:R-:W-:Y:S01]  /*3ea0*/  IMAD.WIDE.U32 R24, R89, UR6, RZ ;  /* 0x0000000659187c25 */ /* 0x000fe2000f8e00ff */
[----:B------:R-:W-:Y:S01]  /*3eb0*/  IADD3 R10, R75, R70, RZ ;  /* 0x000000464b0a7210 */ /* 0x000fe20007ffe0ff */
[----:B------:R-:W1:Y:S01]  /*3ec0*/  LDC R97, c[0x0][0x218] ;  /* 0x00008600ff617b82 */ /* 0x000e620000000800 */
[----:B------:R-:W-:Y:S01]  /*3ed0*/  LOP3.LUT R3, R0, 0xfffffe, RZ, 0xc0, !PT ;  /* 0x00fffffe00037812 */ /* 0x000fe200078ec0ff */
[----:B------:R-:W-:-:S02]  /*3ee0*/  IMAD R93, R89, UR7, R2 ;  /* 0x00000007595d7c24 */ /* 0x000fc4000f8e0202 */
[----:B------:R-:W-:Y:S01]  /*3ef0*/  FADD.FTZ R102, R11, R11 ;  /* 0x0000000b0b667221 */ /* 0x000fe20000010000 */
[----:B------:R-:W-:Y:S01]  /*3f00*/  FADD.FTZ R0, R5, R5 ;  /* 0x0000000505007221 */ /* 0x000fe20000010000 */
[----:B------:R-:W-:Y:S01]  /*3f10*/  IADD3 R106, R106, -R3, RZ ;  /* 0x800000036a6a7210 */ /* 0x000fe20007ffe0ff */
[----:B------:R-:W-:Y:S01]  /*3f20*/  FADD.FTZ R104, R7, R7 ;  /* 0x0000000707687221 */ /* 0x000fe20000010000 */
[----:B------:R-:W-:Y:S01]  /*3f30*/  FADD.FTZ R103, R9, R9 ;  /* 0x0000000909677221 */ /* 0x000fe20000010000 */
[----:B------:R-:W2:Y:S01]  /*3f40*/  LDC.64 R22, c[0x0][0x348] ;  /* 0x0000d200ff167b82 */ /* 0x000ea20000000a00 */
[----:B------:R-:W-:Y:S01]  /*3f50*/  MOV R95, RZ ;  /* 0x000000ff005f7202 */ /* 0x000fe20000000f00 */
[----:B------:R-:W-:Y:S01]  /*3f60*/  UMOV UR5, URZ ;  /* 0x0000003f00057c82 */ /* 0x000fe20008000000 */
[----:B------:R-:W-:Y:S01]  /*3f70*/  MOV R119, RZ ;  /* 0x000000ff00777202 */ /* 0x000fe20000000f00 */
[----:B------:R-:W-:Y:S01]  /*3f80*/  UMOV UR6, URZ ;  /* 0x0000003f00067c82 */ /* 0x000fe20008000000 */
[----:B------:R-:W-:Y:S01]  /*3f90*/  MOV R117, RZ ;  /* 0x000000ff00757202 */ /* 0x000fe20000000f00 */
[----:B------:R-:W-:Y:S01]  /*3fa0*/  ULDC UR28, c[0x0][0x21c] ;  /* 0x00008700001c7ab9 */ /* 0x000fe20000000800 */
[----:B------:R-:W-:Y:S01]  /*3fb0*/  MOV R115, RZ ;  /* 0x000000ff00737202 */ /* 0x000fe20000000f00 */
        /* <DEDUP_REMOVED lines=13> */
[----:B------:R-:W-:Y:S01]  /*4090*/  SHF.R.S32.HI R11, RZ, 0x1f, R10 ;  /* 0x0000001fff0b7819 */ /* 0x000fe2000001140a */
[----:B------:R-:W-:Y:S01]  /*40a0*/  ULDC.64 UR20, c[0x0][0x268] ;  /* 0x00009a0000147ab9 */ /* 0x000fe20000000a00 */
[----:B------:R-:W-:Y:S01]  /*40b0*/  IADD3 R93, R25, R93, RZ ;  /* 0x0000005d195d7210 */ /* 0x000fe20007ffe0ff */
[----:B------:R-:W0:Y:S08]  /*40c0*/  LDC.64 R16, c[0x0][0x360] ;  /* 0x0000d800ff107b82 */ /* 0x000e300000000a00 */
[----:B------:R-:W0:Y:S08]  /*40d0*/  LDC.64 R14, c[0x0][0x2d0] ;  /* 0x0000b400ff0e7b82 */ /* 0x000e300000000a00 */
[----:B-1----:R-:W0:Y:S02]  /*40e0*/  LDC.64 R12, c[0x0][0x2e0] ;  /* 0x0000b800ff0c7b82 */ /* 0x002e240000000a00 */
.L_x_16218:
        /* <DEDUP_REMOVED lines=11> */
[C---:B------:R-:W-:Y:S02]  /*41a0*/  IADD3 R8, R10.reuse, 0x80, RZ ;  /* 0x000000800a087810 */ /* 0x040fe40007ffe0ff */
[----:B------:R-:W-:Y:S02]  /*41b0*/  IADD3 R38, R10, 0xa0, RZ ;  /* 0x000000a00a267810 */ /* 0x000fe40007ffe0ff */
[----:B------:R-:W-:Y:S02]  /*41c0*/  ISETP.GE.AND P1, PT, R6, R99, PT ;  /* 0x000000630600720c */ /* 0x000fe40003f26270 */
[----:B------:R-:W-:-:S02]  /*41d0*/  CS2R R6, SRZ ;  /* 0x0000000000067805 */ /* 0x000fc4000001ff00 */
[----:B------:R-:W-:Y:S02]  /*41e0*/  LEA.HI.X R3, R4, R72, R3, 0x2, P3 ;  /* 0x0000004804037211 */ /* 0x000fe400018f1403 */
[-C--:B------:R-:W-:Y:S02]  /*41f0*/  ISETP.GE.AND P2, PT, R8, R99.reuse, PT ;  /* 0x000000630800720c */ /* 0x080fe40003f46270 */
[----:B------:R-:W-:Y:S02]  /*4200*/  ISETP.GE.AND P3, PT, R38, R99, PT ;  /* 0x000000632600720c */ /* 0x000fe40003f66270 */
[----:B------:R-:W-:Y:S02]  /*4210*/  CS2R R38, SRZ ;  /* 0x0000000000267805 */ /* 0x000fe4000001ff00 */
[C---:B------:R-:W-:Y:S01]  /*4220*/  IADD3 R4, R10.reuse, 0xc0, RZ ;  /* 0x000000c00a047810 */ /* 0x040fe20007ffe0ff */
[----:B------:R-:W2:Y:S01]  /*4230*/  @!P4 LDG.E R6, desc[UR12][R2.64+0x80] ;  /* 0x0000800c0206c981 */ /* 0x000ea2000c1e1900 */
[----:B------:R-:W-:-:S02]  /*4240*/  IADD3 R8, R10, 0xe0, RZ ;  /* 0x000000e00a087810 */ /* 0x000fc40007ffe0ff */
[-C--:B------:R-:W-:Y:S01]  /*4250*/  ISETP.GE.AND P4, PT, R4, R99.reuse, PT ;  /* 0x000000630400720c */ /* 0x080fe20003f86270 */
[----:B------:R-:W3:Y:S01]  /*4260*/  @!P5 LDG.E R39, desc[UR12][R2.64+0x100] ;  /* 0x0001000c0227d981 */ /* 0x000ee2000c1e1900 */
[----:B------:R-:W-:Y:S02]  /*4270*/  MOV R41, RZ ;  /* 0x000000ff00297202 */ /* 0x000fe40000000f00 */
[----:B------:R-:W-:Y:S01]  /*4280*/  ISETP.GE.AND P5, PT, R8, R99, PT ;  /* 0x000000630800720c */ /* 0x000fe20003fa6270 */
[----:B------:R-:W-:Y:S01]  /*4290*/  IMAD R8, R114, UR16, RZ ;  /* 0x0000001072087c24 */ /* 0x000fe2000f8e02ff */
[----:B------:R-:W-:Y:S01]  /*42a0*/  MOV R4, R24 ;  /* 0x0000001800047202 */ /* 0x000fe20000000f00 */
[----:B------:R-:W4:Y:S01]  /*42b0*/  @!P1 LDG.E R38, desc[UR12][R2.64+0x180] ;  /* 0x0001800c02269981 */ /* 0x000f22000c1e1900 */
[----:B------:R-:W-:Y:S02]  /*42c0*/  MOV R5, R93 ;  /* 0x0000005d00057202 */ /* 0x000fe40000000f00 */
[----:B------:R-:W-:Y:S01]  /*42d0*/  IADD3 R40, R10, 0x100, RZ ;  /* 0x000001000a287810 */ /* 0x000fe20007ffe0ff */
[C---:B------:R-:W-:Y:S01]  /*42e0*/  IMAD R9, R95.reuse, UR17, R8 ;  /* 0x000000115f097c24 */ /* 0x040fe2000f8e0208 */
[----:B------:R-:W4:Y:S01]  /*42f0*/  @!P2 LDG.E R41, desc[UR12][R2.64+0x200] ;  /* 0x0002000c0229a981 */ /* 0x000f22000c1e1900 */
[----:B------:R-:W-:Y:S01]  /*4300*/  IMAD.WIDE.U32 R4, R95, UR16, R4 ;  /* 0x000000105f047c25 */ /* 0x000fe2000f8e0004 */
[----:B------:R-:W-:Y:S01]  /*4310*/  ISETP.GE.AND P2, PT, R40, R99, PT ;  /* 0x000000632800720c */ /* 0x000fe20003f46270 */
[----:B------:R-:W-:Y:S01]  /*4320*/  HFMA2.MMA R40, -RZ, RZ, 0, 0 ;  /* 0x00000000ff287435 */ /* 0x000fe200000001ff */
[----:B------:R-:W2:Y:S01]  /*4330*/  @!P0 LDG.E R7, desc[UR12][R2.64] ;  /* 0x0000000c02078981 */ /* 0x000ea2000c1e1900 */
        /* <DEDUP_REMOVED lines=13> */
[----:B------:R-:W-:Y:S01]  /*4410*/  ISETP.GE.AND P3, PT, R112, R99, PT ;  /* 0x000000637000720c */ /* 0x000fe20003f66270 */
[----:B------:R-:W-:Y:S01]  /*4420*/  HFMA2.MMA R116, -RZ, RZ, 0, 0 ;  /* 0x00000000ff747435 */ /* 0x000fe200000001ff */
[----:B------:R-:W-:Y:S01]  /*4430*/  MOV R139, RZ ;  /* 0x000000ff008b7202 */ /* 0x000fe20000000f00 */
        /* <DEDUP_REMOVED lines=25> */
[----:B------:R-:W-:Y:S02]  /*45d0*/  IMAD R43, R89, UR21, R42 ;  /* 0x00000015592b7c24 */ /* 0x000fe4000f8e022a */
[----:B------:R-:W-:-:S03]  /*45e0*/  IMAD R42, R114, UR22, RZ ;  /* 0x00000016722a7c24 */ /* 0x000fc6000f8e02ff */
[----:B------:R-:W-:Y:S01]  /*45f0*/  IADD3 R5, R5, R43, RZ ;  /* 0x0000002b05057210 */ /* 0x000fe20007ffe0ff */
[C---:B------:R-:W-:Y:S02]  /*4600*/  IMAD R43, R95.reuse, UR23, R42 ;  /* 0x000000175f2b7c24 */ /* 0x040fe4000f8e022a */
[----:B------:R-:W-:-:S05]  /*4610*/  IMAD.WIDE.U32 R4, R95, UR22, R4 ;  /* 0x000000165f047c25 */ /* 0x000fca000f8e0004 */
[----:B------:R-:W-:Y:S02]  /*4620*/  IADD3 R5, R5, R43, RZ ;  /* 0x0000002b05057210 */ /* 0x000fe40007ffe0ff */
[C---:B------:R-:W-:Y:S01]  /*4630*/  LEA R42, P1, R4.reuse, R12, 0x3 ;  /* 0x0000000c042a7211 */ /* 0x040fe200078218ff */
[----:B------:R-:W1:Y:S03]  /*4640*/  S2UR UR8, SR_CgaCtaId ;  /* 0x00000000000879c3 */ /* 0x000e660000008800 */
[----:B------:R-:W-:Y:S02]  /*4650*/  LEA.HI.X R43, R4, R13, R5, 0x3, P1 ;  /* 0x0000000d042b7211 */ /* 0x000fe400008f1c05 */
[----:B------:R-:W-:-:S04]  /*4660*/  ISETP.NE.AND P1, PT, R187, RZ, PT ;  /* 0x000000ffbb00720c */ /* 0x000fc80003f25270 */
[----:B------:R-:W-:Y:S01]  /*4670*/  ISETP.LT.OR P3, PT, R69, 0x2, P1 ;  /* 0x000000024500780c */ /* 0x000fe20000f61670 */
[----:B------:R-:W-:Y:S01]  /*4680*/  UMOV UR7, 0x400 ;  /* 0x0000040000077882 */ /* 0x000fe20000000000 */
[C---:B0-----:R-:W-:Y:S02]  /*4690*/  IADD3 R3, R80.reuse, 0x100, RZ ;  /* 0x0000010050037810 */ /* 0x041fe40007ffe0ff */
[----:B------:R-:W-:Y:S02]  /*46a0*/  IADD3 R5, R80, 0x120, RZ ;  /* 0x0000012050057810 */ /* 0x000fe40007ffe0ff */
[-C--:B------:R-:W-:Y:S02]  /*46b0*/  LEA.HI.SX32 R3, R3, R80.reuse, 0x1b ;  /* 0x0000005003037211 */ /* 0x080fe400078fdaff */
[----:B------:R-:W-:Y:S01]  /*46c0*/  LEA.HI.SX32 R5, R5, R80, 0x1b ;  /* 0x0000005005057211 */ /* 0x000fe200078fdaff */
[----:B-1----:R-:W-:-:S06]  /*46d0*/  ULEA UR7, UR8, UR7, 0x18 ;  /* 0x0000000708077291 */ /* 0x002fcc000f8ec03f */
[----:B------:R-:W-:Y:S02]  /*46e0*/  LEA R3, R3, UR7, 0x2 ;  /* 0x0000000703037c11 */ /* 0x000fe4000f8e10ff */
[----:B------:R-:W-:Y:S02]  /*46f0*/  LEA R5, R5, UR7, 0x2 ;  /* 0x0000000705057c11 */ /* 0x000fe4000f8e10ff */
[----:B------:R-:W-:Y:S02]  /*4700*/  IADD3 R141, R80, 0x1e0, RZ ;  /* 0x000001e0508d7810 */ /* 0x000fe40007ffe0ff */
[----:B------:R-:W-:Y:S02]  /*4710*/  ISETP.NE.AND P2, PT, R82, RZ, PT ;  /* 0x000000ff5200720c */ /* 0x000fe40003f45270 */
[----:B------:R-:W-:-:S04]  /*4720*/  LEA.HI.SX32 R141, R141, R80, 0x1b ;  /* 0x000000508d8d7211 */ /* 0x000fc800078fdaff */
[----:B------:R-:W-:Y:S01]  /*4730*/  LEA R141, R141, UR7, 0x2 ;  /* 0x000000078d8d7c11 */ /* 0x000fe2000f8e10ff */
[----:B--2---:R0:W-:Y:S04]  /*4740*/  STS [R68], R7 ;  /* 0x0000000744007388 */ /* 0x0041e80000000800 */
[----:B------:R-:W-:Y:S04]  /*4750*/  STS [R67+0x80], R6 ;  /* 0x0000800643007388 */ /* 0x000fe80000000800 */
[----:B---3--:R-:W-:Y:S04]  /*4760*/  STS [R66+0x100], R39 ;  /* 0x0001002742007388 */ /* 0x008fe80000000800 */
[----:B----4-:R1:W-:Y:S01]  /*4770*/  STS [R65+0x180], R38 ;  /* 0x0001802641007388 */ /* 0x0103e20000000800 */
[----:B0-----:R-:W-:Y:S01]  /*4780*/  IADD3 R7, R80, 0x140, RZ ;  /* 0x0000014050077810 */ /* 0x001fe20007ffe0ff */
[----:B-1----:R-:W0:Y:S01]  /*4790*/  @!P3 LDC R38, c[0x0][0x21c] ;  /* 0x00008700ff26bb82 */ /* 0x002e220000000800 */
[----:B------:R-:W-:Y:S01]  /*47a0*/  FMUL.FTZ R169, R8, 1.4426950216293334961 ;  /* 0x3fb8aa3b08a97820 */ /* 0x000fe20000410000 */
[----:B------:R-:W-:Y:S01]  /*47b0*/  FMUL.FTZ R4, R9, R58 ;  /* 0x0000003a09047220 */ /* 0x000fe20000410000 */
[----:B------:R-:W-:-:S02]  /*47c0*/  IADD3 R39, R80, 0x160, RZ ;  /* 0x0000016050277810 */ /* 0x000fc40007ffe0ff */
[----:B------:R-:W-:Y:S01]  /*47d0*/  FMUL.FTZ R2, R169, R58 ;  /* 0x0000003aa9027220 */ /* 0x000fe20000410000 */
[----:B------:R-:W-:Y:S01]  /*47e0*/  FMUL.RZ R4, R4, 0.15915493667125701904 ;  /* 0x3e22f98304047820 */ /* 0x000fe2000040c000 */
[-C--:B------:R-:W-:Y:S01]  /*47f0*/  LEA.HI.SX32 R7, R7, R80.reuse, 0x1b ;  /* 0x0000005007077211 */ /* 0x080fe200078fdaff */
[----:B------:R1:W-:Y:S01]  /*4800*/  STS [R64+0x200], R41 ;  /* 0x0002002940007388 */ /* 0x0003e20000000800 */
[----:B------:R-:W-:Y:S01]  /*4810*/  LEA.HI.SX32 R39, R39, R80, 0x1b ;  /* 0x0000005027277211 */ /* 0x000fe200078fdaff */
[----:B------:R2:W-:Y:S01]  /*4820*/  MUFU.EX2 R6, R2 ;  /* 0x0000000200067308 */ /* 0x0005e20000000800 */
[----:B------:R-:W-:Y:S01]  /*4830*/  LEA R7, R7, UR7, 0x2 ;  /* 0x0000000707077c11 */ /* 0x000fe2000f8e10ff */
[----:B------:R-:W-:Y:S01]  /*4840*/  STS [R63+0x280], R40 ;  /* 0x000280283f007388 */ /* 0x000fe20000000800 */
[----:B------:R-:W-:-:S03]  /*4850*/  LEA R39, R39, UR7, 0x2 ;  /* 0x0000000727277c11 */ /* 0x000fc6000f8e10ff */
[----:B------:R3:W-:Y:S02]  /*4860*/  STS [R62+0x300], R139 ;  /* 0x0003008b3e007388 */ /* 0x0007e40000000800 */
[----:B------:R-:W4:Y:S01]  /*4870*/  MUFU.COS R145, R4 ;  /* 0x0000000400917308 */ /* 0x000f220000000000 */
[----:B--2---:R-:W-:Y:S01]  /*4880*/  @!P3 IADD3 R2, R69, -0x2, RZ ;  /* 0xfffffffe4502b810 */ /* 0x004fe20007ffe0ff */
[----:B------:R-:W-:Y:S06]  /*4890*/  STS [R61+0x380], R110 ;  /* 0x0003806e3d007388 */ /* 0x000fec0000000800 */
[----:B------:R2:W4:Y:S01]  /*48a0*/  MUFU.SIN R143, R4 ;  /* 0x00000004008f7308 */ /* 0x0005220000000400 */
[----:B------:R2:W-:Y:S01]  /*48b0*/  STS [R3+0x400], R108 ;  /* 0x0004006c03007388 */ /* 0x0005e20000000800 */
[----:B-1----:R-:W-:-:S02]  /*48c0*/  IADD3 R41, R80, 0x1a0, RZ ;  /* 0x000001a050297810 */ /* 0x002fc40007ffe0ff */
[----:B---3--:R-:W-:Y:S01]  /*48d0*/  IADD3 R139, R80, 0x1c0, RZ ;  /* 0x000001c0508b7810 */ /* 0x008fe20007ffe0ff */
[----:B------:R-:W-:Y:S01]  /*48e0*/  STS [R5+0x480], R116 ;  /* 0x0004807405007388 */ /* 0x000fe20000000800 */
[----:B------:R-:W-:-:S03]  /*48f0*/  LEA.HI.SX32 R41, R41, R80, 0x1b ;  /* 0x0000005029297211 */ /* 0x000fc600078fdaff */
[----:B------:R-:W-:Y:S01]  /*4900*/  STS [R7+0x500], R112 ;  /* 0x0005007007007388 */ /* 0x000fe20000000800 */
[----:B--2---:R-:W-:-:S03]  /*4910*/  IADD3 R3, R80, 0x180, RZ ;  /* 0x0000018050037810 */ /* 0x004fc60007ffe0ff */
[----:B------:R0:W-:Y:S01]  /*4920*/  STS [R39+0x580], R120 ;  /* 0x0005807827007388 */ /* 0x0001e20000000800 */
[-C--:B------:R-:W-:Y:S02]  /*4930*/  LEA.HI.SX32 R3, R3, R80.reuse, 0x1b ;  /* 0x0000005003037211 */ /* 0x080fe400078fdaff */
[----:B------:R-:W-:Y:S02]  /*4940*/  LEA.HI.SX32 R139, R139, R80, 0x1b ;  /* 0x000000508b8b7211 */ /* 0x000fe400078fdaff */
[----:B------:R-:W-:Y:S01]  /*4950*/  LEA R3, R3, UR7, 0x2 ;  /* 0x0000000703037c11 */ /* 0x000fe2000f8e10ff */
[----:B0-----:R-:W-:Y:S01]  /*4960*/  @!P3 IMAD R39, R2, R38, R95 ;  /* 0x000000260227b224 */ /* 0x001fe200078e025f */
[----:B------:R-:W-:Y:S02]  /*4970*/  SHF.L.U32 R2, R80, 0x4, RZ ;  /* 0x0000000450027819 */ /* 0x000fe400000006ff */
[----:B------:R-:W-:Y:S02]  /*4980*/  LEA R5, R41, UR7, 0x2 ;  /* 0x0000000729057c11 */ /* 0x000fe4000f8e10ff */
[----:B------:R-:W-:-:S02]  /*4990*/  LEA.HI.SX32 R4, R2, R2, 0x1b ;  /* 0x0000000202047211 */ /* 0x000fc400078fdaff */
[----:B------:R-:W-:Y:S01]  /*49a0*/  LEA R139, R139, UR7, 0x2 ;  /* 0x000000078b8b7c11 */ /* 0x000fe2000f8e10ff */
[C---:B----4-:R-:W-:Y:S01]  /*49b0*/  FMUL.FTZ R40, R6.reuse, R145 ;  /* 0x0000009106287220 */ /* 0x050fe20000410000 */
[----:B------:R-:W-:Y:S01]  /*49c0*/  FMUL.FTZ R41, R6, R143 ;  /* 0x0000008f06297220 */ /* 0x000fe20000410000 */
[----:B------:R-:W-:Y:S01]  /*49d0*/  STS [R3+0x600], R118 ;  /* 0x0006007603007388 */ /* 0x000fe20000000800 */
[----:B------:R-:W-:-:S03]  /*49e0*/  LEA R6, R4, UR7, 0x2 ;  /* 0x0000000704067c11 */ /* 0x000fc6000f8e10ff */
[----:B------:R0:W-:Y:S01]  /*49f0*/  STS [R5+0x680], R124 ;  /* 0x0006807c05007388 */ /* 0x0001e20000000800 */
[----:B------:R-:W-:-:S03]  /*4a00*/  LEA R7, R106, R95, 0x8 ;  /* 0x0000005f6a077211 */ /* 0x000fc600078e40ff */
[----:B------:R-:W-:Y:S01]  /*4a10*/  STS [R139+0x700], R122 ;  /* 0x0007007a8b007388 */ /* 0x000fe20000000800 */
[----:B------:R-:W-:-:S03]  /*4a20*/  @P2 IADD3 R7, R82, 0x200, RZ ;  /* 0x0000020052072810 */ /* 0x000fc60007ffe0ff */
[----:B------:R-:W-:Y:S01]  /*4a30*/  STS [R141+0x780], R126 ;  /* 0x0007807e8d007388 */ /* 0x000fe20000000800 */
[----:B------:R-:W-:-:S03]  /*4a40*/  NOP ;  /* 0x0000000000007918 */ /* 0x000fc60000000000 */
[----:B------:R-:W1:Y:S01]  /*4a50*/  LDS R139, [R6] ;  /* 0x00000000068b7984 */ /* 0x000e620000000800 */
[----:B------:R-:W-:-:S03]  /*4a60*/  LEA R7, R7, UR7, 0x3 ;  /* 0x0000000707077c11 */ /* 0x000fc6000f8e18ff */
[----:B------:R-:W2:Y:S04]  /*4a70*/  LDS R108, [R6+0x4] ;  /* 0x00000400066c7984 */ /* 0x000ea80000000800 */
[----:B------:R-:W3:Y:S04]  /*4a80*/  LDS R167, [R6+0x8] ;  /* 0x0000080006a77984 */ /* 0x000ee80000000800 */
[----:B------:R-:W4:Y:S04]  /*4a90*/  LDS R165, [R6+0xc] ;  /* 0x00000c0006a57984 */ /* 0x000f280000000800 */
        /* <DEDUP_REMOVED lines=17> */
[----:B0-----:R-:W-:-:S04]  /*4bb0*/  @!P3 IMAD.WIDE R4, R39, 0x10, R36 ;  /* 0x000000102704b825 */ /* 0x001fc800078e0224 */
[----:B------:R-:W-:Y:S01]  /*4bc0*/  FMUL.FTZ R110, R9, R54 ;  /* 0x00000036096e7220 */ /* 0x000fe20000410000 */
[----:B------:R-:W-:Y:S01]  /*4bd0*/  CS2R R2, SRZ ;  /* 0x0000000000027805 */ /* 0x000fe2000001ff00 */
[----:B------:R-:W-:Y:S02]  /*4be0*/  BAR.SYNC.DEFER_BLOCKING 0x0 ;  /* 0x0000000000007b1d */ /* 0x000fe40000010000 */
[----:B------:R-:W-:-:S04]  /*4bf0*/  FMUL.RZ R110, R110, 0.15915493667125701904 ;  /* 0x3e22f9836e6e7820 */ /* 0x000fc8000040c000 */
[----:B------:R-:W-:Y:S01]  /*4c00*/  MUFU.SIN R39, R112 ;  /* 0x0000007000277308 */ /* 0x000fe20000000400 */
[----:B-1----:R-:W-:-:S07]  /*4c10*/  FMUL.FTZ R6, R9, R50 ;  /* 0x0000003209067220 */ /* 0x002fce0000410000 */
[----:B------:R-:W-:Y:S08]  /*4c20*/  MUFU.EX2 R38, R38 ;  /* 0x0000002600267308 */ /* 0x000ff00000000800 */
[----:B------:R-:W0:Y:S01]  /*4c30*/  MUFU.COS R173, R112 ;  /* 0x0000007000ad7308 */ /* 0x000e220000000000 */
[----:B------:R1:W5:Y:S01]  /*4c40*/  @!P3 LDG.E.64 R2, desc[UR12][R4.64+0x8] ;  /* 0x0000080c0402b981 */ /* 0x000362000c1e1b00 */
[----:B------:R-:W-:-:S06]  /*4c50*/  FMUL.RZ R118, R6, 0.15915493667125701904 ;  /* 0x3e22f98306767820 */ /* 0x000fcc000040c000 */
[----:B--2---:R-:W-:Y:S01]  /*4c60*/  MUFU.SIN R7, R110 ;  /* 0x0000006e00077308 */ /* 0x004fe20000000400 */
[----:B-1----:R-:W-:-:S07]  /*4c70*/  FMUL.FTZ R4, R169, R54 ;  /* 0x00000036a9047220 */ /* 0x002fce0000410000 */
[----:B------:R1:W-:Y:S01]  /*4c80*/  MUFU.COS R175, R110 ;  /* 0x0000006e00af7308 */ /* 0x0003e20000000000 */
[----:B------:R-:W-:Y:S01]  /*4c90*/  FMUL.FTZ R5, R9, R52 ;  /* 0x0000003409057220 */ /* 0x000fe20000410000 */
[-C--:B------:R-:W-:Y:S01]  /*4ca0*/  FMUL.FTZ R122, R139, R58.reuse ;  /* 0x0000003a8b7a7220 */ /* 0x080fe20000410000 */
[----:B------:R-:W-:Y:S01]  /*4cb0*/  FMUL.FTZ R124, R108, R58 ;  /* 0x0000003a6c7c7220 */ /* 0x000fe20000410000 */
[----:B-1----:R-:W-:-:S04]  /*4cc0*/  FMUL.FTZ R110, R9, R48 ;  /* 0x00000030096e7220 */ /* 0x002fc80000410000 */
[----:B------:R-:W1:Y:S01]  /*4cd0*/  MUFU.EX2 R4, R4 ;  /* 0x0000000400047308 */ /* 0x000e620000000800 */
[----:B------:R-:W-:Y:S01]  /*4ce0*/  FMUL.RZ R120, R110, 0.15915493667125701904 ;  /* 0x3e22f9836e787820 */ /* 0x000fe2000040c000 */
[----:B------:R-:W-:Y:S01]  /*4cf0*/  FMUL.RZ R116, R5, 0.15915493667125701904 ;  /* 0x3e22f98305747820 */ /* 0x000fe2000040c000 */
[C---:B------:R-:W-:Y:S01]  /*4d00*/  FMUL.FTZ R5, R169.reuse, R52 ;  /* 0x00000034a9057220 */ /* 0x040fe20000410000 */
[C---:B------:R-:W-:Y:S01]  /*4d10*/  FMUL.FTZ R6, R169.reuse, R50 ;  /* 0x00000032a9067220 */ /* 0x040fe20000410000 */
[----:B------:R-:W-:-:S03]  /*4d20*/  FMUL.FTZ R110, R169, R48 ;  /* 0x00000030a96e7220 */ /* 0x000fc60000410000 */
[----:B------:R-:W-:Y:S01]  /*4d30*/  MUFU.SIN R177, R118 ;  /* 0x0000007600b17308 */ /* 0x000fe20000000400 */
[----:B------:R-:W-:Y:S01]  /*4d40*/  FMUL.FTZ R112, R169, R46 ;  /* 0x0000002ea9707220 */ /* 0x000fe20000410000 */
[----:B------:R-:W-:-:S06]  /*4d50*/  FMUL.FTZ R171, R59, R124 ;  /* 0x0000007c3bab7220 */ /* 0x000fcc0000410000 */
[----:B------:R2:W-:Y:S08]  /*4d60*/  MUFU.COS R179, R118 ;  /* 0x0000007600b37308 */ /* 0x0005f00000000000 */
[----:B------:R-:W-:Y:S01]  /*4d70*/  MUFU.SIN R181, R120 ;  /* 0x0000007800b57308 */ /* 0x000fe20000000400 */
[----:B--2---:R-:W-:Y:S01]  /*4d80*/  FMUL.FTZ R118, R169, R44 ;  /* 0x0000002ca9767220 */ /* 0x004fe20000410000 */
[----:B------:R-:W-:Y:S01]  /*4d90*/  FMUL.FTZ R169, R59, R122 ;  /* 0x0000007a3ba97220 */ /* 0x000fe20000410000 */
[----:B0-----:R-:W-:-:S05]  /*4da0*/  FMUL.FTZ R122, R38, R173 ;  /* 0x000000ad267a7220 */ /* 0x001fca0000410000 */
[----:B------:R0:W-:Y:S02]  /*4db0*/  MUFU.COS R183, R120 ;  /* 0x0000007800b77308 */ /* 0x0001e40000000000 */
[----:B0-----:R-:W-:-:S06]  /*4dc0*/  FMUL.FTZ R120, R38, R39 ;  /* 0x0000002726787220 */ /* 0x001fcc0000410000 */
[----:B------:R-:W-:Y:S01]  /*4dd0*/  MUFU.SIN R128, R116 ;  /* 0x0000007400807308 */ /* 0x000fe20000000400 */
[C---:B------:R-:W-:Y:S01]  /*4de0*/  FMUL.FTZ R173, R120.reuse, R169 ;  /* 0x000000a978ad7220 */ /* 0x040fe20000410000 */
[----:B------:R-:W-:-:S06]  /*4df0*/  FMUL.FTZ R38, R120, R171 ;  /* 0x000000ab78267220 */ /* 0x000fcc0000410000 */
[----:B------:R0:W-:Y:S02]  /*4e00*/  MUFU.COS R130, R116 ;  /* 0x0000007400827308 */ /* 0x0001e40000000000 */
[----:B0-----:R-:W-:-:S06]  /*4e10*/  FMUL.FTZ R116, R9, R46 ;  /* 0x0000002e09747220 */ /* 0x001fcc0000410000 */
[----:B------:R-:W0:Y:S01]  /*4e20*/  MUFU.EX2 R5, R5 ;  /* 0x0000000500057308 */ /* 0x000e220000000800 */
[----:B------:R-:W-:Y:S01]  /*4e30*/  FMUL.RZ R132, R116, 0.15915493667125701904 ;  /* 0x3e22f98374847820 */ /* 0x000fe2000040c000 */
[C---:B------:R-:W-:Y:S01]  /*4e40*/  FFMA.FTZ R116, R122.reuse, R171, R173 ;  /* 0x000000ab7a747223 */ /* 0x040fe200000100ad */
[----:B------:R-:W-:-:S05]  /*4e50*/  FFMA.FTZ R173, R122, R169, -R38 ;  /* 0x000000a97aad7223 */ /* 0x000fca0000010826 */
[----:B------:R3:W-:Y:S01]  /*4e60*/  MUFU.EX2 R138, R110 ;  /* 0x0000006e008a7308 */ /* 0x0007e20000000800 */
[C---:B-1----:R-:W-:Y:S01]  /*4e70*/  FMUL.FTZ R124, R4.reuse, R7 ;  /* 0x00000007047c7220 */ /* 0x042fe20000410000 */
[----:B------:R-:W-:Y:S01]  /*4e80*/  FMUL.FTZ R126, R4, R175 ;  /* 0x000000af047e7220 */ /* 0x000fe20000410000 */
[----:B---3--:R-:W-:-:S05]  /*4e90*/  FMUL.FTZ R110, R167, R56 ;  /* 0x00000038a76e7220 */ /* 0x008fca0000410000 */
[----:B------:R4:W-:Y:S01]  /*4ea0*/  MUFU.EX2 R142, R112 ;  /* 0x00000070008e7308 */ /* 0x0009e20000000800 */
[----:B------:R-:W-:Y:S01]  /*4eb0*/  FFMA.FTZ R173, R57, R110, R173 ;  /* 0x0000006e39ad7223 */ /* 0x000fe200000100ad */
[----:B----4-:R-:W-:-:S03]  /*4ec0*/  FMUL.FTZ R112, R165, R56 ;  /* 0x00000038a5707220 */ /* 0x010fc60000410000 */
[C---:B------:R-:W-:Y:S01]  /*4ed0*/  FMUL.FTZ R4, R124.reuse, R173 ;  /* 0x000000ad7c047220 */ /* 0x040fe20000410000 */
[----:B------:R-:W-:Y:S01]  /*4ee0*/  FFMA.FTZ R185, R57, R112, R116 ;  /* 0x0000007039b97223 */ /* 0x000fe20000010074 */
[----:B------:R-:W-:Y:S01]  /*4ef0*/  FMUL.FTZ R38, R9, R44 ;  /* 0x0000002c09267220 */ /* 0x000fe20000410000 */
[----:B------:R-:W1:Y:S01]  /*4f00*/  MUFU.EX2 R6, R6 ;  /* 0x0000000600067308 */ /* 0x000e620000000800 */
[----:B------:R-:W-:Y:S01]  /*4f10*/  FMUL.FTZ R116, R161, R54 ;  /* 0x00000036a1747220 */ /* 0x000fe20000410000 */
[-C--:B------:R-:W-:Y:S01]  /*4f20*/  FMUL.FTZ R175, R124, R185.reuse ;  /* 0x000000b97caf7220 */ /* 0x080fe20000410000 */
[----:B------:R-:W-:Y:S01]  /*4f30*/  FFMA.FTZ R4, R126, R185, R4 ;  /* 0x000000b97e047223 */ /* 0x000fe20000010004 */
[----:B------:R-:W-:Y:S01]  /*4f40*/  FMUL.RZ R38, R38, 0.15915493667125701904 ;  /* 0x3e22f98326267820 */ /* 0x000fe2000040c000 */
[----:B0-----:R-:W-:Y:S01]  /*4f50*/  FMUL.FTZ R128, R5, R128 ;  /* 0x0000008005807220 */ /* 0x001fe20000410000 */
[----:B------:R-:W-:Y:S02]  /*4f60*/  FFMA.FTZ R175, R126, R173, -R175 ;  /* 0x000000ad7eaf7223 */ /* 0x000fe400000108af */
[----:B------:R0:W-:Y:S01]  /*4f70*/  MUFU.EX2 R146, R118 ;  /* 0x0000007600927308 */ /* 0x0001e20000000800 */
[----:B------:R-:W-:Y:S01]  /*4f80*/  FFMA.FTZ R185, R55, R116, R4 ;  /* 0x0000007437b97223 */ /* 0x000fe20000010004 */
[----:B------:R-:W-:Y:S01]  /*4f90*/  FMUL.FTZ R130, R5, R130 ;  /* 0x0000008205827220 */ /* 0x000fe20000410000 */
[----:B0-----:R-:W-:-:S05]  /*4fa0*/  FMUL.FTZ R118, R163, R54 ;  /* 0x00000036a3767220 */ /* 0x001fca0000410000 */
[----:B------:R-:W0:Y:S01]  /*4fb0*/  MUFU.COS R7, R132 ;  /* 0x0000008400077308 */ /* 0x000e220000000000 */
[----:B------:R-:W-:Y:S01]  /*4fc0*/  FMUL.FTZ R189, R128, R185 ;  /* 0x000000b980bd7220 */ /* 0x000fe20000410000 */
[----:B------:R-:W-:-:S06]  /*4fd0*/  FFMA.FTZ R175, R55, R118, R175 ;  /* 0x0000007637af7223 */ /* 0x000fcc00000100af */
[----:B------:R-:W2:Y:S01]  /*4fe0*/  MUFU.COS R5, R38 ;  /* 0x0000002600057308 */ /* 0x000ea20000000000 */
[-C--:B------:R-:W-:Y:S01]  /*4ff0*/  FMUL.FTZ R4, R128, R175.reuse ;  /* 0x000000af80047220 */ /* 0x080fe20000410000 */
[C---:B------:R-:W-:Y:S01]  /*5000*/  FFMA.FTZ R189, R130.reuse, R175, -R189 ;  /* 0x000000af82bd7223 */ /* 0x040fe200000108bd */
[-C--:B------:R-:W-:Y:S01]  /*5010*/  FMUL.FTZ R150, R159, R52.reuse ;  /* 0x000000349f967220 */ /* 0x080fe20000410000 */
[----:B------:R-:W-:Y:S01]  /*5020*/  FMUL.FTZ R148, R157, R52 ;  /* 0x000000349d947220 */ /* 0x000fe20000410000 */
[----:B------:R-:W-:Y:S01]  /*5030*/  FFMA.FTZ R4, R130, R185, R4 ;  /* 0x000000b982047223 */ /* 0x000fe20000010004 */
[----:B-1----:R-:W-:Y:S01]  /*5040*/  FMUL.FTZ R134, R6, R177 ;  /* 0x000000b106867220 */ /* 0x002fe20000410000 */
[C---:B------:R-:W-:Y:S01]  /*5050*/  FFMA.FTZ R189, R53.reuse, R150, R189 ;  /* 0x0000009635bd7223 */ /* 0x040fe200000100bd */
[----:B------:R1:W3:Y:S01]  /*5060*/  MUFU.SIN R39, R132 ;  /* 0x0000008400277308 */ /* 0x0002e20000000400 */
[----:B------:R-:W-:Y:S02]  /*5070*/  FFMA.FTZ R175, R53, R148, R4 ;  /* 0x0000009435af7223 */ /* 0x000fe40000010004 */
[----:B------:R-:W-:Y:S01]  /*5080*/  FMUL.FTZ R4, R134, R189 ;  /* 0x000000bd86047220 */ /* 0x000fe20000410000 */
[----:B0-----:R-:W-:Y:S01]  /*5090*/  FMUL.FTZ R140, R142, R7 ;  /* 0x000000078e8c7220 */ /* 0x001fe20000410000 */
[----:B------:R-:W-:Y:S01]  /*50a0*/  FMUL.FTZ R7, R134, R175 ;  /* 0x000000af86077220 */ /* 0x000fe20000410000 */
[----:B-1----:R-:W-:Y:S01]  /*50b0*/  FMUL.FTZ R132, R6, R179 ;  /* 0x000000b306847220 */ /* 0x002fe20000410000 */
[----:B--2---:R-:W-:Y:S01]  /*50c0*/  FMUL.FTZ R144, R146, R5 ;  /* 0x0000000592907220 */ /* 0x004fe20000410000 */
[----:B------:R-:W-:-:S02]  /*50d0*/  FMUL.FTZ R5, R41, R120 ;  /* 0x0000007829057220 */ /* 0x000fc40000410000 */
[----:B------:R-:W-:Y:S01]  /*50e0*/  FFMA.FTZ R6, R132, R175, R4 ;  /* 0x000000af84067223 */ /* 0x000fe20000010004 */
[----:B------:R-:W-:Y:S01]  /*50f0*/  FMUL.FTZ R4, R40, R120 ;  /* 0x0000007828047220 */ /* 0x000fe20000410000 */
[----:B------:R-:W-:Y:S01]  /*5100*/  FFMA.FTZ R189, R132, R189, -R7 ;  /* 0x000000bd84bd7223 */ /* 0x000fe20000010807 */
[-C--:B------:R-:W-:Y:S02]  /*5110*/  FFMA.FTZ R5, R40, R122.reuse, -R5 ;  /* 0x0000007a28057223 */ /* 0x080fe40000010805 */
[----:B------:R-:W-:Y:S01]  /*5120*/  FFMA.FTZ R7, R41, R122, R4 ;  /* 0x0000007a29077223 */ /* 0x000fe20000010004 */
[----:B---3--:R-:W-:Y:S01]  /*5130*/  FMUL.FTZ R142, R142, R39 ;  /* 0x000000278e8e7220 */ /* 0x008fe20000410000 */
[C---:B------:R-:W-:Y:S02]  /*5140*/  FMUL.FTZ R4, R124.reuse, R5 ;  /* 0x000000057c047220 */ /* 0x040fe40000410000 */
[-C--:B------:R-:W-:Y:S02]  /*5150*/  FMUL.FTZ R39, R124, R7.reuse ;  /* 0x000000077c277220 */ /* 0x080fe40000410000 */
[----:B------:R-:W-:-:S02]  /*5160*/  FFMA.FTZ R7, R126, R7, R4 ;  /* 0x000000077e077223 */ /* 0x000fc40000010004 */
[----:B------:R-:W-:Y:S02]  /*5170*/  FFMA.FTZ R39, R126, R5, -R39 ;  /* 0x000000057e277223 */ /* 0x000fe40000010827 */
[C---:B------:R-:W-:Y:S02]  /*5180*/  FMUL.FTZ R4, R128.reuse, R7 ;  /* 0x0000000780047220 */ /* 0x040fe40000410000 */
[-C--:B------:R-:W-:Y:S02]  /*5190*/  FMUL.FTZ R5, R128, R39.reuse ;  /* 0x0000002780057220 */ /* 0x080fe40000410000 */
[C---:B------:R-:W-:Y:S02]  /*51a0*/  FFMA.FTZ R39, R130.reuse, R39, -R4 ;  /* 0x0000002782277223 */ /* 0x040fe40000010804 */
[----:B------:R-:W-:Y:S02]  /*51b0*/  FFMA.FTZ R5, R130, R7, R5 ;  /* 0x0000000782057223 */ /* 0x000fe40000010005 */
[----:B------:R-:W-:-:S02]  /*51c0*/  FMUL.FTZ R4, R134, R39 ;  /* 0x0000002786047220 */ /* 0x000fc40000410000 */
[----:B------:R-:W-:Y:S01]  /*51d0*/  FMUL.FTZ R7, R134, R5 ;  /* 0x0000000586077220 */ /* 0x000fe20000410000 */
[----:B------:R-:W0:Y:S01]  /*51e0*/  MUFU.SIN R173, R38 ;  /* 0x0000002600ad7308 */ /* 0x000e220000000400 */
[C---:B------:R-:W-:Y:S01]  /*51f0*/  FMUL.FTZ R136, R138.reuse, R183 ;  /* 0x000000b78a887220 */ /* 0x040fe20000410000 */
[----:B------:R-:W-:Y:S01]  /*5200*/  FMUL.FTZ R138, R138, R181 ;  /* 0x000000b58a8a7220 */ /* 0x000fe20000410000 */
[C---:B------:R-:W-:Y:S01]  /*5210*/  FFMA.FTZ R5, R132.reuse, R5, R4 ;  /* 0x0000000584057223 */ /* 0x040fe20000010004 */
[----:B------:R-:W-:-:S03]  /*5220*/  FFMA.FTZ R7, R132, R39, -R7 ;  /* 0x0000002784077223 */ /* 0x000fc60000010807 */
[C---:B------:R-:W-:Y:S01]  /*5230*/  FMUL.FTZ R4, R138.reuse, R5 ;  /* 0x000000058a047220 */ /* 0x040fe20000410000 */
[-C--:B------:R-:W-:Y:S01]  /*5240*/  FMUL.FTZ R39, R138, R7.reuse ;  /* 0x000000078a277220 */ /* 0x080fe20000410000 */
[----:B------:R-:W-:Y:S02]  /*5250*/  ISETP.NE.AND P3, PT, R82, 0x1f, PT ;  /* 0x0000001f5200780c */ /* 0x000fe40003f65270 */
[C---:B------:R-:W-:Y:S01]  /*5260*/  FFMA.FTZ R7, R136.reuse, R7, -R4 ;  /* 0x0000000788077223 */ /* 0x040fe20000010804 */
[----:B------:R-:W-:-:S03]  /*5270*/  FFMA.FTZ R39, R136, R5, R39 ;  /* 0x0000000588277223 */ /* 0x000fc60000010027 */
[C---:B------:R-:W-:Y:S01]  /*5280*/  FMUL.FTZ R4, R142.reuse, R7 ;  /* 0x000000078e047220 */ /* 0x040fe20000410000 */
[----:B------:R-:W-:Y:S01]  /*5290*/  FMUL.FTZ R5, R142, R39 ;  /* 0x000000278e057220 */ /* 0x000fe20000410000 */
[----:B0-----:R-:W-:Y:S02]  /*52a0*/  FMUL.FTZ R146, R146, R173 ;  /* 0x000000ad92927220 */ /* 0x001fe40000410000 */
[C---:B------:R-:W-:Y:S01]  /*52b0*/  FFMA.FTZ R39, R140.reuse, R39, R4 ;  /* 0x000000278c277223 */ /* 0x040fe20000010004 */
[----:B------:R-:W-:Y:S02]  /*52c0*/  FFMA.FTZ R5, R140, R7, -R5 ;  /* 0x000000078c057223 */ /* 0x000fe40000010805 */
[----:B------:R-:W-:Y:S01]  /*52d0*/  @P3 LEA R38, R82, UR7, 0x3 ;  /* 0x0000000752263c11 */ /* 0x000fe2000f8e18ff */
[C---:B------:R-:W-:Y:S01]  /*52e0*/  FMUL.FTZ R179, R146.reuse, R39 ;  /* 0x0000002792b37220 */ /* 0x040fe20000410000 */
[-C--:B------:R-:W-:Y:S01]  /*52f0*/  FMUL.FTZ R4, R146, R5.reuse ;  /* 0x0000000592047220 */ /* 0x080fe20000410000 */
[-C--:B------:R-:W-:Y:S01]  /*5300*/  FMUL.FTZ R152, R153, R50.reuse ;  /* 0x0000003299987220 */ /* 0x080fe20000410000 */
[----:B------:R-:W-:Y:S01]  /*5310*/  FMUL.FTZ R154, R155, R50 ;  /* 0x000000329b9a7220 */ /* 0x000fe20000410000 */
[C---:B------:R-:W-:Y:S01]  /*5320*/  FFMA.FTZ R179, R144.reuse, R5, -R179 ;  /* 0x0000000590b37223 */ /* 0x040fe200000108b3 */
[----:B------:R-:W-:Y:S01]  /*5330*/  FFMA.FTZ R5, R144, R39, R4 ;  /* 0x0000002790057223 */ /* 0x000fe20000010004 */
[C---:B------:R-:W-:Y:S01]  /*5340*/  FFMA.FTZ R173, R51.reuse, R152, R6 ;  /* 0x0000009833ad7223 */ /* 0x040fe20000010006 */
[----:B------:R-:W-:Y:S01]  /*5350*/  FFMA.FTZ R189, R51, R154, R189 ;  /* 0x0000009a33bd7223 */ /* 0x000fe200000100bd */
[----:B------:R-:W0:Y:S02]  /*5360*/  @P3 LDS.64 R38, [R38+0x24d8] ;  /* 0x0024d80026263984 */ /* 0x000e240000000a00 */
[C---:B------:R-:W-:Y:S01]  /*5370*/  FMUL.FTZ R175, R138.reuse, R173 ;  /* 0x000000ad8aaf7220 */ /* 0x040fe20000410000 */
[-C--:B------:R-:W-:Y:S01]  /*5380*/  FMUL.FTZ R6, R138, R189.reuse ;  /* 0x000000bd8a067220 */ /* 0x080fe20000410000 */
[-C--:B------:R-:W-:Y:S01]  /*5390*/  FMUL.FTZ R156, R149, R48.reuse ;  /* 0x00000030959c7220 */ /* 0x080fe20000410000 */
[----:B------:R-:W-:Y:S01]  /*53a0*/  FMUL.FTZ R158, R151, R48 ;  /* 0x00000030979e7220 */ /* 0x000fe20000410000 */
[C---:B------:R-:W-:Y:S01]  /*53b0*/  FFMA.FTZ R175, R136.reuse, R189, -R175 ;  /* 0x000000bd88af7223 */ /* 0x040fe200000108af */
[----:B------:R-:W-:-:S03]  /*53c0*/  FFMA.FTZ R6, R136, R173, R6 ;  /* 0x000000ad88067223 */ /* 0x000fc60000010006 */
[C---:B------:R-:W-:Y:S01]  /*53d0*/  FFMA.FTZ R175, R49.reuse, R158, R175 ;  /* 0x0000009e31af7223 */ /* 0x040fe200000100af */
[----:B------:R-:W-:-:S03]  /*53e0*/  FFMA.FTZ R173, R49, R156, R6 ;  /* 0x0000009c31ad7223 */ /* 0x000fc60000010006 */
[C---:B------:R-:W-:Y:S01]  /*53f0*/  FMUL.FTZ R6, R142.reuse, R175 ;  /* 0x000000af8e067220 */ /* 0x040fe20000410000 */
[-C--:B------:R-:W-:Y:S01]  /*5400*/  FMUL.FTZ R177, R142, R173.reuse ;  /* 0x000000ad8eb17220 */ /* 0x080fe20000410000 */
[-C--:B------:R-:W-:Y:S01]  /*5410*/  FMUL.FTZ R160, R145, R46.reuse ;  /* 0x0000002e91a07220 */ /* 0x080fe20000410000 */
[----:B------:R-:W-:Y:S01]  /*5420*/  FMUL.FTZ R162, R147, R46 ;  /* 0x0000002e93a27220 */ /* 0x000fe20000410000 */
[C---:B------:R-:W-:Y:S01]  /*5430*/  FFMA.FTZ R6, R140.reuse, R173, R6 ;  /* 0x000000ad8c067223 */ /* 0x040fe20000010006 */
[----:B------:R-:W-:-:S03]  /*5440*/  FFMA.FTZ R177, R140, R175, -R177 ;  /* 0x000000af8cb17223 */ /* 0x000fc600000108b1 */
[C---:B------:R-:W-:Y:S01]  /*5450*/  FFMA.FTZ R173, R47.reuse, R160, R6 ;  /* 0x000000a02fad7223 */ /* 0x040fe20000010006 */
[----:B------:R-:W-:-:S03]  /*5460*/  FFMA.FTZ R177, R47, R162, R177 ;  /* 0x000000a22fb17223 */ /* 0x000fc600000100b1 */
[C---:B------:R-:W-:Y:S01]  /*5470*/  FMUL.FTZ R175, R146.reuse, R173 ;  /* 0x000000ad92af7220 */ /* 0x040fe20000410000 */
[-C--:B------:R-:W-:Y:S01]  /*5480*/  FMUL.FTZ R6, R146, R177.reuse ;  /* 0x000000b192067220 */ /* 0x080fe20000410000 */
[-C--:B------:R-:W-:Y:S01]  /*5490*/  FMUL.FTZ R164, R143, R44.reuse ;  /* 0x0000002c8fa47220 */ /* 0x080fe20000410000 */
[----:B------:R-:W-:Y:S01]  /*54a0*/  FMUL.FTZ R166, R141, R44 ;  /* 0x0000002c8da67220 */ /* 0x000fe20000410000 */
[C---:B------:R-:W-:Y:S01]  /*54b0*/  FFMA.FTZ R180, R144.reuse, R177, -R175 ;  /* 0x000000b190b47223 */ /* 0x040fe200000108af */
[----:B------:R-:W-:Y:S01]  /*54c0*/  FFMA.FTZ R173, R144, R173, R6 ;  /* 0x000000ad90ad7223 */ /* 0x000fe20000010006 */
[----:B------:R-:W-:Y:S02]  /*54d0*/  BSSY B0, `(.L_x_16172) ;  /* 0x000000f000007945 */ /* 0x000fe40003800000 */
        /* <DEDUP_REMOVED lines=14> */
.L_x_16173:
[----:B------:R-:W-:Y:S05]  /*55c0*/  BSYNC B0 ;  /* 0x0000000000007941 */ /* 0x000fea0003800000 */
.L_x_16172:
[----:B------:R-:W3:Y:S01]  /*55d0*/  SHFL.UP PT, R170, R182, 0x1, RZ ;  /* 0x04200000b6aa7989 */ /* 0x000ee200000e00ff */
[----:B------:R-:W-:Y:S01]  /*55e0*/  ISETP.GE.AND P4, PT, R80, 0x1, PT ;  /* 0x000000015000780c */ /* 0x000fe20003f86270 */
[----:B-----5:R-:W-:Y:S01]  /*55f0*/  FMUL.FTZ R181, R96, R42 ;  /* 0x0000002a60b57220 */ /* 0x020fe20000410000 */
[----:B------:R-:W-:Y:S01]  /*5600*/  ISETP.GE.OR P1, PT, R69, R94, P1 ;  /* 0x0000005e4500720c */ /* 0x000fe20000f26670 */
[----:B-1----:R-:W1:Y:S01]  /*5610*/  SHFL.UP PT, R4, R179, 0x1, RZ ;  /* 0x04200000b3047989 */ /* 0x002e6200000e00ff */
[----:B------:R-:W-:Y:S03]  /*5620*/  BSSY B0, `(.L_x_16174) ;  /* 0x00000c9000007945 */ /* 0x000fe60003800000 */
[----:B------:R-:W4:Y:S04]  /*5630*/  SHFL.UP PT, R168, R180, 0x1, RZ ;  /* 0x04200000b4a87989 */ /* 0x000f2800000e00ff */
[----:B------:R-:W0:Y:S04]  /*5640*/  SHFL.UP PT, R6, R5, 0x1, RZ ;  /* 0x0420000005067989 */ /* 0x000e2800000e00ff */
[----:B------:R-:W-:Y:S01]  /*5650*/  SHFL.IDX PT, R3, R3, RZ, 0x1f ;  /* 0x00001fff03037589 */ /* 0x000fe200000e0000 */
[C---:B---3--:R-:W-:Y:S01]  /*5660*/  FMUL.FTZ R173, R5.reuse, R170 ;  /* 0x000000aa05ad7220 */ /* 0x048fe20000410000 */
[C---:B-1----:R-:W-:Y:S01]  /*5670*/  FMUL.FTZ R7, R5.reuse, R4 ;  /* 0x0000000405077220 */ /* 0x042fe20000410000 */
[----:B----4-:R-:W-:-:S02]  /*5680*/  FMUL.FTZ R172, R5, R168 ;  /* 0x000000a805ac7220 */ /* 0x010fc40000410000 */
[C---:B------:R-:W-:Y:S01]  /*5690*/  FFMA.FTZ R173, R179.reuse, R168, -R173 ;  /* 0x000000a8b3ad7223 */ /* 0x040fe200000108ad */
[C---:B0-----:R-:W-:Y:S01]  /*56a0*/  FFMA.FTZ R168, R179.reuse, R6, R7 ;  /* 0x00000006b3a87223 */ /* 0x041fe20000010007 */
[----:B------:R-:W-:Y:S01]  /*56b0*/  FFMA.FTZ R175, R179, R170, R172 ;  /* 0x000000aab3af7223 */ /* 0x000fe200000100ac */
[----:B------:R-:W-:Y:S01]  /*56c0*/  FMUL.FTZ R6, R5, R6 ;  /* 0x0000000605067220 */ /* 0x000fe20000410000 */
[----:B------:R-:W-:Y:S02]  /*56d0*/  @P4 FADD.FTZ R180, R180, R173 ;  /* 0x000000adb4b44221 */ /* 0x000fe40000010000 */
[----:B------:R-:W-:Y:S01]  /*56e0*/  @P4 FADD.FTZ R182, R182, R175 ;  /* 0x000000afb6b64221 */ /* 0x000fe20000010000 */
[----:B------:R-:W-:Y:S01]  /*56f0*/  @P4 FFMA.FTZ R179, R179, R4, -R6 ;  /* 0x00000004b3b34223 */ /* 0x000fe20000010806 */
[----:B------:R-:W-:Y:S01]  /*5700*/  FSEL R168, R5, R168, !P4 ;  /* 0x000000a805a87208 */ /* 0x000fe20006000000 */
[----:B------:R-:W0:Y:S01]  /*5710*/  SHFL.UP PT, R6, R180, 0x2, RZ ;  /* 0x04400000b4067989 */ /* 0x000e2200000e00ff */
[----:B------:R-:W-:Y:S01]  /*5720*/  ISETP.GE.AND P4, PT, R80, 0x2, PT ;  /* 0x000000025000780c */ /* 0x000fe20003f86270 */
[----:B------:R-:W-:-:S02]  /*5730*/  FMUL.FTZ R175, R96, R43 ;  /* 0x0000002b60af7220 */ /* 0x000fc40000410000 */
[----:B------:R-:W1:Y:S02]  /*5740*/  SHFL.UP PT, R7, R182, 0x2, RZ ;  /* 0x04400000b6077989 */ /* 0x000e6400000e00ff */
[----:B------:R-:W-:Y:S02]  /*5750*/  FMUL.FTZ R183, R144, R175 ;  /* 0x000000af90b77220 */ /* 0x000fe40000410000 */
[----:B------:R-:W3:Y:S02]  /*5760*/  SHFL.UP PT, R4, R179, 0x2, RZ ;  /* 0x04400000b3047989 */ /* 0x000ee400000e00ff */
[----:B------:R-:W-:Y:S02]  /*5770*/  FFMA.FTZ R183, -R146, R181, -R183 ;  /* 0x000000b592b77223 */ /* 0x000fe400000109b7 */
[----:B------:R-:W4:Y:S01]  /*5780*/  SHFL.UP PT, R5, R168, 0x2, RZ ;  /* 0x04400000a8057989 */ /* 0x000f2200000e00ff */
[C---:B0-----:R-:W-:Y:S01]  /*5790*/  FMUL.FTZ R174, R168.reuse, R6 ;  /* 0x00000006a8ae7220 */ /* 0x041fe20000410000 */
[----:B-1----:R-:W-:-:S03]  /*57a0*/  FMUL.FTZ R172, R168, R7 ;  /* 0x00000007a8ac7220 */ /* 0x002fc60000410000 */
[----:B------:R-:W-:Y:S01]  /*57b0*/  FFMA.FTZ R7, R179, R7, R174 ;  /* 0x00000007b3077223 */ /* 0x000fe200000100ae */
[----:B---3--:R-:W-:-:S03]  /*57c0*/  FMUL.FTZ R170, R168, R4 ;  /* 0x00000004a8aa7220 */ /* 0x008fc60000410000 */
[----:B------:R-:W-:Y:S01]  /*57d0*/  @P4 FADD.FTZ R182, R182, R7 ;  /* 0x00000007b6b64221 */ /* 0x000fe20000010000 */
[----:B------:R-:W-:Y:S01]  /*57e0*/  FMUL.FTZ R7, R146, R175 ;  /* 0x000000af92077220 */ /* 0x000fe20000410000 */
[C---:B------:R-:W-:Y:S01]  /*57f0*/  FFMA.FTZ R177, R179.reuse, R6, -R172 ;  /* 0x00000006b3b17223 */ /* 0x040fe200000108ac */
[-C--:B----4-:R-:W-:Y:S01]  /*5800*/  FMUL.FTZ R173, R168, R5.reuse ;  /* 0x00000005a8ad7220 */ /* 0x090fe20000410000 */
[C---:B------:R-:W-:Y:S01]  /*5810*/  FFMA.FTZ R5, R179.reuse, R5, R170 ;  /* 0x00000005b3057223 */ /* 0x040fe200000100aa */
[----:B------:R-:W-:Y:S01]  /*5820*/  FMUL.FTZ R170, R98, R43 ;  /* 0x0000002b62aa7220 */ /* 0x000fe20000410000 */
[----:B------:R-:W-:Y:S01]  /*5830*/  @P4 FADD.FTZ R180, R180, R177 ;  /* 0x000000b1b4b44221 */ /* 0x000fe20000010000 */
[----:B------:R-:W-:Y:S01]  /*5840*/  @P4 FFMA.FTZ R179, R179, R4, -R173 ;  /* 0x00000004b3b34223 */ /* 0x000fe200000108ad */
[----:B------:R-:W-:Y:S01]  /*5850*/  FFMA.FTZ R4, R144, R181, -R7 ;  /* 0x000000b590047223 */ /* 0x000fe20000010807 */
[-C--:B------:R-:W-:Y:S01]  /*5860*/  FMUL.FTZ R173, R98, R42.reuse ;  /* 0x0000002a62ad7220 */ /* 0x080fe20000410000 */
[----:B------:R-:W-:Y:S01]  /*5870*/  FSEL R5, R168, R5, !P4 ;  /* 0x00000005a8057208 */ /* 0x000fe20006000000 */
[----:B------:R-:W0:Y:S01]  /*5880*/  SHFL.UP PT, R176, R182, 0x4, RZ ;  /* 0x04800000b6b07989 */ /* 0x000e2200000e00ff */
[----:B------:R-:W-:Y:S01]  /*5890*/  FADD.FTZ R183, -R170, R183 ;  /* 0x000000b7aab77221 */ /* 0x000fe20000010100 */
[----:B------:R-:W-:Y:S01]  /*58a0*/  FADD.FTZ R7, R173, R4 ;  /* 0x00000004ad077221 */ /* 0x000fe20000010000 */
[----:B------:R-:W-:Y:S01]  /*58b0*/  FMUL.FTZ R172, R100, R43 ;  /* 0x0000002b64ac7220 */ /* 0x000fe20000410000 */
[----:B------:R-:W1:Y:S01]  /*58c0*/  SHFL.UP PT, R4, R179, 0x4, RZ ;  /* 0x04800000b3047989 */ /* 0x000e6200000e00ff */
[C---:B------:R-:W-:Y:S01]  /*58d0*/  FMUL.FTZ R177, R142.reuse, -R183 ;  /* 0x800000b78eb17220 */ /* 0x040fe20000410000 */
[-C--:B------:R-:W-:Y:S01]  /*58e0*/  FMUL.FTZ R168, R142, -R7.reuse ;  /* 0x800000078ea87220 */ /* 0x080fe20000410000 */
[----:B------:R-:W-:Y:S01]  /*58f0*/  ISETP.GE.AND P4, PT, R80, 0x4, PT ;  /* 0x000000045000780c */ /* 0x000fe20003f86270 */
[----:B------:R-:W3:Y:S01]  /*5900*/  SHFL.UP PT, R174, R180, 0x4, RZ ;  /* 0x04800000b4ae7989 */ /* 0x000ee200000e00ff */
[C---:B------:R-:W-:Y:S01]  /*5910*/  FFMA.FTZ R177, R140.reuse, R7, -R177 ;  /* 0x000000078cb17223 */ /* 0x040fe200000108b1 */
[----:B------:R-:W-:Y:S01]  /*5920*/  FFMA.FTZ R183, R140, R183, R168 ;  /* 0x000000b78cb77223 */ /* 0x000fe200000100a8 */
        /* <DEDUP_REMOVED lines=21> */
[----:B------:R-:W0:Y:S01]  /*5a80*/  SHFL.UP PT, R7, R180, 0x8, RZ ;  /* 0x05000000b4077989 */ /* 0x000e2200000e00ff */
[----:B------:R-:W-:Y:S01]  /*5a90*/  FADD.FTZ R191, -R174, R191 ;  /* 0x000000bfaebf7221 */ /* 0x000fe20000010100 */
[----:B------:R-:W-:Y:S01]  /*5aa0*/  FADD.FTZ R189, R176, R189 ;  /* 0x000000bdb0bd7221 */ /* 0x000fe20000010000 */
[----:B------:R-:W-:Y:S01]  /*5ab0*/  ISETP.GE.AND P4, PT, R80, 0x8, PT ;  /* 0x000000085000780c */ /* 0x000fe20003f86270 */
[----:B------:R-:W1:Y:S01]  /*5ac0*/  SHFL.UP PT, R4, R179, 0x8, RZ ;  /* 0x05000000b3047989 */ /* 0x000e6200000e00ff */
[C---:B------:R-:W-:Y:S01]  /*5ad0*/  FMUL.FTZ R177, R134.reuse, -R191 ;  /* 0x800000bf86b17220 */ /* 0x040fe20000410000 */
[----:B------:R-:W-:-:S02]  /*5ae0*/  FMUL.FTZ R178, R134, -R189 ;  /* 0x800000bd86b27220 */ /* 0x000fc40000410000 */
[----:B------:R-:W3:Y:S01]  /*5af0*/  SHFL.UP PT, R183, R182, 0x8, RZ ;  /* 0x05000000b6b77989 */ /* 0x000ee200000e00ff */
[C---:B------:R-:W-:Y:S01]  /*5b00*/  FFMA.FTZ R184, R132.reuse, R189, -R177 ;  /* 0x000000bd84b87223 */ /* 0x040fe200000108b1 */
[----:B------:R-:W-:Y:S01]  /*5b10*/  FFMA.FTZ R191, R132, R191, R178 ;  /* 0x000000bf84bf7223 */ /* 0x000fe200000100b2 */
[C---:B------:R-:W-:Y:S01]  /*5b20*/  FMUL.FTZ R177, R102.reuse, R42 ;  /* 0x0000002a66b17220 */ /* 0x040fe20000410000 */
[----:B------:R-:W4:Y:S01]  /*5b30*/  SHFL.UP PT, R5, R6, 0x8, RZ ;  /* 0x0500000006057989 */ /* 0x000f2200000e00ff */
[----:B------:R-:W-:Y:S02]  /*5b40*/  FMUL.FTZ R178, R102, R43 ;  /* 0x0000002b66b27220 */ /* 0x000fe40000410000 */
[----:B------:R-:W-:Y:S02]  /*5b50*/  FADD.FTZ R185, R177, R184 ;  /* 0x000000b8b1b97221 */ /* 0x000fe40000010000 */
[----:B------:R-:W-:Y:S02]  /*5b60*/  FADD.FTZ R191, -R178, R191 ;  /* 0x000000bfb2bf7221 */ /* 0x000fe40000010100 */
[----:B------:R-:W-:-:S02]  /*5b70*/  FMUL.FTZ R184, R128, -R185 ;  /* 0x800000b980b87220 */ /* 0x000fc40000410000 */
[-C--:B------:R-:W-:Y:S02]  /*5b80*/  FMUL.FTZ R189, R128, -R191.reuse ;  /* 0x800000bf80bd7220 */ /* 0x080fe40000410000 */
[----:B------:R-:W-:Y:S01]  /*5b90*/  FFMA.FTZ R192, R130, R191, R184 ;  /* 0x000000bf82c07223 */ /* 0x000fe200000100b8 */
[----:B0-----:R-:W-:Y:S01]  /*5ba0*/  FMUL.FTZ R188, R6, R7 ;  /* 0x0000000706bc7220 */ /* 0x001fe20000410000 */
[----:B------:R-:W-:Y:S01]  /*5bb0*/  FFMA.FTZ R193, R130, R185, -R189 ;  /* 0x000000b982c17223 */ /* 0x000fe200000108bd */
[CC--:B-1----:R-:W-:Y:S01]  /*5bc0*/  FMUL.FTZ R184, R6.reuse, R4.reuse ;  /* 0x0000000406b87220 */ /* 0x0c2fe20000410000 */
[CC--:B---3--:R-:W-:Y:S01]  /*5bd0*/  FMUL.FTZ R186, R6.reuse, R183.reuse ;  /* 0x000000b706ba7220 */ /* 0x0c8fe20000410000 */
[C---:B------:R-:W-:Y:S01]  /*5be0*/  FFMA.FTZ R183, R179.reuse, R183, R188 ;  /* 0x000000b7b3b77223 */ /* 0x040fe200000100bc */
[-C--:B----4-:R-:W-:Y:S01]  /*5bf0*/  FMUL.FTZ R185, R6, R5.reuse ;  /* 0x0000000506b97220 */ /* 0x090fe20000410000 */
[C---:B------:R-:W-:Y:S01]  /*5c00*/  FFMA.FTZ R5, R179.reuse, R5, R184 ;  /* 0x00000005b3057223 */ /* 0x040fe200000100b8 */
[C---:B------:R-:W-:Y:S01]  /*5c10*/  FFMA.FTZ R7, R179.reuse, R7, -R186 ;  /* 0x00000007b3077223 */ /* 0x040fe200000108ba */
[----:B------:R-:W-:Y:S01]  /*5c20*/  @P4 FADD.FTZ R182, R182, R183 ;  /* 0x000000b7b6b64221 */ /* 0x000fe20000010000 */
[----:B------:R-:W-:Y:S01]  /*5c30*/  @P4 FFMA.FTZ R179, R179, R4, -R185 ;  /* 0x00000004b3b34223 */ /* 0x000fe200000108b9 */
[-C--:B--2---:R-:W-:Y:S01]  /*5c40*/  FMUL.FTZ R183, R146, -R38.reuse ;  /* 0x8000002692b77220 */ /* 0x084fe20000410000 */
[----:B------:R-:W-:Y:S01]  /*5c50*/  FSEL R5, R6, R5, !P4 ;  /* 0x0000000506057208 */ /* 0x000fe20006000000 */
[----:B------:R-:W-:Y:S01]  /*5c60*/  @P4 FADD.FTZ R180, R180, R7 ;  /* 0x00000007b4b44221 */ /* 0x000fe20000010000 */
[-C--:B------:R-:W-:Y:S01]  /*5c70*/  FMUL.FTZ R7, R146, R39.reuse ;  /* 0x0000002792077220 */ /* 0x080fe20000410000 */
[----:B------:R-:W0:Y:S01]  /*5c80*/  SHFL.UP PT, R4, R179, 0x10, RZ ;  /* 0x06000000b3047989 */ /* 0x000e2200000e00ff */
[C---:B------:R-:W-:Y:S01]  /*5c90*/  FFMA.FTZ R185, R144.reuse, -R39, R183 ;  /* 0x8000002790b97223 */ /* 0x040fe200000100b7 */
[C---:B------:R-:W-:Y:S01]  /*5ca0*/  FMUL.FTZ R183, R103.reuse, R43 ;  /* 0x0000002b67b77220 */ /* 0x040fe20000410000 */
[----:B------:R-:W-:Y:S01]  /*5cb0*/  FFMA.FTZ R7, R144, R38, -R7 ;  /* 0x0000002690077223 */ /* 0x000fe20000010807 */
[----:B------:R-:W1:Y:S01]  /*5cc0*/  SHFL.UP PT, R6, R5, 0x10, RZ ;  /* 0x0600000005067989 */ /* 0x000e6200000e00ff */
[C---:B------:R-:W-:Y:S01]  /*5cd0*/  FMUL.FTZ R189, R142.reuse, -R185 ;  /* 0x800000b98ebd7220 */ /* 0x040fe20000410000 */
[----:B------:R-:W-:Y:S01]  /*5ce0*/  FMUL.FTZ R184, R103, R42 ;  /* 0x0000002a67b87220 */ /* 0x000fe20000410000 */
[-C--:B------:R-:W-:Y:S01]  /*5cf0*/  FMUL.FTZ R190, R142, -R7.reuse ;  /* 0x800000078ebe7220 */ /* 0x080fe20000410000 */
[----:B------:R-:W2:Y:S01]  /*5d00*/  SHFL.UP PT, R188, R182, 0x10, RZ ;  /* 0x06000000b6bc7989 */ /* 0x000ea200000e00ff */
[C---:B------:R-:W-:Y:S01]  /*5d10*/  FFMA.FTZ R189, R140.reuse, R7, -R189 ;  /* 0x000000078cbd7223 */ /* 0x040fe200000108bd */
[----:B------:R-:W-:Y:S01]  /*5d20*/  FADD.FTZ R195, -R183, R192 ;  /* 0x000000c0b7c37221 */ /* 0x000fe20000010100 */
[----:B------:R-:W-:Y:S01]  /*5d30*/  FFMA.FTZ R185, R140, R185, R190 ;  /* 0x000000b98cb97223 */ /* 0x000fe200000100be */
[----:B------:R-:W3:Y:S01]  /*5d40*/  SHFL.UP PT, R186, R180, 0x10, RZ ;  /* 0x06000000b4ba7989 */ /* 0x000ee200000e00ff */
[----:B------:R-:W-:Y:S01]  /*5d50*/  FMUL.FTZ R7, R138, -R189 ;  /* 0x800000bd8a077220 */ /* 0x000fe20000410000 */
[----:B------:R-:W-:Y:S01]  /*5d60*/  FADD.FTZ R193, R184, R193 ;  /* 0x000000c1b8c17221 */ /* 0x000fe20000010000 */
[----:B------:R-:W-:Y:S01]  /*5d70*/  FMUL.FTZ R190, R138, -R185 ;  /* 0x800000b98abe7220 */ /* 0x000fe20000410000 */
[----:B------:R-:W-:Y:S01]  /*5d80*/  FMUL.FTZ R197, R124, -R195 ;  /* 0x800000c37cc57220 */ /* 0x000fe20000410000 */
[----:B------:R-:W-:Y:S01]  /*5d90*/  FFMA.FTZ R191, R136, R185, R7 ;  /* 0x000000b988bf7223 */ /* 0x000fe20000010007 */
[----:B------:R-:W-:Y:S01]  /*5da0*/  ISETP.GE.AND P4, PT, R80, 0x10, PT ;  /* 0x000000105000780c */ /* 0x000fe20003f86270 */
[----:B------:R-:W-:Y:S01]  /*5db0*/  FFMA.FTZ R189, R136, R189, -R190 ;  /* 0x000000bd88bd7223 */ /* 0x000fe200000108be */
[-C--:B------:R-:W-:Y:S01]  /*5dc0*/  FFMA.FTZ R197, R126, R193.reuse, -R197 ;  /* 0x000000c17ec57223 */ /* 0x080fe200000108c5 */
[----:B------:R-:W-:Y:S01]  /*5dd0*/  FMUL.FTZ R193, R124, -R193 ;  /* 0x800000c17cc17220 */ /* 0x000fe20000410000 */
[----:B------:R-:W-:Y:S01]  /*5de0*/  FMUL.FTZ R7, R134, -R191 ;  /* 0x800000bf86077220 */ /* 0x000fe20000410000 */
[----:B0-----:R-:W-:-:S02]  /*5df0*/  FMUL.FTZ R190, R5, R4 ;  /* 0x0000000405be7220 */ /* 0x001fc40000410000 */
[----:B------:R-:W-:Y:S01]  /*5e00*/  FFMA.FTZ R192, R126, R195, R193 ;  /* 0x000000c37ec07223 */ /* 0x000fe200000100c1 */
[-C--:B------:R-:W-:Y:S01]  /*5e10*/  FFMA.FTZ R193, R132, R189.reuse, -R7 ;  /* 0x000000bd84c17223 */ /* 0x080fe20000010807 */
[----:B------:R-:W-:Y:S01]  /*5e20*/  FMUL.FTZ R195, R134, -R189 ;  /* 0x800000bd86c37220 */ /* 0x000fe20000410000 */
[-C--:B-1----:R-:W-:Y:S01]  /*5e30*/  FFMA.FTZ R190, R179, R6.reuse, R190 ;  /* 0x00000006b3be7223 */ /* 0x082fe200000100be */
[C---:B------:R-:W-:Y:S02]  /*5e40*/  FMUL.FTZ R7, R5.reuse, R6 ;  /* 0x0000000605077220 */ /* 0x040fe40000410000 */
[----:B------:R-:W-:Y:S01]  /*5e50*/  FFMA.FTZ R195, R132, R191, R195 ;  /* 0x000000bf84c37223 */ /* 0x000fe200000100c3 */
[C---:B--2---:R-:W-:Y:S01]  /*5e60*/  FMUL.FTZ R185, R5.reuse, R188 ;  /* 0x000000bc05b97220 */ /* 0x044fe20000410000 */
[----:B------:R-:W-:Y:S02]  /*5e70*/  FSEL R190, R5, R190, !P4 ;  /* 0x000000be05be7208 */ /* 0x000fe40006000000 */
[----:B------:R-:W-:Y:S01]  /*5e80*/  @!P1 LEA R191, R95, UR7, 0x4 ;  /* 0x000000075fbf9c11 */ /* 0x000fe2000f8e20ff */
[-C--:B---3--:R-:W-:Y:S01]  /*5e90*/  FMUL.FTZ R189, R5, R186.reuse ;  /* 0x000000ba05bd7220 */ /* 0x088fe20000410000 */
[C---:B------:R-:W-:Y:S01]  /*5ea0*/  FFMA.FTZ R185, R179.reuse, R186, -R185 ;  /* 0x000000bab3b97223 */ /* 0x040fe200000108b9 */
[----:B------:R-:W-:Y:S01]  /*5eb0*/  MOV R5, RZ ;  /* 0x000000ff00057202 */ /* 0x000fe20000000f00 */
[----:B------:R-:W-:Y:S01]  /*5ec0*/  SHFL.UP PT, R190, R190, 0x1, RZ ;  /* 0x04200000bebe7989 */ /* 0x000fe200000e00ff */
[C---:B------:R-:W-:Y:S01]  /*5ed0*/  FFMA.FTZ R189, R179.reuse, R188, R189 ;  /* 0x000000bcb3bd7223 */ /* 0x040fe200000100bd */
[----:B------:R-:W-:Y:S01]  /*5ee0*/  @P4 FFMA.FTZ R179, R179, R4, -R7 ;  /* 0x00000004b3b34223 */ /* 0x000fe20000010807 */
[----:B------:R-:W-:Y:S01]  /*5ef0*/  @P4 FADD.FTZ R180, R180, R185 ;  /* 0x000000b9b4b44221 */ /* 0x000fe20000010000 */
[----:B------:R-:W0:Y:S01]  /*5f00*/  SHFL.IDX PT, R188, R2, RZ, 0x1f ;  /* 0x00001fff02bc7589 */ /* 0x000e2200000e0000 */
[----:B------:R-:W-:Y:S01]  /*5f10*/  @P4 FADD.FTZ R182, R182, R189 ;  /* 0x000000bdb6b64221 */ /* 0x000fe20000010000 */
[----:B------:R-:W-:Y:S01]  /*5f20*/  FMUL.FTZ R185, R104, R43 ;  /* 0x0000002b68b97220 */ /* 0x000fe20000410000 */
[----:B------:R-:W-:Y:S01]  /*5f30*/  HFMA2.MMA R4, -RZ, RZ, 1.875, 0 ;  /* 0x3f800000ff047435 */ /* 0x000fe200000001ff */
[----:B------:R-:W1:Y:S01]  /*5f40*/  SHFL.UP PT, R179, R179, 0x1, RZ ;  /* 0x04200000b3b37989 */ /* 0x000e6200000e00ff */
[C---:B------:R-:W-:Y:S01]  /*5f50*/  FMUL.FTZ R189, R128.reuse, -R195 ;  /* 0x800000c380bd7220 */ /* 0x040fe20000410000 */
[----:B------:R-:W-:Y:S01]  /*5f60*/  FADD.FTZ R199, -R185, R192 ;  /* 0x000000c0b9c77221 */ /* 0x000fe20000010100 */
[-C--:B------:R-:W-:Y:S01]  /*5f70*/  FMUL.FTZ R192, R128, -R193.reuse ;  /* 0x800000c180c07220 */ /* 0x080fe20000410000 */
[----:B------:R-:W2:Y:S01]  /*5f80*/  SHFL.UP PT, R182, R182, 0x1, RZ ;  /* 0x04200000b6b67989 */ /* 0x000ea200000e00ff */
[----:B------:R-:W-:Y:S01]  /*5f90*/  CS2R R6, SRZ ;  /* 0x0000000000067805 */ /* 0x000fe2000001ff00 */
[----:B------:R-:W-:Y:S01]  /*5fa0*/  FMUL.FTZ R186, R104, R42 ;  /* 0x0000002a68ba7220 */ /* 0x000fe20000410000 */
[C---:B------:R-:W-:Y:S01]  /*5fb0*/  FFMA.FTZ R189, R130.reuse, R193, -R189 ;  /* 0x000000c182bd7223 */ /* 0x040fe200000108bd */
[----:B------:R-:W3:Y:S01]  /*5fc0*/  SHFL.UP PT, R2, R180, 0x1, RZ ;  /* 0x04200000b4027989 */ /* 0x000ee200000e00ff */
[----:B------:R-:W-:Y:S01]  /*5fd0*/  FFMA.FTZ R195, R130, R195, R192 ;  /* 0x000000c382c37223 */ /* 0x000fe200000100c0 */
[----:B------:R-:W-:Y:S01]  /*5fe0*/  FADD.FTZ R197, R186, R197 ;  /* 0x000000c5bac57221 */ /* 0x000fe20000010000 */
[----:B------:R-:W-:Y:S01]  /*5ff0*/  FMUL.FTZ R193, R120, -R199 ;  /* 0x800000c778c17220 */ /* 0x000fe20000410000 */
[----:B------:R4:W3:Y:S01]  /*6000*/  @!P1 LDS.128 R4, [R191+0x25d0] ;  /* 0x0025d000bf049984 */ /* 0x0008e20000000c00 */
[----:B------:R-:W-:Y:S01]  /*6010*/  FMUL.FTZ R192, R124, -R195 ;  /* 0x800000c37cc07220 */ /* 0x000fe20000410000 */
[-C--:B------:R-:W-:Y:S01]  /*6020*/  FMUL.FTZ R194, R120, -R197.reuse ;  /* 0x800000c578c27220 */ /* 0x080fe20000410000 */
[----:B------:R-:W-:Y:S01]  /*6030*/  FFMA.FTZ R201, R122, R197, -R193 ;  /* 0x000000c57ac97223 */ /* 0x000fe200000108c1 */
[----:B------:R-:W-:Y:S01]  /*6040*/  ISETP.NE.AND P1, PT, R187, 0x1f, PT ;  /* 0x0000001fbb00780c */ /* 0x000fe20003f25270 */
[----:B------:R-:W-:Y:S01]  /*6050*/  FFMA.FTZ R193, R126, R189, -R192 ;  /* 0x000000bd7ec17223 */ /* 0x000fe200000108c0 */
[----:B------:R-:W-:Y:S01]  /*6060*/  FFMA.FTZ R194, R122, R199, R194 ;  /* 0x000000c77ac27223 */ /* 0x000fe200000100c2 */
[----:B----4-:R-:W-:Y:S01]  /*6070*/  FMUL.FTZ R191, R124, -R189 ;  /* 0x800000bd7cbf7220 */ /* 0x010fe20000410000 */
[CC--:B0-----:R-:W-:Y:S01]  /*6080*/  FMUL.FTZ R180, R190.reuse, R188.reuse ;  /* 0x000000bcbeb47220 */ /* 0x0c1fe20000410000 */
[----:B------:R-:W-:Y:S01]  /*6090*/  FMUL.FTZ R189, R190, R3 ;  /* 0x00000003bebd7220 */ /* 0x000fe20000410000 */
[----:B------:R-:W-:Y:S01]  /*60a0*/  FMUL.FTZ R190, R120, -R193 ;  /* 0x800000c178be7220 */ /* 0x000fe20000410000 */
[----:B------:R-:W-:Y:S01]  /*60b0*/  FFMA.FTZ R195, R126, R195, R191 ;  /* 0x000000c37ec37223 */ /* 0x000fe200000100bf */
[C---:B-1----:R-:W-:Y:S01]  /*60c0*/  FFMA.FTZ R191, R179.reuse, R3, R180 ;  /* 0x00000003b3bf7223 */ /* 0x042fe200000100b4 */
[----:B------:R-:W-:-:S02]  /*60d0*/  FFMA.FTZ R179, R179, R188, -R189 ;  /* 0x000000bcb3b37223 */ /* 0x000fc400000108bd */
[-C--:B------:R-:W-:Y:S01]  /*60e0*/  FMUL.FTZ R197, R120, -R195.reuse ;  /* 0x800000c378c57220 */ /* 0x080fe20000410000 */
[----:B--2---:R-:W-:Y:S01]  /*60f0*/  @P2 FADD.FTZ R3, R182, R191 ;  /* 0x000000bfb6032221 */ /* 0x004fe20000010000 */
[----:B------:R-:W-:Y:S01]  /*6100*/  FFMA.FTZ R189, R122, R195, R190 ;  /* 0x000000c37abd7223 */ /* 0x000fe200000100be */
[----:B---3--:R-:W-:Y:S02]  /*6110*/  @P2 FADD.FTZ R188, R2, R179 ;  /* 0x000000b302bc2221 */ /* 0x008fe40000010000 */
[C---:B------:R-:W-:Y:S01]  /*6120*/  FMUL.FTZ R191, R41.reuse, R3 ;  /* 0x0000000329bf7220 */ /* 0x040fe20000410000 */
[C---:B------:R-:W-:Y:S01]  /*6130*/  FMUL.FTZ R2, R0.reuse, R42 ;  /* 0x0000002a00027220 */ /* 0x040fe20000410000 */
[----:B------:R-:W-:Y:S01]  /*6140*/  FMUL.FTZ R179, R0, R43 ;  /* 0x0000002b00b37220 */ /* 0x000fe20000410000 */
[-C--:B------:R-:W-:Y:S01]  /*6150*/  FMUL.FTZ R190, R41, R188.reuse ;  /* 0x000000bc29be7220 */ /* 0x080fe20000410000 */
[----:B------:R-:W-:Y:S01]  /*6160*/  FFMA.FTZ R42, R40, R188, -R191 ;  /* 0x000000bc282a7223 */ /* 0x000fe200000108bf */
[----:B------:R-:W-:Y:S01]  /*6170*/  FFMA.FTZ R180, R122, R193, -R197 ;  /* 0x000000c17ab47223 */ /* 0x000fe200000108c5 */
[----:B------:R-:W-:Y:S01]  /*6180*/  FADD.FTZ R182, R2, R201 ;  /* 0x000000c902b67221 */ /* 0x000fe20000010000 */
[----:B------:R-:W-:Y:S01]  /*6190*/  FADD.FTZ R188, -R179, R194 ;  /* 0x000000c2b3bc7221 */ /* 0x000fe20000010100 */
[----:B------:R-:W-:Y:S01]  /*61a0*/  FFMA.FTZ R190, R40, R3, R190 ;  /* 0x0000000328be7223 */ /* 0x000fe200000100be */
[----:B------:R0:W1:Y:S04]  /*61b0*/  SHFL.DOWN PT, R192, R189, 0x1, 0x1f ;  /* 0x08201f00bdc07f89 */ /* 0x00006800000e0000 */
[----:B------:R0:W2:Y:S04]  /*61c0*/  SHFL.DOWN PT, R40, R180, 0x1, 0x1f ;  /* 0x08201f00b4287f89 */ /* 0x0000a800000e0000 */
[----:B------:R0:W3:Y:S04]  /*61d0*/  SHFL.DOWN PT, R194, R182, 0x1, 0x1f ;  /* 0x08201f00b6c27f89 */ /* 0x0000e800000e0000 */
[----:B------:R0:W4:Y:S01]  /*61e0*/  SHFL.DOWN PT, R196, R188, 0x1, 0x1f ;  /* 0x08201f00bcc47f89 */ /* 0x00012200000e0000 */
[----:B------:R-:W-:Y:S05]  /*61f0*/  @!P1 BRA `(.L_x_16175) ;  /* 0x00000000002c9947 */ /* 0x000fea0003800000 */
[C---:B-1----:R-:W-:Y:S01]  /*6200*/  FMUL.FTZ R3, R189.reuse, R192 ;  /* 0x000000c0bd037220 */ /* 0x042fe20000410000 */
[C---:B----4-:R-:W-:Y:S01]  /*6210*/  FMUL.FTZ R41, R189.reuse, R196 ;  /* 0x000000c4bd297220 */ /* 0x050fe20000410000 */
[----:B---3--:R-:W-:Y:S01]  /*6220*/  FMUL.FTZ R43, R189, R194 ;  /* 0x000000c2bd2b7220 */ /* 0x008fe20000410000 */
[C---:B0-2---:R-:W-:Y:S01]  /*6230*/  FMUL.FTZ R189, R40.reuse, R189 ;  /* 0x000000bd28bd7220 */ /* 0x045fe20000410000 */
[----:B------:R-:W-:Y:S01]  /*6240*/  FFMA.FTZ R3, R40, R180, -R3 ;  /* 0x000000b428037223 */ /* 0x000fe20000010803 */
[C---:B------:R-:W-:Y:S01]  /*6250*/  FFMA.FTZ R41, R180.reuse, R194, -R41 ;  /* 0x000000c2b4297223 */ /* 0x040fe20000010829 */
[C---:B------:R-:W-:Y:S01]  /*6260*/  FFMA.FTZ R43, R180.reuse, R196, R43 ;  /* 0x000000c4b42b7223 */ /* 0x040fe2000001002b */
[----:B------:R-:W-:Y:S02]  /*6270*/  FFMA.FTZ R189, R180, R192, R189 ;  /* 0x000000c0b4bd7223 */ /* 0x000fe400000100bd */
[----:B------:R-:W-:Y:S01]  /*6280*/  FADD.FTZ R182, R182, R41 ;  /* 0x00000029b6b67221 */ /* 0x000fe20000010000 */
[----:B------:R-:W-:Y:S01]  /*6290*/  FADD.FTZ R188, R188, R43 ;  /* 0x0000002bbcbc7221 */ /* 0x000fe20000010000 */
[----:B------:R-:W-:-:S07]  /*62a0*/  MOV R180, R3 ;  /* 0x0000000300b47202 */ /* 0x000fce0000000f00 */
.L_x_16175:
[----:B------:R-:W-:Y:S05]  /*62b0*/  BSYNC B0 ;  /* 0x0000000000007941 */ /* 0x000fea0003800000 */
.L_x_16174:
[----:B------:R-:W-:Y:S01]  /*62c0*/  ISETP.GT.U32.AND P1, PT, R187, 0x1d, PT ;  /* 0x0000001dbb00780c */ /* 0x000fe20003f24070 */
[----:B------:R-:W-:Y:S01]  /*62d0*/  FADD.FTZ R3, R171, R190 ;  /* 0x000000beab037221 */ /* 0x000fe20000010000 */
[----:B------:R-:W-:Y:S01]  /*62e0*/  FADD.FTZ R190, R169, R42 ;  /* 0x0000002aa9be7221 */ /* 0x000fe20000010000 */
[----:B-1----:R1:W0:Y:S01]  /*62f0*/  SHFL.DOWN PT, R192, R180, 0x2, 0x1f ;  /* 0x08401f00b4c07f89 */ /* 0x00222200000e0000 */
[----:B------:R-:W-:Y:S01]  /*6300*/  BSSY B0, `(.L_x_16176) ;  /* 0x0000014000007945 */ /* 0x000fe20003800000 */
[CC--:B------:R-:W-:Y:S01]  /*6310*/  FMUL.FTZ R41, R120.reuse, R3.reuse ;  /* 0x0000000378297220 */ /* 0x0c0fe20000410000 */
[-C--:B------:R-:W-:Y:S01]  /*6320*/  FMUL.FTZ R42, R120, R190.reuse ;  /* 0x000000be782a7220 */ /* 0x080fe20000410000 */
[----:B---3--:R1:W3:Y:S02]  /*6330*/  SHFL.DOWN PT, R194, R189, 0x2, 0x1f ;  /* 0x08401f00bdc27f89 */ /* 0x0082e400000e0000 */
[C---:B--2---:R-:W-:Y:S01]  /*6340*/  FFMA.FTZ R40, R122.reuse, R190, -R41 ;  /* 0x000000be7a287223 */ /* 0x044fe20000010829 */
[----:B------:R-:W-:Y:S01]  /*6350*/  FFMA.FTZ R41, R122, R3, R42 ;  /* 0x000000037a297223 */ /* 0x000fe2000001002a */
[----:B----4-:R1:W2:Y:S04]  /*6360*/  SHFL.DOWN PT, R196, R182, 0x2, 0x1f ;  /* 0x08401f00b6c47f89 */ /* 0x0102a800000e0000 */
[----:B------:R1:W4:Y:S01]  /*6370*/  SHFL.DOWN PT, R42, R188, 0x2, 0x1f ;  /* 0x08401f00bc2a7f89 */ /* 0x00032200000e0000 */
[----:B------:R-:W-:Y:S05]  /*6380*/  @P1 BRA `(.L_x_16177) ;  /* 0x00000000002c1947 */ /* 0x000fea0003800000 */
[C---:B---3--:R-:W-:Y:S01]  /*6390*/  FMUL.FTZ R43, R189.reuse, R194 ;  /* 0x000000c2bd2b7220 */ /* 0x048fe20000410000 */
[C---:B----4-:R-:W-:Y:S01]  /*63a0*/  FMUL.FTZ R169, R189.reuse, R42 ;  /* 0x0000002abda97220 */ /* 0x050fe20000410000 */
[C---:B--2---:R-:W-:Y:S01]  /*63b0*/  FMUL.FTZ R171, R189.reuse, R196 ;  /* 0x000000c4bdab7220 */ /* 0x044fe20000410000 */
[-C--:B01----:R-:W-:Y:S01]  /*63c0*/  FMUL.FTZ R189, R189, R192.reuse ;  /* 0x000000c0bdbd7220 */ /* 0x083fe20000410000 */
[C---:B------:R-:W-:Y:S01]  /*63d0*/  FFMA.FTZ R43, R180.reuse, R192, -R43 ;  /* 0x000000c0b42b7223 */ /* 0x040fe2000001082b */
[C---:B------:R-:W-:Y:S01]  /*63e0*/  FFMA.FTZ R169, R180.reuse, R196, -R169 ;  /* 0x000000c4b4a97223 */ /* 0x040fe200000108a9 */
[C---:B------:R-:W-:Y:S01]  /*63f0*/  FFMA.FTZ R171, R180.reuse, R42, R171 ;  /* 0x0000002ab4ab7223 */ /* 0x040fe200000100ab */
[----:B------:R-:W-:Y:S02]  /*6400*/  FFMA.FTZ R189, R180, R194, R189 ;  /* 0x000000c2b4bd7223 */ /* 0x000fe400000100bd */
[----:B------:R-:W-:Y:S01]  /*6410*/  FADD.FTZ R182, R182, R169 ;  /* 0x000000a9b6b67221 */ /* 0x000fe20000010000 */
[----:B------:R-:W-:Y:S01]  /*6420*/  FADD.FTZ R188, R188, R171 ;  /* 0x000000abbcbc7221 */ /* 0x000fe20000010000 */
[----:B------:R-:W-:-:S07]  /*6430*/  MOV R180, R43 ;  /* 0x0000002b00b47202 */ /* 0x000fce0000000f00 */
.L_x_16177:
[----:B------:R-:W-:Y:S05]  /*6440*/  BSYNC B0 ;  /* 0x0000000000007941 */ /* 0x000fea0003800000 */
.L_x_16176:
[----:B------:R-:W-:Y:S01]  /*6450*/  FFMA.FTZ R110, R57, R110, R40 ;  /* 0x0000006e396e7223 */ /* 0x000fe20000010028 */
[----:B------:R-:W-:Y:S01]  /*6460*/  FMUL.FTZ R40, R59, R58 ;  /* 0x0000003a3b287220 */ /* 0x000fe20000410000 */
[----:B------:R-:W-:Y:S01]  /*6470*/  ISETP.GT.U32.AND P1, PT, R187, 0x1b, PT ;  /* 0x0000001bbb00780c */ /* 0x000fe20003f24070 */
[----:B0-----:R-:W-:Y:S01]  /*6480*/  FFMA.FTZ R192, R57, R112, R41 ;  /* 0x0000007039c07223 */ /* 0x001fe20000010029 */
[C---:B------:R-:W-:Y:S01]  /*6490*/  FFMA.FTZ R169, R0.reuse, -R3, RZ ;  /* 0x8000000300a97223 */ /* 0x040fe200000100ff */
[----:B------:R-:W-:Y:S01]  /*64a0*/  FFMA.FTZ R41, R139, -R40, R190 ;  /* 0x800000288b297223 */ /* 0x000fe200000100be */
[----:B------:R-:W-:Y:S01]  /*64b0*/  FFMA.FTZ R43, R0, R190, RZ ;  /* 0x000000be002b7223 */ /* 0x000fe200000100ff */
[----:B------:R-:W-:Y:S01]  /*64c0*/  FFMA.FTZ R40, R108, -R40, R3 ;  /* 0x800000286c287223 */ /* 0x000fe20000010003 */
[----:B----4-:R-:W-:Y:S01]  /*64d0*/  FMUL.FTZ R42, R57, R56 ;  /* 0x00000038392a7220 */ /* 0x010fe20000410000 */
[-C--:B------:R-:W-:Y:S01]  /*64e0*/  FMUL.FTZ R3, R124, R192.reuse ;  /* 0x000000c07c037220 */ /* 0x080fe20000410000 */
[----:B------:R-:W-:Y:S01]  /*64f0*/  FFMA.FTZ R190, R104, -R192, R169 ;  /* 0x800000c068be7223 */ /* 0x000fe200000100a9 */
[-C--:B------:R-:W-:Y:S01]  /*6500*/  FMUL.FTZ R169, R124, R110.reuse ;  /* 0x0000006e7ca97220 */ /* 0x080fe20000410000 */
[-C--:B------:R-:W-:Y:S01]  /*6510*/  FFMA.FTZ R112, R104, R110.reuse, R43 ;  /* 0x0000006e68707223 */ /* 0x080fe2000001002b */
[C---:B------:R-:W-:Y:S01]  /*6520*/  FFMA.FTZ R3, R126.reuse, R110, -R3 ;  /* 0x0000006e7e037223 */ /* 0x040fe20000010803 */
[-C--:B------:R-:W-:Y:S01]  /*6530*/  FFMA.FTZ R43, R167, -R42.reuse, R110 ;  /* 0x8000002aa72b7223 */ /* 0x080fe2000001006e */
[----:B------:R-:W-:Y:S01]  /*6540*/  FFMA.FTZ R42, R165, -R42, R192 ;  /* 0x8000002aa52a7223 */ /* 0x000fe200000100c0 */
[----:B------:R-:W-:Y:S01]  /*6550*/  FFMA.FTZ R110, R126, R192, R169 ;  /* 0x000000c07e6e7223 */ /* 0x000fe200000100a9 */
[----:B---3--:R0:W3:Y:S01]  /*6560*/  SHFL.DOWN PT, R194, R189, 0x4, 0x1f ;  /* 0x08801f00bdc27f89 */ /* 0x0080e200000e0000 */
[----:B------:R-:W-:Y:S03]  /*6570*/  BSSY B0, `(.L_x_16178) ;  /* 0x0000010000007945 */ /* 0x000fe60003800000 */
[----:B------:R0:W4:Y:S04]  /*6580*/  SHFL.DOWN PT, R192, R180, 0x4, 0x1f ;  /* 0x08801f00b4c07f89 */ /* 0x00012800000e0000 */
[----:B--2---:R0:W2:Y:S04]  /*6590*/  SHFL.DOWN PT, R196, R182, 0x4, 0x1f ;  /* 0x08801f00b6c47f89 */ /* 0x0040a800000e0000 */
[----:B------:R0:W0:Y:S01]  /*65a0*/  SHFL.DOWN PT, R198, R188, 0x4, 0x1f ;  /* 0x08801f00bcc67f89 */ /* 0x00002200000e0000 */
[----:B------:R-:W-:Y:S05]  /*65b0*/  @P1 BRA `(.L_x_16179) ;  /* 0x00000000002c1947 */ /* 0x000fea0003800000 */
[C---:B---3--:R-:W-:Y:S01]  /*65c0*/  FMUL.FTZ R169, R189.reuse, R194 ;  /* 0x000000c2bda97220 */ /* 0x048fe20000410000 */
[C---:B0-----:R-:W-:Y:S01]  /*65d0*/  FMUL.FTZ R171, R189.reuse, R198 ;  /* 0x000000c6bdab7220 */ /* 0x041fe20000410000 */
[C---:B--2---:R-:W-:Y:S01]  /*65e0*/  FMUL.FTZ R191, R189.reuse, R196 ;  /* 0x000000c4bdbf7220 */ /* 0x044fe20000410000 */
        /* <DEDUP_REMOVED lines=8> */
.L_x_16179:
[----:B------:R-:W-:Y:S05]  /*6670*/  BSYNC B0 ;  /* 0x0000000000007941 */ /* 0x000fea0003800000 */
.L_x_16178:
[C---:B------:R-:W-:Y:S01]  /*6680*/  FFMA.FTZ R171, R55.reuse, R116, R110 ;  /* 0x0000007437ab7223 */ /* 0x040fe2000001006e */
[----:B------:R-:W-:Y:S01]  /*6690*/  FFMA.FTZ R118, R55, R118, R3 ;  /* 0x0000007637767223 */ /* 0x000fe20000010003 */
[----:B------:R-:W-:Y:S01]  /*66a0*/  ISETP.GT.U32.AND P1, PT, R187, 0x17, PT ;  /* 0x00000017bb00780c */ /* 0x000fe20003f24070 */
[----:B------:R-:W-:Y:S01]  /*66b0*/  FMUL.FTZ R110, R55, R54 ;  /* 0x00000036376e7220 */ /* 0x000fe20000410000 */
[CC--:B------:R-:W-:Y:S01]  /*66c0*/  FMUL.FTZ R3, R128.reuse, R171.reuse ;  /* 0x000000ab80037220 */ /* 0x0c0fe20000410000 */
[-C--:B------:R-:W-:Y:S01]  /*66d0*/  FMUL.FTZ R169, R128, R118.reuse ;  /* 0x0000007680a97220 */ /* 0x080fe20000410000 */
[----:B------:R-:W-:Y:S01]  /*66e0*/  FFMA.FTZ R191, R103, R118, R112 ;  /* 0x0000007667bf7223 */ /* 0x000fe20000010070 */
[----:B------:R-:W-:Y:S01]  /*66f0*/  FFMA.FTZ R112, R163, -R110, R118 ;  /* 0x8000006ea3707223 */ /* 0x000fe20000010076 */
[C---:B------:R-:W-:Y:S01]  /*6700*/  FFMA.FTZ R116, R130.reuse, R118, -R3 ;  /* 0x0000007682747223 */ /* 0x040fe20000010803 */
[-C--:B------:R-:W-:Y:S01]  /*6710*/  FFMA.FTZ R169, R130, R171.reuse, R169 ;  /* 0x000000ab82a97223 */ /* 0x080fe200000100a9 */
[----:B------:R-:W-:Y:S01]  /*6720*/  FFMA.FTZ R193, R103, -R171, R190 ;  /* 0x800000ab67c17223 */ /* 0x000fe200000100be */
[----:B----4-:R4:W0:Y:S01]  /*6730*/  SHFL.DOWN PT, R192, R188, 0x8, 0x1f ;  /* 0x09001f00bcc07f89 */ /* 0x01082200000e0000 */
[C---:B------:R-:W-:Y:S01]  /*6740*/  FFMA.FTZ R118, R53.reuse, R150, R116 ;  /* 0x0000009635767223 */ /* 0x040fe20000010074 */
[----:B------:R-:W-:Y:S01]  /*6750*/  FFMA.FTZ R150, R53, R148, R169 ;  /* 0x0000009435967223 */ /* 0x000fe200000100a9 */
[----:B------:R-:W-:Y:S01]  /*6760*/  BSSY B0, `(.L_x_16180) ;  /* 0x0000011000007945 */ /* 0x000fe20003800000 */
[----:B------:R4:W0:Y:S01]  /*6770*/  SHFL.DOWN PT, R116, R180, 0x8, 0x1f ;  /* 0x09001f00b4747f89 */ /* 0x00082200000e0000 */
[----:B------:R-:W-:-:S03]  /*6780*/  FFMA.FTZ R110, R161, -R110, R171 ;  /* 0x8000006ea16e7223 */ /* 0x000fc600000100ab */
[----:B------:R4:W0:Y:S04]  /*6790*/  SHFL.DOWN PT, R148, R189, 0x8, 0x1f ;  /* 0x09001f00bd947f89 */ /* 0x00082800000e0000 */
[----:B------:R4:W0:Y:S01]  /*67a0*/  SHFL.DOWN PT, R190, R182, 0x8, 0x1f ;  /* 0x09001f00b6be7f89 */ /* 0x00082200000e0000 */
[----:B------:R-:W-:Y:S05]  /*67b0*/  @P1 BRA `(.L_x_16181) ;  /* 0x00000000002c1947 */ /* 0x000fea0003800000 */
[C---:B0-----:R-:W-:Y:S01]  /*67c0*/  FMUL.FTZ R3, R189.reuse, R148 ;  /* 0x00000094bd037220 */ /* 0x041fe20000410000 */
[C---:B------:R-:W-:Y:S01]  /*67d0*/  FMUL.FTZ R169, R189.reuse, R192 ;  /* 0x000000c0bda97220 */ /* 0x040fe20000410000 */
        /* <DEDUP_REMOVED lines=9> */
.L_x_16181:
[----:B------:R-:W-:Y:S05]  /*6870*/  BSYNC B0 ;  /* 0x0000000000007941 */ /* 0x000fea0003800000 */
.L_x_16180:
[C---:B------:R-:W-:Y:S01]  /*6880*/  FMUL.FTZ R169, R134.reuse, R118 ;  /* 0x0000007686a97220 */ /* 0x040fe20000410000 */
[----:B------:R-:W-:Y:S01]  /*6890*/  FMUL.FTZ R3, R134, R150 ;  /* 0x0000009686037220 */ /* 0x000fe20000410000 */
[----:B------:R-:W-:Y:S01]  /*68a0*/  ISETP.GT.U32.AND P1, PT, R187, 0xf, PT ;  /* 0x0000000fbb00780c */ /* 0x000fe20003f24070 */
[----:B0-----:R-:W-:Y:S01]  /*68b0*/  FMUL.FTZ R116, R53, R52 ;  /* 0x0000003435747220 */ /* 0x001fe20000410000 */
[C---:B------:R-:W-:Y:S01]  /*68c0*/  FFMA.FTZ R148, R132.reuse, R150, R169 ;  /* 0x0000009684947223 */ /* 0x040fe200000100a9 */
[-C--:B------:R-:W-:Y:S01]  /*68d0*/  FFMA.FTZ R3, R132, R118.reuse, -R3 ;  /* 0x0000007684037223 */ /* 0x080fe20000010803 */
[C---:B------:R-:W-:Y:S01]  /*68e0*/  FFMA.FTZ R190, R102.reuse, R118, R191 ;  /* 0x0000007666be7223 */ /* 0x040fe200000100bf */
[----:B------:R-:W-:Y:S01]  /*68f0*/  FFMA.FTZ R118, R159, -R116, R118 ;  /* 0x800000749f767223 */ /* 0x000fe20000010076 */
[C---:B------:R-:W-:Y:S01]  /*6900*/  FFMA.FTZ R152, R51.reuse, R152, R148 ;  /* 0x0000009833987223 */ /* 0x040fe20000010094 */
[----:B------:R-:W-:Y:S01]  /*6910*/  FFMA.FTZ R154, R51, R154, R3 ;  /* 0x0000009a339a7223 */ /* 0x000fe20000010003 */
[----:B------:R-:W-:Y:S01]  /*6920*/  FFMA.FTZ R192, R102, -R150, R193 ;  /* 0x8000009666c07223 */ /* 0x000fe200000100c1 */
[----:B------:R-:W-:Y:S01]  /*6930*/  FFMA.FTZ R116, R157, -R116, R150 ;  /* 0x800000749d747223 */ /* 0x000fe20000010096 */
[C---:B------:R-:W-:Y:S01]  /*6940*/  FMUL.FTZ R3, R138.reuse, R152 ;  /* 0x000000988a037220 */ /* 0x040fe20000410000 */
[-C--:B------:R-:W-:Y:S01]  /*6950*/  FMUL.FTZ R169, R138, R154.reuse ;  /* 0x0000009a8aa97220 */ /* 0x080fe20000410000 */
[----:B------:R0:W0:Y:S01]  /*6960*/  SHFL.DOWN PT, R150, R180, 0x10, 0x1f ;  /* 0x0a001f00b4967f89 */ /* 0x00002200000e0000 */
[----:B------:R-:W-:Y:S01]  /*6970*/  BSSY B0, `(.L_x_16182) ;  /* 0x0000012000007945 */ /* 0x000fe20003800000 */
[C---:B------:R-:W-:Y:S01]  /*6980*/  FFMA.FTZ R148, R136.reuse, R154, -R3 ;  /* 0x0000009a88947223 */ /* 0x040fe20000010803 */
[----:B------:R-:W-:Y:S01]  /*6990*/  FFMA.FTZ R169, R136, R152, R169 ;  /* 0x0000009888a97223 */ /* 0x000fe200000100a9 */
[----:B---3--:R3:W0:Y:S04]  /*69a0*/  SHFL.DOWN PT, R194, R189, 0x10, 0x1f ;  /* 0x0a001f00bdc27f89 */ /* 0x00862800000e0000 */
[----:B--2---:R3:W2:Y:S04]  /*69b0*/  SHFL.DOWN PT, R196, R182, 0x10, 0x1f ;  /* 0x0a001f00b6c47f89 */ /* 0x0046a800000e0000 */
[----:B------:R3:W0:Y:S01]  /*69c0*/  SHFL.DOWN PT, R198, R188, 0x10, 0x1f ;  /* 0x0a001f00bcc67f89 */ /* 0x00062200000e0000 */
[----:B------:R-:W-:Y:S05]  /*69d0*/  @P1 BRA `(.L_x_16183) ;  /* 0x00000000002c1947 */ /* 0x000fea0003800000 */
[C---:B0-----:R-:W-:Y:S01]  /*69e0*/  FMUL.FTZ R3, R189.reuse, R194 ;  /* 0x000000c2bd037220 */ /* 0x041fe20000410000 */
[C---:B------:R-:W-:Y:S01]  /*69f0*/  FMUL.FTZ R171, R189.reuse, R198 ;  /* 0x000000c6bdab7220 */ /* 0x040fe20000410000 */
[C---:B--2---:R-:W-:Y:S01]  /*6a00*/  FMUL.FTZ R191, R189.reuse, R196 ;  /* 0x000000c4bdbf7220 */ /* 0x044fe20000410000 */
        /* <DEDUP_REMOVED lines=8> */
.L_x_16183:
[----:B------:R-:W-:Y:S05]  /*6a90*/  BSYNC B0 ;  /* 0x0000000000007941 */ /* 0x000fea0003800000 */
.L_x_16182:
[----:B0-----:R-:W-:Y:S01]  /*6aa0*/  FMUL.FTZ R150, R51, R50 ;  /* 0x0000003233967220 */ /* 0x001fe20000410000 */
[----:B------:R-:W-:Y:S01]  /*6ab0*/  FFMA.FTZ R158, R49, R158, R148 ;  /* 0x0000009e319e7223 */ /* 0x000fe20000010094 */
[----:B------:R-:W-:Y:S01]  /*6ac0*/  FFMA.FTZ R171, R101, R154, R190 ;  /* 0x0000009a65ab7223 */ /* 0x000fe200000100be */
[----:B------:R-:W-:Y:S01]  /*6ad0*/  FFMA.FTZ R194, R49, R156, R169 ;  /* 0x0000009c31c27223 */ /* 0x000fe200000100a9 */
[----:B------:R-:W-:Y:S01]  /*6ae0*/  FFMA.FTZ R148, R155, -R150, R154 ;  /* 0x800000969b947223 */ /* 0x000fe2000001009a */
[----:B------:R-:W-:Y:S01]  /*6af0*/  FMUL.FTZ R154, R49, R48 ;  /* 0x00000030319a7220 */ /* 0x000fe20000410000 */
[----:B------:R-:W-:Y:S01]  /*6b00*/  FFMA.FTZ R191, R101, -R152, R192 ;  /* 0x8000009865bf7223 */ /* 0x000fe200000100c0 */
[C---:B------:R-:W-:Y:S01]  /*6b10*/  FMUL.FTZ R169, R142.reuse, R158 ;  /* 0x0000009e8ea97220 */ /* 0x040fe20000410000 */
[----:B------:R-:W-:Y:S01]  /*6b20*/  FFMA.FTZ R150, R153, -R150, R152 ;  /* 0x8000009699967223 */ /* 0x000fe20000010098 */
[----:B------:R-:W-:Y:S01]  /*6b30*/  FFMA.FTZ R152, R151, -R154, R158 ;  /* 0x8000009a97987223 */ /* 0x000fe2000001009e */
[-C--:B------:R-:W-:Y:S01]  /*6b40*/  FMUL.FTZ R3, R142, R194.reuse ;  /* 0x000000c28e037220 */ /* 0x080fe20000410000 */
[-C--:B------:R-:W-:Y:S01]  /*6b50*/  FFMA.FTZ R197, R100, -R194.reuse, R191 ;  /* 0x800000c264c57223 */ /* 0x080fe200000100bf */
[----:B------:R-:W-:Y:S01]  /*6b60*/  FFMA.FTZ R169, R140, R194, R169 ;  /* 0x000000c28ca97223 */ /* 0x000fe200000100a9 */
[----:B------:R-:W-:Y:S01]  /*6b70*/  FFMA.FTZ R154, R149, -R154, R194 ;  /* 0x8000009a959a7223 */ /* 0x000fe200000100c2 */
[----:B------:R-:W-:Y:S01]  /*6b80*/  SHFL.IDX PT, R193, R7, RZ, 0x1f ;  /* 0x00001fff07c17589 */ /* 0x000fe200000e0000 */
[-C--:B------:R-:W-:Y:S01]  /*6b90*/  FFMA.FTZ R195, R100, R158.reuse, R171 ;  /* 0x0000009e64c37223 */ /* 0x080fe200000100ab */
[----:B------:R-:W-:Y:S01]  /*6ba0*/  FFMA.FTZ R156, R140, R158, -R3 ;  /* 0x0000009e8c9c7223 */ /* 0x000fe20000010803 */
[C---:B------:R-:W-:Y:S01]  /*6bb0*/  FMUL.FTZ R158, R47.reuse, R46 ;  /* 0x0000002e2f9e7220 */ /* 0x040fe20000410000 */
[----:B------:R-:W-:Y:S01]  /*6bc0*/  SHFL.DOWN PT, R194, R189, 0x1, 0x1f ;  /* 0x08201f00bdc27f89 */ /* 0x000fe200000e0000 */
[----:B------:R-:W-:Y:S01]  /*6bd0*/  ISETP.NE.AND P1, PT, R82, RZ, PT ;  /* 0x000000ff5200720c */ /* 0x000fe20003f25270 */
[C---:B------:R-:W-:Y:S01]  /*6be0*/  FFMA.FTZ R156, R47.reuse, R162, R156 ;  /* 0x000000a22f9c7223 */ /* 0x040fe2000001009c */
[----:B------:R-:W-:Y:S01]  /*6bf0*/  FFMA.FTZ R162, R47, R160, R169 ;  /* 0x000000a02fa27223 */ /* 0x000fe200000100a9 */
[----:B------:R-:W0:Y:S01]  /*6c00*/  SHFL.IDX PT, R191, R6, RZ, 0x1f ;  /* 0x00001fff06bf7589 */ /* 0x000e2200000e0000 */
[----:B------:R-:W-:Y:S01]  /*6c10*/  BSSY B0, `(.L_x_16184) ;  /* 0x00000c5000007945 */ /* 0x000fe20003800000 */
[C---:B------:R-:W-:Y:S01]  /*6c20*/  FMUL.FTZ R169, R146.reuse, R156 ;  /* 0x0000009c92a97220 */ /* 0x040fe20000410000 */
[----:B------:R-:W-:Y:S01]  /*6c30*/  FMUL.FTZ R3, R146, R162 ;  /* 0x000000a292037220 */ /* 0x000fe20000410000 */
[----:B------:R-:W5:Y:S01]  /*6c40*/  SHFL.DOWN PT, R199, R180, 0x1, 0x1f ;  /* 0x08201f00b4c77f89 */ /* 0x000f6200000e0000 */
[----:B------:R-:W-:Y:S01]  /*6c50*/  FFMA.FTZ R195, R98, R156, R195 ;  /* 0x0000009c62c37223 */ /* 0x000fe200000100c3 */
[C---:B------:R-:W-:Y:S01]  /*6c60*/  FFMA.FTZ R169, R144.reuse, R162, R169 ;  /* 0x000000a290a97223 */ /* 0x040fe200000100a9 */
[----:B------:R-:W-:Y:S01]  /*6c70*/  FFMA.FTZ R160, R144, R156, -R3 ;  /* 0x0000009c90a07223 */ /* 0x000fe20000010803 */
[----:B------:R-:W5:Y:S01]  /*6c80*/  SHFL.IDX PT, R190, R189, RZ, 0x1f ;  /* 0x00001fffbdbe7589 */ /* 0x000f6200000e0000 */
[----:B------:R-:W-:Y:S01]  /*6c90*/  FFMA.FTZ R156, R147, -R158, R156 ;  /* 0x8000009e939c7223 */ /* 0x000fe2000001009c */
[----:B------:R-:W-:Y:S01]  /*6ca0*/  FFMA.FTZ R166, R45, R166, R169 ;  /* 0x000000a62da67223 */ /* 0x000fe200000100a9 */
[----:B------:R-:W-:Y:S01]  /*6cb0*/  FFMA.FTZ R197, R98, -R162, R197 ;  /* 0x800000a262c57223 */ /* 0x000fe200000100c5 */
[----:B--2---:R-:W2:Y:S01]  /*6cc0*/  SHFL.DOWN PT, R196, R182, 0x1, 0x1f ;  /* 0x08201f00b6c47f89 */ /* 0x004ea200000e0000 */
[----:B------:R-:W-:Y:S01]  /*6cd0*/  FFMA.FTZ R158, R145, -R158, R162 ;  /* 0x8000009e919e7223 */ /* 0x000fe200000100a2 */
[C---:B------:R-:W-:Y:S01]  /*6ce0*/  FFMA.FTZ R160, R45.reuse, R164, R160 ;  /* 0x000000a42da07223 */ /* 0x040fe200000100a0 */
[----:B------:R-:W-:Y:S01]  /*6cf0*/  FMUL.FTZ R162, R45, R44 ;  /* 0x0000002c2da27220 */ /* 0x000fe20000410000 */
[----:B------:R-:W2:Y:S01]  /*6d00*/  SHFL.DOWN PT, R198, R188, 0x1, 0x1f ;  /* 0x08201f00bcc67f89 */ /* 0x000ea200000e0000 */
[C---:B------:R-:W-:Y:S01]  /*6d10*/  FMUL.FTZ R200, R96.reuse, R166 ;  /* 0x000000a660c87220 */ /* 0x040fe20000410000 */
[----:B------:R-:W-:Y:S01]  /*6d20*/  FMUL.FTZ R164, R96, R160 ;  /* 0x000000a060a47220 */ /* 0x000fe20000410000 */
[-C--:B------:R-:W-:Y:S01]  /*6d30*/  FFMA.FTZ R160, R143, -R162.reuse, R160 ;  /* 0x800000a28fa07223 */ /* 0x080fe200000100a0 */
[----:B------:R5:W2:Y:S01]  /*6d40*/  SHFL.IDX PT, R171, R180, RZ, 0x1f ;  /* 0x00001fffb4ab7589 */ /* 0x000aa200000e0000 */
[----:B------:R-:W-:Y:S01]  /*6d50*/  FFMA.FTZ R162, R141, -R162, R166 ;  /* 0x800000a28da27223 */ /* 0x000fe200000100a6 */
[----:B------:R-:W-:Y:S01]  /*6d60*/  FADD.FTZ R166, R195, R164 ;  /* 0x000000a4c3a67221 */ /* 0x000fe20000010000 */
[----:B------:R-:W-:Y:S01]  /*6d70*/  FADD.FTZ R164, R197, -R200 ;  /* 0x800000c8c5a47221 */ /* 0x000fe20000010000 */
[----:B-1-34-:R-:W1:Y:S01]  /*6d80*/  SHFL.IDX PT, R182, R182, RZ, 0x1f ;  /* 0x00001fffb6b67589 */ /* 0x01ae6200000e0000 */
[C---:B0-----:R-:W-:Y:S01]  /*6d90*/  @P3 FMUL.FTZ R192, R194.reuse, R191 ;  /* 0x000000bfc2c03220 */ /* 0x041fe20000410000 */
[----:B-----5:R-:W-:-:S03]  /*6da0*/  @P3 FMUL.FTZ R180, R194, R193 ;  /* 0x000000c1c2b43220 */ /* 0x020fc60000410000 */
[C---:B------:R-:W-:Y:S01]  /*6db0*/  @P3 FFMA.FTZ R169, R199.reuse, R193, R192 ;  /* 0x000000c1c7a93223 */ /* 0x040fe200000100c0 */
[----:B------:R-:W0:Y:S01]  /*6dc0*/  SHFL.IDX PT, R188, R188, RZ, 0x1f ;  /* 0x00001fffbcbc7589 */ /* 0x000e2200000e0000 */
[----:B------:R-:W-:Y:S01]  /*6dd0*/  @P3 FFMA.FTZ R3, R199, R191, -R180 ;  /* 0x000000bfc7033223 */ /* 0x000fe200000108b4 */
[CC--:B------:R-:W-:Y:S01]  /*6de0*/  FMUL.FTZ R192, R190.reuse, R6.reuse ;  /* 0x00000006bec07220 */ /* 0x0c0fe20000410000 */
[-C--:B------:R-:W-:Y:S02]  /*6df0*/  FMUL.FTZ R180, R190, R7.reuse ;  /* 0x00000007beb47220 */ /* 0x080fe40000410000 */
[----:B--2---:R-:W-:Y:S01]  /*6e00*/  @P3 FADD.FTZ R191, R196, R3 ;  /* 0x00000003c4bf3221 */ /* 0x004fe20000010000 */
[----:B------:R-:W-:Y:S01]  /*6e10*/  @P3 FADD.FTZ R193, R198, R169 ;  /* 0x000000a9c6c13221 */ /* 0x000fe20000010000 */
[C---:B------:R-:W-:Y:S01]  /*6e20*/  FFMA.FTZ R7, R171.reuse, R7, R192 ;  /* 0x00000007ab077223 */ /* 0x040fe200000100c0 */
[----:B------:R-:W-:Y:S01]  /*6e30*/  FFMA.FTZ R3, R171, R6, -R180 ;  /* 0x00000006ab037223 */ /* 0x000fe200000108b4 */
[-C--:B------:R-:W-:Y:S01]  /*6e40*/  FMUL.FTZ R192, R191, -R39.reuse ;  /* 0x80000027bfc07220 */ /* 0x080fe20000410000 */
[C---:B------:R-:W-:Y:S01]  /*6e50*/  FMUL.FTZ R180, R193.reuse, -R39 ;  /* 0x80000027c1b47220 */ /* 0x040fe20000410000 */
[CC--:B------:R-:W-:Y:S01]  /*6e60*/  FMUL.FTZ R6, R190.reuse, R5.reuse ;  /* 0x00000005be067220 */ /* 0x0c0fe20000410000 */
[----:B------:R-:W-:Y:S01]  /*6e70*/  FMUL.FTZ R190, R190, R4 ;  /* 0x00000004bebe7220 */ /* 0x000fe20000410000 */
[-C--:B------:R-:W-:Y:S01]  /*6e80*/  FFMA.FTZ R192, R193, R38.reuse, R192 ;  /* 0x00000026c1c07223 */ /* 0x080fe200000100c0 */
[----:B------:R-:W-:Y:S01]  /*6e90*/  FFMA.FTZ R180, R191, R38, -R180 ;  /* 0x00000026bfb47223 */ /* 0x000fe200000108b4 */
[----:B------:R-:W-:Y:S01]  /*6ea0*/  FFMA.FTZ R4, R171, R4, -R6 ;  /* 0x00000004ab047223 */ /* 0x000fe20000010806 */
[----:B-1----:R-:W-:Y:S01]  /*6eb0*/  FADD.FTZ R6, R182, R3 ;  /* 0x00000003b6067221 */ /* 0x002fe20000010000 */
[----:B------:R-:W-:Y:S01]  /*6ec0*/  FADD.FTZ R175, -R175, R192 ;  /* 0x000000c0afaf7221 */ /* 0x000fe20000010100 */
[----:B------:R-:W-:Y:S01]  /*6ed0*/  FADD.FTZ R181, R181, R180 ;  /* 0x000000b4b5b57221 */ /* 0x000fe20000010000 */
[----:B------:R-:W-:Y:S01]  /*6ee0*/  SHF.L.U32 R38, R82, 0x4, RZ ;  /* 0x0000000452267819 */ /* 0x000fe200000006ff */
[----:B------:R-:W-:Y:S01]  /*6ef0*/  FFMA.FTZ R5, R171, R5, R190 ;  /* 0x00000005ab057223 */ /* 0x000fe200000100be */
[C---:B------:R-:W-:Y:S01]  /*6f00*/  FMUL.FTZ R3, R146.reuse, -R175 ;  /* 0x800000af92037220 */ /* 0x040fe20000410000 */
[-C--:B------:R-:W-:Y:S01]  /*6f10*/  FMUL.FTZ R146, R146, -R181.reuse ;  /* 0x800000b592927220 */ /* 0x080fe20000410000 */
[----:B------:R-:W-:Y:S01]  /*6f20*/  LEA.HI.SX32 R39, R38, R38, 0x1b ;  /* 0x0000002626277211 */ /* 0x000fe200078fdaff */
[-C--:B------:R-:W-:Y:S01]  /*6f30*/  FMUL.FTZ R189, R175, R44.reuse ;  /* 0x0000002cafbd7220 */ /* 0x080fe20000410000 */
[C---:B------:R-:W-:Y:S01]  /*6f40*/  FFMA.FTZ R38, R144.reuse, R181, -R3 ;  /* 0x000000b590267223 */ /* 0x040fe20000010803 */
[----:B------:R-:W-:Y:S01]  /*6f50*/  FFMA.FTZ R169, R144, R175, R146 ;  /* 0x000000af90a97223 */ /* 0x000fe20000010092 */
[----:B------:R-:W-:Y:S01]  /*6f60*/  LEA R3, R39, UR7, 0x2 ;  /* 0x0000000727037c11 */ /* 0x000fe2000f8e10ff */
[----:B------:R-:W-:Y:S01]  /*6f70*/  FMUL.FTZ R171, R181, R44 ;  /* 0x0000002cb5ab7220 */ /* 0x000fe20000410000 */
[----:B------:R-:W-:Y:S01]  /*6f80*/  FADD.FTZ R173, R173, R38 ;  /* 0x00000026adad7221 */ /* 0x000fe20000010000 */
[----:B------:R-:W-:Y:S01]  /*6f90*/  FADD.FTZ R169, -R170, R169 ;  /* 0x000000a9aaa97221 */ /* 0x000fe20000010100 */
[----:B------:R-:W-:Y:S01]  /*6fa0*/  FMUL.FTZ R191, R162, R189 ;  /* 0x000000bda2bf7220 */ /* 0x000fe20000410000 */
[----:B0-----:R-:W-:Y:S01]  /*6fb0*/  FADD.FTZ R7, R188, R7 ;  /* 0x00000007bc077221 */ /* 0x001fe20000010000 */
[----:B------:R-:W-:Y:S01]  /*6fc0*/  @!P1 LEA R180, R95, UR7, 0x4 ;  /* 0x000000075fb49c11 */ /* 0x000fe2000f8e20ff */
[C---:B------:R-:W-:Y:S01]  /*6fd0*/  FMUL.FTZ R39, R142.reuse, -R169 ;  /* 0x800000a98e277220 */ /* 0x040fe20000410000 */
[----:B------:R-:W-:Y:S01]  /*6fe0*/  FMUL.FTZ R142, R142, -R173 ;  /* 0x800000ad8e8e7220 */ /* 0x000fe20000410000 */
[-C--:B------:R-:W-:Y:S01]  /*6ff0*/  FMUL.FTZ R144, R45, R171.reuse ;  /* 0x000000ab2d907220 */ /* 0x080fe20000410000 */
[-C--:B------:R-:W-:Y:S01]  /*7000*/  FFMA.FTZ R38, R160, R171.reuse, R191 ;  /* 0x000000aba0267223 */ /* 0x080fe200000100bf */
[----:B------:R-:W-:Y:S01]  /*7010*/  FMUL.FTZ R193, R162, R171 ;  /* 0x000000aba2c17220 */ /* 0x000fe20000410000 */
[C---:B------:R-:W-:Y:S01]  /*7020*/  FFMA.FTZ R171, R140.reuse, R169, R142 ;  /* 0x000000a98cab7223 */ /* 0x040fe2000001008e */
[----:B------:R-:W-:Y:S01]  /*7030*/  FFMA.FTZ R39, R140, R173, -R39 ;  /* 0x000000ad8c277223 */ /* 0x000fe20000010827 */
[-C--:B------:R-:W-:Y:S01]  /*7040*/  FMUL.FTZ R195, R169, R46.reuse ;  /* 0x0000002ea9c37220 */ /* 0x080fe20000410000 */
[----:B------:R0:W-:Y:S01]  /*7050*/  @!P1 STS.128 [R180+0x25d0], R4 ;  /* 0x0025d004b4009388 */ /* 0x0001e20000000c00 */
[----:B------:R-:W-:Y:S01]  /*7060*/  FMUL.FTZ R146, R45, R189 ;  /* 0x000000bd2d927220 */ /* 0x000fe20000410000 */
[----:B------:R-:W-:Y:S01]  /*7070*/  FADD.FTZ R171, -R172, R171 ;  /* 0x000000abacab7221 */ /* 0x000fe20000010100 */
[----:B------:R-:W-:Y:S01]  /*7080*/  FMUL.FTZ R191, R173, R46 ;  /* 0x0000002eadbf7220 */ /* 0x000fe20000410000 */
[----:B------:R-:W-:Y:S01]  /*7090*/  FMUL.FTZ R140, R47, R195 ;  /* 0x000000c32f8c7220 */ /* 0x000fe20000410000 */
[----:B------:R-:W-:Y:S01]  /*70a0*/  STS [R3+0x878], R144 ;  /* 0x0008789003007388 */ /* 0x000fe20000000800 */
[----:B------:R-:W-:-:S03]  /*70b0*/  FMUL.FTZ R201, R171, R48 ;  /* 0x00000030abc97220 */ /* 0x000fc60000410000 */
[----:B------:R1:W-:Y:S04]  /*70c0*/  STS [R3+0x874], R140 ;  /* 0x0008748c03007388 */ /* 0x0003e80000000800 */
[----:B------:R-:W-:Y:S01]  /*70d0*/  STS [R3+0x87c], R146 ;  /* 0x00087c9203007388 */ /* 0x000fe20000000800 */
[----:B0-----:R-:W-:Y:S01]  /*70e0*/  FFMA.FTZ R6, R160, R189, -R193 ;  /* 0x000000bda0067223 */ /* 0x001fe200000108c1 */
[----:B------:R-:W-:Y:S01]  /*70f0*/  FADD.FTZ R189, R168, R39 ;  /* 0x00000027a8bd7221 */ /* 0x000fe20000010000 */
[----:B------:R-:W-:Y:S01]  /*7100*/  FMUL.FTZ R7, R158, R195 ;  /* 0x000000c39e077220 */ /* 0x000fe20000410000 */
[C---:B------:R-:W-:Y:S01]  /*7110*/  FMUL.FTZ R5, R138.reuse, -R171 ;  /* 0x800000ab8a057220 */ /* 0x040fe20000410000 */
[----:B------:R-:W-:Y:S01]  /*7120*/  FMUL.FTZ R4, R47, R191 ;  /* 0x000000bf2f047220 */ /* 0x000fe20000410000 */
[----:B------:R-:W-:Y:S01]  /*7130*/  FMUL.FTZ R138, R138, -R189 ;  /* 0x800000bd8a8a7220 */ /* 0x000fe20000410000 */
[-C--:B------:R-:W-:Y:S01]  /*7140*/  FFMA.FTZ R7, R156, R191.reuse, R7 ;  /* 0x000000bf9c077223 */ /* 0x080fe20000010007 */
[----:B------:R-:W-:Y:S01]  /*7150*/  FMUL.FTZ R191, R158, R191 ;  /* 0x000000bf9ebf7220 */ /* 0x000fe20000410000 */
[C---:B------:R-:W-:Y:S01]  /*7160*/  FFMA.FTZ R5, R136.reuse, R189, -R5 ;  /* 0x000000bd88057223 */ /* 0x040fe20000010805 */
[----:B------:R-:W-:Y:S01]  /*7170*/  FFMA.FTZ R193, R136, R171, R138 ;  /* 0x000000ab88c17223 */ /* 0x000fe2000001008a */
[----:B------:R-:W-:Y:S01]  /*7180*/  FMUL.FTZ R199, R189, R48 ;  /* 0x00000030bdc77220 */ /* 0x000fe20000410000 */
[----:B------:R-:W-:Y:S01]  /*7190*/  FFMA.FTZ R136, R156, R195, -R191 ;  /* 0x000000c39c887223 */ /* 0x000fe200000108bf */
[----:B------:R-:W-:Y:S01]  /*71a0*/  FADD.FTZ R191, R176, R5 ;  /* 0x00000005b0bf7221 */ /* 0x000fe20000010000 */
[----:B------:R-:W-:Y:S01]  /*71b0*/  FADD.FTZ R193, -R174, R193 ;  /* 0x000000c1aec17221 */ /* 0x000fe20000010100 */
[----:B------:R0:W-:Y:S01]  /*71c0*/  STS [R3+0x870], R4 ;  /* 0x0008700403007388 */ /* 0x0001e20000000800 */
[----:B------:R-:W-:Y:S01]  /*71d0*/  FMUL.FTZ R138, R49, R201 ;  /* 0x000000c9318a7220 */ /* 0x000fe20000410000 */
[C---:B------:R-:W-:Y:S01]  /*71e0*/  FMUL.FTZ R5, R134.reuse, -R191 ;  /* 0x800000bf86057220 */ /* 0x040fe20000410000 */
[-C--:B------:R-:W-:Y:S01]  /*71f0*/  FMUL.FTZ R134, R134, -R193.reuse ;  /* 0x800000c186867220 */ /* 0x080fe20000410000 */
[-C--:B------:R-:W-:Y:S01]  /*7200*/  FMUL.FTZ R203, R193, R50.reuse ;  /* 0x00000032c1cb7220 */ /* 0x080fe20000410000 */
[----:B------:R-:W-:Y:S01]  /*7210*/  FMUL.FTZ R39, R191, R50 ;  /* 0x00000032bf277220 */ /* 0x000fe20000410000 */
[C---:B------:R-:W-:Y:S01]  /*7220*/  FFMA.FTZ R5, R132.reuse, R193, R5 ;  /* 0x000000c184057223 */ /* 0x040fe20000010005 */
[----:B------:R-:W-:Y:S01]  /*7230*/  FFMA.FTZ R134, R132, R191, -R134 ;  /* 0x000000bf84867223 */ /* 0x000fe20000010886 */
[-C--:B------:R-:W-:Y:S01]  /*7240*/  FMUL.FTZ R205, R150, R203.reuse ;  /* 0x000000cb96cd7220 */ /* 0x080fe20000410000 */
[----:B-1----:R-:W-:Y:S01]  /*7250*/  FMUL.FTZ R140, R51, R203 ;  /* 0x000000cb338c7220 */ /* 0x002fe20000410000 */
[----:B------:R-:W-:Y:S01]  /*7260*/  FADD.FTZ R195, -R178, R5 ;  /* 0x00000005b2c37221 */ /* 0x000fe20000010100 */
[----:B------:R-:W-:Y:S01]  /*7270*/  FADD.FTZ R197, R177, R134 ;  /* 0x00000086b1c57221 */ /* 0x000fe20000010000 */
[----:B0-----:R-:W-:Y:S01]  /*7280*/  FMUL.FTZ R4, R49, R199 ;  /* 0x000000c731047220 */ /* 0x001fe20000410000 */
[----:B------:R-:W-:Y:S01]  /*7290*/  FFMA.FTZ R132, R148, R39, R205 ;  /* 0x0000002794847223 */ /* 0x000fe200000100cd */
[C---:B------:R-:W-:Y:S01]  /*72a0*/  FMUL.FTZ R5, R128.reuse, -R195 ;  /* 0x800000c380057220 */ /* 0x040fe20000410000 */
[-C--:B------:R-:W-:Y:S01]  /*72b0*/  FMUL.FTZ R128, R128, -R197.reuse ;  /* 0x800000c580807220 */ /* 0x080fe20000410000 */
[-C--:B------:R-:W-:Y:S01]  /*72c0*/  FMUL.FTZ R207, R197, R52.reuse ;  /* 0x00000034c5cf7220 */ /* 0x080fe20000410000 */
[----:B------:R0:W-:Y:S01]  /*72d0*/  STS [R3+0x868], R4 ;  /* 0x0008680403007388 */ /* 0x0001e20000000800 */
[C---:B------:R-:W-:Y:S01]  /*72e0*/  FFMA.FTZ R5, R130.reuse, R197, -R5 ;  /* 0x000000c582057223 */ /* 0x040fe20000010805 */
[----:B------:R-:W-:Y:S01]  /*72f0*/  FFMA.FTZ R130, R130, R195, R128 ;  /* 0x000000c382827223 */ /* 0x000fe20000010080 */
[----:B------:R-:W-:Y:S01]  /*7300*/  FMUL.FTZ R134, R53, R207 ;  /* 0x000000cf35867220 */ /* 0x000fe20000410000 */
[----:B------:R-:W-:Y:S01]  /*7310*/  FMUL.FTZ R205, R195, R52 ;  /* 0x00000034c3cd7220 */ /* 0x000fe20000410000 */
[----:B------:R1:W-:Y:S01]  /*7320*/  STS [R3+0x86c], R138 ;  /* 0x00086c8a03007388 */ /* 0x0003e20000000800 */
[----:B------:R-:W-:-:S03]  /*7330*/  FADD.FTZ R183, -R183, R130 ;  /* 0x00000082b7b77221 */ /* 0x000fc60000010100 */
[----:B------:R2:W-:Y:S01]  /*7340*/  STS [R3+0x858], R134 ;  /* 0x0008588603007388 */ /* 0x0005e20000000800 */
[-C--:B0-----:R-:W-:Y:S01]  /*7350*/  FMUL.FTZ R4, R51, R39.reuse ;  /* 0x0000002733047220 */ /* 0x081fe20000410000 */
[----:B------:R-:W-:Y:S01]  /*7360*/  FMUL.FTZ R39, R150, R39 ;  /* 0x0000002796277220 */ /* 0x000fe20000410000 */
[-C--:B------:R-:W-:Y:S01]  /*7370*/  FMUL.FTZ R209, R183, R54.reuse ;  /* 0x00000036b7d17220 */ /* 0x080fe20000410000 */
[----:B------:R-:W-:Y:S02]  /*7380*/  STS [R3+0x864], R140 ;  /* 0x0008648c03007388 */ /* 0x000fe40000000800 */
[----:B------:R-:W-:Y:S01]  /*7390*/  FFMA.FTZ R128, R148, R203, -R39 ;  /* 0x000000cb94807223 */ /* 0x000fe20000010827 */
[----:B------:R-:W-:Y:S01]  /*73a0*/  FADD.FTZ R203, R184, R5 ;  /* 0x00000005b8cb7221 */ /* 0x000fe20000010000 */
[C---:B------:R-:W-:Y:S01]  /*73b0*/  FMUL.FTZ R5, R124.reuse, -R183 ;  /* 0x800000b77c057220 */ /* 0x040fe20000410000 */
[----:B------:R0:W-:Y:S01]  /*73c0*/  STS [R3+0x860], R4 ;  /* 0x0008600403007388 */ /* 0x0001e20000000800 */
[----:B-1----:R-:W-:Y:S01]  /*73d0*/  FMUL.FTZ R138, R53, R205 ;  /* 0x000000cd358a7220 */ /* 0x002fe20000410000 */
[-C--:B------:R-:W-:Y:S01]  /*73e0*/  FMUL.FTZ R124, R124, -R203.reuse ;  /* 0x800000cb7c7c7220 */ /* 0x080fe20000410000 */
[C---:B------:R-:W-:Y:S01]  /*73f0*/  FFMA.FTZ R5, R126.reuse, R203, -R5 ;  /* 0x000000cb7e057223 */ /* 0x040fe20000010805 */
[----:B------:R-:W-:Y:S01]  /*7400*/  FMUL.FTZ R39, R203, R54 ;  /* 0x00000036cb277220 */ /* 0x000fe20000410000 */
[C---:B--2---:R-:W-:Y:S01]  /*7410*/  FMUL.FTZ R134, R55.reuse, R209 ;  /* 0x000000d137867220 */ /* 0x044fe20000410000 */
[----:B------:R-:W-:Y:S01]  /*7420*/  FFMA.FTZ R124, R126, R183, R124 ;  /* 0x000000b77e7c7223 */ /* 0x000fe2000001007c */
[----:B------:R-:W-:Y:S01]  /*7430*/  FADD.FTZ R177, R186, R5 ;  /* 0x00000005bab17221 */ /* 0x000fe20000010000 */
[C---:B------:R-:W-:Y:S01]  /*7440*/  FMUL.FTZ R5, R110.reuse, R209 ;  /* 0x000000d16e057220 */ /* 0x040fe20000410000 */
[-C--:B------:R-:W-:Y:S01]  /*7450*/  FMUL.FTZ R130, R55, R39.reuse ;  /* 0x0000002737827220 */ /* 0x080fe20000410000 */
[----:B------:R-:W-:Y:S01]  /*7460*/  FADD.FTZ R185, -R185, R124 ;  /* 0x0000007cb9b97221 */ /* 0x000fe20000010100 */
[-C--:B0-----:R-:W-:Y:S01]  /*7470*/  FMUL.FTZ R4, R110, R39.reuse ;  /* 0x000000276e047220 */ /* 0x081fe20000410000 */
[----:B------:R-:W-:Y:S01]  /*7480*/  FFMA.FTZ R213, R112, R39, R5 ;  /* 0x0000002770d57223 */ /* 0x000fe20000010005 */
[----:B------:R-:W-:Y:S01]  /*7490*/  IADD3 R39, -R30, R97, RZ ;  /* 0x000000611e277210 */ /* 0x000fe20007ffe1ff */
[C---:B------:R-:W-:Y:S01]  /*74a0*/  FMUL.FTZ R5, R120.reuse, -R185 ;  /* 0x800000b978057220 */ /* 0x040fe20000410000 */
[----:B------:R-:W-:Y:S01]  /*74b0*/  FMUL.FTZ R120, R120, -R177 ;  /* 0x800000b178787220 */ /* 0x000fe20000410000 */
[-C--:B------:R-:W-:Y:S01]  /*74c0*/  FMUL.FTZ R124, R185, R56.reuse ;  /* 0x00000038b97c7220 */ /* 0x080fe20000410000 */
[----:B------:R-:W-:Y:S01]  /*74d0*/  FFMA.FTZ R215, R112, R209, -R4 ;  /* 0x000000d170d77223 */ /* 0x000fe20000010804 */
[C---:B------:R-:W-:Y:S01]  /*74e0*/  FFMA.FTZ R5, R122.reuse, R177, -R5 ;  /* 0x000000b17a057223 */ /* 0x040fe20000010805 */
[----:B------:R-:W-:Y:S01]  /*74f0*/  FFMA.FTZ R122, R122, R185, R120 ;  /* 0x000000b97a7a7223 */ /* 0x000fe20000010078 */
[----:B------:R-:W-:Y:S01]  /*7500*/  FMUL.FTZ R4, R177, R56 ;  /* 0x00000038b1047220 */ /* 0x000fe20000410000 */
[----:B------:R0:W-:Y:S01]  /*7510*/  STS [R3+0x85c], R138 ;  /* 0x00085c8a03007388 */ /* 0x0001e20000000800 */
[----:B------:R-:W-:Y:S01]  /*7520*/  FADD.FTZ R120, R2, R5 ;  /* 0x0000000502787221 */ /* 0x000fe20000010000 */
[----:B------:R-:W-:Y:S01]  /*7530*/  FADD.FTZ R179, -R179, R122 ;  /* 0x0000007ab3b37221 */ /* 0x000fe20000010100 */
[----:B------:R-:W-:Y:S01]  /*7540*/  LEA R122, R39, -R82, 0x1 ;  /* 0x80000052277a7211 */ /* 0x000fe200078e08ff */
[C---:B------:R-:W-:Y:S01]  /*7550*/  FMUL.FTZ R2, R42.reuse, R124 ;  /* 0x0000007c2a027220 */ /* 0x040fe20000410000 */
[-C--:B------:R-:W-:Y:S01]  /*7560*/  FMUL.FTZ R126, R57, R4.reuse ;  /* 0x00000004397e7220 */ /* 0x080fe20000410000 */
[-C--:B------:R-:W-:Y:S01]  /*7570*/  FMUL.FTZ R5, R42, R4.reuse ;  /* 0x000000042a057220 */ /* 0x080fe20000410000 */
[----:B------:R-:W-:Y:S01]  /*7580*/  ISETP.GE.AND P1, PT, R122, 0x1, PT ;  /* 0x000000017a00780c */ /* 0x000fe20003f26270 */
[----:B------:R-:W-:Y:S01]  /*7590*/  FFMA.FTZ R209, R43, R4, R2 ;  /* 0x000000042bd17223 */ /* 0x000fe20000010002 */
[-C--:B------:R-:W-:Y:S01]  /*75a0*/  FMUL.FTZ R4, R179, R58.reuse ;  /* 0x0000003ab3047220 */ /* 0x080fe20000410000 */
[----:B------:R-:W-:Y:S01]  /*75b0*/  FMUL.FTZ R2, R120, R58 ;  /* 0x0000003a78027220 */ /* 0x000fe20000410000 */
[----:B------:R1:W-:Y:S01]  /*75c0*/  STS [R3+0x850], R130 ;  /* 0x0008508203007388 */ /* 0x0003e20000000800 */
[-C--:B------:R-:W-:Y:S01]  /*75d0*/  FFMA.FTZ R211, R43, R124.reuse, -R5 ;  /* 0x0000007c2bd37223 */ /* 0x080fe20000010805 */
[----:B0-----:R-:W-:Y:S01]  /*75e0*/  FMUL.FTZ R138, R57, R124 ;  /* 0x0000007c398a7220 */ /* 0x001fe20000410000 */
[C---:B------:R-:W-:Y:S01]  /*75f0*/  FMUL.FTZ R124, R40.reuse, R4 ;  /* 0x00000004287c7220 */ /* 0x040fe20000410000 */
[----:B------:R0:W-:Y:S01]  /*7600*/  STS [R3+0x854], R134 ;  /* 0x0008548603007388 */ /* 0x0001e20000000800 */
[----:B------:R-:W-:-:S02]  /*7610*/  FMUL.FTZ R5, R40, R2 ;  /* 0x0000000228057220 */ /* 0x000fc40000410000 */
[-C--:B------:R-:W-:Y:S01]  /*7620*/  FFMA.FTZ R124, R41, R2.reuse, R124 ;  /* 0x00000002297c7223 */ /* 0x080fe2000001007c */
[----:B------:R2:W-:Y:S01]  /*7630*/  STS [R3+0x848], R126 ;  /* 0x0008487e03007388 */ /* 0x0005e20000000800 */
[C---:B-1----:R-:W-:Y:S02]  /*7640*/  FMUL.FTZ R130, R59.reuse, R2 ;  /* 0x000000023b827220 */ /* 0x042fe40000410000 */
[----:B------:R-:W-:Y:S01]  /*7650*/  FADD.FTZ R124, RZ, R124 ;  /* 0x0000007cff7c7221 */ /* 0x000fe20000010000 */
[----:B------:R1:W-:Y:S01]  /*7660*/  STS [R3+0x84c], R138 ;  /* 0x00084c8a03007388 */ /* 0x0003e20000000800 */
[----:B0-----:R-:W-:-:S03]  /*7670*/  FMUL.FTZ R134, R59, R4 ;  /* 0x000000043b867220 */ /* 0x001fc60000410000 */
[----:B------:R1:W-:Y:S01]  /*7680*/  STS [R3+0x840], R130 ;  /* 0x0008408203007388 */ /* 0x0003e20000000800 */
[----:B--2---:R-:W-:-:S03]  /*7690*/  FFMA.FTZ R126, R41, R4, -R5 ;  /* 0x00000004297e7223 */ /* 0x004fc60000010805 */
        /* <DEDUP_REMOVED lines=28> */
.L_x_16185:
[----:B------:R-:W-:Y:S05]  /*7860*/  BSYNC B0 ;  /* 0x0000000000007941 */ /* 0x000fea0003800000 */
.L_x_16184:
[----:B------:R-:W-:Y:S01]  /*7870*/  USHF.R.U32.HI UR8, URZ, 0x1, UR27 ;  /* 0x000000013f087899 */ /* 0x000fe2000801161b */
[----:B-1----:R-:W-:Y:S01]  /*7880*/  FMUL.FTZ R3, R116, R205 ;  /* 0x000000cd74037220 */ /* 0x002fe20000410000 */
[----:B------:R-:W-:Y:S01]  /*7890*/  USHF.R.U64 UR10, UR26, 0x1, UR27 ;  /* 0x000000011a0a7899 */ /* 0x000fe2000800121b */
[----:B------:R-:W-:Y:S01]  /*78a0*/  IMAD R2, R85, R20, RZ ;  /* 0x0000001455027224 */ /* 0x000fe200078e02ff */
[----:B------:R-:W-:Y:S01]  /*78b0*/  UIMAD UR11, UR8, UR14, URZ ;  /* 0x0000000e080b72a4 */ /* 0x000fe2000f8e023f */
[-C--:B0-----:R-:W-:Y:S01]  /*78c0*/  FFMA.FTZ R5, R118, R207.reuse, R3 ;  /* 0x000000cf76057223 */ /* 0x081fe20000010003 */
[----:B------:R-:W-:Y:S01]  /*78d0*/  UIMAD.WIDE.U32 UR8, UR10, UR14, URZ ;  /* 0x0000000e0a0872a5 */ /* 0x000fe2000f8e003f */
[----:B------:R-:W-:Y:S01]  /*78e0*/  FMUL.FTZ R207, R116, R207 ;  /* 0x000000cf74cf7220 */ /* 0x000fe20000410000 */
[----:B------:R-:W-:Y:S01]  /*78f0*/  UIMAD UR11, UR15, UR10, UR11 ;  /* 0x0000000a0f0b72a4 */ /* 0x000fe2000f8e020b */
[----:B------:R-:W-:Y:S01]  /*7900*/  FADD.FTZ R124, R124, R209 ;  /* 0x000000d17c7c7221 */ /* 0x000fe20000010000 */
[----:B------:R-:W-:-:S02]  /*7910*/  IMAD R209, R86, R21, R2 ;  /* 0x0000001556d17224 */ /* 0x000fc400078e0202 */
[----:B------:R-:W-:Y:S01]  /*7920*/  FFMA.FTZ R207, R118, R205, -R207 ;  /* 0x000000cd76cf7223 */ /* 0x000fe200000108cf */
[----:B------:R-:W-:Y:S01]  /*7930*/  UIADD3 UR9, UR11, UR9, URZ ;  /* 0x000000090b097290 */ /* 0x000fe2000fffe03f */
[----:B------:R-:W-:Y:S01]  /*7940*/  FMUL.FTZ R205, R154, R201 ;  /* 0x000000c99acd7220 */ /* 0x000fe20000410000 */
[----:B------:R-:W-:Y:S01]  /*7950*/  FADD.FTZ R124, R124, R213 ;  /* 0x000000d57c7c7221 */ /* 0x000fe20000010000 */
[----:B------:R-:W-:Y:S01]  /*7960*/  FADD.FTZ R126, RZ, R126 ;  /* 0x0000007eff7e7221 */ /* 0x000fe20000010000 */
[----:B------:R-:W-:Y:S01]  /*7970*/  BSSY B0, `(.L_x_16186) ;  /* 0x000002c000007945 */ /* 0x000fe20003800000 */
[----:B------:R-:W-:Y:S01]  /*7980*/  FFMA.FTZ R4, R152, R199, R205 ;  /* 0x000000c798047223 */ /* 0x000fe200000100cd */
[----:B------:R-:W-:-:S04]  /*7990*/  IMAD.WIDE.U32 R2, R86, R20, UR8 ;  /* 0x0000000856027e25 */ /* 0x000fc8000f8e0014 */
[----:B------:R-:W-:Y:S01]  /*79a0*/  FMUL.FTZ R199, R154, R199 ;  /* 0x000000c79ac77220 */ /* 0x000fe20000410000 */
[----:B------:R-:W-:Y:S01]  /*79b0*/  FADD.FTZ R5, R124, R5 ;  /* 0x000000057c057221 */ /* 0x000fe20000010000 */
[----:B------:R-:W-:Y:S01]  /*79c0*/  FADD.FTZ R126, R126, R211 ;  /* 0x000000d37e7e7221 */ /* 0x000fe20000010000 */
[----:B------:R-:W-:Y:S01]  /*79d0*/  USHF.L.U64.HI UR9, UR5, 0x2, UR6 ;  /* 0x0000000205097899 */ /* 0x000fe20008010206 */
[----:B------:R-:W-:Y:S01]  /*79e0*/  IADD3 R114, R209, R3, RZ ;  /* 0x00000003d1727210 */ /* 0x000fe20007ffe0ff */
[----:B------:R-:W-:Y:S01]  /*79f0*/  FFMA.FTZ R199, R152, R201, -R199 ;  /* 0x000000c998c77223 */ /* 0x000fe200000108c7 */
[----:B------:R-:W-:Y:S01]  /*7a00*/  LEA R3, P1, R2, R18, 0x3 ;  /* 0x0000001202037211 */ /* 0x000fe200078218ff */
[----:B------:R-:W-:Y:S01]  /*7a10*/  FADD.FTZ R5, R5, R132 ;  /* 0x0000008405057221 */ /* 0x000fe20000010000 */
[----:B------:R-:W-:Y:S01]  /*7a20*/  FADD.FTZ R126, R126, R215 ;  /* 0x000000d77e7e7221 */ /* 0x000fe20000010000 */
[----:B------:R-:W-:Y:S01]  /*7a30*/  USHF.L.U32 UR8, UR5, 0x2, URZ ;  /* 0x0000000205087899 */ /* 0x000fe2000800063f */
[----:B------:R-:W-:Y:S01]  /*7a40*/  LEA.HI.X R201, R2, R19, R114, 0x3, P1 ;  /* 0x0000001302c97211 */ /* 0x000fe200008f1c72 */
[----:B------:R-:W-:Y:S01]  /*7a50*/  FADD.FTZ R4, R5, R4 ;  /* 0x0000000405047221 */ /* 0x000fe20000010000 */
[----:B------:R-:W-:Y:S01]  /*7a60*/  LEA R2, P1, R82, R3, 0x2 ;  /* 0x0000000352027211 */ /* 0x000fe200078210ff */
[----:B------:R-:W-:Y:S01]  /*7a70*/  FADD.FTZ R207, R126, R207 ;  /* 0x000000cf7ecf7221 */ /* 0x000fe20000010000 */
[----:B------:R-:W-:Y:S01]  /*7a80*/  IADD3 R114, -R94, UR4, RZ ;  /* 0x000000045e727c10 */ /* 0x000fe2000fffe1ff */
[----:B------:R-:W-:Y:S01]  /*7a90*/  FADD.FTZ R205, R4, R7 ;  /* 0x0000000704cd7221 */ /* 0x000fe20000010000 */
[----:B------:R-:W-:Y:S01]  /*7aa0*/  LEA.HI.X R3, R82, R201, RZ, 0x2, P1 ;  /* 0x000000c952037211 */ /* 0x000fe200008f14ff */
[----:B------:R-:W-:Y:S01]  /*7ab0*/  FADD.FTZ R128, R207, R128 ;  /* 0x00000080cf807221 */ /* 0x000fe20000010000 */
[----:B------:R-:W-:Y:S01]  /*7ac0*/  ISETP.GE.AND P1, PT, R122, 0x21, PT ;  /* 0x000000217a00780c */ /* 0x000fe20003f26270 */
[----:B------:R-:W-:Y:S01]  /*7ad0*/  IMAD R5, R114, -0x200, RZ ;  /* 0xfffffe0072057824 */ /* 0x000fe200078e02ff */
[----:B------:R-:W-:Y:S01]  /*7ae0*/  IADD3 R7, R82, 0x40, RZ ;  /* 0x0000004052077810 */ /* 0x000fe20007ffe0ff */
[----:B------:R-:W-:Y:S01]  /*7af0*/  FADD.FTZ R199, R128, R199 ;  /* 0x000000c780c77221 */ /* 0x000fe20000010000 */
[----:B------:R-:W-:Y:S01]  /*7b00*/  IMAD R4, R16, UR9, RZ ;  /* 0x0000000910047c24 */ /* 0x000fe2000f8e02ff */
[----:B------:R-:W-:Y:S01]  /*7b10*/  ISETP.GE.AND P2, PT, R122, 0x41, PT ;  /* 0x000000417a00780c */ /* 0x000fe20003f46270 */
[----:B------:R-:W-:Y:S01]  /*7b20*/  IMAD.WIDE R2, R5, 0x4, R2 ;  /* 0x0000000405027825 */ /* 0x000fe200078e0202 */
[----:B------:R-:W-:-:S03]  /*7b30*/  IADD3 R5, R82, 0x20, RZ ;  /* 0x0000002052057810 */ /* 0x000fc60007ffe0ff */
[----:B------:R-:W-:Y:S01]  /*7b40*/  FADD.FTZ R207, R199, R136 ;  /* 0x00000088c7cf7221 */ /* 0x000fe20000010000 */
[----:B------:R-:W-:Y:S01]  /*7b50*/  IADD3 R199, R82, 0x60, RZ ;  /* 0x0000006052c77810 */ /* 0x000fe20007ffe0ff */
[----:B------:R-:W-:Y:S01]  /*7b60*/  IMAD R201, R17, UR8, R4 ;  /* 0x0000000811c97c24 */ /* 0x000fe2000f8e0204 */
[-C--:B------:R-:W-:Y:S01]  /*7b70*/  LEA.HI.SX32 R5, R5, R82.reuse, 0x1b ;  /* 0x0000005205057211 */ /* 0x080fe200078fdaff */
[----:B------:R-:W-:Y:S01]  /*7b80*/  IMAD.WIDE.U32 R2, R16, UR8, R2 ;  /* 0x0000000810027c25 */ /* 0x000fe2000f8e0002 */
[----:B------:R-:W-:-:S03]  /*7b90*/  LEA.HI.SX32 R7, R7, R82, 0x1b ;  /* 0x0000005207077211 */ /* 0x000fc600078fdaff */
[----:B------:R-:W-:Y:S01]  /*7ba0*/  FADD.FTZ R114, R207, R6 ;  /* 0x00000006cf727221 */ /* 0x000fe20000010000 */
[----:B------:R-:W-:Y:S02]  /*7bb0*/  LEA R5, R5, UR7, 0x2 ;  /* 0x0000000705057c11 */ /* 0x000fe4000f8e10ff */
[----:B------:R-:W-:Y:S02]  /*7bc0*/  IADD3 R3, R3, R201, RZ ;  /* 0x000000c903037210 */ /* 0x000fe40007ffe0ff */
[----:B------:R-:W-:Y:S02]  /*7bd0*/  ISETP.GE.AND P3, PT, R122, 0x61, PT ;  /* 0x000000617a00780c */ /* 0x000fe40003f66270 */
[----:B------:R-:W0:Y:S01]  /*7be0*/  LDS R5, [R5+0x8c0] ;  /* 0x0008c00005057984 */ /* 0x000e220000000800 */
[----:B------:R-:W-:Y:S02]  /*7bf0*/  LEA.HI.SX32 R199, R199, R82, 0x1b ;  /* 0x00000052c7c77211 */ /* 0x000fe400078fdaff */
[----:B------:R-:W-:Y:S01]  /*7c00*/  LEA R7, R7, UR7, 0x2 ;  /* 0x0000000707077c11 */ /* 0x000fe2000f8e10ff */
[----:B------:R-:W-:Y:S07]  /*7c10*/  @!P1 BRA `(.L_x_16187) ;  /* 0x0000000000049947 */ /* 0x000fee0003800000 */
[----:B0-----:R1:W-:Y:S02]  /*7c20*/  REDG.E.ADD.F32.FTZ.RN.STRONG.GPU desc[UR12][R2.64+-0x780], R5 ;  /* 0xfff88005020079a6 */ /* 0x0013e4000c10f38c */
.L_x_16187:
[----:B------:R-:W-:Y:S05]  /*7c30*/  BSYNC B0 ;  /* 0x0000000000007941 */ /* 0x000fea0003800000 */
.L_x_16186:
[----:B01----:R0:W1:Y:S01]  /*7c40*/  LDS R5, [R7+0x940] ;  /* 0x0009400007057984 */ /* 0x0030620000000800 */
[----:B------:R-:W-:Y:S01]  /*7c50*/  BSSY B0, `(.L_x_16188) ;  /* 0x0000004000007945 */ /* 0x000fe20003800000 */
[----:B------:R-:W-:-:S03]  /*7c60*/  LEA R4, R199, UR7, 0x2 ;  /* 0x00000007c7047c11 */ /* 0x000fc6000f8e10ff */
[----:B------:R-:W-:Y:S05]  /*7c70*/  @!P2 BRA `(.L_x_16189) ;  /* 0x000000000004a947 */ /* 0x000fea0003800000 */
[----:B-1----:R2:W-:Y:S02]  /*7c80*/  REDG.E.ADD.F32.FTZ.RN.STRONG.GPU desc[UR12][R2.64+-0x700], R5 ;  /* 0xfff90005020079a6 */ /* 0x0025e4000c10f38c */
.L_x_16189:
[----:B------:R-:W-:Y:S05]  /*7c90*/  BSYNC B0 ;  /* 0x0000000000007941 */ /* 0x000fea0003800000 */
.L_x_16188:
[----:B-12---:R1:W2:Y:S01]  /*7ca0*/  LDS R5, [R4+0x9c0] ;  /* 0x0009c00004057984 */ /* 0x0062a20000000800 */
[----:B------:R-:W-:Y:S01]  /*7cb0*/  BSSY B0, `(.L_x_16190) ;  /* 0x0000005000007945 */ /* 0x000fe20003800000 */
[C---:B0-----:R-:W-:Y:S02]  /*7cc0*/  IADD3 R7, R82.reuse, 0x80, RZ ;  /* 0x0000008052077810 */ /* 0x041fe40007ffe0ff */
[----:B------:R-:W-:Y:S01]  /*7cd0*/  IADD3 R199, R82, 0xa0, RZ ;  /* 0x000000a052c77810 */ /* 0x000fe20007ffe0ff */
[----:B------:R-:W-:Y:S06]  /*7ce0*/  @!P3 BRA `(.L_x_16191) ;  /* 0x000000000004b947 */ /* 0x000fec0003800000 */
[----:B--2---:R0:W-:Y:S02]  /*7cf0*/  REDG.E.ADD.F32.FTZ.RN.STRONG.GPU desc[UR12][R2.64+-0x680], R5 ;  /* 0xfff98005020079a6 */ /* 0x0041e4000c10f38c */
.L_x_16191:
[----:B------:R-:W-:Y:S05]  /*7d00*/  BSYNC B0 ;  /* 0x0000000000007941 */ /* 0x000fea0003800000 */
.L_x_16190:
        /* <DEDUP_REMOVED lines=17> */
.L_x_16193:
[----:B------:R-:W-:Y:S05]  /*7e20*/  BSYNC B0 ;  /* 0x0000000000007941 */ /* 0x000fea0003800000 */
.L_x_16192:
[----:B01----:R0:W1:Y:S01]  /*7e30*/  LDS R5, [R199+0xac0] ;  /* 0x000ac000c7057984 */ /* 0x0030620000000800 */
[----:B------:R-:W-:Y:S01]  /*7e40*/  BSSY B0, `(.L_x_16194) ;  /* 0x0000006000007945 */ /* 0x000fe20003800000 */
[----:B------:R-:W-:Y:S02]  /*7e50*/  IADD3 R7, R82, 0x100, RZ ;  /* 0x0000010052077810 */ /* 0x000fe40007ffe0ff */
[----:B------:R-:W-:Y:S02]  /*7e60*/  LEA.HI.SX32 R201, R201, R82, 0x1b ;  /* 0x00000052c9c97211 */ /* 0x000fe400078fdaff */
[----:B------:R-:W-:Y:S01]  /*7e70*/  LEA R4, R4, UR7, 0x2 ;  /* 0x0000000704047c11 */ /* 0x000fe2000f8e10ff */
[----:B------:R-:W-:Y:S06]  /*7e80*/  @!P1 BRA `(.L_x_16195) ;  /* 0x0000000000049947 */ /* 0x000fec0003800000 */
[----:B-1----:R2:W-:Y:S02]  /*7e90*/  REDG.E.ADD.F32.FTZ.RN.STRONG.GPU desc[UR12][R2.64+-0x580], R5 ;  /* 0xfffa8005020079a6 */ /* 0x0025e4000c10f38c */
.L_x_16195:
[----:B------:R-:W-:Y:S05]  /*7ea0*/  BSYNC B0 ;  /* 0x0000000000007941 */ /* 0x000fea0003800000 */
.L_x_16194:
[----:B-12---:R1:W2:Y:S01]  /*7eb0*/  LDS R5, [R4+0xb40] ;  /* 0x000b400004057984 */ /* 0x0062a20000000800 */
[----:B------:R-:W-:Y:S01]  /*7ec0*/  BSSY B0, `(.L_x_16196) ;  /* 0x0000006000007945 */ /* 0x000fe20003800000 */
[----:B0-----:R-:W-:Y:S02]  /*7ed0*/  IADD3 R199, R82, 0x120, RZ ;  /* 0x0000012052c77810 */ /* 0x001fe40007ffe0ff */
[----:B------:R-:W-:Y:S02]  /*7ee0*/  LEA.HI.SX32 R7, R7, R82, 0x1b ;  /* 0x0000005207077211 */ /* 0x000fe400078fdaff */
[----:B------:R-:W-:Y:S01]  /*7ef0*/  LEA R201, R201, UR7, 0x2 ;  /* 0x00000007c9c97c11 */ /* 0x000fe2000f8e10ff */
[----:B------:R-:W-:Y:S06]  /*7f00*/  @!P2 BRA `(.L_x_16197) ;  /* 0x000000000004a947 */ /* 0x000fec0003800000 */
[----:B--2---:R0:W-:Y:S02]  /*7f10*/  REDG.E.ADD.F32.FTZ.RN.STRONG.GPU desc[UR12][R2.64+-0x500], R5 ;  /* 0xfffb0005020079a6 */ /* 0x0041e4000c10f38c */
.L_x_16197:
[----:B------:R-:W-:Y:S05]  /*7f20*/  BSYNC B0 ;  /* 0x0000000000007941 */ /* 0x000fea0003800000 */
.L_x_16196:
[----:B0-2---:R0:W2:Y:S01]  /*7f30*/  LDS R5, [R201+0xbc0] ;  /* 0x000bc000c9057984 */ /* 0x0050a20000000800 */
[----:B------:R-:W-:Y:S01]  /*7f40*/  BSSY B0, `(.L_x_16198) ;  /* 0x0000005000007945 */ /* 0x000fe20003800000 */
[----:B------:R-:W-:Y:S02]  /*7f50*/  LEA.HI.SX32 R199, R199, R82, 0x1b ;  /* 0x00000052c7c77211 */ /* 0x000fe400078fdaff */
[----:B------:R-:W-:Y:S01]  /*7f60*/  LEA R7, R7, UR7, 0x2 ;  /* 0x0000000707077c11 */ /* 0x000fe2000f8e10ff */
[----:B------:R-:W-:Y:S06]  /*7f70*/  @!P3 BRA `(.L_x_16199) ;  /* 0x000000000004b947 */ /* 0x000fec0003800000 */
[----:B--2---:R3:W-:Y:S02]  /*7f80*/  REDG.E.ADD.F32.FTZ.RN.STRONG.GPU desc[UR12][R2.64+-0x480], R5 ;  /* 0xfffb8005020079a6 */ /* 0x0047e4000c10f38c */
.L_x_16199:
[----:B------:R-:W-:Y:S05]  /*7f90*/  BSYNC B0 ;  /* 0x0000000000007941 */ /* 0x000fea0003800000 */
.L_x_16198:
[----:B--23--:R2:W3:Y:S01]  /*7fa0*/  LDS R5, [R7+0xc40] ;  /* 0x000c400007057984 */ /* 0x00c4e20000000800 */
[----:B------:R-:W-:Y:S01]  /*7fb0*/  BSSY B0, `(.L_x_16200) ;  /* 0x0000004000007945 */ /* 0x000fe20003800000 */
[----:B-1----:R-:W-:-:S03]  /*7fc0*/  LEA R4, R199, UR7, 0x2 ;  /* 0x00000007c7047c11 */ /* 0x002fc6000f8e10ff */
[----:B------:R-:W-:Y:S05]  /*7fd0*/  @!P4 BRA `(.L_x_16201) ;  /* 0x000000000004c947 */ /* 0x000fea0003800000 */
[----:B---3--:R1:W-:Y:S02]  /*7fe0*/  REDG.E.ADD.F32.FTZ.RN.STRONG.GPU desc[UR12][R2.64+-0x400], R5 ;  /* 0xfffc0005020079a6 */ /* 0x0083e4000c10f38c */
.L_x_16201:
[----:B------:R-:W-:Y:S05]  /*7ff0*/  BSYNC B0 ;  /* 0x0000000000007941 */ /* 0x000fea0003800000 */
.L_x_16200:
[----:B-1-3--:R1:W3:Y:S01]  /*8000*/  LDS R5, [R4+0xcc0] ;  /* 0x000cc00004057984 */ /* 0x00a2e20000000800 */
[----:B------:R-:W-:Y:S01]  /*8010*/  BSSY B0, `(.L_x_16202) ;  /* 0x0000005000007945 */ /* 0x000fe20003800000 */
[C---:B--2---:R-:W-:Y:S02]  /*8020*/  IADD3 R7, R82.reuse, 0x140, RZ ;  /* 0x0000014052077810 */ /* 0x044fe40007ffe0ff */
[----:B------:R-:W-:Y:S01]  /*8030*/  IADD3 R199, R82, 0x160, RZ ;  /* 0x0000016052c77810 */ /* 0x000fe20007ffe0ff */
[----:B------:R-:W-:Y:S06]  /*8040*/  @!P5 BRA `(.L_x_16203) ;  /* 0x000000000004d947 */ /* 0x000fec0003800000 */
[----:B---3--:R2:W-:Y:S02]  /*8050*/  REDG.E.ADD.F32.FTZ.RN.STRONG.GPU desc[UR12][R2.64+-0x380], R5 ;  /* 0xfffc8005020079a6 */ /* 0x0085e4000c10f38c */
.L_x_16203:
[----:B------:R-:W-:Y:S05]  /*8060*/  BSYNC B0 ;  /* 0x0000000000007941 */ /* 0x000fea0003800000 */
.L_x_16202:
        /* <DEDUP_REMOVED lines=17> */
.L_x_16205:
[----:B------:R-:W-:Y:S05]  /*8180*/  BSYNC B0 ;  /* 0x0000000000007941 */ /* 0x000fea0003800000 */
.L_x_16204:
[----:B01----:R0:W1:Y:S01]  /*8190*/  LDS R5, [R199+0xdc0] ;  /* 0x000dc000c7057984 */ /* 0x0030620000000800 */
[----:B------:R-:W-:Y:S01]  /*81a0*/  BSSY B0, `(.L_x_16206) ;  /* 0x0000006000007945 */ /* 0x000fe20003800000 */
[----:B------:R-:W-:Y:S02]  /*81b0*/  IADD3 R7, R82, 0x1c0, RZ ;  /* 0x000001c052077810 */ /* 0x000fe40007ffe0ff */
[----:B------:R-:W-:Y:S02]  /*81c0*/  LEA.HI.SX32 R201, R201, R82, 0x1b ;  /* 0x00000052c9c97211 */ /* 0x000fe400078fdaff */
[----:B------:R-:W-:Y:S01]  /*81d0*/  LEA R4, R4, UR7, 0x2 ;  /* 0x0000000704047c11 */ /* 0x000fe2000f8e10ff */
[----:B------:R-:W-:Y:S06]  /*81e0*/  @!P1 BRA `(.L_x_16207) ;  /* 0x0000000000049947 */ /* 0x000fec0003800000 */
[----:B-1----:R2:W-:Y:S02]  /*81f0*/  REDG.E.ADD.F32.FTZ.RN.STRONG.GPU desc[UR12][R2.64+-0x280], R5 ;  /* 0xfffd8005020079a6 */ /* 0x0025e4000c10f38c */
.L_x_16207:
[----:B------:R-:W-:Y:S05]  /*8200*/  BSYNC B0 ;  /* 0x0000000000007941 */ /* 0x000fea0003800000 */
.L_x_16206:
[----:B-12---:R1:W2:Y:S01]  /*8210*/  LDS R5, [R4+0xe40] ;  /* 0x000e400004057984 */ /* 0x0062a20000000800 */
[----:B------:R-:W-:Y:S01]  /*8220*/  BSSY B0, `(.L_x_16208) ;  /* 0x0000006000007945 */ /* 0x000fe20003800000 */
[----:B0-----:R-:W-:Y:S02]  /*8230*/  IADD3 R199, R82, 0x1e0, RZ ;  /* 0x000001e052c77810 */ /* 0x001fe40007ffe0ff */
[----:B------:R-:W-:Y:S02]  /*8240*/  LEA.HI.SX32 R7, R7, R82, 0x1b ;  /* 0x0000005207077211 */ /* 0x000fe400078fdaff */
[----:B------:R-:W-:Y:S01]  /*8250*/  LEA R201, R201, UR7, 0x2 ;  /* 0x00000007c9c97c11 */ /* 0x000fe2000f8e10ff */
[----:B------:R-:W-:Y:S06]  /*8260*/  @!P2 BRA `(.L_x_16209) ;  /* 0x000000000004a947 */ /* 0x000fec0003800000 */
[----:B--2---:R0:W-:Y:S02]  /*8270*/  REDG.E.ADD.F32.FTZ.RN.STRONG.GPU desc[UR12][R2.64+-0x200], R5 ;  /* 0xfffe0005020079a6 */ /* 0x0041e4000c10f38c */
.L_x_16209:
[----:B------:R-:W-:Y:S05]  /*8280*/  BSYNC B0 ;  /* 0x0000000000007941 */ /* 0x000fea0003800000 */
.L_x_16208:
[----:B0-2---:R0:W2:Y:S01]  /*8290*/  LDS R5, [R201+0xec0] ;  /* 0x000ec000c9057984 */ /* 0x0050a20000000800 */
[----:B------:R-:W-:Y:S01]  /*82a0*/  BSSY B0, `(.L_x_16210) ;  /* 0x0000005000007945 */ /* 0x000fe20003800000 */
[----:B------:R-:W-:Y:S02]  /*82b0*/  LEA.HI.SX32 R199, R199, R82, 0x1b ;  /* 0x00000052c7c77211 */ /* 0x000fe400078fdaff */
[----:B------:R-:W-:Y:S01]  /*82c0*/  LEA R7, R7, UR7, 0x2 ;  /* 0x0000000707077c11 */ /* 0x000fe2000f8e10ff */
[----:B------:R-:W-:Y:S06]  /*82d0*/  @!P3 BRA `(.L_x_16211) ;  /* 0x000000000004b947 */ /* 0x000fec0003800000 */
[----:B--2---:R3:W-:Y:S02]  /*82e0*/  REDG.E.ADD.F32.FTZ.RN.STRONG.GPU desc[UR12][R2.64+-0x180], R5 ;  /* 0xfffe8005020079a6 */ /* 0x0047e4000c10f38c */
.L_x_16211:
[----:B------:R-:W-:Y:S05]  /*82f0*/  BSYNC B0 ;  /* 0x0000000000007941 */ /* 0x000fea0003800000 */
.L_x_16210:
[----:B--23--:R2:W3:Y:S01]  /*8300*/  LDS R5, [R7+0xf40] ;  /* 0x000f400007057984 */ /* 0x00c4e20000000800 */
[----:B------:R-:W-:Y:S01]  /*8310*/  BSSY B0, `(.L_x_16212) ;  /* 0x0000004000007945 */ /* 0x000fe20003800000 */
[----:B------:R-:W-:-:S03]  /*8320*/  LEA R199, R199, UR7, 0x2 ;  /* 0x00000007c7c77c11 */ /* 0x000fc6000f8e10ff */
[----:B------:R-:W-:Y:S05]  /*8330*/  @!P4 BRA `(.L_x_16213) ;  /* 0x000000000004c947 */ /* 0x000fea0003800000 */
[----:B---3--:R4:W-:Y:S02]  /*8340*/  REDG.E.ADD.F32.FTZ.RN.STRONG.GPU desc[UR12][R2.64+-0x100], R5 ;  /* 0xffff0005020079a6 */ /* 0x0089e4000c10f38c */
.L_x_16213:
[----:B------:R-:W-:Y:S05]  /*8350*/  BSYNC B0 ;  /* 0x0000000000007941 */ /* 0x000fea0003800000 */
.L_x_16212:
[----:B---34-:R3:W4:Y:S01]  /*8360*/  LDS R5, [R199+0xfc0] ;  /* 0x000fc000c7057984 */ /* 0x0187220000000800 */
[----:B------:R-:W-:Y:S04]  /*8370*/  BSSY B0, `(.L_x_16214) ;  /* 0x0000003000007945 */ /* 0x000fe80003800000 */
[----:B------:R-:W-:Y:S05]  /*8380*/  @!P5 BRA `(.L_x_16215) ;  /* 0x000000000004d947 */ /* 0x000fea0003800000 */
[----:B----4-:R4:W-:Y:S02]  /*8390*/  REDG.E.ADD.F32.FTZ.RN.STRONG.GPU desc[UR12][R2.64+-0x80], R5 ;  /* 0xffff8005020079a6 */ /* 0x0109e4000c10f38c */
.L_x_16215:
[----:B------:R-:W-:Y:S05]  /*83a0*/  BSYNC B0 ;  /* 0x0000000000007941 */ /* 0x000fea0003800000 */
.L_x_16214:
[----:B-1----:R-:W-:Y:S01]  /*83b0*/  FADD.FTZ R4, R205, R38 ;  /* 0x00000026cd047221 */ /* 0x002fe20000010000 */
[----:B----4-:R-:W1:Y:S01]  /*83c0*/  SHFL.DOWN PT, R2, R114, 0x1, 0x1f ;  /* 0x08201f0072027f89 */ /* 0x010e6200000e0000 */
[----:B------:R-:W-:Y:S01]  /*83d0*/  ISETP.GT.AND P1, PT, R80, 0x1e, PT ;  /* 0x0000001e5000780c */ /* 0x000fe20003f24270 */
[----:B------:R-:W-:Y:S01]  /*83e0*/  FMUL.FTZ R108, R108, R179 ;  /* 0x000000b36c6c7220 */ /* 0x000fe20000410000 */
[----:B------:R-:W-:Y:S01]  /*83f0*/  MOV R5, R114 ;  /* 0x0000007200057202 */ /* 0x000fe20000000f00 */
[----:B---3--:R-:W3:Y:S01]  /*8400*/  SHFL.DOWN PT, R199, R166, 0x1, 0x1f ;  /* 0x08201f00a6c77f89 */ /* 0x008ee200000e0000 */
[----:B------:R-:W-:Y:S01]  /*8410*/  MOV R6, R166 ;  /* 0x000000a600067202 */ /* 0x000fe20000000f00 */
[----:B------:R-:W-:Y:S01]  /*8420*/  FFMA.FTZ R108, R139, R120, R108 ;  /* 0x000000788b6c7223 */ /* 0x000fe2000001006c */
[----:B--2---:R-:W-:Y:S01]  /*8430*/  MOV R7, R164 ;  /* 0x000000a400077202 */ /* 0x004fe20000000f00 */
[----:B------:R-:W2:Y:S01]  /*8440*/  SHFL.DOWN PT, R38, R164, 0x1, 0x1f ;  /* 0x08201f00a4267f89 */ /* 0x000ea200000e0000 */
[----:B------:R-:W-:Y:S01]  /*8450*/  ISETP.NE.AND P2, PT, R80, RZ, PT ;  /* 0x000000ff5000720c */ /* 0x000fe20003f45270 */
[----:B------:R-:W-:Y:S01]  /*8460*/  BSSY B0, `(.L_x_16216) ;  /* 0x000008e000007945 */ /* 0x000fe20003800000 */
[----:B------:R-:W-:Y:S01]  /*8470*/  ISETP.NE.AND P3, PT, R82, RZ, PT ;  /* 0x000000ff5200720c */ /* 0x000fe20003f65270 */
[----:B------:R-:W4:Y:S01]  /*8480*/  SHFL.DOWN PT, R3, R4, 0x1, 0x1f ;  /* 0x08201f0004037f89 */ /* 0x000f2200000e0000 */
[----:B------:R-:W-:Y:S01]  /*8490*/  FFMA.FTZ R137, R108, R58, R137 ;  /* 0x0000003a6c897223 */ /* 0x000fe20000010089 */
[----:B-1----:R-:W-:Y:S01]  /*84a0*/  @!P1 FADD.FTZ R5, R5, R2 ;  /* 0x0000000205059221 */ /* 0x002fe20000010000 */
[----:B---3--:R-:W-:-:S04]  /*84b0*/  @!P1 FADD.FTZ R6, R6, R199 ;  /* 0x000000c706069221 */ /* 0x008fc80000010000 */
[----:B------:R-:W1:Y:S01]  /*84c0*/  SHFL.DOWN PT, R2, R5, 0x2, 0x1f ;  /* 0x08401f0005027f89 */ /* 0x000e6200000e0000 */
[----:B--2---:R-:W-:-:S03]  /*84d0*/  @!P1 FADD.FTZ R7, R7, R38 ;  /* 0x0000002607079221 */ /* 0x004fc60000010000 */
[----:B------:R-:W2:Y:S01]  /*84e0*/  SHFL.DOWN PT, R205, R6, 0x2, 0x1f ;  /* 0x08401f0006cd7f89 */ /* 0x000ea200000e0000 */
[----:B----4-:R-:W-:-:S03]  /*84f0*/  @!P1 FADD.FTZ R4, R3, R4 ;  /* 0x0000000403049221 */ /* 0x010fc60000010000 */
[----:B------:R-:W3:Y:S01]  /*8500*/  SHFL.DOWN PT, R38, R7, 0x2, 0x1f ;  /* 0x08401f0007267f89 */ /* 0x000ee200000e0000 */
[----:B------:R-:W-:Y:S01]  /*8510*/  ISETP.GT.AND P1, PT, R80, 0x1d, PT ;  /* 0x0000001d5000780c */ /* 0x000fe20003f24270 */
[----:B------:R-:W-:Y:S02]  /*8520*/  FMUL.FTZ R3, R9, R181 ;  /* 0x000000b509037220 */ /* 0x000fe40000410000 */
[----:B0-----:R-:W0:Y:S02]  /*8530*/  SHFL.DOWN PT, R201, R4, 0x2, 0x1f ;  /* 0x08401f0004c97f89 */ /* 0x001e2400000e0000 */
[----:B------:R-:W-:-:S04]  /*8540*/  FFMA.FTZ R3, R8, R175, -R3 ;  /* 0x000000af08037223 */ /* 0x000fc80000010803 */
[----:B------:R-:W-:Y:S01]  /*8550*/  FMUL.FTZ R199, R162, R3 ;  /* 0x00000003a2c77220 */ /* 0x000fe20000410000 */
[----:B------:R-:W-:-:S04]  /*8560*/  FMUL.FTZ R3, R9, R173 ;  /* 0x000000ad09037220 */ /* 0x000fc80000410000 */
[----:B------:R-:W-:Y:S01]  /*8570*/  FFMA.FTZ R3, R8, R169, -R3 ;  /* 0x000000a908037223 */ /* 0x000fe20000010803 */
[----:B-1----:R-:W-:Y:S01]  /*8580*/  @!P1 FADD.FTZ R5, R5, R2 ;  /* 0x0000000205059221 */ /* 0x002fe20000010000 */
[-C--:B------:R-:W-:Y:S01]  /*8590*/  FMUL.FTZ R2, R141, R175.reuse ;  /* 0x000000af8d027220 */ /* 0x080fe20000410000 */
[C---:B------:R-:W-:Y:S01]  /*85a0*/  FMUL.FTZ R175, R9.reuse, R175 ;  /* 0x000000af09af7220 */ /* 0x040fe20000410000 */
[----:B------:R-:W-:Y:S01]  /*85b0*/  FMUL.FTZ R141, R9, R189 ;  /* 0x000000bd098d7220 */ /* 0x000fe20000410000 */
[----:B--2---:R-:W-:Y:S01]  /*85c0*/  @!P1 FADD.FTZ R6, R6, R205 ;  /* 0x000000cd06069221 */ /* 0x004fe20000010000 */
[----:B------:R-:W1:Y:S01]  /*85d0*/  SHFL.DOWN PT, R122, R5, 0x4, 0x1f ;  /* 0x08801f00057a7f89 */ /* 0x000e6200000e0000 */
[C---:B------:R-:W-:Y:S01]  /*85e0*/  FFMA.FTZ R175, R8.reuse, R181, R175 ;  /* 0x000000b508af7223 */ /* 0x040fe200000100af */
[----:B------:R-:W-:Y:S01]  /*85f0*/  FFMA.FTZ R141, R8, R171, -R141 ;  /* 0x000000ab088d7223 */ /* 0x000fe2000001088d */
[----:B---3--:R-:W-:Y:S01]  /*8600*/  @!P1 FADD.FTZ R7, R7, R38 ;  /* 0x0000002607079221 */ /* 0x008fe20000010000 */
[----:B------:R-:W2:Y:S01]  /*8610*/  SHFL.DOWN PT, R205, R6, 0x4, 0x1f ;  /* 0x08801f0006cd7f89 */ /* 0x000ea200000e0000 */
[----:B------:R-:W-:Y:S01]  /*8620*/  FFMA.FTZ R38, R143, R181, R2 ;  /* 0x000000b58f267223 */ /* 0x000fe20000010002 */
[-C--:B------:R-:W-:Y:S01]  /*8630*/  FMUL.FTZ R2, R145, R169.reuse ;  /* 0x000000a991027220 */ /* 0x080fe20000410000 */
[----:B0-----:R-:W-:Y:S01]  /*8640*/  @!P1 FADD.FTZ R4, R4, R201 ;  /* 0x000000c904049221 */ /* 0x001fe20000010000 */
[----:B------:R-:W0:Y:S01]  /*8650*/  SHFL.DOWN PT, R124, R7, 0x4, 0x1f ;  /* 0x08801f00077c7f89 */ /* 0x000e2200000e0000 */
[----:B------:R-:W-:Y:S01]  /*8660*/  ISETP.GT.AND P1, PT, R80, 0x1b, PT ;  /* 0x0000001b5000780c */ /* 0x000fe20003f24270 */
[----:B------:R-:W-:Y:S01]  /*8670*/  FMUL.FTZ R169, R9, R169 ;  /* 0x000000a909a97220 */ /* 0x000fe20000410000 */
[----:B------:R-:W-:Y:S01]  /*8680*/  FMUL.FTZ R143, R158, R3 ;  /* 0x000000039e8f7220 */ /* 0x000fe20000410000 */
[----:B------:R-:W3:Y:S01]  /*8690*/  SHFL.DOWN PT, R201, R4, 0x4, 0x1f ;  /* 0x08801f0004c97f89 */ /* 0x000ee200000e0000 */
[----:B------:R-:W-:Y:S01]  /*86a0*/  FFMA.FTZ R160, R160, R175, R199 ;  /* 0x000000afa0a07223 */ /* 0x000fe200000100c7 */
[-C--:B------:R-:W-:Y:S01]  /*86b0*/  FFMA.FTZ R169, R8, R173.reuse, R169 ;  /* 0x000000ad08a97223 */ /* 0x080fe200000100a9 */
[----:B------:R-:W-:Y:S01]  /*86c0*/  FFMA.FTZ R114, R147, R173, R2 ;  /* 0x000000ad93727223 */ /* 0x000fe20000010002 */
[-C--:B------:R-:W-:Y:S01]  /*86d0*/  FMUL.FTZ R2, R149, R171.reuse ;  /* 0x000000ab95027220 */ /* 0x080fe20000410000 */
[----:B------:R-:W-:Y:S01]  /*86e0*/  FMUL.FTZ R3, R9, R171 ;  /* 0x000000ab09037220 */ /* 0x000fe20000410000 */
        /* <DEDUP_REMOVED lines=8> */
[C---:B------:R-:W-:Y:S01]  /*8770*/  FMUL.FTZ R3, R9.reuse, R191 ;  /* 0x000000bf09037220 */ /* 0x040fe20000410000 */
[----:B------:R-:W-:Y:S01]  /*8780*/  FMUL.FTZ R145, R154, R141 ;  /* 0x0000008d9a917220 */ /* 0x000fe20000410000 */
[----:B--2---:R-:W-:Y:S01]  /*8790*/  @!P1 FADD.FTZ R6, R6, R205 ;  /* 0x000000cd06069221 */ /* 0x004fe20000010000 */
[----:B------:R-:W1:Y:S01]  /*87a0*/  SHFL.DOWN PT, R122, R5, 0x8, 0x1f ;  /* 0x09001f00057a7f89 */ /* 0x000e6200000e0000 */
[-C--:B------:R-:W-:Y:S01]  /*87b0*/  FFMA.FTZ R141, R8, R193.reuse, -R3 ;  /* 0x000000c1088d7223 */ /* 0x080fe20000010803 */
[----:B------:R-:W-:Y:S01]  /*87c0*/  FMUL.FTZ R3, R9, R193 ;  /* 0x000000c109037220 */ /* 0x000fe20000410000 */
[----:B0-----:R-:W-:Y:S01]  /*87d0*/  @!P1 FADD.FTZ R7, R7, R124 ;  /* 0x0000007c07079221 */ /* 0x001fe20000010000 */
[----:B------:R-:W0:Y:S01]  /*87e0*/  SHFL.DOWN PT, R149, R6, 0x8, 0x1f ;  /* 0x09001f0006957f89 */ /* 0x000e2200000e0000 */
[----:B------:R-:W-:Y:S01]  /*87f0*/  FMUL.FTZ R143, R150, R141 ;  /* 0x0000008d968f7220 */ /* 0x000fe20000410000 */
[----:B------:R-:W-:Y:S01]  /*8800*/  FMUL.FTZ R2, R153, R193 ;  /* 0x000000c199027220 */ /* 0x000fe20000410000 */
[----:B---3--:R-:W-:Y:S01]  /*8810*/  @!P1 FADD.FTZ R4, R4, R201 ;  /* 0x000000c904049221 */ /* 0x008fe20000010000 */
[----:B------:R-:W2:Y:S01]  /*8820*/  SHFL.DOWN PT, R114, R7, 0x8, 0x1f ;  /* 0x09001f0007727f89 */ /* 0x000ea200000e0000 */
[-C--:B------:R-:W-:Y:S01]  /*8830*/  FFMA.FTZ R141, R8, R191.reuse, R3 ;  /* 0x000000bf088d7223 */ /* 0x080fe20000010003 */
[----:B------:R-:W-:Y:S01]  /*8840*/  ISETP.GT.AND P1, PT, R80, 0x17, PT ;  /* 0x000000175000780c */ /* 0x000fe20003f24270 */
[----:B------:R-:W-:Y:S01]  /*8850*/  FFMA.FTZ R2, R155, R191, R2 ;  /* 0x000000bf9b027223 */ /* 0x000fe20000010002 */
[----:B------:R-:W3:Y:S01]  /*8860*/  SHFL.DOWN PT, R147, R4, 0x8, 0x1f ;  /* 0x09001f0004937f89 */ /* 0x000ee200000e0000 */
[----:B------:R-:W-:Y:S01]  /*8870*/  FFMA.FTZ R148, R148, R141, R143 ;  /* 0x0000008d94947223 */ /* 0x000fe2000001008f */
[----:B------:R-:W-:Y:S01]  /*8880*/  FMUL.FTZ R3, R9, R197 ;  /* 0x000000c509037220 */ /* 0x000fe20000410000 */
[----:B------:R-:W-:Y:S01]  /*8890*/  FFMA.FTZ R129, R2, R50, R129 ;  /* 0x0000003202817223 */ /* 0x000fe20000010081 */
[----:B------:R-:W-:Y:S01]  /*88a0*/  FFMA.FTZ R152, R152, R189, R145 ;  /* 0x000000bd98987223 */ /* 0x000fe20000010091 */
[----:B------:R-:W-:Y:S01]  /*88b0*/  FFMA.FTZ R148, R51, R2, R148 ;  /* 0x0000000233947223 */ /* 0x000fe20000010094 */
[-C--:B------:R-:W-:Y:S01]  /*88c0*/  FFMA.FTZ R3, R8, R195.reuse, -R3 ;  /* 0x000000c308037223 */ /* 0x080fe20000010803 */
[-C--:B------:R-:W-:Y:S01]  /*88d0*/  FMUL.FTZ R2, R157, R195.reuse ;  /* 0x000000c39d027220 */ /* 0x080fe20000410000 */
[----:B------:R-:W-:Y:S01]  /*88e0*/  FMUL.FTZ R195, R9, R195 ;  /* 0x000000c309c37220 */ /* 0x000fe20000410000 */
[----:B------:R-:W-:Y:S01]  /*88f0*/  FFMA.FTZ R127, R38, R48, R127 ;  /* 0x00000030267f7223 */ /* 0x000fe2000001007f */
[----:B------:R-:W-:Y:S01]  /*8900*/  FMUL.FTZ R3, R116, R3 ;  /* 0x0000000374037220 */ /* 0x000fe20000410000 */
[----:B------:R-:W-:Y:S01]  /*8910*/  FFMA.FTZ R152, R49, R38, R152 ;  /* 0x0000002631987223 */ /* 0x000fe20000010098 */
[-C--:B------:R-:W-:Y:S01]  /*8920*/  FFMA.FTZ R195, R8, R197.reuse, R195 ;  /* 0x000000c508c37223 */ /* 0x080fe200000100c3 */
[----:B-1----:R-:W-:Y:S01]  /*8930*/  @!P1 FADD.FTZ R5, R5, R122 ;  /* 0x0000007a05059221 */ /* 0x002fe20000010000 */
[----:B------:R-:W-:Y:S01]  /*8940*/  FFMA.FTZ R38, R159, R197, R2 ;  /* 0x000000c59f267223 */ /* 0x000fe20000010002 */
[----:B------:R-:W-:Y:S01]  /*8950*/  FMUL.FTZ R2, R161, R183 ;  /* 0x000000b7a1027220 */ /* 0x000fe20000410000 */
[----:B0-----:R-:W-:Y:S01]  /*8960*/  @!P1 FADD.FTZ R6, R6, R149 ;  /* 0x0000009506069221 */ /* 0x001fe20000010000 */
[----:B------:R-:W-:Y:S01]  /*8970*/  FFMA.FTZ R118, R118, R195, R3 ;  /* 0x000000c376767223 */ /* 0x000fe20000010003 */
[----:B------:R-:W-:Y:S01]  /*8980*/  FMUL.FTZ R3, R9, R183 ;  /* 0x000000b709037220 */ /* 0x000fe20000410000 */
[----:B------:R-:W0:Y:S01]  /*8990*/  SHFL.DOWN PT, R116, R5, 0x10, 0x1f ;  /* 0x0a001f0005747f89 */ /* 0x000e2200000e0000 */
[----:B--2---:R-:W-:Y:S01]  /*89a0*/  @!P1 FADD.FTZ R7, R7, R114 ;  /* 0x0000007207079221 */ /* 0x004fe20000010000 */
[-C--:B------:R-:W-:Y:S01]  /*89b0*/  FMUL.FTZ R141, R9, R203.reuse ;  /* 0x000000cb098d7220 */ /* 0x080fe20000410000 */
[-C--:B------:R-:W-:Y:S01]  /*89c0*/  FFMA.FTZ R114, R163, R203.reuse, R2 ;  /* 0x000000cba3727223 */ /* 0x080fe20000010002 */
[----:B------:R-:W1:Y:S01]  /*89d0*/  SHFL.DOWN PT, R145, R6, 0x10, 0x1f ;  /* 0x0a001f0006917f89 */ /* 0x000e6200000e0000 */
[----:B---3--:R-:W-:Y:S01]  /*89e0*/  @!P1 FADD.FTZ R4, R4, R147 ;  /* 0x0000009304049221 */ /* 0x008fe20000010000 */
[----:B------:R-:W-:Y:S01]  /*89f0*/  FFMA.FTZ R203, R8, R203, R3 ;  /* 0x000000cb08cb7223 */ /* 0x000fe20000010003 */
[----:B------:R-:W-:Y:S01]  /*8a00*/  FMUL.FTZ R3, R9, R177 ;  /* 0x000000b109037220 */ /* 0x000fe20000410000 */
[----:B------:R-:W2:Y:S01]  /*8a10*/  SHFL.DOWN PT, R122, R7, 0x10, 0x1f ;  /* 0x0a001f00077a7f89 */ /* 0x000ea200000e0000 */
[----:B------:R-:W-:Y:S01]  /*8a20*/  ISETP.GT.AND P1, PT, R80, 0xf, PT ;  /* 0x0000000f5000780c */ /* 0x000fe20003f24270 */
[-C--:B------:R-:W-:Y:S01]  /*8a30*/  FMUL.FTZ R2, R165, R185.reuse ;  /* 0x000000b9a5027220 */ /* 0x080fe20000410000 */
[CC--:B------:R-:W-:Y:S01]  /*8a40*/  FFMA.FTZ R3, R8.reuse, R185.reuse, -R3 ;  /* 0x000000b908037223 */ /* 0x0c0fe20000010803 */
[----:B------:R-:W3:Y:S01]  /*8a50*/  SHFL.DOWN PT, R143, R4, 0x10, 0x1f ;  /* 0x0a001f00048f7f89 */ /* 0x000ee200000e0000 */
[C---:B------:R-:W-:Y:S01]  /*8a60*/  FMUL.FTZ R185, R9.reuse, R185 ;  /* 0x000000b909b97220 */ /* 0x040fe20000410000 */
[----:B------:R-:W-:Y:S01]  /*8a70*/  FFMA.FTZ R141, R8, R183, -R141 ;  /* 0x000000b7088d7223 */ /* 0x000fe2000001088d */
[----:B------:R-:W-:Y:S01]  /*8a80*/  FMUL.FTZ R42, R42, R3 ;  /* 0x000000032a2a7220 */ /* 0x000fe20000410000 */
[C---:B------:R-:W-:Y:S01]  /*8a90*/  FMUL.FTZ R3, R9.reuse, R120 ;  /* 0x0000007809037220 */ /* 0x040fe20000410000 */
[-C--:B------:R-:W-:Y:S01]  /*8aa0*/  FMUL.FTZ R9, R9, R179.reuse ;  /* 0x000000b309097220 */ /* 0x080fe20000410000 */
[----:B------:R-:W-:Y:S01]  /*8ab0*/  FFMA.FTZ R131, R38, R52, R131 ;  /* 0x0000003426837223 */ /* 0x000fe20000010083 */
[----:B------:R-:W-:Y:S01]  /*8ac0*/  FFMA.FTZ R118, R53, R38, R118 ;  /* 0x0000002635767223 */ /* 0x000fe20000010076 */
[C---:B------:R-:W-:Y:S01]  /*8ad0*/  FFMA.FTZ R3, R8.reuse, R179, -R3 ;  /* 0x000000b308037223 */ /* 0x040fe20000010803 */
[----:B------:R-:W-:Y:S01]  /*8ae0*/  FFMA.FTZ R38, R8, R177, R185 ;  /* 0x000000b108267223 */ /* 0x000fe200000100b9 */
[----:B------:R-:W-:Y:S01]  /*8af0*/  FMUL.FTZ R141, R110, R141 ;  /* 0x0000008d6e8d7220 */ /* 0x000fe20000410000 */
[----:B------:R-:W-:Y:S01]  /*8b00*/  FFMA.FTZ R8, R8, R120, R9 ;  /* 0x0000007808087223 */ /* 0x000fe20000010009 */
[----:B------:R-:W-:Y:S01]  /*8b10*/  FMUL.FTZ R40, R40, R3 ;  /* 0x0000000328287220 */ /* 0x000fe20000410000 */
        /* <DEDUP_REMOVED lines=17> */
[----:B------:R-:W-:Y:S01]  /*8c30*/  FFMA.FTZ R133, R114, R54, R133 ;  /* 0x0000003672857223 */ /* 0x000fe20000010085 */
[----:B------:R-:W-:Y:S01]  /*8c40*/  FFMA.FTZ R135, R2, R56, R135 ;  /* 0x0000003802877223 */ /* 0x000fe20000010087 */
        /* <DEDUP_REMOVED lines=15> */
.L_x_16217:
[----:B------:R-:W-:Y:S05]  /*8d40*/  BSYNC B0 ;  /* 0x0000000000007941 */ /* 0x000fea0003800000 */
.L_x_16216:
[----:B------:R-:W-:Y:S01]  /*8d50*/  IADD3 R95, R95, 0x1, RZ ;  /* 0x000000015f5f7810 */ /* 0x000fe20007ffe0ff */
[----:B------:R-:W-:-:S03]  /*8d60*/  UIADD3 UR5, UP0, UR5, 0x1, URZ ;  /* 0x0000000105057890 */ /* 0x000fc6000ff1e03f */
[----:B------:R-:W-:Y:S01]  /*8d70*/  ISETP.GE.AND P1, PT, R95, UR28, PT ;  /* 0x0000001c5f007c0c */ /* 0x000fe2000bf26270 */
[----:B------:R-:W-:-:S12]  /*8d80*/  UIADD3.X UR6, URZ, UR6, URZ, UP0, !UPT ;  /* 0x000000063f067290 */ /* 0x000fd800087fe43f */
[----:B------:R-:W-:Y:S05]  /*8d90*/  @!P1 BRA `(.L_x_16218) ;  /* 0xffffffb000d49947 */ /* 0x000fea000383ffff */
.L_x_16171:
[----:B------:R-:W-:Y:S01]  /*8da0*/  BAR.SYNC.DEFER_BLOCKING 0x0 ;  /* 0x0000000000007b1d */ /* 0x000fe20000010000 */
[C---:B------:R-:W-:Y:S02]  /*8db0*/  LOP3.LUT R18, R70.reuse, 0x20, RZ, 0xfc, !PT ;  /* 0x0000002046127812 */ /* 0x040fe400078efcff */
[-C--:B------:R-:W-:Y:S02]  /*8dc0*/  ISETP.GE.AND P1, PT, R70, R39.reuse, PT ;  /* 0x000000274600720c */ /* 0x080fe40003f26270 */
[----:B------:R-:W-:Y:S02]  /*8dd0*/  ISETP.GE.AND P0, PT, R18, R39, PT ;  /* 0x000000271200720c */ /* 0x000fe40003f06270 */
[C---:B------:R-:W-:Y:S02]  /*8de0*/  LOP3.LUT R20, R70.reuse, 0x40, RZ, 0xfc, !PT ;  /* 0x0000004046147812 */ /* 0x040fe400078efcff */
[----:B------:R-:W-:Y:S02]  /*8df0*/  LOP3.LUT R22, R70, 0x60, RZ, 0xfc, !PT ;  /* 0x0000006046167812 */ /* 0x000fe400078efcff */
[----:B------:R-:W-:-:S02]  /*8e00*/  MOV R0, RZ ;  /* 0x000000ff00007202 */ /* 0x000fc40000000f00 */
[C---:B------:R-:W-:Y:S02]  /*8e10*/  LOP3.LUT R24, R70.reuse, 0x80, RZ, 0xfc, !PT ;  /* 0x0000008046187812 */ /* 0x040fe400078efcff */
[C---:B-1----:R-:W-:Y:S02]  /*8e20*/  LOP3.LUT R38, R70.reuse, 0xa0, RZ, 0xfc, !PT ;  /* 0x000000a046267812 */ /* 0x042fe400078efcff */
[C---:B------:R-:W-:Y:S02]  /*8e30*/  LOP3.LUT R40, R70.reuse, 0xc0, RZ, 0xfc, !PT ;  /* 0x000000c046287812 */ /* 0x040fe400078efcff */
[----:B------:R-:W-:Y:S02]  /*8e40*/  LOP3.LUT R42, R70, 0xe0, RZ, 0xfc, !PT ;  /* 0x000000e0462a7812 */ /* 0x000fe400078efcff */
[----:B------:R-:W-:Y:S02]  /*8e50*/  CS2R R2, SRZ ;  /* 0x0000000000027805 */ /* 0x000fe4000001ff00 */
[----:B------:R-:W-:-:S02]  /*8e60*/  ISETP.GE.AND P5, PT, R20, R39, PT ;  /* 0x000000271400720c */ /* 0x000fc40003fa6270 */
[----:B0-----:R-:W-:Y:S02]  /*8e70*/  CS2R R4, SRZ ;  /* 0x0000000000047805 */ /* 0x001fe4000001ff00 */
[-C--:B------:R-:W-:Y:S01]  /*8e80*/  ISETP.GE.AND P4, PT, R22, R39.reuse, PT ;  /* 0x000000271600720c */ /* 0x080fe20003f86270 */
[----:B------:R-:W2:Y:S01]  /*8e90*/  @!P1 LDG.E R121, desc[UR12][R28.64] ;  /* 0x0000000c1c799981 */ /* 0x000ea2000c1e1900 */
[-C--:B------:R-:W-:Y:S02]  /*8ea0*/  ISETP.GE.AND P3, PT, R24, R39.reuse, PT ;  /* 0x000000271800720c */ /* 0x080fe40003f66270 */
[----:B------:R-:W-:Y:S02]  /*8eb0*/  CS2R R6, SRZ ;  /* 0x0000000000067805 */ /* 0x000fe4000001ff00 */
[-C--:B------:R-:W-:Y:S01]  /*8ec0*/  ISETP.GE.AND P2, PT, R38, R39.reuse, PT ;  /* 0x000000272600720c */ /* 0x080fe20003f46270 */
[----:B------:R-:W3:Y:S01]  /*8ed0*/  @!P0 LDG.E R0, desc[UR12][R28.64+0x80] ;  /* 0x0000800c1c008981 */ /* 0x000ee2000c1e1900 */
[-C--:B------:R-:W-:Y:S01]  /*8ee0*/  ISETP.GE.AND P1, PT, R40, R39.reuse, PT ;  /* 0x000000272800720c */ /* 0x080fe20003f26270 */
[----:B------:R-:W0:Y:S01]  /*8ef0*/  LDC.64 R30, c[0x0][0x388] ;  /* 0x0000e200ff1e7b82 */ /* 0x000e220000000a00 */
[----:B------:R-:W-:Y:S01]  /*8f00*/  ISETP.GE.AND P0, PT, R42, R39, PT ;  /* 0x000000272a00720c */ /* 0x000fe20003f06270 */
[----:B------:R-:W4:Y:S04]  /*8f10*/  @!P5 LDG.E R3, desc[UR12][R28.64+0x100] ;  /* 0x0001000c1c03d981 */ /* 0x000f28000c1e1900 */
        /* <DEDUP_REMOVED lines=111> */
.L_x_16220:
[----:B------:R-:W-:Y:S05]  /*9610*/  BSYNC B0 ;  /* 0x0000000000007941 */ /* 0x000fea0003800000 */
.L_x_16219:
        /* <DEDUP_REMOVED lines=25> */
[-C--:B------:R-:W-:Y:S01]  /*97b0*/  ISETP.GE.AND P3, PT, R38, R25.reuse, PT ;  /* 0x000000192600720c */ /* 0x080fe20003f66270 */
[----:B0-----:R-:W-:Y:S01]  /*97c0*/  @!P5 FMUL.FTZ R105, R105, R0 ;  /* 0x000000006969d220 */ /* 0x001fe20000410000 */
[----:B------:R-:W-:Y:S01]  /*97d0*/  @!P0 STG.E desc[UR12][R2.64+-0x300], R13 ;  /* 0xfffd000d02008986 */ /* 0x000fe2000c10190c */
[----:B------:R-:W-:-:S02]  /*97e0*/  ISETP.GE.AND P4, PT, R40, R25, PT ;  /* 0x000000192800720c */ /* 0x000fc40003f86270 */
[-C--:B------:R-:W-:Y:S01]  /*97f0*/  ISETP.GE.AND P0, PT, R18, R25.reuse, PT ;  /* 0x000000191200720c */ /* 0x080fe20003f06270 */
[----:B------:R-:W-:Y:S01]  /*9800*/  FADD.FTZ R0, R105, R83 ;  /* 0x0000005369007221 */ /* 0x000fe20000010000 */
[----:B------:R-:W-:Y:S01]  /*9810*/  ISETP.GE.AND P5, PT, R42, R25, PT ;  /* 0x000000192a00720c */ /* 0x000fe20003fa6270 */
[----:B------:R-:W-:Y:S01]  /*9820*/  @!P2 STG.E desc[UR12][R2.64+-0x200], R17 ;  /* 0xfffe00110200a986 */ /* 0x000fe2000c10190c */
[----:B------:R-:W-:Y:S01]  /*9830*/  ISETP.NE.AND P6, PT, R82, RZ, PT ;  /* 0x000000ff5200720c */ /* 0x000fe20003fc5270 */
[----:B------:R-:W-:Y:S02]  /*9840*/  FADD.FTZ R0, R0, R107 ;  /* 0x0000006b00007221 */ /* 0x000fe40000010000 */
[----:B------:R-:W-:Y:S01]  /*9850*/  @!P1 STG.E desc[UR12][R2.64+-0x280], R15 ;  /* 0xfffd800f02009986 */ /* 0x000fe2000c10190c */
[----:B------:R-:W-:Y:S01]  /*9860*/  IADD3 R8, P1, R70, -0xe0, RZ ;  /* 0xffffff2046087810 */ /* 0x000fe20007f3e0ff */
[----:B------:R-:W-:Y:S02]  /*9870*/  FADD.FTZ R0, R0, R109 ;  /* 0x0000006d00007221 */ /* 0x000fe40000010000 */
[----:B------:R0:W-:Y:S02]  /*9880*/  @!P3 STG.E desc[UR12][R2.64+-0x180], R19 ;  /* 0xfffe80130200b986 */ /* 0x0001e4000c10190c */
[----:B------:R-:W-:-:S02]  /*9890*/  FADD.FTZ R0, R0, R111 ;  /* 0x0000006f00007221 */ /* 0x000fc40000010000 */
[----:B------:R-:W-:Y:S02]  /*98a0*/  @!P4 STG.E desc[UR12][R2.64+-0x100], R21 ;  /* 0xffff00150200c986 */ /* 0x000fe4000c10190c */
[----:B------:R-:W-:Y:S02]  /*98b0*/  FADD.FTZ R0, R0, R113 ;  /* 0x0000007100007221 */ /* 0x000fe40000010000 */
[----:B------:R-:W-:Y:S02]  /*98c0*/  @!P0 STG.E desc[UR12][R2.64+-0x380], R11 ;  /* 0xfffc800b02008986 */ /* 0x000fe4000c10190c */
[----:B------:R-:W-:Y:S02]  /*98d0*/  FADD.FTZ R0, R0, R115 ;  /* 0x0000007300007221 */ /* 0x000fe40000010000 */
[----:B------:R1:W-:Y:S01]  /*98e0*/  @!P5 STG.E desc[UR12][R2.64+-0x80], R23 ;  /* 0xffff80170200d986 */ /* 0x0003e2000c10190c */
[----:B0-----:R-:W-:Y:S01]  /*98f0*/  IADD3.X R19, R71, -0x1, RZ, P1, !PT ;  /* 0xffffffff47137810 */ /* 0x001fe20000ffe4ff */
[----:B------:R-:W-:Y:S01]  /*9900*/  FADD.FTZ R0, R0, R117 ;  /* 0x0000007500007221 */ /* 0x000fe20000010000 */
[----:B------:R-:W-:Y:S03]  /*9910*/  BAR.SYNC.DEFER_BLOCKING 0x0 ;  /* 0x0000000000007b1d */ /* 0x000fe60000010000 */
[----:B------:R-:W-:Y:S01]  /*9920*/  FADD.FTZ R83, R0, R119 ;  /* 0x0000007700537221 */ /* 0x000fe20000010000 */
[----:B-1----:R-:W-:-:S04]  /*9930*/  IMAD R2, R6, UR15, RZ ;  /* 0x0000000f06027c24 */ /* 0x002fc8000f8e02ff */
        /* <DEDUP_REMOVED lines=38> */
.L_x_16222:
[----:B------:R-:W-:Y:S05]  /*9ba0*/  BSYNC B0 ;  /* 0x0000000000007941 */ /* 0x000fea0003800000 */
.L_x_16221:
        /* <DEDUP_REMOVED lines=37> */
.L_x_16149:
        /* <DEDUP_REMOVED lines=26> */
.L_x_16225:
[----:B------:R-:W-:Y:S05]  /*9fa0*/  BSYNC B0 ;  /* 0x0000000000007941 */ /* 0x000fea0003800000 */
.L_x_16224:
        /* <DEDUP_REMOVED lines=29> */
.L_x_16227:
[----:B-1----:R-:W1:Y:S02]  /*a180*/  S2R R15, SR_TID.X ;  /* 0x00000000000f7919 */ /* 0x002e640000002100 */
.L_x_16228:
[----:B------:R-:W-:Y:S05]  /*a190*/  BSYNC B0 ;  /* 0x0000000000007941 */ /* 0x000fea0003800000 */
.L_x_16226:
        /* <DEDUP_REMOVED lines=22> */
.L_x_16230:
        /* <DEDUP_REMOVED lines=28> */
.L_x_16229:
[----:B------:R-:W-:Y:S05]  /*a4c0*/  EXIT ;  /* 0x000000000000794d */ /* 0x000fea0003800000 */
.L_x_16231:
        /* <DEDUP_REMOVED lines=11> */
.L_x_19008:


//--------------------- .text._Z25selective_scan_bwd_kernelI32Selective_Scan_bwd_kernel_traitsILi32ELi8ELb0ELb1ELb1ELb0ELb0EfN3c107complexIfEEEEv12SSMParamsBwd --------------------------
	.section	.text._Z25selective_scan_bwd_kernelI32Selective_Scan_bwd_kernel_traitsILi32ELi8ELb0ELb1ELb1ELb0ELb0EfN3c107complexIfEEEEv12SSMParamsBwd,"ax",@progbits
	.align	128
        .global         _Z25selective_scan_bwd_kernelI32Selective_Scan_bwd_kernel_traitsILi32ELi8ELb0ELb1ELb1ELb0ELb0EfN3c107complexIfEEEEv12SSMParamsBwd
        .type           _Z25selective_scan_bwd_kernelI32Selective_Scan_bwd_kernel_traitsILi32ELi8ELb0ELb1ELb1ELb0ELb0EfN3c107complexIfEEEEv12SSMParamsBwd,@function
        .size           _Z25selective_scan_bwd_kernelI32Selective_Scan_bwd_kernel_traitsILi32ELi8ELb0ELb1ELb1ELb0ELb0EfN3c107complexIfEEEEv12SSMParamsBwd,(.L_x_19009 - _Z25selective_scan_bwd_kernelI32Selective_Scan_bwd_kernel_traitsILi32ELi8ELb0ELb1ELb1ELb0ELb0EfN3c107complexIfEEEEv12SSMParamsBwd)
        .other          _Z25selective_scan_bwd_kernelI32Selective_Scan_bwd_kernel_traitsILi32ELi8ELb0ELb1ELb1ELb0ELb0EfN3c107complexIfEEEEv12SSMParamsBwd,@"STO_CUDA_ENTRY STV_DEFAULT"
_Z25selective_scan_bwd_kernelI32Selective_Scan_bwd_kernel_traitsILi32ELi8ELb0ELb1ELb1ELb0ELb0EfN3c107complexIfEEEEv12SSMParamsBwd:
.text._Z25selective_scan_bwd_kernelI32Selective_Scan_bwd_kernel_traitsILi32ELi8ELb0ELb1ELb1ELb0ELb0EfN3c107complexIfEEEEv12SSMParamsBwd:
[----:B------:R-:W-:Y:S08]  /*0000*/  LDC R1, c[0x0][0x28] ;  /* 0x00000a00ff017b82 */ /* 0x000ff00000000800 */
[----:B------:R-:W0:Y:S01]  /*0010*/  LDC R8, c[0x0][0x228] ;  /* 0x00008a00ff087b82 */ /* 0x000e220000000800 */
        /* <DEDUP_REMOVED lines=31> */
[----:B0-----:R-:W-:-:S06]  /*0210*/  IABS R2, R141 ;  /* 0x0000008d00027213 */ /* 0x001fcc0000000000 */
[----:B------:R-:W0:Y:S01]  /*0220*/  LDC.64 R24, c[0x0][0x2f0] ;  /* 0x0000bc00ff187b82 */ /* 0x000e220000000a00 */
[----:B--2---:R-:W-:-:S05]  /*0230*/  IADD3 R10, RZ, -R7, RZ ;  /* 0x80000007ff0a7210 */ /* 0x004fca0007ffe0ff */
        /* <DEDUP_REMOVED lines=8> */
[----:B------:R-:W-:Y:S01]  /*02c0*/  ISETP.GT.U32.AND P1, PT, R9, R0, PT ;  /* 0x000000000900720c */ /* 0x000fe20003f24070 */
[----:B------:R-:W-:Y:S01]  /*02d0*/  USHF.R.S32.HI UR17, URZ, 0x1f, UR16 ;  /* 0x0000001f3f117899 */ /* 0x000fe20008011410 */
[----:B------:R-:W3:Y:S01]  /*02e0*/  LDC.64 R28, c[0x0][0x2d8] ;  /* 0x0000b600ff1c7b82 */ /* 0x000ee20000000a00 */
[----:B------:R-:W-:Y:S02]  /*02f0*/  UIMAD.WIDE.U32 UR4, UR16, UR6, URZ ;  /* 0x00000006100472a5 */ /* 0x000fe4000f8e003f */
[----:B------:R-:W-:-:S05]  /*0300*/  UIMAD UR6, UR17, UR6, URZ ;  /* 0x00000006110672a4 */ /* 0x000fca000f8e023f */
[----:B------:R-:W3:Y:S03]  /*0310*/  LDC.64 R30, c[0x0][0x2e0] ;  /* 0x0000b800ff1e7b82 */ /* 0x000ee60000000a00 */
[----:B------:R-:W-:Y:S01]  /*0320*/  @!P1 IADD3 R0, R0, -R9, RZ ;  /* 0x8000000900009210 */ /* 0x000fe20007ffe0ff */
[----:B------:R-:W-:-:S03]  /*0330*/  UIMAD UR8, UR16, UR7, UR6 ;  /* 0x00000007100872a4 */ /* 0x000fc6000f8e0206 */
[----:B------:R-:W-:Y:S02]  /*0340*/  ISETP.GE.U32.AND P0, PT, R0, R9, PT ;  /* 0x000000090000720c */ /* 0x000fe40003f06070 */
[----:B------:R-:W-:Y:S01]  /*0350*/  LOP3.LUT R0, R141, R8, RZ, 0x3c, !PT ;  /* 0x000000088d007212 */ /* 0x000fe200078e3cff */
[----:B------:R-:W-:Y:S01]  /*0360*/  UIADD3 UR5, UR5, UR8, URZ ;  /* 0x0000000805057290 */ /* 0x000fe2000fffe03f */
[----:B------:R-:W-:Y:S02]  /*0370*/  @!P1 IADD3 R137, R137, 0x1, RZ ;  /* 0x0000000189899810 */ /* 0x000fe40007ffe0ff */
[----:B------:R-:W-:Y:S02]  /*0380*/  ISETP.GE.AND P2, PT, R0, RZ, PT ;  /* 0x000000ff0000720c */ /* 0x000fe40003f46270 */
[----:B------:R-:W-:Y:S01]  /*0390*/  ISETP.NE.AND P1, PT, R8, RZ, PT ;  /* 0x000000ff0800720c */ /* 0x000fe20003f25270 */
[----:B------:R-:W-:Y:S01]  /*03a0*/  UIMAD UR9, UR17, UR10, URZ ;  /* 0x0000000a110972a4 */ /* 0x000fe2000f8e023f */
[CC--:B--2---:R-:W-:Y:S01]  /*03b0*/  IMAD R0, R140.reuse, R4.reuse, RZ ;  /* 0x000000048c007224 */ /* 0x0c4fe200078e02ff */
[----:B------:R-:W-:Y:S01]  /*03c0*/  LEA R7, R21, 0xffffff00, 0x8 ;  /* 0xffffff0015077811 */ /* 0x000fe200078e40ff */
[----:B------:R-:W-:Y:S01]  /*03d0*/  IMAD.WIDE.U32 R2, R141, R4, UR4 ;  /* 0x000000048d027e25 */ /* 0x000fe2000f8e0004 */
[----:B------:R-:W-:Y:S01]  /*03e0*/  @P0 IADD3 R137, R137, 0x1, RZ ;  /* 0x0000000189890810 */ /* 0x000fe20007ffe0ff */
[----:B------:R-:W-:Y:S01]  /*03f0*/  UIMAD.WIDE.U32 UR6, UR16, UR10, URZ ;  /* 0x0000000a100672a5 */ /* 0x000fe2000f8e003f */
[----:B------:R-:W-:Y:S01]  /*0400*/  SHF.R.S32.HI R9, RZ, 0x1f, R7 ;  /* 0x0000001fff097819 */ /* 0x000fe20000011407 */
[----:B------:R-:W-:Y:S01]  /*0410*/  UIMAD UR10, UR16, UR11, UR9 ;  /* 0x0000000b100a72a4 */ /* 0x000fe2000f8e0209 */
[----:B------:R-:W-:Y:S01]  /*0420*/  IMAD R0, R141, R5, R0 ;  /* 0x000000058d007224 */ /* 0x000fe200078e0200 */
[----:B------:R-:W-:Y:S01]  /*0430*/  UIMAD UR8, UR17, UR12, URZ ;  /* 0x0000000c110872a4 */ /* 0x000fe2000f8e023f */
[----:B------:R-:W-:Y:S01]  /*0440*/  IADD3 R131, P0, R7, R2, RZ ;  /* 0x0000000207837210 */ /* 0x000fe20007f1e0ff */
[----:B------:R-:W-:Y:S01]  /*0450*/  UIADD3 UR7, UR7, UR10, URZ ;  /* 0x0000000a07077290 */ /* 0x000fe2000fffe03f */
[----:B------:R-:W-:Y:S01]  /*0460*/  @!P2 IADD3 R137, -R137, RZ, RZ ;  /* 0x000000ff8989a210 */ /* 0x000fe20007ffe1ff */
[----:B------:R-:W-:Y:S01]  /*0470*/  UIMAD.WIDE.U32 UR4, UR16, UR12, URZ ;  /* 0x0000000c100472a5 */ /* 0x000fe2000f8e003f */
[----:B------:R-:W-:Y:S01]  /*0480*/  @!P1 LOP3.LUT R137, RZ, R8, RZ, 0x33, !PT ;  /* 0x00000008ff899212 */ /* 0x000fe200078e33ff */
[----:B------:R-:W-:Y:S01]  /*0490*/  UIMAD UR11, UR16, UR13, UR8 ;  /* 0x0000000d100b72a4 */ /* 0x000fe2000f8e0208 */
[----:B------:R-:W-:Y:S01]  /*04a0*/  IADD3.X R8, R9, R3, R0, P0, !PT ;  /* 0x0000000309087210 */ /* 0x000fe200007fe400 */
[C---:B-1----:R-:W-:Y:S01]  /*04b0*/  IMAD R2, R140.reuse, R14, RZ ;  /* 0x0000000e8c027224 */ /* 0x042fe200078e02ff */
[----:B------:R-:W-:Y:S01]  /*04c0*/  ULDC.64 UR12, c[0x0][0x240] ;  /* 0x00009000000c7ab9 */ /* 0x000fe20000000a00 */
[----:B----4-:R-:W-:Y:S01]  /*04d0*/  IMAD R0, R140, R12, RZ ;  /* 0x0000000c8c007224 */ /* 0x010fe200078e02ff */
[----:B------:R-:W-:Y:S01]  /*04e0*/  UIADD3 UR5, UR5, UR11, URZ ;  /* 0x0000000b05057290 */ /* 0x000fe2000fffe03f */
[----:B------:R-:W-:-:S02]  /*04f0*/  IMAD R10, R141, R15, R2 ;  /* 0x0000000f8d0a7224 */ /* 0x000fc400078e0202 */
[C---:B------:R-:W-:Y:S01]  /*0500*/  IMAD R0, R141.reuse, R13, R0 ;  /* 0x0000000d8d007224 */ /* 0x040fe200078e0200 */
[----:B------:R-:W-:Y:S01]  /*0510*/  UIMAD.WIDE.U32 UR8, UR16, UR12, URZ ;  /* 0x0000000c100872a5 */ /* 0x000fe2000f8e003f */
[C---:B------:R-:W-:Y:S01]  /*0520*/  IMAD.WIDE.U32 R2, R141.reuse, R12, UR6 ;  /* 0x000000068d027e25 */ /* 0x040fe2000f8e000c */
[----:B------:R-:W-:Y:S01]  /*0530*/  SHF.R.S32.HI R135, RZ, 0x1f, R137 ;  /* 0x0000001fff877819 */ /* 0x000fe20000011489 */
[----:B------:R-:W1:Y:S01]  /*0540*/  LDC.64 R12, c[0x0][0x3d8] ;  /* 0x0000f600ff0c7b82 */ /* 0x000e620000000a00 */
[----:B------:R-:W-:Y:S01]  /*0550*/  ULDC.64 UR10, c[0x0][0x260] ;  /* 0x00009800000a7ab9 */ /* 0x000fe20000000a00 */
[----:B------:R-:W-:Y:S01]  /*0560*/  IMAD.WIDE.U32 R4, R141, R14, UR4 ;  /* 0x000000048d047e25 */ /* 0x000fe2000f8e000e */
[----:B------:R-:W-:Y:S02]  /*0570*/  ULDC.64 UR4, c[0x0][0x310] ;  /* 0x0000c40000047ab9 */ /* 0x000fe40000000a00 */
[----:B------:R-:W-:-:S03]  /*0580*/  ISETP.NE.U32.AND P0, PT, RZ, UR4, PT ;  /* 0x00000004ff007c0c */ /* 0x000fc6000bf05070 */
[----:B------:R-:W2:Y:S01]  /*0590*/  LDC.64 R14, c[0x0][0x3f8] ;  /* 0x0000fe00ff0e7b82 */ /* 0x000ea20000000a00 */
[----:B------:R-:W-:Y:S01]  /*05a0*/  ISETP.NE.AND.EX P0, PT, RZ, UR5, PT, P0 ;  /* 0x00000005ff007c0c */ /* 0x000fe2000bf05300 */
[----:B------:R-:W-:Y:S01]  /*05b0*/  UIMAD UR12, UR17, UR12, URZ ;  /* 0x0000000c110c72a4 */ /* 0x000fe2000f8e023f */
[C---:B------:R-:W-:Y:S01]  /*05c0*/  IADD3 R129, P1, R7.reuse, R2, RZ ;  /* 0x0000000207817210 */ /* 0x040fe20007f3e0ff */
[----:B------:R-:W-:Y:S02]  /*05d0*/  UIMAD UR6, UR17, UR10, URZ ;  /* 0x0000000a110672a4 */ /* 0x000fe4000f8e023f */
[----:B------:R-:W-:Y:S01]  /*05e0*/  UIMAD UR12, UR16, UR13, UR12 ;  /* 0x0000000d100c72a4 */ /* 0x000fe2000f8e020c */
[----:B------:R-:W-:Y:S01]  /*05f0*/  IADD3 R7, P2, R7, R4, RZ ;  /* 0x0000000407077210 */ /* 0x000fe20007f5e0ff */
[----:B------:R-:W-:Y:S01]  /*0600*/  IMAD R2, R135, R16, RZ ;  /* 0x0000001087027224 */ /* 0x000fe200078e02ff */
[----:B------:R-:W-:Y:S01]  /*0610*/  IADD3.X R6, R9, R3, R0, P1, !PT ;  /* 0x0000000309067210 */ /* 0x000fe20000ffe400 */
[----:B------:R-:W-:-:S02]  /*0620*/  UIADD3 UR9, UR9, UR12, URZ ;  /* 0x0000000c09097290 */ /* 0x000fc4000fffe03f */
[----:B------:R-:W-:Y:S02]  /*0630*/  UIMAD.WIDE.U32 UR4, UR16, UR10, URZ ;  /* 0x0000000a100472a5 */ /* 0x000fe4000f8e003f */
[----:B------:R-:W4:Y:S01]  /*0640*/  @P0 LDC R20, c[0x0][0x214] ;  /* 0x00008500ff140b82 */ /* 0x000f220000000800 */
[----:B------:R-:W-:Y:S01]  /*0650*/  UIMAD UR6, UR16, UR11, UR6 ;  /* 0x0000000b100672a4 */ /* 0x000fe2000f8e0206 */
[----:B-1----:R-:W-:Y:S02]  /*0660*/  ISETP.NE.U32.AND P1, PT, R12, RZ, PT ;  /* 0x000000ff0c00720c */ /* 0x002fe40003f25070 */
[----:B------:R-:W-:Y:S01]  /*0670*/  IADD3.X R4, R9, R5, R10, P2, !PT ;  /* 0x0000000509047210 */ /* 0x000fe200017fe40a */
[----:B------:R-:W-:Y:S01]  /*0680*/  IMAD R9, R137, R17, R2 ;  /* 0x0000001189097224 */ /* 0x000fe200078e0202 */
[----:B------:R-:W-:Y:S01]  /*0690*/  ISETP.NE.AND.EX P1, PT, R13, RZ, PT, P1 ;  /* 0x000000ff0d00720c */ /* 0x000fe20003f25310 */
[----:B------:R-:W-:Y:S01]  /*06a0*/  IMAD.WIDE.U32 R2, R137, R16, UR8 ;  /* 0x0000000889027e25 */ /* 0x000fe2000f8e0010 */
[----:B------:R-:W-:Y:S01]  /*06b0*/  UIADD3 UR5, UR5, UR6, URZ ;  /* 0x0000000605057290 */ /* 0x000fe2000fffe03f */
[----:B------:R-:W-:Y:S01]  /*06c0*/  LEA R5, R21, 0xfffffe00, 0x9 ;  /* 0xfffffe0015057811 */ /* 0x000fe200078e48ff */
[----:B------:R-:W1:Y:S01]  /*06d0*/  @P0 LDC R23, c[0x0][0x21c] ;  /* 0x00008700ff170b82 */ /* 0x000e620000000800 */
[----:B--2---:R-:W-:Y:S01]  /*06e0*/  ISETP.NE.U32.AND P2, PT, R14, RZ, PT ;  /* 0x000000ff0e00720c */ /* 0x004fe20003f45070 */
[----:B------:R-:W-:Y:S01]  /*06f0*/  IMAD R0, R135, R18, RZ ;  /* 0x0000001287007224 */ /* 0x000fe200078e02ff */
[----:B------:R-:W-:-:S02]  /*0700*/  IADD3 R124, P3, R5, R2, RZ ;  /* 0x00000002057c7210 */ /* 0x000fc40007f7e0ff */
[----:B------:R-:W-:Y:S01]  /*0710*/  IADD3 R11, R3, R9, RZ ;  /* 0x00000009030b7210 */ /* 0x000fe20007ffe0ff */
[----:B------:R-:W-:Y:S01]  /*0720*/  IMAD R9, R137, R19, R0 ;  /* 0x0000001389097224 */ /* 0x000fe200078e0200 */
[----:B------:R-:W-:Y:S01]  /*0730*/  ISETP.NE.AND.EX P2, PT, R15, RZ, PT, P2 ;  /* 0x000000ff0f00720c */ /* 0x000fe20003f45320 */
[----:B------:R-:W-:Y:S02]  /*0740*/  IMAD.WIDE.U32 R2, R137, R18, UR4 ;  /* 0x0000000489027e25 */ /* 0x000fe4000f8e0012 */
[----:B------:R-:W2:Y:S01]  /*0750*/  @P0 LDC.64 R18, c[0x0][0x310] ;  /* 0x0000c400ff120b82 */ /* 0x000ea20000000a00 */
[----:B------:R-:W-:Y:S02]  /*0760*/  CS2R R16, SRZ ;  /* 0x0000000000107805 */ /* 0x000fe4000001ff00 */
[----:B------:R-:W-:Y:S02]  /*0770*/  SHF.R.S32.HI R0, RZ, 0x1f, R5 ;  /* 0x0000001fff007819 */ /* 0x000fe40000011405 */
[----:B------:R-:W-:-:S02]  /*0780*/  @P1 LEA R16, P4, R141, R12, 0x2 ;  /* 0x0000000c8d101211 */ /* 0x000fc400078810ff */
[----:B------:R-:W-:Y:S02]  /*0790*/  IADD3 R5, P5, R5, R2, RZ ;  /* 0x0000000205057210 */ /* 0x000fe40007fbe0ff */
[----:B------:R-:W-:Y:S02]  /*07a0*/  IADD3 R9, R3, R9, RZ ;  /* 0x0000000903097210 */ /* 0x000fe40007ffe0ff */
[----:B------:R-:W-:Y:S01]  /*07b0*/  IADD3.X R2, R0, R11, RZ, P3, !PT ;  /* 0x0000000b00027210 */ /* 0x000fe20001ffe4ff */
[----:B------:R-:W-:Y:S01]  /*07c0*/  HFMA2.MMA R11, -RZ, RZ, 0, 0 ;  /* 0x00000000ff0b7435 */ /* 0x000fe200000001ff */
[----:B------:R-:W-:Y:S02]  /*07d0*/  @P1 LEA.HI.X R17, R141, R13, R140, 0x2, P4 ;  /* 0x0000000d8d111211 */ /* 0x000fe400020f148c */
[----:B------:R-:W-:Y:S02]  /*07e0*/  MOV R10, RZ ;  /* 0x000000ff000a7202 */ /* 0x000fe40000000f00 */
[----:B------:R-:W-:-:S02]  /*07f0*/  ISETP.GE.AND P1, PT, R21, 0x1, PT ;  /* 0x000000011500780c */ /* 0x000fc40003f26270 */
[C---:B------:R-:W-:Y:S02]  /*0800*/  @P2 LEA R10, P3, R141.reuse, R14, 0x2 ;  /* 0x0000000e8d0a2211 */ /* 0x040fe400078610ff */
[----:B------:R-:W-:Y:S01]  /*0810*/  IADD3.X R122, R0, R9, RZ, P5, !PT ;  /* 0x00000009007a7210 */ /* 0x000fe20002ffe4ff */
[----:B----4-:R-:W-:Y:S01]  /*0820*/  @P0 IMAD R0, R20, UR16, R141 ;  /* 0x0000001014000c24 */ /* 0x010fe2000f8e028d */
[----:B------:R-:W-:Y:S02]  /*0830*/  @P2 LEA.HI.X R11, R141, R15, R140, 0x2, P3 ;  /* 0x0000000f8d0b2211 */ /* 0x000fe400018f148c */
[----:B0-----:R-:W-:Y:S01]  /*0840*/  LEA R130, P2, R131, R24, 0x2 ;  /* 0x0000001883827211 */ /* 0x001fe200078410ff */
[----:B------:R-:W-:Y:S01]  /*0850*/  @P0 IMAD R0, R0, R21, RZ ;  /* 0x0000001500000224 */ /* 0x000fe200078e02ff */
[----:B---3--:R-:W-:Y:S02]  /*0860*/  LEA R128, P3, R129, R26, 0x2 ;  /* 0x0000001a81807211 */ /* 0x008fe400078610ff */
[----:B------:R-:W-:Y:S01]  /*0870*/  LEA.HI.X R131, R131, R25, R8, 0x2, P2 ;  /* 0x0000001983837211 */ /* 0x000fe200010f1408 */
[----:B-1----:R-:W-:Y:S01]  /*0880*/  @P0 IMAD R3, R0, R23, RZ ;  /* 0x0000001700030224 */ /* 0x002fe200078e02ff */
[----:B------:R-:W-:-:S02]  /*0890*/  LEA.HI.X R129, R129, R27, R6, 0x2, P3 ;  /* 0x0000001b81817211 */ /* 0x000fc400018f1406 */
[----:B------:R-:W-:Y:S02]  /*08a0*/  LEA R126, P2, R7, R126, 0x2 ;  /* 0x0000007e077e7211 */ /* 0x000fe400078410ff */
[C---:B------:R-:W-:Y:S02]  /*08b0*/  LEA R125, P3, R124.reuse, R28, 0x2 ;  /* 0x0000001c7c7d7211 */ /* 0x040fe400078610ff */
[----:B------:R-:W-:Y:S01]  /*08c0*/  LEA R123, P4, R5, R30, 0x2 ;  /* 0x0000001e057b7211 */ /* 0x000fe200078810ff */
[----:B------:R-:W-:Y:S01]  /*08d0*/  HFMA2.MMA R133, -RZ, RZ, 0, 0 ;  /* 0x00000000ff857435 */ /* 0x000fe200000001ff */
[----:B--2---:R-:W-:Y:S01]  /*08e0*/  @P0 IMAD.WIDE R18, R3, 0x10, R18 ;  /* 0x0000001003120825 */ /* 0x004fe200078e0212 */
[----:B------:R-:W-:Y:S02]  /*08f0*/  LEA.HI.X R127, R7, R127, R4, 0x2, P2 ;  /* 0x0000007f077f7211 */ /* 0x000fe400010f1404 */
[----:B------:R-:W-:Y:S02]  /*0900*/  @!P0 CS2R R18, SRZ ;  /* 0x0000000000128805 */ /* 0x000fe4000001ff00 */
[----:B------:R-:W-:-:S02]  /*0910*/  LEA.HI.X R124, R124, R29, R2, 0x2, P3 ;  /* 0x0000001d7c7c7211 */ /* 0x000fc400018f1402 */
        /* <DEDUP_REMOVED lines=10> */
.L_x_16285:
        /* <DEDUP_REMOVED lines=26> */
[----:B--2---:R-:W2:Y:S01]  /*0b60*/  @!P0 LDG.E R5, desc[UR14][R2.64] ;  /* 0x0000000e02058981 */ /* 0x004ea2000c1e1900 */
[----:B------:R-:W-:-:S03]  /*0b70*/  ISETP.GE.AND P0, PT, R6, R117, PT ;  /* 0x000000750600720c */ /* 0x000fc60003f06270 */
[----:B---3--:R-:W3:Y:S01]  /*0b80*/  @!P1 LDG.E R9, desc[UR14][R2.64+0x80] ;  /* 0x0000800e02099981 */ /* 0x008ee2000c1e1900 */
[----:B------:R-:W-:-:S03]  /*0b90*/  ISETP.GE.AND P1, PT, R8, R117, PT ;  /* 0x000000750800720c */ /* 0x000fc60003f26270 */
[----:B----4-:R-:W4:Y:S01]  /*0ba0*/  @!P2 LDG.E R7, desc[UR14][R2.64+0x100] ;  /* 0x0001000e0207a981 */ /* 0x010f22000c1e1900 */
        /* <DEDUP_REMOVED lines=16> */
[-C--:B------:R-:W-:Y:S02]  /*0cb0*/  LEA.HI.SX32 R116, R132, R132.reuse, 0x1b ;  /* 0x0000008484747211 */ /* 0x080fe400078fdaff */
[----:B------:R-:W-:-:S02]  /*0cc0*/  LEA.HI.SX32 R3, R3, R132, 0x1b ;  /* 0x0000008403037211 */ /* 0x000fc400078fdaff */
[C---:B------:R-:W-:Y:S02]  /*0cd0*/  IADD3 R31, R132.reuse, 0xc0, RZ ;  /* 0x000000c0841f7810 */ /* 0x040fe40007ffe0ff */
[----:B------:R-:W-:Y:S02]  /*0ce0*/  SHF.L.U32 R2, R132, 0x3, RZ ;  /* 0x0000000384027819 */ /* 0x000fe400000006ff */
[----:B------:R-:W-:Y:S02]  /*0cf0*/  LEA.HI.SX32 R31, R31, R132, 0x1b ;  /* 0x000000841f1f7211 */ /* 0x000fe400078fdaff */
[----:B------:R-:W-:Y:S01]  /*0d00*/  LEA.HI.SX32 R100, R2, R2, 0x1b ;  /* 0x0000000202647211 */ /* 0x000fe200078fdaff */
[----:B-1----:R-:W-:Y:S01]  /*0d10*/  ULEA UR7, UR7, UR5, 0x18 ;  /* 0x0000000507077291 */ /* 0x002fe2000f8ec03f */
[-C--:B------:R-:W-:Y:S02]  /*0d20*/  ISETP.GE.AND P6, PT, R118, R117.reuse, PT ;  /* 0x000000757600720c */ /* 0x080fe40003fc6270 */
[----:B------:R-:W-:-:S02]  /*0d30*/  ISETP.GE.AND P5, PT, R0, R117, PT ;  /* 0x000000750000720c */ /* 0x000fc40003fa6270 */
[----:B------:R-:W-:Y:S02]  /*0d40*/  ISETP.GE.AND P4, PT, R4, R117, PT ;  /* 0x000000750400720c */ /* 0x000fe40003f86270 */
[----:B------:R-:W-:Y:S02]  /*0d50*/  LEA R114, R27, UR7, 0x2 ;  /* 0x000000071b727c11 */ /* 0x000fe4000f8e10ff */
[----:B------:R-:W-:Y:S02]  /*0d60*/  LEA R112, R29, UR7, 0x2 ;  /* 0x000000071d707c11 */ /* 0x000fe4000f8e10ff */
[C---:B------:R-:W-:Y:S02]  /*0d70*/  IADD3 R27, R132.reuse, 0x80, RZ ;  /* 0x00000080841b7810 */ /* 0x040fe40007ffe0ff */
[----:B------:R-:W-:Y:S02]  /*0d80*/  IADD3 R29, R132, 0xa0, RZ ;  /* 0x000000a0841d7810 */ /* 0x000fe40007ffe0ff */
[----:B------:R-:W-:-:S02]  /*0d90*/  LEA R110, R3, UR7, 0x2 ;  /* 0x00000007036e7c11 */ /* 0x000fc4000f8e10ff */
[----:B------:R-:W-:Y:S02]  /*0da0*/  IADD3 R3, R132, 0xe0, RZ ;  /* 0x000000e084037810 */ /* 0x000fe40007ffe0ff */
[----:B------:R-:W-:Y:S02]  /*0db0*/  LEA R116, R116, UR7, 0x2 ;  /* 0x0000000774747c11 */ /* 0x000fe4000f8e10ff */
[-C--:B------:R-:W-:Y:S02]  /*0dc0*/  LEA.HI.SX32 R27, R27, R132.reuse, 0x1b ;  /* 0x000000841b1b7211 */ /* 0x080fe400078fdaff */
[-C--:B------:R-:W-:Y:S02]  /*0dd0*/  LEA.HI.SX32 R29, R29, R132.reuse, 0x1b ;  /* 0x000000841d1d7211 */ /* 0x080fe400078fdaff */
[----:B------:R-:W-:Y:S02]  /*0de0*/  LEA.HI.SX32 R3, R3, R132, 0x1b ;  /* 0x0000008403037211 */ /* 0x000fe400078fdaff */
[----:B------:R-:W-:-:S02]  /*0df0*/  LEA R108, R27, UR7, 0x2 ;  /* 0x000000071b6c7c11 */ /* 0x000fc4000f8e10ff */
[----:B------:R-:W-:Y:S02]  /*0e00*/  LEA R106, R29, UR7, 0x2 ;  /* 0x000000071d6a7c11 */ /* 0x000fe4000f8e10ff */
[----:B------:R-:W-:Y:S02]  /*0e10*/  LEA R104, R31, UR7, 0x2 ;  /* 0x000000071f687c11 */ /* 0x000fe4000f8e10ff */
[----:B------:R-:W-:Y:S01]  /*0e20*/  LEA R102, R3, UR7, 0x2 ;  /* 0x0000000703667c11 */ /* 0x000fe2000f8e10ff */
[----:B------:R-:W-:Y:S01]  /*0e30*/  IMAD.WIDE R2, R118, 0x4, R128 ;  /* 0x0000000476027825 */ /* 0x000fe200078e0280 */
[----:B------:R-:W-:Y:S02]  /*0e40*/  LEA R100, R100, UR7, 0x2 ;  /* 0x0000000764647c11 */ /* 0x000fe4000f8e10ff */
[-C--:B------:R-:W-:Y:S02]  /*0e50*/  ISETP.GE.AND P3, PT, R6, R117.reuse, PT ;  /* 0x000000750600720c */ /* 0x080fe40003f66270 */
[----:B------:R-:W-:-:S02]  /*0e60*/  ISETP.GE.AND P2, PT, R8, R117, PT ;  /* 0x000000750800720c */ /* 0x000fc40003f46270 */
[-C--:B------:R-:W-:Y:S02]  /*0e70*/  ISETP.GE.AND P1, PT, R12, R117.reuse, PT ;  /* 0x000000750c00720c */ /* 0x080fe40003f26270 */
[----:B------:R-:W-:Y:S01]  /*0e80*/  ISETP.GE.AND P0, PT, R14, R117, PT ;  /* 0x000000750e00720c */ /* 0x000fe20003f06270 */
[----:B------:R-:W-:Y:S01]  /*0e90*/  HFMA2.MMA R27, -RZ, RZ, 0, 0 ;  /* 0x00000000ff1b7435 */ /* 0x000fe200000001ff */
[----:B--2---:R0:W-:Y:S04]  /*0ea0*/  STS [R116], R5 ;  /* 0x0000000574007388 */ /* 0x0041e80000000800 */
[----:B---3--:R1:W-:Y:S04]  /*0eb0*/  STS [R114+0x80], R9 ;  /* 0x0000800972007388 */ /* 0x0083e80000000800 */
[----:B----4-:R-:W-:Y:S01]  /*0ec0*/  STS [R112+0x100], R7 ;  /* 0x0001000770007388 */ /* 0x010fe20000000800 */
[----:B0-----:R-:W-:-:S03]  /*0ed0*/  MOV R5, RZ ;  /* 0x000000ff00057202 */ /* 0x001fc60000000f00 */
[----:B------:R0:W-:Y:S01]  /*0ee0*/  STS [R110+0x180], R15 ;  /* 0x0001800f6e007388 */ /* 0x0001e20000000800 */
[----:B-1----:R-:W-:-:S03]  /*0ef0*/  HFMA2.MMA R9, -RZ, RZ, 0, 0 ;  /* 0x00000000ff097435 */ /* 0x002fc600000001ff */
        /* <DEDUP_REMOVED lines=15> */
[----:B------:R-:W-:Y:S01]  /*0ff0*/  MOV R7, RZ ;  /* 0x000000ff00077202 */ /* 0x000fe20000000f00 */
[----:B-1----:R-:W-:Y:S01]  /*1000*/  HFMA2.MMA R23, -RZ, RZ, 0, 0 ;  /* 0x00000000ff177435 */ /* 0x002fe200000001ff */
[----:B------:R-:W-:-:S02]  /*1010*/  MOV R13, RZ ;  /* 0x000000ff000d7202 */ /* 0x000fc40000000f00 */
[----:B--2---:R-:W-:Y:S01]  /*1020*/  MOV R21, RZ ;  /* 0x000000ff00157202 */ /* 0x004fe20000000f00 */
        /* <DEDUP_REMOVED lines=9> */
[----:B------:R-:W-:-:S02]  /*10c0*/  ISETP.GE.AND P6, PT, R118, R117, PT ;  /* 0x000000757600720c */ /* 0x000fc40003fc6270 */
[----:B---3--:R-:W-:Y:S02]  /*10d0*/  MOV R25, RZ ;  /* 0x000000ff00197202 */ /* 0x008fe40000000f00 */
[-C--:B------:R-:W-:Y:S02]  /*10e0*/  ISETP.GE.AND P5, PT, R0, R117.reuse, PT ;  /* 0x000000750000720c */ /* 0x080fe40003fa6270 */
[-C--:B------:R-:W-:Y:S02]  /*10f0*/  ISETP.GE.AND P4, PT, R4, R117.reuse, PT ;  /* 0x000000750400720c */ /* 0x080fe40003f86270 */
[-C--:B------:R-:W-:Y:S01]  /*1100*/  ISETP.GE.AND P3, PT, R6, R117.reuse, PT ;  /* 0x000000750600720c */ /* 0x080fe20003f66270 */
[----:B0-----:R-:W-:Y:S01]  /*1110*/  IMAD.WIDE R2, R118, 0x4, R126 ;  /* 0x0000000476027825 */ /* 0x001fe200078e027e */
[-C--:B------:R-:W-:Y:S02]  /*1120*/  ISETP.GE.AND P2, PT, R8, R117.reuse, PT ;  /* 0x000000750800720c */ /* 0x080fe40003f46270 */
[----:B------:R-:W-:-:S02]  /*1130*/  ISETP.GE.AND P1, PT, R12, R117, PT ;  /* 0x000000750c00720c */ /* 0x000fc40003f26270 */
[----:B------:R-:W-:Y:S01]  /*1140*/  ISETP.GE.AND P0, PT, R14, R117, PT ;  /* 0x000000750e00720c */ /* 0x000fe20003f06270 */
[----:B--2---:R0:W-:Y:S04]  /*1150*/  STS [R116], R5 ;  /* 0x0000000574007388 */ /* 0x0041e80000000800 */
[----:B----4-:R-:W-:Y:S04]  /*1160*/  STS [R114+0x80], R9 ;  /* 0x0000800972007388 */ /* 0x010fe80000000800 */
[----:B------:R1:W-:Y:S04]  /*1170*/  STS [R112+0x100], R7 ;  /* 0x0001000770007388 */ /* 0x0003e80000000800 */
[----:B------:R-:W-:Y:S04]  /*1180*/  STS [R110+0x180], R15 ;  /* 0x0001800f6e007388 */ /* 0x000fe80000000800 */
        /* <DEDUP_REMOVED lines=15> */
[----:B-1----:R-:W-:Y:S01]  /*1280*/  MOV R7, RZ ;  /* 0x000000ff00077202 */ /* 0x002fe20000000f00 */
[----:B------:R-:W-:Y:S01]  /*1290*/  HFMA2.MMA R9, -RZ, RZ, 0, 0 ;  /* 0x00000000ff097435 */ /* 0x000fe200000001ff */
[----:B--2---:R-:W-:Y:S01]  /*12a0*/  MOV R13, RZ ;  /* 0x000000ff000d7202 */ /* 0x004fe20000000f00 */
[----:B------:R-:W-:-:S02]  /*12b0*/  HFMA2.MMA R15, -RZ, RZ, 0, 0 ;  /* 0x00000000ff0f7435 */ /* 0x000fc400000001ff */
[----:B---3--:R-:W-:Y:S01]  /*12c0*/  HFMA2.MMA R23, -RZ, RZ, 0, 0 ;  /* 0x00000000ff177435 */ /* 0x008fe200000001ff */
        /* <DEDUP_REMOVED lines=10> */
[----:B------:R-:W-:Y:S01]  /*1370*/  HFMA2.MMA R80, -RZ, RZ, 0, 0 ;  /* 0x00000000ff507435 */ /* 0x000fe200000001ff */
[----:B------:R-:W-:Y:S01]  /*1380*/  MOV R82, RZ ;  /* 0x000000ff00527202 */ /* 0x000fe20000000f00 */
[----:B------:R-:W-:Y:S01]  /*1390*/  HFMA2.MMA R76, -RZ, RZ, 0, 0 ;  /* 0x00000000ff4c7435 */ /* 0x000fe200000001ff */
[----:B------:R-:W-:Y:S01]  /*13a0*/  MOV R78, RZ ;  /* 0x000000ff004e7202 */ /* 0x000fe20000000f00 */
[----:B------:R-:W-:Y:S01]  /*13b0*/  HFMA2.MMA R72, -RZ, RZ, 0, 0 ;  /* 0x00000000ff487435 */ /* 0x000fe200000001ff */
[----:B------:R-:W-:Y:S01]  /*13c0*/  MOV R74, RZ ;  /* 0x000000ff004a7202 */ /* 0x000fe20000000f00 */
[----:B------:R-:W-:Y:S01]  /*13d0*/  HFMA2.MMA R68, -RZ, RZ, 0, 0 ;  /* 0x00000000ff447435 */ /* 0x000fe200000001ff */
[----:B------:R-:W-:Y:S01]  /*13e0*/  MOV R70, RZ ;  /* 0x000000ff00467202 */ /* 0x000fe20000000f00 */
[----:B--2---:R-:W-:Y:S04]  /*13f0*/  STS [R116], R25 ;  /* 0x0000001974007388 */ /* 0x004fe80000000800 */
[----:B---3--:R-:W-:Y:S04]  /*1400*/  STS [R114+0x80], R7 ;  /* 0x0000800772007388 */ /* 0x008fe80000000800 */
[----:B----4-:R0:W-:Y:S04]  /*1410*/  STS [R112+0x100], R5 ;  /* 0x0001000570007388 */ /* 0x0101e80000000800 */
        /* <DEDUP_REMOVED lines=8> */
[----:B------:R-:W2:Y:S01]  /*14a0*/  LDS R0, [R100+0x4] ;  /* 0x0000040064007984 */ /* 0x000ea20000000800 */
[----:B0-----:R-:W-:-:S03]  /*14b0*/  ISETP.GE.AND P0, PT, R5, 0x1, PT ;  /* 0x000000010500780c */ /* 0x001fc60003f06270 */
[----:B------:R-:W0:Y:S04]  /*14c0*/  LDS R6, [R100+0x8] ;  /* 0x0000080064067984 */ /* 0x000e280000000800 */
[----:B------:R-:W3:Y:S04]  /*14d0*/  LDS R2, [R100+0xc] ;  /* 0x00000c0064027984 */ /* 0x000ee80000000800 */
[----:B------:R-:W4:Y:S04]  /*14e0*/  LDS R4, [R100+0x10] ;  /* 0x0000100064047984 */ /* 0x000f280000000800 */
[----:B------:R-:W4:Y:S04]  /*14f0*/  LDS R3, [R100+0x14] ;  /* 0x0000140064037984 */ /* 0x000f280000000800 */
[----:B------:R-:W4:Y:S04]  /*1500*/  LDS R9, [R100+0x18] ;  /* 0x0000180064097984 */ /* 0x000f280000000800 */
[----:B------:R-:W4:Y:S01]  /*1510*/  LDS R12, [R100+0x1c] ;  /* 0x00001c00640c7984 */ /* 0x000f220000000800 */
[----:B-1----:R-:W-:Y:S01]  /*1520*/  FFMA.FTZ R136, R115, R27, R136 ;  /* 0x0000001b73887223 */ /* 0x002fe20000010088 */
[----:B-----5:R-:W-:-:S03]  /*1530*/  FMUL.FTZ R99, R27, R138 ;  /* 0x0000008a1b637220 */ /* 0x020fc60000410000 */
[----:B--2---:R-:W-:Y:S01]  /*1540*/  FFMA.FTZ R136, R113, R0, R136 ;  /* 0x0000000071887223 */ /* 0x004fe20000010088 */
[----:B------:R-:W-:-:S03]  /*1550*/  FMUL.FTZ R97, R0, R138 ;  /* 0x0000008a00617220 */ /* 0x000fc60000410000 */
[----:B0-----:R-:W-:Y:S01]  /*1560*/  FFMA.FTZ R136, R111, R6, R136 ;  /* 0x000000066f887223 */ /* 0x001fe20000010088 */
[----:B------:R-:W-:-:S03]  /*1570*/  FMUL.FTZ R95, R6, R138 ;  /* 0x0000008a065f7220 */ /* 0x000fc60000410000 */
[----:B---3--:R-:W-:Y:S01]  /*1580*/  FFMA.FTZ R136, R109, R2, R136 ;  /* 0x000000026d887223 */ /* 0x008fe20000010088 */
[----:B------:R-:W-:-:S03]  /*1590*/  FMUL.FTZ R93, R2, R138 ;  /* 0x0000008a025d7220 */ /* 0x000fc60000410000 */
[----:B----4-:R-:W-:Y:S01]  /*15a0*/  FFMA.FTZ R136, R107, R4, R136 ;  /* 0x000000046b887223 */ /* 0x010fe20000010088 */
[----:B------:R-:W-:-:S03]  /*15b0*/  FMUL.FTZ R91, R4, R138 ;  /* 0x0000008a045b7220 */ /* 0x000fc60000410000 */
[----:B------:R-:W-:Y:S01]  /*15c0*/  FFMA.FTZ R136, R105, R3, R136 ;  /* 0x0000000369887223 */ /* 0x000fe20000010088 */
[----:B------:R-:W-:-:S03]  /*15d0*/  FMUL.FTZ R89, R3, R138 ;  /* 0x0000008a03597220 */ /* 0x000fc60000410000 */
[----:B------:R-:W-:Y:S01]  /*15e0*/  FFMA.FTZ R136, R103, R9, R136 ;  /* 0x0000000967887223 */ /* 0x000fe20000010088 */
[-C--:B------:R-:W-:Y:S01]  /*15f0*/  FMUL.FTZ R87, R9, R138.reuse ;  /* 0x0000008a09577220 */ /* 0x080fe20000410000 */
[----:B------:R-:W-:Y:S02]  /*1600*/  FMUL.FTZ R85, R12, R138 ;  /* 0x0000008a0c557220 */ /* 0x000fe40000410000 */
[----:B------:R-:W-:Y:S01]  /*1610*/  FFMA.FTZ R136, R101, R12, R136 ;  /* 0x0000000c65887223 */ /* 0x000fe20000010088 */
[----:B------:R-:W-:Y:S06]  /*1620*/  BAR.SYNC.DEFER_BLOCKING 0x0 ;  /* 0x0000000000007b1d */ /* 0x000fec0000010000 */
[----:B------:R-:W-:Y:S05]  /*1630*/  @!P0 BRA `(.L_x_16233) ;  /* 0x0000005800a88947 */ /* 0x000fea0003800000 */
[----:B------:R-:W-:Y:S01]  /*1640*/  ULDC.64 UR6, c[0x0][0x230] ;  /* 0x00008c0000067ab9 */ /* 0x000fe20000000a00 */
[----:B------:R-:W0:Y:S01]  /*1650*/  LDC R143, c[0x0][0x224] ;  /* 0x00008900ff8f7b82 */ /* 0x000e220000000800 */
[----:B------:R-:W-:Y:S01]  /*1660*/  IMAD R8, R140, UR6, RZ ;  /* 0x000000068c087c24 */ /* 0x000fe2000f8e02ff */
[----:B------:R-:W-:Y:S01]  /*1670*/  IADD3 R66, R120, -0x1, RZ ;  /* 0xffffffff78427810 */ /* 0x000fe20007ffe0ff */
[----:B------:R-:W-:Y:S01]  /*1680*/  IMAD.WIDE.U32 R20, R141, UR6, RZ ;  /* 0x000000068d147c25 */ /* 0x000fe2000f8e00ff */
[----:B------:R-:W-:-:S03]  /*1690*/  SHF.L.U32 R83, R117, 0x1, RZ ;  /* 0x0000000175537819 */ /* 0x000fc600000006ff */
[----:B------:R-:W-:Y:S01]  /*16a0*/  FADD.FTZ R7, R0, R0 ;  /* 0x0000000000077221 */ /* 0x000fe20000010000 */
[----:B------:R-:W-:Y:S01]  /*16b0*/  LEA.HI R5, R66, R66, RZ, 0x1 ;  /* 0x0000004242057211 */ /* 0x000fe200078f08ff */
[----:B------:R-:W-:Y:S02]  /*16c0*/  IMAD R79, R141, UR7, R8 ;  /* 0x000000078d4f7c24 */ /* 0x000fe4000f8e0208 */
[----:B------:R-:W-:Y:S01]  /*16d0*/  FADD.FTZ R8, R27, R27 ;  /* 0x0000001b1b087221 */ /* 0x000fe20000010000 */
[----:B------:R-:W1:Y:S01]  /*16e0*/  LDC R64, c[0x0][0x218] ;  /* 0x00008600ff407b82 */ /* 0x000e620000000800 */
[----:B------:R-:W-:Y:S01]  /*16f0*/  IADD3 R22, R121, R118, RZ ;  /* 0x0000007679167210 */ /* 0x000fe20007ffe0ff */
[----:B------:R-:W-:Y:S01]  /*1700*/  FADD.FTZ R6, R6, R6 ;  /* 0x0000000606067221 */ /* 0x000fe20000010000 */
[----:B------:R-:W-:Y:S01]  /*1710*/  LOP3.LUT R5, R5, 0xfffffe, RZ, 0xc0, !PT ;  /* 0x00fffffe05057812 */ /* 0x000fe200078ec0ff */
[----:B------:R-:W-:Y:S01]  /*1720*/  FADD.FTZ R4, R4, R4 ;  /* 0x0000000404047221 */ /* 0x000fe20000010000 */
[----:B------:R-:W-:Y:S01]  /*1730*/  ISETP.GE.AND P0, PT, R22, R83, PT ;  /* 0x000000531600720c */ /* 0x000fe20003f06270 */
[----:B------:R-:W-:Y:S01]  /*1740*/  FADD.FTZ R3, R3, R3 ;  /* 0x0000000303037221 */ /* 0x000fe20000010000 */
[----:B------:R-:W-:Y:S01]  /*1750*/  IADD3 R66, R66, -R5, RZ ;  /* 0x8000000542427210 */ /* 0x000fe20007ffe0ff */
[----:B------:R-:W2:Y:S01]  /*1760*/  LDC.64 R24, c[0x0][0x348] ;  /* 0x0000d200ff187b82 */ /* 0x000ea20000000a00 */
[----:B------:R-:W-:Y:S01]  /*1770*/  FADD.FTZ R5, R2, R2 ;  /* 0x0000000202057221 */ /* 0x000fe20000010000 */
[----:B------:R-:W-:Y:S01]  /*1780*/  FADD.FTZ R2, R9, R9 ;  /* 0x0000000909027221 */ /* 0x000fe20000010000 */
[----:B------:R-:W-:Y:S01]  /*1790*/  FADD.FTZ R0, R12, R12 ;  /* 0x0000000c0c007221 */ /* 0x000fe20000010000 */
[----:B------:R-:W-:-:S02]  /*17a0*/  LOP3.LUT R192, R134, 0x1f, RZ, 0xc0, !PT ;  /* 0x0000001f86c07812 */ /* 0x000fc400078ec0ff */
[----:B------:R-:W-:Y:S02]  /*17b0*/  CS2R R80, SRZ ;  /* 0x0000000000507805 */ /* 0x000fe4000001ff00 */
[----:B------:R-:W-:Y:S01]  /*17c0*/  MOV R82, RZ ;  /* 0x000000ff00527202 */ /* 0x000fe20000000f00 */
[----:B------:R-:W-:Y:S01]  /*17d0*/  UMOV UR5, URZ ;  /* 0x0000003f00057c82 */ /* 0x000fe20008000000 */
[----:B------:R-:W3:Y:S01]  /*17e0*/  LDC.64 R26, c[0x0][0x350] ;  /* 0x0000d400ff1a7b82 */ /* 0x000ee20000000a00 */
[----:B------:R-:W-:Y:S01]  /*17f0*/  MOV R78, RZ ;  /* 0x000000ff004e7202 */ /* 0x000fe20000000f00 */
[----:B------:R-:W-:Y:S01]  /*1800*/  UMOV UR6, URZ ;  /* 0x0000003f00067c82 */ /* 0x000fe20008000000 */
[----:B------:R-:W-:Y:S01]  /*1810*/  MOV R76, RZ ;  /* 0x000000ff004c7202 */ /* 0x000fe20000000f00 */
[----:B------:R-:W-:Y:S01]  /*1820*/  ULDC UR34, c[0x0][0x21c] ;  /* 0x0000870000227ab9 */ /* 0x000fe20000000800 */
[----:B------:R-:W-:Y:S01]  /*1830*/  MOV R74, RZ ;  /* 0x000000ff004a7202 */ /* 0x000fe20000000f00 */
[----:B------:R-:W-:Y:S01]  /*1840*/  ULDC.64 UR20, c[0x0][0x348] ;  /* 0x0000d20000147ab9 */ /* 0x000fe20000000a00 */
[----:B------:R-:W-:Y:S01]  /*1850*/  MOV R72, RZ ;  /* 0x000000ff00487202 */ /* 0x000fe20000000f00 */
[----:B------:R-:W4:Y:S01]  /*1860*/  LDC.64 R28, c[0x0][0x3c8] ;  /* 0x0000f200ff1c7b82 */ /* 0x000f220000000a00 */
[----:B------:R-:W-:Y:S01]  /*1870*/  MOV R70, RZ ;  /* 0x000000ff00467202 */ /* 0x000fe20000000f00 */
[----:B------:R-:W-:Y:S01]  /*1880*/  ULDC.64 UR22, c[0x0][0x360] ;  /* 0x0000d80000167ab9 */ /* 0x000fe20000000a00 */
[----:B------:R-:W-:Y:S01]  /*1890*/  MOV R68, RZ ;  /* 0x000000ff00447202 */ /* 0x000fe20000000f00 */
[----:B------:R-:W-:Y:S01]  /*18a0*/  ULDC.64 UR24, c[0x0][0x368] ;  /* 0x0000da0000187ab9 */ /* 0x000fe20000000a00 */
[----:B------:R-:W-:Y:S01]  /*18b0*/  P2R R190, PR, RZ, 0x1 ;  /* 0x00000001ffbe7803 */ /* 0x000fe20000000000 */
[----:B------:R-:W-:Y:S01]  /*18c0*/  ULDC.64 UR26, c[0x0][0x380] ;  /* 0x0000e000001a7ab9 */ /* 0x000fe20000000a00 */
[----:B------:R-:W-:Y:S01]  /*18d0*/  SHF.R.S32.HI R23, RZ, 0x1f, R22 ;  /* 0x0000001fff177819 */ /* 0x000fe20000011416 */
[----:B------:R-:W0:Y:S01]  /*18e0*/  LDC.64 R30, c[0x0][0x360] ;  /* 0x0000d800ff1e7b82 */ /* 0x000e220000000a00 */
[----:B------:R-:W-:Y:S01]  /*18f0*/  IADD3 R79, R21, R79, RZ ;  /* 0x0000004f154f7210 */ /* 0x000fe20007ffe0ff */
[----:B------:R-:W-:Y:S01]  /*1900*/  ULDC.64 UR28, c[0x0][0x238] ;  /* 0x00008e00001c7ab9 */ /* 0x000fe20000000a00 */
[----:B------:R-:W-:Y:S01]  /*1910*/  ULDC.64 UR30, c[0x0][0x250] ;  /* 0x00009400001e7ab9 */ /* 0x000fe20000000a00 */
[----:B------:R-:W-:-:S04]  /*1920*/  ULDC.64 UR32, c[0x0][0x270] ;  /* 0x00009c0000207ab9 */ /* 0x000fc80000000a00 */
[----:B------:R-:W0:Y:S08]  /*1930*/  LDC.64 R32, c[0x0][0x368] ;  /* 0x0000da00ff207b82 */ /* 0x000e300000000a00 */
[----:B------:R-:W0:Y:S08]  /*1940*/  LDC.64 R34, c[0x0][0x370] ;  /* 0x0000dc00ff227b82 */ /* 0x000e300000000a00 */
[----:B------:R-:W0:Y:S08]  /*1950*/  LDC.64 R36, c[0x0][0x3d0] ;  /* 0x0000f400ff247b82 */ /* 0x000e300000000a00 */
[----:B------:R-:W0:Y:S08]  /*1960*/  LDC.64 R38, c[0x0][0x380] ;  /* 0x0000e000ff267b82 */ /* 0x000e300000000a00 */
[----:B-1234-:R-:W0:Y:S02]  /*1970*/  LDC.64 R40, c[0x0][0x2d0] ;  /* 0x0000b400ff287b82 */ /* 0x01ee240000000a00 */
.L_x_16280:
[----:B------:R-:W-:Y:S01]  /*1980*/  SHF.R.S32.HI R204, RZ, 0x1f, R81 ;  /* 0x0000001fffcc7819 */ /* 0x000fe20000011451 */
[C---:B0-----:R-:W-:Y:S01]  /*1990*/  IMAD.WIDE.U32 R12, R81.reuse, UR30, R22 ;  /* 0x0000001e510c7c25 */ /* 0x041fe2000f8e0016 */
[C---:B------:R-:W-:Y:S01]  /*19a0*/  IADD3 R48, R22.reuse, 0x80, RZ ;  /* 0x0000008016307810 */ /* 0x040fe20007ffe0ff */
[----:B------:R-:W-:Y:S01]  /*19b0*/  HFMA2.MMA R51, -RZ, RZ, 0, 0 ;  /* 0x00000000ff337435 */ /* 0x000fe200000001ff */
[----:B------:R-:W-:Y:S01]  /*19c0*/  IADD3 R44, R22, 0x40, RZ ;  /* 0x00000040162c7810 */ /* 0x000fe20007ffe0ff */
[----:B------:R-:W-:Y:S01]  /*19d0*/  IMAD R14, R204, UR30, RZ ;  /* 0x0000001ecc0e7c24 */ /* 0x000fe2000f8e02ff */
[----:B------:R-:W-:Y:S01]  /*19e0*/  LEA R42, P0, R12, R125, 0x2 ;  /* 0x0000007d0c2a7211 */ /* 0x000fe200078010ff */
[----:B------:R-:W-:Y:S01]  /*19f0*/  HFMA2.MMA R47, -RZ, RZ, 0, 0 ;  /* 0x00000000ff2f7435 */ /* 0x000fe200000001ff */
[----:B------:R-:W-:Y:S01]  /*1a00*/  ISETP.GE.AND P4, PT, R44, R83, PT ;  /* 0x000000532c00720c */ /* 0x000fe20003f86270 */
[----:B------:R-:W-:Y:S01]  /*1a10*/  IMAD R9, R81, UR31, R14 ;  /* 0x0000001f51097c24 */ /* 0x000fe2000f8e020e */
[----:B------:R-:W-:-:S02]  /*1a20*/  IADD3 R14, R22, 0x20, RZ ;  /* 0x00000020160e7810 */ /* 0x000fc40007ffe0ff */
[----:B------:R-:W-:Y:S02]  /*1a30*/  CS2R R56, SRZ ;  /* 0x0000000000387805 */ /* 0x000fe4000001ff00 */
[----:B------:R-:W-:Y:S02]  /*1a40*/  IADD3 R46, R22, 0x60, RZ ;  /* 0x00000060162e7810 */ /* 0x000fe40007ffe0ff */
[----:B------:R-:W-:Y:S02]  /*1a50*/  IADD3 R9, R13, R9, RZ ;  /* 0x000000090d097210 */ /* 0x000fe40007ffe0ff */
[-C--:B------:R-:W-:Y:S02]  /*1a60*/  ISETP.GE.AND P3, PT, R14, R83.reuse, PT ;  /* 0x000000530e00720c */ /* 0x080fe40003f66270 */
[----:B------:R-:W-:Y:S01]  /*1a70*/  LEA.HI.X R43, R12, R124, R9, 0x2, P0 ;  /* 0x0000007c0c2b7211 */ /* 0x000fe200000f1409 */
[----:B------:R-:W-:Y:S01]  /*1a80*/  HFMA2.MMA R9, -RZ, RZ, 0, 0 ;  /* 0x00000000ff097435 */ /* 0x000fe200000001ff */
[----:B------:R-:W-:-:S02]  /*1a90*/  ISETP.GE.AND P0, PT, R48, R83, PT ;  /* 0x000000533000720c */ /* 0x000fc40003f06270 */
[----:B------:R-:W-:Y:S01]  /*1aa0*/  ISETP.NE.AND P6, PT, R190, RZ, PT ;  /* 0x000000ffbe00720c */ /* 0x000fe20003fc5270 */
[----:B--2---:R-:W2:Y:S01]  /*1ab0*/  @!P4 LDG.E R47, desc[UR14][R42.64+0x100] ;  /* 0x0001000e2a2fc981 */ /* 0x004ea2000c1e1900 */
[----:B------:R-:W-:Y:S02]  /*1ac0*/  ISETP.GE.AND P5, PT, R46, R83, PT ;  /* 0x000000532e00720c */ /* 0x000fe40003fa6270 */
[----:B------:R-:W-:Y:S02]  /*1ad0*/  MOV R49, RZ ;  /* 0x000000ff00317202 */ /* 0x000fe40000000f00 */
[C---:B------:R-:W-:Y:S02]  /*1ae0*/  IADD3 R142, R22.reuse, 0x140, RZ ;  /* 0x00000140168e7810 */ /* 0x040fe40007ffe0ff */
[C---:B------:R-:W-:Y:S02]  /*1af0*/  IADD3 R50, R22.reuse, 0xa0, RZ ;  /* 0x000000a016327810 */ /* 0x040fe40007ffe0ff */
[C---:B------:R-:W-:Y:S01]  /*1b00*/  IADD3 R52, R22.reuse, 0xc0, RZ ;  /* 0x000000c016347810 */ /* 0x040fe20007ffe0ff */
[----:B---3--:R-:W3:Y:S01]  /*1b10*/  @!P0 LDG.E R51, desc[UR14][R42.64+0x200] ;  /* 0x0002000e2a338981 */ /* 0x008ee2000c1e1900 */
[----:B------:R-:W-:-:S02]  /*1b20*/  IADD3 R60, R22, 0x120, RZ ;  /* 0x00000120163c7810 */ /* 0x000fc40007ffe0ff */
[----:B------:R-:W-:Y:S01]  /*1b30*/  IADD3 R58, R22, 0x100, RZ ;  /* 0x00000100163a7810 */ /* 0x000fe20007ffe0ff */
[----:B----4-:R-:W4:Y:S01]  /*1b40*/  @!P3 LDG.E R49, desc[UR14][R42.64+0x80] ;  /* 0x0000800e2a31b981 */ /* 0x010f22000c1e1900 */
[-C--:B------:R-:W-:Y:S02]  /*1b50*/  ISETP.GE.AND P0, PT, R142, R83.reuse, PT ;  /* 0x000000538e00720c */ /* 0x080fe40003f06270 */
[-C--:B------:R-:W-:Y:S01]  /*1b60*/  ISETP.GE.AND P1, PT, R50, R83.reuse, PT ;  /* 0x000000533200720c */ /* 0x080fe20003f26270 */
[----:B------:R-:W-:Y:S01]  /*1b70*/  HFMA2.MMA R61, -RZ, RZ, 0, 0 ;  /* 0x00000000ff3d7435 */ /* 0x000fe200000001ff */
[----:B------:R-:W-:Y:S01]  /*1b80*/  MOV R53, RZ ;  /* 0x000000ff00357202 */ /* 0x000fe20000000f00 */
[----:B------:R-:W2:Y:S01]  /*1b90*/  @!P6 LDG.E R9, desc[UR14][R42.64] ;  /* 0x0000000e2a09e981 */ /* 0x000ea2000c1e1900 */
[-C--:B------:R-:W-:Y:S02]  /*1ba0*/  ISETP.GE.AND P2, PT, R52, R83.reuse, PT ;  /* 0x000000533400720c */ /* 0x080fe40003f46270 */
[----:B------:R-:W-:-:S02]  /*1bb0*/  ISETP.GE.AND P3, PT, R60, R83, PT ;  /* 0x000000533c00720c */ /* 0x000fc40003f66270 */
[-C--:B------:R-:W-:Y:S01]  /*1bc0*/  ISETP.GE.AND P4, PT, R58, R83.reuse, PT ;  /* 0x000000533a00720c */ /* 0x080fe20003f86270 */
[----:B------:R-:W3:Y:S01]  /*1bd0*/  @!P5 LDG.E R53, desc[UR14][R42.64+0x180] ;  /* 0x0001800e2a35d981 */ /* 0x000ee2000c1e1900 */
[----:B------:R-:W-:Y:S02]  /*1be0*/  IADD3 R54, R22, 0xe0, RZ ;  /* 0x000000e016367810 */ /* 0x000fe40007ffe0ff */
[----:B------:R-:W-:Y:S02]  /*1bf0*/  CS2R R62, SRZ ;  /* 0x00000000003e7805 */ /* 0x000fe4000001ff00 */
[----:B------:R-:W-:Y:S01]  /*1c00*/  MOV R55, RZ ;  /* 0x000000ff00377202 */ /* 0x000fe20000000f00 */
[----:B------:R-:W3:Y:S01]  /*1c10*/  @!P0 LDG.E R61, desc[UR14][R42.64+0x500] ;  /* 0x0005000e2a3d8981 */ /* 0x000ee2000c1e1900 */
[----:B------:R-:W-:Y:S02]  /*1c20*/  ISETP.GE.AND P5, PT, R54, R83, PT ;  /* 0x000000533600720c */ /* 0x000fe40003fa6270 */
[C---:B------:R-:W-:Y:S01]  /*1c30*/  IADD3 R144, R22.reuse, 0x160, RZ ;  /* 0x0000016016907810 */ /* 0x040fe20007ffe0ff */
[----:B------:R-:W3:Y:S01]  /*1c40*/  @!P1 LDG.E R57, desc[UR14][R42.64+0x280] ;  /* 0x0002800e2a399981 */ /* 0x000ee2000c1e1900 */
[----:B------:R-:W-:-:S02]  /*1c50*/  IADD3 R146, R22, 0x180, RZ ;  /* 0x0000018016927810 */ /* 0x000fc40007ffe0ff */
[C---:B------:R-:W-:Y:S01]  /*1c60*/  IADD3 R148, R22.reuse, 0x1a0, RZ ;  /* 0x000001a016947810 */ /* 0x040fe20007ffe0ff */
[----:B------:R-:W3:Y:S01]  /*1c70*/  @!P2 LDG.E R55, desc[UR14][R42.64+0x300] ;  /* 0x0003000e2a37a981 */ /* 0x000ee2000c1e1900 */
[C---:B------:R-:W-:Y:S02]  /*1c80*/  IADD3 R150, R22.reuse, 0x1c0, RZ ;  /* 0x000001c016967810 */ /* 0x040fe40007ffe0ff */
[----:B------:R-:W-:Y:S01]  /*1c90*/  IADD3 R152, R22, 0x1e0, RZ ;  /* 0x000001e016987810 */ /* 0x000fe20007ffe0ff */
[----:B------:R-:W3:Y:S01]  /*1ca0*/  @!P3 LDG.E R62, desc[UR14][R42.64+0x480] ;  /* 0x0004800e2a3eb981 */ /* 0x000ee2000c1e1900 */
[-C--:B------:R-:W-:Y:S02]  /*1cb0*/  ISETP.GE.AND P0, PT, R144, R83.reuse, PT ;  /* 0x000000539000720c */ /* 0x080fe40003f06270 */
[----:B------:R-:W-:Y:S01]  /*1cc0*/  ISETP.GE.AND P1, PT, R146, R83, PT ;  /* 0x000000539200720c */ /* 0x000fe20003f26270 */
[----:B------:R-:W3:Y:S01]  /*1cd0*/  @!P4 LDG.E R56, desc[UR14][R42.64+0x400] ;  /* 0x0004000e2a38c981 */ /* 0x000ee2000c1e1900 */
[----:B------:R-:W-:-:S02]  /*1ce0*/  MOV R59, RZ ;  /* 0x000000ff003b7202 */ /* 0x000fc40000000f00 */
[-C--:B------:R-:W-:Y:S02]  /*1cf0*/  ISETP.GE.AND P2, PT, R148, R83.reuse, PT ;  /* 0x000000539400720c */ /* 0x080fe40003f46270 */
[-C--:B------:R-:W-:Y:S01]  /*1d00*/  ISETP.GE.AND P3, PT, R150, R83.reuse, PT ;  /* 0x000000539600720c */ /* 0x080fe20003f66270 */
[----:B------:R-:W-:Y:S01]  /*1d10*/  HFMA2.MMA R69, -RZ, RZ, 0, 0 ;  /* 0x00000000ff457435 */ /* 0x000fe200000001ff */
[----:B------:R-:W-:Y:S01]  /*1d20*/  ISETP.GE.AND P4, PT, R152, R83, PT ;  /* 0x000000539800720c */ /* 0x000fe20003f86270 */
[----:B------:R-:W-:Y:S01]  /*1d30*/  HFMA2.MMA R71, -RZ, RZ, 0, 0 ;  /* 0x00000000ff477435 */ /* 0x000fe200000001ff */
[----:B------:R-:W-:Y:S01]  /*1d40*/  MOV R65, RZ ;  /* 0x000000ff00417202 */ /* 0x000fe20000000f00 */
[----:B------:R-:W3:Y:S01]  /*1d50*/  @!P5 LDG.E R59, desc[UR14][R42.64+0x380] ;  /* 0x0003800e2a3bd981 */ /* 0x000ee2000c1e1900 */
[----:B------:R-:W-:-:S03]  /*1d60*/  MOV R67, RZ ;  /* 0x000000ff00437202 */ /* 0x000fc60000000f00 */
[----:B------:R-:W3:Y:S04]  /*1d70*/  @!P1 LDG.E R63, desc[UR14][R42.64+0x600] ;  /* 0x0006000e2a3f9981 */ /* 0x000ee8000c1e1900 */
[----:B------:R-:W3:Y:S04]  /*1d80*/  @!P0 LDG.E R65, desc[UR14][R42.64+0x580] ;  /* 0x0005800e2a418981 */ /* 0x000ee8000c1e1900 */
[----:B------:R-:W3:Y:S04]  /*1d90*/  @!P2 LDG.E R69, desc[UR14][R42.64+0x680] ;  /* 0x0006800e2a45a981 */ /* 0x000ee8000c1e1900 */
[----:B------:R-:W3:Y:S04]  /*1da0*/  @!P3 LDG.E R67, desc[UR14][R42.64+0x700] ;  /* 0x0007000e2a43b981 */ /* 0x000ee8000c1e1900 */
[----:B------:R1:W3:Y:S01]  /*1db0*/  @!P4 LDG.E R71, desc[UR14][R42.64+0x780] ;  /* 0x0007800e2a47c981 */ /* 0x0002e2000c1e1900 */
[----:B------:R-:W-:Y:S01]  /*1dc0*/  IADD3 R117, -R119, R64, RZ ;  /* 0x0000004077757210 */ /* 0x000fe20007ffe1ff */
[----:B------:R-:W0:Y:S03]  /*1dd0*/  S2UR UR8, SR_CgaCtaId ;  /* 0x00000000000879c3 */ /* 0x000e260000008800 */
[----:B------:R-:W-:Y:S01]  /*1de0*/  SHF.L.U32 R75, R117, 0x1, RZ ;  /* 0x00000001754b7819 */ /* 0x000fe200000006ff */
[----:B------:R-:W-:Y:S01]  /*1df0*/  IMAD R154, R204, UR28, RZ ;  /* 0x0000001ccc9a7c24 */ /* 0x000fe2000f8e02ff */
[----:B------:R-:W-:-:S02]  /*1e00*/  MOV R15, R79 ;  /* 0x0000004f000f7202 */ /* 0x000fc40000000f00 */
[----:B------:R-:W-:Y:S02]  /*1e10*/  ISETP.GE.AND P0, PT, R14, R75, PT ;  /* 0x0000004b0e00720c */ /* 0x000fe40003f06270 */
[----:B------:R-:W-:Y:S01]  /*1e20*/  MOV R14, R20 ;  /* 0x00000014000e7202 */ /* 0x000fe20000000f00 */
[----:B------:R-:W-:Y:S02]  /*1e30*/  IMAD R156, R204, UR32, RZ ;  /* 0x00000020cc9c7c24 */ /* 0x000fe4000f8e02ff */
[C---:B-1----:R-:W-:Y:S02]  /*1e40*/  IMAD R43, R81.reuse, UR29, R154 ;  /* 0x0000001d512b7c24 */ /* 0x042fe4000f8e029a */
[----:B------:R-:W-:-:S04]  /*1e50*/  IMAD.WIDE.U32 R14, R81, UR28, R14 ;  /* 0x0000001c510e7c25 */ /* 0x000fc8000f8e000e */
[----:B------:R-:W-:-:S04]  /*1e60*/  IMAD.WIDE.U32 R12, R81, UR32, R22 ;  /* 0x00000020510c7c25 */ /* 0x000fc8000f8e0016 */
[----:B------:R-:W-:Y:S01]  /*1e70*/  IMAD R45, R81, UR33, R156 ;  /* 0x00000021512d7c24 */ /* 0x000fe2000f8e029c */
[----:B------:R-:W-:Y:S02]  /*1e80*/  ISETP.GE.AND P1, PT, R44, R75, PT ;  /* 0x0000004b2c00720c */ /* 0x000fe40003f26270 */
[----:B0-----:R-:W-:Y:S02]  /*1e90*/  LEA R42, P2, R14, R40, 0x3 ;  /* 0x000000280e2a7211 */ /* 0x001fe400078418ff */
[----:B------:R-:W-:Y:S02]  /*1ea0*/  IADD3 R15, R15, R43, RZ ;  /* 0x0000002b0f0f7210 */ /* 0x000fe40007ffe0ff */
[----:B------:R-:W-:Y:S02]  /*1eb0*/  LEA R44, P5, R12, R123, 0x2 ;  /* 0x0000007b0c2c7211 */ /* 0x000fe400078a10ff */
[----:B------:R-:W-:Y:S01]  /*1ec0*/  IADD3 R13, R13, R45, RZ ;  /* 0x0000002d0d0d7210 */ /* 0x000fe20007ffe0ff */
[----:B------:R-:W-:Y:S01]  /*1ed0*/  UMOV UR7, 0x400 ;  /* 0x0000040000077882 */ /* 0x000fe20000000000 */
[----:B------:R-:W-:-:S02]  /*1ee0*/  LEA.HI.X R43, R14, R41, R15, 0x3, P2 ;  /* 0x000000290e2b7211 */ /* 0x000fc400010f1c0f */
[----:B------:R-:W-:Y:S02]  /*1ef0*/  LEA.HI.X R45, R12, R122, R13, 0x2, P5 ;  /* 0x0000007a0c2d7211 */ /* 0x000fe400028f140d */
[C---:B------:R-:W-:Y:S01]  /*1f00*/  IADD3 R15, R132.reuse, 0x120, RZ ;  /* 0x00000120840f7810 */ /* 0x040fe20007ffe0ff */
[----:B------:R-:W-:Y:S01]  /*1f10*/  ULEA UR7, UR8, UR7, 0x18 ;  /* 0x0000000708077291 */ /* 0x000fe2000f8ec03f */
[C---:B------:R-:W-:Y:S02]  /*1f20*/  IADD3 R13, R132.reuse, 0x100, RZ ;  /* 0x00000100840d7810 */ /* 0x040fe40007ffe0ff */
[----:B------:R-:W-:Y:S01]  /*1f30*/  IADD3 R73, R132, 0x140, RZ ;  /* 0x0000014084497810 */ /* 0x000fe20007ffe0ff */
[----:B------:R-:W-:Y:S01]  /*1f40*/  HFMA2.MMA R147, -RZ, RZ, 0, 0 ;  /* 0x00000000ff937435 */ /* 0x000fe200000001ff */
[-C--:B------:R-:W-:Y:S01]  /*1f50*/  LEA.HI.SX32 R13, R13, R132.reuse, 0x1b ;  /* 0x000000840d0d7211 */ /* 0x080fe200078fdaff */
[----:B------:R-:W-:Y:S01]  /*1f60*/  HFMA2.MMA R151, -RZ, RZ, 0, 0 ;  /* 0x00000000ff977435 */ /* 0x000fe200000001ff */
[----:B------:R-:W-:Y:S01]  /*1f70*/  LEA.HI.SX32 R73, R73, R132, 0x1b ;  /* 0x0000008449497211 */ /* 0x000fe200078fdaff */
[----:B------:R-:W3:Y:S01]  /*1f80*/  LDG.E.64 R42, desc[UR14][R42.64] ;  /* 0x0000000e2a2a7981 */ /* 0x000ee2000c1e1b00 */
[----:B------:R-:W-:-:S02]  /*1f90*/  ISETP.GE.AND P2, PT, R22, R75, PT ;  /* 0x0000004b1600720c */ /* 0x000fc40003f46270 */
[----:B------:R-:W-:Y:S02]  /*1fa0*/  LEA R12, R73, UR7, 0x2 ;  /* 0x00000007490c7c11 */ /* 0x000fe4000f8e10ff */
[-C--:B------:R-:W-:Y:S02]  /*1fb0*/  ISETP.GE.AND P3, PT, R48, R75.reuse, PT ;  /* 0x0000004b3000720c */ /* 0x080fe40003f66270 */
[-C--:B------:R-:W-:Y:S02]  /*1fc0*/  ISETP.GE.AND P4, PT, R46, R75.reuse, PT ;  /* 0x0000004b2e00720c */ /* 0x080fe40003f86270 */
[----:B------:R-:W-:Y:S02]  /*1fd0*/  MOV R145, RZ ;  /* 0x000000ff00917202 */ /* 0x000fe40000000f00 */
[----:B------:R-:W-:Y:S01]  /*1fe0*/  ISETP.GE.AND P5, PT, R52, R75, PT ;  /* 0x0000004b3400720c */ /* 0x000fe20003fa6270 */
[----:B------:R-:W-:Y:S01]  /*1ff0*/  HFMA2.MMA R155, -RZ, RZ, 0, 0 ;  /* 0x00000000ff9b7435 */ /* 0x000fe200000001ff */
[----:B------:R-:W-:Y:S01]  /*2000*/  MOV R149, RZ ;  /* 0x000000ff00957202 */ /* 0x000fe20000000f00 */
[----:B------:R-:W-:Y:S01]  /*2010*/  HFMA2.MMA R157, -RZ, RZ, 0, 0 ;  /* 0x00000000ff9d7435 */ /* 0x000fe200000001ff */
[----:B------:R-:W-:-:S02]  /*2020*/  MOV R153, RZ ;  /* 0x000000ff00997202 */ /* 0x000fc40000000f00 */
[----:B------:R-:W-:Y:S02]  /*2030*/  MOV R46, RZ ;  /* 0x000000ff002e7202 */ /* 0x000fe40000000f00 */
[----:B------:R-:W-:Y:S01]  /*2040*/  MOV R159, RZ ;  /* 0x000000ff009f7202 */ /* 0x000fe20000000f00 */
[----:B------:R-:W-:Y:S02]  /*2050*/  HFMA2.MMA R52, -RZ, RZ, 0, 0 ;  /* 0x00000000ff347435 */ /* 0x000fe400000001ff */
[----:B------:R-:W-:Y:S02]  /*2060*/  HFMA2.MMA R163, -RZ, RZ, 0, 0 ;  /* 0x00000000ffa37435 */ /* 0x000fe400000001ff */
[----:B------:R-:W-:Y:S01]  /*2070*/  HFMA2.MMA R167, -RZ, RZ, 0, 0 ;  /* 0x00000000ffa77435 */ /* 0x000fe200000001ff */
[----:B------:R-:W-:Y:S02]  /*2080*/  MOV R161, RZ ;  /* 0x000000ff00a17202 */ /* 0x000fe40000000f00 */
[----:B------:R-:W-:-:S02]  /*2090*/  MOV R165, RZ ;  /* 0x000000ff00a57202 */ /* 0x000fc40000000f00 */
[----:B------:R-:W-:Y:S01]  /*20a0*/  MOV R169, RZ ;  /* 0x000000ff00a97202 */ /* 0x000fe20000000f00 */
[----:B--2---:R0:W-:Y:S04]  /*20b0*/  STS [R116], R9 ;  /* 0x0000000974007388 */ /* 0x0041e80000000800 */
[----:B----4-:R1:W-:Y:S01]  /*20c0*/  STS [R114+0x80], R49 ;  /* 0x0000803172007388 */ /* 0x0103e20000000800 */
[----:B0-----:R-:W-:-:S03]  /*20d0*/  LEA.HI.SX32 R9, R15, R132, 0x1b ;  /* 0x000000840f097211 */ /* 0x001fc600078fdaff */
[----:B------:R0:W-:Y:S01]  /*20e0*/  STS [R112+0x100], R47 ;  /* 0x0001002f70007388 */ /* 0x0001e20000000800 */
[----:B------:R-:W-:Y:S02]  /*20f0*/  LEA R15, R13, UR7, 0x2 ;  /* 0x000000070d0f7c11 */ /* 0x000fe4000f8e10ff */
[C---:B------:R-:W-:Y:S01]  /*2100*/  IADD3 R13, R132.reuse, 0x180, RZ ;  /* 0x00000180840d7810 */ /* 0x040fe20007ffe0ff */
[----:B---3--:R2:W-:Y:S01]  /*2110*/  STS [R110+0x180], R53 ;  /* 0x000180356e007388 */ /* 0x0085e20000000800 */
[C---:B-1----:R-:W-:Y:S02]  /*2120*/  IADD3 R49, R132.reuse, 0x1a0, RZ ;  /* 0x000001a084317810 */ /* 0x042fe40007ffe0ff */
[----:B0-----:R-:W-:Y:S02]  /*2130*/  LEA R47, R9, UR7, 0x2 ;  /* 0x00000007092f7c11 */ /* 0x001fe4000f8e10ff */
[C---:B------:R-:W-:Y:S01]  /*2140*/  IADD3 R9, R132.reuse, 0x160, RZ ;  /* 0x0000016084097810 */ /* 0x040fe20007ffe0ff */
[----:B------:R0:W-:Y:S01]  /*2150*/  STS [R108+0x200], R51 ;  /* 0x000200336c007388 */ /* 0x0001e20000000800 */
[----:B--2---:R-:W-:-:S02]  /*2160*/  IADD3 R53, R132, 0x1e0, RZ ;  /* 0x000001e084357810 */ /* 0x004fc40007ffe0ff */
[-C--:B------:R-:W-:Y:S01]  /*2170*/  LEA.HI.SX32 R9, R9, R132.reuse, 0x1b ;  /* 0x0000008409097211 */ /* 0x080fe200078fdaff */
[----:B------:R-:W-:Y:S01]  /*2180*/  STS [R106+0x280], R57 ;  /* 0x000280396a007388 */ /* 0x000fe20000000800 */
[-C--:B------:R-:W-:Y:S02]  /*2190*/  LEA.HI.SX32 R13, R13, R132.reuse, 0x1b ;  /* 0x000000840d0d7211 */ /* 0x080fe400078fdaff */
[-C--:B------:R-:W-:Y:S02]  /*21a0*/  LEA.HI.SX32 R49, R49, R132.reuse, 0x1b ;  /* 0x0000008431317211 */ /* 0x080fe400078fdaff */
[----:B0-----:R-:W-:Y:S01]  /*21b0*/  IADD3 R51, R132, 0x1c0, RZ ;  /* 0x000001c084337810 */ /* 0x001fe20007ffe0ff */
[----:B------:R-:W-:Y:S01]  /*21c0*/  STS [R104+0x300], R55 ;  /* 0x0003003768007388 */ /* 0x000fe20000000800 */
[-C--:B------:R-:W-:Y:S02]  /*21d0*/  LEA.HI.SX32 R53, R53, R132.reuse, 0x1b ;  /* 0x0000008435357211 */ /* 0x080fe400078fdaff */
[----:B------:R-:W-:Y:S01]  /*21e0*/  LEA.HI.SX32 R51, R51, R132, 0x1b ;  /* 0x0000008433337211 */ /* 0x000fe200078fdaff */
[----:B------:R-:W-:Y:S01]  /*21f0*/  STS [R102+0x380], R59 ;  /* 0x0003803b66007388 */ /* 0x000fe20000000800 */
[----:B------:R-:W-:-:S02]  /*2200*/  LEA R14, R9, UR7, 0x2 ;  /* 0x00000007090e7c11 */ /* 0x000fc4000f8e10ff */
[----:B------:R-:W-:Y:S01]  /*2210*/  LEA R48, R13, UR7, 0x2 ;  /* 0x000000070d307c11 */ /* 0x000fe2000f8e10ff */
[----:B------:R0:W-:Y:S01]  /*2220*/  STS [R15+0x400], R56 ;  /* 0x000400380f007388 */ /* 0x0001e20000000800 */
[----:B------:R-:W-:Y:S01]  /*2230*/  HFMA2.MMA R13, -RZ, RZ, 0, 0 ;  /* 0x00000000ff0d7435 */ /* 0x000fe200000001ff */
[----:B------:R-:W-:Y:S02]  /*2240*/  LEA R154, R51, UR7, 0x2 ;  /* 0x00000007339a7c11 */ /* 0x000fe4000f8e10ff */
[----:B------:R1:W-:Y:S01]  /*2250*/  STS [R47+0x480], R62 ;  /* 0x0004803e2f007388 */ /* 0x0003e20000000800 */
[----:B------:R-:W-:-:S03]  /*2260*/  LEA R156, R53, UR7, 0x2 ;  /* 0x00000007359c7c11 */ /* 0x000fc6000f8e10ff */
[----:B------:R-:W-:Y:S01]  /*2270*/  STS [R12+0x500], R61 ;  /* 0x0005003d0c007388 */ /* 0x000fe20000000800 */
[----:B0-----:R-:W-:-:S03]  /*2280*/  LEA R56, R49, UR7, 0x2 ;  /* 0x0000000731387c11 */ /* 0x001fc6000f8e10ff */
[----:B------:R-:W-:Y:S04]  /*2290*/  STS [R14+0x580], R65 ;  /* 0x000580410e007388 */ /* 0x000fe80000000800 */
[----:B------:R-:W-:Y:S04]  /*22a0*/  STS [R48+0x600], R63 ;  /* 0x0006003f30007388 */ /* 0x000fe80000000800 */
[----:B------:R-:W-:Y:S04]  /*22b0*/  STS [R56+0x680], R69 ;  /* 0x0006804538007388 */ /* 0x000fe80000000800 */
[----:B------:R-:W-:Y:S04]  /*22c0*/  STS [R154+0x700], R67 ;  /* 0x000700439a007388 */ /* 0x000fe80000000800 */
[----:B------:R-:W-:Y:S01]  /*22d0*/  STS [R156+0x780], R71 ;  /* 0x000780479c007388 */ /* 0x000fe20000000800 */
[----:B------:R-:W-:-:S03]  /*22e0*/  NOP ;  /* 0x0000000000007918 */ /* 0x000fc60000000000 */
[----:B------:R-:W2:Y:S01]  /*22f0*/  @!P0 LDG.E R147, desc[UR14][R44.64+0x80] ;  /* 0x0000800e2c938981 */ /* 0x000ea2000c1e1900 */
[----:B------:R-:W-:-:S03]  /*2300*/  ISETP.GE.AND P0, PT, R50, R75, PT ;  /* 0x0000004b3200720c */ /* 0x000fc60003f06270 */
[----:B------:R-:W3:Y:S01]  /*2310*/  @!P2 LDG.E R13, desc[UR14][R44.64] ;  /* 0x0000000e2c0da981 */ /* 0x000ee2000c1e1900 */
[----:B------:R-:W-:-:S03]  /*2320*/  ISETP.GE.AND P2, PT, R58, R75, PT ;  /* 0x0000004b3a00720c */ /* 0x000fc60003f46270 */
[----:B------:R-:W4:Y:S01]  /*2330*/  @!P1 LDG.E R145, desc[UR14][R44.64+0x100] ;  /* 0x0001000e2c919981 */ /* 0x000f22000c1e1900 */
        /* <DEDUP_REMOVED lines=15> */
[----:B------:R-:W4:Y:S04]  /*2430*/  @!P3 LDG.E R52, desc[UR14][R44.64+0x480] ;  /* 0x0004800e2c34b981 */ /* 0x000f28000c1e1900 */
[----:B------:R-:W4:Y:S04]  /*2440*/  @!P5 LDG.E R163, desc[UR14][R44.64+0x580] ;  /* 0x0005800e2ca3d981 */ /* 0x000f28000c1e1900 */
[----:B------:R-:W4:Y:S04]  /*2450*/  @!P0 LDG.E R161, desc[UR14][R44.64+0x600] ;  /* 0x0006000e2ca18981 */ /* 0x000f28000c1e1900 */
[----:B------:R-:W4:Y:S04]  /*2460*/  @!P2 LDG.E R167, desc[UR14][R44.64+0x680] ;  /* 0x0006800e2ca7a981 */ /* 0x000f28000c1e1900 */
[----:B------:R-:W4:Y:S04]  /*2470*/  @!P1 LDG.E R165, desc[UR14][R44.64+0x700] ;  /* 0x0007000e2ca59981 */ /* 0x000f28000c1e1900 */
[----:B------:R0:W4:Y:S01]  /*2480*/  @!P4 LDG.E R169, desc[UR14][R44.64+0x780] ;  /* 0x0007800e2ca9c981 */ /* 0x000122000c1e1900 */
[----:B------:R-:W-:-:S02]  /*2490*/  SHF.L.U32 R9, R132, 0x4, RZ ;  /* 0x0000000484097819 */ /* 0x000fc400000006ff */
[C---:B------:R-:W-:Y:S02]  /*24a0*/  IADD3 R49, R132.reuse, 0x40, RZ ;  /* 0x0000004084317810 */ /* 0x040fe40007ffe0ff */
[C---:B------:R-:W-:Y:S02]  /*24b0*/  IADD3 R51, R132.reuse, 0x20, RZ ;  /* 0x0000002084337810 */ /* 0x040fe40007ffe0ff */
[----:B------:R-:W-:Y:S02]  /*24c0*/  LEA.HI.SX32 R9, R9, R9, 0x1b ;  /* 0x0000000909097211 */ /* 0x000fe400078fdaff */
[-C--:B------:R-:W-:Y:S02]  /*24d0*/  LEA.HI.SX32 R116, R132, R132.reuse, 0x1b ;  /* 0x0000008484747211 */ /* 0x080fe400078fdaff */
[-C--:B------:R-:W-:Y:S02]  /*24e0*/  LEA.HI.SX32 R49, R49, R132.reuse, 0x1b ;  /* 0x0000008431317211 */ /* 0x080fe400078fdaff */
[----:B------:R-:W-:-:S02]  /*24f0*/  LEA.HI.SX32 R51, R51, R132, 0x1b ;  /* 0x0000008433337211 */ /* 0x000fc400078fdaff */
[----:B------:R-:W-:Y:S02]  /*2500*/  LEA R50, R9, UR7, 0x2 ;  /* 0x0000000709327c11 */ /* 0x000fe4000f8e10ff */
[----:B------:R-:W-:Y:S02]  /*2510*/  ISETP.NE.AND P0, PT, R192, RZ, PT ;  /* 0x000000ffc000720c */ /* 0x000fe40003f05270 */
[----:B------:R-:W-:Y:S01]  /*2520*/  LEA R116, R116, UR7, 0x2 ;  /* 0x0000000774747c11 */ /* 0x000fe2000f8e10ff */
[----:B-1----:R-:W-:Y:S01]  /*2530*/  FADD.FTZ R62, R98, R139 ;  /* 0x0000008b623e7221 */ /* 0x002fe20000010000 */
[----:B------:R-:W-:Y:S01]  /*2540*/  LEA R114, R51, UR7, 0x2 ;  /* 0x0000000733727c11 */ /* 0x000fe2000f8e10ff */
[----:B------:R-:W-:Y:S01]  /*2550*/  LDS R77, [R50] ;  /* 0x00000000324d7984 */ /* 0x000fe20000000800 */
[----:B------:R-:W-:Y:S01]  /*2560*/  LEA R112, R49, UR7, 0x2 ;  /* 0x0000000731707c11 */ /* 0x000fe2000f8e10ff */
[----:B0-----:R-:W-:Y:S01]  /*2570*/  FMUL.FTZ R45, R42, 1.4426950216293334961 ;  /* 0x3fb8aa3b2a2d7820 */ /* 0x001fe20000410000 */
[----:B------:R-:W-:Y:S01]  /*2580*/  ISETP.LT.OR P1, PT, R120, 0x2, P0 ;  /* 0x000000027800780c */ /* 0x000fe20000721670 */
[----:B------:R-:W0:Y:S04]  /*2590*/  LDS R75, [R50+0x4] ;  /* 0x00000400324b7984 */ /* 0x000e280000000800 */
[----:B------:R-:W1:Y:S04]  /*25a0*/  LDS R73, [R50+0x8] ;  /* 0x0000080032497984 */ /* 0x000e680000000800 */
[----:B------:R-:W1:Y:S04]  /*25b0*/  LDS R71, [R50+0xc] ;  /* 0x00000c0032477984 */ /* 0x000e680000000800 */
[----:B------:R-:W-:Y:S04]  /*25c0*/  LDS R69, [R50+0x10] ;  /* 0x0000100032457984 */ /* 0x000fe80000000800 */
[----:B------:R-:W1:Y:S04]  /*25d0*/  LDS R67, [R50+0x14] ;  /* 0x0000140032437984 */ /* 0x000e680000000800 */
[----:B------:R-:W1:Y:S04]  /*25e0*/  LDS R65, [R50+0x18] ;  /* 0x0000180032417984 */ /* 0x000e680000000800 */
[----:B------:R-:W1:Y:S04]  /*25f0*/  LDS R63, [R50+0x1c] ;  /* 0x00001c00323f7984 */ /* 0x000e680000000800 */
[----:B------:R-:W1:Y:S04]  /*2600*/  LDS R61, [R50+0x20] ;  /* 0x00002000323d7984 */ /* 0x000e680000000800 */
[----:B------:R-:W1:Y:S04]  /*2610*/  LDS R59, [R50+0x24] ;  /* 0x00002400323b7984 */ /* 0x000e680000000800 */
[----:B------:R-:W1:Y:S04]  /*2620*/  LDS R57, [R50+0x28] ;  /* 0x0000280032397984 */ /* 0x000e680000000800 */
[----:B------:R-:W1:Y:S04]  /*2630*/  LDS R55, [R50+0x2c] ;  /* 0x00002c0032377984 */ /* 0x000e680000000800 */
[----:B------:R-:W-:Y:S04]  /*2640*/  LDS R53, [R50+0x30] ;  /* 0x0000300032357984 */ /* 0x000fe80000000800 */
[----:B------:R-:W1:Y:S04]  /*2650*/  LDS R51, [R50+0x34] ;  /* 0x0000340032337984 */ /* 0x000e680000000800 */
[----:B------:R-:W1:Y:S04]  /*2660*/  LDS R49, [R50+0x38] ;  /* 0x0000380032317984 */ /* 0x000e680000000800 */
[----:B------:R-:W1:Y:S01]  /*2670*/  LDS R9, [R50+0x3c] ;  /* 0x00003c0032097984 */ /* 0x000e620000000800 */
[----:B------:R-:W-:Y:S01]  /*2680*/  FMUL.FTZ R44, R62, R45 ;  /* 0x0000002d3e2c7220 */ /* 0x000fe20000410000 */
[C---:B------:R-:W-:Y:S01]  /*2690*/  IADD3 R177, R132.reuse, 0x80, RZ ;  /* 0x0000008084b17810 */ /* 0x040fe20007ffe0ff */
[----:B------:R-:W1:Y:S01]  /*26a0*/  @!P1 LDC R60, c[0x0][0x21c] ;  /* 0x00008700ff3c9b82 */ /* 0x000e620000000800 */
[----:B------:R-:W-:-:S02]  /*26b0*/  IADD3 R175, R132, 0xa0, RZ ;  /* 0x000000a084af7810 */ /* 0x000fc40007ffe0ff */
[C---:B------:R-:W-:Y:S02]  /*26c0*/  IADD3 R173, R132.reuse, 0xc0, RZ ;  /* 0x000000c084ad7810 */ /* 0x040fe40007ffe0ff */
[----:B------:R-:W-:Y:S01]  /*26d0*/  IADD3 R171, R132, 0xe0, RZ ;  /* 0x000000e084ab7810 */ /* 0x000fe20007ffe0ff */
[----:B------:R-:W-:Y:S01]  /*26e0*/  MUFU.EX2 R44, R44 ;  /* 0x0000002c002c7308 */ /* 0x000fe20000000800 */
[-C--:B------:R-:W-:Y:S02]  /*26f0*/  LEA.HI.SX32 R177, R177, R132.reuse, 0x1b ;  /* 0x00000084b1b17211 */ /* 0x080fe400078fdaff */
[-C--:B------:R-:W-:Y:S02]  /*2700*/  LEA.HI.SX32 R175, R175, R132.reuse, 0x1b ;  /* 0x00000084afaf7211 */ /* 0x080fe400078fdaff */
[----:B------:R-:W-:Y:S02]  /*2710*/  ISETP.NE.AND P2, PT, R134, RZ, PT ;  /* 0x000000ff8600720c */ /* 0x000fe40003f45270 */
[----:B------:R-:W-:-:S02]  /*2720*/  LEA.HI.SX32 R173, R173, R132, 0x1b ;  /* 0x00000084adad7211 */ /* 0x000fc400078fdaff */
[----:B------:R-:W-:Y:S02]  /*2730*/  LEA.HI.SX32 R171, R171, R132, 0x1b ;  /* 0x00000084abab7211 */ /* 0x000fe400078fdaff */
[----:B------:R-:W-:Y:S02]  /*2740*/  LEA R108, R177, UR7, 0x2 ;  /* 0x00000007b16c7c11 */ /* 0x000fe4000f8e10ff */
[----:B------:R-:W-:Y:S02]  /*2750*/  LEA R106, R175, UR7, 0x2 ;  /* 0x00000007af6a7c11 */ /* 0x000fe4000f8e10ff */
[----:B------:R-:W-:Y:S02]  /*2760*/  LEA R104, R173, UR7, 0x2 ;  /* 0x00000007ad687c11 */ /* 0x000fe4000f8e10ff */
[----:B------:R-:W-:Y:S02]  /*2770*/  LEA R102, R171, UR7, 0x2 ;  /* 0x00000007ab667c11 */ /* 0x000fe4000f8e10ff */
[----:B------:R-:W-:Y:S01]  /*2780*/  @!P1 IADD3 R58, R120, -0x2, RZ ;  /* 0xfffffffe783a9810 */ /* 0x000fe20007ffe0ff */
[----:B------:R-:W-:Y:S01]  /*2790*/  HFMA2.MMA R144, -RZ, RZ, 0, 0 ;  /* 0x00000000ff907435 */ /* 0x000fe200000001ff */
[-C--:B0-----:R-:W-:Y:S01]  /*27a0*/  FMUL.FTZ R244, R75, R62.reuse ;  /* 0x0000003e4bf47220 */ /* 0x081fe20000410000 */
[----:B------:R-:W-:-:S03]  /*27b0*/  FMUL.FTZ R242, R77, R62 ;  /* 0x0000003e4df27220 */ /* 0x000fc60000410000 */
[C---:B------:R-:W-:Y:S01]  /*27c0*/  FMUL.FTZ R244, R115.reuse, R244 ;  /* 0x000000f473f47220 */ /* 0x040fe20000410000 */
[----:B------:R-:W-:Y:S01]  /*27d0*/  FMUL.FTZ R242, R115, R242 ;  /* 0x000000f273f27220 */ /* 0x000fe20000410000 */
[----:B---3--:R0:W-:Y:S04]  /*27e0*/  STS [R116+0x840], R13 ;  /* 0x0008400d74007388 */ /* 0x0081e80000000800 */
[----:B--2---:R2:W-:Y:S01]  /*27f0*/  STS [R114+0x8c0], R147 ;  /* 0x0008c09372007388 */ /* 0x0045e20000000800 */
[----:B0-----:R-:W-:Y:S01]  /*2800*/  FMUL.FTZ R13, R43, R62 ;  /* 0x0000003e2b0d7220 */ /* 0x001fe20000410000 */
[----:B--2---:R-:W-:-:S03]  /*2810*/  IADD3 R147, R132, 0x60, RZ ;  /* 0x0000006084937810 */ /* 0x004fc60007ffe0ff */
[----:B------:R-:W-:Y:S01]  /*2820*/  FMUL.RZ R54, R13, 0.15915493667125701904 ;  /* 0x3e22f9830d367820 */ /* 0x000fe2000040c000 */
[----:B----4-:R0:W-:Y:S01]  /*2830*/  STS [R112+0x940], R145 ;  /* 0x0009409170007388 */ /* 0x0101e20000000800 */
[----:B------:R-:W-:Y:S02]  /*2840*/  LEA.HI.SX32 R147, R147, R132, 0x1b ;  /* 0x0000008493937211 */ /* 0x000fe400078fdaff */
[----:B------:R-:W-:Y:S02]  /*2850*/  MUFU.SIN R13, R54 ;  /* 0x00000036000d7308 */ /* 0x000fe40000000400 */
[----:B------:R-:W-:-:S06]  /*2860*/  LEA R110, R147, UR7, 0x2 ;  /* 0x00000007936e7c11 */ /* 0x000fcc000f8e10ff */
[----:B0-----:R0:W2:Y:S01]  /*2870*/  MUFU.COS R145, R54 ;  /* 0x0000003600917308 */ /* 0x0010a20000000000 */
[----:B------:R-:W-:Y:S04]  /*2880*/  STS [R110+0x9c0], R151 ;  /* 0x0009c0976e007388 */ /* 0x000fe80000000800 */
[----:B------:R-:W-:Y:S04]  /*2890*/  STS [R108+0xa40], R149 ;  /* 0x000a40956c007388 */ /* 0x000fe80000000800 */
[----:B------:R-:W-:Y:S01]  /*28a0*/  STS [R106+0xac0], R155 ;  /* 0x000ac09b6a007388 */ /* 0x000fe20000000800 */
[----:B0-----:R-:W-:-:S03]  /*28b0*/  LEA R54, R66, R81, 0x8 ;  /* 0x0000005142367211 */ /* 0x001fc600078e40ff */
[----:B------:R-:W-:Y:S01]  /*28c0*/  STS [R104+0xb40], R153 ;  /* 0x000b409968007388 */ /* 0x000fe20000000800 */
[----:B------:R-:W-:-:S03]  /*28d0*/  @P2 IADD3 R54, R134, 0x200, RZ ;  /* 0x0000020086362810 */ /* 0x000fc60007ffe0ff */
[----:B------:R-:W-:Y:S04]  /*28e0*/  STS [R102+0xbc0], R157 ;  /* 0x000bc09d66007388 */ /* 0x000fe80000000800 */
[----:B------:R2:W-:Y:S04]  /*28f0*/  STS [R15+0xc40], R46 ;  /* 0x000c402e0f007388 */ /* 0x0005e80000000800 */
[----:B------:R0:W-:Y:S01]  /*2900*/  STS [R47+0xcc0], R52 ;  /* 0x000cc0342f007388 */ /* 0x0001e20000000800 */
[----:B------:R-:W-:-:S03]  /*2910*/  LEA R54, R54, UR7, 0x3 ;  /* 0x0000000736367c11 */ /* 0x000fc6000f8e18ff */
[----:B------:R3:W-:Y:S01]  /*2920*/  STS [R12+0xd40], R159 ;  /* 0x000d409f0c007388 */ /* 0x0007e20000000800 */
[----:B--2---:R-:W-:-:S03]  /*2930*/  FMUL.FTZ R46, R44, R145 ;  /* 0x000000912c2e7220 */ /* 0x004fc60000410000 */
[----:B------:R-:W-:Y:S01]  /*2940*/  STS [R14+0xdc0], R163 ;  /* 0x000dc0a30e007388 */ /* 0x000fe20000000800 */
[----:B0-----:R-:W-:-:S03]  /*2950*/  FMUL.FTZ R47, R44, R13 ;  /* 0x0000000d2c2f7220 */ /* 0x001fc60000410000 */
[----:B------:R0:W-:Y:S04]  /*2960*/  STS [R48+0xe40], R161 ;  /* 0x000e40a130007388 */ /* 0x0001e80000000800 */
[----:B------:R2:W-:Y:S04]  /*2970*/  STS [R56+0xec0], R167 ;  /* 0x000ec0a738007388 */ /* 0x0005e80000000800 */
[----:B------:R-:W-:Y:S04]  /*2980*/  STS [R154+0xf40], R165 ;  /* 0x000f40a59a007388 */ /* 0x000fe80000000800 */
[----:B------:R-:W-:Y:S01]  /*2990*/  STS [R156+0xfc0], R169 ;  /* 0x000fc0a99c007388 */ /* 0x000fe20000000800 */
[----:B------:R-:W-:-:S03]  /*29a0*/  NOP ;  /* 0x0000000000007918 */ /* 0x000fc60000000000 */
        /* <DEDUP_REMOVED lines=11> */
[----:B------:R-:W2:Y:S04]  /*2a60*/  LDS R156, [R50+0x86c] ;  /* 0x00086c00329c7984 */ /* 0x000ea80000000800 */
[----:B------:R-:W4:Y:S04]  /*2a70*/  LDS R177, [R50+0x870] ;  /* 0x0008700032b17984 */ /* 0x000f280000000800 */
[----:B------:R-:W4:Y:S04]  /*2a80*/  LDS R175, [R50+0x874] ;  /* 0x0008740032af7984 */ /* 0x000f280000000800 */
[----:B------:R-:W4:Y:S04]  /*2a90*/  LDS R179, [R50+0x878] ;  /* 0x0008780032b37984 */ /* 0x000f280000000800 */
[----:B------:R-:W4:Y:S04]  /*2aa0*/  LDS R183, [R50+0x87c] ;  /* 0x00087c0032b77984 */ /* 0x000f280000000800 */
[----:B------:R2:W-:Y:S01]  /*2ab0*/  STS.64 [R54+0x2550], R46 ;  /* 0x0025502e36007388 */ /* 0x0005e20000000a00 */
[----:B-1----:R-:W-:-:S02]  /*2ac0*/  @!P1 IMAD R147, R58, R60, R81 ;  /* 0x0000003c3a939224 */ /* 0x002fc400078e0251 */
[----:B------:R-:W-:-:S04]  /*2ad0*/  FADD.FTZ R60, R96, R139 ;  /* 0x0000008b603c7221 */ /* 0x000fc80000010000 */
[----:B------:R-:W-:-:S04]  /*2ae0*/  FMUL.FTZ R44, R43, R60 ;  /* 0x0000003c2b2c7220 */ /* 0x000fc80000410000 */
[----:B------:R-:W-:Y:S01]  /*2af0*/  FMUL.RZ R52, R44, 0.15915493667125701904 ;  /* 0x3e22f9832c347820 */ /* 0x000fe2000040c000 */
[----:B------:R-:W-:Y:S01]  /*2b00*/  FMUL.FTZ R44, R60, R45 ;  /* 0x0000002d3c2c7220 */ /* 0x000fe20000410000 */
[----:B------:R-:W-:Y:S01]  /*2b10*/  MOV R145, RZ ;  /* 0x000000ff00917202 */ /* 0x000fe20000000f00 */
[----:B------:R-:W-:Y:S01]  /*2b20*/  FADD.FTZ R58, R94, R139 ;  /* 0x0000008b5e3a7221 */ /* 0x000fe20000010000 */
[----:B---3--:R-:W-:Y:S01]  /*2b30*/  @!P1 IMAD.WIDE R12, R147, 0x10, R18 ;  /* 0x00000010930c9825 */ /* 0x008fe200078e0212 */
[----:B------:R-:W-:Y:S03]  /*2b40*/  BAR.SYNC.DEFER_BLOCKING 0x0 ;  /* 0x0000000000007b1d */ /* 0x000fe60000010000 */
[----:B0-----:R-:W-:-:S03]  /*2b50*/  FMUL.FTZ R48, R43, R58 ;  /* 0x0000003a2b307220 */ /* 0x001fc60000410000 */
[----:B------:R-:W-:Y:S01]  /*2b60*/  MUFU.SIN R149, R52 ;  /* 0x0000003400957308 */ /* 0x000fe20000000400 */
[--C-:B--2---:R-:W-:Y:S01]  /*2b70*/  FADD.FTZ R56, R92, R139.reuse ;  /* 0x0000008b5c387221 */ /* 0x104fe20000010000 */
[----:B------:R-:W-:-:S06]  /*2b80*/  FADD.FTZ R54, R90, R139 ;  /* 0x0000008b5a367221 */ /* 0x000fcc0000010000 */
[----:B------:R-:W-:Y:S01]  /*2b90*/  MUFU.EX2 R44, R44 ;  /* 0x0000002c002c7308 */ /* 0x000fe20000000800 */
[----:B------:R-:W-:Y:S01]  /*2ba0*/  FMUL.RZ R146, R48, 0.15915493667125701904 ;  /* 0x3e22f98330927820 */ /* 0x000fe2000040c000 */
[C---:B------:R-:W-:Y:S01]  /*2bb0*/  FMUL.FTZ R48, R43.reuse, R56 ;  /* 0x000000382b307220 */ /* 0x040fe20000410000 */
[----:B------:R-:W-:-:S05]  /*2bc0*/  FMUL.FTZ R50, R43, R54 ;  /* 0x000000362b327220 */ /* 0x000fca0000410000 */
[----:B------:R0:W1:Y:S01]  /*2bd0*/  MUFU.COS R147, R52 ;  /* 0x0000003400937308 */ /* 0x0000620000000000 */
[----:B------:R2:W5:Y:S01]  /*2be0*/  @!P1 LDG.E.64 R144, desc[UR14][R12.64+0x8] ;  /* 0x0000080e0c909981 */ /* 0x000562000c1e1b00 */
[----:B------:R-:W-:Y:S01]  /*2bf0*/  FMUL.RZ R148, R48, 0.15915493667125701904 ;  /* 0x3e22f98330947820 */ /* 0x000fe2000040c000 */
[----:B------:R-:W-:Y:S01]  /*2c00*/  FMUL.RZ R159, R50, 0.15915493667125701904 ;  /* 0x3e22f983329f7820 */ /* 0x000fe2000040c000 */
[----:B--2---:R-:W-:Y:S01]  /*2c10*/  FMUL.FTZ R12, R58, R45 ;  /* 0x0000002d3a0c7220 */ /* 0x004fe20000410000 */
[----:B0-----:R-:W-:-:S03]  /*2c20*/  FADD.FTZ R52, R88, R139 ;  /* 0x0000008b58347221 */ /* 0x001fc60000010000 */
[----:B------:R-:W-:Y:S01]  /*2c30*/  MUFU.SIN R13, R146 ;  /* 0x00000092000d7308 */ /* 0x000fe20000000400 */
[----:B------:R-:W-:-:S07]  /*2c40*/  FMUL.FTZ R50, R43, R52 ;  /* 0x000000342b327220 */ /* 0x000fce0000410000 */
[----:B------:R0:W-:Y:S01]  /*2c50*/  MUFU.COS R151, R146 ;  /* 0x0000009200977308 */ /* 0x0001e20000000000 */
[----:B------:R-:W-:Y:S01]  /*2c60*/  FMUL.FTZ R48, R56, R45 ;  /* 0x0000002d38307220 */ /* 0x000fe20000410000 */
[----:B------:R-:W-:-:S06]  /*2c70*/  FMUL.RZ R168, R50, 0.15915493667125701904 ;  /* 0x3e22f98332a87820 */ /* 0x000fcc000040c000 */
[----:B------:R-:W2:Y:S01]  /*2c80*/  MUFU.EX2 R12, R12 ;  /* 0x0000000c000c7308 */ /* 0x000ea20000000800 */
[----:B0-----:R-:W-:Y:S01]  /*2c90*/  FMUL.FTZ R146, R54, R45 ;  /* 0x0000002d36927220 */ /* 0x001fe20000410000 */
[----:B------:R-:W-:Y:S01]  /*2ca0*/  FADD.FTZ R50, R86, R139 ;  /* 0x0000008b56327221 */ /* 0x000fe20000010000 */
[----:B-1----:R-:W-:-:S05]  /*2cb0*/  FMUL.FTZ R147, R44, R147 ;  /* 0x000000932c937220 */ /* 0x002fca0000410000 */
[----:B------:R0:W-:Y:S08]  /*2cc0*/  MUFU.EX2 R157, R146 ;  /* 0x00000092009d7308 */ /* 0x0001f00000000800 */
[----:B------:R-:W-:Y:S01]  /*2cd0*/  MUFU.SIN R153, R148 ;  /* 0x0000009400997308 */ /* 0x000fe20000000400 */
[----:B0-----:R-:W-:-:S07]  /*2ce0*/  FMUL.FTZ R146, R44, R149 ;  /* 0x000000952c927220 */ /* 0x001fce0000410000 */
[----:B------:R0:W-:Y:S01]  /*2cf0*/  MUFU.COS R155, R148 ;  /* 0x00000094009b7308 */ /* 0x0001e20000000000 */
[----:B------:R-:W-:Y:S01]  /*2d00*/  FMUL.FTZ R149, R146, R244 ;  /* 0x000000f492957220 */ /* 0x000fe20000410000 */
[----:B------:R-:W-:Y:S01]  /*2d10*/  FMUL.FTZ R246, R73, R60 ;  /* 0x0000003c49f67220 */ /* 0x000fe20000410000 */
[----:B0-----:R-:W-:-:S05]  /*2d20*/  FMUL.FTZ R148, R52, R45 ;  /* 0x0000002d34947220 */ /* 0x001fca0000410000 */
[----:B------:R-:W-:Y:S01]  /*2d30*/  MUFU.SIN R160, R159 ;  /* 0x0000009f00a07308 */ /* 0x000fe20000000400 */
[----:B------:R-:W-:Y:S01]  /*2d40*/  FFMA.FTZ R181, R147, R242, -R149 ;  /* 0x000000f293b57223 */ /* 0x000fe20000010895 */
[----:B------:R-:W-:-:S06]  /*2d50*/  FMUL.FTZ R194, R71, R60 ;  /* 0x0000003c47c27220 */ /* 0x000fcc0000410000 */
[----:B------:R-:W-:Y:S01]  /*2d60*/  MUFU.COS R162, R159 ;  /* 0x0000009f00a27308 */ /* 0x000fe20000000000 */
[----:B--2---:R-:W-:-:S07]  /*2d70*/  FMUL.FTZ R149, R12, R13 ;  /* 0x0000000d0c957220 */ /* 0x004fce0000410000 */
[----:B------:R0:W1:Y:S01]  /*2d80*/  MUFU.EX2 R150, R48 ;  /* 0x0000003000967308 */ /* 0x0000620000000800 */
[----:B------:R-:W-:-:S07]  /*2d90*/  FFMA.FTZ R181, R113, R246, R181 ;  /* 0x000000f671b57223 */ /* 0x000fce00000100b5 */
[----:B------:R2:W-:Y:S01]  /*2da0*/  MUFU.EX2 R159, R148 ;  /* 0x00000094009f7308 */ /* 0x0005e20000000800 */
[----:B0-----:R-:W-:-:S04]  /*2db0*/  FMUL.FTZ R48, R43, R50 ;  /* 0x000000322b307220 */ /* 0x001fc80000410000 */
[----:B------:R-:W-:Y:S01]  /*2dc0*/  FMUL.RZ R170, R48, 0.15915493667125701904 ;  /* 0x3e22f98330aa7820 */ /* 0x000fe2000040c000 */
[----:B--2---:R-:W-:Y:S01]  /*2dd0*/  FMUL.FTZ R148, R146, R242 ;  /* 0x000000f292947220 */ /* 0x004fe20000410000 */
[----:B------:R-:W-:-:S03]  /*2de0*/  FADD.FTZ R48, R84, R139 ;  /* 0x0000008b54307221 */ /* 0x000fc60000010000 */
[----:B------:R-:W-:Y:S01]  /*2df0*/  FFMA.FTZ R148, R147, R244, R148 ;  /* 0x000000f493947223 */ /* 0x000fe20000010094 */
[----:B------:R-:W-:Y:S03]  /*2e00*/  MUFU.SIN R164, R168 ;  /* 0x000000a800a47308 */ /* 0x000fe60000000400 */
[----:B------:R-:W-:Y:S01]  /*2e10*/  FFMA.FTZ R13, R113, R194, R148 ;  /* 0x000000c2710d7223 */ /* 0x000fe20000010094 */
[----:B------:R-:W-:Y:S01]  /*2e20*/  FMUL.FTZ R148, R12, R151 ;  /* 0x000000970c947220 */ /* 0x000fe20000410000 */
[----:B------:R-:W-:-:S03]  /*2e30*/  FMUL.FTZ R12, R149, R181 ;  /* 0x000000b5950c7220 */ /* 0x000fc60000410000 */
[----:B------:R0:W-:Y:S01]  /*2e40*/  MUFU.COS R166, R168 ;  /* 0x000000a800a67308 */ /* 0x0001e20000000000 */
[----:B------:R-:W-:Y:S01]  /*2e50*/  FMUL.FTZ R44, R50, R45 ;  /* 0x0000002d322c7220 */ /* 0x000fe20000410000 */
[----:B------:R-:W-:Y:S01]  /*2e60*/  FMUL.FTZ R151, R149, R13 ;  /* 0x0000000d95977220 */ /* 0x000fe20000410000 */
[----:B------:R-:W-:Y:S01]  /*2e70*/  FMUL.FTZ R198, R67, R58 ;  /* 0x0000003a43c67220 */ /* 0x000fe20000410000 */
[----:B0-----:R-:W-:-:S04]  /*2e80*/  FMUL.FTZ R168, R43, R48 ;  /* 0x000000302ba87220 */ /* 0x001fc80000410000 */
[----:B------:R-:W-:Y:S01]  /*2e90*/  FMUL.RZ R172, R168, 0.15915493667125701904 ;  /* 0x3e22f983a8ac7820 */ /* 0x000fe2000040c000 */
[C---:B------:R-:W-:Y:S01]  /*2ea0*/  FFMA.FTZ R168, R148.reuse, R13, R12 ;  /* 0x0000000d94a87223 */ /* 0x040fe2000001000c */
[----:B------:R-:W-:Y:S01]  /*2eb0*/  FFMA.FTZ R181, R148, R181, -R151 ;  /* 0x000000b594b57223 */ /* 0x000fe20000010897 */
[----:B------:R-:W-:Y:S01]  /*2ec0*/  FMUL.FTZ R232, R69, R58 ;  /* 0x0000003a45e87220 */ /* 0x000fe20000410000 */
[----:B------:R-:W-:Y:S01]  /*2ed0*/  FMUL.FTZ R45, R48, R45 ;  /* 0x0000002d302d7220 */ /* 0x000fe20000410000 */
[C---:B-1----:R-:W-:Y:S01]  /*2ee0*/  FMUL.FTZ R151, R150.reuse, R153 ;  /* 0x0000009996977220 */ /* 0x042fe20000410000 */
[C---:B------:R-:W-:Y:S01]  /*2ef0*/  FFMA.FTZ R13, R111.reuse, R198, R168 ;  /* 0x000000c66f0d7223 */ /* 0x040fe200000100a8 */
[----:B------:R-:W-:Y:S01]  /*2f00*/  MUFU.SIN R167, R170 ;  /* 0x000000aa00a77308 */ /* 0x000fe20000000400 */
[----:B------:R-:W-:Y:S01]  /*2f10*/  FFMA.FTZ R181, R111, R232, R181 ;  /* 0x000000e86fb57223 */ /* 0x000fe200000100b5 */
[----:B------:R-:W-:Y:S01]  /*2f20*/  FMUL.FTZ R150, R150, R155 ;  /* 0x0000009b96967220 */ /* 0x000fe20000410000 */
[----:B------:R-:W-:-:S05]  /*2f30*/  FMUL.FTZ R185, R151, R13 ;  /* 0x0000000d97b97220 */ /* 0x000fca0000410000 */
[----:B------:R0:W-:Y:S01]  /*2f40*/  MUFU.COS R165, R170 ;  /* 0x000000aa00a57308 */ /* 0x0001e20000000000 */
[----:B------:R-:W-:-:S07]  /*2f50*/  FFMA.FTZ R185, R150, R181, -R185 ;  /* 0x000000b596b97223 */ /* 0x000fce00000108b9 */
[----:B------:R-:W1:Y:S01]  /*2f60*/  MUFU.EX2 R44, R44 ;  /* 0x0000002c002c7308 */ /* 0x000e620000000800 */
[----:B0-----:R-:W-:Y:S01]  /*2f70*/  FMUL.FTZ R170, R151, R181 ;  /* 0x000000b597aa7220 */ /* 0x001fe20000410000 */
[----:B------:R-:W-:Y:S01]  /*2f80*/  FMUL.FTZ R236, R65, R56 ;  /* 0x0000003841ec7220 */ /* 0x000fe20000410000 */
[----:B------:R-:W-:-:S05]  /*2f90*/  FMUL.FTZ R153, R157, R160 ;  /* 0x000000a09d997220 */ /* 0x000fca0000410000 */
[----:B------:R-:W-:Y:S01]  /*2fa0*/  MUFU.EX2 R45, R45 ;  /* 0x0000002d002d7308 */ /* 0x000fe20000000800 */
[----:B------:R-:W-:Y:S01]  /*2fb0*/  FFMA.FTZ R170, R150, R13, R170 ;  /* 0x0000000d96aa7223 */ /* 0x000fe200000100aa */
[----:B------:R-:W-:-:S06]  /*2fc0*/  FMUL.FTZ R234, R63, R56 ;  /* 0x000000383fea7220 */ /* 0x000fcc0000410000 */
[----:B------:R-:W0:Y:S01]  /*2fd0*/  MUFU.SIN R12, R172 ;  /* 0x000000ac000c7308 */ /* 0x000e220000000400 */
[C---:B------:R-:W-:Y:S01]  /*2fe0*/  FFMA.FTZ R160, R109.reuse, R236, R185 ;  /* 0x000000ec6da07223 */ /* 0x040fe200000100b9 */
[----:B------:R-:W-:-:S06]  /*2ff0*/  FFMA.FTZ R170, R109, R234, R170 ;  /* 0x000000ea6daa7223 */ /* 0x000fcc00000100aa */
[----:B------:R-:W2:Y:S01]  /*3000*/  MUFU.COS R168, R172 ;  /* 0x000000ac00a87308 */ /* 0x000ea20000000000 */
[----:B------:R-:W-:Y:S01]  /*3010*/  FMUL.FTZ R155, R157, R162 ;  /* 0x000000a29d9b7220 */ /* 0x000fe20000410000 */
[C---:B------:R-:W-:Y:S01]  /*3020*/  FMUL.FTZ R13, R153.reuse, R160 ;  /* 0x000000a0990d7220 */ /* 0x040fe20000410000 */
[C---:B-1----:R-:W-:Y:S01]  /*3030*/  FMUL.FTZ R165, R44.reuse, R165 ;  /* 0x000000a52ca57220 */ /* 0x042fe20000410000 */
[----:B------:R-:W-:Y:S01]  /*3040*/  FMUL.FTZ R167, R44, R167 ;  /* 0x000000a72ca77220 */ /* 0x000fe20000410000 */
[-C--:B------:R-:W-:Y:S01]  /*3050*/  FMUL.FTZ R44, R153, R170.reuse ;  /* 0x000000aa992c7220 */ /* 0x080fe20000410000 */
[----:B------:R-:W-:Y:S01]  /*3060*/  FFMA.FTZ R170, R155, R170, R13 ;  /* 0x000000aa9baa7223 */ /* 0x000fe2000001000d */
[----:B------:R-:W-:Y:S01]  /*3070*/  FMUL.FTZ R13, R47, R146 ;  /* 0x000000922f0d7220 */ /* 0x000fe20000410000 */
[----:B0-----:R-:W-:Y:S01]  /*3080*/  FMUL.FTZ R185, R45, R12 ;  /* 0x0000000c2db97220 */ /* 0x001fe20000410000 */
[C---:B------:R-:W-:Y:S02]  /*3090*/  FMUL.FTZ R12, R46.reuse, R146 ;  /* 0x000000922e0c7220 */ /* 0x040fe40000410000 */
[-C--:B------:R-:W-:Y:S01]  /*30a0*/  FFMA.FTZ R13, R46, R147.reuse, -R13 ;  /* 0x000000932e0d7223 */ /* 0x080fe2000001080d */
[----:B------:R-:W-:Y:S01]  /*30b0*/  FMUL.FTZ R240, R61, R54 ;  /* 0x000000363df07220 */ /* 0x000fe20000410000 */
[----:B------:R-:W-:Y:S01]  /*30c0*/  FFMA.FTZ R12, R47, R147, R12 ;  /* 0x000000932f0c7223 */ /* 0x000fe2000001000c */
[----:B--2---:R-:W-:Y:S01]  /*30d0*/  FMUL.FTZ R181, R45, R168 ;  /* 0x000000a82db57220 */ /* 0x004fe20000410000 */
[----:B------:R-:W-:Y:S01]  /*30e0*/  FFMA.FTZ R45, R155, R160, -R44 ;  /* 0x000000a09b2d7223 */ /* 0x000fe2000001082c */
[----:B------:R-:W-:Y:S01]  /*30f0*/  FMUL.FTZ R187, R149, R13 ;  /* 0x0000000d95bb7220 */ /* 0x000fe20000410000 */
[----:B------:R-:W-:-:S02]  /*3100*/  FMUL.FTZ R238, R59, R54 ;  /* 0x000000363bee7220 */ /* 0x000fc40000410000 */
[----:B------:R-:W-:Y:S01]  /*3110*/  FFMA.FTZ R44, R107, R240, R45 ;  /* 0x000000f06b2c7223 */ /* 0x000fe2000001002d */
[-C--:B------:R-:W-:Y:S01]  /*3120*/  FMUL.FTZ R45, R149, R12.reuse ;  /* 0x0000000c952d7220 */ /* 0x080fe20000410000 */
[C---:B------:R-:W-:Y:S01]  /*3130*/  FFMA.FTZ R187, R148.reuse, R12, R187 ;  /* 0x0000000c94bb7223 */ /* 0x040fe200000100bb */
[C---:B------:R-:W-:Y:S01]  /*3140*/  FMUL.FTZ R157, R159.reuse, R166 ;  /* 0x000000a69f9d7220 */ /* 0x040fe20000410000 */
[----:B------:R-:W-:Y:S01]  /*3150*/  FMUL.FTZ R159, R159, R164 ;  /* 0x000000a49f9f7220 */ /* 0x000fe20000410000 */
[----:B------:R-:W-:Y:S01]  /*3160*/  FFMA.FTZ R170, R107, R238, R170 ;  /* 0x000000ee6baa7223 */ /* 0x000fe200000100aa */
[----:B------:R-:W-:Y:S01]  /*3170*/  FFMA.FTZ R45, R148, R13, -R45 ;  /* 0x0000000d942d7223 */ /* 0x000fe2000001082d */
[----:B------:R-:W-:Y:S02]  /*3180*/  FMUL.FTZ R12, R151, R187 ;  /* 0x000000bb970c7220 */ /* 0x000fe40000410000 */
[----:B------:R-:W-:Y:S01]  /*3190*/  FMUL.FTZ R160, R159, R170 ;  /* 0x000000aa9fa07220 */ /* 0x000fe20000410000 */
[-C--:B------:R-:W-:Y:S01]  /*31a0*/  FMUL.FTZ R13, R151, R45.reuse ;  /* 0x0000002d970d7220 */ /* 0x080fe20000410000 */
[C---:B------:R-:W-:Y:S01]  /*31b0*/  FFMA.FTZ R12, R150.reuse, R45, -R12 ;  /* 0x0000002d960c7223 */ /* 0x040fe2000001080c */
        /* <DEDUP_REMOVED lines=17> */
[----:B------:R-:W-:Y:S01]  /*32d0*/  FMUL.FTZ R226, R51, R50 ;  /* 0x0000003233e27220 */ /* 0x000fe20000410000 */
[C---:B------:R-:W-:Y:S01]  /*32e0*/  ISETP.NE.AND P1, PT, R134.reuse, 0x1f, PT ;  /* 0x0000001f8600780c */ /* 0x040fe20003f25270 */
[----:B------:R-:W-:Y:S01]  /*32f0*/  FFMA.FTZ R162, R157, R162, -R13 ;  /* 0x000000a29da27223 */ /* 0x000fe2000001080d */
[----:B------:R-:W-:Y:S01]  /*3300*/  FFMA.FTZ R45, R165, R164, -R166 ;  /* 0x000000a4a52d7223 */ /* 0x000fe200000108a6 */
[----:B------:R-:W-:Y:S01]  /*3310*/  FMUL.FTZ R228, R53, R50 ;  /* 0x0000003235e47220 */ /* 0x000fe20000410000 */
[----:B------:R-:W-:Y:S01]  /*3320*/  FFMA.FTZ R12, R157, R44, R12 ;  /* 0x0000002c9d0c7223 */ /* 0x000fe2000001000c */
[----:B------:R-:W-:Y:S01]  /*3330*/  FFMA.FTZ R170, R103, R226, R170 ;  /* 0x000000e267aa7223 */ /* 0x000fe200000100aa */
[----:B------:R-:W-:Y:S01]  /*3340*/  FMUL.FTZ R13, R167, R162 ;  /* 0x000000a2a70d7220 */ /* 0x000fe20000410000 */
[----:B------:R-:W-:Y:S01]  /*3350*/  FFMA.FTZ R166, R103, R228, R45 ;  /* 0x000000e467a67223 */ /* 0x000fe2000001002d */
[----:B------:R-:W-:Y:S01]  /*3360*/  FMUL.FTZ R44, R167, R12 ;  /* 0x0000000ca72c7220 */ /* 0x000fe20000410000 */
[----:B------:R-:W-:Y:S01]  /*3370*/  FMUL.FTZ R168, R185, R170 ;  /* 0x000000aab9a87220 */ /* 0x000fe20000410000 */
[----:B------:R-:W-:Y:S01]  /*3380*/  FFMA.FTZ R12, R165, R12, R13 ;  /* 0x0000000ca50c7223 */ /* 0x000fe2000001000d */
[----:B------:R-:W-:Y:S01]  /*3390*/  FMUL.FTZ R45, R185, R166 ;  /* 0x000000a6b92d7220 */ /* 0x000fe20000410000 */
[----:B------:R-:W-:Y:S01]  /*33a0*/  FFMA.FTZ R164, R165, R162, -R44 ;  /* 0x000000a2a5a47223 */ /* 0x000fe2000001082c */
[----:B------:R-:W-:Y:S01]  /*33b0*/  FFMA.FTZ R168, R181, R166, -R168 ;  /* 0x000000a6b5a87223 */ /* 0x000fe200000108a8 */
[----:B------:R-:W-:Y:S01]  /*33c0*/  FMUL.FTZ R166, R185, R12 ;  /* 0x0000000cb9a67220 */ /* 0x000fe20000410000 */
[----:B------:R-:W-:Y:S01]  /*33d0*/  FFMA.FTZ R45, R181, R170, R45 ;  /* 0x000000aab52d7223 */ /* 0x000fe2000001002d */
[----:B------:R-:W-:Y:S01]  /*33e0*/  @P1 LEA R44, R134, UR7, 0x3 ;  /* 0x00000007862c1c11 */ /* 0x000fe2000f8e18ff */
[-C--:B------:R-:W-:Y:S01]  /*33f0*/  FMUL.FTZ R230, R49, R48.reuse ;  /* 0x0000003031e67220 */ /* 0x080fe20000410000 */
[----:B------:R-:W-:Y:S01]  /*3400*/  FMUL.FTZ R162, R9, R48 ;  /* 0x0000003009a27220 */ /* 0x000fe20000410000 */
[-C--:B------:R-:W-:Y:S01]  /*3410*/  FMUL.FTZ R13, R185, R164.reuse ;  /* 0x000000a4b90d7220 */ /* 0x080fe20000410000 */
[----:B------:R-:W-:Y:S01]  /*3420*/  FFMA.FTZ R164, R181, R164, -R166 ;  /* 0x000000a4b5a47223 */ /* 0x000fe200000108a6 */
[C---:B------:R-:W-:Y:S01]  /*3430*/  FFMA.FTZ R166, R101.reuse, R230, R168 ;  /* 0x000000e665a67223 */ /* 0x040fe200000100a8 */
[----:B------:R-:W-:-:S02]  /*3440*/  FFMA.FTZ R168, R101, R162, R45 ;  /* 0x000000a265a87223 */ /* 0x000fc4000001002d */
[----:B------:R-:W0:Y:S01]  /*3450*/  @P1 LDS.64 R44, [R44+0x3558] ;  /* 0x003558002c2c1984 */ /* 0x000e220000000a00 */
[----:B------:R-:W-:Y:S01]  /*3460*/  BSSY B0, `(.L_x_16234) ;  /* 0x000000e000007945 */ /* 0x000fe20003800000 */
[----:B------:R-:W-:-:S03]  /*3470*/  FFMA.FTZ R13, R181, R12, R13 ;  /* 0x0000000cb50d7223 */ /* 0x000fc6000001000d */
[----:B----4-:R-:W-:Y:S05]  /*3480*/  @P1 BRA `(.L_x_16235) ;  /* 0x00000000002c1947 */ /* 0x010fea0003800000 */
        /* <DEDUP_REMOVED lines=11> */
.L_x_16235:
[----:B------:R-:W-:Y:S05]  /*3540*/  BSYNC B0 ;  /* 0x0000000000007941 */ /* 0x000fea0003800000 */
.L_x_16234:
[----:B------:R-:W3:Y:S01]  /*3550*/  SHFL.UP PT, R172, R166, 0x1, RZ ;  /* 0x04200000a6ac7989 */ /* 0x000ee200000e00ff */
[----:B------:R-:W-:Y:S01]  /*3560*/  ISETP.GE.AND P3, PT, R132, 0x1, PT ;  /* 0x000000018400780c */ /* 0x000fe20003f66270 */
[----:B------:R-:W-:Y:S01]  /*3570*/  FMUL.FTZ R177, R2, R177 ;  /* 0x000000b102b17220 */ /* 0x000fe20000410000 */
[----:B------:R-:W-:Y:S01]  /*3580*/  FMUL.FTZ R154, R5, R154 ;  /* 0x0000009a059a7220 */ /* 0x000fe20000410000 */
[----:B------:R-:W4:Y:S01]  /*3590*/  SHFL.UP PT, R174, R168, 0x1, RZ ;  /* 0x04200000a8ae7989 */ /* 0x000f2200000e00ff */
[----:B------:R-:W-:Y:S01]  /*35a0*/  ISETP.GE.OR P0, PT, R120, R143, P0 ;  /* 0x0000008f7800720c */ /* 0x000fe20000706670 */
[----:B------:R-:W-:Y:S02]  /*35b0*/  BSSY B0, `(.L_x_16236) ;  /* 0x00000ce000007945 */ /* 0x000fe40003800000 */
[----:B-1----:R-:W1:Y:S04]  /*35c0*/  SHFL.UP PT, R12, R164, 0x1, RZ ;  /* 0x04200000a40c7989 */ /* 0x002e6800000e00ff */
[----:B------:R-:W0:Y:S04]  /*35d0*/  SHFL.UP PT, R170, R13, 0x1, RZ ;  /* 0x042000000daa7989 */ /* 0x000e2800000e00ff */
[----:B-----5:R-:W-:Y:S04]  /*35e0*/  SHFL.IDX PT, R144, R144, RZ, 0x1f ;  /* 0x00001fff90907589 */ /* 0x020fe800000e0000 */
[----:B------:R-:W-:Y:S01]  /*35f0*/  SHFL.IDX PT, R145, R145, RZ, 0x1f ;  /* 0x00001fff91917589 */ /* 0x000fe200000e0000 */
[C---:B---3--:R-:W-:Y:S01]  /*3600*/  FMUL.FTZ R191, R13.reuse, R172 ;  /* 0x000000ac0dbf7220 */ /* 0x048fe20000410000 */
[----:B----4-:R-:W-:-:S03]  /*3610*/  FMUL.FTZ R189, R13, R174 ;  /* 0x000000ae0dbd7220 */ /* 0x010fc60000410000 */
[----:B------:R-:W-:Y:S01]  /*3620*/  FFMA.FTZ R191, R164, R174, R191 ;  /* 0x000000aea4bf7223 */ /* 0x000fe200000100bf */
[----:B------:R-:W-:Y:S01]  /*3630*/  FMUL.FTZ R174, R0, R179 ;  /* 0x000000b300ae7220 */ /* 0x000fe20000410000 */
[C---:B-1----:R-:W-:Y:S01]  /*3640*/  FMUL.FTZ R187, R13.reuse, R12 ;  /* 0x0000000c0dbb7220 */ /* 0x042fe20000410000 */
[----:B------:R-:W-:Y:S01]  /*3650*/  FFMA.FTZ R189, R164, R172, -R189 ;  /* 0x000000aca4bd7223 */ /* 0x000fe200000108bd */
[----:B------:R-:W-:Y:S02]  /*3660*/  @P3 FADD.FTZ R168, R168, R191 ;  /* 0x000000bfa8a83221 */ /* 0x000fe40000010000 */
[-C--:B0-----:R-:W-:Y:S01]  /*3670*/  FFMA.FTZ R172, R164, R170.reuse, R187 ;  /* 0x000000aaa4ac7223 */ /* 0x081fe200000100bb */
[C---:B------:R-:W-:Y:S01]  /*3680*/  FMUL.FTZ R187, R13.reuse, R170 ;  /* 0x000000aa0dbb7220 */ /* 0x040fe20000410000 */
[----:B------:R-:W-:Y:S01]  /*3690*/  @P3 FADD.FTZ R166, R166, R189 ;  /* 0x000000bda6a63221 */ /* 0x000fe20000010000 */
[----:B------:R-:W0:Y:S02]  /*36a0*/  SHFL.UP PT, R191, R168, 0x2, RZ ;  /* 0x04400000a8bf7989 */ /* 0x000e2400000e00ff */
[----:B------:R-:W-:Y:S01]  /*36b0*/  @P3 FFMA.FTZ R164, R164, R12, -R187 ;  /* 0x0000000ca4a43223 */ /* 0x000fe200000108bb */
[----:B------:R-:W-:Y:S01]  /*36c0*/  FSEL R172, R13, R172, !P3 ;  /* 0x000000ac0dac7208 */ /* 0x000fe20005800000 */
        /* <DEDUP_REMOVED lines=13> */
[----:B------:R-:W0:Y:S01]  /*37a0*/  SHFL.UP PT, R176, R166, 0x4, RZ ;  /* 0x04800000a6b07989 */ /* 0x000e2200000e00ff */
[----:B------:R-:W-:Y:S01]  /*37b0*/  @P3 FFMA.FTZ R164, R164, R13, -R12 ;  /* 0x0000000da4a43223 */ /* 0x000fe2000001080c */
[----:B------:R-:W-:Y:S01]  /*37c0*/  FMUL.FTZ R170, R2, R175 ;  /* 0x000000af02aa7220 */ /* 0x000fe20000410000 */
[----:B------:R-:W-:Y:S01]  /*37d0*/  FSEL R187, R172, R187, !P3 ;  /* 0x000000bbacbb7208 */ /* 0x000fe20005800000 */
[----:B------:R-:W1:Y:S01]  /*37e0*/  SHFL.UP PT, R178, R168, 0x4, RZ ;  /* 0x04800000a8b27989 */ /* 0x000e6200000e00ff */
[----:B------:R-:W-:Y:S01]  /*37f0*/  FMUL.FTZ R172, R0, R183 ;  /* 0x000000b700ac7220 */ /* 0x000fe20000410000 */
[----:B------:R-:W-:-:S02]  /*3800*/  ISETP.GE.AND P3, PT, R132, 0x4, PT ;  /* 0x000000048400780c */ /* 0x000fc40003f66270 */
[----:B------:R-:W3:Y:S01]  /*3810*/  SHFL.UP PT, R12, R164, 0x4, RZ ;  /* 0x04800000a40c7989 */ /* 0x000ee200000e00ff */
[-C--:B------:R-:W-:Y:S01]  /*3820*/  FMUL.FTZ R182, R181, R172.reuse ;  /* 0x000000acb5b67220 */ /* 0x080fe20000410000 */
[C---:B------:R-:W-:Y:S02]  /*3830*/  FMUL.FTZ R180, R185.reuse, R172 ;  /* 0x000000acb9b47220 */ /* 0x040fe40000410000 */
[----:B------:R-:W4:Y:S01]  /*3840*/  SHFL.UP PT, R13, R187, 0x4, RZ ;  /* 0x04800000bb0d7989 */ /* 0x000f2200000e00ff */
[-C--:B------:R-:W-:Y:S01]  /*3850*/  FFMA.FTZ R175, -R185, R174.reuse, -R182 ;  /* 0x000000aeb9af7223 */ /* 0x080fe200000109b6 */
[----:B------:R-:W-:-:S03]  /*3860*/  FFMA.FTZ R180, R181, R174, -R180 ;  /* 0x000000aeb5b47223 */ /* 0x000fc600000108b4 */
[----:B------:R-:W-:Y:S01]  /*3870*/  FADD.FTZ R182, -R170, R175 ;  /* 0x000000afaab67221 */ /* 0x000fe20000010100 */
[----:B------:R-:W-:-:S03]  /*3880*/  FADD.FTZ R180, R177, R180 ;  /* 0x000000b4b1b47221 */ /* 0x000fc60000010000 */
[C---:B------:R-:W-:Y:S01]  /*3890*/  FMUL.FTZ R184, R167.reuse, -R182 ;  /* 0x800000b6a7b87220 */ /* 0x040fe20000410000 */
[----:B------:R-:W-:Y:S01]  /*38a0*/  FMUL.FTZ R175, R167, -R180 ;  /* 0x800000b4a7af7220 */ /* 0x000fe20000410000 */
[----:B0-----:R-:W-:Y:S02]  /*38b0*/  FMUL.FTZ R183, R187, R176 ;  /* 0x000000b0bbb77220 */ /* 0x001fe40000410000 */
[C---:B------:R-:W-:Y:S01]  /*38c0*/  FFMA.FTZ R189, R165.reuse, R180, -R184 ;  /* 0x000000b4a5bd7223 */ /* 0x040fe200000108b8 */
[----:B------:R-:W-:Y:S01]  /*38d0*/  FFMA.FTZ R191, R165, R182, R175 ;  /* 0x000000b6a5bf7223 */ /* 0x000fe200000100af */
[-C--:B-1----:R-:W-:Y:S01]  /*38e0*/  FMUL.FTZ R179, R187, R178.reuse ;  /* 0x000000b2bbb37220 */ /* 0x082fe20000410000 */
[C---:B------:R-:W-:Y:S01]  /*38f0*/  FFMA.FTZ R183, R164.reuse, R178, R183 ;  /* 0x000000b2a4b77223 */ /* 0x040fe200000100b7 */
[----:B------:R-:W-:Y:S01]  /*3900*/  FMUL.FTZ R178, R3, R156 ;  /* 0x0000009c03b27220 */ /* 0x000fe20000410000 */
[----:B---3--:R-:W-:Y:S01]  /*3910*/  FMUL.FTZ R180, R187, R12 ;  /* 0x0000000cbbb47220 */ /* 0x008fe20000410000 */
[----:B------:R-:W-:Y:S01]  /*3920*/  FFMA.FTZ R179, R164, R176, -R179 ;  /* 0x000000b0a4b37223 */ /* 0x000fe200000108b3 */
[----:B------:R-:W-:Y:S01]  /*3930*/  @P3 FADD.FTZ R168, R168, R183 ;  /* 0x000000b7a8a83221 */ /* 0x000fe20000010000 */
[----:B------:R-:W-:Y:S01]  /*3940*/  FMUL.FTZ R176, R3, R158 ;  /* 0x0000009e03b07220 */ /* 0x000fe20000410000 */
[CC--:B----4-:R-:W-:Y:S01]  /*3950*/  FMUL.FTZ R175, R187.reuse, R13.reuse ;  /* 0x0000000dbbaf7220 */ /* 0x0d0fe20000410000 */
[----:B------:R-:W-:Y:S01]  /*3960*/  FFMA.FTZ R180, R164, R13, R180 ;  /* 0x0000000da4b47223 */ /* 0x000fe200000100b4 */
[----:B------:R-:W-:Y:S01]  /*3970*/  @P3 FADD.FTZ R166, R166, R179 ;  /* 0x000000b3a6a63221 */ /* 0x000fe20000010000 */
[----:B------:R-:W-:Y:S01]  /*3980*/  FADD.FTZ R156, R176, R189 ;  /* 0x000000bdb09c7221 */ /* 0x000fe20000010000 */
[----:B------:R-:W-:Y:S01]  /*3990*/  @P3 FFMA.FTZ R164, R164, R12, -R175 ;  /* 0x0000000ca4a43223 */ /* 0x000fe200000108af */
[----:B------:R-:W0:Y:S01]  /*39a0*/  SHFL.UP PT, R179, R168, 0x8, RZ ;  /* 0x05000000a8b37989 */ /* 0x000e2200000e00ff */
[----:B------:R-:W-:Y:S01]  /*39b0*/  FSEL R187, R187, R180, !P3 ;  /* 0x000000b4bbbb7208 */ /* 0x000fe20005800000 */
[----:B------:R-:W-:Y:S01]  /*39c0*/  FADD.FTZ R158, -R178, R191 ;  /* 0x000000bfb29e7221 */ /* 0x000fe20000010100 */
[C---:B------:R-:W-:Y:S01]  /*39d0*/  FMUL.FTZ R189, R159.reuse, -R156 ;  /* 0x8000009c9fbd7220 */ /* 0x040fe20000410000 */
[----:B------:R-:W1:Y:S01]  /*39e0*/  SHFL.UP PT, R175, R166, 0x8, RZ ;  /* 0x05000000a6af7989 */ /* 0x000e6200000e00ff */
[----:B------:R-:W-:Y:S01]  /*39f0*/  ISETP.GE.AND P3, PT, R132, 0x8, PT ;  /* 0x000000088400780c */ /* 0x000fe20003f66270 */
[-C--:B------:R-:W-:Y:S01]  /*3a00*/  FMUL.FTZ R180, R159, -R158.reuse ;  /* 0x8000009e9fb47220 */ /* 0x080fe20000410000 */
[C---:B------:R-:W-:Y:S01]  /*3a10*/  FFMA.FTZ R189, R157.reuse, R158, R189 ;  /* 0x0000009e9dbd7223 */ /* 0x040fe200000100bd */
[----:B------:R-:W3:Y:S01]  /*3a20*/  SHFL.UP PT, R12, R164, 0x8, RZ ;  /* 0x05000000a40c7989 */ /* 0x000ee200000e00ff */
[C---:B------:R-:W-:Y:S01]  /*3a30*/  FMUL.FTZ R158, R4.reuse, R171 ;  /* 0x000000ab049e7220 */ /* 0x040fe20000410000 */
[----:B------:R-:W-:Y:S01]  /*3a40*/  FFMA.FTZ R183, R157, R156, -R180 ;  /* 0x0000009c9db77223 */ /* 0x000fe200000108b4 */
        /* <DEDUP_REMOVED lines=8> */
[C---:B0-----:R-:W-:Y:S02]  /*3ad0*/  FMUL.FTZ R182, R187.reuse, R179 ;  /* 0x000000b3bbb67220 */ /* 0x041fe40000410000 */
[----:B------:R-:W-:Y:S01]  /*3ae0*/  FADD.FTZ R189, -R154, R189 ;  /* 0x000000bd9abd7221 */ /* 0x000fe20000010100 */
[CC--:B-1----:R-:W-:Y:S01]  /*3af0*/  FMUL.FTZ R173, R187.reuse, R175.reuse ;  /* 0x000000afbbad7220 */ /* 0x0c2fe20000410000 */
[C---:B------:R-:W-:Y:S01]  /*3b00*/  FFMA.FTZ R175, R164.reuse, R175, -R182 ;  /* 0x000000afa4af7223 */ /* 0x040fe200000108b6 */
[----:B---3--:R-:W-:Y:S02]  /*3b10*/  FMUL.FTZ R180, R187, R12 ;  /* 0x0000000cbbb47220 */ /* 0x008fe40000410000 */
[----:B------:R-:W-:Y:S01]  /*3b20*/  FFMA.FTZ R173, R164, R179, R173 ;  /* 0x000000b3a4ad7223 */ /* 0x000fe200000100ad */
[----:B------:R-:W-:Y:S01]  /*3b30*/  @P3 FADD.FTZ R166, R166, R175 ;  /* 0x000000afa6a63221 */ /* 0x000fe20000010000 */
[----:B------:R-:W-:Y:S01]  /*3b40*/  FMUL.FTZ R179, R151, -R189 ;  /* 0x800000bd97b37220 */ /* 0x000fe20000410000 */
[-C--:B----4-:R-:W-:Y:S01]  /*3b50*/  FMUL.FTZ R171, R187, R13.reuse ;  /* 0x0000000dbbab7220 */ /* 0x090fe20000410000 */
[C---:B------:R-:W-:Y:S01]  /*3b60*/  FFMA.FTZ R182, R164.reuse, R13, R180 ;  /* 0x0000000da4b67223 */ /* 0x040fe200000100b4 */
[----:B------:R-:W-:Y:S01]  /*3b70*/  FMUL.FTZ R180, R5, R152 ;  /* 0x0000009805b47220 */ /* 0x000fe20000410000 */
[----:B--2---:R-:W-:Y:S01]  /*3b80*/  FMUL.FTZ R152, R185, -R44 ;  /* 0x8000002cb9987220 */ /* 0x004fe20000410000 */
[----:B------:R-:W-:Y:S01]  /*3b90*/  @P3 FFMA.FTZ R164, R164, R12, -R171 ;  /* 0x0000000ca4a43223 */ /* 0x000fe200000108ab */
[----:B------:R-:W-:Y:S01]  /*3ba0*/  @P3 FADD.FTZ R168, R168, R173 ;  /* 0x000000ada8a83221 */ /* 0x000fe20000010000 */
[----:B------:R-:W-:Y:S01]  /*3bb0*/  FSEL R182, R187, R182, !P3 ;  /* 0x000000b6bbb67208 */ /* 0x000fe20005800000 */
[----:B------:R-:W-:Y:S01]  /*3bc0*/  FADD.FTZ R183, R180, R183 ;  /* 0x000000b7b4b77221 */ /* 0x000fe20000010000 */
[-C--:B------:R-:W-:Y:S01]  /*3bd0*/  FMUL.FTZ R12, R185, R45.reuse ;  /* 0x0000002db90c7220 */ /* 0x080fe20000410000 */
[----:B------:R-:W0:Y:S01]  /*3be0*/  SHFL.UP PT, R13, R164, 0x10, RZ ;  /* 0x06000000a40d7989 */ /* 0x000e2200000e00ff */
[----:B------:R-:W-:Y:S01]  /*3bf0*/  FFMA.FTZ R184, R181, -R45, R152 ;  /* 0x8000002db5b87223 */ /* 0x000fe20000010098 */
[-C--:B------:R-:W-:Y:S01]  /*3c00*/  FMUL.FTZ R152, R151, -R183.reuse ;  /* 0x800000b797987220 */ /* 0x080fe20000410000 */
[----:B------:R-:W-:Y:S01]  /*3c10*/  FFMA.FTZ R188, R150, R183, -R179 ;  /* 0x000000b796bc7223 */ /* 0x000fe200000108b3 */
[----:B------:R-:W1:Y:S01]  /*3c20*/  SHFL.UP PT, R171, R182, 0x10, RZ ;  /* 0x06000000b6ab7989 */ /* 0x000e6200000e00ff */
[----:B------:R-:W-:Y:S01]  /*3c30*/  FFMA.FTZ R12, R181, R44, -R12 ;  /* 0x0000002cb50c7223 */ /* 0x000fe2000001080c */
[----:B------:R-:W-:Y:S01]  /*3c40*/  FMUL.FTZ R179, R6, R15 ;  /* 0x0000000f06b37220 */ /* 0x000fe20000410000 */
[C---:B------:R-:W-:Y:S01]  /*3c50*/  FMUL.FTZ R186, R167.reuse, -R184 ;  /* 0x800000b8a7ba7220 */ /* 0x040fe20000410000 */
[----:B------:R-:W2:Y:S01]  /*3c60*/  SHFL.UP PT, R173, R166, 0x10, RZ ;  /* 0x06000000a6ad7989 */ /* 0x000ea200000e00ff */
[----:B------:R-:W-:Y:S01]  /*3c70*/  FFMA.FTZ R189, R150, R189, R152 ;  /* 0x000000bd96bd7223 */ /* 0x000fe20000010098 */
[----:B------:R-:W-:Y:S01]  /*3c80*/  FMUL.FTZ R152, R6, R169 ;  /* 0x000000a906987220 */ /* 0x000fe20000410000 */
[-C--:B------:R-:W-:Y:S01]  /*3c90*/  FMUL.FTZ R15, R167, -R12.reuse ;  /* 0x8000000ca70f7220 */ /* 0x080fe20000410000 */
[----:B------:R-:W3:Y:S01]  /*3ca0*/  SHFL.UP PT, R175, R168, 0x10, RZ ;  /* 0x06000000a8af7989 */ /* 0x000ee200000e00ff */
[----:B------:R-:W-:Y:S01]  /*3cb0*/  FADD.FTZ R188, R179, R188 ;  /* 0x000000bcb3bc7221 */ /* 0x000fe20000010000 */
[C---:B------:R-:W-:Y:S01]  /*3cc0*/  FFMA.FTZ R186, R165.reuse, R12, -R186 ;  /* 0x0000000ca5ba7223 */ /* 0x040fe200000108ba */
[----:B------:R-:W-:Y:S01]  /*3cd0*/  FADD.FTZ R189, -R152, R189 ;  /* 0x000000bd98bd7221 */ /* 0x000fe20000010100 */
[----:B------:R-:W-:Y:S01]  /*3ce0*/  FFMA.FTZ R184, R165, R184, R15 ;  /* 0x000000b8a5b87223 */ /* 0x000fe2000001000f */
[----:B------:R-:W-:Y:S01]  /*3cf0*/  FMUL.FTZ R200, R149, -R188 ;  /* 0x800000bc95c87220 */ /* 0x000fe20000410000 */
[----:B------:R-:W-:Y:S01]  /*3d00*/  FMUL.FTZ R15, R159, -R186 ;  /* 0x800000ba9f0f7220 */ /* 0x000fe20000410000 */
[----:B------:R-:W-:Y:S01]  /*3d10*/  ISETP.GE.AND P3, PT, R132, 0x10, PT ;  /* 0x000000108400780c */ /* 0x000fe20003f66270 */
[-C--:B------:R-:W-:Y:S01]  /*3d20*/  FMUL.FTZ R169, R149, -R189.reuse ;  /* 0x800000bd95a97220 */ /* 0x080fe20000410000 */
[----:B------:R-:W-:Y:S01]  /*3d30*/  FFMA.FTZ R202, R148, R189, R200 ;  /* 0x000000bd94ca7223 */ /* 0x000fe200000100c8 */
[-C--:B------:R-:W-:Y:S01]  /*3d40*/  FFMA.FTZ R200, R157, R184.reuse, R15 ;  /* 0x000000b89dc87223 */ /* 0x080fe2000001000f */
[----:B------:R-:W-:Y:S01]  /*3d50*/  FMUL.FTZ R12, R159, -R184 ;  /* 0x800000b89f0c7220 */ /* 0x000fe20000410000 */
[----:B0-----:R-:W-:Y:S01]  /*3d60*/  FMUL.FTZ R15, R182, R13 ;  /* 0x0000000db60f7220 */ /* 0x001fe20000410000 */
[----:B------:R-:W-:-:S02]  /*3d70*/  FFMA.FTZ R183, R148, R188, -R169 ;  /* 0x000000bc94b77223 */ /* 0x000fc400000108a9 */
[----:B------:R-:W-:Y:S01]  /*3d80*/  FFMA.FTZ R188, R157, R186, -R12 ;  /* 0x000000ba9dbc7223 */ /* 0x000fe2000001080c */
[-C--:B-1----:R-:W-:Y:S01]  /*3d90*/  FFMA.FTZ R15, R164, R171.reuse, R15 ;  /* 0x000000aba40f7223 */ /* 0x082fe2000001000f */
[C---:B------:R-:W-:Y:S01]  /*3da0*/  FMUL.FTZ R12, R182.reuse, R171 ;  /* 0x000000abb60c7220 */ /* 0x040fe20000410000 */
[----:B------:R-:W-:Y:S01]  /*3db0*/  FMUL.FTZ R171, R153, -R200 ;  /* 0x800000c899ab7220 */ /* 0x000fe20000410000 */
[C---:B--2---:R-:W-:Y:S02]  /*3dc0*/  FMUL.FTZ R186, R182.reuse, R173 ;  /* 0x000000adb6ba7220 */ /* 0x044fe40000410000 */
[C---:B------:R-:W-:Y:S01]  /*3dd0*/  FSEL R169, R182.reuse, R15, !P3 ;  /* 0x0000000fb6a97208 */ /* 0x040fe20005800000 */
[-C--:B---3--:R-:W-:Y:S01]  /*3de0*/  FMUL.FTZ R184, R182, R175.reuse ;  /* 0x000000afb6b87220 */ /* 0x088fe20000410000 */
[----:B------:R-:W-:Y:S01]  /*3df0*/  FFMA.FTZ R175, R164, R175, R186 ;  /* 0x000000afa4af7223 */ /* 0x000fe200000100ba */
[----:B------:R-:W-:-:S03]  /*3e00*/  FMUL.FTZ R182, R7, R142 ;  /* 0x0000008e07b67220 */ /* 0x000fc60000410000 */
[----:B------:R-:W0:Y:S01]  /*3e10*/  SHFL.UP PT, R169, R169, 0x1, RZ ;  /* 0x04200000a9a97989 */ /* 0x000e2200000e00ff */
[C---:B------:R-:W-:Y:S01]  /*3e20*/  FFMA.FTZ R173, R164.reuse, R173, -R184 ;  /* 0x000000ada4ad7223 */ /* 0x040fe200000108b8 */
[----:B------:R-:W-:Y:S01]  /*3e30*/  @P3 FFMA.FTZ R164, R164, R13, -R12 ;  /* 0x0000000da4a43223 */ /* 0x000fe2000001080c */
[----:B------:R-:W-:Y:S01]  /*3e40*/  @P3 FADD.FTZ R168, R168, R175 ;  /* 0x000000afa8a83221 */ /* 0x000fe20000010000 */
[----:B------:R-:W-:Y:S01]  /*3e50*/  FMUL.FTZ R175, R7, R14 ;  /* 0x0000000e07af7220 */ /* 0x000fe20000410000 */
[----:B------:R-:W-:Y:S01]  /*3e60*/  @P3 FADD.FTZ R166, R166, R173 ;  /* 0x000000ada6a63221 */ /* 0x000fe20000010000 */
[----:B------:R-:W-:Y:S01]  /*3e70*/  FADD.FTZ R183, R182, R183 ;  /* 0x000000b7b6b77221 */ /* 0x000fe20000010000 */
[-C--:B------:R-:W-:Y:S01]  /*3e80*/  FMUL.FTZ R184, R153, -R188.reuse ;  /* 0x800000bc99b87220 */ /* 0x080fe20000410000 */
[----:B------:R-:W1:Y:S01]  /*3e90*/  SHFL.UP PT, R164, R164, 0x1, RZ ;  /* 0x04200000a4a47989 */ /* 0x000e6200000e00ff */
[----:B------:R-:W-:Y:S01]  /*3ea0*/  FADD.FTZ R202, -R175, R202 ;  /* 0x000000caafca7221 */ /* 0x000fe20000010100 */
[C---:B------:R-:W-:Y:S01]  /*3eb0*/  FFMA.FTZ R188, R155.reuse, R188, -R171 ;  /* 0x000000bc9bbc7223 */ /* 0x040fe200000108ab */
[CC--:B------:R-:W-:Y:S01]  /*3ec0*/  FMUL.FTZ R173, R146.reuse, -R183.reuse ;  /* 0x800000b792ad7220 */ /* 0x0c0fe20000410000 */
[----:B------:R-:W2:Y:S01]  /*3ed0*/  SHFL.UP PT, R166, R166, 0x1, RZ ;  /* 0x04200000a6a67989 */ /* 0x000ea200000e00ff */
[----:B------:R-:W-:Y:S01]  /*3ee0*/  FMUL.FTZ R186, R146, -R202 ;  /* 0x800000ca92ba7220 */ /* 0x000fe20000410000 */
[----:B------:R-:W-:Y:S01]  /*3ef0*/  FFMA.FTZ R184, R155, R200, R184 ;  /* 0x000000c89bb87223 */ /* 0x000fe200000100b8 */
[----:B------:R-:W-:Y:S01]  /*3f00*/  HFMA2.MMA R13, -RZ, RZ, 0, 0 ;  /* 0x00000000ff0d7435 */ /* 0x000fe200000001ff */
[----:B------:R-:W3:Y:S01]  /*3f10*/  SHFL.UP PT, R168, R168, 0x1, RZ ;  /* 0x04200000a8a87989 */ /* 0x000ee200000e00ff */
[C---:B------:R-:W-:Y:S01]  /*3f20*/  FFMA.FTZ R202, R147.reuse, R202, R173 ;  /* 0x000000ca93ca7223 */ /* 0x040fe200000100ad */
[----:B------:R-:W-:Y:S01]  /*3f30*/  FFMA.FTZ R186, R147, R183, -R186 ;  /* 0x000000b793ba7223 */ /* 0x000fe200000108ba */
[----:B------:R-:W-:Y:S01]  /*3f40*/  FMUL.FTZ R173, R151, -R184 ;  /* 0x800000b897ad7220 */ /* 0x000fe20000410000 */
[----:B------:R-:W-:-:S02]  /*3f50*/  MOV R12, 0x3f800000 ;  /* 0x3f800000000c7802 */ /* 0x000fc40000000f00 */
[----:B------:R-:W-:Y:S01]  /*3f60*/  CS2R R14, SRZ ;  /* 0x00000000000e7805 */ /* 0x000fe2000001ff00 */
[----:B------:R-:W-:Y:S01]  /*3f70*/  FMUL.FTZ R183, R151, -R188 ;  /* 0x800000bc97b77220 */ /* 0x000fe20000410000 */
[----:B------:R-:W-:Y:S01]  /*3f80*/  @!P0 LEA R142, R81, UR7, 0x4 ;  /* 0x00000007518e8c11 */ /* 0x000fe2000f8e20ff */
[C---:B0-----:R-:W-:Y:S01]  /*3f90*/  FMUL.FTZ R171, R169.reuse, R144 ;  /* 0x00000090a9ab7220 */ /* 0x041fe20000410000 */
[----:B------:R-:W-:Y:S01]  /*3fa0*/  FMUL.FTZ R169, R169, R145 ;  /* 0x00000091a9a97220 */ /* 0x000fe20000410000 */
[C---:B------:R-:W-:Y:S01]  /*3fb0*/  FFMA.FTZ R173, R150.reuse, R188, -R173 ;  /* 0x000000bc96ad7223 */ /* 0x040fe200000108ad */
[----:B------:R-:W-:Y:S01]  /*3fc0*/  FFMA.FTZ R183, R150, R184, R183 ;  /* 0x000000b896b77223 */ /* 0x000fe200000100b7 */
[----:B------:R0:W4:Y:S01]  /*3fd0*/  @!P0 LDS.128 R12, [R142+0x3650] ;  /* 0x003650008e0c8984 */ /* 0x0001220000000c00 */
[----:B------:R-:W-:Y:S01]  /*3fe0*/  ISETP.NE.AND P0, PT, R192, 0x1f, PT ;  /* 0x0000001fc000780c */ /* 0x000fe20003f05270 */
[C---:B------:R-:W-:Y:S01]  /*3ff0*/  FMUL.FTZ R187, R149.reuse, -R173 ;  /* 0x800000ad95bb7220 */ /* 0x040fe20000410000 */
[C---:B-1----:R-:W-:Y:S01]  /*4000*/  FFMA.FTZ R169, R164.reuse, R144, -R169 ;  /* 0x00000090a4a97223 */ /* 0x042fe200000108a9 */
[----:B------:R-:W-:Y:S01]  /*4010*/  FFMA.FTZ R171, R164, R145, R171 ;  /* 0x00000091a4ab7223 */ /* 0x000fe200000100ab */
[-C--:B------:R-:W-:Y:S01]  /*4020*/  FMUL.FTZ R164, R149, -R183.reuse ;  /* 0x800000b795a47220 */ /* 0x080fe20000410000 */
[----:B------:R-:W-:Y:S01]  /*4030*/  FFMA.FTZ R187, R148, R183, R187 ;  /* 0x000000b794bb7223 */ /* 0x000fe200000100bb */
[----:B--2---:R-:W-:-:S02]  /*4040*/  @P2 FADD.FTZ R144, R166, R169 ;  /* 0x000000a9a6902221 */ /* 0x004fc40000010000 */
[----:B------:R-:W-:Y:S01]  /*4050*/  FFMA.FTZ R164, R148, R173, -R164 ;  /* 0x000000ad94a47223 */ /* 0x000fe200000108a4 */
[----:B------:R-:W-:Y:S01]  /*4060*/  FMUL.FTZ R166, R146, -R187 ;  /* 0x800000bb92a67220 */ /* 0x000fe20000410000 */
[----:B---3--:R-:W-:Y:S01]  /*4070*/  @P2 FADD.FTZ R145, R168, R171 ;  /* 0x000000aba8912221 */ /* 0x008fe20000010000 */
[C---:B0-----:R-:W-:Y:S01]  /*4080*/  FMUL.FTZ R142, R47.reuse, R144 ;  /* 0x000000902f8e7220 */ /* 0x041fe20000410000 */
[-C--:B------:R-:W-:Y:S02]  /*4090*/  FMUL.FTZ R168, R146, -R164.reuse ;  /* 0x800000a492a87220 */ /* 0x080fe40000410000 */
[-C--:B------:R-:W-:Y:S01]  /*40a0*/  FMUL.FTZ R169, R47, R145.reuse ;  /* 0x000000912fa97220 */ /* 0x080fe20000410000 */
[----:B------:R-:W-:Y:S01]  /*40b0*/  FFMA.FTZ R145, R46, R145, R142 ;  /* 0x000000912e917223 */ /* 0x000fe2000001008e */
[----:B------:R-:W-:Y:S01]  /*40c0*/  FMUL.FTZ R47, R8, R161 ;  /* 0x000000a1082f7220 */ /* 0x000fe20000410000 */
[C---:B------:R-:W-:Y:S01]  /*40d0*/  FFMA.FTZ R142, R147.reuse, R164, -R166 ;  /* 0x000000a4938e7223 */ /* 0x040fe200000108a6 */
[----:B------:R-:W-:Y:S01]  /*40e0*/  FFMA.FTZ R169, R46, R144, -R169 ;  /* 0x000000902ea97223 */ /* 0x000fe200000108a9 */
[----:B------:R-:W-:Y:S01]  /*40f0*/  FADD.FTZ R244, R244, R145 ;  /* 0x00000091f4f47221 */ /* 0x000fe20000010000 */
[----:B------:R-:W-:Y:S01]  /*4100*/  FMUL.FTZ R145, R8, R163 ;  /* 0x000000a308917220 */ /* 0x000fe20000410000 */
[----:B------:R-:W-:Y:S01]  /*4110*/  FFMA.FTZ R164, R147, R187, R168 ;  /* 0x000000bb93a47223 */ /* 0x000fe200000100a8 */
[----:B------:R-:W-:Y:S01]  /*4120*/  FADD.FTZ R242, R242, R169 ;  /* 0x000000a9f2f27221 */ /* 0x000fe20000010000 */
[----:B------:R-:W-:Y:S01]  /*4130*/  FADD.FTZ R161, -R47, R202 ;  /* 0x000000ca2fa17221 */ /* 0x000fe20000010100 */
[----:B------:R-:W-:Y:S01]  /*4140*/  FADD.FTZ R144, R145, R186 ;  /* 0x000000ba91907221 */ /* 0x000fe20000010000 */
[C---:B------:R-:W-:Y:S01]  /*4150*/  FMUL.FTZ R46, R146.reuse, R244 ;  /* 0x000000f4922e7220 */ /* 0x040fe20000410000 */
[-C--:B------:R-:W-:Y:S01]  /*4160*/  FMUL.FTZ R169, R146, R242.reuse ;  /* 0x000000f292a97220 */ /* 0x080fe20000410000 */
[----:B------:R0:W1:Y:S02]  /*4170*/  SHFL.DOWN PT, R168, R142, 0x1, 0x1f ;  /* 0x08201f008ea87f89 */ /* 0x00006400000e0000 */
[C---:B------:R-:W-:Y:S01]  /*4180*/  FFMA.FTZ R163, R147.reuse, R242, -R46 ;  /* 0x000000f293a37223 */ /* 0x040fe2000001082e */
[----:B------:R-:W-:Y:S01]  /*4190*/  FFMA.FTZ R46, R147, R244, R169 ;  /* 0x000000f4932e7223 */ /* 0x000fe200000100a9 */
[----:B------:R0:W2:Y:S04]  /*41a0*/  SHFL.DOWN PT, R184, R164, 0x1, 0x1f ;  /* 0x08201f00a4b87f89 */ /* 0x0000a800000e0000 */
[----:B------:R0:W3:Y:S04]  /*41b0*/  SHFL.DOWN PT, R173, R144, 0x1, 0x1f ;  /* 0x08201f0090ad7f89 */ /* 0x0000e800000e0000 */
[----:B------:R0:W0:Y:S01]  /*41c0*/  SHFL.DOWN PT, R166, R161, 0x1, 0x1f ;  /* 0x08201f00a1a67f89 */ /* 0x00002200000e0000 */
[----:B----4-:R-:W-:Y:S05]  /*41d0*/  @!P0 BRA `(.L_x_16237) ;  /* 0x00000000002c8947 */ /* 0x010fea0003800000 */
[C---:B0-----:R-:W-:Y:S01]  /*41e0*/  FMUL.FTZ R171, R164.reuse, R166 ;  /* 0x000000a6a4ab7220 */ /* 0x041fe20000410000 */
[C---:B--2---:R-:W-:Y:S01]  /*41f0*/  FMUL.FTZ R169, R164.reuse, R184 ;  /* 0x000000b8a4a97220 */ /* 0x044fe20000410000 */
[-C--:B---3--:R-:W-:Y:S02]  /*4200*/  FMUL.FTZ R183, R164, R173.reuse ;  /* 0x000000ada4b77220 */ /* 0x088fe40000410000 */
[----:B------:R-:W-:Y:S01]  /*4210*/  FFMA.FTZ R173, R142, R173, -R171 ;  /* 0x000000ad8ead7223 */ /* 0x000fe200000108ab */
[C---:B-1----:R-:W-:Y:S01]  /*4220*/  FMUL.FTZ R171, R168.reuse, R164 ;  /* 0x000000a4a8ab7220 */ /* 0x042fe20000410000 */
[----:B------:R-:W-:Y:S01]  /*4230*/  FFMA.FTZ R169, R168, R142, -R169 ;  /* 0x0000008ea8a97223 */ /* 0x000fe200000108a9 */
[----:B------:R-:W-:Y:S01]  /*4240*/  FFMA.FTZ R166, R142, R166, R183 ;  /* 0x000000a68ea67223 */ /* 0x000fe200000100b7 */
[----:B------:R-:W-:Y:S01]  /*4250*/  FADD.FTZ R144, R144, R173 ;  /* 0x000000ad90907221 */ /* 0x000fe20000010000 */
[----:B------:R-:W-:Y:S02]  /*4260*/  FFMA.FTZ R164, R142, R184, R171 ;  /* 0x000000b88ea47223 */ /* 0x000fe400000100ab */
[----:B------:R-:W-:Y:S01]  /*4270*/  FADD.FTZ R161, R161, R166 ;  /* 0x000000a6a1a17221 */ /* 0x000fe20000010000 */
[----:B------:R-:W-:-:S07]  /*4280*/  MOV R142, R169 ;  /* 0x000000a9008e7202 */ /* 0x000fce0000000f00 */
.L_x_16237:
[----:B------:R-:W-:Y:S05]  /*4290*/  BSYNC B0 ;  /* 0x0000000000007941 */ /* 0x000fea0003800000 */
.L_x_16236:
[----:B------:R-:W-:Y:S01]  /*42a0*/  ISETP.GT.U32.AND P0, PT, R192, 0x1d, PT ;  /* 0x0000001dc000780c */ /* 0x000fe20003f04070 */
[C---:B------:R-:W-:Y:S01]  /*42b0*/  FFMA.FTZ R194, R113.reuse, R194, R46 ;  /* 0x000000c271c27223 */ /* 0x040fe2000001002e */
[----:B------:R-:W-:Y:S01]  /*42c0*/  FFMA.FTZ R246, R113, R246, R163 ;  /* 0x000000f671f67223 */ /* 0x000fe200000100a3 */
[----:B-1----:R1:W4:Y:S01]  /*42d0*/  SHFL.DOWN PT, R168, R142, 0x2, 0x1f ;  /* 0x08401f008ea87f89 */ /* 0x00232200000e0000 */
[----:B------:R-:W-:Y:S01]  /*42e0*/  BSSY B0, `(.L_x_16238) ;  /* 0x0000014000007945 */ /* 0x000fe20003800000 */
[C---:B------:R-:W-:Y:S01]  /*42f0*/  FMUL.FTZ R163, R149.reuse, R194 ;  /* 0x000000c295a37220 */ /* 0x040fe20000410000 */
[-C--:B------:R-:W-:Y:S01]  /*4300*/  FMUL.FTZ R169, R149, R246.reuse ;  /* 0x000000f695a97220 */ /* 0x080fe20000410000 */
[----:B--2---:R1:W2:Y:S02]  /*4310*/  SHFL.DOWN PT, R184, R164, 0x2, 0x1f ;  /* 0x08401f00a4b87f89 */ /* 0x0042a400000e0000 */
[C---:B------:R-:W-:Y:S01]  /*4320*/  FFMA.FTZ R163, R148.reuse, R246, -R163 ;  /* 0x000000f694a37223 */ /* 0x040fe200000108a3 */
[----:B------:R-:W-:Y:S01]  /*4330*/  FFMA.FTZ R46, R148, R194, R169 ;  /* 0x000000c2942e7223 */ /* 0x000fe200000100a9 */
[----:B---3--:R1:W3:Y:S04]  /*4340*/  SHFL.DOWN PT, R173, R144, 0x2, 0x1f ;  /* 0x08401f0090ad7f89 */ /* 0x0082e800000e0000 */
[----:B0-----:R1:W0:Y:S01]  /*4350*/  SHFL.DOWN PT, R166, R161, 0x2, 0x1f ;  /* 0x08401f00a1a67f89 */ /* 0x00122200000e0000 */
[----:B------:R-:W-:Y:S05]  /*4360*/  @P0 BRA `(.L_x_16239) ;  /* 0x00000000002c0947 */ /* 0x000fea0003800000 */
[C---:B0-----:R-:W-:Y:S01]  /*4370*/  FMUL.FTZ R171, R164.reuse, R166 ;  /* 0x000000a6a4ab7220 */ /* 0x041fe20000410000 */
[C---:B--2---:R-:W-:Y:S01]  /*4380*/  FMUL.FTZ R169, R164.reuse, R184 ;  /* 0x000000b8a4a97220 */ /* 0x044fe20000410000 */
[-C--:B---3--:R-:W-:Y:S02]  /*4390*/  FMUL.FTZ R183, R164, R173.reuse ;  /* 0x000000ada4b77220 */ /* 0x088fe40000410000 */
[----:B------:R-:W-:Y:S01]  /*43a0*/  FFMA.FTZ R173, R142, R173, -R171 ;  /* 0x000000ad8ead7223 */ /* 0x000fe200000108ab */
[-C--:B----4-:R-:W-:Y:S01]  /*43b0*/  FMUL.FTZ R171, R164, R168.reuse ;  /* 0x000000a8a4ab7220 */ /* 0x090fe20000410000 */
[C---:B------:R-:W-:Y:S01]  /*43c0*/  FFMA.FTZ R169, R142.reuse, R168, -R169 ;  /* 0x000000a88ea97223 */ /* 0x040fe200000108a9 */
[----:B------:R-:W-:Y:S01]  /*43d0*/  FFMA.FTZ R166, R142, R166, R183 ;  /* 0x000000a68ea67223 */ /* 0x000fe200000100b7 */
[----:B-1----:R-:W-:Y:S01]  /*43e0*/  FADD.FTZ R144, R144, R173 ;  /* 0x000000ad90907221 */ /* 0x002fe20000010000 */
[----:B------:R-:W-:Y:S02]  /*43f0*/  FFMA.FTZ R164, R142, R184, R171 ;  /* 0x000000b88ea47223 */ /* 0x000fe400000100ab */
[----:B------:R-:W-:Y:S01]  /*4400*/  FADD.FTZ R161, R161, R166 ;  /* 0x000000a6a1a17221 */ /* 0x000fe20000010000 */
[----:B------:R-:W-:-:S07]  /*4410*/  MOV R142, R169 ;  /* 0x000000a9008e7202 */ /* 0x000fce0000000f00 */
.L_x_16239:
[----:B------:R-:W-:Y:S05]  /*4420*/  BSYNC B0 ;  /* 0x0000000000007941 */ /* 0x000fea0003800000 */
.L_x_16238:
[----:B------:R-:W-:Y:S01]  /*4430*/  ISETP.GT.U32.AND P0, PT, R192, 0x1b, PT ;  /* 0x0000001bc000780c */ /* 0x000fe20003f04070 */
[C---:B------:R-:W-:Y:S01]  /*4440*/  FFMA.FTZ R198, R111.reuse, R198, R46 ;  /* 0x000000c66fc67223 */ /* 0x040fe2000001002e */
[----:B------:R-:W-:Y:S01]  /*4450*/  FFMA.FTZ R232, R111, R232, R163 ;  /* 0x000000e86fe87223 */ /* 0x000fe200000100a3 */
[----:B----4-:R4:W1:Y:S01]  /*4460*/  SHFL.DOWN PT, R168, R142, 0x4, 0x1f ;  /* 0x08801f008ea87f89 */ /* 0x01086200000e0000 */
        /* <DEDUP_REMOVED lines=13> */
[-C--:B-1----:R-:W-:Y:S01]  /*4540*/  FMUL.FTZ R171, R164, R168.reuse ;  /* 0x000000a8a4ab7220 */ /* 0x082fe20000410000 */
[C---:B------:R-:W-:Y:S01]  /*4550*/  FFMA.FTZ R169, R142.reuse, R168, -R169 ;  /* 0x000000a88ea97223 */ /* 0x040fe200000108a9 */
[----:B------:R-:W-:Y:S01]  /*4560*/  FFMA.FTZ R166, R142, R166, R183 ;  /* 0x000000a68ea67223 */ /* 0x000fe200000100b7 */
[----:B----4-:R-:W-:Y:S01]  /*4570*/  FADD.FTZ R144, R144, R173 ;  /* 0x000000ad90907221 */ /* 0x010fe20000010000 */
[----:B------:R-:W-:Y:S02]  /*4580*/  FFMA.FTZ R164, R142, R184, R171 ;  /* 0x000000b88ea47223 */ /* 0x000fe400000100ab */
[----:B------:R-:W-:Y:S01]  /*4590*/  FADD.FTZ R161, R161, R166 ;  /* 0x000000a6a1a17221 */ /* 0x000fe20000010000 */
[----:B------:R-:W-:-:S07]  /*45a0*/  MOV R142, R169 ;  /* 0x000000a9008e7202 */ /* 0x000fce0000000f00 */
.L_x_16241:
[----:B------:R-:W-:Y:S05]  /*45b0*/  BSYNC B0 ;  /* 0x0000000000007941 */ /* 0x000fea0003800000 */
.L_x_16240:
[----:B------:R-:W-:Y:S01]  /*45c0*/  ISETP.GT.U32.AND P0, PT, R192, 0x17, PT ;  /* 0x00000017c000780c */ /* 0x000fe20003f04070 */
[C---:B------:R-:W-:Y:S01]  /*45d0*/  FFMA.FTZ R234, R109.reuse, R234, R46 ;  /* 0x000000ea6dea7223 */ /* 0x040fe2000001002e */
[----:B------:R-:W-:Y:S01]  /*45e0*/  FFMA.FTZ R236, R109, R236, R163 ;  /* 0x000000ec6dec7223 */ /* 0x000fe200000100a3 */
[----:B-1----:R1:W1:Y:S01]  /*45f0*/  SHFL.DOWN PT, R168, R142, 0x8, 0x1f ;  /* 0x09001f008ea87f89 */ /* 0x00226200000e0000 */
[----:B------:R-:W-:Y:S01]  /*4600*/  BSSY B0, `(.L_x_16242) ;  /* 0x0000014000007945 */ /* 0x000fe20003800000 */
[C---:B------:R-:W-:Y:S01]  /*4610*/  FMUL.FTZ R46, R153.reuse, R234 ;  /* 0x000000ea992e7220 */ /* 0x040fe20000410000 */
[-C--:B------:R-:W-:Y:S01]  /*4620*/  FMUL.FTZ R169, R153, R236.reuse ;  /* 0x000000ec99a97220 */ /* 0x080fe20000410000 */
[----:B--2---:R2:W1:Y:S02]  /*4630*/  SHFL.DOWN PT, R184, R164, 0x8, 0x1f ;  /* 0x09001f00a4b87f89 */ /* 0x00446400000e0000 */
[C---:B------:R-:W-:Y:S01]  /*4640*/  FFMA.FTZ R163, R155.reuse, R236, -R46 ;  /* 0x000000ec9ba37223 */ /* 0x040fe2000001082e */
[----:B------:R-:W-:Y:S01]  /*4650*/  FFMA.FTZ R46, R155, R234, R169 ;  /* 0x000000ea9b2e7223 */ /* 0x000fe200000100a9 */
[----:B---3--:R2:W3:Y:S04]  /*4660*/  SHFL.DOWN PT, R173, R144, 0x8, 0x1f ;  /* 0x09001f0090ad7f89 */ /* 0x0084e800000e0000 */
[----:B0-----:R2:W0:Y:S01]  /*4670*/  SHFL.DOWN PT, R166, R161, 0x8, 0x1f ;  /* 0x09001f00a1a67f89 */ /* 0x00142200000e0000 */
[----:B------:R-:W-:Y:S05]  /*4680*/  @P0 BRA `(.L_x_16243) ;  /* 0x00000000002c0947 */ /* 0x000fea0003800000 */
[C---:B0-----:R-:W-:Y:S01]  /*4690*/  FMUL.FTZ R171, R164.reuse, R166 ;  /* 0x000000a6a4ab7220 */ /* 0x041fe20000410000 */
[C---:B-1----:R-:W-:Y:S01]  /*46a0*/  FMUL.FTZ R169, R164.reuse, R184 ;  /* 0x000000b8a4a97220 */ /* 0x042fe20000410000 */
[-C--:B---3--:R-:W-:Y:S02]  /*46b0*/  FMUL.FTZ R183, R164, R173.reuse ;  /* 0x000000ada4b77220 */ /* 0x088fe40000410000 */
[----:B------:R-:W-:Y:S01]  /*46c0*/  FFMA.FTZ R173, R142, R173, -R171 ;  /* 0x000000ad8ead7223 */ /* 0x000fe200000108ab */
[-C--:B------:R-:W-:Y:S01]  /*46d0*/  FMUL.FTZ R171, R164, R168.reuse ;  /* 0x000000a8a4ab7220 */ /* 0x080fe20000410000 */
[C---:B------:R-:W-:Y:S01]  /*46e0*/  FFMA.FTZ R169, R142.reuse, R168, -R169 ;  /* 0x000000a88ea97223 */ /* 0x040fe200000108a9 */
[----:B------:R-:W-:Y:S01]  /*46f0*/  FFMA.FTZ R166, R142, R166, R183 ;  /* 0x000000a68ea67223 */ /* 0x000fe200000100b7 */
[----:B--2-4-:R-:W-:Y:S01]  /*4700*/  FADD.FTZ R144, R144, R173 ;  /* 0x000000ad90907221 */ /* 0x014fe20000010000 */
[----:B------:R-:W-:Y:S02]  /*4710*/  FFMA.FTZ R164, R142, R184, R171 ;  /* 0x000000b88ea47223 */ /* 0x000fe400000100ab */
[----:B------:R-:W-:Y:S01]  /*4720*/  FADD.FTZ R161, R161, R166 ;  /* 0x000000a6a1a17221 */ /* 0x000fe20000010000 */
[----:B------:R-:W-:-:S07]  /*4730*/  MOV R142, R169 ;  /* 0x000000a9008e7202 */ /* 0x000fce0000000f00 */
.L_x_16243:
[----:B------:R-:W-:Y:S05]  /*4740*/  BSYNC B0 ;  /* 0x0000000000007941 */ /* 0x000fea0003800000 */
.L_x_16242:
[----:B------:R-:W-:Y:S01]  /*4750*/  ISETP.GT.U32.AND P0, PT, R192, 0xf, PT ;  /* 0x0000000fc000780c */ /* 0x000fe20003f04070 */
[C---:B------:R-:W-:Y:S01]  /*4760*/  FFMA.FTZ R238, R107.reuse, R238, R46 ;  /* 0x000000ee6bee7223 */ /* 0x040fe2000001002e */
[----:B------:R-:W-:Y:S01]  /*4770*/  FFMA.FTZ R240, R107, R240, R163 ;  /* 0x000000f06bf07223 */ /* 0x000fe200000100a3 */
[----:B-1----:R1:W1:Y:S01]  /*4780*/  SHFL.DOWN PT, R168, R142, 0x10, 0x1f ;  /* 0x0a001f008ea87f89 */ /* 0x00226200000e0000 */
[----:B------:R-:W-:Y:S01]  /*4790*/  BSSY B0, `(.L_x_16244) ;  /* 0x0000014000007945 */ /* 0x000fe20003800000 */
[C---:B------:R-:W-:Y:S01]  /*47a0*/  FMUL.FTZ R46, R159.reuse, R238 ;  /* 0x000000ee9f2e7220 */ /* 0x040fe20000410000 */
[-C--:B------:R-:W-:Y:S01]  /*47b0*/  FMUL.FTZ R163, R159, R240.reuse ;  /* 0x000000f09fa37220 */ /* 0x080fe20000410000 */
[----:B------:R0:W1:Y:S02]  /*47c0*/  SHFL.DOWN PT, R184, R164, 0x10, 0x1f ;  /* 0x0a001f00a4b87f89 */ /* 0x00006400000e0000 */
[C---:B------:R-:W-:Y:S01]  /*47d0*/  FFMA.FTZ R46, R157.reuse, R240, -R46 ;  /* 0x000000f09d2e7223 */ /* 0x040fe2000001082e */
[----:B------:R-:W-:Y:S01]  /*47e0*/  FFMA.FTZ R163, R157, R238, R163 ;  /* 0x000000ee9da37223 */ /* 0x000fe200000100a3 */
[----:B---3--:R3:W1:Y:S04]  /*47f0*/  SHFL.DOWN PT, R173, R144, 0x10, 0x1f ;  /* 0x0a001f0090ad7f89 */ /* 0x00866800000e0000 */
[----:B0-----:R3:W0:Y:S01]  /*4800*/  SHFL.DOWN PT, R166, R161, 0x10, 0x1f ;  /* 0x0a001f00a1a67f89 */ /* 0x00162200000e0000 */
[----:B------:R-:W-:Y:S05]  /*4810*/  @P0 BRA `(.L_x_16245) ;  /* 0x00000000002c0947 */ /* 0x000fea0003800000 */
[C---:B0-----:R-:W-:Y:S01]  /*4820*/  FMUL.FTZ R171, R164.reuse, R166 ;  /* 0x000000a6a4ab7220 */ /* 0x041fe20000410000 */
[C---:B-1----:R-:W-:Y:S01]  /*4830*/  FMUL.FTZ R169, R164.reuse, R184 ;  /* 0x000000b8a4a97220 */ /* 0x042fe20000410000 */
[-C--:B------:R-:W-:Y:S02]  /*4840*/  FMUL.FTZ R183, R164, R173.reuse ;  /* 0x000000ada4b77220 */ /* 0x080fe40000410000 */
[----:B------:R-:W-:Y:S01]  /*4850*/  FFMA.FTZ R173, R142, R173, -R171 ;  /* 0x000000ad8ead7223 */ /* 0x000fe200000108ab */
[-C--:B------:R-:W-:Y:S01]  /*4860*/  FMUL.FTZ R171, R164, R168.reuse ;  /* 0x000000a8a4ab7220 */ /* 0x080fe20000410000 */
[C---:B------:R-:W-:Y:S01]  /*4870*/  FFMA.FTZ R169, R142.reuse, R168, -R169 ;  /* 0x000000a88ea97223 */ /* 0x040fe200000108a9 */
[----:B------:R-:W-:Y:S01]  /*4880*/  FFMA.FTZ R166, R142, R166, R183 ;  /* 0x000000a68ea67223 */ /* 0x000fe200000100b7 */
[----:B--234-:R-:W-:Y:S01]  /*4890*/  FADD.FTZ R144, R144, R173 ;  /* 0x000000ad90907221 */ /* 0x01cfe20000010000 */
[----:B------:R-:W-:Y:S02]  /*48a0*/  FFMA.FTZ R164, R142, R184, R171 ;  /* 0x000000b88ea47223 */ /* 0x000fe400000100ab */
[----:B------:R-:W-:Y:S01]  /*48b0*/  FADD.FTZ R161, R161, R166 ;  /* 0x000000a6a1a17221 */ /* 0x000fe20000010000 */
[----:B------:R-:W-:-:S07]  /*48c0*/  MOV R142, R169 ;  /* 0x000000a9008e7202 */ /* 0x000fce0000000f00 */
.L_x_16245:
[----:B------:R-:W-:Y:S05]  /*48d0*/  BSYNC B0 ;  /* 0x0000000000007941 */ /* 0x000fea0003800000 */
.L_x_16244:
[C---:B------:R-:W-:Y:S01]  /*48e0*/  FFMA.FTZ R196, R105.reuse, R196, R46 ;  /* 0x000000c469c47223 */ /* 0x040fe2000001002e */
[----:B-1----:R-:W-:Y:S01]  /*48f0*/  SHFL.DOWN PT, R184, R164, 0x1, 0x1f ;  /* 0x08201f00a4b87f89 */ /* 0x002fe200000e0000 */
[----:B------:R-:W-:Y:S01]  /*4900*/  FFMA.FTZ R46, R105, R160, R163 ;  /* 0x000000a0692e7223 */ /* 0x000fe200000100a3 */
[C---:B------:R-:W-:Y:S01]  /*4910*/  ISETP.NE.AND P0, PT, R134.reuse, RZ, PT ;  /* 0x000000ff8600720c */ /* 0x040fe20003f05270 */
[----:B------:R-:W-:Y:S01]  /*4920*/  FMUL.FTZ R160, R167, R196 ;  /* 0x000000c4a7a07220 */ /* 0x000fe20000410000 */
[----:B------:R-:W1:Y:S01]  /*4930*/  SHFL.IDX PT, R183, R15, RZ, 0x1f ;  /* 0x00001fff0fb77589 */ /* 0x000e6200000e0000 */
[C---:B------:R-:W-:Y:S01]  /*4940*/  IADD3 R193, R134.reuse, 0x180, RZ ;  /* 0x0000018086c17810 */ /* 0x040fe20007ffe0ff */
[----:B------:R-:W-:Y:S01]  /*4950*/  BSSY B0, `(.L_x_16246) ;  /* 0x000014a000007945 */ /* 0x000fe20003800000 */
[-C--:B0-----:R-:W-:Y:S01]  /*4960*/  FFMA.FTZ R166, R165, R46.reuse, R160 ;  /* 0x0000002ea5a67223 */ /* 0x081fe200000100a0 */
[----:B------:R-:W0:Y:S01]  /*4970*/  SHFL.IDX PT, R173, R14, RZ, 0x1f ;  /* 0x00001fff0ead7589 */ /* 0x000e2200000e0000 */
[----:B------:R-:W-:Y:S01]  /*4980*/  FMUL.FTZ R160, R167, R46 ;  /* 0x0000002ea7a07220 */ /* 0x000fe20000410000 */
[C---:B------:R-:W-:Y:S01]  /*4990*/  IADD3 R195, R134.reuse, 0x1a0, RZ ;  /* 0x000001a086c37810 */ /* 0x040fe20007ffe0ff */
[----:B------:R-:W-:Y:S01]  /*49a0*/  FFMA.FTZ R226, R103, R226, R166 ;  /* 0x000000e267e27223 */ /* 0x000fe200000100a6 */
[----:B------:R-:W5:Y:S01]  /*49b0*/  SHFL.DOWN PT, R187, R142, 0x1, 0x1f ;  /* 0x08201f008ebb7f89 */ /* 0x000f6200000e0000 */
[----:B------:R-:W-:Y:S01]  /*49c0*/  FFMA.FTZ R163, R165, R196, -R160 ;  /* 0x000000c4a5a37223 */ /* 0x000fe200000108a0 */
[C---:B------:R-:W-:Y:S01]  /*49d0*/  IADD3 R197, R134.reuse, 0x1c0, RZ ;  /* 0x000001c086c57810 */ /* 0x040fe20007ffe0ff */
[----:B------:R-:W-:Y:S01]  /*49e0*/  FMUL.FTZ R160, R185, R226 ;  /* 0x000000e2b9a07220 */ /* 0x000fe20000410000 */
[----:B------:R-:W2:Y:S01]  /*49f0*/  SHFL.IDX PT, R169, R164, RZ, 0x1f ;  /* 0x00001fffa4a97589 */ /* 0x000ea200000e0000 */
[----:B------:R-:W-:Y:S01]  /*4a00*/  FFMA.FTZ R228, R103, R228, R163 ;  /* 0x000000e467e47223 */ /* 0x000fe200000100a3 */
[----:B------:R-:W-:-:S02]  /*4a10*/  IADD3 R199, R134, 0x1e0, RZ ;  /* 0x000001e086c77810 */ /* 0x000fc40007ffe0ff */
[----:B------:R-:W3:Y:S01]  /*4a20*/  SHFL.DOWN PT, R189, R144, 0x1, 0x1f ;  /* 0x08201f0090bd7f89 */ /* 0x000ee200000e0000 */
[----:B------:R-:W-:Y:S01]  /*4a30*/  FFMA.FTZ R160, R181, R228, -R160 ;  /* 0x000000e4b5a07223 */ /* 0x000fe200000108a0 */
[----:B------:R-:W-:Y:S02]  /*4a40*/  LEA.HI.SX32 R186, R193, R134, 0x1b ;  /* 0x00000086c1ba7211 */ /* 0x000fe400078fdaff */
[----:B------:R-:W3:Y:S01]  /*4a50*/  SHFL.DOWN PT, R191, R161, 0x1, 0x1f ;  /* 0x08201f00a1bf7f89 */ /* 0x000ee200000e0000 */
[----:B------:R-:W-:Y:S01]  /*4a60*/  FFMA.FTZ R230, R101, R230, R160 ;  /* 0x000000e665e67223 */ /* 0x000fe200000100a0 */
[----:B------:R-:W-:Y:S02]  /*4a70*/  LEA.HI.SX32 R188, R197, R134, 0x1b ;  /* 0x00000086c5bc7211 */ /* 0x000fe400078fdaff */
[----:B------:R-:W3:Y:S01]  /*4a80*/  SHFL.IDX PT, R168, R142, RZ, 0x1f ;  /* 0x00001fff8ea87589 */ /* 0x000ee200000e0000 */
[----:B-1----:R-:W-:Y:S01]  /*4a90*/  @P1 FMUL.FTZ R166, R184, R183 ;  /* 0x000000b7b8a61220 */ /* 0x002fe20000410000 */
[----:B------:R-:W-:-:S02]  /*4aa0*/  LEA R186, R186, UR7, 0x2 ;  /* 0x00000007baba7c11 */ /* 0x000fc4000f8e10ff */
[----:B----4-:R3:W1:Y:S01]  /*4ab0*/  SHFL.IDX PT, R142, R161, RZ, 0x1f ;  /* 0x00001fffa18e7589 */ /* 0x01066200000e0000 */
[-C--:B0-----:R-:W-:Y:S01]  /*4ac0*/  @P1 FMUL.FTZ R160, R184, R173.reuse ;  /* 0x000000adb8a01220 */ /* 0x081fe20000410000 */
[----:B------:R-:W-:Y:S02]  /*4ad0*/  LEA R188, R188, UR7, 0x2 ;  /* 0x00000007bcbc7c11 */ /* 0x000fe4000f8e10ff */
[----:B------:R0:W4:Y:S01]  /*4ae0*/  SHFL.IDX PT, R163, R144, RZ, 0x1f ;  /* 0x00001fff90a37589 */ /* 0x00012200000e0000 */
[C---:B-----5:R-:W-:Y:S01]  /*4af0*/  @P1 FFMA.FTZ R166, R187.reuse, R173, -R166 ;  /* 0x000000adbba61223 */ /* 0x060fe200000108a6 */
[----:B------:R-:W-:Y:S01]  /*4b00*/  @P1 FFMA.FTZ R184, R187, R183, R160 ;  /* 0x000000b7bbb81223 */ /* 0x000fe200000100a0 */
[C---:B------:R-:W-:Y:S01]  /*4b10*/  IADD3 R187, R134.reuse, 0x120, RZ ;  /* 0x0000012086bb7810 */ /* 0x040fe20007ffe0ff */
[C---:B--2---:R-:W-:Y:S01]  /*4b20*/  FMUL.FTZ R171, R169.reuse, R15 ;  /* 0x0000000fa9ab7220 */ /* 0x044fe20000410000 */
[----:B------:R-:W-:Y:S01]  /*4b30*/  FMUL.FTZ R164, R169, R14 ;  /* 0x0000000ea9a47220 */ /* 0x000fe20000410000 */
[----:B---3--:R-:W-:Y:S01]  /*4b40*/  @!P0 LEA R161, R81, UR7, 0x4 ;  /* 0x0000000751a18c11 */ /* 0x008fe2000f8e20ff */
[----:B------:R-:W-:Y:S01]  /*4b50*/  @P1 FADD.FTZ R173, R189, R166 ;  /* 0x000000a6bdad1221 */ /* 0x000fe20000010000 */
[C---:B------:R-:W-:Y:S01]  /*4b60*/  IADD3 R189, R134.reuse, 0x140, RZ ;  /* 0x0000014086bd7810 */ /* 0x040fe20007ffe0ff */
[----:B------:R-:W-:Y:S01]  /*4b70*/  @P1 FADD.FTZ R183, R191, R184 ;  /* 0x000000b8bfb71221 */ /* 0x000fe20000010000 */
[----:B------:R-:W-:-:S02]  /*4b80*/  IADD3 R191, R134, 0x160, RZ ;  /* 0x0000016086bf7810 */ /* 0x000fc40007ffe0ff */
[----:B------:R-:W-:Y:S01]  /*4b90*/  LEA.HI.SX32 R184, R189, R134, 0x1b ;  /* 0x00000086bdb87211 */ /* 0x000fe200078fdaff */
[C---:B------:R-:W-:Y:S01]  /*4ba0*/  FFMA.FTZ R160, R168.reuse, R14, -R171 ;  /* 0x0000000ea8a07223 */ /* 0x040fe200000108ab */
[C---:B------:R-:W-:Y:S01]  /*4bb0*/  FFMA.FTZ R171, R168.reuse, R15, R164 ;  /* 0x0000000fa8ab7223 */ /* 0x040fe200000100a4 */
[-C--:B------:R-:W-:Y:S01]  /*4bc0*/  FMUL.FTZ R164, R173, -R45.reuse ;  /* 0x8000002dada47220 */ /* 0x080fe20000410000 */
[----:B0-----:R-:W-:Y:S01]  /*4bd0*/  FMUL.FTZ R144, R183, -R45 ;  /* 0x8000002db7907220 */ /* 0x001fe20000410000 */
[-C--:B------:R-:W-:Y:S01]  /*4be0*/  FMUL.FTZ R15, R169, R13.reuse ;  /* 0x0000000da90f7220 */ /* 0x080fe20000410000 */
[----:B------:R-:W-:Y:S01]  /*4bf0*/  FMUL.FTZ R14, R185, R228 ;  /* 0x000000e4b90e7220 */ /* 0x000fe20000410000 */
[-C--:B------:R-:W-:Y:S01]  /*4c00*/  FFMA.FTZ R183, R183, R44.reuse, R164 ;  /* 0x0000002cb7b77223 */ /* 0x080fe200000100a4 */
[----:B------:R-:W-:Y:S01]  /*4c10*/  FFMA.FTZ R173, R173, R44, -R144 ;  /* 0x0000002cadad7223 */ /* 0x000fe20000010890 */
[-C--:B------:R-:W-:Y:S01]  /*4c20*/  FMUL.FTZ R169, R169, R12.reuse ;  /* 0x0000000ca9a97220 */ /* 0x080fe20000410000 */
[----:B------:R-:W-:Y:S01]  /*4c30*/  FFMA.FTZ R12, R168, R12, -R15 ;  /* 0x0000000ca80c7223 */ /* 0x000fe2000001080f */
[----:B------:R-:W-:Y:S01]  /*4c40*/  FFMA.FTZ R44, R181, R226, R14 ;  /* 0x000000e2b52c7223 */ /* 0x000fe2000001000e */
[----:B-1----:R-:W-:Y:S01]  /*4c50*/  FADD.FTZ R15, R142, R171 ;  /* 0x000000ab8e0f7221 */ /* 0x002fe20000010000 */
[----:B------:R-:W-:Y:S01]  /*4c60*/  FADD.FTZ R144, -R172, R183 ;  /* 0x000000b7ac907221 */ /* 0x000fe20000010100 */
[----:B------:R-:W-:Y:S01]  /*4c70*/  FADD.FTZ R142, R174, R173 ;  /* 0x000000adae8e7221 */ /* 0x000fe20000010000 */
[----:B----4-:R-:W-:Y:S01]  /*4c80*/  FADD.FTZ R14, R163, R160 ;  /* 0x000000a0a30e7221 */ /* 0x010fe20000010000 */
[----:B------:R-:W-:Y:S01]  /*4c90*/  FFMA.FTZ R44, R101, R162, R44 ;  /* 0x000000a2652c7223 */ /* 0x000fe2000001002c */
[----:B------:R-:W-:Y:S01]  /*4ca0*/  FMUL.FTZ R160, R185, -R144 ;  /* 0x80000090b9a07220 */ /* 0x000fe20000410000 */
[----:B------:R-:W-:Y:S01]  /*4cb0*/  FMUL.FTZ R171, R101, R48 ;  /* 0x0000003065ab7220 */ /* 0x000fe20000410000 */
[-C--:B------:R-:W-:Y:S01]  /*4cc0*/  FMUL.FTZ R185, R185, -R142.reuse ;  /* 0x8000008eb9b97220 */ /* 0x080fe20000410000 */
[----:B------:R-:W-:Y:S01]  /*4cd0*/  FFMA.FTZ R13, R168, R13, R169 ;  /* 0x0000000da80d7223 */ /* 0x000fe200000100a9 */
[----:B------:R-:W-:Y:S01]  /*4ce0*/  FMUL.FTZ R162, R48, R142 ;  /* 0x0000008e30a27220 */ /* 0x000fe20000410000 */
[-C--:B------:R-:W-:Y:S01]  /*4cf0*/  FFMA.FTZ R172, R9, -R171.reuse, R44 ;  /* 0x800000ab09ac7223 */ /* 0x080fe2000001002c */
[C---:B------:R-:W-:Y:S01]  /*4d00*/  FFMA.FTZ R173, R181.reuse, R144, R185 ;  /* 0x00000090b5ad7223 */ /* 0x040fe200000100b9 */
[----:B------:R-:W-:Y:S01]  /*4d10*/  FFMA.FTZ R160, R181, R142, -R160 ;  /* 0x0000008eb5a07223 */ /* 0x000fe200000108a0 */
[----:B------:R0:W-:Y:S01]  /*4d20*/  @!P0 STS.128 [R161+0x3650], R12 ;  /* 0x0036500ca1008388 */ /* 0x0001e20000000c00 */
[----:B------:R-:W-:Y:S01]  /*4d30*/  FFMA.FTZ R171, R49, -R171, R230 ;  /* 0x800000ab31ab7223 */ /* 0x000fe200000100e6 */
[-C--:B------:R-:W-:Y:S01]  /*4d40*/  FMUL.FTZ R169, R172, R162.reuse ;  /* 0x000000a2aca97220 */ /* 0x080fe20000410000 */
[----:B------:R-:W-:Y:S01]  /*4d50*/  SHF.L.U32 R45, R134, 0x4, RZ ;  /* 0x00000004862d7819 */ /* 0x000fe200000006ff */
[----:B------:R-:W-:Y:S01]  /*4d60*/  FADD.FTZ R173, -R170, R173 ;  /* 0x000000adaaad7221 */ /* 0x000fe20000010100 */
[----:B------:R-:W-:Y:S01]  /*4d70*/  FADD.FTZ R174, R177, R160 ;  /* 0x000000a0b1ae7221 */ /* 0x000fe20000010000 */
[----:B------:R-:W-:Y:S01]  /*4d80*/  FMUL.FTZ R164, R101, R162 ;  /* 0x000000a265a47220 */ /* 0x000fe20000410000 */
[----:B------:R-:W-:Y:S01]  /*4d90*/  LEA.HI.SX32 R45, R45, R45, 0x1b ;  /* 0x0000002d2d2d7211 */ /* 0x000fe200078fdaff */
[CC--:B------:R-:W-:Y:S01]  /*4da0*/  FMUL.FTZ R160, R50.reuse, R173.reuse ;  /* 0x000000ad32a07220 */ /* 0x0c0fe20000410000 */
[----:B------:R-:W-:Y:S01]  /*4db0*/  FMUL.FTZ R202, R50, R174 ;  /* 0x000000ae32ca7220 */ /* 0x000fe20000410000 */
[----:B------:R-:W-:Y:S01]  /*4dc0*/  IADD3 R181, R134, 0xc0, RZ ;  /* 0x000000c086b57810 */ /* 0x000fe20007ffe0ff */
[C---:B------:R-:W-:Y:S01]  /*4dd0*/  FMUL.FTZ R230, R0.reuse, R230 ;  /* 0x000000e600e67220 */ /* 0x040fe20000410000 */
[----:B------:R-:W-:Y:S01]  /*4de0*/  LEA R45, R45, UR7, 0x2 ;  /* 0x000000072d2d7c11 */ /* 0x000fe2000f8e10ff */
[----:B------:R-:W-:Y:S01]  /*4df0*/  FFMA.FTZ R44, -R0, R44, -RZ ;  /* 0x0000002c002c7223 */ /* 0x000fe200000109ff */
[----:B------:R-:W-:Y:S01]  /*4e00*/  IADD3 R183, R134, 0xe0, RZ ;  /* 0x000000e086b77810 */ /* 0x000fe20007ffe0ff */
[----:B0-----:R-:W-:Y:S01]  /*4e10*/  FMUL.FTZ R12, R48, R144 ;  /* 0x00000090300c7220 */ /* 0x001fe20000410000 */
[----:B------:R-:W-:Y:S01]  /*4e20*/  FMUL.FTZ R15, R103, R50 ;  /* 0x00000032670f7220 */ /* 0x000fe20000410000 */
[----:B------:R-:W-:Y:S01]  /*4e30*/  FMUL.FTZ R14, R167, -R174 ;  /* 0x800000aea70e7220 */ /* 0x000fe20000410000 */
[----:B------:R-:W-:Y:S01]  /*4e40*/  STS [R45+0x10b8], R164 ;  /* 0x0010b8a42d007388 */ /* 0x000fe20000000800 */
[-C--:B------:R-:W-:Y:S01]  /*4e50*/  FMUL.FTZ R166, R101, R12.reuse ;  /* 0x0000000c65a67220 */ /* 0x080fe20000410000 */
[-C--:B------:R-:W-:Y:S01]  /*4e60*/  FMUL.FTZ R170, R172, R12.reuse ;  /* 0x0000000cacaa7220 */ /* 0x080fe20000410000 */
[----:B------:R-:W-:Y:S01]  /*4e70*/  FFMA.FTZ R169, R171, R12, -R169 ;  /* 0x0000000caba97223 */ /* 0x000fe200000108a9 */
[----:B------:R-:W-:Y:S01]  /*4e80*/  FMUL.FTZ R12, R167, -R173 ;  /* 0x800000ada70c7220 */ /* 0x000fe20000410000 */
[-C--:B------:R-:W-:Y:S01]  /*4e90*/  FFMA.FTZ R168, R51, -R15.reuse, R226 ;  /* 0x8000000f33a87223 */ /* 0x080fe200000100e2 */
[----:B------:R-:W-:Y:S01]  /*4ea0*/  FFMA.FTZ R167, R53, -R15, R228 ;  /* 0x8000000f35a77223 */ /* 0x000fe200000100e4 */
[----:B------:R0:W-:Y:S01]  /*4eb0*/  STS [R45+0x10bc], R166 ;  /* 0x0010bca62d007388 */ /* 0x0001e20000000800 */
[C---:B------:R-:W-:Y:S01]  /*4ec0*/  FFMA.FTZ R13, R165.reuse, R174, -R12 ;  /* 0x000000aea50d7223 */ /* 0x040fe2000001080c */
[----:B------:R-:W-:Y:S01]  /*4ed0*/  FFMA.FTZ R165, R165, R173, R14 ;  /* 0x000000ada5a57223 */ /* 0x000fe2000001000e */
[----:B------:R-:W-:Y:S01]  /*4ee0*/  FMUL.FTZ R12, R168, R160 ;  /* 0x000000a0a80c7220 */ /* 0x000fe20000410000 */
[----:B------:R-:W-:Y:S01]  /*4ef0*/  FFMA.FTZ R170, R171, R162, R170 ;  /* 0x000000a2abaa7223 */ /* 0x000fe200000100aa */
[----:B------:R-:W-:Y:S01]  /*4f00*/  FMUL.FTZ R162, R103, R202 ;  /* 0x000000ca67a27220 */ /* 0x000fe20000410000 */
[----:B------:R-:W-:Y:S01]  /*4f10*/  FADD.FTZ R165, -R178, R165 ;  /* 0x000000a5b2a57221 */ /* 0x000fe20000010100 */
[----:B------:R-:W-:Y:S01]  /*4f20*/  IADD3 R185, R134, 0x100, RZ ;  /* 0x0000010086b97810 */ /* 0x000fe20007ffe0ff */
[----:B------:R-:W-:Y:S01]  /*4f30*/  FMUL.FTZ R228, R2, R228 ;  /* 0x000000e402e47220 */ /* 0x000fe20000410000 */
[----:B------:R-:W-:Y:S01]  /*4f40*/  IADD3 R177, R134, 0xa0, RZ ;  /* 0x000000a086b17810 */ /* 0x000fe20007ffe0ff */
[----:B0-----:R-:W-:Y:S01]  /*4f50*/  FADD.FTZ R166, R176, R13 ;  /* 0x0000000db0a67221 */ /* 0x001fe20000010000 */
[-C--:B------:R-:W-:Y:S01]  /*4f60*/  FMUL.FTZ R13, R168, R202.reuse ;  /* 0x000000caa80d7220 */ /* 0x080fe20000410000 */
[----:B------:R-:W-:Y:S01]  /*4f70*/  FFMA.FTZ R202, R167, R202, R12 ;  /* 0x000000caa7ca7223 */ /* 0x000fe2000001000c */
[CC--:B------:R-:W-:Y:S01]  /*4f80*/  FMUL.FTZ R12, R159.reuse, -R165.reuse ;  /* 0x800000a59f0c7220 */ /* 0x0c0fe20000410000 */
[----:B------:R-:W-:Y:S01]  /*4f90*/  FMUL.FTZ R14, R159, -R166 ;  /* 0x800000a69f0e7220 */ /* 0x000fe20000410000 */
[-C--:B------:R-:W-:Y:S01]  /*4fa0*/  FFMA.FTZ R200, R167, R160.reuse, -R13 ;  /* 0x000000a0a7c87223 */ /* 0x080fe2000001080d */
[----:B------:R-:W-:Y:S01]  /*4fb0*/  FMUL.FTZ R176, R103, R160 ;  /* 0x000000a067b07220 */ /* 0x000fe20000410000 */
[C---:B------:R-:W-:Y:S01]  /*4fc0*/  FFMA.FTZ R163, R157.reuse, R166, -R12 ;  /* 0x000000a69da37223 */ /* 0x040fe2000001080c */
[-C--:B------:R-:W-:Y:S01]  /*4fd0*/  FFMA.FTZ R157, R157, R165.reuse, R14 ;  /* 0x000000a59d9d7223 */ /* 0x080fe2000001000e */
[----:B------:R-:W-:Y:S01]  /*4fe0*/  FMUL.FTZ R160, R107, R54 ;  /* 0x000000366ba07220 */ /* 0x000fe20000410000 */
[----:B------:R0:W-:Y:S01]  /*4ff0*/  STS [R45+0x10b0], R162 ;  /* 0x0010b0a22d007388 */ /* 0x0001e20000000800 */
[----:B------:R-:W-:Y:S01]  /*5000*/  FADD.FTZ R163, R158, R163 ;  /* 0x000000a39ea37221 */ /* 0x000fe20000010000 */
[----:B------:R-:W-:Y:S01]  /*5010*/  FADD.FTZ R164, -R156, R157 ;  /* 0x0000009d9ca47221 */ /* 0x000fe20000010100 */
[C---:B------:R-:W-:Y:S01]  /*5020*/  FMUL.FTZ R221, R52.reuse, R165 ;  /* 0x000000a534dd7220 */ /* 0x040fe20000410000 */
[----:B------:R-:W-:Y:S01]  /*5030*/  FMUL.FTZ R225, R52, R166 ;  /* 0x000000a634e17220 */ /* 0x000fe20000410000 */
[CC--:B------:R-:W-:Y:S01]  /*5040*/  FMUL.FTZ R13, R54.reuse, R163.reuse ;  /* 0x000000a3360d7220 */ /* 0x0c0fe20000410000 */
[CC--:B------:R-:W-:Y:S01]  /*5050*/  FMUL.FTZ R12, R153.reuse, -R164.reuse ;  /* 0x800000a4990c7220 */ /* 0x0c0fe20000410000 */
[----:B------:R-:W-:Y:S01]  /*5060*/  FMUL.FTZ R153, R153, -R163 ;  /* 0x800000a399997220 */ /* 0x000fe20000410000 */
[----:B------:R-:W-:Y:S01]  /*5070*/  FMUL.FTZ R15, R54, R164 ;  /* 0x000000a4360f7220 */ /* 0x000fe20000410000 */
[----:B------:R-:W-:Y:S01]  /*5080*/  FMUL.FTZ R156, R105, R221 ;  /* 0x000000dd699c7220 */ /* 0x000fe20000410000 */
[----:B0-----:R-:W-:Y:S01]  /*5090*/  FFMA.FTZ R162, R59, -R160, R238 ;  /* 0x800000a03ba27223 */ /* 0x001fe200000100ee */
[C---:B------:R-:W-:Y:S01]  /*50a0*/  FFMA.FTZ R153, R155.reuse, R164, R153 ;  /* 0x000000a49b997223 */ /* 0x040fe20000010099 */
[----:B------:R-:W-:Y:S01]  /*50b0*/  FFMA.FTZ R161, R155, R163, -R12 ;  /* 0x000000a39ba17223 */ /* 0x000fe2000001080c */
[----:B------:R-:W-:Y:S01]  /*50c0*/  FFMA.FTZ R160, R61, -R160, R240 ;  /* 0x800000a03da07223 */ /* 0x000fe200000100f0 */
[----:B------:R-:W-:Y:S01]  /*50d0*/  FMUL.FTZ R155, R162, R15 ;  /* 0x0000000fa29b7220 */ /* 0x000fe20000410000 */
[----:B------:R-:W-:Y:S01]  /*50e0*/  FADD.FTZ R159, -R154, R153 ;  /* 0x000000999a9f7221 */ /* 0x000fe20000010100 */
[----:B------:R-:W-:Y:S01]  /*50f0*/  FMUL.FTZ R14, R105, R225 ;  /* 0x000000e1690e7220 */ /* 0x000fe20000410000 */
[----:B------:R0:W-:Y:S01]  /*5100*/  STS [R45+0x10b4], R176 ;  /* 0x0010b4b02d007388 */ /* 0x0001e20000000800 */
[-C--:B------:R-:W-:Y:S01]  /*5110*/  FMUL.FTZ R208, R162, R13.reuse ;  /* 0x0000000da2d07220 */ /* 0x080fe20000410000 */
[----:B------:R-:W-:Y:S01]  /*5120*/  FFMA.FTZ R206, R160, R13, R155 ;  /* 0x0000000da0ce7223 */ /* 0x000fe2000001009b */
[----:B------:R-:W-:Y:S01]  /*5130*/  FADD.FTZ R161, R180, R161 ;  /* 0x000000a1b4a17221 */ /* 0x000fe20000010000 */
[----:B------:R1:W-:Y:S01]  /*5140*/  STS [R45+0x10ac], R156 ;  /* 0x0010ac9c2d007388 */ /* 0x0003e20000000800 */
[-C--:B------:R-:W-:Y:S01]  /*5150*/  FFMA.FTZ R208, R160, R15.reuse, -R208 ;  /* 0x0000000fa0d07223 */ /* 0x080fe200000108d0 */
[----:B------:R-:W-:Y:S01]  /*5160*/  FMUL.FTZ R154, R107, R15 ;  /* 0x0000000f6b9a7220 */ /* 0x000fe20000410000 */
[----:B------:R-:W-:Y:S01]  /*5170*/  FMUL.FTZ R15, R56, R159 ;  /* 0x0000009f380f7220 */ /* 0x000fe20000410000 */
[----:B------:R2:W-:Y:S01]  /*5180*/  STS [R45+0x10a8], R14 ;  /* 0x0010a80e2d007388 */ /* 0x0005e20000000800 */
[----:B------:R-:W-:Y:S01]  /*5190*/  LEA.HI.SX32 R189, R199, R134, 0x1b ;  /* 0x00000086c7bd7211 */ /* 0x000fe200078fdaff */
[----:B0-----:R-:W-:Y:S01]  /*51a0*/  FMUL.FTZ R176, R107, R13 ;  /* 0x0000000d6bb07220 */ /* 0x001fe20000410000 */
[----:B------:R-:W-:Y:S01]  /*51b0*/  FMUL.FTZ R13, R151, -R159 ;  /* 0x8000009f970d7220 */ /* 0x000fe20000410000 */
[----:B------:R0:W-:Y:S01]  /*51c0*/  STS [R45+0x10a4], R154 ;  /* 0x0010a49a2d007388 */ /* 0x0001e20000000800 */
[----:B------:R-:W-:Y:S01]  /*51d0*/  LEA R184, R184, UR7, 0x2 ;  /* 0x00000007b8b87c11 */ /* 0x000fe2000f8e10ff */
[----:B-1----:R-:W-:Y:S01]  /*51e0*/  FMUL.FTZ R156, R109, R56 ;  /* 0x000000386d9c7220 */ /* 0x002fe20000410000 */
[-C--:B------:R-:W-:Y:S01]  /*51f0*/  FFMA.FTZ R12, R150, R161.reuse, -R13 ;  /* 0x000000a1960c7223 */ /* 0x080fe2000001080d */
[-C--:B------:R-:W-:Y:S01]  /*5200*/  FMUL.FTZ R13, R56, R161.reuse ;  /* 0x000000a1380d7220 */ /* 0x080fe20000410000 */
[----:B------:R-:W-:Y:S01]  /*5210*/  STS [R45+0x10a0], R176 ;  /* 0x0010a0b02d007388 */ /* 0x000fe20000000800 */
[----:B--2---:R-:W-:Y:S01]  /*5220*/  FMUL.FTZ R14, R151, -R161 ;  /* 0x800000a1970e7220 */ /* 0x004fe20000410000 */
[-C--:B------:R-:W-:Y:S01]  /*5230*/  FFMA.FTZ R158, R63, -R156.reuse, R234 ;  /* 0x8000009c3f9e7223 */ /* 0x080fe200000100ea */
[----:B------:R-:W-:Y:S01]  /*5240*/  FADD.FTZ R157, R179, R12 ;  /* 0x0000000cb39d7221 */ /* 0x000fe20000010000 */
[----:B------:R-:W-:Y:S01]  /*5250*/  FFMA.FTZ R156, R65, -R156, R236 ;  /* 0x8000009c419c7223 */ /* 0x000fe200000100ec */
[----:B------:R-:W-:Y:S01]  /*5260*/  FFMA.FTZ R155, R150, R159, R14 ;  /* 0x0000009f969b7223 */ /* 0x000fe2000001000e */
[C---:B------:R-:W-:Y:S01]  /*5270*/  FMUL.FTZ R151, R158.reuse, R15 ;  /* 0x0000000f9e977220 */ /* 0x040fe20000410000 */
[----:B------:R-:W-:Y:S01]  /*5280*/  FMUL.FTZ R12, R149, -R157 ;  /* 0x8000009d950c7220 */ /* 0x000fe20000410000 */
[-C--:B------:R-:W-:Y:S01]  /*5290*/  FMUL.FTZ R222, R158, R13.reuse ;  /* 0x0000000d9ede7220 */ /* 0x080fe20000410000 */
[----:B------:R-:W-:Y:S01]  /*52a0*/  FADD.FTZ R155, -R152, R155 ;  /* 0x0000009b989b7221 */ /* 0x000fe20000010100 */
[-C--:B------:R-:W-:Y:S01]  /*52b0*/  FMUL.FTZ R14, R109, R13.reuse ;  /* 0x0000000d6d0e7220 */ /* 0x080fe20000410000 */
[----:B------:R-:W-:Y:S01]  /*52c0*/  FFMA.FTZ R224, R156, R13, R151 ;  /* 0x0000000d9ce07223 */ /* 0x000fe20000010097 */
[----:B------:R-:W-:Y:S01]  /*52d0*/  FMUL.FTZ R152, R111, R58 ;  /* 0x0000003a6f987220 */ /* 0x000fe20000410000 */
[-C--:B------:R-:W-:Y:S01]  /*52e0*/  FMUL.FTZ R13, R149, -R155.reuse ;  /* 0x8000009b950d7220 */ /* 0x080fe20000410000 */
[----:B------:R-:W-:Y:S01]  /*52f0*/  FFMA.FTZ R12, R148, R155, R12 ;  /* 0x0000009b940c7223 */ /* 0x000fe2000001000c */
[-C--:B------:R-:W-:Y:S01]  /*5300*/  FFMA.FTZ R222, R156, R15.reuse, -R222 ;  /* 0x0000000f9cde7223 */ /* 0x080fe200000108de */
[----:B------:R-:W-:Y:S01]  /*5310*/  FMUL.FTZ R150, R109, R15 ;  /* 0x0000000f6d967220 */ /* 0x000fe20000410000 */
[----:B------:R-:W-:Y:S01]  /*5320*/  FFMA.FTZ R13, R148, R157, -R13 ;  /* 0x0000009d940d7223 */ /* 0x000fe2000001080d */
[----:B------:R-:W-:Y:S01]  /*5330*/  FADD.FTZ R151, -R175, R12 ;  /* 0x0000000caf977221 */ /* 0x000fe20000010100 */
[-C--:B0-----:R-:W-:Y:S01]  /*5340*/  FFMA.FTZ R154, R67, -R152.reuse, R198 ;  /* 0x80000098439a7223 */ /* 0x081fe200000100c6 */
[----:B------:R-:W-:Y:S01]  /*5350*/  FMUL.FTZ R15, R58, R155 ;  /* 0x0000009b3a0f7220 */ /* 0x000fe20000410000 */
[----:B------:R-:W-:Y:S01]  /*5360*/  FADD.FTZ R153, R182, R13 ;  /* 0x0000000db6997221 */ /* 0x000fe20000010000 */
[----:B------:R-:W-:Y:S01]  /*5370*/  FMUL.FTZ R12, R146, -R151 ;  /* 0x80000097920c7220 */ /* 0x000fe20000410000 */
[----:B------:R-:W-:Y:S01]  /*5380*/  FMUL.FTZ R13, R58, R157 ;  /* 0x0000009d3a0d7220 */ /* 0x000fe20000410000 */
[----:B------:R-:W-:Y:S01]  /*5390*/  FFMA.FTZ R152, R69, -R152, R232 ;  /* 0x8000009845987223 */ /* 0x000fe200000100e8 */
[----:B------:R-:W-:Y:S01]  /*53a0*/  FMUL.FTZ R149, R154, R15 ;  /* 0x0000000f9a957220 */ /* 0x000fe20000410000 */
[-C--:B------:R-:W-:Y:S01]  /*53b0*/  FFMA.FTZ R12, R147, R153.reuse, -R12 ;  /* 0x00000099930c7223 */ /* 0x080fe2000001080c */
[----:B------:R-:W-:Y:S01]  /*53c0*/  FMUL.FTZ R148, R113, R60 ;  /* 0x0000003c71947220 */ /* 0x000fe20000410000 */
[----:B------:R0:W-:Y:S01]  /*53d0*/  STS [R45+0x109c], R150 ;  /* 0x00109c962d007388 */ /* 0x0001e20000000800 */
[----:B------:R-:W-:Y:S01]  /*53e0*/  FMUL.FTZ R146, R146, -R153 ;  /* 0x8000009992927220 */ /* 0x000fe20000410000 */
[----:B------:R-:W-:Y:S01]  /*53f0*/  FFMA.FTZ R220, R152, R13, R149 ;  /* 0x0000000d98dc7223 */ /* 0x000fe20000010095 */
[-C--:B------:R-:W-:Y:S01]  /*5400*/  FFMA.FTZ R149, R71, -R148.reuse, R194 ;  /* 0x8000009447957223 */ /* 0x080fe200000100c2 */
[----:B------:R1:W-:Y:S01]  /*5410*/  STS [R45+0x1098], R14 ;  /* 0x0010980e2d007388 */ /* 0x0003e20000000800 */
[----:B------:R-:W-:Y:S01]  /*5420*/  FFMA.FTZ R146, R147, R151, R146 ;  /* 0x0000009793927223 */ /* 0x000fe20000010092 */
[-C--:B------:R-:W-:Y:S01]  /*5430*/  FMUL.FTZ R218, R154, R13.reuse ;  /* 0x0000000d9ada7220 */ /* 0x080fe20000410000 */
[----:B------:R-:W-:Y:S01]  /*5440*/  FMUL.FTZ R178, R111, R13 ;  /* 0x0000000d6fb27220 */ /* 0x000fe20000410000 */
[----:B------:R-:W-:Y:S01]  /*5450*/  FFMA.FTZ R148, R73, -R148, R246 ;  /* 0x8000009449947223 */ /* 0x000fe200000100f6 */
[----:B------:R-:W-:Y:S01]  /*5460*/  FADD.FTZ R147, -R47, R146 ;  /* 0x000000922f937221 */ /* 0x000fe20000010100 */
[----:B0-----:R-:W-:Y:S01]  /*5470*/  FADD.FTZ R150, R145, R12 ;  /* 0x0000000c91967221 */ /* 0x001fe20000010000 */
[----:B------:R-:W-:Y:S01]  /*5480*/  FMUL.FTZ R12, R60, R151 ;  /* 0x000000973c0c7220 */ /* 0x000fe20000410000 */
[----:B------:R0:W-:Y:S01]  /*5490*/  STS [R45+0x1090], R178 ;  /* 0x001090b22d007388 */ /* 0x0001e20000000800 */
[----:B------:R-:W-:Y:S01]  /*54a0*/  FMUL.FTZ R210, R62, R147 ;  /* 0x000000933ed27220 */ /* 0x000fe20000410000 */
[----:B-1----:R-:W-:Y:S01]  /*54b0*/  FMUL.FTZ R14, R60, R153 ;  /* 0x000000993c0e7220 */ /* 0x002fe20000410000 */
[----:B------:R-:W-:Y:S01]  /*54c0*/  FMUL.FTZ R13, R149, R12 ;  /* 0x0000000c950d7220 */ /* 0x000fe20000410000 */
[----:B------:R-:W-:Y:S01]  /*54d0*/  FMUL.FTZ R212, R62, R150 ;  /* 0x000000963ed47220 */ /* 0x000fe20000410000 */
[----:B------:R-:W-:Y:S01]  /*54e0*/  FMUL.FTZ R180, R111, R15 ;  /* 0x0000000f6fb47220 */ /* 0x000fe20000410000 */
[-C--:B------:R-:W-:Y:S01]  /*54f0*/  FMUL.FTZ R176, R113, R14.reuse ;  /* 0x0000000e71b07220 */ /* 0x080fe20000410000 */
[CC--:B------:R-:W-:Y:S01]  /*5500*/  FFMA.FTZ R216, R148.reuse, R14.reuse, R13 ;  /* 0x0000000e94d87223 */ /* 0x0c0fe2000001000d */
[----:B------:R-:W-:Y:S01]  /*5510*/  FMUL.FTZ R13, R149, R14 ;  /* 0x0000000e950d7220 */ /* 0x000fe20000410000 */
[----:B------:R-:W-:Y:S01]  /*5520*/  FMUL.FTZ R14, R115, R210 ;  /* 0x000000d2730e7220 */ /* 0x000fe20000410000 */
[----:B0-----:R-:W-:Y:S01]  /*5530*/  FMUL.FTZ R178, R113, R12 ;  /* 0x0000000c71b27220 */ /* 0x001fe20000410000 */
[C---:B------:R-:W-:Y:S01]  /*5540*/  FMUL.FTZ R145, R115.reuse, R62 ;  /* 0x0000003e73917220 */ /* 0x040fe20000410000 */
[----:B------:R-:W-:Y:S01]  /*5550*/  FFMA.FTZ R214, R148, R12, -R13 ;  /* 0x0000000c94d67223 */ /* 0x000fe2000001080d */
[----:B------:R-:W-:Y:S01]  /*5560*/  FMUL.FTZ R12, R115, R212 ;  /* 0x000000d4730c7220 */ /* 0x000fe20000410000 */
[----:B------:R0:W-:Y:S01]  /*5570*/  STS [R45+0x1094], R180 ;  /* 0x001094b42d007388 */ /* 0x0001e20000000800 */
[-C--:B------:R-:W-:Y:S01]  /*5580*/  FFMA.FTZ R146, R77, -R145.reuse, R242 ;  /* 0x800000914d927223 */ /* 0x080fe200000100f2 */
[----:B------:R-:W-:Y:S01]  /*5590*/  FFMA.FTZ R145, R75, -R145, R244 ;  /* 0x800000914b917223 */ /* 0x000fe200000100f4 */
[----:B------:R-:W-:Y:S01]  /*55a0*/  FFMA.FTZ R218, R152, R15, -R218 ;  /* 0x0000000f98da7223 */ /* 0x000fe200000108da */
[----:B------:R-:W-:Y:S01]  /*55b0*/  STS [R45+0x1088], R176 ;  /* 0x001088b02d007388 */ /* 0x000fe20000000800 */
[C---:B------:R-:W-:Y:S01]  /*55c0*/  IADD3 R47, R134.reuse, 0x60, RZ ;  /* 0x00000060862f7810 */ /* 0x040fe20007ffe0ff */
[C---:B------:R-:W-:Y:S01]  /*55d0*/  FMUL.FTZ R13, R145.reuse, R210 ;  /* 0x000000d2910d7220 */ /* 0x040fe20000410000 */
[-C--:B------:R-:W-:Y:S01]  /*55e0*/  FMUL.FTZ R15, R145, R212.reuse ;  /* 0x000000d4910f7220 */ /* 0x080fe20000410000 */
[----:B------:R-:W-:Y:S01]  /*55f0*/  STS [R45+0x108c], R178 ;  /* 0x00108cb22d007388 */ /* 0x000fe20000000800 */
[----:B------:R-:W-:Y:S01]  /*5600*/  IADD3 R175, R134, 0x80, RZ ;  /* 0x0000008086af7810 */ /* 0x000fe20007ffe0ff */
[C---:B------:R-:W-:Y:S01]  /*5610*/  FFMA.FTZ R212, R146.reuse, R212, R13 ;  /* 0x000000d492d47223 */ /* 0x040fe2000001000d */
[----:B------:R-:W-:Y:S01]  /*5620*/  FFMA.FTZ R210, R146, R210, -R15 ;  /* 0x000000d292d27223 */ /* 0x000fe2000001080f */
[----:B------:R1:W-:Y:S01]  /*5630*/  STS [R45+0x1080], R12 ;  /* 0x0010800c2d007388 */ /* 0x0003e20000000800 */
[C---:B------:R-:W-:Y:S01]  /*5640*/  IADD3 R13, R134.reuse, 0x20, RZ ;  /* 0x00000020860d7810 */ /* 0x040fe20007ffe0ff */
[----:B------:R-:W-:Y:S01]  /*5650*/  FFMA.FTZ R194, -R7, R194, -RZ ;  /* 0x000000c207c27223 */ /* 0x000fe200000109ff */
[----:B------:R-:W-:Y:S01]  /*5660*/  IADD3 R15, R134, 0x40, RZ ;  /* 0x00000040860f7810 */ /* 0x000fe20007ffe0ff */
[----:B------:R2:W-:Y:S01]  /*5670*/  STS [R45+0x1084], R14 ;  /* 0x0010840e2d007388 */ /* 0x0005e20000000800 */
[----:B0-----:R-:W-:Y:S01]  /*5680*/  LEA.HI.SX32 R180, R181, R134, 0x1b ;  /* 0x00000086b5b47211 */ /* 0x001fe200078fdaff */
[C---:B------:R-:W-:Y:S01]  /*5690*/  FMUL.FTZ R242, R8.reuse, R242 ;  /* 0x000000f208f27220 */ /* 0x040fe20000410000 */
[-C--:B------:R-:W-:Y:S01]  /*56a0*/  LEA.HI.SX32 R181, R183, R134.reuse, 0x1b ;  /* 0x00000086b7b57211 */ /* 0x080fe200078fdaff */
[----:B------:R-:W-:Y:S01]  /*56b0*/  BAR.SYNC.DEFER_BLOCKING 0x0 ;  /* 0x0000000000007b1d */ /* 0x000fe20000010000 */
[----:B------:R-:W-:Y:S01]  /*56c0*/  LEA.HI.SX32 R182, R185, R134, 0x1b ;  /* 0x00000086b9b67211 */ /* 0x000fe200078fdaff */
[----:B------:R-:W-:Y:S01]  /*56d0*/  FFMA.FTZ R244, -R8, R244, -RZ ;  /* 0x000000f408f47223 */ /* 0x000fe200000109ff */
[----:B------:R-:W-:Y:S01]  /*56e0*/  LEA.HI.SX32 R183, R187, R134, 0x1b ;  /* 0x00000086bbb77211 */ /* 0x000fe200078fdaff */
[----:B------:R-:W-:Y:S01]  /*56f0*/  FMUL.FTZ R246, R7, R246 ;  /* 0x000000f607f67220 */ /* 0x000fe20000410000 */
[----:B-1----:R-:W-:Y:S01]  /*5700*/  LEA.HI.SX32 R12, R134, R134, 0x1b ;  /* 0x00000086860c7211 */ /* 0x002fe200078fdaff */
[C---:B--2---:R-:W-:Y:S01]  /*5710*/  FFMA.FTZ R14, -R6.reuse, R198, -RZ ;  /* 0x000000c6060e7223 */ /* 0x044fe200000109ff */
[----:B------:R-:W-:Y:S01]  /*5720*/  LEA.HI.SX32 R13, R13, R134, 0x1b ;  /* 0x000000860d0d7211 */ /* 0x000fe200078fdaff */
[----:B------:R-:W-:Y:S01]  /*5730*/  FMUL.FTZ R198, R105, R52 ;  /* 0x0000003469c67220 */ /* 0x000fe20000410000 */
[----:B------:R-:W-:Y:S01]  /*5740*/  LEA.HI.SX32 R15, R15, R134, 0x1b ;  /* 0x000000860f0f7211 */ /* 0x000fe200078fdaff */
[----:B------:R-:W-:Y:S01]  /*5750*/  FMUL.FTZ R232, R6, R232 ;  /* 0x000000e806e87220 */ /* 0x000fe20000410000 */
[----:B------:R-:W-:Y:S01]  /*5760*/  LEA.HI.SX32 R47, R47, R134, 0x1b ;  /* 0x000000862f2f7211 */ /* 0x000fe200078fdaff */
[----:B------:R-:W-:Y:S01]  /*5770*/  FMUL.FTZ R236, R5, R236 ;  /* 0x000000ec05ec7220 */ /* 0x000fe20000410000 */
[----:B------:R-:W-:Y:S01]  /*5780*/  LEA.HI.SX32 R178, R175, R134, 0x1b ;  /* 0x00000086afb27211 */ /* 0x000fe200078fdaff */
[----:B------:R-:W-:Y:S01]  /*5790*/  FFMA.FTZ R234, -R5, R234, -RZ ;  /* 0x000000ea05ea7223 */ /* 0x000fe200000109ff */
[----:B------:R-:W-:Y:S01]  /*57a0*/  LEA.HI.SX32 R179, R177, R134, 0x1b ;  /* 0x00000086b1b37211 */ /* 0x000fe200078fdaff */
[C---:B------:R-:W-:Y:S01]  /*57b0*/  FMUL.FTZ R240, R4.reuse, R240 ;  /* 0x000000f004f07220 */ /* 0x040fe20000410000 */
[----:B------:R-:W-:Y:S01]  /*57c0*/  LEA.HI.SX32 R185, R191, R134, 0x1b ;  /* 0x00000086bfb97211 */ /* 0x000fe200078fdaff */
[----:B------:R-:W-:Y:S01]  /*57d0*/  FFMA.FTZ R238, -R4, R238, -RZ ;  /* 0x000000ee04ee7223 */ /* 0x000fe200000109ff */
[----:B------:R-:W-:Y:S01]  /*57e0*/  LEA.HI.SX32 R187, R195, R134, 0x1b ;  /* 0x00000086c3bb7211 */ /* 0x000fe200078fdaff */
[----:B------:R-:W-:Y:S01]  /*57f0*/  FFMA.FTZ R226, -R2, R226, -RZ ;  /* 0x000000e202e27223 */ /* 0x000fe200000109ff */
        /* <DEDUP_REMOVED lines=32> */
[----:B-----5:R-:W-:-:S03]  /*5a00*/  LEA R194, R117, -R134, 0x1 ;  /* 0x8000008675c27211 */ /* 0x020fc600078e08ff */
[----:B------:R0:W-:Y:S01]  /*5a10*/  STS [R45+0x18c8], R246 ;  /* 0x0018c8f62d007388 */ /* 0x0001e20000000800 */
[----:B------:R-:W-:Y:S01]  /*5a20*/  ISETP.GE.AND P1, PT, R194, 0x1, PT ;  /* 0x00000001c200780c */ /* 0x000fe20003f26270 */
[----:B-1----:R-:W-:Y:S01]  /*5a30*/  FMUL.FTZ R242, R3, R196 ;  /* 0x000000c403f27220 */ /* 0x002fe20000410000 */
[-C--:B------:R-:W-:Y:S01]  /*5a40*/  FFMA.FTZ R196, R57, -R198.reuse, R196 ;  /* 0x800000c639c47223 */ /* 0x080fe200000100c4 */
[----:B------:R-:W-:Y:S01]  /*5a50*/  FFMA.FTZ R198, R55, -R198, R46 ;  /* 0x800000c637c67223 */ /* 0x000fe2000001002e */
[----:B------:R-:W-:Y:S01]  /*5a60*/  FFMA.FTZ R46, -R3, R46, -RZ ;  /* 0x0000002e032e7223 */ /* 0x000fe200000109ff */
        /* <DEDUP_REMOVED lines=13> */
[----:B0-234-:R-:W-:Y:S05]  /*5b40*/  @!P1 BRA `(.L_x_16247) ;  /* 0x0000000000a89947 */ /* 0x01dfea0003800000 */
[-C--:B-1----:R-:W-:Y:S01]  /*5b50*/  IMAD R44, R135, R26.reuse, RZ ;  /* 0x0000001a872c7224 */ /* 0x082fe200078e02ff */
[----:B------:R0:W1:Y:S01]  /*5b60*/  LDS R227, [R12+0x18c0] ;  /* 0x0018c0000ce37984 */ /* 0x0000620000000800 */
[----:B------:R-:W-:Y:S01]  /*5b70*/  IMAD.WIDE.U32 R14, R137, R26, RZ ;  /* 0x0000001a890e7225 */ /* 0x000fe200078e00ff */
[----:B------:R-:W-:-:S03]  /*5b80*/  SHF.R.U64 R229, R24, 0x1, R25 ;  /* 0x0000000118e57819 */ /* 0x000fc60000001219 */
[----:B------:R-:W-:Y:S02]  /*5b90*/  IMAD R13, R137, R27, R44 ;  /* 0x0000001b890d7224 */ /* 0x000fe400078e022c */
[-C--:B------:R-:W-:Y:S02]  /*5ba0*/  IMAD R226, R135, R34.reuse, RZ ;  /* 0x0000002287e27224 */ /* 0x080fe400078e02ff */
[----:B------:R-:W-:Y:S01]  /*5bb0*/  IMAD.WIDE.U32 R46, R137, R34, RZ ;  /* 0x00000022892e7225 */ /* 0x000fe200078e00ff */
[----:B------:R-:W-:Y:S02]  /*5bc0*/  IADD3 R15, R15, R13, RZ ;  /* 0x0000000d0f0f7210 */ /* 0x000fe40007ffe0ff */
[----:B------:R-:W-:Y:S01]  /*5bd0*/  SHF.R.U32.HI R13, RZ, 0x1, R25 ;  /* 0x00000001ff0d7819 */ /* 0x000fe20000011619 */
[----:B------:R-:W-:Y:S02]  /*5be0*/  IMAD R45, R137, R35, R226 ;  /* 0x00000023892d7224 */ /* 0x000fe400078e02e2 */
[----:B------:R-:W-:-:S03]  /*5bf0*/  IMAD.WIDE.U32 R14, R229, UR16, R14 ;  /* 0x00000010e50e7c25 */ /* 0x000fc6000f8e000e */
[----:B------:R-:W-:Y:S01]  /*5c00*/  IADD3 R47, R47, R45, RZ ;  /* 0x0000002d2f2f7210 */ /* 0x000fe20007ffe0ff */
[----:B------:R-:W-:Y:S01]  /*5c10*/  IMAD R44, R13, UR16, RZ ;  /* 0x000000100d2c7c24 */ /* 0x000fe2000f8e02ff */
[--C-:B------:R-:W-:Y:S01]  /*5c20*/  SHF.R.U32.HI R45, RZ, 0x1, R33.reuse ;  /* 0x00000001ff2d7819 */ /* 0x100fe20000011621 */
[----:B0-----:R-:W-:Y:S01]  /*5c30*/  IMAD R12, R204, UR22, RZ ;  /* 0x00000016cc0c7c24 */ /* 0x001fe2000f8e02ff */
[----:B------:R-:W-:Y:S01]  /*5c40*/  LEA R13, R120, 0xfffffe00, 0x9 ;  /* 0xfffffe00780d7811 */ /* 0x000fe200078e48ff */
[----:B------:R-:W-:Y:S01]  /*5c50*/  IMAD R231, R229, UR17, R44 ;  /* 0x00000011e5e77c24 */ /* 0x000fe2000f8e022c */
[----:B------:R-:W-:Y:S01]  /*5c60*/  SHF.R.U64 R229, R32, 0x1, R33 ;  /* 0x0000000120e57819 */ /* 0x000fe20000001221 */
[----:B------:R-:W-:Y:S01]  /*5c70*/  IMAD R226, R45, UR16, RZ ;  /* 0x000000102de27c24 */ /* 0x000fe2000f8e02ff */
[----:B------:R-:W-:Y:S01]  /*5c80*/  IADD3 R44, P1, R13, R134, RZ ;  /* 0x000000860d2c7210 */ /* 0x000fe20007f3e0ff */
[----:B------:R-:W-:Y:S02]  /*5c90*/  IMAD R204, R204, UR26, RZ ;  /* 0x0000001acccc7c24 */ /* 0x000fe4000f8e02ff */
[----:B------:R-:W-:Y:S01]  /*5ca0*/  IMAD R235, R229, UR17, R226 ;  /* 0x00000011e5eb7c24 */ /* 0x000fe2000f8e02e2 */
[----:B------:R-:W-:Y:S01]  /*5cb0*/  LEA.HI.X.SX32 R45, R13, RZ, 0x1, P1 ;  /* 0x000000ff0d2d7211 */ /* 0x000fe200008f0eff */
[----:B------:R-:W-:Y:S01]  /*5cc0*/  IMAD.WIDE.U32 R46, R229, UR16, R46 ;  /* 0x00000010e52e7c25 */ /* 0x000fe2000f8e002e */
[----:B------:R-:W-:-:S02]  /*5cd0*/  IADD3 R226, R15, R231, RZ ;  /* 0x000000e70fe27210 */ /* 0x000fc40007ffe0ff */
[----:B------:R-:W-:Y:S01]  /*5ce0*/  LEA R229, P1, R14, R28, 0x3 ;  /* 0x0000001c0ee57211 */ /* 0x000fe200078218ff */
[C---:B------:R-:W-:Y:S02]  /*5cf0*/  IMAD R233, R81.reuse, UR23, R12 ;  /* 0x0000001751e97c24 */ /* 0x040fe4000f8e020c */
[----:B------:R-:W-:Y:S01]  /*5d00*/  IMAD R237, R81, UR27, R204 ;  /* 0x0000001b51ed7c24 */ /* 0x000fe2000f8e02cc */
[----:B------:R-:W-:Y:S01]  /*5d10*/  IADD3 R204, R47, R235, RZ ;  /* 0x000000eb2fcc7210 */ /* 0x000fe20007ffe0ff */
[C---:B------:R-:W-:Y:S01]  /*5d20*/  IMAD.WIDE.U32 R12, R81.reuse, UR22, R44 ;  /* 0x00000016510c7c25 */ /* 0x040fe2000f8e002c */
[----:B------:R-:W-:Y:S02]  /*5d30*/  LEA R47, P2, R46, R36, 0x3 ;  /* 0x000000242e2f7211 */ /* 0x000fe400078418ff */
[----:B------:R-:W-:Y:S01]  /*5d40*/  LEA.HI.X R226, R14, R29, R226, 0x3, P1 ;  /* 0x0000001d0ee27211 */ /* 0x000fe200008f1ce2 */
[----:B------:R-:W-:Y:S01]  /*5d50*/  IMAD.WIDE.U32 R44, R81, UR26, R44 ;  /* 0x0000001a512c7c25 */ /* 0x000fe2000f8e002c */
[----:B------:R-:W-:-:S02]  /*5d60*/  LEA.HI.X R204, R46, R37, R204, 0x3, P2 ;  /* 0x000000252ecc7211 */ /* 0x000fc400010f1ccc */
[----:B------:R-:W-:Y:S02]  /*5d70*/  IADD3 R15, R13, R233, RZ ;  /* 0x000000e90d0f7210 */ /* 0x000fe40007ffe0ff */
[----:B------:R-:W-:Y:S02]  /*5d80*/  LEA R14, P1, R12, R229, 0x2 ;  /* 0x000000e50c0e7211 */ /* 0x000fe400078210ff */
[----:B------:R-:W-:Y:S02]  /*5d90*/  IADD3 R13, R45, R237, RZ ;  /* 0x000000ed2d0d7210 */ /* 0x000fe40007ffe0ff */
[----:B------:R-:W-:Y:S02]  /*5da0*/  LEA R46, P2, R44, R47, 0x2 ;  /* 0x0000002f2c2e7211 */ /* 0x000fe400078410ff */
[----:B------:R-:W-:Y:S02]  /*5db0*/  LEA.HI.X R15, R12, R226, R15, 0x2, P1 ;  /* 0x000000e20c0f7211 */ /* 0x000fe400008f140f */
[----:B------:R-:W-:-:S03]  /*5dc0*/  LEA.HI.X R47, R44, R204, R13, 0x2, P2 ;  /* 0x000000cc2c2f7211 */ /* 0x000fc600010f140d */
[----:B------:R0:W-:Y:S04]  /*5dd0*/  REDG.E.ADD.F32.FTZ.RN.STRONG.GPU desc[UR14][R14.64], R223 ;  /* 0x000000df0e0079a6 */ /* 0x0001e8000c10f38e */
[----:B-1----:R0:W-:Y:S02]  /*5de0*/  REDG.E.ADD.F32.FTZ.RN.STRONG.GPU desc[UR14][R46.64], R227 ;  /* 0x000000e32e0079a6 */ /* 0x0021e4000c10f38e */
.L_x_16247:
[----:B------:R-:W-:Y:S05]  /*5df0*/  BSYNC B0 ;  /* 0x0000000000007941 */ /* 0x000fea0003800000 */
.L_x_16246:
[----:B------:R-:W-:Y:S01]  /*5e00*/  FADD.FTZ R13, RZ, R212 ;  /* 0x000000d4ff0d7221 */ /* 0x000fe20000010000 */
[----:B------:R-:W-:Y:S01]  /*5e10*/  USHF.R.U32.HI UR10, URZ, 0x1, UR21 ;  /* 0x000000013f0a7899 */ /* 0x000fe20008011615 */
[----:B0-----:R-:W-:Y:S01]  /*5e20*/  FADD.FTZ R15, RZ, R210 ;  /* 0x000000d2ff0f7221 */ /* 0x001fe20000010000 */
[----:B------:R-:W-:Y:S01]  /*5e30*/  USHF.R.U32.HI UR19, URZ, 0x1, UR25 ;  /* 0x000000013f137899 */ /* 0x000fe20008011619 */
[----:B------:R-:W-:Y:S01]  /*5e40*/  FADD.FTZ R13, R13, R216 ;  /* 0x000000d80d0d7221 */ /* 0x000fe20000010000 */
[----:B------:R-:W-:Y:S01]  /*5e50*/  USHF.R.U64 UR12, UR20, 0x1, UR21 ;  /* 0x00000001140c7899 */ /* 0x000fe20008001215 */
[----:B------:R-:W-:Y:S01]  /*5e60*/  FADD.FTZ R15, R15, R214 ;  /* 0x000000d60f0f7221 */ /* 0x000fe20000010000 */
[----:B------:R-:W-:Y:S01]  /*5e70*/  UIMAD UR13, UR10, UR16, URZ ;  /* 0x000000100a0d72a4 */ /* 0x000fe2000f8e023f */
[----:B------:R-:W-:Y:S01]  /*5e80*/  FADD.FTZ R13, R13, R220 ;  /* 0x000000dc0d0d7221 */ /* 0x000fe20000010000 */
[----:B------:R-:W-:Y:S01]  /*5e90*/  USHF.R.U64 UR18, UR24, 0x1, UR25 ;  /* 0x0000000118127899 */ /* 0x000fe20008001219 */
[----:B------:R-:W-:Y:S01]  /*5ea0*/  IMAD R12, R135, R26, RZ ;  /* 0x0000001a870c7224 */ /* 0x000fe200078e02ff */
[----:B------:R-:W-:Y:S01]  /*5eb0*/  UIMAD UR19, UR19, UR16, URZ ;  /* 0x00000010131372a4 */ /* 0x000fe2000f8e023f */
[----:B-1----:R-:W-:Y:S01]  /*5ec0*/  FADD.FTZ R45, R13, R224 ;  /* 0x000000e00d2d7221 */ /* 0x002fe20000010000 */
[----:B------:R-:W-:Y:S01]  /*5ed0*/  UIMAD.WIDE.U32 UR8, UR12, UR16, URZ ;  /* 0x000000100c0872a5 */ /* 0x000fe2000f8e003f */
[----:B------:R-:W-:Y:S01]  /*5ee0*/  FMUL.FTZ R13, R198, R221 ;  /* 0x000000ddc60d7220 */ /* 0x000fe20000410000 */
[----:B------:R-:W-:Y:S01]  /*5ef0*/  UIMAD UR13, UR17, UR12, UR13 ;  /* 0x0000000c110d72a4 */ /* 0x000fe2000f8e020d */
[----:B------:R-:W0:Y:S01]  /*5f00*/  LDS R175, [R175+0x1940] ;  /* 0x00194000afaf7984 */ /* 0x000e220000000800 */
[----:B------:R-:W-:Y:S01]  /*5f10*/  UIMAD.WIDE.U32 UR10, UR18, UR16, URZ ;  /* 0x00000010120a72a5 */ /* 0x000fe2000f8e003f */
[----:B------:R-:W-:Y:S01]  /*5f20*/  FADD.FTZ R15, R15, R218 ;  /* 0x000000da0f0f7221 */ /* 0x000fe20000010000 */
[----:B------:R-:W-:Y:S01]  /*5f30*/  UIMAD UR19, UR17, UR18, UR19 ;  /* 0x00000012111372a4 */ /* 0x000fe2000f8e0213 */
[----:B------:R-:W-:Y:S01]  /*5f40*/  IMAD R14, R135, R34, RZ ;  /* 0x00000022870e7224 */ /* 0x000fe200078e02ff */
[----:B------:R-:W-:Y:S01]  /*5f50*/  UIADD3 UR9, UR13, UR9, URZ ;  /* 0x000000090d097290 */ /* 0x000fe2000fffe03f */
[----:B------:R-:W-:Y:S01]  /*5f60*/  IMAD R223, R137, R27, R12 ;  /* 0x0000001b89df7224 */ /* 0x000fe200078e020c */
[----:B------:R-:W-:Y:S01]  /*5f70*/  UIADD3 UR11, UR19, UR11, URZ ;  /* 0x0000000b130b7290 */ /* 0x000fe2000fffe03f */
[----:B------:R-:W-:Y:S01]  /*5f80*/  FFMA.FTZ R44, R196, R225, R13 ;  /* 0x000000e1c42c7223 */ /* 0x000fe2000001000d */
[----:B------:R-:W-:Y:S01]  /*5f90*/  FADD.FTZ R47, R15, R222 ;  /* 0x000000de0f2f7221 */ /* 0x000fe20000010000 */
[----:B------:R-:W-:-:S02]  /*5fa0*/  IMAD R227, R137, R35, R14 ;  /* 0x0000002389e37224 */ /* 0x000fc400078e020e */
[----:B------:R-:W-:Y:S01]  /*5fb0*/  FADD.FTZ R45, R45, R206 ;  /* 0x000000ce2d2d7221 */ /* 0x000fe20000010000 */
[----:B------:R-:W-:-:S04]  /*5fc0*/  IMAD.WIDE.U32 R12, R137, R26, UR8 ;  /* 0x00000008890c7e25 */ /* 0x000fc8000f8e001a */
[----:B------:R-:W-:Y:S01]  /*5fd0*/  FADD.FTZ R47, R47, R208 ;  /* 0x000000d02f2f7221 */ /* 0x000fe20000010000 */
[----:B------:R-:W-:Y:S01]  /*5fe0*/  FMUL.FTZ R225, R198, R225 ;  /* 0x000000e1c6e17220 */ /* 0x000fe20000410000 */
[----:B------:R-:W-:Y:S01]  /*5ff0*/  FADD.FTZ R45, R45, R44 ;  /* 0x0000002c2d2d7221 */ /* 0x000fe20000010000 */
[----:B------:R-:W-:Y:S01]  /*6000*/  IMAD.WIDE.U32 R14, R137, R34, UR10 ;  /* 0x0000000a890e7e25 */ /* 0x000fe2000f8e0022 */
[----:B------:R-:W-:-:S03]  /*6010*/  IADD3 R208, R223, R13, RZ ;  /* 0x0000000ddfd07210 */ /* 0x000fc60007ffe0ff */
[----:B------:R-:W-:Y:S01]  /*6020*/  FFMA.FTZ R46, R196, R221, -R225 ;  /* 0x000000ddc42e7223 */ /* 0x000fe200000108e1 */
[----:B------:R-:W-:Y:S01]  /*6030*/  LEA R206, P1, R12, R28, 0x3 ;  /* 0x0000001c0cce7211 */ /* 0x000fe200078218ff */
[----:B------:R-:W-:Y:S01]  /*6040*/  USHF.L.U64.HI UR9, UR5, 0x2, UR6 ;  /* 0x0000000205097899 */ /* 0x000fe20008010206 */
[----:B------:R-:W-:Y:S01]  /*6050*/  IADD3 R223, R227, R15, RZ ;  /* 0x0000000fe3df7210 */ /* 0x000fe20007ffe0ff */
[----:B------:R-:W-:Y:S01]  /*6060*/  USHF.L.U32 UR8, UR5, 0x2, URZ ;  /* 0x0000000205087899 */ /* 0x000fe2000800063f */
[----:B------:R-:W-:Y:S01]  /*6070*/  LEA R204, P2, R14, R36, 0x3 ;  /* 0x000000240ecc7211 */ /* 0x000fe200078418ff */
[----:B------:R-:W-:Y:S01]  /*6080*/  FADD.FTZ R47, R47, R46 ;  /* 0x0000002e2f2f7221 */ /* 0x000fe20000010000 */
[----:B------:R-:W-:Y:S01]  /*6090*/  SHF.L.U32 R13, R134, 0x2, RZ ;  /* 0x00000002860d7819 */ /* 0x000fe200000006ff */
[----:B------:R-:W-:Y:S01]  /*60a0*/  IMAD R46, R38, UR9, RZ ;  /* 0x00000009262e7c24 */ /* 0x000fe2000f8e02ff */
[----:B------:R-:W-:Y:S01]  /*60b0*/  LEA.HI.X R15, R12, R29, R208, 0x3, P1 ;  /* 0x0000001d0c0f7211 */ /* 0x000fe200008f1cd0 */
[----:B------:R-:W-:Y:S01]  /*60c0*/  FADD.FTZ R200, R47, R200 ;  /* 0x000000c82fc87221 */ /* 0x000fe20000010000 */
[----:B------:R-:W-:Y:S01]  /*60d0*/  LEA.HI.X R223, R14, R37, R223, 0x3, P2 ;  /* 0x000000250edf7211 */ /* 0x000fe200010f1cdf */
[----:B------:R-:W-:Y:S01]  /*60e0*/  BSSY B0, `(.L_x_16248) ;  /* 0x000001b000007945 */ /* 0x000fe20003800000 */
[----:B------:R-:W-:Y:S01]  /*60f0*/  SHF.R.U32.HI R44, RZ, 0x1e, R134 ;  /* 0x0000001eff2c7819 */ /* 0x000fe20000011686 */
[----:B------:R-:W-:Y:S01]  /*6100*/  FADD.FTZ R169, R200, R169 ;  /* 0x000000a9c8a97221 */ /* 0x000fe20000010000 */
[----:B------:R-:W-:-:S02]  /*6110*/  IADD3 R14, P1, R13, R206, RZ ;  /* 0x000000ce0d0e7210 */ /* 0x000fc40007f3e0ff */
[----:B------:R-:W-:Y:S02]  /*6120*/  IADD3 R12, P2, R13, R204, RZ ;  /* 0x000000cc0d0c7210 */ /* 0x000fe40007f5e0ff */
[----:B------:R-:W-:Y:S02]  /*6130*/  IADD3 R221, -R143, UR4, RZ ;  /* 0x000000048fdd7c10 */ /* 0x000fe4000fffe1ff */
[C---:B------:R-:W-:Y:S02]  /*6140*/  IADD3.X R15, R44.reuse, R15, RZ, P1, !PT ;  /* 0x0000000f2c0f7210 */ /* 0x040fe40000ffe4ff */
[----:B------:R-:W-:Y:S01]  /*6150*/  IADD3.X R13, R44, R223, RZ, P2, !PT ;  /* 0x000000df2c0d7210 */ /* 0x000fe200017fe4ff */
[----:B------:R-:W-:Y:S01]  /*6160*/  IMAD R221, R221, -0x200, RZ ;  /* 0xfffffe00dddd7824 */ /* 0x000fe200078e02ff */
[----:B------:R-:W-:Y:S01]  /*6170*/  ISETP.GE.AND P1, PT, R194, 0x21, PT ;  /* 0x00000021c200780c */ /* 0x000fe20003f26270 */
[----:B------:R-:W-:Y:S02]  /*6180*/  IMAD R44, R30, UR9, RZ ;  /* 0x000000091e2c7c24 */ /* 0x000fe4000f8e02ff */
[----:B------:R-:W-:Y:S01]  /*6190*/  FADD.FTZ R223, R45, R202 ;  /* 0x000000ca2ddf7221 */ /* 0x000fe20000010000 */
[----:B------:R-:W-:Y:S01]  /*61a0*/  IMAD.WIDE R14, R221, 0x4, R14 ;  /* 0x00000004dd0e7825 */ /* 0x000fe200078e020e */
[----:B------:R-:W-:-:S02]  /*61b0*/  ISETP.GE.AND P2, PT, R194, 0x41, PT ;  /* 0x00000041c200780c */ /* 0x000fc40003f46270 */
[----:B------:R-:W-:Y:S01]  /*61c0*/  ISETP.GE.AND P3, PT, R194, 0x61, PT ;  /* 0x00000061c200780c */ /* 0x000fe20003f66270 */
[----:B------:R-:W-:-:S04]  /*61d0*/  IMAD.WIDE R12, R221, 0x4, R12 ;  /* 0x00000004dd0c7825 */ /* 0x000fc800078e020c */
[----:B------:R-:W-:Y:S01]  /*61e0*/  FADD.FTZ R170, R223, R170 ;  /* 0x000000aadfaa7221 */ /* 0x000fe20000010000 */
[----:B------:R-:W-:Y:S02]  /*61f0*/  IMAD R47, R31, UR8, R44 ;  /* 0x000000081f2f7c24 */ /* 0x000fe4000f8e022c */
[----:B------:R-:W-:Y:S02]  /*6200*/  IMAD R221, R39, UR8, R46 ;  /* 0x0000000827dd7c24 */ /* 0x000fe4000f8e022e */
[----:B------:R-:W-:-:S04]  /*6210*/  IMAD.WIDE.U32 R14, R30, UR8, R14 ;  /* 0x000000081e0e7c25 */ /* 0x000fc8000f8e000e */
[----:B------:R-:W-:Y:S01]  /*6220*/  IMAD.WIDE.U32 R44, R38, UR8, R12 ;  /* 0x00000008262c7c25 */ /* 0x000fe2000f8e000c */
[----:B------:R-:W-:Y:S02]  /*6230*/  IADD3 R13, R15, R47, RZ ;  /* 0x0000002f0f0d7210 */ /* 0x000fe40007ffe0ff */
[----:B------:R-:W-:Y:S02]  /*6240*/  MOV R12, R14 ;  /* 0x0000000e000c7202 */ /* 0x000fe40000000f00 */
[----:B------:R-:W-:Y:S01]  /*6250*/  IADD3 R45, R45, R221, RZ ;  /* 0x000000dd2d2d7210 */ /* 0x000fe20007ffe0ff */
[----:B0-----:R-:W-:Y:S06]  /*6260*/  @!P1 BRA `(.L_x_16249) ;  /* 0x0000000000089947 */ /* 0x001fec0003800000 */
[----:B------:R0:W-:Y:S04]  /*6270*/  REDG.E.ADD.F32.FTZ.RN.STRONG.GPU desc[UR14][R12.64+-0x780], R191 ;  /* 0xfff880bf0c0079a6 */ /* 0x0001e8000c10f38e */
[----:B------:R0:W-:Y:S02]  /*6280*/  REDG.E.ADD.F32.FTZ.RN.STRONG.GPU desc[UR14][R44.64+-0x780], R175 ;  /* 0xfff880af2c0079a6 */ /* 0x0001e4000c10f38e */
.L_x_16249:
[----:B------:R-:W-:Y:S05]  /*6290*/  BSYNC B0 ;  /* 0x0000000000007941 */ /* 0x000fea0003800000 */
.L_x_16248:
[----:B------:R1:W2:Y:S01]  /*62a0*/  LDS R15, [R176+0x19c0] ;  /* 0x0019c000b00f7984 */ /* 0x0002a20000000800 */
[----:B------:R-:W-:Y:S04]  /*62b0*/  BSSY B0, `(.L_x_16250) ;  /* 0x0000004000007945 */ /* 0x000fe80003800000 */
[----:B------:R-:W-:Y:S05]  /*62c0*/  @!P2 BRA `(.L_x_16251) ;  /* 0x000000000008a947 */ /* 0x000fea0003800000 */
[----:B------:R3:W-:Y:S04]  /*62d0*/  REDG.E.ADD.F32.FTZ.RN.STRONG.GPU desc[UR14][R12.64+-0x700], R193 ;  /* 0xfff900c10c0079a6 */ /* 0x0007e8000c10f38e */
[----:B--2---:R3:W-:Y:S02]  /*62e0*/  REDG.E.ADD.F32.FTZ.RN.STRONG.GPU desc[UR14][R44.64+-0x700], R15 ;  /* 0xfff9000f2c0079a6 */ /* 0x0047e4000c10f38e */
.L_x_16251:
[----:B------:R-:W-:Y:S05]  /*62f0*/  BSYNC B0 ;  /* 0x0000000000007941 */ /* 0x000fea0003800000 */
.L_x_16250:
[----:B------:R-:W4:Y:S01]  /*6300*/  LDS R177, [R177+0x1a40] ;  /* 0x001a4000b1b17984 */ /* 0x000f220000000800 */
[----:B------:R-:W-:Y:S04]  /*6310*/  BSSY B0, `(.L_x_16252) ;  /* 0x0000004000007945 */ /* 0x000fe80003800000 */
[----:B------:R-:W-:Y:S05]  /*6320*/  @!P3 BRA `(.L_x_16253) ;  /* 0x000000000008b947 */ /* 0x000fea0003800000 */
[----:B------:R0:W-:Y:S04]  /*6330*/  REDG.E.ADD.F32.FTZ.RN.STRONG.GPU desc[UR14][R12.64+-0x680], R195 ;  /* 0xfff980c30c0079a6 */ /* 0x0001e8000c10f38e */
[----:B----4-:R0:W-:Y:S02]  /*6340*/  REDG.E.ADD.F32.FTZ.RN.STRONG.GPU desc[UR14][R44.64+-0x680], R177 ;  /* 0xfff980b12c0079a6 */ /* 0x0101e4000c10f38e */
.L_x_16253:
[----:B------:R-:W-:Y:S05]  /*6350*/  BSYNC B0 ;  /* 0x0000000000007941 */ /* 0x000fea0003800000 */
.L_x_16252:
[----:B--23--:R2:W3:Y:S01]  /*6360*/  LDS R15, [R178+0x1ac0] ;  /* 0x001ac000b20f7984 */ /* 0x00c4e20000000800 */
[C---:B------:R-:W-:Y:S01]  /*6370*/  ISETP.GE.AND P6, PT, R194.reuse, 0x81, PT ;  /* 0x00000081c200780c */ /* 0x040fe20003fc6270 */
[----:B------:R-:W-:Y:S01]  /*6380*/  BSSY B0, `(.L_x_16254) ;  /* 0x0000009000007945 */ /* 0x000fe20003800000 */
[C---:B------:R-:W-:Y:S02]  /*6390*/  ISETP.GE.AND P1, PT, R194.reuse, 0xa1, PT ;  /* 0x000000a1c200780c */ /* 0x040fe40003f26270 */
[C---:B------:R-:W-:Y:S02]  /*63a0*/  ISETP.GE.AND P2, PT, R194.reuse, 0xc1, PT ;  /* 0x000000c1c200780c */ /* 0x040fe40003f46270 */
[C---:B------:R-:W-:Y:S02]  /*63b0*/  ISETP.GE.AND P3, PT, R194.reuse, 0xe1, PT ;  /* 0x000000e1c200780c */ /* 0x040fe40003f66270 */
[C---:B------:R-:W-:Y:S02]  /*63c0*/  ISETP.GE.AND P4, PT, R194.reuse, 0x101, PT ;  /* 0x00000101c200780c */ /* 0x040fe40003f86270 */
[----:B------:R-:W-:-:S03]  /*63d0*/  ISETP.GE.AND P5, PT, R194, 0x121, PT ;  /* 0x00000121c200780c */ /* 0x000fc60003fa6270 */
[----:B--2---:R-:W-:Y:S10]  /*63e0*/  @!P6 BRA `(.L_x_16255) ;  /* 0x000000000008e947 */ /* 0x004ff40003800000 */
[----:B------:R2:W-:Y:S04]  /*63f0*/  REDG.E.ADD.F32.FTZ.RN.STRONG.GPU desc[UR14][R12.64+-0x600], R197 ;  /* 0xfffa00c50c0079a6 */ /* 0x0005e8000c10f38e */
[----:B---3--:R2:W-:Y:S02]  /*6400*/  REDG.E.ADD.F32.FTZ.RN.STRONG.GPU desc[UR14][R44.64+-0x600], R15 ;  /* 0xfffa000f2c0079a6 */ /* 0x0085e4000c10f38e */
.L_x_16255:
[----:B------:R-:W-:Y:S05]  /*6410*/  BSYNC B0 ;  /* 0x0000000000007941 */ /* 0x000fea0003800000 */
.L_x_16254:
[----:B------:R-:W0:Y:S01]  /*6420*/  LDS R179, [R179+0x1b40] ;  /* 0x001b4000b3b37984 */ /* 0x000e220000000800 */
[----:B------:R-:W-:Y:S04]  /*6430*/  BSSY B0, `(.L_x_16256) ;  /* 0x0000004000007945 */ /* 0x000fe80003800000 */
[----:B------:R-:W-:Y:S05]  /*6440*/  @!P1 BRA `(.L_x_16257) ;  /* 0x0000000000089947 */ /* 0x000fea0003800000 */
[----:B------:R1:W-:Y:S04]  /*6450*/  REDG.E.ADD.F32.FTZ.RN.STRONG.GPU desc[UR14][R12.64+-0x580], R199 ;  /* 0xfffa80c70c0079a6 */ /* 0x0003e8000c10f38e */
[----:B0-----:R1:W-:Y:S02]  /*6460*/  REDG.E.ADD.F32.FTZ.RN.STRONG.GPU desc[UR14][R44.64+-0x580], R179 ;  /* 0xfffa80b32c0079a6 */ /* 0x0013e4000c10f38e */
.L_x_16257:
[----:B------:R-:W-:Y:S05]  /*6470*/  BSYNC B0 ;  /* 0x0000000000007941 */ /* 0x000fea0003800000 */
.L_x_16256:
[----:B--23--:R2:W3:Y:S01]  /*6480*/  LDS R15, [R180+0x1bc0] ;  /* 0x001bc000b40f7984 */ /* 0x00c4e20000000800 */
[----:B------:R-:W-:Y:S04]  /*6490*/  BSSY B0, `(.L_x_16258) ;  /* 0x0000004000007945 */ /* 0x000fe80003800000 */
[----:B------:R-:W-:Y:S05]  /*64a0*/  @!P2 BRA `(.L_x_16259) ;  /* 0x000000000008a947 */ /* 0x000fea0003800000 */
[----:B------:R0:W-:Y:S04]  /*64b0*/  REDG.E.ADD.F32.FTZ.RN.STRONG.GPU desc[UR14][R12.64+-0x500], R201 ;  /* 0xfffb00c90c0079a6 */ /* 0x0001e8000c10f38e */
[----:B---3--:R3:W-:Y:S02]  /*64c0*/  REDG.E.ADD.F32.FTZ.RN.STRONG.GPU desc[UR14][R44.64+-0x500], R15 ;  /* 0xfffb000f2c0079a6 */ /* 0x0087e4000c10f38e */
.L_x_16259:
[----:B------:R-:W-:Y:S05]  /*64d0*/  BSYNC B0 ;  /* 0x0000000000007941 */ /* 0x000fea0003800000 */
.L_x_16258:
[----:B------:R-:W0:Y:S01]  /*64e0*/  LDS R181, [R181+0x1c40] ;  /* 0x001c4000b5b57984 */ /* 0x000e220000000800 */
[----:B------:R-:W-:Y:S04]  /*64f0*/  BSSY B0, `(.L_x_16260) ;  /* 0x0000004000007945 */ /* 0x000fe80003800000 */
[----:B------:R-:W-:Y:S05]  /*6500*/  @!P3 BRA `(.L_x_16261) ;  /* 0x000000000008b947 */ /* 0x000fea0003800000 */
[----:B------:R1:W-:Y:S04]  /*6510*/  REDG.E.ADD.F32.FTZ.RN.STRONG.GPU desc[UR14][R12.64+-0x480], R203 ;  /* 0xfffb80cb0c0079a6 */ /* 0x0003e8000c10f38e */
[----:B0-----:R1:W-:Y:S02]  /*6520*/  REDG.E.ADD.F32.FTZ.RN.STRONG.GPU desc[UR14][R44.64+-0x480], R181 ;  /* 0xfffb80b52c0079a6 */ /* 0x0013e4000c10f38e */
.L_x_16261:
[----:B------:R-:W-:Y:S05]  /*6530*/  BSYNC B0 ;  /* 0x0000000000007941 */ /* 0x000fea0003800000 */
.L_x_16260:
[----:B---3--:R3:W0:Y:S01]  /*6540*/  LDS R15, [R182+0x1cc0] ;  /* 0x001cc000b60f7984 */ /* 0x0086220000000800 */
[----:B------:R-:W-:Y:S04]  /*6550*/  BSSY B0, `(.L_x_16262) ;  /* 0x0000004000007945 */ /* 0x000fe80003800000 */
[----:B------:R-:W-:Y:S05]  /*6560*/  @!P4 BRA `(.L_x_16263) ;  /* 0x000000000008c947 */ /* 0x000fea0003800000 */
[----:B------:R1:W-:Y:S04]  /*6570*/  REDG.E.ADD.F32.FTZ.RN.STRONG.GPU desc[UR14][R12.64+-0x400], R205 ;  /* 0xfffc00cd0c0079a6 */ /* 0x0003e8000c10f38e */
[----:B0-----:R1:W-:Y:S02]  /*6580*/  REDG.E.ADD.F32.FTZ.RN.STRONG.GPU desc[UR14][R44.64+-0x400], R15 ;  /* 0xfffc000f2c0079a6 */ /* 0x0013e4000c10f38e */
.L_x_16263:
[----:B------:R-:W-:Y:S05]  /*6590*/  BSYNC B0 ;  /* 0x0000000000007941 */ /* 0x000fea0003800000 */
.L_x_16262:
[----:B------:R-:W0:Y:S01]  /*65a0*/  LDS R183, [R183+0x1d40] ;  /* 0x001d4000b7b77984 */ /* 0x000e220000000800 */
[----:B------:R-:W-:Y:S04]  /*65b0*/  BSSY B0, `(.L_x_16264) ;  /* 0x0000004000007945 */ /* 0x000fe80003800000 */
[----:B------:R-:W-:Y:S05]  /*65c0*/  @!P5 BRA `(.L_x_16265) ;  /* 0x000000000008d947 */ /* 0x000fea0003800000 */
[----:B------:R1:W-:Y:S04]  /*65d0*/  REDG.E.ADD.F32.FTZ.RN.STRONG.GPU desc[UR14][R12.64+-0x380], R207 ;  /* 0xfffc80cf0c0079a6 */ /* 0x0003e8000c10f38e */
[----:B0-----:R1:W-:Y:S02]  /*65e0*/  REDG.E.ADD.F32.FTZ.RN.STRONG.GPU desc[UR14][R44.64+-0x380], R183 ;  /* 0xfffc80b72c0079a6 */ /* 0x0013e4000c10f38e */
.L_x_16265:
[----:B------:R-:W-:Y:S05]  /*65f0*/  BSYNC B0 ;  /* 0x0000000000007941 */ /* 0x000fea0003800000 */
.L_x_16264:
[----:B01----:R0:W1:Y:S01]  /*6600*/  LDS R15, [R184+0x1dc0] ;  /* 0x001dc000b80f7984 */ /* 0x0030620000000800 */
        /* <DEDUP_REMOVED lines=10> */
.L_x_16267:
[----:B------:R-:W-:Y:S05]  /*66b0*/  BSYNC B0 ;  /* 0x0000000000007941 */ /* 0x000fea0003800000 */
.L_x_16266:
[----:B------:R-:W0:Y:S01]  /*66c0*/  LDS R185, [R185+0x1e40] ;  /* 0x001e4000b9b97984 */ /* 0x000e220000000800 */
[----:B------:R-:W-:Y:S04]  /*66d0*/  BSSY B0, `(.L_x_16268) ;  /* 0x0000004000007945 */ /* 0x000fe80003800000 */
[----:B------:R-:W-:Y:S05]  /*66e0*/  @!P1 BRA `(.L_x_16269) ;  /* 0x0000000000089947 */ /* 0x000fea0003800000 */
[----:B------:R1:W-:Y:S04]  /*66f0*/  REDG.E.ADD.F32.FTZ.RN.STRONG.GPU desc[UR14][R12.64+-0x280], R211 ;  /* 0xfffd80d30c0079a6 */ /* 0x0003e8000c10f38e */
[----:B0-----:R0:W-:Y:S02]  /*6700*/  REDG.E.ADD.F32.FTZ.RN.STRONG.GPU desc[UR14][R44.64+-0x280], R185 ;  /* 0xfffd80b92c0079a6 */ /* 0x0011e4000c10f38e */
.L_x_16269:
[----:B------:R-:W-:Y:S05]  /*6710*/  BSYNC B0 ;  /* 0x0000000000007941 */ /* 0x000fea0003800000 */
.L_x_16268:
[----:B01----:R0:W1:Y:S01]  /*6720*/  LDS R15, [R186+0x1ec0] ;  /* 0x001ec000ba0f7984 */ /* 0x0030620000000800 */
[----:B------:R-:W-:Y:S04]  /*6730*/  BSSY B0, `(.L_x_16270) ;  /* 0x0000004000007945 */ /* 0x000fe80003800000 */
[----:B------:R-:W-:Y:S05]  /*6740*/  @!P2 BRA `(.L_x_16271) ;  /* 0x000000000008a947 */ /* 0x000fea0003800000 */
[----:B------:R0:W-:Y:S04]  /*6750*/  REDG.E.ADD.F32.FTZ.RN.STRONG.GPU desc[UR14][R12.64+-0x200], R213 ;  /* 0xfffe00d50c0079a6 */ /* 0x0001e8000c10f38e */
[----:B-1----:R0:W-:Y:S02]  /*6760*/  REDG.E.ADD.F32.FTZ.RN.STRONG.GPU desc[UR14][R44.64+-0x200], R15 ;  /* 0xfffe000f2c0079a6 */ /* 0x0021e4000c10f38e */
.L_x_16271:
[----:B------:R-:W-:Y:S05]  /*6770*/  BSYNC B0 ;  /* 0x0000000000007941 */ /* 0x000fea0003800000 */
.L_x_16270:
[----:B------:R-:W0:Y:S01]  /*6780*/  LDS R187, [R187+0x1f40] ;  /* 0x001f4000bbbb7984 */ /* 0x000e220000000800 */
[----:B------:R-:W-:Y:S04]  /*6790*/  BSSY B0, `(.L_x_16272) ;  /* 0x0000004000007945 */ /* 0x000fe80003800000 */
[----:B------:R-:W-:Y:S05]  /*67a0*/  @!P3 BRA `(.L_x_16273) ;  /* 0x000000000008b947 */ /* 0x000fea0003800000 */
[----:B------:R1:W-:Y:S04]  /*67b0*/  REDG.E.ADD.F32.FTZ.RN.STRONG.GPU desc[UR14][R12.64+-0x180], R215 ;  /* 0xfffe80d70c0079a6 */ /* 0x0003e8000c10f38e */
[----:B0-----:R0:W-:Y:S02]  /*67c0*/  REDG.E.ADD.F32.FTZ.RN.STRONG.GPU desc[UR14][R44.64+-0x180], R187 ;  /* 0xfffe80bb2c0079a6 */ /* 0x0011e4000c10f38e */
.L_x_16273:
[----:B------:R-:W-:Y:S05]  /*67d0*/  BSYNC B0 ;  /* 0x0000000000007941 */ /* 0x000fea0003800000 */
.L_x_16272:
[----:B01----:R0:W1:Y:S01]  /*67e0*/  LDS R15, [R188+0x1fc0] ;  /* 0x001fc000bc0f7984 */ /* 0x0030620000000800 */
[----:B------:R-:W-:Y:S04]  /*67f0*/  BSSY B0, `(.L_x_16274) ;  /* 0x0000004000007945 */ /* 0x000fe80003800000 */
[----:B------:R-:W-:Y:S05]  /*6800*/  @!P4 BRA `(.L_x_16275) ;  /* 0x000000000008c947 */ /* 0x000fea0003800000 */
[----:B------:R0:W-:Y:S04]  /*6810*/  REDG.E.ADD.F32.FTZ.RN.STRONG.GPU desc[UR14][R12.64+-0x100], R217 ;  /* 0xffff00d90c0079a6 */ /* 0x0001e8000c10f38e */
[----:B-1----:R0:W-:Y:S02]  /*6820*/  REDG.E.ADD.F32.FTZ.RN.STRONG.GPU desc[UR14][R44.64+-0x100], R15 ;  /* 0xffff000f2c0079a6 */ /* 0x0021e4000c10f38e */
.L_x_16275:
[----:B------:R-:W-:Y:S05]  /*6830*/  BSYNC B0 ;  /* 0x0000000000007941 */ /* 0x000fea0003800000 */
.L_x_16274:
[----:B------:R-:W0:Y:S01]  /*6840*/  LDS R189, [R189+0x2040] ;  /* 0x00204000bdbd7984 */ /* 0x000e220000000800 */
[----:B------:R-:W-:Y:S04]  /*6850*/  BSSY B0, `(.L_x_16276) ;  /* 0x0000004000007945 */ /* 0x000fe80003800000 */
[----:B------:R-:W-:Y:S05]  /*6860*/  @!P5 BRA `(.L_x_16277) ;  /* 0x000000000008d947 */ /* 0x000fea0003800000 */
[----:B------:R1:W-:Y:S04]  /*6870*/  REDG.E.ADD.F32.FTZ.RN.STRONG.GPU desc[UR14][R12.64+-0x80], R219 ;  /* 0xffff80db0c0079a6 */ /* 0x0003e8000c10f38e */
[----:B0-----:R0:W-:Y:S02]  /*6880*/  REDG.E.ADD.F32.FTZ.RN.STRONG.GPU desc[UR14][R44.64+-0x80], R189 ;  /* 0xffff80bd2c0079a6 */ /* 0x0011e4000c10f38e */
.L_x_16277:
[----:B------:R-:W-:Y:S05]  /*6890*/  BSYNC B0 ;  /* 0x0000000000007941 */ /* 0x000fea0003800000 */
.L_x_16276:
[----:B01----:R-:W0:Y:S01]  /*68a0*/  SHFL.DOWN PT, R13, R170, 0x1, 0x1f ;  /* 0x08201f00aa0d7f89 */ /* 0x003e2200000e0000 */
[C---:B------:R-:W-:Y:S01]  /*68b0*/  ISETP.GT.AND P1, PT, R132.reuse, 0x1e, PT ;  /* 0x0000001e8400780c */ /* 0x040fe20003f24270 */
[----:B------:R-:W-:Y:S01]  /*68c0*/  BSSY B0, `(.L_x_16278) ;  /* 0x000007c000007945 */ /* 0x000fe20003800000 */
[----:B------:R-:W-:Y:S01]  /*68d0*/  ISETP.NE.AND P2, PT, R132, RZ, PT ;  /* 0x000000ff8400720c */ /* 0x000fe20003f45270 */
[----:B------:R-:W1:Y:S10]  /*68e0*/  SHFL.DOWN PT, R12, R169, 0x1, 0x1f ;  /* 0x08201f00a90c7f89 */ /* 0x000e7400000e0000 */
[----:B0-----:R-:W-:Y:S01]  /*68f0*/  @!P1 FADD.FTZ R170, R170, R13 ;  /* 0x0000000daaaa9221 */ /* 0x001fe20000010000 */
[----:B-1----:R-:W-:-:S04]  /*6900*/  @!P1 FADD.FTZ R169, R169, R12 ;  /* 0x0000000ca9a99221 */ /* 0x002fc80000010000 */
[----:B------:R-:W0:Y:S01]  /*6910*/  SHFL.DOWN PT, R13, R170, 0x2, 0x1f ;  /* 0x08401f00aa0d7f89 */ /* 0x000e2200000e0000 */
[----:B------:R-:W-:-:S03]  /*6920*/  ISETP.GT.AND P1, PT, R132, 0x1d, PT ;  /* 0x0000001d8400780c */ /* 0x000fc60003f24270 */
[----:B------:R-:W1:Y:S10]  /*6930*/  SHFL.DOWN PT, R12, R169, 0x2, 0x1f ;  /* 0x08401f00a90c7f89 */ /* 0x000e7400000e0000 */
[----:B0-----:R-:W-:Y:S01]  /*6940*/  @!P1 FADD.FTZ R170, R170, R13 ;  /* 0x0000000daaaa9221 */ /* 0x001fe20000010000 */
[----:B------:R-:W-:Y:S01]  /*6950*/  FMUL.FTZ R13, R43, R142 ;  /* 0x0000008e2b0d7220 */ /* 0x000fe20000410000 */
[----:B-1----:R-:W-:-:S03]  /*6960*/  @!P1 FADD.FTZ R169, R169, R12 ;  /* 0x0000000ca9a99221 */ /* 0x002fc60000010000 */
[----:B------:R-:W0:Y:S01]  /*6970*/  SHFL.DOWN PT, R15, R170, 0x4, 0x1f ;  /* 0x08801f00aa0f7f89 */ /* 0x000e2200000e0000 */
[----:B------:R-:W-:Y:S01]  /*6980*/  ISETP.GT.AND P1, PT, R132, 0x1b, PT ;  /* 0x0000001b8400780c */ /* 0x000fe20003f24270 */
[-C--:B------:R-:W-:Y:S01]  /*6990*/  FMUL.FTZ R12, R9, R144.reuse ;  /* 0x00000090090c7220 */ /* 0x080fe20000410000 */
[-C--:B------:R-:W-:Y:S01]  /*69a0*/  FMUL.FTZ R9, R43, R144.reuse ;  /* 0x000000902b097220 */ /* 0x080fe20000410000 */
[----:B------:R-:W1:Y:S01]  /*69b0*/  SHFL.DOWN PT, R46, R169, 0x4, 0x1f ;  /* 0x08801f00a92e7f89 */ /* 0x000e6200000e0000 */
[C---:B------:R-:W-:Y:S01]  /*69c0*/  FFMA.FTZ R13, R42.reuse, R144, -R13 ;  /* 0x000000902a0d7223 */ /* 0x040fe2000001080d */
[-C--:B------:R-:W-:Y:S01]  /*69d0*/  FFMA.FTZ R14, R49, R142.reuse, R12 ;  /* 0x0000008e310e7223 */ /* 0x080fe2000001000c */
[----:B------:R-:W-:Y:S01]  /*69e0*/  FFMA.FTZ R142, R42, R142, R9 ;  /* 0x0000008e2a8e7223 */ /* 0x000fe20000010009 */
[----:B------:R-:W-:Y:S01]  /*69f0*/  FMUL.FTZ R12, R51, R173 ;  /* 0x000000ad330c7220 */ /* 0x000fe20000410000 */
[----:B------:R-:W-:Y:S01]  /*6a00*/  FMUL.FTZ R172, R172, R13 ;  /* 0x0000000dacac7220 */ /* 0x000fe20000410000 */
[CC--:B------:R-:W-:Y:S01]  /*6a10*/  FMUL.FTZ R13, R43.reuse, R174.reuse ;  /* 0x000000ae2b0d7220 */ /* 0x0c0fe20000410000 */
        /* <DEDUP_REMOVED lines=8> */
[----:B------:R-:W-:Y:S01]  /*6aa0*/  FMUL.FTZ R13, R43, R166 ;  /* 0x000000a62b0d7220 */ /* 0x000fe20000410000 */
[----:B------:R-:W-:Y:S01]  /*6ab0*/  FFMA.FTZ R85, R48, R14, R85 ;  /* 0x0000000e30557223 */ /* 0x000fe20000010055 */
[----:B------:R-:W-:Y:S01]  /*6ac0*/  FADD.FTZ R82, R9, R82 ;  /* 0x0000005209527221 */ /* 0x000fe20000010000 */
[-C--:B------:R-:W-:Y:S01]  /*6ad0*/  FMUL.FTZ R9, R43, R165.reuse ;  /* 0x000000a52b097220 */ /* 0x080fe20000410000 */
[----:B------:R-:W-:Y:S01]  /*6ae0*/  FFMA.FTZ R168, R167, R174, R168 ;  /* 0x000000aea7a87223 */ /* 0x000fe200000100a8 */
[----:B0-----:R-:W-:Y:S01]  /*6af0*/  @!P1 FADD.FTZ R170, R170, R15 ;  /* 0x0000000faaaa9221 */ /* 0x001fe20000010000 */
[C---:B------:R-:W-:Y:S01]  /*6b00*/  FFMA.FTZ R13, R42.reuse, R165, -R13 ;  /* 0x000000a52a0d7223 */ /* 0x040fe2000001080d */
[----:B------:R-:W-:Y:S01]  /*6b10*/  FFMA.FTZ R15, R42, R166, R9 ;  /* 0x000000a62a0f7223 */ /* 0x000fe20000010009 */
[----:B------:R-:W-:Y:S01]  /*6b20*/  FFMA.FTZ R9, R103, R44, R168 ;  /* 0x0000002c67097223 */ /* 0x000fe200000100a8 */
[----:B-1----:R-:W-:Y:S01]  /*6b30*/  @!P1 FADD.FTZ R169, R169, R46 ;  /* 0x0000002ea9a99221 */ /* 0x002fe20000010000 */
[----:B------:R-:W0:Y:S01]  /*6b40*/  SHFL.DOWN PT, R47, R170, 0x8, 0x1f ;  /* 0x09001f00aa2f7f89 */ /* 0x000e2200000e0000 */
[----:B------:R-:W-:Y:S01]  /*6b50*/  ISETP.GT.AND P1, PT, R132, 0x17, PT ;  /* 0x000000178400780c */ /* 0x000fe20003f24270 */
[----:B------:R-:W-:Y:S01]  /*6b60*/  FMUL.FTZ R45, R198, R13 ;  /* 0x0000000dc62d7220 */ /* 0x000fe20000410000 */
[-C--:B------:R-:W-:Y:S01]  /*6b70*/  FMUL.FTZ R13, R43, R163.reuse ;  /* 0x000000a32b0d7220 */ /* 0x080fe20000410000 */
[----:B------:R-:W1:Y:S01]  /*6b80*/  SHFL.DOWN PT, R46, R169, 0x8, 0x1f ;  /* 0x09001f00a92e7f89 */ /* 0x000e6200000e0000 */
[----:B------:R-:W-:Y:S01]  /*6b90*/  FADD.FTZ R80, R9, R80 ;  /* 0x0000005009507221 */ /* 0x000fe20000010000 */
[-C--:B------:R-:W-:Y:S01]  /*6ba0*/  FMUL.FTZ R9, R43, R164.reuse ;  /* 0x000000a42b097220 */ /* 0x080fe20000410000 */
[C---:B------:R-:W-:Y:S01]  /*6bb0*/  FFMA.FTZ R13, R42.reuse, R164, -R13 ;  /* 0x000000a42a0d7223 */ /* 0x040fe2000001080d */
[----:B------:R-:W-:Y:S01]  /*6bc0*/  FFMA.FTZ R14, R57, R166, R12 ;  /* 0x000000a6390e7223 */ /* 0x000fe2000001000c */
[----:B------:R-:W-:Y:S01]  /*6bd0*/  FMUL.FTZ R12, R59, R164 ;  /* 0x000000a43b0c7220 */ /* 0x000fe20000410000 */
[----:B------:R-:W-:Y:S01]  /*6be0*/  FFMA.FTZ R9, R42, R163, R9 ;  /* 0x000000a32a097223 */ /* 0x000fe20000010009 */
[----:B------:R-:W-:Y:S01]  /*6bf0*/  FMUL.FTZ R13, R162, R13 ;  /* 0x0000000da20d7220 */ /* 0x000fe20000410000 */
[----:B------:R-:W-:Y:S01]  /*6c00*/  FFMA.FTZ R87, R50, R44, R87 ;  /* 0x0000002c32577223 */ /* 0x000fe20000010057 */
[----:B------:R-:W-:Y:S01]  /*6c10*/  FFMA.FTZ R196, R196, R15, R45 ;  /* 0x0000000fc4c47223 */ /* 0x000fe2000001002d */
[----:B------:R-:W-:Y:S01]  /*6c20*/  FFMA.FTZ R44, R61, R163, R12 ;  /* 0x000000a33d2c7223 */ /* 0x000fe2000001000c */
[----:B------:R-:W-:Y:S01]  /*6c30*/  FFMA.FTZ R160, R160, R9, R13 ;  /* 0x00000009a0a07223 */ /* 0x000fe2000001000d */
[----:B------:R-:W-:Y:S01]  /*6c40*/  FMUL.FTZ R12, R63, R159 ;  /* 0x0000009f3f0c7220 */ /* 0x000fe20000410000 */
[C---:B------:R-:W-:Y:S01]  /*6c50*/  FMUL.FTZ R13, R43.reuse, R161 ;  /* 0x000000a12b0d7220 */ /* 0x040fe20000410000 */
[----:B------:R-:W-:Y:S01]  /*6c60*/  FMUL.FTZ R9, R43, R159 ;  /* 0x0000009f2b097220 */ /* 0x000fe20000410000 */
[-C--:B------:R-:W-:Y:S01]  /*6c70*/  FFMA.FTZ R89, R52, R14.reuse, R89 ;  /* 0x0000000e34597223 */ /* 0x080fe20000010059 */
[----:B------:R-:W-:Y:S01]  /*6c80*/  FFMA.FTZ R15, R105, R14, R196 ;  /* 0x0000000e690f7223 */ /* 0x000fe200000100c4 */
[----:B------:R-:W-:Y:S01]  /*6c90*/  FFMA.FTZ R14, R65, R161, R12 ;  /* 0x000000a1410e7223 */ /* 0x000fe2000001000c */
[C---:B------:R-:W-:Y:S01]  /*6ca0*/  FFMA.FTZ R13, R42.reuse, R159, -R13 ;  /* 0x0000009f2a0d7223 */ /* 0x040fe2000001080d */
[----:B------:R-:W-:Y:S01]  /*6cb0*/  FFMA.FTZ R161, R42, R161, R9 ;  /* 0x000000a12aa17223 */ /* 0x000fe20000010009 */
[----:B0-----:R-:W-:Y:S01]  /*6cc0*/  @!P1 FADD.FTZ R170, R170, R47 ;  /* 0x0000002faaaa9221 */ /* 0x001fe20000010000 */
[-C--:B------:R-:W-:Y:S01]  /*6cd0*/  FMUL.FTZ R12, R67, R155.reuse ;  /* 0x0000009b430c7220 */ /* 0x080fe20000410000 */
[----:B------:R-:W-:Y:S01]  /*6ce0*/  FMUL.FTZ R9, R43, R155 ;  /* 0x0000009b2b097220 */ /* 0x000fe20000410000 */
[----:B------:R-:W-:Y:S01]  /*6cf0*/  FADD.FTZ R78, R15, R78 ;  /* 0x0000004e0f4e7221 */ /* 0x000fe20000010000 */
[----:B-1----:R-:W-:Y:S01]  /*6d00*/  @!P1 FADD.FTZ R169, R169, R46 ;  /* 0x0000002ea9a99221 */ /* 0x002fe20000010000 */
[----:B------:R-:W0:Y:S01]  /*6d10*/  SHFL.DOWN PT, R47, R170, 0x10, 0x1f ;  /* 0x0a001f00aa2f7f89 */ /* 0x000e2200000e0000 */
[----:B------:R-:W-:Y:S01]  /*6d20*/  FMUL.FTZ R15, R158, R13 ;  /* 0x0000000d9e0f7220 */ /* 0x000fe20000410000 */
[----:B------:R-:W-:Y:S01]  /*6d30*/  ISETP.GT.AND P1, PT, R132, 0xf, PT ;  /* 0x0000000f8400780c */ /* 0x000fe20003f24270 */
[-C--:B------:R-:W-:Y:S01]  /*6d40*/  FMUL.FTZ R13, R43, R157.reuse ;  /* 0x0000009d2b0d7220 */ /* 0x080fe20000410000 */
[----:B------:R-:W1:Y:S01]  /*6d50*/  SHFL.DOWN PT, R46, R169, 0x10, 0x1f ;  /* 0x0a001f00a92e7f89 */ /* 0x000e6200000e0000 */
[-C--:B------:R-:W-:Y:S01]  /*6d60*/  FFMA.FTZ R50, R69, R157.reuse, R12 ;  /* 0x0000009d45327223 */ /* 0x080fe2000001000c */
[C---:B------:R-:W-:Y:S01]  /*6d70*/  FFMA.FTZ R157, R42.reuse, R157, R9 ;  /* 0x0000009d2a9d7223 */ /* 0x040fe20000010009 */
[----:B------:R-:W-:Y:S01]  /*6d80*/  FMUL.FTZ R9, R43, R153 ;  /* 0x000000992b097220 */ /* 0x000fe20000410000 */
[----:B------:R-:W-:Y:S01]  /*6d90*/  FFMA.FTZ R13, R42, R155, -R13 ;  /* 0x0000009b2a0d7223 */ /* 0x000fe2000001080d */
[-C--:B------:R-:W-:Y:S01]  /*6da0*/  FFMA.FTZ R91, R54, R44.reuse, R91 ;  /* 0x0000002c365b7223 */ /* 0x080fe2000001005b */
[----:B------:R-:W-:Y:S01]  /*6db0*/  FFMA.FTZ R45, R107, R44, R160 ;  /* 0x0000002c6b2d7223 */ /* 0x000fe200000100a0 */
[----:B------:R-:W-:Y:S01]  /*6dc0*/  FFMA.FTZ R12, R42, R151, -R9 ;  /* 0x000000972a0c7223 */ /* 0x000fe20000010809 */
[C---:B------:R-:W-:Y:S01]  /*6dd0*/  FMUL.FTZ R9, R43.reuse, R150 ;  /* 0x000000962b097220 */ /* 0x040fe20000410000 */
[----:B------:R-:W-:Y:S01]  /*6de0*/  FFMA.FTZ R156, R156, R161, R15 ;  /* 0x000000a19c9c7223 */ /* 0x000fe2000001000f */
[C---:B------:R-:W-:Y:S01]  /*6df0*/  FMUL.FTZ R48, R43.reuse, R151 ;  /* 0x000000972b307220 */ /* 0x040fe20000410000 */
[-C--:B------:R-:W-:Y:S01]  /*6e00*/  FMUL.FTZ R43, R43, R147.reuse ;  /* 0x000000932b2b7220 */ /* 0x080fe20000410000 */
[----:B------:R-:W-:Y:S01]  /*6e10*/  FFMA.FTZ R44, R42, R147, -R9 ;  /* 0x000000932a2c7223 */ /* 0x000fe20000010809 */
[----:B------:R-:W-:Y:S01]  /*6e20*/  FMUL.FTZ R13, R154, R13 ;  /* 0x0000000d9a0d7220 */ /* 0x000fe20000410000 */
[-C--:B------:R-:W-:Y:S01]  /*6e30*/  FFMA.FTZ R93, R56, R14.reuse, R93 ;  /* 0x0000000e385d7223 */ /* 0x080fe2000001005d */
[----:B------:R-:W-:Y:S01]  /*6e40*/  FFMA.FTZ R15, R109, R14, R156 ;  /* 0x0000000e6d0f7223 */ /* 0x000fe2000001009c */
[----:B------:R-:W-:Y:S01]  /*6e50*/  FMUL.FTZ R149, R149, R12 ;  /* 0x0000000c95957220 */ /* 0x000fe20000410000 */
[----:B------:R-:W-:Y:S01]  /*6e60*/  FMUL.FTZ R14, R75, R147 ;  /* 0x000000934b0e7220 */ /* 0x000fe20000410000 */
[C---:B------:R-:W-:Y:S01]  /*6e70*/  FFMA.FTZ R9, R42.reuse, R153, R48 ;  /* 0x000000992a097223 */ /* 0x040fe20000010030 */
[----:B------:R-:W-:Y:S01]  /*6e80*/  FFMA.FTZ R43, R42, R150, R43 ;  /* 0x000000962a2b7223 */ /* 0x000fe2000001002b */
[----:B0-----:R-:W-:Y:S01]  /*6e90*/  @!P1 FADD.FTZ R170, R170, R47 ;  /* 0x0000002faaaa9221 */ /* 0x001fe20000010000 */
[----:B------:R-:W-:Y:S01]  /*6ea0*/  FMUL.FTZ R145, R145, R44 ;  /* 0x0000002c91917220 */ /* 0x000fe20000410000 */
[----:B------:R-:W-:Y:S01]  /*6eb0*/  FFMA.FTZ R152, R152, R157, R13 ;  /* 0x0000009d98987223 */ /* 0x000fe2000001000d */
[----:B------:R-:W-:Y:S01]  /*6ec0*/  FFMA.FTZ R148, R148, R9, R149 ;  /* 0x0000000994947223 */ /* 0x000fe20000010095 */
[----:B-1----:R-:W-:Y:S01]  /*6ed0*/  @!P1 FADD.FTZ R169, R169, R46 ;  /* 0x0000002ea9a99221 */ /* 0x002fe20000010000 */
[----:B------:R-:W-:Y:S01]  /*6ee0*/  FMUL.FTZ R46, R71, R151 ;  /* 0x00000097472e7220 */ /* 0x000fe20000410000 */
[----:B------:R-:W-:Y:S01]  /*6ef0*/  MOV R12, R170 ;  /* 0x000000aa000c7202 */ /* 0x000fe20000000f00 */
[----:B------:R-:W-:Y:S01]  /*6f00*/  FFMA.FTZ R14, R77, R150, R14 ;  /* 0x000000964d0e7223 */ /* 0x000fe2000001000e */
[----:B------:R-:W-:Y:S01]  /*6f10*/  FFMA.FTZ R146, R146, R43, R145 ;  /* 0x0000002b92927223 */ /* 0x000fe20000010091 */
[----:B------:R-:W-:Y:S01]  /*6f20*/  MOV R13, R169 ;  /* 0x000000a9000d7202 */ /* 0x000fe20000000f00 */
[----:B------:R-:W-:Y:S01]  /*6f30*/  FFMA.FTZ R46, R73, R153, R46 ;  /* 0x00000099492e7223 */ /* 0x000fe2000001002e */
[----:B------:R-:W-:Y:S01]  /*6f40*/  FADD.FTZ R74, R15, R74 ;  /* 0x0000004a0f4a7221 */ /* 0x000fe20000010000 */
[----:B------:R-:W-:Y:S01]  /*6f50*/  FFMA.FTZ R43, R111, R50, R152 ;  /* 0x000000326f2b7223 */ /* 0x000fe20000010098 */
[----:B------:R-:W-:Y:S01]  /*6f60*/  FFMA.FTZ R9, R115, R14, R146 ;  /* 0x0000000e73097223 */ /* 0x000fe20000010092 */
[----:B------:R0:W-:Y:S01]  /*6f70*/  @!P2 STS.64 [UR7+0x2108], R12 ;  /* 0x0021080cff00a988 */ /* 0x0001e20008000a07 */
[----:B------:R-:W-:Y:S01]  /*6f80*/  FFMA.FTZ R15, R113, R46, R148 ;  /* 0x0000002e710f7223 */ /* 0x000fe20000010094 */
[----:B------:R-:W-:Y:S01]  /*6f90*/  FADD.FTZ R76, R45, R76 ;  /* 0x0000004c2d4c7221 */ /* 0x000fe20000010000 */
[----:B------:R-:W-:Y:S01]  /*6fa0*/  FFMA.FTZ R95, R58, R50, R95 ;  /* 0x000000323a5f7223 */ /* 0x000fe2000001005f */
[----:B------:R-:W-:Y:S01]  /*6fb0*/  FFMA.FTZ R97, R60, R46, R97 ;  /* 0x0000002e3c617223 */ /* 0x000fe20000010061 */
[----:B------:R-:W-:Y:S01]  /*6fc0*/  FADD.FTZ R72, R43, R72 ;  /* 0x000000482b487221 */ /* 0x000fe20000010000 */
[----:B------:R-:W-:Y:S01]  /*6fd0*/  FFMA.FTZ R99, R62, R14, R99 ;  /* 0x0000000e3e637223 */ /* 0x000fe20000010063 */
[----:B------:R-:W-:Y:S01]  /*6fe0*/  FADD.FTZ R70, R15, R70 ;  /* 0x000000460f467221 */ /* 0x000fe20000010000 */
[----:B------:R-:W-:Y:S01]  /*6ff0*/  FADD.FTZ R68, R9, R68 ;  /* 0x0000004409447221 */ /* 0x000fe20000010000 */
[----:B------:R-:W-:Y:S06]  /*7000*/  BAR.SYNC.DEFER_BLOCKING 0x0 ;  /* 0x0000000000007b1d */ /* 0x000fec0000010000 */
[----:B0-----:R-:W-:Y:S05]  /*7010*/  @P0 BRA `(.L_x_16279) ;  /* 0x0000000000180947 */ /* 0x001fea0003800000 */
[----:B------:R-:W-:Y:S02]  /*7020*/  ISETP.NE.AND P0, PT, R120, R143, PT ;  /* 0x0000008f7800720c */ /* 0x000fe40003f05270 */
[----:B------:R-:W-:-:S11]  /*7030*/  LEA R9, R81, UR7, 0x3 ;  /* 0x0000000751097c11 */ /* 0x000fd6000f8e18ff */
[----:B------:R-:W0:Y:S02]  /*7040*/  @P0 LDS.64 R14, [R9+0x4650] ;  /* 0x00465000090e0984 */ /* 0x000e240000000a00 */
[----:B0-----:R-:W-:Y:S01]  /*7050*/  @P0 FADD.FTZ R13, R13, R15 ;  /* 0x0000000f0d0d0221 */ /* 0x001fe20000010000 */
[----:B------:R-:W-:-:S05]  /*7060*/  @P0 FADD.FTZ R12, R12, R14 ;  /* 0x0000000e0c0c0221 */ /* 0x000fca0000010000 */
[----:B------:R0:W-:Y:S02]  /*7070*/  STS.64 [R9+0x4650], R12 ;  /* 0x0046500c09007388 */ /* 0x0001e40000000a00 */
.L_x_16279:
[----:B------:R-:W-:Y:S05]  /*7080*/  BSYNC B0 ;  /* 0x0000000000007941 */ /* 0x000fea0003800000 */
.L_x_16278:
[----:B------:R-:W-:Y:S01]  /*7090*/  IADD3 R81, R81, 0x1, RZ ;  /* 0x0000000151517810 */ /* 0x000fe20007ffe0ff */
[----:B------:R-:W-:-:S03]  /*70a0*/  UIADD3 UR5, UP0, UR5, 0x1, URZ ;  /* 0x0000000105057890 */ /* 0x000fc6000ff1e03f */
[----:B------:R-:W-:Y:S01]  /*70b0*/  ISETP.GE.AND P0, PT, R81, UR34, PT ;  /* 0x0000002251007c0c */ /* 0x000fe2000bf06270 */
[----:B------:R-:W-:-:S12]  /*70c0*/  UIADD3.X UR6, URZ, UR6, URZ, UP0, !UPT ;  /* 0x000000063f067290 */ /* 0x000fd800087fe43f */
[----:B------:R-:W-:Y:S05]  /*70d0*/  @!P0 BRA `(.L_x_16280) ;  /* 0xffffffa800288947 */ /* 0x000fea000383ffff */
.L_x_16233:
[----:B------:R-:W-:Y:S01]  /*70e0*/  BAR.SYNC.DEFER_BLOCKING 0x0 ;  /* 0x0000000000007b1d */ /* 0x000fe20000010000 */
[----:B------:R-:W-:Y:S02]  /*70f0*/  ISETP.NE.AND P0, PT, R134, RZ, PT ;  /* 0x000000ff8600720c */ /* 0x000fe40003f05270 */
[----:B------:R-:W-:Y:S02]  /*7100*/  IADD3 R6, P2, R118, R119, RZ ;  /* 0x0000007776067210 */ /* 0x000fe40007f5e0ff */
[----:B------:R-:W-:-:S03]  /*7110*/  IADD3 R39, -R143, UR4, RZ ;  /* 0x000000048f277c10 */ /* 0x000fc6000fffe1ff */
[----:B0-----:R-:W0:Y:S01]  /*7120*/  LDC.64 R8, c[0x0][0x388] ;  /* 0x0000e200ff087b82 */ /* 0x001e220000000a00 */
        /* <DEDUP_REMOVED lines=40> */
.L_x_16282:
[----:B------:R-:W-:Y:S05]  /*73b0*/  BSYNC B0 ;  /* 0x0000000000007941 */ /* 0x000fea0003800000 */
.L_x_16281:
[----:B------:R-:W-:Y:S01]  /*73c0*/  ULDC.64 UR8, c[0x0][0x390] ;  /* 0x0000e40000087ab9 */ /* 0x000fe20000000a00 */
[----:B------:R-:W-:Y:S01]  /*73d0*/  MOV R3, R35 ;  /* 0x0000002300037202 */ /* 0x000fe20000000f00 */
[----:B------:R-:W-:Y:S01]  /*73e0*/  IMAD R4, R140, UR8, RZ ;  /* 0x000000088c047c24 */ /* 0x000fe2000f8e02ff */
[C---:B------:R-:W-:Y:S01]  /*73f0*/  LOP3.LUT R12, R118.reuse, 0x20, RZ, 0xfc, !PT ;  /* 0x00000020760c7812 */ /* 0x040fe200078efcff */
[----:B------:R-:W-:Y:S01]  /*7400*/  IMAD R39, R39, -0x100, RZ ;  /* 0xffffff0027277824 */ /* 0x000fe200078e02ff */
[----:B------:R-:W-:Y:S01]  /*7410*/  LOP3.LUT R14, R118, 0x60, RZ, 0xfc, !PT ;  /* 0x00000060760e7812 */ /* 0x000fe200078efcff */
[C---:B------:R-:W-:Y:S01]  /*7420*/  IMAD.WIDE.U32 R2, R141.reuse, UR8, R2 ;  /* 0x000000088d027c25 */ /* 0x040fe2000f8e0002 */
[----:B------:R-:W-:Y:S01]  /*7430*/  ISETP.GE.AND P1, PT, R12, R33, PT ;  /* 0x000000210c00720c */ /* 0x000fe20003f26270 */
[----:B------:R-:W1:Y:S01]  /*7440*/  LDC.64 R36, c[0x0][0x3a8] ;  /* 0x0000ea00ff247b82 */ /* 0x000e620000000a00 */
[----:B------:R-:W-:Y:S01]  /*7450*/  SHF.R.S32.HI R41, RZ, 0x1f, R39 ;  /* 0x0000001fff297819 */ /* 0x000fe20000011427 */
[----:B0-----:R-:W-:Y:S01]  /*7460*/  IMAD R9, R141, UR9, R4 ;  /* 0x000000098d097c24 */ /* 0x001fe2000f8e0204 */
[----:B------:R-:W-:Y:S01]  /*7470*/  ULDC.64 UR8, c[0x0][0x3e0] ;  /* 0x0000f80000087ab9 */ /* 0x000fe20000000a00 */
[----:B------:R-:W-:Y:S01]  /*7480*/  IADD3 R4, P3, R39, R2, RZ ;  /* 0x0000000227047210 */ /* 0x000fe20007f7e0ff */
[----:B------:R-:W-:Y:S01]  /*7490*/  FADD.FTZ R133, R68, R133 ;  /* 0x0000008544857221 */ /* 0x000fe20000010000 */
[C---:B------:R-:W-:Y:S01]  /*74a0*/  LEA R5, P2, R118.reuse, UR8, 0x2 ;  /* 0x0000000876057c11 */ /* 0x040fe2000f8410ff */
[----:B------:R-:W-:Y:S01]  /*74b0*/  BSSY B0, `(.L_x_16283) ;  /* 0x0000048000007945 */ /* 0x000fe20003800000 */
[----:B------:R-:W-:Y:S01]  /*74c0*/  IADD3.X R3, R41, R9, R3, P3, !PT ;  /* 0x0000000929037210 */ /* 0x000fe20001ffe403 */
[----:B------:R-:W-:Y:S01]  /*74d0*/  FADD.FTZ R133, R133, R70 ;  /* 0x0000004685857221 */ /* 0x000fe20000010000 */
[----:B------:R-:W-:-:S02]  /*74e0*/  LEA.HI.X R8, R118, UR9, R0, 0x2, P2 ;  /* 0x0000000976087c11 */ /* 0x000fc400090f1400 */
[----:B------:R-:W-:Y:S01]  /*74f0*/  LEA R2, P2, R4, R5, 0x2 ;  /* 0x0000000504027211 */ /* 0x000fe200078410ff */
[----:B------:R-:W-:Y:S01]  /*7500*/  FADD.FTZ R133, R133, R72 ;  /* 0x0000004885857221 */ /* 0x000fe20000010000 */
[----:B------:R-:W-:Y:S02]  /*7510*/  LOP3.LUT R20, R118, 0x80, RZ, 0xfc, !PT ;  /* 0x0000008076147812 */ /* 0x000fe400078efcff */
[----:B------:R-:W-:Y:S01]  /*7520*/  LEA.HI.X R3, R4, R8, R3, 0x2, P2 ;  /* 0x0000000804037211 */ /* 0x000fe200010f1403 */
[----:B------:R-:W-:Y:S01]  /*7530*/  FADD.FTZ R133, R133, R74 ;  /* 0x0000004a85857221 */ /* 0x000fe20000010000 */
[C---:B------:R-:W-:Y:S02]  /*7540*/  LOP3.LUT R8, R118.reuse, 0x40, RZ, 0xfc, !PT ;  /* 0x0000004076087812 */ /* 0x040fe400078efcff */
[C---:B------:R-:W-:Y:S01]  /*7550*/  LOP3.LUT R22, R118.reuse, 0xa0, RZ, 0xfc, !PT ;  /* 0x000000a076167812 */ /* 0x040fe200078efcff */
[----:B------:R-:W-:Y:S01]  /*7560*/  @!P1 STG.E desc[UR14][R2.64+-0x380], R15 ;  /* 0xfffc800f02009986 */ /* 0x000fe2000c10190e */
[C---:B------:R-:W-:Y:S01]  /*7570*/  LOP3.LUT R24, R118.reuse, 0xc0, RZ, 0xfc, !PT ;  /* 0x000000c076187812 */ /* 0x040fe200078efcff */
[----:B------:R-:W-:Y:S01]  /*7580*/  FADD.FTZ R133, R133, R76 ;  /* 0x0000004c85857221 */ /* 0x000fe20000010000 */
[----:B------:R-:W-:-:S02]  /*7590*/  LOP3.LUT R26, R118, 0xe0, RZ, 0xfc, !PT ;  /* 0x000000e0761a7812 */ /* 0x000fc400078efcff */
        /* <DEDUP_REMOVED lines=57> */
.L_x_16284:
[----:B------:R-:W-:Y:S05]  /*7930*/  BSYNC B0 ;  /* 0x0000000000007941 */ /* 0x000fea0003800000 */
.L_x_16283:
        /* <DEDUP_REMOVED lines=23> */
[----:B------:R-:W-:-:S03]  /*7ab0*/  IADD3 R125, P1, R125, -0x800, RZ ;  /* 0xfffff8007d7d7810 */ /* 0x000fc60007f3e0ff */
[----:B------:R0:W-:Y:S01]  /*7ac0*/  @!P2 STG.E desc[UR14][R2.64+0x100], R21 ;  /* 0x000100150200a986 */ /* 0x0001e2000c10190e */
[----:B------:R-:W-:Y:S02]  /*7ad0*/  IADD3 R123, P2, R123, -0x800, RZ ;  /* 0xfffff8007b7b7810 */ /* 0x000fe40007f5e0ff */
[----:B------:R-:W-:Y:S01]  /*7ae0*/  IADD3.X R124, R124, -0x1, RZ, P1, !PT ;  /* 0xffffffff7c7c7810 */ /* 0x000fe20000ffe4ff */
        /* <DEDUP_REMOVED lines=12> */
.L_x_16232:
        /* <DEDUP_REMOVED lines=26> */
.L_x_16287:
[----:B------:R-:W-:Y:S05]  /*7d50*/  BSYNC B0 ;  /* 0x0000000000007941 */ /* 0x000fea0003800000 */
.L_x_16286:
[----:B------:R-:W-:Y:S01]  /*7d60*/  ULDC.64 UR4, c[0x0][0x3f8] ;  /* 0x0000fe0000047ab9 */ /* 0x000fe20000000a00 */
[----:B------:R-:W-:Y:S01]  /*7d70*/  BSSY B0, `(.L_x_16288) ;  /* 0x000001d000007945 */ /* 0x000fe20003800000 */
[----:B------:R-:W-:-:S04]  /*7d80*/  ISETP.NE.U32.AND P0, PT, RZ, UR4, PT ;  /* 0x00000004ff007c0c */ /* 0x000fc8000bf05070 */
[----:B------:R-:W-:-:S13]  /*7d90*/  ISETP.NE.AND.EX P0, PT, RZ, UR5, PT, P0 ;  /* 0x00000005ff007c0c */ /* 0x000fda000bf05300 */
[----:B------:R-:W-:Y:S05]  /*7da0*/  @!P0 BRA `(.L_x_16289) ;  /* 0x0000000000608947 */ /* 0x000fea0003800000 */
[----:B------:R-:W-:Y:S06]  /*7db0*/  BAR.SYNC.DEFER_BLOCKING 0x0 ;  /* 0x0000000000007b1d */ /* 0x000fec0000010000 */
[----:B------:R-:W1:Y:S01]  /*7dc0*/  SHFL.DOWN P0, R0, R133, 0x1, 0x1f ;  /* 0x08201f0085007f89 */ /* 0x000e620000000000 */
        /* <DEDUP_REMOVED lines=22> */
.L_x_16289:
[----:B------:R-:W0:Y:S02]  /*7f30*/  S2R R9, SR_TID.X ;  /* 0x0000000000097919 */ /* 0x000e240000002100 */
.L_x_16290:
[----:B------:R-:W-:Y:S05]  /*7f40*/  BSYNC B0 ;  /* 0x0000000000007941 */ /* 0x000fea0003800000 */
.L_x_16288:
[----:B------:R-:W-:Y:S02]  /*7f50*/  ULDC UR10, c[0x0][0x21c] ;  /* 0x00008700000a7ab9 */ /* 0x000fe40000000800 */
[----:B0-----:R-:W-:-:S13]  /*7f60*/  ISETP.GE.AND P0, PT, R9, UR10, PT ;  /* 0x0000000a09007c0c */ /* 0x001fda000bf06270 */
[----:B------:R-:W-:Y:S05]  /*7f70*/  @P0 EXIT ;  /* 0x000000000000094d */ /* 0x000fea0003800000 */
[----:B------:R-:W0:Y:S01]  /*7f80*/  S2UR UR5, SR_CgaCtaId ;  /* 0x00000000000579c3 */ /* 0x000e220000008800 */
[----:B------:R-:W-:Y:S01]  /*7f90*/  ULDC.64 UR6, c[0x0][0x338] ;  /* 0x0000ce0000067ab9 */ /* 0x000fe20000000a00 */
[----:B------:R-:W-:Y:S01]  /*7fa0*/  UMOV UR4, 0x400 ;  /* 0x0000040000047882 */ /* 0x000fe20000000000 */
[----:B------:R-:W-:Y:S01]  /*7fb0*/  IMAD R140, R140, UR6, RZ ;  /* 0x000000068c8c7c24 */ /* 0x000fe2000f8e02ff */
[----:B------:R-:W-:Y:S01]  /*7fc0*/  ULDC.64 UR8, c[0x0][0x3c0] ;  /* 0x0000f00000087ab9 */ /* 0x000fe20000000a00 */
[----:B-1----:R-:W-:-:S04]  /*7fd0*/  IMAD.WIDE.U32 R4, R141, UR6, RZ ;  /* 0x000000068d047c25 */ /* 0x002fc8000f8e00ff */
[----:B------:R-:W-:Y:S01]  /*7fe0*/  IMAD R13, R141, UR7, R140 ;  /* 0x000000078d0d7c24 */ /* 0x000fe2000f8e028c */
[----:B------:R-:W-:-:S04]  /*7ff0*/  ULDC.64 UR6, c[0x0][0x340] ;  /* 0x0000d00000067ab9 */ /* 0x000fc80000000a00 */
[----:B------:R-:W-:Y:S01]  /*8000*/  IADD3 R13, R5, R13, RZ ;  /* 0x0000000d050d7210 */ /* 0x000fe20007ffe0ff */
[----:B0-----:R-:W-:-:S03]  /*8010*/  ULEA UR4, UR5, UR4, 0x18 ;  /* 0x0000000405047291 */ /* 0x001fc6000f8ec03f */
[----:B------:R-:W-:-:S09]  /*8020*/  ULDC UR5, c[0x0][0x0] ;  /* 0x0000000000057ab9 */ /* 0x000fd20000000800 */
.L_x_16291:
[----:B------:R-:W-:Y:S02]  /*8030*/  LEA R0, R9, UR4, 0x3 ;  /* 0x0000000409007c11 */ /* 0x000fe4000f8e18ff */
[----:B0-----:R-:W-:Y:S02]  /*8040*/  SHF.R.S32.HI R2, RZ, 0x1f, R9 ;  /* 0x0000001fff027819 */ /* 0x001fe40000011409 */
[----:B------:R-:W-:Y:S01]  /*8050*/  MOV R3, R13 ;  /* 0x0000000d00037202 */ /* 0x000fe20000000f00 */
[----:B------:R-:W0:Y:S02]  /*8060*/  LDS.64 R10, [R0+0x4650] ;  /* 0x00465000000a7984 */ /* 0x000e240000000a00 */
[----:B------:R-:W-:Y:S01]  /*8070*/  IMAD R8, R2, UR6, RZ ;  /* 0x0000000602087c24 */ /* 0x000fe2000f8e02ff */
[----:B------:R-:W-:-:S05]  /*8080*/  MOV R2, R4 ;  /* 0x0000000400027202 */ /* 0x000fca0000000f00 */
[----:B------:R-:W-:-:S04]  /*8090*/  IMAD.WIDE.U32 R6, R9, UR6, R2 ;  /* 0x0000000609067c25 */ /* 0x000fc8000f8e0002 */
[C---:B------:R-:W-:Y:S01]  /*80a0*/  IMAD R3, R9.reuse, UR7, R8 ;  /* 0x0000000709037c24 */ /* 0x040fe2000f8e0208 */
[----:B------:R-:W-:Y:S02]  /*80b0*/  LEA R2, P0, R6, UR8, 0x3 ;  /* 0x0000000806027c11 */ /* 0x000fe4000f8018ff */
[----:B------:R-:W-:Y:S02]  /*80c0*/  IADD3 R9, R9, UR5, RZ ;  /* 0x0000000509097c10 */ /* 0x000fe4000fffe0ff */
[----:B------:R-:W-:-:S04]  /*80d0*/  IADD3 R3, R7, R3, RZ ;  /* 0x0000000307037210 */ /* 0x000fc80007ffe0ff */
[----:B------:R-:W-:Y:S02]  /*80e0*/  LEA.HI.X R3, R6, UR9, R3, 0x3, P0 ;  /* 0x0000000906037c11 */ /* 0x000fe400080f1c03 */
[----:B------:R-:W-:-:S03]  /*80f0*/  ISETP.GE.AND P0, PT, R9, UR10, PT ;  /* 0x0000000a09007c0c */ /* 0x000fc6000bf06270 */
[----:B0-----:R0:W-:Y:S04]  /*8100*/  REDG.E.ADD.F32.FTZ.RN.STRONG.GPU desc[UR14][R2.64], R10 ;  /* 0x0000000a020079a6 */ /* 0x0011e8000c10f38e */
[----:B------:R0:W-:Y:S06]  /*8110*/  REDG.E.ADD.F32.FTZ.RN.STRONG.GPU desc[UR14][R2.64+0x4], R11 ;  /* 0x0000040b020079a6 */ /* 0x0001ec000c10f38e */
[----:B------:R-:W-:Y:S05]  /*8120*/  @!P0 BRA `(.L_x_16291) ;  /* 0xfffffffc00c08947 */ /* 0x000fea000383ffff */
[----:B------:R-:W-:Y:S05]  /*8130*/  EXIT ;  /* 0x000000000000794d */ /* 0x000fea0003800000 */
.L_x_16292:
        /* <DEDUP_REMOVED lines=12> */
.L_x_19009:


//--------------------- .text._Z25selective_scan_bwd_kernelI32Selective_Scan_bwd_kernel_traitsILi32ELi8ELb0ELb1ELb1ELb0ELb1EfN3c107complexIfEEEEv12SSMParamsBwd --------------------------
	.section	.text._Z25selective_scan_bwd_kernelI32Selective_Scan_bwd_kernel_traitsILi32ELi8ELb0ELb1ELb1ELb0ELb1EfN3c107complexIfEEEEv12SSMParamsBwd,"ax",@progbits
	.align	128
        .global         _Z25selective_scan_bwd_kernelI32Selective_Scan_bwd_kernel_traitsILi32ELi8ELb0ELb1ELb1ELb0ELb1EfN3c107complexIfEEEEv12SSMParamsBwd
        .type           _Z25selective_scan_bwd_kernelI32Selective_Scan_bwd_kernel_traitsILi32ELi8ELb0ELb1ELb1ELb0ELb1EfN3c107complexIfEEEEv12SSMParamsBwd,@function
        .size           _Z25selective_scan_bwd_kernelI32Selective_Scan_bwd_kernel_traitsILi32ELi8ELb0ELb1ELb1ELb0ELb1EfN3c107complexIfEEEEv12SSMParamsBwd,(.L_x_19010 - _Z25selective_scan_bwd_kernelI32Selective_Scan_bwd_kernel_traitsILi32ELi8ELb0ELb1ELb1ELb0ELb1EfN3c107complexIfEEEEv12SSMParamsBwd)
        .other          _Z25selective_scan_bwd_kernelI32Selective_Scan_bwd_kernel_traitsILi32ELi8ELb0ELb1ELb1ELb0ELb1EfN3c107complexIfEEEEv12SSMParamsBwd,@"STO_CUDA_ENTRY STV_DEFAULT"
_Z25selective_scan_bwd_kernelI32Selective_Scan_bwd_kernel_traitsILi32ELi8ELb0ELb1ELb1ELb0ELb1EfN3c107complexIfEEEEv12SSMParamsBwd:
.text._Z25selective_scan_bwd_kernelI32Selective_Scan_bwd_kernel_traitsILi32ELi8ELb0ELb1ELb1ELb0ELb1EfN3c107complexIfEEEEv12SSMParamsBwd:
[----:B------:R-:W-:Y:S08]  /*0000*/  LDC R1, c[0x0][0x28] ;  /* 0x00000a00ff017b82 */ /* 0x000ff00000000800 */
[----:B------:R-:W0:Y:S01]  /*0010*/  LDC R8, c[0x0][0x228] ;  /* 0x00008a00ff087b82 */ /* 0x000e220000000800 */
[----:B------:R-:W1:Y:S01]  /*0020*/  S2R R149, SR_CTAID.Y ;  /* 0x0000000000957919 */ /* 0x000e620000002600 */
[----:B------:R-:W-:Y:S01]  /*0030*/  HFMA2.MMA R148, -RZ, RZ, 0, 0 ;  /* 0x00000000ff947435 */ /* 0x000fe200000001ff */
[----:B------:R-:W-:Y:S01]  /*0040*/  ULDC.64 UR14, c[0x0][0x208] ;  /* 0x00008200000e7ab9 */ /* 0x000fe20000000a00 */
[----:B------:R-:W-:Y:S01]  /*0050*/  MOV R147, RZ ;  /* 0x000000ff00937202 */ /* 0x000fe20000000f00 */
[----:B------:R-:W-:Y:S01]  /*0060*/  ULDC.64 UR6, c[0x0][0x280] ;  /* 0x0000a00000067ab9 */ /* 0x000fe20000000a00 */
[----:B------:R-:W-:Y:S01]  /*0070*/  ULDC.64 UR10, c[0x0][0x290] ;  /* 0x0000a400000a7ab9 */ /* 0x000fe20000000a00 */
[----:B------:R-:W-:Y:S01]  /*0080*/  ULDC.64 UR12, c[0x0][0x328] ;  /* 0x0000ca00000c7ab9 */ /* 0x000fe20000000a00 */
        /* <DEDUP_REMOVED lines=51> */
[-C--:B--2---:R-:W-:Y:S01]  /*03c0*/  IMAD R0, R150, R4.reuse, RZ ;  /* 0x0000000496007224 */ /* 0x084fe200078e02ff */
[----:B------:R-:W-:Y:S01]  /*03d0*/  LEA R7, R11, 0xffffff00, 0x8 ;  /* 0xffffff000b077811 */ /* 0x000fe200078e40ff */
[C---:B------:R-:W-:Y:S01]  /*03e0*/  IMAD.WIDE.U32 R2, R149.reuse, R4, UR4 ;  /* 0x0000000495027e25 */ /* 0x040fe2000f8e0004 */
        /* <DEDUP_REMOVED lines=30> */
[C---:B------:R-:W-:Y:S02]  /*05d0*/  IADD3 R136, P1, R7.reuse, R2, RZ ;  /* 0x0000000207887210 */ /* 0x040fe40007f3e0ff */
[----:B------:R-:W-:Y:S01]  /*05e0*/  IADD3 R7, P2, R7, R4, RZ ;  /* 0x0000000407077210 */ /* 0x000fe20007f5e0ff */
[----:B------:R-:W-:Y:S01]  /*05f0*/  UIMAD UR12, UR16, UR13, UR12 ;  /* 0x0000000d100c72a4 */ /* 0x000fe2000f8e020c */
[C---:B------:R-:W-:Y:S01]  /*0600*/  IADD3.X R6, R9.reuse, R3, R0, P1, !PT ;  /* 0x0000000309067210 */ /* 0x040fe20000ffe400 */
[----:B------:R-:W-:Y:S01]  /*0610*/  UIMAD UR6, UR17, UR10, URZ ;  /* 0x0000000a110672a4 */ /* 0x000fe2000f8e023f */
[----:B------:R-:W-:Y:S01]  /*0620*/  IADD3.X R4, R9, R5, R10, P2, !PT ;  /* 0x0000000509047210 */ /* 0x000fe200017fe40a */
[----:B------:R-:W-:Y:S01]  /*0630*/  UIADD3 UR9, UR9, UR12, URZ ;  /* 0x0000000c09097290 */ /* 0x000fe2000fffe03f */
[----:B------:R-:W-:-:S03]  /*0640*/  IMAD R2, R145, R16, RZ ;  /* 0x0000001091027224 */ /* 0x000fc600078e02ff */
[----:B------:R-:W4:Y:S01]  /*0650*/  @P0 LDC R10, c[0x0][0x214] ;  /* 0x00008500ff0a0b82 */ /* 0x000f220000000800 */
[----:B-1----:R-:W-:Y:S01]  /*0660*/  ISETP.NE.U32.AND P1, PT, R12, RZ, PT ;  /* 0x000000ff0c00720c */ /* 0x002fe20003f25070 */
[----:B------:R-:W-:Y:S02]  /*0670*/  UIMAD.WIDE.U32 UR4, UR16, UR10, URZ ;  /* 0x0000000a100472a5 */ /* 0x000fe4000f8e003f */
[----:B------:R-:W-:Y:S01]  /*0680*/  UIMAD UR6, UR16, UR11, UR6 ;  /* 0x0000000b100672a4 */ /* 0x000fe2000f8e0206 */
[----:B------:R-:W-:Y:S01]  /*0690*/  ISETP.NE.AND.EX P1, PT, R13, RZ, PT, P1 ;  /* 0x000000ff0d00720c */ /* 0x000fe20003f25310 */
[----:B------:R-:W-:Y:S02]  /*06a0*/  IMAD R9, R146, R17, R2 ;  /* 0x0000001192097224 */ /* 0x000fe400078e0202 */
[----:B------:R-:W1:Y:S01]  /*06b0*/  @P0 LDC R23, c[0x0][0x21c] ;  /* 0x00008700ff170b82 */ /* 0x000e620000000800 */
[----:B--2---:R-:W-:Y:S01]  /*06c0*/  ISETP.NE.U32.AND P2, PT, R14, RZ, PT ;  /* 0x000000ff0e00720c */ /* 0x004fe20003f45070 */
[----:B------:R-:W-:Y:S01]  /*06d0*/  IMAD.WIDE.U32 R2, R146, R16, UR8 ;  /* 0x0000000892027e25 */ /* 0x000fe2000f8e0010 */
[----:B------:R-:W-:Y:S01]  /*06e0*/  UIADD3 UR5, UR5, UR6, URZ ;  /* 0x0000000605057290 */ /* 0x000fe2000fffe03f */
[----:B------:R-:W-:-:S02]  /*06f0*/  LEA R5, R11, 0xfffffe00, 0x9 ;  /* 0xfffffe000b057811 */ /* 0x000fc400078e48ff */
[----:B------:R-:W-:Y:S01]  /*0700*/  ISETP.NE.AND.EX P2, PT, R15, RZ, PT, P2 ;  /* 0x000000ff0f00720c */ /* 0x000fe20003f45320 */
[----:B------:R-:W-:Y:S01]  /*0710*/  IMAD R0, R145, R18, RZ ;  /* 0x0000001291007224 */ /* 0x000fe200078e02ff */
[----:B------:R-:W-:Y:S01]  /*0720*/  IADD3 R132, P3, R5, R2, RZ ;  /* 0x0000000205847210 */ /* 0x000fe20007f7e0ff */
[----:B------:R-:W2:Y:S01]  /*0730*/  @P0 LDC.64 R20, c[0x0][0x310] ;  /* 0x0000c400ff140b82 */ /* 0x000ea20000000a00 */
[----:B------:R-:W-:Y:S01]  /*0740*/  IADD3 R17, R3, R9, RZ ;  /* 0x0000000903117210 */ /* 0x000fe20007ffe0ff */
[----:B------:R-:W-:-:S04]  /*0750*/  IMAD.WIDE.U32 R2, R146, R18, UR4 ;  /* 0x0000000492027e25 */ /* 0x000fc8000f8e0012 */
[----:B------:R-:W-:Y:S01]  /*0760*/  IMAD R9, R146, R19, R0 ;  /* 0x0000001392097224 */ /* 0x000fe200078e0200 */
[----:B------:R-:W-:Y:S02]  /*0770*/  CS2R R18, SRZ ;  /* 0x0000000000127805 */ /* 0x000fe4000001ff00 */
[----:B------:R-:W-:Y:S02]  /*0780*/  SHF.R.S32.HI R0, RZ, 0x1f, R5 ;  /* 0x0000001fff007819 */ /* 0x000fe40000011405 */
[----:B------:R-:W-:Y:S02]  /*0790*/  @P1 LEA R18, P4, R149, R12, 0x2 ;  /* 0x0000000c95121211 */ /* 0x000fe400078810ff */
[----:B------:R-:W-:Y:S02]  /*07a0*/  IADD3 R5, P5, R5, R2, RZ ;  /* 0x0000000205057210 */ /* 0x000fe40007fbe0ff */
[----:B------:R-:W-:Y:S02]  /*07b0*/  IADD3 R9, R3, R9, RZ ;  /* 0x0000000903097210 */ /* 0x000fe40007ffe0ff */
[----:B------:R-:W-:Y:S01]  /*07c0*/  IADD3.X R2, R0, R17, RZ, P3, !PT ;  /* 0x0000001100027210 */ /* 0x000fe20001ffe4ff */
[----:B------:R-:W-:Y:S01]  /*07d0*/  HFMA2.MMA R17, -RZ, RZ, 0, 0 ;  /* 0x00000000ff117435 */ /* 0x000fe200000001ff */
[----:B------:R-:W-:-:S02]  /*07e0*/  MOV R16, RZ ;  /* 0x000000ff00107202 */ /* 0x000fc40000000f00 */
[C-C-:B------:R-:W-:Y:S02]  /*07f0*/  @P1 LEA.HI.X R19, R149.reuse, R13, R150.reuse, 0x2, P4 ;  /* 0x0000000d95131211 */ /* 0x140fe400020f1496 */
[----:B------:R-:W-:Y:S02]  /*0800*/  @P2 LEA R16, P3, R149, R14, 0x2 ;  /* 0x0000000e95102211 */ /* 0x000fe400078610ff */
[----:B------:R-:W-:Y:S02]  /*0810*/  ISETP.GE.AND P1, PT, R11, 0x1, PT ;  /* 0x000000010b00780c */ /* 0x000fe40003f26270 */
[----:B------:R-:W-:Y:S01]  /*0820*/  IADD3.X R130, R0, R9, RZ, P5, !PT ;  /* 0x0000000900827210 */ /* 0x000fe20002ffe4ff */
[----:B----4-:R-:W-:Y:S01]  /*0830*/  @P0 IMAD R0, R10, UR16, R149 ;  /* 0x000000100a000c24 */ /* 0x010fe2000f8e0295 */
[----:B------:R-:W-:Y:S02]  /*0840*/  @P2 LEA.HI.X R17, R149, R15, R150, 0x2, P3 ;  /* 0x0000000f95112211 */ /* 0x000fe400018f1496 */
[----:B0-----:R-:W-:Y:S01]  /*0850*/  LEA R141, P2, R138, R24, 0x2 ;  /* 0x000000188a8d7211 */ /* 0x001fe200078410ff */
[----:B------:R-:W-:Y:S01]  /*0860*/  @P0 IMAD R0, R0, R11, RZ ;  /* 0x0000000b00000224 */ /* 0x000fe200078e02ff */
[----:B---3--:R-:W-:-:S02]  /*0870*/  LEA R139, P3, R136, R26, 0x2 ;  /* 0x0000001a888b7211 */ /* 0x008fc400078610ff */
[----:B------:R-:W-:Y:S01]  /*0880*/  LEA.HI.X R138, R138, R25, R8, 0x2, P2 ;  /* 0x000000198a8a7211 */ /* 0x000fe200010f1408 */
[----:B-1----:R-:W-:Y:S01]  /*0890*/  @P0 IMAD R3, R0, R23, RZ ;  /* 0x0000001700030224 */ /* 0x002fe200078e02ff */
[----:B------:R-:W-:Y:S02]  /*08a0*/  LEA.HI.X R136, R136, R27, R6, 0x2, P3 ;  /* 0x0000001b88887211 */ /* 0x000fe400018f1406 */
[----:B------:R-:W-:Y:S02]  /*08b0*/  LEA R137, P2, R7, R134, 0x2 ;  /* 0x0000008607897211 */ /* 0x000fe400078410ff */
        /* <DEDUP_REMOVED lines=20> */
.L_x_16351:
[----:B0-----:R-:W0:Y:S01]  /*0a00*/  LDC R92, c[0x0][0x224] ;  /* 0x00008900ff5c7b82 */ /* 0x001e220000000800 */
[----:B------:R-:W-:Y:S01]  /*0a10*/  ULDC UR5, c[0x0][0x218] ;  /* 0x0000860000057ab9 */ /* 0x000fe20000000800 */
[C---:B------:R-:W-:Y:S01]  /*0a20*/  LOP3.LUT R25, R128.reuse, 0x20, RZ, 0xfc, !PT ;  /* 0x0000002080197812 */ /* 0x040fe200078efcff */
[----:B------:R-:W-:Y:S01]  /*0a30*/  HFMA2.MMA R27, -RZ, RZ, 0, 0 ;  /* 0x00000000ff1b7435 */ /* 0x000fe200000001ff */
[C---:B------:R-:W-:Y:S02]  /*0a40*/  LOP3.LUT R15, R128.reuse, 0x40, RZ, 0xfc, !PT ;  /* 0x00000040800f7812 */ /* 0x040fe400078efcff */
[----:B------:R-:W-:Y:S02]  /*0a50*/  LEA R22, P3, R128, R141, 0x2 ;  /* 0x0000008d80167211 */ /* 0x000fe400078610ff */
        /* <DEDUP_REMOVED lines=18> */
[----:B------:R-:W-:Y:S01]  /*0b80*/  IADD3 R39, R140, 0x20, RZ ;  /* 0x000000208c277810 */ /* 0x000fe20007ffe0ff */
[----:B------:R-:W-:Y:S01]  /*0b90*/  ULDC.64 UR8, c[0x0][0x2a8] ;  /* 0x0000aa0000087ab9 */ /* 0x000fe20000000a00 */
[-C--:B------:R-:W-:Y:S01]  /*0ba0*/  ISETP.GE.AND P0, PT, R128, R126.reuse, PT ;  /* 0x0000007e8000720c */ /* 0x080fe20003f06270 */
[----:B------:R-:W-:Y:S01]  /*0bb0*/  ULDC.64 UR10, c[0x0][0x318] ;  /* 0x0000c600000a7ab9 */ /* 0x000fe20000000a00 */
[-C--:B------:R-:W-:Y:S02]  /*0bc0*/  ISETP.GE.AND P1, PT, R25, R126.reuse, PT ;  /* 0x0000007e1900720c */ /* 0x080fe40003f26270 */
[-C--:B------:R-:W-:Y:S02]  /*0bd0*/  ISETP.GE.AND P2, PT, R15, R126.reuse, PT ;  /* 0x0000007e0f00720c */ /* 0x080fe40003f46270 */
[----:B------:R-:W-:-:S02]  /*0be0*/  ISETP.GE.AND P3, PT, R5, R126, PT ;  /* 0x0000007e0500720c */ /* 0x000fc40003f66270 */
[----:B------:R-:W-:-:S05]  /*0bf0*/  ISETP.GE.AND P4, PT, R3, R126, PT ;  /* 0x0000007e0300720c */ /* 0x000fca0003f86270 */
[----:B--2---:R-:W2:Y:S01]  /*0c00*/  @!P0 LDG.E R0, desc[UR14][R22.64] ;  /* 0x0000000e16008981 */ /* 0x004ea2000c1e1900 */
[----:B------:R-:W-:-:S03]  /*0c10*/  ISETP.GE.AND P0, PT, R13, R126, PT ;  /* 0x0000007e0d00720c */ /* 0x000fc60003f06270 */
[----:B---3--:R-:W3:Y:S01]  /*0c20*/  @!P1 LDG.E R27, desc[UR14][R22.64+0x80] ;  /* 0x0000800e161b9981 */ /* 0x008ee2000c1e1900 */
[----:B------:R-:W-:-:S03]  /*0c30*/  ISETP.GE.AND P1, PT, R9, R126, PT ;  /* 0x0000007e0900720c */ /* 0x000fc60003f26270 */
[----:B----4-:R-:W4:Y:S01]  /*0c40*/  @!P2 LDG.E R11, desc[UR14][R22.64+0x100] ;  /* 0x0001000e160ba981 */ /* 0x010f22000c1e1900 */
[----:B------:R-:W-:-:S03]  /*0c50*/  ISETP.GE.AND P2, PT, R7, R126, PT ;  /* 0x0000007e0700720c */ /* 0x000fc60003f46270 */
[----:B------:R-:W4:Y:S04]  /*0c60*/  @!P3 LDG.E R33, desc[UR14][R22.64+0x300] ;  /* 0x0003000e1621b981 */ /* 0x000f28000c1e1900 */
[----:B------:R-:W4:Y:S04]  /*0c70*/  @!P0 LDG.E R31, desc[UR14][R22.64+0x180] ;  /* 0x0001800e161f8981 */ /* 0x000f28000c1e1900 */
[----:B------:R-:W4:Y:S04]  /*0c80*/  @!P1 LDG.E R29, desc[UR14][R22.64+0x200] ;  /* 0x0002000e161d9981 */ /* 0x000f28000c1e1900 */
[----:B------:R-:W4:Y:S04]  /*0c90*/  @!P2 LDG.E R35, desc[UR14][R22.64+0x280] ;  /* 0x0002800e1623a981 */ /* 0x000f28000c1e1900 */
[----:B------:R0:W4:Y:S01]  /*0ca0*/  @!P4 LDG.E R37, desc[UR14][R22.64+0x380] ;  /* 0x0003800e1625c981 */ /* 0x000122000c1e1900 */
[----:B------:R-:W1:Y:S01]  /*0cb0*/  S2UR UR5, SR_CgaCtaId ;  /* 0x00000000000579c3 */ /* 0x000e620000008800 */
[----:B------:R-:W-:-:S02]  /*0cc0*/  IADD3 R41, R140, 0x40, RZ ;  /* 0x000000408c297810 */ /* 0x000fc40007ffe0ff */
[-C--:B------:R-:W-:Y:S02]  /*0cd0*/  LEA.HI.SX32 R39, R39, R140.reuse, 0x1b ;  /* 0x0000008c27277211 */ /* 0x080fe400078fdaff */
[-C--:B------:R-:W-:Y:S02]  /*0ce0*/  LEA.HI.SX32 R41, R41, R140.reuse, 0x1b ;  /* 0x0000008c29297211 */ /* 0x080fe400078fdaff */
[CC--:B------:R-:W-:Y:S02]  /*0cf0*/  LEA.HI.SX32 R125, R140.reuse, R140.reuse, 0x1b ;  /* 0x0000008c8c7d7211 */ /* 0x0c0fe400078fdaff */
[C---:B0-----:R-:W-:Y:S02]  /*0d00*/  IADD3 R23, R140.reuse, 0x60, RZ ;  /* 0x000000608c177810 */ /* 0x041fe40007ffe0ff */
[C---:B------:R-:W-:Y:S02]  /*0d10*/  IADD3 R43, R140.reuse, 0xc0, RZ ;  /* 0x000000c08c2b7810 */ /* 0x040fe40007ffe0ff */
[----:B------:R-:W-:Y:S01]  /*0d20*/  IADD3 R45, R140, 0xe0, RZ ;  /* 0x000000e08c2d7810 */ /* 0x000fe20007ffe0ff */
[----:B-1----:R-:W-:Y:S01]  /*0d30*/  ULEA UR7, UR5, UR7, 0x18 ;  /* 0x0000000705077291 */ /* 0x002fe2000f8ec03f */
[----:B------:R-:W-:-:S05]  /*0d40*/  LEA.HI.SX32 R23, R23, R140, 0x1b ;  /* 0x0000008c17177211 */ /* 0x000fca00078fdaff */
[----:B------:R-:W-:Y:S02]  /*0d50*/  LEA R124, R39, UR7, 0x2 ;  /* 0x00000007277c7c11 */ /* 0x000fe4000f8e10ff */
[----:B------:R-:W-:Y:S02]  /*0d60*/  LEA R122, R41, UR7, 0x2 ;  /* 0x00000007297a7c11 */ /* 0x000fe4000f8e10ff */
[C---:B------:R-:W-:Y:S02]  /*0d70*/  IADD3 R39, R140.reuse, 0x80, RZ ;  /* 0x000000808c277810 */ /* 0x040fe40007ffe0ff */
[----:B------:R-:W-:Y:S02]  /*0d80*/  IADD3 R41, R140, 0xa0, RZ ;  /* 0x000000a08c297810 */ /* 0x000fe40007ffe0ff */
        /* <DEDUP_REMOVED lines=15> */
[-C--:B------:R-:W-:Y:S02]  /*0e80*/  ISETP.GE.AND P5, PT, R25, R126.reuse, PT ;  /* 0x0000007e1900720c */ /* 0x080fe40003fa6270 */
[-C--:B------:R-:W-:Y:S02]  /*0e90*/  ISETP.GE.AND P4, PT, R15, R126.reuse, PT ;  /* 0x0000007e0f00720c */ /* 0x080fe40003f86270 */
[-C--:B------:R-:W-:Y:S02]  /*0ea0*/  ISETP.GE.AND P3, PT, R13, R126.reuse, PT ;  /* 0x0000007e0d00720c */ /* 0x080fe40003f66270 */
[----:B------:R-:W-:Y:S01]  /*0eb0*/  ISETP.GE.AND P2, PT, R9, R126, PT ;  /* 0x0000007e0900720c */ /* 0x000fe20003f46270 */
[----:B------:R-:W-:Y:S01]  /*0ec0*/  HFMA2.MMA R39, -RZ, RZ, 0, 0 ;  /* 0x00000000ff277435 */ /* 0x000fe200000001ff */
[----:B------:R-:W-:-:S02]  /*0ed0*/  LEA.HI.X R23, R128, R136, R129, 0x2, P0 ;  /* 0x0000008880177211 */ /* 0x000fc400000f1481 */
[----:B------:R-:W-:Y:S01]  /*0ee0*/  ISETP.GE.AND P1, PT, R7, R126, PT ;  /* 0x0000007e0700720c */ /* 0x000fe20003f26270 */
[----:B--2---:R0:W-:Y:S01]  /*0ef0*/  STS [R125], R0 ;  /* 0x000000007d007388 */ /* 0x0041e20000000800 */
[----:B------:R-:W-:Y:S01]  /*0f00*/  MOV R2, RZ ;  /* 0x000000ff00027202 */ /* 0x000fe20000000f00 */
[----:B------:R-:W-:Y:S01]  /*0f10*/  HFMA2.MMA R41, -RZ, RZ, 0, 0 ;  /* 0x00000000ff297435 */ /* 0x000fe200000001ff */
[----:B------:R-:W1:Y:S01]  /*0f20*/  LDC.64 R44, c[0x0][0x2b0] ;  /* 0x0000ac00ff2c7b82 */ /* 0x000e620000000a00 */
[----:B---3--:R-:W-:Y:S04]  /*0f30*/  STS [R124+0x80], R27 ;  /* 0x0000801b7c007388 */ /* 0x008fe80000000800 */
        /* <DEDUP_REMOVED lines=17> */
[----:B--2---:R-:W-:Y:S01]  /*1050*/  HFMA2.MMA R31, -RZ, RZ, 0, 0 ;  /* 0x00000000ff1f7435 */ /* 0x004fe200000001ff */
[----:B------:R-:W-:Y:S01]  /*1060*/  ISETP.GE.AND P0, PT, R5, R126, PT ;  /* 0x0000007e0500720c */ /* 0x000fe20003f06270 */
[----:B---3--:R-:W-:Y:S01]  /*1070*/  HFMA2.MMA R35, -RZ, RZ, 0, 0 ;  /* 0x00000000ff237435 */ /* 0x008fe200000001ff */
[----:B------:R-:W-:Y:S01]  /*1080*/  MOV R11, RZ ;  /* 0x000000ff000b7202 */ /* 0x000fe20000000f00 */
[----:B----4-:R-:W-:Y:S01]  /*1090*/  HFMA2.MMA R37, -RZ, RZ, 0, 0 ;  /* 0x00000000ff257435 */ /* 0x010fe200000001ff */
[----:B------:R-:W-:-:S02]  /*10a0*/  MOV R29, RZ ;  /* 0x000000ff001d7202 */ /* 0x000fc40000000f00 */
        /* <DEDUP_REMOVED lines=15> */
[-C--:B------:R-:W-:Y:S02]  /*11a0*/  ISETP.GE.AND P3, PT, R13, R126.reuse, PT ;  /* 0x0000007e0d00720c */ /* 0x080fe40003f66270 */
[----:B------:R-:W-:Y:S01]  /*11b0*/  ISETP.GE.AND P4, PT, R9, R126, PT ;  /* 0x0000007e0900720c */ /* 0x000fe20003f86270 */
[----:B------:R-:W-:Y:S01]  /*11c0*/  HFMA2.MMA R43, -RZ, RZ, 0, 0 ;  /* 0x00000000ff2b7435 */ /* 0x000fe200000001ff */
[----:B--2---:R-:W-:Y:S04]  /*11d0*/  STS [R125], R0 ;  /* 0x000000007d007388 */ /* 0x004fe80000000800 */
[----:B---3--:R0:W-:Y:S04]  /*11e0*/  STS [R124+0x80], R31 ;  /* 0x0000801f7c007388 */ /* 0x0081e80000000800 */
[----:B----4-:R-:W-:Y:S04]  /*11f0*/  STS [R122+0x100], R11 ;  /* 0x0001000b7a007388 */ /* 0x010fe80000000800 */
[----:B------:R2:W-:Y:S04]  /*1200*/  STS [R120+0x180], R39 ;  /* 0x0001802778007388 */ /* 0x0005e80000000800 */
[----:B------:R-:W-:Y:S04]  /*1210*/  STS [R118+0x200], R29 ;  /* 0x0002001d76007388 */ /* 0x000fe80000000800 */
[----:B------:R3:W-:Y:S01]  /*1220*/  STS [R116+0x280], R35 ;  /* 0x0002802374007388 */ /* 0x0007e20000000800 */
[----:B0-----:R-:W-:Y:S01]  /*1230*/  MOV R31, RZ ;  /* 0x000000ff001f7202 */ /* 0x001fe20000000f00 */
[----:B--2---:R-:W0:Y:S02]  /*1240*/  LDC.64 R38, c[0x0][0x2a0] ;  /* 0x0000a800ff267b82 */ /* 0x004e240000000a00 */
        /* <DEDUP_REMOVED lines=12> */
[----:B---3--:R-:W-:Y:S01]  /*1310*/  HFMA2.MMA R35, -RZ, RZ, 0, 0 ;  /* 0x00000000ff237435 */ /* 0x008fe200000001ff */
[----:B------:R-:W-:Y:S01]  /*1320*/  MOV R29, RZ ;  /* 0x000000ff001d7202 */ /* 0x000fe20000000f00 */
[----:B--2---:R-:W-:-:S03]  /*1330*/  HFMA2.MMA R37, -RZ, RZ, 0, 0 ;  /* 0x00000000ff257435 */ /* 0x004fc600000001ff */
[----:B------:R-:W2:Y:S01]  /*1340*/  @!P0 LDG.E R2, desc[UR14][R26.64] ;  /* 0x0000000e1a028981 */ /* 0x000ea2000c1e1900 */
[----:B------:R-:W-:-:S03]  /*1350*/  ISETP.GE.AND P0, PT, R7, R126, PT ;  /* 0x0000007e0700720c */ /* 0x000fc60003f06270 */
[----:B------:R-:W3:Y:S01]  /*1360*/  @!P1 LDG.E R41, desc[UR14][R26.64+0x80] ;  /* 0x0000800e1a299981 */ /* 0x000ee2000c1e1900 */
[----:B------:R-:W-:-:S03]  /*1370*/  ISETP.GE.AND P1, PT, R5, R126, PT ;  /* 0x0000007e0500720c */ /* 0x000fc60003f26270 */
[----:B------:R-:W4:Y:S04]  /*1380*/  @!P2 LDG.E R31, desc[UR14][R26.64+0x100] ;  /* 0x0001000e1a1fa981 */ /* 0x000f28000c1e1900 */
[----:B------:R-:W4:Y:S04]  /*1390*/  @!P3 LDG.E R43, desc[UR14][R26.64+0x180] ;  /* 0x0001800e1a2bb981 */ /* 0x000f28000c1e1900 */
[----:B------:R-:W4:Y:S01]  /*13a0*/  @!P0 LDG.E R35, desc[UR14][R26.64+0x280] ;  /* 0x0002800e1a238981 */ /* 0x000f22000c1e1900 */
[----:B------:R-:W-:-:S03]  /*13b0*/  ISETP.GE.AND P0, PT, R3, R126, PT ;  /* 0x0000007e0300720c */ /* 0x000fc60003f06270 */
[----:B------:R-:W4:Y:S01]  /*13c0*/  @!P4 LDG.E R29, desc[UR14][R26.64+0x200] ;  /* 0x0002000e1a1dc981 */ /* 0x000f22000c1e1900 */
[----:B------:R-:W-:-:S06]  /*13d0*/  MOV R33, RZ ;  /* 0x000000ff00217202 */ /* 0x000fcc0000000f00 */
[----:B------:R-:W4:Y:S04]  /*13e0*/  @!P1 LDG.E R33, desc[UR14][R26.64+0x300] ;  /* 0x0003000e1a219981 */ /* 0x000f28000c1e1900 */
[----:B------:R1:W4:Y:S01]  /*13f0*/  @!P0 LDG.E R37, desc[UR14][R26.64+0x380] ;  /* 0x0003800e1a258981 */ /* 0x000322000c1e1900 */
[----:B0-----:R-:W-:Y:S01]  /*1400*/  IMAD R0, R38, UR17, RZ ;  /* 0x0000001126007c24 */ /* 0x001fe2000f8e02ff */
[----:B------:R-:W-:Y:S01]  /*1410*/  ISETP.GE.AND P0, PT, R128, R126, PT ;  /* 0x0000007e8000720c */ /* 0x000fe20003f06270 */
[----:B------:R-:W-:-:S04]  /*1420*/  IMAD.WIDE.U32 R22, R38, UR16, RZ ;  /* 0x0000001026167c25 */ /* 0x000fc8000f8e00ff */
[----:B------:R-:W-:Y:S01]  /*1430*/  IMAD R39, R39, UR16, R0 ;  /* 0x0000001027277c24 */ /* 0x000fe2000f8e0200 */
[----:B------:R-:W-:Y:S02]  /*1440*/  IADD3 R92, -R92, UR4, RZ ;  /* 0x000000045c5c7c10 */ /* 0x000fe4000fffe1ff */
[----:B------:R-:W-:Y:S02]  /*1450*/  SHF.R.S32.HI R11, RZ, 0x1f, R10 ;  /* 0x0000001fff0b7819 */ /* 0x000fe4000001140a */
[----:B------:R-:W-:Y:S01]  /*1460*/  IADD3 R23, R23, R39, RZ ;  /* 0x0000002717177210 */ /* 0x000fe20007ffe0ff */
[----:B------:R-:W-:Y:S02]  /*1470*/  IMAD R0, R150, UR8, RZ ;  /* 0x0000000896007c24 */ /* 0x000fe4000f8e02ff */
[----:B------:R-:W-:Y:S02]  /*1480*/  IMAD R92, R92, -0x100, RZ ;  /* 0xffffff005c5c7824 */ /* 0x000fe400078e02ff */
[----:B-1----:R-:W-:-:S04]  /*1490*/  IMAD.WIDE.U32 R26, R149, UR8, R22 ;  /* 0x00000008951a7c25 */ /* 0x002fc8000f8e0016 */
[----:B------:R-:W-:Y:S01]  /*14a0*/  @!P0 IMAD.WIDE.U32 R22, R38, UR16, R10 ;  /* 0x0000001026168c25 */ /* 0x000fe2000f8e000a */
[----:B------:R-:W-:-:S04]  /*14b0*/  SHF.R.S32.HI R90, RZ, 0x1f, R92 ;  /* 0x0000001fff5a7819 */ /* 0x000fc8000001145c */
[----:B------:R-:W-:Y:S02]  /*14c0*/  @!P0 IADD3 R23, R39, R23, RZ ;  /* 0x0000001727178210 */ /* 0x000fe40007ffe0ff */
[----:B------:R-:W-:Y:S01]  /*14d0*/  @!P0 MOV R28, R10 ;  /* 0x0000000a001c8202 */ /* 0x000fe20000000f00 */
[----:B------:R-:W-:Y:S01]  /*14e0*/  @!P0 IMAD.WIDE.U32 R22, R149, UR8, R22 ;  /* 0x0000000895168c25 */ /* 0x000fe2000f8e0016 */
[-C--:B------:R-:W-:Y:S02]  /*14f0*/  ISETP.GE.AND P6, PT, R25, R126.reuse, PT ;  /* 0x0000007e1900720c */ /* 0x080fe40003fc6270 */
[-C--:B------:R-:W-:Y:S02]  /*1500*/  ISETP.GE.AND P4, PT, R7, R126.reuse, PT ;  /* 0x0000007e0700720c */ /* 0x080fe40003f86270 */
[----:B------:R-:W-:Y:S01]  /*1510*/  ISETP.GE.AND P5, PT, R5, R126, PT ;  /* 0x0000007e0500720c */ /* 0x000fe20003fa6270 */
[----:B--2---:R-:W-:Y:S04]  /*1520*/  STS [R125], R2 ;  /* 0x000000027d007388 */ /* 0x004fe80000000800 */
[----:B---3--:R0:W-:Y:S04]  /*1530*/  STS [R124+0x80], R41 ;  /* 0x000080297c007388 */ /* 0x0081e80000000800 */
[----:B----4-:R1:W-:Y:S01]  /*1540*/  STS [R122+0x100], R31 ;  /* 0x0001001f7a007388 */ /* 0x0103e20000000800 */
[----:B0-----:R-:W-:Y:S01]  /*1550*/  IMAD R41, R149, UR9, R0 ;  /* 0x0000000995297c24 */ /* 0x001fe2000f8e0200 */
[----:B------:R-:W-:Y:S01]  /*1560*/  IADD3 R0, P1, R92, R26, RZ ;  /* 0x0000001a5c007210 */ /* 0x000fe20007f3e0ff */
[----:B------:R-:W-:Y:S01]  /*1570*/  IMAD R2, R44, UR17, RZ ;  /* 0x000000112c027c24 */ /* 0x000fe2000f8e02ff */
[----:B------:R0:W-:Y:S01]  /*1580*/  STS [R120+0x180], R43 ;  /* 0x0001802b78007388 */ /* 0x0001e20000000800 */
[----:B------:R-:W-:Y:S01]  /*1590*/  ULDC.64 UR8, c[0x0][0x2b8] ;  /* 0x0000ae0000087ab9 */ /* 0x000fe20000000a00 */
[----:B-1----:R-:W-:-:S02]  /*15a0*/  IADD3.X R31, R90, R41, R27, P1, !PT ;  /* 0x000000295a1f7210 */ /* 0x002fc40000ffe41b */
[----:B------:R-:W-:Y:S01]  /*15b0*/  LEA R39, P1, R128, UR10, 0x2 ;  /* 0x0000000a80277c11 */ /* 0x000fe2000f8210ff */
[----:B------:R1:W-:Y:S01]  /*15c0*/  STS [R118+0x200], R29 ;  /* 0x0002001d76007388 */ /* 0x0003e20000000800 */
[----:B------:R-:W-:-:S04]  /*15d0*/  IMAD.WIDE.U32 R26, R44, UR16, RZ ;  /* 0x000000102c1a7c25 */ /* 0x000fc8000f8e00ff */
[----:B0-----:R-:W-:Y:S01]  /*15e0*/  IMAD R43, R45, UR16, R2 ;  /* 0x000000102d2b7c24 */ /* 0x001fe2000f8e0202 */
[C---:B------:R-:W-:Y:S02]  /*15f0*/  LEA.HI.X R2, R128.reuse, UR11, R129, 0x2, P1 ;  /* 0x0000000b80027c11 */ /* 0x040fe400088f1481 */
[----:B------:R-:W-:Y:S02]  /*1600*/  @!P0 IADD3 R4, P1, R128, R22, RZ ;  /* 0x0000001680048210 */ /* 0x000fe40007f3e0ff */
[----:B-1----:R-:W-:Y:S02]  /*1610*/  @!P0 MOV R29, R11 ;  /* 0x0000000b001d8202 */ /* 0x002fe40000000f00 */
[----:B------:R-:W-:Y:S01]  /*1620*/  @!P0 IADD3.X R23, R129, R23, R41, P1, !PT ;  /* 0x0000001781178210 */ /* 0x000fe20000ffe429 */
[----:B------:R-:W-:Y:S01]  /*1630*/  @!P0 IMAD.WIDE.U32 R28, R44, UR16, R28 ;  /* 0x000000102c1c8c25 */ /* 0x000fe2000f8e001c */
[----:B------:R-:W-:Y:S01]  /*1640*/  LEA R32, P2, R0, R39, 0x2 ;  /* 0x0000002700207211 */ /* 0x000fe200078410ff */
[----:B------:R-:W-:Y:S01]  /*1650*/  STS [R116+0x280], R35 ;  /* 0x0002802374007388 */ /* 0x000fe20000000800 */
[----:B------:R-:W-:-:S02]  /*1660*/  @!P0 LEA R22, P1, R4, UR10, 0x2 ;  /* 0x0000000a04168c11 */ /* 0x000fc4000f8210ff */
[----:B------:R-:W-:Y:S01]  /*1670*/  IADD3 R27, R27, R43, RZ ;  /* 0x0000002b1b1b7210 */ /* 0x000fe20007ffe0ff */
[----:B------:R0:W-:Y:S01]  /*1680*/  STS [R114+0x300], R33 ;  /* 0x0003002172007388 */ /* 0x0001e20000000800 */
[----:B------:R-:W-:Y:S02]  /*1690*/  @!P0 IADD3 R29, R43, R29, RZ ;  /* 0x0000001d2b1d8210 */ /* 0x000fe40007ffe0ff */
[----:B------:R-:W-:Y:S01]  /*16a0*/  @!P0 LEA.HI.X R23, R4, UR11, R23, 0x2, P1 ;  /* 0x0000000b04178c11 */ /* 0x000fe200088f1417 */
[----:B------:R1:W-:Y:S01]  /*16b0*/  STS [R112+0x380], R37 ;  /* 0x0003802570007388 */ /* 0x0003e20000000800 */
[----:B------:R-:W-:Y:S01]  /*16c0*/  NOP ;  /* 0x0000000000007918 */ /* 0x000fe20000000000 */
[----:B0-----:R-:W-:Y:S02]  /*16d0*/  LEA.HI.X R33, R0, R2, R31, 0x2, P2 ;  /* 0x0000000200217211 */ /* 0x001fe400010f141f */
[----:B------:R-:W-:Y:S01]  /*16e0*/  LDS R4, [R110+0x4] ;  /* 0x000004006e047984 */ /* 0x000fe20000000800 */
[----:B------:R-:W-:-:S03]  /*16f0*/  IMAD R0, R150, UR8, RZ ;  /* 0x0000000896007c24 */ /* 0x000fc6000f8e02ff */
[----:B------:R-:W-:Y:S01]  /*1700*/  LDS R2, [R110] ;  /* 0x000000006e027984 */ /* 0x000fe20000000800 */
[----:B------:R-:W-:-:S03]  /*1710*/  IMAD.WIDE.U32 R30, R149, UR8, R26 ;  /* 0x00000008951e7c25 */ /* 0x000fc6000f8e001a */
[----:B------:R-:W-:Y:S01]  /*1720*/  LDS R6, [R110+0x8] ;  /* 0x000008006e067984 */ /* 0x000fe20000000800 */
[----:B------:R-:W-:-:S03]  /*1730*/  @!P0 IMAD.WIDE.U32 R26, R149, UR8, R28 ;  /* 0x00000008951a8c25 */ /* 0x000fc6000f8e001c */
[----:B------:R-:W-:Y:S04]  /*1740*/  LDS R8, [R110+0xc] ;  /* 0x00000c006e087984 */ /* 0x000fe80000000800 */
[----:B------:R-:W-:Y:S04]  /*1750*/  LDS R12, [R110+0x10] ;  /* 0x000010006e0c7984 */ /* 0x000fe80000000800 */
[----:B------:R-:W-:Y:S04]  /*1760*/  LDS R14, [R110+0x14] ;  /* 0x000014006e0e7984 */ /* 0x000fe80000000800 */
[----:B------:R-:W-:Y:S04]  /*1770*/  LDS R24, [R110+0x18] ;  /* 0x000018006e187984 */ /* 0x000fe80000000800 */
[----:B------:R-:W-:Y:S01]  /*1780*/  LDS R34, [R110+0x1c] ;  /* 0x00001c006e227984 */ /* 0x000fe20000000800 */
[----:B-1----:R-:W-:Y:S01]  /*1790*/  IMAD R37, R149, UR9, R0 ;  /* 0x0000000995257c24 */ /* 0x002fe2000f8e0200 */
[----:B------:R-:W-:Y:S01]  /*17a0*/  ULDC.64 UR8, c[0x0][0x308] ;  /* 0x0000c20000087ab9 */ /* 0x000fe20000000a00 */
[----:B------:R-:W-:-:S02]  /*17b0*/  @!P0 IADD3 R35, P2, R128, R26, RZ ;  /* 0x0000001a80238210 */ /* 0x000fc40007f5e0ff */
[----:B------:R-:W-:Y:S02]  /*17c0*/  IADD3 R29, P3, R92, R30, RZ ;  /* 0x0000001e5c1d7210 */ /* 0x000fe40007f7e0ff */
[----:B------:R-:W-:Y:S02]  /*17d0*/  LEA R28, P1, R128, UR8, 0x2 ;  /* 0x00000008801c7c11 */ /* 0x000fe4000f8210ff */
[----:B------:R-:W-:Y:S02]  /*17e0*/  @!P0 IADD3.X R36, R129, R27, R37, P2, !PT ;  /* 0x0000001b81248210 */ /* 0x000fe400017fe425 */
[----:B------:R-:W-:Y:S02]  /*17f0*/  IADD3.X R30, R90, R37, R31, P3, !PT ;  /* 0x000000255a1e7210 */ /* 0x000fe40001ffe41f */
[----:B------:R-:W-:Y:S02]  /*1800*/  LEA.HI.X R27, R128, UR9, R129, 0x2, P1 ;  /* 0x00000009801b7c11 */ /* 0x000fe400088f1481 */
[----:B------:R-:W-:-:S02]  /*1810*/  LEA R28, P2, R29, R28, 0x2 ;  /* 0x0000001c1d1c7211 */ /* 0x000fc400078410ff */
[----:B------:R-:W-:Y:S02]  /*1820*/  @!P0 LEA R26, P1, R35, UR8, 0x2 ;  /* 0x00000008231a8c11 */ /* 0x000fe4000f8210ff */
[----:B------:R-:W-:Y:S01]  /*1830*/  LEA.HI.X R29, R29, R27, R30, 0x2, P2 ;  /* 0x0000001b1d1d7211 */ /* 0x000fe200010f141e */
[----:B------:R-:W-:Y:S01]  /*1840*/  HFMA2.MMA R0, -RZ, RZ, 0, 0 ;  /* 0x00000000ff007435 */ /* 0x000fe200000001ff */
[----:B------:R-:W-:Y:S01]  /*1850*/  BAR.SYNC.DEFER_BLOCKING 0x0 ;  /* 0x0000000000007b1d */ /* 0x000fe20000010000 */
[----:B------:R-:W-:Y:S02]  /*1860*/  @!P0 LEA.HI.X R27, R35, UR9, R36, 0x2, P1 ;  /* 0x00000009231b8c11 */ /* 0x000fe400088f1424 */
[----:B------:R-:W-:Y:S02]  /*1870*/  MOV R35, RZ ;  /* 0x000000ff00237202 */ /* 0x000fe40000000f00 */
[-C--:B------:R-:W-:Y:S02]  /*1880*/  ISETP.GE.AND P1, PT, R15, R126.reuse, PT ;  /* 0x0000007e0f00720c */ /* 0x080fe40003f26270 */
[-C--:B------:R-:W-:Y:S01]  /*1890*/  ISETP.GE.AND P2, PT, R13, R126.reuse, PT ;  /* 0x0000007e0d00720c */ /* 0x080fe20003f46270 */
[----:B------:R-:W-:Y:S01]  /*18a0*/  HFMA2.MMA R31, -RZ, RZ, 0, 0 ;  /* 0x00000000ff1f7435 */ /* 0x000fe200000001ff */
[-C--:B------:R-:W-:Y:S01]  /*18b0*/  ISETP.GE.AND P3, PT, R9, R126.reuse, PT ;  /* 0x0000007e0900720c */ /* 0x080fe20003f66270 */
[----:B------:R-:W-:Y:S01]  /*18c0*/  HFMA2.MMA R41, -RZ, RZ, 0, 0 ;  /* 0x00000000ff297435 */ /* 0x000fe200000001ff */
[----:B------:R-:W-:Y:S01]  /*18d0*/  MOV R37, RZ ;  /* 0x000000ff00257202 */ /* 0x000fe20000000f00 */
[----:B------:R-:W-:Y:S01]  /*18e0*/  HFMA2.MMA R43, -RZ, RZ, 0, 0 ;  /* 0x00000000ff2b7435 */ /* 0x000fe200000001ff */
[----:B------:R-:W-:Y:S01]  /*18f0*/  MOV R39, RZ ;  /* 0x000000ff00277202 */ /* 0x000fe20000000f00 */
[----:B------:R-:W2:Y:S01]  /*1900*/  @!P6 LDG.E R35, desc[UR14][R32.64+-0x380] ;  /* 0xfffc800e2023e981 */ /* 0x000ea2000c1e1900 */
[----:B------:R-:W-:-:S03]  /*1910*/  ISETP.GE.AND P6, PT, R3, R126, PT ;  /* 0x0000007e0300720c */ /* 0x000fc60003fc6270 */
[----:B------:R0:W3:Y:S04]  /*1920*/  @!P0 LDG.E R0, desc[UR14][R22.64] ;  /* 0x0000000e16008981 */ /* 0x0000e8000c1e1900 */
[----:B------:R-:W4:Y:S04]  /*1930*/  @!P1 LDG.E R31, desc[UR14][R32.64+-0x300] ;  /* 0xfffd000e201f9981 */ /* 0x000f28000c1e1900 */
[----:B------:R-:W4:Y:S01]  /*1940*/  @!P2 LDG.E R37, desc[UR14][R32.64+-0x280] ;  /* 0xfffd800e2025a981 */ /* 0x000f22000c1e1900 */
[----:B0-----:R-:W-:-:S03]  /*1950*/  CS2R R22, SRZ ;  /* 0x0000000000167805 */ /* 0x001fc6000001ff00 */
[----:B------:R-:W4:Y:S04]  /*1960*/  @!P4 LDG.E R41, desc[UR14][R32.64+-0x180] ;  /* 0xfffe800e2029c981 */ /* 0x000f28000c1e1900 */
[----:B------:R-:W4:Y:S04]  /*1970*/  @!P3 LDG.E R23, desc[UR14][R32.64+-0x200] ;  /* 0xfffe000e2017b981 */ /* 0x000f28000c1e1900 */
[----:B------:R-:W4:Y:S04]  /*1980*/  @!P5 LDG.E R39, desc[UR14][R32.64+-0x100] ;  /* 0xffff000e2027d981 */ /* 0x000f28000c1e1900 */
[----:B------:R-:W4:Y:S01]  /*1990*/  @!P6 LDG.E R43, desc[UR14][R32.64+-0x80] ;  /* 0xffff800e202be981 */ /* 0x000f22000c1e1900 */
[----:B------:R-:W-:Y:S01]  /*19a0*/  HFMA2.MMA R47, -RZ, RZ, 0, 0 ;  /* 0x00000000ff2f7435 */ /* 0x000fe200000001ff */
[----:B------:R-:W-:-:S02]  /*19b0*/  MOV R45, RZ ;  /* 0x000000ff002d7202 */ /* 0x000fc40000000f00 */
[----:B------:R-:W-:Y:S01]  /*19c0*/  MOV R49, RZ ;  /* 0x000000ff00317202 */ /* 0x000fe20000000f00 */
[----:B---3--:R-:W-:Y:S04]  /*19d0*/  STS [R125], R0 ;  /* 0x000000007d007388 */ /* 0x008fe80000000800 */
[----:B--2---:R-:W-:Y:S04]  /*19e0*/  STS [R124+0x80], R35 ;  /* 0x000080237c007388 */ /* 0x004fe80000000800 */
[----:B----4-:R0:W-:Y:S04]  /*19f0*/  STS [R122+0x100], R31 ;  /* 0x0001001f7a007388 */ /* 0x0101e80000000800 */
        /* <DEDUP_REMOVED lines=15> */
[----:B0-----:R-:W-:-:S02]  /*1af0*/  HFMA2.MMA R31, -RZ, RZ, 0, 0 ;  /* 0x00000000ff1f7435 */ /* 0x001fc400000001ff */
[----:B-1----:R-:W-:Y:S01]  /*1b00*/  HFMA2.MMA R43, -RZ, RZ, 0, 0 ;  /* 0x00000000ff2b7435 */ /* 0x002fe200000001ff */
[----:B------:R-:W-:Y:S02]  /*1b10*/  MOV R23, RZ ;  /* 0x000000ff00177202 */ /* 0x000fe40000000f00 */
[----:B------:R-:W-:Y:S01]  /*1b20*/  MOV R41, RZ ;  /* 0x000000ff00297202 */ /* 0x000fe20000000f00 */
        /* <DEDUP_REMOVED lines=9> */
[----:B--2---:R-:W-:-:S06]  /*1bc0*/  FMUL.FTZ R40, R35, -1.4426950216293334961 ;  /* 0xbfb8aa3b23287820 */ /* 0x004fcc0000410000 */
[----:B------:R-:W1:Y:S01]  /*1bd0*/  MUFU.EX2 R40, R40 ;  /* 0x0000002800287308 */ /* 0x000e620000000800 */
[----:B------:R-:W-:Y:S01]  /*1be0*/  FMUL.FTZ R30, R33, -1.4426950216293334961 ;  /* 0xbfb8aa3b211e7820 */ /* 0x000fe20000410000 */
[----:B---3--:R-:W-:Y:S01]  /*1bf0*/  FMUL.FTZ R46, R38, -1.4426950216293334961 ;  /* 0xbfb8aa3b262e7820 */ /* 0x008fe20000410000 */
[----:B0-----:R-:W-:Y:S01]  /*1c00*/  FMUL.FTZ R28, R37, -1.4426950216293334961 ;  /* 0xbfb8aa3b251c7820 */ /* 0x001fe20000410000 */
[----:B------:R-:W-:Y:S01]  /*1c10*/  FMUL.FTZ R26, R32, -1.4426950216293334961 ;  /* 0xbfb8aa3b201a7820 */ /* 0x000fe20000410000 */
[----:B------:R-:W-:-:S03]  /*1c20*/  FMUL.FTZ R42, R36, -1.4426950216293334961 ;  /* 0xbfb8aa3b242a7820 */ /* 0x000fc60000410000 */
[----:B------:R-:W0:Y:S01]  /*1c30*/  MUFU.EX2 R30, R30 ;  /* 0x0000001e001e7308 */ /* 0x000e220000000800 */
[----:B------:R-:W-:-:S07]  /*1c40*/  FMUL.FTZ R27, R0, -1.4426950216293334961 ;  /* 0xbfb8aa3b001b7820 */ /* 0x000fce0000410000 */
[----:B------:R1:W-:Y:S08]  /*1c50*/  MUFU.EX2 R29, R28 ;  /* 0x0000001c001d7308 */ /* 0x0003f00000000800 */
[----:B------:R-:W-:Y:S01]  /*1c60*/  MUFU.EX2 R54, R46 ;  /* 0x0000002e00367308 */ /* 0x000fe20000000800 */
[----:B-1----:R-:W-:Y:S01]  /*1c70*/  FADD.FTZ R28, R40, 1 ;  /* 0x3f800000281c7421 */ /* 0x002fe20000010000 */
[----:B----4-:R-:W-:-:S06]  /*1c80*/  FMUL.FTZ R48, R39, -1.4426950216293334961 ;  /* 0xbfb8aa3b27307820 */ /* 0x010fcc0000410000 */
[----:B------:R-:W1:Y:S08]  /*1c90*/  MUFU.EX2 R26, R26 ;  /* 0x0000001a001a7308 */ /* 0x000e700000000800 */
[----:B------:R-:W-:Y:S08]  /*1ca0*/  MUFU.EX2 R50, R42 ;  /* 0x0000002a00327308 */ /* 0x000ff00000000800 */
[----:B------:R-:W2:Y:S01]  /*1cb0*/  MUFU.EX2 R27, R27 ;  /* 0x0000001b001b7308 */ /* 0x000ea20000000800 */
[----:B0-----:R-:W-:-:S07]  /*1cc0*/  FADD.FTZ R30, R30, 1 ;  /* 0x3f8000001e1e7421 */ /* 0x001fce0000010000 */
[----:B------:R-:W0:Y:S01]  /*1cd0*/  MUFU.EX2 R55, R48 ;  /* 0x0000003000377308 */ /* 0x000e220000000800 */
[----:B-1----:R-:W-:-:S07]  /*1ce0*/  FADD.FTZ R26, R26, 1 ;  /* 0x3f8000001a1a7421 */ /* 0x002fce0000010000 */
[----:B------:R-:W-:Y:S01]  /*1cf0*/  MUFU.RCP R44, R30 ;  /* 0x0000001e002c7308 */ /* 0x000fe20000001000 */
[----:B--2---:R-:W-:Y:S01]  /*1d00*/  FADD.FTZ R27, R27, 1 ;  /* 0x3f8000001b1b7421 */ /* 0x004fe20000010000 */
[----:B------:R-:W-:-:S06]  /*1d10*/  FADD.FTZ R29, R29, 1 ;  /* 0x3f8000001d1d7421 */ /* 0x000fcc0000010000 */
[----:B------:R-:W1:Y:S01]  /*1d20*/  MUFU.RCP R48, R28 ;  /* 0x0000001c00307308 */ /* 0x000e620000001000 */
[----:B------:R-:W-:Y:S01]  /*1d30*/  FADD.FTZ R54, R54, 1 ;  /* 0x3f80000036367421 */ /* 0x000fe20000010000 */
[----:B0-----:R-:W-:-:S06]  /*1d40*/  FADD.FTZ R55, R55, 1 ;  /* 0x3f80000037377421 */ /* 0x001fcc0000010000 */
[----:B------:R1:W-:Y:S01]  /*1d50*/  MUFU.RCP R51, R26 ;  /* 0x0000001a00337308 */ /* 0x0003e20000001000 */
[----:B------:R-:W-:-:S07]  /*1d60*/  FADD.FTZ R50, R50, 1 ;  /* 0x3f80000032327421 */ /* 0x000fce0000010000 */
[----:B------:R-:W0:Y:S01]  /*1d70*/  MUFU.RCP R53, R27 ;  /* 0x0000001b00357308 */ /* 0x000e220000001000 */
[----:B-1----:R-:W-:-:S07]  /*1d80*/  FADD.FTZ R26, -R48, 1 ;  /* 0x3f800000301a7421 */ /* 0x002fce0000010100 */
[----:B------:R-:W-:Y:S08]  /*1d90*/  MUFU.RCP R52, R29 ;  /* 0x0000001d00347308 */ /* 0x000ff00000001000 */
[----:B------:R-:W1:Y:S08]  /*1da0*/  MUFU.RCP R57, R54 ;  /* 0x0000003600397308 */ /* 0x000e700000001000 */
[----:B------:R1:W2:Y:S01]  /*1db0*/  MUFU.RCP R58, R55 ;  /* 0x00000037003a7308 */ /* 0x0002a20000001000 */
[----:B------:R-:W-:Y:S01]  /*1dc0*/  FFMA.FTZ R30, R35, R26, 1 ;  /* 0x3f800000231e7423 */ /* 0x000fe2000001001a */
[----:B0-----:R-:W-:-:S04]  /*1dd0*/  FADD.FTZ R27, -R53, 1 ;  /* 0x3f800000351b7421 */ /* 0x001fc80000010100 */
[----:B------:R-:W-:Y:S01]  /*1de0*/  FFMA.FTZ R27, R0, R27, 1 ;  /* 0x3f800000001b7423 */ /* 0x000fe2000001001b */
[----:B-1----:R-:W-:-:S04]  /*1df0*/  FADD.FTZ R55, -R57, 1 ;  /* 0x3f80000039377421 */ /* 0x002fc80000010100 */
[----:B------:R-:W-:Y:S01]  /*1e00*/  FFMA.FTZ R59, R38, R55, 1 ;  /* 0x3f800000263b7423 */ /* 0x000fe20000010037 */
[----:B------:R-:W-:Y:S01]  /*1e10*/  ISETP.NE.AND P6, PT, R142, RZ, PT ;  /* 0x000000ff8e00720c */ /* 0x000fe20003fc5270 */
[----:B------:R0:W-:Y:S04]  /*1e20*/  STS [R125], R22 ;  /* 0x000000167d007388 */ /* 0x0001e80000000800 */
        /* <DEDUP_REMOVED lines=9> */
[----:B------:R-:W4:Y:S04]  /*1ec0*/  LDS R46, [R110+0x8] ;  /* 0x000008006e2e7984 */ /* 0x000f280000000800 */
[----:B------:R-:W2:Y:S04]  /*1ed0*/  LDS R42, [R110+0x4] ;  /* 0x000004006e2a7984 */ /* 0x000ea80000000800 */
[----:B------:R-:W2:Y:S04]  /*1ee0*/  LDS R43, [R110+0xc] ;  /* 0x00000c006e2b7984 */ /* 0x000ea80000000800 */
[----:B------:R-:W2:Y:S04]  /*1ef0*/  LDS R45, [R110+0x10] ;  /* 0x000010006e2d7984 */ /* 0x000ea80000000800 */
[----:B------:R-:W2:Y:S04]  /*1f00*/  LDS R49, [R110+0x14] ;  /* 0x000014006e317984 */ /* 0x000ea80000000800 */
[----:B------:R-:W2:Y:S04]  /*1f10*/  LDS R56, [R110+0x18] ;  /* 0x000018006e387984 */ /* 0x000ea80000000800 */
[----:B------:R-:W2:Y:S01]  /*1f20*/  LDS R60, [R110+0x1c] ;  /* 0x00001c006e3c7984 */ /* 0x000ea20000000800 */
[----:B0-----:R-:W-:Y:S01]  /*1f30*/  FADD.FTZ R22, -R44, 1 ;  /* 0x3f8000002c167421 */ /* 0x001fe20000010100 */
[----:B-1----:R-:W0:Y:S01]  /*1f40*/  MUFU.RCP R41, R50 ;  /* 0x0000003200297308 */ /* 0x002e220000001000 */
[----:B------:R-:W-:-:S02]  /*1f50*/  FADD.FTZ R23, -R51, 1 ;  /* 0x3f80000033177421 */ /* 0x000fc40000010100 */
[----:B------:R-:W-:Y:S02]  /*1f60*/  FFMA.FTZ R28, R33, R22, 1 ;  /* 0x3f800000211c7423 */ /* 0x000fe40000010016 */
[----:B------:R-:W-:Y:S01]  /*1f70*/  FFMA.FTZ R23, R32, R23, 1 ;  /* 0x3f80000020177423 */ /* 0x000fe20000010017 */
[----:B---3--:R-:W-:Y:S01]  /*1f80*/  FMUL.FTZ R22, R2, R40 ;  /* 0x0000002802167220 */ /* 0x008fe20000410000 */
[----:B----4-:R-:W-:-:S03]  /*1f90*/  FMUL.FTZ R29, R6, R46 ;  /* 0x0000002e061d7220 */ /* 0x010fc60000410000 */
[----:B------:R-:W-:Y:S01]  /*1fa0*/  FMUL.FTZ R22, R51, R22 ;  /* 0x0000001633167220 */ /* 0x000fe20000410000 */
[----:B--2---:R-:W-:Y:S01]  /*1fb0*/  FMUL.FTZ R26, R4, R42 ;  /* 0x0000002a041a7220 */ /* 0x004fe20000410000 */
        /* <DEDUP_REMOVED lines=13> */
[C---:B0-----:R-:W-:Y:S01]  /*2090*/  FADD.FTZ R47, -R41.reuse, 1 ;  /* 0x3f800000292f7421 */ /* 0x041fe20000010100 */
        /* <DEDUP_REMOVED lines=34> */
[----:B------:R-:W-:Y:S01]  /*22c0*/  P2R R22, PR, RZ, 0x40 ;  /* 0x00000040ff167803 */ /* 0x000fe20000000000 */
[----:B0-----:R-:W-:-:S02]  /*22d0*/  IMAD R22, R30, UR17, RZ ;  /* 0x000000111e167c24 */ /* 0x001fc4000f8e02ff */
[----:B------:R-:W-:Y:S01]  /*22e0*/  IMAD.WIDE.U32 R26, R30, UR16, RZ ;  /* 0x000000101e1a7c25 */ /* 0x000fe2000f8e00ff */
[----:B------:R-:W-:Y:S03]  /*22f0*/  BSSY B0, `(.L_x_16294) ;  /* 0x0000012000007945 */ /* 0x000fe60003800000 */
[----:B------:R-:W-:Y:S01]  /*2300*/  IMAD R31, R31, UR16, R22 ;  /* 0x000000101f1f7c24 */ /* 0x000fe2000f8e0216 */
[----:B------:R-:W-:-:S04]  /*2310*/  IADD3 R22, P1, R128, R10, RZ ;  /* 0x0000000a80167210 */ /* 0x000fc80007f3e0ff */
[----:B-1----:R-:W-:Y:S02]  /*2320*/  IADD3 R61, R27, R31, RZ ;  /* 0x0000001f1b3d7210 */ /* 0x002fe40007ffe0ff */
[----:B------:R-:W-:Y:S02]  /*2330*/  IADD3.X R23, R129, R11, RZ, P1, !PT ;  /* 0x0000000b81177210 */ /* 0x000fe40000ffe4ff */
        /* <DEDUP_REMOVED lines=13> */
.L_x_16295:
[----:B------:R-:W-:Y:S05]  /*2410*/  BSYNC B0 ;  /* 0x0000000000007941 */ /* 0x000fea0003800000 */
.L_x_16294:
        /* <DEDUP_REMOVED lines=59> */
[----:B------:R-:W-:Y:S01]  /*27d0*/  STS [R110+0x8], R29 ;  /* 0x0000081d6e007388 */ /* 0x000fe20000000800 */
[----:B0-----:R-:W-:-:S02]  /*27e0*/  IMAD R14, R30, UR17, RZ ;  /* 0x000000111e0e7c24 */ /* 0x001fc4000f8e02ff */
[----:B------:R-:W-:Y:S01]  /*27f0*/  IMAD.WIDE.U32 R26, R30, UR16, RZ ;  /* 0x000000101e1a7c25 */ /* 0x000fe2000f8e00ff */
[----:B------:R-:W-:Y:S03]  /*2800*/  STS [R110+0xc], R35 ;  /* 0x00000c236e007388 */ /* 0x000fe60000000800 */
[----:B------:R-:W-:Y:S01]  /*2810*/  IMAD R31, R31, UR16, R14 ;  /* 0x000000101f1f7c24 */ /* 0x000fe2000f8e020e */
[----:B------:R-:W-:Y:S04]  /*2820*/  STS [R110+0x10], R41 ;  /* 0x000010296e007388 */ /* 0x000fe80000000800 */
[----:B------:R-:W-:Y:S04]  /*2830*/  STS [R110+0x14], R37 ;  /* 0x000014256e007388 */ /* 0x000fe80000000800 */
[----:B------:R-:W-:Y:S04]  /*2840*/  STS [R110+0x18], R57 ;  /* 0x000018396e007388 */ /* 0x000fe80000000800 */
[----:B------:R0:W-:Y:S01]  /*2850*/  STS [R110+0x1c], R39 ;  /* 0x00001c276e007388 */ /* 0x0001e20000000800 */
[----:B------:R-:W-:-:S03]  /*2860*/  NOP ;  /* 0x0000000000007918 */ /* 0x000fc60000000000 */
[----:B------:R-:W-:Y:S01]  /*2870*/  LDS R43, [R125] ;  /* 0x000000007d2b7984 */ /* 0x000fe20000000800 */
[----:B0-----:R-:W-:-:S03]  /*2880*/  IADD3 R39, R27, R31, RZ ;  /* 0x0000001f1b277210 */ /* 0x001fc60007ffe0ff */
        /* <DEDUP_REMOVED lines=24> */
.L_x_16298:
[----:B------:R-:W-:Y:S05]  /*2a10*/  BSYNC B0 ;  /* 0x0000000000007941 */ /* 0x000fea0003800000 */
.L_x_16297:
[----:B------:R-:W-:Y:S01]  /*2a20*/  MOV R27, R39 ;  /* 0x00000027001b7202 */ /* 0x000fe20000000f00 */
[----:B------:R-:W-:Y:S01]  /*2a30*/  ULDC.64 UR10, c[0x0][0x2c8] ;  /* 0x0000b200000a7ab9 */ /* 0x000fe20000000a00 */
[----:B------:R-:W-:Y:S01]  /*2a40*/  LEA R29, P0, R128, UR8, 0x2 ;  /* 0x00000008801d7c11 */ /* 0x000fe2000f8010ff */
[----:B------:R-:W-:Y:S01]  /*2a50*/  IMAD R14, R150, UR10, RZ ;  /* 0x0000000a960e7c24 */ /* 0x000fe2000f8e02ff */
        /* <DEDUP_REMOVED lines=21> */
.L_x_16296:
[----:B------:R-:W1:Y:S01]  /*2bb0*/  LDC R3, c[0x0][0x21c] ;  /* 0x00008700ff037b82 */ /* 0x000e620000000800 */
[----:B------:R-:W-:Y:S01]  /*2bc0*/  FFMA.FTZ R144, R123, R33, R144 ;  /* 0x000000217b907223 */ /* 0x000fe20000010090 */
[----:B------:R-:W-:Y:S01]  /*2bd0*/  HFMA2.MMA R88, -RZ, RZ, 0, 0 ;  /* 0x00000000ff587435 */ /* 0x000fe200000001ff */
[----:B-----5:R-:W-:Y:S01]  /*2be0*/  FMUL.FTZ R107, R33, R148 ;  /* 0x00000094216b7220 */ /* 0x020fe20000410000 */
[----:B------:R-:W-:Y:S01]  /*2bf0*/  HFMA2.MMA R84, -RZ, RZ, 0, 0 ;  /* 0x00000000ff547435 */ /* 0x000fe200000001ff */
[----:B------:R-:W-:Y:S01]  /*2c00*/  FFMA.FTZ R144, R121, R4, R144 ;  /* 0x0000000479907223 */ /* 0x000fe20000010090 */
[----:B------:R-:W-:Y:S01]  /*2c10*/  HFMA2.MMA R80, -RZ, RZ, 0, 0 ;  /* 0x00000000ff507435 */ /* 0x000fe200000001ff */
[----:B------:R-:W-:Y:S01]  /*2c20*/  FMUL.FTZ R105, R4, R148 ;  /* 0x0000009404697220 */ /* 0x000fe20000410000 */
        /* <DEDUP_REMOVED lines=20> */
[----:B------:R-:W-:Y:S01]  /*2d70*/  ULDC.64 UR6, c[0x0][0x230] ;  /* 0x00008c0000067ab9 */ /* 0x000fe20000000a00 */
[----:B------:R-:W1:Y:S01]  /*2d80*/  LDC R70, c[0x0][0x224] ;  /* 0x00008900ff467b82 */ /* 0x000e620000000800 */
        /* <DEDUP_REMOVED lines=8> */
[----:B------:R-:W2:Y:S01]  /*2e10*/  LDC R91, c[0x0][0x218] ;  /* 0x00008600ff5b7b82 */ /* 0x000ea20000000800 */
[----:B------:R-:W-:Y:S01]  /*2e20*/  LOP3.LUT R3, R3, 0xfffffe, RZ, 0xc0, !PT ;  /* 0x00fffffe03037812 */ /* 0x000fe200078ec0ff */
[----:B------:R-:W-:Y:S01]  /*2e30*/  FADD.FTZ R5, R0, R0 ;  /* 0x0000000000057221 */ /* 0x000fe20000010000 */
[----:B------:R-:W-:Y:S01]  /*2e40*/  FADD.FTZ R6, R6, R6 ;  /* 0x0000000606067221 */ /* 0x000fe20000010000 */
[----:B------:R-:W-:Y:S01]  /*2e50*/  FADD.FTZ R4, R12, R12 ;  /* 0x0000000c0c047221 */ /* 0x000fe20000010000 */
[----:B------:R-:W-:Y:S01]  /*2e60*/  IADD3 R72, R72, -R3, RZ ;  /* 0x8000000348487210 */ /* 0x000fe20007ffe0ff */
[----:B------:R-:W-:Y:S01]  /*2e70*/  FADD.FTZ R3, R2, R2 ;  /* 0x0000000202037221 */ /* 0x000fe20000010000 */
[----:B------:R-:W-:Y:S01]  /*2e80*/  FADD.FTZ R2, R44, R44 ;  /* 0x0000002c2c027221 */ /* 0x000fe20000010000 */
[----:B------:R-:W3:Y:S01]  /*2e90*/  LDC.64 R26, c[0x0][0x348] ;  /* 0x0000d200ff1a7b82 */ /* 0x000ee20000000a00 */
[----:B------:R-:W-:Y:S01]  /*2ea0*/  IADD3 R44, R133, R128, RZ ;  /* 0x00000080852c7210 */ /* 0x000fe20007ffe0ff */
[----:B------:R-:W-:Y:S01]  /*2eb0*/  FADD.FTZ R0, R47, R47 ;  /* 0x0000002f2f007221 */ /* 0x000fe20000010000 */
[----:B------:R-:W-:Y:S01]  /*2ec0*/  MOV R87, RZ ;  /* 0x000000ff00577202 */ /* 0x000fe20000000f00 */
[----:B------:R-:W-:Y:S01]  /*2ed0*/  UMOV UR5, URZ ;  /* 0x0000003f00057c82 */ /* 0x000fe20008000000 */
[----:B------:R-:W-:Y:S01]  /*2ee0*/  MOV R88, RZ ;  /* 0x000000ff00587202 */ /* 0x000fe20000000f00 */
[----:B------:R-:W-:Y:S01]  /*2ef0*/  UMOV UR6, URZ ;  /* 0x0000003f00067c82 */ /* 0x000fe20008000000 */
[----:B------:R-:W-:Y:S01]  /*2f00*/  ISETP.GE.AND P0, PT, R44, R89, PT ;  /* 0x000000592c00720c */ /* 0x000fe20003f06270 */
[----:B------:R-:W4:Y:S01]  /*2f10*/  LDC.64 R28, c[0x0][0x350] ;  /* 0x0000d400ff1c7b82 */ /* 0x000f220000000a00 */
[----:B0-----:R-:W-:Y:S01]  /*2f20*/  SHF.R.S32.HI R45, RZ, 0x1f, R44 ;  /* 0x0000001fff2d7819 */ /* 0x001fe2000001142c */
        /* <DEDUP_REMOVED lines=8> */
[----:B------:R-:W-:Y:S01]  /*2fb0*/  ULDC.64 UR30, c[0x0][0x250] ;  /* 0x00009400001e7ab9 */ /* 0x000fe20000000a00 */
[----:B------:R-:W-:-:S05]  /*2fc0*/  ULDC.64 UR32, c[0x0][0x270] ;  /* 0x00009c0000207ab9 */ /* 0x000fca0000000a00 */
[----:B------:R-:W0:Y:S08]  /*2fd0*/  LDC.64 R32, c[0x0][0x360] ;  /* 0x0000d800ff207b82 */ /* 0x000e300000000a00 */
[----:B------:R-:W0:Y:S08]  /*2fe0*/  LDC.64 R34, c[0x0][0x368] ;  /* 0x0000da00ff227b82 */ /* 0x000e300000000a00 */
[----:B------:R-:W0:Y:S08]  /*2ff0*/  LDC.64 R36, c[0x0][0x370] ;  /* 0x0000dc00ff247b82 */ /* 0x000e300000000a00 */
[----:B------:R-:W0:Y:S08]  /*3000*/  LDC.64 R38, c[0x0][0x3d0] ;  /* 0x0000f400ff267b82 */ /* 0x000e300000000a00 */
[----:B------:R-:W0:Y:S08]  /*3010*/  LDC.64 R40, c[0x0][0x380] ;  /* 0x0000e000ff287b82 */ /* 0x000e300000000a00 */
[----:B-1234-:R-:W0:Y:S02]  /*3020*/  LDC.64 R42, c[0x0][0x2d0] ;  /* 0x0000b400ff2a7b82 */ /* 0x01ee240000000a00 */
.L_x_16346:
[----:B------:R-:W-:Y:S01]  /*3030*/  SHF.R.S32.HI R212, RZ, 0x1f, R87 ;  /* 0x0000001fffd47819 */ /* 0x000fe20000011457 */
[C---:B0-----:R-:W-:Y:S01]  /*3040*/  IMAD.WIDE.U32 R12, R87.reuse, UR30, R44 ;  /* 0x0000001e570c7c25 */ /* 0x041fe2000f8e002c */
[C---:B------:R-:W-:Y:S01]  /*3050*/  IADD3 R56, R44.reuse, 0xa0, RZ ;  /* 0x000000a02c387810 */ /* 0x040fe20007ffe0ff */
[----:B------:R-:W-:Y:S01]  /*3060*/  HFMA2.MMA R53, -RZ, RZ, 0, 0 ;  /* 0x00000000ff357435 */ /* 0x000fe200000001ff */
[----:B------:R-:W-:Y:S01]  /*3070*/  IADD3 R48, R44, 0x40, RZ ;  /* 0x000000402c307810 */ /* 0x000fe20007ffe0ff */
[----:B------:R-:W-:Y:S01]  /*3080*/  IMAD R14, R212, UR30, RZ ;  /* 0x0000001ed40e7c24 */ /* 0x000fe2000f8e02ff */
[----:B------:R-:W-:Y:S02]  /*3090*/  LEA R46, P1, R12, R134, 0x2 ;  /* 0x000000860c2e7211 */ /* 0x000fe400078210ff */
[----:B------:R-:W-:Y:S02]  /*30a0*/  CS2R R50, SRZ ;  /* 0x0000000000327805 */ /* 0x000fe4000001ff00 */
[C---:B------:R-:W-:Y:S01]  /*30b0*/  IADD3 R54, R44.reuse, 0x80, RZ ;  /* 0x000000802c367810 */ /* 0x040fe20007ffe0ff */
[----:B------:R-:W-:Y:S01]  /*30c0*/  IMAD R9, R87, UR31, R14 ;  /* 0x0000001f57097c24 */ /* 0x000fe2000f8e020e */
[----:B------:R-:W-:-:S02]  /*30d0*/  IADD3 R14, R44, 0x20, RZ ;  /* 0x000000202c0e7810 */ /* 0x000fc40007ffe0ff */
[----:B------:R-:W-:Y:S02]  /*30e0*/  IADD3 R52, R44, 0x60, RZ ;  /* 0x000000602c347810 */ /* 0x000fe40007ffe0ff */
[----:B------:R-:W-:Y:S02]  /*30f0*/  IADD3 R9, R13, R9, RZ ;  /* 0x000000090d097210 */ /* 0x000fe40007ffe0ff */
[-C--:B------:R-:W-:Y:S02]  /*3100*/  ISETP.GE.AND P2, PT, R56, R89.reuse, PT ;  /* 0x000000593800720c */ /* 0x080fe40003f46270 */
[----:B------:R-:W-:Y:S01]  /*3110*/  LEA.HI.X R47, R12, R132, R9, 0x2, P1 ;  /* 0x000000840c2f7211 */ /* 0x000fe200008f1409 */
[----:B------:R-:W-:Y:S01]  /*3120*/  HFMA2.MMA R9, -RZ, RZ, 0, 0 ;  /* 0x00000000ff097435 */ /* 0x000fe200000001ff */
[-C--:B------:R-:W-:Y:S02]  /*3130*/  ISETP.GE.AND P1, PT, R14, R89.reuse, PT ;  /* 0x000000590e00720c */ /* 0x080fe40003f26270 */
[----:B------:R-:W-:-:S02]  /*3140*/  ISETP.GE.AND P3, PT, R48, R89, PT ;  /* 0x000000593000720c */ /* 0x000fc40003f66270 */
[----:B------:R-:W-:Y:S02]  /*3150*/  MOV R59, RZ ;  /* 0x000000ff003b7202 */ /* 0x000fe40000000f00 */
[C---:B------:R-:W-:Y:S02]  /*3160*/  IADD3 R58, R44.reuse, 0xc0, RZ ;  /* 0x000000c02c3a7810 */ /* 0x040fe40007ffe0ff */
[----:B------:R-:W-:Y:S02]  /*3170*/  MOV R55, RZ ;  /* 0x000000ff00377202 */ /* 0x000fe40000000f00 */
[----:B------:R-:W-:Y:S01]  /*3180*/  IADD3 R68, R44, 0x140, RZ ;  /* 0x000001402c447810 */ /* 0x000fe20007ffe0ff */
[----:B--2---:R-:W2:Y:S01]  /*3190*/  @!P2 LDG.E R59, desc[UR14][R46.64+0x280] ;  /* 0x0002800e2e3ba981 */ /* 0x004ea2000c1e1900 */
[-C--:B------:R-:W-:Y:S02]  /*31a0*/  ISETP.GE.AND P4, PT, R54, R89.reuse, PT ;  /* 0x000000593600720c */ /* 0x080fe40003f86270 */
[----:B------:R-:W-:Y:S01]  /*31b0*/  ISETP.GE.AND P5, PT, R52, R89, PT ;  /* 0x000000593400720c */ /* 0x000fe20003fa6270 */
[----:B---3--:R-:W3:Y:S01]  /*31c0*/  @!P1 LDG.E R51, desc[UR14][R46.64+0x80] ;  /* 0x0000800e2e339981 */ /* 0x008ee2000c1e1900 */
[----:B------:R-:W-:-:S02]  /*31d0*/  IADD3 R60, R44, 0xe0, RZ ;  /* 0x000000e02c3c7810 */ /* 0x000fc40007ffe0ff */
[C---:B------:R-:W-:Y:S01]  /*31e0*/  IADD3 R64, R44.reuse, 0x120, RZ ;  /* 0x000001202c407810 */ /* 0x040fe20007ffe0ff */
[----:B----4-:R-:W4:Y:S01]  /*31f0*/  @!P3 LDG.E R9, desc[UR14][R46.64+0x100] ;  /* 0x0001000e2e09b981 */ /* 0x010f22000c1e1900 */
[----:B------:R-:W-:Y:S02]  /*3200*/  IADD3 R62, R44, 0x100, RZ ;  /* 0x000001002c3e7810 */ /* 0x000fe40007ffe0ff */
[-C--:B------:R-:W-:Y:S01]  /*3210*/  ISETP.GE.AND P1, PT, R58, R89.reuse, PT ;  /* 0x000000593a00720c */ /* 0x080fe20003f26270 */
[----:B------:R-:W-:Y:S01]  /*3220*/  HFMA2.MMA R57, -RZ, RZ, 0, 0 ;  /* 0x00000000ff397435 */ /* 0x000fe200000001ff */
[-C--:B------:R-:W-:Y:S01]  /*3230*/  ISETP.GE.AND P2, PT, R68, R89.reuse, PT ;  /* 0x000000594400720c */ /* 0x080fe20003f46270 */
[----:B------:R-:W2:Y:S01]  /*3240*/  @!P4 LDG.E R53, desc[UR14][R46.64+0x200] ;  /* 0x0002000e2e35c981 */ /* 0x000ea2000c1e1900 */
[-C--:B------:R-:W-:Y:S02]  /*3250*/  ISETP.GE.AND P3, PT, R60, R89.reuse, PT ;  /* 0x000000593c00720c */ /* 0x080fe40003f66270 */
[-C--:B------:R-:W-:Y:S01]  /*3260*/  ISETP.GE.AND P4, PT, R64, R89.reuse, PT ;  /* 0x000000594000720c */ /* 0x080fe20003f86270 */
[----:B------:R-:W2:Y:S01]  /*3270*/  @!P5 LDG.E R55, desc[UR14][R46.64+0x180] ;  /* 0x0001800e2e37d981 */ /* 0x000ea2000c1e1900 */
[----:B------:R-:W-:Y:S01]  /*3280*/  ISETP.GE.AND P5, PT, R62, R89, PT ;  /* 0x000000593e00720c */ /* 0x000fe20003fa6270 */
[----:B------:R-:W-:Y:S01]  /*3290*/  HFMA2.MMA R61, -RZ, RZ, 0, 0 ;  /* 0x00000000ff3d7435 */ /* 0x000fe200000001ff */
[----:B------:R-:W-:-:S02]  /*32a0*/  MOV R65, RZ ;  /* 0x000000ff00417202 */ /* 0x000fc40000000f00 */
[----:B------:R-:W-:Y:S02]  /*32b0*/  CS2R R66, SRZ ;  /* 0x0000000000427805 */ /* 0x000fe4000001ff00 */
[----:B------:R-:W-:Y:S01]  /*32c0*/  MOV R63, RZ ;  /* 0x000000ff003f7202 */ /* 0x000fe20000000f00 */
[----:B------:R-:W3:Y:S01]  /*32d0*/  @!P0 LDG.E R50, desc[UR14][R46.64] ;  /* 0x0000000e2e328981 */ /* 0x000ee2000c1e1900 */
[C---:B------:R-:W-:Y:S02]  /*32e0*/  IADD3 R152, R44.reuse, 0x160, RZ ;  /* 0x000001602c987810 */ /* 0x040fe40007ffe0ff */
[C---:B------:R-:W-:Y:S01]  /*32f0*/  IADD3 R154, R44.reuse, 0x180, RZ ;  /* 0x000001802c9a7810 */ /* 0x040fe20007ffe0ff */
[----:B------:R-:W2:Y:S01]  /*3300*/  @!P1 LDG.E R57, desc[UR14][R46.64+0x300] ;  /* 0x0003000e2e399981 */ /* 0x000ea2000c1e1900 */
[C---:B------:R-:W-:Y:S02]  /*3310*/  IADD3 R156, R44.reuse, 0x1a0, RZ ;  /* 0x000001a02c9c7810 */ /* 0x040fe40007ffe0ff */
[C---:B------:R-:W-:Y:S01]  /*3320*/  IADD3 R158, R44.reuse, 0x1c0, RZ ;  /* 0x000001c02c9e7810 */ /* 0x040fe20007ffe0ff */
[----:B------:R-:W2:Y:S01]  /*3330*/  @!P2 LDG.E R65, desc[UR14][R46.64+0x500] ;  /* 0x0005000e2e41a981 */ /* 0x000ea2000c1e1900 */
[----:B------:R-:W-:-:S02]  /*3340*/  IADD3 R160, R44, 0x1e0, RZ ;  /* 0x000001e02ca07810 */ /* 0x000fc40007ffe0ff */
[-C--:B------:R-:W-:Y:S01]  /*3350*/  ISETP.GE.AND P1, PT, R152, R89.reuse, PT ;  /* 0x000000599800720c */ /* 0x080fe20003f26270 */
[----:B------:R-:W2:Y:S01]  /*3360*/  @!P3 LDG.E R63, desc[UR14][R46.64+0x380] ;  /* 0x0003800e2e3fb981 */ /* 0x000ea2000c1e1900 */
[-C--:B------:R-:W-:Y:S01]  /*3370*/  ISETP.GE.AND P2, PT, R154, R89.reuse, PT ;  /* 0x000000599a00720c */ /* 0x080fe20003f46270 */
[----:B------:R-:W-:Y:S01]  /*3380*/  HFMA2.MMA R69, -RZ, RZ, 0, 0 ;  /* 0x00000000ff457435 */ /* 0x000fe200000001ff */
[-C--:B------:R-:W-:Y:S01]  /*3390*/  ISETP.GE.AND P3, PT, R156, R89.reuse, PT ;  /* 0x000000599c00720c */ /* 0x080fe20003f66270 */
[----:B------:R-:W2:Y:S01]  /*33a0*/  @!P4 LDG.E R66, desc[UR14][R46.64+0x480] ;  /* 0x0004800e2e42c981 */ /* 0x000ea2000c1e1900 */
[----:B------:R-:W-:-:S03]  /*33b0*/  ISETP.GE.AND P4, PT, R158, R89, PT ;  /* 0x000000599e00720c */ /* 0x000fc60003f86270 */
[----:B------:R-:W2:Y:S01]  /*33c0*/  @!P5 LDG.E R61, desc[UR14][R46.64+0x400] ;  /* 0x0004000e2e3dd981 */ /* 0x000ea2000c1e1900 */
[----:B------:R-:W-:Y:S01]  /*33d0*/  ISETP.GE.AND P5, PT, R160, R89, PT ;  /* 0x00000059a000720c */ /* 0x000fe20003fa6270 */
[----:B------:R-:W-:Y:S01]  /*33e0*/  HFMA2.MMA R71, -RZ, RZ, 0, 0 ;  /* 0x00000000ff477435 */ /* 0x000fe200000001ff */
[----:B------:R-:W-:Y:S01]  /*33f0*/  MOV R73, RZ ;  /* 0x000000ff00497202 */ /* 0x000fe20000000f00 */
[----:B------:R-:W2:Y:S01]  /*3400*/  @!P1 LDG.E R69, desc[UR14][R46.64+0x580] ;  /* 0x0005800e2e459981 */ /* 0x000ea2000c1e1900 */
[----:B------:R-:W-:-:S03]  /*3410*/  MOV R75, RZ ;  /* 0x000000ff004b7202 */ /* 0x000fc60000000f00 */
[----:B------:R-:W2:Y:S04]  /*3420*/  @!P2 LDG.E R67, desc[UR14][R46.64+0x600] ;  /* 0x0006000e2e43a981 */ /* 0x000ea8000c1e1900 */
[----:B------:R-:W2:Y:S04]  /*3430*/  @!P3 LDG.E R73, desc[UR14][R46.64+0x680] ;  /* 0x0006800e2e49b981 */ /* 0x000ea8000c1e1900 */
[----:B------:R-:W2:Y:S04]  /*3440*/  @!P4 LDG.E R71, desc[UR14][R46.64+0x700] ;  /* 0x0007000e2e47c981 */ /* 0x000ea8000c1e1900 */
[----:B------:R1:W2:Y:S01]  /*3450*/  @!P5 LDG.E R75, desc[UR14][R46.64+0x780] ;  /* 0x0007800e2e4bd981 */ /* 0x0002a2000c1e1900 */
[----:B------:R-:W0:Y:S01]  /*3460*/  S2UR UR8, SR_CgaCtaId ;  /* 0x00000000000879c3 */ /* 0x000e220000008800 */
[----:B------:R-:W-:Y:S01]  /*3470*/  IADD3 R126, -R10, R91, RZ ;  /* 0x0000005b0a7e7210 */ /* 0x000fe20007ffe1ff */
[----:B------:R-:W-:-:S03]  /*3480*/  IMAD R164, R212, UR32, RZ ;  /* 0x00000020d4a47c24 */ /* 0x000fc6000f8e02ff */
[----:B------:R-:W-:Y:S01]  /*3490*/  SHF.L.U32 R79, R126, 0x1, RZ ;  /* 0x000000017e4f7819 */ /* 0x000fe200000006ff */
[----:B------:R-:W-:Y:S01]  /*34a0*/  IMAD R162, R212, UR28, RZ ;  /* 0x0000001cd4a27c24 */ /* 0x000fe2000f8e02ff */
[----:B------:R-:W-:Y:S02]  /*34b0*/  MOV R15, R85 ;  /* 0x00000055000f7202 */ /* 0x000fe40000000f00 */
[----:B------:R-:W-:Y:S02]  /*34c0*/  ISETP.GE.AND P2, PT, R14, R79, PT ;  /* 0x0000004f0e00720c */ /* 0x000fe40003f46270 */
[----:B------:R-:W-:Y:S01]  /*34d0*/  MOV R14, R24 ;  /* 0x00000018000e7202 */ /* 0x000fe20000000f00 */
[----:B------:R-:W-:-:S04]  /*34e0*/  IMAD.WIDE.U32 R12, R87, UR32, R44 ;  /* 0x00000020570c7c25 */ /* 0x000fc8000f8e002c */
[C---:B------:R-:W-:Y:S01]  /*34f0*/  IMAD R49, R87.reuse, UR33, R164 ;  /* 0x0000002157317c24 */ /* 0x040fe2000f8e02a4 */
[----:B------:R-:W-:Y:S01]  /*3500*/  ISETP.GE.AND P1, PT, R48, R79, PT ;  /* 0x0000004f3000720c */ /* 0x000fe20003f26270 */
[----:B------:R-:W-:Y:S01]  /*3510*/  IMAD.WIDE.U32 R14, R87, UR28, R14 ;  /* 0x0000001c570e7c25 */ /* 0x000fe2000f8e000e */
[----:B------:R-:W-:-:S03]  /*3520*/  LEA R48, P3, R12, R131, 0x2 ;  /* 0x000000830c307211 */ /* 0x000fc600078610ff */
[----:B-1----:R-:W-:Y:S01]  /*3530*/  IMAD R47, R87, UR29, R162 ;  /* 0x0000001d572f7c24 */ /* 0x002fe2000f8e02a2 */
[----:B------:R-:W-:Y:S02]  /*3540*/  IADD3 R13, R13, R49, RZ ;  /* 0x000000310d0d7210 */ /* 0x000fe40007ffe0ff */
[----:B0-----:R-:W-:Y:S02]  /*3550*/  LEA R46, P5, R14, R42, 0x3 ;  /* 0x0000002a0e2e7211 */ /* 0x001fe400078a18ff */
[----:B------:R-:W-:Y:S01]  /*3560*/  IADD3 R15, R15, R47, RZ ;  /* 0x0000002f0f0f7210 */ /* 0x000fe20007ffe0ff */
[----:B------:R-:W-:Y:S01]  /*3570*/  UMOV UR7, 0x400 ;  /* 0x0000040000077882 */ /* 0x000fe20000000000 */
[----:B------:R-:W-:Y:S02]  /*3580*/  LEA.HI.X R49, R12, R130, R13, 0x2, P3 ;  /* 0x000000820c317211 */ /* 0x000fe400018f140d */
[----:B------:R-:W-:Y:S01]  /*3590*/  IADD3 R13, R140, 0x100, RZ ;  /* 0x000001008c0d7810 */ /* 0x000fe20007ffe0ff */
[----:B------:R-:W-:Y:S01]  /*35a0*/  ULEA UR7, UR8, UR7, 0x18 ;  /* 0x0000000708077291 */ /* 0x000fe2000f8ec03f */
[----:B------:R-:W-:-:S02]  /*35b0*/  LEA.HI.X R47, R14, R43, R15, 0x3, P5 ;  /* 0x0000002b0e2f7211 */ /* 0x000fc400028f1c0f */
[C---:B------:R-:W-:Y:S02]  /*35c0*/  IADD3 R15, R140.reuse, 0x120, RZ ;  /* 0x000001208c0f7810 */ /* 0x040fe40007ffe0ff */
[-C--:B------:R-:W-:Y:S02]  /*35d0*/  LEA.HI.SX32 R13, R13, R140.reuse, 0x1b ;  /* 0x0000008c0d0d7211 */ /* 0x080fe400078fdaff */
[C---:B------:R-:W-:Y:S01]  /*35e0*/  IADD3 R77, R140.reuse, 0x140, RZ ;  /* 0x000001408c4d7810 */ /* 0x040fe20007ffe0ff */
[----:B------:R-:W2:Y:S01]  /*35f0*/  LDG.E.64 R46, desc[UR14][R46.64] ;  /* 0x0000000e2e2e7981 */ /* 0x000ea2000c1e1b00 */
[----:B------:R-:W-:Y:S02]  /*3600*/  LEA.HI.SX32 R15, R15, R140, 0x1b ;  /* 0x0000008c0f0f7211 */ /* 0x000fe400078fdaff */
[----:B------:R-:W-:Y:S02]  /*3610*/  LEA R14, R13, UR7, 0x2 ;  /* 0x000000070d0e7c11 */ /* 0x000fe4000f8e10ff */
[----:B------:R-:W-:-:S02]  /*3620*/  IADD3 R13, R140, 0x180, RZ ;  /* 0x000001808c0d7810 */ /* 0x000fc40007ffe0ff */
[-C--:B------:R-:W-:Y:S02]  /*3630*/  LEA.HI.SX32 R77, R77, R140.reuse, 0x1b ;  /* 0x0000008c4d4d7211 */ /* 0x080fe400078fdaff */
[----:B------:R-:W-:Y:S02]  /*3640*/  LEA R15, R15, UR7, 0x2 ;  /* 0x000000070f0f7c11 */ /* 0x000fe4000f8e10ff */
[----:B------:R-:W-:Y:S02]  /*3650*/  LEA.HI.SX32 R13, R13, R140, 0x1b ;  /* 0x0000008c0d0d7211 */ /* 0x000fe400078fdaff */
[-C--:B------:R-:W-:Y:S02]  /*3660*/  ISETP.GE.AND P4, PT, R52, R79.reuse, PT ;  /* 0x0000004f3400720c */ /* 0x080fe40003f86270 */
[-C--:B------:R-:W-:Y:S02]  /*3670*/  ISETP.GE.AND P5, PT, R44, R79.reuse, PT ;  /* 0x0000004f2c00720c */ /* 0x080fe40003fa6270 */
[----:B------:R-:W-:-:S02]  /*3680*/  ISETP.GE.AND P3, PT, R54, R79, PT ;  /* 0x0000004f3600720c */ /* 0x000fc40003f66270 */
[----:B------:R-:W-:Y:S01]  /*3690*/  LEA R52, R77, UR7, 0x2 ;  /* 0x000000074d347c11 */ /* 0x000fe2000f8e10ff */
[----:B------:R-:W-:Y:S01]  /*36a0*/  HFMA2.MMA R153, -RZ, RZ, 0, 0 ;  /* 0x00000000ff997435 */ /* 0x000fe200000001ff */
[----:B------:R-:W-:Y:S01]  /*36b0*/  MOV R151, RZ ;  /* 0x000000ff00977202 */ /* 0x000fe20000000f00 */
[----:B------:R-:W-:Y:S01]  /*36c0*/  HFMA2.MMA R157, -RZ, RZ, 0, 0 ;  /* 0x00000000ff9d7435 */ /* 0x000fe200000001ff */
[----:B------:R-:W-:Y:S01]  /*36d0*/  MOV R155, RZ ;  /* 0x000000ff009b7202 */ /* 0x000fe20000000f00 */
[----:B------:R-:W-:Y:S01]  /*36e0*/  HFMA2.MMA R161, -RZ, RZ, 0, 0 ;  /* 0x00000000ffa17435 */ /* 0x000fe200000001ff */
[----:B------:R-:W-:Y:S01]  /*36f0*/  MOV R159, RZ ;  /* 0x000000ff009f7202 */ /* 0x000fe20000000f00 */
[----:B------:R-:W-:Y:S02]  /*3700*/  HFMA2.MMA R163, -RZ, RZ, 0, 0 ;  /* 0x00000000ffa37435 */ /* 0x000fe400000001ff */
[----:B------:R-:W-:Y:S01]  /*3710*/  HFMA2.MMA R169, -RZ, RZ, 0, 0 ;  /* 0x00000000ffa97435 */ /* 0x000fe200000001ff */
[----:B------:R-:W-:-:S02]  /*3720*/  MOV R165, RZ ;  /* 0x000000ff00a57202 */ /* 0x000fc40000000f00 */
[----:B------:R-:W-:Y:S02]  /*3730*/  MOV R167, RZ ;  /* 0x000000ff00a77202 */ /* 0x000fe40000000f00 */
[----:B------:R-:W-:Y:S01]  /*3740*/  MOV R171, RZ ;  /* 0x000000ff00ab7202 */ /* 0x000fe20000000f00 */
[----:B---3--:R-:W-:Y:S04]  /*3750*/  STS [R125], R50 ;  /* 0x000000327d007388 */ /* 0x008fe80000000800 */
[----:B------:R0:W-:Y:S04]  /*3760*/  STS [R124+0x80], R51 ;  /* 0x000080337c007388 */ /* 0x0001e80000000800 */
[----:B----4-:R1:W-:Y:S04]  /*3770*/  STS [R122+0x100], R9 ;  /* 0x000100097a007388 */ /* 0x0103e80000000800 */
[----:B--2---:R2:W-:Y:S01]  /*3780*/  STS [R120+0x180], R55 ;  /* 0x0001803778007388 */ /* 0x0045e20000000800 */
[----:B0-----:R-:W-:-:S03]  /*3790*/  IADD3 R51, R140, 0x1a0, RZ ;  /* 0x000001a08c337810 */ /* 0x001fc60007ffe0ff */
[----:B------:R0:W-:Y:S01]  /*37a0*/  STS [R118+0x200], R53 ;  /* 0x0002003576007388 */ /* 0x0001e20000000800 */
[----:B-1----:R-:W-:-:S03]  /*37b0*/  IADD3 R9, R140, 0x160, RZ ;  /* 0x000001608c097810 */ /* 0x002fc60007ffe0ff */
[----:B------:R-:W-:Y:S01]  /*37c0*/  STS [R116+0x280], R59 ;  /* 0x0002803b74007388 */ /* 0x000fe20000000800 */
[C---:B--2---:R-:W-:Y:S02]  /*37d0*/  IADD3 R55, R140.reuse, 0x1e0, RZ ;  /* 0x000001e08c377810 */ /* 0x044fe40007ffe0ff */
[-C--:B------:R-:W-:Y:S02]  /*37e0*/  LEA.HI.SX32 R9, R9, R140.reuse, 0x1b ;  /* 0x0000008c09097211 */ /* 0x080fe400078fdaff */
[----:B0-----:R-:W-:Y:S01]  /*37f0*/  IADD3 R53, R140, 0x1c0, RZ ;  /* 0x000001c08c357810 */ /* 0x001fe20007ffe0ff */
[----:B------:R-:W-:Y:S01]  /*3800*/  STS [R114+0x300], R57 ;  /* 0x0003003972007388 */ /* 0x000fe20000000800 */
[-C--:B------:R-:W-:Y:S02]  /*3810*/  LEA.HI.SX32 R51, R51, R140.reuse, 0x1b ;  /* 0x0000008c33337211 */ /* 0x080fe400078fdaff */
[-C--:B------:R-:W-:Y:S01]  /*3820*/  LEA.HI.SX32 R53, R53, R140.reuse, 0x1b ;  /* 0x0000008c35357211 */ /* 0x080fe200078fdaff */
[----:B------:R-:W-:Y:S01]  /*3830*/  STS [R112+0x380], R63 ;  /* 0x0003803f70007388 */ /* 0x000fe20000000800 */
[----:B------:R-:W-:-:S02]  /*3840*/  LEA.HI.SX32 R55, R55, R140, 0x1b ;  /* 0x0000008c37377211 */ /* 0x000fc400078fdaff */
[----:B------:R-:W-:Y:S01]  /*3850*/  LEA R54, R9, UR7, 0x2 ;  /* 0x0000000709367c11 */ /* 0x000fe2000f8e10ff */
[----:B------:R-:W-:Y:S01]  /*3860*/  STS [R14+0x400], R61 ;  /* 0x0004003d0e007388 */ /* 0x000fe20000000800 */
[----:B------:R-:W-:-:S03]  /*3870*/  LEA R162, R51, UR7, 0x2 ;  /* 0x0000000733a27c11 */ /* 0x000fc6000f8e10ff */
[----:B------:R0:W-:Y:S01]  /*3880*/  STS [R15+0x480], R66 ;  /* 0x000480420f007388 */ /* 0x0001e20000000800 */
[----:B------:R-:W-:Y:S02]  /*3890*/  LEA R164, R53, UR7, 0x2 ;  /* 0x0000000735a47c11 */ /* 0x000fe4000f8e10ff */
[----:B------:R-:W-:Y:S01]  /*38a0*/  LEA R166, R55, UR7, 0x2 ;  /* 0x0000000737a67c11 */ /* 0x000fe2000f8e10ff */
[----:B------:R-:W-:Y:S01]  /*38b0*/  STS [R52+0x500], R65 ;  /* 0x0005004134007388 */ /* 0x000fe20000000800 */
[----:B0-----:R-:W-:-:S03]  /*38c0*/  LEA R66, R13, UR7, 0x2 ;  /* 0x000000070d427c11 */ /* 0x001fc6000f8e10ff */
[----:B------:R-:W-:Y:S01]  /*38d0*/  STS [R54+0x580], R69 ;  /* 0x0005804536007388 */ /* 0x000fe20000000800 */
[----:B------:R-:W-:-:S03]  /*38e0*/  CS2R R12, SRZ ;  /* 0x00000000000c7805 */ /* 0x000fc6000001ff00 */
[----:B------:R-:W-:Y:S04]  /*38f0*/  STS [R66+0x600], R67 ;  /* 0x0006004342007388 */ /* 0x000fe80000000800 */
[----:B------:R-:W-:Y:S04]  /*3900*/  STS [R162+0x680], R73 ;  /* 0x00068049a2007388 */ /* 0x000fe80000000800 */
[----:B------:R-:W-:Y:S04]  /*3910*/  STS [R164+0x700], R71 ;  /* 0x00070047a4007388 */ /* 0x000fe80000000800 */
[----:B------:R-:W-:Y:S01]  /*3920*/  STS [R166+0x780], R75 ;  /* 0x0007804ba6007388 */ /* 0x000fe20000000800 */
[----:B------:R-:W-:-:S03]  /*3930*/  NOP ;  /* 0x0000000000007918 */ /* 0x000fc60000000000 */
[----:B------:R-:W2:Y:S01]  /*3940*/  @!P5 LDG.E R12, desc[UR14][R48.64] ;  /* 0x0000000e300cd981 */ /* 0x000ea2000c1e1900 */
[-C--:B------:R-:W-:Y:S01]  /*3950*/  ISETP.GE.AND P5, PT, R58, R79.reuse, PT ;  /* 0x0000004f3a00720c */ /* 0x080fe20003fa6270 */
[----:B------:R-:W-:Y:S01]  /*3960*/  HFMA2.MMA R53, -RZ, RZ, 0, 0 ;  /* 0x00000000ff357435 */ /* 0x000fe200000001ff */
[----:B------:R-:W-:Y:S01]  /*3970*/  CS2R R50, SRZ ;  /* 0x0000000000327805 */ /* 0x000fe2000001ff00 */
[----:B------:R-:W3:Y:S01]  /*3980*/  @!P1 LDG.E R13, desc[UR14][R48.64+0x100] ;  /* 0x0001000e300d9981 */ /* 0x000ee2000c1e1900 */
[----:B------:R-:W-:-:S03]  /*3990*/  ISETP.GE.AND P1, PT, R56, R79, PT ;  /* 0x0000004f3800720c */ /* 0x000fc60003f26270 */
[----:B------:R-:W4:Y:S01]  /*39a0*/  @!P4 LDG.E R151, desc[UR14][R48.64+0x180] ;  /* 0x0001800e3097c981 */ /* 0x000f22000c1e1900 */
        /* <DEDUP_REMOVED lines=22> */
[----:B------:R-:W-:-:S02]  /*3b10*/  SHF.L.U32 R9, R140, 0x4, RZ ;  /* 0x000000048c097819 */ /* 0x000fc400000006ff */
[----:B------:R-:W-:Y:S02]  /*3b20*/  ISETP.NE.AND P1, PT, R196, RZ, PT ;  /* 0x000000ffc400720c */ /* 0x000fe40003f25270 */
[C---:B------:R-:W-:Y:S02]  /*3b30*/  IADD3 R57, R140.reuse, 0x20, RZ ;  /* 0x000000208c397810 */ /* 0x040fe40007ffe0ff */
[C---:B------:R-:W-:Y:S02]  /*3b40*/  IADD3 R55, R140.reuse, 0x40, RZ ;  /* 0x000000408c377810 */ /* 0x040fe40007ffe0ff */
[----:B------:R-:W-:Y:S02]  /*3b50*/  LEA.HI.SX32 R9, R9, R9, 0x1b ;  /* 0x0000000909097211 */ /* 0x000fe400078fdaff */
[----:B------:R-:W-:Y:S02]  /*3b60*/  LEA.HI.SX32 R125, R140, R140, 0x1b ;  /* 0x0000008c8c7d7211 */ /* 0x000fe400078fdaff */
[----:B------:R-:W-:-:S02]  /*3b70*/  ISETP.LT.OR P3, PT, R127, 0x2, P1 ;  /* 0x000000027f00780c */ /* 0x000fc40000f61670 */
[-C--:B------:R-:W-:Y:S02]  /*3b80*/  LEA.HI.SX32 R57, R57, R140.reuse, 0x1b ;  /* 0x0000008c39397211 */ /* 0x080fe400078fdaff */
[----:B------:R-:W-:Y:S02]  /*3b90*/  LEA.HI.SX32 R55, R55, R140, 0x1b ;  /* 0x0000008c37377211 */ /* 0x000fe400078fdaff */
[----:B------:R-:W-:Y:S02]  /*3ba0*/  LEA R56, R9, UR7, 0x2 ;  /* 0x0000000709387c11 */ /* 0x000fe4000f8e10ff */
[----:B------:R-:W-:Y:S02]  /*3bb0*/  LEA R125, R125, UR7, 0x2 ;  /* 0x000000077d7d7c11 */ /* 0x000fe4000f8e10ff */
[----:B------:R-:W-:Y:S01]  /*3bc0*/  LEA R124, R57, UR7, 0x2 ;  /* 0x00000007397c7c11 */ /* 0x000fe2000f8e10ff */
[----:B------:R-:W1:Y:S01]  /*3bd0*/  LDS R83, [R56] ;  /* 0x0000000038537984 */ /* 0x000e620000000800 */
[----:B------:R-:W-:Y:S01]  /*3be0*/  LEA R122, R55, UR7, 0x2 ;  /* 0x00000007377a7c11 */ /* 0x000fe2000f8e10ff */
[----:B------:R-:W-:Y:S01]  /*3bf0*/  FADD.FTZ R68, R108, R147 ;  /* 0x000000936c447221 */ /* 0x000fe20000010000 */
[----:B0-----:R-:W-:Y:S01]  /*3c00*/  FMUL.FTZ R49, R46, 1.4426950216293334961 ;  /* 0x3fb8aa3b2e317820 */ /* 0x001fe20000410000 */
[----:B------:R-:W0:Y:S01]  /*3c10*/  LDS R81, [R56+0x4] ;  /* 0x0000040038517984 */ /* 0x000e220000000800 */
[----:B------:R-:W4:Y:S03]  /*3c20*/  @!P3 LDC R60, c[0x0][0x21c] ;  /* 0x00008700ff3cbb82 */ /* 0x000f260000000800 */
[----:B------:R-:W-:Y:S04]  /*3c30*/  LDS R79, [R56+0x8] ;  /* 0x00000800384f7984 */ /* 0x000fe80000000800 */
[----:B------:R-:W-:Y:S04]  /*3c40*/  LDS R77, [R56+0xc] ;  /* 0x00000c00384d7984 */ /* 0x000fe80000000800 */
[----:B------:R-:W-:Y:S04]  /*3c50*/  LDS R75, [R56+0x10] ;  /* 0x00001000384b7984 */ /* 0x000fe80000000800 */
[----:B------:R-:W0:Y:S04]  /*3c60*/  LDS R73, [R56+0x14] ;  /* 0x0000140038497984 */ /* 0x000e280000000800 */
[----:B------:R-:W0:Y:S04]  /*3c70*/  LDS R71, [R56+0x18] ;  /* 0x0000180038477984 */ /* 0x000e280000000800 */
[----:B------:R-:W0:Y:S04]  /*3c80*/  LDS R69, [R56+0x1c] ;  /* 0x00001c0038457984 */ /* 0x000e280000000800 */
[----:B------:R-:W-:Y:S04]  /*3c90*/  LDS R67, [R56+0x20] ;  /* 0x0000200038437984 */ /* 0x000fe80000000800 */
[----:B------:R-:W4:Y:S04]  /*3ca0*/  LDS R65, [R56+0x24] ;  /* 0x0000240038417984 */ /* 0x000f280000000800 */
[----:B------:R-:W4:Y:S04]  /*3cb0*/  LDS R63, [R56+0x28] ;  /* 0x00002800383f7984 */ /* 0x000f280000000800 */
[----:B------:R-:W4:Y:S04]  /*3cc0*/  LDS R61, [R56+0x2c] ;  /* 0x00002c00383d7984 */ /* 0x000f280000000800 */
[----:B------:R-:W-:Y:S04]  /*3cd0*/  LDS R59, [R56+0x30] ;  /* 0x00003000383b7984 */ /* 0x000fe80000000800 */
[----:B------:R-:W4:Y:S04]  /*3ce0*/  LDS R57, [R56+0x34] ;  /* 0x0000340038397984 */ /* 0x000f280000000800 */
[----:B------:R-:W4:Y:S04]  /*3cf0*/  LDS R55, [R56+0x38] ;  /* 0x0000380038377984 */ /* 0x000f280000000800 */
[----:B------:R-:W4:Y:S01]  /*3d00*/  LDS R9, [R56+0x3c] ;  /* 0x00003c0038097984 */ /* 0x000f220000000800 */
[----:B------:R-:W-:Y:S01]  /*3d10*/  FMUL.FTZ R48, R68, R49 ;  /* 0x0000003144307220 */ /* 0x000fe20000410000 */
[----:B------:R-:W-:-:S02]  /*3d20*/  IADD3 R179, R140, 0x80, RZ ;  /* 0x000000808cb37810 */ /* 0x000fc40007ffe0ff */
[C---:B------:R-:W-:Y:S02]  /*3d30*/  IADD3 R177, R140.reuse, 0xa0, RZ ;  /* 0x000000a08cb17810 */ /* 0x040fe40007ffe0ff */
[C---:B------:R-:W-:Y:S01]  /*3d40*/  IADD3 R175, R140.reuse, 0xc0, RZ ;  /* 0x000000c08caf7810 */ /* 0x040fe20007ffe0ff */
[----:B------:R-:W-:Y:S01]  /*3d50*/  MUFU.EX2 R48, R48 ;  /* 0x0000003000307308 */ /* 0x000fe20000000800 */
[----:B------:R-:W-:Y:S02]  /*3d60*/  IADD3 R173, R140, 0xe0, RZ ;  /* 0x000000e08cad7810 */ /* 0x000fe40007ffe0ff */
[-C--:B------:R-:W-:Y:S02]  /*3d70*/  LEA.HI.SX32 R179, R179, R140.reuse, 0x1b ;  /* 0x0000008cb3b37211 */ /* 0x080fe400078fdaff */
[----:B------:R-:W-:Y:S02]  /*3d80*/  LEA.HI.SX32 R177, R177, R140, 0x1b ;  /* 0x0000008cb1b17211 */ /* 0x000fe400078fdaff */
[----:B------:R-:W-:-:S02]  /*3d90*/  ISETP.NE.AND P2, PT, R142, RZ, PT ;  /* 0x000000ff8e00720c */ /* 0x000fc40003f45270 */
[-C--:B------:R-:W-:Y:S02]  /*3da0*/  LEA.HI.SX32 R175, R175, R140.reuse, 0x1b ;  /* 0x0000008cafaf7211 */ /* 0x080fe400078fdaff */
[----:B------:R-:W-:Y:S02]  /*3db0*/  LEA.HI.SX32 R173, R173, R140, 0x1b ;  /* 0x0000008cadad7211 */ /* 0x000fe400078fdaff */
[----:B------:R-:W-:Y:S02]  /*3dc0*/  LEA R118, R179, UR7, 0x2 ;  /* 0x00000007b3767c11 */ /* 0x000fe4000f8e10ff */
[----:B------:R-:W-:Y:S02]  /*3dd0*/  LEA R116, R177, UR7, 0x2 ;  /* 0x00000007b1747c11 */ /* 0x000fe4000f8e10ff */
[----:B------:R-:W-:Y:S02]  /*3de0*/  LEA R114, R175, UR7, 0x2 ;  /* 0x00000007af727c11 */ /* 0x000fe4000f8e10ff */
[----:B------:R-:W-:-:S02]  /*3df0*/  LEA R112, R173, UR7, 0x2 ;  /* 0x00000007ad707c11 */ /* 0x000fc4000f8e10ff */
[----:B------:R-:W-:Y:S01]  /*3e00*/  @!P3 IADD3 R58, R127, -0x2, RZ ;  /* 0xfffffffe7f3ab810 */ /* 0x000fe20007ffe0ff */
[--C-:B------:R-:W-:Y:S01]  /*3e10*/  FADD.FTZ R64, R104, R147.reuse ;  /* 0x0000009368407221 */ /* 0x100fe20000010000 */
[----:B------:R-:W-:Y:S01]  /*3e20*/  FADD.FTZ R62, R102, R147 ;  /* 0x00000093663e7221 */ /* 0x000fe20000010000 */
[-C--:B-1----:R-:W-:Y:S01]  /*3e30*/  FMUL.FTZ R248, R83, R68.reuse ;  /* 0x0000004453f87220 */ /* 0x082fe20000410000 */
[----:B0-----:R-:W-:-:S03]  /*3e40*/  FMUL.FTZ R250, R81, R68 ;  /* 0x0000004451fa7220 */ /* 0x001fc60000410000 */
[C---:B------:R-:W-:Y:S01]  /*3e50*/  FMUL.FTZ R248, R123.reuse, R248 ;  /* 0x000000f87bf87220 */ /* 0x040fe20000410000 */
[----:B------:R-:W-:Y:S01]  /*3e60*/  FMUL.FTZ R250, R123, R250 ;  /* 0x000000fa7bfa7220 */ /* 0x000fe20000410000 */
[-C--:B------:R-:W-:Y:S01]  /*3e70*/  FMUL.FTZ R236, R73, R64.reuse ;  /* 0x0000004049ec7220 */ /* 0x080fe20000410000 */
[----:B------:R-:W-:Y:S01]  /*3e80*/  FMUL.FTZ R238, R75, R64 ;  /* 0x000000404bee7220 */ /* 0x000fe20000410000 */
[-C--:B------:R-:W-:Y:S01]  /*3e90*/  FMUL.FTZ R242, R71, R62.reuse ;  /* 0x0000003e47f27220 */ /* 0x080fe20000410000 */
[----:B------:R-:W-:Y:S01]  /*3ea0*/  FMUL.FTZ R240, R69, R62 ;  /* 0x0000003e45f07220 */ /* 0x000fe20000410000 */
[----:B--2---:R0:W-:Y:S04]  /*3eb0*/  STS [R125+0x840], R12 ;  /* 0x0008400c7d007388 */ /* 0x0041e80000000800 */
[----:B---3--:R1:W-:Y:S01]  /*3ec0*/  STS [R124+0x8c0], R51 ;  /* 0x0008c0337c007388 */ /* 0x0083e20000000800 */
[----:B0-----:R-:W-:Y:S01]  /*3ed0*/  FMUL.FTZ R12, R47, R68 ;  /* 0x000000442f0c7220 */ /* 0x001fe20000410000 */
[----:B-1----:R-:W-:-:S03]  /*3ee0*/  IADD3 R51, R140, 0x60, RZ ;  /* 0x000000608c337810 */ /* 0x002fc60007ffe0ff */
[----:B------:R-:W-:Y:S01]  /*3ef0*/  FMUL.RZ R12, R12, 0.15915493667125701904 ;  /* 0x3e22f9830c0c7820 */ /* 0x000fe2000040c000 */
[----:B------:R-:W-:Y:S01]  /*3f00*/  LEA.HI.SX32 R51, R51, R140, 0x1b ;  /* 0x0000008c33337211 */ /* 0x000fe200078fdaff */
[----:B------:R0:W-:Y:S03]  /*3f10*/  STS [R122+0x940], R13 ;  /* 0x0009400d7a007388 */ /* 0x0001e60000000800 */
[----:B------:R-:W-:Y:S02]  /*3f20*/  LEA R120, R51, UR7, 0x2 ;  /* 0x0000000733787c11 */ /* 0x000fe4000f8e10ff */
[----:B------:R-:W1:Y:S08]  /*3f30*/  MUFU.SIN R51, R12 ;  /* 0x0000000c00337308 */ /* 0x000e700000000400 */
[----:B0-----:R0:W2:Y:S01]  /*3f40*/  MUFU.COS R13, R12 ;  /* 0x0000000c000d7308 */ /* 0x0010a20000000000 */
[----:B----4-:R3:W-:Y:S04]  /*3f50*/  STS [R120+0x9c0], R151 ;  /* 0x0009c09778007388 */ /* 0x0107e80000000800 */
[----:B------:R-:W-:Y:S04]  /*3f60*/  STS [R118+0xa40], R53 ;  /* 0x000a403576007388 */ /* 0x000fe80000000800 */
[----:B------:R-:W-:Y:S01]  /*3f70*/  STS [R116+0xac0], R155 ;  /* 0x000ac09b74007388 */ /* 0x000fe20000000800 */
[----:B0-----:R-:W-:-:S03]  /*3f80*/  LEA R12, R72, R87, 0x8 ;  /* 0x00000057480c7211 */ /* 0x001fc600078e40ff */
[----:B------:R-:W-:Y:S01]  /*3f90*/  STS [R114+0xb40], R153 ;  /* 0x000b409972007388 */ /* 0x000fe20000000800 */
[----:B------:R-:W-:-:S03]  /*3fa0*/  @P2 IADD3 R12, R142, 0x200, RZ ;  /* 0x000002008e0c2810 */ /* 0x000fc60007ffe0ff */
[----:B------:R-:W-:Y:S01]  /*3fb0*/  STS [R112+0xbc0], R159 ;  /* 0x000bc09f70007388 */ /* 0x000fe20000000800 */
[----:B---3--:R-:W-:-:S03]  /*3fc0*/  @!P3 IMAD R151, R58, R60, R87 ;  /* 0x0000003c3a97b224 */ /* 0x008fc600078e0257 */
[----:B------:R-:W-:Y:S01]  /*3fd0*/  STS [R14+0xc40], R157 ;  /* 0x000c409d0e007388 */ /* 0x000fe20000000800 */
[----:B-1----:R-:W-:-:S03]  /*3fe0*/  FMUL.FTZ R51, R48, R51 ;  /* 0x0000003330337220 */ /* 0x002fc60000410000 */
[----:B------:R2:W-:Y:S04]  /*3ff0*/  STS [R15+0xcc0], R50 ;  /* 0x000cc0320f007388 */ /* 0x0005e80000000800 */
[----:B------:R-:W-:Y:S04]  /*4000*/  STS [R52+0xd40], R161 ;  /* 0x000d40a134007388 */ /* 0x000fe80000000800 */
[----:B------:R-:W-:Y:S01]  /*4010*/  STS [R54+0xdc0], R165 ;  /* 0x000dc0a536007388 */ /* 0x000fe20000000800 */
[----:B--2---:R-:W-:Y:S01]  /*4020*/  FMUL.FTZ R50, R48, R13 ;  /* 0x0000000d30327220 */ /* 0x004fe20000410000 */
[----:B------:R-:W-:-:S02]  /*4030*/  LEA R48, R12, UR7, 0x3 ;  /* 0x000000070c307c11 */ /* 0x000fc4000f8e18ff */
[----:B------:R0:W-:Y:S01]  /*4040*/  STS [R66+0xe40], R163 ;  /* 0x000e40a342007388 */ /* 0x0001e20000000800 */
[----:B------:R-:W-:-:S03]  /*4050*/  @!P3 IMAD.WIDE R12, R151, 0x10, R20 ;  /* 0x00000010970cb825 */ /* 0x000fc600078e0214 */
        /* <DEDUP_REMOVED lines=21> */
[----:B0-----:R-:W-:-:S04]  /*41b0*/  FADD.FTZ R66, R106, R147 ;  /* 0x000000936a427221 */ /* 0x001fc80000010000 */
[----:B------:R-:W-:Y:S01]  /*41c0*/  FMUL.FTZ R54, R47, R66 ;  /* 0x000000422f367220 */ /* 0x000fe20000410000 */
[----:B------:R-:W-:-:S03]  /*41d0*/  HFMA2.MMA R52, -RZ, RZ, 0, 0 ;  /* 0x00000000ff347435 */ /* 0x000fc600000001ff */
[----:B------:R-:W-:Y:S01]  /*41e0*/  FMUL.RZ R58, R54, 0.15915493667125701904 ;  /* 0x3e22f983363a7820 */ /* 0x000fe2000040c000 */
[----:B------:R-:W-:Y:S01]  /*41f0*/  FMUL.FTZ R54, R66, R49 ;  /* 0x0000003142367220 */ /* 0x000fe20000410000 */
[----:B------:R-:W-:Y:S01]  /*4200*/  MOV R53, RZ ;  /* 0x000000ff00357202 */ /* 0x000fe20000000f00 */
[----:B------:R-:W-:Y:S01]  /*4210*/  BAR.SYNC.DEFER_BLOCKING 0x0 ;  /* 0x0000000000007b1d */ /* 0x000fe20000010000 */
[----:B--2---:R-:W-:-:S05]  /*4220*/  FMUL.FTZ R56, R47, R64 ;  /* 0x000000402f387220 */ /* 0x004fca0000410000 */
[----:B------:R-:W-:Y:S01]  /*4230*/  MUFU.SIN R175, R58 ;  /* 0x0000003a00af7308 */ /* 0x000fe20000000400 */
[----:B------:R-:W-:-:S07]  /*4240*/  FADD.FTZ R60, R100, R147 ;  /* 0x00000093643c7221 */ /* 0x000fce0000010000 */
[----:B------:R-:W0:Y:S01]  /*4250*/  MUFU.EX2 R54, R54 ;  /* 0x0000003600367308 */ /* 0x000e220000000800 */
[----:B------:R-:W-:Y:S01]  /*4260*/  FMUL.RZ R153, R56, 0.15915493667125701904 ;  /* 0x3e22f98338997820 */ /* 0x000fe2000040c000 */
[----:B------:R-:W-:-:S06]  /*4270*/  FMUL.FTZ R56, R47, R60 ;  /* 0x0000003c2f387220 */ /* 0x000fcc0000410000 */
[----:B------:R2:W4:Y:S01]  /*4280*/  MUFU.COS R177, R58 ;  /* 0x0000003a00b17308 */ /* 0x0005220000000000 */
[----:B------:R3:W5:Y:S01]  /*4290*/  @!P3 LDG.E.64 R52, desc[UR14][R12.64+0x8] ;  /* 0x0000080e0c34b981 */ /* 0x000762000c1e1b00 */
[----:B------:R-:W-:Y:S01]  /*42a0*/  FMUL.RZ R165, R56, 0.15915493667125701904 ;  /* 0x3e22f98338a57820 */ /* 0x000fe2000040c000 */
[----:B---3--:R-:W-:Y:S01]  /*42b0*/  FMUL.FTZ R12, R64, R49 ;  /* 0x00000031400c7220 */ /* 0x008fe20000410000 */
[----:B--2---:R-:W-:-:S04]  /*42c0*/  FADD.FTZ R58, R98, R147 ;  /* 0x00000093623a7221 */ /* 0x004fc80000010000 */
[----:B------:R-:W-:Y:S01]  /*42d0*/  MUFU.SIN R173, R153 ;  /* 0x0000009900ad7308 */ /* 0x000fe20000000400 */
[C---:B------:R-:W-:Y:S01]  /*42e0*/  FMUL.FTZ R13, R47.reuse, R62 ;  /* 0x0000003e2f0d7220 */ /* 0x040fe20000410000 */
[----:B------:R-:W-:Y:S01]  /*42f0*/  FMUL.FTZ R56, R47, R58 ;  /* 0x0000003a2f387220 */ /* 0x000fe20000410000 */
[----:B0-----:R-:W-:-:S05]  /*4300*/  FMUL.FTZ R175, R54, R175 ;  /* 0x000000af36af7220 */ /* 0x001fca0000410000 */
[----:B------:R-:W0:Y:S01]  /*4310*/  MUFU.EX2 R12, R12 ;  /* 0x0000000c000c7308 */ /* 0x000e220000000800 */
[----:B------:R-:W-:Y:S01]  /*4320*/  FMUL.RZ R161, R13, 0.15915493667125701904 ;  /* 0x3e22f9830da17820 */ /* 0x000fe2000040c000 */
[----:B------:R-:W-:Y:S01]  /*4330*/  FMUL.FTZ R13, R62, R49 ;  /* 0x000000313e0d7220 */ /* 0x000fe20000410000 */
[----:B------:R-:W-:Y:S01]  /*4340*/  FMUL.RZ R167, R56, 0.15915493667125701904 ;  /* 0x3e22f98338a77820 */ /* 0x000fe2000040c000 */
[----:B------:R-:W-:-:S04]  /*4350*/  FADD.FTZ R56, R96, R147 ;  /* 0x0000009360387221 */ /* 0x000fc80000010000 */
[----:B------:R-:W2:Y:S01]  /*4360*/  MUFU.COS R171, R153 ;  /* 0x0000009900ab7308 */ /* 0x000ea20000000000 */
[----:B----4-:R-:W-:Y:S01]  /*4370*/  FMUL.FTZ R177, R54, R177 ;  /* 0x000000b136b17220 */ /* 0x010fe20000410000 */
[----:B------:R-:W-:Y:S01]  /*4380*/  FMUL.FTZ R176, R175, R248 ;  /* 0x000000f8afb07220 */ /* 0x000fe20000410000 */
[----:B------:R-:W-:Y:S01]  /*4390*/  FMUL.FTZ R163, R47, R56 ;  /* 0x000000382fa37220 */ /* 0x000fe20000410000 */
[----:B------:R-:W-:-:S04]  /*43a0*/  FMUL.FTZ R198, R77, R66 ;  /* 0x000000424dc67220 */ /* 0x000fc80000410000 */
[----:B------:R-:W-:Y:S01]  /*43b0*/  MUFU.SIN R158, R165 ;  /* 0x000000a5009e7308 */ /* 0x000fe20000000400 */
[----:B------:R-:W-:Y:S01]  /*43c0*/  FFMA.FTZ R176, R177, R250, R176 ;  /* 0x000000fab1b07223 */ /* 0x000fe200000100b0 */
[----:B------:R-:W-:-:S06]  /*43d0*/  FMUL.FTZ R202, R79, R66 ;  /* 0x000000424fca7220 */ /* 0x000fcc0000410000 */
[----:B------:R3:W-:Y:S01]  /*43e0*/  MUFU.COS R160, R165 ;  /* 0x000000a500a07308 */ /* 0x0007e20000000000 */
[----:B------:R-:W-:Y:S01]  /*43f0*/  FMUL.RZ R169, R163, 0.15915493667125701904 ;  /* 0x3e22f983a3a97820 */ /* 0x000fe2000040c000 */
[----:B------:R-:W-:Y:S01]  /*4400*/  FMUL.FTZ R163, R56, R49 ;  /* 0x0000003138a37220 */ /* 0x000fe20000410000 */
[----:B---3--:R-:W-:-:S05]  /*4410*/  FMUL.FTZ R165, R175, R250 ;  /* 0x000000faafa57220 */ /* 0x008fca0000410000 */
[----:B------:R-:W-:Y:S01]  /*4420*/  MUFU.SIN R48, R161 ;  /* 0x000000a100307308 */ /* 0x000fe20000000400 */
[----:B------:R-:W-:Y:S01]  /*4430*/  FFMA.FTZ R165, R177, R248, -R165 ;  /* 0x000000f8b1a57223 */ /* 0x000fe200000108a5 */
[----:B------:R-:W-:-:S06]  /*4440*/  FFMA.FTZ R178, R121, R198, R176 ;  /* 0x000000c679b27223 */ /* 0x000fcc00000100b0 */
[----:B------:R-:W3:Y:S01]  /*4450*/  MUFU.EX2 R13, R13 ;  /* 0x0000000d000d7308 */ /* 0x000ee20000000800 */
[----:B0-----:R-:W-:Y:S01]  /*4460*/  FMUL.FTZ R173, R12, R173 ;  /* 0x000000ad0cad7220 */ /* 0x001fe20000410000 */
[----:B------:R-:W-:Y:S01]  /*4470*/  FFMA.FTZ R176, R121, R202, R165 ;  /* 0x000000ca79b07223 */ /* 0x000fe200000100a5 */
[----:B------:R-:W-:Y:S01]  /*4480*/  FMUL.FTZ R153, R60, R49 ;  /* 0x000000313c997220 */ /* 0x000fe20000410000 */
[----:B------:R-:W-:-:S04]  /*4490*/  FADD.FTZ R54, R94, R147 ;  /* 0x000000935e367221 */ /* 0x000fc80000010000 */
[----:B------:R0:W4:Y:S01]  /*44a0*/  MUFU.COS R156, R161 ;  /* 0x000000a1009c7308 */ /* 0x0001220000000000 */
[----:B--2---:R-:W-:Y:S01]  /*44b0*/  FMUL.FTZ R171, R12, R171 ;  /* 0x000000ab0cab7220 */ /* 0x004fe20000410000 */
[----:B------:R-:W-:Y:S01]  /*44c0*/  FMUL.FTZ R12, R173, R178 ;  /* 0x000000b2ad0c7220 */ /* 0x000fe20000410000 */
[----:B0-----:R-:W-:-:S05]  /*44d0*/  FMUL.FTZ R161, R58, R49 ;  /* 0x000000313aa17220 */ /* 0x001fca0000410000 */
[----:B------:R0:W-:Y:S01]  /*44e0*/  MUFU.EX2 R181, R163 ;  /* 0x000000a300b57308 */ /* 0x0001e20000000800 */
[----:B------:R-:W-:-:S07]  /*44f0*/  FMUL.FTZ R49, R54, R49 ;  /* 0x0000003136317220 */ /* 0x000fce0000410000 */
[----:B------:R2:W-:Y:S01]  /*4500*/  MUFU.EX2 R179, R161 ;  /* 0x000000a100b37308 */ /* 0x0005e20000000800 */
[----:B0-----:R-:W-:-:S04]  /*4510*/  FMUL.FTZ R163, R173, R176 ;  /* 0x000000b0ada37220 */ /* 0x001fc80000410000 */
[----:B------:R-:W-:-:S03]  /*4520*/  FFMA.FTZ R178, R171, R178, R163 ;  /* 0x000000b2abb27223 */ /* 0x000fc600000100a3 */
[----:B------:R-:W0:Y:S01]  /*4530*/  MUFU.EX2 R153, R153 ;  /* 0x0000009900997308 */ /* 0x000e220000000800 */
[----:B--2---:R-:W-:Y:S01]  /*4540*/  FMUL.FTZ R161, R47, R54 ;  /* 0x000000362fa17220 */ /* 0x004fe20000410000 */
[----:B------:R-:W-:-:S03]  /*4550*/  FFMA.FTZ R178, R119, R236, R178 ;  /* 0x000000ec77b27223 */ /* 0x000fc600000100b2 */
[----:B------:R-:W-:Y:S01]  /*4560*/  FMUL.RZ R180, R161, 0.15915493667125701904 ;  /* 0x3e22f983a1b47820 */ /* 0x000fe2000040c000 */
[----:B------:R-:W-:Y:S02]  /*4570*/  FFMA.FTZ R161, R171, R176, -R12 ;  /* 0x000000b0aba17223 */ /* 0x000fe4000001080c */
[----:B------:R-:W-:Y:S02]  /*4580*/  MUFU.SIN R168, R169 ;  /* 0x000000a900a87308 */ /* 0x000fe40000000400 */
[----:B------:R-:W-:-:S06]  /*4590*/  FFMA.FTZ R176, R119, R238, R161 ;  /* 0x000000ee77b07223 */ /* 0x000fcc00000100a1 */
[----:B------:R3:W-:Y:S02]  /*45a0*/  MUFU.COS R170, R169 ;  /* 0x000000a900aa7308 */ /* 0x0007e40000000000 */
[----:B---3--:R-:W-:-:S06]  /*45b0*/  FMUL.FTZ R169, R13, R48 ;  /* 0x000000300da97220 */ /* 0x008fcc0000410000 */
[----:B------:R-:W-:Y:S01]  /*45c0*/  MUFU.SIN R162, R167 ;  /* 0x000000a700a27308 */ /* 0x000fe20000000400 */
[----:B------:R-:W-:-:S07]  /*45d0*/  FMUL.FTZ R161, R169, R176 ;  /* 0x000000b0a9a17220 */ /* 0x000fce0000410000 */
[----:B------:R4:W-:Y:S08]  /*45e0*/  MUFU.COS R164, R167 ;  /* 0x000000a700a47308 */ /* 0x0009f00000000000 */
[----:B------:R-:W-:Y:S01]  /*45f0*/  MUFU.EX2 R49, R49 ;  /* 0x0000003100317308 */ /* 0x000fe20000000800 */
[----:B----4-:R-:W-:Y:S01]  /*4600*/  FMUL.FTZ R167, R13, R156 ;  /* 0x0000009c0da77220 */ /* 0x010fe20000410000 */
[----:B------:R-:W-:-:S06]  /*4610*/  FMUL.FTZ R156, R169, R178 ;  /* 0x000000b2a99c7220 */ /* 0x000fcc0000410000 */
[----:B------:R-:W2:Y:S01]  /*4620*/  MUFU.SIN R12, R180 ;  /* 0x000000b4000c7308 */ /* 0x000ea20000000400 */
[C---:B------:R-:W-:Y:S01]  /*4630*/  FFMA.FTZ R13, R167.reuse, R176, -R156 ;  /* 0x000000b0a70d7223 */ /* 0x040fe2000001089c */
[----:B------:R-:W-:-:S06]  /*4640*/  FFMA.FTZ R178, R167, R178, R161 ;  /* 0x000000b2a7b27223 */ /* 0x000fcc00000100a1 */
[----:B------:R-:W3:Y:S01]  /*4650*/  MUFU.COS R48, R180 ;  /* 0x000000b400307308 */ /* 0x000ee20000000000 */
[----:B0-----:R-:W-:Y:S01]  /*4660*/  FMUL.FTZ R163, R153, R158 ;  /* 0x0000009e99a37220 */ /* 0x001fe20000410000 */
[C---:B------:R-:W-:Y:S01]  /*4670*/  FFMA.FTZ R156, R117.reuse, R242, R13 ;  /* 0x000000f2759c7223 */ /* 0x040fe2000001000d */
[----:B------:R-:W-:Y:S01]  /*4680*/  FFMA.FTZ R178, R117, R240, R178 ;  /* 0x000000f075b27223 */ /* 0x000fe200000100b2 */
[----:B------:R-:W-:Y:S02]  /*4690*/  FMUL.FTZ R165, R153, R160 ;  /* 0x000000a099a57220 */ /* 0x000fe40000410000 */
[C---:B------:R-:W-:Y:S01]  /*46a0*/  FMUL.FTZ R13, R163.reuse, R156 ;  /* 0x0000009ca30d7220 */ /* 0x040fe20000410000 */
[----:B------:R-:W-:Y:S01]  /*46b0*/  FMUL.FTZ R158, R163, R178 ;  /* 0x000000b2a39e7220 */ /* 0x000fe20000410000 */
[----:B--2---:R-:W-:Y:S02]  /*46c0*/  FMUL.FTZ R187, R49, R12 ;  /* 0x0000000c31bb7220 */ /* 0x004fe40000410000 */
[----:B------:R-:W-:Y:S01]  /*46d0*/  FFMA.FTZ R178, R165, R178, R13 ;  /* 0x000000b2a5b27223 */ /* 0x000fe2000001000d */
[CC--:B------:R-:W-:Y:S01]  /*46e0*/  FMUL.FTZ R12, R50.reuse, R175.reuse ;  /* 0x000000af320c7220 */ /* 0x0c0fe20000410000 */
[----:B------:R-:W-:Y:S01]  /*46f0*/  FMUL.FTZ R13, R51, R175 ;  /* 0x000000af330d7220 */ /* 0x000fe20000410000 */
[----:B------:R-:W-:Y:S01]  /*4700*/  FMUL.FTZ R244, R65, R60 ;  /* 0x0000003c41f47220 */ /* 0x000fe20000410000 */
[----:B---3--:R-:W-:Y:S01]  /*4710*/  FMUL.FTZ R185, R49, R48 ;  /* 0x0000003031b97220 */ /* 0x008fe20000410000 */
[-C--:B------:R-:W-:Y:S01]  /*4720*/  FFMA.FTZ R48, R51, R177.reuse, R12 ;  /* 0x000000b133307223 */ /* 0x080fe2000001000c */
[----:B------:R-:W-:Y:S01]  /*4730*/  FFMA.FTZ R12, R50, R177, -R13 ;  /* 0x000000b1320c7223 */ /* 0x000fe2000001080d */
[C---:B------:R-:W-:Y:S01]  /*4740*/  FMUL.FTZ R161, R179.reuse, R164 ;  /* 0x000000a4b3a17220 */ /* 0x040fe20000410000 */
[----:B------:R-:W-:-:S02]  /*4750*/  FMUL.FTZ R179, R179, R162 ;  /* 0x000000a2b3b37220 */ /* 0x000fc40000410000 */
[----:B------:R-:W-:Y:S01]  /*4760*/  FMUL.FTZ R13, R173, R12 ;  /* 0x0000000cad0d7220 */ /* 0x000fe20000410000 */
[----:B------:R-:W-:Y:S01]  /*4770*/  FFMA.FTZ R49, R165, R156, -R158 ;  /* 0x0000009ca5317223 */ /* 0x000fe2000001089e */
        /* <DEDUP_REMOVED lines=12> */
[----:B------:R-:W-:-:S02]  /*4840*/  FMUL.FTZ R200, R63, R58 ;  /* 0x0000003a3fc87220 */ /* 0x000fc40000410000 */
[----:B------:R-:W-:Y:S01]  /*4850*/  FFMA.FTZ R158, R167, R48, R158 ;  /* 0x00000030a79e7223 */ /* 0x000fe2000001009e */
[----:B------:R-:W-:Y:S01]  /*4860*/  FMUL.FTZ R13, R163, R12 ;  /* 0x0000000ca30d7220 */ /* 0x000fe20000410000 */
[----:B------:R-:W-:Y:S01]  /*4870*/  FFMA.FTZ R178, R161, R178, R197 ;  /* 0x000000b2a1b27223 */ /* 0x000fe200000100c5 */
[----:B------:R-:W-:Y:S01]  /*4880*/  FMUL.FTZ R156, R61, R58 ;  /* 0x0000003a3d9c7220 */ /* 0x000fe20000410000 */
[C---:B------:R-:W-:Y:S01]  /*4890*/  FMUL.FTZ R153, R181.reuse, R170 ;  /* 0x000000aab5997220 */ /* 0x040fe20000410000 */
        /* <DEDUP_REMOVED lines=38> */
[----:B-1----:R-:W-:Y:S05]  /*4b00*/  @P3 BRA `(.L_x_16301) ;  /* 0x00000000002c3947 */ /* 0x002fea0003800000 */
        /* <DEDUP_REMOVED lines=11> */
.L_x_16301:
[----:B------:R-:W-:Y:S05]  /*4bc0*/  BSYNC B0 ;  /* 0x0000000000007941 */ /* 0x000fea0003800000 */
.L_x_16300:
[----:B------:R-:W3:Y:S01]  /*4bd0*/  SHFL.UP PT, R176, R164, 0x1, RZ ;  /* 0x04200000a4b07989 */ /* 0x000ee200000e00ff */
[----:B------:R-:W-:Y:S01]  /*4be0*/  ISETP.GE.AND P4, PT, R140, 0x1, PT ;  /* 0x000000018c00780c */ /* 0x000fe20003f86270 */
[----:B------:R-:W-:Y:S01]  /*4bf0*/  FMUL.FTZ R180, R0, R193 ;  /* 0x000000c100b47220 */ /* 0x000fe20000410000 */
[C---:B------:R-:W-:Y:S01]  /*4c00*/  FMUL.FTZ R189, R2.reuse, R189 ;  /* 0x000000bd02bd7220 */ /* 0x040fe20000410000 */
[----:B------:R-:W4:Y:S01]  /*4c10*/  SHFL.UP PT, R170, R162, 0x1, RZ ;  /* 0x04200000a2aa7989 */ /* 0x000f2200000e00ff */
[----:B------:R-:W-:Y:S01]  /*4c20*/  FMUL.FTZ R191, R2, R191 ;  /* 0x000000bf02bf7220 */ /* 0x000fe20000410000 */
[----:B------:R-:W-:Y:S01]  /*4c30*/  FMUL.FTZ R186, R3, R152 ;  /* 0x0000009803ba7220 */ /* 0x000fe20000410000 */
[----:B------:R-:W-:Y:S01]  /*4c40*/  FMUL.FTZ R183, R4, R183 ;  /* 0x000000b704b77220 */ /* 0x000fe20000410000 */
[----:B-1----:R-:W1:Y:S01]  /*4c50*/  SHFL.UP PT, R12, R160, 0x1, RZ ;  /* 0x04200000a00c7989 */ /* 0x002e6200000e00ff */
[C---:B------:R-:W-:Y:S01]  /*4c60*/  FMUL.FTZ R188, R5.reuse, R14 ;  /* 0x0000000e05bc7220 */ /* 0x040fe20000410000 */
[----:B------:R-:W-:Y:S01]  /*4c70*/  FMUL.FTZ R166, R5, R166 ;  /* 0x000000a605a67220 */ /* 0x000fe20000410000 */
[C---:B------:R-:W-:Y:S01]  /*4c80*/  FMUL.FTZ R172, R7.reuse, R172 ;  /* 0x000000ac07ac7220 */ /* 0x040fe20000410000 */
[----:B------:R-:W0:Y:S01]  /*4c90*/  SHFL.UP PT, R168, R13, 0x1, RZ ;  /* 0x042000000da87989 */ /* 0x000e2200000e00ff */
[----:B------:R-:W-:Y:S01]  /*4ca0*/  FMUL.FTZ R174, R7, R174 ;  /* 0x000000ae07ae7220 */ /* 0x000fe20000410000 */
[----:B------:R-:W-:Y:S01]  /*4cb0*/  ISETP.GE.OR P1, PT, R127, R70, P1 ;  /* 0x000000467f00720c */ /* 0x000fe20000f26670 */
[----:B------:R-:W-:Y:S01]  /*4cc0*/  BSSY B0, `(.L_x_16302) ;  /* 0x00000c5000007945 */ /* 0x000fe20003800000 */
[----:B-----5:R-:W-:Y:S01]  /*4cd0*/  SHFL.IDX PT, R53, R53, RZ, 0x1f ;  /* 0x00001fff35357589 */ /* 0x020fe200000e0000 */
[C---:B---3--:R-:W-:Y:S01]  /*4ce0*/  FMUL.FTZ R199, R13.reuse, R176 ;  /* 0x000000b00dc77220 */ /* 0x048fe20000410000 */
[----:B----4-:R-:W-:-:S03]  /*4cf0*/  FMUL.FTZ R201, R13, R170 ;  /* 0x000000aa0dc97220 */ /* 0x010fc60000410000 */
[C---:B------:R-:W-:Y:S01]  /*4d00*/  FFMA.FTZ R199, R160.reuse, R170, -R199 ;  /* 0x000000aaa0c77223 */ /* 0x040fe200000108c7 */
[C---:B-1----:R-:W-:Y:S01]  /*4d10*/  FMUL.FTZ R197, R13.reuse, R12 ;  /* 0x0000000c0dc57220 */ /* 0x042fe20000410000 */
[----:B------:R-:W-:Y:S02]  /*4d20*/  FFMA.FTZ R201, R160, R176, R201 ;  /* 0x000000b0a0c97223 */ /* 0x000fe400000100c9 */
[----:B------:R-:W-:Y:S01]  /*4d30*/  @P4 FADD.FTZ R162, R162, R199 ;  /* 0x000000c7a2a24221 */ /* 0x000fe20000010000 */
[----:B------:R-:W-:Y:S01]  /*4d40*/  FMUL.FTZ R176, R0, R195 ;  /* 0x000000c300b07220 */ /* 0x000fe20000410000 */
[-C--:B0-----:R-:W-:Y:S01]  /*4d50*/  FFMA.FTZ R170, R160, R168.reuse, R197 ;  /* 0x000000a8a0aa7223 */ /* 0x081fe200000100c5 */
[----:B------:R-:W-:Y:S01]  /*4d60*/  FMUL.FTZ R197, R13, R168 ;  /* 0x000000a80dc57220 */ /* 0x000fe20000410000 */
[----:B------:R-:W-:Y:S01]  /*4d70*/  @P4 FADD.FTZ R164, R164, R201 ;  /* 0x000000c9a4a44221 */ /* 0x000fe20000010000 */
[----:B------:R-:W0:Y:S01]  /*4d80*/  SHFL.UP PT, R199, R162, 0x2, RZ ;  /* 0x04400000a2c77989 */ /* 0x000e2200000e00ff */
[----:B------:R-:W-:Y:S01]  /*4d90*/  FMUL.FTZ R182, R185, R176 ;  /* 0x000000b0b9b67220 */ /* 0x000fe20000410000 */
[----:B------:R-:W-:Y:S01]  /*4da0*/  @P4 FFMA.FTZ R160, R160, R12, -R197 ;  /* 0x0000000ca0a04223 */ /* 0x000fe200000108c5 */
[----:B------:R-:W-:Y:S01]  /*4db0*/  FSEL R170, R13, R170, !P4 ;  /* 0x000000aa0daa7208 */ /* 0x000fe20006000000 */
[----:B------:R-:W1:Y:S01]  /*4dc0*/  SHFL.UP PT, R201, R164, 0x2, RZ ;  /* 0x04400000a4c97989 */ /* 0x000e6200000e00ff */
[----:B------:R-:W-:Y:S01]  /*4dd0*/  ISETP.GE.AND P4, PT, R140, 0x2, PT ;  /* 0x000000028c00780c */ /* 0x000fe20003f86270 */
[C---:B------:R-:W-:Y:S01]  /*4de0*/  FMUL.FTZ R178, R187.reuse, R176 ;  /* 0x000000b0bbb27220 */ /* 0x040fe20000410000 */
[-C--:B------:R-:W-:Y:S01]  /*4df0*/  FFMA.FTZ R182, -R187, R180.reuse, -R182 ;  /* 0x000000b4bbb67223 */ /* 0x080fe200000109b6 */
[----:B------:R-:W3:Y:S02]  /*4e00*/  SHFL.UP PT, R13, R160, 0x2, RZ ;  /* 0x04400000a00d7989 */ /* 0x000ee400000e00ff */
[----:B------:R-:W-:Y:S01]  /*4e10*/  FFMA.FTZ R178, R185, R180, -R178 ;  /* 0x000000b4b9b27223 */ /* 0x000fe200000108b2 */
[----:B------:R-:W-:Y:S01]  /*4e20*/  FADD.FTZ R182, -R189, R182 ;  /* 0x000000b6bdb67221 */ /* 0x000fe20000010100 */
[----:B------:R-:W4:Y:S02]  /*4e30*/  SHFL.UP PT, R197, R170, 0x2, RZ ;  /* 0x04400000aac57989 */ /* 0x000f2400000e00ff */
[----:B------:R-:W-:Y:S01]  /*4e40*/  FADD.FTZ R178, R191, R178 ;  /* 0x000000b2bfb27221 */ /* 0x000fe20000010000 */
[----:B------:R-:W-:-:S03]  /*4e50*/  FMUL.FTZ R184, R181, -R182 ;  /* 0x800000b6b5b87220 */ /* 0x000fc60000410000 */
[----:B------:R-:W-:Y:S01]  /*4e60*/  FMUL.FTZ R193, R181, -R178 ;  /* 0x800000b2b5c17220 */ /* 0x000fe20000410000 */
[C---:B0-----:R-:W-:Y:S01]  /*4e70*/  FMUL.FTZ R12, R170.reuse, R199 ;  /* 0x000000c7aa0c7220 */ /* 0x041fe20000410000 */
[----:B-1----:R-:W-:-:S03]  /*4e80*/  FMUL.FTZ R203, R170, R201 ;  /* 0x000000c9aacb7220 */ /* 0x002fc60000410000 */
[----:B------:R-:W-:Y:S01]  /*4e90*/  FFMA.FTZ R201, R160, R201, R12 ;  /* 0x000000c9a0c97223 */ /* 0x000fe2000001000c */
[----:B---3--:R-:W-:Y:S01]  /*4ea0*/  FMUL.FTZ R168, R170, R13 ;  /* 0x0000000daaa87220 */ /* 0x008fe20000410000 */
[----:B------:R-:W-:Y:S02]  /*4eb0*/  FFMA.FTZ R203, R160, R199, -R203 ;  /* 0x000000c7a0cb7223 */ /* 0x000fe400000108cb */
[----:B------:R-:W-:Y:S01]  /*4ec0*/  @P4 FADD.FTZ R164, R164, R201 ;  /* 0x000000c9a4a44221 */ /* 0x000fe20000010000 */
[C---:B------:R-:W-:Y:S01]  /*4ed0*/  FFMA.FTZ R201, R153.reuse, R178, -R184 ;  /* 0x000000b299c97223 */ /* 0x040fe200000108b8 */
[-C--:B----4-:R-:W-:Y:S01]  /*4ee0*/  FMUL.FTZ R12, R170, R197.reuse ;  /* 0x000000c5aa0c7220 */ /* 0x090fe20000410000 */
[----:B------:R-:W-:Y:S01]  /*4ef0*/  FFMA.FTZ R197, R160, R197, R168 ;  /* 0x000000c5a0c57223 */ /* 0x000fe200000100a8 */
[----:B------:R-:W-:Y:S01]  /*4f00*/  @P4 FADD.FTZ R162, R162, R203 ;  /* 0x000000cba2a24221 */ /* 0x000fe20000010000 */
[----:B------:R-:W-:Y:S01]  /*4f10*/  FFMA.FTZ R203, R153, R182, R193 ;  /* 0x000000b699cb7223 */ /* 0x000fe200000100c1 */
[----:B------:R-:W-:Y:S01]  /*4f20*/  @P4 FFMA.FTZ R160, R160, R13, -R12 ;  /* 0x0000000da0a04223 */ /* 0x000fe2000001080c */
[----:B------:R-:W-:Y:S01]  /*4f30*/  FMUL.FTZ R184, R3, R154 ;  /* 0x0000009a03b87220 */ /* 0x000fe20000410000 */
[----:B------:R-:W-:Y:S01]  /*4f40*/  FSEL R197, R170, R197, !P4 ;  /* 0x000000c5aac57208 */ /* 0x000fe20006000000 */
[----:B------:R-:W0:Y:S01]  /*4f50*/  SHFL.UP PT, R168, R162, 0x4, RZ ;  /* 0x04800000a2a87989 */ /* 0x000e2200000e00ff */
[----:B------:R-:W-:Y:S01]  /*4f60*/  ISETP.GE.AND P4, PT, R140, 0x4, PT ;  /* 0x000000048c00780c */ /* 0x000fe20003f86270 */
[----:B------:R-:W-:Y:S01]  /*4f70*/  FADD.FTZ R152, -R186, R203 ;  /* 0x000000cbba987221 */ /* 0x000fe20000010100 */
[----:B------:R-:W-:Y:S01]  /*4f80*/  FMUL.FTZ R182, R4, R159 ;  /* 0x0000009f04b67220 */ /* 0x000fe20000410000 */
[----:B------:R-:W1:Y:S02]  /*4f90*/  SHFL.UP PT, R170, R164, 0x4, RZ ;  /* 0x04800000a4aa7989 */ /* 0x000e6400000e00ff */
[----:B------:R-:W-:-:S02]  /*4fa0*/  FMUL.FTZ R154, R179, -R152 ;  /* 0x80000098b39a7220 */ /* 0x000fc40000410000 */
[----:B------:R-:W3:Y:S04]  /*4fb0*/  SHFL.UP PT, R12, R160, 0x4, RZ ;  /* 0x04800000a00c7989 */ /* 0x000ee800000e00ff */
[----:B------:R-:W4:Y:S01]  /*4fc0*/  SHFL.UP PT, R13, R197, 0x4, RZ ;  /* 0x04800000c50d7989 */ /* 0x000f2200000e00ff */
[C---:B0-----:R-:W-:Y:S01]  /*4fd0*/  FMUL.FTZ R199, R197.reuse, R168 ;  /* 0x000000a8c5c77220 */ /* 0x041fe20000410000 */
[----:B-1----:R-:W-:-:S03]  /*4fe0*/  FMUL.FTZ R195, R197, R170 ;  /* 0x000000aac5c37220 */ /* 0x002fc60000410000 */
[C---:B------:R-:W-:Y:S01]  /*4ff0*/  FFMA.FTZ R199, R160.reuse, R170, R199 ;  /* 0x000000aaa0c77223 */ /* 0x040fe200000100c7 */
[----:B---3--:R-:W-:Y:S01]  /*5000*/  FMUL.FTZ R178, R197, R12 ;  /* 0x0000000cc5b27220 */ /* 0x008fe20000410000 */
[----:B------:R-:W-:Y:S02]  /*5010*/  FFMA.FTZ R195, R160, R168, -R195 ;  /* 0x000000a8a0c37223 */ /* 0x000fe400000108c3 */
[----:B------:R-:W-:Y:S01]  /*5020*/  @P4 FADD.FTZ R164, R164, R199 ;  /* 0x000000c7a4a44221 */ /* 0x000fe20000010000 */
[----:B--2---:R-:W-:Y:S01]  /*5030*/  FMUL.FTZ R168, R187, -R48 ;  /* 0x80000030bba87220 */ /* 0x004fe20000410000 */
[CC--:B----4-:R-:W-:Y:S01]  /*5040*/  FMUL.FTZ R193, R197.reuse, R13.reuse ;  /* 0x0000000dc5c17220 */ /* 0x0d0fe20000410000 */
[----:B------:R-:W-:Y:S01]  /*5050*/  FFMA.FTZ R178, R160, R13, R178 ;  /* 0x0000000da0b27223 */ /* 0x000fe200000100b2 */
[----:B------:R-:W-:Y:S02]  /*5060*/  @P4 FADD.FTZ R162, R162, R195 ;  /* 0x000000c3a2a24221 */ /* 0x000fe40000010000 */
[----:B------:R-:W-:Y:S01]  /*5070*/  @P4 FFMA.FTZ R160, R160, R12, -R193 ;  /* 0x0000000ca0a04223 */ /* 0x000fe200000108c1 */
[----:B------:R-:W-:Y:S01]  /*5080*/  FADD.FTZ R12, R184, R201 ;  /* 0x000000c9b80c7221 */ /* 0x000fe20000010000 */
[----:B------:R-:W-:Y:S01]  /*5090*/  FSEL R178, R197, R178, !P4 ;  /* 0x000000b2c5b27208 */ /* 0x000fe20006000000 */
[----:B------:R-:W0:Y:S01]  /*50a0*/  SHFL.UP PT, R195, R162, 0x8, RZ ;  /* 0x05000000a2c37989 */ /* 0x000e2200000e00ff */
[----:B------:R-:W-:Y:S01]  /*50b0*/  ISETP.GE.AND P4, PT, R140, 0x8, PT ;  /* 0x000000088c00780c */ /* 0x000fe20003f86270 */
[-C--:B------:R-:W-:Y:S01]  /*50c0*/  FMUL.FTZ R201, R179, -R12.reuse ;  /* 0x8000000cb3c97220 */ /* 0x080fe20000410000 */
[C---:B------:R-:W-:Y:S01]  /*50d0*/  FFMA.FTZ R199, R161.reuse, R12, -R154 ;  /* 0x0000000ca1c77223 */ /* 0x040fe2000001089a */
[----:B------:R-:W1:Y:S02]  /*50e0*/  SHFL.UP PT, R13, R160, 0x8, RZ ;  /* 0x05000000a00d7989 */ /* 0x000e6400000e00ff */
[----:B------:R-:W-:Y:S01]  /*50f0*/  FFMA.FTZ R152, R161, R152, R201 ;  /* 0x00000098a1987223 */ /* 0x000fe200000100c9 */
[----:B------:R-:W-:Y:S01]  /*5100*/  FADD.FTZ R12, R182, R199 ;  /* 0x000000c7b60c7221 */ /* 0x000fe20000010000 */
[----:B------:R-:W2:Y:S02]  /*5110*/  SHFL.UP PT, R197, R164, 0x8, RZ ;  /* 0x05000000a4c57989 */ /* 0x000ea400000e00ff */
[----:B------:R-:W-:Y:S01]  /*5120*/  FADD.FTZ R152, -R183, R152 ;  /* 0x00000098b7987221 */ /* 0x000fe20000010100 */
[C---:B------:R-:W-:Y:S01]  /*5130*/  FMUL.FTZ R159, R163.reuse, -R12 ;  /* 0x8000000ca39f7220 */ /* 0x040fe20000410000 */
[----:B------:R-:W3:Y:S02]  /*5140*/  SHFL.UP PT, R193, R178, 0x8, RZ ;  /* 0x05000000b2c17989 */ /* 0x000ee400000e00ff */
[-C--:B------:R-:W-:Y:S01]  /*5150*/  FMUL.FTZ R154, R163, -R152.reuse ;  /* 0x80000098a39a7220 */ /* 0x080fe20000410000 */
[----:B------:R-:W-:-:S03]  /*5160*/  FFMA.FTZ R201, R165, R152, R159 ;  /* 0x00000098a5c97223 */ /* 0x000fc6000001009f */
[----:B------:R-:W-:-:S04]  /*5170*/  FFMA.FTZ R199, R165, R12, -R154 ;  /* 0x0000000ca5c77223 */ /* 0x000fc8000001089a */
[----:B------:R-:W-:Y:S01]  /*5180*/  FADD.FTZ R170, R188, R199 ;  /* 0x000000c7bcaa7221 */ /* 0x000fe20000010000 */
[C---:B0-----:R-:W-:Y:S01]  /*5190*/  FMUL.FTZ R159, R178.reuse, R195 ;  /* 0x000000c3b29f7220 */ /* 0x041fe20000410000 */
[C---:B-1----:R-:W-:Y:S01]  /*51a0*/  FMUL.FTZ R152, R178.reuse, R13 ;  /* 0x0000000db2987220 */ /* 0x042fe20000410000 */
[-C--:B--2---:R-:W-:Y:S02]  /*51b0*/  FMUL.FTZ R154, R178, R197.reuse ;  /* 0x000000c5b29a7220 */ /* 0x084fe40000410000 */
[----:B------:R-:W-:Y:S01]  /*51c0*/  FFMA.FTZ R159, R160, R197, R159 ;  /* 0x000000c5a09f7223 */ /* 0x000fe2000001009f */
[-C--:B---3--:R-:W-:Y:S01]  /*51d0*/  FMUL.FTZ R12, R178, R193.reuse ;  /* 0x000000c1b20c7220 */ /* 0x088fe20000410000 */
[C---:B------:R-:W-:Y:S01]  /*51e0*/  FFMA.FTZ R193, R160.reuse, R193, R152 ;  /* 0x000000c1a0c17223 */ /* 0x040fe20000010098 */
[----:B------:R-:W-:Y:S01]  /*51f0*/  FFMA.FTZ R195, R160, R195, -R154 ;  /* 0x000000c3a0c37223 */ /* 0x000fe2000001089a */
[----:B------:R-:W-:Y:S01]  /*5200*/  @P4 FADD.FTZ R164, R164, R159 ;  /* 0x0000009fa4a44221 */ /* 0x000fe20000010000 */
[----:B------:R-:W-:Y:S01]  /*5210*/  @P4 FFMA.FTZ R160, R160, R13, -R12 ;  /* 0x0000000da0a04223 */ /* 0x000fe2000001080c */
[----:B------:R-:W-:Y:S01]  /*5220*/  FMUL.FTZ R154, R187, R49 ;  /* 0x00000031bb9a7220 */ /* 0x000fe20000410000 */
[----:B------:R-:W-:Y:S01]  /*5230*/  FSEL R193, R178, R193, !P4 ;  /* 0x000000c1b2c17208 */ /* 0x000fe20006000000 */
[----:B------:R-:W-:Y:S01]  /*5240*/  @P4 FADD.FTZ R162, R162, R195 ;  /* 0x000000c3a2a24221 */ /* 0x000fe20000010000 */
[----:B------:R-:W-:Y:S01]  /*5250*/  FADD.FTZ R178, -R166, R201 ;  /* 0x000000c9a6b27221 */ /* 0x000fe20000010100 */
[----:B------:R-:W0:Y:S01]  /*5260*/  SHFL.UP PT, R12, R160, 0x10, RZ ;  /* 0x06000000a00c7989 */ /* 0x000e2200000e00ff */
[----:B------:R-:W-:Y:S01]  /*5270*/  FMUL.FTZ R195, R169, -R170 ;  /* 0x800000aaa9c37220 */ /* 0x000fe20000410000 */
[----:B------:R-:W-:Y:S01]  /*5280*/  FFMA.FTZ R154, R185, R48, -R154 ;  /* 0x00000030b99a7223 */ /* 0x000fe2000001089a */
[-C--:B------:R-:W-:Y:S01]  /*5290*/  FMUL.FTZ R190, R169, -R178.reuse ;  /* 0x800000b2a9be7220 */ /* 0x080fe20000410000 */
[----:B------:R-:W1:Y:S01]  /*52a0*/  SHFL.UP PT, R13, R193, 0x10, RZ ;  /* 0x06000000c10d7989 */ /* 0x000e6200000e00ff */
[----:B------:R-:W-:Y:S01]  /*52b0*/  FFMA.FTZ R195, R167, R178, R195 ;  /* 0x000000b2a7c37223 */ /* 0x000fe200000100c3 */
[----:B------:R-:W-:Y:S01]  /*52c0*/  FFMA.FTZ R178, R185, -R49, R168 ;  /* 0x80000031b9b27223 */ /* 0x000fe200000100a8 */
[----:B------:R-:W-:Y:S01]  /*52d0*/  FFMA.FTZ R159, R167, R170, -R190 ;  /* 0x000000aaa79f7223 */ /* 0x000fe200000108be */
[----:B------:R-:W2:Y:S01]  /*52e0*/  SHFL.UP PT, R152, R164, 0x10, RZ ;  /* 0x06000000a4987989 */ /* 0x000ea200000e00ff */
[C---:B------:R-:W-:Y:S01]  /*52f0*/  FMUL.FTZ R168, R6.reuse, R15 ;  /* 0x0000000f06a87220 */ /* 0x040fe20000410000 */
[----:B------:R-:W-:Y:S01]  /*5300*/  FMUL.FTZ R170, R6, R157 ;  /* 0x0000009d06aa7220 */ /* 0x000fe20000410000 */
[C---:B------:R-:W-:Y:S01]  /*5310*/  FMUL.FTZ R15, R181.reuse, -R178 ;  /* 0x800000b2b50f7220 */ /* 0x040fe20000410000 */
[----:B------:R-:W3:Y:S01]  /*5320*/  SHFL.UP PT, R14, R162, 0x10, RZ ;  /* 0x06000000a20e7989 */ /* 0x000ee200000e00ff */
[-C--:B------:R-:W-:Y:S01]  /*5330*/  FMUL.FTZ R190, R181, -R154.reuse ;  /* 0x8000009ab5be7220 */ /* 0x080fe20000410000 */
[----:B------:R-:W-:Y:S01]  /*5340*/  FADD.FTZ R192, R168, R159 ;  /* 0x0000009fa8c07221 */ /* 0x000fe20000010000 */
[----:B------:R-:W-:Y:S01]  /*5350*/  FADD.FTZ R194, -R170, R195 ;  /* 0x000000c3aac27221 */ /* 0x000fe20000010100 */
[C---:B------:R-:W-:Y:S01]  /*5360*/  FFMA.FTZ R154, R153.reuse, R154, -R15 ;  /* 0x0000009a999a7223 */ /* 0x040fe2000001080f */
[----:B------:R-:W-:Y:S01]  /*5370*/  FFMA.FTZ R190, R153, R178, R190 ;  /* 0x000000b299be7223 */ /* 0x000fe200000100be */
[C---:B------:R-:W-:Y:S01]  /*5380*/  FMUL.FTZ R15, R173.reuse, -R192 ;  /* 0x800000c0ad0f7220 */ /* 0x040fe20000410000 */
[----:B------:R-:W-:Y:S01]  /*5390*/  FMUL.FTZ R204, R173, -R194 ;  /* 0x800000c2adcc7220 */ /* 0x000fe20000410000 */
[----:B------:R-:W-:Y:S01]  /*53a0*/  ISETP.GE.AND P4, PT, R140, 0x10, PT ;  /* 0x000000108c00780c */ /* 0x000fe20003f86270 */
[----:B------:R-:W-:Y:S01]  /*53b0*/  FMUL.FTZ R178, R179, -R190 ;  /* 0x800000beb3b27220 */ /* 0x000fe20000410000 */
[C---:B------:R-:W-:Y:S01]  /*53c0*/  FFMA.FTZ R197, R171.reuse, R194, R15 ;  /* 0x000000c2abc57223 */ /* 0x040fe2000001000f */
[----:B------:R-:W-:Y:S01]  /*53d0*/  FFMA.FTZ R195, R171, R192, -R204 ;  /* 0x000000c0abc37223 */ /* 0x000fe200000108cc */
[----:B0-----:R-:W-:Y:S01]  /*53e0*/  FMUL.FTZ R15, R193, R12 ;  /* 0x0000000cc10f7220 */ /* 0x001fe20000410000 */
[-C--:B------:R-:W-:Y:S01]  /*53f0*/  FFMA.FTZ R178, R161, R154.reuse, -R178 ;  /* 0x0000009aa1b27223 */ /* 0x080fe200000108b2 */
[----:B------:R-:W-:Y:S01]  /*5400*/  FMUL.FTZ R192, R179, -R154 ;  /* 0x8000009ab3c07220 */ /* 0x000fe20000410000 */
[----:B------:R-:W-:Y:S01]  /*5410*/  FADD.FTZ R194, -R174, R197 ;  /* 0x000000c5aec27221 */ /* 0x000fe20000010100 */
[-C--:B-1----:R-:W-:Y:S01]  /*5420*/  FFMA.FTZ R154, R160, R13.reuse, R15 ;  /* 0x0000000da09a7223 */ /* 0x082fe2000001000f */
[----:B------:R-:W-:Y:S01]  /*5430*/  FMUL.FTZ R13, R193, R13 ;  /* 0x0000000dc10d7220 */ /* 0x000fe20000410000 */
[----:B------:R-:W-:Y:S01]  /*5440*/  FFMA.FTZ R192, R161, R190, R192 ;  /* 0x000000bea1c07223 */ /* 0x000fe200000100c0 */
[----:B------:R-:W-:Y:S01]  /*5450*/  FADD.FTZ R190, R172, R195 ;  /* 0x000000c3acbe7221 */ /* 0x000fe20000010000 */
[C---:B--2---:R-:W-:Y:S01]  /*5460*/  FMUL.FTZ R157, R193.reuse, R152 ;  /* 0x00000098c19d7220 */ /* 0x044fe20000410000 */
[----:B------:R-:W-:Y:S01]  /*5470*/  FSEL R154, R193, R154, !P4 ;  /* 0x0000009ac19a7208 */ /* 0x000fe20006000000 */
[----:B------:R-:W-:Y:S01]  /*5480*/  FMUL.FTZ R204, R175, -R194 ;  /* 0x800000c2afcc7220 */ /* 0x000fe20000410000 */
[-C--:B---3--:R-:W-:Y:S01]  /*5490*/  FMUL.FTZ R159, R193, R14.reuse ;  /* 0x0000000ec19f7220 */ /* 0x088fe20000410000 */
[----:B------:R-:W-:Y:S01]  /*54a0*/  FFMA.FTZ R157, R160, R14, -R157 ;  /* 0x0000000ea09d7223 */ /* 0x000fe2000001089d */
[----:B------:R-:W-:-:S02]  /*54b0*/  FMUL.FTZ R193, R175, -R190 ;  /* 0x800000beafc17220 */ /* 0x000fc40000410000 */
[----:B------:R-:W-:Y:S01]  /*54c0*/  SHFL.UP PT, R154, R154, 0x1, RZ ;  /* 0x042000009a9a7989 */ /* 0x000fe200000e00ff */
[C---:B------:R-:W-:Y:S01]  /*54d0*/  FFMA.FTZ R159, R160.reuse, R152, R159 ;  /* 0x00000098a09f7223 */ /* 0x040fe2000001009f */
[----:B------:R-:W-:Y:S01]  /*54e0*/  @P4 FFMA.FTZ R160, R160, R12, -R13 ;  /* 0x0000000ca0a04223 */ /* 0x000fe2000001080d */
[----:B------:R-:W-:Y:S01]  /*54f0*/  @P4 FADD.FTZ R162, R162, R157 ;  /* 0x0000009da2a24221 */ /* 0x000fe20000010000 */
[C---:B------:R-:W-:Y:S01]  /*5500*/  FMUL.FTZ R152, R163.reuse, -R178 ;  /* 0x800000b2a3987220 */ /* 0x040fe20000410000 */
[----:B------:R0:W1:Y:S01]  /*5510*/  SHFL.IDX PT, R157, R52, RZ, 0x1f ;  /* 0x00001fff349d7589 */ /* 0x00006200000e0000 */
[----:B------:R-:W-:Y:S01]  /*5520*/  @P4 FADD.FTZ R164, R164, R159 ;  /* 0x0000009fa4a44221 */ /* 0x000fe20000010000 */
[-C--:B------:R-:W-:Y:S01]  /*5530*/  FMUL.FTZ R159, R163, -R192.reuse ;  /* 0x800000c0a39f7220 */ /* 0x080fe20000410000 */
[----:B------:R-:W-:Y:S01]  /*5540*/  FFMA.FTZ R152, R165, R192, R152 ;  /* 0x000000c0a5987223 */ /* 0x000fe20000010098 */
[----:B------:R-:W2:Y:S01]  /*5550*/  SHFL.UP PT, R160, R160, 0x1, RZ ;  /* 0x04200000a0a07989 */ /* 0x000ea200000e00ff */
[----:B------:R-:W-:Y:S01]  /*5560*/  FFMA.FTZ R197, R177, R194, R193 ;  /* 0x000000c2b1c57223 */ /* 0x000fe200000100c1 */
[----:B------:R-:W-:Y:S01]  /*5570*/  FFMA.FTZ R178, R165, R178, -R159 ;  /* 0x000000b2a5b27223 */ /* 0x000fe2000001089f */
[----:B------:R-:W-:Y:S01]  /*5580*/  FFMA.FTZ R204, R177, R190, -R204 ;  /* 0x000000beb1cc7223 */ /* 0x000fe200000108cc */
[----:B------:R-:W3:Y:S01]  /*5590*/  SHFL.UP PT, R164, R164, 0x1, RZ ;  /* 0x04200000a4a47989 */ /* 0x000ee200000e00ff */
[C---:B------:R-:W-:Y:S01]  /*55a0*/  FMUL.FTZ R190, R169.reuse, -R152 ;  /* 0x80000098a9be7220 */ /* 0x040fe20000410000 */
[-C--:B------:R-:W-:Y:S01]  /*55b0*/  FMUL.FTZ R193, R169, -R178.reuse ;  /* 0x800000b2a9c17220 */ /* 0x080fe20000410000 */
[----:B------:R-:W-:Y:S01]  /*55c0*/  HFMA2.MMA R13, -RZ, RZ, 0, 0 ;  /* 0x00000000ff0d7435 */ /* 0x000fe200000001ff */
[----:B------:R-:W4:Y:S01]  /*55d0*/  SHFL.UP PT, R162, R162, 0x1, RZ ;  /* 0x04200000a2a27989 */ /* 0x000f2200000e00ff */
[C---:B------:R-:W-:Y:S01]  /*55e0*/  FFMA.FTZ R190, R167.reuse, R178, -R190 ;  /* 0x000000b2a7be7223 */ /* 0x040fe200000108be */
[----:B------:R-:W-:Y:S01]  /*55f0*/  FFMA.FTZ R152, R167, R152, R193 ;  /* 0x00000098a7987223 */ /* 0x000fe200000100c1 */
[----:B------:R-:W-:-:S02]  /*5600*/  MOV R12, 0x3f800000 ;  /* 0x3f800000000c7802 */ /* 0x000fc40000000f00 */
[----:B------:R-:W-:Y:S02]  /*5610*/  CS2R R14, SRZ ;  /* 0x00000000000e7805 */ /* 0x000fe4000001ff00 */
[----:B0-----:R-:W-:Y:S01]  /*5620*/  @!P1 LEA R52, R87, UR7, 0x4 ;  /* 0x0000000757349c11 */ /* 0x001fe2000f8e20ff */
[----:B------:R-:W-:Y:S01]  /*5630*/  FMUL.FTZ R195, R173, -R152 ;  /* 0x80000098adc37220 */ /* 0x000fe20000410000 */
[----:B------:R-:W-:-:S03]  /*5640*/  FMUL.FTZ R178, R8, R151 ;  /* 0x0000009708b27220 */ /* 0x000fc60000410000 */
[----:B------:R0:W0:Y:S01]  /*5650*/  @!P1 LDS.128 R12, [R52+0x3650] ;  /* 0x00365000340c9984 */ /* 0x0000220000000c00 */
[----:B------:R-:W-:Y:S01]  /*5660*/  ISETP.NE.AND P1, PT, R196, 0x1f, PT ;  /* 0x0000001fc400780c */ /* 0x000fe20003f25270 */
[C---:B-1----:R-:W-:Y:S01]  /*5670*/  FMUL.FTZ R159, R154.reuse, R157 ;  /* 0x0000009d9a9f7220 */ /* 0x042fe20000410000 */
[-C--:B------:R-:W-:Y:S01]  /*5680*/  FMUL.FTZ R154, R154, R53.reuse ;  /* 0x000000359a9a7220 */ /* 0x080fe20000410000 */
[----:B------:R-:W-:Y:S02]  /*5690*/  FADD.FTZ R151, -R178, R197 ;  /* 0x000000c5b2977221 */ /* 0x000fe40000010100 */
[C---:B--2---:R-:W-:Y:S01]  /*56a0*/  FFMA.FTZ R193, R160.reuse, R53, R159 ;  /* 0x00000035a0c17223 */ /* 0x044fe2000001009f */
[----:B------:R-:W-:Y:S01]  /*56b0*/  FFMA.FTZ R159, R160, R157, -R154 ;  /* 0x0000009da09f7223 */ /* 0x000fe2000001089a */
[-C--:B------:R-:W-:Y:S01]  /*56c0*/  FMUL.FTZ R154, R173, -R190.reuse ;  /* 0x800000bead9a7220 */ /* 0x080fe20000410000 */
[C---:B------:R-:W-:Y:S01]  /*56d0*/  FFMA.FTZ R190, R171.reuse, R190, -R195 ;  /* 0x000000beabbe7223 */ /* 0x040fe200000108c3 */
[----:B---3--:R-:W-:Y:S01]  /*56e0*/  @P2 FADD.FTZ R53, R164, R193 ;  /* 0x000000c1a4352221 */ /* 0x008fe20000010000 */
[----:B------:R1:W2:Y:S01]  /*56f0*/  SHFL.DOWN PT, R160, R151, 0x1, 0x1f ;  /* 0x08201f0097a07f89 */ /* 0x0002a200000e0000 */
[----:B------:R-:W-:Y:S01]  /*5700*/  FFMA.FTZ R152, R171, R152, R154 ;  /* 0x00000098ab987223 */ /* 0x000fe2000001009a */
[----:B----4-:R-:W-:Y:S01]  /*5710*/  @P2 FADD.FTZ R157, R162, R159 ;  /* 0x0000009fa29d2221 */ /* 0x010fe20000010000 */
[----:B------:R-:W-:-:S02]  /*5720*/  FMUL.FTZ R159, R51, R53 ;  /* 0x00000035339f7220 */ /* 0x000fc40000410000 */
[----:B------:R-:W-:Y:S01]  /*5730*/  FMUL.FTZ R154, R175, -R152 ;  /* 0x80000098af9a7220 */ /* 0x000fe20000410000 */
[-C--:B0-----:R-:W-:Y:S01]  /*5740*/  FMUL.FTZ R52, R51, R157.reuse ;  /* 0x0000009d33347220 */ /* 0x081fe20000410000 */
[----:B------:R-:W-:Y:S01]  /*5750*/  FMUL.FTZ R51, R175, -R190 ;  /* 0x800000beaf337220 */ /* 0x000fe20000410000 */
[C---:B------:R-:W-:Y:S02]  /*5760*/  FFMA.FTZ R159, R50.reuse, R157, -R159 ;  /* 0x0000009d329f7223 */ /* 0x040fe4000001089f */
[----:B------:R-:W-:Y:S01]  /*5770*/  FFMA.FTZ R53, R50, R53, R52 ;  /* 0x0000003532357223 */ /* 0x000fe20000010034 */
[C---:B------:R-:W-:Y:S01]  /*5780*/  FFMA.FTZ R152, R177.reuse, R152, R51 ;  /* 0x00000098b1987223 */ /* 0x040fe20000010033 */
[----:B------:R-:W-:Y:S01]  /*5790*/  FMUL.FTZ R51, R8, R155 ;  /* 0x0000009b08337220 */ /* 0x000fe20000410000 */
[----:B------:R-:W-:Y:S01]  /*57a0*/  FFMA.FTZ R52, R177, R190, -R154 ;  /* 0x000000beb1347223 */ /* 0x000fe2000001089a */
[----:B------:R-:W-:Y:S01]  /*57b0*/  FADD.FTZ R250, R250, R53 ;  /* 0x00000035fafa7221 */ /* 0x000fe20000010000 */
[----:B------:R-:W-:Y:S01]  /*57c0*/  FADD.FTZ R248, R248, R159 ;  /* 0x0000009ff8f87221 */ /* 0x000fe20000010000 */
[----:B------:R-:W-:Y:S01]  /*57d0*/  FADD.FTZ R53, R51, R204 ;  /* 0x000000cc33357221 */ /* 0x000fe20000010000 */
[----:B------:R1:W0:Y:S01]  /*57e0*/  SHFL.DOWN PT, R164, R152, 0x1, 0x1f ;  /* 0x08201f0098a47f89 */ /* 0x00022200000e0000 */
[C---:B------:R-:W-:Y:S01]  /*57f0*/  FMUL.FTZ R50, R175.reuse, R250 ;  /* 0x000000faaf327220 */ /* 0x040fe20000410000 */
[----:B------:R-:W-:-:S02]  /*5800*/  FMUL.FTZ R157, R175, R248 ;  /* 0x000000f8af9d7220 */ /* 0x000fc40000410000 */
[----:B------:R1:W3:Y:S01]  /*5810*/  SHFL.DOWN PT, R162, R52, 0x1, 0x1f ;  /* 0x08201f0034a27f89 */ /* 0x0002e200000e0000 */
[C---:B------:R-:W-:Y:S01]  /*5820*/  FFMA.FTZ R155, R177.reuse, R248, -R50 ;  /* 0x000000f8b19b7223 */ /* 0x040fe20000010832 */
[----:B------:R-:W-:Y:S02]  /*5830*/  FFMA.FTZ R50, R177, R250, R157 ;  /* 0x000000fab1327223 */ /* 0x000fe4000001009d */
[----:B------:R1:W4:Y:S01]  /*5840*/  SHFL.DOWN PT, R195, R53, 0x1, 0x1f ;  /* 0x08201f0035c37f89 */ /* 0x00032200000e0000 */
[----:B--2---:R-:W-:Y:S05]  /*5850*/  @!P1 BRA `(.L_x_16303) ;  /* 0x00000000002c9947 */ /* 0x004fea0003800000 */
[C---:B------:R-:W-:Y:S01]  /*5860*/  FMUL.FTZ R159, R152.reuse, R160 ;  /* 0x000000a0989f7220 */ /* 0x040fe20000410000 */
[C---:B0-----:R-:W-:Y:S01]  /*5870*/  FMUL.FTZ R157, R152.reuse, R164 ;  /* 0x000000a4989d7220 */ /* 0x041fe20000410000 */
[-C--:B----4-:R-:W-:Y:S02]  /*5880*/  FMUL.FTZ R193, R152, R195.reuse ;  /* 0x000000c398c17220 */ /* 0x090fe40000410000 */
[----:B------:R-:W-:Y:S01]  /*5890*/  FFMA.FTZ R154, R52, R195, -R159 ;  /* 0x000000c3349a7223 */ /* 0x000fe2000001089f */
[C---:B---3--:R-:W-:Y:S01]  /*58a0*/  FMUL.FTZ R159, R162.reuse, R152 ;  /* 0x00000098a29f7220 */ /* 0x048fe20000410000 */
[----:B------:R-:W-:Y:S01]  /*58b0*/  FFMA.FTZ R157, R162, R52, -R157 ;  /* 0x00000034a29d7223 */ /* 0x000fe2000001089d */
[C---:B------:R-:W-:Y:S01]  /*58c0*/  FFMA.FTZ R160, R52.reuse, R160, R193 ;  /* 0x000000a034a07223 */ /* 0x040fe200000100c1 */
[----:B-1----:R-:W-:Y:S01]  /*58d0*/  FADD.FTZ R53, R53, R154 ;  /* 0x0000009a35357221 */ /* 0x002fe20000010000 */
[----:B------:R-:W-:Y:S02]  /*58e0*/  FFMA.FTZ R152, R52, R164, R159 ;  /* 0x000000a434987223 */ /* 0x000fe4000001009f */
[----:B------:R-:W-:Y:S01]  /*58f0*/  FADD.FTZ R151, R151, R160 ;  /* 0x000000a097977221 */ /* 0x000fe20000010000 */
[----:B------:R-:W-:-:S07]  /*5900*/  MOV R52, R157 ;  /* 0x0000009d00347202 */ /* 0x000fce0000000f00 */
.L_x_16303:
[----:B------:R-:W-:Y:S05]  /*5910*/  BSYNC B0 ;  /* 0x0000000000007941 */ /* 0x000fea0003800000 */
.L_x_16302:
[----:B------:R-:W-:Y:S01]  /*5920*/  ISETP.GT.U32.AND P1, PT, R196, 0x1d, PT ;  /* 0x0000001dc400780c */ /* 0x000fe20003f24070 */
[C---:B------:R-:W-:Y:S01]  /*5930*/  FFMA.FTZ R198, R121.reuse, R198, R50 ;  /* 0x000000c679c67223 */ /* 0x040fe20000010032 */
[----:B------:R-:W-:Y:S01]  /*5940*/  FFMA.FTZ R202, R121, R202, R155 ;  /* 0x000000ca79ca7223 */ /* 0x000fe2000001009b */
[----:B---3--:R2:W3:Y:S01]  /*5950*/  SHFL.DOWN PT, R162, R52, 0x2, 0x1f ;  /* 0x08401f0034a27f89 */ /* 0x0084e200000e0000 */
[----:B------:R-:W-:Y:S01]  /*5960*/  BSSY B0, `(.L_x_16304) ;  /* 0x0000014000007945 */ /* 0x000fe20003800000 */
[C---:B------:R-:W-:Y:S01]  /*5970*/  FMUL.FTZ R50, R173.reuse, R198 ;  /* 0x000000c6ad327220 */ /* 0x040fe20000410000 */
[-C--:B------:R-:W-:Y:S01]  /*5980*/  FMUL.FTZ R157, R173, R202.reuse ;  /* 0x000000caad9d7220 */ /* 0x080fe20000410000 */
[----:B0-----:R2:W0:Y:S02]  /*5990*/  SHFL.DOWN PT, R164, R152, 0x2, 0x1f ;  /* 0x08401f0098a47f89 */ /* 0x00142400000e0000 */
[C---:B------:R-:W-:Y:S01]  /*59a0*/  FFMA.FTZ R155, R171.reuse, R202, -R50 ;  /* 0x000000caab9b7223 */ /* 0x040fe20000010832 */
[----:B------:R-:W-:Y:S01]  /*59b0*/  FFMA.FTZ R50, R171, R198, R157 ;  /* 0x000000c6ab327223 */ /* 0x000fe2000001009d */
[----:B----4-:R2:W4:Y:S04]  /*59c0*/  SHFL.DOWN PT, R195, R53, 0x2, 0x1f ;  /* 0x08401f0035c37f89 */ /* 0x01052800000e0000 */
[----:B------:R2:W0:Y:S01]  /*59d0*/  SHFL.DOWN PT, R160, R151, 0x2, 0x1f ;  /* 0x08401f0097a07f89 */ /* 0x00042200000e0000 */
[----:B------:R-:W-:Y:S05]  /*59e0*/  @P1 BRA `(.L_x_16305) ;  /* 0x00000000002c1947 */ /* 0x000fea0003800000 */
[C---:B0-----:R-:W-:Y:S01]  /*59f0*/  FMUL.FTZ R159, R152.reuse, R160 ;  /* 0x000000a0989f7220 */ /* 0x041fe20000410000 */
[C---:B------:R-:W-:Y:S01]  /*5a00*/  FMUL.FTZ R157, R152.reuse, R164 ;  /* 0x000000a4989d7220 */ /* 0x040fe20000410000 */
[-C--:B----4-:R-:W-:Y:S02]  /*5a10*/  FMUL.FTZ R193, R152, R195.reuse ;  /* 0x000000c398c17220 */ /* 0x090fe40000410000 */
[----:B------:R-:W-:Y:S01]  /*5a20*/  FFMA.FTZ R154, R52, R195, -R159 ;  /* 0x000000c3349a7223 */ /* 0x000fe2000001089f */
[-C--:B---3--:R-:W-:Y:S01]  /*5a30*/  FMUL.FTZ R159, R152, R162.reuse ;  /* 0x000000a2989f7220 */ /* 0x088fe20000410000 */
[C---:B------:R-:W-:Y:S01]  /*5a40*/  FFMA.FTZ R157, R52.reuse, R162, -R157 ;  /* 0x000000a2349d7223 */ /* 0x040fe2000001089d */
[C---:B------:R-:W-:Y:S01]  /*5a50*/  FFMA.FTZ R160, R52.reuse, R160, R193 ;  /* 0x000000a034a07223 */ /* 0x040fe200000100c1 */
[----:B-12---:R-:W-:Y:S01]  /*5a60*/  FADD.FTZ R53, R53, R154 ;  /* 0x0000009a35357221 */ /* 0x006fe20000010000 */
[----:B------:R-:W-:Y:S02]  /*5a70*/  FFMA.FTZ R152, R52, R164, R159 ;  /* 0x000000a434987223 */ /* 0x000fe4000001009f */
[----:B------:R-:W-:Y:S01]  /*5a80*/  FADD.FTZ R151, R151, R160 ;  /* 0x000000a097977221 */ /* 0x000fe20000010000 */
[----:B------:R-:W-:-:S07]  /*5a90*/  MOV R52, R157 ;  /* 0x0000009d00347202 */ /* 0x000fce0000000f00 */
.L_x_16305:
[----:B------:R-:W-:Y:S05]  /*5aa0*/  BSYNC B0 ;  /* 0x0000000000007941 */ /* 0x000fea0003800000 */
.L_x_16304:
[----:B------:R-:W-:Y:S01]  /*5ab0*/  ISETP.GT.U32.AND P1, PT, R196, 0x1b, PT ;  /* 0x0000001bc400780c */ /* 0x000fe20003f24070 */
[C---:B------:R-:W-:Y:S01]  /*5ac0*/  FFMA.FTZ R236, R119.reuse, R236, R50 ;  /* 0x000000ec77ec7223 */ /* 0x040fe20000010032 */
[----:B------:R-:W-:Y:S01]  /*5ad0*/  FFMA.FTZ R238, R119, R238, R155 ;  /* 0x000000ee77ee7223 */ /* 0x000fe2000001009b */
[----:B---3--:R3:W1:Y:S01]  /*5ae0*/  SHFL.DOWN PT, R162, R52, 0x4, 0x1f ;  /* 0x08801f0034a27f89 */ /* 0x00866200000e0000 */
        /* <DEDUP_REMOVED lines=13> */
[-C--:B-1----:R-:W-:Y:S01]  /*5bc0*/  FMUL.FTZ R159, R152, R162.reuse ;  /* 0x000000a2989f7220 */ /* 0x082fe20000410000 */
[C---:B------:R-:W-:Y:S01]  /*5bd0*/  FFMA.FTZ R157, R52.reuse, R162, -R157 ;  /* 0x000000a2349d7223 */ /* 0x040fe2000001089d */
[C---:B------:R-:W-:Y:S01]  /*5be0*/  FFMA.FTZ R160, R52.reuse, R160, R193 ;  /* 0x000000a034a07223 */ /* 0x040fe200000100c1 */
[----:B--23--:R-:W-:Y:S01]  /*5bf0*/  FADD.FTZ R53, R53, R154 ;  /* 0x0000009a35357221 */ /* 0x00cfe20000010000 */
[----:B------:R-:W-:Y:S02]  /*5c00*/  FFMA.FTZ R152, R52, R164, R159 ;  /* 0x000000a434987223 */ /* 0x000fe4000001009f */
[----:B------:R-:W-:Y:S01]  /*5c10*/  FADD.FTZ R151, R151, R160 ;  /* 0x000000a097977221 */ /* 0x000fe20000010000 */
[----:B------:R-:W-:-:S07]  /*5c20*/  MOV R52, R157 ;  /* 0x0000009d00347202 */ /* 0x000fce0000000f00 */
.L_x_16307:
[----:B------:R-:W-:Y:S05]  /*5c30*/  BSYNC B0 ;  /* 0x0000000000007941 */ /* 0x000fea0003800000 */
.L_x_16306:
[----:B------:R-:W-:Y:S01]  /*5c40*/  ISETP.GT.U32.AND P1, PT, R196, 0x17, PT ;  /* 0x00000017c400780c */ /* 0x000fe20003f24070 */
[C---:B------:R-:W-:Y:S01]  /*5c50*/  FFMA.FTZ R240, R117.reuse, R240, R50 ;  /* 0x000000f075f07223 */ /* 0x040fe20000010032 */
[----:B------:R-:W-:Y:S01]  /*5c60*/  FFMA.FTZ R242, R117, R242, R155 ;  /* 0x000000f275f27223 */ /* 0x000fe2000001009b */
[----:B-1----:R1:W1:Y:S01]  /*5c70*/  SHFL.DOWN PT, R162, R52, 0x8, 0x1f ;  /* 0x09001f0034a27f89 */ /* 0x00226200000e0000 */
[----:B------:R-:W-:Y:S01]  /*5c80*/  BSSY B0, `(.L_x_16308) ;  /* 0x0000014000007945 */ /* 0x000fe20003800000 */
[C---:B------:R-:W-:Y:S01]  /*5c90*/  FMUL.FTZ R50, R163.reuse, R240 ;  /* 0x000000f0a3327220 */ /* 0x040fe20000410000 */
[-C--:B------:R-:W-:Y:S01]  /*5ca0*/  FMUL.FTZ R157, R163, R242.reuse ;  /* 0x000000f2a39d7220 */ /* 0x080fe20000410000 */
[----:B0-----:R0:W0:Y:S02]  /*5cb0*/  SHFL.DOWN PT, R164, R152, 0x8, 0x1f ;  /* 0x09001f0098a47f89 */ /* 0x00102400000e0000 */
[C---:B------:R-:W-:Y:S01]  /*5cc0*/  FFMA.FTZ R155, R165.reuse, R242, -R50 ;  /* 0x000000f2a59b7223 */ /* 0x040fe20000010832 */
[----:B------:R-:W-:Y:S01]  /*5cd0*/  FFMA.FTZ R50, R165, R240, R157 ;  /* 0x000000f0a5327223 */ /* 0x000fe2000001009d */
[----:B----4-:R4:W0:Y:S04]  /*5ce0*/  SHFL.DOWN PT, R195, R53, 0x8, 0x1f ;  /* 0x09001f0035c37f89 */ /* 0x01082800000e0000 */
        /* <DEDUP_REMOVED lines=8> */
[C---:B------:R-:W-:Y:S01]  /*5d70*/  FFMA.FTZ R160, R52.reuse, R160, R193 ;  /* 0x000000a034a07223 */ /* 0x040fe200000100c1 */
[----:B--234-:R-:W-:Y:S01]  /*5d80*/  FADD.FTZ R53, R53, R154 ;  /* 0x0000009a35357221 */ /* 0x01cfe20000010000 */
[----:B------:R-:W-:Y:S02]  /*5d90*/  FFMA.FTZ R152, R52, R164, R159 ;  /* 0x000000a434987223 */ /* 0x000fe4000001009f */
[----:B------:R-:W-:Y:S01]  /*5da0*/  FADD.FTZ R151, R151, R160 ;  /* 0x000000a097977221 */ /* 0x000fe20000010000 */
[----:B------:R-:W-:-:S07]  /*5db0*/  MOV R52, R157 ;  /* 0x0000009d00347202 */ /* 0x000fce0000000f00 */
.L_x_16309:
[----:B------:R-:W-:Y:S05]  /*5dc0*/  BSYNC B0 ;  /* 0x0000000000007941 */ /* 0x000fea0003800000 */
.L_x_16308:
        /* <DEDUP_REMOVED lines=10> */
[----:B------:R0:W0:Y:S04]  /*5e70*/  SHFL.DOWN PT, R195, R53, 0x10, 0x1f ;  /* 0x0a001f0035c37f89 */ /* 0x00002800000e0000 */
        /* <DEDUP_REMOVED lines=13> */
.L_x_16311:
[----:B------:R-:W-:Y:S05]  /*5f50*/  BSYNC B0 ;  /* 0x0000000000007941 */ /* 0x000fea0003800000 */
.L_x_16310:
[----:B------:R-:W5:Y:S01]  /*5f60*/  SHFL.IDX PT, R157, R152, RZ, 0x1f ;  /* 0x00001fff989d7589 */ /* 0x000f6200000e0000 */
[C---:B------:R-:W-:Y:S01]  /*5f70*/  FFMA.FTZ R200, R113.reuse, R200, R50 ;  /* 0x000000c871c87223 */ /* 0x040fe20000010032 */
[----:B------:R-:W-:Y:S01]  /*5f80*/  FFMA.FTZ R50, R113, R156, R155 ;  /* 0x0000009c71327223 */ /* 0x000fe2000001009b */
[C---:B------:R-:W-:Y:S01]  /*5f90*/  ISETP.NE.AND P1, PT, R142.reuse, RZ, PT ;  /* 0x000000ff8e00720c */ /* 0x040fe20003f25270 */
[----:B------:R2:W-:Y:S01]  /*5fa0*/  SHFL.DOWN PT, R159, R152, 0x1, 0x1f ;  /* 0x08201f00989f7f89 */ /* 0x0005e200000e0000 */
[C---:B------:R-:W-:Y:S01]  /*5fb0*/  FMUL.FTZ R154, R181.reuse, R200 ;  /* 0x000000c8b59a7220 */ /* 0x040fe20000410000 */
[-C--:B------:R-:W-:Y:S01]  /*5fc0*/  FMUL.FTZ R155, R181, R50.reuse ;  /* 0x00000032b59b7220 */ /* 0x080fe20000410000 */
[C---:B------:R-:W-:Y:S01]  /*5fd0*/  IADD3 R197, R142.reuse, 0x140, RZ ;  /* 0x000001408ec57810 */ /* 0x040fe20007ffe0ff */
[----:B0-----:R-:W0:Y:S01]  /*5fe0*/  SHFL.IDX PT, R160, R14, RZ, 0x1f ;  /* 0x00001fff0ea07589 */ /* 0x001e2200000e0000 */
[C---:B------:R-:W-:Y:S01]  /*5ff0*/  FFMA.FTZ R154, R153.reuse, R50, R154 ;  /* 0x00000032999a7223 */ /* 0x040fe2000001009a */
[----:B------:R-:W-:Y:S01]  /*6000*/  FFMA.FTZ R155, R153, R200, -R155 ;  /* 0x000000c8999b7223 */ /* 0x000fe2000001089b */
[C---:B------:R-:W-:Y:S01]  /*6010*/  IADD3 R199, R142.reuse, 0x160, RZ ;  /* 0x000001608ec77810 */ /* 0x040fe20007ffe0ff */
[----:B-1----:R-:W1:Y:S01]  /*6020*/  SHFL.IDX PT, R162, R15, RZ, 0x1f ;  /* 0x00001fff0fa27589 */ /* 0x002e6200000e0000 */
[C---:B------:R-:W-:Y:S01]  /*6030*/  FFMA.FTZ R230, R111.reuse, R230, R154 ;  /* 0x000000e66fe67223 */ /* 0x040fe2000001009a */
[----:B------:R-:W-:Y:S01]  /*6040*/  FFMA.FTZ R232, R111, R232, R155 ;  /* 0x000000e86fe87223 */ /* 0x000fe2000001009b */
[C---:B------:R-:W-:Y:S01]  /*6050*/  IADD3 R201, R142.reuse, 0x180, RZ ;  /* 0x000001808ec97810 */ /* 0x040fe20007ffe0ff */
[----:B------:R-:W4:Y:S01]  /*6060*/  SHFL.IDX PT, R156, R52, RZ, 0x1f ;  /* 0x00001fff349c7589 */ /* 0x000f2200000e0000 */
[----:B--23--:R-:W-:Y:S01]  /*6070*/  FMUL.FTZ R152, R187, R230 ;  /* 0x000000e6bb987220 */ /* 0x00cfe20000410000 */
[C---:B------:R-:W-:Y:S01]  /*6080*/  IADD3 R203, R142.reuse, 0x1a0, RZ ;  /* 0x000001a08ecb7810 */ /* 0x040fe20007ffe0ff */
[----:B------:R-:W-:Y:S01]  /*6090*/  BSSY B0, `(.L_x_16312) ;  /* 0x000013e000007945 */ /* 0x000fe20003800000 */
[----:B------:R-:W2:Y:S01]  /*60a0*/  SHFL.DOWN PT, R164, R52, 0x1, 0x1f ;  /* 0x08201f0034a47f89 */ /* 0x000ea200000e0000 */
[----:B------:R-:W-:Y:S01]  /*60b0*/  FFMA.FTZ R152, R185, R232, -R152 ;  /* 0x000000e8b9987223 */ /* 0x000fe20000010898 */
[----:B------:R-:W-:-:S02]  /*60c0*/  IADD3 R205, R142, 0x1c0, RZ ;  /* 0x000001c08ecd7810 */ /* 0x000fc40007ffe0ff */
[----:B------:R-:W3:Y:S01]  /*60d0*/  SHFL.DOWN PT, R190, R151, 0x1, 0x1f ;  /* 0x08201f0097be7f89 */ /* 0x000ee200000e0000 */
[----:B-----5:R-:W-:Y:S01]  /*60e0*/  FMUL.FTZ R155, R157, R15 ;  /* 0x0000000f9d9b7220 */ /* 0x020fe20000410000 */
[----:B------:R-:W-:Y:S01]  /*60f0*/  FFMA.FTZ R234, R109, R234, R152 ;  /* 0x000000ea6dea7223 */ /* 0x000fe20000010098 */
[----:B------:R-:W-:Y:S01]  /*6100*/  FMUL.FTZ R152, R157, R14 ;  /* 0x0000000e9d987220 */ /* 0x000fe20000410000 */
[----:B------:R-:W5:Y:S01]  /*6110*/  SHFL.DOWN PT, R195, R53, 0x1, 0x1f ;  /* 0x08201f0035c37f89 */ /* 0x000f6200000e0000 */
[----:B------:R-:W-:Y:S02]  /*6120*/  IADD3 R207, R142, 0x1e0, RZ ;  /* 0x000001e08ecf7810 */ /* 0x000fe40007ffe0ff */
[----:B------:R-:W-:Y:S01]  /*6130*/  LEA.HI.SX32 R192, R201, R142, 0x1b ;  /* 0x0000008ec9c07211 */ /* 0x000fe200078fdaff */
[----:B------:R4:W5:Y:S01]  /*6140*/  SHFL.IDX PT, R52, R151, RZ, 0x1f ;  /* 0x00001fff97347589 */ /* 0x00096200000e0000 */
[----:B0-----:R-:W-:Y:S01]  /*6150*/  @P3 FMUL.FTZ R193, R159, R160 ;  /* 0x000000a09fc13220 */ /* 0x001fe20000410000 */
[----:B------:R-:W-:-:S02]  /*6160*/  LEA.HI.SX32 R194, R205, R142, 0x1b ;  /* 0x0000008ecdc27211 */ /* 0x000fc400078fdaff */
[----:B------:R0:W0:Y:S01]  /*6170*/  SHFL.IDX PT, R154, R53, RZ, 0x1f ;  /* 0x00001fff359a7589 */ /* 0x00002200000e0000 */
[----:B-1----:R-:W-:Y:S01]  /*6180*/  @P3 FMUL.FTZ R159, R159, R162 ;  /* 0x000000a29f9f3220 */ /* 0x002fe20000410000 */
[----:B------:R-:W-:Y:S01]  /*6190*/  LEA R192, R192, UR7, 0x2 ;  /* 0x00000007c0c07c11 */ /* 0x000fe2000f8e10ff */
[----:B----4-:R-:W-:Y:S01]  /*61a0*/  FFMA.FTZ R155, R156, R14, -R155 ;  /* 0x0000000e9c9b7223 */ /* 0x010fe2000001089b */
[----:B------:R-:W-:Y:S02]  /*61b0*/  @!P1 LEA R151, R87, UR7, 0x4 ;  /* 0x0000000757979c11 */ /* 0x000fe4000f8e20ff */
[----:B------:R-:W-:Y:S01]  /*61c0*/  LEA R194, R194, UR7, 0x2 ;  /* 0x00000007c2c27c11 */ /* 0x000fe2000f8e10ff */
[C---:B--2---:R-:W-:Y:S01]  /*61d0*/  @P3 FFMA.FTZ R193, R164.reuse, R162, R193 ;  /* 0x000000a2a4c13223 */ /* 0x044fe200000100c1 */
[----:B------:R-:W-:Y:S01]  /*61e0*/  @P3 FFMA.FTZ R14, R164, R160, -R159 ;  /* 0x000000a0a40e3223 */ /* 0x000fe2000001089f */
[----:B------:R-:W-:Y:S01]  /*61f0*/  FFMA.FTZ R159, R156, R15, R152 ;  /* 0x0000000f9c9f7223 */ /* 0x000fe20000010098 */
[C---:B------:R-:W-:Y:S01]  /*6200*/  FMUL.FTZ R15, R157.reuse, R13 ;  /* 0x0000000d9d0f7220 */ /* 0x040fe20000410000 */
[----:B---3--:R-:W-:Y:S01]  /*6210*/  @P3 FADD.FTZ R162, R190, R193 ;  /* 0x000000c1bea23221 */ /* 0x008fe20000010000 */
[-C--:B------:R-:W-:Y:S01]  /*6220*/  FMUL.FTZ R157, R157, R12.reuse ;  /* 0x0000000c9d9d7220 */ /* 0x080fe20000410000 */
[----:B------:R-:W-:Y:S01]  /*6230*/  IADD3 R193, R142, 0x100, RZ ;  /* 0x000001008ec17810 */ /* 0x000fe20007ffe0ff */
[----:B------:R-:W-:Y:S01]  /*6240*/  FFMA.FTZ R12, R156, R12, -R15 ;  /* 0x0000000c9c0c7223 */ /* 0x000fe2000001080f */
[----:B-----5:R-:W-:Y:S01]  /*6250*/  @P3 FADD.FTZ R160, R195, R14 ;  /* 0x0000000ec3a03221 */ /* 0x020fe20000010000 */
[----:B------:R-:W-:Y:S01]  /*6260*/  FMUL.FTZ R15, R162, -R49 ;  /* 0x80000031a20f7220 */ /* 0x000fe20000410000 */
[----:B------:R-:W-:Y:S01]  /*6270*/  FMUL.FTZ R14, R187, R232 ;  /* 0x000000e8bb0e7220 */ /* 0x000fe20000410000 */
[----:B------:R-:W-:Y:S01]  /*6280*/  FFMA.FTZ R13, R156, R13, R157 ;  /* 0x0000000d9c0d7223 */ /* 0x000fe2000001009d */
[C---:B0-----:R-:W-:Y:S01]  /*6290*/  FMUL.FTZ R53, R160.reuse, -R49 ;  /* 0x80000031a0357220 */ /* 0x041fe20000410000 */
[----:B------:R-:W-:Y:S01]  /*62a0*/  FFMA.FTZ R49, R160, R48, -R15 ;  /* 0x00000030a0317223 */ /* 0x000fe2000001080f */
[----:B------:R-:W-:Y:S01]  /*62b0*/  FADD.FTZ R15, R52, R159 ;  /* 0x0000009f340f7221 */ /* 0x000fe20000010000 */
[----:B------:R-:W-:Y:S01]  /*62c0*/  FMUL.FTZ R157, R109, R54 ;  /* 0x000000366d9d7220 */ /* 0x000fe20000410000 */
[----:B------:R-:W-:Y:S01]  /*62d0*/  FFMA.FTZ R53, R162, R48, R53 ;  /* 0x00000030a2357223 */ /* 0x000fe20000010035 */
[----:B------:R-:W-:Y:S01]  /*62e0*/  FFMA.FTZ R48, R185, R230, R14 ;  /* 0x000000e6b9307223 */ /* 0x000fe2000001000e */
[----:B------:R-:W-:Y:S01]  /*62f0*/  FADD.FTZ R52, R180, R49 ;  /* 0x00000031b4347221 */ /* 0x000fe20000010000 */
[----:B------:R-:W-:Y:S01]  /*6300*/  FADD.FTZ R14, R154, R155 ;  /* 0x0000009b9a0e7221 */ /* 0x000fe20000010000 */
[----:B------:R-:W-:Y:S01]  /*6310*/  FADD.FTZ R53, -R176, R53 ;  /* 0x00000035b0357221 */ /* 0x000fe20000010100 */
[----:B------:R-:W-:Y:S01]  /*6320*/  FFMA.FTZ R48, R109, R158, R48 ;  /* 0x0000009e6d307223 */ /* 0x000fe20000010030 */
[CC--:B------:R-:W-:Y:S01]  /*6330*/  FMUL.FTZ R154, R187.reuse, -R52.reuse ;  /* 0x80000034bb9a7220 */ /* 0x0c0fe20000410000 */
[----:B------:R-:W-:Y:S01]  /*6340*/  SHF.L.U32 R49, R142, 0x4, RZ ;  /* 0x000000048e317819 */ /* 0x000fe200000006ff */
[----:B------:R-:W-:Y:S01]  /*6350*/  FMUL.FTZ R152, R187, -R53 ;  /* 0x80000035bb987220 */ /* 0x000fe20000410000 */
[-C--:B------:R-:W-:Y:S01]  /*6360*/  FMUL.FTZ R156, R54, R52.reuse ;  /* 0x00000034369c7220 */ /* 0x080fe20000410000 */
[----:B------:R-:W-:Y:S01]  /*6370*/  FFMA.FTZ R158, R9, -R157, R48 ;  /* 0x8000009d099e7223 */ /* 0x000fe20000010030 */
[----:B------:R0:W-:Y:S01]  /*6380*/  @!P1 STS.128 [R151+0x3650], R12 ;  /* 0x0036500c97009388 */ /* 0x0001e20000000c00 */
[C---:B------:R-:W-:Y:S01]  /*6390*/  FFMA.FTZ R154, R185.reuse, R53, R154 ;  /* 0x00000035b99a7223 */ /* 0x040fe2000001009a */
[----:B------:R-:W-:Y:S01]  /*63a0*/  FFMA.FTZ R152, R185, R52, -R152 ;  /* 0x00000034b9987223 */ /* 0x000fe20000010898 */
[----:B------:R-:W-:Y:S01]  /*63b0*/  LEA.HI.SX32 R49, R49, R49, 0x1b ;  /* 0x0000003131317211 */ /* 0x000fe200078fdaff */
[----:B------:R-:W-:Y:S01]  /*63c0*/  FFMA.FTZ R157, R55, -R157, R234 ;  /* 0x8000009d379d7223 */ /* 0x000fe200000100ea */
[-C--:B------:R-:W-:Y:S01]  /*63d0*/  FMUL.FTZ R155, R158, R156.reuse ;  /* 0x0000009c9e9b7220 */ /* 0x080fe20000410000 */
[----:B------:R-:W-:Y:S01]  /*63e0*/  FADD.FTZ R159, -R189, R154 ;  /* 0x0000009abd9f7221 */ /* 0x000fe20000010100 */
[----:B------:R-:W-:Y:S01]  /*63f0*/  FADD.FTZ R160, R191, R152 ;  /* 0x00000098bfa07221 */ /* 0x000fe20000010000 */
[----:B------:R-:W-:Y:S01]  /*6400*/  LEA R49, R49, UR7, 0x2 ;  /* 0x0000000731317c11 */ /* 0x000fe2000f8e10ff */
[----:B------:R-:W-:Y:S01]  /*6410*/  FMUL.FTZ R162, R109, R156 ;  /* 0x0000009c6da27220 */ /* 0x000fe20000410000 */
[----:B------:R-:W-:Y:S01]  /*6420*/  FMUL.FTZ R176, R115, R60 ;  /* 0x0000003c73b07220 */ /* 0x000fe20000410000 */
[----:B------:R-:W-:Y:S01]  /*6430*/  FMUL.FTZ R206, R56, R160 ;  /* 0x000000a038ce7220 */ /* 0x000fe20000410000 */
[----:B------:R-:W-:Y:S01]  /*6440*/  IADD3 R185, R142, 0x80, RZ ;  /* 0x000000808eb97810 */ /* 0x000fe20007ffe0ff */
[----:B------:R-:W-:Y:S01]  /*6450*/  FMUL.FTZ R234, R0, R234 ;  /* 0x000000ea00ea7220 */ /* 0x000fe20000410000 */
[----:B------:R1:W-:Y:S01]  /*6460*/  STS [R49+0x10b8], R162 ;  /* 0x0010b8a231007388 */ /* 0x0003e20000000800 */
[C---:B------:R-:W-:Y:S01]  /*6470*/  FMUL.FTZ R164, R111.reuse, R206 ;  /* 0x000000ce6fa47220 */ /* 0x040fe20000410000 */
[----:B0-----:R-:W-:Y:S01]  /*6480*/  FMUL.FTZ R12, R54, R53 ;  /* 0x00000035360c7220 */ /* 0x001fe20000410000 */
[----:B------:R-:W-:Y:S01]  /*6490*/  FMUL.FTZ R15, R111, R56 ;  /* 0x000000386f0f7220 */ /* 0x000fe20000410000 */
[----:B------:R-:W-:Y:S01]  /*64a0*/  IADD3 R187, R142, 0xa0, RZ ;  /* 0x000000a08ebb7810 */ /* 0x000fe20007ffe0ff */
[----:B------:R-:W-:Y:S01]  /*64b0*/  FFMA.FTZ R48, -R0, R48, -RZ ;  /* 0x0000003000307223 */ /* 0x000fe200000109ff */
[-C--:B------:R-:W-:Y:S01]  /*64c0*/  FMUL.FTZ R14, R158, R12.reuse ;  /* 0x0000000c9e0e7220 */ /* 0x080fe20000410000 */
[-C--:B------:R-:W-:Y:S01]  /*64d0*/  FMUL.FTZ R152, R109, R12.reuse ;  /* 0x0000000c6d987220 */ /* 0x080fe20000410000 */
[----:B------:R-:W-:Y:S01]  /*64e0*/  FFMA.FTZ R155, R157, R12, -R155 ;  /* 0x0000000c9d9b7223 */ /* 0x000fe2000001089b */
[----:B------:R-:W-:Y:S01]  /*64f0*/  FMUL.FTZ R12, R181, -R159 ;  /* 0x8000009fb50c7220 */ /* 0x000fe20000410000 */
[----:B------:R-:W-:Y:S01]  /*6500*/  FFMA.FTZ R156, R157, R156, R14 ;  /* 0x0000009c9d9c7223 */ /* 0x000fe2000001000e */
[-C--:B------:R-:W-:Y:S01]  /*6510*/  FMUL.FTZ R14, R181, -R160.reuse ;  /* 0x800000a0b50e7220 */ /* 0x080fe20000410000 */
[----:B------:R-:W-:Y:S01]  /*6520*/  FFMA.FTZ R154, R57, -R15, R230 ;  /* 0x8000000f399a7223 */ /* 0x000fe200000100e6 */
[C---:B------:R-:W-:Y:S01]  /*6530*/  FFMA.FTZ R13, R153.reuse, R160, -R12 ;  /* 0x000000a0990d7223 */ /* 0x040fe2000001080c */
[-C--:B-1----:R-:W-:Y:S01]  /*6540*/  FMUL.FTZ R162, R56, R159.reuse ;  /* 0x0000009f38a27220 */ /* 0x082fe20000410000 */
[----:B------:R-:W-:Y:S01]  /*6550*/  FFMA.FTZ R151, R153, R159, R14 ;  /* 0x0000009f99977223 */ /* 0x000fe2000001000e */
[----:B------:R0:W-:Y:S01]  /*6560*/  STS [R49+0x10bc], R152 ;  /* 0x0010bc9831007388 */ /* 0x0001e20000000800 */
[----:B------:R-:W-:Y:S01]  /*6570*/  FFMA.FTZ R153, R59, -R15, R232 ;  /* 0x8000000f3b997223 */ /* 0x000fe200000100e8 */
[----:B------:R-:W-:Y:S01]  /*6580*/  FMUL.FTZ R12, R154, R162 ;  /* 0x000000a29a0c7220 */ /* 0x000fe20000410000 */
[----:B------:R-:W-:Y:S01]  /*6590*/  FADD.FTZ R151, -R186, R151 ;  /* 0x00000097ba977221 */ /* 0x000fe20000010100 */
[----:B------:R1:W-:Y:S01]  /*65a0*/  STS [R49+0x10b0], R164 ;  /* 0x0010b0a431007388 */ /* 0x0003e20000000800 */
[----:B------:R-:W-:Y:S01]  /*65b0*/  IADD3 R189, R142, 0xc0, RZ ;  /* 0x000000c08ebd7810 */ /* 0x000fe20007ffe0ff */
[----:B------:R-:W-:Y:S01]  /*65c0*/  FMUL.FTZ R232, R2, R232 ;  /* 0x000000e802e87220 */ /* 0x000fe20000410000 */
[-C--:B------:R-:W-:Y:S01]  /*65d0*/  FMUL.FTZ R227, R58, R151.reuse ;  /* 0x000000973ae37220 */ /* 0x080fe20000410000 */
[----:B------:R-:W-:Y:S01]  /*65e0*/  IADD3 R191, R142, 0xe0, RZ ;  /* 0x000000e08ebf7810 */ /* 0x000fe20007ffe0ff */
[----:B------:R-:W-:Y:S01]  /*65f0*/  FFMA.FTZ R230, -R2, R230, -RZ ;  /* 0x000000e602e67223 */ /* 0x000fe200000109ff */
[----:B0-----:R-:W-:Y:S01]  /*6600*/  FADD.FTZ R152, R184, R13 ;  /* 0x0000000db8987221 */ /* 0x001fe20000010000 */
[-C--:B------:R-:W-:Y:S01]  /*6610*/  FMUL.FTZ R13, R154, R206.reuse ;  /* 0x000000ce9a0d7220 */ /* 0x080fe20000410000 */
[----:B------:R-:W-:Y:S01]  /*6620*/  FFMA.FTZ R206, R153, R206, R12 ;  /* 0x000000ce99ce7223 */ /* 0x000fe2000001000c */
[CC--:B------:R-:W-:Y:S01]  /*6630*/  FMUL.FTZ R12, R179.reuse, -R151.reuse ;  /* 0x80000097b30c7220 */ /* 0x0c0fe20000410000 */
[----:B------:R-:W-:Y:S01]  /*6640*/  FMUL.FTZ R14, R179, -R152 ;  /* 0x80000098b30e7220 */ /* 0x000fe20000410000 */
[-C--:B------:R-:W-:Y:S01]  /*6650*/  FFMA.FTZ R204, R153, R162.reuse, -R13 ;  /* 0x000000a299cc7223 */ /* 0x080fe2000001080d */
[----:B------:R-:W-:Y:S01]  /*6660*/  FMUL.FTZ R184, R111, R162 ;  /* 0x000000a26fb87220 */ /* 0x000fe20000410000 */
[CC--:B------:R-:W-:Y:S01]  /*6670*/  FFMA.FTZ R13, R161.reuse, R152.reuse, -R12 ;  /* 0x00000098a10d7223 */ /* 0x0c0fe2000001080c */
[----:B------:R-:W-:Y:S01]  /*6680*/  FFMA.FTZ R14, R161, R151, R14 ;  /* 0x00000097a10e7223 */ /* 0x000fe2000001000e */
[----:B------:R-:W-:Y:S01]  /*6690*/  FMUL.FTZ R229, R58, R152 ;  /* 0x000000983ae57220 */ /* 0x000fe20000410000 */
[----:B------:R-:W-:Y:S01]  /*66a0*/  IADD3 R195, R142, 0x120, RZ ;  /* 0x000001208ec37810 */ /* 0x000fe20007ffe0ff */
[----:B------:R-:W-:Y:S01]  /*66b0*/  FADD.FTZ R162, R182, R13 ;  /* 0x0000000db6a27221 */ /* 0x000fe20000010000 */
[----:B------:R-:W-:Y:S01]  /*66c0*/  FADD.FTZ R161, -R183, R14 ;  /* 0x0000000eb7a17221 */ /* 0x000fe20000010100 */
[C---:B------:R-:W-:Y:S01]  /*66d0*/  FMUL.FTZ R180, R113.reuse, R229 ;  /* 0x000000e571b47220 */ /* 0x040fe20000410000 */
[----:B------:R-:W-:Y:S01]  /*66e0*/  FMUL.FTZ R182, R113, R227 ;  /* 0x000000e371b67220 */ /* 0x000fe20000410000 */
[C---:B------:R-:W-:Y:S01]  /*66f0*/  FMUL.FTZ R14, R163.reuse, -R162 ;  /* 0x800000a2a30e7220 */ /* 0x040fe20000410000 */
[-C--:B------:R-:W-:Y:S01]  /*6700*/  FMUL.FTZ R12, R163, -R161.reuse ;  /* 0x800000a1a30c7220 */ /* 0x080fe20000410000 */
[----:B------:R-:W-:Y:S01]  /*6710*/  FFMA.FTZ R163, R65, -R176, R244 ;  /* 0x800000b041a37223 */ /* 0x000fe200000100f4 */
[CC--:B------:R-:W-:Y:S01]  /*6720*/  FMUL.FTZ R210, R60.reuse, R162.reuse ;  /* 0x000000a23cd27220 */ /* 0x0c0fe20000410000 */
[CC--:B------:R-:W-:Y:S01]  /*6730*/  FFMA.FTZ R15, R165.reuse, R161.reuse, R14 ;  /* 0x000000a1a50f7223 */ /* 0x0c0fe2000001000e */
[----:B------:R-:W-:Y:S01]  /*6740*/  FFMA.FTZ R13, R165, R162, -R12 ;  /* 0x000000a2a50d7223 */ /* 0x000fe2000001080c */
[----:B------:R-:W-:Y:S01]  /*6750*/  FMUL.FTZ R12, R60, R161 ;  /* 0x000000a13c0c7220 */ /* 0x000fe20000410000 */
[----:B------:R-:W-:Y:S01]  /*6760*/  FFMA.FTZ R165, R67, -R176, R246 ;  /* 0x800000b043a57223 */ /* 0x000fe200000100f6 */
[----:B------:R-:W-:Y:S01]  /*6770*/  FADD.FTZ R166, -R166, R15 ;  /* 0x0000000fa6a67221 */ /* 0x000fe20000010100 */
[----:B-1----:R-:W-:Y:S01]  /*6780*/  FADD.FTZ R164, R188, R13 ;  /* 0x0000000dbca47221 */ /* 0x002fe20000010000 */
[C---:B------:R-:W-:Y:S01]  /*6790*/  FMUL.FTZ R13, R163.reuse, R210 ;  /* 0x000000d2a30d7220 */ /* 0x040fe20000410000 */
[----:B------:R-:W-:Y:S01]  /*67a0*/  FMUL.FTZ R14, R163, R12 ;  /* 0x0000000ca30e7220 */ /* 0x000fe20000410000 */
[----:B------:R0:W-:Y:S01]  /*67b0*/  STS [R49+0x10a8], R180 ;  /* 0x0010a8b431007388 */ /* 0x0001e20000000800 */
[----:B------:R-:W-:Y:S01]  /*67c0*/  FMUL.FTZ R176, R115, R210 ;  /* 0x000000d273b07220 */ /* 0x000fe20000410000 */
[C---:B------:R-:W-:Y:S01]  /*67d0*/  FFMA.FTZ R208, R165.reuse, R12, -R13 ;  /* 0x0000000ca5d07223 */ /* 0x040fe2000001080d */
[----:B------:R-:W-:Y:S01]  /*67e0*/  FFMA.FTZ R210, R165, R210, R14 ;  /* 0x000000d2a5d27223 */ /* 0x000fe2000001000e */
[----:B------:R-:W-:Y:S01]  /*67f0*/  FMUL.FTZ R14, R117, R62 ;  /* 0x0000003e750e7220 */ /* 0x000fe20000410000 */
[----:B------:R-:W-:Y:S01]  /*6800*/  FMUL.FTZ R214, R62, R164 ;  /* 0x000000a43ed67220 */ /* 0x000fe20000410000 */
[----:B------:R1:W-:Y:S01]  /*6810*/  STS [R49+0x10a0], R176 ;  /* 0x0010a0b031007388 */ /* 0x0003e20000000800 */
[----:B------:R-:W-:Y:S01]  /*6820*/  IADD3 R181, R142, 0x60, RZ ;  /* 0x000000608eb57810 */ /* 0x000fe20007ffe0ff */
[----:B------:R-:W-:Y:S01]  /*6830*/  FMUL.FTZ R246, R4, R246 ;  /* 0x000000f604f67220 */ /* 0x000fe20000410000 */
[----:B------:R-:W-:Y:S01]  /*6840*/  LEA.HI.SX32 R188, R193, R142, 0x1b ;  /* 0x0000008ec1bc7211 */ /* 0x000fe200078fdaff */
[----:B0-----:R-:W-:Y:S01]  /*6850*/  FMUL.FTZ R180, R115, R12 ;  /* 0x0000000c73b47220 */ /* 0x001fe20000410000 */
[C---:B------:R-:W-:Y:S01]  /*6860*/  FMUL.FTZ R12, R169.reuse, -R166 ;  /* 0x800000a6a90c7220 */ /* 0x040fe20000410000 */
[----:B------:R-:W-:Y:S01]  /*6870*/  FMUL.FTZ R169, R169, -R164 ;  /* 0x800000a4a9a97220 */ /* 0x000fe20000410000 */
[----:B------:R-:W-:Y:S01]  /*6880*/  STS [R49+0x10ac], R182 ;  /* 0x0010acb631007388 */ /* 0x000fe20000000800 */
[----:B------:R-:W-:Y:S01]  /*6890*/  LEA.HI.SX32 R183, R181, R142, 0x1b ;  /* 0x0000008eb5b77211 */ /* 0x000fe200078fdaff */
[C---:B------:R-:W-:Y:S01]  /*68a0*/  FFMA.FTZ R13, R167.reuse, R164, -R12 ;  /* 0x000000a4a70d7223 */ /* 0x040fe2000001080c */
[----:B------:R-:W-:Y:S01]  /*68b0*/  FFMA.FTZ R15, R167, R166, R169 ;  /* 0x000000a6a70f7223 */ /* 0x000fe200000100a9 */
[----:B------:R-:W-:Y:S01]  /*68c0*/  FFMA.FTZ R167, R69, -R14, R240 ;  /* 0x8000000e45a77223 */ /* 0x000fe200000100f0 */
[----:B------:R-:W-:Y:S01]  /*68d0*/  FMUL.FTZ R12, R62, R166 ;  /* 0x000000a63e0c7220 */ /* 0x000fe20000410000 */
[----:B------:R-:W-:Y:S01]  /*68e0*/  FADD.FTZ R168, R168, R13 ;  /* 0x0000000da8a87221 */ /* 0x000fe20000010000 */
[----:B------:R-:W-:Y:S01]  /*68f0*/  FFMA.FTZ R169, R71, -R14, R242 ;  /* 0x8000000e47a97223 */ /* 0x000fe200000100f2 */
[C---:B------:R-:W-:Y:S01]  /*6900*/  FMUL.FTZ R13, R167.reuse, R214 ;  /* 0x000000d6a70d7220 */ /* 0x040fe20000410000 */
[----:B------:R-:W-:Y:S01]  /*6910*/  FADD.FTZ R170, -R170, R15 ;  /* 0x0000000faaaa7221 */ /* 0x000fe20000010100 */
[-C--:B------:R-:W-:Y:S01]  /*6920*/  FMUL.FTZ R14, R167, R12.reuse ;  /* 0x0000000ca70e7220 */ /* 0x080fe20000410000 */
[----:B------:R0:W-:Y:S01]  /*6930*/  STS [R49+0x10a4], R180 ;  /* 0x0010a4b431007388 */ /* 0x0001e20000000800 */
[----:B------:R-:W-:Y:S01]  /*6940*/  FFMA.FTZ R216, R169, R12, -R13 ;  /* 0x0000000ca9d87223 */ /* 0x000fe2000001080d */
[-C--:B-1----:R-:W-:Y:S01]  /*6950*/  FMUL.FTZ R176, R117, R214.reuse ;  /* 0x000000d675b07220 */ /* 0x082fe20000410000 */
[----:B------:R-:W-:Y:S01]  /*6960*/  FFMA.FTZ R214, R169, R214, R14 ;  /* 0x000000d6a9d67223 */ /* 0x000fe2000001000e */
[----:B------:R-:W-:Y:S01]  /*6970*/  FMUL.FTZ R14, R119, R64 ;  /* 0x00000040770e7220 */ /* 0x000fe20000410000 */
[C---:B------:R-:W-:Y:S01]  /*6980*/  FMUL.FTZ R220, R64.reuse, R170 ;  /* 0x000000aa40dc7220 */ /* 0x040fe20000410000 */
[----:B------:R-:W-:Y:S01]  /*6990*/  FMUL.FTZ R218, R64, R168 ;  /* 0x000000a840da7220 */ /* 0x000fe20000410000 */
[----:B------:R1:W-:Y:S01]  /*69a0*/  STS [R49+0x1098], R176 ;  /* 0x001098b031007388 */ /* 0x0003e20000000800 */
[----:B------:R-:W-:Y:S01]  /*69b0*/  LEA.HI.SX32 R190, R197, R142, 0x1b ;  /* 0x0000008ec5be7211 */ /* 0x000fe200078fdaff */
[----:B------:R-:W-:Y:S01]  /*69c0*/  FMUL.FTZ R186, R119, R220 ;  /* 0x000000dc77ba7220 */ /* 0x000fe20000410000 */
[----:B0-----:R-:W-:Y:S01]  /*69d0*/  FMUL.FTZ R180, R117, R12 ;  /* 0x0000000c75b47220 */ /* 0x001fe20000410000 */
[C---:B------:R-:W-:Y:S01]  /*69e0*/  FMUL.FTZ R12, R173.reuse, -R170 ;  /* 0x800000aaad0c7220 */ /* 0x040fe20000410000 */
[----:B------:R-:W-:Y:S01]  /*69f0*/  FMUL.FTZ R173, R173, -R168 ;  /* 0x800000a8adad7220 */ /* 0x000fe20000410000 */
[----:B------:R-:W-:Y:S01]  /*6a00*/  STS [R49+0x10b4], R184 ;  /* 0x0010b4b831007388 */ /* 0x000fe20000000800 */
[----:B------:R-:W-:Y:S01]  /*6a10*/  LEA.HI.SX32 R193, R203, R142, 0x1b ;  /* 0x0000008ecbc17211 */ /* 0x000fe200078fdaff */
[C---:B------:R-:W-:Y:S01]  /*6a20*/  FFMA.FTZ R13, R171.reuse, R168, -R12 ;  /* 0x000000a8ab0d7223 */ /* 0x040fe2000001080c */
[----:B------:R-:W-:Y:S01]  /*6a30*/  FFMA.FTZ R15, R171, R170, R173 ;  /* 0x000000aaab0f7223 */ /* 0x000fe200000100ad */
[-C--:B------:R-:W-:Y:S01]  /*6a40*/  FFMA.FTZ R171, R73, -R14.reuse, R236 ;  /* 0x8000000e49ab7223 */ /* 0x080fe200000100ec */
[----:B------:R-:W-:Y:S01]  /*6a50*/  FFMA.FTZ R173, R75, -R14, R238 ;  /* 0x8000000e4bad7223 */ /* 0x000fe200000100ee */
[----:B------:R0:W-:Y:S01]  /*6a60*/  STS [R49+0x109c], R180 ;  /* 0x00109cb431007388 */ /* 0x0001e20000000800 */
[----:B------:R-:W-:Y:S01]  /*6a70*/  FADD.FTZ R174, -R174, R15 ;  /* 0x0000000faeae7221 */ /* 0x000fe20000010100 */
[C---:B------:R-:W-:Y:S01]  /*6a80*/  FMUL.FTZ R12, R171.reuse, R220 ;  /* 0x000000dcab0c7220 */ /* 0x040fe20000410000 */
[----:B------:R-:W-:Y:S01]  /*6a90*/  FADD.FTZ R172, R172, R13 ;  /* 0x0000000dacac7221 */ /* 0x000fe20000010000 */
[----:B------:R-:W-:Y:S01]  /*6aa0*/  FMUL.FTZ R13, R171, R218 ;  /* 0x000000daab0d7220 */ /* 0x000fe20000410000 */
[----:B------:R-:W-:Y:S01]  /*6ab0*/  FMUL.FTZ R14, R121, R66 ;  /* 0x00000042790e7220 */ /* 0x000fe20000410000 */
[----:B------:R2:W-:Y:S01]  /*6ac0*/  STS [R49+0x1094], R186 ;  /* 0x001094ba31007388 */ /* 0x0005e20000000800 */
[----:B------:R-:W-:Y:S01]  /*6ad0*/  FMUL.FTZ R182, R66, R172 ;  /* 0x000000ac42b67220 */ /* 0x000fe20000410000 */
[----:B------:R-:W-:Y:S01]  /*6ae0*/  FFMA.FTZ R220, R173, R220, -R13 ;  /* 0x000000dcaddc7223 */ /* 0x000fe2000001080d */
[----:B-1----:R-:W-:Y:S01]  /*6af0*/  FFMA.FTZ R176, R77, -R14, R198 ;  /* 0x8000000e4db07223 */ /* 0x002fe200000100c6 */
[-C--:B0-----:R-:W-:Y:S01]  /*6b00*/  FMUL.FTZ R180, R119, R218.reuse ;  /* 0x000000da77b47220 */ /* 0x081fe20000410000 */
[----:B------:R-:W-:Y:S01]  /*6b10*/  FFMA.FTZ R218, R173, R218, R12 ;  /* 0x000000daadda7223 */ /* 0x000fe2000001000c */
[C---:B------:R-:W-:Y:S01]  /*6b20*/  FMUL.FTZ R12, R175.reuse, -R174 ;  /* 0x800000aeaf0c7220 */ /* 0x040fe20000410000 */
[----:B------:R-:W-:Y:S01]  /*6b30*/  FMUL.FTZ R175, R175, -R172 ;  /* 0x800000acafaf7220 */ /* 0x000fe20000410000 */
[-C--:B------:R-:W-:Y:S01]  /*6b40*/  FMUL.FTZ R184, R121, R182.reuse ;  /* 0x000000b679b87220 */ /* 0x080fe20000410000 */
[----:B------:R-:W-:Y:S01]  /*6b50*/  FMUL.FTZ R224, R176, R182 ;  /* 0x000000b6b0e07220 */ /* 0x000fe20000410000 */
[C---:B------:R-:W-:Y:S01]  /*6b60*/  FFMA.FTZ R12, R177.reuse, R172, -R12 ;  /* 0x000000acb10c7223 */ /* 0x040fe2000001080c */
[----:B------:R-:W-:Y:S01]  /*6b70*/  FFMA.FTZ R13, R177, R174, R175 ;  /* 0x000000aeb10d7223 */ /* 0x000fe200000100af */
[----:B------:R-:W-:Y:S01]  /*6b80*/  FFMA.FTZ R177, R79, -R14, R202 ;  /* 0x8000000e4fb17223 */ /* 0x000fe200000100ca */
[----:B------:R0:W-:Y:S01]  /*6b90*/  STS [R49+0x1090], R180 ;  /* 0x001090b431007388 */ /* 0x0001e20000000800 */
[----:B------:R-:W-:Y:S01]  /*6ba0*/  FADD.FTZ R175, R51, R12 ;  /* 0x0000000c33af7221 */ /* 0x000fe20000010000 */
[----:B------:R-:W-:Y:S01]  /*6bb0*/  FMUL.FTZ R12, R66, R174 ;  /* 0x000000ae420c7220 */ /* 0x000fe20000410000 */
[----:B------:R-:W-:Y:S01]  /*6bc0*/  FADD.FTZ R178, -R178, R13 ;  /* 0x0000000db2b27221 */ /* 0x000fe20000010100 */
[----:B------:R1:W-:Y:S01]  /*6bd0*/  STS [R49+0x1088], R184 ;  /* 0x001088b831007388 */ /* 0x0003e20000000800 */
[----:B------:R-:W-:Y:S01]  /*6be0*/  FMUL.FTZ R226, R68, R175 ;  /* 0x000000af44e27220 */ /* 0x000fe20000410000 */
[----:B------:R-:W-:Y:S01]  /*6bf0*/  FMUL.FTZ R222, R176, R12 ;  /* 0x0000000cb0de7220 */ /* 0x000fe20000410000 */
[----:B------:R-:W-:Y:S01]  /*6c00*/  FMUL.FTZ R228, R68, R178 ;  /* 0x000000b244e47220 */ /* 0x000fe20000410000 */
[----:B--2---:R-:W-:Y:S01]  /*6c10*/  FMUL.FTZ R186, R121, R12 ;  /* 0x0000000c79ba7220 */ /* 0x004fe20000410000 */
[----:B------:R-:W-:Y:S01]  /*6c20*/  FMUL.FTZ R14, R123, R226 ;  /* 0x000000e27b0e7220 */ /* 0x000fe20000410000 */
[----:B------:R-:W-:Y:S01]  /*6c30*/  FFMA.FTZ R222, R177, R182, R222 ;  /* 0x000000b6b1de7223 */ /* 0x000fe200000100de */
[C---:B------:R-:W-:Y:S01]  /*6c40*/  FMUL.FTZ R182, R123.reuse, R228 ;  /* 0x000000e47bb67220 */ /* 0x040fe20000410000 */
[----:B0-----:R-:W-:Y:S01]  /*6c50*/  FMUL.FTZ R180, R123, R68 ;  /* 0x000000447bb47220 */ /* 0x001fe20000410000 */
[----:B------:R0:W-:Y:S01]  /*6c60*/  STS [R49+0x108c], R186 ;  /* 0x00108cba31007388 */ /* 0x0001e20000000800 */
[----:B------:R-:W-:Y:S01]  /*6c70*/  FFMA.FTZ R224, R177, R12, -R224 ;  /* 0x0000000cb1e07223 */ /* 0x000fe200000108e0 */
[----:B------:R-:W-:Y:S01]  /*6c80*/  IADD3 R15, R142, 0x40, RZ ;  /* 0x000000408e0f7810 */ /* 0x000fe20007ffe0ff */
[-C--:B------:R-:W-:Y:S01]  /*6c90*/  FFMA.FTZ R179, R83, -R180.reuse, R248 ;  /* 0x800000b453b37223 */ /* 0x080fe200000100f8 */
[----:B------:R-:W-:Y:S01]  /*6ca0*/  STS [R49+0x1080], R14 ;  /* 0x0010800e31007388 */ /* 0x000fe20000000800 */
[----:B------:R-:W-:Y:S01]  /*6cb0*/  FFMA.FTZ R180, R81, -R180, R250 ;  /* 0x800000b451b47223 */ /* 0x000fe200000100fa */
[----:B-1----:R-:W-:Y:S01]  /*6cc0*/  LEA.HI.SX32 R184, R185, R142, 0x1b ;  /* 0x0000008eb9b87211 */ /* 0x002fe200078fdaff */
[----:B------:R-:W-:Y:S01]  /*6cd0*/  FFMA.FTZ R198, -R7, R198, -RZ ;  /* 0x000000c607c67223 */ /* 0x000fe200000109ff */
[----:B------:R1:W-:Y:S01]  /*6ce0*/  STS [R49+0x1084], R182 ;  /* 0x001084b631007388 */ /* 0x0003e20000000800 */
[C---:B------:R-:W-:Y:S01]  /*6cf0*/  FMUL.FTZ R13, R180.reuse, R226 ;  /* 0x000000e2b40d7220 */ /* 0x040fe20000410000 */
[----:B------:R-:W-:Y:S01]  /*6d00*/  FMUL.FTZ R12, R180, R228 ;  /* 0x000000e4b40c7220 */ /* 0x000fe20000410000 */
[----:B------:R-:W-:Y:S01]  /*6d10*/  LEA.HI.SX32 R185, R187, R142, 0x1b ;  /* 0x0000008ebbb97211 */ /* 0x000fe200078fdaff */
[----:B------:R-:W-:Y:S01]  /*6d20*/  BAR.SYNC.DEFER_BLOCKING 0x0 ;  /* 0x0000000000007b1d */ /* 0x000fe20000010000 */
[----:B------:R-:W-:Y:S01]  /*6d30*/  FFMA.FTZ R228, R179, R228, -R13 ;  /* 0x000000e4b3e47223 */ /* 0x000fe2000001080d */
[----:B------:R-:W-:Y:S01]  /*6d40*/  IADD3 R13, R142, 0x20, RZ ;  /* 0x000000208e0d7810 */ /* 0x000fe20007ffe0ff */
[----:B------:R-:W-:Y:S01]  /*6d50*/  FMUL.FTZ R202, R7, R202 ;  /* 0x000000ca07ca7220 */ /* 0x000fe20000410000 */
[----:B0-----:R-:W-:Y:S01]  /*6d60*/  LEA.HI.SX32 R186, R189, R142, 0x1b ;  /* 0x0000008ebdba7211 */ /* 0x001fe200078fdaff */
[----:B------:R-:W-:Y:S01]  /*6d70*/  FFMA.FTZ R226, R179, R226, R12 ;  /* 0x000000e2b3e27223 */ /* 0x000fe2000001000c */
[----:B------:R-:W-:Y:S01]  /*6d80*/  LEA.HI.SX32 R187, R191, R142, 0x1b ;  /* 0x0000008ebfbb7211 */ /* 0x000fe200078fdaff */
[----:B------:R-:W-:Y:S01]  /*6d90*/  FMUL.FTZ R12, R3, R200 ;  /* 0x000000c8030c7220 */ /* 0x000fe20000410000 */
[----:B------:R-:W-:Y:S01]  /*6da0*/  LEA.HI.SX32 R189, R195, R142, 0x1b ;  /* 0x0000008ec3bd7211 */ /* 0x000fe200078fdaff */
[----:B------:R-:W-:Y:S01]  /*6db0*/  FFMA.FTZ R250, -R8, R250, -RZ ;  /* 0x000000fa08fa7223 */ /* 0x000fe200000109ff */
[----:B------:R-:W-:Y:S01]  /*6dc0*/  LEA.HI.SX32 R51, R142, R142, 0x1b ;  /* 0x0000008e8e337211 */ /* 0x000fe200078fdaff */
[----:B------:R-:W-:Y:S01]  /*6dd0*/  FMUL.FTZ R248, R8, R248 ;  /* 0x000000f808f87220 */ /* 0x000fe20000410000 */
[----:B------:R-:W-:Y:S01]  /*6de0*/  LEA.HI.SX32 R13, R13, R142, 0x1b ;  /* 0x0000008e0d0d7211 */ /* 0x000fe200078fdaff */
[C---:B------:R-:W-:Y:S01]  /*6df0*/  FMUL.FTZ R238, R6.reuse, R238 ;  /* 0x000000ee06ee7220 */ /* 0x040fe20000410000 */
[----:B------:R-:W-:Y:S01]  /*6e00*/  LEA.HI.SX32 R15, R15, R142, 0x1b ;  /* 0x0000008e0f0f7211 */ /* 0x000fe200078fdaff */
[----:B------:R-:W-:Y:S01]  /*6e10*/  FFMA.FTZ R236, -R6, R236, -RZ ;  /* 0x000000ec06ec7223 */ /* 0x000fe200000109ff */
[----:B------:R-:W-:Y:S01]  /*6e20*/  LEA.HI.SX32 R191, R199, R142, 0x1b ;  /* 0x0000008ec7bf7211 */ /* 0x000fe200078fdaff */
[----:B------:R-:W-:Y:S01]  /*6e30*/  FMUL.FTZ R242, R5, R242 ;  /* 0x000000f205f27220 */ /* 0x000fe20000410000 */
[----:B------:R-:W-:Y:S01]  /*6e40*/  LEA.HI.SX32 R195, R207, R142, 0x1b ;  /* 0x0000008ecfc37211 */ /* 0x000fe200078fdaff */
[----:B------:R-:W-:Y:S01]  /*6e50*/  FFMA.FTZ R240, -R5, R240, -RZ ;  /* 0x000000f005f07223 */ /* 0x000fe200000109ff */
[----:B------:R-:W-:Y:S01]  /*6e60*/  LEA R181, R13, UR7, 0x2 ;  /* 0x000000070db57c11 */ /* 0x000fe2000f8e10ff */
[----:B------:R-:W-:Y:S01]  /*6e70*/  FFMA.FTZ R244, -R4, R244, -RZ ;  /* 0x000000f404f47223 */ /* 0x000fe200000109ff */
[----:B-1----:R-:W-:-:S02]  /*6e80*/  LEA R182, R15, UR7, 0x2 ;  /* 0x000000070fb67c11 */ /* 0x002fc4000f8e10ff */
        /* <DEDUP_REMOVED lines=33> */
[----:B-1----:R-:W-:Y:S01]  /*70a0*/  FMUL.FTZ R202, R113, R58 ;  /* 0x0000003a71ca7220 */ /* 0x002fe20000410000 */
[----:B------:R-:W-:Y:S02]  /*70b0*/  ISETP.GE.AND P1, PT, R198, 0x1, PT ;  /* 0x00000001c600780c */ /* 0x000fe40003f26270 */
[----:B------:R1:W-:Y:S01]  /*70c0*/  STS [R49+0x18d0], R238 ;  /* 0x0018d0ee31007388 */ /* 0x0003e20000000800 */
        /* <DEDUP_REMOVED lines=17> */
[----:B------:R-:W-:Y:S01]  /*71e0*/  SHF.R.U64 R235, R34, 0x1, R35 ;  /* 0x0000000122eb7819 */ /* 0x000fe20000001223 */
[----:B------:R-:W-:-:S04]  /*71f0*/  IMAD.WIDE.U32 R48, R146, R36, RZ ;  /* 0x0000002492307225 */ /* 0x000fc800078e00ff */
[C---:B------:R-:W-:Y:S01]  /*7200*/  IMAD R233, R146.reuse, R37, R50 ;  /* 0x0000002592e97224 */ /* 0x040fe200078e0232 */
[----:B------:R-:W-:Y:S01]  /*7210*/  SHF.R.U32.HI R50, RZ, 0x1, R35 ;  /* 0x00000001ff327819 */ /* 0x000fe20000011623 */
[-C--:B------:R-:W-:Y:S02]  /*7220*/  IMAD R14, R145, R28.reuse, RZ ;  /* 0x0000001c910e7224 */ /* 0x080fe400078e02ff */
[C---:B------:R-:W-:Y:S01]  /*7230*/  IMAD.WIDE.U32 R12, R146.reuse, R28, RZ ;  /* 0x0000001c920c7225 */ /* 0x040fe200078e00ff */
[----:B------:R-:W-:Y:S02]  /*7240*/  IADD3 R49, R49, R233, RZ ;  /* 0x000000e931317210 */ /* 0x000fe40007ffe0ff */
[----:B------:R0:W1:Y:S01]  /*7250*/  LDS R233, [R51+0x18c0] ;  /* 0x0018c00033e97984 */ /* 0x0000620000000800 */
[----:B------:R-:W-:Y:S01]  /*7260*/  IMAD R15, R146, R29, R14 ;  /* 0x0000001d920f7224 */ /* 0x000fe200078e020e */
[----:B------:R-:W-:Y:S01]  /*7270*/  SHF.R.U32.HI R14, RZ, 0x1, R27 ;  /* 0x00000001ff0e7819 */ /* 0x000fe2000001161b */
[----:B------:R-:W-:-:S02]  /*7280*/  IMAD R50, R50, UR16, RZ ;  /* 0x0000001032327c24 */ /* 0x000fc4000f8e02ff */
[----:B------:R-:W-:Y:S01]  /*7290*/  IMAD R232, R212, UR22, RZ ;  /* 0x00000016d4e87c24 */ /* 0x000fe2000f8e02ff */
[----:B------:R-:W-:Y:S01]  /*72a0*/  IADD3 R13, R13, R15, RZ ;  /* 0x0000000f0d0d7210 */ /* 0x000fe20007ffe0ff */
[----:B------:R-:W-:Y:S01]  /*72b0*/  IMAD R14, R14, UR16, RZ ;  /* 0x000000100e0e7c24 */ /* 0x000fe2000f8e02ff */
[----:B------:R-:W-:Y:S01]  /*72c0*/  SHF.R.U64 R15, R26, 0x1, R27 ;  /* 0x000000011a0f7819 */ /* 0x000fe2000000121b */
[----:B------:R-:W-:Y:S02]  /*72d0*/  IMAD R212, R212, UR26, RZ ;  /* 0x0000001ad4d47c24 */ /* 0x000fe4000f8e02ff */
[----:B0-----:R-:W-:Y:S02]  /*72e0*/  IMAD R51, R235, UR17, R50 ;  /* 0x00000011eb337c24 */ /* 0x001fe4000f8e0232 */
[C---:B------:R-:W-:Y:S02]  /*72f0*/  IMAD R237, R15.reuse, UR17, R14 ;  /* 0x000000110fed7c24 */ /* 0x040fe4000f8e020e */
[----:B------:R-:W-:Y:S01]  /*7300*/  IMAD.WIDE.U32 R12, R15, UR16, R12 ;  /* 0x000000100f0c7c25 */ /* 0x000fe2000f8e000c */
[----:B------:R-:W-:-:S03]  /*7310*/  LEA R15, R127, 0xfffffe00, 0x9 ;  /* 0xfffffe007f0f7811 */ /* 0x000fc600078e48ff */
[----:B------:R-:W-:Y:S01]  /*7320*/  IMAD.WIDE.U32 R48, R235, UR16, R48 ;  /* 0x00000010eb307c25 */ /* 0x000fe2000f8e0030 */
[----:B------:R-:W-:Y:S02]  /*7330*/  IADD3 R14, P1, R15, R142, RZ ;  /* 0x0000008e0f0e7210 */ /* 0x000fe40007f3e0ff */
[----:B------:R-:W-:Y:S01]  /*7340*/  IADD3 R230, R13, R237, RZ ;  /* 0x000000ed0de67210 */ /* 0x000fe20007ffe0ff */
[C---:B------:R-:W-:Y:S01]  /*7350*/  IMAD R239, R87.reuse, UR27, R212 ;  /* 0x0000001b57ef7c24 */ /* 0x040fe2000f8e02d4 */
[C---:B------:R-:W-:Y:S01]  /*7360*/  LEA R237, P2, R12.reuse, R30, 0x3 ;  /* 0x0000001e0ced7211 */ /* 0x040fe200078418ff */
[----:B------:R-:W-:Y:S01]  /*7370*/  IMAD R235, R87, UR23, R232 ;  /* 0x0000001757eb7c24 */ /* 0x000fe2000f8e02e8 */
[----:B------:R-:W-:Y:S02]  /*7380*/  LEA.HI.X.SX32 R15, R15, RZ, 0x1, P1 ;  /* 0x000000ff0f0f7211 */ /* 0x000fe400008f0eff */
[----:B------:R-:W-:Y:S02]  /*7390*/  LEA.HI.X R230, R12, R31, R230, 0x3, P2 ;  /* 0x0000001f0ce67211 */ /* 0x000fe400010f1ce6 */
[----:B------:R-:W-:Y:S01]  /*73a0*/  IADD3 R212, R49, R51, RZ ;  /* 0x0000003331d47210 */ /* 0x000fe20007ffe0ff */
[----:B------:R-:W-:Y:S01]  /*73b0*/  IMAD.WIDE.U32 R12, R87, UR22, R14 ;  /* 0x00000016570c7c25 */ /* 0x000fe2000f8e000e */
[----:B------:R-:W-:-:S03]  /*73c0*/  LEA R51, P1, R48, R38, 0x3 ;  /* 0x0000002630337211 */ /* 0x000fc600078218ff */
[----:B------:R-:W-:Y:S01]  /*73d0*/  IMAD.WIDE.U32 R14, R87, UR26, R14 ;  /* 0x0000001a570e7c25 */ /* 0x000fe2000f8e000e */
[----:B------:R-:W-:Y:S02]  /*73e0*/  LEA.HI.X R212, R48, R39, R212, 0x3, P1 ;  /* 0x0000002730d47211 */ /* 0x000fe400008f1cd4 */
[----:B------:R-:W-:Y:S02]  /*73f0*/  IADD3 R49, R13, R235, RZ ;  /* 0x000000eb0d317210 */ /* 0x000fe40007ffe0ff */
[----:B------:R-:W-:Y:S02]  /*7400*/  LEA R48, P1, R12, R237, 0x2 ;  /* 0x000000ed0c307211 */ /* 0x000fe400078210ff */
[----:B------:R-:W-:Y:S02]  /*7410*/  IADD3 R13, R15, R239, RZ ;  /* 0x000000ef0f0d7210 */ /* 0x000fe40007ffe0ff */
[----:B------:R-:W-:Y:S02]  /*7420*/  LEA R50, P2, R14, R51, 0x2 ;  /* 0x000000330e327211 */ /* 0x000fe400078410ff */
[----:B------:R-:W-:-:S02]  /*7430*/  LEA.HI.X R49, R12, R230, R49, 0x2, P1 ;  /* 0x000000e60c317211 */ /* 0x000fc400008f1431 */
[----:B------:R-:W-:-:S03]  /*7440*/  LEA.HI.X R51, R14, R212, R13, 0x2, P2 ;  /* 0x000000d40e337211 */ /* 0x000fc600010f140d */
[----:B------:R0:W-:Y:S04]  /*7450*/  REDG.E.ADD.F32.FTZ.RN.STRONG.GPU desc[UR14][R48.64], R231 ;  /* 0x000000e7300079a6 */ /* 0x0001e8000c10f38e */
[----:B-1----:R0:W-:Y:S02]  /*7460*/  REDG.E.ADD.F32.FTZ.RN.STRONG.GPU desc[UR14][R50.64], R233 ;  /* 0x000000e9320079a6 */ /* 0x0021e4000c10f38e */
.L_x_16313:
[----:B------:R-:W-:Y:S05]  /*7470*/  BSYNC B0 ;  /* 0x0000000000007941 */ /* 0x000fea0003800000 */
.L_x_16312:
[----:B------:R-:W-:Y:S01]  /*7480*/  FADD.FTZ R13, RZ, R226 ;  /* 0x000000e2ff0d7221 */ /* 0x000fe20000010000 */
[----:B------:R-:W-:Y:S01]  /*7490*/  USHF.R.U32.HI UR10, URZ, 0x1, UR21 ;  /* 0x000000013f0a7899 */ /* 0x000fe20008011615 */
[----:B------:R-:W-:Y:S01]  /*74a0*/  FADD.FTZ R15, RZ, R228 ;  /* 0x000000e4ff0f7221 */ /* 0x000fe20000010000 */
[----:B------:R-:W-:Y:S01]  /*74b0*/  USHF.R.U32.HI UR19, URZ, 0x1, UR25 ;  /* 0x000000013f137899 */ /* 0x000fe20008011619 */
[----:B------:R-:W-:Y:S01]  /*74c0*/  FADD.FTZ R13, R13, R222 ;  /* 0x000000de0d0d7221 */ /* 0x000fe20000010000 */
[----:B------:R-:W-:Y:S01]  /*74d0*/  USHF.R.U64 UR12, UR20, 0x1, UR21 ;  /* 0x00000001140c7899 */ /* 0x000fe20008001215 */
[----:B------:R-:W-:Y:S01]  /*74e0*/  FADD.FTZ R15, R15, R224 ;  /* 0x000000e00f0f7221 */ /* 0x000fe20000010000 */
[----:B------:R-:W-:Y:S01]  /*74f0*/  USHF.R.U64 UR18, UR24, 0x1, UR25 ;  /* 0x0000000118127899 */ /* 0x000fe20008001219 */
[----:B------:R-:W-:Y:S01]  /*7500*/  FADD.FTZ R13, R13, R218 ;  /* 0x000000da0d0d7221 */ /* 0x000fe20000010000 */
[----:B------:R-:W-:Y:S01]  /*7510*/  UIMAD UR13, UR10, UR16, URZ ;  /* 0x000000100a0d72a4 */ /* 0x000fe2000f8e023f */
[----:B------:R-:W-:Y:S01]  /*7520*/  FADD.FTZ R15, R15, R220 ;  /* 0x000000dc0f0f7221 */ /* 0x000fe20000010000 */
[----:B------:R-:W-:Y:S01]  /*7530*/  UIMAD UR19, UR19, UR16, URZ ;  /* 0x00000010131372a4 */ /* 0x000fe2000f8e023f */
[----:B01----:R-:W-:Y:S01]  /*7540*/  FADD.FTZ R49, R13, R214 ;  /* 0x000000d60d317221 */ /* 0x003fe20000010000 */
[----:B------:R-:W-:Y:S01]  /*7550*/  UIMAD.WIDE.U32 UR8, UR12, UR16, URZ ;  /* 0x000000100c0872a5 */ /* 0x000fe2000f8e003f */
[C---:B------:R-:W-:Y:S01]  /*7560*/  IMAD R12, R145.reuse, R28, RZ ;  /* 0x0000001c910c7224 */ /* 0x040fe200078e02ff */
[----:B------:R-:W-:Y:S01]  /*7570*/  UIMAD.WIDE.U32 UR10, UR18, UR16, URZ ;  /* 0x00000010120a72a5 */ /* 0x000fe2000f8e003f */
[----:B------:R-:W-:Y:S01]  /*7580*/  IMAD R14, R145, R36, RZ ;  /* 0x00000024910e7224 */ /* 0x000fe200078e02ff */
[----:B------:R-:W-:Y:S01]  /*7590*/  UIMAD UR13, UR17, UR12, UR13 ;  /* 0x0000000c110d72a4 */ /* 0x000fe2000f8e020d */
[----:B------:R-:W-:Y:S01]  /*75a0*/  FMUL.FTZ R13, R202, R227 ;  /* 0x000000e3ca0d7220 */ /* 0x000fe20000410000 */
[----:B------:R-:W-:Y:S01]  /*75b0*/  UIMAD UR19, UR17, UR18, UR19 ;  /* 0x00000012111372a4 */ /* 0x000fe2000f8e0213 */
[----:B------:R-:W0:Y:S01]  /*75c0*/  LDS R181, [R181+0x1940] ;  /* 0x00194000b5b57984 */ /* 0x000e220000000800 */
[----:B------:R-:W-:Y:S01]  /*75d0*/  UIADD3 UR9, UR13, UR9, URZ ;  /* 0x000000090d097290 */ /* 0x000fe2000fffe03f */
[----:B------:R-:W-:Y:S01]  /*75e0*/  FADD.FTZ R51, R15, R216 ;  /* 0x000000d80f337221 */ /* 0x000fe20000010000 */
[----:B------:R-:W-:Y:S01]  /*75f0*/  UIADD3 UR11, UR19, UR11, URZ ;  /* 0x0000000b130b7290 */ /* 0x000fe2000fffe03f */
[----:B------:R-:W-:-:S02]  /*7600*/  IMAD R231, R146, R29, R12 ;  /* 0x0000001d92e77224 */ /* 0x000fc400078e020c */
[----:B------:R-:W-:Y:S01]  /*7610*/  FFMA.FTZ R48, R200, R229, R13 ;  /* 0x000000e5c8307223 */ /* 0x000fe2000001000d */
[----:B------:R-:W-:Y:S02]  /*7620*/  IMAD R233, R146, R37, R14 ;  /* 0x0000002592e97224 */ /* 0x000fe400078e020e */
[----:B------:R-:W-:Y:S01]  /*7630*/  FMUL.FTZ R229, R202, R229 ;  /* 0x000000e5cae57220 */ /* 0x000fe20000410000 */
[----:B------:R-:W-:-:S04]  /*7640*/  IMAD.WIDE.U32 R12, R146, R28, UR8 ;  /* 0x00000008920c7e25 */ /* 0x000fc8000f8e001c */
[----:B------:R-:W-:Y:S01]  /*7650*/  FADD.FTZ R49, R49, R210 ;  /* 0x000000d231317221 */ /* 0x000fe20000010000 */
[----:B------:R-:W-:Y:S01]  /*7660*/  FADD.FTZ R51, R51, R208 ;  /* 0x000000d033337221 */ /* 0x000fe20000010000 */
[----:B------:R-:W-:Y:S01]  /*7670*/  FFMA.FTZ R50, R200, R227, -R229 ;  /* 0x000000e3c8327223 */ /* 0x000fe200000108e5 */
[----:B------:R-:W-:Y:S01]  /*7680*/  IMAD.WIDE.U32 R14, R146, R36, UR10 ;  /* 0x0000000a920e7e25 */ /* 0x000fe2000f8e0024 */
[----:B------:R-:W-:-:S03]  /*7690*/  IADD3 R212, R231, R13, RZ ;  /* 0x0000000de7d47210 */ /* 0x000fc60007ffe0ff */
[----:B------:R-:W-:Y:S01]  /*76a0*/  FADD.FTZ R49, R49, R48 ;  /* 0x0000003031317221 */ /* 0x000fe20000010000 */
        /* <DEDUP_REMOVED lines=11> */
[----:B------:R-:W-:Y:S01]  /*7760*/  FADD.FTZ R229, R49, R206 ;  /* 0x000000ce31e57221 */ /* 0x000fe20000010000 */
[C---:B------:R-:W-:Y:S01]  /*7770*/  IADD3 R12, P2, R13.reuse, R208, RZ ;  /* 0x000000d00d0c7210 */ /* 0x040fe20007f5e0ff */
[----:B------:R-:W-:Y:S01]  /*7780*/  BSSY B0, `(.L_x_16314) ;  /* 0x0000019000007945 */ /* 0x000fe20003800000 */
[----:B------:R-:W-:Y:S01]  /*7790*/  SHF.R.U32.HI R48, RZ, 0x1e, R142 ;  /* 0x0000001eff307819 */ /* 0x000fe2000001168e */
[----:B------:R-:W-:Y:S01]  /*77a0*/  FADD.FTZ R155, R204, R155 ;  /* 0x0000009bcc9b7221 */ /* 0x000fe20000010000 */
[----:B------:R-:W-:Y:S01]  /*77b0*/  IADD3 R14, P1, R13, R210, RZ ;  /* 0x000000d20d0e7210 */ /* 0x000fe20007f3e0ff */
[----:B------:R-:W-:Y:S01]  /*77c0*/  FADD.FTZ R156, R229, R156 ;  /* 0x0000009ce59c7221 */ /* 0x000fe20000010000 */
[----:B------:R-:W-:-:S02]  /*77d0*/  IADD3 R208, -R70, UR4, RZ ;  /* 0x0000000446d07c10 */ /* 0x000fc4000fffe1ff */
[C---:B------:R-:W-:Y:S02]  /*77e0*/  IADD3.X R15, R48.reuse, R15, RZ, P1, !PT ;  /* 0x0000000f300f7210 */ /* 0x040fe40000ffe4ff */
[----:B------:R-:W-:Y:S01]  /*77f0*/  IADD3.X R13, R48, R227, RZ, P2, !PT ;  /* 0x000000e3300d7210 */ /* 0x000fe200017fe4ff */
[----:B------:R-:W-:Y:S01]  /*7800*/  IMAD R227, R208, -0x200, RZ ;  /* 0xfffffe00d0e37824 */ /* 0x000fe200078e02ff */
[----:B------:R-:W-:Y:S01]  /*7810*/  ISETP.GE.AND P1, PT, R198, 0x21, PT ;  /* 0x00000021c600780c */ /* 0x000fe20003f26270 */
[----:B------:R-:W-:Y:S01]  /*7820*/  IMAD R48, R32, UR9, RZ ;  /* 0x0000000920307c24 */ /* 0x000fe2000f8e02ff */
[C---:B------:R-:W-:Y:S01]  /*7830*/  ISETP.GE.AND P2, PT, R198.reuse, 0x41, PT ;  /* 0x00000041c600780c */ /* 0x040fe20003f46270 */
[----:B------:R-:W-:Y:S01]  /*7840*/  IMAD.WIDE R14, R227, 0x4, R14 ;  /* 0x00000004e30e7825 */ /* 0x000fe200078e020e */
[----:B------:R-:W-:-:S03]  /*7850*/  ISETP.GE.AND P3, PT, R198, 0x61, PT ;  /* 0x00000061c600780c */ /* 0x000fc60003f66270 */
[----:B------:R-:W-:-:S04]  /*7860*/  IMAD.WIDE R12, R227, 0x4, R12 ;  /* 0x00000004e30c7825 */ /* 0x000fc800078e020c */
        /* <DEDUP_REMOVED lines=10> */
.L_x_16315:
[----:B------:R-:W-:Y:S05]  /*7910*/  BSYNC B0 ;  /* 0x0000000000007941 */ /* 0x000fea0003800000 */
.L_x_16314:
[----:B------:R1:W2:Y:S01]  /*7920*/  LDS R15, [R182+0x19c0] ;  /* 0x0019c000b60f7984 */ /* 0x0002a20000000800 */
[----:B------:R-:W-:Y:S04]  /*7930*/  BSSY B0, `(.L_x_16316) ;  /* 0x0000004000007945 */ /* 0x000fe80003800000 */
[----:B------:R-:W-:Y:S05]  /*7940*/  @!P2 BRA `(.L_x_16317) ;  /* 0x000000000008a947 */ /* 0x000fea0003800000 */
[----:B------:R3:W-:Y:S04]  /*7950*/  REDG.E.ADD.F32.FTZ.RN.STRONG.GPU desc[UR14][R12.64+-0x700], R199 ;  /* 0xfff900c70c0079a6 */ /* 0x0007e8000c10f38e */
[----:B--2---:R3:W-:Y:S02]  /*7960*/  REDG.E.ADD.F32.FTZ.RN.STRONG.GPU desc[UR14][R48.64+-0x700], R15 ;  /* 0xfff9000f300079a6 */ /* 0x0047e4000c10f38e */
.L_x_16317:
[----:B------:R-:W-:Y:S05]  /*7970*/  BSYNC B0 ;  /* 0x0000000000007941 */ /* 0x000fea0003800000 */
.L_x_16316:
[----:B------:R-:W4:Y:S01]  /*7980*/  LDS R183, [R183+0x1a40] ;  /* 0x001a4000b7b77984 */ /* 0x000f220000000800 */
[----:B------:R-:W-:Y:S04]  /*7990*/  BSSY B0, `(.L_x_16318) ;  /* 0x0000004000007945 */ /* 0x000fe80003800000 */
[----:B------:R-:W-:Y:S05]  /*79a0*/  @!P3 BRA `(.L_x_16319) ;  /* 0x000000000008b947 */ /* 0x000fea0003800000 */
[----:B------:R0:W-:Y:S04]  /*79b0*/  REDG.E.ADD.F32.FTZ.RN.STRONG.GPU desc[UR14][R12.64+-0x680], R201 ;  /* 0xfff980c90c0079a6 */ /* 0x0001e8000c10f38e */
[----:B----4-:R0:W-:Y:S02]  /*79c0*/  REDG.E.ADD.F32.FTZ.RN.STRONG.GPU desc[UR14][R48.64+-0x680], R183 ;  /* 0xfff980b7300079a6 */ /* 0x0101e4000c10f38e */
.L_x_16319:
[----:B------:R-:W-:Y:S05]  /*79d0*/  BSYNC B0 ;  /* 0x0000000000007941 */ /* 0x000fea0003800000 */
.L_x_16318:
        /* <DEDUP_REMOVED lines=11> */
.L_x_16321:
[----:B------:R-:W-:Y:S05]  /*7a90*/  BSYNC B0 ;  /* 0x0000000000007941 */ /* 0x000fea0003800000 */
.L_x_16320:
[----:B------:R-:W0:Y:S01]  /*7aa0*/  LDS R185, [R185+0x1b40] ;  /* 0x001b4000b9b97984 */ /* 0x000e220000000800 */
[----:B------:R-:W-:Y:S04]  /*7ab0*/  BSSY B0, `(.L_x_16322) ;  /* 0x0000004000007945 */ /* 0x000fe80003800000 */
[----:B------:R-:W-:Y:S05]  /*7ac0*/  @!P1 BRA `(.L_x_16323) ;  /* 0x0000000000089947 */ /* 0x000fea0003800000 */
[----:B------:R1:W-:Y:S04]  /*7ad0*/  REDG.E.ADD.F32.FTZ.RN.STRONG.GPU desc[UR14][R12.64+-0x580], R205 ;  /* 0xfffa80cd0c0079a6 */ /* 0x0003e8000c10f38e */
[----:B0-----:R1:W-:Y:S02]  /*7ae0*/  REDG.E.ADD.F32.FTZ.RN.STRONG.GPU desc[UR14][R48.64+-0x580], R185 ;  /* 0xfffa80b9300079a6 */ /* 0x0013e4000c10f38e */
.L_x_16323:
[----:B------:R-:W-:Y:S05]  /*7af0*/  BSYNC B0 ;  /* 0x0000000000007941 */ /* 0x000fea0003800000 */
.L_x_16322:
[----:B--23--:R2:W3:Y:S01]  /*7b00*/  LDS R15, [R186+0x1bc0] ;  /* 0x001bc000ba0f7984 */ /* 0x00c4e20000000800 */
[----:B------:R-:W-:Y:S04]  /*7b10*/  BSSY B0, `(.L_x_16324) ;  /* 0x0000004000007945 */ /* 0x000fe80003800000 */
[----:B------:R-:W-:Y:S05]  /*7b20*/  @!P2 BRA `(.L_x_16325) ;  /* 0x000000000008a947 */ /* 0x000fea0003800000 */
[----:B------:R0:W-:Y:S04]  /*7b30*/  REDG.E.ADD.F32.FTZ.RN.STRONG.GPU desc[UR14][R12.64+-0x500], R207 ;  /* 0xfffb00cf0c0079a6 */ /* 0x0001e8000c10f38e */
[----:B---3--:R3:W-:Y:S02]  /*7b40*/  REDG.E.ADD.F32.FTZ.RN.STRONG.GPU desc[UR14][R48.64+-0x500], R15 ;  /* 0xfffb000f300079a6 */ /* 0x0087e4000c10f38e */
.L_x_16325:
[----:B------:R-:W-:Y:S05]  /*7b50*/  BSYNC B0 ;  /* 0x0000000000007941 */ /* 0x000fea0003800000 */
.L_x_16324:
[----:B------:R-:W0:Y:S01]  /*7b60*/  LDS R187, [R187+0x1c40] ;  /* 0x001c4000bbbb7984 */ /* 0x000e220000000800 */
[----:B------:R-:W-:Y:S04]  /*7b70*/  BSSY B0, `(.L_x_16326) ;  /* 0x0000004000007945 */ /* 0x000fe80003800000 */
[----:B------:R-:W-:Y:S05]  /*7b80*/  @!P3 BRA `(.L_x_16327) ;  /* 0x000000000008b947 */ /* 0x000fea0003800000 */
[----:B------:R1:W-:Y:S04]  /*7b90*/  REDG.E.ADD.F32.FTZ.RN.STRONG.GPU desc[UR14][R12.64+-0x480], R209 ;  /* 0xfffb80d10c0079a6 */ /* 0x0003e8000c10f38e */
[----:B0-----:R1:W-:Y:S02]  /*7ba0*/  REDG.E.ADD.F32.FTZ.RN.STRONG.GPU desc[UR14][R48.64+-0x480], R187 ;  /* 0xfffb80bb300079a6 */ /* 0x0013e4000c10f38e */
.L_x_16327:
[----:B------:R-:W-:Y:S05]  /*7bb0*/  BSYNC B0 ;  /* 0x0000000000007941 */ /* 0x000fea0003800000 */
.L_x_16326:
[----:B---3--:R3:W0:Y:S01]  /*7bc0*/  LDS R15, [R188+0x1cc0] ;  /* 0x001cc000bc0f7984 */ /* 0x0086220000000800 */
[----:B------:R-:W-:Y:S04]  /*7bd0*/  BSSY B0, `(.L_x_16328) ;  /* 0x0000004000007945 */ /* 0x000fe80003800000 */
[----:B------:R-:W-:Y:S05]  /*7be0*/  @!P4 BRA `(.L_x_16329) ;  /* 0x000000000008c947 */ /* 0x000fea0003800000 */
[----:B------:R1:W-:Y:S04]  /*7bf0*/  REDG.E.ADD.F32.FTZ.RN.STRONG.GPU desc[UR14][R12.64+-0x400], R211 ;  /* 0xfffc00d30c0079a6 */ /* 0x0003e8000c10f38e */
[----:B0-----:R1:W-:Y:S02]  /*7c00*/  REDG.E.ADD.F32.FTZ.RN.STRONG.GPU desc[UR14][R48.64+-0x400], R15 ;  /* 0xfffc000f300079a6 */ /* 0x0013e4000c10f38e */
.L_x_16329:
[----:B------:R-:W-:Y:S05]  /*7c10*/  BSYNC B0 ;  /* 0x0000000000007941 */ /* 0x000fea0003800000 */
.L_x_16328:
[----:B------:R-:W0:Y:S01]  /*7c20*/  LDS R189, [R189+0x1d40] ;  /* 0x001d4000bdbd7984 */ /* 0x000e220000000800 */
[----:B------:R-:W-:Y:S04]  /*7c30*/  BSSY B0, `(.L_x_16330) ;  /* 0x0000004000007945 */ /* 0x000fe80003800000 */
[----:B------:R-:W-:Y:S05]  /*7c40*/  @!P5 BRA `(.L_x_16331) ;  /* 0x000000000008d947 */ /* 0x000fea0003800000 */
[----:B------:R1:W-:Y:S04]  /*7c50*/  REDG.E.ADD.F32.FTZ.RN.STRONG.GPU desc[UR14][R12.64+-0x380], R213 ;  /* 0xfffc80d50c0079a6 */ /* 0x0003e8000c10f38e */
[----:B0-----:R1:W-:Y:S02]  /*7c60*/  REDG.E.ADD.F32.FTZ.RN.STRONG.GPU desc[UR14][R48.64+-0x380], R189 ;  /* 0xfffc80bd300079a6 */ /* 0x0013e4000c10f38e */
.L_x_16331:
[----:B------:R-:W-:Y:S05]  /*7c70*/  BSYNC B0 ;  /* 0x0000000000007941 */ /* 0x000fea0003800000 */
.L_x_16330:
        /* <DEDUP_REMOVED lines=11> */
.L_x_16333:
[----:B------:R-:W-:Y:S05]  /*7d30*/  BSYNC B0 ;  /* 0x0000000000007941 */ /* 0x000fea0003800000 */
.L_x_16332:
[----:B------:R-:W0:Y:S01]  /*7d40*/  LDS R191, [R191+0x1e40] ;  /* 0x001e4000bfbf7984 */ /* 0x000e220000000800 */
[----:B------:R-:W-:Y:S04]  /*7d50*/  BSSY B0, `(.L_x_16334) ;  /* 0x0000004000007945 */ /* 0x000fe80003800000 */
[----:B------:R-:W-:Y:S05]  /*7d60*/  @!P1 BRA `(.L_x_16335) ;  /* 0x0000000000089947 */ /* 0x000fea0003800000 */
[----:B------:R1:W-:Y:S04]  /*7d70*/  REDG.E.ADD.F32.FTZ.RN.STRONG.GPU desc[UR14][R12.64+-0x280], R217 ;  /* 0xfffd80d90c0079a6 */ /* 0x0003e8000c10f38e */
[----:B0-----:R0:W-:Y:S02]  /*7d80*/  REDG.E.ADD.F32.FTZ.RN.STRONG.GPU desc[UR14][R48.64+-0x280], R191 ;  /* 0xfffd80bf300079a6 */ /* 0x0011e4000c10f38e */
.L_x_16335:
[----:B------:R-:W-:Y:S05]  /*7d90*/  BSYNC B0 ;  /* 0x0000000000007941 */ /* 0x000fea0003800000 */
.L_x_16334:
[----:B01----:R0:W1:Y:S01]  /*7da0*/  LDS R15, [R192+0x1ec0] ;  /* 0x001ec000c00f7984 */ /* 0x0030620000000800 */
[----:B------:R-:W-:Y:S04]  /*7db0*/  BSSY B0, `(.L_x_16336) ;  /* 0x0000004000007945 */ /* 0x000fe80003800000 */
[----:B------:R-:W-:Y:S05]  /*7dc0*/  @!P2 BRA `(.L_x_16337) ;  /* 0x000000000008a947 */ /* 0x000fea0003800000 */
[----:B------:R0:W-:Y:S04]  /*7dd0*/  REDG.E.ADD.F32.FTZ.RN.STRONG.GPU desc[UR14][R12.64+-0x200], R219 ;  /* 0xfffe00db0c0079a6 */ /* 0x0001e8000c10f38e */
[----:B-1----:R0:W-:Y:S02]  /*7de0*/  REDG.E.ADD.F32.FTZ.RN.STRONG.GPU desc[UR14][R48.64+-0x200], R15 ;  /* 0xfffe000f300079a6 */ /* 0x0021e4000c10f38e */
.L_x_16337:
[----:B------:R-:W-:Y:S05]  /*7df0*/  BSYNC B0 ;  /* 0x0000000000007941 */ /* 0x000fea0003800000 */
.L_x_16336:
[----:B------:R-:W0:Y:S01]  /*7e00*/  LDS R193, [R193+0x1f40] ;  /* 0x001f4000c1c17984 */ /* 0x000e220000000800 */
[----:B------:R-:W-:Y:S04]  /*7e10*/  BSSY B0, `(.L_x_16338) ;  /* 0x0000004000007945 */ /* 0x000fe80003800000 */
[----:B------:R-:W-:Y:S05]  /*7e20*/  @!P3 BRA `(.L_x_16339) ;  /* 0x000000000008b947 */ /* 0x000fea0003800000 */
[----:B------:R1:W-:Y:S04]  /*7e30*/  REDG.E.ADD.F32.FTZ.RN.STRONG.GPU desc[UR14][R12.64+-0x180], R221 ;  /* 0xfffe80dd0c0079a6 */ /* 0x0003e8000c10f38e */
[----:B0-----:R0:W-:Y:S02]  /*7e40*/  REDG.E.ADD.F32.FTZ.RN.STRONG.GPU desc[UR14][R48.64+-0x180], R193 ;  /* 0xfffe80c1300079a6 */ /* 0x0011e4000c10f38e */
.L_x_16339:
[----:B------:R-:W-:Y:S05]  /*7e50*/  BSYNC B0 ;  /* 0x0000000000007941 */ /* 0x000fea0003800000 */
.L_x_16338:
[----:B01----:R0:W1:Y:S01]  /*7e60*/  LDS R15, [R194+0x1fc0] ;  /* 0x001fc000c20f7984 */ /* 0x0030620000000800 */
[----:B------:R-:W-:Y:S04]  /*7e70*/  BSSY B0, `(.L_x_16340) ;  /* 0x0000004000007945 */ /* 0x000fe80003800000 */
[----:B------:R-:W-:Y:S05]  /*7e80*/  @!P4 BRA `(.L_x_16341) ;  /* 0x000000000008c947 */ /* 0x000fea0003800000 */
[----:B------:R0:W-:Y:S04]  /*7e90*/  REDG.E.ADD.F32.FTZ.RN.STRONG.GPU desc[UR14][R12.64+-0x100], R223 ;  /* 0xffff00df0c0079a6 */ /* 0x0001e8000c10f38e */
[----:B-1----:R0:W-:Y:S02]  /*7ea0*/  REDG.E.ADD.F32.FTZ.RN.STRONG.GPU desc[UR14][R48.64+-0x100], R15 ;  /* 0xffff000f300079a6 */ /* 0x0021e4000c10f38e */
.L_x_16341:
[----:B------:R-:W-:Y:S05]  /*7eb0*/  BSYNC B0 ;  /* 0x0000000000007941 */ /* 0x000fea0003800000 */
.L_x_16340:
[----:B------:R-:W0:Y:S01]  /*7ec0*/  LDS R195, [R195+0x2040] ;  /* 0x00204000c3c37984 */ /* 0x000e220000000800 */
[----:B------:R-:W-:Y:S04]  /*7ed0*/  BSSY B0, `(.L_x_16342) ;  /* 0x0000004000007945 */ /* 0x000fe80003800000 */
[----:B------:R-:W-:Y:S05]  /*7ee0*/  @!P5 BRA `(.L_x_16343) ;  /* 0x000000000008d947 */ /* 0x000fea0003800000 */
[----:B------:R1:W-:Y:S04]  /*7ef0*/  REDG.E.ADD.F32.FTZ.RN.STRONG.GPU desc[UR14][R12.64+-0x80], R225 ;  /* 0xffff80e10c0079a6 */ /* 0x0003e8000c10f38e */
[----:B0-----:R0:W-:Y:S02]  /*7f00*/  REDG.E.ADD.F32.FTZ.RN.STRONG.GPU desc[UR14][R48.64+-0x80], R195 ;  /* 0xffff80c3300079a6 */ /* 0x0011e4000c10f38e */
.L_x_16343:
[----:B------:R-:W-:Y:S05]  /*7f10*/  BSYNC B0 ;  /* 0x0000000000007941 */ /* 0x000fea0003800000 */
.L_x_16342:
[----:B01----:R-:W0:Y:S01]  /*7f20*/  SHFL.DOWN PT, R13, R156, 0x1, 0x1f ;  /* 0x08201f009c0d7f89 */ /* 0x003e2200000e0000 */
[C---:B------:R-:W-:Y:S01]  /*7f30*/  ISETP.GT.AND P1, PT, R140.reuse, 0x1e, PT ;  /* 0x0000001e8c00780c */ /* 0x040fe20003f24270 */
[----:B------:R-:W-:Y:S01]  /*7f40*/  BSSY B0, `(.L_x_16344) ;  /* 0x000007d000007945 */ /* 0x000fe20003800000 */
[----:B------:R-:W-:Y:S01]  /*7f50*/  ISETP.NE.AND P2, PT, R140, RZ, PT ;  /* 0x000000ff8c00720c */ /* 0x000fe20003f45270 */
[----:B------:R-:W1:Y:S01]  /*7f60*/  SHFL.DOWN PT, R12, R155, 0x1, 0x1f ;  /* 0x08201f009b0c7f89 */ /* 0x000e6200000e0000 */
[----:B------:R-:W-:-:S09]  /*7f70*/  ISETP.NE.AND P3, PT, R142, RZ, PT ;  /* 0x000000ff8e00720c */ /* 0x000fd20003f65270 */
        /* <DEDUP_REMOVED lines=34> */
[-C--:B------:R-:W-:Y:S01]  /*81a0*/  FFMA.FTZ R14, R63, R152.reuse, R12 ;  /* 0x000000983f0e7223 */ /* 0x080fe2000001000c */
[----:B------:R-:W-:Y:S01]  /*81b0*/  FFMA.FTZ R15, R46, R152, R9 ;  /* 0x000000982e0f7223 */ /* 0x000fe20000010009 */
[----:B-1----:R-:W-:Y:S01]  /*81c0*/  @!P1 FADD.FTZ R155, R155, R50 ;  /* 0x000000329b9b9221 */ /* 0x002fe20000010000 */
[----:B------:R-:W0:Y:S01]  /*81d0*/  SHFL.DOWN PT, R51, R156, 0x8, 0x1f ;  /* 0x09001f009c337f89 */ /* 0x000e2200000e0000 */
[----:B------:R-:W-:Y:S01]  /*81e0*/  ISETP.GT.AND P1, PT, R140, 0x17, PT ;  /* 0x000000178c00780c */ /* 0x000fe20003f24270 */
[----:B------:R-:W-:Y:S01]  /*81f0*/  FFMA.FTZ R9, R111, R48, R154 ;  /* 0x000000306f097223 */ /* 0x000fe2000001009a */
[----:B------:R-:W-:Y:S01]  /*8200*/  FMUL.FTZ R49, R202, R13 ;  /* 0x0000000dca317220 */ /* 0x000fe20000410000 */
[----:B------:R-:W1:Y:S01]  /*8210*/  SHFL.DOWN PT, R50, R155, 0x8, 0x1f ;  /* 0x09001f009b327f89 */ /* 0x000e6200000e0000 */
[-C--:B------:R-:W-:Y:S01]  /*8220*/  FMUL.FTZ R12, R65, R161.reuse ;  /* 0x000000a1410c7220 */ /* 0x080fe20000410000 */
[----:B------:R-:W-:Y:S01]  /*8230*/  FMUL.FTZ R13, R47, R162 ;  /* 0x000000a22f0d7220 */ /* 0x000fe20000410000 */
[----:B------:R-:W-:Y:S01]  /*8240*/  FFMA.FTZ R95, R56, R48, R95 ;  /* 0x00000030385f7223 */ /* 0x000fe2000001005f */
[----:B------:R-:W-:Y:S01]  /*8250*/  FADD.FTZ R86, R9, R86 ;  /* 0x0000005609567221 */ /* 0x000fe20000010000 */
[----:B------:R-:W-:Y:S01]  /*8260*/  FFMA.FTZ R48, R67, R162, R12 ;  /* 0x000000a243307223 */ /* 0x000fe2000001000c */
[CC--:B------:R-:W-:Y:S01]  /*8270*/  FMUL.FTZ R9, R47.reuse, R161.reuse ;  /* 0x000000a12f097220 */ /* 0x0c0fe20000410000 */
[----:B------:R-:W-:Y:S01]  /*8280*/  FFMA.FTZ R12, R46, R161, -R13 ;  /* 0x000000a12e0c7223 */ /* 0x000fe2000001080d */
[----:B------:R-:W-:Y:S01]  /*8290*/  FFMA.FTZ R200, R200, R15, R49 ;  /* 0x0000000fc8c87223 */ /* 0x000fe20000010031 */
[----:B------:R-:W-:Y:S01]  /*82a0*/  FMUL.FTZ R13, R47, R164 ;  /* 0x000000a42f0d7220 */ /* 0x000fe20000410000 */
[----:B------:R-:W-:Y:S01]  /*82b0*/  FFMA.FTZ R162, R46, R162, R9 ;  /* 0x000000a22ea27223 */ /* 0x000fe20000010009 */
[----:B------:R-:W-:Y:S01]  /*82c0*/  FMUL.FTZ R12, R163, R12 ;  /* 0x0000000ca30c7220 */ /* 0x000fe20000410000 */
[-C--:B------:R-:W-:Y:S01]  /*82d0*/  FFMA.FTZ R9, R113, R14.reuse, R200 ;  /* 0x0000000e71097223 */ /* 0x080fe200000100c8 */
[----:B------:R-:W-:Y:S01]  /*82e0*/  FFMA.FTZ R97, R58, R14, R97 ;  /* 0x0000000e3a617223 */ /* 0x000fe20000010061 */
[----:B------:R-:W-:Y:S01]  /*82f0*/  FFMA.FTZ R99, R60, R48, R99 ;  /* 0x000000303c637223 */ /* 0x000fe20000010063 */
[----:B------:R-:W-:Y:S01]  /*8300*/  FFMA.FTZ R162, R165, R162, R12 ;  /* 0x000000a2a5a27223 */ /* 0x000fe2000001000c */
[----:B------:R-:W-:Y:S01]  /*8310*/  FADD.FTZ R84, R9, R84 ;  /* 0x0000005409547221 */ /* 0x000fe20000010000 */
[-C--:B------:R-:W-:Y:S01]  /*8320*/  FMUL.FTZ R12, R69, R166.reuse ;  /* 0x000000a6450c7220 */ /* 0x080fe20000410000 */
[-C--:B------:R-:W-:Y:S01]  /*8330*/  FMUL.FTZ R9, R47, R166.reuse ;  /* 0x000000a62f097220 */ /* 0x080fe20000410000 */
[----:B------:R-:W-:Y:S01]  /*8340*/  FFMA.FTZ R166, R46, R166, -R13 ;  /* 0x000000a62ea67223 */ /* 0x000fe2000001080d */
[----:B0-----:R-:W-:Y:S01]  /*8350*/  @!P1 FADD.FTZ R156, R156, R51 ;  /* 0x000000339c9c9221 */ /* 0x001fe20000010000 */
[----:B------:R-:W-:Y:S01]  /*8360*/  FFMA.FTZ R14, R71, R164, R12 ;  /* 0x000000a4470e7223 */ /* 0x000fe2000001000c */
[----:B------:R-:W-:Y:S01]  /*8370*/  FFMA.FTZ R13, R115, R48, R162 ;  /* 0x00000030730d7223 */ /* 0x000fe200000100a2 */
[----:B------:R-:W-:Y:S01]  /*8380*/  FFMA.FTZ R164, R46, R164, R9 ;  /* 0x000000a42ea47223 */ /* 0x000fe20000010009 */
[----:B-1----:R-:W-:Y:S01]  /*8390*/  @!P1 FADD.FTZ R155, R155, R50 ;  /* 0x000000329b9b9221 */ /* 0x002fe20000010000 */
[----:B------:R-:W0:Y:S01]  /*83a0*/  SHFL.DOWN PT, R15, R156, 0x10, 0x1f ;  /* 0x0a001f009c0f7f89 */ /* 0x000e2200000e0000 */
[-C--:B------:R-:W-:Y:S01]  /*83b0*/  FMUL.FTZ R12, R73, R170.reuse ;  /* 0x000000aa490c7220 */ /* 0x080fe20000410000 */
[----:B------:R-:W-:Y:S01]  /*83c0*/  FMUL.FTZ R9, R47, R170 ;  /* 0x000000aa2f097220 */ /* 0x000fe20000410000 */
[----:B------:R-:W-:Y:S01]  /*83d0*/  FADD.FTZ R82, R13, R82 ;  /* 0x000000520d527221 */ /* 0x000fe20000010000 */
[----:B------:R-:W1:Y:S01]  /*83e0*/  SHFL.DOWN PT, R50, R155, 0x10, 0x1f ;  /* 0x0a001f009b327f89 */ /* 0x000e6200000e0000 */
[-C--:B------:R-:W-:Y:S01]  /*83f0*/  FMUL.FTZ R13, R47, R168.reuse ;  /* 0x000000a82f0d7220 */ /* 0x080fe20000410000 */
[-C--:B------:R-:W-:Y:S01]  /*8400*/  FFMA.FTZ R52, R75, R168.reuse, R12 ;  /* 0x000000a84b347223 */ /* 0x080fe2000001000c */
[----:B------:R-:W-:Y:S01]  /*8410*/  ISETP.GT.AND P1, PT, R140, 0xf, PT ;  /* 0x0000000f8c00780c */ /* 0x000fe20003f24270 */
[C---:B------:R-:W-:Y:S01]  /*8420*/  FFMA.FTZ R168, R46.reuse, R168, R9 ;  /* 0x000000a82ea87223 */ /* 0x040fe20000010009 */
[----:B------:R-:W-:Y:S01]  /*8430*/  FMUL.FTZ R9, R47, R172 ;  /* 0x000000ac2f097220 */ /* 0x000fe20000410000 */
[----:B------:R-:W-:Y:S01]  /*8440*/  FMUL.FTZ R166, R167, R166 ;  /* 0x000000a6a7a67220 */ /* 0x000fe20000410000 */
[----:B------:R-:W-:Y:S01]  /*8450*/  FFMA.FTZ R170, R46, R170, -R13 ;  /* 0x000000aa2eaa7223 */ /* 0x000fe2000001080d */
[----:B------:R-:W-:Y:S01]  /*8460*/  FFMA.FTZ R101, R62, R14, R101 ;  /* 0x0000000e3e657223 */ /* 0x000fe20000010065 */
[----:B------:R-:W-:Y:S01]  /*8470*/  FFMA.FTZ R9, R46, R174, -R9 ;  /* 0x000000ae2e097223 */ /* 0x000fe20000010809 */
[----:B------:R-:W-:Y:S01]  /*8480*/  FFMA.FTZ R164, R169, R164, R166 ;  /* 0x000000a4a9a47223 */ /* 0x000fe200000100a6 */
[----:B------:R-:W-:Y:S01]  /*8490*/  FMUL.FTZ R170, R171, R170 ;  /* 0x000000aaabaa7220 */ /* 0x000fe20000410000 */
[----:B------:R-:W-:Y:S01]  /*84a0*/  FMUL.FTZ R48, R77, R174 ;  /* 0x000000ae4d307220 */ /* 0x000fe20000410000 */
[----:B------:R-:W-:Y:S01]  /*84b0*/  FMUL.FTZ R176, R176, R9 ;  /* 0x00000009b0b07220 */ /* 0x000fe20000410000 */
[-C--:B------:R-:W-:Y:S01]  /*84c0*/  FMUL.FTZ R9, R47, R175.reuse ;  /* 0x000000af2f097220 */ /* 0x080fe20000410000 */
[----:B------:R-:W-:Y:S01]  /*84d0*/  FFMA.FTZ R13, R117, R14, R164 ;  /* 0x0000000e750d7223 */ /* 0x000fe200000100a4 */
[----:B------:R-:W-:Y:S01]  /*84e0*/  FMUL.FTZ R14, R47, R178 ;  /* 0x000000b22f0e7220 */ /* 0x000fe20000410000 */
[----:B------:R-:W-:Y:S01]  /*84f0*/  FFMA.FTZ R168, R173, R168, R170 ;  /* 0x000000a8ada87223 */ /* 0x000fe200000100aa */
[-C--:B------:R-:W-:Y:S01]  /*8500*/  FFMA.FTZ R9, R46, R178.reuse, -R9 ;  /* 0x000000b22e097223 */ /* 0x080fe20000010809 */
[----:B------:R-:W-:Y:S01]  /*8510*/  FMUL.FTZ R178, R81, R178 ;  /* 0x000000b251b27220 */ /* 0x000fe20000410000 */
[----:B0-----:R-:W-:Y:S01]  /*8520*/  @!P1 FADD.FTZ R156, R156, R15 ;  /* 0x0000000f9c9c9221 */ /* 0x001fe20000010000 */
[----:B------:R-:W-:Y:S01]  /*8530*/  FMUL.FTZ R15, R47, R174 ;  /* 0x000000ae2f0f7220 */ /* 0x000fe20000410000 */
[----:B------:R-:W-:Y:S01]  /*8540*/  FFMA.FTZ R14, R46, R175, R14 ;  /* 0x000000af2e0e7223 */ /* 0x000fe2000001000e */
[----:B------:R-:W-:Y:S01]  /*8550*/  FMUL.FTZ R180, R180, R9 ;  /* 0x00000009b4b47220 */ /* 0x000fe20000410000 */
[----:B-1----:R-:W-:Y:S01]  /*8560*/  @!P1 FADD.FTZ R155, R155, R50 ;  /* 0x000000329b9b9221 */ /* 0x002fe20000010000 */
[----:B------:R-:W-:Y:S01]  /*8570*/  FFMA.FTZ R50, R46, R172, R15 ;  /* 0x000000ac2e327223 */ /* 0x000fe2000001000f */
[----:B------:R-:W-:Y:S01]  /*8580*/  FADD.FTZ R80, R13, R80 ;  /* 0x000000500d507221 */ /* 0x000fe20000010000 */
[----:B------:R-:W-:Y:S01]  /*8590*/  MOV R12, R156 ;  /* 0x0000009c000c7202 */ /* 0x000fe20000000f00 */
[----:B------:R-:W-:Y:S01]  /*85a0*/  FFMA.FTZ R48, R79, R172, R48 ;  /* 0x000000ac4f307223 */ /* 0x000fe20000010030 */
[----:B------:R-:W-:Y:S01]  /*85b0*/  MOV R13, R155 ;  /* 0x0000009b000d7202 */ /* 0x000fe20000000f00 */
[----:B------:R-:W-:Y:S01]  /*85c0*/  FFMA.FTZ R50, R177, R50, R176 ;  /* 0x00000032b1327223 */ /* 0x000fe200000100b0 */
[----:B------:R-:W-:Y:S01]  /*85d0*/  FFMA.FTZ R178, R83, R175, R178 ;  /* 0x000000af53b27223 */ /* 0x000fe200000100b2 */
[----:B------:R-:W-:Y:S01]  /*85e0*/  FFMA.FTZ R14, R179, R14, R180 ;  /* 0x0000000eb30e7223 */ /* 0x000fe200000100b4 */
[----:B------:R-:W-:Y:S01]  /*85f0*/  FFMA.FTZ R47, R119, R52, R168 ;  /* 0x00000034772f7223 */ /* 0x000fe200000100a8 */
[----:B------:R0:W-:Y:S01]  /*8600*/  @!P2 STS.64 [UR7+0x2108], R12 ;  /* 0x0021080cff00a988 */ /* 0x0001e20008000a07 */
        /* <DEDUP_REMOVED lines=16> */
.L_x_16345:
[----:B------:R-:W-:Y:S05]  /*8710*/  BSYNC B0 ;  /* 0x0000000000007941 */ /* 0x000fea0003800000 */
.L_x_16344:
[----:B------:R-:W-:Y:S01]  /*8720*/  IADD3 R87, R87, 0x1, RZ ;  /* 0x0000000157577810 */ /* 0x000fe20007ffe0ff */
[----:B------:R-:W-:-:S03]  /*8730*/  UIADD3 UR5, UP0, UR5, 0x1, URZ ;  /* 0x0000000105057890 */ /* 0x000fc6000ff1e03f */
[----:B------:R-:W-:Y:S01]  /*8740*/  ISETP.GE.AND P1, PT, R87, UR34, PT ;  /* 0x0000002257007c0c */ /* 0x000fe2000bf26270 */
[----:B------:R-:W-:-:S12]  /*8750*/  UIADD3.X UR6, URZ, UR6, URZ, UP0, !UPT ;  /* 0x000000063f067290 */ /* 0x000fd800087fe43f */
[----:B------:R-:W-:Y:S05]  /*8760*/  @!P1 BRA `(.L_x_16346) ;  /* 0xffffffa800309947 */ /* 0x000fea000383ffff */
.L_x_16299:
[----:B------:R-:W-:Y:S01]  /*8770*/  BAR.SYNC.DEFER_BLOCKING 0x0 ;  /* 0x0000000000007b1d */ /* 0x000fe20000010000 */
[----:B------:R-:W-:-:S07]  /*8780*/  ISETP.NE.AND P6, PT, R142, RZ, PT ;  /* 0x000000ff8e00720c */ /* 0x000fce0003fc5270 */
[----:B------:R-:W1:Y:S01]  /*8790*/  LDC.64 R6, c[0x0][0x388] ;  /* 0x0000e200ff067b82 */ /* 0x000e620000000a00 */
        /* <DEDUP_REMOVED lines=9> */
[----:B0-----:R-:W-:Y:S02]  /*8830*/  IADD3 R35, R3, R7, RZ ;  /* 0x0000000703237210 */ /* 0x001fe40007ffe0ff */
        /* <DEDUP_REMOVED lines=30> */
.L_x_16348:
[----:B------:R-:W-:Y:S05]  /*8a20*/  BSYNC B0 ;  /* 0x0000000000007941 */ /* 0x000fea0003800000 */
.L_x_16347:
[----:B------:R-:W-:Y:S01]  /*8a30*/  MOV R3, R35 ;  /* 0x0000002300037202 */ /* 0x000fe20000000f00 */
[----:B------:R-:W-:Y:S01]  /*8a40*/  ULDC.64 UR10, c[0x0][0x390] ;  /* 0x0000e400000a7ab9 */ /* 0x000fe20000000a00 */
[----:B------:R-:W-:Y:S01]  /*8a50*/  LOP3.LUT R10, R128, 0x20, RZ, 0xfc, !PT ;  /* 0x00000020800a7812 */ /* 0x000fe200078efcff */
[----:B------:R-:W-:Y:S01]  /*8a60*/  IMAD R0, R150, UR10, RZ ;  /* 0x0000000a96007c24 */ /* 0x000fe2000f8e02ff */
[----:B------:R-:W-:Y:S01]  /*8a70*/  ULDC.64 UR8, c[0x0][0x3e0] ;  /* 0x0000f80000087ab9 */ /* 0x000fe20000000a00 */
[----:B------:R-:W-:Y:S01]  /*8a80*/  IMAD.WIDE.U32 R2, R149, UR10, R2 ;  /* 0x0000000a95027c25 */ /* 0x000fe2000f8e0002 */
[----:B------:R-:W-:-:S03]  /*8a90*/  LEA R5, P1, R128, UR8, 0x2 ;  /* 0x0000000880057c11 */ /* 0x000fc6000f8210ff */
[----:B------:R-:W-:Y:S01]  /*8aa0*/  FADD.FTZ R143, R74, R143 ;  /* 0x0000008f4a8f7221 */ /* 0x000fe20000010000 */
[----:B------:R-:W-:Y:S01]  /*8ab0*/  ISETP.GE.AND P0, PT, R10, R33, PT ;  /* 0x000000210a00720c */ /* 0x000fe20003f06270 */
[----:B0-----:R-:W-:Y:S01]  /*8ac0*/  IMAD R7, R149, UR11, R0 ;  /* 0x0000000b95077c24 */ /* 0x001fe2000f8e0200 */
[----:B------:R-:W-:Y:S01]  /*8ad0*/  IADD3 R0, P2, R92, R2, RZ ;  /* 0x000000025c007210 */ /* 0x000fe20007f5e0ff */
[----:B------:R-:W-:Y:S01]  /*8ae0*/  FADD.FTZ R143, R143, R76 ;  /* 0x0000004c8f8f7221 */ /* 0x000fe20000010000 */
[----:B------:R-:W-:Y:S01]  /*8af0*/  LEA.HI.X R4, R128, UR9, R129, 0x2, P1 ;  /* 0x0000000980047c11 */ /* 0x000fe200088f1481 */
[----:B------:R-:W-:Y:S01]  /*8b00*/  BSSY B0, `(.L_x_16349) ;  /* 0x0000048000007945 */ /* 0x000fe20003800000 */
[----:B------:R-:W-:Y:S01]  /*8b10*/  IADD3.X R3, R90, R7, R3, P2, !PT ;  /* 0x000000075a037210 */ /* 0x000fe200017fe403 */
[----:B------:R-:W-:Y:S01]  /*8b20*/  FADD.FTZ R143, R143, R78 ;  /* 0x0000004e8f8f7221 */ /* 0x000fe20000010000 */
[----:B------:R-:W-:Y:S01]  /*8b30*/  LEA R2, P1, R0, R5, 0x2 ;  /* 0x0000000500027211 */ /* 0x000fe200078210ff */
[----:B------:R-:W0:Y:S01]  /*8b40*/  LDC.64 R6, c[0x0][0x3a8] ;  /* 0x0000ea00ff067b82 */ /* 0x000e220000000a00 */
[----:B------:R-:W-:Y:S01]  /*8b50*/  LOP3.LUT R12, R128, 0x40, RZ, 0xfc, !PT ;  /* 0x00000040800c7812 */ /* 0x000fe200078efcff */
[----:B------:R-:W-:Y:S01]  /*8b60*/  FADD.FTZ R143, R143, R80 ;  /* 0x000000508f8f7221 */ /* 0x000fe20000010000 */
[----:B------:R-:W-:-:S02]  /*8b70*/  LEA.HI.X R3, R0, R4, R3, 0x2, P1 ;  /* 0x0000000400037211 */ /* 0x000fc400008f1403 */
[C---:B------:R-:W-:Y:S01]  /*8b80*/  LOP3.LUT R14, R128.reuse, 0x60, RZ, 0xfc, !PT ;  /* 0x00000060800e7812 */ /* 0x040fe200078efcff */
[----:B------:R-:W-:Y:S01]  /*8b90*/  FADD.FTZ R143, R143, R82 ;  /* 0x000000528f8f7221 */ /* 0x000fe20000010000 */
[C---:B------:R-:W-:Y:S01]  /*8ba0*/  LOP3.LUT R24, R128.reuse, 0x80, RZ, 0xfc, !PT ;  /* 0x0000008080187812 */ /* 0x040fe200078efcff */
[----:B------:R-:W-:Y:S01]  /*8bb0*/  @!P0 STG.E desc[UR14][R2.64+-0x380], R11 ;  /* 0xfffc800b02008986 */ /* 0x000fe2000c10190e */
[C---:B------:R-:W-:Y:S01]  /*8bc0*/  LOP3.LUT R26, R128.reuse, 0xa0, RZ, 0xfc, !PT ;  /* 0x000000a0801a7812 */ /* 0x040fe200078efcff */
[----:B------:R-:W-:Y:S01]  /*8bd0*/  FADD.FTZ R143, R143, R84 ;  /* 0x000000548f8f7221 */ /* 0x000fe20000010000 */
[C---:B------:R-:W-:Y:S02]  /*8be0*/  LOP3.LUT R28, R128.reuse, 0xc0, RZ, 0xfc, !PT ;  /* 0x000000c0801c7812 */ /* 0x040fe400078efcff */
[----:B------:R-:W-:Y:S01]  /*8bf0*/  LOP3.LUT R30, R128, 0xe0, RZ, 0xfc, !PT ;  /* 0x000000e0801e7812 */ /* 0x000fe200078efcff */
[----:B------:R-:W-:Y:S01]  /*8c00*/  FADD.FTZ R143, R143, R86 ;  /* 0x000000568f8f7221 */ /* 0x000fe20000010000 */
[----:B------:R-:W-:-:S02]  /*8c10*/  ISETP.GE.AND P0, PT, R12, R33, PT ;  /* 0x000000210c00720c */ /* 0x000fc40003f06270 */
[-C--:B------:R-:W-:Y:S01]  /*8c20*/  ISETP.GE.AND P1, PT, R14, R33.reuse, PT ;  /* 0x000000210e00720c */ /* 0x080fe20003f26270 */
[----:B------:R-:W-:Y:S01]  /*8c30*/  FADD.FTZ R143, R143, R88 ;  /* 0x000000588f8f7221 */ /* 0x000fe20000010000 */
        /* <DEDUP_REMOVED lines=9> */
[----:B------:R-:W-:Y:S01]  /*8cd0*/  @!P2 STG.E desc[UR14][R2.64+-0x200], R25 ;  /* 0xfffe00190200a986 */ /* 0x000fe2000c10190e */
[----:B------:R-:W-:-:S03]  /*8ce0*/  IADD3.X R33, R129, -0x1, RZ, P1, !PT ;  /* 0xffffffff81217810 */ /* 0x000fc60000ffe4ff */
[----:B------:R-:W-:Y:S04]  /*8cf0*/  @!P3 STG.E desc[UR14][R2.64+-0x180], R27 ;  /* 0xfffe801b0200b986 */ /* 0x000fe8000c10190e */
[----:B------:R-:W-:Y:S04]  /*8d00*/  @!P4 STG.E desc[UR14][R2.64+-0x100], R29 ;  /* 0xffff001d0200c986 */ /* 0x000fe8000c10190e */
[----:B------:R0:W-:Y:S01]  /*8d10*/  @!P5 STG.E desc[UR14][R2.64+-0x80], R31 ;  /* 0xffff801f0200d986 */ /* 0x0001e2000c10190e */
[----:B------:R-:W-:Y:S01]  /*8d20*/  BAR.SYNC.DEFER_BLOCKING 0x0 ;  /* 0x0000000000007b1d */ /* 0x000fe20000010000 */
[----:B0-----:R-:W-:-:S05]  /*8d30*/  IMAD.WIDE.U32 R2, R6, UR16, RZ ;  /* 0x0000001006027c25 */ /* 0x001fca000f8e00ff */
        /* <DEDUP_REMOVED lines=36> */
.L_x_16350:
[----:B------:R-:W-:Y:S05]  /*8f80*/  BSYNC B0 ;  /* 0x0000000000007941 */ /* 0x000fea0003800000 */
.L_x_16349:
        /* <DEDUP_REMOVED lines=39> */
.L_x_16293:
        /* <DEDUP_REMOVED lines=26> */
.L_x_16353:
[----:B------:R-:W-:Y:S05]  /*93a0*/  BSYNC B0 ;  /* 0x0000000000007941 */ /* 0x000fea0003800000 */
.L_x_16352:
        /* <DEDUP_REMOVED lines=29> */
.L_x_16355:
[----:B0-----:R-:W0:Y:S02]  /*9580*/  S2R R9, SR_TID.X ;  /* 0x0000000000097919 */ /* 0x001e240000002100 */
.L_x_16356:
[----:B------:R-:W-:Y:S05]  /*9590*/  BSYNC B0 ;  /* 0x0000000000007941 */ /* 0x000fea0003800000 */
.L_x_16354:
        /* <DEDUP_REMOVED lines=14> */
.L_x_16357:
        /* <DEDUP_REMOVED lines=17> */
.L_x_16358:
        /* <DEDUP_REMOVED lines=15> */
.L_x_19010:


//--------------------- .text._Z25selective_scan_bwd_kernelI32Selective_Scan_bwd_kernel_traitsILi32ELi8ELb0ELb1ELb1ELb1ELb0EfN3c107complexIfEEEEv12SSMParamsBwd --------------------------
	.section	.text._Z25selective_scan_bwd_kernelI32Selective_Scan_bwd_kernel_traitsILi32ELi8ELb0ELb1ELb1ELb1ELb0EfN3c107complexIfEEEEv12SSMParamsBwd,"ax",@progbits
	.align	128
        .global         _Z25selective_scan_bwd_kernelI32Selective_Scan_bwd_kernel_traitsILi32ELi8ELb0ELb1ELb1ELb1ELb0EfN3c107complexIfEEEEv12SSMParamsBwd
        .type           _Z25selective_scan_bwd_kernelI32Selective_Scan_bwd_kernel_traitsILi32ELi8ELb0ELb1ELb1ELb1ELb0EfN3c107complexIfEEEEv12SSMParamsBwd,@function
        .size           _Z25selective_scan_bwd_kernelI32Selective_Scan_bwd_kernel_traitsILi32ELi8ELb0ELb1ELb1ELb1ELb0EfN3c107complexIfEEEEv12SSMParamsBwd,(.L_x_19011 - _Z25selective_scan_bwd_kernelI32Selective_Scan_bwd_kernel_traitsILi32ELi8ELb0ELb1ELb1ELb1ELb0EfN3c107complexIfEEEEv12SSMParamsBwd)
        .other          _Z25selective_scan_bwd_kernelI32Selective_Scan_bwd_kernel_traitsILi32ELi8ELb0ELb1ELb1ELb1ELb0EfN3c107complexIfEEEEv12SSMParamsBwd,@"STO_CUDA_ENTRY STV_DEFAULT"
_Z25selective_scan_bwd_kernelI32Selective_Scan_bwd_kernel_traitsILi32ELi8ELb0ELb1ELb1ELb1ELb0EfN3c107complexIfEEEEv12SSMParamsBwd:
.text._Z25selective_scan_bwd_kernelI32Selective_Scan_bwd_kernel_traitsILi32ELi8ELb0ELb1ELb1ELb1ELb0EfN3c107complexIfEEEEv12SSMParamsBwd:
        /* <DEDUP_REMOVED lines=156> */
.L_x_16428:
        /* <DEDUP_REMOVED lines=31> */
[----:B------:R-:W-:Y:S02]  /*0bb0*/  CS2R R12, SRZ ;  /* 0x00000000000c7805 */ /* 0x000fe4000001ff00 */
        /* <DEDUP_REMOVED lines=36> */
[-C--:B------:R-:W-:Y:S02]  /*0e00*/  ISETP.GE.AND P6, PT, R24, R111.reuse, PT ;  /* 0x0000006f1800720c */ /* 0x080fe40003fc6270 */
[-C--:B------:R-:W-:Y:S01]  /*0e10*/  ISETP.GE.AND P1, PT, R20, R111.reuse, PT ;  /* 0x0000006f1400720c */ /* 0x080fe20003f26270 */
[----:B------:R-:W-:Y:S01]  /*0e20*/  IMAD.WIDE R20, R24, 0x4, R122 ;  /* 0x0000000418147825 */ /* 0x000fe200078e027a */
[-C--:B------:R-:W-:Y:S02]  /*0e30*/  ISETP.GE.AND P4, PT, R6, R111.reuse, PT ;  /* 0x0000006f0600720c */ /* 0x080fe40003f86270 */
[-C--:B------:R-:W-:Y:S02]  /*0e40*/  ISETP.GE.AND P3, PT, R8, R111.reuse, PT ;  /* 0x0000006f0800720c */ /* 0x080fe40003f66270 */
[----:B------:R-:W-:-:S02]  /*0e50*/  ISETP.GE.AND P2, PT, R14, R111, PT ;  /* 0x0000006f0e00720c */ /* 0x000fc40003f46270 */
[----:B------:R-:W-:Y:S01]  /*0e60*/  ISETP.GE.AND P0, PT, R26, R111, PT ;  /* 0x0000006f1a00720c */ /* 0x000fe20003f06270 */
[----:B------:R-:W-:Y:S01]  /*0e70*/  HFMA2.MMA R25, -RZ, RZ, 0, 0 ;  /* 0x00000000ff197435 */ /* 0x000fe200000001ff */
[----:B------:R-:W-:Y:S01]  /*0e80*/  MOV R23, RZ ;  /* 0x000000ff00177202 */ /* 0x000fe20000000f00 */
[----:B--2---:R-:W-:Y:S04]  /*0e90*/  STS [R112], R5 ;  /* 0x0000000570007388 */ /* 0x004fe80000000800 */
[----:B---3--:R-:W-:Y:S04]  /*0ea0*/  STS [R110+0x80], R7 ;  /* 0x000080076e007388 */ /* 0x008fe80000000800 */
[----:B----4-:R0:W-:Y:S04]  /*0eb0*/  STS [R109+0x100], R4 ;  /* 0x000100046d007388 */ /* 0x0101e80000000800 */
[----:B------:R1:W-:Y:S04]  /*0ec0*/  STS [R108+0x180], R9 ;  /* 0x000180096c007388 */ /* 0x0003e80000000800 */
[----:B------:R-:W-:Y:S04]  /*0ed0*/  STS [R107+0x200], R12 ;  /* 0x0002000c6b007388 */ /* 0x000fe80000000800 */
[----:B------:R2:W-:Y:S04]  /*0ee0*/  STS [R106+0x280], R13 ;  /* 0x0002800d6a007388 */ /* 0x0005e80000000800 */
[----:B------:R3:W-:Y:S04]  /*0ef0*/  STS [R105+0x300], R22 ;  /* 0x0003001669007388 */ /* 0x0007e80000000800 */
[----:B------:R-:W-:Y:S01]  /*0f00*/  STS [R104+0x380], R15 ;  /* 0x0003800f68007388 */ /* 0x000fe20000000800 */
[----:B------:R-:W-:-:S03]  /*0f10*/  NOP ;  /* 0x0000000000007918 */ /* 0x000fc60000000000 */
[----:B------:R-:W-:Y:S01]  /*0f20*/  LDS R103, [R102] ;  /* 0x0000000066677984 */ /* 0x000fe20000000800 */
[----:B0-----:R-:W-:Y:S02]  /*0f30*/  CS2R R4, SRZ ;  /* 0x0000000000047805 */ /* 0x001fe4000001ff00 */
[----:B------:R-:W-:Y:S02]  /*0f40*/  CS2R R6, SRZ ;  /* 0x0000000000067805 */ /* 0x000fe4000001ff00 */
[----:B-1----:R-:W-:Y:S01]  /*0f50*/  CS2R R8, SRZ ;  /* 0x0000000000087805 */ /* 0x002fe2000001ff00 */
[----:B------:R-:W-:Y:S01]  /*0f60*/  LDS R100, [R102+0x4] ;  /* 0x0000040066647984 */ /* 0x000fe20000000800 */
[----:B------:R-:W-:Y:S02]  /*0f70*/  P2R R0, PR, RZ, 0x20 ;  /* 0x00000020ff007803 */ /* 0x000fe40000000000 */
[----:B--2---:R-:W-:Y:S01]  /*0f80*/  CS2R R12, SRZ ;  /* 0x00000000000c7805 */ /* 0x004fe2000001ff00 */
[----:B------:R-:W-:Y:S01]  /*0f90*/  IMAD.WIDE R2, R24, 0x4, R120 ;  /* 0x0000000418027825 */ /* 0x000fe200078e0278 */
[----:B------:R-:W-:Y:S01]  /*0fa0*/  LDS R101, [R102+0x8] ;  /* 0x0000080066657984 */ /* 0x000fe20000000800 */
[----:B------:R-:W-:Y:S01]  /*0fb0*/  HFMA2.MMA R14, -RZ, RZ, 0, 0 ;  /* 0x00000000ff0e7435 */ /* 0x000fe200000001ff */
[----:B------:R-:W-:Y:S01]  /*0fc0*/  MOV R31, RZ ;  /* 0x000000ff001f7202 */ /* 0x000fe20000000f00 */
[----:B------:R-:W-:Y:S01]  /*0fd0*/  HFMA2.MMA R33, -RZ, RZ, 0, 0 ;  /* 0x00000000ff217435 */ /* 0x000fe200000001ff */
[----:B------:R-:W-:Y:S01]  /*0fe0*/  LDS R98, [R102+0xc] ;  /* 0x00000c0066627984 */ /* 0x000fe20000000800 */
[----:B---3--:R-:W0:Y:S03]  /*0ff0*/  LDC R22, c[0x0][0x21c] ;  /* 0x00008700ff167b82 */ /* 0x008e260000000800 */
        /* <DEDUP_REMOVED lines=14> */
[----:B------:R-:W-:-:S03]  /*10e0*/  ISETP.GE.AND P5, PT, R24, R111, PT ;  /* 0x0000006f1800720c */ /* 0x000fc60003fa6270 */
[----:B--2---:R1:W-:Y:S04]  /*10f0*/  STS [R112], R5 ;  /* 0x0000000570007388 */ /* 0x0043e80000000800 */
[----:B---3--:R-:W-:Y:S04]  /*1100*/  STS [R110+0x80], R7 ;  /* 0x000080076e007388 */ /* 0x008fe80000000800 */
[----:B----4-:R-:W-:Y:S04]  /*1110*/  STS [R109+0x100], R4 ;  /* 0x000100046d007388 */ /* 0x010fe80000000800 */
[----:B------:R-:W-:Y:S04]  /*1120*/  STS [R108+0x180], R23 ;  /* 0x000180176c007388 */ /* 0x000fe80000000800 */
[----:B------:R-:W-:Y:S04]  /*1130*/  STS [R107+0x200], R6 ;  /* 0x000200066b007388 */ /* 0x000fe80000000800 */
[----:B------:R-:W-:Y:S04]  /*1140*/  STS [R106+0x280], R9 ;  /* 0x000280096a007388 */ /* 0x000fe80000000800 */
[----:B------:R-:W-:Y:S04]  /*1150*/  STS [R105+0x300], R8 ;  /* 0x0003000869007388 */ /* 0x000fe80000000800 */
[----:B------:R2:W-:Y:S01]  /*1160*/  STS [R104+0x380], R25 ;  /* 0x0003801968007388 */ /* 0x0005e20000000800 */
[----:B------:R-:W-:-:S03]  /*1170*/  NOP ;  /* 0x0000000000007918 */ /* 0x000fc60000000000 */
[----:B------:R-:W3:Y:S04]  /*1180*/  LDS R15, [R102] ;  /* 0x00000000660f7984 */ /* 0x000ee80000000800 */
[----:B------:R-:W4:Y:S04]  /*1190*/  LDS R93, [R102+0x4] ;  /* 0x00000400665d7984 */ /* 0x000f280000000800 */
[----:B------:R-:W0:Y:S04]  /*11a0*/  LDS R23, [R102+0x8] ;  /* 0x0000080066177984 */ /* 0x000e280000000800 */
[----:B------:R-:W0:Y:S04]  /*11b0*/  LDS R91, [R102+0xc] ;  /* 0x00000c00665b7984 */ /* 0x000e280000000800 */
[----:B------:R-:W0:Y:S04]  /*11c0*/  LDS R9, [R102+0x10] ;  /* 0x0000100066097984 */ /* 0x000e280000000800 */
[----:B------:R-:W0:Y:S04]  /*11d0*/  LDS R89, [R102+0x14] ;  /* 0x0000140066597984 */ /* 0x000e280000000800 */
[----:B------:R-:W0:Y:S04]  /*11e0*/  LDS R27, [R102+0x18] ;  /* 0x00001800661b7984 */ /* 0x000e280000000800 */
[----:B------:R0:W0:Y:S01]  /*11f0*/  LDS R29, [R102+0x1c] ;  /* 0x00001c00661d7984 */ /* 0x0000220000000800 */
[----:B------:R-:W-:Y:S01]  /*1200*/  BAR.SYNC.DEFER_BLOCKING 0x0 ;  /* 0x0000000000007b1d */ /* 0x000fe20000010000 */
[----:B-1----:R-:W-:Y:S01]  /*1210*/  HFMA2.MMA R5, -RZ, RZ, 0, 0 ;  /* 0x00000000ff057435 */ /* 0x002fe200000001ff */
[----:B--2---:R-:W-:-:S04]  /*1220*/  MOV R25, RZ ;  /* 0x000000ff00197202 */ /* 0x004fc80000000f00 */
[----:B------:R-:W2:Y:S01]  /*1230*/  @!P5 LDG.E R13, desc[UR14][R2.64] ;  /* 0x0000000e020dd981 */ /* 0x000ea2000c1e1900 */
[----:B------:R-:W-:Y:S02]  /*1240*/  ISETP.NE.AND P5, PT, R0, RZ, PT ;  /* 0x000000ff0000720c */ /* 0x000fe40003fa5270 */
        /* <DEDUP_REMOVED lines=8> */
[----:B---3-5:R-:W-:-:S05]  /*12d0*/  FADD.FTZ R94, R15, R132 ;  /* 0x000000840f5e7221 */ /* 0x028fca0000010000 */
[----:B------:R-:W-:Y:S01]  /*12e0*/  FSETP.GTU.FTZ.AND P0, PT, R94, 20, PT ;  /* 0x41a000005e00780b */ /* 0x000fe20003f1c000 */
[--C-:B----4-:R-:W-:Y:S01]  /*12f0*/  FADD.FTZ R93, R93, R132.reuse ;  /* 0x000000845d5d7221 */ /* 0x110fe20000010000 */
[--C-:B0-----:R-:W-:Y:S01]  /*1300*/  FADD.FTZ R92, R23, R132.reuse ;  /* 0x00000084175c7221 */ /* 0x101fe20000010000 */
        /* <DEDUP_REMOVED lines=60> */
.L_x_16361:
[----:B------:R-:W-:Y:S05]  /*16d0*/  BSYNC B0 ;  /* 0x0000000000007941 */ /* 0x000fea0003800000 */
.L_x_16360:
        /* <DEDUP_REMOVED lines=38> */
.L_x_16363:
[----:B------:R-:W-:Y:S05]  /*1940*/  BSYNC B0 ;  /* 0x0000000000007941 */ /* 0x000fea0003800000 */
.L_x_16362:
[----:B0-2---:R-:W-:Y:S01]  /*1950*/  FFMA.FTZ R12, R100, R7, R15 ;  /* 0x00000007640c7223 */ /* 0x005fe2000001000f */
        /* <DEDUP_REMOVED lines=37> */
.L_x_16365:
[----:B------:R-:W-:Y:S05]  /*1bb0*/  BSYNC B0 ;  /* 0x0000000000007941 */ /* 0x000fea0003800000 */
.L_x_16364:
        /* <DEDUP_REMOVED lines=33> */
.L_x_16367:
[----:B------:R-:W-:Y:S05]  /*1dd0*/  BSYNC B0 ;  /* 0x0000000000007941 */ /* 0x000fea0003800000 */
.L_x_16366:
        /* <DEDUP_REMOVED lines=33> */
.L_x_16369:
[----:B------:R-:W-:Y:S05]  /*1ff0*/  BSYNC B0 ;  /* 0x0000000000007941 */ /* 0x000fea0003800000 */
.L_x_16368:
        /* <DEDUP_REMOVED lines=33> */
.L_x_16371:
[----:B------:R-:W-:Y:S05]  /*2210*/  BSYNC B0 ;  /* 0x0000000000007941 */ /* 0x000fea0003800000 */
.L_x_16370:
        /* <DEDUP_REMOVED lines=33> */
.L_x_16373:
[----:B------:R-:W-:Y:S05]  /*2430*/  BSYNC B0 ;  /* 0x0000000000007941 */ /* 0x000fea0003800000 */
.L_x_16372:
        /* <DEDUP_REMOVED lines=33> */
.L_x_16375:
[----:B------:R-:W-:Y:S05]  /*2650*/  BSYNC B0 ;  /* 0x0000000000007941 */ /* 0x000fea0003800000 */
.L_x_16374:
[----:B----4-:R-:W-:Y:S01]  /*2660*/  FFMA.FTZ R12, R98, R5, R15 ;  /* 0x00000005620c7223 */ /* 0x010fe2000001000f */
[----:B------:R-:W-:Y:S01]  /*2670*/  BAR.SYNC.DEFER_BLOCKING 0x0 ;  /* 0x0000000000007b1d */ /* 0x000fe20000010000 */
[----:B------:R-:W-:Y:S02]  /*2680*/  CS2R R80, SRZ ;  /* 0x0000000000507805 */ /* 0x000fe4000001ff00 */
[----:B------:R-:W-:Y:S01]  /*2690*/  CS2R R78, SRZ ;  /* 0x00000000004e7805 */ /* 0x000fe2000001ff00 */
        /* <DEDUP_REMOVED lines=10> */
[----:B------:R-:W-:-:S02]  /*2740*/  FMUL.FTZ R70, R0, R133 ;  /* 0x0000008500467220 */ /* 0x000fc40000410000 */
        /* <DEDUP_REMOVED lines=14> */
[----:B------:R-:W-:Y:S01]  /*2830*/  HFMA2.MMA R67, -RZ, RZ, 0, 0 ;  /* 0x00000000ff437435 */ /* 0x000fe200000001ff */
        /* <DEDUP_REMOVED lines=10> */
[----:B------:R-:W-:Y:S01]  /*28e0*/  CS2R R84, SRZ ;  /* 0x0000000000547805 */ /* 0x000fe2000001ff00 */
[----:B------:R-:W3:Y:S01]  /*28f0*/  LDC.64 R28, c[0x0][0x350] ;  /* 0x0000d400ff1c7b82 */ /* 0x000ee20000000a00 */
[----:B------:R-:W-:-:S02]  /*2900*/  CS2R R82, SRZ ;  /* 0x0000000000527805 */ /* 0x000fc4000001ff00 */
[----:B------:R-:W-:Y:S02]  /*2910*/  CS2R R80, SRZ ;  /* 0x0000000000507805 */ /* 0x000fe4000001ff00 */
[----:B------:R-:W-:Y:S02]  /*2920*/  CS2R R78, SRZ ;  /* 0x00000000004e7805 */ /* 0x000fe4000001ff00 */
[----:B------:R-:W-:Y:S01]  /*2930*/  P2R R194, PR, RZ, 0x1 ;  /* 0x00000001ffc27803 */ /* 0x000fe20000000000 */
[----:B------:R-:W-:Y:S01]  /*2940*/  UMOV UR5, URZ ;  /* 0x0000003f00057c82 */ /* 0x000fe20008000000 */
[----:B------:R-:W-:Y:S01]  /*2950*/  SHF.R.S32.HI R25, RZ, 0x1f, R24 ;  /* 0x0000001fff197819 */ /* 0x000fe20000011418 */
[----:B------:R-:W-:Y:S01]  /*2960*/  UMOV UR6, URZ ;  /* 0x0000003f00067c82 */ /* 0x000fe20008000000 */
[----:B------:R-:W4:Y:S01]  /*2970*/  LDC.64 R30, c[0x0][0x3c8] ;  /* 0x0000f200ff1e7b82 */ /* 0x000f220000000a00 */
[----:B------:R-:W-:Y:S01]  /*2980*/  IADD3 R65, R23, R65, RZ ;  /* 0x0000004117417210 */ /* 0x000fe20007ffe0ff */
[----:B------:R-:W-:Y:S01]  /*2990*/  ULDC UR34, c[0x0][0x21c] ;  /* 0x0000870000227ab9 */ /* 0x000fe20000000800 */
[----:B------:R-:W-:Y:S01]  /*29a0*/  ULDC.64 UR20, c[0x0][0x348] ;  /* 0x0000d20000147ab9 */ /* 0x000fe20000000a00 */
        /* <DEDUP_REMOVED lines=8> */
[----:B------:R-:W0:Y:S08]  /*2a30*/  LDC.64 R36, c[0x0][0x370] ;  /* 0x0000dc00ff247b82 */ /* 0x000e300000000a00 */
[----:B------:R-:W0:Y:S08]  /*2a40*/  LDC.64 R38, c[0x0][0x3d0] ;  /* 0x0000f400ff267b82 */ /* 0x000e300000000a00 */
[----:B------:R-:W0:Y:S08]  /*2a50*/  LDC.64 R40, c[0x0][0x380] ;  /* 0x0000e000ff287b82 */ /* 0x000e300000000a00 */
[----:B-1234-:R-:W0:Y:S02]  /*2a60*/  LDC.64 R42, c[0x0][0x2d0] ;  /* 0x0000b400ff2a7b82 */ /* 0x01ee240000000a00 */
.L_x_16423:
[----:B------:R-:W-:Y:S01]  /*2a70*/  SHF.R.S32.HI R190, RZ, 0x1f, R67 ;  /* 0x0000001fffbe7819 */ /* 0x000fe20000011443 */
[----:B01----:R-:W-:Y:S01]  /*2a80*/  IMAD.WIDE.U32 R12, R67, UR30, R24 ;  /* 0x0000001e430c7c25 */ /* 0x003fe2000f8e0018 */
[C---:B------:R-:W-:Y:S02]  /*2a90*/  IADD3 R54, R24.reuse, 0x80, RZ ;  /* 0x0000008018367810 */ /* 0x040fe40007ffe0ff */
[----:B------:R-:W-:Y:S02]  /*2aa0*/  CS2R R52, SRZ ;  /* 0x0000000000347805 */ /* 0x000fe4000001ff00 */
[----:B------:R-:W-:Y:S01]  /*2ab0*/  IADD3 R46, R24, 0x40, RZ ;  /* 0x00000040182e7810 */ /* 0x000fe20007ffe0ff */
[----:B------:R-:W-:Y:S01]  /*2ac0*/  IMAD R14, R190, UR30, RZ ;  /* 0x0000001ebe0e7c24 */ /* 0x000fe2000f8e02ff */
[----:B------:R-:W-:Y:S02]  /*2ad0*/  LEA R44, P0, R12, R119, 0x2 ;  /* 0x000000770c2c7211 */ /* 0x000fe400078010ff */
[----:B------:R-:W-:-:S02]  /*2ae0*/  CS2R R48, SRZ ;  /* 0x0000000000307805 */ /* 0x000fc4000001ff00 */
[----:B------:R-:W-:Y:S01]  /*2af0*/  ISETP.GE.AND P4, PT, R46, R69, PT ;  /* 0x000000452e00720c */ /* 0x000fe20003f86270 */
[----:B------:R-:W-:Y:S01]  /*2b00*/  IMAD R9, R67, UR31, R14 ;  /* 0x0000001f43097c24 */ /* 0x000fe2000f8e020e */
[C---:B------:R-:W-:Y:S02]  /*2b10*/  IADD3 R14, R24.reuse, 0x20, RZ ;  /* 0x00000020180e7810 */ /* 0x040fe40007ffe0ff */
[----:B------:R-:W-:Y:S02]  /*2b20*/  CS2R R58, SRZ ;  /* 0x00000000003a7805 */ /* 0x000fe4000001ff00 */
[----:B------:R-:W-:Y:S02]  /*2b30*/  IADD3 R50, R24, 0x60, RZ ;  /* 0x0000006018327810 */ /* 0x000fe40007ffe0ff */
[----:B------:R-:W-:Y:S02]  /*2b40*/  IADD3 R9, R13, R9, RZ ;  /* 0x000000090d097210 */ /* 0x000fe40007ffe0ff */
[----:B------:R-:W-:-:S02]  /*2b50*/  ISETP.GE.AND P3, PT, R14, R69, PT ;  /* 0x000000450e00720c */ /* 0x000fc40003f66270 */
[----:B------:R-:W-:Y:S02]  /*2b60*/  LEA.HI.X R45, R12, R118, R9, 0x2, P0 ;  /* 0x000000760c2d7211 */ /* 0x000fe400000f1409 */
[-C--:B------:R-:W-:Y:S02]  /*2b70*/  ISETP.GE.AND P0, PT, R54, R69.reuse, PT ;  /* 0x000000453600720c */ /* 0x080fe40003f06270 */
[----:B------:R-:W-:Y:S01]  /*2b80*/  ISETP.GE.AND P5, PT, R50, R69, PT ;  /* 0x000000453200720c */ /* 0x000fe20003fa6270 */
[----:B--2---:R-:W2:Y:S01]  /*2b90*/  @!P4 LDG.E R48, desc[UR14][R44.64+0x100] ;  /* 0x0001000e2c30c981 */ /* 0x004ea2000c1e1900 */
[C---:B------:R-:W-:Y:S02]  /*2ba0*/  IADD3 R140, R24.reuse, 0x140, RZ ;  /* 0x00000140188c7810 */ /* 0x040fe40007ffe0ff */
[C---:B------:R-:W-:Y:S02]  /*2bb0*/  IADD3 R56, R24.reuse, 0xa0, RZ ;  /* 0x000000a018387810 */ /* 0x040fe40007ffe0ff */
[C---:B------:R-:W-:Y:S01]  /*2bc0*/  IADD3 R60, R24.reuse, 0xc0, RZ ;  /* 0x000000c0183c7810 */ /* 0x040fe20007ffe0ff */
[----:B---3--:R-:W3:Y:S01]  /*2bd0*/  @!P3 LDG.E R49, desc[UR14][R44.64+0x80] ;  /* 0x0000800e2c31b981 */ /* 0x008ee2000c1e1900 */
[----:B------:R-:W-:-:S02]  /*2be0*/  IADD3 R138, R24, 0x120, RZ ;  /* 0x00000120188a7810 */ /* 0x000fc40007ffe0ff */
[----:B------:R-:W-:Y:S01]  /*2bf0*/  ISETP.NE.AND P6, PT, R194, RZ, PT ;  /* 0x000000ffc200720c */ /* 0x000fe20003fc5270 */
[----:B----4-:R-:W4:Y:S01]  /*2c00*/  @!P0 LDG.E R52, desc[UR14][R44.64+0x200] ;  /* 0x0002000e2c348981 */ /* 0x010f22000c1e1900 */
[----:B------:R-:W-:Y:S02]  /*2c10*/  IADD3 R136, R24, 0x100, RZ ;  /* 0x0000010018887810 */ /* 0x000fe40007ffe0ff */
[-C--:B------:R-:W-:Y:S02]  /*2c20*/  ISETP.GE.AND P0, PT, R140, R69.reuse, PT ;  /* 0x000000458c00720c */ /* 0x080fe40003f06270 */
[-C--:B------:R-:W-:Y:S02]  /*2c30*/  ISETP.GE.AND P1, PT, R56, R69.reuse, PT ;  /* 0x000000453800720c */ /* 0x080fe40003f26270 */
[----:B------:R-:W-:Y:S02]  /*2c40*/  ISETP.GE.AND P2, PT, R60, R69, PT ;  /* 0x000000453c00720c */ /* 0x000fe40003f46270 */
[----:B------:R-:W-:-:S02]  /*2c50*/  MOV R51, RZ ;  /* 0x000000ff00337202 */ /* 0x000fc40000000f00 */
[-C--:B------:R-:W-:Y:S02]  /*2c60*/  ISETP.GE.AND P3, PT, R138, R69.reuse, PT ;  /* 0x000000458a00720c */ /* 0x080fe40003f66270 */
[-C--:B------:R-:W-:Y:S02]  /*2c70*/  ISETP.GE.AND P4, PT, R136, R69.reuse, PT ;  /* 0x000000458800720c */ /* 0x080fe40003f86270 */
[----:B------:R-:W-:Y:S01]  /*2c80*/  IADD3 R62, R24, 0xe0, RZ ;  /* 0x000000e0183e7810 */ /* 0x000fe20007ffe0ff */
[----:B------:R-:W4:Y:S01]  /*2c90*/  @!P5 LDG.E R51, desc[UR14][R44.64+0x180] ;  /* 0x0001800e2c33d981 */ /* 0x000f22000c1e1900 */
[----:B------:R-:W-:Y:S02]  /*2ca0*/  MOV R9, RZ ;  /* 0x000000ff00097202 */ /* 0x000fe40000000f00 */
[----:B------:R-:W-:Y:S01]  /*2cb0*/  ISETP.GE.AND P5, PT, R62, R69, PT ;  /* 0x000000453e00720c */ /* 0x000fe20003fa6270 */
[----:B------:R-:W4:Y:S01]  /*2cc0*/  @!P0 LDG.E R59, desc[UR14][R44.64+0x500] ;  /* 0x0005000e2c3b8981 */ /* 0x000f22000c1e1900 */
[----:B------:R-:W-:-:S02]  /*2cd0*/  MOV R61, RZ ;  /* 0x000000ff003d7202 */ /* 0x000fc40000000f00 */
[C---:B------:R-:W-:Y:S01]  /*2ce0*/  IADD3 R142, R24.reuse, 0x160, RZ ;  /* 0x00000160188e7810 */ /* 0x040fe20007ffe0ff */
[----:B------:R-:W2:Y:S01]  /*2cf0*/  @!P6 LDG.E R9, desc[UR14][R44.64] ;  /* 0x0000000e2c09e981 */ /* 0x000ea2000c1e1900 */
[----:B------:R-:W-:Y:S02]  /*2d00*/  MOV R55, RZ ;  /* 0x000000ff00377202 */ /* 0x000fe40000000f00 */
[C---:B------:R-:W-:Y:S01]  /*2d10*/  IADD3 R144, R24.reuse, 0x180, RZ ;  /* 0x0000018018907810 */ /* 0x040fe20007ffe0ff */
[----:B------:R-:W4:Y:S01]  /*2d20*/  @!P1 LDG.E R53, desc[UR14][R44.64+0x280] ;  /* 0x0002800e2c359981 */ /* 0x000f22000c1e1900 */
[C---:B------:R-:W-:Y:S02]  /*2d30*/  IADD3 R146, R24.reuse, 0x1a0, RZ ;  /* 0x000001a018927810 */ /* 0x040fe40007ffe0ff */
[C---:B------:R-:W-:Y:S01]  /*2d40*/  IADD3 R148, R24.reuse, 0x1c0, RZ ;  /* 0x000001c018947810 */ /* 0x040fe20007ffe0ff */
[----:B------:R-:W4:Y:S01]  /*2d50*/  @!P2 LDG.E R58, desc[UR14][R44.64+0x300] ;  /* 0x0003000e2c3aa981 */ /* 0x000f22000c1e1900 */
[----:B------:R-:W-:-:S02]  /*2d60*/  IADD3 R150, R24, 0x1e0, RZ ;  /* 0x000001e018967810 */ /* 0x000fc40007ffe0ff */
[-C--:B------:R-:W-:Y:S01]  /*2d70*/  ISETP.GE.AND P0, PT, R142, R69.reuse, PT ;  /* 0x000000458e00720c */ /* 0x080fe20003f06270 */
[----:B------:R-:W4:Y:S01]  /*2d80*/  @!P3 LDG.E R61, desc[UR14][R44.64+0x480] ;  /* 0x0004800e2c3db981 */ /* 0x000f22000c1e1900 */
[-C--:B------:R-:W-:Y:S02]  /*2d90*/  ISETP.GE.AND P1, PT, R144, R69.reuse, PT ;  /* 0x000000459000720c */ /* 0x080fe40003f26270 */
[-C--:B------:R-:W-:Y:S01]  /*2da0*/  ISETP.GE.AND P2, PT, R146, R69.reuse, PT ;  /* 0x000000459200720c */ /* 0x080fe20003f46270 */
[----:B------:R-:W4:Y:S01]  /*2db0*/  @!P4 LDG.E R55, desc[UR14][R44.64+0x400] ;  /* 0x0004000e2c37c981 */ /* 0x000f22000c1e1900 */
[----:B------:R-:W-:Y:S02]  /*2dc0*/  MOV R57, RZ ;  /* 0x000000ff00397202 */ /* 0x000fe40000000f00 */
[-C--:B------:R-:W-:Y:S02]  /*2dd0*/  ISETP.GE.AND P3, PT, R148, R69.reuse, PT ;  /* 0x000000459400720c */ /* 0x080fe40003f66270 */
[----:B------:R-:W-:-:S02]  /*2de0*/  ISETP.GE.AND P4, PT, R150, R69, PT ;  /* 0x000000459600720c */ /* 0x000fc40003f86270 */
[----:B------:R-:W-:Y:S01]  /*2df0*/  MOV R139, RZ ;  /* 0x000000ff008b7202 */ /* 0x000fe20000000f00 */
[----:B------:R-:W4:Y:S01]  /*2e00*/  @!P5 LDG.E R57, desc[UR14][R44.64+0x380] ;  /* 0x0003800e2c39d981 */ /* 0x000f22000c1e1900 */
[----:B------:R-:W-:Y:S02]  /*2e10*/  MOV R63, RZ ;  /* 0x000000ff003f7202 */ /* 0x000fe40000000f00 */
[----:B------:R-:W-:Y:S02]  /*2e20*/  MOV R143, RZ ;  /* 0x000000ff008f7202 */ /* 0x000fe40000000f00 */
[----:B------:R-:W-:Y:S01]  /*2e30*/  MOV R141, RZ ;  /* 0x000000ff008d7202 */ /* 0x000fe20000000f00 */
[----:B------:R-:W4:Y:S01]  /*2e40*/  @!P0 LDG.E R139, desc[UR14][R44.64+0x580] ;  /* 0x0005800e2c8b8981 */ /* 0x000f22000c1e1900 */
[----:B------:R-:W-:-:S03]  /*2e50*/  MOV R145, RZ ;  /* 0x000000ff00917202 */ /* 0x000fc60000000f00 */
[----:B------:R-:W4:Y:S04]  /*2e60*/  @!P1 LDG.E R63, desc[UR14][R44.64+0x600] ;  /* 0x0006000e2c3f9981 */ /* 0x000f28000c1e1900 */
[----:B------:R-:W4:Y:S04]  /*2e70*/  @!P2 LDG.E R143, desc[UR14][R44.64+0x680] ;  /* 0x0006800e2c8fa981 */ /* 0x000f28000c1e1900 */
[----:B------:R-:W4:Y:S04]  /*2e80*/  @!P3 LDG.E R141, desc[UR14][R44.64+0x700] ;  /* 0x0007000e2c8db981 */ /* 0x000f28000c1e1900 */
[----:B------:R1:W4:Y:S01]  /*2e90*/  @!P4 LDG.E R145, desc[UR14][R44.64+0x780] ;  /* 0x0007800e2c91c981 */ /* 0x000322000c1e1900 */
[----:B------:R-:W0:Y:S01]  /*2ea0*/  S2UR UR8, SR_CgaCtaId ;  /* 0x00000000000879c3 */ /* 0x000e220000008800 */
[----:B------:R-:W-:Y:S01]  /*2eb0*/  IADD3 R111, -R113, R66, RZ ;  /* 0x00000042716f7210 */ /* 0x000fe20007ffe1ff */
[C---:B------:R-:W-:Y:S01]  /*2ec0*/  IMAD R154, R190.reuse, UR32, RZ ;  /* 0x00000020be9a7c24 */ /* 0x040fe2000f8e02ff */
[----:B------:R-:W-:Y:S01]  /*2ed0*/  MOV R64, R22 ;  /* 0x0000001600407202 */ /* 0x000fe20000000f00 */
[----:B------:R-:W-:Y:S01]  /*2ee0*/  IMAD R152, R190, UR28, RZ ;  /* 0x0000001cbe987c24 */ /* 0x000fe2000f8e02ff */
[----:B------:R-:W-:Y:S01]  /*2ef0*/  SHF.L.U32 R149, R111, 0x1, RZ ;  /* 0x000000016f957819 */ /* 0x000fe200000006ff */
[----:B------:R-:W-:-:S03]  /*2f00*/  IMAD.WIDE.U32 R12, R67, UR32, R24 ;  /* 0x00000020430c7c25 */ /* 0x000fc6000f8e0018 */
[-C--:B------:R-:W-:Y:S01]  /*2f10*/  ISETP.GE.AND P0, PT, R14, R149.reuse, PT ;  /* 0x000000950e00720c */ /* 0x080fe20003f06270 */
[C---:B------:R-:W-:Y:S02]  /*2f20*/  IMAD R47, R67.reuse, UR33, R154 ;  /* 0x00000021432f7c24 */ /* 0x040fe4000f8e029a */
[----:B------:R-:W-:Y:S01]  /*2f30*/  IMAD.WIDE.U32 R14, R67, UR28, R64 ;  /* 0x0000001c430e7c25 */ /* 0x000fe2000f8e0040 */
[----:B------:R-:W-:-:S03]  /*2f40*/  ISETP.GE.AND P1, PT, R46, R149, PT ;  /* 0x000000952e00720c */ /* 0x000fc60003f26270 */
[----:B-1----:R-:W-:Y:S01]  /*2f50*/  IMAD R45, R67, UR29, R152 ;  /* 0x0000001d432d7c24 */ /* 0x002fe2000f8e0298 */
[----:B------:R-:W-:Y:S02]  /*2f60*/  LEA R46, P5, R12, R117, 0x2 ;  /* 0x000000750c2e7211 */ /* 0x000fe400078a10ff */
[----:B------:R-:W-:Y:S02]  /*2f70*/  IADD3 R13, R13, R47, RZ ;  /* 0x0000002f0d0d7210 */ /* 0x000fe40007ffe0ff */
[----:B0-----:R-:W-:Y:S02]  /*2f80*/  LEA R44, P2, R14, R42, 0x3 ;  /* 0x0000002a0e2c7211 */ /* 0x001fe400078418ff */
[----:B------:R-:W-:Y:S01]  /*2f90*/  IADD3 R15, R15, R45, RZ ;  /* 0x0000002d0f0f7210 */ /* 0x000fe20007ffe0ff */
[----:B------:R-:W-:Y:S01]  /*2fa0*/  UMOV UR7, 0x400 ;  /* 0x0000040000077882 */ /* 0x000fe20000000000 */
[----:B------:R-:W-:Y:S02]  /*2fb0*/  LEA.HI.X R47, R12, R116, R13, 0x2, P5 ;  /* 0x000000740c2f7211 */ /* 0x000fe400028f140d */
[----:B------:R-:W-:-:S02]  /*2fc0*/  LEA.HI.X R45, R14, R43, R15, 0x3, P2 ;  /* 0x0000002b0e2d7211 */ /* 0x000fc400010f1c0f */
[C---:B------:R-:W-:Y:S01]  /*2fd0*/  IADD3 R13, R126.reuse, 0x100, RZ ;  /* 0x000001007e0d7810 */ /* 0x040fe20007ffe0ff */
[----:B------:R-:W-:Y:S01]  /*2fe0*/  ULEA UR7, UR8, UR7, 0x18 ;  /* 0x0000000708077291 */ /* 0x000fe2000f8ec03f */
[C---:B------:R-:W-:Y:S02]  /*2ff0*/  IADD3 R15, R126.reuse, 0x120, RZ ;  /* 0x000001207e0f7810 */ /* 0x040fe40007ffe0ff */
[-C--:B------:R-:W-:Y:S01]  /*3000*/  LEA.HI.SX32 R13, R13, R126.reuse, 0x1b ;  /* 0x0000007e0d0d7211 */ /* 0x080fe200078fdaff */
[----:B------:R-:W4:Y:S01]  /*3010*/  LDG.E.64 R44, desc[UR14][R44.64] ;  /* 0x0000000e2c2c7981 */ /* 0x000f22000c1e1b00 */
[----:B------:R-:W-:Y:S02]  /*3020*/  LEA.HI.SX32 R15, R15, R126, 0x1b ;  /* 0x0000007e0f0f7211 */ /* 0x000fe400078fdaff */
[----:B------:R-:W-:Y:S02]  /*3030*/  IADD3 R147, R126, 0x140, RZ ;  /* 0x000001407e937810 */ /* 0x000fe40007ffe0ff */
[----:B------:R-:W-:-:S02]  /*3040*/  LEA R12, R13, UR7, 0x2 ;  /* 0x000000070d0c7c11 */ /* 0x000fc4000f8e10ff */
[----:B------:R-:W-:Y:S02]  /*3050*/  LEA R14, R15, UR7, 0x2 ;  /* 0x000000070f0e7c11 */ /* 0x000fe4000f8e10ff */
[C---:B------:R-:W-:Y:S02]  /*3060*/  IADD3 R13, R126.reuse, 0x180, RZ ;  /* 0x000001807e0d7810 */ /* 0x040fe40007ffe0ff */
[----:B------:R-:W-:Y:S02]  /*3070*/  IADD3 R15, R126, 0x1a0, RZ ;  /* 0x000001a07e0f7810 */ /* 0x000fe40007ffe0ff */
[-C--:B------:R-:W-:Y:S02]  /*3080*/  LEA.HI.SX32 R147, R147, R126.reuse, 0x1b ;  /* 0x0000007e93937211 */ /* 0x080fe400078fdaff */
[-C--:B------:R-:W-:Y:S02]  /*3090*/  LEA.HI.SX32 R13, R13, R126.reuse, 0x1b ;  /* 0x0000007e0d0d7211 */ /* 0x080fe400078fdaff */
[----:B------:R-:W-:-:S02]  /*30a0*/  LEA.HI.SX32 R15, R15, R126, 0x1b ;  /* 0x0000007e0f0f7211 */ /* 0x000fc400078fdaff */
[----:B------:R-:W-:Y:S02]  /*30b0*/  LEA R152, R147, UR7, 0x2 ;  /* 0x0000000793987c11 */ /* 0x000fe4000f8e10ff */
[-C--:B------:R-:W-:Y:S02]  /*30c0*/  ISETP.GE.AND P2, PT, R24, R149.reuse, PT ;  /* 0x000000951800720c */ /* 0x080fe40003f46270 */
[----:B------:R-:W-:Y:S02]  /*30d0*/  ISETP.GE.AND P4, PT, R50, R149, PT ;  /* 0x000000953200720c */ /* 0x000fe40003f86270 */
[----:B------:R-:W-:Y:S02]  /*30e0*/  LEA R156, R13, UR7, 0x2 ;  /* 0x000000070d9c7c11 */ /* 0x000fe4000f8e10ff */
[----:B------:R-:W-:Y:S02]  /*30f0*/  LEA R158, R15, UR7, 0x2 ;  /* 0x000000070f9e7c11 */ /* 0x000fe4000f8e10ff */
[----:B------:R-:W-:-:S02]  /*3100*/  MOV R15, RZ ;  /* 0x000000ff000f7202 */ /* 0x000fc40000000f00 */
[----:B------:R-:W-:Y:S02]  /*3110*/  MOV R13, RZ ;  /* 0x000000ff000d7202 */ /* 0x000fe40000000f00 */
[-C--:B------:R-:W-:Y:S02]  /*3120*/  ISETP.GE.AND P3, PT, R54, R149.reuse, PT ;  /* 0x000000953600720c */ /* 0x080fe40003f66270 */
[----:B------:R-:W-:Y:S02]  /*3130*/  ISETP.GE.AND P5, PT, R60, R149, PT ;  /* 0x000000953c00720c */ /* 0x000fe40003fa6270 */
[----:B------:R-:W-:Y:S02]  /*3140*/  MOV R164, RZ ;  /* 0x000000ff00a47202 */ /* 0x000fe40000000f00 */
[----:B------:R-:W-:Y:S02]  /*3150*/  MOV R147, RZ ;  /* 0x000000ff00937202 */ /* 0x000fe40000000f00 */
[----:B------:R-:W-:-:S02]  /*3160*/  MOV R151, RZ ;  /* 0x000000ff00977202 */ /* 0x000fc40000000f00 */
[----:B------:R-:W-:Y:S02]  /*3170*/  MOV R155, RZ ;  /* 0x000000ff009b7202 */ /* 0x000fe40000000f00 */
[----:B------:R-:W-:Y:S02]  /*3180*/  MOV R153, RZ ;  /* 0x000000ff00997202 */ /* 0x000fe40000000f00 */
[----:B------:R-:W-:Y:S01]  /*3190*/  MOV R157, RZ ;  /* 0x000000ff009d7202 */ /* 0x000fe20000000f00 */
[----:B--2---:R0:W-:Y:S04]  /*31a0*/  STS [R112], R9 ;  /* 0x0000000970007388 */ /* 0x0041e80000000800 */
[----:B---3--:R1:W-:Y:S04]  /*31b0*/  STS [R110+0x80], R49 ;  /* 0x000080316e007388 */ /* 0x0083e80000000800 */
[----:B------:R-:W-:Y:S01]  /*31c0*/  STS [R109+0x100], R48 ;  /* 0x000100306d007388 */ /* 0x000fe20000000800 */
[----:B0-----:R-:W-:-:S03]  /*31d0*/  IADD3 R9, R126, 0x160, RZ ;  /* 0x000001607e097810 */ /* 0x001fc60007ffe0ff */
[----:B----4-:R0:W-:Y:S01]  /*31e0*/  STS [R108+0x180], R51 ;  /* 0x000180336c007388 */ /* 0x0101e20000000800 */
[C---:B-1----:R-:W-:Y:S02]  /*31f0*/  IADD3 R49, R126.reuse, 0x1c0, RZ ;  /* 0x000001c07e317810 */ /* 0x042fe40007ffe0ff */
[-C--:B------:R-:W-:Y:S01]  /*3200*/  LEA.HI.SX32 R9, R9, R126.reuse, 0x1b ;  /* 0x0000007e09097211 */ /* 0x080fe200078fdaff */
[----:B------:R-:W-:Y:S01]  /*3210*/  STS [R107+0x200], R52 ;  /* 0x000200346b007388 */ /* 0x000fe20000000800 */
[-C--:B------:R-:W-:Y:S02]  /*3220*/  LEA.HI.SX32 R49, R49, R126.reuse, 0x1b ;  /* 0x0000007e31317211 */ /* 0x080fe400078fdaff */
[----:B0-----:R-:W-:Y:S01]  /*3230*/  IADD3 R51, R126, 0x1e0, RZ ;  /* 0x000001e07e337810 */ /* 0x001fe20007ffe0ff */
[----:B------:R-:W-:Y:S01]  /*3240*/  STS [R106+0x280], R53 ;  /* 0x000280356a007388 */ /* 0x000fe20000000800 */
[----:B------:R-:W-:Y:S02]  /*3250*/  LEA R154, R9, UR7, 0x2 ;  /* 0x00000007099a7c11 */ /* 0x000fe4000f8e10ff */
[----:B------:R-:W-:Y:S01]  /*3260*/  LEA.HI.SX32 R51, R51, R126, 0x1b ;  /* 0x0000007e33337211 */ /* 0x000fe200078fdaff */
[----:B------:R-:W-:Y:S01]  /*3270*/  STS [R105+0x300], R58 ;  /* 0x0003003a69007388 */ /* 0x000fe20000000800 */
[----:B------:R-:W-:-:S03]  /*3280*/  LEA R160, R49, UR7, 0x2 ;  /* 0x0000000731a07c11 */ /* 0x000fc6000f8e10ff */
[----:B------:R-:W-:Y:S01]  /*3290*/  STS [R104+0x380], R57 ;  /* 0x0003803968007388 */ /* 0x000fe20000000800 */
[----:B------:R-:W-:-:S03]  /*32a0*/  LEA R162, R51, UR7, 0x2 ;  /* 0x0000000733a27c11 */ /* 0x000fc6000f8e10ff */
[----:B------:R-:W-:Y:S04]  /*32b0*/  STS [R12+0x400], R55 ;  /* 0x000400370c007388 */ /* 0x000fe80000000800 */
[----:B------:R-:W-:Y:S01]  /*32c0*/  STS [R14+0x480], R61 ;  /* 0x0004803d0e007388 */ /* 0x000fe20000000800 */
[----:B------:R-:W-:-:S03]  /*32d0*/  CS2R R48, SRZ ;  /* 0x0000000000307805 */ /* 0x000fc6000001ff00 */
[----:B------:R-:W-:Y:S04]  /*32e0*/  STS [R152+0x500], R59 ;  /* 0x0005003b98007388 */ /* 0x000fe80000000800 */
[----:B------:R0:W-:Y:S04]  /*32f0*/  STS [R154+0x580], R139 ;  /* 0x0005808b9a007388 */ /* 0x0001e80000000800 */
[----:B------:R-:W-:Y:S04]  /*3300*/  STS [R156+0x600], R63 ;  /* 0x0006003f9c007388 */ /* 0x000fe80000000800 */
[----:B------:R-:W-:Y:S04]  /*3310*/  STS [R158+0x680], R143 ;  /* 0x0006808f9e007388 */ /* 0x000fe80000000800 */
[----:B------:R1:W-:Y:S04]  /*3320*/  STS [R160+0x700], R141 ;  /* 0x0007008da0007388 */ /* 0x0003e80000000800 */
[----:B------:R2:W-:Y:S01]  /*3330*/  STS [R162+0x780], R145 ;  /* 0x00078091a2007388 */ /* 0x0005e20000000800 */
[----:B------:R-:W-:-:S03]  /*3340*/  NOP ;  /* 0x0000000000007918 */ /* 0x000fc60000000000 */
[----:B------:R-:W3:Y:S01]  /*3350*/  @!P0 LDG.E R15, desc[UR14][R46.64+0x80] ;  /* 0x0000800e2e0f8981 */ /* 0x000ee2000c1e1900 */
[----:B------:R-:W-:-:S03]  /*3360*/  ISETP.GE.AND P0, PT, R56, R149, PT ;  /* 0x000000953800720c */ /* 0x000fc60003f06270 */
[----:B------:R-:W4:Y:S01]  /*3370*/  @!P2 LDG.E R13, desc[UR14][R46.64] ;  /* 0x0000000e2e0da981 */ /* 0x000f22000c1e1900 */
[----:B------:R-:W-:-:S03]  /*3380*/  ISETP.GE.AND P2, PT, R136, R149, PT ;  /* 0x000000958800720c */ /* 0x000fc60003f46270 */
[----:B------:R-:W3:Y:S01]  /*3390*/  @!P1 LDG.E R48, desc[UR14][R46.64+0x100] ;  /* 0x0001000e2e309981 */ /* 0x000ee2000c1e1900 */
[----:B------:R-:W-:-:S03]  /*33a0*/  ISETP.GE.AND P1, PT, R62, R149, PT ;  /* 0x000000953e00720c */ /* 0x000fc60003f26270 */
[----:B------:R-:W3:Y:S01]  /*33b0*/  @!P4 LDG.E R49, desc[UR14][R46.64+0x180] ;  /* 0x0001800e2e31c981 */ /* 0x000ee2000c1e1900 */
[----:B------:R-:W-:Y:S02]  /*33c0*/  ISETP.GE.AND P4, PT, R140, R149, PT ;  /* 0x000000958c00720c */ /* 0x000fe40003f86270 */
[----:B------:R-:W-:Y:S01]  /*33d0*/  MOV R136, RZ ;  /* 0x000000ff00887202 */ /* 0x000fe20000000f00 */
[----:B------:R-:W3:Y:S01]  /*33e0*/  @!P3 LDG.E R164, desc[UR14][R46.64+0x200] ;  /* 0x0002000e2ea4b981 */ /* 0x000ee2000c1e1900 */
[----:B0-----:R-:W-:Y:S02]  /*33f0*/  MOV R139, RZ ;  /* 0x000000ff008b7202 */ /* 0x001fe40000000f00 */
[----:B-1----:R-:W-:Y:S02]  /*3400*/  MOV R141, RZ ;  /* 0x000000ff008d7202 */ /* 0x002fe40000000f00 */
[----:B------:R-:W-:Y:S01]  /*3410*/  MOV R143, RZ ;  /* 0x000000ff008f7202 */ /* 0x000fe20000000f00 */
[----:B------:R-:W3:Y:S01]  /*3420*/  @!P5 LDG.E R136, desc[UR14][R46.64+0x300] ;  /* 0x0003000e2e88d981 */ /* 0x000ee2000c1e1900 */
[----:B--2---:R-:W-:-:S02]  /*3430*/  MOV R145, RZ ;  /* 0x000000ff00917202 */ /* 0x004fc40000000f00 */
[-C--:B------:R-:W-:Y:S01]  /*3440*/  ISETP.GE.AND P3, PT, R138, R149.reuse, PT ;  /* 0x000000958a00720c */ /* 0x080fe20003f66270 */
[----:B------:R-:W2:Y:S01]  /*3450*/  @!P0 LDG.E R139, desc[UR14][R46.64+0x280] ;  /* 0x0002800e2e8b8981 */ /* 0x000ea2000c1e1900 */
[-C--:B------:R-:W-:Y:S02]  /*3460*/  ISETP.GE.AND P5, PT, R142, R149.reuse, PT ;  /* 0x000000958e00720c */ /* 0x080fe40003fa6270 */
[-C--:B------:R-:W-:Y:S01]  /*3470*/  ISETP.GE.AND P0, PT, R144, R149.reuse, PT ;  /* 0x000000959000720c */ /* 0x080fe20003f06270 */
[----:B------:R-:W2:Y:S01]  /*3480*/  @!P2 LDG.E R141, desc[UR14][R46.64+0x400] ;  /* 0x0004000e2e8da981 */ /* 0x000ea2000c1e1900 */
[----:B------:R-:W-:-:S03]  /*3490*/  ISETP.GE.AND P2, PT, R146, R149, PT ;  /* 0x000000959200720c */ /* 0x000fc60003f46270 */
[----:B------:R-:W2:Y:S01]  /*34a0*/  @!P1 LDG.E R143, desc[UR14][R46.64+0x380] ;  /* 0x0003800e2e8f9981 */ /* 0x000ea2000c1e1900 */
[----:B------:R-:W-:-:S03]  /*34b0*/  ISETP.GE.AND P1, PT, R148, R149, PT ;  /* 0x000000959400720c */ /* 0x000fc60003f26270 */
[----:B------:R-:W2:Y:S01]  /*34c0*/  @!P4 LDG.E R145, desc[UR14][R46.64+0x500] ;  /* 0x0005000e2e91c981 */ /* 0x000ea2000c1e1900 */
[----:B------:R-:W-:Y:S02]  /*34d0*/  ISETP.GE.AND P4, PT, R150, R149, PT ;  /* 0x000000959600720c */ /* 0x000fe40003f86270 */
[----:B------:R-:W-:Y:S01]  /*34e0*/  MOV R149, RZ ;  /* 0x000000ff00957202 */ /* 0x000fe20000000f00 */
[----:B------:R-:W2:Y:S04]  /*34f0*/  @!P3 LDG.E R147, desc[UR14][R46.64+0x480] ;  /* 0x0004800e2e93b981 */ /* 0x000ea8000c1e1900 */
[----:B------:R-:W2:Y:S04]  /*3500*/  @!P5 LDG.E R151, desc[UR14][R46.64+0x580] ;  /* 0x0005800e2e97d981 */ /* 0x000ea8000c1e1900 */
[----:B------:R-:W2:Y:S04]  /*3510*/  @!P0 LDG.E R149, desc[UR14][R46.64+0x600] ;  /* 0x0006000e2e958981 */ /* 0x000ea8000c1e1900 */
[----:B------:R-:W2:Y:S04]  /*3520*/  @!P2 LDG.E R155, desc[UR14][R46.64+0x680] ;  /* 0x0006800e2e9ba981 */ /* 0x000ea8000c1e1900 */
[----:B------:R-:W2:Y:S04]  /*3530*/  @!P1 LDG.E R153, desc[UR14][R46.64+0x700] ;  /* 0x0007000e2e999981 */ /* 0x000ea8000c1e1900 */
[----:B------:R0:W2:Y:S01]  /*3540*/  @!P4 LDG.E R157, desc[UR14][R46.64+0x780] ;  /* 0x0007800e2e9dc981 */ /* 0x0000a2000c1e1900 */
[----:B------:R-:W-:-:S02]  /*3550*/  ISETP.NE.AND P0, PT, R196, RZ, PT ;  /* 0x000000ffc400720c */ /* 0x000fc40003f05270 */
[----:B------:R-:W-:Y:S02]  /*3560*/  SHF.L.U32 R9, R126, 0x4, RZ ;  /* 0x000000047e097819 */ /* 0x000fe400000006ff */
[----:B------:R-:W-:Y:S02]  /*3570*/  ISETP.LT.OR P1, PT, R114, 0x2, P0 ;  /* 0x000000027200780c */ /* 0x000fe40000721670 */
[C---:B------:R-:W-:Y:S02]  /*3580*/  IADD3 R51, R126.reuse, 0x40, RZ ;  /* 0x000000407e337810 */ /* 0x040fe40007ffe0ff */
[C---:B------:R-:W-:Y:S02]  /*3590*/  IADD3 R53, R126.reuse, 0x20, RZ ;  /* 0x000000207e357810 */ /* 0x040fe40007ffe0ff */
[----:B------:R-:W-:Y:S02]  /*35a0*/  LEA.HI.SX32 R9, R9, R9, 0x1b ;  /* 0x0000000909097211 */ /* 0x000fe400078fdaff */
[----:B------:R-:W-:-:S02]  /*35b0*/  LEA.HI.SX32 R112, R126, R126, 0x1b ;  /* 0x0000007e7e707211 */ /* 0x000fc400078fdaff */
[-C--:B------:R-:W-:Y:S02]  /*35c0*/  LEA.HI.SX32 R51, R51, R126.reuse, 0x1b ;  /* 0x0000007e33337211 */ /* 0x080fe400078fdaff */
[----:B------:R-:W-:Y:S01]  /*35d0*/  LEA.HI.SX32 R53, R53, R126, 0x1b ;  /* 0x0000007e35357211 */ /* 0x000fe200078fdaff */
[----:B0-----:R-:W-:Y:S01]  /*35e0*/  FMUL.FTZ R47, R44, 1.4426950216293334961 ;  /* 0x3fb8aa3b2c2f7820 */ /* 0x001fe20000410000 */
[----:B------:R-:W-:Y:S01]  /*35f0*/  LEA R146, R9, UR7, 0x2 ;  /* 0x0000000709927c11 */ /* 0x000fe2000f8e10ff */
[----:B------:R-:W0:Y:S01]  /*3600*/  @!P1 LDC R142, c[0x0][0x21c] ;  /* 0x00008700ff8e9b82 */ /* 0x000e220000000800 */
[----:B------:R-:W-:Y:S02]  /*3610*/  LEA R112, R112, UR7, 0x2 ;  /* 0x0000000770707c11 */ /* 0x000fe4000f8e10ff */
[----:B------:R-:W-:Y:S01]  /*3620*/  LEA R110, R53, UR7, 0x2 ;  /* 0x00000007356e7c11 */ /* 0x000fe2000f8e10ff */
[----:B------:R-:W-:Y:S01]  /*3630*/  LDS R64, [R146] ;  /* 0x0000000092407984 */ /* 0x000fe20000000800 */
[----:B------:R-:W-:-:S03]  /*3640*/  LEA R109, R51, UR7, 0x2 ;  /* 0x00000007336d7c11 */ /* 0x000fc6000f8e10ff */
[----:B------:R-:W1:Y:S04]  /*3650*/  LDS R63, [R146+0x4] ;  /* 0x00000400923f7984 */ /* 0x000e680000000800 */
[----:B------:R-:W-:Y:S04]  /*3660*/  LDS R62, [R146+0x8] ;  /* 0x00000800923e7984 */ /* 0x000fe80000000800 */
[----:B------:R-:W0:Y:S04]  /*3670*/  LDS R61, [R146+0xc] ;  /* 0x00000c00923d7984 */ /* 0x000e280000000800 */
[----:B------:R-:W-:Y:S04]  /*3680*/  LDS R60, [R146+0x10] ;  /* 0x00001000923c7984 */ /* 0x000fe80000000800 */
[----:B------:R-:W0:Y:S04]  /*3690*/  LDS R59, [R146+0x14] ;  /* 0x00001400923b7984 */ /* 0x000e280000000800 */
[----:B------:R-:W0:Y:S04]  /*36a0*/  LDS R58, [R146+0x18] ;  /* 0x00001800923a7984 */ /* 0x000e280000000800 */
[----:B------:R-:W0:Y:S04]  /*36b0*/  LDS R57, [R146+0x1c] ;  /* 0x00001c0092397984 */ /* 0x000e280000000800 */
[----:B------:R-:W2:Y:S04]  /*36c0*/  LDS R56, [R146+0x20] ;  /* 0x0000200092387984 */ /* 0x000ea80000000800 */
[----:B------:R-:W2:Y:S04]  /*36d0*/  LDS R55, [R146+0x24] ;  /* 0x0000240092377984 */ /* 0x000ea80000000800 */
[----:B------:R-:W-:Y:S04]  /*36e0*/  LDS R54, [R146+0x28] ;  /* 0x0000280092367984 */ /* 0x000fe80000000800 */
[----:B------:R-:W2:Y:S04]  /*36f0*/  LDS R53, [R146+0x2c] ;  /* 0x00002c0092357984 */ /* 0x000ea80000000800 */
[----:B------:R-:W2:Y:S04]  /*3700*/  LDS R52, [R146+0x30] ;  /* 0x0000300092347984 */ /* 0x000ea80000000800 */
[----:B------:R-:W2:Y:S04]  /*3710*/  LDS R51, [R146+0x34] ;  /* 0x0000340092337984 */ /* 0x000ea80000000800 */
[----:B------:R-:W2:Y:S04]  /*3720*/  LDS R50, [R146+0x38] ;  /* 0x0000380092327984 */ /* 0x000ea80000000800 */
[----:B------:R-:W2:Y:S01]  /*3730*/  LDS R9, [R146+0x3c] ;  /* 0x00003c0092097984 */ /* 0x000ea20000000800 */
[----:B------:R-:W-:Y:S01]  /*3740*/  FMUL.FTZ R46, R47, R94 ;  /* 0x0000005e2f2e7220 */ /* 0x000fe20000410000 */
[----:B------:R-:W-:-:S02]  /*3750*/  IADD3 R163, R126, 0x60, RZ ;  /* 0x000000607ea37810 */ /* 0x000fc40007ffe0ff */
[C---:B------:R-:W-:Y:S02]  /*3760*/  IADD3 R161, R126.reuse, 0x80, RZ ;  /* 0x000000807ea17810 */ /* 0x040fe40007ffe0ff */
[C---:B------:R-:W-:Y:S02]  /*3770*/  IADD3 R159, R126.reuse, 0xa0, RZ ;  /* 0x000000a07e9f7810 */ /* 0x040fe40007ffe0ff */
[C---:B------:R-:W-:Y:S01]  /*3780*/  IADD3 R107, R126.reuse, 0xc0, RZ ;  /* 0x000000c07e6b7810 */ /* 0x040fe20007ffe0ff */
[----:B------:R-:W-:Y:S01]  /*3790*/  MUFU.EX2 R46, R46 ;  /* 0x0000002e002e7308 */ /* 0x000fe20000000800 */
[----:B------:R-:W-:Y:S02]  /*37a0*/  IADD3 R105, R126, 0xe0, RZ ;  /* 0x000000e07e697810 */ /* 0x000fe40007ffe0ff */
[-C--:B------:R-:W-:Y:S02]  /*37b0*/  LEA.HI.SX32 R163, R163, R126.reuse, 0x1b ;  /* 0x0000007ea3a37211 */ /* 0x080fe400078fdaff */
[----:B------:R-:W-:-:S02]  /*37c0*/  LEA.HI.SX32 R161, R161, R126, 0x1b ;  /* 0x0000007ea1a17211 */ /* 0x000fc400078fdaff */
[-C--:B------:R-:W-:Y:S02]  /*37d0*/  LEA.HI.SX32 R159, R159, R126.reuse, 0x1b ;  /* 0x0000007e9f9f7211 */ /* 0x080fe400078fdaff */
[----:B------:R-:W-:Y:S02]  /*37e0*/  ISETP.NE.AND P2, PT, R128, RZ, PT ;  /* 0x000000ff8000720c */ /* 0x000fe40003f45270 */
[----:B------:R-:W-:Y:S02]  /*37f0*/  LEA R108, R163, UR7, 0x2 ;  /* 0x00000007a36c7c11 */ /* 0x000fe4000f8e10ff */
[----:B------:R-:W-:Y:S02]  /*3800*/  LEA.HI.SX32 R104, R105, R126, 0x1b ;  /* 0x0000007e69687211 */ /* 0x000fe400078fdaff */
[----:B------:R-:W-:Y:S02]  /*3810*/  LEA R106, R159, UR7, 0x2 ;  /* 0x000000079f6a7c11 */ /* 0x000fe4000f8e10ff */
[----:B------:R-:W-:-:S02]  /*3820*/  LEA R104, R104, UR7, 0x2 ;  /* 0x0000000768687c11 */ /* 0x000fc4000f8e10ff */
[----:B------:R-:W-:-:S03]  /*3830*/  LEA R140, R68, R67, 0x8 ;  /* 0x00000043448c7211 */ /* 0x000fc600078e40ff */
[----:B------:R-:W-:Y:S01]  /*3840*/  @P2 IADD3 R140, R128, 0x200, RZ ;  /* 0x00000200808c2810 */ /* 0x000fe20007ffe0ff */
[----:B-1----:R-:W-:-:S04]  /*3850*/  FMUL.FTZ R212, R63, R94 ;  /* 0x0000005e3fd47220 */ /* 0x002fc80000410000 */
[----:B------:R-:W-:Y:S01]  /*3860*/  FMUL.FTZ R212, R103, R212 ;  /* 0x000000d467d47220 */ /* 0x000fe20000410000 */
[-C--:B0-----:R-:W-:Y:S01]  /*3870*/  FMUL.FTZ R167, R61, R93.reuse ;  /* 0x0000005d3da77220 */ /* 0x081fe20000410000 */
[----:B------:R-:W-:Y:S01]  /*3880*/  FMUL.FTZ R187, R62, R93 ;  /* 0x0000005d3ebb7220 */ /* 0x000fe20000410000 */
[----:B------:R-:W-:Y:S01]  /*3890*/  FMUL.FTZ R188, R59, R92 ;  /* 0x0000005c3bbc7220 */ /* 0x000fe20000410000 */
[-C--:B------:R-:W-:Y:S01]  /*38a0*/  FMUL.FTZ R219, R58, R91.reuse ;  /* 0x0000005b3adb7220 */ /* 0x080fe20000410000 */
[----:B------:R-:W-:Y:S01]  /*38b0*/  FMUL.FTZ R177, R57, R91 ;  /* 0x0000005b39b17220 */ /* 0x000fe20000410000 */
[----:B----4-:R0:W-:Y:S02]  /*38c0*/  STS [R112+0x840], R13 ;  /* 0x0008400d70007388 */ /* 0x0101e40000000800 */
[----:B0-----:R-:W-:Y:S02]  /*38d0*/  FMUL.FTZ R13, R45, R94 ;  /* 0x0000005e2d0d7220 */ /* 0x001fe40000410000 */
[----:B---3--:R0:W-:Y:S02]  /*38e0*/  STS [R110+0x8c0], R15 ;  /* 0x0008c00f6e007388 */ /* 0x0081e40000000800 */
[----:B------:R-:W-:-:S02]  /*38f0*/  FMUL.RZ R138, R13, 0.15915493667125701904 ;  /* 0x3e22f9830d8a7820 */ /* 0x000fc4000040c000 */
[----:B------:R1:W-:Y:S02]  /*3900*/  STS [R109+0x940], R48 ;  /* 0x000940306d007388 */ /* 0x0003e40000000800 */
[----:B------:R-:W3:Y:S08]  /*3910*/  MUFU.SIN R13, R138 ;  /* 0x0000008a000d7308 */ /* 0x000ef00000000400 */
[----:B0-----:R-:W0:Y:S01]  /*3920*/  MUFU.COS R15, R138 ;  /* 0x0000008a000f7308 */ /* 0x001e220000000000 */
[----:B-1----:R-:W-:-:S02]  /*3930*/  LEA.HI.SX32 R48, R107, R126, 0x1b ;  /* 0x0000007e6b307211 */ /* 0x002fc400078fdaff */
[----:B------:R-:W-:Y:S02]  /*3940*/  LEA R107, R161, UR7, 0x2 ;  /* 0x00000007a16b7c11 */ /* 0x000fe4000f8e10ff */
[----:B------:R-:W-:Y:S01]  /*3950*/  LEA R105, R48, UR7, 0x2 ;  /* 0x0000000730697c11 */ /* 0x000fe2000f8e10ff */
[----:B------:R3:W-:Y:S01]  /*3960*/  STS [R108+0x9c0], R49 ;  /* 0x0009c0316c007388 */ /* 0x0007e20000000800 */
[----:B------:R-:W-:-:S03]  /*3970*/  @!P1 IADD3 R48, R114, -0x2, RZ ;  /* 0xfffffffe72309810 */ /* 0x000fc60007ffe0ff */
[----:B------:R-:W-:Y:S04]  /*3980*/  STS [R107+0xa40], R164 ;  /* 0x000a40a46b007388 */ /* 0x000fe80000000800 */
[----:B--2---:R-:W-:Y:S04]  /*3990*/  STS [R106+0xac0], R139 ;  /* 0x000ac08b6a007388 */ /* 0x004fe80000000800 */
[----:B------:R-:W-:Y:S04]  /*39a0*/  STS [R105+0xb40], R136 ;  /* 0x000b408869007388 */ /* 0x000fe80000000800 */
[----:B------:R1:W-:Y:S04]  /*39b0*/  STS [R104+0xbc0], R143 ;  /* 0x000bc08f68007388 */ /* 0x0003e80000000800 */
[----:B------:R2:W-:Y:S01]  /*39c0*/  STS [R12+0xc40], R141 ;  /* 0x000c408d0c007388 */ /* 0x0005e20000000800 */
[----:B---3--:R-:W-:-:S03]  /*39d0*/  FMUL.FTZ R49, R46, R13 ;  /* 0x0000000d2e317220 */ /* 0x008fc60000410000 */
[----:B------:R3:W-:Y:S01]  /*39e0*/  STS [R14+0xcc0], R147 ;  /* 0x000cc0930e007388 */ /* 0x0007e20000000800 */
[----:B-1----:R-:W-:-:S03]  /*39f0*/  @!P1 IMAD R143, R48, R142, R67 ;  /* 0x0000008e308f9224 */ /* 0x002fc600078e0243 */
[----:B------:R-:W-:Y:S01]  /*3a00*/  STS [R152+0xd40], R145 ;  /* 0x000d409198007388 */ /* 0x000fe20000000800 */
[----:B0-----:R-:W-:Y:S01]  /*3a10*/  FMUL.FTZ R48, R46, R15 ;  /* 0x0000000f2e307220 */ /* 0x001fe20000410000 */
[----:B------:R-:W-:Y:S02]  /*3a20*/  LEA R46, R140, UR7, 0x3 ;  /* 0x000000078c2e7c11 */ /* 0x000fe4000f8e18ff */
[----:B------:R0:W-:Y:S04]  /*3a30*/  STS [R154+0xdc0], R151 ;  /* 0x000dc0979a007388 */ /* 0x0001e80000000800 */
[----:B------:R1:W-:Y:S01]  /*3a40*/  STS [R156+0xe40], R149 ;  /* 0x000e40959c007388 */ /* 0x0003e20000000800 */
[----:B--2---:R-:W-:-:S03]  /*3a50*/  @!P1 IMAD.WIDE R12, R143, 0x10, R18 ;  /* 0x000000108f0c9825 */ /* 0x004fc600078e0212 */
[----:B------:R2:W-:Y:S04]  /*3a60*/  STS [R158+0xec0], R155 ;  /* 0x000ec09b9e007388 */ /* 0x0005e80000000800 */
[----:B------:R-:W-:Y:S04]  /*3a70*/  STS [R160+0xf40], R153 ;  /* 0x000f4099a0007388 */ /* 0x000fe80000000800 */
[----:B------:R4:W-:Y:S01]  /*3a80*/  STS [R162+0xfc0], R157 ;  /* 0x000fc09da2007388 */ /* 0x0009e20000000800 */
[----:B------:R-:W-:-:S03]  /*3a90*/  NOP ;  /* 0x0000000000007918 */ /* 0x000fc60000000000 */
        /* <DEDUP_REMOVED lines=8> */
[----:B------:R-:W1:Y:S04]  /*3b20*/  LDS R153, [R146+0x860] ;  /* 0x0008600092997984 */ /* 0x000e680000000800 */
[----:B------:R-:W2:Y:S04]  /*3b30*/  LDS R161, [R146+0x864] ;  /* 0x0008640092a17984 */ /* 0x000ea80000000800 */
[----:B------:R-:W2:Y:S04]  /*3b40*/  LDS R148, [R146+0x868] ;  /* 0x0008680092947984 */ /* 0x000ea80000000800 */
[----:B------:R-:W2:Y:S04]  /*3b50*/  LDS R144, [R146+0x86c] ;  /* 0x00086c0092907984 */ /* 0x000ea80000000800 */
[----:B------:R-:W2:Y:S04]  /*3b60*/  LDS R171, [R146+0x870] ;  /* 0x0008700092ab7984 */ /* 0x000ea80000000800 */
[----:B------:R-:W2:Y:S04]  /*3b70*/  LDS R169, [R146+0x874] ;  /* 0x0008740092a97984 */ /* 0x000ea80000000800 */
[----:B------:R-:W2:Y:S04]  /*3b80*/  LDS R173, [R146+0x878] ;  /* 0x0008780092ad7984 */ /* 0x000ea80000000800 */
[----:B------:R-:W2:Y:S04]  /*3b90*/  LDS R175, [R146+0x87c] ;  /* 0x00087c0092af7984 */ /* 0x000ea80000000800 */
[----:B------:R4:W-:Y:S01]  /*3ba0*/  STS.64 [R46+0x2550], R48 ;  /* 0x002550302e007388 */ /* 0x0009e20000000a00 */
[----:B---3--:R-:W-:-:S04]  /*3bb0*/  FMUL.FTZ R147, R45, R93 ;  /* 0x0000005d2d937220 */ /* 0x008fc80000410000 */
[----:B0-----:R-:W-:Y:S01]  /*3bc0*/  FMUL.RZ R151, R147, 0.15915493667125701904 ;  /* 0x3e22f98393977820 */ /* 0x001fe2000040c000 */
[----:B------:R-:W-:Y:S01]  /*3bd0*/  FMUL.FTZ R147, R47, R93 ;  /* 0x0000005d2f937220 */ /* 0x000fe20000410000 */
[----:B------:R-:W-:Y:S01]  /*3be0*/  MOV R138, RZ ;  /* 0x000000ff008a7202 */ /* 0x000fe20000000f00 */
[----:B-1----:R-:W-:Y:S01]  /*3bf0*/  FMUL.FTZ R149, R45, R92 ;  /* 0x0000005c2d957220 */ /* 0x002fe20000410000 */
[----:B------:R-:W-:Y:S01]  /*3c00*/  MOV R139, RZ ;  /* 0x000000ff008b7202 */ /* 0x000fe20000000f00 */
[----:B------:R-:W-:Y:S02]  /*3c10*/  BAR.SYNC.DEFER_BLOCKING 0x0 ;  /* 0x0000000000007b1d */ /* 0x000fe40000010000 */
[----:B------:R-:W-:-:S04]  /*3c20*/  FMUL.RZ R154, R149, 0.15915493667125701904 ;  /* 0x3e22f983959a7820 */ /* 0x000fc8000040c000 */
[----:B------:R-:W-:Y:S08]  /*3c30*/  MUFU.SIN R150, R151 ;  /* 0x0000009700967308 */ /* 0x000ff00000000400 */
[----:B------:R-:W0:Y:S08]  /*3c40*/  MUFU.EX2 R147, R147 ;  /* 0x0000009300937308 */ /* 0x000e300000000800 */
[----:B------:R1:W3:Y:S01]  /*3c50*/  MUFU.COS R152, R151 ;  /* 0x0000009700987308 */ /* 0x0002e20000000000 */
[----:B------:R4:W5:Y:S07]  /*3c60*/  @!P1 LDG.E.64 R138, desc[UR14][R12.64+0x8] ;  /* 0x0000080e0c8a9981 */ /* 0x00096e000c1e1b00 */
[----:B------:R-:W-:Y:S01]  /*3c70*/  MUFU.SIN R149, R154 ;  /* 0x0000009a00957308 */ /* 0x000fe20000000400 */
[----:B-1----:R-:W-:Y:S01]  /*3c80*/  FMUL.FTZ R151, R45, R90 ;  /* 0x0000005a2d977220 */ /* 0x002fe20000410000 */
[----:B----4-:R-:W-:Y:S01]  /*3c90*/  FMUL.FTZ R12, R47, R92 ;  /* 0x0000005c2f0c7220 */ /* 0x010fe20000410000 */
[----:B------:R-:W-:-:S05]  /*3ca0*/  FMUL.FTZ R13, R45, R91 ;  /* 0x0000005b2d0d7220 */ /* 0x000fca0000410000 */
[----:B------:R1:W-:Y:S01]  /*3cb0*/  MUFU.COS R159, R154 ;  /* 0x0000009a009f7308 */ /* 0x0003e20000000000 */
[----:B--2---:R-:W-:Y:S01]  /*3cc0*/  FMUL.RZ R155, R13, 0.15915493667125701904 ;  /* 0x3e22f9830d9b7820 */ /* 0x004fe2000040c000 */
[----:B------:R-:W-:Y:S01]  /*3cd0*/  FMUL.RZ R157, R151, 0.15915493667125701904 ;  /* 0x3e22f983979d7820 */ /* 0x000fe2000040c000 */
[----:B-1----:R-:W-:-:S05]  /*3ce0*/  FMUL.FTZ R154, R45, R89 ;  /* 0x000000592d9a7220 */ /* 0x002fca0000410000 */
[----:B------:R-:W1:Y:S01]  /*3cf0*/  MUFU.EX2 R12, R12 ;  /* 0x0000000c000c7308 */ /* 0x000e620000000800 */
[----:B------:R-:W-:Y:S01]  /*3d00*/  FMUL.RZ R160, R154, 0.15915493667125701904 ;  /* 0x3e22f9839aa07820 */ /* 0x000fe2000040c000 */
[----:B------:R-:W-:Y:S01]  /*3d10*/  FMUL.FTZ R154, R64, R94 ;  /* 0x0000005e409a7220 */ /* 0x000fe20000410000 */
[C---:B------:R-:W-:Y:S01]  /*3d20*/  FMUL.FTZ R13, R47.reuse, R91 ;  /* 0x0000005b2f0d7220 */ /* 0x040fe20000410000 */
[C---:B------:R-:W-:Y:S01]  /*3d30*/  FMUL.FTZ R151, R47.reuse, R90 ;  /* 0x0000005a2f977220 */ /* 0x040fe20000410000 */
[----:B------:R-:W-:-:S03]  /*3d40*/  FMUL.FTZ R156, R47, R88 ;  /* 0x000000582f9c7220 */ /* 0x000fc60000410000 */
[----:B------:R-:W-:Y:S01]  /*3d50*/  MUFU.SIN R46, R155 ;  /* 0x0000009b002e7308 */ /* 0x000fe20000000400 */
[----:B0-----:R-:W-:Y:S01]  /*3d60*/  FMUL.FTZ R165, R147, R150 ;  /* 0x0000009693a57220 */ /* 0x001fe20000410000 */
[----:B------:R-:W-:-:S06]  /*3d70*/  FMUL.FTZ R154, R103, R154 ;  /* 0x0000009a679a7220 */ /* 0x000fcc0000410000 */
[----:B------:R0:W-:Y:S01]  /*3d80*/  MUFU.COS R146, R155 ;  /* 0x0000009b00927308 */ /* 0x0001e20000000000 */
[----:B---3--:R-:W-:Y:S01]  /*3d90*/  FMUL.FTZ R163, R147, R152 ;  /* 0x0000009893a37220 */ /* 0x008fe20000410000 */
[----:B------:R-:W-:-:S06]  /*3da0*/  FMUL.FTZ R150, R165, R154 ;  /* 0x0000009aa5967220 */ /* 0x000fcc0000410000 */
[----:B------:R-:W-:Y:S01]  /*3db0*/  MUFU.SIN R158, R157 ;  /* 0x0000009d009e7308 */ /* 0x000fe20000000400 */
[----:B0-----:R-:W-:-:S07]  /*3dc0*/  FMUL.FTZ R155, R47, R89 ;  /* 0x000000592f9b7220 */ /* 0x001fce0000410000 */
[----:B------:R0:W-:Y:S02]  /*3dd0*/  MUFU.COS R162, R157 ;  /* 0x0000009d00a27308 */ /* 0x0001e40000000000 */
[----:B0-----:R-:W-:Y:S01]  /*3de0*/  FMUL.FTZ R157, R47, R86 ;  /* 0x000000562f9d7220 */ /* 0x001fe20000410000 */
[----:B------:R-:W-:-:S05]  /*3df0*/  FMUL.FTZ R47, R45, R88 ;  /* 0x000000582d2f7220 */ /* 0x000fca0000410000 */
[----:B------:R-:W0:Y:S01]  /*3e00*/  MUFU.EX2 R13, R13 ;  /* 0x0000000d000d7308 */ /* 0x000e220000000800 */
[----:B------:R-:W-:Y:S01]  /*3e10*/  FMUL.RZ R170, R47, 0.15915493667125701904 ;  /* 0x3e22f9832faa7820 */ /* 0x000fe2000040c000 */
[----:B------:R-:W-:-:S06]  /*3e20*/  FMUL.FTZ R47, R165, R212 ;  /* 0x000000d4a52f7220 */ /* 0x000fcc0000410000 */
[----:B------:R2:W-:Y:S01]  /*3e30*/  MUFU.EX2 R164, R155 ;  /* 0x0000009b00a47308 */ /* 0x0005e20000000800 */
[C---:B------:R-:W-:Y:S01]  /*3e40*/  FFMA.FTZ R152, R163.reuse, R154, -R47 ;  /* 0x0000009aa3987223 */ /* 0x040fe2000001082f */
[----:B-1----:R-:W-:Y:S01]  /*3e50*/  FMUL.FTZ R159, R12, R159 ;  /* 0x0000009f0c9f7220 */ /* 0x002fe20000410000 */
[----:B--2---:R-:W-:-:S05]  /*3e60*/  FFMA.FTZ R155, R163, R212, R150 ;  /* 0x000000d4a39b7223 */ /* 0x004fca0000010096 */
[----:B------:R-:W-:Y:S01]  /*3e70*/  MUFU.SIN R179, R160 ;  /* 0x000000a000b37308 */ /* 0x000fe20000000400 */
[C---:B------:R-:W-:Y:S01]  /*3e80*/  FFMA.FTZ R152, R100.reuse, R187, R152 ;  /* 0x000000bb64987223 */ /* 0x040fe20000010098 */
[----:B------:R-:W-:-:S06]  /*3e90*/  FFMA.FTZ R155, R100, R167, R155 ;  /* 0x000000a7649b7223 */ /* 0x000fcc000001009b */
[----:B------:R1:W-:Y:S01]  /*3ea0*/  MUFU.COS R181, R160 ;  /* 0x000000a000b57308 */ /* 0x0003e20000000000 */
[----:B------:R-:W-:Y:S01]  /*3eb0*/  FMUL.FTZ R150, R45, R86 ;  /* 0x000000562d967220 */ /* 0x000fe20000410000 */
[----:B-1----:R-:W-:-:S06]  /*3ec0*/  FMUL.FTZ R160, R12, R149 ;  /* 0x000000950ca07220 */ /* 0x002fcc0000410000 */
[----:B------:R1:W-:Y:S01]  /*3ed0*/  MUFU.EX2 R166, R156 ;  /* 0x0000009c00a67308 */ /* 0x0003e20000000800 */
[----:B------:R-:W-:Y:S01]  /*3ee0*/  FMUL.FTZ R12, R160, R155 ;  /* 0x0000009ba00c7220 */ /* 0x000fe20000410000 */
[----:B------:R-:W-:-:S06]  /*3ef0*/  FMUL.RZ R172, R150, 0.15915493667125701904 ;  /* 0x3e22f98396ac7820 */ /* 0x000fcc000040c000 */
[----:B------:R-:W2:Y:S01]  /*3f00*/  MUFU.EX2 R151, R151 ;  /* 0x0000009700977308 */ /* 0x000ea20000000800 */
[-C--:B-1----:R-:W-:Y:S01]  /*3f10*/  FMUL.FTZ R156, R160, R152.reuse ;  /* 0x00000098a09c7220 */ /* 0x082fe20000410000 */
[----:B------:R-:W-:-:S03]  /*3f20*/  FFMA.FTZ R149, R159, R152, -R12 ;  /* 0x000000989f957223 */ /* 0x000fc6000001080c */
[----:B------:R-:W-:Y:S01]  /*3f30*/  FFMA.FTZ R12, R159, R155, R156 ;  /* 0x0000009b9f0c7223 */ /* 0x000fe2000001009c */
[----:B------:R-:W-:Y:S01]  /*3f40*/  FMUL.FTZ R156, R60, R92 ;  /* 0x0000005c3c9c7220 */ /* 0x000fe20000410000 */
[C---:B0-----:R-:W-:Y:S01]  /*3f50*/  FMUL.FTZ R155, R13.reuse, R146 ;  /* 0x000000920d9b7220 */ /* 0x041fe20000410000 */
[----:B------:R0:W-:Y:S08]  /*3f60*/  MUFU.EX2 R168, R157 ;  /* 0x0000009d00a87308 */ /* 0x0001f00000000800 */
[----:B------:R-:W1:Y:S01]  /*3f70*/  MUFU.COS R47, R170 ;  /* 0x000000aa002f7308 */ /* 0x000e620000000000 */
[----:B0-----:R-:W-:Y:S01]  /*3f80*/  FMUL.FTZ R157, R13, R46 ;  /* 0x0000002e0d9d7220 */ /* 0x001fe20000410000 */
[C---:B------:R-:W-:Y:S01]  /*3f90*/  FFMA.FTZ R46, R101.reuse, R188, R12 ;  /* 0x000000bc652e7223 */ /* 0x040fe2000001000c */
[----:B------:R-:W-:-:S05]  /*3fa0*/  FFMA.FTZ R12, R101, R156, R149 ;  /* 0x0000009c650c7223 */ /* 0x000fca0000010095 */
[----:B------:R-:W0:Y:S01]  /*3fb0*/  MUFU.COS R13, R172 ;  /* 0x000000ac000d7308 */ /* 0x000e220000000000 */
[C---:B------:R-:W-:Y:S01]  /*3fc0*/  FMUL.FTZ R146, R157.reuse, R46 ;  /* 0x0000002e9d927220 */ /* 0x040fe20000410000 */
[----:B------:R-:W-:Y:S01]  /*3fd0*/  FMUL.FTZ R149, R157, R12 ;  /* 0x0000000c9d957220 */ /* 0x000fe20000410000 */
[----:B--2---:R-:W-:Y:S02]  /*3fe0*/  FMUL.FTZ R150, R151, R162 ;  /* 0x000000a297967220 */ /* 0x004fe40000410000 */
[C---:B------:R-:W-:Y:S01]  /*3ff0*/  FFMA.FTZ R146, R155.reuse, R12, -R146 ;  /* 0x0000000c9b927223 */ /* 0x040fe20000010892 */
[----:B------:R-:W-:Y:S02]  /*4000*/  FFMA.FTZ R185, R155, R46, R149 ;  /* 0x0000002e9bb97223 */ /* 0x000fe40000010095 */
[----:B------:R-:W2:Y:S01]  /*4010*/  MUFU.SIN R147, R170 ;  /* 0x000000aa00937308 */ /* 0x000ea20000000400 */
[----:B------:R-:W-:Y:S01]  /*4020*/  FMUL.FTZ R152, R151, R158 ;  /* 0x0000009e97987220 */ /* 0x000fe20000410000 */
[----:B------:R-:W-:Y:S01]  /*4030*/  FMUL.FTZ R151, R164, R179 ;  /* 0x000000b3a4977220 */ /* 0x000fe20000410000 */
[C---:B------:R-:W-:Y:S01]  /*4040*/  FFMA.FTZ R179, R98.reuse, R219, R146 ;  /* 0x000000db62b37223 */ /* 0x040fe20000010092 */
[----:B------:R-:W-:-:S04]  /*4050*/  FFMA.FTZ R185, R98, R177, R185 ;  /* 0x000000b162b97223 */ /* 0x000fc800000100b9 */
[----:B------:R-:W3:Y:S01]  /*4060*/  MUFU.SIN R183, R172 ;  /* 0x000000ac00b77308 */ /* 0x000ee20000000400 */
[----:B-1----:R-:W-:Y:S01]  /*4070*/  FMUL.FTZ R146, R166, R47 ;  /* 0x0000002fa6927220 */ /* 0x002fe20000410000 */
[C---:B------:R-:W-:Y:S01]  /*4080*/  FMUL.FTZ R12, R152.reuse, R179 ;  /* 0x000000b3980c7220 */ /* 0x040fe20000410000 */
[----:B------:R-:W-:Y:S01]  /*4090*/  FMUL.FTZ R47, R152, R185 ;  /* 0x000000b9982f7220 */ /* 0x000fe20000410000 */
[----:B0-----:R-:W-:Y:S01]  /*40a0*/  FMUL.FTZ R158, R168, R13 ;  /* 0x0000000da89e7220 */ /* 0x001fe20000410000 */
[----:B------:R-:W-:Y:S01]  /*40b0*/  FMUL.FTZ R13, R49, R165 ;  /* 0x000000a5310d7220 */ /* 0x000fe20000410000 */
[----:B------:R-:W-:Y:S01]  /*40c0*/  FMUL.FTZ R149, R164, R181 ;  /* 0x000000b5a4957220 */ /* 0x000fe20000410000 */
[C---:B------:R-:W-:Y:S01]  /*40d0*/  FFMA.FTZ R46, R150.reuse, R185, R12 ;  /* 0x000000b9962e7223 */ /* 0x040fe2000001000c */
[----:B------:R-:W-:Y:S01]  /*40e0*/  FFMA.FTZ R47, R150, R179, -R47 ;  /* 0x000000b3962f7223 */ /* 0x000fe2000001082f */
[----:B------:R-:W-:Y:S01]  /*40f0*/  FMUL.FTZ R12, R48, R165 ;  /* 0x000000a5300c7220 */ /* 0x000fe20000410000 */
[-C--:B------:R-:W-:Y:S01]  /*4100*/  FMUL.FTZ R164, R56, R90.reuse ;  /* 0x0000005a38a47220 */ /* 0x080fe20000410000 */
[----:B------:R-:W-:Y:S01]  /*4110*/  FFMA.FTZ R13, R48, R163, -R13 ;  /* 0x000000a3300d7223 */ /* 0x000fe2000001080d */
[----:B--2---:R-:W-:Y:S01]  /*4120*/  FMUL.FTZ R147, R166, R147 ;  /* 0x00000093a6937220 */ /* 0x004fe20000410000 */
[----:B------:R-:W-:Y:S01]  /*4130*/  FMUL.FTZ R198, R55, R90 ;  /* 0x0000005a37c67220 */ /* 0x000fe20000410000 */
[----:B------:R-:W-:Y:S01]  /*4140*/  FFMA.FTZ R12, R49, R163, R12 ;  /* 0x000000a3310c7223 */ /* 0x000fe2000001000c */
[C---:B------:R-:W-:Y:S01]  /*4150*/  FFMA.FTZ R166, R99.reuse, R164, R47 ;  /* 0x000000a463a67223 */ /* 0x040fe2000001002f */
[----:B------:R-:W-:Y:S01]  /*4160*/  FMUL.FTZ R47, R160, R13 ;  /* 0x0000000da02f7220 */ /* 0x000fe20000410000 */
[----:B---3--:R-:W-:Y:S01]  /*4170*/  FMUL.FTZ R162, R168, R183 ;  /* 0x000000b7a8a27220 */ /* 0x008fe20000410000 */
[----:B------:R-:W-:Y:S01]  /*4180*/  FFMA.FTZ R168, R99, R198, R46 ;  /* 0x000000c663a87223 */ /* 0x000fe2000001002e */
[-C--:B------:R-:W-:Y:S01]  /*4190*/  FMUL.FTZ R46, R160, R12.reuse ;  /* 0x0000000ca02e7220 */ /* 0x080fe20000410000 */
[----:B------:R-:W-:-:S02]  /*41a0*/  FFMA.FTZ R12, R159, R12, R47 ;  /* 0x0000000c9f0c7223 */ /* 0x000fc4000001002f */
        /* <DEDUP_REMOVED lines=14> */
[----:B------:R-:W-:Y:S01]  /*4290*/  FFMA.FTZ R46, R150, R47, R46 ;  /* 0x0000002f962e7223 */ /* 0x000fe2000001002e */
[----:B------:R-:W-:-:S02]  /*42a0*/  FFMA.FTZ R170, R96, R223, R170 ;  /* 0x000000df60aa7223 */ /* 0x000fc400000100aa */
[----:B------:R-:W-:Y:S01]  /*42b0*/  FFMA.FTZ R12, R150, R13, -R181 ;  /* 0x0000000d960c7223 */ /* 0x000fe200000108b5 */
[----:B------:R-:W-:Y:S01]  /*42c0*/  FMUL.FTZ R13, R151, R46 ;  /* 0x0000002e970d7220 */ /* 0x000fe20000410000 */
[C---:B------:R-:W-:Y:S01]  /*42d0*/  FMUL.FTZ R183, R147.reuse, R166 ;  /* 0x000000a693b77220 */ /* 0x040fe20000410000 */
[----:B------:R-:W-:Y:S01]  /*42e0*/  FMUL.FTZ R185, R147, R170 ;  /* 0x000000aa93b97220 */ /* 0x000fe20000410000 */
[----:B------:R-:W-:Y:S01]  /*42f0*/  ISETP.NE.AND P1, PT, R128, 0x1f, PT ;  /* 0x0000001f8000780c */ /* 0x000fe20003f25270 */
[-C--:B------:R-:W-:Y:S01]  /*4300*/  FMUL.FTZ R168, R151, R12.reuse ;  /* 0x0000000c97a87220 */ /* 0x080fe20000410000 */
[C---:B------:R-:W-:Y:S01]  /*4310*/  FFMA.FTZ R13, R149.reuse, R12, -R13 ;  /* 0x0000000c950d7223 */ /* 0x040fe2000001080d */
[C---:B------:R-:W-:Y:S01]  /*4320*/  FFMA.FTZ R183, R146.reuse, R170, -R183 ;  /* 0x000000aa92b77223 */ /* 0x040fe200000108b7 */
        /* <DEDUP_REMOVED lines=11> */
[----:B------:R-:W-:Y:S01]  /*43e0*/  @P1 LEA R46, R128, UR7, 0x3 ;  /* 0x00000007802e1c11 */ /* 0x000fe2000f8e18ff */
[C---:B------:R-:W-:Y:S01]  /*43f0*/  FMUL.FTZ R13, R162.reuse, R181 ;  /* 0x000000b5a20d7220 */ /* 0x040fe20000410000 */
[-C--:B------:R-:W-:Y:S01]  /*4400*/  FMUL.FTZ R189, R162, R185.reuse ;  /* 0x000000b9a2bd7220 */ /* 0x080fe20000410000 */
[----:B------:R-:W-:Y:S01]  /*4410*/  FFMA.FTZ R185, R158, R185, R12 ;  /* 0x000000b99eb97223 */ /* 0x000fe2000001000c */
[-C--:B------:R-:W-:Y:S01]  /*4420*/  FMUL.FTZ R12, R162, R47.reuse ;  /* 0x0000002fa20c7220 */ /* 0x080fe20000410000 */
[----:B------:R-:W-:-:S02]  /*4430*/  FFMA.FTZ R172, R158, R47, -R13 ;  /* 0x0000002f9eac7223 */ /* 0x000fc4000001080d */
[----:B------:R-:W0:Y:S01]  /*4440*/  @P1 LDS.64 R46, [R46+0x3558] ;  /* 0x003558002e2e1984 */ /* 0x000e220000000a00 */
[----:B------:R-:W-:Y:S01]  /*4450*/  FFMA.FTZ R174, R158, R183, -R189 ;  /* 0x000000b79eae7223 */ /* 0x000fe200000108bd */
[-C--:B------:R-:W-:Y:S01]  /*4460*/  FMUL.FTZ R170, R50, R86.reuse ;  /* 0x0000005632aa7220 */ /* 0x080fe20000410000 */
[----:B------:R-:W-:Y:S01]  /*4470*/  FMUL.FTZ R168, R9, R86 ;  /* 0x0000005609a87220 */ /* 0x000fe20000410000 */
[----:B------:R-:W-:Y:S01]  /*4480*/  BSSY B0, `(.L_x_16377) ;  /* 0x0000010000007945 */ /* 0x000fe20003800000 */
[----:B------:R-:W-:Y:S01]  /*4490*/  FFMA.FTZ R181, R158, R181, R12 ;  /* 0x000000b59eb57223 */ /* 0x000fe2000001000c */
[C---:B------:R-:W-:Y:S01]  /*44a0*/  FFMA.FTZ R174, R95.reuse, R170, R174 ;  /* 0x000000aa5fae7223 */ /* 0x040fe200000100ae */
[----:B------:R-:W-:Y:S01]  /*44b0*/  FFMA.FTZ R176, R95, R168, R185 ;  /* 0x000000a85fb07223 */ /* 0x000fe200000100b9 */
[----:B------:R-:W-:Y:S06]  /*44c0*/  @P1 BRA `(.L_x_16378) ;  /* 0x00000000002c1947 */ /* 0x000fec0003800000 */
[----:B------:R-:W-:Y:S01]  /*44d0*/  ISETP.NE.AND P3, PT, R114, R137, PT ;  /* 0x000000897200720c */ /* 0x000fe20003f65270 */
[----:B0-----:R-:W-:Y:S01]  /*44e0*/  HFMA2.MMA R46, -RZ, RZ, 1.875, 0 ;  /* 0x3f800000ff2e7435 */ /* 0x001fe200000001ff */
[----:B------:R-:W-:-:S11]  /*44f0*/  MOV R47, RZ ;  /* 0x000000ff002f7202 */ /* 0x000fd60000000f00 */
        /* <DEDUP_REMOVED lines=8> */
.L_x_16378:
[----:B------:R-:W-:Y:S05]  /*4580*/  BSYNC B0 ;  /* 0x0000000000007941 */ /* 0x000fea0003800000 */
.L_x_16377:
[----:B------:R-:W3:Y:S01]  /*4590*/  SHFL.UP PT, R180, R176, 0x1, RZ ;  /* 0x04200000b0b47989 */ /* 0x000ee200000e00ff */
[----:B------:R-:W-:Y:S01]  /*45a0*/  ISETP.GE.AND P3, PT, R126, 0x1, PT ;  /* 0x000000017e00780c */ /* 0x000fe20003f66270 */
[C---:B------:R-:W-:Y:S01]  /*45b0*/  FMUL.FTZ R175, R0.reuse, R175 ;  /* 0x000000af00af7220 */ /* 0x040fe20000410000 */
[----:B------:R-:W-:Y:S01]  /*45c0*/  FMUL.FTZ R173, R0, R173 ;  /* 0x000000ad00ad7220 */ /* 0x000fe20000410000 */
[----:B------:R-:W4:Y:S01]  /*45d0*/  SHFL.UP PT, R178, R174, 0x1, RZ ;  /* 0x04200000aeb27989 */ /* 0x000f2200000e00ff */
[C---:B------:R-:W-:Y:S01]  /*45e0*/  FMUL.FTZ R171, R2.reuse, R171 ;  /* 0x000000ab02ab7220 */ /* 0x040fe20000410000 */
[----:B------:R-:W-:Y:S01]  /*45f0*/  FMUL.FTZ R169, R2, R169 ;  /* 0x000000a902a97220 */ /* 0x000fe20000410000 */
[----:B------:R-:W-:Y:S01]  /*4600*/  FMUL.FTZ R148, R3, R148 ;  /* 0x0000009403947220 */ /* 0x000fe20000410000 */
[----:B-1----:R-:W1:Y:S01]  /*4610*/  SHFL.UP PT, R12, R172, 0x1, RZ ;  /* 0x04200000ac0c7989 */ /* 0x002e6200000e00ff */
[C---:B------:R-:W-:Y:S01]  /*4620*/  FMUL.FTZ R161, R4.reuse, R161 ;  /* 0x000000a104a17220 */ /* 0x040fe20000410000 */
[----:B------:R-:W-:Y:S01]  /*4630*/  FMUL.FTZ R153, R4, R153 ;  /* 0x0000009904997220 */ /* 0x000fe20000410000 */
[----:B------:R-:W-:Y:S01]  /*4640*/  ISETP.GE.OR P0, PT, R114, R137, P0 ;  /* 0x000000897200720c */ /* 0x000fe20000706670 */
[----:B------:R-:W0:Y:S01]  /*4650*/  SHFL.UP PT, R13, R181, 0x1, RZ ;  /* 0x04200000b50d7989 */ /* 0x000e2200000e00ff */
[----:B------:R-:W-:Y:S03]  /*4660*/  BSSY B0, `(.L_x_16379) ;  /* 0x00000c7000007945 */ /* 0x000fe60003800000 */
[----:B-----5:R-:W-:Y:S01]  /*4670*/  SHFL.IDX PT, R139, R139, RZ, 0x1f ;  /* 0x00001fff8b8b7589 */ /* 0x020fe200000e0000 */
[C---:B---3--:R-:W-:Y:S01]  /*4680*/  FMUL.FTZ R183, R181.reuse, R180 ;  /* 0x000000b4b5b77220 */ /* 0x048fe20000410000 */
[----:B----4-:R-:W-:-:S03]  /*4690*/  FMUL.FTZ R185, R181, R178 ;  /* 0x000000b2b5b97220 */ /* 0x010fc60000410000 */
[C---:B------:R-:W-:Y:S01]  /*46a0*/  FFMA.FTZ R183, R172.reuse, R178, -R183 ;  /* 0x000000b2acb77223 */ /* 0x040fe200000108b7 */
[C---:B-1----:R-:W-:Y:S01]  /*46b0*/  FMUL.FTZ R182, R181.reuse, R12 ;  /* 0x0000000cb5b67220 */ /* 0x042fe20000410000 */
[----:B------:R-:W-:Y:S02]  /*46c0*/  FFMA.FTZ R185, R172, R180, R185 ;  /* 0x000000b4acb97223 */ /* 0x000fe400000100b9 */
[----:B------:R-:W-:Y:S01]  /*46d0*/  @P3 FADD.FTZ R174, R174, R183 ;  /* 0x000000b7aeae3221 */ /* 0x000fe20000010000 */
[-C--:B0-----:R-:W-:Y:S01]  /*46e0*/  FFMA.FTZ R182, R172, R13.reuse, R182 ;  /* 0x0000000dacb67223 */ /* 0x081fe200000100b6 */
        /* <DEDUP_REMOVED lines=23> */
[----:B------:R-:W1:Y:S01]  /*4860*/  SHFL.UP PT, R178, R174, 0x4, RZ ;  /* 0x04800000aeb27989 */ /* 0x000e6200000e00ff */
[-C--:B------:R-:W-:Y:S01]  /*4870*/  FFMA.FTZ R182, R158, R173.reuse, -R183 ;  /* 0x000000ad9eb67223 */ /* 0x080fe200000108b7 */
[----:B------:R-:W-:Y:S01]  /*4880*/  FFMA.FTZ R184, -R162, R173, -R185 ;  /* 0x000000ada2b87223 */ /* 0x000fe200000109b9 */
[----:B------:R-:W-:Y:S01]  /*4890*/  ISETP.GE.AND P3, PT, R126, 0x4, PT ;  /* 0x000000047e00780c */ /* 0x000fe20003f66270 */
[----:B------:R-:W3:Y:S01]  /*48a0*/  SHFL.UP PT, R12, R172, 0x4, RZ ;  /* 0x04800000ac0c7989 */ /* 0x000ee200000e00ff */
[----:B------:R-:W-:Y:S01]  /*48b0*/  FADD.FTZ R182, R171, R182 ;  /* 0x000000b6abb67221 */ /* 0x000fe20000010000 */
[----:B------:R-:W-:-:S02]  /*48c0*/  FADD.FTZ R184, -R169, R184 ;  /* 0x000000b8a9b87221 */ /* 0x000fc40000010100 */
[----:B------:R-:W4:Y:S01]  /*48d0*/  SHFL.UP PT, R13, R181, 0x4, RZ ;  /* 0x04800000b50d7989 */ /* 0x000f2200000e00ff */
[C---:B------:R-:W-:Y:S01]  /*48e0*/  FMUL.FTZ R185, R147.reuse, -R182 ;  /* 0x800000b693b97220 */ /* 0x040fe20000410000 */
[----:B------:R-:W-:-:S03]  /*48f0*/  FMUL.FTZ R183, R147, -R184 ;  /* 0x800000b893b77220 */ /* 0x000fc60000410000 */
[C---:B------:R-:W-:Y:S01]  /*4900*/  FFMA.FTZ R193, R146.reuse, R184, R185 ;  /* 0x000000b892c17223 */ /* 0x040fe200000100b9 */
[----:B------:R-:W-:Y:S01]  /*4910*/  FFMA.FTZ R191, R146, R182, -R183 ;  /* 0x000000b692bf7223 */ /* 0x000fe200000108b7 */
[C---:B0-----:R-:W-:Y:S01]  /*4920*/  FMUL.FTZ R185, R181.reuse, R180 ;  /* 0x000000b4b5b97220 */ /* 0x041fe20000410000 */
[----:B-1----:R-:W-:-:S03]  /*4930*/  FMUL.FTZ R189, R181, R178 ;  /* 0x000000b2b5bd7220 */ /* 0x002fc60000410000 */
[C---:B------:R-:W-:Y:S01]  /*4940*/  FFMA.FTZ R185, R172.reuse, R178, -R185 ;  /* 0x000000b2acb97223 */ /* 0x040fe200000108b9 */
[----:B------:R-:W-:Y:S01]  /*4950*/  FMUL.FTZ R178, R3, R144 ;  /* 0x0000009003b27220 */ /* 0x000fe20000410000 */
[C---:B---3--:R-:W-:Y:S01]  /*4960*/  FMUL.FTZ R182, R181.reuse, R12 ;  /* 0x0000000cb5b67220 */ /* 0x048fe20000410000 */
[----:B------:R-:W-:Y:S01]  /*4970*/  FFMA.FTZ R189, R172, R180, R189 ;  /* 0x000000b4acbd7223 */ /* 0x000fe200000100bd */
[----:B------:R-:W-:Y:S01]  /*4980*/  @P3 FADD.FTZ R174, R174, R185 ;  /* 0x000000b9aeae3221 */ /* 0x000fe20000010000 */
[----:B------:R-:W-:Y:S01]  /*4990*/  FADD.FTZ R144, -R178, R193 ;  /* 0x000000c1b2907221 */ /* 0x000fe20000010100 */
[-C--:B----4-:R-:W-:Y:S01]  /*49a0*/  FMUL.FTZ R183, R181, R13.reuse ;  /* 0x0000000db5b77220 */ /* 0x090fe20000410000 */
[----:B------:R-:W-:Y:S01]  /*49b0*/  FFMA.FTZ R182, R172, R13, R182 ;  /* 0x0000000dacb67223 */ /* 0x000fe200000100b6 */
[----:B------:R-:W-:Y:S01]  /*49c0*/  @P3 FADD.FTZ R176, R176, R189 ;  /* 0x000000bdb0b03221 */ /* 0x000fe20000010000 */
[----:B------:R-:W-:Y:S01]  /*49d0*/  FMUL.FTZ R180, R151, -R144 ;  /* 0x8000009097b47220 */ /* 0x000fe20000410000 */
        /* <DEDUP_REMOVED lines=10> */
[----:B------:R-:W3:Y:S02]  /*4a80*/  SHFL.UP PT, R13, R172, 0x8, RZ ;  /* 0x05000000ac0d7989 */ /* 0x000ee400000e00ff */
[----:B------:R-:W-:Y:S01]  /*4a90*/  FADD.FTZ R191, -R161, R144 ;  /* 0x00000090a1bf7221 */ /* 0x000fe20000010100 */
[C---:B------:R-:W-:Y:S01]  /*4aa0*/  FMUL.FTZ R12, R152.reuse, -R189 ;  /* 0x800000bd980c7220 */ /* 0x040fe20000410000 */
[----:B------:R-:W4:Y:S02]  /*4ab0*/  SHFL.UP PT, R181, R182, 0x8, RZ ;  /* 0x05000000b6b57989 */ /* 0x000f2400000e00ff */
[-C--:B------:R-:W-:Y:S01]  /*4ac0*/  FMUL.FTZ R193, R152, -R191.reuse ;  /* 0x800000bf98c17220 */ /* 0x080fe20000410000 */
[----:B------:R-:W-:-:S03]  /*4ad0*/  FFMA.FTZ R186, R150, R191, R12 ;  /* 0x000000bf96ba7223 */ /* 0x000fc6000001000c */
[----:B------:R-:W-:Y:S01]  /*4ae0*/  FFMA.FTZ R184, R150, R189, -R193 ;  /* 0x000000bd96b87223 */ /* 0x000fe200000108c1 */
[C---:B0-----:R-:W-:Y:S01]  /*4af0*/  FMUL.FTZ R189, R182.reuse, R183 ;  /* 0x000000b7b6bd7220 */ /* 0x041fe20000410000 */
[----:B-1----:R-:W-:-:S03]  /*4b00*/  FMUL.FTZ R180, R182, R185 ;  /* 0x000000b9b6b47220 */ /* 0x002fc60000410000 */
[----:B------:R-:W-:Y:S01]  /*4b10*/  FFMA.FTZ R189, R172, R185, R189 ;  /* 0x000000b9acbd7223 */ /* 0x000fe200000100bd */
[----:B---3--:R-:W-:Y:S01]  /*4b20*/  FMUL.FTZ R144, R182, R13 ;  /* 0x0000000db6907220 */ /* 0x008fe20000410000 */
[----:B------:R-:W-:Y:S02]  /*4b30*/  FFMA.FTZ R183, R172, R183, -R180 ;  /* 0x000000b7acb77223 */ /* 0x000fe400000108b4 */
[----:B------:R-:W-:Y:S01]  /*4b40*/  @P3 FADD.FTZ R176, R176, R189 ;  /* 0x000000bdb0b03221 */ /* 0x000fe20000010000 */
[----:B--2---:R-:W-:Y:S01]  /*4b50*/  FMUL.FTZ R189, R162, R47 ;  /* 0x0000002fa2bd7220 */ /* 0x004fe20000410000 */
[-C--:B----4-:R-:W-:Y:S01]  /*4b60*/  FMUL.FTZ R12, R182, R181.reuse ;  /* 0x000000b5b60c7220 */ /* 0x090fe20000410000 */
[----:B------:R-:W-:Y:S01]  /*4b70*/  FFMA.FTZ R185, R172, R181, R144 ;  /* 0x000000b5acb97223 */ /* 0x000fe20000010090 */
[----:B------:R-:W-:Y:S01]  /*4b80*/  @P3 FADD.FTZ R174, R174, R183 ;  /* 0x000000b7aeae3221 */ /* 0x000fe20000010000 */
[C---:B------:R-:W-:Y:S01]  /*4b90*/  FMUL.FTZ R181, R5.reuse, R142 ;  /* 0x0000008e05b57220 */ /* 0x040fe20000410000 */
[----:B------:R-:W-:Y:S01]  /*4ba0*/  @P3 FFMA.FTZ R172, R172, R13, -R12 ;  /* 0x0000000dacac3223 */ /* 0x000fe2000001080c */
[----:B------:R-:W-:Y:S01]  /*4bb0*/  FMUL.FTZ R13, R162, -R46 ;  /* 0x8000002ea20d7220 */ /* 0x000fe20000410000 */
[----:B------:R-:W-:Y:S01]  /*4bc0*/  FSEL R185, R182, R185, !P3 ;  /* 0x000000b9b6b97208 */ /* 0x000fe20005800000 */
[----:B------:R-:W-:Y:S01]  /*4bd0*/  FMUL.FTZ R183, R5, R140 ;  /* 0x0000008c05b77220 */ /* 0x000fe20000410000 */
[----:B------:R-:W-:Y:S01]  /*4be0*/  FADD.FTZ R186, -R181, R186 ;  /* 0x000000bab5ba7221 */ /* 0x000fe20000010100 */
[----:B------:R-:W0:Y:S01]  /*4bf0*/  SHFL.UP PT, R12, R172, 0x10, RZ ;  /* 0x06000000ac0c7989 */ /* 0x000e2200000e00ff */
[C---:B------:R-:W-:Y:S01]  /*4c00*/  FFMA.FTZ R144, R158.reuse, -R47, R13 ;  /* 0x8000002f9e907223 */ /* 0x040fe2000001000d */
[----:B------:R-:W-:Y:S01]  /*4c10*/  FADD.FTZ R184, R183, R184 ;  /* 0x000000b8b7b87221 */ /* 0x000fe20000010000 */
[C---:B------:R-:W-:Y:S01]  /*4c20*/  FMUL.FTZ R180, R157.reuse, -R186 ;  /* 0x800000ba9db47220 */ /* 0x040fe20000410000 */
[----:B------:R-:W1:Y:S01]  /*4c30*/  SHFL.UP PT, R13, R185, 0x10, RZ ;  /* 0x06000000b90d7989 */ /* 0x000e6200000e00ff */
[----:B------:R-:W-:Y:S01]  /*4c40*/  FFMA.FTZ R189, R158, R46, -R189 ;  /* 0x0000002e9ebd7223 */ /* 0x000fe200000108bd */
[-C--:B------:R-:W-:Y:S01]  /*4c50*/  FMUL.FTZ R191, R157, -R184.reuse ;  /* 0x800000b89dbf7220 */ /* 0x080fe20000410000 */
[C---:B------:R-:W-:Y:S01]  /*4c60*/  FFMA.FTZ R193, R155.reuse, R184, -R180 ;  /* 0x000000b89bc17223 */ /* 0x040fe200000108b4 */
[----:B------:R-:W2:Y:S01]  /*4c70*/  SHFL.UP PT, R140, R174, 0x10, RZ ;  /* 0x06000000ae8c7989 */ /* 0x000ea200000e00ff */
[C---:B------:R-:W-:Y:S01]  /*4c80*/  FMUL.FTZ R182, R6.reuse, R15 ;  /* 0x0000000f06b67220 */ /* 0x040fe20000410000 */
[----:B------:R-:W-:Y:S01]  /*4c90*/  FFMA.FTZ R195, R155, R186, R191 ;  /* 0x000000ba9bc37223 */ /* 0x000fe200000100bf */
[CC--:B------:R-:W-:Y:S01]  /*4ca0*/  FMUL.FTZ R191, R147.reuse, -R144.reuse ;  /* 0x8000009093bf7220 */ /* 0x0c0fe20000410000 */
[----:B------:R-:W3:Y:S01]  /*4cb0*/  SHFL.UP PT, R142, R176, 0x10, RZ ;  /* 0x06000000b08e7989 */ /* 0x000ee200000e00ff */
[----:B------:R-:W-:Y:S01]  /*4cc0*/  FMUL.FTZ R180, R6, R145 ;  /* 0x0000009106b47220 */ /* 0x000fe20000410000 */
[-C--:B------:R-:W-:Y:S01]  /*4cd0*/  FMUL.FTZ R15, R147, -R189.reuse ;  /* 0x800000bd930f7220 */ /* 0x080fe20000410000 */
[----:B------:R-:W-:Y:S01]  /*4ce0*/  FADD.FTZ R193, R182, R193 ;  /* 0x000000c1b6c17221 */ /* 0x000fe20000010000 */
[----:B------:R-:W-:Y:S01]  /*4cf0*/  FFMA.FTZ R184, R146, R189, -R191 ;  /* 0x000000bd92b87223 */ /* 0x000fe200000108bf */
[----:B------:R-:W-:Y:S01]  /*4d00*/  FADD.FTZ R195, -R180, R195 ;  /* 0x000000c3b4c37221 */ /* 0x000fe20000010100 */
[----:B------:R-:W-:Y:S01]  /*4d10*/  FFMA.FTZ R144, R146, R144, R15 ;  /* 0x0000009092907223 */ /* 0x000fe2000001000f */
[----:B------:R-:W-:Y:S01]  /*4d20*/  FMUL.FTZ R200, R160, -R193 ;  /* 0x800000c1a0c87220 */ /* 0x000fe20000410000 */
[----:B------:R-:W-:Y:S01]  /*4d30*/  FMUL.FTZ R15, R151, -R184 ;  /* 0x800000b8970f7220 */ /* 0x000fe20000410000 */
[----:B------:R-:W-:Y:S01]  /*4d40*/  ISETP.GE.AND P3, PT, R126, 0x10, PT ;  /* 0x000000107e00780c */ /* 0x000fe20003f66270 */
[-C--:B------:R-:W-:Y:S01]  /*4d50*/  FMUL.FTZ R192, R160, -R195.reuse ;  /* 0x800000c3a0c07220 */ /* 0x080fe20000410000 */
[----:B------:R-:W-:Y:S01]  /*4d60*/  FFMA.FTZ R200, R159, R195, R200 ;  /* 0x000000c39fc87223 */ /* 0x000fe200000100c8 */
[----:B0-----:R-:W-:Y:S01]  /*4d70*/  FMUL.FTZ R145, R185, R12 ;  /* 0x0000000cb9917220 */ /* 0x001fe20000410000 */
[-C--:B------:R-:W-:Y:S01]  /*4d80*/  FMUL.FTZ R186, R151, -R144.reuse ;  /* 0x8000009097ba7220 */ /* 0x080fe20000410000 */
[----:B------:R-:W-:Y:S01]  /*4d90*/  FFMA.FTZ R195, R149, R144, R15 ;  /* 0x0000009095c37223 */ /* 0x000fe2000001000f */
[----:B------:R-:W-:Y:S01]  /*4da0*/  FFMA.FTZ R192, R159, R193, -R192 ;  /* 0x000000c19fc07223 */ /* 0x000fe200000108c0 */
[-C--:B-1----:R-:W-:Y:S01]  /*4db0*/  FFMA.FTZ R144, R172, R13.reuse, R145 ;  /* 0x0000000dac907223 */ /* 0x082fe20000010091 */
[----:B------:R-:W-:Y:S01]  /*4dc0*/  FMUL.FTZ R15, R185, R13 ;  /* 0x0000000db90f7220 */ /* 0x000fe20000410000 */
[----:B------:R0:W-:Y:S01]  /*4dd0*/  SHFL.IDX PT, R145, R138, RZ, 0x1f ;  /* 0x00001fff8a917589 */ /* 0x0001e200000e0000 */
[----:B------:R-:W-:Y:S01]  /*4de0*/  FFMA.FTZ R193, R149, R184, -R186 ;  /* 0x000000b895c17223 */ /* 0x000fe200000108ba */
[C---:B--2---:R-:W-:Y:S01]  /*4df0*/  FMUL.FTZ R191, R185.reuse, R140 ;  /* 0x0000008cb9bf7220 */ /* 0x044fe20000410000 */
[----:B------:R-:W-:-:S02]  /*4e00*/  FSEL R144, R185, R144, !P3 ;  /* 0x00000090b9907208 */ /* 0x000fc40005800000 */
[----:B------:R-:W-:Y:S01]  /*4e10*/  MOV R13, RZ ;  /* 0x000000ff000d7202 */ /* 0x000fe20000000f00 */
[-C--:B---3--:R-:W-:Y:S01]  /*4e20*/  FMUL.FTZ R189, R185, R142.reuse ;  /* 0x0000008eb9bd7220 */ /* 0x088fe20000410000 */
[----:B------:R-:W-:Y:S01]  /*4e30*/  FFMA.FTZ R191, R172, R142, R191 ;  /* 0x0000008eacbf7223 */ /* 0x000fe200000100bf */
[----:B0-----:R-:W-:Y:S01]  /*4e40*/  FMUL.FTZ R138, R152, -R195 ;  /* 0x800000c3988a7220 */ /* 0x001fe20000410000 */
[----:B------:R-:W0:Y:S01]  /*4e50*/  SHFL.UP PT, R144, R144, 0x1, RZ ;  /* 0x0420000090907989 */ /* 0x000e2200000e00ff */
[C---:B------:R-:W-:Y:S01]  /*4e60*/  FFMA.FTZ R189, R172.reuse, R140, -R189 ;  /* 0x0000008cacbd7223 */ /* 0x040fe200000108bd */
[----:B------:R-:W-:Y:S01]  /*4e70*/  @P3 FFMA.FTZ R172, R172, R12, -R15 ;  /* 0x0000000cacac3223 */ /* 0x000fe2000001080f */
[----:B------:R-:W-:Y:S01]  /*4e80*/  @P3 FADD.FTZ R176, R176, R191 ;  /* 0x000000bfb0b03221 */ /* 0x000fe20000010000 */
[C---:B------:R-:W-:Y:S01]  /*4e90*/  FMUL.FTZ R191, R7.reuse, R136 ;  /* 0x0000008807bf7220 */ /* 0x040fe20000410000 */
        /* <DEDUP_REMOVED lines=8> */
[----:B------:R-:W-:Y:S01]  /*4f20*/  HFMA2.MMA R12, -RZ, RZ, 1.875, 0 ;  /* 0x3f800000ff0c7435 */ /* 0x000fe200000001ff */
[----:B------:R-:W-:Y:S01]  /*4f30*/  FMUL.FTZ R140, R165, -R200 ;  /* 0x800000c8a58c7220 */ /* 0x000fe20000410000 */
[----:B------:R-:W-:Y:S01]  /*4f40*/  FMUL.FTZ R193, R157, -R138 ;  /* 0x8000008a9dc17220 */ /* 0x000fe20000410000 */
[----:B------:R-:W3:Y:S01]  /*4f50*/  SHFL.UP PT, R176, R176, 0x1, RZ ;  /* 0x04200000b0b07989 */ /* 0x000ee200000e00ff */
[----:B------:R-:W-:Y:S01]  /*4f60*/  CS2R R14, SRZ ;  /* 0x00000000000e7805 */ /* 0x000fe2000001ff00 */
[-C--:B------:R-:W-:Y:S01]  /*4f70*/  FFMA.FTZ R197, R163, R192.reuse, -R140 ;  /* 0x000000c0a3c57223 */ /* 0x080fe2000001088c */
[----:B------:R-:W-:Y:S01]  /*4f80*/  FFMA.FTZ R140, R150, R195, R185 ;  /* 0x000000c3968c7223 */ /* 0x000fe200000100b9 */
[----:B------:R-:W-:Y:S01]  /*4f90*/  @!P0 LEA R136, R67, UR7, 0x4 ;  /* 0x0000000743888c11 */ /* 0x000fe2000f8e20ff */
[----:B------:R-:W-:-:S02]  /*4fa0*/  FMUL.FTZ R199, R165, -R192 ;  /* 0x800000c0a5c77220 */ /* 0x000fc40000410000 */
[-C--:B------:R-:W-:Y:S01]  /*4fb0*/  FMUL.FTZ R142, R157, -R140.reuse ;  /* 0x8000008c9d8e7220 */ /* 0x080fe20000410000 */
[C---:B0-----:R-:W-:Y:S01]  /*4fc0*/  FMUL.FTZ R185, R144.reuse, R145 ;  /* 0x0000009190b97220 */ /* 0x041fe20000410000 */
[-C--:B------:R-:W-:Y:S01]  /*4fd0*/  FMUL.FTZ R144, R144, R139.reuse ;  /* 0x0000008b90907220 */ /* 0x080fe20000410000 */
[C---:B------:R-:W-:Y:S01]  /*4fe0*/  FFMA.FTZ R140, R155.reuse, R140, R193 ;  /* 0x0000008c9b8c7223 */ /* 0x040fe200000100c1 */
[----:B------:R-:W-:Y:S01]  /*4ff0*/  FFMA.FTZ R142, R155, R138, -R142 ;  /* 0x0000008a9b8e7223 */ /* 0x000fe2000001088e */
[----:B------:R0:W4:Y:S01]  /*5000*/  @!P0 LDS.128 R12, [R136+0x3650] ;  /* 0x00365000880c8984 */ /* 0x0001220000000c00 */
[----:B------:R-:W-:Y:S01]  /*5010*/  ISETP.NE.AND P0, PT, R196, 0x1f, PT ;  /* 0x0000001fc400780c */ /* 0x000fe20003f05270 */
[C---:B------:R-:W-:Y:S01]  /*5020*/  FMUL.FTZ R195, R160.reuse, -R140 ;  /* 0x8000008ca0c37220 */ /* 0x040fe20000410000 */
[-C--:B------:R-:W-:Y:S01]  /*5030*/  FMUL.FTZ R138, R160, -R142.reuse ;  /* 0x8000008ea08a7220 */ /* 0x080fe20000410000 */
[C---:B-1----:R-:W-:Y:S01]  /*5040*/  FFMA.FTZ R193, R172.reuse, R139, R185 ;  /* 0x0000008bacc17223 */ /* 0x042fe200000100b9 */
[----:B------:R-:W-:Y:S01]  /*5050*/  FFMA.FTZ R185, R172, R145, -R144 ;  /* 0x00000091acb97223 */ /* 0x000fe20000010890 */
[C---:B------:R-:W-:Y:S01]  /*5060*/  FFMA.FTZ R142, R159.reuse, R142, -R195 ;  /* 0x0000008e9f8e7223 */ /* 0x040fe200000108c3 */
[----:B------:R-:W-:Y:S01]  /*5070*/  FFMA.FTZ R138, R159, R140, R138 ;  /* 0x0000008c9f8a7223 */ /* 0x000fe2000001008a */
[----:B------:R-:W-:Y:S01]  /*5080*/  FFMA.FTZ R199, R163, R200, R199 ;  /* 0x000000c8a3c77223 */ /* 0x000fe200000100c7 */
[----:B--2---:R-:W-:Y:S01]  /*5090*/  @P2 FADD.FTZ R145, R174, R185 ;  /* 0x000000b9ae912221 */ /* 0x004fe20000010000 */
[----:B------:R-:W-:Y:S01]  /*50a0*/  FMUL.FTZ R174, R8, R143 ;  /* 0x0000008f08ae7220 */ /* 0x000fe20000410000 */
[----:B------:R-:W-:Y:S01]  /*50b0*/  FMUL.FTZ R140, R165, -R138 ;  /* 0x8000008aa58c7220 */ /* 0x000fe20000410000 */
[----:B---3--:R-:W-:Y:S01]  /*50c0*/  @P2 FADD.FTZ R139, R176, R193 ;  /* 0x000000c1b08b2221 */ /* 0x008fe20000010000 */
[----:B0-----:R-:W-:Y:S01]  /*50d0*/  FMUL.FTZ R136, R49, R145 ;  /* 0x0000009131887220 */ /* 0x001fe20000410000 */
[----:B------:R-:W-:-:S02]  /*50e0*/  FMUL.FTZ R172, R8, R141 ;  /* 0x0000008d08ac7220 */ /* 0x000fc40000410000 */
[-C--:B------:R-:W-:Y:S01]  /*50f0*/  FMUL.FTZ R185, R49, R139.reuse ;  /* 0x0000008b31b97220 */ /* 0x080fe20000410000 */
[C---:B------:R-:W-:Y:S01]  /*5100*/  FFMA.FTZ R139, R48.reuse, R139, R136 ;  /* 0x0000008b308b7223 */ /* 0x040fe20000010088 */
[-C--:B------:R-:W-:Y:S01]  /*5110*/  FMUL.FTZ R49, R165, -R142.reuse ;  /* 0x8000008ea5317220 */ /* 0x080fe20000410000 */
[C---:B------:R-:W-:Y:S01]  /*5120*/  FFMA.FTZ R136, R163.reuse, R142, -R140 ;  /* 0x0000008ea3887223 */ /* 0x040fe2000001088c */
[----:B------:R-:W-:Y:S01]  /*5130*/  FFMA.FTZ R185, R48, R145, -R185 ;  /* 0x0000009130b97223 */ /* 0x000fe200000108b9 */
[----:B------:R-:W-:Y:S01]  /*5140*/  FADD.FTZ R212, R212, R139 ;  /* 0x0000008bd4d47221 */ /* 0x000fe20000010000 */
[----:B------:R-:W-:Y:S01]  /*5150*/  FFMA.FTZ R140, R163, R138, R49 ;  /* 0x0000008aa38c7223 */ /* 0x000fe20000010031 */
[----:B------:R-:W-:Y:S01]  /*5160*/  FADD.FTZ R138, R174, R197 ;  /* 0x000000c5ae8a7221 */ /* 0x000fe20000010000 */
[----:B------:R-:W-:Y:S01]  /*5170*/  FADD.FTZ R185, R154, R185 ;  /* 0x000000b99ab97221 */ /* 0x000fe20000010000 */
[C---:B------:R-:W-:Y:S01]  /*5180*/  FMUL.FTZ R48, R165.reuse, R212 ;  /* 0x000000d4a5307220 */ /* 0x040fe20000410000 */
[----:B------:R-:W-:Y:S01]  /*5190*/  FADD.FTZ R139, -R172, R199 ;  /* 0x000000c7ac8b7221 */ /* 0x000fe20000010100 */
[----:B------:R0:W1:Y:S01]  /*51a0*/  SHFL.DOWN PT, R144, R136, 0x1, 0x1f ;  /* 0x08201f0088907f89 */ /* 0x00006200000e0000 */
[-C--:B------:R-:W-:Y:S01]  /*51b0*/  FMUL.FTZ R49, R165, R185.reuse ;  /* 0x000000b9a5317220 */ /* 0x080fe20000410000 */
[----:B------:R-:W-:-:S02]  /*51c0*/  FFMA.FTZ R142, R163, R185, -R48 ;  /* 0x000000b9a38e7223 */ /* 0x000fc40000010830 */
[----:B------:R0:W2:Y:S01]  /*51d0*/  SHFL.DOWN PT, R154, R140, 0x1, 0x1f ;  /* 0x08201f008c9a7f89 */ /* 0x0000a200000e0000 */
[----:B------:R-:W-:-:S03]  /*51e0*/  FFMA.FTZ R49, R163, R212, R49 ;  /* 0x000000d4a3317223 */ /* 0x000fc60000010031 */
        /* <DEDUP_REMOVED lines=14> */
.L_x_16380:
[----:B------:R-:W-:Y:S05]  /*52d0*/  BSYNC B0 ;  /* 0x0000000000007941 */ /* 0x000fea0003800000 */
.L_x_16379:
[----:B------:R-:W-:Y:S01]  /*52e0*/  ISETP.GT.U32.AND P0, PT, R196, 0x1d, PT ;  /* 0x0000001dc400780c */ /* 0x000fe20003f04070 */
[C---:B0-----:R-:W-:Y:S01]  /*52f0*/  FFMA.FTZ R48, R100.reuse, R167, R49 ;  /* 0x000000a764307223 */ /* 0x041fe20000010031 */
[----:B------:R-:W-:Y:S01]  /*5300*/  FFMA.FTZ R187, R100, R187, R142 ;  /* 0x000000bb64bb7223 */ /* 0x000fe2000001008e */
[----:B--2---:R0:W2:Y:S01]  /*5310*/  SHFL.DOWN PT, R154, R136, 0x2, 0x1f ;  /* 0x08401f00889a7f89 */ /* 0x0040a200000e0000 */
[----:B------:R-:W-:Y:S01]  /*5320*/  BSSY B0, `(.L_x_16381) ;  /* 0x0000014000007945 */ /* 0x000fe20003800000 */
[CC--:B------:R-:W-:Y:S01]  /*5330*/  FMUL.FTZ R142, R160.reuse, R48.reuse ;  /* 0x00000030a08e7220 */ /* 0x0c0fe20000410000 */
[-C--:B------:R-:W-:Y:S01]  /*5340*/  FMUL.FTZ R141, R160, R187.reuse ;  /* 0x000000bba08d7220 */ /* 0x080fe20000410000 */
[----:B------:R0:W4:Y:S02]  /*5350*/  SHFL.DOWN PT, R176, R140, 0x2, 0x1f ;  /* 0x08401f008cb07f89 */ /* 0x00012400000e0000 */
[C---:B------:R-:W-:Y:S01]  /*5360*/  FFMA.FTZ R49, R159.reuse, R187, -R142 ;  /* 0x000000bb9f317223 */ /* 0x040fe2000001088e */
[----:B------:R-:W-:Y:S01]  /*5370*/  FFMA.FTZ R142, R159, R48, R141 ;  /* 0x000000309f8e7223 */ /* 0x000fe2000001008d */
[----:B---3--:R0:W3:Y:S04]  /*5380*/  SHFL.DOWN PT, R145, R138, 0x2, 0x1f ;  /* 0x08401f008a917f89 */ /* 0x0080e800000e0000 */
[----:B-1----:R0:W1:Y:S01]  /*5390*/  SHFL.DOWN PT, R144, R139, 0x2, 0x1f ;  /* 0x08401f008b907f89 */ /* 0x00206200000e0000 */
[----:B------:R-:W-:Y:S05]  /*53a0*/  @P0 BRA `(.L_x_16382) ;  /* 0x00000000002c0947 */ /* 0x000fea0003800000 */
[C---:B-1----:R-:W-:Y:S01]  /*53b0*/  FMUL.FTZ R143, R140.reuse, R144 ;  /* 0x000000908c8f7220 */ /* 0x042fe20000410000 */
[C---:B----4-:R-:W-:Y:S01]  /*53c0*/  FMUL.FTZ R141, R140.reuse, R176 ;  /* 0x000000b08c8d7220 */ /* 0x050fe20000410000 */
[-C--:B---3--:R-:W-:Y:S02]  /*53d0*/  FMUL.FTZ R167, R140, R145.reuse ;  /* 0x000000918ca77220 */ /* 0x088fe40000410000 */
[----:B------:R-:W-:Y:S01]  /*53e0*/  FFMA.FTZ R145, R136, R145, -R143 ;  /* 0x0000009188917223 */ /* 0x000fe2000001088f */
[-C--:B--2---:R-:W-:Y:S01]  /*53f0*/  FMUL.FTZ R143, R140, R154.reuse ;  /* 0x0000009a8c8f7220 */ /* 0x084fe20000410000 */
[C---:B------:R-:W-:Y:S01]  /*5400*/  FFMA.FTZ R141, R136.reuse, R154, -R141 ;  /* 0x0000009a888d7223 */ /* 0x040fe2000001088d */
[----:B------:R-:W-:Y:S01]  /*5410*/  FFMA.FTZ R144, R136, R144, R167 ;  /* 0x0000009088907223 */ /* 0x000fe200000100a7 */
[----:B0-----:R-:W-:Y:S01]  /*5420*/  FADD.FTZ R138, R138, R145 ;  /* 0x000000918a8a7221 */ /* 0x001fe20000010000 */
[----:B------:R-:W-:Y:S02]  /*5430*/  FFMA.FTZ R140, R136, R176, R143 ;  /* 0x000000b0888c7223 */ /* 0x000fe4000001008f */
[----:B------:R-:W-:Y:S01]  /*5440*/  FADD.FTZ R139, R139, R144 ;  /* 0x000000908b8b7221 */ /* 0x000fe20000010000 */
[----:B------:R-:W-:-:S07]  /*5450*/  MOV R136, R141 ;  /* 0x0000008d00887202 */ /* 0x000fce0000000f00 */
.L_x_16382:
[----:B------:R-:W-:Y:S05]  /*5460*/  BSYNC B0 ;  /* 0x0000000000007941 */ /* 0x000fea0003800000 */
.L_x_16381:
[----:B------:R-:W-:Y:S01]  /*5470*/  ISETP.GT.U32.AND P0, PT, R196, 0x1b, PT ;  /* 0x0000001bc400780c */ /* 0x000fe20003f04070 */
[C---:B------:R-:W-:Y:S01]  /*5480*/  FFMA.FTZ R188, R101.reuse, R188, R142 ;  /* 0x000000bc65bc7223 */ /* 0x040fe2000001008e */
[----:B------:R-:W-:Y:S01]  /*5490*/  FFMA.FTZ R49, R101, R156, R49 ;  /* 0x0000009c65317223 */ /* 0x000fe20000010031 */
[----:B--2---:R2:W0:Y:S01]  /*54a0*/  SHFL.DOWN PT, R154, R136, 0x4, 0x1f ;  /* 0x08801f00889a7f89 */ /* 0x00442200000e0000 */
[----:B------:R-:W-:Y:S01]  /*54b0*/  BSSY B0, `(.L_x_16383) ;  /* 0x0000014000007945 */ /* 0x000fe20003800000 */
[CC--:B------:R-:W-:Y:S01]  /*54c0*/  FMUL.FTZ R142, R157.reuse, R188.reuse ;  /* 0x000000bc9d8e7220 */ /* 0x0c0fe20000410000 */
[-C--:B------:R-:W-:Y:S01]  /*54d0*/  FMUL.FTZ R141, R157, R49.reuse ;  /* 0x000000319d8d7220 */ /* 0x080fe20000410000 */
[----:B------:R2:W0:Y:S02]  /*54e0*/  SHFL.DOWN PT, R156, R140, 0x4, 0x1f ;  /* 0x08801f008c9c7f89 */ /* 0x00042400000e0000 */
[C---:B------:R-:W-:Y:S01]  /*54f0*/  FFMA.FTZ R142, R155.reuse, R49, -R142 ;  /* 0x000000319b8e7223 */ /* 0x040fe2000001088e */
[----:B------:R-:W-:Y:S01]  /*5500*/  FFMA.FTZ R141, R155, R188, R141 ;  /* 0x000000bc9b8d7223 */ /* 0x000fe2000001008d */
[----:B------:R2:W0:Y:S04]  /*5510*/  SHFL.DOWN PT, R167, R138, 0x4, 0x1f ;  /* 0x08801f008aa77f89 */ /* 0x00042800000e0000 */
[----:B-1----:R2:W1:Y:S01]  /*5520*/  SHFL.DOWN PT, R144, R139, 0x4, 0x1f ;  /* 0x08801f008b907f89 */ /* 0x00246200000e0000 */
[----:B------:R-:W-:Y:S05]  /*5530*/  @P0 BRA `(.L_x_16384) ;  /* 0x00000000002c0947 */ /* 0x000fea0003800000 */
[C---:B-1-3--:R-:W-:Y:S01]  /*5540*/  FMUL.FTZ R145, R140.reuse, R144 ;  /* 0x000000908c917220 */ /* 0x04afe20000410000 */
[C---:B0-----:R-:W-:Y:S01]  /*5550*/  FMUL.FTZ R143, R140.reuse, R156 ;  /* 0x0000009c8c8f7220 */ /* 0x041fe20000410000 */
[-C--:B------:R-:W-:Y:S02]  /*5560*/  FMUL.FTZ R193, R140, R167.reuse ;  /* 0x000000a78cc17220 */ /* 0x080fe40000410000 */
[----:B------:R-:W-:Y:S01]  /*5570*/  FFMA.FTZ R167, R136, R167, -R145 ;  /* 0x000000a788a77223 */ /* 0x000fe20000010891 */
[-C--:B------:R-:W-:Y:S01]  /*5580*/  FMUL.FTZ R145, R140, R154.reuse ;  /* 0x0000009a8c917220 */ /* 0x080fe20000410000 */
[C---:B------:R-:W-:Y:S01]  /*5590*/  FFMA.FTZ R143, R136.reuse, R154, -R143 ;  /* 0x0000009a888f7223 */ /* 0x040fe2000001088f */
[----:B------:R-:W-:Y:S01]  /*55a0*/  FFMA.FTZ R144, R136, R144, R193 ;  /* 0x0000009088907223 */ /* 0x000fe200000100c1 */
[----:B--2---:R-:W-:Y:S01]  /*55b0*/  FADD.FTZ R138, R138, R167 ;  /* 0x000000a78a8a7221 */ /* 0x004fe20000010000 */
[----:B------:R-:W-:Y:S02]  /*55c0*/  FFMA.FTZ R140, R136, R156, R145 ;  /* 0x0000009c888c7223 */ /* 0x000fe40000010091 */
[----:B------:R-:W-:Y:S01]  /*55d0*/  FADD.FTZ R139, R139, R144 ;  /* 0x000000908b8b7221 */ /* 0x000fe20000010000 */
[----:B------:R-:W-:-:S07]  /*55e0*/  MOV R136, R143 ;  /* 0x0000008f00887202 */ /* 0x000fce0000000f00 */
.L_x_16384:
[----:B------:R-:W-:Y:S05]  /*55f0*/  BSYNC B0 ;  /* 0x0000000000007941 */ /* 0x000fea0003800000 */
.L_x_16383:
[----:B------:R-:W-:Y:S01]  /*5600*/  ISETP.GT.U32.AND P0, PT, R196, 0x17, PT ;  /* 0x00000017c400780c */ /* 0x000fe20003f04070 */
[C---:B------:R-:W-:Y:S01]  /*5610*/  FFMA.FTZ R192, R98.reuse, R177, R141 ;  /* 0x000000b162c07223 */ /* 0x040fe2000001008d */
[----:B------:R-:W-:Y:S01]  /*5620*/  FFMA.FTZ R219, R98, R219, R142 ;  /* 0x000000db62db7223 */ /* 0x000fe2000001008e */
[----:B0-----:R0:W0:Y:S01]  /*5630*/  SHFL.DOWN PT, R154, R136, 0x8, 0x1f ;  /* 0x09001f00889a7f89 */ /* 0x00102200000e0000 */
[----:B------:R-:W-:Y:S01]  /*5640*/  BSSY B0, `(.L_x_16385) ;  /* 0x0000014000007945 */ /* 0x000fe20003800000 */
[CC--:B------:R-:W-:Y:S01]  /*5650*/  FMUL.FTZ R141, R152.reuse, R192.reuse ;  /* 0x000000c0988d7220 */ /* 0x0c0fe20000410000 */
[-C--:B------:R-:W-:Y:S01]  /*5660*/  FMUL.FTZ R143, R152, R219.reuse ;  /* 0x000000db988f7220 */ /* 0x080fe20000410000 */
[----:B------:R0:W0:Y:S02]  /*5670*/  SHFL.DOWN PT, R156, R140, 0x8, 0x1f ;  /* 0x09001f008c9c7f89 */ /* 0x00002400000e0000 */
[C---:B------:R-:W-:Y:S01]  /*5680*/  FFMA.FTZ R141, R150.reuse, R219, -R141 ;  /* 0x000000db968d7223 */ /* 0x040fe2000001088d */
[----:B------:R-:W-:Y:S01]  /*5690*/  FFMA.FTZ R142, R150, R192, R143 ;  /* 0x000000c0968e7223 */ /* 0x000fe2000001008f */
[----:B------:R0:W0:Y:S04]  /*56a0*/  SHFL.DOWN PT, R167, R138, 0x8, 0x1f ;  /* 0x09001f008aa77f89 */ /* 0x00002800000e0000 */
[----:B-1----:R1:W0:Y:S01]  /*56b0*/  SHFL.DOWN PT, R144, R139, 0x8, 0x1f ;  /* 0x09001f008b907f89 */ /* 0x00222200000e0000 */
[----:B------:R-:W-:Y:S05]  /*56c0*/  @P0 BRA `(.L_x_16386) ;  /* 0x00000000002c0947 */ /* 0x000fea0003800000 */
[C---:B0--3--:R-:W-:Y:S01]  /*56d0*/  FMUL.FTZ R145, R140.reuse, R144 ;  /* 0x000000908c917220 */ /* 0x049fe20000410000 */
[C---:B------:R-:W-:Y:S01]  /*56e0*/  FMUL.FTZ R143, R140.reuse, R156 ;  /* 0x0000009c8c8f7220 */ /* 0x040fe20000410000 */
[-C--:B------:R-:W-:Y:S02]  /*56f0*/  FMUL.FTZ R177, R140, R167.reuse ;  /* 0x000000a78cb17220 */ /* 0x080fe40000410000 */
[----:B------:R-:W-:Y:S01]  /*5700*/  FFMA.FTZ R167, R136, R167, -R145 ;  /* 0x000000a788a77223 */ /* 0x000fe20000010891 */
[-C--:B------:R-:W-:Y:S01]  /*5710*/  FMUL.FTZ R145, R140, R154.reuse ;  /* 0x0000009a8c917220 */ /* 0x080fe20000410000 */
[C---:B------:R-:W-:Y:S01]  /*5720*/  FFMA.FTZ R143, R136.reuse, R154, -R143 ;  /* 0x0000009a888f7223 */ /* 0x040fe2000001088f */
[----:B------:R-:W-:Y:S01]  /*5730*/  FFMA.FTZ R144, R136, R144, R177 ;  /* 0x0000009088907223 */ /* 0x000fe200000100b1 */
[----:B--2---:R-:W-:Y:S01]  /*5740*/  FADD.FTZ R138, R138, R167 ;  /* 0x000000a78a8a7221 */ /* 0x004fe20000010000 */
[----:B------:R-:W-:Y:S02]  /*5750*/  FFMA.FTZ R140, R136, R156, R145 ;  /* 0x0000009c888c7223 */ /* 0x000fe40000010091 */
[----:B-1----:R-:W-:Y:S01]  /*5760*/  FADD.FTZ R139, R139, R144 ;  /* 0x000000908b8b7221 */ /* 0x002fe20000010000 */
[----:B------:R-:W-:-:S07]  /*5770*/  MOV R136, R143 ;  /* 0x0000008f00887202 */ /* 0x000fce0000000f00 */
.L_x_16386:
[----:B------:R-:W-:Y:S05]  /*5780*/  BSYNC B0 ;  /* 0x0000000000007941 */ /* 0x000fea0003800000 */
.L_x_16385:
        /* <DEDUP_REMOVED lines=11> */
[----:B------:R0:W0:Y:S01]  /*5840*/  SHFL.DOWN PT, R142, R139, 0x10, 0x1f ;  /* 0x0a001f008b8e7f89 */ /* 0x00002200000e0000 */
        /* <DEDUP_REMOVED lines=12> */
.L_x_16388:
[----:B------:R-:W-:Y:S05]  /*5910*/  BSYNC B0 ;  /* 0x0000000000007941 */ /* 0x000fea0003800000 */
.L_x_16387:
[----:B0-----:R-:W-:Y:S01]  /*5920*/  SHFL.DOWN PT, R167, R140, 0x1, 0x1f ;  /* 0x08201f008ca77f89 */ /* 0x001fe200000e0000 */
[C---:B------:R-:W-:Y:S01]  /*5930*/  FFMA.FTZ R223, R96.reuse, R223, R141 ;  /* 0x000000df60df7223 */ /* 0x040fe2000001008d */
[----:B------:R-:W-:Y:S01]  /*5940*/  FFMA.FTZ R208, R96, R179, R208 ;  /* 0x000000b360d07223 */ /* 0x000fe200000100d0 */
[C---:B------:R-:W-:Y:S01]  /*5950*/  ISETP.NE.AND P0, PT, R128.reuse, RZ, PT ;  /* 0x000000ff8000720c */ /* 0x040fe20003f05270 */
[----:B------:R-:W3:Y:S01]  /*5960*/  SHFL.IDX PT, R154, R14, RZ, 0x1f ;  /* 0x00001fff0e9a7589 */ /* 0x000ee200000e0000 */
[C---:B------:R-:W-:Y:S01]  /*5970*/  FMUL.FTZ R141, R147.reuse, R223 ;  /* 0x000000df938d7220 */ /* 0x040fe20000410000 */
[----:B------:R-:W-:Y:S01]  /*5980*/  IADD3 R179, R128, 0xe0, RZ ;  /* 0x000000e080b37810 */ /* 0x000fe20007ffe0ff */
[----:B------:R-:W-:Y:S01]  /*5990*/  FMUL.FTZ R228, R8, R185 ;  /* 0x000000b908e47220 */ /* 0x000fe20000410000 */
[----:B------:R-:W0:Y:S01]  /*59a0*/  SHFL.IDX PT, R156, R15, RZ, 0x1f ;  /* 0x00001fff0f9c7589 */ /* 0x000e2200000e0000 */
[-C--:B------:R-:W-:Y:S01]  /*59b0*/  FFMA.FTZ R142, R146, R208.reuse, R141 ;  /* 0x000000d0928e7223 */ /* 0x080fe2000001008d */
[----:B------:R-:W-:Y:S01]  /*59c0*/  FMUL.FTZ R141, R147, R208 ;  /* 0x000000d0938d7220 */ /* 0x000fe20000410000 */
[----:B------:R-:W-:Y:S01]  /*59d0*/  IADD3 R193, R128, 0x180, RZ ;  /* 0x0000018080c17810 */ /* 0x000fe20007ffe0ff */
[----:B----4-:R-:W4:Y:S01]  /*59e0*/  SHFL.DOWN PT, R176, R136, 0x1, 0x1f ;  /* 0x08201f0088b07f89 */ /* 0x010f2200000e0000 */
[C---:B------:R-:W-:Y:S01]  /*59f0*/  FFMA.FTZ R210, R97.reuse, R210, R142 ;  /* 0x000000d261d27223 */ /* 0x040fe2000001008e */
[----:B------:R-:W-:Y:S01]  /*5a00*/  FFMA.FTZ R141, R146, R223, -R141 ;  /* 0x000000df928d7223 */ /* 0x000fe2000001088d */
[C---:B------:R-:W-:Y:S01]  /*5a10*/  IADD3 R195, R128.reuse, 0x1a0, RZ ;  /* 0x000001a080c37810 */ /* 0x040fe20007ffe0ff */
[----:B------:R-:W5:Y:S01]  /*5a20*/  SHFL.DOWN PT, R177, R139, 0x1, 0x1f ;  /* 0x08201f008bb17f89 */ /* 0x000f6200000e0000 */
[----:B------:R-:W-:Y:S01]  /*5a30*/  IADD3 R197, R128, 0x1c0, RZ ;  /* 0x000001c080c57810 */ /* 0x000fe20007ffe0ff */
[----:B------:R-:W-:Y:S01]  /*5a40*/  FFMA.FTZ R225, R97, R166, R141 ;  /* 0x000000a661e17223 */ /* 0x000fe2000001008d */
[----:B------:R-:W-:Y:S01]  /*5a50*/  FMUL.FTZ R141, R162, R210 ;  /* 0x000000d2a28d7220 */ /* 0x000fe20000410000 */
[----:B------:R-:W1:Y:S01]  /*5a60*/  SHFL.DOWN PT, R184, R138, 0x1, 0x1f ;  /* 0x08201f008ab87f89 */ /* 0x000e6200000e0000 */
[----:B------:R-:W-:Y:S01]  /*5a70*/  IADD3 R199, R128, 0x1e0, RZ ;  /* 0x000001e080c77810 */ /* 0x000fe20007ffe0ff */
[----:B------:R-:W-:Y:S01]  /*5a80*/  FMUL.FTZ R230, R7, R187 ;  /* 0x000000bb07e67220 */ /* 0x000fe20000410000 */
[C---:B------:R-:W-:Y:S01]  /*5a90*/  FFMA.FTZ R226, -R5.reuse, R192, -RZ ;  /* 0x000000c005e27223 */ /* 0x040fe200000109ff */
[----:B------:R0:W1:Y:S01]  /*5aa0*/  SHFL.IDX PT, R144, R140, RZ, 0x1f ;  /* 0x00001fff8c907589 */ /* 0x00006200000e0000 */
[----:B------:R-:W-:Y:S01]  /*5ab0*/  FMUL.FTZ R232, R6, R49 ;  /* 0x0000003106e87220 */ /* 0x000fe20000410000 */
[----:B------:R-:W-:Y:S01]  /*5ac0*/  FMUL.FTZ R234, R5, R219 ;  /* 0x000000db05ea7220 */ /* 0x000fe20000410000 */
[----:B------:R-:W-:Y:S01]  /*5ad0*/  BSSY B0, `(.L_x_16389) ;  /* 0x0000136000007945 */ /* 0x000fe20003800000 */
[----:B------:R-:W1:Y:S01]  /*5ae0*/  SHFL.IDX PT, R143, R136, RZ, 0x1f ;  /* 0x00001fff888f7589 */ /* 0x000e6200000e0000 */
[----:B---3--:R-:W-:-:S03]  /*5af0*/  @P1 FMUL.FTZ R145, R167, R154 ;  /* 0x0000009aa7911220 */ /* 0x008fc60000410000 */
[----:B--2---:R2:W3:Y:S01]  /*5b00*/  SHFL.IDX PT, R136, R139, RZ, 0x1f ;  /* 0x00001fff8b887589 */ /* 0x0044e200000e0000 */
[----:B0-----:R-:W-:Y:S01]  /*5b10*/  FFMA.FTZ R140, R158, R225, -R141 ;  /* 0x000000e19e8c7223 */ /* 0x001fe2000001088d */
[-C--:B------:R-:W-:Y:S02]  /*5b20*/  @P1 FMUL.FTZ R167, R167, R156.reuse ;  /* 0x0000009ca7a71220 */ /* 0x080fe40000410000 */
[----:B------:R0:W3:Y:S01]  /*5b30*/  SHFL.IDX PT, R141, R138, RZ, 0x1f ;  /* 0x00001fff8a8d7589 */ /* 0x0000e200000e0000 */
[C---:B----4-:R-:W-:Y:S01]  /*5b40*/  @P1 FFMA.FTZ R164, R176.reuse, R156, R145 ;  /* 0x0000009cb0a41223 */ /* 0x050fe20000010091 */
[----:B------:R-:W-:Y:S01]  /*5b50*/  @P1 FFMA.FTZ R167, R176, R154, -R167 ;  /* 0x0000009ab0a71223 */ /* 0x000fe200000108a7 */
[----:B------:R-:W-:Y:S02]  /*5b60*/  FFMA.FTZ R227, R95, R170, R140 ;  /* 0x000000aa5fe37223 */ /* 0x000fe4000001008c */
[----:B-----5:R-:W-:Y:S01]  /*5b70*/  @P1 FADD.FTZ R156, R177, R164 ;  /* 0x000000a4b19c1221 */ /* 0x020fe20000010000 */
[----:B------:R-:W-:Y:S01]  /*5b80*/  IADD3 R177, R128, 0xc0, RZ ;  /* 0x000000c080b17810 */ /* 0x000fe20007ffe0ff */
[----:B-1----:R-:W-:-:S02]  /*5b90*/  @P1 FADD.FTZ R154, R184, R167 ;  /* 0x000000a7b89a1221 */ /* 0x002fc40000010000 */
[-C--:B--2---:R-:W-:Y:S01]  /*5ba0*/  FMUL.FTZ R139, R156, -R47.reuse ;  /* 0x8000002f9c8b7220 */ /* 0x084fe20000410000 */
[----:B0-----:R-:W-:Y:S01]  /*5bb0*/  SHF.L.U32 R138, R128, 0x4, RZ ;  /* 0x00000004808a7819 */ /* 0x001fe200000006ff */
[----:B------:R-:W-:Y:S01]  /*5bc0*/  FMUL.FTZ R142, R144, R14 ;  /* 0x0000000e908e7220 */ /* 0x000fe20000410000 */
[----:B------:R-:W-:Y:S01]  /*5bd0*/  FMUL.FTZ R47, R154, -R47 ;  /* 0x8000002f9a2f7220 */ /* 0x000fe20000410000 */
[-C--:B------:R-:W-:Y:S01]  /*5be0*/  FMUL.FTZ R140, R144, R15.reuse ;  /* 0x0000000f908c7220 */ /* 0x080fe20000410000 */
[-C--:B------:R-:W-:Y:S01]  /*5bf0*/  FFMA.FTZ R154, R154, R46.reuse, -R139 ;  /* 0x0000002e9a9a7223 */ /* 0x080fe2000001088b */
[C---:B------:R-:W-:Y:S01]  /*5c00*/  FFMA.FTZ R145, R143.reuse, R15, R142 ;  /* 0x0000000f8f917223 */ /* 0x040fe2000001008e */
[----:B------:R-:W-:Y:S01]  /*5c10*/  FMUL.FTZ R15, R162, R225 ;  /* 0x000000e1a20f7220 */ /* 0x000fe20000410000 */
[----:B------:R-:W-:Y:S01]  /*5c20*/  FFMA.FTZ R156, R156, R46, R47 ;  /* 0x0000002e9c9c7223 */ /* 0x000fe2000001002f */
[----:B------:R-:W-:Y:S01]  /*5c30*/  FFMA.FTZ R140, R143, R14, -R140 ;  /* 0x0000000e8f8c7223 */ /* 0x000fe2000001088c */
[-C--:B------:R-:W-:Y:S01]  /*5c40*/  FMUL.FTZ R14, R144, R13.reuse ;  /* 0x0000000d900e7220 */ /* 0x080fe20000410000 */
[----:B------:R-:W-:Y:S01]  /*5c50*/  FFMA.FTZ R46, R158, R210, R15 ;  /* 0x000000d29e2e7223 */ /* 0x000fe2000001000f */
[----:B---3--:R-:W-:Y:S01]  /*5c60*/  FADD.FTZ R15, R136, R145 ;  /* 0x00000091880f7221 */ /* 0x008fe20000010000 */
[----:B------:R-:W-:Y:S01]  /*5c70*/  FADD.FTZ R136, -R175, R156 ;  /* 0x0000009caf887221 */ /* 0x000fe20000010100 */
[-C--:B------:R-:W-:Y:S01]  /*5c80*/  FMUL.FTZ R144, R144, R12.reuse ;  /* 0x0000000c90907220 */ /* 0x080fe20000410000 */
[----:B------:R-:W-:Y:S01]  /*5c90*/  FFMA.FTZ R12, R143, R12, -R14 ;  /* 0x0000000c8f0c7223 */ /* 0x000fe2000001080e */
[----:B------:R-:W-:Y:S01]  /*5ca0*/  FADD.FTZ R139, R173, R154 ;  /* 0x0000009aad8b7221 */ /* 0x000fe20000010000 */
[----:B------:R-:W-:Y:S01]  /*5cb0*/  FADD.FTZ R14, R141, R140 ;  /* 0x0000008c8d0e7221 */ /* 0x000fe20000010000 */
[----:B------:R-:W-:Y:S01]  /*5cc0*/  FMUL.FTZ R47, R162, -R136 ;  /* 0x80000088a22f7220 */ /* 0x000fe20000410000 */
[----:B------:R-:W-:Y:S01]  /*5cd0*/  LEA.HI.SX32 R140, R138, R138, 0x1b ;  /* 0x0000008a8a8c7211 */ /* 0x000fe200078fdaff */
[C---:B------:R-:W-:Y:S01]  /*5ce0*/  FFMA.FTZ R46, R95.reuse, R168, R46 ;  /* 0x000000a85f2e7223 */ /* 0x040fe2000001002e */
[-C--:B------:R-:W-:Y:S01]  /*5cf0*/  FMUL.FTZ R142, R95, R86.reuse ;  /* 0x000000565f8e7220 */ /* 0x080fe20000410000 */
[----:B------:R-:W-:Y:S01]  /*5d00*/  FFMA.FTZ R13, R143, R13, R144 ;  /* 0x0000000d8f0d7223 */ /* 0x000fe20000010090 */
[-C--:B------:R-:W-:Y:S01]  /*5d10*/  FMUL.FTZ R141, R162, -R139.reuse ;  /* 0x8000008ba28d7220 */ /* 0x080fe20000410000 */
[----:B------:R-:W-:Y:S01]  /*5d20*/  @!P0 LEA R144, R67, UR7, 0x4 ;  /* 0x0000000743908c11 */ /* 0x000fe2000f8e20ff */
[----:B------:R-:W-:Y:S01]  /*5d30*/  FFMA.FTZ R138, R158, R139, -R47 ;  /* 0x0000008b9e8a7223 */ /* 0x000fe2000001082f */
[----:B------:R-:W-:Y:S01]  /*5d40*/  LEA R47, R140, UR7, 0x2 ;  /* 0x000000078c2f7c11 */ /* 0x000fe2000f8e10ff */
[----:B------:R-:W-:Y:S01]  /*5d50*/  FMUL.FTZ R143, R139, R86 ;  /* 0x000000568b8f7220 */ /* 0x000fe20000410000 */
[----:B------:R-:W-:Y:S01]  /*5d60*/  FFMA.FTZ R140, R9, -R142, R46 ;  /* 0x8000008e098c7223 */ /* 0x000fe2000001002e */
[----:B------:R-:W-:Y:S01]  /*5d70*/  FFMA.FTZ R158, R158, R136, R141 ;  /* 0x000000889e9e7223 */ /* 0x000fe2000001008d */
[----:B------:R0:W-:Y:S01]  /*5d80*/  @!P0 STS.128 [R144+0x3650], R12 ;  /* 0x0036500c90008388 */ /* 0x0001e20000000c00 */
[----:B------:R-:W-:Y:S01]  /*5d90*/  FADD.FTZ R141, R171, R138 ;  /* 0x0000008aab8d7221 */ /* 0x000fe20000010000 */
[----:B------:R-:W-:Y:S01]  /*5da0*/  FFMA.FTZ R142, R50, -R142, R227 ;  /* 0x8000008e328e7223 */ /* 0x000fe200000100e3 */
[----:B------:R-:W-:Y:S01]  /*5db0*/  FADD.FTZ R138, -R169, R158 ;  /* 0x0000009ea98a7221 */ /* 0x000fe20000010100 */
[-C--:B------:R-:W-:Y:S01]  /*5dc0*/  FMUL.FTZ R154, R95, R143.reuse ;  /* 0x0000008f5f9a7220 */ /* 0x080fe20000410000 */
[----:B------:R-:W-:Y:S01]  /*5dd0*/  FMUL.FTZ R184, R141, R88 ;  /* 0x000000588db87220 */ /* 0x000fe20000410000 */
[----:B------:R-:W-:Y:S01]  /*5de0*/  FMUL.FTZ R168, R103, R94 ;  /* 0x0000005e67a87220 */ /* 0x000fe20000410000 */
[----:B------:R-:W-:Y:S01]  /*5df0*/  IADD3 R173, R128, 0x80, RZ ;  /* 0x0000008080ad7810 */ /* 0x000fe20007ffe0ff */
[----:B------:R-:W-:Y:S01]  /*5e00*/  FFMA.FTZ R46, -R0, R46, -RZ ;  /* 0x0000002e002e7223 */ /* 0x000fe200000109ff */
[----:B------:R1:W-:Y:S01]  /*5e10*/  STS [R47+0x10b8], R154 ;  /* 0x0010b89a2f007388 */ /* 0x0003e20000000800 */
[----:B------:R-:W-:Y:S01]  /*5e20*/  IADD3 R175, R128, 0xa0, RZ ;  /* 0x000000a080af7810 */ /* 0x000fe20007ffe0ff */
[----:B0-----:R-:W-:Y:S01]  /*5e30*/  FMUL.FTZ R13, R136, R86 ;  /* 0x00000056880d7220 */ /* 0x001fe20000410000 */
[----:B------:R-:W-:Y:S01]  /*5e40*/  FMUL.FTZ R144, R140, R143 ;  /* 0x0000008f8c907220 */ /* 0x000fe20000410000 */
[-C--:B------:R-:W-:Y:S01]  /*5e50*/  FMUL.FTZ R12, R97, R88.reuse ;  /* 0x00000058610c7220 */ /* 0x080fe20000410000 */
[----:B------:R-:W-:Y:S01]  /*5e60*/  FMUL.FTZ R14, R138, R88 ;  /* 0x000000588a0e7220 */ /* 0x000fe20000410000 */
[-C--:B------:R-:W-:Y:S01]  /*5e70*/  FMUL.FTZ R156, R95, R13.reuse ;  /* 0x0000000d5f9c7220 */ /* 0x080fe20000410000 */
[-C--:B------:R-:W-:Y:S01]  /*5e80*/  FMUL.FTZ R15, R140, R13.reuse ;  /* 0x0000000d8c0f7220 */ /* 0x080fe20000410000 */
[C---:B------:R-:W-:Y:S01]  /*5e90*/  FFMA.FTZ R144, R142.reuse, R13, -R144 ;  /* 0x0000000d8e907223 */ /* 0x040fe20000010890 */
[C---:B------:R-:W-:Y:S01]  /*5ea0*/  FMUL.FTZ R13, R147.reuse, -R138 ;  /* 0x8000008a930d7220 */ /* 0x040fe20000410000 */
[----:B------:R-:W-:Y:S01]  /*5eb0*/  FMUL.FTZ R147, R147, -R141 ;  /* 0x8000008d93937220 */ /* 0x000fe20000410000 */
[----:B------:R-:W-:Y:S01]  /*5ec0*/  FFMA.FTZ R143, R142, R143, R15 ;  /* 0x0000008f8e8f7223 */ /* 0x000fe2000001000f */
[----:B------:R-:W-:Y:S01]  /*5ed0*/  FFMA.FTZ R145, R51, -R12, R210 ;  /* 0x8000000c33917223 */ /* 0x000fe200000100d2 */
[C---:B------:R-:W-:Y:S01]  /*5ee0*/  FFMA.FTZ R13, R146.reuse, R141, -R13 ;  /* 0x0000008d920d7223 */ /* 0x040fe2000001080d */
[----:B------:R-:W-:Y:S01]  /*5ef0*/  FFMA.FTZ R15, R146, R138, R147 ;  /* 0x0000008a920f7223 */ /* 0x000fe20000010093 */
[----:B------:R-:W-:Y:S01]  /*5f00*/  FFMA.FTZ R146, R52, -R12, R225 ;  /* 0x8000000c34927223 */ /* 0x000fe200000100e1 */
[C---:B------:R-:W-:Y:S01]  /*5f10*/  FMUL.FTZ R167, R145.reuse, R14 ;  /* 0x0000000e91a77220 */ /* 0x040fe20000410000 */
[----:B------:R-:W-:Y:S01]  /*5f20*/  FADD.FTZ R147, R148, R13 ;  /* 0x0000000d94937221 */ /* 0x000fe20000010000 */
[----:B------:R-:W-:Y:S01]  /*5f30*/  FADD.FTZ R148, -R178, R15 ;  /* 0x0000000fb2947221 */ /* 0x000fe20000010100 */
[----:B------:R-:W-:Y:S01]  /*5f40*/  FMUL.FTZ R13, R145, R184 ;  /* 0x000000b8910d7220 */ /* 0x000fe20000410000 */
[----:B------:R-:W-:Y:S01]  /*5f50*/  FMUL.FTZ R158, R97, R14 ;  /* 0x0000000e619e7220 */ /* 0x000fe20000410000 */
[----:B------:R-:W-:Y:S01]  /*5f60*/  FMUL.FTZ R217, R147, R89 ;  /* 0x0000005993d97220 */ /* 0x000fe20000410000 */
[C---:B------:R-:W-:Y:S01]  /*5f70*/  FMUL.FTZ R12, R151.reuse, -R148 ;  /* 0x80000094970c7220 */ /* 0x040fe20000410000 */
[-C--:B------:R-:W-:Y:S01]  /*5f80*/  FMUL.FTZ R151, R151, -R147.reuse ;  /* 0x8000009397977220 */ /* 0x080fe20000410000 */
[----:B------:R-:W-:Y:S01]  /*5f90*/  FFMA.FTZ R186, R146, R14, -R13 ;  /* 0x0000000e92ba7223 */ /* 0x000fe2000001080d */
[----:B------:R0:W-:Y:S01]  /*5fa0*/  STS [R47+0x10bc], R156 ;  /* 0x0010bc9c2f007388 */ /* 0x0001e20000000800 */
[C---:B------:R-:W-:Y:S01]  /*5fb0*/  FFMA.FTZ R12, R149.reuse, R147, -R12 ;  /* 0x00000093950c7223 */ /* 0x040fe2000001080c */
[----:B------:R-:W-:Y:S01]  /*5fc0*/  FFMA.FTZ R14, R149, R148, R151 ;  /* 0x00000094950e7223 */ /* 0x000fe20000010097 */
[----:B-1----:R-:W-:Y:S01]  /*5fd0*/  FMUL.FTZ R154, R96, R217 ;  /* 0x000000d9609a7220 */ /* 0x002fe20000410000 */
[----:B------:R-:W-:Y:S01]  /*5fe0*/  STS [R47+0x10b4], R158 ;  /* 0x0010b49e2f007388 */ /* 0x000fe20000000800 */
[----:B------:R-:W-:Y:S01]  /*5ff0*/  FADD.FTZ R151, R153, R12 ;  /* 0x0000000c99977221 */ /* 0x000fe20000010000 */
[----:B------:R-:W-:Y:S01]  /*6000*/  FADD.FTZ R149, -R161, R14 ;  /* 0x0000000ea1957221 */ /* 0x000fe20000010100 */
[----:B------:R-:W-:Y:S01]  /*6010*/  FMUL.FTZ R153, R99, R90 ;  /* 0x0000005a63997220 */ /* 0x000fe20000410000 */
[----:B------:R1:W-:Y:S01]  /*6020*/  STS [R47+0x10a8], R154 ;  /* 0x0010a89a2f007388 */ /* 0x0003e20000000800 */
[C---:B------:R-:W-:Y:S01]  /*6030*/  FMUL.FTZ R12, R152.reuse, -R151 ;  /* 0x80000097980c7220 */ /* 0x040fe20000410000 */
[-C--:B------:R-:W-:Y:S01]  /*6040*/  FMUL.FTZ R13, R152, -R149.reuse ;  /* 0x80000095980d7220 */ /* 0x080fe20000410000 */
[----:B0-----:R-:W-:Y:S01]  /*6050*/  FMUL.FTZ R156, R97, R184 ;  /* 0x000000b8619c7220 */ /* 0x001fe20000410000 */
[-C--:B------:R-:W-:Y:S01]  /*6060*/  FMUL.FTZ R202, R151, R90.reuse ;  /* 0x0000005a97ca7220 */ /* 0x080fe20000410000 */
[C---:B------:R-:W-:Y:S01]  /*6070*/  FFMA.FTZ R12, R150.reuse, R149, R12 ;  /* 0x00000095960c7223 */ /* 0x040fe2000001000c */
[----:B------:R-:W-:Y:S01]  /*6080*/  FFMA.FTZ R152, R150, R151, -R13 ;  /* 0x0000009796987223 */ /* 0x000fe2000001080d */
[-C--:B------:R-:W-:Y:S01]  /*6090*/  FFMA.FTZ R150, R55, -R153.reuse, R198 ;  /* 0x8000009937967223 */ /* 0x080fe200000100c6 */
[----:B------:R-:W-:Y:S01]  /*60a0*/  FMUL.FTZ R14, R149, R90 ;  /* 0x0000005a950e7220 */ /* 0x000fe20000410000 */
[----:B------:R0:W-:Y:S01]  /*60b0*/  STS [R47+0x10b0], R156 ;  /* 0x0010b09c2f007388 */ /* 0x0001e20000000800 */
[----:B------:R-:W-:Y:S01]  /*60c0*/  FFMA.FTZ R153, R56, -R153, R221 ;  /* 0x8000009938997223 */ /* 0x000fe200000100dd */
[-C--:B------:R-:W-:Y:S01]  /*60d0*/  FMUL.FTZ R13, R150, R202.reuse ;  /* 0x000000ca960d7220 */ /* 0x080fe20000410000 */
[----:B------:R-:W-:Y:S01]  /*60e0*/  FADD.FTZ R152, R183, R152 ;  /* 0x00000098b7987221 */ /* 0x000fe20000010000 */
[----:B-1----:R-:W-:Y:S01]  /*60f0*/  FADD.FTZ R154, -R181, R12 ;  /* 0x0000000cb59a7221 */ /* 0x002fe20000010100 */
[----:B------:R-:W-:Y:S01]  /*6100*/  FMUL.FTZ R158, R99, R202 ;  /* 0x000000ca639e7220 */ /* 0x000fe20000410000 */
[----:B------:R-:W-:Y:S01]  /*6110*/  FFMA.FTZ R200, R153, R14, -R13 ;  /* 0x0000000e99c87223 */ /* 0x000fe2000001080d */
[C---:B------:R-:W-:Y:S01]  /*6120*/  FMUL.FTZ R13, R157.reuse, -R152 ;  /* 0x800000989d0d7220 */ /* 0x040fe20000410000 */
[----:B------:R-:W-:Y:S01]  /*6130*/  FMUL.FTZ R12, R157, -R154 ;  /* 0x8000009a9d0c7220 */ /* 0x000fe20000410000 */
[----:B------:R-:W-:Y:S01]  /*6140*/  FMUL.FTZ R215, R148, R89 ;  /* 0x0000005994d77220 */ /* 0x000fe20000410000 */
[----:B0-----:R-:W-:Y:S01]  /*6150*/  FMUL.FTZ R156, R150, R14 ;  /* 0x0000000e969c7220 */ /* 0x001fe20000410000 */
[C---:B------:R-:W-:Y:S01]  /*6160*/  FFMA.FTZ R13, R155.reuse, R154, R13 ;  /* 0x0000009a9b0d7223 */ /* 0x040fe2000001000d */
[----:B------:R-:W-:Y:S01]  /*6170*/  FFMA.FTZ R157, R155, R152, -R12 ;  /* 0x000000989b9d7223 */ /* 0x000fe2000001080c */
[----:B------:R-:W-:Y:S01]  /*6180*/  FMUL.FTZ R162, R96, R215 ;  /* 0x000000d760a27220 */ /* 0x000fe20000410000 */
[----:B------:R-:W-:Y:S01]  /*6190*/  FFMA.FTZ R202, R153, R202, R156 ;  /* 0x000000ca99ca7223 */ /* 0x000fe2000001009c */
[-C--:B------:R-:W-:Y:S01]  /*61a0*/  FMUL.FTZ R156, R98, R91.reuse ;  /* 0x0000005b629c7220 */ /* 0x080fe20000410000 */
[-C--:B------:R-:W-:Y:S01]  /*61b0*/  FMUL.FTZ R15, R152, R91.reuse ;  /* 0x0000005b980f7220 */ /* 0x080fe20000410000 */
[----:B------:R0:W-:Y:S01]  /*61c0*/  STS [R47+0x10a0], R158 ;  /* 0x0010a09e2f007388 */ /* 0x0001e20000000800 */
[----:B------:R-:W-:Y:S01]  /*61d0*/  FMUL.FTZ R161, R154, R91 ;  /* 0x0000005b9aa17220 */ /* 0x000fe20000410000 */
[-C--:B------:R-:W-:Y:S01]  /*61e0*/  FFMA.FTZ R155, R57, -R156.reuse, R192 ;  /* 0x8000009c399b7223 */ /* 0x080fe200000100c0 */
[----:B------:R-:W-:Y:S01]  /*61f0*/  FADD.FTZ R157, R182, R157 ;  /* 0x0000009db69d7221 */ /* 0x000fe20000010000 */
[----:B------:R-:W-:Y:S01]  /*6200*/  FFMA.FTZ R156, R58, -R156, R219 ;  /* 0x8000009c3a9c7223 */ /* 0x000fe200000100db */
[----:B------:R1:W-:Y:S01]  /*6210*/  STS [R47+0x10ac], R162 ;  /* 0x0010aca22f007388 */ /* 0x0003e20000000800 */
[C---:B------:R-:W-:Y:S01]  /*6220*/  FMUL.FTZ R204, R155.reuse, R15 ;  /* 0x0000000f9bcc7220 */ /* 0x040fe20000410000 */
[----:B------:R-:W-:Y:S01]  /*6230*/  FFMA.FTZ R184, R146, R184, R167 ;  /* 0x000000b892b87223 */ /* 0x000fe200000100a7 */
[-C--:B------:R-:W-:Y:S01]  /*6240*/  FMUL.FTZ R167, R155, R161.reuse ;  /* 0x000000a19ba77220 */ /* 0x080fe20000410000 */
[-C--:B------:R-:W-:Y:S01]  /*6250*/  FMUL.FTZ R164, R98, R161.reuse ;  /* 0x000000a162a47220 */ /* 0x080fe20000410000 */
[----:B0-----:R-:W-:Y:S01]  /*6260*/  FADD.FTZ R158, -R180, R13 ;  /* 0x0000000db49e7221 */ /* 0x001fe20000010100 */
[----:B------:R-:W-:Y:S01]  /*6270*/  FFMA.FTZ R204, R156, R161, -R204 ;  /* 0x000000a19ccc7223 */ /* 0x000fe200000108cc */
[CC--:B------:R-:W-:Y:S01]  /*6280*/  FMUL.FTZ R13, R160.reuse, -R157.reuse ;  /* 0x8000009da00d7220 */ /* 0x0c0fe20000410000 */
[----:B------:R-:W-:Y:S01]  /*6290*/  FMUL.FTZ R161, R101, R92 ;  /* 0x0000005c65a17220 */ /* 0x000fe20000410000 */
[----:B------:R-:W-:Y:S01]  /*62a0*/  FMUL.FTZ R12, R160, -R158 ;  /* 0x8000009ea00c7220 */ /* 0x000fe20000410000 */
[----:B-1----:R-:W-:Y:S01]  /*62b0*/  FMUL.FTZ R162, R99, R14 ;  /* 0x0000000e63a27220 */ /* 0x002fe20000410000 */
[-C--:B------:R-:W-:Y:S01]  /*62c0*/  FMUL.FTZ R216, R158, R92.reuse ;  /* 0x0000005c9ed87220 */ /* 0x080fe20000410000 */
[----:B------:R-:W-:Y:S01]  /*62d0*/  FMUL.FTZ R214, R157, R92 ;  /* 0x0000005c9dd67220 */ /* 0x000fe20000410000 */
[----:B------:R-:W-:Y:S01]  /*62e0*/  FFMA.FTZ R12, R159, R157, -R12 ;  /* 0x0000009d9f0c7223 */ /* 0x000fe2000001080c */
[-C--:B------:R-:W-:Y:S01]  /*62f0*/  FMUL.FTZ R14, R98, R15.reuse ;  /* 0x0000000f620e7220 */ /* 0x080fe20000410000 */
[----:B------:R0:W-:Y:S01]  /*6300*/  STS [R47+0x10a4], R162 ;  /* 0x0010a4a22f007388 */ /* 0x0001e20000000800 */
[----:B------:R-:W-:Y:S01]  /*6310*/  FMUL.FTZ R166, R101, R214 ;  /* 0x000000d665a67220 */ /* 0x000fe20000410000 */
[----:B------:R-:W-:Y:S01]  /*6320*/  FADD.FTZ R160, R191, R12 ;  /* 0x0000000cbfa07221 */ /* 0x000fe20000010000 */
[----:B------:R-:W-:Y:S01]  /*6330*/  FMUL.FTZ R170, R101, R216 ;  /* 0x000000d865aa7220 */ /* 0x000fe20000410000 */
[----:B------:R-:W-:Y:S01]  /*6340*/  FFMA.FTZ R206, R156, R15, R167 ;  /* 0x0000000f9cce7223 */ /* 0x000fe200000100a7 */
[----:B------:R1:W-:Y:S01]  /*6350*/  STS [R47+0x1098], R14 ;  /* 0x0010980e2f007388 */ /* 0x0003e20000000800 */
[----:B------:R-:W-:Y:S01]  /*6360*/  FMUL.FTZ R169, R160, R93 ;  /* 0x0000005da0a97220 */ /* 0x000fe20000410000 */
[-C--:B------:R-:W-:Y:S01]  /*6370*/  FFMA.FTZ R167, R64, -R168.reuse, R185 ;  /* 0x800000a840a77223 */ /* 0x080fe200000100b9 */
[----:B------:R-:W-:Y:S01]  /*6380*/  FFMA.FTZ R168, R63, -R168, R212 ;  /* 0x800000a83fa87223 */ /* 0x000fe200000100d4 */
[----:B------:R2:W-:Y:S01]  /*6390*/  STS [R47+0x1090], R166 ;  /* 0x001090a62f007388 */ /* 0x0005e20000000800 */
[----:B0-----:R-:W-:Y:S01]  /*63a0*/  FFMA.FTZ R162, R159, R158, R13 ;  /* 0x0000009e9fa27223 */ /* 0x001fe2000001000d */
[-C--:B------:R-:W-:Y:S01]  /*63b0*/  FFMA.FTZ R159, R59, -R161.reuse, R188 ;  /* 0x800000a13b9f7223 */ /* 0x080fe200000100bc */
[----:B------:R-:W-:Y:S01]  /*63c0*/  FFMA.FTZ R161, R60, -R161, R49 ;  /* 0x800000a13ca17223 */ /* 0x000fe20000010031 */
[----:B------:R-:W-:Y:S01]  /*63d0*/  STS [R47+0x1094], R170 ;  /* 0x001094aa2f007388 */ /* 0x000fe20000000800 */
[----:B------:R-:W-:Y:S01]  /*63e0*/  FADD.FTZ R162, -R189, R162 ;  /* 0x000000a2bda27221 */ /* 0x000fe20000010100 */
[C---:B------:R-:W-:Y:S01]  /*63f0*/  FMUL.FTZ R12, R159.reuse, R216 ;  /* 0x000000d89f0c7220 */ /* 0x040fe20000410000 */
[-C--:B------:R-:W-:Y:S01]  /*6400*/  FMUL.FTZ R13, R159, R214.reuse ;  /* 0x000000d69f0d7220 */ /* 0x080fe20000410000 */
[C---:B-1----:R-:W-:Y:S01]  /*6410*/  FMUL.FTZ R14, R100.reuse, R169 ;  /* 0x000000a9640e7220 */ /* 0x042fe20000410000 */
[----:B------:R0:W-:Y:S01]  /*6420*/  STS [R47+0x109c], R164 ;  /* 0x00109ca42f007388 */ /* 0x0001e20000000800 */
[----:B------:R-:W-:Y:S01]  /*6430*/  FFMA.FTZ R214, R161, R214, R12 ;  /* 0x000000d6a1d67223 */ /* 0x000fe2000001000c */
[C---:B------:R-:W-:Y:S01]  /*6440*/  FMUL.FTZ R12, R165.reuse, -R162 ;  /* 0x800000a2a50c7220 */ /* 0x040fe20000410000 */
[----:B------:R-:W-:Y:S01]  /*6450*/  FMUL.FTZ R165, R165, -R160 ;  /* 0x800000a0a5a57220 */ /* 0x000fe20000410000 */
[----:B------:R-:W-:Y:S01]  /*6460*/  FFMA.FTZ R216, R161, R216, -R13 ;  /* 0x000000d8a1d87223 */ /* 0x000fe2000001080d */
[----:B------:R1:W-:Y:S01]  /*6470*/  STS [R47+0x1088], R14 ;  /* 0x0010880e2f007388 */ /* 0x0003e20000000800 */
[C---:B------:R-:W-:Y:S01]  /*6480*/  FFMA.FTZ R13, R163.reuse, R160, -R12 ;  /* 0x000000a0a30d7223 */ /* 0x040fe2000001080c */
[----:B------:R-:W-:Y:S01]  /*6490*/  FFMA.FTZ R15, R163, R162, R165 ;  /* 0x000000a2a30f7223 */ /* 0x000fe200000100a5 */
[-C--:B------:R-:W-:Y:S01]  /*64a0*/  FMUL.FTZ R12, R100, R93.reuse ;  /* 0x0000005d640c7220 */ /* 0x080fe20000410000 */
[----:B------:R-:W-:Y:S01]  /*64b0*/  IADD3 R181, R128, 0x100, RZ ;  /* 0x0000010080b57810 */ /* 0x000fe20007ffe0ff */
[----:B------:R-:W-:Y:S01]  /*64c0*/  FADD.FTZ R163, R174, R13 ;  /* 0x0000000daea37221 */ /* 0x000fe20000010000 */
[----:B--2---:R-:W-:Y:S01]  /*64d0*/  FADD.FTZ R166, -R172, R15 ;  /* 0x0000000faca67221 */ /* 0x004fe20000010100 */
[----:B------:R-:W-:Y:S01]  /*64e0*/  FMUL.FTZ R13, R162, R93 ;  /* 0x0000005da20d7220 */ /* 0x000fe20000410000 */
[----:B0-----:R-:W-:Y:S01]  /*64f0*/  FFMA.FTZ R164, R61, -R12, R48 ;  /* 0x8000000c3da47223 */ /* 0x001fe20000010030 */
[-C--:B------:R-:W-:Y:S01]  /*6500*/  FMUL.FTZ R222, R163, R94.reuse ;  /* 0x0000005ea3de7220 */ /* 0x080fe20000410000 */
[----:B------:R-:W-:Y:S01]  /*6510*/  FMUL.FTZ R224, R166, R94 ;  /* 0x0000005ea6e07220 */ /* 0x000fe20000410000 */
[----:B------:R-:W-:Y:S01]  /*6520*/  FMUL.FTZ R172, R100, R13 ;  /* 0x0000000d64ac7220 */ /* 0x000fe20000410000 */
[----:B------:R-:W-:Y:S01]  /*6530*/  FFMA.FTZ R165, R62, -R12, R187 ;  /* 0x8000000c3ea57223 */ /* 0x000fe200000100bb */
[C---:B-1----:R-:W-:Y:S01]  /*6540*/  FMUL.FTZ R14, R103.reuse, R222 ;  /* 0x000000de670e7220 */ /* 0x042fe20000410000 */
[-C--:B------:R-:W-:Y:S01]  /*6550*/  FMUL.FTZ R170, R103, R224.reuse ;  /* 0x000000e067aa7220 */ /* 0x080fe20000410000 */
[C---:B------:R-:W-:Y:S01]  /*6560*/  FMUL.FTZ R220, R164.reuse, R169 ;  /* 0x000000a9a4dc7220 */ /* 0x040fe20000410000 */
[----:B------:R-:W-:Y:S01]  /*6570*/  STS [R47+0x108c], R172 ;  /* 0x00108cac2f007388 */ /* 0x000fe20000000800 */
[-C--:B------:R-:W-:Y:S01]  /*6580*/  FMUL.FTZ R218, R164, R13.reuse ;  /* 0x0000000da4da7220 */ /* 0x080fe20000410000 */
[C---:B------:R-:W-:Y:S01]  /*6590*/  FMUL.FTZ R12, R168.reuse, R224 ;  /* 0x000000e0a80c7220 */ /* 0x040fe20000410000 */
[C---:B------:R-:W-:Y:S01]  /*65a0*/  FFMA.FTZ R220, R165.reuse, R13, -R220 ;  /* 0x0000000da5dc7223 */ /* 0x040fe200000108dc */
[----:B------:R0:W-:Y:S01]  /*65b0*/  STS [R47+0x1080], R14 ;  /* 0x0010800e2f007388 */ /* 0x0001e20000000800 */
[----:B------:R-:W-:Y:S01]  /*65c0*/  FMUL.FTZ R13, R168, R222 ;  /* 0x000000dea80d7220 */ /* 0x000fe20000410000 */
[----:B------:R-:W-:Y:S01]  /*65d0*/  FFMA.FTZ R218, R165, R169, R218 ;  /* 0x000000a9a5da7223 */ /* 0x000fe200000100da */
[C---:B------:R-:W-:Y:S01]  /*65e0*/  IADD3 R183, R128.reuse, 0x120, RZ ;  /* 0x0000012080b77810 */ /* 0x040fe20007ffe0ff */
[----:B------:R1:W-:Y:S01]  /*65f0*/  STS [R47+0x1084], R170 ;  /* 0x001084aa2f007388 */ /* 0x0003e20000000800 */
[C---:B------:R-:W-:Y:S01]  /*6600*/  FFMA.FTZ R224, R167.reuse, R224, -R13 ;  /* 0x000000e0a7e07223 */ /* 0x040fe2000001080d */
[C---:B------:R-:W-:Y:S01]  /*6610*/  IADD3 R13, R128.reuse, 0x20, RZ ;  /* 0x00000020800d7810 */ /* 0x040fe20007ffe0ff */
[----:B------:R-:W-:Y:S01]  /*6620*/  FFMA.FTZ R222, R167, R222, R12 ;  /* 0x000000dea7de7223 */ /* 0x000fe2000001000c */
[----:B------:R-:W-:Y:S01]  /*6630*/  IADD3 R15, R128, 0x40, RZ ;  /* 0x00000040800f7810 */ /* 0x000fe20007ffe0ff */
[----:B------:R-:W-:Y:S01]  /*6640*/  FFMA.FTZ R212, -R8, R212, -RZ ;  /* 0x000000d408d47223 */ /* 0x000fe200000109ff */
[----:B------:R-:W-:Y:S01]  /*6650*/  IADD3 R169, R128, 0x60, RZ ;  /* 0x0000006080a97810 */ /* 0x000fe20007ffe0ff */
[----:B0-----:R-:W-:Y:S01]  /*6660*/  FFMA.FTZ R14, -R6, R188, -RZ ;  /* 0x000000bc060e7223 */ /* 0x001fe200000109ff */
[C---:B------:R-:W-:Y:S01]  /*6670*/  IADD3 R189, R128.reuse, 0x140, RZ ;  /* 0x0000014080bd7810 */ /* 0x040fe20007ffe0ff */
[----:B------:R-:W-:Y:S01]  /*6680*/  FFMA.FTZ R48, -R7, R48, -RZ ;  /* 0x0000003007307223 */ /* 0x000fe200000109ff */
[----:B------:R-:W-:Y:S01]  /*6690*/  IADD3 R191, R128, 0x160, RZ ;  /* 0x0000016080bf7810 */ /* 0x000fe20007ffe0ff */
        /* <DEDUP_REMOVED lines=17> */
[----:B------:R-:W-:Y:S01]  /*67b0*/  LEA R169, R13, UR7, 0x2 ;  /* 0x000000070da97c11 */ /* 0x000fe2000f8e10ff */
[----:B------:R-:W-:Y:S01]  /*67c0*/  BAR.SYNC.DEFER_BLOCKING 0x0 ;  /* 0x0000000000007b1d */ /* 0x000fe20000010000 */
[----:B-1----:R-:W-:Y:S02]  /*67d0*/  LEA R170, R15, UR7, 0x2 ;  /* 0x000000070faa7c11 */ /* 0x002fe4000f8e10ff */
        /* <DEDUP_REMOVED lines=16> */
[----:B------:R-:W-:Y:S01]  /*68e0*/  LEA R188, R111, -R128, 0x1 ;  /* 0x800000806fbc7211 */ /* 0x000fe200078e08ff */
[----:B------:R-:W2:Y:S03]  /*68f0*/  LDS R189, [R171+0x1200] ;  /* 0x00120000abbd7984 */ /* 0x000ea60000000800 */
[----:B------:R-:W-:Y:S01]  /*6900*/  ISETP.GE.AND P1, PT, R188, 0x1, PT ;  /* 0x00000001bc00780c */ /* 0x000fe20003f26270 */
        /* <DEDUP_REMOVED lines=16> */
[----:B-----5:R-:W-:Y:S01]  /*6a10*/  FFMA.FTZ R212, -R4, R198, -RZ ;  /* 0x000000c604d47223 */ /* 0x020fe200000109ff */
[----:B------:R-:W-:-:S02]  /*6a20*/  FMUL.FTZ R198, R96, R89 ;  /* 0x0000005960c67220 */ /* 0x000fc40000410000 */
[----:B------:R5:W-:Y:S01]  /*6a30*/  STS [R47+0x18cc], R48 ;  /* 0x0018cc302f007388 */ /* 0x000be20000000800 */
[----:B-1----:R-:W-:Y:S01]  /*6a40*/  FMUL.FTZ R228, R4, R221 ;  /* 0x000000dd04e47220 */ /* 0x002fe20000410000 */
[-C--:B------:R-:W-:Y:S02]  /*6a50*/  FFMA.FTZ R192, R54, -R198.reuse, R223 ;  /* 0x800000c636c07223 */ /* 0x080fe400000100df */
[----:B------:R1:W-:Y:S01]  /*6a60*/  STS [R47+0x18d4], R14 ;  /* 0x0018d40e2f007388 */ /* 0x0003e20000000800 */
[----:B------:R-:W-:Y:S01]  /*6a70*/  FFMA.FTZ R198, R53, -R198, R208 ;  /* 0x800000c635c67223 */ /* 0x000fe200000100d0 */
[C---:B--2---:R-:W-:Y:S01]  /*6a80*/  FMUL.FTZ R230, R3.reuse, R223 ;  /* 0x000000df03e67220 */ /* 0x044fe20000410000 */
[----:B------:R-:W-:Y:S01]  /*6a90*/  FFMA.FTZ R208, -R3, R208, -RZ ;  /* 0x000000d003d07223 */ /* 0x000fe200000109ff */
[----:B------:R2:W-:Y:S01]  /*6aa0*/  STS [R47+0x18d0], R232 ;  /* 0x0018d0e82f007388 */ /* 0x0005e20000000800 */
[----:B-----5:R-:W-:-:S03]  /*6ab0*/  FMUL.FTZ R48, R0, R227 ;  /* 0x000000e300307220 */ /* 0x020fc60000410000 */
[----:B------:R2:W-:Y:S01]  /*6ac0*/  STS [R47+0x18d8], R234 ;  /* 0x0018d8ea2f007388 */ /* 0x0005e20000000800 */
[----:B-1----:R-:W-:-:S03]  /*6ad0*/  FMUL.FTZ R14, R2, R225 ;  /* 0x000000e1020e7220 */ /* 0x002fc60000410000 */
        /* <DEDUP_REMOVED lines=10> */
[----:B0--34-:R-:W-:Y:S05]  /*6b80*/  @!P1 BRA `(.L_x_16390) ;  /* 0x0000000000a89947 */ /* 0x019fea0003800000 */
[-C--:B--2---:R-:W-:Y:S01]  /*6b90*/  IMAD R46, R129, R28.reuse, RZ ;  /* 0x0000001c812e7224 */ /* 0x084fe200078e02ff */
        /* <DEDUP_REMOVED lines=41> */
.L_x_16390:
[----:B------:R-:W-:Y:S05]  /*6e30*/  BSYNC B0 ;  /* 0x0000000000007941 */ /* 0x000fea0003800000 */
.L_x_16389:
[----:B------:R-:W-:Y:S01]  /*6e40*/  FADD.FTZ R13, RZ, R222 ;  /* 0x000000deff0d7221 */ /* 0x000fe20000010000 */
[----:B------:R-:W-:Y:S01]  /*6e50*/  USHF.R.U32.HI UR10, URZ, 0x1, UR21 ;  /* 0x000000013f0a7899 */ /* 0x000fe20008011615 */
[----:B0-----:R-:W-:Y:S01]  /*6e60*/  FADD.FTZ R15, RZ, R224 ;  /* 0x000000e0ff0f7221 */ /* 0x001fe20000010000 */
[----:B------:R-:W-:Y:S01]  /*6e70*/  USHF.R.U32.HI UR19, URZ, 0x1, UR25 ;  /* 0x000000013f137899 */ /* 0x000fe20008011619 */
[----:B------:R-:W-:Y:S01]  /*6e80*/  FADD.FTZ R13, R13, R218 ;  /* 0x000000da0d0d7221 */ /* 0x000fe20000010000 */
[----:B------:R-:W-:Y:S01]  /*6e90*/  USHF.R.U64 UR12, UR20, 0x1, UR21 ;  /* 0x00000001140c7899 */ /* 0x000fe20008001215 */
[----:B------:R-:W-:Y:S01]  /*6ea0*/  FADD.FTZ R15, R15, R220 ;  /* 0x000000dc0f0f7221 */ /* 0x000fe20000010000 */
[----:B------:R-:W-:Y:S01]  /*6eb0*/  USHF.R.U64 UR18, UR24, 0x1, UR25 ;  /* 0x0000000118127899 */ /* 0x000fe20008001219 */
[----:B------:R-:W-:Y:S01]  /*6ec0*/  FADD.FTZ R13, R13, R214 ;  /* 0x000000d60d0d7221 */ /* 0x000fe20000010000 */
[----:B------:R-:W-:Y:S01]  /*6ed0*/  UIMAD UR13, UR10, UR16, URZ ;  /* 0x000000100a0d72a4 */ /* 0x000fe2000f8e023f */
[----:B------:R-:W0:Y:S01]  /*6ee0*/  LDS R169, [R169+0x1940] ;  /* 0x00194000a9a97984 */ /* 0x000e220000000800 */
[----:B------:R-:W-:Y:S01]  /*6ef0*/  UIMAD UR19, UR19, UR16, URZ ;  /* 0x00000010131372a4 */ /* 0x000fe2000f8e023f */
[----:B--2---:R-:W-:Y:S01]  /*6f00*/  FADD.FTZ R47, R13, R206 ;  /* 0x000000ce0d2f7221 */ /* 0x004fe20000010000 */
[----:B------:R-:W-:Y:S01]  /*6f10*/  UIMAD.WIDE.U32 UR8, UR12, UR16, URZ ;  /* 0x000000100c0872a5 */ /* 0x000fe2000f8e003f */
[----:B------:R-:W-:Y:S01]  /*6f20*/  FADD.FTZ R15, R15, R216 ;  /* 0x000000d80f0f7221 */ /* 0x000fe20000010000 */
[----:B------:R-:W-:Y:S01]  /*6f30*/  UIMAD.WIDE.U32 UR10, UR18, UR16, URZ ;  /* 0x00000010120a72a5 */ /* 0x000fe2000f8e003f */
[C---:B------:R-:W-:Y:S01]  /*6f40*/  IMAD R12, R129.reuse, R28, RZ ;  /* 0x0000001c810c7224 */ /* 0x040fe200078e02ff */
[----:B------:R-:W-:Y:S01]  /*6f50*/  UIMAD UR13, UR17, UR12, UR13 ;  /* 0x0000000c110d72a4 */ /* 0x000fe2000f8e020d */
[----:B------:R-:W-:Y:S01]  /*6f60*/  IMAD R14, R129, R36, RZ ;  /* 0x00000024810e7224 */ /* 0x000fe200078e02ff */
[----:B------:R-:W-:Y:S01]  /*6f70*/  UIMAD UR19, UR17, UR18, UR19 ;  /* 0x00000012111372a4 */ /* 0x000fe2000f8e0213 */
[----:B------:R-:W-:Y:S01]  /*6f80*/  FMUL.FTZ R13, R198, R215 ;  /* 0x000000d7c60d7220 */ /* 0x000fe20000410000 */
[----:B------:R-:W-:Y:S01]  /*6f90*/  UIADD3 UR9, UR13, UR9, URZ ;  /* 0x000000090d097290 */ /* 0x000fe2000fffe03f */
[----:B------:R-:W-:Y:S01]  /*6fa0*/  FADD.FTZ R49, R15, R204 ;  /* 0x000000cc0f317221 */ /* 0x000fe20000010000 */
[----:B------:R-:W-:Y:S01]  /*6fb0*/  UIADD3 UR11, UR19, UR11, URZ ;  /* 0x0000000b130b7290 */ /* 0x000fe2000fffe03f */
[----:B------:R-:W-:-:S02]  /*6fc0*/  IMAD R219, R131, R29, R12 ;  /* 0x0000001d83db7224 */ /* 0x000fc400078e020c */
[----:B------:R-:W-:Y:S01]  /*6fd0*/  FFMA.FTZ R46, R192, R217, R13 ;  /* 0x000000d9c02e7223 */ /* 0x000fe2000001000d */
[C---:B------:R-:W-:Y:S02]  /*6fe0*/  IMAD R221, R131.reuse, R37, R14 ;  /* 0x0000002583dd7224 */ /* 0x040fe400078e020e */
        /* <DEDUP_REMOVED lines=46> */
.L_x_16392:
[----:B------:R-:W-:Y:S05]  /*72d0*/  BSYNC B0 ;  /* 0x0000000000007941 */ /* 0x000fea0003800000 */
.L_x_16391:
[----:B------:R1:W2:Y:S01]  /*72e0*/  LDS R15, [R170+0x19c0] ;  /* 0x0019c000aa0f7984 */ /* 0x0002a20000000800 */
[----:B------:R-:W-:Y:S04]  /*72f0*/  BSSY B0, `(.L_x_16393) ;  /* 0x0000004000007945 */ /* 0x000fe80003800000 */
[----:B------:R-:W-:Y:S05]  /*7300*/  @!P2 BRA `(.L_x_16394) ;  /* 0x000000000008a947 */ /* 0x000fea0003800000 */
[----:B------:R3:W-:Y:S04]  /*7310*/  REDG.E.ADD.F32.FTZ.RN.STRONG.GPU desc[UR14][R12.64+-0x700], R187 ;  /* 0xfff900bb0c0079a6 */ /* 0x0007e8000c10f38e */
[----:B--2---:R3:W-:Y:S02]  /*7320*/  REDG.E.ADD.F32.FTZ.RN.STRONG.GPU desc[UR14][R46.64+-0x700], R15 ;  /* 0xfff9000f2e0079a6 */ /* 0x0047e4000c10f38e */
.L_x_16394:
[----:B------:R-:W-:Y:S05]  /*7330*/  BSYNC B0 ;  /* 0x0000000000007941 */ /* 0x000fea0003800000 */
.L_x_16393:
[----:B------:R-:W4:Y:S01]  /*7340*/  LDS R171, [R171+0x1a40] ;  /* 0x001a4000abab7984 */ /* 0x000f220000000800 */
[----:B------:R-:W-:Y:S04]  /*7350*/  BSSY B0, `(.L_x_16395) ;  /* 0x0000004000007945 */ /* 0x000fe80003800000 */
[----:B------:R-:W-:Y:S05]  /*7360*/  @!P3 BRA `(.L_x_16396) ;  /* 0x000000000008b947 */ /* 0x000fea0003800000 */
[----:B------:R0:W-:Y:S04]  /*7370*/  REDG.E.ADD.F32.FTZ.RN.STRONG.GPU desc[UR14][R12.64+-0x680], R189 ;  /* 0xfff980bd0c0079a6 */ /* 0x0001e8000c10f38e */
[----:B----4-:R0:W-:Y:S02]  /*7380*/  REDG.E.ADD.F32.FTZ.RN.STRONG.GPU desc[UR14][R46.64+-0x680], R171 ;  /* 0xfff980ab2e0079a6 */ /* 0x0101e4000c10f38e */
.L_x_16396:
[----:B------:R-:W-:Y:S05]  /*7390*/  BSYNC B0 ;  /* 0x0000000000007941 */ /* 0x000fea0003800000 */
.L_x_16395:
        /* <DEDUP_REMOVED lines=11> */
.L_x_16398:
[----:B------:R-:W-:Y:S05]  /*7450*/  BSYNC B0 ;  /* 0x0000000000007941 */ /* 0x000fea0003800000 */
.L_x_16397:
[----:B------:R-:W0:Y:S01]  /*7460*/  LDS R173, [R173+0x1b40] ;  /* 0x001b4000adad7984 */ /* 0x000e220000000800 */
[----:B------:R-:W-:Y:S04]  /*7470*/  BSSY B0, `(.L_x_16399) ;  /* 0x0000004000007945 */ /* 0x000fe80003800000 */
[----:B------:R-:W-:Y:S05]  /*7480*/  @!P1 BRA `(.L_x_16400) ;  /* 0x0000000000089947 */ /* 0x000fea0003800000 */
[----:B------:R1:W-:Y:S04]  /*7490*/  REDG.E.ADD.F32.FTZ.RN.STRONG.GPU desc[UR14][R12.64+-0x580], R193 ;  /* 0xfffa80c10c0079a6 */ /* 0x0003e8000c10f38e */
[----:B0-----:R1:W-:Y:S02]  /*74a0*/  REDG.E.ADD.F32.FTZ.RN.STRONG.GPU desc[UR14][R46.64+-0x580], R173 ;  /* 0xfffa80ad2e0079a6 */ /* 0x0013e4000c10f38e */
.L_x_16400:
[----:B------:R-:W-:Y:S05]  /*74b0*/  BSYNC B0 ;  /* 0x0000000000007941 */ /* 0x000fea0003800000 */
.L_x_16399:
[----:B--23--:R2:W3:Y:S01]  /*74c0*/  LDS R15, [R174+0x1bc0] ;  /* 0x001bc000ae0f7984 */ /* 0x00c4e20000000800 */
[----:B------:R-:W-:Y:S04]  /*74d0*/  BSSY B0, `(.L_x_16401) ;  /* 0x0000004000007945 */ /* 0x000fe80003800000 */
[----:B------:R-:W-:Y:S05]  /*74e0*/  @!P2 BRA `(.L_x_16402) ;  /* 0x000000000008a947 */ /* 0x000fea0003800000 */
[----:B------:R0:W-:Y:S04]  /*74f0*/  REDG.E.ADD.F32.FTZ.RN.STRONG.GPU desc[UR14][R12.64+-0x500], R195 ;  /* 0xfffb00c30c0079a6 */ /* 0x0001e8000c10f38e */
[----:B---3--:R3:W-:Y:S02]  /*7500*/  REDG.E.ADD.F32.FTZ.RN.STRONG.GPU desc[UR14][R46.64+-0x500], R15 ;  /* 0xfffb000f2e0079a6 */ /* 0x0087e4000c10f38e */
.L_x_16402:
[----:B------:R-:W-:Y:S05]  /*7510*/  BSYNC B0 ;  /* 0x0000000000007941 */ /* 0x000fea0003800000 */
.L_x_16401:
[----:B------:R-:W0:Y:S01]  /*7520*/  LDS R175, [R175+0x1c40] ;  /* 0x001c4000afaf7984 */ /* 0x000e220000000800 */
[----:B------:R-:W-:Y:S04]  /*7530*/  BSSY B0, `(.L_x_16403) ;  /* 0x0000004000007945 */ /* 0x000fe80003800000 */
[----:B------:R-:W-:Y:S05]  /*7540*/  @!P3 BRA `(.L_x_16404) ;  /* 0x000000000008b947 */ /* 0x000fea0003800000 */
[----:B------:R1:W-:Y:S04]  /*7550*/  REDG.E.ADD.F32.FTZ.RN.STRONG.GPU desc[UR14][R12.64+-0x480], R197 ;  /* 0xfffb80c50c0079a6 */ /* 0x0003e8000c10f38e */
[----:B0-----:R1:W-:Y:S02]  /*7560*/  REDG.E.ADD.F32.FTZ.RN.STRONG.GPU desc[UR14][R46.64+-0x480], R175 ;  /* 0xfffb80af2e0079a6 */ /* 0x0013e4000c10f38e */
.L_x_16404:
[----:B------:R-:W-:Y:S05]  /*7570*/  BSYNC B0 ;  /* 0x0000000000007941 */ /* 0x000fea0003800000 */
.L_x_16403:
[----:B---3--:R3:W0:Y:S01]  /*7580*/  LDS R15, [R176+0x1cc0] ;  /* 0x001cc000b00f7984 */ /* 0x0086220000000800 */
[----:B------:R-:W-:Y:S04]  /*7590*/  BSSY B0, `(.L_x_16405) ;  /* 0x0000004000007945 */ /* 0x000fe80003800000 */
[----:B------:R-:W-:Y:S05]  /*75a0*/  @!P4 BRA `(.L_x_16406) ;  /* 0x000000000008c947 */ /* 0x000fea0003800000 */
[----:B------:R1:W-:Y:S04]  /*75b0*/  REDG.E.ADD.F32.FTZ.RN.STRONG.GPU desc[UR14][R12.64+-0x400], R199 ;  /* 0xfffc00c70c0079a6 */ /* 0x0003e8000c10f38e */
[----:B0-----:R1:W-:Y:S02]  /*75c0*/  REDG.E.ADD.F32.FTZ.RN.STRONG.GPU desc[UR14][R46.64+-0x400], R15 ;  /* 0xfffc000f2e0079a6 */ /* 0x0013e4000c10f38e */
.L_x_16406:
[----:B------:R-:W-:Y:S05]  /*75d0*/  BSYNC B0 ;  /* 0x0000000000007941 */ /* 0x000fea0003800000 */
.L_x_16405:
[----:B------:R-:W0:Y:S01]  /*75e0*/  LDS R177, [R177+0x1d40] ;  /* 0x001d4000b1b17984 */ /* 0x000e220000000800 */
[----:B------:R-:W-:Y:S04]  /*75f0*/  BSSY B0, `(.L_x_16407) ;  /* 0x0000004000007945 */ /* 0x000fe80003800000 */
[----:B------:R-:W-:Y:S05]  /*7600*/  @!P5 BRA `(.L_x_16408) ;  /* 0x000000000008d947 */ /* 0x000fea0003800000 */
[----:B------:R1:W-:Y:S04]  /*7610*/  REDG.E.ADD.F32.FTZ.RN.STRONG.GPU desc[UR14][R12.64+-0x380], R201 ;  /* 0xfffc80c90c0079a6 */ /* 0x0003e8000c10f38e */
[----:B0-----:R1:W-:Y:S02]  /*7620*/  REDG.E.ADD.F32.FTZ.RN.STRONG.GPU desc[UR14][R46.64+-0x380], R177 ;  /* 0xfffc80b12e0079a6 */ /* 0x0013e4000c10f38e */
.L_x_16408:
[----:B------:R-:W-:Y:S05]  /*7630*/  BSYNC B0 ;  /* 0x0000000000007941 */ /* 0x000fea0003800000 */
.L_x_16407:
        /* <DEDUP_REMOVED lines=11> */
.L_x_16410:
[----:B------:R-:W-:Y:S05]  /*76f0*/  BSYNC B0 ;  /* 0x0000000000007941 */ /* 0x000fea0003800000 */
.L_x_16409:
[----:B------:R-:W0:Y:S01]  /*7700*/  LDS R179, [R179+0x1e40] ;  /* 0x001e4000b3b37984 */ /* 0x000e220000000800 */
[----:B------:R-:W-:Y:S04]  /*7710*/  BSSY B0, `(.L_x_16411) ;  /* 0x0000004000007945 */ /* 0x000fe80003800000 */
[----:B------:R-:W-:Y:S05]  /*7720*/  @!P1 BRA `(.L_x_16412) ;  /* 0x0000000000089947 */ /* 0x000fea0003800000 */
[----:B------:R1:W-:Y:S04]  /*7730*/  REDG.E.ADD.F32.FTZ.RN.STRONG.GPU desc[UR14][R12.64+-0x280], R205 ;  /* 0xfffd80cd0c0079a6 */ /* 0x0003e8000c10f38e */
[----:B0-----:R0:W-:Y:S02]  /*7740*/  REDG.E.ADD.F32.FTZ.RN.STRONG.GPU desc[UR14][R46.64+-0x280], R179 ;  /* 0xfffd80b32e0079a6 */ /* 0x0011e4000c10f38e */
.L_x_16412:
[----:B------:R-:W-:Y:S05]  /*7750*/  BSYNC B0 ;  /* 0x0000000000007941 */ /* 0x000fea0003800000 */
.L_x_16411:
[----:B01----:R0:W1:Y:S01]  /*7760*/  LDS R15, [R180+0x1ec0] ;  /* 0x001ec000b40f7984 */ /* 0x0030620000000800 */
[----:B------:R-:W-:Y:S04]  /*7770*/  BSSY B0, `(.L_x_16413) ;  /* 0x0000004000007945 */ /* 0x000fe80003800000 */
[----:B------:R-:W-:Y:S05]  /*7780*/  @!P2 BRA `(.L_x_16414) ;  /* 0x000000000008a947 */ /* 0x000fea0003800000 */
[----:B------:R0:W-:Y:S04]  /*7790*/  REDG.E.ADD.F32.FTZ.RN.STRONG.GPU desc[UR14][R12.64+-0x200], R207 ;  /* 0xfffe00cf0c0079a6 */ /* 0x0001e8000c10f38e */
[----:B-1----:R0:W-:Y:S02]  /*77a0*/  REDG.E.ADD.F32.FTZ.RN.STRONG.GPU desc[UR14][R46.64+-0x200], R15 ;  /* 0xfffe000f2e0079a6 */ /* 0x0021e4000c10f38e */
.L_x_16414:
[----:B------:R-:W-:Y:S05]  /*77b0*/  BSYNC B0 ;  /* 0x0000000000007941 */ /* 0x000fea0003800000 */
.L_x_16413:
[----:B------:R-:W0:Y:S01]  /*77c0*/  LDS R181, [R181+0x1f40] ;  /* 0x001f4000b5b57984 */ /* 0x000e220000000800 */
[----:B------:R-:W-:Y:S04]  /*77d0*/  BSSY B0, `(.L_x_16415) ;  /* 0x0000004000007945 */ /* 0x000fe80003800000 */
[----:B------:R-:W-:Y:S05]  /*77e0*/  @!P3 BRA `(.L_x_16416) ;  /* 0x000000000008b947 */ /* 0x000fea0003800000 */
[----:B------:R1:W-:Y:S04]  /*77f0*/  REDG.E.ADD.F32.FTZ.RN.STRONG.GPU desc[UR14][R12.64+-0x180], R209 ;  /* 0xfffe80d10c0079a6 */ /* 0x0003e8000c10f38e */
[----:B0-----:R0:W-:Y:S02]  /*7800*/  REDG.E.ADD.F32.FTZ.RN.STRONG.GPU desc[UR14][R46.64+-0x180], R181 ;  /* 0xfffe80b52e0079a6 */ /* 0x0011e4000c10f38e */
.L_x_16416:
[----:B------:R-:W-:Y:S05]  /*7810*/  BSYNC B0 ;  /* 0x0000000000007941 */ /* 0x000fea0003800000 */
.L_x_16415:
[----:B01----:R0:W1:Y:S01]  /*7820*/  LDS R15, [R182+0x1fc0] ;  /* 0x001fc000b60f7984 */ /* 0x0030620000000800 */
[----:B------:R-:W-:Y:S04]  /*7830*/  BSSY B0, `(.L_x_16417) ;  /* 0x0000004000007945 */ /* 0x000fe80003800000 */
[----:B------:R-:W-:Y:S05]  /*7840*/  @!P4 BRA `(.L_x_16418) ;  /* 0x000000000008c947 */ /* 0x000fea0003800000 */
[----:B------:R0:W-:Y:S04]  /*7850*/  REDG.E.ADD.F32.FTZ.RN.STRONG.GPU desc[UR14][R12.64+-0x100], R211 ;  /* 0xffff00d30c0079a6 */ /* 0x0001e8000c10f38e */
[----:B-1----:R0:W-:Y:S02]  /*7860*/  REDG.E.ADD.F32.FTZ.RN.STRONG.GPU desc[UR14][R46.64+-0x100], R15 ;  /* 0xffff000f2e0079a6 */ /* 0x0021e4000c10f38e */
.L_x_16418:
[----:B------:R-:W-:Y:S05]  /*7870*/  BSYNC B0 ;  /* 0x0000000000007941 */ /* 0x000fea0003800000 */
.L_x_16417:
[----:B------:R-:W0:Y:S01]  /*7880*/  LDS R183, [R183+0x2040] ;  /* 0x00204000b7b77984 */ /* 0x000e220000000800 */
[----:B------:R-:W-:Y:S04]  /*7890*/  BSSY B0, `(.L_x_16419) ;  /* 0x0000004000007945 */ /* 0x000fe80003800000 */
[----:B------:R-:W-:Y:S05]  /*78a0*/  @!P5 BRA `(.L_x_16420) ;  /* 0x000000000008d947 */ /* 0x000fea0003800000 */
[----:B------:R1:W-:Y:S04]  /*78b0*/  REDG.E.ADD.F32.FTZ.RN.STRONG.GPU desc[UR14][R12.64+-0x80], R213 ;  /* 0xffff80d50c0079a6 */ /* 0x0003e8000c10f38e */
[----:B0-----:R0:W-:Y:S02]  /*78c0*/  REDG.E.ADD.F32.FTZ.RN.STRONG.GPU desc[UR14][R46.64+-0x80], R183 ;  /* 0xffff80b72e0079a6 */ /* 0x0011e4000c10f38e */
.L_x_16420:
[----:B------:R-:W-:Y:S05]  /*78d0*/  BSYNC B0 ;  /* 0x0000000000007941 */ /* 0x000fea0003800000 */
.L_x_16419:
[----:B01----:R-:W0:Y:S01]  /*78e0*/  SHFL.DOWN PT, R12, R143, 0x1, 0x1f ;  /* 0x08201f008f0c7f89 */ /* 0x003e2200000e0000 */
[----:B------:R-:W-:Y:S01]  /*78f0*/  ISETP.GT.AND P1, PT, R126, 0x1e, PT ;  /* 0x0000001e7e00780c */ /* 0x000fe20003f24270 */
[----:B------:R-:W-:Y:S01]  /*7900*/  FMUL.FTZ R9, R9, R136 ;  /* 0x0000008809097220 */ /* 0x000fe20000410000 */
[----:B------:R-:W-:Y:S01]  /*7910*/  FMUL.FTZ R51, R51, R138 ;  /* 0x0000008a33337220 */ /* 0x000fe20000410000 */
[----:B------:R-:W1:Y:S01]  /*7920*/  SHFL.DOWN PT, R13, R144, 0x1, 0x1f ;  /* 0x08201f00900d7f89 */ /* 0x000e6200000e0000 */
[----:B------:R-:W-:Y:S01]  /*7930*/  FMUL.FTZ R53, R53, R148 ;  /* 0x0000009435357220 */ /* 0x000fe20000410000 */
[----:B------:R-:W-:Y:S01]  /*7940*/  FFMA.FTZ R15, R50, R139, R9 ;  /* 0x0000008b320f7223 */ /* 0x000fe20000010009 */
[----:B------:R-:W-:Y:S01]  /*7950*/  FMUL.FTZ R9, R45, R138 ;  /* 0x0000008a2d097220 */ /* 0x000fe20000410000 */
[----:B------:R-:W-:Y:S01]  /*7960*/  FFMA.FTZ R52, R52, R141, R51 ;  /* 0x0000008d34347223 */ /* 0x000fe20000010033 */
[----:B------:R-:W-:Y:S01]  /*7970*/  FFMA.FTZ R53, R54, R147, R53 ;  /* 0x0000009336357223 */ /* 0x000fe20000010035 */
[----:B------:R-:W-:Y:S01]  /*7980*/  FMUL.FTZ R55, R55, R149 ;  /* 0x0000009537377220 */ /* 0x000fe20000410000 */
[----:B------:R-:W-:Y:S01]  /*7990*/  FMUL.FTZ R59, R59, R158 ;  /* 0x0000009e3b3b7220 */ /* 0x000fe20000410000 */
[----:B------:R-:W-:Y:S01]  /*79a0*/  FMUL.FTZ R57, R57, R154 ;  /* 0x0000009a39397220 */ /* 0x000fe20000410000 */
[----:B------:R-:W-:Y:S01]  /*79b0*/  FFMA.FTZ R70, R15, R86, R70 ;  /* 0x000000560f467223 */ /* 0x000fe20000010046 */
[----:B------:R-:W-:Y:S01]  /*79c0*/  FFMA.FTZ R56, R56, R151, R55 ;  /* 0x0000009738387223 */ /* 0x000fe20000010037 */
[----:B------:R-:W-:Y:S01]  /*79d0*/  ISETP.NE.AND P2, PT, R126, RZ, PT ;  /* 0x000000ff7e00720c */ /* 0x000fe20003f45270 */
[----:B------:R-:W-:Y:S01]  /*79e0*/  FFMA.FTZ R57, R58, R152, R57 ;  /* 0x000000983a397223 */ /* 0x000fe20000010039 */
[----:B------:R-:W-:Y:S01]  /*79f0*/  FMUL.FTZ R61, R61, R162 ;  /* 0x000000a23d3d7220 */ /* 0x000fe20000410000 */
[----:B------:R-:W-:Y:S01]  /*7a00*/  FMUL.FTZ R63, R63, R166 ;  /* 0x000000a63f3f7220 */ /* 0x000fe20000410000 */
[----:B------:R-:W-:Y:S01]  /*7a10*/  FFMA.FTZ R60, R60, R157, R59 ;  /* 0x0000009d3c3c7223 */ /* 0x000fe2000001003b */
[----:B------:R-:W-:Y:S01]  /*7a20*/  BSSY B0, `(.L_x_16421) ;  /* 0x000006a000007945 */ /* 0x000fe20003800000 */
        /* <DEDUP_REMOVED lines=13> */
[----:B------:R-:W-:-:S09]  /*7b00*/  FFMA.FTZ R77, R64, R94, R77 ;  /* 0x0000005e404d7223 */ /* 0x000fd2000001004d */
[----:B0-----:R-:W-:Y:S01]  /*7b10*/  @!P1 FADD.FTZ R143, R143, R12 ;  /* 0x0000000c8f8f9221 */ /* 0x001fe20000010000 */
[----:B------:R-:W-:Y:S01]  /*7b20*/  FMUL.FTZ R12, R45, R136 ;  /* 0x000000882d0c7220 */ /* 0x000fe20000410000 */
[----:B-1----:R-:W-:-:S03]  /*7b30*/  @!P1 FADD.FTZ R144, R144, R13 ;  /* 0x0000000d90909221 */ /* 0x002fc60000010000 */
[----:B------:R-:W0:Y:S01]  /*7b40*/  SHFL.DOWN PT, R14, R143, 0x4, 0x1f ;  /* 0x08801f008f0e7f89 */ /* 0x000e2200000e0000 */
[----:B------:R-:W-:Y:S01]  /*7b50*/  ISETP.GT.AND P1, PT, R126, 0x1b, PT ;  /* 0x0000001b7e00780c */ /* 0x000fe20003f24270 */
[-C--:B------:R-:W-:Y:S01]  /*7b60*/  FMUL.FTZ R13, R45, R139.reuse ;  /* 0x0000008b2d0d7220 */ /* 0x080fe20000410000 */
[C---:B------:R-:W-:Y:S01]  /*7b70*/  FFMA.FTZ R139, R44.reuse, R139, R12 ;  /* 0x0000008b2c8b7223 */ /* 0x040fe2000001000c */
[----:B------:R-:W1:Y:S02]  /*7b80*/  SHFL.DOWN PT, R49, R144, 0x4, 0x1f ;  /* 0x08801f0090317f89 */ /* 0x000e6400000e0000 */
[----:B------:R-:W-:-:S04]  /*7b90*/  FFMA.FTZ R13, R44, R136, -R13 ;  /* 0x000000882c0d7223 */ /* 0x000fc8000001080d */
[----:B------:R-:W-:Y:S01]  /*7ba0*/  FMUL.FTZ R47, R140, R13 ;  /* 0x0000000d8c2f7220 */ /* 0x000fe20000410000 */
[CC--:B------:R-:W-:Y:S01]  /*7bb0*/  FMUL.FTZ R13, R45.reuse, R141.reuse ;  /* 0x0000008d2d0d7220 */ /* 0x0c0fe20000410000 */
[----:B------:R-:W-:Y:S01]  /*7bc0*/  FFMA.FTZ R141, R44, R141, R9 ;  /* 0x0000008d2c8d7223 */ /* 0x000fe20000010009 */
[C---:B------:R-:W-:Y:S01]  /*7bd0*/  FMUL.FTZ R9, R45.reuse, R148 ;  /* 0x000000942d097220 */ /* 0x040fe20000410000 */
[----:B------:R-:W-:Y:S01]  /*7be0*/  FFMA.FTZ R142, R142, R139, R47 ;  /* 0x0000008b8e8e7223 */ /* 0x000fe2000001002f */
[C---:B------:R-:W-:Y:S01]  /*7bf0*/  FFMA.FTZ R138, R44.reuse, R138, -R13 ;  /* 0x0000008a2c8a7223 */ /* 0x040fe2000001080d */
[CC--:B------:R-:W-:Y:S01]  /*7c00*/  FMUL.FTZ R13, R45.reuse, R147.reuse ;  /* 0x000000932d0d7220 */ /* 0x0c0fe20000410000 */
[C---:B------:R-:W-:Y:S01]  /*7c10*/  FFMA.FTZ R147, R44.reuse, R147, R9 ;  /* 0x000000932c937223 */ /* 0x040fe20000010009 */
[----:B------:R-:W-:Y:S01]  /*7c20*/  FMUL.FTZ R9, R45, R151 ;  /* 0x000000972d097220 */ /* 0x000fe20000410000 */
[----:B------:R-:W-:Y:S01]  /*7c30*/  FMUL.FTZ R145, R145, R138 ;  /* 0x0000008a91917220 */ /* 0x000fe20000410000 */
[C---:B------:R-:W-:Y:S01]  /*7c40*/  FFMA.FTZ R13, R44.reuse, R148, -R13 ;  /* 0x000000942c0d7223 */ /* 0x040fe2000001080d */
[----:B------:R-:W-:Y:S01]  /*7c50*/  FFMA.FTZ R142, R95, R15, R142 ;  /* 0x0000000f5f8e7223 */ /* 0x000fe2000001008e */
[-C--:B------:R-:W-:Y:S01]  /*7c60*/  FFMA.FTZ R9, R44, R149.reuse, -R9 ;  /* 0x000000952c097223 */ /* 0x080fe20000010809 */
[----:B------:R-:W-:Y:S01]  /*7c70*/  FMUL.FTZ R149, R45, R149 ;  /* 0x000000952d957220 */ /* 0x000fe20000410000 */
[----:B0-----:R-:W-:Y:S01]  /*7c80*/  @!P1 FADD.FTZ R143, R143, R14 ;  /* 0x0000000e8f8f9221 */ /* 0x001fe20000010000 */
[----:B------:R-:W-:Y:S01]  /*7c90*/  FMUL.FTZ R13, R198, R13 ;  /* 0x0000000dc60d7220 */ /* 0x000fe20000410000 */
[----:B------:R-:W-:Y:S01]  /*7ca0*/  FMUL.FTZ R150, R150, R9 ;  /* 0x0000000996967220 */ /* 0x000fe20000410000 */
[----:B------:R-:W-:Y:S01]  /*7cb0*/  FFMA.FTZ R12, R44, R151, R149 ;  /* 0x000000972c0c7223 */ /* 0x000fe20000010095 */
[----:B-1----:R-:W-:Y:S01]  /*7cc0*/  @!P1 FADD.FTZ R144, R144, R49 ;  /* 0x0000003190909221 */ /* 0x002fe20000010000 */
[----:B------:R-:W0:Y:S01]  /*7cd0*/  SHFL.DOWN PT, R46, R143, 0x8, 0x1f ;  /* 0x09001f008f2e7f89 */ /* 0x000e2200000e0000 */
[----:B------:R-:W-:Y:S01]  /*7ce0*/  ISETP.GT.AND P1, PT, R126, 0x17, PT ;  /* 0x000000177e00780c */ /* 0x000fe20003f24270 */
[----:B------:R-:W-:Y:S01]  /*7cf0*/  FMUL.FTZ R9, R45, R152 ;  /* 0x000000982d097220 */ /* 0x000fe20000410000 */
[----:B------:R-:W-:Y:S01]  /*7d00*/  FFMA.FTZ R150, R153, R12, R150 ;  /* 0x0000000c99967223 */ /* 0x000fe20000010096 */
[----:B------:R-:W1:Y:S01]  /*7d10*/  SHFL.DOWN PT, R47, R144, 0x8, 0x1f ;  /* 0x09001f00902f7f89 */ /* 0x000e6200000e0000 */
[----:B------:R-:W-:Y:S01]  /*7d20*/  FFMA.FTZ R13, R192, R147, R13 ;  /* 0x00000093c00d7223 */ /* 0x000fe2000001000d */
[-C--:B------:R-:W-:Y:S01]  /*7d30*/  FFMA.FTZ R12, R44, R154.reuse, -R9 ;  /* 0x0000009a2c0c7223 */ /* 0x080fe20000010809 */
[----:B------:R-:W-:Y:S01]  /*7d40*/  FMUL.FTZ R9, R45, R154 ;  /* 0x0000009a2d097220 */ /* 0x000fe20000410000 */
[----:B------:R-:W-:Y:S01]  /*7d50*/  FFMA.FTZ R146, R146, R141, R145 ;  /* 0x0000008d92927223 */ /* 0x000fe20000010091 */
[----:B------:R-:W-:Y:S01]  /*7d60*/  FFMA.FTZ R14, R96, R53, R13 ;  /* 0x00000035600e7223 */ /* 0x000fe2000001000d */
[----:B------:R-:W-:Y:S01]  /*7d70*/  FMUL.FTZ R155, R155, R12 ;  /* 0x0000000c9b9b7220 */ /* 0x000fe20000410000 */
[----:B------:R-:W-:Y:S01]  /*7d80*/  FFMA.FTZ R13, R44, R152, R9 ;  /* 0x000000982c0d7223 */ /* 0x000fe20000010009 */
[C---:B------:R-:W-:Y:S01]  /*7d90*/  FMUL.FTZ R9, R45.reuse, R157 ;  /* 0x0000009d2d097220 */ /* 0x040fe20000410000 */
[----:B------:R-:W-:Y:S01]  /*7da0*/  FMUL.FTZ R12, R45, R158 ;  /* 0x0000009e2d0c7220 */ /* 0x000fe20000410000 */
[----:B------:R-:W-:Y:S01]  /*7db0*/  FFMA.FTZ R15, R97, R52, R146 ;  /* 0x00000034610f7223 */ /* 0x000fe20000010092 */
[----:B------:R-:W-:Y:S01]  /*7dc0*/  FFMA.FTZ R13, R156, R13, R155 ;  /* 0x0000000d9c0d7223 */ /* 0x000fe2000001009b */
[----:B------:R-:W-:Y:S01]  /*7dd0*/  FFMA.FTZ R158, R44, R158, -R9 ;  /* 0x0000009e2c9e7223 */ /* 0x000fe20000010809 */
[----:B------:R-:W-:Y:S01]  /*7de0*/  FMUL.FTZ R9, R45, R160 ;  /* 0x000000a02d097220 */ /* 0x000fe20000410000 */
[----:B------:R-:W-:Y:S01]  /*7df0*/  FADD.FTZ R84, R15, R84 ;  /* 0x000000540f547221 */ /* 0x000fe20000010000 */
[----:B------:R-:W-:Y:S01]  /*7e00*/  FADD.FTZ R83, R14, R83 ;  /* 0x000000530e537221 */ /* 0x000fe20000010000 */
[----:B------:R-:W-:Y:S01]  /*7e10*/  FFMA.FTZ R15, R99, R56, R150 ;  /* 0x00000038630f7223 */ /* 0x000fe20000010096 */
[-C--:B------:R-:W-:Y:S01]  /*7e20*/  FFMA.FTZ R9, R44, R162.reuse, -R9 ;  /* 0x000000a22c097223 */ /* 0x080fe20000010809 */
[----:B------:R-:W-:Y:S01]  /*7e30*/  FFMA.FTZ R14, R98, R57, R13 ;  /* 0x00000039620e7223 */ /* 0x000fe2000001000d */
[----:B------:R-:W-:Y:S01]  /*7e40*/  FFMA.FTZ R12, R44, R157, R12 ;  /* 0x0000009d2c0c7223 */ /* 0x000fe2000001000c */
[----:B0-----:R-:W-:Y:S01]  /*7e50*/  @!P1 FADD.FTZ R143, R143, R46 ;  /* 0x0000002e8f8f9221 */ /* 0x001fe20000010000 */
[----:B------:R-:W-:Y:S01]  /*7e60*/  FMUL.FTZ R164, R164, R9 ;  /* 0x00000009a4a47220 */ /* 0x000fe20000410000 */
[-C--:B------:R-:W-:Y:S01]  /*7e70*/  FMUL.FTZ R9, R45, R163.reuse ;  /* 0x000000a32d097220 */ /* 0x080fe20000410000 */
[----:B------:R-:W-:Y:S01]  /*7e80*/  FADD.FTZ R82, R15, R82 ;  /* 0x000000520f527221 */ /* 0x000fe20000010000 */
[----:B-1----:R-:W-:Y:S01]  /*7e90*/  @!P1 FADD.FTZ R144, R144, R47 ;  /* 0x0000002f90909221 */ /* 0x002fe20000010000 */
[----:B------:R-:W0:Y:S01]  /*7ea0*/  SHFL.DOWN PT, R46, R143, 0x10, 0x1f ;  /* 0x0a001f008f2e7f89 */ /* 0x000e2200000e0000 */
[----:B------:R-:W-:Y:S01]  /*7eb0*/  ISETP.GT.AND P1, PT, R126, 0xf, PT ;  /* 0x0000000f7e00780c */ /* 0x000fe20003f24270 */
[----:B------:R-:W-:Y:S01]  /*7ec0*/  FADD.FTZ R81, R14, R81 ;  /* 0x000000510e517221 */ /* 0x000fe20000010000 */
[C---:B------:R-:W-:Y:S01]  /*7ed0*/  FMUL.FTZ R15, R45.reuse, R162 ;  /* 0x000000a22d0f7220 */ /* 0x040fe20000410000 */
[----:B------:R-:W1:Y:S01]  /*7ee0*/  SHFL.DOWN PT, R47, R144, 0x10, 0x1f ;  /* 0x0a001f00902f7f89 */ /* 0x000e6200000e0000 */
[-C--:B------:R-:W-:Y:S01]  /*7ef0*/  FMUL.FTZ R14, R45, R166.reuse ;  /* 0x000000a62d0e7220 */ /* 0x080fe20000410000 */
[----:B------:R-:W-:Y:S01]  /*7f00*/  FFMA.FTZ R9, R44, R166, -R9 ;  /* 0x000000a62c097223 */ /* 0x000fe20000010809 */
[----:B------:R-:W-:Y:S01]  /*7f10*/  FMUL.FTZ R158, R159, R158 ;  /* 0x0000009e9f9e7220 */ /* 0x000fe20000410000 */
[----:B------:R-:W-:Y:S01]  /*7f20*/  FADD.FTZ R85, R142, R85 ;  /* 0x000000558e557221 */ /* 0x000fe20000010000 */
[----:B------:R-:W-:Y:S01]  /*7f30*/  FFMA.FTZ R14, R44, R163, R14 ;  /* 0x000000a32c0e7223 */ /* 0x000fe2000001000e */
[----:B------:R-:W-:Y:S01]  /*7f40*/  FMUL.FTZ R168, R168, R9 ;  /* 0x00000009a8a87220 */ /* 0x000fe20000410000 */
[----:B------:R-:W-:-:S03]  /*7f50*/  FFMA.FTZ R158, R161, R12, R158 ;  /* 0x0000000ca19e7223 */ /* 0x000fc6000001009e */
[----:B------:R-:W-:-:S04]  /*7f60*/  FFMA.FTZ R14, R167, R14, R168 ;  /* 0x0000000ea70e7223 */ /* 0x000fc800000100a8 */
[----:B------:R-:W-:-:S04]  /*7f70*/  FFMA.FTZ R9, R103, R64, R14 ;  /* 0x0000004067097223 */ /* 0x000fc8000001000e */
[----:B------:R-:W-:Y:S01]  /*7f80*/  FADD.FTZ R78, R9, R78 ;  /* 0x0000004e094e7221 */ /* 0x000fe20000010000 */
[----:B0-----:R-:W-:Y:S01]  /*7f90*/  @!P1 FADD.FTZ R143, R143, R46 ;  /* 0x0000002e8f8f9221 */ /* 0x001fe20000010000 */
[----:B------:R-:W-:Y:S01]  /*7fa0*/  FFMA.FTZ R46, R44, R160, R15 ;  /* 0x000000a02c2e7223 */ /* 0x000fe2000001000f */
[----:B------:R-:W-:Y:S01]  /*7fb0*/  FFMA.FTZ R15, R101, R60, R158 ;  /* 0x0000003c650f7223 */ /* 0x000fe2000001009e */
[----:B-1----:R-:W-:Y:S02]  /*7fc0*/  @!P1 FADD.FTZ R144, R144, R47 ;  /* 0x0000002f90909221 */ /* 0x002fe40000010000 */
[----:B------:R-:W-:Y:S01]  /*7fd0*/  MOV R12, R143 ;  /* 0x0000008f000c7202 */ /* 0x000fe20000000f00 */
[----:B------:R-:W-:Y:S01]  /*7fe0*/  FFMA.FTZ R165, R165, R46, R164 ;  /* 0x0000002ea5a57223 */ /* 0x000fe200000100a4 */
[----:B------:R-:W-:Y:S01]  /*7ff0*/  FADD.FTZ R80, R15, R80 ;  /* 0x000000500f507221 */ /* 0x000fe20000010000 */
[----:B------:R-:W-:Y:S02]  /*8000*/  MOV R13, R144 ;  /* 0x00000090000d7202 */ /* 0x000fe40000000f00 */
[----:B------:R-:W-:-:S03]  /*8010*/  FFMA.FTZ R44, R100, R61, R165 ;  /* 0x0000003d642c7223 */ /* 0x000fc600000100a5 */
[----:B------:R0:W-:Y:S01]  /*8020*/  @!P2 STS.64 [UR7+0x2108], R12 ;  /* 0x0021080cff00a988 */ /* 0x0001e20008000a07 */
[----:B------:R-:W-:Y:S01]  /*8030*/  FADD.FTZ R79, R44, R79 ;  /* 0x0000004f2c4f7221 */ /* 0x000fe20000010000 */
[----:B------:R-:W-:Y:S06]  /*8040*/  BAR.SYNC.DEFER_BLOCKING 0x0 ;  /* 0x0000000000007b1d */ /* 0x000fec0000010000 */
[----:B------:R-:W-:Y:S05]  /*8050*/  @P0 BRA `(.L_x_16422) ;  /* 0x0000000000180947 */ /* 0x000fea0003800000 */
[----:B------:R-:W-:Y:S02]  /*8060*/  ISETP.NE.AND P0, PT, R114, R137, PT ;  /* 0x000000897200720c */ /* 0x000fe40003f05270 */
[----:B------:R-:W-:-:S11]  /*8070*/  LEA R9, R67, UR7, 0x3 ;  /* 0x0000000743097c11 */ /* 0x000fd6000f8e18ff */
[----:B------:R-:W0:Y:S02]  /*8080*/  @P0 LDS.64 R14, [R9+0x4650] ;  /* 0x00465000090e0984 */ /* 0x000e240000000a00 */
[----:B0-----:R-:W-:Y:S01]  /*8090*/  @P0 FADD.FTZ R13, R13, R15 ;  /* 0x0000000f0d0d0221 */ /* 0x001fe20000010000 */
[----:B------:R-:W-:-:S05]  /*80a0*/  @P0 FADD.FTZ R12, R12, R14 ;  /* 0x0000000e0c0c0221 */ /* 0x000fca0000010000 */
[----:B------:R1:W-:Y:S02]  /*80b0*/  STS.64 [R9+0x4650], R12 ;  /* 0x0046500c09007388 */ /* 0x0003e40000000a00 */
.L_x_16422:
[----:B------:R-:W-:Y:S05]  /*80c0*/  BSYNC B0 ;  /* 0x0000000000007941 */ /* 0x000fea0003800000 */
.L_x_16421:
[----:B------:R-:W-:Y:S01]  /*80d0*/  IADD3 R67, R67, 0x1, RZ ;  /* 0x0000000143437810 */ /* 0x000fe20007ffe0ff */
[----:B------:R-:W-:-:S03]  /*80e0*/  UIADD3 UR5, UP0, UR5, 0x1, URZ ;  /* 0x0000000105057890 */ /* 0x000fc6000ff1e03f */
[----:B------:R-:W-:Y:S01]  /*80f0*/  ISETP.GE.AND P0, PT, R67, UR34, PT ;  /* 0x0000002243007c0c */ /* 0x000fe2000bf06270 */
[----:B------:R-:W-:-:S12]  /*8100*/  UIADD3.X UR6, URZ, UR6, URZ, UP0, !UPT ;  /* 0x000000063f067290 */ /* 0x000fd800087fe43f */
[----:B------:R-:W-:Y:S05]  /*8110*/  @!P0 BRA `(.L_x_16423) ;  /* 0xffffffa800548947 */ /* 0x000fea000383ffff */
.L_x_16376:
[----:B------:R-:W-:Y:S01]  /*8120*/  BAR.SYNC.DEFER_BLOCKING 0x0 ;  /* 0x0000000000007b1d */ /* 0x000fe20000010000 */
[----:B------:R-:W-:Y:S02]  /*8130*/  LOP3.LUT R41, R115, 0x1f, R128, 0xf8, !PT ;  /* 0x0000001f73297812 */ /* 0x000fe400078ef880 */
[----:B------:R-:W-:Y:S02]  /*8140*/  CS2R R2, SRZ ;  /* 0x0000000000027805 */ /* 0x000fe4000001ff00 */
[C---:B------:R-:W-:Y:S01]  /*8150*/  ISETP.GE.AND P0, PT, R41.reuse, R111, PT ;  /* 0x0000006f2900720c */ /* 0x040fe20003f06270 */
[----:B------:R-:W-:Y:S01]  /*8160*/  HFMA2.MMA R0, -RZ, RZ, 0, 0 ;  /* 0x00000000ff007435 */ /* 0x000fe200000001ff */
[C---:B------:R-:W-:Y:S02]  /*8170*/  LOP3.LUT R43, R41.reuse, 0x20, RZ, 0xfc, !PT ;  /* 0x00000020292b7812 */ /* 0x040fe400078efcff */
[----:B------:R-:W-:Y:S02]  /*8180*/  CS2R R4, SRZ ;  /* 0x0000000000047805 */ /* 0x000fe4000001ff00 */
[C---:B------:R-:W-:Y:S01]  /*8190*/  LOP3.LUT R45, R41.reuse, 0x40, RZ, 0xfc, !PT ;  /* 0x00000040292d7812 */ /* 0x040fe200078efcff */
[----:B-1----:R-:W-:Y:S01]  /*81a0*/  HFMA2.MMA R9, -RZ, RZ, 0, 0 ;  /* 0x00000000ff097435 */ /* 0x002fe200000001ff */
[C---:B------:R-:W-:Y:S01]  /*81b0*/  LOP3.LUT R47, R41.reuse, 0x60, RZ, 0xfc, !PT ;  /* 0x00000060292f7812 */ /* 0x040fe200078efcff */
[----:B------:R-:W1:Y:S01]  /*81c0*/  LDC.64 R38, c[0x0][0x388] ;  /* 0x0000e200ff267b82 */ /* 0x000e620000000a00 */
[----:B------:R-:W-:-:S02]  /*81d0*/  LOP3.LUT R49, R41, 0x80, RZ, 0xfc, !PT ;  /* 0x0000008029317812 */ /* 0x000fc400078efcff */
[C---:B------:R-:W-:Y:S02]  /*81e0*/  LOP3.LUT R51, R41.reuse, 0xa0, RZ, 0xfc, !PT ;  /* 0x000000a029337812 */ /* 0x040fe400078efcff */
[----:B------:R-:W-:Y:S02]  /*81f0*/  LOP3.LUT R53, R41, 0xc0, RZ, 0xfc, !PT ;  /* 0x000000c029357812 */ /* 0x000fe400078efcff */
[-C--:B------:R-:W-:Y:S02]  /*8200*/  ISETP.GE.AND P1, PT, R45, R111.reuse, PT ;  /* 0x0000006f2d00720c */ /* 0x080fe40003f26270 */
[----:B------:R-:W-:Y:S01]  /*8210*/  LOP3.LUT R55, R41, 0xe0, RZ, 0xfc, !PT ;  /* 0x000000e029377812 */ /* 0x000fe200078efcff */
[----:B------:R-:W5:Y:S01]  /*8220*/  @!P0 LDG.E R87, desc[UR14][R20.64] ;  /* 0x0000000e14578981 */ /* 0x000f62000c1e1900 */
[-C--:B------:R-:W-:Y:S02]  /*8230*/  ISETP.GE.AND P0, PT, R43, R111.reuse, PT ;  /* 0x0000006f2b00720c */ /* 0x080fe40003f06270 */
[----:B------:R-:W-:-:S02]  /*8240*/  ISETP.GE.AND P2, PT, R47, R111, PT ;  /* 0x0000006f2f00720c */ /* 0x000fc40003f46270 */
[-C--:B------:R-:W-:Y:S02]  /*8250*/  ISETP.GE.AND P3, PT, R49, R111.reuse, PT ;  /* 0x0000006f3100720c */ /* 0x080fe40003f66270 */
[----:B------:R-:W-:-:S03]  /*8260*/  ISETP.GE.AND P4, PT, R51, R111, PT ;  /* 0x0000006f3300720c */ /* 0x000fc60003f86270 */
[----:B------:R-:W2:Y:S01]  /*8270*/  @!P1 LDG.E R0, desc[UR14][R20.64+0x100] ;  /* 0x0001000e14009981 */ /* 0x000ea2000c1e1900 */
[-C--:B------:R-:W-:Y:S02]  /*8280*/  ISETP.GE.AND P5, PT, R53, R111.reuse, PT ;  /* 0x0000006f3500720c */ /* 0x080fe40003fa6270 */
[----:B------:R-:W-:Y:S02]  /*8290*/  ISETP.GE.AND P6, PT, R55, R111, PT ;  /* 0x0000006f3700720c */ /* 0x000fe40003fc6270 */
[----:B------:R-:W-:Y:S01]  /*82a0*/  MOV R7, RZ ;  /* 0x000000ff00077202 */ /* 0x000fe20000000f00 */
[----:B------:R-:W3:Y:S04]  /*82b0*/  @!P0 LDG.E R3, desc[UR14][R20.64+0x80] ;  /* 0x0000800e14038981 */ /* 0x000ee8000c1e1900 */
        /* <DEDUP_REMOVED lines=8> */
[----:B-----5:R-:W-:Y:S04]  /*8340*/  STS [R112], R87 ;  /* 0x0000005770007388 */ /* 0x020fe80000000800 */
[----:B---3--:R-:W-:Y:S04]  /*8350*/  STS [R110+0x80], R3 ;  /* 0x000080036e007388 */ /* 0x008fe80000000800 */
[----:B--2---:R-:W-:Y:S04]  /*8360*/  STS [R109+0x100], R0 ;  /* 0x000100006d007388 */ /* 0x004fe80000000800 */
[----:B----4-:R-:W-:Y:S04]  /*8370*/  STS [R108+0x180], R5 ;  /* 0x000180056c007388 */ /* 0x010fe80000000800 */
[----:B------:R-:W-:Y:S04]  /*8380*/  STS [R107+0x200], R2 ;  /* 0x000200026b007388 */ /* 0x000fe80000000800 */
[----:B------:R-:W-:Y:S04]  /*8390*/  STS [R106+0x280], R7 ;  /* 0x000280076a007388 */ /* 0x000fe80000000800 */
[----:B------:R-:W-:Y:S04]  /*83a0*/  STS [R105+0x300], R4 ;  /* 0x0003000469007388 */ /* 0x000fe80000000800 */
[----:B------:R-:W-:Y:S01]  /*83b0*/  STS [R104+0x380], R9 ;  /* 0x0003800968007388 */ /* 0x000fe20000000800 */
[----:B------:R-:W-:-:S03]  /*83c0*/  NOP ;  /* 0x0000000000007918 */ /* 0x000fc60000000000 */
[----:B------:R-:W2:Y:S04]  /*83d0*/  LDS R15, [R102+0x8] ;  /* 0x00000800660f7984 */ /* 0x000ea80000000800 */
[----:B0-----:R-:W0:Y:S04]  /*83e0*/  LDS R13, [R102+0x4] ;  /* 0x00000400660d7984 */ /* 0x001e280000000800 */
[----:B------:R-:W3:Y:S04]  /*83f0*/  LDS R7, [R102+0x14] ;  /* 0x0000140066077984 */ /* 0x000ee80000000800 */
[----:B------:R-:W-:Y:S04]  /*8400*/  LDS R3, [R102+0xc] ;  /* 0x00000c0066037984 */ /* 0x000fe80000000800 */
[----:B------:R-:W-:Y:S04]  /*8410*/  LDS R5, [R102+0x10] ;  /* 0x0000100066057984 */ /* 0x000fe80000000800 */
[----:B------:R-:W-:Y:S01]  /*8420*/  LDS R9, [R102+0x18] ;  /* 0x0000180066097984 */ /* 0x000fe20000000800 */
[--C-:B--2---:R-:W-:Y:S01]  /*8430*/  FADD.FTZ R15, R15, R132.reuse ;  /* 0x000000840f0f7221 */ /* 0x104fe20000010000 */
[----:B0-----:R-:W-:-:S04]  /*8440*/  FADD.FTZ R13, R13, R132 ;  /* 0x000000840d0d7221 */ /* 0x001fc80000010000 */
[----:B------:R-:W-:Y:S02]  /*8450*/  FSETP.GTU.FTZ.AND P1, PT, R15, 20, PT ;  /* 0x41a000000f00780b */ /* 0x000fe40003f3c000 */
[----:B------:R-:W-:-:S11]  /*8460*/  FSETP.GTU.FTZ.AND P0, PT, R13, 20, PT ;  /* 0x41a000000d00780b */ /* 0x000fd60003f1c000 */
[----:B------:R-:W-:Y:S02]  /*8470*/  @!P1 FMUL.FTZ R4, R15, -1.4426950216293334961 ;  /* 0xbfb8aa3b0f049820 */ /* 0x000fe40000410000 */
[----:B------:R-:W0:Y:S01]  /*8480*/  LDS R15, [R102] ;  /* 0x00000000660f7984 */ /* 0x000e220000000800 */
[----:B------:R-:W-:-:S03]  /*8490*/  @!P0 FMUL.FTZ R0, R13, -1.4426950216293334961 ;  /* 0xbfb8aa3b0d008820 */ /* 0x000fc60000410000 */
[----:B------:R-:W2:Y:S01]  /*84a0*/  LDS R13, [R102+0x1c] ;  /* 0x00001c00660d7984 */ /* 0x000ea20000000800 */
[----:B------:R-:W4:Y:S01]  /*84b0*/  @!P1 MUFU.EX2 R4, R4 ;  /* 0x0000000400049308 */ /* 0x000f220000000800 */
[----:B------:R-:W-:Y:S01]  /*84c0*/  BAR.SYNC.DEFER_BLOCKING 0x0 ;  /* 0x0000000000007b1d */ /* 0x000fe20000010000 */
[----:B----4-:R-:W-:-:S06]  /*84d0*/  @!P1 FADD.FTZ R6, R4, 1 ;  /* 0x3f80000004069421 */ /* 0x010fcc0000010000 */
[----:B------:R3:W4:Y:S08]  /*84e0*/  @!P1 MUFU.RCP R21, R6 ;  /* 0x0000000600159308 */ /* 0x0007300000001000 */
[----:B------:R-:W5:Y:S01]  /*84f0*/  @!P0 MUFU.EX2 R0, R0 ;  /* 0x0000000000008308 */ /* 0x000f620000000800 */
[----:B------:R-:W-:Y:S01]  /*8500*/  STS [R102], R77 ;  /* 0x0000004d66007388 */ /* 0x000fe20000000800 */
[----:B---3--:R-:W-:-:S03]  /*8510*/  FADD.FTZ R6, R7, R132 ;  /* 0x0000008407067221 */ /* 0x008fc60000010000 */
[----:B------:R-:W-:Y:S01]  /*8520*/  STS [R102+0x4], R76 ;  /* 0x0000044c66007388 */ /* 0x000fe20000000800 */
[----:B0-----:R-:W-:-:S03]  /*8530*/  FADD.FTZ R7, R15, R132 ;  /* 0x000000840f077221 */ /* 0x001fc60000010000 */
[----:B------:R-:W-:Y:S01]  /*8540*/  STS [R102+0x8], R75 ;  /* 0x0000084b66007388 */ /* 0x000fe20000000800 */
[----:B----4-:R-:W-:Y:S01]  /*8550*/  @!P1 FMUL.FTZ R80, R80, R21 ;  /* 0x0000001550509220 */ /* 0x010fe20000410000 */
[----:B--2---:R-:W-:Y:S02]  /*8560*/  FADD.FTZ R12, R13, R132 ;  /* 0x000000840d0c7221 */ /* 0x004fe40000010000 */
        /* <DEDUP_REMOVED lines=16> */
[----:B-----5:R-:W-:-:S06]  /*8670*/  @!P0 FADD.FTZ R2, R0, 1 ;  /* 0x3f80000000028421 */ /* 0x020fcc0000010000 */
[----:B------:R-:W0:Y:S01]  /*8680*/  @!P0 MUFU.RCP R2, R2 ;  /* 0x0000000200028308 */ /* 0x000e220000001000 */
[--C-:B------:R-:W-:Y:S01]  /*8690*/  FADD.FTZ R5, R5, R132.reuse ;  /* 0x0000008405057221 */ /* 0x100fe20000010000 */
[--C-:B------:R-:W-:Y:S01]  /*86a0*/  FADD.FTZ R9, R9, R132.reuse ;  /* 0x0000008409097221 */ /* 0x100fe20000010000 */
[----:B------:R-:W-:Y:S01]  /*86b0*/  FADD.FTZ R3, R3, R132 ;  /* 0x0000008403037221 */ /* 0x000fe20000010000 */
[----:B------:R-:W-:Y:S02]  /*86c0*/  FSETP.GTU.FTZ.AND P2, PT, R6, 20, PT ;  /* 0x41a000000600780b */ /* 0x000fe40003f5c000 */
[----:B------:R-:W-:Y:S02]  /*86d0*/  FSETP.GTU.FTZ.AND P1, PT, R5, 20, PT ;  /* 0x41a000000500780b */ /* 0x000fe40003f3c000 */
[----:B------:R-:W-:Y:S01]  /*86e0*/  FSETP.GTU.FTZ.AND P3, PT, R9, 20, PT ;  /* 0x41a000000900780b */ /* 0x000fe20003f7c000 */
[----:B------:R-:W2:Y:S01]  /*86f0*/  LDS R14, [UR7+0x420] ;  /* 0x00042007ff0e7984 */ /* 0x000ea20008000800 */
[----:B0-----:R-:W-:Y:S01]  /*8700*/  @!P0 FMUL.FTZ R79, R79, R2 ;  /* 0x000000024f4f8220 */ /* 0x001fe20000410000 */
[----:B------:R-:W-:-:S08]  /*8710*/  FSETP.GTU.FTZ.AND P0, PT, R3, 20, PT ;  /* 0x41a000000300780b */ /* 0x000fd00003f1c000 */
[----:B------:R-:W-:Y:S02]  /*8720*/  @!P1 FMUL.FTZ R5, R5, -1.4426950216293334961 ;  /* 0xbfb8aa3b05059820 */ /* 0x000fe40000410000 */
[----:B------:R-:W-:Y:S01]  /*8730*/  @!P3 FMUL.FTZ R9, R9, -1.4426950216293334961 ;  /* 0xbfb8aa3b0909b820 */ /* 0x000fe20000410000 */
[----:B------:R-:W-:Y:S01]  /*8740*/  @!P2 FMUL.FTZ R6, R6, -1.4426950216293334961 ;  /* 0xbfb8aa3b0606a820 */ /* 0x000fe20000410000 */
[----:B------:R-:W-:Y:S02]  /*8750*/  IADD3 R2, P4, R41, R113, RZ ;  /* 0x0000007129027210 */ /* 0x000fe40007f9e0ff */
[----:B------:R-:W0:Y:S01]  /*8760*/  @!P1 MUFU.EX2 R5, R5 ;  /* 0x0000000500059308 */ /* 0x000e220000000800 */
[----:B------:R-:W-:Y:S01]  /*8770*/  @!P0 FMUL.FTZ R0, R3, -1.4426950216293334961 ;  /* 0xbfb8aa3b03008820 */ /* 0x000fe20000410000 */
[----:B------:R-:W-:-:S06]  /*8780*/  LEA.HI.X.SX32 R3, R113, R24, 0x1, P4 ;  /* 0x0000001871037211 */ /* 0x000fcc00020f0eff */
[----:B------:R-:W3:Y:S01]  /*8790*/  @!P2 MUFU.EX2 R8, R6 ;  /* 0x000000060008a308 */ /* 0x000ee20000000800 */
[----:B------:R-:W-:Y:S02]  /*87a0*/  FSETP.GTU.FTZ.AND P4, PT, R12, 20, PT ;  /* 0x41a000000c00780b */ /* 0x000fe40003f9c000 */
[----:B------:R-:W-:-:S05]  /*87b0*/  FSETP.GTU.FTZ.AND P5, PT, R7, 20, PT ;  /* 0x41a000000700780b */ /* 0x000fca0003fbc000 */
[----:B------:R4:W5:Y:S08]  /*87c0*/  @!P0 MUFU.EX2 R4, R0 ;  /* 0x0000000000048308 */ /* 0x0009700000000800 */
[----:B------:R-:W1:Y:S01]  /*87d0*/  @!P3 MUFU.EX2 R9, R9 ;  /* 0x000000090009b308 */ /* 0x000e620000000800 */
[----:B----4-:R-:W-:Y:S01]  /*87e0*/  P2R R0, PR, RZ, 0x40 ;  /* 0x00000040ff007803 */ /* 0x010fe20000000000 */
[----:B------:R-:W-:Y:S01]  /*87f0*/  @!P4 FMUL.FTZ R12, R12, -1.4426950216293334961 ;  /* 0xbfb8aa3b0c0cc820 */ /* 0x000fe20000410000 */
[----:B------:R-:W-:Y:S01]  /*8800*/  @!P5 FMUL.FTZ R0, R7, -1.4426950216293334961 ;  /* 0xbfb8aa3b0700d820 */ /* 0x000fe20000410000 */
[----:B0-----:R-:W-:Y:S01]  /*8810*/  @!P1 FADD.FTZ R7, R5, 1 ;  /* 0x3f80000005079421 */ /* 0x001fe20000010000 */
[----:B---3--:R-:W-:Y:S01]  /*8820*/  @!P2 FADD.FTZ R8, R8, 1 ;  /* 0x3f8000000808a421 */ /* 0x008fe20000010000 */
[----:B--2---:R-:W-:Y:S01]  /*8830*/  ISETP.GE.AND P6, PT, R41, R14, PT ;  /* 0x0000000e2900720c */ /* 0x004fe20003fc6270 */
[----:B-----5:R-:W-:Y:S01]  /*8840*/  @!P0 FADD.FTZ R6, R4, 1 ;  /* 0x3f80000004068421 */ /* 0x020fe20000010000 */
[----:B------:R-:W0:Y:S01]  /*8850*/  @!P4 MUFU.EX2 R12, R12 ;  /* 0x0000000c000cc308 */ /* 0x000e220000000800 */
[----:B-1----:R-:W-:-:S02]  /*8860*/  IMAD R4, R38, UR17, RZ ;  /* 0x0000001126047c24 */ /* 0x002fc4000f8e02ff */
[----:B------:R-:W-:-:S05]  /*8870*/  @!P3 FADD.FTZ R9, R9, 1 ;  /* 0x3f8000000909b421 */ /* 0x000fca0000010000 */
[----:B------:R-:W1:Y:S01]  /*8880*/  @!P5 MUFU.EX2 R0, R0 ;  /* 0x000000000000d308 */ /* 0x000e620000000800 */
        /* <DEDUP_REMOVED lines=19> */
.L_x_16425:
[----:B------:R-:W-:Y:S05]  /*89c0*/  BSYNC B0 ;  /* 0x0000000000007941 */ /* 0x000fea0003800000 */
.L_x_16424:
[----:B------:R-:W-:Y:S01]  /*89d0*/  IADD3 R137, -R137, UR4, RZ ;  /* 0x0000000489897c10 */ /* 0x000fe2000fffe1ff */
[----:B------:R-:W-:Y:S01]  /*89e0*/  ULDC.64 UR8, c[0x0][0x390] ;  /* 0x0000e40000087ab9 */ /* 0x000fe20000000a00 */
[----:B------:R-:W-:Y:S01]  /*89f0*/  MOV R5, R37 ;  /* 0x0000002500057202 */ /* 0x000fe20000000f00 */
[----:B0-----:R-:W-:Y:S01]  /*8a00*/  @!P4 FADD.FTZ R12, R12, 1 ;  /* 0x3f8000000c0cc421 */ /* 0x001fe20000010000 */
[----:B--2---:R-:W-:Y:S02]  /*8a10*/  IMAD R6, R134, UR8, RZ ;  /* 0x0000000886067c24 */ /* 0x004fe4000f8e02ff */
[----:B------:R-:W-:Y:S01]  /*8a20*/  @!P5 FADD.FTZ R0, R0, 1 ;  /* 0x3f8000000000d421 */ /* 0x000fe20000010000 */
[----:B------:R-:W-:Y:S02]  /*8a30*/  IMAD R37, R137, -0x100, RZ ;  /* 0xffffff0089257824 */ /* 0x000fe400078e02ff */
[----:B------:R-:W-:Y:S01]  /*8a40*/  @!P0 FMUL.FTZ R81, R81, R20 ;  /* 0x0000001451518220 */ /* 0x000fe20000410000 */
[C---:B------:R-:W-:Y:S01]  /*8a50*/  IMAD.WIDE.U32 R4, R135.reuse, UR8, R4 ;  /* 0x0000000887047c25 */ /* 0x040fe2000f8e0004 */
[----:B------:R-:W0:Y:S03]  /*8a60*/  @!P4 MUFU.RCP R12, R12 ;  /* 0x0000000c000cc308 */ /* 0x000e260000001000 */
[----:B------:R-:W-:Y:S01]  /*8a70*/  @!P1 FMUL.FTZ R82, R82, R33 ;  /* 0x0000002152529220 */ /* 0x000fe20000410000 */
[----:B------:R-:W-:Y:S01]  /*8a80*/  SHF.R.S32.HI R39, RZ, 0x1f, R37 ;  /* 0x0000001fff277819 */ /* 0x000fe20000011425 */
[----:B-1----:R-:W-:Y:S01]  /*8a90*/  IMAD R8, R135, UR9, R6 ;  /* 0x0000000987087c24 */ /* 0x002fe2000f8e0206 */
[----:B------:R-:W-:Y:S01]  /*8aa0*/  IADD3 R6, P0, R37, R4, RZ ;  /* 0x0000000425067210 */ /* 0x000fe20007f1e0ff */
[----:B------:R-:W-:Y:S01]  /*8ab0*/  ULDC.64 UR8, c[0x0][0x3e0] ;  /* 0x0000f80000087ab9 */ /* 0x000fe20000000a00 */
[----:B------:R-:W-:Y:S01]  /*8ac0*/  @!P2 FMUL.FTZ R83, R83, R22 ;  /* 0x000000165353a220 */ /* 0x000fe20000410000 */
[----:B------:R-:W-:Y:S01]  /*8ad0*/  LEA R9, P1, R41, UR8, 0x2 ;  /* 0x0000000829097c11 */ /* 0x000fe2000f8210ff */
[----:B------:R-:W1:Y:S01]  /*8ae0*/  @!P5 MUFU.RCP R7, R0 ;  /* 0x000000000007d308 */ /* 0x000e620000001000 */
[----:B------:R-:W-:Y:S01]  /*8af0*/  IADD3.X R5, R39, R8, R5, P0, !PT ;  /* 0x0000000827057210 */ /* 0x000fe200007fe405 */
[----:B------:R-:W-:Y:S01]  /*8b00*/  @!P3 FMUL.FTZ R84, R84, R35 ;  /* 0x000000235454b220 */ /* 0x000fe20000410000 */
[----:B------:R-:W-:Y:S01]  /*8b10*/  ISETP.GE.AND P0, PT, R45, R14, PT ;  /* 0x0000000e2d00720c */ /* 0x000fe20003f06270 */
[----:B------:R-:W-:Y:S01]  /*8b20*/  BSSY B0, `(.L_x_16426) ;  /* 0x0000045000007945 */ /* 0x000fe20003800000 */
[----:B------:R-:W-:-:S02]  /*8b30*/  LEA.HI.X R8, R41, UR9, R24, 0x2, P1 ;  /* 0x0000000929087c11 */ /* 0x000fc400088f1418 */
[C---:B------:R-:W-:Y:S01]  /*8b40*/  LEA R4, P1, R6.reuse, R9, 0x2 ;  /* 0x0000000906047211 */ /* 0x040fe200078210ff */
[----:B0-----:R-:W-:Y:S01]  /*8b50*/  @!P4 FMUL.FTZ R85, R85, R12 ;  /* 0x0000000c5555c220 */ /* 0x001fe20000410000 */
[----:B------:R-:W-:Y:S02]  /*8b60*/  ISETP.GE.AND P2, PT, R49, R14, PT ;  /* 0x0000000e3100720c */ /* 0x000fe40003f46270 */
[----:B------:R-:W-:Y:S02]  /*8b70*/  LEA.HI.X R5, R6, R8, R5, 0x2, P1 ;  /* 0x0000000806057211 */ /* 0x000fe400008f1405 */
[-C--:B------:R-:W-:Y:S02]  /*8b80*/  ISETP.GE.AND P1, PT, R47, R14.reuse, PT ;  /* 0x0000000e2f00720c */ /* 0x080fe40003f26270 */
[-C--:B------:R-:W-:Y:S01]  /*8b90*/  ISETP.GE.AND P3, PT, R51, R14.reuse, PT ;  /* 0x0000000e3300720c */ /* 0x080fe20003f66270 */
[----:B-1----:R-:W-:Y:S01]  /*8ba0*/  @!P5 FMUL.FTZ R78, R78, R7 ;  /* 0x000000074e4ed220 */ /* 0x002fe20000410000 */
[----:B------:R-:W-:Y:S01]  /*8bb0*/  @!P0 STG.E desc[UR14][R4.64+-0x300], R21 ;  /* 0xfffd001504008986 */ /* 0x000fe2000c10190e */
[-C--:B------:R-:W-:Y:S01]  /*8bc0*/  ISETP.GE.AND P4, PT, R53, R14.reuse, PT ;  /* 0x0000000e3500720c */ /* 0x080fe20003f86270 */
[----:B------:R-:W0:Y:S01]  /*8bd0*/  LDC.64 R6, c[0x0][0x3a8] ;  /* 0x0000ea00ff067b82 */ /* 0x000e220000000a00 */
[----:B------:R-:W-:-:S02]  /*8be0*/  ISETP.GE.AND P0, PT, R43, R14, PT ;  /* 0x0000000e2b00720c */ /* 0x000fc40003f06270 */
[----:B------:R-:W-:Y:S01]  /*8bf0*/  ISETP.GE.AND P5, PT, R55, R14, PT ;  /* 0x0000000e3700720c */ /* 0x000fe20003fa6270 */
[----:B------:R1:W-:Y:S01]  /*8c00*/  @!P2 STG.E desc[UR14][R4.64+-0x200], R25 ;  /* 0xfffe00190400a986 */ /* 0x0003e2000c10190e */
[----:B------:R-:W-:-:S03]  /*8c10*/  ISETP.NE.AND P6, PT, R128, RZ, PT ;  /* 0x000000ff8000720c */ /* 0x000fc60003fc5270 */
[----:B------:R-:W-:Y:S01]  /*8c20*/  @!P1 STG.E desc[UR14][R4.64+-0x280], R23 ;  /* 0xfffd801704009986 */ /* 0x000fe2000c10190e */
[----:B------:R-:W-:-:S03]  /*8c30*/  IADD3 R8, P1, R41, -0xe0, RZ ;  /* 0xffffff2029087810 */ /* 0x000fc60007f3e0ff */
[----:B------:R-:W-:Y:S04]  /*8c40*/  @!P3 STG.E desc[UR14][R4.64+-0x180], R27 ;  /* 0xfffe801b0400b986 */ /* 0x000fe8000c10190e */
[----:B------:R-:W-:Y:S01]  /*8c50*/  @!P4 STG.E desc[UR14][R4.64+-0x100], R29 ;  /* 0xffff001d0400c986 */ /* 0x000fe2000c10190e */
[----:B-1----:R-:W-:-:S03]  /*8c60*/  IADD3.X R25, R24, -0x1, RZ, P1, !PT ;  /* 0xffffffff18197810 */ /* 0x002fc60000ffe4ff */
        /* <DEDUP_REMOVED lines=48> */
.L_x_16427:
[----:B------:R-:W-:Y:S05]  /*8f70*/  BSYNC B0 ;  /* 0x0000000000007941 */ /* 0x000fea0003800000 */
.L_x_16426:
        /* <DEDUP_REMOVED lines=40> */
.L_x_16359:
        /* <DEDUP_REMOVED lines=26> */
.L_x_16430:
[----:B------:R-:W-:Y:S05]  /*93a0*/  BSYNC B0 ;  /* 0x0000000000007941 */ /* 0x000fea0003800000 */
.L_x_16429:
        /* <DEDUP_REMOVED lines=29> */
.L_x_16432:
[----:B------:R-:W2:Y:S02]  /*9580*/  S2R R9, SR_TID.X ;  /* 0x0000000000097919 */ /* 0x000ea40000002100 */
.L_x_16433:
[----:B------:R-:W-:Y:S05]  /*9590*/  BSYNC B0 ;  /* 0x0000000000007941 */ /* 0x000fea0003800000 */
.L_x_16431:
[----:B------:R-:W-:Y:S02]  /*95a0*/  ULDC UR10, c[0x0][0x21c] ;  /* 0x00008700000a7ab9 */ /* 0x000fe40000000800 */
[----:B--2---:R-:W-:-:S13]  /*95b0*/  ISETP.GE.AND P0, PT, R9, UR10, PT ;  /* 0x0000000a09007c0c */ /* 0x004fda000bf06270 */
[----:B------:R-:W-:Y:S05]  /*95c0*/  @P0 EXIT ;  /* 0x000000000000094d */ /* 0x000fea0003800000 */
[----:B------:R-:W2:Y:S01]  /*95d0*/  S2UR UR5, SR_CgaCtaId ;  /* 0x00000000000579c3 */ /* 0x000ea20000008800 */
[----:B------:R-:W-:Y:S01]  /*95e0*/  ULDC.64 UR6, c[0x0][0x338] ;  /* 0x0000ce0000067ab9 */ /* 0x000fe20000000a00 */
[----:B------:R-:W-:Y:S01]  /*95f0*/  UMOV UR4, 0x400 ;  /* 0x0000040000047882 */ /* 0x000fe20000000000 */
[----:B------:R-:W-:Y:S01]  /*9600*/  IMAD R134, R134, UR6, RZ ;  /* 0x0000000686867c24 */ /* 0x000fe2000f8e02ff */
[----:B------:R-:W-:Y:S01]  /*9610*/  ULDC.64 UR8, c[0x0][0x3c0] ;  /* 0x0000f00000087ab9 */ /* 0x000fe20000000a00 */
[----:B0--34-:R-:W-:-:S04]  /*9620*/  IMAD.WIDE.U32 R4, R135, UR6, RZ ;  /* 0x0000000687047c25 */ /* 0x019fc8000f8e00ff */
[----:B------:R-:W-:Y:S01]  /*9630*/  IMAD R13, R135, UR7, R134 ;  /* 0x00000007870d7c24 */ /* 0x000fe2000f8e0286 */
[----:B------:R-:W-:-:S04]  /*9640*/  ULDC.64 UR6, c[0x0][0x340] ;  /* 0x0000d00000067ab9 */ /* 0x000fc80000000a00 */
[----:B------:R-:W-:Y:S01]  /*9650*/  IADD3 R13, R5, R13, RZ ;  /* 0x0000000d050d7210 */ /* 0x000fe20007ffe0ff */
[----:B--2---:R-:W-:-:S03]  /*9660*/  ULEA UR4, UR5, UR4, 0x18 ;  /* 0x0000000405047291 */ /* 0x004fc6000f8ec03f */
[----:B------:R-:W-:-:S09]  /*9670*/  ULDC UR5, c[0x0][0x0] ;  /* 0x0000000000057ab9 */ /* 0x000fd20000000800 */
.L_x_16434:
[----:B------:R-:W-:Y:S02]  /*9680*/  LEA R0, R9, UR4, 0x3 ;  /* 0x0000000409007c11 */ /* 0x000fe4000f8e18ff */
[----:B0-----:R-:W-:Y:S02]  /*9690*/  SHF.R.S32.HI R2, RZ, 0x1f, R9 ;  /* 0x0000001fff027819 */ /* 0x001fe40000011409 */
[----:B------:R-:W-:Y:S01]  /*96a0*/  MOV R3, R13 ;  /* 0x0000000d00037202 */ /* 0x000fe20000000f00 */
[----:B------:R-:W0:Y:S02]  /*96b0*/  LDS.64 R10, [R0+0x4650] ;  /* 0x00465000000a7984 */ /* 0x000e240000000a00 */
[----:B------:R-:W-:Y:S01]  /*96c0*/  IMAD R8, R2, UR6, RZ ;  /* 0x0000000602087c24 */ /* 0x000fe2000f8e02ff */
[----:B------:R-:W-:-:S05]  /*96d0*/  MOV R2, R4 ;  /* 0x0000000400027202 */ /* 0x000fca0000000f00 */
[----:B-1----:R-:W-:-:S04]  /*96e0*/  IMAD.WIDE.U32 R6, R9, UR6, R2 ;  /* 0x0000000609067c25 */ /* 0x002fc8000f8e0002 */
        /* <DEDUP_REMOVED lines=10> */
.L_x_16435:
        /* <DEDUP_REMOVED lines=15> */
.L_x_19011:


//--------------------- .text._Z25selective_scan_bwd_kernelI32Selective_Scan_bwd_kernel_traitsILi32ELi8ELb0ELb1ELb1ELb1ELb1EfN3c107complexIfEEEEv12SSMParamsBwd --------------------------
	.section	.text._Z25selective_scan_bwd_kernelI32Selective_Scan_bwd_kernel_traitsILi32ELi8ELb0ELb1ELb1ELb1ELb1EfN3c107complexIfEEEEv12SSMParamsBwd,"ax",@progbits
	.align	128
        .global         _Z25selective_scan_bwd_kernelI32Selective_Scan_bwd_kernel_traitsILi32ELi8ELb0ELb1ELb1ELb1ELb1EfN3c107complexIfEEEEv12SSMParamsBwd
        .type           _Z25selective_scan_bwd_kernelI32Selective_Scan_bwd_kernel_traitsILi32ELi8ELb0ELb1ELb1ELb1ELb1EfN3c107complexIfEEEEv12SSMParamsBwd,@function
        .size           _Z25selective_scan_bwd_kernelI32Selective_Scan_bwd_kernel_traitsILi32ELi8ELb0ELb1ELb1ELb1ELb1EfN3c107complexIfEEEEv12SSMParamsBwd,(.L_x_19012 - _Z25selective_scan_bwd_kernelI32Selective_Scan_bwd_kernel_traitsILi32ELi8ELb0ELb1ELb1ELb1ELb1EfN3c107complexIfEEEEv12SSMParamsBwd)
        .other          _Z25selective_scan_bwd_kernelI32Selective_Scan_bwd_kernel_traitsILi32ELi8ELb0ELb1ELb1ELb1ELb1EfN3c107complexIfEEEEv12SSMParamsBwd,@"STO_CUDA_ENTRY STV_DEFAULT"
_Z25selective_scan_bwd_kernelI32Selective_Scan_bwd_kernel_traitsILi32ELi8ELb0ELb1ELb1ELb1ELb1EfN3c107complexIfEEEEv12SSMParamsBwd:
.text._Z25selective_scan_bwd_kernelI32Selective_Scan_bwd_kernel_traitsILi32ELi8ELb0ELb1ELb1ELb1ELb1EfN3c107complexIfEEEEv12SSMParamsBwd:
        /* <DEDUP_REMOVED lines=38> */
[----:B------:R-:W-:Y:S01]  /*0260*/  IMAD.HI.U32 R7, R7, R3, R6 ;  /* 0x0000000307077227 */ /* 0x000fe200078e0006 */
[----:B------:R-:W-:Y:S02]  /*0270*/  USHF.R.S32.HI UR17, URZ, 0x1f, UR16 ;  /* 0x0000001f3f117899 */ /* 0x000fe40008011410 */
[----:B------:R-:W-:-:S03]  /*0280*/  UIMAD.WIDE.U32 UR4, UR16, UR6, URZ ;  /* 0x00000006100472a5 */ /* 0x000fc6000f8e003f */
[----:B------:R-:W3:Y:S01]  /*0290*/  LDC.64 R10, c[0x0][0x298] ;  /* 0x0000a600ff0a7b82 */ /* 0x000ee20000000a00 */
[----:B------:R-:W-:-:S05]  /*02a0*/  IMAD.HI.U32 R139, R7, R2, RZ ;  /* 0x00000002078b7227 */ /* 0x000fca00078e00ff */
[----:B------:R-:W-:Y:S02]  /*02b0*/  IADD3 R0, -R139, RZ, RZ ;  /* 0x000000ff8b007210 */ /* 0x000fe40007ffe1ff */
[----:B------:R-:W0:Y:S03]  /*02c0*/  LDC.64 R26, c[0x0][0x2f8] ;  /* 0x0000be00ff1a7b82 */ /* 0x000e260000000a00 */
[----:B------:R-:W-:-:S05]  /*02d0*/  IMAD R0, R9, R0, R2 ;  /* 0x0000000009007224 */ /* 0x000fca00078e0202 */
[----:B------:R-:W-:Y:S01]  /*02e0*/  ISETP.GT.U32.AND P1, PT, R9, R0, PT ;  /* 0x000000000900720c */ /* 0x000fe20003f24070 */
[----:B------:R-:W-:Y:S01]  /*02f0*/  UIMAD UR6, UR17, UR6, URZ ;  /* 0x00000006110672a4 */ /* 0x000fe2000f8e023f */
[----:B------:R-:W0:Y:S03]  /*0300*/  LDC.64 R28, c[0x0][0x3b8] ;  /* 0x0000ee00ff1c7b82 */ /* 0x000e260000000a00 */
[----:B------:R-:W-:-:S05]  /*0310*/  UIMAD UR8, UR16, UR7, UR6 ;  /* 0x00000007100872a4 */ /* 0x000fca000f8e0206 */
[----:B------:R-:W0:Y:S03]  /*0320*/  LDC.64 R126, c[0x0][0x2d8] ;  /* 0x0000b600ff7e7b82 */ /* 0x000e260000000a00 */
[----:B------:R-:W-:Y:S01]  /*0330*/  @!P1 IADD3 R0, R0, -R9, RZ ;  /* 0x8000000900009210 */ /* 0x000fe20007ffe0ff */
[----:B------:R-:W-:-:S03]  /*0340*/  UIADD3 UR5, UR5, UR8, URZ ;  /* 0x0000000805057290 */ /* 0x000fc6000fffe03f */
[----:B------:R-:W-:Y:S01]  /*0350*/  ISETP.GE.U32.AND P0, PT, R0, R9, PT ;  /* 0x000000090000720c */ /* 0x000fe20003f06070 */
[----:B------:R-:W-:Y:S01]  /*0360*/  UIMAD UR9, UR17, UR10, URZ ;  /* 0x0000000a110972a4 */ /* 0x000fe2000f8e023f */
[----:B------:R-:W0:Y:S01]  /*0370*/  LDC.64 R30, c[0x0][0x2e0] ;  /* 0x0000b800ff1e7b82 */ /* 0x000e220000000a00 */
[----:B------:R-:W-:Y:S01]  /*0380*/  UIMAD UR8, UR17, UR12, URZ ;  /* 0x0000000c110872a4 */ /* 0x000fe2000f8e023f */
[C---:B--2---:R-:W-:Y:S01]  /*0390*/  IMAD.WIDE.U32 R2, R143.reuse, R4, UR4 ;  /* 0x000000048f027e25 */ /* 0x044fe2000f8e0004 */
[----:B------:R-:W-:Y:S01]  /*03a0*/  UIMAD.WIDE.U32 UR6, UR16, UR10, URZ ;  /* 0x0000000a100672a5 */ /* 0x000fe2000f8e003f */
[----:B------:R-:W-:Y:S01]  /*03b0*/  LOP3.LUT R0, R143, R8, RZ, 0x3c, !PT ;  /* 0x000000088f007212 */ /* 0x000fe200078e3cff */
[----:B------:R-:W-:Y:S01]  /*03c0*/  UIMAD UR10, UR16, UR11, UR9 ;  /* 0x0000000b100a72a4 */ /* 0x000fe2000f8e0209 */
[----:B------:R-:W-:Y:S01]  /*03d0*/  @!P1 IADD3 R139, R139, 0x1, RZ ;  /* 0x000000018b8b9810 */ /* 0x000fe20007ffe0ff */
[----:B------:R-:W-:Y:S01]  /*03e0*/  UIMAD.WIDE.U32 UR4, UR16, UR12, URZ ;  /* 0x0000000c100472a5 */ /* 0x000fe2000f8e003f */
[----:B------:R-:W-:Y:S01]  /*03f0*/  LEA R7, R23, 0xffffff00, 0x8 ;  /* 0xffffff0017077811 */ /* 0x000fe200078e40ff */
[----:B------:R-:W-:Y:S01]  /*0400*/  UIMAD UR11, UR16, UR13, UR8 ;  /* 0x0000000d100b72a4 */ /* 0x000fe2000f8e0208 */
[----:B------:R-:W-:Y:S01]  /*0410*/  ISETP.GE.AND P2, PT, R0, RZ, PT ;  /* 0x000000ff0000720c */ /* 0x000fe20003f46270 */
[C---:B------:R-:W-:Y:S01]  /*0420*/  IMAD R0, R142.reuse, R4, RZ ;  /* 0x000000048e007224 */ /* 0x040fe200078e02ff */
[----:B------:R-:W-:Y:S01]  /*0430*/  @P0 IADD3 R139, R139, 0x1, RZ ;  /* 0x000000018b8b0810 */ /* 0x000fe20007ffe0ff */
[----:B------:R-:W-:Y:S01]  /*0440*/  UIADD3 UR5, UR5, UR11, URZ ;  /* 0x0000000b05057290 */ /* 0x000fe2000fffe03f */
[----:B------:R-:W-:Y:S01]  /*0450*/  IADD3 R132, P0, R7, R2, RZ ;  /* 0x0000000207847210 */ /* 0x000fe20007f1e0ff */
[-C--:B-1----:R-:W-:Y:S01]  /*0460*/  IMAD R2, R142, R12.reuse, RZ ;  /* 0x0000000c8e027224 */ /* 0x082fe200078e02ff */
[----:B------:R-:W-:Y:S01]  /*0470*/  SHF.R.S32.HI R9, RZ, 0x1f, R7 ;  /* 0x0000001fff097819 */ /* 0x000fe20000011407 */
[C---:B------:R-:W-:Y:S01]  /*0480*/  IMAD R0, R143.reuse, R5, R0 ;  /* 0x000000058f007224 */ /* 0x040fe200078e0200 */
[----:B------:R-:W-:Y:S01]  /*0490*/  ISETP.NE.AND P1, PT, R8, RZ, PT ;  /* 0x000000ff0800720c */ /* 0x000fe20003f25270 */
[C---:B------:R-:W-:Y:S01]  /*04a0*/  IMAD R128, R143.reuse, R13, R2 ;  /* 0x0000000d8f807224 */ /* 0x040fe200078e0202 */
[----:B------:R-:W-:Y:S01]  /*04b0*/  UIADD3 UR7, UR7, UR10, URZ ;  /* 0x0000000a07077290 */ /* 0x000fe2000fffe03f */
[----:B------:R-:W-:Y:S01]  /*04c0*/  IMAD.WIDE.U32 R4, R143, R12, UR4 ;  /* 0x000000048f047e25 */ /* 0x000fe2000f8e000c */
[----:B------:R-:W-:Y:S01]  /*04d0*/  ULDC.64 UR4, c[0x0][0x310] ;  /* 0x0000c40000047ab9 */ /* 0x000fe20000000a00 */
[----:B------:R-:W1:Y:S01]  /*04e0*/  LDC.64 R12, c[0x0][0x3d8] ;  /* 0x0000f600ff0c7b82 */ /* 0x000e620000000a00 */
[----:B------:R-:W-:Y:S01]  /*04f0*/  IADD3.X R6, R9, R3, R0, P0, !PT ;  /* 0x0000000309067210 */ /* 0x000fe200007fe400 */
[----:B------:R-:W-:Y:S01]  /*0500*/  ULDC.64 UR12, c[0x0][0x240] ;  /* 0x00009000000c7ab9 */ /* 0x000fe20000000a00 */
[----:B------:R-:W-:Y:S01]  /*0510*/  ISETP.NE.U32.AND P0, PT, RZ, UR4, PT ;  /* 0x00000004ff007c0c */ /* 0x000fe2000bf05070 */
[-C--:B---3--:R-:W-:Y:S01]  /*0520*/  IMAD R0, R142, R10.reuse, RZ ;  /* 0x0000000a8e007224 */ /* 0x088fe200078e02ff */
[----:B------:R-:W-:Y:S01]  /*0530*/  @!P2 IADD3 R139, -R139, RZ, RZ ;  /* 0x000000ff8b8ba210 */ /* 0x000fe20007ffe1ff */
[----:B------:R-:W-:Y:S01]  /*0540*/  ULDC.64 UR10, c[0x0][0x260] ;  /* 0x00009800000a7ab9 */ /* 0x000fe20000000a00 */
[----:B------:R-:W-:Y:S01]  /*0550*/  ISETP.NE.AND.EX P0, PT, RZ, UR5, PT, P0 ;  /* 0x00000005ff007c0c */ /* 0x000fe2000bf05300 */
[C---:B------:R-:W-:Y:S01]  /*0560*/  IMAD.WIDE.U32 R2, R143.reuse, R10, UR6 ;  /* 0x000000068f027e25 */ /* 0x040fe2000f8e000a */
[----:B------:R-:W-:Y:S01]  /*0570*/  UIMAD.WIDE.U32 UR8, UR16, UR12, URZ ;  /* 0x0000000c100872a5 */ /* 0x000fe2000f8e003f */
[----:B------:R-:W-:Y:S01]  /*0580*/  @!P1 LOP3.LUT R139, RZ, R8, RZ, 0x33, !PT ;  /* 0x00000008ff8b9212 */ /* 0x000fe200078e33ff */
[----:B------:R-:W-:Y:S01]  /*0590*/  UIMAD UR12, UR17, UR12, URZ ;  /* 0x0000000c110c72a4 */ /* 0x000fe2000f8e023f */
[----:B------:R-:W-:Y:S01]  /*05a0*/  IMAD R0, R143, R11, R0 ;  /* 0x0000000b8f007224 */ /* 0x000fe200078e0200 */
[----:B------:R-:W-:-:S02]  /*05b0*/  IADD3 R130, P1, R7, R2, RZ ;  /* 0x0000000207827210 */ /* 0x000fc40007f3e0ff */
[----:B------:R-:W-:Y:S01]  /*05c0*/  UIMAD UR12, UR16, UR13, UR12 ;  /* 0x0000000d100c72a4 */ /* 0x000fe2000f8e020c */
[----:B------:R-:W-:Y:S02]  /*05d0*/  SHF.R.S32.HI R137, RZ, 0x1f, R139 ;  /* 0x0000001fff897819 */ /* 0x000fe4000001148b */
[----:B------:R-:W-:Y:S01]  /*05e0*/  IADD3 R7, P2, R7, R4, RZ ;  /* 0x0000000407077210 */ /* 0x000fe20007f5e0ff */
[----:B------:R-:W-:Y:S01]  /*05f0*/  UIMAD UR6, UR17, UR10, URZ ;  /* 0x0000000a110672a4 */ /* 0x000fe2000f8e023f */
[----:B------:R-:W-:Y:S01]  /*0600*/  IADD3.X R4, R9, R3, R0, P1, !PT ;  /* 0x0000000309047210 */ /* 0x000fe20000ffe400 */
[----:B------:R-:W2:Y:S01]  /*0610*/  @P0 LDC R8, c[0x0][0x214] ;  /* 0x00008500ff080b82 */ /* 0x000ea20000000800 */
[----:B------:R-:W-:Y:S01]  /*0620*/  UIADD3 UR9, UR9, UR12, URZ ;  /* 0x0000000c09097290 */ /* 0x000fe2000fffe03f */
[----:B-1----:R-:W-:Y:S01]  /*0630*/  ISETP.NE.U32.AND P1, PT, R12, RZ, PT ;  /* 0x000000ff0c00720c */ /* 0x002fe20003f25070 */
[-C--:B----4-:R-:W-:Y:S01]  /*0640*/  IMAD R2, R137, R14.reuse, RZ ;  /* 0x0000000e89027224 */ /* 0x090fe200078e02ff */
[----:B------:R-:W-:Y:S01]  /*0650*/  UIMAD.WIDE.U32 UR4, UR16, UR10, URZ ;  /* 0x0000000a100472a5 */ /* 0x000fe2000f8e003f */
[----:B------:R-:W-:Y:S01]  /*0660*/  IADD3.X R128, R9, R5, R128, P2, !PT ;  /* 0x0000000509807210 */ /* 0x000fe200017fe480 */
[----:B------:R-:W-:Y:S01]  /*0670*/  UIMAD UR6, UR16, UR11, UR6 ;  /* 0x0000000b100672a4 */ /* 0x000fe2000f8e0206 */
[----:B------:R-:W-:Y:S01]  /*0680*/  ISETP.NE.AND.EX P1, PT, R13, RZ, PT, P1 ;  /* 0x000000ff0d00720c */ /* 0x000fe20003f25310 */
[C---:B------:R-:W-:Y:S01]  /*0690*/  IMAD R9, R139.reuse, R15, R2 ;  /* 0x0000000f8b097224 */ /* 0x040fe200078e0202 */
[----:B------:R-:W-:Y:S01]  /*06a0*/  ISETP.NE.U32.AND P2, PT, R20, RZ, PT ;  /* 0x000000ff1400720c */ /* 0x000fe20003f45070 */
[----:B------:R-:W-:Y:S01]  /*06b0*/  IMAD.WIDE.U32 R2, R139, R14, UR8 ;  /* 0x000000088b027e25 */ /* 0x000fe2000f8e000e */
[----:B------:R-:W-:Y:S01]  /*06c0*/  UIADD3 UR5, UR5, UR6, URZ ;  /* 0x0000000605057290 */ /* 0x000fe2000fffe03f */
[----:B------:R-:W1:Y:S01]  /*06d0*/  @P0 LDC R15, c[0x0][0x21c] ;  /* 0x00008700ff0f0b82 */ /* 0x000e620000000800 */
[----:B------:R-:W-:Y:S01]  /*06e0*/  LEA R5, R23, 0xfffffe00, 0x9 ;  /* 0xfffffe0017057811 */ /* 0x000fe200078e48ff */
[----:B------:R-:W-:Y:S01]  /*06f0*/  IMAD R0, R137, R16, RZ ;  /* 0x0000001089007224 */ /* 0x000fe200078e02ff */
[----:B------:R-:W-:-:S02]  /*0700*/  ISETP.NE.AND.EX P2, PT, R21, RZ, PT, P2 ;  /* 0x000000ff1500720c */ /* 0x000fc40003f45320 */
[----:B------:R-:W-:Y:S02]  /*0710*/  IADD3 R125, P3, R5, R2, RZ ;  /* 0x00000002057d7210 */ /* 0x000fe40007f7e0ff */
[----:B------:R-:W-:Y:S01]  /*0720*/  IADD3 R11, R3, R9, RZ ;  /* 0x00000009030b7210 */ /* 0x000fe20007ffe0ff */
[----:B------:R-:W3:Y:S01]  /*0730*/  @P0 LDC.64 R18, c[0x0][0x310] ;  /* 0x0000c400ff120b82 */ /* 0x000ee20000000a00 */
[C---:B------:R-:W-:Y:S02]  /*0740*/  IMAD R9, R139.reuse, R17, R0 ;  /* 0x000000118b097224 */ /* 0x040fe400078e0200 */
[----:B------:R-:W-:Y:S01]  /*0750*/  IMAD.WIDE.U32 R2, R139, R16, UR4 ;  /* 0x000000048b027e25 */ /* 0x000fe2000f8e0010 */
        /* <DEDUP_REMOVED lines=12> */
[----:B--2---:R-:W-:Y:S01]  /*0820*/  @P0 IMAD R0, R8, UR16, R143 ;  /* 0x0000001008000c24 */ /* 0x004fe2000f8e028f */
[----:B------:R-:W-:Y:S02]  /*0830*/  @P2 LEA.HI.X R11, R143, R21, R142, 0x2, P3 ;  /* 0x000000158f0b2211 */ /* 0x000fe400018f148e */
[----:B0-----:R-:W-:Y:S01]  /*0840*/  LEA R133, P2, R132, R24, 0x2 ;  /* 0x0000001884857211 */ /* 0x001fe200078410ff */
[----:B------:R-:W-:Y:S01]  /*0850*/  @P0 IMAD R0, R0, R23, RZ ;  /* 0x0000001700000224 */ /* 0x000fe200078e02ff */
[----:B------:R-:W-:Y:S02]  /*0860*/  LEA R131, P3, R130, R26, 0x2 ;  /* 0x0000001a82837211 */ /* 0x000fe400078610ff */
[----:B------:R-:W-:Y:S01]  /*0870*/  LEA.HI.X R132, R132, R25, R6, 0x2, P2 ;  /* 0x0000001984847211 */ /* 0x000fe200010f1406 */
[----:B-1----:R-:W-:Y:S01]  /*0880*/  @P0 IMAD R3, R0, R15, RZ ;  /* 0x0000000f00030224 */ /* 0x002fe200078e02ff */
[----:B------:R-:W-:-:S02]  /*0890*/  LEA.HI.X R130, R130, R27, R4, 0x2, P3 ;  /* 0x0000001b82827211 */ /* 0x000fc400018f1404 */
[----:B------:R-:W-:Y:S02]  /*08a0*/  LEA R129, P2, R7, R28, 0x2 ;  /* 0x0000001c07817211 */ /* 0x000fe400078410ff */
[----:B------:R-:W-:Y:S02]  /*08b0*/  LEA R126, P3, R125, R126, 0x2 ;  /* 0x0000007e7d7e7211 */ /* 0x000fe400078610ff */
[----:B------:R-:W-:Y:S01]  /*08c0*/  LEA R124, P4, R5, R30, 0x2 ;  /* 0x0000001e057c7211 */ /* 0x000fe200078810ff */
[----:B------:R-:W-:Y:S01]  /*08d0*/  HFMA2.MMA R135, -RZ, RZ, 0, 0 ;  /* 0x00000000ff877435 */ /* 0x000fe200000001ff */
[----:B---3--:R-:W-:Y:S01]  /*08e0*/  @P0 IMAD.WIDE R18, R3, 0x10, R18 ;  /* 0x0000001003120825 */ /* 0x008fe200078e0212 */
        /* <DEDUP_REMOVED lines=16> */
.L_x_16510:
        /* <DEDUP_REMOVED lines=28> */
[----:B------:R-:W-:-:S02]  /*0bb0*/  IADD3 R27, R134, 0xe0, RZ ;  /* 0x000000e0861b7810 */ /* 0x000fc40007ffe0ff */
[----:B------:R-:W-:Y:S02]  /*0bc0*/  CS2R R30, SRZ ;  /* 0x00000000001e7805 */ /* 0x000fe4000001ff00 */
[-C--:B------:R-:W-:Y:S02]  /*0bd0*/  ISETP.GE.AND P0, PT, R120, R119.reuse, PT ;  /* 0x000000777800720c */ /* 0x080fe40003f06270 */
[----:B------:R-:W-:Y:S02]  /*0be0*/  CS2R R32, SRZ ;  /* 0x0000000000207805 */ /* 0x000fe4000001ff00 */
[-C--:B------:R-:W-:Y:S01]  /*0bf0*/  ISETP.GE.AND P1, PT, R26, R119.reuse, PT ;  /* 0x000000771a00720c */ /* 0x080fe20003f26270 */
[----:B------:R-:W-:Y:S01]  /*0c00*/  HFMA2.MMA R35, -RZ, RZ, 0, 0 ;  /* 0x00000000ff237435 */ /* 0x000fe200000001ff */
[-C--:B------:R-:W-:Y:S01]  /*0c10*/  ISETP.GE.AND P2, PT, R0, R119.reuse, PT ;  /* 0x000000770000720c */ /* 0x080fe20003f46270 */
[----:B------:R-:W-:Y:S01]  /*0c20*/  HFMA2.MMA R37, -RZ, RZ, 0, 0 ;  /* 0x00000000ff257435 */ /* 0x000fe200000001ff */
[-C--:B------:R-:W-:Y:S01]  /*0c30*/  ISETP.GE.AND P3, PT, R12, R119.reuse, PT ;  /* 0x000000770c00720c */ /* 0x080fe20003f66270 */
[----:B------:R-:W0:Y:S01]  /*0c40*/  LDC.64 R38, c[0x0][0x2a0] ;  /* 0x0000a800ff267b82 */ /* 0x000e220000000a00 */
[----:B------:R-:W-:-:S03]  /*0c50*/  ISETP.GE.AND P4, PT, R14, R119, PT ;  /* 0x000000770e00720c */ /* 0x000fc60003f86270 */
        /* <DEDUP_REMOVED lines=35> */
[----:B------:R-:W-:Y:S02]  /*0e90*/  LEA R2, P1, R120, R129, 0x2 ;  /* 0x0000008178027211 */ /* 0x000fe400078210ff */
[-C--:B------:R-:W-:Y:S02]  /*0ea0*/  ISETP.GE.AND P2, PT, R4, R119.reuse, PT ;  /* 0x000000770400720c */ /* 0x080fe40003f46270 */
[----:B------:R-:W-:Y:S02]  /*0eb0*/  LEA.HI.X R3, R120, R128, R123, 0x2, P1 ;  /* 0x0000008078037211 */ /* 0x000fe400008f147b */
[-C--:B------:R-:W-:Y:S02]  /*0ec0*/  ISETP.GE.AND P1, PT, R0, R119.reuse, PT ;  /* 0x000000770000720c */ /* 0x080fe40003f26270 */
[-C--:B------:R-:W-:Y:S02]  /*0ed0*/  ISETP.GE.AND P3, PT, R6, R119.reuse, PT ;  /* 0x000000770600720c */ /* 0x080fe40003f66270 */
[----:B------:R-:W-:-:S02]  /*0ee0*/  ISETP.GE.AND P4, PT, R8, R119, PT ;  /* 0x000000770800720c */ /* 0x000fc40003f86270 */
[----:B------:R-:W-:Y:S01]  /*0ef0*/  ISETP.GE.AND P5, PT, R12, R119, PT ;  /* 0x000000770c00720c */ /* 0x000fe20003fa6270 */
[----:B------:R-:W-:Y:S01]  /*0f00*/  HFMA2.MMA R21, -RZ, RZ, 0, 0 ;  /* 0x00000000ff157435 */ /* 0x000fe200000001ff */
[----:B--2---:R-:W-:Y:S04]  /*0f10*/  STS [R118], R5 ;  /* 0x0000000576007388 */ /* 0x004fe80000000800 */
[----:B---3--:R0:W-:Y:S04]  /*0f20*/  STS [R117+0x80], R22 ;  /* 0x0000801675007388 */ /* 0x0081e80000000800 */
[----:B----4-:R1:W-:Y:S04]  /*0f30*/  STS [R116+0x100], R7 ;  /* 0x0001000774007388 */ /* 0x0103e80000000800 */
        /* <DEDUP_REMOVED lines=14> */
[----:B0-----:R-:W-:-:S02]  /*1020*/  LEA R22, P0, R120, R131, 0x2 ;  /* 0x0000008378167211 */ /* 0x001fc400078010ff */
[----:B------:R-:W-:Y:S02]  /*1030*/  MOV R5, RZ ;  /* 0x000000ff00057202 */ /* 0x000fe40000000f00 */
[----:B------:R-:W-:Y:S01]  /*1040*/  LEA.HI.X R23, R120, R130, R123, 0x2, P0 ;  /* 0x0000008278177211 */ /* 0x000fe200000f147b */
[----:B------:R-:W-:Y:S01]  /*1050*/  BAR.SYNC.DEFER_BLOCKING 0x0 ;  /* 0x0000000000007b1d */ /* 0x000fe20000010000 */
[-C--:B------:R-:W-:Y:S01]  /*1060*/  ISETP.GE.AND P0, PT, R26, R119.reuse, PT ;  /* 0x000000771a00720c */ /* 0x080fe20003f06270 */
[----:B-1----:R-:W-:Y:S02]  /*1070*/  HFMA2.MMA R7, -RZ, RZ, 0, 0 ;  /* 0x00000000ff077435 */ /* 0x002fe400000001ff */
[----:B--2---:R-:W-:Y:S01]  /*1080*/  HFMA2.MMA R9, -RZ, RZ, 0, 0 ;  /* 0x00000000ff097435 */ /* 0x004fe200000001ff */
[----:B------:R-:W-:Y:S02]  /*1090*/  MOV R24, RZ ;  /* 0x000000ff00187202 */ /* 0x000fe40000000f00 */
[----:B---3--:R-:W-:Y:S01]  /*10a0*/  MOV R13, RZ ;  /* 0x000000ff000d7202 */ /* 0x008fe20000000f00 */
[----:B------:R-:W2:Y:S01]  /*10b0*/  @!P6 LDG.E R5, desc[UR14][R22.64] ;  /* 0x0000000e1605e981 */ /* 0x000ea2000c1e1900 */
[----:B------:R-:W-:-:S05]  /*10c0*/  ISETP.GE.AND P6, PT, R14, R119, PT ;  /* 0x000000770e00720c */ /* 0x000fca0003fc6270 */
        /* <DEDUP_REMOVED lines=10> */
[----:B--2---:R-:W-:Y:S04]  /*1170*/  STS [R118], R5 ;  /* 0x0000000576007388 */ /* 0x004fe80000000800 */
[----:B---3--:R-:W-:Y:S04]  /*1180*/  STS [R117+0x80], R30 ;  /* 0x0000801e75007388 */ /* 0x008fe80000000800 */
[----:B------:R-:W-:Y:S04]  /*1190*/  STS [R116+0x100], R7 ;  /* 0x0001000774007388 */ /* 0x000fe80000000800 */
[----:B------:R0:W-:Y:S04]  /*11a0*/  STS [R115+0x180], R24 ;  /* 0x0001801873007388 */ /* 0x0001e80000000800 */
[----:B------:R-:W-:Y:S04]  /*11b0*/  STS [R114+0x200], R9 ;  /* 0x0002000972007388 */ /* 0x000fe80000000800 */
[----:B------:R1:W-:Y:S04]  /*11c0*/  STS [R113+0x280], R32 ;  /* 0x0002802071007388 */ /* 0x0003e80000000800 */
[----:B------:R-:W-:Y:S04]  /*11d0*/  STS [R112+0x300], R13 ;  /* 0x0003000d70007388 */ /* 0x000fe80000000800 */
        /* <DEDUP_REMOVED lines=12> */
[----:B------:R-:W-:-:S02]  /*12a0*/  MOV R30, RZ ;  /* 0x000000ff001e7202 */ /* 0x000fc40000000f00 */
[----:B-1----:R-:W-:Y:S02]  /*12b0*/  MOV R32, RZ ;  /* 0x000000ff00207202 */ /* 0x002fe40000000f00 */
        /* <DEDUP_REMOVED lines=8> */
[----:B------:R0:W4:Y:S01]  /*1340*/  @!P6 LDG.E R37, desc[UR14][R2.64+0x380] ;  /* 0x0003800e0225e981 */ /* 0x000122000c1e1900 */
[----:B--2--5:R-:W-:Y:S01]  /*1350*/  FADD.FTZ R102, R27, R140 ;  /* 0x0000008c1b667221 */ /* 0x024fe20000010000 */
[----:B------:R-:W-:Y:S01]  /*1360*/  ISETP.GE.AND P0, PT, R120, R119, PT ;  /* 0x000000777800720c */ /* 0x000fe20003f06270 */
[----:B0-----:R-:W0:Y:S03]  /*1370*/  LDC.64 R2, c[0x0][0x2b0] ;  /* 0x0000ac00ff027b82 */ /* 0x001e260000000a00 */
[----:B------:R-:W-:Y:S01]  /*1380*/  FSETP.GTU.FTZ.AND P1, PT, R102, 20, PT ;  /* 0x41a000006600780b */ /* 0x000fe20003f3c000 */
[C---:B------:R-:W-:Y:S01]  /*1390*/  IMAD R28, R38.reuse, UR17, RZ ;  /* 0x00000011261c7c24 */ /* 0x040fe2000f8e02ff */
        /* <DEDUP_REMOVED lines=57> */
.L_x_16438:
[----:B------:R-:W-:Y:S05]  /*1730*/  BSYNC B0 ;  /* 0x0000000000007941 */ /* 0x000fea0003800000 */
.L_x_16437:
        /* <DEDUP_REMOVED lines=38> */
.L_x_16440:
[----:B------:R-:W-:Y:S05]  /*19a0*/  BSYNC B0 ;  /* 0x0000000000007941 */ /* 0x000fea0003800000 */
.L_x_16439:
[----:B--2---:R-:W-:Y:S01]  /*19b0*/  IMAD R30, R2, UR17, RZ ;  /* 0x00000011021e7c24 */ /* 0x004fe2000f8e02ff */
[----:B------:R-:W-:Y:S01]  /*19c0*/  BSSY B0, `(.L_x_16441) ;  /* 0x0000026000007945 */ /* 0x000fe20003800000 */
[----:B------:R-:W-:Y:S01]  /*19d0*/  FSETP.GTU.FTZ.AND P6, PT, R94, 20, PT ;  /* 0x41a000005e00780b */ /* 0x000fe20003fdc000 */
[----:B------:R-:W-:Y:S01]  /*19e0*/  IMAD R93, R93, -0x100, RZ ;  /* 0xffffff005d5d7824 */ /* 0x000fe200078e02ff */
[----:B------:R-:W-:Y:S01]  /*19f0*/  MOV R25, R27 ;  /* 0x0000001b00197202 */ /* 0x000fe20000000f00 */
[----:B------:R-:W-:Y:S01]  /*1a00*/  IMAD R13, R3, UR16, R30 ;  /* 0x00000010030d7c24 */ /* 0x000fe2000f8e021e */
[----:B------:R-:W-:Y:S01]  /*1a10*/  @!P0 MOV R29, R15 ;  /* 0x0000000f001d8202 */ /* 0x000fe20000000f00 */
[----:B------:R-:W-:Y:S08]  /*1a20*/  @P5 BRA `(.L_x_16442) ;  /* 0x00000000007c5947 */ /* 0x000ff00003800000 */
        /* <DEDUP_REMOVED lines=31> */
.L_x_16442:
[----:B------:R-:W-:Y:S05]  /*1c20*/  BSYNC B0 ;  /* 0x0000000000007941 */ /* 0x000fea0003800000 */
.L_x_16441:
        /* <DEDUP_REMOVED lines=33> */
.L_x_16444:
[----:B------:R-:W-:Y:S05]  /*1e40*/  BSYNC B0 ;  /* 0x0000000000007941 */ /* 0x000fea0003800000 */
.L_x_16443:
        /* <DEDUP_REMOVED lines=33> */
.L_x_16446:
[----:B------:R-:W-:Y:S05]  /*2060*/  BSYNC B0 ;  /* 0x0000000000007941 */ /* 0x000fea0003800000 */
.L_x_16445:
        /* <DEDUP_REMOVED lines=33> */
.L_x_16448:
[----:B------:R-:W-:Y:S05]  /*2280*/  BSYNC B0 ;  /* 0x0000000000007941 */ /* 0x000fea0003800000 */
.L_x_16447:
        /* <DEDUP_REMOVED lines=33> */
.L_x_16450:
[----:B------:R-:W-:Y:S05]  /*24a0*/  BSYNC B0 ;  /* 0x0000000000007941 */ /* 0x000fea0003800000 */
.L_x_16449:
        /* <DEDUP_REMOVED lines=33> */
.L_x_16452:
[----:B------:R-:W-:Y:S05]  /*26c0*/  BSYNC B0 ;  /* 0x0000000000007941 */ /* 0x000fea0003800000 */
.L_x_16451:
[----:B------:R-:W-:Y:S01]  /*26d0*/  ULDC.64 UR8, c[0x0][0x2a8] ;  /* 0x0000aa0000087ab9 */ /* 0x000fe20000000a00 */
[----:B------:R-:W-:Y:S01]  /*26e0*/  @!P0 IMAD.WIDE.U32 R30, R2, UR16, R20 ;  /* 0x00000010021e8c25 */ /* 0x000fe2000f8e0014 */
[----:B------:R-:W-:Y:S01]  /*26f0*/  ULDC.64 UR10, c[0x0][0x2b8] ;  /* 0x0000ae00000a7ab9 */ /* 0x000fe20000000a00 */
[----:B------:R-:W-:Y:S01]  /*2700*/  SHF.R.S32.HI R92, RZ, 0x1f, R93 ;  /* 0x0000001fff5c7819 */ /* 0x000fe2000001145d */
[----:B------:R-:W-:Y:S01]  /*2710*/  LDS R15, [R111+0x14] ;  /* 0x000014006f0f7984 */ /* 0x000fe20000000800 */
[----:B------:R-:W-:Y:S01]  /*2720*/  @!P0 IMAD.WIDE.U32 R28, R143, UR8, R28 ;  /* 0x000000088f1c8c25 */ /* 0x000fe2000f8e001c */
[----:B------:R-:W-:Y:S01]  /*2730*/  @!P0 IADD3 R31, R13, R31, RZ ;  /* 0x0000001f0d1f8210 */ /* 0x000fe20007ffe0ff */
[----:B------:R-:W-:Y:S01]  /*2740*/  HFMA2.MMA R35, -RZ, RZ, 0, 0 ;  /* 0x00000000ff237435 */ /* 0x000fe200000001ff */
[----:B------:R-:W-:Y:S01]  /*2750*/  LDS R27, [R111+0x18] ;  /* 0x000018006f1b7984 */ /* 0x000fe20000000800 */
[----:B------:R-:W-:Y:S01]  /*2760*/  IMAD R32, R142, UR8, RZ ;  /* 0x000000088e207c24 */ /* 0x000fe2000f8e02ff */
[----:B------:R-:W-:Y:S01]  /*2770*/  @!P0 IADD3 R9, P1, R120, R28, RZ ;  /* 0x0000001c78098210 */ /* 0x000fe20007f3e0ff */
[----:B------:R-:W-:-:S04]  /*2780*/  IMAD.WIDE.U32 R2, R2, UR16, RZ ;  /* 0x0000001002027c25 */ /* 0x000fc8000f8e00ff */
[----:B------:R-:W-:Y:S01]  /*2790*/  IMAD.WIDE.U32 R24, R143, UR8, R24 ;  /* 0x000000088f187c25 */ /* 0x000fe2000f8e0018 */
[----:B------:R-:W-:-:S03]  /*27a0*/  IADD3 R33, R3, R13, RZ ;  /* 0x0000000d03217210 */ /* 0x000fc60007ffe0ff */
[----:B------:R-:W-:Y:S01]  /*27b0*/  IMAD R7, R143, UR9, R32 ;  /* 0x000000098f077c24 */ /* 0x000fe2000f8e0220 */
[----:B------:R-:W-:Y:S01]  /*27c0*/  MOV R32, R2 ;  /* 0x0000000200207202 */ /* 0x000fe20000000f00 */
[----:B------:R-:W-:Y:S01]  /*27d0*/  IMAD R28, R142, UR10, RZ ;  /* 0x0000000a8e1c7c24 */ /* 0x000fe2000f8e02ff */
[----:B------:R-:W-:Y:S01]  /*27e0*/  ULDC.64 UR8, c[0x0][0x318] ;  /* 0x0000c60000087ab9 */ /* 0x000fe20000000a00 */
[----:B------:R-:W-:Y:S01]  /*27f0*/  IADD3 R5, P2, R93, R24, RZ ;  /* 0x000000185d057210 */ /* 0x000fe20007f5e0ff */
[----:B------:R-:W-:Y:S01]  /*2800*/  @!P0 IMAD.WIDE.U32 R2, R143, UR10, R30 ;  /* 0x0000000a8f028c25 */ /* 0x000fe2000f8e001e */
[----:B------:R-:W-:Y:S02]  /*2810*/  @!P0 IADD3.X R38, R123, R29, R7, P1, !PT ;  /* 0x0000001d7b268210 */ /* 0x000fe40000ffe407 */
[----:B------:R-:W-:Y:S01]  /*2820*/  LEA R24, P1, R120, UR8, 0x2 ;  /* 0x0000000878187c11 */ /* 0x000fe2000f8210ff */
[C---:B------:R-:W-:Y:S01]  /*2830*/  IMAD R13, R143.reuse, UR11, R28 ;  /* 0x0000000b8f0d7c24 */ /* 0x040fe2000f8e021c */
[----:B------:R-:W-:Y:S01]  /*2840*/  IADD3.X R34, R92, R7, R25, P2, !PT ;  /* 0x000000075c227210 */ /* 0x000fe200017fe419 */
[----:B------:R-:W-:Y:S01]  /*2850*/  IMAD.WIDE.U32 R28, R143, UR10, R32 ;  /* 0x0000000a8f1c7c25 */ /* 0x000fe2000f8e0020 */
[----:B------:R-:W-:-:S02]  /*2860*/  LEA.HI.X R7, R120, UR9, R123, 0x2, P1 ;  /* 0x0000000978077c11 */ /* 0x000fc400088f147b */
[----:B------:R-:W-:Y:S02]  /*2870*/  LEA R30, P2, R5, R24, 0x2 ;  /* 0x00000018051e7211 */ /* 0x000fe400078410ff */
[----:B------:R-:W-:Y:S02]  /*2880*/  @!P0 LEA R24, P1, R9, UR8, 0x2 ;  /* 0x0000000809188c11 */ /* 0x000fe4000f8210ff */
[----:B------:R-:W-:Y:S02]  /*2890*/  @!P0 IADD3 R36, P3, R120, R2, RZ ;  /* 0x0000000278248210 */ /* 0x000fe40007f7e0ff */
        /* <DEDUP_REMOVED lines=8> */
[----:B------:R-:W-:Y:S01]  /*2920*/  LDS R3, [R111] ;  /* 0x000000006f037984 */ /* 0x000fe20000000800 */
[----:B------:R-:W-:-:S03]  /*2930*/  LEA R32, P1, R120, UR8, 0x2 ;  /* 0x0000000878207c11 */ /* 0x000fc6000f8210ff */
[----:B------:R-:W-:Y:S01]  /*2940*/  LDS R7, [R111+0x8] ;  /* 0x000008006f077984 */ /* 0x000fe20000000800 */
[----:B------:R-:W-:Y:S02]  /*2950*/  ISETP.GE.AND P6, PT, R26, R119, PT ;  /* 0x000000771a00720c */ /* 0x000fe40003fc6270 */
[----:B------:R-:W-:Y:S01]  /*2960*/  LEA.HI.X R29, R120, UR9, R123, 0x2, P1 ;  /* 0x00000009781d7c11 */ /* 0x000fe200088f147b */
[----:B------:R-:W-:Y:S01]  /*2970*/  LDS R9, [R111+0xc] ;  /* 0x00000c006f097984 */ /* 0x000fe20000000800 */
[C---:B------:R-:W-:Y:S02]  /*2980*/  LEA R32, P2, R33.reuse, R32, 0x2 ;  /* 0x0000002021207211 */ /* 0x040fe400078410ff */
[----:B------:R-:W-:Y:S01]  /*2990*/  @!P0 LEA R28, P1, R36, UR8, 0x2 ;  /* 0x00000008241c8c11 */ /* 0x000fe2000f8210ff */
[----:B------:R-:W-:Y:S01]  /*29a0*/  LDS R13, [R111+0x10] ;  /* 0x000010006f0d7984 */ /* 0x000fe20000000800 */
[----:B------:R-:W-:Y:S01]  /*29b0*/  BAR.SYNC.DEFER_BLOCKING 0x0 ;  /* 0x0000000000007b1d */ /* 0x000fe20000010000 */
[----:B------:R-:W-:-:S02]  /*29c0*/  LEA.HI.X R33, R33, R29, R34, 0x2, P2 ;  /* 0x0000001d21217211 */ /* 0x000fc400010f1422 */
[----:B------:R-:W-:Y:S02]  /*29d0*/  MOV R34, RZ ;  /* 0x000000ff00227202 */ /* 0x000fe40000000f00 */
[----:B------:R-:W-:Y:S02]  /*29e0*/  @!P0 LEA.HI.X R29, R36, UR9, R37, 0x2, P1 ;  /* 0x00000009241d8c11 */ /* 0x000fe400088f1425 */
[-C--:B------:R-:W-:Y:S02]  /*29f0*/  ISETP.GE.AND P1, PT, R0, R119.reuse, PT ;  /* 0x000000770000720c */ /* 0x080fe40003f26270 */
[-C--:B------:R-:W-:Y:S02]  /*2a00*/  ISETP.GE.AND P2, PT, R4, R119.reuse, PT ;  /* 0x000000770400720c */ /* 0x080fe40003f46270 */
[-C--:B------:R-:W-:Y:S02]  /*2a10*/  ISETP.GE.AND P3, PT, R6, R119.reuse, PT ;  /* 0x000000770600720c */ /* 0x080fe40003f66270 */
[----:B------:R-:W-:-:S02]  /*2a20*/  ISETP.GE.AND P4, PT, R8, R119, PT ;  /* 0x000000770800720c */ /* 0x000fc40003f86270 */
[-C--:B------:R-:W-:Y:S02]  /*2a30*/  ISETP.GE.AND P5, PT, R12, R119.reuse, PT ;  /* 0x000000770c00720c */ /* 0x080fe40003fa6270 */
        /* <DEDUP_REMOVED lines=12> */
[----:B------:R0:W5:Y:S01]  /*2b00*/  @!P6 LDG.E R39, desc[UR14][R30.64+-0x80] ;  /* 0xffff800e1e27e981 */ /* 0x000162000c1e1900 */
[----:B------:R-:W-:Y:S01]  /*2b10*/  HFMA2.MMA R43, -RZ, RZ, 0, 0 ;  /* 0x00000000ff2b7435 */ /* 0x000fe200000001ff */
[----:B------:R-:W-:-:S02]  /*2b20*/  CS2R R44, SRZ ;  /* 0x00000000002c7805 */ /* 0x000fc4000001ff00 */
[----:B0-----:R-:W-:Y:S01]  /*2b30*/  CS2R R30, SRZ ;  /* 0x00000000001e7805 */ /* 0x001fe2000001ff00 */
[----:B---3--:R-:W-:Y:S04]  /*2b40*/  STS [R118], R35 ;  /* 0x0000002376007388 */ /* 0x008fe80000000800 */
[----:B--2---:R-:W-:Y:S04]  /*2b50*/  STS [R117+0x80], R34 ;  /* 0x0000802275007388 */ /* 0x004fe80000000800 */
[----:B----4-:R-:W-:Y:S04]  /*2b60*/  STS [R116+0x100], R37 ;  /* 0x0001002574007388 */ /* 0x010fe80000000800 */
[----:B-----5:R-:W-:Y:S04]  /*2b70*/  STS [R115+0x180], R24 ;  /* 0x0001801873007388 */ /* 0x020fe80000000800 */
[----:B------:R0:W-:Y:S04]  /*2b80*/  STS [R114+0x200], R25 ;  /* 0x0002001972007388 */ /* 0x0001e80000000800 */
        /* <DEDUP_REMOVED lines=11> */
[----:B------:R-:W5:Y:S01]  /*2c40*/  LDS R41, [R111+0x1c] ;  /* 0x00001c006f297984 */ /* 0x000f620000000800 */
[----:B------:R-:W-:Y:S01]  /*2c50*/  BAR.SYNC.DEFER_BLOCKING 0x0 ;  /* 0x0000000000007b1d */ /* 0x000fe20000010000 */
[----:B0-----:R-:W-:-:S02]  /*2c60*/  CS2R R24, SRZ ;  /* 0x0000000000187805 */ /* 0x001fc4000001ff00 */
[----:B-1----:R-:W-:-:S03]  /*2c70*/  MOV R39, RZ ;  /* 0x000000ff00277202 */ /* 0x002fc60000000f00 */
        /* <DEDUP_REMOVED lines=9> */
[----:B--2---:R-:W-:Y:S01]  /*2d10*/  FMUL.FTZ R46, R34, -1.4426950216293334961 ;  /* 0xbfb8aa3b222e7820 */ /* 0x004fe20000410000 */
[----:B---3--:R-:W-:-:S03]  /*2d20*/  FMUL.FTZ R49, R37, -1.4426950216293334961 ;  /* 0xbfb8aa3b25317820 */ /* 0x008fc60000410000 */
[----:B------:R-:W2:Y:S01]  /*2d30*/  MUFU.EX2 R48, R46 ;  /* 0x0000002e00307308 */ /* 0x000ea20000000800 */
[----:B0-----:R-:W-:Y:S01]  /*2d40*/  FMUL.FTZ R28, R38, -1.4426950216293334961 ;  /* 0xbfb8aa3b261c7820 */ /* 0x001fe20000410000 */
[----:B----4-:R-:W-:-:S06]  /*2d50*/  FMUL.FTZ R52, R36, -1.4426950216293334961 ;  /* 0xbfb8aa3b24347820 */ /* 0x010fcc0000410000 */
[----:B------:R-:W-:Y:S01]  /*2d60*/  MUFU.EX2 R50, R49 ;  /* 0x0000003100327308 */ /* 0x000fe20000000800 */
[----:B------:R-:W-:-:S07]  /*2d70*/  FMUL.FTZ R29, R35, -1.4426950216293334961 ;  /* 0xbfb8aa3b231d7820 */ /* 0x000fce0000410000 */
[----:B------:R-:W0:Y:S01]  /*2d80*/  MUFU.EX2 R28, R28 ;  /* 0x0000001c001c7308 */ /* 0x000e220000000800 */
[----:B------:R-:W-:Y:S01]  /*2d90*/  FMUL.FTZ R51, R40, -1.4426950216293334961 ;  /* 0xbfb8aa3b28337820 */ /* 0x000fe20000410000 */
[----:B-1----:R-:W-:Y:S01]  /*2da0*/  FMUL.FTZ R32, R42, -1.4426950216293334961 ;  /* 0xbfb8aa3b2a207820 */ /* 0x002fe20000410000 */
[----:B--2---:R-:W-:-:S05]  /*2db0*/  FADD.FTZ R48, R48, 1 ;  /* 0x3f80000030307421 */ /* 0x004fca0000010000 */
[----:B------:R-:W-:Y:S01]  /*2dc0*/  MUFU.EX2 R54, R52 ;  /* 0x0000003400367308 */ /* 0x000fe20000000800 */
[----:B-----5:R-:W-:-:S07]  /*2dd0*/  FMUL.FTZ R55, R41, -1.4426950216293334961 ;  /* 0xbfb8aa3b29377820 */ /* 0x020fce0000410000 */
[----:B------:R-:W1:Y:S01]  /*2de0*/  MUFU.EX2 R29, R29 ;  /* 0x0000001d001d7308 */ /* 0x000e620000000800 */
[----:B0-----:R-:W-:-:S07]  /*2df0*/  FADD.FTZ R28, R28, 1 ;  /* 0x3f8000001c1c7421 */ /* 0x001fce0000010000 */
[----:B------:R0:W-:Y:S08]  /*2e00*/  MUFU.EX2 R33, R32 ;  /* 0x0000002000217308 */ /* 0x0001f00000000800 */
[----:B------:R-:W-:Y:S01]  /*2e10*/  MUFU.EX2 R53, R51 ;  /* 0x0000003300357308 */ /* 0x000fe20000000800 */
[----:B0-----:R-:W-:-:S07]  /*2e20*/  FADD.FTZ R32, R50, 1 ;  /* 0x3f80000032207421 */ /* 0x001fce0000010000 */
[----:B------:R-:W-:Y:S08]  /*2e30*/  MUFU.RCP R49, R48 ;  /* 0x0000003000317308 */ /* 0x000ff00000001000 */
[----:B------:R-:W0:Y:S01]  /*2e40*/  MUFU.EX2 R56, R55 ;  /* 0x0000003700387308 */ /* 0x000e220000000800 */
[----:B-1----:R-:W-:-:S07]  /*2e50*/  FADD.FTZ R29, R29, 1 ;  /* 0x3f8000001d1d7421 */ /* 0x002fce0000010000 */
[----:B------:R1:W-:Y:S02]  /*2e60*/  MUFU.RCP R47, R28 ;  /* 0x0000001c002f7308 */ /* 0x0003e40000001000 */
[----:B-1----:R-:W-:-:S06]  /*2e70*/  FADD.FTZ R28, R54, 1 ;  /* 0x3f800000361c7421 */ /* 0x002fcc0000010000 */
[----:B------:R1:W2:Y:S01]  /*2e80*/  MUFU.RCP R46, R29 ;  /* 0x0000001d002e7308 */ /* 0x0002a20000001000 */
[----:B0-----:R-:W-:-:S07]  /*2e90*/  FADD.FTZ R56, R56, 1 ;  /* 0x3f80000038387421 */ /* 0x001fce0000010000 */
[----:B------:R-:W0:Y:S01]  /*2ea0*/  MUFU.RCP R52, R32 ;  /* 0x0000002000347308 */ /* 0x000e220000001000 */
[----:B------:R-:W-:Y:S01]  /*2eb0*/  FADD.FTZ R53, R53, 1 ;  /* 0x3f80000035357421 */ /* 0x000fe20000010000 */
[----:B------:R-:W-:-:S06]  /*2ec0*/  FADD.FTZ R33, R33, 1 ;  /* 0x3f80000021217421 */ /* 0x000fcc0000010000 */
[----:B------:R-:W3:Y:S01]  /*2ed0*/  MUFU.RCP R60, R56 ;  /* 0x00000038003c7308 */ /* 0x000ee20000001000 */
[----:B-1----:R-:W-:-:S07]  /*2ee0*/  FADD.FTZ R29, -R49, 1 ;  /* 0x3f800000311d7421 */ /* 0x002fce0000010100 */
[----:B------:R-:W1:Y:S08]  /*2ef0*/  MUFU.RCP R53, R53 ;  /* 0x0000003500357308 */ /* 0x000e700000001000 */
[----:B------:R4:W-:Y:S01]  /*2f00*/  MUFU.RCP R55, R28 ;  /* 0x0000001c00377308 */ /* 0x0009e20000001000 */
[----:B------:R-:W-:Y:S01]  /*2f10*/  ISETP.NE.AND P6, PT, R136, RZ, PT ;  /* 0x000000ff8800720c */ /* 0x000fe20003fc5270 */
        /* <DEDUP_REMOVED lines=10> */
[----:B------:R-:W1:Y:S04]  /*2fc0*/  LDS R43, [R111] ;  /* 0x000000006f2b7984 */ /* 0x000e680000000800 */
[----:B------:R-:W1:Y:S04]  /*2fd0*/  LDS R48, [R111+0x4] ;  /* 0x000004006f307984 */ /* 0x000e680000000800 */
[----:B------:R-:W1:Y:S04]  /*2fe0*/  LDS R50, [R111+0x8] ;  /* 0x000008006f327984 */ /* 0x000e680000000800 */
[----:B------:R-:W1:Y:S04]  /*2ff0*/  LDS R51, [R111+0xc] ;  /* 0x00000c006f337984 */ /* 0x000e680000000800 */
[----:B------:R-:W1:Y:S04]  /*3000*/  LDS R39, [R111+0x10] ;  /* 0x000010006f277984 */ /* 0x000e680000000800 */
[----:B------:R-:W1:Y:S04]  /*3010*/  LDS R54, [R111+0x14] ;  /* 0x000014006f367984 */ /* 0x000e680000000800 */
[----:B------:R-:W1:Y:S04]  /*3020*/  LDS R57, [R111+0x18] ;  /* 0x000018006f397984 */ /* 0x000e680000000800 */
[----:B------:R-:W1:Y:S01]  /*3030*/  LDS R59, [R111+0x1c] ;  /* 0x00001c006f3b7984 */ /* 0x000e620000000800 */
[----:B-----5:R5:W5:Y:S01]  /*3040*/  MUFU.RCP R45, R33 ;  /* 0x00000021002d7308 */ /* 0x020b620000001000 */
[----:B--2---:R-:W-:Y:S01]  /*3050*/  FADD.FTZ R24, -R46, 1 ;  /* 0x3f8000002e187421 */ /* 0x004fe20000010100 */
[----:B0-----:R-:W-:Y:S01]  /*3060*/  FADD.FTZ R30, -R52, 1 ;  /* 0x3f800000341e7421 */ /* 0x001fe20000010100 */
[----:B------:R-:W-:Y:S01]  /*3070*/  FFMA.FTZ R31, R34, R29, 1 ;  /* 0x3f800000221f7423 */ /* 0x000fe2000001001d */
[----:B------:R-:W-:Y:S01]  /*3080*/  FADD.FTZ R25, -R47, 1 ;  /* 0x3f8000002f197421 */ /* 0x000fe20000010100 */
[----:B----4-:R-:W-:Y:S01]  /*3090*/  FFMA.FTZ R28, R35, R24, 1 ;  /* 0x3f800000231c7423 */ /* 0x010fe20000010018 */
[----:B------:R-:W-:Y:S01]  /*30a0*/  FFMA.FTZ R32, R37, R30, 1 ;  /* 0x3f80000025207423 */ /* 0x000fe2000001001e */
[----:B---3--:R-:W-:Y:S01]  /*30b0*/  FADD.FTZ R44, -R60, 1 ;  /* 0x3f8000003c2c7421 */ /* 0x008fe20000010100 */
[----:B-1----:R-:W-:Y:S01]  /*30c0*/  FMUL.FTZ R24, R3, R43 ;  /* 0x0000002b03187220 */ /* 0x002fe20000410000 */
[----:B------:R-:W-:Y:S01]  /*30d0*/  FMUL.FTZ R29, R5, R48 ;  /* 0x00000030051d7220 */ /* 0x000fe20000410000 */
[----:B------:R-:W-:Y:S01]  /*30e0*/  FMUL.FTZ R30, R7, R50 ;  /* 0x00000032071e7220 */ /* 0x000fe20000410000 */
[----:B-----5:R-:W-:Y:S01]  /*30f0*/  FMUL.FTZ R33, R9, R51 ;  /* 0x0000003309217220 */ /* 0x020fe20000410000 */
[----:B------:R-:W-:Y:S01]  /*3100*/  FFMA.FTZ R25, R38, R25, 1 ;  /* 0x3f80000026197423 */ /* 0x000fe20000010019 */
[----:B------:R-:W-:Y:S01]  /*3110*/  FMUL.FTZ R24, R47, R24 ;  /* 0x000000182f187220 */ /* 0x000fe20000410000 */
[----:B------:R-:W-:Y:S01]  /*3120*/  FMUL.FTZ R29, R46, R29 ;  /* 0x0000001d2e1d7220 */ /* 0x000fe20000410000 */
[----:B------:R-:W-:Y:S01]  /*3130*/  FMUL.FTZ R30, R49, R30 ;  /* 0x0000001e311e7220 */ /* 0x000fe20000410000 */
[----:B------:R-:W-:Y:S01]  /*3140*/  FMUL.FTZ R33, R52, R33 ;  /* 0x0000002134217220 */ /* 0x000fe20000410000 */
[----:B------:R-:W-:Y:S01]  /*3150*/  FMUL.FTZ R24, R24, R25 ;  /* 0x0000001918187220 */ /* 0x000fe20000410000 */
[----:B------:R-:W-:Y:S01]  /*3160*/  BAR.SYNC.DEFER_BLOCKING 0x0 ;  /* 0x0000000000007b1d */ /* 0x000fe20000010000 */
[----:B------:R-:W-:Y:S01]  /*3170*/  FMUL.FTZ R28, R29, R28 ;  /* 0x0000001c1d1c7220 */ /* 0x000fe20000410000 */
[----:B------:R-:W-:Y:S01]  /*3180*/  FMUL.FTZ R30, R30, R31 ;  /* 0x0000001f1e1e7220 */ /* 0x000fe20000410000 */
[----:B------:R-:W-:Y:S01]  /*3190*/  FMUL.FTZ R32, R33, R32 ;  /* 0x0000002021207220 */ /* 0x000fe20000410000 */
[----:B------:R-:W-:Y:S01]  /*31a0*/  FFMA.FTZ R62, R41, R44, 1 ;  /* 0x3f800000293e7423 */ /* 0x000fe2000001002c */
[----:B------:R-:W-:Y:S01]  /*31b0*/  FADD.FTZ R25, -R53, 1 ;  /* 0x3f80000035197421 */ /* 0x000fe20000010100 */
        /* <DEDUP_REMOVED lines=40> */
[----:B------:R-:W-:-:S04]  /*3440*/  IMAD.WIDE.U32 R28, R32, UR16, RZ ;  /* 0x00000010201c7c25 */ /* 0x000fc8000f8e00ff */
        /* <DEDUP_REMOVED lines=17> */
.L_x_16454:
[----:B------:R-:W-:Y:S05]  /*3560*/  BSYNC B0 ;  /* 0x0000000000007941 */ /* 0x000fea0003800000 */
.L_x_16453:
        /* <DEDUP_REMOVED lines=65> */
[----:B------:R-:W-:Y:S01]  /*3980*/  LDS R7, [R118] ;  /* 0x0000000076077984 */ /* 0x000fe20000000800 */
[----:B-1----:R-:W0:Y:S03]  /*3990*/  LDC.64 R30, c[0x0][0x2c0] ;  /* 0x0000b000ff1e7b82 */ /* 0x002e260000000a00 */
[----:B------:R-:W-:Y:S04]  /*39a0*/  LDS R13, [R117+0x80] ;  /* 0x00008000750d7984 */ /* 0x000fe80000000800 */
[----:B------:R-:W-:Y:S04]  /*39b0*/  LDS R27, [R116+0x100] ;  /* 0x00010000741b7984 */ /* 0x000fe80000000800 */
[----:B------:R-:W-:Y:S04]  /*39c0*/  LDS R33, [R115+0x180] ;  /* 0x0001800073217984 */ /* 0x000fe80000000800 */
[----:B------:R-:W-:Y:S04]  /*39d0*/  LDS R35, [R114+0x200] ;  /* 0x0002000072237984 */ /* 0x000fe80000000800 */
[----:B------:R-:W-:Y:S04]  /*39e0*/  LDS R37, [R113+0x280] ;  /* 0x0002800071257984 */ /* 0x000fe80000000800 */
[----:B------:R-:W-:Y:S01]  /*39f0*/  LDS R39, [R112+0x300] ;  /* 0x0003000070277984 */ /* 0x000fe20000000800 */
[----:B0-----:R-:W-:-:S02]  /*3a00*/  IMAD R28, R30, UR17, RZ ;  /* 0x000000111e1c7c24 */ /* 0x001fc4000f8e02ff */
[----:B--2---:R-:W-:Y:S01]  /*3a10*/  IMAD.WIDE.U32 R2, R30, UR16, RZ ;  /* 0x000000101e027c25 */ /* 0x004fe2000f8e00ff */
        /* <DEDUP_REMOVED lines=20> */
.L_x_16457:
[----:B------:R-:W-:Y:S05]  /*3b60*/  BSYNC B0 ;  /* 0x0000000000007941 */ /* 0x000fea0003800000 */
.L_x_16456:
        /* <DEDUP_REMOVED lines=25> */
.L_x_16455:
[----:B-1----:R-:W1:Y:S01]  /*3d00*/  LDC R2, c[0x0][0x21c] ;  /* 0x00008700ff027b82 */ /* 0x002e620000000800 */
        /* <DEDUP_REMOVED lines=13> */
[----:B------:R-:W-:-:S02]  /*3de0*/  CS2R R82, SRZ ;  /* 0x0000000000527805 */ /* 0x000fc4000001ff00 */
[----:B------:R-:W-:Y:S02]  /*3df0*/  CS2R R80, SRZ ;  /* 0x0000000000507805 */ /* 0x000fe4000001ff00 */
[----:B------:R-:W-:Y:S01]  /*3e00*/  CS2R R78, SRZ ;  /* 0x00000000004e7805 */ /* 0x000fe2000001ff00 */
[----:B------:R-:W-:Y:S01]  /*3e10*/  FFMA.FTZ R3, R105, R42, R0 ;  /* 0x0000002a69037223 */ /* 0x000fe20000010000 */
[----:B------:R-:W-:-:S03]  /*3e20*/  CS2R R76, SRZ ;  /* 0x00000000004c7805 */ /* 0x000fc6000001ff00 */
[----:B------:R-:W-:Y:S01]  /*3e30*/  FFMA.FTZ R0, R104, R15, R3 ;  /* 0x0000000f68007223 */ /* 0x000fe20000010003 */
[----:B------:R-:W-:Y:S01]  /*3e40*/  BAR.SYNC.DEFER_BLOCKING 0x0 ;  /* 0x0000000000007b1d */ /* 0x000fe20000010000 */
[----:B-1----:R-:W-:Y:S02]  /*3e50*/  ISETP.GE.AND P0, PT, R2, 0x1, PT ;  /* 0x000000010200780c */ /* 0x002fe40003f06270 */
[----:B------:R-:W-:-:S04]  /*3e60*/  FFMA.FTZ R0, R103, R56, R0 ;  /* 0x0000003867007223 */ /* 0x000fc80000010000 */
[----:B------:R-:W-:-:S07]  /*3e70*/  FFMA.FTZ R138, R101, R58, R0 ;  /* 0x0000003a658a7223 */ /* 0x000fce0000010000 */
[----:B------:R-:W-:Y:S05]  /*3e80*/  @!P0 BRA `(.L_x_16458) ;  /* 0x00000058006c8947 */ /* 0x000fea0003800000 */
[----:B------:R-:W-:Y:S01]  /*3e90*/  FADD.FTZ R8, R32, R32 ;  /* 0x0000002020087221 */ /* 0x000fe20000010000 */
[----:B------:R-:W-:Y:S01]  /*3ea0*/  FADD.FTZ R6, R36, R36 ;  /* 0x0000002424067221 */ /* 0x000fe20000010000 */
[----:B------:R-:W-:Y:S01]  /*3eb0*/  FADD.FTZ R4, R42, R42 ;  /* 0x0000002a2a047221 */ /* 0x000fe20000010000 */
[----:B------:R-:W1:Y:S01]  /*3ec0*/  LDC R70, c[0x0][0x224] ;  /* 0x00008900ff467b82 */ /* 0x000e620000000800 */
[----:B------:R-:W-:Y:S01]  /*3ed0*/  IADD3 R72, R121, -0x1, RZ ;  /* 0xffffffff79487810 */ /* 0x000fe20007ffe0ff */
[----:B------:R-:W-:Y:S01]  /*3ee0*/  ULDC.64 UR6, c[0x0][0x230] ;  /* 0x00008c0000067ab9 */ /* 0x000fe20000000a00 */
[----:B0-----:R-:W-:Y:S01]  /*3ef0*/  SHF.L.U32 R75, R119, 0x1, RZ ;  /* 0x00000001774b7819 */ /* 0x001fe200000006ff */
[----:B------:R-:W-:Y:S01]  /*3f00*/  IMAD R2, R142, UR6, RZ ;  /* 0x000000068e027c24 */ /* 0x000fe2000f8e02ff */
[----:B------:R-:W-:Y:S01]  /*3f10*/  LEA.HI R0, R72, R72, RZ, 0x1 ;  /* 0x0000004848007211 */ /* 0x000fe200078f08ff */
[----:B------:R-:W-:Y:S01]  /*3f20*/  IMAD.WIDE.U32 R26, R143, UR6, RZ ;  /* 0x000000068f1a7c25 */ /* 0x000fe2000f8e00ff */
[----:B------:R-:W-:Y:S01]  /*3f30*/  IADD3 R28, R127, R120, RZ ;  /* 0x000000787f1c7210 */ /* 0x000fe20007ffe0ff */
[----:B------:R-:W0:Y:S01]  /*3f40*/  LDC R73, c[0x0][0x218] ;  /* 0x00008600ff497b82 */ /* 0x000e220000000800 */
        /* <DEDUP_REMOVED lines=8> */
[----:B------:R-:W-:Y:S01]  /*3fd0*/  FADD.FTZ R0, R58, R58 ;  /* 0x0000003a3a007221 */ /* 0x000fe20000010000 */
[----:B------:R-:W-:Y:S02]  /*3fe0*/  MOV R71, RZ ;  /* 0x000000ff00477202 */ /* 0x000fe40000000f00 */
[----:B------:R-:W-:Y:S02]  /*3ff0*/  CS2R R80, SRZ ;  /* 0x0000000000507805 */ /* 0x000fe4000001ff00 */
[----:B------:R-:W-:-:S02]  /*4000*/  MOV R82, RZ ;  /* 0x000000ff00527202 */ /* 0x000fc40000000f00 */
[----:B------:R-:W-:Y:S02]  /*4010*/  CS2R R78, SRZ ;  /* 0x00000000004e7805 */ /* 0x000fe4000001ff00 */
[----:B------:R-:W-:Y:S02]  /*4020*/  CS2R R76, SRZ ;  /* 0x00000000004c7805 */ /* 0x000fe4000001ff00 */
[----:B------:R-:W-:Y:S01]  /*4030*/  MOV R74, RZ ;  /* 0x000000ff004a7202 */ /* 0x000fe20000000f00 */
[----:B------:R-:W3:Y:S01]  /*4040*/  LDC.64 R32, c[0x0][0x350] ;  /* 0x0000d400ff207b82 */ /* 0x000ee20000000a00 */
[----:B------:R-:W-:Y:S01]  /*4050*/  ISETP.GE.AND P0, PT, R28, R75, PT ;  /* 0x0000004b1c00720c */ /* 0x000fe20003f06270 */
[----:B------:R-:W-:Y:S01]  /*4060*/  UMOV UR5, URZ ;  /* 0x0000003f00057c82 */ /* 0x000fe20008000000 */
[----:B------:R-:W-:Y:S01]  /*4070*/  SHF.R.S32.HI R29, RZ, 0x1f, R28 ;  /* 0x0000001fff1d7819 */ /* 0x000fe2000001141c */
[----:B------:R-:W-:Y:S01]  /*4080*/  UMOV UR6, URZ ;  /* 0x0000003f00067c82 */ /* 0x000fe20008000000 */
[----:B------:R-:W-:Y:S01]  /*4090*/  IADD3 R69, R27, R69, RZ ;  /* 0x000000451b457210 */ /* 0x000fe20007ffe0ff */
[----:B------:R-:W-:Y:S01]  /*40a0*/  ULDC UR34, c[0x0][0x21c] ;  /* 0x0000870000227ab9 */ /* 0x000fe20000000800 */
[----:B------:R-:W-:Y:S01]  /*40b0*/  ULDC.64 UR20, c[0x0][0x348] ;  /* 0x0000d20000147ab9 */ /* 0x000fe20000000a00 */
        /* <DEDUP_REMOVED lines=9> */
[----:B------:R-:W0:Y:S08]  /*4150*/  LDC.64 R40, c[0x0][0x370] ;  /* 0x0000dc00ff287b82 */ /* 0x000e300000000a00 */
[----:B------:R-:W0:Y:S08]  /*4160*/  LDC.64 R42, c[0x0][0x3d0] ;  /* 0x0000f400ff2a7b82 */ /* 0x000e300000000a00 */
[----:B------:R-:W0:Y:S08]  /*4170*/  LDC.64 R44, c[0x0][0x380] ;  /* 0x0000e000ff2c7b82 */ /* 0x000e300000000a00 */
[----:B-1234-:R-:W0:Y:S02]  /*4180*/  LDC.64 R46, c[0x0][0x2d0] ;  /* 0x0000b400ff2e7b82 */ /* 0x01ee240000000a00 */
.L_x_16505:
        /* <DEDUP_REMOVED lines=8> */
[C---:B------:R-:W-:Y:S01]  /*4210*/  IADD3 R58, R28.reuse, 0x80, RZ ;  /* 0x000000801c3a7810 */ /* 0x040fe20007ffe0ff */
[----:B------:R-:W-:Y:S01]  /*4220*/  IMAD R9, R71, UR31, R14 ;  /* 0x0000001f47097c24 */ /* 0x000fe2000f8e020e */
[C---:B------:R-:W-:Y:S02]  /*4230*/  IADD3 R14, R28.reuse, 0x20, RZ ;  /* 0x000000201c0e7810 */ /* 0x040fe40007ffe0ff */
[----:B------:R-:W-:Y:S02]  /*4240*/  CS2R R56, SRZ ;  /* 0x0000000000387805 */ /* 0x000fe4000001ff00 */
[----:B------:R-:W-:Y:S02]  /*4250*/  IADD3 R54, R28, 0x60, RZ ;  /* 0x000000601c367810 */ /* 0x000fe40007ffe0ff */
[----:B------:R-:W-:Y:S02]  /*4260*/  IADD3 R9, R13, R9, RZ ;  /* 0x000000090d097210 */ /* 0x000fe40007ffe0ff */
[----:B------:R-:W-:-:S02]  /*4270*/  ISETP.GE.AND P2, PT, R60, R75, PT ;  /* 0x0000004b3c00720c */ /* 0x000fc40003f46270 */
[----:B------:R-:W-:Y:S01]  /*4280*/  LEA.HI.X R49, R12, R125, R9, 0x2, P1 ;  /* 0x0000007d0c317211 */ /* 0x000fe200008f1409 */
[----:B------:R-:W-:Y:S01]  /*4290*/  HFMA2.MMA R9, -RZ, RZ, 0, 0 ;  /* 0x00000000ff097435 */ /* 0x000fe200000001ff */
[-C--:B------:R-:W-:Y:S02]  /*42a0*/  ISETP.GE.AND P1, PT, R14, R75.reuse, PT ;  /* 0x0000004b0e00720c */ /* 0x080fe40003f26270 */
[-C--:B------:R-:W-:Y:S02]  /*42b0*/  ISETP.GE.AND P3, PT, R50, R75.reuse, PT ;  /* 0x0000004b3200720c */ /* 0x080fe40003f66270 */
[-C--:B------:R-:W-:Y:S02]  /*42c0*/  ISETP.GE.AND P4, PT, R58, R75.reuse, PT ;  /* 0x0000004b3a00720c */ /* 0x080fe40003f86270 */
[----:B------:R-:W-:Y:S02]  /*42d0*/  ISETP.GE.AND P5, PT, R54, R75, PT ;  /* 0x0000004b3600720c */ /* 0x000fe40003fa6270 */
[----:B------:R-:W-:Y:S01]  /*42e0*/  MOV R55, RZ ;  /* 0x000000ff00377202 */ /* 0x000fe20000000f00 */
[----:B------:R-:W2:Y:S01]  /*42f0*/  @!P2 LDG.E R62, desc[UR14][R48.64+0x280] ;  /* 0x0002800e303ea981 */ /* 0x000ea2000c1e1900 */
[----:B------:R-:W-:-:S02]  /*4300*/  IADD3 R64, R28, 0xc0, RZ ;  /* 0x000000c01c407810 */ /* 0x000fc40007ffe0ff */
[C---:B------:R-:W-:Y:S01]  /*4310*/  IADD3 R148, R28.reuse, 0x140, RZ ;  /* 0x000001401c947810 */ /* 0x040fe20007ffe0ff */
[----:B---3--:R-:W3:Y:S01]  /*4320*/  @!P1 LDG.E R52, desc[UR14][R48.64+0x80] ;  /* 0x0000800e30349981 */ /* 0x008ee2000c1e1900 */
[C---:B------:R-:W-:Y:S02]  /*4330*/  IADD3 R66, R28.reuse, 0xe0, RZ ;  /* 0x000000e01c427810 */ /* 0x040fe40007ffe0ff */
[C---:B------:R-:W-:Y:S01]  /*4340*/  IADD3 R146, R28.reuse, 0x120, RZ ;  /* 0x000001201c927810 */ /* 0x040fe20007ffe0ff */
[----:B------:R-:W4:Y:S01]  /*4350*/  @!P3 LDG.E R53, desc[UR14][R48.64+0x100] ;  /* 0x0001000e3035b981 */ /* 0x000f22000c1e1900 */
[----:B------:R-:W-:Y:S02]  /*4360*/  IADD3 R144, R28, 0x100, RZ ;  /* 0x000001001c907810 */ /* 0x000fe40007ffe0ff */
[-C--:B------:R-:W-:Y:S01]  /*4370*/  ISETP.GE.AND P1, PT, R64, R75.reuse, PT ;  /* 0x0000004b4000720c */ /* 0x080fe20003f26270 */
[----:B------:R-:W2:Y:S01]  /*4380*/  @!P4 LDG.E R55, desc[UR14][R48.64+0x200] ;  /* 0x0002000e3037c981 */ /* 0x000ea2000c1e1900 */
[----:B------:R-:W-:-:S02]  /*4390*/  ISETP.GE.AND P2, PT, R148, R75, PT ;  /* 0x0000004b9400720c */ /* 0x000fc40003f46270 */
[-C--:B------:R-:W-:Y:S01]  /*43a0*/  ISETP.GE.AND P3, PT, R66, R75.reuse, PT ;  /* 0x0000004b4200720c */ /* 0x080fe20003f66270 */
[----:B------:R-:W2:Y:S01]  /*43b0*/  @!P5 LDG.E R56, desc[UR14][R48.64+0x180] ;  /* 0x0001800e3038d981 */ /* 0x000ea2000c1e1900 */
[-C--:B------:R-:W-:Y:S02]  /*43c0*/  ISETP.GE.AND P4, PT, R146, R75.reuse, PT ;  /* 0x0000004b9200720c */ /* 0x080fe40003f86270 */
[----:B------:R-:W-:Y:S01]  /*43d0*/  ISETP.GE.AND P5, PT, R144, R75, PT ;  /* 0x0000004b9000720c */ /* 0x000fe20003fa6270 */
[----:B------:R-:W-:Y:S01]  /*43e0*/  HFMA2.MMA R59, -RZ, RZ, 0, 0 ;  /* 0x00000000ff3b7435 */ /* 0x000fe200000001ff */
[----:B------:R-:W-:Y:S01]  /*43f0*/  MOV R61, RZ ;  /* 0x000000ff003d7202 */ /* 0x000fe20000000f00 */
[----:B------:R-:W3:Y:S01]  /*4400*/  @!P0 LDG.E R9, desc[UR14][R48.64] ;  /* 0x0000000e30098981 */ /* 0x000ee2000c1e1900 */
[----:B------:R-:W-:Y:S02]  /*4410*/  MOV R65, RZ ;  /* 0x000000ff00417202 */ /* 0x000fe40000000f00 */
[C---:B------:R-:W-:Y:S01]  /*4420*/  IADD3 R150, R28.reuse, 0x160, RZ ;  /* 0x000001601c967810 */ /* 0x040fe20007ffe0ff */
[----:B------:R-:W2:Y:S01]  /*4430*/  @!P1 LDG.E R57, desc[UR14][R48.64+0x300] ;  /* 0x0003000e30399981 */ /* 0x000ea2000c1e1900 */
[----:B------:R-:W-:-:S02]  /*4440*/  IADD3 R152, R28, 0x180, RZ ;  /* 0x000001801c987810 */ /* 0x000fc40007ffe0ff */
[C---:B------:R-:W-:Y:S01]  /*4450*/  IADD3 R154, R28.reuse, 0x1a0, RZ ;  /* 0x000001a01c9a7810 */ /* 0x040fe20007ffe0ff */
[----:B------:R-:W2:Y:S01]  /*4460*/  @!P2 LDG.E R63, desc[UR14][R48.64+0x500] ;  /* 0x0005000e303fa981 */ /* 0x000ea2000c1e1900 */
[C---:B------:R-:W-:Y:S02]  /*4470*/  IADD3 R156, R28.reuse, 0x1c0, RZ ;  /* 0x000001c01c9c7810 */ /* 0x040fe40007ffe0ff */
[----:B------:R-:W-:Y:S01]  /*4480*/  IADD3 R158, R28, 0x1e0, RZ ;  /* 0x000001e01c9e7810 */ /* 0x000fe20007ffe0ff */
[----:B------:R-:W2:Y:S01]  /*4490*/  @!P3 LDG.E R61, desc[UR14][R48.64+0x380] ;  /* 0x0003800e303db981 */ /* 0x000ea2000c1e1900 */
[-C--:B------:R-:W-:Y:S02]  /*44a0*/  ISETP.GE.AND P1, PT, R150, R75.reuse, PT ;  /* 0x0000004b9600720c */ /* 0x080fe40003f26270 */
[-C--:B------:R-:W-:Y:S01]  /*44b0*/  ISETP.GE.AND P2, PT, R152, R75.reuse, PT ;  /* 0x0000004b9800720c */ /* 0x080fe20003f46270 */
[----:B------:R-:W2:Y:S01]  /*44c0*/  @!P4 LDG.E R65, desc[UR14][R48.64+0x480] ;  /* 0x0004800e3041c981 */ /* 0x000ea2000c1e1900 */
[-C--:B------:R-:W-:Y:S01]  /*44d0*/  ISETP.GE.AND P3, PT, R154, R75.reuse, PT ;  /* 0x0000004b9a00720c */ /* 0x080fe20003f66270 */
[----:B------:R-:W-:Y:S01]  /*44e0*/  HFMA2.MMA R145, -RZ, RZ, 0, 0 ;  /* 0x00000000ff917435 */ /* 0x000fe200000001ff */
[-C--:B------:R-:W-:Y:S01]  /*44f0*/  ISETP.GE.AND P4, PT, R156, R75.reuse, PT ;  /* 0x0000004b9c00720c */ /* 0x080fe20003f86270 */
[----:B------:R-:W2:Y:S01]  /*4500*/  @!P5 LDG.E R59, desc[UR14][R48.64+0x400] ;  /* 0x0004000e303bd981 */ /* 0x000ea2000c1e1900 */
[----:B------:R-:W-:Y:S01]  /*4510*/  ISETP.GE.AND P5, PT, R158, R75, PT ;  /* 0x0000004b9e00720c */ /* 0x000fe20003fa6270 */
[----:B------:R-:W-:Y:S01]  /*4520*/  HFMA2.MMA R149, -RZ, RZ, 0, 0 ;  /* 0x00000000ff957435 */ /* 0x000fe200000001ff */
[----:B------:R-:W-:Y:S01]  /*4530*/  MOV R67, RZ ;  /* 0x000000ff00437202 */ /* 0x000fe20000000f00 */
[----:B------:R-:W-:Y:S01]  /*4540*/  HFMA2.MMA R151, -RZ, RZ, 0, 0 ;  /* 0x00000000ff977435 */ /* 0x000fe200000001ff */
[----:B------:R-:W-:-:S03]  /*4550*/  MOV R147, RZ ;  /* 0x000000ff00937202 */ /* 0x000fc60000000f00 */
[----:B------:R-:W2:Y:S04]  /*4560*/  @!P1 LDG.E R145, desc[UR14][R48.64+0x580] ;  /* 0x0005800e30919981 */ /* 0x000ea8000c1e1900 */
[----:B------:R-:W2:Y:S04]  /*4570*/  @!P2 LDG.E R67, desc[UR14][R48.64+0x600] ;  /* 0x0006000e3043a981 */ /* 0x000ea8000c1e1900 */
[----:B------:R-:W2:Y:S04]  /*4580*/  @!P3 LDG.E R149, desc[UR14][R48.64+0x680] ;  /* 0x0006800e3095b981 */ /* 0x000ea8000c1e1900 */
[----:B------:R-:W2:Y:S04]  /*4590*/  @!P4 LDG.E R147, desc[UR14][R48.64+0x700] ;  /* 0x0007000e3093c981 */ /* 0x000ea8000c1e1900 */
[----:B------:R1:W2:Y:S01]  /*45a0*/  @!P5 LDG.E R151, desc[UR14][R48.64+0x780] ;  /* 0x0007800e3097d981 */ /* 0x0002a2000c1e1900 */
[----:B0-----:R-:W-:Y:S01]  /*45b0*/  IADD3 R119, -R20, R73, RZ ;  /* 0x0000004914777210 */ /* 0x001fe20007ffe1ff */
[----:B------:R-:W0:Y:S03]  /*45c0*/  S2UR UR8, SR_CgaCtaId ;  /* 0x00000000000879c3 */ /* 0x000e260000008800 */
[----:B------:R-:W-:Y:S01]  /*45d0*/  SHF.L.U32 R155, R119, 0x1, RZ ;  /* 0x00000001779b7819 */ /* 0x000fe200000006ff */
[----:B------:R-:W-:Y:S01]  /*45e0*/  IMAD R160, R204, UR28, RZ ;  /* 0x0000001ccca07c24 */ /* 0x000fe2000f8e02ff */
[----:B------:R-:W-:-:S02]  /*45f0*/  MOV R68, R26 ;  /* 0x0000001a00447202 */ /* 0x000fc40000000f00 */
[----:B------:R-:W-:Y:S01]  /*4600*/  ISETP.GE.AND P2, PT, R14, R155, PT ;  /* 0x0000009b0e00720c */ /* 0x000fe20003f46270 */
[----:B------:R-:W-:Y:S02]  /*4610*/  IMAD R14, R204, UR32, RZ ;  /* 0x00000020cc0e7c24 */ /* 0x000fe4000f8e02ff */
[----:B------:R-:W-:-:S04]  /*4620*/  IMAD.WIDE.U32 R12, R71, UR32, R28 ;  /* 0x00000020470c7c25 */ /* 0x000fc8000f8e001c */
[C---:B------:R-:W-:Y:S02]  /*4630*/  IMAD R51, R71.reuse, UR33, R14 ;  /* 0x0000002147337c24 */ /* 0x040fe4000f8e020e */
[----:B------:R-:W-:Y:S01]  /*4640*/  IMAD.WIDE.U32 R14, R71, UR28, R68 ;  /* 0x0000001c470e7c25 */ /* 0x000fe2000f8e0044 */
[----:B------:R-:W-:-:S03]  /*4650*/  ISETP.GE.AND P1, PT, R50, R155, PT ;  /* 0x0000009b3200720c */ /* 0x000fc60003f26270 */
[----:B-1----:R-:W-:Y:S01]  /*4660*/  IMAD R49, R71, UR29, R160 ;  /* 0x0000001d47317c24 */ /* 0x002fe2000f8e02a0 */
[----:B------:R-:W-:Y:S02]  /*4670*/  LEA R50, P3, R12, R124, 0x2 ;  /* 0x0000007c0c327211 */ /* 0x000fe400078610ff */
[----:B------:R-:W-:Y:S02]  /*4680*/  IADD3 R13, R13, R51, RZ ;  /* 0x000000330d0d7210 */ /* 0x000fe40007ffe0ff */
[----:B------:R-:W-:Y:S02]  /*4690*/  LEA R48, P5, R14, R46, 0x3 ;  /* 0x0000002e0e307211 */ /* 0x000fe400078a18ff */
[----:B------:R-:W-:Y:S01]  /*46a0*/  IADD3 R15, R15, R49, RZ ;  /* 0x000000310f0f7210 */ /* 0x000fe20007ffe0ff */
[----:B------:R-:W-:Y:S01]  /*46b0*/  UMOV UR7, 0x400 ;  /* 0x0000040000077882 */ /* 0x000fe20000000000 */
[----:B------:R-:W-:Y:S02]  /*46c0*/  LEA.HI.X R51, R12, R122, R13, 0x2, P3 ;  /* 0x0000007a0c337211 */ /* 0x000fe400018f140d */
[----:B------:R-:W-:Y:S01]  /*46d0*/  IADD3 R13, R134, 0x100, RZ ;  /* 0x00000100860d7810 */ /* 0x000fe20007ffe0ff */
[----:B0-----:R-:W-:Y:S01]  /*46e0*/  ULEA UR7, UR8, UR7, 0x18 ;  /* 0x0000000708077291 */ /* 0x001fe2000f8ec03f */
[----:B------:R-:W-:-:S02]  /*46f0*/  LEA.HI.X R49, R14, R47, R15, 0x3, P5 ;  /* 0x0000002f0e317211 */ /* 0x000fc400028f1c0f */
[C---:B------:R-:W-:Y:S02]  /*4700*/  IADD3 R15, R134.reuse, 0x120, RZ ;  /* 0x00000120860f7810 */ /* 0x040fe40007ffe0ff */
[-C--:B------:R-:W-:Y:S02]  /*4710*/  LEA.HI.SX32 R13, R13, R134.reuse, 0x1b ;  /* 0x000000860d0d7211 */ /* 0x080fe400078fdaff */
[----:B------:R-:W-:Y:S01]  /*4720*/  LEA.HI.SX32 R15, R15, R134, 0x1b ;  /* 0x000000860f0f7211 */ /* 0x000fe200078fdaff */
[----:B------:R-:W2:Y:S01]  /*4730*/  LDG.E.64 R48, desc[UR14][R48.64] ;  /* 0x0000000e30307981 */ /* 0x000ea2000c1e1b00 */
[C---:B------:R-:W-:Y:S02]  /*4740*/  IADD3 R153, R134.reuse, 0x140, RZ ;  /* 0x0000014086997810 */ /* 0x040fe40007ffe0ff */
[----:B------:R-:W-:Y:S02]  /*4750*/  LEA R12, R13, UR7, 0x2 ;  /* 0x000000070d0c7c11 */ /* 0x000fe4000f8e10ff */
[----:B------:R-:W-:-:S02]  /*4760*/  IADD3 R13, R134, 0x180, RZ ;  /* 0x00000180860d7810 */ /* 0x000fc40007ffe0ff */
[----:B------:R-:W-:Y:S02]  /*4770*/  LEA R14, R15, UR7, 0x2 ;  /* 0x000000070f0e7c11 */ /* 0x000fe4000f8e10ff */
[----:B------:R-:W-:Y:S02]  /*4780*/  IADD3 R15, R134, 0x1a0, RZ ;  /* 0x000001a0860f7810 */ /* 0x000fe40007ffe0ff */
[-C--:B------:R-:W-:Y:S02]  /*4790*/  LEA.HI.SX32 R153, R153, R134.reuse, 0x1b ;  /* 0x0000008699997211 */ /* 0x080fe400078fdaff */
[-C--:B------:R-:W-:Y:S02]  /*47a0*/  LEA.HI.SX32 R13, R13, R134.reuse, 0x1b ;  /* 0x000000860d0d7211 */ /* 0x080fe400078fdaff */
[----:B------:R-:W-:Y:S02]  /*47b0*/  LEA.HI.SX32 R15, R15, R134, 0x1b ;  /* 0x000000860f0f7211 */ /* 0x000fe400078fdaff */
[----:B------:R-:W-:-:S02]  /*47c0*/  ISETP.GE.AND P5, PT, R28, R155, PT ;  /* 0x0000009b1c00720c */ /* 0x000fc40003fa6270 */
[----:B------:R-:W-:Y:S02]  /*47d0*/  LEA R160, R153, UR7, 0x2 ;  /* 0x0000000799a07c11 */ /* 0x000fe4000f8e10ff */
[----:B------:R-:W-:Y:S01]  /*47e0*/  LEA R164, R13, UR7, 0x2 ;  /* 0x000000070da47c11 */ /* 0x000fe2000f8e10ff */
[----:B------:R-:W-:Y:S01]  /*47f0*/  HFMA2.MMA R13, -RZ, RZ, 0, 0 ;  /* 0x00000000ff0d7435 */ /* 0x000fe200000001ff */
[----:B------:R-:W-:Y:S02]  /*4800*/  LEA R166, R15, UR7, 0x2 ;  /* 0x000000070fa67c11 */ /* 0x000fe4000f8e10ff */
[-C--:B------:R-:W-:Y:S02]  /*4810*/  ISETP.GE.AND P3, PT, R58, R155.reuse, PT ;  /* 0x0000009b3a00720c */ /* 0x080fe40003f66270 */
[----:B------:R-:W-:Y:S02]  /*4820*/  ISETP.GE.AND P4, PT, R54, R155, PT ;  /* 0x0000009b3600720c */ /* 0x000fe40003f86270 */
[----:B------:R-:W-:Y:S01]  /*4830*/  MOV R15, RZ ;  /* 0x000000ff000f7202 */ /* 0x000fe20000000f00 */
[----:B------:R-:W-:-:S02]  /*4840*/  HFMA2.MMA R172, -RZ, RZ, 0, 0 ;  /* 0x00000000ffac7435 */ /* 0x000fc400000001ff */
[----:B------:R-:W-:Y:S02]  /*4850*/  HFMA2.MMA R153, -RZ, RZ, 0, 0 ;  /* 0x00000000ff997435 */ /* 0x000fe400000001ff */
[----:B------:R-:W-:Y:S01]  /*4860*/  HFMA2.MMA R161, -RZ, RZ, 0, 0 ;  /* 0x00000000ffa17435 */ /* 0x000fe200000001ff */
[----:B------:R-:W-:Y:S02]  /*4870*/  MOV R157, RZ ;  /* 0x000000ff009d7202 */ /* 0x000fe40000000f00 */
[----:B------:R-:W-:Y:S02]  /*4880*/  MOV R159, RZ ;  /* 0x000000ff009f7202 */ /* 0x000fe40000000f00 */
[----:B------:R-:W-:Y:S01]  /*4890*/  MOV R163, RZ ;  /* 0x000000ff00a37202 */ /* 0x000fe20000000f00 */
[----:B---3--:R0:W-:Y:S04]  /*48a0*/  STS [R118], R9 ;  /* 0x0000000976007388 */ /* 0x0081e80000000800 */
[----:B------:R-:W-:Y:S04]  /*48b0*/  STS [R117+0x80], R52 ;  /* 0x0000803475007388 */ /* 0x000fe80000000800 */
[----:B----4-:R1:W-:Y:S01]  /*48c0*/  STS [R116+0x100], R53 ;  /* 0x0001003574007388 */ /* 0x0103e20000000800 */
[----:B0-----:R-:W-:-:S03]  /*48d0*/  IADD3 R9, R134, 0x160, RZ ;  /* 0x0000016086097810 */ /* 0x001fc60007ffe0ff */
[----:B--2---:R-:W-:Y:S01]  /*48e0*/  STS [R115+0x180], R56 ;  /* 0x0001803873007388 */ /* 0x004fe20000000800 */
[----:B------:R-:W-:-:S03]  /*48f0*/  LEA.HI.SX32 R9, R9, R134, 0x1b ;  /* 0x0000008609097211 */ /* 0x000fc600078fdaff */
[----:B------:R0:W-:Y:S01]  /*4900*/  STS [R114+0x200], R55 ;  /* 0x0002003772007388 */ /* 0x0001e20000000800 */
[----:B-1----:R-:W-:-:S03]  /*4910*/  IADD3 R53, R134, 0x1c0, RZ ;  /* 0x000001c086357810 */ /* 0x002fc60007ffe0ff */
[----:B------:R-:W-:Y:S01]  /*4920*/  STS [R113+0x280], R62 ;  /* 0x0002803e71007388 */ /* 0x000fe20000000800 */
[----:B------:R-:W-:Y:S02]  /*4930*/  LEA R162, R9, UR7, 0x2 ;  /* 0x0000000709a27c11 */ /* 0x000fe4000f8e10ff */
[-C--:B------:R-:W-:Y:S02]  /*4940*/  LEA.HI.SX32 R53, R53, R134.reuse, 0x1b ;  /* 0x0000008635357211 */ /* 0x080fe400078fdaff */
[----:B0-----:R-:W-:Y:S01]  /*4950*/  IADD3 R55, R134, 0x1e0, RZ ;  /* 0x000001e086377810 */ /* 0x001fe20007ffe0ff */
[----:B------:R-:W-:Y:S03]  /*4960*/  STS [R112+0x300], R57 ;  /* 0x0003003970007388 */ /* 0x000fe60000000800 */
[----:B------:R-:W-:Y:S01]  /*4970*/  LEA.HI.SX32 R55, R55, R134, 0x1b ;  /* 0x0000008637377211 */ /* 0x000fe200078fdaff */
[----:B------:R-:W-:Y:S01]  /*4980*/  STS [R110+0x380], R61 ;  /* 0x0003803d6e007388 */ /* 0x000fe20000000800 */
[----:B------:R-:W-:-:S03]  /*4990*/  LEA R168, R53, UR7, 0x2 ;  /* 0x0000000735a87c11 */ /* 0x000fc6000f8e10ff */
[----:B------:R-:W-:Y:S01]  /*49a0*/  STS [R12+0x400], R59 ;  /* 0x0004003b0c007388 */ /* 0x000fe20000000800 */
[----:B------:R-:W-:-:S03]  /*49b0*/  LEA R170, R55, UR7, 0x2 ;  /* 0x0000000737aa7c11 */ /* 0x000fc6000f8e10ff */
[----:B------:R-:W-:Y:S01]  /*49c0*/  STS [R14+0x480], R65 ;  /* 0x000480410e007388 */ /* 0x000fe20000000800 */
[----:B------:R-:W-:-:S03]  /*49d0*/  CS2R R52, SRZ ;  /* 0x0000000000347805 */ /* 0x000fc6000001ff00 */
[----:B------:R-:W-:Y:S04]  /*49e0*/  STS [R160+0x500], R63 ;  /* 0x0005003fa0007388 */ /* 0x000fe80000000800 */
[----:B------:R0:W-:Y:S04]  /*49f0*/  STS [R162+0x580], R145 ;  /* 0x00058091a2007388 */ /* 0x0001e80000000800 */
[----:B------:R-:W-:Y:S04]  /*4a00*/  STS [R164+0x600], R67 ;  /* 0x00060043a4007388 */ /* 0x000fe80000000800 */
[----:B------:R1:W-:Y:S04]  /*4a10*/  STS [R166+0x680], R149 ;  /* 0x00068095a6007388 */ /* 0x0003e80000000800 */
[----:B------:R2:W-:Y:S04]  /*4a20*/  STS [R168+0x700], R147 ;  /* 0x00070093a8007388 */ /* 0x0005e80000000800 */
[----:B------:R3:W-:Y:S01]  /*4a30*/  STS [R170+0x780], R151 ;  /* 0x00078097aa007388 */ /* 0x0007e20000000800 */
[----:B------:R-:W-:-:S03]  /*4a40*/  NOP ;  /* 0x0000000000007918 */ /* 0x000fc60000000000 */
[----:B------:R-:W4:Y:S01]  /*4a50*/  @!P5 LDG.E R13, desc[UR14][R50.64] ;  /* 0x0000000e320dd981 */ /* 0x000f22000c1e1900 */
[----:B------:R-:W-:-:S03]  /*4a60*/  ISETP.GE.AND P5, PT, R64, R155, PT ;  /* 0x0000009b4000720c */ /* 0x000fc60003fa6270 */
[----:B------:R-:W4:Y:S01]  /*4a70*/  @!P2 LDG.E R52, desc[UR14][R50.64+0x80] ;  /* 0x0000800e3234a981 */ /* 0x000f22000c1e1900 */
[-C--:B------:R-:W-:Y:S01]  /*4a80*/  ISETP.GE.AND P2, PT, R144, R155.reuse, PT ;  /* 0x0000009b9000720c */ /* 0x080fe20003f46270 */
[----:B------:R-:W-:Y:S01]  /*4a90*/  HFMA2.MMA R144, -RZ, RZ, 0, 0 ;  /* 0x00000000ff907435 */ /* 0x000fe200000001ff */
[----:B0-----:R-:W-:Y:S01]  /*4aa0*/  MOV R145, RZ ;  /* 0x000000ff00917202 */ /* 0x001fe20000000f00 */
[----:B------:R-:W4:Y:S01]  /*4ab0*/  @!P1 LDG.E R15, desc[UR14][R50.64+0x100] ;  /* 0x0001000e320f9981 */ /* 0x000f22000c1e1900 */
[----:B------:R-:W-:-:S03]  /*4ac0*/  ISETP.GE.AND P1, PT, R60, R155, PT ;  /* 0x0000009b3c00720c */ /* 0x000fc60003f26270 */
[----:B------:R-:W4:Y:S01]  /*4ad0*/  @!P3 LDG.E R53, desc[UR14][R50.64+0x200] ;  /* 0x0002000e3235b981 */ /* 0x000f22000c1e1900 */
[----:B------:R-:W-:-:S03]  /*4ae0*/  ISETP.GE.AND P3, PT, R66, R155, PT ;  /* 0x0000009b4200720c */ /* 0x000fc60003f66270 */
[----:B------:R-:W4:Y:S01]  /*4af0*/  @!P4 LDG.E R144, desc[UR14][R50.64+0x180] ;  /* 0x0001800e3290c981 */ /* 0x000f22000c1e1900 */
[----:B------:R-:W-:-:S03]  /*4b00*/  ISETP.GE.AND P4, PT, R148, R155, PT ;  /* 0x0000009b9400720c */ /* 0x000fc60003f86270 */
[----:B------:R-:W4:Y:S01]  /*4b10*/  @!P5 LDG.E R145, desc[UR14][R50.64+0x300] ;  /* 0x0003000e3291d981 */ /* 0x000f22000c1e1900 */
[-C--:B------:R-:W-:Y:S01]  /*4b20*/  ISETP.GE.AND P5, PT, R146, R155.reuse, PT ;  /* 0x0000009b9200720c */ /* 0x080fe20003fa6270 */
[----:B-1----:R-:W-:Y:S01]  /*4b30*/  HFMA2.MMA R149, -RZ, RZ, 0, 0 ;  /* 0x00000000ff957435 */ /* 0x002fe200000001ff */
[----:B--2---:R-:W-:Y:S01]  /*4b40*/  MOV R147, RZ ;  /* 0x000000ff00937202 */ /* 0x004fe20000000f00 */
[----:B------:R-:W2:Y:S01]  /*4b50*/  @!P1 LDG.E R172, desc[UR14][R50.64+0x280] ;  /* 0x0002800e32ac9981 */ /* 0x000ea2000c1e1900 */
[----:B---3--:R-:W-:Y:S02]  /*4b60*/  MOV R151, RZ ;  /* 0x000000ff00977202 */ /* 0x008fe40000000f00 */
[-C--:B------:R-:W-:Y:S02]  /*4b70*/  ISETP.GE.AND P1, PT, R150, R155.reuse, PT ;  /* 0x0000009b9600720c */ /* 0x080fe40003f26270 */
[----:B------:R-:W3:Y:S01]  /*4b80*/  @!P2 LDG.E R147, desc[UR14][R50.64+0x400] ;  /* 0x0004000e3293a981 */ /* 0x000ee2000c1e1900 */
[----:B------:R-:W-:-:S03]  /*4b90*/  ISETP.GE.AND P2, PT, R152, R155, PT ;  /* 0x0000009b9800720c */ /* 0x000fc60003f46270 */
[----:B------:R-:W3:Y:S01]  /*4ba0*/  @!P3 LDG.E R149, desc[UR14][R50.64+0x380] ;  /* 0x0003800e3295b981 */ /* 0x000ee2000c1e1900 */
[----:B------:R-:W-:-:S03]  /*4bb0*/  ISETP.GE.AND P3, PT, R154, R155, PT ;  /* 0x0000009b9a00720c */ /* 0x000fc60003f66270 */
[----:B------:R-:W3:Y:S01]  /*4bc0*/  @!P4 LDG.E R151, desc[UR14][R50.64+0x500] ;  /* 0x0005000e3297c981 */ /* 0x000ee2000c1e1900 */
[----:B------:R-:W-:-:S03]  /*4bd0*/  ISETP.GE.AND P4, PT, R156, R155, PT ;  /* 0x0000009b9c00720c */ /* 0x000fc60003f86270 */
[----:B------:R-:W3:Y:S01]  /*4be0*/  @!P5 LDG.E R153, desc[UR14][R50.64+0x480] ;  /* 0x0004800e3299d981 */ /* 0x000ee2000c1e1900 */
[----:B------:R-:W-:Y:S01]  /*4bf0*/  ISETP.GE.AND P5, PT, R158, R155, PT ;  /* 0x0000009b9e00720c */ /* 0x000fe20003fa6270 */
[----:B------:R-:W-:Y:S02]  /*4c00*/  HFMA2.MMA R155, -RZ, RZ, 0, 0 ;  /* 0x00000000ff9b7435 */ /* 0x000fe400000001ff */
[----:B------:R-:W3:Y:S04]  /*4c10*/  @!P1 LDG.E R157, desc[UR14][R50.64+0x580] ;  /* 0x0005800e329d9981 */ /* 0x000ee8000c1e1900 */
[----:B------:R-:W3:Y:S04]  /*4c20*/  @!P3 LDG.E R161, desc[UR14][R50.64+0x680] ;  /* 0x0006800e32a1b981 */ /* 0x000ee8000c1e1900 */
[----:B------:R-:W3:Y:S04]  /*4c30*/  @!P2 LDG.E R155, desc[UR14][R50.64+0x600] ;  /* 0x0006000e329ba981 */ /* 0x000ee8000c1e1900 */
[----:B------:R-:W3:Y:S04]  /*4c40*/  @!P4 LDG.E R159, desc[UR14][R50.64+0x700] ;  /* 0x0007000e329fc981 */ /* 0x000ee8000c1e1900 */
[----:B------:R0:W3:Y:S01]  /*4c50*/  @!P5 LDG.E R163, desc[UR14][R50.64+0x780] ;  /* 0x0007800e32a3d981 */ /* 0x0000e2000c1e1900 */
[----:B------:R-:W-:-:S02]  /*4c60*/  ISETP.NE.AND P1, PT, R198, RZ, PT ;  /* 0x000000ffc600720c */ /* 0x000fc40003f25270 */
[C---:B------:R-:W-:Y:S02]  /*4c70*/  SHF.L.U32 R9, R134.reuse, 0x4, RZ ;  /* 0x0000000486097819 */ /* 0x040fe400000006ff */
        /* <DEDUP_REMOVED lines=15> */
[----:B------:R-:W0:Y:S04]  /*4d70*/  LDS R66, [R146+0x8] ;  /* 0x0000080092427984 */ /* 0x000e280000000800 */
[----:B------:R-:W0:Y:S04]  /*4d80*/  LDS R65, [R146+0xc] ;  /* 0x00000c0092417984 */ /* 0x000e280000000800 */
[----:B------:R-:W0:Y:S04]  /*4d90*/  LDS R64, [R146+0x10] ;  /* 0x0000100092407984 */ /* 0x000e280000000800 */
[----:B------:R-:W0:Y:S04]  /*4da0*/  LDS R63, [R146+0x14] ;  /* 0x00001400923f7984 */ /* 0x000e280000000800 */
        /* <DEDUP_REMOVED lines=9> */
[----:B------:R-:W3:Y:S01]  /*4e40*/  LDS R9, [R146+0x3c] ;  /* 0x00003c0092097984 */ /* 0x000ee20000000800 */
[----:B------:R-:W-:Y:S01]  /*4e50*/  FMUL.FTZ R50, R51, R102 ;  /* 0x0000006633327220 */ /* 0x000fe20000410000 */
[----:B------:R-:W-:-:S02]  /*4e60*/  IADD3 R169, R134, 0x60, RZ ;  /* 0x0000006086a97810 */ /* 0x000fc40007ffe0ff */
[C---:B------:R-:W-:Y:S02]  /*4e70*/  IADD3 R167, R134.reuse, 0x80, RZ ;  /* 0x0000008086a77810 */ /* 0x040fe40007ffe0ff */
[C---:B------:R-:W-:Y:S02]  /*4e80*/  IADD3 R165, R134.reuse, 0xa0, RZ ;  /* 0x000000a086a57810 */ /* 0x040fe40007ffe0ff */
[C---:B------:R-:W-:Y:S02]  /*4e90*/  IADD3 R115, R134.reuse, 0xc0, RZ ;  /* 0x000000c086737810 */ /* 0x040fe40007ffe0ff */
[----:B------:R-:W-:Y:S02]  /*4ea0*/  IADD3 R113, R134, 0xe0, RZ ;  /* 0x000000e086717810 */ /* 0x000fe40007ffe0ff */
[-C--:B------:R-:W-:Y:S01]  /*4eb0*/  LEA.HI.SX32 R169, R169, R134.reuse, 0x1b ;  /* 0x00000086a9a97211 */ /* 0x080fe200078fdaff */
[----:B------:R-:W-:Y:S01]  /*4ec0*/  MUFU.EX2 R50, R50 ;  /* 0x0000003200327308 */ /* 0x000fe20000000800 */
[----:B------:R-:W-:-:S02]  /*4ed0*/  LEA.HI.SX32 R167, R167, R134, 0x1b ;  /* 0x00000086a7a77211 */ /* 0x000fc400078fdaff */
[-C--:B------:R-:W-:Y:S02]  /*4ee0*/  LEA.HI.SX32 R165, R165, R134.reuse, 0x1b ;  /* 0x00000086a5a57211 */ /* 0x080fe400078fdaff */
[----:B------:R-:W-:Y:S02]  /*4ef0*/  ISETP.NE.AND P2, PT, R136, RZ, PT ;  /* 0x000000ff8800720c */ /* 0x000fe40003f45270 */
[-C--:B------:R-:W-:Y:S02]  /*4f00*/  LEA.HI.SX32 R112, R115, R134.reuse, 0x1b ;  /* 0x0000008673707211 */ /* 0x080fe400078fdaff */
[----:B------:R-:W-:Y:S02]  /*4f10*/  LEA R115, R169, UR7, 0x2 ;  /* 0x00000007a9737c11 */ /* 0x000fe4000f8e10ff */
[----:B------:R-:W-:Y:S02]  /*4f20*/  LEA.HI.SX32 R110, R113, R134, 0x1b ;  /* 0x00000086716e7211 */ /* 0x000fe400078fdaff */
[----:B------:R-:W-:-:S02]  /*4f30*/  LEA R114, R167, UR7, 0x2 ;  /* 0x00000007a7727c11 */ /* 0x000fc4000f8e10ff */
[----:B------:R-:W-:Y:S02]  /*4f40*/  LEA R113, R165, UR7, 0x2 ;  /* 0x00000007a5717c11 */ /* 0x000fe4000f8e10ff */
[----:B------:R-:W-:Y:S02]  /*4f50*/  LEA R112, R112, UR7, 0x2 ;  /* 0x0000000770707c11 */ /* 0x000fe4000f8e10ff */
[----:B------:R-:W-:Y:S01]  /*4f60*/  LEA R110, R110, UR7, 0x2 ;  /* 0x000000076e6e7c11 */ /* 0x000fe2000f8e10ff */
[----:B-1----:R-:W-:Y:S01]  /*4f70*/  FMUL.FTZ R230, R67, R102 ;  /* 0x0000006643e67220 */ /* 0x002fe20000410000 */
[----:B------:R-:W-:-:S03]  /*4f80*/  FMUL.FTZ R167, R51, R94 ;  /* 0x0000005e33a77220 */ /* 0x000fc60000410000 */
[----:B------:R-:W-:Y:S01]  /*4f90*/  FMUL.FTZ R230, R109, R230 ;  /* 0x000000e66de67220 */ /* 0x000fe20000410000 */
[----:B------:R1:W-:Y:S01]  /*4fa0*/  MUFU.EX2 R176, R167 ;  /* 0x000000a700b07308 */ /* 0x0003e20000000800 */
[-C--:B0-----:R-:W-:Y:S01]  /*4fb0*/  FMUL.FTZ R193, R66, R99.reuse ;  /* 0x0000006342c17220 */ /* 0x081fe20000410000 */
[----:B-1----:R-:W-:Y:S01]  /*4fc0*/  FMUL.FTZ R167, R65, R99 ;  /* 0x0000006341a77220 */ /* 0x002fe20000410000 */
[----:B------:R-:W-:Y:S01]  /*4fd0*/  FMUL.FTZ R156, R51, R96 ;  /* 0x00000060339c7220 */ /* 0x000fe20000410000 */
[-C--:B------:R-:W-:Y:S01]  /*4fe0*/  FMUL.FTZ R174, R64, R100.reuse ;  /* 0x0000006440ae7220 */ /* 0x080fe20000410000 */
[----:B------:R-:W-:-:S04]  /*4ff0*/  FMUL.FTZ R194, R63, R100 ;  /* 0x000000643fc27220 */ /* 0x000fc80000410000 */
[----:B------:R-:W-:Y:S01]  /*5000*/  MUFU.EX2 R156, R156 ;  /* 0x0000009c009c7308 */ /* 0x000fe20000000800 */
[----:B----4-:R0:W-:Y:S04]  /*5010*/  STS [R118+0x840], R13 ;  /* 0x0008400d76007388 */ /* 0x0101e80000000800 */
[----:B------:R-:W-:Y:S01]  /*5020*/  STS [R117+0x8c0], R52 ;  /* 0x0008c03475007388 */ /* 0x000fe20000000800 */
[----:B0-----:R-:W-:-:S03]  /*5030*/  FMUL.FTZ R13, R49, R102 ;  /* 0x00000066310d7220 */ /* 0x001fc60000410000 */
[----:B------:R0:W-:Y:S01]  /*5040*/  STS [R116+0x940], R15 ;  /* 0x0009400f74007388 */ /* 0x0001e20000000800 */
[----:B------:R-:W-:-:S04]  /*5050*/  FMUL.RZ R148, R13, 0.15915493667125701904 ;  /* 0x3e22f9830d947820 */ /* 0x000fc8000040c000 */
[----:B------:R-:W1:Y:S01]  /*5060*/  MUFU.SIN R13, R148 ;  /* 0x00000094000d7308 */ /* 0x000e620000000400 */
[----:B------:R-:W-:Y:S07]  /*5070*/  STS [R115+0x9c0], R144 ;  /* 0x0009c09073007388 */ /* 0x000fee0000000800 */
[----:B0-----:R0:W4:Y:S01]  /*5080*/  MUFU.COS R15, R148 ;  /* 0x00000094000f7308 */ /* 0x0011220000000000 */
[----:B------:R1:W-:Y:S01]  /*5090*/  STS [R114+0xa40], R53 ;  /* 0x000a403572007388 */ /* 0x0003e20000000800 */
[----:B------:R-:W-:-:S03]  /*50a0*/  @!P3 IADD3 R52, R121, -0x2, RZ ;  /* 0xfffffffe7934b810 */ /* 0x000fc60007ffe0ff */
[----:B--2---:R-:W-:Y:S04]  /*50b0*/  STS [R113+0xac0], R172 ;  /* 0x000ac0ac71007388 */ /* 0x004fe80000000800 */
[----:B------:R-:W-:Y:S01]  /*50c0*/  STS [R112+0xb40], R145 ;  /* 0x000b409170007388 */ /* 0x000fe20000000800 */
[----:B0-----:R-:W-:-:S03]  /*50d0*/  LEA R148, R72, R71, 0x8 ;  /* 0x0000004748947211 */ /* 0x001fc600078e40ff */
[----:B---3--:R0:W-:Y:S01]  /*50e0*/  STS [R110+0xbc0], R149 ;  /* 0x000bc0956e007388 */ /* 0x0081e20000000800 */
[----:B------:R-:W-:-:S03]  /*50f0*/  @P2 IADD3 R148, R136, 0x200, RZ ;  /* 0x0000020088942810 */ /* 0x000fc60007ffe0ff */
[----:B------:R2:W-:Y:S04]  /*5100*/  STS [R12+0xc40], R147 ;  /* 0x000c40930c007388 */ /* 0x0005e80000000800 */
[----:B------:R-:W-:Y:S01]  /*5110*/  STS [R14+0xcc0], R153 ;  /* 0x000cc0990e007388 */ /* 0x000fe20000000800 */
[----:B-1----:R-:W-:Y:S01]  /*5120*/  FMUL.FTZ R53, R50, R13 ;  /* 0x0000000d32357220 */ /* 0x002fe20000410000 */
[----:B0-----:R-:W-:Y:S02]  /*5130*/  @!P3 IMAD R149, R52, R150, R71 ;  /* 0x000000963495b224 */ /* 0x001fe400078e0247 */
[----:B------:R-:W-:Y:S01]  /*5140*/  STS [R160+0xd40], R151 ;  /* 0x000d4097a0007388 */ /* 0x000fe20000000800 */
[----:B----4-:R-:W-:Y:S01]  /*5150*/  FMUL.FTZ R52, R50, R15 ;  /* 0x0000000f32347220 */ /* 0x010fe20000410000 */
[----:B------:R-:W-:-:S02]  /*5160*/  LEA R148, R148, UR7, 0x3 ;  /* 0x0000000794947c11 */ /* 0x000fc4000f8e18ff */
        /* <DEDUP_REMOVED lines=23> */
[----:B------:R-:W-:Y:S01]  /*52e0*/  FMUL.FTZ R50, R49, R99 ;  /* 0x0000006331327220 */ /* 0x000fe20000410000 */
[----:B------:R-:W-:-:S03]  /*52f0*/  HFMA2.MMA R144, -RZ, RZ, 0, 0 ;  /* 0x00000000ff907435 */ /* 0x000fc600000001ff */
[----:B------:R-:W-:Y:S01]  /*5300*/  FMUL.RZ R150, R50, 0.15915493667125701904 ;  /* 0x3e22f98332967820 */ /* 0x000fe2000040c000 */
[----:B------:R-:W-:Y:S01]  /*5310*/  FMUL.FTZ R50, R51, R99 ;  /* 0x0000006333327220 */ /* 0x000fe20000410000 */
[----:B------:R-:W-:Y:S01]  /*5320*/  MOV R145, RZ ;  /* 0x000000ff00917202 */ /* 0x000fe20000000f00 */
[----:B--2---:R-:W-:Y:S01]  /*5330*/  @!P3 IMAD.WIDE R12, R149, 0x10, R18 ;  /* 0x00000010950cb825 */ /* 0x004fe200078e0212 */
[----:B------:R-:W-:Y:S03]  /*5340*/  BAR.SYNC.DEFER_BLOCKING 0x0 ;  /* 0x0000000000007b1d */ /* 0x000fe60000010000 */
[C---:B------:R-:W-:Y:S01]  /*5350*/  FMUL.FTZ R147, R49.reuse, R100 ;  /* 0x0000006431937220 */ /* 0x040fe20000410000 */
[----:B-1----:R-:W-:Y:S02]  /*5360*/  FMUL.FTZ R146, R49, R98 ;  /* 0x0000006231927220 */ /* 0x002fe40000410000 */
[----:B------:R-:W-:Y:S08]  /*5370*/  MUFU.SIN R173, R150 ;  /* 0x0000009600ad7308 */ /* 0x000ff00000000400 */
[----:B------:R-:W1:Y:S01]  /*5380*/  MUFU.EX2 R50, R50 ;  /* 0x0000003200327308 */ /* 0x000e620000000800 */
[----:B------:R-:W-:Y:S01]  /*5390*/  FMUL.RZ R151, R147, 0.15915493667125701904 ;  /* 0x3e22f98393977820 */ /* 0x000fe2000040c000 */
[----:B------:R-:W-:-:S06]  /*53a0*/  FMUL.RZ R166, R146, 0.15915493667125701904 ;  /* 0x3e22f98392a67820 */ /* 0x000fcc000040c000 */
[----:B------:R-:W2:Y:S01]  /*53b0*/  MUFU.COS R171, R150 ;  /* 0x0000009600ab7308 */ /* 0x000ea20000000000 */
[----:B------:R4:W5:Y:S02]  /*53c0*/  @!P3 LDG.E.64 R144, desc[UR14][R12.64+0x8] ;  /* 0x0000080e0c90b981 */ /* 0x000964000c1e1b00 */
[----:B----4-:R-:W-:-:S05]  /*53d0*/  FMUL.FTZ R12, R51, R100 ;  /* 0x00000064330c7220 */ /* 0x010fca0000410000 */
[----:B------:R-:W-:Y:S01]  /*53e0*/  MUFU.SIN R147, R151 ;  /* 0x0000009700937308 */ /* 0x000fe20000000400 */
[----:B------:R-:W-:Y:S01]  /*53f0*/  FMUL.FTZ R13, R49, R97 ;  /* 0x00000061310d7220 */ /* 0x000fe20000410000 */
[----:B-1----:R-:W-:-:S06]  /*5400*/  FMUL.FTZ R173, R50, R173 ;  /* 0x000000ad32ad7220 */ /* 0x002fcc0000410000 */
[----:B------:R1:W-:Y:S01]  /*5410*/  MUFU.COS R149, R151 ;  /* 0x0000009700957308 */ /* 0x0003e20000000000 */
[----:B------:R-:W-:-:S07]  /*5420*/  FMUL.RZ R154, R13, 0.15915493667125701904 ;  /* 0x3e22f9830d9a7820 */ /* 0x000fce000040c000 */
[----:B------:R-:W4:Y:S01]  /*5430*/  MUFU.EX2 R12, R12 ;  /* 0x0000000c000c7308 */ /* 0x000f220000000800 */
[----:B-1----:R-:W-:-:S07]  /*5440*/  FMUL.FTZ R151, R49, R95 ;  /* 0x0000005f31977220 */ /* 0x002fce0000410000 */
[----:B------:R-:W-:Y:S01]  /*5450*/  MUFU.SIN R153, R166 ;  /* 0x000000a600997308 */ /* 0x000fe20000000400 */
[----:B------:R-:W-:Y:S01]  /*5460*/  FMUL.RZ R168, R151, 0.15915493667125701904 ;  /* 0x3e22f98397a87820 */ /* 0x000fe2000040c000 */
[----:B------:R-:W-:-:S06]  /*5470*/  FMUL.FTZ R151, R51, R95 ;  /* 0x0000005f33977220 */ /* 0x000fcc0000410000 */
[----:B------:R1:W-:Y:S01]  /*5480*/  MUFU.COS R179, R166 ;  /* 0x000000a600b37308 */ /* 0x0003e20000000000 */
[----:B------:R-:W-:Y:S01]  /*5490*/  FMUL.FTZ R13, R51, R97 ;  /* 0x00000061330d7220 */ /* 0x000fe20000410000 */
[----:B--2---:R-:W-:Y:S01]  /*54a0*/  FMUL.FTZ R171, R50, R171 ;  /* 0x000000ab32ab7220 */ /* 0x004fe20000410000 */
[----:B-1----:R-:W-:-:S04]  /*54b0*/  FMUL.FTZ R166, R68, R102 ;  /* 0x0000006644a67220 */ /* 0x002fc80000410000 */
[----:B------:R-:W-:Y:S01]  /*54c0*/  FMUL.FTZ R166, R109, R166 ;  /* 0x000000a66da67220 */ /* 0x000fe20000410000 */
[----:B---3--:R-:W-:Y:S01]  /*54d0*/  MUFU.SIN R148, R154 ;  /* 0x0000009a00947308 */ /* 0x008fe20000000400 */
[----:B------:R-:W-:Y:S02]  /*54e0*/  FMUL.FTZ R146, R51, R98 ;  /* 0x0000006233927220 */ /* 0x000fe40000410000 */
[----:B------:R-:W-:-:S05]  /*54f0*/  FMUL.FTZ R50, R173, R166 ;  /* 0x000000a6ad327220 */ /* 0x000fca0000410000 */
[----:B------:R-:W-:Y:S01]  /*5500*/  MUFU.COS R150, R154 ;  /* 0x0000009a00967308 */ /* 0x000fe20000000000 */
[----:B------:R-:W-:-:S07]  /*5510*/  FFMA.FTZ R185, R171, R230, R50 ;  /* 0x000000e6abb97223 */ /* 0x000fce0000010032 */
[----:B------:R1:W-:Y:S01]  /*5520*/  MUFU.EX2 R154, R151 ;  /* 0x00000097009a7308 */ /* 0x0003e20000000800 */
[----:B----4-:R-:W-:Y:S01]  /*5530*/  FMUL.FTZ R147, R12, R147 ;  /* 0x000000930c937220 */ /* 0x010fe20000410000 */
[----:B-1----:R-:W-:-:S06]  /*5540*/  FMUL.FTZ R151, R173, R230 ;  /* 0x000000e6ad977220 */ /* 0x002fcc0000410000 */
[----:B------:R-:W1:Y:S08]  /*5550*/  MUFU.EX2 R13, R13 ;  /* 0x0000000d000d7308 */ /* 0x000e700000000800 */
[----:B------:R2:W3:Y:S01]  /*5560*/  MUFU.EX2 R152, R146 ;  /* 0x0000009200987308 */ /* 0x0004e20000000800 */
[----:B------:R-:W-:-:S07]  /*5570*/  FMUL.FTZ R50, R49, R94 ;  /* 0x0000005e31327220 */ /* 0x000fce0000410000 */
[----:B------:R-:W4:Y:S01]  /*5580*/  MUFU.SIN R181, R168 ;  /* 0x000000a800b57308 */ /* 0x000f220000000400 */
[----:B--2---:R-:W-:-:S04]  /*5590*/  FFMA.FTZ R146, R171, R166, -R151 ;  /* 0x000000a6ab927223 */ /* 0x004fc80000010897 */
[----:B------:R-:W-:-:S03]  /*55a0*/  FFMA.FTZ R151, R108, R193, R146 ;  /* 0x000000c16c977223 */ /* 0x000fc60000010092 */
[----:B------:R2:W0:Y:S01]  /*55b0*/  MUFU.COS R183, R168 ;  /* 0x000000a800b77308 */ /* 0x0004220000000000 */
[----:B------:R-:W-:Y:S01]  /*55c0*/  FMUL.FTZ R146, R12, R149 ;  /* 0x000000950c927220 */ /* 0x000fe20000410000 */
[----:B------:R-:W-:Y:S01]  /*55d0*/  FMUL.FTZ R187, R147, R151 ;  /* 0x0000009793bb7220 */ /* 0x000fe20000410000 */
[----:B--2---:R-:W-:Y:S01]  /*55e0*/  FFMA.FTZ R168, R108, R167, R185 ;  /* 0x000000a76ca87223 */ /* 0x004fe200000100b9 */
[----:B------:R-:W-:-:S03]  /*55f0*/  FMUL.FTZ R51, R49, R96 ;  /* 0x0000006031337220 */ /* 0x000fc60000410000 */
[-C--:B------:R-:W-:Y:S01]  /*5600*/  FMUL.FTZ R149, R147, R168.reuse ;  /* 0x000000a893957220 */ /* 0x080fe20000410000 */
[----:B------:R-:W-:Y:S01]  /*5610*/  FMUL.RZ R178, R50, 0.15915493667125701904 ;  /* 0x3e22f98332b27820 */ /* 0x000fe2000040c000 */
[C---:B------:R-:W-:Y:S02]  /*5620*/  FFMA.FTZ R168, R146.reuse, R168, R187 ;  /* 0x000000a892a87223 */ /* 0x040fe400000100bb */
[----:B------:R-:W-:Y:S01]  /*5630*/  FFMA.FTZ R149, R146, R151, -R149 ;  /* 0x0000009792957223 */ /* 0x000fe20000010895 */
[----:B------:R-:W-:Y:S01]  /*5640*/  FMUL.RZ R172, R51, 0.15915493667125701904 ;  /* 0x3e22f98333ac7820 */ /* 0x000fe2000040c000 */
[----:B-1----:R-:W-:Y:S02]  /*5650*/  FMUL.FTZ R151, R13, R148 ;  /* 0x000000940d977220 */ /* 0x002fe40000410000 */
[----:B------:R-:W-:Y:S01]  /*5660*/  FFMA.FTZ R12, R107, R174, R149 ;  /* 0x000000ae6b0c7223 */ /* 0x000fe20000010095 */
[----:B------:R-:W-:Y:S01]  /*5670*/  FMUL.FTZ R149, R13, R150 ;  /* 0x000000960d957220 */ /* 0x000fe20000410000 */
[----:B------:R-:W-:Y:S01]  /*5680*/  FFMA.FTZ R168, R107, R194, R168 ;  /* 0x000000c26ba87223 */ /* 0x000fe200000100a8 */
[----:B------:R-:W1:Y:S03]  /*5690*/  MUFU.COS R13, R178 ;  /* 0x000000b2000d7308 */ /* 0x000e660000000000 */
[----:B------:R-:W-:-:S05]  /*56a0*/  FMUL.FTZ R50, R151, R168 ;  /* 0x000000a897327220 */ /* 0x000fca0000410000 */
[----:B------:R-:W2:Y:S01]  /*56b0*/  MUFU.COS R185, R172 ;  /* 0x000000ac00b97308 */ /* 0x000ea20000000000 */
[-C--:B------:R-:W-:Y:S01]  /*56c0*/  FMUL.FTZ R189, R151, R12.reuse ;  /* 0x0000000c97bd7220 */ /* 0x080fe20000410000 */
[----:B------:R-:W-:-:S06]  /*56d0*/  FFMA.FTZ R50, R149, R12, -R50 ;  /* 0x0000000c95327223 */ /* 0x000fcc0000010832 */
[----:B------:R-:W2:Y:S01]  /*56e0*/  MUFU.SIN R51, R172 ;  /* 0x000000ac00337308 */ /* 0x000ea20000000400 */
[----:B------:R-:W-:Y:S01]  /*56f0*/  FMUL.FTZ R233, R62, R97 ;  /* 0x000000613ee97220 */ /* 0x000fe20000410000 */
[C---:B---3--:R-:W-:Y:S01]  /*5700*/  FMUL.FTZ R148, R152.reuse, R153 ;  /* 0x0000009998947220 */ /* 0x048fe20000410000 */
[----:B------:R-:W-:Y:S01]  /*5710*/  FMUL.FTZ R150, R152, R179 ;  /* 0x000000b398967220 */ /* 0x000fe20000410000 */
[----:B----4-:R-:W-:Y:S01]  /*5720*/  FMUL.FTZ R153, R154, R181 ;  /* 0x000000b59a997220 */ /* 0x010fe20000410000 */
[----:B------:R-:W-:Y:S01]  /*5730*/  FFMA.FTZ R189, R149, R168, R189 ;  /* 0x000000a895bd7223 */ /* 0x000fe200000100bd */
[----:B------:R-:W-:Y:S01]  /*5740*/  FMUL.FTZ R179, R61, R97 ;  /* 0x000000613db37220 */ /* 0x000fe20000410000 */
[----:B------:R-:W-:Y:S01]  /*5750*/  FFMA.FTZ R181, R106, R233, R50 ;  /* 0x000000e96ab57223 */ /* 0x000fe20000010032 */
[----:B0-----:R-:W-:Y:S01]  /*5760*/  FMUL.FTZ R152, R154, R183 ;  /* 0x000000b79a987220 */ /* 0x001fe20000410000 */
[----:B-1----:R-:W-:Y:S01]  /*5770*/  FMUL.FTZ R168, R176, R13 ;  /* 0x0000000db0a87220 */ /* 0x002fe20000410000 */
[----:B------:R-:W-:Y:S01]  /*5780*/  FFMA.FTZ R189, R106, R179, R189 ;  /* 0x000000b36abd7223 */ /* 0x000fe200000100bd */
[----:B------:R-:W-:Y:S01]  /*5790*/  FMUL.FTZ R12, R148, R181 ;  /* 0x000000b5940c7220 */ /* 0x000fe20000410000 */
[----:B--2---:R-:W-:Y:S01]  /*57a0*/  FMUL.FTZ R154, R156, R185 ;  /* 0x000000b99c9a7220 */ /* 0x004fe20000410000 */
[----:B------:R-:W-:-:S02]  /*57b0*/  FMUL.FTZ R13, R53, R173 ;  /* 0x000000ad350d7220 */ /* 0x000fc40000410000 */
[----:B------:R-:W-:Y:S01]  /*57c0*/  FFMA.FTZ R50, R150, R189, R12 ;  /* 0x000000bd96327223 */ /* 0x000fe2000001000c */
[----:B------:R-:W-:Y:S01]  /*57d0*/  FMUL.FTZ R156, R156, R51 ;  /* 0x000000339c9c7220 */ /* 0x000fe20000410000 */
[----:B------:R-:W-:Y:S01]  /*57e0*/  FMUL.FTZ R51, R148, R189 ;  /* 0x000000bd94337220 */ /* 0x000fe20000410000 */
[C---:B------:R-:W-:Y:S01]  /*57f0*/  FMUL.FTZ R12, R52.reuse, R173 ;  /* 0x000000ad340c7220 */ /* 0x040fe20000410000 */
[----:B------:R0:W1:Y:S01]  /*5800*/  MUFU.SIN R187, R178 ;  /* 0x000000b200bb7308 */ /* 0x0000620000000400 */
[----:B------:R-:W-:Y:S01]  /*5810*/  FFMA.FTZ R13, R52, R171, -R13 ;  /* 0x000000ab340d7223 */ /* 0x000fe2000001080d */
[----:B------:R-:W-:Y:S01]  /*5820*/  FFMA.FTZ R51, R150, R181, -R51 ;  /* 0x000000b596337223 */ /* 0x000fe20000010833 */
[-C--:B------:R-:W-:Y:S01]  /*5830*/  FMUL.FTZ R228, R59, R98.reuse ;  /* 0x000000623be47220 */ /* 0x080fe20000410000 */
[----:B------:R-:W-:Y:S01]  /*5840*/  FFMA.FTZ R12, R53, R171, R12 ;  /* 0x000000ab350c7223 */ /* 0x000fe2000001000c */
[----:B------:R-:W-:Y:S01]  /*5850*/  FMUL.FTZ R181, R147, R13 ;  /* 0x0000000d93b57220 */ /* 0x000fe20000410000 */
[----:B0-----:R-:W-:Y:S01]  /*5860*/  FMUL.FTZ R178, R60, R98 ;  /* 0x000000623cb27220 */ /* 0x001fe20000410000 */
[----:B------:R-:W-:-:S03]  /*5870*/  FFMA.FTZ R180, R105, R228, R50 ;  /* 0x000000e469b47223 */ /* 0x000fc60000010032 */
[----:B------:R-:W-:Y:S01]  /*5880*/  FFMA.FTZ R172, R105, R178, R51 ;  /* 0x000000b269ac7223 */ /* 0x000fe20000010033 */
[-C--:B------:R-:W-:Y:S01]  /*5890*/  FMUL.FTZ R51, R147, R12.reuse ;  /* 0x0000000c93337220 */ /* 0x080fe20000410000 */
[C---:B------:R-:W-:Y:S01]  /*58a0*/  FFMA.FTZ R12, R146.reuse, R12, R181 ;  /* 0x0000000c920c7223 */ /* 0x040fe200000100b5 */
[C---:B------:R-:W-:Y:S01]  /*58b0*/  FMUL.FTZ R183, R153.reuse, R180 ;  /* 0x000000b499b77220 */ /* 0x040fe20000410000 */
[----:B------:R-:W-:Y:S01]  /*58c0*/  FMUL.FTZ R185, R153, R172 ;  /* 0x000000ac99b97220 */ /* 0x000fe20000410000 */
[----:B------:R-:W-:Y:S01]  /*58d0*/  FFMA.FTZ R50, R146, R13, -R51 ;  /* 0x0000000d92327223 */ /* 0x000fe20000010833 */
[----:B------:R-:W-:Y:S01]  /*58e0*/  FMUL.FTZ R13, R151, R12 ;  /* 0x0000000c970d7220 */ /* 0x000fe20000410000 */
[C---:B------:R-:W-:Y:S01]  /*58f0*/  FFMA.FTZ R182, R152.reuse, R172, -R183 ;  /* 0x000000ac98b67223 */ /* 0x040fe200000108b7 */
[----:B------:R-:W-:Y:S01]  /*5900*/  FFMA.FTZ R185, R152, R180, R185 ;  /* 0x000000b498b97223 */ /* 0x000fe200000100b9 */
[-C--:B------:R-:W-:Y:S01]  /*5910*/  FMUL.FTZ R181, R57, R95.reuse ;  /* 0x0000005f39b57220 */ /* 0x080fe20000410000 */
[-C--:B------:R-:W-:Y:S01]  /*5920*/  FMUL.FTZ R172, R151, R50.reuse ;  /* 0x0000003297ac7220 */ /* 0x080fe20000410000 */
[----:B------:R-:W-:Y:S01]  /*5930*/  FMUL.FTZ R229, R58, R95 ;  /* 0x0000005f3ae57220 */ /* 0x000fe20000410000 */
[C---:B------:R-:W-:Y:S01]  /*5940*/  FFMA.FTZ R13, R149.reuse, R50, -R13 ;  /* 0x00000032950d7223 */ /* 0x040fe2000001080d */
[----:B-1----:R-:W-:Y:S01]  /*5950*/  FMUL.FTZ R176, R176, R187 ;  /* 0x000000bbb0b07220 */ /* 0x002fe20000410000 */
        /* <DEDUP_REMOVED lines=11> */
[-C--:B------:R-:W-:Y:S01]  /*5a10*/  FMUL.FTZ R226, R55, R96.reuse ;  /* 0x0000006037e27220 */ /* 0x080fe20000410000 */
[----:B------:R-:W-:Y:S01]  /*5a20*/  FFMA.FTZ R189, R154, R185, -R189 ;  /* 0x000000b99abd7223 */ /* 0x000fe200000108bd */
[----:B------:R-:W-:Y:S01]  /*5a30*/  ISETP.NE.AND P3, PT, R136, 0x1f, PT ;  /* 0x0000001f8800780c */ /* 0x000fe20003f65270 */
        /* <DEDUP_REMOVED lines=13> */
[----:B------:R-:W-:Y:S01]  /*5b10*/  FFMA.FTZ R51, R154, R183, -R51 ;  /* 0x000000b79a337223 */ /* 0x000fe20000010833 */
[----:B------:R-:W-:Y:S01]  /*5b20*/  @P3 LEA R50, R136, UR7, 0x3 ;  /* 0x0000000788323c11 */ /* 0x000fe2000f8e18ff */
[----:B------:R-:W-:-:S02]  /*5b30*/  FMUL.FTZ R183, R176, R13 ;  /* 0x0000000db0b77220 */ /* 0x000fc40000410000 */
[-C--:B------:R-:W-:Y:S02]  /*5b40*/  FMUL.FTZ R12, R176, R51.reuse ;  /* 0x00000033b00c7220 */ /* 0x080fe40000410000 */
[----:B------:R-:W-:Y:S02]  /*5b50*/  FFMA.FTZ R183, R168, R51, -R183 ;  /* 0x00000033a8b77223 */ /* 0x000fe400000108b7 */
[----:B------:R-:W0:Y:S01]  /*5b60*/  @P3 LDS.64 R50, [R50+0x3558] ;  /* 0x0035580032323984 */ /* 0x000e220000000a00 */
        /* <DEDUP_REMOVED lines=18> */
.L_x_16460:
[----:B------:R-:W-:Y:S05]  /*5c90*/  BSYNC B0 ;  /* 0x0000000000007941 */ /* 0x000fea0003800000 */
.L_x_16459:
        /* <DEDUP_REMOVED lines=9> */
[----:B------:R-:W-:Y:S01]  /*5d30*/  FMUL.FTZ R197, R6, R15 ;  /* 0x0000000f06c57220 */ /* 0x000fe20000410000 */
[----:B------:R-:W-:Y:S01]  /*5d40*/  FMUL.FTZ R170, R7, R170 ;  /* 0x000000aa07aa7220 */ /* 0x000fe20000410000 */
[----:B------:R-:W-:Y:S01]  /*5d50*/  ISETP.GE.OR P1, PT, R121, R70, P1 ;  /* 0x000000467900720c */ /* 0x000fe20000f26670 */
[----:B------:R-:W0:Y:S01]  /*5d60*/  SHFL.UP PT, R172, R13, 0x1, RZ ;  /* 0x042000000dac7989 */ /* 0x000e2200000e00ff */
[----:B------:R-:W-:Y:S03]  /*5d70*/  BSSY B0, `(.L_x_16461) ;  /* 0x00000c7000007945 */ /* 0x000fe60003800000 */
[----:B-----5:R-:W-:Y:S04]  /*5d80*/  SHFL.IDX PT, R144, R144, RZ, 0x1f ;  /* 0x00001fff90907589 */ /* 0x020fe800000e0000 */
[----:B------:R-:W-:Y:S01]  /*5d90*/  SHFL.IDX PT, R145, R145, RZ, 0x1f ;  /* 0x00001fff91917589 */ /* 0x000fe200000e0000 */
[C---:B---3--:R-:W-:Y:S01]  /*5da0*/  FMUL.FTZ R189, R13.reuse, R190 ;  /* 0x000000be0dbd7220 */ /* 0x048fe20000410000 */
[----:B----4-:R-:W-:-:S03]  /*5db0*/  FMUL.FTZ R192, R13, R188 ;  /* 0x000000bc0dc07220 */ /* 0x010fc60000410000 */
[----:B------:R-:W-:Y:S01]  /*5dc0*/  FFMA.FTZ R188, R183, R188, -R189 ;  /* 0x000000bcb7bc7223 */ /* 0x000fe200000108bd */
[----:B-1----:R-:W-:Y:S01]  /*5dd0*/  FMUL.FTZ R187, R13, R12 ;  /* 0x0000000c0dbb7220 */ /* 0x002fe20000410000 */
[----:B------:R-:W-:Y:S02]  /*5de0*/  FFMA.FTZ R191, R183, R190, R192 ;  /* 0x000000beb7bf7223 */ /* 0x000fe400000100c0 */
[----:B------:R-:W-:Y:S01]  /*5df0*/  @P4 FADD.FTZ R185, R185, R188 ;  /* 0x000000bcb9b94221 */ /* 0x000fe20000010000 */
[-C--:B0-----:R-:W-:Y:S01]  /*5e00*/  FFMA.FTZ R190, R183, R172.reuse, R187 ;  /* 0x000000acb7be7223 */ /* 0x081fe200000100bb */
        /* <DEDUP_REMOVED lines=12> */
[----:B---3--:R-:W-:Y:S01]  /*5ed0*/  FMUL.FTZ R188, R190, R12 ;  /* 0x0000000cbebc7220 */ /* 0x008fe20000410000 */
[C---:B------:R-:W-:Y:S02]  /*5ee0*/  FFMA.FTZ R192, R183.reuse, R172, -R192 ;  /* 0x000000acb7c07223 */ /* 0x040fe400000108c0 */
[----:B------:R-:W-:Y:S01]  /*5ef0*/  @P4 FADD.FTZ R186, R186, R189 ;  /* 0x000000bdbaba4221 */ /* 0x000fe20000010000 */
[----:B------:R-:W-:Y:S01]  /*5f00*/  FMUL.FTZ R189, R168, R177 ;  /* 0x000000b1a8bd7220 */ /* 0x000fe20000410000 */
[-C--:B----4-:R-:W-:Y:S01]  /*5f10*/  FMUL.FTZ R187, R190, R13.reuse ;  /* 0x0000000dbebb7220 */ /* 0x090fe20000410000 */
[----:B------:R-:W-:Y:S01]  /*5f20*/  FFMA.FTZ R13, R183, R13, R188 ;  /* 0x0000000db70d7223 */ /* 0x000fe200000100bc */
[----:B------:R-:W-:Y:S01]  /*5f30*/  @P4 FADD.FTZ R185, R185, R192 ;  /* 0x000000c0b9b94221 */ /* 0x000fe20000010000 */
[C---:B------:R-:W-:Y:S01]  /*5f40*/  FFMA.FTZ R196, -R176.reuse, R175, -R189 ;  /* 0x000000afb0c47223 */ /* 0x040fe200000109bd */
[----:B------:R-:W-:Y:S01]  /*5f50*/  @P4 FFMA.FTZ R183, R183, R12, -R187 ;  /* 0x0000000cb7b74223 */ /* 0x000fe200000108bb */
[----:B------:R-:W-:Y:S01]  /*5f60*/  FMUL.FTZ R187, R176, R177 ;  /* 0x000000b1b0bb7220 */ /* 0x000fe20000410000 */
[----:B------:R-:W-:Y:S01]  /*5f70*/  FSEL R13, R190, R13, !P4 ;  /* 0x0000000dbe0d7208 */ /* 0x000fe20006000000 */
[----:B------:R-:W0:Y:S01]  /*5f80*/  SHFL.UP PT, R188, R185, 0x4, RZ ;  /* 0x04800000b9bc7989 */ /* 0x000e2200000e00ff */
[----:B------:R-:W-:Y:S01]  /*5f90*/  FADD.FTZ R189, -R165, R196 ;  /* 0x000000c4a5bd7221 */ /* 0x000fe20000010100 */
[----:B------:R-:W-:Y:S01]  /*5fa0*/  FFMA.FTZ R192, R168, R175, -R187 ;  /* 0x000000afa8c07223 */ /* 0x000fe200000108bb */
[----:B------:R-:W-:Y:S01]  /*5fb0*/  ISETP.GE.AND P4, PT, R134, 0x4, PT ;  /* 0x000000048600780c */ /* 0x000fe20003f86270 */
[----:B------:R-:W1:Y:S01]  /*5fc0*/  SHFL.UP PT, R190, R186, 0x4, RZ ;  /* 0x04800000babe7989 */ /* 0x000e6200000e00ff */
[----:B------:R-:W-:Y:S01]  /*5fd0*/  FMUL.FTZ R191, R156, -R189 ;  /* 0x800000bd9cbf7220 */ /* 0x000fe20000410000 */
[----:B------:R-:W-:-:S02]  /*5fe0*/  FADD.FTZ R187, R169, R192 ;  /* 0x000000c0a9bb7221 */ /* 0x000fc40000010000 */
[----:B------:R-:W3:Y:S02]  /*5ff0*/  SHFL.UP PT, R12, R183, 0x4, RZ ;  /* 0x04800000b70c7989 */ /* 0x000ee400000e00ff */
[-C--:B------:R-:W-:Y:S01]  /*6000*/  FMUL.FTZ R192, R156, -R187.reuse ;  /* 0x800000bb9cc07220 */ /* 0x080fe20000410000 */
[C---:B------:R-:W-:Y:S01]  /*6010*/  FFMA.FTZ R196, R154.reuse, R187, -R191 ;  /* 0x000000bb9ac47223 */ /* 0x040fe200000108bf */
[----:B------:R-:W4:Y:S02]  /*6020*/  SHFL.UP PT, R172, R13, 0x4, RZ ;  /* 0x048000000dac7989 */ /* 0x000f2400000e00ff */
[----:B------:R-:W-:Y:S01]  /*6030*/  FFMA.FTZ R195, R154, R189, R192 ;  /* 0x000000bd9ac37223 */ /* 0x000fe200000100c0 */
[C---:B0-----:R-:W-:Y:S01]  /*6040*/  FMUL.FTZ R191, R13.reuse, R188 ;  /* 0x000000bc0dbf7220 */ /* 0x041fe20000410000 */
[----:B-1----:R-:W-:-:S03]  /*6050*/  FMUL.FTZ R192, R13, R190 ;  /* 0x000000be0dc07220 */ /* 0x002fc60000410000 */
[----:B------:R-:W-:Y:S01]  /*6060*/  FFMA.FTZ R191, R183, R190, R191 ;  /* 0x000000beb7bf7223 */ /* 0x000fe200000100bf */
[----:B------:R-:W-:Y:S01]  /*6070*/  FMUL.FTZ R190, R3, R162 ;  /* 0x000000a203be7220 */ /* 0x000fe20000410000 */
[----:B---3--:R-:W-:Y:S01]  /*6080*/  FMUL.FTZ R189, R13, R12 ;  /* 0x0000000c0dbd7220 */ /* 0x008fe20000410000 */
[----:B------:R-:W-:Y:S01]  /*6090*/  FFMA.FTZ R192, R183, R188, -R192 ;  /* 0x000000bcb7c07223 */ /* 0x000fe200000108c0 */
[----:B------:R-:W-:Y:S01]  /*60a0*/  @P4 FADD.FTZ R186, R186, R191 ;  /* 0x000000bfbaba4221 */ /* 0x000fe20000010000 */
[----:B------:R-:W-:Y:S01]  /*60b0*/  FADD.FTZ R195, -R190, R195 ;  /* 0x000000c3bec37221 */ /* 0x000fe20000010100 */
[-C--:B----4-:R-:W-:Y:S01]  /*60c0*/  FMUL.FTZ R187, R13, R172.reuse ;  /* 0x000000ac0dbb7220 */ /* 0x090fe20000410000 */
[----:B------:R-:W-:Y:S01]  /*60d0*/  FFMA.FTZ R172, R183, R172, R189 ;  /* 0x000000acb7ac7223 */ /* 0x000fe200000100bd */
[----:B------:R-:W-:Y:S01]  /*60e0*/  @P4 FADD.FTZ R185, R185, R192 ;  /* 0x000000c0b9b94221 */ /* 0x000fe20000010000 */
[----:B------:R-:W-:Y:S01]  /*60f0*/  FMUL.FTZ R189, R3, R164 ;  /* 0x000000a403bd7220 */ /* 0x000fe20000410000 */
[----:B------:R-:W-:Y:S01]  /*6100*/  @P4 FFMA.FTZ R183, R183, R12, -R187 ;  /* 0x0000000cb7b74223 */ /* 0x000fe200000108bb */
[----:B------:R-:W0:Y:S01]  /*6110*/  SHFL.UP PT, R164, R186, 0x8, RZ ;  /* 0x05000000baa47989 */ /* 0x000e2200000e00ff */
[----:B------:R-:W-:Y:S01]  /*6120*/  FSEL R172, R13, R172, !P4 ;  /* 0x000000ac0dac7208 */ /* 0x000fe20006000000 */
[----:B------:R-:W-:Y:S01]  /*6130*/  FADD.FTZ R196, R189, R196 ;  /* 0x000000c4bdc47221 */ /* 0x000fe20000010000 */
[C---:B------:R-:W-:Y:S01]  /*6140*/  FMUL.FTZ R187, R153.reuse, -R195 ;  /* 0x800000c399bb7220 */ /* 0x040fe20000410000 */
[----:B------:R-:W1:Y:S01]  /*6150*/  SHFL.UP PT, R162, R185, 0x8, RZ ;  /* 0x05000000b9a27989 */ /* 0x000e6200000e00ff */
[----:B------:R-:W-:Y:S01]  /*6160*/  ISETP.GE.AND P4, PT, R134, 0x8, PT ;  /* 0x000000088600780c */ /* 0x000fe20003f86270 */
[-C--:B------:R-:W-:Y:S01]  /*6170*/  FMUL.FTZ R188, R153, -R196.reuse ;  /* 0x800000c499bc7220 */ /* 0x080fe20000410000 */
[----:B------:R-:W-:Y:S01]  /*6180*/  FFMA.FTZ R191, R152, R196, -R187 ;  /* 0x000000c498bf7223 */ /* 0x000fe200000108bb */
[----:B------:R-:W3:Y:S01]  /*6190*/  SHFL.UP PT, R12, R183, 0x8, RZ ;  /* 0x05000000b70c7989 */ /* 0x000ee200000e00ff */
[----:B------:R-:W-:Y:S01]  /*61a0*/  FMUL.FTZ R187, R4, R163 ;  /* 0x000000a304bb7220 */ /* 0x000fe20000410000 */
[----:B------:R-:W-:Y:S01]  /*61b0*/  FFMA.FTZ R192, R152, R195, R188 ;  /* 0x000000c398c07223 */ /* 0x000fe200000100bc */
[----:B------:R-:W-:Y:S01]  /*61c0*/  FMUL.FTZ R188, R4, R161 ;  /* 0x000000a104bc7220 */ /* 0x000fe20000410000 */
[----:B------:R-:W4:Y:S01]  /*61d0*/  SHFL.UP PT, R13, R172, 0x8, RZ ;  /* 0x05000000ac0d7989 */ /* 0x000f2200000e00ff */
[----:B------:R-:W-:Y:S01]  /*61e0*/  FMUL.FTZ R195, R5, R160 ;  /* 0x000000a005c37220 */ /* 0x000fe20000410000 */
[----:B------:R-:W-:Y:S01]  /*61f0*/  FADD.FTZ R161, -R187, R192 ;  /* 0x000000c0bba17221 */ /* 0x000fe20000010100 */
[----:B------:R-:W-:-:S03]  /*6200*/  FADD.FTZ R191, R188, R191 ;  /* 0x000000bfbcbf7221 */ /* 0x000fc60000010000 */
[C---:B------:R-:W-:Y:S01]  /*6210*/  FMUL.FTZ R163, R148.reuse, -R161 ;  /* 0x800000a194a37220 */ /* 0x040fe20000410000 */
[----:B------:R-:W-:-:S03]  /*6220*/  FMUL.FTZ R192, R148, -R191 ;  /* 0x800000bf94c07220 */ /* 0x000fc60000410000 */
[C---:B------:R-:W-:Y:S01]  /*6230*/  FFMA.FTZ R200, R150.reuse, R191, -R163 ;  /* 0x000000bf96c87223 */ /* 0x040fe200000108a3 */
[----:B------:R-:W-:Y:S01]  /*6240*/  FFMA.FTZ R202, R150, R161, R192 ;  /* 0x000000a196ca7223 */ /* 0x000fe200000100c0 */
[C---:B0-----:R-:W-:Y:S02]  /*6250*/  FMUL.FTZ R163, R172.reuse, R164 ;  /* 0x000000a4aca37220 */ /* 0x041fe40000410000 */
[----:B------:R-:W-:Y:S01]  /*6260*/  FADD.FTZ R200, R199, R200 ;  /* 0x000000c8c7c87221 */ /* 0x000fe20000010000 */
[----:B------:R-:W-:Y:S01]  /*6270*/  FADD.FTZ R202, -R195, R202 ;  /* 0x000000cac3ca7221 */ /* 0x000fe20000010100 */
[CC--:B-1----:R-:W-:Y:S01]  /*6280*/  FMUL.FTZ R196, R172.reuse, R162.reuse ;  /* 0x000000a2acc47220 */ /* 0x0c2fe20000410000 */
[----:B------:R-:W-:Y:S01]  /*6290*/  FFMA.FTZ R162, R183, R162, -R163 ;  /* 0x000000a2b7a27223 */ /* 0x000fe200000108a3 */
[----:B------:R-:W-:Y:S01]  /*62a0*/  FMUL.FTZ R163, R151, -R200 ;  /* 0x800000c897a37220 */ /* 0x000fe20000410000 */
[----:B---3--:R-:W-:Y:S01]  /*62b0*/  FMUL.FTZ R192, R172, R12 ;  /* 0x0000000cacc07220 */ /* 0x008fe20000410000 */
[----:B------:R-:W-:Y:S01]  /*62c0*/  FFMA.FTZ R191, R183, R164, R196 ;  /* 0x000000a4b7bf7223 */ /* 0x000fe200000100c4 */
[----:B------:R-:W-:Y:S01]  /*62d0*/  @P4 FADD.FTZ R185, R185, R162 ;  /* 0x000000a2b9b94221 */ /* 0x000fe20000010000 */
[----:B--2---:R-:W-:Y:S01]  /*62e0*/  FMUL.FTZ R164, R176, -R50 ;  /* 0x80000032b0a47220 */ /* 0x004fe20000410000 */
[-C--:B----4-:R-:W-:Y:S01]  /*62f0*/  FMUL.FTZ R161, R172, R13.reuse ;  /* 0x0000000daca17220 */ /* 0x090fe20000410000 */
[C---:B------:R-:W-:Y:S01]  /*6300*/  FFMA.FTZ R13, R183.reuse, R13, R192 ;  /* 0x0000000db70d7223 */ /* 0x040fe200000100c0 */
[----:B------:R-:W-:Y:S01]  /*6310*/  @P4 FADD.FTZ R186, R186, R191 ;  /* 0x000000bfbaba4221 */ /* 0x000fe20000010000 */
[----:B------:R-:W0:Y:S01]  /*6320*/  SHFL.UP PT, R160, R185, 0x10, RZ ;  /* 0x06000000b9a07989 */ /* 0x000e2200000e00ff */
[----:B------:R-:W-:Y:S01]  /*6330*/  @P4 FFMA.FTZ R183, R183, R12, -R161 ;  /* 0x0000000cb7b74223 */ /* 0x000fe200000108a1 */
[----:B------:R-:W-:Y:S01]  /*6340*/  FMUL.FTZ R161, R176, R51 ;  /* 0x00000033b0a17220 */ /* 0x000fe20000410000 */
[----:B------:R-:W-:Y:S01]  /*6350*/  FSEL R13, R172, R13, !P4 ;  /* 0x0000000dac0d7208 */ /* 0x000fe20006000000 */
[-C--:B------:R-:W-:Y:S01]  /*6360*/  FMUL.FTZ R172, R151, -R202.reuse ;  /* 0x800000ca97ac7220 */ /* 0x080fe20000410000 */
[----:B------:R-:W1:Y:S01]  /*6370*/  SHFL.UP PT, R162, R186, 0x10, RZ ;  /* 0x06000000baa27989 */ /* 0x000e6200000e00ff */
[C---:B------:R-:W-:Y:S01]  /*6380*/  FFMA.FTZ R191, R149.reuse, R202, R163 ;  /* 0x000000ca95bf7223 */ /* 0x040fe200000100a3 */
[C---:B------:R-:W-:Y:S01]  /*6390*/  FFMA.FTZ R163, R168.reuse, -R51, R164 ;  /* 0x80000033a8a37223 */ /* 0x040fe200000100a4 */
[----:B------:R-:W-:Y:S01]  /*63a0*/  FFMA.FTZ R200, R149, R200, -R172 ;  /* 0x000000c895c87223 */ /* 0x000fe200000108ac */
[----:B------:R-:W2:Y:S01]  /*63b0*/  SHFL.UP PT, R12, R183, 0x10, RZ ;  /* 0x06000000b70c7989 */ /* 0x000ea200000e00ff */
[----:B------:R-:W-:Y:S01]  /*63c0*/  FFMA.FTZ R161, R168, R50, -R161 ;  /* 0x00000032a8a17223 */ /* 0x000fe200000108a1 */
[----:B------:R-:W-:Y:S01]  /*63d0*/  FMUL.FTZ R164, R156, -R163 ;  /* 0x800000a39ca47220 */ /* 0x000fe20000410000 */
[----:B------:R-:W-:Y:S01]  /*63e0*/  FMUL.FTZ R172, R6, R159 ;  /* 0x0000009f06ac7220 */ /* 0x000fe20000410000 */
[----:B------:R-:W3:Y:S01]  /*63f0*/  SHFL.UP PT, R14, R13, 0x10, RZ ;  /* 0x060000000d0e7989 */ /* 0x000ee200000e00ff */
[----:B------:R-:W-:Y:S01]  /*6400*/  FADD.FTZ R200, R197, R200 ;  /* 0x000000c8c5c87221 */ /* 0x000fe20000010000 */
[-C--:B------:R-:W-:Y:S01]  /*6410*/  FMUL.FTZ R15, R156, -R161.reuse ;  /* 0x800000a19c0f7220 */ /* 0x080fe20000410000 */
[----:B------:R-:W-:Y:S01]  /*6420*/  FFMA.FTZ R161, R154, R161, -R164 ;  /* 0x000000a19aa17223 */ /* 0x000fe200000108a4 */
[----:B------:R-:W-:Y:S01]  /*6430*/  FADD.FTZ R191, -R172, R191 ;  /* 0x000000bfacbf7221 */ /* 0x000fe20000010100 */
[CC--:B------:R-:W-:Y:S01]  /*6440*/  FMUL.FTZ R164, R147.reuse, -R200.reuse ;  /* 0x800000c893a47220 */ /* 0x0c0fe20000410000 */
[----:B------:R-:W-:Y:S01]  /*6450*/  FFMA.FTZ R163, R154, R163, R15 ;  /* 0x000000a39aa37223 */ /* 0x000fe2000001000f */
[----:B------:R-:W-:Y:S01]  /*6460*/  ISETP.GE.AND P4, PT, R134, 0x10, PT ;  /* 0x000000108600780c */ /* 0x000fe20003f86270 */
[-C--:B------:R-:W-:Y:S01]  /*6470*/  FMUL.FTZ R159, R147, -R191.reuse ;  /* 0x800000bf939f7220 */ /* 0x080fe20000410000 */
[C---:B------:R-:W-:Y:S01]  /*6480*/  FFMA.FTZ R203, R146.reuse, R191, R164 ;  /* 0x000000bf92cb7223 */ /* 0x040fe200000100a4 */
[C---:B------:R-:W-:Y:S01]  /*6490*/  FMUL.FTZ R15, R153.reuse, -R163 ;  /* 0x800000a3990f7220 */ /* 0x040fe20000410000 */
[-C--:B------:R-:W-:Y:S01]  /*64a0*/  FMUL.FTZ R201, R153, -R161.reuse ;  /* 0x800000a199c97220 */ /* 0x080fe20000410000 */
[----:B------:R-:W-:Y:S01]  /*64b0*/  FFMA.FTZ R200, R146, R200, -R159 ;  /* 0x000000c892c87223 */ /* 0x000fe2000001089f */
[----:B------:R-:W-:Y:S01]  /*64c0*/  FADD.FTZ R196, -R170, R203 ;  /* 0x000000cbaac47221 */ /* 0x000fe20000010100 */
[C---:B------:R-:W-:Y:S01]  /*64d0*/  FFMA.FTZ R191, R152.reuse, R161, -R15 ;  /* 0x000000a198bf7223 */ /* 0x040fe2000001080f */
[C---:B0-----:R-:W-:Y:S01]  /*64e0*/  FMUL.FTZ R161, R13.reuse, R160 ;  /* 0x000000a00da17220 */ /* 0x041fe20000410000 */
[----:B-1----:R-:W-:Y:S01]  /*64f0*/  FMUL.FTZ R159, R13, R162 ;  /* 0x000000a20d9f7220 */ /* 0x002fe20000410000 */
[----:B------:R-:W-:Y:S01]  /*6500*/  FFMA.FTZ R163, R152, R163, R201 ;  /* 0x000000a398a37223 */ /* 0x000fe200000100c9 */
[----:B------:R-:W-:Y:S01]  /*6510*/  FMUL.FTZ R201, R7, R158 ;  /* 0x0000009e07c97220 */ /* 0x000fe20000410000 */
[----:B------:R-:W-:Y:S01]  /*6520*/  FFMA.FTZ R161, R183, R162, R161 ;  /* 0x000000a2b7a17223 */ /* 0x000fe200000100a1 */
[----:B--2---:R-:W-:Y:S01]  /*6530*/  FMUL.FTZ R164, R13, R12 ;  /* 0x0000000c0da47220 */ /* 0x004fe20000410000 */
[----:B------:R-:W-:Y:S01]  /*6540*/  FFMA.FTZ R160, R183, R160, -R159 ;  /* 0x000000a0b7a07223 */ /* 0x000fe2000001089f */
[----:B------:R-:W-:Y:S01]  /*6550*/  FADD.FTZ R200, R201, R200 ;  /* 0x000000c8c9c87221 */ /* 0x000fe20000010000 */
[----:B------:R-:W-:Y:S01]  /*6560*/  @P4 FADD.FTZ R186, R186, R161 ;  /* 0x000000a1baba4221 */ /* 0x000fe20000010000 */
[-C--:B---3--:R-:W-:Y:S01]  /*6570*/  FFMA.FTZ R164, R183, R14.reuse, R164 ;  /* 0x0000000eb7a47223 */ /* 0x088fe200000100a4 */
[----:B------:R-:W-:Y:S01]  /*6580*/  FMUL.FTZ R15, R13, R14 ;  /* 0x0000000e0d0f7220 */ /* 0x000fe20000410000 */
[----:B------:R-:W-:Y:S01]  /*6590*/  @P4 FADD.FTZ R185, R185, R160 ;  /* 0x000000a0b9b94221 */ /* 0x000fe20000010000 */
[----:B------:R-:W-:Y:S01]  /*65a0*/  FMUL.FTZ R162, R173, -R196 ;  /* 0x800000c4ada27220 */ /* 0x000fe20000410000 */
[C---:B------:R-:W-:Y:S01]  /*65b0*/  FMUL.FTZ R158, R148.reuse, -R163 ;  /* 0x800000a3949e7220 */ /* 0x040fe20000410000 */
[----:B------:R-:W-:Y:S01]  /*65c0*/  FSEL R164, R13, R164, !P4 ;  /* 0x000000a40da47208 */ /* 0x000fe20006000000 */
[----:B------:R-:W-:Y:S01]  /*65d0*/  @P4 FFMA.FTZ R183, R183, R12, -R15 ;  /* 0x0000000cb7b74223 */ /* 0x000fe2000001080f */
[----:B------:R-:W-:Y:S01]  /*65e0*/  SHFL.UP PT, R186, R186, 0x1, RZ ;  /* 0x04200000baba7989 */ /* 0x000fe200000e00ff */
[-C--:B------:R-:W-:Y:S01]  /*65f0*/  FMUL.FTZ R161, R173, -R200.reuse ;  /* 0x800000c8ada17220 */ /* 0x080fe20000410000 */
[-C--:B------:R-:W-:Y:S01]  /*6600*/  FMUL.FTZ R159, R148, -R191.reuse ;  /* 0x800000bf949f7220 */ /* 0x080fe20000410000 */
[C---:B------:R-:W-:Y:S01]  /*6610*/  FFMA.FTZ R200, R171.reuse, R200, -R162 ;  /* 0x000000c8abc87223 */ /* 0x040fe200000108a2 */
[----:B------:R-:W0:Y:S01]  /*6620*/  SHFL.UP PT, R164, R164, 0x1, RZ ;  /* 0x04200000a4a47989 */ /* 0x000e2200000e00ff */
[C---:B------:R-:W-:Y:S01]  /*6630*/  FFMA.FTZ R162, R150.reuse, R191, -R158 ;  /* 0x000000bf96a27223 */ /* 0x040fe2000001089e */
[----:B------:R-:W-:Y:S01]  /*6640*/  FFMA.FTZ R192, R150, R163, R159 ;  /* 0x000000a396c07223 */ /* 0x000fe2000001009f */
[----:B------:R-:W-:Y:S01]  /*6650*/  FFMA.FTZ R202, R171, R196, R161 ;  /* 0x000000c4abca7223 */ /* 0x000fe200000100a1 */
[----:B------:R-:W1:Y:S01]  /*6660*/  SHFL.UP PT, R183, R183, 0x1, RZ ;  /* 0x04200000b7b77989 */ /* 0x000e6200000e00ff */
[C---:B------:R-:W-:Y:S01]  /*6670*/  FMUL.FTZ R161, R151.reuse, -R162 ;  /* 0x800000a297a17220 */ /* 0x040fe20000410000 */
[-C--:B------:R-:W-:Y:S01]  /*6680*/  FMUL.FTZ R196, R151, -R192.reuse ;  /* 0x800000c097c47220 */ /* 0x080fe20000410000 */
[----:B------:R-:W-:Y:S01]  /*6690*/  HFMA2.MMA R13, -RZ, RZ, 0, 0 ;  /* 0x00000000ff0d7435 */ /* 0x000fe200000001ff */
[----:B------:R-:W2:Y:S01]  /*66a0*/  SHFL.UP PT, R185, R185, 0x1, RZ ;  /* 0x04200000b9b97989 */ /* 0x000ea200000e00ff */
[C---:B------:R-:W-:Y:S01]  /*66b0*/  FFMA.FTZ R192, R149.reuse, R192, R161 ;  /* 0x000000c095c07223 */ /* 0x040fe200000100a1 */
[----:B------:R-:W-:Y:S01]  /*66c0*/  FFMA.FTZ R196, R149, R162, -R196 ;  /* 0x000000a295c47223 */ /* 0x000fe200000108c4 */
[----:B------:R-:W-:-:S02]  /*66d0*/  MOV R12, 0x3f800000 ;  /* 0x3f800000000c7802 */ /* 0x000fc40000000f00 */
[----:B------:R-:W-:Y:S02]  /*66e0*/  CS2R R14, SRZ ;  /* 0x00000000000e7805 */ /* 0x000fe4000001ff00 */
[----:B------:R-:W-:Y:S01]  /*66f0*/  @!P1 LEA R160, R71, UR7, 0x4 ;  /* 0x0000000747a09c11 */ /* 0x000fe2000f8e20ff */
[----:B------:R-:W-:-:S04]  /*6700*/  FMUL.FTZ R163, R147, -R196 ;  /* 0x800000c493a37220 */ /* 0x000fc80000410000 */
[----:B------:R3:W4:Y:S01]  /*6710*/  @!P1 LDS.128 R12, [R160+0x3650] ;  /* 0x00365000a00c9984 */ /* 0x0007220000000c00 */
[----:B------:R-:W-:Y:S01]  /*6720*/  ISETP.NE.AND P1, PT, R198, 0x1f, PT ;  /* 0x0000001fc600780c */ /* 0x000fe20003f25270 */
[C---:B0-----:R-:W-:Y:S01]  /*6730*/  FMUL.FTZ R158, R164.reuse, R144 ;  /* 0x00000090a49e7220 */ /* 0x041fe20000410000 */
[----:B------:R-:W-:-:S03]  /*6740*/  FMUL.FTZ R159, R164, R145 ;  /* 0x00000091a49f7220 */ /* 0x000fc60000410000 */
[C---:B-1----:R-:W-:Y:S01]  /*6750*/  FFMA.FTZ R161, R183.reuse, R145, R158 ;  /* 0x00000091b7a17223 */ /* 0x042fe2000001009e */
[----:B------:R-:W-:Y:S01]  /*6760*/  FFMA.FTZ R158, R183, R144, -R159 ;  /* 0x00000090b79e7223 */ /* 0x000fe2000001089f */
[-C--:B------:R-:W-:Y:S01]  /*6770*/  FMUL.FTZ R159, R147, -R192.reuse ;  /* 0x800000c0939f7220 */ /* 0x080fe20000410000 */
[----:B------:R-:W-:Y:S01]  /*6780*/  FFMA.FTZ R192, R146, R192, R163 ;  /* 0x000000c092c07223 */ /* 0x000fe200000100a3 */
[----:B------:R-:W-:Y:S01]  /*6790*/  @P2 FADD.FTZ R145, R186, R161 ;  /* 0x000000a1ba912221 */ /* 0x000fe20000010000 */
[----:B--2---:R-:W-:Y:S01]  /*67a0*/  @P2 FADD.FTZ R144, R185, R158 ;  /* 0x0000009eb9902221 */ /* 0x004fe20000010000 */
[----:B------:R-:W-:Y:S01]  /*67b0*/  FFMA.FTZ R196, R146, R196, -R159 ;  /* 0x000000c492c47223 */ /* 0x000fe2000001089f */
[----:B---3--:R-:W-:Y:S01]  /*67c0*/  FMUL.FTZ R160, R173, -R192 ;  /* 0x800000c0ada07220 */ /* 0x008fe20000410000 */
[C---:B------:R-:W-:Y:S01]  /*67d0*/  FMUL.FTZ R159, R53.reuse, R145 ;  /* 0x00000091359f7220 */ /* 0x040fe20000410000 */
[----:B------:R-:W-:Y:S01]  /*67e0*/  FMUL.FTZ R158, R53, R144 ;  /* 0x00000090359e7220 */ /* 0x000fe20000410000 */
[----:B------:R-:W-:Y:S01]  /*67f0*/  FMUL.FTZ R53, R173, -R196 ;  /* 0x800000c4ad357220 */ /* 0x000fe20000410000 */
[----:B------:R-:W-:Y:S01]  /*6800*/  FMUL.FTZ R185, R8, R157 ;  /* 0x0000009d08b97220 */ /* 0x000fe20000410000 */
[C---:B------:R-:W-:Y:S01]  /*6810*/  FFMA.FTZ R159, R52.reuse, R144, -R159 ;  /* 0x00000090349f7223 */ /* 0x040fe2000001089f */
[----:B------:R-:W-:Y:S01]  /*6820*/  FFMA.FTZ R145, R52, R145, R158 ;  /* 0x0000009134917223 */ /* 0x000fe2000001009e */
[----:B------:R-:W-:Y:S01]  /*6830*/  FMUL.FTZ R183, R8, R155 ;  /* 0x0000009b08b77220 */ /* 0x000fe20000410000 */
[C---:B------:R-:W-:Y:S01]  /*6840*/  FFMA.FTZ R144, R171.reuse, R196, -R160 ;  /* 0x000000c4ab907223 */ /* 0x040fe200000108a0 */
[----:B------:R-:W-:Y:S01]  /*6850*/  FFMA.FTZ R53, R171, R192, R53 ;  /* 0x000000c0ab357223 */ /* 0x000fe20000010035 */
[----:B------:R-:W-:Y:S01]  /*6860*/  FADD.FTZ R230, R230, R145 ;  /* 0x00000091e6e67221 */ /* 0x000fe20000010000 */
[----:B------:R-:W-:Y:S01]  /*6870*/  FADD.FTZ R191, R166, R159 ;  /* 0x0000009fa6bf7221 */ /* 0x000fe20000010000 */
[----:B------:R-:W-:Y:S01]  /*6880*/  FADD.FTZ R145, R185, R200 ;  /* 0x000000c8b9917221 */ /* 0x000fe20000010000 */
[----:B------:R-:W-:Y:S01]  /*6890*/  FADD.FTZ R155, -R183, R202 ;  /* 0x000000cab79b7221 */ /* 0x000fe20000010100 */
[CC--:B------:R-:W-:Y:S01]  /*68a0*/  FMUL.FTZ R52, R173.reuse, R230.reuse ;  /* 0x000000e6ad347220 */ /* 0x0c0fe20000410000 */
        /* <DEDUP_REMOVED lines=19> */
.L_x_16462:
[----:B------:R-:W-:Y:S05]  /*69e0*/  BSYNC B0 ;  /* 0x0000000000007941 */ /* 0x000fea0003800000 */
.L_x_16461:
[----:B------:R-:W-:Y:S01]  /*69f0*/  ISETP.GT.U32.AND P1, PT, R198, 0x1d, PT ;  /* 0x0000001dc600780c */ /* 0x000fe20003f24070 */
[C---:B------:R-:W-:Y:S01]  /*6a00*/  FFMA.FTZ R192, R108.reuse, R167, R157 ;  /* 0x000000a76cc07223 */ /* 0x040fe2000001009d */
[----:B------:R-:W-:Y:S01]  /*6a10*/  FFMA.FTZ R193, R108, R193, R52 ;  /* 0x000000c16cc17223 */ /* 0x000fe20000010034 */
[----:B-1----:R1:W4:Y:S01]  /*6a20*/  SHFL.DOWN PT, R162, R144, 0x2, 0x1f ;  /* 0x08401f0090a27f89 */ /* 0x00232200000e0000 */
[----:B------:R-:W-:Y:S01]  /*6a30*/  BSSY B0, `(.L_x_16463) ;  /* 0x0000014000007945 */ /* 0x000fe20003800000 */
[CC--:B------:R-:W-:Y:S01]  /*6a40*/  FMUL.FTZ R157, R147.reuse, R192.reuse ;  /* 0x000000c0939d7220 */ /* 0x0c0fe20000410000 */
[-C--:B------:R-:W-:Y:S01]  /*6a50*/  FMUL.FTZ R159, R147, R193.reuse ;  /* 0x000000c1939f7220 */ /* 0x080fe20000410000 */
[----:B--2---:R1:W2:Y:S02]  /*6a60*/  SHFL.DOWN PT, R164, R53, 0x2, 0x1f ;  /* 0x08401f0035a47f89 */ /* 0x0042a400000e0000 */
[C---:B------:R-:W-:Y:S01]  /*6a70*/  FFMA.FTZ R157, R146.reuse, R193, -R157 ;  /* 0x000000c1929d7223 */ /* 0x040fe2000001089d */
[----:B------:R-:W-:Y:S01]  /*6a80*/  FFMA.FTZ R52, R146, R192, R159 ;  /* 0x000000c092347223 */ /* 0x000fe2000001009f */
[----:B---3--:R1:W3:Y:S04]  /*6a90*/  SHFL.DOWN PT, R158, R145, 0x2, 0x1f ;  /* 0x08401f00919e7f89 */ /* 0x0082e800000e0000 */
[----:B0-----:R1:W0:Y:S01]  /*6aa0*/  SHFL.DOWN PT, R160, R155, 0x2, 0x1f ;  /* 0x08401f009ba07f89 */ /* 0x00122200000e0000 */
[----:B------:R-:W-:Y:S05]  /*6ab0*/  @P1 BRA `(.L_x_16464) ;  /* 0x00000000002c1947 */ /* 0x000fea0003800000 */
[C---:B--2---:R-:W-:Y:S01]  /*6ac0*/  FMUL.FTZ R159, R53.reuse, R164 ;  /* 0x000000a4359f7220 */ /* 0x044fe20000410000 */
[C---:B0-----:R-:W-:Y:S01]  /*6ad0*/  FMUL.FTZ R161, R53.reuse, R160 ;  /* 0x000000a035a17220 */ /* 0x041fe20000410000 */
[C---:B---3--:R-:W-:Y:S01]  /*6ae0*/  FMUL.FTZ R163, R53.reuse, R158 ;  /* 0x0000009e35a37220 */ /* 0x048fe20000410000 */
        /* <DEDUP_REMOVED lines=8> */
.L_x_16464:
[----:B------:R-:W-:Y:S05]  /*6b70*/  BSYNC B0 ;  /* 0x0000000000007941 */ /* 0x000fea0003800000 */
.L_x_16463:
[----:B------:R-:W-:Y:S01]  /*6b80*/  ISETP.GT.U32.AND P1, PT, R198, 0x1b, PT ;  /* 0x0000001bc600780c */ /* 0x000fe20003f24070 */
[C---:B------:R-:W-:Y:S01]  /*6b90*/  FFMA.FTZ R194, R107.reuse, R194, R52 ;  /* 0x000000c26bc27223 */ /* 0x040fe20000010034 */
[----:B------:R-:W-:Y:S01]  /*6ba0*/  FFMA.FTZ R231, R107, R174, R157 ;  /* 0x000000ae6be77223 */ /* 0x000fe2000001009d */
[----:B----4-:R4:W1:Y:S01]  /*6bb0*/  SHFL.DOWN PT, R162, R144, 0x4, 0x1f ;  /* 0x08801f0090a27f89 */ /* 0x01086200000e0000 */
        /* <DEDUP_REMOVED lines=20> */
.L_x_16466:
[----:B------:R-:W-:Y:S05]  /*6d00*/  BSYNC B0 ;  /* 0x0000000000007941 */ /* 0x000fea0003800000 */
.L_x_16465:
[----:B------:R-:W-:Y:S01]  /*6d10*/  ISETP.GT.U32.AND P1, PT, R198, 0x17, PT ;  /* 0x00000017c600780c */ /* 0x000fe20003f24070 */
[C---:B------:R-:W-:Y:S01]  /*6d20*/  FFMA.FTZ R196, R106.reuse, R179, R157 ;  /* 0x000000b36ac47223 */ /* 0x040fe2000001009d */
[----:B------:R-:W-:Y:S01]  /*6d30*/  FFMA.FTZ R233, R106, R233, R52 ;  /* 0x000000e96ae97223 */ /* 0x000fe20000010034 */
[----:B-1----:R1:W1:Y:S01]  /*6d40*/  SHFL.DOWN PT, R162, R144, 0x8, 0x1f ;  /* 0x09001f0090a27f89 */ /* 0x00226200000e0000 */
[----:B------:R-:W-:Y:S01]  /*6d50*/  BSSY B0, `(.L_x_16467) ;  /* 0x0000014000007945 */ /* 0x000fe20003800000 */
[CC--:B------:R-:W-:Y:S01]  /*6d60*/  FMUL.FTZ R157, R148.reuse, R196.reuse ;  /* 0x000000c4949d7220 */ /* 0x0c0fe20000410000 */
[-C--:B------:R-:W-:Y:S01]  /*6d70*/  FMUL.FTZ R159, R148, R233.reuse ;  /* 0x000000e9949f7220 */ /* 0x080fe20000410000 */
[----:B--2---:R2:W1:Y:S02]  /*6d80*/  SHFL.DOWN PT, R164, R53, 0x8, 0x1f ;  /* 0x09001f0035a47f89 */ /* 0x00446400000e0000 */
[C---:B------:R-:W-:Y:S01]  /*6d90*/  FFMA.FTZ R157, R150.reuse, R233, -R157 ;  /* 0x000000e9969d7223 */ /* 0x040fe2000001089d */
[----:B------:R-:W-:Y:S01]  /*6da0*/  FFMA.FTZ R52, R150, R196, R159 ;  /* 0x000000c496347223 */ /* 0x000fe2000001009f */
[----:B---3--:R2:W3:Y:S04]  /*6db0*/  SHFL.DOWN PT, R158, R145, 0x8, 0x1f ;  /* 0x09001f00919e7f89 */ /* 0x0084e800000e0000 */
[----:B0-----:R2:W0:Y:S01]  /*6dc0*/  SHFL.DOWN PT, R160, R155, 0x8, 0x1f ;  /* 0x09001f009ba07f89 */ /* 0x00142200000e0000 */
[----:B------:R-:W-:Y:S05]  /*6dd0*/  @P1 BRA `(.L_x_16468) ;  /* 0x00000000002c1947 */ /* 0x000fea0003800000 */
[C---:B-1----:R-:W-:Y:S01]  /*6de0*/  FMUL.FTZ R159, R53.reuse, R164 ;  /* 0x000000a4359f7220 */ /* 0x042fe20000410000 */
[C---:B0-----:R-:W-:Y:S01]  /*6df0*/  FMUL.FTZ R161, R53.reuse, R160 ;  /* 0x000000a035a17220 */ /* 0x041fe20000410000 */
[C---:B---3--:R-:W-:Y:S01]  /*6e00*/  FMUL.FTZ R163, R53.reuse, R158 ;  /* 0x0000009e35a37220 */ /* 0x048fe20000410000 */
[-C--:B--2-4-:R-:W-:Y:S01]  /*6e10*/  FMUL.FTZ R53, R53, R162.reuse ;  /* 0x000000a235357220 */ /* 0x094fe20000410000 */
[C---:B------:R-:W-:Y:S01]  /*6e20*/  FFMA.FTZ R159, R144.reuse, R162, -R159 ;  /* 0x000000a2909f7223 */ /* 0x040fe2000001089f */
[C---:B------:R-:W-:Y:S01]  /*6e30*/  FFMA.FTZ R158, R144.reuse, R158, -R161 ;  /* 0x0000009e909e7223 */ /* 0x040fe200000108a1 */
[C---:B------:R-:W-:Y:S01]  /*6e40*/  FFMA.FTZ R160, R144.reuse, R160, R163 ;  /* 0x000000a090a07223 */ /* 0x040fe200000100a3 */
[----:B------:R-:W-:Y:S02]  /*6e50*/  FFMA.FTZ R53, R144, R164, R53 ;  /* 0x000000a490357223 */ /* 0x000fe40000010035 */
[----:B------:R-:W-:Y:S01]  /*6e60*/  FADD.FTZ R145, R145, R158 ;  /* 0x0000009e91917221 */ /* 0x000fe20000010000 */
[----:B------:R-:W-:Y:S01]  /*6e70*/  FADD.FTZ R155, R155, R160 ;  /* 0x000000a09b9b7221 */ /* 0x000fe20000010000 */
[----:B------:R-:W-:-:S07]  /*6e80*/  MOV R144, R159 ;  /* 0x0000009f00907202 */ /* 0x000fce0000000f00 */
.L_x_16468:
[----:B------:R-:W-:Y:S05]  /*6e90*/  BSYNC B0 ;  /* 0x0000000000007941 */ /* 0x000fea0003800000 */
.L_x_16467:
[----:B------:R-:W-:Y:S01]  /*6ea0*/  ISETP.GT.U32.AND P1, PT, R198, 0xf, PT ;  /* 0x0000000fc600780c */ /* 0x000fe20003f24070 */
[C---:B------:R-:W-:Y:S01]  /*6eb0*/  FFMA.FTZ R228, R105.reuse, R228, R52 ;  /* 0x000000e469e47223 */ /* 0x040fe20000010034 */
[----:B------:R-:W-:Y:S01]  /*6ec0*/  FFMA.FTZ R235, R105, R178, R157 ;  /* 0x000000b269eb7223 */ /* 0x000fe2000001009d */
[----:B-1----:R1:W1:Y:S01]  /*6ed0*/  SHFL.DOWN PT, R162, R144, 0x10, 0x1f ;  /* 0x0a001f0090a27f89 */ /* 0x00226200000e0000 */
[----:B------:R-:W-:Y:S01]  /*6ee0*/  BSSY B0, `(.L_x_16469) ;  /* 0x0000014000007945 */ /* 0x000fe20003800000 */
[CC--:B------:R-:W-:Y:S01]  /*6ef0*/  FMUL.FTZ R157, R153.reuse, R228.reuse ;  /* 0x000000e4999d7220 */ /* 0x0c0fe20000410000 */
[-C--:B------:R-:W-:Y:S01]  /*6f00*/  FMUL.FTZ R159, R153, R235.reuse ;  /* 0x000000eb999f7220 */ /* 0x080fe20000410000 */
[----:B------:R0:W1:Y:S02]  /*6f10*/  SHFL.DOWN PT, R164, R53, 0x10, 0x1f ;  /* 0x0a001f0035a47f89 */ /* 0x00006400000e0000 */
[C---:B------:R-:W-:Y:S01]  /*6f20*/  FFMA.FTZ R157, R152.reuse, R235, -R157 ;  /* 0x000000eb989d7223 */ /* 0x040fe2000001089d */
[----:B------:R-:W-:Y:S01]  /*6f30*/  FFMA.FTZ R52, R152, R228, R159 ;  /* 0x000000e498347223 */ /* 0x000fe2000001009f */
[----:B---3--:R3:W1:Y:S04]  /*6f40*/  SHFL.DOWN PT, R158, R145, 0x10, 0x1f ;  /* 0x0a001f00919e7f89 */ /* 0x00866800000e0000 */
[----:B0-----:R3:W0:Y:S01]  /*6f50*/  SHFL.DOWN PT, R160, R155, 0x10, 0x1f ;  /* 0x0a001f009ba07f89 */ /* 0x00162200000e0000 */
[----:B------:R-:W-:Y:S05]  /*6f60*/  @P1 BRA `(.L_x_16470) ;  /* 0x00000000002c1947 */ /* 0x000fea0003800000 */
[C---:B-1----:R-:W-:Y:S01]  /*6f70*/  FMUL.FTZ R159, R53.reuse, R164 ;  /* 0x000000a4359f7220 */ /* 0x042fe20000410000 */
[C---:B0-----:R-:W-:Y:S01]  /*6f80*/  FMUL.FTZ R161, R53.reuse, R160 ;  /* 0x000000a035a17220 */ /* 0x041fe20000410000 */
[C---:B------:R-:W-:Y:S01]  /*6f90*/  FMUL.FTZ R163, R53.reuse, R158 ;  /* 0x0000009e35a37220 */ /* 0x040fe20000410000 */
[-C--:B--2-4-:R-:W-:Y:S01]  /*6fa0*/  FMUL.FTZ R53, R53, R162.reuse ;  /* 0x000000a235357220 */ /* 0x094fe20000410000 */
[C---:B------:R-:W-:Y:S01]  /*6fb0*/  FFMA.FTZ R159, R144.reuse, R162, -R159 ;  /* 0x000000a2909f7223 */ /* 0x040fe2000001089f */
[C---:B------:R-:W-:Y:S01]  /*6fc0*/  FFMA.FTZ R158, R144.reuse, R158, -R161 ;  /* 0x0000009e909e7223 */ /* 0x040fe200000108a1 */
[C---:B------:R-:W-:Y:S01]  /*6fd0*/  FFMA.FTZ R160, R144.reuse, R160, R163 ;  /* 0x000000a090a07223 */ /* 0x040fe200000100a3 */
[----:B------:R-:W-:Y:S02]  /*6fe0*/  FFMA.FTZ R53, R144, R164, R53 ;  /* 0x000000a490357223 */ /* 0x000fe40000010035 */
[----:B---3--:R-:W-:Y:S01]  /*6ff0*/  FADD.FTZ R145, R145, R158 ;  /* 0x0000009e91917221 */ /* 0x008fe20000010000 */
[----:B------:R-:W-:Y:S01]  /*7000*/  FADD.FTZ R155, R155, R160 ;  /* 0x000000a09b9b7221 */ /* 0x000fe20000010000 */
[----:B------:R-:W-:-:S07]  /*7010*/  MOV R144, R159 ;  /* 0x0000009f00907202 */ /* 0x000fce0000000f00 */
.L_x_16470:
[----:B------:R-:W-:Y:S05]  /*7020*/  BSYNC B0 ;  /* 0x0000000000007941 */ /* 0x000fea0003800000 */
.L_x_16469:
[C---:B------:R-:W-:Y:S01]  /*7030*/  FFMA.FTZ R229, R104.reuse, R229, R157 ;  /* 0x000000e568e57223 */ /* 0x040fe2000001009d */
[----:B------:R-:W5:Y:S01]  /*7040*/  SHFL.IDX PT, R161, R53, RZ, 0x1f ;  /* 0x00001fff35a17589 */ /* 0x000f6200000e0000 */
[----:B------:R-:W-:Y:S01]  /*7050*/  FFMA.FTZ R52, R104, R181, R52 ;  /* 0x000000b568347223 */ /* 0x000fe20000010034 */
[----:B------:R-:W-:Y:S01]  /*7060*/  ISETP.NE.AND P1, PT, R136, RZ, PT ;  /* 0x000000ff8800720c */ /* 0x000fe20003f25270 */
[CC--:B------:R-:W-:Y:S01]  /*7070*/  FMUL.FTZ R157, R156.reuse, R229.reuse ;  /* 0x000000e59c9d7220 */ /* 0x0c0fe20000410000 */
[----:B------:R2:W-:Y:S01]  /*7080*/  SHFL.DOWN PT, R163, R53, 0x1, 0x1f ;  /* 0x08201f0035a37f89 */ /* 0x0005e200000e0000 */
[-C--:B-1----:R-:W-:Y:S01]  /*7090*/  FMUL.FTZ R158, R156, R52.reuse ;  /* 0x000000349c9e7220 */ /* 0x082fe20000410000 */
[----:B------:R-:W-:Y:S01]  /*70a0*/  IADD3 R181, R136, 0xa0, RZ ;  /* 0x000000a088b57810 */ /* 0x000fe20007ffe0ff */
[C---:B0-----:R-:W-:Y:S01]  /*70b0*/  FFMA.FTZ R160, R154.reuse, R52, R157 ;  /* 0x000000349aa07223 */ /* 0x041fe2000001009d */
[----:B------:R-:W0:Y:S01]  /*70c0*/  SHFL.IDX PT, R164, R14, RZ, 0x1f ;  /* 0x00001fff0ea47589 */ /* 0x000e2200000e0000 */
[----:B------:R-:W-:Y:S01]  /*70d0*/  FFMA.FTZ R157, R154, R229, -R158 ;  /* 0x000000e59a9d7223 */ /* 0x000fe2000001089e */
[C---:B------:R-:W-:Y:S01]  /*70e0*/  IADD3 R203, R136.reuse, 0x1c0, RZ ;  /* 0x000001c088cb7810 */ /* 0x040fe20007ffe0ff */
[C---:B------:R-:W-:Y:S01]  /*70f0*/  FFMA.FTZ R226, R103.reuse, R226, R160 ;  /* 0x000000e267e27223 */ /* 0x040fe200000100a0 */
[----:B------:R-:W1:Y:S01]  /*7100*/  SHFL.IDX PT, R166, R15, RZ, 0x1f ;  /* 0x00001fff0fa67589 */ /* 0x000e6200000e0000 */
[----:B--2-4-:R-:W-:Y:S01]  /*7110*/  FFMA.FTZ R53, R103, R180, R157 ;  /* 0x000000b467357223 */ /* 0x014fe2000001009d */
[----:B------:R-:W-:Y:S01]  /*7120*/  IADD3 R205, R136, 0x1e0, RZ ;  /* 0x000001e088cd7810 */ /* 0x000fe20007ffe0ff */
[----:B------:R-:W-:Y:S01]  /*7130*/  FMUL.FTZ R157, R176, R226 ;  /* 0x000000e2b09d7220 */ /* 0x000fe20000410000 */
[----:B------:R-:W2:Y:S01]  /*7140*/  SHFL.IDX PT, R159, R144, RZ, 0x1f ;  /* 0x00001fff909f7589 */ /* 0x000ea200000e0000 */
[----:B------:R-:W-:Y:S01]  /*7150*/  LEA.HI.SX32 R180, R181, R136, 0x1b ;  /* 0x00000088b5b47211 */ /* 0x000fe200078fdaff */
[----:B------:R-:W-:Y:S01]  /*7160*/  FMUL.FTZ R232, R8, R191 ;  /* 0x000000bf08e87220 */ /* 0x000fe20000410000 */
[----:B------:R-:W-:Y:S01]  /*7170*/  FFMA.FTZ R158, R168, R53, -R157 ;  /* 0x00000035a89e7223 */ /* 0x000fe2000001089d */
[----:B------:R-:W4:Y:S01]  /*7180*/  SHFL.DOWN PT, R174, R144, 0x1, 0x1f ;  /* 0x08201f0090ae7f89 */ /* 0x000f2200000e0000 */
[----:B------:R-:W-:Y:S01]  /*7190*/  LEA R180, R180, UR7, 0x2 ;  /* 0x00000007b4b47c11 */ /* 0x000fe2000f8e10ff */
[----:B------:R-:W-:Y:S01]  /*71a0*/  FMUL.FTZ R234, R7, R193 ;  /* 0x000000c107ea7220 */ /* 0x000fe20000410000 */
[----:B------:R-:W-:Y:S01]  /*71b0*/  FFMA.FTZ R227, R101, R184, R158 ;  /* 0x000000b865e37223 */ /* 0x000fe2000001009e */
[----:B------:R-:W3:Y:S01]  /*71c0*/  SHFL.DOWN PT, R178, R155, 0x1, 0x1f ;  /* 0x08201f009bb27f89 */ /* 0x000ee200000e0000 */
[C---:B-----5:R-:W-:Y:S01]  /*71d0*/  FMUL.FTZ R158, R161.reuse, R15 ;  /* 0x0000000fa19e7220 */ /* 0x060fe20000410000 */
[----:B------:R-:W-:Y:S01]  /*71e0*/  FMUL.FTZ R162, R161, R14 ;  /* 0x0000000ea1a27220 */ /* 0x000fe20000410000 */
[----:B------:R-:W-:Y:S01]  /*71f0*/  FMUL.FTZ R236, R6, R231 ;  /* 0x000000e706ec7220 */ /* 0x000fe20000410000 */
[----:B------:R-:W5:Y:S01]  /*7200*/  SHFL.DOWN PT, R179, R145, 0x1, 0x1f ;  /* 0x08201f0091b37f89 */ /* 0x000f6200000e0000 */
[----:B------:R-:W-:Y:S01]  /*7210*/  FMUL.FTZ R238, R5, R233 ;  /* 0x000000e905ee7220 */ /* 0x000fe20000410000 */
[----:B------:R-:W-:Y:S02]  /*7220*/  BSSY B0, `(.L_x_16471) ;  /* 0x0000132000007945 */ /* 0x000fe40003800000 */
[----:B------:R-:W5:Y:S01]  /*7230*/  SHFL.IDX PT, R144, R155, RZ, 0x1f ;  /* 0x00001fff9b907589 */ /* 0x000f6200000e0000 */
[C---:B0-----:R-:W-:Y:S01]  /*7240*/  @P3 FMUL.FTZ R167, R163.reuse, R164 ;  /* 0x000000a4a3a73220 */ /* 0x041fe20000410000 */
[----:B-1----:R-:W-:-:S02]  /*7250*/  @P3 FMUL.FTZ R163, R163, R166 ;  /* 0x000000a6a3a33220 */ /* 0x002fc40000410000 */
[----:B------:R0:W1:Y:S01]  /*7260*/  SHFL.IDX PT, R157, R145, RZ, 0x1f ;  /* 0x00001fff919d7589 */ /* 0x00006200000e0000 */
[----:B--2---:R-:W-:Y:S01]  /*7270*/  FFMA.FTZ R160, R159, R14, -R158 ;  /* 0x0000000e9fa07223 */ /* 0x004fe2000001089e */
[----:B------:R-:W-:Y:S01]  /*7280*/  FMUL.FTZ R14, R161, R13 ;  /* 0x0000000da10e7220 */ /* 0x000fe20000410000 */
[C---:B----4-:R-:W-:Y:S01]  /*7290*/  @P3 FFMA.FTZ R167, R174.reuse, R166, R167 ;  /* 0x000000a6aea73223 */ /* 0x050fe200000100a7 */
[----:B------:R-:W-:Y:S01]  /*72a0*/  @P3 FFMA.FTZ R158, R174, R164, -R163 ;  /* 0x000000a4ae9e3223 */ /* 0x000fe200000108a3 */
[----:B------:R-:W-:Y:S01]  /*72b0*/  FFMA.FTZ R163, R159, R15, R162 ;  /* 0x0000000f9fa37223 */ /* 0x000fe200000100a2 */
[----:B------:R-:W-:Y:S01]  /*72c0*/  FMUL.FTZ R15, R176, R53 ;  /* 0x00000035b00f7220 */ /* 0x000fe20000410000 */
[----:B---3--:R-:W-:Y:S01]  /*72d0*/  @P3 FADD.FTZ R166, R178, R167 ;  /* 0x000000a7b2a63221 */ /* 0x008fe20000010000 */
[----:B------:R-:W-:Y:S01]  /*72e0*/  FMUL.FTZ R162, R103, R96 ;  /* 0x0000006067a27220 */ /* 0x000fe20000410000 */
[----:B-----5:R-:W-:Y:S02]  /*72f0*/  @P3 FADD.FTZ R164, R179, R158 ;  /* 0x0000009eb3a43221 */ /* 0x020fe40000010000 */
[-C--:B0-----:R-:W-:Y:S01]  /*7300*/  FMUL.FTZ R145, R166, -R51.reuse ;  /* 0x80000033a6917220 */ /* 0x081fe20000410000 */
[-C--:B------:R-:W-:Y:S01]  /*7310*/  FMUL.FTZ R158, R161, R12.reuse ;  /* 0x0000000ca19e7220 */ /* 0x080fe20000410000 */
[C---:B------:R-:W-:Y:S01]  /*7320*/  FFMA.FTZ R12, R159.reuse, R12, -R14 ;  /* 0x0000000c9f0c7223 */ /* 0x040fe2000001080e */
[C---:B------:R-:W-:Y:S01]  /*7330*/  FMUL.FTZ R51, R164.reuse, -R51 ;  /* 0x80000033a4337220 */ /* 0x040fe20000410000 */
[-C--:B------:R-:W-:Y:S01]  /*7340*/  FFMA.FTZ R164, R164, R50.reuse, -R145 ;  /* 0x00000032a4a47223 */ /* 0x080fe20000010891 */
[----:B------:R-:W-:Y:S01]  /*7350*/  FFMA.FTZ R13, R159, R13, R158 ;  /* 0x0000000d9f0d7223 */ /* 0x000fe2000001009e */
[----:B------:R-:W-:Y:S01]  /*7360*/  @!P1 LEA R159, R71, UR7, 0x4 ;  /* 0x00000007479f9c11 */ /* 0x000fe2000f8e20ff */
[----:B------:R-:W-:Y:S01]  /*7370*/  FFMA.FTZ R166, R166, R50, R51 ;  /* 0x00000032a6a67223 */ /* 0x000fe20000010033 */
[----:B------:R-:W-:Y:S01]  /*7380*/  FFMA.FTZ R50, R168, R226, R15 ;  /* 0x000000e2a8327223 */ /* 0x000fe2000001000f */
[----:B------:R-:W-:Y:S01]  /*7390*/  FADD.FTZ R15, R144, R163 ;  /* 0x000000a3900f7221 */ /* 0x000fe20000010000 */
[----:B------:R-:W-:Y:S01]  /*73a0*/  FADD.FTZ R145, R175, R164 ;  /* 0x000000a4af917221 */ /* 0x000fe20000010000 */
[----:B------:R-:W-:Y:S01]  /*73b0*/  FADD.FTZ R144, -R177, R166 ;  /* 0x000000a6b1907221 */ /* 0x000fe20000010100 */
[C---:B------:R-:W-:Y:S01]  /*73c0*/  FFMA.FTZ R50, R101.reuse, R182, R50 ;  /* 0x000000b665327223 */ /* 0x040fe20000010032 */
[----:B------:R-:W-:Y:S01]  /*73d0*/  FMUL.FTZ R166, R101, R94 ;  /* 0x0000005e65a67220 */ /* 0x000fe20000410000 */
[CC--:B------:R-:W-:Y:S01]  /*73e0*/  FMUL.FTZ R155, R176.reuse, -R145.reuse ;  /* 0x80000091b09b7220 */ /* 0x0c0fe20000410000 */
[----:B------:R-:W-:Y:S01]  /*73f0*/  FMUL.FTZ R51, R176, -R144 ;  /* 0x80000090b0337220 */ /* 0x000fe20000410000 */
[----:B-1----:R-:W-:Y:S01]  /*7400*/  FADD.FTZ R14, R157, R160 ;  /* 0x000000a09d0e7221 */ /* 0x002fe20000010000 */
[----:B------:R-:W-:Y:S01]  /*7410*/  FMUL.FTZ R160, R145, R94 ;  /* 0x0000005e91a07220 */ /* 0x000fe20000410000 */
[----:B------:R-:W-:Y:S01]  /*7420*/  FFMA.FTZ R167, R9, -R166, R50 ;  /* 0x800000a609a77223 */ /* 0x000fe20000010032 */
[C---:B------:R-:W-:Y:S01]  /*7430*/  FFMA.FTZ R158, R168.reuse, R145, -R51 ;  /* 0x00000091a89e7223 */ /* 0x040fe20000010833 */
[----:B------:R-:W-:Y:S01]  /*7440*/  FFMA.FTZ R168, R168, R144, R155 ;  /* 0x00000090a8a87223 */ /* 0x000fe2000001009b */
[----:B------:R0:W-:Y:S01]  /*7450*/  @!P1 STS.128 [R159+0x3650], R12 ;  /* 0x0036500c9f009388 */ /* 0x0001e20000000c00 */
[----:B------:R-:W-:Y:S01]  /*7460*/  FMUL.FTZ R164, R144, R94 ;  /* 0x0000005e90a47220 */ /* 0x000fe20000410000 */
[----:B------:R-:W-:Y:S01]  /*7470*/  FADD.FTZ R169, R169, R158 ;  /* 0x0000009ea9a97221 */ /* 0x000fe20000010000 */
[----:B------:R-:W-:Y:S01]  /*7480*/  FFMA.FTZ R166, R54, -R166, R227 ;  /* 0x800000a636a67223 */ /* 0x000fe200000100e3 */
[----:B------:R-:W-:Y:S01]  /*7490*/  FADD.FTZ R168, -R165, R168 ;  /* 0x000000a8a5a87221 */ /* 0x000fe20000010100 */
[-C--:B------:R-:W-:Y:S01]  /*74a0*/  FMUL.FTZ R158, R101, R164.reuse ;  /* 0x000000a4659e7220 */ /* 0x080fe20000410000 */
[----:B------:R-:W-:Y:S01]  /*74b0*/  FMUL.FTZ R165, R167, R164 ;  /* 0x000000a4a7a57220 */ /* 0x000fe20000410000 */
[----:B------:R-:W-:Y:S01]  /*74c0*/  SHF.L.U32 R157, R136, 0x4, RZ ;  /* 0x00000004889d7819 */ /* 0x000fe200000006ff */
[----:B------:R-:W-:Y:S01]  /*74d0*/  FFMA.FTZ R163, R55, -R162, R226 ;  /* 0x800000a237a37223 */ /* 0x000fe200000100e2 */
[----:B------:R-:W-:Y:S01]  /*74e0*/  FMUL.FTZ R202, R169, R96 ;  /* 0x00000060a9ca7220 */ /* 0x000fe20000410000 */
[-C--:B------:R-:W-:Y:S01]  /*74f0*/  FMUL.FTZ R174, R101, R160.reuse ;  /* 0x000000a065ae7220 */ /* 0x080fe20000410000 */
[----:B------:R-:W-:Y:S01]  /*7500*/  LEA.HI.SX32 R157, R157, R157, 0x1b ;  /* 0x0000009d9d9d7211 */ /* 0x000fe200078fdaff */
[----:B------:R-:W-:Y:S01]  /*7510*/  FFMA.FTZ R165, R166, R160, R165 ;  /* 0x000000a0a6a57223 */ /* 0x000fe200000100a5 */
[----:B------:R-:W-:Y:S01]  /*7520*/  FFMA.FTZ R162, R56, -R162, R53 ;  /* 0x800000a238a27223 */ /* 0x000fe20000010035 */
[----:B------:R-:W-:Y:S01]  /*7530*/  FMUL.FTZ R155, R163, R202 ;  /* 0x000000caa39b7220 */ /* 0x000fe20000410000 */
[----:B------:R-:W-:Y:S01]  /*7540*/  LEA R51, R157, UR7, 0x2 ;  /* 0x000000079d337c11 */ /* 0x000fe2000f8e10ff */
[----:B0-----:R-:W-:Y:S01]  /*7550*/  FMUL.FTZ R13, R167, R160 ;  /* 0x000000a0a70d7220 */ /* 0x001fe20000410000 */
[-C--:B------:R-:W-:Y:S01]  /*7560*/  FMUL.FTZ R15, R156, -R169.reuse ;  /* 0x800000a99c0f7220 */ /* 0x080fe20000410000 */
[----:B------:R-:W-:Y:S01]  /*7570*/  FMUL.FTZ R14, R168, R96 ;  /* 0x00000060a80e7220 */ /* 0x000fe20000410000 */
[----:B------:R-:W-:Y:S01]  /*7580*/  IADD3 R179, R136, 0x80, RZ ;  /* 0x0000008088b37810 */ /* 0x000fe20007ffe0ff */
[----:B------:R-:W-:Y:S01]  /*7590*/  FFMA.FTZ R164, R166, R164, -R13 ;  /* 0x000000a4a6a47223 */ /* 0x000fe2000001080d */
[-C--:B------:R-:W-:Y:S01]  /*75a0*/  FMUL.FTZ R13, R156, -R168.reuse ;  /* 0x800000a89c0d7220 */ /* 0x080fe20000410000 */
[----:B------:R-:W-:Y:S01]  /*75b0*/  FFMA.FTZ R15, R154, R168, R15 ;  /* 0x000000a89a0f7223 */ /* 0x000fe2000001000f */
[----:B------:R0:W-:Y:S01]  /*75c0*/  STS [R51+0x10bc], R158 ;  /* 0x0010bc9e33007388 */ /* 0x0001e20000000800 */
[-C--:B------:R-:W-:Y:S01]  /*75d0*/  FFMA.FTZ R200, R162, R14.reuse, -R155 ;  /* 0x0000000ea2c87223 */ /* 0x080fe2000001089b */
[----:B------:R-:W-:Y:S01]  /*75e0*/  FFMA.FTZ R12, R154, R169, -R13 ;  /* 0x000000a99a0c7223 */ /* 0x000fe2000001080d */
[----:B------:R-:W-:Y:S01]  /*75f0*/  FMUL.FTZ R13, R163, R14 ;  /* 0x0000000ea30d7220 */ /* 0x000fe20000410000 */
[----:B------:R-:W-:Y:S01]  /*7600*/  FADD.FTZ R160, -R190, R15 ;  /* 0x0000000fbea07221 */ /* 0x000fe20000010100 */
[-C--:B------:R-:W-:Y:S01]  /*7610*/  FMUL.FTZ R154, R103, R202.reuse ;  /* 0x000000ca679a7220 */ /* 0x080fe20000410000 */
[----:B------:R-:W-:Y:S01]  /*7620*/  FADD.FTZ R161, R189, R12 ;  /* 0x0000000cbda17221 */ /* 0x000fe20000010000 */
[----:B------:R-:W-:Y:S01]  /*7630*/  FFMA.FTZ R202, R162, R202, R13 ;  /* 0x000000caa2ca7223 */ /* 0x000fe2000001000d */
[----:B------:R-:W-:Y:S01]  /*7640*/  FMUL.FTZ R13, R153, -R160 ;  /* 0x800000a0990d7220 */ /* 0x000fe20000410000 */
[----:B------:R-:W-:Y:S01]  /*7650*/  FMUL.FTZ R155, R105, R98 ;  /* 0x00000062699b7220 */ /* 0x000fe20000410000 */
[-C--:B------:R-:W-:Y:S01]  /*7660*/  FMUL.FTZ R153, R153, -R161.reuse ;  /* 0x800000a199997220 */ /* 0x080fe20000410000 */
[----:B------:R-:W-:Y:S01]  /*7670*/  FMUL.FTZ R12, R103, R14 ;  /* 0x0000000e670c7220 */ /* 0x000fe20000410000 */
[C---:B------:R-:W-:Y:S01]  /*7680*/  FFMA.FTZ R13, R152.reuse, R161, -R13 ;  /* 0x000000a1980d7223 */ /* 0x040fe2000001080d */
[----:B------:R-:W-:Y:S01]  /*7690*/  FMUL.FTZ R223, R161, R95 ;  /* 0x0000005fa1df7220 */ /* 0x000fe20000410000 */
[----:B0-----:R-:W-:Y:S01]  /*76a0*/  FFMA.FTZ R158, R152, R160, R153 ;  /* 0x000000a0989e7223 */ /* 0x001fe20000010099 */
[----:B------:R0:W-:Y:S01]  /*76b0*/  STS [R51+0x10b0], R154 ;  /* 0x0010b09a33007388 */ /* 0x0001e20000000800 */
[----:B------:R-:W-:Y:S01]  /*76c0*/  FADD.FTZ R159, R188, R13 ;  /* 0x0000000dbc9f7221 */ /* 0x000fe20000010000 */
[----:B------:R-:W-:Y:S01]  /*76d0*/  FFMA.FTZ R157, R59, -R155, R228 ;  /* 0x8000009b3b9d7223 */ /* 0x000fe200000100e4 */
[----:B------:R-:W-:Y:S01]  /*76e0*/  FADD.FTZ R158, -R187, R158 ;  /* 0x0000009ebb9e7221 */ /* 0x000fe20000010100 */
[----:B------:R-:W-:Y:S01]  /*76f0*/  FMUL.FTZ R14, R104, R223 ;  /* 0x000000df680e7220 */ /* 0x000fe20000410000 */
[C---:B------:R-:W-:Y:S01]  /*7700*/  FMUL.FTZ R15, R148.reuse, -R159 ;  /* 0x8000009f940f7220 */ /* 0x040fe20000410000 */
[----:B------:R-:W-:Y:S01]  /*7710*/  FMUL.FTZ R206, R159, R98 ;  /* 0x000000629fce7220 */ /* 0x000fe20000410000 */
[-C--:B------:R-:W-:Y:S01]  /*7720*/  FMUL.FTZ R13, R148, -R158.reuse ;  /* 0x8000009e940d7220 */ /* 0x080fe20000410000 */
[----:B------:R1:W-:Y:S01]  /*7730*/  STS [R51+0x10b4], R12 ;  /* 0x0010b40c33007388 */ /* 0x0003e20000000800 */
[----:B------:R-:W-:Y:S01]  /*7740*/  FFMA.FTZ R155, R60, -R155, R235 ;  /* 0x8000009b3c9b7223 */ /* 0x000fe200000100eb */
[C---:B0-----:R-:W-:Y:S01]  /*7750*/  FFMA.FTZ R154, R150.reuse, R158, R15 ;  /* 0x0000009e969a7223 */ /* 0x041fe2000001000f */
[----:B------:R-:W-:Y:S01]  /*7760*/  FFMA.FTZ R156, R150, R159, -R13 ;  /* 0x0000009f969c7223 */ /* 0x000fe2000001080d */
[-C--:B------:R-:W-:Y:S01]  /*7770*/  FMUL.FTZ R13, R157, R206.reuse ;  /* 0x000000ce9d0d7220 */ /* 0x080fe20000410000 */
[----:B------:R0:W-:Y:S01]  /*7780*/  STS [R51+0x10a8], R14 ;  /* 0x0010a80e33007388 */ /* 0x0001e20000000800 */
[----:B------:R-:W-:Y:S01]  /*7790*/  FADD.FTZ R154, -R195, R154 ;  /* 0x0000009ac39a7221 */ /* 0x000fe20000010100 */
[----:B------:R-:W-:Y:S01]  /*77a0*/  FADD.FTZ R156, R199, R156 ;  /* 0x0000009cc79c7221 */ /* 0x000fe20000010000 */
[----:B------:R-:W-:Y:S01]  /*77b0*/  FMUL.FTZ R221, R160, R95 ;  /* 0x0000005fa0dd7220 */ /* 0x000fe20000410000 */
[----:B------:R-:W-:Y:S01]  /*77c0*/  FMUL.FTZ R148, R105, R206 ;  /* 0x000000ce69947220 */ /* 0x000fe20000410000 */
[----:B-1----:R-:W-:Y:S01]  /*77d0*/  FMUL.FTZ R12, R158, R98 ;  /* 0x000000629e0c7220 */ /* 0x002fe20000410000 */
[----:B------:R-:W-:Y:S01]  /*77e0*/  FMUL.FTZ R15, R156, R97 ;  /* 0x000000619c0f7220 */ /* 0x000fe20000410000 */
[----:B------:R-:W-:Y:S01]  /*77f0*/  FMUL.FTZ R152, R104, R221 ;  /* 0x000000dd68987220 */ /* 0x000fe20000410000 */
[----:B------:R-:W-:Y:S01]  /*7800*/  STS [R51+0x10b8], R174 ;  /* 0x0010b8ae33007388 */ /* 0x000fe20000000800 */
[-C--:B------:R-:W-:Y:S01]  /*7810*/  FFMA.FTZ R208, R155, R12.reuse, -R13 ;  /* 0x0000000c9bd07223 */ /* 0x080fe2000001080d */
[-C--:B0-----:R-:W-:Y:S01]  /*7820*/  FMUL.FTZ R14, R157, R12.reuse ;  /* 0x0000000c9d0e7220 */ /* 0x081fe20000410000 */
        /* <DEDUP_REMOVED lines=8> */
[----:B------:R1:W-:Y:S01]  /*78b0*/  STS [R51+0x10a4], R150 ;  /* 0x0010a49633007388 */ /* 0x0003e20000000800 */
[----:B------:R-:W-:Y:S01]  /*78c0*/  FADD.FTZ R153, R197, R12 ;  /* 0x0000000cc5997221 */ /* 0x000fe20000010000 */
[----:B------:R-:W-:Y:S01]  /*78d0*/  FMUL.FTZ R12, R107, R100 ;  /* 0x000000646b0c7220 */ /* 0x000fe20000410000 */
[----:B------:R-:W-:Y:S01]  /*78e0*/  FFMA.FTZ R206, R155, R206, R14 ;  /* 0x000000ce9bce7223 */ /* 0x000fe2000001000e */
[----:B------:R2:W-:Y:S01]  /*78f0*/  STS [R51+0x10a0], R148 ;  /* 0x0010a09433007388 */ /* 0x0005e20000000800 */
[----:B------:R-:W-:Y:S01]  /*7900*/  FMUL.FTZ R214, R153, R100 ;  /* 0x0000006499d67220 */ /* 0x000fe20000410000 */
[----:B0-----:R-:W-:Y:S01]  /*7910*/  FFMA.FTZ R152, R61, -R13, R196 ;  /* 0x8000000d3d987223 */ /* 0x001fe200000100c4 */
[----:B------:R-:W-:Y:S01]  /*7920*/  FMUL.FTZ R14, R106, R15 ;  /* 0x0000000f6a0e7220 */ /* 0x000fe20000410000 */
[----:B------:R-:W-:Y:S01]  /*7930*/  FMUL.FTZ R175, R154, R97 ;  /* 0x000000619aaf7220 */ /* 0x000fe20000410000 */
[----:B------:R-:W-:Y:S01]  /*7940*/  FMUL.FTZ R174, R107, R214 ;  /* 0x000000d66bae7220 */ /* 0x000fe20000410000 */
[----:B-1----:R-:W-:Y:S01]  /*7950*/  FADD.FTZ R150, -R172, R149 ;  /* 0x00000095ac967221 */ /* 0x002fe20000010100 */
[----:B------:R-:W-:Y:S01]  /*7960*/  FFMA.FTZ R149, R63, -R12, R194 ;  /* 0x8000000c3f957223 */ /* 0x000fe200000100c2 */
[----:B------:R0:W-:Y:S01]  /*7970*/  STS [R51+0x1098], R14 ;  /* 0x0010980e33007388 */ /* 0x0001e20000000800 */
[----:B------:R-:W-:Y:S01]  /*7980*/  FMUL.FTZ R172, R106, R175 ;  /* 0x000000af6aac7220 */ /* 0x000fe20000410000 */
[C---:B------:R-:W-:Y:S01]  /*7990*/  FMUL.FTZ R13, R147.reuse, -R150 ;  /* 0x80000096930d7220 */ /* 0x040fe20000410000 */
[----:B------:R-:W-:Y:S01]  /*79a0*/  FMUL.FTZ R147, R147, -R153 ;  /* 0x8000009993937220 */ /* 0x000fe20000410000 */
[----:B------:R-:W-:Y:S01]  /*79b0*/  FMUL.FTZ R216, R150, R100 ;  /* 0x0000006496d87220 */ /* 0x000fe20000410000 */
[----:B------:R-:W-:Y:S01]  /*79c0*/  FMUL.FTZ R210, R152, R175 ;  /* 0x000000af98d27220 */ /* 0x000fe20000410000 */
[C---:B--2---:R-:W-:Y:S01]  /*79d0*/  FFMA.FTZ R148, R146.reuse, R153, -R13 ;  /* 0x0000009992947223 */ /* 0x044fe2000001080d */
[----:B------:R-:W-:Y:S01]  /*79e0*/  FFMA.FTZ R13, R146, R150, R147 ;  /* 0x00000096920d7223 */ /* 0x000fe20000010093 */
[----:B------:R-:W-:Y:S01]  /*79f0*/  FFMA.FTZ R147, R64, -R12, R231 ;  /* 0x8000000c40937223 */ /* 0x000fe200000100e7 */
[----:B------:R-:W-:Y:S01]  /*7a00*/  FMUL.FTZ R12, R149, R216 ;  /* 0x000000d8950c7220 */ /* 0x000fe20000410000 */
[----:B------:R-:W-:Y:S01]  /*7a10*/  FADD.FTZ R148, R201, R148 ;  /* 0x00000094c9947221 */ /* 0x000fe20000010000 */
[----:B------:R-:W-:Y:S01]  /*7a20*/  FADD.FTZ R146, -R170, R13 ;  /* 0x0000000daa927221 */ /* 0x000fe20000010100 */
[-C--:B------:R-:W-:Y:S01]  /*7a30*/  FMUL.FTZ R13, R149, R214.reuse ;  /* 0x000000d6950d7220 */ /* 0x080fe20000410000 */
[----:B------:R-:W-:Y:S01]  /*7a40*/  FFMA.FTZ R214, R147, R214, R12 ;  /* 0x000000d693d67223 */ /* 0x000fe2000001000c */
[----:B------:R-:W-:Y:S01]  /*7a50*/  FMUL.FTZ R176, R107, R216 ;  /* 0x000000d86bb07220 */ /* 0x000fe20000410000 */
[C---:B------:R-:W-:Y:S01]  /*7a60*/  FMUL.FTZ R12, R173.reuse, -R146 ;  /* 0x80000092ad0c7220 */ /* 0x040fe20000410000 */
[----:B------:R-:W-:Y:S01]  /*7a70*/  FMUL.FTZ R173, R173, -R148 ;  /* 0x80000094adad7220 */ /* 0x000fe20000410000 */
[----:B------:R-:W-:Y:S01]  /*7a80*/  FFMA.FTZ R216, R147, R216, -R13 ;  /* 0x000000d893d87223 */ /* 0x000fe2000001080d */
[----:B------:R-:W-:Y:S01]  /*7a90*/  FMUL.FTZ R13, R148, R99 ;  /* 0x00000063940d7220 */ /* 0x000fe20000410000 */
[C---:B------:R-:W-:Y:S01]  /*7aa0*/  FFMA.FTZ R12, R171.reuse, R148, -R12 ;  /* 0x00000094ab0c7223 */ /* 0x040fe2000001080c */
[----:B0-----:R-:W-:Y:S01]  /*7ab0*/  FFMA.FTZ R14, R171, R146, R173 ;  /* 0x00000092ab0e7223 */ /* 0x001fe200000100ad */
[----:B------:R0:W-:Y:S01]  /*7ac0*/  STS [R51+0x109c], R172 ;  /* 0x00109cac33007388 */ /* 0x0001e20000000800 */
[----:B------:R-:W-:Y:S01]  /*7ad0*/  FMUL.FTZ R212, R152, R15 ;  /* 0x0000000f98d47220 */ /* 0x000fe20000410000 */
[----:B------:R-:W-:Y:S01]  /*7ae0*/  FADD.FTZ R171, R185, R12 ;  /* 0x0000000cb9ab7221 */ /* 0x000fe20000010000 */
[----:B------:R-:W-:Y:S01]  /*7af0*/  FADD.FTZ R173, -R183, R14 ;  /* 0x0000000eb7ad7221 */ /* 0x000fe20000010100 */
[----:B------:R-:W-:Y:S01]  /*7b00*/  FMUL.FTZ R12, R108, R13 ;  /* 0x0000000d6c0c7220 */ /* 0x000fe20000410000 */
[----:B------:R-:W-:Y:S01]  /*7b10*/  FFMA.FTZ R210, R151, R15, R210 ;  /* 0x0000000f97d27223 */ /* 0x000fe200000100d2 */
[-C--:B------:R-:W-:Y:S01]  /*7b20*/  FMUL.FTZ R15, R146, R99.reuse ;  /* 0x00000063920f7220 */ /* 0x080fe20000410000 */
[-C--:B------:R-:W-:Y:S01]  /*7b30*/  FMUL.FTZ R224, R173, R102.reuse ;  /* 0x00000066ade07220 */ /* 0x080fe20000410000 */
[----:B------:R-:W-:Y:S01]  /*7b40*/  FMUL.FTZ R222, R171, R102 ;  /* 0x00000066abde7220 */ /* 0x000fe20000410000 */
[----:B------:R1:W-:Y:S01]  /*7b50*/  STS [R51+0x1094], R176 ;  /* 0x001094b033007388 */ /* 0x0003e20000000800 */
[----:B0-----:R-:W-:Y:S01]  /*7b60*/  FMUL.FTZ R172, R108, R99 ;  /* 0x000000636cac7220 */ /* 0x001fe20000410000 */
[----:B------:R-:W-:Y:S01]  /*7b70*/  FMUL.FTZ R14, R109, R224 ;  /* 0x000000e06d0e7220 */ /* 0x000fe20000410000 */
[----:B------:R-:W-:Y:S01]  /*7b80*/  FFMA.FTZ R212, R151, R175, -R212 ;  /* 0x000000af97d47223 */ /* 0x000fe200000108d4 */
[----:B------:R0:W-:Y:S01]  /*7b90*/  STS [R51+0x1088], R12 ;  /* 0x0010880c33007388 */ /* 0x0001e20000000800 */
[-C--:B------:R-:W-:Y:S01]  /*7ba0*/  FFMA.FTZ R170, R65, -R172.reuse, R192 ;  /* 0x800000ac41aa7223 */ /* 0x080fe200000100c0 */
[----:B------:R-:W-:Y:S01]  /*7bb0*/  FFMA.FTZ R172, R66, -R172, R193 ;  /* 0x800000ac42ac7223 */ /* 0x000fe200000100c1 */
[C---:B------:R-:W-:Y:S01]  /*7bc0*/  FMUL.FTZ R175, R109.reuse, R102 ;  /* 0x000000666daf7220 */ /* 0x040fe20000410000 */
[----:B------:R2:W-:Y:S01]  /*7bd0*/  STS [R51+0x1090], R174 ;  /* 0x001090ae33007388 */ /* 0x0005e20000000800 */
[-C--:B------:R-:W-:Y:S01]  /*7be0*/  FMUL.FTZ R177, R170, R15.reuse ;  /* 0x0000000faab17220 */ /* 0x080fe20000410000 */
[----:B-1----:R-:W-:Y:S01]  /*7bf0*/  FMUL.FTZ R176, R108, R15 ;  /* 0x0000000f6cb07220 */ /* 0x002fe20000410000 */
[----:B------:R-:W-:Y:S01]  /*7c00*/  IADD3 R183, R136, 0xc0, RZ ;  /* 0x000000c088b77810 */ /* 0x000fe20007ffe0ff */
[----:B------:R1:W-:Y:S01]  /*7c10*/  STS [R51+0x1084], R14 ;  /* 0x0010840e33007388 */ /* 0x0003e20000000800 */
[-C--:B------:R-:W-:Y:S01]  /*7c20*/  FFMA.FTZ R218, R172, R13.reuse, R177 ;  /* 0x0000000dacda7223 */ /* 0x080fe200000100b1 */
[----:B0-----:R-:W-:Y:S01]  /*7c30*/  FMUL.FTZ R12, R109, R222 ;  /* 0x000000de6d0c7220 */ /* 0x001fe20000410000 */
[----:B------:R-:W-:Y:S01]  /*7c40*/  FMUL.FTZ R13, R170, R13 ;  /* 0x0000000daa0d7220 */ /* 0x000fe20000410000 */
[----:B------:R-:W-:Y:S01]  /*7c50*/  STS [R51+0x108c], R176 ;  /* 0x00108cb033007388 */ /* 0x000fe20000000800 */
[----:B------:R-:W-:Y:S01]  /*7c60*/  IADD3 R185, R136, 0xe0, RZ ;  /* 0x000000e088b97810 */ /* 0x000fe20007ffe0ff */
[-C--:B--2---:R-:W-:Y:S01]  /*7c70*/  FFMA.FTZ R174, R68, -R175.reuse, R191 ;  /* 0x800000af44ae7223 */ /* 0x084fe200000100bf */
[----:B------:R-:W-:Y:S01]  /*7c80*/  FFMA.FTZ R175, R67, -R175, R230 ;  /* 0x800000af43af7223 */ /* 0x000fe200000100e6 */
[----:B------:R0:W-:Y:S01]  /*7c90*/  STS [R51+0x1080], R12 ;  /* 0x0010800c33007388 */ /* 0x0001e20000000800 */
[----:B------:R-:W-:Y:S01]  /*7ca0*/  FFMA.FTZ R220, R172, R15, -R13 ;  /* 0x0000000facdc7223 */ /* 0x000fe2000001080d */
[C---:B------:R-:W-:Y:S01]  /*7cb0*/  IADD3 R187, R136.reuse, 0x100, RZ ;  /* 0x0000010088bb7810 */ /* 0x040fe20007ffe0ff */
[C---:B------:R-:W-:Y:S01]  /*7cc0*/  FMUL.FTZ R13, R175.reuse, R224 ;  /* 0x000000e0af0d7220 */ /* 0x040fe20000410000 */
[----:B------:R-:W-:Y:S01]  /*7cd0*/  FMUL.FTZ R15, R175, R222 ;  /* 0x000000deaf0f7220 */ /* 0x000fe20000410000 */
[----:B------:R-:W-:Y:S01]  /*7ce0*/  IADD3 R189, R136, 0x120, RZ ;  /* 0x0000012088bd7810 */ /* 0x000fe20007ffe0ff */
[----:B------:R-:W-:Y:S01]  /*7cf0*/  FFMA.FTZ R192, -R7, R192, -RZ ;  /* 0x000000c007c07223 */ /* 0x000fe200000109ff */
[C---:B------:R-:W-:Y:S01]  /*7d00*/  FFMA.FTZ R222, R174.reuse, R222, R13 ;  /* 0x000000deaede7223 */ /* 0x040fe2000001000d */
[----:B------:R-:W-:Y:S01]  /*7d10*/  FFMA.FTZ R224, R174, R224, -R15 ;  /* 0x000000e0aee07223 */ /* 0x000fe2000001080f */
[----:B------:R-:W-:Y:S01]  /*7d20*/  IADD3 R13, R136, 0x20, RZ ;  /* 0x00000020880d7810 */ /* 0x000fe20007ffe0ff */
[----:B------:R-:W-:Y:S01]  /*7d30*/  FFMA.FTZ R194, -R6, R194, -RZ ;  /* 0x000000c206c27223 */ /* 0x000fe200000109ff */
[C---:B------:R-:W-:Y:S01]  /*7d40*/  IADD3 R15, R136.reuse, 0x40, RZ ;  /* 0x00000040880f7810 */ /* 0x040fe20007ffe0ff */
[----:B-1----:R-:W-:Y:S01]  /*7d50*/  FFMA.FTZ R14, -R5, R196, -RZ ;  /* 0x000000c4050e7223 */ /* 0x002fe200000109ff */
[----:B------:R-:W-:Y:S01]  /*7d60*/  IADD3 R177, R136, 0x60, RZ ;  /* 0x0000006088b17810 */ /* 0x000fe20007ffe0ff */
[----:B------:R-:W-:Y:S01]  /*7d70*/  FFMA.FTZ R230, -R8, R230, -RZ ;  /* 0x000000e608e67223 */ /* 0x000fe200000109ff */
[----:B------:R-:W-:Y:S01]  /*7d80*/  IADD3 R195, R136, 0x140, RZ ;  /* 0x0000014088c37810 */ /* 0x000fe20007ffe0ff */
[----:B------:R-:W-:Y:S01]  /*7d90*/  FMUL.FTZ R196, R104, R95 ;  /* 0x0000005f68c47220 */ /* 0x000fe20000410000 */
[----:B------:R-:W-:Y:S01]  /*7da0*/  IADD3 R197, R136, 0x160, RZ ;  /* 0x0000016088c57810 */ /* 0x000fe20007ffe0ff */
[----:B------:R-:W-:Y:S01]  /*7db0*/  FFMA.FTZ R228, -R4, R228, -RZ ;  /* 0x000000e404e47223 */ /* 0x000fe200000109ff */
[----:B------:R-:W-:Y:S01]  /*7dc0*/  IADD3 R199, R136, 0x180, RZ ;  /* 0x0000018088c77810 */ /* 0x000fe20007ffe0ff */
[----:B------:R-:W-:Y:S01]  /*7dd0*/  FFMA.FTZ R226, -R2, R226, -RZ ;  /* 0x000000e202e27223 */ /* 0x000fe200000109ff */
[----:B------:R-:W-:Y:S01]  /*7de0*/  IADD3 R201, R136, 0x1a0, RZ ;  /* 0x000001a088c97810 */ /* 0x000fe20007ffe0ff */
[----:B------:R-:W-:Y:S01]  /*7df0*/  FFMA.FTZ R50, -R0, R50, -RZ ;  /* 0x0000003200327223 */ /* 0x000fe200000109ff */
[----:B------:R-:W-:-:S02]  /*7e00*/  LEA.HI.SX32 R181, R183, R136, 0x1b ;  /* 0x00000088b7b57211 */ /* 0x000fc400078fdaff */
[-C--:B------:R-:W-:Y:S02]  /*7e10*/  LEA.HI.SX32 R182, R185, R136.reuse, 0x1b ;  /* 0x00000088b9b67211 */ /* 0x080fe400078fdaff */
[-C--:B------:R-:W-:Y:S02]  /*7e20*/  LEA.HI.SX32 R183, R187, R136.reuse, 0x1b ;  /* 0x00000088bbb77211 */ /* 0x080fe400078fdaff */
[-C--:B------:R-:W-:Y:S02]  /*7e30*/  LEA.HI.SX32 R184, R189, R136.reuse, 0x1b ;  /* 0x00000088bdb87211 */ /* 0x080fe400078fdaff */
[-C--:B0-----:R-:W-:Y:S02]  /*7e40*/  LEA.HI.SX32 R12, R136, R136.reuse, 0x1b ;  /* 0x00000088880c7211 */ /* 0x081fe400078fdaff */
[-C--:B------:R-:W-:Y:S02]  /*7e50*/  LEA.HI.SX32 R13, R13, R136.reuse, 0x1b ;  /* 0x000000880d0d7211 */ /* 0x080fe400078fdaff */
[----:B------:R-:W-:-:S02]  /*7e60*/  LEA.HI.SX32 R15, R15, R136, 0x1b ;  /* 0x000000880f0f7211 */ /* 0x000fc400078fdaff */
[-C--:B------:R-:W-:Y:S02]  /*7e70*/  LEA.HI.SX32 R178, R177, R136.reuse, 0x1b ;  /* 0x00000088b1b27211 */ /* 0x080fe400078fdaff */
[-C--:B------:R-:W-:Y:S02]  /*7e80*/  LEA.HI.SX32 R179, R179, R136.reuse, 0x1b ;  /* 0x00000088b3b37211 */ /* 0x080fe400078fdaff */
[-C--:B------:R-:W-:Y:S02]  /*7e90*/  LEA.HI.SX32 R185, R195, R136.reuse, 0x1b ;  /* 0x00000088c3b97211 */ /* 0x080fe400078fdaff */
[-C--:B------:R-:W-:Y:S02]  /*7ea0*/  LEA.HI.SX32 R186, R197, R136.reuse, 0x1b ;  /* 0x00000088c5ba7211 */ /* 0x080fe400078fdaff */
[-C--:B------:R-:W-:Y:S01]  /*7eb0*/  LEA.HI.SX32 R187, R199, R136.reuse, 0x1b ;  /* 0x00000088c7bb7211 */ /* 0x080fe200078fdaff */
[----:B------:R-:W-:Y:S01]  /*7ec0*/  BAR.SYNC.DEFER_BLOCKING 0x0 ;  /* 0x0000000000007b1d */ /* 0x000fe20000010000 */
[----:B------:R-:W-:-:S02]  /*7ed0*/  LEA.HI.SX32 R188, R201, R136, 0x1b ;  /* 0x00000088c9bc7211 */ /* 0x000fc400078fdaff */
[-C--:B------:R-:W-:Y:S02]  /*7ee0*/  LEA.HI.SX32 R189, R203, R136.reuse, 0x1b ;  /* 0x00000088cbbd7211 */ /* 0x080fe400078fdaff */
[----:B------:R-:W-:Y:S02]  /*7ef0*/  LEA.HI.SX32 R190, R205, R136, 0x1b ;  /* 0x00000088cdbe7211 */ /* 0x000fe400078fdaff */
        /* <DEDUP_REMOVED lines=8> */
[----:B------:R-:W-:Y:S01]  /*7f80*/  LEA R185, R185, UR7, 0x2 ;  /* 0x00000007b9b97c11 */ /* 0x000fe2000f8e10ff */
[----:B------:R-:W0:Y:S01]  /*7f90*/  LDS R191, [R176+0x1100] ;  /* 0x00110000b0bf7984 */ /* 0x000e220000000800 */
[----:B------:R-:W-:-:S02]  /*7fa0*/  LEA R186, R186, UR7, 0x2 ;  /* 0x00000007baba7c11 */ /* 0x000fc4000f8e10ff */
[----:B------:R-:W-:Y:S01]  /*7fb0*/  LEA R187, R187, UR7, 0x2 ;  /* 0x00000007bbbb7c11 */ /* 0x000fe2000f8e10ff */
[----:B------:R-:W1:Y:S01]  /*7fc0*/  LDS R193, [R177+0x1180] ;  /* 0x00118000b1c17984 */ /* 0x000e620000000800 */
[----:B------:R-:W-:Y:S02]  /*7fd0*/  LEA R188, R188, UR7, 0x2 ;  /* 0x00000007bcbc7c11 */ /* 0x000fe4000f8e10ff */
[----:B------:R-:W-:Y:S01]  /*7fe0*/  LEA R189, R189, UR7, 0x2 ;  /* 0x00000007bdbd7c11 */ /* 0x000fe2000f8e10ff */
[----:B------:R-:W2:Y:S01]  /*7ff0*/  LDS R195, [R178+0x1200] ;  /* 0x00120000b2c37984 */ /* 0x000ea20000000800 */
[----:B------:R-:W-:Y:S02]  /*8000*/  LEA R190, R190, UR7, 0x2 ;  /* 0x00000007bebe7c11 */ /* 0x000fe4000f8e10ff */
[----:B------:R-:W-:Y:S01]  /*8010*/  LEA R12, R12, UR7, 0x2 ;  /* 0x000000070c0c7c11 */ /* 0x000fe2000f8e10ff */
        /* <DEDUP_REMOVED lines=21> */
[-C--:B--2---:R-:W-:Y:S01]  /*8170*/  FFMA.FTZ R194, R58, -R196.reuse, R229 ;  /* 0x800000c43ac27223 */ /* 0x084fe200000100e5 */
[----:B------:R-:W-:Y:S02]  /*8180*/  FFMA.FTZ R196, R57, -R196, R52 ;  /* 0x800000c439c47223 */ /* 0x000fe40000010034 */
[----:B------:R2:W-:Y:S01]  /*8190*/  STS [R51+0x18e0], R232 ;  /* 0x0018e0e833007388 */ /* 0x0005e20000000800 */
[C---:B------:R-:W-:Y:S01]  /*81a0*/  FFMA.FTZ R52, -R3.reuse, R52, -RZ ;  /* 0x0000003403347223 */ /* 0x040fe200000109ff */
[----:B-----5:R-:W-:-:S02]  /*81b0*/  FMUL.FTZ R230, R3, R229 ;  /* 0x000000e503e67220 */ /* 0x020fc40000410000 */
[----:B------:R0:W-:Y:S01]  /*81c0*/  STS [R51+0x18c8], R234 ;  /* 0x0018c8ea33007388 */ /* 0x0001e20000000800 */
[----:B-1----:R-:W-:-:S03]  /*81d0*/  FMUL.FTZ R14, R2, R53 ;  /* 0x00000035020e7220 */ /* 0x002fc60000410000 */
[----:B------:R1:W-:Y:S01]  /*81e0*/  STS [R51+0x18d0], R236 ;  /* 0x0018d0ec33007388 */ /* 0x0003e20000000800 */
[----:B--2---:R-:W-:-:S03]  /*81f0*/  FMUL.FTZ R232, R0, R227 ;  /* 0x000000e300e87220 */ /* 0x004fc60000410000 */
        /* <DEDUP_REMOVED lines=52> */
.L_x_16472:
[----:B------:R-:W-:Y:S05]  /*8540*/  BSYNC B0 ;  /* 0x0000000000007941 */ /* 0x000fea0003800000 */
.L_x_16471:
        /* <DEDUP_REMOVED lines=12> */
[----:B-1----:R-:W-:Y:S01]  /*8610*/  FADD.FTZ R51, R13, R210 ;  /* 0x000000d20d337221 */ /* 0x002fe20000010000 */
[----:B------:R-:W-:Y:S01]  /*8620*/  UIMAD.WIDE.U32 UR8, UR12, UR16, URZ ;  /* 0x000000100c0872a5 */ /* 0x000fe2000f8e003f */
[C---:B------:R-:W-:Y:S01]  /*8630*/  IMAD R12, R137.reuse, R32, RZ ;  /* 0x00000020890c7224 */ /* 0x040fe200078e02ff */
[----:B------:R-:W-:Y:S01]  /*8640*/  UIMAD.WIDE.U32 UR10, UR18, UR16, URZ ;  /* 0x00000010120a72a5 */ /* 0x000fe2000f8e003f */
[----:B------:R-:W-:Y:S01]  /*8650*/  IMAD R14, R137, R40, RZ ;  /* 0x00000028890e7224 */ /* 0x000fe200078e02ff */
[----:B------:R-:W-:Y:S01]  /*8660*/  UIMAD UR13, UR17, UR12, UR13 ;  /* 0x0000000c110d72a4 */ /* 0x000fe2000f8e020d */
[----:B------:R-:W-:Y:S01]  /*8670*/  FMUL.FTZ R13, R196, R221 ;  /* 0x000000ddc40d7220 */ /* 0x000fe20000410000 */
[----:B------:R-:W-:Y:S01]  /*8680*/  UIMAD UR19, UR17, UR18, UR19 ;  /* 0x00000012111372a4 */ /* 0x000fe2000f8e0213 */
[----:B------:R-:W-:Y:S01]  /*8690*/  FADD.FTZ R53, R15, R212 ;  /* 0x000000d40f357221 */ /* 0x000fe20000010000 */
[----:B------:R-:W-:Y:S01]  /*86a0*/  UIADD3 UR9, UR13, UR9, URZ ;  /* 0x000000090d097290 */ /* 0x000fe2000fffe03f */
[C---:B------:R-:W-:Y:S01]  /*86b0*/  IMAD R225, R139.reuse, R33, R12 ;  /* 0x000000218be17224 */ /* 0x040fe200078e020c */
[----:B------:R-:W-:Y:S01]  /*86c0*/  UIADD3 UR11, UR19, UR11, URZ ;  /* 0x0000000b130b7290 */ /* 0x000fe2000fffe03f */
[----:B------:R-:W-:-:S02]  /*86d0*/  IMAD R227, R139, R41, R14 ;  /* 0x000000298be37224 */ /* 0x000fc400078e020e */
[-C--:B------:R-:W-:Y:S01]  /*86e0*/  FFMA.FTZ R50, R194, R223.reuse, R13 ;  /* 0x000000dfc2327223 */ /* 0x080fe2000001000d */
        /* <DEDUP_REMOVED lines=15> */
[----:B------:R-:W-:Y:S01]  /*87e0*/  FADD.FTZ R202, R51, R202 ;  /* 0x000000ca33ca7221 */ /* 0x000fe20000010000 */
[----:B------:R-:W-:Y:S01]  /*87f0*/  LEA.HI.X R15, R12, R35, R208, 0x3, P1 ;  /* 0x000000230c0f7211 */ /* 0x000fe200008f1cd0 */
[----:B------:R-:W-:Y:S01]  /*8800*/  FADD.FTZ R223, R53, R200 ;  /* 0x000000c835df7221 */ /* 0x000fe20000010000 */
[----:B------:R-:W-:Y:S01]  /*8810*/  LEA.HI.X R221, R14, R43, R221, 0x3, P2 ;  /* 0x0000002b0edd7211 */ /* 0x000fe200010f1cdd */
[----:B------:R-:W-:Y:S01]  /*8820*/  IMAD R52, R44, UR9, RZ ;  /* 0x000000092c347c24 */ /* 0x000fe2000f8e02ff */
[----:B------:R-:W-:Y:S01]  /*8830*/  IADD3 R12, P2, R13, R204, RZ ;  /* 0x000000cc0d0c7210 */ /* 0x000fe20007f5e0ff */
        /* <DEDUP_REMOVED lines=16> */
[----:B------:R-:W-:-:S04]  /*8940*/  IMAD.WIDE.U32 R14, R36, UR8, R14 ;  /* 0x00000008240e7c25 */ /* 0x000fc8000f8e000e */
[----:B------:R-:W-:Y:S01]  /*8950*/  IMAD.WIDE.U32 R50, R44, UR8, R12 ;  /* 0x000000082c327c25 */ /* 0x000fe2000f8e000c */
[----:B------:R-:W-:Y:S02]  /*8960*/  IADD3 R13, R15, R53, RZ ;  /* 0x000000350f0d7210 */ /* 0x000fe40007ffe0ff */
[----:B------:R0:W1:Y:S01]  /*8970*/  LDS R15, [R176+0x1940] ;  /* 0x00194000b00f7984 */ /* 0x0000620000000800 */
[----:B------:R-:W-:Y:S01]  /*8980*/  IMAD R221, R45, UR8, R52 ;  /* 0x000000082ddd7c24 */ /* 0x000fe2000f8e0234 */
[----:B------:R-:W-:-:S04]  /*8990*/  MOV R12, R14 ;  /* 0x0000000e000c7202 */ /* 0x000fc80000000f00 */
[----:B------:R-:W-:Y:S01]  /*89a0*/  IADD3 R51, R51, R221, RZ ;  /* 0x000000dd33337210 */ /* 0x000fe20007ffe0ff */
[----:B------:R-:W-:Y:S06]  /*89b0*/  @!P1 BRA `(.L_x_16474) ;  /* 0x0000000000089947 */ /* 0x000fec0003800000 */
[----:B------:R2:W-:Y:S04]  /*89c0*/  REDG.E.ADD.F32.FTZ.RN.STRONG.GPU desc[UR14][R12.64+-0x780], R191 ;  /* 0xfff880bf0c0079a6 */ /* 0x0005e8000c10f38e */
[----:B-1----:R2:W-:Y:S02]  /*89d0*/  REDG.E.ADD.F32.FTZ.RN.STRONG.GPU desc[UR14][R50.64+-0x780], R15 ;  /* 0xfff8800f320079a6 */ /* 0x0025e4000c10f38e */
.L_x_16474:
[----:B------:R-:W-:Y:S05]  /*89e0*/  BSYNC B0 ;  /* 0x0000000000007941 */ /* 0x000fea0003800000 */
.L_x_16473:
[----:B------:R-:W3:Y:S01]  /*89f0*/  LDS R177, [R177+0x19c0] ;  /* 0x0019c000b1b17984 */ /* 0x000ee20000000800 */
[----:B------:R-:W-:Y:S04]  /*8a00*/  BSSY B0, `(.L_x_16475) ;  /* 0x0000004000007945 */ /* 0x000fe80003800000 */
[----:B------:R-:W-:Y:S05]  /*8a10*/  @!P2 BRA `(.L_x_16476) ;  /* 0x000000000008a947 */ /* 0x000fea0003800000 */
[----:B------:R4:W-:Y:S04]  /*8a20*/  REDG.E.ADD.F32.FTZ.RN.STRONG.GPU desc[UR14][R12.64+-0x700], R193 ;  /* 0xfff900c10c0079a6 */ /* 0x0009e8000c10f38e */
[----:B---3--:R4:W-:Y:S02]  /*8a30*/  REDG.E.ADD.F32.FTZ.RN.STRONG.GPU desc[UR14][R50.64+-0x700], R177 ;  /* 0xfff900b1320079a6 */ /* 0x0089e4000c10f38e */
.L_x_16476:
[----:B------:R-:W-:Y:S05]  /*8a40*/  BSYNC B0 ;  /* 0x0000000000007941 */ /* 0x000fea0003800000 */
.L_x_16475:
[----:B-12---:R1:W2:Y:S01]  /*8a50*/  LDS R15, [R178+0x1a40] ;  /* 0x001a4000b20f7984 */ /* 0x0062a20000000800 */
[----:B------:R-:W-:Y:S04]  /*8a60*/  BSSY B0, `(.L_x_16477) ;  /* 0x0000004000007945 */ /* 0x000fe80003800000 */
[----:B------:R-:W-:Y:S05]  /*8a70*/  @!P3 BRA `(.L_x_16478) ;  /* 0x000000000008b947 */ /* 0x000fea0003800000 */
[----:B------:R0:W-:Y:S04]  /*8a80*/  REDG.E.ADD.F32.FTZ.RN.STRONG.GPU desc[UR14][R12.64+-0x680], R195 ;  /* 0xfff980c30c0079a6 */ /* 0x0001e8000c10f38e */
[----:B--2---:R0:W-:Y:S02]  /*8a90*/  REDG.E.ADD.F32.FTZ.RN.STRONG.GPU desc[UR14][R50.64+-0x680], R15 ;  /* 0xfff9800f320079a6 */ /* 0x0041e4000c10f38e */
.L_x_16478:
[----:B------:R-:W-:Y:S05]  /*8aa0*/  BSYNC B0 ;  /* 0x0000000000007941 */ /* 0x000fea0003800000 */
.L_x_16477:
        /* <DEDUP_REMOVED lines=11> */
.L_x_16480:
[----:B------:R-:W-:Y:S05]  /*8b60*/  BSYNC B0 ;  /* 0x0000000000007941 */ /* 0x000fea0003800000 */
.L_x_16479:
[----:B0-2---:R0:W2:Y:S01]  /*8b70*/  LDS R15, [R180+0x1b40] ;  /* 0x001b4000b40f7984 */ /* 0x0050a20000000800 */
[----:B------:R-:W-:Y:S04]  /*8b80*/  BSSY B0, `(.L_x_16481) ;  /* 0x0000004000007945 */ /* 0x000fe80003800000 */
[----:B------:R-:W-:Y:S05]  /*8b90*/  @!P1 BRA `(.L_x_16482) ;  /* 0x0000000000089947 */ /* 0x000fea0003800000 */
[----:B------:R0:W-:Y:S04]  /*8ba0*/  REDG.E.ADD.F32.FTZ.RN.STRONG.GPU desc[UR14][R12.64+-0x580], R199 ;  /* 0xfffa80c70c0079a6 */ /* 0x0001e8000c10f38e */
[----:B--2---:R0:W-:Y:S02]  /*8bb0*/  REDG.E.ADD.F32.FTZ.RN.STRONG.GPU desc[UR14][R50.64+-0x580], R15 ;  /* 0xfffa800f320079a6 */ /* 0x0041e4000c10f38e */
.L_x_16482:
[----:B------:R-:W-:Y:S05]  /*8bc0*/  BSYNC B0 ;  /* 0x0000000000007941 */ /* 0x000fea0003800000 */
.L_x_16481:
[----:B------:R-:W0:Y:S01]  /*8bd0*/  LDS R181, [R181+0x1bc0] ;  /* 0x001bc000b5b57984 */ /* 0x000e220000000800 */
[----:B------:R-:W-:Y:S04]  /*8be0*/  BSSY B0, `(.L_x_16483) ;  /* 0x0000004000007945 */ /* 0x000fe80003800000 */
[----:B------:R-:W-:Y:S05]  /*8bf0*/  @!P2 BRA `(.L_x_16484) ;  /* 0x000000000008a947 */ /* 0x000fea0003800000 */
[----:B------:R1:W-:Y:S04]  /*8c00*/  REDG.E.ADD.F32.FTZ.RN.STRONG.GPU desc[UR14][R12.64+-0x500], R201 ;  /* 0xfffb00c90c0079a6 */ /* 0x0003e8000c10f38e */
[----:B0-----:R1:W-:Y:S02]  /*8c10*/  REDG.E.ADD.F32.FTZ.RN.STRONG.GPU desc[UR14][R50.64+-0x500], R181 ;  /* 0xfffb00b5320079a6 */ /* 0x0013e4000c10f38e */
.L_x_16484:
[----:B------:R-:W-:Y:S05]  /*8c20*/  BSYNC B0 ;  /* 0x0000000000007941 */ /* 0x000fea0003800000 */
.L_x_16483:
[----:B0-2---:R0:W2:Y:S01]  /*8c30*/  LDS R15, [R182+0x1c40] ;  /* 0x001c4000b60f7984 */ /* 0x0050a20000000800 */
[----:B------:R-:W-:Y:S04]  /*8c40*/  BSSY B0, `(.L_x_16485) ;  /* 0x0000004000007945 */ /* 0x000fe80003800000 */
[----:B------:R-:W-:Y:S05]  /*8c50*/  @!P3 BRA `(.L_x_16486) ;  /* 0x000000000008b947 */ /* 0x000fea0003800000 */
[----:B------:R0:W-:Y:S04]  /*8c60*/  REDG.E.ADD.F32.FTZ.RN.STRONG.GPU desc[UR14][R12.64+-0x480], R203 ;  /* 0xfffb80cb0c0079a6 */ /* 0x0001e8000c10f38e */
[----:B--2---:R0:W-:Y:S02]  /*8c70*/  REDG.E.ADD.F32.FTZ.RN.STRONG.GPU desc[UR14][R50.64+-0x480], R15 ;  /* 0xfffb800f320079a6 */ /* 0x0041e4000c10f38e */
.L_x_16486:
[----:B------:R-:W-:Y:S05]  /*8c80*/  BSYNC B0 ;  /* 0x0000000000007941 */ /* 0x000fea0003800000 */
.L_x_16485:
[----:B------:R-:W0:Y:S01]  /*8c90*/  LDS R183, [R183+0x1cc0] ;  /* 0x001cc000b7b77984 */ /* 0x000e220000000800 */
[----:B------:R-:W-:Y:S04]  /*8ca0*/  BSSY B0, `(.L_x_16487) ;  /* 0x0000004000007945 */ /* 0x000fe80003800000 */
[----:B------:R-:W-:Y:S05]  /*8cb0*/  @!P4 BRA `(.L_x_16488) ;  /* 0x000000000008c947 */ /* 0x000fea0003800000 */
[----:B------:R1:W-:Y:S04]  /*8cc0*/  REDG.E.ADD.F32.FTZ.RN.STRONG.GPU desc[UR14][R12.64+-0x400], R205 ;  /* 0xfffc00cd0c0079a6 */ /* 0x0003e8000c10f38e */
[----:B0-----:R1:W-:Y:S02]  /*8cd0*/  REDG.E.ADD.F32.FTZ.RN.STRONG.GPU desc[UR14][R50.64+-0x400], R183 ;  /* 0xfffc00b7320079a6 */ /* 0x0013e4000c10f38e */
.L_x_16488:
[----:B------:R-:W-:Y:S05]  /*8ce0*/  BSYNC B0 ;  /* 0x0000000000007941 */ /* 0x000fea0003800000 */
.L_x_16487:
[----:B0-2---:R0:W2:Y:S01]  /*8cf0*/  LDS R15, [R184+0x1d40] ;  /* 0x001d4000b80f7984 */ /* 0x0050a20000000800 */
[----:B------:R-:W-:Y:S04]  /*8d00*/  BSSY B0, `(.L_x_16489) ;  /* 0x0000004000007945 */ /* 0x000fe80003800000 */
[----:B------:R-:W-:Y:S05]  /*8d10*/  @!P5 BRA `(.L_x_16490) ;  /* 0x000000000008d947 */ /* 0x000fea0003800000 */
[----:B------:R0:W-:Y:S04]  /*8d20*/  REDG.E.ADD.F32.FTZ.RN.STRONG.GPU desc[UR14][R12.64+-0x380], R207 ;  /* 0xfffc80cf0c0079a6 */ /* 0x0001e8000c10f38e */
[----:B--2---:R0:W-:Y:S02]  /*8d30*/  REDG.E.ADD.F32.FTZ.RN.STRONG.GPU desc[UR14][R50.64+-0x380], R15 ;  /* 0xfffc800f320079a6 */ /* 0x0041e4000c10f38e */
.L_x_16490:
[----:B------:R-:W-:Y:S05]  /*8d40*/  BSYNC B0 ;  /* 0x0000000000007941 */ /* 0x000fea0003800000 */
.L_x_16489:
        /* <DEDUP_REMOVED lines=11> */
.L_x_16492:
[----:B------:R-:W-:Y:S05]  /*8e00*/  BSYNC B0 ;  /* 0x0000000000007941 */ /* 0x000fea0003800000 */
.L_x_16491:
[----:B0-2---:R0:W2:Y:S01]  /*8e10*/  LDS R15, [R186+0x1e40] ;  /* 0x001e4000ba0f7984 */ /* 0x0050a20000000800 */
[----:B------:R-:W-:Y:S04]  /*8e20*/  BSSY B0, `(.L_x_16493) ;  /* 0x0000004000007945 */ /* 0x000fe80003800000 */
[----:B------:R-:W-:Y:S05]  /*8e30*/  @!P1 BRA `(.L_x_16494) ;  /* 0x0000000000089947 */ /* 0x000fea0003800000 */
[----:B------:R0:W-:Y:S04]  /*8e40*/  REDG.E.ADD.F32.FTZ.RN.STRONG.GPU desc[UR14][R12.64+-0x280], R211 ;  /* 0xfffd80d30c0079a6 */ /* 0x0001e8000c10f38e */
[----:B--2---:R0:W-:Y:S02]  /*8e50*/  REDG.E.ADD.F32.FTZ.RN.STRONG.GPU desc[UR14][R50.64+-0x280], R15 ;  /* 0xfffd800f320079a6 */ /* 0x0041e4000c10f38e */
.L_x_16494:
[----:B------:R-:W-:Y:S05]  /*8e60*/  BSYNC B0 ;  /* 0x0000000000007941 */ /* 0x000fea0003800000 */
.L_x_16493:
[----:B------:R-:W0:Y:S01]  /*8e70*/  LDS R187, [R187+0x1ec0] ;  /* 0x001ec000bbbb7984 */ /* 0x000e220000000800 */
[----:B------:R-:W-:Y:S04]  /*8e80*/  BSSY B0, `(.L_x_16495) ;  /* 0x0000004000007945 */ /* 0x000fe80003800000 */
[----:B------:R-:W-:Y:S05]  /*8e90*/  @!P2 BRA `(.L_x_16496) ;  /* 0x000000000008a947 */ /* 0x000fea0003800000 */
[----:B------:R1:W-:Y:S04]  /*8ea0*/  REDG.E.ADD.F32.FTZ.RN.STRONG.GPU desc[UR14][R12.64+-0x200], R213 ;  /* 0xfffe00d50c0079a6 */ /* 0x0003e8000c10f38e */
[----:B0-----:R1:W-:Y:S02]  /*8eb0*/  REDG.E.ADD.F32.FTZ.RN.STRONG.GPU desc[UR14][R50.64+-0x200], R187 ;  /* 0xfffe00bb320079a6 */ /* 0x0013e4000c10f38e */
.L_x_16496:
[----:B------:R-:W-:Y:S05]  /*8ec0*/  BSYNC B0 ;  /* 0x0000000000007941 */ /* 0x000fea0003800000 */
.L_x_16495:
[----:B0-2---:R0:W2:Y:S01]  /*8ed0*/  LDS R15, [R188+0x1f40] ;  /* 0x001f4000bc0f7984 */ /* 0x0050a20000000800 */
[----:B------:R-:W-:Y:S04]  /*8ee0*/  BSSY B0, `(.L_x_16497) ;  /* 0x0000004000007945 */ /* 0x000fe80003800000 */
[----:B------:R-:W-:Y:S05]  /*8ef0*/  @!P3 BRA `(.L_x_16498) ;  /* 0x000000000008b947 */ /* 0x000fea0003800000 */
[----:B------:R0:W-:Y:S04]  /*8f00*/  REDG.E.ADD.F32.FTZ.RN.STRONG.GPU desc[UR14][R12.64+-0x180], R215 ;  /* 0xfffe80d70c0079a6 */ /* 0x0001e8000c10f38e */
[----:B--2---:R0:W-:Y:S02]  /*8f10*/  REDG.E.ADD.F32.FTZ.RN.STRONG.GPU desc[UR14][R50.64+-0x180], R15 ;  /* 0xfffe800f320079a6 */ /* 0x0041e4000c10f38e */
.L_x_16498:
[----:B------:R-:W-:Y:S05]  /*8f20*/  BSYNC B0 ;  /* 0x0000000000007941 */ /* 0x000fea0003800000 */
.L_x_16497:
[----:B------:R-:W0:Y:S01]  /*8f30*/  LDS R189, [R189+0x1fc0] ;  /* 0x001fc000bdbd7984 */ /* 0x000e220000000800 */
[----:B------:R-:W-:Y:S04]  /*8f40*/  BSSY B0, `(.L_x_16499) ;  /* 0x0000004000007945 */ /* 0x000fe80003800000 */
[----:B------:R-:W-:Y:S05]  /*8f50*/  @!P4 BRA `(.L_x_16500) ;  /* 0x000000000008c947 */ /* 0x000fea0003800000 */
[----:B------:R1:W-:Y:S04]  /*8f60*/  REDG.E.ADD.F32.FTZ.RN.STRONG.GPU desc[UR14][R12.64+-0x100], R217 ;  /* 0xffff00d90c0079a6 */ /* 0x0003e8000c10f38e */
[----:B0-----:R1:W-:Y:S02]  /*8f70*/  REDG.E.ADD.F32.FTZ.RN.STRONG.GPU desc[UR14][R50.64+-0x100], R189 ;  /* 0xffff00bd320079a6 */ /* 0x0013e4000c10f38e */
.L_x_16500:
[----:B------:R-:W-:Y:S05]  /*8f80*/  BSYNC B0 ;  /* 0x0000000000007941 */ /* 0x000fea0003800000 */
.L_x_16499:
[----:B0-2---:R0:W2:Y:S01]  /*8f90*/  LDS R15, [R190+0x2040] ;  /* 0x00204000be0f7984 */ /* 0x0050a20000000800 */
[----:B------:R-:W-:Y:S04]  /*8fa0*/  BSSY B0, `(.L_x_16501) ;  /* 0x0000004000007945 */ /* 0x000fe80003800000 */
[----:B------:R-:W-:Y:S05]  /*8fb0*/  @!P5 BRA `(.L_x_16502) ;  /* 0x000000000008d947 */ /* 0x000fea0003800000 */
[----:B------:R0:W-:Y:S04]  /*8fc0*/  REDG.E.ADD.F32.FTZ.RN.STRONG.GPU desc[UR14][R12.64+-0x80], R219 ;  /* 0xffff80db0c0079a6 */ /* 0x0001e8000c10f38e */
[----:B--2---:R0:W-:Y:S02]  /*8fd0*/  REDG.E.ADD.F32.FTZ.RN.STRONG.GPU desc[UR14][R50.64+-0x80], R15 ;  /* 0xffff800f320079a6 */ /* 0x0041e4000c10f38e */
.L_x_16502:
[----:B------:R-:W-:Y:S05]  /*8fe0*/  BSYNC B0 ;  /* 0x0000000000007941 */ /* 0x000fea0003800000 */
.L_x_16501:
[----:B01--4-:R-:W0:Y:S01]  /*8ff0*/  SHFL.DOWN PT, R12, R165, 0x1, 0x1f ;  /* 0x08201f00a50c7f89 */ /* 0x013e2200000e0000 */
[----:B------:R-:W-:Y:S01]  /*9000*/  ISETP.GT.AND P1, PT, R134, 0x1e, PT ;  /* 0x0000001e8600780c */ /* 0x000fe20003f24270 */
[----:B------:R-:W-:Y:S01]  /*9010*/  FMUL.FTZ R9, R9, R144 ;  /* 0x0000009009097220 */ /* 0x000fe20000410000 */
[----:B------:R-:W-:Y:S01]  /*9020*/  FMUL.FTZ R55, R55, R168 ;  /* 0x000000a837377220 */ /* 0x000fe20000410000 */
[----:B------:R-:W1:Y:S01]  /*9030*/  SHFL.DOWN PT, R13, R164, 0x1, 0x1f ;  /* 0x08201f00a40d7f89 */ /* 0x000e6200000e0000 */
[----:B------:R-:W-:Y:S01]  /*9040*/  FMUL.FTZ R57, R57, R160 ;  /* 0x000000a039397220 */ /* 0x000fe20000410000 */
[----:B--2---:R-:W-:Y:S01]  /*9050*/  FFMA.FTZ R15, R54, R145, R9 ;  /* 0x00000091360f7223 */ /* 0x004fe20000010009 */
[----:B------:R-:W-:Y:S01]  /*9060*/  FMUL.FTZ R9, R49, R168 ;  /* 0x000000a831097220 */ /* 0x000fe20000410000 */
[----:B------:R-:W-:Y:S01]  /*9070*/  FFMA.FTZ R56, R56, R169, R55 ;  /* 0x000000a938387223 */ /* 0x000fe20000010037 */
        /* <DEDUP_REMOVED lines=8> */
[----:B------:R-:W-:Y:S01]  /*9100*/  ISETP.NE.AND P3, PT, R136, RZ, PT ;  /* 0x000000ff8800720c */ /* 0x000fe20003f65270 */
[----:B------:R-:W-:Y:S01]  /*9110*/  FMUL.FTZ R65, R65, R146 ;  /* 0x0000009241417220 */ /* 0x000fe20000410000 */
[----:B------:R-:W-:Y:S01]  /*9120*/  FMUL.FTZ R67, R67, R173 ;  /* 0x000000ad43437220 */ /* 0x000fe20000410000 */
[----:B------:R-:W-:Y:S01]  /*9130*/  FFMA.FTZ R64, R64, R153, R63 ;  /* 0x0000009940407223 */ /* 0x000fe2000001003f */
[----:B------:R-:W-:Y:S01]  /*9140*/  BSSY B0, `(.L_x_16503) ;  /* 0x000006a000007945 */ /* 0x000fe20003800000 */
        /* <DEDUP_REMOVED lines=13> */
[----:B------:R-:W-:-:S08]  /*9220*/  FFMA.FTZ R91, R68, R102, R91 ;  /* 0x00000066445b7223 */ /* 0x000fd0000001005b */
[----:B0-----:R-:W-:Y:S01]  /*9230*/  @!P1 FADD.FTZ R165, R165, R12 ;  /* 0x0000000ca5a59221 */ /* 0x001fe20000010000 */
[----:B------:R-:W-:Y:S01]  /*9240*/  FMUL.FTZ R12, R49, R144 ;  /* 0x00000090310c7220 */ /* 0x000fe20000410000 */
[----:B-1----:R-:W-:-:S03]  /*9250*/  @!P1 FADD.FTZ R164, R164, R13 ;  /* 0x0000000da4a49221 */ /* 0x002fc60000010000 */
[----:B------:R-:W0:Y:S01]  /*9260*/  SHFL.DOWN PT, R14, R165, 0x4, 0x1f ;  /* 0x08801f00a50e7f89 */ /* 0x000e2200000e0000 */
[CC--:B------:R-:W-:Y:S01]  /*9270*/  FMUL.FTZ R13, R49.reuse, R145.reuse ;  /* 0x00000091310d7220 */ /* 0x0c0fe20000410000 */
[----:B------:R-:W-:Y:S01]  /*9280*/  ISETP.GT.AND P1, PT, R134, 0x1b, PT ;  /* 0x0000001b8600780c */ /* 0x000fe20003f24270 */
[C---:B------:R-:W-:Y:S01]  /*9290*/  FFMA.FTZ R145, R48.reuse, R145, R12 ;  /* 0x0000009130917223 */ /* 0x040fe2000001000c */
[----:B------:R-:W1:Y:S01]  /*92a0*/  SHFL.DOWN PT, R51, R164, 0x4, 0x1f ;  /* 0x08801f00a4337f89 */ /* 0x000e6200000e0000 */
[C---:B------:R-:W-:Y:S01]  /*92b0*/  FFMA.FTZ R144, R48.reuse, R144, -R13 ;  /* 0x0000009030907223 */ /* 0x040fe2000001080d */
[CC--:B------:R-:W-:Y:S01]  /*92c0*/  FMUL.FTZ R13, R49.reuse, R169.reuse ;  /* 0x000000a9310d7220 */ /* 0x0c0fe20000410000 */
[C---:B------:R-:W-:Y:S01]  /*92d0*/  FFMA.FTZ R169, R48.reuse, R169, R9 ;  /* 0x000000a930a97223 */ /* 0x040fe20000010009 */
[----:B------:R-:W-:Y:S01]  /*92e0*/  FMUL.FTZ R9, R49, R160 ;  /* 0x000000a031097220 */ /* 0x000fe20000410000 */
[----:B------:R-:W-:Y:S01]  /*92f0*/  FMUL.FTZ R167, R167, R144 ;  /* 0x00000090a7a77220 */ /* 0x000fe20000410000 */
[C---:B------:R-:W-:Y:S01]  /*9300*/  FFMA.FTZ R168, R48.reuse, R168, -R13 ;  /* 0x000000a830a87223 */ /* 0x040fe2000001080d */
[CC--:B------:R-:W-:Y:S01]  /*9310*/  FMUL.FTZ R13, R49.reuse, R161.reuse ;  /* 0x000000a1310d7220 */ /* 0x0c0fe20000410000 */
[----:B------:R-:W-:Y:S01]  /*9320*/  FFMA.FTZ R161, R48, R161, R9 ;  /* 0x000000a130a17223 */ /* 0x000fe20000010009 */
[----:B------:R-:W-:Y:S01]  /*9330*/  FFMA.FTZ R166, R166, R145, R167 ;  /* 0x00000091a6a67223 */ /* 0x000fe200000100a7 */
[----:B------:R-:W-:Y:S01]  /*9340*/  FMUL.FTZ R9, R49, R159 ;  /* 0x0000009f31097220 */ /* 0x000fe20000410000 */
[----:B------:R-:W-:Y:S01]  /*9350*/  FFMA.FTZ R13, R48, R160, -R13 ;  /* 0x000000a0300d7223 */ /* 0x000fe2000001080d */
[----:B------:R-:W-:Y:S01]  /*9360*/  FMUL.FTZ R163, R163, R168 ;  /* 0x000000a8a3a37220 */ /* 0x000fe20000410000 */
[----:B------:R-:W-:-:S02]  /*9370*/  FFMA.FTZ R15, R101, R15, R166 ;  /* 0x0000000f650f7223 */ /* 0x000fc400000100a6 */
[----:B------:R-:W-:Y:S01]  /*9380*/  FMUL.FTZ R13, R196, R13 ;  /* 0x0000000dc40d7220 */ /* 0x000fe20000410000 */
[----:B------:R-:W-:Y:S01]  /*9390*/  FFMA.FTZ R162, R162, R169, R163 ;  /* 0x000000a9a2a27223 */ /* 0x000fe200000100a3 */
[----:B------:R-:W-:Y:S02]  /*93a0*/  FADD.FTZ R82, R15, R82 ;  /* 0x000000520f527221 */ /* 0x000fe40000010000 */
[----:B------:R-:W-:Y:S01]  /*93b0*/  FFMA.FTZ R13, R194, R161, R13 ;  /* 0x000000a1c20d7223 */ /* 0x000fe2000001000d */
[----:B0-----:R-:W-:Y:S01]  /*93c0*/  @!P1 FADD.FTZ R165, R165, R14 ;  /* 0x0000000ea5a59221 */ /* 0x001fe20000010000 */
[-C--:B------:R-:W-:Y:S01]  /*93d0*/  FFMA.FTZ R14, R48, R158.reuse, -R9 ;  /* 0x0000009e300e7223 */ /* 0x080fe20000010809 */
[----:B------:R-:W-:Y:S01]  /*93e0*/  FMUL.FTZ R9, R49, R158 ;  /* 0x0000009e31097220 */ /* 0x000fe20000410000 */
[----:B------:R-:W-:Y:S01]  /*93f0*/  FFMA.FTZ R13, R104, R57, R13 ;  /* 0x00000039680d7223 */ /* 0x000fe2000001000d */
[----:B-1----:R-:W-:Y:S01]  /*9400*/  @!P1 FADD.FTZ R164, R164, R51 ;  /* 0x00000033a4a49221 */ /* 0x002fe20000010000 */
[----:B------:R-:W0:Y:S01]  /*9410*/  SHFL.DOWN PT, R50, R165, 0x8, 0x1f ;  /* 0x09001f00a5327f89 */ /* 0x000e2200000e0000 */
[----:B------:R-:W-:Y:S01]  /*9420*/  ISETP.GT.AND P1, PT, R134, 0x17, PT ;  /* 0x000000178600780c */ /* 0x000fe20003f24270 */
[----:B------:R-:W-:Y:S01]  /*9430*/  FMUL.FTZ R14, R157, R14 ;  /* 0x0000000e9d0e7220 */ /* 0x000fe20000410000 */
[C---:B------:R-:W-:Y:S01]  /*9440*/  FFMA.FTZ R12, R48.reuse, R159, R9 ;  /* 0x0000009f300c7223 */ /* 0x040fe20000010009 */
[----:B------:R-:W1:Y:S01]  /*9450*/  SHFL.DOWN PT, R15, R164, 0x8, 0x1f ;  /* 0x09001f00a40f7f89 */ /* 0x000e6200000e0000 */
[----:B------:R-:W-:Y:S01]  /*9460*/  FMUL.FTZ R9, R49, R156 ;  /* 0x0000009c31097220 */ /* 0x000fe20000410000 */
[----:B------:R-:W-:Y:S01]  /*9470*/  FADD.FTZ R80, R13, R80 ;  /* 0x000000500d507221 */ /* 0x000fe20000010000 */
[----:B------:R-:W-:Y:S01]  /*9480*/  FFMA.FTZ R12, R155, R12, R14 ;  /* 0x0000000c9b0c7223 */ /* 0x000fe2000001000e */
[----:B------:R-:W-:Y:S01]  /*9490*/  FFMA.FTZ R162, R103, R56, R162 ;  /* 0x0000003867a27223 */ /* 0x000fe200000100a2 */
[-C--:B------:R-:W-:Y:S01]  /*94a0*/  FFMA.FTZ R13, R48, R154.reuse, -R9 ;  /* 0x0000009a300d7223 */ /* 0x080fe20000010809 */
[----:B------:R-:W-:Y:S01]  /*94b0*/  FMUL.FTZ R9, R49, R154 ;  /* 0x0000009a31097220 */ /* 0x000fe20000410000 */
[----:B------:R-:W-:Y:S01]  /*94c0*/  FFMA.FTZ R12, R105, R60, R12 ;  /* 0x0000003c690c7223 */ /* 0x000fe2000001000c */
[----:B------:R-:W-:Y:S01]  /*94d0*/  FADD.FTZ R81, R162, R81 ;  /* 0x00000051a2517221 */ /* 0x000fe20000010000 */
[----:B------:R-:W-:Y:S01]  /*94e0*/  FMUL.FTZ R152, R152, R13 ;  /* 0x0000000d98987220 */ /* 0x000fe20000410000 */
[----:B------:R-:W-:Y:S01]  /*94f0*/  FFMA.FTZ R156, R48, R156, R9 ;  /* 0x0000009c309c7223 */ /* 0x000fe20000010009 */
[CC--:B------:R-:W-:Y:S01]  /*9500*/  FMUL.FTZ R9, R49.reuse, R153.reuse ;  /* 0x0000009931097220 */ /* 0x0c0fe20000410000 */
[----:B------:R-:W-:Y:S01]  /*9510*/  FADD.FTZ R79, R12, R79 ;  /* 0x0000004f0c4f7221 */ /* 0x000fe20000010000 */
[----:B------:R-:W-:Y:S01]  /*9520*/  FMUL.FTZ R12, R49, R150 ;  /* 0x00000096310c7220 */ /* 0x000fe20000410000 */
[----:B------:R-:W-:Y:S01]  /*9530*/  FFMA.FTZ R151, R151, R156, R152 ;  /* 0x0000009c97977223 */ /* 0x000fe20000010098 */
[C---:B------:R-:W-:Y:S01]  /*9540*/  FFMA.FTZ R150, R48.reuse, R150, -R9 ;  /* 0x0000009630967223 */ /* 0x040fe20000010809 */
[----:B------:R-:W-:Y:S01]  /*9550*/  FMUL.FTZ R9, R49, R148 ;  /* 0x0000009431097220 */ /* 0x000fe20000410000 */
[----:B------:R-:W-:Y:S01]  /*9560*/  FFMA.FTZ R12, R48, R153, R12 ;  /* 0x00000099300c7223 */ /* 0x000fe2000001000c */
[----:B------:R-:W-:Y:S01]  /*9570*/  FFMA.FTZ R151, R106, R61, R151 ;  /* 0x0000003d6a977223 */ /* 0x000fe20000010097 */
[----:B------:R-:W-:Y:S01]  /*9580*/  FMUL.FTZ R150, R149, R150 ;  /* 0x0000009695967220 */ /* 0x000fe20000410000 */
[----:B0-----:R-:W-:Y:S01]  /*9590*/  @!P1 FADD.FTZ R165, R165, R50 ;  /* 0x00000032a5a59221 */ /* 0x001fe20000010000 */
[----:B------:R-:W-:Y:S01]  /*95a0*/  FFMA.FTZ R9, R48, R146, -R9 ;  /* 0x0000009230097223 */ /* 0x000fe20000010809 */
[----:B------:R-:W-:Y:S01]  /*95b0*/  FADD.FTZ R78, R151, R78 ;  /* 0x0000004e974e7221 */ /* 0x000fe20000010000 */
[----:B------:R-:W-:Y:S01]  /*95c0*/  FFMA.FTZ R150, R147, R12, R150 ;  /* 0x0000000c93967223 */ /* 0x000fe20000010096 */
[----:B-1----:R-:W-:Y:S01]  /*95d0*/  @!P1 FADD.FTZ R164, R164, R15 ;  /* 0x0000000fa4a49221 */ /* 0x002fe20000010000 */
[----:B------:R-:W0:Y:S01]  /*95e0*/  SHFL.DOWN PT, R14, R165, 0x10, 0x1f ;  /* 0x0a001f00a50e7f89 */ /* 0x000e2200000e0000 */
[----:B------:R-:W-:Y:S01]  /*95f0*/  ISETP.GT.AND P1, PT, R134, 0xf, PT ;  /* 0x0000000f8600780c */ /* 0x000fe20003f24270 */
[----:B------:R-:W-:Y:S01]  /*9600*/  FMUL.FTZ R51, R170, R9 ;  /* 0x00000009aa337220 */ /* 0x000fe20000410000 */
[----:B------:R-:W-:Y:S01]  /*9610*/  FMUL.FTZ R9, R49, R171 ;  /* 0x000000ab31097220 */ /* 0x000fe20000410000 */
[----:B------:R-:W1:Y:S01]  /*9620*/  SHFL.DOWN PT, R15, R164, 0x10, 0x1f ;  /* 0x0a001f00a40f7f89 */ /* 0x000e6200000e0000 */
[----:B------:R-:W-:-:S02]  /*9630*/  FFMA.FTZ R150, R107, R64, R150 ;  /* 0x000000406b967223 */ /* 0x000fc40000010096 */
[----:B------:R-:W-:Y:S02]  /*9640*/  FFMA.FTZ R50, R48, R173, -R9 ;  /* 0x000000ad30327223 */ /* 0x000fe40000010809 */
[----:B------:R-:W-:Y:S02]  /*9650*/  FADD.FTZ R77, R150, R77 ;  /* 0x0000004d964d7221 */ /* 0x000fe40000010000 */
[----:B------:R-:W-:-:S03]  /*9660*/  FMUL.FTZ R175, R175, R50 ;  /* 0x00000032afaf7220 */ /* 0x000fc60000410000 */
[----:B0-----:R-:W-:Y:S01]  /*9670*/  @!P1 FADD.FTZ R165, R165, R14 ;  /* 0x0000000ea5a59221 */ /* 0x001fe20000010000 */
[C---:B------:R-:W-:Y:S01]  /*9680*/  FMUL.FTZ R14, R49.reuse, R173 ;  /* 0x000000ad310e7220 */ /* 0x040fe20000410000 */
[----:B-1----:R-:W-:Y:S01]  /*9690*/  @!P1 FADD.FTZ R164, R164, R15 ;  /* 0x0000000fa4a49221 */ /* 0x002fe20000010000 */
[----:B------:R-:W-:Y:S02]  /*96a0*/  FMUL.FTZ R15, R49, R146 ;  /* 0x00000092310f7220 */ /* 0x000fe40000410000 */
[C---:B------:R-:W-:Y:S01]  /*96b0*/  FFMA.FTZ R9, R48.reuse, R171, R14 ;  /* 0x000000ab30097223 */ /* 0x040fe2000001000e */
[----:B------:R-:W-:Y:S01]  /*96c0*/  MOV R12, R165 ;  /* 0x000000a5000c7202 */ /* 0x000fe20000000f00 */
[----:B------:R-:W-:Y:S01]  /*96d0*/  FFMA.FTZ R15, R48, R148, R15 ;  /* 0x00000094300f7223 */ /* 0x000fe2000001000f */
[----:B------:R-:W-:Y:S01]  /*96e0*/  MOV R13, R164 ;  /* 0x000000a4000d7202 */ /* 0x000fe20000000f00 */
[----:B------:R-:W-:Y:S02]  /*96f0*/  FFMA.FTZ R174, R174, R9, R175 ;  /* 0x00000009aeae7223 */ /* 0x000fe400000100af */
[----:B------:R-:W-:-:S02]  /*9700*/  FFMA.FTZ R15, R172, R15, R51 ;  /* 0x0000000fac0f7223 */ /* 0x000fc40000010033 */
[----:B------:R0:W-:Y:S01]  /*9710*/  @!P2 STS.64 [UR7+0x2108], R12 ;  /* 0x0021080cff00a988 */ /* 0x0001e20008000a07 */
[----:B------:R-:W-:Y:S01]  /*9720*/  FFMA.FTZ R9, R109, R68, R174 ;  /* 0x000000446d097223 */ /* 0x000fe200000100ae */
[----:B------:R-:W-:-:S03]  /*9730*/  FFMA.FTZ R15, R108, R65, R15 ;  /* 0x000000416c0f7223 */ /* 0x000fc6000001000f */
[----:B------:R-:W-:Y:S01]  /*9740*/  FADD.FTZ R74, R9, R74 ;  /* 0x0000004a094a7221 */ /* 0x000fe20000010000 */
        /* <DEDUP_REMOVED lines=9> */
.L_x_16504:
[----:B------:R-:W-:Y:S05]  /*97e0*/  BSYNC B0 ;  /* 0x0000000000007941 */ /* 0x000fea0003800000 */
.L_x_16503:
[----:B------:R-:W-:Y:S01]  /*97f0*/  IADD3 R71, R71, 0x1, RZ ;  /* 0x0000000147477810 */ /* 0x000fe20007ffe0ff */
[----:B------:R-:W-:-:S03]  /*9800*/  UIADD3 UR5, UP0, UR5, 0x1, URZ ;  /* 0x0000000105057890 */ /* 0x000fc6000ff1e03f */
[----:B------:R-:W-:Y:S01]  /*9810*/  ISETP.GE.AND P1, PT, R71, UR34, PT ;  /* 0x0000002247007c0c */ /* 0x000fe2000bf26270 */
[----:B------:R-:W-:-:S12]  /*9820*/  UIADD3.X UR6, URZ, UR6, URZ, UP0, !UPT ;  /* 0x000000063f067290 */ /* 0x000fd800087fe43f */
[----:B------:R-:W-:Y:S05]  /*9830*/  @!P1 BRA `(.L_x_16505) ;  /* 0xffffffa800549947 */ /* 0x000fea000383ffff */
.L_x_16458:
[----:B------:R-:W-:Y:S01]  /*9840*/  BAR.SYNC.DEFER_BLOCKING 0x0 ;  /* 0x0000000000007b1d */ /* 0x000fe20000010000 */
[C---:B------:R-:W-:Y:S02]  /*9850*/  LOP3.LUT R20, R120.reuse, 0x20, RZ, 0xfc, !PT ;  /* 0x0000002078147812 */ /* 0x040fe400078efcff */
[-C--:B------:R-:W-:Y:S02]  /*9860*/  ISETP.GE.AND P1, PT, R120, R119.reuse, PT ;  /* 0x000000777800720c */ /* 0x080fe40003f26270 */
[----:B------:R-:W-:Y:S02]  /*9870*/  ISETP.GE.AND P0, PT, R20, R119, PT ;  /* 0x000000771400720c */ /* 0x000fe40003f06270 */
[C---:B------:R-:W-:Y:S02]  /*9880*/  LOP3.LUT R26, R120.reuse, 0x40, RZ, 0xfc, !PT ;  /* 0x00000040781a7812 */ /* 0x040fe400078efcff */
[----:B0-----:R-:W-:Y:S02]  /*9890*/  LOP3.LUT R28, R120, 0x60, RZ, 0xfc, !PT ;  /* 0x00000060781c7812 */ /* 0x001fe400078efcff */
[----:B------:R-:W-:-:S02]  /*98a0*/  MOV R0, RZ ;  /* 0x000000ff00007202 */ /* 0x000fc40000000f00 */
        /* <DEDUP_REMOVED lines=8> */
[----:B------:R-:W2:Y:S01]  /*9930*/  @!P1 LDG.E R83, desc[UR14][R22.64] ;  /* 0x0000000e16539981 */ /* 0x000ea2000c1e1900 */
[-C--:B------:R-:W-:Y:S01]  /*9940*/  ISETP.GE.AND P3, PT, R30, R119.reuse, PT ;  /* 0x000000771e00720c */ /* 0x080fe20003f66270 */
[----:B------:R-:W0:Y:S01]  /*9950*/  LDC.64 R40, c[0x0][0x388] ;  /* 0x0000e200ff287b82 */ /* 0x000e220000000a00 */
[-C--:B------:R-:W-:Y:S01]  /*9960*/  ISETP.GE.AND P2, PT, R32, R119.reuse, PT ;  /* 0x000000772000720c */ /* 0x080fe20003f46270 */
[----:B------:R-:W4:Y:S01]  /*9970*/  @!P0 LDG.E R0, desc[UR14][R22.64+0x80] ;  /* 0x0000800e16008981 */ /* 0x000f22000c1e1900 */
[-C--:B------:R-:W-:Y:S02]  /*9980*/  ISETP.GE.AND P1, PT, R34, R119.reuse, PT ;  /* 0x000000772200720c */ /* 0x080fe40003f26270 */
[----:B------:R-:W-:-:S02]  /*9990*/  ISETP.GE.AND P0, PT, R36, R119, PT ;  /* 0x000000772400720c */ /* 0x000fc40003f06270 */
[----:B------:R-:W-:Y:S01]  /*99a0*/  MOV R7, RZ ;  /* 0x000000ff00077202 */ /* 0x000fe20000000f00 */
[----:B------:R-:W5:Y:S01]  /*99b0*/  @!P5 LDG.E R3, desc[UR14][R22.64+0x100] ;  /* 0x0001000e1603d981 */ /* 0x000f62000c1e1900 */
[----:B-1----:R-:W-:-:S03]  /*99c0*/  MOV R9, RZ ;  /* 0x000000ff00097202 */ /* 0x002fc60000000f00 */
[----:B------:R-:W3:Y:S04]  /*99d0*/  @!P4 LDG.E R2, desc[UR14][R22.64+0x180] ;  /* 0x0001800e1602c981 */ /* 0x000ee8000c1e1900 */
[----:B------:R-:W3:Y:S04]  /*99e0*/  @!P3 LDG.E R5, desc[UR14][R22.64+0x200] ;  /* 0x0002000e1605b981 */ /* 0x000ee8000c1e1900 */
[----:B------:R-:W3:Y:S04]  /*99f0*/  @!P2 LDG.E R4, desc[UR14][R22.64+0x280] ;  /* 0x0002800e1604a981 */ /* 0x000ee8000c1e1900 */
[----:B------:R-:W3:Y:S04]  /*9a00*/  @!P1 LDG.E R7, desc[UR14][R22.64+0x300] ;  /* 0x0003000e16079981 */ /* 0x000ee8000c1e1900 */
[----:B------:R-:W3:Y:S01]  /*9a10*/  @!P0 LDG.E R9, desc[UR14][R22.64+0x380] ;  /* 0x0003800e16098981 */ /* 0x000ee2000c1e1900 */
[----:B------:R-:W-:Y:S01]  /*9a20*/  ISETP.NE.AND P6, PT, R136, RZ, PT ;  /* 0x000000ff8800720c */ /* 0x000fe20003fc5270 */
[----:B------:R-:W-:Y:S02]  /*9a30*/  BSSY B0, `(.L_x_16506) ;  /* 0x0000069000007945 */ /* 0x000fe40003800000 */
[----:B--2---:R-:W-:Y:S04]  /*9a40*/  STS [R118], R83 ;  /* 0x0000005376007388 */ /* 0x004fe80000000800 */
[----:B----4-:R-:W-:Y:S04]  /*9a50*/  STS [R117+0x80], R0 ;  /* 0x0000800075007388 */ /* 0x010fe80000000800 */
[----:B-----5:R-:W-:Y:S04]  /*9a60*/  STS [R116+0x100], R3 ;  /* 0x0001000374007388 */ /* 0x020fe80000000800 */
[----:B---3--:R-:W-:Y:S04]  /*9a70*/  STS [R115+0x180], R2 ;  /* 0x0001800273007388 */ /* 0x008fe80000000800 */
        /* <DEDUP_REMOVED lines=11> */
[--C-:B-1----:R-:W-:Y:S01]  /*9b30*/  FADD.FTZ R15, R15, R140.reuse ;  /* 0x0000008c0f0f7221 */ /* 0x102fe20000010000 */
[----:B--2---:R-:W-:-:S04]  /*9b40*/  FADD.FTZ R13, R13, R140 ;  /* 0x0000008c0d0d7221 */ /* 0x004fc80000010000 */
[----:B------:R-:W-:Y:S02]  /*9b50*/  FSETP.GTU.FTZ.AND P1, PT, R15, 20, PT ;  /* 0x41a000000f00780b */ /* 0x000fe40003f3c000 */
[----:B------:R-:W-:-:S11]  /*9b60*/  FSETP.GTU.FTZ.AND P0, PT, R13, 20, PT ;  /* 0x41a000000d00780b */ /* 0x000fd60003f1c000 */
[----:B------:R-:W-:Y:S02]  /*9b70*/  @!P1 FMUL.FTZ R4, R15, -1.4426950216293334961 ;  /* 0xbfb8aa3b0f049820 */ /* 0x000fe40000410000 */
[----:B------:R-:W-:Y:S01]  /*9b80*/  LDS R15, [R111] ;  /* 0x000000006f0f7984 */ /* 0x000fe20000000800 */
        /* <DEDUP_REMOVED lines=9> */
[--C-:B------:R-:W-:Y:S01]  /*9c20*/  FADD.FTZ R3, R3, R140.reuse ;  /* 0x0000008c03037221 */ /* 0x100fe20000010000 */
[--C-:B----4-:R-:W-:Y:S01]  /*9c30*/  FADD.FTZ R4, R5, R140.reuse ;  /* 0x0000008c05047221 */ /* 0x110fe20000010000 */
[--C-:B-----5:R-:W-:Y:S01]  /*9c40*/  FADD.FTZ R7, R7, R140.reuse ;  /* 0x0000008c07077221 */ /* 0x120fe20000010000 */
[--C-:B0-----:R-:W-:Y:S01]  /*9c50*/  FADD.FTZ R9, R9, R140.reuse ;  /* 0x0000008c09097221 */ /* 0x101fe20000010000 */
[----:B-1----:R-:W-:Y:S02]  /*9c60*/  @!P1 FMUL.FTZ R77, R77, R6 ;  /* 0x000000064d4d9220 */ /* 0x002fe40000410000 */
[----:B------:R-:W-:Y:S02]  /*9c70*/  FSETP.GTU.FTZ.AND P1, PT, R4, 20, PT ;  /* 0x41a000000400780b */ /* 0x000fe40003f3c000 */
[----:B------:R-:W-:Y:S02]  /*9c80*/  FSETP.GTU.FTZ.AND P2, PT, R7, 20, PT ;  /* 0x41a000000700780b */ /* 0x000fe40003f5c000 */
[----:B------:R-:W-:Y:S01]  /*9c90*/  FSETP.GTU.FTZ.AND P3, PT, R9, 20, PT ;  /* 0x41a000000900780b */ /* 0x000fe20003f7c000 */
[----:B---3--:R-:W-:Y:S01]  /*9ca0*/  @!P0 FMUL.FTZ R76, R76, R21 ;  /* 0x000000154c4c8220 */ /* 0x008fe20000410000 */
[----:B------:R-:W-:Y:S01]  /*9cb0*/  FSETP.GTU.FTZ.AND P0, PT, R3, 20, PT ;  /* 0x41a000000300780b */ /* 0x000fe20003f1c000 */
[----:B------:R-:W-:Y:S01]  /*9cc0*/  STS [R111], R91 ;  /* 0x0000005b6f007388 */ /* 0x000fe20000000800 */
[--C-:B--2---:R-:W-:Y:S01]  /*9cd0*/  FADD.FTZ R8, R13, R140.reuse ;  /* 0x0000008c0d087221 */ /* 0x104fe20000010000 */
[----:B------:R-:W-:-:S02]  /*9ce0*/  FADD.FTZ R5, R15, R140 ;  /* 0x0000008c0f057221 */ /* 0x000fc40000010000 */
[----:B------:R-:W-:Y:S04]  /*9cf0*/  STS [R111+0x4], R90 ;  /* 0x0000045a6f007388 */ /* 0x000fe80000000800 */
[----:B------:R-:W-:Y:S04]  /*9d00*/  STS [R111+0x8], R89 ;  /* 0x000008596f007388 */ /* 0x000fe80000000800 */
[----:B------:R-:W-:Y:S01]  /*9d10*/  @!P0 FMUL.FTZ R0, R3, -1.4426950216293334961 ;  /* 0xbfb8aa3b03008820 */ /* 0x000fe20000410000 */
[----:B------:R-:W-:Y:S01]  /*9d20*/  @!P1 FMUL.FTZ R3, R4, -1.4426950216293334961 ;  /* 0xbfb8aa3b04039820 */ /* 0x000fe20000410000 */
[----:B------:R-:W-:Y:S01]  /*9d30*/  STS [R111+0xc], R88 ;  /* 0x00000c586f007388 */ /* 0x000fe20000000800 */
[----:B------:R-:W-:Y:S01]  /*9d40*/  @!P2 FMUL.FTZ R4, R7, -1.4426950216293334961 ;  /* 0xbfb8aa3b0704a820 */ /* 0x000fe20000410000 */
[----:B------:R-:W-:-:S02]  /*9d50*/  @!P3 FMUL.FTZ R7, R9, -1.4426950216293334961 ;  /* 0xbfb8aa3b0907b820 */ /* 0x000fc40000410000 */
        /* <DEDUP_REMOVED lines=15> */
[----:B------:R-:W-:-:S05]  /*9e50*/  FSETP.GTU.FTZ.AND P4, PT, R8, 20, PT ;  /* 0x41a000000800780b */ /* 0x000fca0003f9c000 */
[----:B------:R-:W0:Y:S01]  /*9e60*/  LDS R33, [UR7+0x420] ;  /* 0x00042007ff217984 */ /* 0x000e220008000800 */
[----:B------:R1:W2:Y:S01]  /*9e70*/  @!P0 MUFU.EX2 R2, R0 ;  /* 0x0000000000028308 */ /* 0x0002a20000000800 */
[----:B------:R-:W-:-:S07]  /*9e80*/  FSETP.GTU.FTZ.AND P5, PT, R5, 20, PT ;  /* 0x41a000000500780b */ /* 0x000fce0003fbc000 */
[----:B------:R-:W3:Y:S08]  /*9e90*/  @!P1 MUFU.EX2 R3, R3 ;  /* 0x0000000300039308 */ /* 0x000ef00000000800 */
[----:B------:R2:W4:Y:S08]  /*9ea0*/  @!P2 MUFU.EX2 R6, R4 ;  /* 0x000000040006a308 */ /* 0x0005300000000800 */
[----:B------:R-:W5:Y:S01]  /*9eb0*/  @!P3 MUFU.EX2 R7, R7 ;  /* 0x000000070007b308 */ /* 0x000f620000000800 */
[----:B------:R-:W-:Y:S01]  /*9ec0*/  @!P4 FMUL.FTZ R8, R8, -1.4426950216293334961 ;  /* 0xbfb8aa3b0808c820 */ /* 0x000fe20000410000 */
[----:B-1----:R-:W-:Y:S01]  /*9ed0*/  @!P5 FMUL.FTZ R0, R5, -1.4426950216293334961 ;  /* 0xbfb8aa3b0500d820 */ /* 0x002fe20000410000 */
[----:B--2---:R-:W-:Y:S01]  /*9ee0*/  @!P0 FADD.FTZ R4, R2, 1 ;  /* 0x3f80000002048421 */ /* 0x004fe20000010000 */
[----:B---3--:R-:W-:-:S04]  /*9ef0*/  @!P1 FADD.FTZ R5, R3, 1 ;  /* 0x3f80000003059421 */ /* 0x008fc80000010000 */
[----:B------:R-:W1:Y:S01]  /*9f00*/  @!P4 MUFU.EX2 R8, R8 ;  /* 0x000000080008c308 */ /* 0x000e620000000800 */
[----:B----4-:R-:W-:Y:S01]  /*9f10*/  @!P2 FADD.FTZ R6, R6, 1 ;  /* 0x3f8000000606a421 */ /* 0x010fe20000010000 */
[----:B------:R-:W-:Y:S01]  /*9f20*/  IMAD R2, R40, UR17, RZ ;  /* 0x0000001128027c24 */ /* 0x000fe2000f8e02ff */
[----:B0-----:R-:W-:Y:S01]  /*9f30*/  ISETP.GE.AND P6, PT, R120, R33, PT ;  /* 0x000000217800720c */ /* 0x001fe20003fc6270 */
[----:B-----5:R-:W-:-:S04]  /*9f40*/  @!P3 FADD.FTZ R7, R7, 1 ;  /* 0x3f8000000707b421 */ /* 0x020fc80000010000 */
        /* <DEDUP_REMOVED lines=8> */
[----:B-1----:R-:W-:Y:S01]  /*9fd0*/  @!P4 FADD.FTZ R8, R8, 1 ;  /* 0x3f8000000808c421 */ /* 0x002fe20000010000 */
        /* <DEDUP_REMOVED lines=14> */
.L_x_16507:
[----:B------:R-:W-:Y:S05]  /*a0c0*/  BSYNC B0 ;  /* 0x0000000000007941 */ /* 0x000fea0003800000 */
.L_x_16506:
[----:B------:R-:W-:Y:S01]  /*a0d0*/  MOV R3, R39 ;  /* 0x0000002700037202 */ /* 0x000fe20000000f00 */
[----:B------:R-:W-:Y:S01]  /*a0e0*/  ULDC.64 UR8, c[0x0][0x390] ;  /* 0x0000e40000087ab9 */ /* 0x000fe20000000a00 */
[----:B0-----:R-:W-:Y:S01]  /*a0f0*/  @!P5 FADD.FTZ R0, R0, 1 ;  /* 0x3f8000000000d421 */ /* 0x001fe20000010000 */
[----:B--2---:R-:W-:Y:S02]  /*a100*/  IMAD R4, R142, UR8, RZ ;  /* 0x000000088e047c24 */ /* 0x004fe4000f8e02ff */
[----:B------:R-:W-:Y:S01]  /*a110*/  @!P0 FMUL.FTZ R78, R78, R35 ;  /* 0x000000234e4e8220 */ /* 0x000fe20000410000 */
[----:B------:R-:W-:Y:S01]  /*a120*/  IMAD.WIDE.U32 R2, R143, UR8, R2 ;  /* 0x000000088f027c25 */ /* 0x000fe2000f8e0002 */
[----:B-1----:R-:W0:Y:S03]  /*a130*/  @!P4 MUFU.RCP R7, R8 ;  /* 0x000000080007c308 */ /* 0x002e260000001000 */
[----:B------:R-:W-:Y:S01]  /*a140*/  @!P1 FMUL.FTZ R79, R79, R12 ;  /* 0x0000000c4f4f9220 */ /* 0x000fe20000410000 */
[----:B------:R-:W-:Y:S01]  /*a150*/  @!P2 FMUL.FTZ R80, R80, R37 ;  /* 0x000000255050a220 */ /* 0x000fe20000410000 */
[----:B------:R-:W-:Y:S01]  /*a160*/  IMAD R35, R143, UR9, R4 ;  /* 0x000000098f237c24 */ /* 0x000fe2000f8e0204 */
[----:B------:R-:W-:Y:S01]  /*a170*/  IADD3 R4, P0, R93, R2, RZ ;  /* 0x000000025d047210 */ /* 0x000fe20007f1e0ff */
[----:B------:R-:W-:Y:S01]  /*a180*/  ULDC.64 UR8, c[0x0][0x3e0] ;  /* 0x0000f80000087ab9 */ /* 0x000fe20000000a00 */
[----:B------:R-:W-:Y:S01]  /*a190*/  @!P3 FMUL.FTZ R81, R81, R14 ;  /* 0x0000000e5151b220 */ /* 0x000fe20000410000 */
[----:B------:R-:W-:Y:S01]  /*a1a0*/  LEA R9, P1, R120, UR8, 0x2 ;  /* 0x0000000878097c11 */ /* 0x000fe2000f8210ff */
[----:B------:R-:W1:Y:S01]  /*a1b0*/  @!P5 MUFU.RCP R5, R0 ;  /* 0x000000000005d308 */ /* 0x000e620000001000 */
[----:B------:R-:W-:Y:S01]  /*a1c0*/  IADD3.X R3, R92, R35, R3, P0, !PT ;  /* 0x000000235c037210 */ /* 0x000fe200007fe403 */
[----:B------:R-:W-:Y:S01]  /*a1d0*/  BSSY B0, `(.L_x_16508) ;  /* 0x0000048000007945 */ /* 0x000fe20003800000 */
[----:B------:R-:W-:-:S02]  /*a1e0*/  ISETP.GE.AND P0, PT, R26, R33, PT ;  /* 0x000000211a00720c */ /* 0x000fc40003f06270 */
[----:B------:R-:W-:Y:S02]  /*a1f0*/  LEA.HI.X R6, R120, UR9, R123, 0x2, P1 ;  /* 0x0000000978067c11 */ /* 0x000fe400088f147b */
[----:B------:R-:W-:Y:S01]  /*a200*/  LEA R2, P1, R4, R9, 0x2 ;  /* 0x0000000904027211 */ /* 0x000fe200078210ff */
[----:B0-----:R-:W-:Y:S01]  /*a210*/  @!P4 FMUL.FTZ R82, R82, R7 ;  /* 0x000000075252c220 */ /* 0x001fe20000410000 */
[-C--:B------:R-:W-:Y:S02]  /*a220*/  ISETP.GE.AND P2, PT, R30, R33.reuse, PT ;  /* 0x000000211e00720c */ /* 0x080fe40003f46270 */
[----:B------:R-:W-:Y:S02]  /*a230*/  LEA.HI.X R3, R4, R6, R3, 0x2, P1 ;  /* 0x0000000604037211 */ /* 0x000fe400008f1403 */
[-C--:B------:R-:W-:Y:S01]  /*a240*/  ISETP.GE.AND P1, PT, R28, R33.reuse, PT ;  /* 0x000000211c00720c */ /* 0x080fe20003f26270 */
[----:B------:R-:W0:Y:S01]  /*a250*/  LDC.64 R6, c[0x0][0x3a8] ;  /* 0x0000ea00ff067b82 */ /* 0x000e220000000a00 */
[----:B------:R-:W-:Y:S01]  /*a260*/  ISETP.GE.AND P3, PT, R32, R33, PT ;  /* 0x000000212000720c */ /* 0x000fe20003f66270 */
[----:B-1----:R-:W-:Y:S01]  /*a270*/  @!P5 FMUL.FTZ R74, R74, R5 ;  /* 0x000000054a4ad220 */ /* 0x002fe20000410000 */
[----:B------:R-:W-:Y:S01]  /*a280*/  @!P0 STG.E desc[UR14][R2.64+-0x300], R15 ;  /* 0xfffd000f02008986 */ /* 0x000fe2000c10190e */
[----:B------:R-:W-:-:S02]  /*a290*/  ISETP.GE.AND P4, PT, R34, R33, PT ;  /* 0x000000212200720c */ /* 0x000fc40003f86270 */
[-C--:B------:R-:W-:Y:S01]  /*a2a0*/  ISETP.GE.AND P0, PT, R20, R33.reuse, PT ;  /* 0x000000211400720c */ /* 0x080fe20003f06270 */
[----:B------:R-:W-:Y:S01]  /*a2b0*/  FADD.FTZ R135, R74, R135 ;  /* 0x000000874a877221 */ /* 0x000fe20000010000 */
[----:B------:R-:W-:Y:S01]  /*a2c0*/  ISETP.GE.AND P5, PT, R36, R33, PT ;  /* 0x000000212400720c */ /* 0x000fe20003fa6270 */
[----:B------:R-:W-:Y:S01]  /*a2d0*/  @!P2 STG.E desc[UR14][R2.64+-0x200], R23 ;  /* 0xfffe00170200a986 */ /* 0x000fe2000c10190e */
[----:B------:R-:W-:-:S03]  /*a2e0*/  ISETP.NE.AND P6, PT, R136, RZ, PT ;  /* 0x000000ff8800720c */ /* 0x000fc60003fc5270 */
[----:B------:R-:W-:Y:S01]  /*a2f0*/  @!P1 STG.E desc[UR14][R2.64+-0x280], R21 ;  /* 0xfffd801502009986 */ /* 0x000fe2000c10190e */
[----:B------:R-:W-:-:S03]  /*a300*/  IADD3 R8, P1, R120, -0xe0, RZ ;  /* 0xffffff2078087810 */ /* 0x000fc60007f3e0ff */
[----:B------:R-:W-:Y:S04]  /*a310*/  @!P3 STG.E desc[UR14][R2.64+-0x180], R27 ;  /* 0xfffe801b0200b986 */ /* 0x000fe8000c10190e */
[----:B------:R1:W-:Y:S01]  /*a320*/  @!P4 STG.E desc[UR14][R2.64+-0x100], R29 ;  /* 0xffff001d0200c986 */ /* 0x0003e2000c10190e */
[----:B0-----:R-:W-:-:S03]  /*a330*/  IMAD R0, R6, UR17, RZ ;  /* 0x0000001106007c24 */ /* 0x001fc6000f8e02ff */
[----:B------:R-:W-:Y:S01]  /*a340*/  @!P0 STG.E desc[UR14][R2.64+-0x380], R13 ;  /* 0xfffc800d02008986 */ /* 0x000fe2000c10190e */
[----:B------:R-:W-:-:S03]  /*a350*/  IMAD R7, R7, UR16, R0 ;  /* 0x0000001007077c24 */ /* 0x000fc6000f8e0200 */
[----:B------:R0:W-:Y:S01]  /*a360*/  @!P5 STG.E desc[UR14][R2.64+-0x80], R31 ;  /* 0xffff801f0200d986 */ /* 0x0001e2000c10190e */
[----:B------:R-:W-:Y:S01]  /*a370*/  BAR.SYNC.DEFER_BLOCKING 0x0 ;  /* 0x0000000000007b1d */ /* 0x000fe20000010000 */
[----:B-1----:R-:W-:Y:S01]  /*a380*/  IADD3.X R29, R123, -0x1, RZ, P1, !PT ;  /* 0xffffffff7b1d7810 */ /* 0x002fe20000ffe4ff */
[----:B0-----:R-:W-:-:S05]  /*a390*/  IMAD.WIDE.U32 R2, R6, UR16, RZ ;  /* 0x0000001006027c25 */ /* 0x001fca000f8e00ff */
[----:B------:R-:W-:Y:S01]  /*a3a0*/  IADD3 R31, R3, R7, RZ ;  /* 0x00000007031f7210 */ /* 0x000fe20007ffe0ff */
[----:B------:R-:W-:Y:S04]  /*a3b0*/  STS [R111], R74 ;  /* 0x0000004a6f007388 */ /* 0x000fe80000000800 */
        /* <DEDUP_REMOVED lines=41> */
.L_x_16509:
[----:B------:R-:W-:Y:S05]  /*a650*/  BSYNC B0 ;  /* 0x0000000000007941 */ /* 0x000fea0003800000 */
.L_x_16508:
        /* <DEDUP_REMOVED lines=39> */
.L_x_16436:
        /* <DEDUP_REMOVED lines=26> */
.L_x_16512:
[----:B------:R-:W-:Y:S05]  /*aa70*/  BSYNC B0 ;  /* 0x0000000000007941 */ /* 0x000fea0003800000 */
.L_x_16511:
        /* <DEDUP_REMOVED lines=29> */
.L_x_16514:
[----:B0-----:R-:W0:Y:S02]  /*ac50*/  S2R R9, SR_TID.X ;  /* 0x0000000000097919 */ /* 0x001e240000002100 */
.L_x_16515:
[----:B------:R-:W-:Y:S05]  /*ac60*/  BSYNC B0 ;  /* 0x0000000000007941 */ /* 0x000fea0003800000 */
.L_x_16513:
        /* <DEDUP_REMOVED lines=8> */
[----:B--23--:R-:W-:-:S04]  /*acf0*/  IMAD.WIDE.U32 R4, R143, UR6, RZ ;  /* 0x000000068f047c25 */ /* 0x00cfc8000f8e00ff */
[----:B-1----:R-:W-:Y:S01]  /*ad00*/  IMAD R13, R143, UR7, R142 ;  /* 0x000000078f0d7c24 */ /* 0x002fe2000f8e028e */
[----:B------:R-:W-:-:S04]  /*ad10*/  ULDC.64 UR6, c[0x0][0x340] ;  /* 0x0000d00000067ab9 */ /* 0x000fc80000000a00 */
[----:B------:R-:W-:Y:S01]  /*ad20*/  IADD3 R13, R5, R13, RZ ;  /* 0x0000000d050d7210 */ /* 0x000fe20007ffe0ff */
[----:B0-----:R-:W-:-:S03]  /*ad30*/  ULEA UR4, UR5, UR4, 0x18 ;  /* 0x0000000405047291 */ /* 0x001fc6000f8ec03f */
[----:B------:R-:W-:-:S09]  /*ad40*/  ULDC UR5, c[0x0][0x0] ;  /* 0x0000000000057ab9 */ /* 0x000fd20000000800 */
.L_x_16516:
        /* <DEDUP_REMOVED lines=17> */
.L_x_16517:
        /* <DEDUP_REMOVED lines=10> */
.L_x_19012:


//--------------------- .text._Z25selective_scan_bwd_kernelI32Selective_Scan_bwd_kernel_traitsILi32ELi8ELb1ELb0ELb0ELb0ELb0EfN3c107complexIfEEEEv12SSMParamsBwd --------------------------
	.section	.text._Z25selective_scan_bwd_kernelI32Selective_Scan_bwd_kernel_traitsILi32ELi8ELb1ELb0ELb0ELb0ELb0EfN3c107complexIfEEEEv12SSMParamsBwd,"ax",@progbits
	.align	128
        .global         _Z25selective_scan_bwd_kernelI32Selective_Scan_bwd_kernel_traitsILi32ELi8ELb1ELb0ELb0ELb0ELb0EfN3c107complexIfEEEEv12SSMParamsBwd
        .type           _Z25selective_scan_bwd_kernelI32Selective_Scan_bwd_kernel_traitsILi32ELi8ELb1ELb0ELb0ELb0ELb0EfN3c107complexIfEEEEv12SSMParamsBwd,@function
        .size           _Z25selective_scan_bwd_kernelI32Selective_Scan_bwd_kernel_traitsILi32ELi8ELb1ELb0ELb0ELb0ELb0EfN3c107complexIfEEEEv12SSMParamsBwd,(.L_x_19013 - _Z25selective_scan_bwd_kernelI32Selective_Scan_bwd_kernel_traitsILi32ELi8ELb1ELb0ELb0ELb0ELb0EfN3c107complexIfEEEEv12SSMParamsBwd)
        .other          _Z25selective_scan_bwd_kernelI32Selective_Scan_bwd_kernel_traitsILi32ELi8ELb1ELb0ELb0ELb0ELb0EfN3c107complexIfEEEEv12SSMParamsBwd,@"STO_CUDA_ENTRY STV_DEFAULT"
_Z25selective_scan_bwd_kernelI32Selective_Scan_bwd_kernel_traitsILi32ELi8ELb1ELb0ELb0ELb0ELb0EfN3c107complexIfEEEEv12SSMParamsBwd:
.text._Z25selective_scan_bwd_kernelI32Selective_Scan_bwd_kernel_traitsILi32ELi8ELb1ELb0ELb0ELb0ELb0EfN3c107complexIfEEEEv12SSMParamsBwd:
        /* <DEDUP_REMOVED lines=66> */
[----:B------:R-:W-:Y:S02]  /*0420*/  IADD3.X R4, R11, R5, R8, P3, !PT ;  /* 0x000000050b047210 */ /* 0x000fe40001ffe408 */
[----:B------:R-:W-:Y:S01]  /*0430*/  ISETP.GE.AND P3, PT, R23, 0x1, PT ;  /* 0x000000011700780c */ /* 0x000fe20003f66270 */
[----:B------:R-:W-:Y:S01]  /*0440*/  IMAD R10, R58, R15, R10 ;  /* 0x0000000f3a0a7224 */ /* 0x000fe200078e020a */
[----:B------:R-:W-:Y:S01]  /*0450*/  IADD3 R9, P4, R9, R6, RZ ;  /* 0x0000000609097210 */ /* 0x000fe20007f9e0ff */
[----:B---3--:R-:W-:Y:S01]  /*0460*/  @P0 IMAD R0, R21, UR16, R58 ;  /* 0x0000001015000c24 */ /* 0x008fe2000f8e023a */
[----:B------:R-:W-:-:S02]  /*0470*/  CS2R R52, SRZ ;  /* 0x0000000000347805 */ /* 0x000fc4000001ff00 */
[----:B------:R-:W-:Y:S02]  /*0480*/  CS2R R50, SRZ ;  /* 0x0000000000327805 */ /* 0x000fe4000001ff00 */
[----:B------:R-:W-:Y:S01]  /*0490*/  IADD3.X R6, R11, R7, R10, P4, !PT ;  /* 0x000000070b067210 */ /* 0x000fe200027fe40a */
[----:B------:R-:W-:Y:S01]  /*04a0*/  @P0 IMAD R0, R0, R23, RZ ;  /* 0x0000001700000224 */ /* 0x000fe200078e02ff */
[C---:B------:R-:W-:Y:S02]  /*04b0*/  @P1 LEA R52, P4, R58.reuse, R16, 0x2 ;  /* 0x000000103a341211 */ /* 0x040fe400078810ff */
[----:B------:R-:W-:Y:S01]  /*04c0*/  @P2 LEA R50, P5, R58, R18, 0x2 ;  /* 0x000000123a322211 */ /* 0x000fe200078a10ff */
[----:B----4-:R-:W-:Y:S01]  /*04d0*/  @P0 IMAD R3, R0, R25, RZ ;  /* 0x0000001900030224 */ /* 0x010fe200078e02ff */
[C-C-:B------:R-:W-:Y:S02]  /*04e0*/  @P1 LEA.HI.X R53, R58.reuse, R17, R59.reuse, 0x2, P4 ;  /* 0x000000113a351211 */ /* 0x140fe400020f143b */
[----:B------:R-:W-:-:S02]  /*04f0*/  @P2 LEA.HI.X R51, R58, R19, R59, 0x2, P5 ;  /* 0x000000133a332211 */ /* 0x000fc400028f143b */
[----:B0-----:R-:W-:Y:S02]  /*0500*/  LEA R68, P1, R69, R26, 0x2 ;  /* 0x0000001a45447211 */ /* 0x001fe400078210ff */
[----:B-1----:R-:W-:Y:S02]  /*0510*/  LEA R70, P2, R71, R28, 0x2 ;  /* 0x0000001c47467211 */ /* 0x002fe400078410ff */
[----:B--2---:R-:W-:Y:S01]  /*0520*/  LEA R72, P4, R9, R72, 0x2 ;  /* 0x0000004809487211 */ /* 0x004fe200078810ff */
[----:B------:R-:W-:Y:S01]  /*0530*/  HFMA2.MMA R63, -RZ, RZ, 0, 0 ;  /* 0x00000000ff3f7435 */ /* 0x000fe200000001ff */
        /* <DEDUP_REMOVED lines=8> */
[----:B------:R-:W1:Y:S01]  /*05c0*/  LDC R66, c[0x0][0x224] ;  /* 0x00008900ff427b82 */ /* 0x000e620000000800 */
[----:B------:R-:W-:Y:S01]  /*05d0*/  MOV R65, RZ ;  /* 0x000000ff00417202 */ /* 0x000fe20000000f00 */
[----:B------:R-:W2:Y:S01]  /*05e0*/  S2R R64, SR_LANEID ;  /* 0x0000000000407919 */ /* 0x000ea20000000000 */
[----:B------:R-:W-:Y:S02]  /*05f0*/  MOV R63, RZ ;  /* 0x000000ff003f7202 */ /* 0x000fe40000000f00 */
[C---:B0-----:R-:W-:Y:S02]  /*0600*/  SHF.L.U32 R0, R62.reuse, 0x1, RZ ;  /* 0x000000013e007819 */ /* 0x041fe400000006ff */
[----:B------:R-:W-:Y:S02]  /*0610*/  LOP3.LUT R146, R62, 0x1f, RZ, 0xc0, !PT ;  /* 0x0000001f3e927812 */ /* 0x000fe400078ec0ff */
[----:B------:R-:W-:-:S04]  /*0620*/  LOP3.LUT R67, R0, 0xffffffc0, RZ, 0xc0, !PT ;  /* 0xffffffc000437812 */ /* 0x000fc800078ec0ff */
[----:B--2---:R-:W-:-:S07]  /*0630*/  LOP3.LUT R67, R67, 0x1f, R62, 0xf8, !PT ;  /* 0x0000001f43437812 */ /* 0x004fce00078ef83e */
.L_x_16535:
[----:B------:R-:W-:Y:S01]  /*0640*/  BAR.SYNC.DEFER_BLOCKING 0x0 ;  /* 0x0000000000007b1d */ /* 0x000fe20000010000 */
[----:B--2---:R-:W-:-:S05]  /*0650*/  IMAD.WIDE R2, R67, 0x10, R68 ;  /* 0x0000001043027825 */ /* 0x004fca00078e0244 */
[----:B0-----:R-:W0:Y:S01]  /*0660*/  S2R R5, SR_CgaCtaId ;  /* 0x0000000000057919 */ /* 0x001e220000008800 */
[----:B------:R-:W-:Y:S01]  /*0670*/  MOV R0, 0x400 ;  /* 0x0000040000007802 */ /* 0x000fe20000000f00 */
[----:B------:R-:W-:Y:S01]  /*0680*/  IMAD.WIDE R20, R67, 0x10, R70 ;  /* 0x0000001043147825 */ /* 0x000fe200078e0246 */
[----:B------:R-:W2:Y:S01]  /*0690*/  LDC R87, c[0x0][0x21c] ;  /* 0x00008700ff577b82 */ /* 0x000ea20000000800 */
[----:B------:R-:W3:Y:S04]  /*06a0*/  LDG.E.128 R12, desc[UR14][R2.64] ;  /* 0x0000000e020c7981 */ /* 0x000ee8000c1e1d00 */
[----:B------:R-:W4:Y:S01]  /*06b0*/  LDG.E.128 R16, desc[UR14][R2.64+0x200] ;  /* 0x0002000e02107981 */ /* 0x000f22000c1e1d00 */
[----:B0-----:R-:W-:-:S04]  /*06c0*/  LEA R92, R5, R0, 0x18 ;  /* 0x00000000055c7211 */ /* 0x001fc800078ec0ff */
[CC--:B------:R-:W-:Y:S02]  /*06d0*/  LEA R74, R64.reuse, R92.reuse, 0x4 ;  /* 0x0000005c404a7211 */ /* 0x0c0fe400078e20ff */
[----:B------:R-:W-:-:S03]  /*06e0*/  LEA R75, R64, R92, 0x5 ;  /* 0x0000005c404b7211 */ /* 0x000fc600078e28ff */
[----:B---3--:R-:W-:Y:S04]  /*06f0*/  STS.128 [R74], R12 ;  /* 0x0000000c4a007388 */ /* 0x008fe80000000c00 */
[----:B----4-:R-:W-:Y:S01]  /*0700*/  STS.128 [R74+0x200], R16 ;  /* 0x000200104a007388 */ /* 0x010fe20000000c00 */
[----:B------:R-:W-:-:S03]  /*0710*/  NOP ;  /* 0x0000000000007918 */ /* 0x000fc60000000000 */
[----:B------:R-:W-:Y:S04]  /*0720*/  LDS.128 R4, [R75] ;  /* 0x000000004b047984 */ /* 0x000fe80000000c00 */
[----:B------:R-:W-:Y:S01]  /*0730*/  LDS.128 R8, [R75+0x10] ;  /* 0x000010004b087984 */ /* 0x000fe20000000c00 */
[----:B------:R-:W-:Y:S06]  /*0740*/  BAR.SYNC.DEFER_BLOCKING 0x0 ;  /* 0x0000000000007b1d */ /* 0x000fec0000010000 */
[----:B------:R-:W3:Y:S04]  /*0750*/  LDG.E.128 R24, desc[UR14][R20.64] ;  /* 0x0000000e14187981 */ /* 0x000ee8000c1e1d00 */
[----:B------:R-:W4:Y:S01]  /*0760*/  LDG.E.128 R28, desc[UR14][R20.64+0x200] ;  /* 0x0002000e141c7981 */ /* 0x000f22000c1e1d00 */
[----:B------:R-:W-:-:S03]  /*0770*/  IMAD.WIDE R2, R67, 0x10, R72 ;  /* 0x0000001043027825 */ /* 0x000fc600078e0248 */
[----:B---3--:R0:W-:Y:S04]  /*0780*/  STS.128 [R74], R24 ;  /* 0x000000184a007388 */ /* 0x0081e80000000c00 */
[----:B----4-:R-:W-:Y:S01]  /*0790*/  STS.128 [R74+0x200], R28 ;  /* 0x0002001c4a007388 */ /* 0x010fe20000000c00 */
[----:B------:R-:W-:-:S03]  /*07a0*/  NOP ;  /* 0x0000000000007918 */ /* 0x000fc60000000000 */
[----:B------:R-:W-:Y:S04]  /*07b0*/  LDS.128 R12, [R75] ;  /* 0x000000004b0c7984 */ /* 0x000fe80000000c00 */
[----:B------:R-:W-:Y:S01]  /*07c0*/  LDS.128 R16, [R75+0x10] ;  /* 0x000010004b107984 */ /* 0x000fe20000000c00 */
[----:B------:R-:W-:Y:S06]  /*07d0*/  BAR.SYNC.DEFER_BLOCKING 0x0 ;  /* 0x0000000000007b1d */ /* 0x000fec0000010000 */
[----:B------:R-:W3:Y:S04]  /*07e0*/  LDG.E.128 R32, desc[UR14][R2.64] ;  /* 0x0000000e02207981 */ /* 0x000ee8000c1e1d00 */
[----:B------:R-:W4:Y:S01]  /*07f0*/  LDG.E.128 R44, desc[UR14][R2.64+0x200] ;  /* 0x0002000e022c7981 */ /* 0x000f22000c1e1d00 */
[----:B--2---:R-:W-:-:S02]  /*0800*/  ISETP.GE.AND P0, PT, R87, 0x1, PT ;  /* 0x000000015700780c */ /* 0x004fc40003f06270 */
[----:B------:R-:W-:Y:S02]  /*0810*/  CS2R R22, SRZ ;  /* 0x0000000000167805 */ /* 0x000fe4000001ff00 */
[----:B------:R-:W-:Y:S02]  /*0820*/  CS2R R20, SRZ ;  /* 0x0000000000147805 */ /* 0x000fe4000001ff00 */
[----:B0-----:R-:W-:Y:S01]  /*0830*/  CS2R R26, SRZ ;  /* 0x00000000001a7805 */ /* 0x001fe2000001ff00 */
[----:B---3--:R-:W-:Y:S04]  /*0840*/  STS.128 [R74], R32 ;  /* 0x000000204a007388 */ /* 0x008fe80000000c00 */
[----:B----4-:R-:W-:Y:S01]  /*0850*/  STS.128 [R74+0x200], R44 ;  /* 0x0002002c4a007388 */ /* 0x010fe20000000c00 */
[----:B------:R-:W-:-:S03]  /*0860*/  NOP ;  /* 0x0000000000007918 */ /* 0x000fc60000000000 */
[----:B------:R-:W0:Y:S04]  /*0870*/  LDS.128 R40, [R75] ;  /* 0x000000004b287984 */ /* 0x000e280000000c00 */
[----:B------:R-:W2:Y:S01]  /*0880*/  LDS.128 R36, [R75+0x10] ;  /* 0x000010004b247984 */ /* 0x000ea20000000c00 */
[----:B0-----:R-:W-:Y:S01]  /*0890*/  FFMA.FTZ R0, R4, R40, R63 ;  /* 0x0000002804007223 */ /* 0x001fe2000001003f */
[-C--:B-----5:R-:W-:Y:S01]  /*08a0*/  FMUL.FTZ R28, R40, R60.reuse ;  /* 0x0000003c281c7220 */ /* 0x0a0fe20000410000 */
[-C--:B------:R-:W-:Y:S01]  /*08b0*/  FMUL.FTZ R29, R41, R60.reuse ;  /* 0x0000003c291d7220 */ /* 0x080fe20000410000 */
[-C--:B------:R-:W-:Y:S01]  /*08c0*/  FMUL.FTZ R30, R42, R60.reuse ;  /* 0x0000003c2a1e7220 */ /* 0x080fe20000410000 */
[----:B------:R-:W-:Y:S01]  /*08d0*/  FFMA.FTZ R25, R5, R41, R0 ;  /* 0x0000002905197223 */ /* 0x000fe20000010000 */
[-C--:B------:R-:W-:Y:S01]  /*08e0*/  FMUL.FTZ R31, R43, R60.reuse ;  /* 0x0000003c2b1f7220 */ /* 0x080fe20000410000 */
[-C--:B--2---:R-:W-:Y:S01]  /*08f0*/  FMUL.FTZ R32, R36, R60.reuse ;  /* 0x0000003c24207220 */ /* 0x084fe20000410000 */
[----:B------:R-:W-:Y:S01]  /*0900*/  FMUL.FTZ R33, R37, R60 ;  /* 0x0000003c25217220 */ /* 0x000fe20000410000 */
[----:B------:R-:W-:Y:S01]  /*0910*/  FFMA.FTZ R0, R6, R42, R25 ;  /* 0x0000002a06007223 */ /* 0x000fe20000010019 */
[----:B------:R-:W-:Y:S01]  /*0920*/  CS2R R24, SRZ ;  /* 0x0000000000187805 */ /* 0x000fe2000001ff00 */
[-C--:B------:R-:W-:Y:S01]  /*0930*/  FMUL.FTZ R34, R38, R60.reuse ;  /* 0x0000003c26227220 */ /* 0x080fe20000410000 */
[----:B------:R-:W-:Y:S01]  /*0940*/  FMUL.FTZ R35, R39, R60 ;  /* 0x0000003c27237220 */ /* 0x000fe20000410000 */
[----:B------:R-:W-:-:S04]  /*0950*/  FFMA.FTZ R3, R7, R43, R0 ;  /* 0x0000002b07037223 */ /* 0x000fc80000010000 */
[----:B------:R-:W-:-:S04]  /*0960*/  FFMA.FTZ R0, R8, R36, R3 ;  /* 0x0000002408007223 */ /* 0x000fc80000010003 */
[----:B------:R-:W-:-:S04]  /*0970*/  FFMA.FTZ R3, R9, R37, R0 ;  /* 0x0000002509037223 */ /* 0x000fc80000010000 */
[----:B------:R-:W-:-:S04]  /*0980*/  FFMA.FTZ R0, R10, R38, R3 ;  /* 0x000000260a007223 */ /* 0x000fc80000010003 */
[----:B------:R-:W-:Y:S01]  /*0990*/  FFMA.FTZ R63, R11, R39, R0 ;  /* 0x000000270b3f7223 */ /* 0x000fe20000010000 */
[----:B------:R-:W-:Y:S06]  /*09a0*/  BAR.SYNC.DEFER_BLOCKING 0x0 ;  /* 0x0000000000007b1d */ /* 0x000fec0000010000 */
[----:B------:R-:W-:Y:S05]  /*09b0*/  @!P0 BRA `(.L_x_16519) ;  /* 0x0000003400f48947 */ /* 0x000fea0003800000 */
[----:B------:R-:W-:Y:S01]  /*09c0*/  FADD.FTZ R0, R40, R40 ;  /* 0x0000002828007221 */ /* 0x000fe20000010000 */
[----:B------:R-:W-:Y:S01]  /*09d0*/  FADD.FTZ R76, R41, R41 ;  /* 0x00000029294c7221 */ /* 0x000fe20000010000 */
[----:B------:R-:W-:Y:S01]  /*09e0*/  FADD.FTZ R77, R42, R42 ;  /* 0x0000002a2a4d7221 */ /* 0x000fe20000010000 */
[----:B------:R-:W-:Y:S01]  /*09f0*/  FADD.FTZ R78, R43, R43 ;  /* 0x0000002b2b4e7221 */ /* 0x000fe20000010000 */
[----:B-1----:R-:W-:Y:S01]  /*0a00*/  IADD3 R2, R66, -0x1, RZ ;  /* 0xffffffff42027810 */ /* 0x002fe20007ffe0ff */
[----:B------:R-:W0:Y:S01]  /*0a10*/  LDC.64 R40, c[0x0][0x2d8] ;  /* 0x0000b600ff287b82 */ /* 0x000e220000000a00 */
[----:B------:R-:W-:Y:S01]  /*0a20*/  FADD.FTZ R79, R36, R36 ;  /* 0x00000024244f7221 */ /* 0x000fe20000010000 */
[----:B------:R-:W-:Y:S01]  /*0a30*/  ULDC.64 UR4, c[0x0][0x230] ;  /* 0x00008c0000047ab9 */ /* 0x000fe20000000a00 */
[----:B------:R-:W-:Y:S01]  /*0a40*/  LEA.HI R3, R2, R2, RZ, 0x1 ;  /* 0x0000000202037211 */ /* 0x000fe200078f08ff */
[----:B------:R-:W-:Y:S01]  /*0a50*/  ULDC.64 UR6, c[0x0][0x248] ;  /* 0x0000920000067ab9 */ /* 0x000fe20000000a00 */
[----:B------:R-:W-:Y:S01]  /*0a60*/  ULDC.64 UR8, c[0x0][0x268] ;  /* 0x00009a0000087ab9 */ /* 0x000fe20000000a00 */
[----:B------:R-:W-:Y:S01]  /*0a70*/  IMAD R23, R59, UR6, RZ ;  /* 0x000000063b177c24 */ /* 0x000fe2000f8e02ff */
[----:B------:R-:W-:Y:S01]  /*0a80*/  LOP3.LUT R3, R3, 0xfffffe, RZ, 0xc0, !PT ;  /* 0x00fffffe03037812 */ /* 0x000fe200078ec0ff */
[----:B------:R-:W1:Y:S01]  /*0a90*/  LDC.64 R42, c[0x0][0x2e0] ;  /* 0x0000b800ff2a7b82 */ /* 0x000e620000000a00 */
[----:B------:R-:W-:Y:S01]  /*0aa0*/  IMAD R25, R59, UR8, RZ ;  /* 0x000000083b197c24 */ /* 0x000fe2000f8e02ff */
[----:B------:R-:W-:Y:S01]  /*0ab0*/  IADD3 R20, R66, -0x2, RZ ;  /* 0xfffffffe42147810 */ /* 0x000fe20007ffe0ff */
        /* <DEDUP_REMOVED lines=8> */
[----:B------:R-:W-:Y:S02]  /*0b40*/  IMAD R21, R58, UR5, R3 ;  /* 0x000000053a157c24 */ /* 0x000fe4000f8e0203 */
[----:B------:R-:W-:Y:S01]  /*0b50*/  FADD.FTZ R37, R14, R61 ;  /* 0x0000003d0e257221 */ /* 0x000fe20000010000 */
[----:B------:R-:W-:-:S04]  /*0b60*/  IMAD.WIDE.U32 R2, R58, UR6, RZ ;  /* 0x000000063a027c25 */ /* 0x000fc8000f8e00ff */
[--C-:B------:R-:W-:Y:S01]  /*0b70*/  FADD.FTZ R38, R15, R61.reuse ;  /* 0x0000003d0f267221 */ /* 0x100fe20000010000 */
[----:B------:R-:W-:Y:S01]  /*0b80*/  FADD.FTZ R39, R16, R61 ;  /* 0x0000003d10277221 */ /* 0x000fe20000010000 */
[----:B------:R-:W3:Y:S01]  /*0b90*/  LDC.64 R46, c[0x0][0x250] ;  /* 0x00009400ff2e7b82 */ /* 0x000ee20000000a00 */
[----:B------:R-:W-:Y:S01]  /*0ba0*/  IMAD.WIDE.U32 R90, R58, UR8, RZ ;  /* 0x000000083a5a7c25 */ /* 0x000fe2000f8e00ff */
[----:B0-----:R-:W-:-:S03]  /*0bb0*/  LEA R84, P1, R2, R40, 0x3 ;  /* 0x0000002802547211 */ /* 0x001fc600078218ff */
[----:B------:R-:W-:Y:S01]  /*0bc0*/  FADD.FTZ R40, R17, R61 ;  /* 0x0000003d11287221 */ /* 0x000fe20000010000 */
[----:B------:R-:W-:Y:S01]  /*0bd0*/  FMUL.FTZ R96, R6, R37 ;  /* 0x0000002506607220 */ /* 0x000fe20000410000 */
[----:B------:R-:W-:Y:S02]  /*0be0*/  IMAD R25, R58, UR9, R25 ;  /* 0x000000093a197c24 */ /* 0x000fe4000f8e0219 */
[----:B------:R-:W-:Y:S01]  /*0bf0*/  FMUL.FTZ R97, R7, R38 ;  /* 0x0000002607617220 */ /* 0x000fe20000410000 */
[----:B------:R-:W-:Y:S01]  /*0c00*/  IMAD R87, R20, R87, RZ ;  /* 0x0000005714577224 */ /* 0x000fe200078e02ff */
[----:B------:R-:W0:Y:S01]  /*0c10*/  LDC.64 R48, c[0x0][0x270] ;  /* 0x00009c00ff307b82 */ /* 0x000e220000000a00 */
[----:B------:R-:W-:Y:S01]  /*0c20*/  IADD3 R20, R89, R21, RZ ;  /* 0x0000001559147210 */ /* 0x000fe20007ffe0ff */
[----:B------:R-:W-:Y:S01]  /*0c30*/  FMUL.FTZ R98, R8, R39 ;  /* 0x0000002708627220 */ /* 0x000fe20000410000 */
[----:B------:R-:W-:Y:S01]  /*0c40*/  IADD3 R89, R3, R23, RZ ;  /* 0x0000001703597210 */ /* 0x000fe20007ffe0ff */
[----:B------:R-:W-:Y:S01]  /*0c50*/  IMAD.WIDE R86, R87, 0x10, R54 ;  /* 0x0000001057567825 */ /* 0x000fe200078e0236 */
[----:B-1----:R-:W-:-:S03]  /*0c60*/  LEA R85, P2, R90, R42, 0x3 ;  /* 0x0000002a5a557211 */ /* 0x002fc600078418ff */
[----:B------:R-:W-:Y:S01]  /*0c70*/  FADD.FTZ R42, R19, R61 ;  /* 0x0000003d132a7221 */ /* 0x000fe20000010000 */
[----:B------:R-:W-:Y:S01]  /*0c80*/  IADD3 R3, R91, R25, RZ ;  /* 0x000000195b037210 */ /* 0x000fe20007ffe0ff */
[----:B------:R-:W1:Y:S01]  /*0c90*/  LDC.64 R44, c[0x0][0x238] ;  /* 0x00008e00ff2c7b82 */ /* 0x000e620000000a00 */
[----:B--2---:R-:W-:Y:S02]  /*0ca0*/  LEA R83, P0, R88, R26, 0x3 ;  /* 0x0000001a58537211 */ /* 0x004fe400078018ff */
[----:B------:R-:W-:Y:S02]  /*0cb0*/  CS2R R22, SRZ ;  /* 0x0000000000167805 */ /* 0x000fe4000001ff00 */
[----:B------:R-:W-:Y:S01]  /*0cc0*/  LEA.HI.X R89, R2, R41, R89, 0x3, P1 ;  /* 0x0000002902597211 */ /* 0x000fe200008f1c59 */
[----:B------:R-:W-:Y:S01]  /*0cd0*/  FADD.FTZ R2, R13, R61 ;  /* 0x0000003d0d027221 */ /* 0x000fe20000010000 */
[----:B------:R-:W-:Y:S01]  /*0ce0*/  LEA.HI.X R90, R90, R43, R3, 0x3, P2 ;  /* 0x0000002b5a5a7211 */ /* 0x000fe200010f1c03 */
[--C-:B------:R-:W-:Y:S01]  /*0cf0*/  FADD.FTZ R3, R12, R61.reuse ;  /* 0x0000003d0c037221 */ /* 0x100fe20000010000 */
[----:B------:R-:W-:Y:S01]  /*0d00*/  FADD.FTZ R41, R18, R61 ;  /* 0x0000003d12297221 */ /* 0x000fe20000010000 */
[----:B------:R-:W2:Y:S01]  /*0d10*/  LDC R93, c[0x0][0x224] ;  /* 0x00008900ff5d7b82 */ /* 0x000ea20000000800 */
[----:B------:R-:W-:-:S02]  /*0d20*/  LEA.HI.X R88, R88, R27, R20, 0x3, P0 ;  /* 0x0000001b58587211 */ /* 0x000fc400000f1c14 */
[----:B------:R-:W-:Y:S02]  /*0d30*/  CS2R R20, SRZ ;  /* 0x0000000000147805 */ /* 0x000fe4000001ff00 */
[----:B---3--:R-:W-:Y:S02]  /*0d40*/  SHF.L.U64.HI R102, R46, 0x3, R47 ;  /* 0x000000032e667819 */ /* 0x008fe4000001022f */
[----:B------:R-:W-:Y:S02]  /*0d50*/  CS2R R26, SRZ ;  /* 0x00000000001a7805 */ /* 0x000fe4000001ff00 */
[----:B------:R-:W-:Y:S02]  /*0d60*/  MOV R91, R92 ;  /* 0x0000005c005b7202 */ /* 0x000fe40000000f00 */
[----:B------:R-:W-:Y:S01]  /*0d70*/  CS2R R24, SRZ ;  /* 0x0000000000187805 */ /* 0x000fe2000001ff00 */
[----:B------:R-:W-:Y:S01]  /*0d80*/  FMUL.FTZ R94, R4, R3 ;  /* 0x00000003045e7220 */ /* 0x000fe20000410000 */
[----:B------:R-:W3:Y:S01]  /*0d90*/  LDC R147, c[0x0][0x21c] ;  /* 0x00008700ff937b82 */ /* 0x000ee20000000800 */
[----:B------:R-:W-:Y:S01]  /*0da0*/  FMUL.FTZ R95, R5, R2 ;  /* 0x00000002055f7220 */ /* 0x000fe20000410000 */
[----:B------:R-:W-:Y:S01]  /*0db0*/  FMUL.FTZ R99, R9, R40 ;  /* 0x0000002809637220 */ /* 0x000fe20000410000 */
[----:B------:R-:W-:Y:S01]  /*0dc0*/  FMUL.FTZ R100, R10, R41 ;  /* 0x000000290a647220 */ /* 0x000fe20000410000 */
[----:B------:R-:W-:Y:S01]  /*0dd0*/  FMUL.FTZ R101, R11, R42 ;  /* 0x0000002a0b657220 */ /* 0x000fe20000410000 */
[----:B0-----:R-:W-:Y:S01]  /*0de0*/  SHF.L.U64.HI R49, R48, 0x3, R49 ;  /* 0x0000000330317819 */ /* 0x001fe20000010231 */
[----:B------:R-:W-:Y:S01]  /*0df0*/  UMOV UR4, URZ ;  /* 0x0000003f00047c82 */ /* 0x000fe20008000000 */
[----:B------:R-:W-:Y:S01]  /*0e00*/  SHF.L.U32 R47, R36, 0x8, RZ ;  /* 0x00000008242f7819 */ /* 0x000fe200000006ff */
[----:B------:R-:W-:Y:S01]  /*0e10*/  ULDC UR7, c[0x0][0x224] ;  /* 0x0000890000077ab9 */ /* 0x000fe20000000800 */
[----:B-1----:R-:W-:-:S07]  /*0e20*/  SHF.L.U64.HI R45, R44, 0x3, R45 ;  /* 0x000000032c2d7819 */ /* 0x002fce000001022d */
.L_x_16534:
[----:B------:R-:W-:Y:S02]  /*0e30*/  MOV R2, R83 ;  /* 0x0000005300027202 */ /* 0x000fe40000000f00 */
[----:B------:R-:W-:-:S05]  /*0e40*/  MOV R3, R88 ;  /* 0x0000005800037202 */ /* 0x000fca0000000f00 */
[----:B0-----:R0:W4:Y:S01]  /*0e50*/  LDG.E.64 R56, desc[UR14][R2.64] ;  /* 0x0000000e02387981 */ /* 0x001122000c1e1b00 */
[----:B------:R-:W1:Y:S01]  /*0e60*/  S2UR UR6, SR_CgaCtaId ;  /* 0x00000000000679c3 */ /* 0x000e620000008800 */
[--C-:B------:R-:W-:Y:S01]  /*0e70*/  FADD.FTZ R106, R12, R61.reuse ;  /* 0x0000003d0c6a7221 */ /* 0x100fe20000010000 */
[----:B------:R-:W-:Y:S01]  /*0e80*/  UMOV UR5, 0x400 ;  /* 0x0000040000057882 */ /* 0x000fe20000000000 */
[----:B------:R-:W-:Y:S01]  /*0e90*/  ISETP.NE.AND P1, PT, R62, RZ, PT ;  /* 0x000000ff3e00720c */ /* 0x000fe20003f25270 */
[--C-:B------:R-:W-:Y:S01]  /*0ea0*/  FADD.FTZ R116, R13, R61.reuse ;  /* 0x0000003d0d747221 */ /* 0x100fe20000010000 */
[----:B------:R-:W-:Y:S02]  /*0eb0*/  ISETP.NE.AND P0, PT, R146, RZ, PT ;  /* 0x000000ff9200720c */ /* 0x000fe40003f05270 */
[----:B------:R-:W-:Y:S02]  /*0ec0*/  CS2R R40, SRZ ;  /* 0x0000000000287805 */ /* 0x000fe4000001ff00 */
[----:B0-----:R-:W-:Y:S01]  /*0ed0*/  IADD3 R2, R62, 0x200, RZ ;  /* 0x000002003e027810 */ /* 0x001fe20007ffe0ff */
[--C-:B------:R-:W-:Y:S01]  /*0ee0*/  FADD.FTZ R114, R15, R61.reuse ;  /* 0x0000003d0f727221 */ /* 0x100fe20000010000 */
[----:B------:R-:W-:Y:S01]  /*0ef0*/  FADD.FTZ R118, R16, R61 ;  /* 0x0000003d10767221 */ /* 0x000fe20000010000 */
[----:B------:R-:W-:-:S02]  /*0f00*/  MOV R3, R89 ;  /* 0x0000005900037202 */ /* 0x000fc40000000f00 */
[----:B------:R-:W-:Y:S01]  /*0f10*/  SEL R2, R47, R2, !P1 ;  /* 0x000000022f027207 */ /* 0x000fe20004800000 */
[----:B------:R-:W-:Y:S01]  /*0f20*/  FADD.FTZ R112, R14, R61 ;  /* 0x0000003d0e707221 */ /* 0x000fe20000010000 */
[----:B------:R-:W-:Y:S01]  /*0f30*/  ISETP.LT.OR P2, PT, R66, 0x2, P0 ;  /* 0x000000024200780c */ /* 0x000fe20000741670 */
[----:B-1----:R-:W-:-:S06]  /*0f40*/  ULEA UR5, UR6, UR5, 0x18 ;  /* 0x0000000506057291 */ /* 0x002fcc000f8ec03f */
[----:B------:R-:W-:Y:S02]  /*0f50*/  LEA R104, R2, UR5, 0x3 ;  /* 0x0000000502687c11 */ /* 0x000fe4000f8e18ff */
[----:B------:R-:W-:Y:S01]  /*0f60*/  MOV R2, R84 ;  /* 0x0000005400027202 */ /* 0x000fe20000000f00 */
[----:B------:R-:W-:Y:S01]  /*0f70*/  BSSY B0, `(.L_x_16520) ;  /* 0x000009f000007945 */ /* 0x000fe20003800000 */
[----:B----4-:R-:W-:Y:S01]  /*0f80*/  FMUL.FTZ R103, R56, 1.4426950216293334961 ;  /* 0x3fb8aa3b38677820 */ /* 0x010fe20000410000 */
[----:B------:R-:W-:-:S03]  /*0f90*/  FMUL.FTZ R37, R106, R57 ;  /* 0x000000396a257220 */ /* 0x000fc60000410000 */
[----:B------:R-:W-:Y:S01]  /*0fa0*/  FMUL.FTZ R36, R106, R103 ;  /* 0x000000676a247220 */ /* 0x000fe20000410000 */
[----:B------:R-:W-:-:S04]  /*0fb0*/  FMUL.RZ R38, R37, 0.15915493667125701904 ;  /* 0x3e22f98325267820 */ /* 0x000fc8000040c000 */
[----:B------:R-:W-:Y:S08]  /*0fc0*/  MUFU.COS R37, R38 ;  /* 0x0000002600257308 */ /* 0x000ff00000000000 */
[----:B------:R-:W0:Y:S08]  /*0fd0*/  MUFU.EX2 R36, R36 ;  /* 0x0000002400247308 */ /* 0x000e300000000800 */
[----:B------:R1:W4:Y:S01]  /*0fe0*/  MUFU.SIN R43, R38 ;  /* 0x00000026002b7308 */ /* 0x0003220000000400 */
[----:B------:R-:W-:-:S04]  /*0ff0*/  FMUL.FTZ R105, R116, R57 ;  /* 0x0000003974697220 */ /* 0x000fc80000410000 */
[----:B------:R-:W-:Y:S01]  /*1000*/  FMUL.RZ R108, R105, 0.15915493667125701904 ;  /* 0x3e22f983696c7820 */ /* 0x000fe2000040c000 */
[----:B0-----:R-:W-:-:S03]  /*1010*/  FMUL.FTZ R42, R36, R37 ;  /* 0x00000025242a7220 */ /* 0x001fc60000410000 */
[----:B------:R-:W-:Y:S01]  /*1020*/  MUFU.SIN R105, R108 ;  /* 0x0000006c00697308 */ /* 0x000fe20000000400 */
[----:B-1----:R0:W5:Y:S01]  /*1030*/  LDG.E.64 R38, desc[UR14][R2.64] ;  /* 0x0000000e02267981 */ /* 0x002162000c1e1b00 */
[----:B------:R-:W-:Y:S01]  /*1040*/  MOV R37, R90 ;  /* 0x0000005a00257202 */ /* 0x000fe20000000f00 */
[----:B----4-:R-:W-:-:S05]  /*1050*/  FMUL.FTZ R43, R36, R43 ;  /* 0x0000002b242b7220 */ /* 0x010fca0000410000 */
[----:B------:R1:W-:Y:S01]  /*1060*/  MUFU.COS R107, R108 ;  /* 0x0000006c006b7308 */ /* 0x0003e20000000000 */
[----:B------:R-:W-:Y:S01]  /*1070*/  MOV R36, R85 ;  /* 0x0000005500247202 */ /* 0x000fe20000000f00 */
[----:B------:R4:W-:Y:S01]  /*1080*/  STS.64 [R104+0x880], R42 ;  /* 0x0008802a68007388 */ /* 0x0009e20000000a00 */
[----:B0-----:R-:W-:Y:S01]  /*1090*/  FMUL.FTZ R2, R116, R103 ;  /* 0x0000006774027220 */ /* 0x001fe20000410000 */
[----:B------:R-:W-:-:S03]  /*10a0*/  FMUL.FTZ R3, R112, R57 ;  /* 0x0000003970037220 */ /* 0x000fc60000410000 */
[----:B------:R-:W5:Y:S01]  /*10b0*/  LDG.E.64 R36, desc[UR14][R36.64] ;  /* 0x0000000e24247981 */ /* 0x000f62000c1e1b00 */
[-C--:B-1----:R-:W-:Y:S01]  /*10c0*/  FMUL.FTZ R108, R118, R57.reuse ;  /* 0x00000039766c7220 */ /* 0x082fe20000410000 */
[----:B----4-:R-:W-:-:S03]  /*10d0*/  FMUL.FTZ R104, R114, R57 ;  /* 0x0000003972687220 */ /* 0x010fc60000410000 */
[----:B------:R-:W-:Y:S01]  /*10e0*/  FMUL.RZ R113, R108, 0.15915493667125701904 ;  /* 0x3e22f9836c717820 */ /* 0x000fe2000040c000 */
[----:B------:R-:W-:Y:S01]  /*10f0*/  FADD.FTZ R108, R17, R61 ;  /* 0x0000003d116c7221 */ /* 0x000fe20000010000 */
[----:B------:R-:W0:Y:S01]  /*1100*/  MUFU.EX2 R2, R2 ;  /* 0x0000000200027308 */ /* 0x000e220000000800 */
[----:B------:R-:W-:Y:S01]  /*1110*/  FMUL.RZ R111, R104, 0.15915493667125701904 ;  /* 0x3e22f983686f7820 */ /* 0x000fe2000040c000 */
[----:B------:R-:W-:Y:S01]  /*1120*/  FMUL.FTZ R104, R114, R103 ;  /* 0x0000006772687220 */ /* 0x000fe20000410000 */
[----:B------:R-:W-:Y:S01]  /*1130*/  FMUL.FTZ R110, R108, R57 ;  /* 0x000000396c6e7220 */ /* 0x000fe20000410000 */
[----:B------:R-:W-:Y:S01]  /*1140*/  FMUL.RZ R109, R3, 0.15915493667125701904 ;  /* 0x3e22f983036d7820 */ /* 0x000fe2000040c000 */
[----:B------:R-:W-:Y:S01]  /*1150*/  FMUL.FTZ R3, R112, R103 ;  /* 0x0000006770037220 */ /* 0x000fe20000410000 */
[----:B------:R-:W-:Y:S01]  /*1160*/  BAR.SYNC.DEFER_BLOCKING 0x0 ;  /* 0x0000000000007b1d */ /* 0x000fe20000010000 */
[----:B------:R-:W-:-:S05]  /*1170*/  FMUL.RZ R115, R110, 0.15915493667125701904 ;  /* 0x3e22f9836e737820 */ /* 0x000fca000040c000 */
[----:B------:R1:W-:Y:S02]  /*1180*/  MUFU.EX2 R131, R104 ;  /* 0x0000006800837308 */ /* 0x0003e40000000800 */
[----:B-1----:R-:W-:-:S04]  /*1190*/  FADD.FTZ R104, R18, R61 ;  /* 0x0000003d12687221 */ /* 0x002fc80000010000 */
[----:B------:R-:W-:Y:S02]  /*11a0*/  FMUL.FTZ R110, R104, R57 ;  /* 0x00000039686e7220 */ /* 0x000fe40000410000 */
[----:B------:R-:W-:Y:S02]  /*11b0*/  MUFU.COS R122, R109 ;  /* 0x0000006d007a7308 */ /* 0x000fe40000000000 */
[----:B------:R-:W-:Y:S01]  /*11c0*/  FMUL.RZ R117, R110, 0.15915493667125701904 ;  /* 0x3e22f9836e757820 */ /* 0x000fe2000040c000 */
[----:B------:R-:W-:-:S05]  /*11d0*/  FADD.FTZ R110, R19, R61 ;  /* 0x0000003d136e7221 */ /* 0x000fca0000010000 */
[----:B------:R-:W-:Y:S01]  /*11e0*/  MUFU.SIN R140, R113 ;  /* 0x00000071008c7308 */ /* 0x000fe20000000400 */
[----:B------:R-:W-:Y:S01]  /*11f0*/  FMUL.FTZ R119, R110, R103 ;  /* 0x000000676e777220 */ /* 0x000fe20000410000 */
[----:B0-----:R-:W-:Y:S01]  /*1200*/  FMUL.FTZ R105, R2, R105 ;  /* 0x0000006902697220 */ /* 0x001fe20000410000 */
[----:B------:R0:W5:Y:S05]  /*1210*/  @!P2 LDG.E.64 R40, desc[UR14][R86.64+0x8] ;  /* 0x0000080e5628a981 */ /* 0x00016a000c1e1b00 */
[----:B------:R-:W1:Y:S08]  /*1220*/  MUFU.EX2 R3, R3 ;  /* 0x0000000300037308 */ /* 0x000e700000000800 */
[----:B------:R4:W2:Y:S08]  /*1230*/  MUFU.SIN R120, R109 ;  /* 0x0000006d00787308 */ /* 0x0008b00000000400 */
[----:B------:R-:W-:Y:S01]  /*1240*/  MUFU.SIN R124, R111 ;  /* 0x0000006f007c7308 */ /* 0x000fe20000000400 */
[----:B----4-:R-:W-:-:S07]  /*1250*/  FMUL.FTZ R109, R118, R103 ;  /* 0x00000067766d7220 */ /* 0x010fce0000410000 */
[----:B------:R4:W3:Y:S08]  /*1260*/  MUFU.COS R126, R111 ;  /* 0x0000006f007e7308 */ /* 0x0008f00000000000 */
[----:B------:R0:W-:Y:S01]  /*1270*/  MUFU.COS R142, R113 ;  /* 0x00000071008e7308 */ /* 0x0001e20000000000 */
[-C--:B----4-:R-:W-:Y:S01]  /*1280*/  FMUL.FTZ R111, R108, R103.reuse ;  /* 0x000000676c6f7220 */ /* 0x090fe20000410000 */
[----:B0-----:R-:W-:Y:S01]  /*1290*/  FMUL.FTZ R113, R104, R103 ;  /* 0x0000006768717220 */ /* 0x001fe20000410000 */
[----:B------:R-:W-:-:S04]  /*12a0*/  FMUL.FTZ R103, R110, R57 ;  /* 0x000000396e677220 */ /* 0x000fc80000410000 */
[----:B------:R-:W-:Y:S01]  /*12b0*/  FMUL.RZ R123, R103, 0.15915493667125701904 ;  /* 0x3e22f983677b7820 */ /* 0x000fe2000040c000 */
[----:B------:R-:W-:Y:S01]  /*12c0*/  FMUL.FTZ R103, R2, R107 ;  /* 0x0000006b02677220 */ /* 0x000fe20000410000 */
[-C--:B------:R-:W-:Y:S01]  /*12d0*/  FMUL.FTZ R107, RZ, R105.reuse ;  /* 0x00000069ff6b7220 */ /* 0x080fe20000410000 */
[C---:B------:R-:W-:Y:S01]  /*12e0*/  FMUL.FTZ R2, R94.reuse, R105 ;  /* 0x000000695e027220 */ /* 0x040fe20000410000 */
[----:B------:R-:W-:Y:S02]  /*12f0*/  MUFU.SIN R128, R117 ;  /* 0x0000007500807308 */ /* 0x000fe40000000400 */
[-C--:B------:R-:W-:Y:S01]  /*1300*/  FFMA.FTZ R138, R94, R103.reuse, -R107 ;  /* 0x000000675e8a7223 */ /* 0x080fe2000001086b */
[----:B------:R-:W-:-:S05]  /*1310*/  FFMA.FTZ R2, RZ, R103, R2 ;  /* 0x00000067ff027223 */ /* 0x000fca0000010002 */
[----:B------:R1:W-:Y:S01]  /*1320*/  MUFU.COS R134, R117 ;  /* 0x0000007500867308 */ /* 0x0003e20000000000 */
[----:B------:R-:W-:Y:S01]  /*1330*/  FADD.FTZ R138, R95, R138 ;  /* 0x0000008a5f8a7221 */ /* 0x000fe20000010000 */
[----:B------:R-:W-:-:S06]  /*1340*/  FADD.FTZ R2, RZ, R2 ;  /* 0x00000002ff027221 */ /* 0x000fcc0000010000 */
[----:B------:R-:W-:Y:S01]  /*1350*/  MUFU.SIN R130, R115 ;  /* 0x0000007300827308 */ /* 0x000fe20000000400 */
[----:B-1----:R-:W-:-:S07]  /*1360*/  FMUL.FTZ R117, R3, R122 ;  /* 0x0000007a03757220 */ /* 0x002fce0000410000 */
[----:B------:R2:W-:Y:S08]  /*1370*/  MUFU.COS R132, R115 ;  /* 0x0000007300847308 */ /* 0x0005f00000000000 */
[----:B------:R-:W0:Y:S01]  /*1380*/  MUFU.EX2 R111, R111 ;  /* 0x0000006f006f7308 */ /* 0x000e220000000800 */
[----:B--2---:R-:W-:-:S07]  /*1390*/  FMUL.FTZ R115, R3, R120 ;  /* 0x0000007803737220 */ /* 0x004fce0000410000 */
[----:B------:R-:W-:Y:S01]  /*13a0*/  MUFU.EX2 R121, R119 ;  /* 0x0000007700797308 */ /* 0x000fe20000000800 */
[----:B------:R-:W-:-:S07]  /*13b0*/  FMUL.FTZ R120, R115, R138 ;  /* 0x0000008a73787220 */ /* 0x000fce0000410000 */
[----:B------:R-:W1:Y:S01]  /*13c0*/  MUFU.COS R122, R123 ;  /* 0x0000007b007a7308 */ /* 0x000e620000000000 */
[----:B------:R-:W-:-:S07]  /*13d0*/  FMUL.FTZ R3, R115, R2 ;  /* 0x0000000273037220 */ /* 0x000fce0000410000 */
[----:B------:R-:W2:Y:S01]  /*13e0*/  MUFU.EX2 R109, R109 ;  /* 0x0000006d006d7308 */ /* 0x000ea20000000800 */
[----:B------:R-:W-:Y:S01]  /*13f0*/  FFMA.FTZ R2, R117, R2, R120 ;  /* 0x0000000275027223 */ /* 0x000fe20000010078 */
[----:B---3--:R-:W-:Y:S01]  /*1400*/  FMUL.FTZ R133, R131, R126 ;  /* 0x0000007e83857220 */ /* 0x008fe20000410000 */
[----:B------:R-:W-:Y:S01]  /*1410*/  FFMA.FTZ R3, R117, R138, -R3 ;  /* 0x0000008a75037223 */ /* 0x000fe20000010803 */
[----:B------:R-:W-:-:S04]  /*1420*/  FMUL.FTZ R131, R131, R124 ;  /* 0x0000007c83837220 */ /* 0x000fc80000410000 */
[----:B------:R-:W3:Y:S01]  /*1430*/  MUFU.EX2 R113, R113 ;  /* 0x0000007100717308 */ /* 0x000ee20000000800 */
[----:B------:R-:W-:Y:S01]  /*1440*/  FADD.FTZ R124, RZ, R2 ;  /* 0x00000002ff7c7221 */ /* 0x000fe20000010000 */
[C---:B0-----:R-:W-:Y:S01]  /*1450*/  FMUL.FTZ R132, R111.reuse, R132 ;  /* 0x000000846f847220 */ /* 0x041fe20000410000 */
[----:B------:R-:W-:Y:S01]  /*1460*/  FMUL.FTZ R130, R111, R130 ;  /* 0x000000826f827220 */ /* 0x000fe20000410000 */
[----:B------:R-:W-:-:S04]  /*1470*/  FADD.FTZ R2, R96, R3 ;  /* 0x0000000360027221 */ /* 0x000fc80000010000 */
[----:B------:R-:W0:Y:S01]  /*1480*/  MUFU.SIN R136, R123 ;  /* 0x0000007b00887308 */ /* 0x000e220000000400 */
[----:B-1----:R-:W-:Y:S01]  /*1490*/  FMUL.FTZ R111, R121, R122 ;  /* 0x0000007a796f7220 */ /* 0x002fe20000410000 */
[----:B------:R-:W-:Y:S01]  /*14a0*/  FMUL.FTZ R122, R131, R124 ;  /* 0x0000007c837a7220 */ /* 0x000fe20000410000 */
[C---:B--2---:R-:W-:Y:S01]  /*14b0*/  FMUL.FTZ R142, R109.reuse, R142 ;  /* 0x0000008e6d8e7220 */ /* 0x044fe20000410000 */
[----:B------:R-:W-:Y:S01]  /*14c0*/  FMUL.FTZ R140, R109, R140 ;  /* 0x0000008c6d8c7220 */ /* 0x000fe20000410000 */
[-C--:B------:R-:W-:Y:S01]  /*14d0*/  FMUL.FTZ R109, R131, R2.reuse ;  /* 0x00000002836d7220 */ /* 0x080fe20000410000 */
[-C--:B------:R-:W-:Y:S01]  /*14e0*/  FMUL.FTZ R3, R43, R105.reuse ;  /* 0x000000692b037220 */ /* 0x080fe20000410000 */
[C---:B------:R-:W-:Y:S01]  /*14f0*/  FFMA.FTZ R126, R133.reuse, R2, -R122 ;  /* 0x00000002857e7223 */ /* 0x040fe2000001087a */
[C---:B------:R-:W-:Y:S01]  /*1500*/  FMUL.FTZ R122, R42.reuse, R105 ;  /* 0x000000692a7a7220 */ /* 0x040fe20000410000 */
[----:B------:R-:W-:Y:S01]  /*1510*/  FFMA.FTZ R109, R133, R124, R109 ;  /* 0x0000007c856d7223 */ /* 0x000fe2000001006d */
[-C--:B------:R-:W-:Y:S01]  /*1520*/  FFMA.FTZ R2, R42, R103.reuse, -R3 ;  /* 0x000000672a027223 */ /* 0x080fe20000010803 */
[C---:B---3--:R-:W-:Y:S01]  /*1530*/  FMUL.FTZ R120, R113.reuse, R134 ;  /* 0x0000008671787220 */ /* 0x048fe20000410000 */
[----:B------:R-:W-:Y:S01]  /*1540*/  FMUL.FTZ R119, R113, R128 ;  /* 0x0000008071777220 */ /* 0x000fe20000410000 */
[----:B------:R-:W-:Y:S01]  /*1550*/  FADD.FTZ R113, R97, R126 ;  /* 0x0000007e61717221 */ /* 0x000fe20000010000 */
[----:B------:R-:W-:Y:S01]  /*1560*/  FFMA.FTZ R122, R43, R103, R122 ;  /* 0x000000672b7a7223 */ /* 0x000fe2000001007a */
[----:B------:R-:W-:Y:S01]  /*1570*/  FADD.FTZ R109, RZ, R109 ;  /* 0x0000006dff6d7221 */ /* 0x000fe20000010000 */
[----:B------:R-:W-:Y:S01]  /*1580*/  FMUL.FTZ R124, R115, R2 ;  /* 0x00000002737c7220 */ /* 0x000fe20000410000 */
[----:B0-----:R-:W-:Y:S01]  /*1590*/  FMUL.FTZ R107, R121, R136 ;  /* 0x00000088796b7220 */ /* 0x001fe20000410000 */
        /* <DEDUP_REMOVED lines=9> */
[-C--:B------:R-:W-:Y:S01]  /*1630*/  FMUL.FTZ R109, R131, R2.reuse ;  /* 0x00000002836d7220 */ /* 0x080fe20000410000 */
[----:B------:R-:W-:Y:S01]  /*1640*/  FADD.FTZ R121, R98, R113 ;  /* 0x0000007162797221 */ /* 0x000fe20000010000 */
[----:B------:R-:W-:-:S02]  /*1650*/  FFMA.FTZ R3, R133, R2, -R122 ;  /* 0x0000000285037223 */ /* 0x000fc4000001087a */
[----:B------:R-:W-:Y:S01]  /*1660*/  FFMA.FTZ R109, R133, R124, R109 ;  /* 0x0000007c856d7223 */ /* 0x000fe2000001006d */
        /* <DEDUP_REMOVED lines=9> */
[----:B------:R-:W-:Y:S01]  /*1700*/  FMUL.FTZ R109, R130, R113 ;  /* 0x00000071826d7220 */ /* 0x000fe20000410000 */
[----:B------:R-:W-:Y:S01]  /*1710*/  FADD.FTZ R122, R99, R122 ;  /* 0x0000007a637a7221 */ /* 0x000fe20000010000 */
[----:B------:R-:W-:Y:S01]  /*1720*/  ISETP.NE.AND P2, PT, R62, 0x1f, PT ;  /* 0x0000001f3e00780c */ /* 0x000fe20003f45270 */
[-C--:B------:R-:W-:Y:S01]  /*1730*/  FMUL.FTZ R2, R130, R3.reuse ;  /* 0x0000000382027220 */ /* 0x080fe20000410000 */
[C---:B------:R-:W-:Y:S01]  /*1740*/  FMUL.FTZ R121, R119.reuse, R124 ;  /* 0x0000007c77797220 */ /* 0x040fe20000410000 */
[C---:B------:R-:W-:Y:S01]  /*1750*/  FFMA.FTZ R109, R132.reuse, R3, -R109 ;  /* 0x00000003846d7223 */ /* 0x040fe2000001086d */
[CC--:B------:R-:W-:Y:S01]  /*1760*/  FMUL.FTZ R123, R119.reuse, R122.reuse ;  /* 0x0000007a777b7220 */ /* 0x0c0fe20000410000 */
[----:B------:R-:W-:Y:S01]  /*1770*/  FFMA.FTZ R2, R132, R113, R2 ;  /* 0x0000007184027223 */ /* 0x000fe20000010002 */
[C---:B------:R-:W-:Y:S01]  /*1780*/  FFMA.FTZ R121, R120.reuse, R122, -R121 ;  /* 0x0000007a78797223 */ /* 0x040fe20000010879 */
[CC--:B------:R-:W-:Y:S01]  /*1790*/  FMUL.FTZ R3, R119.reuse, R109.reuse ;  /* 0x0000006d77037220 */ /* 0x0c0fe20000410000 */
[----:B------:R-:W-:Y:S01]  /*17a0*/  FFMA.FTZ R123, R120, R124, R123 ;  /* 0x0000007c787b7223 */ /* 0x000fe2000001007b */
[-C--:B------:R-:W-:Y:S01]  /*17b0*/  FMUL.FTZ R122, R119, R2.reuse ;  /* 0x00000002777a7220 */ /* 0x080fe20000410000 */
[----:B------:R-:W-:Y:S01]  /*17c0*/  FADD.FTZ R126, R100, R121 ;  /* 0x00000079647e7221 */ /* 0x000fe20000010000 */
[----:B------:R-:W-:Y:S01]  /*17d0*/  FFMA.FTZ R124, R120, R2, R3 ;  /* 0x00000002787c7223 */ /* 0x000fe20000010003 */
[----:B------:R-:W-:Y:S01]  /*17e0*/  FADD.FTZ R128, RZ, R123 ;  /* 0x0000007bff807221 */ /* 0x000fe20000010000 */
[----:B------:R-:W-:Y:S01]  /*17f0*/  @P2 LEA R2, R62, UR5, 0x3 ;  /* 0x000000053e022c11 */ /* 0x000fe2000f8e18ff */
[C---:B------:R-:W-:Y:S01]  /*1800*/  FMUL.FTZ R113, R107.reuse, R126 ;  /* 0x0000007e6b717220 */ /* 0x040fe20000410000 */
[C---:B------:R-:W-:Y:S01]  /*1810*/  FMUL.FTZ R3, R107.reuse, R124 ;  /* 0x0000007c6b037220 */ /* 0x040fe20000410000 */
[----:B------:R-:W-:Y:S01]  /*1820*/  FFMA.FTZ R122, R120, R109, -R122 ;  /* 0x0000006d787a7223 */ /* 0x000fe2000001087a */
[-C--:B------:R-:W-:Y:S01]  /*1830*/  FMUL.FTZ R134, R107, R128.reuse ;  /* 0x000000806b867220 */ /* 0x080fe20000410000 */
[----:B------:R-:W-:-:S02]  /*1840*/  FFMA.FTZ R113, R111, R128, R113 ;  /* 0x000000806f717223 */ /* 0x000fc40000010071 */
[-C--:B------:R-:W-:Y:S02]  /*1850*/  FFMA.FTZ R128, R111, R122.reuse, -R3 ;  /* 0x0000007a6f807223 */ /* 0x080fe40000010803 */
[----:B------:R-:W0:Y:S01]  /*1860*/  @P2 LDS.64 R2, [R2+0x1888] ;  /* 0x0018880002022984 */ /* 0x000e220000000a00 */
[----:B------:R-:W-:Y:S01]  /*1870*/  FMUL.FTZ R109, R107, R122 ;  /* 0x0000007a6b6d7220 */ /* 0x000fe20000410000 */
[C---:B------:R-:W-:Y:S01]  /*1880*/  FFMA.FTZ R134, R111.reuse, R126, -R134 ;  /* 0x0000007e6f867223 */ /* 0x040fe20000010886 */
[----:B------:R-:W-:Y:S02]  /*1890*/  FADD.FTZ R126, RZ, R113 ;  /* 0x00000071ff7e7221 */ /* 0x000fe40000010000 */
[----:B------:R-:W-:Y:S01]  /*18a0*/  FFMA.FTZ R122, R111, R124, R109 ;  /* 0x0000007c6f7a7223 */ /* 0x000fe2000001006d */
[----:B------:R-:W-:Y:S01]  /*18b0*/  FADD.FTZ R124, R101, R134 ;  /* 0x00000086657c7221 */ /* 0x000fe20000010000 */
[----:B------:R-:W-:Y:S06]  /*18c0*/  @P2 BRA `(.L_x_16521) ;  /* 0x0000000000242947 */ /* 0x000fec0003800000 */
[----:B------:R-:W-:-:S13]  /*18d0*/  ISETP.NE.AND P3, PT, R66, R93, PT ;  /* 0x0000005d4200720c */ /* 0x000fda0003f65270 */
[----:B0-----:R-:W-:-:S04]  /*18e0*/  @P3 LEA.HI R2, R66, R66, RZ, 0x1 ;  /* 0x0000004242023211 */ /* 0x001fc800078f08ff */
[----:B------:R-:W-:Y:S02]  /*18f0*/  @P3 LOP3.LUT R3, R2, 0x1ffffe, RZ, 0xc0, !PT ;  /* 0x001ffffe02033812 */ /* 0x000fe400078ec0ff */
[----:B------:R-:W-:Y:S02]  /*1900*/  MOV R2, 0x3f800000 ;  /* 0x3f80000000027802 */ /* 0x000fe40000000f00 */
[----:B------:R-:W-:-:S04]  /*1910*/  @P3 IADD3 R3, -R3, R66, RZ ;  /* 0x0000004203033210 */ /* 0x000fc80007ffe1ff */
[----:B------:R-:W-:Y:S01]  /*1920*/  @P3 LEA R109, R3, 0x880, 0xb ;  /* 0x00000880036d3811 */ /* 0x000fe200078e58ff */
[----:B------:R-:W-:-:S03]  /*1930*/  HFMA2.MMA R3, -RZ, RZ, 0, 0 ;  /* 0x00000000ff037435 */ /* 0x000fc600000001ff */
[----:B------:R-:W-:-:S07]  /*1940*/  @P3 IADD3 R109, R109, R92, RZ ;  /* 0x0000005c6d6d3210 */ /* 0x000fce0007ffe0ff */
[----:B------:R1:W2:Y:S02]  /*1950*/  @P3 LDS.64 R2, [R109] ;  /* 0x000000006d023984 */ /* 0x0002a40000000a00 */
.L_x_16521:
[----:B------:R-:W-:Y:S05]  /*1960*/  BSYNC B0 ;  /* 0x0000000000007941 */ /* 0x000fea0003800000 */
.L_x_16520:
[----:B------:R-:W3:Y:S01]  /*1970*/  SHFL.UP PT, R125, R126, 0x1, RZ ;  /* 0x042000007e7d7989 */ /* 0x000ee200000e00ff */
[----:B------:R-:W-:Y:S01]  /*1980*/  ISETP.GE.AND P3, PT, R64, 0x1, PT ;  /* 0x000000014000780c */ /* 0x000fe20003f66270 */
[CC--:B-----5:R-:W-:Y:S01]  /*1990*/  FMUL.FTZ R121, R39.reuse, R37.reuse ;  /* 0x0000002527797220 */ /* 0x0e0fe20000410000 */
[-C--:B------:R-:W-:Y:S01]  /*19a0*/  FMUL.FTZ R137, R39, R36.reuse ;  /* 0x0000002427897220 */ /* 0x080fe20000410000 */
[----:B------:R-:W4:Y:S01]  /*19b0*/  SHFL.UP PT, R123, R124, 0x1, RZ ;  /* 0x042000007c7b7989 */ /* 0x000f2200000e00ff */
[----:B------:R-:W-:Y:S01]  /*19c0*/  ISETP.GE.OR P0, PT, R66, UR7, P0 ;  /* 0x0000000742007c0c */ /* 0x000fe20008706670 */
[C---:B------:R-:W-:Y:S01]  /*19d0*/  FFMA.FTZ R121, R38.reuse, R36, -R121 ;  /* 0x0000002426797223 */ /* 0x040fe20000010879 */
[----:B------:R-:W-:Y:S01]  /*19e0*/  FFMA.FTZ R137, R38, R37, R137 ;  /* 0x0000002526897223 */ /* 0x000fe20000010089 */
[----:B-1----:R-:W1:Y:S01]  /*19f0*/  SHFL.UP PT, R109, R128, 0x1, RZ ;  /* 0x04200000806d7989 */ /* 0x002e6200000e00ff */
[----:B------:R-:W-:Y:S01]  /*1a00*/  BSSY B0, `(.L_x_16522) ;  /* 0x00000c2000007945 */ /* 0x000fe20003800000 */
[C---:B------:R-:W-:Y:S01]  /*1a10*/  FMUL.FTZ R150, R82.reuse, R121 ;  /* 0x0000007952967220 */ /* 0x040fe20000410000 */
[-C--:B------:R-:W-:Y:S01]  /*1a20*/  FMUL.FTZ R138, R82, R137.reuse ;  /* 0x00000089528a7220 */ /* 0x080fe20000410000 */
[----:B------:R-:W0:Y:S01]  /*1a30*/  SHFL.UP PT, R113, R122, 0x1, RZ ;  /* 0x042000007a717989 */ /* 0x000e2200000e00ff */
[C---:B------:R-:W-:Y:S01]  /*1a40*/  FMUL.FTZ R127, R81.reuse, R137 ;  /* 0x00000089517f7220 */ /* 0x040fe20000410000 */
[----:B------:R-:W-:Y:S01]  /*1a50*/  FMUL.FTZ R148, R81, R121 ;  /* 0x0000007951947220 */ /* 0x000fe20000410000 */
[----:B------:R-:W-:Y:S01]  /*1a60*/  FMUL.FTZ R38, R107, R138 ;  /* 0x0000008a6b267220 */ /* 0x000fe20000410000 */
[-C--:B------:R-:W-:Y:S01]  /*1a70*/  FMUL.FTZ R145, R79, R137.reuse ;  /* 0x000000894f917220 */ /* 0x080fe20000410000 */
[----:B------:R-:W-:Y:S01]  /*1a80*/  FMUL.FTZ R144, R78, R137 ;  /* 0x000000894e907220 */ /* 0x000fe20000410000 */
[----:B------:R-:W-:Y:S01]  /*1a90*/  SHFL.IDX PT, R40, R40, RZ, 0x1f ;  /* 0x00001fff28287589 */ /* 0x000fe200000e0000 */
[----:B------:R-:W-:-:S02]  /*1aa0*/  ISETP.GT.U32.AND P4, PT, R146, 0x1b, PT ;  /* 0x0000001b9200780c */ /* 0x000fc40003f84070 */
[C---:B------:R-:W-:Y:S01]  /*1ab0*/  ISETP.GT.U32.AND P5, PT, R146.reuse, 0x17, PT ;  /* 0x000000179200780c */ /* 0x040fe20003fa4070 */
[----:B------:R-:W-:Y:S01]  /*1ac0*/  SHFL.IDX PT, R41, R41, RZ, 0x1f ;  /* 0x00001fff29297589 */ /* 0x000fe200000e0000 */
[----:B------:R-:W-:Y:S01]  /*1ad0*/  ISETP.GT.U32.AND P6, PT, R146, 0xf, PT ;  /* 0x0000000f9200780c */ /* 0x000fe20003fc4070 */
[C---:B---3--:R-:W-:Y:S01]  /*1ae0*/  FMUL.FTZ R136, R122.reuse, R125 ;  /* 0x0000007d7a887220 */ /* 0x048fe20000410000 */
[----:B----4-:R-:W-:-:S03]  /*1af0*/  FMUL.FTZ R39, R122, R123 ;  /* 0x0000007b7a277220 */ /* 0x010fc60000410000 */
[----:B------:R-:W-:Y:S01]  /*1b00*/  FFMA.FTZ R123, R128, R123, -R136 ;  /* 0x0000007b807b7223 */ /* 0x000fe20000010888 */
[----:B-1----:R-:W-:Y:S01]  /*1b10*/  FMUL.FTZ R134, R122, R109 ;  /* 0x0000006d7a867220 */ /* 0x002fe20000410000 */
[----:B------:R-:W-:Y:S02]  /*1b20*/  FFMA.FTZ R39, R128, R125, R39 ;  /* 0x0000007d80277223 */ /* 0x000fe40000010027 */
[----:B------:R-:W-:Y:S01]  /*1b30*/  @P3 FADD.FTZ R124, R124, R123 ;  /* 0x0000007b7c7c3221 */ /* 0x000fe20000010000 */
[C---:B------:R-:W-:Y:S01]  /*1b40*/  FFMA.FTZ R123, R111.reuse, R150, -R38 ;  /* 0x000000966f7b7223 */ /* 0x040fe20000010826 */
[-C--:B0-----:R-:W-:Y:S01]  /*1b50*/  FFMA.FTZ R125, R128, R113.reuse, R134 ;  /* 0x00000071807d7223 */ /* 0x081fe20000010086 */
[----:B------:R-:W-:Y:S01]  /*1b60*/  FMUL.FTZ R113, R122, R113 ;  /* 0x000000717a717220 */ /* 0x000fe20000410000 */
[----:B------:R-:W-:Y:S01]  /*1b70*/  @P3 FADD.FTZ R126, R126, R39 ;  /* 0x000000277e7e3221 */ /* 0x000fe20000010000 */
[----:B------:R-:W-:Y:S02]  /*1b80*/  FADD.FTZ R123, R148, R123 ;  /* 0x0000007b947b7221 */ /* 0x000fe40000010000 */
[----:B------:R-:W-:Y:S01]  /*1b90*/  @P3 FFMA.FTZ R128, R128, R109, -R113 ;  /* 0x0000006d80803223 */ /* 0x000fe20000010871 */
[----:B------:R-:W-:Y:S01]  /*1ba0*/  FSEL R36, R122, R125, !P3 ;  /* 0x0000007d7a247208 */ /* 0x000fe20005800000 */
[----:B------:R-:W0:Y:S01]  /*1bb0*/  SHFL.UP PT, R109, R124, 0x2, RZ ;  /* 0x044000007c6d7989 */ /* 0x000e2200000e00ff */
[----:B------:R-:W-:Y:S01]  /*1bc0*/  FMUL.FTZ R122, R111, R138 ;  /* 0x0000008a6f7a7220 */ /* 0x000fe20000410000 */
[----:B------:R-:W-:Y:S01]  /*1bd0*/  ISETP.GE.AND P3, PT, R64, 0x2, PT ;  /* 0x000000024000780c */ /* 0x000fe20003f66270 */
[----:B------:R-:W-:Y:S01]  /*1be0*/  FMUL.FTZ R129, R119, -R123 ;  /* 0x8000007b77817220 */ /* 0x000fe20000410000 */
[----:B------:R-:W1:Y:S01]  /*1bf0*/  SHFL.UP PT, R113, R126, 0x2, RZ ;  /* 0x044000007e717989 */ /* 0x000e6200000e00ff */
[----:B------:R-:W-:-:S03]  /*1c00*/  FFMA.FTZ R122, -R107, R150, -R122 ;  /* 0x000000966b7a7223 */ /* 0x000fc6000001097a */
[----:B------:R-:W3:Y:S01]  /*1c10*/  SHFL.UP PT, R37, R128, 0x2, RZ ;  /* 0x0440000080257989 */ /* 0x000ee200000e00ff */
[----:B------:R-:W-:-:S03]  /*1c20*/  FADD.FTZ R122, -R127, R122 ;  /* 0x0000007a7f7a7221 */ /* 0x000fc60000010100 */
[----:B------:R-:W4:Y:S01]  /*1c30*/  SHFL.UP PT, R39, R36, 0x2, RZ ;  /* 0x0440000024277989 */ /* 0x000f2200000e00ff */
[-C--:B------:R-:W-:Y:S01]  /*1c40*/  FMUL.FTZ R125, R119, -R122.reuse ;  /* 0x8000007a777d7220 */ /* 0x080fe20000410000 */
[----:B------:R-:W-:-:S03]  /*1c50*/  FFMA.FTZ R136, R120, R122, R129 ;  /* 0x0000007a78887223 */ /* 0x000fc60000010081 */
[----:B------:R-:W-:Y:S01]  /*1c60*/  FFMA.FTZ R134, R120, R123, -R125 ;  /* 0x0000007b78867223 */ /* 0x000fe2000001087d */
[----:B------:R-:W-:-:S04]  /*1c70*/  FMUL.FTZ R125, R80, R121 ;  /* 0x00000079507d7220 */ /* 0x000fc80000410000 */
[----:B------:R-:W-:Y:S01]  /*1c80*/  FADD.FTZ R129, R125, R134 ;  /* 0x000000867d817221 */ /* 0x000fe20000010000 */
        /* <DEDUP_REMOVED lines=10> */
[----:B------:R-:W-:Y:S01]  /*1d30*/  FADD.FTZ R135, -R123, R136 ;  /* 0x000000887b877221 */ /* 0x000fe20000010100 */
[----:B------:R-:W-:Y:S01]  /*1d40*/  @P3 FFMA.FTZ R128, R128, R37, -R38 ;  /* 0x0000002580803223 */ /* 0x000fe20000010826 */
[----:B------:R-:W-:Y:S01]  /*1d50*/  FMUL.FTZ R38, R130, -R129 ;  /* 0x8000008182267220 */ /* 0x000fe20000410000 */
[----:B------:R-:W-:Y:S01]  /*1d60*/  FSEL R36, R36, R39, !P3 ;  /* 0x0000002724247208 */ /* 0x000fe20005800000 */
[----:B------:R-:W0:Y:S01]  /*1d70*/  SHFL.UP PT, R113, R124, 0x4, RZ ;  /* 0x048000007c717989 */ /* 0x000e2200000e00ff */
[-C--:B------:R-:W-:Y:S01]  /*1d80*/  FMUL.FTZ R139, R130, -R135.reuse ;  /* 0x80000087828b7220 */ /* 0x080fe20000410000 */
[C---:B------:R-:W-:Y:S01]  /*1d90*/  FFMA.FTZ R134, R132.reuse, R135, R38 ;  /* 0x0000008784867223 */ /* 0x040fe20000010026 */
[-C--:B--2---:R-:W-:Y:S01]  /*1da0*/  FMUL.FTZ R38, R107, -R2.reuse ;  /* 0x800000026b267220 */ /* 0x084fe20000410000 */
[----:B------:R-:W1:Y:S01]  /*1db0*/  SHFL.UP PT, R39, R126, 0x4, RZ ;  /* 0x048000007e277989 */ /* 0x000e6200000e00ff */
[----:B------:R-:W-:Y:S01]  /*1dc0*/  FFMA.FTZ R122, R132, R129, -R139 ;  /* 0x00000081847a7223 */ /* 0x000fe2000001088b */
[----:B------:R-:W-:Y:S01]  /*1dd0*/  FMUL.FTZ R129, R79, R121 ;  /* 0x000000794f817220 */ /* 0x000fe20000410000 */
[-C--:B------:R-:W-:Y:S01]  /*1de0*/  FMUL.FTZ R135, R107, R3.reuse ;  /* 0x000000036b877220 */ /* 0x080fe20000410000 */
[----:B------:R-:W2:Y:S01]  /*1df0*/  SHFL.UP PT, R37, R128, 0x4, RZ ;  /* 0x0480000080257989 */ /* 0x000ea200000e00ff */
[----:B------:R-:W-:Y:S01]  /*1e00*/  FFMA.FTZ R38, R111, -R3, R38 ;  /* 0x800000036f267223 */ /* 0x000fe20000010026 */
[----:B------:R-:W-:Y:S01]  /*1e10*/  FADD.FTZ R143, R129, R122 ;  /* 0x0000007a818f7221 */ /* 0x000fe20000010000 */
[----:B------:R-:W-:Y:S01]  /*1e20*/  FADD.FTZ R149, -R145, R134 ;  /* 0x0000008691957221 */ /* 0x000fe20000010100 */
[----:B------:R-:W3:Y:S01]  /*1e30*/  SHFL.UP PT, R109, R36, 0x4, RZ ;  /* 0x04800000246d7989 */ /* 0x000ee200000e00ff */
[----:B------:R-:W-:Y:S01]  /*1e40*/  FFMA.FTZ R135, R111, R2, -R135 ;  /* 0x000000026f877223 */ /* 0x000fe20000010887 */
[----:B------:R-:W-:Y:S01]  /*1e50*/  ISETP.GE.AND P3, PT, R64, 0x4, PT ;  /* 0x000000044000780c */ /* 0x000fe20003f66270 */
[C---:B------:R-:W-:Y:S01]  /*1e60*/  FMUL.FTZ R122, R140.reuse, -R143 ;  /* 0x8000008f8c7a7220 */ /* 0x040fe20000410000 */
[CC--:B------:R-:W-:Y:S01]  /*1e70*/  FMUL.FTZ R139, R119.reuse, -R38.reuse ;  /* 0x80000026778b7220 */ /* 0x0c0fe20000410000 */
[----:B------:R-:W-:Y:S01]  /*1e80*/  FMUL.FTZ R151, R140, -R149 ;  /* 0x800000958c977220 */ /* 0x000fe20000410000 */
[----:B------:R-:W-:Y:S01]  /*1e90*/  FMUL.FTZ R141, R119, -R135 ;  /* 0x80000087778d7220 */ /* 0x000fe20000410000 */
[----:B------:R-:W-:Y:S01]  /*1ea0*/  FFMA.FTZ R149, R142, R149, R122 ;  /* 0x000000958e957223 */ /* 0x000fe2000001007a */
[----:B------:R-:W-:Y:S01]  /*1eb0*/  FFMA.FTZ R139, R120, R135, -R139 ;  /* 0x00000087788b7223 */ /* 0x000fe2000001088b */
[----:B------:R-:W-:Y:S01]  /*1ec0*/  FFMA.FTZ R136, R142, R143, -R151 ;  /* 0x0000008f8e887223 */ /* 0x000fe20000010897 */
[----:B------:R-:W-:Y:S01]  /*1ed0*/  FFMA.FTZ R141, R120, R38, R141 ;  /* 0x00000026788d7223 */ /* 0x000fe2000001008d */
[----:B------:R-:W-:Y:S01]  /*1ee0*/  FMUL.FTZ R143, R78, R121 ;  /* 0x000000794e8f7220 */ /* 0x000fe20000410000 */
[----:B0-----:R-:W-:-:S03]  /*1ef0*/  FMUL.FTZ R134, R36, R113 ;  /* 0x0000007124867220 */ /* 0x001fc60000410000 */
[----:B------:R-:W-:Y:S01]  /*1f00*/  FADD.FTZ R136, R143, R136 ;  /* 0x000000888f887221 */ /* 0x000fe20000010000 */
[-C--:B-1----:R-:W-:Y:S01]  /*1f10*/  FMUL.FTZ R135, R36, R39.reuse ;  /* 0x0000002724877220 */ /* 0x082fe20000410000 */
[----:B------:R-:W-:Y:S01]  /*1f20*/  FFMA.FTZ R39, R128, R39, R134 ;  /* 0x0000002780277223 */ /* 0x000fe20000010086 */
[----:B--2---:R-:W-:Y:S02]  /*1f30*/  FMUL.FTZ R122, R36, R37 ;  /* 0x00000025247a7220 */ /* 0x004fe40000410000 */
[----:B------:R-:W-:Y:S01]  /*1f40*/  FFMA.FTZ R135, R128, R113, -R135 ;  /* 0x0000007180877223 */ /* 0x000fe20000010887 */
[----:B------:R-:W-:Y:S01]  /*1f50*/  @P3 FADD.FTZ R126, R126, R39 ;  /* 0x000000277e7e3221 */ /* 0x000fe20000010000 */
[----:B------:R-:W-:Y:S01]  /*1f60*/  FMUL.FTZ R39, R130, -R141 ;  /* 0x8000008d82277220 */ /* 0x000fe20000410000 */
[-C--:B---3--:R-:W-:Y:S01]  /*1f70*/  FMUL.FTZ R38, R36, R109.reuse ;  /* 0x0000006d24267220 */ /* 0x088fe20000410000 */
[----:B------:R-:W-:Y:S01]  /*1f80*/  FFMA.FTZ R109, R128, R109, R122 ;  /* 0x0000006d806d7223 */ /* 0x000fe2000001007a */
[----:B------:R-:W-:Y:S01]  /*1f90*/  @P3 FADD.FTZ R124, R124, R135 ;  /* 0x000000877c7c3221 */ /* 0x000fe20000010000 */
[----:B------:R-:W-:Y:S01]  /*1fa0*/  SHFL.UP PT, R113, R126, 0x8, RZ ;  /* 0x050000007e717989 */ /* 0x000fe200000e00ff */
[----:B------:R-:W-:Y:S01]  /*1fb0*/  @P3 FFMA.FTZ R128, R128, R37, -R38 ;  /* 0x0000002580803223 */ /* 0x000fe20000010826 */
[----:B------:R-:W-:Y:S01]  /*1fc0*/  FADD.FTZ R122, -R144, R149 ;  /* 0x00000095907a7221 */ /* 0x000fe20000010100 */
[----:B------:R-:W-:Y:S01]  /*1fd0*/  FSEL R36, R36, R109, !P3 ;  /* 0x0000006d24247208 */ /* 0x000fe20005800000 */
[C---:B------:R-:W-:Y:S01]  /*1fe0*/  FMUL.FTZ R149, R131.reuse, -R136 ;  /* 0x8000008883957220 */ /* 0x040fe20000410000 */
[----:B------:R-:W0:Y:S01]  /*1ff0*/  SHFL.UP PT, R109, R124, 0x8, RZ ;  /* 0x050000007c6d7989 */ /* 0x000e2200000e00ff */
[-C--:B------:R-:W-:Y:S01]  /*2000*/  FMUL.FTZ R38, R130, -R139.reuse ;  /* 0x8000008b82267220 */ /* 0x080fe20000410000 */
[-C--:B------:R-:W-:Y:S01]  /*2010*/  FMUL.FTZ R134, R131, -R122.reuse ;  /* 0x8000007a83867220 */ /* 0x080fe20000410000 */
[----:B------:R-:W-:Y:S01]  /*2020*/  FFMA.FTZ R122, R133, R122, R149 ;  /* 0x0000007a857a7223 */ /* 0x000fe20000010095 */
[----:B------:R-:W1:Y:S01]  /*2030*/  SHFL.UP PT, R37, R128, 0x8, RZ ;  /* 0x0500000080257989 */ /* 0x000e6200000e00ff */
[C---:B------:R-:W-:Y:S01]  /*2040*/  FFMA.FTZ R39, R132.reuse, R139, -R39 ;  /* 0x0000008b84277223 */ /* 0x040fe20000010827 */
[----:B------:R-:W-:Y:S01]  /*2050*/  FFMA.FTZ R149, R132, R141, R38 ;  /* 0x0000008d84957223 */ /* 0x000fe20000010026 */
[----:B------:R-:W-:Y:S01]  /*2060*/  FMUL.FTZ R139, R77, R137 ;  /* 0x000000894d8b7220 */ /* 0x000fe20000410000 */
[----:B------:R-:W2:Y:S01]  /*2070*/  SHFL.UP PT, R135, R36, 0x8, RZ ;  /* 0x0500000024877989 */ /* 0x000ea200000e00ff */
[----:B------:R-:W-:Y:S01]  /*2080*/  FFMA.FTZ R134, R133, R136, -R134 ;  /* 0x0000008885867223 */ /* 0x000fe20000010886 */
[----:B------:R-:W-:Y:S01]  /*2090*/  FMUL.FTZ R141, R77, R121 ;  /* 0x000000794d8d7220 */ /* 0x000fe20000410000 */
[C---:B------:R-:W-:Y:S01]  /*20a0*/  FMUL.FTZ R151, R140.reuse, -R39 ;  /* 0x800000278c977220 */ /* 0x040fe20000410000 */
[-C--:B------:R-:W-:Y:S01]  /*20b0*/  FMUL.FTZ R38, R140, -R149.reuse ;  /* 0x800000958c267220 */ /* 0x080fe20000410000 */
[----:B------:R-:W-:Y:S01]  /*20c0*/  FADD.FTZ R152, -R139, R122 ;  /* 0x0000007a8b987221 */ /* 0x000fe20000010100 */
[----:B------:R-:W-:Y:S01]  /*20d0*/  FADD.FTZ R136, R141, R134 ;  /* 0x000000868d887221 */ /* 0x000fe20000010000 */
[----:B------:R-:W-:Y:S01]  /*20e0*/  FFMA.FTZ R154, R142, R149, R151 ;  /* 0x000000958e9a7223 */ /* 0x000fe20000010097 */
[----:B------:R-:W-:Y:S01]  /*20f0*/  ISETP.GE.AND P3, PT, R64, 0x8, PT ;  /* 0x000000084000780c */ /* 0x000fe20003f66270 */
        /* <DEDUP_REMOVED lines=8> */
[C---:B0-----:R-:W-:Y:S01]  /*2180*/  FMUL.FTZ R152, R36.reuse, R109 ;  /* 0x0000006d24987220 */ /* 0x041fe20000410000 */
[C---:B------:R-:W-:Y:S01]  /*2190*/  FMUL.FTZ R136, R36.reuse, R113 ;  /* 0x0000007124887220 */ /* 0x040fe20000410000 */
[----:B------:R-:W-:Y:S01]  /*21a0*/  FFMA.FTZ R156, R133, R154, R156 ;  /* 0x0000009a859c7223 */ /* 0x000fe2000001009c */
[----:B-1----:R-:W-:Y:S01]  /*21b0*/  FMUL.FTZ R149, R36, R37 ;  /* 0x0000002524957220 */ /* 0x002fe20000410000 */
[C---:B------:R-:W-:Y:S01]  /*21c0*/  FFMA.FTZ R113, R128.reuse, R113, R152 ;  /* 0x0000007180717223 */ /* 0x040fe20000010098 */
[----:B------:R-:W-:Y:S01]  /*21d0*/  FFMA.FTZ R109, R128, R109, -R136 ;  /* 0x0000006d806d7223 */ /* 0x000fe20000010888 */
[C---:B------:R-:W-:Y:S01]  /*21e0*/  FMUL.FTZ R154, R115.reuse, -R156 ;  /* 0x8000009c739a7220 */ /* 0x040fe20000410000 */
[-C--:B--2---:R-:W-:Y:S01]  /*21f0*/  FMUL.FTZ R134, R36, R135.reuse ;  /* 0x0000008724867220 */ /* 0x084fe20000410000 */
[----:B------:R-:W-:Y:S01]  /*2200*/  FFMA.FTZ R149, R128, R135, R149 ;  /* 0x0000008780957223 */ /* 0x000fe20000010095 */
[----:B------:R-:W-:Y:S01]  /*2210*/  @P3 FADD.FTZ R126, R126, R113 ;  /* 0x000000717e7e3221 */ /* 0x000fe20000010000 */
[----:B------:R-:W-:Y:S01]  /*2220*/  @P3 FADD.FTZ R124, R124, R109 ;  /* 0x0000006d7c7c3221 */ /* 0x000fe20000010000 */
[----:B------:R-:W-:Y:S01]  /*2230*/  @P3 FFMA.FTZ R128, R128, R37, -R134 ;  /* 0x0000002580803223 */ /* 0x000fe20000010886 */
[----:B------:R-:W-:Y:S01]  /*2240*/  FMUL.FTZ R135, R76, R137 ;  /* 0x000000894c877220 */ /* 0x000fe20000410000 */
[----:B------:R-:W-:Y:S01]  /*2250*/  FSEL R136, R36, R149, !P3 ;  /* 0x0000009524887208 */ /* 0x000fe20005800000 */
[----:B------:R-:W0:Y:S01]  /*2260*/  SHFL.UP PT, R113, R126, 0x10, RZ ;  /* 0x060000007e717989 */ /* 0x000e2200000e00ff */
[-C--:B------:R-:W-:Y:S01]  /*2270*/  FMUL.FTZ R152, R115, -R122.reuse ;  /* 0x8000007a73987220 */ /* 0x080fe20000410000 */
[----:B------:R-:W-:Y:S01]  /*2280*/  FMUL.FTZ R134, R76, R121 ;  /* 0x000000794c867220 */ /* 0x000fe20000410000 */
[----:B------:R-:W-:Y:S01]  /*2290*/  FADD.FTZ R158, -R135, R38 ;  /* 0x00000026879e7221 */ /* 0x000fe20000010100 */
[----:B------:R-:W1:Y:S01]  /*22a0*/  SHFL.UP PT, R151, R128, 0x10, RZ ;  /* 0x0600000080977989 */ /* 0x000e6200000e00ff */
[C---:B------:R-:W-:Y:S01]  /*22b0*/  FFMA.FTZ R154, R117.reuse, R122, -R154 ;  /* 0x0000007a759a7223 */ /* 0x040fe2000001089a */
[----:B------:R-:W-:Y:S01]  /*22c0*/  FFMA.FTZ R152, R117, R156, R152 ;  /* 0x0000009c75987223 */ /* 0x000fe20000010098 */
[----:B------:R-:W-:Y:S01]  /*22d0*/  FADD.FTZ R122, R134, R39 ;  /* 0x00000027867a7221 */ /* 0x000fe20000010000 */
[----:B------:R-:W2:Y:S01]  /*22e0*/  SHFL.UP PT, R155, R136, 0x10, RZ ;  /* 0x06000000889b7989 */ /* 0x000ea200000e00ff */
[----:B------:R-:W-:Y:S01]  /*22f0*/  FMUL.FTZ R156, R105, -R158 ;  /* 0x8000009e699c7220 */ /* 0x000fe20000410000 */
[----:B------:R-:W-:Y:S01]  /*2300*/  HFMA2.MMA R37, -RZ, RZ, 0, 0 ;  /* 0x00000000ff257435 */ /* 0x000fe200000001ff */
[----:B------:R-:W-:Y:S01]  /*2310*/  MOV R36, 0x3f800000 ;  /* 0x3f80000000247802 */ /* 0x000fe20000000f00 */
[----:B------:R-:W3:Y:S01]  /*2320*/  SHFL.UP PT, R153, R124, 0x10, RZ ;  /* 0x060000007c997989 */ /* 0x000ee200000e00ff */
[-C--:B------:R-:W-:Y:S01]  /*2330*/  FFMA.FTZ R149, R103, R122.reuse, -R156 ;  /* 0x0000007a67957223 */ /* 0x080fe2000001089c */
[----:B------:R-:W-:Y:S01]  /*2340*/  CS2R R38, SRZ ;  /* 0x0000000000267805 */ /* 0x000fe2000001ff00 */
[C---:B------:R-:W-:Y:S01]  /*2350*/  FMUL.FTZ R122, R105.reuse, -R122 ;  /* 0x8000007a697a7220 */ /* 0x040fe20000410000 */
[----:B------:R-:W-:Y:S01]  /*2360*/  ISETP.GE.AND P3, PT, R64, 0x10, PT ;  /* 0x000000104000780c */ /* 0x000fe20003f66270 */
[C---:B------:R-:W-:Y:S01]  /*2370*/  FMUL.FTZ R109, R105.reuse, -R152 ;  /* 0x80000098696d7220 */ /* 0x040fe20000410000 */
[----:B------:R-:W-:Y:S01]  /*2380*/  FMUL.FTZ R160, R105, -R154 ;  /* 0x8000009a69a07220 */ /* 0x000fe20000410000 */
[C---:B------:R-:W-:Y:S01]  /*2390*/  FFMA.FTZ R122, R103.reuse, R158, R122 ;  /* 0x0000009e677a7223 */ /* 0x040fe2000001007a */
[----:B------:R4:W4:Y:S01]  /*23a0*/  @!P0 LDS.128 R36, [R91+0x1980] ;  /* 0x001980005b248984 */ /* 0x0009220000000c00 */
[----:B------:R-:W-:Y:S01]  /*23b0*/  FFMA.FTZ R109, R103, R154, -R109 ;  /* 0x0000009a676d7223 */ /* 0x000fe2000001086d */
[----:B------:R-:W-:Y:S01]  /*23c0*/  ISETP.NE.AND P0, PT, R146, 0x1f, PT ;  /* 0x0000001f9200780c */ /* 0x000fe20003f05270 */
[----:B------:R-:W-:Y:S01]  /*23d0*/  FMUL.FTZ R137, R0, R137 ;  /* 0x0000008900897220 */ /* 0x000fe20000410000 */
[----:B0-----:R-:W-:-:S03]  /*23e0*/  FMUL.FTZ R156, R136, R113 ;  /* 0x00000071889c7220 */ /* 0x001fc60000410000 */
[----:B------:R-:W-:Y:S01]  /*23f0*/  FADD.FTZ R122, -R137, R122 ;  /* 0x0000007a897a7221 */ /* 0x000fe20000010100 */
[----:B-1----:R-:W-:-:S04]  /*2400*/  FMUL.FTZ R157, R136, R151 ;  /* 0x00000097889d7220 */ /* 0x002fc80000410000 */
[-C--:B--2---:R-:W-:Y:S01]  /*2410*/  FFMA.FTZ R157, R128, R155.reuse, R157 ;  /* 0x0000009b809d7223 */ /* 0x084fe2000001009d */
[C---:B------:R-:W-:Y:S01]  /*2420*/  FMUL.FTZ R154, R136.reuse, R155 ;  /* 0x0000009b889a7220 */ /* 0x040fe20000410000 */
[-C--:B---3--:R-:W-:Y:S01]  /*2430*/  FMUL.FTZ R158, R136, R153.reuse ;  /* 0x00000099889e7220 */ /* 0x088fe20000410000 */
[----:B------:R-:W-:Y:S02]  /*2440*/  FFMA.FTZ R153, R128, R153, -R156 ;  /* 0x0000009980997223 */ /* 0x000fe4000001089c */
[----:B------:R-:W-:Y:S01]  /*2450*/  FSEL R157, R136, R157, !P3 ;  /* 0x0000009d889d7208 */ /* 0x000fe20005800000 */
[----:B------:R-:W-:Y:S01]  /*2460*/  FMUL.FTZ R136, R0, R121 ;  /* 0x0000007900887220 */ /* 0x000fe20000410000 */
[C---:B------:R-:W-:Y:S01]  /*2470*/  FFMA.FTZ R155, R128.reuse, R113, R158 ;  /* 0x00000071809b7223 */ /* 0x040fe2000001009e */
[----:B------:R-:W-:Y:S01]  /*2480*/  @P3 FFMA.FTZ R128, R128, R151, -R154 ;  /* 0x0000009780803223 */ /* 0x000fe2000001089a */
[----:B------:R-:W-:Y:S01]  /*2490*/  @P3 FADD.FTZ R124, R124, R153 ;  /* 0x000000997c7c3221 */ /* 0x000fe20000010000 */
[----:B------:R-:W-:Y:S01]  /*24a0*/  FFMA.FTZ R113, R103, R152, R160 ;  /* 0x0000009867717223 */ /* 0x000fe200000100a0 */
[----:B------:R-:W-:Y:S01]  /*24b0*/  @P3 FADD.FTZ R126, R126, R155 ;  /* 0x0000009b7e7e3221 */ /* 0x000fe20000010000 */
[----:B------:R-:W-:Y:S01]  /*24c0*/  FADD.FTZ R121, R136, R149 ;  /* 0x0000009588797221 */ /* 0x000fe20000010000 */
[----:B------:R0:W1:Y:S01]  /*24d0*/  SHFL.DOWN PT, R153, R109, 0x1, 0x1f ;  /* 0x08201f006d997f89 */ /* 0x00006200000e0000 */
[----:B------:R-:W-:-:S03]  /*24e0*/  ISETP.GT.U32.AND P3, PT, R146, 0x1d, PT ;  /* 0x0000001d9200780c */ /* 0x000fc60003f64070 */
[----:B------:R0:W2:Y:S04]  /*24f0*/  SHFL.DOWN PT, R155, R113, 0x1, 0x1f ;  /* 0x08201f00719b7f89 */ /* 0x0000a800000e0000 */
[----:B------:R0:W3:Y:S04]  /*2500*/  SHFL.DOWN PT, R156, R121, 0x1, 0x1f ;  /* 0x08201f00799c7f89 */ /* 0x0000e800000e0000 */
[----:B------:R0:W0:Y:S04]  /*2510*/  SHFL.DOWN PT, R151, R122, 0x1, 0x1f ;  /* 0x08201f007a977f89 */ /* 0x00002800000e0000 */
[----:B------:R-:W0:Y:S04]  /*2520*/  SHFL.UP PT, R128, R128, 0x1, RZ ;  /* 0x0420000080807989 */ /* 0x000e2800000e00ff */
[----:B------:R0:W0:Y:S04]  /*2530*/  SHFL.UP PT, R149, R157, 0x1, RZ ;  /* 0x042000009d957989 */ /* 0x00002800000e00ff */
[----:B------:R-:W0:Y:S04]  /*2540*/  SHFL.UP PT, R124, R124, 0x1, RZ ;  /* 0x042000007c7c7989 */ /* 0x000e2800000e00ff */
[----:B------:R-:W0:Y:S01]  /*2550*/  SHFL.UP PT, R126, R126, 0x1, RZ ;  /* 0x042000007e7e7989 */ /* 0x000e2200000e00ff */
[----:B-12-4-:R-:W-:Y:S05]  /*2560*/  @!P0 BRA `(.L_x_16523) ;  /* 0x00000000002c8947 */ /* 0x016fea0003800000 */
[C---:B0-----:R-:W-:Y:S01]  /*2570*/  FMUL.FTZ R154, R113.reuse, R151 ;  /* 0x00000097719a7220 */ /* 0x041fe20000410000 */
[C---:B------:R-:W-:Y:S01]  /*2580*/  FMUL.FTZ R152, R113.reuse, R155 ;  /* 0x0000009b71987220 */ /* 0x040fe20000410000 */
[-C--:B---3--:R-:W-:Y:S02]  /*2590*/  FMUL.FTZ R158, R113, R156.reuse ;  /* 0x0000009c719e7220 */ /* 0x088fe40000410000 */
        /* <DEDUP_REMOVED lines=8> */
.L_x_16523:
[----:B------:R-:W-:Y:S05]  /*2620*/  BSYNC B0 ;  /* 0x0000000000007941 */ /* 0x000fea0003800000 */
.L_x_16522:
        /* <DEDUP_REMOVED lines=17> */
.L_x_16525:
[----:B------:R-:W-:Y:S05]  /*2740*/  BSYNC B0 ;  /* 0x0000000000007941 */ /* 0x000fea0003800000 */
.L_x_16524:
        /* <DEDUP_REMOVED lines=8> */
[-C--:B---3--:R-:W-:Y:S02]  /*27d0*/  FMUL.FTZ R158, R113, R156.reuse ;  /* 0x0000009c719e7220 */ /* 0x088fe40000410000 */
[----:B------:R-:W-:Y:S01]  /*27e0*/  FFMA.FTZ R156, R109, R156, -R154 ;  /* 0x0000009c6d9c7223 */ /* 0x000fe2000001089a */
[-C--:B-1----:R-:W-:Y:S01]  /*27f0*/  FMUL.FTZ R154, R113, R153.reuse ;  /* 0x00000099719a7220 */ /* 0x082fe20000410000 */
[C---:B------:R-:W-:Y:S01]  /*2800*/  FFMA.FTZ R152, R109.reuse, R153, -R152 ;  /* 0x000000996d987223 */ /* 0x040fe20000010898 */
[----:B------:R-:W-:Y:S01]  /*2810*/  FFMA.FTZ R151, R109, R151, R158 ;  /* 0x000000976d977223 */ /* 0x000fe2000001009e */
[----:B--2---:R-:W-:Y:S01]  /*2820*/  FADD.FTZ R121, R121, R156 ;  /* 0x0000009c79797221 */ /* 0x004fe20000010000 */
[----:B------:R-:W-:Y:S02]  /*2830*/  FFMA.FTZ R113, R109, R155, R154 ;  /* 0x0000009b6d717223 */ /* 0x000fe4000001009a */
[----:B------:R-:W-:Y:S01]  /*2840*/  FADD.FTZ R122, R122, R151 ;  /* 0x000000977a7a7221 */ /* 0x000fe20000010000 */
[----:B------:R-:W-:-:S07]  /*2850*/  MOV R109, R152 ;  /* 0x00000098006d7202 */ /* 0x000fce0000000f00 */
.L_x_16527:
[----:B------:R-:W-:Y:S05]  /*2860*/  BSYNC B0 ;  /* 0x0000000000007941 */ /* 0x000fea0003800000 */
.L_x_16526:
        /* <DEDUP_REMOVED lines=17> */
.L_x_16529:
[----:B------:R-:W-:Y:S05]  /*2980*/  BSYNC B0 ;  /* 0x0000000000007941 */ /* 0x000fea0003800000 */
.L_x_16528:
        /* <DEDUP_REMOVED lines=17> */
.L_x_16531:
[----:B------:R-:W-:Y:S05]  /*2aa0*/  BSYNC B0 ;  /* 0x0000000000007941 */ /* 0x000fea0003800000 */
.L_x_16530:
[----:B-1----:R-:W-:Y:S01]  /*2ab0*/  SHFL.DOWN PT, R155, R113, 0x1, 0x1f ;  /* 0x08201f00719b7f89 */ /* 0x002fe200000e0000 */
[CC--:B------:R-:W-:Y:S01]  /*2ac0*/  FMUL.FTZ R153, R149.reuse, R41.reuse ;  /* 0x0000002995997220 */ /* 0x0c0fe20000410000 */
[-C--:B------:R-:W-:Y:S01]  /*2ad0*/  FMUL.FTZ R154, R149, R40.reuse ;  /* 0x00000028959a7220 */ /* 0x080fe20000410000 */
[----:B------:R-:W-:Y:S01]  /*2ae0*/  ISETP.GT.AND P0, PT, R64, 0x1e, PT ;  /* 0x0000001e4000780c */ /* 0x000fe20003f04270 */
[----:B------:R-:W1:Y:S01]  /*2af0*/  SHFL.IDX PT, R152, R39, RZ, 0x1f ;  /* 0x00001fff27987589 */ /* 0x000e6200000e0000 */
[C---:B------:R-:W-:Y:S01]  /*2b00*/  FFMA.FTZ R153, R128.reuse, R40, -R153 ;  /* 0x0000002880997223 */ /* 0x040fe20000010899 */
[----:B------:R-:W-:Y:S01]  /*2b10*/  FFMA.FTZ R149, R128, R41, R154 ;  /* 0x0000002980957223 */ /* 0x000fe2000001009a */
[----:B------:R-:W-:Y:S01]  /*2b20*/  BSSY B0, `(.L_x_16532) ;  /* 0x0000158000007945 */ /* 0x000fe20003800000 */
[----:B0-----:R-:W0:Y:S01]  /*2b30*/  SHFL.IDX PT, R151, R38, RZ, 0x1f ;  /* 0x00001fff26977589 */ /* 0x001e2200000e0000 */
[----:B------:R-:W-:Y:S01]  /*2b40*/  @P1 FADD.FTZ R40, R124, R153 ;  /* 0x000000997c281221 */ /* 0x000fe20000010000 */
[----:B------:R-:W-:Y:S01]  /*2b50*/  @P1 FADD.FTZ R41, R126, R149 ;  /* 0x000000957e291221 */ /* 0x000fe20000010000 */
[----:B------:R-:W-:Y:S01]  /*2b60*/  ISETP.NE.AND P1, PT, R64, RZ, PT ;  /* 0x000000ff4000720c */ /* 0x000fe20003f25270 */
[----:B------:R-:W5:Y:S04]  /*2b70*/  SHFL.DOWN PT, R157, R109, 0x1, 0x1f ;  /* 0x08201f006d9d7f89 */ /* 0x000f6800000e0000 */
[----:B------:R-:W5:Y:S04]  /*2b80*/  SHFL.DOWN PT, R159, R121, 0x1, 0x1f ;  /* 0x08201f00799f7f89 */ /* 0x000f6800000e0000 */
[----:B------:R-:W5:Y:S04]  /*2b90*/  SHFL.DOWN PT, R158, R122, 0x1, 0x1f ;  /* 0x08201f007a9e7f89 */ /* 0x000f6800000e0000 */
[----:B--2-4-:R-:W-:Y:S01]  /*2ba0*/  SHFL.IDX PT, R113, R113, RZ, 0x1f ;  /* 0x00001fff71717589 */ /* 0x014fe200000e0000 */
[----:B-1----:R-:W-:-:S03]  /*2bb0*/  @P2 FMUL.FTZ R156, R155, R152 ;  /* 0x000000989b9c2220 */ /* 0x002fc60000410000 */
[----:B---3--:R-:W-:Y:S01]  /*2bc0*/  SHFL.IDX PT, R121, R121, RZ, 0x1f ;  /* 0x00001fff79797589 */ /* 0x008fe200000e0000 */
[----:B0-----:R-:W-:-:S03]  /*2bd0*/  @P2 FMUL.FTZ R155, R155, R151 ;  /* 0x000000979b9b2220 */ /* 0x001fc60000410000 */
[----:B------:R-:W-:Y:S01]  /*2be0*/  SHFL.IDX PT, R122, R122, RZ, 0x1f ;  /* 0x00001fff7a7a7589 */ /* 0x000fe200000e0000 */
[C---:B-----5:R-:W-:Y:S01]  /*2bf0*/  @P2 FFMA.FTZ R156, R157.reuse, R151, -R156 ;  /* 0x000000979d9c2223 */ /* 0x060fe2000001089c */
[----:B------:R-:W-:-:S03]  /*2c00*/  @P2 FFMA.FTZ R155, R157, R152, R155 ;  /* 0x000000989d9b2223 */ /* 0x000fc6000001009b */
[----:B------:R-:W-:Y:S01]  /*2c10*/  @P2 FADD.FTZ R151, R159, R156 ;  /* 0x0000009c9f972221 */ /* 0x000fe20000010000 */
[----:B------:R-:W-:-:S03]  /*2c20*/  @P2 FADD.FTZ R152, R158, R155 ;  /* 0x0000009b9e982221 */ /* 0x000fc60000010000 */
[-C--:B------:R-:W-:Y:S01]  /*2c30*/  FMUL.FTZ R149, R151, -R3.reuse ;  /* 0x8000000397957220 */ /* 0x080fe20000410000 */
[----:B------:R-:W-:Y:S01]  /*2c40*/  ISETP.NE.AND P2, PT, R62, RZ, PT ;  /* 0x000000ff3e00720c */ /* 0x000fe20003f45270 */
[C---:B------:R-:W-:Y:S01]  /*2c50*/  FMUL.FTZ R124, R152.reuse, -R3 ;  /* 0x80000003987c7220 */ /* 0x040fe20000410000 */
[C---:B------:R-:W-:Y:S01]  /*2c60*/  FMUL.FTZ R3, R43.reuse, R40 ;  /* 0x000000282b037220 */ /* 0x040fe20000410000 */
[-C--:B------:R-:W-:Y:S01]  /*2c70*/  FMUL.FTZ R43, R43, R41.reuse ;  /* 0x000000292b2b7220 */ /* 0x080fe20000410000 */
[-C--:B------:R-:W-:Y:S01]  /*2c80*/  FFMA.FTZ R149, R152, R2.reuse, R149 ;  /* 0x0000000298957223 */ /* 0x080fe20000010095 */
        /* <DEDUP_REMOVED lines=45> */
[C---:B------:R-:W-:Y:S01]  /*2f60*/  FMUL.FTZ R150, R140.reuse, R41 ;  /* 0x000000298c967220 */ /* 0x040fe20000410000 */
        /* <DEDUP_REMOVED lines=39> */
[----:B------:R-:W-:Y:S01]  /*31e0*/  FFMA.FTZ R107, R0, R40, RZ ;  /* 0x00000028006b7223 */ /* 0x000fe200000100ff */
[----:B------:R-:W-:Y:S01]  /*31f0*/  FFMA.FTZ R150, R111, R142, -R150 ;  /* 0x0000008e6f967223 */ /* 0x000fe20000010896 */
[----:B------:R-:W-:Y:S01]  /*3200*/  FADD.FTZ R103, R136, R105 ;  /* 0x0000006988677221 */ /* 0x000fe20000010000 */
[----:B------:R-:W-:Y:S01]  /*3210*/  FADD.FTZ R137, -R137, R152 ;  /* 0x0000009889897221 */ /* 0x000fe20000010100 */
[----:B------:R-:W-:Y:S01]  /*3220*/  FFMA.FTZ R119, R111, R132, R119 ;  /* 0x000000846f777223 */ /* 0x000fe20000010077 */
[----:B------:R-:W-:Y:S01]  /*3230*/  FFMA.FTZ R152, R76, R42, R107 ;  /* 0x0000002a4c987223 */ /* 0x000fe2000001006b */
[----:B------:R-:W-:Y:S01]  /*3240*/  FMUL.FTZ R105, R106, R103 ;  /* 0x000000676a697220 */ /* 0x000fe20000410000 */
[----:B------:R-:W-:Y:S01]  /*3250*/  FADD.FTZ R136, -R94, R40 ;  /* 0x000000285e887221 */ /* 0x000fe20000010100 */
[----:B------:R-:W-:Y:S01]  /*3260*/  FMUL.FTZ R107, R116, R134 ;  /* 0x00000086746b7220 */ /* 0x000fe20000410000 */
[----:B------:R-:W-:Y:S01]  /*3270*/  FMUL.FTZ R111, R106, R137 ;  /* 0x000000896a6f7220 */ /* 0x000fe20000410000 */
[----:B------:R-:W-:Y:S01]  /*3280*/  FMUL.FTZ R115, R124, R105 ;  /* 0x000000697c737220 */ /* 0x000fe20000410000 */
[----:B------:R-:W-:Y:S01]  /*3290*/  FADD.FTZ R106, -R95, R42 ;  /* 0x0000002a5f6a7221 */ /* 0x000fe20000010100 */
[----:B------:R-:W-:Y:S01]  /*32a0*/  FMUL.FTZ R117, R116, R120 ;  /* 0x0000007874757220 */ /* 0x000fe20000410000 */
[----:B------:R-:W-:Y:S01]  /*32b0*/  FMUL.FTZ R135, R126, R107 ;  /* 0x0000006b7e877220 */ /* 0x000fe20000410000 */
[-C--:B------:R-:W-:Y:S01]  /*32c0*/  FFMA.FTZ R115, R136, R111.reuse, -R115 ;  /* 0x0000006f88737223 */ /* 0x080fe20000010873 */
[----:B------:R-:W-:Y:S01]  /*32d0*/  FMUL.FTZ R40, R124, R111 ;  /* 0x0000006f7c287220 */ /* 0x000fe20000410000 */
[----:B------:R-:W-:Y:S01]  /*32e0*/  FMUL.FTZ R111, R112, R141 ;  /* 0x0000008d706f7220 */ /* 0x000fe20000410000 */
[----:B------:R-:W-:Y:S01]  /*32f0*/  FFMA.FTZ R139, R77, R148, R152 ;  /* 0x000000944d8b7223 */ /* 0x000fe20000010098 */
[-C--:B------:R-:W-:Y:S01]  /*3300*/  FFMA.FTZ R116, R106, R117.reuse, -R135 ;  /* 0x000000756a747223 */ /* 0x080fe20000010887 */
[----:B------:R-:W-:Y:S01]  /*3310*/  FMUL.FTZ R42, R126, R117 ;  /* 0x000000757e2a7220 */ /* 0x000fe20000410000 */
[----:B------:R-:W-:Y:S01]  /*3320*/  FADD.FTZ R115, RZ, R115 ;  /* 0x00000073ff737221 */ /* 0x000fe20000010000 */
[----:B------:R-:W-:Y:S01]  /*3330*/  FFMA.FTZ R40, R105, R136, R40 ;  /* 0x0000008869287223 */ /* 0x000fe20000010028 */
[----:B------:R-:W-:Y:S01]  /*3340*/  FADD.FTZ R148, -R96, R148 ;  /* 0x0000009460947221 */ /* 0x000fe20000010100 */
[----:B------:R-:W-:Y:S01]  /*3350*/  FMUL.FTZ R135, R112, R130 ;  /* 0x0000008270877220 */ /* 0x000fe20000410000 */
[----:B------:R-:W-:Y:S01]  /*3360*/  FMUL.FTZ R151, R128, R111 ;  /* 0x0000006f80977220 */ /* 0x000fe20000410000 */
[----:B------:R-:W-:Y:S01]  /*3370*/  FFMA.FTZ R117, R107, R106, R42 ;  /* 0x0000006a6b757223 */ /* 0x000fe2000001002a */
[----:B------:R-:W-:Y:S01]  /*3380*/  FADD.FTZ R115, R115, R116 ;  /* 0x0000007473737221 */ /* 0x000fe20000010000 */
[----:B------:R-:W-:Y:S01]  /*3390*/  FADD.FTZ R40, RZ, R40 ;  /* 0x00000028ff287221 */ /* 0x000fe20000010000 */
[-C--:B------:R-:W-:Y:S01]  /*33a0*/  FFMA.FTZ R116, R148, R135.reuse, -R151 ;  /* 0x0000008794747223 */ /* 0x080fe20000010897 */
[----:B------:R-:W-:Y:S01]  /*33b0*/  FMUL.FTZ R42, R128, R135 ;  /* 0x00000087802a7220 */ /* 0x000fe20000410000 */
[----:B------:R-:W-:Y:S01]  /*33c0*/  FMUL.FTZ R135, R114, R144 ;  /* 0x0000009072877220 */ /* 0x000fe20000410000 */
[----:B------:R-:W-:Y:S01]  /*33d0*/  FADD.FTZ R40, R40, R117 ;  /* 0x0000007528287221 */ /* 0x000fe20000010000 */
[----:B------:R-:W-:Y:S01]  /*33e0*/  FFMA.FTZ R152, R78, R41, R139 ;  /* 0x000000294e987223 */ /* 0x000fe2000001008b */
[----:B------:R-:W-:Y:S01]  /*33f0*/  FADD.FTZ R112, -R97, R41 ;  /* 0x0000002961707221 */ /* 0x000fe20000010100 */
[----:B------:R-:W-:Y:S01]  /*3400*/  FMUL.FTZ R114, R114, R140 ;  /* 0x0000008c72727220 */ /* 0x000fe20000410000 */
[----:B------:R-:W-:Y:S01]  /*3410*/  FFMA.FTZ R117, R111, R148, R42 ;  /* 0x000000946f757223 */ /* 0x000fe2000001002a */
[----:B------:R-:W-:Y:S01]  /*3420*/  FMUL.FTZ R139, R149, R135 ;  /* 0x00000087958b7220 */ /* 0x000fe20000410000 */
[----:B------:R-:W-:Y:S01]  /*3430*/  FADD.FTZ R42, R115, R116 ;  /* 0x00000074732a7221 */ /* 0x000fe20000010000 */
[----:B------:R-:W-:Y:S01]  /*3440*/  FFMA.FTZ R41, R0, -R124, RZ ;  /* 0x8000007c00297223 */ /* 0x000fe200000100ff */
[----:B------:R-:W-:Y:S01]  /*3450*/  FADD.FTZ R117, R40, R117 ;  /* 0x0000007528757221 */ /* 0x000fe20000010000 */
[----:B------:R-:W-:Y:S01]  /*3460*/  FFMA.FTZ R154, R114, R112, R139 ;  /* 0x00000070729a7223 */ /* 0x000fe2000001008b */
[----:B------:R-:W-:Y:S01]  /*3470*/  FMUL.FTZ R115, R118, R129 ;  /* 0x0000008176737220 */ /* 0x000fe20000410000 */
[----:B------:R-:W-:Y:S01]  /*3480*/  FMUL.FTZ R151, R149, R114 ;  /* 0x0000007295977220 */ /* 0x000fe20000410000 */
[----:B------:R-:W-:Y:S01]  /*3490*/  FADD.FTZ R116, -R98, R43 ;  /* 0x0000002b62747221 */ /* 0x000fe20000010100 */
[----:B------:R-:W-:Y:S01]  /*34a0*/  FADD.FTZ R154, R117, R154 ;  /* 0x0000009a759a7221 */ /* 0x000fe20000010000 */
[----:B------:R-:W-:Y:S01]  /*34b0*/  FFMA.FTZ R117, R79, R43, R152 ;  /* 0x0000002b4f757223 */ /* 0x000fe20000010098 */
[----:B------:R-:W-:Y:S01]  /*34c0*/  FFMA.FTZ R40, R76, -R126, R41 ;  /* 0x8000007e4c287223 */ /* 0x000fe20000010029 */
[----:B------:R-:W-:Y:S01]  /*34d0*/  FMUL.FTZ R118, R118, R145 ;  /* 0x0000009176767220 */ /* 0x000fe20000410000 */
[----:B------:R-:W-:Y:S01]  /*34e0*/  FMUL.FTZ R43, R143, R115 ;  /* 0x000000738f2b7220 */ /* 0x000fe20000410000 */
[----:B------:R-:W-:Y:S01]  /*34f0*/  FFMA.FTZ R151, R112, R135, -R151 ;  /* 0x0000008770977223 */ /* 0x000fe20000010897 */
[----:B------:R-:W-:Y:S01]  /*3500*/  FFMA.FTZ R41, R77, -R128, R40 ;  /* 0x800000804d297223 */ /* 0x000fe20000010028 */
[----:B------:R-:W-:Y:S01]  /*3510*/  FMUL.FTZ R152, R108, R123 ;  /* 0x0000007b6c987220 */ /* 0x000fe20000410000 */
[-C--:B------:R-:W-:Y:S01]  /*3520*/  FFMA.FTZ R135, R116, R118.reuse, -R43 ;  /* 0x0000007674877223 */ /* 0x080fe2000001082b */
[----:B------:R-:W-:Y:S01]  /*3530*/  FMUL.FTZ R118, R143, R118 ;  /* 0x000000768f767220 */ /* 0x000fe20000410000 */
[----:B------:R-:W-:Y:S01]  /*3540*/  FMUL.FTZ R108, R108, R125 ;  /* 0x0000007d6c6c7220 */ /* 0x000fe20000410000 */
[----:B------:R-:W-:Y:S01]  /*3550*/  FFMA.FTZ R40, R78, -R149, R41 ;  /* 0x800000954e287223 */ /* 0x000fe20000010029 */
[----:B------:R-:W-:Y:S01]  /*3560*/  FFMA.FTZ R156, R80, R133, R117 ;  /* 0x00000085509c7223 */ /* 0x000fe20000010075 */
[----:B------:R-:W-:Y:S01]  /*3570*/  FFMA.FTZ R41, R115, R116, R118 ;  /* 0x0000007473297223 */ /* 0x000fe20000010076 */
[----:B------:R-:W-:Y:S01]  /*3580*/  FADD.FTZ R117, -R99, R133 ;  /* 0x0000008563757221 */ /* 0x000fe20000010100 */
[C---:B------:R-:W-:Y:S01]  /*3590*/  FMUL.FTZ R118, R131.reuse, R108 ;  /* 0x0000006c83767220 */ /* 0x040fe20000410000 */
[----:B------:R-:W-:Y:S01]  /*35a0*/  FADD.FTZ R42, R42, R151 ;  /* 0x000000972a2a7221 */ /* 0x000fe20000010000 */
[-C--:B------:R-:W-:Y:S01]  /*35b0*/  FMUL.FTZ R133, R131, R152.reuse ;  /* 0x0000009883857220 */ /* 0x080fe20000410000 */
[----:B------:R-:W-:Y:S01]  /*35c0*/  FFMA.FTZ R43, R79, -R143, R40 ;  /* 0x8000008f4f2b7223 */ /* 0x000fe20000010028 */
[----:B------:R-:W-:Y:S01]  /*35d0*/  FADD.FTZ R40, R154, R41 ;  /* 0x000000299a287221 */ /* 0x000fe20000010000 */
[----:B------:R-:W-:Y:S01]  /*35e0*/  FFMA.FTZ R41, R117, R152, -R118 ;  /* 0x0000009875297223 */ /* 0x000fe20000010876 */
[----:B------:R-:W-:Y:S01]  /*35f0*/  FADD.FTZ R152, R42, R135 ;  /* 0x000000872a987221 */ /* 0x000fe20000010000 */
[----:B------:R-:W-:Y:S01]  /*3600*/  FFMA.FTZ R133, R108, R117, R133 ;  /* 0x000000756c857223 */ /* 0x000fe20000010085 */
[----:B------:R-:W-:Y:S01]  /*3610*/  FADD.FTZ R135, RZ, R119 ;  /* 0x00000077ff877221 */ /* 0x000fe20000010000 */
[----:B------:R-:W-:Y:S01]  /*3620*/  FMUL.FTZ R119, R104, R3 ;  /* 0x0000000368777220 */ /* 0x000fe20000410000 */
[----:B------:R-:W-:Y:S01]  /*3630*/  FFMA.FTZ R43, R80, -R131, R43 ;  /* 0x80000083502b7223 */ /* 0x000fe2000001002b */
[----:B------:R-:W-:Y:S01]  /*3640*/  FMUL.FTZ R139, R104, R127 ;  /* 0x0000007f688b7220 */ /* 0x000fe20000410000 */
[----:B------:R-:W-:Y:S01]  /*3650*/  FADD.FTZ R40, R40, R133 ;  /* 0x0000008528287221 */ /* 0x000fe20000010000 */
[----:B------:R-:W-:Y:S01]  /*3660*/  FFMA.FTZ R133, R81, R142, R156 ;  /* 0x0000008e51857223 */ /* 0x000fe2000001009c */
[----:B------:R-:W-:Y:S01]  /*3670*/  FADD.FTZ R118, -R100, R142 ;  /* 0x0000008e64767221 */ /* 0x000fe20000010100 */
[----:B------:R-:W-:Y:S01]  /*3680*/  FADD.FTZ R154, R101, R150 ;  /* 0x00000096659a7221 */ /* 0x000fe20000010000 */
[----:B------:R-:W-:Y:S01]  /*3690*/  FMUL.FTZ R151, R132, R119 ;  /* 0x0000007784977220 */ /* 0x000fe20000410000 */
[----:B------:R-:W-:Y:S01]  /*36a0*/  FFMA.FTZ R43, R81, -R132, R43 ;  /* 0x80000084512b7223 */ /* 0x000fe2000001002b */
[C---:B------:R-:W-:Y:S01]  /*36b0*/  FMUL.FTZ R142, R110.reuse, R2 ;  /* 0x000000026e8e7220 */ /* 0x040fe20000410000 */
[----:B------:R-:W-:Y:S01]  /*36c0*/  FMUL.FTZ R150, R110, R138 ;  /* 0x0000008a6e967220 */ /* 0x000fe20000410000 */
[-C--:B------:R-:W-:Y:S01]  /*36d0*/  FMUL.FTZ R104, R132, R139.reuse ;  /* 0x0000008b84687220 */ /* 0x080fe20000410000 */
[----:B------:R-:W-:Y:S01]  /*36e0*/  FFMA.FTZ R42, R82, R154, R133 ;  /* 0x0000009a522a7223 */ /* 0x000fe20000010085 */
[----:B------:R-:W-:Y:S01]  /*36f0*/  FFMA.FTZ R110, R118, R139, -R151 ;  /* 0x0000008b766e7223 */ /* 0x000fe20000010897 */
[----:B------:R-:W-:Y:S01]  /*3700*/  FADD.FTZ R133, -R101, R154 ;  /* 0x0000009a65857221 */ /* 0x000fe20000010100 */
[----:B------:R-:W-:Y:S01]  /*3710*/  FFMA.FTZ R139, R82, -R135, R43 ;  /* 0x80000087528b7223 */ /* 0x000fe2000001002b */
        /* <DEDUP_REMOVED lines=8> */
[----:B------:R-:W0:Y:S01]  /*37a0*/  SHFL.DOWN PT, R153, R42, 0x1, 0x1f ;  /* 0x08201f002a997f89 */ /* 0x000e2200000e0000 */
[----:B------:R-:W-:Y:S01]  /*37b0*/  FADD.FTZ R154, R41, R154 ;  /* 0x0000009a299a7221 */ /* 0x000fe20000010000 */
[----:B------:R-:W-:Y:S01]  /*37c0*/  MOV R43, R139 ;  /* 0x0000008b002b7202 */ /* 0x000fe20000000f00 */
[----:B------:R-:W-:Y:S01]  /*37d0*/  FADD.FTZ R40, R40, R151 ;  /* 0x0000009728287221 */ /* 0x000fe20000010000 */
[----:B------:R-:W1:Y:S01]  /*37e0*/  SHFL.DOWN PT, R110, R139, 0x1, 0x1f ;  /* 0x08201f008b6e7f89 */ /* 0x000e6200000e0000 */
[----:B------:R-:W-:Y:S01]  /*37f0*/  FADD.FTZ R35, R142, R35 ;  /* 0x000000238e237221 */ /* 0x000fe20000010000 */
[----:B------:R-:W-:Y:S01]  /*3800*/  MOV R41, R154 ;  /* 0x0000009a00297202 */ /* 0x000fe20000000f00 */
        /* <DEDUP_REMOVED lines=17> */
[C---:B------:R-:W-:Y:S02]  /*3920*/  FMUL.FTZ R151, R57.reuse, R2 ;  /* 0x0000000239977220 */ /* 0x040fe40000410000 */
[----:B------:R-:W3:Y:S02]  /*3930*/  SHFL.DOWN PT, R153, R40, 0x2, 0x1f ;  /* 0x08401f0028997f89 */ /* 0x000ee400000e0000 */
[CC--:B------:R-:W-:Y:S01]  /*3940*/  FFMA.FTZ R152, R56.reuse, R138.reuse, -R151 ;  /* 0x0000008a38987223 */ /* 0x0c0fe20000010897 */
[C---:B------:R-:W-:Y:S01]  /*3950*/  FMUL.FTZ R151, R57.reuse, R138 ;  /* 0x0000008a39977220 */ /* 0x040fe20000410000 */
[----:B------:R-:W4:Y:S01]  /*3960*/  SHFL.IDX PT, R110, R109, RZ, 0x1f ;  /* 0x00001fff6d6e7589 */ /* 0x000f2200000e0000 */
[----:B------:R-:W-:Y:S02]  /*3970*/  FMUL.FTZ R138, R57, R3 ;  /* 0x00000003398a7220 */ /* 0x000fe40000410000 */
[----:B------:R-:W-:-:S02]  /*3980*/  FFMA.FTZ R154, R56, R2, R151 ;  /* 0x00000002389a7223 */ /* 0x000fc40000010097 */
[-C--:B------:R-:W-:Y:S01]  /*3990*/  FFMA.FTZ R151, R56, R127.reuse, -R138 ;  /* 0x0000007f38977223 */ /* 0x080fe2000001088a */
[----:B------:R-:W-:Y:S01]  /*39a0*/  FMUL.FTZ R127, R57, R127 ;  /* 0x0000007f397f7220 */ /* 0x000fe20000410000 */
[----:B0-----:R-:W-:Y:S02]  /*39b0*/  @!P0 FADD.FTZ R42, R42, R139 ;  /* 0x0000008b2a2a8221 */ /* 0x001fe40000010000 */
[----:B------:R-:W-:Y:S01]  /*39c0*/  FMUL.FTZ R132, R132, R151 ;  /* 0x0000009784847220 */ /* 0x000fe20000410000 */
[-C--:B------:R-:W-:Y:S01]  /*39d0*/  FFMA.FTZ R127, R56, R3.reuse, R127 ;  /* 0x00000003387f7223 */ /* 0x080fe2000001007f */
[----:B-1----:R-:W-:Y:S01]  /*39e0*/  @!P0 FADD.FTZ R43, R43, R150 ;  /* 0x000000962b2b8221 */ /* 0x002fe20000010000 */
[----:B------:R-:W0:Y:S02]  /*39f0*/  SHFL.DOWN PT, R139, R42, 0x4, 0x1f ;  /* 0x08801f002a8b7f89 */ /* 0x000e2400000e0000 */
[----:B------:R-:W-:Y:S01]  /*3a00*/  FFMA.FTZ R127, R127, R118, R132 ;  /* 0x000000767f7f7223 */ /* 0x000fe20000010084 */
[----:B--2---:R-:W-:Y:S01]  /*3a10*/  @!P0 FADD.FTZ R41, R41, R104 ;  /* 0x0000006829298221 */ /* 0x004fe20000010000 */
[----:B------:R-:W1:Y:S02]  /*3a20*/  SHFL.DOWN PT, R150, R43, 0x4, 0x1f ;  /* 0x08801f002b967f89 */ /* 0x000e6400000e0000 */
[----:B------:R-:W-:Y:S01]  /*3a30*/  FFMA.FTZ R3, R10, R3, R127 ;  /* 0x000000030a037223 */ /* 0x000fe2000001007f */
[----:B---3--:R-:W-:Y:S01]  /*3a40*/  @!P0 FADD.FTZ R40, R40, R153 ;  /* 0x0000009928288221 */ /* 0x008fe20000010000 */
[----:B------:R-:W2:Y:S01]  /*3a50*/  SHFL.DOWN PT, R104, R41, 0x4, 0x1f ;  /* 0x08801f0029687f89 */ /* 0x000ea200000e0000 */
[----:B------:R-:W-:Y:S01]  /*3a60*/  ISETP.GT.AND P0, PT, R64, 0x1b, PT ;  /* 0x0000001b4000780c */ /* 0x000fe20003f04270 */
[----:B------:R-:W-:Y:S01]  /*3a70*/  FMUL.FTZ R153, R135, R152 ;  /* 0x0000009887997220 */ /* 0x000fe20000410000 */
[C---:B------:R-:W-:Y:S01]  /*3a80*/  FMUL.FTZ R135, R113.reuse, R39 ;  /* 0x0000002771877220 */ /* 0x040fe20000410000 */
[----:B------:R-:W3:Y:S01]  /*3a90*/  SHFL.DOWN PT, R109, R40, 0x4, 0x1f ;  /* 0x08801f00286d7f89 */ /* 0x000ee200000e0000 */
[CC--:B------:R-:W-:Y:S01]  /*3aa0*/  FMUL.FTZ R152, R113.reuse, R38.reuse ;  /* 0x0000002671987220 */ /* 0x0c0fe20000410000 */
[----:B------:R-:W-:Y:S01]  /*3ab0*/  FFMA.FTZ R154, R154, R133, R153 ;  /* 0x000000859a9a7223 */ /* 0x000fe20000010099 */
[C---:B----4-:R-:W-:Y:S01]  /*3ac0*/  FFMA.FTZ R138, R110.reuse, R38, -R135 ;  /* 0x000000266e8a7223 */ /* 0x050fe20000010887 */
[C---:B------:R-:W-:Y:S01]  /*3ad0*/  FMUL.FTZ R38, R113.reuse, R36 ;  /* 0x0000002471267220 */ /* 0x040fe20000410000 */
[C---:B------:R-:W-:Y:S01]  /*3ae0*/  FFMA.FTZ R135, R110.reuse, R39, R152 ;  /* 0x000000276e877223 */ /* 0x040fe20000010098 */
[-C--:B------:R-:W-:Y:S01]  /*3af0*/  FMUL.FTZ R39, R113, R37.reuse ;  /* 0x0000002571277220 */ /* 0x080fe20000410000 */
[----:B------:R-:W-:Y:S01]  /*3b00*/  FFMA.FTZ R2, R11, R2, R154 ;  /* 0x000000020b027223 */ /* 0x000fe2000001009a */
[C---:B------:R-:W-:Y:S01]  /*3b10*/  FFMA.FTZ R37, R110.reuse, R37, R38 ;  /* 0x000000256e257223 */ /* 0x040fe20000010026 */
[----:B------:R-:W-:Y:S01]  /*3b20*/  FADD.FTZ R38, R121, R138 ;  /* 0x0000008a79267221 */ /* 0x000fe20000010000 */
[----:B------:R-:W-:Y:S01]  /*3b30*/  FFMA.FTZ R36, R110, R36, -R39 ;  /* 0x000000246e247223 */ /* 0x000fe20000010827 */
[----:B------:R-:W-:Y:S01]  /*3b40*/  FADD.FTZ R39, R122, R135 ;  /* 0x000000877a277221 */ /* 0x000fe20000010000 */
[----:B0-----:R-:W-:Y:S01]  /*3b50*/  @!P0 FADD.FTZ R42, R42, R139 ;  /* 0x0000008b2a2a8221 */ /* 0x001fe20000010000 */
[----:B------:R-:W-:Y:S01]  /*3b60*/  FADD.FTZ R23, R2, R23 ;  /* 0x0000001702177221 */ /* 0x000fe20000010000 */
[----:B------:R-:W-:Y:S01]  /*3b70*/  FADD.FTZ R22, R3, R22 ;  /* 0x0000001603167221 */ /* 0x000fe20000010000 */
[----:B-1----:R-:W-:-:S02]  /*3b80*/  @!P0 FADD.FTZ R43, R43, R150 ;  /* 0x000000962b2b8221 */ /* 0x002fc40000010000 */
[----:B------:R-:W0:Y:S01]  /*3b90*/  SHFL.DOWN PT, R121, R42, 0x8, 0x1f ;  /* 0x09001f002a797f89 */ /* 0x000e2200000e0000 */
[----:B--2---:R-:W-:-:S03]  /*3ba0*/  @!P0 FADD.FTZ R41, R41, R104 ;  /* 0x0000006829298221 */ /* 0x004fc60000010000 */
[----:B------:R-:W1:Y:S01]  /*3bb0*/  SHFL.DOWN PT, R138, R43, 0x8, 0x1f ;  /* 0x09001f002b8a7f89 */ /* 0x000e6200000e0000 */
[C---:B------:R-:W-:Y:S01]  /*3bc0*/  FMUL.FTZ R104, R57.reuse, R129 ;  /* 0x0000008139687220 */ /* 0x040fe20000410000 */
[----:B---3--:R-:W-:Y:S02]  /*3bd0*/  @!P0 FADD.FTZ R40, R40, R109 ;  /* 0x0000006d28288221 */ /* 0x008fe40000010000 */
[----:B------:R-:W2:Y:S01]  /*3be0*/  SHFL.DOWN PT, R122, R41, 0x8, 0x1f ;  /* 0x09001f00297a7f89 */ /* 0x000ea200000e0000 */
[----:B------:R-:W-:Y:S01]  /*3bf0*/  ISETP.GT.AND P0, PT, R64, 0x17, PT ;  /* 0x000000174000780c */ /* 0x000fe20003f04270 */
[C---:B------:R-:W-:Y:S01]  /*3c00*/  FMUL.FTZ R109, R57.reuse, R125 ;  /* 0x0000007d396d7220 */ /* 0x040fe20000410000 */
[CC--:B------:R-:W-:Y:S01]  /*3c10*/  FFMA.FTZ R104, R56.reuse, R145.reuse, -R104 ;  /* 0x0000009138687223 */ /* 0x0c0fe20000010868 */
[----:B------:R-:W3:Y:S01]  /*3c20*/  SHFL.DOWN PT, R113, R40, 0x8, 0x1f ;  /* 0x09001f0028717f89 */ /* 0x000ee200000e0000 */
[C---:B------:R-:W-:Y:S01]  /*3c30*/  FMUL.FTZ R145, R57.reuse, R145 ;  /* 0x0000009139917220 */ /* 0x040fe20000410000 */
[CC--:B------:R-:W-:Y:S01]  /*3c40*/  FFMA.FTZ R110, R56.reuse, R123.reuse, -R109 ;  /* 0x0000007b386e7223 */ /* 0x0c0fe2000001086d */
[----:B------:R-:W-:Y:S01]  /*3c50*/  FMUL.FTZ R123, R57, R123 ;  /* 0x0000007b397b7220 */ /* 0x000fe20000410000 */
[----:B------:R-:W-:Y:S01]  /*3c60*/  FMUL.FTZ R104, R143, R104 ;  /* 0x000000688f687220 */ /* 0x000fe20000410000 */
[C---:B------:R-:W-:Y:S01]  /*3c70*/  FFMA.FTZ R145, R56.reuse, R129, R145 ;  /* 0x0000008138917223 */ /* 0x040fe20000010091 */
[----:B------:R-:W-:Y:S01]  /*3c80*/  FMUL.FTZ R131, R131, R110 ;  /* 0x0000006e83837220 */ /* 0x000fe20000410000 */
[----:B------:R-:W-:Y:S01]  /*3c90*/  FFMA.FTZ R110, R56, R125, R123 ;  /* 0x0000007d386e7223 */ /* 0x000fe2000001007b */
[----:B------:R4:W-:Y:S01]  /*3ca0*/  @!P2 STS.128 [R91+0x1980], R36 ;  /* 0x001980245b00a388 */ /* 0x0009e20000000c00 */
[----:B------:R-:W-:Y:S01]  /*3cb0*/  FFMA.FTZ R145, R145, R116, R104 ;  /* 0x0000007491917223 */ /* 0x000fe20000010068 */
[----:B0-----:R-:W-:-:S03]  /*3cc0*/  @!P0 FADD.FTZ R42, R42, R121 ;  /* 0x000000792a2a8221 */ /* 0x001fc60000010000 */
[----:B------:R-:W-:Y:S01]  /*3cd0*/  FFMA.FTZ R145, R8, R129, R145 ;  /* 0x0000008108917223 */ /* 0x000fe20000010091 */
[----:B-1----:R-:W-:-:S03]  /*3ce0*/  @!P0 FADD.FTZ R43, R43, R138 ;  /* 0x0000008a2b2b8221 */ /* 0x002fc60000010000 */
[----:B------:R-:W-:Y:S01]  /*3cf0*/  FADD.FTZ R20, R145, R20 ;  /* 0x0000001491147221 */ /* 0x000fe20000010000 */
[----:B--2---:R-:W-:Y:S01]  /*3d00*/  @!P0 FADD.FTZ R41, R41, R122 ;  /* 0x0000007a29298221 */ /* 0x004fe20000010000 */
[----:B---3--:R-:W-:Y:S01]  /*3d10*/  @!P0 FADD.FTZ R40, R40, R113 ;  /* 0x0000007128288221 */ /* 0x008fe20000010000 */
[----:B----4-:R-:W-:Y:S01]  /*3d20*/  FFMA.FTZ R36, R110, R117, R131 ;  /* 0x000000756e247223 */ /* 0x010fe20000010083 */
[C---:B------:R-:W-:Y:S01]  /*3d30*/  FMUL.FTZ R37, R57.reuse, R140 ;  /* 0x0000008c39257220 */ /* 0x040fe20000410000 */
[----:B------:R-:W0:Y:S01]  /*3d40*/  SHFL.DOWN PT, R117, R42, 0x10, 0x1f ;  /* 0x0a001f002a757f89 */ /* 0x000e2200000e0000 */
[CC--:B------:R-:W-:Y:S01]  /*3d50*/  FMUL.FTZ R39, R57.reuse, R144.reuse ;  /* 0x0000009039277220 */ /* 0x0c0fe20000410000 */
[----:B------:R-:W-:Y:S01]  /*3d60*/  ISETP.GT.AND P0, PT, R64, 0xf, PT ;  /* 0x0000000f4000780c */ /* 0x000fe20003f04270 */
[C---:B------:R-:W-:Y:S01]  /*3d70*/  FFMA.FTZ R38, R56.reuse, R144, -R37 ;  /* 0x0000009038267223 */ /* 0x040fe20000010825 */
[----:B------:R-:W1:Y:S01]  /*3d80*/  SHFL.DOWN PT, R110, R43, 0x10, 0x1f ;  /* 0x0a001f002b6e7f89 */ /* 0x000e6200000e0000 */
[----:B------:R-:W-:Y:S01]  /*3d90*/  FMUL.FTZ R37, R57, R141 ;  /* 0x0000008d39257220 */ /* 0x000fe20000410000 */
[C---:B------:R-:W-:Y:S01]  /*3da0*/  FFMA.FTZ R109, R56.reuse, R140, R39 ;  /* 0x0000008c386d7223 */ /* 0x040fe20000010027 */
[----:B------:R-:W-:Y:S01]  /*3db0*/  FMUL.FTZ R38, R149, R38 ;  /* 0x0000002695267220 */ /* 0x000fe20000410000 */
[----:B------:R-:W2:Y:S01]  /*3dc0*/  SHFL.DOWN PT, R104, R41, 0x10, 0x1f ;  /* 0x0a001f0029687f89 */ /* 0x000ea200000e0000 */
[----:B------:R-:W-:Y:S01]  /*3dd0*/  FFMA.FTZ R39, R56, R130, -R37 ;  /* 0x0000008238277223 */ /* 0x000fe20000010825 */
[----:B------:R-:W-:Y:S01]  /*3de0*/  FMUL.FTZ R37, R57, R134 ;  /* 0x0000008639257220 */ /* 0x000fe20000410000 */
[----:B------:R-:W-:Y:S01]  /*3df0*/  FFMA.FTZ R112, R109, R112, R38 ;  /* 0x000000706d707223 */ /* 0x000fe20000010026 */
[----:B------:R-:W3:Y:S01]  /*3e00*/  SHFL.DOWN PT, R113, R40, 0x10, 0x1f ;  /* 0x0a001f0028717f89 */ /* 0x000ee200000e0000 */
[----:B------:R-:W-:Y:S01]  /*3e10*/  FMUL.FTZ R128, R128, R39 ;  /* 0x0000002780807220 */ /* 0x000fe20000410000 */
[C---:B------:R-:W-:Y:S01]  /*3e20*/  FMUL.FTZ R38, R57.reuse, R103 ;  /* 0x0000006739267220 */ /* 0x040fe20000410000 */
[C---:B------:R-:W-:Y:S01]  /*3e30*/  FFMA.FTZ R39, R56.reuse, R120, -R37 ;  /* 0x0000007838277223 */ /* 0x040fe20000010825 */
[C---:B------:R-:W-:Y:S01]  /*3e40*/  FMUL.FTZ R109, R57.reuse, R130 ;  /* 0x00000082396d7220 */ /* 0x040fe20000410000 */
[C---:B------:R-:W-:Y:S01]  /*3e50*/  FMUL.FTZ R37, R57.reuse, R120 ;  /* 0x0000007839257220 */ /* 0x040fe20000410000 */
[-C--:B------:R-:W-:Y:S01]  /*3e60*/  FMUL.FTZ R57, R57, R137.reuse ;  /* 0x0000008939397220 */ /* 0x080fe20000410000 */
[----:B------:R-:W-:Y:S01]  /*3e70*/  FFMA.FTZ R137, R56, R137, -R38 ;  /* 0x0000008938897223 */ /* 0x000fe20000010826 */
[----:B------:R-:W-:Y:S01]  /*3e80*/  FMUL.FTZ R126, R126, R39 ;  /* 0x000000277e7e7220 */ /* 0x000fe20000410000 */
[C---:B------:R-:W-:Y:S01]  /*3e90*/  FFMA.FTZ R109, R56.reuse, R141, R109 ;  /* 0x0000008d386d7223 */ /* 0x040fe2000001006d */
[C---:B------:R-:W-:Y:S01]  /*3ea0*/  FFMA.FTZ R37, R56.reuse, R134, R37 ;  /* 0x0000008638257223 */ /* 0x040fe20000010025 */
        /* <DEDUP_REMOVED lines=31> */
.L_x_16533:
[----:B------:R-:W-:Y:S05]  /*40a0*/  BSYNC B0 ;  /* 0x0000000000007941 */ /* 0x000fea0003800000 */
.L_x_16532:
[----:B------:R-:W-:Y:S01]  /*40b0*/  UIADD3 UR4, UR4, 0x1, URZ ;  /* 0x0000000104047890 */ /* 0x000fe2000fffe03f */
[----:B------:R-:W-:Y:S02]  /*40c0*/  LEA R85, P1, R48, R85, 0x3 ;  /* 0x0000005530557211 */ /* 0x000fe400078218ff */
[----:B------:R-:W-:Y:S02]  /*40d0*/  LEA R84, P2, R46, R84, 0x3 ;  /* 0x000000542e547211 */ /* 0x000fe400078418ff */
[----:B------:R-:W-:Y:S02]  /*40e0*/  LEA R83, P3, R44, R83, 0x3 ;  /* 0x000000532c537211 */ /* 0x000fe400078618ff */
[----:B------:R-:W-:Y:S02]  /*40f0*/  ISETP.LE.AND P0, PT, R147, UR4, PT ;  /* 0x0000000493007c0c */ /* 0x000fe4000bf03270 */
[----:B------:R-:W-:Y:S02]  /*4100*/  IADD3 R86, P4, R86, 0x10, RZ ;  /* 0x0000001056567810 */ /* 0x000fe40007f9e0ff */
[----:B-1----:R-:W-:-:S02]  /*4110*/  IADD3 R92, R92, 0x8, RZ ;  /* 0x000000085c5c7810 */ /* 0x002fc40007ffe0ff */
[----:B------:R-:W-:Y:S02]  /*4120*/  IADD3 R91, R91, 0x10, RZ ;  /* 0x000000105b5b7810 */ /* 0x000fe40007ffe0ff */
[----:B------:R-:W-:Y:S02]  /*4130*/  IADD3 R47, R47, 0x1, RZ ;  /* 0x000000012f2f7810 */ /* 0x000fe40007ffe0ff */
[----:B------:R-:W-:Y:S02]  /*4140*/  IADD3.X R90, R90, R49, RZ, P1, !PT ;  /* 0x000000315a5a7210 */ /* 0x000fe40000ffe4ff */
[----:B------:R-:W-:Y:S02]  /*4150*/  IADD3.X R89, R89, R102, RZ, P2, !PT ;  /* 0x0000006659597210 */ /* 0x000fe400017fe4ff */
[----:B------:R-:W-:Y:S02]  /*4160*/  IADD3.X R88, R88, R45, RZ, P3, !PT ;  /* 0x0000002d58587210 */ /* 0x000fe40001ffe4ff */
[----:B------:R-:W-:Y:S01]  /*4170*/  IADD3.X R87, RZ, R87, RZ, P4, !PT ;  /* 0x00000057ff577210 */ /* 0x000fe200027fe4ff */
[----:B------:R-:W-:Y:S06]  /*4180*/  @!P0 BRA `(.L_x_16534) ;  /* 0xffffffcc00288947 */ /* 0x000fec000383ffff */
.L_x_16519:
[----:B------:R-:W-:Y:S01]  /*4190*/  BAR.SYNC.DEFER_BLOCKING 0x0 ;  /* 0x0000000000007b1d */ /* 0x000fe20000010000 */
[----:B-1----:R-:W-:Y:S02]  /*41a0*/  IADD3 R38, R66, -0x1, RZ ;  /* 0xffffffff42267810 */ /* 0x002fe40007ffe0ff */
[----:B------:R-:W-:Y:S02]  /*41b0*/  IADD3 R72, P1, R72, -0x400, RZ ;  /* 0xfffffc0048487810 */ /* 0x000fe40007f3e0ff */
[----:B------:R-:W-:-:S03]  /*41c0*/  SHF.L.U32 R36, R38, 0x8, RZ ;  /* 0x0000000826247819 */ /* 0x000fc600000006ff */
[----:B------:R-:W1:Y:S01]  /*41d0*/  LDC.64 R4, c[0x0][0x388] ;  /* 0x0000e200ff047b82 */ /* 0x000e620000000a00 */
[----:B------:R-:W-:Y:S01]  /*41e0*/  ULDC.64 UR4, c[0x0][0x390] ;  /* 0x0000e40000047ab9 */ /* 0x000fe20000000a00 */
[----:B------:R-:W-:Y:S02]  /*41f0*/  IADD3 R70, P2, R70, -0x400, RZ ;  /* 0xfffffc0046467810 */ /* 0x000fe40007f5e0ff */
[----:B------:R-:W-:Y:S02]  /*4200*/  SHF.R.S32.HI R37, RZ, 0x1f, R36 ;  /* 0x0000001fff257819 */ /* 0x000fe40000011424 */
[----:B------:R-:W-:Y:S02]  /*4210*/  IADD3 R68, P3, R68, -0x400, RZ ;  /* 0xfffffc0044447810 */ /* 0x000fe40007f7e0ff */
[----:B------:R-:W2:Y:S01]  /*4220*/  LDC.64 R6, c[0x0][0x3e0] ;  /* 0x0000f800ff067b82 */ /* 0x000ea20000000a00 */
[----:B------:R-:W-:Y:S02]  /*4230*/  IADD3.X R73, R73, -0x1, RZ, P1, !PT ;  /* 0xffffffff49497810 */ /* 0x000fe40000ffe4ff */
[----:B------:R-:W-:-:S02]  /*4240*/  IADD3.X R71, R71, -0x1, RZ, P2, !PT ;  /* 0xffffffff47477810 */ /* 0x000fc400017fe4ff */
[----:B------:R-:W-:Y:S01]  /*4250*/  IADD3.X R69, R69, -0x1, RZ, P3, !PT ;  /* 0xffffffff45457810 */ /* 0x000fe20001ffe4ff */
[----:B------:R3:W-:Y:S04]  /*4260*/  STS.128 [R75], R28 ;  /* 0x0000001c4b007388 */ /* 0x0007e80000000c00 */
[----:B------:R-:W-:Y:S01]  /*4270*/  STS.128 [R75+0x10], R32 ;  /* 0x000010204b007388 */ /* 0x000fe20000000c00 */
[----:B------:R-:W-:-:S03]  /*4280*/  NOP ;  /* 0x0000000000007918 */ /* 0x000fc60000000000 */
[----:B------:R-:W4:Y:S01]  /*4290*/  LDS.128 R12, [R74] ;  /* 0x000000004a0c7984 */ /* 0x000f220000000c00 */
[C---:B-1----:R-:W-:Y:S02]  /*42a0*/  IMAD R0, R4.reuse, UR17, RZ ;  /* 0x0000001104007c24 */ /* 0x042fe4000f8e02ff */
[----:B------:R-:W-:Y:S01]  /*42b0*/  IMAD.WIDE.U32 R2, R4, UR16, R36 ;  /* 0x0000001004027c25 */ /* 0x000fe2000f8e0024 */
[----:B------:R-:W1:Y:S01]  /*42c0*/  LDS.128 R16, [R74+0x200] ;  /* 0x000200004a107984 */ /* 0x000e620000000c00 */
[----:B---3--:R-:W3:Y:S02]  /*42d0*/  LDC.64 R28, c[0x0][0x3a8] ;  /* 0x0000ea00ff1c7b82 */ /* 0x008ee40000000a00 */
[----:B------:R-:W-:-:S05]  /*42e0*/  IMAD R5, R5, UR16, R0 ;  /* 0x0000001005057c24 */ /* 0x000fca000f8e0200 */
[----:B------:R-:W-:Y:S01]  /*42f0*/  IADD3 R3, R3, R5, RZ ;  /* 0x0000000503037210 */ /* 0x000fe20007ffe0ff */
[----:B------:R-:W-:Y:S01]  /*4300*/  IMAD R5, R59, UR4, RZ ;  /* 0x000000043b057c24 */ /* 0x000fe2000f8e02ff */
[----:B------:R-:W5:Y:S03]  /*4310*/  LDC.64 R30, c[0x0][0x3f0] ;  /* 0x0000fc00ff1e7b82 */ /* 0x000f660000000a00 */
[C---:B------:R-:W-:Y:S02]  /*4320*/  IMAD R5, R58.reuse, UR5, R5 ;  /* 0x000000053a057c24 */ /* 0x040fe4000f8e0205 */
[----:B------:R-:W-:Y:S01]  /*4330*/  IMAD.WIDE.U32 R2, R58, UR4, R2 ;  /* 0x000000043a027c25 */ /* 0x000fe2000f8e0002 */
[----:B------:R-:W-:-:S04]  /*4340*/  ULDC.64 UR4, c[0x0][0x3b0] ;  /* 0x0000ec0000047ab9 */ /* 0x000fc80000000a00 */
[----:B------:R-:W-:Y:S02]  /*4350*/  IADD3 R0, R3, R5, RZ ;  /* 0x0000000503007210 */ /* 0x000fe40007ffe0ff */
[----:B--2---:R-:W-:Y:S01]  /*4360*/  LEA R4, P0, R2, R6, 0x2 ;  /* 0x0000000602047211 */ /* 0x004fe200078010ff */
[----:B---3--:R-:W-:-:S03]  /*4370*/  IMAD.WIDE.U32 R36, R28, UR16, R36 ;  /* 0x000000101c247c25 */ /* 0x008fc6000f8e0024 */
[----:B------:R-:W-:Y:S01]  /*4380*/  LEA.HI.X R5, R2, R7, R0, 0x2, P0 ;  /* 0x0000000702057211 */ /* 0x000fe200000f1400 */
[----:B------:R-:W-:Y:S02]  /*4390*/  IMAD R0, R28, UR17, RZ ;  /* 0x000000111c007c24 */ /* 0x000fe4000f8e02ff */
[----:B------:R-:W-:-:S04]  /*43a0*/  IMAD.WIDE R2, R67, 0x10, R4 ;  /* 0x0000001043027825 */ /* 0x000fc800078e0204 */
[----:B------:R-:W-:Y:S01]  /*43b0*/  IMAD R29, R29, UR16, R0 ;  /* 0x000000101d1d7c24 */ /* 0x000fe2000f8e0200 */
[----:B----4-:R-:W-:Y:S04]  /*43c0*/  STG.E.128 desc[UR14][R2.64], R12 ;  /* 0x0000000c02007986 */ /* 0x010fe8000c101d0e */
[----:B-1----:R1:W-:Y:S01]  /*43d0*/  STG.E.128 desc[UR14][R2.64+0x200], R16 ;  /* 0x0002001002007986 */ /* 0x0023e2000c101d0e */
[----:B------:R-:W-:Y:S01]  /*43e0*/  IADD3 R37, R37, R29, RZ ;  /* 0x0000001d25257210 */ /* 0x000fe20007ffe0ff */
[----:B------:R-:W-:Y:S01]  /*43f0*/  BAR.SYNC.DEFER_BLOCKING 0x0 ;  /* 0x0000000000007b1d */ /* 0x000fe20000010000 */
[----:B-1----:R-:W-:-:S04]  /*4400*/  IMAD R3, R59, UR4, RZ ;  /* 0x000000043b037c24 */ /* 0x002fc8000f8e02ff */
[C---:B------:R-:W-:Y:S02]  /*4410*/  IMAD R13, R58.reuse, UR5, R3 ;  /* 0x000000053a0d7c24 */ /* 0x040fe4000f8e0203 */
[----:B------:R-:W-:Y:S01]  /*4420*/  IMAD.WIDE.U32 R2, R58, UR4, R36 ;  /* 0x000000043a027c25 */ /* 0x000fe2000f8e0024 */
[----:B------:R1:W-:Y:S04]  /*4430*/  STS.128 [R75], R24 ;  /* 0x000000184b007388 */ /* 0x0003e80000000c00 */
[----:B------:R-:W-:Y:S02]  /*4440*/  IADD3 R0, R3, R13, RZ ;  /* 0x0000000d03007210 */ /* 0x000fe40007ffe0ff */
[----:B-----5:R-:W-:Y:S01]  /*4450*/  LEA R12, P0, R2, R30, 0x2 ;  /* 0x0000001e020c7211 */ /* 0x020fe200078010ff */
[----:B------:R2:W-:Y:S01]  /*4460*/  STS.128 [R75+0x10], R20 ;  /* 0x000010144b007388 */ /* 0x0005e20000000c00 */
[----:B------:R-:W-:-:S03]  /*4470*/  NOP ;  /* 0x0000000000007918 */ /* 0x000fc60000000000 */
[----:B------:R-:W3:Y:S01]  /*4480*/  LDS.128 R4, [R74] ;  /* 0x000000004a047984 */ /* 0x000ee20000000c00 */
[----:B------:R-:W-:Y:S02]  /*4490*/  LEA.HI.X R13, R2, R31, R0, 0x2, P0 ;  /* 0x0000001f020d7211 */ /* 0x000fe400000f1400 */
[----:B------:R-:W-:Y:S01]  /*44a0*/  ISETP.GT.AND P0, PT, R66, 0x1, PT ;  /* 0x000000014200780c */ /* 0x000fe20003f04270 */
[----:B------:R-:W4:Y:S01]  /*44b0*/  LDS.128 R8, [R74+0x200] ;  /* 0x000200004a087984 */ /* 0x000f220000000c00 */
[----:B-1----:R-:W-:Y:S01]  /*44c0*/  FADD.FTZ R24, R65, R24 ;  /* 0x0000001841187221 */ /* 0x002fe20000010000 */
[----:B------:R-:W-:Y:S01]  /*44d0*/  IMAD.WIDE R2, R67, 0x10, R12 ;  /* 0x0000001043027825 */ /* 0x000fe200078e020c */
[----:B------:R-:W-:-:S03]  /*44e0*/  MOV R66, R38 ;  /* 0x0000002600427202 */ /* 0x000fc60000000f00 */
[----:B------:R-:W-:-:S04]  /*44f0*/  FADD.FTZ R25, R24, R25 ;  /* 0x0000001918197221 */ /* 0x000fc80000010000 */
[----:B------:R-:W-:-:S04]  /*4500*/  FADD.FTZ R26, R25, R26 ;  /* 0x0000001a191a7221 */ /* 0x000fc80000010000 */
[----:B------:R-:W-:-:S04]  /*4510*/  FADD.FTZ R27, R26, R27 ;  /* 0x0000001b1a1b7221 */ /* 0x000fc80000010000 */
[----:B--2---:R-:W-:-:S04]  /*4520*/  FADD.FTZ R20, R27, R20 ;  /* 0x000000141b147221 */ /* 0x004fc80000010000 */
[----:B------:R-:W-:-:S04]  /*4530*/  FADD.FTZ R21, R20, R21 ;  /* 0x0000001514157221 */ /* 0x000fc80000010000 */
[----:B------:R-:W-:-:S04]  /*4540*/  FADD.FTZ R22, R21, R22 ;  /* 0x0000001615167221 */ /* 0x000fc80000010000 */
[----:B------:R-:W-:Y:S01]  /*4550*/  FADD.FTZ R65, R22, R23 ;  /* 0x0000001716417221 */ /* 0x000fe20000010000 */
[----:B---3--:R2:W-:Y:S04]  /*4560*/  STG.E.128 desc[UR14][R2.64], R4 ;  /* 0x0000000402007986 */ /* 0x0085e8000c101d0e */
[----:B----4-:R2:W-:Y:S01]  /*4570*/  STG.E.128 desc[UR14][R2.64+0x200], R8 ;  /* 0x0002000802007986 */ /* 0x0105e2000c101d0e */
[----:B------:R-:W-:Y:S05]  /*4580*/  @P0 BRA `(.L_x_16535) ;  /* 0xffffffc0002c0947 */ /* 0x000fea000383ffff */
.L_x_16518:
[----:B------:R-:W-:Y:S02]  /*4590*/  ULDC.64 UR4, c[0x0][0x3d8] ;  /* 0x0000f60000047ab9 */ /* 0x000fe40000000a00 */
[----:B------:R-:W-:-:S04]  /*45a0*/  ISETP.NE.U32.AND P0, PT, RZ, UR4, PT ;  /* 0x00000004ff007c0c */ /* 0x000fc8000bf05070 */
[----:B------:R-:W-:-:S13]  /*45b0*/  ISETP.NE.AND.EX P0, PT, RZ, UR5, PT, P0 ;  /* 0x00000005ff007c0c */ /* 0x000fda000bf05300 */
[----:B------:R-:W-:Y:S05]  /*45c0*/  @!P0 BRA `(.L_x_16536) ;  /* 0x00000000005c8947 */ /* 0x000fea0003800000 */
[----:B------:R-:W1:Y:S01]  /*45d0*/  SHFL.DOWN P0, R0, R63, 0x1, 0x1f ;  /* 0x08201f003f007f89 */ /* 0x000e620000000000 */
[----:B------:R-:W-:Y:S01]  /*45e0*/  BSSY B0, `(.L_x_16536) ;  /* 0x0000015000007945 */ /* 0x000fe20003800000 */
[----:B--2---:R-:W2:Y:S01]  /*45f0*/  S2R R4, SR_LANEID ;  /* 0x0000000000047919 */ /* 0x004ea20000000000 */
[----:B------:R-:W3:Y:S01]  /*4600*/  S2R R6, SR_TID.X ;  /* 0x0000000000067919 */ /* 0x000ee20000002100 */
        /* <DEDUP_REMOVED lines=13> */
[----:B---3--:R-:W-:-:S04]  /*46e0*/  ISETP.NE.AND P0, PT, R6, RZ, PT ;  /* 0x000000ff0600720c */ /* 0x008fc80003f05270 */
[----:B------:R1:W-:Y:S01]  /*46f0*/  @!P1 STS [R7+0x434], R4 ;  /* 0x0004340407009388 */ /* 0x0003e20000000800 */
[----:B------:R-:W-:Y:S08]  /*4700*/  BAR.SYNC.DEFER_BLOCKING 0x0 ;  /* 0x0000000000007b1d */ /* 0x000ff00000010000 */
[----:B------:R-:W-:Y:S05]  /*4710*/  @P0 BRA `(.L_x_16537) ;  /* 0x0000000000040947 */ /* 0x000fea0003800000 */
[----:B------:R2:W-:Y:S02]  /*4720*/  REDG.E.ADD.F32.FTZ.RN.STRONG.GPU desc[UR14][R52.64], R4 ;  /* 0x00000004340079a6 */ /* 0x0005e4000c10f38e */
.L_x_16537:
[----:B------:R-:W-:Y:S05]  /*4730*/  BSYNC B0 ;  /* 0x0000000000007941 */ /* 0x000fea0003800000 */
.L_x_16536:
[----:B------:R-:W-:Y:S01]  /*4740*/  ULDC.64 UR4, c[0x0][0x3f8] ;  /* 0x0000fe0000047ab9 */ /* 0x000fe20000000a00 */
[----:B------:R-:W-:Y:S01]  /*4750*/  BSSY B0, `(.L_x_16538) ;  /* 0x000001d000007945 */ /* 0x000fe20003800000 */
[----:B------:R-:W-:-:S04]  /*4760*/  ISETP.NE.U32.AND P0, PT, RZ, UR4, PT ;  /* 0x00000004ff007c0c */ /* 0x000fc8000bf05070 */
[----:B------:R-:W-:-:S13]  /*4770*/  ISETP.NE.AND.EX P0, PT, RZ, UR5, PT, P0 ;  /* 0x00000005ff007c0c */ /* 0x000fda000bf05300 */
[----:B------:R-:W-:Y:S05]  /*4780*/  @!P0 BRA `(.L_x_16539) ;  /* 0x0000000000608947 */ /* 0x000fea0003800000 */
[----:B------:R-:W-:Y:S06]  /*4790*/  BAR.SYNC.DEFER_BLOCKING 0x0 ;  /* 0x0000000000007b1d */ /* 0x000fec0000010000 */
[----:B------:R-:W3:Y:S01]  /*47a0*/  SHFL.DOWN P0, R0, R65, 0x1, 0x1f ;  /* 0x08201f0041007f89 */ /* 0x000ee20000000000 */
[----:B-12---:R-:W1:Y:S01]  /*47b0*/  S2R R4, SR_LANEID ;  /* 0x0000000000047919 */ /* 0x006e620000000000 */
[----:B------:R-:W2:Y:S01]  /*47c0*/  S2R R19, SR_TID.X ;  /* 0x0000000000137919 */ /* 0x000ea20000002100 */
        /* <DEDUP_REMOVED lines=20> */
.L_x_16539:
[----:B------:R-:W3:Y:S02]  /*4910*/  S2R R19, SR_TID.X ;  /* 0x0000000000137919 */ /* 0x000ee40000002100 */
.L_x_16540:
[----:B------:R-:W-:Y:S05]  /*4920*/  BSYNC B0 ;  /* 0x0000000000007941 */ /* 0x000fea0003800000 */
.L_x_16538:
[----:B------:R-:W-:Y:S02]  /*4930*/  ULDC UR22, c[0x0][0x21c] ;  /* 0x0000870000167ab9 */ /* 0x000fe40000000800 */
[----:B---3--:R-:W-:-:S13]  /*4940*/  ISETP.GE.AND P0, PT, R19, UR22, PT ;  /* 0x0000001613007c0c */ /* 0x008fda000bf06270 */
[----:B------:R-:W-:Y:S05]  /*4950*/  @P0 EXIT ;  /* 0x000000000000094d */ /* 0x000fea0003800000 */
[----:B------:R-:W3:Y:S01]  /*4960*/  S2UR UR5, SR_CgaCtaId ;  /* 0x00000000000579c3 */ /* 0x000ee20000008800 */
[----:B------:R-:W-:Y:S01]  /*4970*/  ULDC.64 UR6, c[0x0][0x248] ;  /* 0x0000920000067ab9 */ /* 0x000fe20000000a00 */
[----:B------:R-:W-:Y:S01]  /*4980*/  ULDC.64 UR10, c[0x0][0x268] ;  /* 0x00009a00000a7ab9 */ /* 0x000fe20000000a00 */
[----:B------:R-:W-:Y:S01]  /*4990*/  ULDC.64 UR8, c[0x0][0x378] ;  /* 0x0000de0000087ab9 */ /* 0x000fe20000000a00 */
[C---:B--2---:R-:W-:Y:S01]  /*49a0*/  IMAD R3, R59.reuse, UR6, RZ ;  /* 0x000000063b037c24 */ /* 0x044fe2000f8e02ff */
        /* <DEDUP_REMOVED lines=20> */
[----:B---3--:R-:W-:Y:S01]  /*4af0*/  ULEA UR4, UR5, UR4, 0x18 ;  /* 0x0000000405047291 */ /* 0x008fe2000f8ec03f */
[----:B------:R-:W-:Y:S01]  /*4b00*/  IMAD R59, R59, UR8, RZ ;  /* 0x000000083b3b7c24 */ /* 0x000fe2000f8e02ff */
[----:B------:R-:W-:Y:S01]  /*4b10*/  IADD3 R29, R9, R5, RZ ;  /* 0x00000005091d7210 */ /* 0x000fe20007ffe0ff */
[----:B-1--4-:R-:W-:Y:S01]  /*4b20*/  IMAD.WIDE.U32 R6, R58, UR6, RZ ;  /* 0x000000063a067c25 */ /* 0x012fe2000f8e00ff */
        /* <DEDUP_REMOVED lines=11> */
.L_x_16542:
[C---:B------:R-:W-:Y:S02]  /*4be0*/  LEA R0, R19.reuse, UR4, 0x3 ;  /* 0x0000000413007c11 */ /* 0x040fe4000f8e18ff */
[----:B------:R-:W-:Y:S02]  /*4bf0*/  SHF.R.S32.HI R18, RZ, 0x1f, R19 ;  /* 0x0000001fff127819 */ /* 0x000fe40000011413 */
[----:B------:R-:W-:Y:S01]  /*4c00*/  MOV R2, R58 ;  /* 0x0000003a00027202 */ /* 0x000fe20000000f00 */
[----:B-1----:R-:W1:Y:S01]  /*4c10*/  LDS.64 R20, [R0+0x2980] ;  /* 0x0029800000147984 */ /* 0x002e620000000a00 */
        /* <DEDUP_REMOVED lines=12> */
[----:B------:R-:W2:Y:S01]  /*4ce0*/  LDS.64 R22, [R0+0x3180] ;  /* 0x0031800000167984 */ /* 0x000ea20000000a00 */
[----:B------:R-:W-:Y:S02]  /*4cf0*/  LEA.HI.X R3, R4, UR13, R3, 0x3, P0 ;  /* 0x0000000d04037c11 */ /* 0x000fe400080f1c03 */
[----:B------:R-:W-:-:S04]  /*4d00*/  IADD3 R5, R11, R13, RZ ;  /* 0x0000000d0b057210 */ /* 0x000fc80007ffe0ff */
[----:B------:R-:W-:Y:S01]  /*4d10*/  LEA.HI.X R13, R10, UR27, R5, 0x3, P1 ;  /* 0x0000001b0a0d7c11 */ /* 0x000fe200088f1c05 */
[----:B-1----:R-:W-:Y:S04]  /*4d20*/  REDG.E.ADD.F32.FTZ.RN.STRONG.GPU desc[UR14][R2.64], R20 ;  /* 0x00000014020079a6 */ /* 0x002fe8000c10f38e */
[----:B------:R1:W-:Y:S04]  /*4d30*/  REDG.E.ADD.F32.FTZ.RN.STRONG.GPU desc[UR14][R2.64+0x4], R21 ;  /* 0x00000415020079a6 */ /* 0x0003e8000c10f38e */
[----:B------:R3:W2:Y:S01]  /*4d40*/  LDG.E.64 R24, desc[UR14][R12.64] ;  /* 0x0000000e0c187981 */ /* 0x0006a2000c1e1b00 */
[C---:B------:R-:W-:Y:S01]  /*4d50*/  IMAD R26, R18.reuse, UR16, RZ ;  /* 0x00000010121a7c24 */ /* 0x040fe2000f8e02ff */
[----:B------:R-:W-:Y:S01]  /*4d60*/  MOV R10, R14 ;  /* 0x0000000e000a7202 */ /* 0x000fe20000000f00 */
[----:B------:R-:W-:Y:S01]  /*4d70*/  IMAD R28, R18, UR28, RZ ;  /* 0x0000001c121c7c24 */ /* 0x000fe2000f8e02ff */
[----:B------:R-:W-:Y:S01]  /*4d80*/  MOV R11, R37 ;  /* 0x00000025000b7202 */ /* 0x000fe20000000f00 */
[----:B------:R-:W-:-:S02]  /*4d90*/  IMAD R33, R19, UR17, R26 ;  /* 0x0000001113217c24 */ /* 0x000fc4000f8e021a */
[C---:B------:R-:W-:Y:S01]  /*4da0*/  IMAD R35, R19.reuse, UR29, R28 ;  /* 0x0000001d13237c24 */ /* 0x040fe2000f8e021c */
[----:B-1----:R-:W-:Y:S01]  /*4db0*/  MOV R2, R6 ;  /* 0x0000000600027202 */ /* 0x002fe20000000f00 */
[C---:B------:R-:W-:Y:S01]  /*4dc0*/  IMAD.WIDE.U32 R10, R19.reuse, UR28, R10 ;  /* 0x0000001c130a7c25 */ /* 0x040fe2000f8e000a */
[----:B------:R-:W-:Y:S02]  /*4dd0*/  MOV R3, R31 ;  /* 0x0000001f00037202 */ /* 0x000fe40000000f00 */
[----:B---3--:R-:W-:Y:S01]  /*4de0*/  LEA R12, P1, R10, UR30, 0x3 ;  /* 0x0000001e0a0c7c11 */ /* 0x008fe2000f8218ff */
[----:B------:R-:W-:Y:S01]  /*4df0*/  IMAD.WIDE.U32 R4, R19, UR16, R2 ;  /* 0x0000001013047c25 */ /* 0x000fe2000f8e0002 */
[----:B------:R-:W-:-:S04]  /*4e00*/  IADD3 R11, R11, R35, RZ ;  /* 0x000000230b0b7210 */ /* 0x000fc80007ffe0ff */
        /* <DEDUP_REMOVED lines=13> */
[----:B-1----:R-:W-:Y:S02]  /*4ee0*/  MOV R2, R8 ;  /* 0x0000000800027202 */ /* 0x002fe40000000f00 */
        /* <DEDUP_REMOVED lines=15> */
.L_x_16541:
[----:B------:R-:W-:Y:S05]  /*4fe0*/  EXIT ;  /* 0x000000000000794d */ /* 0x000fea0003800000 */
.L_x_16543:
        /* <DEDUP_REMOVED lines=9> */
.L_x_19013:


//--------------------- .text._Z25selective_scan_bwd_kernelI32Selective_Scan_bwd_kernel_traitsILi32ELi8ELb1ELb0ELb0ELb0ELb1EfN3c107complexIfEEEEv12SSMParamsBwd --------------------------
	.section	.text._Z25selective_scan_bwd_kernelI32Selective_Scan_bwd_kernel_traitsILi32ELi8ELb1ELb0ELb0ELb0ELb1EfN3c107complexIfEEEEv12SSMParamsBwd,"ax",@progbits
	.align	128
        .global         _Z25selective_scan_bwd_kernelI32Selective_Scan_bwd_kernel_traitsILi32ELi8ELb1ELb0ELb0ELb0ELb1EfN3c107complexIfEEEEv12SSMParamsBwd
        .type           _Z25selective_scan_bwd_kernelI32Selective_Scan_bwd_kernel_traitsILi32ELi8ELb1ELb0ELb0ELb0ELb1EfN3c107complexIfEEEEv12SSMParamsBwd,@function
        .size           _Z25selective_scan_bwd_kernelI32Selective_Scan_bwd_kernel_traitsILi32ELi8ELb1ELb0ELb0ELb0ELb1EfN3c107complexIfEEEEv12SSMParamsBwd,(.L_x_19014 - _Z25selective_scan_bwd_kernelI32Selective_Scan_bwd_kernel_traitsILi32ELi8ELb1ELb0ELb0ELb0ELb1EfN3c107complexIfEEEEv12SSMParamsBwd)
        .other          _Z25selective_scan_bwd_kernelI32Selective_Scan_bwd_kernel_traitsILi32ELi8ELb1ELb0ELb0ELb0ELb1EfN3c107complexIfEEEEv12SSMParamsBwd,@"STO_CUDA_ENTRY STV_DEFAULT"
_Z25selective_scan_bwd_kernelI32Selective_Scan_bwd_kernel_traitsILi32ELi8ELb1ELb0ELb0ELb0ELb1EfN3c107complexIfEEEEv12SSMParamsBwd:
.text._Z25selective_scan_bwd_kernelI32Selective_Scan_bwd_kernel_traitsILi32ELi8ELb1ELb0ELb0ELb0ELb1EfN3c107complexIfEEEEv12SSMParamsBwd:
[----:B------:R-:W-:Y:S08]  /*0000*/  LDC R1, c[0x0][0x28] ;  /* 0x00000a00ff017b82 */ /* 0x000ff00000000800 */
[----:B------:R-:W0:Y:S01]  /*0010*/  LDC.64 R2, c[0x0][0x2e8] ;  /* 0x0000ba00ff027b82 */ /* 0x000e220000000a00 */
[----:B------:R-:W1:Y:S01]  /*0020*/  S2R R69, SR_CTAID.Y ;  /* 0x0000000000457919 */ /* 0x000e620000002600 */
[----:B------:R-:W-:Y:S01]  /*0030*/  CS2R R64, SRZ ;  /* 0x0000000000407805 */ /* 0x000fe2000001ff00 */
[----:B------:R-:W-:Y:S01]  /*0040*/  ULDC.64 UR14, c[0x0][0x208] ;  /* 0x00008200000e7ab9 */ /* 0x000fe20000000a00 */
[----:B------:R-:W-:Y:S01]  /*0050*/  ULDC.64 UR8, c[0x0][0x280] ;  /* 0x0000a00000087ab9 */ /* 0x000fe20000000a00 */
[----:B------:R-:W-:Y:S01]  /*0060*/  ULDC.64 UR10, c[0x0][0x290] ;  /* 0x0000a400000a7ab9 */ /* 0x000fe20000000a00 */
[----:B------:R-:W-:Y:S01]  /*0070*/  HFMA2.MMA R62, -RZ, RZ, 0, 0 ;  /* 0x00000000ff3e7435 */ /* 0x000fe200000001ff */
[----:B------:R-:W-:Y:S01]  /*0080*/  ULDC.64 UR12, c[0x0][0x328] ;  /* 0x0000ca00000c7ab9 */ /* 0x000fe20000000a00 */
        /* <DEDUP_REMOVED lines=8> */
[----:B------:R-:W-:Y:S02]  /*0110*/  @P0 LEA R2, P2, R69, R2, 0x2 ;  /* 0x0000000245020211 */ /* 0x000fe400078410ff */
        /* <DEDUP_REMOVED lines=48> */
[----:B------:R-:W-:Y:S01]  /*0420*/  IMAD.WIDE.U32 R6, R69, R14, UR8 ;  /* 0x0000000845067e25 */ /* 0x000fe2000f8e000e */
        /* <DEDUP_REMOVED lines=10> */
[C---:B------:R-:W-:Y:S01]  /*04d0*/  @P2 LEA R38, P5, R69.reuse, R18, 0x2 ;  /* 0x0000001245262211 */ /* 0x040fe200078a10ff */
        /* <DEDUP_REMOVED lines=22> */
.L_x_16562:
[----:B------:R-:W-:Y:S01]  /*0640*/  BAR.SYNC.DEFER_BLOCKING 0x0 ;  /* 0x0000000000007b1d */ /* 0x000fe20000010000 */
[----:B0-----:R-:W-:-:S05]  /*0650*/  IMAD.WIDE R4, R53, 0x10, R58 ;  /* 0x0000001035047825 */ /* 0x001fca00078e023a */
[----:B------:R-:W0:Y:S01]  /*0660*/  S2R R3, SR_CgaCtaId ;  /* 0x0000000000037919 */ /* 0x000e220000008800 */
[----:B------:R-:W-:Y:S01]  /*0670*/  MOV R52, 0x400 ;  /* 0x0000040000347802 */ /* 0x000fe20000000f00 */
[C---:B------:R-:W-:Y:S01]  /*0680*/  IMAD.WIDE R12, R53.reuse, 0x10, R56 ;  /* 0x00000010350c7825 */ /* 0x040fe200078e0238 */
[----:B------:R-:W2:Y:S03]  /*0690*/  LDC.64 R48, c[0x0][0x2a0] ;  /* 0x0000a800ff307b82 */ /* 0x000ea60000000a00 */
[----:B------:R-:W-:Y:S01]  /*06a0*/  IMAD.WIDE R14, R53, 0x10, R54 ;  /* 0x00000010350e7825 */ /* 0x000fe200078e0236 */
[----:B-1----:R-:W-:Y:S01]  /*06b0*/  LEA R36, R60, 0xffffff00, 0x8 ;  /* 0xffffff003c247811 */ /* 0x002fe200078e40ff */
[----:B------:R-:W-:-:S03]  /*06c0*/  ULDC.64 UR4, c[0x0][0x2a8] ;  /* 0x0000aa0000047ab9 */ /* 0x000fc60000000a00 */
[----:B------:R-:W1:Y:S01]  /*06d0*/  LDC.64 R50, c[0x0][0x318] ;  /* 0x0000c600ff327b82 */ /* 0x000e620000000a00 */
[----:B------:R-:W3:Y:S07]  /*06e0*/  LDG.E.128 R16, desc[UR14][R4.64] ;  /* 0x0000000e04107981 */ /* 0x000eee000c1e1d00 */
[----:B------:R-:W4:Y:S01]  /*06f0*/  LDC.64 R70, c[0x0][0x2b0] ;  /* 0x0000ac00ff467b82 */ /* 0x000f220000000a00 */
[----:B------:R-:W2:Y:S07]  /*0700*/  LDG.E.128 R20, desc[UR14][R4.64+0x200] ;  /* 0x0002000e04147981 */ /* 0x000eae000c1e1d00 */
[----:B------:R-:W4:Y:S01]  /*0710*/  LDC.64 R76, c[0x0][0x308] ;  /* 0x0000c200ff4c7b82 */ /* 0x000f220000000a00 */
[----:B0-----:R-:W-:-:S07]  /*0720*/  LEA R52, R3, R52, 0x18 ;  /* 0x0000003403347211 */ /* 0x001fce00078ec0ff */
[----:B------:R-:W0:Y:S01]  /*0730*/  LDC.64 R98, c[0x0][0x398] ;  /* 0x0000e600ff627b82 */ /* 0x000e220000000a00 */
[CC--:B------:R-:W-:Y:S02]  /*0740*/  LEA R0, R61.reuse, R52.reuse, 0x4 ;  /* 0x000000343d007211 */ /* 0x0c0fe400078e20ff */
[----:B------:R-:W-:-:S05]  /*0750*/  LEA R2, R61, R52, 0x5 ;  /* 0x000000343d027211 */ /* 0x000fca00078e28ff */
[----:B------:R-:W0:Y:S01]  /*0760*/  LDC.64 R100, c[0x0][0x3e8] ;  /* 0x0000fa00ff647b82 */ /* 0x000e220000000a00 */
[----:B---3--:R3:W-:Y:S04]  /*0770*/  STS.128 [R0], R16 ;  /* 0x0000001000007388 */ /* 0x0087e80000000c00 */
[----:B--2---:R2:W-:Y:S01]  /*0780*/  STS.128 [R0+0x200], R20 ;  /* 0x0002001400007388 */ /* 0x0045e20000000c00 */
[----:B------:R-:W-:-:S03]  /*0790*/  NOP ;  /* 0x0000000000007918 */ /* 0x000fc60000000000 */
[----:B------:R-:W-:Y:S04]  /*07a0*/  LDS.128 R4, [R2] ;  /* 0x0000000002047984 */ /* 0x000fe80000000c00 */
[----:B------:R-:W-:Y:S01]  /*07b0*/  LDS.128 R8, [R2+0x10] ;  /* 0x0000100002087984 */ /* 0x000fe20000000c00 */
[----:B------:R-:W-:Y:S06]  /*07c0*/  BAR.SYNC.DEFER_BLOCKING 0x0 ;  /* 0x0000000000007b1d */ /* 0x000fec0000010000 */
[----:B------:R-:W4:Y:S04]  /*07d0*/  LDG.E.128 R24, desc[UR14][R12.64] ;  /* 0x0000000e0c187981 */ /* 0x000f28000c1e1d00 */
[----:B------:R-:W3:Y:S04]  /*07e0*/  LDG.E.128 R44, desc[UR14][R12.64+0x200] ;  /* 0x0002000e0c2c7981 */ /* 0x000ee8000c1e1d00 */
[----:B----4-:R4:W-:Y:S04]  /*07f0*/  STS.128 [R0], R24 ;  /* 0x0000001800007388 */ /* 0x0109e80000000c00 */
[----:B---3--:R3:W-:Y:S01]  /*0800*/  STS.128 [R0+0x200], R44 ;  /* 0x0002002c00007388 */ /* 0x0087e20000000c00 */
[----:B------:R-:W-:-:S03]  /*0810*/  NOP ;  /* 0x0000000000007918 */ /* 0x000fc60000000000 */
[----:B------:R-:W-:Y:S04]  /*0820*/  LDS.128 R32, [R2] ;  /* 0x0000000002207984 */ /* 0x000fe80000000c00 */
[----:B------:R-:W-:Y:S01]  /*0830*/  LDS.128 R28, [R2+0x10] ;  /* 0x00001000021c7984 */ /* 0x000fe20000000c00 */
[----:B------:R-:W-:Y:S06]  /*0840*/  BAR.SYNC.DEFER_BLOCKING 0x0 ;  /* 0x0000000000007b1d */ /* 0x000fec0000010000 */
[----:B------:R-:W3:Y:S04]  /*0850*/  LDG.E.128 R16, desc[UR14][R14.64] ;  /* 0x0000000e0e107981 */ /* 0x000ee8000c1e1d00 */
[----:B--2---:R-:W2:Y:S01]  /*0860*/  LDG.E.128 R20, desc[UR14][R14.64+0x200] ;  /* 0x0002000e0e147981 */ /* 0x004ea2000c1e1d00 */
[----:B------:R-:W-:Y:S01]  /*0870*/  SHF.R.S32.HI R37, RZ, 0x1f, R36 ;  /* 0x0000001fff257819 */ /* 0x000fe20000011424 */
[----:B------:R-:W-:-:S02]  /*0880*/  IMAD R12, R48, UR17, RZ ;  /* 0x00000011300c7c24 */ /* 0x000fc4000f8e02ff */
[----:B----4-:R-:W-:Y:S02]  /*0890*/  IMAD R24, R66, UR4, RZ ;  /* 0x0000000442187c24 */ /* 0x010fe4000f8e02ff */
[----:B------:R-:W-:Y:S02]  /*08a0*/  IMAD R3, R49, UR16, R12 ;  /* 0x0000001031037c24 */ /* 0x000fe4000f8e020c */
[----:B------:R-:W-:-:S05]  /*08b0*/  IMAD.WIDE.U32 R12, R48, UR16, R36 ;  /* 0x00000010300c7c25 */ /* 0x000fca000f8e0024 */
[----:B------:R-:W-:Y:S01]  /*08c0*/  IADD3 R13, R13, R3, RZ ;  /* 0x000000030d0d7210 */ /* 0x000fe20007ffe0ff */
[C---:B------:R-:W-:Y:S02]  /*08d0*/  IMAD R3, R69.reuse, UR5, R24 ;  /* 0x0000000545037c24 */ /* 0x040fe4000f8e0218 */
[----:B------:R-:W-:Y:S01]  /*08e0*/  IMAD.WIDE.U32 R12, R69, UR4, R12 ;  /* 0x00000004450c7c25 */ /* 0x000fe2000f8e000c */
[----:B------:R-:W-:-:S04]  /*08f0*/  ULDC.64 UR4, c[0x0][0x2b8] ;  /* 0x0000ae0000047ab9 */ /* 0x000fc80000000a00 */
[----:B------:R-:W-:Y:S02]  /*0900*/  IADD3 R3, R13, R3, RZ ;  /* 0x000000030d037210 */ /* 0x000fe40007ffe0ff */
[----:B-1----:R-:W-:-:S04]  /*0910*/  LEA R48, P0, R12, R50, 0x2 ;  /* 0x000000320c307211 */ /* 0x002fc800078010ff */
[----:B------:R-:W-:-:S03]  /*0920*/  LEA.HI.X R49, R12, R51, R3, 0x2, P0 ;  /* 0x000000330c317211 */ /* 0x000fc600000f1403 */
[----:B------:R-:W-:Y:S01]  /*0930*/  IMAD.WIDE R48, R53, 0x10, R48 ;  /* 0x0000001035307825 */ /* 0x000fe200078e0230 */
[----:B---3--:R1:W-:Y:S04]  /*0940*/  STS.128 [R0], R16 ;  /* 0x0000001000007388 */ /* 0x0083e80000000c00 */
[----:B--2---:R2:W-:Y:S01]  /*0950*/  STS.128 [R0+0x200], R20 ;  /* 0x0002001400007388 */ /* 0x0045e20000000c00 */
[----:B------:R-:W-:-:S03]  /*0960*/  NOP ;  /* 0x0000000000007918 */ /* 0x000fc60000000000 */
[----:B------:R-:W-:Y:S04]  /*0970*/  LDS.128 R24, [R2] ;  /* 0x0000000002187984 */ /* 0x000fe80000000c00 */
[----:B------:R-:W-:Y:S01]  /*0980*/  LDS.128 R12, [R2+0x10] ;  /* 0x00001000020c7984 */ /* 0x000fe20000000c00 */
[----:B------:R-:W-:Y:S06]  /*0990*/  BAR.SYNC.DEFER_BLOCKING 0x0 ;  /* 0x0000000000007b1d */ /* 0x000fec0000010000 */
[----:B------:R-:W3:Y:S04]  /*09a0*/  LDG.E.128 R44, desc[UR14][R48.64] ;  /* 0x0000000e302c7981 */ /* 0x000ee8000c1e1d00 */
[----:B------:R-:W4:Y:S01]  /*09b0*/  LDG.E.128 R72, desc[UR14][R48.64+0x200] ;  /* 0x0002000e30487981 */ /* 0x000f22000c1e1d00 */
[----:B------:R-:W-:-:S02]  /*09c0*/  IMAD R50, R70, UR17, RZ ;  /* 0x0000001146327c24 */ /* 0x000fc4000f8e02ff */
[----:B-1----:R-:W-:-:S04]  /*09d0*/  IMAD.WIDE.U32 R16, R70, UR16, R36 ;  /* 0x0000001046107c25 */ /* 0x002fc8000f8e0024 */
[----:B------:R-:W-:Y:S02]  /*09e0*/  IMAD R3, R71, UR16, R50 ;  /* 0x0000001047037c24 */ /* 0x000fe4000f8e0232 */
[----:B------:R-:W-:-:S03]  /*09f0*/  IMAD R18, R66, UR4, RZ ;  /* 0x0000000442127c24 */ /* 0x000fc6000f8e02ff */
[----:B------:R-:W-:Y:S01]  /*0a00*/  IADD3 R17, R17, R3, RZ ;  /* 0x0000000311117210 */ /* 0x000fe20007ffe0ff */
[C---:B------:R-:W-:Y:S02]  /*0a10*/  IMAD R3, R69.reuse, UR5, R18 ;  /* 0x0000000545037c24 */ /* 0x040fe4000f8e0212 */
[----:B------:R-:W-:Y:S01]  /*0a20*/  IMAD.WIDE.U32 R16, R69, UR4, R16 ;  /* 0x0000000445107c25 */ /* 0x000fe2000f8e0010 */
[----:B------:R-:W-:-:S04]  /*0a30*/  ULDC.64 UR4, c[0x0][0x3a0] ;  /* 0x0000e80000047ab9 */ /* 0x000fc80000000a00 */
[----:B------:R-:W-:Y:S02]  /*0a40*/  IADD3 R3, R17, R3, RZ ;  /* 0x0000000311037210 */ /* 0x000fe40007ffe0ff */
[----:B------:R-:W-:-:S04]  /*0a50*/  LEA R70, P0, R16, R76, 0x2 ;  /* 0x0000004c10467211 */ /* 0x000fc800078010ff */
[----:B------:R-:W-:-:S03]  /*0a60*/  LEA.HI.X R71, R16, R77, R3, 0x2, P0 ;  /* 0x0000004d10477211 */ /* 0x000fc600000f1403 */
[----:B------:R-:W-:Y:S01]  /*0a70*/  IMAD.WIDE R70, R53, 0x10, R70 ;  /* 0x0000001035467825 */ /* 0x000fe200078e0246 */
[----:B---3--:R-:W-:Y:S04]  /*0a80*/  STS.128 [R0], R44 ;  /* 0x0000002c00007388 */ /* 0x008fe80000000c00 */
[----:B----4-:R-:W-:Y:S01]  /*0a90*/  STS.128 [R0+0x200], R72 ;  /* 0x0002004800007388 */ /* 0x010fe20000000c00 */
[----:B------:R-:W-:-:S03]  /*0aa0*/  NOP ;  /* 0x0000000000007918 */ /* 0x000fc60000000000 */
[----:B------:R-:W1:Y:S04]  /*0ab0*/  LDS.128 R76, [R2] ;  /* 0x00000000024c7984 */ /* 0x000e680000000c00 */
[----:B------:R-:W3:Y:S01]  /*0ac0*/  LDS.128 R16, [R2+0x10] ;  /* 0x0000100002107984 */ /* 0x000ee20000000c00 */
[----:B------:R-:W-:Y:S06]  /*0ad0*/  BAR.SYNC.DEFER_BLOCKING 0x0 ;  /* 0x0000000000007b1d */ /* 0x000fec0000010000 */
[----:B--2---:R-:W2:Y:S04]  /*0ae0*/  LDG.E.128 R20, desc[UR14][R70.64] ;  /* 0x0000000e46147981 */ /* 0x004ea8000c1e1d00 */
[----:B------:R4:W2:Y:S01]  /*0af0*/  LDG.E.128 R48, desc[UR14][R70.64+0x200] ;  /* 0x0002000e46307981 */ /* 0x0008a2000c1e1d00 */
[----:B-1----:R-:W-:Y:S01]  /*0b00*/  FMUL.FTZ R68, R77, -1.4426950216293334961 ;  /* 0xbfb8aa3b4d447820 */ /* 0x002fe20000410000 */
[----:B------:R-:W-:Y:S01]  /*0b10*/  FMUL.FTZ R44, R78, -1.4426950216293334961 ;  /* 0xbfb8aa3b4e2c7820 */ /* 0x000fe20000410000 */
[----:B------:R-:W-:Y:S01]  /*0b20*/  FMUL.FTZ R45, R79, -1.4426950216293334961 ;  /* 0xbfb8aa3b4f2d7820 */ /* 0x000fe20000410000 */
[----:B------:R-:W-:Y:S01]  /*0b30*/  FMUL.FTZ R3, R76, -1.4426950216293334961 ;  /* 0xbfb8aa3b4c037820 */ /* 0x000fe20000410000 */
[----:B---3--:R-:W-:Y:S01]  /*0b40*/  FMUL.FTZ R46, R16, -1.4426950216293334961 ;  /* 0xbfb8aa3b102e7820 */ /* 0x008fe20000410000 */
[----:B------:R-:W-:Y:S01]  /*0b50*/  FMUL.FTZ R47, R17, -1.4426950216293334961 ;  /* 0xbfb8aa3b112f7820 */ /* 0x000fe20000410000 */
[----:B------:R-:W1:Y:S01]  /*0b60*/  MUFU.EX2 R68, R68 ;  /* 0x0000004400447308 */ /* 0x000e620000000800 */
[----:B------:R-:W-:Y:S01]  /*0b70*/  FMUL.FTZ R80, R19, -1.4426950216293334961 ;  /* 0xbfb8aa3b13507820 */ /* 0x000fe20000410000 */
[----:B----4-:R-:W-:-:S06]  /*0b80*/  FMUL.FTZ R71, R18, -1.4426950216293334961 ;  /* 0xbfb8aa3b12477820 */ /* 0x010fcc0000410000 */
[----:B------:R-:W3:Y:S08]  /*0b90*/  MUFU.EX2 R72, R44 ;  /* 0x0000002c00487308 */ /* 0x000ef00000000800 */
[----:B------:R-:W4:Y:S01]  /*0ba0*/  MUFU.EX2 R73, R45 ;  /* 0x0000002d00497308 */ /* 0x000f220000000800 */
[----:B-1----:R-:W-:-:S07]  /*0bb0*/  FADD.FTZ R68, R68, 1 ;  /* 0x3f80000044447421 */ /* 0x002fce0000010000 */
[----:B------:R-:W1:Y:S01]  /*0bc0*/  MUFU.EX2 R74, R46 ;  /* 0x0000002e004a7308 */ /* 0x000e620000000800 */
[----:B---3--:R-:W-:-:S07]  /*0bd0*/  FADD.FTZ R72, R72, 1 ;  /* 0x3f80000048487421 */ /* 0x008fce0000010000 */
[----:B------:R-:W-:Y:S01]  /*0be0*/  MUFU.EX2 R70, R47 ;  /* 0x0000002f00467308 */ /* 0x000fe20000000800 */
[----:B----4-:R-:W-:-:S07]  /*0bf0*/  FADD.FTZ R73, R73, 1 ;  /* 0x3f80000049497421 */ /* 0x010fce0000010000 */
[----:B------:R-:W3:Y:S01]  /*0c00*/  MUFU.EX2 R3, R3 ;  /* 0x0000000300037308 */ /* 0x000ee20000000800 */
[----:B-1----:R-:W-:-:S07]  /*0c10*/  FADD.FTZ R74, R74, 1 ;  /* 0x3f8000004a4a7421 */ /* 0x002fce0000010000 */
[----:B------:R1:W4:Y:S08]  /*0c20*/  MUFU.EX2 R75, R71 ;  /* 0x00000047004b7308 */ /* 0x0003300000000800 */
[----:B------:R-:W0:Y:S01]  /*0c30*/  MUFU.EX2 R80, R80 ;  /* 0x0000005000507308 */ /* 0x000e220000000800 */
[----:B---3--:R-:W-:Y:S01]  /*0c40*/  FADD.FTZ R3, R3, 1 ;  /* 0x3f80000003037421 */ /* 0x008fe20000010000 */
[----:B-1----:R-:W-:-:S06]  /*0c50*/  FADD.FTZ R71, R70, 1 ;  /* 0x3f80000046477421 */ /* 0x002fcc0000010000 */
[----:B------:R-:W-:Y:S01]  /*0c60*/  MUFU.RCP R68, R68 ;  /* 0x0000004400447308 */ /* 0x000fe20000001000 */
[----:B----4-:R-:W-:-:S07]  /*0c70*/  FADD.FTZ R75, R75, 1 ;  /* 0x3f8000004b4b7421 */ /* 0x010fce0000010000 */
[----:B------:R-:W-:Y:S01]  /*0c80*/  MUFU.RCP R89, R72 ;  /* 0x0000004800597308 */ /* 0x000fe20000001000 */
[----:B0-----:R-:W-:-:S07]  /*0c90*/  FADD.FTZ R80, R80, 1 ;  /* 0x3f80000050507421 */ /* 0x001fce0000010000 */
[----:B------:R-:W0:Y:S08]  /*0ca0*/  MUFU.RCP R88, R73 ;  /* 0x0000004900587308 */ /* 0x000e300000001000 */
[----:B------:R-:W1:Y:S08]  /*0cb0*/  MUFU.RCP R3, R3 ;  /* 0x0000000300037308 */ /* 0x000e700000001000 */
[----:B------:R3:W4:Y:S01]  /*0cc0*/  MUFU.RCP R90, R71 ;  /* 0x00000047005a7308 */ /* 0x0007220000001000 */
[----:B0-----:R-:W-:-:S04]  /*0cd0*/  FADD.FTZ R70, -R88, 1 ;  /* 0x3f80000058467421 */ /* 0x001fc80000010100 */
[----:B------:R-:W-:-:S03]  /*0ce0*/  FFMA.FTZ R72, R79, R70, 1 ;  /* 0x3f8000004f487423 */ /* 0x000fc60000010046 */
[----:B------:R-:W0:Y:S08]  /*0cf0*/  MUFU.RCP R97, R75 ;  /* 0x0000004b00617308 */ /* 0x000e300000001000 */
[----:B------:R4:W0:Y:S08]  /*0d00*/  MUFU.RCP R92, R80 ;  /* 0x00000050005c7308 */ /* 0x0008300000001000 */
[----:B------:R-:W0:Y:S01]  /*0d10*/  MUFU.RCP R95, R74 ;  /* 0x0000004a005f7308 */ /* 0x000e220000001000 */
[----:B--2---:R-:W-:Y:S04]  /*0d20*/  STS.128 [R0], R20 ;  /* 0x0000001400007388 */ /* 0x004fe80000000c00 */
[----:B------:R2:W-:Y:S01]  /*0d30*/  STS.128 [R0+0x200], R48 ;  /* 0x0002003000007388 */ /* 0x0005e20000000c00 */
[----:B------:R-:W-:-:S03]  /*0d40*/  NOP ;  /* 0x0000000000007918 */ /* 0x000fc60000000000 */
[----:B------:R-:W4:Y:S04]  /*0d50*/  LDS.128 R44, [R2] ;  /* 0x00000000022c7984 */ /* 0x000f280000000c00 */
[----:B------:R-:W0:Y:S01]  /*0d60*/  LDS.128 R20, [R2+0x10] ;  /* 0x0000100002147984 */ /* 0x000e220000000c00 */
[----:B--2---:R-:W-:Y:S01]  /*0d70*/  FADD.FTZ R48, -R68, 1 ;  /* 0x3f80000044307421 */ /* 0x004fe20000010100 */
[----:B------:R-:W-:Y:S01]  /*0d80*/  FADD.FTZ R51, -R89, 1 ;  /* 0x3f80000059337421 */ /* 0x000fe20000010100 */
[----:B-1----:R-:W-:Y:S02]  /*0d90*/  FADD.FTZ R49, -R3, 1 ;  /* 0x3f80000003317421 */ /* 0x002fe40000010100 */
[----:B------:R-:W-:Y:S01]  /*0da0*/  FFMA.FTZ R50, R77, R48, 1 ;  /* 0x3f8000004d327423 */ /* 0x000fe20000010030 */
[----:B---3--:R-:W-:Y:S01]  /*0db0*/  FFMA.FTZ R71, R78, R51, 1 ;  /* 0x3f8000004e477423 */ /* 0x008fe20000010033 */
        /* <DEDUP_REMOVED lines=16> */
[----:B------:R-:W-:Y:S01]  /*0ec0*/  BAR.SYNC.DEFER_BLOCKING 0x0 ;  /* 0x0000000000007b1d */ /* 0x000fe20000010000 */
        /* <DEDUP_REMOVED lines=17> */
[----:B------:R-:W-:-:S02]  /*0fe0*/  IMAD R70, R98, UR17, RZ ;  /* 0x0000001162467c24 */ /* 0x000fc4000f8e02ff */
[----:B------:R-:W-:Y:S01]  /*0ff0*/  FMUL.FTZ R89, R78, R89 ;  /* 0x000000594e597220 */ /* 0x000fe20000410000 */
[----:B------:R-:W-:Y:S01]  /*1000*/  FMUL.FTZ R95, R16, R95 ;  /* 0x0000005f105f7220 */ /* 0x000fe20000410000 */
[----:B------:R-:W-:Y:S01]  /*1010*/  FMUL.FTZ R90, R17, R90 ;  /* 0x0000005a115a7220 */ /* 0x000fe20000410000 */
[----:B------:R-:W-:Y:S02]  /*1020*/  IMAD R91, R99, UR16, R70 ;  /* 0x00000010635b7c24 */ /* 0x000fe4000f8e0246 */
[----:B------:R-:W-:Y:S01]  /*1030*/  FMUL.FTZ R68, R77, R68 ;  /* 0x000000444d447220 */ /* 0x000fe20000410000 */
[----:B------:R0:W-:Y:S01]  /*1040*/  STS.128 [R2], R80 ;  /* 0x0000005002007388 */ /* 0x0001e20000000c00 */
[----:B------:R-:W-:-:S04]  /*1050*/  IMAD.WIDE.U32 R70, R98, UR16, R36 ;  /* 0x0000001062467c25 */ /* 0x000fc8000f8e0024 */
[----:B------:R-:W-:Y:S01]  /*1060*/  FMUL.FTZ R97, R18, R97 ;  /* 0x0000006112617220 */ /* 0x000fe20000410000 */
[----:B------:R-:W-:Y:S01]  /*1070*/  FMUL.FTZ R92, R19, R92 ;  /* 0x0000005c135c7220 */ /* 0x000fe20000410000 */
[----:B------:R1:W-:Y:S01]  /*1080*/  STS.128 [R2+0x10], R84 ;  /* 0x0000105402007388 */ /* 0x0003e20000000c00 */
[----:B------:R-:W-:-:S03]  /*1090*/  NOP ;  /* 0x0000000000007918 */ /* 0x000fc60000000000 */
[----:B------:R-:W2:Y:S01]  /*10a0*/  LDS.128 R48, [R0] ;  /* 0x0000000000307984 */ /* 0x000ea20000000c00 */
[----:B------:R-:W-:Y:S01]  /*10b0*/  IADD3 R71, R71, R91, RZ ;  /* 0x0000005b47477210 */ /* 0x000fe20007ffe0ff */
[----:B------:R-:W-:Y:S02]  /*10c0*/  FMUL.FTZ R93, R25, R68 ;  /* 0x00000044195d7220 */ /* 0x000fe40000410000 */
[----:B------:R-:W3:Y:S01]  /*10d0*/  LDS.128 R72, [R0+0x200] ;  /* 0x0002000000487984 */ /* 0x000ee20000000c00 */
[----:B0-----:R-:W-:Y:S02]  /*10e0*/  IMAD R80, R66, UR4, RZ ;  /* 0x0000000442507c24 */ /* 0x001fe4000f8e02ff */
[----:B------:R-:W-:Y:S01]  /*10f0*/  FMUL.FTZ R81, R76, R3 ;  /* 0x000000034c517220 */ /* 0x000fe20000410000 */
[C---:B------:R-:W-:Y:S01]  /*1100*/  IMAD.WIDE.U32 R70, R69.reuse, UR4, R70 ;  /* 0x0000000445467c25 */ /* 0x040fe2000f8e0046 */
[----:B------:R-:W0:Y:S03]  /*1110*/  LDC R76, c[0x0][0x21c] ;  /* 0x00008700ff4c7b82 */ /* 0x000e260000000800 */
[----:B-1----:R-:W-:Y:S01]  /*1120*/  FMUL.FTZ R87, R14, R97 ;  /* 0x000000610e577220 */ /* 0x002fe20000410000 */
[----:B------:R-:W-:Y:S01]  /*1130*/  FMUL.FTZ R77, R24, R81 ;  /* 0x00000051184d7220 */ /* 0x000fe20000410000 */
[----:B------:R-:W-:Y:S01]  /*1140*/  IMAD R3, R69, UR5, R80 ;  /* 0x0000000545037c24 */ /* 0x000fe2000f8e0250 */
[----:B------:R-:W-:Y:S01]  /*1150*/  LEA R78, P0, R70, R100, 0x2 ;  /* 0x00000064464e7211 */ /* 0x000fe200078010ff */
[----:B------:R-:W-:Y:S01]  /*1160*/  FMUL.FTZ R80, R79, R88 ;  /* 0x000000584f507220 */ /* 0x000fe20000410000 */
[----:B------:R-:W-:Y:S01]  /*1170*/  ULDC.64 UR4, c[0x0][0x320] ;  /* 0x0000c80000047ab9 */ /* 0x000fe20000000a00 */
[----:B------:R-:W-:Y:S01]  /*1180*/  FMUL.FTZ R88, R13, R90 ;  /* 0x0000005a0d587220 */ /* 0x000fe20000410000 */
[----:B------:R-:W-:Y:S01]  /*1190*/  IADD3 R71, R71, R3, RZ ;  /* 0x0000000347477210 */ /* 0x000fe20007ffe0ff */
[----:B------:R-:W-:Y:S01]  /*11a0*/  FMUL.FTZ R3, R26, R89 ;  /* 0x000000591a037220 */ /* 0x000fe20000410000 */
[----:B------:R-:W-:Y:S01]  /*11b0*/  FMUL.FTZ R91, R27, R80 ;  /* 0x000000501b5b7220 */ /* 0x000fe20000410000 */
[----:B------:R-:W-:Y:S01]  /*11c0*/  FMUL.FTZ R86, R15, R92 ;  /* 0x0000005c0f567220 */ /* 0x000fe20000410000 */
[----:B------:R-:W-:Y:S01]  /*11d0*/  LEA.HI.X R79, R70, R101, R71, 0x2, P0 ;  /* 0x00000065464f7211 */ /* 0x000fe200000f1447 */
[----:B------:R-:W-:Y:S01]  /*11e0*/  FFMA.FTZ R26, R4, R77, R67 ;  /* 0x0000004d041a7223 */ /* 0x000fe20000010043 */
[----:B------:R-:W-:Y:S01]  /*11f0*/  ISETP.NE.U32.AND P0, PT, RZ, UR4, PT ;  /* 0x00000004ff007c0c */ /* 0x000fe2000bf05070 */
[----:B------:R-:W-:-:S03]  /*1200*/  IMAD.WIDE R16, R53, 0x10, R78 ;  /* 0x0000001035107825 */ /* 0x000fc600078e024e */
[----:B------:R-:W-:Y:S01]  /*1210*/  ISETP.NE.AND.EX P0, PT, RZ, UR5, PT, P0 ;  /* 0x00000005ff007c0c */ /* 0x000fe2000bf05300 */
[----:B------:R-:W-:Y:S01]  /*1220*/  FMUL.FTZ R79, R12, R95 ;  /* 0x0000005f0c4f7220 */ /* 0x000fe20000410000 */
[----:B--2---:R1:W-:Y:S04]  /*1230*/  STG.E.128 desc[UR14][R16.64], R48 ;  /* 0x0000003010007986 */ /* 0x0043e8000c101d0e */
[----:B---3--:R1:W-:Y:S07]  /*1240*/  STG.E.128 desc[UR14][R16.64+0x200], R72 ;  /* 0x0002004810007986 */ /* 0x0083ee000c101d0e */
[----:B------:R-:W-:Y:S05]  /*1250*/  @!P0 BRA `(.L_x_16545) ;  /* 0x0000000000748947 */ /* 0x000fea0003800000 */
[----:B------:R-:W-:Y:S01]  /*1260*/  BAR.SYNC.DEFER_BLOCKING 0x0 ;  /* 0x0000000000007b1d */ /* 0x000fe20000010000 */
[----:B------:R-:W-:Y:S01]  /*1270*/  FMUL.FTZ R47, R47, R80 ;  /* 0x000000502f2f7220 */ /* 0x000fe20000410000 */
[----:B------:R-:W-:Y:S01]  /*1280*/  FMUL.FTZ R46, R46, R89 ;  /* 0x000000592e2e7220 */ /* 0x000fe20000410000 */
[----:B------:R-:W-:Y:S01]  /*1290*/  FMUL.FTZ R45, R45, R68 ;  /* 0x000000442d2d7220 */ /* 0x000fe20000410000 */
[----:B------:R-:W-:Y:S01]  /*12a0*/  FMUL.FTZ R44, R81, R44 ;  /* 0x0000002c512c7220 */ /* 0x000fe20000410000 */
[----:B------:R-:W-:-:S03]  /*12b0*/  FMUL.FTZ R23, R23, R92 ;  /* 0x0000005c17177220 */ /* 0x000fc60000410000 */
[----:B-1----:R-:W1:Y:S01]  /*12c0*/  LDC.64 R50, c[0x0][0x2c0] ;  /* 0x0000b000ff327b82 */ /* 0x002e620000000a00 */
[----:B------:R-:W-:Y:S01]  /*12d0*/  FMUL.FTZ R22, R22, R97 ;  /* 0x0000006116167220 */ /* 0x000fe20000410000 */
[----:B------:R-:W-:Y:S01]  /*12e0*/  FMUL.FTZ R21, R21, R90 ;  /* 0x0000005a15157220 */ /* 0x000fe20000410000 */
[----:B------:R-:W-:Y:S01]  /*12f0*/  FMUL.FTZ R20, R95, R20 ;  /* 0x000000145f147220 */ /* 0x000fe20000410000 */
[----:B------:R-:W-:Y:S01]  /*1300*/  ULDC.64 UR6, c[0x0][0x2c8] ;  /* 0x0000b20000067ab9 */ /* 0x000fe20000000a00 */
[----:B------:R-:W-:Y:S04]  /*1310*/  STS.128 [R2], R44 ;  /* 0x0000002c02007388 */ /* 0x000fe80000000c00 */
[----:B------:R2:W-:Y:S01]  /*1320*/  STS.128 [R2+0x10], R20 ;  /* 0x0000101402007388 */ /* 0x0005e20000000c00 */
[----:B------:R-:W-:-:S03]  /*1330*/  NOP ;  /* 0x0000000000007918 */ /* 0x000fc60000000000 */
[----:B------:R-:W3:Y:S01]  /*1340*/  LDS.128 R12, [R0] ;  /* 0x00000000000c7984 */ /* 0x000ee20000000c00 */
[C---:B-1----:R-:W-:Y:S02]  /*1350*/  IMAD R48, R50.reuse, UR17, RZ ;  /* 0x0000001132307c24 */ /* 0x042fe4000f8e02ff */
[----:B------:R-:W-:Y:S01]  /*1360*/  IMAD.WIDE.U32 R24, R50, UR16, R36 ;  /* 0x0000001032187c25 */ /* 0x000fe2000f8e0024 */
[----:B------:R-:W1:Y:S03]  /*1370*/  LDS.128 R16, [R0+0x200] ;  /* 0x0002000000107984 */ /* 0x000e660000000c00 */
[----:B------:R-:W-:Y:S02]  /*1380*/  IMAD R27, R51, UR16, R48 ;  /* 0x00000010331b7c24 */ /* 0x000fe4000f8e0230 */
[----:B------:R-:W-:-:S03]  /*1390*/  IMAD R48, R66, UR6, RZ ;  /* 0x0000000642307c24 */ /* 0x000fc6000f8e02ff */
[----:B------:R-:W-:Y:S01]  /*13a0*/  IADD3 R25, R25, R27, RZ ;  /* 0x0000001b19197210 */ /* 0x000fe20007ffe0ff */
[C---:B--2---:R-:W-:Y:S02]  /*13b0*/  IMAD R23, R69.reuse, UR7, R48 ;  /* 0x0000000745177c24 */ /* 0x044fe4000f8e0230 */
[----:B------:R-:W-:-:S05]  /*13c0*/  IMAD.WIDE.U32 R20, R69, UR6, R24 ;  /* 0x0000000645147c25 */ /* 0x000fca000f8e0018 */
[----:B------:R-:W-:Y:S02]  /*13d0*/  IADD3 R21, R21, R23, RZ ;  /* 0x0000001715157210 */ /* 0x000fe40007ffe0ff */
[----:B------:R-:W-:-:S04]  /*13e0*/  LEA R22, P0, R20, UR4, 0x2 ;  /* 0x0000000414167c11 */ /* 0x000fc8000f8010ff */
[----:B------:R-:W-:-:S03]  /*13f0*/  LEA.HI.X R23, R20, UR5, R21, 0x2, P0 ;  /* 0x0000000514177c11 */ /* 0x000fc600080f1415 */
[----:B------:R-:W-:-:S05]  /*1400*/  IMAD.WIDE R20, R53, 0x10, R22 ;  /* 0x0000001035147825 */ /* 0x000fca00078e0216 */
[----:B---3--:R2:W-:Y:S04]  /*1410*/  STG.E.128 desc[UR14][R20.64], R12 ;  /* 0x0000000c14007986 */ /* 0x0085e8000c101d0e */
[----:B-1----:R2:W-:Y:S02]  /*1420*/  STG.E.128 desc[UR14][R20.64+0x200], R16 ;  /* 0x0002001014007986 */ /* 0x0025e4000c101d0e */
.L_x_16545:
[----:B-12---:R-:W-:Y:S01]  /*1430*/  FFMA.FTZ R17, R5, R93, R26 ;  /* 0x0000005d05117223 */ /* 0x006fe2000001001a */
[----:B0-----:R-:W-:Y:S01]  /*1440*/  ISETP.GE.AND P0, PT, R76, 0x1, PT ;  /* 0x000000014c00780c */ /* 0x001fe20003f06270 */
[----:B------:R-:W-:Y:S01]  /*1450*/  BAR.SYNC.DEFER_BLOCKING 0x0 ;  /* 0x0000000000007b1d */ /* 0x000fe20000010000 */
[----:B------:R-:W-:Y:S01]  /*1460*/  CS2R R14, SRZ ;  /* 0x00000000000e7805 */ /* 0x000fe2000001ff00 */
[----:B------:R-:W-:Y:S01]  /*1470*/  FFMA.FTZ R0, R6, R3, R17 ;  /* 0x0000000306007223 */ /* 0x000fe20000010011 */
[----:B------:R-:W-:Y:S02]  /*1480*/  CS2R R12, SRZ ;  /* 0x00000000000c7805 */ /* 0x000fe4000001ff00 */
[----:B------:R-:W-:Y:S02]  /*1490*/  CS2R R18, SRZ ;  /* 0x0000000000127805 */ /* 0x000fe4000001ff00 */
[----:B------:R-:W-:Y:S01]  /*14a0*/  CS2R R16, SRZ ;  /* 0x0000000000107805 */ /* 0x000fe2000001ff00 */
[----:B------:R-:W-:Y:S01]  /*14b0*/  FFMA.FTZ R21, R7, R91, R0 ;  /* 0x0000005b07157223 */ /* 0x000fe20000010000 */
[-C--:B-----5:R-:W-:Y:S01]  /*14c0*/  FMUL.FTZ R20, R77, R64.reuse ;  /* 0x000000404d147220 */ /* 0x0a0fe20000410000 */
[-C--:B------:R-:W-:Y:S01]  /*14d0*/  FMUL.FTZ R22, R3, R64.reuse ;  /* 0x0000004003167220 */ /* 0x080fe20000410000 */
[-C--:B------:R-:W-:Y:S01]  /*14e0*/  FMUL.FTZ R23, R91, R64.reuse ;  /* 0x000000405b177220 */ /* 0x080fe20000410000 */
[----:B------:R-:W-:Y:S01]  /*14f0*/  FFMA.FTZ R0, R8, R79, R21 ;  /* 0x0000004f08007223 */ /* 0x000fe20000010015 */
[-C--:B------:R-:W-:Y:S01]  /*1500*/  FMUL.FTZ R21, R93, R64.reuse ;  /* 0x000000405d157220 */ /* 0x080fe20000410000 */
[-C--:B------:R-:W-:Y:S01]  /*1510*/  FMUL.FTZ R24, R79, R64.reuse ;  /* 0x000000404f187220 */ /* 0x080fe20000410000 */
[----:B------:R-:W-:Y:S01]  /*1520*/  FMUL.FTZ R26, R87, R64 ;  /* 0x00000040571a7220 */ /* 0x000fe20000410000 */
[----:B------:R-:W-:Y:S01]  /*1530*/  FFMA.FTZ R25, R9, R88, R0 ;  /* 0x0000005809197223 */ /* 0x000fe20000010000 */
[----:B------:R-:W-:-:S03]  /*1540*/  FMUL.FTZ R27, R86, R64 ;  /* 0x00000040561b7220 */ /* 0x000fc60000410000 */
[----:B------:R-:W-:Y:S01]  /*1550*/  FFMA.FTZ R0, R10, R87, R25 ;  /* 0x000000570a007223 */ /* 0x000fe20000010019 */
[----:B------:R-:W-:-:S03]  /*1560*/  FMUL.FTZ R25, R88, R64 ;  /* 0x0000004058197220 */ /* 0x000fc60000410000 */
[----:B------:R-:W-:Y:S01]  /*1570*/  FFMA.FTZ R67, R11, R86, R0 ;  /* 0x000000560b437223 */ /* 0x000fe20000010000 */
[----:B------:R-:W-:Y:S06]  /*1580*/  @!P0 BRA `(.L_x_16546) ;  /* 0x0000003400bc8947 */ /* 0x000fec0003800000 */
[----:B------:R-:W-:Y:S01]  /*1590*/  IADD3 R0, R60, -0x1, RZ ;  /* 0xffffffff3c007810 */ /* 0x000fe20007ffe0ff */
[----:B------:R-:W0:Y:S01]  /*15a0*/  LDC.64 R46, c[0x0][0x2e0] ;  /* 0x0000b800ff2e7b82 */ /* 0x000e220000000a00 */
[----:B------:R-:W-:Y:S01]  /*15b0*/  ULDC.64 UR4, c[0x0][0x230] ;  /* 0x00008c0000047ab9 */ /* 0x000fe20000000a00 */
[--C-:B------:R-:W-:Y:S01]  /*15c0*/  FADD.FTZ R70, R33, R62.reuse ;  /* 0x0000003e21467221 */ /* 0x100fe20000010000 */
[----:B------:R-:W-:Y:S01]  /*15d0*/  LEA.HI R2, R0, R0, RZ, 0x1 ;  /* 0x0000000000027211 */ /* 0x000fe200078f08ff */
[----:B------:R-:W-:Y:S01]  /*15e0*/  ULDC.64 UR6, c[0x0][0x248] ;  /* 0x0000920000067ab9 */ /* 0x000fe20000000a00 */
[----:B------:R-:W-:Y:S01]  /*15f0*/  FADD.FTZ R68, R32, R62 ;  /* 0x0000003e20447221 */ /* 0x000fe20000010000 */
[----:B------:R-:W-:Y:S01]  /*1600*/  IADD3 R33, R60, -0x2, RZ ;  /* 0xfffffffe3c217810 */ /* 0x000fe20007ffe0ff */
[----:B------:R-:W-:Y:S01]  /*1610*/  ULDC.64 UR8, c[0x0][0x268] ;  /* 0x00009a0000087ab9 */ /* 0x000fe20000000a00 */
[----:B------:R-:W-:Y:S01]  /*1620*/  LOP3.LUT R15, R2, 0xfffffe, RZ, 0xc0, !PT ;  /* 0x00fffffe020f7812 */ /* 0x000fe200078ec0ff */
[----:B------:R-:W-:-:S02]  /*1630*/  IMAD R32, R66, UR6, RZ ;  /* 0x0000000642207c24 */ /* 0x000fc4000f8e02ff */
[--C-:B------:R-:W-:Y:S01]  /*1640*/  FADD.FTZ R71, R34, R62.reuse ;  /* 0x0000003e22477221 */ /* 0x100fe20000010000 */
[----:B------:R-:W-:Y:S01]  /*1650*/  IMAD R101, R33, R76, RZ ;  /* 0x0000004c21657224 */ /* 0x000fe200078e02ff */
[----:B------:R-:W-:Y:S01]  /*1660*/  IADD3 R2, R0, -R15, RZ ;  /* 0x8000000f00027210 */ /* 0x000fe20007ffe0ff */
[----:B------:R-:W-:Y:S02]  /*1670*/  IMAD R0, R66, UR4, RZ ;  /* 0x0000000442007c24 */ /* 0x000fe4000f8e02ff */
[----:B------:R-:W-:Y:S01]  /*1680*/  FADD.FTZ R72, R35, R62 ;  /* 0x0000003e23487221 */ /* 0x000fe20000010000 */
[C---:B------:R-:W-:Y:S01]  /*1690*/  IMAD R97, R69.reuse, UR7, R32 ;  /* 0x0000000745617c24 */ /* 0x040fe2000f8e0220 */
[----:B------:R-:W1:Y:S01]  /*16a0*/  LDC.64 R34, c[0x0][0x2d0] ;  /* 0x0000b400ff227b82 */ /* 0x000e620000000a00 */
[----:B------:R-:W-:Y:S02]  /*16b0*/  IMAD R99, R69, UR5, R0 ;  /* 0x0000000545637c24 */ /* 0x000fe4000f8e0200 */
[----:B------:R-:W-:Y:S01]  /*16c0*/  FADD.FTZ R73, R28, R62 ;  /* 0x0000003e1c497221 */ /* 0x000fe20000010000 */
[----:B------:R-:W-:-:S02]  /*16d0*/  IMAD R0, R66, UR8, RZ ;  /* 0x0000000842007c24 */ /* 0x000fc4000f8e02ff */
[----:B------:R-:W-:Y:S01]  /*16e0*/  FADD.FTZ R74, R29, R62 ;  /* 0x0000003e1d4a7221 */ /* 0x000fe20000010000 */
[----:B------:R-:W-:-:S04]  /*16f0*/  IMAD.WIDE.U32 R32, R69, UR8, RZ ;  /* 0x0000000845207c25 */ /* 0x000fc8000f8e00ff */
[--C-:B------:R-:W-:Y:S01]  /*1700*/  FADD.FTZ R75, R30, R62.reuse ;  /* 0x0000003e1e4b7221 */ /* 0x100fe20000010000 */
[----:B------:R-:W-:Y:S01]  /*1710*/  FADD.FTZ R102, R31, R62 ;  /* 0x0000003e1f667221 */ /* 0x000fe20000010000 */
[----:B------:R-:W2:Y:S01]  /*1720*/  LDC.64 R44, c[0x0][0x2d8] ;  /* 0x0000b600ff2c7b82 */ /* 0x000ea20000000a00 */
[C---:B------:R-:W-:Y:S01]  /*1730*/  IMAD R95, R69.reuse, UR9, R0 ;  /* 0x00000009455f7c24 */ /* 0x040fe2000f8e0200 */
[----:B0-----:R-:W-:Y:S01]  /*1740*/  LEA R94, P2, R32, R46, 0x3 ;  /* 0x0000002e205e7211 */ /* 0x001fe200078418ff */
[----:B------:R-:W-:Y:S01]  /*1750*/  IMAD.WIDE.U32 R28, R69, UR4, RZ ;  /* 0x00000004451c7c25 */ /* 0x000fe2000f8e00ff */
[----:B------:R-:W-:-:S03]  /*1760*/  HFMA2.MMA R15, -RZ, RZ, 0, 0 ;  /* 0x00000000ff0f7435 */ /* 0x000fc600000001ff */
[----:B------:R-:W-:Y:S01]  /*1770*/  FADD.FTZ R0, R77, R77 ;  /* 0x0000004d4d007221 */ /* 0x000fe20000010000 */
[----:B------:R-:W-:Y:S01]  /*1780*/  IADD3 R95, R33, R95, RZ ;  /* 0x0000005f215f7210 */ /* 0x000fe20007ffe0ff */
[----:B------:R-:W-:Y:S01]  /*1790*/  IMAD.WIDE.U32 R30, R69, UR6, RZ ;  /* 0x00000006451e7c25 */ /* 0x000fe2000f8e00ff */
[----:B------:R-:W0:Y:S01]  /*17a0*/  LDC.64 R48, c[0x0][0x250] ;  /* 0x00009400ff307b82 */ /* 0x000e220000000a00 */
[----:B------:R-:W-:Y:S02]  /*17b0*/  IADD3 R99, R29, R99, RZ ;  /* 0x000000631d637210 */ /* 0x000fe40007ffe0ff */
[----:B------:R-:W-:Y:S01]  /*17c0*/  FADD.FTZ R90, R79, R79 ;  /* 0x0000004f4f5a7221 */ /* 0x000fe20000010000 */
[----:B------:R-:W-:Y:S01]  /*17d0*/  LEA.HI.X R95, R32, R47, R95, 0x3, P2 ;  /* 0x0000002f205f7211 */ /* 0x000fe200010f1c5f */
[----:B------:R-:W-:Y:S01]  /*17e0*/  IMAD.WIDE R100, R101, 0x10, R42 ;  /* 0x0000001065647825 */ /* 0x000fe200078e022a */
[----:B------:R-:W-:-:S03]  /*17f0*/  IADD3 R97, R31, R97, RZ ;  /* 0x000000611f617210 */ /* 0x000fc60007ffe0ff */
[----:B------:R-:W-:Y:S01]  /*1800*/  FADD.FTZ R93, R93, R93 ;  /* 0x0000005d5d5d7221 */ /* 0x000fe20000010000 */
[----:B------:R-:W-:Y:S01]  /*1810*/  FADD.FTZ R92, R3, R3 ;  /* 0x00000003035c7221 */ /* 0x000fe20000010000 */
[----:B------:R-:W3:Y:S01]  /*1820*/  LDC.64 R46, c[0x0][0x270] ;  /* 0x00009c00ff2e7b82 */ /* 0x000ee20000000a00 */
[----:B-1----:R-:W-:Y:S01]  /*1830*/  LEA R98, P0, R28, R34, 0x3 ;  /* 0x000000221c627211 */ /* 0x002fe200078018ff */
[----:B------:R-:W-:Y:S01]  /*1840*/  FADD.FTZ R91, R91, R91 ;  /* 0x0000005b5b5b7221 */ /* 0x000fe20000010000 */
[----:B------:R-:W-:Y:S01]  /*1850*/  FADD.FTZ R88, R88, R88 ;  /* 0x0000005858587221 */ /* 0x000fe20000010000 */
[----:B------:R-:W-:Y:S01]  /*1860*/  FADD.FTZ R87, R87, R87 ;  /* 0x0000005757577221 */ /* 0x000fe20000010000 */
[----:B------:R-:W-:Y:S01]  /*1870*/  LEA.HI.X R99, R28, R35, R99, 0x3, P0 ;  /* 0x000000231c637211 */ /* 0x000fe200000f1c63 */
[----:B------:R-:W-:Y:S01]  /*1880*/  FADD.FTZ R86, R86, R86 ;  /* 0x0000005656567221 */ /* 0x000fe20000010000 */
[----:B------:R-:W-:Y:S01]  /*1890*/  MOV R85, R52 ;  /* 0x0000003400557202 */ /* 0x000fe20000000f00 */
[----:B------:R-:W1:Y:S01]  /*18a0*/  LDC.64 R50, c[0x0][0x238] ;  /* 0x00008e00ff327b82 */ /* 0x000e620000000a00 */
[----:B--2---:R-:W-:Y:S01]  /*18b0*/  LEA R96, P1, R30, R44, 0x3 ;  /* 0x0000002c1e607211 */ /* 0x004fe200078218ff */
[----:B------:R-:W-:Y:S01]  /*18c0*/  FMUL.FTZ R83, R4, R68 ;  /* 0x0000004404537220 */ /* 0x000fe20000410000 */
[----:B------:R-:W-:Y:S01]  /*18d0*/  MOV R84, R52 ;  /* 0x0000003400547202 */ /* 0x000fe20000000f00 */
[----:B------:R-:W-:Y:S01]  /*18e0*/  FMUL.FTZ R82, R5, R70 ;  /* 0x0000004605527220 */ /* 0x000fe20000410000 */
[----:B------:R-:W-:Y:S01]  /*18f0*/  LEA.HI.X R97, R30, R45, R97, 0x3, P1 ;  /* 0x0000002d1e617211 */ /* 0x000fe200008f1c61 */
[----:B------:R-:W-:Y:S01]  /*1900*/  FMUL.FTZ R81, R6, R71 ;  /* 0x0000004706517220 */ /* 0x000fe20000410000 */
[----:B------:R-:W-:Y:S01]  /*1910*/  FMUL.FTZ R80, R7, R72 ;  /* 0x0000004807507220 */ /* 0x000fe20000410000 */
[----:B------:R-:W2:Y:S01]  /*1920*/  LDC R89, c[0x0][0x224] ;  /* 0x00008900ff597b82 */ /* 0x000ea20000000800 */
[----:B------:R-:W-:Y:S01]  /*1930*/  FMUL.FTZ R79, R8, R73 ;  /* 0x00000049084f7220 */ /* 0x000fe20000410000 */
[----:B------:R-:W-:Y:S01]  /*1940*/  FMUL.FTZ R78, R9, R74 ;  /* 0x0000004a094e7220 */ /* 0x000fe20000410000 */
[----:B------:R-:W-:Y:S01]  /*1950*/  FMUL.FTZ R77, R10, R75 ;  /* 0x0000004b0a4d7220 */ /* 0x000fe20000410000 */
[----:B------:R-:W-:Y:S01]  /*1960*/  FMUL.FTZ R76, R11, R102 ;  /* 0x000000660b4c7220 */ /* 0x000fe20000410000 */
[----:B0-----:R-:W-:Y:S01]  /*1970*/  SHF.L.U64.HI R106, R48, 0x3, R49 ;  /* 0x00000003306a7819 */ /* 0x001fe20000010231 */
[----:B------:R-:W-:Y:S01]  /*1980*/  UMOV UR4, URZ ;  /* 0x0000003f00047c82 */ /* 0x000fe20008000000 */
[----:B------:R-:W-:Y:S01]  /*1990*/  ULDC UR5, c[0x0][0x224] ;  /* 0x0000890000057ab9 */ /* 0x000fe20000000800 */
[----:B------:R-:W0:Y:S01]  /*19a0*/  LDC R140, c[0x0][0x21c] ;  /* 0x00008700ff8c7b82 */ /* 0x000e220000000800 */
[----:B---3--:R-:W-:-:S02]  /*19b0*/  SHF.L.U64.HI R104, R46, 0x3, R47 ;  /* 0x000000032e687819 */ /* 0x008fc4000001022f */
[----:B------:R-:W-:Y:S02]  /*19c0*/  SHF.L.U32 R47, R2, 0x8, RZ ;  /* 0x00000008022f7819 */ /* 0x000fe400000006ff */
[----:B-1----:R-:W-:-:S07]  /*19d0*/  SHF.L.U64.HI R108, R50, 0x3, R51 ;  /* 0x00000003326c7819 */ /* 0x002fce0000010233 */
.L_x_16561:
[----:B------:R-:W3:Y:S01]  /*19e0*/  LDG.E.64 R44, desc[UR14][R98.64] ;  /* 0x0000000e622c7981 */ /* 0x000ee2000c1e1b00 */
[----:B0-----:R-:W-:Y:S02]  /*19f0*/  MOV R52, 0x400 ;  /* 0x0000040000347802 */ /* 0x001fe40000000f00 */
[----:B------:R-:W-:Y:S02]  /*1a00*/  CS2R R34, SRZ ;  /* 0x0000000000227805 */ /* 0x000fe4000001ff00 */
[C---:B------:R-:W-:Y:S01]  /*1a10*/  ISETP.NE.AND P1, PT, R63.reuse, RZ, PT ;  /* 0x000000ff3f00720c */ /* 0x040fe20003f25270 */
[----:B------:R-:W1:Y:S01]  /*1a20*/  S2R R29, SR_CgaCtaId ;  /* 0x00000000001d7919 */ /* 0x000e620000008800 */
[----:B------:R-:W-:Y:S02]  /*1a30*/  IADD3 R28, R63, 0x200, RZ ;  /* 0x000002003f1c7810 */ /* 0x000fe40007ffe0ff */
[----:B------:R-:W-:-:S04]  /*1a40*/  ISETP.NE.AND P0, PT, R117, RZ, PT ;  /* 0x000000ff7500720c */ /* 0x000fc80003f05270 */
[----:B------:R-:W-:Y:S02]  /*1a50*/  ISETP.LT.OR P2, PT, R60, 0x2, P0 ;  /* 0x000000023c00780c */ /* 0x000fe40000741670 */
[----:B-1----:R-:W-:Y:S02]  /*1a60*/  LEA R52, R29, R52, 0x18 ;  /* 0x000000341d347211 */ /* 0x002fe400078ec0ff */
[----:B------:R-:W-:Y:S01]  /*1a70*/  SEL R29, R47, R28, !P1 ;  /* 0x0000001c2f1d7207 */ /* 0x000fe20004800000 */
[----:B------:R-:W-:Y:S01]  /*1a80*/  BSSY B0, `(.L_x_16547) ;  /* 0x000009d000007945 */ /* 0x000fe20003800000 */
[----:B---3--:R-:W-:Y:S01]  /*1a90*/  FMUL.FTZ R49, R44, 1.4426950216293334961 ;  /* 0x3fb8aa3b2c317820 */ /* 0x008fe20000410000 */
[----:B------:R-:W-:-:S03]  /*1aa0*/  FMUL.FTZ R3, R68, R45 ;  /* 0x0000002d44037220 */ /* 0x000fc60000410000 */
[----:B------:R-:W-:Y:S01]  /*1ab0*/  FMUL.FTZ R2, R68, R49 ;  /* 0x0000003144027220 */ /* 0x000fe20000410000 */
[----:B------:R-:W-:-:S04]  /*1ac0*/  FMUL.RZ R30, R3, 0.15915493667125701904 ;  /* 0x3e22f983031e7820 */ /* 0x000fc8000040c000 */
[----:B------:R-:W-:Y:S08]  /*1ad0*/  MUFU.COS R3, R30 ;  /* 0x0000001e00037308 */ /* 0x000ff00000000000 */
[----:B------:R-:W1:Y:S08]  /*1ae0*/  MUFU.EX2 R2, R2 ;  /* 0x0000000200027308 */ /* 0x000e700000000800 */
[----:B------:R3:W4:Y:S01]  /*1af0*/  MUFU.SIN R33, R30 ;  /* 0x0000001e00217308 */ /* 0x0007220000000400 */
[C---:B-1----:R-:W-:Y:S01]  /*1b00*/  FMUL.FTZ R32, R2.reuse, R3 ;  /* 0x0000000302207220 */ /* 0x042fe20000410000 */
[----:B---3--:R-:W5:Y:S01]  /*1b10*/  LDG.E.64 R30, desc[UR14][R94.64] ;  /* 0x0000000e5e1e7981 */ /* 0x008f62000c1e1b00 */
[----:B----4-:R-:W-:Y:S01]  /*1b20*/  FMUL.FTZ R33, R2, R33 ;  /* 0x0000002102217220 */ /* 0x010fe20000410000 */
[----:B------:R-:W-:-:S02]  /*1b30*/  LEA R2, R29, R52, 0x3 ;  /* 0x000000341d027211 */ /* 0x000fc400078e18ff */
[----:B------:R-:W5:Y:S04]  /*1b40*/  LDG.E.64 R28, desc[UR14][R96.64] ;  /* 0x0000000e601c7981 */ /* 0x000f68000c1e1b00 */
[----:B------:R1:W-:Y:S01]  /*1b50*/  STS.64 [R2+0x880], R32 ;  /* 0x0008802002007388 */ /* 0x0003e20000000a00 */
[----:B------:R-:W-:-:S04]  /*1b60*/  FMUL.FTZ R51, R70, R45 ;  /* 0x0000002d46337220 */ /* 0x000fc80000410000 */
[----:B------:R-:W-:Y:S01]  /*1b70*/  FMUL.RZ R105, R51, 0.15915493667125701904 ;  /* 0x3e22f98333697820 */ /* 0x000fe2000040c000 */
[----:B------:R-:W-:Y:S01]  /*1b80*/  FMUL.FTZ R51, R70, R49 ;  /* 0x0000003146337220 */ /* 0x000fe20000410000 */
[----:B------:R-:W-:Y:S01]  /*1b90*/  @!P2 MOV R3, R101 ;  /* 0x000000650003a202 */ /* 0x000fe20000000f00 */
[----:B------:R-:W-:Y:S01]  /*1ba0*/  FMUL.FTZ R103, R71, R45 ;  /* 0x0000002d47677220 */ /* 0x000fe20000410000 */
[----:B------:R-:W-:Y:S01]  /*1bb0*/  MUFU.SIN R122, R105 ;  /* 0x00000069007a7308 */ /* 0x000fe20000000400 */
[----:B-1----:R-:W-:Y:S01]  /*1bc0*/  @!P2 MOV R2, R100 ;  /* 0x000000640002a202 */ /* 0x002fe20000000f00 */
[----:B------:R-:W-:Y:S01]  /*1bd0*/  BAR.SYNC.DEFER_BLOCKING 0x0 ;  /* 0x0000000000007b1d */ /* 0x000fe20000010000 */
[----:B------:R-:W-:-:S05]  /*1be0*/  FMUL.RZ R107, R103, 0.15915493667125701904 ;  /* 0x3e22f983676b7820 */ /* 0x000fca000040c000 */
[----:B------:R-:W1:Y:S01]  /*1bf0*/  MUFU.EX2 R51, R51 ;  /* 0x0000003300337308 */ /* 0x000e620000000800 */
[----:B------:R-:W-:-:S07]  /*1c00*/  FMUL.FTZ R103, R73, R45 ;  /* 0x0000002d49677220 */ /* 0x000fce0000410000 */
[----:B------:R-:W3:Y:S01]  /*1c10*/  MUFU.COS R120, R105 ;  /* 0x0000006900787308 */ /* 0x000ee20000000000 */
[----:B------:R-:W-:Y:S01]  /*1c20*/  FMUL.RZ R111, R103, 0.15915493667125701904 ;  /* 0x3e22f983676f7820 */ /* 0x000fe2000040c000 */
[----:B------:R4:W5:Y:S06]  /*1c30*/  @!P2 LDG.E.64 R34, desc[UR14][R2.64+0x8] ;  /* 0x0000080e0222a981 */ /* 0x00096c000c1e1b00 */
[----:B------:R-:W-:Y:S01]  /*1c40*/  MUFU.COS R112, R107 ;  /* 0x0000006b00707308 */ /* 0x000fe20000000000 */
[----:B----4-:R-:W-:Y:S01]  /*1c50*/  FMUL.FTZ R2, R71, R49 ;  /* 0x0000003147027220 */ /* 0x010fe20000410000 */
[----:B------:R-:W-:-:S06]  /*1c60*/  FMUL.FTZ R3, R72, R45 ;  /* 0x0000002d48037220 */ /* 0x000fcc0000410000 */
[----:B------:R4:W2:Y:S01]  /*1c70*/  MUFU.EX2 R119, R2 ;  /* 0x0000000200777308 */ /* 0x0008a20000000800 */
[----:B------:R-:W-:Y:S01]  /*1c80*/  FMUL.RZ R109, R3, 0.15915493667125701904 ;  /* 0x3e22f983036d7820 */ /* 0x000fe2000040c000 */
[-C--:B------:R-:W-:Y:S01]  /*1c90*/  FMUL.FTZ R3, R72, R49.reuse ;  /* 0x0000003148037220 */ /* 0x080fe20000410000 */
[----:B------:R-:W-:Y:S01]  /*1ca0*/  FMUL.FTZ R103, R73, R49 ;  /* 0x0000003149677220 */ /* 0x000fe20000410000 */
[----:B----4-:R-:W-:-:S04]  /*1cb0*/  FMUL.FTZ R2, R74, R45 ;  /* 0x0000002d4a027220 */ /* 0x010fc80000410000 */
[----:B------:R-:W4:Y:S01]  /*1cc0*/  MUFU.SIN R110, R107 ;  /* 0x0000006b006e7308 */ /* 0x000f220000000400 */
[----:B------:R-:W-:Y:S01]  /*1cd0*/  FMUL.RZ R113, R2, 0.15915493667125701904 ;  /* 0x3e22f98302717820 */ /* 0x000fe2000040c000 */
[----:B------:R-:W-:-:S06]  /*1ce0*/  FMUL.FTZ R2, R74, R49 ;  /* 0x000000314a027220 */ /* 0x000fcc0000410000 */
[----:B------:R-:W-:Y:S01]  /*1cf0*/  MUFU.SIN R134, R109 ;  /* 0x0000006d00867308 */ /* 0x000fe20000000400 */
[----:B-1----:R-:W-:-:S07]  /*1d00*/  FMUL.FTZ R122, R51, R122 ;  /* 0x0000007a337a7220 */ /* 0x002fce0000410000 */
[----:B------:R1:W-:Y:S08]  /*1d10*/  MUFU.COS R130, R109 ;  /* 0x0000006d00827308 */ /* 0x0003f00000000000 */
[----:B------:R-:W-:Y:S01]  /*1d20*/  MUFU.SIN R114, R111 ;  /* 0x0000006f00727308 */ /* 0x000fe20000000400 */
[----:B-1----:R-:W-:-:S07]  /*1d30*/  FMUL.FTZ R109, R75, R49 ;  /* 0x000000314b6d7220 */ /* 0x002fce0000410000 */
[----:B------:R1:W-:Y:S01]  /*1d40*/  MUFU.COS R116, R111 ;  /* 0x0000006f00747308 */ /* 0x0003e20000000000 */
[----:B---3--:R-:W-:Y:S01]  /*1d50*/  FMUL.FTZ R120, R51, R120 ;  /* 0x0000007833787220 */ /* 0x008fe20000410000 */
[----:B------:R-:W-:Y:S01]  /*1d60*/  FMUL.FTZ R126, RZ, R122 ;  /* 0x0000007aff7e7220 */ /* 0x000fe20000410000 */
[----:B-1----:R-:W-:Y:S01]  /*1d70*/  FMUL.FTZ R111, R102, R49 ;  /* 0x00000031666f7220 */ /* 0x002fe20000410000 */
[----:B------:R-:W-:-:S04]  /*1d80*/  FMUL.FTZ R49, R75, R45 ;  /* 0x0000002d4b317220 */ /* 0x000fc80000410000 */
[----:B------:R-:W1:Y:S01]  /*1d90*/  MUFU.EX2 R3, R3 ;  /* 0x0000000300037308 */ /* 0x000e620000000800 */
[----:B------:R-:W-:Y:S01]  /*1da0*/  FMUL.RZ R115, R49, 0.15915493667125701904 ;  /* 0x3e22f98331737820 */ /* 0x000fe2000040c000 */
[----:B------:R-:W-:-:S06]  /*1db0*/  FMUL.FTZ R49, R102, R45 ;  /* 0x0000002d66317220 */ /* 0x000fcc0000410000 */
[----:B------:R3:W-:Y:S01]  /*1dc0*/  MUFU.EX2 R132, R2 ;  /* 0x0000000200847308 */ /* 0x0007e20000000800 */
[C---:B--2---:R-:W-:Y:S01]  /*1dd0*/  FMUL.FTZ R121, R119.reuse, R112 ;  /* 0x0000007077797220 */ /* 0x044fe20000410000 */
[----:B----4-:R-:W-:-:S06]  /*1de0*/  FMUL.FTZ R119, R119, R110 ;  /* 0x0000006e77777220 */ /* 0x010fcc0000410000 */
[----:B------:R-:W-:Y:S01]  /*1df0*/  MUFU.SIN R105, R113 ;  /* 0x0000007100697308 */ /* 0x000fe20000000400 */
[----:B---3--:R-:W-:-:S07]  /*1e00*/  FMUL.FTZ R2, R83, R122 ;  /* 0x0000007a53027220 */ /* 0x008fce0000410000 */
[----:B------:R2:W-:Y:S01]  /*1e10*/  MUFU.COS R107, R113 ;  /* 0x00000071006b7308 */ /* 0x0005e20000000000 */
[-C--:B------:R-:W-:Y:S01]  /*1e20*/  FFMA.FTZ R2, RZ, R120.reuse, R2 ;  /* 0x00000078ff027223 */ /* 0x080fe20000010002 */
[----:B--2---:R-:W-:Y:S01]  /*1e30*/  FMUL.RZ R113, R49, 0.15915493667125701904 ;  /* 0x3e22f98331717820 */ /* 0x004fe2000040c000 */
[----:B------:R-:W-:-:S05]  /*1e40*/  FFMA.FTZ R49, R83, R120, -R126 ;  /* 0x0000007853317223 */ /* 0x000fca000001087e */
[----:B------:R-:W2:Y:S01]  /*1e50*/  MUFU.EX2 R103, R103 ;  /* 0x0000006700677308 */ /* 0x000ea20000000800 */
[----:B------:R-:W-:Y:S01]  /*1e60*/  FADD.FTZ R2, RZ, R2 ;  /* 0x00000002ff027221 */ /* 0x000fe20000010000 */
[----:B------:R-:W-:Y:S01]  /*1e70*/  FADD.FTZ R110, R82, R49 ;  /* 0x00000031526e7221 */ /* 0x000fe20000010000 */
[C---:B-1----:R-:W-:Y:S01]  /*1e80*/  FMUL.FTZ R130, R3.reuse, R130 ;  /* 0x0000008203827220 */ /* 0x042fe20000410000 */
[----:B------:R-:W-:Y:S02]  /*1e90*/  FMUL.FTZ R134, R3, R134 ;  /* 0x0000008603867220 */ /* 0x000fe40000410000 */
[C---:B------:R-:W-:Y:S01]  /*1ea0*/  FMUL.FTZ R112, R119.reuse, R110 ;  /* 0x0000006e77707220 */ /* 0x040fe20000410000 */
[-C--:B------:R-:W-:Y:S01]  /*1eb0*/  FMUL.FTZ R3, R119, R2.reuse ;  /* 0x0000000277037220 */ /* 0x080fe20000410000 */
[----:B------:R-:W-:Y:S02]  /*1ec0*/  MUFU.EX2 R109, R109 ;  /* 0x0000006d006d7308 */ /* 0x000fe40000000800 */
[C---:B------:R-:W-:Y:S01]  /*1ed0*/  FFMA.FTZ R112, R121.reuse, R2, R112 ;  /* 0x0000000279707223 */ /* 0x040fe20000010070 */
[----:B------:R-:W-:-:S03]  /*1ee0*/  FFMA.FTZ R110, R121, R110, -R3 ;  /* 0x0000006e796e7223 */ /* 0x000fc60000010803 */
[----:B------:R-:W-:Y:S02]  /*1ef0*/  FADD.FTZ R51, RZ, R112 ;  /* 0x00000070ff337221 */ /* 0x000fe40000010000 */
[----:B------:R-:W1:Y:S01]  /*1f00*/  MUFU.SIN R118, R115 ;  /* 0x0000007300767308 */ /* 0x000e620000000400 */
[----:B------:R-:W-:Y:S01]  /*1f10*/  FADD.FTZ R49, R81, R110 ;  /* 0x0000006e51317221 */ /* 0x000fe20000010000 */
[C---:B--2---:R-:W-:Y:S01]  /*1f20*/  FMUL.FTZ R127, R103.reuse, R116 ;  /* 0x00000074677f7220 */ /* 0x044fe20000410000 */
[----:B------:R-:W-:Y:S01]  /*1f30*/  FMUL.FTZ R129, R103, R114 ;  /* 0x0000007267817220 */ /* 0x000fe20000410000 */
[C---:B------:R-:W-:Y:S01]  /*1f40*/  FMUL.FTZ R103, R134.reuse, R51 ;  /* 0x0000003386677220 */ /* 0x040fe20000410000 */
[-C--:B------:R-:W-:Y:S01]  /*1f50*/  FMUL.FTZ R2, R134, R49.reuse ;  /* 0x0000003186027220 */ /* 0x080fe20000410000 */
[CC--:B------:R-:W-:Y:S01]  /*1f60*/  FMUL.FTZ R3, R33.reuse, R122.reuse ;  /* 0x0000007a21037220 */ /* 0x0c0fe20000410000 */
        /* <DEDUP_REMOVED lines=9> */
[----:B-1----:R-:W-:Y:S01]  /*2000*/  FMUL.FTZ R125, R109, R118 ;  /* 0x000000766d7d7220 */ /* 0x002fe20000410000 */
[C---:B------:R-:W-:Y:S01]  /*2010*/  FMUL.FTZ R118, R129.reuse, R114 ;  /* 0x0000007281767220 */ /* 0x040fe20000410000 */
[----:B------:R-:W-:Y:S01]  /*2020*/  FMUL.FTZ R51, R129, R116 ;  /* 0x0000007481337220 */ /* 0x000fe20000410000 */
[C---:B------:R-:W-:Y:S01]  /*2030*/  FFMA.FTZ R49, R121.reuse, R110, R112 ;  /* 0x0000006e79317223 */ /* 0x040fe20000010070 */
[----:B------:R-:W-:Y:S01]  /*2040*/  FFMA.FTZ R3, R121, R2, -R3 ;  /* 0x0000000279037223 */ /* 0x000fe20000010803 */
[C---:B------:R-:W-:Y:S01]  /*2050*/  FFMA.FTZ R118, R127.reuse, R116, R118 ;  /* 0x000000747f767223 */ /* 0x040fe20000010076 */
[C---:B------:R-:W-:Y:S01]  /*2060*/  FMUL.FTZ R136, R132.reuse, R107 ;  /* 0x0000006b84887220 */ /* 0x040fe20000410000 */
[----:B------:R-:W-:Y:S01]  /*2070*/  FFMA.FTZ R114, R127, R114, -R51 ;  /* 0x000000727f727223 */ /* 0x000fe20000010833 */
[----:B------:R-:W-:Y:S01]  /*2080*/  FMUL.FTZ R132, R132, R105 ;  /* 0x0000006984847220 */ /* 0x000fe20000410000 */
[C---:B------:R-:W-:Y:S01]  /*2090*/  FMUL.FTZ R51, R134.reuse, R49 ;  /* 0x0000003186337220 */ /* 0x040fe20000410000 */
[----:B------:R-:W1:Y:S01]  /*20a0*/  MUFU.COS R124, R115 ;  /* 0x00000073007c7308 */ /* 0x000e620000000000 */
[----:B------:R-:W-:Y:S01]  /*20b0*/  FADD.FTZ R105, RZ, R118 ;  /* 0x00000076ff697221 */ /* 0x000fe20000010000 */
[-C--:B------:R-:W-:Y:S01]  /*20c0*/  FMUL.FTZ R110, R134, R3.reuse ;  /* 0x00000003866e7220 */ /* 0x080fe20000410000 */
[----:B------:R-:W-:Y:S01]  /*20d0*/  FADD.FTZ R103, R79, R114 ;  /* 0x000000724f677221 */ /* 0x000fe20000010000 */
[----:B------:R-:W-:Y:S01]  /*20e0*/  FFMA.FTZ R2, R130, R3, -R51 ;  /* 0x0000000382027223 */ /* 0x000fe20000010833 */
[----:B------:R-:W-:Y:S01]  /*20f0*/  FMUL.FTZ R3, R132, R105 ;  /* 0x0000006984037220 */ /* 0x000fe20000410000 */
[----:B------:R-:W-:Y:S01]  /*2100*/  FFMA.FTZ R110, R130, R49, R110 ;  /* 0x00000031826e7223 */ /* 0x000fe2000001006e */
[-C--:B------:R-:W-:Y:S01]  /*2110*/  FMUL.FTZ R114, R132, R103.reuse ;  /* 0x0000006784727220 */ /* 0x080fe20000410000 */
[C---:B------:R-:W-:Y:S01]  /*2120*/  FMUL.FTZ R112, R129.reuse, R2 ;  /* 0x0000000281707220 */ /* 0x040fe20000410000 */
[C---:B------:R-:W-:Y:S01]  /*2130*/  FFMA.FTZ R103, R136.reuse, R103, -R3 ;  /* 0x0000006788677223 */ /* 0x040fe20000010803 */
[----:B------:R-:W-:Y:S01]  /*2140*/  MUFU.EX2 R111, R111 ;  /* 0x0000006f006f7308 */ /* 0x000fe20000000800 */
[-C--:B------:R-:W-:Y:S01]  /*2150*/  FMUL.FTZ R3, R129, R110.reuse ;  /* 0x0000006e81037220 */ /* 0x080fe20000410000 */
[----:B------:R-:W-:Y:S01]  /*2160*/  FFMA.FTZ R114, R136, R105, R114 ;  /* 0x0000006988727223 */ /* 0x000fe20000010072 */
[----:B------:R-:W-:Y:S01]  /*2170*/  FFMA.FTZ R49, R127, R110, R112 ;  /* 0x0000006e7f317223 */ /* 0x000fe20000010070 */
[----:B------:R-:W-:-:S04]  /*2180*/  FADD.FTZ R112, R78, R103 ;  /* 0x000000674e707221 */ /* 0x000fc80000010000 */
[----:B------:R-:W2:Y:S01]  /*2190*/  MUFU.SIN R128, R113 ;  /* 0x0000007100807308 */ /* 0x000ea20000000400 */
[----:B------:R-:W-:Y:S01]  /*21a0*/  FFMA.FTZ R3, R127, R2, -R3 ;  /* 0x000000027f037223 */ /* 0x000fe20000010803 */
[----:B------:R-:W-:Y:S01]  /*21b0*/  FADD.FTZ R114, RZ, R114 ;  /* 0x00000072ff727221 */ /* 0x000fe20000010000 */
[----:B-1----:R-:W-:Y:S01]  /*21c0*/  FMUL.FTZ R123, R109, R124 ;  /* 0x0000007c6d7b7220 */ /* 0x002fe20000410000 */
[----:B------:R-:W-:-:S04]  /*21d0*/  FMUL.FTZ R116, R125, R112 ;  /* 0x000000707d747220 */ /* 0x000fc80000410000 */
[----:B------:R-:W1:Y:S01]  /*21e0*/  MUFU.COS R126, R113 ;  /* 0x00000071007e7308 */ /* 0x000e620000000000 */
[C---:B------:R-:W-:Y:S01]  /*21f0*/  FMUL.FTZ R110, R132.reuse, R3 ;  /* 0x00000003846e7220 */ /* 0x040fe20000410000 */
[-C--:B------:R-:W-:Y:S01]  /*2200*/  FMUL.FTZ R103, R125, R114.reuse ;  /* 0x000000727d677220 */ /* 0x080fe20000410000 */
[-C--:B------:R-:W-:Y:S01]  /*2210*/  FMUL.FTZ R51, R132, R49.reuse ;  /* 0x0000003184337220 */ /* 0x080fe20000410000 */
[C---:B------:R-:W-:Y:S01]  /*2220*/  FFMA.FTZ R116, R123.reuse, R114, R116 ;  /* 0x000000727b747223 */ /* 0x040fe20000010074 */
[C---:B------:R-:W-:Y:S01]  /*2230*/  FFMA.FTZ R110, R136.reuse, R49, R110 ;  /* 0x00000031886e7223 */ /* 0x040fe2000001006e */
[----:B------:R-:W-:Y:S01]  /*2240*/  FFMA.FTZ R114, R123, R112, -R103 ;  /* 0x000000707b727223 */ /* 0x000fe20000010867 */
[----:B------:R-:W-:Y:S01]  /*2250*/  ISETP.NE.AND P2, PT, R63, 0x1f, PT ;  /* 0x0000001f3f00780c */ /* 0x000fe20003f45270 */
[----:B------:R-:W-:Y:S01]  /*2260*/  FFMA.FTZ R2, R136, R3, -R51 ;  /* 0x0000000388027223 */ /* 0x000fe20000010833 */
[----:B------:R-:W-:Y:S01]  /*2270*/  FMUL.FTZ R3, R125, R110 ;  /* 0x0000006e7d037220 */ /* 0x000fe20000410000 */
[----:B--2---:R-:W-:Y:S01]  /*2280*/  FMUL.FTZ R124, R111, R128 ;  /* 0x000000806f7c7220 */ /* 0x004fe20000410000 */
[----:B------:R-:W-:Y:S01]  /*2290*/  FADD.FTZ R51, R77, R114 ;  /* 0x000000724d337221 */ /* 0x000fe20000010000 */
[-C--:B------:R-:W-:Y:S01]  /*22a0*/  FMUL.FTZ R112, R125, R2.reuse ;  /* 0x000000027d707220 */ /* 0x080fe20000410000 */
[----:B------:R-:W-:Y:S01]  /*22b0*/  FADD.FTZ R103, RZ, R116 ;  /* 0x00000074ff677221 */ /* 0x000fe20000010000 */
[----:B------:R-:W-:Y:S01]  /*22c0*/  FFMA.FTZ R3, R123, R2, -R3 ;  /* 0x000000027b037223 */ /* 0x000fe20000010803 */
[C---:B------:R-:W-:Y:S01]  /*22d0*/  FMUL.FTZ R2, R124.reuse, R51 ;  /* 0x000000337c027220 */ /* 0x040fe20000410000 */
[----:B-1----:R-:W-:Y:S01]  /*22e0*/  FMUL.FTZ R126, R111, R126 ;  /* 0x0000007e6f7e7220 */ /* 0x002fe20000410000 */
[----:B------:R-:W-:Y:S01]  /*22f0*/  FFMA.FTZ R49, R123, R110, R112 ;  /* 0x0000006e7b317223 */ /* 0x000fe20000010070 */
[----:B------:R-:W-:-:S02]  /*2300*/  FMUL.FTZ R105, R124, R103 ;  /* 0x000000677c697220 */ /* 0x000fc40000410000 */
[----:B------:R-:W-:Y:S01]  /*2310*/  FFMA.FTZ R103, R126, R103, R2 ;  /* 0x000000677e677223 */ /* 0x000fe20000010002 */
[----:B------:R-:W-:Y:S01]  /*2320*/  @P2 LEA R2, R63, R52, 0x3 ;  /* 0x000000343f022211 */ /* 0x000fe200078e18ff */
[C---:B------:R-:W-:Y:S01]  /*2330*/  FMUL.FTZ R110, R124.reuse, R49 ;  /* 0x000000317c6e7220 */ /* 0x040fe20000410000 */
[----:B------:R-:W-:-:S03]  /*2340*/  FMUL.FTZ R112, R124, R3 ;  /* 0x000000037c707220 */ /* 0x000fc60000410000 */
[C---:B------:R-:W-:Y:S02]  /*2350*/  FFMA.FTZ R110, R126.reuse, R3, -R110 ;  /* 0x000000037e6e7223 */ /* 0x040fe4000001086e */
[----:B------:R-:W1:Y:S01]  /*2360*/  @P2 LDS.64 R2, [R2+0x1888] ;  /* 0x0018880002022984 */ /* 0x000e620000000a00 */
[C---:B------:R-:W-:Y:S01]  /*2370*/  FFMA.FTZ R105, R126.reuse, R51, -R105 ;  /* 0x000000337e697223 */ /* 0x040fe20000010869 */
[----:B------:R-:W-:Y:S01]  /*2380*/  FFMA.FTZ R112, R126, R49, R112 ;  /* 0x000000317e707223 */ /* 0x000fe20000010070 */
[----:B------:R-:W-:Y:S02]  /*2390*/  FADD.FTZ R107, RZ, R103 ;  /* 0x00000067ff6b7221 */ /* 0x000fe40000010000 */
[----:B------:R-:W-:Y:S01]  /*23a0*/  FADD.FTZ R109, R76, R105 ;  /* 0x000000694c6d7221 */ /* 0x000fe20000010000 */
[----:B------:R-:W-:Y:S06]  /*23b0*/  @P2 BRA `(.L_x_16548) ;  /* 0x0000000000242947 */ /* 0x000fec0003800000 */
[----:B------:R-:W-:-:S13]  /*23c0*/  ISETP.NE.AND P3, PT, R60, R89, PT ;  /* 0x000000593c00720c */ /* 0x000fda0003f65270 */
[----:B-1----:R-:W-:-:S04]  /*23d0*/  @P3 LEA.HI R2, R60, R60, RZ, 0x1 ;  /* 0x0000003c3c023211 */ /* 0x002fc800078f08ff */
[----:B------:R-:W-:Y:S02]  /*23e0*/  @P3 LOP3.LUT R3, R2, 0x1ffffe, RZ, 0xc0, !PT ;  /* 0x001ffffe02033812 */ /* 0x000fe400078ec0ff */
[----:B------:R-:W-:Y:S02]  /*23f0*/  MOV R2, 0x3f800000 ;  /* 0x3f80000000027802 */ /* 0x000fe40000000f00 */
[----:B------:R-:W-:-:S04]  /*2400*/  @P3 IADD3 R3, -R3, R60, RZ ;  /* 0x0000003c03033210 */ /* 0x000fc80007ffe1ff */
[----:B------:R-:W-:Y:S01]  /*2410*/  @P3 LEA R49, R3, 0x880, 0xb ;  /* 0x0000088003313811 */ /* 0x000fe200078e58ff */
[----:B------:R-:W-:-:S03]  /*2420*/  HFMA2.MMA R3, -RZ, RZ, 0, 0 ;  /* 0x00000000ff037435 */ /* 0x000fc600000001ff */
[----:B------:R-:W-:-:S07]  /*2430*/  @P3 IADD3 R49, R49, R84, RZ ;  /* 0x0000005431313210 */ /* 0x000fce0007ffe0ff */
[----:B------:R2:W3:Y:S02]  /*2440*/  @P3 LDS.64 R2, [R49] ;  /* 0x0000000031023984 */ /* 0x0004e40000000a00 */
.L_x_16548:
[----:B------:R-:W-:Y:S05]  /*2450*/  BSYNC B0 ;  /* 0x0000000000007941 */ /* 0x000fea0003800000 */
.L_x_16547:
[----:B------:R-:W4:Y:S01]  /*2460*/  SHFL.UP PT, R103, R109, 0x1, RZ ;  /* 0x042000006d677989 */ /* 0x000f2200000e00ff */
[----:B------:R-:W-:Y:S01]  /*2470*/  ISETP.GE.AND P3, PT, R61, 0x1, PT ;  /* 0x000000013d00780c */ /* 0x000fe20003f66270 */
[CC--:B-----5:R-:W-:Y:S01]  /*2480*/  FMUL.FTZ R135, R29.reuse, R31.reuse ;  /* 0x0000001f1d877220 */ /* 0x0e0fe20000410000 */
[-C--:B------:R-:W-:Y:S01]  /*2490*/  FMUL.FTZ R133, R29, R30.reuse ;  /* 0x0000001e1d857220 */ /* 0x080fe20000410000 */
[----:B------:R-:W0:Y:S01]  /*24a0*/  SHFL.UP PT, R105, R107, 0x1, RZ ;  /* 0x042000006b697989 */ /* 0x000e2200000e00ff */
[----:B------:R-:W-:Y:S01]  /*24b0*/  ISETP.GE.OR P0, PT, R60, UR5, P0 ;  /* 0x000000053c007c0c */ /* 0x000fe20008706670 */
[C---:B------:R-:W-:Y:S01]  /*24c0*/  FFMA.FTZ R135, R28.reuse, R30, -R135 ;  /* 0x0000001e1c877223 */ /* 0x040fe20000010887 */
[----:B------:R-:W-:Y:S01]  /*24d0*/  FFMA.FTZ R133, R28, R31, R133 ;  /* 0x0000001f1c857223 */ /* 0x000fe20000010085 */
[----:B--2---:R-:W2:Y:S01]  /*24e0*/  SHFL.UP PT, R49, R110, 0x1, RZ ;  /* 0x042000006e317989 */ /* 0x004ea200000e00ff */
[----:B------:R-:W-:Y:S01]  /*24f0*/  BSSY B0, `(.L_x_16549) ;  /* 0x00000c2000007945 */ /* 0x000fe20003800000 */
[C---:B------:R-:W-:Y:S01]  /*2500*/  FMUL.FTZ R143, R86.reuse, R135 ;  /* 0x00000087568f7220 */ /* 0x040fe20000410000 */
[-C--:B------:R-:W-:Y:S01]  /*2510*/  FMUL.FTZ R115, R86, R133.reuse ;  /* 0x0000008556737220 */ /* 0x080fe20000410000 */
[----:B------:R-:W1:Y:S01]  /*2520*/  SHFL.UP PT, R51, R112, 0x1, RZ ;  /* 0x0420000070337989 */ /* 0x000e6200000e00ff */
[C---:B------:R-:W-:Y:S01]  /*2530*/  FMUL.FTZ R113, R87.reuse, R133 ;  /* 0x0000008557717220 */ /* 0x040fe20000410000 */
        /* <DEDUP_REMOVED lines=8> */
[C---:B----4-:R-:W-:Y:S01]  /*25c0*/  FMUL.FTZ R29, R112.reuse, R103 ;  /* 0x00000067701d7220 */ /* 0x050fe20000410000 */
[----:B0-----:R-:W-:-:S03]  /*25d0*/  FMUL.FTZ R116, R112, R105 ;  /* 0x0000006970747220 */ /* 0x001fc60000410000 */
[----:B------:R-:W-:Y:S01]  /*25e0*/  FFMA.FTZ R30, R110, R105, R29 ;  /* 0x000000696e1e7223 */ /* 0x000fe2000001001d */
[----:B--2---:R-:W-:Y:S01]  /*25f0*/  FMUL.FTZ R114, R112, R49 ;  /* 0x0000003170727220 */ /* 0x004fe20000410000 */
[----:B------:R-:W-:Y:S02]  /*2600*/  FFMA.FTZ R116, R110, R103, -R116 ;  /* 0x000000676e747223 */ /* 0x000fe40000010874 */
[----:B------:R-:W-:Y:S01]  /*2610*/  @P3 FADD.FTZ R107, R107, R30 ;  /* 0x0000001e6b6b3221 */ /* 0x000fe20000010000 */
[----:B------:R-:W-:Y:S01]  /*2620*/  FMUL.FTZ R103, R126, R115 ;  /* 0x000000737e677220 */ /* 0x000fe20000410000 */
[-C--:B-1----:R-:W-:Y:S01]  /*2630*/  FFMA.FTZ R29, R110, R51.reuse, R114 ;  /* 0x000000336e1d7223 */ /* 0x082fe20000010072 */
[----:B------:R-:W-:Y:S01]  /*2640*/  FMUL.FTZ R51, R112, R51 ;  /* 0x0000003370337220 */ /* 0x000fe20000410000 */
[----:B------:R-:W-:-:S03]  /*2650*/  @P3 FADD.FTZ R109, R109, R116 ;  /* 0x000000746d6d3221 */ /* 0x000fc60000010000 */
[----:B------:R-:W-:Y:S01]  /*2660*/  @P3 FFMA.FTZ R110, R110, R49, -R51 ;  /* 0x000000316e6e3223 */ /* 0x000fe20000010833 */
[----:B------:R-:W-:Y:S01]  /*2670*/  FSEL R29, R112, R29, !P3 ;  /* 0x0000001d701d7208 */ /* 0x000fe20005800000 */
[----:B------:R-:W0:Y:S01]  /*2680*/  SHFL.UP PT, R49, R107, 0x2, RZ ;  /* 0x044000006b317989 */ /* 0x000e2200000e00ff */
[C---:B------:R-:W-:Y:S01]  /*2690*/  FMUL.FTZ R51, R124.reuse, R115 ;  /* 0x000000737c337220 */ /* 0x040fe20000410000 */
[-C--:B------:R-:W-:Y:S01]  /*26a0*/  FFMA.FTZ R112, -R124, R143.reuse, -R103 ;  /* 0x0000008f7c707223 */ /* 0x080fe20000010967 */
[----:B------:R-:W-:Y:S01]  /*26b0*/  ISETP.GE.AND P3, PT, R61, 0x2, PT ;  /* 0x000000023d00780c */ /* 0x000fe20003f66270 */
[----:B------:R-:W1:Y:S01]  /*26c0*/  SHFL.UP PT, R31, R109, 0x2, RZ ;  /* 0x044000006d1f7989 */ /* 0x000e6200000e00ff */
[----:B------:R-:W-:Y:S01]  /*26d0*/  FFMA.FTZ R51, R126, R143, -R51 ;  /* 0x0000008f7e337223 */ /* 0x000fe20000010833 */
[----:B------:R-:W-:Y:S02]  /*26e0*/  FADD.FTZ R114, -R113, R112 ;  /* 0x0000007071727221 */ /* 0x000fe40000010100 */
[----:B------:R-:W2:Y:S01]  /*26f0*/  SHFL.UP PT, R28, R110, 0x2, RZ ;  /* 0x044000006e1c7989 */ /* 0x000ea200000e00ff */
[----:B------:R-:W-:Y:S01]  /*2700*/  FADD.FTZ R112, R118, R51 ;  /* 0x0000003376707221 */ /* 0x000fe20000010000 */
[----:B------:R-:W-:-:S02]  /*2710*/  FMUL.FTZ R116, R125, -R114 ;  /* 0x800000727d747220 */ /* 0x000fc40000410000 */
[----:B------:R-:W4:Y:S01]  /*2720*/  SHFL.UP PT, R30, R29, 0x2, RZ ;  /* 0x044000001d1e7989 */ /* 0x000f2200000e00ff */
[-C--:B------:R-:W-:Y:S01]  /*2730*/  FMUL.FTZ R51, R125, -R112.reuse ;  /* 0x800000707d337220 */ /* 0x080fe20000410000 */
[----:B------:R-:W-:-:S03]  /*2740*/  FFMA.FTZ R105, R123, R112, -R116 ;  /* 0x000000707b697223 */ /* 0x000fc60000010874 */
[----:B------:R-:W-:Y:S01]  /*2750*/  FFMA.FTZ R128, R123, R114, R51 ;  /* 0x000000727b807223 */ /* 0x000fe20000010033 */
[C---:B0-----:R-:W-:Y:S01]  /*2760*/  FMUL.FTZ R103, R29.reuse, R49 ;  /* 0x000000311d677220 */ /* 0x041fe20000410000 */
[----:B-1----:R-:W-:-:S03]  /*2770*/  FMUL.FTZ R112, R29, R31 ;  /* 0x0000001f1d707220 */ /* 0x002fc60000410000 */
[C---:B------:R-:W-:Y:S01]  /*2780*/  FFMA.FTZ R114, R110.reuse, R31, -R103 ;  /* 0x0000001f6e727223 */ /* 0x040fe20000010867 */
[----:B------:R-:W-:Y:S01]  /*2790*/  FADD.FTZ R103, -R111, R128 ;  /* 0x000000806f677221 */ /* 0x000fe20000010100 */
[----:B--2---:R-:W-:Y:S01]  /*27a0*/  FMUL.FTZ R51, R29, R28 ;  /* 0x0000001c1d337220 */ /* 0x004fe20000410000 */
[----:B------:R-:W-:Y:S01]  /*27b0*/  FFMA.FTZ R116, R110, R49, R112 ;  /* 0x000000316e747223 */ /* 0x000fe20000010070 */
[----:B------:R-:W-:Y:S01]  /*27c0*/  @P3 FADD.FTZ R109, R109, R114 ;  /* 0x000000726d6d3221 */ /* 0x000fe20000010000 */
[----:B------:R-:W-:Y:S01]  /*27d0*/  FMUL.FTZ R112, R88, R135 ;  /* 0x0000008758707220 */ /* 0x000fe20000410000 */
[-C--:B----4-:R-:W-:Y:S01]  /*27e0*/  FMUL.FTZ R31, R29, R30.reuse ;  /* 0x0000001e1d1f7220 */ /* 0x090fe20000410000 */
[C---:B------:R-:W-:Y:S01]  /*27f0*/  FFMA.FTZ R30, R110.reuse, R30, R51 ;  /* 0x0000001e6e1e7223 */ /* 0x040fe20000010033 */
[----:B------:R-:W-:Y:S01]  /*2800*/  @P3 FADD.FTZ R107, R107, R116 ;  /* 0x000000746b6b3221 */ /* 0x000fe20000010000 */
[----:B------:R-:W0:Y:S01]  /*2810*/  SHFL.UP PT, R49, R109, 0x4, RZ ;  /* 0x048000006d317989 */ /* 0x000e2200000e00ff */
[----:B------:R-:W-:Y:S01]  /*2820*/  @P3 FFMA.FTZ R110, R110, R28, -R31 ;  /* 0x0000001c6e6e3223 */ /* 0x000fe2000001081f */
[----:B------:R-:W-:Y:S01]  /*2830*/  FADD.FTZ R105, R112, R105 ;  /* 0x0000006970697221 */ /* 0x000fe20000010000 */
[----:B------:R-:W-:Y:S01]  /*2840*/  FSEL R30, R29, R30, !P3 ;  /* 0x0000001e1d1e7208 */ /* 0x000fe20005800000 */
[----:B------:R-:W1:Y:S01]  /*2850*/  SHFL.UP PT, R51, R107, 0x4, RZ ;  /* 0x048000006b337989 */ /* 0x000e6200000e00ff */
[C---:B------:R-:W-:Y:S01]  /*2860*/  FMUL.FTZ R131, R132.reuse, -R103 ;  /* 0x8000006784837220 */ /* 0x040fe20000410000 */
[----:B------:R-:W-:Y:S01]  /*2870*/  FMUL.FTZ R28, R132, -R105 ;  /* 0x80000069841c7220 */ /* 0x000fe20000410000 */
[----:B------:R-:W-:Y:S01]  /*2880*/  FMUL.FTZ R116, R90, R133 ;  /* 0x000000855a747220 */ /* 0x000fe20000410000 */
[----:B------:R-:W2:Y:S01]  /*2890*/  SHFL.UP PT, R29, R110, 0x4, RZ ;  /* 0x048000006e1d7989 */ /* 0x000ea200000e00ff */
[C---:B------:R-:W-:Y:S01]  /*28a0*/  FFMA.FTZ R131, R136.reuse, R105, -R131 ;  /* 0x0000006988837223 */ /* 0x040fe20000010883 */
[----:B------:R-:W-:Y:S01]  /*28b0*/  FFMA.FTZ R137, R136, R103, R28 ;  /* 0x0000006788897223 */ /* 0x000fe2000001001c */
[----:B---3--:R-:W-:Y:S01]  /*28c0*/  FMUL.FTZ R103, R124, R3 ;  /* 0x000000037c677220 */ /* 0x008fe20000410000 */
[----:B------:R-:W3:Y:S01]  /*28d0*/  SHFL.UP PT, R31, R30, 0x4, RZ ;  /* 0x048000001e1f7989 */ /* 0x000ee200000e00ff */
[----:B------:R-:W-:Y:S01]  /*28e0*/  FMUL.FTZ R114, R90, R135 ;  /* 0x000000875a727220 */ /* 0x000fe20000410000 */
[-C--:B------:R-:W-:Y:S01]  /*28f0*/  FMUL.FTZ R105, R124, -R2.reuse ;  /* 0x800000027c697220 */ /* 0x080fe20000410000 */
[----:B------:R-:W-:Y:S01]  /*2900*/  FADD.FTZ R144, -R116, R137 ;  /* 0x0000008974907221 */ /* 0x000fe20000010100 */
[----:B------:R-:W-:Y:S01]  /*2910*/  FFMA.FTZ R28, R126, R2, -R103 ;  /* 0x000000027e1c7223 */ /* 0x000fe20000010867 */
[----:B------:R-:W-:Y:S01]  /*2920*/  FADD.FTZ R142, R114, R131 ;  /* 0x00000083728e7221 */ /* 0x000fe20000010000 */
[----:B------:R-:W-:Y:S01]  /*2930*/  ISETP.GE.AND P3, PT, R61, 0x4, PT ;  /* 0x000000043d00780c */ /* 0x000fe20003f66270 */
[----:B------:R-:W-:Y:S01]  /*2940*/  FFMA.FTZ R128, R126, -R3, R105 ;  /* 0x800000037e807223 */ /* 0x000fe20000010069 */
[----:B------:R-:W-:Y:S01]  /*2950*/  FMUL.FTZ R146, R129, -R144 ;  /* 0x8000009081927220 */ /* 0x000fe20000410000 */
[----:B------:R-:W-:Y:S01]  /*2960*/  FMUL.FTZ R103, R125, -R28 ;  /* 0x8000001c7d677220 */ /* 0x000fe20000410000 */
[----:B------:R-:W-:Y:S01]  /*2970*/  FMUL.FTZ R105, R129, -R142 ;  /* 0x8000008e81697220 */ /* 0x000fe20000410000 */
[----:B------:R-:W-:Y:S01]  /*2980*/  FMUL.FTZ R138, R125, -R128 ;  /* 0x800000807d8a7220 */ /* 0x000fe20000410000 */
[----:B------:R-:W-:Y:S01]  /*2990*/  FFMA.FTZ R137, R127, R142, -R146 ;  /* 0x0000008e7f897223 */ /* 0x000fe20000010892 */
[----:B------:R-:W-:Y:S01]  /*29a0*/  FFMA.FTZ R131, R123, R128, R103 ;  /* 0x000000807b837223 */ /* 0x000fe20000010067 */
[C---:B0-----:R-:W-:Y:S01]  /*29b0*/  FMUL.FTZ R142, R30.reuse, R49 ;  /* 0x000000311e8e7220 */ /* 0x041fe20000410000 */
[----:B------:R-:W-:Y:S01]  /*29c0*/  FFMA.FTZ R144, R127, R144, R105 ;  /* 0x000000907f907223 */ /* 0x000fe20000010069 */
[-C--:B-1----:R-:W-:Y:S01]  /*29d0*/  FMUL.FTZ R103, R30, R51.reuse ;  /* 0x000000331e677220 */ /* 0x082fe20000410000 */
[----:B------:R-:W-:Y:S01]  /*29e0*/  FFMA.FTZ R105, R123, R28, -R138 ;  /* 0x0000001c7b697223 */ /* 0x000fe2000001088a */
[----:B------:R-:W-:Y:S01]  /*29f0*/  FFMA.FTZ R142, R110, R51, R142 ;  /* 0x000000336e8e7223 */ /* 0x000fe2000001008e */
[----:B------:R-:W-:Y:S01]  /*2a00*/  FADD.FTZ R139, -R141, R144 ;  /* 0x000000908d8b7221 */ /* 0x000fe20000010100 */
[----:B--2---:R-:W-:Y:S01]  /*2a10*/  FMUL.FTZ R128, R30, R29 ;  /* 0x0000001d1e807220 */ /* 0x004fe20000410000 */
[----:B------:R-:W-:Y:S01]  /*2a20*/  FFMA.FTZ R138, R110, R49, -R103 ;  /* 0x000000316e8a7223 */ /* 0x000fe20000010867 */
[----:B------:R-:W-:Y:S01]  /*2a30*/  @P3 FADD.FTZ R107, R107, R142 ;  /* 0x0000008e6b6b3221 */ /* 0x000fe20000010000 */
[----:B------:R-:W-:Y:S01]  /*2a40*/  FMUL.FTZ R145, R134, -R139 ;  /* 0x8000008b86917220 */ /* 0x000fe20000410000 */
[-C--:B---3--:R-:W-:Y:S01]  /*2a50*/  FMUL.FTZ R28, R30, R31.reuse ;  /* 0x0000001f1e1c7220 */ /* 0x088fe20000410000 */
[C---:B------:R-:W-:Y:S01]  /*2a60*/  FFMA.FTZ R31, R110.reuse, R31, R128 ;  /* 0x0000001f6e1f7223 */ /* 0x040fe20000010080 */
        /* <DEDUP_REMOVED lines=8> */
[----:B------:R-:W-:Y:S01]  /*2af0*/  FMUL.FTZ R138, R132, -R105 ;  /* 0x80000069848a7220 */ /* 0x000fe20000410000 */
[-C--:B------:R-:W-:Y:S01]  /*2b00*/  FMUL.FTZ R30, R134, -R137.reuse ;  /* 0x80000089861e7220 */ /* 0x080fe20000410000 */
[----:B------:R-:W-:Y:S01]  /*2b10*/  FFMA.FTZ R146, R130, R137, -R145 ;  /* 0x0000008982927223 */ /* 0x000fe20000010891 */
[----:B------:R-:W2:Y:S01]  /*2b20*/  SHFL.UP PT, R29, R110, 0x8, RZ ;  /* 0x050000006e1d7989 */ /* 0x000ea200000e00ff */
[----:B------:R-:W-:Y:S01]  /*2b30*/  FFMA.FTZ R142, R136, R131, R138 ;  /* 0x00000083888e7223 */ /* 0x000fe2000001008a */
[----:B------:R-:W-:Y:S01]  /*2b40*/  FFMA.FTZ R137, R130, R139, R30 ;  /* 0x0000008b82897223 */ /* 0x000fe2000001001e */
[----:B------:R-:W-:Y:S01]  /*2b50*/  FFMA.FTZ R30, R136, R105, -R103 ;  /* 0x00000069881e7223 */ /* 0x000fe20000010867 */
[----:B------:R-:W3:Y:S01]  /*2b60*/  SHFL.UP PT, R51, R28, 0x8, RZ ;  /* 0x050000001c337989 */ /* 0x000ee200000e00ff */
[C---:B------:R-:W-:Y:S01]  /*2b70*/  FMUL.FTZ R138, R92.reuse, R133 ;  /* 0x000000855c8a7220 */ /* 0x040fe20000410000 */
[----:B------:R-:W-:Y:S01]  /*2b80*/  FMUL.FTZ R139, R92, R135 ;  /* 0x000000875c8b7220 */ /* 0x000fe20000410000 */
[C---:B------:R-:W-:Y:S01]  /*2b90*/  FMUL.FTZ R144, R129.reuse, -R30 ;  /* 0x8000001e81907220 */ /* 0x040fe20000410000 */
[-C--:B------:R-:W-:Y:S01]  /*2ba0*/  FMUL.FTZ R103, R129, -R142.reuse ;  /* 0x8000008e81677220 */ /* 0x080fe20000410000 */
[----:B------:R-:W-:Y:S01]  /*2bb0*/  FADD.FTZ R148, -R138, R137 ;  /* 0x000000898a947221 */ /* 0x000fe20000010100 */
[----:B------:R-:W-:Y:S01]  /*2bc0*/  FADD.FTZ R146, R139, R146 ;  /* 0x000000928b927221 */ /* 0x000fe20000010000 */
[C---:B------:R-:W-:Y:S01]  /*2bd0*/  FFMA.FTZ R131, R127.reuse, R142, R144 ;  /* 0x0000008e7f837223 */ /* 0x040fe20000010090 */
[----:B------:R-:W-:Y:S01]  /*2be0*/  FFMA.FTZ R105, R127, R30, -R103 ;  /* 0x0000001e7f697223 */ /* 0x000fe20000010867 */
[----:B------:R-:W-:Y:S01]  /*2bf0*/  ISETP.GE.AND P3, PT, R61, 0x8, PT ;  /* 0x000000083d00780c */ /* 0x000fe20003f66270 */
[C---:B------:R-:W-:Y:S01]  /*2c00*/  FMUL.FTZ R30, R119.reuse, -R148 ;  /* 0x80000094771e7220 */ /* 0x040fe20000410000 */
[-C--:B------:R-:W-:Y:S01]  /*2c10*/  FMUL.FTZ R137, R119, -R146.reuse ;  /* 0x8000009277897220 */ /* 0x080fe20000410000 */
[----:B------:R-:W-:Y:S01]  /*2c20*/  FMUL.FTZ R103, R134, -R131 ;  /* 0x8000008386677220 */ /* 0x000fe20000410000 */
[C---:B0-----:R-:W-:Y:S01]  /*2c30*/  FMUL.FTZ R144, R28.reuse, R49 ;  /* 0x000000311c907220 */ /* 0x041fe20000410000 */
[C---:B------:R-:W-:Y:S01]  /*2c40*/  FFMA.FTZ R30, R121.reuse, R146, -R30 ;  /* 0x00000092791e7223 */ /* 0x040fe2000001081e */
[----:B------:R-:W-:Y:S01]  /*2c50*/  FFMA.FTZ R152, R121, R148, R137 ;  /* 0x0000009479987223 */ /* 0x000fe20000010089 */
[----:B-1----:R-:W-:Y:S01]  /*2c60*/  FMUL.FTZ R146, R28, R31 ;  /* 0x0000001f1c927220 */ /* 0x002fe20000410000 */
[----:B------:R-:W-:Y:S01]  /*2c70*/  FFMA.FTZ R148, R130, R105, -R103 ;  /* 0x0000006982947223 */ /* 0x000fe20000010867 */
[----:B------:R-:W-:Y:S01]  /*2c80*/  FFMA.FTZ R144, R110, R31, -R144 ;  /* 0x0000001f6e907223 */ /* 0x000fe20000010890 */
[----:B------:R-:W-:Y:S01]  /*2c90*/  FMUL.FTZ R105, R134, -R105 ;  /* 0x8000006986697220 */ /* 0x000fe20000410000 */
[----:B--2---:R-:W-:Y:S01]  /*2ca0*/  FMUL.FTZ R103, R28, R29 ;  /* 0x0000001d1c677220 */ /* 0x004fe20000410000 */
[----:B------:R-:W-:Y:S01]  /*2cb0*/  FFMA.FTZ R146, R110, R49, R146 ;  /* 0x000000316e927223 */ /* 0x000fe20000010092 */
[----:B------:R-:W-:Y:S01]  /*2cc0*/  @P3 FADD.FTZ R109, R109, R144 ;  /* 0x000000906d6d3221 */ /* 0x000fe20000010000 */
[----:B------:R-:W-:Y:S01]  /*2cd0*/  FFMA.FTZ R150, R130, R131, R105 ;  /* 0x0000008382967223 */ /* 0x000fe20000010069 */
[-C--:B---3--:R-:W-:Y:S01]  /*2ce0*/  FMUL.FTZ R142, R28, R51.reuse ;  /* 0x000000331c8e7220 */ /* 0x088fe20000410000 */
[C---:B------:R-:W-:Y:S01]  /*2cf0*/  FFMA.FTZ R103, R110.reuse, R51, R103 ;  /* 0x000000336e677223 */ /* 0x040fe20000010067 */
[----:B------:R-:W-:Y:S01]  /*2d00*/  @P3 FADD.FTZ R107, R107, R146 ;  /* 0x000000926b6b3221 */ /* 0x000fe20000010000 */
[----:B------:R-:W0:Y:S01]  /*2d10*/  SHFL.UP PT, R145, R109, 0x10, RZ ;  /* 0x060000006d917989 */ /* 0x000e2200000e00ff */
[----:B------:R-:W-:Y:S01]  /*2d20*/  @P3 FFMA.FTZ R110, R110, R29, -R142 ;  /* 0x0000001d6e6e3223 */ /* 0x000fe2000001088e */
[C---:B------:R-:W-:Y:S01]  /*2d30*/  FMUL.FTZ R137, R93.reuse, R133 ;  /* 0x000000855d897220 */ /* 0x040fe20000410000 */
[----:B------:R-:W-:Y:S01]  /*2d40*/  FSEL R142, R28, R103, !P3 ;  /* 0x000000671c8e7208 */ /* 0x000fe20005800000 */
[----:B------:R-:W1:Y:S01]  /*2d50*/  SHFL.UP PT, R51, R107, 0x10, RZ ;  /* 0x060000006b337989 */ /* 0x000e6200000e00ff */
[----:B------:R-:W-:Y:S01]  /*2d60*/  FMUL.FTZ R131, R93, R135 ;  /* 0x000000875d837220 */ /* 0x000fe20000410000 */
[----:B------:R-:W-:Y:S01]  /*2d70*/  FADD.FTZ R147, -R137, R152 ;  /* 0x0000009889937221 */ /* 0x000fe20000010100 */
[----:B------:R-:W-:Y:S01]  /*2d80*/  FMUL.FTZ R28, R119, -R150 ;  /* 0x80000096771c7220 */ /* 0x000fe20000410000 */
[----:B------:R-:W2:Y:S01]  /*2d90*/  SHFL.UP PT, R103, R110, 0x10, RZ ;  /* 0x060000006e677989 */ /* 0x000ea200000e00ff */
[----:B------:R-:W-:Y:S01]  /*2da0*/  FADD.FTZ R49, R131, R30 ;  /* 0x0000001e83317221 */ /* 0x000fe20000010000 */
[----:B------:R-:W-:Y:S01]  /*2db0*/  FMUL.FTZ R153, R122, -R147 ;  /* 0x800000937a997220 */ /* 0x000fe20000410000 */
[-C--:B------:R-:W-:Y:S01]  /*2dc0*/  FFMA.FTZ R149, R121, R148.reuse, -R28 ;  /* 0x0000009479957223 */ /* 0x080fe2000001081c */
[----:B------:R-:W3:Y:S01]  /*2dd0*/  SHFL.UP PT, R105, R142, 0x10, RZ ;  /* 0x060000008e697989 */ /* 0x000ee200000e00ff */
[----:B------:R-:W-:Y:S01]  /*2de0*/  FMUL.FTZ R148, R119, -R148 ;  /* 0x8000009477947220 */ /* 0x000fe20000410000 */
[----:B------:R-:W-:Y:S01]  /*2df0*/  HFMA2.MMA R29, -RZ, RZ, 0, 0 ;  /* 0x00000000ff1d7435 */ /* 0x000fe200000001ff */
[-C--:B------:R-:W-:Y:S01]  /*2e00*/  FFMA.FTZ R144, R120, R49.reuse, -R153 ;  /* 0x0000003178907223 */ /* 0x080fe20000010899 */
[----:B------:R-:W-:Y:S01]  /*2e10*/  FMUL.FTZ R49, R122, -R49 ;  /* 0x800000317a317220 */ /* 0x000fe20000410000 */
[----:B------:R-:W-:Y:S01]  /*2e20*/  FFMA.FTZ R151, R121, R150, R148 ;  /* 0x0000009679977223 */ /* 0x000fe20000010094 */
[----:B------:R-:W-:-:S02]  /*2e30*/  MOV R28, 0x3f800000 ;  /* 0x3f800000001c7802 */ /* 0x000fc40000000f00 */
[----:B------:R-:W-:Y:S02]  /*2e40*/  CS2R R30, SRZ ;  /* 0x00000000001e7805 */ /* 0x000fe4000001ff00 */
[----:B------:R-:W-:Y:S01]  /*2e50*/  ISETP.GE.AND P3, PT, R61, 0x10, PT ;  /* 0x000000103d00780c */ /* 0x000fe20003f66270 */
[----:B------:R-:W-:Y:S01]  /*2e60*/  FFMA.FTZ R152, R120, R147, R49 ;  /* 0x0000009378987223 */ /* 0x000fe20000010031 */
[----:B------:R-:W-:Y:S01]  /*2e70*/  FMUL.FTZ R146, R122, -R151 ;  /* 0x800000977a927220 */ /* 0x000fe20000410000 */
[----:B------:R-:W-:Y:S01]  /*2e80*/  FMUL.FTZ R135, R0, R135 ;  /* 0x0000008700877220 */ /* 0x000fe20000410000 */
[----:B0-----:R-:W-:Y:S01]  /*2e90*/  FMUL.FTZ R150, R142, R145 ;  /* 0x000000918e967220 */ /* 0x001fe20000410000 */
[----:B------:R0:W4:Y:S01]  /*2ea0*/  @!P0 LDS.128 R28, [R85+0x1980] ;  /* 0x00198000551c8984 */ /* 0x0001220000000c00 */
[----:B------:R-:W-:Y:S01]  /*2eb0*/  ISETP.NE.AND P0, PT, R117, 0x1f, PT ;  /* 0x0000001f7500780c */ /* 0x000fe20003f05270 */
[----:B------:R-:W-:Y:S01]  /*2ec0*/  FFMA.FTZ R49, R120, R149, -R146 ;  /* 0x0000009578317223 */ /* 0x000fe20000010892 */
[-C--:B-1----:R-:W-:Y:S01]  /*2ed0*/  FMUL.FTZ R148, R142, R51.reuse ;  /* 0x000000338e947220 */ /* 0x082fe20000410000 */
[----:B------:R-:W-:Y:S01]  /*2ee0*/  FFMA.FTZ R150, R110, R51, R150 ;  /* 0x000000336e967223 */ /* 0x000fe20000010096 */
[----:B------:R-:W-:Y:S01]  /*2ef0*/  FMUL.FTZ R149, R122, -R149 ;  /* 0x800000957a957220 */ /* 0x000fe20000410000 */
[----:B------:R-:W-:Y:S01]  /*2f00*/  FMUL.FTZ R133, R0, R133 ;  /* 0x0000008500857220 */ /* 0x000fe20000410000 */
[----:B--2---:R-:W-:Y:S01]  /*2f10*/  FMUL.FTZ R147, R142, R103 ;  /* 0x000000678e937220 */ /* 0x004fe20000410000 */
[----:B------:R-:W-:Y:S01]  /*2f20*/  FFMA.FTZ R148, R110, R145, -R148 ;  /* 0x000000916e947223 */ /* 0x000fe20000010894 */
[----:B------:R-:W-:Y:S01]  /*2f30*/  @P3 FADD.FTZ R107, R107, R150 ;  /* 0x000000966b6b3221 */ /* 0x000fe20000010000 */
[----:B------:R-:W-:Y:S01]  /*2f40*/  FFMA.FTZ R51, R120, R151, R149 ;  /* 0x0000009778337223 */ /* 0x000fe20000010095 */
[-C--:B---3--:R-:W-:Y:S01]  /*2f50*/  FFMA.FTZ R147, R110, R105.reuse, R147 ;  /* 0x000000696e937223 */ /* 0x088fe20000010093 */
[----:B------:R-:W-:Y:S01]  /*2f60*/  FMUL.FTZ R146, R142, R105 ;  /* 0x000000698e927220 */ /* 0x000fe20000410000 */
[----:B------:R-:W-:Y:S01]  /*2f70*/  @P3 FADD.FTZ R109, R109, R148 ;  /* 0x000000946d6d3221 */ /* 0x000fe20000010000 */
[----:B------:R-:W-:Y:S01]  /*2f80*/  FADD.FTZ R105, -R133, R152 ;  /* 0x0000009885697221 */ /* 0x000fe20000010100 */
[----:B------:R0:W1:Y:S01]  /*2f90*/  SHFL.DOWN PT, R145, R49, 0x1, 0x1f ;  /* 0x08201f0031917f89 */ /* 0x00006200000e0000 */
[----:B------:R-:W-:Y:S01]  /*2fa0*/  @P3 FFMA.FTZ R110, R110, R103, -R146 ;  /* 0x000000676e6e3223 */ /* 0x000fe20000010892 */
[----:B------:R-:W-:Y:S01]  /*2fb0*/  FSEL R142, R142, R147, !P3 ;  /* 0x000000938e8e7208 */ /* 0x000fe20005800000 */
[----:B------:R-:W-:Y:S01]  /*2fc0*/  FADD.FTZ R103, R135, R144 ;  /* 0x0000009087677221 */ /* 0x000fe20000010000 */
        /* <DEDUP_REMOVED lines=20> */
.L_x_16550:
[----:B------:R-:W-:Y:S05]  /*3110*/  BSYNC B0 ;  /* 0x0000000000007941 */ /* 0x000fea0003800000 */
.L_x_16549:
        /* <DEDUP_REMOVED lines=17> */
.L_x_16552:
[----:B------:R-:W-:Y:S05]  /*3230*/  BSYNC B0 ;  /* 0x0000000000007941 */ /* 0x000fea0003800000 */
.L_x_16551:
        /* <DEDUP_REMOVED lines=17> */
.L_x_16554:
[----:B------:R-:W-:Y:S05]  /*3350*/  BSYNC B0 ;  /* 0x0000000000007941 */ /* 0x000fea0003800000 */
.L_x_16553:
        /* <DEDUP_REMOVED lines=17> */
.L_x_16556:
[----:B------:R-:W-:Y:S05]  /*3470*/  BSYNC B0 ;  /* 0x0000000000007941 */ /* 0x000fea0003800000 */
.L_x_16555:
        /* <DEDUP_REMOVED lines=17> */
.L_x_16558:
[----:B------:R-:W-:Y:S05]  /*3590*/  BSYNC B0 ;  /* 0x0000000000007941 */ /* 0x000fea0003800000 */
.L_x_16557:
[----:B-1----:R-:W-:Y:S01]  /*35a0*/  SHFL.DOWN PT, R148, R51, 0x1, 0x1f ;  /* 0x08201f0033947f89 */ /* 0x002fe200000e0000 */
[CC--:B------:R-:W-:Y:S01]  /*35b0*/  FMUL.FTZ R145, R142.reuse, R35.reuse ;  /* 0x000000238e917220 */ /* 0x0c0fe20000410000 */
[-C--:B------:R-:W-:Y:S01]  /*35c0*/  FMUL.FTZ R144, R142, R34.reuse ;  /* 0x000000228e907220 */ /* 0x080fe20000410000 */
[----:B------:R-:W-:Y:S01]  /*35d0*/  ISETP.GT.AND P0, PT, R61, 0x1e, PT ;  /* 0x0000001e3d00780c */ /* 0x000fe20003f04270 */
[----:B------:R-:W0:Y:S01]  /*35e0*/  SHFL.IDX PT, R147, R31, RZ, 0x1f ;  /* 0x00001fff1f937589 */ /* 0x000e2200000e0000 */
[C---:B------:R-:W-:Y:S01]  /*35f0*/  FFMA.FTZ R142, R110.reuse, R34, -R145 ;  /* 0x000000226e8e7223 */ /* 0x040fe20000010891 */
[----:B------:R-:W-:Y:S01]  /*3600*/  FFMA.FTZ R144, R110, R35, R144 ;  /* 0x000000236e907223 */ /* 0x000fe20000010090 */
[----:B------:R-:W-:Y:S01]  /*3610*/  BSSY B0, `(.L_x_16559) ;  /* 0x0000158000007945 */ /* 0x000fe20003800000 */
[----:B------:R-:W1:Y:S01]  /*3620*/  SHFL.IDX PT, R146, R30, RZ, 0x1f ;  /* 0x00001fff1e927589 */ /* 0x000e6200000e0000 */
[----:B------:R-:W-:Y:S01]  /*3630*/  @P1 FADD.FTZ R34, R109, R142 ;  /* 0x0000008e6d221221 */ /* 0x000fe20000010000 */
[----:B------:R-:W-:Y:S01]  /*3640*/  @P1 FADD.FTZ R35, R107, R144 ;  /* 0x000000906b231221 */ /* 0x000fe20000010000 */
[----:B------:R-:W-:Y:S01]  /*3650*/  ISETP.NE.AND P1, PT, R61, RZ, PT ;  /* 0x000000ff3d00720c */ /* 0x000fe20003f25270 */
[----:B------:R-:W5:Y:S04]  /*3660*/  SHFL.DOWN PT, R150, R49, 0x1, 0x1f ;  /* 0x08201f0031967f89 */ /* 0x000f6800000e0000 */
[----:B------:R-:W5:Y:S04]  /*3670*/  SHFL.DOWN PT, R152, R103, 0x1, 0x1f ;  /* 0x08201f0067987f89 */ /* 0x000f6800000e0000 */
[----:B------:R-:W5:Y:S04]  /*3680*/  SHFL.DOWN PT, R151, R105, 0x1, 0x1f ;  /* 0x08201f0069977f89 */ /* 0x000f6800000e0000 */
[----:B--2-4-:R-:W2:Y:S01]  /*3690*/  SHFL.IDX PT, R51, R51, RZ, 0x1f ;  /* 0x00001fff33337589 */ /* 0x014ea200000e0000 */
[----:B0-----:R-:W-:-:S03]  /*36a0*/  @P2 FMUL.FTZ R149, R148, R147 ;  /* 0x0000009394952220 */ /* 0x001fc60000410000 */
[----:B---3--:R-:W-:Y:S01]  /*36b0*/  SHFL.IDX PT, R103, R103, RZ, 0x1f ;  /* 0x00001fff67677589 */ /* 0x008fe200000e0000 */
[----:B-1----:R-:W-:-:S03]  /*36c0*/  @P2 FMUL.FTZ R148, R148, R146 ;  /* 0x0000009294942220 */ /* 0x002fc60000410000 */
[----:B------:R-:W-:Y:S01]  /*36d0*/  SHFL.IDX PT, R105, R105, RZ, 0x1f ;  /* 0x00001fff69697589 */ /* 0x000fe200000e0000 */
[C---:B-----5:R-:W-:Y:S01]  /*36e0*/  @P2 FFMA.FTZ R149, R150.reuse, R146, -R149 ;  /* 0x0000009296952223 */ /* 0x060fe20000010895 */
[----:B------:R-:W-:-:S03]  /*36f0*/  @P2 FFMA.FTZ R148, R150, R147, R148 ;  /* 0x0000009396942223 */ /* 0x000fc60000010094 */
[----:B------:R-:W-:Y:S01]  /*3700*/  @P2 FADD.FTZ R146, R152, R149 ;  /* 0x0000009598922221 */ /* 0x000fe20000010000 */
[----:B------:R-:W-:-:S03]  /*3710*/  @P2 FADD.FTZ R147, R151, R148 ;  /* 0x0000009497932221 */ /* 0x000fc60000010000 */
[CC--:B------:R-:W-:Y:S01]  /*3720*/  FMUL.FTZ R110, R146.reuse, -R3.reuse ;  /* 0x80000003926e7220 */ /* 0x0c0fe20000410000 */
[----:B------:R-:W-:Y:S01]  /*3730*/  ISETP.NE.AND P2, PT, R63, RZ, PT ;  /* 0x000000ff3f00720c */ /* 0x000fe20003f45270 */
[----:B------:R-:W-:Y:S01]  /*3740*/  FMUL.FTZ R107, R147, -R3 ;  /* 0x80000003936b7220 */ /* 0x000fe20000410000 */
        /* <DEDUP_REMOVED lines=92> */
[----:B------:R-:W-:Y:S01]  /*3d10*/  FFMA.FTZ R122, R0, R33, RZ ;  /* 0x00000021007a7223 */ /* 0x000fe200000100ff */
[----:B------:R-:W-:Y:S01]  /*3d20*/  FADD.FTZ R123, -R83, R33 ;  /* 0x00000021537b7221 */ /* 0x000fe20000010100 */
[----:B------:R-:W-:Y:S01]  /*3d30*/  FMUL.FTZ R120, R68, R135 ;  /* 0x0000008744787220 */ /* 0x000fe20000410000 */
[----:B------:R-:W-:Y:S01]  /*3d40*/  FMUL.FTZ R121, R70, R131 ;  /* 0x0000008346797220 */ /* 0x000fe20000410000 */
[----:B------:R-:W-:Y:S01]  /*3d50*/  FMUL.FTZ R124, R68, R133 ;  /* 0x00000085447c7220 */ /* 0x000fe20000410000 */
[----:B------:R-:W-:Y:S01]  /*3d60*/  FFMA.FTZ R125, R93, R32, R122 ;  /* 0x000000205d7d7223 */ /* 0x000fe2000001007a */
[----:B------:R-:W-:Y:S01]  /*3d70*/  FMUL.FTZ R126, R3, R120 ;  /* 0x00000078037e7220 */ /* 0x000fe20000410000 */
[----:B------:R-:W-:Y:S01]  /*3d80*/  FADD.FTZ R122, -R82, R32 ;  /* 0x00000020527a7221 */ /* 0x000fe20000010100 */
[----:B------:R-:W-:Y:S01]  /*3d90*/  FMUL.FTZ R139, R70, R137 ;  /* 0x00000089468b7220 */ /* 0x000fe20000410000 */
[C---:B------:R-:W-:Y:S01]  /*3da0*/  FMUL.FTZ R149, R2.reuse, R121 ;  /* 0x0000007902957220 */ /* 0x040fe20000410000 */
[-C--:B------:R-:W-:Y:S01]  /*3db0*/  FFMA.FTZ R126, R123, R124.reuse, -R126 ;  /* 0x0000007c7b7e7223 */ /* 0x080fe2000001087e */
[----:B------:R-:W-:Y:S01]  /*3dc0*/  FMUL.FTZ R33, R3, R124 ;  /* 0x0000007c03217220 */ /* 0x000fe20000410000 */
[-C--:B------:R-:W-:Y:S01]  /*3dd0*/  FMUL.FTZ R32, R2, R139.reuse ;  /* 0x0000008b02207220 */ /* 0x080fe20000410000 */
[----:B------:R-:W-:Y:S01]  /*3de0*/  FFMA.FTZ R149, R122, R139, -R149 ;  /* 0x0000008b7a957223 */ /* 0x000fe20000010895 */
[C---:B------:R-:W-:Y:S01]  /*3df0*/  FMUL.FTZ R124, R71.reuse, R130 ;  /* 0x00000082477c7220 */ /* 0x040fe20000410000 */
[----:B------:R-:W-:Y:S01]  /*3e00*/  FFMA.FTZ R33, R120, R123, R33 ;  /* 0x0000007b78217223 */ /* 0x000fe20000010021 */
[----:B------:R-:W-:Y:S01]  /*3e10*/  FADD.FTZ R126, RZ, R126 ;  /* 0x0000007eff7e7221 */ /* 0x000fe20000010000 */
[----:B------:R-:W-:Y:S01]  /*3e20*/  FMUL.FTZ R136, R71, R138 ;  /* 0x0000008a47887220 */ /* 0x000fe20000410000 */
[----:B------:R-:W-:Y:S01]  /*3e30*/  FFMA.FTZ R134, R92, R35, R125 ;  /* 0x000000235c867223 */ /* 0x000fe2000001007d */
[----:B------:R-:W-:Y:S01]  /*3e40*/  FADD.FTZ R125, -R81, R35 ;  /* 0x00000023517d7221 */ /* 0x000fe20000010100 */
[----:B------:R-:W-:Y:S01]  /*3e50*/  FFMA.FTZ R32, R121, R122, R32 ;  /* 0x0000007a79207223 */ /* 0x000fe20000010020 */
[----:B------:R-:W-:Y:S01]  /*3e60*/  FADD.FTZ R33, RZ, R33 ;  /* 0x00000021ff217221 */ /* 0x000fe20000010000 */
[C---:B------:R-:W-:Y:S01]  /*3e70*/  FMUL.FTZ R144, R113.reuse, R124 ;  /* 0x0000007c71907220 */ /* 0x040fe20000410000 */
[----:B------:R-:W-:Y:S01]  /*3e80*/  FADD.FTZ R149, R126, R149 ;  /* 0x000000957e957221 */ /* 0x000fe20000010000 */
[----:B------:R-:W-:Y:S01]  /*3e90*/  FMUL.FTZ R35, R113, R136 ;  /* 0x0000008871237220 */ /* 0x000fe20000410000 */
[C---:B------:R-:W-:Y:S01]  /*3ea0*/  FMUL.FTZ R126, R72.reuse, R128 ;  /* 0x00000080487e7220 */ /* 0x040fe20000410000 */
[----:B------:R-:W-:Y:S01]  /*3eb0*/  FFMA.FTZ R151, R91, R34, R134 ;  /* 0x000000225b977223 */ /* 0x000fe20000010086 */
[----:B------:R-:W-:Y:S01]  /*3ec0*/  FMUL.FTZ R134, R72, R127 ;  /* 0x0000007f48867220 */ /* 0x000fe20000410000 */
[----:B------:R-:W-:Y:S01]  /*3ed0*/  FADD.FTZ R139, -R80, R34 ;  /* 0x00000022508b7221 */ /* 0x000fe20000010100 */
[----:B------:R-:W-:Y:S01]  /*3ee0*/  FADD.FTZ R33, R33, R32 ;  /* 0x0000002021217221 */ /* 0x000fe20000010000 */
[----:B------:R-:W-:Y:S01]  /*3ef0*/  FFMA.FTZ R144, R125, R136, -R144 ;  /* 0x000000887d907223 */ /* 0x000fe20000010890 */
[----:B------:R-:W-:Y:S01]  /*3f00*/  FFMA.FTZ R34, R124, R125, R35 ;  /* 0x0000007d7c227223 */ /* 0x000fe20000010023 */
[----:B------:R-:W-:Y:S01]  /*3f10*/  FFMA.FTZ R32, R0, -R3, RZ ;  /* 0x8000000300207223 */ /* 0x000fe200000100ff */
[C---:B------:R-:W-:Y:S01]  /*3f20*/  FMUL.FTZ R136, R118.reuse, R126 ;  /* 0x0000007e76887220 */ /* 0x040fe20000410000 */
[----:B------:R-:W-:Y:S01]  /*3f30*/  FMUL.FTZ R35, R118, R134 ;  /* 0x0000008676237220 */ /* 0x000fe20000410000 */
[----:B------:R-:W-:Y:S01]  /*3f40*/  FADD.FTZ R34, R33, R34 ;  /* 0x0000002221227221 */ /* 0x000fe20000010000 */
[----:B------:R-:W-:Y:S01]  /*3f50*/  FFMA.FTZ R33, R93, -R2, R32 ;  /* 0x800000025d217223 */ /* 0x000fe20000010020 */
[----:B------:R-:W-:Y:S01]  /*3f60*/  FFMA.FTZ R153, R139, R134, -R136 ;  /* 0x000000868b997223 */ /* 0x000fe20000010888 */
[C---:B------:R-:W-:Y:S01]  /*3f70*/  FMUL.FTZ R134, R73.reuse, R114 ;  /* 0x0000007249867220 */ /* 0x040fe20000410000 */
[----:B------:R-:W-:Y:S01]  /*3f80*/  FFMA.FTZ R35, R126, R139, R35 ;  /* 0x0000008b7e237223 */ /* 0x000fe20000010023 */
[----:B------:R-:W-:Y:S01]  /*3f90*/  FMUL.FTZ R136, R73, R116 ;  /* 0x0000007449887220 */ /* 0x000fe20000410000 */
[----:B------:R-:W-:Y:S01]  /*3fa0*/  FFMA.FTZ R32, R92, -R113, R33 ;  /* 0x800000715c207223 */ /* 0x000fe20000010021 */
[----:B------:R-:W-:Y:S01]  /*3fb0*/  FFMA.FTZ R151, R90, R141, R151 ;  /* 0x0000008d5a977223 */ /* 0x000fe20000010097 */
[----:B------:R-:W-:Y:S01]  /*3fc0*/  FADD.FTZ R141, -R79, R141 ;  /* 0x0000008d4f8d7221 */ /* 0x000fe20000010100 */
[C---:B------:R-:W-:Y:S01]  /*3fd0*/  FMUL.FTZ R146, R129.reuse, R134 ;  /* 0x0000008681927220 */ /* 0x040fe20000410000 */
[----:B------:R-:W-:Y:S01]  /*3fe0*/  FADD.FTZ R34, R34, R35 ;  /* 0x0000002322227221 */ /* 0x000fe20000010000 */
[----:B------:R-:W-:Y:S01]  /*3ff0*/  FMUL.FTZ R35, R129, R136 ;  /* 0x0000008881237220 */ /* 0x000fe20000410000 */
[----:B------:R-:W-:Y:S01]  /*4000*/  FFMA.FTZ R33, R91, -R118, R32 ;  /* 0x800000765b217223 */ /* 0x000fe20000010020 */
[----:B------:R-:W-:Y:S01]  /*4010*/  FFMA.FTZ R148, R88, R143, R151 ;  /* 0x0000008f58947223 */ /* 0x000fe20000010097 */
[----:B------:R-:W-:Y:S01]  /*4020*/  FFMA.FTZ R151, R141, R136, -R146 ;  /* 0x000000888d977223 */ /* 0x000fe20000010892 */
[----:B------:R-:W-:Y:S01]  /*4030*/  FADD.FTZ R144, R149, R144 ;  /* 0x0000009095907221 */ /* 0x000fe20000010000 */
[----:B------:R-:W-:Y:S01]  /*4040*/  FMUL.FTZ R136, R74, R112 ;  /* 0x000000704a887220 */ /* 0x000fe20000410000 */
[----:B------:R-:W-:Y:S01]  /*4050*/  FFMA.FTZ R149, R134, R141, R35 ;  /* 0x0000008d86957223 */ /* 0x000fe20000010023 */
[----:B------:R-:W-:Y:S01]  /*4060*/  FFMA.FTZ R35, R90, -R129, R33 ;  /* 0x800000815a237223 */ /* 0x000fe20000010021 */
[----:B------:R-:W-:Y:S01]  /*4070*/  FMUL.FTZ R146, R74, R111 ;  /* 0x0000006f4a927220 */ /* 0x000fe20000410000 */
[----:B------:R-:W-:Y:S01]  /*4080*/  FADD.FTZ R143, -R78, R143 ;  /* 0x0000008f4e8f7221 */ /* 0x000fe20000010100 */
[----:B------:R-:W-:Y:S01]  /*4090*/  FMUL.FTZ R150, R132, R136 ;  /* 0x0000008884967220 */ /* 0x000fe20000410000 */
[----:B------:R-:W-:Y:S01]  /*40a0*/  FADD.FTZ R144, R144, R153 ;  /* 0x0000009990907221 */ /* 0x000fe20000010000 */
[----:B------:R-:W-:Y:S01]  /*40b0*/  FADD.FTZ R32, R34, R149 ;  /* 0x0000009522207221 */ /* 0x000fe20000010000 */
[----:B------:R-:W-:Y:S01]  /*40c0*/  FFMA.FTZ R34, R88, -R132, R35 ;  /* 0x8000008458227223 */ /* 0x000fe20000010023 */
[-C--:B------:R-:W-:Y:S01]  /*40d0*/  FMUL.FTZ R153, R132, R146.reuse ;  /* 0x0000009284997220 */ /* 0x080fe20000410000 */
[----:B------:R-:W-:Y:S01]  /*40e0*/  FFMA.FTZ R35, R87, R145, R148 ;  /* 0x0000009157237223 */ /* 0x000fe20000010094 */
[----:B------:R-:W-:Y:S01]  /*40f0*/  FADD.FTZ R147, R76, R147 ;  /* 0x000000934c937221 */ /* 0x000fe20000010000 */
[----:B------:R-:W-:Y:S01]  /*4100*/  FADD.FTZ R149, RZ, R142 ;  /* 0x0000008eff957221 */ /* 0x000fe20000010000 */
[----:B------:R-:W-:Y:S01]  /*4110*/  FFMA.FTZ R33, R143, R146, -R150 ;  /* 0x000000928f217223 */ /* 0x000fe20000010896 */
[C---:B------:R-:W-:Y:S01]  /*4120*/  FMUL.FTZ R142, R75.reuse, R107 ;  /* 0x0000006b4b8e7220 */ /* 0x040fe20000410000 */
[----:B------:R-:W-:Y:S01]  /*4130*/  FMUL.FTZ R148, R75, R110 ;  /* 0x0000006e4b947220 */ /* 0x000fe20000410000 */
[----:B------:R-:W-:Y:S01]  /*4140*/  FADD.FTZ R146, R144, R151 ;  /* 0x0000009790927221 */ /* 0x000fe20000010000 */
[----:B------:R-:W-:Y:S01]  /*4150*/  FFMA.FTZ R151, R87, -R119, R34 ;  /* 0x8000007757977223 */ /* 0x000fe20000010022 */
[----:B------:R-:W-:Y:S01]  /*4160*/  FFMA.FTZ R153, R136, R143, R153 ;  /* 0x0000008f88997223 */ /* 0x000fe20000010099 */
[----:B------:R-:W-:Y:S01]  /*4170*/  FFMA.FTZ R34, R86, R147, R35 ;  /* 0x0000009356227223 */ /* 0x000fe20000010023 */
[----:B------:R-:W-:Y:S01]  /*4180*/  FADD.FTZ R145, -R77, R145 ;  /* 0x000000914d917221 */ /* 0x000fe20000010100 */
[C---:B------:R-:W-:Y:S01]  /*4190*/  FMUL.FTZ R144, R102.reuse, R109 ;  /* 0x0000006d66907220 */ /* 0x040fe20000410000 */
[----:B------:R-:W-:Y:S01]  /*41a0*/  FMUL.FTZ R152, R102, R115 ;  /* 0x0000007366987220 */ /* 0x000fe20000410000 */
[C---:B------:R-:W-:Y:S01]  /*41b0*/  FMUL.FTZ R150, R119.reuse, R142 ;  /* 0x0000008e77967220 */ /* 0x040fe20000410000 */
[----:B------:R-:W-:Y:S01]  /*41c0*/  FMUL.FTZ R35, R119, R148 ;  /* 0x0000009477237220 */ /* 0x000fe20000410000 */
[----:B------:R-:W-:Y:S01]  /*41d0*/  FADD.FTZ R32, R32, R153 ;  /* 0x0000009920207221 */ /* 0x000fe20000010000 */
[----:B------:R-:W-:Y:S01]  /*41e0*/  FADD.FTZ R147, -R76, R147 ;  /* 0x000000934c937221 */ /* 0x000fe20000010100 */
[----:B------:R-:W-:Y:S01]  /*41f0*/  FMUL.FTZ R154, R149, R144 ;  /* 0x00000090959a7220 */ /* 0x000fe20000410000 */
[----:B------:R-:W-:Y:S01]  /*4200*/  FFMA.FTZ R150, R145, R148, -R150 ;  /* 0x0000009491967223 */ /* 0x000fe20000010896 */
[----:B------:R-:W-:Y:S01]  /*4210*/  FADD.FTZ R33, R146, R33 ;  /* 0x0000002192217221 */ /* 0x000fe20000010000 */
[----:B------:R-:W-:Y:S01]  /*4220*/  FFMA.FTZ R35, R142, R145, R35 ;  /* 0x000000918e237223 */ /* 0x000fe20000010023 */
        /* <DEDUP_REMOVED lines=21> */
[----:B------:R-:W-:Y:S01]  /*4380*/  FADD.FTZ R20, R120, R20 ;  /* 0x0000001478147221 */ /* 0x000fe20000010000 */
[----:B--2---:R-:W-:Y:S01]  /*4390*/  FMUL.FTZ R154, R51, R30 ;  /* 0x0000001e339a7220 */ /* 0x004fe20000410000 */
[----:B0-----:R-:W-:Y:S01]  /*43a0*/  @!P0 FADD.FTZ R34, R34, R155 ;  /* 0x0000009b22228221 */ /* 0x001fe20000010000 */
[----:B-1----:R-:W-:-:S04]  /*43b0*/  @!P0 FADD.FTZ R35, R35, R148 ;  /* 0x0000009423238221 */ /* 0x002fc80000010000 */
[----:B------:R-:W0:Y:S01]  /*43c0*/  SHFL.DOWN PT, R151, R34, 0x2, 0x1f ;  /* 0x08401f0022977f89 */ /* 0x000e2200000e0000 */
[----:B---3--:R-:W-:-:S03]  /*43d0*/  @!P0 FADD.FTZ R33, R33, R146 ;  /* 0x0000009221218221 */ /* 0x008fc60000010000 */
[----:B------:R-:W1:Y:S01]  /*43e0*/  SHFL.DOWN PT, R150, R35, 0x2, 0x1f ;  /* 0x08401f0023967f89 */ /* 0x000e6200000e0000 */
[----:B----4-:R-:W-:-:S03]  /*43f0*/  @!P0 FADD.FTZ R32, R153, R32 ;  /* 0x0000002099208221 */ /* 0x010fc60000010000 */
[----:B------:R-:W2:Y:S01]  /*4400*/  SHFL.DOWN PT, R146, R33, 0x2, 0x1f ;  /* 0x08401f0021927f89 */ /* 0x000ea200000e0000 */
[----:B------:R-:W-:Y:S01]  /*4410*/  ISETP.GT.AND P0, PT, R61, 0x1d, PT ;  /* 0x0000001d3d00780c */ /* 0x000fe20003f04270 */
[C---:B------:R-:W-:Y:S02]  /*4420*/  FMUL.FTZ R153, R45.reuse, R109 ;  /* 0x0000006d2d997220 */ /* 0x040fe40000410000 */
[----:B------:R-:W3:Y:S02]  /*4430*/  SHFL.DOWN PT, R155, R32, 0x2, 0x1f ;  /* 0x08401f00209b7f89 */ /* 0x000ee400000e0000 */
[CC--:B------:R-:W-:Y:S01]  /*4440*/  FFMA.FTZ R152, R44.reuse, R115.reuse, -R153 ;  /* 0x000000732c987223 */ /* 0x0c0fe20000010899 */
[----:B------:R-:W-:Y:S01]  /*4450*/  FMUL.FTZ R153, R45, R115 ;  /* 0x000000732d997220 */ /* 0x000fe20000410000 */
[----:B------:R-:W4:Y:S01]  /*4460*/  SHFL.IDX PT, R148, R49, RZ, 0x1f ;  /* 0x00001fff31947589 */ /* 0x000f2200000e0000 */
[----:B------:R-:W-:Y:S02]  /*4470*/  FMUL.FTZ R115, R51, R31 ;  /* 0x0000001f33737220 */ /* 0x000fe40000410000 */
[----:B------:R-:W-:-:S03]  /*4480*/  FFMA.FTZ R158, R44, R109, R153 ;  /* 0x0000006d2c9e7223 */ /* 0x000fc60000010099 */
        /* <DEDUP_REMOVED lines=9> */
[C---:B----4-:R-:W-:Y:S01]  /*4520*/  FFMA.FTZ R152, R148.reuse, R30, -R115 ;  /* 0x0000001e94987223 */ /* 0x050fe20000010873 */
[----:B------:R-:W3:Y:S01]  /*4530*/  SHFL.DOWN PT, R49, R32, 0x4, 0x1f ;  /* 0x08801f0020317f89 */ /* 0x000ee200000e0000 */
[C---:B------:R-:W-:Y:S01]  /*4540*/  FFMA.FTZ R154, R148.reuse, R31, R154 ;  /* 0x0000001f949a7223 */ /* 0x040fe2000001009a */
[C---:B------:R-:W-:Y:S01]  /*4550*/  FMUL.FTZ R31, R51.reuse, R29 ;  /* 0x0000001d331f7220 */ /* 0x040fe20000410000 */
[----:B------:R-:W-:Y:S01]  /*4560*/  FMUL.FTZ R30, R51, R28 ;  /* 0x0000001c331e7220 */ /* 0x000fe20000410000 */
[C---:B------:R-:W-:Y:S01]  /*4570*/  FMUL.FTZ R149, R45.reuse, R107 ;  /* 0x0000006b2d957220 */ /* 0x040fe20000410000 */
[----:B------:R-:W-:Y:S01]  /*4580*/  FMUL.FTZ R51, R45, R110 ;  /* 0x0000006e2d337220 */ /* 0x000fe20000410000 */
[C---:B------:R-:W-:Y:S01]  /*4590*/  FFMA.FTZ R28, R148.reuse, R28, -R31 ;  /* 0x0000001c941c7223 */ /* 0x040fe2000001081f */
[----:B------:R-:W-:Y:S01]  /*45a0*/  FFMA.FTZ R29, R148, R29, R30 ;  /* 0x0000001d941d7223 */ /* 0x000fe2000001001e */
[----:B------:R-:W-:Y:S01]  /*45b0*/  FADD.FTZ R30, R103, R152 ;  /* 0x00000098671e7221 */ /* 0x000fe20000010000 */
[----:B------:R-:W-:Y:S01]  /*45c0*/  FADD.FTZ R31, R105, R154 ;  /* 0x0000009a691f7221 */ /* 0x000fe20000010000 */
[----:B------:R-:W-:Y:S01]  /*45d0*/  FFMA.FTZ R156, R44, R110, -R149 ;  /* 0x0000006e2c9c7223 */ /* 0x000fe20000010895 */
[----:B------:R-:W-:Y:S01]  /*45e0*/  FFMA.FTZ R158, R158, R147, R155 ;  /* 0x000000939e9e7223 */ /* 0x000fe2000001009b */
[----:B0-----:R-:W-:-:S02]  /*45f0*/  @!P0 FADD.FTZ R34, R34, R151 ;  /* 0x0000009722228221 */ /* 0x001fc40000010000 */
[----:B------:R0:W-:Y:S01]  /*4600*/  @!P2 STS.128 [R85+0x1980], R28 ;  /* 0x0019801c5500a388 */ /* 0x0001e20000000c00 */
[----:B------:R-:W-:Y:S01]  /*4610*/  FMUL.FTZ R119, R119, R156 ;  /* 0x0000009c77777220 */ /* 0x000fe20000410000 */
[----:B-1----:R-:W-:Y:S01]  /*4620*/  @!P0 FADD.FTZ R35, R35, R150 ;  /* 0x0000009623238221 */ /* 0x002fe20000010000 */
[----:B------:R-:W-:Y:S01]  /*4630*/  FFMA.FTZ R110, R11, R109, R158 ;  /* 0x0000006d0b6e7223 */ /* 0x000fe2000001009e */
[----:B------:R-:W1:Y:S01]  /*4640*/  SHFL.DOWN PT, R105, R34, 0x8, 0x1f ;  /* 0x09001f0022697f89 */ /* 0x000e6200000e0000 */
[----:B--2---:R-:W-:Y:S01]  /*4650*/  @!P0 FADD.FTZ R33, R33, R146 ;  /* 0x0000009221218221 */ /* 0x004fe20000010000 */
[----:B------:R-:W-:Y:S02]  /*4660*/  FFMA.FTZ R146, R44, R107, R51 ;  /* 0x0000006b2c927223 */ /* 0x000fe40000010033 */
[----:B------:R-:W2:Y:S01]  /*4670*/  SHFL.DOWN PT, R150, R35, 0x8, 0x1f ;  /* 0x09001f0023967f89 */ /* 0x000ea200000e0000 */
[----:B------:R-:W-:Y:S01]  /*4680*/  FADD.FTZ R15, R110, R15 ;  /* 0x0000000f6e0f7221 */ /* 0x000fe20000010000 */
[----:B---3--:R-:W-:Y:S01]  /*4690*/  @!P0 FADD.FTZ R32, R32, R49 ;  /* 0x0000003120208221 */ /* 0x008fe20000010000 */
[----:B------:R-:W-:Y:S01]  /*46a0*/  ISETP.GT.AND P0, PT, R61, 0x17, PT ;  /* 0x000000173d00780c */ /* 0x000fe20003f04270 */
[----:B------:R-:W3:Y:S01]  /*46b0*/  SHFL.DOWN PT, R148, R33, 0x8, 0x1f ;  /* 0x09001f0021947f89 */ /* 0x000ee200000e0000 */
[----:B------:R-:W-:Y:S01]  /*46c0*/  FMUL.FTZ R49, R45, R112 ;  /* 0x000000702d317220 */ /* 0x000fe20000410000 */
[----:B------:R-:W-:-:S02]  /*46d0*/  FFMA.FTZ R119, R146, R145, R119 ;  /* 0x0000009192777223 */ /* 0x000fc40000010077 */
[----:B------:R-:W4:Y:S01]  /*46e0*/  SHFL.DOWN PT, R103, R32, 0x8, 0x1f ;  /* 0x09001f0020677f89 */ /* 0x000f2200000e0000 */
[-C--:B------:R-:W-:Y:S01]  /*46f0*/  FFMA.FTZ R51, R44, R111.reuse, -R49 ;  /* 0x0000006f2c337223 */ /* 0x080fe20000010831 */
[C---:B------:R-:W-:Y:S01]  /*4700*/  FMUL.FTZ R49, R45.reuse, R114 ;  /* 0x000000722d317220 */ /* 0x040fe20000410000 */
[C---:B0-----:R-:W-:Y:S01]  /*4710*/  FMUL.FTZ R28, R45.reuse, R128 ;  /* 0x000000802d1c7220 */ /* 0x041fe20000410000 */
[C---:B------:R-:W-:Y:S01]  /*4720*/  FMUL.FTZ R111, R45.reuse, R111 ;  /* 0x0000006f2d6f7220 */ /* 0x040fe20000410000 */
[----:B------:R-:W-:Y:S01]  /*4730*/  FMUL.FTZ R51, R132, R51 ;  /* 0x0000003384337220 */ /* 0x000fe20000410000 */
[CC--:B------:R-:W-:Y:S01]  /*4740*/  FFMA.FTZ R132, R44.reuse, R116.reuse, -R49 ;  /* 0x000000742c847223 */ /* 0x0c0fe20000010831 */
[----:B------:R-:W-:Y:S01]  /*4750*/  FMUL.FTZ R49, R45, R116 ;  /* 0x000000742d317220 */ /* 0x000fe20000410000 */
[C---:B------:R-:W-:Y:S01]  /*4760*/  FFMA.FTZ R29, R44.reuse, R127, -R28 ;  /* 0x0000007f2c1d7223 */ /* 0x040fe2000001081c */
[C---:B------:R-:W-:Y:S01]  /*4770*/  FFMA.FTZ R146, R44.reuse, R112, R111 ;  /* 0x000000702c927223 */ /* 0x040fe2000001006f */
[----:B------:R-:W-:Y:S01]  /*4780*/  FMUL.FTZ R129, R129, R132 ;  /* 0x0000008481817220 */ /* 0x000fe20000410000 */
[----:B------:R-:W-:Y:S01]  /*4790*/  FFMA.FTZ R30, R44, R114, R49 ;  /* 0x000000722c1e7223 */ /* 0x000fe20000010031 */
[----:B-1----:R-:W-:Y:S01]  /*47a0*/  @!P0 FADD.FTZ R34, R34, R105 ;  /* 0x0000006922228221 */ /* 0x002fe20000010000 */
[----:B------:R-:W-:Y:S01]  /*47b0*/  FMUL.FTZ R31, R118, R29 ;  /* 0x0000001d761f7220 */ /* 0x000fe20000410000 */
[----:B------:R-:W-:Y:S01]  /*47c0*/  FFMA.FTZ R146, R146, R143, R51 ;  /* 0x0000008f92927223 */ /* 0x000fe20000010033 */
[----:B------:R-:W-:Y:S01]  /*47d0*/  FMUL.FTZ R29, R45, R130 ;  /* 0x000000822d1d7220 */ /* 0x000fe20000410000 */
[----:B--2---:R-:W-:Y:S01]  /*47e0*/  @!P0 FADD.FTZ R35, R35, R150 ;  /* 0x0000009623238221 */ /* 0x004fe20000010000 */
[----:B------:R-:W0:Y:S01]  /*47f0*/  SHFL.DOWN PT, R51, R34, 0x10, 0x1f ;  /* 0x0a001f0022337f89 */ /* 0x000e2200000e0000 */
[----:B------:R-:W-:Y:S01]  /*4800*/  FMUL.FTZ R127, R45, R127 ;  /* 0x0000007f2d7f7220 */ /* 0x000fe20000410000 */
[----:B------:R-:W-:Y:S01]  /*4810*/  FFMA.FTZ R28, R44, R138, -R29 ;  /* 0x0000008a2c1c7223 */ /* 0x000fe2000001081d */
[----:B---3--:R-:W-:Y:S01]  /*4820*/  @!P0 FADD.FTZ R33, R33, R148 ;  /* 0x0000009421218221 */ /* 0x008fe20000010000 */
[----:B------:R-:W1:Y:S01]  /*4830*/  SHFL.DOWN PT, R132, R35, 0x10, 0x1f ;  /* 0x0a001f0023847f89 */ /* 0x000e6200000e0000 */
[----:B------:R-:W-:Y:S01]  /*4840*/  FMUL.FTZ R29, R45, R131 ;  /* 0x000000832d1d7220 */ /* 0x000fe20000410000 */
[----:B------:R-:W-:Y:S01]  /*4850*/  FFMA.FTZ R129, R30, R141, R129 ;  /* 0x0000008d1e817223 */ /* 0x000fe20000010081 */
[----:B----4-:R-:W-:Y:S01]  /*4860*/  @!P0 FADD.FTZ R32, R32, R103 ;  /* 0x0000006720208221 */ /* 0x010fe20000010000 */
[----:B------:R-:W2:Y:S01]  /*4870*/  SHFL.DOWN PT, R118, R33, 0x10, 0x1f ;  /* 0x0a001f0021767f89 */ /* 0x000ea200000e0000 */
[C---:B------:R-:W-:Y:S01]  /*4880*/  FFMA.FTZ R30, R44.reuse, R128, R127 ;  /* 0x000000802c1e7223 */ /* 0x040fe2000001007f */
[----:B------:R-:W-:Y:S01]  /*4890*/  FFMA.FTZ R29, R44, R137, -R29 ;  /* 0x000000892c1d7223 */ /* 0x000fe2000001081d */
[----:B------:R-:W-:Y:S01]  /*48a0*/  ISETP.GT.AND P0, PT, R61, 0xf, PT ;  /* 0x0000000f3d00780c */ /* 0x000fe20003f04270 */
[----:B------:R-:W3:Y:S01]  /*48b0*/  SHFL.DOWN PT, R49, R32, 0x10, 0x1f ;  /* 0x0a001f0020317f89 */ /* 0x000ee200000e0000 */
[----:B------:R-:W-:Y:S01]  /*48c0*/  FFMA.FTZ R116, R30, R139, R31 ;  /* 0x0000008b1e747223 */ /* 0x000fe2000001001f */
[----:B------:R-:W-:Y:S01]  /*48d0*/  FMUL.FTZ R30, R2, R29 ;  /* 0x0000001d021e7220 */ /* 0x000fe20000410000 */
[----:B------:R-:W-:Y:S01]  /*48e0*/  FMUL.FTZ R2, R45, R135 ;  /* 0x000000872d027220 */ /* 0x000fe20000410000 */
[----:B------:R-:W-:Y:S01]  /*48f0*/  FMUL.FTZ R113, R113, R28 ;  /* 0x0000001c71717220 */ /* 0x000fe20000410000 */
[C---:B------:R-:W-:Y:S01]  /*4900*/  FMUL.FTZ R31, R45.reuse, R138 ;  /* 0x0000008a2d1f7220 */ /* 0x040fe20000410000 */
[C---:B------:R-:W-:Y:S01]  /*4910*/  FMUL.FTZ R28, R45.reuse, R137 ;  /* 0x000000892d1c7220 */ /* 0x040fe20000410000 */
[-C--:B------:R-:W-:Y:S01]  /*4920*/  FMUL.FTZ R45, R45, R133.reuse ;  /* 0x000000852d2d7220 */ /* 0x080fe20000410000 */
[----:B------:R-:W-:Y:S01]  /*4930*/  FFMA.FTZ R2, R44, R133, -R2 ;  /* 0x000000852c027223 */ /* 0x000fe20000010802 */
[----:B------:R-:W-:Y:S01]  /*4940*/  FFMA.FTZ R129, R8, R114, R129 ;  /* 0x0000007208817223 */ /* 0x000fe20000010081 */
[C---:B------:R-:W-:Y:S01]  /*4950*/  FFMA.FTZ R114, R44.reuse, R130, R31 ;  /* 0x000000822c727223 */ /* 0x040fe2000001001f */
[C---:B------:R-:W-:Y:S01]  /*4960*/  FFMA.FTZ R29, R44.reuse, R131, R28 ;  /* 0x000000832c1d7223 */ /* 0x040fe2000001001c */
[----:B------:R-:W-:Y:S01]  /*4970*/  FFMA.FTZ R44, R44, R135, R45 ;  /* 0x000000872c2c7223 */ /* 0x000fe2000001002d */
[----:B------:R-:W-:Y:S01]  /*4980*/  FMUL.FTZ R3, R3, R2 ;  /* 0x0000000203037220 */ /* 0x000fe20000410000 */
        /* <DEDUP_REMOVED lines=32> */
.L_x_16560:
[----:B------:R-:W-:Y:S05]  /*4b90*/  BSYNC B0 ;  /* 0x0000000000007941 */ /* 0x000fea0003800000 */
.L_x_16559:
        /* <DEDUP_REMOVED lines=14> */
.L_x_16546:
[----:B------:R-:W-:Y:S01]  /*4c80*/  BAR.SYNC.DEFER_BLOCKING 0x0 ;  /* 0x0000000000007b1d */ /* 0x000fe20000010000 */
[CC--:B------:R-:W-:Y:S02]  /*4c90*/  LEA R44, R61.reuse, R52.reuse, 0x5 ;  /* 0x000000343d2c7211 */ /* 0x0c0fe400078e28ff */
[----:B0-----:R-:W-:Y:S02]  /*4ca0*/  LEA R52, R61, R52, 0x4 ;  /* 0x000000343d347211 */ /* 0x001fe400078e20ff */
[----:B------:R-:W-:-:S03]  /*4cb0*/  IADD3 R58, P1, R58, -0x400, RZ ;  /* 0xfffffc003a3a7810 */ /* 0x000fc60007f3e0ff */
[----:B------:R-:W0:Y:S01]  /*4cc0*/  LDC.64 R4, c[0x0][0x388] ;  /* 0x0000e200ff047b82 */ /* 0x000e220000000a00 */
[----:B------:R-:W-:Y:S01]  /*4cd0*/  ULDC.64 UR4, c[0x0][0x390] ;  /* 0x0000e40000047ab9 */ /* 0x000fe20000000a00 */
[----:B------:R-:W-:Y:S02]  /*4ce0*/  IADD3 R56, P2, R56, -0x400, RZ ;  /* 0xfffffc0038387810 */ /* 0x000fe40007f5e0ff */
[----:B------:R-:W-:Y:S02]  /*4cf0*/  IADD3 R54, P3, R54, -0x400, RZ ;  /* 0xfffffc0036367810 */ /* 0x000fe40007f7e0ff */
[----:B------:R-:W-:Y:S02]  /*4d00*/  IADD3.X R59, R59, -0x1, RZ, P1, !PT ;  /* 0xffffffff3b3b7810 */ /* 0x000fe40000ffe4ff */
[----:B------:R-:W1:Y:S01]  /*4d10*/  LDC.64 R6, c[0x0][0x3e0] ;  /* 0x0000f800ff067b82 */ /* 0x000e620000000a00 */
[----:B------:R-:W-:Y:S02]  /*4d20*/  IADD3.X R57, R57, -0x1, RZ, P2, !PT ;  /* 0xffffffff39397810 */ /* 0x000fe400017fe4ff */
[----:B------:R-:W-:Y:S01]  /*4d30*/  IADD3.X R55, R55, -0x1, RZ, P3, !PT ;  /* 0xffffffff37377810 */ /* 0x000fe20001ffe4ff */
[----:B------:R2:W-:Y:S04]  /*4d40*/  STS.128 [R44], R20 ;  /* 0x000000142c007388 */ /* 0x0005e80000000c00 */
[----:B------:R3:W-:Y:S01]  /*4d50*/  STS.128 [R44+0x10], R24 ;  /* 0x000010182c007388 */ /* 0x0007e20000000c00 */
[----:B------:R-:W-:-:S03]  /*4d60*/  NOP ;  /* 0x0000000000007918 */ /* 0x000fc60000000000 */
[----:B------:R-:W4:Y:S01]  /*4d70*/  LDS.128 R28, [R52] ;  /* 0x00000000341c7984 */ /* 0x000f220000000c00 */
[----:B0-----:R-:W-:-:S03]  /*4d80*/  IMAD R0, R4, UR17, RZ ;  /* 0x0000001104007c24 */ /* 0x001fc6000f8e02ff */
[----:B------:R-:W0:Y:S01]  /*4d90*/  LDS.128 R32, [R52+0x200] ;  /* 0x0002000034207984 */ /* 0x000e220000000c00 */
[----:B--2---:R-:W-:Y:S01]  /*4da0*/  MOV R20, R36 ;  /* 0x0000002400147202 */ /* 0x004fe20000000f00 */
[----:B------:R-:W-:Y:S01]  /*4db0*/  IMAD R5, R5, UR16, R0 ;  /* 0x0000001005057c24 */ /* 0x000fe2000f8e0200 */
[----:B------:R-:W-:Y:S01]  /*4dc0*/  MOV R21, R37 ;  /* 0x0000002500157202 */ /* 0x000fe20000000f00 */
[----:B------:R-:W-:Y:S01]  /*4dd0*/  IMAD R0, R66, UR4, RZ ;  /* 0x0000000442007c24 */ /* 0x000fe2000f8e02ff */
[----:B------:R-:W2:Y:S01]  /*4de0*/  LDC.64 R22, c[0x0][0x3a8] ;  /* 0x0000ea00ff167b82 */ /* 0x000ea20000000a00 */
[----:B------:R-:W-:-:S05]  /*4df0*/  IMAD.WIDE.U32 R2, R4, UR16, R20 ;  /* 0x0000001004027c25 */ /* 0x000fca000f8e0014 */
[----:B------:R-:W-:Y:S01]  /*4e00*/  IADD3 R3, R3, R5, RZ ;  /* 0x0000000503037210 */ /* 0x000fe20007ffe0ff */
[C---:B------:R-:W-:Y:S01]  /*4e10*/  IMAD R5, R69.reuse, UR5, R0 ;  /* 0x0000000545057c24 */ /* 0x040fe2000f8e0200 */
[----:B---3--:R-:W3:Y:S01]  /*4e20*/  LDC.64 R24, c[0x0][0x3f0] ;  /* 0x0000fc00ff187b82 */ /* 0x008ee20000000a00 */
[----:B------:R-:W-:Y:S01]  /*4e30*/  IMAD.WIDE.U32 R2, R69, UR4, R2 ;  /* 0x0000000445027c25 */ /* 0x000fe2000f8e0002 */
[----:B------:R-:W-:-:S04]  /*4e40*/  ULDC.64 UR4, c[0x0][0x3b0] ;  /* 0x0000ec0000047ab9 */ /* 0x000fc80000000a00 */
[----:B------:R-:W-:Y:S02]  /*4e50*/  IADD3 R0, R3, R5, RZ ;  /* 0x0000000503007210 */ /* 0x000fe40007ffe0ff */
[----:B-1----:R-:W-:-:S04]  /*4e60*/  LEA R4, P0, R2, R6, 0x2 ;  /* 0x0000000602047211 */ /* 0x002fc800078010ff */
[----:B------:R-:W-:Y:S01]  /*4e70*/  LEA.HI.X R5, R2, R7, R0, 0x2, P0 ;  /* 0x0000000702057211 */ /* 0x000fe200000f1400 */
[C---:B--2---:R-:W-:Y:S02]  /*4e80*/  IMAD R0, R22.reuse, UR17, RZ ;  /* 0x0000001116007c24 */ /* 0x044fe4000f8e02ff */
[----:B------:R-:W-:-:S04]  /*4e90*/  IMAD.WIDE.U32 R20, R22, UR16, R20 ;  /* 0x0000001016147c25 */ /* 0x000fc8000f8e0014 */
[----:B------:R-:W-:-:S04]  /*4ea0*/  IMAD.WIDE R2, R53, 0x10, R4 ;  /* 0x0000001035027825 */ /* 0x000fc800078e0204 */
[----:B------:R-:W-:Y:S01]  /*4eb0*/  IMAD R23, R23, UR16, R0 ;  /* 0x0000001017177c24 */ /* 0x000fe2000f8e0200 */
[----:B----4-:R-:W-:Y:S01]  /*4ec0*/  STG.E.128 desc[UR14][R2.64], R28 ;  /* 0x0000001c02007986 */ /* 0x010fe2000c101d0e */
[----:B------:R-:W-:-:S03]  /*4ed0*/  IMAD R0, R66, UR4, RZ ;  /* 0x0000000442007c24 */ /* 0x000fc6000f8e02ff */
[----:B0-----:R0:W-:Y:S01]  /*4ee0*/  STG.E.128 desc[UR14][R2.64+0x200], R32 ;  /* 0x0002002002007986 */ /* 0x0011e2000c101d0e */
[----:B------:R-:W-:Y:S01]  /*4ef0*/  IADD3 R21, R21, R23, RZ ;  /* 0x0000001715157210 */ /* 0x000fe20007ffe0ff */
[C---:B------:R-:W-:Y:S01]  /*4f00*/  IMAD R23, R69.reuse, UR5, R0 ;  /* 0x0000000545177c24 */ /* 0x040fe2000f8e0200 */
[----:B------:R-:W-:Y:S01]  /*4f10*/  BAR.SYNC.DEFER_BLOCKING 0x0 ;  /* 0x0000000000007b1d */ /* 0x000fe20000010000 */
[----:B0-----:R-:W-:-:S05]  /*4f20*/  IMAD.WIDE.U32 R2, R69, UR4, R20 ;  /* 0x0000000445027c25 */ /* 0x001fca000f8e0014 */
[----:B------:R-:W-:Y:S01]  /*4f30*/  IADD3 R0, R3, R23, RZ ;  /* 0x0000001703007210 */ /* 0x000fe20007ffe0ff */
[----:B------:R0:W-:Y:S04]  /*4f40*/  STS.128 [R44], R16 ;  /* 0x000000102c007388 */ /* 0x0001e80000000c00 */
[----:B------:R1:W-:Y:S01]  /*4f50*/  STS.128 [R44+0x10], R12 ;  /* 0x0000100c2c007388 */ /* 0x0003e20000000c00 */
[----:B------:R-:W-:-:S03]  /*4f60*/  NOP ;  /* 0x0000000000007918 */ /* 0x000fc60000000000 */
[----:B------:R-:W2:Y:S04]  /*4f70*/  LDS.128 R4, [R52] ;  /* 0x0000000034047984 */ /* 0x000ea80000000c00 */
[----:B------:R-:W4:Y:S01]  /*4f80*/  LDS.128 R8, [R52+0x200] ;  /* 0x0002000034087984 */ /* 0x000f220000000c00 */
[----:B0-----:R-:W-:-:S04]  /*4f90*/  FADD.FTZ R16, R65, R16 ;  /* 0x0000001041107221 */ /* 0x001fc80000010000 */
[----:B------:R-:W-:Y:S01]  /*4fa0*/  FADD.FTZ R17, R16, R17 ;  /* 0x0000001110117221 */ /* 0x000fe20000010000 */
[----:B---3--:R-:W-:-:S03]  /*4fb0*/  LEA R16, P0, R2, R24, 0x2 ;  /* 0x0000001802107211 */ /* 0x008fc600078010ff */
[----:B------:R-:W-:Y:S01]  /*4fc0*/  FADD.FTZ R18, R17, R18 ;  /* 0x0000001211127221 */ /* 0x000fe20000010000 */
[----:B------:R-:W-:Y:S02]  /*4fd0*/  LEA.HI.X R17, R2, R25, R0, 0x2, P0 ;  /* 0x0000001902117211 */ /* 0x000fe400000f1400 */
[----:B------:R-:W-:Y:S01]  /*4fe0*/  ISETP.GT.AND P0, PT, R60, 0x1, PT ;  /* 0x000000013c00780c */ /* 0x000fe20003f04270 */
[----:B------:R-:W-:Y:S01]  /*4ff0*/  FADD.FTZ R19, R18, R19 ;  /* 0x0000001312137221 */ /* 0x000fe20000010000 */
[----:B------:R-:W-:Y:S01]  /*5000*/  IADD3 R60, R60, -0x1, RZ ;  /* 0xffffffff3c3c7810 */ /* 0x000fe20007ffe0ff */
[----:B------:R-:W-:-:S04]  /*5010*/  IMAD.WIDE R2, R53, 0x10, R16 ;  /* 0x0000001035027825 */ /* 0x000fc800078e0210 */
[----:B-1----:R-:W-:-:S04]  /*5020*/  FADD.FTZ R12, R19, R12 ;  /* 0x0000000c130c7221 */ /* 0x002fc80000010000 */
[----:B------:R-:W-:-:S04]  /*5030*/  FADD.FTZ R13, R12, R13 ;  /* 0x0000000d0c0d7221 */ /* 0x000fc80000010000 */
[----:B------:R-:W-:-:S04]  /*5040*/  FADD.FTZ R14, R13, R14 ;  /* 0x0000000e0d0e7221 */ /* 0x000fc80000010000 */
[----:B------:R-:W-:Y:S01]  /*5050*/  FADD.FTZ R65, R14, R15 ;  /* 0x0000000f0e417221 */ /* 0x000fe20000010000 */
[----:B--2---:R0:W-:Y:S04]  /*5060*/  STG.E.128 desc[UR14][R2.64], R4 ;  /* 0x0000000402007986 */ /* 0x0041e8000c101d0e */
[----:B----4-:R0:W-:Y:S01]  /*5070*/  STG.E.128 desc[UR14][R2.64+0x200], R8 ;  /* 0x0002000802007986 */ /* 0x0101e2000c101d0e */
[----:B------:R-:W-:Y:S05]  /*5080*/  @P0 BRA `(.L_x_16562) ;  /* 0xffffffb4006c0947 */ /* 0x000fea000383ffff */
.L_x_16544:
        /* <DEDUP_REMOVED lines=26> */
.L_x_16564:
[----:B------:R-:W-:Y:S05]  /*5230*/  BSYNC B0 ;  /* 0x0000000000007941 */ /* 0x000fea0003800000 */
.L_x_16563:
        /* <DEDUP_REMOVED lines=29> */
.L_x_16566:
[----:B------:R-:W2:Y:S02]  /*5410*/  S2R R21, SR_TID.X ;  /* 0x0000000000157919 */ /* 0x000ea40000002100 */
.L_x_16567:
[----:B------:R-:W-:Y:S05]  /*5420*/  BSYNC B0 ;  /* 0x0000000000007941 */ /* 0x000fea0003800000 */
.L_x_16565:
        /* <DEDUP_REMOVED lines=9> */
[----:B------:R-:W-:Y:S01]  /*54c0*/  BSSY B0, `(.L_x_16568) ;  /* 0x0000061000007945 */ /* 0x000fe20003800000 */
[----:B------:R-:W-:Y:S01]  /*54d0*/  UMOV UR4, 0x400 ;  /* 0x0000040000047882 */ /* 0x000fe20000000000 */
[C---:B0-----:R-:W-:Y:S01]  /*54e0*/  IMAD R3, R69.reuse, UR7, R0 ;  /* 0x0000000745037c24 */ /* 0x041fe2000f8e0200 */
[----:B------:R-:W-:Y:S01]  /*54f0*/  ULDC.64 UR6, c[0x0][0x358] ;  /* 0x0000d60000067ab9 */ /* 0x000fe20000000a00 */
[----:B------:R-:W-:Y:S01]  /*5500*/  IMAD.WIDE.U32 R8, R69, UR8, RZ ;  /* 0x0000000845087c25 */ /* 0x000fe2000f8e00ff */
[----:B------:R-:W-:Y:S01]  /*5510*/  ULDC.64 UR30, c[0x0][0x2d8] ;  /* 0x0000b600001e7ab9 */ /* 0x000fe20000000a00 */
[----:B------:R-:W-:Y:S01]  /*5520*/  ULDC.64 UR26, c[0x0][0x2e0] ;  /* 0x0000b800001a7ab9 */ /* 0x000fe20000000a00 */
[----:B-1----:R-:W-:Y:S01]  /*5530*/  IADD3 R39, R17, R3, RZ ;  /* 0x0000000311277210 */ /* 0x002fe20007ffe0ff */
        /* <DEDUP_REMOVED lines=8> */
[C---:B------:R-:W-:Y:S01]  /*55c0*/  IMAD.WIDE.U32 R6, R69.reuse, UR6, RZ ;  /* 0x0000000645067c25 */ /* 0x040fe2000f8e00ff */
[----:B------:R-:W-:Y:S01]  /*55d0*/  ULDC UR6, c[0x0][0x0] ;  /* 0x0000000000067ab9 */ /* 0x000fe20000000800 */
[----:B------:R-:W-:Y:S01]  /*55e0*/  ULDC.64 UR18, c[0x0][0x3c8] ;  /* 0x0000f20000127ab9 */ /* 0x000fe20000000a00 */
[----:B--2---:R-:W-:Y:S01]  /*55f0*/  ULEA UR4, UR5, UR4, 0x18 ;  /* 0x0000000405047291 */ /* 0x004fe2000f8ec03f */
        /* <DEDUP_REMOVED lines=14> */
.L_x_16569:
        /* <DEDUP_REMOVED lines=64> */
.L_x_16568:
[----:B------:R-:W-:Y:S05]  /*5ae0*/  EXIT ;  /* 0x000000000000794d */ /* 0x000fea0003800000 */
.L_x_16570:
        /* <DEDUP_REMOVED lines=9> */
.L_x_19014:


//--------------------- .text._Z25selective_scan_bwd_kernelI32Selective_Scan_bwd_kernel_traitsILi32ELi8ELb1ELb0ELb0ELb1ELb0EfN3c107complexIfEEEEv12SSMParamsBwd --------------------------
	.section	.text._Z25selective_scan_bwd_kernelI32Selective_Scan_bwd_kernel_traitsILi32ELi8ELb1ELb0ELb0ELb1ELb0EfN3c107complexIfEEEEv12SSMParamsBwd,"ax",@progbits
	.align	128
        .global         _Z25selective_scan_bwd_kernelI32Selective_Scan_bwd_kernel_traitsILi32ELi8ELb1ELb0ELb0ELb1ELb0EfN3c107complexIfEEEEv12SSMParamsBwd
        .type           _Z25selective_scan_bwd_kernelI32Selective_Scan_bwd_kernel_traitsILi32ELi8ELb1ELb0ELb0ELb1ELb0EfN3c107complexIfEEEEv12SSMParamsBwd,@function
        .size           _Z25selective_scan_bwd_kernelI32Selective_Scan_bwd_kernel_traitsILi32ELi8ELb1ELb0ELb0ELb1ELb0EfN3c107complexIfEEEEv12SSMParamsBwd,(.L_x_19015 - _Z25selective_scan_bwd_kernelI32Selective_Scan_bwd_kernel_traitsILi32ELi8ELb1ELb0ELb0ELb1ELb0EfN3c107complexIfEEEEv12SSMParamsBwd)
        .other          _Z25selective_scan_bwd_kernelI32Selective_Scan_bwd_kernel_traitsILi32ELi8ELb1ELb0ELb0ELb1ELb0EfN3c107complexIfEEEEv12SSMParamsBwd,@"STO_CUDA_ENTRY STV_DEFAULT"
_Z25selective_scan_bwd_kernelI32Selective_Scan_bwd_kernel_traitsILi32ELi8ELb1ELb0ELb0ELb1ELb0EfN3c107complexIfEEEEv12SSMParamsBwd:
.text._Z25selective_scan_bwd_kernelI32Selective_Scan_bwd_kernel_traitsILi32ELi8ELb1ELb0ELb0ELb1ELb0EfN3c107complexIfEEEEv12SSMParamsBwd:
        /* <DEDUP_REMOVED lines=8> */
[----:B------:R-:W-:Y:S01]  /*0080*/  MOV R58, RZ ;  /* 0x000000ff003a7202 */ /* 0x000fe20000000f00 */
        /* <DEDUP_REMOVED lines=88> */
[----:B0-----:R-:W-:-:S07]  /*0610*/  LOP3.LUT R134, R61, 0x1f, RZ, 0xc0, !PT ;  /* 0x0000001f3d867812 */ /* 0x001fce00078ec0ff */
.L_x_16604:
[----:B------:R-:W-:Y:S01]  /*0620*/  BAR.SYNC.DEFER_BLOCKING 0x0 ;  /* 0x0000000000007b1d */ /* 0x000fe20000010000 */
[----:B------:R-:W-:Y:S02]  /*0630*/  SHF.L.U32 R0, R61, 0x1, RZ ;  /* 0x000000013d007819 */ /* 0x000fe400000006ff */
[----:B---3--:R-:W-:Y:S02]  /*0640*/  MOV R2, R56 ;  /* 0x0000003800027202 */ /* 0x008fe40000000f00 */
[----:B------:R-:W-:Y:S02]  /*0650*/  LOP3.LUT R0, R0, 0xffffffc0, RZ, 0xc0, !PT ;  /* 0xffffffc000007812 */ /* 0x000fe400078ec0ff */
[----:B------:R-:W-:Y:S02]  /*0660*/  MOV R3, R55 ;  /* 0x0000003700037202 */ /* 0x000fe40000000f00 */
[----:B------:R-:W-:-:S05]  /*0670*/  LOP3.LUT R15, R0, 0x1f, R61, 0xf8, !PT ;  /* 0x0000001f000f7812 */ /* 0x000fca00078ef83d */
[----:B------:R-:W-:-:S05]  /*0680*/  IMAD.WIDE R2, R15, 0x10, R2 ;  /* 0x000000100f027825 */ /* 0x000fca00078e0202 */
[----:B------:R-:W3:Y:S04]  /*0690*/  LDG.E.128 R16, desc[UR14][R2.64] ;  /* 0x0000000e02107981 */ /* 0x000ee8000c1e1d00 */
[----:B------:R-:W4:Y:S01]  /*06a0*/  LDG.E.128 R20, desc[UR14][R2.64+0x200] ;  /* 0x0002000e02147981 */ /* 0x000f22000c1e1d00 */
[----:B------:R-:W-:Y:S01]  /*06b0*/  MOV R52, 0x400 ;  /* 0x0000040000347802 */ /* 0x000fe20000000f00 */
[----:B------:R-:W-:Y:S01]  /*06c0*/  IMAD.WIDE R12, R15, 0x10, R36 ;  /* 0x000000100f0c7825 */ /* 0x000fe200078e0224 */
[----:B------:R-:W0:Y:S02]  /*06d0*/  S2R R5, SR_CgaCtaId ;  /* 0x0000000000057919 */ /* 0x000e240000008800 */
[----:B0-----:R-:W-:-:S04]  /*06e0*/  LEA R52, R5, R52, 0x18 ;  /* 0x0000003405347211 */ /* 0x001fc800078ec0ff */
[CC--:B--2---:R-:W-:Y:S02]  /*06f0*/  LEA R0, R59.reuse, R52.reuse, 0x4 ;  /* 0x000000343b007211 */ /* 0x0c4fe400078e20ff */
[----:B------:R-:W-:-:S03]  /*0700*/  LEA R24, R59, R52, 0x5 ;  /* 0x000000343b187211 */ /* 0x000fc600078e28ff */
[----:B---3--:R-:W-:Y:S04]  /*0710*/  STS.128 [R0], R16 ;  /* 0x0000001000007388 */ /* 0x008fe80000000c00 */
[----:B----4-:R-:W-:Y:S01]  /*0720*/  STS.128 [R0+0x200], R20 ;  /* 0x0002001400007388 */ /* 0x010fe20000000c00 */
[----:B------:R-:W-:-:S03]  /*0730*/  NOP ;  /* 0x0000000000007918 */ /* 0x000fc60000000000 */
[----:B------:R-:W-:Y:S04]  /*0740*/  LDS.128 R8, [R24] ;  /* 0x0000000018087984 */ /* 0x000fe80000000c00 */
[----:B------:R-:W-:Y:S01]  /*0750*/  LDS.128 R4, [R24+0x10] ;  /* 0x0000100018047984 */ /* 0x000fe20000000c00 */
[----:B------:R-:W-:Y:S06]  /*0760*/  BAR.SYNC.DEFER_BLOCKING 0x0 ;  /* 0x0000000000007b1d */ /* 0x000fec0000010000 */
[----:B------:R-:W2:Y:S04]  /*0770*/  LDG.E.128 R28, desc[UR14][R12.64] ;  /* 0x0000000e0c1c7981 */ /* 0x000ea8000c1e1d00 */
[----:B------:R-:W3:Y:S01]  /*0780*/  LDG.E.128 R44, desc[UR14][R12.64+0x200] ;  /* 0x0002000e0c2c7981 */ /* 0x000ee2000c1e1d00 */
[----:B------:R-:W-:-:S02]  /*0790*/  MOV R2, R54 ;  /* 0x0000003600027202 */ /* 0x000fc40000000f00 */
[----:B------:R-:W-:-:S03]  /*07a0*/  MOV R3, R53 ;  /* 0x0000003500037202 */ /* 0x000fc60000000f00 */
[----:B------:R-:W-:Y:S02]  /*07b0*/  IMAD.WIDE R14, R15, 0x10, R2 ;  /* 0x000000100f0e7825 */ /* 0x000fe400078e0202 */
[----:B------:R-:W0:Y:S01]  /*07c0*/  LDC R2, c[0x0][0x21c] ;  /* 0x00008700ff027b82 */ /* 0x000e220000000800 */
[----:B--2---:R-:W-:Y:S04]  /*07d0*/  STS.128 [R0], R28 ;  /* 0x0000001c00007388 */ /* 0x004fe80000000c00 */
[----:B---3--:R-:W-:Y:S01]  /*07e0*/  STS.128 [R0+0x200], R44 ;  /* 0x0002002c00007388 */ /* 0x008fe20000000c00 */
[----:B------:R-:W-:-:S03]  /*07f0*/  NOP ;  /* 0x0000000000007918 */ /* 0x000fc60000000000 */
[----:B------:R-:W2:Y:S04]  /*0800*/  LDS.128 R16, [R24+0x10] ;  /* 0x0000100018107984 */ /* 0x000ea80000000c00 */
[----:B------:R-:W3:Y:S01]  /*0810*/  LDS.128 R20, [R24] ;  /* 0x0000000018147984 */ /* 0x000ee20000000c00 */
[----:B------:R-:W-:Y:S06]  /*0820*/  BAR.SYNC.DEFER_BLOCKING 0x0 ;  /* 0x0000000000007b1d */ /* 0x000fec0000010000 */
[----:B------:R-:W4:Y:S04]  /*0830*/  LDG.E.128 R48, desc[UR14][R14.64] ;  /* 0x0000000e0e307981 */ /* 0x000f28000c1e1d00 */
[----:B------:R1:W4:Y:S01]  /*0840*/  LDG.E.128 R76, desc[UR14][R14.64+0x200] ;  /* 0x0002000e0e4c7981 */ /* 0x000322000c1e1d00 */
[----:B------:R-:W-:Y:S01]  /*0850*/  BSSY B0, `(.L_x_16572) ;  /* 0x0000037000007945 */ /* 0x000fe20003800000 */
[--C-:B--2--5:R-:W-:Y:S01]  /*0860*/  FADD.FTZ R64, R16, R58.reuse ;  /* 0x0000003a10407221 */ /* 0x124fe20000010000 */
[--C-:B------:R-:W-:Y:S01]  /*0870*/  FADD.FTZ R66, R17, R58.reuse ;  /* 0x0000003a11427221 */ /* 0x100fe20000010000 */
[--C-:B------:R-:W-:Y:S01]  /*0880*/  FADD.FTZ R68, R18, R58.reuse ;  /* 0x0000003a12447221 */ /* 0x100fe20000010000 */
[--C-:B------:R-:W-:Y:S01]  /*0890*/  FADD.FTZ R70, R19, R58.reuse ;  /* 0x0000003a13467221 */ /* 0x100fe20000010000 */
[--C-:B---3--:R-:W-:Y:S01]  /*08a0*/  FADD.FTZ R69, R20, R58.reuse ;  /* 0x0000003a14457221 */ /* 0x108fe20000010000 */
[--C-:B------:R-:W-:Y:S01]  /*08b0*/  FADD.FTZ R72, R21, R58.reuse ;  /* 0x0000003a15487221 */ /* 0x100fe20000010000 */
[--C-:B------:R-:W-:Y:S01]  /*08c0*/  FADD.FTZ R71, R22, R58.reuse ;  /* 0x0000003a16477221 */ /* 0x100fe20000010000 */
[----:B-1----:R-:W-:Y:S01]  /*08d0*/  HFMA2.MMA R15, -RZ, RZ, 0, 0 ;  /* 0x00000000ff0f7435 */ /* 0x002fe200000001ff */
[----:B------:R-:W-:Y:S01]  /*08e0*/  FSETP.GTU.FTZ.AND P2, PT, R64, 20, PT ;  /* 0x41a000004000780b */ /* 0x000fe20003f5c000 */
[----:B------:R-:W-:Y:S01]  /*08f0*/  FADD.FTZ R74, R23, R58 ;  /* 0x0000003a174a7221 */ /* 0x000fe20000010000 */
[----:B------:R-:W-:-:S02]  /*0900*/  FSETP.GTU.FTZ.AND P6, PT, R69, 20, PT ;  /* 0x41a000004500780b */ /* 0x000fc40003fdc000 */
[----:B------:R-:W-:Y:S02]  /*0910*/  FSETP.GTU.FTZ.AND P3, PT, R66, 20, PT ;  /* 0x41a000004200780b */ /* 0x000fe40003f7c000 */
[----:B------:R-:W-:Y:S02]  /*0920*/  FSETP.GTU.FTZ.AND P4, PT, R68, 20, PT ;  /* 0x41a000004400780b */ /* 0x000fe40003f9c000 */
[----:B------:R-:W-:Y:S02]  /*0930*/  FSETP.GTU.FTZ.AND P5, PT, R70, 20, PT ;  /* 0x41a000004600780b */ /* 0x000fe40003fbc000 */
[----:B------:R-:W-:Y:S02]  /*0940*/  FSETP.GTU.FTZ.AND P1, PT, R72, 20, PT ;  /* 0x41a000004800780b */ /* 0x000fe40003f3c000 */
[----:B------:R-:W-:Y:S01]  /*0950*/  FSETP.GTU.FTZ.AND P0, PT, R71, 20, PT ;  /* 0x41a000004700780b */ /* 0x000fe20003f1c000 */
[----:B----4-:R-:W-:Y:S04]  /*0960*/  STS.128 [R0], R48 ;  /* 0x0000003000007388 */ /* 0x010fe80000000c00 */
[----:B------:R-:W-:Y:S01]  /*0970*/  STS.128 [R0+0x200], R76 ;  /* 0x0002004c00007388 */ /* 0x000fe20000000c00 */
[----:B------:R-:W-:-:S03]  /*0980*/  NOP ;  /* 0x0000000000007918 */ /* 0x000fc60000000000 */
[----:B------:R-:W1:Y:S04]  /*0990*/  LDS.128 R32, [R24] ;  /* 0x0000000018207984 */ /* 0x000e680000000c00 */
[----:B------:R2:W3:Y:S01]  /*09a0*/  LDS.128 R28, [R24+0x10] ;  /* 0x00001000181c7984 */ /* 0x0004e20000000c00 */
[----:B-1----:R-:W-:Y:S01]  /*09b0*/  FFMA.FTZ R16, R8, R32, R65 ;  /* 0x0000002008107223 */ /* 0x002fe20000010041 */
[----:B0-2---:R-:W-:Y:S06]  /*09c0*/  @P6 BRA `(.L_x_16573) ;  /* 0x00000000007c6947 */ /* 0x005fec0003800000 */
        /* <DEDUP_REMOVED lines=31> */
.L_x_16573:
[----:B------:R-:W-:Y:S05]  /*0bc0*/  BSYNC B0 ;  /* 0x0000000000007941 */ /* 0x000fea0003800000 */
.L_x_16572:
[----:B------:R-:W-:Y:S01]  /*0bd0*/  FFMA.FTZ R3, R9, R33, R16 ;  /* 0x0000002109037223 */ /* 0x000fe20000010010 */
[----:B------:R-:W-:Y:S01]  /*0be0*/  BSSY B0, `(.L_x_16574) ;  /* 0x0000026000007945 */ /* 0x000fe20003800000 */
[----:B------:R-:W-:Y:S01]  /*0bf0*/  HFMA2.MMA R14, -RZ, RZ, 0, 0 ;  /* 0x00000000ff0e7435 */ /* 0x000fe200000001ff */
[----:B------:R-:W-:Y:S02]  /*0c00*/  FSETP.GTU.FTZ.AND P6, PT, R74, 20, PT ;  /* 0x41a000004a00780b */ /* 0x000fe40003fdc000 */
[----:B------:R-:W-:Y:S02]  /*0c10*/  CS2R R12, SRZ ;  /* 0x00000000000c7805 */ /* 0x000fe4000001ff00 */
        /* <DEDUP_REMOVED lines=34> */
.L_x_16575:
[----:B------:R-:W-:Y:S05]  /*0e40*/  BSYNC B0 ;  /* 0x0000000000007941 */ /* 0x000fea0003800000 */
.L_x_16574:
        /* <DEDUP_REMOVED lines=33> */
.L_x_16577:
[----:B------:R-:W-:Y:S05]  /*1060*/  BSYNC B0 ;  /* 0x0000000000007941 */ /* 0x000fea0003800000 */
.L_x_16576:
        /* <DEDUP_REMOVED lines=33> */
.L_x_16579:
[----:B------:R-:W-:Y:S05]  /*1280*/  BSYNC B0 ;  /* 0x0000000000007941 */ /* 0x000fea0003800000 */
.L_x_16578:
        /* <DEDUP_REMOVED lines=33> */
.L_x_16581:
[----:B------:R-:W-:Y:S05]  /*14a0*/  BSYNC B0 ;  /* 0x0000000000007941 */ /* 0x000fea0003800000 */
.L_x_16580:
        /* <DEDUP_REMOVED lines=33> */
.L_x_16583:
[----:B------:R-:W-:Y:S05]  /*16c0*/  BSYNC B0 ;  /* 0x0000000000007941 */ /* 0x000fea0003800000 */
.L_x_16582:
        /* <DEDUP_REMOVED lines=33> */
.L_x_16585:
[----:B------:R-:W-:Y:S05]  /*18e0*/  BSYNC B0 ;  /* 0x0000000000007941 */ /* 0x000fea0003800000 */
.L_x_16584:
        /* <DEDUP_REMOVED lines=33> */
.L_x_16587:
[----:B------:R-:W-:Y:S05]  /*1b00*/  BSYNC B0 ;  /* 0x0000000000007941 */ /* 0x000fea0003800000 */
.L_x_16586:
[----:B------:R-:W-:Y:S01]  /*1b10*/  FFMA.FTZ R3, R11, R35, R0 ;  /* 0x000000230b037223 */ /* 0x000fe20000010000 */
[----:B------:R-:W-:Y:S01]  /*1b20*/  ISETP.GE.AND P0, PT, R2, 0x1, PT ;  /* 0x000000010200780c */ /* 0x000fe20003f06270 */
[----:B------:R-:W-:Y:S01]  /*1b30*/  BAR.SYNC.DEFER_BLOCKING 0x0 ;  /* 0x0000000000007b1d */ /* 0x000fe20000010000 */
[----:B------:R-:W-:Y:S01]  /*1b40*/  HFMA2.MMA R18, -RZ, RZ, 0, 0 ;  /* 0x00000000ff127435 */ /* 0x000fe200000001ff */
[----:B---3--:R-:W-:Y:S01]  /*1b50*/  FFMA.FTZ R0, R4, R28, R3 ;  /* 0x0000001c04007223 */ /* 0x008fe20000010003 */
[----:B------:R-:W-:Y:S01]  /*1b60*/  CS2R R16, SRZ ;  /* 0x0000000000107805 */ /* 0x000fe2000001ff00 */
        /* <DEDUP_REMOVED lines=11> */
[----:B------:R-:W-:Y:S06]  /*1c20*/  @!P0 BRA `(.L_x_16588) ;  /* 0x0000003400a88947 */ /* 0x000fec0003800000 */
[----:B------:R-:W0:Y:S01]  /*1c30*/  LDC.64 R82, c[0x0][0x2e0] ;  /* 0x0000b800ff527b82 */ /* 0x000e220000000a00 */
[----:B------:R-:W-:Y:S01]  /*1c40*/  IADD3 R3, R57, -0x1, RZ ;  /* 0xffffffff39037810 */ /* 0x000fe20007ffe0ff */
[----:B------:R-:W-:Y:S01]  /*1c50*/  FADD.FTZ R77, R28, R28 ;  /* 0x0000001c1c4d7221 */ /* 0x000fe20000010000 */
[----:B------:R-:W-:Y:S01]  /*1c60*/  ULDC.64 UR6, c[0x0][0x248] ;  /* 0x0000920000067ab9 */ /* 0x000fe20000000a00 */
[----:B------:R-:W-:Y:S01]  /*1c70*/  FADD.FTZ R0, R32, R32 ;  /* 0x0000002020007221 */ /* 0x000fe20000010000 */
[----:B------:R-:W-:Y:S01]  /*1c80*/  LEA.HI R15, R3, R3, RZ, 0x1 ;  /* 0x00000003030f7211 */ /* 0x000fe200078f08ff */
[----:B------:R-:W-:Y:S01]  /*1c90*/  FADD.FTZ R78, R29, R29 ;  /* 0x0000001d1d4e7221 */ /* 0x000fe20000010000 */
[----:B------:R-:W-:Y:S01]  /*1ca0*/  FADD.FTZ R79, R30, R30 ;  /* 0x0000001e1e4f7221 */ /* 0x000fe20000010000 */
[----:B------:R-:W1:Y:S01]  /*1cb0*/  LDC.64 R96, c[0x0][0x2d0] ;  /* 0x0000b400ff607b82 */ /* 0x000e620000000a00 */
[----:B------:R-:W-:Y:S01]  /*1cc0*/  LOP3.LUT R28, R15, 0xfffffe, RZ, 0xc0, !PT ;  /* 0x00fffffe0f1c7812 */ /* 0x000fe200078ec0ff */
[----:B------:R-:W-:Y:S01]  /*1cd0*/  ULDC.64 UR4, c[0x0][0x230] ;  /* 0x00008c0000047ab9 */ /* 0x000fe20000000a00 */
[----:B------:R-:W-:Y:S01]  /*1ce0*/  ULDC.64 UR8, c[0x0][0x268] ;  /* 0x00009a0000087ab9 */ /* 0x000fe20000000a00 */
[----:B------:R-:W-:Y:S01]  /*1cf0*/  FADD.FTZ R75, R34, R34 ;  /* 0x00000022224b7221 */ /* 0x000fe20000010000 */
[----:B------:R-:W-:Y:S01]  /*1d00*/  IADD3 R29, R57, -0x2, RZ ;  /* 0xfffffffe391d7810 */ /* 0x000fe20007ffe0ff */
[C---:B------:R-:W-:Y:S01]  /*1d10*/  IMAD R30, R62.reuse, UR6, RZ ;  /* 0x000000063e1e7c24 */ /* 0x040fe2000f8e02ff */
[----:B------:R-:W-:Y:S01]  /*1d20*/  IADD3 R32, R3, -R28, RZ ;  /* 0x8000001c03207210 */ /* 0x000fe20007ffe0ff */
[----:B------:R-:W2:Y:S01]  /*1d30*/  LDC.64 R50, c[0x0][0x2d8] ;  /* 0x0000b600ff327b82 */ /* 0x000ea20000000a00 */
[----:B------:R-:W-:-:S02]  /*1d40*/  IMAD R28, R62, UR4, RZ ;  /* 0x000000043e1c7c24 */ /* 0x000fc4000f8e02ff */
[----:B------:R-:W-:Y:S01]  /*1d50*/  FADD.FTZ R80, R31, R31 ;  /* 0x0000001f1f507221 */ /* 0x000fe20000010000 */
[----:B------:R-:W-:Y:S02]  /*1d60*/  IMAD R34, R62, UR8, RZ ;  /* 0x000000083e227c24 */ /* 0x000fe4000f8e02ff */
[----:B------:R-:W-:Y:S01]  /*1d70*/  FADD.FTZ R73, R33, R33 ;  /* 0x0000002121497221 */ /* 0x000fe20000010000 */
[----:B------:R-:W-:Y:S02]  /*1d80*/  IMAD R91, R67, UR7, R30 ;  /* 0x00000007435b7c24 */ /* 0x000fe4000f8e021e */
[----:B------:R-:W-:Y:S01]  /*1d90*/  FADD.FTZ R76, R35, R35 ;  /* 0x00000023234c7221 */ /* 0x000fe20000010000 */
[----:B------:R-:W-:Y:S01]  /*1da0*/  IMAD R95, R29, R2, RZ ;  /* 0x000000021d5f7224 */ /* 0x000fe200078e02ff */
[----:B------:R-:W3:Y:S01]  /*1db0*/  LDC.64 R44, c[0x0][0x238] ;  /* 0x00008e00ff2c7b82 */ /* 0x000ee20000000a00 */
[C---:B------:R-:W-:Y:S01]  /*1dc0*/  IMAD R93, R67.reuse, UR5, R28 ;  /* 0x00000005435d7c24 */ /* 0x040fe2000f8e021c */
[-C--:B------:R-:W-:Y:S01]  /*1dd0*/  MOV R88, R52.reuse ;  /* 0x0000003400587202 */ /* 0x080fe20000000f00 */
[----:B------:R-:W-:Y:S01]  /*1de0*/  IMAD.WIDE.U32 R30, R67, UR8, RZ ;  /* 0x00000008431e7c25 */ /* 0x000fe2000f8e00ff */
[----:B------:R-:W-:-:S03]  /*1df0*/  MOV R87, R52 ;  /* 0x0000003400577202 */ /* 0x000fc60000000f00 */
[----:B------:R-:W-:Y:S01]  /*1e00*/  FMUL.FTZ R86, R10, R71 ;  /* 0x000000470a567220 */ /* 0x000fe20000410000 */
[----:B------:R-:W-:Y:S01]  /*1e10*/  FMUL.FTZ R85, R11, R74 ;  /* 0x0000004a0b557220 */ /* 0x000fe20000410000 */
[C---:B------:R-:W-:Y:S01]  /*1e20*/  IMAD R89, R67.reuse, UR9, R34 ;  /* 0x0000000943597c24 */ /* 0x040fe2000f8e0222 */
[----:B------:R-:W4:Y:S01]  /*1e30*/  LDC.64 R48, c[0x0][0x270] ;  /* 0x00009c00ff307b82 */ /* 0x000f220000000a00 */
[----:B------:R-:W-:Y:S01]  /*1e40*/  IMAD.WIDE.U32 R2, R67, UR4, RZ ;  /* 0x0000000443027c25 */ /* 0x000fe2000f8e00ff */
[----:B0-----:R-:W-:-:S03]  /*1e50*/  LEA R90, P2, R30, R82, 0x3 ;  /* 0x000000521e5a7211 */ /* 0x001fc600078418ff */
[----:B------:R-:W-:Y:S01]  /*1e60*/  FMUL.FTZ R84, R4, R64 ;  /* 0x0000004004547220 */ /* 0x000fe20000410000 */
[----:B------:R-:W-:Y:S01]  /*1e70*/  IADD3 R89, R31, R89, RZ ;  /* 0x000000591f597210 */ /* 0x000fe20007ffe0ff */
[----:B------:R-:W-:Y:S01]  /*1e80*/  IMAD.WIDE.U32 R28, R67, UR6, RZ ;  /* 0x00000006431c7c25 */ /* 0x000fe2000f8e00ff */
[----:B-1----:R-:W-:-:S03]  /*1e90*/  LEA R96, P0, R2, R96, 0x3 ;  /* 0x0000006002607211 */ /* 0x002fc600078018ff */
[----:B------:R-:W-:Y:S01]  /*1ea0*/  FMUL.FTZ R82, R6, R68 ;  /* 0x0000004406527220 */ /* 0x000fe20000410000 */
[----:B------:R-:W0:Y:S01]  /*1eb0*/  LDC.64 R46, c[0x0][0x250] ;  /* 0x00009400ff2e7b82 */ /* 0x000e220000000a00 */
[----:B------:R-:W-:Y:S01]  /*1ec0*/  IADD3 R93, R3, R93, RZ ;  /* 0x0000005d035d7210 */ /* 0x000fe20007ffe0ff */
[----:B------:R-:W-:Y:S01]  /*1ed0*/  IMAD.WIDE R94, R95, 0x10, R42 ;  /* 0x000000105f5e7825 */ /* 0x000fe200078e022a */
[----:B--2---:R-:W-:-:S03]  /*1ee0*/  LEA R92, P1, R28, R50, 0x3 ;  /* 0x000000321c5c7211 */ /* 0x004fc600078218ff */
[----:B------:R-:W-:Y:S01]  /*1ef0*/  FMUL.FTZ R81, R7, R70 ;  /* 0x0000004607517220 */ /* 0x000fe20000410000 */
[----:B------:R-:W-:Y:S01]  /*1f00*/  IADD3 R91, R29, R91, RZ ;  /* 0x0000005b1d5b7210 */ /* 0x000fe20007ffe0ff */
[----:B------:R-:W-:Y:S01]  /*1f10*/  UMOV UR4, URZ ;  /* 0x0000003f00047c82 */ /* 0x000fe20008000000 */
[----:B------:R-:W-:Y:S01]  /*1f20*/  LEA.HI.X R89, R30, R83, R89, 0x3, P2 ;  /* 0x000000531e597211 */ /* 0x000fe200010f1c59 */
[----:B------:R-:W1:Y:S01]  /*1f30*/  LDC R98, c[0x0][0x224] ;  /* 0x00008900ff627b82 */ /* 0x000e620000000800 */
[----:B---3--:R-:W-:Y:S01]  /*1f40*/  SHF.L.U64.HI R104, R44, 0x3, R45 ;  /* 0x000000032c687819 */ /* 0x008fe2000001022d */
[----:B------:R-:W-:Y:S01]  /*1f50*/  FMUL.FTZ R83, R5, R66 ;  /* 0x0000004205537220 */ /* 0x000fe20000410000 */
[----:B------:R-:W-:Y:S01]  /*1f60*/  LEA.HI.X R93, R2, R97, R93, 0x3, P0 ;  /* 0x00000061025d7211 */ /* 0x000fe200000f1c5d */
[----:B------:R-:W-:Y:S01]  /*1f70*/  ULDC UR5, c[0x0][0x224] ;  /* 0x0000890000057ab9 */ /* 0x000fe20000000800 */
[----:B------:R-:W-:Y:S02]  /*1f80*/  LEA.HI.X R91, R28, R51, R91, 0x3, P1 ;  /* 0x000000331c5b7211 */ /* 0x000fe400008f1c5b */
[----:B------:R-:W-:Y:S01]  /*1f90*/  MOV R15, RZ ;  /* 0x000000ff000f7202 */ /* 0x000fe20000000f00 */
[----:B------:R-:W2:Y:S01]  /*1fa0*/  LDC R135, c[0x0][0x21c] ;  /* 0x00008700ff877b82 */ /* 0x000ea20000000800 */
[----:B----4-:R-:W-:-:S02]  /*1fb0*/  SHF.L.U64.HI R100, R48, 0x3, R49 ;  /* 0x0000000330647819 */ /* 0x010fc40000010231 */
[----:B------:R-:W-:Y:S02]  /*1fc0*/  SHF.L.U32 R45, R32, 0x8, RZ ;  /* 0x00000008202d7819 */ /* 0x000fe400000006ff */
[----:B0-----:R-:W-:-:S07]  /*1fd0*/  SHF.L.U64.HI R102, R46, 0x3, R47 ;  /* 0x000000032e667819 */ /* 0x001fce000001022f */
.L_x_16603:
[----:B------:R-:W-:-:S05]  /*1fe0*/  MOV R97, R93 ;  /* 0x0000005d00617202 */ /* 0x000fca0000000f00 */
[----:B------:R-:W3:Y:S01]  /*1ff0*/  LDG.E.64 R50, desc[UR14][R96.64] ;  /* 0x0000000e60327981 */ /* 0x000ee2000c1e1b00 */
[----:B0-----:R-:W-:Y:S02]  /*2000*/  MOV R52, 0x400 ;  /* 0x0000040000347802 */ /* 0x001fe40000000f00 */
[C---:B------:R-:W-:Y:S01]  /*2010*/  ISETP.NE.AND P1, PT, R61.reuse, RZ, PT ;  /* 0x000000ff3d00720c */ /* 0x040fe20003f25270 */
[----:B------:R-:W0:Y:S01]  /*2020*/  S2R R29, SR_CgaCtaId ;  /* 0x00000000001d7919 */ /* 0x000e220000008800 */
[----:B------:R-:W-:Y:S02]  /*2030*/  IADD3 R28, R61, 0x200, RZ ;  /* 0x000002003d1c7810 */ /* 0x000fe40007ffe0ff */
[----:B------:R-:W-:Y:S02]  /*2040*/  CS2R R32, SRZ ;  /* 0x0000000000207805 */ /* 0x000fe4000001ff00 */
[----:B------:R-:W-:Y:S01]  /*2050*/  ISETP.NE.AND P0, PT, R134, RZ, PT ;  /* 0x000000ff8600720c */ /* 0x000fe20003f05270 */
[----:B------:R-:W-:-:S03]  /*2060*/  FMUL.FTZ R126, R8, R69 ;  /* 0x00000045087e7220 */ /* 0x000fc60000410000 */
[----:B------:R-:W-:Y:S02]  /*2070*/  ISETP.LT.OR P2, PT, R57, 0x2, P0 ;  /* 0x000000023900780c */ /* 0x000fe40000741670 */
[----:B0-----:R-:W-:Y:S02]  /*2080*/  LEA R52, R29, R52, 0x18 ;  /* 0x000000341d347211 */ /* 0x001fe400078ec0ff */
[----:B------:R-:W-:Y:S02]  /*2090*/  SEL R29, R45, R28, !P1 ;  /* 0x0000001c2d1d7207 */ /* 0x000fe40004800000 */
[----:B------:R-:W-:Y:S02]  /*20a0*/  MOV R28, R90 ;  /* 0x0000005a001c7202 */ /* 0x000fe40000000f00 */
[----:B------:R-:W-:Y:S02]  /*20b0*/  LEA R49, R29, R52, 0x3 ;  /* 0x000000341d317211 */ /* 0x000fe400078e18ff */
[----:B------:R-:W-:-:S06]  /*20c0*/  MOV R29, R89 ;  /* 0x00000059001d7202 */ /* 0x000fcc0000000f00 */
[----:B------:R-:W5:Y:S01]  /*20d0*/  LDG.E.64 R28, desc[UR14][R28.64] ;  /* 0x0000000e1c1c7981 */ /* 0x000f62000c1e1b00 */
        /* <DEDUP_REMOVED lines=8> */
[----:B------:R-:W-:Y:S01]  /*2160*/  FMUL.FTZ R97, R51, R72 ;  /* 0x0000004833617220 */ /* 0x000fe20000410000 */
[C---:B0-----:R-:W-:Y:S01]  /*2170*/  FMUL.FTZ R34, R2.reuse, R3 ;  /* 0x0000000302227220 */ /* 0x041fe20000410000 */
[----:B---3--:R-:W-:-:S02]  /*2180*/  FMUL.FTZ R35, R2, R35 ;  /* 0x0000002302237220 */ /* 0x008fc40000410000 */
[----:B------:R-:W-:Y:S01]  /*2190*/  FMUL.RZ R99, R97, 0.15915493667125701904 ;  /* 0x3e22f98361637820 */ /* 0x000fe2000040c000 */
[----:B------:R-:W-:Y:S02]  /*21a0*/  MOV R2, R92 ;  /* 0x0000005c00027202 */ /* 0x000fe40000000f00 */
[----:B------:R-:W-:Y:S01]  /*21b0*/  MOV R3, R91 ;  /* 0x0000005b00037202 */ /* 0x000fe20000000f00 */
[----:B------:R0:W-:Y:S01]  /*21c0*/  STS.64 [R49+0x880], R34 ;  /* 0x0008802231007388 */ /* 0x0001e20000000a00 */
[----:B------:R-:W-:Y:S01]  /*21d0*/  MUFU.SIN R106, R99 ;  /* 0x00000063006a7308 */ /* 0x000fe20000000400 */
[----:B------:R-:W-:Y:S02]  /*21e0*/  FMUL.FTZ R97, R51, R71 ;  /* 0x0000004733617220 */ /* 0x000fe40000410000 */
[----:B------:R3:W5:Y:S01]  /*21f0*/  LDG.E.64 R30, desc[UR14][R2.64] ;  /* 0x0000000e021e7981 */ /* 0x000762000c1e1b00 */
[----:B0-----:R-:W-:-:S04]  /*2200*/  FMUL.FTZ R49, R47, R72 ;  /* 0x000000482f317220 */ /* 0x001fc80000410000 */
[----:B------:R0:W-:Y:S01]  /*2210*/  MUFU.COS R108, R99 ;  /* 0x00000063006c7308 */ /* 0x0001e20000000000 */
[----:B---3--:R-:W-:Y:S01]  /*2220*/  FMUL.FTZ R3, R51, R74 ;  /* 0x0000004a33037220 */ /* 0x008fe20000410000 */
[----:B------:R-:W-:Y:S01]  /*2230*/  FMUL.RZ R101, R97, 0.15915493667125701904 ;  /* 0x3e22f98361657820 */ /* 0x000fe2000040c000 */
[C---:B------:R-:W-:Y:S01]  /*2240*/  FMUL.FTZ R2, R47.reuse, R71 ;  /* 0x000000472f027220 */ /* 0x040fe20000410000 */
[----:B------:R-:W-:Y:S01]  /*2250*/  FMUL.FTZ R105, R47, R68 ;  /* 0x000000442f697220 */ /* 0x000fe20000410000 */
[----:B------:R-:W-:Y:S06]  /*2260*/  BAR.SYNC.DEFER_BLOCKING 0x0 ;  /* 0x0000000000007b1d */ /* 0x000fec0000010000 */
[----:B------:R-:W3:Y:S01]  /*2270*/  MUFU.EX2 R49, R49 ;  /* 0x0000003100317308 */ /* 0x000ee20000000800 */
[----:B0-----:R-:W-:Y:S01]  /*2280*/  FMUL.FTZ R99, R51, R64 ;  /* 0x0000004033637220 */ /* 0x001fe20000410000 */
[----:B------:R-:W-:Y:S01]  /*2290*/  FMUL.RZ R103, R3, 0.15915493667125701904 ;  /* 0x3e22f98303677820 */ /* 0x000fe2000040c000 */
[----:B------:R-:W-:-:S02]  /*22a0*/  FMUL.FTZ R3, R47, R74 ;  /* 0x0000004a2f037220 */ /* 0x000fc40000410000 */
[----:B------:R-:W-:Y:S01]  /*22b0*/  FMUL.RZ R107, R99, 0.15915493667125701904 ;  /* 0x3e22f983636b7820 */ /* 0x000fe2000040c000 */
[----:B------:R-:W-:Y:S02]  /*22c0*/  FMUL.FTZ R99, R47, R64 ;  /* 0x000000402f637220 */ /* 0x000fe40000410000 */
[----:B------:R-:W-:Y:S08]  /*22d0*/  MUFU.COS R112, R101 ;  /* 0x0000006500707308 */ /* 0x000ff00000000000 */
[----:B------:R0:W4:Y:S01]  /*22e0*/  MUFU.EX2 R97, R2 ;  /* 0x0000000200617308 */ /* 0x0001220000000800 */
[----:B------:R1:W5:Y:S07]  /*22f0*/  @!P2 LDG.E.64 R32, desc[UR14][R94.64+0x8] ;  /* 0x0000080e5e20a981 */ /* 0x00036e000c1e1b00 */
[----:B------:R-:W2:Y:S01]  /*2300*/  MUFU.SIN R110, R101 ;  /* 0x00000065006e7308 */ /* 0x000ea20000000400 */
[----:B0-----:R-:W-:-:S04]  /*2310*/  FMUL.FTZ R2, R51, R66 ;  /* 0x0000004233027220 */ /* 0x001fc80000410000 */
[----:B------:R-:W-:Y:S01]  /*2320*/  FMUL.RZ R109, R2, 0.15915493667125701904 ;  /* 0x3e22f983026d7820 */ /* 0x000fe2000040c000 */
[C---:B------:R-:W-:Y:S02]  /*2330*/  FMUL.FTZ R2, R47.reuse, R66 ;  /* 0x000000422f027220 */ /* 0x040fe40000410000 */
[----:B------:R-:W-:Y:S08]  /*2340*/  MUFU.SIN R114, R103 ;  /* 0x0000006700727308 */ /* 0x000ff00000000400 */
[----:B------:R-:W-:Y:S08]  /*2350*/  MUFU.COS R116, R103 ;  /* 0x0000006700747308 */ /* 0x000ff00000000000 */
[----:B------:R-:W0:Y:S08]  /*2360*/  MUFU.EX2 R3, R3 ;  /* 0x0000000300037308 */ /* 0x000e300000000800 */
[----:B------:R-:W-:Y:S08]  /*2370*/  MUFU.SIN R101, R107 ;  /* 0x0000006b00657308 */ /* 0x000ff00000000400 */
[----:B------:R3:W-:Y:S08]  /*2380*/  MUFU.COS R121, R107 ;  /* 0x0000006b00797308 */ /* 0x0007f00000000000 */
[----:B------:R1:W-:Y:S01]  /*2390*/  MUFU.EX2 R120, R99 ;  /* 0x0000006300787308 */ /* 0x0003e20000000800 */
[----:B---3--:R-:W-:Y:S01]  /*23a0*/  FMUL.FTZ R107, R47, R70 ;  /* 0x000000462f6b7220 */ /* 0x008fe20000410000 */
[----:B------:R-:W-:Y:S01]  /*23b0*/  FMUL.FTZ R47, R51, R68 ;  /* 0x00000044332f7220 */ /* 0x000fe20000410000 */
[C---:B-1----:R-:W-:Y:S01]  /*23c0*/  FMUL.FTZ R99, R49.reuse, R106 ;  /* 0x0000006a31637220 */ /* 0x042fe20000410000 */
[----:B------:R-:W-:-:S04]  /*23d0*/  FMUL.FTZ R49, R49, R108 ;  /* 0x0000006c31317220 */ /* 0x000fc80000410000 */
[----:B------:R1:W-:Y:S01]  /*23e0*/  MUFU.EX2 R103, R2 ;  /* 0x0000000200677308 */ /* 0x0003e20000000800 */
[----:B------:R-:W-:Y:S01]  /*23f0*/  FMUL.RZ R111, R47, 0.15915493667125701904 ;  /* 0x3e22f9832f6f7820 */ /* 0x000fe2000040c000 */
[----:B------:R-:W-:Y:S01]  /*2400*/  FMUL.FTZ R108, RZ, R99 ;  /* 0x00000063ff6c7220 */ /* 0x000fe20000410000 */
[----:B------:R-:W-:-:S03]  /*2410*/  FMUL.FTZ R47, R51, R70 ;  /* 0x00000046332f7220 */ /* 0x000fc60000410000 */
[-C--:B------:R-:W-:Y:S01]  /*2420*/  FFMA.FTZ R108, R49, R126.reuse, -R108 ;  /* 0x0000007e316c7223 */ /* 0x080fe2000001086c */
[----:B-1----:R-:W-:Y:S01]  /*2430*/  FMUL.FTZ R2, R99, R126 ;  /* 0x0000007e63027220 */ /* 0x002fe20000410000 */
[----:B------:R-:W-:Y:S01]  /*2440*/  FMUL.RZ R113, R47, 0.15915493667125701904 ;  /* 0x3e22f9832f717820 */ /* 0x000fe2000040c000 */
[C---:B----4-:R-:W-:Y:S02]  /*2450*/  FMUL.FTZ R47, R97.reuse, R112 ;  /* 0x00000070612f7220 */ /* 0x050fe40000410000 */
[----:B------:R-:W-:Y:S01]  /*2460*/  FFMA.FTZ R2, RZ, R49, R2 ;  /* 0x00000031ff027223 */ /* 0x000fe20000010002 */
[----:B--2---:R-:W-:Y:S01]  /*2470*/  FMUL.FTZ R97, R97, R110 ;  /* 0x0000006e61617220 */ /* 0x004fe20000410000 */
[----:B------:R-:W-:Y:S01]  /*2480*/  FFMA.FTZ R108, R9, R72, R108 ;  /* 0x00000048096c7223 */ /* 0x000fe2000001006c */
[----:B------:R-:W-:Y:S01]  /*2490*/  MUFU.SIN R118, R109 ;  /* 0x0000006d00767308 */ /* 0x000fe20000000400 */
[----:B------:R-:W-:Y:S01]  /*24a0*/  FADD.FTZ R2, RZ, R2 ;  /* 0x00000002ff027221 */ /* 0x000fe20000010000 */
[----:B0-----:R-:W-:Y:S01]  /*24b0*/  FMUL.FTZ R110, R3, R114 ;  /* 0x00000072036e7220 */ /* 0x001fe20000410000 */
[----:B------:R-:W-:-:S05]  /*24c0*/  FMUL.FTZ R112, R97, R108 ;  /* 0x0000006c61707220 */ /* 0x000fca0000410000 */
[----:B------:R0:W1:Y:S08]  /*24d0*/  MUFU.COS R122, R109 ;  /* 0x0000006d007a7308 */ /* 0x0000700000000000 */
[----:B------:R-:W-:Y:S01]  /*24e0*/  MUFU.EX2 R105, R105 ;  /* 0x0000006900697308 */ /* 0x000fe20000000800 */
[----:B0-----:R-:W-:Y:S01]  /*24f0*/  FMUL.FTZ R109, R3, R116 ;  /* 0x00000074036d7220 */ /* 0x001fe20000410000 */
[----:B------:R-:W-:-:S06]  /*2500*/  FMUL.FTZ R3, R97, R2 ;  /* 0x0000000261037220 */ /* 0x000fcc0000410000 */
[----:B------:R-:W-:Y:S01]  /*2510*/  MUFU.SIN R124, R111 ;  /* 0x0000006f007c7308 */ /* 0x000fe20000000400 */
[----:B------:R-:W-:-:S07]  /*2520*/  FFMA.FTZ R2, R47, R2, R112 ;  /* 0x000000022f027223 */ /* 0x000fce0000010070 */
[----:B------:R1:W0:Y:S01]  /*2530*/  MUFU.COS R128, R111 ;  /* 0x0000006f00807308 */ /* 0x0002220000000000 */
[----:B------:R-:W-:-:S07]  /*2540*/  FFMA.FTZ R3, R47, R108, -R3 ;  /* 0x0000006c2f037223 */ /* 0x000fce0000010803 */
[----:B------:R-:W-:Y:S08]  /*2550*/  MUFU.EX2 R107, R107 ;  /* 0x0000006b006b7308 */ /* 0x000ff00000000800 */
[----:B------:R-:W2:Y:S08]  /*2560*/  MUFU.SIN R106, R113 ;  /* 0x00000071006a7308 */ /* 0x000eb00000000400 */
[----:B------:R3:W4:Y:S01]  /*2570*/  MUFU.COS R130, R113 ;  /* 0x0000007100827308 */ /* 0x0007220000000000 */
[C---:B-1----:R-:W-:Y:S01]  /*2580*/  FMUL.FTZ R111, R103.reuse, R122 ;  /* 0x0000007a676f7220 */ /* 0x042fe20000410000 */
[----:B------:R-:W-:Y:S01]  /*2590*/  FMUL.FTZ R112, R103, R118 ;  /* 0x0000007667707220 */ /* 0x000fe20000410000 */
[----:B---3--:R-:W-:Y:S01]  /*25a0*/  FADD.FTZ R113, RZ, R2 ;  /* 0x00000002ff717221 */ /* 0x008fe20000010000 */
[----:B------:R-:W-:Y:S01]  /*25b0*/  FADD.FTZ R2, R86, R3 ;  /* 0x0000000356027221 */ /* 0x000fe20000010000 */
[----:B------:R-:W-:-:S02]  /*25c0*/  FMUL.FTZ R3, R35, R99 ;  /* 0x0000006323037220 */ /* 0x000fc40000410000 */
[C---:B------:R-:W-:Y:S01]  /*25d0*/  FMUL.FTZ R114, R110.reuse, R113 ;  /* 0x000000716e727220 */ /* 0x040fe20000410000 */
[----:B------:R-:W-:Y:S01]  /*25e0*/  FMUL.FTZ R116, R110, R2 ;  /* 0x000000026e747220 */ /* 0x000fe20000410000 */
[C---:B0-----:R-:W-:Y:S01]  /*25f0*/  FMUL.FTZ R108, R105.reuse, R128 ;  /* 0x00000080696c7220 */ /* 0x041fe20000410000 */
[----:B------:R-:W-:Y:S01]  /*2600*/  FMUL.FTZ R103, R105, R124 ;  /* 0x0000007c69677220 */ /* 0x000fe20000410000 */
[----:B--2---:R-:W-:Y:S01]  /*2610*/  FMUL.FTZ R105, R107, R106 ;  /* 0x0000006a6b697220 */ /* 0x004fe20000410000 */
[C---:B------:R-:W-:Y:S01]  /*2620*/  FFMA.FTZ R114, R109.reuse, R2, -R114 ;  /* 0x000000026d727223 */ /* 0x040fe20000010872 */
[----:B------:R-:W-:Y:S01]  /*2630*/  FMUL.FTZ R121, R120, R121 ;  /* 0x0000007978797220 */ /* 0x000fe20000410000 */
[----:B------:R-:W-:Y:S01]  /*2640*/  FMUL.FTZ R106, R34, R99 ;  /* 0x00000063226a7220 */ /* 0x000fe20000410000 */
[----:B------:R-:W-:Y:S01]  /*2650*/  FFMA.FTZ R116, R109, R113, R116 ;  /* 0x000000716d747223 */ /* 0x000fe20000010074 */
[----:B------:R-:W-:Y:S01]  /*2660*/  FMUL.FTZ R120, R120, R101 ;  /* 0x0000006578787220 */ /* 0x000fe20000410000 */
[-C--:B------:R-:W-:Y:S01]  /*2670*/  FFMA.FTZ R2, R34, R49.reuse, -R3 ;  /* 0x0000003122027223 */ /* 0x080fe20000010803 */
[----:B----4-:R-:W-:Y:S01]  /*2680*/  FMUL.FTZ R101, R107, R130 ;  /* 0x000000826b657220 */ /* 0x010fe20000410000 */
[----:B------:R-:W-:Y:S01]  /*2690*/  FADD.FTZ R107, R85, R114 ;  /* 0x00000072556b7221 */ /* 0x000fe20000010000 */
[----:B------:R-:W-:Y:S01]  /*26a0*/  FFMA.FTZ R106, R35, R49, R106 ;  /* 0x00000031236a7223 */ /* 0x000fe2000001006a */
[----:B------:R-:W-:Y:S01]  /*26b0*/  FADD.FTZ R116, RZ, R116 ;  /* 0x00000074ff747221 */ /* 0x000fe20000010000 */
[C---:B------:R-:W-:Y:S01]  /*26c0*/  FMUL.FTZ R114, R97.reuse, R2 ;  /* 0x0000000261727220 */ /* 0x040fe20000410000 */
[CC--:B------:R-:W-:Y:S01]  /*26d0*/  FMUL.FTZ R122, R120.reuse, R107.reuse ;  /* 0x0000006b787a7220 */ /* 0x0c0fe20000410000 */
[----:B------:R-:W-:Y:S01]  /*26e0*/  FMUL.FTZ R3, R97, R106 ;  /* 0x0000006a61037220 */ /* 0x000fe20000410000 */
[----:B------:R-:W-:Y:S01]  /*26f0*/  FMUL.FTZ R118, R120, R116 ;  /* 0x0000007478767220 */ /* 0x000fe20000410000 */
[----:B------:R-:W-:Y:S01]  /*2700*/  FFMA.FTZ R114, R47, R106, R114 ;  /* 0x0000006a2f727223 */ /* 0x000fe20000010072 */
[----:B------:R-:W-:Y:S01]  /*2710*/  FFMA.FTZ R122, R121, R116, R122 ;  /* 0x00000074797a7223 */ /* 0x000fe2000001007a */
        /* <DEDUP_REMOVED lines=9> */
[-C--:B------:R-:W-:Y:S01]  /*27b0*/  FMUL.FTZ R115, R112, R113.reuse ;  /* 0x0000007170737220 */ /* 0x080fe20000410000 */
[C---:B------:R-:W-:Y:S01]  /*27c0*/  FMUL.FTZ R106, R120.reuse, R2 ;  /* 0x00000002786a7220 */ /* 0x040fe20000410000 */
[C---:B------:R-:W-:Y:S01]  /*27d0*/  FFMA.FTZ R116, R111.reuse, R113, -R116 ;  /* 0x000000716f747223 */ /* 0x040fe20000010874 */
[-C--:B------:R-:W-:Y:S01]  /*27e0*/  FMUL.FTZ R3, R120, R107.reuse ;  /* 0x0000006b78037220 */ /* 0x080fe20000410000 */
[----:B------:R-:W-:Y:S01]  /*27f0*/  FFMA.FTZ R115, R111, R122, R115 ;  /* 0x0000007a6f737223 */ /* 0x000fe20000010073 */
[----:B------:R-:W-:Y:S01]  /*2800*/  FFMA.FTZ R106, R121, R107, R106 ;  /* 0x0000006b796a7223 */ /* 0x000fe2000001006a */
[----:B------:R-:W-:Y:S01]  /*2810*/  FADD.FTZ R116, R83, R116 ;  /* 0x0000007453747221 */ /* 0x000fe20000010000 */
[----:B------:R-:W-:Y:S01]  /*2820*/  FFMA.FTZ R3, R121, R2, -R3 ;  /* 0x0000000279037223 */ /* 0x000fe20000010803 */
[----:B------:R-:W-:Y:S01]  /*2830*/  FADD.FTZ R115, RZ, R115 ;  /* 0x00000073ff737221 */ /* 0x000fe20000010000 */
[C---:B------:R-:W-:Y:S01]  /*2840*/  FMUL.FTZ R2, R112.reuse, R106 ;  /* 0x0000006a70027220 */ /* 0x040fe20000410000 */
[C---:B------:R-:W-:Y:S01]  /*2850*/  FMUL.FTZ R117, R103.reuse, R116 ;  /* 0x0000007467757220 */ /* 0x040fe20000410000 */
[----:B------:R-:W-:Y:S01]  /*2860*/  FMUL.FTZ R107, R112, R3 ;  /* 0x00000003706b7220 */ /* 0x000fe20000410000 */
[----:B------:R-:W-:Y:S01]  /*2870*/  FMUL.FTZ R113, R103, R115 ;  /* 0x0000007367717220 */ /* 0x000fe20000410000 */
[----:B------:R-:W-:Y:S01]  /*2880*/  ISETP.NE.AND P2, PT, R61, 0x1f, PT ;  /* 0x0000001f3d00780c */ /* 0x000fe20003f45270 */
[C---:B------:R-:W-:Y:S01]  /*2890*/  FFMA.FTZ R2, R111.reuse, R3, -R2 ;  /* 0x000000036f027223 */ /* 0x040fe20000010802 */
[C---:B------:R-:W-:Y:S01]  /*28a0*/  FFMA.FTZ R117, R108.reuse, R115, R117 ;  /* 0x000000736c757223 */ /* 0x040fe20000010075 */
[----:B------:R-:W-:Y:S01]  /*28b0*/  FFMA.FTZ R107, R111, R106, R107 ;  /* 0x0000006a6f6b7223 */ /* 0x000fe2000001006b */
[----:B------:R-:W-:Y:S01]  /*28c0*/  FFMA.FTZ R115, R108, R116, -R113 ;  /* 0x000000746c737223 */ /* 0x000fe20000010871 */
[----:B------:R-:W-:-:S02]  /*28d0*/  FMUL.FTZ R113, R103, R2 ;  /* 0x0000000267717220 */ /* 0x000fc40000410000 */
[-C--:B------:R-:W-:Y:S02]  /*28e0*/  FMUL.FTZ R3, R103, R107.reuse ;  /* 0x0000006b67037220 */ /* 0x080fe40000410000 */
[C---:B------:R-:W-:Y:S02]  /*28f0*/  FFMA.FTZ R106, R108.reuse, R107, R113 ;  /* 0x0000006b6c6a7223 */ /* 0x040fe40000010071 */
[----:B------:R-:W-:Y:S02]  /*2900*/  FFMA.FTZ R124, R108, R2, -R3 ;  /* 0x000000026c7c7223 */ /* 0x000fe40000010803 */
[----:B------:R-:W-:Y:S01]  /*2910*/  FMUL.FTZ R3, R105, R106 ;  /* 0x0000006a69037220 */ /* 0x000fe20000410000 */
[----:B------:R-:W-:Y:S01]  /*2920*/  @P2 LEA R2, R61, R52, 0x3 ;  /* 0x000000343d022211 */ /* 0x000fe200078e18ff */
[-C--:B------:R-:W-:Y:S02]  /*2930*/  FMUL.FTZ R107, R105, R124.reuse ;  /* 0x0000007c696b7220 */ /* 0x080fe40000410000 */
[----:B------:R-:W-:-:S03]  /*2940*/  FFMA.FTZ R124, R101, R124, -R3 ;  /* 0x0000007c657c7223 */ /* 0x000fc60000010803 */
[----:B------:R-:W0:Y:S01]  /*2950*/  @P2 LDS.64 R2, [R2+0x1888] ;  /* 0x0018880002022984 */ /* 0x000e220000000a00 */
[----:B------:R-:W-:Y:S01]  /*2960*/  FADD.FTZ R116, RZ, R117 ;  /* 0x00000075ff747221 */ /* 0x000fe20000010000 */
[----:B------:R-:W-:-:S03]  /*2970*/  FADD.FTZ R114, R82, R115 ;  /* 0x0000007352727221 */ /* 0x000fc60000010000 */
[C---:B------:R-:W-:Y:S01]  /*2980*/  FMUL.FTZ R118, R105.reuse, R116 ;  /* 0x0000007469767220 */ /* 0x040fe20000410000 */
[----:B------:R-:W-:-:S03]  /*2990*/  FMUL.FTZ R113, R105, R114 ;  /* 0x0000007269717220 */ /* 0x000fc60000410000 */
[C---:B------:R-:W-:Y:S01]  /*29a0*/  FFMA.FTZ R118, R101.reuse, R114, -R118 ;  /* 0x0000007265767223 */ /* 0x040fe20000010876 */
[C---:B------:R-:W-:Y:S01]  /*29b0*/  FFMA.FTZ R113, R101.reuse, R116, R113 ;  /* 0x0000007465717223 */ /* 0x040fe20000010071 */
[----:B------:R-:W-:Y:S02]  /*29c0*/  FFMA.FTZ R114, R101, R106, R107 ;  /* 0x0000006a65727223 */ /* 0x000fe4000001006b */
[----:B------:R-:W-:Y:S01]  /*29d0*/  FADD.FTZ R125, R81, R118 ;  /* 0x00000076517d7221 */ /* 0x000fe20000010000 */
[----:B------:R-:W-:Y:S01]  /*29e0*/  FADD.FTZ R123, RZ, R113 ;  /* 0x00000071ff7b7221 */ /* 0x000fe20000010000 */
[----:B------:R-:W-:Y:S06]  /*29f0*/  @P2 BRA `(.L_x_16590) ;  /* 0x0000000000242947 */ /* 0x000fec0003800000 */
[----:B------:R-:W-:Y:S01]  /*2a00*/  ISETP.NE.AND P3, PT, R57, R98, PT ;  /* 0x000000623900720c */ /* 0x000fe20003f65270 */
[----:B0-----:R-:W-:-:S12]  /*2a10*/  HFMA2.MMA R3, -RZ, RZ, 0, 0 ;  /* 0x00000000ff037435 */ /* 0x001fd800000001ff */
[----:B------:R-:W-:-:S04]  /*2a20*/  @P3 LEA.HI R2, R57, R57, RZ, 0x1 ;  /* 0x0000003939023211 */ /* 0x000fc800078f08ff */
[----:B------:R-:W-:-:S04]  /*2a30*/  @P3 LOP3.LUT R2, R2, 0x1ffffe, RZ, 0xc0, !PT ;  /* 0x001ffffe02023812 */ /* 0x000fc800078ec0ff */
[----:B------:R-:W-:-:S04]  /*2a40*/  @P3 IADD3 R2, -R2, R57, RZ ;  /* 0x0000003902023210 */ /* 0x000fc80007ffe1ff */
[----:B------:R-:W-:Y:S02]  /*2a50*/  @P3 LEA R106, R2, 0x880, 0xb ;  /* 0x00000880026a3811 */ /* 0x000fe400078e58ff */
[----:B------:R-:W-:Y:S02]  /*2a60*/  MOV R2, 0x3f800000 ;  /* 0x3f80000000027802 */ /* 0x000fe40000000f00 */
[----:B------:R-:W-:-:S05]  /*2a70*/  @P3 IADD3 R106, R106, R87, RZ ;  /* 0x000000576a6a3210 */ /* 0x000fca0007ffe0ff */
[----:B------:R1:W2:Y:S02]  /*2a80*/  @P3 LDS.64 R2, [R106] ;  /* 0x000000006a023984 */ /* 0x0002a40000000a00 */
.L_x_16590:
[----:B------:R-:W-:Y:S05]  /*2a90*/  BSYNC B0 ;  /* 0x0000000000007941 */ /* 0x000fea0003800000 */
.L_x_16589:
        /* <DEDUP_REMOVED lines=8> */
[----:B------:R-:W1:Y:S01]  /*2b20*/  SHFL.UP PT, R113, R124, 0x1, RZ ;  /* 0x042000007c717989 */ /* 0x000e6200000e00ff */
[----:B------:R-:W-:Y:S01]  /*2b30*/  BSSY B0, `(.L_x_16591) ;  /* 0x00000c2000007945 */ /* 0x000fe20003800000 */
[C---:B------:R-:W-:Y:S01]  /*2b40*/  FMUL.FTZ R136, R80.reuse, R118 ;  /* 0x0000007650887220 */ /* 0x040fe20000410000 */
[----:B------:R-:W-:Y:S01]  /*2b50*/  FMUL.FTZ R128, R80, R122 ;  /* 0x0000007a50807220 */ /* 0x000fe20000410000 */
[----:B------:R-:W0:Y:S01]  /*2b60*/  SHFL.UP PT, R115, R114, 0x1, RZ ;  /* 0x0420000072737989 */ /* 0x000e2200000e00ff */
[----:B------:R-:W-:Y:S01]  /*2b70*/  FMUL.FTZ R129, R79, R118 ;  /* 0x000000764f817220 */ /* 0x000fe20000410000 */
[C---:B------:R-:W-:Y:S01]  /*2b80*/  FMUL.FTZ R131, R78.reuse, R122 ;  /* 0x0000007a4e837220 */ /* 0x040fe20000410000 */
[-C--:B------:R-:W-:Y:S01]  /*2b90*/  FMUL.FTZ R130, R78, R118.reuse ;  /* 0x000000764e827220 */ /* 0x080fe20000410000 */
[C---:B------:R-:W-:Y:S01]  /*2ba0*/  FMUL.FTZ R137, R77.reuse, R118 ;  /* 0x000000764d897220 */ /* 0x040fe20000410000 */
[----:B------:R-:W-:Y:S01]  /*2bb0*/  FMUL.FTZ R133, R77, R122 ;  /* 0x0000007a4d857220 */ /* 0x000fe20000410000 */
[C---:B------:R-:W-:Y:S01]  /*2bc0*/  FMUL.FTZ R132, R76.reuse, R118 ;  /* 0x000000764c847220 */ /* 0x040fe20000410000 */
[----:B------:R-:W-:Y:S01]  /*2bd0*/  FMUL.FTZ R138, R76, R122 ;  /* 0x0000007a4c8a7220 */ /* 0x000fe20000410000 */
[----:B------:R-:W-:Y:S01]  /*2be0*/  SHFL.IDX PT, R32, R32, RZ, 0x1f ;  /* 0x00001fff20207589 */ /* 0x000fe200000e0000 */
[----:B------:R-:W-:-:S02]  /*2bf0*/  ISETP.GT.U32.AND P4, PT, R134, 0x1b, PT ;  /* 0x0000001b8600780c */ /* 0x000fc40003f84070 */
[----:B------:R-:W-:Y:S01]  /*2c00*/  ISETP.GT.U32.AND P5, PT, R134, 0x17, PT ;  /* 0x000000178600780c */ /* 0x000fe20003fa4070 */
[----:B---3--:R-:W-:Y:S01]  /*2c10*/  FMUL.FTZ R127, R114, R117 ;  /* 0x00000075727f7220 */ /* 0x008fe20000410000 */
[----:B------:R-:W-:Y:S01]  /*2c20*/  SHFL.IDX PT, R33, R33, RZ, 0x1f ;  /* 0x00001fff21217589 */ /* 0x000fe200000e0000 */
[----:B------:R-:W-:Y:S01]  /*2c30*/  ISETP.GT.U32.AND P6, PT, R134, 0xf, PT ;  /* 0x0000000f8600780c */ /* 0x000fe20003fc4070 */
[-C--:B----4-:R-:W-:Y:S01]  /*2c40*/  FMUL.FTZ R116, R114, R119.reuse ;  /* 0x0000007772747220 */ /* 0x090fe20000410000 */
[----:B------:R-:W-:Y:S01]  /*2c50*/  FFMA.FTZ R28, R124, R119, R127 ;  /* 0x000000777c1c7223 */ /* 0x000fe2000001007f */
[----:B------:R-:W-:Y:S01]  /*2c60*/  FMUL.FTZ R127, R79, R122 ;  /* 0x0000007a4f7f7220 */ /* 0x000fe20000410000 */
[----:B-1----:R-:W-:Y:S01]  /*2c70*/  FMUL.FTZ R106, R114, R113 ;  /* 0x00000071726a7220 */ /* 0x002fe20000410000 */
[C---:B------:R-:W-:Y:S01]  /*2c80*/  FFMA.FTZ R116, R124.reuse, R117, -R116 ;  /* 0x000000757c747223 */ /* 0x040fe20000010874 */
[----:B------:R-:W-:Y:S02]  /*2c90*/  @P3 FADD.FTZ R123, R123, R28 ;  /* 0x0000001c7b7b3221 */ /* 0x000fe40000010000 */
[-C--:B0-----:R-:W-:Y:S01]  /*2ca0*/  FFMA.FTZ R107, R124, R115.reuse, R106 ;  /* 0x000000737c6b7223 */ /* 0x081fe2000001006a */
[----:B------:R-:W-:Y:S01]  /*2cb0*/  FMUL.FTZ R115, R114, R115 ;  /* 0x0000007372737220 */ /* 0x000fe20000410000 */
[----:B------:R-:W-:Y:S01]  /*2cc0*/  @P3 FADD.FTZ R125, R125, R116 ;  /* 0x000000747d7d3221 */ /* 0x000fe20000010000 */
[----:B------:R-:W0:Y:S01]  /*2cd0*/  SHFL.UP PT, R31, R123, 0x2, RZ ;  /* 0x044000007b1f7989 */ /* 0x000e2200000e00ff */
[-C--:B------:R-:W-:Y:S01]  /*2ce0*/  FMUL.FTZ R106, R105, R128.reuse ;  /* 0x00000080696a7220 */ /* 0x080fe20000410000 */
        /* <DEDUP_REMOVED lines=13> */
[----:B------:R-:W-:-:S03]  /*2dc0*/  FFMA.FTZ R116, R108, R115, R116 ;  /* 0x000000736c747223 */ /* 0x000fc60000010074 */
[----:B------:R-:W-:Y:S01]  /*2dd0*/  FFMA.FTZ R117, R108, R106, -R113 ;  /* 0x0000006a6c757223 */ /* 0x000fe20000010871 */
[----:B------:R-:W-:Y:S01]  /*2de0*/  FADD.FTZ R116, -R131, R116 ;  /* 0x0000007483747221 */ /* 0x000fe20000010100 */
[C---:B0-----:R-:W-:Y:S02]  /*2df0*/  FMUL.FTZ R113, R107.reuse, R31 ;  /* 0x0000001f6b717220 */ /* 0x041fe40000410000 */
[----:B------:R-:W-:Y:S01]  /*2e00*/  FADD.FTZ R117, R130, R117 ;  /* 0x0000007582757221 */ /* 0x000fe20000010000 */
[CC--:B-1----:R-:W-:Y:S01]  /*2e10*/  FMUL.FTZ R114, R107.reuse, R30.reuse ;  /* 0x0000001e6b727220 */ /* 0x0c2fe20000410000 */
[----:B------:R-:W-:Y:S02]  /*2e20*/  FFMA.FTZ R30, R124, R30, -R113 ;  /* 0x0000001e7c1e7223 */ /* 0x000fe40000010871 */
[----:B------:R-:W-:Y:S01]  /*2e30*/  FMUL.FTZ R115, R112, -R117 ;  /* 0x8000007570737220 */ /* 0x000fe20000410000 */
[----:B---3--:R-:W-:Y:S01]  /*2e40*/  FMUL.FTZ R106, R107, R28 ;  /* 0x0000001c6b6a7220 */ /* 0x008fe20000410000 */
[C---:B------:R-:W-:Y:S01]  /*2e50*/  FFMA.FTZ R114, R124.reuse, R31, R114 ;  /* 0x0000001f7c727223 */ /* 0x040fe20000010072 */
[----:B------:R-:W-:Y:S01]  /*2e60*/  @P3 FADD.FTZ R125, R125, R30 ;  /* 0x0000001e7d7d3221 */ /* 0x000fe20000010000 */
[-C--:B----4-:R-:W-:Y:S01]  /*2e70*/  FMUL.FTZ R31, R107, R29.reuse ;  /* 0x0000001d6b1f7220 */ /* 0x090fe20000410000 */
[----:B------:R-:W-:Y:S01]  /*2e80*/  FFMA.FTZ R106, R124, R29, R106 ;  /* 0x0000001d7c6a7223 */ /* 0x000fe2000001006a */
[----:B------:R-:W-:-:S02]  /*2e90*/  @P3 FADD.FTZ R123, R123, R114 ;  /* 0x000000727b7b3221 */ /* 0x000fc40000010000 */
[----:B------:R-:W-:Y:S01]  /*2ea0*/  @P3 FFMA.FTZ R124, R124, R28, -R31 ;  /* 0x0000001c7c7c3223 */ /* 0x000fe2000001081f */
[----:B------:R-:W-:Y:S01]  /*2eb0*/  FMUL.FTZ R28, R112, -R116 ;  /* 0x80000074701c7220 */ /* 0x000fe20000410000 */
[----:B------:R-:W-:Y:S01]  /*2ec0*/  FSEL R106, R107, R106, !P3 ;  /* 0x0000006a6b6a7208 */ /* 0x000fe20005800000 */
[----:B------:R-:W0:Y:S01]  /*2ed0*/  SHFL.UP PT, R113, R123, 0x4, RZ ;  /* 0x048000007b717989 */ /* 0x000e2200000e00ff */
[C---:B------:R-:W-:Y:S01]  /*2ee0*/  FFMA.FTZ R116, R111.reuse, R116, R115 ;  /* 0x000000746f747223 */ /* 0x040fe20000010073 */
[----:B------:R-:W-:Y:S01]  /*2ef0*/  FFMA.FTZ R30, R111, R117, -R28 ;  /* 0x000000756f1e7223 */ /* 0x000fe2000001081c */
[CC--:B--2---:R-:W-:Y:S01]  /*2f00*/  FMUL.FTZ R28, R105.reuse, -R2.reuse ;  /* 0x80000002691c7220 */ /* 0x0c4fe20000410000 */
[----:B------:R-:W1:Y:S01]  /*2f10*/  SHFL.UP PT, R107, R125, 0x4, RZ ;  /* 0x048000007d6b7989 */ /* 0x000e6200000e00ff */
[-C--:B------:R-:W-:Y:S01]  /*2f20*/  FMUL.FTZ R115, R105, R3.reuse ;  /* 0x0000000369737220 */ /* 0x080fe20000410000 */
[----:B------:R-:W-:Y:S01]  /*2f30*/  FADD.FTZ R30, R137, R30 ;  /* 0x0000001e891e7221 */ /* 0x000fe20000010000 */
[----:B------:R-:W-:Y:S01]  /*2f40*/  FFMA.FTZ R28, R101, -R3, R28 ;  /* 0x80000003651c7223 */ /* 0x000fe2000001001c */
[----:B------:R-:W2:Y:S01]  /*2f50*/  SHFL.UP PT, R29, R124, 0x4, RZ ;  /* 0x048000007c1d7989 */ /* 0x000ea200000e00ff */
[----:B------:R-:W-:Y:S01]  /*2f60*/  FADD.FTZ R116, -R133, R116 ;  /* 0x0000007485747221 */ /* 0x000fe20000010100 */
[----:B------:R-:W-:Y:S01]  /*2f70*/  ISETP.GE.AND P3, PT, R59, 0x4, PT ;  /* 0x000000043b00780c */ /* 0x000fe20003f66270 */
[----:B------:R-:W-:Y:S01]  /*2f80*/  FFMA.FTZ R115, R101, R2, -R115 ;  /* 0x0000000265737223 */ /* 0x000fe20000010873 */
[----:B------:R-:W3:Y:S01]  /*2f90*/  SHFL.UP PT, R31, R106, 0x4, RZ ;  /* 0x048000006a1f7989 */ /* 0x000ee200000e00ff */
[C---:B------:R-:W-:Y:S01]  /*2fa0*/  FMUL.FTZ R141, R120.reuse, -R30 ;  /* 0x8000001e788d7220 */ /* 0x040fe20000410000 */
[C---:B------:R-:W-:Y:S01]  /*2fb0*/  FMUL.FTZ R117, R103.reuse, -R28 ;  /* 0x8000001c67757220 */ /* 0x040fe20000410000 */
[-C--:B------:R-:W-:Y:S01]  /*2fc0*/  FMUL.FTZ R114, R120, -R116.reuse ;  /* 0x8000007478727220 */ /* 0x080fe20000410000 */
[-C--:B------:R-:W-:Y:S01]  /*2fd0*/  FMUL.FTZ R119, R103, -R115.reuse ;  /* 0x8000007367777220 */ /* 0x080fe20000410000 */
[C---:B------:R-:W-:Y:S01]  /*2fe0*/  FFMA.FTZ R141, R121.reuse, R116, R141 ;  /* 0x00000074798d7223 */ /* 0x040fe2000001008d */
[C---:B------:R-:W-:Y:S01]  /*2ff0*/  FFMA.FTZ R117, R108.reuse, R115, -R117 ;  /* 0x000000736c757223 */ /* 0x040fe20000010875 */
[----:B------:R-:W-:Y:S01]  /*3000*/  FFMA.FTZ R139, R121, R30, -R114 ;  /* 0x0000001e798b7223 */ /* 0x000fe20000010872 */
[----:B------:R-:W-:Y:S01]  /*3010*/  FFMA.FTZ R119, R108, R28, R119 ;  /* 0x0000001c6c777223 */ /* 0x000fe20000010077 */
[----:B------:R-:W-:-:S02]  /*3020*/  FADD.FTZ R141, -R138, R141 ;  /* 0x0000008d8a8d7221 */ /* 0x000fc40000010100 */
[----:B------:R-:W-:Y:S01]  /*3030*/  FADD.FTZ R139, R132, R139 ;  /* 0x0000008b848b7221 */ /* 0x000fe20000010000 */
[----:B0-----:R-:W-:-:S03]  /*3040*/  FMUL.FTZ R115, R106, R113 ;  /* 0x000000716a737220 */ /* 0x001fc60000410000 */
[----:B------:R-:W-:Y:S01]  /*3050*/  FMUL.FTZ R140, R110, -R139 ;  /* 0x8000008b6e8c7220 */ /* 0x000fe20000410000 */
[-C--:B-1----:R-:W-:Y:S01]  /*3060*/  FMUL.FTZ R116, R106, R107.reuse ;  /* 0x0000006b6a747220 */ /* 0x082fe20000410000 */
[----:B------:R-:W-:Y:S02]  /*3070*/  FFMA.FTZ R114, R124, R107, -R115 ;  /* 0x0000006b7c727223 */ /* 0x000fe40000010873 */
[----:B------:R-:W-:Y:S01]  /*3080*/  FFMA.FTZ R140, R109, R141, R140 ;  /* 0x0000008d6d8c7223 */ /* 0x000fe2000001008c */
[----:B--2---:R-:W-:Y:S01]  /*3090*/  FMUL.FTZ R30, R106, R29 ;  /* 0x0000001d6a1e7220 */ /* 0x004fe20000410000 */
[----:B------:R-:W-:Y:S01]  /*30a0*/  FFMA.FTZ R116, R124, R113, R116 ;  /* 0x000000717c747223 */ /* 0x000fe20000010074 */
[----:B------:R-:W-:Y:S01]  /*30b0*/  @P3 FADD.FTZ R125, R125, R114 ;  /* 0x000000727d7d3221 */ /* 0x000fe20000010000 */
[----:B------:R-:W-:Y:S01]  /*30c0*/  FMUL.FTZ R114, R110, -R141 ;  /* 0x8000008d6e727220 */ /* 0x000fe20000410000 */
[-C--:B---3--:R-:W-:Y:S01]  /*30d0*/  FMUL.FTZ R28, R106, R31.reuse ;  /* 0x0000001f6a1c7220 */ /* 0x088fe20000410000 */
[C---:B------:R-:W-:Y:S01]  /*30e0*/  FFMA.FTZ R31, R124.reuse, R31, R30 ;  /* 0x0000001f7c1f7223 */ /* 0x040fe2000001001e */
[----:B------:R-:W-:Y:S01]  /*30f0*/  @P3 FADD.FTZ R123, R123, R116 ;  /* 0x000000747b7b3221 */ /* 0x000fe20000010000 */
[----:B------:R-:W0:Y:S01]  /*3100*/  SHFL.UP PT, R107, R125, 0x8, RZ ;  /* 0x050000007d6b7989 */ /* 0x000e2200000e00ff */
[----:B------:R-:W-:Y:S01]  /*3110*/  @P3 FFMA.FTZ R124, R124, R29, -R28 ;  /* 0x0000001d7c7c3223 */ /* 0x000fe2000001081c */
[----:B------:R-:W-:Y:S01]  /*3120*/  FMUL.FTZ R30, R112, -R119 ;  /* 0x80000077701e7220 */ /* 0x000fe20000410000 */
[----:B------:R-:W-:Y:S01]  /*3130*/  FSEL R28, R106, R31, !P3 ;  /* 0x0000001f6a1c7208 */ /* 0x000fe20005800000 */
[----:B------:R-:W1:Y:S01]  /*3140*/  SHFL.UP PT, R113, R123, 0x8, RZ ;  /* 0x050000007b717989 */ /* 0x000e6200000e00ff */
[-C--:B------:R-:W-:Y:S01]  /*3150*/  FMUL.FTZ R106, R112, -R117.reuse ;  /* 0x80000075706a7220 */ /* 0x080fe20000410000 */
[----:B------:R-:W-:Y:S01]  /*3160*/  FFMA.FTZ R30, R111, R117, -R30 ;  /* 0x000000756f1e7223 */ /* 0x000fe2000001081e */
[----:B------:R-:W-:Y:S01]  /*3170*/  FMUL.FTZ R117, R75, R122 ;  /* 0x0000007a4b757220 */ /* 0x000fe20000410000 */
[----:B------:R-:W2:Y:S01]  /*3180*/  SHFL.UP PT, R29, R124, 0x8, RZ ;  /* 0x050000007c1d7989 */ /* 0x000ea200000e00ff */
[----:B------:R-:W-:Y:S01]  /*3190*/  FFMA.FTZ R106, R111, R119, R106 ;  /* 0x000000776f6a7223 */ /* 0x000fe2000001006a */
[----:B------:R-:W-:Y:S01]  /*31a0*/  FFMA.FTZ R116, R109, R139, -R114 ;  /* 0x0000008b6d747223 */ /* 0x000fe20000010872 */
        /* <DEDUP_REMOVED lines=10> */
[----:B------:R-:W-:Y:S01]  /*3250*/  FMUL.FTZ R114, R97, -R142 ;  /* 0x8000008e61727220 */ /* 0x000fe20000410000 */
[----:B------:R-:W-:-:S02]  /*3260*/  FMUL.FTZ R106, R110, -R116 ;  /* 0x800000746e6a7220 */ /* 0x000fc40000410000 */
[C---:B------:R-:W-:Y:S01]  /*3270*/  FFMA.FTZ R141, R47.reuse, R142, R115 ;  /* 0x0000008e2f8d7223 */ /* 0x040fe20000010073 */
[----:B------:R-:W-:Y:S01]  /*3280*/  FFMA.FTZ R150, R47, R140, -R114 ;  /* 0x0000008c2f967223 */ /* 0x000fe20000010872 */
[CC--:B------:R-:W-:Y:S01]  /*3290*/  FFMA.FTZ R142, R109.reuse, R30.reuse, -R106 ;  /* 0x0000001e6d8e7223 */ /* 0x0c0fe2000001086a */
[C---:B0-----:R-:W-:Y:S01]  /*32a0*/  FMUL.FTZ R114, R28.reuse, R107 ;  /* 0x0000006b1c727220 */ /* 0x041fe20000410000 */
[-C--:B-1----:R-:W-:Y:S01]  /*32b0*/  FMUL.FTZ R106, R28, R113.reuse ;  /* 0x000000711c6a7220 */ /* 0x082fe20000410000 */
[----:B------:R-:W-:Y:S02]  /*32c0*/  FMUL.FTZ R140, R110, -R30 ;  /* 0x8000001e6e8c7220 */ /* 0x000fe40000410000 */
[----:B------:R-:W-:Y:S01]  /*32d0*/  FFMA.FTZ R114, R124, R113, R114 ;  /* 0x000000717c727223 */ /* 0x000fe20000010072 */
[----:B--2---:R-:W-:Y:S01]  /*32e0*/  FMUL.FTZ R115, R28, R29 ;  /* 0x0000001d1c737220 */ /* 0x004fe20000410000 */
[----:B------:R-:W-:Y:S01]  /*32f0*/  FFMA.FTZ R106, R124, R107, -R106 ;  /* 0x0000006b7c6a7223 */ /* 0x000fe2000001086a */
[----:B------:R-:W-:Y:S01]  /*3300*/  FFMA.FTZ R144, R109, R116, R140 ;  /* 0x000000746d907223 */ /* 0x000fe2000001008c */
[----:B------:R-:W-:Y:S01]  /*3310*/  @P3 FADD.FTZ R123, R123, R114 ;  /* 0x000000727b7b3221 */ /* 0x000fe20000010000 */
[-C--:B---3--:R-:W-:Y:S01]  /*3320*/  FMUL.FTZ R30, R28, R31.reuse ;  /* 0x0000001f1c1e7220 */ /* 0x088fe20000410000 */
[C---:B------:R-:W-:Y:S01]  /*3330*/  FFMA.FTZ R115, R124.reuse, R31, R115 ;  /* 0x0000001f7c737223 */ /* 0x040fe20000010073 */
[----:B------:R-:W-:Y:S01]  /*3340*/  @P3 FADD.FTZ R125, R125, R106 ;  /* 0x0000006a7d7d3221 */ /* 0x000fe20000010000 */
[----:B------:R-:W-:Y:S01]  /*3350*/  FMUL.FTZ R116, R73, R122 ;  /* 0x0000007a49747220 */ /* 0x000fe20000410000 */
[----:B------:R-:W-:Y:S01]  /*3360*/  @P3 FFMA.FTZ R124, R124, R29, -R30 ;  /* 0x0000001d7c7c3223 */ /* 0x000fe2000001081e */
[----:B------:R-:W0:Y:S01]  /*3370*/  SHFL.UP PT, R140, R123, 0x10, RZ ;  /* 0x060000007b8c7989 */ /* 0x000e2200000e00ff */
[----:B------:R-:W-:Y:S01]  /*3380*/  FSEL R113, R28, R115, !P3 ;  /* 0x000000731c717208 */ /* 0x000fe20005800000 */
[----:B------:R-:W-:Y:S01]  /*3390*/  FMUL.FTZ R28, R97, -R144 ;  /* 0x80000090611c7220 */ /* 0x000fe20000410000 */
[----:B------:R-:W-:Y:S01]  /*33a0*/  FMUL.FTZ R115, R73, R118 ;  /* 0x0000007649737220 */ /* 0x000fe20000410000 */
[----:B------:R-:W1:Y:S01]  /*33b0*/  SHFL.UP PT, R114, R124, 0x10, RZ ;  /* 0x060000007c727989 */ /* 0x000e6200000e00ff */
[----:B------:R-:W-:Y:S01]  /*33c0*/  FADD.FTZ R106, -R116, R141 ;  /* 0x0000008d746a7221 */ /* 0x000fe20000010100 */
[-C--:B------:R-:W-:Y:S01]  /*33d0*/  FFMA.FTZ R146, R47, R142.reuse, -R28 ;  /* 0x0000008e2f927223 */ /* 0x080fe2000001081c */
[----:B------:R-:W-:Y:S01]  /*33e0*/  FMUL.FTZ R142, R97, -R142 ;  /* 0x8000008e618e7220 */ /* 0x000fe20000410000 */
[----:B------:R-:W2:Y:S01]  /*33f0*/  SHFL.UP PT, R139, R125, 0x10, RZ ;  /* 0x060000007d8b7989 */ /* 0x000ea200000e00ff */
[----:B------:R-:W-:Y:S01]  /*3400*/  FADD.FTZ R150, R115, R150 ;  /* 0x0000009673967221 */ /* 0x000fe20000010000 */
[----:B------:R-:W-:Y:S01]  /*3410*/  HFMA2.MMA R29, -RZ, RZ, 0, 0 ;  /* 0x00000000ff1d7435 */ /* 0x000fe200000001ff */
[----:B------:R-:W-:Y:S01]  /*3420*/  FFMA.FTZ R148, R47, R144, R142 ;  /* 0x000000902f947223 */ /* 0x000fe2000001008e */
[----:B------:R-:W3:Y:S01]  /*3430*/  SHFL.UP PT, R107, R113, 0x10, RZ ;  /* 0x06000000716b7989 */ /* 0x000ee200000e00ff */
[C---:B------:R-:W-:Y:S01]  /*3440*/  FMUL.FTZ R142, R99.reuse, -R106 ;  /* 0x8000006a638e7220 */ /* 0x040fe20000410000 */
[----:B------:R-:W-:Y:S01]  /*3450*/  MOV R28, 0x3f800000 ;  /* 0x3f800000001c7802 */ /* 0x000fe20000000f00 */
[----:B------:R-:W-:Y:S01]  /*3460*/  FMUL.FTZ R141, R99, -R148 ;  /* 0x80000094638d7220 */ /* 0x000fe20000410000 */
[----:B------:R-:W-:Y:S01]  /*3470*/  CS2R R30, SRZ ;  /* 0x00000000001e7805 */ /* 0x000fe2000001ff00 */
[-C--:B------:R-:W-:Y:S01]  /*3480*/  FFMA.FTZ R145, R49, R150.reuse, -R142 ;  /* 0x0000009631917223 */ /* 0x080fe2000001088e */
[----:B------:R-:W-:Y:S01]  /*3490*/  FMUL.FTZ R150, R99, -R150 ;  /* 0x8000009663967220 */ /* 0x000fe20000410000 */
[----:B------:R-:W-:Y:S01]  /*34a0*/  ISETP.GE.AND P3, PT, R59, 0x10, PT ;  /* 0x000000103b00780c */ /* 0x000fe20003f66270 */
[C---:B------:R-:W-:Y:S01]  /*34b0*/  FMUL.FTZ R118, R0.reuse, R118 ;  /* 0x0000007600767220 */ /* 0x040fe20000410000 */
[----:B------:R-:W-:Y:S01]  /*34c0*/  FMUL.FTZ R122, R0, R122 ;  /* 0x0000007a007a7220 */ /* 0x000fe20000410000 */
[C---:B------:R-:W-:Y:S01]  /*34d0*/  FFMA.FTZ R147, R49.reuse, R106, R150 ;  /* 0x0000006a31937223 */ /* 0x040fe20000010096 */
[----:B------:R-:W-:Y:S01]  /*34e0*/  FFMA.FTZ R106, R49, R146, -R141 ;  /* 0x00000092316a7223 */ /* 0x000fe2000001088d */
[----:B0-----:R-:W-:Y:S01]  /*34f0*/  FMUL.FTZ R142, R113, R140 ;  /* 0x0000008c718e7220 */ /* 0x001fe20000410000 */
[----:B------:R0:W4:Y:S01]  /*3500*/  @!P0 LDS.128 R28, [R88+0x1980] ;  /* 0x00198000581c8984 */ /* 0x0001220000000c00 */
[----:B------:R-:W-:Y:S01]  /*3510*/  ISETP.NE.AND P0, PT, R134, 0x1f, PT ;  /* 0x0000001f8600780c */ /* 0x000fe20003f05270 */
[----:B------:R-:W-:Y:S01]  /*3520*/  FMUL.FTZ R146, R99, -R146 ;  /* 0x8000009263927220 */ /* 0x000fe20000410000 */
[C---:B-1----:R-:W-:Y:S01]  /*3530*/  FMUL.FTZ R141, R113.reuse, R114 ;  /* 0x00000072718d7220 */ /* 0x042fe20000410000 */
[-C--:B--2---:R-:W-:Y:S01]  /*3540*/  FMUL.FTZ R143, R113, R139.reuse ;  /* 0x0000008b718f7220 */ /* 0x084fe20000410000 */
[----:B------:R-:W-:-:S02]  /*3550*/  FFMA.FTZ R142, R124, R139, -R142 ;  /* 0x0000008b7c8e7223 */ /* 0x000fc4000001088e */
[CC--:B---3--:R-:W-:Y:S01]  /*3560*/  FFMA.FTZ R144, R124.reuse, R107.reuse, R141 ;  /* 0x0000006b7c907223 */ /* 0x0c8fe2000001008d */
[----:B------:R-:W-:Y:S01]  /*3570*/  FMUL.FTZ R141, R113, R107 ;  /* 0x0000006b718d7220 */ /* 0x000fe20000410000 */
[C---:B------:R-:W-:Y:S01]  /*3580*/  FFMA.FTZ R140, R124.reuse, R140, R143 ;  /* 0x0000008c7c8c7223 */ /* 0x040fe2000001008f */
[----:B------:R-:W-:Y:S01]  /*3590*/  @P3 FADD.FTZ R125, R125, R142 ;  /* 0x0000008e7d7d3221 */ /* 0x000fe20000010000 */
[----:B------:R-:W-:Y:S01]  /*35a0*/  FFMA.FTZ R107, R49, R148, R146 ;  /* 0x00000094316b7223 */ /* 0x000fe20000010092 */
[----:B------:R-:W-:Y:S01]  /*35b0*/  @P3 FFMA.FTZ R124, R124, R114, -R141 ;  /* 0x000000727c7c3223 */ /* 0x000fe2000001088d */
[----:B------:R-:W-:Y:S01]  /*35c0*/  @P3 FADD.FTZ R123, R123, R140 ;  /* 0x0000008c7b7b3221 */ /* 0x000fe20000010000 */
[----:B------:R-:W-:Y:S01]  /*35d0*/  FSEL R139, R113, R144, !P3 ;  /* 0x00000090718b7208 */ /* 0x000fe20005800000 */
        /* <DEDUP_REMOVED lines=9> */
[----:B------:R-:W0:Y:S04]  /*3670*/  SHFL.UP PT, R125, R125, 0x1, RZ ;  /* 0x042000007d7d7989 */ /* 0x000e2800000e00ff */
[----:B------:R-:W0:Y:S01]  /*3680*/  SHFL.UP PT, R123, R123, 0x1, RZ ;  /* 0x042000007b7b7989 */ /* 0x000e2200000e00ff */
[----:B-12-4-:R-:W-:Y:S05]  /*3690*/  @!P0 BRA `(.L_x_16592) ;  /* 0x00000000002c8947 */ /* 0x016fea0003800000 */
[C---:B------:R-:W-:Y:S01]  /*36a0*/  FMUL.FTZ R141, R107.reuse, R144 ;  /* 0x000000906b8d7220 */ /* 0x040fe20000410000 */
[C---:B0-----:R-:W-:Y:S01]  /*36b0*/  FMUL.FTZ R143, R107.reuse, R146 ;  /* 0x000000926b8f7220 */ /* 0x041fe20000410000 */
        /* <DEDUP_REMOVED lines=9> */
.L_x_16592:
[----:B------:R-:W-:Y:S05]  /*3750*/  BSYNC B0 ;  /* 0x0000000000007941 */ /* 0x000fea0003800000 */
.L_x_16591:
[----:B------:R1:W2:Y:S01]  /*3760*/  SHFL.DOWN PT, R142, R106, 0x2, 0x1f ;  /* 0x08401f006a8e7f89 */ /* 0x0002a200000e0000 */
[----:B------:R-:W-:Y:S03]  /*3770*/  BSSY B0, `(.L_x_16593) ;  /* 0x0000010000007945 */ /* 0x000fe60003800000 */
[----:B------:R1:W4:Y:S04]  /*3780*/  SHFL.DOWN PT, R144, R107, 0x2, 0x1f ;  /* 0x08401f006b907f89 */ /* 0x00032800000e0000 */
[----:B---3--:R1:W3:Y:S04]  /*3790*/  SHFL.DOWN PT, R140, R113, 0x2, 0x1f ;  /* 0x08401f00718c7f89 */ /* 0x0082e800000e0000 */
[----:B0-----:R1:W0:Y:S01]  /*37a0*/  SHFL.DOWN PT, R146, R114, 0x2, 0x1f ;  /* 0x08401f0072927f89 */ /* 0x00122200000e0000 */
[----:B------:R-:W-:Y:S05]  /*37b0*/  @P3 BRA `(.L_x_16594) ;  /* 0x00000000002c3947 */ /* 0x000fea0003800000 */
[C---:B----4-:R-:W-:Y:S01]  /*37c0*/  FMUL.FTZ R141, R107.reuse, R144 ;  /* 0x000000906b8d7220 */ /* 0x050fe20000410000 */
[C---:B0-----:R-:W-:Y:S01]  /*37d0*/  FMUL.FTZ R143, R107.reuse, R146 ;  /* 0x000000926b8f7220 */ /* 0x041fe20000410000 */
[C---:B---3--:R-:W-:Y:S01]  /*37e0*/  FMUL.FTZ R145, R107.reuse, R140 ;  /* 0x0000008c6b917220 */ /* 0x048fe20000410000 */
        /* <DEDUP_REMOVED lines=8> */
.L_x_16594:
[----:B------:R-:W-:Y:S05]  /*3870*/  BSYNC B0 ;  /* 0x0000000000007941 */ /* 0x000fea0003800000 */
.L_x_16593:
[----:B--2---:R2:W1:Y:S01]  /*3880*/  SHFL.DOWN PT, R142, R106, 0x4, 0x1f ;  /* 0x08801f006a8e7f89 */ /* 0x00446200000e0000 */
[----:B------:R-:W-:Y:S03]  /*3890*/  BSSY B0, `(.L_x_16595) ;  /* 0x0000010000007945 */ /* 0x000fe60003800000 */
[----:B----4-:R2:W4:Y:S04]  /*38a0*/  SHFL.DOWN PT, R144, R107, 0x4, 0x1f ;  /* 0x08801f006b907f89 */ /* 0x01052800000e0000 */
        /* <DEDUP_REMOVED lines=14> */
.L_x_16596:
[----:B------:R-:W-:Y:S05]  /*3990*/  BSYNC B0 ;  /* 0x0000000000007941 */ /* 0x000fea0003800000 */
.L_x_16595:
[----:B-1----:R1:W1:Y:S01]  /*39a0*/  SHFL.DOWN PT, R142, R106, 0x8, 0x1f ;  /* 0x09001f006a8e7f89 */ /* 0x00226200000e0000 */
[----:B------:R-:W-:Y:S03]  /*39b0*/  BSSY B0, `(.L_x_16597) ;  /* 0x0000010000007945 */ /* 0x000fe60003800000 */
[----:B----4-:R4:W1:Y:S04]  /*39c0*/  SHFL.DOWN PT, R144, R107, 0x8, 0x1f ;  /* 0x09001f006b907f89 */ /* 0x01086800000e0000 */
        /* <DEDUP_REMOVED lines=14> */
.L_x_16598:
[----:B------:R-:W-:Y:S05]  /*3ab0*/  BSYNC B0 ;  /* 0x0000000000007941 */ /* 0x000fea0003800000 */
.L_x_16597:
[----:B-1----:R1:W1:Y:S01]  /*3ac0*/  SHFL.DOWN PT, R142, R106, 0x10, 0x1f ;  /* 0x0a001f006a8e7f89 */ /* 0x00226200000e0000 */
[----:B------:R-:W-:Y:S03]  /*3ad0*/  BSSY B0, `(.L_x_16599) ;  /* 0x0000010000007945 */ /* 0x000fe60003800000 */
[----:B------:R0:W1:Y:S04]  /*3ae0*/  SHFL.DOWN PT, R144, R107, 0x10, 0x1f ;  /* 0x0a001f006b907f89 */ /* 0x00006800000e0000 */
        /* <DEDUP_REMOVED lines=14> */
.L_x_16600:
[----:B------:R-:W-:Y:S05]  /*3bd0*/  BSYNC B0 ;  /* 0x0000000000007941 */ /* 0x000fea0003800000 */
.L_x_16599:
[----:B------:R-:W-:Y:S01]  /*3be0*/  SHFL.DOWN PT, R145, R107, 0x1, 0x1f ;  /* 0x08201f006b917f89 */ /* 0x000fe200000e0000 */
[CC--:B------:R-:W-:Y:S01]  /*3bf0*/  FMUL.FTZ R141, R139.reuse, R33.reuse ;  /* 0x000000218b8d7220 */ /* 0x0c0fe20000410000 */
[----:B-1----:R-:W-:Y:S01]  /*3c00*/  FMUL.FTZ R142, R139, R32 ;  /* 0x000000208b8e7220 */ /* 0x002fe20000410000 */
[----:B------:R-:W-:Y:S01]  /*3c10*/  ISETP.GT.AND P0, PT, R59, 0x1e, PT ;  /* 0x0000001e3b00780c */ /* 0x000fe20003f04270 */
[----:B------:R-:W1:Y:S01]  /*3c20*/  SHFL.IDX PT, R144, R31, RZ, 0x1f ;  /* 0x00001fff1f907589 */ /* 0x000e6200000e0000 */
[----:B------:R-:W-:Y:S01]  /*3c30*/  BSSY B0, `(.L_x_16601) ;  /* 0x000015b000007945 */ /* 0x000fe20003800000 */
[----:B------:R-:W-:Y:S02]  /*3c40*/  FFMA.FTZ R142, R124, R33, R142 ;  /* 0x000000217c8e7223 */ /* 0x000fe4000001008e */
[----:B------:R-:W5:Y:S02]  /*3c50*/  SHFL.IDX PT, R143, R30, RZ, 0x1f ;  /* 0x00001fff1e8f7589 */ /* 0x000f6400000e0000 */
[----:B------:R-:W-:-:S02]  /*3c60*/  @P1 FADD.FTZ R33, R123, R142 ;  /* 0x0000008e7b211221 */ /* 0x000fc40000010000 */
[----:B------:R-:W3:Y:S04]  /*3c70*/  SHFL.DOWN PT, R147, R106, 0x1, 0x1f ;  /* 0x08201f006a937f89 */ /* 0x000ee800000e0000 */
[----:B0-----:R-:W0:Y:S04]  /*3c80*/  SHFL.DOWN PT, R146, R113, 0x1, 0x1f ;  /* 0x08201f0071927f89 */ /* 0x001e2800000e0000 */
[----:B------:R-:W0:Y:S04]  /*3c90*/  SHFL.DOWN PT, R148, R114, 0x1, 0x1f ;  /* 0x08201f0072947f89 */ /* 0x000e2800000e0000 */
[----:B--2-4-:R-:W-:Y:S01]  /*3ca0*/  SHFL.IDX PT, R107, R107, RZ, 0x1f ;  /* 0x00001fff6b6b7589 */ /* 0x014fe200000e0000 */
[----:B-1----:R-:W-:-:S03]  /*3cb0*/  @P2 FMUL.FTZ R140, R145, R144 ;  /* 0x00000090918c2220 */ /* 0x002fc60000410000 */
[----:B------:R-:W-:Y:S01]  /*3cc0*/  SHFL.IDX PT, R106, R106, RZ, 0x1f ;  /* 0x00001fff6a6a7589 */ /* 0x000fe200000e0000 */
[----:B-----5:R-:W-:-:S03]  /*3cd0*/  @P2 FMUL.FTZ R145, R145, R143 ;  /* 0x0000008f91912220 */ /* 0x020fc60000410000 */
[----:B---3--:R-:W-:Y:S01]  /*3ce0*/  SHFL.IDX PT, R113, R113, RZ, 0x1f ;  /* 0x00001fff71717589 */ /* 0x008fe200000e0000 */
[C---:B------:R-:W-:Y:S01]  /*3cf0*/  @P2 FFMA.FTZ R139, R147.reuse, R143, -R140 ;  /* 0x0000008f938b2223 */ /* 0x040fe2000001088c */
[----:B------:R-:W-:Y:S01]  /*3d00*/  @P2 FFMA.FTZ R145, R147, R144, R145 ;  /* 0x0000009093912223 */ /* 0x000fe20000010091 */
[----:B------:R-:W-:Y:S01]  /*3d10*/  FFMA.FTZ R140, R124, R32, -R141 ;  /* 0x000000207c8c7223 */ /* 0x000fe2000001088d */
[----:B------:R-:W-:Y:S01]  /*3d20*/  SHFL.IDX PT, R114, R114, RZ, 0x1f ;  /* 0x00001fff72727589 */ /* 0x000fe200000e0000 */
[----:B0-----:R-:W-:Y:S02]  /*3d30*/  @P2 FADD.FTZ R143, R146, R139 ;  /* 0x0000008b928f2221 */ /* 0x001fe40000010000 */
[----:B------:R-:W-:Y:S01]  /*3d40*/  @P1 FADD.FTZ R32, R125, R140 ;  /* 0x0000008c7d201221 */ /* 0x000fe20000010000 */
[----:B------:R-:W-:Y:S01]  /*3d50*/  ISETP.NE.AND P1, PT, R59, RZ, PT ;  /* 0x000000ff3b00720c */ /* 0x000fe20003f25270 */
[----:B------:R-:W-:Y:S01]  /*3d60*/  @P2 FADD.FTZ R144, R148, R145 ;  /* 0x0000009194902221 */ /* 0x000fe20000010000 */
[----:B------:R-:W-:Y:S01]  /*3d70*/  FMUL.FTZ R123, R143, -R3 ;  /* 0x800000038f7b7220 */ /* 0x000fe20000410000 */
[----:B------:R-:W-:-:S02]  /*3d80*/  ISETP.NE.AND P2, PT, R61, RZ, PT ;  /* 0x000000ff3d00720c */ /* 0x000fc40003f45270 */
        /* <DEDUP_REMOVED lines=90> */
[----:B------:R-:W-:Y:S01]  /*4330*/  FMUL.FTZ R97, R108, R72 ;  /* 0x000000486c617220 */ /* 0x000fe20000410000 */
[----:B------:R-:W-:Y:S01]  /*4340*/  FADD.FTZ R118, R118, R47 ;  /* 0x0000002f76767221 */ /* 0x000fe20000010000 */
[----:B------:R-:W-:Y:S01]  /*4350*/  FADD.FTZ R122, -R122, R99 ;  /* 0x000000637a7a7221 */ /* 0x000fe20000010100 */
[-C--:B------:R-:W-:Y:S01]  /*4360*/  FFMA.FTZ R47, R8, -R69.reuse, R33 ;  /* 0x80000045082f7223 */ /* 0x080fe20000010021 */
[----:B------:R-:W-:Y:S01]  /*4370*/  FFMA.FTZ R144, R73, R32, R140 ;  /* 0x0000002049907223 */ /* 0x000fe2000001008c */
[-C--:B------:R-:W-:Y:S01]  /*4380*/  FMUL.FTZ R49, R118, R69.reuse ;  /* 0x0000004576317220 */ /* 0x080fe20000410000 */
[----:B------:R-:W-:Y:S01]  /*4390*/  FMUL.FTZ R33, R122, R69 ;  /* 0x000000457a217220 */ /* 0x000fe20000410000 */
[-C--:B------:R-:W-:Y:S01]  /*43a0*/  FFMA.FTZ R140, R9, -R72.reuse, R32 ;  /* 0x80000048098c7223 */ /* 0x080fe20000010020 */
[----:B------:R-:W-:Y:S01]  /*43b0*/  FMUL.FTZ R99, R116, R72 ;  /* 0x0000004874637220 */ /* 0x000fe20000410000 */
[C---:B------:R-:W-:Y:S01]  /*43c0*/  FMUL.FTZ R142, R124.reuse, R49 ;  /* 0x000000317c8e7220 */ /* 0x040fe20000410000 */
[----:B------:R-:W-:Y:S01]  /*43d0*/  FMUL.FTZ R32, R124, R33 ;  /* 0x000000217c207220 */ /* 0x000fe20000410000 */
[C---:B------:R-:W-:Y:S01]  /*43e0*/  FFMA.FTZ R148, R101.reuse, R146, -R148 ;  /* 0x0000009265947223 */ /* 0x040fe20000010894 */
[C---:B------:R-:W-:Y:S01]  /*43f0*/  FMUL.FTZ R150, R126.reuse, R99 ;  /* 0x000000637e967220 */ /* 0x040fe20000410000 */
[----:B------:R-:W-:Y:S01]  /*4400*/  FFMA.FTZ R103, R101, R138, R103 ;  /* 0x0000008a65677223 */ /* 0x000fe20000010067 */
[----:B------:R-:W-:Y:S01]  /*4410*/  FFMA.FTZ R32, R49, R47, R32 ;  /* 0x0000002f31207223 */ /* 0x000fe20000010020 */
[----:B------:R-:W-:Y:S01]  /*4420*/  FFMA.FTZ R142, R47, R33, -R142 ;  /* 0x000000212f8e7223 */ /* 0x000fe2000001088e */
[----:B------:R-:W-:Y:S01]  /*4430*/  FMUL.FTZ R101, R126, R97 ;  /* 0x000000617e657220 */ /* 0x000fe20000410000 */
[----:B------:R-:W-:Y:S01]  /*4440*/  FFMA.FTZ R33, R97, R140, R150 ;  /* 0x0000008c61217223 */ /* 0x000fe20000010096 */
[----:B------:R-:W-:Y:S01]  /*4450*/  FADD.FTZ R32, RZ, R32 ;  /* 0x00000020ff207221 */ /* 0x000fe20000010000 */
[----:B------:R-:W-:Y:S01]  /*4460*/  FMUL.FTZ R115, R112, R71 ;  /* 0x0000004770737220 */ /* 0x000fe20000410000 */
[----:B------:R-:W-:Y:S01]  /*4470*/  FFMA.FTZ R105, R75, R34, R144 ;  /* 0x000000224b697223 */ /* 0x000fe20000010090 */
[----:B------:R-:W-:Y:S01]  /*4480*/  FFMA.FTZ R101, R140, R99, -R101 ;  /* 0x000000638c657223 */ /* 0x000fe20000010865 */
[----:B------:R-:W-:Y:S01]  /*4490*/  FADD.FTZ R142, RZ, R142 ;  /* 0x0000008eff8e7221 */ /* 0x000fe20000010000 */
[----:B------:R-:W-:Y:S01]  /*44a0*/  FADD.FTZ R33, R32, R33 ;  /* 0x0000002120217221 */ /* 0x000fe20000010000 */
[----:B------:R-:W-:Y:S01]  /*44b0*/  FADD.FTZ R144, -R86, R34 ;  /* 0x0000002256907221 */ /* 0x000fe20000010100 */
[----:B------:R-:W-:Y:S01]  /*44c0*/  FMUL.FTZ R99, R110, R71 ;  /* 0x000000476e637220 */ /* 0x000fe20000410000 */
[----:B------:R-:W-:Y:S01]  /*44d0*/  FMUL.FTZ R32, R130, R115 ;  /* 0x0000007382207220 */ /* 0x000fe20000410000 */
[-C--:B------:R-:W-:Y:S01]  /*44e0*/  FMUL.FTZ R154, R121, R74.reuse ;  /* 0x0000004a799a7220 */ /* 0x080fe20000410000 */
[----:B------:R-:W-:Y:S01]  /*44f0*/  FFMA.FTZ R152, R76, R35, R105 ;  /* 0x000000234c987223 */ /* 0x000fe20000010069 */
[----:B------:R-:W-:Y:S01]  /*4500*/  FADD.FTZ R101, R142, R101 ;  /* 0x000000658e657221 */ /* 0x000fe20000010000 */
[----:B------:R-:W-:Y:S01]  /*4510*/  FADD.FTZ R105, -R85, R35 ;  /* 0x0000002355697221 */ /* 0x000fe20000010100 */
[----:B------:R-:W-:Y:S01]  /*4520*/  FMUL.FTZ R142, R132, R74 ;  /* 0x0000004a848e7220 */ /* 0x000fe20000410000 */
[----:B------:R-:W-:Y:S01]  /*4530*/  FFMA.FTZ R34, R99, R144, R32 ;  /* 0x0000009063227223 */ /* 0x000fe20000010020 */
[----:B------:R-:W-:Y:S01]  /*4540*/  FMUL.FTZ R35, R133, R154 ;  /* 0x0000009a85237220 */ /* 0x000fe20000410000 */
[----:B------:R-:W-:Y:S01]  /*4550*/  FMUL.FTZ R117, R130, R99 ;  /* 0x0000006382757220 */ /* 0x000fe20000410000 */
[----:B------:R-:W-:Y:S01]  /*4560*/  FFMA.FTZ R32, R0, -R124, RZ ;  /* 0x8000007c00207223 */ /* 0x000fe200000100ff */
[----:B------:R-:W-:Y:S01]  /*4570*/  FADD.FTZ R33, R33, R34 ;  /* 0x0000002221217221 */ /* 0x000fe20000010000 */
[----:B------:R-:W-:Y:S01]  /*4580*/  FFMA.FTZ R156, R142, R105, R35 ;  /* 0x000000698e9c7223 */ /* 0x000fe20000010023 */
[----:B------:R-:W-:Y:S01]  /*4590*/  FFMA.FTZ R150, R144, R115, -R117 ;  /* 0x0000007390967223 */ /* 0x000fe20000010875 */
[----:B------:R-:W-:Y:S01]  /*45a0*/  FMUL.FTZ R158, R133, R142 ;  /* 0x0000008e859e7220 */ /* 0x000fe20000410000 */
[----:B------:R-:W-:Y:S01]  /*45b0*/  FFMA.FTZ R32, R73, -R126, R32 ;  /* 0x8000007e49207223 */ /* 0x000fe20000010020 */
[----:B------:R-:W-:Y:S01]  /*45c0*/  FMUL.FTZ R117, R131, R64 ;  /* 0x0000004083757220 */ /* 0x000fe20000410000 */
[----:B------:R-:W-:Y:S01]  /*45d0*/  FADD.FTZ R156, R33, R156 ;  /* 0x0000009c219c7221 */ /* 0x000fe20000010000 */
[----:B------:R-:W-:Y:S01]  /*45e0*/  FFMA.FTZ R35, R105, R154, -R158 ;  /* 0x0000009a69237223 */ /* 0x000fe2000001089e */
[----:B------:R-:W-:Y:S01]  /*45f0*/  FADD.FTZ R34, R101, R150 ;  /* 0x0000009665227221 */ /* 0x000fe20000010000 */
[----:B------:R-:W-:Y:S01]  /*4600*/  FFMA.FTZ R33, R75, -R130, R32 ;  /* 0x800000824b217223 */ /* 0x000fe20000010020 */
[----:B------:R-:W-:Y:S01]  /*4610*/  FFMA.FTZ R115, R77, R136, R152 ;  /* 0x000000884d737223 */ /* 0x000fe20000010098 */
[----:B------:R-:W-:Y:S01]  /*4620*/  FMUL.FTZ R101, R129, R64 ;  /* 0x0000004081657220 */ /* 0x000fe20000410000 */
[----:B------:R-:W-:Y:S01]  /*4630*/  FADD.FTZ R150, -R84, R136 ;  /* 0x0000008854967221 */ /* 0x000fe20000010100 */
[----:B------:R-:W-:Y:S01]  /*4640*/  FMUL.FTZ R152, R120, R117 ;  /* 0x0000007578987220 */ /* 0x000fe20000410000 */
[-C--:B------:R-:W-:Y:S01]  /*4650*/  FMUL.FTZ R158, R123, R66.reuse ;  /* 0x000000427b9e7220 */ /* 0x080fe20000410000 */
[----:B------:R-:W-:Y:S01]  /*4660*/  FADD.FTZ R34, R34, R35 ;  /* 0x0000002322227221 */ /* 0x000fe20000010000 */
[----:B------:R-:W-:Y:S01]  /*4670*/  FFMA.FTZ R32, R76, -R133, R33 ;  /* 0x800000854c207223 */ /* 0x000fe20000010021 */
[----:B------:R-:W-:Y:S01]  /*4680*/  FFMA.FTZ R154, R78, R111, R115 ;  /* 0x0000006f4e9a7223 */ /* 0x000fe20000010073 */
[----:B------:R-:W-:Y:S01]  /*4690*/  FMUL.FTZ R136, R127, R66 ;  /* 0x000000427f887220 */ /* 0x000fe20000410000 */
[----:B------:R-:W-:Y:S01]  /*46a0*/  FADD.FTZ R111, -R83, R111 ;  /* 0x0000006f536f7221 */ /* 0x000fe20000010100 */
[----:B------:R-:W-:Y:S01]  /*46b0*/  FFMA.FTZ R35, R101, R150, R152 ;  /* 0x0000009665237223 */ /* 0x000fe20000010098 */
[----:B------:R-:W-:Y:S01]  /*46c0*/  FMUL.FTZ R115, R109, R158 ;  /* 0x0000009e6d737220 */ /* 0x000fe20000410000 */
[----:B------:R-:W-:Y:S01]  /*46d0*/  FMUL.FTZ R119, R120, R101 ;  /* 0x0000006578777220 */ /* 0x000fe20000410000 */
[----:B------:R-:W-:Y:S01]  /*46e0*/  FFMA.FTZ R33, R77, -R120, R32 ;  /* 0x800000784d217223 */ /* 0x000fe20000010020 */
[----:B------:R-:W-:Y:S01]  /*46f0*/  FADD.FTZ R35, R156, R35 ;  /* 0x000000239c237221 */ /* 0x000fe20000010000 */
[----:B------:R-:W-:Y:S01]  /*4700*/  FFMA.FTZ R32, R136, R111, R115 ;  /* 0x0000006f88207223 */ /* 0x000fe20000010073 */
[----:B------:R-:W-:Y:S01]  /*4710*/  FFMA.FTZ R119, R150, R117, -R119 ;  /* 0x0000007596777223 */ /* 0x000fe20000010877 */
[----:B------:R-:W-:Y:S01]  /*4720*/  FMUL.FTZ R152, R109, R136 ;  /* 0x000000886d987220 */ /* 0x000fe20000410000 */
[----:B------:R-:W-:Y:S01]  /*4730*/  FADD.FTZ R117, RZ, R103 ;  /* 0x00000067ff757221 */ /* 0x000fe20000010000 */
[----:B------:R-:W-:Y:S01]  /*4740*/  FADD.FTZ R32, R35, R32 ;  /* 0x0000002023207221 */ /* 0x000fe20000010000 */
[----:B------:R-:W-:Y:S01]  /*4750*/  FMUL.FTZ R103, R3, R68 ;  /* 0x0000004403677220 */ /* 0x000fe20000410000 */
[----:B------:R-:W-:Y:S01]  /*4760*/  FFMA.FTZ R33, R78, -R109, R33 ;  /* 0x8000006d4e217223 */ /* 0x000fe20000010021 */
[----:B------:R-:W-:Y:S01]  /*4770*/  FADD.FTZ R34, R34, R119 ;  /* 0x0000007722227221 */ /* 0x000fe20000010000 */
[----:B------:R-:W-:Y:S01]  /*4780*/  FFMA.FTZ R35, R79, R146, R154 ;  /* 0x000000924f237223 */ /* 0x000fe2000001009a */
[----:B------:R-:W-:Y:S01]  /*4790*/  FADD.FTZ R148, R81, R148 ;  /* 0x0000009451947221 */ /* 0x000fe20000010000 */
[----:B------:R-:W-:Y:S01]  /*47a0*/  FMUL.FTZ R119, R125, R68 ;  /* 0x000000447d777220 */ /* 0x000fe20000410000 */
[----:B------:R-:W-:Y:S01]  /*47b0*/  FFMA.FTZ R137, R111, R158, -R152 ;  /* 0x0000009e6f897223 */ /* 0x000fe20000010898 */
[----:B------:R-:W-:Y:S01]  /*47c0*/  FADD.FTZ R152, -R82, R146 ;  /* 0x0000009252987221 */ /* 0x000fe20000010100 */
[----:B------:R-:W-:Y:S01]  /*47d0*/  FMUL.FTZ R139, R138, R103 ;  /* 0x000000678a8b7220 */ /* 0x000fe20000410000 */
[----:B------:R-:W-:Y:S01]  /*47e0*/  FFMA.FTZ R33, R79, -R138, R33 ;  /* 0x8000008a4f217223 */ /* 0x000fe20000010021 */
[----:B------:R-:W-:Y:S01]  /*47f0*/  FFMA.FTZ R141, R80, R148, R35 ;  /* 0x00000094508d7223 */ /* 0x000fe20000010023 */
[----:B------:R-:W-:Y:S01]  /*4800*/  FADD.FTZ R115, -R81, R148 ;  /* 0x0000009451737221 */ /* 0x000fe20000010100 */
[-C--:B------:R-:W-:Y:S01]  /*4810*/  FMUL.FTZ R146, R2, R70.reuse ;  /* 0x0000004602927220 */ /* 0x080fe20000410000 */
[----:B------:R-:W-:Y:S01]  /*4820*/  FMUL.FTZ R154, R128, R70 ;  /* 0x00000046809a7220 */ /* 0x000fe20000410000 */
[-C--:B------:R-:W-:Y:S01]  /*4830*/  FMUL.FTZ R148, R138, R119.reuse ;  /* 0x000000778a947220 */ /* 0x080fe20000410000 */
[----:B------:R-:W-:Y:S01]  /*4840*/  FFMA.FTZ R139, R152, R119, -R139 ;  /* 0x00000077988b7223 */ /* 0x000fe2000001088b */
        /* <DEDUP_REMOVED lines=33> */
[----:B------:R-:W-:-:S03]  /*4a60*/  ISETP.GT.AND P0, PT, R59, 0x1d, PT ;  /* 0x0000001d3b00780c */ /* 0x000fc60003f04270 */
[----:B------:R-:W3:Y:S10]  /*4a70*/  SHFL.DOWN PT, R137, R32, 0x2, 0x1f ;  /* 0x08401f0020897f89 */ /* 0x000ef400000e0000 */
[----:B0-----:R-:W-:Y:S01]  /*4a80*/  @!P0 FADD.FTZ R34, R34, R119 ;  /* 0x0000007722228221 */ /* 0x001fe20000010000 */
[----:B------:R-:W-:Y:S01]  /*4a90*/  FMUL.FTZ R119, R51, R2 ;  /* 0x0000000233777220 */ /* 0x000fe20000410000 */
[----:B-1----:R-:W-:-:S03]  /*4aa0*/  @!P0 FADD.FTZ R35, R35, R154 ;  /* 0x0000009a23238221 */ /* 0x002fc60000010000 */
[----:B------:R-:W0:Y:S01]  /*4ab0*/  SHFL.DOWN PT, R141, R34, 0x4, 0x1f ;  /* 0x08801f00228d7f89 */ /* 0x000e2200000e0000 */
        /* <DEDUP_REMOVED lines=10> */
[C---:B------:R-:W-:Y:S01]  /*4b60*/  FMUL.FTZ R117, R107.reuse, R31 ;  /* 0x0000001f6b757220 */ /* 0x040fe20000410000 */
[C---:B------:R-:W-:Y:S01]  /*4b70*/  FFMA.FTZ R154, R50.reuse, R2, R119 ;  /* 0x00000002329a7223 */ /* 0x040fe20000010077 */
[CC--:B------:R-:W-:Y:S01]  /*4b80*/  FMUL.FTZ R148, R107.reuse, R30.reuse ;  /* 0x0000001e6b947220 */ /* 0x0c0fe20000410000 */
[----:B------:R-:W-:Y:S01]  /*4b90*/  FFMA.FTZ R119, R50, R125, -R128 ;  /* 0x0000007d32777223 */ /* 0x000fe20000010880 */
[C---:B------:R-:W-:Y:S01]  /*4ba0*/  FFMA.FTZ R128, R106.reuse, R30, -R117 ;  /* 0x0000001e6a807223 */ /* 0x040fe20000010875 */
[CC--:B------:R-:W-:Y:S01]  /*4bb0*/  FMUL.FTZ R30, R107.reuse, R28.reuse ;  /* 0x0000001c6b1e7220 */ /* 0x0c0fe20000410000 */
[----:B------:R-:W-:Y:S01]  /*4bc0*/  FFMA.FTZ R117, R106, R31, R148 ;  /* 0x0000001f6a757223 */ /* 0x000fe20000010094 */
[----:B------:R-:W-:Y:S01]  /*4bd0*/  FMUL.FTZ R31, R107, R29 ;  /* 0x0000001d6b1f7220 */ /* 0x000fe20000410000 */
[----:B------:R-:W-:Y:S01]  /*4be0*/  FFMA.FTZ R154, R154, R115, R137 ;  /* 0x000000739a9a7223 */ /* 0x000fe20000010089 */
[----:B------:R-:W-:Y:S01]  /*4bf0*/  FFMA.FTZ R29, R106, R29, R30 ;  /* 0x0000001d6a1d7223 */ /* 0x000fe2000001001e */
[----:B------:R-:W-:Y:S01]  /*4c00*/  FADD.FTZ R30, R113, R128 ;  /* 0x00000080711e7221 */ /* 0x000fe20000010000 */
[----:B0-----:R-:W-:Y:S01]  /*4c10*/  @!P0 FADD.FTZ R34, R34, R141 ;  /* 0x0000008d22228221 */ /* 0x001fe20000010000 */
[C---:B------:R-:W-:Y:S01]  /*4c20*/  FMUL.FTZ R125, R51.reuse, R125 ;  /* 0x0000007d337d7220 */ /* 0x040fe20000410000 */
[----:B------:R-:W-:Y:S01]  /*4c30*/  FMUL.FTZ R107, R51, R127 ;  /* 0x0000007f336b7220 */ /* 0x000fe20000410000 */
[----:B------:R-:W-:Y:S01]  /*4c40*/  FFMA.FTZ R28, R106, R28, -R31 ;  /* 0x0000001c6a1c7223 */ /* 0x000fe2000001081f */
[----:B-1----:R-:W-:Y:S01]  /*4c50*/  @!P0 FADD.FTZ R35, R35, R158 ;  /* 0x0000009e23238221 */ /* 0x002fe20000010000 */
[----:B------:R-:W0:Y:S01]  /*4c60*/  SHFL.DOWN PT, R115, R34, 0x8, 0x1f ;  /* 0x09001f0022737f89 */ /* 0x000e2200000e0000 */
[----:B------:R-:W-:Y:S01]  /*4c70*/  FADD.FTZ R31, R114, R117 ;  /* 0x00000075721f7221 */ /* 0x000fe20000010000 */
[----:B------:R-:W-:Y:S01]  /*4c80*/  FMUL.FTZ R138, R138, R119 ;  /* 0x000000778a8a7220 */ /* 0x000fe20000410000 */
[----:B--2---:R-:W-:Y:S01]  /*4c90*/  @!P0 FADD.FTZ R33, R33, R156 ;  /* 0x0000009c21218221 */ /* 0x004fe20000010000 */
[----:B------:R-:W1:Y:S01]  /*4ca0*/  SHFL.DOWN PT, R148, R35, 0x8, 0x1f ;  /* 0x09001f0023947f89 */ /* 0x000e6200000e0000 */
[C---:B------:R-:W-:Y:S01]  /*4cb0*/  FFMA.FTZ R125, R50.reuse, R3, R125 ;  /* 0x00000003327d7223 */ /* 0x040fe2000001007d */
[----:B------:R-:W-:Y:S01]  /*4cc0*/  FFMA.FTZ R114, R50, R123, -R107 ;  /* 0x0000007b32727223 */ /* 0x000fe2000001086b */
[----:B---3--:R-:W-:Y:S01]  /*4cd0*/  @!P0 FADD.FTZ R32, R32, R139 ;  /* 0x0000008b20208221 */ /* 0x008fe20000010000 */
[----:B------:R-:W2:Y:S01]  /*4ce0*/  SHFL.DOWN PT, R128, R33, 0x8, 0x1f ;  /* 0x09001f0021807f89 */ /* 0x000ea200000e0000 */
[----:B------:R-:W-:Y:S01]  /*4cf0*/  ISETP.GT.AND P0, PT, R59, 0x17, PT ;  /* 0x000000173b00780c */ /* 0x000fe20003f04270 */
[C---:B------:R-:W-:Y:S01]  /*4d00*/  FMUL.FTZ R106, R51.reuse, R129 ;  /* 0x00000081336a7220 */ /* 0x040fe20000410000 */
[----:B------:R-:W-:Y:S01]  /*4d10*/  FMUL.FTZ R123, R51, R123 ;  /* 0x0000007b337b7220 */ /* 0x000fe20000410000 */
[----:B------:R-:W3:Y:S01]  /*4d20*/  SHFL.DOWN PT, R113, R32, 0x8, 0x1f ;  /* 0x09001f0020717f89 */ /* 0x000ee200000e0000 */
[----:B------:R-:W-:Y:S01]  /*4d30*/  FFMA.FTZ R125, R125, R152, R138 ;  /* 0x000000987d7d7223 */ /* 0x000fe2000001008a */
[----:B------:R-:W-:Y:S01]  /*4d40*/  FMUL.FTZ R109, R109, R114 ;  /* 0x000000726d6d7220 */ /* 0x000fe20000410000 */
[C---:B------:R-:W-:Y:S01]  /*4d50*/  FFMA.FTZ R107, R50.reuse, R131, -R106 ;  /* 0x00000083326b7223 */ /* 0x040fe2000001086a */
[----:B------:R-:W-:Y:S01]  /*4d60*/  FFMA.FTZ R114, R50, R127, R123 ;  /* 0x0000007f32727223 */ /* 0x000fe2000001007b */
[----:B------:R-:W-:Y:S01]  /*4d70*/  FFMA.FTZ R125, R6, R3, R125 ;  /* 0x00000003067d7223 */ /* 0x000fe2000001007d */
[----:B------:R4:W-:Y:S01]  /*4d80*/  @!P2 STS.128 [R88+0x1980], R28 ;  /* 0x0019801c5800a388 */ /* 0x0009e20000000c00 */
[----:B------:R-:W-:Y:S01]  /*4d90*/  FMUL.FTZ R120, R120, R107 ;  /* 0x0000006b78787220 */ /* 0x000fe20000410000 */
[----:B------:R-:W-:Y:S01]  /*4da0*/  FFMA.FTZ R114, R114, R111, R109 ;  /* 0x0000006f72727223 */ /* 0x000fe2000001006d */
[C---:B------:R-:W-:Y:S01]  /*4db0*/  FMUL.FTZ R3, R51.reuse, R110 ;  /* 0x0000006e33037220 */ /* 0x040fe20000410000 */
[----:B------:R-:W-:Y:S01]  /*4dc0*/  FMUL.FTZ R131, R51, R131 ;  /* 0x0000008333837220 */ /* 0x000fe20000410000 */
        /* <DEDUP_REMOVED lines=10> */
[----:B------:R-:W1:Y:S01]  /*4e70*/  SHFL.DOWN PT, R106, R35, 0x10, 0x1f ;  /* 0x0a001f00236a7f89 */ /* 0x000e6200000e0000 */
[----:B----4-:R-:W-:Y:S01]  /*4e80*/  FFMA.FTZ R29, R50, R112, -R3 ;  /* 0x00000070321d7223 */ /* 0x010fe20000010803 */
[C---:B------:R-:W-:Y:S01]  /*4e90*/  FMUL.FTZ R3, R51.reuse, R108 ;  /* 0x0000006c33037220 */ /* 0x040fe20000410000 */
[----:B---3--:R-:W-:Y:S01]  /*4ea0*/  @!P0 FADD.FTZ R32, R32, R113 ;  /* 0x0000007120208221 */ /* 0x008fe20000010000 */
[----:B------:R-:W2:Y:S01]  /*4eb0*/  SHFL.DOWN PT, R30, R33, 0x10, 0x1f ;  /* 0x0a001f00211e7f89 */ /* 0x000ea200000e0000 */
[----:B------:R-:W-:Y:S01]  /*4ec0*/  FMUL.FTZ R28, R51, R132 ;  /* 0x00000084331c7220 */ /* 0x000fe20000410000 */
[C---:B------:R-:W-:Y:S01]  /*4ed0*/  FFMA.FTZ R3, R50.reuse, R116, -R3 ;  /* 0x0000007432037223 */ /* 0x040fe20000010803 */
[----:B------:R-:W-:Y:S01]  /*4ee0*/  ISETP.GT.AND P0, PT, R59, 0xf, PT ;  /* 0x0000000f3b00780c */ /* 0x000fe20003f04270 */
[----:B------:R-:W3:Y:S01]  /*4ef0*/  SHFL.DOWN PT, R107, R32, 0x10, 0x1f ;  /* 0x0a001f00206b7f89 */ /* 0x000ee200000e0000 */
[----:B------:R-:W-:Y:S01]  /*4f00*/  FFMA.FTZ R28, R50, R121, -R28 ;  /* 0x00000079321c7223 */ /* 0x000fe2000001081c */
[----:B------:R-:W-:Y:S01]  /*4f10*/  FMUL.FTZ R126, R126, R3 ;  /* 0x000000037e7e7220 */ /* 0x000fe20000410000 */
[C---:B------:R-:W-:Y:S01]  /*4f20*/  FMUL.FTZ R3, R51.reuse, R118 ;  /* 0x0000007633037220 */ /* 0x040fe20000410000 */
[----:B------:R-:W-:Y:S01]  /*4f30*/  FMUL.FTZ R130, R130, R29 ;  /* 0x0000001d82827220 */ /* 0x000fe20000410000 */
[C---:B------:R-:W-:Y:S01]  /*4f40*/  FMUL.FTZ R121, R51.reuse, R121 ;  /* 0x0000007933797220 */ /* 0x040fe20000410000 */
[C---:B------:R-:W-:Y:S01]  /*4f50*/  FMUL.FTZ R31, R51.reuse, R112 ;  /* 0x00000070331f7220 */ /* 0x040fe20000410000 */
[C---:B------:R-:W-:Y:S01]  /*4f60*/  FMUL.FTZ R29, R51.reuse, R116 ;  /* 0x00000074331d7220 */ /* 0x040fe20000410000 */
[-C--:B------:R-:W-:Y:S01]  /*4f70*/  FMUL.FTZ R51, R51, R122.reuse ;  /* 0x0000007a33337220 */ /* 0x080fe20000410000 */
[C---:B------:R-:W-:Y:S01]  /*4f80*/  FFMA.FTZ R3, R50.reuse, R122, -R3 ;  /* 0x0000007a32037223 */ /* 0x040fe20000010803 */
[----:B------:R-:W-:Y:S01]  /*4f90*/  FMUL.FTZ R133, R133, R28 ;  /* 0x0000001c85857220 */ /* 0x000fe20000410000 */
[C---:B------:R-:W-:Y:S01]  /*4fa0*/  FFMA.FTZ R28, R50.reuse, R132, R121 ;  /* 0x00000084321c7223 */ /* 0x040fe20000010079 */
[C---:B------:R-:W-:Y:S01]  /*4fb0*/  FFMA.FTZ R31, R50.reuse, R110, R31 ;  /* 0x0000006e321f7223 */ /* 0x040fe2000001001f */
[C---:B------:R-:W-:Y:S01]  /*4fc0*/  FFMA.FTZ R29, R50.reuse, R108, R29 ;  /* 0x0000006c321d7223 */ /* 0x040fe2000001001d */
[----:B------:R-:W-:Y:S01]  /*4fd0*/  FFMA.FTZ R50, R50, R118, R51 ;  /* 0x0000007632327223 */ /* 0x000fe20000010033 */
[----:B------:R-:W-:Y:S01]  /*4fe0*/  FMUL.FTZ R3, R124, R3 ;  /* 0x000000037c037220 */ /* 0x000fe20000410000 */
        /* <DEDUP_REMOVED lines=31> */
.L_x_16602:
[----:B------:R-:W-:Y:S05]  /*51e0*/  BSYNC B0 ;  /* 0x0000000000007941 */ /* 0x000fea0003800000 */
.L_x_16601:
        /* <DEDUP_REMOVED lines=14> */
.L_x_16588:
[----:B------:R-:W-:Y:S01]  /*52d0*/  BAR.SYNC.DEFER_BLOCKING 0x0 ;  /* 0x0000000000007b1d */ /* 0x000fe20000010000 */
[----:B------:R-:W-:-:S04]  /*52e0*/  SHF.L.U32 R0, R61, 0x1, RZ ;  /* 0x000000013d007819 */ /* 0x000fc800000006ff */
[----:B------:R-:W-:-:S03]  /*52f0*/  LOP3.LUT R0, R0, 0xffffffc0, RZ, 0xc0, !PT ;  /* 0xffffffc000007812 */ /* 0x000fc600078ec0ff */
[----:B------:R-:W1:Y:S01]  /*5300*/  LDC.64 R46, c[0x0][0x388] ;  /* 0x0000e200ff2e7b82 */ /* 0x000e620000000a00 */
[----:B------:R-:W-:Y:S01]  /*5310*/  LEA R50, R59, R52, 0x4 ;  /* 0x000000343b327211 */ /* 0x000fe200078e20ff */
[----:B------:R-:W-:Y:S01]  /*5320*/  ULDC.64 UR4, c[0x0][0x390] ;  /* 0x0000e40000047ab9 */ /* 0x000fe20000000a00 */
[----:B------:R-:W-:-:S05]  /*5330*/  LOP3.LUT R51, R0, 0x1f, R61, 0xf8, !PT ;  /* 0x0000001f00337812 */ /* 0x000fca00078ef83d */
[----:B------:R-:W-:Y:S01]  /*5340*/  IMAD.WIDE R2, R51, 0x10, R36 ;  /* 0x0000001033027825 */ /* 0x000fe200078e0224 */
[----:B------:R-:W-:Y:S01]  /*5350*/  IADD3 R64, R57, -0x1, RZ ;  /* 0xffffffff39407810 */ /* 0x000fe20007ffe0ff */
[----:B------:R-:W2:Y:S03]  /*5360*/  LDC.64 R48, c[0x0][0x3e0] ;  /* 0x0000f800ff307b82 */ /* 0x000ea60000000a00 */
[----:B------:R-:W3:Y:S04]  /*5370*/  LDG.E.128 R8, desc[UR14][R2.64] ;  /* 0x0000000e02087981 */ /* 0x000ee8000c1e1d00 */
[----:B------:R-:W4:Y:S01]  /*5380*/  LDG.E.128 R28, desc[UR14][R2.64+0x200] ;  /* 0x0002000e021c7981 */ /* 0x000f22000c1e1d00 */
[----:B0-----:R-:W-:Y:S01]  /*5390*/  LEA R52, R59, R52, 0x5 ;  /* 0x000000343b347211 */ /* 0x001fe200078e28ff */
[----:B-1----:R-:W-:-:S02]  /*53a0*/  IMAD R44, R46, UR17, RZ ;  /* 0x000000112e2c7c24 */ /* 0x002fc4000f8e02ff */
[----:B---3--:R-:W-:Y:S04]  /*53b0*/  STS.128 [R50], R8 ;  /* 0x0000000832007388 */ /* 0x008fe80000000c00 */
[----:B----4-:R-:W-:Y:S01]  /*53c0*/  STS.128 [R50+0x200], R28 ;  /* 0x0002001c32007388 */ /* 0x010fe20000000c00 */
[----:B------:R-:W-:-:S03]  /*53d0*/  NOP ;  /* 0x0000000000007918 */ /* 0x000fc60000000000 */
[----:B------:R-:W0:Y:S04]  /*53e0*/  LDS.128 R32, [R52+0x10] ;  /* 0x0000100034207984 */ /* 0x000e280000000c00 */
[----:B------:R-:W1:Y:S01]  /*53f0*/  LDS.128 R4, [R52] ;  /* 0x0000000034047984 */ /* 0x000e620000000c00 */
[----:B------:R-:W-:Y:S06]  /*5400*/  BAR.SYNC.DEFER_BLOCKING 0x0 ;  /* 0x0000000000007b1d */ /* 0x000fec0000010000 */
[----:B------:R-:W-:Y:S04]  /*5410*/  STS.128 [R52], R24 ;  /* 0x0000001834007388 */ /* 0x000fe80000000c00 */
[----:B------:R3:W-:Y:S01]  /*5420*/  STS.128 [R52+0x10], R20 ;  /* 0x0000101434007388 */ /* 0x0007e20000000c00 */
        /* <DEDUP_REMOVED lines=10> */
[----:B------:R-:W-:Y:S01]  /*54d0*/  FADD.FTZ R7, R7, R58 ;  /* 0x0000003a07077221 */ /* 0x000fe20000010000 */
[----:B------:R-:W-:Y:S01]  /*54e0*/  FSETP.GTU.FTZ.AND P4, PT, R28, 20, PT ;  /* 0x41a000001c00780b */ /* 0x000fe20003f9c000 */
[----:B---3--:R-:W-:Y:S01]  /*54f0*/  IMAD R21, R47, UR16, R44 ;  /* 0x000000102f157c24 */ /* 0x008fe2000f8e022c */
[----:B------:R-:W-:Y:S01]  /*5500*/  FSETP.GTU.FTZ.AND P5, PT, R6, 20, PT ;  /* 0x41a000000600780b */ /* 0x000fe20003fbc000 */
[----:B------:R-:W-:Y:S01]  /*5510*/  IMAD R22, R62, UR4, RZ ;  /* 0x000000043e167c24 */ /* 0x000fe2000f8e02ff */
[----:B------:R-:W-:Y:S01]  /*5520*/  FSETP.GTU.FTZ.AND P2, PT, R35, 20, PT ;  /* 0x41a000002300780b */ /* 0x000fe20003f5c000 */
[----:B------:R-:W0:Y:S01]  /*5530*/  LDC.64 R44, c[0x0][0x3a8] ;  /* 0x0000ea00ff2c7b82 */ /* 0x000e220000000a00 */
[----:B------:R-:W-:Y:S01]  /*5540*/  FSETP.GTU.FTZ.AND P3, PT, R10, 20, PT ;  /* 0x41a000000a00780b */ /* 0x000fe20003f7c000 */
[----:B------:R-:W-:-:S02]  /*5550*/  @!P6 FMUL.FTZ R0, R32, -1.4426950216293334961 ;  /* 0xbfb8aa3b2000e820 */ /* 0x000fc40000410000 */
[----:B------:R-:W-:Y:S02]  /*5560*/  @!P0 FMUL.FTZ R3, R33, -1.4426950216293334961 ;  /* 0xbfb8aa3b21038820 */ /* 0x000fe40000410000 */
[----:B------:R-:W-:Y:S02]  /*5570*/  @!P1 FMUL.FTZ R4, R34, -1.4426950216293334961 ;  /* 0xbfb8aa3b22049820 */ /* 0x000fe40000410000 */
[----:B------:R-:W1:Y:S04]  /*5580*/  @!P6 MUFU.EX2 R0, R0 ;  /* 0x000000000000e308 */ /* 0x000e680000000800 */
[----:B------:R-:W-:-:S04]  /*5590*/  @!P2 FMUL.FTZ R9, R35, -1.4426950216293334961 ;  /* 0xbfb8aa3b2309a820 */ /* 0x000fc80000410000 */
[----:B------:R3:W4:Y:S08]  /*55a0*/  @!P0 MUFU.EX2 R8, R3 ;  /* 0x0000000300088308 */ /* 0x0007300000000800 */
[----:B------:R-:W-:Y:S01]  /*55b0*/  @!P1 MUFU.EX2 R5, R4 ;  /* 0x0000000400059308 */ /* 0x000fe20000000800 */
[----:B-1----:R-:W-:Y:S01]  /*55c0*/  @!P6 FADD.FTZ R2, R0, 1 ;  /* 0x3f8000000002e421 */ /* 0x002fe20000010000 */
[----:B---3--:R-:W-:Y:S01]  /*55d0*/  @!P5 FMUL.FTZ R3, R6, -1.4426950216293334961 ;  /* 0xbfb8aa3b0603d820 */ /* 0x008fe20000410000 */
[----:B------:R-:W-:-:S05]  /*55e0*/  @!P3 FMUL.FTZ R0, R10, -1.4426950216293334961 ;  /* 0xbfb8aa3b0a00b820 */ /* 0x000fca0000410000 */
[----:B------:R1:W3:Y:S01]  /*55f0*/  @!P6 MUFU.RCP R11, R2 ;  /* 0x00000002000be308 */ /* 0x0002e20000001000 */
[----:B----4-:R-:W-:-:S07]  /*5600*/  @!P0 FADD.FTZ R8, R8, 1 ;  /* 0x3f80000008088421 */ /* 0x010fce0000010000 */
[----:B------:R4:W5:Y:S01]  /*5610*/  @!P2 MUFU.EX2 R32, R9 ;  /* 0x000000090020a308 */ /* 0x0009620000000800 */
[----:B-1----:R-:W-:Y:S01]  /*5620*/  @!P4 FMUL.FTZ R2, R28, -1.4426950216293334961 ;  /* 0xbfb8aa3b1c02c820 */ /* 0x002fe20000410000 */
[----:B------:R-:W-:-:S04]  /*5630*/  SHF.L.U32 R28, R64, 0x8, RZ ;  /* 0x00000008401c7819 */ /* 0x000fc800000006ff */
[----:B------:R-:W-:Y:S02]  /*5640*/  SHF.R.S32.HI R29, RZ, 0x1f, R28 ;  /* 0x0000001fff1d7819 */ /* 0x000fe4000001141c */
[----:B------:R-:W1:Y:S01]  /*5650*/  @!P4 MUFU.EX2 R2, R2 ;  /* 0x000000020002c308 */ /* 0x000e620000000800 */
[----:B---3--:R-:W-:Y:S01]  /*5660*/  @!P6 FMUL.FTZ R12, R12, R11 ;  /* 0x0000000b0c0ce220 */ /* 0x008fe20000410000 */
[----:B------:R-:W-:Y:S01]  /*5670*/  FSETP.GTU.FTZ.AND P6, PT, R7, 20, PT ;  /* 0x41a000000700780b */ /* 0x000fe20003fdc000 */
[----:B----4-:R-:W-:-:S05]  /*5680*/  @!P1 FADD.FTZ R9, R5, 1 ;  /* 0x3f80000005099421 */ /* 0x010fca0000010000 */
[----:B------:R-:W3:Y:S01]  /*5690*/  @!P5 MUFU.EX2 R3, R3 ;  /* 0x000000030003d308 */ /* 0x000ee20000000800 */
[----:B-----5:R-:W-:-:S06]  /*56a0*/  @!P2 FADD.FTZ R32, R32, 1 ;  /* 0x3f8000002020a421 */ /* 0x020fcc0000010000 */
[----:B------:R-:W-:Y:S01]  /*56b0*/  @!P6 FMUL.FTZ R4, R7, -1.4426950216293334961 ;  /* 0xbfb8aa3b0704e820 */ /* 0x000fe20000410000 */
[----:B------:R-:W4:Y:S01]  /*56c0*/  @!P0 MUFU.RCP R34, R8 ;  /* 0x0000000800228308 */ /* 0x000f220000001000 */
[----:B-1----:R-:W-:-:S07]  /*56d0*/  @!P4 FADD.FTZ R30, R2, 1 ;  /* 0x3f800000021ec421 */ /* 0x002fce0000010000 */
[----:B------:R1:W5:Y:S01]  /*56e0*/  @!P6 MUFU.EX2 R31, R4 ;  /* 0x00000004001fe308 */ /* 0x0003620000000800 */
[----:B------:R-:W-:Y:S01]  /*56f0*/  NOP ;  /* 0x0000000000007918 */ /* 0x000fe20000000000 */
[----:B---3--:R-:W-:-:S06]  /*5700*/  @!P5 FADD.FTZ R20, R3, 1 ;  /* 0x3f8000000314d421 */ /* 0x008fcc0000010000 */
[----:B------:R3:W2:Y:S01]  /*5710*/  @!P1 MUFU.RCP R35, R9 ;  /* 0x0000000900239308 */ /* 0x0006a20000001000 */
[----:B-1----:R-:W1:Y:S01]  /*5720*/  LDS.128 R4, [R50] ;  /* 0x0000000032047984 */ /* 0x002e620000000c00 */
[----:B------:R-:W-:-:S04]  /*5730*/  IMAD.WIDE.U32 R2, R46, UR16, R28 ;  /* 0x000000102e027c25 */ /* 0x000fc8000f8e001c */
[----:B----4-:R-:W-:Y:S01]  /*5740*/  @!P0 FMUL.FTZ R13, R13, R34 ;  /* 0x000000220d0d8220 */ /* 0x010fe20000410000 */
[----:B0-----:R-:W-:Y:S01]  /*5750*/  IMAD.WIDE.U32 R28, R44, UR16, R28 ;  /* 0x000000102c1c7c25 */ /* 0x001fe2000f8e001c */
[----:B------:R-:W-:Y:S01]  /*5760*/  IADD3 R3, R3, R21, RZ ;  /* 0x0000001503037210 */ /* 0x000fe20007ffe0ff */
[----:B------:R-:W0:Y:S01]  /*5770*/  @!P3 MUFU.EX2 R0, R0 ;  /* 0x000000000000b308 */ /* 0x000e220000000800 */
[----:B---3--:R-:W3:Y:S01]  /*5780*/  LDS.128 R8, [R50+0x200] ;  /* 0x0002000032087984 */ /* 0x008ee20000000c00 */
[----:B------:R-:W-:Y:S02]  /*5790*/  IMAD R21, R67, UR5, R22 ;  /* 0x0000000543157c24 */ /* 0x000fe4000f8e0216 */
[----:B-----5:R-:W-:Y:S01]  /*57a0*/  @!P6 FADD.FTZ R31, R31, 1 ;  /* 0x3f8000001f1fe421 */ /* 0x020fe20000010000 */
[----:B------:R-:W-:Y:S01]  /*57b0*/  IMAD.WIDE.U32 R2, R67, UR4, R2 ;  /* 0x0000000443027c25 */ /* 0x000fe2000f8e0002 */
[----:B------:R-:W-:Y:S02]  /*57c0*/  ULDC.64 UR4, c[0x0][0x3b0] ;  /* 0x0000ec0000047ab9 */ /* 0x000fe40000000a00 */
[----:B------:R4:W5:Y:S02]  /*57d0*/  @!P5 MUFU.RCP R23, R20 ;  /* 0x000000140017d308 */ /* 0x0009640000001000 */
[----:B------:R-:W-:Y:S01]  /*57e0*/  IADD3 R3, R3, R21, RZ ;  /* 0x0000001503037210 */ /* 0x000fe20007ffe0ff */
[----:B--2---:R-:W-:Y:S01]  /*57f0*/  @!P1 FMUL.FTZ R14, R14, R35 ;  /* 0x000000230e0e9220 */ /* 0x004fe20000410000 */
[----:B------:R-:W-:-:S04]  /*5800*/  IADD3 R36, P1, R36, -0x400, RZ ;  /* 0xfffffc0024247810 */ /* 0x000fc80007f3e0ff */
[----:B------:R-:W-:Y:S01]  /*5810*/  IADD3.X R37, R37, -0x1, RZ, P1, !PT ;  /* 0xffffffff25257810 */ /* 0x000fe20000ffe4ff */
[----:B------:R-:W2:Y:S01]  /*5820*/  @!P4 MUFU.RCP R30, R30 ;  /* 0x0000001e001ec308 */ /* 0x000ea20000001000 */
[----:B----4-:R-:W-:Y:S01]  /*5830*/  LEA R20, P0, R2, R48, 0x2 ;  /* 0x0000003002147211 */ /* 0x010fe200078010ff */
[----:B0-----:R-:W-:-:S03]  /*5840*/  @!P3 FADD.FTZ R0, R0, 1 ;  /* 0x3f8000000000b421 */ /* 0x001fc60000010000 */
[----:B------:R-:W-:-:S03]  /*5850*/  LEA.HI.X R21, R2, R49, R3, 0x2, P0 ;  /* 0x0000003102157211 */ /* 0x000fc600000f1403 */
[----:B------:R-:W0:Y:S01]  /*5860*/  @!P3 MUFU.RCP R33, R0 ;  /* 0x000000000021b308 */ /* 0x000e220000001000 */
[----:B-----5:R-:W-:Y:S01]  /*5870*/  @!P5 FMUL.FTZ R18, R18, R23 ;  /* 0x000000171212d220 */ /* 0x020fe20000410000 */
[----:B------:R-:W-:-:S06]  /*5880*/  IMAD.WIDE R2, R51, 0x10, R20 ;  /* 0x0000001033027825 */ /* 0x000fcc00078e0214 */
[----:B------:R-:W4:Y:S01]  /*5890*/  @!P6 MUFU.RCP R0, R31 ;  /* 0x0000001f0000e308 */ /* 0x000f220000001000 */
[----:B-1----:R1:W-:Y:S01]  /*58a0*/  STG.E.128 desc[UR14][R2.64], R4 ;  /* 0x0000000402007986 */ /* 0x0023e2000c101d0e */
[----:B--2---:R-:W-:-:S06]  /*58b0*/  @!P4 FMUL.FTZ R17, R17, R30 ;  /* 0x0000001e1111c220 */ /* 0x004fcc0000410000 */
[----:B------:R-:W2:Y:S01]  /*58c0*/  @!P2 MUFU.RCP R32, R32 ;  /* 0x000000200020a308 */ /* 0x000ea20000001000 */
[----:B---3--:R3:W-:Y:S01]  /*58d0*/  STG.E.128 desc[UR14][R2.64+0x200], R8 ;  /* 0x0002000802007986 */ /* 0x0087e2000c101d0e */
[----:B0-----:R-:W-:Y:S01]  /*58e0*/  @!P3 FMUL.FTZ R16, R16, R33 ;  /* 0x000000211010b220 */ /* 0x001fe20000410000 */
[----:B------:R-:W-:Y:S01]  /*58f0*/  BAR.SYNC.DEFER_BLOCKING 0x0 ;  /* 0x0000000000007b1d */ /* 0x000fe20000010000 */
[----:B------:R-:W-:Y:S01]  /*5900*/  IADD3 R54, P3, R54, -0x400, RZ ;  /* 0xfffffc0036367810 */ /* 0x000fe20007f7e0ff */
[----:B----4-:R-:W-:Y:S01]  /*5910*/  @!P6 FMUL.FTZ R19, R19, R0 ;  /* 0x000000001313e220 */ /* 0x010fe20000410000 */
[----:B------:R-:W-:Y:S02]  /*5920*/  IMAD R0, R44, UR17, RZ ;  /* 0x000000112c007c24 */ /* 0x000fe4000f8e02ff */
[----:B------:R-:W-:Y:S02]  /*5930*/  IADD3.X R53, R53, -0x1, RZ, P3, !PT ;  /* 0xffffffff35357810 */ /* 0x000fe40001ffe4ff */
[----:B------:R-:W-:-:S02]  /*5940*/  IMAD R31, R45, UR16, R0 ;  /* 0x000000102d1f7c24 */ /* 0x000fc4000f8e0200 */
[----:B------:R-:W-:Y:S02]  /*5950*/  IMAD R0, R62, UR4, RZ ;  /* 0x000000043e007c24 */ /* 0x000fe4000f8e02ff */
[----:B--2---:R-:W-:Y:S01]  /*5960*/  @!P2 FMUL.FTZ R15, R15, R32 ;  /* 0x000000200f0fa220 */ /* 0x004fe20000410000 */
[----:B------:R-:W-:Y:S01]  /*5970*/  IADD3 R56, P2, R56, -0x400, RZ ;  /* 0xfffffc0038387810 */ /* 0x000fe20007f5e0ff */
[----:B------:R-:W0:Y:S01]  /*5980*/  LDC.64 R32, c[0x0][0x3f0] ;  /* 0x0000fc00ff207b82 */ /* 0x000e220000000a00 */
[----:B------:R-:W-:Y:S01]  /*5990*/  IADD3 R29, R29, R31, RZ ;  /* 0x0000001f1d1d7210 */ /* 0x000fe20007ffe0ff */
[----:B-1----:R-:W-:Y:S01]  /*59a0*/  IMAD R5, R67, UR5, R0 ;  /* 0x0000000543057c24 */ /* 0x002fe2000f8e0200 */
[----:B------:R-:W-:Y:S01]  /*59b0*/  IADD3.X R55, R55, -0x1, RZ, P2, !PT ;  /* 0xffffffff37377810 */ /* 0x000fe200017fe4ff */
[----:B---3--:R-:W-:Y:S01]  /*59c0*/  IMAD.WIDE.U32 R2, R67, UR4, R28 ;  /* 0x0000000443027c25 */ /* 0x008fe2000f8e001c */
[----:B------:R1:W-:Y:S04]  /*59d0*/  STS.128 [R52], R16 ;  /* 0x0000001034007388 */ /* 0x0003e80000000c00 */
[----:B------:R-:W-:Y:S01]  /*59e0*/  IADD3 R0, R3, R5, RZ ;  /* 0x0000000503007210 */ /* 0x000fe20007ffe0ff */
[----:B------:R2:W-:Y:S01]  /*59f0*/  STS.128 [R52+0x10], R12 ;  /* 0x0000100c34007388 */ /* 0x0005e20000000c00 */
[----:B------:R-:W-:-:S03]  /*5a00*/  NOP ;  /* 0x0000000000007918 */ /* 0x000fc60000000000 */
[----:B------:R-:W3:Y:S01]  /*5a10*/  LDS.128 R20, [R50] ;  /* 0x0000000032147984 */ /* 0x000ee20000000c00 */
[----:B0-----:R-:W-:-:S03]  /*5a20*/  LEA R4, P0, R2, R32, 0x2 ;  /* 0x0000002002047211 */ /* 0x001fc600078010ff */
[----:B------:R-:W0:Y:S01]  /*5a30*/  LDS.128 R24, [R50+0x200] ;  /* 0x0002000032187984 */ /* 0x000e220000000c00 */
[----:B-1----:R-:W-:Y:S01]  /*5a40*/  FADD.FTZ R16, R16, R63 ;  /* 0x0000003f10107221 */ /* 0x002fe20000010000 */
[----:B------:R-:W-:-:S03]  /*5a50*/  LEA.HI.X R5, R2, R33, R0, 0x2, P0 ;  /* 0x0000002102057211 */ /* 0x000fc600000f1400 */
[----:B------:R-:W-:Y:S01]  /*5a60*/  FADD.FTZ R17, R16, R17 ;  /* 0x0000001110117221 */ /* 0x000fe20000010000 */
[----:B------:R-:W-:Y:S01]  /*5a70*/  ISETP.GT.AND P0, PT, R57, 0x1, PT ;  /* 0x000000013900780c */ /* 0x000fe20003f04270 */
[----:B------:R-:W-:-:S04]  /*5a80*/  IMAD.WIDE R2, R51, 0x10, R4 ;  /* 0x0000001033027825 */ /* 0x000fc800078e0204 */
[----:B------:R-:W-:Y:S01]  /*5a90*/  FADD.FTZ R18, R17, R18 ;  /* 0x0000001211127221 */ /* 0x000fe20000010000 */
[----:B------:R-:W-:-:S03]  /*5aa0*/  MOV R57, R64 ;  /* 0x0000004000397202 */ /* 0x000fc60000000f00 */
[----:B------:R-:W-:-:S04]  /*5ab0*/  FADD.FTZ R19, R18, R19 ;  /* 0x0000001312137221 */ /* 0x000fc80000010000 */
[----:B--2---:R-:W-:-:S04]  /*5ac0*/  FADD.FTZ R12, R19, R12 ;  /* 0x0000000c130c7221 */ /* 0x004fc80000010000 */
[----:B------:R-:W-:-:S04]  /*5ad0*/  FADD.FTZ R13, R12, R13 ;  /* 0x0000000d0c0d7221 */ /* 0x000fc80000010000 */
[----:B------:R-:W-:-:S04]  /*5ae0*/  FADD.FTZ R14, R13, R14 ;  /* 0x0000000e0d0e7221 */ /* 0x000fc80000010000 */
[----:B------:R-:W-:Y:S01]  /*5af0*/  FADD.FTZ R63, R14, R15 ;  /* 0x0000000f0e3f7221 */ /* 0x000fe20000010000 */
[----:B---3--:R3:W-:Y:S04]  /*5b00*/  STG.E.128 desc[UR14][R2.64], R20 ;  /* 0x0000001402007986 */ /* 0x0087e8000c101d0e */
[----:B0-----:R3:W-:Y:S01]  /*5b10*/  STG.E.128 desc[UR14][R2.64+0x200], R24 ;  /* 0x0002001802007986 */ /* 0x0017e2000c101d0e */
[----:B------:R-:W-:Y:S05]  /*5b20*/  @P0 BRA `(.L_x_16604) ;  /* 0xffffffa800bc0947 */ /* 0x000fea000383ffff */
.L_x_16571:
        /* <DEDUP_REMOVED lines=9> */
[----:B---3--:R-:W0:Y:S01]  /*5bc0*/  SHFL.DOWN P0, R3, R0, 0x2, 0x1f ;  /* 0x08401f0000037f89 */ /* 0x008e220000000000 */
        /* <DEDUP_REMOVED lines=16> */
.L_x_16606:
[----:B------:R-:W-:Y:S05]  /*5cd0*/  BSYNC B0 ;  /* 0x0000000000007941 */ /* 0x000fea0003800000 */
.L_x_16605:
        /* <DEDUP_REMOVED lines=8> */
[----:B---3--:R-:W1:Y:S01]  /*5d60*/  S2R R21, SR_TID.X ;  /* 0x0000000000157919 */ /* 0x008e620000002100 */
        /* <DEDUP_REMOVED lines=20> */
.L_x_16608:
[----:B---3--:R-:W2:Y:S02]  /*5eb0*/  S2R R21, SR_TID.X ;  /* 0x0000000000157919 */ /* 0x008ea40000002100 */
.L_x_16609:
[----:B------:R-:W-:Y:S05]  /*5ec0*/  BSYNC B0 ;  /* 0x0000000000007941 */ /* 0x000fea0003800000 */
.L_x_16607:
        /* <DEDUP_REMOVED lines=16> */
[----:B----4-:R-:W-:Y:S01]  /*5fd0*/  IADD3 R39, R17, R3, RZ ;  /* 0x0000000311277210 */ /* 0x010fe20007ffe0ff */
        /* <DEDUP_REMOVED lines=8> */
[C---:B0--3--:R-:W-:Y:S01]  /*6060*/  IMAD.WIDE.U32 R6, R67.reuse, UR6, RZ ;  /* 0x0000000643067c25 */ /* 0x049fe2000f8e00ff */
        /* <DEDUP_REMOVED lines=14> */
[----:B-1----:R-:W-:Y:S01]  /*6150*/  IADD3 R41, R19, R5, RZ ;  /* 0x0000000513297210 */ /* 0x002fe20007ffe0ff */
[----:B------:R-:W-:-:S03]  /*6160*/  ULDC.64 UR8, c[0x0][0x380] ;  /* 0x0000e00000087ab9 */ /* 0x000fc60000000a00 */
[----:B------:R-:W-:-:S07]  /*6170*/  IADD3 R29, R11, R29, RZ ;  /* 0x0000001d0b1d7210 */ /* 0x000fce0007ffe0ff */
.L_x_16611:
        /* <DEDUP_REMOVED lines=64> */
.L_x_16610:
[----:B------:R-:W-:Y:S05]  /*6580*/  EXIT ;  /* 0x000000000000794d */ /* 0x000fea0003800000 */
.L_x_16612:
        /* <DEDUP_REMOVED lines=15> */
.L_x_19015:


//--------------------- .text._Z25selective_scan_bwd_kernelI32Selective_Scan_bwd_kernel_traitsILi32ELi8ELb1ELb0ELb0ELb1ELb1EfN3c107complexIfEEEEv12SSMParamsBwd --------------------------
	.section	.text._Z25selective_scan_bwd_kernelI32Selective_Scan_bwd_kernel_traitsILi32ELi8ELb1ELb0ELb0ELb1ELb1EfN3c107complexIfEEEEv12SSMParamsBwd,"ax",@progbits
	.align	128
        .global         _Z25selective_scan_bwd_kernelI32Selective_Scan_bwd_kernel_traitsILi32ELi8ELb1ELb0ELb0ELb1ELb1EfN3c107complexIfEEEEv12SSMParamsBwd
        .type           _Z25selective_scan_bwd_kernelI32Selective_Scan_bwd_kernel_traitsILi32ELi8ELb1ELb0ELb0ELb1ELb1EfN3c107complexIfEEEEv12SSMParamsBwd,@function
        .size           _Z25selective_scan_bwd_kernelI32Selective_Scan_bwd_kernel_traitsILi32ELi8ELb1ELb0ELb0ELb1ELb1EfN3c107complexIfEEEEv12SSMParamsBwd,(.L_x_19016 - _Z25selective_scan_bwd_kernelI32Selective_Scan_bwd_kernel_traitsILi32ELi8ELb1ELb0ELb0ELb1ELb1EfN3c107complexIfEEEEv12SSMParamsBwd)
        .other          _Z25selective_scan_bwd_kernelI32Selective_Scan_bwd_kernel_traitsILi32ELi8ELb1ELb0ELb0ELb1ELb1EfN3c107complexIfEEEEv12SSMParamsBwd,@"STO_CUDA_ENTRY STV_DEFAULT"
_Z25selective_scan_bwd_kernelI32Selective_Scan_bwd_kernel_traitsILi32ELi8ELb1ELb0ELb0ELb1ELb1EfN3c107complexIfEEEEv12SSMParamsBwd:
.text._Z25selective_scan_bwd_kernelI32Selective_Scan_bwd_kernel_traitsILi32ELi8ELb1ELb0ELb0ELb1ELb1EfN3c107complexIfEEEEv12SSMParamsBwd:
        /* <DEDUP_REMOVED lines=101> */
.L_x_16647:
[----:B------:R-:W-:Y:S01]  /*0650*/  BAR.SYNC.DEFER_BLOCKING 0x0 ;  /* 0x0000000000007b1d */ /* 0x000fe20000010000 */
[----:B0-----:R-:W-:Y:S02]  /*0660*/  MOV R2, R64 ;  /* 0x0000004000027202 */ /* 0x001fe40000000f00 */
[----:B------:R-:W-:-:S03]  /*0670*/  MOV R3, R63 ;  /* 0x0000003f00037202 */ /* 0x000fc60000000f00 */
[----:B------:R-:W0:Y:S01]  /*0680*/  S2R R5, SR_CgaCtaId ;  /* 0x0000000000057919 */ /* 0x000e220000008800 */
[C---:B------:R-:W-:Y:S01]  /*0690*/  IMAD.WIDE R2, R85.reuse, 0x10, R2 ;  /* 0x0000001055027825 */ /* 0x040fe200078e0202 */
[----:B------:R-:W-:Y:S01]  /*06a0*/  MOV R60, 0x400 ;  /* 0x00000400003c7802 */ /* 0x000fe20000000f00 */
[----:B------:R-:W2:Y:S03]  /*06b0*/  LDC.64 R48, c[0x0][0x2a0] ;  /* 0x0000a800ff307b82 */ /* 0x000ea60000000a00 */
[----:B------:R-:W3:Y:S04]  /*06c0*/  LDG.E.128 R16, desc[UR14][R2.64] ;  /* 0x0000000e02107981 */ /* 0x000ee8000c1e1d00 */
[----:B------:R-:W4:Y:S01]  /*06d0*/  LDG.E.128 R20, desc[UR14][R2.64+0x200] ;  /* 0x0002000e02147981 */ /* 0x000f22000c1e1d00 */
[----:B------:R-:W-:Y:S01]  /*06e0*/  IMAD.WIDE R12, R85, 0x10, R36 ;  /* 0x00000010550c7825 */ /* 0x000fe200078e0224 */
[----:B0-----:R-:W-:-:S04]  /*06f0*/  LEA R60, R5, R60, 0x18 ;  /* 0x0000003c053c7211 */ /* 0x001fc800078ec0ff */
[CC--:B------:R-:W-:Y:S02]  /*0700*/  LEA R0, R67.reuse, R60.reuse, 0x4 ;  /* 0x0000003c43007211 */ /* 0x0c0fe400078e20ff */
[----:B------:R-:W-:-:S03]  /*0710*/  LEA R72, R67, R60, 0x5 ;  /* 0x0000003c43487211 */ /* 0x000fc600078e28ff */
[----:B---3--:R0:W-:Y:S04]  /*0720*/  STS.128 [R0], R16 ;  /* 0x0000001000007388 */ /* 0x0081e80000000c00 */
[----:B----4-:R-:W-:Y:S01]  /*0730*/  STS.128 [R0+0x200], R20 ;  /* 0x0002001400007388 */ /* 0x010fe20000000c00 */
[----:B------:R-:W-:-:S03]  /*0740*/  NOP ;  /* 0x0000000000007918 */ /* 0x000fc60000000000 */
[----:B------:R-:W-:Y:S04]  /*0750*/  LDS.128 R4, [R72] ;  /* 0x0000000048047984 */ /* 0x000fe80000000c00 */
[----:B------:R-:W-:Y:S01]  /*0760*/  LDS.128 R8, [R72+0x10] ;  /* 0x0000100048087984 */ /* 0x000fe20000000c00 */
[----:B------:R-:W-:Y:S06]  /*0770*/  BAR.SYNC.DEFER_BLOCKING 0x0 ;  /* 0x0000000000007b1d */ /* 0x000fec0000010000 */
[----:B------:R-:W3:Y:S04]  /*0780*/  LDG.E.128 R24, desc[UR14][R12.64] ;  /* 0x0000000e0c187981 */ /* 0x000ee8000c1e1d00 */
[----:B------:R4:W2:Y:S01]  /*0790*/  LDG.E.128 R28, desc[UR14][R12.64+0x200] ;  /* 0x0002000e0c1c7981 */ /* 0x0008a2000c1e1d00 */
[----:B------:R-:W-:-:S02]  /*07a0*/  MOV R2, R62 ;  /* 0x0000003e00027202 */ /* 0x000fc40000000f00 */
[----:B------:R-:W-:-:S03]  /*07b0*/  MOV R3, R61 ;  /* 0x0000003d00037202 */ /* 0x000fc60000000f00 */
[----:B------:R-:W-:Y:S01]  /*07c0*/  IMAD.WIDE R14, R85, 0x10, R2 ;  /* 0x00000010550e7825 */ /* 0x000fe200078e0202 */
[----:B----4-:R-:W4:Y:S01]  /*07d0*/  LDC.64 R12, c[0x0][0x318] ;  /* 0x0000c600ff0c7b82 */ /* 0x010f220000000a00 */
[----:B---3--:R-:W-:Y:S04]  /*07e0*/  STS.128 [R0], R24 ;  /* 0x0000001800007388 */ /* 0x008fe80000000c00 */
[----:B--2---:R-:W-:Y:S01]  /*07f0*/  STS.128 [R0+0x200], R28 ;  /* 0x0002001c00007388 */ /* 0x004fe20000000c00 */
[----:B------:R-:W-:-:S03]  /*0800*/  NOP ;  /* 0x0000000000007918 */ /* 0x000fc60000000000 */
[----:B------:R-:W2:Y:S04]  /*0810*/  LDS.128 R20, [R72+0x10] ;  /* 0x0000100048147984 */ /* 0x000ea80000000c00 */
[----:B------:R-:W3:Y:S01]  /*0820*/  LDS.128 R32, [R72] ;  /* 0x0000000048207984 */ /* 0x000ee20000000c00 */
[----:B------:R-:W-:Y:S06]  /*0830*/  BAR.SYNC.DEFER_BLOCKING 0x0 ;  /* 0x0000000000007b1d */ /* 0x000fec0000010000 */
[----:B0-----:R-:W4:Y:S04]  /*0840*/  LDG.E.128 R16, desc[UR14][R14.64] ;  /* 0x0000000e0e107981 */ /* 0x001f28000c1e1d00 */
[----:B------:R0:W4:Y:S01]  /*0850*/  LDG.E.128 R44, desc[UR14][R14.64+0x200] ;  /* 0x0002000e0e2c7981 */ /* 0x000122000c1e1d00 */
[----:B-1----:R-:W-:Y:S01]  /*0860*/  LEA R2, R65, 0xffffff00, 0x8 ;  /* 0xffffff0041027811 */ /* 0x002fe200078e40ff */
[----:B------:R-:W-:Y:S01]  /*0870*/  BSSY B0, `(.L_x_16614) ;  /* 0x0000036000007945 */ /* 0x000fe20003800000 */
[--C-:B--2--5:R-:W-:Y:S01]  /*0880*/  FADD.FTZ R59, R20, R66.reuse ;  /* 0x00000042143b7221 */ /* 0x124fe20000010000 */
[--C-:B------:R-:W-:Y:S01]  /*0890*/  FADD.FTZ R58, R21, R66.reuse ;  /* 0x00000042153a7221 */ /* 0x100fe20000010000 */
[--C-:B------:R-:W-:Y:S01]  /*08a0*/  FADD.FTZ R57, R22, R66.reuse ;  /* 0x0000004216397221 */ /* 0x100fe20000010000 */
[--C-:B------:R-:W-:Y:S01]  /*08b0*/  FADD.FTZ R56, R23, R66.reuse ;  /* 0x0000004217387221 */ /* 0x100fe20000010000 */
[--C-:B---3--:R-:W-:Y:S01]  /*08c0*/  FADD.FTZ R55, R32, R66.reuse ;  /* 0x0000004220377221 */ /* 0x108fe20000010000 */
[--C-:B------:R-:W-:Y:S01]  /*08d0*/  FADD.FTZ R54, R33, R66.reuse ;  /* 0x0000004221367221 */ /* 0x100fe20000010000 */
[----:B------:R-:W-:Y:S01]  /*08e0*/  FADD.FTZ R53, R34, R66 ;  /* 0x0000004222357221 */ /* 0x000fe20000010000 */
[----:B0-----:R-:W-:-:S02]  /*08f0*/  IMAD R14, R48, UR17, RZ ;  /* 0x00000011300e7c24 */ /* 0x001fc4000f8e02ff */
[----:B------:R-:W-:Y:S01]  /*0900*/  FADD.FTZ R52, R35, R66 ;  /* 0x0000004223347221 */ /* 0x000fe20000010000 */
[----:B------:R-:W-:Y:S01]  /*0910*/  FSETP.GTU.FTZ.AND P6, PT, R55, 20, PT ;  /* 0x41a000003700780b */ /* 0x000fe20003fdc000 */
[----:B------:R-:W-:Y:S01]  /*0920*/  IMAD R21, R49, UR16, R14 ;  /* 0x0000001031157c24 */ /* 0x000fe2000f8e020e */
[----:B------:R-:W-:Y:S02]  /*0930*/  SHF.R.S32.HI R3, RZ, 0x1f, R2 ;  /* 0x0000001fff037819 */ /* 0x000fe40000011402 */
[----:B------:R-:W-:Y:S02]  /*0940*/  FSETP.GTU.FTZ.AND P2, PT, R59, 20, PT ;  /* 0x41a000003b00780b */ /* 0x000fe40003f5c000 */
[----:B------:R-:W-:Y:S02]  /*0950*/  FSETP.GTU.FTZ.AND P3, PT, R58, 20, PT ;  /* 0x41a000003a00780b */ /* 0x000fe40003f7c000 */
[----:B------:R-:W-:Y:S02]  /*0960*/  FSETP.GTU.FTZ.AND P4, PT, R57, 20, PT ;  /* 0x41a000003900780b */ /* 0x000fe40003f9c000 */
[----:B------:R-:W-:-:S02]  /*0970*/  FSETP.GTU.FTZ.AND P5, PT, R56, 20, PT ;  /* 0x41a000003800780b */ /* 0x000fc40003fbc000 */
[----:B------:R-:W-:Y:S02]  /*0980*/  FSETP.GTU.FTZ.AND P1, PT, R54, 20, PT ;  /* 0x41a000003600780b */ /* 0x000fe40003f3c000 */
[----:B------:R-:W-:Y:S01]  /*0990*/  FSETP.GTU.FTZ.AND P0, PT, R53, 20, PT ;  /* 0x41a000003500780b */ /* 0x000fe20003f1c000 */
[----:B----4-:R0:W-:Y:S04]  /*09a0*/  STS.128 [R0], R16 ;  /* 0x0000001000007388 */ /* 0x0101e80000000c00 */
[----:B------:R0:W-:Y:S01]  /*09b0*/  STS.128 [R0+0x200], R44 ;  /* 0x0002002c00007388 */ /* 0x0001e20000000c00 */
[----:B------:R-:W-:Y:S01]  /*09c0*/  NOP ;  /* 0x0000000000007918 */ /* 0x000fe20000000000 */
        /* <DEDUP_REMOVED lines=32> */
.L_x_16615:
[----:B------:R-:W-:Y:S05]  /*0bd0*/  BSYNC B0 ;  /* 0x0000000000007941 */ /* 0x000fea0003800000 */
.L_x_16614:
[----:B------:R-:W-:Y:S01]  /*0be0*/  IMAD.WIDE.U32 R14, R48, UR16, R2 ;  /* 0x00000010300e7c25 */ /* 0x000fe2000f8e0002 */
[----:B------:R-:W-:Y:S01]  /*0bf0*/  BSSY B0, `(.L_x_16616) ;  /* 0x0000023000007945 */ /* 0x000fe20003800000 */
[----:B------:R-:W-:-:S03]  /*0c00*/  FSETP.GTU.FTZ.AND P6, PT, R52, 20, PT ;  /* 0x41a000003400780b */ /* 0x000fc60003fdc000 */
[----:B0-----:R-:W-:Y:S01]  /*0c10*/  IADD3 R17, R15, R21, RZ ;  /* 0x000000150f117210 */ /* 0x001fe20007ffe0ff */
        /* <DEDUP_REMOVED lines=32> */
.L_x_16617:
[----:B------:R-:W-:Y:S05]  /*0e20*/  BSYNC B0 ;  /* 0x0000000000007941 */ /* 0x000fea0003800000 */
.L_x_16616:
        /* <DEDUP_REMOVED lines=33> */
.L_x_16619:
[----:B------:R-:W-:Y:S05]  /*1040*/  BSYNC B0 ;  /* 0x0000000000007941 */ /* 0x000fea0003800000 */
.L_x_16618:
        /* <DEDUP_REMOVED lines=33> */
.L_x_16621:
[----:B------:R-:W-:Y:S05]  /*1260*/  BSYNC B0 ;  /* 0x0000000000007941 */ /* 0x000fea0003800000 */
.L_x_16620:
        /* <DEDUP_REMOVED lines=33> */
.L_x_16623:
[----:B------:R-:W-:Y:S05]  /*1480*/  BSYNC B0 ;  /* 0x0000000000007941 */ /* 0x000fea0003800000 */
.L_x_16622:
        /* <DEDUP_REMOVED lines=33> */
.L_x_16625:
[----:B------:R-:W-:Y:S05]  /*16a0*/  BSYNC B0 ;  /* 0x0000000000007941 */ /* 0x000fea0003800000 */
.L_x_16624:
        /* <DEDUP_REMOVED lines=33> */
.L_x_16627:
[----:B------:R-:W-:Y:S05]  /*18c0*/  BSYNC B0 ;  /* 0x0000000000007941 */ /* 0x000fea0003800000 */
.L_x_16626:
        /* <DEDUP_REMOVED lines=33> */
.L_x_16629:
[----:B------:R-:W-:Y:S05]  /*1ae0*/  BSYNC B0 ;  /* 0x0000000000007941 */ /* 0x000fea0003800000 */
.L_x_16628:
[----:B------:R-:W-:Y:S01]  /*1af0*/  ULDC.64 UR4, c[0x0][0x2a8] ;  /* 0x0000aa0000047ab9 */ /* 0x000fe20000000a00 */
[----:B------:R-:W-:Y:S01]  /*1b00*/  MOV R16, R14 ;  /* 0x0000000e00107202 */ /* 0x000fe20000000f00 */
[----:B------:R-:W-:Y:S01]  /*1b10*/  LDS.128 R20, [R72+0x10] ;  /* 0x0000100048147984 */ /* 0x000fe20000000c00 */
[----:B------:R-:W-:Y:S01]  /*1b20*/  IMAD R18, R70, UR4, RZ ;  /* 0x0000000446127c24 */ /* 0x000fe2000f8e02ff */
[----:B------:R-:W0:Y:S02]  /*1b30*/  LDC.64 R32, c[0x0][0x2b0] ;  /* 0x0000ac00ff207b82 */ /* 0x000e240000000a00 */
[----:B------:R-:W-:Y:S01]  /*1b40*/  LDS.128 R24, [R72] ;  /* 0x0000000048187984 */ /* 0x000fe20000000c00 */
[----:B------:R-:W-:-:S04]  /*1b50*/  IMAD.WIDE.U32 R14, R75, UR4, R16 ;  /* 0x000000044b0e7c25 */ /* 0x000fc8000f8e0010 */
[----:B------:R-:W-:Y:S01]  /*1b60*/  IMAD R17, R75, UR5, R18 ;  /* 0x000000054b117c24 */ /* 0x000fe2000f8e0212 */
[----:B------:R-:W-:Y:S01]  /*1b70*/  BAR.SYNC.DEFER_BLOCKING 0x0 ;  /* 0x0000000000007b1d */ /* 0x000fe20000010000 */
[----:B------:R-:W-:-:S03]  /*1b80*/  LEA R28, P0, R14, R12, 0x2 ;  /* 0x0000000c0e1c7211 */ /* 0x000fc600078010ff */
[----:B------:R-:W-:-:S04]  /*1b90*/  IADD3 R12, R15, R17, RZ ;  /* 0x000000110f0c7210 */ /* 0x000fc80007ffe0ff */
[----:B------:R-:W1:Y:S01]  /*1ba0*/  LDC.64 R76, c[0x0][0x308] ;  /* 0x0000c200ff4c7b82 */ /* 0x000e620000000a00 */
[----:B------:R-:W-:Y:S01]  /*1bb0*/  ULDC.64 UR4, c[0x0][0x2b8] ;  /* 0x0000ae0000047ab9 */ /* 0x000fe20000000a00 */
[----:B------:R-:W-:-:S03]  /*1bc0*/  LEA.HI.X R29, R14, R13, R12, 0x2, P0 ;  /* 0x0000000d0e1d7211 */ /* 0x000fc600000f140c */
[----:B------:R-:W-:-:S03]  /*1bd0*/  IMAD.WIDE R28, R85, 0x10, R28 ;  /* 0x00000010551c7825 */ /* 0x000fc600078e021c */
[----:B------:R-:W2:Y:S08]  /*1be0*/  LDC.64 R86, c[0x0][0x398] ;  /* 0x0000e600ff567b82 */ /* 0x000eb00000000a00 */
[----:B------:R-:W3:Y:S01]  /*1bf0*/  LDC.64 R98, c[0x0][0x3e8] ;  /* 0x0000fa00ff627b82 */ /* 0x000ee20000000a00 */
[----:B------:R-:W4:Y:S04]  /*1c00*/  LDG.E.128 R12, desc[UR14][R28.64] ;  /* 0x0000000e1c0c7981 */ /* 0x000f28000c1e1d00 */
[----:B------:R5:W2:Y:S01]  /*1c10*/  LDG.E.128 R16, desc[UR14][R28.64+0x200] ;  /* 0x0002000e1c107981 */ /* 0x000aa2000c1e1d00 */
[----:B0-----:R-:W-:-:S04]  /*1c20*/  IMAD R30, R32, UR17, RZ ;  /* 0x00000011201e7c24 */ /* 0x001fc8000f8e02ff */
[----:B------:R-:W-:Y:S02]  /*1c30*/  IMAD R33, R33, UR16, R30 ;  /* 0x0000001021217c24 */ /* 0x000fe4000f8e021e */
[----:B------:R-:W-:-:S04]  /*1c40*/  IMAD.WIDE.U32 R30, R32, UR16, R2 ;  /* 0x00000010201e7c25 */ /* 0x000fc8000f8e0002 */
[----:B------:R-:W-:Y:S01]  /*1c50*/  IMAD R32, R70, UR4, RZ ;  /* 0x0000000446207c24 */ /* 0x000fe2000f8e02ff */
[----:B------:R-:W-:-:S03]  /*1c60*/  IADD3 R31, R31, R33, RZ ;  /* 0x000000211f1f7210 */ /* 0x000fc60007ffe0ff */
[C---:B-----5:R-:W-:Y:S02]  /*1c70*/  IMAD R29, R75.reuse, UR5, R32 ;  /* 0x000000054b1d7c24 */ /* 0x060fe4000f8e0220 */
[----:B------:R-:W-:Y:S01]  /*1c80*/  IMAD.WIDE.U32 R30, R75, UR4, R30 ;  /* 0x000000044b1e7c25 */ /* 0x000fe2000f8e001e */
[----:B------:R-:W-:-:S04]  /*1c90*/  ULDC.64 UR4, c[0x0][0x3a0] ;  /* 0x0000e80000047ab9 */ /* 0x000fc80000000a00 */
[----:B------:R-:W-:Y:S02]  /*1ca0*/  IADD3 R28, R31, R29, RZ ;  /* 0x0000001d1f1c7210 */ /* 0x000fe40007ffe0ff */
[----:B-1----:R-:W-:-:S04]  /*1cb0*/  LEA R76, P0, R30, R76, 0x2 ;  /* 0x0000004c1e4c7211 */ /* 0x002fc800078010ff */
[----:B------:R-:W-:-:S03]  /*1cc0*/  LEA.HI.X R77, R30, R77, R28, 0x2, P0 ;  /* 0x0000004d1e4d7211 */ /* 0x000fc600000f141c */
[----:B------:R-:W-:Y:S01]  /*1cd0*/  IMAD.WIDE R76, R85, 0x10, R76 ;  /* 0x00000010554c7825 */ /* 0x000fe200078e024c */
[----:B----4-:R-:W-:Y:S04]  /*1ce0*/  STS.128 [R0], R12 ;  /* 0x0000000c00007388 */ /* 0x010fe80000000c00 */
[----:B--2---:R-:W-:Y:S01]  /*1cf0*/  STS.128 [R0+0x200], R16 ;  /* 0x0002001000007388 */ /* 0x004fe20000000c00 */
[----:B------:R-:W-:-:S03]  /*1d00*/  NOP ;  /* 0x0000000000007918 */ /* 0x000fc60000000000 */
[----:B------:R-:W0:Y:S04]  /*1d10*/  LDS.128 R28, [R72] ;  /* 0x00000000481c7984 */ /* 0x000e280000000c00 */
[----:B------:R-:W1:Y:S01]  /*1d20*/  LDS.128 R32, [R72+0x10] ;  /* 0x0000100048207984 */ /* 0x000e620000000c00 */
[----:B------:R-:W-:Y:S06]  /*1d30*/  BAR.SYNC.DEFER_BLOCKING 0x0 ;  /* 0x0000000000007b1d */ /* 0x000fec0000010000 */
[----:B------:R-:W2:Y:S04]  /*1d40*/  LDG.E.128 R44, desc[UR14][R76.64] ;  /* 0x0000000e4c2c7981 */ /* 0x000ea8000c1e1d00 */
[----:B------:R4:W5:Y:S01]  /*1d50*/  LDG.E.128 R48, desc[UR14][R76.64+0x200] ;  /* 0x0002000e4c307981 */ /* 0x000962000c1e1d00 */
[----:B0-----:R-:W-:Y:S01]  /*1d60*/  FMUL.FTZ R74, R28, -1.4426950216293334961 ;  /* 0xbfb8aa3b1c4a7820 */ /* 0x001fe20000410000 */
[----:B------:R-:W-:Y:S01]  /*1d70*/  FMUL.FTZ R78, R29, -1.4426950216293334961 ;  /* 0xbfb8aa3b1d4e7820 */ /* 0x000fe20000410000 */
[----:B------:R-:W-:Y:S01]  /*1d80*/  FMUL.FTZ R12, R30, -1.4426950216293334961 ;  /* 0xbfb8aa3b1e0c7820 */ /* 0x000fe20000410000 */
[----:B------:R-:W-:Y:S01]  /*1d90*/  FMUL.FTZ R13, R31, -1.4426950216293334961 ;  /* 0xbfb8aa3b1f0d7820 */ /* 0x000fe20000410000 */
[----:B-1----:R-:W-:Y:S01]  /*1da0*/  FMUL.FTZ R14, R32, -1.4426950216293334961 ;  /* 0xbfb8aa3b200e7820 */ /* 0x002fe20000410000 */
[----:B------:R-:W-:Y:S01]  /*1db0*/  FMUL.FTZ R15, R33, -1.4426950216293334961 ;  /* 0xbfb8aa3b210f7820 */ /* 0x000fe20000410000 */
[----:B------:R-:W0:Y:S01]  /*1dc0*/  MUFU.EX2 R74, R74 ;  /* 0x0000004a004a7308 */ /* 0x000e220000000800 */
[----:B----4-:R-:W-:Y:S01]  /*1dd0*/  FMUL.FTZ R76, R34, -1.4426950216293334961 ;  /* 0xbfb8aa3b224c7820 */ /* 0x010fe20000410000 */
[----:B------:R-:W-:-:S06]  /*1de0*/  FMUL.FTZ R77, R35, -1.4426950216293334961 ;  /* 0xbfb8aa3b234d7820 */ /* 0x000fcc0000410000 */
[----:B------:R-:W1:Y:S08]  /*1df0*/  MUFU.EX2 R78, R78 ;  /* 0x0000004e004e7308 */ /* 0x000e700000000800 */
[----:B------:R-:W4:Y:S01]  /*1e00*/  MUFU.EX2 R12, R12 ;  /* 0x0000000c000c7308 */ /* 0x000f220000000800 */
[----:B0-----:R-:W-:-:S07]  /*1e10*/  FADD.FTZ R74, R74, 1 ;  /* 0x3f8000004a4a7421 */ /* 0x001fce0000010000 */
[----:B------:R-:W0:Y:S01]  /*1e20*/  MUFU.EX2 R13, R13 ;  /* 0x0000000d000d7308 */ /* 0x000e220000000800 */
[----:B-1----:R-:W-:-:S07]  /*1e30*/  FADD.FTZ R78, R78, 1 ;  /* 0x3f8000004e4e7421 */ /* 0x002fce0000010000 */
[----:B------:R-:W-:Y:S08]  /*1e40*/  MUFU.EX2 R14, R14 ;  /* 0x0000000e000e7308 */ /* 0x000ff00000000800 */
[----:B------:R-:W-:Y:S08]  /*1e50*/  MUFU.EX2 R15, R15 ;  /* 0x0000000f000f7308 */ /* 0x000ff00000000800 */
[----:B------:R4:W1:Y:S08]  /*1e60*/  MUFU.EX2 R79, R76 ;  /* 0x0000004c004f7308 */ /* 0x0008700000000800 */
[----:B------:R0:W3:Y:S01]  /*1e70*/  MUFU.EX2 R80, R77 ;  /* 0x0000004d00507308 */ /* 0x0000e20000000800 */
[----:B----4-:R-:W-:-:S07]  /*1e80*/  FADD.FTZ R76, R12, 1 ;  /* 0x3f8000000c4c7421 */ /* 0x010fce0000010000 */
[----:B------:R4:W-:Y:S01]  /*1e90*/  MUFU.RCP R89, R74 ;  /* 0x0000004a00597308 */ /* 0x0009e20000001000 */
[----:B0-----:R-:W-:Y:S01]  /*1ea0*/  FADD.FTZ R77, R13, 1 ;  /* 0x3f8000000d4d7421 */ /* 0x001fe20000010000 */
[----:B-1----:R-:W-:-:S06]  /*1eb0*/  FADD.FTZ R79, R79, 1 ;  /* 0x3f8000004f4f7421 */ /* 0x002fcc0000010000 */
[----:B------:R-:W-:Y:S01]  /*1ec0*/  MUFU.RCP R84, R78 ;  /* 0x0000004e00547308 */ /* 0x000fe20000001000 */
[----:B----4-:R-:W-:Y:S01]  /*1ed0*/  FADD.FTZ R74, R14, 1 ;  /* 0x3f8000000e4a7421 */ /* 0x010fe20000010000 */
[----:B---3--:R-:W-:-:S06]  /*1ee0*/  FADD.FTZ R80, R80, 1 ;  /* 0x3f80000050507421 */ /* 0x008fcc0000010000 */
[----:B------:R-:W-:Y:S08]  /*1ef0*/  MUFU.RCP R91, R76 ;  /* 0x0000004c005b7308 */ /* 0x000ff00000001000 */
[----:B------:R-:W-:Y:S08]  /*1f00*/  MUFU.RCP R88, R77 ;  /* 0x0000004d00587308 */ /* 0x000ff00000001000 */
[----:B------:R-:W-:Y:S08]  /*1f10*/  MUFU.RCP R95, R79 ;  /* 0x0000004f005f7308 */ /* 0x000ff00000001000 */
[----:B------:R-:W0:Y:S08]  /*1f20*/  MUFU.RCP R92, R80 ;  /* 0x00000050005c7308 */ /* 0x000e300000001000 */
[----:B------:R0:W-:Y:S02]  /*1f30*/  MUFU.RCP R93, R74 ;  /* 0x0000004a005d7308 */ /* 0x0001e40000001000 */
[----:B0-----:R-:W-:-:S04]  /*1f40*/  FADD.FTZ R74, -R92, 1 ;  /* 0x3f8000005c4a7421 */ /* 0x001fc80000010100 */
[----:B------:R-:W-:Y:S01]  /*1f50*/  FFMA.FTZ R76, R35, R74, 1 ;  /* 0x3f800000234c7423 */ /* 0x000fe2000001004a */
[----:B--2---:R0:W-:Y:S04]  /*1f60*/  STS.128 [R0], R44 ;  /* 0x0000002c00007388 */ /* 0x0041e80000000c00 */
[----:B-----5:R1:W-:Y:S01]  /*1f70*/  STS.128 [R0+0x200], R48 ;  /* 0x0002003000007388 */ /* 0x0203e20000000c00 */
[----:B------:R-:W-:-:S03]  /*1f80*/  NOP ;  /* 0x0000000000007918 */ /* 0x000fc60000000000 */
[----:B------:R-:W2:Y:S01]  /*1f90*/  LDS.128 R16, [R72] ;  /* 0x0000000048107984 */ /* 0x000ea20000000c00 */
[----:B0-----:R-:W-:Y:S01]  /*1fa0*/  FADD.FTZ R46, R15, 1 ;  /* 0x3f8000000f2e7421 */ /* 0x001fe20000010000 */
[----:B------:R-:W-:Y:S02]  /*1fb0*/  FADD.FTZ R44, -R84, 1 ;  /* 0x3f800000542c7421 */ /* 0x000fe40000010100 */
[----:B------:R-:W0:Y:S01]  /*1fc0*/  LDS.128 R12, [R72+0x10] ;  /* 0x00001000480c7984 */ /* 0x000e220000000c00 */
[----:B------:R-:W-:Y:S01]  /*1fd0*/  FADD.FTZ R47, -R91, 1 ;  /* 0x3f8000005b2f7421 */ /* 0x000fe20000010100 */
[----:B------:R3:W4:Y:S01]  /*1fe0*/  MUFU.RCP R90, R46 ;  /* 0x0000002e005a7308 */ /* 0x0007220000001000 */
[----:B-1----:R-:W-:Y:S01]  /*1ff0*/  FADD.FTZ R48, -R88, 1 ;  /* 0x3f80000058307421 */ /* 0x002fe20000010100 */
[----:B------:R-:W-:Y:S01]  /*2000*/  FADD.FTZ R45, -R89, 1 ;  /* 0x3f800000592d7421 */ /* 0x000fe20000010100 */
[----:B------:R-:W-:Y:S02]  /*2010*/  FFMA.FTZ R49, R30, R47, 1 ;  /* 0x3f8000001e317423 */ /* 0x000fe4000001002f */
[----:B------:R-:W-:Y:S01]  /*2020*/  FFMA.FTZ R50, R31, R48, 1 ;  /* 0x3f8000001f327423 */ /* 0x000fe20000010030 */
[----:B------:R-:W-:Y:S01]  /*2030*/  FFMA.FTZ R45, R28, R45, 1 ;  /* 0x3f8000001c2d7423 */ /* 0x000fe2000001002d */
[----:B---3--:R-:W-:Y:S01]  /*2040*/  FFMA.FTZ R46, R29, R44, 1 ;  /* 0x3f8000001d2e7423 */ /* 0x008fe2000001002c */
        /* <DEDUP_REMOVED lines=12> */
[----:B------:R-:W-:Y:S01]  /*2110*/  BAR.SYNC.DEFER_BLOCKING 0x0 ;  /* 0x0000000000007b1d */ /* 0x000fe20000010000 */
[----:B----4-:R-:W-:Y:S01]  /*2120*/  FADD.FTZ R48, -R90, 1 ;  /* 0x3f8000005a307421 */ /* 0x010fe20000010100 */
[----:B------:R-:W-:Y:S01]  /*2130*/  FADD.FTZ R51, -R95, 1 ;  /* 0x3f8000005f337421 */ /* 0x000fe20000010100 */
[----:B------:R-:W-:Y:S01]  /*2140*/  FADD.FTZ R49, -R93, 1 ;  /* 0x3f8000005d317421 */ /* 0x000fe20000010100 */
[----:B0-----:R-:W-:Y:S01]  /*2150*/  FMUL.FTZ R74, R22, R14 ;  /* 0x0000000e164a7220 */ /* 0x001fe20000410000 */
[----:B------:R-:W-:Y:S01]  /*2160*/  FFMA.FTZ R50, R33, R48, 1 ;  /* 0x3f80000021327423 */ /* 0x000fe20000010030 */
[----:B------:R-:W-:Y:S01]  /*2170*/  FFMA.FTZ R77, R34, R51, 1 ;  /* 0x3f800000224d7423 */ /* 0x000fe20000010033 */
        /* <DEDUP_REMOVED lines=14> */
[----:B------:R-:W-:Y:S02]  /*2260*/  IMAD R30, R70, UR4, RZ ;  /* 0x00000004461e7c24 */ /* 0x000fe4000f8e02ff */
[----:B------:R-:W-:Y:S01]  /*2270*/  FMUL.FTZ R89, R28, R89 ;  /* 0x000000591c597220 */ /* 0x000fe20000410000 */
[----:B------:R-:W-:Y:S01]  /*2280*/  IMAD R97, R87, UR16, R74 ;  /* 0x0000001057617c24 */ /* 0x000fe2000f8e024a */
[----:B------:R0:W-:Y:S01]  /*2290*/  STS.128 [R72], R44 ;  /* 0x0000002c48007388 */ /* 0x0001e20000000c00 */
[----:B------:R-:W-:-:S04]  /*22a0*/  IMAD.WIDE.U32 R86, R86, UR16, R2 ;  /* 0x0000001056567c25 */ /* 0x000fc8000f8e0002 */
[----:B------:R-:W-:Y:S01]  /*22b0*/  FMUL.FTZ R84, R29, R84 ;  /* 0x000000541d547220 */ /* 0x000fe20000410000 */
[----:B------:R-:W-:Y:S01]  /*22c0*/  FMUL.FTZ R88, R31, R88 ;  /* 0x000000581f587220 */ /* 0x000fe20000410000 */
[----:B------:R-:W-:Y:S01]  /*22d0*/  STS.128 [R72+0x10], R48 ;  /* 0x0000103048007388 */ /* 0x000fe20000000c00 */
[----:B------:R-:W-:-:S03]  /*22e0*/  NOP ;  /* 0x0000000000007918 */ /* 0x000fc60000000000 */
[----:B------:R-:W1:Y:S01]  /*22f0*/  LDS.128 R76, [R0] ;  /* 0x00000000004c7984 */ /* 0x000e620000000c00 */
[----:B------:R-:W-:Y:S01]  /*2300*/  IADD3 R87, R87, R97, RZ ;  /* 0x0000006157577210 */ /* 0x000fe20007ffe0ff */
[----:B------:R-:W-:Y:S02]  /*2310*/  IMAD R31, R75, UR5, R30 ;  /* 0x000000054b1f7c24 */ /* 0x000fe4000f8e021e */
[----:B------:R-:W-:Y:S01]  /*2320*/  FMUL.FTZ R93, R32, R93 ;  /* 0x0000005d205d7220 */ /* 0x000fe20000410000 */
[----:B------:R-:W2:Y:S01]  /*2330*/  LDS.128 R80, [R0+0x200] ;  /* 0x0002000000507984 */ /* 0x000ea20000000c00 */
[----:B------:R-:W-:Y:S01]  /*2340*/  FMUL.FTZ R90, R33, R90 ;  /* 0x0000005a215a7220 */ /* 0x000fe20000410000 */
[----:B------:R-:W-:Y:S01]  /*2350*/  IMAD.WIDE.U32 R28, R75, UR4, R86 ;  /* 0x000000044b1c7c25 */ /* 0x000fe2000f8e0056 */
[----:B------:R-:W-:Y:S01]  /*2360*/  ULDC.64 UR4, c[0x0][0x320] ;  /* 0x0000c80000047ab9 */ /* 0x000fe20000000a00 */
[----:B0-----:R-:W0:Y:S02]  /*2370*/  LDC R44, c[0x0][0x21c] ;  /* 0x00008700ff2c7b82 */ /* 0x001e240000000800 */
[----:B------:R-:W-:Y:S01]  /*2380*/  FMUL.FTZ R87, R21, R90 ;  /* 0x0000005a15577220 */ /* 0x000fe20000410000 */
[----:B------:R-:W-:Y:S01]  /*2390*/  FMUL.FTZ R92, R35, R92 ;  /* 0x0000005c235c7220 */ /* 0x000fe20000410000 */
[----:B------:R-:W-:Y:S01]  /*23a0*/  LEA R32, P0, R28, R98, 0x2 ;  /* 0x000000621c207211 */ /* 0x000fe200078010ff */
[----:B------:R-:W-:Y:S01]  /*23b0*/  FMUL.FTZ R45, R34, R95 ;  /* 0x0000005f222d7220 */ /* 0x000fe20000410000 */
[----:B------:R-:W-:Y:S01]  /*23c0*/  IADD3 R29, R29, R31, RZ ;  /* 0x0000001f1d1d7210 */ /* 0x000fe20007ffe0ff */
[----:B------:R-:W-:Y:S01]  /*23d0*/  FMUL.FTZ R31, R20, R93 ;  /* 0x0000005d141f7220 */ /* 0x000fe20000410000 */
[----:B------:R-:W-:Y:S01]  /*23e0*/  FMUL.FTZ R35, R24, R89 ;  /* 0x0000005918237220 */ /* 0x000fe20000410000 */
[----:B------:R-:W-:Y:S01]  /*23f0*/  FMUL.FTZ R95, R23, R92 ;  /* 0x0000005c175f7220 */ /* 0x000fe20000410000 */
[----:B------:R-:W-:Y:S01]  /*2400*/  LEA.HI.X R33, R28, R99, R29, 0x2, P0 ;  /* 0x000000631c217211 */ /* 0x000fe200000f141d */
[----:B------:R-:W-:Y:S01]  /*2410*/  FMUL.FTZ R29, R22, R45 ;  /* 0x0000002d161d7220 */ /* 0x000fe20000410000 */
[----:B------:R-:W-:Y:S01]  /*2420*/  ISETP.NE.U32.AND P0, PT, RZ, UR4, PT ;  /* 0x00000004ff007c0c */ /* 0x000fe2000bf05070 */
[----:B------:R-:W-:Y:S01]  /*2430*/  FMUL.FTZ R30, R25, R84 ;  /* 0x00000054191e7220 */ /* 0x000fe20000410000 */
[----:B------:R-:W-:Y:S01]  /*2440*/  FMUL.FTZ R28, R27, R88 ;  /* 0x000000581b1c7220 */ /* 0x000fe20000410000 */
[----:B------:R-:W-:Y:S01]  /*2450*/  IMAD.WIDE R20, R85, 0x10, R32 ;  /* 0x0000001055147825 */ /* 0x000fe200078e0220 */
[----:B------:R-:W-:-:S03]  /*2460*/  ISETP.NE.AND.EX P0, PT, RZ, UR5, PT, P0 ;  /* 0x00000005ff007c0c */ /* 0x000fc6000bf05300 */
[----:B------:R-:W-:Y:S01]  /*2470*/  FMUL.FTZ R33, R26, R91 ;  /* 0x0000005b1a217220 */ /* 0x000fe20000410000 */
[----:B------:R-:W-:Y:S01]  /*2480*/  FFMA.FTZ R32, R4, R35, R73 ;  /* 0x0000002304207223 */ /* 0x000fe20000010049 */
[----:B-1----:R1:W-:Y:S04]  /*2490*/  STG.E.128 desc[UR14][R20.64], R76 ;  /* 0x0000004c14007986 */ /* 0x0023e8000c101d0e */
[----:B--2---:R1:W-:Y:S04]  /*24a0*/  STG.E.128 desc[UR14][R20.64+0x200], R80 ;  /* 0x0002005014007986 */ /* 0x0043e8000c101d0e */
[----:B------:R-:W-:Y:S05]  /*24b0*/  @!P0 BRA `(.L_x_16630) ;  /* 0x0000000000748947 */ /* 0x000fea0003800000 */
[----:B------:R-:W-:Y:S01]  /*24c0*/  BAR.SYNC.DEFER_BLOCKING 0x0 ;  /* 0x0000000000007b1d */ /* 0x000fe20000010000 */
[----:B------:R-:W-:Y:S01]  /*24d0*/  FMUL.FTZ R19, R19, R88 ;  /* 0x0000005813137220 */ /* 0x000fe20000410000 */
[----:B------:R-:W-:Y:S01]  /*24e0*/  FMUL.FTZ R18, R18, R91 ;  /* 0x0000005b12127220 */ /* 0x000fe20000410000 */
[----:B------:R-:W-:Y:S01]  /*24f0*/  FMUL.FTZ R17, R17, R84 ;  /* 0x0000005411117220 */ /* 0x000fe20000410000 */
[----:B------:R-:W-:Y:S01]  /*2500*/  FMUL.FTZ R16, R89, R16 ;  /* 0x0000001059107220 */ /* 0x000fe20000410000 */
[----:B------:R-:W-:-:S03]  /*2510*/  FMUL.FTZ R15, R15, R92 ;  /* 0x0000005c0f0f7220 */ /* 0x000fc60000410000 */
[----:B------:R-:W2:Y:S01]  /*2520*/  LDC.64 R46, c[0x0][0x2c0] ;  /* 0x0000b000ff2e7b82 */ /* 0x000ea20000000a00 */
[----:B------:R-:W-:Y:S01]  /*2530*/  FMUL.FTZ R14, R14, R45 ;  /* 0x0000002d0e0e7220 */ /* 0x000fe20000410000 */
[----:B------:R-:W-:Y:S01]  /*2540*/  FMUL.FTZ R13, R13, R90 ;  /* 0x0000005a0d0d7220 */ /* 0x000fe20000410000 */
[----:B------:R-:W-:Y:S01]  /*2550*/  FMUL.FTZ R12, R93, R12 ;  /* 0x0000000c5d0c7220 */ /* 0x000fe20000410000 */
[----:B------:R-:W-:Y:S01]  /*2560*/  ULDC.64 UR6, c[0x0][0x2c8] ;  /* 0x0000b20000067ab9 */ /* 0x000fe20000000a00 */
[----:B------:R-:W-:Y:S04]  /*2570*/  STS.128 [R72], R16 ;  /* 0x0000001048007388 */ /* 0x000fe80000000c00 */
[----:B------:R3:W-:Y:S01]  /*2580*/  STS.128 [R72+0x10], R12 ;  /* 0x0000100c48007388 */ /* 0x0007e20000000c00 */
[----:B------:R-:W-:-:S03]  /*2590*/  NOP ;  /* 0x0000000000007918 */ /* 0x000fc60000000000 */
[----:B-1----:R-:W1:Y:S01]  /*25a0*/  LDS.128 R20, [R0] ;  /* 0x0000000000147984 */ /* 0x002e620000000c00 */
[C---:B--2---:R-:W-:Y:S02]  /*25b0*/  IMAD R34, R46.reuse, UR17, RZ ;  /* 0x000000112e227c24 */ /* 0x044fe4000f8e02ff */
[----:B------:R-:W-:Y:S01]  /*25c0*/  IMAD.WIDE.U32 R2, R46, UR16, R2 ;  /* 0x000000102e027c25 */ /* 0x000fe2000f8e0002 */
[----:B------:R-:W2:Y:S03]  /*25d0*/  LDS.128 R24, [R0+0x200] ;  /* 0x0002000000187984 */ /* 0x000ea60000000c00 */
[----:B------:R-:W-:Y:S02]  /*25e0*/  IMAD R45, R47, UR16, R34 ;  /* 0x000000102f2d7c24 */ /* 0x000fe4000f8e0222 */
[----:B------:R-:W-:-:S03]  /*25f0*/  IMAD R34, R70, UR6, RZ ;  /* 0x0000000646227c24 */ /* 0x000fc6000f8e02ff */
[----:B------:R-:W-:Y:S01]  /*2600*/  IADD3 R3, R3, R45, RZ ;  /* 0x0000002d03037210 */ /* 0x000fe20007ffe0ff */
[C---:B---3--:R-:W-:Y:S02]  /*2610*/  IMAD R13, R75.reuse, UR7, R34 ;  /* 0x000000074b0d7c24 */ /* 0x048fe4000f8e0222 */
[----:B------:R-:W-:-:S05]  /*2620*/  IMAD.WIDE.U32 R2, R75, UR6, R2 ;  /* 0x000000064b027c25 */ /* 0x000fca000f8e0002 */
[----:B------:R-:W-:Y:S02]  /*2630*/  IADD3 R3, R3, R13, RZ ;  /* 0x0000000d03037210 */ /* 0x000fe40007ffe0ff */
[----:B------:R-:W-:-:S04]  /*2640*/  LEA R12, P0, R2, UR4, 0x2 ;  /* 0x00000004020c7c11 */ /* 0x000fc8000f8010ff */
[----:B------:R-:W-:-:S03]  /*2650*/  LEA.HI.X R13, R2, UR5, R3, 0x2, P0 ;  /* 0x00000005020d7c11 */ /* 0x000fc600080f1403 */
[----:B------:R-:W-:-:S05]  /*2660*/  IMAD.WIDE R2, R85, 0x10, R12 ;  /* 0x0000001055027825 */ /* 0x000fca00078e020c */
[----:B-1----:R3:W-:Y:S04]  /*2670*/  STG.E.128 desc[UR14][R2.64], R20 ;  /* 0x0000001402007986 */ /* 0x0027e8000c101d0e */
[----:B--2---:R3:W-:Y:S02]  /*2680*/  STG.E.128 desc[UR14][R2.64+0x200], R24 ;  /* 0x0002001802007986 */ /* 0x0047e4000c101d0e */
.L_x_16630:
[----:B---3--:R-:W-:Y:S01]  /*2690*/  FFMA.FTZ R3, R5, R30, R32 ;  /* 0x0000001e05037223 */ /* 0x008fe20000010020 */
        /* <DEDUP_REMOVED lines=8> */
[-C--:B-1----:R-:W-:Y:S01]  /*2720*/  FMUL.FTZ R20, R35, R68.reuse ;  /* 0x0000004423147220 */ /* 0x082fe20000410000 */
        /* <DEDUP_REMOVED lines=8> */
[----:B------:R-:W-:-:S02]  /*27b0*/  FMUL.FTZ R27, R95, R68 ;  /* 0x000000445f1b7220 */ /* 0x000fc40000410000 */
[----:B------:R-:W-:-:S04]  /*27c0*/  FFMA.FTZ R0, R10, R29, R3 ;  /* 0x0000001d0a007223 */ /* 0x000fc80000010003 */
[----:B------:R-:W-:Y:S01]  /*27d0*/  FFMA.FTZ R73, R11, R95, R0 ;  /* 0x0000005f0b497223 */ /* 0x000fe20000010000 */
[----:B------:R-:W-:Y:S06]  /*27e0*/  @!P0 BRA `(.L_x_16631) ;  /* 0x00000034008c8947 */ /* 0x000fec0003800000 */
[----:B------:R-:W-:Y:S01]  /*27f0*/  IADD3 R0, R65, -0x1, RZ ;  /* 0xffffffff41007810 */ /* 0x000fe20007ffe0ff */
[----:B------:R-:W0:Y:S01]  /*2800*/  LDC.64 R92, c[0x0][0x2e0] ;  /* 0x0000b800ff5c7b82 */ /* 0x000e220000000a00 */
[----:B------:R-:W-:Y:S01]  /*2810*/  ULDC.64 UR4, c[0x0][0x230] ;  /* 0x00008c0000047ab9 */ /* 0x000fe20000000a00 */
[----:B------:R-:W-:Y:S01]  /*2820*/  ULDC.64 UR8, c[0x0][0x268] ;  /* 0x00009a0000087ab9 */ /* 0x000fe20000000a00 */
[----:B------:R-:W-:Y:S01]  /*2830*/  LEA.HI R2, R0, R0, RZ, 0x1 ;  /* 0x0000000000027211 */ /* 0x000fe200078f08ff */
[----:B------:R-:W-:Y:S01]  /*2840*/  IMAD.WIDE.U32 R76, R75, UR8, RZ ;  /* 0x000000084b4c7c25 */ /* 0x000fe2000f8e00ff */
[----:B------:R-:W-:Y:S01]  /*2850*/  IADD3 R15, R65, -0x2, RZ ;  /* 0xfffffffe410f7810 */ /* 0x000fe20007ffe0ff */
[----:B------:R-:W-:Y:S01]  /*2860*/  ULDC.64 UR6, c[0x0][0x248] ;  /* 0x0000920000067ab9 */ /* 0x000fe20000000a00 */
[----:B------:R-:W-:Y:S01]  /*2870*/  LOP3.LUT R3, R2, 0xfffffe, RZ, 0xc0, !PT ;  /* 0x00fffffe02037812 */ /* 0x000fe200078ec0ff */
[----:B------:R-:W1:Y:S01]  /*2880*/  LDC.64 R88, c[0x0][0x2d0] ;  /* 0x0000b400ff587b82 */ /* 0x000e620000000a00 */
[----:B------:R-:W-:-:S02]  /*2890*/  IMAD R34, R70, UR6, RZ ;  /* 0x0000000646227c24 */ /* 0x000fc4000f8e02ff */
[----:B------:R-:W-:Y:S01]  /*28a0*/  FADD.FTZ R74, R33, R33 ;  /* 0x00000021214a7221 */ /* 0x000fe20000010000 */
[----:B------:R-:W-:Y:S01]  /*28b0*/  IADD3 R32, R0, -R3, RZ ;  /* 0x8000000300207210 */ /* 0x000fe20007ffe0ff */
[----:B------:R-:W-:Y:S02]  /*28c0*/  IMAD R0, R70, UR4, RZ ;  /* 0x0000000446007c24 */ /* 0x000fe4000f8e02ff */
[----:B------:R-:W-:Y:S01]  /*28d0*/  FADD.FTZ R72, R28, R28 ;  /* 0x0000001c1c487221 */ /* 0x000fe20000010000 */
[----:B------:R-:W-:Y:S02]  /*28e0*/  IMAD R15, R15, R44, RZ ;  /* 0x0000002c0f0f7224 */ /* 0x000fe400078e02ff */
[----:B------:R-:W-:Y:S01]  /*28f0*/  FADD.FTZ R86, R31, R31 ;  /* 0x0000001f1f567221 */ /* 0x000fe20000010000 */
[----:B------:R-:W-:Y:S01]  /*2900*/  IMAD R83, R75, UR5, R0 ;  /* 0x000000054b537c24 */ /* 0x000fe2000f8e0200 */
[----:B------:R-:W2:Y:S01]  /*2910*/  LDC.64 R90, c[0x0][0x2d8] ;  /* 0x0000b600ff5a7b82 */ /* 0x000ea20000000a00 */
[----:B------:R-:W-:-:S02]  /*2920*/  IMAD R0, R70, UR8, RZ ;  /* 0x0000000846007c24 */ /* 0x000fc4000f8e02ff */
[----:B------:R-:W-:Y:S01]  /*2930*/  FADD.FTZ R87, R87, R87 ;  /* 0x0000005757577221 */ /* 0x000fe20000010000 */
[----:B------:R-:W-:-:S04]  /*2940*/  IMAD.WIDE.U32 R2, R75, UR4, RZ ;  /* 0x000000044b027c25 */ /* 0x000fc8000f8e00ff */
[----:B------:R-:W-:Y:S01]  /*2950*/  FADD.FTZ R95, R95, R95 ;  /* 0x0000005f5f5f7221 */ /* 0x000fe20000010000 */
[----:B------:R-:W-:Y:S01]  /*2960*/  MOV R94, R60 ;  /* 0x0000003c005e7202 */ /* 0x000fe20000000f00 */
[----:B------:R-:W-:Y:S01]  /*2970*/  UMOV UR4, URZ ;  /* 0x0000003f00047c82 */ /* 0x000fe20008000000 */
[C---:B------:R-:W-:Y:S01]  /*2980*/  IMAD R79, R75.reuse, UR9, R0 ;  /* 0x000000094b4f7c24 */ /* 0x040fe2000f8e0200 */
[----:B------:R-:W3:Y:S01]  /*2990*/  LDC.64 R46, c[0x0][0x238] ;  /* 0x00008e00ff2e7b82 */ /* 0x000ee20000000a00 */
[----:B0-----:R-:W-:Y:S01]  /*29a0*/  LEA R78, P2, R76, R92, 0x3 ;  /* 0x0000005c4c4e7211 */ /* 0x001fe200078418ff */
[----:B------:R-:W-:Y:S01]  /*29b0*/  IMAD.WIDE.U32 R44, R75, UR6, RZ ;  /* 0x000000064b2c7c25 */ /* 0x000fe2000f8e00ff */
[----:B------:R-:W-:-:S03]  /*29c0*/  IADD3 R83, R3, R83, RZ ;  /* 0x0000005303537210 */ /* 0x000fc60007ffe0ff */
[----:B------:R-:W-:Y:S01]  /*29d0*/  FADD.FTZ R0, R35, R35 ;  /* 0x0000002323007221 */ /* 0x000fe20000010000 */
[----:B------:R-:W-:Y:S01]  /*29e0*/  IADD3 R79, R77, R79, RZ ;  /* 0x0000004f4d4f7210 */ /* 0x000fe20007ffe0ff */
[----:B------:R-:W-:Y:S01]  /*29f0*/  IMAD R81, R75, UR7, R34 ;  /* 0x000000074b517c24 */ /* 0x000fe2000f8e0222 */
[----:B-1----:R-:W-:Y:S01]  /*2a00*/  LEA R82, P0, R2, R88, 0x3 ;  /* 0x0000005802527211 */ /* 0x002fe200078018ff */
[----:B------:R-:W0:Y:S01]  /*2a10*/  LDC.64 R50, c[0x0][0x270] ;  /* 0x00009c00ff327b82 */ /* 0x000e220000000a00 */
[----:B------:R-:W-:Y:S01]  /*2a20*/  LEA.HI.X R79, R76, R93, R79, 0x3, P2 ;  /* 0x0000005d4c4f7211 */ /* 0x000fe200010f1c4f */
[----:B------:R-:W-:Y:S01]  /*2a30*/  IMAD.WIDE R84, R15, 0x10, R42 ;  /* 0x000000100f547825 */ /* 0x000fe200078e022a */
[----:B------:R-:W-:Y:S01]  /*2a40*/  IADD3 R81, R45, R81, RZ ;  /* 0x000000512d517210 */ /* 0x000fe20007ffe0ff */
[----:B------:R-:W-:Y:S01]  /*2a50*/  HFMA2.MMA R15, -RZ, RZ, 0, 0 ;  /* 0x00000000ff0f7435 */ /* 0x000fe200000001ff */
[----:B------:R-:W-:Y:S01]  /*2a60*/  LEA.HI.X R83, R2, R89, R83, 0x3, P0 ;  /* 0x0000005902537211 */ /* 0x000fe200000f1c53 */
[----:B------:R-:W-:Y:S01]  /*2a70*/  FADD.FTZ R77, R30, R30 ;  /* 0x0000001e1e4d7221 */ /* 0x000fe20000010000 */
[----:B------:R-:W-:Y:S01]  /*2a80*/  FADD.FTZ R88, R29, R29 ;  /* 0x0000001d1d587221 */ /* 0x000fe20000010000 */
        /* <DEDUP_REMOVED lines=9> */
[----:B---3--:R-:W-:Y:S01]  /*2b20*/  SHF.L.U64.HI R100, R46, 0x3, R47 ;  /* 0x000000032e647819 */ /* 0x008fe2000001022f */
[----:B------:R-:W-:Y:S01]  /*2b30*/  ULDC UR5, c[0x0][0x224] ;  /* 0x0000890000057ab9 */ /* 0x000fe20000000800 */
[----:B------:R-:W-:-:S05]  /*2b40*/  SHF.L.U32 R47, R32, 0x8, RZ ;  /* 0x00000008202f7819 */ /* 0x000fca00000006ff */
[----:B------:R-:W3:Y:S01]  /*2b50*/  LDC R133, c[0x0][0x21c] ;  /* 0x00008700ff857b82 */ /* 0x000ee20000000800 */
[----:B0-----:R-:W-:Y:S02]  /*2b60*/  SHF.L.U64.HI R96, R50, 0x3, R51 ;  /* 0x0000000332607819 */ /* 0x001fe40000010233 */
[----:B-1----:R-:W-:-:S07]  /*2b70*/  SHF.L.U64.HI R98, R48, 0x3, R49 ;  /* 0x0000000330627819 */ /* 0x002fce0000010231 */
.L_x_16646:
[----:B------:R-:W4:Y:S01]  /*2b80*/  LDG.E.64 R44, desc[UR14][R82.64] ;  /* 0x0000000e522c7981 */ /* 0x000f22000c1e1b00 */
        /* <DEDUP_REMOVED lines=9> */
[----:B------:R-:W-:Y:S01]  /*2c20*/  SEL R29, R47, R30, !P1 ;  /* 0x0000001e2f1d7207 */ /* 0x000fe20004800000 */
        /* <DEDUP_REMOVED lines=8> */
[----:B------:R-:W-:Y:S01]  /*2cb0*/  FMUL.FTZ R49, R45, R54 ;  /* 0x000000362d317220 */ /* 0x000fe20000410000 */
[----:B0-----:R-:W-:Y:S01]  /*2cc0*/  FMUL.FTZ R34, R3, R34 ;  /* 0x0000002203227220 */ /* 0x001fe20000410000 */
[----:B------:R-:W-:Y:S01]  /*2cd0*/  FMUL.FTZ R51, R45, R52 ;  /* 0x000000342d337220 */ /* 0x000fe20000410000 */
[----:B-1----:R0:W5:Y:S01]  /*2ce0*/  LDG.E.64 R30, desc[UR14][R80.64] ;  /* 0x0000000e501e7981 */ /* 0x002162000c1e1b00 */
[----:B----4-:R-:W-:Y:S01]  /*2cf0*/  FMUL.FTZ R35, R3, R28 ;  /* 0x0000001c03237220 */ /* 0x010fe20000410000 */
[----:B------:R-:W-:Y:S01]  /*2d00*/  LEA R3, R29, R60, 0x3 ;  /* 0x0000003c1d037211 */ /* 0x000fe200078e18ff */
[----:B------:R-:W-:Y:S01]  /*2d10*/  FMUL.RZ R97, R49, 0.15915493667125701904 ;  /* 0x3e22f98331617820 */ /* 0x000fe2000040c000 */
[----:B------:R-:W-:Y:S01]  /*2d20*/  FMUL.RZ R105, R51, 0.15915493667125701904 ;  /* 0x3e22f98333697820 */ /* 0x000fe2000040c000 */
[----:B------:R0:W5:Y:S04]  /*2d30*/  LDG.E.64 R28, desc[UR14][R78.64] ;  /* 0x0000000e4e1c7981 */ /* 0x000168000c1e1b00 */
[----:B------:R1:W-:Y:S01]  /*2d40*/  STS.64 [R3+0x880], R34 ;  /* 0x0008802203007388 */ /* 0x0003e20000000a00 */
[-C--:B------:R-:W-:Y:S01]  /*2d50*/  FMUL.FTZ R49, R45, R53.reuse ;  /* 0x000000352d317220 */ /* 0x080fe20000410000 */
[----:B------:R-:W-:Y:S08]  /*2d60*/  MUFU.SIN R102, R97 ;  /* 0x0000006100667308 */ /* 0x000ff00000000400 */
[----:B------:R4:W-:Y:S01]  /*2d70*/  MUFU.COS R104, R97 ;  /* 0x0000006100687308 */ /* 0x0009e20000000000 */
[C---:B-1----:R-:W-:Y:S01]  /*2d80*/  FMUL.FTZ R3, R2.reuse, R54 ;  /* 0x0000003602037220 */ /* 0x042fe20000410000 */
[----:B------:R-:W-:Y:S01]  /*2d90*/  FMUL.RZ R103, R49, 0.15915493667125701904 ;  /* 0x3e22f98331677820 */ /* 0x000fe2000040c000 */
[C---:B------:R-:W-:Y:S01]  /*2da0*/  FMUL.FTZ R49, R2.reuse, R53 ;  /* 0x0000003502317220 */ /* 0x040fe20000410000 */
[----:B------:R-:W-:Y:S01]  /*2db0*/  FMUL.FTZ R51, R2, R52 ;  /* 0x0000003402337220 */ /* 0x000fe20000410000 */
[----:B------:R-:W-:Y:S06]  /*2dc0*/  BAR.SYNC.DEFER_BLOCKING 0x0 ;  /* 0x0000000000007b1d */ /* 0x000fec0000010000 */
[----:B------:R-:W1:Y:S01]  /*2dd0*/  MUFU.EX2 R3, R3 ;  /* 0x0000000300037308 */ /* 0x000e620000000800 */
[----:B----4-:R-:W-:-:S07]  /*2de0*/  FMUL.FTZ R97, R45, R59 ;  /* 0x0000003b2d617220 */ /* 0x010fce0000410000 */
[----:B------:R4:W-:Y:S01]  /*2df0*/  MUFU.EX2 R99, R49 ;  /* 0x0000003100637308 */ /* 0x0009e20000000800 */
[----:B------:R-:W-:Y:S01]  /*2e00*/  FMUL.RZ R113, R97, 0.15915493667125701904 ;  /* 0x3e22f98361717820 */ /* 0x000fe2000040c000 */
[----:B------:R-:W-:Y:S01]  /*2e10*/  FMUL.FTZ R97, R2, R59 ;  /* 0x0000003b02617220 */ /* 0x000fe20000410000 */
[----:B----4-:R-:W-:-:S05]  /*2e20*/  FMUL.FTZ R49, R45, R58 ;  /* 0x0000003a2d317220 */ /* 0x010fca0000410000 */
[----:B------:R-:W-:Y:S01]  /*2e30*/  MUFU.SIN R106, R103 ;  /* 0x00000067006a7308 */ /* 0x000fe20000000400 */
[----:B------:R0:W5:Y:S01]  /*2e40*/  @!P2 LDG.E.64 R32, desc[UR14][R84.64+0x8] ;  /* 0x0000080e5420a981 */ /* 0x000162000c1e1b00 */
[----:B------:R-:W-:Y:S01]  /*2e50*/  FMUL.RZ R115, R49, 0.15915493667125701904 ;  /* 0x3e22f98331737820 */ /* 0x000fe2000040c000 */
[----:B------:R-:W-:-:S05]  /*2e60*/  FMUL.FTZ R49, R2, R58 ;  /* 0x0000003a02317220 */ /* 0x000fca0000410000 */
[----:B------:R4:W2:Y:S08]  /*2e70*/  MUFU.COS R108, R103 ;  /* 0x00000067006c7308 */ /* 0x0008b00000000000 */
[----:B------:R-:W-:Y:S01]  /*2e80*/  MUFU.SIN R101, R105 ;  /* 0x0000006900657308 */ /* 0x000fe20000000400 */
[----:B----4-:R-:W-:-:S07]  /*2e90*/  FMUL.FTZ R103, R2, R57 ;  /* 0x0000003902677220 */ /* 0x010fce0000410000 */
[----:B------:R4:W-:Y:S02]  /*2ea0*/  MUFU.COS R111, R105 ;  /* 0x00000069006f7308 */ /* 0x0009e40000000000 */
[----:B----4-:R-:W-:Y:S01]  /*2eb0*/  FMUL.FTZ R105, R2, R56 ;  /* 0x0000003802697220 */ /* 0x010fe20000410000 */
[----:B------:R-:W-:-:S05]  /*2ec0*/  FMUL.FTZ R2, R45, R57 ;  /* 0x000000392d027220 */ /* 0x000fca0000410000 */
[----:B------:R-:W-:Y:S08]  /*2ed0*/  MUFU.SIN R112, R113 ;  /* 0x0000007100707308 */ /* 0x000ff00000000400 */
[----:B------:R4:W-:Y:S08]  /*2ee0*/  MUFU.COS R114, R113 ;  /* 0x0000007100727308 */ /* 0x0009f00000000000 */
[----:B------:R1:W-:Y:S01]  /*2ef0*/  MUFU.EX2 R107, R49 ;  /* 0x00000031006b7308 */ /* 0x0003e20000000800 */
[----:B----4-:R-:W-:Y:S01]  /*2f00*/  FMUL.RZ R113, R2, 0.15915493667125701904 ;  /* 0x3e22f98302717820 */ /* 0x010fe2000040c000 */
[----:B------:R-:W-:Y:S01]  /*2f10*/  FMUL.FTZ R2, R45, R56 ;  /* 0x000000382d027220 */ /* 0x000fe20000410000 */
[----:B-1----:R-:W-:-:S05]  /*2f20*/  FMUL.FTZ R49, R3, R102 ;  /* 0x0000006603317220 */ /* 0x002fca0000410000 */
[----:B------:R1:W-:Y:S01]  /*2f30*/  MUFU.EX2 R110, R51 ;  /* 0x00000033006e7308 */ /* 0x0003e20000000800 */
[----:B------:R-:W-:-:S07]  /*2f40*/  FMUL.FTZ R102, RZ, R49 ;  /* 0x00000031ff667220 */ /* 0x000fce0000410000 */
[----:B------:R-:W-:Y:S01]  /*2f50*/  MUFU.SIN R116, R115 ;  /* 0x0000007300747308 */ /* 0x000fe20000000400 */
[----:B-1----:R-:W-:-:S07]  /*2f60*/  FMUL.FTZ R51, R3, R104 ;  /* 0x0000006803337220 */ /* 0x002fce0000410000 */
[----:B------:R1:W-:Y:S01]  /*2f70*/  MUFU.COS R118, R115 ;  /* 0x0000007300767308 */ /* 0x0003e20000000000 */
[----:B------:R-:W-:-:S07]  /*2f80*/  FFMA.FTZ R104, R51, R120, -R102 ;  /* 0x0000007833687223 */ /* 0x000fce0000010866 */
[----:B------:R2:W4:Y:S01]  /*2f90*/  MUFU.EX2 R131, R97 ;  /* 0x0000006100837308 */ /* 0x0005220000000800 */
[----:B-1----:R-:W-:Y:S01]  /*2fa0*/  FMUL.RZ R115, R2, 0.15915493667125701904 ;  /* 0x3e22f98302737820 */ /* 0x002fe2000040c000 */
[----:B------:R-:W-:Y:S01]  /*2fb0*/  FMUL.FTZ R2, R49, R120 ;  /* 0x0000007831027220 */ /* 0x000fe20000410000 */
[----:B------:R-:W-:-:S03]  /*2fc0*/  FFMA.FTZ R104, R5, R54, R104 ;  /* 0x0000003605687223 */ /* 0x000fc60000010068 */
[----:B------:R-:W-:Y:S02]  /*2fd0*/  FFMA.FTZ R2, RZ, R51, R2 ;  /* 0x00000033ff027223 */ /* 0x000fe40000010002 */
[----:B------:R-:W-:Y:S01]  /*2fe0*/  MUFU.EX2 R105, R105 ;  /* 0x0000006900697308 */ /* 0x000fe20000000800 */
[C---:B--2---:R-:W-:Y:S01]  /*2ff0*/  FMUL.FTZ R97, R99.reuse, R108 ;  /* 0x0000006c63617220 */ /* 0x044fe20000410000 */
[----:B------:R-:W-:Y:S01]  /*3000*/  FMUL.FTZ R99, R99, R106 ;  /* 0x0000006a63637220 */ /* 0x000fe20000410000 */
[----:B------:R-:W-:-:S05]  /*3010*/  FADD.FTZ R2, RZ, R2 ;  /* 0x00000002ff027221 */ /* 0x000fca0000010000 */
[----:B------:R-:W1:Y:S01]  /*3020*/  MUFU.SIN R126, R115 ;  /* 0x00000073007e7308 */ /* 0x000e620000000400 */
[C---:B------:R-:W-:Y:S01]  /*3030*/  FMUL.FTZ R106, R99.reuse, R104 ;  /* 0x00000068636a7220 */ /* 0x040fe20000410000 */
[----:B------:R-:W-:-:S06]  /*3040*/  FMUL.FTZ R3, R99, R2 ;  /* 0x0000000263037220 */ /* 0x000fcc0000410000 */
[----:B------:R-:W2:Y:S01]  /*3050*/  MUFU.COS R102, R115 ;  /* 0x0000007300667308 */ /* 0x000ea20000000000 */
[----:B------:R-:W-:Y:S01]  /*3060*/  FFMA.FTZ R106, R97, R2, R106 ;  /* 0x00000002616a7223 */ /* 0x000fe2000001006a */
[----:B----4-:R-:W-:Y:S01]  /*3070*/  FMUL.FTZ R129, R131, R114 ;  /* 0x0000007283817220 */ /* 0x010fe20000410000 */
[----:B------:R-:W-:Y:S01]  /*3080*/  FFMA.FTZ R3, R97, R104, -R3 ;  /* 0x0000006861037223 */ /* 0x000fe20000010803 */
[C---:B------:R-:W-:Y:S01]  /*3090*/  FMUL.FTZ R111, R110.reuse, R111 ;  /* 0x0000006f6e6f7220 */ /* 0x040fe20000410000 */
[----:B------:R-:W-:Y:S01]  /*30a0*/  FMUL.FTZ R131, R131, R112 ;  /* 0x0000007083837220 */ /* 0x000fe20000410000 */
[----:B------:R-:W-:Y:S01]  /*30b0*/  FMUL.FTZ R110, R110, R101 ;  /* 0x000000656e6e7220 */ /* 0x000fe20000410000 */
[----:B------:R-:W-:Y:S01]  /*30c0*/  FADD.FTZ R112, RZ, R106 ;  /* 0x0000006aff707221 */ /* 0x000fe20000010000 */
[----:B------:R-:W-:Y:S01]  /*30d0*/  FFMA.FTZ R2, R6, R53, R3 ;  /* 0x0000003506027223 */ /* 0x000fe20000010003 */
[----:B-1----:R-:W-:Y:S02]  /*30e0*/  FMUL.FTZ R101, R105, R126 ;  /* 0x0000007e69657220 */ /* 0x002fe40000410000 */
[C---:B------:R-:W-:Y:S01]  /*30f0*/  FMUL.FTZ R106, R110.reuse, R112 ;  /* 0x000000706e6a7220 */ /* 0x040fe20000410000 */
[-C--:B------:R-:W-:Y:S01]  /*3100*/  FMUL.FTZ R3, R35, R49.reuse ;  /* 0x0000003123037220 */ /* 0x080fe20000410000 */
[----:B--2---:R-:W-:Y:S01]  /*3110*/  FMUL.FTZ R102, R105, R102 ;  /* 0x0000006669667220 */ /* 0x004fe20000410000 */
[-C--:B------:R-:W-:Y:S01]  /*3120*/  FMUL.FTZ R105, R110, R2.reuse ;  /* 0x000000026e697220 */ /* 0x080fe20000410000 */
[C---:B------:R-:W-:Y:S01]  /*3130*/  FFMA.FTZ R114, R111.reuse, R2, -R106 ;  /* 0x000000026f727223 */ /* 0x040fe2000001086a */
[C---:B------:R-:W-:Y:S01]  /*3140*/  FMUL.FTZ R106, R34.reuse, R49 ;  /* 0x00000031226a7220 */ /* 0x040fe20000410000 */
[-C--:B------:R-:W-:Y:S01]  /*3150*/  FFMA.FTZ R2, R34, R51.reuse, -R3 ;  /* 0x0000003322027223 */ /* 0x080fe20000010803 */
[----:B------:R-:W-:Y:S01]  /*3160*/  FFMA.FTZ R105, R111, R112, R105 ;  /* 0x000000706f697223 */ /* 0x000fe20000010069 */
[----:B------:R-:W-:Y:S01]  /*3170*/  FMUL.FTZ R108, R107, R118 ;  /* 0x000000766b6c7220 */ /* 0x000fe20000410000 */
[----:B------:R-:W-:Y:S01]  /*3180*/  FFMA.FTZ R114, R7, R52, R114 ;  /* 0x0000003407727223 */ /* 0x000fe20000010072 */
[----:B------:R-:W-:Y:S01]  /*3190*/  FMUL.FTZ R107, R107, R116 ;  /* 0x000000746b6b7220 */ /* 0x000fe20000410000 */
[----:B------:R-:W-:Y:S01]  /*31a0*/  FFMA.FTZ R106, R35, R51, R106 ;  /* 0x00000033236a7223 */ /* 0x000fe2000001006a */
[----:B------:R-:W-:Y:S01]  /*31b0*/  FADD.FTZ R116, RZ, R105 ;  /* 0x00000069ff747221 */ /* 0x000fe20000010000 */
[----:B------:R-:W-:Y:S01]  /*31c0*/  FMUL.FTZ R112, R99, R2 ;  /* 0x0000000263707220 */ /* 0x000fe20000410000 */
[----:B------:R-:W-:Y:S01]  /*31d0*/  FMUL.FTZ R118, R131, R114 ;  /* 0x0000007283767220 */ /* 0x000fe20000410000 */
[----:B------:R-:W-:Y:S01]  /*31e0*/  FMUL.FTZ R3, R99, R106 ;  /* 0x0000006a63037220 */ /* 0x000fe20000410000 */
[----:B------:R-:W-:Y:S01]  /*31f0*/  FMUL.FTZ R105, R131, R116 ;  /* 0x0000007483697220 */ /* 0x000fe20000410000 */
[----:B------:R-:W-:Y:S01]  /*3200*/  FFMA.FTZ R112, R97, R106, R112 ;  /* 0x0000006a61707223 */ /* 0x000fe20000010070 */
[----:B------:R-:W-:Y:S01]  /*3210*/  MUFU.EX2 R103, R103 ;  /* 0x0000006700677308 */ /* 0x000fe20000000800 */
[----:B------:R-:W-:Y:S01]  /*3220*/  FFMA.FTZ R118, R129, R116, R118 ;  /* 0x0000007481767223 */ /* 0x000fe20000010076 */
[----:B------:R-:W-:Y:S01]  /*3230*/  FFMA.FTZ R3, R97, R2, -R3 ;  /* 0x0000000261037223 */ /* 0x000fe20000010803 */
[----:B------:R-:W-:-:S05]  /*3240*/  FMUL.FTZ R2, R110, R112 ;  /* 0x000000706e027220 */ /* 0x000fca0000410000 */
[----:B------:R-:W1:Y:S01]  /*3250*/  MUFU.COS R124, R113 ;  /* 0x00000071007c7308 */ /* 0x000e620000000000 */
[----:B------:R-:W-:Y:S01]  /*3260*/  FADD.FTZ R118, RZ, R118 ;  /* 0x00000076ff767221 */ /* 0x000fe20000010000 */
[----:B------:R-:W-:-:S06]  /*3270*/  FFMA.FTZ R2, R111, R3, -R2 ;  /* 0x000000036f027223 */ /* 0x000fcc0000010802 */
[----:B------:R2:W4:Y:S02]  /*3280*/  MUFU.SIN R122, R113 ;  /* 0x00000071007a7308 */ /* 0x0005240000000400 */
[----:B--2---:R-:W-:Y:S01]  /*3290*/  FFMA.FTZ R113, R129, R114, -R105 ;  /* 0x0000007281717223 */ /* 0x004fe20000010869 */
[----:B------:R-:W-:Y:S01]  /*32a0*/  FMUL.FTZ R105, R110, R3 ;  /* 0x000000036e697220 */ /* 0x000fe20000410000 */
[----:B------:R-:W-:Y:S02]  /*32b0*/  FMUL.FTZ R3, R107, R118 ;  /* 0x000000766b037220 */ /* 0x000fe40000410000 */
[----:B------:R-:W-:Y:S01]  /*32c0*/  FADD.FTZ R113, R92, R113 ;  /* 0x000000715c717221 */ /* 0x000fe20000010000 */
[----:B------:R-:W-:-:S03]  /*32d0*/  FFMA.FTZ R112, R111, R112, R105 ;  /* 0x000000706f707223 */ /* 0x000fc60000010069 */
[-C--:B------:R-:W-:Y:S01]  /*32e0*/  FMUL.FTZ R105, R107, R113.reuse ;  /* 0x000000716b697220 */ /* 0x080fe20000410000 */
[C---:B------:R-:W-:Y:S01]  /*32f0*/  FFMA.FTZ R114, R108.reuse, R113, -R3 ;  /* 0x000000716c727223 */ /* 0x040fe20000010803 */
[C---:B------:R-:W-:Y:S02]  /*3300*/  FMUL.FTZ R3, R131.reuse, R112 ;  /* 0x0000007083037220 */ /* 0x040fe40000410000 */
[C---:B------:R-:W-:Y:S01]  /*3310*/  FFMA.FTZ R105, R108.reuse, R118, R105 ;  /* 0x000000766c697223 */ /* 0x040fe20000010069 */
[----:B------:R-:W-:Y:S01]  /*3320*/  FMUL.FTZ R106, R131, R2 ;  /* 0x00000002836a7220 */ /* 0x000fe20000410000 */
[----:B-1----:R-:W-:Y:S01]  /*3330*/  FMUL.FTZ R104, R103, R124 ;  /* 0x0000007c67687220 */ /* 0x002fe20000410000 */
[----:B------:R-:W-:Y:S01]  /*3340*/  FFMA.FTZ R3, R129, R2, -R3 ;  /* 0x0000000281037223 */ /* 0x000fe20000010803 */
[----:B----4-:R-:W-:Y:S01]  /*3350*/  FMUL.FTZ R103, R103, R122 ;  /* 0x0000007a67677220 */ /* 0x010fe20000410000 */
[----:B------:R-:W-:Y:S01]  /*3360*/  FADD.FTZ R2, RZ, R105 ;  /* 0x00000069ff027221 */ /* 0x000fe20000010000 */
[----:B------:R-:W-:Y:S01]  /*3370*/  FFMA.FTZ R106, R129, R112, R106 ;  /* 0x00000070816a7223 */ /* 0x000fe2000001006a */
[----:B------:R-:W-:Y:S01]  /*3380*/  FADD.FTZ R114, R91, R114 ;  /* 0x000000725b727221 */ /* 0x000fe20000010000 */
[-C--:B------:R-:W-:Y:S01]  /*3390*/  FMUL.FTZ R113, R107, R3.reuse ;  /* 0x000000036b717220 */ /* 0x080fe20000410000 */
[----:B------:R-:W-:Y:S01]  /*33a0*/  FMUL.FTZ R115, R103, R2 ;  /* 0x0000000267737220 */ /* 0x000fe20000410000 */
[----:B------:R-:W-:Y:S01]  /*33b0*/  FMUL.FTZ R105, R107, R106 ;  /* 0x0000006a6b697220 */ /* 0x000fe20000410000 */
[----:B------:R-:W-:Y:S01]  /*33c0*/  FMUL.FTZ R117, R103, R114 ;  /* 0x0000007267757220 */ /* 0x000fe20000410000 */
[----:B------:R-:W-:Y:S01]  /*33d0*/  FFMA.FTZ R113, R108, R106, R113 ;  /* 0x0000006a6c717223 */ /* 0x000fe20000010071 */
[----:B------:R-:W-:Y:S01]  /*33e0*/  FFMA.FTZ R115, R104, R114, -R115 ;  /* 0x0000007268737223 */ /* 0x000fe20000010873 */
[----:B------:R-:W-:Y:S01]  /*33f0*/  ISETP.NE.AND P2, PT, R69, 0x1f, PT ;  /* 0x0000001f4500780c */ /* 0x000fe20003f45270 */
[----:B------:R-:W-:Y:S01]  /*3400*/  FFMA.FTZ R105, R108, R3, -R105 ;  /* 0x000000036c697223 */ /* 0x000fe20000010869 */
[----:B------:R-:W-:Y:S01]  /*3410*/  FFMA.FTZ R117, R104, R2, R117 ;  /* 0x0000000268757223 */ /* 0x000fe20000010075 */
[C---:B------:R-:W-:Y:S01]  /*3420*/  FMUL.FTZ R2, R103.reuse, R113 ;  /* 0x0000007167027220 */ /* 0x040fe20000410000 */
[----:B------:R-:W-:Y:S01]  /*3430*/  FADD.FTZ R115, R90, R115 ;  /* 0x000000735a737221 */ /* 0x000fe20000010000 */
[-C--:B------:R-:W-:Y:S01]  /*3440*/  FMUL.FTZ R3, R103, R105.reuse ;  /* 0x0000006967037220 */ /* 0x080fe20000410000 */
[----:B------:R-:W-:Y:S01]  /*3450*/  FADD.FTZ R117, RZ, R117 ;  /* 0x00000075ff757221 */ /* 0x000fe20000010000 */
[----:B------:R-:W-:Y:S01]  /*3460*/  FFMA.FTZ R105, R104, R105, -R2 ;  /* 0x0000006968697223 */ /* 0x000fe20000010802 */
[----:B------:R-:W-:-:S02]  /*3470*/  FMUL.FTZ R2, R101, R115 ;  /* 0x0000007365027220 */ /* 0x000fc40000410000 */
[----:B------:R-:W-:Y:S01]  /*3480*/  FMUL.FTZ R119, R101, R117 ;  /* 0x0000007565777220 */ /* 0x000fe20000410000 */
[----:B------:R-:W-:Y:S01]  /*3490*/  FFMA.FTZ R3, R104, R113, R3 ;  /* 0x0000007168037223 */ /* 0x000fe20000010003 */
[----:B------:R-:W-:Y:S01]  /*34a0*/  FFMA.FTZ R117, R102, R117, R2 ;  /* 0x0000007566757223 */ /* 0x000fe20000010002 */
[----:B------:R-:W-:Y:S01]  /*34b0*/  @P2 LEA R2, R69, R60, 0x3 ;  /* 0x0000003c45022211 */ /* 0x000fe200078e18ff */
[C---:B------:R-:W-:Y:S01]  /*34c0*/  FMUL.FTZ R112, R101.reuse, R105 ;  /* 0x0000006965707220 */ /* 0x040fe20000410000 */
[----:B------:R-:W-:-:S03]  /*34d0*/  FMUL.FTZ R106, R101, R3 ;  /* 0x00000003656a7220 */ /* 0x000fc60000410000 */
[C---:B------:R-:W-:Y:S02]  /*34e0*/  FFMA.FTZ R112, R102.reuse, R3, R112 ;  /* 0x0000000366707223 */ /* 0x040fe40000010070 */
[----:B------:R-:W1:Y:S01]  /*34f0*/  @P2 LDS.64 R2, [R2+0x1888] ;  /* 0x0018880002022984 */ /* 0x000e620000000a00 */
[C---:B------:R-:W-:Y:S01]  /*3500*/  FFMA.FTZ R122, R102.reuse, R115, -R119 ;  /* 0x00000073667a7223 */ /* 0x040fe20000010877 */
[----:B------:R-:W-:Y:S01]  /*3510*/  FFMA.FTZ R121, R102, R105, -R106 ;  /* 0x0000006966797223 */ /* 0x000fe2000001086a */
[----:B------:R-:W-:Y:S02]  /*3520*/  FADD.FTZ R119, RZ, R117 ;  /* 0x00000075ff777221 */ /* 0x000fe40000010000 */
[----:B------:R-:W-:Y:S01]  /*3530*/  FADD.FTZ R122, R89, R122 ;  /* 0x0000007a597a7221 */ /* 0x000fe20000010000 */
[----:B0-----:R-:W-:Y:S06]  /*3540*/  @P2 BRA `(.L_x_16633) ;  /* 0x0000000000242947 */ /* 0x001fec0003800000 */
[----:B------:R-:W-:Y:S01]  /*3550*/  ISETP.NE.AND P3, PT, R65, R76, PT ;  /* 0x0000004c4100720c */ /* 0x000fe20003f65270 */
[----:B-1----:R-:W-:-:S12]  /*3560*/  HFMA2.MMA R3, -RZ, RZ, 0, 0 ;  /* 0x00000000ff037435 */ /* 0x002fd800000001ff */
[----:B------:R-:W-:-:S04]  /*3570*/  @P3 LEA.HI R2, R65, R65, RZ, 0x1 ;  /* 0x0000004141023211 */ /* 0x000fc800078f08ff */
[----:B------:R-:W-:-:S04]  /*3580*/  @P3 LOP3.LUT R2, R2, 0x1ffffe, RZ, 0xc0, !PT ;  /* 0x001ffffe02023812 */ /* 0x000fc800078ec0ff */
[----:B------:R-:W-:-:S04]  /*3590*/  @P3 IADD3 R2, -R2, R65, RZ ;  /* 0x0000004102023210 */ /* 0x000fc80007ffe1ff */
[----:B------:R-:W-:Y:S02]  /*35a0*/  @P3 LEA R106, R2, 0x880, 0xb ;  /* 0x00000880026a3811 */ /* 0x000fe400078e58ff */
[----:B------:R-:W-:Y:S02]  /*35b0*/  MOV R2, 0x3f800000 ;  /* 0x3f80000000027802 */ /* 0x000fe40000000f00 */
[----:B------:R-:W-:-:S05]  /*35c0*/  @P3 IADD3 R106, R106, R93, RZ ;  /* 0x0000005d6a6a3210 */ /* 0x000fca0007ffe0ff */
[----:B------:R0:W2:Y:S02]  /*35d0*/  @P3 LDS.64 R2, [R106] ;  /* 0x000000006a023984 */ /* 0x0000a40000000a00 */
.L_x_16633:
[----:B------:R-:W-:Y:S05]  /*35e0*/  BSYNC B0 ;  /* 0x0000000000007941 */ /* 0x000fea0003800000 */
.L_x_16632:
[----:B------:R-:W4:Y:S01]  /*35f0*/  SHFL.UP PT, R114, R122, 0x1, RZ ;  /* 0x042000007a727989 */ /* 0x000f2200000e00ff */
[----:B------:R-:W-:Y:S01]  /*3600*/  ISETP.GE.AND P3, PT, R67, 0x1, PT ;  /* 0x000000014300780c */ /* 0x000fe20003f66270 */
[CC--:B-----5:R-:W-:Y:S01]  /*3610*/  FMUL.FTZ R113, R31.reuse, R29.reuse ;  /* 0x0000001d1f717220 */ /* 0x0e0fe20000410000 */
[-C--:B------:R-:W-:Y:S01]  /*3620*/  FMUL.FTZ R135, R31, R28.reuse ;  /* 0x0000001c1f877220 */ /* 0x080fe20000410000 */
[----:B------:R-:W3:Y:S01]  /*3630*/  SHFL.UP PT, R115, R119, 0x1, RZ ;  /* 0x0420000077737989 */ /* 0x000ee200000e00ff */
[----:B------:R-:W-:Y:S01]  /*3640*/  ISETP.GE.OR P0, PT, R65, UR5, P0 ;  /* 0x0000000541007c0c */ /* 0x000fe20008706670 */
[C---:B------:R-:W-:Y:S01]  /*3650*/  FFMA.FTZ R113, R30.reuse, R28, -R113 ;  /* 0x0000001c1e717223 */ /* 0x040fe20000010871 */
[----:B------:R-:W-:Y:S01]  /*3660*/  FFMA.FTZ R135, R30, R29, R135 ;  /* 0x0000001d1e877223 */ /* 0x000fe20000010087 */
[----:B------:R-:W1:Y:S01]  /*3670*/  SHFL.UP PT, R105, R121, 0x1, RZ ;  /* 0x0420000079697989 */ /* 0x000e6200000e00ff */
[----:B------:R-:W-:Y:S01]  /*3680*/  BSSY B0, `(.L_x_16634) ;  /* 0x00000c2000007945 */ /* 0x000fe20003800000 */
[C---:B------:R-:W-:Y:S01]  /*3690*/  FMUL.FTZ R127, R95.reuse, R113 ;  /* 0x000000715f7f7220 */ /* 0x040fe20000410000 */
[-C--:B------:R-:W-:Y:S01]  /*36a0*/  FMUL.FTZ R130, R95, R135.reuse ;  /* 0x000000875f827220 */ /* 0x080fe20000410000 */
[----:B0-----:R-:W0:Y:S01]  /*36b0*/  SHFL.UP PT, R106, R112, 0x1, RZ ;  /* 0x04200000706a7989 */ /* 0x001e2200000e00ff */
[C---:B------:R-:W-:Y:S01]  /*36c0*/  FMUL.FTZ R123, R88.reuse, R135 ;  /* 0x00000087587b7220 */ /* 0x040fe20000410000 */
[----:B------:R-:W-:Y:S01]  /*36d0*/  FMUL.FTZ R124, R88, R113 ;  /* 0x00000071587c7220 */ /* 0x000fe20000410000 */
[----:B------:R-:W-:Y:S01]  /*36e0*/  FMUL.FTZ R29, R101, R130 ;  /* 0x00000082651d7220 */ /* 0x000fe20000410000 */
[C---:B------:R-:W-:Y:S01]  /*36f0*/  FMUL.FTZ R126, R87.reuse, R135 ;  /* 0x00000087577e7220 */ /* 0x040fe20000410000 */
[----:B------:R-:W-:Y:S01]  /*3700*/  FMUL.FTZ R125, R87, R113 ;  /* 0x00000071577d7220 */ /* 0x000fe20000410000 */
[----:B------:R-:W-:Y:S01]  /*3710*/  FMUL.FTZ R128, R86, R135 ;  /* 0x0000008756807220 */ /* 0x000fe20000410000 */
[----:B------:R-:W-:Y:S01]  /*3720*/  FFMA.FTZ R29, R102, R127, -R29 ;  /* 0x0000007f661d7223 */ /* 0x000fe2000001081d */
[----:B------:R-:W-:Y:S01]  /*3730*/  FMUL.FTZ R132, R86, R113 ;  /* 0x0000007156847220 */ /* 0x000fe20000410000 */
[----:B------:R-:W-:Y:S01]  /*3740*/  FMUL.FTZ R136, R72, R135 ;  /* 0x0000008748887220 */ /* 0x000fe20000410000 */
[----:B------:R-:W-:Y:S01]  /*3750*/  FMUL.FTZ R134, R74, R113 ;  /* 0x000000714a867220 */ /* 0x000fe20000410000 */
[----:B------:R-:W-:Y:S01]  /*3760*/  FADD.FTZ R29, R124, R29 ;  /* 0x0000001d7c1d7221 */ /* 0x000fe20000010000 */
[CC--:B----4-:R-:W-:Y:S01]  /*3770*/  FMUL.FTZ R116, R112.reuse, R114.reuse ;  /* 0x0000007270747220 */ /* 0x0d0fe20000410000 */
[----:B------:R-:W-:Y:S01]  /*3780*/  SHFL.IDX PT, R32, R32, RZ, 0x1f ;  /* 0x00001fff20207589 */ /* 0x000fe200000e0000 */
[----:B------:R-:W-:Y:S01]  /*3790*/  ISETP.GT.U32.AND P4, PT, R109, 0x1b, PT ;  /* 0x0000001b6d00780c */ /* 0x000fe20003f84070 */
[----:B------:R-:W-:Y:S01]  /*37a0*/  FMUL.FTZ R118, R103, -R29 ;  /* 0x8000001d67767220 */ /* 0x000fe20000410000 */
[CC--:B---3--:R-:W-:Y:S01]  /*37b0*/  FMUL.FTZ R117, R112.reuse, R115.reuse ;  /* 0x0000007370757220 */ /* 0x0c8fe20000410000 */
[----:B------:R-:W-:Y:S01]  /*37c0*/  FFMA.FTZ R116, R121, R115, R116 ;  /* 0x0000007379747223 */ /* 0x000fe20000010074 */
[----:B------:R-:W-:Y:S01]  /*37d0*/  SHFL.IDX PT, R33, R33, RZ, 0x1f ;  /* 0x00001fff21217589 */ /* 0x000fe200000e0000 */
[----:B------:R-:W-:Y:S01]  /*37e0*/  ISETP.GT.U32.AND P5, PT, R109, 0x17, PT ;  /* 0x000000176d00780c */ /* 0x000fe20003fa4070 */
[----:B-1----:R-:W-:Y:S01]  /*37f0*/  FMUL.FTZ R31, R112, R105 ;  /* 0x00000069701f7220 */ /* 0x002fe20000410000 */
[----:B------:R-:W-:Y:S01]  /*3800*/  FFMA.FTZ R117, R121, R114, -R117 ;  /* 0x0000007279757223 */ /* 0x000fe20000010875 */
[----:B------:R-:W-:Y:S01]  /*3810*/  @P3 FADD.FTZ R119, R119, R116 ;  /* 0x0000007477773221 */ /* 0x000fe20000010000 */
[----:B------:R-:W-:Y:S01]  /*3820*/  FMUL.FTZ R114, R102, R130 ;  /* 0x0000008266727220 */ /* 0x000fe20000410000 */
[-C--:B0-----:R-:W-:Y:S01]  /*3830*/  FFMA.FTZ R31, R121, R106.reuse, R31 ;  /* 0x0000006a791f7223 */ /* 0x081fe2000001001f */
[----:B------:R-:W-:Y:S01]  /*3840*/  FMUL.FTZ R106, R112, R106 ;  /* 0x0000006a706a7220 */ /* 0x000fe20000410000 */
[----:B------:R-:W-:Y:S01]  /*3850*/  @P3 FADD.FTZ R122, R122, R117 ;  /* 0x000000757a7a3221 */ /* 0x000fe20000010000 */
[----:B------:R-:W-:Y:S01]  /*3860*/  FFMA.FTZ R114, -R101, R127, -R114 ;  /* 0x0000007f65727223 */ /* 0x000fe20000010972 */
[----:B------:R-:W-:Y:S01]  /*3870*/  ISETP.GT.U32.AND P6, PT, R109, 0xf, PT ;  /* 0x0000000f6d00780c */ /* 0x000fe20003fc4070 */
[----:B------:R-:W-:Y:S01]  /*3880*/  @P3 FFMA.FTZ R121, R121, R105, -R106 ;  /* 0x0000006979793223 */ /* 0x000fe2000001086a */
[----:B------:R-:W-:Y:S01]  /*3890*/  FSEL R31, R112, R31, !P3 ;  /* 0x0000001f701f7208 */ /* 0x000fe20005800000 */
[----:B------:R-:W0:Y:S01]  /*38a0*/  SHFL.UP PT, R106, R122, 0x2, RZ ;  /* 0x044000007a6a7989 */ /* 0x000e2200000e00ff */
[----:B------:R-:W-:Y:S01]  /*38b0*/  FADD.FTZ R105, -R123, R114 ;  /* 0x000000727b697221 */ /* 0x000fe20000010100 */
[----:B------:R-:W-:-:S02]  /*38c0*/  ISETP.GE.AND P3, PT, R67, 0x2, PT ;  /* 0x000000024300780c */ /* 0x000fc40003f66270 */
[----:B------:R-:W1:Y:S01]  /*38d0*/  SHFL.UP PT, R112, R119, 0x2, RZ ;  /* 0x0440000077707989 */ /* 0x000e6200000e00ff */
[-C--:B------:R-:W-:Y:S01]  /*38e0*/  FMUL.FTZ R115, R103, -R105.reuse ;  /* 0x8000006967737220 */ /* 0x080fe20000410000 */
[C---:B------:R-:W-:Y:S02]  /*38f0*/  FFMA.FTZ R117, R104.reuse, R105, R118 ;  /* 0x0000006968757223 */ /* 0x040fe40000010076 */
[----:B------:R-:W3:Y:S01]  /*3900*/  SHFL.UP PT, R28, R121, 0x2, RZ ;  /* 0x04400000791c7989 */ /* 0x000ee200000e00ff */
[----:B------:R-:W-:Y:S01]  /*3910*/  FFMA.FTZ R116, R104, R29, -R115 ;  /* 0x0000001d68747223 */ /* 0x000fe20000010873 */
[----:B------:R-:W-:Y:S02]  /*3920*/  FADD.FTZ R117, -R126, R117 ;  /* 0x000000757e757221 */ /* 0x000fe40000010100 */
[----:B------:R-:W4:Y:S01]  /*3930*/  SHFL.UP PT, R30, R31, 0x2, RZ ;  /* 0x044000001f1e7989 */ /* 0x000f2200000e00ff */
[----:B------:R-:W-:Y:S01]  /*3940*/  FADD.FTZ R116, R125, R116 ;  /* 0x000000747d747221 */ /* 0x000fe20000010000 */
[C---:B0-----:R-:W-:Y:S01]  /*3950*/  FMUL.FTZ R29, R31.reuse, R106 ;  /* 0x0000006a1f1d7220 */ /* 0x041fe20000410000 */
[----:B-1----:R-:W-:-:S03]  /*3960*/  FMUL.FTZ R114, R31, R112 ;  /* 0x000000701f727220 */ /* 0x002fc60000410000 */
[----:B------:R-:W-:Y:S01]  /*3970*/  FFMA.FTZ R112, R121, R112, R29 ;  /* 0x0000007079707223 */ /* 0x000fe2000001001d */
[----:B---3--:R-:W-:Y:S01]  /*3980*/  FMUL.FTZ R105, R31, R28 ;  /* 0x0000001c1f697220 */ /* 0x008fe20000410000 */
[----:B------:R-:W-:Y:S02]  /*3990*/  FFMA.FTZ R115, R121, R106, -R114 ;  /* 0x0000006a79737223 */ /* 0x000fe40000010872 */
[----:B------:R-:W-:Y:S01]  /*39a0*/  @P3 FADD.FTZ R119, R119, R112 ;  /* 0x0000007077773221 */ /* 0x000fe20000010000 */
[----:B------:R-:W-:Y:S01]  /*39b0*/  FMUL.FTZ R106, R107, -R116 ;  /* 0x800000746b6a7220 */ /* 0x000fe20000410000 */
[-C--:B----4-:R-:W-:Y:S01]  /*39c0*/  FMUL.FTZ R29, R31, R30.reuse ;  /* 0x0000001e1f1d7220 */ /* 0x090fe20000410000 */
[C---:B------:R-:W-:Y:S01]  /*39d0*/  FFMA.FTZ R30, R121.reuse, R30, R105 ;  /* 0x0000001e791e7223 */ /* 0x040fe20000010069 */
[----:B------:R-:W-:Y:S01]  /*39e0*/  @P3 FADD.FTZ R122, R122, R115 ;  /* 0x000000737a7a3221 */ /* 0x000fe20000010000 */
[----:B------:R-:W0:Y:S01]  /*39f0*/  SHFL.UP PT, R105, R119, 0x4, RZ ;  /* 0x0480000077697989 */ /* 0x000e2200000e00ff */
[----:B------:R-:W-:Y:S01]  /*3a00*/  @P3 FFMA.FTZ R121, R121, R28, -R29 ;  /* 0x0000001c79793223 */ /* 0x000fe2000001081d */
[-C--:B------:R-:W-:Y:S01]  /*3a10*/  FMUL.FTZ R115, R107, -R117.reuse ;  /* 0x800000756b737220 */ /* 0x080fe20000410000 */
[----:B------:R-:W-:Y:S01]  /*3a20*/  FSEL R30, R31, R30, !P3 ;  /* 0x0000001e1f1e7208 */ /* 0x000fe20005800000 */
[C---:B------:R-:W-:Y:S01]  /*3a30*/  FFMA.FTZ R139, R108.reuse, R117, R106 ;  /* 0x000000756c8b7223 */ /* 0x040fe2000001006a */
[----:B------:R-:W1:Y:S01]  /*3a40*/  SHFL.UP PT, R31, R122, 0x4, RZ ;  /* 0x048000007a1f7989 */ /* 0x000e6200000e00ff */
[----:B------:R-:W-:Y:S01]  /*3a50*/  FFMA.FTZ R137, R108, R116, -R115 ;  /* 0x000000746c897223 */ /* 0x000fe20000010873 */
[CC--:B--2---:R-:W-:Y:S01]  /*3a60*/  FMUL.FTZ R115, R101.reuse, R3.reuse ;  /* 0x0000000365737220 */ /* 0x0c4fe20000410000 */
[-C--:B------:R-:W-:Y:S01]  /*3a70*/  FMUL.FTZ R117, R101, -R2.reuse ;  /* 0x8000000265757220 */ /* 0x080fe20000410000 */
[----:B------:R-:W2:Y:S01]  /*3a80*/  SHFL.UP PT, R28, R121, 0x4, RZ ;  /* 0x04800000791c7989 */ /* 0x000ea200000e00ff */
[----:B------:R-:W-:Y:S01]  /*3a90*/  FADD.FTZ R114, -R128, R139 ;  /* 0x0000008b80727221 */ /* 0x000fe20000010100 */
[----:B------:R-:W-:Y:S01]  /*3aa0*/  FADD.FTZ R112, R132, R137 ;  /* 0x0000008984707221 */ /* 0x000fe20000010000 */
[C---:B------:R-:W-:Y:S01]  /*3ab0*/  FFMA.FTZ R115, R102.reuse, R2, -R115 ;  /* 0x0000000266737223 */ /* 0x040fe20000010873 */
[----:B------:R-:W3:Y:S01]  /*3ac0*/  SHFL.UP PT, R29, R30, 0x4, RZ ;  /* 0x048000001e1d7989 */ /* 0x000ee200000e00ff */
[----:B------:R-:W-:Y:S01]  /*3ad0*/  ISETP.GE.AND P3, PT, R67, 0x4, PT ;  /* 0x000000044300780c */ /* 0x000fe20003f66270 */
[----:B------:R-:W-:Y:S01]  /*3ae0*/  FFMA.FTZ R117, R102, -R3, R117 ;  /* 0x8000000366757223 */ /* 0x000fe20000010075 */
[C---:B------:R-:W-:Y:S01]  /*3af0*/  FMUL.FTZ R116, R131.reuse, -R114 ;  /* 0x8000007283747220 */ /* 0x040fe20000410000 */
[-C--:B------:R-:W-:Y:S01]  /*3b00*/  FMUL.FTZ R139, R131, -R112.reuse ;  /* 0x80000070838b7220 */ /* 0x080fe20000410000 */
[C---:B------:R-:W-:Y:S01]  /*3b10*/  FMUL.FTZ R106, R103.reuse, -R115 ;  /* 0x80000073676a7220 */ /* 0x040fe20000410000 */
[-C--:B------:R-:W-:Y:S01]  /*3b20*/  FMUL.FTZ R137, R103, -R117.reuse ;  /* 0x8000007567897220 */ /* 0x080fe20000410000 */
[C---:B------:R-:W-:Y:S01]  /*3b30*/  FFMA.FTZ R118, R129.reuse, R112, -R116 ;  /* 0x0000007081767223 */ /* 0x040fe20000010874 */
[----:B------:R-:W-:Y:S01]  /*3b40*/  FFMA.FTZ R139, R129, R114, R139 ;  /* 0x00000072818b7223 */ /* 0x000fe2000001008b */
[C---:B------:R-:W-:Y:S01]  /*3b50*/  FFMA.FTZ R117, R104.reuse, R117, R106 ;  /* 0x0000007568757223 */ /* 0x040fe2000001006a */
[----:B------:R-:W-:Y:S01]  /*3b60*/  FFMA.FTZ R116, R104, R115, -R137 ;  /* 0x0000007368747223 */ /* 0x000fe20000010889 */
[----:B0-----:R-:W-:Y:S01]  /*3b70*/  FMUL.FTZ R112, R30, R105 ;  /* 0x000000691e707220 */ /* 0x001fe20000410000 */
[----:B------:R-:W-:Y:S01]  /*3b80*/  FMUL.FTZ R137, R72, R113 ;  /* 0x0000007148897220 */ /* 0x000fe20000410000 */
[----:B------:R-:W-:Y:S01]  /*3b90*/  FADD.FTZ R139, -R136, R139 ;  /* 0x0000008b888b7221 */ /* 0x000fe20000010100 */
[-C--:B-1----:R-:W-:Y:S01]  /*3ba0*/  FMUL.FTZ R114, R30, R31.reuse ;  /* 0x0000001f1e727220 */ /* 0x082fe20000410000 */
[----:B------:R-:W-:Y:S01]  /*3bb0*/  FFMA.FTZ R31, R121, R31, -R112 ;  /* 0x0000001f791f7223 */ /* 0x000fe20000010870 */
[----:B------:R-:W-:Y:S01]  /*3bc0*/  FADD.FTZ R118, R137, R118 ;  /* 0x0000007689767221 */ /* 0x000fe20000010000 */
[----:B------:R-:W-:Y:S01]  /*3bd0*/  FMUL.FTZ R112, R110, -R139 ;  /* 0x8000008b6e707220 */ /* 0x000fe20000410000 */
[----:B--2---:R-:W-:Y:S01]  /*3be0*/  FMUL.FTZ R106, R30, R28 ;  /* 0x0000001c1e6a7220 */ /* 0x004fe20000410000 */
[----:B------:R-:W-:Y:S01]  /*3bf0*/  FFMA.FTZ R114, R121, R105, R114 ;  /* 0x0000006979727223 */ /* 0x000fe20000010072 */
[----:B------:R-:W-:Y:S01]  /*3c00*/  @P3 FADD.FTZ R122, R122, R31 ;  /* 0x0000001f7a7a3221 */ /* 0x000fe20000010000 */
[----:B------:R-:W-:Y:S01]  /*3c10*/  FFMA.FTZ R141, R111, R118, -R112 ;  /* 0x000000766f8d7223 */ /* 0x000fe20000010870 */
[CC--:B---3--:R-:W-:Y:S01]  /*3c20*/  FMUL.FTZ R115, R30.reuse, R29.reuse ;  /* 0x0000001d1e737220 */ /* 0x0c8fe20000410000 */
[----:B------:R-:W-:Y:S01]  /*3c30*/  FFMA.FTZ R29, R121, R29, R106 ;  /* 0x0000001d791d7223 */ /* 0x000fe2000001006a */
        /* <DEDUP_REMOVED lines=8> */
[----:B------:R-:W-:Y:S01]  /*3cc0*/  FMUL.FTZ R114, R110, -R118 ;  /* 0x800000766e727220 */ /* 0x000fe20000410000 */
[----:B------:R-:W2:Y:S01]  /*3cd0*/  SHFL.UP PT, R29, R121, 0x8, RZ ;  /* 0x05000000791d7989 */ /* 0x000ea200000e00ff */
[----:B------:R-:W-:Y:S01]  /*3ce0*/  FFMA.FTZ R106, R108, R117, R106 ;  /* 0x000000756c6a7223 */ /* 0x000fe2000001006a */
[----:B------:R-:W-:Y:S01]  /*3cf0*/  FMUL.FTZ R112, R131, -R116 ;  /* 0x8000007483707220 */ /* 0x000fe20000410000 */
[----:B------:R-:W-:Y:S01]  /*3d00*/  FFMA.FTZ R114, R111, R139, R114 ;  /* 0x0000008b6f727223 */ /* 0x000fe20000010072 */
[----:B------:R-:W3:Y:S01]  /*3d10*/  SHFL.UP PT, R30, R28, 0x8, RZ ;  /* 0x050000001c1e7989 */ /* 0x000ee200000e00ff */
[----:B------:R-:W-:Y:S01]  /*3d20*/  FMUL.FTZ R117, R74, R135 ;  /* 0x000000874a757220 */ /* 0x000fe20000410000 */
[-C--:B------:R-:W-:Y:S01]  /*3d30*/  FMUL.FTZ R115, R131, -R106.reuse ;  /* 0x8000006a83737220 */ /* 0x080fe20000410000 */
[----:B------:R-:W-:Y:S01]  /*3d40*/  FFMA.FTZ R118, R129, R106, R112 ;  /* 0x0000006a81767223 */ /* 0x000fe20000010070 */
[----:B------:R-:W-:Y:S01]  /*3d50*/  ISETP.GE.AND P3, PT, R67, 0x8, PT ;  /* 0x000000084300780c */ /* 0x000fe20003f66270 */
[----:B------:R-:W-:Y:S01]  /*3d60*/  FADD.FTZ R138, -R117, R114 ;  /* 0x00000072758a7221 */ /* 0x000fe20000010100 */
        /* <DEDUP_REMOVED lines=8> */
[C---:B0-----:R-:W-:Y:S01]  /*3df0*/  FMUL.FTZ R114, R28.reuse, R31 ;  /* 0x0000001f1c727220 */ /* 0x041fe20000410000 */
[----:B-1----:R-:W-:Y:S01]  /*3e00*/  FMUL.FTZ R112, R28, R105 ;  /* 0x000000691c707220 */ /* 0x002fe20000410000 */
[----:B------:R-:W-:-:S02]  /*3e10*/  FFMA.FTZ R144, R97, R138, R141 ;  /* 0x0000008a61907223 */ /* 0x000fc4000001008d */
[C---:B------:R-:W-:Y:S01]  /*3e20*/  FFMA.FTZ R114, R121.reuse, R105, R114 ;  /* 0x0000006979727223 */ /* 0x040fe20000010072 */
[C---:B--2---:R-:W-:Y:S01]  /*3e30*/  FMUL.FTZ R106, R28.reuse, R29 ;  /* 0x0000001d1c6a7220 */ /* 0x044fe20000410000 */
[----:B------:R-:W-:Y:S02]  /*3e40*/  FFMA.FTZ R31, R121, R31, -R112 ;  /* 0x0000001f791f7223 */ /* 0x000fe40000010870 */
[----:B------:R-:W-:Y:S01]  /*3e50*/  @P3 FADD.FTZ R119, R119, R114 ;  /* 0x0000007277773221 */ /* 0x000fe20000010000 */
[----:B------:R-:W-:Y:S01]  /*3e60*/  FMUL.FTZ R114, R77, R113 ;  /* 0x000000714d727220 */ /* 0x000fe20000410000 */
[-C--:B---3--:R-:W-:Y:S01]  /*3e70*/  FFMA.FTZ R115, R121, R30.reuse, R106 ;  /* 0x0000001e79737223 */ /* 0x088fe2000001006a */
[----:B------:R-:W-:Y:S01]  /*3e80*/  FMUL.FTZ R30, R28, R30 ;  /* 0x0000001e1c1e7220 */ /* 0x000fe20000410000 */
[----:B------:R-:W-:Y:S01]  /*3e90*/  @P3 FADD.FTZ R122, R122, R31 ;  /* 0x0000001f7a7a3221 */ /* 0x000fe20000010000 */
[----:B------:R-:W-:Y:S01]  /*3ea0*/  FFMA.FTZ R106, R111, R118, R116 ;  /* 0x000000766f6a7223 */ /* 0x000fe20000010074 */
[----:B------:R-:W0:Y:S01]  /*3eb0*/  SHFL.UP PT, R138, R119, 0x10, RZ ;  /* 0x06000000778a7989 */ /* 0x000e2200000e00ff */
[----:B------:R-:W-:Y:S01]  /*3ec0*/  @P3 FFMA.FTZ R121, R121, R29, -R30 ;  /* 0x0000001d79793223 */ /* 0x000fe2000001081e */
[----:B------:R-:W-:Y:S01]  /*3ed0*/  FSEL R112, R28, R115, !P3 ;  /* 0x000000731c707208 */ /* 0x000fe20005800000 */
[----:B------:R-:W-:Y:S01]  /*3ee0*/  FMUL.FTZ R28, R99, -R106 ;  /* 0x8000006a631c7220 */ /* 0x000fe20000410000 */
[----:B------:R-:W1:Y:S01]  /*3ef0*/  SHFL.UP PT, R118, R122, 0x10, RZ ;  /* 0x060000007a767989 */ /* 0x000e6200000e00ff */
[----:B------:R-:W-:Y:S01]  /*3f00*/  FMUL.FTZ R115, R77, R135 ;  /* 0x000000874d737220 */ /* 0x000fe20000410000 */
[----:B------:R-:W-:Y:S01]  /*3f10*/  HFMA2.MMA R29, -RZ, RZ, 0, 0 ;  /* 0x00000000ff1d7435 */ /* 0x000fe200000001ff */
[-C--:B------:R-:W-:Y:S01]  /*3f20*/  FFMA.FTZ R142, R97, R140.reuse, -R28 ;  /* 0x0000008c618e7223 */ /* 0x080fe2000001081c */
[----:B------:R-:W2:Y:S01]  /*3f30*/  SHFL.UP PT, R116, R121, 0x10, RZ ;  /* 0x0600000079747989 */ /* 0x000ea200000e00ff */
[----:B------:R-:W-:Y:S01]  /*3f40*/  FMUL.FTZ R140, R99, -R140 ;  /* 0x8000008c638c7220 */ /* 0x000fe20000410000 */
[----:B------:R-:W-:Y:S01]  /*3f50*/  FADD.FTZ R146, -R115, R144 ;  /* 0x0000009073927221 */ /* 0x000fe20000010100 */
[----:B------:R-:W-:Y:S01]  /*3f60*/  ISETP.GE.AND P3, PT, R67, 0x10, PT ;  /* 0x000000104300780c */ /* 0x000fe20003f66270 */
[----:B------:R-:W3:Y:S01]  /*3f70*/  SHFL.UP PT, R105, R112, 0x10, RZ ;  /* 0x0600000070697989 */ /* 0x000ee200000e00ff */
[----:B------:R-:W-:Y:S01]  /*3f80*/  FFMA.FTZ R144, R97, R106, R140 ;  /* 0x0000006a61907223 */ /* 0x000fe2000001008c */
[----:B------:R-:W-:Y:S01]  /*3f90*/  FADD.FTZ R106, R114, R139 ;  /* 0x0000008b726a7221 */ /* 0x000fe20000010000 */
[----:B------:R-:W-:Y:S01]  /*3fa0*/  FMUL.FTZ R140, R49, -R146 ;  /* 0x80000092318c7220 */ /* 0x000fe20000410000 */
[----:B------:R-:W-:-:S02]  /*3fb0*/  MOV R28, 0x3f800000 ;  /* 0x3f800000001c7802 */ /* 0x000fc40000000f00 */
[----:B------:R-:W-:Y:S01]  /*3fc0*/  CS2R R30, SRZ ;  /* 0x00000000001e7805 */ /* 0x000fe2000001ff00 */
[----:B------:R-:W-:Y:S01]  /*3fd0*/  FMUL.FTZ R139, R49, -R144 ;  /* 0x80000090318b7220 */ /* 0x000fe20000410000 */
[-C--:B------:R-:W-:Y:S01]  /*3fe0*/  FFMA.FTZ R147, R51, R106.reuse, -R140 ;  /* 0x0000006a33937223 */ /* 0x080fe2000001088c */
[----:B------:R-:W-:-:S03]  /*3ff0*/  FMUL.FTZ R106, R49, -R106 ;  /* 0x8000006a316a7220 */ /* 0x000fc60000410000 */
[----:B------:R4:W4:Y:S01]  /*4000*/  @!P0 LDS.128 R28, [R94+0x1980] ;  /* 0x001980005e1c8984 */ /* 0x0009220000000c00 */
[C---:B------:R-:W-:Y:S01]  /*4010*/  FFMA.FTZ R149, R51.reuse, R146, R106 ;  /* 0x0000009233957223 */ /* 0x040fe2000001006a */
[----:B------:R-:W-:Y:S01]  /*4020*/  FFMA.FTZ R106, R51, R142, -R139 ;  /* 0x0000008e336a7223 */ /* 0x000fe2000001088b */
[C---:B0-----:R-:W-:Y:S01]  /*4030*/  FMUL.FTZ R141, R112.reuse, R138 ;  /* 0x0000008a708d7220 */ /* 0x041fe20000410000 */
[----:B------:R-:W-:Y:S01]  /*4040*/  ISETP.NE.AND P0, PT, R109, 0x1f, PT ;  /* 0x0000001f6d00780c */ /* 0x000fe20003f05270 */
[----:B-1----:R-:W-:Y:S01]  /*4050*/  FMUL.FTZ R143, R112, R118 ;  /* 0x00000076708f7220 */ /* 0x002fe20000410000 */
[----:B------:R-:W-:Y:S01]  /*4060*/  FMUL.FTZ R142, R49, -R142 ;  /* 0x8000008e318e7220 */ /* 0x000fe20000410000 */
[C---:B------:R-:W-:Y:S01]  /*4070*/  FFMA.FTZ R141, R121.reuse, R118, -R141 ;  /* 0x00000076798d7223 */ /* 0x040fe2000001088d */
[----:B------:R-:W-:Y:S01]  /*4080*/  FMUL.FTZ R118, R0, R135 ;  /* 0x0000008700767220 */ /* 0x000fe20000410000 */
[----:B--2---:R-:W-:Y:S01]  /*4090*/  FMUL.FTZ R140, R112, R116 ;  /* 0x00000074708c7220 */ /* 0x004fe20000410000 */
[C---:B------:R-:W-:Y:S01]  /*40a0*/  FFMA.FTZ R138, R121.reuse, R138, R143 ;  /* 0x0000008a798a7223 */ /* 0x040fe2000001008f */
[----:B------:R-:W-:Y:S01]  /*40b0*/  @P3 FADD.FTZ R122, R122, R141 ;  /* 0x0000008d7a7a3221 */ /* 0x000fe20000010000 */
[-C--:B---3--:R-:W-:Y:S01]  /*40c0*/  FMUL.FTZ R139, R112, R105.reuse ;  /* 0x00000069708b7220 */ /* 0x088fe20000410000 */
[----:B------:R-:W-:Y:S01]  /*40d0*/  FFMA.FTZ R145, R121, R105, R140 ;  /* 0x0000006979917223 */ /* 0x000fe2000001008c */
[----:B------:R-:W-:Y:S01]  /*40e0*/  @P3 FADD.FTZ R119, R119, R138 ;  /* 0x0000008a77773221 */ /* 0x000fe20000010000 */
[----:B------:R-:W-:Y:S01]  /*40f0*/  FFMA.FTZ R105, R51, R144, R142 ;  /* 0x0000009033697223 */ /* 0x000fe2000001008e */
[----:B------:R-:W-:Y:S01]  /*4100*/  @P3 FFMA.FTZ R121, R121, R116, -R139 ;  /* 0x0000007479793223 */ /* 0x000fe2000001088b */
[----:B------:R-:W-:Y:S01]  /*4110*/  FMUL.FTZ R116, R0, R113 ;  /* 0x0000007100747220 */ /* 0x000fe20000410000 */
[----:B------:R-:W-:Y:S01]  /*4120*/  FSEL R145, R112, R145, !P3 ;  /* 0x0000009170917208 */ /* 0x000fe20005800000 */
[----:B------:R-:W-:Y:S01]  /*4130*/  FADD.FTZ R112, -R118, R149 ;  /* 0x0000009576707221 */ /* 0x000fe20000010100 */
[----:B------:R0:W1:Y:S01]  /*4140*/  SHFL.DOWN PT, R140, R106, 0x1, 0x1f ;  /* 0x08201f006a8c7f89 */ /* 0x00006200000e0000 */
[----:B------:R-:W-:Y:S01]  /*4150*/  FADD.FTZ R113, R116, R147 ;  /* 0x0000009374717221 */ /* 0x000fe20000010000 */
[----:B------:R-:W-:-:S02]  /*4160*/  ISETP.GT.U32.AND P3, PT, R109, 0x1d, PT ;  /* 0x0000001d6d00780c */ /* 0x000fc40003f64070 */
        /* <DEDUP_REMOVED lines=19> */
.L_x_16635:
[----:B------:R-:W-:Y:S05]  /*42a0*/  BSYNC B0 ;  /* 0x0000000000007941 */ /* 0x000fea0003800000 */
.L_x_16634:
        /* <DEDUP_REMOVED lines=17> */
.L_x_16637:
[----:B------:R-:W-:Y:S05]  /*43c0*/  BSYNC B0 ;  /* 0x0000000000007941 */ /* 0x000fea0003800000 */
.L_x_16636:
        /* <DEDUP_REMOVED lines=17> */
.L_x_16639:
[----:B------:R-:W-:Y:S05]  /*44e0*/  BSYNC B0 ;  /* 0x0000000000007941 */ /* 0x000fea0003800000 */
.L_x_16638:
        /* <DEDUP_REMOVED lines=17> */
.L_x_16641:
[----:B------:R-:W-:Y:S05]  /*4600*/  BSYNC B0 ;  /* 0x0000000000007941 */ /* 0x000fea0003800000 */
.L_x_16640:
        /* <DEDUP_REMOVED lines=17> */
.L_x_16643:
[----:B------:R-:W-:Y:S05]  /*4720*/  BSYNC B0 ;  /* 0x0000000000007941 */ /* 0x000fea0003800000 */
.L_x_16642:
[----:B0-----:R-:W-:Y:S01]  /*4730*/  SHFL.DOWN PT, R144, R105, 0x1, 0x1f ;  /* 0x08201f0069907f89 */ /* 0x001fe200000e0000 */
[CC--:B-1----:R-:W-:Y:S01]  /*4740*/  FMUL.FTZ R138, R135.reuse, R33.reuse ;  /* 0x00000021878a7220 */ /* 0x0c2fe20000410000 */
        /* <DEDUP_REMOVED lines=13> */
[----:B--2-4-:R-:W-:Y:S01]  /*4820*/  SHFL.IDX PT, R105, R105, RZ, 0x1f ;  /* 0x00001fff69697589 */ /* 0x014fe200000e0000 */
[----:B0-----:R-:W-:-:S03]  /*4830*/  @P2 FMUL.FTZ R142, R144, R141 ;  /* 0x0000008d908e2220 */ /* 0x001fc60000410000 */
[----:B------:R-:W-:Y:S01]  /*4840*/  SHFL.IDX PT, R106, R106, RZ, 0x1f ;  /* 0x00001fff6a6a7589 */ /* 0x000fe200000e0000 */
[----:B-1----:R-:W-:-:S03]  /*4850*/  @P2 FMUL.FTZ R144, R144, R139 ;  /* 0x0000008b90902220 */ /* 0x002fc60000410000 */
[----:B---3--:R-:W-:Y:S01]  /*4860*/  SHFL.IDX PT, R113, R113, RZ, 0x1f ;  /* 0x00001fff71717589 */ /* 0x008fe200000e0000 */
[C---:B-----5:R-:W-:Y:S01]  /*4870*/  @P2 FFMA.FTZ R144, R143.reuse, R141, R144 ;  /* 0x0000008d8f902223 */ /* 0x060fe20000010090 */
[----:B------:R-:W-:Y:S02]  /*4880*/  @P2 FFMA.FTZ R142, R143, R139, -R142 ;  /* 0x0000008b8f8e2223 */ /* 0x000fe4000001088e */
[----:B------:R-:W-:Y:S01]  /*4890*/  SHFL.IDX PT, R112, R112, RZ, 0x1f ;  /* 0x00001fff70707589 */ /* 0x000fe200000e0000 */
[----:B------:R-:W-:Y:S01]  /*48a0*/  @P2 FADD.FTZ R141, R147, R144 ;  /* 0x00000090938d2221 */ /* 0x000fe20000010000 */
[----:B------:R-:W-:-:S03]  /*48b0*/  @P2 FADD.FTZ R139, R145, R142 ;  /* 0x0000008e918b2221 */ /* 0x000fc60000010000 */
[-C--:B------:R-:W-:Y:S01]  /*48c0*/  FMUL.FTZ R122, R141, -R3.reuse ;  /* 0x800000038d7a7220 */ /* 0x080fe20000410000 */
[----:B------:R-:W-:Y:S01]  /*48d0*/  ISETP.NE.AND P2, PT, R69, RZ, PT ;  /* 0x000000ff4500720c */ /* 0x000fe20003f45270 */
[----:B------:R-:W-:Y:S01]  /*48e0*/  FMUL.FTZ R138, R139, -R3 ;  /* 0x800000038b8a7220 */ /* 0x000fe20000410000 */
[C---:B------:R-:W-:Y:S01]  /*48f0*/  FMUL.FTZ R3, R35.reuse, R32 ;  /* 0x0000002023037220 */ /* 0x040fe20000410000 */
[-C--:B------:R-:W-:Y:S01]  /*4900*/  FMUL.FTZ R35, R35, R33.reuse ;  /* 0x0000002123237220 */ /* 0x080fe20000410000 */
[-C--:B------:R-:W-:Y:S01]  /*4910*/  FFMA.FTZ R122, R139, R2.reuse, -R122 ;  /* 0x000000028b7a7223 */ /* 0x080fe2000001087a */
        /* <DEDUP_REMOVED lines=9> */
[CC--:B------:R-:W-:Y:S01]  /*49b0*/  FMUL.FTZ R32, R49.reuse, R2.reuse ;  /* 0x0000000231207220 */ /* 0x0c0fe20000410000 */
[----:B------:R-:W-:Y:S01]  /*49c0*/  FMUL.FTZ R35, R49, R33 ;  /* 0x0000002131237220 */ /* 0x000fe20000410000 */
[C---:B------:R-:W-:Y:S01]  /*49d0*/  FFMA.FTZ R34, R102.reuse, R121, R34 ;  /* 0x0000007966227223 */ /* 0x040fe20000010022 */
[----:B------:R-:W-:Y:S01]  /*49e0*/  FFMA.FTZ R119, R102, R3, -R119 ;  /* 0x0000000366777223 */ /* 0x000fe20000010877 */
[C---:B------:R-:W-:Y:S01]  /*49f0*/  FFMA.FTZ R32, R51.reuse, R33, -R32 ;  /* 0x0000002133207223 */ /* 0x040fe20000010820 */
[----:B------:R-:W-:Y:S01]  /*4a00*/  FFMA.FTZ R35, R51, R2, R35 ;  /* 0x0000000233237223 */ /* 0x000fe20000010023 */
[----:B------:R-:W-:Y:S01]  /*4a10*/  FADD.FTZ R122, -R123, R34 ;  /* 0x000000227b7a7221 */ /* 0x000fe20000010100 */
[----:B------:R-:W-:Y:S01]  /*4a20*/  FADD.FTZ R119, R124, R119 ;  /* 0x000000777c777221 */ /* 0x000fe20000010000 */
[----:B------:R-:W-:Y:S01]  /*4a30*/  FFMA.FTZ R32, R5, R54, R32 ;  /* 0x0000003605207223 */ /* 0x000fe20000010020 */
[----:B------:R-:W-:Y:S01]  /*4a40*/  FADD.FTZ R120, RZ, R35 ;  /* 0x00000023ff787221 */ /* 0x000fe20000010000 */
[C---:B------:R-:W-:Y:S01]  /*4a50*/  FMUL.FTZ R124, R103.reuse, -R122 ;  /* 0x8000007a677c7220 */ /* 0x040fe20000410000 */
[-C--:B------:R-:W-:Y:S01]  /*4a60*/  FMUL.FTZ R123, R103, -R119.reuse ;  /* 0x80000077677b7220 */ /* 0x080fe20000410000 */
[C---:B------:R-:W-:Y:S01]  /*4a70*/  FMUL.FTZ R34, R99.reuse, R32 ;  /* 0x0000002063227220 */ /* 0x040fe20000410000 */
        /* <DEDUP_REMOVED lines=8> */
[----:B------:R-:W-:Y:S01]  /*4b00*/  FFMA.FTZ R35, R6, R53, R35 ;  /* 0x0000003506237223 */ /* 0x000fe20000010023 */
[CC--:B------:R-:W-:Y:S01]  /*4b10*/  FMUL.FTZ R130, R107.reuse, -R124.reuse ;  /* 0x8000007c6b827220 */ /* 0x0c0fe20000410000 */
[----:B------:R-:W-:Y:S01]  /*4b20*/  FMUL.FTZ R127, R107, -R123 ;  /* 0x8000007b6b7f7220 */ /* 0x000fe20000410000 */
[C---:B------:R-:W-:Y:S01]  /*4b30*/  FMUL.FTZ R34, R110.reuse, R125 ;  /* 0x0000007d6e227220 */ /* 0x040fe20000410000 */
        /* <DEDUP_REMOVED lines=10> */
[C---:B------:R-:W-:Y:S01]  /*4be0*/  FMUL.FTZ R132, R131.reuse, -R126 ;  /* 0x8000007e83847220 */ /* 0x040fe20000410000 */
[C---:B------:R-:W-:Y:S01]  /*4bf0*/  FMUL.FTZ R130, R131.reuse, R34 ;  /* 0x0000002283827220 */ /* 0x040fe20000410000 */
[-C--:B------:R-:W-:Y:S01]  /*4c00*/  FMUL.FTZ R131, R131, R127.reuse ;  /* 0x0000007f83837220 */ /* 0x080fe20000410000 */
[C---:B------:R-:W-:Y:S01]  /*4c10*/  FFMA.FTZ R138, R129.reuse, R126, -R135 ;  /* 0x0000007e818a7223 */ /* 0x040fe20000010887 */
[C---:B------:R-:W-:Y:S01]  /*4c20*/  FFMA.FTZ R139, R129.reuse, R128, R132 ;  /* 0x00000080818b7223 */ /* 0x040fe20000010084 */
[C---:B------:R-:W-:Y:S01]  /*4c30*/  FFMA.FTZ R132, R129.reuse, R127, R130 ;  /* 0x0000007f81847223 */ /* 0x040fe20000010082 */
[----:B------:R-:W-:Y:S01]  /*4c40*/  FFMA.FTZ R135, R129, R34, -R131 ;  /* 0x0000002281877223 */ /* 0x000fe20000010883 */
[----:B------:R-:W-:Y:S01]  /*4c50*/  FADD.FTZ R130, R137, R138 ;  /* 0x0000008a89827221 */ /* 0x000fe20000010000 */
[----:B------:R-:W-:Y:S01]  /*4c60*/  FADD.FTZ R129, -R136, R139 ;  /* 0x0000008b88817221 */ /* 0x000fe20000010100 */
[----:B------:R-:W-:Y:S01]  /*4c70*/  FADD.FTZ R131, RZ, R132 ;  /* 0x00000084ff837221 */ /* 0x000fe20000010000 */
[----:B------:R-:W-:Y:S01]  /*4c80*/  FADD.FTZ R135, R92, R135 ;  /* 0x000000875c877221 */ /* 0x000fe20000010000 */
        /* <DEDUP_REMOVED lines=10> */
[----:B------:R-:W-:Y:S01]  /*4d30*/  FADD.FTZ R134, R91, R132 ;  /* 0x000000845b867221 */ /* 0x000fe20000010000 */
[----:B------:R-:W-:Y:S01]  /*4d40*/  FADD.FTZ R132, RZ, R107 ;  /* 0x0000006bff847221 */ /* 0x000fe20000010000 */
        /* <DEDUP_REMOVED lines=22> */
[----:B------:R-:W-:Y:S01]  /*4eb0*/  FFMA.FTZ R136, R0, R33, RZ ;  /* 0x0000002100887223 */ /* 0x000fe200000100ff */
[-C--:B------:R-:W-:Y:S01]  /*4ec0*/  FFMA.FTZ R102, R4, -R55.reuse, R33 ;  /* 0x8000003704667223 */ /* 0x080fe20000010021 */
[-C--:B------:R-:W-:Y:S01]  /*4ed0*/  FMUL.FTZ R33, R118, R55.reuse ;  /* 0x0000003776217220 */ /* 0x080fe20000410000 */
[----:B------:R-:W-:Y:S01]  /*4ee0*/  FMUL.FTZ R49, R116, R55 ;  /* 0x0000003774317220 */ /* 0x000fe20000410000 */
[----:B------:R-:W-:Y:S01]  /*4ef0*/  FFMA.FTZ R103, R77, R32, R136 ;  /* 0x000000204d677223 */ /* 0x000fe20000010088 */
[-C--:B------:R-:W-:Y:S01]  /*4f00*/  FFMA.FTZ R136, R5, -R54.reuse, R32 ;  /* 0x8000003605887223 */ /* 0x080fe20000010020 */
[-C--:B------:R-:W-:Y:S01]  /*4f10*/  FMUL.FTZ R111, R104, R54.reuse ;  /* 0x00000036686f7220 */ /* 0x080fe20000410000 */
[----:B------:R-:W-:Y:S01]  /*4f20*/  FMUL.FTZ R32, R2, R33 ;  /* 0x0000002102207220 */ /* 0x000fe20000410000 */
[----:B------:R-:W-:Y:S01]  /*4f30*/  FMUL.FTZ R51, R114, R54 ;  /* 0x0000003672337220 */ /* 0x000fe20000410000 */
[----:B------:R-:W-:Y:S01]  /*4f40*/  FMUL.FTZ R99, R2, R49 ;  /* 0x0000003102637220 */ /* 0x000fe20000410000 */
[C---:B------:R-:W-:Y:S01]  /*4f50*/  FMUL.FTZ R138, R120.reuse, R111 ;  /* 0x0000006f788a7220 */ /* 0x040fe20000410000 */
[----:B------:R-:W-:Y:S01]  /*4f60*/  FFMA.FTZ R32, R49, R102, R32 ;  /* 0x0000006631207223 */ /* 0x000fe20000010020 */
[----:B------:R-:W-:Y:S01]  /*4f70*/  FMUL.FTZ R117, R120, R51 ;  /* 0x0000003378757220 */ /* 0x000fe20000410000 */
[----:B------:R-:W-:Y:S01]  /*4f80*/  FFMA.FTZ R101, R102, R33, -R99 ;  /* 0x0000002166657223 */ /* 0x000fe20000010863 */
[----:B------:R-:W-:Y:S01]  /*4f90*/  FMUL.FTZ R99, R108, R53 ;  /* 0x000000356c637220 */ /* 0x000fe20000410000 */
[----:B------:R-:W-:Y:S01]  /*4fa0*/  FFMA.FTZ R103, R74, R35, R103 ;  /* 0x000000234a677223 */ /* 0x000fe20000010067 */
[-C--:B------:R-:W-:Y:S01]  /*4fb0*/  FFMA.FTZ R140, R6, -R53.reuse, R35 ;  /* 0x80000035068c7223 */ /* 0x080fe20000010023 */
[----:B------:R-:W-:Y:S01]  /*4fc0*/  FFMA.FTZ R33, R51, R136, R138 ;  /* 0x0000008833217223 */ /* 0x000fe2000001008a */
[----:B------:R-:W-:Y:S01]  /*4fd0*/  FADD.FTZ R32, RZ, R32 ;  /* 0x00000020ff207221 */ /* 0x000fe20000010000 */
[----:B------:R-:W-:Y:S01]  /*4fe0*/  FMUL.FTZ R35, R110, R53 ;  /* 0x000000356e237220 */ /* 0x000fe20000410000 */
[----:B------:R-:W-:Y:S01]  /*4ff0*/  FFMA.FTZ R144, R136, R111, -R117 ;  /* 0x0000006f88907223 */ /* 0x000fe20000010875 */
[----:B------:R-:W-:Y:S01]  /*5000*/  FADD.FTZ R101, RZ, R101 ;  /* 0x00000065ff657221 */ /* 0x000fe20000010000 */
[C---:B------:R-:W-:Y:S01]  /*5010*/  FMUL.FTZ R111, R125.reuse, R99 ;  /* 0x000000637d6f7220 */ /* 0x040fe20000410000 */
[----:B------:R-:W-:Y:S01]  /*5020*/  FADD.FTZ R33, R32, R33 ;  /* 0x0000002120217221 */ /* 0x000fe20000010000 */
[-C--:B------:R-:W-:Y:S01]  /*5030*/  FMUL.FTZ R32, R125, R35.reuse ;  /* 0x000000237d207220 */ /* 0x080fe20000410000 */
[----:B------:R-:W-:Y:S01]  /*5040*/  FMUL.FTZ R146, R129, R52 ;  /* 0x0000003481927220 */ /* 0x000fe20000410000 */
[----:B------:R-:W-:Y:S01]  /*5050*/  FADD.FTZ R101, R101, R144 ;  /* 0x0000009065657221 */ /* 0x000fe20000010000 */
[----:B------:R-:W-:Y:S01]  /*5060*/  FFMA.FTZ R144, R140, R35, -R111 ;  /* 0x000000238c907223 */ /* 0x000fe2000001086f */
[----:B------:R-:W-:Y:S01]  /*5070*/  FFMA.FTZ R103, R72, R34, R103 ;  /* 0x0000002248677223 */ /* 0x000fe20000010067 */
[-C--:B------:R-:W-:Y:S01]  /*5080*/  FFMA.FTZ R111, R7, -R52.reuse, R34 ;  /* 0x80000034076f7223 */ /* 0x080fe20000010022 */
[----:B------:R-:W-:Y:S01]  /*5090*/  FMUL.FTZ R138, R130, R52 ;  /* 0x00000034828a7220 */ /* 0x000fe20000410000 */
[----:B------:R-:W-:Y:S01]  /*50a0*/  FFMA.FTZ R34, R99, R140, R32 ;  /* 0x0000008c63227223 */ /* 0x000fe20000010020 */
[C---:B------:R-:W-:Y:S01]  /*50b0*/  FMUL.FTZ R35, R127.reuse, R146 ;  /* 0x000000927f237220 */ /* 0x040fe20000410000 */
[----:B------:R-:W-:Y:S01]  /*50c0*/  FFMA.FTZ R32, R0, -R2, RZ ;  /* 0x8000000200207223 */ /* 0x000fe200000100ff */
[----:B------:R-:W-:Y:S01]  /*50d0*/  FMUL.FTZ R148, R127, R138 ;  /* 0x0000008a7f947220 */ /* 0x000fe20000410000 */
[----:B------:R-:W-:Y:S01]  /*50e0*/  FADD.FTZ R34, R33, R34 ;  /* 0x0000002221227221 */ /* 0x000fe20000010000 */
[----:B------:R-:W-:Y:S01]  /*50f0*/  FFMA.FTZ R35, R138, R111, R35 ;  /* 0x0000006f8a237223 */ /* 0x000fe20000010023 */
[----:B------:R-:W-:Y:S01]  /*5100*/  FFMA.FTZ R33, R77, -R120, R32 ;  /* 0x800000784d217223 */ /* 0x000fe20000010020 */
[----:B------:R-:W-:Y:S01]  /*5110*/  FADD.FTZ R32, R101, R144 ;  /* 0x0000009065207221 */ /* 0x000fe20000010000 */
[-C--:B------:R-:W-:Y:S01]  /*5120*/  FMUL.FTZ R101, R126, R59.reuse ;  /* 0x0000003b7e657220 */ /* 0x080fe20000410000 */
[----:B------:R-:W-:Y:S01]  /*5130*/  FADD.FTZ R34, R34, R35 ;  /* 0x0000002322227221 */ /* 0x000fe20000010000 */
[----:B------:R-:W-:Y:S01]  /*5140*/  FMUL.FTZ R35, R128, R59 ;  /* 0x0000003b80237220 */ /* 0x000fe20000410000 */
[----:B------:R-:W-:Y:S01]  /*5150*/  FFMA.FTZ R117, R111, R146, -R148 ;  /* 0x000000926f757223 */ /* 0x000fe20000010894 */
[----:B------:R-:W-:Y:S01]  /*5160*/  FFMA.FTZ R146, R86, R135, R103 ;  /* 0x0000008756927223 */ /* 0x000fe20000010067 */
[----:B------:R-:W-:Y:S01]  /*5170*/  FADD.FTZ R144, -R92, R135 ;  /* 0x000000875c907221 */ /* 0x000fe20000010100 */
[C---:B------:R-:W-:Y:S01]  /*5180*/  FMUL.FTZ R103, R131.reuse, R101 ;  /* 0x0000006583677220 */ /* 0x040fe20000410000 */
[----:B------:R-:W-:Y:S01]  /*5190*/  FFMA.FTZ R33, R74, -R125, R33 ;  /* 0x8000007d4a217223 */ /* 0x000fe20000010021 */
[-C--:B------:R-:W-:Y:S01]  /*51a0*/  FMUL.FTZ R148, R131, R35.reuse ;  /* 0x0000002383947220 */ /* 0x080fe20000410000 */
[----:B------:R-:W-:Y:S01]  /*51b0*/  FMUL.FTZ R137, R123, R58 ;  /* 0x0000003a7b897220 */ /* 0x000fe20000410000 */
[----:B------:R-:W-:Y:S01]  /*51c0*/  FADD.FTZ R32, R32, R117 ;  /* 0x0000007520207221 */ /* 0x000fe20000010000 */
[----:B------:R-:W-:Y:S01]  /*51d0*/  FFMA.FTZ R117, R144, R35, -R103 ;  /* 0x0000002390757223 */ /* 0x000fe20000010867 */
[----:B------:R-:W-:Y:S01]  /*51e0*/  FFMA.FTZ R33, R72, -R127, R33 ;  /* 0x8000007f48217223 */ /* 0x000fe20000010021 */
[----:B------:R-:W-:Y:S01]  /*51f0*/  FFMA.FTZ R135, R87, R134, R146 ;  /* 0x0000008657877223 */ /* 0x000fe20000010092 */
[----:B------:R-:W-:Y:S01]  /*5200*/  FFMA.FTZ R35, R101, R144, R148 ;  /* 0x0000009065237223 */ /* 0x000fe20000010094 */
[----:B------:R-:W-:Y:S01]  /*5210*/  FMUL.FTZ R103, R124, R58 ;  /* 0x0000003a7c677220 */ /* 0x000fe20000410000 */
[----:B------:R-:W-:Y:S01]  /*5220*/  FADD.FTZ R146, -R91, R134 ;  /* 0x000000865b927221 */ /* 0x000fe20000010100 */
[----:B------:R-:W-:Y:S01]  /*5230*/  FMUL.FTZ R148, R132, R137 ;  /* 0x0000008984947220 */ /* 0x000fe20000410000 */
[----:B------:R-:W-:Y:S01]  /*5240*/  FFMA.FTZ R134, R86, -R131, R33 ;  /* 0x8000008356867223 */ /* 0x000fe20000010021 */
[----:B------:R-:W-:Y:S01]  /*5250*/  FADD.FTZ R34, R34, R35 ;  /* 0x0000002322227221 */ /* 0x000fe20000010000 */
[----:B------:R-:W-:Y:S01]  /*5260*/  FMUL.FTZ R139, R132, R103 ;  /* 0x00000067848b7220 */ /* 0x000fe20000410000 */
[----:B------:R-:W-:Y:S01]  /*5270*/  FFMA.FTZ R33, R103, R146, R148 ;  /* 0x0000009267217223 */ /* 0x000fe20000010094 */
[----:B------:R-:W-:Y:S01]  /*5280*/  FFMA.FTZ R134, R87, -R132, R134 ;  /* 0x8000008457867223 */ /* 0x000fe20000010086 */
[----:B------:R-:W-:Y:S01]  /*5290*/  FADD.FTZ R148, -R90, R107 ;  /* 0x0000006b5a947221 */ /* 0x000fe20000010100 */
[----:B------:R-:W-:Y:S01]  /*52a0*/  FADD.FTZ R152, R89, R142 ;  /* 0x0000008e59987221 */ /* 0x000fe20000010000 */
[----:B------:R-:W-:Y:S01]  /*52b0*/  FADD.FTZ R33, R34, R33 ;  /* 0x0000002122217221 */ /* 0x000fe20000010000 */
[----:B------:R-:W-:Y:S01]  /*52c0*/  FFMA.FTZ R34, R88, R107, R135 ;  /* 0x0000006b58227223 */ /* 0x000fe20000010087 */
[-C--:B------:R-:W-:Y:S01]  /*52d0*/  FMUL.FTZ R107, R119, R57.reuse ;  /* 0x00000039776b7220 */ /* 0x080fe20000410000 */
[----:B------:R-:W-:Y:S01]  /*52e0*/  FMUL.FTZ R35, R122, R57 ;  /* 0x000000397a237220 */ /* 0x000fe20000410000 */
[----:B------:R-:W-:Y:S01]  /*52f0*/  FFMA.FTZ R139, R146, R137, -R139 ;  /* 0x00000089928b7223 */ /* 0x000fe2000001088b */
[----:B------:R-:W-:Y:S01]  /*5300*/  FADD.FTZ R32, R32, R117 ;  /* 0x0000007520207221 */ /* 0x000fe20000010000 */
[----:B------:R-:W-:Y:S01]  /*5310*/  FFMA.FTZ R150, R88, -R97, R134 ;  /* 0x8000006158967223 */ /* 0x000fe20000010086 */
[----:B------:R-:W-:Y:S01]  /*5320*/  FFMA.FTZ R137, R95, R152, R34 ;  /* 0x000000985f897223 */ /* 0x000fe20000010022 */
[----:B------:R-:W-:Y:S01]  /*5330*/  FADD.FTZ R117, RZ, R115 ;  /* 0x00000073ff757221 */ /* 0x000fe20000010000 */
[-C--:B------:R-:W-:Y:S01]  /*5340*/  FMUL.FTZ R134, R3, R56.reuse ;  /* 0x0000003803867220 */ /* 0x080fe20000410000 */
[C---:B------:R-:W-:Y:S01]  /*5350*/  FMUL.FTZ R135, R97.reuse, R107 ;  /* 0x0000006b61877220 */ /* 0x040fe20000410000 */
[-C--:B------:R-:W-:Y:S01]  /*5360*/  FMUL.FTZ R34, R97, R35.reuse ;  /* 0x0000002361227220 */ /* 0x080fe20000410000 */
[----:B------:R-:W-:Y:S01]  /*5370*/  FMUL.FTZ R142, R121, R56 ;  /* 0x00000038798e7220 */ /* 0x000fe20000410000 */
        /* <DEDUP_REMOVED lines=36> */
[----:B------:R-:W-:Y:S02]  /*55c0*/  FMUL.FTZ R135, R45, R3 ;  /* 0x000000032d877220 */ /* 0x000fe40000410000 */
[----:B------:R-:W3:Y:S10]  /*55d0*/  SHFL.DOWN PT, R137, R32, 0x2, 0x1f ;  /* 0x08401f0020897f89 */ /* 0x000ef400000e0000 */
        /* <DEDUP_REMOVED lines=15> */
[----:B------:R-:W-:Y:S01]  /*56d0*/  FFMA.FTZ R154, R44, R3, R135 ;  /* 0x000000032c9a7223 */ /* 0x000fe20000010087 */
[----:B------:R-:W-:Y:S01]  /*56e0*/  FFMA.FTZ R142, R106, R30, -R117 ;  /* 0x0000001e6a8e7223 */ /* 0x000fe20000010875 */
[C---:B------:R-:W-:Y:S01]  /*56f0*/  FMUL.FTZ R30, R105.reuse, R28 ;  /* 0x0000001c691e7220 */ /* 0x040fe20000410000 */
[----:B------:R-:W-:Y:S01]  /*5700*/  FFMA.FTZ R152, R44, R122, -R121 ;  /* 0x0000007a2c987223 */ /* 0x000fe20000010879 */
[C---:B------:R-:W-:Y:S01]  /*5710*/  FFMA.FTZ R117, R106.reuse, R31, R150 ;  /* 0x0000001f6a757223 */ /* 0x040fe20000010096 */
[-C--:B------:R-:W-:Y:S01]  /*5720*/  FMUL.FTZ R31, R105, R29.reuse ;  /* 0x0000001d691f7220 */ /* 0x080fe20000410000 */
[----:B------:R-:W-:Y:S01]  /*5730*/  FFMA.FTZ R29, R106, R29, R30 ;  /* 0x0000001d6a1d7223 */ /* 0x000fe2000001001e */
[----:B------:R-:W-:Y:S01]  /*5740*/  FMUL.FTZ R152, R97, R152 ;  /* 0x0000009861987220 */ /* 0x000fe20000410000 */
[----:B------:R-:W-:Y:S01]  /*5750*/  FFMA.FTZ R154, R154, R115, R137 ;  /* 0x000000739a9a7223 */ /* 0x000fe20000010089 */
[----:B------:R-:W-:Y:S01]  /*5760*/  FADD.FTZ R30, R113, R142 ;  /* 0x0000008e711e7221 */ /* 0x000fe20000010000 */
[----:B0-----:R-:W-:Y:S01]  /*5770*/  @!P0 FADD.FTZ R34, R34, R141 ;  /* 0x0000008d22228221 */ /* 0x001fe20000010000 */
[----:B------:R-:W-:Y:S01]  /*5780*/  FMUL.FTZ R97, R45, R122 ;  /* 0x0000007a2d617220 */ /* 0x000fe20000410000 */
[----:B------:R-:W-:Y:S01]  /*5790*/  FFMA.FTZ R28, R106, R28, -R31 ;  /* 0x0000001c6a1c7223 */ /* 0x000fe2000001081f */
[----:B------:R-:W-:Y:S01]  /*57a0*/  FFMA.FTZ R106, R11, R3, R154 ;  /* 0x000000030b6a7223 */ /* 0x000fe2000001009a */
[----:B-1----:R-:W-:Y:S01]  /*57b0*/  @!P0 FADD.FTZ R35, R35, R158 ;  /* 0x0000009e23238221 */ /* 0x002fe20000010000 */
[----:B------:R-:W0:Y:S01]  /*57c0*/  SHFL.DOWN PT, R115, R34, 0x8, 0x1f ;  /* 0x09001f0022737f89 */ /* 0x000e2200000e0000 */
[----:B------:R-:W-:Y:S01]  /*57d0*/  FMUL.FTZ R3, R45, R126 ;  /* 0x0000007e2d037220 */ /* 0x000fe20000410000 */
[----:B------:R-:W-:Y:S01]  /*57e0*/  FADD.FTZ R31, R112, R117 ;  /* 0x00000075701f7221 */ /* 0x000fe20000010000 */
[----:B--2---:R-:W-:Y:S01]  /*57f0*/  @!P0 FADD.FTZ R33, R33, R156 ;  /* 0x0000009c21218221 */ /* 0x004fe20000010000 */
[----:B------:R-:W1:Y:S01]  /*5800*/  SHFL.DOWN PT, R142, R35, 0x8, 0x1f ;  /* 0x09001f00238e7f89 */ /* 0x000e6200000e0000 */
[-C--:B------:R-:W-:Y:S01]  /*5810*/  FFMA.FTZ R112, R44, R128.reuse, -R3 ;  /* 0x000000802c707223 */ /* 0x080fe20000010803 */
[----:B------:R-:W-:Y:S01]  /*5820*/  FMUL.FTZ R3, R45, R128 ;  /* 0x000000802d037220 */ /* 0x000fe20000410000 */
[----:B---3--:R-:W-:Y:S01]  /*5830*/  @!P0 FADD.FTZ R32, R32, R139 ;  /* 0x0000008b20208221 */ /* 0x008fe20000010000 */
[----:B------:R-:W2:Y:S01]  /*5840*/  SHFL.DOWN PT, R122, R33, 0x8, 0x1f ;  /* 0x09001f00217a7f89 */ /* 0x000ea200000e0000 */
[----:B------:R-:W-:Y:S01]  /*5850*/  ISETP.GT.AND P0, PT, R67, 0x17, PT ;  /* 0x000000174300780c */ /* 0x000fe20003f04270 */
[----:B------:R-:W-:Y:S01]  /*5860*/  FMUL.FTZ R112, R131, R112 ;  /* 0x0000007083707220 */ /* 0x000fe20000410000 */
[C---:B------:R-:W-:Y:S01]  /*5870*/  FFMA.FTZ R3, R44.reuse, R126, R3 ;  /* 0x0000007e2c037223 */ /* 0x040fe20000010003 */
[----:B------:R-:W3:Y:S01]  /*5880*/  SHFL.DOWN PT, R113, R32, 0x8, 0x1f ;  /* 0x09001f0020717f89 */ /* 0x000ee200000e0000 */
[----:B------:R-:W-:Y:S01]  /*5890*/  FFMA.FTZ R105, R44, R119, R97 ;  /* 0x000000772c697223 */ /* 0x000fe20000010061 */
[----:B------:R-:W-:Y:S01]  /*58a0*/  FMUL.FTZ R97, R45, R124 ;  /* 0x0000007c2d617220 */ /* 0x000fe20000410000 */
[----:B------:R-:W-:Y:S01]  /*58b0*/  FADD.FTZ R15, R106, R15 ;  /* 0x0000000f6a0f7221 */ /* 0x000fe20000010000 */
[----:B------:R4:W-:Y:S01]  /*58c0*/  @!P2 STS.128 [R94+0x1980], R28 ;  /* 0x0019801c5e00a388 */ /* 0x0009e20000000c00 */
[----:B------:R-:W-:Y:S01]  /*58d0*/  FFMA.FTZ R105, R105, R148, R152 ;  /* 0x0000009469697223 */ /* 0x000fe20000010098 */
[-C--:B------:R-:W-:Y:S01]  /*58e0*/  FFMA.FTZ R97, R44, R123.reuse, -R97 ;  /* 0x0000007b2c617223 */ /* 0x080fe20000010861 */
[----:B------:R-:W-:-:S02]  /*58f0*/  FMUL.FTZ R123, R45, R123 ;  /* 0x0000007b2d7b7220 */ /* 0x000fc40000410000 */
[----:B------:R-:W-:Y:S01]  /*5900*/  FFMA.FTZ R105, R10, R119, R105 ;  /* 0x000000770a697223 */ /* 0x000fe20000010069 */
[----:B------:R-:W-:Y:S01]  /*5910*/  FMUL.FTZ R132, R132, R97 ;  /* 0x0000006184847220 */ /* 0x000fe20000410000 */
[----:B------:R-:W-:Y:S01]  /*5920*/  FFMA.FTZ R123, R44, R124, R123 ;  /* 0x0000007c2c7b7223 */ /* 0x000fe2000001007b */
[----:B0-----:R-:W-:Y:S01]  /*5930*/  @!P0 FADD.FTZ R34, R34, R115 ;  /* 0x0000007322228221 */ /* 0x001fe20000010000 */
[----:B------:R-:W-:Y:S02]  /*5940*/  FADD.FTZ R14, R105, R14 ;  /* 0x0000000e690e7221 */ /* 0x000fe40000010000 */
[----:B------:R-:W-:Y:S01]  /*5950*/  FFMA.FTZ R132, R123, R146, R132 ;  /* 0x000000927b847223 */ /* 0x000fe20000010084 */
[----:B-1----:R-:W-:Y:S01]  /*5960*/  @!P0 FADD.FTZ R35, R35, R142 ;  /* 0x0000008e23238221 */ /* 0x002fe20000010000 */
[----:B------:R-:W0:Y:S02]  /*5970*/  SHFL.DOWN PT, R115, R34, 0x10, 0x1f ;  /* 0x0a001f0022737f89 */ /* 0x000e2400000e0000 */
[----:B------:R-:W-:Y:S01]  /*5980*/  FFMA.FTZ R132, R9, R124, R132 ;  /* 0x0000007c09847223 */ /* 0x000fe20000010084 */
[----:B----4-:R-:W-:Y:S01]  /*5990*/  FMUL.FTZ R28, R45, R130 ;  /* 0x000000822d1c7220 */ /* 0x010fe20000410000 */
[----:B--2---:R-:W-:Y:S01]  /*59a0*/  @!P0 FADD.FTZ R33, R33, R122 ;  /* 0x0000007a21218221 */ /* 0x004fe20000010000 */
[----:B------:R-:W-:Y:S01]  /*59b0*/  FFMA.FTZ R29, R3, R144, R112 ;  /* 0x00000090031d7223 */ /* 0x000fe20000010070 */
[----:B------:R-:W-:Y:S01]  /*59c0*/  FMUL.FTZ R3, R45, R108 ;  /* 0x0000006c2d037220 */ /* 0x000fe20000410000 */
[----:B---3--:R-:W-:Y:S01]  /*59d0*/  @!P0 FADD.FTZ R32, R32, R113 ;  /* 0x0000007120208221 */ /* 0x008fe20000010000 */
[-C--:B------:R-:W-:Y:S01]  /*59e0*/  FFMA.FTZ R28, R44, R129.reuse, -R28 ;  /* 0x000000812c1c7223 */ /* 0x080fe2000001081c */
[----:B------:R-:W1:Y:S01]  /*59f0*/  SHFL.DOWN PT, R122, R35, 0x10, 0x1f ;  /* 0x0a001f00237a7f89 */ /* 0x000e6200000e0000 */
[----:B------:R-:W-:Y:S01]  /*5a00*/  ISETP.GT.AND P0, PT, R67, 0xf, PT ;  /* 0x0000000f4300780c */ /* 0x000fe20003f04270 */
[----:B------:R-:W-:Y:S01]  /*5a10*/  FFMA.FTZ R97, R8, R126, R29 ;  /* 0x0000007e08617223 */ /* 0x000fe2000001001d */
[----:B------:R-:W-:Y:S01]  /*5a20*/  FMUL.FTZ R127, R127, R28 ;  /* 0x0000001c7f7f7220 */ /* 0x000fe20000410000 */
[----:B------:R-:W2:Y:S01]  /*5a30*/  SHFL.DOWN PT, R112, R33, 0x10, 0x1f ;  /* 0x0a001f0021707f89 */ /* 0x000ea200000e0000 */
[C---:B------:R-:W-:Y:S01]  /*5a40*/  FFMA.FTZ R28, R44.reuse, R110, -R3 ;  /* 0x0000006e2c1c7223 */ /* 0x040fe20000010803 */
[C---:B------:R-:W-:Y:S01]  /*5a50*/  FMUL.FTZ R3, R45.reuse, R114 ;  /* 0x000000722d037220 */ /* 0x040fe20000410000 */
[C---:B------:R-:W-:Y:S01]  /*5a60*/  FMUL.FTZ R129, R45.reuse, R129 ;  /* 0x000000812d817220 */ /* 0x040fe20000410000 */
[----:B------:R-:W3:Y:S01]  /*5a70*/  SHFL.DOWN PT, R113, R32, 0x10, 0x1f ;  /* 0x0a001f0020717f89 */ /* 0x000ee200000e0000 */
[C---:B------:R-:W-:Y:S01]  /*5a80*/  FMUL.FTZ R31, R45.reuse, R110 ;  /* 0x0000006e2d1f7220 */ /* 0x040fe20000410000 */
[CC--:B------:R-:W-:Y:S01]  /*5a90*/  FFMA.FTZ R3, R44.reuse, R104.reuse, -R3 ;  /* 0x000000682c037223 */ /* 0x0c0fe20000010803 */
[----:B------:R-:W-:Y:S01]  /*5aa0*/  FMUL.FTZ R29, R45, R104 ;  /* 0x000000682d1d7220 */ /* 0x000fe20000410000 */
[----:B------:R-:W-:Y:S01]  /*5ab0*/  FFMA.FTZ R30, R44, R130, R129 ;  /* 0x000000822c1e7223 */ /* 0x000fe20000010081 */
[----:B------:R-:W-:Y:S01]  /*5ac0*/  FMUL.FTZ R28, R125, R28 ;  /* 0x0000001c7d1c7220 */ /* 0x000fe20000410000 */
[----:B------:R-:W-:Y:S01]  /*5ad0*/  FMUL.FTZ R120, R120, R3 ;  /* 0x0000000378787220 */ /* 0x000fe20000410000 */
[C---:B------:R-:W-:Y:S01]  /*5ae0*/  FMUL.FTZ R3, R45.reuse, R116 ;  /* 0x000000742d037220 */ /* 0x040fe20000410000 */
[----:B------:R-:W-:Y:S01]  /*5af0*/  FMUL.FTZ R45, R45, R118 ;  /* 0x000000762d2d7220 */ /* 0x000fe20000410000 */
[C---:B------:R-:W-:Y:S01]  /*5b00*/  FFMA.FTZ R31, R44.reuse, R108, R31 ;  /* 0x0000006c2c1f7223 */ /* 0x040fe2000001001f */
[C---:B------:R-:W-:Y:S01]  /*5b10*/  FFMA.FTZ R29, R44.reuse, R114, R29 ;  /* 0x000000722c1d7223 */ /* 0x040fe2000001001d */
[C---:B------:R-:W-:Y:S01]  /*5b20*/  FFMA.FTZ R3, R44.reuse, R118, -R3 ;  /* 0x000000762c037223 */ /* 0x040fe20000010803 */
[----:B------:R-:W-:Y:S01]  /*5b30*/  FFMA.FTZ R45, R44, R116, R45 ;  /* 0x000000742c2d7223 */ /* 0x000fe2000001002d */
[----:B0-----:R-:W-:Y:S01]  /*5b40*/  @!P0 FADD.FTZ R34, R34, R115 ;  /* 0x0000007322228221 */ /* 0x001fe20000010000 */
[----:B------:R-:W-:Y:S01]  /*5b50*/  FFMA.FTZ R30, R30, R111, R127 ;  /* 0x0000006f1e1e7223 */ /* 0x000fe2000001007f */
[----:B------:R-:W-:Y:S01]  /*5b60*/  FMUL.FTZ R2, R2, R3 ;  /* 0x0000000302027220 */ /* 0x000fe20000410000 */
        /* <DEDUP_REMOVED lines=10> */
[----:B------:R-:W-:Y:S01]  /*5c10*/  FADD.FTZ R13, R132, R13 ;  /* 0x0000000d840d7221 */ /* 0x000fe20000010000 */
[----:B------:R-:W-:Y:S01]  /*5c20*/  FADD.FTZ R12, R97, R12 ;  /* 0x0000000c610c7221 */ /* 0x000fe20000010000 */
[----:B------:R-:W-:Y:S01]  /*5c30*/  FADD.FTZ R19, R30, R19 ;  /* 0x000000131e137221 */ /* 0x000fe20000010000 */
[----:B------:R0:W-:Y:S01]  /*5c40*/  @!P1 STS.128 [R60+0x440], R32 ;  /* 0x000440203c009388 */ /* 0x0001e20000000c00 */
        /* <DEDUP_REMOVED lines=14> */
.L_x_16645:
[----:B------:R-:W-:Y:S05]  /*5d30*/  BSYNC B0 ;  /* 0x0000000000007941 */ /* 0x000fea0003800000 */
.L_x_16644:
        /* <DEDUP_REMOVED lines=14> */
.L_x_16631:
        /* <DEDUP_REMOVED lines=20> */
[----:B------:R3:W-:Y:S04]  /*5f60*/  STS.128 [R60], R20 ;  /* 0x000000143c007388 */ /* 0x0007e80000000c00 */
[----:B------:R-:W-:Y:S01]  /*5f70*/  STS.128 [R60+0x10], R24 ;  /* 0x000010183c007388 */ /* 0x000fe20000000c00 */
[----:B------:R-:W-:Y:S01]  /*5f80*/  NOP ;  /* 0x0000000000007918 */ /* 0x000fe20000000000 */
[--C-:B0-----:R-:W-:Y:S01]  /*5f90*/  FADD.FTZ R32, R32, R66.reuse ;  /* 0x0000004220207221 */ /* 0x101fe20000010000 */
[--C-:B------:R-:W-:Y:S01]  /*5fa0*/  FADD.FTZ R33, R33, R66.reuse ;  /* 0x0000004221217221 */ /* 0x100fe20000010000 */
[--C-:B------:R-:W-:Y:S01]  /*5fb0*/  FADD.FTZ R34, R34, R66.reuse ;  /* 0x0000004222227221 */ /* 0x100fe20000010000 */
[--C-:B-1----:R-:W-:Y:S01]  /*5fc0*/  FADD.FTZ R28, R5, R66.reuse ;  /* 0x00000042051c7221 */ /* 0x102fe20000010000 */
[--C-:B------:R-:W-:Y:S01]  /*5fd0*/  FADD.FTZ R6, R6, R66.reuse ;  /* 0x0000004206067221 */ /* 0x100fe20000010000 */
        /* <DEDUP_REMOVED lines=39> */
[----:B---3--:R-:W-:Y:S01]  /*6250*/  @!P5 FADD.FTZ R20, R3, 1 ;  /* 0x3f8000000314d421 */ /* 0x008fe20000010000 */
[----:B------:R-:W-:-:S04]  /*6260*/  IMAD.WIDE.U32 R2, R46, UR16, R28 ;  /* 0x000000102e027c25 */ /* 0x000fc8000f8e001c */
[----:B0-----:R-:W-:Y:S01]  /*6270*/  IMAD.WIDE.U32 R28, R44, UR16, R28 ;  /* 0x000000102c1c7c25 */ /* 0x001fe2000f8e001c */
[----:B------:R-:W-:Y:S01]  /*6280*/  IADD3 R3, R3, R21, RZ ;  /* 0x0000001503037210 */ /* 0x000fe20007ffe0ff */
[----:B------:R0:W3:Y:S01]  /*6290*/  @!P1 MUFU.RCP R35, R9 ;  /* 0x0000000900239308 */ /* 0x0000e20000001000 */
[----:B-1----:R-:W1:Y:S01]  /*62a0*/  LDS.128 R4, [R50] ;  /* 0x0000000032047984 */ /* 0x002e620000000c00 */
[----:B------:R-:W-:Y:S02]  /*62b0*/  IMAD R21, R75, UR5, R22 ;  /* 0x000000054b157c24 */ /* 0x000fe4000f8e0216 */
[----:B----4-:R-:W-:Y:S01]  /*62c0*/  @!P0 FMUL.FTZ R13, R13, R34 ;  /* 0x000000220d0d8220 */ /* 0x010fe20000410000 */
[----:B------:R-:W-:Y:S01]  /*62d0*/  IMAD.WIDE.U32 R2, R75, UR4, R2 ;  /* 0x000000044b027c25 */ /* 0x000fe2000f8e0002 */
[----:B------:R-:W-:Y:S02]  /*62e0*/  ULDC.64 UR4, c[0x0][0x3b0] ;  /* 0x0000ec0000047ab9 */ /* 0x000fe40000000a00 */
[----:B------:R-:W4:Y:S01]  /*62f0*/  @!P3 MUFU.EX2 R0, R0 ;  /* 0x000000000000b308 */ /* 0x000f220000000800 */
[----:B0-----:R-:W0:Y:S01]  /*6300*/  LDS.128 R8, [R50+0x200] ;  /* 0x0002000032087984 */ /* 0x001e220000000c00 */
[----:B------:R-:W-:Y:S01]  /*6310*/  IADD3 R3, R3, R21, RZ ;  /* 0x0000001503037210 */ /* 0x000fe20007ffe0ff */
[----:B-----5:R-:W-:-:S05]  /*6320*/  @!P6 FADD.FTZ R31, R31, 1 ;  /* 0x3f8000001f1fe421 */ /* 0x020fca0000010000 */
[----:B------:R2:W5:Y:S01]  /*6330*/  @!P5 MUFU.RCP R23, R20 ;  /* 0x000000140017d308 */ /* 0x0005620000001000 */
[----:B---3--:R-:W-:Y:S01]  /*6340*/  @!P1 FMUL.FTZ R14, R14, R35 ;  /* 0x000000230e0e9220 */ /* 0x008fe20000410000 */
[----:B------:R-:W-:-:S04]  /*6350*/  IADD3 R36, P1, R36, -0x400, RZ ;  /* 0xfffffc0024247810 */ /* 0x000fc80007f3e0ff */
[----:B------:R-:W-:Y:S02]  /*6360*/  IADD3.X R37, R37, -0x1, RZ, P1, !PT ;  /* 0xffffffff25257810 */ /* 0x000fe40000ffe4ff */
[----:B------:R-:W3:Y:S01]  /*6370*/  @!P4 MUFU.RCP R30, R30 ;  /* 0x0000001e001ec308 */ /* 0x000ee20000001000 */
[----:B--2---:R-:W-:Y:S01]  /*6380*/  LEA R20, P0, R2, R48, 0x2 ;  /* 0x0000003002147211 */ /* 0x004fe200078010ff */
[----:B----4-:R-:W-:-:S03]  /*6390*/  @!P3 FADD.FTZ R0, R0, 1 ;  /* 0x3f8000000000b421 */ /* 0x010fc60000010000 */
[----:B------:R-:W-:-:S03]  /*63a0*/  LEA.HI.X R21, R2, R49, R3, 0x2, P0 ;  /* 0x0000003102157211 */ /* 0x000fc600000f1403 */
[----:B------:R-:W2:Y:S01]  /*63b0*/  @!P3 MUFU.RCP R33, R0 ;  /* 0x000000000021b308 */ /* 0x000ea20000001000 */
[----:B-----5:R-:W-:Y:S01]  /*63c0*/  @!P5 FMUL.FTZ R18, R18, R23 ;  /* 0x000000171212d220 */ /* 0x020fe20000410000 */
[----:B------:R-:W-:-:S06]  /*63d0*/  IMAD.WIDE R2, R85, 0x10, R20 ;  /* 0x0000001055027825 */ /* 0x000fcc00078e0214 */
[----:B------:R-:W4:Y:S01]  /*63e0*/  @!P6 MUFU.RCP R0, R31 ;  /* 0x0000001f0000e308 */ /* 0x000f220000001000 */
[----:B-1----:R1:W-:Y:S01]  /*63f0*/  STG.E.128 desc[UR14][R2.64], R4 ;  /* 0x0000000402007986 */ /* 0x0023e2000c101d0e */
[----:B---3--:R-:W-:-:S06]  /*6400*/  @!P4 FMUL.FTZ R17, R17, R30 ;  /* 0x0000001e1111c220 */ /* 0x008fcc0000410000 */
[----:B------:R-:W3:Y:S01]  /*6410*/  @!P2 MUFU.RCP R32, R32 ;  /* 0x000000200020a308 */ /* 0x000ee20000001000 */
[----:B0-----:R0:W-:Y:S01]  /*6420*/  STG.E.128 desc[UR14][R2.64+0x200], R8 ;  /* 0x0002000802007986 */ /* 0x0011e2000c101d0e */
[----:B--2---:R-:W-:Y:S01]  /*6430*/  @!P3 FMUL.FTZ R16, R16, R33 ;  /* 0x000000211010b220 */ /* 0x004fe20000410000 */
[----:B------:R-:W-:Y:S01]  /*6440*/  BAR.SYNC.DEFER_BLOCKING 0x0 ;  /* 0x0000000000007b1d */ /* 0x000fe20000010000 */
[----:B------:R-:W-:Y:S01]  /*6450*/  IADD3 R64, P3, R64, -0x400, RZ ;  /* 0xfffffc0040407810 */ /* 0x000fe20007f7e0ff */
[----:B----4-:R-:W-:Y:S01]  /*6460*/  @!P6 FMUL.FTZ R19, R19, R0 ;  /* 0x000000001313e220 */ /* 0x010fe20000410000 */
[----:B------:R-:W-:Y:S02]  /*6470*/  IMAD R0, R44, UR17, RZ ;  /* 0x000000112c007c24 */ /* 0x000fe4000f8e02ff */
[----:B------:R-:W-:Y:S02]  /*6480*/  IADD3.X R63, R63, -0x1, RZ, P3, !PT ;  /* 0xffffffff3f3f7810 */ /* 0x000fe40001ffe4ff */
[----:B------:R-:W-:-:S02]  /*6490*/  IMAD R31, R45, UR16, R0 ;  /* 0x000000102d1f7c24 */ /* 0x000fc4000f8e0200 */
[----:B------:R-:W-:Y:S02]  /*64a0*/  IMAD R0, R70, UR4, RZ ;  /* 0x0000000446007c24 */ /* 0x000fe4000f8e02ff */
[----:B---3--:R-:W-:Y:S01]  /*64b0*/  @!P2 FMUL.FTZ R15, R15, R32 ;  /* 0x000000200f0fa220 */ /* 0x008fe20000410000 */
[----:B------:R-:W-:Y:S01]  /*64c0*/  IADD3 R62, P2, R62, -0x400, RZ ;  /* 0xfffffc003e3e7810 */ /* 0x000fe20007f5e0ff */
[----:B------:R-:W2:Y:S01]  /*64d0*/  LDC.64 R32, c[0x0][0x3f0] ;  /* 0x0000fc00ff207b82 */ /* 0x000ea20000000a00 */
[----:B------:R-:W-:Y:S01]  /*64e0*/  IADD3 R29, R29, R31, RZ ;  /* 0x0000001f1d1d7210 */ /* 0x000fe20007ffe0ff */
[----:B-1----:R-:W-:Y:S01]  /*64f0*/  IMAD R5, R75, UR5, R0 ;  /* 0x000000054b057c24 */ /* 0x002fe2000f8e0200 */
[----:B------:R-:W-:Y:S01]  /*6500*/  IADD3.X R61, R61, -0x1, RZ, P2, !PT ;  /* 0xffffffff3d3d7810 */ /* 0x000fe200017fe4ff */
[----:B0-----:R-:W-:Y:S01]  /*6510*/  IMAD.WIDE.U32 R2, R75, UR4, R28 ;  /* 0x000000044b027c25 */ /* 0x001fe2000f8e001c */
[----:B------:R0:W-:Y:S04]  /*6520*/  STS.128 [R60], R16 ;  /* 0x000000103c007388 */ /* 0x0001e80000000c00 */
[----:B------:R-:W-:Y:S01]  /*6530*/  IADD3 R0, R3, R5, RZ ;  /* 0x0000000503007210 */ /* 0x000fe20007ffe0ff */
[----:B------:R1:W-:Y:S01]  /*6540*/  STS.128 [R60+0x10], R12 ;  /* 0x0000100c3c007388 */ /* 0x0003e20000000c00 */
[----:B------:R-:W-:-:S03]  /*6550*/  NOP ;  /* 0x0000000000007918 */ /* 0x000fc60000000000 */
[----:B------:R-:W3:Y:S01]  /*6560*/  LDS.128 R20, [R50] ;  /* 0x0000000032147984 */ /* 0x000ee20000000c00 */
[----:B--2---:R-:W-:-:S03]  /*6570*/  LEA R4, P0, R2, R32, 0x2 ;  /* 0x0000002002047211 */ /* 0x004fc600078010ff */
[----:B------:R-:W2:Y:S01]  /*6580*/  LDS.128 R24, [R50+0x200] ;  /* 0x0002000032187984 */ /* 0x000ea20000000c00 */
[----:B0-----:R-:W-:Y:S01]  /*6590*/  FADD.FTZ R16, R16, R71 ;  /* 0x0000004710107221 */ /* 0x001fe20000010000 */
[----:B------:R-:W-:-:S03]  /*65a0*/  LEA.HI.X R5, R2, R33, R0, 0x2, P0 ;  /* 0x0000002102057211 */ /* 0x000fc600000f1400 */
[----:B------:R-:W-:Y:S01]  /*65b0*/  FADD.FTZ R17, R16, R17 ;  /* 0x0000001110117221 */ /* 0x000fe20000010000 */
[----:B------:R-:W-:Y:S01]  /*65c0*/  ISETP.GT.AND P0, PT, R65, 0x1, PT ;  /* 0x000000014100780c */ /* 0x000fe20003f04270 */
[----:B------:R-:W-:-:S04]  /*65d0*/  IMAD.WIDE R2, R85, 0x10, R4 ;  /* 0x0000001055027825 */ /* 0x000fc800078e0204 */
[----:B------:R-:W-:Y:S01]  /*65e0*/  FADD.FTZ R18, R17, R18 ;  /* 0x0000001211127221 */ /* 0x000fe20000010000 */
[----:B------:R-:W-:-:S03]  /*65f0*/  MOV R65, R51 ;  /* 0x0000003300417202 */ /* 0x000fc60000000f00 */
[----:B------:R-:W-:-:S04]  /*6600*/  FADD.FTZ R19, R18, R19 ;  /* 0x0000001312137221 */ /* 0x000fc80000010000 */
[----:B-1----:R-:W-:-:S04]  /*6610*/  FADD.FTZ R12, R19, R12 ;  /* 0x0000000c130c7221 */ /* 0x002fc80000010000 */
[----:B------:R-:W-:-:S04]  /*6620*/  FADD.FTZ R13, R12, R13 ;  /* 0x0000000d0c0d7221 */ /* 0x000fc80000010000 */
[----:B------:R-:W-:-:S04]  /*6630*/  FADD.FTZ R14, R13, R14 ;  /* 0x0000000e0d0e7221 */ /* 0x000fc80000010000 */
[----:B------:R-:W-:Y:S01]  /*6640*/  FADD.FTZ R71, R14, R15 ;  /* 0x0000000f0e477221 */ /* 0x000fe20000010000 */
[----:B---3--:R0:W-:Y:S04]  /*6650*/  STG.E.128 desc[UR14][R2.64], R20 ;  /* 0x0000001402007986 */ /* 0x0081e8000c101d0e */
[----:B--2---:R0:W-:Y:S01]  /*6660*/  STG.E.128 desc[UR14][R2.64+0x200], R24 ;  /* 0x0002001802007986 */ /* 0x0041e2000c101d0e */
[----:B------:R-:W-:Y:S05]  /*6670*/  @P0 BRA `(.L_x_16647) ;  /* 0xffffff9c00f40947 */ /* 0x000fea000383ffff */
.L_x_16613:
        /* <DEDUP_REMOVED lines=26> */
.L_x_16649:
[----:B------:R-:W-:Y:S05]  /*6820*/  BSYNC B0 ;  /* 0x0000000000007941 */ /* 0x000fea0003800000 */
.L_x_16648:
        /* <DEDUP_REMOVED lines=29> */
.L_x_16651:
[----:B0-----:R-:W2:Y:S02]  /*6a00*/  S2R R21, SR_TID.X ;  /* 0x0000000000157919 */ /* 0x001ea40000002100 */
.L_x_16652:
[----:B------:R-:W-:Y:S05]  /*6a10*/  BSYNC B0 ;  /* 0x0000000000007941 */ /* 0x000fea0003800000 */
.L_x_16650:
        /* <DEDUP_REMOVED lines=25> */
[C---:B0-----:R-:W-:Y:S01]  /*6bb0*/  IMAD.WIDE.U32 R6, R75.reuse, UR6, RZ ;  /* 0x000000064b067c25 */ /* 0x041fe2000f8e00ff */
        /* <DEDUP_REMOVED lines=17> */
.L_x_16654:
        /* <DEDUP_REMOVED lines=64> */
.L_x_16653:
[----:B------:R-:W-:Y:S05]  /*70d0*/  EXIT ;  /* 0x000000000000794d */ /* 0x000fea0003800000 */
.L_x_16655:
        /* <DEDUP_REMOVED lines=10> */
.L_x_19016:


//--------------------- .text._Z25selective_scan_bwd_kernelI32Selective_Scan_bwd_kernel_traitsILi32ELi8ELb1ELb0ELb1ELb0ELb0EfN3c107complexIfEEEEv12SSMParamsBwd --------------------------
	.section	.text._Z25selective_scan_bwd_kernelI32Selective_Scan_bwd_kernel_traitsILi32ELi8ELb1ELb0ELb1ELb0ELb0EfN3c107complexIfEEEEv12SSMParamsBwd,"ax",@progbits
	.align	128
        .global         _Z25selective_scan_bwd_kernelI32Selective_Scan_bwd_kernel_traitsILi32ELi8ELb1ELb0ELb1ELb0ELb0EfN3c107complexIfEEEEv12SSMParamsBwd
        .type           _Z25selective_scan_bwd_kernelI32Selective_Scan_bwd_kernel_traitsILi32ELi8ELb1ELb0ELb1ELb0ELb0EfN3c107complexIfEEEEv12SSMParamsBwd,@function
        .size           _Z25selective_scan_bwd_kernelI32Selective_Scan_bwd_kernel_traitsILi32ELi8ELb1ELb0ELb1ELb0ELb0EfN3c107complexIfEEEEv12SSMParamsBwd,(.L_x_19017 - _Z25selective_scan_bwd_kernelI32Selective_Scan_bwd_kernel_traitsILi32ELi8ELb1ELb0ELb1ELb0ELb0EfN3c107complexIfEEEEv12SSMParamsBwd)
        .other          _Z25selective_scan_bwd_kernelI32Selective_Scan_bwd_kernel_traitsILi32ELi8ELb1ELb0ELb1ELb0ELb0EfN3c107complexIfEEEEv12SSMParamsBwd,@"STO_CUDA_ENTRY STV_DEFAULT"
_Z25selective_scan_bwd_kernelI32Selective_Scan_bwd_kernel_traitsILi32ELi8ELb1ELb0ELb1ELb0ELb0EfN3c107complexIfEEEEv12SSMParamsBwd:
.text._Z25selective_scan_bwd_kernelI32Selective_Scan_bwd_kernel_traitsILi32ELi8ELb1ELb0ELb1ELb0ELb0EfN3c107complexIfEEEEv12SSMParamsBwd:
        /* <DEDUP_REMOVED lines=133> */
[----:B------:R-:W-:Y:S01]  /*0850*/  ULDC UR4, c[0x0][0x224] ;  /* 0x0000890000047ab9 */ /* 0x000fe20000000800 */
[----:B------:R-:W-:Y:S01]  /*0860*/  MOV R109, RZ ;  /* 0x000000ff006d7202 */ /* 0x000fe20000000f00 */
[----:B------:R-:W1:Y:S01]  /*0870*/  S2R R108, SR_LANEID ;  /* 0x00000000006c7919 */ /* 0x000e620000000000 */
[----:B------:R-:W-:Y:S02]  /*0880*/  MOV R111, RZ ;  /* 0x000000ff006f7202 */ /* 0x000fe40000000f00 */
[----:B------:R-:W-:Y:S01]  /*0890*/  MOV R101, UR4 ;  /* 0x0000000400657c02 */ /* 0x000fe20008000f00 */
[----:B------:R-:W-:Y:S01]  /*08a0*/  UMOV UR4, URZ ;  /* 0x0000003f00047c82 */ /* 0x000fe20008000000 */
[----:B0-----:R-:W-:-:S04]  /*08b0*/  SHF.L.U32 R99, R110, 0x1, RZ ;  /* 0x000000016e637819 */ /* 0x001fc800000006ff */
[----:B-1----:R-:W-:-:S07]  /*08c0*/  LOP3.LUT R99, R99, 0xffffffc0, RZ, 0xc0, !PT ;  /* 0xffffffc063637812 */ /* 0x002fce00078ec0ff */
.L_x_16706:
[----:B------:R-:W-:Y:S01]  /*08d0*/  BAR.SYNC.DEFER_BLOCKING 0x0 ;  /* 0x0000000000007b1d */ /* 0x000fe20000010000 */
[----:B0-----:R-:W-:-:S05]  /*08e0*/  LOP3.LUT R96, R99, 0x1f, R110, 0xf8, !PT ;  /* 0x0000001f63607812 */ /* 0x001fca00078ef86e */
[C---:B------:R-:W-:Y:S01]  /*08f0*/  IMAD.WIDE R2, R96.reuse, 0x10, R106 ;  /* 0x0000001060027825 */ /* 0x040fe200078e026a */
[----:B------:R-:W0:Y:S01]  /*0900*/  S2R R0, SR_CgaCtaId ;  /* 0x0000000000007919 */ /* 0x000e220000008800 */
[----:B------:R-:W-:Y:S01]  /*0910*/  MOV R97, 0x400 ;  /* 0x0000040000617802 */ /* 0x000fe20000000f00 */
[----:B------:R-:W-:Y:S02]  /*0920*/  ULDC UR5, c[0x0][0x21c] ;  /* 0x0000870000057ab9 */ /* 0x000fe40000000800 */
[----:B------:R-:W2:Y:S04]  /*0930*/  LDG.E.128 R8, desc[UR12][R2.64] ;  /* 0x0000000c02087981 */ /* 0x000ea8000c1e1d00 */
[----:B------:R-:W3:Y:S01]  /*0940*/  LDG.E.128 R20, desc[UR12][R2.64+0x200] ;  /* 0x0002000c02147981 */ /* 0x000ee2000c1e1d00 */
[----:B------:R-:W-:Y:S01]  /*0950*/  IMAD.WIDE R4, R96, 0x10, R104 ;  /* 0x0000001060047825 */ /* 0x000fe200078e0268 */
[----:B0-----:R-:W-:-:S04]  /*0960*/  LEA R97, R0, R97, 0x18 ;  /* 0x0000006100617211 */ /* 0x001fc800078ec0ff */
[CC--:B------:R-:W-:Y:S02]  /*0970*/  LEA R95, R108.reuse, R97.reuse, 0x4 ;  /* 0x000000616c5f7211 */ /* 0x0c0fe400078e20ff */
[----:B------:R-:W-:-:S03]  /*0980*/  LEA R0, R108, R97, 0x5 ;  /* 0x000000616c007211 */ /* 0x000fc600078e28ff */
[----:B--2---:R0:W-:Y:S04]  /*0990*/  STS.128 [R95], R8 ;  /* 0x000000085f007388 */ /* 0x0041e80000000c00 */
[----:B---3--:R-:W-:Y:S01]  /*09a0*/  STS.128 [R95+0x200], R20 ;  /* 0x000200145f007388 */ /* 0x008fe20000000c00 */
[----:B------:R-:W-:-:S03]  /*09b0*/  NOP ;  /* 0x0000000000007918 */ /* 0x000fc60000000000 */
[----:B------:R-:W-:Y:S04]  /*09c0*/  LDS.128 R12, [R0] ;  /* 0x00000000000c7984 */ /* 0x000fe80000000c00 */
[----:B------:R-:W-:Y:S01]  /*09d0*/  LDS.128 R16, [R0+0x10] ;  /* 0x0000100000107984 */ /* 0x000fe20000000c00 */
[----:B------:R-:W-:Y:S06]  /*09e0*/  BAR.SYNC.DEFER_BLOCKING 0x0 ;  /* 0x0000000000007b1d */ /* 0x000fec0000010000 */
[----:B------:R-:W2:Y:S04]  /*09f0*/  LDG.E.128 R28, desc[UR12][R4.64] ;  /* 0x0000000c041c7981 */ /* 0x000ea8000c1e1d00 */
[----:B------:R-:W3:Y:S01]  /*0a00*/  LDG.E.128 R32, desc[UR12][R4.64+0x200] ;  /* 0x0002000c04207981 */ /* 0x000ee2000c1e1d00 */
[----:B------:R-:W-:-:S03]  /*0a10*/  IMAD.WIDE R2, R96, 0x10, R102 ;  /* 0x0000001060027825 */ /* 0x000fc600078e0266 */
[----:B--2---:R-:W-:Y:S04]  /*0a20*/  STS.128 [R95], R28 ;  /* 0x0000001c5f007388 */ /* 0x004fe80000000c00 */
[----:B---3--:R-:W-:Y:S01]  /*0a30*/  STS.128 [R95+0x200], R32 ;  /* 0x000200205f007388 */ /* 0x008fe20000000c00 */
[----:B------:R-:W-:-:S03]  /*0a40*/  NOP ;  /* 0x0000000000007918 */ /* 0x000fc60000000000 */
[----:B------:R-:W-:Y:S04]  /*0a50*/  LDS.128 R20, [R0] ;  /* 0x0000000000147984 */ /* 0x000fe80000000c00 */
[----:B------:R-:W-:Y:S01]  /*0a60*/  LDS.128 R24, [R0+0x10] ;  /* 0x0000100000187984 */ /* 0x000fe20000000c00 */
[----:B------:R-:W-:Y:S06]  /*0a70*/  BAR.SYNC.DEFER_BLOCKING 0x0 ;  /* 0x0000000000007b1d */ /* 0x000fec0000010000 */
[----:B0-----:R-:W2:Y:S04]  /*0a80*/  LDG.E.128 R8, desc[UR12][R2.64] ;  /* 0x0000000c02087981 */ /* 0x001ea8000c1e1d00 */
[----:B------:R-:W3:Y:S01]  /*0a90*/  LDG.E.128 R36, desc[UR12][R2.64+0x200] ;  /* 0x0002000c02247981 */ /* 0x000ee2000c1e1d00 */
[----:B------:R-:W-:-:S03]  /*0aa0*/  ISETP.LT.AND P0, PT, RZ, UR5, PT ;  /* 0x00000005ff007c0c */ /* 0x000fc6000bf01270 */
[----:B--2---:R-:W-:Y:S04]  /*0ab0*/  STS.128 [R95], R8 ;  /* 0x000000085f007388 */ /* 0x004fe80000000c00 */
[----:B---3--:R-:W-:Y:S01]  /*0ac0*/  STS.128 [R95+0x200], R36 ;  /* 0x000200245f007388 */ /* 0x008fe20000000c00 */
[----:B------:R-:W-:-:S03]  /*0ad0*/  NOP ;  /* 0x0000000000007918 */ /* 0x000fc60000000000 */
[----:B------:R-:W0:Y:S04]  /*0ae0*/  LDS.128 R28, [R0] ;  /* 0x00000000001c7984 */ /* 0x000e280000000c00 */
[----:B-1----:R-:W1:Y:S01]  /*0af0*/  LDS.128 R32, [R0+0x10] ;  /* 0x0000100000207984 */ /* 0x002e620000000c00 */
[----:B0-----:R-:W-:Y:S01]  /*0b00*/  FFMA.FTZ R4, R12, R28, R111 ;  /* 0x0000001c0c047223 */ /* 0x001fe2000001006f */
[-C--:B-----5:R-:W-:Y:S01]  /*0b10*/  FMUL.FTZ R36, R28, R115.reuse ;  /* 0x000000731c247220 */ /* 0x0a0fe20000410000 */
        /* <DEDUP_REMOVED lines=8> */
[----:B------:R-:W-:-:S02]  /*0ba0*/  FMUL.FTZ R43, R35, R115 ;  /* 0x00000073232b7220 */ /* 0x000fc40000410000 */
        /* <DEDUP_REMOVED lines=10> */
[----:B------:R-:W-:Y:S01]  /*0c50*/  CS2R R48, SRZ ;  /* 0x0000000000307805 */ /* 0x000fe2000001ff00 */
[----:B------:R-:W-:Y:S06]  /*0c60*/  BRA `(.L_x_16658) ;  /* 0x0000004c00047947 */ /* 0x000fec0003800000 */
.L_x_16657:
[----:B------:R-:W0:Y:S01]  /*0c70*/  LDC R94, c[0x0][0x224] ;  /* 0x00008900ff5e7b82 */ /* 0x000e220000000800 */
[----:B------:R-:W-:Y:S01]  /*0c80*/  HFMA2.MMA R92, -RZ, RZ, 0, 0 ;  /* 0x00000000ff5c7435 */ /* 0x000fe200000001ff */
[----:B------:R-:W-:Y:S02]  /*0c90*/  CS2R R46, SRZ ;  /* 0x00000000002e7805 */ /* 0x000fe4000001ff00 */
[----:B------:R-:W-:Y:S02]  /*0ca0*/  CS2R R44, SRZ ;  /* 0x00000000002c7805 */ /* 0x000fe4000001ff00 */
[----:B------:R-:W-:Y:S02]  /*0cb0*/  CS2R R50, SRZ ;  /* 0x0000000000327805 */ /* 0x000fe4000001ff00 */
[----:B------:R-:W-:Y:S01]  /*0cc0*/  CS2R R48, SRZ ;  /* 0x0000000000307805 */ /* 0x000fe2000001ff00 */
[----:B------:R-:W-:Y:S01]  /*0cd0*/  UMOV UR5, URZ ;  /* 0x0000003f00057c82 */ /* 0x000fe20008000000 */
[----:B------:R-:W-:Y:S01]  /*0ce0*/  UMOV UR6, URZ ;  /* 0x0000003f00067c82 */ /* 0x000fe20008000000 */
[----:B------:R-:W1:Y:S01]  /*0cf0*/  LDC R93, c[0x0][0x218] ;  /* 0x00008600ff5d7b82 */ /* 0x000e620000000800 */
[----:B------:R-:W-:Y:S01]  /*0d00*/  ULDC UR11, c[0x0][0x21c] ;  /* 0x00008700000b7ab9 */ /* 0x000fe20000000800 */
[----:B------:R-:W-:Y:S01]  /*0d10*/  ULDC.64 UR26, c[0x0][0x368] ;  /* 0x0000da00001a7ab9 */ /* 0x000fe20000000a00 */
[----:B------:R-:W-:Y:S01]  /*0d20*/  ULDC.64 UR24, c[0x0][0x270] ;  /* 0x00009c0000187ab9 */ /* 0x000fe20000000a00 */
[----:B------:R-:W-:Y:S01]  /*0d30*/  ULDC.64 UR22, c[0x0][0x250] ;  /* 0x0000940000167ab9 */ /* 0x000fe20000000a00 */
[----:B------:R-:W-:Y:S01]  /*0d40*/  ULDC.64 UR20, c[0x0][0x248] ;  /* 0x0000920000147ab9 */ /* 0x000fe20000000a00 */
[----:B------:R-:W-:Y:S01]  /*0d50*/  ULDC.64 UR18, c[0x0][0x238] ;  /* 0x00008e0000127ab9 */ /* 0x000fe20000000a00 */
[----:B------:R-:W-:Y:S01]  /*0d60*/  ULDC.64 UR16, c[0x0][0x230] ;  /* 0x00008c0000107ab9 */ /* 0x000fe20000000a00 */
[----:B------:R-:W2:Y:S08]  /*0d70*/  LDC.64 R80, c[0x0][0x368] ;  /* 0x0000da00ff507b82 */ /* 0x000eb00000000a00 */
[----:B------:R-:W3:Y:S08]  /*0d80*/  LDC.64 R78, c[0x0][0x370] ;  /* 0x0000dc00ff4e7b82 */ /* 0x000ef00000000a00 */
[----:B------:R-:W4:Y:S08]  /*0d90*/  LDC.64 R76, c[0x0][0x3d0] ;  /* 0x0000f400ff4c7b82 */ /* 0x000f300000000a00 */
[----:B------:R-:W0:Y:S08]  /*0da0*/  LDC.64 R74, c[0x0][0x2d8] ;  /* 0x0000b600ff4a7b82 */ /* 0x000e300000000a00 */
[----:B------:R-:W0:Y:S08]  /*0db0*/  LDC.64 R72, c[0x0][0x2d0] ;  /* 0x0000b400ff487b82 */ /* 0x000e300000000a00 */
[----:B-1----:R-:W0:Y:S02]  /*0dc0*/  LDC.64 R70, c[0x0][0x380] ;  /* 0x0000e000ff467b82 */ /* 0x002e240000000a00 */
.L_x_16705:
[----:B--2---:R-:W-:Y:S01]  /*0dd0*/  IMAD R0, R116, UR16, RZ ;  /* 0x0000001074007c24 */ /* 0x004fe2000f8e02ff */
[----:B------:R-:W-:Y:S01]  /*0de0*/  SHF.R.S32.HI R119, RZ, 0x1f, R92 ;  /* 0x0000001fff777819 */ /* 0x000fe2000001145c */
[----:B------:R-:W-:-:S04]  /*0df0*/  IMAD.WIDE.U32 R2, R117, UR16, RZ ;  /* 0x0000001075027c25 */ /* 0x000fc8000f8e00ff */
[----:B0-----:R-:W-:Y:S02]  /*0e00*/  IMAD R5, R117, UR17, R0 ;  /* 0x0000001175057c24 */ /* 0x001fe4000f8e0200 */
[----:B------:R-:W-:-:S03]  /*0e10*/  IMAD R7, R119, UR18, RZ ;  /* 0x0000001277077c24 */ /* 0x000fc6000f8e02ff */
[----:B------:R-:W-:Y:S01]  /*0e20*/  IADD3 R3, R3, R5, RZ ;  /* 0x0000000503037210 */ /* 0x000fe20007ffe0ff */
[C---:B------:R-:W-:Y:S02]  /*0e30*/  IMAD R7, R92.reuse, UR19, R7 ;  /* 0x000000135c077c24 */ /* 0x040fe4000f8e0207 */
[----:B------:R-:W-:-:S05]  /*0e40*/  IMAD.WIDE.U32 R2, R92, UR18, R2 ;  /* 0x000000125c027c25 */ /* 0x000fca000f8e0002 */
[----:B------:R-:W-:Y:S02]  /*0e50*/  IADD3 R0, R3, R7, RZ ;  /* 0x0000000703007210 */ /* 0x000fe40007ffe0ff */
[----:B0-----:R-:W-:-:S04]  /*0e60*/  LEA R68, P0, R2, R72, 0x3 ;  /* 0x0000004802447211 */ /* 0x001fc800078018ff */
[----:B------:R-:W-:Y:S01]  /*0e70*/  LEA.HI.X R69, R2, R73, R0, 0x3, P0 ;  /* 0x0000004902457211 */ /* 0x000fe200000f1c00 */
[----:B------:R-:W-:-:S05]  /*0e80*/  IMAD R5, R119, UR24, RZ ;  /* 0x0000001877057c24 */ /* 0x000fca000f8e02ff */
[----:B------:R-:W2:Y:S01]  /*0e90*/  LDG.E.64 R68, desc[UR12][R68.64] ;  /* 0x0000000c44447981 */ /* 0x000ea2000c1e1b00 */
[----:B------:R-:W-:Y:S01]  /*0ea0*/  IMAD.WIDE.U32 R2, R92, UR24, RZ ;  /* 0x000000185c027c25 */ /* 0x000fe2000f8e00ff */
[----:B------:R-:W-:-:S03]  /*0eb0*/  LOP3.LUT R96, R99, 0x1f, R110, 0xf8, !PT ;  /* 0x0000001f63607812 */ /* 0x000fc600078ef86e */
[----:B------:R-:W-:Y:S01]  /*0ec0*/  IMAD R5, R92, UR25, R5 ;  /* 0x000000195c057c24 */ /* 0x000fe2000f8e0205 */
[----:B------:R-:W-:-:S04]  /*0ed0*/  LEA R4, P0, R2, R100, 0x2 ;  /* 0x0000006402047211 */ /* 0x000fc800078010ff */
[----:B------:R-:W-:-:S04]  /*0ee0*/  IADD3 R3, R3, R5, RZ ;  /* 0x0000000503037210 */ /* 0x000fc80007ffe0ff */
[----:B------:R-:W-:Y:S02]  /*0ef0*/  LEA.HI.X R5, R2, R98, R3, 0x2, P0 ;  /* 0x0000006202057211 */ /* 0x000fe400000f1403 */
[----:B------:R-:W-:-:S05]  /*0f00*/  IADD3 R3, R99, R96, RZ ;  /* 0x0000006063037210 */ /* 0x000fca0007ffe0ff */
[----:B------:R-:W-:-:S05]  /*0f10*/  IMAD.WIDE R2, R3, 0x10, R4 ;  /* 0x0000001003027825 */ /* 0x000fca00078e0204 */
[----:B------:R-:W3:Y:S04]  /*0f20*/  LDG.E.128 R4, desc[UR12][R2.64] ;  /* 0x0000000c02047981 */ /* 0x000ee8000c1e1d00 */
[----:B------:R-:W4:Y:S04]  /*0f30*/  LDG.E.128 R52, desc[UR12][R2.64+0x200] ;  /* 0x0002000c02347981 */ /* 0x000f28000c1e1d00 */
[----:B------:R-:W4:Y:S04]  /*0f40*/  LDG.E.128 R56, desc[UR12][R2.64+0x400] ;  /* 0x0004000c02387981 */ /* 0x000f28000c1e1d00 */
[----:B------:R0:W4:Y:S01]  /*0f50*/  LDG.E.128 R60, desc[UR12][R2.64+0x600] ;  /* 0x0006000c023c7981 */ /* 0x000122000c1e1d00 */
[----:B------:R-:W-:Y:S01]  /*0f60*/  LOP3.LUT R122, R110, 0x1f, RZ, 0xc0, !PT ;  /* 0x0000001f6e7a7812 */ /* 0x000fe200078ec0ff */
[----:B------:R-:W-:-:S02]  /*0f70*/  IMAD R0, R116, UR20, RZ ;  /* 0x0000001474007c24 */ /* 0x000fc4000f8e02ff */
[----:B------:R-:W-:Y:S01]  /*0f80*/  FADD.FTZ R121, R20, R114 ;  /* 0x0000007214797221 */ /* 0x000fe20000010000 */
[----:B-1----:R-:W1:Y:S01]  /*0f90*/  S2R R66, SR_CgaCtaId ;  /* 0x0000000000427919 */ /* 0x002e620000008800 */
[----:B------:R-:W-:Y:S01]  /*0fa0*/  ISETP.NE.AND P0, PT, R122, RZ, PT ;  /* 0x000000ff7a00720c */ /* 0x000fe20003f05270 */
[----:B------:R-:W-:Y:S01]  /*0fb0*/  IMAD.WIDE.U32 R8, R117, UR20, RZ ;  /* 0x0000001475087c25 */ /* 0x000fe2000f8e00ff */
[C---:B------:R-:W-:Y:S02]  /*0fc0*/  IADD3 R126, R101.reuse, -0x1, RZ ;  /* 0xffffffff657e7810 */ /* 0x040fe40007ffe0ff */
[----:B------:R-:W-:Y:S01]  /*0fd0*/  ISETP.LT.OR P1, PT, R101, 0x2, P0 ;  /* 0x000000026500780c */ /* 0x000fe20000721670 */
[----:B------:R-:W-:Y:S01]  /*0fe0*/  IMAD R11, R117, UR21, R0 ;  /* 0x00000015750b7c24 */ /* 0x000fe2000f8e0200 */
[----:B------:R-:W-:Y:S01]  /*0ff0*/  ISETP.NE.AND P2, PT, R110, RZ, PT ;  /* 0x000000ff6e00720c */ /* 0x000fe20003f45270 */
[----:B0-----:R-:W-:Y:S01]  /*1000*/  IMAD R3, R119, UR22, RZ ;  /* 0x0000001677037c24 */ /* 0x001fe2000f8e02ff */
[----:B------:R-:W-:-:S02]  /*1010*/  MOV R97, 0x400 ;  /* 0x0000040000617802 */ /* 0x000fc40000000f00 */
[----:B------:R-:W-:Y:S01]  /*1020*/  IADD3 R9, R9, R11, RZ ;  /* 0x0000000b09097210 */ /* 0x000fe20007ffe0ff */
[----:B------:R-:W-:-:S06]  /*1030*/  IMAD R67, R92, UR23, R3 ;  /* 0x000000175c437c24 */ /* 0x000fcc000f8e0203 */
[----:B------:R-:W0:Y:S01]  /*1040*/  @!P1 LDC R91, c[0x0][0x21c] ;  /* 0x00008700ff5b9b82 */ /* 0x000e220000000800 */
[----:B-1----:R-:W-:Y:S02]  /*1050*/  LEA R97, R66, R97, 0x18 ;  /* 0x0000006142617211 */ /* 0x002fe400078ec0ff */
[----:B------:R-:W-:Y:S02]  /*1060*/  IADD3 R66, R110, 0x200, RZ ;  /* 0x000002006e427810 */ /* 0x000fe40007ffe0ff */
[----:B------:R-:W-:Y:S01]  /*1070*/  LEA R95, R108, R97, 0x4 ;  /* 0x000000616c5f7211 */ /* 0x000fe200078e20ff */
[--C-:B------:R-:W-:Y:S01]  /*1080*/  FADD.FTZ R128, R21, R114.reuse ;  /* 0x0000007215807221 */ /* 0x100fe20000010000 */
[--C-:B------:R-:W-:Y:S01]  /*1090*/  FADD.FTZ R127, R22, R114.reuse ;  /* 0x00000072167f7221 */ /* 0x100fe20000010000 */
[--C-:B------:R-:W-:Y:S01]  /*10a0*/  FADD.FTZ R124, R23, R114.reuse ;  /* 0x00000072177c7221 */ /* 0x100fe20000010000 */
[--C-:B------:R-:W-:Y:S01]  /*10b0*/  FADD.FTZ R125, R24, R114.reuse ;  /* 0x00000072187d7221 */ /* 0x100fe20000010000 */
[--C-:B------:R-:W-:Y:S01]  /*10c0*/  FADD.FTZ R123, R26, R114.reuse ;  /* 0x000000721a7b7221 */ /* 0x100fe20000010000 */
[----:B------:R-:W-:Y:S01]  /*10d0*/  FADD.FTZ R120, R25, R114 ;  /* 0x0000007219787221 */ /* 0x000fe20000010000 */
[----:B------:R-:W-:Y:S01]  /*10e0*/  FMUL.FTZ R144, R12, R121 ;  /* 0x000000790c907220 */ /* 0x000fe20000410000 */
[----:B------:R-:W-:Y:S01]  /*10f0*/  BSSY B0, `(.L_x_16659) ;  /* 0x00000b1000007945 */ /* 0x000fe20003800000 */
[----:B--2---:R-:W-:Y:S01]  /*1100*/  FMUL.FTZ R90, R68, 1.4426950216293334961 ;  /* 0x3fb8aa3b445a7820 */ /* 0x004fe20000410000 */
[----:B------:R-:W-:-:S03]  /*1110*/  FMUL.FTZ R0, R121, R69 ;  /* 0x0000004579007220 */ /* 0x000fc60000410000 */
[----:B------:R-:W-:Y:S01]  /*1120*/  FMUL.FTZ R2, R121, R90 ;  /* 0x0000005a79027220 */ /* 0x000fe20000410000 */
[----:B------:R-:W-:Y:S01]  /*1130*/  FMUL.RZ R10, R0, 0.15915493667125701904 ;  /* 0x3e22f983000a7820 */ /* 0x000fe2000040c000 */
[----:B------:R-:W-:Y:S02]  /*1140*/  LEA.HI R0, R126, R126, RZ, 0x1 ;  /* 0x0000007e7e007211 */ /* 0x000fe400078f08ff */
[----:B------:R1:W-:Y:S02]  /*1150*/  MUFU.EX2 R64, R2 ;  /* 0x0000000200407308 */ /* 0x0003e40000000800 */
[----:B------:R-:W-:-:S04]  /*1160*/  LOP3.LUT R11, R0, 0xfffffe, RZ, 0xc0, !PT ;  /* 0x00fffffe000b7812 */ /* 0x000fc800078ec0ff */
[----:B------:R-:W-:Y:S02]  /*1170*/  IADD3 R11, R126, -R11, RZ ;  /* 0x8000000b7e0b7210 */ /* 0x000fe40007ffe0ff */
[----:B------:R-:W2:Y:S01]  /*1180*/  MUFU.COS R65, R10 ;  /* 0x0000000a00417308 */ /* 0x000ea20000000000 */
[----:B-1----:R-:W-:Y:S01]  /*1190*/  IMAD.WIDE.U32 R2, R92, UR22, R8 ;  /* 0x000000165c027c25 */ /* 0x002fe2000f8e0008 */
[----:B------:R-:W-:-:S04]  /*11a0*/  @!P2 LEA R66, R11, R92, 0x8 ;  /* 0x0000005c0b42a211 */ /* 0x000fc800078e40ff */
[----:B------:R-:W-:Y:S02]  /*11b0*/  IADD3 R0, R3, R67, RZ ;  /* 0x0000004303007210 */ /* 0x000fe40007ffe0ff */
[----:B------:R2:W1:Y:S01]  /*11c0*/  MUFU.SIN R9, R10 ;  /* 0x0000000a00097308 */ /* 0x0004620000000400 */
[C---:B------:R-:W-:Y:S01]  /*11d0*/  LEA R88, P3, R2.reuse, R74, 0x3 ;  /* 0x0000004a02587211 */ /* 0x040fe200078618ff */
[----:B---3--:R3:W-:Y:S01]  /*11e0*/  STS.128 [R95], R4 ;  /* 0x000000045f007388 */ /* 0x0087e20000000c00 */
[----:B------:R-:W-:Y:S02]  /*11f0*/  @!P1 IADD3 R3, R101, -0x2, RZ ;  /* 0xfffffffe65039810 */ /* 0x000fe40007ffe0ff */
[----:B------:R-:W-:Y:S01]  /*1200*/  LEA.HI.X R89, R2, R75, R0, 0x3, P3 ;  /* 0x0000004b02597211 */ /* 0x000fe200018f1c00 */
[----:B----4-:R-:W-:Y:S01]  /*1210*/  STS.128 [R95+0x200], R52 ;  /* 0x000200345f007388 */ /* 0x010fe20000000c00 */
[----:B------:R-:W-:Y:S01]  /*1220*/  LEA R0, R108, R97, 0x6 ;  /* 0x000000616c007211 */ /* 0x000fe200078e30ff */
[----:B0-----:R-:W-:-:S02]  /*1230*/  @!P1 IMAD R3, R3, R91, R92 ;  /* 0x0000005b03039224 */ /* 0x001fc400078e025c */
[----:B--2---:R-:W-:Y:S01]  /*1240*/  FMUL.FTZ R10, R64, R65 ;  /* 0x00000041400a7220 */ /* 0x004fe20000410000 */
[----:B------:R-:W-:Y:S01]  /*1250*/  LEA R91, R66, R97, 0x3 ;  /* 0x00000061425b7211 */ /* 0x000fe200078e18ff */
[----:B------:R-:W-:Y:S01]  /*1260*/  STS.128 [R95+0x400], R56 ;  /* 0x000400385f007388 */ /* 0x000fe20000000c00 */
[----:B------:R-:W-:-:S03]  /*1270*/  @!P1 IMAD.WIDE R2, R3, 0x10, R86 ;  /* 0x0000001003029825 */ /* 0x000fc600078e0256 */
[----:B------:R-:W-:Y:S01]  /*1280*/  STS.128 [R95+0x600], R60 ;  /* 0x0006003c5f007388 */ /* 0x000fe20000000c00 */
[----:B-1----:R-:W-:Y:S01]  /*1290*/  FMUL.FTZ R11, R64, R9 ;  /* 0x00000009400b7220 */ /* 0x002fe20000410000 */
[----:B---3--:R-:W-:Y:S02]  /*12a0*/  FMUL.FTZ R4, R128, R69 ;  /* 0x0000004580047220 */ /* 0x008fe40000410000 */
[----:B------:R-:W5:Y:S01]  /*12b0*/  LDG.E.64 R88, desc[UR12][R88.64] ;  /* 0x0000000c58587981 */ /* 0x000f62000c1e1b00 */
[----:B------:R-:W-:-:S03]  /*12c0*/  NOP ;  /* 0x0000000000007918 */ /* 0x000fc60000000000 */
[----:B------:R-:W0:Y:S01]  /*12d0*/  LDS.128 R64, [R0] ;  /* 0x0000000000407984 */ /* 0x000e220000000c00 */
[----:B------:R-:W-:-:S03]  /*12e0*/  CS2R R8, SRZ ;  /* 0x0000000000087805 */ /* 0x000fc6000001ff00 */
[----:B------:R-:W1:Y:S04]  /*12f0*/  LDS.128 R52, [R0+0x10] ;  /* 0x0000100000347984 */ /* 0x000e680000000c00 */
[----:B------:R-:W2:Y:S04]  /*1300*/  LDS.128 R56, [R0+0x20] ;  /* 0x0000200000387984 */ /* 0x000ea80000000c00 */
[----:B------:R3:W4:Y:S04]  /*1310*/  LDS.128 R60, [R0+0x30] ;  /* 0x00003000003c7984 */ /* 0x0007280000000c00 */
[----:B------:R0:W-:Y:S01]  /*1320*/  STS.64 [R91+0x14d0], R10 ;  /* 0x0014d00a5b007388 */ /* 0x0001e20000000a00 */
[----:B------:R-:W-:Y:S01]  /*1330*/  BAR.SYNC.DEFER_BLOCKING 0x0 ;  /* 0x0000000000007b1d */ /* 0x000fe20000010000 */
[----:B------:R-:W-:Y:S01]  /*1340*/  FMUL.RZ R5, R4, 0.15915493667125701904 ;  /* 0x3e22f98304057820 */ /* 0x000fe2000040c000 */
[----:B------:R-:W-:Y:S01]  /*1350*/  FMUL.FTZ R4, R128, R90 ;  /* 0x0000005a80047220 */ /* 0x000fe20000410000 */
[----:B---3--:R-:W-:-:S03]  /*1360*/  FMUL.FTZ R0, R127, R69 ;  /* 0x000000457f007220 */ /* 0x008fc60000410000 */
[----:B------:R-:W-:Y:S01]  /*1370*/  MUFU.SIN R129, R5 ;  /* 0x0000000500817308 */ /* 0x000fe20000000400 */
[----:B------:R-:W-:Y:S01]  /*1380*/  FMUL.RZ R7, R0, 0.15915493667125701904 ;  /* 0x3e22f98300077820 */ /* 0x000fe2000040c000 */
[----:B------:R-:W-:-:S06]  /*1390*/  FMUL.FTZ R0, R127, R90 ;  /* 0x0000005a7f007220 */ /* 0x000fcc0000410000 */
[----:B------:R-:W3:Y:S08]  /*13a0*/  MUFU.EX2 R4, R4 ;  /* 0x0000000400047308 */ /* 0x000ef00000000800 */
[----:B------:R0:W1:Y:S01]  /*13b0*/  MUFU.COS R131, R5 ;  /* 0x0000000500837308 */ /* 0x0000620000000000 */
[----:B------:R0:W5:Y:S02]  /*13c0*/  @!P1 LDG.E.64 R8, desc[UR12][R2.64+0x8] ;  /* 0x0000080c02089981 */ /* 0x000164000c1e1b00 */
[----:B0-----:R-:W-:-:S05]  /*13d0*/  FMUL.FTZ R3, R124, R69 ;  /* 0x000000457c037220 */ /* 0x001fca0000410000 */
[----:B------:R0:W-:Y:S01]  /*13e0*/  MUFU.EX2 R135, R0 ;  /* 0x0000000000877308 */ /* 0x0001e20000000800 */
[----:B------:R-:W-:Y:S01]  /*13f0*/  FMUL.RZ R118, R3, 0.15915493667125701904 ;  /* 0x3e22f98303767820 */ /* 0x000fe2000040c000 */
[----:B------:R-:W-:Y:S01]  /*1400*/  FMUL.FTZ R3, R124, R90 ;  /* 0x0000005a7c037220 */ /* 0x000fe20000410000 */
[----:B------:R-:W-:-:S05]  /*1410*/  FMUL.FTZ R5, R125, R69 ;  /* 0x000000457d057220 */ /* 0x000fca0000410000 */
[----:B------:R-:W2:Y:S01]  /*1420*/  MUFU.COS R6, R7 ;  /* 0x0000000700067308 */ /* 0x000ea20000000000 */
[----:B0-----:R-:W-:Y:S01]  /*1430*/  FMUL.FTZ R0, R125, R90 ;  /* 0x0000005a7d007220 */ /* 0x001fe20000410000 */
[----:B---3--:R-:W-:-:S06]  /*1440*/  FMUL.FTZ R129, R4, R129 ;  /* 0x0000008104817220 */ /* 0x008fcc0000410000 */
[----:B------:R-:W0:Y:S01]  /*1450*/  MUFU.SIN R2, R7 ;  /* 0x0000000700027308 */ /* 0x000e220000000400 */
[----:B------:R-:W-:Y:S01]  /*1460*/  FMUL.RZ R133, R5, 0.15915493667125701904 ;  /* 0x3e22f98305857820 */ /* 0x000fe2000040c000 */
[----:B------:R-:W-:-:S06]  /*1470*/  FMUL.FTZ R91, R120, R69 ;  /* 0x00000045785b7220 */ /* 0x000fcc0000410000 */
[----:B------:R-:W-:Y:S08]  /*1480*/  MUFU.SIN R132, R118 ;  /* 0x0000007600847308 */ /* 0x000ff00000000400 */
[----:B------:R3:W-:Y:S01]  /*1490*/  MUFU.COS R130, R118 ;  /* 0x0000007600827308 */ /* 0x0007e20000000000 */
[----:B-1----:R-:W-:-:S07]  /*14a0*/  FMUL.FTZ R131, R4, R131 ;  /* 0x0000008304837220 */ /* 0x002fce0000410000 */
[----:B------:R-:W1:Y:S01]  /*14b0*/  MUFU.EX2 R3, R3 ;  /* 0x0000000300037308 */ /* 0x000e620000000800 */
[----:B---3--:R-:W-:-:S04]  /*14c0*/  FMUL.FTZ R118, R123, R69 ;  /* 0x000000457b767220 */ /* 0x008fc80000410000 */
[----:B------:R-:W-:-:S03]  /*14d0*/  FMUL.RZ R137, R118, 0.15915493667125701904 ;  /* 0x3e22f98376897820 */ /* 0x000fc6000040c000 */
[----:B------:R3:W-:Y:S01]  /*14e0*/  MUFU.EX2 R136, R0 ;  /* 0x0000000000887308 */ /* 0x0007e20000000800 */
[----:B------:R-:W-:Y:S01]  /*14f0*/  FADD.FTZ R118, R27, R114 ;  /* 0x000000721b767221 */ /* 0x000fe20000010000 */
[----:B------:R-:W-:Y:S01]  /*1500*/  FMUL.RZ R134, R91, 0.15915493667125701904 ;  /* 0x3e22f9835b867820 */ /* 0x000fe2000040c000 */
[----:B---3--:R-:W-:-:S05]  /*1510*/  FMUL.FTZ R0, R123, R90 ;  /* 0x0000005a7b007220 */ /* 0x008fca0000410000 */
[----:B------:R-:W-:Y:S01]  /*1520*/  MUFU.SIN R5, R133 ;  /* 0x0000008500057308 */ /* 0x000fe20000000400 */
[----:B------:R-:W-:Y:S01]  /*1530*/  FMUL.FTZ R91, R120, R90 ;  /* 0x0000005a785b7220 */ /* 0x000fe20000410000 */
[----:B------:R-:W-:-:S06]  /*1540*/  FMUL.FTZ R4, RZ, R129 ;  /* 0x00000081ff047220 */ /* 0x000fcc0000410000 */
[----:B------:R3:W-:Y:S01]  /*1550*/  MUFU.EX2 R141, R0 ;  /* 0x00000000008d7308 */ /* 0x0007e20000000800 */
[----:B------:R-:W-:-:S07]  /*1560*/  FFMA.FTZ R4, R131, R144, -R4 ;  /* 0x0000009083047223 */ /* 0x000fce0000010804 */
[----:B------:R4:W1:Y:S01]  /*1570*/  MUFU.COS R7, R133 ;  /* 0x0000008500077308 */ /* 0x0008620000000000 */
[----:B---3--:R-:W-:-:S04]  /*1580*/  FMUL.FTZ R0, R129, R144 ;  /* 0x0000009081007220 */ /* 0x008fc80000410000 */
[----:B------:R-:W-:Y:S01]  /*1590*/  FFMA.FTZ R0, RZ, R131, R0 ;  /* 0x00000083ff007223 */ /* 0x000fe20000010000 */
[----:B----4-:R-:W-:-:S03]  /*15a0*/  FMUL.FTZ R133, R118, R69 ;  /* 0x0000004576857220 */ /* 0x010fc60000410000 */
[----:B------:R-:W-:Y:S01]  /*15b0*/  FADD.FTZ R0, RZ, R0 ;  /* 0x00000000ff007221 */ /* 0x000fe20000010000 */
[----:B------:R-:W-:Y:S01]  /*15c0*/  FMUL.RZ R139, R133, 0.15915493667125701904 ;  /* 0x3e22f983858b7820 */ /* 0x000fe2000040c000 */
[C---:B--2---:R-:W-:Y:S01]  /*15d0*/  FMUL.FTZ R133, R135.reuse, R6 ;  /* 0x0000000687857220 */ /* 0x044fe20000410000 */
[----:B0-----:R-:W-:Y:S01]  /*15e0*/  FMUL.FTZ R135, R135, R2 ;  /* 0x0000000287877220 */ /* 0x001fe20000410000 */
[----:B------:R-:W-:Y:S01]  /*15f0*/  MUFU.SIN R138, R134 ;  /* 0x00000086008a7308 */ /* 0x000fe20000000400 */
[----:B------:R-:W-:Y:S01]  /*1600*/  FFMA.FTZ R4, R13, R128, R4 ;  /* 0x000000800d047223 */ /* 0x000fe20000010004 */
[C---:B-1----:R-:W-:Y:S01]  /*1610*/  FMUL.FTZ R130, R3.reuse, R130 ;  /* 0x0000008203827220 */ /* 0x042fe20000410000 */
[----:B------:R-:W-:Y:S01]  /*1620*/  FMUL.FTZ R132, R3, R132 ;  /* 0x0000008403847220 */ /* 0x000fe20000410000 */
[----:B------:R-:W-:-:S04]  /*1630*/  FMUL.FTZ R3, R135, R0 ;  /* 0x0000000087037220 */ /* 0x000fc80000410000 */
[----:B------:R0:W-:Y:S01]  /*1640*/  MUFU.COS R140, R134 ;  /* 0x00000086008c7308 */ /* 0x0001e20000000000 */
[----:B------:R-:W-:Y:S01]  /*1650*/  FMUL.FTZ R90, R118, R90 ;  /* 0x0000005a765a7220 */ /* 0x000fe20000410000 */
[----:B------:R-:W-:-:S06]  /*1660*/  FMUL.FTZ R2, R135, R4 ;  /* 0x0000000487027220 */ /* 0x000fcc0000410000 */
[----:B------:R-:W1:Y:S01]  /*1670*/  MUFU.EX2 R91, R91 ;  /* 0x0000005b005b7308 */ /* 0x000e620000000800 */
[C---:B------:R-:W-:Y:S01]  /*1680*/  FFMA.FTZ R3, R133.reuse, R4, -R3 ;  /* 0x0000000485037223 */ /* 0x040fe20000010803 */
[C---:B0-----:R-:W-:Y:S01]  /*1690*/  FMUL.FTZ R134, R136.reuse, R7 ;  /* 0x0000000788867220 */ /* 0x041fe20000410000 */
[----:B------:R-:W-:Y:S01]  /*16a0*/  FMUL.FTZ R136, R136, R5 ;  /* 0x0000000588887220 */ /* 0x000fe20000410000 */
[----:B------:R-:W-:Y:S01]  /*16b0*/  FFMA.FTZ R2, R133, R0, R2 ;  /* 0x0000000085027223 */ /* 0x000fe20000010002 */
[----:B------:R-:W-:-:S03]  /*16c0*/  FFMA.FTZ R5, R14, R127, R3 ;  /* 0x0000007f0e057223 */ /* 0x000fc60000010003 */
[----:B------:R-:W0:Y:S01]  /*16d0*/  MUFU.SIN R142, R137 ;  /* 0x00000089008e7308 */ /* 0x000e220000000400 */
[----:B------:R-:W-:Y:S01]  /*16e0*/  FADD.FTZ R7, RZ, R2 ;  /* 0x00000002ff077221 */ /* 0x000fe20000010000 */
[----:B------:R-:W-:-:S06]  /*16f0*/  FMUL.FTZ R0, R132, R5 ;  /* 0x0000000584007220 */ /* 0x000fcc0000410000 */
[----:B------:R-:W-:Y:S01]  /*1700*/  MUFU.EX2 R90, R90 ;  /* 0x0000005a005a7308 */ /* 0x000fe20000000800 */
[----:B-1----:R-:W-:-:S07]  /*1710*/  FMUL.FTZ R138, R91, R138 ;  /* 0x0000008a5b8a7220 */ /* 0x002fce0000410000 */
[----:B------:R-:W1:Y:S01]  /*1720*/  MUFU.SIN R143, R139 ;  /* 0x0000008b008f7308 */ /* 0x000e620000000400 */
[----:B------:R-:W-:-:S07]  /*1730*/  FMUL.FTZ R3, R11, R129 ;  /* 0x000000810b037220 */ /* 0x000fce0000410000 */
[----:B------:R2:W3:Y:S01]  /*1740*/  MUFU.COS R146, R137 ;  /* 0x0000008900927308 */ /* 0x0004e20000000000 */
[----:B------:R-:W-:Y:S01]  /*1750*/  FMUL.FTZ R2, R10, R129 ;  /* 0x000000810a027220 */ /* 0x000fe20000410000 */
[----:B--2---:R-:W-:Y:S01]  /*1760*/  FMUL.FTZ R137, R91, R140 ;  /* 0x0000008c5b897220 */ /* 0x004fe20000410000 */
[-C--:B------:R-:W-:Y:S01]  /*1770*/  FMUL.FTZ R91, R132, R7.reuse ;  /* 0x00000007845b7220 */ /* 0x080fe20000410000 */
[----:B------:R-:W-:-:S03]  /*1780*/  FFMA.FTZ R7, R130, R7, R0 ;  /* 0x0000000782077223 */ /* 0x000fc60000010000 */
[----:B------:R-:W-:Y:S01]  /*1790*/  FFMA.FTZ R4, R130, R5, -R91 ;  /* 0x0000000582047223 */ /* 0x000fe2000001085b */
[----:B------:R-:W-:Y:S01]  /*17a0*/  FADD.FTZ R7, RZ, R7 ;  /* 0x00000007ff077221 */ /* 0x000fe20000010000 */
[----:B------:R-:W-:Y:S02]  /*17b0*/  FFMA.FTZ R0, R10, R131, -R3 ;  /* 0x000000830a007223 */ /* 0x000fe40000010803 */
[----:B------:R-:W-:Y:S01]  /*17c0*/  FFMA.FTZ R91, R15, R124, R4 ;  /* 0x0000007c0f5b7223 */ /* 0x000fe20000010004 */
[----:B------:R-:W-:Y:S01]  /*17d0*/  FMUL.FTZ R6, R136, R7 ;  /* 0x0000000788067220 */ /* 0x000fe20000410000 */
[----:B0-----:R-:W-:Y:S01]  /*17e0*/  FMUL.FTZ R140, R141, R142 ;  /* 0x0000008e8d8c7220 */ /* 0x001fe20000410000 */
[----:B-1----:R-:W-:Y:S01]  /*17f0*/  FMUL.FTZ R142, R90, R143 ;  /* 0x0000008f5a8e7220 */ /* 0x002fe20000410000 */
[----:B------:R-:W-:Y:S01]  /*1800*/  FFMA.FTZ R2, R11, R131, R2 ;  /* 0x000000830b027223 */ /* 0x000fe20000010002 */
[C---:B------:R-:W-:Y:S01]  /*1810*/  FMUL.FTZ R4, R135.reuse, R0 ;  /* 0x0000000087047220 */ /* 0x040fe20000410000 */
[-C--:B------:R-:W-:Y:S01]  /*1820*/  FMUL.FTZ R143, R136, R91.reuse ;  /* 0x0000005b888f7220 */ /* 0x080fe20000410000 */
[C---:B------:R-:W-:Y:S01]  /*1830*/  FFMA.FTZ R91, R134.reuse, R91, -R6 ;  /* 0x0000005b865b7223 */ /* 0x040fe20000010806 */
[----:B------:R3:W0:Y:S01]  /*1840*/  MUFU.COS R145, R139 ;  /* 0x0000008b00917308 */ /* 0x0006220000000000 */
[-C--:B------:R-:W-:Y:S01]  /*1850*/  FMUL.FTZ R3, R135, R2.reuse ;  /* 0x0000000287037220 */ /* 0x080fe20000410000 */
[C---:B------:R-:W-:Y:S01]  /*1860*/  FFMA.FTZ R5, R133.reuse, R2, R4 ;  /* 0x0000000285057223 */ /* 0x040fe20000010004 */
        /* <DEDUP_REMOVED lines=9> */
[C---:B------:R-:W-:Y:S01]  /*1900*/  FFMA.FTZ R4, R137.reuse, R143, R4 ;  /* 0x0000008f89047223 */ /* 0x040fe20000010004 */
[----:B------:R-:W-:Y:S01]  /*1910*/  FFMA.FTZ R5, R130, R5, R0 ;  /* 0x0000000582057223 */ /* 0x000fe20000010000 */
[C---:B------:R-:W-:Y:S01]  /*1920*/  FMUL.FTZ R3, R136.reuse, R7 ;  /* 0x0000000788037220 */ /* 0x040fe20000410000 */
[----:B------:R-:W-:Y:S01]  /*1930*/  FFMA.FTZ R2, R137, R91, -R2 ;  /* 0x0000005b89027223 */ /* 0x000fe20000010802 */
[----:B------:R-:W-:Y:S01]  /*1940*/  FADD.FTZ R6, RZ, R4 ;  /* 0x00000004ff067221 */ /* 0x000fe20000010000 */
[----:B---3--:R-:W-:Y:S01]  /*1950*/  FMUL.FTZ R139, R141, R146 ;  /* 0x000000928d8b7220 */ /* 0x008fe20000410000 */
[-C--:B------:R-:W-:Y:S01]  /*1960*/  FMUL.FTZ R0, R136, R5.reuse ;  /* 0x0000000588007220 */ /* 0x080fe20000410000 */
[----:B------:R-:W-:Y:S01]  /*1970*/  FFMA.FTZ R3, R134, R5, R3 ;  /* 0x0000000586037223 */ /* 0x000fe20000010003 */
[----:B0-----:R-:W-:Y:S01]  /*1980*/  FMUL.FTZ R141, R90, R145 ;  /* 0x000000915a8d7220 */ /* 0x001fe20000410000 */
[----:B------:R-:W-:Y:S01]  /*1990*/  FFMA.FTZ R5, R17, R120, R2 ;  /* 0x0000007811057223 */ /* 0x000fe20000010002 */
[----:B------:R-:W-:Y:S01]  /*19a0*/  FMUL.FTZ R90, R140, R6 ;  /* 0x000000068c5a7220 */ /* 0x000fe20000410000 */
[----:B------:R-:W-:-:S02]  /*19b0*/  ISETP.NE.AND P1, PT, R110, 0x1f, PT ;  /* 0x0000001f6e00780c */ /* 0x000fc40003f25270 */
[-C--:B------:R-:W-:Y:S01]  /*19c0*/  FMUL.FTZ R146, R140, R5.reuse ;  /* 0x000000058c927220 */ /* 0x080fe20000410000 */
[C---:B------:R-:W-:Y:S01]  /*19d0*/  FFMA.FTZ R5, R139.reuse, R5, -R90 ;  /* 0x000000058b057223 */ /* 0x040fe2000001085a */
[----:B------:R-:W-:Y:S01]  /*19e0*/  FFMA.FTZ R0, R134, R7, -R0 ;  /* 0x0000000786007223 */ /* 0x000fe20000010800 */
[----:B------:R-:W-:Y:S01]  /*19f0*/  FMUL.FTZ R2, R138, R3 ;  /* 0x000000038a027220 */ /* 0x000fe20000410000 */
[----:B------:R-:W-:Y:S01]  /*1a00*/  FFMA.FTZ R146, R139, R6, R146 ;  /* 0x000000068b927223 */ /* 0x000fe20000010092 */
[----:B------:R-:W-:Y:S01]  /*1a10*/  FFMA.FTZ R5, R18, R123, R5 ;  /* 0x0000007b12057223 */ /* 0x000fe20000010005 */
        /* <DEDUP_REMOVED lines=8> */
[----:B------:R-:W-:Y:S01]  /*1aa0*/  @P1 LEA R90, R110, R97, 0x3 ;  /* 0x000000616e5a1211 */ /* 0x000fe200078e18ff */
[-C--:B------:R-:W-:Y:S01]  /*1ab0*/  FMUL.FTZ R3, R140, R4.reuse ;  /* 0x000000048c037220 */ /* 0x080fe20000410000 */
[----:B------:R-:W-:Y:S01]  /*1ac0*/  FFMA.FTZ R0, R139, R4, R0 ;  /* 0x000000048b007223 */ /* 0x000fe20000010000 */
[----:B------:R-:W-:Y:S01]  /*1ad0*/  FFMA.FTZ R4, R141, R5, -R6 ;  /* 0x000000058d047223 */ /* 0x000fe20000010806 */
[----:B------:R-:W-:-:S02]  /*1ae0*/  FADD.FTZ R6, RZ, R91 ;  /* 0x0000005bff067221 */ /* 0x000fc40000010000 */
[----:B------:R-:W0:Y:S01]  /*1af0*/  @P1 LDS.64 R90, [R90+0x24d8] ;  /* 0x0024d8005a5a1984 */ /* 0x000e220000000a00 */
[----:B------:R-:W-:Y:S01]  /*1b00*/  FFMA.FTZ R3, R139, R2, -R3 ;  /* 0x000000028b037223 */ /* 0x000fe20000010803 */
[----:B------:R-:W-:-:S03]  /*1b10*/  FMUL.FTZ R2, R142, R0 ;  /* 0x000000008e027220 */ /* 0x000fc60000410000 */
[-C--:B------:R-:W-:Y:S01]  /*1b20*/  FMUL.FTZ R7, R142, R3.reuse ;  /* 0x000000038e077220 */ /* 0x080fe20000410000 */
[----:B------:R-:W-:-:S03]  /*1b30*/  FFMA.FTZ R5, R141, R3, -R2 ;  /* 0x000000038d057223 */ /* 0x000fc60000010802 */
[----:B------:R-:W-:Y:S01]  /*1b40*/  FFMA.FTZ R2, R141, R0, R7 ;  /* 0x000000008d027223 */ /* 0x000fe20000010007 */
[----:B------:R-:W-:Y:S01]  /*1b50*/  FFMA.FTZ R7, R19, R118, R4 ;  /* 0x0000007613077223 */ /* 0x000fe20000010004 */
        /* <DEDUP_REMOVED lines=10> */
.L_x_16660:
[----:B------:R-:W-:Y:S05]  /*1c00*/  BSYNC B0 ;  /* 0x0000000000007941 */ /* 0x000fea0003800000 */
.L_x_16659:
[----:B------:R-:W3:Y:S01]  /*1c10*/  SHFL.UP PT, R4, R7, 0x1, RZ ;  /* 0x0420000007047989 */ /* 0x000ee200000e00ff */
[----:B------:R-:W-:Y:S01]  /*1c20*/  ISETP.GE.AND P3, PT, R108, 0x1, PT ;  /* 0x000000016c00780c */ /* 0x000fe20003f66270 */
[----:B------:R-:W-:Y:S01]  /*1c30*/  BSSY B0, `(.L_x_16661) ;  /* 0x00000f2000007945 */ /* 0x000fe20003800000 */
[C---:B------:R-:W-:Y:S01]  /*1c40*/  ISETP.NE.AND P4, PT, R122.reuse, 0x1f, PT ;  /* 0x0000001f7a00780c */ /* 0x040fe20003f85270 */
[----:B------:R-:W4:Y:S01]  /*1c50*/  SHFL.UP PT, R143, R6, 0x1, RZ ;  /* 0x04200000068f7989 */ /* 0x000f2200000e00ff */
[C---:B------:R-:W-:Y:S02]  /*1c60*/  ISETP.GT.U32.AND P5, PT, R122.reuse, 0x1d, PT ;  /* 0x0000001d7a00780c */ /* 0x040fe40003fa4070 */
[----:B------:R-:W-:Y:S01]  /*1c70*/  ISETP.GT.U32.AND P6, PT, R122, 0x1b, PT ;  /* 0x0000001b7a00780c */ /* 0x000fe20003fc4070 */
[----:B-1----:R-:W1:Y:S04]  /*1c80*/  SHFL.UP PT, R0, R5, 0x1, RZ ;  /* 0x0420000005007989 */ /* 0x002e6800000e00ff */
[----:B------:R-:W0:Y:S04]  /*1c90*/  SHFL.UP PT, R3, R2, 0x1, RZ ;  /* 0x0420000002037989 */ /* 0x000e2800000e00ff */
[----:B-----5:R-:W-:Y:S04]  /*1ca0*/  SHFL.IDX PT, R160, R8, RZ, 0x1f ;  /* 0x00001fff08a07589 */ /* 0x020fe800000e0000 */
[----:B------:R-:W-:Y:S01]  /*1cb0*/  SHFL.IDX PT, R9, R9, RZ, 0x1f ;  /* 0x00001fff09097589 */ /* 0x000fe200000e0000 */
[C---:B---3--:R-:W-:Y:S01]  /*1cc0*/  FMUL.FTZ R148, R2.reuse, R4 ;  /* 0x0000000402947220 */ /* 0x048fe20000410000 */
[----:B----4-:R-:W-:-:S03]  /*1cd0*/  FMUL.FTZ R145, R2, R143 ;  /* 0x0000008f02917220 */ /* 0x010fc60000410000 */
[C---:B------:R-:W-:Y:S01]  /*1ce0*/  FFMA.FTZ R143, R5.reuse, R143, R148 ;  /* 0x0000008f058f7223 */ /* 0x040fe20000010094 */
[----:B-1----:R-:W-:Y:S01]  /*1cf0*/  FMUL.FTZ R146, R2, R0 ;  /* 0x0000000002927220 */ /* 0x002fe20000410000 */
[C---:B------:R-:W-:Y:S02]  /*1d00*/  FFMA.FTZ R148, R5.reuse, R4, -R145 ;  /* 0x0000000405947223 */ /* 0x040fe40000010891 */
[----:B------:R-:W-:Y:S01]  /*1d10*/  @P3 FADD.FTZ R6, R6, R143 ;  /* 0x0000008f06063221 */ /* 0x000fe20000010000 */
[CC--:B0-----:R-:W-:Y:S01]  /*1d20*/  FMUL.FTZ R4, R2.reuse, R3.reuse ;  /* 0x0000000302047220 */ /* 0x0c1fe20000410000 */
        /* <DEDUP_REMOVED lines=47> */
[-C--:B------:R-:W-:Y:S01]  /*2020*/  FMUL.FTZ R4, R88, R63.reuse ;  /* 0x0000003f58047220 */ /* 0x080fe20000410000 */
[-C--:B----4-:R-:W-:Y:S01]  /*2030*/  FMUL.FTZ R143, R3, R2.reuse ;  /* 0x00000002038f7220 */ /* 0x090fe20000410000 */
[----:B------:R-:W-:Y:S01]  /*2040*/  FFMA.FTZ R148, R5, R2, R148 ;  /* 0x0000000205947223 */ /* 0x000fe20000010094 */
[----:B------:R-:W-:Y:S01]  /*2050*/  @P3 FADD.FTZ R6, R6, R147 ;  /* 0x0000009306063221 */ /* 0x000fe20000010000 */
[----:B------:R-:W-:Y:S01]  /*2060*/  FFMA.FTZ R145, R89, R62, R4 ;  /* 0x0000003e59917223 */ /* 0x000fe20000010004 */
[----:B------:R-:W-:Y:S01]  /*2070*/  @P3 FFMA.FTZ R5, R5, R0, -R143 ;  /* 0x0000000005053223 */ /* 0x000fe2000001088f */
[----:B------:R-:W-:Y:S01]  /*2080*/  FMUL.FTZ R143, R89, R63 ;  /* 0x0000003f598f7220 */ /* 0x000fe20000410000 */
[----:B------:R-:W-:Y:S01]  /*2090*/  FSEL R150, R3, R148, !P3 ;  /* 0x0000009403967208 */ /* 0x000fe20005800000 */
[----:B------:R-:W-:Y:S01]  /*20a0*/  FADD.FTZ R0, R35, R35 ;  /* 0x0000002323007221 */ /* 0x000fe20000010000 */
[C---:B------:R-:W-:Y:S01]  /*20b0*/  FMUL.FTZ R4, R88.reuse, R61 ;  /* 0x0000003d58047220 */ /* 0x040fe20000410000 */
[----:B------:R-:W0:Y:S01]  /*20c0*/  SHFL.UP PT, R148, R5, 0x10, RZ ;  /* 0x0600000005947989 */ /* 0x000e2200000e00ff */
[----:B------:R-:W-:Y:S01]  /*20d0*/  FFMA.FTZ R147, R88, R62, -R143 ;  /* 0x0000003e58937223 */ /* 0x000fe2000001088f */
[----:B------:R-:W-:Y:S01]  /*20e0*/  FMUL.FTZ R143, R0, R145 ;  /* 0x00000091008f7220 */ /* 0x000fe20000410000 */
[C---:B------:R-:W-:Y:S01]  /*20f0*/  FMUL.FTZ R3, R89.reuse, R61 ;  /* 0x0000003d59037220 */ /* 0x040fe20000410000 */
[----:B------:R-:W1:Y:S01]  /*2100*/  SHFL.UP PT, R152, R6, 0x10, RZ ;  /* 0x0600000006987989 */ /* 0x000e6200000e00ff */
[----:B------:R-:W-:Y:S01]  /*2110*/  FADD.FTZ R2, R34, R34 ;  /* 0x0000002222027221 */ /* 0x000fe20000010000 */
[-C--:B------:R-:W-:Y:S01]  /*2120*/  FFMA.FTZ R145, R89, R60.reuse, R4 ;  /* 0x0000003c59917223 */ /* 0x080fe20000010004 */
[----:B------:R-:W-:Y:S01]  /*2130*/  FMUL.FTZ R147, R0, R147 ;  /* 0x0000009300937220 */ /* 0x000fe20000410000 */
[----:B------:R-:W3:Y:S01]  /*2140*/  SHFL.UP PT, R151, R7, 0x10, RZ ;  /* 0x0600000007977989 */ /* 0x000ee200000e00ff */
[CC--:B------:R-:W-:Y:S01]  /*2150*/  FMUL.FTZ R153, R141.reuse, R143.reuse ;  /* 0x0000008f8d997220 */ /* 0x0c0fe20000410000 */
[----:B------:R-:W-:Y:S01]  /*2160*/  FFMA.FTZ R3, R88, R60, -R3 ;  /* 0x0000003c58037223 */ /* 0x000fe20000010803 */
[----:B------:R-:W-:Y:S01]  /*2170*/  FMUL.FTZ R4, R142, R143 ;  /* 0x0000008f8e047220 */ /* 0x000fe20000410000 */
[----:B------:R-:W4:Y:S01]  /*2180*/  SHFL.UP PT, R149, R150, 0x10, RZ ;  /* 0x0600000096957989 */ /* 0x000f2200000e00ff */
[----:B------:R-:W-:Y:S01]  /*2190*/  FMUL.FTZ R145, R2, R145 ;  /* 0x0000009102917220 */ /* 0x000fe20000410000 */
[----:B------:R-:W-:Y:S01]  /*21a0*/  FFMA.FTZ R154, -R142, R147, -R153 ;  /* 0x000000938e9a7223 */ /* 0x000fe20000010999 */
[----:B------:R-:W-:Y:S01]  /*21b0*/  FMUL.FTZ R146, R2, R3 ;  /* 0x0000000302927220 */ /* 0x000fe20000410000 */
[----:B------:R-:W-:Y:S01]  /*21c0*/  FFMA.FTZ R3, R141, R147, -R4 ;  /* 0x000000938d037223 */ /* 0x000fe20000010804 */
[----:B------:R-:W-:Y:S01]  /*21d0*/  ISETP.GE.AND P3, PT, R108, 0x10, PT ;  /* 0x000000106c00780c */ /* 0x000fe20003f66270 */
[----:B------:R-:W-:-:S02]  /*21e0*/  FADD.FTZ R154, -R145, R154 ;  /* 0x0000009a919a7221 */ /* 0x000fc40000010100 */
[----:B------:R-:W-:Y:S02]  /*21f0*/  FADD.FTZ R3, R146, R3 ;  /* 0x0000000392037221 */ /* 0x000fe40000010000 */
[C---:B------:R-:W-:Y:S02]  /*2200*/  FMUL.FTZ R4, R140.reuse, -R154 ;  /* 0x8000009a8c047220 */ /* 0x040fe40000410000 */
[-C--:B------:R-:W-:Y:S02]  /*2210*/  FMUL.FTZ R153, R140, -R3.reuse ;  /* 0x800000038c997220 */ /* 0x080fe40000410000 */
[C---:B------:R-:W-:Y:S01]  /*2220*/  FFMA.FTZ R156, R139.reuse, R3, -R4 ;  /* 0x000000038b9c7223 */ /* 0x040fe20000010804 */
[C---:B0-----:R-:W-:Y:S01]  /*2230*/  FMUL.FTZ R4, R150.reuse, R148 ;  /* 0x0000009496047220 */ /* 0x041fe20000410000 */
[----:B------:R-:W-:Y:S01]  /*2240*/  FFMA.FTZ R155, R139, R154, R153 ;  /* 0x0000009a8b9b7223 */ /* 0x000fe20000010099 */
[C---:B-1----:R-:W-:Y:S01]  /*2250*/  FMUL.FTZ R154, R150.reuse, R152 ;  /* 0x00000098969a7220 */ /* 0x042fe20000410000 */
[----:B---3--:R-:W-:-:S03]  /*2260*/  FMUL.FTZ R3, R150, R151 ;  /* 0x0000009796037220 */ /* 0x008fc60000410000 */
[C---:B------:R-:W-:Y:S01]  /*2270*/  FFMA.FTZ R154, R5.reuse, R151, -R154 ;  /* 0x00000097059a7223 */ /* 0x040fe2000001089a */
[CC--:B----4-:R-:W-:Y:S01]  /*2280*/  FFMA.FTZ R153, R5.reuse, R149.reuse, R4 ;  /* 0x0000009505997223 */ /* 0x0d0fe20000010004 */
[----:B------:R-:W-:Y:S01]  /*2290*/  FMUL.FTZ R149, R150, R149 ;  /* 0x0000009596957220 */ /* 0x000fe20000410000 */
[-C--:B------:R-:W-:Y:S01]  /*22a0*/  FMUL.FTZ R4, R88, R59.reuse ;  /* 0x0000003b58047220 */ /* 0x080fe20000410000 */
[----:B------:R-:W-:Y:S01]  /*22b0*/  FFMA.FTZ R151, R5, R152, R3 ;  /* 0x0000009805977223 */ /* 0x000fe20000010003 */
[----:B------:R-:W-:Y:S01]  /*22c0*/  FADD.FTZ R3, R33, R33 ;  /* 0x0000002121037221 */ /* 0x000fe20000010000 */
[----:B------:R-:W-:Y:S01]  /*22d0*/  @P3 FFMA.FTZ R5, R5, R148, -R149 ;  /* 0x0000009405053223 */ /* 0x000fe20000010895 */
[C---:B------:R-:W-:Y:S01]  /*22e0*/  FMUL.FTZ R149, R89.reuse, R59 ;  /* 0x0000003b59957220 */ /* 0x040fe20000410000 */
[-C--:B------:R-:W-:Y:S01]  /*22f0*/  FFMA.FTZ R148, R89, R58.reuse, R4 ;  /* 0x0000003a59947223 */ /* 0x080fe20000010004 */
[----:B------:R-:W-:Y:S01]  /*2300*/  FSEL R152, R150, R153, !P3 ;  /* 0x0000009996987208 */ /* 0x000fe20005800000 */
[----:B------:R-:W-:Y:S01]  /*2310*/  @P3 FADD.FTZ R7, R7, R154 ;  /* 0x0000009a07073221 */ /* 0x000fe20000010000 */
[----:B------:R-:W-:Y:S01]  /*2320*/  FFMA.FTZ R4, R88, R58, -R149 ;  /* 0x0000003a58047223 */ /* 0x000fe20000010895 */
[----:B------:R-:W-:Y:S01]  /*2330*/  FMUL.FTZ R148, R3, R148 ;  /* 0x0000009403947220 */ /* 0x000fe20000410000 */
[----:B------:R-:W-:Y:S01]  /*2340*/  @P3 FADD.FTZ R6, R6, R151 ;  /* 0x0000009706063221 */ /* 0x000fe20000010000 */
[-C--:B------:R-:W-:Y:S01]  /*2350*/  FMUL.FTZ R151, R89, R57.reuse ;  /* 0x0000003959977220 */ /* 0x080fe20000410000 */
[----:B------:R-:W-:Y:S01]  /*2360*/  FMUL.FTZ R149, R3, R4 ;  /* 0x0000000403957220 */ /* 0x000fe20000410000 */
[----:B------:R-:W-:Y:S01]  /*2370*/  FADD.FTZ R155, -R148, R155 ;  /* 0x0000009b949b7221 */ /* 0x000fe20000010100 */
[----:B------:R-:W0:Y:S01]  /*2380*/  SHFL.UP PT, R152, R152, 0x1, RZ ;  /* 0x0420000098987989 */ /* 0x000e2200000e00ff */
[----:B------:R-:W-:Y:S01]  /*2390*/  FMUL.FTZ R150, R88, R57 ;  /* 0x0000003958967220 */ /* 0x000fe20000410000 */
[----:B------:R-:W-:Y:S01]  /*23a0*/  FADD.FTZ R156, R149, R156 ;  /* 0x0000009c959c7221 */ /* 0x000fe20000010000 */
[----:B------:R-:W-:Y:S01]  /*23b0*/  FMUL.FTZ R154, R138, -R155 ;  /* 0x8000009b8a9a7220 */ /* 0x000fe20000410000 */
[----:B------:R-:W-:Y:S01]  /*23c0*/  FADD.FTZ R4, R32, R32 ;  /* 0x0000002020047221 */ /* 0x000fe20000010000 */
[-C--:B------:R-:W-:Y:S01]  /*23d0*/  FFMA.FTZ R151, R88, R56.reuse, -R151 ;  /* 0x0000003858977223 */ /* 0x080fe20000010897 */
[----:B------:R-:W-:Y:S01]  /*23e0*/  FFMA.FTZ R153, R89, R56, R150 ;  /* 0x0000003859997223 */ /* 0x000fe20000010096 */
[CC--:B------:R-:W-:Y:S01]  /*23f0*/  FFMA.FTZ R157, R137.reuse, R156.reuse, -R154 ;  /* 0x0000009c899d7223 */ /* 0x0c0fe2000001089a */
[----:B------:R-:W-:Y:S01]  /*2400*/  FMUL.FTZ R156, R138, -R156 ;  /* 0x8000009c8a9c7220 */ /* 0x000fe20000410000 */
[----:B------:R1:W3:Y:S01]  /*2410*/  SHFL.UP PT, R154, R5, 0x1, RZ ;  /* 0x04200000059a7989 */ /* 0x0002e200000e00ff */
[C---:B------:R-:W-:Y:S01]  /*2420*/  FMUL.FTZ R150, R4.reuse, R151 ;  /* 0x0000009704967220 */ /* 0x040fe20000410000 */
[----:B------:R-:W-:Y:S01]  /*2430*/  FMUL.FTZ R151, R4, R153 ;  /* 0x0000009904977220 */ /* 0x000fe20000410000 */
[----:B------:R-:W-:Y:S01]  /*2440*/  FFMA.FTZ R156, R137, R155, R156 ;  /* 0x0000009b899c7223 */ /* 0x000fe2000001009c */
[----:B------:R-:W4:Y:S01]  /*2450*/  SHFL.UP PT, R153, R6, 0x1, RZ ;  /* 0x0420000006997989 */ /* 0x000f2200000e00ff */
[----:B------:R-:W-:Y:S01]  /*2460*/  FADD.FTZ R157, R150, R157 ;  /* 0x0000009d969d7221 */ /* 0x000fe20000010000 */
[----:B------:R-:W-:Y:S01]  /*2470*/  ISETP.GT.U32.AND P3, PT, R122, 0xf, PT ;  /* 0x0000000f7a00780c */ /* 0x000fe20003f64070 */
[----:B------:R-:W-:Y:S01]  /*2480*/  FADD.FTZ R159, -R151, R156 ;  /* 0x0000009c979f7221 */ /* 0x000fe20000010100 */
[----:B------:R2:W4:Y:S01]  /*2490*/  SHFL.UP PT, R155, R7, 0x1, RZ ;  /* 0x04200000079b7989 */ /* 0x00052200000e00ff */
[C---:B------:R-:W-:Y:S01]  /*24a0*/  FMUL.FTZ R8, R136.reuse, -R157 ;  /* 0x8000009d88087220 */ /* 0x040fe20000410000 */
[----:B-1----:R-:W-:Y:S01]  /*24b0*/  FADD.FTZ R5, R31, R31 ;  /* 0x0000001f1f057221 */ /* 0x002fe20000010000 */
[----:B------:R-:W-:-:S02]  /*24c0*/  FMUL.FTZ R161, R136, -R159 ;  /* 0x8000009f88a17220 */ /* 0x000fc40000410000 */
[----:B------:R-:W-:Y:S01]  /*24d0*/  FFMA.FTZ R159, R134, R159, R8 ;  /* 0x0000009f869f7223 */ /* 0x000fe20000010008 */
[----:B------:R-:W-:Y:S01]  /*24e0*/  FMUL.FTZ R8, R88, R55 ;  /* 0x0000003758087220 */ /* 0x000fe20000410000 */
[----:B------:R-:W-:Y:S01]  /*24f0*/  FFMA.FTZ R158, R134, R157, -R161 ;  /* 0x0000009d869e7223 */ /* 0x000fe200000108a1 */
[C---:B0-----:R-:W-:Y:S01]  /*2500*/  FMUL.FTZ R157, R152.reuse, R9 ;  /* 0x00000009989d7220 */ /* 0x041fe20000410000 */
[----:B------:R-:W-:Y:S01]  /*2510*/  FMUL.FTZ R156, R152, R160 ;  /* 0x000000a0989c7220 */ /* 0x000fe20000410000 */
[C---:B--2---:R-:W-:Y:S01]  /*2520*/  FMUL.FTZ R7, R89.reuse, R55 ;  /* 0x0000003759077220 */ /* 0x044fe20000410000 */
[----:B------:R-:W-:-:S03]  /*2530*/  FFMA.FTZ R8, R89, R54, R8 ;  /* 0x0000003659087223 */ /* 0x000fc60000010008 */
[----:B------:R-:W-:Y:S01]  /*2540*/  FFMA.FTZ R6, R88, R54, -R7 ;  /* 0x0000003658067223 */ /* 0x000fe20000010807 */
[C---:B---3--:R-:W-:Y:S01]  /*2550*/  FFMA.FTZ R152, R154.reuse, R160, -R157 ;  /* 0x000000a09a987223 */ /* 0x048fe2000001089d */
[----:B------:R-:W-:Y:S01]  /*2560*/  FFMA.FTZ R156, R154, R9, R156 ;  /* 0x000000099a9c7223 */ /* 0x000fe2000001009c */
[----:B------:R-:W-:Y:S01]  /*2570*/  FMUL.FTZ R154, R5, R8 ;  /* 0x00000008059a7220 */ /* 0x000fe20000410000 */
[----:B------:R-:W-:Y:S02]  /*2580*/  FMUL.FTZ R8, R142, R91 ;  /* 0x0000005b8e087220 */ /* 0x000fe40000410000 */
[----:B----4-:R-:W-:Y:S01]  /*2590*/  @P2 FADD.FTZ R9, R153, R156 ;  /* 0x0000009c99092221 */ /* 0x010fe20000010000 */
[----:B------:R-:W-:Y:S01]  /*25a0*/  FADD.FTZ R159, -R154, R159 ;  /* 0x0000009f9a9f7221 */ /* 0x000fe20000010100 */
[----:B------:R-:W-:Y:S01]  /*25b0*/  @P2 FADD.FTZ R160, R155, R152 ;  /* 0x000000989ba02221 */ /* 0x000fe20000010000 */
[----:B------:R-:W-:Y:S02]  /*25c0*/  FMUL.FTZ R155, R5, R6 ;  /* 0x00000006059b7220 */ /* 0x000fe40000410000 */
[----:B------:R-:W-:Y:S01]  /*25d0*/  FMUL.FTZ R153, R132, -R159 ;  /* 0x8000009f84997220 */ /* 0x000fe20000410000 */
[----:B------:R-:W-:Y:S01]  /*25e0*/  ISETP.GT.U32.AND P2, PT, R122, 0x17, PT ;  /* 0x000000177a00780c */ /* 0x000fe20003f44070 */
[-C--:B------:R-:W-:Y:S01]  /*25f0*/  FMUL.FTZ R152, R142, -R90.reuse ;  /* 0x8000005a8e987220 */ /* 0x080fe20000410000 */
[----:B------:R-:W-:Y:S01]  /*2600*/  FADD.FTZ R7, R155, R158 ;  /* 0x0000009e9b077221 */ /* 0x000fe20000010000 */
[C---:B------:R-:W-:Y:S01]  /*2610*/  FFMA.FTZ R122, R141.reuse, R90, -R8 ;  /* 0x0000005a8d7a7223 */ /* 0x040fe20000010808 */
[----:B------:R-:W-:Y:S01]  /*2620*/  FMUL.FTZ R8, R88, R53 ;  /* 0x0000003558087220 */ /* 0x000fe20000410000 */
[----:B------:R-:W-:Y:S01]  /*2630*/  FFMA.FTZ R152, R141, -R91, R152 ;  /* 0x8000005b8d987223 */ /* 0x000fe20000010098 */
[-C--:B------:R-:W-:Y:S01]  /*2640*/  FMUL.FTZ R6, R132, -R7.reuse ;  /* 0x8000000784067220 */ /* 0x080fe20000410000 */
[----:B------:R-:W-:Y:S01]  /*2650*/  FFMA.FTZ R162, R130, R7, -R153 ;  /* 0x0000000782a27223 */ /* 0x000fe20000010899 */
[----:B------:R-:W-:Y:S01]  /*2660*/  FMUL.FTZ R7, R89, R53 ;  /* 0x0000003559077220 */ /* 0x000fe20000410000 */
[----:B------:R-:W-:Y:S01]  /*2670*/  FMUL.FTZ R156, R140, -R122 ;  /* 0x8000007a8c9c7220 */ /* 0x000fe20000410000 */
[----:B------:R-:W-:Y:S01]  /*2680*/  FFMA.FTZ R161, R130, R159, R6 ;  /* 0x0000009f82a17223 */ /* 0x000fe20000010006 */
[----:B------:R-:W-:Y:S01]  /*2690*/  FADD.FTZ R6, R30, R30 ;  /* 0x0000001e1e067221 */ /* 0x000fe20000010000 */
[----:B------:R-:W-:Y:S01]  /*26a0*/  FFMA.FTZ R7, R88, R52, -R7 ;  /* 0x0000003458077223 */ /* 0x000fe20000010807 */
[-C--:B------:R-:W-:Y:S01]  /*26b0*/  FMUL.FTZ R157, R140, -R152.reuse ;  /* 0x800000988c9d7220 */ /* 0x080fe20000410000 */
[----:B------:R-:W-:Y:S01]  /*26c0*/  FFMA.FTZ R156, R139, R152, R156 ;  /* 0x000000988b9c7223 */ /* 0x000fe2000001009c */
[----:B------:R-:W-:Y:S01]  /*26d0*/  FFMA.FTZ R153, R89, R52, R8 ;  /* 0x0000003459997223 */ /* 0x000fe20000010008 */
[----:B------:R-:W-:Y:S01]  /*26e0*/  FMUL.FTZ R159, R6, R7 ;  /* 0x00000007069f7220 */ /* 0x000fe20000410000 */
[----:B------:R-:W-:Y:S01]  /*26f0*/  FFMA.FTZ R157, R139, R122, -R157 ;  /* 0x0000007a8b9d7223 */ /* 0x000fe2000001089d */
[----:B------:R-:W-:Y:S01]  /*2700*/  FMUL.FTZ R8, R138, -R156 ;  /* 0x8000009c8a087220 */ /* 0x000fe20000410000 */
[----:B------:R-:W-:Y:S01]  /*2710*/  FMUL.FTZ R158, R6, R153 ;  /* 0x00000099069e7220 */ /* 0x000fe20000410000 */
[----:B------:R-:W-:Y:S01]  /*2720*/  FADD.FTZ R162, R159, R162 ;  /* 0x000000a29fa27221 */ /* 0x000fe20000010000 */
[-C--:B------:R-:W-:Y:S01]  /*2730*/  FMUL.FTZ R7, R138, -R157.reuse ;  /* 0x8000009d8a077220 */ /* 0x080fe20000410000 */
[----:B------:R-:W-:Y:S01]  /*2740*/  FFMA.FTZ R157, R137, R157, -R8 ;  /* 0x0000009d899d7223 */ /* 0x000fe20000010808 */
[----:B------:R-:W-:Y:S01]  /*2750*/  FADD.FTZ R122, -R158, R161 ;  /* 0x000000a19e7a7221 */ /* 0x000fe20000010100 */
[----:B------:R-:W-:Y:S01]  /*2760*/  FMUL.FTZ R161, R135, -R162 ;  /* 0x800000a287a17220 */ /* 0x000fe20000410000 */
[----:B------:R-:W-:Y:S01]  /*2770*/  FFMA.FTZ R7, R137, R156, R7 ;  /* 0x0000009c89077223 */ /* 0x000fe20000010007 */
[C---:B------:R-:W-:Y:S01]  /*2780*/  FMUL.FTZ R153, R136.reuse, -R157 ;  /* 0x8000009d88997220 */ /* 0x040fe20000410000 */
[-C--:B------:R-:W-:Y:S01]  /*2790*/  FMUL.FTZ R8, R135, -R122.reuse ;  /* 0x8000007a87087220 */ /* 0x080fe20000410000 */
[C---:B------:R-:W-:Y:S01]  /*27a0*/  FFMA.FTZ R165, R133.reuse, R122, R161 ;  /* 0x0000007a85a57223 */ /* 0x040fe200000100a1 */
[-C--:B------:R-:W-:Y:S01]  /*27b0*/  FMUL.FTZ R161, R136, -R7.reuse ;  /* 0x8000000788a17220 */ /* 0x080fe20000410000 */
[----:B------:R-:W-:Y:S01]  /*27c0*/  FFMA.FTZ R163, R134, R7, R153 ;  /* 0x0000000786a37223 */ /* 0x000fe20000010099 */
[----:B------:R-:W-:Y:S01]  /*27d0*/  FFMA.FTZ R162, R133, R162, -R8 ;  /* 0x000000a285a27223 */ /* 0x000fe20000010808 */
[-C--:B------:R-:W-:Y:S01]  /*27e0*/  FMUL.FTZ R8, R88, R67.reuse ;  /* 0x0000004358087220 */ /* 0x080fe20000410000 */
[C---:B------:R-:W-:Y:S01]  /*27f0*/  FMUL.FTZ R153, R89.reuse, R67 ;  /* 0x0000004359997220 */ /* 0x040fe20000410000 */
[----:B------:R-:W-:Y:S01]  /*2800*/  FFMA.FTZ R161, R134, R157, -R161 ;  /* 0x0000009d86a17223 */ /* 0x000fe200000108a1 */
[----:B------:R-:W-:Y:S01]  /*2810*/  FMUL.FTZ R157, R132, -R163 ;  /* 0x800000a3849d7220 */ /* 0x000fe20000410000 */
[-C--:B------:R-:W-:Y:S01]  /*2820*/  FFMA.FTZ R156, R89, R66.reuse, R8 ;  /* 0x00000042599c7223 */ /* 0x080fe20000010008 */
[----:B------:R-:W-:Y:S01]  /*2830*/  FADD.FTZ R7, R29, R29 ;  /* 0x0000001d1d077221 */ /* 0x000fe20000010000 */
[----:B------:R-:W-:Y:S01]  /*2840*/  FFMA.FTZ R8, R88, R66, -R153 ;  /* 0x0000004258087223 */ /* 0x000fe20000010899 */
[-C--:B------:R-:W-:Y:S01]  /*2850*/  FMUL.FTZ R152, R132, -R161.reuse ;  /* 0x800000a184987220 */ /* 0x080fe20000410000 */
[C---:B------:R-:W-:Y:S01]  /*2860*/  FFMA.FTZ R122, R130.reuse, R161, -R157 ;  /* 0x000000a1827a7223 */ /* 0x040fe2000001089d */
[C---:B------:R-:W-:Y:S01]  /*2870*/  FMUL.FTZ R156, R7.reuse, R156 ;  /* 0x0000009c079c7220 */ /* 0x040fe20000410000 */
[----:B------:R-:W-:Y:S01]  /*2880*/  FMUL.FTZ R157, R7, R8 ;  /* 0x00000008079d7220 */ /* 0x000fe20000410000 */
[----:B------:R-:W-:Y:S01]  /*2890*/  FFMA.FTZ R152, R130, R163, R152 ;  /* 0x000000a382987223 */ /* 0x000fe20000010098 */
        /* <DEDUP_REMOVED lines=9> */
[-C--:B------:R-:W-:Y:S01]  /*2930*/  FMUL.FTZ R153, R89, R65.reuse ;  /* 0x0000004159997220 */ /* 0x080fe20000410000 */
[----:B------:R-:W-:Y:S01]  /*2940*/  FMUL.FTZ R122, R88, R65 ;  /* 0x00000041587a7220 */ /* 0x000fe20000410000 */
[C---:B------:R-:W-:Y:S01]  /*2950*/  FFMA.FTZ R167, R131.reuse, R162, -R166 ;  /* 0x000000a283a77223 */ /* 0x040fe200000108a6 */
[-C--:B------:R-:W-:Y:S01]  /*2960*/  FFMA.FTZ R161, R131, R8.reuse, -R161 ;  /* 0x0000000883a17223 */ /* 0x080fe200000108a1 */
[----:B------:R-:W-:Y:S01]  /*2970*/  FMUL.FTZ R162, R129, -R8 ;  /* 0x8000000881a27220 */ /* 0x000fe20000410000 */
[----:B------:R-:W-:Y:S01]  /*2980*/  FFMA.FTZ R164, R131, R164, R163 ;  /* 0x000000a483a47223 */ /* 0x000fe200000100a3 */
[----:B------:R-:W-:Y:S01]  /*2990*/  FADD.FTZ R8, R28, R28 ;  /* 0x0000001c1c087221 */ /* 0x000fe20000010000 */
[-C--:B------:R-:W-:Y:S01]  /*29a0*/  FFMA.FTZ R153, R88, R64.reuse, -R153 ;  /* 0x0000004058997223 */ /* 0x080fe20000010899 */
[----:B------:R-:W-:Y:S01]  /*29b0*/  FFMA.FTZ R163, R89, R64, R122 ;  /* 0x0000004059a37223 */ /* 0x000fe2000001007a */
[----:B------:R-:W-:Y:S01]  /*29c0*/  FFMA.FTZ R162, R131, R152, R162 ;  /* 0x0000009883a27223 */ /* 0x000fe200000100a2 */
[CC--:B------:R-:W-:Y:S01]  /*29d0*/  FMUL.FTZ R122, R11.reuse, R160.reuse ;  /* 0x000000a00b7a7220 */ /* 0x0c0fe20000410000 */
[C---:B------:R-:W-:Y:S01]  /*29e0*/  FMUL.FTZ R152, R8.reuse, R153 ;  /* 0x0000009908987220 */ /* 0x040fe20000410000 */
[----:B------:R-:W-:Y:S01]  /*29f0*/  FMUL.FTZ R153, R8, R163 ;  /* 0x000000a308997220 */ /* 0x000fe20000410000 */
[-C--:B------:R-:W-:Y:S01]  /*2a00*/  FMUL.FTZ R165, R11, R9.reuse ;  /* 0x000000090ba57220 */ /* 0x080fe20000410000 */
[----:B------:R-:W-:Y:S01]  /*2a10*/  FFMA.FTZ R122, R10, R9, R122 ;  /* 0x000000090a7a7223 */ /* 0x000fe2000001007a */
[----:B------:R-:W-:Y:S01]  /*2a20*/  FADD.FTZ R163, R152, R167 ;  /* 0x000000a798a37221 */ /* 0x000fe20000010000 */
[----:B------:R-:W-:Y:S01]  /*2a30*/  FADD.FTZ R164, -R153, R164 ;  /* 0x000000a499a47221 */ /* 0x000fe20000010100 */
[----:B------:R0:W1:Y:S01]  /*2a40*/  SHFL.DOWN PT, R11, R161, 0x1, 0x1f ;  /* 0x08201f00a10b7f89 */ /* 0x00006200000e0000 */
[----:B------:R-:W-:-:S03]  /*2a50*/  FFMA.FTZ R165, R10, R160, -R165 ;  /* 0x000000a00aa57223 */ /* 0x000fc600000108a5 */
[----:B------:R0:W2:Y:S04]  /*2a60*/  SHFL.DOWN PT, R167, R162, 0x1, 0x1f ;  /* 0x08201f00a2a77f89 */ /* 0x0000a800000e0000 */
[----:B------:R0:W3:Y:S04]  /*2a70*/  SHFL.DOWN PT, R9, R163, 0x1, 0x1f ;  /* 0x08201f00a3097f89 */ /* 0x0000e800000e0000 */
[----:B------:R0:W4:Y:S01]  /*2a80*/  SHFL.DOWN PT, R169, R164, 0x1, 0x1f ;  /* 0x08201f00a4a97f89 */ /* 0x00012200000e0000 */
[----:B------:R-:W-:Y:S05]  /*2a90*/  @!P4 BRA `(.L_x_16662) ;  /* 0x00000000002cc947 */ /* 0x000fea0003800000 */
[C---:B----4-:R-:W-:Y:S01]  /*2aa0*/  FMUL.FTZ R160, R162.reuse, R169 ;  /* 0x000000a9a2a07220 */ /* 0x050fe20000410000 */
[C---:B--2---:R-:W-:Y:S01]  /*2ab0*/  FMUL.FTZ R10, R162.reuse, R167 ;  /* 0x000000a7a20a7220 */ /* 0x044fe20000410000 */
[-C--:B---3--:R-:W-:Y:S01]  /*2ac0*/  FMUL.FTZ R166, R162, R9.reuse ;  /* 0x00000009a2a67220 */ /* 0x088fe20000410000 */
[----:B01----:R-:W-:Y:S01]  /*2ad0*/  FMUL.FTZ R162, R11, R162 ;  /* 0x000000a20ba27220 */ /* 0x003fe20000410000 */
[----:B------:R-:W-:Y:S01]  /*2ae0*/  FFMA.FTZ R160, R161, R9, -R160 ;  /* 0x00000009a1a07223 */ /* 0x000fe200000108a0 */
[----:B------:R-:W-:Y:S01]  /*2af0*/  FFMA.FTZ R10, R11, R161, -R10 ;  /* 0x000000a10b0a7223 */ /* 0x000fe2000001080a */
[C---:B------:R-:W-:Y:S01]  /*2b00*/  FFMA.FTZ R9, R161.reuse, R169, R166 ;  /* 0x000000a9a1097223 */ /* 0x040fe200000100a6 */
[----:B------:R-:W-:Y:S01]  /*2b10*/  FFMA.FTZ R162, R161, R167, R162 ;  /* 0x000000a7a1a27223 */ /* 0x000fe200000100a2 */
[----:B------:R-:W-:Y:S02]  /*2b20*/  FADD.FTZ R163, R163, R160 ;  /* 0x000000a0a3a37221 */ /* 0x000fe40000010000 */
[----:B------:R-:W-:Y:S01]  /*2b30*/  FADD.FTZ R164, R164, R9 ;  /* 0x00000009a4a47221 */ /* 0x000fe20000010000 */
[----:B------:R-:W-:-:S07]  /*2b40*/  MOV R161, R10 ;  /* 0x0000000a00a17202 */ /* 0x000fce0000000f00 */
.L_x_16662:
[----:B------:R-:W-:Y:S05]  /*2b50*/  BSYNC B0 ;  /* 0x0000000000007941 */ /* 0x000fea0003800000 */
.L_x_16661:
[----:B------:R-:W-:Y:S01]  /*2b60*/  FADD.FTZ R144, R144, R165 ;  /* 0x000000a590907221 */ /* 0x000fe20000010000 */
[----:B------:R-:W-:Y:S01]  /*2b70*/  FADD.FTZ R122, RZ, R122 ;  /* 0x0000007aff7a7221 */ /* 0x000fe20000010000 */
[----:B--2---:R2:W0:Y:S01]  /*2b80*/  SHFL.DOWN PT, R167, R161, 0x2, 0x1f ;  /* 0x08401f00a1a77f89 */ /* 0x00442200000e0000 */
[----:B------:R-:W-:Y:S01]  /*2b90*/  BSSY B0, `(.L_x_16663) ;  /* 0x0000012000007945 */ /* 0x000fe20003800000 */
[C---:B------:R-:W-:Y:S01]  /*2ba0*/  FMUL.FTZ R165, R65.reuse, R144 ;  /* 0x0000009041a57220 */ /* 0x040fe20000410000 */
[----:B-1----:R-:W-:Y:S01]  /*2bb0*/  FMUL.FTZ R11, R65, R122 ;  /* 0x0000007a410b7220 */ /* 0x002fe20000410000 */
[----:B----4-:R2:W1:Y:S04]  /*2bc0*/  SHFL.DOWN PT, R169, R162, 0x2, 0x1f ;  /* 0x08401f00a2a97f89 */ /* 0x01046800000e0000 */
[----:B---3--:R2:W3:Y:S04]  /*2bd0*/  SHFL.DOWN PT, R9, R163, 0x2, 0x1f ;  /* 0x08401f00a3097f89 */ /* 0x0084e800000e0000 */
[----:B------:R2:W4:Y:S01]  /*2be0*/  SHFL.DOWN PT, R65, R164, 0x2, 0x1f ;  /* 0x08401f00a4417f89 */ /* 0x00052200000e0000 */
[----:B------:R-:W-:Y:S05]  /*2bf0*/  @P5 BRA `(.L_x_16664) ;  /* 0x00000000002c5947 */ /* 0x000fea0003800000 */
[C---:B----4-:R-:W-:Y:S01]  /*2c00*/  FMUL.FTZ R160, R162.reuse, R65 ;  /* 0x00000041a2a07220 */ /* 0x050fe20000410000 */
[C---:B-1----:R-:W-:Y:S01]  /*2c10*/  FMUL.FTZ R10, R162.reuse, R169 ;  /* 0x000000a9a20a7220 */ /* 0x042fe20000410000 */
[C---:B---3--:R-:W-:Y:S01]  /*2c20*/  FMUL.FTZ R166, R162.reuse, R9 ;  /* 0x00000009a2a67220 */ /* 0x048fe20000410000 */
[----:B0-2---:R-:W-:Y:S01]  /*2c30*/  FMUL.FTZ R162, R162, R167 ;  /* 0x000000a7a2a27220 */ /* 0x005fe20000410000 */
[C---:B------:R-:W-:Y:S01]  /*2c40*/  FFMA.FTZ R160, R161.reuse, R9, -R160 ;  /* 0x00000009a1a07223 */ /* 0x040fe200000108a0 */
[C---:B------:R-:W-:Y:S01]  /*2c50*/  FFMA.FTZ R10, R161.reuse, R167, -R10 ;  /* 0x000000a7a10a7223 */ /* 0x040fe2000001080a */
[C---:B------:R-:W-:Y:S01]  /*2c60*/  FFMA.FTZ R9, R161.reuse, R65, R166 ;  /* 0x00000041a1097223 */ /* 0x040fe200000100a6 */
[----:B------:R-:W-:Y:S01]  /*2c70*/  FFMA.FTZ R162, R161, R169, R162 ;  /* 0x000000a9a1a27223 */ /* 0x000fe200000100a2 */
[----:B------:R-:W-:Y:S02]  /*2c80*/  FADD.FTZ R163, R163, R160 ;  /* 0x000000a0a3a37221 */ /* 0x000fe40000010000 */
[----:B------:R-:W-:Y:S01]  /*2c90*/  FADD.FTZ R164, R164, R9 ;  /* 0x00000009a4a47221 */ /* 0x000fe20000010000 */
[----:B------:R-:W-:-:S07]  /*2ca0*/  MOV R161, R10 ;  /* 0x0000000a00a17202 */ /* 0x000fce0000000f00 */
.L_x_16664:
[----:B------:R-:W-:Y:S05]  /*2cb0*/  BSYNC B0 ;  /* 0x0000000000007941 */ /* 0x000fea0003800000 */
.L_x_16663:
[CC--:B------:R-:W-:Y:S01]  /*2cc0*/  FMUL.FTZ R10, R129.reuse, R144.reuse ;  /* 0x00000090810a7220 */ /* 0x0c0fe20000410000 */
[C---:B----4-:R-:W-:Y:S01]  /*2cd0*/  FFMA.FTZ R65, R64.reuse, R144, -R11 ;  /* 0x0000009040417223 */ /* 0x050fe2000001080b */
[-C--:B---3--:R-:W-:Y:S01]  /*2ce0*/  FFMA.FTZ R9, R64, R122.reuse, R165 ;  /* 0x0000007a40097223 */ /* 0x088fe200000100a5 */
[-C--:B------:R-:W-:Y:S01]  /*2cf0*/  FMUL.FTZ R11, R129, R122.reuse ;  /* 0x0000007a810b7220 */ /* 0x080fe20000410000 */
[-C--:B------:R-:W-:Y:S01]  /*2d00*/  FMUL.FTZ R64, R88, R122.reuse ;  /* 0x0000007a58407220 */ /* 0x080fe20000410000 */
[C---:B------:R-:W-:Y:S01]  /*2d10*/  FFMA.FTZ R10, R131.reuse, R122, R10 ;  /* 0x0000007a830a7223 */ /* 0x040fe2000001000a */
[C---:B------:R-:W-:Y:S01]  /*2d20*/  FFMA.FTZ R172, -R8.reuse, R9, RZ ;  /* 0x0000000908ac7223 */ /* 0x040fe200000101ff */
[-C--:B------:R-:W-:Y:S01]  /*2d30*/  FFMA.FTZ R160, R131, R144.reuse, -R11 ;  /* 0x0000009083a07223 */ /* 0x080fe2000001080b */
[C---:B------:R-:W-:Y:S01]  /*2d40*/  FFMA.FTZ R11, R89.reuse, R144, R64 ;  /* 0x00000090590b7223 */ /* 0x040fe20000010040 */
[----:B------:R-:W-:Y:S01]  /*2d50*/  FADD.FTZ R64, RZ, R10 ;  /* 0x0000000aff407221 */ /* 0x000fe20000010000 */
[----:B------:R-:W-:Y:S01]  /*2d60*/  FMUL.FTZ R165, R89, R122 ;  /* 0x0000007a59a57220 */ /* 0x000fe20000410000 */
[----:B------:R-:W-:Y:S01]  /*2d70*/  FFMA.FTZ R160, R13, R128, R160 ;  /* 0x000000800da07223 */ /* 0x000fe200000100a0 */
[----:B------:R-:W-:Y:S01]  /*2d80*/  FFMA.FTZ R166, -R8, R11, -RZ ;  /* 0x0000000b08a67223 */ /* 0x000fe200000109ff */
[C---:B------:R-:W-:Y:S01]  /*2d90*/  FMUL.FTZ R9, R67.reuse, R64 ;  /* 0x0000004043097220 */ /* 0x040fe20000410000 */
[----:B------:R-:W-:Y:S01]  /*2da0*/  FFMA.FTZ R165, R88, R144, -R165 ;  /* 0x0000009058a57223 */ /* 0x000fe200000108a5 */
[----:B------:R-:W-:Y:S01]  /*2db0*/  FFMA.FTZ R170, R8, R65, RZ ;  /* 0x0000004108aa7223 */ /* 0x000fe200000100ff */
[----:B0-----:R0:W3:Y:S01]  /*2dc0*/  SHFL.DOWN PT, R167, R162, 0x4, 0x1f ;  /* 0x08801f00a2a77f89 */ /* 0x0010e200000e0000 */
[-C--:B------:R-:W-:Y:S01]  /*2dd0*/  FFMA.FTZ R11, R66, R160.reuse, -R9 ;  /* 0x000000a0420b7223 */ /* 0x080fe20000010809 */
[----:B------:R-:W-:Y:S01]  /*2de0*/  BSSY B0, `(.L_x_16665) ;  /* 0x0000012000007945 */ /* 0x000fe20003800000 */
[----:B------:R-:W-:Y:S01]  /*2df0*/  FMUL.FTZ R165, R8, R165 ;  /* 0x000000a508a57220 */ /* 0x000fe20000410000 */
[----:B------:R0:W4:Y:S01]  /*2e00*/  SHFL.DOWN PT, R65, R161, 0x4, 0x1f ;  /* 0x08801f00a1417f89 */ /* 0x00012200000e0000 */
[----:B------:R-:W-:-:S03]  /*2e10*/  FMUL.FTZ R67, R67, R160 ;  /* 0x000000a043437220 */ /* 0x000fc60000410000 */
[----:B-1----:R0:W1:Y:S04]  /*2e20*/  SHFL.DOWN PT, R169, R163, 0x4, 0x1f ;  /* 0x08801f00a3a97f89 */ /* 0x00206800000e0000 */
[----:B------:R0:W0:Y:S01]  /*2e30*/  SHFL.DOWN PT, R9, R164, 0x4, 0x1f ;  /* 0x08801f00a4097f89 */ /* 0x00002200000e0000 */
[----:B------:R-:W-:Y:S05]  /*2e40*/  @P6 BRA `(.L_x_16666) ;  /* 0x00000000002c6947 */ /* 0x000fea0003800000 */
[C---:B---3--:R-:W-:Y:S01]  /*2e50*/  FMUL.FTZ R8, R162.reuse, R167 ;  /* 0x000000a7a2087220 */ /* 0x048fe20000410000 */
[C---:B0-----:R-:W-:Y:S01]  /*2e60*/  FMUL.FTZ R10, R162.reuse, R9 ;  /* 0x00000009a20a7220 */ /* 0x041fe20000410000 */
[C---:B-1----:R-:W-:Y:S01]  /*2e70*/  FMUL.FTZ R168, R162.reuse, R169 ;  /* 0x000000a9a2a87220 */ /* 0x042fe20000410000 */
        /* <DEDUP_REMOVED lines=8> */
.L_x_16666:
[----:B------:R-:W-:Y:S05]  /*2f00*/  BSYNC B0 ;  /* 0x0000000000007941 */ /* 0x000fea0003800000 */
.L_x_16665:
[C---:B------:R-:W-:Y:S01]  /*2f10*/  FMUL.FTZ R8, R135.reuse, R160 ;  /* 0x000000a087087220 */ /* 0x040fe20000410000 */
[-C--:B0-----:R-:W-:Y:S01]  /*2f20*/  FMUL.FTZ R9, R135, R64.reuse ;  /* 0x0000004087097220 */ /* 0x081fe20000410000 */
[-C--:B------:R-:W-:Y:S01]  /*2f30*/  FFMA.FTZ R67, R66, R64.reuse, R67 ;  /* 0x0000004042437223 */ /* 0x080fe20000010043 */
[----:B-1----:R-:W-:Y:S01]  /*2f40*/  FFMA.FTZ R169, R7, R11, R170 ;  /* 0x0000000b07a97223 */ /* 0x002fe200000100aa */
[----:B------:R-:W-:Y:S01]  /*2f50*/  FFMA.FTZ R8, R133, R64, R8 ;  /* 0x0000004085087223 */ /* 0x000fe20000010008 */
[----:B------:R-:W-:Y:S01]  /*2f60*/  ISETP.GE.OR P0, PT, R101, R94, P0 ;  /* 0x0000005e6500720c */ /* 0x000fe20000706670 */
[----:B------:R-:W-:Y:S01]  /*2f70*/  FFMA.FTZ R9, R133, R160, -R9 ;  /* 0x000000a085097223 */ /* 0x000fe20000010809 */
[-C--:B------:R-:W-:Y:S01]  /*2f80*/  FMUL.FTZ R11, R89, R64.reuse ;  /* 0x00000040590b7220 */ /* 0x080fe20000410000 */
[----:B------:R-:W-:Y:S01]  /*2f90*/  FMUL.FTZ R10, R88, R64 ;  /* 0x00000040580a7220 */ /* 0x000fe20000410000 */
[----:B----4-:R-:W-:Y:S01]  /*2fa0*/  FADD.FTZ R65, RZ, R8 ;  /* 0x00000008ff417221 */ /* 0x010fe20000010000 */
[----:B------:R-:W-:Y:S01]  /*2fb0*/  FFMA.FTZ R171, -R7, R67, R172 ;  /* 0x0000004307ab7223 */ /* 0x000fe200000101ac */
[----:B------:R-:W-:Y:S01]  /*2fc0*/  FFMA.FTZ R67, R14, R127, R9 ;  /* 0x0000007f0e437223 */ /* 0x000fe20000010009 */
[-C--:B------:R-:W-:Y:S01]  /*2fd0*/  FFMA.FTZ R66, R88, R160.reuse, -R11 ;  /* 0x000000a058427223 */ /* 0x080fe2000001080b */
[----:B------:R-:W-:Y:S01]  /*2fe0*/  FFMA.FTZ R10, R89, R160, R10 ;  /* 0x000000a0590a7223 */ /* 0x000fe2000001000a */
[C---:B------:R-:W-:Y:S01]  /*2ff0*/  FMUL.FTZ R9, R53.reuse, R65 ;  /* 0x0000004135097220 */ /* 0x040fe20000410000 */
[-C--:B------:R-:W-:Y:S01]  /*3000*/  FMUL.FTZ R8, R53, R67.reuse ;  /* 0x0000004335087220 */ /* 0x080fe20000410000 */
[C---:B------:R-:W-:Y:S01]  /*3010*/  FMUL.FTZ R66, R7.reuse, R66 ;  /* 0x0000004207427220 */ /* 0x040fe20000410000 */
[----:B---3--:R-:W-:Y:S01]  /*3020*/  FFMA.FTZ R167, -R7, R10, -RZ ;  /* 0x0000000a07a77223 */ /* 0x008fe200000109ff */
[C---:B------:R-:W-:Y:S01]  /*3030*/  FFMA.FTZ R53, R52.reuse, R67, -R9 ;  /* 0x0000004334357223 */ /* 0x040fe20000010809 */
[----:B------:R0:W1:Y:S01]  /*3040*/  SHFL.DOWN PT, R173, R161, 0x8, 0x1f ;  /* 0x09001f00a1ad7f89 */ /* 0x00006200000e0000 */
[----:B------:R-:W-:Y:S01]  /*3050*/  BSSY B0, `(.L_x_16667) ;  /* 0x0000015000007945 */ /* 0x000fe20003800000 */
[----:B------:R-:W-:Y:S01]  /*3060*/  HFMA2.MMA R9, -RZ, RZ, 0, 0 ;  /* 0x00000000ff097435 */ /* 0x000fe200000001ff */
[----:B------:R-:W-:Y:S01]  /*3070*/  FFMA.FTZ R174, R52, R65, R8 ;  /* 0x0000004134ae7223 */ /* 0x000fe20000010008 */
[----:B------:R0:W3:Y:S01]  /*3080*/  SHFL.DOWN PT, R175, R162, 0x8, 0x1f ;  /* 0x09001f00a2af7f89 */ /* 0x0000e200000e0000 */
[----:B------:R-:W-:-:S02]  /*3090*/  MOV R8, 0x3f800000 ;  /* 0x3f80000000087802 */ /* 0x000fc40000000f00 */
[----:B------:R-:W-:Y:S02]  /*30a0*/  CS2R R10, SRZ ;  /* 0x00000000000a7805 */ /* 0x000fe4000001ff00 */
[----:B------:R-:W-:Y:S01]  /*30b0*/  @!P0 LEA R168, R92, R97, 0x4 ;  /* 0x000000615ca88211 */ /* 0x000fe200078e20ff */
[----:B------:R0:W4:Y:S04]  /*30c0*/  SHFL.DOWN PT, R7, R163, 0x8, 0x1f ;  /* 0x09001f00a3077f89 */ /* 0x00012800000e0000 */
[----:B------:R0:W0:Y:S01]  /*30d0*/  SHFL.DOWN PT, R177, R164, 0x8, 0x1f ;  /* 0x09001f00a4b17f89 */ /* 0x00002200000e0000 */
        /* <DEDUP_REMOVED lines=12> */
.L_x_16668:
[----:B------:R-:W-:Y:S05]  /*31a0*/  BSYNC B0 ;  /* 0x0000000000007941 */ /* 0x000fea0003800000 */
.L_x_16667:
[C---:B----4-:R-:W-:Y:S01]  /*31b0*/  FMUL.FTZ R7, R132.reuse, R67 ;  /* 0x0000004384077220 */ /* 0x050fe20000410000 */
[----:B------:R-:W-:Y:S01]  /*31c0*/  FMUL.FTZ R52, R132, R65 ;  /* 0x0000004184347220 */ /* 0x000fe20000410000 */
[----:B------:R-:W-:Y:S01]  /*31d0*/  FFMA.FTZ R170, R6, R53, R169 ;  /* 0x0000003506aa7223 */ /* 0x000fe200000100a9 */
[-C--:B------:R-:W-:Y:S01]  /*31e0*/  FMUL.FTZ R169, R89, R65.reuse ;  /* 0x0000004159a97220 */ /* 0x080fe20000410000 */
[C---:B------:R-:W-:Y:S01]  /*31f0*/  FFMA.FTZ R7, R130.reuse, R65, R7 ;  /* 0x0000004182077223 */ /* 0x040fe20000010007 */
[----:B------:R-:W-:Y:S01]  /*3200*/  FFMA.FTZ R52, R130, R67, -R52 ;  /* 0x0000004382347223 */ /* 0x000fe20000010834 */
[----:B------:R-:W-:Y:S01]  /*3210*/  FMUL.FTZ R172, R88, R65 ;  /* 0x0000004158ac7220 */ /* 0x000fe20000410000 */
[----:B------:R-:W-:Y:S01]  /*3220*/  FFMA.FTZ R174, -R6, R174, R171 ;  /* 0x000000ae06ae7223 */ /* 0x000fe200000101ab */
[----:B------:R-:W-:Y:S01]  /*3230*/  FADD.FTZ R53, RZ, R7 ;  /* 0x00000007ff357221 */ /* 0x000fe20000010000 */
[----:B------:R-:W-:Y:S01]  /*3240*/  FFMA.FTZ R7, R15, R124, R52 ;  /* 0x0000007c0f077223 */ /* 0x000fe20000010034 */
[-C--:B------:R-:W-:Y:S01]  /*3250*/  FFMA.FTZ R169, R88, R67.reuse, -R169 ;  /* 0x0000004358a97223 */ /* 0x080fe200000108a9 */
[----:B------:R-:W-:Y:S01]  /*3260*/  FFMA.FTZ R171, R89, R67, R172 ;  /* 0x0000004359ab7223 */ /* 0x000fe200000100ac */
[C---:B-1----:R-:W-:Y:S01]  /*3270*/  FMUL.FTZ R173, R55.reuse, R53 ;  /* 0x0000003537ad7220 */ /* 0x042fe20000410000 */
[----:B------:R-:W-:Y:S01]  /*3280*/  FMUL.FTZ R52, R55, R7 ;  /* 0x0000000737347220 */ /* 0x000fe20000410000 */
[C---:B------:R-:W-:Y:S01]  /*3290*/  FMUL.FTZ R169, R6.reuse, R169 ;  /* 0x000000a906a97220 */ /* 0x040fe20000410000 */
[----:B------:R-:W-:Y:S01]  /*32a0*/  FFMA.FTZ R171, -R6, R171, -RZ ;  /* 0x000000ab06ab7223 */ /* 0x000fe200000109ff */
[C---:B------:R-:W-:Y:S01]  /*32b0*/  FFMA.FTZ R173, R54.reuse, R7, -R173 ;  /* 0x0000000736ad7223 */ /* 0x040fe200000108ad */
[-C--:B------:R-:W-:Y:S01]  /*32c0*/  FFMA.FTZ R55, R54, R53.reuse, R52 ;  /* 0x0000003536377223 */ /* 0x080fe20000010034 */
[-C--:B0-----:R-:W-:Y:S01]  /*32d0*/  FMUL.FTZ R177, R89, R53.reuse ;  /* 0x0000003559b17220 */ /* 0x081fe20000410000 */
[----:B------:R-:W-:Y:S01]  /*32e0*/  FMUL.FTZ R6, R88, R53 ;  /* 0x0000003558067220 */ /* 0x000fe20000410000 */
[----:B------:R0:W1:Y:S01]  /*32f0*/  @!P0 LDS.128 R8, [R168+0x25d0] ;  /* 0x0025d000a8088984 */ /* 0x0000620000000c00 */
[C---:B------:R-:W-:Y:S01]  /*3300*/  FFMA.FTZ R173, R5.reuse, R173, R170 ;  /* 0x000000ad05ad7223 */ /* 0x040fe200000100aa */
[----:B---3--:R-:W-:Y:S01]  /*3310*/  FFMA.FTZ R175, -R5, R55, R174 ;  /* 0x0000003705af7223 */ /* 0x008fe200000101ae */
[----:B------:R-:W-:Y:S01]  /*3320*/  FFMA.FTZ R170, R89, R7, R6 ;  /* 0x0000000759aa7223 */ /* 0x000fe20000010006 */
[C---:B------:R-:W-:Y:S01]  /*3330*/  FMUL.FTZ R55, R136.reuse, R53 ;  /* 0x0000003588377220 */ /* 0x040fe20000410000 */
[-C--:B------:R-:W-:Y:S01]  /*3340*/  FMUL.FTZ R6, R136, R7.reuse ;  /* 0x0000000788067220 */ /* 0x080fe20000410000 */
[----:B------:R3:W4:Y:S01]  /*3350*/  SHFL.DOWN PT, R179, R162, 0x10, 0x1f ;  /* 0x0a001f00a2b37f89 */ /* 0x00072200000e0000 */
[C---:B------:R-:W-:Y:S01]  /*3360*/  FFMA.FTZ R170, -R5.reuse, R170, -RZ ;  /* 0x000000aa05aa7223 */ /* 0x040fe200000109ff */
[----:B0-----:R-:W-:Y:S01]  /*3370*/  FFMA.FTZ R168, R88, R7, -R177 ;  /* 0x0000000758a87223 */ /* 0x001fe200000108b1 */
[C---:B------:R-:W-:Y:S01]  /*3380*/  FFMA.FTZ R6, R134.reuse, R53, R6 ;  /* 0x0000003586067223 */ /* 0x040fe20000010006 */
[----:B------:R3:W0:Y:S01]  /*3390*/  SHFL.DOWN PT, R177, R161, 0x10, 0x1f ;  /* 0x0a001f00a1b17f89 */ /* 0x00062200000e0000 */
[----:B------:R-:W-:Y:S01]  /*33a0*/  BSSY B0, `(.L_x_16669) ;  /* 0x0000013000007945 */ /* 0x000fe20003800000 */
[----:B------:R-:W-:Y:S01]  /*33b0*/  FMUL.FTZ R168, R5, R168 ;  /* 0x000000a805a87220 */ /* 0x000fe20000410000 */
[----:B------:R-:W-:Y:S01]  /*33c0*/  FFMA.FTZ R5, R134, R7, -R55 ;  /* 0x0000000786057223 */ /* 0x000fe20000010837 */
[----:B------:R3:W0:Y:S01]  /*33d0*/  SHFL.DOWN PT, R181, R164, 0x10, 0x1f ;  /* 0x0a001f00a4b57f89 */ /* 0x00062200000e0000 */
[----:B------:R-:W-:-:S02]  /*33e0*/  FADD.FTZ R52, RZ, R6 ;  /* 0x00000006ff347221 */ /* 0x000fc40000010000 */
[----:B------:R-:W-:Y:S01]  /*33f0*/  FFMA.FTZ R5, R16, R125, R5 ;  /* 0x0000007d10057223 */ /* 0x000fe20000010005 */
[----:B------:R3:W0:Y:S01]  /*3400*/  SHFL.DOWN PT, R55, R163, 0x10, 0x1f ;  /* 0x0a001f00a3377f89 */ /* 0x00062200000e0000 */
[----:B------:R-:W-:Y:S05]  /*3410*/  @P3 BRA `(.L_x_16670) ;  /* 0x00000000002c3947 */ /* 0x000fea0003800000 */
[C---:B0-----:R-:W-:Y:S01]  /*3420*/  FMUL.FTZ R54, R162.reuse, R181 ;  /* 0x000000b5a2367220 */ /* 0x041fe20000410000 */
[C---:B----4-:R-:W-:Y:S01]  /*3430*/  FMUL.FTZ R6, R162.reuse, R179 ;  /* 0x000000b3a2067220 */ /* 0x050fe20000410000 */
[C---:B------:R-:W-:Y:S01]  /*3440*/  FMUL.FTZ R172, R162.reuse, R55 ;  /* 0x00000037a2ac7220 */ /* 0x040fe20000410000 */
        /* <DEDUP_REMOVED lines=8> */
.L_x_16670:
[----:B------:R-:W-:Y:S05]  /*34d0*/  BSYNC B0 ;  /* 0x0000000000007941 */ /* 0x000fea0003800000 */
.L_x_16669:
[CC--:B------:R-:W-:Y:S01]  /*34e0*/  FMUL.FTZ R54, R138.reuse, R5.reuse ;  /* 0x000000058a367220 */ /* 0x0c0fe20000410000 */
[CC--:B0-----:R-:W-:Y:S01]  /*34f0*/  FMUL.FTZ R55, R57.reuse, R52.reuse ;  /* 0x0000003439377220 */ /* 0x0c1fe20000410000 */
[-C--:B------:R-:W-:Y:S01]  /*3500*/  FMUL.FTZ R6, R138, R52.reuse ;  /* 0x000000348a067220 */ /* 0x080fe20000410000 */
[-C--:B------:R-:W-:Y:S01]  /*3510*/  FMUL.FTZ R57, R57, R5.reuse ;  /* 0x0000000539397220 */ /* 0x080fe20000410000 */
[CC--:B------:R-:W-:Y:S01]  /*3520*/  FFMA.FTZ R54, R137.reuse, R52.reuse, R54 ;  /* 0x0000003489367223 */ /* 0x0c0fe20000010036 */
[-C--:B------:R-:W-:Y:S01]  /*3530*/  FFMA.FTZ R55, R56, R5.reuse, -R55 ;  /* 0x0000000538377223 */ /* 0x080fe20000010837 */
[----:B------:R-:W-:Y:S01]  /*3540*/  FFMA.FTZ R6, R137, R5, -R6 ;  /* 0x0000000589067223 */ /* 0x000fe20000010806 */
[----:B------:R-:W-:Y:S01]  /*3550*/  FMUL.FTZ R172, R88, R52 ;  /* 0x0000003458ac7220 */ /* 0x000fe20000410000 */
[----:B------:R-:W-:Y:S01]  /*3560*/  FADD.FTZ R54, RZ, R54 ;  /* 0x00000036ff367221 */ /* 0x000fe20000010000 */
[----:B------:R-:W-:Y:S01]  /*3570*/  FFMA.FTZ R174, R4, R55, R173 ;  /* 0x0000003704ae7223 */ /* 0x000fe200000100ad */
[----:B------:R-:W-:Y:S01]  /*3580*/  FFMA.FTZ R6, R17, R120, R6 ;  /* 0x0000007811067223 */ /* 0x000fe20000010006 */
[-C--:B------:R-:W-:Y:S01]  /*3590*/  FMUL.FTZ R55, R89, R52.reuse ;  /* 0x0000003459377220 */ /* 0x080fe20000410000 */
[----:B------:R-:W-:Y:S01]  /*35a0*/  FFMA.FTZ R56, R56, R52, R57 ;  /* 0x0000003438387223 */ /* 0x000fe20000010039 */
[C---:B------:R-:W-:Y:S01]  /*35b0*/  FMUL.FTZ R57, R59.reuse, R54 ;  /* 0x000000363b397220 */ /* 0x040fe20000410000 */
[----:B------:R-:W-:Y:S01]  /*35c0*/  FMUL.FTZ R59, R59, R6 ;  /* 0x000000063b3b7220 */ /* 0x000fe20000410000 */
[-C--:B------:R-:W-:Y:S01]  /*35d0*/  FFMA.FTZ R55, R88, R5.reuse, -R55 ;  /* 0x0000000558377223 */ /* 0x080fe20000010837 */
[----:B------:R-:W-:Y:S01]  /*35e0*/  FFMA.FTZ R173, R89, R5, R172 ;  /* 0x0000000559ad7223 */ /* 0x000fe200000100ac */
[----:B------:R-:W-:Y:S01]  /*35f0*/  FFMA.FTZ R56, -R4, R56, R175 ;  /* 0x0000003804387223 */ /* 0x000fe200000101af */
[C---:B------:R-:W-:Y:S01]  /*3600*/  FFMA.FTZ R59, R58.reuse, R54, R59 ;  /* 0x000000363a3b7223 */ /* 0x040fe2000001003b */
[-C--:B------:R-:W-:Y:S01]  /*3610*/  FFMA.FTZ R57, R58, R6.reuse, -R57 ;  /* 0x000000063a397223 */ /* 0x080fe20000010839 */
[C---:B------:R-:W-:Y:S01]  /*3620*/  FMUL.FTZ R172, R4.reuse, R55 ;  /* 0x0000003704ac7220 */ /* 0x040fe20000410000 */
[----:B------:R-:W-:Y:S01]  /*3630*/  FFMA.FTZ R173, -R4, R173, -RZ ;  /* 0x000000ad04ad7223 */ /* 0x000fe200000109ff */
[C---:B------:R-:W-:Y:S01]  /*3640*/  FMUL.FTZ R4, R140.reuse, R6 ;  /* 0x000000068c047220 */ /* 0x040fe20000410000 */
[-C--:B------:R-:W-:Y:S01]  /*3650*/  FMUL.FTZ R55, R140, R54.reuse ;  /* 0x000000368c377220 */ /* 0x080fe20000410000 */
[C---:B------:R-:W-:Y:S01]  /*3660*/  FFMA.FTZ R175, R3.reuse, R57, R174 ;  /* 0x0000003903af7223 */ /* 0x040fe200000100ae */
[----:B------:R-:W-:Y:S01]  /*3670*/  FFMA.FTZ R177, -R3, R59, R56 ;  /* 0x0000003b03b17223 */ /* 0x000fe20000010138 */
[----:B------:R-:W-:Y:S01]  /*3680*/  SHFL.DOWN PT, R180, R162, 0x1, 0x1f ;  /* 0x08201f00a2b47f89 */ /* 0x000fe200000e0000 */
[C---:B------:R-:W-:Y:S01]  /*3690*/  FFMA.FTZ R4, R139.reuse, R54, R4 ;  /* 0x000000368b047223 */ /* 0x040fe20000010004 */
[----:B------:R-:W-:Y:S01]  /*36a0*/  FFMA.FTZ R57, R139, R6, -R55 ;  /* 0x000000068b397223 */ /* 0x000fe20000010837 */
[-C--:B----4-:R-:W-:Y:S01]  /*36b0*/  FMUL.FTZ R179, R89, R54.reuse ;  /* 0x0000003659b37220 */ /* 0x090fe20000410000 */
[----:B-1----:R-:W0:Y:S01]  /*36c0*/  SHFL.IDX PT, R58, R10, RZ, 0x1f ;  /* 0x00001fff0a3a7589 */ /* 0x002e2200000e0000 */
[----:B------:R-:W-:Y:S01]  /*36d0*/  FADD.FTZ R55, RZ, R4 ;  /* 0x00000004ff377221 */ /* 0x000fe20000010000 */
[----:B------:R-:W-:Y:S01]  /*36e0*/  FMUL.FTZ R56, R88, R54 ;  /* 0x0000003658387220 */ /* 0x000fe20000410000 */
[----:B------:R-:W-:Y:S01]  /*36f0*/  FFMA.FTZ R57, R18, R123, R57 ;  /* 0x0000007b12397223 */ /* 0x000fe20000010039 */
[----:B------:R-:W1:Y:S01]  /*3700*/  SHFL.IDX PT, R59, R11, RZ, 0x1f ;  /* 0x00001fff0b3b7589 */ /* 0x000e6200000e0000 */
[-C--:B------:R-:W-:Y:S01]  /*3710*/  FFMA.FTZ R4, R88, R6.reuse, -R179 ;  /* 0x0000000658047223 */ /* 0x080fe200000108b3 */
[----:B------:R-:W-:Y:S01]  /*3720*/  FMUL.FTZ R181, R61, R55 ;  /* 0x000000373db57220 */ /* 0x000fe20000410000 */
[----:B------:R-:W-:Y:S01]  /*3730*/  FFMA.FTZ R56, R89, R6, R56 ;  /* 0x0000000659387223 */ /* 0x000fe20000010038 */
[----:B------:R-:W4:Y:S01]  /*3740*/  SHFL.DOWN PT, R178, R161, 0x1, 0x1f ;  /* 0x08201f00a1b27f89 */ /* 0x000f2200000e0000 */
[-C--:B------:R-:W-:Y:S01]  /*3750*/  FMUL.FTZ R176, R61, R57.reuse ;  /* 0x000000393db07220 */ /* 0x080fe20000410000 */
[C---:B------:R-:W-:Y:S01]  /*3760*/  FFMA.FTZ R181, R60.reuse, R57, -R181 ;  /* 0x000000393cb57223 */ /* 0x040fe200000108b5 */
[C---:B------:R-:W-:Y:S01]  /*3770*/  FMUL.FTZ R61, R3.reuse, R4 ;  /* 0x00000004033d7220 */ /* 0x040fe20000410000 */
[----:B------:R-:W5:Y:S01]  /*3780*/  SHFL.DOWN PT, R179, R164, 0x1, 0x1f ;  /* 0x08201f00a4b37f89 */ /* 0x000f6200000e0000 */
[----:B------:R-:W-:Y:S01]  /*3790*/  FFMA.FTZ R174, -R3, R56, -RZ ;  /* 0x0000003803ae7223 */ /* 0x000fe200000109ff */
[-C--:B------:R-:W-:Y:S01]  /*37a0*/  FFMA.FTZ R176, R60, R55.reuse, R176 ;  /* 0x000000373cb07223 */ /* 0x080fe200000100b0 */
[CC--:B------:R-:W-:Y:S01]  /*37b0*/  FMUL.FTZ R3, R89.reuse, R55.reuse ;  /* 0x0000003759037220 */ /* 0x0c0fe20000410000 */
[----:B------:R-:W5:Y:S01]  /*37c0*/  SHFL.DOWN PT, R182, R163, 0x1, 0x1f ;  /* 0x08201f00a3b67f89 */ /* 0x000f6200000e0000 */
[----:B------:R-:W-:Y:S01]  /*37d0*/  FMUL.FTZ R60, R88, R55 ;  /* 0x00000037583c7220 */ /* 0x000fe20000410000 */
[----:B------:R-:W-:Y:S01]  /*37e0*/  FMUL.FTZ R56, R142, R57 ;  /* 0x000000398e387220 */ /* 0x000fe20000410000 */
[----:B------:R-:W-:Y:S01]  /*37f0*/  FFMA.FTZ R181, R2, R181, R175 ;  /* 0x000000b502b57223 */ /* 0x000fe200000100af */
[-C--:B------:R-:W-:Y:S01]  /*3800*/  FFMA.FTZ R3, R88, R57.reuse, -R3 ;  /* 0x0000003958037223 */ /* 0x080fe20000010803 */
[----:B------:R-:W-:Y:S01]  /*3810*/  FFMA.FTZ R175, R89, R57, R60 ;  /* 0x0000003959af7223 */ /* 0x000fe2000001003c */
[----:B------:R-:W-:Y:S01]  /*3820*/  FFMA.FTZ R56, R141, R55, R56 ;  /* 0x000000378d387223 */ /* 0x000fe20000010038 */
[C---:B------:R-:W-:Y:S01]  /*3830*/  FFMA.FTZ R183, -R2.reuse, R176, R177 ;  /* 0x000000b002b77223 */ /* 0x040fe200000101b1 */
[C---:B------:R-:W-:Y:S01]  /*3840*/  FMUL.FTZ R176, R2.reuse, R3 ;  /* 0x0000000302b07220 */ /* 0x040fe20000410000 */
[----:B------:R-:W-:Y:S01]  /*3850*/  FFMA.FTZ R175, -R2, R175, -RZ ;  /* 0x000000af02af7223 */ /* 0x000fe200000109ff */
[----:B------:R-:W-:Y:S01]  /*3860*/  FADD.FTZ R2, RZ, R56 ;  /* 0x00000038ff027221 */ /* 0x000fe20000010000 */
[C---:B0-----:R-:W-:Y:S01]  /*3870*/  @P1 FMUL.FTZ R56, R180.reuse, R58 ;  /* 0x0000003ab4381220 */ /* 0x041fe20000410000 */
[----:B-1----:R-:W-:Y:S01]  /*3880*/  @P1 FMUL.FTZ R3, R180, R59 ;  /* 0x0000003bb4031220 */ /* 0x002fe20000410000 */
[----:B--23--:R-:W0:Y:S01]  /*3890*/  SHFL.IDX PT, R162, R162, RZ, 0x1f ;  /* 0x00001fffa2a27589 */ /* 0x00ce2200000e0000 */
[----:B------:R-:W-:Y:S01]  /*38a0*/  FMUL.FTZ R4, R142, R55 ;  /* 0x000000378e047220 */ /* 0x000fe20000410000 */
[----:B------:R-:W-:Y:S01]  /*38b0*/  FMUL.FTZ R177, R63, R2 ;  /* 0x000000023fb17220 */ /* 0x000fe20000410000 */
[C---:B----4-:R-:W-:Y:S01]  /*38c0*/  @P1 FFMA.FTZ R56, R178.reuse, R59, R56 ;  /* 0x0000003bb2381223 */ /* 0x050fe20000010038 */
[----:B------:R-:W-:Y:S01]  /*38d0*/  @P1 FFMA.FTZ R3, R178, R58, -R3 ;  /* 0x0000003ab2031223 */ /* 0x000fe20000010803 */
[----:B------:R-:W1:Y:S01]  /*38e0*/  SHFL.IDX PT, R161, R161, RZ, 0x1f ;  /* 0x00001fffa1a17589 */ /* 0x000e6200000e0000 */
[----:B------:R-:W-:Y:S01]  /*38f0*/  FFMA.FTZ R4, R141, R57, -R4 ;  /* 0x000000398d047223 */ /* 0x000fe20000010804 */
[----:B-----5:R-:W-:Y:S01]  /*3900*/  @P1 FADD.FTZ R59, R179, R56 ;  /* 0x00000038b33b1221 */ /* 0x020fe20000010000 */
[-C--:B------:R-:W-:Y:S01]  /*3910*/  FMUL.FTZ R179, R89, R2.reuse ;  /* 0x0000000259b37220 */ /* 0x080fe20000410000 */
[----:B------:R-:W-:Y:S01]  /*3920*/  FMUL.FTZ R60, R88, R2 ;  /* 0x00000002583c7220 */ /* 0x000fe20000410000 */
[----:B------:R-:W-:Y:S01]  /*3930*/  FFMA.FTZ R4, R19, R118, R4 ;  /* 0x0000007613047223 */ /* 0x000fe20000010004 */
[----:B------:R-:W-:Y:S01]  /*3940*/  @P1 FADD.FTZ R58, R182, R3 ;  /* 0x00000003b63a1221 */ /* 0x000fe20000010000 */
[-C--:B------:R-:W-:Y:S01]  /*3950*/  FMUL.FTZ R3, R59, -R91.reuse ;  /* 0x8000005b3b037220 */ /* 0x080fe20000410000 */
[----:B------:R-:W2:Y:S01]  /*3960*/  SHFL.IDX PT, R163, R163, RZ, 0x1f ;  /* 0x00001fffa3a37589 */ /* 0x000ea200000e0000 */
[----:B------:R-:W-:Y:S01]  /*3970*/  FMUL.FTZ R63, R63, R4 ;  /* 0x000000043f3f7220 */ /* 0x000fe20000410000 */
[C---:B------:R-:W-:Y:S01]  /*3980*/  FMUL.FTZ R56, R58.reuse, -R91 ;  /* 0x8000005b3a387220 */ /* 0x040fe20000410000 */
[----:B------:R-:W-:Y:S01]  /*3990*/  FFMA.FTZ R58, R58, R90, -R3 ;  /* 0x0000005a3a3a7223 */ /* 0x000fe20000010803 */
[C---:B------:R-:W-:Y:S01]  /*39a0*/  FFMA.FTZ R177, R62.reuse, R4, -R177 ;  /* 0x000000043eb17223 */ /* 0x040fe200000108b1 */
[----:B------:R-:W-:Y:S01]  /*39b0*/  FFMA.FTZ R63, R62, R2, R63 ;  /* 0x000000023e3f7223 */ /* 0x000fe2000001003f */
[----:B------:R-:W-:Y:S01]  /*39c0*/  FFMA.FTZ R56, R59, R90, R56 ;  /* 0x0000005a3b387223 */ /* 0x000fe20000010038 */
[----:B------:R-:W-:Y:S01]  /*39d0*/  FADD.FTZ R147, R147, R58 ;  /* 0x0000003a93937221 */ /* 0x000fe20000010000 */
[-C--:B------:R-:W-:Y:S01]  /*39e0*/  FFMA.FTZ R179, R88, R4.reuse, -R179 ;  /* 0x0000000458b37223 */ /* 0x080fe200000108b3 */
[----:B------:R-:W-:Y:S01]  /*39f0*/  FFMA.FTZ R89, R89, R4, R60 ;  /* 0x0000000459597223 */ /* 0x000fe2000001003c */
[----:B------:R-:W-:Y:S01]  /*3a00*/  FADD.FTZ R143, -R143, R56 ;  /* 0x000000388f8f7221 */ /* 0x000fe20000010100 */
[----:B------:R-:W-:Y:S01]  /*3a10*/  FMUL.FTZ R58, R142, -R147 ;  /* 0x800000938e3a7220 */ /* 0x000fe20000410000 */
[----:B------:R-:W-:Y:S01]  /*3a20*/  FMUL.FTZ R60, R0, R177 ;  /* 0x000000b1003c7220 */ /* 0x000fe20000410000 */
[----:B0-----:R-:W-:Y:S01]  /*3a30*/  FMUL.FTZ R56, R162, R11 ;  /* 0x0000000ba2387220 */ /* 0x001fe20000410000 */
[-C--:B------:R-:W-:Y:S01]  /*3a40*/  FMUL.FTZ R142, R142, -R143.reuse ;  /* 0x8000008f8e8e7220 */ /* 0x080fe20000410000 */
[C---:B------:R-:W-:Y:S01]  /*3a50*/  FFMA.FTZ R62, R141.reuse, R143, R58 ;  /* 0x0000008f8d3e7223 */ /* 0x040fe2000001003a */
[C---:B------:R-:W-:Y:S01]  /*3a60*/  FMUL.FTZ R90, R0.reuse, R63 ;  /* 0x0000003f005a7220 */ /* 0x040fe20000410000 */
[C---:B------:R-:W-:Y:S01]  /*3a70*/  FMUL.FTZ R179, R0.reuse, R179 ;  /* 0x000000b300b37220 */ /* 0x040fe20000410000 */
[----:B------:R-:W-:Y:S01]  /*3a80*/  FFMA.FTZ R141, R141, R147, -R142 ;  /* 0x000000938d8d7223 */ /* 0x000fe2000001088e */
[----:B------:R-:W-:Y:S01]  /*3a90*/  FFMA.FTZ R89, -R0, R89, -RZ ;  /* 0x0000005900597223 */ /* 0x000fe200000109ff */
[----:B------:R-:W-:Y:S01]  /*3aa0*/  FADD.FTZ R0, R181, R60 ;  /* 0x0000003cb5007221 */ /* 0x000fe20000010000 */
[-C--:B------:R-:W-:Y:S01]  /*3ab0*/  FMUL.FTZ R60, R162, R10.reuse ;  /* 0x0000000aa23c7220 */ /* 0x080fe20000410000 */
[----:B-1----:R-:W-:Y:S01]  /*3ac0*/  FFMA.FTZ R58, R161, R10, -R56 ;  /* 0x0000000aa13a7223 */ /* 0x002fe20000010838 */
[----:B------:R-:W-:Y:S01]  /*3ad0*/  FADD.FTZ R146, R146, R141 ;  /* 0x0000008d92927221 */ /* 0x000fe20000010000 */
[----:B------:R-:W-:Y:S01]  /*3ae0*/  FADD.FTZ R56, -R145, R62 ;  /* 0x0000003e91387221 */ /* 0x000fe20000010100 */
[----:B------:R-:W-:Y:S01]  /*3af0*/  FFMA.FTZ R11, R161, R11, R60 ;  /* 0x0000000ba10b7223 */ /* 0x000fe2000001003c */
[----:B------:R-:W0:Y:S01]  /*3b00*/  SHFL.IDX PT, R164, R164, RZ, 0x1f ;  /* 0x00001fffa4a47589 */ /* 0x000e2200000e0000 */
[C---:B------:R-:W-:Y:S01]  /*3b10*/  FMUL.FTZ R3, R140.reuse, -R146 ;  /* 0x800000928c037220 */ /* 0x040fe20000410000 */
[-C--:B------:R-:W-:Y:S01]  /*3b20*/  FMUL.FTZ R60, R140, -R56.reuse ;  /* 0x800000388c3c7220 */ /* 0x080fe20000410000 */
[----:B------:R-:W-:Y:S01]  /*3b30*/  ISETP.NE.AND P0, PT, R110, RZ, PT ;  /* 0x000000ff6e00720c */ /* 0x000fe20003f05270 */
[C---:B------:R-:W-:Y:S01]  /*3b40*/  FMUL.FTZ R10, R162.reuse, R9 ;  /* 0x00000009a20a7220 */ /* 0x040fe20000410000 */
[C---:B------:R-:W-:Y:S01]  /*3b50*/  FFMA.FTZ R3, R139.reuse, R56, R3 ;  /* 0x000000388b037223 */ /* 0x040fe20000010003 */
[----:B------:R-:W-:Y:S01]  /*3b60*/  FFMA.FTZ R60, R139, R146, -R60 ;  /* 0x000000928b3c7223 */ /* 0x000fe2000001083c */
[-C--:B------:R-:W-:Y:S01]  /*3b70*/  FMUL.FTZ R162, R162, R8.reuse ;  /* 0x00000008a2a27220 */ /* 0x080fe20000410000 */
[----:B------:R-:W-:Y:S01]  /*3b80*/  P2R R59, PR, RZ, 0x1 ;  /* 0x00000001ff3b7803 */ /* 0x000fe20000000000 */
[----:B------:R-:W-:Y:S01]  /*3b90*/  FADD.FTZ R3, -R148, R3 ;  /* 0x0000000394037221 */ /* 0x000fe20000010100 */
[----:B------:R-:W-:Y:S01]  /*3ba0*/  FADD.FTZ R149, R149, R60 ;  /* 0x0000003c95957221 */ /* 0x000fe20000010000 */
[----:B------:R-:W-:Y:S01]  /*3bb0*/  FFMA.FTZ R8, R161, R8, -R10 ;  /* 0x00000008a1087223 */ /* 0x000fe2000001080a */
[----:B--2---:R-:W-:Y:S01]  /*3bc0*/  FADD.FTZ R10, R163, R58 ;  /* 0x0000003aa30a7221 */ /* 0x004fe20000010000 */
[----:B------:R-:W-:Y:S01]  /*3bd0*/  SHF.L.U32 R59, R110, 0x4, RZ ;  /* 0x000000046e3b7819 */ /* 0x000fe200000006ff */
[C---:B------:R-:W-:Y:S01]  /*3be0*/  FMUL.FTZ R58, R138.reuse, -R3 ;  /* 0x800000038a3a7220 */ /* 0x040fe20000410000 */
[----:B------:R-:W-:Y:S01]  /*3bf0*/  FMUL.FTZ R138, R138, -R149 ;  /* 0x800000958a8a7220 */ /* 0x000fe20000410000 */
[----:B------:R-:W-:Y:S01]  /*3c00*/  FFMA.FTZ R9, R161, R9, R162 ;  /* 0x00000009a1097223 */ /* 0x000fe200000100a2 */
[----:B------:R-:W-:Y:S01]  /*3c10*/  LEA.HI.SX32 R60, R59, R59, 0x1b ;  /* 0x0000003b3b3c7211 */ /* 0x000fe200078fdaff */
[C---:B------:R-:W-:Y:S01]  /*3c20*/  FFMA.FTZ R59, R137.reuse, R149, -R58 ;  /* 0x00000095893b7223 */ /* 0x040fe2000001083a */
[----:B------:R-:W-:Y:S01]  /*3c30*/  FFMA.FTZ R138, R137, R3, R138 ;  /* 0x00000003898a7223 */ /* 0x000fe2000001008a */
[-C--:B------:R-:W-:Y:S01]  /*3c40*/  @!P0 LEA R62, R92, R97.reuse, 0x4 ;  /* 0x000000615c3e8211 */ /* 0x080fe200078e20ff */
[----:B------:R-:W-:Y:S01]  /*3c50*/  BSSY B0, `(.L_x_16671) ;  /* 0x000004b000007945 */ /* 0x000fe20003800000 */
[----:B------:R-:W-:Y:S01]  /*3c60*/  FADD.FTZ R59, R150, R59 ;  /* 0x0000003b963b7221 */ /* 0x000fe20000010000 */
[----:B------:R-:W-:Y:S01]  /*3c70*/  FADD.FTZ R151, -R151, R138 ;  /* 0x0000008a97977221 */ /* 0x000fe20000010100 */
[----:B0-----:R-:W-:Y:S01]  /*3c80*/  FADD.FTZ R11, R164, R11 ;  /* 0x0000000ba40b7221 */ /* 0x001fe20000010000 */
[----:B------:R-:W-:Y:S01]  /*3c90*/  LEA R88, R60, R97, 0x2 ;  /* 0x000000613c587211 */ /* 0x000fe200078e10ff */
[C---:B------:R-:W-:Y:S01]  /*3ca0*/  FMUL.FTZ R63, R136.reuse, -R59 ;  /* 0x8000003b883f7220 */ /* 0x040fe20000410000 */
[-C--:B------:R-:W-:Y:S01]  /*3cb0*/  FMUL.FTZ R136, R136, -R151.reuse ;  /* 0x8000009788887220 */ /* 0x080fe20000410000 */
[----:B------:R-:W-:Y:S01]  /*3cc0*/  SHF.L.U32 R91, R126, 0x9, RZ ;  /* 0x000000097e5b7819 */ /* 0x000fe200000006ff */
[----:B------:R0:W-:Y:S01]  /*3cd0*/  @!P0 STS.128 [R62+0x25d0], R8 ;  /* 0x0025d0083e008388 */ /* 0x0001e20000000c00 */
[C---:B------:R-:W-:Y:S01]  /*3ce0*/  FFMA.FTZ R63, R134.reuse, R151, R63 ;  /* 0x00000097863f7223 */ /* 0x040fe2000001003f */
[----:B------:R-:W-:Y:S01]  /*3cf0*/  FFMA.FTZ R136, R134, R59, -R136 ;  /* 0x0000003b86887223 */ /* 0x000fe20000010888 */
[----:B------:R-:W-:Y:S01]  /*3d00*/  IADD3 R60, P1, R91, R110, RZ ;  /* 0x0000006e5b3c7210 */ /* 0x000fe20007f3e0ff */
[----:B------:R-:W-:Y:S01]  /*3d10*/  STS [R88+0x840], R165 ;  /* 0x000840a558007388 */ /* 0x000fe20000000800 */
[----:B------:R-:W-:Y:S01]  /*3d20*/  FADD.FTZ R58, R183, -R90 ;  /* 0x8000005ab73a7221 */ /* 0x000fe20000010000 */
[----:B------:R-:W-:-:S02]  /*3d30*/  FADD.FTZ R155, R155, R136 ;  /* 0x000000889b9b7221 */ /* 0x000fc40000010000 */
[----:B------:R-:W-:Y:S04]  /*3d40*/  STS [R88+0x844], R166 ;  /* 0x000844a658007388 */ /* 0x000fe80000000800 */
[----:B------:R-:W-:Y:S01]  /*3d50*/  STS [R88+0x848], R66 ;  /* 0x0008484258007388 */ /* 0x000fe20000000800 */
[----:B0-----:R-:W-:Y:S01]  /*3d60*/  FADD.FTZ R9, -R154, R63 ;  /* 0x0000003f9a097221 */ /* 0x001fe20000010100 */
[----:B------:R-:W-:Y:S02]  /*3d70*/  IMAD R63, R126, -0x100, R93 ;  /* 0xffffff007e3f7824 */ /* 0x000fe400078e025d */
[----:B------:R-:W-:Y:S01]  /*3d80*/  STS [R88+0x84c], R167 ;  /* 0x00084ca758007388 */ /* 0x000fe20000000800 */
[C---:B------:R-:W-:Y:S01]  /*3d90*/  FMUL.FTZ R11, R132.reuse, -R9 ;  /* 0x80000009840b7220 */ /* 0x040fe20000410000 */
[-C--:B------:R-:W-:Y:S01]  /*3da0*/  FMUL.FTZ R132, R132, -R155.reuse ;  /* 0x8000009b84847220 */ /* 0x080fe20000410000 */
[----:B------:R-:W-:Y:S01]  /*3db0*/  LEA R63, R63, -R110, 0x1 ;  /* 0x8000006e3f3f7211 */ /* 0x000fe200078e08ff */
[----:B------:R-:W-:Y:S01]  /*3dc0*/  STS [R88+0x850], R169 ;  /* 0x000850a958007388 */ /* 0x000fe20000000800 */
[C---:B------:R-:W-:Y:S01]  /*3dd0*/  FFMA.FTZ R8, R130.reuse, R155, -R11 ;  /* 0x0000009b82087223 */ /* 0x040fe2000001080b */
[----:B------:R-:W-:Y:S01]  /*3de0*/  FFMA.FTZ R11, R130, R9, R132 ;  /* 0x00000009820b7223 */ /* 0x000fe20000010084 */
[----:B------:R-:W-:Y:S01]  /*3df0*/  ISETP.GE.AND P0, PT, R63, 0x1, PT ;  /* 0x000000013f00780c */ /* 0x000fe20003f06270 */
[----:B------:R-:W-:Y:S01]  /*3e00*/  STS [R88+0x854], R171 ;  /* 0x000854ab58007388 */ /* 0x000fe20000000800 */
[----:B------:R-:W-:Y:S01]  /*3e10*/  FADD.FTZ R8, R159, R8 ;  /* 0x000000089f087221 */ /* 0x000fe20000010000 */
[----:B------:R-:W-:-:S02]  /*3e20*/  FADD.FTZ R158, -R158, R11 ;  /* 0x0000000b9e9e7221 */ /* 0x000fc40000010100 */
[----:B------:R-:W-:Y:S01]  /*3e30*/  STS [R88+0x858], R168 ;  /* 0x000858a858007388 */ /* 0x000fe20000000800 */
[C---:B------:R-:W-:Y:S01]  /*3e40*/  FMUL.FTZ R10, R135.reuse, -R8 ;  /* 0x80000008870a7220 */ /* 0x040fe20000410000 */
[-C--:B------:R-:W-:Y:S02]  /*3e50*/  FMUL.FTZ R135, R135, -R158.reuse ;  /* 0x8000009e87877220 */ /* 0x080fe40000410000 */
[----:B------:R-:W-:Y:S01]  /*3e60*/  STS [R88+0x85c], R170 ;  /* 0x00085caa58007388 */ /* 0x000fe20000000800 */
[C---:B------:R-:W-:Y:S01]  /*3e70*/  FFMA.FTZ R11, R133.reuse, R158, R10 ;  /* 0x0000009e850b7223 */ /* 0x040fe2000001000a */
[----:B------:R-:W-:Y:S02]  /*3e80*/  FFMA.FTZ R10, R133, R8, -R135 ;  /* 0x00000008850a7223 */ /* 0x000fe40000010887 */
[----:B------:R-:W-:Y:S01]  /*3e90*/  STS [R88+0x860], R172 ;  /* 0x000860ac58007388 */ /* 0x000fe20000000800 */
[----:B------:R-:W-:Y:S01]  /*3ea0*/  FADD.FTZ R156, -R156, R11 ;  /* 0x0000000b9c9c7221 */ /* 0x000fe20000010100 */
[----:B------:R-:W-:-:S02]  /*3eb0*/  FADD.FTZ R10, R157, R10 ;  /* 0x0000000a9d0a7221 */ /* 0x000fc40000010000 */
[----:B------:R-:W-:Y:S01]  /*3ec0*/  STS [R88+0x864], R173 ;  /* 0x000864ad58007388 */ /* 0x000fe20000000800 */
[C---:B------:R-:W-:Y:S01]  /*3ed0*/  FMUL.FTZ R62, R129.reuse, -R156 ;  /* 0x8000009c813e7220 */ /* 0x040fe20000410000 */
[-C--:B------:R-:W-:Y:S02]  /*3ee0*/  FMUL.FTZ R129, R129, -R10.reuse ;  /* 0x8000000a81817220 */ /* 0x080fe40000410000 */
[----:B------:R0:W-:Y:S01]  /*3ef0*/  STS [R88+0x868], R61 ;  /* 0x0008683d58007388 */ /* 0x0001e20000000800 */
[C---:B------:R-:W-:Y:S01]  /*3f00*/  FFMA.FTZ R11, R131.reuse, R10, -R62 ;  /* 0x0000000a830b7223 */ /* 0x040fe2000001083e */
[----:B------:R-:W-:Y:S02]  /*3f10*/  FFMA.FTZ R62, R131, R156, R129 ;  /* 0x0000009c833e7223 */ /* 0x000fe40000010081 */
[----:B------:R1:W-:Y:S04]  /*3f20*/  STS [R88+0x86c], R174 ;  /* 0x00086cae58007388 */ /* 0x0003e80000000800 */
[----:B------:R1:W-:Y:S01]  /*3f30*/  STS [R88+0x870], R176 ;  /* 0x000870b058007388 */ /* 0x0003e20000000800 */
[----:B0-----:R-:W-:-:S03]  /*3f40*/  LEA.HI.X.SX32 R61, R91, RZ, 0x1, P1 ;  /* 0x000000ff5b3d7211 */ /* 0x001fc600008f0eff */
[----:B------:R1:W-:Y:S04]  /*3f50*/  STS [R88+0x874], R175 ;  /* 0x000874af58007388 */ /* 0x0003e80000000800 */
[----:B------:R1:W-:Y:S04]  /*3f60*/  STS [R88+0x878], R179 ;  /* 0x000878b358007388 */ /* 0x0003e80000000800 */
[----:B------:R1:W-:Y:S01]  /*3f70*/  STS [R88+0x87c], R89 ;  /* 0x00087c5958007388 */ /* 0x0003e20000000800 */
[----:B------:R-:W-:Y:S06]  /*3f80*/  BAR.SYNC.DEFER_BLOCKING 0x0 ;  /* 0x0000000000007b1d */ /* 0x000fec0000010000 */
[----:B------:R-:W-:Y:S05]  /*3f90*/  @!P0 BRA `(.L_x_16672) ;  /* 0x0000000000588947 */ /* 0x000fea0003800000 */
[----:B------:R-:W-:Y:S01]  /*3fa0*/  LEA.HI.SX32 R66, R110, R110, 0x1b ;  /* 0x0000006e6e427211 */ /* 0x000fe200078fdaff */
[-C--:B------:R-:W-:Y:S01]  /*3fb0*/  IMAD R91, R113, R78.reuse, RZ ;  /* 0x0000004e715b7224 */ /* 0x080fe200078e02ff */
[----:B------:R-:W-:Y:S01]  /*3fc0*/  SHF.R.U32.HI R90, RZ, 0x1, R81 ;  /* 0x00000001ff5a7819 */ /* 0x000fe20000011651 */
[----:B-1----:R-:W-:Y:S01]  /*3fd0*/  IMAD.WIDE.U32 R88, R112, R78, RZ ;  /* 0x0000004e70587225 */ /* 0x002fe200078e00ff */
[----:B------:R-:W-:-:S03]  /*3fe0*/  LEA R66, R66, R97, 0x2 ;  /* 0x0000006142427211 */ /* 0x000fc600078e10ff */
[----:B------:R-:W-:Y:S01]  /*3ff0*/  IMAD R131, R112, R79, R91 ;  /* 0x0000004f70837224 */ /* 0x000fe200078e025b */
[----:B------:R-:W-:Y:S01]  /*4000*/  SHF.R.U64 R91, R80, 0x1, R81 ;  /* 0x00000001505b7819 */ /* 0x000fe20000001251 */
[----:B------:R-:W0:Y:S01]  /*4010*/  LDS R129, [R66+0x840] ;  /* 0x0008400042817984 */ /* 0x000e220000000800 */
[----:B------:R-:W-:Y:S02]  /*4020*/  IMAD R90, R90, UR15, RZ ;  /* 0x0000000f5a5a7c24 */ /* 0x000fe4000f8e02ff */
[----:B------:R-:W-:Y:S01]  /*4030*/  IADD3 R89, R89, R131, RZ ;  /* 0x0000008359597210 */ /* 0x000fe20007ffe0ff */
[----:B------:R-:W-:Y:S02]  /*4040*/  IMAD R119, R119, R70, RZ ;  /* 0x0000004677777224 */ /* 0x000fe400078e02ff */
[C---:B------:R-:W-:Y:S02]  /*4050*/  IMAD R131, R91.reuse, UR14, R90 ;  /* 0x0000000e5b837c24 */ /* 0x040fe4000f8e025a */
[----:B------:R-:W-:-:S04]  /*4060*/  IMAD.WIDE.U32 R88, R91, UR15, R88 ;  /* 0x0000000f5b587c25 */ /* 0x000fc8000f8e0058 */
[----:B------:R-:W-:Y:S01]  /*4070*/  IMAD.WIDE.U32 R90, R92, R70, R60 ;  /* 0x000000465c5a7225 */ /* 0x000fe200078e003c */
[----:B------:R-:W-:Y:S02]  /*4080*/  IADD3 R89, R89, R131, RZ ;  /* 0x0000008359597210 */ /* 0x000fe40007ffe0ff */
[----:B------:R-:W-:Y:S01]  /*4090*/  LEA R61, P0, R88, R76, 0x3 ;  /* 0x0000004c583d7211 */ /* 0x000fe200078018ff */
[----:B------:R-:W-:-:S03]  /*40a0*/  IMAD R119, R92, R71, R119 ;  /* 0x000000475c777224 */ /* 0x000fc600078e0277 */
[----:B------:R-:W-:Y:S02]  /*40b0*/  LEA.HI.X R89, R88, R77, R89, 0x3, P0 ;  /* 0x0000004d58597211 */ /* 0x000fe400000f1c59 */
[----:B------:R-:W-:Y:S02]  /*40c0*/  IADD3 R119, R91, R119, RZ ;  /* 0x000000775b777210 */ /* 0x000fe40007ffe0ff */
[----:B------:R-:W-:-:S04]  /*40d0*/  LEA R60, P0, R90, R61, 0x2 ;  /* 0x0000003d5a3c7211 */ /* 0x000fc800078010ff */
[----:B------:R-:W-:-:S05]  /*40e0*/  LEA.HI.X R61, R90, R89, R119, 0x2, P0 ;  /* 0x000000595a3d7211 */ /* 0x000fca00000f1477 */
[----:B0-----:R0:W-:Y:S04]  /*40f0*/  REDG.E.ADD.F32.FTZ.RN.STRONG.GPU desc[UR12][R60.64], R129 ;  /* 0x000000813c0079a6 */ /* 0x0011e8000c10f38c */
.L_x_16672:
[----:B------:R-:W-:Y:S05]  /*4100*/  BSYNC B0 ;  /* 0x0000000000007941 */ /* 0x000fea0003800000 */
.L_x_16671:
[----:B0-----:R-:W-:Y:S01]  /*4110*/  FADD.FTZ R60, -R153, R62 ;  /* 0x0000003e993c7221 */ /* 0x001fe20000010100 */
[----:B------:R-:W-:Y:S01]  /*4120*/  FADD.FTZ R152, R152, R11 ;  /* 0x0000000b98987221 */ /* 0x000fe20000010000 */
[----:B------:R-:W-:Y:S01]  /*4130*/  FFMA.FTZ R144, R12, -R121, R144 ;  /* 0x800000790c907223 */ /* 0x000fe20000010090 */
[C---:B------:R-:W-:Y:S01]  /*4140*/  FMUL.FTZ R11, R128.reuse, R10 ;  /* 0x0000000a800b7220 */ /* 0x040fe20000410000 */
[C---:B------:R-:W-:Y:S01]  /*4150*/  FMUL.FTZ R61, R121.reuse, R60 ;  /* 0x0000003c793d7220 */ /* 0x040fe20000410000 */
[----:B------:R-:W-:Y:S01]  /*4160*/  FMUL.FTZ R91, R128, R156 ;  /* 0x0000009c805b7220 */ /* 0x000fe20000410000 */
[----:B------:R-:W-:Y:S01]  /*4170*/  FMUL.FTZ R121, R121, R152 ;  /* 0x0000009879797220 */ /* 0x000fe20000410000 */
[----:B------:R-:W-:Y:S01]  /*4180*/  USHF.R.U32.HI UR8, URZ, 0x1, UR27 ;  /* 0x000000013f087899 */ /* 0x000fe2000801161b */
[----:B------:R-:W-:Y:S01]  /*4190*/  FMUL.FTZ R62, R122, R61 ;  /* 0x0000003d7a3e7220 */ /* 0x000fe20000410000 */
[----:B------:R-:W-:Y:S01]  /*41a0*/  FFMA.FTZ R160, R13, -R128, R160 ;  /* 0x800000800da07223 */ /* 0x000fe200000100a0 */
[C---:B-1----:R-:W-:Y:S01]  /*41b0*/  FMUL.FTZ R89, R64.reuse, R11 ;  /* 0x0000000b40597220 */ /* 0x042fe20000410000 */
[-C--:B------:R-:W-:Y:S01]  /*41c0*/  FMUL.FTZ R66, R64, R91.reuse ;  /* 0x0000005b40427220 */ /* 0x080fe20000410000 */
[----:B------:R-:W-:Y:S01]  /*41d0*/  FFMA.FTZ R62, R121, R144, R62 ;  /* 0x00000090793e7223 */ /* 0x000fe2000001003e */
[----:B------:R-:W-:Y:S01]  /*41e0*/  USHF.R.U64 UR7, UR26, 0x1, UR27 ;  /* 0x000000011a077899 */ /* 0x000fe2000800121b */
[----:B------:R-:W-:Y:S01]  /*41f0*/  FFMA.FTZ R90, R160, R91, -R89 ;  /* 0x0000005ba05a7223 */ /* 0x000fe20000010859 */
[----:B------:R-:W-:Y:S01]  /*4200*/  UIMAD UR10, UR8, UR15, URZ ;  /* 0x0000000f080a72a4 */ /* 0x000fe2000f8e023f */
[----:B------:R-:W-:Y:S01]  /*4210*/  FFMA.FTZ R91, R11, R160, R66 ;  /* 0x000000a00b5b7223 */ /* 0x000fe20000010042 */
[----:B------:R-:W-:Y:S01]  /*4220*/  FADD.FTZ R62, RZ, R62 ;  /* 0x0000003eff3e7221 */ /* 0x000fe20000010000 */
[----:B------:R-:W-:Y:S01]  /*4230*/  UIMAD.WIDE.U32 UR8, UR7, UR15, URZ ;  /* 0x0000000f070872a5 */ /* 0x000fe2000f8e003f */
[C---:B------:R-:W-:Y:S01]  /*4240*/  FMUL.FTZ R66, R127.reuse, R158 ;  /* 0x0000009e7f427220 */ /* 0x040fe20000410000 */
[----:B------:R-:W-:Y:S01]  /*4250*/  UIMAD UR10, UR14, UR7, UR10 ;  /* 0x000000070e0a72a4 */ /* 0x000fe2000f8e020a */
[----:B------:R-:W-:Y:S01]  /*4260*/  FADD.FTZ R91, R62, R91 ;  /* 0x0000005b3e5b7221 */ /* 0x000fe20000010000 */
[----:B------:R-:W-:Y:S01]  /*4270*/  FFMA.FTZ R62, R14, -R127, R67 ;  /* 0x8000007f0e3e7223 */ /* 0x000fe20000010043 */
[----:B------:R-:W-:Y:S01]  /*4280*/  FMUL.FTZ R89, R122, R121 ;  /* 0x000000797a597220 */ /* 0x000fe20000410000 */
[----:B------:R-:W-:Y:S01]  /*4290*/  UIADD3 UR9, UR10, UR9, URZ ;  /* 0x000000090a097290 */ /* 0x000fe2000fffe03f */
[----:B------:R-:W-:Y:S01]  /*42a0*/  FMUL.FTZ R127, R127, R8 ;  /* 0x000000087f7f7220 */ /* 0x000fe20000410000 */
[----:B------:R-:W-:-:S02]  /*42b0*/  IMAD R88, R113, R78, RZ ;  /* 0x0000004e71587224 */ /* 0x000fc400078e02ff */
[----:B------:R-:W-:Y:S01]  /*42c0*/  FFMA.FTZ R61, R144, R61, -R89 ;  /* 0x0000003d903d7223 */ /* 0x000fe20000010859 */
[C---:B------:R-:W-:Y:S01]  /*42d0*/  FMUL.FTZ R126, R65.reuse, R66 ;  /* 0x00000042417e7220 */ /* 0x040fe20000410000 */
[----:B------:R-:W-:Y:S01]  /*42e0*/  FMUL.FTZ R67, R65, R127 ;  /* 0x0000007f41437220 */ /* 0x000fe20000410000 */
[C---:B------:R-:W-:Y:S02]  /*42f0*/  IMAD R131, R112.reuse, R79, R88 ;  /* 0x0000004f70837224 */ /* 0x040fe400078e0258 */
[----:B------:R-:W-:Y:S01]  /*4300*/  FADD.FTZ R61, RZ, R61 ;  /* 0x0000003dff3d7221 */ /* 0x000fe20000010000 */
[----:B------:R-:W-:-:S04]  /*4310*/  IMAD.WIDE.U32 R88, R112, R78, UR8 ;  /* 0x0000000870587e25 */ /* 0x000fc8000f8e004e */
[----:B------:R-:W-:Y:S01]  /*4320*/  FFMA.FTZ R126, R127, R62, R126 ;  /* 0x0000003e7f7e7223 */ /* 0x000fe2000001007e */
[----:B------:R-:W-:Y:S01]  /*4330*/  FFMA.FTZ R67, R62, R66, -R67 ;  /* 0x000000423e437223 */ /* 0x000fe20000010843 */
[----:B------:R-:W-:Y:S01]  /*4340*/  FMUL.FTZ R66, R124, R155 ;  /* 0x0000009b7c427220 */ /* 0x000fe20000410000 */
[----:B------:R-:W-:Y:S01]  /*4350*/  FADD.FTZ R90, R61, R90 ;  /* 0x0000005a3d5a7221 */ /* 0x000fe20000010000 */
[----:B------:R-:W-:Y:S01]  /*4360*/  IADD3 R131, R131, R89, RZ ;  /* 0x0000005983837210 */ /* 0x000fe20007ffe0ff */
[----:B------:R-:W-:Y:S01]  /*4370*/  FADD.FTZ R91, R91, R126 ;  /* 0x0000007e5b5b7221 */ /* 0x000fe20000010000 */
[----:B------:R-:W-:Y:S01]  /*4380*/  LEA R129, P0, R88, R76, 0x3 ;  /* 0x0000004c58817211 */ /* 0x000fe200078018ff */
[----:B------:R-:W-:Y:S01]  /*4390*/  FFMA.FTZ R89, R15, -R124, R7 ;  /* 0x8000007c0f597223 */ /* 0x000fe20000010007 */
[----:B------:R-:W-:Y:S01]  /*43a0*/  FMUL.FTZ R61, R125, R59 ;  /* 0x0000003b7d3d7220 */ /* 0x000fe20000410000 */
[----:B------:R-:W-:Y:S01]  /*43b0*/  FMUL.FTZ R124, R124, R9 ;  /* 0x000000097c7c7220 */ /* 0x000fe20000410000 */
[----:B------:R-:W-:Y:S01]  /*43c0*/  FMUL.FTZ R126, R53, R66 ;  /* 0x00000042357e7220 */ /* 0x000fe20000410000 */
[----:B------:R-:W-:Y:S01]  /*43d0*/  LEA.HI.X R131, R88, R77, R131, 0x3, P0 ;  /* 0x0000004d58837211 */ /* 0x000fe200000f1c83 */
[----:B------:R-:W-:Y:S01]  /*43e0*/  FFMA.FTZ R88, R16, -R125, R5 ;  /* 0x8000007d10587223 */ /* 0x000fe20000010005 */
[----:B------:R-:W-:Y:S01]  /*43f0*/  FMUL.FTZ R125, R125, R151 ;  /* 0x000000977d7d7220 */ /* 0x000fe20000410000 */
[----:B------:R-:W-:Y:S01]  /*4400*/  FMUL.FTZ R7, R52, R61 ;  /* 0x0000003d34077220 */ /* 0x000fe20000410000 */
[-C--:B------:R-:W-:Y:S01]  /*4410*/  FFMA.FTZ R128, R89, R124.reuse, -R126 ;  /* 0x0000007c59807223 */ /* 0x080fe2000001087e */
[----:B------:R-:W-:Y:S01]  /*4420*/  FMUL.FTZ R5, R53, R124 ;  /* 0x0000007c35057220 */ /* 0x000fe20000410000 */
[----:B------:R-:W-:Y:S01]  /*4430*/  IADD3 R119, -R94, UR4, RZ ;  /* 0x000000045e777c10 */ /* 0x000fe2000fffe1ff */
[----:B------:R-:W-:Y:S01]  /*4440*/  FADD.FTZ R67, R90, R67 ;  /* 0x000000435a437221 */ /* 0x000fe20000010000 */
[----:B------:R-:W-:Y:S01]  /*4450*/  LEA R124, P0, R110, R129, 0x2 ;  /* 0x000000816e7c7211 */ /* 0x000fe200078010ff */
[-C--:B------:R-:W-:Y:S01]  /*4460*/  FFMA.FTZ R7, R88, R125.reuse, -R7 ;  /* 0x0000007d58077223 */ /* 0x080fe20000010807 */
[----:B------:R-:W-:Y:S01]  /*4470*/  FMUL.FTZ R130, R52, R125 ;  /* 0x0000007d34827220 */ /* 0x000fe20000410000 */
[----:B------:R-:W-:Y:S01]  /*4480*/  FFMA.FTZ R126, R66, R89, R5 ;  /* 0x00000059427e7223 */ /* 0x000fe20000010005 */
[----:B------:R-:W-:Y:S01]  /*4490*/  LEA.HI.X R125, R110, R131, RZ, 0x2, P0 ;  /* 0x000000836e7d7211 */ /* 0x000fe200000f14ff */
[----:B------:R-:W-:-:S02]  /*44a0*/  IMAD R5, R119, -0x200, RZ ;  /* 0xfffffe0077057824 */ /* 0x000fc400078e02ff */
[----:B------:R-:W-:Y:S01]  /*44b0*/  FADD.FTZ R128, R67, R128 ;  /* 0x0000008043807221 */ /* 0x000fe20000010000 */
[----:B------:R-:W-:Y:S01]  /*44c0*/  FMUL.FTZ R67, R120, R149 ;  /* 0x0000009578437220 */ /* 0x000fe20000410000 */
[----:B------:R-:W-:Y:S01]  /*44d0*/  FADD.FTZ R91, R91, R126 ;  /* 0x0000007e5b5b7221 */ /* 0x000fe20000010000 */
[----:B------:R-:W-:-:S04]  /*44e0*/  IMAD.WIDE R124, R5, 0x4, R124 ;  /* 0x00000004057c7825 */ /* 0x000fc800078e027c */
[----:B------:R-:W-:Y:S01]  /*44f0*/  FFMA.FTZ R126, R17, -R120, R6 ;  /* 0x80000078117e7223 */ /* 0x000fe20000010006 */
[----:B------:R-:W-:Y:S01]  /*4500*/  FMUL.FTZ R5, R120, R3 ;  /* 0x0000000378057220 */ /* 0x000fe20000410000 */
[----:B------:R-:W-:Y:S01]  /*4510*/  FMUL.FTZ R119, R54, R67 ;  /* 0x0000004336777220 */ /* 0x000fe20000410000 */
[----:B------:R-:W-:Y:S01]  /*4520*/  FFMA.FTZ R120, R18, -R123, R57 ;  /* 0x8000007b12787223 */ /* 0x000fe20000010039 */
[----:B------:R-:W-:Y:S01]  /*4530*/  FMUL.FTZ R57, R123, R146 ;  /* 0x000000927b397220 */ /* 0x000fe20000410000 */
[----:B------:R-:W-:Y:S01]  /*4540*/  FFMA.FTZ R130, R61, R88, R130 ;  /* 0x000000583d827223 */ /* 0x000fe20000010082 */
[----:B------:R-:W-:Y:S01]  /*4550*/  FADD.FTZ R7, R128, R7 ;  /* 0x0000000780077221 */ /* 0x000fe20000010000 */
[-C--:B------:R-:W-:Y:S01]  /*4560*/  FFMA.FTZ R90, R126, R5.reuse, -R119 ;  /* 0x000000057e5a7223 */ /* 0x080fe20000010877 */
[----:B------:R-:W-:Y:S01]  /*4570*/  FMUL.FTZ R6, R54, R5 ;  /* 0x0000000536067220 */ /* 0x000fe20000410000 */
[----:B------:R-:W-:Y:S01]  /*4580*/  FMUL.FTZ R123, R123, R56 ;  /* 0x000000387b7b7220 */ /* 0x000fe20000410000 */
[----:B------:R-:W-:Y:S01]  /*4590*/  FMUL.FTZ R5, R55, R57 ;  /* 0x0000003937057220 */ /* 0x000fe20000410000 */
[----:B------:R-:W-:Y:S01]  /*45a0*/  FADD.FTZ R91, R91, R130 ;  /* 0x000000825b5b7221 */ /* 0x000fe20000010000 */
[----:B------:R-:W-:Y:S01]  /*45b0*/  FFMA.FTZ R6, R67, R126, R6 ;  /* 0x0000007e43067223 */ /* 0x000fe20000010006 */
[----:B------:R-:W-:Y:S01]  /*45c0*/  FADD.FTZ R7, R7, R90 ;  /* 0x0000005a07077221 */ /* 0x000fe20000010000 */
[-C--:B------:R-:W-:Y:S01]  /*45d0*/  FFMA.FTZ R90, R120, R123.reuse, -R5 ;  /* 0x0000007b785a7223 */ /* 0x080fe20000010805 */
[----:B------:R-:W-:Y:S01]  /*45e0*/  FFMA.FTZ R119, R19, -R118, R4 ;  /* 0x8000007613777223 */ /* 0x000fe20000010004 */
[----:B------:R-:W-:Y:S01]  /*45f0*/  FADD.FTZ R6, R91, R6 ;  /* 0x000000065b067221 */ /* 0x000fe20000010000 */
[----:B------:R-:W-:Y:S01]  /*4600*/  FMUL.FTZ R4, R55, R123 ;  /* 0x0000007b37047220 */ /* 0x000fe20000410000 */
[----:B------:R-:W-:Y:S01]  /*4610*/  FADD.FTZ R91, R7, R90 ;  /* 0x0000005a075b7221 */ /* 0x000fe20000010000 */
[----:B------:R-:W-:Y:S01]  /*4620*/  IADD3 R7, R110, 0x20, RZ ;  /* 0x000000206e077810 */ /* 0x000fe20007ffe0ff */
[----:B------:R-:W-:Y:S01]  /*4630*/  USHF.L.U64.HI UR8, UR5, 0x2, UR6 ;  /* 0x0000000205087899 */ /* 0x000fe20008010206 */
[----:B------:R-:W-:Y:S01]  /*4640*/  ISETP.GE.AND P0, PT, R63, 0x21, PT ;  /* 0x000000213f00780c */ /* 0x000fe20003f06270 */
[----:B------:R-:W-:Y:S01]  /*4650*/  USHF.L.U32 UR7, UR5, 0x2, URZ ;  /* 0x0000000205077899 */ /* 0x000fe2000800063f */
[----:B------:R-:W-:Y:S01]  /*4660*/  LEA.HI.SX32 R130, R7, R110, 0x1b ;  /* 0x0000006e07827211 */ /* 0x000fe200078fdaff */
[----:B------:R-:W-:Y:S01]  /*4670*/  FFMA.FTZ R7, R57, R120, R4 ;  /* 0x0000007839077223 */ /* 0x000fe20000010004 */
[----:B------:R-:W-:Y:S01]  /*4680*/  FMUL.FTZ R90, R118, R147 ;  /* 0x00000093765a7220 */ /* 0x000fe20000410000 */
[----:B------:R-:W-:Y:S01]  /*4690*/  IMAD R128, R70, UR8, RZ ;  /* 0x0000000846807c24 */ /* 0x000fe2000f8e02ff */
[----:B------:R-:W-:Y:S01]  /*46a0*/  LEA R130, R130, R97, 0x2 ;  /* 0x0000006182827211 */ /* 0x000fe200078e10ff */
[----:B------:R-:W-:Y:S01]  /*46b0*/  FADD.FTZ R131, R6, R7 ;  /* 0x0000000706837221 */ /* 0x000fe20000010000 */
[----:B------:R-:W-:Y:S01]  /*46c0*/  FMUL.FTZ R118, R118, R143 ;  /* 0x0000008f76767220 */ /* 0x000fe20000410000 */
[----:B------:R-:W-:-:S02]  /*46d0*/  IMAD R5, R71, UR7, R128 ;  /* 0x0000000747057c24 */ /* 0x000fc4000f8e0280 */
[----:B------:R-:W-:Y:S01]  /*46e0*/  FMUL.FTZ R128, R2, R90 ;  /* 0x0000005a02807220 */ /* 0x000fe20000410000 */
[----:B------:R0:W1:Y:S01]  /*46f0*/  LDS R7, [R130+0x8c0] ;  /* 0x0008c00082077984 */ /* 0x0000620000000800 */
[----:B------:R-:W-:Y:S01]  /*4700*/  IMAD.WIDE.U32 R124, R70, UR7, R124 ;  /* 0x00000007467c7c25 */ /* 0x000fe2000f8e007c */
[----:B------:R-:W-:Y:S03]  /*4710*/  BSSY B0, `(.L_x_16673) ;  /* 0x0000009000007945 */ /* 0x000fe60003800000 */
[----:B------:R-:W-:Y:S01]  /*4720*/  FFMA.FTZ R128, R119, R118, -R128 ;  /* 0x0000007677807223 */ /* 0x000fe20000010880 */
[----:B------:R-:W-:Y:S02]  /*4730*/  IADD3 R123, R110, 0x60, RZ ;  /* 0x000000606e7b7810 */ /* 0x000fe40007ffe0ff */
[----:B------:R-:W-:Y:S01]  /*4740*/  IADD3 R5, R125, R5, RZ ;  /* 0x000000057d057210 */ /* 0x000fe20007ffe0ff */
[----:B------:R-:W-:Y:S01]  /*4750*/  FADD.FTZ R125, R91, R128 ;  /* 0x000000805b7d7221 */ /* 0x000fe20000010000 */
[----:B------:R-:W-:-:S02]  /*4760*/  MOV R4, R124 ;  /* 0x0000007c00047202 */ /* 0x000fc40000000f00 */
[----:B------:R-:W-:Y:S01]  /*4770*/  IADD3 R91, R110, 0x40, RZ ;  /* 0x000000406e5b7810 */ /* 0x000fe20007ffe0ff */
[----:B0-----:R-:W-:Y:S06]  /*4780*/  @!P0 BRA `(.L_x_16674) ;  /* 0x0000000000048947 */ /* 0x001fec0003800000 */
[----:B-1----:R0:W-:Y:S02]  /*4790*/  REDG.E.ADD.F32.FTZ.RN.STRONG.GPU desc[UR12][R4.64+-0x780], R7 ;  /* 0xfff88007040079a6 */ /* 0x0021e4000c10f38c */
.L_x_16674:
[----:B------:R-:W-:Y:S05]  /*47a0*/  BSYNC B0 ;  /* 0x0000000000007941 */ /* 0x000fea0003800000 */
.L_x_16673:
        /* <DEDUP_REMOVED lines=18> */
.L_x_16676:
[----:B------:R-:W-:Y:S05]  /*48d0*/  BSYNC B0 ;  /* 0x0000000000007941 */ /* 0x000fea0003800000 */
.L_x_16675:
[----:B01----:R0:W1:Y:S01]  /*48e0*/  LDS R7, [R124+0x9c0] ;  /* 0x0009c0007c077984 */ /* 0x0030620000000800 */
[----:B------:R-:W-:Y:S01]  /*48f0*/  BSSY B0, `(.L_x_16677) ;  /* 0x0000006000007945 */ /* 0x000fe20003800000 */
[----:B------:R-:W-:Y:S02]  /*4900*/  IADD3 R123, R110, 0xc0, RZ ;  /* 0x000000c06e7b7810 */ /* 0x000fe40007ffe0ff */
[----:B------:R-:W-:Y:S02]  /*4910*/  LEA.HI.SX32 R6, R91, R110, 0x1b ;  /* 0x0000006e5b067211 */ /* 0x000fe400078fdaff */
[----:B------:R-:W-:Y:S01]  /*4920*/  LEA R128, R128, R97, 0x2 ;  /* 0x0000006180807211 */ /* 0x000fe200078e10ff */
[----:B------:R-:W-:Y:S06]  /*4930*/  @!P0 BRA `(.L_x_16678) ;  /* 0x0000000000048947 */ /* 0x000fec0003800000 */
[----:B-1----:R2:W-:Y:S02]  /*4940*/  REDG.E.ADD.F32.FTZ.RN.STRONG.GPU desc[UR12][R4.64+-0x680], R7 ;  /* 0xfff98007040079a6 */ /* 0x0025e4000c10f38c */
.L_x_16678:
[----:B------:R-:W-:Y:S05]  /*4950*/  BSYNC B0 ;  /* 0x0000000000007941 */ /* 0x000fea0003800000 */
.L_x_16677:
[----:B-12---:R1:W2:Y:S01]  /*4960*/  LDS R7, [R128+0xa40] ;  /* 0x000a400080077984 */ /* 0x0062a20000000800 */
[----:B------:R-:W-:Y:S01]  /*4970*/  BSSY B0, `(.L_x_16679) ;  /* 0x0000006000007945 */ /* 0x000fe20003800000 */
[----:B------:R-:W-:Y:S02]  /*4980*/  IADD3 R91, R110, 0xe0, RZ ;  /* 0x000000e06e5b7810 */ /* 0x000fe40007ffe0ff */
[----:B0-----:R-:W-:Y:S02]  /*4990*/  LEA.HI.SX32 R124, R123, R110, 0x1b ;  /* 0x0000006e7b7c7211 */ /* 0x001fe400078fdaff */
[----:B------:R-:W-:Y:S01]  /*49a0*/  LEA R129, R6, R97, 0x2 ;  /* 0x0000006106817211 */ /* 0x000fe200078e10ff */
[----:B------:R-:W-:Y:S06]  /*49b0*/  @!P1 BRA `(.L_x_16680) ;  /* 0x0000000000049947 */ /* 0x000fec0003800000 */
[----:B--2---:R0:W-:Y:S02]  /*49c0*/  REDG.E.ADD.F32.FTZ.RN.STRONG.GPU desc[UR12][R4.64+-0x600], R7 ;  /* 0xfffa0007040079a6 */ /* 0x0041e4000c10f38c */
.L_x_16680:
[----:B------:R-:W-:Y:S05]  /*49d0*/  BSYNC B0 ;  /* 0x0000000000007941 */ /* 0x000fea0003800000 */
.L_x_16679:
[----:B0-2---:R0:W2:Y:S01]  /*49e0*/  LDS R7, [R129+0xac0] ;  /* 0x000ac00081077984 */ /* 0x0050a20000000800 */
[----:B------:R-:W-:Y:S01]  /*49f0*/  BSSY B0, `(.L_x_16681) ;  /* 0x0000006000007945 */ /* 0x000fe20003800000 */
[----:B------:R-:W-:Y:S02]  /*4a00*/  LEA.HI.SX32 R6, R91, R110, 0x1b ;  /* 0x0000006e5b067211 */ /* 0x000fe400078fdaff */
[----:B------:R-:W-:Y:S02]  /*4a10*/  IADD3 R123, R110, 0x100, RZ ;  /* 0x000001006e7b7810 */ /* 0x000fe40007ffe0ff */
[----:B------:R-:W-:Y:S01]  /*4a20*/  LEA R91, R124, R97, 0x2 ;  /* 0x000000617c5b7211 */ /* 0x000fe200078e10ff */
[----:B------:R-:W-:Y:S06]  /*4a30*/  @!P2 BRA `(.L_x_16682) ;  /* 0x000000000004a947 */ /* 0x000fec0003800000 */
[----:B--2---:R3:W-:Y:S02]  /*4a40*/  REDG.E.ADD.F32.FTZ.RN.STRONG.GPU desc[UR12][R4.64+-0x580], R7 ;  /* 0xfffa8007040079a6 */ /* 0x0047e4000c10f38c */
.L_x_16682:
[----:B------:R-:W-:Y:S05]  /*4a50*/  BSYNC B0 ;  /* 0x0000000000007941 */ /* 0x000fea0003800000 */
.L_x_16681:
[----:B--23--:R2:W3:Y:S01]  /*4a60*/  LDS R7, [R91+0xb40] ;  /* 0x000b40005b077984 */ /* 0x00c4e20000000800 */
[----:B------:R-:W-:Y:S01]  /*4a70*/  BSSY B0, `(.L_x_16683) ;  /* 0x0000005000007945 */ /* 0x000fe20003800000 */
[----:B------:R-:W-:Y:S02]  /*4a80*/  LEA.HI.SX32 R124, R123, R110, 0x1b ;  /* 0x0000006e7b7c7211 */ /* 0x000fe400078fdaff */
[----:B------:R-:W-:Y:S01]  /*4a90*/  LEA R6, R6, R97, 0x2 ;  /* 0x0000006106067211 */ /* 0x000fe200078e10ff */
[----:B------:R-:W-:Y:S06]  /*4aa0*/  @!P3 BRA `(.L_x_16684) ;  /* 0x000000000004b947 */ /* 0x000fec0003800000 */
[----:B---3--:R4:W-:Y:S02]  /*4ab0*/  REDG.E.ADD.F32.FTZ.RN.STRONG.GPU desc[UR12][R4.64+-0x500], R7 ;  /* 0xfffb0007040079a6 */ /* 0x0089e4000c10f38c */
.L_x_16684:
[----:B------:R-:W-:Y:S05]  /*4ac0*/  BSYNC B0 ;  /* 0x0000000000007941 */ /* 0x000fea0003800000 */
.L_x_16683:
[----:B---34-:R3:W4:Y:S01]  /*4ad0*/  LDS R7, [R6+0xbc0] ;  /* 0x000bc00006077984 */ /* 0x0187220000000800 */
[----:B------:R-:W-:Y:S01]  /*4ae0*/  BSSY B0, `(.L_x_16685) ;  /* 0x0000004000007945 */ /* 0x000fe20003800000 */
[----:B------:R-:W-:-:S03]  /*4af0*/  LEA R124, R124, R97, 0x2 ;  /* 0x000000617c7c7211 */ /* 0x000fc600078e10ff */
[----:B------:R-:W-:Y:S05]  /*4b00*/  @!P4 BRA `(.L_x_16686) ;  /* 0x000000000004c947 */ /* 0x000fea0003800000 */
[----:B----4-:R4:W-:Y:S02]  /*4b10*/  REDG.E.ADD.F32.FTZ.RN.STRONG.GPU desc[UR12][R4.64+-0x480], R7 ;  /* 0xfffb8007040079a6 */ /* 0x0109e4000c10f38c */
.L_x_16686:
[----:B------:R-:W-:Y:S05]  /*4b20*/  BSYNC B0 ;  /* 0x0000000000007941 */ /* 0x000fea0003800000 */
.L_x_16685:
[----:B----4-:R4:W0:Y:S01]  /*4b30*/  LDS R7, [R124+0xc40] ;  /* 0x000c40007c077984 */ /* 0x0108220000000800 */
[----:B------:R-:W-:Y:S01]  /*4b40*/  BSSY B0, `(.L_x_16687) ;  /* 0x0000005000007945 */ /* 0x000fe20003800000 */
[C---:B--2---:R-:W-:Y:S02]  /*4b50*/  IADD3 R91, R110.reuse, 0x120, RZ ;  /* 0x000001206e5b7810 */ /* 0x044fe40007ffe0ff */
[----:B------:R-:W-:Y:S01]  /*4b60*/  IADD3 R123, R110, 0x140, RZ ;  /* 0x000001406e7b7810 */ /* 0x000fe20007ffe0ff */
[----:B------:R-:W-:Y:S06]  /*4b70*/  @!P5 BRA `(.L_x_16688) ;  /* 0x000000000004d947 */ /* 0x000fec0003800000 */
[----:B0-----:R2:W-:Y:S02]  /*4b80*/  REDG.E.ADD.F32.FTZ.RN.STRONG.GPU desc[UR12][R4.64+-0x400], R7 ;  /* 0xfffc0007040079a6 */ /* 0x0015e4000c10f38c */
.L_x_16688:
[----:B------:R-:W-:Y:S05]  /*4b90*/  BSYNC B0 ;  /* 0x0000000000007941 */ /* 0x000fea0003800000 */
.L_x_16687:
        /* <DEDUP_REMOVED lines=18> */
.L_x_16690:
[----:B------:R-:W-:Y:S05]  /*4cc0*/  BSYNC B0 ;  /* 0x0000000000007941 */ /* 0x000fea0003800000 */
.L_x_16689:
[----:B01----:R0:W1:Y:S01]  /*4cd0*/  LDS R7, [R124+0xd40] ;  /* 0x000d40007c077984 */ /* 0x0030620000000800 */
[----:B------:R-:W-:Y:S01]  /*4ce0*/  BSSY B0, `(.L_x_16691) ;  /* 0x0000006000007945 */ /* 0x000fe20003800000 */
[----:B------:R-:W-:Y:S02]  /*4cf0*/  IADD3 R63, R110, 0x1a0, RZ ;  /* 0x000001a06e3f7810 */ /* 0x000fe40007ffe0ff */
[----:B------:R-:W-:Y:S02]  /*4d00*/  LEA.HI.SX32 R6, R91, R110, 0x1b ;  /* 0x0000006e5b067211 */ /* 0x000fe400078fdaff */
[----:B------:R-:W-:Y:S01]  /*4d10*/  LEA R128, R128, R97, 0x2 ;  /* 0x0000006180807211 */ /* 0x000fe200078e10ff */
[----:B------:R-:W-:Y:S06]  /*4d20*/  @!P0 BRA `(.L_x_16692) ;  /* 0x0000000000048947 */ /* 0x000fec0003800000 */
[----:B-1----:R2:W-:Y:S02]  /*4d30*/  REDG.E.ADD.F32.FTZ.RN.STRONG.GPU desc[UR12][R4.64+-0x300], R7 ;  /* 0xfffd0007040079a6 */ /* 0x0025e4000c10f38c */
.L_x_16692:
[----:B------:R-:W-:Y:S05]  /*4d40*/  BSYNC B0 ;  /* 0x0000000000007941 */ /* 0x000fea0003800000 */
.L_x_16691:
[----:B-12---:R1:W2:Y:S01]  /*4d50*/  LDS R7, [R128+0xdc0] ;  /* 0x000dc00080077984 */ /* 0x0062a20000000800 */
[----:B------:R-:W-:Y:S01]  /*4d60*/  BSSY B0, `(.L_x_16693) ;  /* 0x0000006000007945 */ /* 0x000fe20003800000 */
[----:B------:R-:W-:Y:S02]  /*4d70*/  IADD3 R91, R110, 0x1c0, RZ ;  /* 0x000001c06e5b7810 */ /* 0x000fe40007ffe0ff */
[----:B0-----:R-:W-:Y:S02]  /*4d80*/  LEA.HI.SX32 R124, R63, R110, 0x1b ;  /* 0x0000006e3f7c7211 */ /* 0x001fe400078fdaff */
[----:B------:R-:W-:Y:S01]  /*4d90*/  LEA R123, R6, R97, 0x2 ;  /* 0x00000061067b7211 */ /* 0x000fe200078e10ff */
[----:B------:R-:W-:Y:S06]  /*4da0*/  @!P1 BRA `(.L_x_16694) ;  /* 0x0000000000049947 */ /* 0x000fec0003800000 */
[----:B--2---:R0:W-:Y:S02]  /*4db0*/  REDG.E.ADD.F32.FTZ.RN.STRONG.GPU desc[UR12][R4.64+-0x280], R7 ;  /* 0xfffd8007040079a6 */ /* 0x0041e4000c10f38c */
.L_x_16694:
[----:B------:R-:W-:Y:S05]  /*4dc0*/  BSYNC B0 ;  /* 0x0000000000007941 */ /* 0x000fea0003800000 */
.L_x_16693:
[----:B0-2---:R0:W2:Y:S01]  /*4dd0*/  LDS R7, [R123+0xe40] ;  /* 0x000e40007b077984 */ /* 0x0050a20000000800 */
[----:B------:R-:W-:Y:S01]  /*4de0*/  BSSY B0, `(.L_x_16695) ;  /* 0x0000006000007945 */ /* 0x000fe20003800000 */
[----:B------:R-:W-:Y:S02]  /*4df0*/  LEA.HI.SX32 R6, R91, R110, 0x1b ;  /* 0x0000006e5b067211 */ /* 0x000fe400078fdaff */
[----:B------:R-:W-:Y:S02]  /*4e00*/  IADD3 R63, R110, 0x1e0, RZ ;  /* 0x000001e06e3f7810 */ /* 0x000fe40007ffe0ff */
[----:B------:R-:W-:Y:S01]  /*4e10*/  LEA R91, R124, R97, 0x2 ;  /* 0x000000617c5b7211 */ /* 0x000fe200078e10ff */
[----:B------:R-:W-:Y:S06]  /*4e20*/  @!P2 BRA `(.L_x_16696) ;  /* 0x000000000004a947 */ /* 0x000fec0003800000 */
[----:B--2---:R3:W-:Y:S02]  /*4e30*/  REDG.E.ADD.F32.FTZ.RN.STRONG.GPU desc[UR12][R4.64+-0x200], R7 ;  /* 0xfffe0007040079a6 */ /* 0x0047e4000c10f38c */
.L_x_16696:
[----:B------:R-:W-:Y:S05]  /*4e40*/  BSYNC B0 ;  /* 0x0000000000007941 */ /* 0x000fea0003800000 */
.L_x_16695:
[----:B--23--:R2:W3:Y:S01]  /*4e50*/  LDS R7, [R91+0xec0] ;  /* 0x000ec0005b077984 */ /* 0x00c4e20000000800 */
[----:B------:R-:W-:Y:S01]  /*4e60*/  BSSY B0, `(.L_x_16697) ;  /* 0x0000005000007945 */ /* 0x000fe20003800000 */
[----:B------:R-:W-:Y:S02]  /*4e70*/  LEA.HI.SX32 R124, R63, R110, 0x1b ;  /* 0x0000006e3f7c7211 */ /* 0x000fe400078fdaff */
[----:B------:R-:W-:Y:S01]  /*4e80*/  LEA R6, R6, R97, 0x2 ;  /* 0x0000006106067211 */ /* 0x000fe200078e10ff */
[----:B------:R-:W-:Y:S06]  /*4e90*/  @!P3 BRA `(.L_x_16698) ;  /* 0x000000000004b947 */ /* 0x000fec0003800000 */
[----:B---3--:R4:W-:Y:S02]  /*4ea0*/  REDG.E.ADD.F32.FTZ.RN.STRONG.GPU desc[UR12][R4.64+-0x180], R7 ;  /* 0xfffe8007040079a6 */ /* 0x0089e4000c10f38c */
.L_x_16698:
[----:B------:R-:W-:Y:S05]  /*4eb0*/  BSYNC B0 ;  /* 0x0000000000007941 */ /* 0x000fea0003800000 */
.L_x_16697:
[----:B------:R0:W0:Y:S01]  /*4ec0*/  LDS R63, [R6+0xf40] ;  /* 0x000f4000063f7984 */ /* 0x0000220000000800 */
[----:B------:R-:W-:Y:S01]  /*4ed0*/  BSSY B0, `(.L_x_16699) ;  /* 0x0000005000007945 */ /* 0x000fe20003800000 */
[----:B------:R-:W-:Y:S01]  /*4ee0*/  LEA R124, R124, R97, 0x2 ;  /* 0x000000617c7c7211 */ /* 0x000fe200078e10ff */
[----:B---34-:R-:W-:Y:S02]  /*4ef0*/  FMUL.FTZ R7, R2, R118 ;  /* 0x0000007602077220 */ /* 0x018fe40000410000 */
[----:B------:R-:W-:Y:S05]  /*4f00*/  @!P4 BRA `(.L_x_16700) ;  /* 0x000000000004c947 */ /* 0x000fea0003800000 */
[----:B0-----:R3:W-:Y:S02]  /*4f10*/  REDG.E.ADD.F32.FTZ.RN.STRONG.GPU desc[UR12][R4.64+-0x100], R63 ;  /* 0xffff003f040079a6 */ /* 0x0017e4000c10f38c */
.L_x_16700:
[----:B------:R-:W-:Y:S05]  /*4f20*/  BSYNC B0 ;  /* 0x0000000000007941 */ /* 0x000fea0003800000 */
.L_x_16699:
[----:B0-----:R-:W-:Y:S01]  /*4f30*/  FFMA.FTZ R6, R90, R119, R7 ;  /* 0x000000775a067223 */ /* 0x001fe20000010007 */
[----:B------:R-:W-:Y:S01]  /*4f40*/  BSSY B0, `(.L_x_16701) ;  /* 0x0000004000007945 */ /* 0x000fe20003800000 */
[----:B------:R0:W4:Y:S03]  /*4f50*/  LDS R7, [R124+0xfc0] ;  /* 0x000fc0007c077984 */ /* 0x0001260000000800 */
[----:B------:R-:W-:Y:S05]  /*4f60*/  @!P5 BRA `(.L_x_16702) ;  /* 0x000000000004d947 */ /* 0x000fea0003800000 */
[----:B----4-:R4:W-:Y:S02]  /*4f70*/  REDG.E.ADD.F32.FTZ.RN.STRONG.GPU desc[UR12][R4.64+-0x80], R7 ;  /* 0xffff8007040079a6 */ /* 0x0109e4000c10f38c */
.L_x_16702:
[----:B------:R-:W-:Y:S05]  /*4f80*/  BSYNC B0 ;  /* 0x0000000000007941 */ /* 0x000fea0003800000 */
.L_x_16701:
[----:B---34-:R-:W-:Y:S01]  /*4f90*/  FADD.FTZ R4, R131, R6 ;  /* 0x0000000683047221 */ /* 0x018fe20000010000 */
[----:B------:R-:W3:Y:S01]  /*4fa0*/  SHFL.DOWN PT, R118, R125, 0x1, 0x1f ;  /* 0x08201f007d767f89 */ /* 0x000ee200000e0000 */
[----:B------:R-:W-:Y:S01]  /*4fb0*/  ISETP.GT.AND P0, PT, R108, 0x1e, PT ;  /* 0x0000001e6c00780c */ /* 0x000fe20003f04270 */
[----:B------:R-:W-:Y:S01]  /*4fc0*/  BSSY B0, `(.L_x_16703) ;  /* 0x0000086000007945 */ /* 0x000fe20003800000 */
[----:B------:R-:W-:Y:S01]  /*4fd0*/  MOV R5, R125 ;  /* 0x0000007d00057202 */ /* 0x000fe20000000f00 */
[----:B--2---:R-:W2:Y:S01]  /*4fe0*/  SHFL.DOWN PT, R91, R0, 0x1, 0x1f ;  /* 0x08201f00005b7f89 */ /* 0x004ea200000e0000 */
[----:B------:R-:W-:Y:S01]  /*4ff0*/  MOV R6, R0 ;  /* 0x0000000000067202 */ /* 0x000fe20000000f00 */
[----:B------:R-:W-:Y:S01]  /*5000*/  FADD.FTZ R43, R90, R43 ;  /* 0x0000002b5a2b7221 */ /* 0x000fe20000010000 */
        /* <DEDUP_REMOVED lines=12> */
[----:B---3--:R-:W-:Y:S01]  /*50d0*/  @!P0 FADD.FTZ R5, R5, R118 ;  /* 0x0000007605058221 */ /* 0x008fe20000010000 */
[----:B--2---:R-:W-:-:S04]  /*50e0*/  @!P0 FADD.FTZ R6, R6, R91 ;  /* 0x0000005b06068221 */ /* 0x004fc80000010000 */
        /* <DEDUP_REMOVED lines=9> */
[----:B---3--:R-:W-:-:S04]  /*5180*/  @!P0 FADD.FTZ R7, R7, R58 ;  /* 0x0000003a07078221 */ /* 0x008fc80000010000 */
[----:B------:R-:W0:Y:S01]  /*5190*/  SHFL.DOWN PT, R125, R6, 0x4, 0x1f ;  /* 0x08801f00067d7f89 */ /* 0x000e2200000e0000 */
[----:B----4-:R-:W-:-:S03]  /*51a0*/  @!P0 FADD.FTZ R4, R4, R63 ;  /* 0x0000003f04048221 */ /* 0x010fc60000010000 */
[----:B------:R-:W2:Y:S01]  /*51b0*/  SHFL.DOWN PT, R58, R5, 0x4, 0x1f ;  /* 0x08801f00053a7f89 */ /* 0x000ea200000e0000 */
[----:B------:R-:W-:Y:S01]  /*51c0*/  ISETP.GT.AND P0, PT, R108, 0x1b, PT ;  /* 0x0000001b6c00780c */ /* 0x000fe20003f04270 */
[C---:B------:R-:W-:Y:S02]  /*51d0*/  FMUL.FTZ R63, R69.reuse, R147 ;  /* 0x00000093453f7220 */ /* 0x040fe40000410000 */
[----:B------:R-:W3:Y:S02]  /*51e0*/  SHFL.DOWN PT, R118, R7, 0x4, 0x1f ;  /* 0x08801f0007767f89 */ /* 0x000ee400000e0000 */
[-C--:B------:R-:W-:Y:S01]  /*51f0*/  FFMA.FTZ R91, R68, R143.reuse, -R63 ;  /* 0x0000008f445b7223 */ /* 0x080fe2000001083f */
[C---:B------:R-:W-:Y:S01]  /*5200*/  FMUL.FTZ R143, R69.reuse, R143 ;  /* 0x0000008f458f7220 */ /* 0x040fe20000410000 */
[----:B------:R-:W4:Y:S01]  /*5210*/  SHFL.DOWN PT, R123, R4, 0x4, 0x1f ;  /* 0x08801f00047b7f89 */ /* 0x000f2200000e0000 */
[----:B------:R-:W-:Y:S01]  /*5220*/  FMUL.FTZ R63, R69, R146 ;  /* 0x00000092453f7220 */ /* 0x000fe20000410000 */
[----:B------:R-:W-:Y:S01]  /*5230*/  FMUL.FTZ R2, R2, R91 ;  /* 0x0000005b02027220 */ /* 0x000fe20000410000 */
[----:B------:R-:W-:-:S02]  /*5240*/  FFMA.FTZ R143, R68, R147, R143 ;  /* 0x00000093448f7223 */ /* 0x000fc4000001008f */
[----:B------:R-:W-:Y:S02]  /*5250*/  FFMA.FTZ R0, R68, R56, -R63 ;  /* 0x0000003844007223 */ /* 0x000fe4000001083f */
[----:B------:R-:W-:Y:S02]  /*5260*/  FFMA.FTZ R2, R143, R119, R2 ;  /* 0x000000778f027223 */ /* 0x000fe40000010002 */
[----:B------:R-:W-:Y:S01]  /*5270*/  FMUL.FTZ R0, R55, R0 ;  /* 0x0000000037007220 */ /* 0x000fe20000410000 */
[----:B------:R-:W-:Y:S01]  /*5280*/  FMUL.FTZ R55, R69, R56 ;  /* 0x0000003845377220 */ /* 0x000fe20000410000 */
[----:B------:R-:W-:Y:S01]  /*5290*/  FFMA.FTZ R56, R19, R147, R2 ;  /* 0x0000009313387223 */ /* 0x000fe20000010002 */
[----:B0-----:R-:W-:Y:S02]  /*52a0*/  @!P0 FADD.FTZ R6, R6, R125 ;  /* 0x0000007d06068221 */ /* 0x001fe40000010000 */
[C---:B------:R-:W-:Y:S01]  /*52b0*/  FFMA.FTZ R63, R68.reuse, R146, R55 ;  /* 0x00000092443f7223 */ /* 0x040fe20000010037 */
[----:B------:R-:W-:Y:S01]  /*52c0*/  FMUL.FTZ R55, R69, R149 ;  /* 0x0000009545377220 */ /* 0x000fe20000410000 */
[----:B--2---:R-:W-:Y:S01]  /*52d0*/  @!P0 FADD.FTZ R5, R5, R58 ;  /* 0x0000003a05058221 */ /* 0x004fe20000010000 */
[----:B------:R-:W0:Y:S01]  /*52e0*/  SHFL.DOWN PT, R119, R6, 0x8, 0x1f ;  /* 0x09001f0006777f89 */ /* 0x000e2200000e0000 */
[----:B------:R-:W-:Y:S01]  /*52f0*/  FFMA.FTZ R63, R63, R120, R0 ;  /* 0x000000783f3f7223 */ /* 0x000fe20000010000 */
[-C--:B------:R-:W-:Y:S01]  /*5300*/  FFMA.FTZ R55, R68, R3.reuse, -R55 ;  /* 0x0000000344377223 */ /* 0x080fe20000010837 */
[----:B---3--:R-:W-:Y:S01]  /*5310*/  @!P0 FADD.FTZ R7, R7, R118 ;  /* 0x0000007607078221 */ /* 0x008fe20000010000 */
[----:B------:R-:W2:Y:S01]  /*5320*/  SHFL.DOWN PT, R58, R5, 0x8, 0x1f ;  /* 0x09001f00053a7f89 */ /* 0x000ea200000e0000 */
[C---:B------:R-:W-:Y:S01]  /*5330*/  FMUL.FTZ R3, R69.reuse, R3 ;  /* 0x0000000345037220 */ /* 0x040fe20000410000 */
[C---:B------:R-:W-:Y:S01]  /*5340*/  FMUL.FTZ R0, R69.reuse, R59 ;  /* 0x0000003b45007220 */ /* 0x040fe20000410000 */
[----:B----4-:R-:W-:Y:S01]  /*5350*/  @!P0 FADD.FTZ R4, R4, R123 ;  /* 0x0000007b04048221 */ /* 0x010fe20000010000 */
[----:B------:R-:W3:Y:S01]  /*5360*/  SHFL.DOWN PT, R118, R7, 0x8, 0x1f ;  /* 0x09001f0007767f89 */ /* 0x000ee200000e0000 */
[----:B------:R-:W-:Y:S01]  /*5370*/  ISETP.GT.AND P0, PT, R108, 0x17, PT ;  /* 0x000000176c00780c */ /* 0x000fe20003f04270 */
[----:B------:R-:W-:Y:S01]  /*5380*/  FMUL.FTZ R54, R54, R55 ;  /* 0x0000003736367220 */ /* 0x000fe20000410000 */
[C---:B------:R-:W-:Y:S01]  /*5390*/  FFMA.FTZ R55, R68.reuse, R149, R3 ;  /* 0x0000009544377223 */ /* 0x040fe20000010003 */
[----:B------:R-:W4:Y:S01]  /*53a0*/  SHFL.DOWN PT, R91, R4, 0x8, 0x1f ;  /* 0x09001f00045b7f89 */ /* 0x000f2200000e0000 */
[-C--:B------:R-:W-:Y:S01]  /*53b0*/  FFMA.FTZ R3, R68, R151.reuse, -R0 ;  /* 0x0000009744037223 */ /* 0x080fe20000010800 */
[C---:B------:R-:W-:Y:S01]  /*53c0*/  FMUL.FTZ R151, R69.reuse, R151 ;  /* 0x0000009745977220 */ /* 0x040fe20000410000 */
[----:B------:R-:W-:Y:S01]  /*53d0*/  FMUL.FTZ R0, R69, R155 ;  /* 0x0000009b45007220 */ /* 0x000fe20000410000 */
[----:B------:R-:W-:Y:S01]  /*53e0*/  FFMA.FTZ R54, R55, R126, R54 ;  /* 0x0000007e37367223 */ /* 0x000fe20000010036 */
[----:B------:R-:W-:Y:S01]  /*53f0*/  FMUL.FTZ R52, R52, R3 ;  /* 0x0000000334347220 */ /* 0x000fe20000410000 */
[C---:B------:R-:W-:Y:S01]  /*5400*/  FFMA.FTZ R151, R68.reuse, R59, R151 ;  /* 0x0000003b44977223 */ /* 0x040fe20000010097 */
[-C--:B------:R-:W-:Y:S01]  /*5410*/  FFMA.FTZ R0, R68, R9.reuse, -R0 ;  /* 0x0000000944007223 */ /* 0x080fe20000010800 */
[C---:B------:R-:W-:Y:S01]  /*5420*/  FMUL.FTZ R3, R69.reuse, R8 ;  /* 0x0000000845037220 */ /* 0x040fe20000410000 */
[----:B------:R-:W-:Y:S01]  /*5430*/  FMUL.FTZ R9, R69, R9 ;  /* 0x0000000945097220 */ /* 0x000fe20000410000 */
[----:B------:R-:W-:Y:S01]  /*5440*/  FFMA.FTZ R151, R151, R88, R52 ;  /* 0x0000005897977223 */ /* 0x000fe20000010034 */
[----:B------:R-:W-:Y:S01]  /*5450*/  FMUL.FTZ R53, R53, R0 ;  /* 0x0000000035357220 */ /* 0x000fe20000410000 */
[----:B0-----:R-:W-:Y:S01]  /*5460*/  @!P0 FADD.FTZ R6, R6, R119 ;  /* 0x0000007706068221 */ /* 0x001fe20000010000 */
[C---:B------:R-:W-:Y:S01]  /*5470*/  FFMA.FTZ R0, R68.reuse, R158, -R3 ;  /* 0x0000009e44007223 */ /* 0x040fe20000010803 */
[----:B------:R-:W-:Y:S01]  /*5480*/  FMUL.FTZ R3, R69, R10 ;  /* 0x0000000a45037220 */ /* 0x000fe20000410000 */
[C---:B------:R-:W-:Y:S01]  /*5490*/  FFMA.FTZ R2, R68.reuse, R155, R9 ;  /* 0x0000009b44027223 */ /* 0x040fe20000010009 */
[----:B--2---:R-:W-:Y:S01]  /*54a0*/  @!P0 FADD.FTZ R5, R5, R58 ;  /* 0x0000003a05058221 */ /* 0x004fe20000010000 */
[-C--:B------:R-:W-:Y:S01]  /*54b0*/  FMUL.FTZ R9, R69, R156.reuse ;  /* 0x0000009c45097220 */ /* 0x080fe20000410000 */
[----:B------:R-:W-:Y:S01]  /*54c0*/  FFMA.FTZ R3, R68, R156, -R3 ;  /* 0x0000009c44037223 */ /* 0x000fe20000010803 */
[----:B------:R-:W-:Y:S01]  /*54d0*/  FFMA.FTZ R2, R2, R89, R53 ;  /* 0x0000005902027223 */ /* 0x000fe20000010035 */
[----:B---3--:R-:W-:Y:S01]  /*54e0*/  @!P0 FADD.FTZ R7, R7, R118 ;  /* 0x0000007607078221 */ /* 0x008fe20000010000 */
[----:B------:R-:W0:Y:S01]  /*54f0*/  SHFL.DOWN PT, R52, R5, 0x10, 0x1f ;  /* 0x0a001f0005347f89 */ /* 0x000e2200000e0000 */
[----:B------:R-:W-:Y:S01]  /*5500*/  FMUL.FTZ R64, R64, R3 ;  /* 0x0000000340407220 */ /* 0x000fe20000410000 */
[C---:B------:R-:W-:Y:S01]  /*5510*/  FMUL.FTZ R3, R69.reuse, R152 ;  /* 0x0000009845037220 */ /* 0x040fe20000410000 */
[----:B----4-:R-:W-:Y:S01]  /*5520*/  @!P0 FADD.FTZ R4, R4, R91 ;  /* 0x0000005b04048221 */ /* 0x010fe20000010000 */
        /* <DEDUP_REMOVED lines=8> */
[----:B------:R-:W4:Y:S01]  /*55b0*/  SHFL.DOWN PT, R55, R4, 0x10, 0x1f ;  /* 0x0a001f0004377f89 */ /* 0x000f2200000e0000 */
        /* <DEDUP_REMOVED lines=23> */
[----:B----4-:R-:W-:Y:S01]  /*5730*/  @!P0 FADD.FTZ R4, R4, R55 ;  /* 0x0000003704048221 */ /* 0x010fe20000010000 */
[----:B------:R-:W-:-:S04]  /*5740*/  FADD.FTZ R48, R69, R48 ;  /* 0x0000003045307221 */ /* 0x000fc80000010000 */
[----:B------:R0:W-:Y:S01]  /*5750*/  @!P1 STS.128 [R97+0x1090], R4 ;  /* 0x0010900461009388 */ /* 0x0001e20000000c00 */
[----:B------:R-:W-:Y:S06]  /*5760*/  BAR.SYNC.DEFER_BLOCKING 0x0 ;  /* 0x0000000000007b1d */ /* 0x000fec0000010000 */
[----:B------:R-:W-:Y:S05]  /*5770*/  @P2 BRA `(.L_x_16704) ;  /* 0x0000000000282947 */ /* 0x000fea0003800000 */
[----:B------:R-:W-:Y:S02]  /*5780*/  ISETP.NE.AND P0, PT, R101, R94, PT ;  /* 0x0000005e6500720c */ /* 0x000fe40003f05270 */
[----:B------:R-:W-:-:S11]  /*5790*/  LEA R0, R92, R97, 0x3 ;  /* 0x000000615c007211 */ /* 0x000fd600078e18ff */
        /* <DEDUP_REMOVED lines=8> */
.L_x_16704:
[----:B------:R-:W-:Y:S05]  /*5820*/  BSYNC B0 ;  /* 0x0000000000007941 */ /* 0x000fea0003800000 */
.L_x_16703:
[----:B------:R-:W-:Y:S01]  /*5830*/  IADD3 R92, R92, 0x1, RZ ;  /* 0x000000015c5c7810 */ /* 0x000fe20007ffe0ff */
[----:B------:R-:W-:-:S03]  /*5840*/  UIADD3 UR5, UP0, UR5, 0x1, URZ ;  /* 0x0000000105057890 */ /* 0x000fc6000ff1e03f */
[----:B------:R-:W-:Y:S01]  /*5850*/  ISETP.GE.AND P0, PT, R92, UR11, PT ;  /* 0x0000000b5c007c0c */ /* 0x000fe2000bf06270 */
[----:B------:R-:W-:-:S12]  /*5860*/  UIADD3.X UR6, URZ, UR6, URZ, UP0, !UPT ;  /* 0x000000063f067290 */ /* 0x000fd800087fe43f */
[----:B------:R-:W-:Y:S05]  /*5870*/  @!P0 BRA `(.L_x_16705) ;  /* 0xffffffb400548947 */ /* 0x000fea000383ffff */
.L_x_16658:
[----:B------:R-:W-:Y:S01]  /*5880*/  BAR.SYNC.DEFER_BLOCKING 0x0 ;  /* 0x0000000000007b1d */ /* 0x000fe20000010000 */
[----:B0-----:R-:W-:Y:S01]  /*5890*/  LEA R97, R108, R97, 0x5 ;  /* 0x000000616c617211 */ /* 0x001fe200078e28ff */
[----:B------:R-:W-:Y:S01]  /*58a0*/  UIADD3 UR4, UR4, 0x1, URZ ;  /* 0x0000000104047890 */ /* 0x000fe2000fffe03f */
[----:B------:R-:W-:Y:S02]  /*58b0*/  IADD3 R28, R101, -0x1, RZ ;  /* 0xffffffff651c7810 */ /* 0x000fe40007ffe0ff */
[----:B------:R-:W-:-:S03]  /*58c0*/  IADD3 R100, P1, R100, -0x800, RZ ;  /* 0xfffff80064647810 */ /* 0x000fc60007f3e0ff */
[----:B--2---:R-:W0:Y:S01]  /*58d0*/  LDC.64 R6, c[0x0][0x388] ;  /* 0x0000e200ff067b82 */ /* 0x004e220000000a00 */
[----:B------:R-:W-:Y:S01]  /*58e0*/  SHF.L.U32 R4, R28, 0x8, RZ ;  /* 0x000000081c047819 */ /* 0x000fe200000006ff */
[----:B------:R-:W-:Y:S01]  /*58f0*/  ULDC.64 UR6, c[0x0][0x390] ;  /* 0x0000e40000067ab9 */ /* 0x000fe20000000a00 */
[----:B------:R-:W-:Y:S02]  /*5900*/  IADD3 R102, P2, R102, -0x400, RZ ;  /* 0xfffffc0066667810 */ /* 0x000fe40007f5e0ff */
[----:B------:R-:W-:Y:S02]  /*5910*/  SHF.R.S32.HI R5, RZ, 0x1f, R4 ;  /* 0x0000001fff057819 */ /* 0x000fe40000011404 */
[----:B------:R-:W-:Y:S01]  /*5920*/  IADD3 R104, P3, R104, -0x400, RZ ;  /* 0xfffffc0068687810 */ /* 0x000fe20007f7e0ff */
[----:B------:R-:W2:Y:S01]  /*5930*/  LDC.64 R16, c[0x0][0x3e0] ;  /* 0x0000f800ff107b82 */ /* 0x000ea20000000a00 */
[----:B------:R-:W-:Y:S02]  /*5940*/  IADD3 R106, P4, R106, -0x400, RZ ;  /* 0xfffffc006a6a7810 */ /* 0x000fe40007f9e0ff */
[----:B------:R-:W-:-:S02]  /*5950*/  IADD3.X R98, R98, -0x1, RZ, P1, !PT ;  /* 0xffffffff62627810 */ /* 0x000fc40000ffe4ff */
[----:B------:R-:W-:Y:S02]  /*5960*/  IADD3.X R103, R103, -0x1, RZ, P2, !PT ;  /* 0xffffffff67677810 */ /* 0x000fe400017fe4ff */
[----:B------:R-:W-:Y:S01]  /*5970*/  IADD3.X R105, R105, -0x1, RZ, P3, !PT ;  /* 0xffffffff69697810 */ /* 0x000fe20001ffe4ff */
[----:B------:R-:W3:Y:S01]  /*5980*/  LDC.64 R24, c[0x0][0x3a8] ;  /* 0x0000ea00ff187b82 */ /* 0x000ee20000000a00 */
[----:B------:R-:W-:Y:S01]  /*5990*/  IADD3.X R107, R107, -0x1, RZ, P4, !PT ;  /* 0xffffffff6b6b7810 */ /* 0x000fe200027fe4ff */
[----:B------:R-:W-:Y:S04]  /*59a0*/  STS.128 [R97], R36 ;  /* 0x0000002461007388 */ /* 0x000fe80000000c00 */
[----:B------:R-:W-:Y:S01]  /*59b0*/  STS.128 [R97+0x10], R40 ;  /* 0x0000102861007388 */ /* 0x000fe20000000c00 */
[----:B------:R-:W-:-:S03]  /*59c0*/  NOP ;  /* 0x0000000000007918 */ /* 0x000fc60000000000 */
[----:B------:R-:W4:Y:S01]  /*59d0*/  LDS.128 R8, [R95] ;  /* 0x000000005f087984 */ /* 0x000f220000000c00 */
[C---:B0-----:R-:W-:Y:S01]  /*59e0*/  IMAD R0, R6.reuse, UR14, RZ ;  /* 0x0000000e06007c24 */ /* 0x041fe2000f8e02ff */
[----:B------:R-:W0:Y:S01]  /*59f0*/  LDC.64 R26, c[0x0][0x3f0] ;  /* 0x0000fc00ff1a7b82 */ /* 0x000e220000000a00 */
[----:B------:R-:W-:Y:S01]  /*5a00*/  IMAD.WIDE.U32 R2, R6, UR15, R4 ;  /* 0x0000000f06027c25 */ /* 0x000fe2000f8e0004 */
[----:B------:R-:W5:Y:S03]  /*5a10*/  LDS.128 R12, [R95+0x200] ;  /* 0x000200005f0c7984 */ /* 0x000f660000000c00 */
[----:B------:R-:W-:Y:S02]  /*5a20*/  IMAD R7, R7, UR15, R0 ;  /* 0x0000000f07077c24 */ /* 0x000fe4000f8e0200 */
[----:B------:R-:W-:Y:S02]  /*5a30*/  IMAD R0, R116, UR6, RZ ;  /* 0x0000000674007c24 */ /* 0x000fe4000f8e02ff */
[----:B---3--:R-:W-:Y:S01]  /*5a40*/  IMAD.WIDE.U32 R4, R24, UR15, R4 ;  /* 0x0000000f18047c25 */ /* 0x008fe2000f8e0004 */
[----:B------:R-:W-:-:S03]  /*5a50*/  IADD3 R3, R3, R7, RZ ;  /* 0x0000000703037210 */ /* 0x000fc60007ffe0ff */
[C---:B------:R-:W-:Y:S02]  /*5a60*/  IMAD R7, R117.reuse, UR7, R0 ;  /* 0x0000000775077c24 */ /* 0x040fe4000f8e0200 */
[----:B------:R-:W-:Y:S01]  /*5a70*/  IMAD.WIDE.U32 R2, R117, UR6, R2 ;  /* 0x0000000675027c25 */ /* 0x000fe2000f8e0002 */
[----:B------:R-:W-:-:S04]  /*5a80*/  ULDC.64 UR6, c[0x0][0x3b0] ;  /* 0x0000ec0000067ab9 */ /* 0x000fc80000000a00 */
[----:B------:R-:W-:Y:S02]  /*5a90*/  IADD3 R0, R3, R7, RZ ;  /* 0x0000000703007210 */ /* 0x000fe40007ffe0ff */
[----:B--2---:R-:W-:-:S04]  /*5aa0*/  LEA R6, P0, R2, R16, 0x2 ;  /* 0x0000001002067211 */ /* 0x004fc800078010ff */
[----:B------:R-:W-:Y:S01]  /*5ab0*/  LEA.HI.X R7, R2, R17, R0, 0x2, P0 ;  /* 0x0000001102077211 */ /* 0x000fe200000f1400 */
[----:B------:R-:W-:Y:S02]  /*5ac0*/  IMAD R0, R24, UR14, RZ ;  /* 0x0000000e18007c24 */ /* 0x000fe4000f8e02ff */
[----:B------:R-:W-:-:S04]  /*5ad0*/  IMAD.WIDE R2, R96, 0x10, R6 ;  /* 0x0000001060027825 */ /* 0x000fc800078e0206 */
[----:B------:R-:W-:Y:S02]  /*5ae0*/  IMAD R7, R25, UR15, R0 ;  /* 0x0000000f19077c24 */ /* 0x000fe4000f8e0200 */
[----:B------:R-:W-:Y:S01]  /*5af0*/  FADD.FTZ R0, R109, R48 ;  /* 0x000000306d007221 */ /* 0x000fe20000010000 */
[----:B----4-:R-:W-:Y:S02]  /*5b00*/  STG.E.128 desc[UR12][R2.64], R8 ;  /* 0x0000000802007986 */ /* 0x010fe4000c101d0c */
[----:B------:R-:W-:Y:S02]  /*5b10*/  IADD3 R5, R5, R7, RZ ;  /* 0x0000000705057210 */ /* 0x000fe40007ffe0ff */
[----:B-----5:R2:W-:Y:S01]  /*5b20*/  STG.E.128 desc[UR12][R2.64+0x200], R12 ;  /* 0x0002000c02007986 */ /* 0x0205e2000c101d0c */
[----:B------:R-:W-:Y:S01]  /*5b30*/  BAR.SYNC.DEFER_BLOCKING 0x0 ;  /* 0x0000000000007b1d */ /* 0x000fe20000010000 */
[----:B--2---:R-:W-:-:S04]  /*5b40*/  IMAD R2, R116, UR6, RZ ;  /* 0x0000000674027c24 */ /* 0x004fc8000f8e02ff */
[C---:B------:R-:W-:Y:S02]  /*5b50*/  IMAD R7, R117.reuse, UR7, R2 ;  /* 0x0000000775077c24 */ /* 0x040fe4000f8e0202 */
[----:B------:R-:W-:Y:S01]  /*5b60*/  IMAD.WIDE.U32 R2, R117, UR6, R4 ;  /* 0x0000000675027c25 */ /* 0x000fe2000f8e0004 */
[----:B------:R2:W-:Y:S02]  /*5b70*/  STS.128 [R97], R48 ;  /* 0x0000003061007388 */ /* 0x0005e40000000c00 */
[----:B0-----:R-:W-:Y:S02]  /*5b80*/  LEA R4, P0, R2, R26, 0x2 ;  /* 0x0000001a02047211 */ /* 0x001fe400078010ff */
[----:B------:R0:W-:Y:S01]  /*5b90*/  STS.128 [R97+0x10], R44 ;  /* 0x0000102c61007388 */ /* 0x0001e20000000c00 */
[----:B------:R-:W-:-:S03]  /*5ba0*/  NOP ;  /* 0x0000000000007918 */ /* 0x000fc60000000000 */
[----:B------:R-:W3:Y:S04]  /*5bb0*/  LDS.128 R16, [R95] ;  /* 0x000000005f107984 */ /* 0x000ee80000000c00 */
[----:B------:R-:W4:Y:S01]  /*5bc0*/  LDS.128 R20, [R95+0x200] ;  /* 0x000200005f147984 */ /* 0x000f220000000c00 */
[----:B--2---:R-:W-:Y:S01]  /*5bd0*/  FADD.FTZ R49, R0, R49 ;  /* 0x0000003100317221 */ /* 0x004fe20000010000 */
[----:B------:R-:W-:-:S03]  /*5be0*/  IADD3 R0, R3, R7, RZ ;  /* 0x0000000703007210 */ /* 0x000fc60007ffe0ff */
[----:B------:R-:W-:Y:S01]  /*5bf0*/  FADD.FTZ R50, R49, R50 ;  /* 0x0000003231327221 */ /* 0x000fe20000010000 */
[----:B------:R-:W-:Y:S02]  /*5c00*/  LEA.HI.X R5, R2, R27, R0, 0x2, P0 ;  /* 0x0000001b02057211 */ /* 0x000fe400000f1400 */
[----:B------:R-:W-:Y:S01]  /*5c10*/  ISETP.GT.AND P0, PT, R101, 0x1, PT ;  /* 0x000000016500780c */ /* 0x000fe20003f04270 */
[----:B------:R-:W-:Y:S01]  /*5c20*/  FADD.FTZ R51, R50, R51 ;  /* 0x0000003332337221 */ /* 0x000fe20000010000 */
[----:B------:R-:W-:Y:S01]  /*5c30*/  MOV R101, R28 ;  /* 0x0000001c00657202 */ /* 0x000fe20000000f00 */
[----:B0-----:R-:W-:-:S04]  /*5c40*/  IMAD.WIDE R96, R96, 0x10, R4 ;  /* 0x0000001060607825 */ /* 0x001fc800078e0204 */
[----:B------:R-:W-:-:S04]  /*5c50*/  FADD.FTZ R44, R51, R44 ;  /* 0x0000002c332c7221 */ /* 0x000fc80000010000 */
[----:B------:R-:W-:-:S04]  /*5c60*/  FADD.FTZ R45, R44, R45 ;  /* 0x0000002d2c2d7221 */ /* 0x000fc80000010000 */
[----:B------:R-:W-:-:S04]  /*5c70*/  FADD.FTZ R46, R45, R46 ;  /* 0x0000002e2d2e7221 */ /* 0x000fc80000010000 */
[----:B------:R-:W-:Y:S01]  /*5c80*/  FADD.FTZ R109, R46, R47 ;  /* 0x0000002f2e6d7221 */ /* 0x000fe20000010000 */
[----:B---3--:R0:W-:Y:S04]  /*5c90*/  STG.E.128 desc[UR12][R96.64], R16 ;  /* 0x0000001060007986 */ /* 0x0081e8000c101d0c */
[----:B----4-:R0:W-:Y:S01]  /*5ca0*/  STG.E.128 desc[UR12][R96.64+0x200], R20 ;  /* 0x0002001460007986 */ /* 0x0101e2000c101d0c */
[----:B------:R-:W-:Y:S05]  /*5cb0*/  @P0 BRA `(.L_x_16706) ;  /* 0xffffffac00040947 */ /* 0x000fea000383ffff */
.L_x_16656:
        /* <DEDUP_REMOVED lines=21> */
[----:B----4-:R-:W-:-:S04]  /*5e10*/  ISETP.NE.AND P0, PT, R6, RZ, PT ;  /* 0x000000ff0600720c */ /* 0x010fc80003f05270 */
[----:B------:R2:W-:Y:S01]  /*5e20*/  @!P1 STS [R7+0x1084], R4 ;  /* 0x0010840407009388 */ /* 0x0005e20000000800 */
[----:B------:R-:W-:Y:S08]  /*5e30*/  BAR.SYNC.DEFER_BLOCKING 0x0 ;  /* 0x0000000000007b1d */ /* 0x000ff00000010000 */
[----:B------:R-:W-:Y:S05]  /*5e40*/  @P0 BRA `(.L_x_16708) ;  /* 0x0000000000040947 */ /* 0x000fea0003800000 */
[----:B------:R3:W-:Y:S02]  /*5e50*/  REDG.E.ADD.F32.FTZ.RN.STRONG.GPU desc[UR12][R84.64], R4 ;  /* 0x00000004540079a6 */ /* 0x0007e4000c10f38c */
.L_x_16708:
[----:B------:R-:W-:Y:S05]  /*5e60*/  BSYNC B0 ;  /* 0x0000000000007941 */ /* 0x000fea0003800000 */
.L_x_16707:
[----:B------:R-:W-:Y:S01]  /*5e70*/  ULDC.64 UR4, c[0x0][0x3f8] ;  /* 0x0000fe0000047ab9 */ /* 0x000fe20000000a00 */
[----:B------:R-:W-:Y:S01]  /*5e80*/  BSSY B0, `(.L_x_16709) ;  /* 0x000001d000007945 */ /* 0x000fe20003800000 */
[----:B------:R-:W-:-:S04]  /*5e90*/  ISETP.NE.U32.AND P0, PT, RZ, UR4, PT ;  /* 0x00000004ff007c0c */ /* 0x000fc8000bf05070 */
[----:B------:R-:W-:-:S13]  /*5ea0*/  ISETP.NE.AND.EX P0, PT, RZ, UR5, PT, P0 ;  /* 0x00000005ff007c0c */ /* 0x000fda000bf05300 */
[----:B------:R-:W-:Y:S05]  /*5eb0*/  @!P0 BRA `(.L_x_16710) ;  /* 0x0000000000608947 */ /* 0x000fea0003800000 */
[----:B------:R-:W-:Y:S06]  /*5ec0*/  BAR.SYNC.DEFER_BLOCKING 0x0 ;  /* 0x0000000000007b1d */ /* 0x000fec0000010000 */
[----:B------:R-:W4:Y:S01]  /*5ed0*/  SHFL.DOWN P0, R0, R109, 0x1, 0x1f ;  /* 0x08201f006d007f89 */ /* 0x000f220000000000 */
[----:B--23--:R-:W2:Y:S01]  /*5ee0*/  S2R R4, SR_LANEID ;  /* 0x0000000000047919 */ /* 0x00cea20000000000 */
[----:B------:R-:W3:Y:S01]  /*5ef0*/  S2R R15, SR_TID.X ;  /* 0x00000000000f7919 */ /* 0x000ee20000002100 */
[----:B----4-:R-:W-:-:S05]  /*5f00*/  @P0 FADD R0, R0, R109 ;  /* 0x0000006d00000221 */ /* 0x010fca0000000000 */
[----:B------:R-:W4:Y:S01]  /*5f10*/  SHFL.DOWN P0, R3, R0, 0x2, 0x1f ;  /* 0x08401f0000037f89 */ /* 0x000f220000000000 */
[----:B--2---:R-:W-:-:S13]  /*5f20*/  ISETP.NE.AND P1, PT, R4, RZ, PT ;  /* 0x000000ff0400720c */ /* 0x004fda0003f25270 */
[----:B------:R-:W2:Y:S01]  /*5f30*/  @!P1 S2R R7, SR_CgaCtaId ;  /* 0x0000000000079919 */ /* 0x000ea20000008800 */
[----:B----4-:R-:W-:Y:S01]  /*5f40*/  @P0 FADD R3, R0, R3 ;  /* 0x0000000300030221 */ /* 0x010fe20000000000 */
[----:B------:R-:W-:-:S04]  /*5f50*/  @!P1 MOV R0, 0x400 ;  /* 0x0000040000009802 */ /* 0x000fc80000000f00 */
[----:B------:R-:W4:Y:S01]  /*5f60*/  SHFL.DOWN P0, R2, R3, 0x4, 0x1f ;  /* 0x08801f0003027f89 */ /* 0x000f220000000000 */
[----:B--2---:R-:W-:Y:S01]  /*5f70*/  @!P1 LEA R7, R7, R0, 0x18 ;  /* 0x0000000007079211 */ /* 0x004fe200078ec0ff */
[----:B----4-:R-:W-:-:S05]  /*5f80*/  @P0 FADD R2, R3, R2 ;  /* 0x0000000203020221 */ /* 0x010fca0000000000 */
[----:B------:R-:W2:Y:S02]  /*5f90*/  SHFL.DOWN P0, R5, R2, 0x8, 0x1f ;  /* 0x09001f0002057f89 */ /* 0x000ea40000000000 */
[----:B--2---:R-:W-:-:S05]  /*5fa0*/  @P0 FADD R5, R2, R5 ;  /* 0x0000000502050221 */ /* 0x004fca0000000000 */
[----:B------:R-:W2:Y:S02]  /*5fb0*/  SHFL.DOWN P0, R4, R5, 0x10, 0x1f ;  /* 0x0a001f0005047f89 */ /* 0x000ea40000000000 */
[----:B--2---:R-:W-:Y:S01]  /*5fc0*/  @P0 FADD R4, R5, R4 ;  /* 0x0000000405040221 */ /* 0x004fe20000000000 */
[----:B---3--:R-:W-:-:S04]  /*5fd0*/  ISETP.NE.AND P0, PT, R15, RZ, PT ;  /* 0x000000ff0f00720c */ /* 0x008fc80003f05270 */
[----:B------:R2:W-:Y:S01]  /*5fe0*/  @!P1 STS [R7+0x1084], R4 ;  /* 0x0010840407009388 */ /* 0x0005e20000000800 */
[----:B------:R-:W-:Y:S08]  /*5ff0*/  BAR.SYNC.DEFER_BLOCKING 0x0 ;  /* 0x0000000000007b1d */ /* 0x000ff00000010000 */
[----:B------:R-:W-:Y:S05]  /*6000*/  @P0 BRA `(.L_x_16711) ;  /* 0x0000000000100947 */ /* 0x000fea0003800000 */
[----:B------:R3:W-:Y:S01]  /*6010*/  REDG.E.ADD.F32.FTZ.RN.STRONG.GPU desc[UR12][R82.64], R4 ;  /* 0x00000004520079a6 */ /* 0x0007e2000c10f38c */
[----:B------:R-:W-:Y:S01]  /*6020*/  HFMA2.MMA R15, -RZ, RZ, 0, 0 ;  /* 0x00000000ff0f7435 */ /* 0x000fe200000001ff */
[----:B------:R-:W-:Y:S10]  /*6030*/  BRA `(.L_x_16711) ;  /* 0x0000000000047947 */ /* 0x000ff40003800000 */
.L_x_16710:
[----:B------:R-:W4:Y:S02]  /*6040*/  S2R R15, SR_TID.X ;  /* 0x00000000000f7919 */ /* 0x000f240000002100 */
.L_x_16711:
[----:B------:R-:W-:Y:S05]  /*6050*/  BSYNC B0 ;  /* 0x0000000000007941 */ /* 0x000fea0003800000 */
.L_x_16709:
[----:B------:R-:W-:Y:S02]  /*6060*/  ULDC UR16, c[0x0][0x21c] ;  /* 0x0000870000107ab9 */ /* 0x000fe40000000800 */
[----:B----4-:R-:W-:-:S13]  /*6070*/  ISETP.GE.AND P0, PT, R15, UR16, PT ;  /* 0x000000100f007c0c */ /* 0x010fda000bf06270 */
[----:B------:R-:W-:Y:S05]  /*6080*/  @P0 EXIT ;  /* 0x000000000000094d */ /* 0x000fea0003800000 */
[----:B------:R-:W4:Y:S01]  /*6090*/  S2UR UR5, SR_CgaCtaId ;  /* 0x00000000000579c3 */ /* 0x000f220000008800 */
[----:B------:R-:W-:Y:S01]  /*60a0*/  ULDC.64 UR6, c[0x0][0x358] ;  /* 0x0000d60000067ab9 */ /* 0x000fe20000000a00 */
[----:B------:R-:W-:Y:S01]  /*60b0*/  ULDC.64 UR8, c[0x0][0x338] ;  /* 0x0000ce0000087ab9 */ /* 0x000fe20000000a00 */
[C---:B------:R-:W-:Y:S01]  /*60c0*/  IMAD R0, R116.reuse, UR6, RZ ;  /* 0x0000000674007c24 */ /* 0x040fe2000f8e02ff */
[----:B------:R-:W-:Y:S01]  /*60d0*/  BSSY B0, `(.L_x_16712) ;  /* 0x000002a000007945 */ /* 0x000fe20003800000 */
[----:B------:R-:W-:Y:S01]  /*60e0*/  IMAD R116, R116, UR8, RZ ;  /* 0x0000000874747c24 */ /* 0x000fe2000f8e02ff */
[----:B------:R-:W-:Y:S01]  /*60f0*/  UMOV UR4, 0x400 ;  /* 0x0000040000047882 */ /* 0x000fe20000000000 */
[C---:B--2---:R-:W-:Y:S01]  /*6100*/  IMAD.WIDE.U32 R6, R117.reuse, UR6, RZ ;  /* 0x0000000675067c25 */ /* 0x044fe2000f8e00ff */
[----:B------:R-:W-:Y:S01]  /*6110*/  ULDC.64 UR10, c[0x0][0x360] ;  /* 0x0000d800000a7ab9 */ /* 0x000fe20000000a00 */
[----:B------:R-:W-:Y:S02]  /*6120*/  ULDC.64 UR14, c[0x0][0x3c8] ;  /* 0x0000f200000e7ab9 */ /* 0x000fe40000000a00 */
[C---:B0-----:R-:W-:Y:S01]  /*6130*/  IMAD R23, R117.reuse, UR7, R0 ;  /* 0x0000000775177c24 */ /* 0x041fe2000f8e0200 */
[----:B------:R-:W-:Y:S01]  /*6140*/  ULDC.64 UR6, c[0x0][0x340] ;  /* 0x0000d00000067ab9 */ /* 0x000fe20000000a00 */
[----:B------:R-:W-:-:S02]  /*6150*/  IMAD R21, R117, UR9, R116 ;  /* 0x0000000975157c24 */ /* 0x000fc4000f8e0274 */
[----:B------:R-:W-:Y:S01]  /*6160*/  IMAD.WIDE.U32 R8, R117, UR8, RZ ;  /* 0x0000000875087c25 */ /* 0x000fe2000f8e00ff */
[----:B------:R-:W-:Y:S01]  /*6170*/  IADD3 R23, R7, R23, RZ ;  /* 0x0000001707177210 */ /* 0x000fe20007ffe0ff */
[----:B------:R-:W-:-:S03]  /*6180*/  ULDC.64 UR8, c[0x0][0x3c0] ;  /* 0x0000f00000087ab9 */ /* 0x000fc60000000a00 */
[----:B------:R-:W-:Y:S01]  /*6190*/  IADD3 R21, R9, R21, RZ ;  /* 0x0000001509157210 */ /* 0x000fe20007ffe0ff */
[----:B----4-:R-:W-:-:S03]  /*61a0*/  ULEA UR4, UR5, UR4, 0x18 ;  /* 0x0000000405047291 */ /* 0x010fc6000f8ec03f */
[----:B------:R-:W-:-:S09]  /*61b0*/  ULDC UR5, c[0x0][0x0] ;  /* 0x0000000000057ab9 */ /* 0x000fd20000000800 */
.L_x_16713:
[C---:B------:R-:W-:Y:S02]  /*61c0*/  LEA R0, R15.reuse, UR4, 0x3 ;  /* 0x000000040f007c11 */ /* 0x040fe4000f8e18ff */
[----:B------:R-:W-:Y:S02]  /*61d0*/  SHF.R.S32.HI R10, RZ, 0x1f, R15 ;  /* 0x0000001fff0a7819 */ /* 0x000fe4000001140f */
[----:B0-----:R-:W-:Y:S01]  /*61e0*/  MOV R2, R8 ;  /* 0x0000000800027202 */ /* 0x001fe20000000f00 */
[----:B------:R-:W0:Y:S01]  /*61f0*/  LDS.64 R16, [R0+0x35d0] ;  /* 0x0035d00000107984 */ /* 0x000e220000000a00 */
[----:B------:R-:W-:Y:S01]  /*6200*/  MOV R3, R21 ;  /* 0x0000001500037202 */ /* 0x000fe20000000f00 */
[C---:B------:R-:W-:Y:S01]  /*6210*/  IMAD R14, R10.reuse, UR6, RZ ;  /* 0x000000060a0e7c24 */ /* 0x040fe2000f8e02ff */
[----:B---3--:R-:W-:Y:S01]  /*6220*/  MOV R4, R6 ;  /* 0x0000000600047202 */ /* 0x008fe20000000f00 */
        /* <DEDUP_REMOVED lines=21> */
.L_x_16712:
[----:B------:R-:W-:Y:S05]  /*6380*/  EXIT ;  /* 0x000000000000794d */ /* 0x000fea0003800000 */
.L_x_16714:
        /* <DEDUP_REMOVED lines=15> */
.L_x_19017:


//--------------------- .text._Z25selective_scan_bwd_kernelI32Selective_Scan_bwd_kernel_traitsILi32ELi8ELb1ELb0ELb1ELb0ELb1EfN3c107complexIfEEEEv12SSMParamsBwd --------------------------
	.section	.text._Z25selective_scan_bwd_kernelI32Selective_Scan_bwd_kernel_traitsILi32ELi8ELb1ELb0ELb1ELb0ELb1EfN3c107complexIfEEEEv12SSMParamsBwd,"ax",@progbits
	.align	128
        .global         _Z25selective_scan_bwd_kernelI32Selective_Scan_bwd_kernel_traitsILi32ELi8ELb1ELb0ELb1ELb0ELb1EfN3c107complexIfEEEEv12SSMParamsBwd
        .type           _Z25selective_scan_bwd_kernelI32Selective_Scan_bwd_kernel_traitsILi32ELi8ELb1ELb0ELb1ELb0ELb1EfN3c107complexIfEEEEv12SSMParamsBwd,@function
        .size           _Z25selective_scan_bwd_kernelI32Selective_Scan_bwd_kernel_traitsILi32ELi8ELb1ELb0ELb1ELb0ELb1EfN3c107complexIfEEEEv12SSMParamsBwd,(.L_x_19018 - _Z25selective_scan_bwd_kernelI32Selective_Scan_bwd_kernel_traitsILi32ELi8ELb1ELb0ELb1ELb0ELb1EfN3c107complexIfEEEEv12SSMParamsBwd)
        .other          _Z25selective_scan_bwd_kernelI32Selective_Scan_bwd_kernel_traitsILi32ELi8ELb1ELb0ELb1ELb0ELb1EfN3c107complexIfEEEEv12SSMParamsBwd,@"STO_CUDA_ENTRY STV_DEFAULT"
_Z25selective_scan_bwd_kernelI32Selective_Scan_bwd_kernel_traitsILi32ELi8ELb1ELb0ELb1ELb0ELb1EfN3c107complexIfEEEEv12SSMParamsBwd:
.text._Z25selective_scan_bwd_kernelI32Selective_Scan_bwd_kernel_traitsILi32ELi8ELb1ELb0ELb1ELb0ELb1EfN3c107complexIfEEEEv12SSMParamsBwd:
        /* <DEDUP_REMOVED lines=140> */
.L_x_16765:
[----:B------:R-:W-:Y:S01]  /*08c0*/  BAR.SYNC.DEFER_BLOCKING 0x0 ;  /* 0x0000000000007b1d */ /* 0x000fe20000010000 */
[----:B------:R-:W-:-:S05]  /*08d0*/  LOP3.LUT R82, R83, 0x1f, R92, 0xf8, !PT ;  /* 0x0000001f53527812 */ /* 0x000fca00078ef85c */
[----:B0-----:R-:W-:Y:S02]  /*08e0*/  IMAD.WIDE R2, R82, 0x10, R90 ;  /* 0x0000001052027825 */ /* 0x001fe400078e025a */
[----:B------:R-:W0:Y:S01]  /*08f0*/  S2UR UR7, SR_CgaCtaId ;  /* 0x00000000000779c3 */ /* 0x000e220000008800 */
[----:B------:R-:W-:Y:S01]  /*0900*/  UMOV UR5, 0x400 ;  /* 0x0000040000057882 */ /* 0x000fe20000000000 */
[----:B------:R-:W-:-:S06]  /*0910*/  ULDC.64 UR8, c[0x0][0x2a8] ;  /* 0x0000aa0000087ab9 */ /* 0x000fcc0000000a00 */
[----:B------:R-:W1:Y:S08]  /*0920*/  LDC R80, c[0x0][0x224] ;  /* 0x00008900ff507b82 */ /* 0x000e700000000800 */
[----:B------:R-:W2:Y:S01]  /*0930*/  LDC.64 R22, c[0x0][0x2a0] ;  /* 0x0000a800ff167b82 */ /* 0x000ea20000000a00 */
[----:B------:R-:W3:Y:S04]  /*0940*/  LDG.E.128 R4, desc[UR12][R2.64] ;  /* 0x0000000c02047981 */ /* 0x000ee8000c1e1d00 */
[----:B------:R-:W4:Y:S01]  /*0950*/  LDG.E.128 R8, desc[UR12][R2.64+0x200] ;  /* 0x0002000c02087981 */ /* 0x000f22000c1e1d00 */
[----:B------:R-:W-:Y:S01]  /*0960*/  IMAD.WIDE R20, R82, 0x10, R88 ;  /* 0x0000001052147825 */ /* 0x000fe200078e0258 */
[----:B0-----:R-:W-:Y:S01]  /*0970*/  ULEA UR7, UR7, UR5, 0x18 ;  /* 0x0000000507077291 */ /* 0x001fe2000f8ec03f */
[----:B------:R-:W0:Y:S05]  /*0980*/  LDC.64 R40, c[0x0][0x308] ;  /* 0x0000c200ff287b82 */ /* 0x000e2a0000000a00 */
[----:B------:R-:W-:-:S02]  /*0990*/  LEA R81, R165, UR7, 0x4 ;  /* 0x00000007a5517c11 */ /* 0x000fc4000f8e20ff */
[----:B------:R-:W-:Y:S01]  /*09a0*/  LEA R0, R165, UR7, 0x5 ;  /* 0x00000007a5007c11 */ /* 0x000fe2000f8e28ff */
[----:B------:R-:W0:Y:S08]  /*09b0*/  LDC.64 R76, c[0x0][0x398] ;  /* 0x0000e600ff4c7b82 */ /* 0x000e300000000a00 */
[----:B------:R-:W0:Y:S01]  /*09c0*/  LDC.64 R78, c[0x0][0x3e8] ;  /* 0x0000fa00ff4e7b82 */ /* 0x000e220000000a00 */
        /* <DEDUP_REMOVED lines=8> */
[----:B------:R-:W-:Y:S01]  /*0a50*/  IMAD.WIDE R2, R82, 0x10, R86 ;  /* 0x0000001052027825 */ /* 0x000fe200078e0256 */
[----:B-1----:R-:W-:-:S02]  /*0a60*/  IADD3 R80, R80, -UR4, RZ ;  /* 0x8000000450507c10 */ /* 0x002fc4000fffe0ff */
[----:B---3--:R1:W-:Y:S04]  /*0a70*/  STS.128 [R81], R24 ;  /* 0x0000001851007388 */ /* 0x0083e80000000c00 */
[----:B----4-:R3:W-:Y:S01]  /*0a80*/  STS.128 [R81+0x200], R28 ;  /* 0x0002001c51007388 */ /* 0x0107e20000000c00 */
[----:B------:R-:W-:-:S03]  /*0a90*/  NOP ;  /* 0x0000000000007918 */ /* 0x000fc60000000000 */
[----:B------:R-:W-:Y:S04]  /*0aa0*/  LDS.128 R8, [R0] ;  /* 0x0000000000087984 */ /* 0x000fe80000000c00 */
[----:B------:R-:W-:Y:S01]  /*0ab0*/  LDS.128 R4, [R0+0x10] ;  /* 0x0000100000047984 */ /* 0x000fe20000000c00 */
[----:B------:R-:W-:Y:S01]  /*0ac0*/  LEA R58, R80, 0xffffff00, 0x8 ;  /* 0xffffff00503a7811 */ /* 0x000fe200078e40ff */
[----:B-1----:R-:W1:Y:S08]  /*0ad0*/  LDC.64 R24, c[0x0][0x318] ;  /* 0x0000c600ff187b82 */ /* 0x002e700000000a00 */
[----:B------:R-:W-:Y:S01]  /*0ae0*/  BAR.SYNC.DEFER_BLOCKING 0x0 ;  /* 0x0000000000007b1d */ /* 0x000fe20000010000 */
[----:B--2---:R-:W-:-:S07]  /*0af0*/  IMAD R20, R22, UR15, RZ ;  /* 0x0000000f16147c24 */ /* 0x004fce000f8e02ff */
[----:B---3--:R-:W2:Y:S01]  /*0b00*/  LDC.64 R30, c[0x0][0x2b0] ;  /* 0x0000ac00ff1e7b82 */ /* 0x008ea20000000a00 */
[----:B------:R-:W3:Y:S04]  /*0b10*/  LDG.E.128 R32, desc[UR12][R2.64] ;  /* 0x0000000c02207981 */ /* 0x000ee8000c1e1d00 */
[----:B------:R4:W2:Y:S01]  /*0b20*/  LDG.E.128 R36, desc[UR12][R2.64+0x200] ;  /* 0x0002000c02247981 */ /* 0x0008a2000c1e1d00 */
[----:B------:R-:W-:Y:S01]  /*0b30*/  SHF.R.S32.HI R59, RZ, 0x1f, R58 ;  /* 0x0000001fff3b7819 */ /* 0x000fe2000001143a */
[----:B------:R-:W-:Y:S02]  /*0b40*/  IMAD R23, R23, UR14, R20 ;  /* 0x0000000e17177c24 */ /* 0x000fe4000f8e0214 */
[----:B------:R-:W-:-:S04]  /*0b50*/  IMAD.WIDE.U32 R20, R22, UR14, R58 ;  /* 0x0000000e16147c25 */ /* 0x000fc8000f8e003a */
[----:B----4-:R-:W-:Y:S01]  /*0b60*/  IMAD R2, R100, UR8, RZ ;  /* 0x0000000864027c24 */ /* 0x010fe2000f8e02ff */
[----:B------:R-:W-:-:S03]  /*0b70*/  IADD3 R21, R21, R23, RZ ;  /* 0x0000001715157210 */ /* 0x000fc60007ffe0ff */
[C---:B------:R-:W-:Y:S02]  /*0b80*/  IMAD R23, R99.reuse, UR9, R2 ;  /* 0x0000000963177c24 */ /* 0x040fe4000f8e0202 */
[----:B------:R-:W-:Y:S01]  /*0b90*/  IMAD.WIDE.U32 R2, R99, UR8, R20 ;  /* 0x0000000863027c25 */ /* 0x000fe2000f8e0014 */
[----:B------:R-:W-:-:S04]  /*0ba0*/  ULDC.64 UR8, c[0x0][0x2b8] ;  /* 0x0000ae0000087ab9 */ /* 0x000fc80000000a00 */
[----:B------:R-:W-:Y:S02]  /*0bb0*/  IADD3 R3, R3, R23, RZ ;  /* 0x0000001703037210 */ /* 0x000fe40007ffe0ff */
[----:B-1----:R-:W-:-:S04]  /*0bc0*/  LEA R20, P0, R2, R24, 0x2 ;  /* 0x0000001802147211 */ /* 0x002fc800078010ff */
[----:B------:R-:W-:-:S03]  /*0bd0*/  LEA.HI.X R21, R2, R25, R3, 0x2, P0 ;  /* 0x0000001902157211 */ /* 0x000fc600000f1403 */
[----:B------:R-:W-:Y:S01]  /*0be0*/  IMAD.WIDE R2, R82, 0x10, R20 ;  /* 0x0000001052027825 */ /* 0x000fe200078e0214 */
[----:B---3--:R-:W-:Y:S04]  /*0bf0*/  STS.128 [R81], R32 ;  /* 0x0000002051007388 */ /* 0x008fe80000000c00 */
[----:B--2---:R1:W-:Y:S01]  /*0c00*/  STS.128 [R81+0x200], R36 ;  /* 0x0002002451007388 */ /* 0x0043e20000000c00 */
[----:B------:R-:W-:-:S03]  /*0c10*/  NOP ;  /* 0x0000000000007918 */ /* 0x000fc60000000000 */
[----:B------:R-:W-:Y:S04]  /*0c20*/  LDS.128 R24, [R0] ;  /* 0x0000000000187984 */ /* 0x000fe80000000c00 */
[----:B------:R-:W-:Y:S01]  /*0c30*/  LDS.128 R20, [R0+0x10] ;  /* 0x0000100000147984 */ /* 0x000fe20000000c00 */
[----:B------:R-:W-:Y:S06]  /*0c40*/  BAR.SYNC.DEFER_BLOCKING 0x0 ;  /* 0x0000000000007b1d */ /* 0x000fec0000010000 */
[----:B------:R-:W2:Y:S04]  /*0c50*/  LDG.E.128 R44, desc[UR12][R2.64] ;  /* 0x0000000c022c7981 */ /* 0x000ea8000c1e1d00 */
[----:B------:R3:W4:Y:S01]  /*0c60*/  LDG.E.128 R48, desc[UR12][R2.64+0x200] ;  /* 0x0002000c02307981 */ /* 0x000722000c1e1d00 */
[----:B------:R-:W-:-:S04]  /*0c70*/  IMAD R28, R30, UR15, RZ ;  /* 0x0000000f1e1c7c24 */ /* 0x000fc8000f8e02ff */
[----:B------:R-:W-:Y:S02]  /*0c80*/  IMAD R31, R31, UR14, R28 ;  /* 0x0000000e1f1f7c24 */ /* 0x000fe4000f8e021c */
[----:B------:R-:W-:-:S04]  /*0c90*/  IMAD.WIDE.U32 R28, R30, UR14, R58 ;  /* 0x0000000e1e1c7c25 */ /* 0x000fc8000f8e003a */
[----:B------:R-:W-:Y:S01]  /*0ca0*/  IMAD R30, R100, UR8, RZ ;  /* 0x00000008641e7c24 */ /* 0x000fe2000f8e02ff */
[----:B------:R-:W-:-:S03]  /*0cb0*/  IADD3 R29, R29, R31, RZ ;  /* 0x0000001f1d1d7210 */ /* 0x000fc60007ffe0ff */
[C---:B------:R-:W-:Y:S02]  /*0cc0*/  IMAD R31, R99.reuse, UR9, R30 ;  /* 0x00000009631f7c24 */ /* 0x040fe4000f8e021e */
[----:B---3--:R-:W-:Y:S01]  /*0cd0*/  IMAD.WIDE.U32 R2, R99, UR8, R28 ;  /* 0x0000000863027c25 */ /* 0x008fe2000f8e001c */
[----:B------:R-:W-:-:S04]  /*0ce0*/  ULDC.64 UR8, c[0x0][0x3a0] ;  /* 0x0000e80000087ab9 */ /* 0x000fc80000000a00 */
[----:B------:R-:W-:Y:S02]  /*0cf0*/  IADD3 R3, R3, R31, RZ ;  /* 0x0000001f03037210 */ /* 0x000fe40007ffe0ff */
[----:B0-----:R-:W-:-:S04]  /*0d00*/  LEA R28, P0, R2, R40, 0x2 ;  /* 0x00000028021c7211 */ /* 0x001fc800078010ff */
[----:B------:R-:W-:-:S03]  /*0d10*/  LEA.HI.X R29, R2, R41, R3, 0x2, P0 ;  /* 0x00000029021d7211 */ /* 0x000fc600000f1403 */
[----:B------:R-:W-:Y:S01]  /*0d20*/  IMAD.WIDE R2, R82, 0x10, R28 ;  /* 0x0000001052027825 */ /* 0x000fe200078e021c */
[----:B--2---:R-:W-:Y:S04]  /*0d30*/  STS.128 [R81], R44 ;  /* 0x0000002c51007388 */ /* 0x004fe80000000c00 */
[----:B----4-:R-:W-:Y:S01]  /*0d40*/  STS.128 [R81+0x200], R48 ;  /* 0x0002003051007388 */ /* 0x010fe20000000c00 */
[----:B------:R-:W-:-:S03]  /*0d50*/  NOP ;  /* 0x0000000000007918 */ /* 0x000fc60000000000 */
[----:B------:R-:W0:Y:S04]  /*0d60*/  LDS.128 R40, [R0] ;  /* 0x0000000000287984 */ /* 0x000e280000000c00 */
[----:B------:R-:W2:Y:S01]  /*0d70*/  LDS.128 R28, [R0+0x10] ;  /* 0x00001000001c7984 */ /* 0x000ea20000000c00 */
[----:B------:R-:W-:Y:S06]  /*0d80*/  BAR.SYNC.DEFER_BLOCKING 0x0 ;  /* 0x0000000000007b1d */ /* 0x000fec0000010000 */
[----:B-1----:R-:W3:Y:S04]  /*0d90*/  LDG.E.128 R36, desc[UR12][R2.64] ;  /* 0x0000000c02247981 */ /* 0x002ee8000c1e1d00 */
[----:B------:R1:W4:Y:S01]  /*0da0*/  LDG.E.128 R60, desc[UR12][R2.64+0x200] ;  /* 0x0002000c023c7981 */ /* 0x000322000c1e1d00 */
[----:B0-----:R-:W-:Y:S01]  /*0db0*/  FMUL.FTZ R32, R40, -1.4426950216293334961 ;  /* 0xbfb8aa3b28207820 */ /* 0x001fe20000410000 */
[----:B------:R-:W-:Y:S01]  /*0dc0*/  FMUL.FTZ R33, R41, -1.4426950216293334961 ;  /* 0xbfb8aa3b29217820 */ /* 0x000fe20000410000 */
[----:B------:R-:W-:Y:S01]  /*0dd0*/  FMUL.FTZ R34, R42, -1.4426950216293334961 ;  /* 0xbfb8aa3b2a227820 */ /* 0x000fe20000410000 */
[----:B------:R-:W-:Y:S01]  /*0de0*/  FMUL.FTZ R35, R43, -1.4426950216293334961 ;  /* 0xbfb8aa3b2b237820 */ /* 0x000fe20000410000 */
[----:B--2---:R-:W-:Y:S01]  /*0df0*/  FMUL.FTZ R47, R29, -1.4426950216293334961 ;  /* 0xbfb8aa3b1d2f7820 */ /* 0x004fe20000410000 */
[----:B------:R-:W-:Y:S01]  /*0e00*/  FMUL.FTZ R48, R30, -1.4426950216293334961 ;  /* 0xbfb8aa3b1e307820 */ /* 0x000fe20000410000 */
[----:B------:R-:W1:Y:S01]  /*0e10*/  MUFU.EX2 R32, R32 ;  /* 0x0000002000207308 */ /* 0x000e620000000800 */
[----:B------:R-:W-:Y:S01]  /*0e20*/  FMUL.FTZ R46, R28, -1.4426950216293334961 ;  /* 0xbfb8aa3b1c2e7820 */ /* 0x000fe20000410000 */
[----:B------:R-:W-:-:S06]  /*0e30*/  FMUL.FTZ R49, R31, -1.4426950216293334961 ;  /* 0xbfb8aa3b1f317820 */ /* 0x000fcc0000410000 */
[----:B------:R-:W0:Y:S08]  /*0e40*/  MUFU.EX2 R33, R33 ;  /* 0x0000002100217308 */ /* 0x000e300000000800 */
[----:B------:R-:W2:Y:S01]  /*0e50*/  MUFU.EX2 R44, R34 ;  /* 0x00000022002c7308 */ /* 0x000ea20000000800 */
[----:B-1----:R-:W-:-:S07]  /*0e60*/  FADD.FTZ R2, R32, 1 ;  /* 0x3f80000020027421 */ /* 0x002fce0000010000 */
[----:B------:R-:W1:Y:S01]  /*0e70*/  MUFU.EX2 R45, R35 ;  /* 0x00000023002d7308 */ /* 0x000e620000000800 */
[----:B0-----:R-:W-:-:S07]  /*0e80*/  FADD.FTZ R3, R33, 1 ;  /* 0x3f80000021037421 */ /* 0x001fce0000010000 */
[----:B------:R-:W0:Y:S01]  /*0e90*/  MUFU.EX2 R47, R47 ;  /* 0x0000002f002f7308 */ /* 0x000e220000000800 */
[----:B--2---:R-:W-:-:S07]  /*0ea0*/  FADD.FTZ R44, R44, 1 ;  /* 0x3f8000002c2c7421 */ /* 0x004fce0000010000 */
[----:B------:R-:W2:Y:S01]  /*0eb0*/  MUFU.EX2 R48, R48 ;  /* 0x0000003000307308 */ /* 0x000ea20000000800 */
[----:B-1----:R-:W-:-:S07]  /*0ec0*/  FADD.FTZ R45, R45, 1 ;  /* 0x3f8000002d2d7421 */ /* 0x002fce0000010000 */
[----:B------:R2:W1:Y:S01]  /*0ed0*/  MUFU.EX2 R50, R49 ;  /* 0x0000003100327308 */ /* 0x0004620000000800 */
[----:B0-----:R-:W-:-:S07]  /*0ee0*/  FADD.FTZ R47, R47, 1 ;  /* 0x3f8000002f2f7421 */ /* 0x001fce0000010000 */
[----:B------:R-:W0:Y:S01]  /*0ef0*/  MUFU.EX2 R46, R46 ;  /* 0x0000002e002e7308 */ /* 0x000e220000000800 */
[----:B--2---:R-:W-:-:S07]  /*0f00*/  FADD.FTZ R49, R48, 1 ;  /* 0x3f80000030317421 */ /* 0x004fce0000010000 */
[----:B------:R-:W-:Y:S01]  /*0f10*/  MUFU.RCP R64, R3 ;  /* 0x0000000300407308 */ /* 0x000fe20000001000 */
[----:B-1----:R-:W-:-:S07]  /*0f20*/  FADD.FTZ R50, R50, 1 ;  /* 0x3f80000032327421 */ /* 0x002fce0000010000 */
[----:B------:R-:W1:Y:S01]  /*0f30*/  MUFU.RCP R67, R44 ;  /* 0x0000002c00437308 */ /* 0x000e620000001000 */
[----:B0-----:R-:W-:-:S07]  /*0f40*/  FADD.FTZ R46, R46, 1 ;  /* 0x3f8000002e2e7421 */ /* 0x001fce0000010000 */
[----:B------:R1:W-:Y:S08]  /*0f50*/  MUFU.RCP R66, R45 ;  /* 0x0000002d00427308 */ /* 0x0003f00000001000 */
[----:B------:R0:W2:Y:S01]  /*0f60*/  MUFU.RCP R65, R2 ;  /* 0x0000000200417308 */ /* 0x0000a20000001000 */
[----:B-1----:R-:W-:-:S07]  /*0f70*/  FADD.FTZ R45, -R67, 1 ;  /* 0x3f800000432d7421 */ /* 0x002fce0000010100 */
[----:B------:R1:W4:Y:S01]  /*0f80*/  MUFU.RCP R68, R47 ;  /* 0x0000002f00447308 */ /* 0x0003220000001000 */
[----:B0-----:R-:W-:-:S04]  /*0f90*/  FADD.FTZ R2, -R64, 1 ;  /* 0x3f80000040027421 */ /* 0x001fc80000010100 */
[----:B------:R-:W-:-:S03]  /*0fa0*/  FFMA.FTZ R44, R41, R2, 1 ;  /* 0x3f800000292c7423 */ /* 0x000fc60000010002 */
[----:B------:R-:W0:Y:S01]  /*0fb0*/  MUFU.RCP R71, R49 ;  /* 0x0000003100477308 */ /* 0x000e220000001000 */
[----:B-1----:R-:W-:Y:S01]  /*0fc0*/  FFMA.FTZ R47, R42, R45, 1 ;  /* 0x3f8000002a2f7423 */ /* 0x002fe2000001002d */
[----:B--2---:R-:W-:-:S04]  /*0fd0*/  FADD.FTZ R3, -R65, 1 ;  /* 0x3f80000041037421 */ /* 0x004fc80000010100 */
[----:B------:R-:W-:Y:S02]  /*0fe0*/  FFMA.FTZ R3, R40, R3, 1 ;  /* 0x3f80000028037423 */ /* 0x000fe40000010003 */
[----:B------:R-:W1:Y:S08]  /*0ff0*/  MUFU.RCP R70, R50 ;  /* 0x0000003200467308 */ /* 0x000e700000001000 */
[----:B------:R2:W1:Y:S02]  /*1000*/  MUFU.RCP R69, R46 ;  /* 0x0000002e00457308 */ /* 0x0004640000001000 */
[----:B--2---:R-:W-:-:S04]  /*1010*/  FADD.FTZ R46, -R66, 1 ;  /* 0x3f800000422e7421 */ /* 0x004fc80000010100 */
[----:B------:R-:W-:Y:S01]  /*1020*/  FFMA.FTZ R48, R43, R46, 1 ;  /* 0x3f8000002b307423 */ /* 0x000fe2000001002e */
[----:B---3--:R-:W-:Y:S04]  /*1030*/  STS.128 [R81], R36 ;  /* 0x0000002451007388 */ /* 0x008fe80000000c00 */
[----:B----4-:R-:W-:Y:S01]  /*1040*/  STS.128 [R81+0x200], R60 ;  /* 0x0002003c51007388 */ /* 0x010fe20000000c00 */
[----:B------:R-:W-:-:S03]  /*1050*/  NOP ;  /* 0x0000000000007918 */ /* 0x000fc60000000000 */
[----:B------:R-:W2:Y:S04]  /*1060*/  LDS.128 R32, [R0] ;  /* 0x0000000000207984 */ /* 0x000ea80000000c00 */
[----:B------:R-:W3:Y:S01]  /*1070*/  LDS.128 R36, [R0+0x10] ;  /* 0x0000100000247984 */ /* 0x000ee20000000c00 */
        /* <DEDUP_REMOVED lines=13> */
[----:B-1----:R-:W-:Y:S01]  /*1150*/  FADD.FTZ R46, -R70, 1 ;  /* 0x3f800000462e7421 */ /* 0x002fe20000010100 */
[----:B------:R-:W-:Y:S01]  /*1160*/  FMUL.FTZ R63, R49, R48 ;  /* 0x00000030313f7220 */ /* 0x000fe20000410000 */
[----:B------:R-:W-:Y:S01]  /*1170*/  BAR.SYNC.DEFER_BLOCKING 0x0 ;  /* 0x0000000000007b1d */ /* 0x000fe20000010000 */
[----:B------:R-:W-:Y:S01]  /*1180*/  FFMA.FTZ R44, R29, R2, 1 ;  /* 0x3f8000001d2c7423 */ /* 0x000fe20000010002 */
[----:B------:R-:W-:Y:S01]  /*1190*/  FFMA.FTZ R47, R30, R45, 1 ;  /* 0x3f8000001e2f7423 */ /* 0x000fe2000001002d */
[----:B------:R-:W-:Y:S01]  /*11a0*/  FFMA.FTZ R48, R31, R46, 1 ;  /* 0x3f8000001f307423 */ /* 0x000fe2000001002e */
[----:B------:R-:W-:Y:S01]  /*11b0*/  FADD.FTZ R3, -R69, 1 ;  /* 0x3f80000045037421 */ /* 0x000fe20000010100 */
[----:B---3--:R-:W-:Y:S01]  /*11c0*/  FMUL.FTZ R2, R20, R36 ;  /* 0x0000002414027220 */ /* 0x008fe20000410000 */
        /* <DEDUP_REMOVED lines=16> */
[----:B------:R-:W-:Y:S01]  /*12d0*/  IMAD R77, R77, UR14, R2 ;  /* 0x0000000e4d4d7c24 */ /* 0x000fe2000f8e0202 */
[----:B------:R-:W0:Y:S01]  /*12e0*/  LDC R42, c[0x0][0x21c] ;  /* 0x00008700ff2a7b82 */ /* 0x000e220000000800 */
[----:B------:R1:W-:Y:S01]  /*12f0*/  STS.128 [R0], R60 ;  /* 0x0000003c00007388 */ /* 0x0003e20000000c00 */
[----:B------:R-:W-:-:S04]  /*1300*/  IMAD.WIDE.U32 R2, R76, UR14, R58 ;  /* 0x0000000e4c027c25 */ /* 0x000fc8000f8e003a */
[----:B------:R-:W-:Y:S01]  /*1310*/  FMUL.FTZ R71, R30, R71 ;  /* 0x000000471e477220 */ /* 0x000fe20000410000 */
[----:B------:R-:W-:Y:S01]  /*1320*/  FMUL.FTZ R66, R43, R66 ;  /* 0x000000422b427220 */ /* 0x000fe20000410000 */
[----:B------:R-:W-:Y:S01]  /*1330*/  STS.128 [R0+0x10], R72 ;  /* 0x0000104800007388 */ /* 0x000fe20000000c00 */
[----:B------:R-:W-:-:S03]  /*1340*/  NOP ;  /* 0x0000000000007918 */ /* 0x000fc60000000000 */
[----:B------:R-:W2:Y:S01]  /*1350*/  LDS.128 R44, [R81] ;  /* 0x00000000512c7984 */ /* 0x000ea20000000c00 */
[----:B------:R-:W-:Y:S01]  /*1360*/  IADD3 R3, R3, R77, RZ ;  /* 0x0000004d03037210 */ /* 0x000fe20007ffe0ff */
[----:B------:R-:W-:Y:S01]  /*1370*/  FMUL.FTZ R101, R24, R65 ;  /* 0x0000004118657220 */ /* 0x000fe20000410000 */
[----:B------:R-:W-:Y:S01]  /*1380*/  FMUL.FTZ R69, R28, R69 ;  /* 0x000000451c457220 */ /* 0x000fe20000410000 */
[----:B------:R-:W3:Y:S01]  /*1390*/  LDS.128 R48, [R81+0x200] ;  /* 0x0002000051307984 */ /* 0x000ee20000000c00 */
[----:B-1----:R-:W-:Y:S02]  /*13a0*/  IMAD R60, R100, UR8, RZ ;  /* 0x00000008643c7c24 */ /* 0x002fe4000f8e02ff */
[----:B------:R-:W-:Y:S01]  /*13b0*/  FMUL.FTZ R68, R29, R68 ;  /* 0x000000441d447220 */ /* 0x000fe20000410000 */
[----:B------:R-:W-:-:S04]  /*13c0*/  IMAD.WIDE.U32 R2, R99, UR8, R2 ;  /* 0x0000000863027c25 */ /* 0x000fc8000f8e0002 */
[----:B------:R-:W-:Y:S01]  /*13d0*/  FMUL.FTZ R70, R31, R70 ;  /* 0x000000461f467220 */ /* 0x000fe20000410000 */
[----:B------:R-:W-:Y:S01]  /*13e0*/  FMUL.FTZ R107, R22, R71 ;  /* 0x00000047166b7220 */ /* 0x000fe20000410000 */
[----:B------:R-:W-:Y:S01]  /*13f0*/  FMUL.FTZ R102, R25, R64 ;  /* 0x0000004019667220 */ /* 0x000fe20000410000 */
[----:B------:R-:W-:Y:S01]  /*1400*/  IMAD R61, R99, UR9, R60 ;  /* 0x00000009633d7c24 */ /* 0x000fe2000f8e023c */
[----:B------:R-:W-:Y:S01]  /*1410*/  LEA R40, P0, R2, R78, 0x2 ;  /* 0x0000004e02287211 */ /* 0x000fe200078010ff */
[----:B------:R-:W-:Y:S01]  /*1420*/  ULDC.64 UR8, c[0x0][0x320] ;  /* 0x0000c80000087ab9 */ /* 0x000fe20000000a00 */
[----:B------:R-:W-:Y:S01]  /*1430*/  FMUL.FTZ R103, R26, R67 ;  /* 0x000000431a677220 */ /* 0x000fe20000410000 */
        /* <DEDUP_REMOVED lines=9> */
[----:B------:R-:W-:Y:S02]  /*14d0*/  ISETP.NE.AND.EX P0, PT, RZ, UR9, PT, P0 ;  /* 0x00000009ff007c0c */ /* 0x000fe4000bf05300 */
[----:B--2---:R1:W-:Y:S04]  /*14e0*/  STG.E.128 desc[UR12][R2.64], R44 ;  /* 0x0000002c02007986 */ /* 0x0043e8000c101d0c */
[----:B---3--:R1:W-:Y:S07]  /*14f0*/  STG.E.128 desc[UR12][R2.64+0x200], R48 ;  /* 0x0002003002007986 */ /* 0x0083ee000c101d0c */
[----:B0-----:R-:W-:Y:S05]  /*1500*/  @!P0 BRA `(.L_x_16716) ;  /* 0x0000000000748947 */ /* 0x001fea0003800000 */
[----:B------:R-:W-:Y:S01]  /*1510*/  BAR.SYNC.DEFER_BLOCKING 0x0 ;  /* 0x0000000000007b1d */ /* 0x000fe20000010000 */
[----:B------:R-:W-:Y:S01]  /*1520*/  FMUL.FTZ R35, R35, R66 ;  /* 0x0000004223237220 */ /* 0x000fe20000410000 */
[----:B------:R-:W-:Y:S01]  /*1530*/  FMUL.FTZ R34, R34, R67 ;  /* 0x0000004322227220 */ /* 0x000fe20000410000 */
[----:B------:R-:W-:Y:S01]  /*1540*/  FMUL.FTZ R33, R33, R64 ;  /* 0x0000004021217220 */ /* 0x000fe20000410000 */
[----:B------:R-:W-:Y:S01]  /*1550*/  FMUL.FTZ R32, R65, R32 ;  /* 0x0000002041207220 */ /* 0x000fe20000410000 */
[----:B------:R-:W-:-:S03]  /*1560*/  FMUL.FTZ R39, R39, R70 ;  /* 0x0000004627277220 */ /* 0x000fc60000410000 */
[----:B------:R-:W0:Y:S01]  /*1570*/  LDC.64 R40, c[0x0][0x2c0] ;  /* 0x0000b000ff287b82 */ /* 0x000e220000000a00 */
[----:B------:R-:W-:Y:S01]  /*1580*/  FMUL.FTZ R38, R38, R71 ;  /* 0x0000004726267220 */ /* 0x000fe20000410000 */
[----:B------:R-:W-:Y:S01]  /*1590*/  FMUL.FTZ R37, R37, R68 ;  /* 0x0000004425257220 */ /* 0x000fe20000410000 */
[----:B------:R-:W-:Y:S01]  /*15a0*/  FMUL.FTZ R36, R69, R36 ;  /* 0x0000002445247220 */ /* 0x000fe20000410000 */
[----:B------:R-:W-:Y:S01]  /*15b0*/  ULDC.64 UR10, c[0x0][0x2c8] ;  /* 0x0000b200000a7ab9 */ /* 0x000fe20000000a00 */
[----:B------:R-:W-:Y:S04]  /*15c0*/  STS.128 [R0], R32 ;  /* 0x0000002000007388 */ /* 0x000fe80000000c00 */
[----:B------:R-:W-:Y:S01]  /*15d0*/  STS.128 [R0+0x10], R36 ;  /* 0x0000102400007388 */ /* 0x000fe20000000c00 */
[----:B------:R-:W-:-:S03]  /*15e0*/  NOP ;  /* 0x0000000000007918 */ /* 0x000fc60000000000 */
[----:B------:R-:W2:Y:S01]  /*15f0*/  LDS.128 R24, [R81] ;  /* 0x0000000051187984 */ /* 0x000ea20000000c00 */
[C---:B0-----:R-:W-:Y:S02]  /*1600*/  IMAD R20, R40.reuse, UR15, RZ ;  /* 0x0000000f28147c24 */ /* 0x041fe4000f8e02ff */
[----:B-1----:R-:W-:Y:S01]  /*1610*/  IMAD.WIDE.U32 R2, R40, UR14, R58 ;  /* 0x0000000e28027c25 */ /* 0x002fe2000f8e003a */
[----:B------:R-:W0:Y:S03]  /*1620*/  LDS.128 R28, [R81+0x200] ;  /* 0x00020000511c7984 */ /* 0x000e260000000c00 */
[----:B------:R-:W-:Y:S02]  /*1630*/  IMAD R21, R41, UR14, R20 ;  /* 0x0000000e29157c24 */ /* 0x000fe4000f8e0214 */
[----:B------:R-:W-:-:S03]  /*1640*/  IMAD R20, R100, UR10, RZ ;  /* 0x0000000a64147c24 */ /* 0x000fc6000f8e02ff */
[----:B------:R-:W-:Y:S01]  /*1650*/  IADD3 R3, R3, R21, RZ ;  /* 0x0000001503037210 */ /* 0x000fe20007ffe0ff */
[C---:B------:R-:W-:Y:S02]  /*1660*/  IMAD R21, R99.reuse, UR11, R20 ;  /* 0x0000000b63157c24 */ /* 0x040fe4000f8e0214 */
[----:B------:R-:W-:-:S05]  /*1670*/  IMAD.WIDE.U32 R2, R99, UR10, R2 ;  /* 0x0000000a63027c25 */ /* 0x000fca000f8e0002 */
[----:B------:R-:W-:Y:S02]  /*1680*/  IADD3 R3, R3, R21, RZ ;  /* 0x0000001503037210 */ /* 0x000fe40007ffe0ff */
[----:B------:R-:W-:-:S04]  /*1690*/  LEA R20, P0, R2, UR8, 0x2 ;  /* 0x0000000802147c11 */ /* 0x000fc8000f8010ff */
[----:B------:R-:W-:-:S03]  /*16a0*/  LEA.HI.X R21, R2, UR9, R3, 0x2, P0 ;  /* 0x0000000902157c11 */ /* 0x000fc600080f1403 */
[----:B------:R-:W-:-:S05]  /*16b0*/  IMAD.WIDE R2, R82, 0x10, R20 ;  /* 0x0000001052027825 */ /* 0x000fca00078e0214 */
[----:B--2---:R2:W-:Y:S04]  /*16c0*/  STG.E.128 desc[UR12][R2.64], R24 ;  /* 0x0000001802007986 */ /* 0x0045e8000c101d0c */
[----:B0-----:R2:W-:Y:S02]  /*16d0*/  STG.E.128 desc[UR12][R2.64+0x200], R28 ;  /* 0x0002001c02007986 */ /* 0x0015e4000c101d0c */
.L_x_16716:
[----:B-12---:R-:W-:Y:S01]  /*16e0*/  FFMA.FTZ R3, R13, R102, R22 ;  /* 0x000000660d037223 */ /* 0x006fe20000010016 */
        /* <DEDUP_REMOVED lines=19> */
[----:B------:R-:W-:Y:S01]  /*1820*/  FFMA.FTZ R95, R19, R108, R0 ;  /* 0x0000006c135f7223 */ /* 0x000fe20000010000 */
[----:B------:R-:W-:Y:S06]  /*1830*/  @!P0 BRA `(.L_x_16717) ;  /* 0x0000004c001c8947 */ /* 0x000fec0003800000 */
[----:B------:R-:W0:Y:S01]  /*1840*/  LDC R125, c[0x0][0x224] ;  /* 0x00008900ff7d7b82 */ /* 0x000e220000000800 */
[--C-:B------:R-:W-:Y:S01]  /*1850*/  FADD.FTZ R109, R8, R96.reuse ;  /* 0x00000060086d7221 */ /* 0x100fe20000010000 */
[--C-:B------:R-:W-:Y:S01]  /*1860*/  FADD.FTZ R110, R9, R96.reuse ;  /* 0x00000060096e7221 */ /* 0x100fe20000010000 */
[--C-:B------:R-:W-:Y:S01]  /*1870*/  FADD.FTZ R111, R10, R96.reuse ;  /* 0x000000600a6f7221 */ /* 0x100fe20000010000 */
[--C-:B------:R-:W-:Y:S01]  /*1880*/  FADD.FTZ R112, R11, R96.reuse ;  /* 0x000000600b707221 */ /* 0x100fe20000010000 */
[--C-:B------:R-:W-:Y:S01]  /*1890*/  FADD.FTZ R113, R4, R96.reuse ;  /* 0x0000006004717221 */ /* 0x100fe20000010000 */
[--C-:B------:R-:W-:Y:S01]  /*18a0*/  FADD.FTZ R116, R5, R96.reuse ;  /* 0x0000006005747221 */ /* 0x100fe20000010000 */
[--C-:B------:R-:W-:Y:S01]  /*18b0*/  FADD.FTZ R114, R6, R96.reuse ;  /* 0x0000006006727221 */ /* 0x100fe20000010000 */
[----:B------:R-:W1:Y:S01]  /*18c0*/  LDC.64 R72, c[0x0][0x368] ;  /* 0x0000da00ff487b82 */ /* 0x000e620000000a00 */
[----:B------:R-:W-:Y:S01]  /*18d0*/  FADD.FTZ R126, R7, R96 ;  /* 0x00000060077e7221 */ /* 0x000fe20000010000 */
[----:B------:R-:W-:Y:S01]  /*18e0*/  HFMA2.MMA R124, -RZ, RZ, 0, 0 ;  /* 0x00000000ff7c7435 */ /* 0x000fe200000001ff */
[----:B------:R-:W-:Y:S01]  /*18f0*/  MOV R20, RZ ;  /* 0x000000ff00147202 */ /* 0x000fe20000000f00 */
[----:B------:R-:W-:Y:S01]  /*1900*/  FMUL.FTZ R123, R12, R109 ;  /* 0x0000006d0c7b7220 */ /* 0x000fe20000410000 */
[----:B------:R-:W-:Y:S01]  /*1910*/  FMUL.FTZ R122, R13, R110 ;  /* 0x0000006e0d7a7220 */ /* 0x000fe20000410000 */
[----:B------:R-:W-:Y:S01]  /*1920*/  FMUL.FTZ R121, R14, R111 ;  /* 0x0000006f0e797220 */ /* 0x000fe20000410000 */
[----:B------:R-:W-:Y:S01]  /*1930*/  FMUL.FTZ R120, R15, R112 ;  /* 0x000000700f787220 */ /* 0x000fe20000410000 */
[----:B------:R-:W2:Y:S01]  /*1940*/  LDC.64 R70, c[0x0][0x370] ;  /* 0x0000dc00ff467b82 */ /* 0x000ea20000000a00 */
[----:B------:R-:W-:Y:S01]  /*1950*/  FMUL.FTZ R119, R16, R113 ;  /* 0x0000007110777220 */ /* 0x000fe20000410000 */
[----:B------:R-:W-:Y:S01]  /*1960*/  FMUL.FTZ R118, R17, R116 ;  /* 0x0000007411767220 */ /* 0x000fe20000410000 */
[----:B------:R-:W-:Y:S01]  /*1970*/  FMUL.FTZ R117, R18, R114 ;  /* 0x0000007212757220 */ /* 0x000fe20000410000 */
[----:B------:R-:W-:Y:S01]  /*1980*/  FMUL.FTZ R115, R19, R126 ;  /* 0x0000007e13737220 */ /* 0x000fe20000410000 */
[----:B------:R-:W-:Y:S01]  /*1990*/  UMOV UR5, URZ ;  /* 0x0000003f00057c82 */ /* 0x000fe20008000000 */
[----:B------:R-:W-:Y:S01]  /*19a0*/  UMOV UR6, URZ ;  /* 0x0000003f00067c82 */ /* 0x000fe20008000000 */
[----:B------:R-:W-:Y:S01]  /*19b0*/  ULDC UR27, c[0x0][0x21c] ;  /* 0x00008700001b7ab9 */ /* 0x000fe20000000800 */
[----:B------:R-:W3:Y:S01]  /*19c0*/  LDC.64 R68, c[0x0][0x3d0] ;  /* 0x0000f400ff447b82 */ /* 0x000ee20000000a00 */
[----:B------:R-:W-:Y:S01]  /*19d0*/  ULDC UR26, c[0x0][0x218] ;  /* 0x00008600001a7ab9 */ /* 0x000fe20000000800 */
[----:B------:R-:W-:Y:S01]  /*19e0*/  ULDC.64 UR30, c[0x0][0x368] ;  /* 0x0000da00001e7ab9 */ /* 0x000fe20000000a00 */
[----:B------:R-:W-:Y:S01]  /*19f0*/  ULDC.64 UR28, c[0x0][0x380] ;  /* 0x0000e000001c7ab9 */ /* 0x000fe20000000a00 */
[----:B------:R-:W-:Y:S01]  /*1a00*/  ULDC.64 UR24, c[0x0][0x270] ;  /* 0x00009c0000187ab9 */ /* 0x000fe20000000a00 */
[----:B------:R-:W-:Y:S01]  /*1a10*/  ULDC.64 UR22, c[0x0][0x250] ;  /* 0x0000940000167ab9 */ /* 0x000fe20000000a00 */
[----:B------:R-:W-:Y:S01]  /*1a20*/  ULDC.64 UR20, c[0x0][0x248] ;  /* 0x0000920000147ab9 */ /* 0x000fe20000000a00 */
[----:B------:R-:W-:Y:S01]  /*1a30*/  ULDC.64 UR18, c[0x0][0x238] ;  /* 0x00008e0000127ab9 */ /* 0x000fe20000000a00 */
[----:B------:R-:W4:Y:S01]  /*1a40*/  LDC.64 R66, c[0x0][0x380] ;  /* 0x0000e000ff427b82 */ /* 0x000f220000000a00 */
[----:B------:R-:W-:-:S07]  /*1a50*/  ULDC.64 UR16, c[0x0][0x230] ;  /* 0x00008c0000107ab9 */ /* 0x000fce0000000a00 */
[----:B------:R-:W0:Y:S08]  /*1a60*/  LDC.64 R64, c[0x0][0x2d8] ;  /* 0x0000b600ff407b82 */ /* 0x000e300000000a00 */
[----:B------:R-:W0:Y:S02]  /*1a70*/  LDC.64 R62, c[0x0][0x2d0] ;  /* 0x0000b400ff3e7b82 */ /* 0x000e240000000a00 */
.L_x_16764:
[----:B-1----:R-:W-:Y:S01]  /*1a80*/  IMAD R0, R100, UR16, RZ ;  /* 0x0000001064007c24 */ /* 0x002fe2000f8e02ff */
        /* <DEDUP_REMOVED lines=25> */
[----:B------:R-:W1:Y:S01]  /*1c20*/  S2UR UR8, SR_CgaCtaId ;  /* 0x00000000000879c3 */ /* 0x000e620000008800 */
[----:B------:R-:W-:Y:S01]  /*1c30*/  IMAD R0, R100, UR20, RZ ;  /* 0x0000001464007c24 */ /* 0x000fe2000f8e02ff */
[----:B------:R-:W-:Y:S01]  /*1c40*/  ISETP.NE.AND P2, PT, R92, RZ, PT ;  /* 0x000000ff5c00720c */ /* 0x000fe20003f45270 */
[----:B------:R-:W-:Y:S01]  /*1c50*/  IMAD.WIDE.U32 R44, R99, UR20, RZ ;  /* 0x00000014632c7c25 */ /* 0x000fe2000f8e00ff */
[----:B------:R-:W-:Y:S01]  /*1c60*/  ISETP.NE.AND P0, PT, R139, RZ, PT ;  /* 0x000000ff8b00720c */ /* 0x000fe20003f05270 */
[----:B------:R-:W-:Y:S01]  /*1c70*/  UMOV UR7, 0x400 ;  /* 0x0000040000077882 */ /* 0x000fe20000000000 */
[----:B------:R-:W-:Y:S01]  /*1c80*/  CS2R R128, SRZ ;  /* 0x0000000000807805 */ /* 0x000fe2000001ff00 */
[----:B------:R-:W-:Y:S01]  /*1c90*/  IMAD R47, R99, UR21, R0 ;  /* 0x00000015632f7c24 */ /* 0x000fe2000f8e0200 */
[----:B------:R-:W-:Y:S01]  /*1ca0*/  ISETP.LT.OR P1, PT, R80, 0x2, P0 ;  /* 0x000000025000780c */ /* 0x000fe20000721670 */
[----:B0-----:R-:W-:-:S03]  /*1cb0*/  IMAD R3, R127, UR22, RZ ;  /* 0x000000167f037c24 */ /* 0x001fc6000f8e02ff */
[----:B------:R-:W-:Y:S01]  /*1cc0*/  IADD3 R45, R45, R47, RZ ;  /* 0x0000002f2d2d7210 */ /* 0x000fe20007ffe0ff */
[----:B------:R-:W-:-:S08]  /*1cd0*/  IMAD R51, R124, UR23, R3 ;  /* 0x000000177c337c24 */ /* 0x000fd0000f8e0203 */
[----:B------:R-:W0:Y:S01]  /*1ce0*/  @!P1 LDC R50, c[0x0][0x21c] ;  /* 0x00008700ff329b82 */ /* 0x000e220000000800 */
[----:B-1----:R-:W-:-:S06]  /*1cf0*/  ULEA UR7, UR8, UR7, 0x18 ;  /* 0x0000000708077291 */ /* 0x002fcc000f8ec03f */
[----:B------:R-:W-:Y:S01]  /*1d00*/  LEA R81, R165, UR7, 0x4 ;  /* 0x00000007a5517c11 */ /* 0x000fe2000f8e20ff */
[----:B------:R-:W-:Y:S01]  /*1d10*/  BSSY B0, `(.L_x_16718) ;  /* 0x00000b3000007945 */ /* 0x000fe20003800000 */
[----:B--2---:R-:W-:Y:S01]  /*1d20*/  FMUL.FTZ R77, R60, 1.4426950216293334961 ;  /* 0x3fb8aa3b3c4d7820 */ /* 0x004fe20000410000 */
[----:B------:R-:W-:-:S03]  /*1d30*/  FMUL.FTZ R0, R109, R61 ;  /* 0x0000003d6d007220 */ /* 0x000fc60000410000 */
[----:B------:R-:W-:Y:S01]  /*1d40*/  FMUL.FTZ R46, R109, R77 ;  /* 0x0000004d6d2e7220 */ /* 0x000fe20000410000 */
[----:B------:R-:W-:Y:S01]  /*1d50*/  FMUL.RZ R48, R0, 0.15915493667125701904 ;  /* 0x3e22f98300307820 */ /* 0x000fe2000040c000 */
[----:B------:R-:W-:-:S03]  /*1d60*/  IADD3 R0, R80, -0x1, RZ ;  /* 0xffffffff50007810 */ /* 0x000fc60007ffe0ff */
[----:B------:R-:W-:Y:S01]  /*1d70*/  MUFU.COS R49, R48 ;  /* 0x0000003000317308 */ /* 0x000fe20000000000 */
[----:B------:R-:W-:-:S04]  /*1d80*/  LEA.HI R2, R0, R0, RZ, 0x1 ;  /* 0x0000000000027211 */ /* 0x000fc800078f08ff */
[----:B------:R-:W-:Y:S01]  /*1d90*/  LOP3.LUT R47, R2, 0xfffffe, RZ, 0xc0, !PT ;  /* 0x00fffffe022f7812 */ /* 0x000fe200078ec0ff */
[----:B------:R-:W-:Y:S01]  /*1da0*/  IMAD.WIDE.U32 R2, R124, UR22, R44 ;  /* 0x000000167c027c25 */ /* 0x000fe2000f8e002c */
[----:B------:R-:W-:Y:S01]  /*1db0*/  IADD3 R44, R92, 0x200, RZ ;  /* 0x000002005c2c7810 */ /* 0x000fe20007ffe0ff */
[----:B------:R-:W1:Y:S01]  /*1dc0*/  MUFU.EX2 R46, R46 ;  /* 0x0000002e002e7308 */ /* 0x000e620000000800 */
[----:B------:R-:W-:Y:S02]  /*1dd0*/  IADD3 R47, R0, -R47, RZ ;  /* 0x8000002f002f7210 */ /* 0x000fe40007ffe0ff */
[----:B------:R-:W-:Y:S02]  /*1de0*/  IADD3 R0, R3, R51, RZ ;  /* 0x0000003303007210 */ /* 0x000fe40007ffe0ff */
[C---:B------:R-:W-:Y:S02]  /*1df0*/  LEA R74, P3, R2.reuse, R64, 0x3 ;  /* 0x00000040024a7211 */ /* 0x040fe400078618ff */
[----:B------:R-:W-:Y:S01]  /*1e00*/  @!P2 LEA R44, R47, R124, 0x8 ;  /* 0x0000007c2f2ca211 */ /* 0x000fe200078e40ff */
[----:B------:R-:W2:Y:S01]  /*1e10*/  MUFU.SIN R79, R48 ;  /* 0x00000030004f7308 */ /* 0x000ea20000000400 */
[----:B------:R-:W-:Y:S01]  /*1e20*/  LEA.HI.X R75, R2, R65, R0, 0x3, P3 ;  /* 0x00000041024b7211 */ /* 0x000fe200018f1c00 */
[----:B---3--:R3:W-:Y:S01]  /*1e30*/  STS.128 [R81], R4 ;  /* 0x0000000451007388 */ /* 0x0087e20000000c00 */
[----:B------:R-:W-:-:S02]  /*1e40*/  @!P1 IADD3 R3, R80, -0x2, RZ ;  /* 0xfffffffe50039810 */ /* 0x000fc40007ffe0ff */
[----:B------:R-:W-:Y:S01]  /*1e50*/  LEA R0, R165, UR7, 0x6 ;  /* 0x00000007a5007c11 */ /* 0x000fe2000f8e30ff */
[----:B----4-:R4:W-:Y:S01]  /*1e60*/  STS.128 [R81+0x200], R8 ;  /* 0x0002000851007388 */ /* 0x0109e20000000c00 */
[----:B------:R-:W-:Y:S01]  /*1e70*/  LEA R76, R44, UR7, 0x3 ;  /* 0x000000072c4c7c11 */ /* 0x000fe2000f8e18ff */
[----:B0-----:R-:W-:Y:S02]  /*1e80*/  @!P1 IMAD R3, R3, R50, R124 ;  /* 0x0000003203039224 */ /* 0x001fe400078e027c */
[----:B-1----:R-:W-:Y:S01]  /*1e90*/  FMUL.FTZ R78, R46, R49 ;  /* 0x000000312e4e7220 */ /* 0x002fe20000410000 */
[----:B------:R-:W-:Y:S01]  /*1ea0*/  STS.128 [R81+0x400], R36 ;  /* 0x0004002451007388 */ /* 0x000fe20000000c00 */
[----:B------:R-:W-:-:S03]  /*1eb0*/  @!P1 IMAD.WIDE R2, R3, 0x10, R52 ;  /* 0x0000001003029825 */ /* 0x000fc600078e0234 */
[----:B------:R-:W-:Y:S01]  /*1ec0*/  STS.128 [R81+0x600], R40 ;  /* 0x0006002851007388 */ /* 0x000fe20000000c00 */
[----:B--2---:R-:W-:-:S03]  /*1ed0*/  FMUL.FTZ R79, R46, R79 ;  /* 0x0000004f2e4f7220 */ /* 0x004fc60000410000 */
[----:B------:R-:W5:Y:S01]  /*1ee0*/  LDG.E.64 R74, desc[UR12][R74.64] ;  /* 0x0000000c4a4a7981 */ /* 0x000f62000c1e1b00 */
[----:B------:R-:W-:-:S03]  /*1ef0*/  NOP ;  /* 0x0000000000007918 */ /* 0x000fc60000000000 */
[----:B------:R-:W0:Y:S04]  /*1f00*/  LDS.128 R48, [R0] ;  /* 0x0000000000307984 */ /* 0x000e280000000c00 */
[----:B------:R-:W1:Y:S04]  /*1f10*/  LDS.128 R40, [R0+0x10] ;  /* 0x0000100000287984 */ /* 0x000e680000000c00 */
[----:B------:R-:W2:Y:S04]  /*1f20*/  LDS.128 R44, [R0+0x20] ;  /* 0x00002000002c7984 */ /* 0x000ea80000000c00 */
[----:B------:R4:W0:Y:S04]  /*1f30*/  LDS.128 R36, [R0+0x30] ;  /* 0x0000300000247984 */ /* 0x0008280000000c00 */
[----:B------:R1:W-:Y:S01]  /*1f40*/  STS.64 [R76+0x14d0], R78 ;  /* 0x0014d04e4c007388 */ /* 0x0003e20000000a00 */
[----:B------:R-:W-:Y:S01]  /*1f50*/  BAR.SYNC.DEFER_BLOCKING 0x0 ;  /* 0x0000000000007b1d */ /* 0x000fe20000010000 */
[----:B---3--:R-:W-:-:S04]  /*1f60*/  FMUL.FTZ R4, R110, R61 ;  /* 0x0000003d6e047220 */ /* 0x008fc80000410000 */
[----:B------:R-:W-:Y:S01]  /*1f70*/  FMUL.RZ R7, R4, 0.15915493667125701904 ;  /* 0x3e22f98304077820 */ /* 0x000fe2000040c000 */
[----:B------:R-:W-:Y:S01]  /*1f80*/  FMUL.FTZ R4, R110, R77 ;  /* 0x0000004d6e047220 */ /* 0x000fe20000410000 */
[-C--:B------:R-:W-:Y:S02]  /*1f90*/  FMUL.FTZ R6, R111, R61.reuse ;  /* 0x0000003d6f067220 */ /* 0x080fe40000410000 */
[----:B------:R-:W-:Y:S01]  /*1fa0*/  MUFU.SIN R5, R7 ;  /* 0x0000000700057308 */ /* 0x000fe20000000400 */
[----:B----4-:R-:W-:Y:S01]  /*1fb0*/  FMUL.FTZ R9, R113, R61 ;  /* 0x0000003d71097220 */ /* 0x010fe20000410000 */
[----:B------:R-:W-:-:S06]  /*1fc0*/  FMUL.RZ R10, R6, 0.15915493667125701904 ;  /* 0x3e22f983060a7820 */ /* 0x000fcc000040c000 */
[----:B------:R-:W-:Y:S01]  /*1fd0*/  MUFU.EX2 R4, R4 ;  /* 0x0000000400047308 */ /* 0x000fe20000000800 */
[-C--:B------:R-:W-:Y:S01]  /*1fe0*/  FMUL.FTZ R0, R111, R77.reuse ;  /* 0x0000004d6f007220 */ /* 0x080fe20000410000 */
[----:B------:R-:W-:Y:S01]  /*1ff0*/  FMUL.RZ R130, R9, 0.15915493667125701904 ;  /* 0x3e22f98309827820 */ /* 0x000fe2000040c000 */
[----:B------:R3:W5:Y:S05]  /*2000*/  @!P1 LDG.E.64 R128, desc[UR12][R2.64+0x8] ;  /* 0x0000080c02809981 */ /* 0x00076a000c1e1b00 */
[----:B------:R-:W4:Y:S01]  /*2010*/  MUFU.COS R131, R7 ;  /* 0x0000000700837308 */ /* 0x000f220000000000 */
[-C--:B------:R-:W-:Y:S01]  /*2020*/  FMUL.FTZ R9, R113, R77.reuse ;  /* 0x0000004d71097220 */ /* 0x080fe20000410000 */
[-C--:B-1----:R-:W-:Y:S01]  /*2030*/  FMUL.FTZ R76, R114, R77.reuse ;  /* 0x0000004d724c7220 */ /* 0x082fe20000410000 */
[----:B------:R-:W-:Y:S01]  /*2040*/  FMUL.FTZ R132, R126, R77 ;  /* 0x0000004d7e847220 */ /* 0x000fe20000410000 */
[----:B------:R-:W-:-:S04]  /*2050*/  ISETP.NE.AND P1, PT, R92, 0x1f, PT ;  /* 0x0000001f5c00780c */ /* 0x000fc80003f25270 */
[----:B------:R-:W-:Y:S01]  /*2060*/  MUFU.SIN R6, R10 ;  /* 0x0000000a00067308 */ /* 0x000fe20000000400 */
[----:B---3--:R-:W-:-:S04]  /*2070*/  FMUL.FTZ R2, R112, R61 ;  /* 0x0000003d70027220 */ /* 0x008fc80000410000 */
[----:B------:R-:W-:Y:S01]  /*2080*/  FMUL.RZ R11, R2, 0.15915493667125701904 ;  /* 0x3e22f983020b7820 */ /* 0x000fe2000040c000 */
[----:B------:R-:W-:Y:S02]  /*2090*/  FMUL.FTZ R2, R112, R77 ;  /* 0x0000004d70027220 */ /* 0x000fe40000410000 */
[----:B------:R-:W-:Y:S01]  /*20a0*/  MUFU.COS R8, R10 ;  /* 0x0000000a00087308 */ /* 0x000fe20000000000 */
[----:B----4-:R-:W-:-:S07]  /*20b0*/  FMUL.FTZ R131, R4, R131 ;  /* 0x0000008304837220 */ /* 0x010fce0000410000 */
[----:B------:R1:W-:Y:S08]  /*20c0*/  MUFU.EX2 R135, R0 ;  /* 0x0000000000877308 */ /* 0x0003f00000000800 */
[----:B------:R-:W-:Y:S01]  /*20d0*/  MUFU.SIN R10, R130 ;  /* 0x00000082000a7308 */ /* 0x000fe20000000400 */
[----:B-1----:R-:W-:-:S04]  /*20e0*/  FMUL.FTZ R0, R116, R61 ;  /* 0x0000003d74007220 */ /* 0x002fc80000410000 */
[----:B------:R-:W-:Y:S01]  /*20f0*/  FMUL.RZ R133, R0, 0.15915493667125701904 ;  /* 0x3e22f98300857820 */ /* 0x000fe2000040c000 */
[----:B------:R-:W-:Y:S01]  /*2100*/  FMUL.FTZ R0, R116, R77 ;  /* 0x0000004d74007220 */ /* 0x000fe20000410000 */
[----:B------:R-:W-:Y:S01]  /*2110*/  FMUL.FTZ R77, R114, R61 ;  /* 0x0000003d724d7220 */ /* 0x000fe20000410000 */
[----:B------:R1:W-:Y:S03]  /*2120*/  MUFU.COS R136, R130 ;  /* 0x0000008200887308 */ /* 0x0003e60000000000 */
[----:B------:R-:W-:-:S05]  /*2130*/  FMUL.RZ R134, R77, 0.15915493667125701904 ;  /* 0x3e22f9834d867820 */ /* 0x000fca000040c000 */
[----:B------:R-:W-:Y:S01]  /*2140*/  MUFU.SIN R3, R11 ;  /* 0x0000000b00037308 */ /* 0x000fe20000000400 */
[----:B-1----:R-:W-:-:S04]  /*2150*/  FMUL.FTZ R130, R126, R61 ;  /* 0x0000003d7e827220 */ /* 0x002fc80000410000 */
[----:B------:R-:W-:Y:S01]  /*2160*/  FMUL.RZ R138, R130, 0.15915493667125701904 ;  /* 0x3e22f983828a7820 */ /* 0x000fe2000040c000 */
[----:B------:R-:W-:Y:S02]  /*2170*/  FMUL.FTZ R130, R4, R5 ;  /* 0x0000000504827220 */ /* 0x000fe40000410000 */
[----:B------:R-:W-:Y:S02]  /*2180*/  MUFU.COS R7, R11 ;  /* 0x0000000b00077308 */ /* 0x000fe40000000000 */
[----:B------:R-:W-:-:S04]  /*2190*/  FMUL.FTZ R4, RZ, R130 ;  /* 0x00000082ff047220 */ /* 0x000fc80000410000 */
[----:B------:R-:W-:Y:S02]  /*21a0*/  FFMA.FTZ R137, R123, R131, -R4 ;  /* 0x000000837b897223 */ /* 0x000fe40000010804 */
[----:B------:R-:W-:Y:S02]  /*21b0*/  MUFU.EX2 R2, R2 ;  /* 0x0000000200027308 */ /* 0x000fe40000000800 */
[----:B------:R-:W-:-:S06]  /*21c0*/  FADD.FTZ R4, R122, R137 ;  /* 0x000000897a047221 */ /* 0x000fcc0000010000 */
[----:B------:R1:W-:Y:S08]  /*21d0*/  MUFU.EX2 R140, R0 ;  /* 0x00000000008c7308 */ /* 0x0003f00000000800 */
[----:B------:R-:W3:Y:S01]  /*21e0*/  MUFU.EX2 R9, R9 ;  /* 0x0000000900097308 */ /* 0x000ee20000000800 */
[----:B-1----:R-:W-:-:S04]  /*21f0*/  FMUL.FTZ R0, R123, R130 ;  /* 0x000000827b007220 */ /* 0x002fc80000410000 */
[----:B------:R-:W-:-:S03]  /*2200*/  FFMA.FTZ R0, RZ, R131, R0 ;  /* 0x00000083ff007223 */ /* 0x000fc60000010000 */
[----:B------:R-:W1:Y:S01]  /*2210*/  MUFU.COS R141, R133 ;  /* 0x00000085008d7308 */ /* 0x000e620000000000 */
[----:B------:R-:W-:-:S07]  /*2220*/  FADD.FTZ R0, RZ, R0 ;  /* 0x00000000ff007221 */ /* 0x000fce0000010000 */
[----:B------:R4:W2:Y:S01]  /*2230*/  MUFU.SIN R11, R133 ;  /* 0x00000085000b7308 */ /* 0x0008a20000000400 */
[C---:B---3--:R-:W-:Y:S01]  /*2240*/  FMUL.FTZ R136, R9.reuse, R136 ;  /* 0x0000008809887220 */ /* 0x048fe20000410000 */
[----:B------:R-:W-:-:S06]  /*2250*/  FMUL.FTZ R137, R9, R10 ;  /* 0x0000000a09897220 */ /* 0x000fcc0000410000 */
[----:B------:R3:W-:Y:S01]  /*2260*/  MUFU.EX2 R144, R132 ;  /* 0x0000008400907308 */ /* 0x0007e20000000800 */
[C---:B----4-:R-:W-:Y:S01]  /*2270*/  FMUL.FTZ R133, R135.reuse, R8 ;  /* 0x0000000887857220 */ /* 0x050fe20000410000 */
[----:B------:R-:W-:-:S06]  /*2280*/  FMUL.FTZ R135, R135, R6 ;  /* 0x0000000687877220 */ /* 0x000fcc0000410000 */
[----:B------:R-:W-:Y:S01]  /*2290*/  MUFU.SIN R77, R134 ;  /* 0x00000086004d7308 */ /* 0x000fe20000000400 */
[----:B---3--:R-:W-:-:S07]  /*22a0*/  FMUL.FTZ R132, R2, R7 ;  /* 0x0000000702847220 */ /* 0x008fce0000410000 */
[----:B------:R3:W-:Y:S08]  /*22b0*/  MUFU.COS R143, R134 ;  /* 0x00000086008f7308 */ /* 0x0007f00000000000 */
[----:B------:R-:W-:Y:S01]  /*22c0*/  MUFU.SIN R5, R138 ;  /* 0x0000008a00057308 */ /* 0x000fe20000000400 */
[----:B---3--:R-:W-:Y:S01]  /*22d0*/  FMUL.FTZ R134, R2, R3 ;  /* 0x0000000302867220 */ /* 0x008fe20000410000 */
[C---:B------:R-:W-:Y:S01]  /*22e0*/  FMUL.FTZ R2, R135.reuse, R4 ;  /* 0x0000000487027220 */ /* 0x040fe20000410000 */
[----:B------:R-:W-:-:S03]  /*22f0*/  FMUL.FTZ R3, R135, R0 ;  /* 0x0000000087037220 */ /* 0x000fc60000410000 */
[C---:B------:R-:W-:Y:S01]  /*2300*/  FFMA.FTZ R2, R133.reuse, R0, R2 ;  /* 0x0000000085027223 */ /* 0x040fe20000010002 */
[----:B------:R-:W-:Y:S01]  /*2310*/  FFMA.FTZ R4, R133, R4, -R3 ;  /* 0x0000000485047223 */ /* 0x000fe20000010803 */
[----:B------:R1:W-:Y:S01]  /*2320*/  MUFU.COS R145, R138 ;  /* 0x0000008a00917308 */ /* 0x0003e20000000000 */
[-C--:B------:R-:W-:Y:S01]  /*2330*/  FMUL.FTZ R3, R79, R130.reuse ;  /* 0x000000824f037220 */ /* 0x080fe20000410000 */
[----:B------:R-:W-:Y:S01]  /*2340*/  FADD.FTZ R9, RZ, R2 ;  /* 0x00000002ff097221 */ /* 0x000fe20000010000 */
[----:B------:R-:W-:Y:S01]  /*2350*/  FADD.FTZ R7, R121, R4 ;  /* 0x0000000479077221 */ /* 0x000fe20000010000 */
[----:B------:R-:W-:-:S03]  /*2360*/  FMUL.FTZ R2, R78, R130 ;  /* 0x000000824e027220 */ /* 0x000fc60000410000 */
[----:B------:R-:W-:Y:S01]  /*2370*/  FMUL.FTZ R0, R134, R7 ;  /* 0x0000000786007220 */ /* 0x000fe20000410000 */
[----:B------:R-:W3:Y:S01]  /*2380*/  MUFU.EX2 R76, R76 ;  /* 0x0000004c004c7308 */ /* 0x000ee20000000800 */
[C---:B-1----:R-:W-:Y:S01]  /*2390*/  FMUL.FTZ R138, R140.reuse, R141 ;  /* 0x0000008d8c8a7220 */ /* 0x042fe20000410000 */
[----:B--2---:R-:W-:Y:S01]  /*23a0*/  FMUL.FTZ R140, R140, R11 ;  /* 0x0000000b8c8c7220 */ /* 0x004fe20000410000 */
[-C--:B------:R-:W-:Y:S01]  /*23b0*/  FMUL.FTZ R11, R134, R9.reuse ;  /* 0x00000009860b7220 */ /* 0x080fe20000410000 */
[----:B------:R-:W-:Y:S01]  /*23c0*/  FFMA.FTZ R9, R132, R9, R0 ;  /* 0x0000000984097223 */ /* 0x000fe20000010000 */
[-C--:B------:R-:W-:Y:S01]  /*23d0*/  FFMA.FTZ R2, R79, R131.reuse, R2 ;  /* 0x000000834f027223 */ /* 0x080fe20000010002 */
[----:B------:R-:W-:Y:S01]  /*23e0*/  FFMA.FTZ R0, R78, R131, -R3 ;  /* 0x000000834e007223 */ /* 0x000fe20000010803 */
[----:B------:R-:W-:Y:S01]  /*23f0*/  FFMA.FTZ R11, R132, R7, -R11 ;  /* 0x00000007840b7223 */ /* 0x000fe2000001080b */
[----:B------:R-:W-:Y:S01]  /*2400*/  FADD.FTZ R9, RZ, R9 ;  /* 0x00000009ff097221 */ /* 0x000fe20000010000 */
[C---:B------:R-:W-:Y:S01]  /*2410*/  FMUL.FTZ R3, R135.reuse, R2 ;  /* 0x0000000287037220 */ /* 0x040fe20000410000 */
[-C--:B------:R-:W-:Y:S01]  /*2420*/  FMUL.FTZ R4, R135, R0.reuse ;  /* 0x0000000087047220 */ /* 0x080fe20000410000 */
[----:B------:R-:W-:Y:S01]  /*2430*/  FADD.FTZ R11, R120, R11 ;  /* 0x0000000b780b7221 */ /* 0x000fe20000010000 */
[----:B------:R-:W-:Y:S01]  /*2440*/  FMUL.FTZ R6, R137, R9 ;  /* 0x0000000989067220 */ /* 0x000fe20000410000 */
[----:B------:R-:W-:-:S02]  /*2450*/  FFMA.FTZ R3, R133, R0, -R3 ;  /* 0x0000000085037223 */ /* 0x000fc40000010803 */
[-C--:B------:R-:W-:Y:S01]  /*2460*/  FMUL.FTZ R7, R137, R11.reuse ;  /* 0x0000000b89077220 */ /* 0x080fe20000410000 */
[----:B------:R-:W-:Y:S01]  /*2470*/  FFMA.FTZ R6, R136, R11, -R6 ;  /* 0x0000000b88067223 */ /* 0x000fe20000010806 */
[----:B---3--:R-:W-:Y:S01]  /*2480*/  FMUL.FTZ R141, R76, R143 ;  /* 0x0000008f4c8d7220 */ /* 0x008fe20000410000 */
[----:B------:R-:W-:Y:S01]  /*2490*/  FMUL.FTZ R143, R144, R145 ;  /* 0x00000091908f7220 */ /* 0x000fe20000410000 */
[----:B------:R-:W-:Y:S01]  /*24a0*/  FFMA.FTZ R9, R136, R9, R7 ;  /* 0x0000000988097223 */ /* 0x000fe20000010007 */
[----:B------:R-:W-:Y:S01]  /*24b0*/  FMUL.FTZ R144, R144, R5 ;  /* 0x0000000590907220 */ /* 0x000fe20000410000 */
[----:B------:R-:W-:Y:S01]  /*24c0*/  FMUL.FTZ R142, R76, R77 ;  /* 0x0000004d4c8e7220 */ /* 0x000fe20000410000 */
[----:B------:R-:W-:Y:S01]  /*24d0*/  FFMA.FTZ R5, R133, R2, R4 ;  /* 0x0000000285057223 */ /* 0x000fe20000010004 */
[----:B------:R-:W-:Y:S01]  /*24e0*/  FADD.FTZ R11, RZ, R9 ;  /* 0x00000009ff0b7221 */ /* 0x000fe20000010000 */
[----:B------:R-:W-:Y:S01]  /*24f0*/  FADD.FTZ R9, R119, R6 ;  /* 0x0000000677097221 */ /* 0x000fe20000010000 */
        /* <DEDUP_REMOVED lines=8> */
[C---:B------:R-:W-:Y:S01]  /*2580*/  FMUL.FTZ R2, R137.reuse, R0 ;  /* 0x0000000089027220 */ /* 0x040fe20000410000 */
[-C--:B------:R-:W-:Y:S01]  /*2590*/  FMUL.FTZ R3, R137, R7.reuse ;  /* 0x0000000789037220 */ /* 0x080fe20000410000 */
[----:B------:R-:W-:Y:S01]  /*25a0*/  FADD.FTZ R77, R118, R77 ;  /* 0x0000004d764d7221 */ /* 0x000fe20000010000 */
[----:B------:R-:W-:Y:S01]  /*25b0*/  FADD.FTZ R4, RZ, R4 ;  /* 0x00000004ff047221 */ /* 0x000fe20000010000 */
[----:B------:R-:W-:Y:S01]  /*25c0*/  FFMA.FTZ R7, R136, R7, -R2 ;  /* 0x0000000788077223 */ /* 0x000fe20000010802 */
[----:B------:R-:W-:Y:S01]  /*25d0*/  @P1 LEA R76, R92, UR7, 0x3 ;  /* 0x000000075c4c1c11 */ /* 0x000fe2000f8e18ff */
[C---:B------:R-:W-:Y:S01]  /*25e0*/  FMUL.FTZ R6, R142.reuse, R77 ;  /* 0x0000004d8e067220 */ /* 0x040fe20000410000 */
[----:B------:R-:W-:Y:S01]  /*25f0*/  FMUL.FTZ R2, R142, R4 ;  /* 0x000000048e027220 */ /* 0x000fe20000410000 */
[----:B------:R-:W-:Y:S01]  /*2600*/  FFMA.FTZ R3, R136, R0, R3 ;  /* 0x0000000088037223 */ /* 0x000fe20000010003 */
[C---:B------:R-:W-:Y:S01]  /*2610*/  FMUL.FTZ R0, R140.reuse, R7 ;  /* 0x000000078c007220 */ /* 0x040fe20000410000 */
[C---:B------:R-:W-:Y:S01]  /*2620*/  FFMA.FTZ R4, R141.reuse, R4, R6 ;  /* 0x000000048d047223 */ /* 0x040fe20000010006 */
[----:B------:R-:W-:Y:S01]  /*2630*/  FFMA.FTZ R6, R141, R77, -R2 ;  /* 0x0000004d8d067223 */ /* 0x000fe20000010802 */
[-C--:B------:R-:W-:Y:S01]  /*2640*/  FMUL.FTZ R5, R140, R3.reuse ;  /* 0x000000038c057220 */ /* 0x080fe20000410000 */
[----:B------:R-:W1:Y:S01]  /*2650*/  @P1 LDS.64 R76, [R76+0x24d8] ;  /* 0x0024d8004c4c1984 */ /* 0x000e620000000a00 */
[C---:B------:R-:W-:Y:S01]  /*2660*/  FFMA.FTZ R0, R138.reuse, R3, R0 ;  /* 0x000000038a007223 */ /* 0x040fe20000010000 */
[----:B------:R-:W-:Y:S01]  /*2670*/  FADD.FTZ R3, RZ, R4 ;  /* 0x00000004ff037221 */ /* 0x000fe20000010000 */
[----:B------:R-:W-:Y:S01]  /*2680*/  FFMA.FTZ R5, R138, R7, -R5 ;  /* 0x000000078a057223 */ /* 0x000fe20000010805 */
[----:B------:R-:W-:Y:S01]  /*2690*/  FADD.FTZ R6, R117, R6 ;  /* 0x0000000675067221 */ /* 0x000fe20000010000 */
[----:B------:R-:W-:Y:S01]  /*26a0*/  FMUL.FTZ R2, R142, R0 ;  /* 0x000000008e027220 */ /* 0x000fe20000410000 */
[----:B------:R-:W-:Y:S01]  /*26b0*/  FMUL.FTZ R8, R144, R3 ;  /* 0x0000000390087220 */ /* 0x000fe20000410000 */
[----:B------:R-:W-:-:S02]  /*26c0*/  FMUL.FTZ R4, R142, R5 ;  /* 0x000000058e047220 */ /* 0x000fc40000410000 */
[----:B------:R-:W-:Y:S01]  /*26d0*/  FFMA.FTZ R2, R141, R5, -R2 ;  /* 0x000000058d027223 */ /* 0x000fe20000010802 */
[----:B------:R-:W-:Y:S01]  /*26e0*/  FFMA.FTZ R8, R143, R6, -R8 ;  /* 0x000000068f087223 */ /* 0x000fe20000010808 */
[----:B------:R-:W-:Y:S01]  /*26f0*/  FFMA.FTZ R4, R141, R0, R4 ;  /* 0x000000008d047223 */ /* 0x000fe20000010004 */
[C---:B------:R-:W-:Y:S01]  /*2700*/  FMUL.FTZ R0, R144.reuse, R6 ;  /* 0x0000000690007220 */ /* 0x040fe20000410000 */
[C---:B------:R-:W-:Y:S01]  /*2710*/  FMUL.FTZ R7, R144.reuse, R2 ;  /* 0x0000000290077220 */ /* 0x040fe20000410000 */
[----:B------:R-:W-:Y:S01]  /*2720*/  FADD.FTZ R10, R115, R8 ;  /* 0x00000008730a7221 */ /* 0x000fe20000010000 */
[-C--:B------:R-:W-:Y:S01]  /*2730*/  FMUL.FTZ R5, R144, R4.reuse ;  /* 0x0000000490057220 */ /* 0x080fe20000410000 */
[C---:B------:R-:W-:Y:S01]  /*2740*/  FFMA.FTZ R0, R143.reuse, R3, R0 ;  /* 0x000000038f007223 */ /* 0x040fe20000010000 */
[C---:B------:R-:W-:Y:S02]  /*2750*/  FFMA.FTZ R7, R143.reuse, R4, R7 ;  /* 0x000000048f077223 */ /* 0x040fe40000010007 */
[----:B------:R-:W-:Y:S01]  /*2760*/  FFMA.FTZ R6, R143, R2, -R5 ;  /* 0x000000028f067223 */ /* 0x000fe20000010805 */
[----:B------:R-:W-:Y:S01]  /*2770*/  FADD.FTZ R5, RZ, R0 ;  /* 0x00000000ff057221 */ /* 0x000fe20000010000 */
[----:B0-----:R-:W-:Y:S06]  /*2780*/  @P1 BRA `(.L_x_16719) ;  /* 0x00000000002c1947 */ /* 0x001fec0003800000 */
[----:B------:R-:W-:Y:S01]  /*2790*/  ISETP.NE.AND P3, PT, R80, R125, PT ;  /* 0x0000007d5000720c */ /* 0x000fe20003f65270 */
[----:B-1----:R-:W-:Y:S01]  /*27a0*/  HFMA2.MMA R77, -RZ, RZ, 0, 0 ;  /* 0x00000000ff4d7435 */ /* 0x002fe200000001ff */
[----:B------:R-:W-:-:S11]  /*27b0*/  MOV R76, 0x3f800000 ;  /* 0x3f800000004c7802 */ /* 0x000fd60000000f00 */
        /* <DEDUP_REMOVED lines=8> */
.L_x_16719:
[----:B------:R-:W-:Y:S05]  /*2840*/  BSYNC B0 ;  /* 0x0000000000007941 */ /* 0x000fea0003800000 */
.L_x_16718:
[----:B0-----:R-:W0:Y:S01]  /*2850*/  SHFL.UP PT, R3, R10, 0x1, RZ ;  /* 0x042000000a037989 */ /* 0x001e2200000e00ff */
[----:B------:R-:W-:Y:S01]  /*2860*/  ISETP.GE.AND P3, PT, R165, 0x1, PT ;  /* 0x00000001a500780c */ /* 0x000fe20003f66270 */
[----:B------:R-:W-:Y:S01]  /*2870*/  FADD.FTZ R147, R107, R107 ;  /* 0x0000006b6b937221 */ /* 0x000fe20000010000 */
[C---:B------:R-:W-:Y:S01]  /*2880*/  ISETP.NE.AND P4, PT, R139.reuse, 0x1f, PT ;  /* 0x0000001f8b00780c */ /* 0x040fe20003f85270 */
[----:B------:R-:W3:Y:S01]  /*2890*/  SHFL.UP PT, R4, R5, 0x1, RZ ;  /* 0x0420000005047989 */ /* 0x000ee200000e00ff */
[C---:B------:R-:W-:Y:S01]  /*28a0*/  ISETP.GT.U32.AND P5, PT, R139.reuse, 0x1d, PT ;  /* 0x0000001d8b00780c */ /* 0x040fe20003fa4070 */
[----:B------:R-:W-:Y:S01]  /*28b0*/  BSSY B0, `(.L_x_16720) ;  /* 0x00000ee000007945 */ /* 0x000fe20003800000 */
[----:B------:R-:W-:Y:S01]  /*28c0*/  ISETP.GT.U32.AND P6, PT, R139, 0x1b, PT ;  /* 0x0000001b8b00780c */ /* 0x000fe20003fc4070 */
[----:B------:R-:W4:Y:S04]  /*28d0*/  SHFL.UP PT, R0, R6, 0x1, RZ ;  /* 0x0420000006007989 */ /* 0x000f2800000e00ff */
[----:B------:R-:W1:Y:S01]  /*28e0*/  SHFL.UP PT, R2, R7, 0x1, RZ ;  /* 0x0420000007027989 */ /* 0x000e6200000e00ff */
[C---:B0-----:R-:W-:Y:S01]  /*28f0*/  FMUL.FTZ R11, R7.reuse, R3 ;  /* 0x00000003070b7220 */ /* 0x041fe20000410000 */
[----:B---3--:R-:W-:-:S03]  /*2900*/  FMUL.FTZ R8, R7, R4 ;  /* 0x0000000407087220 */ /* 0x008fc60000410000 */
[C---:B------:R-:W-:Y:S01]  /*2910*/  FFMA.FTZ R4, R6.reuse, R4, R11 ;  /* 0x0000000406047223 */ /* 0x040fe2000001000b */
[----:B------:R-:W-:Y:S01]  /*2920*/  FFMA.FTZ R11, R6, R3, -R8 ;  /* 0x00000003060b7223 */ /* 0x000fe20000010808 */
[----:B----4-:R-:W-:Y:S02]  /*2930*/  FMUL.FTZ R9, R7, R0 ;  /* 0x0000000007097220 */ /* 0x010fe40000410000 */
[----:B------:R-:W-:Y:S01]  /*2940*/  @P3 FADD.FTZ R5, R5, R4 ;  /* 0x0000000405053221 */ /* 0x000fe20000010000 */
[-C--:B-1----:R-:W-:Y:S01]  /*2950*/  FMUL.FTZ R3, R7, R2.reuse ;  /* 0x0000000207037220 */ /* 0x082fe20000410000 */
        /* <DEDUP_REMOVED lines=30> */
[C---:B------:R-:W-:Y:S01]  /*2b40*/  FFMA.FTZ R2, R6.reuse, R2, R11 ;  /* 0x0000000206027223 */ /* 0x040fe2000001000b */
[----:B------:R-:W-:Y:S01]  /*2b50*/  FFMA.FTZ R4, R6, R4, R145 ;  /* 0x0000000406047223 */ /* 0x000fe20000010091 */
[----:B------:R-:W-:Y:S01]  /*2b60*/  @P3 FADD.FTZ R10, R10, R3 ;  /* 0x000000030a0a3221 */ /* 0x000fe20000010000 */
[----:B------:R-:W-:Y:S02]  /*2b70*/  @P3 FFMA.FTZ R6, R6, R0, -R9 ;  /* 0x0000000006063223 */ /* 0x000fe40000010809 */
        /* <DEDUP_REMOVED lines=9> */
[-C--:B---3--:R-:W-:Y:S01]  /*2c10*/  FFMA.FTZ R8, R6, R11.reuse, R8 ;  /* 0x0000000b06087223 */ /* 0x088fe20000010008 */
[----:B------:R-:W-:Y:S01]  /*2c20*/  FMUL.FTZ R4, R2, R11 ;  /* 0x0000000b02047220 */ /* 0x000fe20000410000 */
[-C--:B----4-:R-:W-:Y:S02]  /*2c30*/  FFMA.FTZ R145, R6, R7.reuse, R145 ;  /* 0x0000000706917223 */ /* 0x090fe40000010091 */
[----:B------:R-:W-:Y:S01]  /*2c40*/  @P3 FADD.FTZ R5, R5, R8 ;  /* 0x0000000805053221 */ /* 0x000fe20000010000 */
[----:B------:R-:W-:Y:S01]  /*2c50*/  FMUL.FTZ R0, R2, R7 ;  /* 0x0000000702007220 */ /* 0x000fe20000410000 */
[----:B------:R-:W-:Y:S01]  /*2c60*/  FFMA.FTZ R9, R6, R9, -R4 ;  /* 0x0000000906097223 */ /* 0x000fe20000010804 */
[C---:B-----5:R-:W-:Y:S01]  /*2c70*/  FMUL.FTZ R7, R75.reuse, R39 ;  /* 0x000000274b077220 */ /* 0x060fe20000410000 */
[----:B------:R-:W-:Y:S01]  /*2c80*/  FSEL R8, R2, R145, !P3 ;  /* 0x0000009102087208 */ /* 0x000fe20005800000 */
[----:B------:R-:W-:Y:S01]  /*2c90*/  FMUL.FTZ R2, R74, R39 ;  /* 0x000000274a027220 */ /* 0x000fe20000410000 */
[----:B------:R-:W-:Y:S01]  /*2ca0*/  @P3 FFMA.FTZ R6, R6, R3, -R0 ;  /* 0x0000000306063223 */ /* 0x000fe20000010800 */
[----:B------:R-:W-:Y:S01]  /*2cb0*/  @P3 FADD.FTZ R10, R10, R9 ;  /* 0x000000090a0a3221 */ /* 0x000fe20000010000 */
[----:B------:R-:W-:Y:S01]  /*2cc0*/  FADD.FTZ R0, R108, R108 ;  /* 0x0000006c6c007221 */ /* 0x000fe20000010000 */
[CC--:B------:R-:W-:Y:S01]  /*2cd0*/  FFMA.FTZ R145, R75.reuse, R38.reuse, R2 ;  /* 0x000000264b917223 */ /* 0x0c0fe20000010002 */
[----:B------:R-:W0:Y:S01]  /*2ce0*/  SHFL.UP PT, R153, R5, 0x10, RZ ;  /* 0x0600000005997989 */ /* 0x000e2200000e00ff */
[C---:B------:R-:W-:Y:S01]  /*2cf0*/  FFMA.FTZ R7, R74.reuse, R38, -R7 ;  /* 0x000000264a077223 */ /* 0x040fe20000010807 */
[----:B------:R-:W-:Y:S01]  /*2d00*/  FMUL.FTZ R2, R74, R37 ;  /* 0x000000254a027220 */ /* 0x000fe20000410000 */
[C---:B------:R-:W-:Y:S01]  /*2d10*/  FMUL.FTZ R145, R0.reuse, R145 ;  /* 0x0000009100917220 */ /* 0x040fe20000410000 */
[----:B------:R-:W1:Y:S01]  /*2d20*/  SHFL.UP PT, R9, R6, 0x10, RZ ;  /* 0x0600000006097989 */ /* 0x000e6200000e00ff */
[C---:B------:R-:W-:Y:S01]  /*2d30*/  FMUL.FTZ R3, R75.reuse, R37 ;  /* 0x000000254b037220 */ /* 0x040fe20000410000 */
[----:B------:R-:W-:Y:S01]  /*2d40*/  FMUL.FTZ R148, R0, R7 ;  /* 0x0000000700947220 */ /* 0x000fe20000410000 */
[-C--:B------:R-:W-:Y:S01]  /*2d50*/  FFMA.FTZ R146, R75, R36.reuse, R2 ;  /* 0x000000244b927223 */ /* 0x080fe20000010002 */
[----:B------:R-:W3:Y:S01]  /*2d60*/  SHFL.UP PT, R151, R10, 0x10, RZ ;  /* 0x060000000a977989 */ /* 0x000ee200000e00ff */
[-C--:B------:R-:W-:Y:S01]  /*2d70*/  FMUL.FTZ R7, R143, R145.reuse ;  /* 0x000000918f077220 */ /* 0x080fe20000410000 */
[----:B------:R-:W-:Y:S01]  /*2d80*/  FFMA.FTZ R2, R74, R36, -R3 ;  /* 0x000000244a027223 */ /* 0x000fe20000010803 */
[C---:B------:R-:W-:Y:S01]  /*2d90*/  FMUL.FTZ R4, R144.reuse, R145 ;  /* 0x0000009190047220 */ /* 0x040fe20000410000 */
[----:B------:R-:W4:Y:S01]  /*2da0*/  SHFL.UP PT, R11, R8, 0x10, RZ ;  /* 0x06000000080b7989 */ /* 0x000f2200000e00ff */
[C---:B------:R-:W-:Y:S01]  /*2db0*/  FMUL.FTZ R146, R147.reuse, R146 ;  /* 0x0000009293927220 */ /* 0x040fe20000410000 */
        /* <DEDUP_REMOVED lines=12> */
[-C--:B---3--:R-:W-:Y:S01]  /*2e80*/  FMUL.FTZ R150, R8, R151.reuse ;  /* 0x0000009708967220 */ /* 0x088fe20000410000 */
[----:B------:R-:W-:Y:S01]  /*2e90*/  FFMA.FTZ R151, R6, R151, -R4 ;  /* 0x0000009706977223 */ /* 0x000fe20000010804 */
[----:B------:R-:W-:Y:S01]  /*2ea0*/  FMUL.FTZ R4, R74, R47 ;  /* 0x0000002f4a047220 */ /* 0x000fe20000410000 */
[-C--:B----4-:R-:W-:Y:S01]  /*2eb0*/  FMUL.FTZ R2, R8, R11.reuse ;  /* 0x0000000b08027220 */ /* 0x090fe20000410000 */
[C---:B------:R-:W-:Y:S01]  /*2ec0*/  FFMA.FTZ R155, R6.reuse, R11, R3 ;  /* 0x0000000b069b7223 */ /* 0x040fe20000010003 */
[C---:B------:R-:W-:Y:S01]  /*2ed0*/  FFMA.FTZ R150, R6.reuse, R153, R150 ;  /* 0x0000009906967223 */ /* 0x040fe20000010096 */
[C---:B------:R-:W-:Y:S01]  /*2ee0*/  FMUL.FTZ R3, R75.reuse, R47 ;  /* 0x0000002f4b037220 */ /* 0x040fe20000410000 */
[----:B------:R-:W-:Y:S01]  /*2ef0*/  @P3 FFMA.FTZ R6, R6, R9, -R2 ;  /* 0x0000000906063223 */ /* 0x000fe20000010802 */
[----:B------:R-:W-:Y:S01]  /*2f00*/  FADD.FTZ R2, R106, R106 ;  /* 0x0000006a6a027221 */ /* 0x000fe20000010000 */
[-C--:B------:R-:W-:Y:S01]  /*2f10*/  FFMA.FTZ R7, R75, R46.reuse, R4 ;  /* 0x0000002e4b077223 */ /* 0x080fe20000010004 */
[----:B------:R-:W-:Y:S01]  /*2f20*/  @P3 FADD.FTZ R5, R5, R150 ;  /* 0x0000009605053221 */ /* 0x000fe20000010000 */
[----:B------:R-:W-:Y:S01]  /*2f30*/  FFMA.FTZ R3, R74, R46, -R3 ;  /* 0x0000002e4a037223 */ /* 0x000fe20000010803 */
[----:B------:R-:W-:Y:S01]  /*2f40*/  @P3 FADD.FTZ R10, R10, R151 ;  /* 0x000000970a0a3221 */ /* 0x000fe20000010000 */
[----:B------:R-:W-:Y:S01]  /*2f50*/  FMUL.FTZ R150, R2, R7 ;  /* 0x0000000702967220 */ /* 0x000fe20000410000 */
[----:B------:R-:W-:Y:S01]  /*2f60*/  FSEL R155, R8, R155, !P3 ;  /* 0x0000009b089b7208 */ /* 0x000fe20005800000 */
[----:B------:R-:W-:Y:S01]  /*2f70*/  FMUL.FTZ R151, R2, R3 ;  /* 0x0000000302977220 */ /* 0x000fe20000410000 */
[-C--:B------:R-:W-:Y:S01]  /*2f80*/  FMUL.FTZ R7, R75, R45.reuse ;  /* 0x0000002d4b077220 */ /* 0x080fe20000410000 */
[----:B------:R-:W-:Y:S01]  /*2f90*/  FADD.FTZ R157, -R150, R157 ;  /* 0x0000009d969d7221 */ /* 0x000fe20000010100 */
[----:B------:R0:W-:Y:S01]  /*2fa0*/  SHFL.IDX PT, R8, R129, RZ, 0x1f ;  /* 0x00001fff81087589 */ /* 0x0001e200000e0000 */
[----:B------:R-:W-:Y:S01]  /*2fb0*/  FADD.FTZ R11, R151, R152 ;  /* 0x00000098970b7221 */ /* 0x000fe20000010000 */
[----:B------:R-:W-:Y:S01]  /*2fc0*/  FMUL.FTZ R4, R74, R45 ;  /* 0x0000002d4a047220 */ /* 0x000fe20000410000 */
[----:B------:R-:W-:Y:S01]  /*2fd0*/  FMUL.FTZ R153, R140, -R157 ;  /* 0x8000009d8c997220 */ /* 0x000fe20000410000 */
[----:B------:R-:W1:Y:S01]  /*2fe0*/  SHFL.UP PT, R155, R155, 0x1, RZ ;  /* 0x042000009b9b7989 */ /* 0x000e6200000e00ff */
[----:B------:R-:W-:Y:S01]  /*2ff0*/  FADD.FTZ R3, R105, R105 ;  /* 0x0000006969037221 */ /* 0x000fe20000010000 */
[----:B------:R-:W-:Y:S01]  /*3000*/  FFMA.FTZ R4, R75, R44, R4 ;  /* 0x0000002c4b047223 */ /* 0x000fe20000010004 */
[-C--:B------:R-:W-:Y:S01]  /*3010*/  FFMA.FTZ R153, R138, R11.reuse, -R153 ;  /* 0x0000000b8a997223 */ /* 0x080fe20000010899 */
[----:B------:R3:W4:Y:S01]  /*3020*/  SHFL.IDX PT, R9, R128, RZ, 0x1f ;  /* 0x00001fff80097589 */ /* 0x00072200000e0000 */
[----:B------:R-:W-:Y:S01]  /*3030*/  FMUL.FTZ R11, R140, -R11 ;  /* 0x8000000b8c0b7220 */ /* 0x000fe20000410000 */
[----:B0-----:R-:W-:Y:S01]  /*3040*/  FMUL.FTZ R129, R3, R4 ;  /* 0x0000000403817220 */ /* 0x001fe20000410000 */
[----:B------:R-:W-:Y:S01]  /*3050*/  FADD.FTZ R4, R104, R104 ;  /* 0x0000006868047221 */ /* 0x000fe20000010000 */
[----:B------:R-:W-:Y:S01]  /*3060*/  SHFL.UP PT, R10, R10, 0x1, RZ ;  /* 0x042000000a0a7989 */ /* 0x000fe200000e00ff */
[----:B------:R-:W-:Y:S01]  /*3070*/  FFMA.FTZ R152, R138, R157, R11 ;  /* 0x0000009d8a987223 */ /* 0x000fe2000001000b */
[----:B------:R-:W-:Y:S01]  /*3080*/  ISETP.GT.U32.AND P3, PT, R139, 0xf, PT ;  /* 0x0000000f8b00780c */ /* 0x000fe20003f64070 */
[----:B---3--:R-:W-:Y:S01]  /*3090*/  FFMA.FTZ R128, R74, R44, -R7 ;  /* 0x0000002c4a807223 */ /* 0x008fe20000010807 */
[----:B------:R0:W-:Y:S01]  /*30a0*/  SHFL.UP PT, R11, R5, 0x1, RZ ;  /* 0x04200000050b7989 */ /* 0x0001e200000e00ff */
[----:B------:R-:W-:-:S02]  /*30b0*/  FADD.FTZ R152, -R129, R152 ;  /* 0x0000009881987221 */ /* 0x000fc40000010100 */
[----:B------:R-:W-:Y:S01]  /*30c0*/  FMUL.FTZ R128, R3, R128 ;  /* 0x0000008003807220 */ /* 0x000fe20000410000 */
[----:B------:R3:W2:Y:S01]  /*30d0*/  SHFL.UP PT, R7, R6, 0x1, RZ ;  /* 0x0420000006077989 */ /* 0x0006a200000e00ff */
[----:B------:R-:W-:Y:S02]  /*30e0*/  FMUL.FTZ R157, R137, -R152 ;  /* 0x80000098899d7220 */ /* 0x000fe40000410000 */
[----:B------:R-:W-:Y:S01]  /*30f0*/  FADD.FTZ R153, R128, R153 ;  /* 0x0000009980997221 */ /* 0x000fe20000010000 */
[----:B0-----:R-:W-:-:S03]  /*3100*/  FMUL.FTZ R5, R75, R43 ;  /* 0x0000002b4b057220 */ /* 0x001fc60000410000 */
[----:B------:R-:W-:Y:S01]  /*3110*/  FMUL.FTZ R161, R137, -R153 ;  /* 0x8000009989a17220 */ /* 0x000fe20000410000 */
[C---:B---3--:R-:W-:Y:S01]  /*3120*/  FMUL.FTZ R6, R74.reuse, R43 ;  /* 0x0000002b4a067220 */ /* 0x048fe20000410000 */
[----:B------:R-:W-:Y:S01]  /*3130*/  FFMA.FTZ R5, R74, R42, -R5 ;  /* 0x0000002a4a057223 */ /* 0x000fe20000010805 */
[C---:B------:R-:W-:Y:S01]  /*3140*/  FFMA.FTZ R159, R136.reuse, R153, -R157 ;  /* 0x00000099889f7223 */ /* 0x040fe2000001089d */
[----:B------:R-:W-:Y:S01]  /*3150*/  FFMA.FTZ R156, R136, R152, R161 ;  /* 0x00000098889c7223 */ /* 0x000fe200000100a1 */
[----:B-1----:R-:W-:Y:S01]  /*3160*/  FMUL.FTZ R152, R155, R8 ;  /* 0x000000089b987220 */ /* 0x002fe20000410000 */
[----:B------:R-:W-:Y:S01]  /*3170*/  FFMA.FTZ R153, R75, R42, R6 ;  /* 0x0000002a4b997223 */ /* 0x000fe20000010006 */
[C---:B------:R-:W-:Y:S01]  /*3180*/  FMUL.FTZ R154, R4.reuse, R5 ;  /* 0x00000005049a7220 */ /* 0x040fe20000410000 */
[----:B----4-:R-:W-:Y:S02]  /*3190*/  FMUL.FTZ R157, R155, R9 ;  /* 0x000000099b9d7220 */ /* 0x010fe40000410000 */
[----:B------:R-:W-:Y:S01]  /*31a0*/  FMUL.FTZ R153, R4, R153 ;  /* 0x0000009904997220 */ /* 0x000fe20000410000 */
[----:B------:R-:W-:-:S03]  /*31b0*/  FADD.FTZ R159, R154, R159 ;  /* 0x0000009f9a9f7221 */ /* 0x000fc60000010000 */
[----:B------:R-:W-:Y:S01]  /*31c0*/  FADD.FTZ R5, -R153, R156 ;  /* 0x0000009c99057221 */ /* 0x000fe20000010100 */
[C---:B--2---:R-:W-:Y:S01]  /*31d0*/  FFMA.FTZ R155, R7.reuse, R9, -R152 ;  /* 0x00000009079b7223 */ /* 0x044fe20000010898 */
[----:B------:R-:W-:Y:S02]  /*31e0*/  FFMA.FTZ R6, R7, R8, R157 ;  /* 0x0000000807067223 */ /* 0x000fe4000001009d */
[----:B------:R-:W-:Y:S01]  /*31f0*/  FMUL.FTZ R7, R134, -R5 ;  /* 0x8000000586077220 */ /* 0x000fe20000410000 */
[----:B------:R-:W-:Y:S01]  /*3200*/  @P2 FADD.FTZ R9, R10, R155 ;  /* 0x0000009b0a092221 */ /* 0x000fe20000010000 */
[----:B------:R-:W-:Y:S01]  /*3210*/  FMUL.FTZ R10, R134, -R159 ;  /* 0x8000009f860a7220 */ /* 0x000fe20000410000 */
[----:B------:R-:W-:Y:S01]  /*3220*/  @P2 FADD.FTZ R8, R11, R6 ;  /* 0x000000060b082221 */ /* 0x000fe20000010000 */
[----:B------:R-:W-:Y:S01]  /*3230*/  FMUL.FTZ R6, R144, R77 ;  /* 0x0000004d90067220 */ /* 0x000fe20000410000 */
[----:B------:R-:W-:Y:S01]  /*3240*/  ISETP.GT.U32.AND P2, PT, R139, 0x17, PT ;  /* 0x000000178b00780c */ /* 0x000fe20003f44070 */
[----:B------:R-:W-:Y:S01]  /*3250*/  FFMA.FTZ R160, R132, R5, R10 ;  /* 0x0000000584a07223 */ /* 0x000fe2000001000a */
[-C--:B------:R-:W-:Y:S01]  /*3260*/  FMUL.FTZ R10, R144, -R76.reuse ;  /* 0x8000004c900a7220 */ /* 0x080fe20000410000 */
[C---:B------:R-:W-:Y:S01]  /*3270*/  FFMA.FTZ R11, R143.reuse, R76, -R6 ;  /* 0x0000004c8f0b7223 */ /* 0x040fe20000010806 */
[----:B------:R-:W-:Y:S01]  /*3280*/  FMUL.FTZ R6, R74, R41 ;  /* 0x000000294a067220 */ /* 0x000fe20000410000 */
[----:B------:R-:W-:Y:S01]  /*3290*/  FFMA.FTZ R158, R132, R159, -R7 ;  /* 0x0000009f849e7223 */ /* 0x000fe20000010807 */
[----:B------:R-:W-:Y:S01]  /*32a0*/  FFMA.FTZ R139, R143, -R77, R10 ;  /* 0x8000004d8f8b7223 */ /* 0x000fe2000001000a */
[C---:B------:R-:W-:Y:S01]  /*32b0*/  FMUL.FTZ R156, R142.reuse, -R11 ;  /* 0x8000000b8e9c7220 */ /* 0x040fe20000410000 */
[----:B------:R-:W-:Y:S01]  /*32c0*/  FADD.FTZ R5, R103, R103 ;  /* 0x0000006767057221 */ /* 0x000fe20000010000 */
[C---:B------:R-:W-:Y:S01]  /*32d0*/  FMUL.FTZ R7, R75.reuse, R41 ;  /* 0x000000294b077220 */ /* 0x040fe20000410000 */
[-C--:B------:R-:W-:Y:S01]  /*32e0*/  FFMA.FTZ R10, R75, R40.reuse, R6 ;  /* 0x000000284b0a7223 */ /* 0x080fe20000010006 */
[-C--:B------:R-:W-:Y:S01]  /*32f0*/  FMUL.FTZ R152, R142, -R139.reuse ;  /* 0x8000008b8e987220 */ /* 0x080fe20000410000 */
[----:B------:R-:W-:Y:S01]  /*3300*/  FFMA.FTZ R139, R141, R139, R156 ;  /* 0x0000008b8d8b7223 */ /* 0x000fe2000001009c */
[----:B------:R-:W-:Y:S01]  /*3310*/  FFMA.FTZ R6, R74, R40, -R7 ;  /* 0x000000284a067223 */ /* 0x000fe20000010807 */
[----:B------:R-:W-:Y:S01]  /*3320*/  FMUL.FTZ R155, R5, R10 ;  /* 0x0000000a059b7220 */ /* 0x000fe20000410000 */
[----:B------:R-:W-:Y:S01]  /*3330*/  FFMA.FTZ R11, R141, R11, -R152 ;  /* 0x0000000b8d0b7223 */ /* 0x000fe20000010898 */
[C---:B------:R-:W-:Y:S01]  /*3340*/  FMUL.FTZ R7, R140.reuse, -R139 ;  /* 0x8000008b8c077220 */ /* 0x040fe20000410000 */
[----:B------:R-:W-:Y:S01]  /*3350*/  FMUL.FTZ R157, R5, R6 ;  /* 0x00000006059d7220 */ /* 0x000fe20000410000 */
[----:B------:R-:W-:Y:S01]  /*3360*/  FADD.FTZ R160, -R155, R160 ;  /* 0x000000a09ba07221 */ /* 0x000fe20000010100 */
[-C--:B------:R-:W-:Y:S01]  /*3370*/  FMUL.FTZ R6, R140, -R11.reuse ;  /* 0x8000000b8c067220 */ /* 0x080fe20000410000 */
[C---:B------:R-:W-:Y:S01]  /*3380*/  FFMA.FTZ R152, R138.reuse, R11, -R7 ;  /* 0x0000000b8a987223 */ /* 0x040fe20000010807 */
[----:B------:R-:W-:Y:S01]  /*3390*/  FADD.FTZ R158, R157, R158 ;  /* 0x0000009e9d9e7221 */ /* 0x000fe20000010000 */
[----:B------:R-:W-:Y:S01]  /*33a0*/  FMUL.FTZ R10, R135, -R160 ;  /* 0x800000a0870a7220 */ /* 0x000fe20000410000 */
[----:B------:R-:W-:Y:S01]  /*33b0*/  FFMA.FTZ R6, R138, R139, R6 ;  /* 0x0000008b8a067223 */ /* 0x000fe20000010006 */
[----:B------:R-:W-:Y:S01]  /*33c0*/  FMUL.FTZ R7, R137, -R152 ;  /* 0x8000009889077220 */ /* 0x000fe20000410000 */
[-C--:B------:R-:W-:Y:S01]  /*33d0*/  FMUL.FTZ R11, R135, -R158.reuse ;  /* 0x8000009e870b7220 */ /* 0x080fe20000410000 */
[----:B------:R-:W-:Y:S01]  /*33e0*/  FFMA.FTZ R162, R133, R158, -R10 ;  /* 0x0000009e85a27223 */ /* 0x000fe2000001080a */
[-C--:B------:R-:W-:Y:S01]  /*33f0*/  FMUL.FTZ R10, R74, R51.reuse ;  /* 0x000000334a0a7220 */ /* 0x080fe20000410000 */
[-C--:B------:R-:W-:Y:S01]  /*3400*/  FFMA.FTZ R161, R136, R6.reuse, R7 ;  /* 0x0000000688a17223 */ /* 0x080fe20000010007 */
[----:B------:R-:W-:Y:S01]  /*3410*/  FMUL.FTZ R139, R137, -R6 ;  /* 0x80000006898b7220 */ /* 0x000fe20000410000 */
[----:B------:R-:W-:Y:S01]  /*3420*/  FMUL.FTZ R7, R75, R51 ;  /* 0x000000334b077220 */ /* 0x000fe20000410000 */
[----:B------:R-:W-:Y:S01]  /*3430*/  FFMA.FTZ R163, R133, R160, R11 ;  /* 0x000000a085a37223 */ /* 0x000fe2000001000b */
[----:B------:R-:W-:Y:S01]  /*3440*/  FADD.FTZ R6, R102, R102 ;  /* 0x0000006666067221 */ /* 0x000fe20000010000 */
[----:B------:R-:W-:Y:S01]  /*3450*/  FFMA.FTZ R11, R75, R50, R10 ;  /* 0x000000324b0b7223 */ /* 0x000fe2000001000a */
[----:B------:R-:W-:Y:S01]  /*3460*/  FFMA.FTZ R139, R136, R152, -R139 ;  /* 0x00000098888b7223 */ /* 0x000fe2000001088b */
[----:B------:R-:W-:Y:S01]  /*3470*/  FMUL.FTZ R159, R134, -R161 ;  /* 0x800000a1869f7220 */ /* 0x000fe20000410000 */
[----:B------:R-:W-:Y:S01]  /*3480*/  FFMA.FTZ R7, R74, R50, -R7 ;  /* 0x000000324a077223 */ /* 0x000fe20000010807 */
[----:B------:R-:W-:Y:S01]  /*3490*/  FMUL.FTZ R158, R6, R11 ;  /* 0x0000000b069e7220 */ /* 0x000fe20000410000 */
[-C--:B------:R-:W-:Y:S01]  /*34a0*/  FMUL.FTZ R152, R134, -R139.reuse ;  /* 0x8000008b86987220 */ /* 0x080fe20000410000 */
[----:B------:R-:W-:Y:S01]  /*34b0*/  FFMA.FTZ R10, R132, R139, -R159 ;  /* 0x0000008b840a7223 */ /* 0x000fe2000001089f */
[----:B------:R-:W-:Y:S01]  /*34c0*/  FMUL.FTZ R159, R6, R7 ;  /* 0x00000007069f7220 */ /* 0x000fe20000410000 */
[----:B------:R-:W-:Y:S01]  /*34d0*/  FADD.FTZ R163, -R158, R163 ;  /* 0x000000a39ea37221 */ /* 0x000fe20000010100 */
[----:B------:R-:W-:Y:S01]  /*34e0*/  FFMA.FTZ R152, R132, R161, R152 ;  /* 0x000000a184987223 */ /* 0x000fe20000010098 */
[----:B------:R-:W-:Y:S01]  /*34f0*/  FMUL.FTZ R156, R135, -R10 ;  /* 0x8000000a879c7220 */ /* 0x000fe20000410000 */
[----:B------:R-:W-:Y:S01]  /*3500*/  FADD.FTZ R162, R159, R162 ;  /* 0x000000a29fa27221 */ /* 0x000fe20000010000 */
[CC--:B------:R-:W-:Y:S01]  /*3510*/  FMUL.FTZ R160, R130.reuse, -R163.reuse ;  /* 0x800000a382a07220 */ /* 0x0c0fe20000410000 */
[-C--:B------:R-:W-:Y:S01]  /*3520*/  FMUL.FTZ R7, R135, -R152.reuse ;  /* 0x8000009887077220 */ /* 0x080fe20000410000 */
[----:B------:R-:W-:Y:S01]  /*3530*/  FFMA.FTZ R156, R133, R152, R156 ;  /* 0x00000098859c7223 */ /* 0x000fe2000001009c */
[CC--:B------:R-:W-:Y:S01]  /*3540*/  FMUL.FTZ R152, R130.reuse, -R162.reuse ;  /* 0x800000a282987220 */ /* 0x0c0fe20000410000 */
[----:B------:R-:W-:Y:S01]  /*3550*/  FFMA.FTZ R164, R131, R162, -R160 ;  /* 0x000000a283a47223 */ /* 0x000fe200000108a0 */
[----:B------:R-:W-:Y:S01]  /*3560*/  FFMA.FTZ R7, R133, R10, -R7 ;  /* 0x0000000a85077223 */ /* 0x000fe20000010807 */
[----:B------:R-:W-:Y:S01]  /*3570*/  FMUL.FTZ R160, R130, -R156 ;  /* 0x8000009c82a07220 */ /* 0x000fe20000410000 */
[----:B------:R-:W-:Y:S01]  /*3580*/  FFMA.FTZ R161, R131, R163, R152 ;  /* 0x000000a383a17223 */ /* 0x000fe20000010098 */
[-C--:B------:R-:W-:Y:S01]  /*3590*/  FMUL.FTZ R11, R75, R49.reuse ;  /* 0x000000314b0b7220 */ /* 0x080fe20000410000 */
[----:B------:R-:W-:Y:S01]  /*35a0*/  FMUL.FTZ R152, R74, R49 ;  /* 0x000000314a987220 */ /* 0x000fe20000410000 */
[-C--:B------:R-:W-:Y:S01]  /*35b0*/  FFMA.FTZ R160, R131, R7.reuse, -R160 ;  /* 0x0000000783a07223 */ /* 0x080fe200000108a0 */
[----:B------:R-:W-:Y:S01]  /*35c0*/  FMUL.FTZ R162, R130, -R7 ;  /* 0x8000000782a27220 */ /* 0x000fe20000410000 */
[----:B------:R-:W-:Y:S01]  /*35d0*/  FADD.FTZ R7, R101, R101 ;  /* 0x0000006565077221 */ /* 0x000fe20000010000 */
[-C--:B------:R-:W-:Y:S01]  /*35e0*/  FFMA.FTZ R10, R74, R48.reuse, -R11 ;  /* 0x000000304a0a7223 */ /* 0x080fe2000001080b */
[----:B------:R-:W-:Y:S01]  /*35f0*/  FFMA.FTZ R152, R75, R48, R152 ;  /* 0x000000304b987223 */ /* 0x000fe20000010098 */
[C---:B------:R-:W-:Y:S01]  /*3600*/  FMUL.FTZ R11, R79.reuse, R8 ;  /* 0x000000084f0b7220 */ /* 0x040fe20000410000 */
[-C--:B------:R-:W-:Y:S01]  /*3610*/  FMUL.FTZ R167, R79, R9.reuse ;  /* 0x000000094fa77220 */ /* 0x080fe20000410000 */
[C---:B------:R-:W-:Y:S01]  /*3620*/  FMUL.FTZ R139, R7.reuse, R10 ;  /* 0x0000000a078b7220 */ /* 0x040fe20000410000 */
[----:B------:R-:W-:Y:S01]  /*3630*/  FMUL.FTZ R152, R7, R152 ;  /* 0x0000009807987220 */ /* 0x000fe20000410000 */
[----:B------:R-:W-:Y:S01]  /*3640*/  FFMA.FTZ R163, R131, R156, R162 ;  /* 0x0000009c83a37223 */ /* 0x000fe200000100a2 */
        /* <DEDUP_REMOVED lines=20> */
.L_x_16721:
[----:B------:R-:W-:Y:S05]  /*3790*/  BSYNC B0 ;  /* 0x0000000000007941 */ /* 0x000fea0003800000 */
.L_x_16720:
[----:B------:R-:W-:Y:S01]  /*37a0*/  FADD.FTZ R78, RZ, R78 ;  /* 0x0000004eff4e7221 */ /* 0x000fe20000010000 */
[----:B------:R-:W-:Y:S01]  /*37b0*/  FADD.FTZ R156, R123, R156 ;  /* 0x0000009c7b9c7221 */ /* 0x000fe20000010000 */
[----:B-1----:R1:W0:Y:S01]  /*37c0*/  SHFL.DOWN PT, R162, R160, 0x2, 0x1f ;  /* 0x08401f00a0a27f89 */ /* 0x00222200000e0000 */
[----:B------:R-:W-:Y:S01]  /*37d0*/  BSSY B0, `(.L_x_16722) ;  /* 0x0000012000007945 */ /* 0x000fe20003800000 */
[C---:B------:R-:W-:Y:S01]  /*37e0*/  FMUL.FTZ R167, R49.reuse, R78 ;  /* 0x0000004e31a77220 */ /* 0x040fe20000410000 */
[----:B------:R-:W-:Y:S01]  /*37f0*/  FMUL.FTZ R169, R49, R156 ;  /* 0x0000009c31a97220 */ /* 0x000fe20000410000 */
[----:B--2---:R1:W2:Y:S04]  /*3800*/  SHFL.DOWN PT, R164, R163, 0x2, 0x1f ;  /* 0x08401f00a3a47f89 */ /* 0x0042a800000e0000 */
[----:B---3--:R1:W3:Y:S04]  /*3810*/  SHFL.DOWN PT, R8, R79, 0x2, 0x1f ;  /* 0x08401f004f087f89 */ /* 0x0082e800000e0000 */
[----:B----4-:R1:W4:Y:S01]  /*3820*/  SHFL.DOWN PT, R10, R161, 0x2, 0x1f ;  /* 0x08401f00a10a7f89 */ /* 0x01032200000e0000 */
[----:B------:R-:W-:Y:S05]  /*3830*/  @P5 BRA `(.L_x_16723) ;  /* 0x00000000002c5947 */ /* 0x000fea0003800000 */
[C---:B--2---:R-:W-:Y:S01]  /*3840*/  FMUL.FTZ R9, R163.reuse, R164 ;  /* 0x000000a4a3097220 */ /* 0x044fe20000410000 */
[C---:B----4-:R-:W-:Y:S01]  /*3850*/  FMUL.FTZ R11, R163.reuse, R10 ;  /* 0x0000000aa30b7220 */ /* 0x050fe20000410000 */
[C---:B---3--:R-:W-:Y:S01]  /*3860*/  FMUL.FTZ R49, R163.reuse, R8 ;  /* 0x00000008a3317220 */ /* 0x048fe20000410000 */
        /* <DEDUP_REMOVED lines=8> */
.L_x_16723:
[----:B------:R-:W-:Y:S05]  /*38f0*/  BSYNC B0 ;  /* 0x0000000000007941 */ /* 0x000fea0003800000 */
.L_x_16722:
[-C--:B----4-:R-:W-:Y:S01]  /*3900*/  FMUL.FTZ R10, R130, R156.reuse ;  /* 0x0000009c820a7220 */ /* 0x090fe20000410000 */
[C---:B0-----:R-:W-:Y:S01]  /*3910*/  FFMA.FTZ R162, R48.reuse, R156, -R167 ;  /* 0x0000009c30a27223 */ /* 0x041fe200000108a7 */
[-C--:B---3--:R-:W-:Y:S01]  /*3920*/  FFMA.FTZ R8, R48, R78.reuse, R169 ;  /* 0x0000004e30087223 */ /* 0x088fe200000100a9 */
[-C--:B------:R-:W-:Y:S01]  /*3930*/  FMUL.FTZ R9, R130, R78.reuse ;  /* 0x0000004e82097220 */ /* 0x080fe20000410000 */
[-C--:B------:R-:W-:Y:S01]  /*3940*/  FMUL.FTZ R11, R75, R78.reuse ;  /* 0x0000004e4b0b7220 */ /* 0x080fe20000410000 */
[CC--:B------:R-:W-:Y:S01]  /*3950*/  FMUL.FTZ R166, R74.reuse, R78.reuse ;  /* 0x0000004e4aa67220 */ /* 0x0c0fe20000410000 */
[C---:B------:R-:W-:Y:S01]  /*3960*/  FFMA.FTZ R48, R131.reuse, R78, R10 ;  /* 0x0000004e83307223 */ /* 0x040fe2000001000a */
[-C--:B------:R-:W-:Y:S01]  /*3970*/  FFMA.FTZ R9, R131, R156.reuse, -R9 ;  /* 0x0000009c83097223 */ /* 0x080fe20000010809 */
[-C--:B--2---:R-:W-:Y:S01]  /*3980*/  FFMA.FTZ R164, R74, R156.reuse, -R11 ;  /* 0x0000009c4aa47223 */ /* 0x084fe2000001080b */
[----:B------:R-:W-:Y:S01]  /*3990*/  FFMA.FTZ R10, R75, R156, R166 ;  /* 0x0000009c4b0a7223 */ /* 0x000fe200000100a6 */
[----:B------:R-:W-:Y:S01]  /*39a0*/  FADD.FTZ R48, RZ, R48 ;  /* 0x00000030ff307221 */ /* 0x000fe20000010000 */
[C---:B------:R-:W-:Y:S01]  /*39b0*/  FFMA.FTZ R49, R7.reuse, R162, RZ ;  /* 0x000000a207317223 */ /* 0x040fe200000100ff */
[C---:B------:R-:W-:Y:S01]  /*39c0*/  FFMA.FTZ R167, -R7.reuse, R8, RZ ;  /* 0x0000000807a77223 */ /* 0x040fe200000101ff */
[C---:B------:R-:W-:Y:S01]  /*39d0*/  FMUL.FTZ R164, R7.reuse, R164 ;  /* 0x000000a407a47220 */ /* 0x040fe20000410000 */
[----:B------:R-:W-:Y:S01]  /*39e0*/  FFMA.FTZ R166, -R7, R10, -RZ ;  /* 0x0000000a07a67223 */ /* 0x000fe200000109ff */
[----:B------:R-:W-:Y:S01]  /*39f0*/  FADD.FTZ R162, R122, R9 ;  /* 0x000000097aa27221 */ /* 0x000fe20000010000 */
[C---:B------:R-:W-:Y:S01]  /*3a00*/  FMUL.FTZ R7, R51.reuse, R48 ;  /* 0x0000003033077220 */ /* 0x040fe20000410000 */
[----:B------:R0:W2:Y:S01]  /*3a10*/  SHFL.DOWN PT, R168, R160, 0x4, 0x1f ;  /* 0x08801f00a0a87f89 */ /* 0x0000a200000e0000 */
[----:B------:R-:W-:Y:S01]  /*3a20*/  BSSY B0, `(.L_x_16724) ;  /* 0x0000012000007945 */ /* 0x000fe20003800000 */
[-C--:B------:R-:W-:Y:S01]  /*3a30*/  FMUL.FTZ R169, R51, R162.reuse ;  /* 0x000000a233a97220 */ /* 0x080fe20000410000 */
[----:B------:R-:W-:Y:S01]  /*3a40*/  FFMA.FTZ R51, R50, R162, -R7 ;  /* 0x000000a232337223 */ /* 0x000fe20000010807 */
[----:B------:R0:W3:Y:S04]  /*3a50*/  SHFL.DOWN PT, R170, R163, 0x4, 0x1f ;  /* 0x08801f00a3aa7f89 */ /* 0x0000e800000e0000 */
[----:B------:R0:W4:Y:S04]  /*3a60*/  SHFL.DOWN PT, R8, R79, 0x4, 0x1f ;  /* 0x08801f004f087f89 */ /* 0x00012800000e0000 */
[----:B------:R0:W0:Y:S01]  /*3a70*/  SHFL.DOWN PT, R10, R161, 0x4, 0x1f ;  /* 0x08801f00a10a7f89 */ /* 0x00002200000e0000 */
        /* <DEDUP_REMOVED lines=12> */
.L_x_16725:
[----:B------:R-:W-:Y:S05]  /*3b40*/  BSYNC B0 ;  /* 0x0000000000007941 */ /* 0x000fea0003800000 */
.L_x_16724:
[C---:B----4-:R-:W-:Y:S01]  /*3b50*/  FMUL.FTZ R8, R135.reuse, R162 ;  /* 0x000000a287087220 */ /* 0x050fe20000410000 */
[-C--:B------:R-:W-:Y:S01]  /*3b60*/  FMUL.FTZ R7, R135, R48.reuse ;  /* 0x0000003087077220 */ /* 0x080fe20000410000 */
[----:B---3--:R-:W-:Y:S01]  /*3b70*/  FFMA.FTZ R170, R6, R51, R49 ;  /* 0x0000003306aa7223 */ /* 0x008fe20000010031 */
[----:B------:R-:W-:Y:S01]  /*3b80*/  ISETP.GE.OR P0, PT, R80, R125, P0 ;  /* 0x0000007d5000720c */ /* 0x000fe20000706670 */
[C---:B------:R-:W-:Y:S01]  /*3b90*/  FFMA.FTZ R49, R133.reuse, R48, R8 ;  /* 0x0000003085317223 */ /* 0x040fe20000010008 */
[----:B------:R-:W-:Y:S01]  /*3ba0*/  FFMA.FTZ R8, R133, R162, -R7 ;  /* 0x000000a285087223 */ /* 0x000fe20000010807 */
[-C--:B------:R-:W-:Y:S01]  /*3bb0*/  FMUL.FTZ R9, R75, R48.reuse ;  /* 0x000000304b097220 */ /* 0x080fe20000410000 */
[-C--:B0-----:R-:W-:Y:S01]  /*3bc0*/  FMUL.FTZ R10, R74, R48.reuse ;  /* 0x000000304a0a7220 */ /* 0x081fe20000410000 */
[----:B------:R-:W-:Y:S01]  /*3bd0*/  FADD.FTZ R49, RZ, R49 ;  /* 0x00000031ff317221 */ /* 0x000fe20000010000 */
[----:B------:R-:W-:Y:S01]  /*3be0*/  FADD.FTZ R7, R121, R8 ;  /* 0x0000000879077221 */ /* 0x000fe20000010000 */
[----:B------:R-:W-:Y:S01]  /*3bf0*/  FFMA.FTZ R50, R50, R48, R169 ;  /* 0x0000003032327223 */ /* 0x000fe200000100a9 */
[-C--:B------:R-:W-:Y:S01]  /*3c00*/  FFMA.FTZ R9, R74, R162.reuse, -R9 ;  /* 0x000000a24a097223 */ /* 0x080fe20000010809 */
[C---:B------:R-:W-:Y:S01]  /*3c10*/  FMUL.FTZ R51, R41.reuse, R49 ;  /* 0x0000003129337220 */ /* 0x040fe20000410000 */
[-C--:B------:R-:W-:Y:S01]  /*3c20*/  FMUL.FTZ R8, R41, R7.reuse ;  /* 0x0000000729087220 */ /* 0x080fe20000410000 */
[----:B------:R-:W-:Y:S01]  /*3c30*/  FFMA.FTZ R11, R75, R162, R10 ;  /* 0x000000a24b0b7223 */ /* 0x000fe2000001000a */
[----:B------:R-:W-:Y:S01]  /*3c40*/  FFMA.FTZ R172, -R6, R50, R167 ;  /* 0x0000003206ac7223 */ /* 0x000fe200000101a7 */
[C---:B------:R-:W-:Y:S01]  /*3c50*/  FFMA.FTZ R171, R40.reuse, R7, -R51 ;  /* 0x0000000728ab7223 */ /* 0x040fe20000010833 */
[----:B------:R-:W-:Y:S01]  /*3c60*/  FFMA.FTZ R173, R40, R49, R8 ;  /* 0x0000003128ad7223 */ /* 0x000fe20000010008 */
[C---:B------:R-:W-:Y:S01]  /*3c70*/  FMUL.FTZ R50, R6.reuse, R9 ;  /* 0x0000000906327220 */ /* 0x040fe20000410000 */
[----:B------:R0:W3:Y:S01]  /*3c80*/  SHFL.DOWN PT, R174, R160, 0x8, 0x1f ;  /* 0x09001f00a0ae7f89 */ /* 0x0000e200000e0000 */
[----:B------:R-:W-:Y:S01]  /*3c90*/  BSSY B0, `(.L_x_16726) ;  /* 0x0000015000007945 */ /* 0x000fe20003800000 */
[----:B------:R-:W-:Y:S01]  /*3ca0*/  HFMA2.MMA R9, -RZ, RZ, 0, 0 ;  /* 0x00000000ff097435 */ /* 0x000fe200000001ff */
[----:B------:R-:W-:Y:S01]  /*3cb0*/  FFMA.FTZ R6, -R6, R11, -RZ ;  /* 0x0000000b06067223 */ /* 0x000fe200000109ff */
[----:B------:R0:W4:Y:S01]  /*3cc0*/  SHFL.DOWN PT, R176, R163, 0x8, 0x1f ;  /* 0x09001f00a3b07f89 */ /* 0x00012200000e0000 */
[----:B------:R-:W-:-:S02]  /*3cd0*/  MOV R8, 0x3f800000 ;  /* 0x3f80000000087802 */ /* 0x000fc40000000f00 */
[----:B------:R-:W-:Y:S02]  /*3ce0*/  CS2R R10, SRZ ;  /* 0x00000000000a7805 */ /* 0x000fe4000001ff00 */
[----:B------:R-:W-:Y:S01]  /*3cf0*/  @!P0 LEA R167, R124, UR7, 0x4 ;  /* 0x000000077ca78c11 */ /* 0x000fe2000f8e20ff */
[----:B------:R0:W0:Y:S04]  /*3d00*/  SHFL.DOWN PT, R40, R79, 0x8, 0x1f ;  /* 0x09001f004f287f89 */ /* 0x00002800000e0000 */
[----:B--2---:R2:W0:Y:S01]  /*3d10*/  SHFL.DOWN PT, R168, R161, 0x8, 0x1f ;  /* 0x09001f00a1a87f89 */ /* 0x00442200000e0000 */
[----:B------:R-:W-:Y:S05]  /*3d20*/  @P2 BRA `(.L_x_16727) ;  /* 0x00000000002c2947 */ /* 0x000fea0003800000 */
[C---:B----4-:R-:W-:Y:S01]  /*3d30*/  FMUL.FTZ R41, R163.reuse, R176 ;  /* 0x000000b0a3297220 */ /* 0x050fe20000410000 */
[C---:B0-----:R-:W-:Y:S01]  /*3d40*/  FMUL.FTZ R51, R163.reuse, R168 ;  /* 0x000000a8a3337220 */ /* 0x041fe20000410000 */
[C---:B------:R-:W-:Y:S01]  /*3d50*/  FMUL.FTZ R169, R163.reuse, R40 ;  /* 0x00000028a3a97220 */ /* 0x040fe20000410000 */
[-C--:B-1-3--:R-:W-:Y:S01]  /*3d60*/  FMUL.FTZ R163, R163, R174.reuse ;  /* 0x000000aea3a37220 */ /* 0x08afe20000410000 */
[C---:B------:R-:W-:Y:S01]  /*3d70*/  FFMA.FTZ R41, R160.reuse, R174, -R41 ;  /* 0x000000aea0297223 */ /* 0x040fe20000010829 */
[C---:B------:R-:W-:Y:S01]  /*3d80*/  FFMA.FTZ R40, R160.reuse, R40, -R51 ;  /* 0x00000028a0287223 */ /* 0x040fe20000010833 */
[C---:B------:R-:W-:Y:S01]  /*3d90*/  FFMA.FTZ R168, R160.reuse, R168, R169 ;  /* 0x000000a8a0a87223 */ /* 0x040fe200000100a9 */
[----:B------:R-:W-:Y:S02]  /*3da0*/  FFMA.FTZ R163, R160, R176, R163 ;  /* 0x000000b0a0a37223 */ /* 0x000fe400000100a3 */
[----:B------:R-:W-:Y:S01]  /*3db0*/  FADD.FTZ R79, R79, R40 ;  /* 0x000000284f4f7221 */ /* 0x000fe20000010000 */
[----:B--2---:R-:W-:Y:S01]  /*3dc0*/  FADD.FTZ R161, R161, R168 ;  /* 0x000000a8a1a17221 */ /* 0x004fe20000010000 */
[----:B------:R-:W-:-:S07]  /*3dd0*/  MOV R160, R41 ;  /* 0x0000002900a07202 */ /* 0x000fce0000000f00 */
.L_x_16727:
[----:B------:R-:W-:Y:S05]  /*3de0*/  BSYNC B0 ;  /* 0x0000000000007941 */ /* 0x000fea0003800000 */
.L_x_16726:
[C---:B------:R-:W-:Y:S01]  /*3df0*/  FMUL.FTZ R41, R134.reuse, R7 ;  /* 0x0000000786297220 */ /* 0x040fe20000410000 */
[----:B0-----:R-:W-:Y:S01]  /*3e00*/  FMUL.FTZ R40, R134, R49 ;  /* 0x0000003186287220 */ /* 0x001fe20000410000 */
[----:B------:R-:W-:Y:S01]  /*3e10*/  FFMA.FTZ R171, R5, R171, R170 ;  /* 0x000000ab05ab7223 */ /* 0x000fe200000100aa */
[CC--:B------:R-:W-:Y:S01]  /*3e20*/  FMUL.FTZ R169, R75.reuse, R49.reuse ;  /* 0x000000314ba97220 */ /* 0x0c0fe20000410000 */
[C---:B------:R-:W-:Y:S01]  /*3e30*/  FFMA.FTZ R41, R132.reuse, R49, R41 ;  /* 0x0000003184297223 */ /* 0x040fe20000010029 */
[----:B------:R-:W-:Y:S01]  /*3e40*/  FFMA.FTZ R51, R132, R7, -R40 ;  /* 0x0000000784337223 */ /* 0x000fe20000010828 */
[C---:B------:R-:W-:Y:S01]  /*3e50*/  FMUL.FTZ R170, R74.reuse, R49 ;  /* 0x000000314aaa7220 */ /* 0x040fe20000410000 */
[-C--:B------:R-:W-:Y:S01]  /*3e60*/  FFMA.FTZ R168, R74, R7.reuse, -R169 ;  /* 0x000000074aa87223 */ /* 0x080fe200000108a9 */
[----:B------:R-:W-:Y:S01]  /*3e70*/  FADD.FTZ R40, RZ, R41 ;  /* 0x00000029ff287221 */ /* 0x000fe20000010000 */
[----:B------:R-:W-:Y:S01]  /*3e80*/  FADD.FTZ R51, R120, R51 ;  /* 0x0000003378337221 */ /* 0x000fe20000010000 */
[----:B------:R-:W-:Y:S01]  /*3e90*/  FFMA.FTZ R170, R75, R7, R170 ;  /* 0x000000074baa7223 */ /* 0x000fe200000100aa */
[----:B------:R0:W1:Y:S01]  /*3ea0*/  @!P0 LDS.128 R8, [R167+0x25d0] ;  /* 0x0025d000a7088984 */ /* 0x0000620000000c00 */
[-C--:B------:R-:W-:Y:S01]  /*3eb0*/  FMUL.FTZ R41, R43, R40.reuse ;  /* 0x000000282b297220 */ /* 0x080fe20000410000 */
[----:B------:R-:W-:Y:S01]  /*3ec0*/  FFMA.FTZ R173, -R5, R173, R172 ;  /* 0x000000ad05ad7223 */ /* 0x000fe200000101ac */
[-C--:B------:R-:W-:Y:S01]  /*3ed0*/  FMUL.FTZ R43, R43, R51.reuse ;  /* 0x000000332b2b7220 */ /* 0x080fe20000410000 */
[----:B----4-:R4:W1:Y:S01]  /*3ee0*/  SHFL.DOWN PT, R176, R160, 0x10, 0x1f ;  /* 0x0a001f00a0b07f89 */ /* 0x01086200000e0000 */
[C---:B------:R-:W-:Y:S01]  /*3ef0*/  FFMA.FTZ R41, R42.reuse, R51, -R41 ;  /* 0x000000332a297223 */ /* 0x040fe20000010829 */
[----:B------:R-:W-:Y:S01]  /*3f00*/  BSSY B0, `(.L_x_16728) ;  /* 0x0000021000007945 */ /* 0x000fe20003800000 */
[----:B------:R-:W-:Y:S01]  /*3f10*/  FFMA.FTZ R42, R42, R40, R43 ;  /* 0x000000282a2a7223 */ /* 0x000fe2000001002b */
[C---:B0-----:R-:W-:Y:S01]  /*3f20*/  FMUL.FTZ R167, R5.reuse, R168 ;  /* 0x000000a805a77220 */ /* 0x041fe20000410000 */
[----:B------:R-:W-:Y:S01]  /*3f30*/  FFMA.FTZ R168, -R5, R170, -RZ ;  /* 0x000000aa05a87223 */ /* 0x000fe200000109ff */
[-C--:B------:R-:W-:Y:S01]  /*3f40*/  FMUL.FTZ R5, R75, R40.reuse ;  /* 0x000000284b057220 */ /* 0x080fe20000410000 */
[-C--:B------:R-:W-:Y:S01]  /*3f50*/  FMUL.FTZ R170, R74, R40.reuse ;  /* 0x000000284aaa7220 */ /* 0x080fe20000410000 */
[----:B------:R-:W-:Y:S01]  /*3f60*/  FFMA.FTZ R172, R4, R41, R171 ;  /* 0x0000002904ac7223 */ /* 0x000fe200000100ab */
[-C--:B------:R-:W-:Y:S01]  /*3f70*/  FMUL.FTZ R41, R137, R51.reuse ;  /* 0x0000003389297220 */ /* 0x080fe20000410000 */
[-C--:B------:R-:W-:Y:S01]  /*3f80*/  FFMA.FTZ R169, R74, R51.reuse, -R5 ;  /* 0x000000334aa97223 */ /* 0x080fe20000010805 */
[----:B------:R-:W-:Y:S01]  /*3f90*/  FFMA.FTZ R43, R75, R51, R170 ;  /* 0x000000334b2b7223 */ /* 0x000fe200000100aa */
[----:B------:R-:W-:Y:S01]  /*3fa0*/  FMUL.FTZ R5, R137, R40 ;  /* 0x0000002889057220 */ /* 0x000fe20000410000 */
[C---:B---3--:R-:W-:Y:S01]  /*3fb0*/  FFMA.FTZ R174, -R4.reuse, R42, R173 ;  /* 0x0000002a04ae7223 */ /* 0x048fe200000101ad */
[C---:B------:R-:W-:Y:S01]  /*3fc0*/  FMUL.FTZ R169, R4.reuse, R169 ;  /* 0x000000a904a97220 */ /* 0x040fe20000410000 */
[----:B------:R-:W-:Y:S01]  /*3fd0*/  FFMA.FTZ R170, -R4, R43, -RZ ;  /* 0x0000002b04aa7223 */ /* 0x000fe200000109ff */
[C---:B------:R-:W-:Y:S01]  /*3fe0*/  FFMA.FTZ R4, R136.reuse, R51, -R5 ;  /* 0x0000003388047223 */ /* 0x040fe20000010805 */
[----:B------:R-:W-:Y:S01]  /*3ff0*/  FFMA.FTZ R41, R136, R40, R41 ;  /* 0x0000002888297223 */ /* 0x000fe20000010029 */
[----:B------:R4:W0:Y:S02]  /*4000*/  SHFL.DOWN PT, R178, R163, 0x10, 0x1f ;  /* 0x0a001f00a3b27f89 */ /* 0x00082400000e0000 */
[----:B------:R-:W-:Y:S01]  /*4010*/  FADD.FTZ R5, R119, R4 ;  /* 0x0000000477057221 */ /* 0x000fe20000010000 */
[----:B------:R-:W-:Y:S01]  /*4020*/  FADD.FTZ R41, RZ, R41 ;  /* 0x00000029ff297221 */ /* 0x000fe20000010000 */
[----:B------:R4:W3:Y:S04]  /*4030*/  SHFL.DOWN PT, R42, R79, 0x10, 0x1f ;  /* 0x0a001f004f2a7f89 */ /* 0x0008e800000e0000 */
[----:B------:R4:W0:Y:S01]  /*4040*/  SHFL.DOWN PT, R180, R161, 0x10, 0x1f ;  /* 0x0a001f00a1b47f89 */ /* 0x00082200000e0000 */
[----:B------:R-:W-:Y:S05]  /*4050*/  @P3 BRA `(.L_x_16729) ;  /* 0x00000000002c3947 */ /* 0x000fea0003800000 */
[C---:B0-----:R-:W-:Y:S01]  /*4060*/  FMUL.FTZ R171, R163.reuse, R180 ;  /* 0x000000b4a3ab7220 */ /* 0x041fe20000410000 */
[C---:B------:R-:W-:Y:S01]  /*4070*/  FMUL.FTZ R43, R163.reuse, R178 ;  /* 0x000000b2a32b7220 */ /* 0x040fe20000410000 */
[C---:B---3--:R-:W-:Y:S01]  /*4080*/  FMUL.FTZ R173, R163.reuse, R42 ;  /* 0x0000002aa3ad7220 */ /* 0x048fe20000410000 */
[----:B-1--4-:R-:W-:Y:S01]  /*4090*/  FMUL.FTZ R163, R163, R176 ;  /* 0x000000b0a3a37220 */ /* 0x012fe20000410000 */
[C---:B------:R-:W-:Y:S01]  /*40a0*/  FFMA.FTZ R4, R160.reuse, R42, -R171 ;  /* 0x0000002aa0047223 */ /* 0x040fe200000108ab */
[C---:B------:R-:W-:Y:S01]  /*40b0*/  FFMA.FTZ R43, R160.reuse, R176, -R43 ;  /* 0x000000b0a02b7223 */ /* 0x040fe2000001082b */
[C---:B------:R-:W-:Y:S01]  /*40c0*/  FFMA.FTZ R42, R160.reuse, R180, R173 ;  /* 0x000000b4a02a7223 */ /* 0x040fe200000100ad */
[----:B------:R-:W-:Y:S01]  /*40d0*/  FFMA.FTZ R163, R160, R178, R163 ;  /* 0x000000b2a0a37223 */ /* 0x000fe200000100a3 */
[----:B------:R-:W-:Y:S02]  /*40e0*/  FADD.FTZ R79, R79, R4 ;  /* 0x000000044f4f7221 */ /* 0x000fe40000010000 */
[----:B--2---:R-:W-:Y:S01]  /*40f0*/  FADD.FTZ R161, R161, R42 ;  /* 0x0000002aa1a17221 */ /* 0x004fe20000010000 */
[----:B------:R-:W-:-:S07]  /*4100*/  MOV R160, R43 ;  /* 0x0000002b00a07202 */ /* 0x000fce0000000f00 */
.L_x_16729:
[----:B------:R-:W-:Y:S05]  /*4110*/  BSYNC B0 ;  /* 0x0000000000007941 */ /* 0x000fea0003800000 */
.L_x_16728:
[CC--:B---3--:R-:W-:Y:S01]  /*4120*/  FMUL.FTZ R42, R45.reuse, R5.reuse ;  /* 0x000000052d2a7220 */ /* 0x0c8fe20000410000 */
[C---:B------:R-:W-:Y:S01]  /*4130*/  FMUL.FTZ R43, R140.reuse, R5 ;  /* 0x000000058c2b7220 */ /* 0x040fe20000410000 */
[-C--:B------:R-:W-:Y:S01]  /*4140*/  FMUL.FTZ R4, R140, R41.reuse ;  /* 0x000000298c047220 */ /* 0x080fe20000410000 */
[-C--:B------:R-:W-:Y:S01]  /*4150*/  FMUL.FTZ R171, R45, R41.reuse ;  /* 0x000000292dab7220 */ /* 0x080fe20000410000 */
[-C--:B------:R-:W-:Y:S01]  /*4160*/  FFMA.FTZ R45, R44, R41.reuse, R42 ;  /* 0x000000292c2d7223 */ /* 0x080fe2000001002a */
[C---:B------:R-:W-:Y:S01]  /*4170*/  FFMA.FTZ R42, R138.reuse, R41, R43 ;  /* 0x000000298a2a7223 */ /* 0x040fe2000001002b */
[-C--:B------:R-:W-:Y:S01]  /*4180*/  FFMA.FTZ R43, R138, R5.reuse, -R4 ;  /* 0x000000058a2b7223 */ /* 0x080fe20000010804 */
[----:B------:R-:W-:Y:S01]  /*4190*/  FFMA.FTZ R171, R44, R5, -R171 ;  /* 0x000000052cab7223 */ /* 0x000fe200000108ab */
[----:B------:R-:W-:Y:S01]  /*41a0*/  FMUL.FTZ R44, R74, R41 ;  /* 0x000000294a2c7220 */ /* 0x000fe20000410000 */
[----:B------:R-:W-:Y:S01]  /*41b0*/  FADD.FTZ R42, RZ, R42 ;  /* 0x0000002aff2a7221 */ /* 0x000fe20000010000 */
[----:B------:R-:W-:Y:S01]  /*41c0*/  FADD.FTZ R43, R118, R43 ;  /* 0x0000002b762b7221 */ /* 0x000fe20000010000 */
[C---:B------:R-:W-:Y:S01]  /*41d0*/  FFMA.FTZ R171, R3.reuse, R171, R172 ;  /* 0x000000ab03ab7223 */ /* 0x040fe200000100ac */
[----:B------:R-:W-:Y:S01]  /*41e0*/  FFMA.FTZ R45, -R3, R45, R174 ;  /* 0x0000002d032d7223 */ /* 0x000fe200000101ae */
[CC--:B------:R-:W-:Y:S01]  /*41f0*/  FMUL.FTZ R175, R47.reuse, R42.reuse ;  /* 0x0000002a2faf7220 */ /* 0x0c0fe20000410000 */
[----:B------:R-:W-:Y:S01]  /*4200*/  FMUL.FTZ R47, R47, R43 ;  /* 0x0000002b2f2f7220 */ /* 0x000fe20000410000 */
[C---:B------:R-:W-:Y:S01]  /*4210*/  FMUL.FTZ R173, R75.reuse, R41 ;  /* 0x000000294bad7220 */ /* 0x040fe20000410000 */
[----:B------:R-:W-:Y:S01]  /*4220*/  FFMA.FTZ R44, R75, R5, R44 ;  /* 0x000000054b2c7223 */ /* 0x000fe2000001002c */
[C---:B------:R-:W-:Y:S01]  /*4230*/  FFMA.FTZ R175, R46.reuse, R43, -R175 ;  /* 0x0000002b2eaf7223 */ /* 0x040fe200000108af */
[----:B------:R-:W-:Y:S01]  /*4240*/  FFMA.FTZ R172, R46, R42, R47 ;  /* 0x0000002a2eac7223 */ /* 0x000fe2000001002f */
[----:B------:R-:W-:Y:S01]  /*4250*/  FFMA.FTZ R4, R74, R5, -R173 ;  /* 0x000000054a047223 */ /* 0x000fe200000108ad */
[C---:B------:R-:W-:Y:S01]  /*4260*/  FFMA.FTZ R46, -R3.reuse, R44, -RZ ;  /* 0x0000002c032e7223 */ /* 0x040fe200000109ff */
[----:B------:R-:W-:Y:S01]  /*4270*/  SHFL.DOWN PT, R177, R163, 0x1, 0x1f ;  /* 0x08201f00a3b17f89 */ /* 0x000fe200000e0000 */
[----:B0-----:R-:W-:Y:S01]  /*4280*/  FFMA.FTZ R178, -R2, R172, R45 ;  /* 0x000000ac02b27223 */ /* 0x001fe2000001012d */
[C---:B------:R-:W-:Y:S01]  /*4290*/  FMUL.FTZ R44, R142.reuse, R43 ;  /* 0x0000002b8e2c7220 */ /* 0x040fe20000410000 */
[----:B------:R-:W-:Y:S01]  /*42a0*/  FMUL.FTZ R47, R3, R4 ;  /* 0x00000004032f7220 */ /* 0x000fe20000410000 */
[----:B-1----:R-:W0:Y:S01]  /*42b0*/  SHFL.IDX PT, R45, R10, RZ, 0x1f ;  /* 0x00001fff0a2d7589 */ /* 0x002e2200000e0000 */
[-C--:B------:R-:W-:Y:S01]  /*42c0*/  FMUL.FTZ R4, R142, R42.reuse ;  /* 0x0000002a8e047220 */ /* 0x080fe20000410000 */
[----:B------:R-:W-:Y:S01]  /*42d0*/  FFMA.FTZ R176, R2, R175, R171 ;  /* 0x000000af02b07223 */ /* 0x000fe200000100ab */
[-C--:B------:R-:W-:Y:S01]  /*42e0*/  FFMA.FTZ R3, R141, R42.reuse, R44 ;  /* 0x0000002a8d037223 */ /* 0x080fe2000001002c */
[----:B------:R-:W1:Y:S01]  /*42f0*/  SHFL.IDX PT, R174, R11, RZ, 0x1f ;  /* 0x00001fff0bae7589 */ /* 0x000e6200000e0000 */
[-C--:B------:R-:W-:Y:S01]  /*4300*/  FMUL.FTZ R171, R75, R42.reuse ;  /* 0x0000002a4bab7220 */ /* 0x080fe20000410000 */
[C---:B------:R-:W-:Y:S01]  /*4310*/  FMUL.FTZ R44, R74.reuse, R42 ;  /* 0x0000002a4a2c7220 */ /* 0x040fe20000410000 */
[-C--:B------:R-:W-:Y:S01]  /*4320*/  FFMA.FTZ R4, R141, R43.reuse, -R4 ;  /* 0x0000002b8d047223 */ /* 0x080fe20000010804 */
[----:B------:R-:W3:Y:S01]  /*4330*/  SHFL.DOWN PT, R180, R160, 0x1, 0x1f ;  /* 0x08201f00a0b47f89 */ /* 0x000ee200000e0000 */
[-C--:B------:R-:W-:Y:S01]  /*4340*/  FFMA.FTZ R171, R74, R43.reuse, -R171 ;  /* 0x0000002b4aab7223 */ /* 0x080fe200000108ab */
[----:B------:R-:W-:Y:S01]  /*4350*/  FFMA.FTZ R173, R75, R43, R44 ;  /* 0x0000002b4bad7223 */ /* 0x000fe2000001002c */
[----:B------:R-:W-:Y:S01]  /*4360*/  FADD.FTZ R3, RZ, R3 ;  /* 0x00000003ff037221 */ /* 0x000fe20000010000 */
[----:B------:R-:W5:Y:S01]  /*4370*/  SHFL.DOWN PT, R182, R161, 0x1, 0x1f ;  /* 0x08201f00a1b67f89 */ /* 0x000f6200000e0000 */
[----:B------:R-:W-:Y:S01]  /*4380*/  FADD.FTZ R4, R117, R4 ;  /* 0x0000000475047221 */ /* 0x000fe20000010000 */
[C---:B------:R-:W-:Y:S01]  /*4390*/  FMUL.FTZ R172, R2.reuse, R171 ;  /* 0x000000ab02ac7220 */ /* 0x040fe20000410000 */
[----:B------:R-:W-:Y:S01]  /*43a0*/  FFMA.FTZ R171, -R2, R173, -RZ ;  /* 0x000000ad02ab7223 */ /* 0x000fe200000109ff */
[----:B------:R-:W2:Y:S01]  /*43b0*/  SHFL.DOWN PT, R179, R79, 0x1, 0x1f ;  /* 0x08201f004fb37f89 */ /* 0x000ea200000e0000 */
[CC--:B------:R-:W-:Y:S01]  /*43c0*/  FMUL.FTZ R175, R37.reuse, R3.reuse ;  /* 0x0000000325af7220 */ /* 0x0c0fe20000410000 */
[-C--:B------:R-:W-:Y:S01]  /*43d0*/  FMUL.FTZ R2, R37, R4.reuse ;  /* 0x0000000425027220 */ /* 0x080fe20000410000 */
[CC--:B------:R-:W-:Y:S01]  /*43e0*/  FMUL.FTZ R173, R75.reuse, R3.reuse ;  /* 0x000000034bad7220 */ /* 0x0c0fe20000410000 */
[-C--:B------:R-:W-:Y:S01]  /*43f0*/  FMUL.FTZ R44, R74, R3.reuse ;  /* 0x000000034a2c7220 */ /* 0x080fe20000410000 */
[CC--:B------:R-:W-:Y:S01]  /*4400*/  FFMA.FTZ R175, R36.reuse, R4.reuse, -R175 ;  /* 0x0000000424af7223 */ /* 0x0c0fe200000108af */
[----:B------:R-:W-:Y:S01]  /*4410*/  FFMA.FTZ R37, R36, R3, R2 ;  /* 0x0000000324257223 */ /* 0x000fe20000010002 */
[-C--:B------:R-:W-:Y:S01]  /*4420*/  FFMA.FTZ R36, R74, R4.reuse, -R173 ;  /* 0x000000044a247223 */ /* 0x080fe200000108ad */
[----:B------:R-:W-:Y:S01]  /*4430*/  FFMA.FTZ R2, R75, R4, R44 ;  /* 0x000000044b027223 */ /* 0x000fe2000001002c */
[C---:B------:R-:W-:Y:S01]  /*4440*/  FFMA.FTZ R181, R147.reuse, R175, R176 ;  /* 0x000000af93b57223 */ /* 0x040fe200000100b0 */
[----:B------:R-:W-:Y:S01]  /*4450*/  FFMA.FTZ R178, -R147, R37, R178 ;  /* 0x0000002593b27223 */ /* 0x000fe200000101b2 */
[-C--:B0-----:R-:W-:Y:S01]  /*4460*/  @P1 FMUL.FTZ R37, R177, R45.reuse ;  /* 0x0000002db1251220 */ /* 0x081fe20000410000 */
[----:B------:R-:W-:Y:S01]  /*4470*/  FMUL.FTZ R173, R147, R36 ;  /* 0x0000002493ad7220 */ /* 0x000fe20000410000 */
[----:B-1----:R-:W-:Y:S01]  /*4480*/  @P1 FMUL.FTZ R36, R177, R174 ;  /* 0x000000aeb1241220 */ /* 0x002fe20000410000 */
[----:B------:R-:W-:Y:S01]  /*4490*/  FFMA.FTZ R147, -R147, R2, -RZ ;  /* 0x0000000293937223 */ /* 0x000fe200000109ff */
[----:B------:R-:W-:Y:S01]  /*44a0*/  FMUL.FTZ R2, R144, R4 ;  /* 0x0000000490027220 */ /* 0x000fe20000410000 */
[C---:B---3--:R-:W-:Y:S01]  /*44b0*/  @P1 FFMA.FTZ R37, R180.reuse, R174, R37 ;  /* 0x000000aeb4251223 */ /* 0x048fe20000010025 */
[----:B------:R-:W-:Y:S01]  /*44c0*/  @P1 FFMA.FTZ R36, R180, R45, -R36 ;  /* 0x0000002db4241223 */ /* 0x000fe20000010824 */
[-C--:B------:R-:W-:Y:S01]  /*44d0*/  FMUL.FTZ R175, R144, R3.reuse ;  /* 0x0000000390af7220 */ /* 0x080fe20000410000 */
[C---:B------:R-:W-:Y:S01]  /*44e0*/  FFMA.FTZ R2, R143.reuse, R3, R2 ;  /* 0x000000038f027223 */ /* 0x040fe20000010002 */
[----:B-----5:R-:W-:Y:S01]  /*44f0*/  @P1 FADD.FTZ R174, R182, R37 ;  /* 0x00000025b6ae1221 */ /* 0x020fe20000010000 */
[----:B----4-:R-:W0:Y:S01]  /*4500*/  SHFL.IDX PT, R163, R163, RZ, 0x1f ;  /* 0x00001fffa3a37589 */ /* 0x010e2200000e0000 */
[----:B------:R-:W-:Y:S01]  /*4510*/  FFMA.FTZ R176, R143, R4, -R175 ;  /* 0x000000048fb07223 */ /* 0x000fe200000108af */
[----:B------:R-:W-:Y:S01]  /*4520*/  FADD.FTZ R2, RZ, R2 ;  /* 0x00000002ff027221 */ /* 0x000fe20000010000 */
[----:B--2---:R-:W-:Y:S01]  /*4530*/  @P1 FADD.FTZ R45, R179, R36 ;  /* 0x00000024b32d1221 */ /* 0x004fe20000010000 */
[CC--:B------:R-:W-:Y:S01]  /*4540*/  FMUL.FTZ R44, R174.reuse, -R77.reuse ;  /* 0x8000004dae2c7220 */ /* 0x0c0fe20000410000 */
[----:B------:R-:W-:Y:S01]  /*4550*/  FADD.FTZ R36, R115, R176 ;  /* 0x000000b073247221 */ /* 0x000fe20000010000 */
[----:B------:R-:W-:Y:S01]  /*4560*/  FMUL.FTZ R37, R39, R2 ;  /* 0x0000000227257220 */ /* 0x000fe20000410000 */
[C---:B------:R-:W-:Y:S01]  /*4570*/  FMUL.FTZ R77, R45.reuse, -R77 ;  /* 0x8000004d2d4d7220 */ /* 0x040fe20000410000 */
[----:B------:R-:W-:Y:S01]  /*4580*/  FFMA.FTZ R45, R45, R76, -R44 ;  /* 0x0000004c2d2d7223 */ /* 0x000fe2000001082c */
[----:B------:R-:W-:Y:S01]  /*4590*/  FMUL.FTZ R175, R39, R36 ;  /* 0x0000002427af7220 */ /* 0x000fe20000410000 */
[----:B------:R-:W1:Y:S01]  /*45a0*/  SHFL.IDX PT, R160, R160, RZ, 0x1f ;  /* 0x00001fffa0a07589 */ /* 0x000e6200000e0000 */
[----:B------:R-:W-:Y:S01]  /*45b0*/  FFMA.FTZ R76, R174, R76, R77 ;  /* 0x0000004cae4c7223 */ /* 0x000fe2000001004d */
[C---:B------:R-:W-:Y:S01]  /*45c0*/  FFMA.FTZ R39, R38.reuse, R36, -R37 ;  /* 0x0000002426277223 */ /* 0x040fe20000010825 */
[-C--:B------:R-:W-:Y:S01]  /*45d0*/  FFMA.FTZ R175, R38, R2.reuse, R175 ;  /* 0x0000000226af7223 */ /* 0x080fe200000100af */
[----:B------:R-:W-:Y:S01]  /*45e0*/  FADD.FTZ R148, R148, R45 ;  /* 0x0000002d94947221 */ /* 0x000fe20000010000 */
[----:B------:R-:W-:Y:S01]  /*45f0*/  FADD.FTZ R145, -R145, R76 ;  /* 0x0000004c91917221 */ /* 0x000fe20000010100 */
[CC--:B------:R-:W-:Y:S01]  /*4600*/  FMUL.FTZ R37, R75.reuse, R2.reuse ;  /* 0x000000024b257220 */ /* 0x0c0fe20000410000 */
[----:B------:R-:W-:Y:S01]  /*4610*/  FMUL.FTZ R44, R74, R2 ;  /* 0x000000024a2c7220 */ /* 0x000fe20000410000 */
[----:B------:R-:W2:Y:S01]  /*4620*/  SHFL.IDX PT, R79, R79, RZ, 0x1f ;  /* 0x00001fff4f4f7589 */ /* 0x000ea200000e0000 */
[CC--:B------:R-:W-:Y:S01]  /*4630*/  FMUL.FTZ R38, R144.reuse, -R145.reuse ;  /* 0x8000009190267220 */ /* 0x0c0fe20000410000 */
[----:B------:R-:W-:Y:S01]  /*4640*/  FMUL.FTZ R144, R144, -R148 ;  /* 0x8000009490907220 */ /* 0x000fe20000410000 */
[-C--:B------:R-:W-:Y:S01]  /*4650*/  FFMA.FTZ R45, R74, R36.reuse, -R37 ;  /* 0x000000244a2d7223 */ /* 0x080fe20000010825 */
[----:B------:R-:W-:Y:S01]  /*4660*/  FFMA.FTZ R75, R75, R36, R44 ;  /* 0x000000244b4b7223 */ /* 0x000fe2000001002c */
[C---:B------:R-:W-:Y:S01]  /*4670*/  FFMA.FTZ R38, R143.reuse, R148, -R38 ;  /* 0x000000948f267223 */ /* 0x040fe20000010826 */
[----:B------:R-:W-:Y:S01]  /*4680*/  FFMA.FTZ R37, R143, R145, R144 ;  /* 0x000000918f257223 */ /* 0x000fe20000010090 */
[C---:B------:R-:W-:Y:S01]  /*4690*/  FMUL.FTZ R44, R0.reuse, R39 ;  /* 0x00000027002c7220 */ /* 0x040fe20000410000 */
[----:B------:R-:W-:Y:S01]  /*46a0*/  FMUL.FTZ R77, R0, R45 ;  /* 0x0000002d004d7220 */ /* 0x000fe20000410000 */
[----:B------:R-:W-:Y:S01]  /*46b0*/  FADD.FTZ R149, R149, R38 ;  /* 0x0000002695957221 */ /* 0x000fe20000010000 */
[----:B------:R-:W-:Y:S01]  /*46c0*/  FADD.FTZ R37, -R146, R37 ;  /* 0x0000002592257221 */ /* 0x000fe20000010100 */
[----:B0-----:R-:W-:Y:S01]  /*46d0*/  FMUL.FTZ R39, R163, R11 ;  /* 0x0000000ba3277220 */ /* 0x001fe20000410000 */
[----:B------:R-:W-:Y:S01]  /*46e0*/  FMUL.FTZ R175, R0, R175 ;  /* 0x000000af00af7220 */ /* 0x000fe20000410000 */
[C---:B------:R-:W-:Y:S01]  /*46f0*/  FMUL.FTZ R38, R142.reuse, -R149 ;  /* 0x800000958e267220 */ /* 0x040fe20000410000 */
[----:B------:R-:W-:Y:S01]  /*4700*/  FMUL.FTZ R142, R142, -R37 ;  /* 0x800000258e8e7220 */ /* 0x000fe20000410000 */
[----:B------:R-:W-:Y:S01]  /*4710*/  FFMA.FTZ R143, -R0, R75, -RZ ;  /* 0x0000004b008f7223 */ /* 0x000fe200000109ff */
[----:B------:R-:W0:Y:S01]  /*4720*/  SHFL.IDX PT, R161, R161, RZ, 0x1f ;  /* 0x00001fffa1a17589 */ /* 0x000e2200000e0000 */
[----:B------:R-:W-:Y:S01]  /*4730*/  FFMA.FTZ R45, R141, R37, R38 ;  /* 0x000000258d2d7223 */ /* 0x000fe20000010026 */
[----:B------:R-:W-:Y:S01]  /*4740*/  FADD.FTZ R0, R181, R44 ;  /* 0x0000002cb5007221 */ /* 0x000fe20000010000 */
[----:B------:R-:W-:Y:S01]  /*4750*/  FFMA.FTZ R142, R141, R149, -R142 ;  /* 0x000000958d8e7223 */ /* 0x000fe2000001088e */
[-C--:B------:R-:W-:Y:S01]  /*4760*/  FMUL.FTZ R38, R163, R10.reuse ;  /* 0x0000000aa3267220 */ /* 0x080fe20000410000 */
[----:B-1----:R-:W-:Y:S01]  /*4770*/  FFMA.FTZ R44, R160, R10, -R39 ;  /* 0x0000000aa02c7223 */ /* 0x002fe20000010827 */
[----:B------:R-:W-:Y:S01]  /*4780*/  FADD.FTZ R39, -R150, R45 ;  /* 0x0000002d96277221 */ /* 0x000fe20000010100 */
[----:B------:R-:W-:Y:S01]  /*4790*/  ISETP.NE.AND P0, PT, R92, RZ, PT ;  /* 0x000000ff5c00720c */ /* 0x000fe20003f05270 */
[----:B------:R-:W-:Y:S01]  /*47a0*/  FADD.FTZ R151, R151, R142 ;  /* 0x0000008e97977221 */ /* 0x000fe20000010000 */
[----:B------:R-:W-:Y:S01]  /*47b0*/  FFMA.FTZ R74, R160, R11, R38 ;  /* 0x0000000ba04a7223 */ /* 0x000fe20000010026 */
[C---:B------:R-:W-:Y:S01]  /*47c0*/  FMUL.FTZ R45, R140.reuse, -R39 ;  /* 0x800000278c2d7220 */ /* 0x040fe20000410000 */
[C---:B------:R-:W-:Y:S01]  /*47d0*/  FMUL.FTZ R11, R163.reuse, R9 ;  /* 0x00000009a30b7220 */ /* 0x040fe20000410000 */
[----:B------:R-:W-:Y:S01]  /*47e0*/  P2R R10, PR, RZ, 0x1 ;  /* 0x00000001ff0a7803 */ /* 0x000fe20000000000 */
[-C--:B------:R-:W-:Y:S01]  /*47f0*/  FMUL.FTZ R140, R140, -R151.reuse ;  /* 0x800000978c8c7220 */ /* 0x080fe20000410000 */
[-C--:B------:R-:W-:Y:S01]  /*4800*/  FMUL.FTZ R10, R163, R8.reuse ;  /* 0x00000008a30a7220 */ /* 0x080fe20000410000 */
[----:B------:R-:W-:Y:S01]  /*4810*/  FFMA.FTZ R45, R138, R151, -R45 ;  /* 0x000000978a2d7223 */ /* 0x000fe2000001082d */
[----:B------:R-:W-:Y:S01]  /*4820*/  FFMA.FTZ R8, R160, R8, -R11 ;  /* 0x00000008a0087223 */ /* 0x000fe2000001080b */
[----:B------:R-:W-:Y:S01]  /*4830*/  SHF.L.U32 R11, R92, 0x4, RZ ;  /* 0x000000045c0b7819 */ /* 0x000fe200000006ff */
[----:B------:R-:W-:Y:S01]  /*4840*/  FFMA.FTZ R38, R138, R39, R140 ;  /* 0x000000278a267223 */ /* 0x000fe2000001008c */
[----:B------:R-:W-:Y:S01]  /*4850*/  FADD.FTZ R128, R128, R45 ;  /* 0x0000002d80807221 */ /* 0x000fe20000010000 */
[----:B------:R-:W-:Y:S01]  /*4860*/  FFMA.FTZ R9, R160, R9, R10 ;  /* 0x00000009a0097223 */ /* 0x000fe2000001000a */
[----:B------:R-:W-:Y:S01]  /*4870*/  LEA.HI.SX32 R45, R11, R11, 0x1b ;  /* 0x0000000b0b2d7211 */ /* 0x000fe200078fdaff */
[----:B------:R-:W-:Y:S01]  /*4880*/  FADD.FTZ R38, -R129, R38 ;  /* 0x0000002681267221 */ /* 0x000fe20000010100 */
[----:B--2---:R-:W-:Y:S01]  /*4890*/  FADD.FTZ R10, R79, R44 ;  /* 0x0000002c4f0a7221 */ /* 0x004fe20000010000 */
[----:B0-----:R-:W-:Y:S01]  /*48a0*/  FADD.FTZ R11, R161, R74 ;  /* 0x0000004aa10b7221 */ /* 0x001fe20000010000 */
[----:B------:R-:W-:Y:S01]  /*48b0*/  LEA R79, R45, UR7, 0x2 ;  /* 0x000000072d4f7c11 */ /* 0x000fe2000f8e10ff */
[C---:B------:R-:W-:Y:S01]  /*48c0*/  FMUL.FTZ R45, R137.reuse, -R128 ;  /* 0x80000080892d7220 */ /* 0x040fe20000410000 */
[-C--:B------:R-:W-:Y:S01]  /*48d0*/  FMUL.FTZ R137, R137, -R38.reuse ;  /* 0x8000002689897220 */ /* 0x080fe20000410000 */
[----:B------:R-:W-:Y:S01]  /*48e0*/  @!P0 LEA R76, R124, UR7, 0x4 ;  /* 0x000000077c4c8c11 */ /* 0x000fe2000f8e20ff */
[----:B------:R-:W-:Y:S01]  /*48f0*/  BSSY B0, `(.L_x_16730) ;  /* 0x0000045000007945 */ /* 0x000fe20003800000 */
[C---:B------:R-:W-:Y:S01]  /*4900*/  FFMA.FTZ R74, R136.reuse, R38, R45 ;  /* 0x00000026884a7223 */ /* 0x040fe2000001002d */
[----:B------:R-:W-:Y:S01]  /*4910*/  FFMA.FTZ R45, R136, R128, -R137 ;  /* 0x00000080882d7223 */ /* 0x000fe20000010889 */
[----:B------:R-:W-:Y:S01]  /*4920*/  FADD.FTZ R44, R178, -R175 ;  /* 0x800000afb22c7221 */ /* 0x000fe20000010000 */
[----:B------:R0:W-:Y:S01]  /*4930*/  @!P0 STS.128 [R76+0x25d0], R8 ;  /* 0x0025d0084c008388 */ /* 0x0001e20000000c00 */
[----:B------:R-:W-:Y:S01]  /*4940*/  FADD.FTZ R153, -R153, R74 ;  /* 0x0000004a99997221 */ /* 0x000fe20000010100 */
[----:B------:R-:W-:-:S02]  /*4950*/  FADD.FTZ R45, R154, R45 ;  /* 0x0000002d9a2d7221 */ /* 0x000fc40000010000 */
[----:B------:R1:W-:Y:S01]  /*4960*/  STS [R79+0x84c], R6 ;  /* 0x00084c064f007388 */ /* 0x0003e20000000800 */
[C---:B------:R-:W-:Y:S01]  /*4970*/  FMUL.FTZ R75, R134.reuse, -R153 ;  /* 0x80000099864b7220 */ /* 0x040fe20000410000 */
[-C--:B------:R-:W-:Y:S02]  /*4980*/  FMUL.FTZ R134, R134, -R45.reuse ;  /* 0x8000002d86867220 */ /* 0x080fe40000410000 */
[----:B------:R2:W-:Y:S04]  /*4990*/  STS [R79+0x840], R164 ;  /* 0x000840a44f007388 */ /* 0x0005e80000000800 */
[----:B------:R2:W-:Y:S01]  /*49a0*/  STS [R79+0x844], R166 ;  /* 0x000844a64f007388 */ /* 0x0005e20000000800 */
[C---:B0-----:R-:W-:Y:S01]  /*49b0*/  FFMA.FTZ R8, R132.reuse, R45, -R75 ;  /* 0x0000002d84087223 */ /* 0x041fe2000001084b */
[----:B------:R-:W-:Y:S01]  /*49c0*/  FFMA.FTZ R10, R132, R153, R134 ;  /* 0x00000099840a7223 */ /* 0x000fe20000010086 */
[----:B------:R-:W-:Y:S01]  /*49d0*/  IADD3 R11, -R58, UR26, RZ ;  /* 0x0000001a3a0b7c10 */ /* 0x000fe2000fffe1ff */
[----:B------:R2:W-:Y:S01]  /*49e0*/  STS [R79+0x848], R50 ;  /* 0x000848324f007388 */ /* 0x0005e20000000800 */
[----:B------:R-:W-:Y:S01]  /*49f0*/  FADD.FTZ R8, R157, R8 ;  /* 0x000000089d087221 */ /* 0x000fe20000010000 */
[----:B------:R-:W-:Y:S01]  /*4a00*/  FADD.FTZ R10, -R155, R10 ;  /* 0x0000000a9b0a7221 */ /* 0x000fe20000010100 */
[----:B------:R-:W-:Y:S01]  /*4a10*/  LEA R76, R11, -R92, 0x1 ;  /* 0x8000005c0b4c7211 */ /* 0x000fe200078e08ff */
[----:B------:R2:W-:Y:S01]  /*4a20*/  STS [R79+0x850], R167 ;  /* 0x000850a74f007388 */ /* 0x0005e20000000800 */
[C---:B-1----:R-:W-:Y:S01]  /*4a30*/  FMUL.FTZ R6, R135.reuse, -R8 ;  /* 0x8000000887067220 */ /* 0x042fe20000410000 */
[-C--:B------:R-:W-:Y:S01]  /*4a40*/  FMUL.FTZ R135, R135, -R10.reuse ;  /* 0x8000000a87877220 */ /* 0x080fe20000410000 */
[----:B------:R-:W-:Y:S01]  /*4a50*/  ISETP.GE.AND P0, PT, R76, 0x1, PT ;  /* 0x000000014c00780c */ /* 0x000fe20003f06270 */
[----:B------:R2:W-:Y:S01]  /*4a60*/  STS [R79+0x854], R168 ;  /* 0x000854a84f007388 */ /* 0x0005e20000000800 */
[C---:B------:R-:W-:Y:S01]  /*4a70*/  FFMA.FTZ R9, R133.reuse, R10, R6 ;  /* 0x0000000a85097223 */ /* 0x040fe20000010006 */
[----:B------:R-:W-:-:S02]  /*4a80*/  FFMA.FTZ R6, R133, R8, -R135 ;  /* 0x0000000885067223 */ /* 0x000fc40000010887 */
[----:B------:R2:W-:Y:S01]  /*4a90*/  STS [R79+0x858], R169 ;  /* 0x000858a94f007388 */ /* 0x0005e20000000800 */
[----:B------:R-:W-:Y:S01]  /*4aa0*/  FADD.FTZ R9, -R158, R9 ;  /* 0x000000099e097221 */ /* 0x000fe20000010100 */
[----:B------:R-:W-:Y:S02]  /*4ab0*/  FADD.FTZ R159, R159, R6 ;  /* 0x000000069f9f7221 */ /* 0x000fe40000010000 */
[----:B------:R2:W-:Y:S01]  /*4ac0*/  STS [R79+0x85c], R170 ;  /* 0x00085caa4f007388 */ /* 0x0005e20000000800 */
[C---:B------:R-:W-:Y:S01]  /*4ad0*/  FMUL.FTZ R6, R130.reuse, -R9 ;  /* 0x8000000982067220 */ /* 0x040fe20000410000 */
[-C--:B------:R-:W-:Y:S02]  /*4ae0*/  FMUL.FTZ R130, R130, -R159.reuse ;  /* 0x8000009f82827220 */ /* 0x080fe40000410000 */
[----:B------:R2:W-:Y:S01]  /*4af0*/  STS [R79+0x860], R47 ;  /* 0x0008602f4f007388 */ /* 0x0005e20000000800 */
[C---:B------:R-:W-:Y:S01]  /*4b00*/  FFMA.FTZ R6, R131.reuse, R159, -R6 ;  /* 0x0000009f83067223 */ /* 0x040fe20000010806 */
[----:B------:R-:W-:-:S02]  /*4b10*/  FFMA.FTZ R131, R131, R9, R130 ;  /* 0x0000000983837223 */ /* 0x000fc40000010082 */
        /* <DEDUP_REMOVED lines=10> */
[-C--:B--2---:R-:W-:Y:S01]  /*4bc0*/  IMAD R50, R97, R70.reuse, RZ ;  /* 0x0000004661327224 */ /* 0x084fe200078e02ff */
[----:B------:R-:W-:Y:S01]  /*4bd0*/  LEA R75, R80, 0xfffffe00, 0x9 ;  /* 0xfffffe00504b7811 */ /* 0x000fe200078e48ff */
[C---:B------:R-:W-:Y:S01]  /*4be0*/  IMAD.WIDE.U32 R46, R94.reuse, R70, RZ ;  /* 0x000000465e2e7225 */ /* 0x040fe200078e00ff */
[----:B------:R-:W-:Y:S02]  /*4bf0*/  LEA R11, R11, UR7, 0x2 ;  /* 0x000000070b0b7c11 */ /* 0x000fe4000f8e10ff */
[----:B------:R-:W-:Y:S01]  /*4c00*/  IADD3 R74, P0, R75, R92, RZ ;  /* 0x0000005c4b4a7210 */ /* 0x000fe20007f1e0ff */
[----:B------:R-:W-:Y:S01]  /*4c10*/  IMAD R77, R94, R71, R50 ;  /* 0x000000475e4d7224 */ /* 0x000fe200078e0232 */
[----:B------:R-:W-:Y:S01]  /*4c20*/  SHF.R.U32.HI R50, RZ, 0x1, R73 ;  /* 0x00000001ff327819 */ /* 0x000fe20000011649 */
[----:B------:R-:W-:Y:S01]  /*4c30*/  IMAD R127, R127, UR28, RZ ;  /* 0x0000001c7f7f7c24 */ /* 0x000fe2000f8e02ff */
[----:B------:R-:W0:Y:S01]  /*4c40*/  LDS R11, [R11+0x840] ;  /* 0x000840000b0b7984 */ /* 0x000e220000000800 */
[----:B------:R-:W-:-:S02]  /*4c50*/  LEA.HI.X.SX32 R75, R75, RZ, 0x1, P0 ;  /* 0x000000ff4b4b7211 */ /* 0x000fc400000f0eff */
[----:B------:R-:W-:Y:S01]  /*4c60*/  IADD3 R47, R47, R77, RZ ;  /* 0x0000004d2f2f7210 */ /* 0x000fe20007ffe0ff */
[----:B------:R-:W-:Y:S01]  /*4c70*/  IMAD R50, R50, UR14, RZ ;  /* 0x0000000e32327c24 */ /* 0x000fe2000f8e02ff */
[----:B------:R-:W-:Y:S01]  /*4c80*/  SHF.R.U64 R77, R72, 0x1, R73 ;  /* 0x00000001484d7819 */ /* 0x000fe20000001249 */
[C---:B------:R-:W-:Y:S02]  /*4c90*/  IMAD R127, R124.reuse, UR29, R127 ;  /* 0x0000001d7c7f7c24 */ /* 0x040fe4000f8e027f */
[----:B------:R-:W-:-:S04]  /*4ca0*/  IMAD.WIDE.U32 R74, R124, UR28, R74 ;  /* 0x0000001c7c4a7c25 */ /* 0x000fc8000f8e004a */
[C---:B------:R-:W-:Y:S02]  /*4cb0*/  IMAD R79, R77.reuse, UR15, R50 ;  /* 0x0000000f4d4f7c24 */ /* 0x040fe4000f8e0232 */
[----:B------:R-:W-:-:S05]  /*4cc0*/  IMAD.WIDE.U32 R46, R77, UR14, R46 ;  /* 0x0000000e4d2e7c25 */ /* 0x000fca000f8e002e */
[----:B------:R-:W-:Y:S02]  /*4cd0*/  IADD3 R50, R47, R79, RZ ;  /* 0x0000004f2f327210 */ /* 0x000fe40007ffe0ff */
[C---:B------:R-:W-:Y:S02]  /*4ce0*/  LEA R77, P0, R46.reuse, R68, 0x3 ;  /* 0x000000442e4d7211 */ /* 0x040fe400078018ff */
[----:B------:R-:W-:Y:S02]  /*4cf0*/  IADD3 R47, R75, R127, RZ ;  /* 0x0000007f4b2f7210 */ /* 0x000fe40007ffe0ff */
[----:B------:R-:W-:Y:S02]  /*4d00*/  LEA.HI.X R50, R46, R69, R50, 0x3, P0 ;  /* 0x000000452e327211 */ /* 0x000fe400000f1c32 */
[----:B------:R-:W-:-:S04]  /*4d10*/  LEA R46, P0, R74, R77, 0x2 ;  /* 0x0000004d4a2e7211 */ /* 0x000fc800078010ff */
[----:B------:R-:W-:-:S05]  /*4d20*/  LEA.HI.X R47, R74, R50, R47, 0x2, P0 ;  /* 0x000000324a2f7211 */ /* 0x000fca00000f142f */
[----:B0-----:R0:W-:Y:S04]  /*4d30*/  REDG.E.ADD.F32.FTZ.RN.STRONG.GPU desc[UR12][R46.64], R11 ;  /* 0x0000000b2e0079a6 */ /* 0x0011e8000c10f38c */
.L_x_16731:
[----:B------:R-:W-:Y:S05]  /*4d40*/  BSYNC B0 ;  /* 0x0000000000007941 */ /* 0x000fea0003800000 */
.L_x_16730:
[----:B------:R-:W-:Y:S01]  /*4d50*/  FADD.FTZ R139, R139, R6 ;  /* 0x000000068b8b7221 */ /* 0x000fe20000010000 */
[----:B------:R-:W-:Y:S01]  /*4d60*/  USHF.R.U32.HI UR8, URZ, 0x1, UR31 ;  /* 0x000000013f087899 */ /* 0x000fe2000801161f */
[----:B------:R-:W-:Y:S01]  /*4d70*/  FADD.FTZ R152, -R152, R131 ;  /* 0x0000008398987221 */ /* 0x000fe20000010100 */
[----:B0-2---:R-:W-:Y:S01]  /*4d80*/  FMUL.FTZ R46, R110, R159 ;  /* 0x0000009f6e2e7220 */ /* 0x005fe20000410000 */
[----:B------:R-:W-:Y:S01]  /*4d90*/  USHF.R.U64 UR10, UR30, 0x1, UR31 ;  /* 0x000000011e0a7899 */ /* 0x000fe2000800121f */
[C---:B------:R-:W-:Y:S01]  /*4da0*/  FMUL.FTZ R11, R109.reuse, R139 ;  /* 0x0000008b6d0b7220 */ /* 0x040fe20000410000 */
[----:B------:R-:W-:Y:S01]  /*4db0*/  UIMAD UR11, UR8, UR14, URZ ;  /* 0x0000000e080b72a4 */ /* 0x000fe2000f8e023f */
[----:B------:R-:W-:Y:S01]  /*4dc0*/  FMUL.FTZ R75, R109, R152 ;  /* 0x000000986d4b7220 */ /* 0x000fe20000410000 */
[----:B------:R-:W-:Y:S01]  /*4dd0*/  FADD.FTZ R47, -R122, R162 ;  /* 0x000000a27a2f7221 */ /* 0x000fe20000010100 */
[----:B------:R-:W-:Y:S01]  /*4de0*/  FMUL.FTZ R50, R110, R9 ;  /* 0x000000096e327220 */ /* 0x000fe20000410000 */
[----:B------:R-:W-:Y:S01]  /*4df0*/  FMUL.FTZ R74, R48, R46 ;  /* 0x0000002e304a7220 */ /* 0x000fe20000410000 */
[----:B------:R-:W-:Y:S01]  /*4e00*/  FADD.FTZ R156, -R123, R156 ;  /* 0x0000009c7b9c7221 */ /* 0x000fe20000010100 */
[----:B------:R-:W-:Y:S01]  /*4e10*/  UIMAD.WIDE.U32 UR8, UR10, UR14, URZ ;  /* 0x0000000e0a0872a5 */ /* 0x000fe2000f8e003f */
[C---:B------:R-:W-:Y:S01]  /*4e20*/  FMUL.FTZ R6, R78.reuse, R75 ;  /* 0x0000004b4e067220 */ /* 0x040fe20000410000 */
[----:B------:R-:W-:Y:S01]  /*4e30*/  UIMAD UR11, UR15, UR10, UR11 ;  /* 0x0000000a0f0b72a4 */ /* 0x000fe2000f8e020b */
[----:B------:R-:W-:Y:S01]  /*4e40*/  FMUL.FTZ R77, R78, R11 ;  /* 0x0000000b4e4d7220 */ /* 0x000fe20000410000 */
[-C--:B------:R-:W-:Y:S01]  /*4e50*/  FFMA.FTZ R74, R47, R50.reuse, -R74 ;  /* 0x000000322f4a7223 */ /* 0x080fe2000001084a */
[----:B------:R-:W-:Y:S01]  /*4e60*/  FMUL.FTZ R79, R48, R50 ;  /* 0x00000032304f7220 */ /* 0x000fe20000410000 */
[----:B------:R-:W-:Y:S01]  /*4e70*/  IMAD R50, R97, R70, RZ ;  /* 0x0000004661327224 */ /* 0x000fe200078e02ff */
[----:B------:R-:W-:Y:S01]  /*4e80*/  UIADD3 UR9, UR11, UR9, URZ ;  /* 0x000000090b097290 */ /* 0x000fe2000fffe03f */
[----:B------:R-:W-:Y:S01]  /*4e90*/  FFMA.FTZ R6, R11, R156, R6 ;  /* 0x0000009c0b067223 */ /* 0x000fe20000010006 */
[----:B------:R-:W-:Y:S01]  /*4ea0*/  FFMA.FTZ R77, R156, R75, -R77 ;  /* 0x0000004b9c4d7223 */ /* 0x000fe2000001084d */
[----:B------:R-:W-:Y:S01]  /*4eb0*/  FMUL.FTZ R132, R111, R10 ;  /* 0x0000000a6f847220 */ /* 0x000fe20000410000 */
[----:B------:R-:W-:-:S02]  /*4ec0*/  IMAD R135, R94, R71, R50 ;  /* 0x000000475e877224 */ /* 0x000fc400078e0232 */
[----:B------:R-:W-:Y:S01]  /*4ed0*/  FADD.FTZ R75, -R121, R7 ;  /* 0x00000007794b7221 */ /* 0x000fe20000010100 */
[----:B------:R-:W-:Y:S01]  /*4ee0*/  FFMA.FTZ R79, R46, R47, R79 ;  /* 0x0000002f2e4f7223 */ /* 0x000fe2000001004f */
[----:B------:R-:W-:Y:S01]  /*4ef0*/  FADD.FTZ R6, RZ, R6 ;  /* 0x00000006ff067221 */ /* 0x000fe20000010000 */
[----:B------:R-:W-:Y:S01]  /*4f00*/  FMUL.FTZ R50, R111, R8 ;  /* 0x000000086f327220 */ /* 0x000fe20000410000 */
[----:B------:R-:W-:Y:S01]  /*4f10*/  FMUL.FTZ R7, R49, R132 ;  /* 0x0000008431077220 */ /* 0x000fe20000410000 */
[----:B------:R-:W-:Y:S01]  /*4f20*/  FADD.FTZ R77, RZ, R77 ;  /* 0x0000004dff4d7221 */ /* 0x000fe20000010000 */
[----:B------:R-:W-:-:S04]  /*4f30*/  IMAD.WIDE.U32 R130, R94, R70, UR8 ;  /* 0x000000085e827e25 */ /* 0x000fc8000f8e0046 */
[----:B------:R-:W-:Y:S01]  /*4f40*/  FADD.FTZ R6, R6, R79 ;  /* 0x0000004f06067221 */ /* 0x000fe20000010000 */
[----:B------:R-:W-:Y:S01]  /*4f50*/  FMUL.FTZ R134, R49, R50 ;  /* 0x0000003231867220 */ /* 0x000fe20000410000 */
[----:B------:R-:W-:Y:S01]  /*4f60*/  FFMA.FTZ R7, R50, R75, R7 ;  /* 0x0000004b32077223 */ /* 0x000fe20000010007 */
[----:B------:R-:W-:Y:S01]  /*4f70*/  FADD.FTZ R77, R77, R74 ;  /* 0x0000004a4d4d7221 */ /* 0x000fe20000010000 */
[----:B------:R-:W-:Y:S01]  /*4f80*/  FMUL.FTZ R74, R112, R45 ;  /* 0x0000002d704a7220 */ /* 0x000fe20000410000 */
[----:B------:R-:W-:Y:S01]  /*4f90*/  IADD3 R135, R135, R131, RZ ;  /* 0x0000008387877210 */ /* 0x000fe20007ffe0ff */
[----:B------:R-:W-:Y:S01]  /*4fa0*/  FFMA.FTZ R134, R75, R132, -R134 ;  /* 0x000000844b867223 */ /* 0x000fe20000010886 */
[----:B------:R-:W-:Y:S01]  /*4fb0*/  LEA R133, P0, R130, R68, 0x3 ;  /* 0x0000004482857211 */ /* 0x000fe200078018ff */
[----:B------:R-:W-:Y:S01]  /*4fc0*/  FADD.FTZ R127, R6, R7 ;  /* 0x00000007067f7221 */ /* 0x000fe20000010000 */
[----:B------:R-:W-:Y:S01]  /*4fd0*/  FADD.FTZ R79, -R120, R51 ;  /* 0x00000033784f7221 */ /* 0x000fe20000010100 */
[----:B------:R-:W-:Y:S01]  /*4fe0*/  FMUL.FTZ R51, R113, R128 ;  /* 0x0000008071337220 */ /* 0x000fe20000410000 */
[----:B------:R-:W-:Y:S01]  /*4ff0*/  FMUL.FTZ R6, R112, R153 ;  /* 0x0000009970067220 */ /* 0x000fe20000410000 */
[----:B------:R-:W-:Y:S01]  /*5000*/  FMUL.FTZ R132, R40, R74 ;  /* 0x0000004a28847220 */ /* 0x000fe20000410000 */
[----:B------:R-:W-:Y:S01]  /*5010*/  LEA.HI.X R135, R130, R69, R135, 0x3, P0 ;  /* 0x0000004582877211 */ /* 0x000fe200000f1c87 */
[----:B------:R-:W-:Y:S01]  /*5020*/  FADD.FTZ R130, -R119, R5 ;  /* 0x0000000577827221 */ /* 0x000fe20000010100 */
[----:B------:R-:W-:Y:S01]  /*5030*/  FMUL.FTZ R7, R113, R38 ;  /* 0x0000002671077220 */ /* 0x000fe20000410000 */
[----:B------:R-:W-:Y:S01]  /*5040*/  FMUL.FTZ R129, R41, R51 ;  /* 0x0000003329817220 */ /* 0x000fe20000410000 */
[-C--:B------:R-:W-:Y:S01]  /*5050*/  FFMA.FTZ R136, R79, R6.reuse, -R132 ;  /* 0x000000064f887223 */ /* 0x080fe20000010884 */
[----:B------:R-:W-:Y:S01]  /*5060*/  FMUL.FTZ R5, R40, R6 ;  /* 0x0000000628057220 */ /* 0x000fe20000410000 */
[----:B------:R-:W-:Y:S01]  /*5070*/  IADD3 R131, -R125, UR4, RZ ;  /* 0x000000047d837c10 */ /* 0x000fe2000fffe1ff */
[----:B------:R-:W-:Y:S01]  /*5080*/  FFMA.FTZ R129, R130, R7, -R129 ;  /* 0x0000000782817223 */ /* 0x000fe20000010881 */
[----:B------:R-:W-:Y:S01]  /*5090*/  LEA R6, P0, R92, R133, 0x2 ;  /* 0x000000855c067211 */ /* 0x000fe200078010ff */
[----:B------:R-:W-:Y:S01]  /*50a0*/  FMUL.FTZ R138, R41, R7 ;  /* 0x00000007298a7220 */ /* 0x000fe20000410000 */
[----:B------:R-:W-:Y:S01]  /*50b0*/  FFMA.FTZ R132, R74, R79, R5 ;  /* 0x0000004f4a847223 */ /* 0x000fe20000010005 */
[----:B------:R-:W-:Y:S01]  /*50c0*/  FADD.FTZ R77, R77, R134 ;  /* 0x000000864d4d7221 */ /* 0x000fe20000010000 */
[----:B------:R-:W-:Y:S01]  /*50d0*/  LEA.HI.X R7, R92, R135, RZ, 0x2, P0 ;  /* 0x000000875c077211 */ /* 0x000fe200000f14ff */
[----:B------:R-:W-:-:S02]  /*50e0*/  IMAD R5, R131, -0x200, RZ ;  /* 0xfffffe0083057824 */ /* 0x000fc400078e02ff */
[----:B------:R-:W-:Y:S01]  /*50f0*/  FADD.FTZ R127, R127, R132 ;  /* 0x000000847f7f7221 */ /* 0x000fe20000010000 */
[----:B------:R-:W-:Y:S01]  /*5100*/  FADD.FTZ R136, R77, R136 ;  /* 0x000000884d887221 */ /* 0x000fe20000010000 */
[----:B------:R-:W-:Y:S01]  /*5110*/  FMUL.FTZ R77, R116, R151 ;  /* 0x00000097744d7220 */ /* 0x000fe20000410000 */
[----:B------:R-:W-:-:S04]  /*5120*/  IMAD.WIDE R6, R5, 0x4, R6 ;  /* 0x0000000405067825 */ /* 0x000fc800078e0206 */
[----:B------:R-:W-:Y:S01]  /*5130*/  FMUL.FTZ R5, R116, R39 ;  /* 0x0000002774057220 */ /* 0x000fe20000410000 */
[----:B------:R-:W-:Y:S01]  /*5140*/  FADD.FTZ R132, -R118, R43 ;  /* 0x0000002b76847221 */ /* 0x000fe20000010100 */
[C---:B------:R-:W-:Y:S01]  /*5150*/  FMUL.FTZ R131, R42.reuse, R77 ;  /* 0x0000004d2a837220 */ /* 0x040fe20000410000 */
[----:B------:R-:W-:Y:S01]  /*5160*/  FADD.FTZ R134, -R117, R4 ;  /* 0x0000000475867221 */ /* 0x000fe20000010100 */
[----:B------:R-:W-:Y:S01]  /*5170*/  FFMA.FTZ R138, R51, R130, R138 ;  /* 0x00000082338a7223 */ /* 0x000fe2000001008a */
[----:B------:R-:W-:Y:S01]  /*5180*/  FMUL.FTZ R4, R42, R5 ;  /* 0x000000052a047220 */ /* 0x000fe20000410000 */
[----:B------:R-:W-:Y:S01]  /*5190*/  FMUL.FTZ R43, R114, R149 ;  /* 0x00000095722b7220 */ /* 0x000fe20000410000 */
[----:B------:R-:W-:Y:S01]  /*51a0*/  FADD.FTZ R129, R136, R129 ;  /* 0x0000008188817221 */ /* 0x000fe20000010000 */
[----:B------:R-:W-:Y:S01]  /*51b0*/  FFMA.FTZ R136, R132, R5, -R131 ;  /* 0x0000000584887223 */ /* 0x000fe20000010883 */
[----:B------:R-:W-:Y:S01]  /*51c0*/  USHF.L.U64.HI UR9, UR5, 0x2, UR6 ;  /* 0x0000000205097899 */ /* 0x000fe20008010206 */
[----:B------:R-:W-:Y:S01]  /*51d0*/  FADD.FTZ R127, R127, R138 ;  /* 0x0000008a7f7f7221 */ /* 0x000fe20000010000 */
[----:B------:R-:W-:Y:S01]  /*51e0*/  FFMA.FTZ R4, R77, R132, R4 ;  /* 0x000000844d047223 */ /* 0x000fe20000010004 */
[----:B------:R-:W-:Y:S01]  /*51f0*/  FMUL.FTZ R131, R114, R37 ;  /* 0x0000002572837220 */ /* 0x000fe20000410000 */
[----:B------:R-:W-:Y:S01]  /*5200*/  FMUL.FTZ R5, R3, R43 ;  /* 0x0000002b03057220 */ /* 0x000fe20000410000 */
[----:B------:R-:W-:Y:S01]  /*5210*/  FADD.FTZ R136, R129, R136 ;  /* 0x0000008881887221 */ /* 0x000fe20000010000 */
[----:B------:R-:W-:Y:S01]  /*5220*/  USHF.L.U32 UR8, UR5, 0x2, URZ ;  /* 0x0000000205087899 */ /* 0x000fe2000800063f */
[----:B------:R-:W-:Y:S01]  /*5230*/  FADD.FTZ R129, R127, R4 ;  /* 0x000000047f817221 */ /* 0x000fe20000010000 */
[----:B------:R-:W-:Y:S01]  /*5240*/  FFMA.FTZ R5, R134, R131, -R5 ;  /* 0x0000008386057223 */ /* 0x000fe20000010805 */
[----:B------:R-:W-:Y:S01]  /*5250*/  IMAD R4, R66, UR9, RZ ;  /* 0x0000000942047c24 */ /* 0x000fe2000f8e02ff */
[----:B------:R-:W-:Y:S01]  /*5260*/  IADD3 R135, R92, 0x20, RZ ;  /* 0x000000205c877810 */ /* 0x000fe20007ffe0ff */
[----:B------:R-:W-:Y:S01]  /*5270*/  FMUL.FTZ R127, R126, R148 ;  /* 0x000000947e7f7220 */ /* 0x000fe20000410000 */
[----:B------:R-:W-:Y:S01]  /*5280*/  FADD.FTZ R136, R136, R5 ;  /* 0x0000000588887221 */ /* 0x000fe20000010000 */
[----:B------:R-:W-:Y:S01]  /*5290*/  IMAD R137, R67, UR8, R4 ;  /* 0x0000000843897c24 */ /* 0x000fe2000f8e0204 */
[----:B------:R-:W-:Y:S01]  /*52a0*/  LEA.HI.SX32 R135, R135, R92, 0x1b ;  /* 0x0000005c87877211 */ /* 0x000fe200078fdaff */
[----:B------:R-:W-:-:S04]  /*52b0*/  IMAD.WIDE.U32 R4, R66, UR8, R6 ;  /* 0x0000000842047c25 */ /* 0x000fc8000f8e0006 */
[----:B------:R-:W-:Y:S01]  /*52c0*/  FMUL.FTZ R6, R3, R131 ;  /* 0x0000008303067220 */ /* 0x000fe20000410000 */
[----:B------:R-:W-:Y:S01]  /*52d0*/  ISETP.GE.AND P0, PT, R76, 0x21, PT ;  /* 0x000000214c00780c */ /* 0x000fe20003f06270 */
[----:B------:R-:W-:Y:S01]  /*52e0*/  FMUL.FTZ R7, R126, R145 ;  /* 0x000000917e077220 */ /* 0x000fe20000410000 */
[----:B------:R-:W-:Y:S01]  /*52f0*/  LEA R135, R135, UR7, 0x2 ;  /* 0x0000000787877c11 */ /* 0x000fe2000f8e10ff */
[----:B------:R-:W-:Y:S01]  /*5300*/  FFMA.FTZ R6, R43, R134, R6 ;  /* 0x000000862b067223 */ /* 0x000fe20000010006 */
[----:B------:R-:W-:Y:S01]  /*5310*/  FADD.FTZ R36, -R115, R36 ;  /* 0x0000002473247221 */ /* 0x000fe20000010100 */
[----:B------:R-:W-:Y:S01]  /*5320*/  FMUL.FTZ R133, R2, R127 ;  /* 0x0000007f02857220 */ /* 0x000fe20000410000 */
[----:B------:R-:W-:Y:S01]  /*5330*/  BSSY B0, `(.L_x_16732) ;  /* 0x000000a000007945 */ /* 0x000fe20003800000 */
[----:B------:R-:W-:Y:S01]  /*5340*/  FADD.FTZ R138, R129, R6 ;  /* 0x00000006818a7221 */ /* 0x000fe20000010000 */
[----:B------:R-:W-:Y:S01]  /*5350*/  IADD3 R5, R5, R137, RZ ;  /* 0x0000008905057210 */ /* 0x000fe20007ffe0ff */
[----:B------:R0:W1:Y:S01]  /*5360*/  LDS R129, [R135+0x8c0] ;  /* 0x0008c00087817984 */ /* 0x0000620000000800 */
[----:B------:R-:W-:Y:S01]  /*5370*/  FFMA.FTZ R133, R36, R7, -R133 ;  /* 0x0000000724857223 */ /* 0x000fe20000010885 */
[----:B------:R-:W-:-:S03]  /*5380*/  IADD3 R131, R92, 0x40, RZ ;  /* 0x000000405c837810 */ /* 0x000fc60007ffe0ff */
[----:B------:R-:W-:Y:S01]  /*5390*/  FADD.FTZ R136, R136, R133 ;  /* 0x0000008588887221 */ /* 0x000fe20000010000 */
[----:B------:R-:W-:Y:S01]  /*53a0*/  IADD3 R133, R92, 0x60, RZ ;  /* 0x000000605c857810 */ /* 0x000fe20007ffe0ff */
[----:B------:R-:W-:Y:S06]  /*53b0*/  @!P0 BRA `(.L_x_16733) ;  /* 0x0000000000048947 */ /* 0x000fec0003800000 */
[----:B-1----:R2:W-:Y:S02]  /*53c0*/  REDG.E.ADD.F32.FTZ.RN.STRONG.GPU desc[UR12][R4.64+-0x780], R129 ;  /* 0xfff88081040079a6 */ /* 0x0025e4000c10f38c */
.L_x_16733:
[----:B------:R-:W-:Y:S05]  /*53d0*/  BSYNC B0 ;  /* 0x0000000000007941 */ /* 0x000fea0003800000 */
.L_x_16732:
[----:B-12---:R-:W-:Y:S01]  /*53e0*/  IADD3 R129, R92, 0x80, RZ ;  /* 0x000000805c817810 */ /* 0x006fe20007ffe0ff */
[----:B------:R-:W-:Y:S01]  /*53f0*/  BSSY B0, `(.L_x_16734) ;  /* 0x0000011000007945 */ /* 0x000fe20003800000 */
[-C--:B------:R-:W-:Y:S02]  /*5400*/  LEA.HI.SX32 R131, R131, R92.reuse, 0x1b ;  /* 0x0000005c83837211 */ /* 0x080fe400078fdaff */
[-C--:B------:R-:W-:Y:S02]  /*5410*/  LEA.HI.SX32 R6, R129, R92.reuse, 0x1b ;  /* 0x0000005c81067211 */ /* 0x080fe400078fdaff */
        /* <DEDUP_REMOVED lines=14> */
.L_x_16735:
[----:B------:R-:W-:Y:S05]  /*5500*/  BSYNC B0 ;  /* 0x0000000000007941 */ /* 0x000fea0003800000 */
.L_x_16734:
[----:B01----:R0:W1:Y:S01]  /*5510*/  LDS R129, [R133+0x9c0] ;  /* 0x0009c00085817984 */ /* 0x0030620000000800 */
[----:B------:R-:W-:Y:S01]  /*5520*/  BSSY B0, `(.L_x_16736) ;  /* 0x0000006000007945 */ /* 0x000fe20003800000 */
[----:B------:R-:W-:Y:S02]  /*5530*/  IADD3 R131, R92, 0xc0, RZ ;  /* 0x000000c05c837810 */ /* 0x000fe40007ffe0ff */
[----:B------:R-:W-:Y:S02]  /*5540*/  LEA.HI.SX32 R135, R135, R92, 0x1b ;  /* 0x0000005c87877211 */ /* 0x000fe400078fdaff */
[----:B------:R-:W-:Y:S01]  /*5550*/  LEA R6, R6, UR7, 0x2 ;  /* 0x0000000706067c11 */ /* 0x000fe2000f8e10ff */
[----:B------:R-:W-:Y:S06]  /*5560*/  @!P0 BRA `(.L_x_16737) ;  /* 0x0000000000048947 */ /* 0x000fec0003800000 */
[----:B-1----:R2:W-:Y:S02]  /*5570*/  REDG.E.ADD.F32.FTZ.RN.STRONG.GPU desc[UR12][R4.64+-0x680], R129 ;  /* 0xfff98081040079a6 */ /* 0x0025e4000c10f38c */
.L_x_16737:
[----:B------:R-:W-:Y:S05]  /*5580*/  BSYNC B0 ;  /* 0x0000000000007941 */ /* 0x000fea0003800000 */
.L_x_16736:
[----:B-12---:R1:W2:Y:S01]  /*5590*/  LDS R129, [R6+0xa40] ;  /* 0x000a400006817984 */ /* 0x0062a20000000800 */
[----:B------:R-:W-:Y:S01]  /*55a0*/  BSSY B0, `(.L_x_16738) ;  /* 0x0000006000007945 */ /* 0x000fe20003800000 */
[----:B0-----:R-:W-:Y:S02]  /*55b0*/  IADD3 R133, R92, 0xe0, RZ ;  /* 0x000000e05c857810 */ /* 0x001fe40007ffe0ff */
[----:B------:R-:W-:Y:S02]  /*55c0*/  LEA.HI.SX32 R131, R131, R92, 0x1b ;  /* 0x0000005c83837211 */ /* 0x000fe400078fdaff */
[----:B------:R-:W-:Y:S01]  /*55d0*/  LEA R137, R135, UR7, 0x2 ;  /* 0x0000000787897c11 */ /* 0x000fe2000f8e10ff */
[----:B------:R-:W-:Y:S06]  /*55e0*/  @!P1 BRA `(.L_x_16739) ;  /* 0x0000000000049947 */ /* 0x000fec0003800000 */
[----:B--2---:R0:W-:Y:S02]  /*55f0*/  REDG.E.ADD.F32.FTZ.RN.STRONG.GPU desc[UR12][R4.64+-0x600], R129 ;  /* 0xfffa0081040079a6 */ /* 0x0041e4000c10f38c */
.L_x_16739:
[----:B------:R-:W-:Y:S05]  /*5600*/  BSYNC B0 ;  /* 0x0000000000007941 */ /* 0x000fea0003800000 */
.L_x_16738:
[----:B0-2---:R0:W2:Y:S01]  /*5610*/  LDS R129, [R137+0xac0] ;  /* 0x000ac00089817984 */ /* 0x0050a20000000800 */
[----:B------:R-:W-:Y:S01]  /*5620*/  BSSY B0, `(.L_x_16740) ;  /* 0x0000006000007945 */ /* 0x000fe20003800000 */
[----:B------:R-:W-:Y:S02]  /*5630*/  IADD3 R135, R92, 0x100, RZ ;  /* 0x000001005c877810 */ /* 0x000fe40007ffe0ff */
[----:B------:R-:W-:Y:S02]  /*5640*/  LEA.HI.SX32 R133, R133, R92, 0x1b ;  /* 0x0000005c85857211 */ /* 0x000fe400078fdaff */
[----:B------:R-:W-:Y:S01]  /*5650*/  LEA R131, R131, UR7, 0x2 ;  /* 0x0000000783837c11 */ /* 0x000fe2000f8e10ff */
[----:B------:R-:W-:Y:S06]  /*5660*/  @!P2 BRA `(.L_x_16741) ;  /* 0x000000000004a947 */ /* 0x000fec0003800000 */
[----:B--2---:R3:W-:Y:S02]  /*5670*/  REDG.E.ADD.F32.FTZ.RN.STRONG.GPU desc[UR12][R4.64+-0x580], R129 ;  /* 0xfffa8081040079a6 */ /* 0x0047e4000c10f38c */
.L_x_16741:
[----:B------:R-:W-:Y:S05]  /*5680*/  BSYNC B0 ;  /* 0x0000000000007941 */ /* 0x000fea0003800000 */
.L_x_16740:
[----:B--23--:R2:W3:Y:S01]  /*5690*/  LDS R129, [R131+0xb40] ;  /* 0x000b400083817984 */ /* 0x00c4e20000000800 */
[----:B------:R-:W-:Y:S01]  /*56a0*/  BSSY B0, `(.L_x_16742) ;  /* 0x0000005000007945 */ /* 0x000fe20003800000 */
[----:B------:R-:W-:Y:S02]  /*56b0*/  LEA.HI.SX32 R135, R135, R92, 0x1b ;  /* 0x0000005c87877211 */ /* 0x000fe400078fdaff */
[----:B------:R-:W-:Y:S01]  /*56c0*/  LEA R133, R133, UR7, 0x2 ;  /* 0x0000000785857c11 */ /* 0x000fe2000f8e10ff */
[----:B------:R-:W-:Y:S06]  /*56d0*/  @!P3 BRA `(.L_x_16743) ;  /* 0x000000000004b947 */ /* 0x000fec0003800000 */
[----:B---3--:R4:W-:Y:S02]  /*56e0*/  REDG.E.ADD.F32.FTZ.RN.STRONG.GPU desc[UR12][R4.64+-0x500], R129 ;  /* 0xfffb0081040079a6 */ /* 0x0089e4000c10f38c */
.L_x_16743:
[----:B------:R-:W-:Y:S05]  /*56f0*/  BSYNC B0 ;  /* 0x0000000000007941 */ /* 0x000fea0003800000 */
.L_x_16742:
[----:B---34-:R3:W4:Y:S01]  /*5700*/  LDS R129, [R133+0xbc0] ;  /* 0x000bc00085817984 */ /* 0x0187220000000800 */
[----:B------:R-:W-:Y:S01]  /*5710*/  BSSY B0, `(.L_x_16744) ;  /* 0x0000004000007945 */ /* 0x000fe20003800000 */
[----:B------:R-:W-:-:S03]  /*5720*/  LEA R135, R135, UR7, 0x2 ;  /* 0x0000000787877c11 */ /* 0x000fc6000f8e10ff */
[----:B------:R-:W-:Y:S05]  /*5730*/  @!P4 BRA `(.L_x_16745) ;  /* 0x000000000004c947 */ /* 0x000fea0003800000 */
[----:B----4-:R4:W-:Y:S02]  /*5740*/  REDG.E.ADD.F32.FTZ.RN.STRONG.GPU desc[UR12][R4.64+-0x480], R129 ;  /* 0xfffb8081040079a6 */ /* 0x0109e4000c10f38c */
.L_x_16745:
[----:B------:R-:W-:Y:S05]  /*5750*/  BSYNC B0 ;  /* 0x0000000000007941 */ /* 0x000fea0003800000 */
.L_x_16744:
[----:B----4-:R4:W0:Y:S01]  /*5760*/  LDS R129, [R135+0xc40] ;  /* 0x000c400087817984 */ /* 0x0108220000000800 */
[----:B------:R-:W-:Y:S01]  /*5770*/  BSSY B0, `(.L_x_16746) ;  /* 0x0000005000007945 */ /* 0x000fe20003800000 */
[C---:B--2---:R-:W-:Y:S02]  /*5780*/  IADD3 R131, R92.reuse, 0x120, RZ ;  /* 0x000001205c837810 */ /* 0x044fe40007ffe0ff */
[----:B---3--:R-:W-:Y:S01]  /*5790*/  IADD3 R133, R92, 0x140, RZ ;  /* 0x000001405c857810 */ /* 0x008fe20007ffe0ff */
[----:B------:R-:W-:Y:S06]  /*57a0*/  @!P5 BRA `(.L_x_16747) ;  /* 0x000000000004d947 */ /* 0x000fec0003800000 */
[----:B0-----:R2:W-:Y:S02]  /*57b0*/  REDG.E.ADD.F32.FTZ.RN.STRONG.GPU desc[UR12][R4.64+-0x400], R129 ;  /* 0xfffc0081040079a6 */ /* 0x0015e4000c10f38c */
.L_x_16747:
[----:B------:R-:W-:Y:S05]  /*57c0*/  BSYNC B0 ;  /* 0x0000000000007941 */ /* 0x000fea0003800000 */
.L_x_16746:
        /* <DEDUP_REMOVED lines=18> */
.L_x_16749:
[----:B------:R-:W-:Y:S05]  /*58f0*/  BSYNC B0 ;  /* 0x0000000000007941 */ /* 0x000fea0003800000 */
.L_x_16748:
[----:B01----:R0:W1:Y:S01]  /*5900*/  LDS R129, [R133+0xd40] ;  /* 0x000d400085817984 */ /* 0x0030620000000800 */
[----:B------:R-:W-:Y:S01]  /*5910*/  BSSY B0, `(.L_x_16750) ;  /* 0x0000006000007945 */ /* 0x000fe20003800000 */
[----:B------:R-:W-:Y:S02]  /*5920*/  IADD3 R131, R92, 0x1a0, RZ ;  /* 0x000001a05c837810 */ /* 0x000fe40007ffe0ff */
[----:B------:R-:W-:Y:S02]  /*5930*/  LEA.HI.SX32 R135, R135, R92, 0x1b ;  /* 0x0000005c87877211 */ /* 0x000fe400078fdaff */
[----:B------:R-:W-:Y:S01]  /*5940*/  LEA R6, R6, UR7, 0x2 ;  /* 0x0000000706067c11 */ /* 0x000fe2000f8e10ff */
[----:B------:R-:W-:Y:S06]  /*5950*/  @!P0 BRA `(.L_x_16751) ;  /* 0x0000000000048947 */ /* 0x000fec0003800000 */
[----:B-1----:R2:W-:Y:S02]  /*5960*/  REDG.E.ADD.F32.FTZ.RN.STRONG.GPU desc[UR12][R4.64+-0x300], R129 ;  /* 0xfffd0081040079a6 */ /* 0x0025e4000c10f38c */
.L_x_16751:
[----:B------:R-:W-:Y:S05]  /*5970*/  BSYNC B0 ;  /* 0x0000000000007941 */ /* 0x000fea0003800000 */
.L_x_16750:
[----:B-12---:R1:W2:Y:S01]  /*5980*/  LDS R129, [R6+0xdc0] ;  /* 0x000dc00006817984 */ /* 0x0062a20000000800 */
[----:B------:R-:W-:Y:S01]  /*5990*/  BSSY B0, `(.L_x_16752) ;  /* 0x0000006000007945 */ /* 0x000fe20003800000 */
[----:B0-----:R-:W-:Y:S02]  /*59a0*/  IADD3 R133, R92, 0x1c0, RZ ;  /* 0x000001c05c857810 */ /* 0x001fe40007ffe0ff */
[----:B------:R-:W-:Y:S02]  /*59b0*/  LEA.HI.SX32 R131, R131, R92, 0x1b ;  /* 0x0000005c83837211 */ /* 0x000fe400078fdaff */
[----:B------:R-:W-:Y:S01]  /*59c0*/  LEA R76, R135, UR7, 0x2 ;  /* 0x00000007874c7c11 */ /* 0x000fe2000f8e10ff */
[----:B------:R-:W-:Y:S06]  /*59d0*/  @!P1 BRA `(.L_x_16753) ;  /* 0x0000000000049947 */ /* 0x000fec0003800000 */
[----:B--2---:R0:W-:Y:S02]  /*59e0*/  REDG.E.ADD.F32.FTZ.RN.STRONG.GPU desc[UR12][R4.64+-0x280], R129 ;  /* 0xfffd8081040079a6 */ /* 0x0041e4000c10f38c */
.L_x_16753:
[----:B------:R-:W-:Y:S05]  /*59f0*/  BSYNC B0 ;  /* 0x0000000000007941 */ /* 0x000fea0003800000 */
.L_x_16752:
[----:B0-2---:R0:W2:Y:S01]  /*5a00*/  LDS R129, [R76+0xe40] ;  /* 0x000e40004c817984 */ /* 0x0050a20000000800 */
[----:B------:R-:W-:Y:S01]  /*5a10*/  BSSY B0, `(.L_x_16754) ;  /* 0x0000006000007945 */ /* 0x000fe20003800000 */
[----:B------:R-:W-:Y:S02]  /*5a20*/  IADD3 R135, R92, 0x1e0, RZ ;  /* 0x000001e05c877810 */ /* 0x000fe40007ffe0ff */
[----:B------:R-:W-:Y:S02]  /*5a30*/  LEA.HI.SX32 R133, R133, R92, 0x1b ;  /* 0x0000005c85857211 */ /* 0x000fe400078fdaff */
[----:B------:R-:W-:Y:S01]  /*5a40*/  LEA R131, R131, UR7, 0x2 ;  /* 0x0000000783837c11 */ /* 0x000fe2000f8e10ff */
[----:B------:R-:W-:Y:S06]  /*5a50*/  @!P2 BRA `(.L_x_16755) ;  /* 0x000000000004a947 */ /* 0x000fec0003800000 */
[----:B--2---:R3:W-:Y:S02]  /*5a60*/  REDG.E.ADD.F32.FTZ.RN.STRONG.GPU desc[UR12][R4.64+-0x200], R129 ;  /* 0xfffe0081040079a6 */ /* 0x0047e4000c10f38c */
.L_x_16755:
[----:B------:R-:W-:Y:S05]  /*5a70*/  BSYNC B0 ;  /* 0x0000000000007941 */ /* 0x000fea0003800000 */
.L_x_16754:
[----:B--23--:R2:W3:Y:S01]  /*5a80*/  LDS R129, [R131+0xec0] ;  /* 0x000ec00083817984 */ /* 0x00c4e20000000800 */
[----:B------:R-:W-:Y:S01]  /*5a90*/  BSSY B0, `(.L_x_16756) ;  /* 0x0000005000007945 */ /* 0x000fe20003800000 */
[----:B------:R-:W-:Y:S02]  /*5aa0*/  LEA.HI.SX32 R135, R135, R92, 0x1b ;  /* 0x0000005c87877211 */ /* 0x000fe400078fdaff */
[----:B------:R-:W-:Y:S01]  /*5ab0*/  LEA R133, R133, UR7, 0x2 ;  /* 0x0000000785857c11 */ /* 0x000fe2000f8e10ff */
[----:B------:R-:W-:Y:S06]  /*5ac0*/  @!P3 BRA `(.L_x_16757) ;  /* 0x000000000004b947 */ /* 0x000fec0003800000 */
[----:B---3--:R4:W-:Y:S02]  /*5ad0*/  REDG.E.ADD.F32.FTZ.RN.STRONG.GPU desc[UR12][R4.64+-0x180], R129 ;  /* 0xfffe8081040079a6 */ /* 0x0089e4000c10f38c */
.L_x_16757:
[----:B------:R-:W-:Y:S05]  /*5ae0*/  BSYNC B0 ;  /* 0x0000000000007941 */ /* 0x000fea0003800000 */
.L_x_16756:
[----:B-1----:R-:W-:Y:S01]  /*5af0*/  FMUL.FTZ R6, R2, R7 ;  /* 0x0000000702067220 */ /* 0x002fe20000410000 */
[----:B------:R-:W-:Y:S01]  /*5b00*/  BSSY B0, `(.L_x_16758) ;  /* 0x0000005000007945 */ /* 0x000fe20003800000 */
[----:B------:R1:W0:Y:S01]  /*5b10*/  LDS R7, [R133+0xf40] ;  /* 0x000f400085077984 */ /* 0x0002220000000800 */
[----:B------:R-:W-:Y:S02]  /*5b20*/  LEA R135, R135, UR7, 0x2 ;  /* 0x0000000787877c11 */ /* 0x000fe4000f8e10ff */
[----:B------:R-:W-:Y:S05]  /*5b30*/  @!P4 BRA `(.L_x_16759) ;  /* 0x000000000004c947 */ /* 0x000fea0003800000 */
[----:B0-----:R0:W-:Y:S02]  /*5b40*/  REDG.E.ADD.F32.FTZ.RN.STRONG.GPU desc[UR12][R4.64+-0x100], R7 ;  /* 0xffff0007040079a6 */ /* 0x0011e4000c10f38c */
.L_x_16759:
[----:B------:R-:W-:Y:S05]  /*5b50*/  BSYNC B0 ;  /* 0x0000000000007941 */ /* 0x000fea0003800000 */
.L_x_16758:
[----:B0-----:R0:W0:Y:S01]  /*5b60*/  LDS R7, [R135+0xfc0] ;  /* 0x000fc00087077984 */ /* 0x0010220000000800 */
[----:B------:R-:W-:Y:S01]  /*5b70*/  BSSY B0, `(.L_x_16760) ;  /* 0x0000004000007945 */ /* 0x000fe20003800000 */
[----:B---34-:R-:W-:-:S03]  /*5b80*/  FFMA.FTZ R129, R127, R36, R6 ;  /* 0x000000247f817223 */ /* 0x018fc60000010006 */
[----:B------:R-:W-:Y:S05]  /*5b90*/  @!P5 BRA `(.L_x_16761) ;  /* 0x000000000004d947 */ /* 0x000fea0003800000 */
[----:B0-----:R3:W-:Y:S02]  /*5ba0*/  REDG.E.ADD.F32.FTZ.RN.STRONG.GPU desc[UR12][R4.64+-0x80], R7 ;  /* 0xffff8007040079a6 */ /* 0x0017e4000c10f38c */
.L_x_16761:
[----:B------:R-:W-:Y:S05]  /*5bb0*/  BSYNC B0 ;  /* 0x0000000000007941 */ /* 0x000fea0003800000 */
.L_x_16760:
[----:B---3--:R-:W-:Y:S01]  /*5bc0*/  FADD.FTZ R4, R138, R129 ;  /* 0x000000818a047221 */ /* 0x008fe20000010000 */
[----:B------:R-:W3:Y:S01]  /*5bd0*/  SHFL.DOWN PT, R76, R136, 0x1, 0x1f ;  /* 0x08201f00884c7f89 */ /* 0x000ee200000e0000 */
[----:B------:R-:W-:Y:S01]  /*5be0*/  ISETP.GT.AND P0, PT, R165, 0x1e, PT ;  /* 0x0000001ea500780c */ /* 0x000fe20003f04270 */
[----:B------:R-:W-:Y:S01]  /*5bf0*/  BSSY B0, `(.L_x_16762) ;  /* 0x0000086000007945 */ /* 0x000fe20003800000 */
[----:B------:R-:W-:Y:S01]  /*5c00*/  MOV R5, R136 ;  /* 0x0000008800057202 */ /* 0x000fe20000000f00 */
[----:B--2---:R-:W2:Y:S01]  /*5c10*/  SHFL.DOWN PT, R131, R0, 0x1, 0x1f ;  /* 0x08201f0000837f89 */ /* 0x004ea200000e0000 */
[----:B------:R-:W-:Y:S01]  /*5c20*/  MOV R6, R0 ;  /* 0x0000000000067202 */ /* 0x000fe20000000f00 */
[----:B------:R-:W-:Y:S01]  /*5c30*/  FADD.FTZ R35, R127, R35 ;  /* 0x000000237f237221 */ /* 0x000fe20000010000 */
[----:B0-----:R-:W-:Y:S01]  /*5c40*/  MOV R7, R44 ;  /* 0x0000002c00077202 */ /* 0x001fe20000000f00 */
[----:B------:R-:W0:Y:S01]  /*5c50*/  SHFL.DOWN PT, R138, R44, 0x1, 0x1f ;  /* 0x08201f002c8a7f89 */ /* 0x000e2200000e0000 */
        /* <DEDUP_REMOVED lines=20> */
[----:B------:R-:W-:Y:S01]  /*5da0*/  FMUL.FTZ R0, R61, R149 ;  /* 0x000000953d007220 */ /* 0x000fe20000410000 */
[----:B0-----:R-:W-:-:S03]  /*5db0*/  @!P0 FADD.FTZ R6, R6, R131 ;  /* 0x0000008306068221 */ /* 0x001fc60000010000 */
[-C--:B------:R-:W-:Y:S01]  /*5dc0*/  FFMA.FTZ R0, R60, R37.reuse, -R0 ;  /* 0x000000253c007223 */ /* 0x080fe20000010800 */
[----:B------:R-:W-:Y:S01]  /*5dd0*/  FMUL.FTZ R37, R61, R37 ;  /* 0x000000253d257220 */ /* 0x000fe20000410000 */
[----:B---3--:R-:W-:Y:S01]  /*5de0*/  @!P0 FADD.FTZ R7, R7, R44 ;  /* 0x0000002c07078221 */ /* 0x008fe20000010000 */
[----:B-1----:R-:W0:Y:S01]  /*5df0*/  SHFL.DOWN PT, R133, R6, 0x4, 0x1f ;  /* 0x08801f0006857f89 */ /* 0x002e2200000e0000 */
[----:B------:R-:W-:Y:S01]  /*5e00*/  FMUL.FTZ R0, R3, R0 ;  /* 0x0000000003007220 */ /* 0x000fe20000410000 */
[----:B------:R-:W-:Y:S01]  /*5e10*/  FMUL.FTZ R3, R61, R151 ;  /* 0x000000973d037220 */ /* 0x000fe20000410000 */
[----:B----4-:R-:W-:Y:S01]  /*5e20*/  @!P0 FADD.FTZ R4, R4, R129 ;  /* 0x0000008104048221 */ /* 0x010fe20000010000 */
[----:B------:R-:W1:Y:S01]  /*5e30*/  SHFL.DOWN PT, R44, R5, 0x4, 0x1f ;  /* 0x08801f00052c7f89 */ /* 0x000e6200000e0000 */
[----:B------:R-:W-:Y:S01]  /*5e40*/  ISETP.GT.AND P0, PT, R165, 0x1b, PT ;  /* 0x0000001ba500780c */ /* 0x000fe20003f04270 */
[CC--:B------:R-:W-:Y:S02]  /*5e50*/  FMUL.FTZ R129, R61.reuse, R148.reuse ;  /* 0x000000943d817220 */ /* 0x0c0fe40000410000 */
[----:B------:R-:W2:Y:S02]  /*5e60*/  SHFL.DOWN PT, R76, R7, 0x4, 0x1f ;  /* 0x08801f00074c7f89 */ /* 0x000ea400000e0000 */
[-C--:B------:R-:W-:Y:S01]  /*5e70*/  FFMA.FTZ R129, R60, R145.reuse, -R129 ;  /* 0x000000913c817223 */ /* 0x080fe20000010881 */
[C---:B------:R-:W-:Y:S01]  /*5e80*/  FMUL.FTZ R145, R61.reuse, R145 ;  /* 0x000000913d917220 */ /* 0x040fe20000410000 */
[----:B------:R-:W3:Y:S02]  /*5e90*/  SHFL.DOWN PT, R131, R4, 0x4, 0x1f ;  /* 0x08801f0004837f89 */ /* 0x000ee400000e0000 */
[----:B------:R-:W-:Y:S01]  /*5ea0*/  FMUL.FTZ R2, R2, R129 ;  /* 0x0000008102027220 */ /* 0x000fe20000410000 */
[C---:B------:R-:W-:Y:S01]  /*5eb0*/  FFMA.FTZ R145, R60.reuse, R148, R145 ;  /* 0x000000943c917223 */ /* 0x040fe20000010091 */
[C---:B------:R-:W-:Y:S01]  /*5ec0*/  FFMA.FTZ R129, R60.reuse, R149, R37 ;  /* 0x000000953c817223 */ /* 0x040fe20000010025 */
[-C--:B------:R-:W-:Y:S01]  /*5ed0*/  FFMA.FTZ R37, R60, R39.reuse, -R3 ;  /* 0x000000273c257223 */ /* 0x080fe20000010803 */
[----:B------:R-:W-:Y:S01]  /*5ee0*/  FMUL.FTZ R3, R61, R128 ;  /* 0x000000803d037220 */ /* 0x000fe20000410000 */
[----:B------:R-:W-:Y:S01]  /*5ef0*/  FFMA.FTZ R2, R145, R36, R2 ;  /* 0x0000002491027223 */ /* 0x000fe20000010002 */
[----:B------:R-:W-:Y:S01]  /*5f00*/  FMUL.FTZ R39, R61, R39 ;  /* 0x000000273d277220 */ /* 0x000fe20000410000 */
[----:B------:R-:W-:Y:S01]  /*5f10*/  FFMA.FTZ R129, R129, R134, R0 ;  /* 0x0000008681817223 */ /* 0x000fe20000010000 */
[----:B------:R-:W-:Y:S01]  /*5f20*/  FMUL.FTZ R0, R61, R45 ;  /* 0x0000002d3d007220 */ /* 0x000fe20000410000 */
[----:B------:R-:W-:Y:S01]  /*5f30*/  FFMA.FTZ R148, R19, R148, R2 ;  /* 0x0000009413947223 */ /* 0x000fe20000010002 */
[----:B0-----:R-:W-:Y:S01]  /*5f40*/  @!P0 FADD.FTZ R6, R6, R133 ;  /* 0x0000008506068221 */ /* 0x001fe20000010000 */
[-C--:B------:R-:W-:Y:S01]  /*5f50*/  FFMA.FTZ R2, R60, R38.reuse, -R3 ;  /* 0x000000263c027223 */ /* 0x080fe20000010803 */
[----:B------:R-:W-:Y:S01]  /*5f60*/  FMUL.FTZ R3, R61, R38 ;  /* 0x000000263d037220 */ /* 0x000fe20000410000 */
[----:B------:R-:W-:Y:S01]  /*5f70*/  FMUL.FTZ R42, R42, R37 ;  /* 0x000000252a2a7220 */ /* 0x000fe20000410000 */
[----:B-1----:R-:W-:Y:S01]  /*5f80*/  @!P0 FADD.FTZ R5, R5, R44 ;  /* 0x0000002c05058221 */ /* 0x002fe20000010000 */
[----:B------:R-:W0:Y:S01]  /*5f90*/  SHFL.DOWN PT, R133, R6, 0x8, 0x1f ;  /* 0x09001f0006857f89 */ /* 0x000e2200000e0000 */
[C---:B------:R-:W-:Y:S01]  /*5fa0*/  FFMA.FTZ R39, R60.reuse, R151, R39 ;  /* 0x000000973c277223 */ /* 0x040fe20000010027 */
        /* <DEDUP_REMOVED lines=8> */
[----:B------:R-:W-:Y:S01]  /*6030*/  FFMA.FTZ R42, R39, R132, R42 ;  /* 0x00000084272a7223 */ /* 0x000fe2000001002a */
[----:B------:R-:W-:Y:S01]  /*6040*/  FFMA.FTZ R39, R37, R130, R2 ;  /* 0x0000008225277223 */ /* 0x000fe20000010002 */
[----:B------:R-:W3:Y:S01]  /*6050*/  SHFL.DOWN PT, R131, R4, 0x8, 0x1f ;  /* 0x09001f0004837f89 */ /* 0x000ee200000e0000 */
[----:B------:R-:W-:Y:S01]  /*6060*/  FMUL.FTZ R37, R40, R3 ;  /* 0x0000000328257220 */ /* 0x000fe20000410000 */
[C---:B------:R-:W-:Y:S01]  /*6070*/  FMUL.FTZ R3, R61.reuse, R8 ;  /* 0x000000083d037220 */ /* 0x040fe20000410000 */
[----:B------:R-:W-:Y:S01]  /*6080*/  FMUL.FTZ R153, R61, R153 ;  /* 0x000000993d997220 */ /* 0x000fe20000410000 */
[----:B------:R-:W-:Y:S01]  /*6090*/  FFMA.FTZ R129, R18, R149, R129 ;  /* 0x0000009512817223 */ /* 0x000fe20000010081 */
[----:B------:R-:W-:Y:S01]  /*60a0*/  FFMA.FTZ R42, R17, R151, R42 ;  /* 0x00000097112a7223 */ /* 0x000fe2000001002a */
[C---:B------:R-:W-:Y:S01]  /*60b0*/  FFMA.FTZ R0, R60.reuse, R10, -R3 ;  /* 0x0000000a3c007223 */ /* 0x040fe20000010803 */
[----:B------:R-:W-:Y:S01]  /*60c0*/  FMUL.FTZ R3, R61, R159 ;  /* 0x0000009f3d037220 */ /* 0x000fe20000410000 */
[----:B------:R-:W-:Y:S01]  /*60d0*/  FFMA.FTZ R2, R60, R45, R153 ;  /* 0x0000002d3c027223 */ /* 0x000fe20000010099 */
[----:B------:R-:W-:Y:S01]  /*60e0*/  FFMA.FTZ R39, R16, R128, R39 ;  /* 0x0000008010277223 */ /* 0x000fe20000010027 */
[----:B------:R-:W-:Y:S01]  /*60f0*/  FMUL.FTZ R49, R49, R0 ;  /* 0x0000000031317220 */ /* 0x000fe20000410000 */
[-C--:B------:R-:W-:Y:S01]  /*6100*/  FFMA.FTZ R3, R60, R9.reuse, -R3 ;  /* 0x000000093c037223 */ /* 0x080fe20000010803 */
[----:B0-----:R-:W-:Y:S01]  /*6110*/  @!P0 FADD.FTZ R6, R6, R133 ;  /* 0x0000008506068221 */ /* 0x001fe20000010000 */
[----:B------:R-:W-:Y:S01]  /*6120*/  FMUL.FTZ R0, R61, R9 ;  /* 0x000000093d007220 */ /* 0x000fe20000410000 */
[----:B------:R-:W-:Y:S01]  /*6130*/  FADD.FTZ R27, R148, R27 ;  /* 0x0000001b941b7221 */ /* 0x000fe20000010000 */
[----:B------:R-:W-:Y:S01]  /*6140*/  FMUL.FTZ R9, R48, R3 ;  /* 0x0000000330097220 */ /* 0x000fe20000410000 */
[----:B-1----:R-:W-:Y:S01]  /*6150*/  @!P0 FADD.FTZ R5, R5, R36 ;  /* 0x0000002405058221 */ /* 0x002fe20000010000 */
[C---:B------:R-:W-:Y:S01]  /*6160*/  FMUL.FTZ R3, R61.reuse, R139 ;  /* 0x0000008b3d037220 */ /* 0x040fe20000410000 */
[----:B------:R-:W-:Y:S01]  /*6170*/  FFMA.FTZ R36, R2, R79, R37 ;  /* 0x0000004f02247223 */ /* 0x000fe20000010025 */
[----:B------:R-:W-:Y:S01]  /*6180*/  FMUL.FTZ R37, R61, R10 ;  /* 0x0000000a3d257220 */ /* 0x000fe20000410000 */
[----:B--2---:R-:W-:Y:S01]  /*6190*/  @!P0 FADD.FTZ R7, R7, R44 ;  /* 0x0000002c07078221 */ /* 0x004fe20000010000 */
[----:B------:R-:W0:Y:S01]  /*61a0*/  SHFL.DOWN PT, R38, R5, 0x10, 0x1f ;  /* 0x0a001f0005267f89 */ /* 0x000e2200000e0000 */
[-C--:B------:R-:W-:Y:S01]  /*61b0*/  FMUL.FTZ R61, R61, R152.reuse ;  /* 0x000000983d3d7220 */ /* 0x080fe20000410000 */
[----:B------:R-:W-:Y:S01]  /*61c0*/  FFMA.FTZ R3, R60, R152, -R3 ;  /* 0x000000983c037223 */ /* 0x000fe20000010803 */
[----:B---3--:R-:W-:Y:S01]  /*61d0*/  @!P0 FADD.FTZ R4, R4, R131 ;  /* 0x0000008304048221 */ /* 0x008fe20000010000 */
[----:B------:R-:W1:Y:S01]  /*61e0*/  SHFL.DOWN PT, R40, R7, 0x10, 0x1f ;  /* 0x0a001f0007287f89 */ /* 0x000e6200000e0000 */
[----:B------:R-:W-:Y:S01]  /*61f0*/  ISETP.GT.AND P0, PT, R165, 0xf, PT ;  /* 0x0000000fa500780c */ /* 0x000fe20003f04270 */
[C---:B------:R-:W-:Y:S01]  /*6200*/  FFMA.FTZ R2, R60.reuse, R8, R37 ;  /* 0x000000083c027223 */ /* 0x040fe20000010025 */
[C---:B------:R-:W-:Y:S01]  /*6210*/  FFMA.FTZ R0, R60.reuse, R159, R0 ;  /* 0x0000009f3c007223 */ /* 0x040fe20000010000 */
[----:B------:R-:W2:Y:S01]  /*6220*/  SHFL.DOWN PT, R131, R6, 0x10, 0x1f ;  /* 0x0a001f0006837f89 */ /* 0x000ea200000e0000 */
[----:B------:R-:W-:Y:S01]  /*6230*/  FFMA.FTZ R61, R60, R139, R61 ;  /* 0x0000008b3c3d7223 */ /* 0x000fe2000001003d */
        /* <DEDUP_REMOVED lines=17> */
[----:B-1----:R-:W-:Y:S01]  /*6350*/  @!P0 FADD.FTZ R7, R7, R40 ;  /* 0x0000002807078221 */ /* 0x002fe20000010000 */
        /* <DEDUP_REMOVED lines=15> */
.L_x_16763:
[----:B------:R-:W-:Y:S05]  /*6450*/  BSYNC B0 ;  /* 0x0000000000007941 */ /* 0x000fea0003800000 */
.L_x_16762:
[----:B------:R-:W-:Y:S01]  /*6460*/  IADD3 R124, R124, 0x1, RZ ;  /* 0x000000017c7c7810 */ /* 0x000fe20007ffe0ff */
[----:B------:R-:W-:-:S03]  /*6470*/  UIADD3 UR5, UP0, UR5, 0x1, URZ ;  /* 0x0000000105057890 */ /* 0x000fc6000ff1e03f */
[----:B------:R-:W-:Y:S01]  /*6480*/  ISETP.GE.AND P0, PT, R124, UR27, PT ;  /* 0x0000001b7c007c0c */ /* 0x000fe2000bf06270 */
[----:B------:R-:W-:-:S12]  /*6490*/  UIADD3.X UR6, URZ, UR6, URZ, UP0, !UPT ;  /* 0x000000063f067290 */ /* 0x000fd800087fe43f */
[----:B------:R-:W-:Y:S05]  /*64a0*/  @!P0 BRA `(.L_x_16764) ;  /* 0xffffffb400748947 */ /* 0x000fea000383ffff */
.L_x_16717:
[----:B------:R-:W-:Y:S01]  /*64b0*/  BAR.SYNC.DEFER_BLOCKING 0x0 ;  /* 0x0000000000007b1d */ /* 0x000fe20000010000 */
[----:B------:R-:W-:Y:S01]  /*64c0*/  LEA R36, R165, UR7, 0x5 ;  /* 0x00000007a5247c11 */ /* 0x000fe2000f8e28ff */
[----:B------:R-:W-:Y:S01]  /*64d0*/  UIADD3 UR4, UR4, 0x1, URZ ;  /* 0x0000000104047890 */ /* 0x000fe2000fffe03f */
[----:B------:R-:W-:Y:S02]  /*64e0*/  IADD3 R85, P1, R85, -0x800, RZ ;  /* 0xfffff80055557810 */ /* 0x000fe40007f3e0ff */
[----:B------:R-:W-:-:S03]  /*64f0*/  IADD3 R90, P2, R90, -0x400, RZ ;  /* 0xfffffc005a5a7810 */ /* 0x000fc60007f5e0ff */
[----:B01----:R-:W0:Y:S01]  /*6500*/  LDC.64 R4, c[0x0][0x388] ;  /* 0x0000e200ff047b82 */ /* 0x003e220000000a00 */
[----:B------:R-:W-:Y:S01]  /*6510*/  ULDC.64 UR6, c[0x0][0x390] ;  /* 0x0000e40000067ab9 */ /* 0x000fe20000000a00 */
[----:B------:R-:W-:Y:S02]  /*6520*/  IADD3 R88, P3, R88, -0x400, RZ ;  /* 0xfffffc0058587810 */ /* 0x000fe40007f7e0ff */
[----:B------:R-:W-:Y:S02]  /*6530*/  IADD3 R86, P4, R86, -0x400, RZ ;  /* 0xfffffc0056567810 */ /* 0x000fe40007f9e0ff */
[----:B------:R-:W-:Y:S02]  /*6540*/  IADD3.X R84, R84, -0x1, RZ, P1, !PT ;  /* 0xffffffff54547810 */ /* 0x000fe40000ffe4ff */
[----:B------:R-:W1:Y:S01]  /*6550*/  LDC.64 R6, c[0x0][0x3e0] ;  /* 0x0000f800ff067b82 */ /* 0x000e620000000a00 */
[----:B------:R-:W-:Y:S02]  /*6560*/  IADD3.X R91, R91, -0x1, RZ, P2, !PT ;  /* 0xffffffff5b5b7810 */ /* 0x000fe400017fe4ff */
[----:B------:R-:W-:-:S02]  /*6570*/  IADD3.X R89, R89, -0x1, RZ, P3, !PT ;  /* 0xffffffff59597810 */ /* 0x000fc40001ffe4ff */
[----:B------:R-:W-:Y:S01]  /*6580*/  IADD3.X R87, R87, -0x1, RZ, P4, !PT ;  /* 0xffffffff57577810 */ /* 0x000fe200027fe4ff */
[----:B------:R-:W-:Y:S04]  /*6590*/  STS.128 [R36], R28 ;  /* 0x0000001c24007388 */ /* 0x000fe80000000c00 */
[----:B------:R2:W-:Y:S01]  /*65a0*/  STS.128 [R36+0x10], R32 ;  /* 0x0000102024007388 */ /* 0x0005e20000000c00 */
[----:B------:R-:W-:-:S03]  /*65b0*/  NOP ;  /* 0x0000000000007918 */ /* 0x000fc60000000000 */
[----:B------:R-:W3:Y:S01]  /*65c0*/  LDS.128 R8, [R81] ;  /* 0x0000000051087984 */ /* 0x000ee20000000c00 */
[C---:B0-----:R-:W-:Y:S02]  /*65d0*/  IMAD R0, R4.reuse, UR15, RZ ;  /* 0x0000000f04007c24 */ /* 0x041fe4000f8e02ff */
[----:B------:R-:W-:Y:S01]  /*65e0*/  IMAD.WIDE.U32 R2, R4, UR14, R58 ;  /* 0x0000000e04027c25 */ /* 0x000fe2000f8e003a */
[----:B------:R-:W0:Y:S03]  /*65f0*/  LDS.128 R12, [R81+0x200] ;  /* 0x00020000510c7984 */ /* 0x000e260000000c00 */
[----:B------:R-:W-:Y:S02]  /*6600*/  IMAD R5, R5, UR14, R0 ;  /* 0x0000000e05057c24 */ /* 0x000fe4000f8e0200 */
[----:B------:R-:W-:Y:S01]  /*6610*/  IMAD R0, R100, UR6, RZ ;  /* 0x0000000664007c24 */ /* 0x000fe2000f8e02ff */
[----:B--2---:R-:W2:Y:S02]  /*6620*/  LDC.64 R32, c[0x0][0x3f0] ;  /* 0x0000fc00ff207b82 */ /* 0x004ea40000000a00 */
[----:B------:R-:W-:Y:S01]  /*6630*/  IADD3 R3, R3, R5, RZ ;  /* 0x0000000503037210 */ /* 0x000fe20007ffe0ff */
[----:B------:R-:W-:-:S02]  /*6640*/  IMAD R5, R99, UR7, R0 ;  /* 0x0000000763057c24 */ /* 0x000fc4000f8e0200 */
[----:B------:R-:W-:Y:S01]  /*6650*/  IMAD.WIDE.U32 R2, R99, UR6, R2 ;  /* 0x0000000663027c25 */ /* 0x000fe2000f8e0002 */
[----:B------:R-:W-:-:S04]  /*6660*/  ULDC.64 UR6, c[0x0][0x3b0] ;  /* 0x0000ec0000067ab9 */ /* 0x000fc80000000a00 */
[----:B------:R-:W-:Y:S02]  /*6670*/  IADD3 R0, R3, R5, RZ ;  /* 0x0000000503007210 */ /* 0x000fe40007ffe0ff */
[----:B-1----:R-:W-:-:S04]  /*6680*/  LEA R4, P0, R2, R6, 0x2 ;  /* 0x0000000602047211 */ /* 0x002fc800078010ff */
[----:B------:R-:W-:Y:S02]  /*6690*/  LEA.HI.X R5, R2, R7, R0, 0x2, P0 ;  /* 0x0000000702057211 */ /* 0x000fe400000f1400 */
[----:B------:R-:W1:Y:S01]  /*66a0*/  LDC.64 R6, c[0x0][0x3a8] ;  /* 0x0000ea00ff067b82 */ /* 0x000e620000000a00 */
[----:B------:R-:W-:-:S05]  /*66b0*/  IMAD.WIDE R2, R82, 0x10, R4 ;  /* 0x0000001052027825 */ /* 0x000fca00078e0204 */
[----:B---3--:R-:W-:Y:S04]  /*66c0*/  STG.E.128 desc[UR12][R2.64], R8 ;  /* 0x0000000802007986 */ /* 0x008fe8000c101d0c */
[----:B0-----:R0:W-:Y:S01]  /*66d0*/  STG.E.128 desc[UR12][R2.64+0x200], R12 ;  /* 0x0002000c02007986 */ /* 0x0011e2000c101d0c */
[----:B------:R-:W-:Y:S01]  /*66e0*/  BAR.SYNC.DEFER_BLOCKING 0x0 ;  /* 0x0000000000007b1d */ /* 0x000fe20000010000 */
[C---:B-1----:R-:W-:Y:S02]  /*66f0*/  IMAD R0, R6.reuse, UR15, RZ ;  /* 0x0000000f06007c24 */ /* 0x042fe4000f8e02ff */
[----:B------:R-:W-:-:S04]  /*6700*/  IMAD.WIDE.U32 R4, R6, UR14, R58 ;  /* 0x0000000e06047c25 */ /* 0x000fc8000f8e003a */
[----:B------:R-:W-:Y:S02]  /*6710*/  IMAD R7, R7, UR14, R0 ;  /* 0x0000000e07077c24 */ /* 0x000fe4000f8e0200 */
[----:B------:R-:W-:-:S03]  /*6720*/  IMAD R0, R100, UR6, RZ ;  /* 0x0000000664007c24 */ /* 0x000fc6000f8e02ff */
[----:B------:R-:W-:Y:S01]  /*6730*/  IADD3 R5, R5, R7, RZ ;  /* 0x0000000705057210 */ /* 0x000fe20007ffe0ff */
[C---:B------:R-:W-:Y:S02]  /*6740*/  IMAD R7, R99.reuse, UR7, R0 ;  /* 0x0000000763077c24 */ /* 0x040fe4000f8e0200 */
        /* <DEDUP_REMOVED lines=8> */
[----:B------:R-:W-:Y:S01]  /*67d0*/  LEA.HI.X R5, R2, R33, R0, 0x2, P0 ;  /* 0x0000002102057211 */ /* 0x000fe200000f1400 */
[----:B0-----:R-:W-:Y:S01]  /*67e0*/  FADD.FTZ R20, R93, R20 ;  /* 0x000000145d147221 */ /* 0x001fe20000010000 */
[----:B------:R-:W-:Y:S01]  /*67f0*/  ISETP.GT.AND P0, PT, R80, 0x1, PT ;  /* 0x000000015000780c */ /* 0x000fe20003f04270 */
[----:B------:R-:W-:-:S04]  /*6800*/  IMAD.WIDE R2, R82, 0x10, R4 ;  /* 0x0000001052027825 */ /* 0x000fc800078e0204 */
[----:B------:R-:W-:-:S04]  /*6810*/  FADD.FTZ R21, R20, R21 ;  /* 0x0000001514157221 */ /* 0x000fc80000010000 */
[----:B------:R-:W-:-:S04]  /*6820*/  FADD.FTZ R22, R21, R22 ;  /* 0x0000001615167221 */ /* 0x000fc80000010000 */
        /* <DEDUP_REMOVED lines=8> */
.L_x_16715:
        /* <DEDUP_REMOVED lines=26> */
.L_x_16767:
[----:B------:R-:W-:Y:S05]  /*6a50*/  BSYNC B0 ;  /* 0x0000000000007941 */ /* 0x000fea0003800000 */
.L_x_16766:
        /* <DEDUP_REMOVED lines=29> */
.L_x_16769:
[----:B------:R-:W2:Y:S02]  /*6c30*/  S2R R15, SR_TID.X ;  /* 0x00000000000f7919 */ /* 0x000ea40000002100 */
.L_x_16770:
[----:B------:R-:W-:Y:S05]  /*6c40*/  BSYNC B0 ;  /* 0x0000000000007941 */ /* 0x000fea0003800000 */
.L_x_16768:
        /* <DEDUP_REMOVED lines=10> */
[C---:B0-----:R-:W-:Y:S01]  /*6cf0*/  IMAD.WIDE.U32 R6, R99.reuse, UR6, RZ ;  /* 0x0000000663067c25 */ /* 0x041fe2000f8e00ff */
        /* <DEDUP_REMOVED lines=11> */
.L_x_16772:
        /* <DEDUP_REMOVED lines=28> */
.L_x_16771:
[----:B------:R-:W-:Y:S05]  /*6f70*/  EXIT ;  /* 0x000000000000794d */ /* 0x000fea0003800000 */
.L_x_16773:
        /* <DEDUP_REMOVED lines=16> */
.L_x_19018:


//--------------------- .text._Z25selective_scan_bwd_kernelI32Selective_Scan_bwd_kernel_traitsILi32ELi8ELb1ELb0ELb1ELb1ELb0EfN3c107complexIfEEEEv12SSMParamsBwd --------------------------
	.section	.text._Z25selective_scan_bwd_kernelI32Selective_Scan_bwd_kernel_traitsILi32ELi8ELb1ELb0ELb1ELb1ELb0EfN3c107complexIfEEEEv12SSMParamsBwd,"ax",@progbits
	.align	128
        .global         _Z25selective_scan_bwd_kernelI32Selective_Scan_bwd_kernel_traitsILi32ELi8ELb1ELb0ELb1ELb1ELb0EfN3c107complexIfEEEEv12SSMParamsBwd
        .type           _Z25selective_scan_bwd_kernelI32Selective_Scan_bwd_kernel_traitsILi32ELi8ELb1ELb0ELb1ELb1ELb0EfN3c107complexIfEEEEv12SSMParamsBwd,@function
        .size           _Z25selective_scan_bwd_kernelI32Selective_Scan_bwd_kernel_traitsILi32ELi8ELb1ELb0ELb1ELb1ELb0EfN3c107complexIfEEEEv12SSMParamsBwd,(.L_x_19019 - _Z25selective_scan_bwd_kernelI32Selective_Scan_bwd_kernel_traitsILi32ELi8ELb1ELb0ELb1ELb1ELb0EfN3c107complexIfEEEEv12SSMParamsBwd)
        .other          _Z25selective_scan_bwd_kernelI32Selective_Scan_bwd_kernel_traitsILi32ELi8ELb1ELb0ELb1ELb1ELb0EfN3c107complexIfEEEEv12SSMParamsBwd,@"STO_CUDA_ENTRY STV_DEFAULT"
_Z25selective_scan_bwd_kernelI32Selective_Scan_bwd_kernel_traitsILi32ELi8ELb1ELb0ELb1ELb1ELb0EfN3c107complexIfEEEEv12SSMParamsBwd:
.text._Z25selective_scan_bwd_kernelI32Selective_Scan_bwd_kernel_traitsILi32ELi8ELb1ELb0ELb1ELb1ELb0EfN3c107complexIfEEEEv12SSMParamsBwd:
        /* <DEDUP_REMOVED lines=23> */
[----:B------:R-:W-:Y:S02]  /*0170*/  @P1 LEA R4, P3, R90, R4, 0x2 ;  /* 0x000000045a041211 */ /* 0x000fe400078610ff */
        /* <DEDUP_REMOVED lines=22> */
[----:B------:R-:W-:Y:S02]  /*02e0*/  UIMAD UR6, UR14, UR8, URZ ;  /* 0x000000080e0672a4 */ /* 0x000fe4000f8e023f */
[----:B------:R-:W-:Y:S02]  /*02f0*/  UIMAD.WIDE.U32 UR4, UR15, UR8, URZ ;  /* 0x000000080f0472a5 */ /* 0x000fe4000f8e003f */
[----:B------:R-:W-:Y:S02]  /*0300*/  UIMAD UR8, UR15, UR9, UR6 ;  /* 0x000000090f0872a4 */ /* 0x000fe4000f8e0206 */
[----:B------:R-:W3:Y:S06]  /*0310*/  LDC.64 R28, c[0x0][0x2e0] ;  /* 0x0000b800ff1c7b82 */ /* 0x000eec0000000a00 */
[----:B------:R-:W-:Y:S01]  /*0320*/  @!P1 IADD3 R0, R0, -R9, RZ ;  /* 0x8000000900009210 */ /* 0x000fe20007ffe0ff */
[----:B------:R-:W-:-:S03]  /*0330*/  UIADD3 UR5, UR5, UR8, URZ ;  /* 0x0000000805057290 */ /* 0x000fc6000fffe03f */
[----:B------:R-:W-:Y:S01]  /*0340*/  ISETP.GE.U32.AND P0, PT, R0, R9, PT ;  /* 0x000000090000720c */ /* 0x000fe20003f06070 */
[----:B------:R-:W-:Y:S01]  /*0350*/  UIMAD UR9, UR14, UR10, URZ ;  /* 0x0000000a0e0972a4 */ /* 0x000fe2000f8e023f */
[----:B------:R-:W-:Y:S01]  /*0360*/  LOP3.LUT R6, R90, R13, RZ, 0x3c, !PT ;  /* 0x0000000d5a067212 */ /* 0x000fe200078e3cff */
[----:B-1----:R-:W-:Y:S01]  /*0370*/  IMAD R0, R91, R2, RZ ;  /* 0x000000025b007224 */ /* 0x002fe200078e02ff */
[----:B------:R-:W-:-:S03]  /*0380*/  @!P1 IADD3 R94, R94, 0x1, RZ ;  /* 0x000000015e5e9810 */ /* 0x000fc60007ffe0ff */
[C---:B------:R-:W-:Y:S01]  /*0390*/  IMAD R0, R90.reuse, R3, R0 ;  /* 0x000000035a007224 */ /* 0x040fe200078e0200 */
[----:B------:R-:W-:Y:S01]  /*03a0*/  LEA R7, R23, 0xffffff00, 0x8 ;  /* 0xffffff0017077811 */ /* 0x000fe200078e40ff */
[----:B------:R-:W-:Y:S01]  /*03b0*/  IMAD.WIDE.U32 R2, R90, R2, UR4 ;  /* 0x000000045a027e25 */ /* 0x000fe2000f8e0002 */
[----:B------:R-:W-:Y:S01]  /*03c0*/  UIMAD.WIDE.U32 UR6, UR15, UR10, URZ ;  /* 0x0000000a0f0672a5 */ /* 0x000fe2000f8e003f */
[----:B------:R-:W-:Y:S01]  /*03d0*/  ISETP.GE.AND P2, PT, R6, RZ, PT ;  /* 0x000000ff0600720c */ /* 0x000fe20003f46270 */
[----:B------:R-:W-:Y:S01]  /*03e0*/  UIMAD UR9, UR15, UR11, UR9 ;  /* 0x0000000b0f0972a4 */ /* 0x000fe2000f8e0209 */
[----:B------:R-:W-:Y:S02]  /*03f0*/  ISETP.NE.AND P1, PT, R13, RZ, PT ;  /* 0x000000ff0d00720c */ /* 0x000fe40003f25270 */
[----:B------:R-:W-:Y:S01]  /*0400*/  @P0 IADD3 R94, R94, 0x1, RZ ;  /* 0x000000015e5e0810 */ /* 0x000fe20007ffe0ff */
[----:B------:R-:W-:Y:S01]  /*0410*/  UIADD3 UR7, UR7, UR9, URZ ;  /* 0x0000000907077290 */ /* 0x000fe2000fffe03f */
[----:B------:R-:W-:Y:S01]  /*0420*/  SHF.R.S32.HI R11, RZ, 0x1f, R7 ;  /* 0x0000001fff0b7819 */ /* 0x000fe20000011407 */
[----:B------:R-:W-:Y:S01]  /*0430*/  ULDC.64 UR10, c[0x0][0x310] ;  /* 0x0000c400000a7ab9 */ /* 0x000fe20000000a00 */
[----:B------:R-:W-:Y:S01]  /*0440*/  IADD3 R101, P0, R7, R2, RZ ;  /* 0x0000000207657210 */ /* 0x000fe20007f1e0ff */
[----:B------:R-:W-:-:S03]  /*0450*/  ULDC.64 UR8, c[0x0][0x260] ;  /* 0x0000980000087ab9 */ /* 0x000fc60000000a00 */
[----:B------:R-:W-:Y:S02]  /*0460*/  IADD3.X R8, R11, R3, R0, P0, !PT ;  /* 0x000000030b087210 */ /* 0x000fe400007fe400 */
[----:B------:R-:W-:Y:S01]  /*0470*/  ISETP.NE.U32.AND P0, PT, RZ, UR10, PT ;  /* 0x0000000aff007c0c */ /* 0x000fe2000bf05070 */
[-C--:B--2---:R-:W-:Y:S02]  /*0480*/  IMAD R0, R91, R4.reuse, RZ ;  /* 0x000000045b007224 */ /* 0x084fe400078e02ff */
[----:B------:R-:W-:Y:S01]  /*0490*/  IMAD.WIDE.U32 R2, R90, R4, UR6 ;  /* 0x000000065a027e25 */ /* 0x000fe2000f8e0004 */
[----:B------:R-:W-:Y:S02]  /*04a0*/  ISETP.NE.AND.EX P0, PT, RZ, UR11, PT, P0 ;  /* 0x0000000bff007c0c */ /* 0x000fe4000bf05300 */
[----:B------:R-:W-:Y:S01]  /*04b0*/  @!P2 IADD3 R94, -R94, RZ, RZ ;  /* 0x000000ff5e5ea210 */ /* 0x000fe20007ffe1ff */
[----:B------:R-:W-:Y:S01]  /*04c0*/  IMAD R0, R90, R5, R0 ;  /* 0x000000055a007224 */ /* 0x000fe200078e0200 */
[----:B------:R-:W-:Y:S01]  /*04d0*/  @!P1 LOP3.LUT R94, RZ, R13, RZ, 0x33, !PT ;  /* 0x0000000dff5e9212 */ /* 0x000fe200078e33ff */
[----:B------:R-:W-:Y:S01]  /*04e0*/  UIMAD UR4, UR14, UR8, URZ ;  /* 0x000000080e0472a4 */ /* 0x000fe2000f8e023f */
[----:B------:R-:W-:Y:S01]  /*04f0*/  IADD3 R75, P1, R7, R2, RZ ;  /* 0x00000002074b7210 */ /* 0x000fe20007f3e0ff */
[----:B------:R-:W-:-:S03]  /*0500*/  ULDC.64 UR10, c[0x0][0x328] ;  /* 0x0000ca00000a7ab9 */ /* 0x000fc60000000a00 */
[----:B------:R-:W-:Y:S01]  /*0510*/  IADD3.X R6, R11, R3, R0, P1, !PT ;  /* 0x000000030b067210 */ /* 0x000fe20000ffe400 */
[----:B------:R-:W-:Y:S01]  /*0520*/  IMAD R0, R91, R14, RZ ;  /* 0x0000000e5b007224 */ /* 0x000fe200078e02ff */
[----:B------:R-:W-:Y:S01]  /*0530*/  SHF.R.S32.HI R95, RZ, 0x1f, R94 ;  /* 0x0000001fff5f7819 */ /* 0x000fe2000001145e */
[----:B------:R-:W-:Y:S01]  /*0540*/  UIMAD.WIDE.U32 UR6, UR15, UR8, URZ ;  /* 0x000000080f0672a5 */ /* 0x000fe2000f8e003f */
[----:B----4-:R-:W-:Y:S01]  /*0550*/  ISETP.NE.U32.AND P2, PT, R18, RZ, PT ;  /* 0x000000ff1200720c */ /* 0x010fe20003f45070 */
[----:B------:R-:W-:Y:S01]  /*0560*/  UIMAD UR4, UR15, UR9, UR4 ;  /* 0x000000090f0472a4 */ /* 0x000fe2000f8e0204 */
[----:B------:R-:W-:Y:S01]  /*0570*/  IMAD R0, R90, R15, R0 ;  /* 0x0000000f5a007224 */ /* 0x000fe200078e0200 */
[----:B------:R-:W-:Y:S01]  /*0580*/  UIMAD UR8, UR14, UR10, URZ ;  /* 0x0000000a0e0872a4 */ /* 0x000fe2000f8e023f */
[----:B------:R-:W1:Y:S01]  /*0590*/  @P0 LDC R15, c[0x0][0x214] ;  /* 0x00008500ff0f0b82 */ /* 0x000e620000000800 */
[----:B------:R-:W-:Y:S01]  /*05a0*/  UIADD3 UR7, UR7, UR4, URZ ;  /* 0x0000000407077290 */ /* 0x000fe2000fffe03f */
[----:B------:R-:W-:Y:S01]  /*05b0*/  IMAD R2, R95, R16, RZ ;  /* 0x000000105f027224 */ /* 0x000fe200078e02ff */
[----:B------:R-:W-:Y:S01]  /*05c0*/  UIMAD.WIDE.U32 UR4, UR15, UR10, URZ ;  /* 0x0000000a0f0472a5 */ /* 0x000fe2000f8e003f */
[----:B------:R-:W-:Y:S01]  /*05d0*/  ISETP.NE.AND.EX P2, PT, R19, RZ, PT, P2 ;  /* 0x000000ff1300720c */ /* 0x000fe20003f45320 */
[----:B------:R-:W-:Y:S01]  /*05e0*/  UIMAD UR8, UR15, UR11, UR8 ;  /* 0x0000000b0f0872a4 */ /* 0x000fe2000f8e0208 */
[----:B------:R-:W-:-:S02]  /*05f0*/  IMAD R13, R94, R17, R2 ;  /* 0x000000115e0d7224 */ /* 0x000fc400078e0202 */
[----:B------:R-:W2:Y:S01]  /*0600*/  @P0 LDC R17, c[0x0][0x21c] ;  /* 0x00008700ff110b82 */ /* 0x000ea20000000800 */
[----:B------:R-:W-:Y:S01]  /*0610*/  UIADD3 UR5, UR5, UR8, URZ ;  /* 0x0000000805057290 */ /* 0x000fe2000fffe03f */
[----:B------:R-:W-:Y:S02]  /*0620*/  ISETP.NE.U32.AND P1, PT, R20, RZ, PT ;  /* 0x000000ff1400720c */ /* 0x000fe40003f25070 */
[----:B------:R-:W-:-:S04]  /*0630*/  CS2R R78, SRZ ;  /* 0x00000000004e7805 */ /* 0x000fc8000001ff00 */
[----:B------:R-:W4:Y:S01]  /*0640*/  @P0 LDC.64 R80, c[0x0][0x310] ;  /* 0x0000c400ff500b82 */ /* 0x000f220000000a00 */
[C---:B------:R-:W-:Y:S01]  /*0650*/  IMAD.WIDE.U32 R2, R90.reuse, R14, UR4 ;  /* 0x000000045a027e25 */ /* 0x040fe2000f8e000e */
[----:B------:R-:W-:Y:S02]  /*0660*/  ISETP.NE.AND.EX P1, PT, R21, RZ, PT, P1 ;  /* 0x000000ff1500720c */ /* 0x000fe40003f25310 */
[----:B------:R-:W-:Y:S01]  /*0670*/  @P2 LEA R78, P3, R90, R18, 0x2 ;  /* 0x000000125a4e2211 */ /* 0x000fe200078610ff */
[----:B------:R-:W-:Y:S01]  /*0680*/  IMAD.WIDE.U32 R4, R94, R16, UR6 ;  /* 0x000000065e047e25 */ /* 0x000fe2000f8e0010 */
[----:B------:R-:W-:Y:S02]  /*0690*/  LEA R9, R23, 0xfffffe00, 0x9 ;  /* 0xfffffe0017097811 */ /* 0x000fe400078e48ff */
        /* <DEDUP_REMOVED lines=12> */
[----:B--2---:R-:W-:Y:S01]  /*0760*/  @P0 IMAD R3, R0, R17, RZ ;  /* 0x0000001100030224 */ /* 0x004fe200078e02ff */
[----:B------:R-:W-:Y:S02]  /*0770*/  LEA.HI.X R101, R101, R25, R8, 0x2, P4 ;  /* 0x0000001965657211 */ /* 0x000fe400020f1408 */
[----:B------:R-:W-:Y:S02]  /*0780*/  LEA.HI.X.SX32 R2, R9, R10, 0x1, P5 ;  /* 0x0000000a09027211 */ /* 0x000fe400028f0eff */
[----:B---3--:R-:W-:Y:S02]  /*0790*/  LEA R74, P1, R75, R26, 0x2 ;  /* 0x0000001a4b4a7211 */ /* 0x008fe400078210ff */
[----:B------:R-:W-:Y:S02]  /*07a0*/  LEA R102, P3, R7, R102, 0x2 ;  /* 0x0000006607667211 */ /* 0x000fe400078610ff */
[----:B------:R-:W-:Y:S01]  /*07b0*/  LEA R104, P4, R105, R28, 0x2 ;  /* 0x0000001c69687211 */ /* 0x000fe200078810ff */
[----:B------:R-:W-:Y:S01]  /*07c0*/  HFMA2.MMA R99, -RZ, RZ, 0, 0 ;  /* 0x00000000ff637435 */ /* 0x000fe200000001ff */
[----:B----4-:R-:W-:Y:S01]  /*07d0*/  @P0 IMAD.WIDE R80, R3, 0x10, R80 ;  /* 0x0000001003500825 */ /* 0x010fe200078e0250 */
[----:B------:R-:W-:-:S02]  /*07e0*/  LEA.HI.X R75, R75, R27, R6, 0x2, P1 ;  /* 0x0000001b4b4b7211 */ /* 0x000fc400008f1406 */
        /* <DEDUP_REMOVED lines=14> */
.L_x_16839:
[----:B------:R-:W-:Y:S01]  /*08d0*/  BAR.SYNC.DEFER_BLOCKING 0x0 ;  /* 0x0000000000007b1d */ /* 0x000fe20000010000 */
[----:B------:R-:W-:-:S05]  /*08e0*/  LOP3.LUT R109, R107, 0x1f, R96, 0xf8, !PT ;  /* 0x0000001f6b6d7812 */ /* 0x000fca00078ef860 */
[----:B0-----:R-:W-:-:S05]  /*08f0*/  IMAD.WIDE R2, R109, 0x10, R100 ;  /* 0x000000106d027825 */ /* 0x001fca00078e0264 */
[----:B------:R-:W2:Y:S04]  /*0900*/  LDG.E.128 R4, desc[UR12][R2.64] ;  /* 0x0000000c02047981 */ /* 0x000ea8000c1e1d00 */
[----:B------:R-:W3:Y:S01]  /*0910*/  LDG.E.128 R20, desc[UR12][R2.64+0x200] ;  /* 0x0002000c02147981 */ /* 0x000ee2000c1e1d00 */
[----:B------:R-:W-:Y:S01]  /*0920*/  MOV R111, 0x400 ;  /* 0x00000400006f7802 */ /* 0x000fe20000000f00 */
[----:B------:R-:W-:Y:S01]  /*0930*/  IMAD.WIDE R8, R109, 0x10, R74 ;  /* 0x000000106d087825 */ /* 0x000fe200078e024a */
[----:B------:R-:W0:Y:S02]  /*0940*/  S2R R0, SR_CgaCtaId ;  /* 0x0000000000007919 */ /* 0x000e240000008800 */
[----:B0-----:R-:W-:-:S04]  /*0950*/  LEA R111, R0, R111, 0x18 ;  /* 0x0000006f006f7211 */ /* 0x001fc800078ec0ff */
[CC--:B------:R-:W-:Y:S02]  /*0960*/  LEA R108, R98.reuse, R111.reuse, 0x4 ;  /* 0x0000006f626c7211 */ /* 0x0c0fe400078e20ff */
[----:B------:R-:W-:-:S03]  /*0970*/  LEA R0, R98, R111, 0x5 ;  /* 0x0000006f62007211 */ /* 0x000fc600078e28ff */
[----:B--2---:R-:W-:Y:S04]  /*0980*/  STS.128 [R108], R4 ;  /* 0x000000046c007388 */ /* 0x004fe80000000c00 */
[----:B---3--:R-:W-:Y:S01]  /*0990*/  STS.128 [R108+0x200], R20 ;  /* 0x000200146c007388 */ /* 0x008fe20000000c00 */
[----:B------:R-:W-:-:S03]  /*09a0*/  NOP ;  /* 0x0000000000007918 */ /* 0x000fc60000000000 */
[----:B------:R-:W-:Y:S04]  /*09b0*/  LDS.128 R12, [R0] ;  /* 0x00000000000c7984 */ /* 0x000fe80000000c00 */
[----:B------:R-:W-:Y:S01]  /*09c0*/  LDS.128 R16, [R0+0x10] ;  /* 0x0000100000107984 */ /* 0x000fe20000000c00 */
[----:B------:R-:W-:Y:S06]  /*09d0*/  BAR.SYNC.DEFER_BLOCKING 0x0 ;  /* 0x0000000000007b1d */ /* 0x000fec0000010000 */
[----:B------:R-:W2:Y:S04]  /*09e0*/  LDG.E.128 R24, desc[UR12][R8.64] ;  /* 0x0000000c08187981 */ /* 0x000ea8000c1e1d00 */
[----:B------:R0:W3:Y:S01]  /*09f0*/  LDG.E.128 R28, desc[UR12][R8.64+0x200] ;  /* 0x0002000c081c7981 */ /* 0x0000e2000c1e1d00 */
[----:B------:R-:W-:Y:S01]  /*0a00*/  IMAD.WIDE R2, R109, 0x10, R102 ;  /* 0x000000106d027825 */ /* 0x000fe200078e0266 */
[----:B0-----:R-:W0:Y:S02]  /*0a10*/  LDC R8, c[0x0][0x21c] ;  /* 0x00008700ff087b82 */ /* 0x001e240000000800 */
[----:B--2---:R-:W-:Y:S04]  /*0a20*/  STS.128 [R108], R24 ;  /* 0x000000186c007388 */ /* 0x004fe80000000c00 */
[----:B---3--:R-:W-:Y:S01]  /*0a30*/  STS.128 [R108+0x200], R28 ;  /* 0x0002001c6c007388 */ /* 0x008fe20000000c00 */
[----:B------:R-:W-:-:S03]  /*0a40*/  NOP ;  /* 0x0000000000007918 */ /* 0x000fc60000000000 */
[----:B------:R-:W1:Y:S04]  /*0a50*/  LDS.128 R32, [R0+0x10] ;  /* 0x0000100000207984 */ /* 0x000e680000000c00 */
[----:B------:R-:W2:Y:S01]  /*0a60*/  LDS.128 R4, [R0] ;  /* 0x0000000000047984 */ /* 0x000ea20000000c00 */
[----:B------:R-:W-:Y:S06]  /*0a70*/  BAR.SYNC.DEFER_BLOCKING 0x0 ;  /* 0x0000000000007b1d */ /* 0x000fec0000010000 */
[----:B------:R-:W3:Y:S04]  /*0a80*/  LDG.E.128 R36, desc[UR12][R2.64] ;  /* 0x0000000c02247981 */ /* 0x000ee8000c1e1d00 */
[----:B------:R-:W4:Y:S01]  /*0a90*/  LDG.E.128 R40, desc[UR12][R2.64+0x200] ;  /* 0x0002000c02287981 */ /* 0x000f22000c1e1d00 */
[----:B------:R-:W-:Y:S01]  /*0aa0*/  BSSY B0, `(.L_x_16775) ;  /* 0x0000034000007945 */ /* 0x000fe20003800000 */
[----:B0-----:R-:W-:Y:S01]  /*0ab0*/  ISETP.GE.AND P5, PT, R8, 0x1, PT ;  /* 0x000000010800780c */ /* 0x001fe20003fa6270 */
[--C-:B-1---5:R-:W-:Y:S01]  /*0ac0*/  FADD.FTZ R89, R32, R93.reuse ;  /* 0x0000005d20597221 */ /* 0x122fe20000010000 */
[--C-:B------:R-:W-:Y:S01]  /*0ad0*/  FADD.FTZ R88, R33, R93.reuse ;  /* 0x0000005d21587221 */ /* 0x100fe20000010000 */
[--C-:B------:R-:W-:Y:S01]  /*0ae0*/  FADD.FTZ R87, R34, R93.reuse ;  /* 0x0000005d22577221 */ /* 0x100fe20000010000 */
[--C-:B------:R-:W-:Y:S01]  /*0af0*/  FADD.FTZ R86, R35, R93.reuse ;  /* 0x0000005d23567221 */ /* 0x100fe20000010000 */
[--C-:B--2---:R-:W-:Y:S01]  /*0b00*/  FADD.FTZ R113, R4, R93.reuse ;  /* 0x0000005d04717221 */ /* 0x104fe20000010000 */
[--C-:B------:R-:W-:Y:S01]  /*0b10*/  FADD.FTZ R110, R5, R93.reuse ;  /* 0x0000005d056e7221 */ /* 0x100fe20000010000 */
[----:B------:R-:W-:Y:S01]  /*0b20*/  FSETP.GTU.FTZ.AND P4, PT, R89, 20, PT ;  /* 0x41a000005900780b */ /* 0x000fe20003f9c000 */
[----:B------:R-:W-:Y:S01]  /*0b30*/  FADD.FTZ R115, R6, R93 ;  /* 0x0000005d06737221 */ /* 0x000fe20000010000 */
[----:B------:R-:W-:-:S02]  /*0b40*/  FSETP.GTU.FTZ.AND P3, PT, R88, 20, PT ;  /* 0x41a000005800780b */ /* 0x000fc40003f7c000 */
[----:B------:R-:W-:Y:S02]  /*0b50*/  FSETP.GTU.FTZ.AND P0, PT, R113, 20, PT ;  /* 0x41a000007100780b */ /* 0x000fe40003f1c000 */
[----:B------:R-:W-:Y:S02]  /*0b60*/  FSETP.GTU.FTZ.AND P2, PT, R87, 20, PT ;  /* 0x41a000005700780b */ /* 0x000fe40003f5c000 */
[----:B------:R-:W-:Y:S02]  /*0b70*/  FSETP.GTU.FTZ.AND P1, PT, R86, 20, PT ;  /* 0x41a000005600780b */ /* 0x000fe40003f3c000 */
[----:B------:R-:W-:Y:S01]  /*0b80*/  FSETP.GTU.FTZ.AND P6, PT, R110, 20, PT ;  /* 0x41a000006e00780b */ /* 0x000fe20003fdc000 */
[----:B---3--:R0:W-:Y:S04]  /*0b90*/  STS.128 [R108], R36 ;  /* 0x000000246c007388 */ /* 0x0081e80000000c00 */
[----:B----4-:R0:W-:Y:S01]  /*0ba0*/  STS.128 [R108+0x200], R40 ;  /* 0x000200286c007388 */ /* 0x0101e20000000c00 */
[----:B------:R-:W-:-:S03]  /*0bb0*/  NOP ;  /* 0x0000000000007918 */ /* 0x000fc60000000000 */
[----:B------:R0:W1:Y:S04]  /*0bc0*/  LDS.128 R20, [R0+0x10] ;  /* 0x0000100000147984 */ /* 0x0000680000000c00 */
[----:B------:R0:W2:Y:S01]  /*0bd0*/  LDS.128 R24, [R0] ;  /* 0x0000000000187984 */ /* 0x0000a20000000c00 */
[----:B------:R-:W-:Y:S05]  /*0be0*/  @P0 BRA `(.L_x_16776) ;  /* 0x00000000007c0947 */ /* 0x000fea0003800000 */
[----:B------:R-:W-:Y:S01]  /*0bf0*/  FMUL.FTZ R113, R113, 1.4426950216293334961 ;  /* 0x3fb8aa3b71717820 */ /* 0x000fe20000410000 */
[----:B------:R-:W-:Y:S01]  /*0c00*/  MOV R4, 0x3e800000 ;  /* 0x3e80000000047802 */ /* 0x000fe20000000f00 */
[----:B------:R-:W-:Y:S02]  /*0c10*/  HFMA2.MMA R5, -RZ, RZ, 1.3056640625, -1.8671875 ;  /* 0x3d39bf78ff057435 */ /* 0x000fe400000001ff */
        /* <DEDUP_REMOVED lines=28> */
.L_x_16776:
[----:B------:R-:W-:Y:S05]  /*0de0*/  BSYNC B0 ;  /* 0x0000000000007941 */ /* 0x000fea0003800000 */
.L_x_16775:
[----:B------:R-:W-:Y:S01]  /*0df0*/  BSSY B0, `(.L_x_16777) ;  /* 0x0000024000007945 */ /* 0x000fe20003800000 */
[----:B------:R-:W-:Y:S01]  /*0e00*/  FSETP.GTU.FTZ.AND P0, PT, R115, 20, PT ;  /* 0x41a000007300780b */ /* 0x000fe20003f1c000 */
[----:B------:R-:W-:Y:S01]  /*0e10*/  FADD.FTZ R116, R7, R93 ;  /* 0x0000005d07747221 */ /* 0x000fe20000010000 */
[----:B--2---:R-:W-:Y:S01]  /*0e20*/  FFMA.FTZ R4, R12, R24, R97 ;  /* 0x000000180c047223 */ /* 0x004fe20000010061 */
[----:B------:R-:W-:Y:S10]  /*0e30*/  @P6 BRA `(.L_x_16778) ;  /* 0x00000000007c6947 */ /* 0x000ff40003800000 */
        /* <DEDUP_REMOVED lines=31> */
.L_x_16778:
[----:B------:R-:W-:Y:S05]  /*1030*/  BSYNC B0 ;  /* 0x0000000000007941 */ /* 0x000fea0003800000 */
.L_x_16777:
        /* <DEDUP_REMOVED lines=38> */
.L_x_16780:
[----:B------:R-:W-:Y:S05]  /*12a0*/  BSYNC B0 ;  /* 0x0000000000007941 */ /* 0x000fea0003800000 */
.L_x_16779:
[----:B------:R-:W-:Y:S04]  /*12b0*/  BSSY B0, `(.L_x_16781) ;  /* 0x0000021000007945 */ /* 0x000fe80003800000 */
        /* <DEDUP_REMOVED lines=32> */
.L_x_16782:
[----:B------:R-:W-:Y:S05]  /*14c0*/  BSYNC B0 ;  /* 0x0000000000007941 */ /* 0x000fea0003800000 */
.L_x_16781:
        /* <DEDUP_REMOVED lines=33> */
.L_x_16784:
[----:B------:R-:W-:Y:S05]  /*16e0*/  BSYNC B0 ;  /* 0x0000000000007941 */ /* 0x000fea0003800000 */
.L_x_16783:
        /* <DEDUP_REMOVED lines=33> */
.L_x_16786:
[----:B------:R-:W-:Y:S05]  /*1900*/  BSYNC B0 ;  /* 0x0000000000007941 */ /* 0x000fea0003800000 */
.L_x_16785:
        /* <DEDUP_REMOVED lines=33> */
.L_x_16788:
[----:B------:R-:W-:Y:S05]  /*1b20*/  BSYNC B0 ;  /* 0x0000000000007941 */ /* 0x000fea0003800000 */
.L_x_16787:
        /* <DEDUP_REMOVED lines=33> */
.L_x_16790:
[----:B------:R-:W-:Y:S05]  /*1d40*/  BSYNC B0 ;  /* 0x0000000000007941 */ /* 0x000fea0003800000 */
.L_x_16789:
[----:B------:R-:W-:Y:S01]  /*1d50*/  FFMA.FTZ R3, R15, R27, R4 ;  /* 0x0000001b0f037223 */ /* 0x000fe20000010004 */
[----:B------:R-:W-:Y:S01]  /*1d60*/  BAR.SYNC.DEFER_BLOCKING 0x0 ;  /* 0x0000000000007b1d */ /* 0x000fe20000010000 */
[----:B------:R-:W-:Y:S02]  /*1d70*/  CS2R R34, SRZ ;  /* 0x0000000000227805 */ /* 0x000fe4000001ff00 */
[----:B------:R-:W-:Y:S01]  /*1d80*/  CS2R R32, SRZ ;  /* 0x0000000000207805 */ /* 0x000fe2000001ff00 */
[----:B01----:R-:W-:Y:S01]  /*1d90*/  FFMA.FTZ R0, R16, R20, R3 ;  /* 0x0000001410007223 */ /* 0x003fe20000010003 */
        /* <DEDUP_REMOVED lines=10> */
[----:B------:R-:W-:Y:S01]  /*1e40*/  FFMA.FTZ R97, R19, R23, R0 ;  /* 0x0000001713617223 */ /* 0x000fe20000010000 */
[----:B------:R-:W-:Y:S06]  /*1e50*/  @!P5 BRA `(.L_x_16791) ;  /* 0x0000004800d8d947 */ /* 0x000fec0003800000 */
[----:B------:R-:W0:Y:S01]  /*1e60*/  LDC R117, c[0x0][0x224] ;  /* 0x00008900ff757b82 */ /* 0x000e220000000800 */
[----:B------:R-:W-:Y:S01]  /*1e70*/  HFMA2.MMA R112, -RZ, RZ, 0, 0 ;  /* 0x00000000ff707435 */ /* 0x000fe200000001ff */
[----:B------:R-:W-:Y:S01]  /*1e80*/  MOV R31, RZ ;  /* 0x000000ff001f7202 */ /* 0x000fe20000000f00 */
[----:B------:R-:W-:Y:S01]  /*1e90*/  UMOV UR5, URZ ;  /* 0x0000003f00057c82 */ /* 0x000fe20008000000 */
[----:B------:R-:W-:Y:S01]  /*1ea0*/  UMOV UR6, URZ ;  /* 0x0000003f00067c82 */ /* 0x000fe20008000000 */
[----:B------:R-:W-:Y:S01]  /*1eb0*/  ULDC UR11, c[0x0][0x21c] ;  /* 0x00008700000b7ab9 */ /* 0x000fe20000000800 */
[----:B------:R-:W-:Y:S01]  /*1ec0*/  ULDC.64 UR26, c[0x0][0x368] ;  /* 0x0000da00001a7ab9 */ /* 0x000fe20000000a00 */
[----:B------:R-:W-:Y:S01]  /*1ed0*/  ULDC.64 UR24, c[0x0][0x270] ;  /* 0x00009c0000187ab9 */ /* 0x000fe20000000a00 */
[----:B------:R-:W1:Y:S01]  /*1ee0*/  LDC R114, c[0x0][0x218] ;  /* 0x00008600ff727b82 */ /* 0x000e620000000800 */
[----:B------:R-:W-:Y:S01]  /*1ef0*/  ULDC.64 UR22, c[0x0][0x250] ;  /* 0x0000940000167ab9 */ /* 0x000fe20000000a00 */
[----:B------:R-:W-:Y:S01]  /*1f00*/  ULDC.64 UR20, c[0x0][0x248] ;  /* 0x0000920000147ab9 */ /* 0x000fe20000000a00 */
[----:B------:R-:W-:Y:S01]  /*1f10*/  ULDC.64 UR18, c[0x0][0x238] ;  /* 0x00008e0000127ab9 */ /* 0x000fe20000000a00 */
[----:B------:R-:W-:-:S04]  /*1f20*/  ULDC.64 UR16, c[0x0][0x230] ;  /* 0x00008c0000107ab9 */ /* 0x000fc80000000a00 */
[----:B------:R-:W2:Y:S08]  /*1f30*/  LDC.64 R72, c[0x0][0x368] ;  /* 0x0000da00ff487b82 */ /* 0x000eb00000000a00 */
[----:B------:R-:W3:Y:S08]  /*1f40*/  LDC.64 R70, c[0x0][0x370] ;  /* 0x0000dc00ff467b82 */ /* 0x000ef00000000a00 */
[----:B------:R-:W4:Y:S08]  /*1f50*/  LDC.64 R68, c[0x0][0x3d0] ;  /* 0x0000f400ff447b82 */ /* 0x000f300000000a00 */
[----:B------:R-:W0:Y:S08]  /*1f60*/  LDC.64 R66, c[0x0][0x2d8] ;  /* 0x0000b600ff427b82 */ /* 0x000e300000000a00 */
[----:B------:R-:W0:Y:S08]  /*1f70*/  LDC.64 R64, c[0x0][0x2d0] ;  /* 0x0000b400ff407b82 */ /* 0x000e300000000a00 */
[----:B-1----:R-:W0:Y:S02]  /*1f80*/  LDC.64 R62, c[0x0][0x380] ;  /* 0x0000e000ff3e7b82 */ /* 0x002e240000000a00 */
.L_x_16838:
[----:B0-2---:R-:W-:Y:S01]  /*1f90*/  IMAD R5, R91, UR16, RZ ;  /* 0x000000105b057c24 */ /* 0x005fe2000f8e02ff */
        /* <DEDUP_REMOVED lines=12> */
[----:B------:R-:W-:Y:S01]  /*2060*/  LOP3.LUT R109, R107, 0x1f, R96, 0xf8, !PT ;  /* 0x0000001f6b6d7812 */ /* 0x000fe200078ef860 */
[----:B------:R-:W-:-:S04]  /*2070*/  IMAD.WIDE.U32 R2, R112, UR24, RZ ;  /* 0x0000001870027c25 */ /* 0x000fc8000f8e00ff */
[----:B------:R-:W-:Y:S01]  /*2080*/  IMAD R5, R112, UR25, R5 ;  /* 0x0000001970057c24 */ /* 0x000fe2000f8e0205 */
[----:B------:R-:W-:-:S04]  /*2090*/  LEA R4, P0, R2, R104, 0x2 ;  /* 0x0000006802047211 */ /* 0x000fc800078010ff */
[----:B------:R-:W-:Y:S02]  /*20a0*/  IADD3 R0, R3, R5, RZ ;  /* 0x0000000503007210 */ /* 0x000fe40007ffe0ff */
[----:B------:R-:W-:Y:S02]  /*20b0*/  IADD3 R3, R107, R109, RZ ;  /* 0x0000006d6b037210 */ /* 0x000fe40007ffe0ff */
[----:B------:R-:W-:-:S03]  /*20c0*/  LEA.HI.X R5, R2, R105, R0, 0x2, P0 ;  /* 0x0000006902057211 */ /* 0x000fc600000f1400 */
[----:B------:R-:W-:-:S05]  /*20d0*/  IMAD.WIDE R2, R3, 0x10, R4 ;  /* 0x0000001003027825 */ /* 0x000fca00078e0204 */
[----:B------:R-:W3:Y:S04]  /*20e0*/  LDG.E.128 R44, desc[UR12][R2.64] ;  /* 0x0000000c022c7981 */ /* 0x000ee8000c1e1d00 */
[----:B------:R-:W4:Y:S04]  /*20f0*/  LDG.E.128 R8, desc[UR12][R2.64+0x200] ;  /* 0x0002000c02087981 */ /* 0x000f28000c1e1d00 */
[----:B------:R-:W4:Y:S04]  /*2100*/  LDG.E.128 R4, desc[UR12][R2.64+0x400] ;  /* 0x0004000c02047981 */ /* 0x000f28000c1e1d00 */
[----:B------:R0:W4:Y:S01]  /*2110*/  LDG.E.128 R48, desc[UR12][R2.64+0x600] ;  /* 0x0006000c02307981 */ /* 0x000122000c1e1d00 */
[----:B------:R-:W-:Y:S01]  /*2120*/  LOP3.LUT R132, R96, 0x1f, RZ, 0xc0, !PT ;  /* 0x0000001f60847812 */ /* 0x000fe200078ec0ff */
[----:B------:R-:W-:Y:S01]  /*2130*/  IMAD R55, R91, UR20, RZ ;  /* 0x000000145b377c24 */ /* 0x000fe2000f8e02ff */
[----:B------:R-:W-:Y:S01]  /*2140*/  IADD3 R123, R106, -0x1, RZ ;  /* 0xffffffff6a7b7810 */ /* 0x000fe20007ffe0ff */
[----:B-1----:R-:W1:Y:S01]  /*2150*/  S2R R58, SR_CgaCtaId ;  /* 0x00000000003a7919 */ /* 0x002e620000008800 */
[----:B------:R-:W-:Y:S01]  /*2160*/  ISETP.NE.AND P0, PT, R132, RZ, PT ;  /* 0x000000ff8400720c */ /* 0x000fe20003f05270 */
[----:B------:R-:W-:Y:S01]  /*2170*/  IMAD.WIDE.U32 R52, R90, UR20, RZ ;  /* 0x000000145a347c25 */ /* 0x000fe2000f8e00ff */
[----:B------:R-:W-:-:S02]  /*2180*/  ISETP.NE.AND P2, PT, R96, RZ, PT ;  /* 0x000000ff6000720c */ /* 0x000fc40003f45270 */
[----:B------:R-:W-:Y:S02]  /*2190*/  CS2R R124, SRZ ;  /* 0x00000000007c7805 */ /* 0x000fe4000001ff00 */
[----:B------:R-:W-:Y:S01]  /*21a0*/  ISETP.LT.OR P1, PT, R106, 0x2, P0 ;  /* 0x000000026a00780c */ /* 0x000fe20000721670 */
[----:B------:R-:W-:Y:S01]  /*21b0*/  IMAD R55, R90, UR21, R55 ;  /* 0x000000155a377c24 */ /* 0x000fe2000f8e0237 */
[----:B------:R-:W-:Y:S01]  /*21c0*/  MOV R111, 0x400 ;  /* 0x00000400006f7802 */ /* 0x000fe20000000f00 */
[----:B0-----:R-:W-:-:S03]  /*21d0*/  IMAD R3, R119, UR22, RZ ;  /* 0x0000001677037c24 */ /* 0x001fc6000f8e02ff */
[----:B------:R-:W-:Y:S01]  /*21e0*/  IADD3 R53, R53, R55, RZ ;  /* 0x0000003735357210 */ /* 0x000fe20007ffe0ff */
[C---:B------:R-:W-:Y:S02]  /*21f0*/  IMAD R57, R112.reuse, UR23, R3 ;  /* 0x0000001770397c24 */ /* 0x040fe4000f8e0203 */
[----:B------:R-:W-:Y:S01]  /*2200*/  IMAD.WIDE.U32 R2, R112, UR22, R52 ;  /* 0x0000001670027c25 */ /* 0x000fe2000f8e0034 */
[----:B------:R-:W-:-:S03]  /*2210*/  IADD3 R52, R96, 0x200, RZ ;  /* 0x0000020060347810 */ /* 0x000fc60007ffe0ff */
[----:B------:R-:W0:Y:S01]  /*2220*/  @!P1 LDC R59, c[0x0][0x21c] ;  /* 0x00008700ff3b9b82 */ /* 0x000e220000000800 */
[----:B------:R-:W-:Y:S02]  /*2230*/  LEA R82, P3, R2, R66, 0x3 ;  /* 0x0000004202527211 */ /* 0x000fe400078618ff */
[----:B-1----:R-:W-:-:S04]  /*2240*/  LEA R111, R58, R111, 0x18 ;  /* 0x0000006f3a6f7211 */ /* 0x002fc800078ec0ff */
[----:B------:R-:W-:Y:S01]  /*2250*/  LEA R108, R98, R111, 0x4 ;  /* 0x0000006f626c7211 */ /* 0x000fe200078e20ff */
[----:B------:R-:W-:Y:S01]  /*2260*/  BSSY B0, `(.L_x_16792) ;  /* 0x00000ae000007945 */ /* 0x000fe20003800000 */
[----:B--2---:R-:W-:Y:S01]  /*2270*/  FMUL.FTZ R84, R60, 1.4426950216293334961 ;  /* 0x3fb8aa3b3c547820 */ /* 0x004fe20000410000 */
[----:B------:R-:W-:-:S03]  /*2280*/  FMUL.FTZ R0, R61, R113 ;  /* 0x000000713d007220 */ /* 0x000fc60000410000 */
[----:B------:R-:W-:Y:S01]  /*2290*/  FMUL.FTZ R54, R84, R113 ;  /* 0x0000007154367220 */ /* 0x000fe20000410000 */
[----:B------:R-:W-:Y:S01]  /*22a0*/  FMUL.RZ R56, R0, 0.15915493667125701904 ;  /* 0x3e22f98300387820 */ /* 0x000fe2000040c000 */
[----:B------:R-:W-:-:S03]  /*22b0*/  LEA.HI R0, R123, R123, RZ, 0x1 ;  /* 0x0000007b7b007211 */ /* 0x000fc600078f08ff */
[----:B------:R-:W-:Y:S01]  /*22c0*/  MUFU.COS R55, R56 ;  /* 0x0000003800377308 */ /* 0x000fe20000000000 */
[----:B------:R-:W-:-:S04]  /*22d0*/  LOP3.LUT R0, R0, 0xfffffe, RZ, 0xc0, !PT ;  /* 0x00fffffe00007812 */ /* 0x000fc800078ec0ff */
[----:B------:R-:W-:Y:S02]  /*22e0*/  IADD3 R53, R123, -R0, RZ ;  /* 0x800000007b357210 */ /* 0x000fe40007ffe0ff */
[----:B------:R-:W-:Y:S01]  /*22f0*/  IADD3 R0, R3, R57, RZ ;  /* 0x0000003903007210 */ /* 0x000fe20007ffe0ff */
[----:B------:R-:W1:Y:S01]  /*2300*/  MUFU.EX2 R54, R54 ;  /* 0x0000003600367308 */ /* 0x000e620000000800 */
[----:B------:R-:W-:Y:S02]  /*2310*/  @!P2 LEA R52, R53, R112, 0x8 ;  /* 0x000000703534a211 */ /* 0x000fe400078e40ff */
[----:B------:R-:W-:Y:S02]  /*2320*/  LEA.HI.X R83, R2, R67, R0, 0x3, P3 ;  /* 0x0000004302537211 */ /* 0x000fe400018f1c00 */
[----:B------:R-:W-:Y:S02]  /*2330*/  @!P1 IADD3 R3, R106, -0x2, RZ ;  /* 0xfffffffe6a039810 */ /* 0x000fe40007ffe0ff */
[-C--:B------:R-:W-:Y:S01]  /*2340*/  LEA R0, R98, R111.reuse, 0x6 ;  /* 0x0000006f62007211 */ /* 0x080fe200078e30ff */
[----:B------:R-:W2:Y:S01]  /*2350*/  MUFU.SIN R121, R56 ;  /* 0x0000003800797308 */ /* 0x000ea20000000400 */
[----:B------:R-:W-:Y:S01]  /*2360*/  LEA R85, R52, R111, 0x3 ;  /* 0x0000006f34557211 */ /* 0x000fe200078e18ff */
[----:B---3--:R-:W-:Y:S01]  /*2370*/  STS.128 [R108], R44 ;  /* 0x0000002c6c007388 */ /* 0x008fe20000000c00 */
[----:B0-----:R-:W-:-:S03]  /*2380*/  @!P1 IMAD R3, R3, R59, R112 ;  /* 0x0000003b03039224 */ /* 0x001fc600078e0270 */
[----:B----4-:R-:W-:Y:S01]  /*2390*/  STS.128 [R108+0x200], R8 ;  /* 0x000200086c007388 */ /* 0x010fe20000000c00 */
[----:B------:R-:W-:-:S04]  /*23a0*/  @!P1 IMAD.WIDE R2, R3, 0x10, R80 ;  /* 0x0000001003029825 */ /* 0x000fc800078e0250 */
[C---:B-1----:R-:W-:Y:S01]  /*23b0*/  FMUL.FTZ R120, R54.reuse, R55 ;  /* 0x0000003736787220 */ /* 0x042fe20000410000 */
[----:B------:R0:W-:Y:S04]  /*23c0*/  STS.128 [R108+0x400], R4 ;  /* 0x000400046c007388 */ /* 0x0001e80000000c00 */
[----:B------:R-:W-:Y:S01]  /*23d0*/  STS.128 [R108+0x600], R48 ;  /* 0x000600306c007388 */ /* 0x000fe20000000c00 */
[----:B--2---:R-:W-:-:S03]  /*23e0*/  FMUL.FTZ R121, R54, R121 ;  /* 0x0000007936797220 */ /* 0x004fc60000410000 */
[----:B------:R-:W5:Y:S01]  /*23f0*/  LDG.E.64 R82, desc[UR12][R82.64] ;  /* 0x0000000c52527981 */ /* 0x000f62000c1e1b00 */
[----:B------:R-:W-:-:S03]  /*2400*/  NOP ;  /* 0x0000000000007918 */ /* 0x000fc60000000000 */
[----:B------:R-:W1:Y:S04]  /*2410*/  LDS.128 R56, [R0] ;  /* 0x0000000000387984 */ /* 0x000e680000000c00 */
[----:B------:R-:W2:Y:S04]  /*2420*/  LDS.128 R44, [R0+0x10] ;  /* 0x00001000002c7984 */ /* 0x000ea80000000c00 */
[----:B------:R-:W3:Y:S04]  /*2430*/  LDS.128 R48, [R0+0x20] ;  /* 0x0000200000307984 */ /* 0x000ee80000000c00 */
[----:B------:R4:W1:Y:S04]  /*2440*/  LDS.128 R52, [R0+0x30] ;  /* 0x0000300000347984 */ /* 0x0008680000000c00 */
[----:B------:R2:W-:Y:S01]  /*2450*/  STS.64 [R85+0x14d0], R120 ;  /* 0x0014d07855007388 */ /* 0x0005e20000000a00 */
[----:B------:R-:W-:Y:S01]  /*2460*/  BAR.SYNC.DEFER_BLOCKING 0x0 ;  /* 0x0000000000007b1d */ /* 0x000fe20000010000 */
[----:B0-----:R-:W-:-:S04]  /*2470*/  FMUL.FTZ R4, R61, R110 ;  /* 0x0000006e3d047220 */ /* 0x001fc80000410000 */
[----:B------:R-:W-:Y:S01]  /*2480*/  FMUL.RZ R8, R4, 0.15915493667125701904 ;  /* 0x3e22f98304087820 */ /* 0x000fe2000040c000 */
[----:B------:R-:W-:Y:S01]  /*2490*/  FMUL.FTZ R4, R84, R110 ;  /* 0x0000006e54047220 */ /* 0x000fe20000410000 */
[----:B------:R-:W-:Y:S02]  /*24a0*/  FMUL.FTZ R6, R61, R115 ;  /* 0x000000733d067220 */ /* 0x000fe40000410000 */
[----:B------:R-:W-:Y:S02]  /*24b0*/  MUFU.SIN R5, R8 ;  /* 0x0000000800057308 */ /* 0x000fe40000000400 */
[----:B------:R-:W-:-:S06]  /*24c0*/  FMUL.RZ R9, R6, 0.15915493667125701904 ;  /* 0x3e22f98306097820 */ /* 0x000fcc000040c000 */
[----:B------:R-:W-:Y:S01]  /*24d0*/  MUFU.EX2 R4, R4 ;  /* 0x0000000400047308 */ /* 0x000fe20000000800 */
[----:B------:R0:W5:Y:S07]  /*24e0*/  @!P1 LDG.E.64 R124, desc[UR12][R2.64+0x8] ;  /* 0x0000080c027c9981 */ /* 0x00016e000c1e1b00 */
[----:B------:R2:W3:Y:S01]  /*24f0*/  MUFU.COS R127, R8 ;  /* 0x00000008007f7308 */ /* 0x0004e20000000000 */
[----:B----4-:R-:W-:Y:S01]  /*2500*/  FMUL.FTZ R0, R84, R115 ;  /* 0x0000007354007220 */ /* 0x010fe20000410000 */
[----:B------:R-:W-:Y:S01]  /*2510*/  FMUL.FTZ R6, R61, R89 ;  /* 0x000000593d067220 */ /* 0x000fe20000410000 */
[----:B------:R-:W-:-:S03]  /*2520*/  ISETP.NE.AND P1, PT, R96, 0x1f, PT ;  /* 0x0000001f6000780c */ /* 0x000fc60003f25270 */
[----:B------:R-:W-:Y:S01]  /*2530*/  FMUL.RZ R118, R6, 0.15915493667125701904 ;  /* 0x3e22f98306767820 */ /* 0x000fe2000040c000 */
[C---:B------:R-:W-:Y:S01]  /*2540*/  FMUL.FTZ R6, R84.reuse, R89 ;  /* 0x0000005954067220 */ /* 0x040fe20000410000 */
[----:B------:R-:W-:Y:S01]  /*2550*/  MUFU.SIN R7, R9 ;  /* 0x0000000900077308 */ /* 0x000fe20000000400 */
[----:B0-----:R-:W-:Y:S01]  /*2560*/  FMUL.FTZ R2, R61, R116 ;  /* 0x000000743d027220 */ /* 0x001fe20000410000 */
[----:B--2---:R-:W-:-:S03]  /*2570*/  FMUL.FTZ R8, R84, R87 ;  /* 0x0000005754087220 */ /* 0x004fc60000410000 */
[----:B------:R-:W-:Y:S01]  /*2580*/  FMUL.RZ R10, R2, 0.15915493667125701904 ;  /* 0x3e22f983020a7820 */ /* 0x000fe2000040c000 */
[----:B------:R-:W-:Y:S02]  /*2590*/  FMUL.FTZ R2, R84, R116 ;  /* 0x0000007454027220 */ /* 0x000fe40000410000 */
[----:B------:R0:W-:Y:S01]  /*25a0*/  MUFU.COS R11, R9 ;  /* 0x00000009000b7308 */ /* 0x0001e20000000000 */
[----:B---3--:R-:W-:-:S07]  /*25b0*/  FMUL.FTZ R127, R4, R127 ;  /* 0x0000007f047f7220 */ /* 0x008fce0000410000 */
[----:B------:R2:W-:Y:S01]  /*25c0*/  MUFU.EX2 R126, R0 ;  /* 0x00000000007e7308 */ /* 0x0005e20000000800 */
[----:B0-----:R-:W-:-:S07]  /*25d0*/  FMUL.FTZ R9, R61, R87 ;  /* 0x000000573d097220 */ /* 0x001fce0000410000 */
[----:B------:R-:W-:Y:S01]  /*25e0*/  MUFU.SIN R129, R10 ;  /* 0x0000000a00817308 */ /* 0x000fe20000000400 */
[----:B--2---:R-:W-:-:S04]  /*25f0*/  FMUL.FTZ R0, R61, R88 ;  /* 0x000000583d007220 */ /* 0x004fc80000410000 */
[----:B------:R-:W-:Y:S01]  /*2600*/  FMUL.RZ R122, R0, 0.15915493667125701904 ;  /* 0x3e22f983007a7820 */ /* 0x000fe2000040c000 */
[C---:B------:R-:W-:Y:S01]  /*2610*/  FMUL.FTZ R0, R84.reuse, R88 ;  /* 0x0000005854007220 */ /* 0x040fe20000410000 */
[-C--:B------:R-:W-:Y:S01]  /*2620*/  FMUL.FTZ R84, R84, R86.reuse ;  /* 0x0000005654547220 */ /* 0x080fe20000410000 */
[----:B------:R0:W-:Y:S08]  /*2630*/  MUFU.COS R3, R10 ;  /* 0x0000000a00037308 */ /* 0x0001f00000000000 */
[----:B------:R-:W2:Y:S01]  /*2640*/  MUFU.EX2 R2, R2 ;  /* 0x0000000200027308 */ /* 0x000ea20000000800 */
[----:B0-----:R-:W-:Y:S01]  /*2650*/  FMUL.RZ R10, R9, 0.15915493667125701904 ;  /* 0x3e22f983090a7820 */ /* 0x001fe2000040c000 */
[----:B------:R-:W-:-:S04]  /*2660*/  FMUL.FTZ R9, R61, R86 ;  /* 0x000000563d097220 */ /* 0x000fc80000410000 */
[----:B------:R-:W-:Y:S01]  /*2670*/  FMUL.RZ R136, R9, 0.15915493667125701904 ;  /* 0x3e22f98309887820 */ /* 0x000fe2000040c000 */
[----:B------:R-:W-:Y:S01]  /*2680*/  FMUL.FTZ R9, R12, R113 ;  /* 0x000000710c097220 */ /* 0x000fe20000410000 */
[----:B------:R-:W-:Y:S08]  /*2690*/  MUFU.SIN R131, R118 ;  /* 0x0000007600837308 */ /* 0x000ff00000000400 */
[----:B------:R0:W-:Y:S01]  /*26a0*/  MUFU.COS R85, R118 ;  /* 0x0000007600557308 */ /* 0x0001e20000000000 */
[C---:B--2---:R-:W-:Y:S01]  /*26b0*/  FMUL.FTZ R128, R2.reuse, R3 ;  /* 0x0000000302807220 */ /* 0x044fe20000410000 */
[----:B------:R-:W-:-:S06]  /*26c0*/  FMUL.FTZ R129, R2, R129 ;  /* 0x0000008102817220 */ /* 0x000fcc0000410000 */
[----:B------:R2:W-:Y:S01]  /*26d0*/  MUFU.EX2 R134, R0 ;  /* 0x0000000000867308 */ /* 0x0005e20000000800 */
[----:B0-----:R-:W-:-:S04]  /*26e0*/  FMUL.FTZ R118, R4, R5 ;  /* 0x0000000504767220 */ /* 0x001fc80000410000 */
[----:B------:R-:W-:-:S03]  /*26f0*/  FMUL.FTZ R4, RZ, R118 ;  /* 0x00000076ff047220 */ /* 0x000fc60000410000 */
[----:B------:R-:W-:Y:S01]  /*2700*/  MUFU.SIN R135, R122 ;  /* 0x0000007a00877308 */ /* 0x000fe20000000400 */
[-C--:B--2---:R-:W-:Y:S01]  /*2710*/  FMUL.FTZ R0, R118, R9.reuse ;  /* 0x0000000976007220 */ /* 0x084fe20000410000 */
[----:B------:R-:W-:-:S03]  /*2720*/  FFMA.FTZ R4, R127, R9, -R4 ;  /* 0x000000097f047223 */ /* 0x000fc60000010804 */
[----:B------:R-:W-:-:S03]  /*2730*/  FFMA.FTZ R0, RZ, R127, R0 ;  /* 0x0000007fff007223 */ /* 0x000fc60000010000 */
[----:B------:R0:W2:Y:S01]  /*2740*/  MUFU.COS R133, R122 ;  /* 0x0000007a00857308 */ /* 0x0000a20000000000 */
[----:B------:R-:W-:-:S07]  /*2750*/  FADD.FTZ R3, RZ, R0 ;  /* 0x00000000ff037221 */ /* 0x000fce0000010000 */
[----:B------:R-:W-:Y:S01]  /*2760*/  MUFU.EX2 R8, R8 ;  /* 0x0000000800087308 */ /* 0x000fe20000000800 */
[C---:B0-----:R-:W-:Y:S01]  /*2770*/  FMUL.FTZ R122, R126.reuse, R11 ;  /* 0x0000000b7e7a7220 */ /* 0x041fe20000410000 */
[----:B------:R-:W-:Y:S01]  /*2780*/  FMUL.FTZ R126, R126, R7 ;  /* 0x000000077e7e7220 */ /* 0x000fe20000410000 */
[----:B------:R-:W-:-:S03]  /*2790*/  FFMA.FTZ R11, R13, R110, R4 ;  /* 0x0000006e0d0b7223 */ /* 0x000fc60000010004 */
[C---:B------:R-:W-:Y:S01]  /*27a0*/  FMUL.FTZ R0, R126.reuse, R3 ;  /* 0x000000037e007220 */ /* 0x040fe20000410000 */
[----:B------:R-:W-:Y:S01]  /*27b0*/  FMUL.FTZ R141, R126, R11 ;  /* 0x0000000b7e8d7220 */ /* 0x000fe20000410000 */
[----:B------:R-:W0:Y:S01]  /*27c0*/  MUFU.SIN R137, R10 ;  /* 0x0000000a00897308 */ /* 0x000e220000000400 */
[----:B--2---:R-:W-:Y:S01]  /*27d0*/  FMUL.FTZ R133, R134, R133 ;  /* 0x0000008586857220 */ /* 0x004fe20000410000 */
[C---:B------:R-:W-:Y:S01]  /*27e0*/  FFMA.FTZ R11, R122.reuse, R11, -R0 ;  /* 0x0000000b7a0b7223 */ /* 0x040fe20000010800 */
[----:B------:R-:W-:Y:S01]  /*27f0*/  FFMA.FTZ R141, R122, R3, R141 ;  /* 0x000000037a8d7223 */ /* 0x000fe2000001008d */
[-C--:B------:R-:W-:Y:S01]  /*2800*/  FMUL.FTZ R3, R121, R118.reuse ;  /* 0x0000007679037220 */ /* 0x080fe20000410000 */
[----:B------:R-:W-:Y:S01]  /*2810*/  FMUL.FTZ R0, R120, R118 ;  /* 0x0000007678007220 */ /* 0x000fe20000410000 */
[----:B------:R-:W-:Y:S01]  /*2820*/  FFMA.FTZ R11, R14, R115, R11 ;  /* 0x000000730e0b7223 */ /* 0x000fe2000001000b */
[----:B------:R-:W-:Y:S01]  /*2830*/  FADD.FTZ R141, RZ, R141 ;  /* 0x0000008dff8d7221 */ /* 0x000fe20000010000 */
[----:B------:R-:W-:Y:S01]  /*2840*/  MUFU.EX2 R84, R84 ;  /* 0x0000005400547308 */ /* 0x000fe20000000800 */
[----:B------:R-:W-:Y:S01]  /*2850*/  FFMA.FTZ R3, R120, R127, -R3 ;  /* 0x0000007f78037223 */ /* 0x000fe20000010803 */
[----:B------:R-:W-:Y:S01]  /*2860*/  FMUL.FTZ R4, R129, R11 ;  /* 0x0000000b81047220 */ /* 0x000fe20000410000 */
[----:B------:R-:W-:-:S03]  /*2870*/  FMUL.FTZ R134, R134, R135 ;  /* 0x0000008786867220 */ /* 0x000fc60000410000 */
[----:B------:R-:W-:Y:S02]  /*2880*/  FFMA.FTZ R4, R128, R141, R4 ;  /* 0x0000008d80047223 */ /* 0x000fe40000010004 */
[----:B------:R-:W2:Y:S02]  /*2890*/  MUFU.COS R7, R136 ;  /* 0x0000008800077308 */ /* 0x000ea40000000000 */
[----:B------:R-:W-:-:S06]  /*28a0*/  FADD.FTZ R4, RZ, R4 ;  /* 0x00000004ff047221 */ /* 0x000fcc0000010000 */
[----:B------:R-:W3:Y:S08]  /*28b0*/  MUFU.EX2 R6, R6 ;  /* 0x0000000600067308 */ /* 0x000ef00000000800 */
[----:B------:R0:W4:Y:S08]  /*28c0*/  MUFU.SIN R5, R136 ;  /* 0x0000008800057308 */ /* 0x0001300000000400 */
[----:B------:R-:W1:Y:S01]  /*28d0*/  MUFU.COS R139, R10 ;  /* 0x0000000a008b7308 */ /* 0x000e620000000000 */
[----:B0-----:R-:W-:Y:S01]  /*28e0*/  FMUL.FTZ R136, R8, R137 ;  /* 0x0000008908887220 */ /* 0x001fe20000410000 */
[----:B--2---:R-:W-:Y:S01]  /*28f0*/  FMUL.FTZ R137, R84, R7 ;  /* 0x0000000754897220 */ /* 0x004fe20000410000 */
[----:B------:R-:W-:Y:S01]  /*2900*/  FMUL.FTZ R7, R129, R141 ;  /* 0x0000008d81077220 */ /* 0x000fe20000410000 */
[C---:B---3--:R-:W-:Y:S01]  /*2910*/  FMUL.FTZ R131, R6.reuse, R131 ;  /* 0x0000008306837220 */ /* 0x048fe20000410000 */
[----:B------:R-:W-:-:S02]  /*2920*/  FMUL.FTZ R130, R6, R85 ;  /* 0x0000005506827220 */ /* 0x000fc40000410000 */
[----:B------:R-:W-:Y:S01]  /*2930*/  FFMA.FTZ R2, R128, R11, -R7 ;  /* 0x0000000b80027223 */ /* 0x000fe20000010807 */
[----:B------:R-:W-:Y:S01]  /*2940*/  FMUL.FTZ R11, R131, R4 ;  /* 0x00000004830b7220 */ /* 0x000fe20000410000 */
[----:B----4-:R-:W-:Y:S01]  /*2950*/  FMUL.FTZ R138, R84, R5 ;  /* 0x00000005548a7220 */ /* 0x010fe20000410000 */
[----:B------:R-:W-:Y:S01]  /*2960*/  FFMA.FTZ R5, R121, R127, R0 ;  /* 0x0000007f79057223 */ /* 0x000fe20000010000 */
[----:B------:R-:W-:Y:S01]  /*2970*/  FFMA.FTZ R2, R15, R116, R2 ;  /* 0x000000740f027223 */ /* 0x000fe20000010002 */
[----:B------:R-:W-:Y:S01]  /*2980*/  FMUL.FTZ R7, R126, R3 ;  /* 0x000000037e077220 */ /* 0x000fe20000410000 */
[----:B------:R-:W-:Y:S01]  /*2990*/  @P1 LEA R84, R96, R111, 0x3 ;  /* 0x0000006f60541211 */ /* 0x000fe200078e18ff */
[-C--:B------:R-:W-:Y:S01]  /*29a0*/  FMUL.FTZ R0, R126, R5.reuse ;  /* 0x000000057e007220 */ /* 0x080fe20000410000 */
[-C--:B------:R-:W-:Y:S01]  /*29b0*/  FMUL.FTZ R85, R131, R2.reuse ;  /* 0x0000000283557220 */ /* 0x080fe20000410000 */
[----:B------:R-:W-:Y:S01]  /*29c0*/  FFMA.FTZ R11, R130, R2, -R11 ;  /* 0x00000002820b7223 */ /* 0x000fe2000001080b */
[C---:B------:R-:W-:Y:S01]  /*29d0*/  FFMA.FTZ R7, R122.reuse, R5, R7 ;  /* 0x000000057a077223 */ /* 0x040fe20000010007 */
[----:B------:R-:W-:Y:S01]  /*29e0*/  FFMA.FTZ R0, R122, R3, -R0 ;  /* 0x000000037a007223 */ /* 0x000fe20000010800 */
[----:B------:R-:W-:Y:S01]  /*29f0*/  FFMA.FTZ R85, R130, R4, R85 ;  /* 0x0000000482557223 */ /* 0x000fe20000010055 */
[----:B------:R-:W-:Y:S01]  /*2a00*/  FFMA.FTZ R11, R16, R89, R11 ;  /* 0x00000059100b7223 */ /* 0x000fe2000001000b */
[C---:B------:R-:W-:Y:S01]  /*2a10*/  FMUL.FTZ R3, R129.reuse, R7 ;  /* 0x0000000781037220 */ /* 0x040fe20000410000 */
[-C--:B------:R-:W-:Y:S01]  /*2a20*/  FMUL.FTZ R2, R129, R0.reuse ;  /* 0x0000000081027220 */ /* 0x080fe20000410000 */
[----:B------:R-:W-:Y:S01]  /*2a30*/  FADD.FTZ R85, RZ, R85 ;  /* 0x00000055ff557221 */ /* 0x000fe20000010000 */
[----:B------:R-:W-:Y:S01]  /*2a40*/  FMUL.FTZ R6, R134, R11 ;  /* 0x0000000b86067220 */ /* 0x000fe20000410000 */
[C---:B------:R-:W-:Y:S01]  /*2a50*/  FFMA.FTZ R3, R128.reuse, R0, -R3 ;  /* 0x0000000080037223 */ /* 0x040fe20000010803 */
[----:B------:R-:W-:Y:S01]  /*2a60*/  FFMA.FTZ R2, R128, R7, R2 ;  /* 0x0000000780027223 */ /* 0x000fe20000010002 */
[-C--:B------:R-:W-:Y:S01]  /*2a70*/  FMUL.FTZ R0, R134, R85.reuse ;  /* 0x0000005586007220 */ /* 0x080fe20000410000 */
[----:B------:R-:W-:Y:S01]  /*2a80*/  FFMA.FTZ R6, R133, R85, R6 ;  /* 0x0000005585067223 */ /* 0x000fe20000010006 */
[----:B------:R-:W-:Y:S01]  /*2a90*/  FMUL.FTZ R5, R131, R3 ;  /* 0x0000000383057220 */ /* 0x000fe20000410000 */
[----:B------:R-:W0:Y:S01]  /*2aa0*/  @P1 LDS.64 R84, [R84+0x24d8] ;  /* 0x0024d80054541984 */ /* 0x000e220000000a00 */
[----:B------:R-:W-:Y:S01]  /*2ab0*/  FFMA.FTZ R4, R133, R11, -R0 ;  /* 0x0000000b85047223 */ /* 0x000fe20000010800 */
[-C--:B------:R-:W-:Y:S01]  /*2ac0*/  FMUL.FTZ R0, R131, R2.reuse ;  /* 0x0000000283007220 */ /* 0x080fe20000410000 */
[C---:B------:R-:W-:Y:S01]  /*2ad0*/  FFMA.FTZ R5, R130.reuse, R2, R5 ;  /* 0x0000000282057223 */ /* 0x040fe20000010005 */
[----:B------:R-:W-:Y:S01]  /*2ae0*/  FADD.FTZ R6, RZ, R6 ;  /* 0x00000006ff067221 */ /* 0x000fe20000010000 */
[----:B------:R-:W-:Y:S01]  /*2af0*/  FFMA.FTZ R7, R17, R88, R4 ;  /* 0x0000005811077223 */ /* 0x000fe20000010004 */
[----:B------:R-:W-:Y:S01]  /*2b00*/  FFMA.FTZ R0, R130, R3, -R0 ;  /* 0x0000000382007223 */ /* 0x000fe20000010800 */
[----:B-1----:R-:W-:Y:S01]  /*2b10*/  FMUL.FTZ R135, R8, R139 ;  /* 0x0000008b08877220 */ /* 0x002fe20000410000 */
[----:B------:R-:W-:Y:S01]  /*2b20*/  FMUL.FTZ R2, R134, R5 ;  /* 0x0000000586027220 */ /* 0x000fe20000410000 */
[----:B------:R-:W-:Y:S01]  /*2b30*/  FMUL.FTZ R10, R136, R7 ;  /* 0x00000007880a7220 */ /* 0x000fe20000410000 */
[----:B------:R-:W-:Y:S01]  /*2b40*/  FMUL.FTZ R4, R134, R0 ;  /* 0x0000000086047220 */ /* 0x000fe20000410000 */
[C---:B------:R-:W-:Y:S01]  /*2b50*/  FMUL.FTZ R8, R136.reuse, R6 ;  /* 0x0000000688087220 */ /* 0x040fe20000410000 */
[----:B------:R-:W-:Y:S01]  /*2b60*/  FFMA.FTZ R2, R133, R0, -R2 ;  /* 0x0000000085027223 */ /* 0x000fe20000010802 */
[----:B------:R-:W-:Y:S01]  /*2b70*/  FFMA.FTZ R10, R135, R6, R10 ;  /* 0x00000006870a7223 */ /* 0x000fe2000001000a */
[----:B------:R-:W-:Y:S01]  /*2b80*/  FFMA.FTZ R4, R133, R5, R4 ;  /* 0x0000000585047223 */ /* 0x000fe20000010004 */
[C---:B------:R-:W-:Y:S01]  /*2b90*/  FFMA.FTZ R7, R135.reuse, R7, -R8 ;  /* 0x0000000787077223 */ /* 0x040fe20000010808 */
        /* <DEDUP_REMOVED lines=8> */
[C---:B------:R-:W-:Y:S01]  /*2c20*/  FMUL.FTZ R2, R138.reuse, R0 ;  /* 0x000000008a027220 */ /* 0x040fe20000410000 */
[C---:B------:R-:W-:Y:S01]  /*2c30*/  FFMA.FTZ R6, R137.reuse, R7, -R6 ;  /* 0x0000000789067223 */ /* 0x040fe20000010806 */
[-C--:B------:R-:W-:Y:S01]  /*2c40*/  FMUL.FTZ R5, R138, R3.reuse ;  /* 0x000000038a057220 */ /* 0x080fe20000410000 */
[C---:B------:R-:W-:Y:S01]  /*2c50*/  FFMA.FTZ R11, R137.reuse, R10, R11 ;  /* 0x0000000a890b7223 */ /* 0x040fe2000001000b */
[----:B------:R-:W-:Y:S01]  /*2c60*/  FFMA.FTZ R8, R137, R3, -R2 ;  /* 0x0000000389087223 */ /* 0x000fe20000010802 */
[----:B------:R-:W-:Y:S01]  /*2c70*/  FFMA.FTZ R10, R19, R86, R6 ;  /* 0x00000056130a7223 */ /* 0x000fe20000010006 */
[----:B------:R-:W-:Y:S01]  /*2c80*/  FFMA.FTZ R5, R137, R0, R5 ;  /* 0x0000000089057223 */ /* 0x000fe20000010005 */
[----:B------:R-:W-:Y:S01]  /*2c90*/  FADD.FTZ R11, RZ, R11 ;  /* 0x0000000bff0b7221 */ /* 0x000fe20000010000 */
[----:B------:R-:W-:Y:S06]  /*2ca0*/  @P1 BRA `(.L_x_16793) ;  /* 0x0000000000241947 */ /* 0x000fec0003800000 */
[----:B------:R-:W-:Y:S01]  /*2cb0*/  ISETP.NE.AND P3, PT, R106, R117, PT ;  /* 0x000000756a00720c */ /* 0x000fe20003f65270 */
[----:B0-----:R-:W-:Y:S01]  /*2cc0*/  HFMA2.MMA R85, -RZ, RZ, 0, 0 ;  /* 0x00000000ff557435 */ /* 0x001fe200000001ff */
[----:B------:R-:W-:-:S11]  /*2cd0*/  MOV R84, 0x3f800000 ;  /* 0x3f80000000547802 */ /* 0x000fd60000000f00 */
[----:B------:R-:W-:-:S04]  /*2ce0*/  @P3 LEA.HI R0, R106, R106, RZ, 0x1 ;  /* 0x0000006a6a003211 */ /* 0x000fc800078f08ff */
[----:B------:R-:W-:-:S04]  /*2cf0*/  @P3 LOP3.LUT R3, R0, 0xfffffe, RZ, 0xc0, !PT ;  /* 0x00fffffe00033812 */ /* 0x000fc800078ec0ff */
[----:B------:R-:W-:-:S04]  /*2d00*/  @P3 IADD3 R3, -R3, R106, RZ ;  /* 0x0000006a03033210 */ /* 0x000fc80007ffe1ff */
[----:B------:R-:W-:-:S04]  /*2d10*/  @P3 LEA R0, R3, R112, 0x8 ;  /* 0x0000007003003211 */ /* 0x000fc800078e40ff */
[----:B------:R-:W-:-:S05]  /*2d20*/  @P3 LEA R0, R0, R111, 0x3 ;  /* 0x0000006f00003211 */ /* 0x000fca00078e18ff */
[----:B------:R1:W2:Y:S02]  /*2d30*/  @P3 LDS.64 R84, [R0+0x14d0] ;  /* 0x0014d00000543984 */ /* 0x0002a40000000a00 */
.L_x_16793:
[----:B------:R-:W-:Y:S05]  /*2d40*/  BSYNC B0 ;  /* 0x0000000000007941 */ /* 0x000fea0003800000 */
.L_x_16792:
        /* <DEDUP_REMOVED lines=14> */
[----:B------:R-:W-:Y:S01]  /*2e30*/  FFMA.FTZ R139, R8, R3, -R6 ;  /* 0x00000003088b7223 */ /* 0x000fe20000010806 */
[----:B-1----:R-:W-:Y:S02]  /*2e40*/  FMUL.FTZ R7, R5, R0 ;  /* 0x0000000005077220 */ /* 0x002fe40000410000 */
[----:B------:R-:W-:Y:S01]  /*2e50*/  @P3 FADD.FTZ R11, R11, R4 ;  /* 0x000000040b0b3221 */ /* 0x000fe20000010000 */
[----:B------:R-:W-:Y:S01]  /*2e60*/  @P3 FADD.FTZ R10, R10, R139 ;  /* 0x0000008b0a0a3221 */ /* 0x000fe20000010000 */
[-C--:B0-----:R-:W-:Y:S01]  /*2e70*/  FMUL.FTZ R3, R5, R2.reuse ;  /* 0x0000000205037220 */ /* 0x081fe20000410000 */
        /* <DEDUP_REMOVED lines=11> */
[----:B------:R-:W-:Y:S01]  /*2f30*/  FFMA.FTZ R4, R8, R139, R4 ;  /* 0x0000008b08047223 */ /* 0x000fe20000010004 */
[----:B---3--:R-:W-:Y:S02]  /*2f40*/  FMUL.FTZ R2, R6, R3 ;  /* 0x0000000306027220 */ /* 0x008fe40000410000 */
[----:B------:R-:W-:Y:S01]  /*2f50*/  @P3 FADD.FTZ R10, R10, R141 ;  /* 0x0000008d0a0a3221 */ /* 0x000fe20000010000 */
[----:B------:R-:W-:Y:S01]  /*2f60*/  @P3 FADD.FTZ R11, R11, R4 ;  /* 0x000000040b0b3221 */ /* 0x000fe20000010000 */
[-C--:B----4-:R-:W-:Y:S01]  /*2f70*/  FMUL.FTZ R0, R6, R5.reuse ;  /* 0x0000000506007220 */ /* 0x090fe20000410000 */
[----:B------:R-:W-:-:S03]  /*2f80*/  FFMA.FTZ R5, R8, R5, R2 ;  /* 0x0000000508057223 */ /* 0x000fc60000010002 */
[----:B------:R-:W0:Y:S01]  /*2f90*/  SHFL.UP PT, R4, R11, 0x4, RZ ;  /* 0x048000000b047989 */ /* 0x000e2200000e00ff */
[----:B------:R-:W-:Y:S01]  /*2fa0*/  @P3 FFMA.FTZ R8, R8, R3, -R0 ;  /* 0x0000000308083223 */ /* 0x000fe20000010800 */
[----:B------:R-:W-:Y:S02]  /*2fb0*/  FSEL R5, R6, R5, !P3 ;  /* 0x0000000506057208 */ /* 0x000fe40005800000 */
[----:B------:R-:W1:Y:S01]  /*2fc0*/  SHFL.UP PT, R3, R10, 0x4, RZ ;  /* 0x048000000a037989 */ /* 0x000e6200000e00ff */
[----:B------:R-:W-:-:S03]  /*2fd0*/  ISETP.GE.AND P3, PT, R98, 0x4, PT ;  /* 0x000000046200780c */ /* 0x000fc60003f66270 */
[----:B------:R-:W3:Y:S04]  /*2fe0*/  SHFL.UP PT, R0, R8, 0x4, RZ ;  /* 0x0480000008007989 */ /* 0x000ee800000e00ff */
[----:B------:R-:W4:Y:S01]  /*2ff0*/  SHFL.UP PT, R2, R5, 0x4, RZ ;  /* 0x0480000005027989 */ /* 0x000f2200000e00ff */
[C---:B0-----:R-:W-:Y:S01]  /*3000*/  FMUL.FTZ R6, R5.reuse, R4 ;  /* 0x0000000405067220 */ /* 0x041fe20000410000 */
[----:B-1----:R-:W-:-:S03]  /*3010*/  FMUL.FTZ R141, R5, R3 ;  /* 0x00000003058d7220 */ /* 0x002fc60000410000 */
[C---:B------:R-:W-:Y:S01]  /*3020*/  FFMA.FTZ R3, R8.reuse, R3, -R6 ;  /* 0x0000000308037223 */ /* 0x040fe20000010806 */
[C---:B---3--:R-:W-:Y:S01]  /*3030*/  FMUL.FTZ R139, R5.reuse, R0 ;  /* 0x00000000058b7220 */ /* 0x048fe20000410000 */
[----:B------:R-:W-:Y:S02]  /*3040*/  FFMA.FTZ R4, R8, R4, R141 ;  /* 0x0000000408047223 */ /* 0x000fe4000001008d */
[----:B------:R-:W-:Y:S01]  /*3050*/  @P3 FADD.FTZ R10, R10, R3 ;  /* 0x000000030a0a3221 */ /* 0x000fe20000010000 */
[-C--:B----4-:R-:W-:Y:S01]  /*3060*/  FMUL.FTZ R7, R5, R2.reuse ;  /* 0x0000000205077220 */ /* 0x090fe20000410000 */
[C---:B------:R-:W-:Y:S01]  /*3070*/  FFMA.FTZ R2, R8.reuse, R2, R139 ;  /* 0x0000000208027223 */ /* 0x040fe2000001008b */
[----:B------:R-:W-:Y:S02]  /*3080*/  @P3 FADD.FTZ R11, R11, R4 ;  /* 0x000000040b0b3221 */ /* 0x000fe40000010000 */
        /* <DEDUP_REMOVED lines=17> */
[----:B------:R-:W-:Y:S01]  /*31a0*/  FMUL.FTZ R5, R83, R55 ;  /* 0x0000003753057220 */ /* 0x000fe20000410000 */
[----:B------:R-:W-:Y:S01]  /*31b0*/  @P3 FFMA.FTZ R8, R8, R3, -R0 ;  /* 0x0000000308083223 */ /* 0x000fe20000010800 */
[----:B------:R-:W-:Y:S01]  /*31c0*/  FADD.FTZ R0, R23, R23 ;  /* 0x0000001717007221 */ /* 0x000fe20000010000 */
[CC--:B------:R-:W-:Y:S01]  /*31d0*/  FFMA.FTZ R139, R83.reuse, R54.reuse, R4 ;  /* 0x00000036538b7223 */ /* 0x0c0fe20000010004 */
[----:B------:R-:W0:Y:S01]  /*31e0*/  SHFL.UP PT, R149, R11, 0x10, RZ ;  /* 0x060000000b957989 */ /* 0x000e2200000e00ff */
[----:B------:R-:W-:Y:S01]  /*31f0*/  FFMA.FTZ R7, R82, R54, -R5 ;  /* 0x0000003652077223 */ /* 0x000fe20000010805 */
[----:B------:R-:W-:Y:S01]  /*3200*/  FSEL R6, R2, R141, !P3 ;  /* 0x0000008d02067208 */ /* 0x000fe20005800000 */
[----:B------:R-:W-:Y:S01]  /*3210*/  FMUL.FTZ R4, R82, R53 ;  /* 0x0000003552047220 */ /* 0x000fe20000410000 */
[C---:B------:R-:W-:Y:S01]  /*3220*/  FMUL.FTZ R139, R0.reuse, R139 ;  /* 0x0000008b008b7220 */ /* 0x040fe20000410000 */
[----:B------:R-:W1:Y:S01]  /*3230*/  SHFL.UP PT, R147, R10, 0x10, RZ ;  /* 0x060000000a937989 */ /* 0x000e6200000e00ff */
[C---:B------:R-:W-:Y:S01]  /*3240*/  FMUL.FTZ R3, R83.reuse, R53 ;  /* 0x0000003553037220 */ /* 0x040fe20000410000 */
[----:B------:R-:W-:Y:S01]  /*3250*/  FMUL.FTZ R142, R0, R7 ;  /* 0x00000007008e7220 */ /* 0x000fe20000410000 */
[----:B------:R-:W-:Y:S01]  /*3260*/  FADD.FTZ R2, R22, R22 ;  /* 0x0000001616027221 */ /* 0x000fe20000010000 */
[----:B------:R-:W3:Y:S01]  /*3270*/  SHFL.UP PT, R143, R8, 0x10, RZ ;  /* 0x06000000088f7989 */ /* 0x000ee200000e00ff */
[-C--:B------:R-:W-:Y:S01]  /*3280*/  FFMA.FTZ R5, R83, R52.reuse, R4 ;  /* 0x0000003453057223 */ /* 0x080fe20000010004 */
[CC--:B------:R-:W-:Y:S01]  /*3290*/  FMUL.FTZ R7, R137.reuse, R139.reuse ;  /* 0x0000008b89077220 */ /* 0x0c0fe20000410000 */
[----:B------:R-:W-:Y:S01]  /*32a0*/  FFMA.FTZ R3, R82, R52, -R3 ;  /* 0x0000003452037223 */ /* 0x000fe20000010803 */
[----:B------:R-:W4:Y:S01]  /*32b0*/  SHFL.UP PT, R145, R6, 0x10, RZ ;  /* 0x0600000006917989 */ /* 0x000f2200000e00ff */
[----:B------:R-:W-:Y:S01]  /*32c0*/  FMUL.FTZ R4, R138, R139 ;  /* 0x0000008b8a047220 */ /* 0x000fe20000410000 */
[----:B------:R-:W-:Y:S01]  /*32d0*/  FMUL.FTZ R140, R2, R5 ;  /* 0x00000005028c7220 */ /* 0x000fe20000410000 */
[-C--:B------:R-:W-:Y:S01]  /*32e0*/  FFMA.FTZ R7, -R138, R142.reuse, -R7 ;  /* 0x0000008e8a077223 */ /* 0x080fe20000010907 */
[----:B------:R-:W-:Y:S01]  /*32f0*/  FMUL.FTZ R141, R2, R3 ;  /* 0x00000003028d7220 */ /* 0x000fe20000410000 */
[----:B------:R-:W-:Y:S01]  /*3300*/  FFMA.FTZ R4, R137, R142, -R4 ;  /* 0x0000008e89047223 */ /* 0x000fe20000010804 */
[----:B------:R-:W-:Y:S01]  /*3310*/  ISETP.GE.AND P3, PT, R98, 0x10, PT ;  /* 0x000000106200780c */ /* 0x000fe20003f66270 */
[----:B------:R-:W-:Y:S01]  /*3320*/  FADD.FTZ R7, -R140, R7 ;  /* 0x000000078c077221 */ /* 0x000fe20000010100 */
[----:B------:R-:W-:Y:S01]  /*3330*/  FMUL.FTZ R5, R83, R51 ;  /* 0x0000003353057220 */ /* 0x000fe20000410000 */
[----:B------:R-:W-:-:S02]  /*3340*/  FADD.FTZ R4, R141, R4 ;  /* 0x000000048d047221 */ /* 0x000fc40000010000 */
[C---:B------:R-:W-:Y:S02]  /*3350*/  FMUL.FTZ R144, R136.reuse, -R7 ;  /* 0x8000000788907220 */ /* 0x040fe40000410000 */
[-C--:B------:R-:W-:Y:S02]  /*3360*/  FMUL.FTZ R146, R136, -R4.reuse ;  /* 0x8000000488927220 */ /* 0x080fe40000410000 */
[C---:B------:R-:W-:Y:S01]  /*3370*/  FFMA.FTZ R151, R135.reuse, R4, -R144 ;  /* 0x0000000487977223 */ /* 0x040fe20000010890 */
[C---:B0-----:R-:W-:Y:S01]  /*3380*/  FMUL.FTZ R4, R6.reuse, R149 ;  /* 0x0000009506047220 */ /* 0x041fe20000410000 */
[----:B------:R-:W-:Y:S01]  /*3390*/  FFMA.FTZ R148, R135, R7, R146 ;  /* 0x0000000787947223 */ /* 0x000fe20000010092 */
[C---:B-1----:R-:W-:Y:S01]  /*33a0*/  FMUL.FTZ R146, R6.reuse, R147 ;  /* 0x0000009306927220 */ /* 0x042fe20000410000 */
[----:B---3--:R-:W-:Y:S01]  /*33b0*/  FMUL.FTZ R3, R6, R143 ;  /* 0x0000008f06037220 */ /* 0x008fe20000410000 */
[----:B------:R-:W-:Y:S01]  /*33c0*/  FFMA.FTZ R147, R8, R147, -R4 ;  /* 0x0000009308937223 */ /* 0x000fe20000010804 */
[----:B------:R-:W-:Y:S01]  /*33d0*/  FMUL.FTZ R4, R82, R51 ;  /* 0x0000003352047220 */ /* 0x000fe20000410000 */
[C---:B------:R-:W-:Y:S01]  /*33e0*/  FFMA.FTZ R146, R8.reuse, R149, R146 ;  /* 0x0000009508927223 */ /* 0x040fe20000010092 */
[-C--:B----4-:R-:W-:Y:S01]  /*33f0*/  FFMA.FTZ R7, R8, R145.reuse, R3 ;  /* 0x0000009108077223 */ /* 0x090fe20000010003 */
[----:B------:R-:W-:Y:S01]  /*3400*/  FMUL.FTZ R144, R6, R145 ;  /* 0x0000009106907220 */ /* 0x000fe20000410000 */
[----:B------:R-:W-:Y:S01]  /*3410*/  FADD.FTZ R3, R21, R21 ;  /* 0x0000001515037221 */ /* 0x000fe20000010000 */
[-C--:B------:R-:W-:Y:S01]  /*3420*/  FFMA.FTZ R4, R83, R50.reuse, R4 ;  /* 0x0000003253047223 */ /* 0x080fe20000010004 */
[----:B------:R-:W-:Y:S01]  /*3430*/  @P3 FADD.FTZ R11, R11, R146 ;  /* 0x000000920b0b3221 */ /* 0x000fe20000010000 */
[----:B------:R-:W-:Y:S01]  /*3440*/  @P3 FFMA.FTZ R8, R8, R143, -R144 ;  /* 0x0000008f08083223 */ /* 0x000fe20000010890 */
[----:B------:R-:W-:Y:S01]  /*3450*/  FFMA.FTZ R144, R82, R50, -R5 ;  /* 0x0000003252907223 */ /* 0x000fe20000010805 */
[C---:B------:R-:W-:Y:S01]  /*3460*/  FMUL.FTZ R143, R3.reuse, R4 ;  /* 0x00000004038f7220 */ /* 0x040fe20000410000 */
[----:B------:R-:W-:Y:S01]  /*3470*/  FSEL R7, R6, R7, !P3 ;  /* 0x0000000706077208 */ /* 0x000fe20005800000 */
[-C--:B------:R-:W-:Y:S01]  /*3480*/  FMUL.FTZ R6, R82, R49.reuse ;  /* 0x0000003152067220 */ /* 0x080fe20000410000 */
[----:B------:R-:W-:Y:S01]  /*3490*/  FMUL.FTZ R144, R3, R144 ;  /* 0x0000009003907220 */ /* 0x000fe20000410000 */
[----:B------:R-:W-:Y:S01]  /*34a0*/  FADD.FTZ R148, -R143, R148 ;  /* 0x000000948f947221 */ /* 0x000fe20000010100 */
[C---:B------:R-:W-:Y:S01]  /*34b0*/  FMUL.FTZ R5, R83.reuse, R49 ;  /* 0x0000003153057220 */ /* 0x040fe20000410000 */
[----:B------:R-:W-:Y:S01]  /*34c0*/  FADD.FTZ R4, R20, R20 ;  /* 0x0000001414047221 */ /* 0x000fe20000010000 */
[----:B------:R-:W0:Y:S01]  /*34d0*/  SHFL.UP PT, R7, R7, 0x1, RZ ;  /* 0x0420000007077989 */ /* 0x000e2200000e00ff */
[----:B------:R-:W-:Y:S01]  /*34e0*/  FADD.FTZ R151, R144, R151 ;  /* 0x0000009790977221 */ /* 0x000fe20000010000 */
[----:B------:R-:W-:Y:S01]  /*34f0*/  FMUL.FTZ R146, R134, -R148 ;  /* 0x8000009486927220 */ /* 0x000fe20000410000 */
[-C--:B------:R-:W-:Y:S01]  /*3500*/  FFMA.FTZ R125, R83, R48.reuse, R6 ;  /* 0x00000030537d7223 */ /* 0x080fe20000010006 */
[----:B------:R-:W-:Y:S01]  /*3510*/  @P3 FADD.FTZ R10, R10, R147 ;  /* 0x000000930a0a3221 */ /* 0x000fe20000010000 */
[----:B------:R-:W-:Y:S01]  /*3520*/  FFMA.FTZ R5, R82, R48, -R5 ;  /* 0x0000003052057223 */ /* 0x000fe20000010805 */
[CC--:B------:R-:W-:Y:S01]  /*3530*/  FFMA.FTZ R145, R133.reuse, R151.reuse, -R146 ;  /* 0x0000009785917223 */ /* 0x0c0fe20000010892 */
[----:B------:R-:W-:Y:S01]  /*3540*/  FMUL.FTZ R146, R134, -R151 ;  /* 0x8000009786927220 */ /* 0x000fe20000410000 */
[----:B------:R-:W1:Y:S01]  /*3550*/  SHFL.UP PT, R8, R8, 0x1, RZ ;  /* 0x0420000008087989 */ /* 0x000e6200000e00ff */
[C---:B------:R-:W-:Y:S01]  /*3560*/  FMUL.FTZ R125, R4.reuse, R125 ;  /* 0x0000007d047d7220 */ /* 0x040fe20000410000 */
[----:B------:R-:W-:Y:S01]  /*3570*/  FMUL.FTZ R124, R4, R5 ;  /* 0x00000005047c7220 */ /* 0x000fe20000410000 */
[----:B------:R-:W-:Y:S01]  /*3580*/  FFMA.FTZ R146, R133, R148, R146 ;  /* 0x0000009485927223 */ /* 0x000fe20000010092 */
[----:B------:R-:W3:Y:S01]  /*3590*/  SHFL.UP PT, R10, R10, 0x1, RZ ;  /* 0x042000000a0a7989 */ /* 0x000ee200000e00ff */
[----:B------:R-:W-:Y:S01]  /*35a0*/  FMUL.FTZ R6, R82, R47 ;  /* 0x0000002f52067220 */ /* 0x000fe20000410000 */
[----:B------:R-:W-:Y:S01]  /*35b0*/  FADD.FTZ R145, R124, R145 ;  /* 0x000000917c917221 */ /* 0x000fe20000010000 */
[----:B------:R-:W-:Y:S01]  /*35c0*/  FADD.FTZ R146, -R125, R146 ;  /* 0x000000927d927221 */ /* 0x000fe20000010100 */
[----:B------:R-:W4:Y:S01]  /*35d0*/  SHFL.UP PT, R11, R11, 0x1, RZ ;  /* 0x042000000b0b7989 */ /* 0x000f2200000e00ff */
[----:B------:R-:W-:Y:S01]  /*35e0*/  ISETP.GT.U32.AND P3, PT, R132, 0xf, PT ;  /* 0x0000000f8400780c */ /* 0x000fe20003f64070 */
[C---:B------:R-:W-:Y:S01]  /*35f0*/  FMUL.FTZ R147, R131.reuse, -R145 ;  /* 0x8000009183937220 */ /* 0x040fe20000410000 */
[----:B------:R-:W-:-:S03]  /*3600*/  FMUL.FTZ R5, R131, -R146 ;  /* 0x8000009283057220 */ /* 0x000fc60000410000 */
[C---:B------:R-:W-:Y:S01]  /*3610*/  FFMA.FTZ R149, R130.reuse, R146, R147 ;  /* 0x0000009282957223 */ /* 0x040fe20000010093 */
[----:B------:R-:W-:Y:S01]  /*3620*/  FFMA.FTZ R150, R130, R145, -R5 ;  /* 0x0000009182967223 */ /* 0x000fe20000010805 */
[C---:B0-----:R-:W-:Y:S01]  /*3630*/  FMUL.FTZ R145, R7.reuse, R157 ;  /* 0x0000009d07917220 */ /* 0x041fe20000410000 */
[----:B------:R-:W-:Y:S01]  /*3640*/  FMUL.FTZ R148, R7, R153 ;  /* 0x0000009907947220 */ /* 0x000fe20000410000 */
[----:B------:R-:W-:Y:S01]  /*3650*/  FMUL.FTZ R7, R83, R47 ;  /* 0x0000002f53077220 */ /* 0x000fe20000410000 */
[----:B------:R-:W-:Y:S01]  /*3660*/  FADD.FTZ R5, R27, R27 ;  /* 0x0000001b1b057221 */ /* 0x000fe20000010000 */
[-C--:B------:R-:W-:Y:S02]  /*3670*/  FFMA.FTZ R146, R83, R46.reuse, R6 ;  /* 0x0000002e53927223 */ /* 0x080fe40000010006 */
[----:B------:R-:W-:Y:S02]  /*3680*/  FFMA.FTZ R6, R82, R46, -R7 ;  /* 0x0000002e52067223 */ /* 0x000fe40000010807 */
[C---:B------:R-:W-:Y:S01]  /*3690*/  FMUL.FTZ R146, R5.reuse, R146 ;  /* 0x0000009205927220 */ /* 0x040fe20000410000 */
[C---:B-1----:R-:W-:Y:S01]  /*36a0*/  FFMA.FTZ R145, R8.reuse, R153, -R145 ;  /* 0x0000009908917223 */ /* 0x042fe20000010891 */
[----:B------:R-:W-:Y:S01]  /*36b0*/  FMUL.FTZ R147, R5, R6 ;  /* 0x0000000605937220 */ /* 0x000fe20000410000 */
[----:B------:R-:W-:Y:S01]  /*36c0*/  FFMA.FTZ R148, R8, R157, R148 ;  /* 0x0000009d08947223 */ /* 0x000fe20000010094 */
[----:B------:R-:W-:Y:S01]  /*36d0*/  FADD.FTZ R149, -R146, R149 ;  /* 0x0000009592957221 */ /* 0x000fe20000010100 */
[----:B--2---:R-:W-:Y:S01]  /*36e0*/  FMUL.FTZ R8, R138, R85 ;  /* 0x000000558a087220 */ /* 0x004fe20000410000 */
[----:B------:R-:W-:Y:S01]  /*36f0*/  FADD.FTZ R150, R147, R150 ;  /* 0x0000009693967221 */ /* 0x000fe20000010000 */
[----:B---3--:R-:W-:Y:S01]  /*3700*/  @P2 FADD.FTZ R153, R10, R145 ;  /* 0x000000910a992221 */ /* 0x008fe20000010000 */
[----:B----4-:R-:W-:Y:S01]  /*3710*/  @P2 FADD.FTZ R157, R11, R148 ;  /* 0x000000940b9d2221 */ /* 0x010fe20000010000 */
[C---:B------:R-:W-:Y:S01]  /*3720*/  FMUL.FTZ R7, R129.reuse, -R149 ;  /* 0x8000009581077220 */ /* 0x040fe20000410000 */
[----:B------:R-:W-:Y:S01]  /*3730*/  ISETP.GT.U32.AND P2, PT, R132, 0x17, PT ;  /* 0x000000178400780c */ /* 0x000fe20003f44070 */
[----:B------:R-:W-:Y:S01]  /*3740*/  FMUL.FTZ R132, R138, -R84 ;  /* 0x800000548a847220 */ /* 0x000fe20000410000 */
[----:B------:R-:W-:Y:S01]  /*3750*/  FMUL.FTZ R6, R129, -R150 ;  /* 0x8000009681067220 */ /* 0x000fe20000410000 */
[----:B------:R-:W-:Y:S01]  /*3760*/  FFMA.FTZ R10, R137, R84, -R8 ;  /* 0x00000054890a7223 */ /* 0x000fe20000010808 */
[----:B------:R-:W-:Y:S01]  /*3770*/  FFMA.FTZ R150, R128, R150, -R7 ;  /* 0x0000009680967223 */ /* 0x000fe20000010807 */
[-C--:B------:R-:W-:Y:S01]  /*3780*/  FMUL.FTZ R8, R82, R45.reuse ;  /* 0x0000002d52087220 */ /* 0x080fe20000410000 */
[----:B------:R-:W-:Y:S01]  /*3790*/  FMUL.FTZ R7, R83, R45 ;  /* 0x0000002d53077220 */ /* 0x000fe20000410000 */
[----:B------:R-:W-:Y:S01]  /*37a0*/  FFMA.FTZ R132, R137, -R85, R132 ;  /* 0x8000005589847223 */ /* 0x000fe20000010084 */
[----:B------:R-:W-:Y:S01]  /*37b0*/  FFMA.FTZ R151, R128, R149, R6 ;  /* 0x0000009580977223 */ /* 0x000fe20000010006 */
[----:B------:R-:W-:Y:S01]  /*37c0*/  FMUL.FTZ R148, R136, -R10 ;  /* 0x8000000a88947220 */ /* 0x000fe20000410000 */
[----:B------:R-:W-:Y:S01]  /*37d0*/  FADD.FTZ R6, R26, R26 ;  /* 0x0000001a1a067221 */ /* 0x000fe20000010000 */
[-C--:B------:R-:W-:Y:S01]  /*37e0*/  FFMA.FTZ R11, R83, R44.reuse, R8 ;  /* 0x0000002c530b7223 */ /* 0x080fe20000010008 */
[----:B------:R-:W-:Y:S01]  /*37f0*/  FFMA.FTZ R7, R82, R44, -R7 ;  /* 0x0000002c52077223 */ /* 0x000fe20000010807 */
[-C--:B------:R-:W-:Y:S01]  /*3800*/  FMUL.FTZ R145, R136, -R132.reuse ;  /* 0x8000008488917220 */ /* 0x080fe20000410000 */
[C---:B------:R-:W-:Y:S01]  /*3810*/  FFMA.FTZ R132, R135.reuse, R132, R148 ;  /* 0x0000008487847223 */ /* 0x040fe20000010094 */
[C---:B------:R-:W-:Y:S01]  /*3820*/  FMUL.FTZ R148, R6.reuse, R11 ;  /* 0x0000000b06947220 */ /* 0x040fe20000410000 */
[----:B------:R-:W-:Y:S01]  /*3830*/  FMUL.FTZ R149, R6, R7 ;  /* 0x0000000706957220 */ /* 0x000fe20000410000 */
[----:B------:R-:W-:Y:S01]  /*3840*/  FFMA.FTZ R145, R135, R10, -R145 ;  /* 0x0000000a87917223 */ /* 0x000fe20000010891 */
[-C--:B------:R-:W-:Y:S01]  /*3850*/  FMUL.FTZ R8, R134, -R132.reuse ;  /* 0x8000008486087220 */ /* 0x080fe20000410000 */
        /* <DEDUP_REMOVED lines=10> */
[----:B------:R-:W-:Y:S01]  /*3900*/  FMUL.FTZ R8, R82, R59 ;  /* 0x0000003b52087220 */ /* 0x000fe20000410000 */
[-C--:B------:R-:W-:Y:S01]  /*3910*/  FMUL.FTZ R151, R131, -R7.reuse ;  /* 0x8000000783977220 */ /* 0x080fe20000410000 */
[C---:B------:R-:W-:Y:S01]  /*3920*/  FFMA.FTZ R10, R130.reuse, R7, R11 ;  /* 0x00000007820a7223 */ /* 0x040fe2000001000b */
[----:B------:R-:W-:Y:S01]  /*3930*/  FMUL.FTZ R11, R83, R59 ;  /* 0x0000003b530b7220 */ /* 0x000fe20000410000 */
        /* <DEDUP_REMOVED lines=17> */
[C---:B------:R-:W-:Y:S01]  /*3a50*/  FFMA.FTZ R161, R127.reuse, R132, -R10 ;  /* 0x000000847fa17223 */ /* 0x040fe2000001080a */
        /* <DEDUP_REMOVED lines=10> */
[----:B------:R-:W-:Y:S01]  /*3b00*/  FFMA.FTZ R155, R127, R155, R132 ;  /* 0x0000009b7f9b7223 */ /* 0x000fe20000010084 */
[C---:B------:R-:W-:Y:S01]  /*3b10*/  FMUL.FTZ R159, R121.reuse, R157 ;  /* 0x0000009d799f7220 */ /* 0x040fe20000410000 */
[C---:B------:R-:W-:Y:S01]  /*3b20*/  FMUL.FTZ R132, R8.reuse, R11 ;  /* 0x0000000b08847220 */ /* 0x040fe20000410000 */
[----:B------:R-:W-:Y:S01]  /*3b30*/  FMUL.FTZ R145, R8, R145 ;  /* 0x0000009108917220 */ /* 0x000fe20000410000 */
[-C--:B------:R-:W-:Y:S01]  /*3b40*/  FMUL.FTZ R158, R121, R153.reuse ;  /* 0x00000099799e7220 */ /* 0x080fe20000410000 */
        /* <DEDUP_REMOVED lines=20> */
.L_x_16795:
[----:B------:R-:W-:Y:S05]  /*3c90*/  BSYNC B0 ;  /* 0x0000000000007941 */ /* 0x000fea0003800000 */
.L_x_16794:
[----:B------:R-:W-:Y:S01]  /*3ca0*/  FADD.FTZ R121, R9, R10 ;  /* 0x0000000a09797221 */ /* 0x000fe20000010000 */
[----:B------:R-:W-:Y:S01]  /*3cb0*/  FADD.FTZ R120, RZ, R120 ;  /* 0x00000078ff787221 */ /* 0x000fe20000010000 */
[----:B------:R0:W0:Y:S01]  /*3cc0*/  SHFL.DOWN PT, R10, R152, 0x2, 0x1f ;  /* 0x08401f00980a7f89 */ /* 0x00002200000e0000 */
[----:B------:R-:W-:Y:S01]  /*3cd0*/  BSSY B0, `(.L_x_16796) ;  /* 0x0000012000007945 */ /* 0x000fe20003800000 */
[C---:B------:R-:W-:Y:S01]  /*3ce0*/  FMUL.FTZ R157, R57.reuse, R121 ;  /* 0x00000079399d7220 */ /* 0x040fe20000410000 */
[----:B------:R-:W-:Y:S01]  /*3cf0*/  FMUL.FTZ R153, R57, R120 ;  /* 0x0000007839997220 */ /* 0x000fe20000410000 */
[----:B--2---:R2:W0:Y:S04]  /*3d00*/  SHFL.DOWN PT, R158, R155, 0x2, 0x1f ;  /* 0x08401f009b9e7f89 */ /* 0x00442800000e0000 */
[----:B-1----:R2:W1:Y:S04]  /*3d10*/  SHFL.DOWN PT, R160, R154, 0x2, 0x1f ;  /* 0x08401f009aa07f89 */ /* 0x00246800000e0000 */
[----:B---3--:R2:W3:Y:S01]  /*3d20*/  SHFL.DOWN PT, R162, R156, 0x2, 0x1f ;  /* 0x08401f009ca27f89 */ /* 0x0084e200000e0000 */
[----:B------:R-:W-:Y:S05]  /*3d30*/  @P5 BRA `(.L_x_16797) ;  /* 0x00000000002c5947 */ /* 0x000fea0003800000 */
[C---:B0-----:R-:W-:Y:S01]  /*3d40*/  FMUL.FTZ R9, R155.reuse, R158 ;  /* 0x0000009e9b097220 */ /* 0x041fe20000410000 */
[C---:B---3--:R-:W-:Y:S01]  /*3d50*/  FMUL.FTZ R11, R155.reuse, R162 ;  /* 0x000000a29b0b7220 */ /* 0x048fe20000410000 */
[C---:B-1----:R-:W-:Y:S01]  /*3d60*/  FMUL.FTZ R57, R155.reuse, R160 ;  /* 0x000000a09b397220 */ /* 0x042fe20000410000 */
        /* <DEDUP_REMOVED lines=8> */
.L_x_16797:
[----:B------:R-:W-:Y:S05]  /*3df0*/  BSYNC B0 ;  /* 0x0000000000007941 */ /* 0x000fea0003800000 */
.L_x_16796:
[CC--:B------:R-:W-:Y:S01]  /*3e00*/  FFMA.FTZ R153, R56.reuse, R121.reuse, -R153 ;  /* 0x0000007938997223 */ /* 0x0c0fe20000010899 */
[-C--:B------:R-:W-:Y:S01]  /*3e10*/  FFMA.FTZ R9, R56, R120.reuse, R157 ;  /* 0x0000007838097223 */ /* 0x080fe2000001009d */
[CC--:B------:R-:W-:Y:S01]  /*3e20*/  FMUL.FTZ R56, R118.reuse, R121.reuse ;  /* 0x0000007976387220 */ /* 0x0c0fe20000410000 */
[-C--:B0-----:R-:W-:Y:S01]  /*3e30*/  FMUL.FTZ R10, R118, R120.reuse ;  /* 0x00000078760a7220 */ /* 0x081fe20000410000 */
[-C--:B------:R-:W-:Y:S01]  /*3e40*/  FMUL.FTZ R11, R83, R120.reuse ;  /* 0x00000078530b7220 */ /* 0x080fe20000410000 */
[CC--:B------:R-:W-:Y:S01]  /*3e50*/  FMUL.FTZ R158, R82.reuse, R120.reuse ;  /* 0x00000078529e7220 */ /* 0x0c0fe20000410000 */
[C---:B------:R-:W-:Y:S01]  /*3e60*/  FFMA.FTZ R56, R127.reuse, R120, R56 ;  /* 0x000000787f387223 */ /* 0x040fe20000010038 */
[-C--:B------:R-:W-:Y:S01]  /*3e70*/  FFMA.FTZ R10, R127, R121.reuse, -R10 ;  /* 0x000000797f0a7223 */ /* 0x080fe2000001080a */
[-C--:B------:R-:W-:Y:S01]  /*3e80*/  FFMA.FTZ R157, R82, R121.reuse, -R11 ;  /* 0x00000079529d7223 */ /* 0x080fe2000001080b */
[----:B------:R-:W-:Y:S01]  /*3e90*/  FFMA.FTZ R11, R83, R121, R158 ;  /* 0x00000079530b7223 */ /* 0x000fe2000001009e */
[----:B------:R-:W-:Y:S01]  /*3ea0*/  FADD.FTZ R57, RZ, R56 ;  /* 0x00000038ff397221 */ /* 0x000fe20000010000 */
[C---:B------:R-:W-:Y:S01]  /*3eb0*/  FFMA.FTZ R56, R8.reuse, R153, RZ ;  /* 0x0000009908387223 */ /* 0x040fe200000100ff */
[C---:B-1----:R-:W-:Y:S01]  /*3ec0*/  FFMA.FTZ R160, -R8.reuse, R9, RZ ;  /* 0x0000000908a07223 */ /* 0x042fe200000101ff */
[----:B------:R-:W-:Y:S01]  /*3ed0*/  FFMA.FTZ R153, R13, R110, R10 ;  /* 0x0000006e0d997223 */ /* 0x000fe2000001000a */
[C---:B------:R-:W-:Y:S01]  /*3ee0*/  FMUL.FTZ R9, R59.reuse, R57 ;  /* 0x000000393b097220 */ /* 0x040fe20000410000 */
[----:B---3--:R0:W1:Y:S01]  /*3ef0*/  SHFL.DOWN PT, R162, R152, 0x4, 0x1f ;  /* 0x08801f0098a27f89 */ /* 0x00806200000e0000 */
[----:B------:R-:W-:Y:S01]  /*3f00*/  BSSY B0, `(.L_x_16798) ;  /* 0x0000014000007945 */ /* 0x000fe20003800000 */
[C---:B------:R-:W-:Y:S01]  /*3f10*/  FMUL.FTZ R157, R8.reuse, R157 ;  /* 0x0000009d089d7220 */ /* 0x040fe20000410000 */
[----:B------:R-:W-:Y:S01]  /*3f20*/  FFMA.FTZ R158, -R8, R11, -RZ ;  /* 0x0000000b089e7223 */ /* 0x000fe200000109ff */
[----:B------:R0:W3:Y:S01]  /*3f30*/  SHFL.DOWN PT, R10, R155, 0x4, 0x1f ;  /* 0x08801f009b0a7f89 */ /* 0x0000e200000e0000 */
[-C--:B------:R-:W-:Y:S01]  /*3f40*/  FMUL.FTZ R159, R59, R153.reuse ;  /* 0x000000993b9f7220 */ /* 0x080fe20000410000 */
[----:B------:R-:W-:-:S02]  /*3f50*/  FFMA.FTZ R8, R58, R153, -R9 ;  /* 0x000000993a087223 */ /* 0x000fc40000010809 */
[----:B----4-:R0:W4:Y:S04]  /*3f60*/  SHFL.DOWN PT, R164, R154, 0x4, 0x1f ;  /* 0x08801f009aa47f89 */ /* 0x01012800000e0000 */
        /* <DEDUP_REMOVED lines=13> */
.L_x_16799:
[----:B------:R-:W-:Y:S05]  /*4040*/  BSYNC B0 ;  /* 0x0000000000007941 */ /* 0x000fea0003800000 */
.L_x_16798:
[----:B------:R-:W-:Y:S01]  /*4050*/  FFMA.FTZ R165, R7, R8, R56 ;  /* 0x0000000807a57223 */ /* 0x000fe20000010038 */
[C---:B------:R-:W-:Y:S01]  /*4060*/  FMUL.FTZ R9, R126.reuse, R153 ;  /* 0x000000997e097220 */ /* 0x040fe20000410000 */
[----:B------:R-:W-:Y:S01]  /*4070*/  FMUL.FTZ R8, R126, R57 ;  /* 0x000000397e087220 */ /* 0x000fe20000410000 */
[----:B------:R-:W-:Y:S01]  /*4080*/  ISETP.GE.OR P0, PT, R106, R117, P0 ;  /* 0x000000756a00720c */ /* 0x000fe20000706670 */
[CC--:B------:R-:W-:Y:S01]  /*4090*/  FMUL.FTZ R11, R83.reuse, R57.reuse ;  /* 0x00000039530b7220 */ /* 0x0c0fe20000410000 */
[C---:B------:R-:W-:Y:S01]  /*40a0*/  FFMA.FTZ R9, R122.reuse, R57, R9 ;  /* 0x000000397a097223 */ /* 0x040fe20000010009 */
[----:B------:R-:W-:Y:S01]  /*40b0*/  FFMA.FTZ R59, R122, R153, -R8 ;  /* 0x000000997a3b7223 */ /* 0x000fe20000010808 */
[-C--:B---3--:R-:W-:Y:S01]  /*40c0*/  FMUL.FTZ R10, R82, R57.reuse ;  /* 0x00000039520a7220 */ /* 0x088fe20000410000 */
[----:B------:R-:W-:Y:S01]  /*40d0*/  FFMA.FTZ R159, R58, R57, R159 ;  /* 0x000000393a9f7223 */ /* 0x000fe2000001009f */
[----:B------:R-:W-:Y:S01]  /*40e0*/  FADD.FTZ R56, RZ, R9 ;  /* 0x00000009ff387221 */ /* 0x000fe20000010000 */
[----:B------:R-:W-:Y:S01]  /*40f0*/  FFMA.FTZ R59, R14, R115, R59 ;  /* 0x000000730e3b7223 */ /* 0x000fe2000001003b */
[-C--:B------:R-:W-:Y:S01]  /*4100*/  FFMA.FTZ R8, R82, R153.reuse, -R11 ;  /* 0x0000009952087223 */ /* 0x080fe2000001080b */
[----:B------:R-:W-:Y:S01]  /*4110*/  FFMA.FTZ R10, R83, R153, R10 ;  /* 0x00000099530a7223 */ /* 0x000fe2000001000a */
[CC--:B------:R-:W-:Y:S01]  /*4120*/  FMUL.FTZ R9, R45.reuse, R56.reuse ;  /* 0x000000382d097220 */ /* 0x0c0fe20000410000 */
[----:B------:R-:W-:Y:S01]  /*4130*/  FMUL.FTZ R45, R45, R59 ;  /* 0x0000003b2d2d7220 */ /* 0x000fe20000410000 */
[C---:B------:R-:W-:Y:S01]  /*4140*/  FFMA.FTZ R167, -R7.reuse, R159, R160 ;  /* 0x0000009f07a77223 */ /* 0x040fe200000101a0 */
[----:B----4-:R3:W4:Y:S01]  /*4150*/  SHFL.DOWN PT, R164, R155, 0x8, 0x1f ;  /* 0x09001f009ba47f89 */ /* 0x01072200000e0000 */
[C---:B------:R-:W-:Y:S01]  /*4160*/  FFMA.FTZ R58, R44.reuse, R59, -R9 ;  /* 0x0000003b2c3a7223 */ /* 0x040fe20000010809 */
[----:B-1----:R-:W-:Y:S01]  /*4170*/  FFMA.FTZ R162, R44, R56, R45 ;  /* 0x000000382ca27223 */ /* 0x002fe2000001002d */
[----:B------:R-:W-:Y:S01]  /*4180*/  BSSY B0, `(.L_x_16800) ;  /* 0x0000016000007945 */ /* 0x000fe20003800000 */
[----:B------:R3:W1:Y:S01]  /*4190*/  SHFL.DOWN PT, R44, R152, 0x8, 0x1f ;  /* 0x09001f00982c7f89 */ /* 0x00066200000e0000 */
[C---:B------:R-:W-:Y:S01]  /*41a0*/  FMUL.FTZ R159, R7.reuse, R8 ;  /* 0x00000008079f7220 */ /* 0x040fe20000410000 */
[----:B------:R-:W-:Y:S01]  /*41b0*/  HFMA2.MMA R9, -RZ, RZ, 0, 0 ;  /* 0x00000000ff097435 */ /* 0x000fe200000001ff */
[----:B------:R-:W-:Y:S01]  /*41c0*/  FFMA.FTZ R7, -R7, R10, -RZ ;  /* 0x0000000a07077223 */ /* 0x000fe200000109ff */
[----:B0-----:R3:W0:Y:S01]  /*41d0*/  SHFL.DOWN PT, R166, R154, 0x8, 0x1f ;  /* 0x09001f009aa67f89 */ /* 0x00162200000e0000 */
[----:B------:R-:W-:-:S02]  /*41e0*/  MOV R8, 0x3f800000 ;  /* 0x3f80000000087802 */ /* 0x000fc40000000f00 */
[----:B------:R-:W-:Y:S02]  /*41f0*/  CS2R R10, SRZ ;  /* 0x00000000000a7805 */ /* 0x000fe4000001ff00 */
[----:B------:R-:W-:Y:S01]  /*4200*/  @!P0 LEA R160, R112, R111, 0x4 ;  /* 0x0000006f70a08211 */ /* 0x000fe200078e20ff */
        /* <DEDUP_REMOVED lines=13> */
.L_x_16801:
[----:B------:R-:W-:Y:S05]  /*42e0*/  BSYNC B0 ;  /* 0x0000000000007941 */ /* 0x000fea0003800000 */
.L_x_16800:
[CC--:B------:R-:W-:Y:S01]  /*42f0*/  FMUL.FTZ R45, R129.reuse, R59.reuse ;  /* 0x0000003b812d7220 */ /* 0x0c0fe20000410000 */
[----:B-1----:R-:W-:Y:S01]  /*4300*/  FMUL.FTZ R44, R129, R56 ;  /* 0x00000038812c7220 */ /* 0x002fe20000410000 */
[----:B----4-:R-:W-:Y:S01]  /*4310*/  FFMA.FTZ R164, R6, R58, R165 ;  /* 0x0000003a06a47223 */ /* 0x010fe200000100a5 */
[-C--:B------:R-:W-:Y:S01]  /*4320*/  FMUL.FTZ R161, R83, R56.reuse ;  /* 0x0000003853a17220 */ /* 0x080fe20000410000 */
[CC--:B------:R-:W-:Y:S01]  /*4330*/  FFMA.FTZ R45, R128.reuse, R56.reuse, R45 ;  /* 0x00000038802d7223 */ /* 0x0c0fe2000001002d */
[-C--:B------:R-:W-:Y:S01]  /*4340*/  FFMA.FTZ R58, R128, R59.reuse, -R44 ;  /* 0x0000003b803a7223 */ /* 0x080fe2000001082c */
[C---:B0-----:R-:W-:Y:S01]  /*4350*/  FMUL.FTZ R166, R82.reuse, R56 ;  /* 0x0000003852a67220 */ /* 0x041fe20000410000 */
[-C--:B------:R-:W-:Y:S01]  /*4360*/  FFMA.FTZ R161, R82, R59.reuse, -R161 ;  /* 0x0000003b52a17223 */ /* 0x080fe200000108a1 */
[----:B------:R-:W-:Y:S01]  /*4370*/  FADD.FTZ R44, RZ, R45 ;  /* 0x0000002dff2c7221 */ /* 0x000fe20000010000 */
[----:B------:R-:W-:Y:S01]  /*4380*/  FFMA.FTZ R58, R15, R116, R58 ;  /* 0x000000740f3a7223 */ /* 0x000fe2000001003a */
[----:B------:R-:W-:Y:S01]  /*4390*/  FFMA.FTZ R45, R83, R59, R166 ;  /* 0x0000003b532d7223 */ /* 0x000fe200000100a6 */
[----:B------:R0:W1:Y:S01]  /*43a0*/  @!P0 LDS.128 R8, [R160+0x25d0] ;  /* 0x0025d000a0088984 */ /* 0x0000620000000c00 */
[C---:B------:R-:W-:Y:S01]  /*43b0*/  FMUL.FTZ R163, R47.reuse, R44 ;  /* 0x0000002c2fa37220 */ /* 0x040fe20000410000 */
[----:B------:R-:W-:Y:S01]  /*43c0*/  FMUL.FTZ R47, R47, R58 ;  /* 0x0000003a2f2f7220 */ /* 0x000fe20000410000 */
[----:B------:R-:W-:Y:S01]  /*43d0*/  FFMA.FTZ R162, -R6, R162, R167 ;  /* 0x000000a206a27223 */ /* 0x000fe200000101a7 */
[----:B------:R4:W1:Y:S01]  /*43e0*/  SHFL.DOWN PT, R166, R156, 0x10, 0x1f ;  /* 0x0a001f009ca67f89 */ /* 0x00086200000e0000 */
[C---:B------:R-:W-:Y:S01]  /*43f0*/  FFMA.FTZ R163, R46.reuse, R58, -R163 ;  /* 0x0000003a2ea37223 */ /* 0x040fe200000108a3 */
[-C--:B------:R-:W-:Y:S01]  /*4400*/  FFMA.FTZ R47, R46, R44.reuse, R47 ;  /* 0x0000002c2e2f7223 */ /* 0x080fe2000001002f */
[----:B------:R-:W-:Y:S01]  /*4410*/  BSSY B0, `(.L_x_16802) ;  /* 0x0000020000007945 */ /* 0x000fe20003800000 */
[C---:B0-----:R-:W-:Y:S01]  /*4420*/  FMUL.FTZ R160, R6.reuse, R161 ;  /* 0x000000a106a07220 */ /* 0x041fe20000410000 */
[----:B------:R-:W-:Y:S01]  /*4430*/  FFMA.FTZ R161, -R6, R45, -RZ ;  /* 0x0000002d06a17223 */ /* 0x000fe200000109ff */
[-C--:B------:R-:W-:Y:S01]  /*4440*/  FMUL.FTZ R45, R83, R44.reuse ;  /* 0x0000002c532d7220 */ /* 0x080fe20000410000 */
[C---:B------:R-:W-:Y:S01]  /*4450*/  FMUL.FTZ R6, R82.reuse, R44 ;  /* 0x0000002c52067220 */ /* 0x040fe20000410000 */
[----:B------:R-:W-:Y:S01]  /*4460*/  FFMA.FTZ R171, -R5, R47, R162 ;  /* 0x0000002f05ab7223 */ /* 0x000fe200000101a2 */
[-C--:B------:R-:W-:Y:S01]  /*4470*/  FMUL.FTZ R47, R131, R58.reuse ;  /* 0x0000003a832f7220 */ /* 0x080fe20000410000 */
[-C--:B------:R-:W-:Y:S01]  /*4480*/  FFMA.FTZ R162, R82, R58.reuse, -R45 ;  /* 0x0000003a52a27223 */ /* 0x080fe2000001082d */
[----:B------:R-:W-:Y:S01]  /*4490*/  FFMA.FTZ R6, R83, R58, R6 ;  /* 0x0000003a53067223 */ /* 0x000fe20000010006 */
[----:B------:R-:W-:Y:S01]  /*44a0*/  FMUL.FTZ R45, R131, R44 ;  /* 0x0000002c832d7220 */ /* 0x000fe20000410000 */
[C---:B------:R-:W-:Y:S01]  /*44b0*/  FFMA.FTZ R169, R5.reuse, R163, R164 ;  /* 0x000000a305a97223 */ /* 0x040fe200000100a4 */
[C---:B------:R-:W-:Y:S01]  /*44c0*/  FMUL.FTZ R162, R5.reuse, R162 ;  /* 0x000000a205a27220 */ /* 0x040fe20000410000 */
[----:B------:R-:W-:Y:S01]  /*44d0*/  FFMA.FTZ R163, -R5, R6, -RZ ;  /* 0x0000000605a37223 */ /* 0x000fe200000109ff */
[C---:B------:R-:W-:Y:S01]  /*44e0*/  FFMA.FTZ R5, R130.reuse, R58, -R45 ;  /* 0x0000003a82057223 */ /* 0x040fe2000001082d */
[----:B------:R-:W-:Y:S01]  /*44f0*/  FFMA.FTZ R45, R130, R44, R47 ;  /* 0x0000002c822d7223 */ /* 0x000fe2000001002f */
[----:B------:R4:W0:Y:S02]  /*4500*/  SHFL.DOWN PT, R6, R152, 0x10, 0x1f ;  /* 0x0a001f0098067f89 */ /* 0x00082400000e0000 */
[----:B------:R-:W-:Y:S01]  /*4510*/  FFMA.FTZ R5, R16, R89, R5 ;  /* 0x0000005910057223 */ /* 0x000fe20000010005 */
[----:B------:R-:W-:Y:S01]  /*4520*/  FADD.FTZ R45, RZ, R45 ;  /* 0x0000002dff2d7221 */ /* 0x000fe20000010000 */
[----:B------:R4:W0:Y:S04]  /*4530*/  SHFL.DOWN PT, R46, R155, 0x10, 0x1f ;  /* 0x0a001f009b2e7f89 */ /* 0x00082800000e0000 */
[----:B------:R4:W0:Y:S01]  /*4540*/  SHFL.DOWN PT, R164, R154, 0x10, 0x1f ;  /* 0x0a001f009aa47f89 */ /* 0x00082200000e0000 */
[----:B------:R-:W-:Y:S05]  /*4550*/  @P3 BRA `(.L_x_16803) ;  /* 0x00000000002c3947 */ /* 0x000fea0003800000 */
[C---:B0-----:R-:W-:Y:S01]  /*4560*/  FMUL.FTZ R47, R155.reuse, R46 ;  /* 0x0000002e9b2f7220 */ /* 0x041fe20000410000 */
[C---:B-1----:R-:W-:Y:S01]  /*4570*/  FMUL.FTZ R165, R155.reuse, R166 ;  /* 0x000000a69ba57220 */ /* 0x042fe20000410000 */
[C---:B------:R-:W-:Y:S01]  /*4580*/  FMUL.FTZ R167, R155.reuse, R164 ;  /* 0x000000a49ba77220 */ /* 0x040fe20000410000 */
[-C--:B--234-:R-:W-:Y:S01]  /*4590*/  FMUL.FTZ R155, R155, R6.reuse ;  /* 0x000000069b9b7220 */ /* 0x09cfe20000410000 */
[C---:B------:R-:W-:Y:S01]  /*45a0*/  FFMA.FTZ R47, R152.reuse, R6, -R47 ;  /* 0x00000006982f7223 */ /* 0x040fe2000001082f */
[C---:B------:R-:W-:Y:S01]  /*45b0*/  FFMA.FTZ R165, R152.reuse, R164, -R165 ;  /* 0x000000a498a57223 */ /* 0x040fe200000108a5 */
[C---:B------:R-:W-:Y:S01]  /*45c0*/  FFMA.FTZ R167, R152.reuse, R166, R167 ;  /* 0x000000a698a77223 */ /* 0x040fe200000100a7 */
[----:B------:R-:W-:Y:S02]  /*45d0*/  FFMA.FTZ R155, R152, R46, R155 ;  /* 0x0000002e989b7223 */ /* 0x000fe4000001009b */
[----:B------:R-:W-:Y:S01]  /*45e0*/  FADD.FTZ R154, R154, R165 ;  /* 0x000000a59a9a7221 */ /* 0x000fe20000010000 */
[----:B------:R-:W-:Y:S01]  /*45f0*/  FADD.FTZ R156, R156, R167 ;  /* 0x000000a79c9c7221 */ /* 0x000fe20000010000 */
[----:B------:R-:W-:-:S07]  /*4600*/  MOV R152, R47 ;  /* 0x0000002f00987202 */ /* 0x000fce0000000f00 */
.L_x_16803:
[----:B------:R-:W-:Y:S05]  /*4610*/  BSYNC B0 ;  /* 0x0000000000007941 */ /* 0x000fea0003800000 */
.L_x_16802:
[CC--:B0-----:R-:W-:Y:S01]  /*4620*/  FMUL.FTZ R6, R134.reuse, R45.reuse ;  /* 0x0000002d86067220 */ /* 0x0c1fe20000410000 */
[C---:B------:R-:W-:Y:S01]  /*4630*/  FMUL.FTZ R47, R49.reuse, R45 ;  /* 0x0000002d312f7220 */ /* 0x040fe20000410000 */
[-C--:B------:R-:W-:Y:S01]  /*4640*/  FMUL.FTZ R46, R134, R5.reuse ;  /* 0x00000005862e7220 */ /* 0x080fe20000410000 */
[-C--:B------:R-:W-:Y:S01]  /*4650*/  FMUL.FTZ R164, R49, R5.reuse ;  /* 0x0000000531a47220 */ /* 0x080fe20000410000 */
[CC--:B------:R-:W-:Y:S01]  /*4660*/  FFMA.FTZ R6, R133.reuse, R5.reuse, -R6 ;  /* 0x0000000585067223 */ /* 0x0c0fe20000010806 */
[C---:B------:R-:W-:Y:S01]  /*4670*/  FFMA.FTZ R47, R48.reuse, R5, -R47 ;  /* 0x00000005302f7223 */ /* 0x040fe2000001082f */
[-C--:B------:R-:W-:Y:S01]  /*4680*/  FFMA.FTZ R46, R133, R45.reuse, R46 ;  /* 0x0000002d852e7223 */ /* 0x080fe2000001002e */
[----:B------:R-:W-:Y:S01]  /*4690*/  FFMA.FTZ R164, R48, R45, R164 ;  /* 0x0000002d30a47223 */ /* 0x000fe200000100a4 */
[----:B------:R-:W-:Y:S01]  /*46a0*/  FFMA.FTZ R6, R17, R88, R6 ;  /* 0x0000005811067223 */ /* 0x000fe20000010006 */
[----:B------:R-:W-:Y:S01]  /*46b0*/  FFMA.FTZ R48, R4, R47, R169 ;  /* 0x0000002f04307223 */ /* 0x000fe200000100a9 */
[----:B------:R-:W-:Y:S01]  /*46c0*/  FADD.FTZ R46, RZ, R46 ;  /* 0x0000002eff2e7221 */ /* 0x000fe20000010000 */
[-C--:B------:R-:W-:Y:S01]  /*46d0*/  FMUL.FTZ R47, R83, R45.reuse ;  /* 0x0000002d532f7220 */ /* 0x080fe20000410000 */
[C---:B-1----:R-:W-:Y:S01]  /*46e0*/  FMUL.FTZ R166, R82.reuse, R45 ;  /* 0x0000002d52a67220 */ /* 0x042fe20000410000 */
[C---:B------:R-:W-:Y:S01]  /*46f0*/  FMUL.FTZ R165, R51.reuse, R6 ;  /* 0x0000000633a57220 */ /* 0x040fe20000410000 */
[-C--:B------:R-:W-:Y:S01]  /*4700*/  FMUL.FTZ R49, R51, R46.reuse ;  /* 0x0000002e33317220 */ /* 0x080fe20000410000 */
[-C--:B------:R-:W-:Y:S01]  /*4710*/  FFMA.FTZ R47, R82, R5.reuse, -R47 ;  /* 0x00000005522f7223 */ /* 0x080fe2000001082f */
[----:B------:R-:W-:Y:S01]  /*4720*/  FFMA.FTZ R51, R83, R5, R166 ;  /* 0x0000000553337223 */ /* 0x000fe200000100a6 */
[----:B------:R-:W-:Y:S01]  /*4730*/  FFMA.FTZ R165, R50, R46, R165 ;  /* 0x0000002e32a57223 */ /* 0x000fe200000100a5 */
[----:B------:R-:W-:Y:S01]  /*4740*/  FFMA.FTZ R164, -R4, R164, R171 ;  /* 0x000000a404a47223 */ /* 0x000fe200000101ab */
[-C--:B------:R-:W-:Y:S01]  /*4750*/  FFMA.FTZ R49, R50, R6.reuse, -R49 ;  /* 0x0000000632317223 */ /* 0x080fe20000010831 */
[C---:B------:R-:W-:Y:S01]  /*4760*/  FMUL.FTZ R50, R4.reuse, R47 ;  /* 0x0000002f04327220 */ /* 0x040fe20000410000 */
[----:B------:R-:W-:Y:S01]  /*4770*/  FFMA.FTZ R51, -R4, R51, -RZ ;  /* 0x0000003304337223 */ /* 0x000fe200000109ff */
[----:B------:R-:W-:Y:S01]  /*4780*/  FFMA.FTZ R169, -R3, R165, R164 ;  /* 0x000000a503a97223 */ /* 0x000fe200000101a4 */
[C---:B------:R-:W-:Y:S01]  /*4790*/  FMUL.FTZ R4, R136.reuse, R6 ;  /* 0x0000000688047220 */ /* 0x040fe20000410000 */
[----:B------:R-:W-:Y:S01]  /*47a0*/  SHFL.DOWN PT, R170, R155, 0x1, 0x1f ;  /* 0x08201f009baa7f89 */ /* 0x000fe200000e0000 */
[-C--:B------:R-:W-:Y:S01]  /*47b0*/  FMUL.FTZ R47, R136, R46.reuse ;  /* 0x0000002e882f7220 */ /* 0x080fe20000410000 */
[-C--:B------:R-:W-:Y:S01]  /*47c0*/  FMUL.FTZ R171, R83, R46.reuse ;  /* 0x0000002e53ab7220 */ /* 0x080fe20000410000 */
[----:B------:R-:W-:Y:S01]  /*47d0*/  FFMA.FTZ R4, R135, R46, R4 ;  /* 0x0000002e87047223 */ /* 0x000fe20000010004 */
[----:B------:R-:W0:Y:S01]  /*47e0*/  SHFL.IDX PT, R165, R10, RZ, 0x1f ;  /* 0x00001fff0aa57589 */ /* 0x000e2200000e0000 */
[----:B------:R-:W-:Y:S01]  /*47f0*/  FFMA.FTZ R167, R3, R49, R48 ;  /* 0x0000003103a77223 */ /* 0x000fe20000010030 */
[----:B------:R-:W-:Y:S01]  /*4800*/  FFMA.FTZ R49, R135, R6, -R47 ;  /* 0x0000000687317223 */ /* 0x000fe2000001082f */
[C---:B------:R-:W-:Y:S01]  /*4810*/  FMUL.FTZ R48, R82.reuse, R46 ;  /* 0x0000002e52307220 */ /* 0x040fe20000410000 */
[----:B------:R-:W1:Y:S01]  /*4820*/  SHFL.IDX PT, R166, R11, RZ, 0x1f ;  /* 0x00001fff0ba67589 */ /* 0x000e6200000e0000 */
[----:B------:R-:W-:Y:S01]  /*4830*/  FADD.FTZ R47, RZ, R4 ;  /* 0x00000004ff2f7221 */ /* 0x000fe20000010000 */
[-C--:B------:R-:W-:Y:S01]  /*4840*/  FFMA.FTZ R4, R82, R6.reuse, -R171 ;  /* 0x0000000652047223 */ /* 0x080fe200000108ab */
[----:B------:R-:W-:Y:S01]  /*4850*/  FFMA.FTZ R49, R18, R87, R49 ;  /* 0x0000005712317223 */ /* 0x000fe20000010031 */
[----:B------:R-:W5:Y:S01]  /*4860*/  SHFL.DOWN PT, R175, R152, 0x1, 0x1f ;  /* 0x08201f0098af7f89 */ /* 0x000f6200000e0000 */
[----:B------:R-:W-:Y:S01]  /*4870*/  FFMA.FTZ R48, R83, R6, R48 ;  /* 0x0000000653307223 */ /* 0x000fe20000010030 */
[C---:B------:R-:W-:Y:S01]  /*4880*/  FMUL.FTZ R173, R53.reuse, R47 ;  /* 0x0000002f35ad7220 */ /* 0x040fe20000410000 */
[----:B------:R-:W-:Y:S01]  /*4890*/  FMUL.FTZ R168, R53, R49 ;  /* 0x0000003135a87220 */ /* 0x000fe20000410000 */
[----:B------:R-:W5:Y:S01]  /*48a0*/  SHFL.DOWN PT, R172, R156, 0x1, 0x1f ;  /* 0x08201f009cac7f89 */ /* 0x000f6200000e0000 */
[C---:B------:R-:W-:Y:S01]  /*48b0*/  FMUL.FTZ R53, R3.reuse, R4 ;  /* 0x0000000403357220 */ /* 0x040fe20000410000 */
[----:B------:R-:W-:Y:S01]  /*48c0*/  FFMA.FTZ R164, -R3, R48, -RZ ;  /* 0x0000003003a47223 */ /* 0x000fe200000109ff */
[C---:B------:R-:W-:Y:S01]  /*48d0*/  FMUL.FTZ R3, R83.reuse, R47 ;  /* 0x0000002f53037220 */ /* 0x040fe20000410000 */
[----:B------:R-:W5:Y:S01]  /*48e0*/  SHFL.DOWN PT, R171, R154, 0x1, 0x1f ;  /* 0x08201f009aab7f89 */ /* 0x000f6200000e0000 */
[C---:B------:R-:W-:Y:S01]  /*48f0*/  FFMA.FTZ R173, R52.reuse, R49, -R173 ;  /* 0x0000003134ad7223 */ /* 0x040fe200000108ad */
[-C--:B------:R-:W-:Y:S01]  /*4900*/  FFMA.FTZ R168, R52, R47.reuse, R168 ;  /* 0x0000002f34a87223 */ /* 0x080fe200000100a8 */
[C---:B------:R-:W-:Y:S01]  /*4910*/  FMUL.FTZ R52, R82.reuse, R47 ;  /* 0x0000002f52347220 */ /* 0x040fe20000410000 */
[-C--:B------:R-:W-:Y:S01]  /*4920*/  FFMA.FTZ R3, R82, R49.reuse, -R3 ;  /* 0x0000003152037223 */ /* 0x080fe20000010803 */
[----:B------:R-:W-:Y:S01]  /*4930*/  FMUL.FTZ R48, R138, R49 ;  /* 0x000000318a307220 */ /* 0x000fe20000410000 */
[C---:B------:R-:W-:Y:S01]  /*4940*/  FFMA.FTZ R173, R2.reuse, R173, R167 ;  /* 0x000000ad02ad7223 */ /* 0x040fe200000100a7 */
[C---:B------:R-:W-:Y:S01]  /*4950*/  FFMA.FTZ R174, -R2.reuse, R168, R169 ;  /* 0x000000a802ae7223 */ /* 0x040fe200000101a9 */
[----:B------:R-:W-:Y:S01]  /*4960*/  FFMA.FTZ R167, R83, R49, R52 ;  /* 0x0000003153a77223 */ /* 0x000fe20000010034 */
[----:B------:R-:W-:Y:S01]  /*4970*/  FMUL.FTZ R168, R2, R3 ;  /* 0x0000000302a87220 */ /* 0x000fe20000410000 */
[----:B------:R-:W-:Y:S01]  /*4980*/  FFMA.FTZ R52, R137, R47, R48 ;  /* 0x0000002f89347223 */ /* 0x000fe20000010030 */
[C---:B0-----:R-:W-:Y:S01]  /*4990*/  @P1 FMUL.FTZ R3, R170.reuse, R165 ;  /* 0x000000a5aa031220 */ /* 0x041fe20000410000 */
[-C--:B-1----:R-:W-:Y:S01]  /*49a0*/  @P1 FMUL.FTZ R48, R170, R166.reuse ;  /* 0x000000a6aa301220 */ /* 0x082fe20000410000 */
[----:B------:R-:W-:Y:S01]  /*49b0*/  FMUL.FTZ R4, R138, R47 ;  /* 0x0000002f8a047220 */ /* 0x000fe20000410000 */
[----:B--234-:R-:W0:Y:S01]  /*49c0*/  SHFL.IDX PT, R155, R155, RZ, 0x1f ;  /* 0x00001fff9b9b7589 */ /* 0x01ce2200000e0000 */
[----:B------:R-:W-:Y:S01]  /*49d0*/  FFMA.FTZ R167, -R2, R167, -RZ ;  /* 0x000000a702a77223 */ /* 0x000fe200000109ff */
[C---:B-----5:R-:W-:Y:S01]  /*49e0*/  @P1 FFMA.FTZ R3, R175.reuse, R166, R3 ;  /* 0x000000a6af031223 */ /* 0x060fe20000010003 */
[----:B------:R-:W-:Y:S01]  /*49f0*/  @P1 FFMA.FTZ R48, R175, R165, -R48 ;  /* 0x000000a5af301223 */ /* 0x000fe20000010830 */
[----:B------:R-:W-:Y:S01]  /*4a00*/  FFMA.FTZ R4, R137, R49, -R4 ;  /* 0x0000003189047223 */ /* 0x000fe20000010804 */
[----:B------:R-:W-:Y:S01]  /*4a10*/  FADD.FTZ R2, RZ, R52 ;  /* 0x00000034ff027221 */ /* 0x000fe20000010000 */
[----:B------:R-:W-:Y:S01]  /*4a20*/  @P1 FADD.FTZ R166, R172, R3 ;  /* 0x00000003aca61221 */ /* 0x000fe20000010000 */
[----:B------:R-:W1:Y:S01]  /*4a30*/  SHFL.IDX PT, R152, R152, RZ, 0x1f ;  /* 0x00001fff98987589 */ /* 0x000e6200000e0000 */
[----:B------:R-:W-:Y:S01]  /*4a40*/  FFMA.FTZ R4, R19, R86, R4 ;  /* 0x0000005613047223 */ /* 0x000fe20000010004 */
[----:B------:R-:W-:Y:S01]  /*4a50*/  FMUL.FTZ R169, R55, R2 ;  /* 0x0000000237a97220 */ /* 0x000fe20000410000 */
[----:B------:R-:W-:Y:S01]  /*4a60*/  @P1 FADD.FTZ R165, R171, R48 ;  /* 0x00000030aba51221 */ /* 0x000fe20000010000 */
[-C--:B------:R-:W-:Y:S01]  /*4a70*/  FMUL.FTZ R48, R166, -R85.reuse ;  /* 0x80000055a6307220 */ /* 0x080fe20000410000 */
[----:B------:R-:W-:Y:S01]  /*4a80*/  FMUL.FTZ R55, R55, R4 ;  /* 0x0000000437377220 */ /* 0x000fe20000410000 */
[----:B------:R-:W-:Y:S01]  /*4a90*/  FMUL.FTZ R52, R82, R2 ;  /* 0x0000000252347220 */ /* 0x000fe20000410000 */
[C---:B------:R-:W-:Y:S01]  /*4aa0*/  FMUL.FTZ R85, R165.reuse, -R85 ;  /* 0x80000055a5557220 */ /* 0x040fe20000410000 */
[----:B------:R-:W-:Y:S01]  /*4ab0*/  FFMA.FTZ R165, R165, R84, -R48 ;  /* 0x00000054a5a57223 */ /* 0x000fe20000010830 */
[----:B------:R-:W-:Y:S01]  /*4ac0*/  FFMA.FTZ R169, R54, R4, -R169 ;  /* 0x0000000436a97223 */ /* 0x000fe200000108a9 */
[C---:B------:R-:W-:Y:S01]  /*4ad0*/  FMUL.FTZ R3, R83.reuse, R2 ;  /* 0x0000000253037220 */ /* 0x040fe20000410000 */
[----:B------:R-:W-:Y:S01]  /*4ae0*/  FFMA.FTZ R84, R166, R84, R85 ;  /* 0x00000054a6547223 */ /* 0x000fe20000010055 */
[----:B------:R-:W-:Y:S01]  /*4af0*/  FFMA.FTZ R55, R54, R2, R55 ;  /* 0x0000000236377223 */ /* 0x000fe20000010037 */
[----:B------:R-:W-:Y:S01]  /*4b00*/  FADD.FTZ R142, R142, R165 ;  /* 0x000000a58e8e7221 */ /* 0x000fe20000010000 */
[-C--:B------:R-:W-:Y:S01]  /*4b10*/  FFMA.FTZ R83, R83, R4.reuse, R52 ;  /* 0x0000000453537223 */ /* 0x080fe20000010034 */
[----:B------:R-:W-:Y:S01]  /*4b20*/  FADD.FTZ R139, -R139, R84 ;  /* 0x000000548b8b7221 */ /* 0x000fe20000010100 */
[----:B------:R-:W-:Y:S01]  /*4b30*/  FFMA.FTZ R3, R82, R4, -R3 ;  /* 0x0000000452037223 */ /* 0x000fe20000010803 */
[C---:B------:R-:W-:Y:S01]  /*4b40*/  FMUL.FTZ R52, R0.reuse, R169 ;  /* 0x000000a900347220 */ /* 0x040fe20000410000 */
[----:B------:R-:W-:Y:S01]  /*4b50*/  FMUL.FTZ R169, R0, R55 ;  /* 0x0000003700a97220 */ /* 0x000fe20000410000 */
[CC--:B------:R-:W-:Y:S01]  /*4b60*/  FMUL.FTZ R48, R138.reuse, -R142.reuse ;  /* 0x8000008e8a307220 */ /* 0x0c0fe20000410000 */
[----:B------:R-:W-:Y:S01]  /*4b70*/  FMUL.FTZ R55, R138, -R139 ;  /* 0x8000008b8a377220 */ /* 0x000fe20000410000 */
[C---:B------:R-:W-:Y:S01]  /*4b80*/  FMUL.FTZ R54, R0.reuse, R3 ;  /* 0x0000000300367220 */ /* 0x040fe20000410000 */
[----:B------:R-:W-:Y:S01]  /*4b90*/  FFMA.FTZ R82, -R0, R83, -RZ ;  /* 0x0000005300527223 */ /* 0x000fe200000109ff */
[----:B------:R-:W2:Y:S01]  /*4ba0*/  SHFL.IDX PT, R154, R154, RZ, 0x1f ;  /* 0x00001fff9a9a7589 */ /* 0x000ea200000e0000 */
[----:B------:R-:W-:Y:S01]  /*4bb0*/  FADD.FTZ R0, R173, R52 ;  /* 0x00000034ad007221 */ /* 0x000fe20000010000 */
[C---:B------:R-:W-:Y:S01]  /*4bc0*/  FFMA.FTZ R83, R137.reuse, R139, R48 ;  /* 0x0000008b89537223 */ /* 0x040fe20000010030 */
[----:B------:R-:W-:Y:S01]  /*4bd0*/  FFMA.FTZ R52, R137, R142, -R55 ;  /* 0x0000008e89347223 */ /* 0x000fe20000010837 */
[C---:B0-----:R-:W-:Y:S01]  /*4be0*/  FMUL.FTZ R48, R155.reuse, R10 ;  /* 0x0000000a9b307220 */ /* 0x041fe20000410000 */
[-C--:B------:R-:W-:Y:S01]  /*4bf0*/  FMUL.FTZ R3, R155, R11.reuse ;  /* 0x0000000b9b037220 */ /* 0x080fe20000410000 */
[----:B------:R-:W-:Y:S01]  /*4c00*/  FADD.FTZ R140, -R140, R83 ;  /* 0x000000538c8c7221 */ /* 0x000fe20000010100 */
[----:B------:R-:W-:Y:S01]  /*4c10*/  FADD.FTZ R141, R141, R52 ;  /* 0x000000348d8d7221 */ /* 0x000fe20000010000 */
[----:B-1----:R-:W-:Y:S01]  /*4c20*/  FFMA.FTZ R11, R152, R11, R48 ;  /* 0x0000000b980b7223 */ /* 0x002fe20000010030 */
[----:B------:R-:W0:Y:S01]  /*4c30*/  SHFL.IDX PT, R156, R156, RZ, 0x1f ;  /* 0x00001fff9c9c7589 */ /* 0x000e2200000e0000 */
[C---:B------:R-:W-:Y:S01]  /*4c40*/  FMUL.FTZ R48, R136.reuse, -R140 ;  /* 0x8000008c88307220 */ /* 0x040fe20000410000 */
[-C--:B------:R-:W-:Y:S01]  /*4c50*/  FMUL.FTZ R85, R136, -R141.reuse ;  /* 0x8000008d88557220 */ /* 0x080fe20000410000 */
[----:B------:R-:W-:Y:S01]  /*4c60*/  ISETP.NE.AND P0, PT, R96, RZ, PT ;  /* 0x000000ff6000720c */ /* 0x000fe20003f05270 */
[----:B------:R-:W-:Y:S01]  /*4c70*/  FFMA.FTZ R55, R152, R10, -R3 ;  /* 0x0000000a98377223 */ /* 0x000fe20000010803 */
[C---:B------:R-:W-:Y:S01]  /*4c80*/  FFMA.FTZ R83, R135.reuse, R141, -R48 ;  /* 0x0000008d87537223 */ /* 0x040fe20000010830 */
[----:B------:R-:W-:Y:S01]  /*4c90*/  FFMA.FTZ R48, R135, R140, R85 ;  /* 0x0000008c87307223 */ /* 0x000fe20000010055 */
[----:B------:R-:W-:Y:S01]  /*4ca0*/  P2R R10, PR, RZ, 0x1 ;  /* 0x00000001ff0a7803 */ /* 0x000fe20000000000 */
[----:B------:R-:W-:Y:S01]  /*4cb0*/  FMUL.FTZ R10, R155, R8 ;  /* 0x000000089b0a7220 */ /* 0x000fe20000410000 */
[----:B------:R-:W-:Y:S01]  /*4cc0*/  FADD.FTZ R144, R144, R83 ;  /* 0x0000005390907221 */ /* 0x000fe20000010000 */
[----:B------:R-:W-:Y:S01]  /*4cd0*/  FADD.FTZ R143, -R143, R48 ;  /* 0x000000308f8f7221 */ /* 0x000fe20000010100 */
[-C--:B------:R-:W-:Y:S01]  /*4ce0*/  FMUL.FTZ R3, R155, R9.reuse ;  /* 0x000000099b037220 */ /* 0x080fe20000410000 */
[----:B------:R-:W-:Y:S01]  /*4cf0*/  FFMA.FTZ R9, R152, R9, R10 ;  /* 0x0000000998097223 */ /* 0x000fe2000001000a */
[----:B------:R-:W-:Y:S01]  /*4d00*/  BSSY B0, `(.L_x_16804) ;  /* 0x0000054000007945 */ /* 0x000fe20003800000 */
[----:B------:R-:W-:Y:S01]  /*4d10*/  FMUL.FTZ R48, R134, -R143 ;  /* 0x8000008f86307220 */ /* 0x000fe20000410000 */
[----:B--2---:R-:W-:Y:S01]  /*4d20*/  FADD.FTZ R10, R154, R55 ;  /* 0x000000379a0a7221 */ /* 0x004fe20000010000 */
[----:B------:R-:W-:Y:S01]  /*4d30*/  FMUL.FTZ R134, R134, -R144 ;  /* 0x8000009086867220 */ /* 0x000fe20000410000 */
[----:B------:R-:W-:Y:S01]  /*4d40*/  FFMA.FTZ R8, R152, R8, -R3 ;  /* 0x0000000898087223 */ /* 0x000fe20000010803 */
[C---:B------:R-:W-:Y:S01]  /*4d50*/  FFMA.FTZ R55, R133.reuse, R144, -R48 ;  /* 0x0000009085377223 */ /* 0x040fe20000010830 */
[----:B------:R-:W-:Y:S01]  /*4d60*/  @!P0 LEA R84, R112, R111, 0x4 ;  /* 0x0000006f70548211 */ /* 0x000fe200078e20ff */
[----:B------:R-:W-:Y:S01]  /*4d70*/  FFMA.FTZ R48, R133, R143, R134 ;  /* 0x0000008f85307223 */ /* 0x000fe20000010086 */
[----:B------:R-:W-:Y:S01]  /*4d80*/  SHF.L.U32 R3, R96, 0x4, RZ ;  /* 0x0000000460037819 */ /* 0x000fe200000006ff */
[----:B------:R-:W-:-:S02]  /*4d90*/  FADD.FTZ R124, R124, R55 ;  /* 0x000000377c7c7221 */ /* 0x000fc40000010000 */
[----:B------:R-:W-:Y:S01]  /*4da0*/  FADD.FTZ R48, -R125, R48 ;  /* 0x000000307d307221 */ /* 0x000fe20000010100 */
[----:B0-----:R-:W-:Y:S01]  /*4db0*/  FADD.FTZ R11, R156, R11 ;  /* 0x0000000b9c0b7221 */ /* 0x001fe20000010000 */
[----:B------:R-:W-:Y:S01]  /*4dc0*/  FMUL.FTZ R55, R131, -R124 ;  /* 0x8000007c83377220 */ /* 0x000fe20000410000 */
[----:B------:R-:W-:Y:S01]  /*4dd0*/  LEA.HI.SX32 R52, R3, R3, 0x1b ;  /* 0x0000000303347211 */ /* 0x000fe200078fdaff */
[-C--:B------:R-:W-:Y:S01]  /*4de0*/  FMUL.FTZ R131, R131, -R48.reuse ;  /* 0x8000003083837220 */ /* 0x080fe20000410000 */
[----:B------:R-:W-:Y:S01]  /*4df0*/  FADD.FTZ R3, R174, -R169 ;  /* 0x800000a9ae037221 */ /* 0x000fe20000010000 */
[C---:B------:R-:W-:Y:S01]  /*4e00*/  FFMA.FTZ R55, R130.reuse, R48, R55 ;  /* 0x0000003082377223 */ /* 0x040fe20000010037 */
[----:B------:R0:W-:Y:S01]  /*4e10*/  @!P0 STS.128 [R84+0x25d0], R8 ;  /* 0x0025d00854008388 */ /* 0x0001e20000000c00 */
[----:B------:R-:W-:Y:S01]  /*4e20*/  FFMA.FTZ R130, R130, R124, -R131 ;  /* 0x0000007c82827223 */ /* 0x000fe20000010883 */
[----:B------:R-:W-:-:S03]  /*4e30*/  LEA R83, R52, R111, 0x2 ;  /* 0x0000006f34537211 */ /* 0x000fc600078e10ff */
[----:B------:R-:W-:Y:S02]  /*4e40*/  FADD.FTZ R147, R147, R130 ;  /* 0x0000008293937221 */ /* 0x000fe40000010000 */
[----:B------:R1:W-:Y:S04]  /*4e50*/  STS [R83+0x84c], R7 ;  /* 0x00084c0753007388 */ /* 0x0003e80000000800 */
[----:B------:R2:W-:Y:S04]  /*4e60*/  STS [R83+0x864], R51 ;  /* 0x0008643353007388 */ /* 0x0005e80000000800 */
[----:B------:R-:W-:Y:S01]  /*4e70*/  STS [R83+0x840], R157 ;  /* 0x0008409d53007388 */ /* 0x000fe20000000800 */
[----:B0-----:R-:W-:Y:S01]  /*4e80*/  FADD.FTZ R9, -R146, R55 ;  /* 0x0000003792097221 */ /* 0x001fe20000010100 */
[----:B------:R-:W-:Y:S01]  /*4e90*/  FMUL.FTZ R10, R129, -R147 ;  /* 0x80000093810a7220 */ /* 0x000fe20000410000 */
[C---:B------:R-:W-:Y:S01]  /*4ea0*/  IMAD R55, R123.reuse, -0x100, R114 ;  /* 0xffffff007b377824 */ /* 0x040fe200078e0272 */
[----:B------:R-:W-:Y:S01]  /*4eb0*/  SHF.L.U32 R123, R123, 0x9, RZ ;  /* 0x000000097b7b7819 */ /* 0x000fe200000006ff */
[----:B------:R-:W-:Y:S01]  /*4ec0*/  FMUL.FTZ R11, R129, -R9 ;  /* 0x80000009810b7220 */ /* 0x000fe20000410000 */
[----:B------:R-:W-:Y:S02]  /*4ed0*/  STS [R83+0x844], R158 ;  /* 0x0008449e53007388 */ /* 0x000fe40000000800 */
[-C--:B------:R-:W-:Y:S01]  /*4ee0*/  IADD3 R52, P1, R123, R96.reuse, RZ ;  /* 0x000000607b347210 */ /* 0x080fe20007f3e0ff */
[C---:B------:R-:W-:Y:S01]  /*4ef0*/  FFMA.FTZ R8, R128.reuse, R147, -R11 ;  /* 0x0000009380087223 */ /* 0x040fe2000001080b */
[----:B------:R-:W-:Y:S01]  /*4f00*/  FFMA.FTZ R11, R128, R9, R10 ;  /* 0x00000009800b7223 */ /* 0x000fe2000001000a */
[----:B------:R-:W-:Y:S02]  /*4f10*/  STS [R83+0x848], R159 ;  /* 0x0008489f53007388 */ /* 0x000fe40000000800 */
[----:B------:R-:W-:Y:S01]  /*4f20*/  FADD.FTZ R149, R149, R8 ;  /* 0x0000000895957221 */ /* 0x000fe20000010000 */
[----:B------:R-:W-:Y:S01]  /*4f30*/  FADD.FTZ R11, -R148, R11 ;  /* 0x0000000b940b7221 */ /* 0x000fe20000010100 */
[----:B------:R-:W-:Y:S02]  /*4f40*/  STS [R83+0x850], R160 ;  /* 0x000850a053007388 */ /* 0x000fe40000000800 */
[C---:B-1----:R-:W-:Y:S01]  /*4f50*/  FMUL.FTZ R7, R126.reuse, -R149 ;  /* 0x800000957e077220 */ /* 0x042fe20000410000 */
[-C--:B------:R-:W-:Y:S01]  /*4f60*/  FMUL.FTZ R126, R126, -R11.reuse ;  /* 0x8000000b7e7e7220 */ /* 0x080fe20000410000 */
[----:B------:R-:W-:Y:S02]  /*4f70*/  STS [R83+0x854], R161 ;  /* 0x000854a153007388 */ /* 0x000fe40000000800 */
[C---:B--2---:R-:W-:Y:S01]  /*4f80*/  FFMA.FTZ R51, R122.reuse, R11, R7 ;  /* 0x0000000b7a337223 */ /* 0x044fe20000010007 */
[----:B------:R-:W-:Y:S01]  /*4f90*/  LEA R7, R55, -R96, 0x1 ;  /* 0x8000006037077211 */ /* 0x000fe200078e08ff */
[----:B------:R-:W-:Y:S01]  /*4fa0*/  FFMA.FTZ R126, R122, R149, -R126 ;  /* 0x000000957a7e7223 */ /* 0x000fe2000001087e */
[----:B------:R-:W-:Y:S01]  /*4fb0*/  STS [R83+0x858], R162 ;  /* 0x000858a253007388 */ /* 0x000fe20000000800 */
[----:B------:R-:W-:Y:S01]  /*4fc0*/  FADD.FTZ R51, -R150, R51 ;  /* 0x0000003396337221 */ /* 0x000fe20000010100 */
[----:B------:R-:W-:Y:S01]  /*4fd0*/  ISETP.GE.AND P0, PT, R7, 0x1, PT ;  /* 0x000000010700780c */ /* 0x000fe20003f06270 */
[----:B------:R-:W-:Y:S01]  /*4fe0*/  FADD.FTZ R151, R151, R126 ;  /* 0x0000007e97977221 */ /* 0x000fe20000010000 */
[----:B------:R-:W-:Y:S01]  /*4ff0*/  STS [R83+0x85c], R163 ;  /* 0x00085ca353007388 */ /* 0x000fe20000000800 */
[----:B------:R-:W-:-:S02]  /*5000*/  FMUL.FTZ R8, R118, -R51 ;  /* 0x8000003376087220 */ /* 0x000fc40000410000 */
[-C--:B------:R-:W-:Y:S01]  /*5010*/  FMUL.FTZ R118, R118, -R151.reuse ;  /* 0x8000009776767220 */ /* 0x080fe20000410000 */
[----:B------:R0:W-:Y:S01]  /*5020*/  STS [R83+0x860], R50 ;  /* 0x0008603253007388 */ /* 0x0001e20000000800 */
[----:B------:R-:W-:-:S03]  /*5030*/  FFMA.FTZ R85, R127, R151, -R8 ;  /* 0x000000977f557223 */ /* 0x000fc60000010808 */
[----:B------:R1:W-:Y:S04]  /*5040*/  STS [R83+0x868], R53 ;  /* 0x0008683553007388 */ /* 0x0003e80000000800 */
[----:B------:R2:W-:Y:S01]  /*5050*/  STS [R83+0x86c], R164 ;  /* 0x00086ca453007388 */ /* 0x0005e20000000800 */
[----:B0-----:R-:W-:-:S03]  /*5060*/  FFMA.FTZ R50, R127, R51, R118 ;  /* 0x000000337f327223 */ /* 0x001fc60000010076 */
[----:B------:R2:W-:Y:S01]  /*5070*/  STS [R83+0x870], R168 ;  /* 0x000870a853007388 */ /* 0x0005e20000000800 */
[----:B-1----:R-:W-:-:S03]  /*5080*/  LEA.HI.X.SX32 R53, R123, RZ, 0x1, P1 ;  /* 0x000000ff7b357211 */ /* 0x002fc600008f0eff */
[----:B------:R2:W-:Y:S04]  /*5090*/  STS [R83+0x874], R167 ;  /* 0x000874a753007388 */ /* 0x0005e80000000800 */
[----:B------:R2:W-:Y:S04]  /*50a0*/  STS [R83+0x878], R54 ;  /* 0x0008783653007388 */ /* 0x0005e80000000800 */
[----:B------:R2:W-:Y:S01]  /*50b0*/  STS [R83+0x87c], R82 ;  /* 0x00087c5253007388 */ /* 0x0005e20000000800 */
[----:B------:R-:W-:Y:S06]  /*50c0*/  BAR.SYNC.DEFER_BLOCKING 0x0 ;  /* 0x0000000000007b1d */ /* 0x000fec0000010000 */
[----:B------:R-:W-:Y:S05]  /*50d0*/  @!P0 BRA `(.L_x_16805) ;  /* 0x0000000000588947 */ /* 0x000fea0003800000 */
[----:B------:R-:W-:Y:S01]  /*50e0*/  LEA.HI.SX32 R8, R96, R96, 0x1b ;  /* 0x0000006060087211 */ /* 0x000fe200078fdaff */
[-C--:B--2---:R-:W-:Y:S01]  /*50f0*/  IMAD R82, R95, R70.reuse, RZ ;  /* 0x000000465f527224 */ /* 0x084fe200078e02ff */
[--C-:B------:R-:W-:Y:S01]  /*5100*/  SHF.R.U32.HI R10, RZ, 0x1, R73.reuse ;  /* 0x00000001ff0a7819 */ /* 0x100fe20000011649 */
[----:B------:R-:W-:Y:S01]  /*5110*/  IMAD.WIDE.U32 R54, R94, R70, RZ ;  /* 0x000000465e367225 */ /* 0x000fe200078e00ff */
[----:B------:R-:W-:Y:S02]  /*5120*/  LEA R8, R8, R111, 0x2 ;  /* 0x0000006f08087211 */ /* 0x000fe400078e10ff */
[----:B------:R-:W-:Y:S01]  /*5130*/  SHF.R.U64 R83, R72, 0x1, R73 ;  /* 0x0000000148537819 */ /* 0x000fe20000001249 */
[----:B------:R-:W-:Y:S02]  /*5140*/  IMAD R125, R94, R71, R82 ;  /* 0x000000475e7d7224 */ /* 0x000fe400078e0252 */
[----:B------:R-:W0:Y:S01]  /*5150*/  LDS R123, [R8+0x840] ;  /* 0x00084000087b7984 */ /* 0x000e220000000800 */
[----:B------:R-:W-:-:S02]  /*5160*/  IMAD R10, R10, UR15, RZ ;  /* 0x0000000f0a0a7c24 */ /* 0x000fc4000f8e02ff */
        /* <DEDUP_REMOVED lines=13> */
.L_x_16805:
[----:B------:R-:W-:Y:S05]  /*5240*/  BSYNC B0 ;  /* 0x0000000000007941 */ /* 0x000fea0003800000 */
.L_x_16804:
[----:B------:R-:W-:Y:S01]  /*5250*/  USHF.R.U32.HI UR8, URZ, 0x1, UR27 ;  /* 0x000000013f087899 */ /* 0x000fe2000801161b */
[----:B------:R-:W-:Y:S01]  /*5260*/  FADD.FTZ R50, -R145, R50 ;  /* 0x0000003291327221 */ /* 0x000fe20000010100 */
[----:B------:R-:W-:Y:S01]  /*5270*/  USHF.R.U64 UR7, UR26, 0x1, UR27 ;  /* 0x000000011a077899 */ /* 0x000fe2000800121b */
[-C--:B------:R-:W-:Y:S01]  /*5280*/  FMUL.FTZ R8, R151, R110.reuse ;  /* 0x0000006e97087220 */ /* 0x080fe20000410000 */
[----:B------:R-:W-:Y:S01]  /*5290*/  UIMAD UR10, UR8, UR15, URZ ;  /* 0x0000000f080a72a4 */ /* 0x000fe2000f8e023f */
[----:B------:R-:W-:Y:S01]  /*52a0*/  FADD.FTZ R132, R132, R85 ;  /* 0x0000005584847221 */ /* 0x000fe20000010000 */
[-C--:B------:R-:W-:Y:S01]  /*52b0*/  FMUL.FTZ R55, R50, R113.reuse ;  /* 0x0000007132377220 */ /* 0x080fe20000410000 */
[-C--:B------:R-:W-:Y:S01]  /*52c0*/  FFMA.FTZ R153, R13, -R110.reuse, R153 ;  /* 0x8000006e0d997223 */ /* 0x080fe20000010099 */
[----:B------:R-:W-:Y:S01]  /*52d0*/  UIMAD.WIDE.U32 UR8, UR7, UR15, URZ ;  /* 0x0000000f070872a5 */ /* 0x000fe2000f8e003f */
[----:B--2---:R-:W-:Y:S01]  /*52e0*/  FMUL.FTZ R54, R51, R110 ;  /* 0x0000006e33367220 */ /* 0x004fe20000410000 */
[----:B------:R-:W-:Y:S01]  /*52f0*/  UIMAD UR10, UR14, UR7, UR10 ;  /* 0x000000070e0a72a4 */ /* 0x000fe2000f8e020a */
[----:B------:R-:W-:Y:S01]  /*5300*/  FMUL.FTZ R82, R57, R8 ;  /* 0x0000000839527220 */ /* 0x000fe20000410000 */
[-C--:B0-----:R-:W-:Y:S01]  /*5310*/  FMUL.FTZ R53, R132, R113.reuse ;  /* 0x0000007184357220 */ /* 0x081fe20000410000 */
[----:B------:R-:W-:Y:S01]  /*5320*/  FFMA.FTZ R10, R12, -R113, R121 ;  /* 0x800000710c0a7223 */ /* 0x000fe20000010079 */
[C---:B------:R-:W-:Y:S01]  /*5330*/  FMUL.FTZ R52, R120.reuse, R55 ;  /* 0x0000003778347220 */ /* 0x040fe20000410000 */
[----:B------:R-:W-:Y:S01]  /*5340*/  UIADD3 UR9, UR10, UR9, URZ ;  /* 0x000000090a097290 */ /* 0x000fe2000fffe03f */
[----:B------:R-:W-:Y:S01]  /*5350*/  FFMA.FTZ R119, R153, R54, -R82 ;  /* 0x0000003699777223 */ /* 0x000fe20000010852 */
[----:B------:R-:W-:Y:S01]  /*5360*/  FMUL.FTZ R83, R120, R53 ;  /* 0x0000003578537220 */ /* 0x000fe20000410000 */
[----:B------:R-:W-:-:S02]  /*5370*/  IMAD R82, R95, R70, RZ ;  /* 0x000000465f527224 */ /* 0x000fc400078e02ff */
[----:B------:R-:W-:Y:S01]  /*5380*/  FMUL.FTZ R85, R57, R54 ;  /* 0x0000003639557220 */ /* 0x000fe20000410000 */
[----:B------:R-:W-:Y:S01]  /*5390*/  FFMA.FTZ R52, R53, R10, R52 ;  /* 0x0000000a35347223 */ /* 0x000fe20000010034 */
[----:B------:R-:W-:Y:S01]  /*53a0*/  FFMA.FTZ R54, R10, R55, -R83 ;  /* 0x000000370a367223 */ /* 0x000fe20000010853 */
[----:B------:R-:W-:Y:S02]  /*53b0*/  IMAD R127, R94, R71, R82 ;  /* 0x000000475e7f7224 */ /* 0x000fe400078e0252 */
[----:B------:R-:W-:Y:S01]  /*53c0*/  FFMA.FTZ R85, R8, R153, R85 ;  /* 0x0000009908557223 */ /* 0x000fe20000010055 */
[----:B------:R-:W-:Y:S01]  /*53d0*/  FADD.FTZ R52, RZ, R52 ;  /* 0x00000034ff347221 */ /* 0x000fe20000010000 */
[----:B------:R-:W-:-:S04]  /*53e0*/  IMAD.WIDE.U32 R82, R94, R70, UR8 ;  /* 0x000000085e527e25 */ /* 0x000fc8000f8e0046 */
[-C--:B------:R-:W-:Y:S01]  /*53f0*/  FMUL.FTZ R55, R149, R115.reuse ;  /* 0x0000007395377220 */ /* 0x080fe20000410000 */
[-C--:B------:R-:W-:Y:S01]  /*5400*/  FMUL.FTZ R121, R11, R115.reuse ;  /* 0x000000730b797220 */ /* 0x080fe20000410000 */
[----:B------:R-:W-:Y:S01]  /*5410*/  FADD.FTZ R85, R52, R85 ;  /* 0x0000005534557221 */ /* 0x000fe20000010000 */
[----:B------:R-:W-:Y:S01]  /*5420*/  FFMA.FTZ R52, R14, -R115, R59 ;  /* 0x800000730e347223 */ /* 0x000fe2000001003b */
[----:B------:R-:W-:Y:S01]  /*5430*/  IADD3 R127, R127, R83, RZ ;  /* 0x000000537f7f7210 */ /* 0x000fe20007ffe0ff */
[----:B------:R-:W-:Y:S01]  /*5440*/  FMUL.FTZ R59, R56, R55 ;  /* 0x00000037383b7220 */ /* 0x000fe20000410000 */
[----:B------:R-:W-:Y:S01]  /*5450*/  LEA R123, P0, R82, R68, 0x3 ;  /* 0x00000044527b7211 */ /* 0x000fe200078018ff */
[----:B------:R-:W-:Y:S01]  /*5460*/  FADD.FTZ R54, RZ, R54 ;  /* 0x00000036ff367221 */ /* 0x000fe20000010000 */
[----:B------:R-:W-:Y:S01]  /*5470*/  FMUL.FTZ R84, R56, R121 ;  /* 0x0000007938547220 */ /* 0x000fe20000410000 */
[-C--:B------:R-:W-:Y:S01]  /*5480*/  FFMA.FTZ R83, R15, -R116.reuse, R58 ;  /* 0x800000740f537223 */ /* 0x080fe2000001003a */
[----:B------:R-:W-:Y:S01]  /*5490*/  LEA.HI.X R127, R82, R69, R127, 0x3, P0 ;  /* 0x00000045527f7211 */ /* 0x000fe200000f1c7f */
[----:B------:R-:W-:Y:S01]  /*54a0*/  FFMA.FTZ R82, R52, R121, -R59 ;  /* 0x0000007934527223 */ /* 0x000fe2000001083b */
[----:B------:R-:W-:Y:S01]  /*54b0*/  FADD.FTZ R59, R54, R119 ;  /* 0x00000077363b7221 */ /* 0x000fe20000010000 */
[----:B------:R-:W-:Y:S01]  /*54c0*/  FMUL.FTZ R54, R147, R116 ;  /* 0x0000007493367220 */ /* 0x000fe20000410000 */
[----:B------:R-:W-:Y:S01]  /*54d0*/  FFMA.FTZ R84, R55, R52, R84 ;  /* 0x0000003437547223 */ /* 0x000fe20000010054 */
[----:B------:R-:W-:Y:S01]  /*54e0*/  FMUL.FTZ R118, R9, R116 ;  /* 0x0000007409767220 */ /* 0x000fe20000410000 */
[-C--:B------:R-:W-:Y:S01]  /*54f0*/  FMUL.FTZ R126, R48, R89.reuse ;  /* 0x00000059307e7220 */ /* 0x080fe20000410000 */
[----:B------:R-:W-:Y:S01]  /*5500*/  FMUL.FTZ R122, R44, R54 ;  /* 0x000000362c7a7220 */ /* 0x000fe20000410000 */
[----:B------:R-:W-:Y:S01]  /*5510*/  FADD.FTZ R84, R85, R84 ;  /* 0x0000005455547221 */ /* 0x000fe20000010000 */
[-C--:B------:R-:W-:Y:S01]  /*5520*/  FFMA.FTZ R85, R16, -R89.reuse, R5 ;  /* 0x8000005910557223 */ /* 0x080fe20000010005 */
[-C--:B------:R-:W-:Y:S01]  /*5530*/  FMUL.FTZ R5, R44, R118.reuse ;  /* 0x000000762c057220 */ /* 0x080fe20000410000 */
[----:B------:R-:W-:Y:S01]  /*5540*/  FFMA.FTZ R122, R83, R118, -R122 ;  /* 0x00000076537a7223 */ /* 0x000fe2000001087a */
[----:B------:R-:W-:Y:S01]  /*5550*/  IADD3 R125, -R117, UR4, RZ ;  /* 0x00000004757d7c10 */ /* 0x000fe2000fffe1ff */
[----:B------:R-:W-:Y:S01]  /*5560*/  FMUL.FTZ R58, R124, R89 ;  /* 0x000000597c3a7220 */ /* 0x000fe20000410000 */
[----:B------:R-:W-:Y:S01]  /*5570*/  LEA R118, P0, R96, R123, 0x2 ;  /* 0x0000007b60767211 */ /* 0x000fe200078010ff */
[----:B------:R-:W-:Y:S01]  /*5580*/  FMUL.FTZ R121, R45, R126 ;  /* 0x0000007e2d797220 */ /* 0x000fe20000410000 */
[----:B------:R-:W-:Y:S01]  /*5590*/  FADD.FTZ R59, R59, R82 ;  /* 0x000000523b3b7221 */ /* 0x000fe20000010000 */
[----:B------:R-:W-:Y:S01]  /*55a0*/  FFMA.FTZ R5, R54, R83, R5 ;  /* 0x0000005336057223 */ /* 0x000fe20000010005 */
[----:B------:R-:W-:Y:S01]  /*55b0*/  LEA.HI.X R119, R96, R127, RZ, 0x2, P0 ;  /* 0x0000007f60777211 */ /* 0x000fe200000f14ff */
[----:B------:R-:W-:Y:S01]  /*55c0*/  FFMA.FTZ R82, R58, R85, R121 ;  /* 0x000000553a527223 */ /* 0x000fe20000010079 */
[----:B------:R-:W-:-:S02]  /*55d0*/  IMAD R125, R125, -0x200, RZ ;  /* 0xfffffe007d7d7824 */ /* 0x000fc400078e02ff */
[----:B------:R-:W-:Y:S01]  /*55e0*/  FADD.FTZ R122, R59, R122 ;  /* 0x0000007a3b7a7221 */ /* 0x000fe20000010000 */
[----:B------:R-:W-:Y:S01]  /*55f0*/  FMUL.FTZ R121, R143, R88 ;  /* 0x000000588f797220 */ /* 0x000fe20000410000 */
[----:B------:R-:W-:Y:S01]  /*5600*/  FMUL.FTZ R128, R45, R58 ;  /* 0x0000003a2d807220 */ /* 0x000fe20000410000 */
[-C--:B------:R-:W-:Y:S01]  /*5610*/  FMUL.FTZ R59, R144, R88.reuse ;  /* 0x00000058903b7220 */ /* 0x080fe20000410000 */
[----:B------:R-:W-:Y:S01]  /*5620*/  FADD.FTZ R5, R84, R5 ;  /* 0x0000000554057221 */ /* 0x000fe20000010000 */
[----:B------:R-:W-:Y:S01]  /*5630*/  FFMA.FTZ R84, R17, -R88, R6 ;  /* 0x8000005811547223 */ /* 0x000fe20000010006 */
[----:B------:R-:W-:Y:S01]  /*5640*/  USHF.L.U64.HI UR8, UR5, 0x2, UR6 ;  /* 0x0000000205087899 */ /* 0x000fe20008010206 */
[----:B------:R-:W-:-:S04]  /*5650*/  IMAD.WIDE R118, R125, 0x4, R118 ;  /* 0x000000047d767825 */ /* 0x000fc800078e0276 */
[C---:B------:R-:W-:Y:S01]  /*5660*/  FMUL.FTZ R6, R46.reuse, R121 ;  /* 0x000000792e067220 */ /* 0x040fe20000410000 */
[----:B------:R-:W-:Y:S01]  /*5670*/  FFMA.FTZ R123, R85, R126, -R128 ;  /* 0x0000007e557b7223 */ /* 0x000fe20000010880 */
[----:B------:R-:W-:Y:S01]  /*5680*/  FMUL.FTZ R125, R46, R59 ;  /* 0x0000003b2e7d7220 */ /* 0x000fe20000410000 */
[----:B------:R-:W-:Y:S01]  /*5690*/  USHF.L.U32 UR7, UR5, 0x2, URZ ;  /* 0x0000000205077899 */ /* 0x000fe2000800063f */
[----:B------:R-:W-:Y:S01]  /*56a0*/  FADD.FTZ R5, R5, R82 ;  /* 0x0000005205057221 */ /* 0x000fe20000010000 */
[----:B------:R-:W-:Y:S01]  /*56b0*/  FFMA.FTZ R6, R59, R84, R6 ;  /* 0x000000543b067223 */ /* 0x000fe20000010006 */
[----:B------:R-:W-:Y:S01]  /*56c0*/  FADD.FTZ R123, R122, R123 ;  /* 0x0000007b7a7b7221 */ /* 0x000fe20000010000 */
[----:B------:R-:W-:Y:S01]  /*56d0*/  FFMA.FTZ R82, R84, R121, -R125 ;  /* 0x0000007954527223 */ /* 0x000fe2000001087d */
[----:B------:R-:W-:Y:S02]  /*56e0*/  IMAD R126, R62, UR8, RZ ;  /* 0x000000083e7e7c24 */ /* 0x000fe4000f8e02ff */
[----:B------:R-:W-:Y:S01]  /*56f0*/  FMUL.FTZ R121, R140, R87 ;  /* 0x000000578c797220 */ /* 0x000fe20000410000 */
[----:B------:R-:W-:Y:S01]  /*5700*/  FADD.FTZ R6, R5, R6 ;  /* 0x0000000605067221 */ /* 0x000fe20000010000 */
[----:B------:R-:W-:Y:S01]  /*5710*/  FADD.FTZ R82, R123, R82 ;  /* 0x000000527b527221 */ /* 0x000fe20000010000 */
[----:B------:R-:W-:Y:S01]  /*5720*/  IADD3 R127, R96, 0x20, RZ ;  /* 0x00000020607f7810 */ /* 0x000fe20007ffe0ff */
[----:B------:R-:W-:-:S02]  /*5730*/  IMAD R5, R63, UR7, R126 ;  /* 0x000000073f057c24 */ /* 0x000fc4000f8e027e */
[----:B------:R-:W-:Y:S01]  /*5740*/  FFMA.FTZ R122, R18, -R87, R49 ;  /* 0x80000057127a7223 */ /* 0x000fe20000010031 */
[----:B------:R-:W-:-:S04]  /*5750*/  IMAD.WIDE.U32 R118, R62, UR7, R118 ;  /* 0x000000073e767c25 */ /* 0x000fc8000f8e0076 */
[----:B------:R-:W-:Y:S01]  /*5760*/  FFMA.FTZ R123, R19, -R86, R4 ;  /* 0x80000056137b7223 */ /* 0x000fe20000010004 */
[----:B------:R-:W-:Y:S01]  /*5770*/  FMUL.FTZ R49, R141, R87 ;  /* 0x000000578d317220 */ /* 0x000fe20000410000 */
[----:B------:R-:W-:Y:S01]  /*5780*/  FMUL.FTZ R4, R47, R121 ;  /* 0x000000792f047220 */ /* 0x000fe20000410000 */
[----:B------:R-:W-:Y:S01]  /*5790*/  LEA.HI.SX32 R128, R127, R96, 0x1b ;  /* 0x000000607f807211 */ /* 0x000fe200078fdaff */
[----:B------:R-:W-:Y:S01]  /*57a0*/  BSSY B0, `(.L_x_16806) ;  /* 0x0000014000007945 */ /* 0x000fe20003800000 */
[----:B------:R-:W-:Y:S01]  /*57b0*/  IADD3 R5, R119, R5, RZ ;  /* 0x0000000577057210 */ /* 0x000fe20007ffe0ff */
[----:B------:R-:W-:Y:S01]  /*57c0*/  FFMA.FTZ R119, R49, R122, R4 ;  /* 0x0000007a31777223 */ /* 0x000fe20000010004 */
[----:B------:R-:W-:Y:S01]  /*57d0*/  MOV R4, R118 ;  /* 0x0000007600047202 */ /* 0x000fe20000000f00 */
[----:B------:R-:W-:Y:S01]  /*57e0*/  FMUL.FTZ R125, R47, R49 ;  /* 0x000000312f7d7220 */ /* 0x000fe20000410000 */
[----:B------:R-:W-:Y:S01]  /*57f0*/  LEA R118, R128, R111, 0x2 ;  /* 0x0000006f80767211 */ /* 0x000fe200078e10ff */
[----:B------:R-:W-:Y:S01]  /*5800*/  FADD.FTZ R130, R6, R119 ;  /* 0x0000007706827221 */ /* 0x000fe20000010000 */
[----:B------:R-:W-:Y:S01]  /*5810*/  ISETP.GE.AND P0, PT, R7, 0x21, PT ;  /* 0x000000210700780c */ /* 0x000fe20003f06270 */
[----:B------:R-:W-:Y:S01]  /*5820*/  FFMA.FTZ R125, R122, R121, -R125 ;  /* 0x000000797a7d7223 */ /* 0x000fe2000001087d */
[C---:B------:R-:W-:Y:S01]  /*5830*/  IADD3 R121, R96.reuse, 0x40, RZ ;  /* 0x0000004060797810 */ /* 0x040fe20007ffe0ff */
[----:B------:R0:W1:Y:S01]  /*5840*/  LDS R119, [R118+0x8c0] ;  /* 0x0008c00076777984 */ /* 0x0000620000000800 */
[----:B------:R-:W-:Y:S01]  /*5850*/  IADD3 R127, R96, 0x60, RZ ;  /* 0x00000060607f7810 */ /* 0x000fe20007ffe0ff */
[----:B------:R-:W-:Y:S01]  /*5860*/  FADD.FTZ R129, R82, R125 ;  /* 0x0000007d52817221 */ /* 0x000fe20000010000 */
[-C--:B------:R-:W-:Y:S01]  /*5870*/  FMUL.FTZ R82, R142, R86.reuse ;  /* 0x000000568e527220 */ /* 0x080fe20000410000 */
[----:B------:R-:W-:-:S03]  /*5880*/  FMUL.FTZ R125, R139, R86 ;  /* 0x000000568b7d7220 */ /* 0x000fc60000410000 */
[----:B------:R-:W-:-:S04]  /*5890*/  FMUL.FTZ R126, R2, R82 ;  /* 0x00000052027e7220 */ /* 0x000fc80000410000 */
[----:B------:R-:W-:-:S04]  /*58a0*/  FFMA.FTZ R126, R123, R125, -R126 ;  /* 0x0000007d7b7e7223 */ /* 0x000fc8000001087e */
[----:B------:R-:W-:Y:S01]  /*58b0*/  FADD.FTZ R128, R129, R126 ;  /* 0x0000007e81807221 */ /* 0x000fe20000010000 */
[----:B0-----:R-:W-:Y:S06]  /*58c0*/  @!P0 BRA `(.L_x_16807) ;  /* 0x0000000000048947 */ /* 0x001fec0003800000 */
[----:B-1----:R0:W-:Y:S02]  /*58d0*/  REDG.E.ADD.F32.FTZ.RN.STRONG.GPU desc[UR12][R4.64+-0x780], R119 ;  /* 0xfff88077040079a6 */ /* 0x0021e4000c10f38c */
.L_x_16807:
[----:B------:R-:W-:Y:S05]  /*58e0*/  BSYNC B0 ;  /* 0x0000000000007941 */ /* 0x000fea0003800000 */
.L_x_16806:
        /* <DEDUP_REMOVED lines=18> */
.L_x_16809:
[----:B------:R-:W-:Y:S05]  /*5a10*/  BSYNC B0 ;  /* 0x0000000000007941 */ /* 0x000fea0003800000 */
.L_x_16808:
[----:B01----:R0:W1:Y:S01]  /*5a20*/  LDS R119, [R118+0x9c0] ;  /* 0x0009c00076777984 */ /* 0x0030620000000800 */
[----:B------:R-:W-:Y:S01]  /*5a30*/  BSSY B0, `(.L_x_16810) ;  /* 0x0000006000007945 */ /* 0x000fe20003800000 */
[----:B------:R-:W-:Y:S02]  /*5a40*/  IADD3 R127, R96, 0xc0, RZ ;  /* 0x000000c0607f7810 */ /* 0x000fe40007ffe0ff */
[----:B------:R-:W-:Y:S02]  /*5a50*/  LEA.HI.SX32 R6, R121, R96, 0x1b ;  /* 0x0000006079067211 */ /* 0x000fe400078fdaff */
[----:B------:R-:W-:Y:S01]  /*5a60*/  LEA R126, R126, R111, 0x2 ;  /* 0x0000006f7e7e7211 */ /* 0x000fe200078e10ff */
[----:B------:R-:W-:Y:S06]  /*5a70*/  @!P0 BRA `(.L_x_16811) ;  /* 0x0000000000048947 */ /* 0x000fec0003800000 */
[----:B-1----:R2:W-:Y:S02]  /*5a80*/  REDG.E.ADD.F32.FTZ.RN.STRONG.GPU desc[UR12][R4.64+-0x680], R119 ;  /* 0xfff98077040079a6 */ /* 0x0025e4000c10f38c */
.L_x_16811:
[----:B------:R-:W-:Y:S05]  /*5a90*/  BSYNC B0 ;  /* 0x0000000000007941 */ /* 0x000fea0003800000 */
.L_x_16810:
[----:B-12---:R1:W2:Y:S01]  /*5aa0*/  LDS R119, [R126+0xa40] ;  /* 0x000a40007e777984 */ /* 0x0062a20000000800 */
[----:B------:R-:W-:Y:S01]  /*5ab0*/  BSSY B0, `(.L_x_16812) ;  /* 0x0000006000007945 */ /* 0x000fe20003800000 */
[----:B------:R-:W-:Y:S02]  /*5ac0*/  IADD3 R121, R96, 0xe0, RZ ;  /* 0x000000e060797810 */ /* 0x000fe40007ffe0ff */
[----:B0-----:R-:W-:Y:S02]  /*5ad0*/  LEA.HI.SX32 R118, R127, R96, 0x1b ;  /* 0x000000607f767211 */ /* 0x001fe400078fdaff */
[----:B------:R-:W-:Y:S01]  /*5ae0*/  LEA R129, R6, R111, 0x2 ;  /* 0x0000006f06817211 */ /* 0x000fe200078e10ff */
[----:B------:R-:W-:Y:S06]  /*5af0*/  @!P1 BRA `(.L_x_16813) ;  /* 0x0000000000049947 */ /* 0x000fec0003800000 */
[----:B--2---:R0:W-:Y:S02]  /*5b00*/  REDG.E.ADD.F32.FTZ.RN.STRONG.GPU desc[UR12][R4.64+-0x600], R119 ;  /* 0xfffa0077040079a6 */ /* 0x0041e4000c10f38c */
.L_x_16813:
[----:B------:R-:W-:Y:S05]  /*5b10*/  BSYNC B0 ;  /* 0x0000000000007941 */ /* 0x000fea0003800000 */
.L_x_16812:
[----:B0-2---:R0:W2:Y:S01]  /*5b20*/  LDS R119, [R129+0xac0] ;  /* 0x000ac00081777984 */ /* 0x0050a20000000800 */
[----:B------:R-:W-:Y:S01]  /*5b30*/  BSSY B0, `(.L_x_16814) ;  /* 0x0000006000007945 */ /* 0x000fe20003800000 */
[----:B------:R-:W-:Y:S02]  /*5b40*/  LEA.HI.SX32 R6, R121, R96, 0x1b ;  /* 0x0000006079067211 */ /* 0x000fe400078fdaff */
[----:B------:R-:W-:Y:S02]  /*5b50*/  IADD3 R127, R96, 0x100, RZ ;  /* 0x00000100607f7810 */ /* 0x000fe40007ffe0ff */
[----:B------:R-:W-:Y:S01]  /*5b60*/  LEA R121, R118, R111, 0x2 ;  /* 0x0000006f76797211 */ /* 0x000fe200078e10ff */
[----:B------:R-:W-:Y:S06]  /*5b70*/  @!P2 BRA `(.L_x_16815) ;  /* 0x000000000004a947 */ /* 0x000fec0003800000 */
[----:B--2---:R3:W-:Y:S02]  /*5b80*/  REDG.E.ADD.F32.FTZ.RN.STRONG.GPU desc[UR12][R4.64+-0x580], R119 ;  /* 0xfffa8077040079a6 */ /* 0x0047e4000c10f38c */
.L_x_16815:
[----:B------:R-:W-:Y:S05]  /*5b90*/  BSYNC B0 ;  /* 0x0000000000007941 */ /* 0x000fea0003800000 */
.L_x_16814:
[----:B--23--:R2:W3:Y:S01]  /*5ba0*/  LDS R119, [R121+0xb40] ;  /* 0x000b400079777984 */ /* 0x00c4e20000000800 */
[----:B------:R-:W-:Y:S01]  /*5bb0*/  BSSY B0, `(.L_x_16816) ;  /* 0x0000005000007945 */ /* 0x000fe20003800000 */
[----:B------:R-:W-:Y:S02]  /*5bc0*/  LEA.HI.SX32 R118, R127, R96, 0x1b ;  /* 0x000000607f767211 */ /* 0x000fe400078fdaff */
[----:B------:R-:W-:Y:S01]  /*5bd0*/  LEA R6, R6, R111, 0x2 ;  /* 0x0000006f06067211 */ /* 0x000fe200078e10ff */
[----:B------:R-:W-:Y:S06]  /*5be0*/  @!P3 BRA `(.L_x_16817) ;  /* 0x000000000004b947 */ /* 0x000fec0003800000 */
[----:B---3--:R4:W-:Y:S02]  /*5bf0*/  REDG.E.ADD.F32.FTZ.RN.STRONG.GPU desc[UR12][R4.64+-0x500], R119 ;  /* 0xfffb0077040079a6 */ /* 0x0089e4000c10f38c */
.L_x_16817:
[----:B------:R-:W-:Y:S05]  /*5c00*/  BSYNC B0 ;  /* 0x0000000000007941 */ /* 0x000fea0003800000 */
.L_x_16816:
[----:B---34-:R3:W4:Y:S01]  /*5c10*/  LDS R119, [R6+0xbc0] ;  /* 0x000bc00006777984 */ /* 0x0187220000000800 */
[----:B------:R-:W-:Y:S01]  /*5c20*/  BSSY B0, `(.L_x_16818) ;  /* 0x0000004000007945 */ /* 0x000fe20003800000 */
[----:B------:R-:W-:-:S03]  /*5c30*/  LEA R118, R118, R111, 0x2 ;  /* 0x0000006f76767211 */ /* 0x000fc600078e10ff */
[----:B------:R-:W-:Y:S05]  /*5c40*/  @!P4 BRA `(.L_x_16819) ;  /* 0x000000000004c947 */ /* 0x000fea0003800000 */
[----:B----4-:R4:W-:Y:S02]  /*5c50*/  REDG.E.ADD.F32.FTZ.RN.STRONG.GPU desc[UR12][R4.64+-0x480], R119 ;  /* 0xfffb8077040079a6 */ /* 0x0109e4000c10f38c */
.L_x_16819:
[----:B------:R-:W-:Y:S05]  /*5c60*/  BSYNC B0 ;  /* 0x0000000000007941 */ /* 0x000fea0003800000 */
.L_x_16818:
[----:B----4-:R4:W0:Y:S01]  /*5c70*/  LDS R119, [R118+0xc40] ;  /* 0x000c400076777984 */ /* 0x0108220000000800 */
[----:B------:R-:W-:Y:S01]  /*5c80*/  BSSY B0, `(.L_x_16820) ;  /* 0x0000005000007945 */ /* 0x000fe20003800000 */
[C---:B--2---:R-:W-:Y:S02]  /*5c90*/  IADD3 R121, R96.reuse, 0x120, RZ ;  /* 0x0000012060797810 */ /* 0x044fe40007ffe0ff */
[----:B------:R-:W-:Y:S01]  /*5ca0*/  IADD3 R127, R96, 0x140, RZ ;  /* 0x00000140607f7810 */ /* 0x000fe20007ffe0ff */
[----:B------:R-:W-:Y:S06]  /*5cb0*/  @!P5 BRA `(.L_x_16821) ;  /* 0x000000000004d947 */ /* 0x000fec0003800000 */
[----:B0-----:R2:W-:Y:S02]  /*5cc0*/  REDG.E.ADD.F32.FTZ.RN.STRONG.GPU desc[UR12][R4.64+-0x400], R119 ;  /* 0xfffc0077040079a6 */ /* 0x0015e4000c10f38c */
.L_x_16821:
[----:B------:R-:W-:Y:S05]  /*5cd0*/  BSYNC B0 ;  /* 0x0000000000007941 */ /* 0x000fea0003800000 */
.L_x_16820:
        /* <DEDUP_REMOVED lines=18> */
.L_x_16823:
[----:B------:R-:W-:Y:S05]  /*5e00*/  BSYNC B0 ;  /* 0x0000000000007941 */ /* 0x000fea0003800000 */
.L_x_16822:
[----:B------:R2:W3:Y:S01]  /*5e10*/  LDS R7, [R118+0xd40] ;  /* 0x000d400076077984 */ /* 0x0004e20000000800 */
[----:B------:R-:W-:Y:S01]  /*5e20*/  BSSY B0, `(.L_x_16824) ;  /* 0x0000006000007945 */ /* 0x000fe20003800000 */
[----:B01----:R-:W-:Y:S02]  /*5e30*/  IADD3 R119, R96, 0x1a0, RZ ;  /* 0x000001a060777810 */ /* 0x003fe40007ffe0ff */
[----:B------:R-:W-:Y:S02]  /*5e40*/  LEA.HI.SX32 R6, R121, R96, 0x1b ;  /* 0x0000006079067211 */ /* 0x000fe400078fdaff */
[----:B------:R-:W-:Y:S01]  /*5e50*/  LEA R126, R126, R111, 0x2 ;  /* 0x0000006f7e7e7211 */ /* 0x000fe200078e10ff */
[----:B------:R-:W-:Y:S06]  /*5e60*/  @!P0 BRA `(.L_x_16825) ;  /* 0x0000000000048947 */ /* 0x000fec0003800000 */
[----:B---3--:R0:W-:Y:S02]  /*5e70*/  REDG.E.ADD.F32.FTZ.RN.STRONG.GPU desc[UR12][R4.64+-0x300], R7 ;  /* 0xfffd0007040079a6 */ /* 0x0081e4000c10f38c */
.L_x_16825:
[----:B------:R-:W-:Y:S05]  /*5e80*/  BSYNC B0 ;  /* 0x0000000000007941 */ /* 0x000fea0003800000 */
.L_x_16824:
[----:B0--3--:R0:W1:Y:S01]  /*5e90*/  LDS R7, [R126+0xdc0] ;  /* 0x000dc0007e077984 */ /* 0x0090620000000800 */
[----:B------:R-:W-:Y:S01]  /*5ea0*/  BSSY B0, `(.L_x_16826) ;  /* 0x0000006000007945 */ /* 0x000fe20003800000 */
[----:B------:R-:W-:Y:S02]  /*5eb0*/  IADD3 R121, R96, 0x1c0, RZ ;  /* 0x000001c060797810 */ /* 0x000fe40007ffe0ff */
[----:B--2---:R-:W-:Y:S02]  /*5ec0*/  LEA.HI.SX32 R118, R119, R96, 0x1b ;  /* 0x0000006077767211 */ /* 0x004fe400078fdaff */
[----:B------:R-:W-:Y:S01]  /*5ed0*/  LEA R127, R6, R111, 0x2 ;  /* 0x0000006f067f7211 */ /* 0x000fe200078e10ff */
[----:B------:R-:W-:Y:S06]  /*5ee0*/  @!P1 BRA `(.L_x_16827) ;  /* 0x0000000000049947 */ /* 0x000fec0003800000 */
[----:B-1----:R2:W-:Y:S02]  /*5ef0*/  REDG.E.ADD.F32.FTZ.RN.STRONG.GPU desc[UR12][R4.64+-0x280], R7 ;  /* 0xfffd8007040079a6 */ /* 0x0025e4000c10f38c */
.L_x_16827:
[----:B------:R-:W-:Y:S05]  /*5f00*/  BSYNC B0 ;  /* 0x0000000000007941 */ /* 0x000fea0003800000 */
.L_x_16826:
[----:B-12---:R1:W2:Y:S01]  /*5f10*/  LDS R7, [R127+0xe40] ;  /* 0x000e40007f077984 */ /* 0x0062a20000000800 */
[----:B------:R-:W-:Y:S01]  /*5f20*/  BSSY B0, `(.L_x_16828) ;  /* 0x0000006000007945 */ /* 0x000fe20003800000 */
[----:B------:R-:W-:Y:S02]  /*5f30*/  LEA.HI.SX32 R6, R121, R96, 0x1b ;  /* 0x0000006079067211 */ /* 0x000fe400078fdaff */
[----:B------:R-:W-:Y:S02]  /*5f40*/  IADD3 R119, R96, 0x1e0, RZ ;  /* 0x000001e060777810 */ /* 0x000fe40007ffe0ff */
[----:B------:R-:W-:Y:S01]  /*5f50*/  LEA R121, R118, R111, 0x2 ;  /* 0x0000006f76797211 */ /* 0x000fe200078e10ff */
[----:B------:R-:W-:Y:S06]  /*5f60*/  @!P2 BRA `(.L_x_16829) ;  /* 0x000000000004a947 */ /* 0x000fec0003800000 */
[----:B--2---:R3:W-:Y:S02]  /*5f70*/  REDG.E.ADD.F32.FTZ.RN.STRONG.GPU desc[UR12][R4.64+-0x200], R7 ;  /* 0xfffe0007040079a6 */ /* 0x0047e4000c10f38c */
.L_x_16829:
[----:B------:R-:W-:Y:S05]  /*5f80*/  BSYNC B0 ;  /* 0x0000000000007941 */ /* 0x000fea0003800000 */
.L_x_16828:
[----:B--23--:R2:W3:Y:S01]  /*5f90*/  LDS R7, [R121+0xec0] ;  /* 0x000ec00079077984 */ /* 0x00c4e20000000800 */
[----:B------:R-:W-:Y:S01]  /*5fa0*/  BSSY B0, `(.L_x_16830) ;  /* 0x0000005000007945 */ /* 0x000fe20003800000 */
[----:B------:R-:W-:Y:S02]  /*5fb0*/  LEA.HI.SX32 R118, R119, R96, 0x1b ;  /* 0x0000006077767211 */ /* 0x000fe400078fdaff */
[----:B------:R-:W-:Y:S01]  /*5fc0*/  LEA R6, R6, R111, 0x2 ;  /* 0x0000006f06067211 */ /* 0x000fe200078e10ff */
[----:B------:R-:W-:Y:S06]  /*5fd0*/  @!P3 BRA `(.L_x_16831) ;  /* 0x000000000004b947 */ /* 0x000fec0003800000 */
[----:B---3--:R4:W-:Y:S02]  /*5fe0*/  REDG.E.ADD.F32.FTZ.RN.STRONG.GPU desc[UR12][R4.64+-0x180], R7 ;  /* 0xfffe8007040079a6 */ /* 0x0089e4000c10f38c */
.L_x_16831:
[----:B------:R-:W-:Y:S05]  /*5ff0*/  BSYNC B0 ;  /* 0x0000000000007941 */ /* 0x000fea0003800000 */
.L_x_16830:
[----:B---34-:R3:W4:Y:S01]  /*6000*/  LDS R7, [R6+0xf40] ;  /* 0x000f400006077984 */ /* 0x0187220000000800 */
[----:B------:R-:W-:Y:S01]  /*6010*/  BSSY B0, `(.L_x_16832) ;  /* 0x0000005000007945 */ /* 0x000fe20003800000 */
[----:B------:R-:W-:Y:S01]  /*6020*/  LEA R118, R118, R111, 0x2 ;  /* 0x0000006f76767211 */ /* 0x000fe200078e10ff */
[----:B------:R-:W-:Y:S02]  /*6030*/  FMUL.FTZ R125, R2, R125 ;  /* 0x0000007d027d7220 */ /* 0x000fe40000410000 */
[----:B------:R-:W-:Y:S05]  /*6040*/  @!P4 BRA `(.L_x_16833) ;  /* 0x000000000004c947 */ /* 0x000fea0003800000 */
[----:B----4-:R4:W-:Y:S02]  /*6050*/  REDG.E.ADD.F32.FTZ.RN.STRONG.GPU desc[UR12][R4.64+-0x100], R7 ;  /* 0xffff0007040079a6 */ /* 0x0109e4000c10f38c */
.L_x_16833:
[----:B------:R-:W-:Y:S05]  /*6060*/  BSYNC B0 ;  /* 0x0000000000007941 */ /* 0x000fea0003800000 */
.L_x_16832:
[----:B----4-:R4:W0:Y:S01]  /*6070*/  LDS R7, [R118+0xfc0] ;  /* 0x000fc00076077984 */ /* 0x0108220000000800 */
[----:B------:R-:W-:Y:S01]  /*6080*/  BSSY B0, `(.L_x_16834) ;  /* 0x0000004000007945 */ /* 0x000fe20003800000 */
[----:B------:R-:W-:-:S03]  /*6090*/  FFMA.FTZ R125, R82, R123, R125 ;  /* 0x0000007b527d7223 */ /* 0x000fc6000001007d */
[----:B------:R-:W-:Y:S05]  /*60a0*/  @!P5 BRA `(.L_x_16835) ;  /* 0x000000000004d947 */ /* 0x000fea0003800000 */
[----:B0-----:R0:W-:Y:S02]  /*60b0*/  REDG.E.ADD.F32.FTZ.RN.STRONG.GPU desc[UR12][R4.64+-0x80], R7 ;  /* 0xffff8007040079a6 */ /* 0x0011e4000c10f38c */
.L_x_16835:
[----:B------:R-:W-:Y:S05]  /*60c0*/  BSYNC B0 ;  /* 0x0000000000007941 */ /* 0x000fea0003800000 */
.L_x_16834:
[----:B0-----:R-:W-:Y:S01]  /*60d0*/  FADD.FTZ R4, R130, R125 ;  /* 0x0000007d82047221 */ /* 0x001fe20000010000 */
[----:B----4-:R-:W0:Y:S01]  /*60e0*/  SHFL.DOWN PT, R118, R128, 0x1, 0x1f ;  /* 0x08201f0080767f89 */ /* 0x010e2200000e0000 */
[----:B------:R-:W-:Y:S01]  /*60f0*/  ISETP.GT.AND P0, PT, R98, 0x1e, PT ;  /* 0x0000001e6200780c */ /* 0x000fe20003f04270 */
[----:B------:R-:W-:Y:S01]  /*6100*/  BSSY B0, `(.L_x_16836) ;  /* 0x0000086000007945 */ /* 0x000fe20003800000 */
[----:B------:R-:W-:Y:S01]  /*6110*/  MOV R5, R128 ;  /* 0x0000008000057202 */ /* 0x000fe20000000f00 */
[----:B--2---:R-:W2:Y:S01]  /*6120*/  SHFL.DOWN PT, R121, R0, 0x1, 0x1f ;  /* 0x08201f0000797f89 */ /* 0x004ea200000e0000 */
[----:B---3--:R-:W-:Y:S01]  /*6130*/  MOV R6, R0 ;  /* 0x0000000000067202 */ /* 0x008fe20000000f00 */
[----:B------:R-:W-:Y:S01]  /*6140*/  FADD.FTZ R39, R82, R39 ;  /* 0x0000002752277221 */ /* 0x000fe20000010000 */
[----:B------:R-:W-:Y:S01]  /*6150*/  MOV R7, R3 ;  /* 0x0000000300077202 */ /* 0x000fe20000000f00 */
[----:B------:R-:W3:Y:S01]  /*6160*/  SHFL.DOWN PT, R126, R3, 0x1, 0x1f ;  /* 0x08201f00037e7f89 */ /* 0x000ee200000e0000 */
        /* <DEDUP_REMOVED lines=13> */
[----:B---3--:R-:W-:Y:S01]  /*6240*/  @!P0 FADD.FTZ R7, R7, R126 ;  /* 0x0000007e07078221 */ /* 0x008fe20000010000 */
[----:B----4-:R-:W-:-:S04]  /*6250*/  @!P0 FADD.FTZ R4, R119, R4 ;  /* 0x0000000477048221 */ /* 0x010fc80000010000 */
[----:B------:R-:W2:Y:S01]  /*6260*/  SHFL.DOWN PT, R118, R7, 0x2, 0x1f ;  /* 0x08401f0007767f89 */ /* 0x000ea200000e0000 */
[----:B------:R-:W-:-:S03]  /*6270*/  ISETP.GT.AND P0, PT, R98, 0x1d, PT ;  /* 0x0000001d6200780c */ /* 0x000fc60003f04270 */
[----:B------:R-:W3:Y:S04]  /*6280*/  SHFL.DOWN PT, R119, R6, 0x2, 0x1f ;  /* 0x08401f0006777f89 */ /* 0x000ee800000e0000 */
[----:B------:R-:W4:Y:S06]  /*6290*/  SHFL.DOWN PT, R3, R4, 0x2, 0x1f ;  /* 0x08401f0004037f89 */ /* 0x000f2c00000e0000 */
[----:B0-----:R-:W-:Y:S01]  /*62a0*/  @!P0 FADD.FTZ R5, R5, R0 ;  /* 0x0000000005058221 */ /* 0x001fe20000010000 */
[----:B--2---:R-:W-:-:S04]  /*62b0*/  @!P0 FADD.FTZ R7, R7, R118 ;  /* 0x0000007607078221 */ /* 0x004fc80000010000 */
[----:B------:R-:W0:Y:S01]  /*62c0*/  SHFL.DOWN PT, R118, R5, 0x4, 0x1f ;  /* 0x08801f0005767f89 */ /* 0x000e2200000e0000 */
[----:B---3--:R-:W-:-:S03]  /*62d0*/  @!P0 FADD.FTZ R6, R6, R119 ;  /* 0x0000007706068221 */ /* 0x008fc60000010000 */
[----:B------:R-:W2:Y:S01]  /*62e0*/  SHFL.DOWN PT, R126, R7, 0x4, 0x1f ;  /* 0x08801f00077e7f89 */ /* 0x000ea200000e0000 */
[----:B----4-:R-:W-:Y:S01]  /*62f0*/  @!P0 FADD.FTZ R4, R4, R3 ;  /* 0x0000000304048221 */ /* 0x010fe20000010000 */
[----:B------:R-:W-:Y:S02]  /*6300*/  ISETP.GT.AND P0, PT, R98, 0x1b, PT ;  /* 0x0000001b6200780c */ /* 0x000fe40003f04270 */
[----:B------:R-:W3:Y:S01]  /*6310*/  SHFL.DOWN PT, R125, R6, 0x4, 0x1f ;  /* 0x08801f00067d7f89 */ /* 0x000ee200000e0000 */
[----:B------:R-:W-:-:S03]  /*6320*/  FMUL.FTZ R3, R61, R142 ;  /* 0x0000008e3d037220 */ /* 0x000fc60000410000 */
[----:B------:R-:W4:Y:S01]  /*6330*/  SHFL.DOWN PT, R121, R4, 0x4, 0x1f ;  /* 0x08801f0004797f89 */ /* 0x000f2200000e0000 */
[-C--:B------:R-:W-:Y:S01]  /*6340*/  FFMA.FTZ R119, R60, R139.reuse, -R3 ;  /* 0x0000008b3c777223 */ /* 0x080fe20000010803 */
[C---:B------:R-:W-:Y:S01]  /*6350*/  FMUL.FTZ R139, R61.reuse, R139 ;  /* 0x0000008b3d8b7220 */ /* 0x040fe20000410000 */
[C---:B------:R-:W-:Y:S02]  /*6360*/  FMUL.FTZ R3, R61.reuse, R141 ;  /* 0x0000008d3d037220 */ /* 0x040fe40000410000 */
[----:B------:R-:W-:Y:S01]  /*6370*/  FMUL.FTZ R2, R2, R119 ;  /* 0x0000007702027220 */ /* 0x000fe20000410000 */
[C---:B------:R-:W-:Y:S01]  /*6380*/  FFMA.FTZ R139, R60.reuse, R142, R139 ;  /* 0x0000008e3c8b7223 */ /* 0x040fe2000001008b */
[CC--:B------:R-:W-:Y:S01]  /*6390*/  FFMA.FTZ R0, R60.reuse, R140.reuse, -R3 ;  /* 0x0000008c3c007223 */ /* 0x0c0fe20000010803 */
[----:B------:R-:W-:Y:S02]  /*63a0*/  FMUL.FTZ R3, R61, R140 ;  /* 0x0000008c3d037220 */ /* 0x000fe40000410000 */
[----:B------:R-:W-:Y:S01]  /*63b0*/  FFMA.FTZ R2, R139, R123, R2 ;  /* 0x0000007b8b027223 */ /* 0x000fe20000010002 */
[----:B------:R-:W-:Y:S01]  /*63c0*/  FMUL.FTZ R0, R47, R0 ;  /* 0x000000002f007220 */ /* 0x000fe20000410000 */
[----:B0-----:R-:W-:Y:S01]  /*63d0*/  @!P0 FADD.FTZ R5, R5, R118 ;  /* 0x0000007605058221 */ /* 0x001fe20000010000 */
[C---:B------:R-:W-:Y:S01]  /*63e0*/  FFMA.FTZ R119, R60.reuse, R141, R3 ;  /* 0x0000008d3c777223 */ /* 0x040fe20000010003 */
[----:B------:R-:W-:Y:S01]  /*63f0*/  FMUL.FTZ R3, R61, R144 ;  /* 0x000000903d037220 */ /* 0x000fe20000410000 */
[----:B------:R-:W-:Y:S01]  /*6400*/  FFMA.FTZ R142, R19, R142, R2 ;  /* 0x0000008e138e7223 */ /* 0x000fe20000010002 */
[----:B--2---:R-:W-:Y:S01]  /*6410*/  @!P0 FADD.FTZ R7, R7, R126 ;  /* 0x0000007e07078221 */ /* 0x004fe20000010000 */
[----:B------:R-:W0:Y:S01]  /*6420*/  SHFL.DOWN PT, R118, R5, 0x8, 0x1f ;  /* 0x09001f0005767f89 */ /* 0x000e2200000e0000 */
[-C--:B------:R-:W-:Y:S01]  /*6430*/  FFMA.FTZ R47, R60, R143.reuse, -R3 ;  /* 0x0000008f3c2f7223 */ /* 0x080fe20000010803 */
[C---:B------:R-:W-:Y:S01]  /*6440*/  FMUL.FTZ R3, R61.reuse, R124 ;  /* 0x0000007c3d037220 */ /* 0x040fe20000410000 */
[----:B---3--:R-:W-:Y:S01]  /*6450*/  @!P0 FADD.FTZ R6, R6, R125 ;  /* 0x0000007d06068221 */ /* 0x008fe20000010000 */
[----:B------:R-:W2:Y:S01]  /*6460*/  SHFL.DOWN PT, R126, R7, 0x8, 0x1f ;  /* 0x09001f00077e7f89 */ /* 0x000ea200000e0000 */
[----:B------:R-:W-:Y:S01]  /*6470*/  FMUL.FTZ R143, R61, R143 ;  /* 0x0000008f3d8f7220 */ /* 0x000fe20000410000 */
[----:B------:R-:W-:Y:S01]  /*6480*/  FFMA.FTZ R2, R60, R48, -R3 ;  /* 0x000000303c027223 */ /* 0x000fe20000010803 */
[----:B----4-:R-:W-:Y:S01]  /*6490*/  @!P0 FADD.FTZ R4, R4, R121 ;  /* 0x0000007904048221 */ /* 0x010fe20000010000 */
[----:B------:R-:W3:Y:S01]  /*64a0*/  SHFL.DOWN PT, R123, R6, 0x8, 0x1f ;  /* 0x09001f00067b7f89 */ /* 0x000ee200000e0000 */
[----:B------:R-:W-:Y:S01]  /*64b0*/  ISETP.GT.AND P0, PT, R98, 0x17, PT ;  /* 0x000000176200780c */ /* 0x000fe20003f04270 */
[----:B------:R-:W-:Y:S01]  /*64c0*/  FFMA.FTZ R119, R119, R122, R0 ;  /* 0x0000007a77777223 */ /* 0x000fe20000010000 */
[C---:B------:R-:W-:Y:S01]  /*64d0*/  FMUL.FTZ R3, R61.reuse, R48 ;  /* 0x000000303d037220 */ /* 0x040fe20000410000 */
[----:B------:R-:W4:Y:S01]  /*64e0*/  SHFL.DOWN PT, R121, R4, 0x8, 0x1f ;  /* 0x09001f0004797f89 */ /* 0x000f2200000e0000 */
[----:B------:R-:W-:Y:S01]  /*64f0*/  FMUL.FTZ R0, R61, R147 ;  /* 0x000000933d007220 */ /* 0x000fe20000410000 */
[----:B------:R-:W-:Y:S01]  /*6500*/  FMUL.FTZ R46, R46, R47 ;  /* 0x0000002f2e2e7220 */ /* 0x000fe20000410000 */
[C---:B------:R-:W-:Y:S01]  /*6510*/  FFMA.FTZ R143, R60.reuse, R144, R143 ;  /* 0x000000903c8f7223 */ /* 0x040fe2000001008f */
[----:B------:R-:W-:Y:S01]  /*6520*/  FMUL.FTZ R45, R45, R2 ;  /* 0x000000022d2d7220 */ /* 0x000fe20000410000 */
[C---:B------:R-:W-:Y:S01]  /*6530*/  FFMA.FTZ R2, R60.reuse, R124, R3 ;  /* 0x0000007c3c027223 */ /* 0x040fe20000010003 */
[-C--:B------:R-:W-:Y:S01]  /*6540*/  FFMA.FTZ R3, R60, R9.reuse, -R0 ;  /* 0x000000093c037223 */ /* 0x080fe20000010800 */
[----:B------:R-:W-:Y:S01]  /*6550*/  FFMA.FTZ R46, R143, R84, R46 ;  /* 0x000000548f2e7223 */ /* 0x000fe2000001002e */
[C---:B------:R-:W-:Y:S01]  /*6560*/  FMUL.FTZ R9, R61.reuse, R9 ;  /* 0x000000093d097220 */ /* 0x040fe20000410000 */
[----:B------:R-:W-:Y:S01]  /*6570*/  FFMA.FTZ R85, R2, R85, R45 ;  /* 0x0000005502557223 */ /* 0x000fe2000001002d */
[----:B------:R-:W-:Y:S01]  /*6580*/  FMUL.FTZ R45, R44, R3 ;  /* 0x000000032c2d7220 */ /* 0x000fe20000410000 */
[----:B------:R-:W-:Y:S01]  /*6590*/  FMUL.FTZ R3, R61, R149 ;  /* 0x000000953d037220 */ /* 0x000fe20000410000 */
[----:B0-----:R-:W-:Y:S01]  /*65a0*/  @!P0 FADD.FTZ R5, R5, R118 ;  /* 0x0000007605058221 */ /* 0x001fe20000010000 */
[----:B------:R-:W-:Y:S01]  /*65b0*/  FFMA.FTZ R0, R60, R147, R9 ;  /* 0x000000933c007223 */ /* 0x000fe20000010009 */
[----:B------:R-:W-:Y:S01]  /*65c0*/  FFMA.FTZ R119, R18, R141, R119 ;  /* 0x0000008d12777223 */ /* 0x000fe20000010077 */
[----:B------:R-:W-:Y:S01]  /*65d0*/  FFMA.FTZ R9, R60, R11, -R3 ;  /* 0x0000000b3c097223 */ /* 0x000fe20000010803 */
[----:B--2---:R-:W-:Y:S01]  /*65e0*/  @!P0 FADD.FTZ R7, R7, R126 ;  /* 0x0000007e07078221 */ /* 0x004fe20000010000 */
[----:B------:R-:W0:Y:S01]  /*65f0*/  SHFL.DOWN PT, R48, R5, 0x10, 0x1f ;  /* 0x0a001f0005307f89 */ /* 0x000e2200000e0000 */
[C---:B------:R-:W-:Y:S01]  /*6600*/  FMUL.FTZ R3, R61.reuse, R151 ;  /* 0x000000973d037220 */ /* 0x040fe20000410000 */
[----:B------:R-:W-:Y:S01]  /*6610*/  FFMA.FTZ R44, R0, R83, R45 ;  /* 0x00000053002c7223 */ /* 0x000fe2000001002d */
[----:B---3--:R-:W-:Y:S01]  /*6620*/  @!P0 FADD.FTZ R6, R6, R123 ;  /* 0x0000007b06068221 */ /* 0x008fe20000010000 */
[----:B------:R-:W2:Y:S01]  /*6630*/  SHFL.DOWN PT, R84, R7, 0x10, 0x1f ;  /* 0x0a001f0007547f89 */ /* 0x000ea200000e0000 */
[----:B------:R-:W-:Y:S01]  /*6640*/  FFMA.FTZ R2, R60, R51, -R3 ;  /* 0x000000333c027223 */ /* 0x000fe20000010803 */
[C---:B------:R-:W-:Y:S01]  /*6650*/  FMUL.FTZ R3, R61.reuse, R132 ;  /* 0x000000843d037220 */ /* 0x040fe20000410000 */
[----:B----4-:R-:W-:Y:S01]  /*6660*/  @!P0 FADD.FTZ R4, R4, R121 ;  /* 0x0000007904048221 */ /* 0x010fe20000010000 */
[----:B------:R-:W-:Y:S01]  /*6670*/  ISETP.GT.AND P0, PT, R98, 0xf, PT ;  /* 0x0000000f6200780c */ /* 0x000fe20003f04270 */
[----:B------:R-:W3:Y:S01]  /*6680*/  SHFL.DOWN PT, R121, R6, 0x10, 0x1f ;  /* 0x0a001f0006797f89 */ /* 0x000ee200000e0000 */
[C---:B------:R-:W-:Y:S01]  /*6690*/  FMUL.FTZ R11, R61.reuse, R11 ;  /* 0x0000000b3d0b7220 */ /* 0x040fe20000410000 */
[C---:B------:R-:W-:Y:S01]  /*66a0*/  FMUL.FTZ R0, R61.reuse, R51 ;  /* 0x000000333d007220 */ /* 0x040fe20000410000 */
[-C--:B------:R-:W-:Y:S01]  /*66b0*/  FMUL.FTZ R61, R61, R50.reuse ;  /* 0x000000323d3d7220 */ /* 0x080fe20000410000 */
[----:B------:R-:W4:Y:S01]  /*66c0*/  SHFL.DOWN PT, R47, R4, 0x10, 0x1f ;  /* 0x0a001f00042f7f89 */ /* 0x000f2200000e0000 */
[----:B------:R-:W-:Y:S01]  /*66d0*/  FFMA.FTZ R3, R60, R50, -R3 ;  /* 0x000000323c037223 */ /* 0x000fe20000010803 */
[----:B------:R-:W-:Y:S01]  /*66e0*/  FMUL.FTZ R56, R56, R9 ;  /* 0x0000000938387220 */ /* 0x000fe20000410000 */
[----:B------:R-:W-:Y:S01]  /*66f0*/  FMUL.FTZ R57, R57, R2 ;  /* 0x0000000239397220 */ /* 0x000fe20000410000 */
[C---:B------:R-:W-:Y:S01]  /*6700*/  FFMA.FTZ R11, R60.reuse, R149, R11 ;  /* 0x000000953c0b7223 */ /* 0x040fe2000001000b */
        /* <DEDUP_REMOVED lines=14> */
[----:B------:R-:W-:Y:S01]  /*67f0*/  FADD.FTZ R31, R142, R31 ;  /* 0x0000001f8e1f7221 */ /* 0x000fe20000010000 */
[----:B---3--:R-:W-:Y:S01]  /*6800*/  @!P0 FADD.FTZ R6, R6, R121 ;  /* 0x0000007906068221 */ /* 0x008fe20000010000 */
[----:B------:R-:W-:Y:S01]  /*6810*/  FADD.FTZ R30, R119, R30 ;  /* 0x0000001e771e7221 */ /* 0x000fe20000010000 */
[----:B------:R-:W-:Y:S01]  /*6820*/  FADD.FTZ R29, R46, R29 ;  /* 0x0000001d2e1d7221 */ /* 0x000fe20000010000 */
[----:B------:R-:W-:Y:S01]  /*6830*/  FADD.FTZ R28, R85, R28 ;  /* 0x0000001c551c7221 */ /* 0x000fe20000010000 */
[----:B----4-:R-:W-:Y:S01]  /*6840*/  @!P0 FADD.FTZ R4, R4, R47 ;  /* 0x0000002f04048221 */ /* 0x010fe20000010000 */
[----:B------:R-:W-:Y:S01]  /*6850*/  FADD.FTZ R35, R44, R35 ;  /* 0x000000232c237221 */ /* 0x000fe20000010000 */
[----:B------:R-:W-:Y:S01]  /*6860*/  FADD.FTZ R34, R11, R34 ;  /* 0x000000220b227221 */ /* 0x000fe20000010000 */
[----:B------:R-:W-:Y:S01]  /*6870*/  FADD.FTZ R33, R0, R33 ;  /* 0x0000002100217221 */ /* 0x000fe20000010000 */
[----:B------:R-:W-:Y:S01]  /*6880*/  FADD.FTZ R32, R61, R32 ;  /* 0x000000203d207221 */ /* 0x000fe20000010000 */
        /* <DEDUP_REMOVED lines=13> */
.L_x_16837:
[----:B------:R-:W-:Y:S05]  /*6960*/  BSYNC B0 ;  /* 0x0000000000007941 */ /* 0x000fea0003800000 */
.L_x_16836:
[----:B------:R-:W-:Y:S01]  /*6970*/  IADD3 R112, R112, 0x1, RZ ;  /* 0x0000000170707810 */ /* 0x000fe20007ffe0ff */
[----:B------:R-:W-:-:S03]  /*6980*/  UIADD3 UR5, UP0, UR5, 0x1, URZ ;  /* 0x0000000105057890 */ /* 0x000fc6000ff1e03f */
[----:B------:R-:W-:Y:S01]  /*6990*/  ISETP.GE.AND P0, PT, R112, UR11, PT ;  /* 0x0000000b70007c0c */ /* 0x000fe2000bf06270 */
[----:B------:R-:W-:-:S12]  /*69a0*/  UIADD3.X UR6, URZ, UR6, URZ, UP0, !UPT ;  /* 0x000000063f067290 */ /* 0x000fd800087fe43f */
[----:B------:R-:W-:Y:S05]  /*69b0*/  @!P0 BRA `(.L_x_16838) ;  /* 0xffffffb400748947 */ /* 0x000fea000383ffff */
.L_x_16791:
[----:B------:R-:W-:Y:S01]  /*69c0*/  BAR.SYNC.DEFER_BLOCKING 0x0 ;  /* 0x0000000000007b1d */ /* 0x000fe20000010000 */
[----:B------:R-:W-:Y:S01]  /*69d0*/  IMAD.WIDE R2, R109, 0x10, R74 ;  /* 0x000000106d027825 */ /* 0x000fe200078e024a */
[----:B0-----:R-:W-:-:S06]  /*69e0*/  LEA R111, R98, R111, 0x5 ;  /* 0x0000006f626f7211 */ /* 0x001fcc00078e28ff */
[----:B------:R-:W0:Y:S01]  /*69f0*/  LDC.64 R26, c[0x0][0x388] ;  /* 0x0000e200ff1a7b82 */ /* 0x000e220000000a00 */
[----:B------:R-:W-:Y:S01]  /*6a00*/  IADD3 R46, R106, -0x1, RZ ;  /* 0xffffffff6a2e7810 */ /* 0x000fe20007ffe0ff */
[----:B------:R-:W-:-:S06]  /*6a10*/  ULDC.64 UR6, c[0x0][0x390] ;  /* 0x0000e40000067ab9 */ /* 0x000fcc0000000a00 */
[----:B------:R-:W3:Y:S01]  /*6a20*/  LDC.64 R44, c[0x0][0x3e0] ;  /* 0x0000f800ff2c7b82 */ /* 0x000ee20000000a00 */
[----:B--2---:R-:W2:Y:S04]  /*6a30*/  LDG.E.128 R4, desc[UR12][R2.64] ;  /* 0x0000000c02047981 */ /* 0x004ea8000c1e1d00 */
[----:B------:R-:W4:Y:S01]  /*6a40*/  LDG.E.128 R8, desc[UR12][R2.64+0x200] ;  /* 0x0002000c02087981 */ /* 0x000f22000c1e1d00 */
[----:B------:R-:W-:Y:S01]  /*6a50*/  UIADD3 UR4, UR4, 0x1, URZ ;  /* 0x0000000104047890 */ /* 0x000fe2000fffe03f */
[----:B0-----:R-:W-:-:S04]  /*6a60*/  IMAD R24, R26, UR14, RZ ;  /* 0x0000000e1a187c24 */ /* 0x001fc8000f8e02ff */
[----:B------:R-:W-:Y:S02]  /*6a70*/  IMAD R23, R27, UR15, R24 ;  /* 0x0000000f1b177c24 */ /* 0x000fe4000f8e0218 */
[----:B------:R-:W0:Y:S01]  /*6a80*/  LDC.64 R24, c[0x0][0x3a8] ;  /* 0x0000ea00ff187b82 */ /* 0x000e220000000a00 */
[----:B--2---:R-:W-:Y:S04]  /*6a90*/  STS.128 [R108], R4 ;  /* 0x000000046c007388 */ /* 0x004fe80000000c00 */
[----:B----4-:R-:W-:Y:S01]  /*6aa0*/  STS.128 [R108+0x200], R8 ;  /* 0x000200086c007388 */ /* 0x010fe20000000c00 */
[----:B------:R-:W-:-:S03]  /*6ab0*/  NOP ;  /* 0x0000000000007918 */ /* 0x000fc60000000000 */
[----:B------:R-:W2:Y:S04]  /*6ac0*/  LDS.128 R12, [R111+0x10] ;  /* 0x000010006f0c7984 */ /* 0x000ea80000000c00 */
[----:B------:R-:W4:Y:S01]  /*6ad0*/  LDS.128 R16, [R111] ;  /* 0x000000006f107984 */ /* 0x000f220000000c00 */
[----:B------:R-:W-:Y:S06]  /*6ae0*/  BAR.SYNC.DEFER_BLOCKING 0x0 ;  /* 0x0000000000007b1d */ /* 0x000fec0000010000 */
[----:B------:R-:W-:Y:S04]  /*6af0*/  STS.128 [R111], R40 ;  /* 0x000000286f007388 */ /* 0x000fe80000000c00 */
[----:B------:R-:W-:Y:S01]  /*6b00*/  STS.128 [R111+0x10], R36 ;  /* 0x000010246f007388 */ /* 0x000fe20000000c00 */
[--C-:B--2---:R-:W-:Y:S01]  /*6b10*/  FADD.FTZ R12, R12, R93.reuse ;  /* 0x0000005d0c0c7221 */ /* 0x104fe20000010000 */
[--C-:B------:R-:W-:Y:S01]  /*6b20*/  FADD.FTZ R13, R13, R93.reuse ;  /* 0x0000005d0d0d7221 */ /* 0x100fe20000010000 */
[--C-:B------:R-:W-:Y:S01]  /*6b30*/  FADD.FTZ R14, R14, R93.reuse ;  /* 0x0000005d0e0e7221 */ /* 0x100fe20000010000 */
[--C-:B------:R-:W-:Y:S01]  /*6b40*/  FADD.FTZ R15, R15, R93.reuse ;  /* 0x0000005d0f0f7221 */ /* 0x100fe20000010000 */
[--C-:B----4-:R-:W-:Y:S01]  /*6b50*/  FADD.FTZ R17, R17, R93.reuse ;  /* 0x0000005d11117221 */ /* 0x110fe20000010000 */
[----:B------:R-:W-:Y:S01]  /*6b60*/  FSETP.GTU.FTZ.AND P6, PT, R12, 20, PT ;  /* 0x41a000000c00780b */ /* 0x000fe20003fdc000 */
[--C-:B------:R-:W-:Y:S01]  /*6b70*/  FADD.FTZ R18, R18, R93.reuse ;  /* 0x0000005d12127221 */ /* 0x100fe20000010000 */
[----:B------:R-:W-:Y:S01]  /*6b80*/  FSETP.GTU.FTZ.AND P0, PT, R13, 20, PT ;  /* 0x41a000000d00780b */ /* 0x000fe20003f1c000 */
[--C-:B------:R-:W-:Y:S01]  /*6b90*/  FADD.FTZ R16, R16, R93.reuse ;  /* 0x0000005d10107221 */ /* 0x100fe20000010000 */
[----:B------:R-:W-:Y:S01]  /*6ba0*/  FSETP.GTU.FTZ.AND P1, PT, R14, 20, PT ;  /* 0x41a000000e00780b */ /* 0x000fe20003f3c000 */
[----:B------:R-:W-:Y:S01]  /*6bb0*/  FADD.FTZ R19, R19, R93 ;  /* 0x0000005d13137221 */ /* 0x000fe20000010000 */
[----:B------:R-:W-:-:S02]  /*6bc0*/  FSETP.GTU.FTZ.AND P4, PT, R17, 20, PT ;  /* 0x41a000001100780b */ /* 0x000fc40003f9c000 */
[----:B------:R-:W-:Y:S02]  /*6bd0*/  FSETP.GTU.FTZ.AND P5, PT, R18, 20, PT ;  /* 0x41a000001200780b */ /* 0x000fe40003fbc000 */
[----:B------:R-:W-:Y:S02]  /*6be0*/  FSETP.GTU.FTZ.AND P2, PT, R15, 20, PT ;  /* 0x41a000000f00780b */ /* 0x000fe40003f5c000 */
[----:B------:R-:W-:Y:S01]  /*6bf0*/  FSETP.GTU.FTZ.AND P3, PT, R16, 20, PT ;  /* 0x41a000001000780b */ /* 0x000fe20003f7c000 */
[----:B------:R-:W-:Y:S02]  /*6c00*/  @!P6 FMUL.FTZ R0, R12, -1.4426950216293334961 ;  /* 0xbfb8aa3b0c00e820 */ /* 0x000fe40000410000 */
[----:B------:R-:W-:Y:S02]  /*6c10*/  @!P0 FMUL.FTZ R3, R13, -1.4426950216293334961 ;  /* 0xbfb8aa3b0d038820 */ /* 0x000fe40000410000 */
[----:B------:R-:W-:Y:S02]  /*6c20*/  @!P1 FMUL.FTZ R5, R14, -1.4426950216293334961 ;  /* 0xbfb8aa3b0e059820 */ /* 0x000fe40000410000 */
[----:B------:R-:W2:Y:S04]  /*6c30*/  @!P6 MUFU.EX2 R0, R0 ;  /* 0x000000000000e308 */ /* 0x000ea80000000800 */
[----:B------:R-:W-:Y:S01]  /*6c40*/  @!P2 FMUL.FTZ R6, R15, -1.4426950216293334961 ;  /* 0xbfb8aa3b0f06a820 */ /* 0x000fe20000410000 */
[----:B------:R-:W-:-:S03]  /*6c50*/  NOP ;  /* 0x0000000000007918 */ /* 0x000fc60000000000 */
[----:B------:R4:W-:Y:S01]  /*6c60*/  @!P0 MUFU.EX2 R4, R3 ;  /* 0x0000000300048308 */ /* 0x0009e20000000800 */
[----:B------:R-:W5:Y:S01]  /*6c70*/  LDS.128 R12, [R108] ;  /* 0x000000006c0c7984 */ /* 0x000f620000000c00 */
[----:B--2---:R-:W-:Y:S01]  /*6c80*/  @!P6 FADD.FTZ R2, R0, 1 ;  /* 0x3f8000000002e421 */ /* 0x004fe20000010000 */
[----:B------:R-:W-:-:S05]  /*6c90*/  @!P3 FMUL.FTZ R0, R16, -1.4426950216293334961 ;  /* 0xbfb8aa3b1000b820 */ /* 0x000fca0000410000 */
[----:B------:R-:W2:Y:S01]  /*6ca0*/  @!P1 MUFU.EX2 R5, R5 ;  /* 0x0000000500059308 */ /* 0x000ea20000000800 */
[----:B----4-:R-:W-:-:S07]  /*6cb0*/  @!P5 FMUL.FTZ R3, R18, -1.4426950216293334961 ;  /* 0xbfb8aa3b1203d820 */ /* 0x010fce0000410000 */
[----:B------:R4:W1:Y:S08]  /*6cc0*/  @!P6 MUFU.RCP R7, R2 ;  /* 0x000000020007e308 */ /* 0x0008700000001000 */
[----:B------:R-:W-:Y:S01]  /*6cd0*/  @!P5 MUFU.EX2 R3, R3 ;  /* 0x000000030003d308 */ /* 0x000fe20000000800 */
[----:B----4-:R-:W-:Y:S01]  /*6ce0*/  @!P4 FMUL.FTZ R2, R17, -1.4426950216293334961 ;  /* 0xbfb8aa3b1102c820 */ /* 0x010fe20000410000 */
[----:B--2---:R-:W-:-:S06]  /*6cf0*/  @!P1 FADD.FTZ R9, R5, 1 ;  /* 0x3f80000005099421 */ /* 0x004fcc0000010000 */
[----:B------:R-:W-:Y:S01]  /*6d00*/  @!P4 MUFU.EX2 R2, R2 ;  /* 0x000000020002c308 */ /* 0x000fe20000000800 */
[----:B-1----:R-:W-:Y:S01]  /*6d10*/  @!P6 FMUL.FTZ R28, R28, R7 ;  /* 0x000000071c1ce220 */ /* 0x002fe20000410000 */
[----:B------:R-:W-:Y:S01]  /*6d20*/  FSETP.GTU.FTZ.AND P6, PT, R19, 20, PT ;  /* 0x41a000001300780b */ /* 0x000fe20003fdc000 */
[----:B------:R-:W-:Y:S01]  /*6d30*/  @!P0 FADD.FTZ R7, R4, 1 ;  /* 0x3f80000004078421 */ /* 0x000fe20000010000 */
[----:B------:R-:W-:-:S04]  /*6d40*/  SHF.L.U32 R4, R46, 0x8, RZ ;  /* 0x000000082e047819 */ /* 0x000fc800000006ff */
[----:B------:R1:W2:Y:S01]  /*6d50*/  @!P2 MUFU.EX2 R10, R6 ;  /* 0x00000006000aa308 */ /* 0x0002a20000000800 */
[----:B------:R-:W-:-:S07]  /*6d60*/  SHF.R.S32.HI R5, RZ, 0x1f, R4 ;  /* 0x0000001fff057819 */ /* 0x000fce0000011404 */
[----:B------:R-:W4:Y:S01]  /*6d70*/  @!P3 MUFU.EX2 R0, R0 ;  /* 0x000000000000b308 */ /* 0x000f220000000800 */
[----:B-1----:R-:W-:Y:S02]  /*6d80*/  @!P6 FMUL.FTZ R6, R19, -1.4426950216293334961 ;  /* 0xbfb8aa3b1306e820 */ /* 0x002fe40000410000 */
[----:B------:R-:W1:Y:S05]  /*6d90*/  LDS.128 R16, [R108+0x200] ;  /* 0x000200006c107984 */ /* 0x000e6a0000000c00 */
[----:B------:R3:W0:Y:S01]  /*6da0*/  @!P0 MUFU.RCP R22, R7 ;  /* 0x0000000700168308 */ /* 0x0006220000001000 */
[----:B--2---:R-:W-:-:S07]  /*6db0*/  @!P2 FADD.FTZ R10, R10, 1 ;  /* 0x3f8000000a0aa421 */ /* 0x004fce0000010000 */
[----:B------:R2:W5:Y:S01]  /*6dc0*/  @!P6 MUFU.EX2 R8, R6 ;  /* 0x000000060008e308 */ /* 0x0005620000000800 */
[----:B---3--:R-:W-:Y:S01]  /*6dd0*/  @!P5 FADD.FTZ R7, R3, 1 ;  /* 0x3f8000000307d421 */ /* 0x008fe20000010000 */
[----:B----4-:R-:W-:-:S06]  /*6de0*/  @!P3 FADD.FTZ R0, R0, 1 ;  /* 0x3f8000000000b421 */ /* 0x010fcc0000010000 */
[----:B------:R-:W3:Y:S01]  /*6df0*/  @!P3 MUFU.RCP R11, R0 ;  /* 0x00000000000bb308 */ /* 0x000ee20000001000 */
[----:B--2---:R-:W-:Y:S01]  /*6e00*/  @!P4 FADD.FTZ R6, R2, 1 ;  /* 0x3f8000000206c421 */ /* 0x004fe20000010000 */
[----:B------:R-:W-:-:S04]  /*6e10*/  IMAD.WIDE.U32 R2, R26, UR15, R4 ;  /* 0x0000000f1a027c25 */ /* 0x000fc8000f8e0004 */
[----:B0-----:R-:W-:Y:S01]  /*6e20*/  @!P0 FMUL.FTZ R29, R29, R22 ;  /* 0x000000161d1d8220 */ /* 0x001fe20000410000 */
[----:B------:R-:W0:Y:S01]  /*6e30*/  LDC.64 R26, c[0x0][0x3f0] ;  /* 0x0000fc00ff1a7b82 */ /* 0x000e220000000a00 */
[----:B------:R-:W-:Y:S01]  /*6e40*/  IMAD.WIDE.U32 R4, R24, UR15, R4 ;  /* 0x0000000f18047c25 */ /* 0x000fe2000f8e0004 */
[----:B------:R-:W-:Y:S01]  /*6e50*/  IADD3 R3, R3, R23, RZ ;  /* 0x0000001703037210 */ /* 0x000fe20007ffe0ff */
[----:B------:R2:W4:Y:S02]  /*6e60*/  @!P4 MUFU.RCP R20, R6 ;  /* 0x000000060014c308 */ /* 0x0005240000001000 */
[----:B-----5:R-:W-:Y:S01]  /*6e70*/  @!P6 FADD.FTZ R8, R8, 1 ;  /* 0x3f8000000808e421 */ /* 0x020fe20000010000 */
[----:B------:R-:W-:Y:S02]  /*6e80*/  IMAD R23, R91, UR6, RZ ;  /* 0x000000065b177c24 */ /* 0x000fe4000f8e02ff */
[----:B------:R-:W-:-:S04]  /*6e90*/  IMAD.WIDE.U32 R2, R90, UR6, R2 ;  /* 0x000000065a027c25 */ /* 0x000fc8000f8e0002 */
[----:B------:R-:W-:Y:S01]  /*6ea0*/  IMAD R23, R90, UR7, R23 ;  /* 0x000000075a177c24 */ /* 0x000fe2000f8e0217 */
[----:B--2---:R-:W-:Y:S01]  /*6eb0*/  LEA R6, P0, R2, R44, 0x2 ;  /* 0x0000002c02067211 */ /* 0x004fe200078010ff */
[----:B------:R-:W2:Y:S01]  /*6ec0*/  @!P1 MUFU.RCP R21, R9 ;  /* 0x0000000900159308 */ /* 0x000ea20000001000 */
[----:B---3--:R-:W-:Y:S01]  /*6ed0*/  @!P3 FMUL.FTZ R32, R32, R11 ;  /* 0x0000000b2020b220 */ /* 0x008fe20000410000 */
[----:B------:R-:W-:Y:S01]  /*6ee0*/  ULDC.64 UR6, c[0x0][0x3b0] ;  /* 0x0000ec0000067ab9 */ /* 0x000fe20000000a00 */
[----:B------:R-:W-:Y:S02]  /*6ef0*/  IADD3 R0, R3, R23, RZ ;  /* 0x0000001703007210 */ /* 0x000fe40007ffe0ff */
[----:B------:R-:W-:Y:S01]  /*6f00*/  IADD3 R102, P3, R102, -0x400, RZ ;  /* 0xfffffc0066667810 */ /* 0x000fe20007f7e0ff */
[----:B----4-:R-:W-:Y:S02]  /*6f10*/  @!P4 FMUL.FTZ R33, R33, R20 ;  /* 0x000000142121c220 */ /* 0x010fe40000410000 */
[----:B------:R3:W4:Y:S01]  /*6f20*/  @!P5 MUFU.RCP R9, R7 ;  /* 0x000000070009d308 */ /* 0x0007220000001000 */
[----:B------:R-:W-:-:S07]  /*6f30*/  IADD3.X R103, R103, -0x1, RZ, P3, !PT ;  /* 0xffffffff67677810 */ /* 0x000fce0001ffe4ff */
[----:B------:R-:W5:Y:S01]  /*6f40*/  @!P6 MUFU.RCP R8, R8 ;  /* 0x000000080008e308 */ /* 0x000f620000001000 */
[----:B---3--:R-:W-:Y:S01]  /*6f50*/  LEA.HI.X R7, R2, R45, R0, 0x2, P0 ;  /* 0x0000002d02077211 */ /* 0x008fe200000f1400 */
[----:B--2---:R-:W-:Y:S01]  /*6f60*/  @!P1 FMUL.FTZ R30, R30, R21 ;  /* 0x000000151e1e9220 */ /* 0x004fe20000410000 */
[----:B------:R-:W-:Y:S01]  /*6f70*/  IMAD R0, R24, UR14, RZ ;  /* 0x0000000e18007c24 */ /* 0x000fe2000f8e02ff */
[----:B------:R-:W-:Y:S01]  /*6f80*/  IADD3 R74, P1, R74, -0x400, RZ ;  /* 0xfffffc004a4a7810 */ /* 0x000fe20007f3e0ff */
[----:B------:R-:W-:-:S03]  /*6f90*/  IMAD.WIDE R2, R109, 0x10, R6 ;  /* 0x000000106d027825 */ /* 0x000fc600078e0206 */
[----:B------:R-:W2:Y:S01]  /*6fa0*/  @!P2 MUFU.RCP R10, R10 ;  /* 0x0000000a000aa308 */ /* 0x000ea20000001000 */
[----:B----4-:R-:W-:Y:S01]  /*6fb0*/  @!P5 FMUL.FTZ R34, R34, R9 ;  /* 0x000000092222d220 */ /* 0x010fe20000410000 */
[----:B------:R-:W-:Y:S01]  /*6fc0*/  IMAD R7, R25, UR15, R0 ;  /* 0x0000000f19077c24 */ /* 0x000fe2000f8e0200 */
[----:B------:R-:W-:Y:S01]  /*6fd0*/  STG.E.128 desc[UR12][R2.64], R12 ;  /* 0x0000000c02007986 */ /* 0x000fe2000c101d0c */
[----:B------:R-:W-:Y:S02]  /*6fe0*/  IADD3.X R75, R75, -0x1, RZ, P1, !PT ;  /* 0xffffffff4b4b7810 */ /* 0x000fe40000ffe4ff */
[----:B------:R-:W-:Y:S01]  /*6ff0*/  IADD3 R104, P1, R104, -0x800, RZ ;  /* 0xfffff80068687810 */ /* 0x000fe20007f3e0ff */
[----:B-1----:R1:W-:Y:S01]  /*7000*/  STG.E.128 desc[UR12][R2.64+0x200], R16 ;  /* 0x0002001002007986 */ /* 0x0023e2000c101d0c */
[----:B------:R-:W-:Y:S01]  /*7010*/  IADD3 R5, R5, R7, RZ ;  /* 0x0000000705057210 */ /* 0x000fe20007ffe0ff */
[----:B-----5:R-:W-:Y:S01]  /*7020*/  @!P6 FMUL.FTZ R35, R35, R8 ;  /* 0x000000082323e220 */ /* 0x020fe20000410000 */
[----:B------:R-:W-:Y:S01]  /*7030*/  IADD3.X R105, R105, -0x1, RZ, P1, !PT ;  /* 0xffffffff69697810 */ /* 0x000fe20000ffe4ff */
[----:B------:R-:W-:Y:S01]  /*7040*/  BAR.SYNC.DEFER_BLOCKING 0x0 ;  /* 0x0000000000007b1d */ /* 0x000fe20000010000 */
[----:B--2---:R-:W-:Y:S01]  /*7050*/  @!P2 FMUL.FTZ R31, R31, R10 ;  /* 0x0000000a1f1fa220 */ /* 0x004fe20000410000 */
[----:B------:R-:W-:-:S04]  /*7060*/  IADD3 R100, P2, R100, -0x400, RZ ;  /* 0xfffffc0064647810 */ /* 0x000fc80007f5e0ff */
[----:B------:R-:W-:Y:S01]  /*7070*/  IADD3.X R101, R101, -0x1, RZ, P2, !PT ;  /* 0xffffffff65657810 */ /* 0x000fe200017fe4ff */
[----:B-1----:R-:W-:-:S04]  /*7080*/  IMAD R3, R91, UR6, RZ ;  /* 0x000000065b037c24 */ /* 0x002fc8000f8e02ff */
[C---:B------:R-:W-:Y:S02]  /*7090*/  IMAD R7, R90.reuse, UR7, R3 ;  /* 0x000000075a077c24 */ /* 0x040fe4000f8e0203 */
[----:B------:R-:W-:Y:S01]  /*70a0*/  IMAD.WIDE.U32 R2, R90, UR6, R4 ;  /* 0x000000065a027c25 */ /* 0x000fe2000f8e0004 */
[----:B------:R1:W-:Y:S04]  /*70b0*/  STS.128 [R111], R32 ;  /* 0x000000206f007388 */ /* 0x0003e80000000c00 */
[----:B------:R-:W-:Y:S02]  /*70c0*/  IADD3 R0, R3, R7, RZ ;  /* 0x0000000703007210 */ /* 0x000fe40007ffe0ff */
[----:B0-----:R-:W-:Y:S01]  /*70d0*/  LEA R4, P0, R2, R26, 0x2 ;  /* 0x0000001a02047211 */ /* 0x001fe200078010ff */
[----:B------:R0:W-:Y:S01]  /*70e0*/  STS.128 [R111+0x10], R28 ;  /* 0x0000101c6f007388 */ /* 0x0001e20000000c00 */
[----:B------:R-:W-:-:S03]  /*70f0*/  NOP ;  /* 0x0000000000007918 */ /* 0x000fc60000000000 */
[----:B------:R-:W2:Y:S01]  /*7100*/  LDS.128 R8, [R108] ;  /* 0x000000006c087984 */ /* 0x000ea20000000c00 */
[----:B------:R-:W-:Y:S02]  /*7110*/  LEA.HI.X R5, R2, R27, R0, 0x2, P0 ;  /* 0x0000001b02057211 */ /* 0x000fe400000f1400 */
[----:B------:R-:W-:Y:S01]  /*7120*/  ISETP.GT.AND P0, PT, R106, 0x1, PT ;  /* 0x000000016a00780c */ /* 0x000fe20003f04270 */
[----:B------:R-:W3:Y:S01]  /*7130*/  LDS.128 R20, [R108+0x200] ;  /* 0x000200006c147984 */ /* 0x000ee20000000c00 */
[----:B-1----:R-:W-:Y:S01]  /*7140*/  FADD.FTZ R32, R32, R99 ;  /* 0x0000006320207221 */ /* 0x002fe20000010000 */
[----:B------:R-:W-:Y:S01]  /*7150*/  IMAD.WIDE R2, R109, 0x10, R4 ;  /* 0x000000106d027825 */ /* 0x000fe200078e0204 */
[----:B------:R-:W-:-:S03]  /*7160*/  MOV R106, R46 ;  /* 0x0000002e006a7202 */ /* 0x000fc60000000f00 */
[----:B------:R-:W-:-:S04]  /*7170*/  FADD.FTZ R33, R32, R33 ;  /* 0x0000002120217221 */ /* 0x000fc80000010000 */
[----:B------:R-:W-:-:S04]  /*7180*/  FADD.FTZ R34, R33, R34 ;  /* 0x0000002221227221 */ /* 0x000fc80000010000 */
[----:B------:R-:W-:-:S04]  /*7190*/  FADD.FTZ R35, R34, R35 ;  /* 0x0000002322237221 */ /* 0x000fc80000010000 */
[----:B0-----:R-:W-:-:S04]  /*71a0*/  FADD.FTZ R28, R35, R28 ;  /* 0x0000001c231c7221 */ /* 0x001fc80000010000 */
[----:B------:R-:W-:-:S04]  /*71b0*/  FADD.FTZ R29, R28, R29 ;  /* 0x0000001d1c1d7221 */ /* 0x000fc80000010000 */
[----:B------:R-:W-:-:S04]  /*71c0*/  FADD.FTZ R30, R29, R30 ;  /* 0x0000001e1d1e7221 */ /* 0x000fc80000010000 */
[----:B------:R-:W-:Y:S01]  /*71d0*/  FADD.FTZ R99, R30, R31 ;  /* 0x0000001f1e637221 */ /* 0x000fe20000010000 */
[----:B--2---:R0:W-:Y:S04]  /*71e0*/  STG.E.128 desc[UR12][R2.64], R8 ;  /* 0x0000000802007986 */ /* 0x0041e8000c101d0c */
[----:B---3--:R0:W-:Y:S01]  /*71f0*/  STG.E.128 desc[UR12][R2.64+0x200], R20 ;  /* 0x0002001402007986 */ /* 0x0081e2000c101d0c */
[----:B------:R-:W-:Y:S05]  /*7200*/  @P0 BRA `(.L_x_16839) ;  /* 0xffffff9400b00947 */ /* 0x000fea000383ffff */
.L_x_16774:
        /* <DEDUP_REMOVED lines=26> */
.L_x_16841:
[----:B------:R-:W-:Y:S05]  /*73b0*/  BSYNC B0 ;  /* 0x0000000000007941 */ /* 0x000fea0003800000 */
.L_x_16840:
        /* <DEDUP_REMOVED lines=29> */
.L_x_16843:
[----:B------:R-:W2:Y:S02]  /*7590*/  S2R R13, SR_TID.X ;  /* 0x00000000000d7919 */ /* 0x000ea40000002100 */
.L_x_16844:
[----:B------:R-:W-:Y:S05]  /*75a0*/  BSYNC B0 ;  /* 0x0000000000007941 */ /* 0x000fea0003800000 */
.L_x_16842:
[----:B------:R-:W-:Y:S02]  /*75b0*/  ULDC UR16, c[0x0][0x21c] ;  /* 0x0000870000107ab9 */ /* 0x000fe40000000800 */
[----:B--2---:R-:W-:-:S13]  /*75c0*/  ISETP.GE.AND P0, PT, R13, UR16, PT ;  /* 0x000000100d007c0c */ /* 0x004fda000bf06270 */
[----:B------:R-:W-:Y:S05]  /*75d0*/  @P0 EXIT ;  /* 0x000000000000094d */ /* 0x000fea0003800000 */
[----:B------:R-:W2:Y:S01]  /*75e0*/  S2UR UR5, SR_CgaCtaId ;  /* 0x00000000000579c3 */ /* 0x000ea20000008800 */
[----:B------:R-:W-:Y:S01]  /*75f0*/  ULDC.64 UR6, c[0x0][0x358] ;  /* 0x0000d60000067ab9 */ /* 0x000fe20000000a00 */
[----:B------:R-:W-:Y:S01]  /*7600*/  ULDC.64 UR8, c[0x0][0x338] ;  /* 0x0000ce0000087ab9 */ /* 0x000fe20000000a00 */
[C---:B0-----:R-:W-:Y:S01]  /*7610*/  IMAD R3, R91.reuse, UR6, RZ ;  /* 0x000000065b037c24 */ /* 0x041fe2000f8e02ff */
        /* <DEDUP_REMOVED lines=15> */
.L_x_16846:
[C---:B------:R-:W-:Y:S02]  /*7710*/  LEA R0, R13.reuse, UR4, 0x3 ;  /* 0x000000040d007c11 */ /* 0x040fe4000f8e18ff */
[----:B------:R-:W-:Y:S02]  /*7720*/  SHF.R.S32.HI R8, RZ, 0x1f, R13 ;  /* 0x0000001fff087819 */ /* 0x000fe4000001140d */
[----:B0-----:R-:W-:Y:S01]  /*7730*/  MOV R2, R90 ;  /* 0x0000005a00027202 */ /* 0x001fe20000000f00 */
[----:B------:R-:W0:Y:S01]  /*7740*/  LDS.64 R14, [R0+0x35d0] ;  /* 0x0035d000000e7984 */ /* 0x000e220000000a00 */
[----:B------:R-:W-:Y:S01]  /*7750*/  MOV R3, R19 ;  /* 0x0000001300037202 */ /* 0x000fe20000000f00 */
[C---:B------:R-:W-:Y:S01]  /*7760*/  IMAD R12, R8.reuse, UR6, RZ ;  /* 0x00000006080c7c24 */ /* 0x040fe2000f8e02ff */
[----:B-1--4-:R-:W-:Y:S01]  /*7770*/  MOV R4, R6 ;  /* 0x0000000600047202 */ /* 0x012fe20000000f00 */
        /* <DEDUP_REMOVED lines=21> */
.L_x_16845:
[----:B------:R-:W-:Y:S05]  /*78d0*/  EXIT ;  /* 0x000000000000794d */ /* 0x000fea0003800000 */
.L_x_16847:
        /* <DEDUP_REMOVED lines=10> */
.L_x_19019:


//--------------------- .text._Z25selective_scan_bwd_kernelI32Selective_Scan_bwd_kernel_traitsILi32ELi8ELb1ELb0ELb1ELb1ELb1EfN3c107complexIfEEEEv12SSMParamsBwd --------------------------
	.section	.text._Z25selective_scan_bwd_kernelI32Selective_Scan_bwd_kernel_traitsILi32ELi8ELb1ELb0ELb1ELb1ELb1EfN3c107complexIfEEEEv12SSMParamsBwd,"ax",@progbits
	.align	128
        .global         _Z25selective_scan_bwd_kernelI32Selective_Scan_bwd_kernel_traitsILi32ELi8ELb1ELb0ELb1ELb1ELb1EfN3c107complexIfEEEEv12SSMParamsBwd
        .type           _Z25selective_scan_bwd_kernelI32Selective_Scan_bwd_kernel_traitsILi32ELi8ELb1ELb0ELb1ELb1ELb1EfN3c107complexIfEEEEv12SSMParamsBwd,@function
        .size           _Z25selective_scan_bwd_kernelI32Selective_Scan_bwd_kernel_traitsILi32ELi8ELb1ELb0ELb1ELb1ELb1EfN3c107complexIfEEEEv12SSMParamsBwd,(.L_x_19020 - _Z25selective_scan_bwd_kernelI32Selective_Scan_bwd_kernel_traitsILi32ELi8ELb1ELb0ELb1ELb1ELb1EfN3c107complexIfEEEEv12SSMParamsBwd)
        .other          _Z25selective_scan_bwd_kernelI32Selective_Scan_bwd_kernel_traitsILi32ELi8ELb1ELb0ELb1ELb1ELb1EfN3c107complexIfEEEEv12SSMParamsBwd,@"STO_CUDA_ENTRY STV_DEFAULT"
_Z25selective_scan_bwd_kernelI32Selective_Scan_bwd_kernel_traitsILi32ELi8ELb1ELb0ELb1ELb1ELb1EfN3c107complexIfEEEEv12SSMParamsBwd:
.text._Z25selective_scan_bwd_kernelI32Selective_Scan_bwd_kernel_traitsILi32ELi8ELb1ELb0ELb1ELb1ELb1EfN3c107complexIfEEEEv12SSMParamsBwd:
        /* <DEDUP_REMOVED lines=138> */
.L_x_16914:
[----:B------:R-:W-:Y:S01]  /*08a0*/  BAR.SYNC.DEFER_BLOCKING 0x0 ;  /* 0x0000000000007b1d */ /* 0x000fe20000010000 */
[----:B------:R-:W-:Y:S02]  /*08b0*/  LOP3.LUT R91, R92, 0x1f, R101, 0xf8, !PT ;  /* 0x0000001f5c5b7812 */ /* 0x000fe400078ef865 */
[----:B-1----:R-:W-:Y:S02]  /*08c0*/  MOV R2, R98 ;  /* 0x0000006200027202 */ /* 0x002fe40000000f00 */
[----:B------:R-:W-:-:S03]  /*08d0*/  MOV R3, R97 ;  /* 0x0000006100037202 */ /* 0x000fc60000000f00 */
[----:B------:R-:W0:Y:S01]  /*08e0*/  S2UR UR6, SR_CgaCtaId ;  /* 0x00000000000679c3 */ /* 0x000e220000008800 */
[----:B------:R-:W-:Y:S01]  /*08f0*/  IMAD.WIDE R2, R91, 0x10, R2 ;  /* 0x000000105b027825 */ /* 0x000fe200078e0202 */
[----:B------:R-:W-:-:S06]  /*0900*/  UMOV UR5, 0x400 ;  /* 0x0000040000057882 */ /* 0x000fcc0000000000 */
[----:B------:R-:W1:Y:S08]  /*0910*/  LDC R84, c[0x0][0x224] ;  /* 0x00008900ff547b82 */ /* 0x000e700000000800 */
[----:B------:R-:W2:Y:S01]  /*0920*/  LDC.64 R40, c[0x0][0x2a0] ;  /* 0x0000a800ff287b82 */ /* 0x000ea20000000a00 */
[----:B------:R-:W3:Y:S04]  /*0930*/  LDG.E.128 R8, desc[UR12][R2.64] ;  /* 0x0000000c02087981 */ /* 0x000ee8000c1e1d00 */
[----:B------:R-:W4:Y:S01]  /*0940*/  LDG.E.128 R20, desc[UR12][R2.64+0x200] ;  /* 0x0002000c02147981 */ /* 0x000f22000c1e1d00 */
[----:B------:R-:W-:Y:S01]  /*0950*/  IMAD.WIDE R4, R91, 0x10, R54 ;  /* 0x000000105b047825 */ /* 0x000fe200078e0236 */
[----:B0-----:R-:W-:-:S06]  /*0960*/  ULEA UR5, UR6, UR5, 0x18 ;  /* 0x0000000506057291 */ /* 0x001fcc000f8ec03f */
[C---:B------:R-:W-:Y:S02]  /*0970*/  LEA R90, R99.reuse, UR5, 0x4 ;  /* 0x00000005635a7c11 */ /* 0x040fe4000f8e20ff */
[----:B------:R-:W-:-:S03]  /*0980*/  LEA R89, R99, UR5, 0x5 ;  /* 0x0000000563597c11 */ /* 0x000fc6000f8e28ff */
        /* <DEDUP_REMOVED lines=8> */
[----:B------:R-:W-:-:S02]  /*0a10*/  MOV R2, R96 ;  /* 0x0000006000027202 */ /* 0x000fc40000000f00 */
[----:B------:R-:W-:-:S03]  /*0a20*/  MOV R3, R95 ;  /* 0x0000005f00037202 */ /* 0x000fc60000000f00 */
[----:B------:R-:W-:Y:S01]  /*0a30*/  IMAD.WIDE R2, R91, 0x10, R2 ;  /* 0x000000105b027825 */ /* 0x000fe200078e0202 */
[----:B---3--:R-:W-:Y:S04]  /*0a40*/  STS.128 [R90], R24 ;  /* 0x000000185a007388 */ /* 0x008fe80000000c00 */
[----:B----4-:R-:W-:Y:S01]  /*0a50*/  STS.128 [R90+0x200], R28 ;  /* 0x0002001c5a007388 */ /* 0x010fe20000000c00 */
[----:B------:R-:W-:-:S03]  /*0a60*/  NOP ;  /* 0x0000000000007918 */ /* 0x000fc60000000000 */
[----:B------:R-:W0:Y:S04]  /*0a70*/  LDS.128 R8, [R89+0x10] ;  /* 0x0000100059087984 */ /* 0x000e280000000c00 */
[----:B------:R-:W3:Y:S01]  /*0a80*/  LDS.128 R20, [R89] ;  /* 0x0000000059147984 */ /* 0x000ee20000000c00 */
[----:B------:R-:W-:Y:S06]  /*0a90*/  BAR.SYNC.DEFER_BLOCKING 0x0 ;  /* 0x0000000000007b1d */ /* 0x000fec0000010000 */
[----:B------:R-:W4:Y:S04]  /*0aa0*/  LDG.E.128 R32, desc[UR12][R2.64] ;  /* 0x0000000c02207981 */ /* 0x000f28000c1e1d00 */
[----:B------:R3:W4:Y:S01]  /*0ab0*/  LDG.E.128 R36, desc[UR12][R2.64+0x200] ;  /* 0x0002000c02247981 */ /* 0x000722000c1e1d00 */
[----:B-1----:R-:W-:Y:S01]  /*0ac0*/  IADD3 R84, R84, -UR4, RZ ;  /* 0x8000000454547c10 */ /* 0x002fe2000fffe0ff */
[----:B--2---:R-:W-:Y:S01]  /*0ad0*/  IMAD R0, R40, UR15, RZ ;  /* 0x0000000f28007c24 */ /* 0x004fe2000f8e02ff */
[----:B------:R-:W-:Y:S01]  /*0ae0*/  BSSY B0, `(.L_x_16849) ;  /* 0x0000037000007945 */ /* 0x000fe20003800000 */
[--C-:B0----5:R-:W-:Y:S01]  /*0af0*/  FADD.FTZ R87, R8, R102.reuse ;  /* 0x0000006608577221 */ /* 0x121fe20000010000 */
[--C-:B------:R-:W-:Y:S01]  /*0b00*/  FADD.FTZ R88, R9, R102.reuse ;  /* 0x0000006609587221 */ /* 0x100fe20000010000 */
[--C-:B------:R-:W-:Y:S01]  /*0b10*/  FADD.FTZ R85, R10, R102.reuse ;  /* 0x000000660a557221 */ /* 0x100fe20000010000 */
[--C-:B------:R-:W-:Y:S01]  /*0b20*/  FADD.FTZ R86, R11, R102.reuse ;  /* 0x000000660b567221 */ /* 0x100fe20000010000 */
[--C-:B---3--:R-:W-:Y:S01]  /*0b30*/  FADD.FTZ R83, R20, R102.reuse ;  /* 0x0000006614537221 */ /* 0x108fe20000010000 */
[--C-:B------:R-:W-:Y:S01]  /*0b40*/  FADD.FTZ R82, R21, R102.reuse ;  /* 0x0000006615527221 */ /* 0x100fe20000010000 */
[----:B------:R-:W0:Y:S01]  /*0b50*/  LDC.64 R2, c[0x0][0x318] ;  /* 0x0000c600ff027b82 */ /* 0x000e220000000a00 */
[--C-:B------:R-:W-:Y:S01]  /*0b60*/  FADD.FTZ R81, R22, R102.reuse ;  /* 0x0000006616517221 */ /* 0x100fe20000010000 */
[----:B------:R-:W-:Y:S01]  /*0b70*/  LEA R52, R84, 0xffffff00, 0x8 ;  /* 0xffffff0054347811 */ /* 0x000fe200078e40ff */
[----:B------:R-:W-:Y:S01]  /*0b80*/  FADD.FTZ R80, R23, R102 ;  /* 0x0000006617507221 */ /* 0x000fe20000010000 */
[----:B------:R-:W-:Y:S01]  /*0b90*/  FSETP.GTU.FTZ.AND P6, PT, R83, 20, PT ;  /* 0x41a000005300780b */ /* 0x000fe20003fdc000 */
[----:B------:R-:W-:Y:S01]  /*0ba0*/  IMAD R9, R41, UR14, R0 ;  /* 0x0000000e29097c24 */ /* 0x000fe2000f8e0200 */
[----:B------:R-:W-:-:S02]  /*0bb0*/  SHF.R.S32.HI R53, RZ, 0x1f, R52 ;  /* 0x0000001fff357819 */ /* 0x000fc40000011434 */
[----:B------:R-:W-:Y:S02]  /*0bc0*/  FSETP.GTU.FTZ.AND P2, PT, R87, 20, PT ;  /* 0x41a000005700780b */ /* 0x000fe40003f5c000 */
[----:B------:R-:W-:Y:S02]  /*0bd0*/  FSETP.GTU.FTZ.AND P3, PT, R88, 20, PT ;  /* 0x41a000005800780b */ /* 0x000fe40003f7c000 */
[----:B------:R-:W-:Y:S02]  /*0be0*/  FSETP.GTU.FTZ.AND P4, PT, R85, 20, PT ;  /* 0x41a000005500780b */ /* 0x000fe40003f9c000 */
[----:B------:R-:W-:Y:S02]  /*0bf0*/  FSETP.GTU.FTZ.AND P5, PT, R86, 20, PT ;  /* 0x41a000005600780b */ /* 0x000fe40003fbc000 */
[----:B------:R-:W-:Y:S02]  /*0c00*/  FSETP.GTU.FTZ.AND P1, PT, R82, 20, PT ;  /* 0x41a000005200780b */ /* 0x000fe40003f3c000 */
[----:B------:R-:W-:Y:S01]  /*0c10*/  FSETP.GTU.FTZ.AND P0, PT, R81, 20, PT ;  /* 0x41a000005100780b */ /* 0x000fe20003f1c000 */
[----:B----4-:R1:W-:Y:S04]  /*0c20*/  STS.128 [R90], R32 ;  /* 0x000000205a007388 */ /* 0x0103e80000000c00 */
[----:B------:R1:W-:Y:S01]  /*0c30*/  STS.128 [R90+0x200], R36 ;  /* 0x000200245a007388 */ /* 0x0003e20000000c00 */
[----:B------:R-:W-:Y:S01]  /*0c40*/  NOP ;  /* 0x0000000000007918 */ /* 0x000fe20000000000 */
[----:B0-----:R-:W-:Y:S06]  /*0c50*/  @P6 BRA `(.L_x_16850) ;  /* 0x00000000007c6947 */ /* 0x001fec0003800000 */
        /* <DEDUP_REMOVED lines=31> */
.L_x_16850:
[----:B------:R-:W-:Y:S05]  /*0e50*/  BSYNC B0 ;  /* 0x0000000000007941 */ /* 0x000fea0003800000 */
.L_x_16849:
        /* <DEDUP_REMOVED lines=36> */
.L_x_16852:
[----:B------:R-:W-:Y:S05]  /*10a0*/  BSYNC B0 ;  /* 0x0000000000007941 */ /* 0x000fea0003800000 */
.L_x_16851:
        /* <DEDUP_REMOVED lines=33> */
.L_x_16854:
[----:B------:R-:W-:Y:S05]  /*12c0*/  BSYNC B0 ;  /* 0x0000000000007941 */ /* 0x000fea0003800000 */
.L_x_16853:
        /* <DEDUP_REMOVED lines=33> */
.L_x_16856:
[----:B------:R-:W-:Y:S05]  /*14e0*/  BSYNC B0 ;  /* 0x0000000000007941 */ /* 0x000fea0003800000 */
.L_x_16855:
        /* <DEDUP_REMOVED lines=33> */
.L_x_16858:
[----:B------:R-:W-:Y:S05]  /*1700*/  BSYNC B0 ;  /* 0x0000000000007941 */ /* 0x000fea0003800000 */
.L_x_16857:
        /* <DEDUP_REMOVED lines=33> */
.L_x_16860:
[----:B------:R-:W-:Y:S05]  /*1920*/  BSYNC B0 ;  /* 0x0000000000007941 */ /* 0x000fea0003800000 */
.L_x_16859:
        /* <DEDUP_REMOVED lines=33> */
.L_x_16862:
[----:B------:R-:W-:Y:S05]  /*1b40*/  BSYNC B0 ;  /* 0x0000000000007941 */ /* 0x000fea0003800000 */
.L_x_16861:
        /* <DEDUP_REMOVED lines=33> */
.L_x_16864:
[----:B------:R-:W-:Y:S05]  /*1d60*/  BSYNC B0 ;  /* 0x0000000000007941 */ /* 0x000fea0003800000 */
.L_x_16863:
[----:B------:R-:W-:Y:S01]  /*1d70*/  ULDC.64 UR6, c[0x0][0x2a8] ;  /* 0x0000aa0000067ab9 */ /* 0x000fe20000000a00 */
[----:B------:R-:W-:Y:S01]  /*1d80*/  MOV R5, R9 ;  /* 0x0000000900057202 */ /* 0x000fe20000000f00 */
[----:B------:R-:W-:Y:S01]  /*1d90*/  IMAD R0, R106, UR6, RZ ;  /* 0x000000066a007c24 */ /* 0x000fe2000f8e02ff */
[----:B------:R-:W-:Y:S01]  /*1da0*/  LDS.128 R8, [R89+0x10] ;  /* 0x0000100059087984 */ /* 0x000fe20000000c00 */
[----:B------:R-:W0:Y:S01]  /*1db0*/  LDC.64 R22, c[0x0][0x2b0] ;  /* 0x0000ac00ff167b82 */ /* 0x000e220000000a00 */
[----:B------:R-:W-:-:S04]  /*1dc0*/  IMAD.WIDE.U32 R4, R109, UR6, R4 ;  /* 0x000000066d047c25 */ /* 0x000fc8000f8e0004 */
[----:B------:R-:W-:Y:S01]  /*1dd0*/  IMAD R7, R109, UR7, R0 ;  /* 0x000000076d077c24 */ /* 0x000fe2000f8e0200 */
[----:B------:R-:W-:Y:S02]  /*1de0*/  LEA R2, P0, R4, R2, 0x2 ;  /* 0x0000000204027211 */ /* 0x000fe400078010ff */
[----:B------:R-:W2:Y:S01]  /*1df0*/  LDC.64 R28, c[0x0][0x308] ;  /* 0x0000c200ff1c7b82 */ /* 0x000ea20000000a00 */
[----:B------:R-:W-:Y:S01]  /*1e00*/  ULDC.64 UR6, c[0x0][0x2b8] ;  /* 0x0000ae0000067ab9 */ /* 0x000fe20000000a00 */
[----:B------:R-:W-:-:S04]  /*1e10*/  IADD3 R0, R5, R7, RZ ;  /* 0x0000000705007210 */ /* 0x000fc80007ffe0ff */
[----:B------:R-:W-:Y:S02]  /*1e20*/  LEA.HI.X R3, R4, R3, R0, 0x2, P0 ;  /* 0x0000000304037211 */ /* 0x000fe400000f1400 */
[----:B------:R-:W3:Y:S01]  /*1e30*/  LDC.64 R66, c[0x0][0x398] ;  /* 0x0000e600ff427b82 */ /* 0x000ee20000000a00 */
[----:B------:R-:W-:Y:S01]  /*1e40*/  LDS.128 R4, [R89] ;  /* 0x0000000059047984 */ /* 0x000fe20000000c00 */
[----:B------:R-:W-:-:S06]  /*1e50*/  IMAD.WIDE R2, R91, 0x10, R2 ;  /* 0x000000105b027825 */ /* 0x000fcc00078e0202 */
[----:B------:R-:W-:Y:S08]  /*1e60*/  BAR.SYNC.DEFER_BLOCKING 0x0 ;  /* 0x0000000000007b1d */ /* 0x000ff00000010000 */
[----:B------:R-:W4:Y:S01]  /*1e70*/  LDC.64 R72, c[0x0][0x3e8] ;  /* 0x0000fa00ff487b82 */ /* 0x000f220000000a00 */
[----:B------:R-:W5:Y:S04]  /*1e80*/  LDG.E.128 R24, desc[UR12][R2.64] ;  /* 0x0000000c02187981 */ /* 0x000f68000c1e1d00 */
[----:B-1----:R1:W3:Y:S01]  /*1e90*/  LDG.E.128 R36, desc[UR12][R2.64+0x200] ;  /* 0x0002000c02247981 */ /* 0x0022e2000c1e1d00 */
[----:B0-----:R-:W-:-:S02]  /*1ea0*/  IMAD R0, R22, UR15, RZ ;  /* 0x0000000f16007c24 */ /* 0x001fc4000f8e02ff */
[----:B------:R-:W-:-:S04]  /*1eb0*/  IMAD.WIDE.U32 R20, R22, UR14, R52 ;  /* 0x0000000e16147c25 */ /* 0x000fc8000f8e0034 */
[----:B------:R-:W-:Y:S02]  /*1ec0*/  IMAD R23, R23, UR14, R0 ;  /* 0x0000000e17177c24 */ /* 0x000fe4000f8e0200 */
[----:B------:R-:W-:-:S03]  /*1ed0*/  IMAD R0, R106, UR6, RZ ;  /* 0x000000066a007c24 */ /* 0x000fc6000f8e02ff */
[----:B------:R-:W-:Y:S01]  /*1ee0*/  IADD3 R21, R21, R23, RZ ;  /* 0x0000001715157210 */ /* 0x000fe20007ffe0ff */
[C---:B-1----:R-:W-:Y:S02]  /*1ef0*/  IMAD R3, R109.reuse, UR7, R0 ;  /* 0x000000076d037c24 */ /* 0x042fe4000f8e0200 */
[----:B------:R-:W-:Y:S01]  /*1f00*/  IMAD.WIDE.U32 R20, R109, UR6, R20 ;  /* 0x000000066d147c25 */ /* 0x000fe2000f8e0014 */
[----:B------:R-:W-:Y:S02]  /*1f10*/  ULDC.64 UR6, c[0x0][0x3a0] ;  /* 0x0000e80000067ab9 */ /* 0x000fe40000000a00 */
[----:B--2---:R-:W-:Y:S02]  /*1f20*/  LEA R2, P0, R20, R28, 0x2 ;  /* 0x0000001c14027211 */ /* 0x004fe400078010ff */
[----:B------:R-:W-:-:S04]  /*1f30*/  IADD3 R0, R21, R3, RZ ;  /* 0x0000000315007210 */ /* 0x000fc80007ffe0ff */
[----:B------:R-:W-:-:S03]  /*1f40*/  LEA.HI.X R3, R20, R29, R0, 0x2, P0 ;  /* 0x0000001d14037211 */ /* 0x000fc600000f1400 */
[----:B------:R-:W-:Y:S01]  /*1f50*/  IMAD.WIDE R2, R91, 0x10, R2 ;  /* 0x000000105b027825 */ /* 0x000fe200078e0202 */
[----:B-----5:R-:W-:Y:S04]  /*1f60*/  STS.128 [R90], R24 ;  /* 0x000000185a007388 */ /* 0x020fe80000000c00 */
[----:B---3--:R-:W-:Y:S01]  /*1f70*/  STS.128 [R90+0x200], R36 ;  /* 0x000200245a007388 */ /* 0x008fe20000000c00 */
        /* <DEDUP_REMOVED lines=11> */
[----:B------:R-:W-:Y:S01]  /*2030*/  MUFU.EX2 R24, R21 ;  /* 0x0000001500187308 */ /* 0x000fe20000000800 */
[----:B---3--:R-:W-:Y:S01]  /*2040*/  FMUL.FTZ R3, R29, -1.4426950216293334961 ;  /* 0xbfb8aa3b1d037820 */ /* 0x008fe20000410000 */
[----:B------:R-:W-:Y:S01]  /*2050*/  FMUL.FTZ R38, R31, -1.4426950216293334961 ;  /* 0xbfb8aa3b1f267820 */ /* 0x000fe20000410000 */
[----:B------:R-:W-:-:S05]  /*2060*/  FMUL.FTZ R36, R30, -1.4426950216293334961 ;  /* 0xbfb8aa3b1e247820 */ /* 0x000fca0000410000 */
[----:B------:R-:W0:Y:S08]  /*2070*/  MUFU.EX2 R20, R20 ;  /* 0x0000001400147308 */ /* 0x000e300000000800 */
[----:B------:R-:W-:Y:S08]  /*2080*/  MUFU.EX2 R25, R22 ;  /* 0x0000001600197308 */ /* 0x000ff00000000800 */
[----:B------:R-:W-:Y:S01]  /*2090*/  MUFU.EX2 R26, R23 ;  /* 0x00000017001a7308 */ /* 0x000fe20000000800 */
[----:B0-----:R-:W-:-:S07]  /*20a0*/  FADD.FTZ R2, R20, 1 ;  /* 0x3f80000014027421 */ /* 0x001fce0000010000 */
[----:B------:R0:W1:Y:S08]  /*20b0*/  MUFU.EX2 R27, R3 ;  /* 0x00000003001b7308 */ /* 0x0000700000000800 */
[----:B------:R-:W3:Y:S01]  /*20c0*/  MUFU.EX2 R0, R0 ;  /* 0x0000000000007308 */ /* 0x000ee20000000800 */
[----:B0-----:R-:W-:-:S07]  /*20d0*/  FADD.FTZ R3, R24, 1 ;  /* 0x3f80000018037421 */ /* 0x001fce0000010000 */
[----:B------:R0:W4:Y:S01]  /*20e0*/  MUFU.EX2 R64, R38 ;  /* 0x0000002600407308 */ /* 0x0001220000000800 */
[----:B-1----:R-:W-:-:S07]  /*20f0*/  FADD.FTZ R39, R27, 1 ;  /* 0x3f8000001b277421 */ /* 0x002fce0000010000 */
[----:B------:R1:W-:Y:S01]  /*2100*/  MUFU.EX2 R37, R36 ;  /* 0x0000002400257308 */ /* 0x0003e20000000800 */
[----:B0-----:R-:W-:Y:S01]  /*2110*/  FADD.FTZ R38, R26, 1 ;  /* 0x3f8000001a267421 */ /* 0x001fe20000010000 */
[----:B---3--:R-:W-:-:S06]  /*2120*/  FADD.FTZ R0, R0, 1 ;  /* 0x3f80000000007421 */ /* 0x008fcc0000010000 */
[----:B------:R-:W0:Y:S01]  /*2130*/  MUFU.RCP R48, R2 ;  /* 0x0000000200307308 */ /* 0x000e220000001000 */
[----:B-1----:R-:W-:Y:S01]  /*2140*/  FADD.FTZ R36, R25, 1 ;  /* 0x3f80000019247421 */ /* 0x002fe20000010000 */
[----:B----4-:R-:W-:-:S06]  /*2150*/  FADD.FTZ R64, R64, 1 ;  /* 0x3f80000040407421 */ /* 0x010fcc0000010000 */
[----:B------:R-:W-:Y:S08]  /*2160*/  MUFU.RCP R51, R3 ;  /* 0x0000000300337308 */ /* 0x000ff00000001000 */
[----:B------:R-:W1:Y:S08]  /*2170*/  MUFU.RCP R50, R36 ;  /* 0x0000002400327308 */ /* 0x000e700000001000 */
[----:B------:R0:W3:Y:S08]  /*2180*/  MUFU.RCP R49, R0 ;  /* 0x0000000000317308 */ /* 0x0000f00000001000 */
[----:B------:R-:W4:Y:S01]  /*2190*/  MUFU.RCP R62, R39 ;  /* 0x00000027003e7308 */ /* 0x000f220000001000 */
[----:B0-----:R-:W-:Y:S01]  /*21a0*/  FADD.FTZ R0, -R48, 1 ;  /* 0x3f80000030007421 */ /* 0x001fe20000010100 */
[----:B-1----:R-:W-:-:S03]  /*21b0*/  FADD.FTZ R36, -R50, 1 ;  /* 0x3f80000032247421 */ /* 0x002fc60000010100 */
[----:B------:R-:W-:-:S03]  /*21c0*/  FFMA.FTZ R2, R33, R0, 1 ;  /* 0x3f80000021027423 */ /* 0x000fc60000010000 */
[----:B------:R-:W-:Y:S01]  /*21d0*/  MUFU.RCP R64, R64 ;  /* 0x0000004000407308 */ /* 0x000fe20000001000 */
[----:B---3--:R-:W-:-:S04]  /*21e0*/  FADD.FTZ R3, -R49, 1 ;  /* 0x3f80000031037421 */ /* 0x008fc80000010100 */
[----:B------:R-:W-:-:S03]  /*21f0*/  FFMA.FTZ R3, R32, R3, 1 ;  /* 0x3f80000020037423 */ /* 0x000fc60000010003 */
[----:B------:R0:W-:Y:S02]  /*2200*/  MUFU.RCP R63, R38 ;  /* 0x00000026003f7308 */ /* 0x0001e40000001000 */
[----:B0-----:R-:W-:Y:S01]  /*2210*/  FFMA.FTZ R38, R35, R36, 1 ;  /* 0x3f80000023267423 */ /* 0x001fe20000010024 */
[----:B--2---:R0:W-:Y:S04]  /*2220*/  STS.128 [R90], R40 ;  /* 0x000000285a007388 */ /* 0x0041e80000000c00 */
[----:B-----5:R-:W-:Y:S01]  /*2230*/  STS.128 [R90+0x200], R44 ;  /* 0x0002002c5a007388 */ /* 0x020fe20000000c00 */
[----:B------:R-:W-:-:S03]  /*2240*/  NOP ;  /* 0x0000000000007918 */ /* 0x000fc60000000000 */
[----:B------:R-:W1:Y:S04]  /*2250*/  LDS.128 R20, [R89] ;  /* 0x0000000059147984 */ /* 0x000e680000000c00 */
[----:B------:R-:W2:Y:S01]  /*2260*/  LDS.128 R24, [R89+0x10] ;  /* 0x0000100059187984 */ /* 0x000ea20000000c00 */
[----:B0-----:R-:W-:Y:S01]  /*2270*/  FADD.FTZ R40, R37, 1 ;  /* 0x3f80000025287421 */ /* 0x001fe20000010000 */
[----:B------:R-:W-:-:S03]  /*2280*/  FADD.FTZ R37, -R51, 1 ;  /* 0x3f80000033257421 */ /* 0x000fc60000010100 */
[----:B------:R-:W0:Y:S01]  /*2290*/  MUFU.RCP R65, R40 ;  /* 0x0000002800417308 */ /* 0x000e220000001000 */
[----:B------:R-:W-:Y:S01]  /*22a0*/  FFMA.FTZ R39, R34, R37, 1 ;  /* 0x3f80000022277423 */ /* 0x000fe20000010025 */
        /* <DEDUP_REMOVED lines=20> */
[----:B--2---:R-:W-:Y:S01]  /*23f0*/  FMUL.FTZ R0, R8, R24 ;  /* 0x0000001808007220 */ /* 0x004fe20000410000 */
        /* <DEDUP_REMOVED lines=14> */
[----:B------:R-:W-:-:S04]  /*24e0*/  IMAD.WIDE.U32 R2, R66, UR14, R52 ;  /* 0x0000000e42027c25 */ /* 0x000fc8000f8e0034 */
[----:B------:R-:W-:Y:S01]  /*24f0*/  FMUL.FTZ R63, R28, R63 ;  /* 0x0000003f1c3f7220 */ /* 0x000fe20000410000 */
[----:B------:R-:W-:Y:S01]  /*2500*/  FMUL.FTZ R62, R29, R62 ;  /* 0x0000003e1d3e7220 */ /* 0x000fe20000410000 */
[----:B------:R-:W-:Y:S01]  /*2510*/  FMUL.FTZ R49, R32, R49 ;  /* 0x0000003120317220 */ /* 0x000fe20000410000 */
[----:B------:R-:W-:Y:S01]  /*2520*/  STS.128 [R89], R44 ;  /* 0x0000002c59007388 */ /* 0x000fe20000000c00 */
[----:B------:R-:W-:Y:S01]  /*2530*/  IMAD R67, R67, UR14, R0 ;  /* 0x0000000e43437c24 */ /* 0x000fe2000f8e0200 */
[----:B------:R-:W0:Y:S01]  /*2540*/  LDC R32, c[0x0][0x21c] ;  /* 0x00008700ff207b82 */ /* 0x000e220000000800 */
[----:B------:R-:W-:Y:S01]  /*2550*/  IMAD R0, R106, UR6, RZ ;  /* 0x000000066a007c24 */ /* 0x000fe2000f8e02ff */
        /* <DEDUP_REMOVED lines=9> */
[----:B------:R-:W-:-:S03]  /*25f0*/  ULDC.64 UR6, c[0x0][0x320] ;  /* 0x0000c80000067ab9 */ /* 0x000fc60000000a00 */
[----:B------:R-:W-:Y:S01]  /*2600*/  FMUL.FTZ R65, R30, R65 ;  /* 0x000000411e417220 */ /* 0x000fe20000410000 */
        /* <DEDUP_REMOVED lines=15> */
[----:B------:R-:W-:Y:S01]  /*2700*/  FFMA.FTZ R0, R12, R115, R105 ;  /* 0x000000730c007223 */ /* 0x000fe20000010069 */
[----:B-1----:R1:W-:Y:S04]  /*2710*/  STG.E.128 desc[UR12][R2.64], R36 ;  /* 0x0000002402007986 */ /* 0x0023e8000c101d0c */
[----:B--2---:R1:W-:Y:S05]  /*2720*/  STG.E.128 desc[UR12][R2.64+0x200], R40 ;  /* 0x0002002802007986 */ /* 0x0043ea000c101d0c */
        /* <DEDUP_REMOVED lines=30> */
.L_x_16865:
        /* <DEDUP_REMOVED lines=23> */
[----:B------:R-:W-:Y:S01]  /*2a80*/  IADD3 R118, R84, -0x1, RZ ;  /* 0xffffffff54767810 */ /* 0x000fe20007ffe0ff */
[----:B------:R-:W-:Y:S01]  /*2a90*/  HFMA2.MMA R119, -RZ, RZ, 0, 0 ;  /* 0x00000000ff777435 */ /* 0x000fe200000001ff */
[----:B------:R-:W-:Y:S01]  /*2aa0*/  MOV R23, RZ ;  /* 0x000000ff00177202 */ /* 0x000fe20000000f00 */
[----:B------:R-:W-:Y:S01]  /*2ab0*/  UMOV UR5, URZ ;  /* 0x0000003f00057c82 */ /* 0x000fe20008000000 */
[----:B------:R-:W-:Y:S01]  /*2ac0*/  LEA.HI R0, R118, R118, RZ, 0x1 ;  /* 0x0000007676007211 */ /* 0x000fe200078f08ff */
[----:B------:R-:W-:Y:S01]  /*2ad0*/  UMOV UR6, URZ ;  /* 0x0000003f00067c82 */ /* 0x000fe20008000000 */
[----:B------:R-:W-:Y:S01]  /*2ae0*/  ULDC UR30, c[0x0][0x21c] ;  /* 0x00008700001e7ab9 */ /* 0x000fe20000000800 */
[----:B------:R-:W1:Y:S01]  /*2af0*/  LDC.64 R74, c[0x0][0x368] ;  /* 0x0000da00ff4a7b82 */ /* 0x000e620000000a00 */
[----:B------:R-:W-:Y:S01]  /*2b00*/  LOP3.LUT R3, R0, 0xfffffe, RZ, 0xc0, !PT ;  /* 0x00fffffe00037812 */ /* 0x000fe200078ec0ff */
[----:B------:R-:W-:Y:S01]  /*2b10*/  ULDC UR11, c[0x0][0x218] ;  /* 0x00008600000b7ab9 */ /* 0x000fe20000000800 */
[----:B------:R-:W-:Y:S01]  /*2b20*/  ULDC.64 UR28, c[0x0][0x368] ;  /* 0x0000da00001c7ab9 */ /* 0x000fe20000000a00 */
[----:B------:R-:W-:Y:S01]  /*2b30*/  ULDC.64 UR26, c[0x0][0x380] ;  /* 0x0000e000001a7ab9 */ /* 0x000fe20000000a00 */
[----:B------:R-:W-:Y:S01]  /*2b40*/  IADD3 R118, R118, -R3, RZ ;  /* 0x8000000376767210 */ /* 0x000fe20007ffe0ff */
[----:B------:R-:W-:Y:S01]  /*2b50*/  ULDC.64 UR24, c[0x0][0x270] ;  /* 0x00009c0000187ab9 */ /* 0x000fe20000000a00 */
[----:B------:R-:W-:Y:S01]  /*2b60*/  ULDC.64 UR22, c[0x0][0x250] ;  /* 0x0000940000167ab9 */ /* 0x000fe20000000a00 */
[----:B------:R-:W2:Y:S01]  /*2b70*/  LDC.64 R72, c[0x0][0x370] ;  /* 0x0000dc00ff487b82 */ /* 0x000ea20000000a00 */
[----:B------:R-:W-:Y:S01]  /*2b80*/  ULDC.64 UR20, c[0x0][0x248] ;  /* 0x0000920000147ab9 */ /* 0x000fe20000000a00 */
[----:B------:R-:W-:Y:S01]  /*2b90*/  ULDC.64 UR18, c[0x0][0x238] ;  /* 0x00008e0000127ab9 */ /* 0x000fe20000000a00 */
[----:B------:R-:W-:-:S05]  /*2ba0*/  ULDC.64 UR16, c[0x0][0x230] ;  /* 0x00008c0000107ab9 */ /* 0x000fca0000000a00 */
[----:B------:R-:W3:Y:S08]  /*2bb0*/  LDC.64 R70, c[0x0][0x3d0] ;  /* 0x0000f400ff467b82 */ /* 0x000ef00000000a00 */
[----:B------:R-:W4:Y:S08]  /*2bc0*/  LDC.64 R68, c[0x0][0x380] ;  /* 0x0000e000ff447b82 */ /* 0x000f300000000a00 */
[----:B------:R-:W0:Y:S08]  /*2bd0*/  LDC.64 R66, c[0x0][0x2d8] ;  /* 0x0000b600ff427b82 */ /* 0x000e300000000a00 */
[----:B------:R-:W0:Y:S02]  /*2be0*/  LDC.64 R64, c[0x0][0x2d0] ;  /* 0x0000b400ff407b82 */ /* 0x000e240000000a00 */
.L_x_16913:
[----:B------:R-:W-:Y:S01]  /*2bf0*/  IMAD R0, R106, UR16, RZ ;  /* 0x000000106a007c24 */ /* 0x000fe2000f8e02ff */
[----:B------:R-:W-:Y:S01]  /*2c00*/  SHF.R.S32.HI R120, RZ, 0x1f, R119 ;  /* 0x0000001fff787819 */ /* 0x000fe20000011477 */
[----:B------:R-:W-:-:S04]  /*2c10*/  IMAD.WIDE.U32 R2, R109, UR16, RZ ;  /* 0x000000106d027c25 */ /* 0x000fc8000f8e00ff */
[----:B0-2---:R-:W-:Y:S02]  /*2c20*/  IMAD R5, R109, UR17, R0 ;  /* 0x000000116d057c24 */ /* 0x005fe4000f8e0200 */
        /* <DEDUP_REMOVED lines=21> */
[C---:B------:R-:W-:Y:S01]  /*2d80*/  LOP3.LUT R135, R101.reuse, 0x1f, RZ, 0xc0, !PT ;  /* 0x0000001f65877812 */ /* 0x040fe200078ec0ff */
[----:B------:R-:W-:Y:S01]  /*2d90*/  IMAD R46, R106, UR20, RZ ;  /* 0x000000146a2e7c24 */ /* 0x000fe2000f8e02ff */
[----:B------:R-:W-:Y:S01]  /*2da0*/  ISETP.NE.AND P2, PT, R101, RZ, PT ;  /* 0x000000ff6500720c */ /* 0x000fe20003f45270 */
[----:B-1----:R-:W1:Y:S01]  /*2db0*/  S2R R51, SR_CgaCtaId ;  /* 0x0000000000337919 */ /* 0x002e620000008800 */
[----:B------:R-:W-:Y:S01]  /*2dc0*/  ISETP.NE.AND P0, PT, R135, RZ, PT ;  /* 0x000000ff8700720c */ /* 0x000fe20003f05270 */
[----:B------:R-:W-:Y:S01]  /*2dd0*/  IMAD.WIDE.U32 R44, R109, UR20, RZ ;  /* 0x000000146d2c7c25 */ /* 0x000fe2000f8e00ff */
[----:B------:R-:W-:-:S02]  /*2de0*/  MOV R116, 0x400 ;  /* 0x0000040000747802 */ /* 0x000fc40000000f00 */
[----:B------:R-:W-:Y:S02]  /*2df0*/  CS2R R124, SRZ ;  /* 0x00000000007c7805 */ /* 0x000fe4000001ff00 */
[----:B------:R-:W-:Y:S01]  /*2e00*/  ISETP.LT.OR P1, PT, R84, 0x2, P0 ;  /* 0x000000025400780c */ /* 0x000fe20000721670 */
[----:B------:R-:W-:Y:S02]  /*2e10*/  IMAD R49, R109, UR21, R46 ;  /* 0x000000156d317c24 */ /* 0x000fe4000f8e022e */
[----:B0-----:R-:W-:-:S03]  /*2e20*/  IMAD R2, R120, UR22, RZ ;  /* 0x0000001678027c24 */ /* 0x001fc6000f8e02ff */
[----:B------:R-:W-:Y:S01]  /*2e30*/  IADD3 R45, R45, R49, RZ ;  /* 0x000000312d2d7210 */ /* 0x000fe20007ffe0ff */
[C---:B------:R-:W-:Y:S02]  /*2e40*/  IMAD R49, R119.reuse, UR23, R2 ;  /* 0x0000001777317c24 */ /* 0x040fe4000f8e0202 */
[----:B------:R-:W-:-:S04]  /*2e50*/  IMAD.WIDE.U32 R2, R119, UR22, R44 ;  /* 0x0000001677027c25 */ /* 0x000fc8000f8e002c */
[----:B------:R-:W0:Y:S01]  /*2e60*/  @!P1 LDC R50, c[0x0][0x21c] ;  /* 0x00008700ff329b82 */ /* 0x000e220000000800 */
[----:B------:R-:W-:Y:S02]  /*2e70*/  IADD3 R3, R3, R49, RZ ;  /* 0x0000003103037210 */ /* 0x000fe40007ffe0ff */
[----:B------:R-:W-:-:S04]  /*2e80*/  LEA R76, P3, R2, R66, 0x3 ;  /* 0x00000042024c7211 */ /* 0x000fc800078618ff */
[----:B------:R-:W-:Y:S02]  /*2e90*/  LEA.HI.X R77, R2, R67, R3, 0x3, P3 ;  /* 0x00000043024d7211 */ /* 0x000fe400018f1c03 */
[----:B------:R-:W-:Y:S02]  /*2ea0*/  @!P1 IADD3 R2, R84, -0x2, RZ ;  /* 0xfffffffe54029810 */ /* 0x000fe40007ffe0ff */
[----:B------:R-:W-:Y:S02]  /*2eb0*/  IADD3 R3, R101, 0x200, RZ ;  /* 0x0000020065037810 */ /* 0x000fe40007ffe0ff */
[----:B-1----:R-:W-:Y:S01]  /*2ec0*/  LEA R116, R51, R116, 0x18 ;  /* 0x0000007433747211 */ /* 0x002fe200078ec0ff */
[----:B------:R-:W5:Y:S01]  /*2ed0*/  LDG.E.64 R76, desc[UR12][R76.64] ;  /* 0x0000000c4c4c7981 */ /* 0x000f62000c1e1b00 */
[----:B------:R-:W-:Y:S01]  /*2ee0*/  @!P2 LEA R3, R118, R119, 0x8 ;  /* 0x000000777603a211 */ /* 0x000fe200078e40ff */
[----:B0-----:R-:W-:Y:S01]  /*2ef0*/  @!P1 IMAD R45, R2, R50, R119 ;  /* 0x00000032022d9224 */ /* 0x001fe200078e0277 */
[----:B------:R-:W-:Y:S01]  /*2f00*/  BSSY B0, `(.L_x_16867) ;  /* 0x00000a7000007945 */ /* 0x000fe20003800000 */
[----:B--2---:R-:W-:Y:S01]  /*2f10*/  FMUL.FTZ R0, R62, 1.4426950216293334961 ;  /* 0x3fb8aa3b3e007820 */ /* 0x004fe20000410000 */
[----:B------:R-:W-:-:S03]  /*2f20*/  FMUL.FTZ R47, R63, R83 ;  /* 0x000000533f2f7220 */ /* 0x000fc60000410000 */
[----:B------:R-:W-:Y:S01]  /*2f30*/  FMUL.FTZ R46, R0, R83 ;  /* 0x00000053002e7220 */ /* 0x000fe20000410000 */
[----:B------:R-:W-:-:S04]  /*2f40*/  FMUL.RZ R48, R47, 0.15915493667125701904 ;  /* 0x3e22f9832f307820 */ /* 0x000fc8000040c000 */
[----:B------:R-:W-:Y:S08]  /*2f50*/  MUFU.COS R47, R48 ;  /* 0x00000030002f7308 */ /* 0x000ff00000000000 */
[----:B------:R-:W0:Y:S01]  /*2f60*/  MUFU.EX2 R46, R46 ;  /* 0x0000002e002e7308 */ /* 0x000e220000000800 */
[----:B---3--:R1:W-:Y:S07]  /*2f70*/  STS.128 [R90], R4 ;  /* 0x000000045a007388 */ /* 0x0083ee0000000c00 */
[----:B------:R-:W2:Y:S01]  /*2f80*/  MUFU.SIN R123, R48 ;  /* 0x00000030007b7308 */ /* 0x000ea20000000400 */
[----:B----4-:R3:W-:Y:S04]  /*2f90*/  STS.128 [R90+0x200], R8 ;  /* 0x000200085a007388 */ /* 0x0107e80000000c00 */
[----:B------:R-:W-:Y:S01]  /*2fa0*/  STS.128 [R90+0x400], R36 ;  /* 0x000400245a007388 */ /* 0x000fe20000000c00 */
[----:B0-----:R-:W-:-:S03]  /*2fb0*/  FMUL.FTZ R122, R46, R47 ;  /* 0x0000002f2e7a7220 */ /* 0x001fc60000410000 */
[----:B------:R-:W-:Y:S01]  /*2fc0*/  STS.128 [R90+0x600], R40 ;  /* 0x000600285a007388 */ /* 0x000fe20000000c00 */
[-C--:B-1----:R-:W-:Y:S01]  /*2fd0*/  LEA R4, R99, R116.reuse, 0x6 ;  /* 0x0000007463047211 */ /* 0x082fe200078e30ff */
[----:B------:R-:W-:Y:S01]  /*2fe0*/  NOP ;  /* 0x0000000000007918 */ /* 0x000fe20000000000 */
[----:B--2---:R-:W-:Y:S01]  /*2ff0*/  FMUL.FTZ R123, R46, R123 ;  /* 0x0000007b2e7b7220 */ /* 0x004fe20000410000 */
[----:B------:R-:W-:Y:S01]  /*3000*/  LEA R5, R3, R116, 0x3 ;  /* 0x0000007403057211 */ /* 0x000fe200078e18ff */
[----:B------:R-:W-:Y:S01]  /*3010*/  @!P1 IMAD.WIDE R2, R45, 0x10, R60 ;  /* 0x000000102d029825 */ /* 0x000fe200078e023c */
[----:B------:R-:W0:Y:S04]  /*3020*/  LDS.128 R48, [R4] ;  /* 0x0000000004307984 */ /* 0x000e280000000c00 */
[----:B------:R-:W1:Y:S04]  /*3030*/  LDS.128 R40, [R4+0x10] ;  /* 0x0000100004287984 */ /* 0x000e680000000c00 */
[----:B------:R-:W2:Y:S04]  /*3040*/  LDS.128 R44, [R4+0x20] ;  /* 0x00002000042c7984 */ /* 0x000ea80000000c00 */
[----:B------:R-:W4:Y:S04]  /*3050*/  LDS.128 R36, [R4+0x30] ;  /* 0x0000300004247984 */ /* 0x000f280000000c00 */
[----:B------:R0:W-:Y:S01]  /*3060*/  STS.64 [R5+0x14d0], R122 ;  /* 0x0014d07a05007388 */ /* 0x0001e20000000a00 */
[----:B------:R-:W-:Y:S01]  /*3070*/  BAR.SYNC.DEFER_BLOCKING 0x0 ;  /* 0x0000000000007b1d */ /* 0x000fe20000010000 */
[----:B------:R-:W-:-:S04]  /*3080*/  FMUL.FTZ R6, R63, R82 ;  /* 0x000000523f067220 */ /* 0x000fc80000410000 */
[----:B---3--:R-:W-:Y:S01]  /*3090*/  FMUL.RZ R8, R6, 0.15915493667125701904 ;  /* 0x3e22f98306087820 */ /* 0x008fe2000040c000 */
[----:B------:R-:W-:Y:S01]  /*30a0*/  FMUL.FTZ R6, R0, R82 ;  /* 0x0000005200067220 */ /* 0x000fe20000410000 */
[----:B------:R-:W-:Y:S02]  /*30b0*/  FMUL.FTZ R7, R63, R81 ;  /* 0x000000513f077220 */ /* 0x000fe40000410000 */
[----:B------:R-:W-:Y:S02]  /*30c0*/  MUFU.SIN R127, R8 ;  /* 0x00000008007f7308 */ /* 0x000fe40000000400 */
[----:B------:R-:W-:-:S06]  /*30d0*/  FMUL.RZ R9, R7, 0.15915493667125701904 ;  /* 0x3e22f98307097820 */ /* 0x000fcc000040c000 */
[----:B------:R-:W3:Y:S01]  /*30e0*/  MUFU.EX2 R6, R6 ;  /* 0x0000000600067308 */ /* 0x000ee20000000800 */
[----:B------:R0:W5:Y:S07]  /*30f0*/  @!P1 LDG.E.64 R124, desc[UR12][R2.64+0x8] ;  /* 0x0000080c027c9981 */ /* 0x00016e000c1e1b00 */
[----:B------:R1:W2:Y:S01]  /*3100*/  MUFU.COS R129, R8 ;  /* 0x0000000800817308 */ /* 0x0002a20000000000 */
[----:B0-----:R-:W-:Y:S01]  /*3110*/  FMUL.FTZ R3, R63, R80 ;  /* 0x000000503f037220 */ /* 0x001fe20000410000 */
[----:B------:R-:W-:-:S06]  /*3120*/  FMUL.FTZ R2, R0, R81 ;  /* 0x0000005100027220 */ /* 0x000fcc0000410000 */
[----:B------:R-:W-:Y:S01]  /*3130*/  MUFU.SIN R5, R9 ;  /* 0x0000000900057308 */ /* 0x000fe20000000400 */
[----:B-1----:R-:W-:Y:S01]  /*3140*/  FMUL.FTZ R8, R63, R87 ;  /* 0x000000573f087220 */ /* 0x002fe20000410000 */
[----:B------:R-:W-:Y:S01]  /*3150*/  FMUL.RZ R11, R3, 0.15915493667125701904 ;  /* 0x3e22f983030b7820 */ /* 0x000fe2000040c000 */
[----:B------:R-:W-:-:S05]  /*3160*/  FMUL.FTZ R3, R0, R80 ;  /* 0x0000005000037220 */ /* 0x000fca0000410000 */
[----:B------:R0:W-:Y:S01]  /*3170*/  MUFU.COS R7, R9 ;  /* 0x0000000900077308 */ /* 0x0001e20000000000 */
[----:B------:R-:W-:Y:S01]  /*3180*/  FMUL.RZ R78, R8, 0.15915493667125701904 ;  /* 0x3e22f983084e7820 */ /* 0x000fe2000040c000 */
[C---:B------:R-:W-:Y:S01]  /*3190*/  FMUL.FTZ R8, R0.reuse, R87 ;  /* 0x0000005700087220 */ /* 0x040fe20000410000 */
[----:B------:R-:W-:Y:S01]  /*31a0*/  FMUL.FTZ R79, R0, R86 ;  /* 0x00000056004f7220 */ /* 0x000fe20000410000 */
[----:B0-----:R-:W-:-:S04]  /*31b0*/  FMUL.FTZ R9, R63, R88 ;  /* 0x000000583f097220 */ /* 0x001fc80000410000 */
[----:B------:R-:W0:Y:S01]  /*31c0*/  MUFU.EX2 R2, R2 ;  /* 0x0000000200027308 */ /* 0x000e220000000800 */
[----:B------:R-:W-:Y:S01]  /*31d0*/  FMUL.RZ R126, R9, 0.15915493667125701904 ;  /* 0x3e22f983097e7820 */ /* 0x000fe2000040c000 */
[----:B------:R-:W-:-:S06]  /*31e0*/  FMUL.FTZ R9, R0, R88 ;  /* 0x0000005800097220 */ /* 0x000fcc0000410000 */
[----:B------:R-:W-:Y:S01]  /*31f0*/  MUFU.SIN R4, R11 ;  /* 0x0000000b00047308 */ /* 0x000fe20000000400 */
[----:B---3--:R-:W-:-:S07]  /*3200*/  FMUL.FTZ R127, R6, R127 ;  /* 0x0000007f067f7220 */ /* 0x008fce0000410000 */
[----:B------:R1:W-:Y:S01]  /*3210*/  MUFU.COS R130, R11 ;  /* 0x0000000b00827308 */ /* 0x0003e20000000000 */
[----:B--2---:R-:W-:Y:S01]  /*3220*/  FMUL.FTZ R129, R6, R129 ;  /* 0x0000008106817220 */ /* 0x004fe20000410000 */
[----:B------:R-:W-:-:S06]  /*3230*/  FMUL.FTZ R6, RZ, R127 ;  /* 0x0000007fff067220 */ /* 0x000fcc0000410000 */
[----:B------:R-:W2:Y:S01]  /*3240*/  MUFU.EX2 R3, R3 ;  /* 0x0000000300037308 */ /* 0x000ea20000000800 */
[-C--:B-1----:R-:W-:Y:S01]  /*3250*/  FMUL.FTZ R11, R0, R85.reuse ;  /* 0x00000055000b7220 */ /* 0x082fe20000410000 */
[----:B------:R-:W-:-:S04]  /*3260*/  FMUL.FTZ R0, R63, R85 ;  /* 0x000000553f007220 */ /* 0x000fc80000410000 */
[----:B------:R-:W-:Y:S01]  /*3270*/  FMUL.RZ R131, R0, 0.15915493667125701904 ;  /* 0x3e22f98300837820 */ /* 0x000fe2000040c000 */
[----:B------:R-:W-:Y:S01]  /*3280*/  FMUL.FTZ R0, R63, R86 ;  /* 0x000000563f007220 */ /* 0x000fe20000410000 */
[----:B------:R1:W-:Y:S03]  /*3290*/  MUFU.EX2 R133, R8 ;  /* 0x0000000800857308 */ /* 0x0003e60000000800 */
[----:B------:R-:W-:Y:S01]  /*32a0*/  FMUL.RZ R137, R0, 0.15915493667125701904 ;  /* 0x3e22f98300897820 */ /* 0x000fe2000040c000 */
[----:B-1----:R-:W-:-:S04]  /*32b0*/  FMUL.FTZ R8, R12, R83 ;  /* 0x000000530c087220 */ /* 0x002fc80000410000 */
[----:B------:R-:W-:Y:S01]  /*32c0*/  MUFU.SIN R136, R126 ;  /* 0x0000007e00887308 */ /* 0x000fe20000000400 */
[-C--:B------:R-:W-:Y:S01]  /*32d0*/  FMUL.FTZ R0, R127, R8.reuse ;  /* 0x000000087f007220 */ /* 0x080fe20000410000 */
[----:B------:R-:W-:Y:S01]  /*32e0*/  FFMA.FTZ R6, R129, R8, -R6 ;  /* 0x0000000881067223 */ /* 0x000fe20000010806 */
[----:B0-----:R-:W-:-:S05]  /*32f0*/  FMUL.FTZ R128, R2, R5 ;  /* 0x0000000502807220 */ /* 0x001fca0000410000 */
[----:B------:R0:W-:Y:S01]  /*3300*/  MUFU.COS R134, R126 ;  /* 0x0000007e00867308 */ /* 0x0001e20000000000 */
[----:B------:R-:W-:Y:S01]  /*3310*/  FFMA.FTZ R0, RZ, R129, R0 ;  /* 0x00000081ff007223 */ /* 0x000fe20000010000 */
[----:B------:R-:W-:Y:S01]  /*3320*/  FFMA.FTZ R5, R13, R82, R6 ;  /* 0x000000520d057223 */ /* 0x000fe20000010006 */
[----:B--2---:R-:W-:-:S05]  /*3330*/  FMUL.FTZ R130, R3, R130 ;  /* 0x0000008203827220 */ /* 0x004fca0000410000 */
[----:B------:R-:W1:Y:S01]  /*3340*/  MUFU.EX2 R9, R9 ;  /* 0x0000000900097308 */ /* 0x000e620000000800 */
[----:B0-----:R-:W-:Y:S01]  /*3350*/  FMUL.FTZ R126, R2, R7 ;  /* 0x00000007027e7220 */ /* 0x001fe20000410000 */
[----:B------:R-:W-:-:S06]  /*3360*/  FMUL.FTZ R7, R128, R5 ;  /* 0x0000000580077220 */ /* 0x000fcc0000410000 */
[----:B------:R-:W-:Y:S08]  /*3370*/  MUFU.SIN R10, R78 ;  /* 0x0000004e000a7308 */ /* 0x000ff00000000400 */
[----:B------:R-:W-:Y:S08]  /*3380*/  MUFU.COS R132, R78 ;  /* 0x0000004e00847308 */ /* 0x000ff00000000000 */
[----:B------:R-:W-:Y:S08]  /*3390*/  MUFU.EX2 R79, R79 ;  /* 0x0000004f004f7308 */ /* 0x000ff00000000800 */
[----:B------:R-:W-:Y:S08]  /*33a0*/  MUFU.SIN R138, R131 ;  /* 0x00000083008a7308 */ /* 0x000ff00000000400 */
[----:B------:R0:W-:Y:S08]  /*33b0*/  MUFU.COS R78, R131 ;  /* 0x00000083004e7308 */ /* 0x0001f00000000000 */
[----:B------:R-:W2:Y:S01]  /*33c0*/  MUFU.COS R2, R137 ;  /* 0x0000008900027308 */ /* 0x000ea20000000000 */
[----:B0-----:R-:W-:Y:S01]  /*33d0*/  FMUL.FTZ R131, R3, R4 ;  /* 0x0000000403837220 */ /* 0x001fe20000410000 */
[----:B------:R-:W-:-:S04]  /*33e0*/  FADD.FTZ R3, RZ, R0 ;  /* 0x00000000ff037221 */ /* 0x000fc80000010000 */
[-C--:B------:R-:W-:Y:S01]  /*33f0*/  FMUL.FTZ R0, R128, R3.reuse ;  /* 0x0000000380007220 */ /* 0x080fe20000410000 */
[C---:B------:R-:W-:Y:S01]  /*3400*/  FFMA.FTZ R7, R126.reuse, R3, R7 ;  /* 0x000000037e077223 */ /* 0x040fe20000010007 */
[----:B------:R-:W0:Y:S02]  /*3410*/  MUFU.EX2 R11, R11 ;  /* 0x0000000b000b7308 */ /* 0x000e240000000800 */
[----:B------:R-:W-:Y:S01]  /*3420*/  FFMA.FTZ R5, R126, R5, -R0 ;  /* 0x000000057e057223 */ /* 0x000fe20000010800 */
[----:B------:R-:W-:Y:S01]  /*3430*/  FADD.FTZ R7, RZ, R7 ;  /* 0x00000007ff077221 */ /* 0x000fe20000010000 */
[C---:B-1----:R-:W-:Y:S01]  /*3440*/  FMUL.FTZ R134, R9.reuse, R134 ;  /* 0x0000008609867220 */ /* 0x042fe20000410000 */
[----:B------:R-:W-:Y:S01]  /*3450*/  FMUL.FTZ R136, R9, R136 ;  /* 0x0000008809887220 */ /* 0x000fe20000410000 */
[----:B------:R-:W-:Y:S01]  /*3460*/  FFMA.FTZ R5, R14, R81, R5 ;  /* 0x000000510e057223 */ /* 0x000fe20000010005 */
[----:B------:R-:W-:Y:S01]  /*3470*/  FMUL.FTZ R9, R131, R7 ;  /* 0x0000000783097220 */ /* 0x000fe20000410000 */
[----:B--2---:R-:W-:-:S02]  /*3480*/  FMUL.FTZ R139, R79, R2 ;  /* 0x000000024f8b7220 */ /* 0x004fc40000410000 */
[-C--:B------:R-:W-:Y:S01]  /*3490*/  FMUL.FTZ R4, R131, R5.reuse ;  /* 0x0000000583047220 */ /* 0x080fe20000410000 */
[C---:B------:R-:W-:Y:S01]  /*34a0*/  FFMA.FTZ R2, R130.reuse, R5, -R9 ;  /* 0x0000000582027223 */ /* 0x040fe20000010809 */
[----:B------:R1:W2:Y:S01]  /*34b0*/  MUFU.SIN R140, R137 ;  /* 0x00000089008c7308 */ /* 0x0002a20000000400 */
[C---:B------:R-:W-:Y:S01]  /*34c0*/  FMUL.FTZ R132, R133.reuse, R132 ;  /* 0x0000008485847220 */ /* 0x040fe20000410000 */
[----:B------:R-:W-:Y:S01]  /*34d0*/  FMUL.FTZ R133, R133, R10 ;  /* 0x0000000a85857220 */ /* 0x000fe20000410000 */
[----:B------:R-:W-:Y:S01]  /*34e0*/  FFMA.FTZ R4, R130, R7, R4 ;  /* 0x0000000782047223 */ /* 0x000fe20000010004 */
[----:B------:R-:W-:Y:S01]  /*34f0*/  FFMA.FTZ R2, R15, R80, R2 ;  /* 0x000000500f027223 */ /* 0x000fe20000010002 */
[----:B0-----:R-:W-:Y:S01]  /*3500*/  FMUL.FTZ R138, R11, R138 ;  /* 0x0000008a0b8a7220 */ /* 0x001fe20000410000 */
[----:B------:R-:W-:Y:S01]  /*3510*/  ISETP.NE.AND P1, PT, R101, 0x1f, PT ;  /* 0x0000001f6500780c */ /* 0x000fe20003f25270 */
[----:B------:R-:W-:Y:S01]  /*3520*/  FADD.FTZ R4, RZ, R4 ;  /* 0x00000004ff047221 */ /* 0x000fe20000010000 */
[----:B-1----:R-:W-:Y:S01]  /*3530*/  FMUL.FTZ R137, R11, R78 ;  /* 0x0000004e0b897220 */ /* 0x002fe20000410000 */
[----:B------:R-:W-:Y:S01]  /*3540*/  FMUL.FTZ R11, R133, R2 ;  /* 0x00000002850b7220 */ /* 0x000fe20000410000 */
[-C--:B------:R-:W-:Y:S01]  /*3550*/  FMUL.FTZ R3, R123, R127.reuse ;  /* 0x0000007f7b037220 */ /* 0x080fe20000410000 */
[----:B------:R-:W-:Y:S01]  /*3560*/  FMUL.FTZ R0, R122, R127 ;  /* 0x0000007f7a007220 */ /* 0x000fe20000410000 */
[-C--:B------:R-:W-:Y:S01]  /*3570*/  FMUL.FTZ R9, R133, R4.reuse ;  /* 0x0000000485097220 */ /* 0x080fe20000410000 */
[----:B------:R-:W-:Y:S01]  /*3580*/  FFMA.FTZ R11, R132, R4, R11 ;  /* 0x00000004840b7223 */ /* 0x000fe2000001000b */
[-C--:B------:R-:W-:Y:S01]  /*3590*/  FFMA.FTZ R3, R122, R129.reuse, -R3 ;  /* 0x000000817a037223 */ /* 0x080fe20000010803 */
[----:B------:R-:W-:Y:S01]  /*35a0*/  FFMA.FTZ R5, R123, R129, R0 ;  /* 0x000000817b057223 */ /* 0x000fe20000010000 */
[----:B------:R-:W-:Y:S01]  /*35b0*/  FFMA.FTZ R9, R132, R2, -R9 ;  /* 0x0000000284097223 */ /* 0x000fe20000010809 */
[----:B------:R-:W-:Y:S01]  /*35c0*/  FADD.FTZ R11, RZ, R11 ;  /* 0x0000000bff0b7221 */ /* 0x000fe20000010000 */
[C---:B------:R-:W-:Y:S01]  /*35d0*/  FMUL.FTZ R7, R128.reuse, R3 ;  /* 0x0000000380077220 */ /* 0x040fe20000410000 */
[----:B------:R-:W-:Y:S01]  /*35e0*/  FMUL.FTZ R0, R128, R5 ;  /* 0x0000000580007220 */ /* 0x000fe20000410000 */
[----:B--2---:R-:W-:Y:S01]  /*35f0*/  FMUL.FTZ R140, R79, R140 ;  /* 0x0000008c4f8c7220 */ /* 0x004fe20000410000 */
[----:B------:R-:W-:Y:S01]  /*3600*/  FMUL.FTZ R79, R136, R11 ;  /* 0x0000000b884f7220 */ /* 0x000fe20000410000 */
[----:B------:R-:W-:Y:S01]  /*3610*/  @P1 LEA R78, R101, R116, 0x3 ;  /* 0x00000074654e1211 */ /* 0x000fe200078e18ff */
[----:B------:R-:W-:Y:S01]  /*3620*/  FFMA.FTZ R7, R126, R5, R7 ;  /* 0x000000057e077223 */ /* 0x000fe20000010007 */
[----:B------:R-:W-:Y:S01]  /*3630*/  FFMA.FTZ R9, R16, R87, R9 ;  /* 0x0000005710097223 */ /* 0x000fe20000010009 */
[----:B------:R-:W-:-:S02]  /*3640*/  FFMA.FTZ R0, R126, R3, -R0 ;  /* 0x000000037e007223 */ /* 0x000fc40000010800 */
[C---:B------:R-:W-:Y:S01]  /*3650*/  FMUL.FTZ R3, R131.reuse, R7 ;  /* 0x0000000783037220 */ /* 0x040fe20000410000 */
[-C--:B------:R-:W-:Y:S01]  /*3660*/  FFMA.FTZ R4, R134, R9.reuse, -R79 ;  /* 0x0000000986047223 */ /* 0x080fe2000001084f */
[-C--:B------:R-:W-:Y:S01]  /*3670*/  FMUL.FTZ R2, R131, R0.reuse ;  /* 0x0000000083027220 */ /* 0x080fe20000410000 */
[----:B------:R-:W0:Y:S01]  /*3680*/  @P1 LDS.64 R78, [R78+0x24d8] ;  /* 0x0024d8004e4e1984 */ /* 0x000e220000000a00 */
[----:B------:R-:W-:Y:S01]  /*3690*/  FFMA.FTZ R3, R130, R0, -R3 ;  /* 0x0000000082037223 */ /* 0x000fe20000010803 */
[----:B------:R-:W-:Y:S01]  /*36a0*/  FMUL.FTZ R6, R136, R9 ;  /* 0x0000000988067220 */ /* 0x000fe20000410000 */
[----:B------:R-:W-:Y:S02]  /*36b0*/  FFMA.FTZ R2, R130, R7, R2 ;  /* 0x0000000782027223 */ /* 0x000fe40000010002 */
        /* <DEDUP_REMOVED lines=9> */
[-C--:B------:R-:W-:Y:S01]  /*3750*/  FMUL.FTZ R9, R138, R6.reuse ;  /* 0x000000068a097220 */ /* 0x080fe20000410000 */
[-C--:B------:R-:W-:Y:S01]  /*3760*/  FMUL.FTZ R0, R136, R3.reuse ;  /* 0x0000000388007220 */ /* 0x080fe20000410000 */
[C---:B------:R-:W-:Y:S01]  /*3770*/  FFMA.FTZ R2, R137.reuse, R6, R2 ;  /* 0x0000000689027223 */ /* 0x040fe20000010002 */
[C---:B------:R-:W-:Y:S01]  /*3780*/  FFMA.FTZ R7, R134.reuse, R3, -R7 ;  /* 0x0000000386077223 */ /* 0x040fe20000010807 */
[C---:B------:R-:W-:Y:S01]  /*3790*/  FFMA.FTZ R9, R137.reuse, R4, -R9 ;  /* 0x0000000489097223 */ /* 0x040fe20000010809 */
[----:B------:R-:W-:Y:S01]  /*37a0*/  FFMA.FTZ R0, R134, R5, R0 ;  /* 0x0000000586007223 */ /* 0x000fe20000010000 */
[----:B------:R-:W-:Y:S01]  /*37b0*/  FADD.FTZ R3, RZ, R2 ;  /* 0x00000002ff037221 */ /* 0x000fe20000010000 */
[----:B------:R-:W-:Y:S01]  /*37c0*/  FMUL.FTZ R4, R138, R7 ;  /* 0x000000078a047220 */ /* 0x000fe20000410000 */
[----:B------:R-:W-:Y:S01]  /*37d0*/  FFMA.FTZ R9, R18, R85, R9 ;  /* 0x0000005512097223 */ /* 0x000fe20000010009 */
[-C--:B------:R-:W-:Y:S01]  /*37e0*/  FMUL.FTZ R2, R138, R0.reuse ;  /* 0x000000008a027220 */ /* 0x080fe20000410000 */
[C---:B------:R-:W-:Y:S01]  /*37f0*/  FMUL.FTZ R6, R140.reuse, R3 ;  /* 0x000000038c067220 */ /* 0x040fe20000410000 */
[C---:B------:R-:W-:Y:S01]  /*3800*/  FFMA.FTZ R4, R137.reuse, R0, R4 ;  /* 0x0000000089047223 */ /* 0x040fe20000010004 */
[C---:B------:R-:W-:Y:S01]  /*3810*/  FMUL.FTZ R0, R140.reuse, R9 ;  /* 0x000000098c007220 */ /* 0x040fe20000410000 */
        /* <DEDUP_REMOVED lines=9> */
[----:B----4-:R-:W-:Y:S06]  /*38b0*/  @P1 BRA `(.L_x_16868) ;  /* 0x00000000002c1947 */ /* 0x010fec0003800000 */
[----:B------:R-:W-:Y:S01]  /*38c0*/  ISETP.NE.AND P3, PT, R84, R121, PT ;  /* 0x000000795400720c */ /* 0x000fe20003f65270 */
[----:B0-----:R-:W-:Y:S01]  /*38d0*/  HFMA2.MMA R79, -RZ, RZ, 0, 0 ;  /* 0x00000000ff4f7435 */ /* 0x001fe200000001ff */
[----:B------:R-:W-:-:S11]  /*38e0*/  MOV R78, 0x3f800000 ;  /* 0x3f800000004e7802 */ /* 0x000fd60000000f00 */
[----:B------:R-:W-:Y:S05]  /*38f0*/  @!P3 BRA `(.L_x_16868) ;  /* 0x00000000001cb947 */ /* 0x000fea0003800000 */
[----:B------:R-:W-:-:S04]  /*3900*/  IADD3 R3, R121, -UR4, RZ ;  /* 0x8000000479037c10 */ /* 0x000fc8000fffe0ff */
[----:B------:R-:W-:-:S04]  /*3910*/  LEA.HI R0, R3, R3, RZ, 0x1 ;  /* 0x0000000303007211 */ /* 0x000fc800078f08ff */
[----:B------:R-:W-:-:S04]  /*3920*/  LOP3.LUT R0, R0, 0xfffffe, RZ, 0xc0, !PT ;  /* 0x00fffffe00007812 */ /* 0x000fc800078ec0ff */
[----:B------:R-:W-:-:S04]  /*3930*/  IADD3 R0, -R0, R3, RZ ;  /* 0x0000000300007210 */ /* 0x000fc80007ffe1ff */
[----:B------:R-:W-:-:S04]  /*3940*/  LEA R3, R0, R119, 0x8 ;  /* 0x0000007700037211 */ /* 0x000fc800078e40ff */
[----:B------:R-:W-:-:S05]  /*3950*/  LEA R3, R3, R116, 0x3 ;  /* 0x0000007403037211 */ /* 0x000fca00078e18ff */
[----:B------:R1:W2:Y:S02]  /*3960*/  LDS.64 R78, [R3+0x14d0] ;  /* 0x0014d000034e7984 */ /* 0x0002a40000000a00 */
.L_x_16868:
[----:B------:R-:W-:Y:S05]  /*3970*/  BSYNC B0 ;  /* 0x0000000000007941 */ /* 0x000fea0003800000 */
.L_x_16867:
[----:B------:R-:W3:Y:S01]  /*3980*/  SHFL.UP PT, R4, R6, 0x1, RZ ;  /* 0x0420000006047989 */ /* 0x000ee200000e00ff */
[----:B------:R-:W-:Y:S01]  /*3990*/  ISETP.GE.AND P3, PT, R99, 0x1, PT ;  /* 0x000000016300780c */ /* 0x000fe20003f66270 */
[----:B------:R-:W-:Y:S01]  /*39a0*/  FADD.FTZ R141, R113, R113 ;  /* 0x00000071718d7221 */ /* 0x000fe20000010000 */
[C---:B------:R-:W-:Y:S01]  /*39b0*/  ISETP.NE.AND P4, PT, R135.reuse, 0x1f, PT ;  /* 0x0000001f8700780c */ /* 0x040fe20003f85270 */
[----:B------:R-:W4:Y:S01]  /*39c0*/  SHFL.UP PT, R142, R10, 0x1, RZ ;  /* 0x042000000a8e7989 */ /* 0x000f2200000e00ff */
[C---:B------:R-:W-:Y:S01]  /*39d0*/  ISETP.GT.U32.AND P5, PT, R135.reuse, 0x1d, PT ;  /* 0x0000001d8700780c */ /* 0x040fe20003fa4070 */
[----:B------:R-:W-:Y:S01]  /*39e0*/  BSSY B0, `(.L_x_16869) ;  /* 0x00000ee000007945 */ /* 0x000fe20003800000 */
[----:B------:R-:W-:Y:S01]  /*39f0*/  ISETP.GT.U32.AND P6, PT, R135, 0x1b, PT ;  /* 0x0000001b8700780c */ /* 0x000fe20003fc4070 */
[----:B------:R-:W1:Y:S04]  /*3a00*/  SHFL.UP PT, R0, R9, 0x1, RZ ;  /* 0x0420000009007989 */ /* 0x000e6800000e00ff */
[----:B------:R-:W0:Y:S04]  /*3a10*/  SHFL.UP PT, R2, R7, 0x1, RZ ;  /* 0x0420000007027989 */ /* 0x000e2800000e00ff */
[----:B-----5:R-:W-:Y:S01]  /*3a20*/  SHFL.IDX PT, R159, R125, RZ, 0x1f ;  /* 0x00001fff7d9f7589 */ /* 0x020fe200000e0000 */
[C---:B---3--:R-:W-:Y:S01]  /*3a30*/  FMUL.FTZ R144, R7.reuse, R4 ;  /* 0x0000000407907220 */ /* 0x048fe20000410000 */
[----:B----4-:R-:W-:-:S03]  /*3a40*/  FMUL.FTZ R5, R7, R142 ;  /* 0x0000008e07057220 */ /* 0x010fc60000410000 */
[----:B------:R-:W-:Y:S01]  /*3a50*/  FFMA.FTZ R11, R9, R142, R144 ;  /* 0x0000008e090b7223 */ /* 0x000fe20000010090 */
[----:B-1----:R-:W-:Y:S01]  /*3a60*/  FMUL.FTZ R3, R7, R0 ;  /* 0x0000000007037220 */ /* 0x002fe20000410000 */
[C---:B------:R-:W-:Y:S02]  /*3a70*/  FFMA.FTZ R5, R9.reuse, R4, -R5 ;  /* 0x0000000409057223 */ /* 0x040fe40000010805 */
[----:B------:R-:W-:Y:S01]  /*3a80*/  @P3 FADD.FTZ R10, R10, R11 ;  /* 0x0000000b0a0a3221 */ /* 0x000fe20000010000 */
[-C--:B0-----:R-:W-:Y:S01]  /*3a90*/  FFMA.FTZ R4, R9, R2.reuse, R3 ;  /* 0x0000000209047223 */ /* 0x081fe20000010003 */
        /* <DEDUP_REMOVED lines=46> */
[----:B------:R-:W-:Y:S01]  /*3d80*/  FMUL.FTZ R5, R144, R2 ;  /* 0x0000000290057220 */ /* 0x000fe20000410000 */
[C---:B------:R-:W-:Y:S01]  /*3d90*/  FFMA.FTZ R3, R9.reuse, R3, -R146 ;  /* 0x0000000309037223 */ /* 0x040fe20000010892 */
[----:B------:R-:W-:Y:S01]  /*3da0*/  @P3 FADD.FTZ R10, R10, R7 ;  /* 0x000000070a0a3221 */ /* 0x000fe20000010000 */
[----:B------:R-:W-:Y:S01]  /*3db0*/  FMUL.FTZ R2, R76, R39 ;  /* 0x000000274c027220 */ /* 0x000fe20000410000 */
[----:B------:R-:W-:Y:S01]  /*3dc0*/  @P3 FFMA.FTZ R9, R9, R0, -R5 ;  /* 0x0000000009093223 */ /* 0x000fe20000010805 */
[----:B------:R-:W-:Y:S01]  /*3dd0*/  @P3 FADD.FTZ R6, R6, R3 ;  /* 0x0000000306063221 */ /* 0x000fe20000010000 */
[----:B------:R-:W-:Y:S01]  /*3de0*/  FSEL R11, R144, R11, !P3 ;  /* 0x0000000b900b7208 */ /* 0x000fe20005800000 */
[C---:B------:R-:W-:Y:S01]  /*3df0*/  FMUL.FTZ R5, R77.reuse, R39 ;  /* 0x000000274d057220 */ /* 0x040fe20000410000 */
[----:B------:R-:W-:Y:S01]  /*3e00*/  FADD.FTZ R0, R110, R110 ;  /* 0x0000006e6e007221 */ /* 0x000fe20000010000 */
[CC--:B------:R-:W-:Y:S01]  /*3e10*/  FFMA.FTZ R7, R77.reuse, R38.reuse, R2 ;  /* 0x000000264d077223 */ /* 0x0c0fe20000010002 */
[----:B------:R-:W0:Y:S01]  /*3e20*/  SHFL.UP PT, R146, R9, 0x10, RZ ;  /* 0x0600000009927989 */ /* 0x000e2200000e00ff */
[C---:B------:R-:W-:Y:S01]  /*3e30*/  FMUL.FTZ R2, R76.reuse, R37 ;  /* 0x000000254c027220 */ /* 0x040fe20000410000 */
[----:B------:R-:W-:Y:S01]  /*3e40*/  FFMA.FTZ R5, R76, R38, -R5 ;  /* 0x000000264c057223 */ /* 0x000fe20000010805 */
[C---:B------:R-:W-:Y:S01]  /*3e50*/  FMUL.FTZ R142, R0.reuse, R7 ;  /* 0x00000007008e7220 */ /* 0x040fe20000410000 */
[----:B------:R-:W1:Y:S01]  /*3e60*/  SHFL.UP PT, R152, R10, 0x10, RZ ;  /* 0x060000000a987989 */ /* 0x000e6200000e00ff */
[C---:B------:R-:W-:Y:S01]  /*3e70*/  FMUL.FTZ R3, R77.reuse, R37 ;  /* 0x000000254d037220 */ /* 0x040fe20000410000 */
[----:B------:R-:W-:Y:S01]  /*3e80*/  FFMA.FTZ R4, R77, R36, R2 ;  /* 0x000000244d047223 */ /* 0x000fe20000010002 */
[----:B------:R-:W-:Y:S01]  /*3e90*/  FMUL.FTZ R144, R0, R5 ;  /* 0x0000000500907220 */ /* 0x000fe20000410000 */
[----:B------:R-:W3:Y:S01]  /*3ea0*/  SHFL.UP PT, R150, R6, 0x10, RZ ;  /* 0x0600000006967989 */ /* 0x000ee200000e00ff */
[----:B------:R-:W-:Y:S01]  /*3eb0*/  FMUL.FTZ R5, R139, R142 ;  /* 0x0000008e8b057220 */ /* 0x000fe20000410000 */
        /* <DEDUP_REMOVED lines=12> */
[----:B------:R-:W-:Y:S01]  /*3f80*/  FFMA.FTZ R156, R137, R154, -R2 ;  /* 0x0000009a899c7223 */ /* 0x000fe20000010802 */
[----:B0-----:R-:W-:Y:S01]  /*3f90*/  FMUL.FTZ R2, R11, R146 ;  /* 0x000000920b027220 */ /* 0x001fe20000410000 */
[----:B------:R-:W-:Y:S01]  /*3fa0*/  FFMA.FTZ R149, R137, R4, R3 ;  /* 0x0000000489957223 */ /* 0x000fe20000010003 */
[C---:B-1----:R-:W-:Y:S01]  /*3fb0*/  FMUL.FTZ R5, R11.reuse, R152 ;  /* 0x000000980b057220 */ /* 0x042fe20000410000 */
[----:B------:R-:W-:Y:S01]  /*3fc0*/  FMUL.FTZ R4, R76, R47 ;  /* 0x0000002f4c047220 */ /* 0x000fe20000410000 */
[----:B---3--:R-:W-:-:S02]  /*3fd0*/  FMUL.FTZ R147, R11, R150 ;  /* 0x000000960b937220 */ /* 0x008fc40000410000 */
[----:B------:R-:W-:Y:S01]  /*3fe0*/  FFMA.FTZ R7, R9, R150, -R5 ;  /* 0x0000009609077223 */ /* 0x000fe20000010805 */
[----:B------:R-:W-:Y:S01]  /*3ff0*/  FFMA.FTZ R5, R77, R46, R4 ;  /* 0x0000002e4d057223 */ /* 0x000fe20000010004 */
[----:B------:R-:W-:Y:S01]  /*4000*/  FMUL.FTZ R4, R76, R45 ;  /* 0x0000002d4c047220 */ /* 0x000fe20000410000 */
[-C--:B----4-:R-:W-:Y:S01]  /*4010*/  FMUL.FTZ R3, R11, R148.reuse ;  /* 0x000000940b037220 */ /* 0x090fe20000410000 */
[C---:B------:R-:W-:Y:S01]  /*4020*/  FFMA.FTZ R154, R9.reuse, R148, R2 ;  /* 0x00000094099a7223 */ /* 0x040fe20000010002 */
[C---:B------:R-:W-:Y:S01]  /*4030*/  FFMA.FTZ R147, R9.reuse, R152, R147 ;  /* 0x0000009809937223 */ /* 0x040fe20000010093 */
[----:B------:R-:W-:Y:S01]  /*4040*/  FADD.FTZ R2, R108, R108 ;  /* 0x0000006c6c027221 */ /* 0x000fe20000010000 */
[----:B------:R-:W-:Y:S01]  /*4050*/  @P3 FFMA.FTZ R9, R9, R146, -R3 ;  /* 0x0000009209093223 */ /* 0x000fe20000010803 */
[----:B------:R-:W-:Y:S01]  /*4060*/  FMUL.FTZ R3, R77, R47 ;  /* 0x0000002f4d037220 */ /* 0x000fe20000410000 */
[----:B------:R-:W-:Y:S01]  /*4070*/  @P3 FADD.FTZ R10, R10, R147 ;  /* 0x000000930a0a3221 */ /* 0x000fe20000010000 */
[----:B------:R-:W-:Y:S01]  /*4080*/  FMUL.FTZ R146, R2, R5 ;  /* 0x0000000502927220 */ /* 0x000fe20000410000 */
[----:B------:R-:W-:Y:S01]  /*4090*/  @P3 FADD.FTZ R6, R6, R7 ;  /* 0x0000000706063221 */ /* 0x000fe20000010000 */
[----:B------:R-:W-:Y:S01]  /*40a0*/  FFMA.FTZ R3, R76, R46, -R3 ;  /* 0x0000002e4c037223 */ /* 0x000fe20000010803 */
[----:B------:R-:W-:Y:S01]  /*40b0*/  FSEL R154, R11, R154, !P3 ;  /* 0x0000009a0b9a7208 */ /* 0x000fe20005800000 */
[----:B------:R-:W-:Y:S01]  /*40c0*/  FADD.FTZ R149, -R146, R149 ;  /* 0x0000009592957221 */ /* 0x000fe20000010100 */
[----:B------:R-:W-:Y:S01]  /*40d0*/  FMUL.FTZ R5, R77, R45 ;  /* 0x0000002d4d057220 */ /* 0x000fe20000410000 */
[----:B------:R-:W-:Y:S01]  /*40e0*/  FMUL.FTZ R147, R2, R3 ;  /* 0x0000000302937220 */ /* 0x000fe20000410000 */
[----:B------:R-:W-:Y:S01]  /*40f0*/  FADD.FTZ R3, R111, R111 ;  /* 0x0000006f6f037221 */ /* 0x000fe20000010000 */
[----:B------:R-:W-:Y:S01]  /*4100*/  FMUL.FTZ R151, R136, -R149 ;  /* 0x8000009588977220 */ /* 0x000fe20000410000 */
[----:B------:R-:W0:Y:S01]  /*4110*/  SHFL.UP PT, R154, R154, 0x1, RZ ;  /* 0x042000009a9a7989 */ /* 0x000e2200000e00ff */
[----:B------:R-:W-:Y:S01]  /*4120*/  FADD.FTZ R7, R147, R156 ;  /* 0x0000009c93077221 */ /* 0x000fe20000010000 */
[----:B------:R-:W-:Y:S01]  /*4130*/  FFMA.FTZ R4, R77, R44, R4 ;  /* 0x0000002c4d047223 */ /* 0x000fe20000010004 */
[----:B------:R-:W-:Y:S01]  /*4140*/  ISETP.GT.U32.AND P3, PT, R135, 0xf, PT ;  /* 0x0000000f8700780c */ /* 0x000fe20003f64070 */
[----:B------:R1:W3:Y:S01]  /*4150*/  SHFL.IDX PT, R11, R124, RZ, 0x1f ;  /* 0x00001fff7c0b7589 */ /* 0x0002e200000e0000 */
[-C--:B------:R-:W-:Y:S01]  /*4160*/  FFMA.FTZ R151, R134, R7.reuse, -R151 ;  /* 0x0000000786977223 */ /* 0x080fe20000010897 */
[----:B------:R-:W-:Y:S01]  /*4170*/  FMUL.FTZ R7, R136, -R7 ;  /* 0x8000000788077220 */ /* 0x000fe20000410000 */
[----:B------:R-:W-:Y:S01]  /*4180*/  FMUL.FTZ R125, R3, R4 ;  /* 0x00000004037d7220 */ /* 0x000fe20000410000 */
[----:B------:R-:W4:Y:S01]  /*4190*/  SHFL.UP PT, R9, R9, 0x1, RZ ;  /* 0x0420000009097989 */ /* 0x000f2200000e00ff */
[----:B------:R-:W-:Y:S01]  /*41a0*/  FADD.FTZ R4, R114, R114 ;  /* 0x0000007272047221 */ /* 0x000fe20000010000 */
[----:B------:R-:W-:Y:S01]  /*41b0*/  FFMA.FTZ R148, R134, R149, R7 ;  /* 0x0000009586947223 */ /* 0x000fe20000010007 */
[----:B-1----:R-:W-:Y:S01]  /*41c0*/  FFMA.FTZ R124, R76, R44, -R5 ;  /* 0x0000002c4c7c7223 */ /* 0x002fe20000010805 */
[----:B------:R1:W2:Y:S02]  /*41d0*/  SHFL.UP PT, R7, R6, 0x1, RZ ;  /* 0x0420000006077989 */ /* 0x0002a400000e00ff */
[----:B------:R-:W-:Y:S01]  /*41e0*/  FADD.FTZ R148, -R125, R148 ;  /* 0x000000947d947221 */ /* 0x000fe20000010100 */
[----:B------:R-:W-:Y:S01]  /*41f0*/  FMUL.FTZ R124, R3, R124 ;  /* 0x0000007c037c7220 */ /* 0x000fe20000410000 */
[----:B------:R-:W2:Y:S02]  /*4200*/  SHFL.UP PT, R10, R10, 0x1, RZ ;  /* 0x042000000a0a7989 */ /* 0x000ea400000e00ff */
[----:B------:R-:W-:Y:S01]  /*4210*/  FMUL.FTZ R5, R133, -R148 ;  /* 0x8000009485057220 */ /* 0x000fe20000410000 */
[----:B------:R-:W-:Y:S01]  /*4220*/  FADD.FTZ R151, R124, R151 ;  /* 0x000000977c977221 */ /* 0x000fe20000010000 */
[----:B-1----:R-:W-:-:S03]  /*4230*/  FMUL.FTZ R6, R76, R43 ;  /* 0x0000002b4c067220 */ /* 0x002fc60000410000 */
[-C--:B------:R-:W-:Y:S01]  /*4240*/  FMUL.FTZ R149, R133, -R151.reuse ;  /* 0x8000009785957220 */ /* 0x080fe20000410000 */
[C---:B------:R-:W-:Y:S01]  /*4250*/  FFMA.FTZ R151, R132.reuse, R151, -R5 ;  /* 0x0000009784977223 */ /* 0x040fe20000010805 */
[C---:B------:R-:W-:Y:S02]  /*4260*/  FMUL.FTZ R5, R77.reuse, R43 ;  /* 0x0000002b4d057220 */ /* 0x040fe40000410000 */
[----:B------:R-:W-:Y:S01]  /*4270*/  FFMA.FTZ R152, R132, R148, R149 ;  /* 0x0000009484987223 */ /* 0x000fe20000010095 */
[----:B0-----:R-:W-:Y:S01]  /*4280*/  FMUL.FTZ R148, R154, R159 ;  /* 0x0000009f9a947220 */ /* 0x001fe20000410000 */
[-C--:B------:R-:W-:Y:S01]  /*4290*/  FFMA.FTZ R5, R76, R42.reuse, -R5 ;  /* 0x0000002a4c057223 */ /* 0x080fe20000010805 */
[----:B------:R-:W-:Y:S01]  /*42a0*/  FFMA.FTZ R149, R77, R42, R6 ;  /* 0x0000002a4d957223 */ /* 0x000fe20000010006 */
[-C--:B---3--:R-:W-:Y:S01]  /*42b0*/  FMUL.FTZ R154, R154, R11.reuse ;  /* 0x0000000b9a9a7220 */ /* 0x088fe20000410000 */
[C---:B----4-:R-:W-:Y:S01]  /*42c0*/  FFMA.FTZ R148, R9.reuse, R11, -R148 ;  /* 0x0000000b09947223 */ /* 0x050fe20000010894 */
[C---:B------:R-:W-:Y:S01]  /*42d0*/  FMUL.FTZ R150, R4.reuse, R5 ;  /* 0x0000000504967220 */ /* 0x040fe20000410000 */
[----:B------:R-:W-:Y:S01]  /*42e0*/  FMUL.FTZ R149, R4, R149 ;  /* 0x0000009504957220 */ /* 0x000fe20000410000 */
[----:B------:R-:W-:Y:S01]  /*42f0*/  FFMA.FTZ R9, R9, R159, R154 ;  /* 0x0000009f09097223 */ /* 0x000fe2000001009a */
[----:B--2---:R-:W-:Y:S01]  /*4300*/  FMUL.FTZ R6, R140, R79 ;  /* 0x0000004f8c067220 */ /* 0x004fe20000410000 */
[----:B------:R-:W-:Y:S01]  /*4310*/  FADD.FTZ R151, R150, R151 ;  /* 0x0000009796977221 */ /* 0x000fe20000010000 */
[----:B------:R-:W-:Y:S01]  /*4320*/  @P2 FADD.FTZ R11, R7, R148 ;  /* 0x00000094070b2221 */ /* 0x000fe20000010000 */
[----:B------:R-:W-:Y:S01]  /*4330*/  FADD.FTZ R152, -R149, R152 ;  /* 0x0000009895987221 */ /* 0x000fe20000010100 */
[----:B------:R-:W-:Y:S01]  /*4340*/  @P2 FADD.FTZ R159, R10, R9 ;  /* 0x000000090a9f2221 */ /* 0x000fe20000010000 */
[----:B------:R-:W-:Y:S01]  /*4350*/  FMUL.FTZ R7, R131, -R151 ;  /* 0x8000009783077220 */ /* 0x000fe20000410000 */
[-C--:B------:R-:W-:Y:S01]  /*4360*/  FMUL.FTZ R10, R140, -R78.reuse ;  /* 0x8000004e8c0a7220 */ /* 0x080fe20000410000 */
[----:B------:R-:W-:Y:S01]  /*4370*/  FFMA.FTZ R9, R139, R78, -R6 ;  /* 0x0000004e8b097223 */ /* 0x000fe20000010806 */
[-C--:B------:R-:W-:Y:S01]  /*4380*/  FMUL.FTZ R5, R131, -R152.reuse ;  /* 0x8000009883057220 */ /* 0x080fe20000410000 */
[----:B------:R-:W-:Y:S01]  /*4390*/  FFMA.FTZ R156, R130, R152, R7 ;  /* 0x00000098829c7223 */ /* 0x000fe20000010007 */
[-C--:B------:R-:W-:Y:S01]  /*43a0*/  FMUL.FTZ R6, R76, R41.reuse ;  /* 0x000000294c067220 */ /* 0x080fe20000410000 */
[----:B------:R-:W-:Y:S01]  /*43b0*/  FMUL.FTZ R7, R77, R41 ;  /* 0x000000294d077220 */ /* 0x000fe20000410000 */
[----:B------:R-:W-:Y:S01]  /*43c0*/  FFMA.FTZ R10, R139, -R79, R10 ;  /* 0x8000004f8b0a7223 */ /* 0x000fe2000001000a */
[----:B------:R-:W-:Y:S01]  /*43d0*/  FMUL.FTZ R154, R138, -R9 ;  /* 0x800000098a9a7220 */ /* 0x000fe20000410000 */
[----:B------:R-:W-:Y:S01]  /*43e0*/  FFMA.FTZ R153, R130, R151, -R5 ;  /* 0x0000009782997223 */ /* 0x000fe20000010805 */
[----:B------:R-:W-:Y:S01]  /*43f0*/  FADD.FTZ R5, R117, R117 ;  /* 0x0000007575057221 */ /* 0x000fe20000010000 */
[-C--:B------:R-:W-:Y:S01]  /*4400*/  FFMA.FTZ R6, R77, R40.reuse, R6 ;  /* 0x000000284d067223 */ /* 0x080fe20000010006 */
[----:B------:R-:W-:Y:S01]  /*4410*/  FFMA.FTZ R152, R76, R40, -R7 ;  /* 0x000000284c987223 */ /* 0x000fe20000010807 */
[-C--:B------:R-:W-:Y:S01]  /*4420*/  FMUL.FTZ R148, R138, -R10.reuse ;  /* 0x8000000a8a947220 */ /* 0x080fe20000410000 */
[----:B------:R-:W-:Y:S01]  /*4430*/  FFMA.FTZ R7, R137, R10, R154 ;  /* 0x0000000a89077223 */ /* 0x000fe2000001009a */
[----:B------:R-:W-:Y:S01]  /*4440*/  FMUL.FTZ R151, R5, R6 ;  /* 0x0000000605977220 */ /* 0x000fe20000410000 */
[----:B------:R-:W-:Y:S01]  /*4450*/  ISETP.GT.U32.AND P2, PT, R135, 0x17, PT ;  /* 0x000000178700780c */ /* 0x000fe20003f44070 */
[----:B------:R-:W-:Y:S01]  /*4460*/  FMUL.FTZ R152, R5, R152 ;  /* 0x0000009805987220 */ /* 0x000fe20000410000 */
[----:B------:R-:W-:Y:S01]  /*4470*/  FFMA.FTZ R9, R137, R9, -R148 ;  /* 0x0000000989097223 */ /* 0x000fe20000010894 */
[----:B------:R-:W-:Y:S01]  /*4480*/  FMUL.FTZ R135, R136, -R7 ;  /* 0x8000000788877220 */ /* 0x000fe20000410000 */
[----:B------:R-:W-:Y:S01]  /*4490*/  FADD.FTZ R155, -R151, R156 ;  /* 0x0000009c979b7221 */ /* 0x000fe20000010100 */
[----:B------:R-:W-:Y:S01]  /*44a0*/  FADD.FTZ R153, R152, R153 ;  /* 0x0000009998997221 */ /* 0x000fe20000010000 */
[-C--:B------:R-:W-:Y:S01]  /*44b0*/  FMUL.FTZ R6, R136, -R9.reuse ;  /* 0x8000000988067220 */ /* 0x080fe20000410000 */
[----:B------:R-:W-:Y:S01]  /*44c0*/  FFMA.FTZ R135, R134, R9, -R135 ;  /* 0x0000000986877223 */ /* 0x000fe20000010887 */
[C---:B------:R-:W-:Y:S01]  /*44d0*/  FMUL.FTZ R9, R128.reuse, -R155 ;  /* 0x8000009b80097220 */ /* 0x040fe20000410000 */
[----:B------:R-:W-:Y:S01]  /*44e0*/  FMUL.FTZ R10, R128, -R153 ;  /* 0x80000099800a7220 */ /* 0x000fe20000410000 */
[----:B------:R-:W-:Y:S01]  /*44f0*/  FFMA.FTZ R6, R134, R7, R6 ;  /* 0x0000000786067223 */ /* 0x000fe20000010006 */
[C---:B------:R-:W-:Y:S01]  /*4500*/  FMUL.FTZ R7, R133.reuse, -R135 ;  /* 0x8000008785077220 */ /* 0x040fe20000410000 */
[C---:B------:R-:W-:Y:S01]  /*4510*/  FFMA.FTZ R157, R126.reuse, R153, -R9 ;  /* 0x000000997e9d7223 */ /* 0x040fe20000010809 */
[----:B------:R-:W-:Y:S01]  /*4520*/  FFMA.FTZ R156, R126, R155, R10 ;  /* 0x0000009b7e9c7223 */ /* 0x000fe2000001000a */
[-C--:B------:R-:W-:Y:S01]  /*4530*/  FMUL.FTZ R9, R133, -R6.reuse ;  /* 0x8000000685097220 */ /* 0x080fe20000410000 */
[-C--:B------:R-:W-:Y:S01]  /*4540*/  FMUL.FTZ R10, R76, R51.reuse ;  /* 0x000000334c0a7220 */ /* 0x080fe20000410000 */
[C---:B------:R-:W-:Y:S01]  /*4550*/  FFMA.FTZ R148, R132.reuse, R6, R7 ;  /* 0x0000000684947223 */ /* 0x040fe20000010007 */
[C---:B------:R-:W-:Y:S01]  /*4560*/  FMUL.FTZ R7, R77.reuse, R51 ;  /* 0x000000334d077220 */ /* 0x040fe20000410000 */
[----:B------:R-:W-:Y:S01]  /*4570*/  FFMA.FTZ R9, R132, R135, -R9 ;  /* 0x0000008784097223 */ /* 0x000fe20000010809 */
[----:B------:R-:W-:Y:S01]  /*4580*/  FADD.FTZ R6, R112, R112 ;  /* 0x0000007070067221 */ /* 0x000fe20000010000 */
[----:B------:R-:W-:Y:S01]  /*4590*/  FFMA.FTZ R153, R77, R50, R10 ;  /* 0x000000324d997223 */ /* 0x000fe2000001000a */
[C---:B------:R-:W-:Y:S01]  /*45a0*/  FMUL.FTZ R135, R131.reuse, -R148 ;  /* 0x8000009483877220 */ /* 0x040fe20000410000 */
[----:B------:R-:W-:Y:S01]  /*45b0*/  FFMA.FTZ R7, R76, R50, -R7 ;  /* 0x000000324c077223 */ /* 0x000fe20000010807 */
[----:B------:R-:W-:Y:S01]  /*45c0*/  FMUL.FTZ R155, R131, -R9 ;  /* 0x80000009839b7220 */ /* 0x000fe20000410000 */
[----:B------:R-:W-:Y:S01]  /*45d0*/  FMUL.FTZ R153, R6, R153 ;  /* 0x0000009906997220 */ /* 0x000fe20000410000 */
[----:B------:R-:W-:Y:S01]  /*45e0*/  FFMA.FTZ R135, R130, R9, -R135 ;  /* 0x0000000982877223 */ /* 0x000fe20000010887 */
[----:B------:R-:W-:Y:S01]  /*45f0*/  FMUL.FTZ R154, R6, R7 ;  /* 0x00000007069a7220 */ /* 0x000fe20000410000 */
[----:B------:R-:W-:Y:S01]  /*4600*/  FFMA.FTZ R155, R130, R148, R155 ;  /* 0x00000094829b7223 */ /* 0x000fe2000001009b */
[----:B------:R-:W-:Y:S01]  /*4610*/  FADD.FTZ R156, -R153, R156 ;  /* 0x0000009c999c7221 */ /* 0x000fe20000010100 */
[----:B------:R-:W-:Y:S01]  /*4620*/  FMUL.FTZ R7, R128, -R135 ;  /* 0x8000008780077220 */ /* 0x000fe20000410000 */
[----:B------:R-:W-:Y:S01]  /*4630*/  FADD.FTZ R148, R154, R157 ;  /* 0x0000009d9a947221 */ /* 0x000fe20000010000 */
[-C--:B------:R-:W-:Y:S01]  /*4640*/  FMUL.FTZ R10, R128, -R155.reuse ;  /* 0x8000009b800a7220 */ /* 0x080fe20000410000 */
[C---:B------:R-:W-:Y:S01]  /*4650*/  FMUL.FTZ R160, R127.reuse, -R156 ;  /* 0x8000009c7fa07220 */ /* 0x040fe20000410000 */
[C---:B------:R-:W-:Y:S01]  /*4660*/  FFMA.FTZ R158, R126.reuse, R155, R7 ;  /* 0x0000009b7e9e7223 */ /* 0x040fe20000010007 */
[-C--:B------:R-:W-:Y:S01]  /*4670*/  FMUL.FTZ R7, R127, -R148.reuse ;  /* 0x800000947f077220 */ /* 0x080fe20000410000 */
[----:B------:R-:W-:Y:S01]  /*4680*/  FFMA.FTZ R10, R126, R135, -R10 ;  /* 0x000000877e0a7223 */ /* 0x000fe2000001080a */
[----:B------:R-:W-:Y:S01]  /*4690*/  FFMA.FTZ R160, R129, R148, -R160 ;  /* 0x0000009481a07223 */ /* 0x000fe200000108a0 */
[----:B------:R-:W-:Y:S01]  /*46a0*/  FMUL.FTZ R155, R127, -R158 ;  /* 0x8000009e7f9b7220 */ /* 0x000fe20000410000 */
[-C--:B------:R-:W-:Y:S01]  /*46b0*/  FMUL.FTZ R9, R77, R49.reuse ;  /* 0x000000314d097220 */ /* 0x080fe20000410000 */
[C---:B------:R-:W-:Y:S01]  /*46c0*/  FMUL.FTZ R148, R76.reuse, R49 ;  /* 0x000000314c947220 */ /* 0x040fe20000410000 */
[C---:B------:R-:W-:Y:S01]  /*46d0*/  FFMA.FTZ R157, R129.reuse, R156, R7 ;  /* 0x0000009c819d7223 */ /* 0x040fe20000010007 */
[-C--:B------:R-:W-:Y:S01]  /*46e0*/  FFMA.FTZ R155, R129, R10.reuse, -R155 ;  /* 0x0000000a819b7223 */ /* 0x080fe2000001089b */
[----:B------:R-:W-:Y:S01]  /*46f0*/  FMUL.FTZ R156, R127, -R10 ;  /* 0x8000000a7f9c7220 */ /* 0x000fe20000410000 */
[----:B------:R-:W-:Y:S01]  /*4700*/  FADD.FTZ R7, R115, R115 ;  /* 0x0000007373077221 */ /* 0x000fe20000010000 */
[-C--:B------:R-:W-:Y:S01]  /*4710*/  FFMA.FTZ R10, R76, R48.reuse, -R9 ;  /* 0x000000304c0a7223 */ /* 0x080fe20000010809 */
[----:B------:R-:W-:Y:S01]  /*4720*/  FFMA.FTZ R148, R77, R48, R148 ;  /* 0x000000304d947223 */ /* 0x000fe20000010094 */
[----:B------:R-:W-:Y:S01]  /*4730*/  FFMA.FTZ R158, R129, R158, R156 ;  /* 0x0000009e819e7223 */ /* 0x000fe2000001009c */
[----:B------:R-:W-:Y:S01]  /*4740*/  FMUL.FTZ R9, R123, R159 ;  /* 0x0000009f7b097220 */ /* 0x000fe20000410000 */
        /* <DEDUP_REMOVED lines=23> */
.L_x_16870:
[----:B------:R-:W-:Y:S05]  /*48c0*/  BSYNC B0 ;  /* 0x0000000000007941 */ /* 0x000fea0003800000 */
.L_x_16869:
[----:B------:R-:W-:Y:S01]  /*48d0*/  FADD.FTZ R122, RZ, R122 ;  /* 0x0000007aff7a7221 */ /* 0x000fe20000010000 */
[----:B-1----:R-:W-:Y:S01]  /*48e0*/  FADD.FTZ R123, R8, R9 ;  /* 0x00000009087b7221 */ /* 0x002fe20000010000 */
[----:B--2---:R1:W2:Y:S01]  /*48f0*/  SHFL.DOWN PT, R159, R155, 0x2, 0x1f ;  /* 0x08401f009b9f7f89 */ /* 0x0042a200000e0000 */
[----:B------:R-:W-:Y:S01]  /*4900*/  BSSY B0, `(.L_x_16871) ;  /* 0x0000012000007945 */ /* 0x000fe20003800000 */
[C---:B---3--:R-:W-:Y:S01]  /*4910*/  FMUL.FTZ R11, R49.reuse, R122 ;  /* 0x0000007a310b7220 */ /* 0x048fe20000410000 */
[----:B------:R-:W-:Y:S01]  /*4920*/  FMUL.FTZ R49, R49, R123 ;  /* 0x0000007b31317220 */ /* 0x000fe20000410000 */
[----:B----4-:R1:W3:Y:S04]  /*4930*/  SHFL.DOWN PT, R161, R158, 0x2, 0x1f ;  /* 0x08401f009ea17f89 */ /* 0x0102e800000e0000 */
        /* <DEDUP_REMOVED lines=14> */
.L_x_16872:
[----:B------:R-:W-:Y:S05]  /*4a20*/  BSYNC B0 ;  /* 0x0000000000007941 */ /* 0x000fea0003800000 */
.L_x_16871:
[CC--:B------:R-:W-:Y:S01]  /*4a30*/  FFMA.FTZ R160, R48.reuse, R123.reuse, -R11 ;  /* 0x0000007b30a07223 */ /* 0x0c0fe2000001080b */
[-C--:B------:R-:W-:Y:S01]  /*4a40*/  FFMA.FTZ R8, R48, R122.reuse, R49 ;  /* 0x0000007a30087223 */ /* 0x080fe20000010031 */
[CC--:B------:R-:W-:Y:S01]  /*4a50*/  FMUL.FTZ R48, R127.reuse, R123.reuse ;  /* 0x0000007b7f307220 */ /* 0x0c0fe20000410000 */
[-C--:B------:R-:W-:Y:S01]  /*4a60*/  FMUL.FTZ R10, R127, R122.reuse ;  /* 0x0000007a7f0a7220 */ /* 0x080fe20000410000 */
[-C--:B----4-:R-:W-:Y:S01]  /*4a70*/  FMUL.FTZ R9, R77, R122.reuse ;  /* 0x0000007a4d097220 */ /* 0x090fe20000410000 */
[CC--:B------:R-:W-:Y:S01]  /*4a80*/  FMUL.FTZ R164, R76.reuse, R122.reuse ;  /* 0x0000007a4ca47220 */ /* 0x0c0fe20000410000 */
[C---:B------:R-:W-:Y:S01]  /*4a90*/  FFMA.FTZ R49, R129.reuse, R122, R48 ;  /* 0x0000007a81317223 */ /* 0x040fe20000010030 */
[-C--:B------:R-:W-:Y:S01]  /*4aa0*/  FFMA.FTZ R48, R129, R123.reuse, -R10 ;  /* 0x0000007b81307223 */ /* 0x080fe2000001080a */
[-C--:B------:R-:W-:Y:S01]  /*4ab0*/  FFMA.FTZ R162, R76, R123.reuse, -R9 ;  /* 0x0000007b4ca27223 */ /* 0x080fe20000010809 */
[----:B------:R-:W-:Y:S01]  /*4ac0*/  FFMA.FTZ R10, R77, R123, R164 ;  /* 0x0000007b4d0a7223 */ /* 0x000fe200000100a4 */
[----:B------:R-:W-:Y:S01]  /*4ad0*/  FADD.FTZ R49, RZ, R49 ;  /* 0x00000031ff317221 */ /* 0x000fe20000010000 */
[C---:B------:R-:W-:Y:S01]  /*4ae0*/  FFMA.FTZ R11, R7.reuse, R160, RZ ;  /* 0x000000a0070b7223 */ /* 0x040fe200000100ff */
[C---:B---3--:R-:W-:Y:S01]  /*4af0*/  FFMA.FTZ R161, -R7.reuse, R8, RZ ;  /* 0x0000000807a17223 */ /* 0x048fe200000101ff */
[C---:B--2---:R-:W-:Y:S01]  /*4b00*/  FMUL.FTZ R159, R7.reuse, R162 ;  /* 0x000000a2079f7220 */ /* 0x044fe20000410000 */
[----:B------:R-:W-:Y:S01]  /*4b10*/  FFMA.FTZ R160, -R7, R10, -RZ ;  /* 0x0000000a07a07223 */ /* 0x000fe200000109ff */
[----:B------:R-:W-:Y:S01]  /*4b20*/  FFMA.FTZ R7, R13, R82, R48 ;  /* 0x000000520d077223 */ /* 0x000fe20000010030 */
[C---:B------:R-:W-:Y:S01]  /*4b30*/  FMUL.FTZ R9, R51.reuse, R49 ;  /* 0x0000003133097220 */ /* 0x040fe20000410000 */
[----:B------:R2:W3:Y:S01]  /*4b40*/  SHFL.DOWN PT, R165, R155, 0x4, 0x1f ;  /* 0x08801f009ba57f89 */ /* 0x0004e200000e0000 */
[----:B------:R-:W-:Y:S01]  /*4b50*/  BSSY B0, `(.L_x_16873) ;  /* 0x0000012000007945 */ /* 0x000fe20003800000 */
[-C--:B0-----:R-:W-:Y:S01]  /*4b60*/  FMUL.FTZ R163, R51, R7.reuse ;  /* 0x0000000733a37220 */ /* 0x081fe20000410000 */
[----:B------:R-:W-:Y:S01]  /*4b70*/  FFMA.FTZ R51, R50, R7, -R9 ;  /* 0x0000000732337223 */ /* 0x000fe20000010809 */
[----:B------:R2:W0:Y:S04]  /*4b80*/  SHFL.DOWN PT, R167, R158, 0x4, 0x1f ;  /* 0x08801f009ea77f89 */ /* 0x00042800000e0000 */
[----:B------:R2:W4:Y:S04]  /*4b90*/  SHFL.DOWN PT, R169, R156, 0x4, 0x1f ;  /* 0x08801f009ca97f89 */ /* 0x00052800000e0000 */
[----:B------:R2:W0:Y:S01]  /*4ba0*/  SHFL.DOWN PT, R171, R157, 0x4, 0x1f ;  /* 0x08801f009dab7f89 */ /* 0x00042200000e0000 */
[----:B------:R-:W-:Y:S05]  /*4bb0*/  @P6 BRA `(.L_x_16874) ;  /* 0x00000000002c6947 */ /* 0x000fea0003800000 */
[C---:B0-----:R-:W-:Y:S01]  /*4bc0*/  FMUL.FTZ R8, R158.reuse, R167 ;  /* 0x000000a79e087220 */ /* 0x041fe20000410000 */
[C---:B------:R-:W-:Y:S01]  /*4bd0*/  FMUL.FTZ R10, R158.reuse, R171 ;  /* 0x000000ab9e0a7220 */ /* 0x040fe20000410000 */
[C---:B----4-:R-:W-:Y:S01]  /*4be0*/  FMUL.FTZ R48, R158.reuse, R169 ;  /* 0x000000a99e307220 */ /* 0x050fe20000410000 */
        /* <DEDUP_REMOVED lines=8> */
.L_x_16874:
[----:B------:R-:W-:Y:S05]  /*4c70*/  BSYNC B0 ;  /* 0x0000000000007941 */ /* 0x000fea0003800000 */
.L_x_16873:
[C---:B------:R-:W-:Y:S01]  /*4c80*/  FMUL.FTZ R9, R128.reuse, R7 ;  /* 0x0000000780097220 */ /* 0x040fe20000410000 */
[----:B------:R-:W-:Y:S01]  /*4c90*/  FMUL.FTZ R8, R128, R49 ;  /* 0x0000003180087220 */ /* 0x000fe20000410000 */
[----:B------:R-:W-:Y:S01]  /*4ca0*/  FFMA.FTZ R166, R6, R51, R11 ;  /* 0x0000003306a67223 */ /* 0x000fe2000001000b */
[----:B------:R-:W-:Y:S01]  /*4cb0*/  ISETP.GE.OR P0, PT, R84, R121, P0 ;  /* 0x000000795400720c */ /* 0x000fe20000706670 */
[C---:B------:R-:W-:Y:S01]  /*4cc0*/  FFMA.FTZ R9, R126.reuse, R49, R9 ;  /* 0x000000317e097223 */ /* 0x040fe20000010009 */
[----:B------:R-:W-:Y:S01]  /*4cd0*/  FFMA.FTZ R51, R126, R7, -R8 ;  /* 0x000000077e337223 */ /* 0x000fe20000010808 */
[-C--:B------:R-:W-:Y:S01]  /*4ce0*/  FFMA.FTZ R50, R50, R49.reuse, R163 ;  /* 0x0000003132327223 */ /* 0x080fe200000100a3 */
[----:B------:R-:W-:Y:S01]  /*4cf0*/  FMUL.FTZ R11, R77, R49 ;  /* 0x000000314d0b7220 */ /* 0x000fe20000410000 */
[----:B------:R-:W-:Y:S01]  /*4d00*/  FADD.FTZ R48, RZ, R9 ;  /* 0x00000009ff307221 */ /* 0x000fe20000010000 */
[----:B------:R-:W-:Y:S01]  /*4d10*/  FFMA.FTZ R51, R14, R81, R51 ;  /* 0x000000510e337223 */ /* 0x000fe20000010033 */
[----:B------:R-:W-:Y:S01]  /*4d20*/  FMUL.FTZ R8, R76, R49 ;  /* 0x000000314c087220 */ /* 0x000fe20000410000 */
[----:B------:R-:W-:Y:S01]  /*4d30*/  FFMA.FTZ R168, -R6, R50, R161 ;  /* 0x0000003206a87223 */ /* 0x000fe200000101a1 */
[CC--:B------:R-:W-:Y:S01]  /*4d40*/  FMUL.FTZ R9, R41.reuse, R48.reuse ;  /* 0x0000003029097220 */ /* 0x0c0fe20000410000 */
[----:B------:R-:W-:Y:S01]  /*4d50*/  FMUL.FTZ R41, R41, R51 ;  /* 0x0000003329297220 */ /* 0x000fe20000410000 */
[-C--:B------:R-:W-:Y:S01]  /*4d60*/  FFMA.FTZ R11, R76, R7.reuse, -R11 ;  /* 0x000000074c0b7223 */ /* 0x080fe2000001080b */
[----:B------:R-:W-:Y:S01]  /*4d70*/  FFMA.FTZ R161, R77, R7, R8 ;  /* 0x000000074da17223 */ /* 0x000fe20000010008 */
[C---:B------:R-:W-:Y:S01]  /*4d80*/  FFMA.FTZ R163, R40.reuse, R51, -R9 ;  /* 0x0000003328a37223 */ /* 0x040fe20000010809 */
[----:B---3--:R-:W-:Y:S01]  /*4d90*/  FFMA.FTZ R165, R40, R48, R41 ;  /* 0x0000003028a57223 */ /* 0x008fe20000010029 */
[----:B0-----:R0:W3:Y:S01]  /*4da0*/  SHFL.DOWN PT, R167, R155, 0x8, 0x1f ;  /* 0x09001f009ba77f89 */ /* 0x0010e200000e0000 */
[----:B------:R-:W-:Y:S01]  /*4db0*/  BSSY B0, `(.L_x_16875) ;  /* 0x0000016000007945 */ /* 0x000fe20003800000 */
[----:B------:R-:W-:Y:S01]  /*4dc0*/  HFMA2.MMA R9, -RZ, RZ, 0, 0 ;  /* 0x00000000ff097435 */ /* 0x000fe200000001ff */
[C---:B------:R-:W-:Y:S01]  /*4dd0*/  FMUL.FTZ R50, R6.reuse, R11 ;  /* 0x0000000b06327220 */ /* 0x040fe20000410000 */
[----:B----4-:R0:W4:Y:S01]  /*4de0*/  SHFL.DOWN PT, R169, R158, 0x8, 0x1f ;  /* 0x09001f009ea97f89 */ /* 0x01012200000e0000 */
[----:B------:R-:W-:Y:S01]  /*4df0*/  FFMA.FTZ R161, -R6, R161, -RZ ;  /* 0x000000a106a17223 */ /* 0x000fe200000109ff */
[----:B------:R-:W-:-:S02]  /*4e00*/  MOV R8, 0x3f800000 ;  /* 0x3f80000000087802 */ /* 0x000fc40000000f00 */
[----:B------:R-:W-:Y:S01]  /*4e10*/  CS2R R10, SRZ ;  /* 0x00000000000a7805 */ /* 0x000fe2000001ff00 */
[----:B------:R0:W0:Y:S01]  /*4e20*/  SHFL.DOWN PT, R41, R156, 0x8, 0x1f ;  /* 0x09001f009c297f89 */ /* 0x00002200000e0000 */
[----:B------:R-:W-:-:S03]  /*4e30*/  @!P0 LEA R162, R119, R116, 0x4 ;  /* 0x0000007477a28211 */ /* 0x000fc600078e20ff */
        /* <DEDUP_REMOVED lines=13> */
.L_x_16876:
[----:B------:R-:W-:Y:S05]  /*4f10*/  BSYNC B0 ;  /* 0x0000000000007941 */ /* 0x000fea0003800000 */
.L_x_16875:
[CC--:B0-----:R-:W-:Y:S01]  /*4f20*/  FMUL.FTZ R41, R131.reuse, R51.reuse ;  /* 0x0000003383297220 */ /* 0x0c1fe20000410000 */
[-C--:B------:R-:W-:Y:S01]  /*4f30*/  FMUL.FTZ R6, R131, R48.reuse ;  /* 0x0000003083067220 */ /* 0x080fe20000410000 */
[-C--:B------:R-:W-:Y:S01]  /*4f40*/  FMUL.FTZ R164, R76, R48.reuse ;  /* 0x000000304ca47220 */ /* 0x080fe20000410000 */
[----:B------:R0:W1:Y:S01]  /*4f50*/  @!P0 LDS.128 R8, [R162+0x25d0] ;  /* 0x0025d000a2088984 */ /* 0x0000620000000c00 */
[CC--:B------:R-:W-:Y:S01]  /*4f60*/  FFMA.FTZ R40, R130.reuse, R48.reuse, R41 ;  /* 0x0000003082287223 */ /* 0x0c0fe20000010029 */
[-C--:B------:R-:W-:Y:S01]  /*4f70*/  FFMA.FTZ R6, R130, R51.reuse, -R6 ;  /* 0x0000003382067223 */ /* 0x080fe20000010806 */
[C---:B------:R-:W-:Y:S01]  /*4f80*/  FMUL.FTZ R41, R77.reuse, R48 ;  /* 0x000000304d297220 */ /* 0x040fe20000410000 */
[----:B------:R-:W-:Y:S01]  /*4f90*/  FFMA.FTZ R164, R77, R51, R164 ;  /* 0x000000334da47223 */ /* 0x000fe200000100a4 */
[----:B------:R-:W-:Y:S01]  /*4fa0*/  FADD.FTZ R40, RZ, R40 ;  /* 0x00000028ff287221 */ /* 0x000fe20000010000 */
[----:B------:R-:W-:Y:S01]  /*4fb0*/  FFMA.FTZ R6, R15, R80, R6 ;  /* 0x000000500f067223 */ /* 0x000fe20000010006 */
[----:B---3--:R-:W-:Y:S01]  /*4fc0*/  FFMA.FTZ R167, R5, R163, R166 ;  /* 0x000000a305a77223 */ /* 0x008fe200000100a6 */
[----:B0-----:R-:W-:Y:S01]  /*4fd0*/  FFMA.FTZ R162, R76, R51, -R41 ;  /* 0x000000334ca27223 */ /* 0x001fe20000010829 */
[C---:B------:R-:W-:Y:S01]  /*4fe0*/  FMUL.FTZ R41, R43.reuse, R40 ;  /* 0x000000282b297220 */ /* 0x040fe20000410000 */
[----:B------:R-:W-:Y:S01]  /*4ff0*/  FMUL.FTZ R43, R43, R6 ;  /* 0x000000062b2b7220 */ /* 0x000fe20000410000 */
[C---:B------:R-:W-:Y:S01]  /*5000*/  FFMA.FTZ R165, -R5.reuse, R165, R168 ;  /* 0x000000a505a57223 */ /* 0x040fe200000101a8 */
[C---:B------:R-:W-:Y:S01]  /*5010*/  FMUL.FTZ R163, R5.reuse, R162 ;  /* 0x000000a205a37220 */ /* 0x040fe20000410000 */
[C---:B------:R-:W-:Y:S01]  /*5020*/  FFMA.FTZ R41, R42.reuse, R6, -R41 ;  /* 0x000000062a297223 */ /* 0x040fe20000010829 */
[----:B------:R-:W-:Y:S01]  /*5030*/  FFMA.FTZ R162, -R5, R164, -RZ ;  /* 0x000000a405a27223 */ /* 0x000fe200000109ff */
[-C--:B------:R-:W-:Y:S01]  /*5040*/  FFMA.FTZ R42, R42, R40.reuse, R43 ;  /* 0x000000282a2a7223 */ /* 0x080fe2000001002b */
[CC--:B------:R-:W-:Y:S01]  /*5050*/  FMUL.FTZ R5, R77.reuse, R40.reuse ;  /* 0x000000284d057220 */ /* 0x0c0fe20000410000 */
[----:B------:R-:W-:Y:S01]  /*5060*/  FMUL.FTZ R164, R76, R40 ;  /* 0x000000284ca47220 */ /* 0x000fe20000410000 */
[C---:B------:R-:W-:Y:S01]  /*5070*/  FFMA.FTZ R168, R4.reuse, R41, R167 ;  /* 0x0000002904a87223 */ /* 0x040fe200000100a7 */
[----:B------:R-:W-:Y:S01]  /*5080*/  FFMA.FTZ R170, -R4, R42, R165 ;  /* 0x0000002a04aa7223 */ /* 0x000fe200000101a5 */
[-C--:B------:R-:W-:Y:S01]  /*5090*/  FFMA.FTZ R165, R76, R6.reuse, -R5 ;  /* 0x000000064ca57223 */ /* 0x080fe20000010805 */
[----:B------:R-:W-:Y:S01]  /*50a0*/  FFMA.FTZ R43, R77, R6, R164 ;  /* 0x000000064d2b7223 */ /* 0x000fe200000100a4 */
[C---:B------:R-:W-:Y:S01]  /*50b0*/  FMUL.FTZ R5, R133.reuse, R40 ;  /* 0x0000002885057220 */ /* 0x040fe20000410000 */
[-C--:B------:R-:W-:Y:S01]  /*50c0*/  FMUL.FTZ R41, R133, R6.reuse ;  /* 0x0000000685297220 */ /* 0x080fe20000410000 */
[----:B------:R0:W3:Y:S01]  /*50d0*/  SHFL.DOWN PT, R167, R155, 0x10, 0x1f ;  /* 0x0a001f009ba77f89 */ /* 0x0000e200000e0000 */
[----:B------:R-:W-:Y:S01]  /*50e0*/  FFMA.FTZ R164, -R4, R43, -RZ ;  /* 0x0000002b04a47223 */ /* 0x000fe200000109ff */
[C---:B------:R-:W-:Y:S01]  /*50f0*/  FFMA.FTZ R5, R132.reuse, R6, -R5 ;  /* 0x0000000684057223 */ /* 0x040fe20000010805 */
[----:B------:R-:W-:Y:S01]  /*5100*/  FFMA.FTZ R41, R132, R40, R41 ;  /* 0x0000002884297223 */ /* 0x000fe20000010029 */
[----:B----4-:R0:W4:Y:S01]  /*5110*/  SHFL.DOWN PT, R169, R158, 0x10, 0x1f ;  /* 0x0a001f009ea97f89 */ /* 0x01012200000e0000 */
[----:B------:R-:W-:Y:S01]  /*5120*/  BSSY B0, `(.L_x_16877) ;  /* 0x0000012000007945 */ /* 0x000fe20003800000 */
[----:B------:R-:W-:Y:S01]  /*5130*/  FMUL.FTZ R165, R4, R165 ;  /* 0x000000a504a57220 */ /* 0x000fe20000410000 */
[----:B------:R-:W-:Y:S01]  /*5140*/  FFMA.FTZ R5, R16, R87, R5 ;  /* 0x0000005710057223 */ /* 0x000fe20000010005 */
[----:B------:R0:W0:Y:S01]  /*5150*/  SHFL.DOWN PT, R43, R156, 0x10, 0x1f ;  /* 0x0a001f009c2b7f89 */ /* 0x00002200000e0000 */
[----:B------:R-:W-:-:S03]  /*5160*/  FADD.FTZ R41, RZ, R41 ;  /* 0x00000029ff297221 */ /* 0x000fc60000010000 */
        /* <DEDUP_REMOVED lines=13> */
.L_x_16878:
[----:B------:R-:W-:Y:S05]  /*5240*/  BSYNC B0 ;  /* 0x0000000000007941 */ /* 0x000fea0003800000 */
.L_x_16877:
[CC--:B------:R-:W-:Y:S01]  /*5250*/  FMUL.FTZ R42, R45.reuse, R5.reuse ;  /* 0x000000052d2a7220 */ /* 0x0c0fe20000410000 */
[C---:B0-----:R-:W-:Y:S01]  /*5260*/  FMUL.FTZ R43, R136.reuse, R5 ;  /* 0x00000005882b7220 */ /* 0x041fe20000410000 */
[-C--:B------:R-:W-:Y:S01]  /*5270*/  FMUL.FTZ R4, R136, R41.reuse ;  /* 0x0000002988047220 */ /* 0x080fe20000410000 */
[-C--:B---3--:R-:W-:Y:S01]  /*5280*/  FMUL.FTZ R167, R45, R41.reuse ;  /* 0x000000292da77220 */ /* 0x088fe20000410000 */
[-C--:B------:R-:W-:Y:S01]  /*5290*/  FFMA.FTZ R45, R44, R41.reuse, R42 ;  /* 0x000000292c2d7223 */ /* 0x080fe2000001002a */
[C---:B------:R-:W-:Y:S01]  /*52a0*/  FFMA.FTZ R42, R134.reuse, R41, R43 ;  /* 0x00000029862a7223 */ /* 0x040fe2000001002b */
[-C--:B------:R-:W-:Y:S01]  /*52b0*/  FFMA.FTZ R4, R134, R5.reuse, -R4 ;  /* 0x0000000586047223 */ /* 0x080fe20000010804 */
[----:B------:R-:W-:Y:S01]  /*52c0*/  FFMA.FTZ R167, R44, R5, -R167 ;  /* 0x000000052ca77223 */ /* 0x000fe200000108a7 */
[----:B------:R-:W-:Y:S01]  /*52d0*/  FFMA.FTZ R43, -R3, R45, R170 ;  /* 0x0000002d032b7223 */ /* 0x000fe200000101aa */
[----:B------:R-:W-:Y:S01]  /*52e0*/  FADD.FTZ R42, RZ, R42 ;  /* 0x0000002aff2a7221 */ /* 0x000fe20000010000 */
[----:B------:R-:W-:Y:S01]  /*52f0*/  FFMA.FTZ R4, R17, R88, R4 ;  /* 0x0000005811047223 */ /* 0x000fe20000010004 */
[-C--:B------:R-:W-:Y:S01]  /*5300*/  FMUL.FTZ R45, R77, R41.reuse ;  /* 0x000000294d2d7220 */ /* 0x080fe20000410000 */
[C---:B------:R-:W-:Y:S01]  /*5310*/  FMUL.FTZ R166, R76.reuse, R41 ;  /* 0x000000294ca67220 */ /* 0x040fe20000410000 */
[C---:B----4-:R-:W-:Y:S01]  /*5320*/  FMUL.FTZ R169, R47.reuse, R42 ;  /* 0x0000002a2fa97220 */ /* 0x050fe20000410000 */
[-C--:B------:R-:W-:Y:S01]  /*5330*/  FMUL.FTZ R47, R47, R4.reuse ;  /* 0x000000042f2f7220 */ /* 0x080fe20000410000 */
[----:B------:R-:W-:Y:S01]  /*5340*/  FFMA.FTZ R167, R3, R167, R168 ;  /* 0x000000a703a77223 */ /* 0x000fe200000100a8 */
[-C--:B------:R-:W-:Y:S01]  /*5350*/  FFMA.FTZ R44, R76, R5.reuse, -R45 ;  /* 0x000000054c2c7223 */ /* 0x080fe2000001082d */
[C---:B------:R-:W-:Y:S01]  /*5360*/  FFMA.FTZ R169, R46.reuse, R4, -R169 ;  /* 0x000000042ea97223 */ /* 0x040fe200000108a9 */
[----:B------:R-:W-:Y:S01]  /*5370*/  FFMA.FTZ R46, R46, R42, R47 ;  /* 0x0000002a2e2e7223 */ /* 0x000fe2000001002f */
[----:B------:R-:W-:Y:S01]  /*5380*/  FFMA.FTZ R166, R77, R5, R166 ;  /* 0x000000054da67223 */ /* 0x000fe200000100a6 */
[----:B------:R-:W-:Y:S01]  /*5390*/  SHFL.DOWN PT, R174, R158, 0x1, 0x1f ;  /* 0x08201f009eae7f89 */ /* 0x000fe200000e0000 */
[C---:B------:R-:W-:Y:S01]  /*53a0*/  FFMA.FTZ R168, R2.reuse, R169, R167 ;  /* 0x000000a902a87223 */ /* 0x040fe200000100a7 */
[----:B------:R-:W-:Y:S01]  /*53b0*/  FFMA.FTZ R170, -R2, R46, R43 ;  /* 0x0000002e02aa7223 */ /* 0x000fe2000001012b */
[C---:B------:R-:W-:Y:S01]  /*53c0*/  FMUL.FTZ R47, R3.reuse, R44 ;  /* 0x0000002c032f7220 */ /* 0x040fe20000410000 */
[----:B-1----:R-:W0:Y:S01]  /*53d0*/  SHFL.IDX PT, R169, R11, RZ, 0x1f ;  /* 0x00001fff0ba97589 */ /* 0x002e2200000e0000 */
[----:B------:R-:W-:Y:S01]  /*53e0*/  FFMA.FTZ R45, -R3, R166, -RZ ;  /* 0x000000a6032d7223 */ /* 0x000fe200000109ff */
[C---:B------:R-:W-:Y:S01]  /*53f0*/  FMUL.FTZ R3, R138.reuse, R42 ;  /* 0x0000002a8a037220 */ /* 0x040fe20000410000 */
[----:B------:R-:W-:Y:S01]  /*5400*/  FMUL.FTZ R44, R138, R4 ;  /* 0x000000048a2c7220 */ /* 0x000fe20000410000 */
[----:B------:R-:W1:Y:S01]  /*5410*/  SHFL.IDX PT, R46, R10, RZ, 0x1f ;  /* 0x00001fff0a2e7589 */ /* 0x000e6200000e0000 */
[-C--:B------:R-:W-:Y:S01]  /*5420*/  FMUL.FTZ R167, R77, R42.reuse ;  /* 0x0000002a4da77220 */ /* 0x080fe20000410000 */
[C---:B------:R-:W-:Y:S01]  /*5430*/  FMUL.FTZ R166, R76.reuse, R42 ;  /* 0x0000002a4ca67220 */ /* 0x040fe20000410000 */
[C---:B------:R-:W-:Y:S01]  /*5440*/  FFMA.FTZ R43, R137.reuse, R4, -R3 ;  /* 0x00000004892b7223 */ /* 0x040fe20000010803 */
[----:B------:R-:W3:Y:S01]  /*5450*/  SHFL.DOWN PT, R172, R155, 0x1, 0x1f ;  /* 0x08201f009bac7f89 */ /* 0x000ee200000e0000 */
[----:B------:R-:W-:Y:S01]  /*5460*/  FFMA.FTZ R44, R137, R42, R44 ;  /* 0x0000002a892c7223 */ /* 0x000fe2000001002c */
[-C--:B------:R-:W-:Y:S01]  /*5470*/  FFMA.FTZ R167, R76, R4.reuse, -R167 ;  /* 0x000000044ca77223 */ /* 0x080fe200000108a7 */
[----:B------:R-:W-:Y:S01]  /*5480*/  FFMA.FTZ R171, R77, R4, R166 ;  /* 0x000000044dab7223 */ /* 0x000fe200000100a6 */
[----:B------:R-:W4:Y:S01]  /*5490*/  SHFL.DOWN PT, R176, R156, 0x1, 0x1f ;  /* 0x08201f009cb07f89 */ /* 0x000f2200000e0000 */
[----:B------:R-:W-:Y:S01]  /*54a0*/  FFMA.FTZ R43, R18, R85, R43 ;  /* 0x00000055122b7223 */ /* 0x000fe2000001002b */
[----:B------:R-:W-:Y:S01]  /*54b0*/  FADD.FTZ R3, RZ, R44 ;  /* 0x0000002cff037221 */ /* 0x000fe20000010000 */
[C---:B------:R-:W-:Y:S01]  /*54c0*/  FMUL.FTZ R167, R2.reuse, R167 ;  /* 0x000000a702a77220 */ /* 0x040fe20000410000 */
[----:B------:R-:W5:Y:S01]  /*54d0*/  SHFL.DOWN PT, R175, R157, 0x1, 0x1f ;  /* 0x08201f009daf7f89 */ /* 0x000f6200000e0000 */
[----:B------:R-:W-:Y:S01]  /*54e0*/  FFMA.FTZ R166, -R2, R171, -RZ ;  /* 0x000000ab02a67223 */ /* 0x000fe200000109ff */
[C---:B------:R-:W-:Y:S01]  /*54f0*/  FMUL.FTZ R2, R37.reuse, R43 ;  /* 0x0000002b25027220 */ /* 0x040fe20000410000 */
[-C--:B------:R-:W-:Y:S01]  /*5500*/  FMUL.FTZ R171, R37, R3.reuse ;  /* 0x0000000325ab7220 */ /* 0x080fe20000410000 */
[-C--:B------:R-:W-:Y:S01]  /*5510*/  FMUL.FTZ R44, R76, R3.reuse ;  /* 0x000000034c2c7220 */ /* 0x080fe20000410000 */
[CC--:B------:R-:W-:Y:S01]  /*5520*/  FMUL.FTZ R173, R77.reuse, R3.reuse ;  /* 0x000000034dad7220 */ /* 0x0c0fe20000410000 */
[C---:B------:R-:W-:Y:S01]  /*5530*/  FFMA.FTZ R37, R36.reuse, R3, R2 ;  /* 0x0000000324257223 */ /* 0x040fe20000010002 */
[-C--:B------:R-:W-:Y:S01]  /*5540*/  FFMA.FTZ R171, R36, R43.reuse, -R171 ;  /* 0x0000002b24ab7223 */ /* 0x080fe200000108ab */
[-C--:B------:R-:W-:Y:S01]  /*5550*/  FFMA.FTZ R2, R77, R43.reuse, R44 ;  /* 0x0000002b4d027223 */ /* 0x080fe2000001002c */
[----:B------:R-:W-:Y:S01]  /*5560*/  FFMA.FTZ R36, R76, R43, -R173 ;  /* 0x0000002b4c247223 */ /* 0x000fe200000108ad */
[C---:B------:R-:W-:Y:S01]  /*5570*/  FFMA.FTZ R177, -R141.reuse, R37, R170 ;  /* 0x000000258db17223 */ /* 0x040fe200000101aa */
[C---:B0-----:R-:W-:Y:S01]  /*5580*/  @P1 FMUL.FTZ R37, R174.reuse, R169 ;  /* 0x000000a9ae251220 */ /* 0x041fe20000410000 */
[----:B-1----:R-:W-:Y:S01]  /*5590*/  @P1 FMUL.FTZ R44, R174, R46 ;  /* 0x0000002eae2c1220 */ /* 0x002fe20000410000 */
[C---:B------:R-:W-:Y:S01]  /*55a0*/  FFMA.FTZ R173, R141.reuse, R171, R168 ;  /* 0x000000ab8dad7223 */ /* 0x040fe200000100a8 */
[C---:B------:R-:W-:Y:S01]  /*55b0*/  FMUL.FTZ R168, R141.reuse, R36 ;  /* 0x000000248da87220 */ /* 0x040fe20000410000 */
[----:B------:R-:W-:Y:S01]  /*55c0*/  FFMA.FTZ R141, -R141, R2, -RZ ;  /* 0x000000028d8d7223 */ /* 0x000fe200000109ff */
[C---:B---3--:R-:W-:Y:S01]  /*55d0*/  @P1 FFMA.FTZ R37, R172.reuse, R46, -R37 ;  /* 0x0000002eac251223 */ /* 0x048fe20000010825 */
[----:B------:R-:W-:Y:S01]  /*55e0*/  @P1 FFMA.FTZ R44, R172, R169, R44 ;  /* 0x000000a9ac2c1223 */ /* 0x000fe2000001002c */
[C---:B------:R-:W-:Y:S01]  /*55f0*/  FMUL.FTZ R36, R140.reuse, R43 ;  /* 0x0000002b8c247220 */ /* 0x040fe20000410000 */
[-C--:B------:R-:W-:Y:S01]  /*5600*/  FMUL.FTZ R2, R140, R3.reuse ;  /* 0x000000038c027220 */ /* 0x080fe20000410000 */
[----:B----4-:R-:W-:Y:S01]  /*5610*/  @P1 FADD.FTZ R46, R176, R37 ;  /* 0x00000025b02e1221 */ /* 0x010fe20000010000 */
[----:B--2---:R-:W0:Y:S01]  /*5620*/  SHFL.IDX PT, R158, R158, RZ, 0x1f ;  /* 0x00001fff9e9e7589 */ /* 0x004e2200000e0000 */
[C---:B------:R-:W-:Y:S01]  /*5630*/  FFMA.FTZ R170, R139.reuse, R3, R36 ;  /* 0x000000038baa7223 */ /* 0x040fe20000010024 */
[----:B------:R-:W-:Y:S01]  /*5640*/  FFMA.FTZ R36, R139, R43, -R2 ;  /* 0x0000002b8b247223 */ /* 0x000fe20000010802 */
[----:B-----5:R-:W-:Y:S01]  /*5650*/  @P1 FADD.FTZ R169, R175, R44 ;  /* 0x0000002cafa91221 */ /* 0x020fe20000010000 */
[CC--:B------:R-:W-:Y:S01]  /*5660*/  FMUL.FTZ R44, R46.reuse, -R79.reuse ;  /* 0x8000004f2e2c7220 */ /* 0x0c0fe20000410000 */
[----:B------:R-:W-:Y:S01]  /*5670*/  FADD.FTZ R2, RZ, R170 ;  /* 0x000000aaff027221 */ /* 0x000fe20000010000 */
[----:B------:R-:W-:Y:S01]  /*5680*/  FFMA.FTZ R36, R19, R86, R36 ;  /* 0x0000005613247223 */ /* 0x000fe20000010024 */
[C---:B------:R-:W-:Y:S01]  /*5690*/  FMUL.FTZ R79, R169.reuse, -R79 ;  /* 0x8000004fa94f7220 */ /* 0x040fe20000410000 */
[----:B------:R-:W-:Y:S01]  /*56a0*/  FFMA.FTZ R37, R169, R78, R44 ;  /* 0x0000004ea9257223 */ /* 0x000fe2000001002c */
[C---:B------:R-:W-:Y:S01]  /*56b0*/  FMUL.FTZ R171, R39.reuse, R2 ;  /* 0x0000000227ab7220 */ /* 0x040fe20000410000 */
[----:B------:R-:W-:Y:S01]  /*56c0*/  FMUL.FTZ R39, R39, R36 ;  /* 0x0000002427277220 */ /* 0x000fe20000410000 */
[----:B------:R-:W-:Y:S01]  /*56d0*/  FFMA.FTZ R79, R46, R78, -R79 ;  /* 0x0000004e2e4f7223 */ /* 0x000fe2000001084f */
[----:B------:R-:W-:Y:S01]  /*56e0*/  FADD.FTZ R37, -R142, R37 ;  /* 0x000000258e257221 */ /* 0x000fe20000010100 */
[C---:B------:R-:W-:Y:S01]  /*56f0*/  FFMA.FTZ R171, R38.reuse, R36, -R171 ;  /* 0x0000002426ab7223 */ /* 0x040fe200000108ab */
[-C--:B------:R-:W-:Y:S01]  /*5700*/  FFMA.FTZ R39, R38, R2.reuse, R39 ;  /* 0x0000000226277223 */ /* 0x080fe20000010027 */
[----:B------:R-:W-:Y:S01]  /*5710*/  FADD.FTZ R144, R144, R79 ;  /* 0x0000004f90907221 */ /* 0x000fe20000010000 */
[----:B------:R-:W1:Y:S01]  /*5720*/  SHFL.IDX PT, R155, R155, RZ, 0x1f ;  /* 0x00001fff9b9b7589 */ /* 0x000e6200000e0000 */
[CC--:B------:R-:W-:Y:S01]  /*5730*/  FMUL.FTZ R38, R140.reuse, -R37.reuse ;  /* 0x800000258c267220 */ /* 0x0c0fe20000410000 */
[----:B------:R-:W-:Y:S01]  /*5740*/  FMUL.FTZ R169, R77, R2 ;  /* 0x000000024da97220 */ /* 0x000fe20000410000 */
[-C--:B------:R-:W-:Y:S01]  /*5750*/  FMUL.FTZ R140, R140, -R144.reuse ;  /* 0x800000908c8c7220 */ /* 0x080fe20000410000 */
[----:B------:R-:W2:Y:S01]  /*5760*/  SHFL.IDX PT, R157, R157, RZ, 0x1f ;  /* 0x00001fff9d9d7589 */ /* 0x000ea200000e0000 */
[C---:B------:R-:W-:Y:S01]  /*5770*/  FFMA.FTZ R38, R139.reuse, R144, -R38 ;  /* 0x000000908b267223 */ /* 0x040fe20000010826 */
[C---:B------:R-:W-:Y:S01]  /*5780*/  FMUL.FTZ R44, R76.reuse, R2 ;  /* 0x000000024c2c7220 */ /* 0x040fe20000410000 */
[----:B------:R-:W-:Y:S01]  /*5790*/  FFMA.FTZ R140, R139, R37, R140 ;  /* 0x000000258b8c7223 */ /* 0x000fe2000001008c */
[-C--:B------:R-:W-:Y:S01]  /*57a0*/  FFMA.FTZ R169, R76, R36.reuse, -R169 ;  /* 0x000000244ca97223 */ /* 0x080fe200000108a9 */
[----:B------:R-:W-:Y:S01]  /*57b0*/  FADD.FTZ R145, R145, R38 ;  /* 0x0000002691917221 */ /* 0x000fe20000010000 */
[----:B------:R-:W3:Y:S01]  /*57c0*/  SHFL.IDX PT, R156, R156, RZ, 0x1f ;  /* 0x00001fff9c9c7589 */ /* 0x000ee200000e0000 */
[----:B------:R-:W-:Y:S01]  /*57d0*/  FADD.FTZ R38, -R143, R140 ;  /* 0x0000008c8f267221 */ /* 0x000fe20000010100 */
[----:B------:R-:W-:Y:S01]  /*57e0*/  FFMA.FTZ R77, R77, R36, R44 ;  /* 0x000000244d4d7223 */ /* 0x000fe2000001002c */
[----:B------:R-:W-:Y:S01]  /*57f0*/  FMUL.FTZ R76, R138, -R145 ;  /* 0x800000918a4c7220 */ /* 0x000fe20000410000 */
[----:B------:R-:W-:Y:S01]  /*5800*/  FMUL.FTZ R44, R0, R171 ;  /* 0x000000ab002c7220 */ /* 0x000fe20000410000 */
[-C--:B------:R-:W-:Y:S01]  /*5810*/  FMUL.FTZ R138, R138, -R38.reuse ;  /* 0x800000268a8a7220 */ /* 0x080fe20000410000 */
[C---:B------:R-:W-:Y:S01]  /*5820*/  FMUL.FTZ R78, R0.reuse, R39 ;  /* 0x00000027004e7220 */ /* 0x040fe20000410000 */
[C---:B------:R-:W-:Y:S01]  /*5830*/  FFMA.FTZ R39, R137.reuse, R38, R76 ;  /* 0x0000002689277223 */ /* 0x040fe2000001004c */
[C---:B------:R-:W-:Y:S01]  /*5840*/  FMUL.FTZ R169, R0.reuse, R169 ;  /* 0x000000a900a97220 */ /* 0x040fe20000410000 */
[----:B------:R-:W-:Y:S01]  /*5850*/  FFMA.FTZ R142, -R0, R77, -RZ ;  /* 0x0000004d008e7223 */ /* 0x000fe200000109ff */
[----:B------:R-:W-:Y:S01]  /*5860*/  FFMA.FTZ R138, R137, R145, -R138 ;  /* 0x00000091898a7223 */ /* 0x000fe2000001088a */
[----:B------:R-:W-:Y:S01]  /*5870*/  FADD.FTZ R0, R173, R44 ;  /* 0x0000002cad007221 */ /* 0x000fe20000010000 */
[CC--:B0-----:R-:W-:Y:S01]  /*5880*/  FMUL.FTZ R44, R158.reuse, R11.reuse ;  /* 0x0000000b9e2c7220 */ /* 0x0c1fe20000410000 */
[-C--:B------:R-:W-:Y:S01]  /*5890*/  FMUL.FTZ R46, R158, R10.reuse ;  /* 0x0000000a9e2e7220 */ /* 0x080fe20000410000 */
[----:B------:R-:W-:Y:S01]  /*58a0*/  FADD.FTZ R39, -R146, R39 ;  /* 0x0000002792277221 */ /* 0x000fe20000010100 */
[----:B------:R-:W-:Y:S01]  /*58b0*/  FADD.FTZ R147, R147, R138 ;  /* 0x0000008a93937221 */ /* 0x000fe20000010000 */
[C---:B-1----:R-:W-:Y:S01]  /*58c0*/  FFMA.FTZ R77, R155.reuse, R10, -R44 ;  /* 0x0000000a9b4d7223 */ /* 0x042fe2000001082c */
[----:B------:R-:W-:Y:S01]  /*58d0*/  FFMA.FTZ R46, R155, R11, R46 ;  /* 0x0000000b9b2e7223 */ /* 0x000fe2000001002e */
[----:B------:R-:W-:Y:S01]  /*58e0*/  FMUL.FTZ R10, R158, R9 ;  /* 0x000000099e0a7220 */ /* 0x000fe20000410000 */
[C---:B------:R-:W-:Y:S01]  /*58f0*/  FMUL.FTZ R11, R136.reuse, -R39 ;  /* 0x80000027880b7220 */ /* 0x040fe20000410000 */
[----:B------:R-:W-:Y:S01]  /*5900*/  ISETP.NE.AND P0, PT, R101, RZ, PT ;  /* 0x000000ff6500720c */ /* 0x000fe20003f05270 */
[-C--:B------:R-:W-:Y:S01]  /*5910*/  FMUL.FTZ R136, R136, -R147.reuse ;  /* 0x8000009388887220 */ /* 0x080fe20000410000 */
[-C--:B------:R-:W-:Y:S01]  /*5920*/  FMUL.FTZ R158, R158, R8.reuse ;  /* 0x000000089e9e7220 */ /* 0x080fe20000410000 */
[----:B------:R-:W-:Y:S01]  /*5930*/  FFMA.FTZ R8, R155, R8, -R10 ;  /* 0x000000089b087223 */ /* 0x000fe2000001080a */
[C---:B------:R-:W-:Y:S01]  /*5940*/  FFMA.FTZ R79, R134.reuse, R147, -R11 ;  /* 0x00000093864f7223 */ /* 0x040fe2000001080b */
[----:B------:R-:W-:Y:S01]  /*5950*/  P2R R10, PR, RZ, 0x1 ;  /* 0x00000001ff0a7803 */ /* 0x000fe20000000000 */
[----:B------:R-:W-:Y:S01]  /*5960*/  FFMA.FTZ R136, R134, R39, R136 ;  /* 0x0000002786887223 */ /* 0x000fe20000010088 */
[----:B------:R-:W-:Y:S01]  /*5970*/  SHF.L.U32 R10, R101, 0x4, RZ ;  /* 0x00000004650a7819 */ /* 0x000fe200000006ff */
[----:B--2---:R-:W-:Y:S01]  /*5980*/  FADD.FTZ R11, R157, R46 ;  /* 0x0000002e9d0b7221 */ /* 0x004fe20000010000 */
[----:B------:R-:W-:Y:S01]  /*5990*/  FADD.FTZ R124, R124, R79 ;  /* 0x0000004f7c7c7221 */ /* 0x000fe20000010000 */
[----:B------:R-:W-:Y:S01]  /*59a0*/  FADD.FTZ R46, -R125, R136 ;  /* 0x000000887d2e7221 */ /* 0x000fe20000010100 */
[----:B------:R-:W-:Y:S01]  /*59b0*/  LEA.HI.SX32 R137, R10, R10, 0x1b ;  /* 0x0000000a0a897211 */ /* 0x000fe200078fdaff */
[----:B---3--:R-:W-:Y:S01]  /*59c0*/  FADD.FTZ R10, R156, R77 ;  /* 0x0000004d9c0a7221 */ /* 0x008fe20000010000 */
[C---:B------:R-:W-:Y:S01]  /*59d0*/  FMUL.FTZ R77, R133.reuse, -R124 ;  /* 0x8000007c854d7220 */ /* 0x040fe20000410000 */
[----:B------:R-:W-:Y:S01]  /*59e0*/  FMUL.FTZ R133, R133, -R46 ;  /* 0x8000002e85857220 */ /* 0x000fe20000410000 */
[----:B------:R-:W-:Y:S01]  /*59f0*/  FFMA.FTZ R9, R155, R9, R158 ;  /* 0x000000099b097223 */ /* 0x000fe2000001009e */
[----:B------:R-:W-:Y:S01]  /*5a00*/  @!P0 LEA R138, R119, R116, 0x4 ;  /* 0x00000074778a8211 */ /* 0x000fe200078e20ff */
[C---:B------:R-:W-:Y:S01]  /*5a10*/  FFMA.FTZ R76, R132.reuse, R46, R77 ;  /* 0x0000002e844c7223 */ /* 0x040fe2000001004d */
[----:B------:R-:W-:Y:S01]  /*5a20*/  FFMA.FTZ R133, R132, R124, -R133 ;  /* 0x0000007c84857223 */ /* 0x000fe20000010885 */
[----:B------:R-:W-:Y:S01]  /*5a30*/  FADD.FTZ R44, R177, -R78 ;  /* 0x8000004eb12c7221 */ /* 0x000fe20000010000 */
[----:B------:R-:W-:Y:S01]  /*5a40*/  LEA R134, R137, R116, 0x2 ;  /* 0x0000007489867211 */ /* 0x000fe200078e10ff */
[----:B------:R-:W-:Y:S01]  /*5a50*/  FADD.FTZ R149, -R149, R76 ;  /* 0x0000004c95957221 */ /* 0x000fe20000010100 */
[----:B------:R0:W-:Y:S01]  /*5a60*/  @!P0 STS.128 [R138+0x25d0], R8 ;  /* 0x0025d0088a008388 */ /* 0x0001e20000000c00 */
[----:B------:R-:W-:Y:S01]  /*5a70*/  FADD.FTZ R150, R150, R133 ;  /* 0x0000008596967221 */ /* 0x000fe20000010000 */
[----:B------:R-:W-:Y:S02]  /*5a80*/  BSSY B0, `(.L_x_16879) ;  /* 0x0000041000007945 */ /* 0x000fe40003800000 */
[----:B------:R-:W-:Y:S04]  /*5a90*/  STS [R134+0x840], R159 ;  /* 0x0008409f86007388 */ /* 0x000fe80000000800 */
[----:B------:R-:W-:Y:S04]  /*5aa0*/  STS [R134+0x844], R160 ;  /* 0x000844a086007388 */ /* 0x000fe80000000800 */
[----:B------:R1:W-:Y:S01]  /*5ab0*/  STS [R134+0x848], R50 ;  /* 0x0008483286007388 */ /* 0x0003e20000000800 */
[----:B0-----:R-:W-:Y:S01]  /*5ac0*/  IADD3 R10, R121, -UR4, RZ ;  /* 0x80000004790a7c10 */ /* 0x001fe2000fffe0ff */
[CC--:B------:R-:W-:Y:S01]  /*5ad0*/  FMUL.FTZ R9, R131.reuse, -R149.reuse ;  /* 0x8000009583097220 */ /* 0x0c0fe20000410000 */
[-C--:B------:R-:W-:Y:S01]  /*5ae0*/  FMUL.FTZ R8, R131, -R150.reuse ;  /* 0x8000009683087220 */ /* 0x080fe20000410000 */
[----:B------:R0:W-:Y:S01]  /*5af0*/  STS [R134+0x84c], R161 ;  /* 0x00084ca186007388 */ /* 0x0001e20000000800 */
[----:B------:R-:W-:Y:S01]  /*5b00*/  LEA R10, R10, 0xffffff00, 0x8 ;  /* 0xffffff000a0a7811 */ /* 0x000fe200078e40ff */
[C---:B------:R-:W-:Y:S01]  /*5b10*/  FFMA.FTZ R9, R130.reuse, R150, -R9 ;  /* 0x0000009682097223 */ /* 0x040fe20000010809 */
[----:B------:R-:W-:Y:S01]  /*5b20*/  FFMA.FTZ R8, R130, R149, R8 ;  /* 0x0000009582087223 */ /* 0x000fe20000010008 */
[----:B------:R0:W-:Y:S01]  /*5b30*/  STS [R134+0x850], R163 ;  /* 0x000850a386007388 */ /* 0x0001e20000000800 */
[----:B------:R-:W-:Y:S01]  /*5b40*/  IADD3 R78, -R10, UR11, RZ ;  /* 0x0000000b0a4e7c10 */ /* 0x000fe2000fffe1ff */
[----:B------:R-:W-:Y:S01]  /*5b50*/  FADD.FTZ R9, R152, R9 ;  /* 0x0000000998097221 */ /* 0x000fe20000010000 */
[----:B------:R-:W-:Y:S01]  /*5b60*/  FADD.FTZ R151, -R151, R8 ;  /* 0x0000000897977221 */ /* 0x000fe20000010100 */
[----:B------:R0:W-:Y:S01]  /*5b70*/  STS [R134+0x854], R162 ;  /* 0x000854a286007388 */ /* 0x0001e20000000800 */
[----:B------:R-:W-:Y:S01]  /*5b80*/  LEA R78, R78, -R101, 0x1 ;  /* 0x800000654e4e7211 */ /* 0x000fe200078e08ff */
[C---:B------:R-:W-:Y:S01]  /*5b90*/  FMUL.FTZ R11, R128.reuse, -R9 ;  /* 0x80000009800b7220 */ /* 0x040fe20000410000 */
[-C--:B------:R-:W-:Y:S01]  /*5ba0*/  FMUL.FTZ R128, R128, -R151.reuse ;  /* 0x8000009780807220 */ /* 0x080fe20000410000 */
[----:B------:R0:W-:Y:S01]  /*5bb0*/  STS [R134+0x858], R165 ;  /* 0x000858a586007388 */ /* 0x0001e20000000800 */
[----:B------:R-:W-:Y:S01]  /*5bc0*/  ISETP.GE.AND P0, PT, R78, 0x1, PT ;  /* 0x000000014e00780c */ /* 0x000fe20003f06270 */
[C---:B------:R-:W-:Y:S01]  /*5bd0*/  FFMA.FTZ R8, R126.reuse, R151, R11 ;  /* 0x000000977e087223 */ /* 0x040fe2000001000b */
[----:B------:R-:W-:Y:S01]  /*5be0*/  FFMA.FTZ R11, R126, R9, -R128 ;  /* 0x000000097e0b7223 */ /* 0x000fe20000010880 */
[----:B------:R0:W-:Y:S02]  /*5bf0*/  STS [R134+0x85c], R164 ;  /* 0x00085ca486007388 */ /* 0x0001e40000000800 */
[----:B------:R-:W-:Y:S01]  /*5c00*/  FADD.FTZ R8, -R153, R8 ;  /* 0x0000000899087221 */ /* 0x000fe20000010100 */
[----:B------:R-:W-:Y:S01]  /*5c10*/  FADD.FTZ R154, R154, R11 ;  /* 0x0000000b9a9a7221 */ /* 0x000fe20000010000 */
[----:B------:R0:W-:Y:S02]  /*5c20*/  STS [R134+0x860], R47 ;  /* 0x0008602f86007388 */ /* 0x0001e40000000800 */
[C---:B------:R-:W-:Y:S01]  /*5c30*/  FMUL.FTZ R10, R127.reuse, -R8 ;  /* 0x800000087f0a7220 */ /* 0x040fe20000410000 */
[-C--:B------:R-:W-:Y:S01]  /*5c40*/  FMUL.FTZ R127, R127, -R154.reuse ;  /* 0x8000009a7f7f7220 */ /* 0x080fe20000410000 */
[----:B------:R0:W-:Y:S02]  /*5c50*/  STS [R134+0x864], R45 ;  /* 0x0008642d86007388 */ /* 0x0001e40000000800 */
[C---:B-1----:R-:W-:Y:S01]  /*5c60*/  FFMA.FTZ R50, R129.reuse, R154, -R10 ;  /* 0x0000009a81327223 */ /* 0x042fe2000001080a */
[----:B------:R-:W-:Y:S01]  /*5c70*/  FFMA.FTZ R127, R129, R8, R127 ;  /* 0x00000008817f7223 */ /* 0x000fe2000001007f */
        /* <DEDUP_REMOVED lines=8> */
[-C--:B------:R-:W-:Y:S01]  /*5d00*/  LEA.HI.SX32 R11, R101, R101.reuse, 0x1b ;  /* 0x00000065650b7211 */ /* 0x080fe200078fdaff */
[----:B0-----:R-:W-:Y:S01]  /*5d10*/  IMAD R47, R107, R72, RZ ;  /* 0x000000486b2f7224 */ /* 0x001fe200078e02ff */
[----:B------:R-:W-:Y:S01]  /*5d20*/  LEA R126, R84, 0xfffffe00, 0x9 ;  /* 0xfffffe00547e7811 */ /* 0x000fe200078e48ff */
[----:B------:R-:W-:Y:S01]  /*5d30*/  IMAD R120, R120, UR26, RZ ;  /* 0x0000001a78787c24 */ /* 0x000fe2000f8e02ff */
[----:B------:R-:W-:Y:S01]  /*5d40*/  LEA R45, R11, R116, 0x2 ;  /* 0x000000740b2d7211 */ /* 0x000fe200078e10ff */
[----:B------:R-:W-:Y:S01]  /*5d50*/  IMAD.WIDE.U32 R10, R100, R72, RZ ;  /* 0x00000048640a7225 */ /* 0x000fe200078e00ff */
[----:B------:R-:W-:Y:S02]  /*5d60*/  SHF.R.U32.HI R77, RZ, 0x1, R75 ;  /* 0x00000001ff4d7819 */ /* 0x000fe4000001164b */
[----:B------:R-:W-:Y:S01]  /*5d70*/  IADD3 R76, P0, R126, R101, RZ ;  /* 0x000000657e4c7210 */ /* 0x000fe20007f1e0ff */
[----:B------:R-:W-:Y:S01]  /*5d80*/  IMAD R47, R100, R73, R47 ;  /* 0x00000049642f7224 */ /* 0x000fe200078e022f */
[----:B------:R-:W0:Y:S01]  /*5d90*/  LDS R45, [R45+0x840] ;  /* 0x000840002d2d7984 */ /* 0x000e220000000800 */
[----:B------:R-:W-:Y:S01]  /*5da0*/  IMAD R128, R77, UR14, RZ ;  /* 0x0000000e4d807c24 */ /* 0x000fe2000f8e02ff */
[----:B------:R-:W-:Y:S01]  /*5db0*/  LEA.HI.X.SX32 R77, R126, RZ, 0x1, P0 ;  /* 0x000000ff7e4d7211 */ /* 0x000fe200000f0eff */
[----:B------:R-:W-:Y:S01]  /*5dc0*/  IMAD R125, R119, UR27, R120 ;  /* 0x0000001b777d7c24 */ /* 0x000fe2000f8e0278 */
[----:B------:R-:W-:-:S02]  /*5dd0*/  IADD3 R11, R11, R47, RZ ;  /* 0x0000002f0b0b7210 */ /* 0x000fc40007ffe0ff */
[----:B------:R-:W-:Y:S01]  /*5de0*/  SHF.R.U64 R47, R74, 0x1, R75 ;  /* 0x000000014a2f7819 */ /* 0x000fe2000000124b */
        /* <DEDUP_REMOVED lines=10> */
.L_x_16880:
[----:B------:R-:W-:Y:S05]  /*5e90*/  BSYNC B0 ;  /* 0x0000000000007941 */ /* 0x000fea0003800000 */
.L_x_16879:
[----:B------:R-:W-:Y:S01]  /*5ea0*/  FADD.FTZ R148, -R148, R127 ;  /* 0x0000007f94947221 */ /* 0x000fe20000010100 */
[-C--:B01----:R-:W-:Y:S01]  /*5eb0*/  FFMA.FTZ R45, R13, -R82.reuse, R7 ;  /* 0x800000520d2d7223 */ /* 0x083fe20000010007 */
[----:B------:R-:W-:Y:S01]  /*5ec0*/  FADD.FTZ R135, R135, R50 ;  /* 0x0000003287877221 */ /* 0x000fe20000010000 */
[----:B------:R-:W-:Y:S01]  /*5ed0*/  USHF.R.U32.HI UR8, URZ, 0x1, UR29 ;  /* 0x000000013f087899 */ /* 0x000fe2000801161d */
[-C--:B------:R-:W-:Y:S01]  /*5ee0*/  FMUL.FTZ R7, R148, R83.reuse ;  /* 0x0000005394077220 */ /* 0x080fe20000410000 */
[-C--:B------:R-:W-:Y:S01]  /*5ef0*/  FFMA.FTZ R50, R12, -R83.reuse, R123 ;  /* 0x800000530c327223 */ /* 0x080fe2000001007b */
[-C--:B------:R-:W-:Y:S01]  /*5f00*/  FMUL.FTZ R120, R8, R82.reuse ;  /* 0x0000005208787220 */ /* 0x080fe20000410000 */
[----:B------:R-:W-:Y:S01]  /*5f10*/  FMUL.FTZ R11, R135, R83 ;  /* 0x00000053870b7220 */ /* 0x000fe20000410000 */
[----:B------:R-:W-:Y:S01]  /*5f20*/  FMUL.FTZ R76, R122, R7 ;  /* 0x000000077a4c7220 */ /* 0x000fe20000410000 */
[----:B------:R-:W-:Y:S01]  /*5f30*/  USHF.R.U64 UR7, UR28, 0x1, UR29 ;  /* 0x000000011c077899 */ /* 0x000fe2000800121d */
[----:B------:R-:W-:Y:S01]  /*5f40*/  FMUL.FTZ R10, R154, R82 ;  /* 0x000000529a0a7220 */ /* 0x000fe20000410000 */
[----:B------:R-:W-:Y:S01]  /*5f50*/  UIMAD UR10, UR8, UR14, URZ ;  /* 0x0000000e080a72a4 */ /* 0x000fe2000f8e023f */
[----:B------:R-:W-:Y:S01]  /*5f60*/  FMUL.FTZ R77, R49, R120 ;  /* 0x00000078314d7220 */ /* 0x000fe20000410000 */
[----:B------:R-:W-:Y:S01]  /*5f70*/  FFMA.FTZ R76, R11, R50, R76 ;  /* 0x000000320b4c7223 */ /* 0x000fe2000001004c */
[----:B------:R-:W-:Y:S01]  /*5f80*/  IMAD R79, R107, R72, RZ ;  /* 0x000000486b4f7224 */ /* 0x000fe200078e02ff */
[----:B------:R-:W-:Y:S01]  /*5f90*/  UIMAD.WIDE.U32 UR8, UR7, UR14, URZ ;  /* 0x0000000e070872a5 */ /* 0x000fe2000f8e003f */
[----:B------:R-:W-:Y:S01]  /*5fa0*/  FMUL.FTZ R47, R122, R11 ;  /* 0x0000000b7a2f7220 */ /* 0x000fe20000410000 */
[----:B------:R-:W-:Y:S01]  /*5fb0*/  UIMAD UR10, UR15, UR7, UR10 ;  /* 0x000000070f0a72a4 */ /* 0x000fe2000f8e020a */
[----:B------:R-:W-:Y:S01]  /*5fc0*/  FMUL.FTZ R126, R49, R10 ;  /* 0x0000000a317e7220 */ /* 0x000fe20000410000 */
[----:B------:R-:W-:Y:S01]  /*5fd0*/  FFMA.FTZ R77, R10, R45, R77 ;  /* 0x0000002d0a4d7223 */ /* 0x000fe2000001004d */
[----:B------:R-:W-:Y:S01]  /*5fe0*/  FADD.FTZ R76, RZ, R76 ;  /* 0x0000004cff4c7221 */ /* 0x000fe20000010000 */
[----:B------:R-:W-:Y:S01]  /*5ff0*/  IMAD R123, R100, R73, R79 ;  /* 0x00000049647b7224 */ /* 0x000fe200078e024f */
[----:B------:R-:W-:Y:S01]  /*6000*/  UIADD3 UR9, UR10, UR9, URZ ;  /* 0x000000090a097290 */ /* 0x000fe2000fffe03f */
[----:B------:R-:W-:Y:S01]  /*6010*/  FMUL.FTZ R79, R151, R81 ;  /* 0x00000051974f7220 */ /* 0x000fe20000410000 */
[----:B------:R-:W-:Y:S01]  /*6020*/  FFMA.FTZ R7, R50, R7, -R47 ;  /* 0x0000000732077223 */ /* 0x000fe2000001082f */
[----:B------:R-:W-:Y:S01]  /*6030*/  FFMA.FTZ R128, R45, R120, -R126 ;  /* 0x000000782d807223 */ /* 0x000fe2000001087e */
[----:B------:R-:W-:Y:S01]  /*6040*/  FADD.FTZ R77, R76, R77 ;  /* 0x0000004d4c4d7221 */ /* 0x000fe20000010000 */
[-C--:B------:R-:W-:Y:S01]  /*6050*/  FMUL.FTZ R47, R9, R81.reuse ;  /* 0x00000051092f7220 */ /* 0x080fe20000410000 */
[----:B------:R-:W-:Y:S01]  /*6060*/  FFMA.FTZ R76, R14, -R81, R51 ;  /* 0x800000510e4c7223 */ /* 0x000fe20000010033 */
[----:B------:R-:W-:Y:S01]  /*6070*/  FMUL.FTZ R120, R48, R79 ;  /* 0x0000004f30787220 */ /* 0x000fe20000410000 */
[----:B------:R-:W-:-:S04]  /*6080*/  IMAD.WIDE.U32 R126, R100, R72, UR8 ;  /* 0x00000008647e7e25 */ /* 0x000fc8000f8e0048 */
[----:B------:R-:W-:Y:S01]  /*6090*/  FMUL.FTZ R51, R48, R47 ;  /* 0x0000002f30337220 */ /* 0x000fe20000410000 */
[----:B------:R-:W-:Y:S01]  /*60a0*/  FADD.FTZ R7, RZ, R7 ;  /* 0x00000007ff077221 */ /* 0x000fe20000010000 */
[----:B------:R-:W-:Y:S01]  /*60b0*/  FFMA.FTZ R120, R47, R76, R120 ;  /* 0x0000004c2f787223 */ /* 0x000fe20000010078 */
[----:B------:R-:W-:Y:S01]  /*60c0*/  IADD3 R129, -R121, UR4, RZ ;  /* 0x0000000479817c10 */ /* 0x000fe2000fffe1ff */
[----:B------:R-:W-:Y:S01]  /*60d0*/  FFMA.FTZ R79, R76, R79, -R51 ;  /* 0x0000004f4c4f7223 */ /* 0x000fe20000010833 */
[----:B------:R-:W-:Y:S01]  /*60e0*/  IADD3 R136, R123, R127, RZ ;  /* 0x0000007f7b887210 */ /* 0x000fe20007ffe0ff */
[----:B------:R-:W-:Y:S01]  /*60f0*/  FADD.FTZ R123, R77, R120 ;  /* 0x000000784d7b7221 */ /* 0x000fe20000010000 */
[----:B------:R-:W-:Y:S01]  /*6100*/  LEA R134, P0, R126, R70, 0x3 ;  /* 0x000000467e867211 */ /* 0x000fe200078018ff */
[-C--:B------:R-:W-:Y:S01]  /*6110*/  FMUL.FTZ R51, R150, R80.reuse ;  /* 0x0000005096337220 */ /* 0x080fe20000410000 */
[----:B------:R-:W-:Y:S01]  /*6120*/  FMUL.FTZ R77, R124, R87 ;  /* 0x000000577c4d7220 */ /* 0x000fe20000410000 */
[----:B------:R-:W-:Y:S01]  /*6130*/  FADD.FTZ R128, R7, R128 ;  /* 0x0000008007807221 */ /* 0x000fe20000010000 */
[----:B------:R-:W-:Y:S01]  /*6140*/  LEA.HI.X R136, R126, R71, R136, 0x3, P0 ;  /* 0x000000477e887211 */ /* 0x000fe200000f1c88 */
[-C--:B------:R-:W-:Y:S01]  /*6150*/  FFMA.FTZ R120, R15, -R80.reuse, R6 ;  /* 0x800000500f787223 */ /* 0x080fe20000010006 */
[----:B------:R-:W-:Y:S01]  /*6160*/  FMUL.FTZ R7, R149, R80 ;  /* 0x0000005095077220 */ /* 0x000fe20000410000 */
[----:B------:R-:W-:Y:S01]  /*6170*/  FMUL.FTZ R125, R40, R51 ;  /* 0x00000033287d7220 */ /* 0x000fe20000410000 */
[-C--:B------:R-:W-:Y:S01]  /*6180*/  FFMA.FTZ R126, R16, -R87.reuse, R5 ;  /* 0x80000057107e7223 */ /* 0x080fe20000010005 */
[----:B------:R-:W-:Y:S01]  /*6190*/  FMUL.FTZ R5, R46, R87 ;  /* 0x000000572e057220 */ /* 0x000fe20000410000 */
[----:B------:R-:W-:Y:S01]  /*61a0*/  FMUL.FTZ R127, R41, R77 ;  /* 0x0000004d297f7220 */ /* 0x000fe20000410000 */
[----:B------:R-:W-:Y:S01]  /*61b0*/  LEA R6, P0, R101, R134, 0x2 ;  /* 0x0000008665067211 */ /* 0x000fe200078010ff */
[-C--:B------:R-:W-:Y:S01]  /*61c0*/  FFMA.FTZ R132, R120, R7.reuse, -R125 ;  /* 0x0000000778847223 */ /* 0x080fe2000001087d */
[----:B------:R-:W-:Y:S01]  /*61d0*/  FMUL.FTZ R130, R40, R7 ;  /* 0x0000000728827220 */ /* 0x000fe20000410000 */
[----:B------:R-:W-:Y:S01]  /*61e0*/  FADD.FTZ R79, R128, R79 ;  /* 0x0000004f804f7221 */ /* 0x000fe20000010000 */
[-C--:B------:R-:W-:Y:S01]  /*61f0*/  FFMA.FTZ R127, R126, R5.reuse, -R127 ;  /* 0x000000057e7f7223 */ /* 0x080fe2000001087f */
[----:B------:R-:W-:Y:S01]  /*6200*/  FMUL.FTZ R134, R41, R5 ;  /* 0x0000000529867220 */ /* 0x000fe20000410000 */
[----:B------:R-:W-:Y:S01]  /*6210*/  LEA.HI.X R7, R101, R136, RZ, 0x2, P0 ;  /* 0x0000008865077211 */ /* 0x000fe200000f14ff */
[----:B------:R-:W-:-:S02]  /*6220*/  IMAD R5, R129, -0x200, RZ ;  /* 0xfffffe0081057824 */ /* 0x000fc400078e02ff */
[----:B------:R-:W-:Y:S01]  /*6230*/  FFMA.FTZ R130, R51, R120, R130 ;  /* 0x0000007833827223 */ /* 0x000fe20000010082 */
[----:B------:R-:W-:Y:S01]  /*6240*/  FADD.FTZ R132, R79, R132 ;  /* 0x000000844f847221 */ /* 0x000fe20000010000 */
[----:B------:R-:W-:Y:S01]  /*6250*/  FMUL.FTZ R79, R147, R88 ;  /* 0x00000058934f7220 */ /* 0x000fe20000410000 */
[----:B------:R-:W-:-:S04]  /*6260*/  IMAD.WIDE R6, R5, 0x4, R6 ;  /* 0x0000000405067825 */ /* 0x000fc800078e0206 */
[-C--:B------:R-:W-:Y:S01]  /*6270*/  FMUL.FTZ R5, R39, R88.reuse ;  /* 0x0000005827057220 */ /* 0x080fe20000410000 */
[----:B------:R-:W-:Y:S01]  /*6280*/  FADD.FTZ R123, R123, R130 ;  /* 0x000000827b7b7221 */ /* 0x000fe20000010000 */
[----:B------:R-:W-:Y:S01]  /*6290*/  FFMA.FTZ R128, R17, -R88, R4 ;  /* 0x8000005811807223 */ /* 0x000fe20000010004 */
[----:B------:R-:W-:Y:S01]  /*62a0*/  FMUL.FTZ R125, R42, R79 ;  /* 0x0000004f2a7d7220 */ /* 0x000fe20000410000 */
[-C--:B------:R-:W-:Y:S01]  /*62b0*/  FFMA.FTZ R130, R18, -R85.reuse, R43 ;  /* 0x8000005512827223 */ /* 0x080fe2000001002b */
[----:B------:R-:W-:Y:S01]  /*62c0*/  FMUL.FTZ R43, R145, R85 ;  /* 0x00000055912b7220 */ /* 0x000fe20000410000 */
[----:B------:R-:W-:Y:S01]  /*62d0*/  FFMA.FTZ R134, R77, R126, R134 ;  /* 0x0000007e4d867223 */ /* 0x000fe20000010086 */
[-C--:B------:R-:W-:Y:S01]  /*62e0*/  FMUL.FTZ R4, R42, R5.reuse ;  /* 0x000000052a047220 */ /* 0x080fe20000410000 */
[----:B------:R-:W-:Y:S01]  /*62f0*/  FADD.FTZ R127, R132, R127 ;  /* 0x0000007f847f7221 */ /* 0x000fe20000010000 */
[----:B------:R-:W-:Y:S01]  /*6300*/  FFMA.FTZ R132, R128, R5, -R125 ;  /* 0x0000000580847223 */ /* 0x000fe2000001087d */
[----:B------:R-:W-:Y:S01]  /*6310*/  FMUL.FTZ R129, R38, R85 ;  /* 0x0000005526817220 */ /* 0x000fe20000410000 */
[----:B------:R-:W-:Y:S01]  /*6320*/  FMUL.FTZ R5, R3, R43 ;  /* 0x0000002b03057220 */ /* 0x000fe20000410000 */
[----:B------:R-:W-:Y:S01]  /*6330*/  USHF.L.U64.HI UR8, UR5, 0x2, UR6 ;  /* 0x0000000205087899 */ /* 0x000fe20008010206 */
[----:B------:R-:W-:Y:S01]  /*6340*/  FADD.FTZ R123, R123, R134 ;  /* 0x000000867b7b7221 */ /* 0x000fe20000010000 */
[----:B------:R-:W-:Y:S01]  /*6350*/  FFMA.FTZ R4, R79, R128, R4 ;  /* 0x000000804f047223 */ /* 0x000fe20000010004 */
[----:B------:R-:W-:Y:S01]  /*6360*/  FADD.FTZ R127, R127, R132 ;  /* 0x000000847f7f7221 */ /* 0x000fe20000010000 */
[----:B------:R-:W-:Y:S01]  /*6370*/  FFMA.FTZ R132, R130, R129, -R5 ;  /* 0x0000008182847223 */ /* 0x000fe20000010805 */
[----:B------:R-:W-:Y:S01]  /*6380*/  USHF.L.U32 UR7, UR5, 0x2, URZ ;  /* 0x0000000205077899 */ /* 0x000fe2000800063f */
[----:B------:R-:W-:Y:S01]  /*6390*/  FADD.FTZ R125, R123, R4 ;  /* 0x000000047b7d7221 */ /* 0x000fe20000010000 */
[----:B------:R-:W-:-:S02]  /*63a0*/  IMAD R4, R68, UR8, RZ ;  /* 0x0000000844047c24 */ /* 0x000fc4000f8e02ff */
[----:B------:R-:W-:Y:S01]  /*63b0*/  FADD.FTZ R133, R127, R132 ;  /* 0x000000847f857221 */ /* 0x000fe20000010000 */
[----:B------:R-:W-:Y:S01]  /*63c0*/  IADD3 R132, R101, 0x20, RZ ;  /* 0x0000002065847810 */ /* 0x000fe20007ffe0ff */
[----:B------:R-:W-:Y:S01]  /*63d0*/  FMUL.FTZ R123, R144, R86 ;  /* 0x00000056907b7220 */ /* 0x000fe20000410000 */
[----:B------:R-:W-:Y:S01]  /*63e0*/  IMAD R131, R69, UR7, R4 ;  /* 0x0000000745837c24 */ /* 0x000fe2000f8e0204 */
[----:B------:R-:W-:Y:S01]  /*63f0*/  ISETP.GE.AND P0, PT, R78, 0x21, PT ;  /* 0x000000214e00780c */ /* 0x000fe20003f06270 */
[----:B------:R-:W-:-:S04]  /*6400*/  IMAD.WIDE.U32 R4, R68, UR7, R6 ;  /* 0x0000000744047c25 */ /* 0x000fc8000f8e0006 */
[----:B------:R-:W-:Y:S01]  /*6410*/  FMUL.FTZ R6, R3, R129 ;  /* 0x0000008103067220 */ /* 0x000fe20000410000 */
[----:B------:R-:W-:Y:S01]  /*6420*/  LEA.HI.SX32 R129, R132, R101, 0x1b ;  /* 0x0000006584817211 */ /* 0x000fe200078fdaff */
[-C--:B------:R-:W-:Y:S01]  /*6430*/  FMUL.FTZ R7, R37, R86.reuse ;  /* 0x0000005625077220 */ /* 0x080fe20000410000 */
[----:B------:R-:W-:Y:S01]  /*6440*/  FFMA.FTZ R36, R19, -R86, R36 ;  /* 0x8000005613247223 */ /* 0x000fe20000010024 */
[----:B------:R-:W-:Y:S01]  /*6450*/  FFMA.FTZ R6, R43, R130, R6 ;  /* 0x000000822b067223 */ /* 0x000fe20000010006 */
[----:B------:R-:W-:Y:S01]  /*6460*/  LEA R129, R129, R116, 0x2 ;  /* 0x0000007481817211 */ /* 0x000fe200078e10ff */
        /* <DEDUP_REMOVED lines=11> */
.L_x_16882:
[----:B------:R-:W-:Y:S05]  /*6520*/  BSYNC B0 ;  /* 0x0000000000007941 */ /* 0x000fea0003800000 */
.L_x_16881:
[-C--:B-12---:R-:W-:Y:S01]  /*6530*/  LEA.HI.SX32 R125, R6, R101.reuse, 0x1b ;  /* 0x00000065067d7211 */ /* 0x086fe200078fdaff */
[----:B------:R-:W-:Y:S01]  /*6540*/  BSSY B0, `(.L_x_16883) ;  /* 0x0000011000007945 */ /* 0x000fe20003800000 */
[----:B------:R-:W-:Y:S02]  /*6550*/  ISETP.GE.AND P6, PT, R78, 0x41, PT ;  /* 0x000000414e00780c */ /* 0x000fe40003fc6270 */
[----:B------:R-:W-:Y:S02]  /*6560*/  LEA R125, R125, R116, 0x2 ;  /* 0x000000747d7d7211 */ /* 0x000fe400078e10ff */
[C---:B------:R-:W-:Y:S02]  /*6570*/  IADD3 R134, R101.reuse, 0x80, RZ ;  /* 0x0000008065867810 */ /* 0x040fe40007ffe0ff */
[----:B------:R-:W-:Y:S02]  /*6580*/  LEA.HI.SX32 R127, R132, R101, 0x1b ;  /* 0x00000065847f7211 */ /* 0x000fe400078fdaff */
[----:B------:R-:W1:Y:S01]  /*6590*/  LDS R125, [R125+0x940] ;  /* 0x000940007d7d7984 */ /* 0x000e620000000800 */
[----:B------:R-:W-:-:S02]  /*65a0*/  IADD3 R6, R101, 0xa0, RZ ;  /* 0x000000a065067810 */ /* 0x000fc40007ffe0ff */
[----:B0-----:R-:W-:Y:S02]  /*65b0*/  LEA.HI.SX32 R129, R134, R101, 0x1b ;  /* 0x0000006586817211 */ /* 0x001fe400078fdaff */
        /* <DEDUP_REMOVED lines=9> */
.L_x_16884:
[----:B------:R-:W-:Y:S05]  /*6650*/  BSYNC B0 ;  /* 0x0000000000007941 */ /* 0x000fea0003800000 */
.L_x_16883:
[----:B01----:R0:W1:Y:S01]  /*6660*/  LDS R125, [R133+0x9c0] ;  /* 0x0009c000857d7984 */ /* 0x0030620000000800 */
[----:B------:R-:W-:Y:S01]  /*6670*/  BSSY B0, `(.L_x_16885) ;  /* 0x0000006000007945 */ /* 0x000fe20003800000 */
[----:B------:R-:W-:Y:S02]  /*6680*/  IADD3 R132, R101, 0xc0, RZ ;  /* 0x000000c065847810 */ /* 0x000fe40007ffe0ff */
[----:B------:R-:W-:Y:S02]  /*6690*/  LEA.HI.SX32 R127, R6, R101, 0x1b ;  /* 0x00000065067f7211 */ /* 0x000fe400078fdaff */
[----:B------:R-:W-:Y:S01]  /*66a0*/  LEA R134, R129, R116, 0x2 ;  /* 0x0000007481867211 */ /* 0x000fe200078e10ff */
[----:B------:R-:W-:Y:S06]  /*66b0*/  @!P0 BRA `(.L_x_16886) ;  /* 0x0000000000048947 */ /* 0x000fec0003800000 */
[----:B-1----:R2:W-:Y:S02]  /*66c0*/  REDG.E.ADD.F32.FTZ.RN.STRONG.GPU desc[UR12][R4.64+-0x680], R125 ;  /* 0xfff9807d040079a6 */ /* 0x0025e4000c10f38c */
.L_x_16886:
[----:B------:R-:W-:Y:S05]  /*66d0*/  BSYNC B0 ;  /* 0x0000000000007941 */ /* 0x000fea0003800000 */
.L_x_16885:
[----:B-12---:R1:W2:Y:S01]  /*66e0*/  LDS R125, [R134+0xa40] ;  /* 0x000a4000867d7984 */ /* 0x0062a20000000800 */
[----:B------:R-:W-:Y:S01]  /*66f0*/  BSSY B0, `(.L_x_16887) ;  /* 0x0000006000007945 */ /* 0x000fe20003800000 */
[----:B------:R-:W-:Y:S02]  /*6700*/  IADD3 R6, R101, 0xe0, RZ ;  /* 0x000000e065067810 */ /* 0x000fe40007ffe0ff */
[----:B------:R-:W-:Y:S02]  /*6710*/  LEA.HI.SX32 R129, R132, R101, 0x1b ;  /* 0x0000006584817211 */ /* 0x000fe400078fdaff */
[----:B0-----:R-:W-:Y:S01]  /*6720*/  LEA R133, R127, R116, 0x2 ;  /* 0x000000747f857211 */ /* 0x001fe200078e10ff */
[----:B------:R-:W-:Y:S06]  /*6730*/  @!P1 BRA `(.L_x_16888) ;  /* 0x0000000000049947 */ /* 0x000fec0003800000 */
[----:B--2---:R0:W-:Y:S02]  /*6740*/  REDG.E.ADD.F32.FTZ.RN.STRONG.GPU desc[UR12][R4.64+-0x600], R125 ;  /* 0xfffa007d040079a6 */ /* 0x0041e4000c10f38c */
.L_x_16888:
[----:B------:R-:W-:Y:S05]  /*6750*/  BSYNC B0 ;  /* 0x0000000000007941 */ /* 0x000fea0003800000 */
.L_x_16887:
[----:B0-2---:R0:W2:Y:S01]  /*6760*/  LDS R125, [R133+0xac0] ;  /* 0x000ac000857d7984 */ /* 0x0050a20000000800 */
[----:B------:R-:W-:Y:S01]  /*6770*/  BSSY B0, `(.L_x_16889) ;  /* 0x0000006000007945 */ /* 0x000fe20003800000 */
[----:B------:R-:W-:Y:S02]  /*6780*/  LEA.HI.SX32 R127, R6, R101, 0x1b ;  /* 0x00000065067f7211 */ /* 0x000fe400078fdaff */
[----:B------:R-:W-:Y:S02]  /*6790*/  IADD3 R132, R101, 0x100, RZ ;  /* 0x0000010065847810 */ /* 0x000fe40007ffe0ff */
[----:B------:R-:W-:Y:S01]  /*67a0*/  LEA R6, R129, R116, 0x2 ;  /* 0x0000007481067211 */ /* 0x000fe200078e10ff */
[----:B------:R-:W-:Y:S06]  /*67b0*/  @!P2 BRA `(.L_x_16890) ;  /* 0x000000000004a947 */ /* 0x000fec0003800000 */
[----:B--2---:R3:W-:Y:S02]  /*67c0*/  REDG.E.ADD.F32.FTZ.RN.STRONG.GPU desc[UR12][R4.64+-0x580], R125 ;  /* 0xfffa807d040079a6 */ /* 0x0047e4000c10f38c */
.L_x_16890:
[----:B------:R-:W-:Y:S05]  /*67d0*/  BSYNC B0 ;  /* 0x0000000000007941 */ /* 0x000fea0003800000 */
.L_x_16889:
[----:B--23--:R2:W3:Y:S01]  /*67e0*/  LDS R125, [R6+0xb40] ;  /* 0x000b4000067d7984 */ /* 0x00c4e20000000800 */
[----:B------:R-:W-:Y:S01]  /*67f0*/  BSSY B0, `(.L_x_16891) ;  /* 0x0000005000007945 */ /* 0x000fe20003800000 */
[----:B------:R-:W-:Y:S02]  /*6800*/  LEA.HI.SX32 R129, R132, R101, 0x1b ;  /* 0x0000006584817211 */ /* 0x000fe400078fdaff */
[----:B------:R-:W-:Y:S01]  /*6810*/  LEA R127, R127, R116, 0x2 ;  /* 0x000000747f7f7211 */ /* 0x000fe200078e10ff */
[----:B------:R-:W-:Y:S06]  /*6820*/  @!P3 BRA `(.L_x_16892) ;  /* 0x000000000004b947 */ /* 0x000fec0003800000 */
[----:B---3--:R4:W-:Y:S02]  /*6830*/  REDG.E.ADD.F32.FTZ.RN.STRONG.GPU desc[UR12][R4.64+-0x500], R125 ;  /* 0xfffb007d040079a6 */ /* 0x0089e4000c10f38c */
.L_x_16892:
[----:B------:R-:W-:Y:S05]  /*6840*/  BSYNC B0 ;  /* 0x0000000000007941 */ /* 0x000fea0003800000 */
.L_x_16891:
[----:B---34-:R3:W4:Y:S01]  /*6850*/  LDS R125, [R127+0xbc0] ;  /* 0x000bc0007f7d7984 */ /* 0x0187220000000800 */
[----:B------:R-:W-:Y:S01]  /*6860*/  BSSY B0, `(.L_x_16893) ;  /* 0x0000004000007945 */ /* 0x000fe20003800000 */
[----:B------:R-:W-:-:S03]  /*6870*/  LEA R129, R129, R116, 0x2 ;  /* 0x0000007481817211 */ /* 0x000fc600078e10ff */
[----:B------:R-:W-:Y:S05]  /*6880*/  @!P4 BRA `(.L_x_16894) ;  /* 0x000000000004c947 */ /* 0x000fea0003800000 */
[----:B----4-:R4:W-:Y:S02]  /*6890*/  REDG.E.ADD.F32.FTZ.RN.STRONG.GPU desc[UR12][R4.64+-0x480], R125 ;  /* 0xfffb807d040079a6 */ /* 0x0109e4000c10f38c */
.L_x_16894:
[----:B------:R-:W-:Y:S05]  /*68a0*/  BSYNC B0 ;  /* 0x0000000000007941 */ /* 0x000fea0003800000 */
.L_x_16893:
[----:B----4-:R4:W0:Y:S01]  /*68b0*/  LDS R125, [R129+0xc40] ;  /* 0x000c4000817d7984 */ /* 0x0108220000000800 */
[----:B------:R-:W-:Y:S01]  /*68c0*/  BSSY B0, `(.L_x_16895) ;  /* 0x0000005000007945 */ /* 0x000fe20003800000 */
[C---:B--2---:R-:W-:Y:S02]  /*68d0*/  IADD3 R6, R101.reuse, 0x120, RZ ;  /* 0x0000012065067810 */ /* 0x044fe40007ffe0ff */
[----:B------:R-:W-:Y:S01]  /*68e0*/  IADD3 R132, R101, 0x140, RZ ;  /* 0x0000014065847810 */ /* 0x000fe20007ffe0ff */
[----:B------:R-:W-:Y:S06]  /*68f0*/  @!P5 BRA `(.L_x_16896) ;  /* 0x000000000004d947 */ /* 0x000fec0003800000 */
[----:B0-----:R2:W-:Y:S02]  /*6900*/  REDG.E.ADD.F32.FTZ.RN.STRONG.GPU desc[UR12][R4.64+-0x400], R125 ;  /* 0xfffc007d040079a6 */ /* 0x0015e4000c10f38c */
.L_x_16896:
[----:B------:R-:W-:Y:S05]  /*6910*/  BSYNC B0 ;  /* 0x0000000000007941 */ /* 0x000fea0003800000 */
.L_x_16895:
[-C--:B0-2---:R-:W-:Y:S01]  /*6920*/  LEA.HI.SX32 R125, R6, R101.reuse, 0x1b ;  /* 0x00000065067d7211 */ /* 0x085fe200078fdaff */
[----:B------:R-:W-:Y:S01]  /*6930*/  BSSY B0, `(.L_x_16897) ;  /* 0x0000011000007945 */ /* 0x000fe20003800000 */
[----:B------:R-:W-:Y:S02]  /*6940*/  ISETP.GE.AND P6, PT, R78, 0x121, PT ;  /* 0x000001214e00780c */ /* 0x000fe40003fc6270 */
[----:B------:R-:W-:Y:S02]  /*6950*/  LEA R125, R125, R116, 0x2 ;  /* 0x000000747d7d7211 */ /* 0x000fe400078e10ff */
[C---:B-1----:R-:W-:Y:S02]  /*6960*/  IADD3 R134, R101.reuse, 0x160, RZ ;  /* 0x0000016065867810 */ /* 0x042fe40007ffe0ff */
        /* <DEDUP_REMOVED lines=13> */
.L_x_16898:
[----:B------:R-:W-:Y:S05]  /*6a40*/  BSYNC B0 ;  /* 0x0000000000007941 */ /* 0x000fea0003800000 */
.L_x_16897:
[----:B01----:R0:W1:Y:S01]  /*6a50*/  LDS R125, [R132+0xd40] ;  /* 0x000d4000847d7984 */ /* 0x0030620000000800 */
[----:B------:R-:W-:Y:S01]  /*6a60*/  BSSY B0, `(.L_x_16899) ;  /* 0x0000006000007945 */ /* 0x000fe20003800000 */
[----:B------:R-:W-:Y:S02]  /*6a70*/  IADD3 R78, R101, 0x1a0, RZ ;  /* 0x000001a0654e7810 */ /* 0x000fe40007ffe0ff */
[----:B------:R-:W-:Y:S02]  /*6a80*/  LEA.HI.SX32 R127, R6, R101, 0x1b ;  /* 0x00000065067f7211 */ /* 0x000fe400078fdaff */
[----:B------:R-:W-:Y:S01]  /*6a90*/  LEA R133, R129, R116, 0x2 ;  /* 0x0000007481857211 */ /* 0x000fe200078e10ff */
[----:B------:R-:W-:Y:S06]  /*6aa0*/  @!P0 BRA `(.L_x_16900) ;  /* 0x0000000000048947 */ /* 0x000fec0003800000 */
[----:B-1----:R2:W-:Y:S02]  /*6ab0*/  REDG.E.ADD.F32.FTZ.RN.STRONG.GPU desc[UR12][R4.64+-0x300], R125 ;  /* 0xfffd007d040079a6 */ /* 0x0025e4000c10f38c */
.L_x_16900:
[----:B------:R-:W-:Y:S05]  /*6ac0*/  BSYNC B0 ;  /* 0x0000000000007941 */ /* 0x000fea0003800000 */
.L_x_16899:
[----:B-12---:R1:W2:Y:S01]  /*6ad0*/  LDS R125, [R133+0xdc0] ;  /* 0x000dc000857d7984 */ /* 0x0062a20000000800 */
[----:B------:R-:W-:Y:S01]  /*6ae0*/  BSSY B0, `(.L_x_16901) ;  /* 0x0000006000007945 */ /* 0x000fe20003800000 */
[----:B------:R-:W-:Y:S02]  /*6af0*/  IADD3 R6, R101, 0x1c0, RZ ;  /* 0x000001c065067810 */ /* 0x000fe40007ffe0ff */
[----:B------:R-:W-:Y:S02]  /*6b00*/  LEA.HI.SX32 R129, R78, R101, 0x1b ;  /* 0x000000654e817211 */ /* 0x000fe400078fdaff */
[----:B0-----:R-:W-:Y:S01]  /*6b10*/  LEA R132, R127, R116, 0x2 ;  /* 0x000000747f847211 */ /* 0x001fe200078e10ff */
[----:B------:R-:W-:Y:S06]  /*6b20*/  @!P1 BRA `(.L_x_16902) ;  /* 0x0000000000049947 */ /* 0x000fec0003800000 */
[----:B--2---:R0:W-:Y:S02]  /*6b30*/  REDG.E.ADD.F32.FTZ.RN.STRONG.GPU desc[UR12][R4.64+-0x280], R125 ;  /* 0xfffd807d040079a6 */ /* 0x0041e4000c10f38c */
.L_x_16902:
[----:B------:R-:W-:Y:S05]  /*6b40*/  BSYNC B0 ;  /* 0x0000000000007941 */ /* 0x000fea0003800000 */
.L_x_16901:
[----:B0-2---:R0:W2:Y:S01]  /*6b50*/  LDS R125, [R132+0xe40] ;  /* 0x000e4000847d7984 */ /* 0x0050a20000000800 */
[----:B------:R-:W-:Y:S01]  /*6b60*/  BSSY B0, `(.L_x_16903) ;  /* 0x0000006000007945 */ /* 0x000fe20003800000 */
[----:B------:R-:W-:Y:S02]  /*6b70*/  LEA.HI.SX32 R127, R6, R101, 0x1b ;  /* 0x00000065067f7211 */ /* 0x000fe400078fdaff */
[----:B------:R-:W-:Y:S02]  /*6b80*/  IADD3 R78, R101, 0x1e0, RZ ;  /* 0x000001e0654e7810 */ /* 0x000fe40007ffe0ff */
[----:B------:R-:W-:Y:S01]  /*6b90*/  LEA R6, R129, R116, 0x2 ;  /* 0x0000007481067211 */ /* 0x000fe200078e10ff */
[----:B------:R-:W-:Y:S06]  /*6ba0*/  @!P2 BRA `(.L_x_16904) ;  /* 0x000000000004a947 */ /* 0x000fec0003800000 */
[----:B--2---:R3:W-:Y:S02]  /*6bb0*/  REDG.E.ADD.F32.FTZ.RN.STRONG.GPU desc[UR12][R4.64+-0x200], R125 ;  /* 0xfffe007d040079a6 */ /* 0x0047e4000c10f38c */
.L_x_16904:
[----:B------:R-:W-:Y:S05]  /*6bc0*/  BSYNC B0 ;  /* 0x0000000000007941 */ /* 0x000fea0003800000 */
.L_x_16903:
[----:B--23--:R2:W3:Y:S01]  /*6bd0*/  LDS R125, [R6+0xec0] ;  /* 0x000ec000067d7984 */ /* 0x00c4e20000000800 */
[----:B------:R-:W-:Y:S01]  /*6be0*/  BSSY B0, `(.L_x_16905) ;  /* 0x0000005000007945 */ /* 0x000fe20003800000 */
[----:B------:R-:W-:Y:S02]  /*6bf0*/  LEA.HI.SX32 R129, R78, R101, 0x1b ;  /* 0x000000654e817211 */ /* 0x000fe400078fdaff */
[----:B------:R-:W-:Y:S01]  /*6c00*/  LEA R127, R127, R116, 0x2 ;  /* 0x000000747f7f7211 */ /* 0x000fe200078e10ff */
[----:B------:R-:W-:Y:S06]  /*6c10*/  @!P3 BRA `(.L_x_16906) ;  /* 0x000000000004b947 */ /* 0x000fec0003800000 */
[----:B---3--:R4:W-:Y:S02]  /*6c20*/  REDG.E.ADD.F32.FTZ.RN.STRONG.GPU desc[UR12][R4.64+-0x180], R125 ;  /* 0xfffe807d040079a6 */ /* 0x0089e4000c10f38c */
.L_x_16906:
[----:B------:R-:W-:Y:S05]  /*6c30*/  BSYNC B0 ;  /* 0x0000000000007941 */ /* 0x000fea0003800000 */
.L_x_16905:
[----:B--2---:R-:W-:Y:S01]  /*6c40*/  FMUL.FTZ R6, R2, R7 ;  /* 0x0000000702067220 */ /* 0x004fe20000410000 */
[----:B------:R-:W-:Y:S01]  /*6c50*/  BSSY B0, `(.L_x_16907) ;  /* 0x0000005000007945 */ /* 0x000fe20003800000 */
[----:B------:R2:W0:Y:S01]  /*6c60*/  LDS R7, [R127+0xf40] ;  /* 0x000f40007f077984 */ /* 0x0004220000000800 */
[----:B------:R-:W-:Y:S02]  /*6c70*/  LEA R129, R129, R116, 0x2 ;  /* 0x0000007481817211 */ /* 0x000fe400078e10ff */
[----:B------:R-:W-:Y:S05]  /*6c80*/  @!P4 BRA `(.L_x_16908) ;  /* 0x000000000004c947 */ /* 0x000fea0003800000 */
[----:B0-----:R0:W-:Y:S02]  /*6c90*/  REDG.E.ADD.F32.FTZ.RN.STRONG.GPU desc[UR12][R4.64+-0x100], R7 ;  /* 0xffff0007040079a6 */ /* 0x0011e4000c10f38c */
.L_x_16908:
[----:B------:R-:W-:Y:S05]  /*6ca0*/  BSYNC B0 ;  /* 0x0000000000007941 */ /* 0x000fea0003800000 */
.L_x_16907:
[----:B0-----:R0:W0:Y:S01]  /*6cb0*/  LDS R7, [R129+0xfc0] ;  /* 0x000fc00081077984 */ /* 0x0010220000000800 */
[----:B------:R-:W-:Y:S01]  /*6cc0*/  BSSY B0, `(.L_x_16909) ;  /* 0x0000004000007945 */ /* 0x000fe20003800000 */
[----:B---34-:R-:W-:-:S03]  /*6cd0*/  FFMA.FTZ R125, R123, R36, R6 ;  /* 0x000000247b7d7223 */ /* 0x018fc60000010006 */
[----:B------:R-:W-:Y:S05]  /*6ce0*/  @!P5 BRA `(.L_x_16910) ;  /* 0x000000000004d947 */ /* 0x000fea0003800000 */
[----:B0-----:R3:W-:Y:S02]  /*6cf0*/  REDG.E.ADD.F32.FTZ.RN.STRONG.GPU desc[UR12][R4.64+-0x80], R7 ;  /* 0xffff8007040079a6 */ /* 0x0017e4000c10f38c */
.L_x_16910:
[----:B------:R-:W-:Y:S05]  /*6d00*/  BSYNC B0 ;  /* 0x0000000000007941 */ /* 0x000fea0003800000 */
.L_x_16909:
        /* <DEDUP_REMOVED lines=36> */
[CC--:B------:R-:W-:Y:S02]  /*6f50*/  FMUL.FTZ R125, R63.reuse, R144.reuse ;  /* 0x000000903f7d7220 */ /* 0x0c0fe40000410000 */
        /* <DEDUP_REMOVED lines=13> */
[----:B------:R-:W-:Y:S01]  /*7030*/  FFMA.FTZ R125, R62, R145, R3 ;  /* 0x000000913e7d7223 */ /* 0x000fe20000010003 */
[----:B------:R-:W-:Y:S01]  /*7040*/  FMUL.FTZ R3, R63, R147 ;  /* 0x000000933f037220 */ /* 0x000fe20000410000 */
[----:B--2---:R-:W-:Y:S01]  /*7050*/  @!P0 FADD.FTZ R5, R5, R44 ;  /* 0x0000002c05058221 */ /* 0x004fe20000010000 */
[----:B------:R-:W-:Y:S01]  /*7060*/  FADD.FTZ R23, R144, R23 ;  /* 0x0000001790177221 */ /* 0x000fe20000010000 */
[----:B------:R-:W-:Y:S01]  /*7070*/  FFMA.FTZ R125, R125, R130, R0 ;  /* 0x000000827d7d7223 */ /* 0x000fe20000010000 */
[-C--:B------:R-:W-:Y:S01]  /*7080*/  FFMA.FTZ R37, R62, R39.reuse, -R3 ;  /* 0x000000273e257223 */ /* 0x080fe20000010803 */
[----:B---3--:R-:W-:Y:S01]  /*7090*/  @!P0 FADD.FTZ R7, R7, R78 ;  /* 0x0000004e07078221 */ /* 0x008fe20000010000 */
[----:B------:R-:W0:Y:S01]  /*70a0*/  SHFL.DOWN PT, R36, R5, 0x8, 0x1f ;  /* 0x09001f0005247f89 */ /* 0x000e2200000e0000 */
[C---:B------:R-:W-:Y:S01]  /*70b0*/  FMUL.FTZ R3, R63.reuse, R124 ;  /* 0x0000007c3f037220 */ /* 0x040fe20000410000 */
[----:B------:R-:W-:Y:S01]  /*70c0*/  FMUL.FTZ R39, R63, R39 ;  /* 0x000000273f277220 */ /* 0x000fe20000410000 */
[----:B----4-:R-:W-:Y:S01]  /*70d0*/  @!P0 FADD.FTZ R4, R4, R129 ;  /* 0x0000008104048221 */ /* 0x010fe20000010000 */
[----:B------:R-:W2:Y:S01]  /*70e0*/  SHFL.DOWN PT, R38, R7, 0x8, 0x1f ;  /* 0x09001f0007267f89 */ /* 0x000ea200000e0000 */
[----:B------:R-:W-:Y:S01]  /*70f0*/  ISETP.GT.AND P0, PT, R99, 0x17, PT ;  /* 0x000000176300780c */ /* 0x000fe20003f04270 */
[-C--:B------:R-:W-:Y:S01]  /*7100*/  FFMA.FTZ R2, R62, R46.reuse, -R3 ;  /* 0x0000002e3e027223 */ /* 0x080fe20000010803 */
[C---:B------:R-:W-:Y:S01]  /*7110*/  FMUL.FTZ R3, R63.reuse, R46 ;  /* 0x0000002e3f037220 */ /* 0x040fe20000410000 */
[----:B------:R-:W3:Y:S01]  /*7120*/  SHFL.DOWN PT, R129, R6, 0x8, 0x1f ;  /* 0x09001f0006817f89 */ /* 0x000ee200000e0000 */
[----:B------:R-:W-:Y:S01]  /*7130*/  FMUL.FTZ R42, R42, R37 ;  /* 0x000000252a2a7220 */ /* 0x000fe20000410000 */
[C---:B------:R-:W-:Y:S01]  /*7140*/  FFMA.FTZ R39, R62.reuse, R147, R39 ;  /* 0x000000933e277223 */ /* 0x040fe20000010027 */
[----:B------:R-:W-:Y:S01]  /*7150*/  FMUL.FTZ R0, R63, R150 ;  /* 0x000000963f007220 */ /* 0x000fe20000410000 */
[----:B------:R-:W4:Y:S01]  /*7160*/  SHFL.DOWN PT, R127, R4, 0x8, 0x1f ;  /* 0x09001f00047f7f89 */ /* 0x000f2200000e0000 */
[----:B------:R-:W-:Y:S01]  /*7170*/  FMUL.FTZ R2, R41, R2 ;  /* 0x0000000229027220 */ /* 0x000fe20000410000 */
[C---:B------:R-:W-:Y:S01]  /*7180*/  FFMA.FTZ R37, R62.reuse, R124, R3 ;  /* 0x0000007c3e257223 */ /* 0x040fe20000010003 */
[----:B------:R-:W-:Y:S01]  /*7190*/  FFMA.FTZ R42, R39, R128, R42 ;  /* 0x00000080272a7223 */ /* 0x000fe2000001002a */
[-C--:B------:R-:W-:Y:S01]  /*71a0*/  FFMA.FTZ R3, R62, R149.reuse, -R0 ;  /* 0x000000953e037223 */ /* 0x080fe20000010800 */
[----:B------:R-:W-:Y:S01]  /*71b0*/  FMUL.FTZ R149, R63, R149 ;  /* 0x000000953f957220 */ /* 0x000fe20000410000 */
[----:B------:R-:W-:Y:S01]  /*71c0*/  FFMA.FTZ R39, R37, R126, R2 ;  /* 0x0000007e25277223 */ /* 0x000fe20000010002 */
[----:B------:R-:W-:Y:S01]  /*71d0*/  FFMA.FTZ R125, R18, R145, R125 ;  /* 0x00000091127d7223 */ /* 0x000fe2000001007d */
[----:B------:R-:W-:Y:S01]  /*71e0*/  FMUL.FTZ R40, R40, R3 ;  /* 0x0000000328287220 */ /* 0x000fe20000410000 */
[----:B------:R-:W-:Y:S01]  /*71f0*/  FMUL.FTZ R3, R63, R9 ;  /* 0x000000093f037220 */ /* 0x000fe20000410000 */
[C---:B------:R-:W-:Y:S01]  /*7200*/  FFMA.FTZ R149, R62.reuse, R150, R149 ;  /* 0x000000963e957223 */ /* 0x040fe20000010095 */
[----:B------:R-:W-:Y:S01]  /*7210*/  FFMA.FTZ R42, R17, R147, R42 ;  /* 0x00000093112a7223 */ /* 0x000fe2000001002a */
[----:B0-----:R-:W-:Y:S01]  /*7220*/  @!P0 FADD.FTZ R5, R5, R36 ;  /* 0x0000002405058221 */ /* 0x001fe20000010000 */
[CC--:B------:R-:W-:Y:S01]  /*7230*/  FFMA.FTZ R37, R62.reuse, R151.reuse, -R3 ;  /* 0x000000973e257223 */ /* 0x0c0fe20000010803 */
[C---:B------:R-:W-:Y:S01]  /*7240*/  FMUL.FTZ R3, R63.reuse, R154 ;  /* 0x0000009a3f037220 */ /* 0x040fe20000410000 */
[----:B------:R-:W-:Y:S01]  /*7250*/  FMUL.FTZ R151, R63, R151 ;  /* 0x000000973f977220 */ /* 0x000fe20000410000 */
[----:B--2---:R-:W-:Y:S01]  /*7260*/  @!P0 FADD.FTZ R7, R7, R38 ;  /* 0x0000002607078221 */ /* 0x004fe20000010000 */
[----:B------:R-:W0:Y:S01]  /*7270*/  SHFL.DOWN PT, R2, R5, 0x10, 0x1f ;  /* 0x0a001f0005027f89 */ /* 0x000e2200000e0000 */
[-C--:B------:R-:W-:Y:S01]  /*7280*/  FFMA.FTZ R0, R62, R8.reuse, -R3 ;  /* 0x000000083e007223 */ /* 0x080fe20000010803 */
[C---:B------:R-:W-:Y:S01]  /*7290*/  FMUL.FTZ R3, R63.reuse, R135 ;  /* 0x000000873f037220 */ /* 0x040fe20000410000 */
[----:B---3--:R-:W-:Y:S01]  /*72a0*/  @!P0 FADD.FTZ R6, R6, R129 ;  /* 0x0000008106068221 */ /* 0x008fe20000010000 */
[----:B------:R-:W2:Y:S01]  /*72b0*/  SHFL.DOWN PT, R36, R7, 0x10, 0x1f ;  /* 0x0a001f0007247f89 */ /* 0x000ea200000e0000 */
[----:B------:R-:W-:Y:S01]  /*72c0*/  FMUL.FTZ R48, R48, R37 ;  /* 0x0000002530307220 */ /* 0x000fe20000410000 */
[----:B------:R-:W-:Y:S01]  /*72d0*/  FMUL.FTZ R37, R63, R8 ;  /* 0x000000083f257220 */ /* 0x000fe20000410000 */
[----:B----4-:R-:W-:Y:S01]  /*72e0*/  @!P0 FADD.FTZ R4, R4, R127 ;  /* 0x0000007f04048221 */ /* 0x010fe20000010000 */
[----:B------:R-:W-:Y:S01]  /*72f0*/  ISETP.GT.AND P0, PT, R99, 0xf, PT ;  /* 0x0000000f6300780c */ /* 0x000fe20003f04270 */
[----:B------:R-:W3:Y:S01]  /*7300*/  SHFL.DOWN PT, R127, R6, 0x10, 0x1f ;  /* 0x0a001f00067f7f89 */ /* 0x000ee200000e0000 */
[-C--:B------:R-:W-:Y:S01]  /*7310*/  FMUL.FTZ R63, R63, R148.reuse ;  /* 0x000000943f3f7220 */ /* 0x080fe20000410000 */
[C---:B------:R-:W-:Y:S01]  /*7320*/  FFMA.FTZ R3, R62.reuse, R148, -R3 ;  /* 0x000000943e037223 */ /* 0x040fe20000010803 */
[----:B------:R-:W-:Y:S01]  /*7330*/  FMUL.FTZ R49, R49, R0 ;  /* 0x0000000031317220 */ /* 0x000fe20000410000 */
[----:B------:R-:W4:Y:S01]  /*7340*/  SHFL.DOWN PT, R41, R4, 0x10, 0x1f ;  /* 0x0a001f0004297f89 */ /* 0x000f2200000e0000 */
        /* <DEDUP_REMOVED lines=15> */
[----:B------:R-:W-:Y:S01]  /*7440*/  FADD.FTZ R22, R125, R22 ;  /* 0x000000167d167221 */ /* 0x000fe20000010000 */
[----:B------:R-:W-:Y:S01]  /*7450*/  FADD.FTZ R21, R42, R21 ;  /* 0x000000152a157221 */ /* 0x000fe20000010000 */
[----:B------:R-:W-:Y:S01]  /*7460*/  FADD.FTZ R20, R39, R20 ;  /* 0x0000001427147221 */ /* 0x000fe20000010000 */
[----:B------:R-:W-:Y:S01]  /*7470*/  FADD.FTZ R27, R40, R27 ;  /* 0x0000001b281b7221 */ /* 0x000fe20000010000 */
[----:B---3--:R-:W-:Y:S01]  /*7480*/  @!P0 FADD.FTZ R6, R6, R127 ;  /* 0x0000007f06068221 */ /* 0x008fe20000010000 */
[----:B------:R-:W-:Y:S01]  /*7490*/  FADD.FTZ R26, R151, R26 ;  /* 0x0000001a971a7221 */ /* 0x000fe20000010000 */
[----:B------:R-:W-:Y:S01]  /*74a0*/  FADD.FTZ R25, R0, R25 ;  /* 0x0000001900197221 */ /* 0x000fe20000010000 */
[----:B------:R-:W-:Y:S01]  /*74b0*/  FADD.FTZ R24, R63, R24 ;  /* 0x000000183f187221 */ /* 0x000fe20000010000 */
[----:B----4-:R-:W-:-:S05]  /*74c0*/  @!P0 FADD.FTZ R4, R4, R41 ;  /* 0x0000002904048221 */ /* 0x010fca0000010000 */
[----:B------:R0:W-:Y:S01]  /*74d0*/  @!P1 STS.128 [R116+0x1090], R4 ;  /* 0x0010900474009388 */ /* 0x0001e20000000c00 */
[----:B------:R-:W-:Y:S06]  /*74e0*/  BAR.SYNC.DEFER_BLOCKING 0x0 ;  /* 0x0000000000007b1d */ /* 0x000fec0000010000 */
[----:B------:R-:W-:Y:S05]  /*74f0*/  @P2 BRA `(.L_x_16912) ;  /* 0x0000000000282947 */ /* 0x000fea0003800000 */
[----:B------:R-:W-:Y:S02]  /*7500*/  ISETP.NE.AND P0, PT, R84, R121, PT ;  /* 0x000000795400720c */ /* 0x000fe40003f05270 */
[----:B0-----:R-:W-:-:S11]  /*7510*/  LEA R116, R119, R116, 0x3 ;  /* 0x0000007477747211 */ /* 0x001fd600078e18ff */
        /* <DEDUP_REMOVED lines=8> */
.L_x_16912:
[----:B------:R-:W-:Y:S05]  /*75a0*/  BSYNC B0 ;  /* 0x0000000000007941 */ /* 0x000fea0003800000 */
.L_x_16911:
[----:B------:R-:W-:Y:S01]  /*75b0*/  IADD3 R119, R119, 0x1, RZ ;  /* 0x0000000177777810 */ /* 0x000fe20007ffe0ff */
[----:B------:R-:W-:-:S03]  /*75c0*/  UIADD3 UR5, UP0, UR5, 0x1, URZ ;  /* 0x0000000105057890 */ /* 0x000fc6000ff1e03f */
[----:B------:R-:W-:Y:S01]  /*75d0*/  ISETP.GE.AND P0, PT, R119, UR30, PT ;  /* 0x0000001e77007c0c */ /* 0x000fe2000bf06270 */
[----:B------:R-:W-:-:S12]  /*75e0*/  UIADD3.X UR6, URZ, UR6, URZ, UP0, !UPT ;  /* 0x000000063f067290 */ /* 0x000fd800087fe43f */
[----:B------:R-:W-:Y:S05]  /*75f0*/  @!P0 BRA `(.L_x_16913) ;  /* 0xffffffb4007c8947 */ /* 0x000fea000383ffff */
.L_x_16866:
[----:B------:R-:W-:Y:S01]  /*7600*/  BAR.SYNC.DEFER_BLOCKING 0x0 ;  /* 0x0000000000007b1d */ /* 0x000fe20000010000 */
[----:B------:R-:W-:-:S07]  /*7610*/  IMAD.WIDE R2, R91, 0x10, R54 ;  /* 0x000000105b027825 */ /* 0x000fce00078e0236 */
[----:B------:R-:W3:Y:S01]  /*7620*/  LDC.64 R36, c[0x0][0x388] ;  /* 0x0000e200ff247b82 */ /* 0x000ee20000000a00 */
[----:B------:R-:W-:Y:S01]  /*7630*/  ULDC.64 UR6, c[0x0][0x390] ;  /* 0x0000e40000067ab9 */ /* 0x000fe20000000a00 */
[----:B0-2---:R-:W2:Y:S04]  /*7640*/  LDG.E.128 R4, desc[UR12][R2.64] ;  /* 0x0000000c02047981 */ /* 0x005ea8000c1e1d00 */
[----:B------:R3:W4:Y:S01]  /*7650*/  LDG.E.128 R8, desc[UR12][R2.64+0x200] ;  /* 0x0002000c02087981 */ /* 0x000722000c1e1d00 */
[----:B------:R-:W-:Y:S01]  /*7660*/  UIADD3 UR4, UR4, 0x1, URZ ;  /* 0x0000000104047890 */ /* 0x000fe2000fffe03f */
[----:B---3--:R-:W-:Y:S02]  /*7670*/  IMAD R2, R36, UR15, RZ ;  /* 0x0000000f24027c24 */ /* 0x008fe4000f8e02ff */
[----:B--2---:R0:W-:Y:S04]  /*7680*/  STS.128 [R90], R4 ;  /* 0x000000045a007388 */ /* 0x0041e80000000c00 */
[----:B----4-:R-:W-:Y:S01]  /*7690*/  STS.128 [R90+0x200], R8 ;  /* 0x000200085a007388 */ /* 0x010fe20000000c00 */
[----:B------:R-:W-:-:S03]  /*76a0*/  NOP ;  /* 0x0000000000007918 */ /* 0x000fc60000000000 */
[----:B------:R-:W2:Y:S04]  /*76b0*/  LDS.128 R12, [R89+0x10] ;  /* 0x00001000590c7984 */ /* 0x000ea80000000c00 */
[----:B------:R-:W3:Y:S01]  /*76c0*/  LDS.128 R16, [R89] ;  /* 0x0000000059107984 */ /* 0x000ee20000000c00 */
[----:B0-----:R-:W-:Y:S02]  /*76d0*/  IMAD R7, R37, UR14, R2 ;  /* 0x0000000e25077c24 */ /* 0x001fe4000f8e0202 */
[----:B------:R-:W-:Y:S01]  /*76e0*/  IMAD.WIDE.U32 R2, R36, UR14, R52 ;  /* 0x0000000e24027c25 */ /* 0x000fe2000f8e0034 */
[----:B------:R-:W-:Y:S04]  /*76f0*/  BAR.SYNC.DEFER_BLOCKING 0x0 ;  /* 0x0000000000007b1d */ /* 0x000fe80000010000 */
[----:B------:R-:W-:-:S03]  /*7700*/  IADD3 R3, R3, R7, RZ ;  /* 0x0000000703037210 */ /* 0x000fc60007ffe0ff */
[----:B------:R-:W-:Y:S01]  /*7710*/  IMAD.WIDE.U32 R2, R109, UR6, R2 ;  /* 0x000000066d027c25 */ /* 0x000fe2000f8e0002 */
[----:B------:R-:W-:Y:S04]  /*7720*/  STS.128 [R89], R28 ;  /* 0x0000001c59007388 */ /* 0x000fe80000000c00 */
[----:B------:R0:W-:Y:S01]  /*7730*/  STS.128 [R89+0x10], R32 ;  /* 0x0000102059007388 */ /* 0x0001e20000000c00 */
[--C-:B--2---:R-:W-:Y:S01]  /*7740*/  FADD.FTZ R14, R14, R102.reuse ;  /* 0x000000660e0e7221 */ /* 0x104fe20000010000 */
[--C-:B------:R-:W-:Y:S01]  /*7750*/  FADD.FTZ R38, R15, R102.reuse ;  /* 0x000000660f267221 */ /* 0x100fe20000010000 */
[--C-:B------:R-:W-:Y:S01]  /*7760*/  FADD.FTZ R12, R12, R102.reuse ;  /* 0x000000660c0c7221 */ /* 0x100fe20000010000 */
[--C-:B------:R-:W-:Y:S01]  /*7770*/  FADD.FTZ R13, R13, R102.reuse ;  /* 0x000000660d0d7221 */ /* 0x100fe20000010000 */
[--C-:B---3--:R-:W-:Y:S01]  /*7780*/  FADD.FTZ R16, R16, R102.reuse ;  /* 0x0000006610107221 */ /* 0x108fe20000010000 */
[----:B------:R-:W-:Y:S01]  /*7790*/  FSETP.GTU.FTZ.AND P6, PT, R14, 20, PT ;  /* 0x41a000000e00780b */ /* 0x000fe20003fdc000 */
[--C-:B------:R-:W-:Y:S01]  /*77a0*/  FADD.FTZ R17, R17, R102.reuse ;  /* 0x0000006611117221 */ /* 0x100fe20000010000 */
[----:B------:R-:W-:Y:S01]  /*77b0*/  FSETP.GTU.FTZ.AND P5, PT, R38, 20, PT ;  /* 0x41a000002600780b */ /* 0x000fe20003fbc000 */
[--C-:B------:R-:W-:Y:S01]  /*77c0*/  FADD.FTZ R18, R18, R102.reuse ;  /* 0x0000006612127221 */ /* 0x100fe20000010000 */
[----:B------:R-:W-:Y:S01]  /*77d0*/  FSETP.GTU.FTZ.AND P4, PT, R12, 20, PT ;  /* 0x41a000000c00780b */ /* 0x000fe20003f9c000 */
[----:B------:R-:W-:Y:S01]  /*77e0*/  FADD.FTZ R19, R19, R102 ;  /* 0x0000006613137221 */ /* 0x000fe20000010000 */
[----:B------:R-:W-:Y:S01]  /*77f0*/  FSETP.GTU.FTZ.AND P0, PT, R13, 20, PT ;  /* 0x41a000000d00780b */ /* 0x000fe20003f1c000 */
[----:B0-----:R-:W0:Y:S01]  /*7800*/  LDC.64 R32, c[0x0][0x3a8] ;  /* 0x0000ea00ff207b82 */ /* 0x001e220000000a00 */
[----:B------:R-:W-:-:S02]  /*7810*/  FSETP.GTU.FTZ.AND P3, PT, R16, 20, PT ;  /* 0x41a000001000780b */ /* 0x000fc40003f7c000 */
[----:B------:R-:W-:-:S03]  /*7820*/  FSETP.GTU.FTZ.AND P2, PT, R17, 20, PT ;  /* 0x41a000001100780b */ /* 0x000fc60003f5c000 */
[----:B------:R-:W-:Y:S02]  /*7830*/  @!P6 FMUL.FTZ R0, R14, -1.4426950216293334961 ;  /* 0xbfb8aa3b0e00e820 */ /* 0x000fe40000410000 */
[----:B------:R-:W2:Y:S01]  /*7840*/  LDC.64 R14, c[0x0][0x3e0] ;  /* 0x0000f800ff0e7b82 */ /* 0x000ea20000000a00 */
[----:B------:R-:W-:-:S03]  /*7850*/  @!P5 FMUL.FTZ R5, R38, -1.4426950216293334961 ;  /* 0xbfb8aa3b2605d820 */ /* 0x000fc60000410000 */
[----:B------:R-:W3:Y:S01]  /*7860*/  @!P6 MUFU.EX2 R0, R0 ;  /* 0x000000000000e308 */ /* 0x000ee20000000800 */
[----:B------:R-:W-:-:S03]  /*7870*/  @!P0 FMUL.FTZ R6, R13, -1.4426950216293334961 ;  /* 0xbfb8aa3b0d068820 */ /* 0x000fc60000410000 */
[----:B------:R-:W4:Y:S04]  /*7880*/  LDC.64 R34, c[0x0][0x3f0] ;  /* 0x0000fc00ff227b82 */ /* 0x000f280000000a00 */
[----:B------:R-:W5:Y:S01]  /*7890*/  @!P5 MUFU.EX2 R10, R5 ;  /* 0x00000005000ad308 */ /* 0x000f620000000800 */
[----:B---3--:R-:W-:Y:S01]  /*78a0*/  @!P6 FADD.FTZ R4, R0, 1 ;  /* 0x3f8000000004e421 */ /* 0x008fe20000010000 */
[----:B------:R-:W-:-:S06]  /*78b0*/  IMAD R0, R106, UR6, RZ ;  /* 0x000000066a007c24 */ /* 0x000fcc000f8e02ff */
[----:B------:R2:W3:Y:S01]  /*78c0*/  @!P6 MUFU.RCP R7, R4 ;  /* 0x000000040007e308 */ /* 0x0004e20000001000 */
[----:B------:R-:W-:Y:S02]  /*78d0*/  IMAD R9, R109, UR7, R0 ;  /* 0x000000076d097c24 */ /* 0x000fe4000f8e0200 */
[----:B------:R-:W-:Y:S01]  /*78e0*/  @!P4 FMUL.FTZ R0, R12, -1.4426950216293334961 ;  /* 0xbfb8aa3b0c00c820 */ /* 0x000fe20000410000 */
[----:B------:R-:W-:Y:S01]  /*78f0*/  ULDC.64 UR6, c[0x0][0x3b0] ;  /* 0x0000ec0000067ab9 */ /* 0x000fe20000000a00 */
[----:B-----5:R-:W-:Y:S01]  /*7900*/  @!P5 FADD.FTZ R10, R10, 1 ;  /* 0x3f8000000a0ad421 */ /* 0x020fe20000010000 */
[----:B------:R-:W-:Y:S02]  /*7910*/  IADD3 R3, R3, R9, RZ ;  /* 0x0000000903037210 */ /* 0x000fe40007ffe0ff */
[----:B------:R5:W1:Y:S01]  /*7920*/  @!P4 MUFU.EX2 R8, R0 ;  /* 0x000000000008c308 */ /* 0x000a620000000800 */
[----:B--2---:R-:W-:-:S04]  /*7930*/  LEA R4, P1, R2, R14, 0x2 ;  /* 0x0000000e02047211 */ /* 0x004fc800078210ff */
[----:B------:R-:W-:Y:S01]  /*7940*/  LEA.HI.X R5, R2, R15, R3, 0x2, P1 ;  /* 0x0000000f02057211 */ /* 0x000fe200008f1403 */
[----:B------:R-:W-:Y:S01]  /*7950*/  @!P2 FMUL.FTZ R2, R17, -1.4426950216293334961 ;  /* 0xbfb8aa3b1102a820 */ /* 0x000fe20000410000 */
[----:B------:R-:W-:Y:S01]  /*7960*/  FSETP.GTU.FTZ.AND P1, PT, R18, 20, PT ;  /* 0x41a000001200780b */ /* 0x000fe20003f3c000 */
[----:B------:R2:W0:Y:S01]  /*7970*/  @!P0 MUFU.EX2 R9, R6 ;  /* 0x0000000600098308 */ /* 0x0004220000000800 */
[----:B---3--:R-:W-:Y:S01]  /*7980*/  @!P6 FMUL.FTZ R22, R22, R7 ;  /* 0x000000071616e220 */ /* 0x008fe20000410000 */
[----:B------:R-:W-:Y:S01]  /*7990*/  FSETP.GTU.FTZ.AND P6, PT, R19, 20, PT ;  /* 0x41a000001300780b */ /* 0x000fe20003fdc000 */
[----:B-----5:R-:W-:Y:S01]  /*79a0*/  @!P3 FMUL.FTZ R0, R16, -1.4426950216293334961 ;  /* 0xbfb8aa3b1000b820 */ /* 0x020fe20000410000 */
[----:B------:R-:W-:Y:S01]  /*79b0*/  NOP ;  /* 0x0000000000007918 */ /* 0x000fe20000000000 */
[----:B------:R-:W3:Y:S03]  /*79c0*/  LDS.128 R12, [R90] ;  /* 0x000000005a0c7984 */ /* 0x000ee60000000c00 */
[----:B------:R-:W5:Y:S04]  /*79d0*/  @!P2 MUFU.EX2 R2, R2 ;  /* 0x000000020002a308 */ /* 0x000f680000000800 */
[----:B------:R-:W-:Y:S01]  /*79e0*/  @!P1 FMUL.FTZ R3, R18, -1.4426950216293334961 ;  /* 0xbfb8aa3b12039820 */ /* 0x000fe20000410000 */
[----:B-1----:R-:W-:-:S02]  /*79f0*/  @!P4 FADD.FTZ R8, R8, 1 ;  /* 0x3f8000000808c421 */ /* 0x002fc40000010000 */
[----:B--2---:R-:W-:Y:S02]  /*7a00*/  @!P6 FMUL.FTZ R6, R19, -1.4426950216293334961 ;  /* 0xbfb8aa3b1306e820 */ /* 0x004fe40000410000 */
[----:B------:R-:W1:Y:S01]  /*7a10*/  LDS.128 R16, [R90+0x200] ;  /* 0x000200005a107984 */ /* 0x000e620000000c00 */
[----:B0-----:R-:W-:Y:S01]  /*7a20*/  @!P0 FADD.FTZ R9, R9, 1 ;  /* 0x3f80000009098421 */ /* 0x001fe20000010000 */
[----:B------:R-:W0:Y:S08]  /*7a30*/  @!P1 MUFU.EX2 R3, R3 ;  /* 0x0000000300039308 */ /* 0x000e300000000800 */
[----:B------:R-:W2:Y:S01]  /*7a40*/  @!P3 MUFU.EX2 R0, R0 ;  /* 0x000000000000b308 */ /* 0x000ea20000000800 */
[----:B-----5:R-:W-:-:S07]  /*7a50*/  @!P2 FADD.FTZ R2, R2, 1 ;  /* 0x3f8000000202a421 */ /* 0x020fce0000010000 */
[----:B------:R0:W5:Y:S08]  /*7a60*/  @!P6 MUFU.EX2 R7, R6 ;  /* 0x000000060007e308 */ /* 0x0001700000000800 */
[----:B------:R-:W4:Y:S01]  /*7a70*/  @!P5 MUFU.RCP R36, R10 ;  /* 0x0000000a0024d308 */ /* 0x000f220000001000 */
[----:B0-----:R-:W-:Y:S01]  /*7a80*/  @!P1 FADD.FTZ R6, R3, 1 ;  /* 0x3f80000003069421 */ /* 0x001fe20000010000 */
[----:B--2---:R-:W-:-:S06]  /*7a90*/  @!P3 FADD.FTZ R0, R0, 1 ;  /* 0x3f8000000000b421 */ /* 0x004fcc0000010000 */
[----:B------:R0:W2:Y:S01]  /*7aa0*/  @!P2 MUFU.RCP R10, R2 ;  /* 0x00000002000aa308 */ /* 0x0000a20000001000 */
[----:B-----5:R-:W-:-:S07]  /*7ab0*/  @!P6 FADD.FTZ R7, R7, 1 ;  /* 0x3f8000000707e421 */ /* 0x020fce0000010000 */
[----:B------:R-:W5:Y:S01]  /*7ac0*/  @!P4 MUFU.RCP R37, R8 ;  /* 0x000000080025c308 */ /* 0x000f620000001000 */
[----:B0-----:R-:W-:-:S04]  /*7ad0*/  IMAD.WIDE R2, R91, 0x10, R4 ;  /* 0x000000105b027825 */ /* 0x001fc800078e0204 */
[----:B----4-:R-:W-:Y:S01]  /*7ae0*/  @!P5 FMUL.FTZ R23, R23, R36 ;  /* 0x000000241717d220 */ /* 0x010fe20000410000 */
[----:B------:R-:W-:Y:S01]  /*7af0*/  IMAD.WIDE.U32 R4, R32, UR14, R52 ;  /* 0x0000000e20047c25 */ /* 0x000fe2000f8e0034 */
[----:B---3--:R-:W-:Y:S01]  /*7b00*/  STG.E.128 desc[UR12][R2.64], R12 ;  /* 0x0000000c02007986 */ /* 0x008fe2000c101d0c */
[----:B------:R0:W3:Y:S02]  /*7b10*/  @!P3 MUFU.RCP R11, R0 ;  /* 0x00000000000bb308 */ /* 0x0000e40000001000 */
[----:B--2---:R-:W-:Y:S01]  /*7b20*/  @!P2 FMUL.FTZ R25, R25, R10 ;  /* 0x0000000a1919a220 */ /* 0x004fe20000410000 */
[----:B-1----:R1:W-:Y:S01]  /*7b30*/  STG.E.128 desc[UR12][R2.64+0x200], R16 ;  /* 0x0002001002007986 */ /* 0x0023e2000c101d0c */
[----:B------:R-:W-:Y:S01]  /*7b40*/  BAR.SYNC.DEFER_BLOCKING 0x0 ;  /* 0x0000000000007b1d */ /* 0x000fe20000010000 */
[----:B------:R-:W-:Y:S01]  /*7b50*/  IADD3 R94, P2, R94, -0x800, RZ ;  /* 0xfffff8005e5e7810 */ /* 0x000fe20007f5e0ff */
[----:B-----5:R-:W-:Y:S01]  /*7b60*/  @!P4 FMUL.FTZ R20, R20, R37 ;  /* 0x000000251414c220 */ /* 0x020fe20000410000 */
[----:B0-----:R-:W-:Y:S01]  /*7b70*/  IMAD R0, R32, UR15, RZ ;  /* 0x0000000f20007c24 */ /* 0x001fe2000f8e02ff */
[----:B------:R-:W-:-:S02]  /*7b80*/  IADD3 R98, P4, R98, -0x400, RZ ;  /* 0xfffffc0062627810 */ /* 0x000fc40007f9e0ff */
[----:B------:R-:W0:Y:S01]  /*7b90*/  @!P1 MUFU.RCP R29, R6 ;  /* 0x00000006001d9308 */ /* 0x000e220000001000 */
[----:B------:R-:W-:Y:S02]  /*7ba0*/  IADD3.X R93, R93, -0x1, RZ, P2, !PT ;  /* 0xffffffff5d5d7810 */ /* 0x000fe400017fe4ff */
[----:B------:R-:W-:Y:S01]  /*7bb0*/  IADD3.X R97, R97, -0x1, RZ, P4, !PT ;  /* 0xffffffff61617810 */ /* 0x000fe200027fe4ff */
[----:B---3--:R-:W-:Y:S01]  /*7bc0*/  @!P3 FMUL.FTZ R24, R24, R11 ;  /* 0x0000000b1818b220 */ /* 0x008fe20000410000 */
[----:B------:R-:W-:-:S03]  /*7bd0*/  IADD3 R96, P3, R96, -0x400, RZ ;  /* 0xfffffc0060607810 */ /* 0x000fc60007f7e0ff */
[----:B------:R2:W3:Y:S01]  /*7be0*/  @!P6 MUFU.RCP R8, R7 ;  /* 0x000000070008e308 */ /* 0x0004e20000001000 */
[----:B------:R-:W-:-:S07]  /*7bf0*/  IADD3.X R95, R95, -0x1, RZ, P3, !PT ;  /* 0xffffffff5f5f7810 */ /* 0x000fce0001ffe4ff */
[----:B------:R-:W4:Y:S01]  /*7c00*/  @!P0 MUFU.RCP R28, R9 ;  /* 0x00000009001c8308 */ /* 0x000f220000001000 */
[----:B0-----:R-:W-:Y:S01]  /*7c10*/  @!P1 FMUL.FTZ R26, R26, R29 ;  /* 0x0000001d1a1a9220 */ /* 0x001fe20000410000 */
[----:B--2---:R-:W-:Y:S01]  /*7c20*/  IMAD R7, R33, UR14, R0 ;  /* 0x0000000e21077c24 */ /* 0x004fe2000f8e0200 */
[----:B------:R-:W-:Y:S01]  /*7c30*/  IADD3 R54, P1, R54, -0x400, RZ ;  /* 0xfffffc0036367810 */ /* 0x000fe20007f3e0ff */
[----:B------:R-:W-:-:S03]  /*7c40*/  IMAD R0, R106, UR6, RZ ;  /* 0x000000066a007c24 */ /* 0x000fc6000f8e02ff */
[----:B------:R-:W-:Y:S01]  /*7c50*/  IADD3 R5, R5, R7, RZ ;  /* 0x0000000705057210 */ /* 0x000fe20007ffe0ff */
[----:B------:R-:W-:Y:S02]  /*7c60*/  IMAD R7, R109, UR7, R0 ;  /* 0x000000076d077c24 */ /* 0x000fe4000f8e0200 */
[----:B---3--:R-:W-:Y:S01]  /*7c70*/  @!P6 FMUL.FTZ R27, R27, R8 ;  /* 0x000000081b1be220 */ /* 0x008fe20000410000 */
[----:B------:R-:W-:Y:S01]  /*7c80*/  IADD3.X R55, R55, -0x1, RZ, P1, !PT ;  /* 0xffffffff37377810 */ /* 0x000fe20000ffe4ff */
[----:B-1----:R-:W-:-:S03]  /*7c90*/  IMAD.WIDE.U32 R2, R109, UR6, R4 ;  /* 0x000000066d027c25 */ /* 0x002fc6000f8e0004 */
[----:B------:R0:W-:Y:S01]  /*7ca0*/  STS.128 [R89], R24 ;  /* 0x0000001859007388 */ /* 0x0001e20000000c00 */
[----:B----4-:R-:W-:Y:S01]  /*7cb0*/  @!P0 FMUL.FTZ R21, R21, R28 ;  /* 0x0000001c15158220 */ /* 0x010fe20000410000 */
[----:B------:R-:W-:Y:S02]  /*7cc0*/  IADD3 R0, R3, R7, RZ ;  /* 0x0000000703007210 */ /* 0x000fe40007ffe0ff */
[----:B------:R-:W-:Y:S02]  /*7cd0*/  LEA R4, P0, R2, R34, 0x2 ;  /* 0x0000002202047211 */ /* 0x000fe400078010ff */
[----:B------:R1:W-:Y:S01]  /*7ce0*/  STS.128 [R89+0x10], R20 ;  /* 0x0000101459007388 */ /* 0x0003e20000000c00 */
[----:B------:R-:W-:-:S03]  /*7cf0*/  NOP ;  /* 0x0000000000007918 */ /* 0x000fc60000000000 */
[----:B------:R-:W2:Y:S01]  /*7d00*/  LDS.128 R8, [R90] ;  /* 0x000000005a087984 */ /* 0x000ea20000000c00 */
[----:B------:R-:W-:Y:S01]  /*7d10*/  LEA.HI.X R5, R2, R35, R0, 0x2, P0 ;  /* 0x0000002302057211 */ /* 0x000fe200000f1400 */
[----:B0-----:R-:W-:Y:S01]  /*7d20*/  FADD.FTZ R24, R24, R103 ;  /* 0x0000006718187221 */ /* 0x001fe20000010000 */
[----:B------:R-:W-:Y:S01]  /*7d30*/  ISETP.GT.AND P0, PT, R84, 0x1, PT ;  /* 0x000000015400780c */ /* 0x000fe20003f04270 */
[----:B------:R-:W0:Y:S01]  /*7d40*/  LDS.128 R28, [R90+0x200] ;  /* 0x000200005a1c7984 */ /* 0x000e220000000c00 */
        /* <DEDUP_REMOVED lines=8> */
[----:B--2---:R1:W-:Y:S04]  /*7dd0*/  STG.E.128 desc[UR12][R2.64], R8 ;  /* 0x0000000802007986 */ /* 0x0043e8000c101d0c */
[----:B0-----:R1:W-:Y:S01]  /*7de0*/  STG.E.128 desc[UR12][R2.64+0x200], R28 ;  /* 0x0002001c02007986 */ /* 0x0013e2000c101d0c */
[----:B------:R-:W-:Y:S05]  /*7df0*/  @P0 BRA `(.L_x_16914) ;  /* 0xffffff8800a80947 */ /* 0x000fea000383ffff */
.L_x_16848:
        /* <DEDUP_REMOVED lines=26> */
.L_x_16916:
[----:B------:R-:W-:Y:S05]  /*7fa0*/  BSYNC B0 ;  /* 0x0000000000007941 */ /* 0x000fea0003800000 */
.L_x_16915:
        /* <DEDUP_REMOVED lines=29> */
.L_x_16918:
[----:B------:R-:W2:Y:S02]  /*8180*/  S2R R15, SR_TID.X ;  /* 0x00000000000f7919 */ /* 0x000ea40000002100 */
.L_x_16919:
[----:B------:R-:W-:Y:S05]  /*8190*/  BSYNC B0 ;  /* 0x0000000000007941 */ /* 0x000fea0003800000 */
.L_x_16917:
        /* <DEDUP_REMOVED lines=16> */
[----:B-1----:R-:W-:Y:S01]  /*82a0*/  IMAD.WIDE.U32 R8, R109, UR8, RZ ;  /* 0x000000086d087c25 */ /* 0x002fe2000f8e00ff */
[----:B------:R-:W-:Y:S01]  /*82b0*/  IADD3 R23, R7, R23, RZ ;  /* 0x0000001707177210 */ /* 0x000fe20007ffe0ff */
[----:B------:R-:W-:-:S03]  /*82c0*/  ULDC.64 UR8, c[0x0][0x3c0] ;  /* 0x0000f00000087ab9 */ /* 0x000fc60000000a00 */
[----:B------:R-:W-:Y:S01]  /*82d0*/  IADD3 R21, R9, R21, RZ ;  /* 0x0000001509157210 */ /* 0x000fe20007ffe0ff */
[----:B--2---:R-:W-:-:S03]  /*82e0*/  ULEA UR4, UR5, UR4, 0x18 ;  /* 0x0000000405047291 */ /* 0x004fc6000f8ec03f */
[----:B------:R-:W-:-:S09]  /*82f0*/  ULDC UR5, c[0x0][0x0] ;  /* 0x0000000000057ab9 */ /* 0x000fd20000000800 */
.L_x_16921:
        /* <DEDUP_REMOVED lines=28> */
.L_x_16920:
[----:B------:R-:W-:Y:S05]  /*84c0*/  EXIT ;  /* 0x000000000000794d */ /* 0x000fea0003800000 */
.L_x_16922:
        /* <DEDUP_REMOVED lines=11> */
.L_x_19020:


//--------------------- .text._Z25selective_scan_bwd_kernelI32Selective_Scan_bwd_kernel_traitsILi32ELi8ELb1ELb1ELb0ELb0ELb0EfN3c107complexIfEEEEv12SSMParamsBwd --------------------------
	.section	.text._Z25selective_scan_bwd_kernelI32Selective_Scan_bwd_kernel_traitsILi32ELi8ELb1ELb1ELb0ELb0ELb0EfN3c107complexIfEEEEv12SSMParamsBwd,"ax",@progbits
	.align	128
        .global         _Z25selective_scan_bwd_kernelI32Selective_Scan_bwd_kernel_traitsILi32ELi8ELb1ELb1ELb0ELb0ELb0EfN3c107complexIfEEEEv12SSMParamsBwd
        .type           _Z25selective_scan_bwd_kernelI32Selective_Scan_bwd_kernel_traitsILi32ELi8ELb1ELb1ELb0ELb0ELb0EfN3c107complexIfEEEEv12SSMParamsBwd,@function
        .size           _Z25selective_scan_bwd_kernelI32Selective_Scan_bwd_kernel_traitsILi32ELi8ELb1ELb1ELb0ELb0ELb0EfN3c107complexIfEEEEv12SSMParamsBwd,(.L_x_19021 - _Z25selective_scan_bwd_kernelI32Selective_Scan_bwd_kernel_traitsILi32ELi8ELb1ELb1ELb0ELb0ELb0EfN3c107complexIfEEEEv12SSMParamsBwd)
        .other          _Z25selective_scan_bwd_kernelI32Selective_Scan_bwd_kernel_traitsILi32ELi8ELb1ELb1ELb0ELb0ELb0EfN3c107complexIfEEEEv12SSMParamsBwd,@"STO_CUDA_ENTRY STV_DEFAULT"
_Z25selective_scan_bwd_kernelI32Selective_Scan_bwd_kernel_traitsILi32ELi8ELb1ELb1ELb0ELb0ELb0EfN3c107complexIfEEEEv12SSMParamsBwd:
.text._Z25selective_scan_bwd_kernelI32Selective_Scan_bwd_kernel_traitsILi32ELi8ELb1ELb1ELb0ELb0ELb0EfN3c107complexIfEEEEv12SSMParamsBwd:
        /* <DEDUP_REMOVED lines=102> */
[C---:B------:R-:W-:Y:S01]  /*0660*/  IMAD.WIDE.U32 R2, R113.reuse, R12, UR4 ;  /* 0x0000000471027e25 */ /* 0x040fe2000f8e000c */
        /* <DEDUP_REMOVED lines=12> */
[----:B------:R-:W-:Y:S02]  /*0730*/  @P1 LEA R70, P3, R113, R18, 0x2 ;  /* 0x0000001271461211 */ /* 0x000fe400078610ff */
[----:B------:R-:W-:-:S02]  /*0740*/  IADD3 R96, P5, R9, R4, RZ ;  /* 0x0000000409607210 */ /* 0x000fc40007fbe0ff */
[----:B------:R-:W-:Y:S01]  /*0750*/  IADD3 R4, R5, R13, RZ ;  /* 0x0000000d05047210 */ /* 0x000fe20007ffe0ff */
[----:B----4-:R-:W-:Y:S01]  /*0760*/  @P0 IMAD R3, R0, R15, RZ ;  /* 0x0000000f00030224 */ /* 0x010fe200078e02ff */
[----:B------:R-:W-:Y:S02]  /*0770*/  @P1 LEA.HI.X R71, R113, R19, R114, 0x2, P3 ;  /* 0x0000001371471211 */ /* 0x000fe400018f1472 */
[----:B------:R-:W-:Y:S02]  /*0780*/  LEA.HI.X R103, R103, R105, R8, 0x2, P4 ;  /* 0x0000006967677211 */ /* 0x000fe400020f1408 */
[----:B---3--:R-:W-:Y:S02]  /*0790*/  LEA R100, P3, R7, R98, 0x2 ;  /* 0x0000006207647211 */ /* 0x008fe400078610ff */
[----:B------:R-:W-:Y:S02]  /*07a0*/  LEA.HI.X.SX32 R9, R9, R4, 0x1, P5 ;  /* 0x0000000409097211 */ /* 0x000fe400028f0eff */
        /* <DEDUP_REMOVED lines=19> */
.L_x_16973:
[----:B------:R-:W-:Y:S01]  /*08e0*/  BAR.SYNC.DEFER_BLOCKING 0x0 ;  /* 0x0000000000007b1d */ /* 0x000fe20000010000 */
[----:B------:R-:W-:Y:S02]  /*08f0*/  LOP3.LUT R94, R95, 0x1f, R108, 0xf8, !PT ;  /* 0x0000001f5f5e7812 */ /* 0x000fe400078ef86c */
[----:B0-----:R-:W-:Y:S02]  /*0900*/  MOV R2, R104 ;  /* 0x0000006800027202 */ /* 0x001fe40000000f00 */
[----:B------:R-:W-:Y:S01]  /*0910*/  MOV R3, R103 ;  /* 0x0000006700037202 */ /* 0x000fe20000000f00 */
[----:B------:R-:W-:Y:S02]  /*0920*/  ULDC UR5, c[0x0][0x21c] ;  /* 0x0000870000057ab9 */ /* 0x000fe40000000800 */
[----:B------:R-:W-:-:S05]  /*0930*/  IMAD.WIDE R2, R94, 0x10, R2 ;  /* 0x000000105e027825 */ /* 0x000fca00078e0202 */
[----:B--2---:R-:W2:Y:S04]  /*0940*/  LDG.E.128 R12, desc[UR12][R2.64] ;  /* 0x0000000c020c7981 */ /* 0x004ea8000c1e1d00 */
[----:B------:R0:W3:Y:S01]  /*0950*/  LDG.E.128 R16, desc[UR12][R2.64+0x200] ;  /* 0x0002000c02107981 */ /* 0x0000e2000c1e1d00 */
[----:B------:R-:W-:Y:S01]  /*0960*/  MOV R93, 0x400 ;  /* 0x00000400005d7802 */ /* 0x000fe20000000f00 */
[----:B------:R-:W1:Y:S01]  /*0970*/  S2R R0, SR_CgaCtaId ;  /* 0x0000000000007919 */ /* 0x000e620000008800 */
[----:B0-----:R-:W-:Y:S02]  /*0980*/  MOV R2, R102 ;  /* 0x0000006600027202 */ /* 0x001fe40000000f00 */
[----:B------:R-:W-:-:S03]  /*0990*/  MOV R3, R101 ;  /* 0x0000006500037202 */ /* 0x000fc60000000f00 */
[----:B------:R-:W-:Y:S01]  /*09a0*/  IMAD.WIDE R20, R94, 0x10, R2 ;  /* 0x000000105e147825 */ /* 0x000fe200078e0202 */
[----:B-1----:R-:W-:-:S04]  /*09b0*/  LEA R93, R0, R93, 0x18 ;  /* 0x0000005d005d7211 */ /* 0x002fc800078ec0ff */
        /* <DEDUP_REMOVED lines=12> */
[----:B------:R-:W-:Y:S01]  /*0a80*/  IMAD.WIDE R2, R94, 0x10, R2 ;  /* 0x000000105e027825 */ /* 0x000fe200078e0202 */
        /* <DEDUP_REMOVED lines=8> */
[----:B------:R-:W-:-:S03]  /*0b10*/  ISETP.LT.AND P0, PT, RZ, UR5, PT ;  /* 0x00000005ff007c0c */ /* 0x000fc6000bf01270 */
[----:B--2---:R-:W-:Y:S04]  /*0b20*/  STS.128 [R92], R32 ;  /* 0x000000205c007388 */ /* 0x004fe80000000c00 */
[----:B---3--:R-:W-:Y:S01]  /*0b30*/  STS.128 [R92+0x200], R36 ;  /* 0x000200245c007388 */ /* 0x008fe20000000c00 */
[----:B------:R-:W-:-:S03]  /*0b40*/  NOP ;  /* 0x0000000000007918 */ /* 0x000fc60000000000 */
[----:B------:R-:W0:Y:S04]  /*0b50*/  LDS.128 R40, [R0] ;  /* 0x0000000000287984 */ /* 0x000e280000000c00 */
[----:B------:R-:W1:Y:S01]  /*0b60*/  LDS.128 R28, [R0+0x10] ;  /* 0x00001000001c7984 */ /* 0x000e620000000c00 */
[----:B0-----:R-:W-:Y:S01]  /*0b70*/  FFMA.FTZ R20, R4, R40, R107 ;  /* 0x0000002804147223 */ /* 0x001fe2000001006b */
[-C--:B-----5:R-:W-:Y:S01]  /*0b80*/  FMUL.FTZ R22, R42, R112.reuse ;  /* 0x000000702a167220 */ /* 0x0a0fe20000410000 */
[-C--:B------:R-:W-:Y:S02]  /*0b90*/  FMUL.FTZ R23, R43, R112.reuse ;  /* 0x000000702b177220 */ /* 0x080fe40000410000 */
[----:B------:R-:W-:Y:S01]  /*0ba0*/  FFMA.FTZ R21, R5, R41, R20 ;  /* 0x0000002905157223 */ /* 0x000fe20000010014 */
[-C--:B-1----:R-:W-:Y:S01]  /*0bb0*/  FMUL.FTZ R24, R28, R112.reuse ;  /* 0x000000701c187220 */ /* 0x082fe20000410000 */
[-C--:B------:R-:W-:Y:S01]  /*0bc0*/  FMUL.FTZ R25, R29, R112.reuse ;  /* 0x000000701d197220 */ /* 0x080fe20000410000 */
[----:B------:R-:W-:Y:S01]  /*0bd0*/  FMUL.FTZ R26, R30, R112 ;  /* 0x000000701e1a7220 */ /* 0x000fe20000410000 */
[----:B------:R-:W-:Y:S01]  /*0be0*/  FFMA.FTZ R20, R6, R42, R21 ;  /* 0x0000002a06147223 */ /* 0x000fe20000010015 */
[----:B------:R-:W-:-:S03]  /*0bf0*/  FMUL.FTZ R27, R31, R112 ;  /* 0x000000701f1b7220 */ /* 0x000fc60000410000 */
[----:B------:R-:W-:Y:S01]  /*0c00*/  FFMA.FTZ R21, R7, R43, R20 ;  /* 0x0000002b07157223 */ /* 0x000fe20000010014 */
[----:B------:R-:W-:-:S03]  /*0c10*/  FMUL.FTZ R20, R40, R112 ;  /* 0x0000007028147220 */ /* 0x000fc60000410000 */
[----:B------:R-:W-:Y:S01]  /*0c20*/  FFMA.FTZ R2, R8, R28, R21 ;  /* 0x0000001c08027223 */ /* 0x000fe20000010015 */
[----:B------:R-:W-:-:S03]  /*0c30*/  FMUL.FTZ R21, R41, R112 ;  /* 0x0000007029157220 */ /* 0x000fc60000410000 */
        /* <DEDUP_REMOVED lines=10> */
.L_x_16924:
        /* <DEDUP_REMOVED lines=8> */
[----:B------:R-:W1:Y:S01]  /*0d60*/  LDC R83, c[0x0][0x218] ;  /* 0x00008600ff537b82 */ /* 0x000e620000000800 */
[----:B------:R-:W-:Y:S01]  /*0d70*/  FADD.FTZ R90, R42, R42 ;  /* 0x0000002a2a5a7221 */ /* 0x000fe20000010000 */
[----:B------:R-:W-:Y:S01]  /*0d80*/  FADD.FTZ R89, R43, R43 ;  /* 0x0000002b2b597221 */ /* 0x000fe20000010000 */
[----:B------:R-:W-:Y:S01]  /*0d90*/  FADD.FTZ R82, R18, R111 ;  /* 0x0000006f12527221 */ /* 0x000fe20000010000 */
[----:B------:R-:W-:-:S02]  /*0da0*/  CS2R R30, SRZ ;  /* 0x00000000001e7805 */ /* 0x000fc4000001ff00 */
[----:B------:R-:W-:Y:S02]  /*0db0*/  CS2R R28, SRZ ;  /* 0x00000000001c7805 */ /* 0x000fe4000001ff00 */
[----:B------:R-:W-:Y:S02]  /*0dc0*/  CS2R R34, SRZ ;  /* 0x0000000000227805 */ /* 0x000fe4000001ff00 */
[----:B------:R-:W-:Y:S01]  /*0dd0*/  CS2R R32, SRZ ;  /* 0x0000000000207805 */ /* 0x000fe2000001ff00 */
[----:B------:R-:W2:Y:S01]  /*0de0*/  LDC.64 R68, c[0x0][0x348] ;  /* 0x0000d200ff447b82 */ /* 0x000ea20000000a00 */
[----:B------:R-:W-:Y:S01]  /*0df0*/  UMOV UR5, URZ ;  /* 0x0000003f00057c82 */ /* 0x000fe20008000000 */
[----:B------:R-:W-:Y:S01]  /*0e00*/  UMOV UR6, URZ ;  /* 0x0000003f00067c82 */ /* 0x000fe20008000000 */
[----:B------:R-:W-:Y:S01]  /*0e10*/  ULDC UR11, c[0x0][0x21c] ;  /* 0x00008700000b7ab9 */ /* 0x000fe20000000800 */
[----:B------:R-:W-:Y:S01]  /*0e20*/  ULDC.64 UR26, c[0x0][0x348] ;  /* 0x0000d200001a7ab9 */ /* 0x000fe20000000a00 */
[----:B------:R-:W-:Y:S01]  /*0e30*/  ULDC.64 UR20, c[0x0][0x250] ;  /* 0x0000940000147ab9 */ /* 0x000fe20000000a00 */
[----:B------:R-:W-:Y:S01]  /*0e40*/  ULDC.64 UR18, c[0x0][0x238] ;  /* 0x00008e0000127ab9 */ /* 0x000fe20000000a00 */
[----:B------:R-:W-:Y:S01]  /*0e50*/  ULDC.64 UR16, c[0x0][0x230] ;  /* 0x00008c0000107ab9 */ /* 0x000fe20000000a00 */
[----:B------:R-:W3:Y:S01]  /*0e60*/  LDC.64 R66, c[0x0][0x350] ;  /* 0x0000d400ff427b82 */ /* 0x000ee20000000a00 */
[----:B------:R-:W-:Y:S01]  /*0e70*/  ULDC.64 UR24, c[0x0][0x270] ;  /* 0x00009c0000187ab9 */ /* 0x000fe20000000a00 */
[----:B------:R-:W-:-:S06]  /*0e80*/  ULDC.64 UR22, c[0x0][0x268] ;  /* 0x00009a0000167ab9 */ /* 0x000fcc0000000a00 */
[----:B------:R-:W4:Y:S08]  /*0e90*/  LDC.64 R64, c[0x0][0x3c8] ;  /* 0x0000f200ff407b82 */ /* 0x000f300000000a00 */
[----:B------:R-:W0:Y:S08]  /*0ea0*/  LDC.64 R62, c[0x0][0x2d0] ;  /* 0x0000b400ff3e7b82 */ /* 0x000e300000000a00 */
[----:B------:R-:W0:Y:S08]  /*0eb0*/  LDC.64 R60, c[0x0][0x2e0] ;  /* 0x0000b800ff3c7b82 */ /* 0x000e300000000a00 */
[----:B-1----:R-:W0:Y:S02]  /*0ec0*/  LDC.64 R58, c[0x0][0x360] ;  /* 0x0000d800ff3a7b82 */ /* 0x002e240000000a00 */
.L_x_16972:
        /* <DEDUP_REMOVED lines=12> */
[----:B--2---:R-:W2:Y:S01]  /*0f90*/  LDG.E.64 R56, desc[UR12][R56.64] ;  /* 0x0000000c38387981 */ /* 0x004ea2000c1e1b00 */
        /* <DEDUP_REMOVED lines=15> */
[----:B------:R-:W0:Y:S01]  /*1090*/  S2R R78, SR_CgaCtaId ;  /* 0x00000000004e7919 */ /* 0x000e220000008800 */
[----:B------:R-:W-:Y:S01]  /*10a0*/  ISETP.NE.AND P0, PT, R54, RZ, PT ;  /* 0x000000ff3600720c */ /* 0x000fe20003f05270 */
[----:B------:R-:W-:Y:S01]  /*10b0*/  IMAD.WIDE.U32 R52, R113, UR22, RZ ;  /* 0x0000001671347c25 */ /* 0x000fe2000f8e00ff */
[C---:B------:R-:W-:Y:S02]  /*10c0*/  IADD3 R124, R97.reuse, -0x1, RZ ;  /* 0xffffffff617c7810 */ /* 0x040fe40007ffe0ff */
[----:B------:R-:W-:Y:S01]  /*10d0*/  ISETP.LT.OR P1, PT, R97, 0x2, P0 ;  /* 0x000000026100780c */ /* 0x000fe20000721670 */
[----:B------:R-:W-:Y:S01]  /*10e0*/  IMAD R55, R113, UR23, R76 ;  /* 0x0000001771377c24 */ /* 0x000fe2000f8e024c */
[----:B------:R-:W-:Y:S02]  /*10f0*/  ISETP.NE.AND P2, PT, R108, RZ, PT ;  /* 0x000000ff6c00720c */ /* 0x000fe40003f45270 */
[----:B------:R-:W-:-:S02]  /*1100*/  MOV R93, 0x400 ;  /* 0x00000400005d7802 */ /* 0x000fc40000000f00 */
[----:B------:R-:W-:Y:S01]  /*1110*/  IADD3 R53, R53, R55, RZ ;  /* 0x0000003735357210 */ /* 0x000fe20007ffe0ff */
[----:B------:R-:W-:Y:S01]  /*1120*/  IMAD R55, R119, UR24, RZ ;  /* 0x0000001877377c24 */ /* 0x000fe2000f8e02ff */
[----:B------:R-:W-:-:S03]  /*1130*/  IADD3 R116, R108, 0x200, RZ ;  /* 0x000002006c747810 */ /* 0x000fc60007ffe0ff */
[----:B------:R-:W-:Y:S02]  /*1140*/  IMAD R79, R80, UR25, R55 ;  /* 0x00000019504f7c24 */ /* 0x000fe4000f8e0237 */
[----:B-1----:R-:W1:Y:S01]  /*1150*/  @!P1 LDC R117, c[0x0][0x21c] ;  /* 0x00008700ff759b82 */ /* 0x002e620000000800 */
[----:B0-----:R-:W-:-:S04]  /*1160*/  LEA R93, R78, R93, 0x18 ;  /* 0x0000005d4e5d7211 */ /* 0x001fc800078ec0ff */
[----:B------:R-:W-:Y:S01]  /*1170*/  LEA R92, R106, R93, 0x4 ;  /* 0x0000005d6a5c7211 */ /* 0x000fe200078e20ff */
[--C-:B------:R-:W-:Y:S01]  /*1180*/  FADD.FTZ R122, R13, R111.reuse ;  /* 0x0000006f0d7a7221 */ /* 0x100fe20000010000 */
[----:B------:R-:W-:Y:S01]  /*1190*/  FADD.FTZ R120, R15, R111 ;  /* 0x0000006f0f787221 */ /* 0x000fe20000010000 */
[----:B------:R-:W-:Y:S01]  /*11a0*/  BSSY B0, `(.L_x_16926) ;  /* 0x00000c6000007945 */ /* 0x000fe20003800000 */
[----:B--2---:R-:W-:Y:S01]  /*11b0*/  FMUL.FTZ R2, R81, R57 ;  /* 0x0000003951027220 */ /* 0x004fe20000410000 */
[----:B------:R-:W-:-:S03]  /*11c0*/  FMUL.FTZ R125, R56, 1.4426950216293334961 ;  /* 0x3fb8aa3b387d7820 */ /* 0x000fc60000410000 */
[----:B------:R-:W-:Y:S01]  /*11d0*/  FMUL.RZ R115, R2, 0.15915493667125701904 ;  /* 0x3e22f98302737820 */ /* 0x000fe2000040c000 */
[----:B------:R-:W-:Y:S01]  /*11e0*/  FMUL.FTZ R3, R81, R125 ;  /* 0x0000007d51037220 */ /* 0x000fe20000410000 */
[----:B------:R-:W-:Y:S02]  /*11f0*/  LEA.HI R2, R124, R124, RZ, 0x1 ;  /* 0x0000007c7c027211 */ /* 0x000fe400078f08ff */
[----:B------:R-:W-:Y:S02]  /*1200*/  MUFU.COS R77, R115 ;  /* 0x00000073004d7308 */ /* 0x000fe40000000000 */
[----:B------:R-:W-:-:S04]  /*1210*/  LOP3.LUT R55, R2, 0xfffffe, RZ, 0xc0, !PT ;  /* 0x00fffffe02377812 */ /* 0x000fc800078ec0ff */
[----:B------:R-:W-:Y:S02]  /*1220*/  IADD3 R55, R124, -R55, RZ ;  /* 0x800000377c377210 */ /* 0x000fe40007ffe0ff */
[----:B------:R0:W2:Y:S02]  /*1230*/  MUFU.EX2 R76, R3 ;  /* 0x00000003004c7308 */ /* 0x0000a40000000800 */
[----:B------:R-:W-:Y:S02]  /*1240*/  @!P2 LEA R116, R55, R80, 0x8 ;  /* 0x000000503774a211 */ /* 0x000fe400078e40ff */
[-C--:B------:R-:W-:Y:S02]  /*1250*/  LEA R55, R106, R93.reuse, 0x6 ;  /* 0x0000005d6a377211 */ /* 0x080fe400078e30ff */
[----:B------:R-:W-:Y:S01]  /*1260*/  LEA R116, R116, R93, 0x3 ;  /* 0x0000005d74747211 */ /* 0x000fe200078e18ff */
[----:B0-----:R-:W-:Y:S01]  /*1270*/  IMAD.WIDE.U32 R2, R80, UR24, R52 ;  /* 0x0000001850027c25 */ /* 0x001fe2000f8e0034 */
[----:B---3--:R-:W-:Y:S01]  /*1280*/  STS.128 [R92], R36 ;  /* 0x000000245c007388 */ /* 0x008fe20000000c00 */
[----:B------:R1:W0:Y:S03]  /*1290*/  MUFU.SIN R53, R115 ;  /* 0x0000007300357308 */ /* 0x0002260000000400 */
[----:B------:R-:W-:Y:S01]  /*12a0*/  IADD3 R3, R3, R79, RZ ;  /* 0x0000004f03037210 */ /* 0x000fe20007ffe0ff */
[----:B----4-:R-:W-:Y:S01]  /*12b0*/  STS.128 [R92+0x200], R40 ;  /* 0x000200285c007388 */ /* 0x010fe20000000c00 */
[----:B------:R-:W-:-:S03]  /*12c0*/  LEA R78, P3, R2, R60, 0x3 ;  /* 0x0000003c024e7211 */ /* 0x000fc600078618ff */
[----:B------:R-:W-:Y:S01]  /*12d0*/  STS.128 [R92+0x400], R44 ;  /* 0x0004002c5c007388 */ /* 0x000fe20000000c00 */
[----:B------:R-:W-:Y:S01]  /*12e0*/  LEA.HI.X R79, R2, R61, R3, 0x3, P3 ;  /* 0x0000003d024f7211 */ /* 0x000fe200018f1c03 */
[----:B--2---:R-:W-:Y:S01]  /*12f0*/  FMUL.FTZ R2, R76, R77 ;  /* 0x0000004d4c027220 */ /* 0x004fe20000410000 */
[----:B------:R-:W-:Y:S01]  /*1300*/  @!P1 IADD3 R3, R97, -0x2, RZ ;  /* 0xfffffffe61039810 */ /* 0x000fe20007ffe0ff */
[----:B------:R-:W-:Y:S01]  /*1310*/  STS.128 [R92+0x600], R48 ;  /* 0x000600305c007388 */ /* 0x000fe20000000c00 */
[----:B------:R-:W-:-:S03]  /*1320*/  NOP ;  /* 0x0000000000007918 */ /* 0x000fc60000000000 */
[----:B------:R-:W2:Y:S01]  /*1330*/  LDS.128 R36, [R55] ;  /* 0x0000000037247984 */ /* 0x000ea20000000c00 */
[----:B-1----:R-:W-:Y:S02]  /*1340*/  @!P1 IMAD R115, R3, R117, R80 ;  /* 0x0000007503739224 */ /* 0x002fe400078e0250 */
[----:B0-----:R-:W-:Y:S01]  /*1350*/  FMUL.FTZ R3, R76, R53 ;  /* 0x000000354c037220 */ /* 0x001fe20000410000 */
[----:B------:R-:W0:Y:S01]  /*1360*/  LDS.128 R40, [R55+0x10] ;  /* 0x0000100037287984 */ /* 0x000e220000000c00 */
[----:B------:R-:W-:-:S03]  /*1370*/  @!P1 IMAD.WIDE R76, R115, 0x10, R74 ;  /* 0x00000010734c9825 */ /* 0x000fc600078e024a */
[----:B------:R-:W1:Y:S04]  /*1380*/  LDS.128 R44, [R55+0x20] ;  /* 0x00002000372c7984 */ /* 0x000e680000000c00 */
[----:B------:R3:W4:Y:S04]  /*1390*/  LDS.128 R48, [R55+0x30] ;  /* 0x0000300037307984 */ /* 0x0007280000000c00 */
[----:B------:R-:W5:Y:S01]  /*13a0*/  LDG.E.64 R78, desc[UR12][R78.64] ;  /* 0x0000000c4e4e7981 */ /* 0x000f62000c1e1b00 */
[----:B------:R-:W-:Y:S01]  /*13b0*/  FADD.FTZ R117, R14, R111 ;  /* 0x0000006f0e757221 */ /* 0x000fe20000010000 */
[----:B------:R-:W-:-:S02]  /*13c0*/  CS2R R52, SRZ ;  /* 0x0000000000347805 */ /* 0x000fc4000001ff00 */
[----:B------:R2:W-:Y:S01]  /*13d0*/  STS.64 [R116+0x14d0], R2 ;  /* 0x0014d00274007388 */ /* 0x0005e20000000a00 */
[----:B------:R-:W-:Y:S01]  /*13e0*/  BAR.SYNC.DEFER_BLOCKING 0x0 ;  /* 0x0000000000007b1d */ /* 0x000fe20000010000 */
[C---:B------:R-:W-:Y:S01]  /*13f0*/  FMUL.FTZ R115, R122.reuse, R57 ;  /* 0x000000397a737220 */ /* 0x040fe20000410000 */
[----:B---3--:R-:W-:-:S03]  /*1400*/  FMUL.FTZ R55, R122, R125 ;  /* 0x0000007d7a377220 */ /* 0x008fc60000410000 */
[----:B------:R-:W-:Y:S01]  /*1410*/  FMUL.RZ R118, R115, 0.15915493667125701904 ;  /* 0x3e22f98373767820 */ /* 0x000fe2000040c000 */
[----:B------:R-:W-:-:S04]  /*1420*/  FMUL.FTZ R115, R117, R57 ;  /* 0x0000003975737220 */ /* 0x000fc80000410000 */
[----:B------:R-:W-:Y:S01]  /*1430*/  FMUL.RZ R121, R115, 0.15915493667125701904 ;  /* 0x3e22f98373797820 */ /* 0x000fe2000040c000 */
[----:B------:R-:W-:Y:S01]  /*1440*/  FMUL.FTZ R115, R120, R57 ;  /* 0x0000003978737220 */ /* 0x000fe20000410000 */
[----:B------:R-:W-:Y:S03]  /*1450*/  MUFU.SIN R126, R118 ;  /* 0x00000076007e7308 */ /* 0x000fe60000000400 */
[----:B------:R-:W-:Y:S01]  /*1460*/  FMUL.RZ R123, R115, 0.15915493667125701904 ;  /* 0x3e22f983737b7820 */ /* 0x000fe2000040c000 */
[----:B------:R-:W-:-:S04]  /*1470*/  FADD.FTZ R115, R16, R111 ;  /* 0x0000006f10737221 */ /* 0x000fc80000010000 */
[----:B------:R-:W-:Y:S01]  /*1480*/  MUFU.EX2 R55, R55 ;  /* 0x0000003700377308 */ /* 0x000fe20000000800 */
[----:B------:R3:W5:Y:S07]  /*1490*/  @!P1 LDG.E.64 R52, desc[UR12][R76.64+0x8] ;  /* 0x0000080c4c349981 */ /* 0x00076e000c1e1b00 */
[----:B------:R2:W0:Y:S01]  /*14a0*/  MUFU.COS R128, R118 ;  /* 0x0000007600807308 */ /* 0x0004220000000000 */
[----:B---3--:R-:W-:Y:S01]  /*14b0*/  FMUL.FTZ R76, R117, R125 ;  /* 0x0000007d754c7220 */ /* 0x008fe20000410000 */
[----:B--2---:R-:W-:-:S06]  /*14c0*/  FMUL.FTZ R118, R115, R57 ;  /* 0x0000003973767220 */ /* 0x004fcc0000410000 */
[----:B------:R-:W-:Y:S01]  /*14d0*/  MUFU.SIN R77, R121 ;  /* 0x00000079004d7308 */ /* 0x000fe20000000400 */
[----:B------:R-:W-:Y:S01]  /*14e0*/  FMUL.FTZ R116, R120, R125 ;  /* 0x0000007d78747220 */ /* 0x000fe20000410000 */
[----:B------:R-:W-:Y:S01]  /*14f0*/  FMUL.RZ R134, R118, 0.15915493667125701904 ;  /* 0x3e22f98376867820 */ /* 0x000fe2000040c000 */
[----:B------:R-:W-:Y:S01]  /*1500*/  FADD.FTZ R118, R17, R111 ;  /* 0x0000006f11767221 */ /* 0x000fe20000010000 */
[C---:B------:R-:W-:Y:S01]  /*1510*/  FMUL.FTZ R137, R81.reuse, R37 ;  /* 0x0000002551897220 */ /* 0x040fe20000410000 */
[----:B------:R-:W-:-:S03]  /*1520*/  FMUL.FTZ R135, R81, R36 ;  /* 0x0000002451877220 */ /* 0x000fc60000410000 */
[----:B------:R-:W2:Y:S01]  /*1530*/  MUFU.EX2 R76, R76 ;  /* 0x0000004c004c7308 */ /* 0x000ea20000000800 */
[C---:B------:R-:W-:Y:S01]  /*1540*/  FMUL.FTZ R140, R4.reuse, R137 ;  /* 0x00000089048c7220 */ /* 0x040fe20000410000 */
[----:B------:R-:W-:-:S06]  /*1550*/  FMUL.FTZ R138, R4, R135 ;  /* 0x00000087048a7220 */ /* 0x000fcc0000410000 */
[----:B------:R3:W1:Y:S08]  /*1560*/  MUFU.COS R127, R121 ;  /* 0x00000079007f7308 */ /* 0x0006700000000000 */
[----:B------:R-:W-:Y:S01]  /*1570*/  MUFU.SIN R130, R123 ;  /* 0x0000007b00827308 */ /* 0x000fe20000000400 */
[----:B---3--:R-:W-:-:S07]  /*1580*/  FMUL.FTZ R121, R118, R57 ;  /* 0x0000003976797220 */ /* 0x008fce0000410000 */
[----:B------:R3:W-:Y:S01]  /*1590*/  MUFU.COS R132, R123 ;  /* 0x0000007b00847308 */ /* 0x0007e20000000000 */
[----:B------:R-:W-:Y:S01]  /*15a0*/  FMUL.RZ R136, R121, 0.15915493667125701904 ;  /* 0x3e22f98379887820 */ /* 0x000fe2000040c000 */
[----:B0-----:R-:W-:-:S06]  /*15b0*/  FMUL.FTZ R121, R55, R128 ;  /* 0x0000008037797220 */ /* 0x001fcc0000410000 */
[----:B------:R0:W4:Y:S01]  /*15c0*/  MUFU.EX2 R129, R116 ;  /* 0x0000007400817308 */ /* 0x0001220000000800 */
[----:B---3--:R-:W-:-:S04]  /*15d0*/  FMUL.FTZ R123, R55, R126 ;  /* 0x0000007e377b7220 */ /* 0x008fc80000410000 */
[C---:B------:R-:W-:Y:S01]  /*15e0*/  FMUL.FTZ R137, R123.reuse, R140 ;  /* 0x0000008c7b897220 */ /* 0x040fe20000410000 */
[----:B0-----:R-:W-:Y:S02]  /*15f0*/  FMUL.FTZ R116, R82, R57 ;  /* 0x0000003952747220 */ /* 0x001fe40000410000 */
[----:B------:R-:W-:Y:S01]  /*1600*/  MUFU.SIN R142, R134 ;  /* 0x00000086008e7308 */ /* 0x000fe20000000400 */
[-C--:B------:R-:W-:Y:S01]  /*1610*/  FMUL.FTZ R126, R123, R138.reuse ;  /* 0x0000008a7b7e7220 */ /* 0x080fe20000410000 */
[----:B------:R-:W-:-:S06]  /*1620*/  FFMA.FTZ R137, R121, R138, -R137 ;  /* 0x0000008a79897223 */ /* 0x000fcc0000010889 */
[----:B------:R0:W-:Y:S01]  /*1630*/  MUFU.COS R144, R134 ;  /* 0x0000008600907308 */ /* 0x0001e20000000000 */
[----:B------:R-:W-:Y:S01]  /*1640*/  FMUL.FTZ R131, R115, R125 ;  /* 0x0000007d73837220 */ /* 0x000fe20000410000 */
[----:B------:R-:W-:Y:S01]  /*1650*/  FFMA.FTZ R126, R121, R140, R126 ;  /* 0x0000008c797e7223 */ /* 0x000fe2000001007e */
[----:B0-----:R-:W-:-:S05]  /*1660*/  FMUL.RZ R134, R116, 0.15915493667125701904 ;  /* 0x3e22f98374867820 */ /* 0x001fca000040c000 */
[----:B------:R-:W-:Y:S01]  /*1670*/  MUFU.SIN R146, R136 ;  /* 0x0000008800927308 */ /* 0x000fe20000000400 */
[----:B------:R-:W-:Y:S01]  /*1680*/  FADD.FTZ R116, R19, R111 ;  /* 0x0000006f13747221 */ /* 0x000fe20000010000 */
[-C--:B------:R-:W-:Y:S01]  /*1690*/  FMUL.FTZ R133, R118, R125.reuse ;  /* 0x0000007d76857220 */ /* 0x080fe20000410000 */
[----:B------:R-:W-:-:S05]  /*16a0*/  FMUL.FTZ R55, R82, R125 ;  /* 0x0000007d52377220 */ /* 0x000fca0000410000 */
[----:B------:R0:W-:Y:S01]  /*16b0*/  MUFU.COS R148, R136 ;  /* 0x0000008800947308 */ /* 0x0001e20000000000 */
[----:B------:R-:W-:Y:S01]  /*16c0*/  FMUL.FTZ R128, R116, R125 ;  /* 0x0000007d74807220 */ /* 0x000fe20000410000 */
[----:B--2---:R-:W-:-:S06]  /*16d0*/  FMUL.FTZ R125, R76, R77 ;  /* 0x0000004d4c7d7220 */ /* 0x004fcc0000410000 */
[----:B------:R-:W-:Y:S01]  /*16e0*/  MUFU.SIN R150, R134 ;  /* 0x0000008600967308 */ /* 0x000fe20000000400 */
[----:B0-----:R-:W-:-:S07]  /*16f0*/  FMUL.FTZ R136, R122, R38 ;  /* 0x000000267a887220 */ /* 0x001fce0000410000 */
[----:B------:R0:W-:Y:S01]  /*1700*/  MUFU.COS R152, R134 ;  /* 0x0000008600987308 */ /* 0x0001e20000000000 */
[----:B------:R-:W-:Y:S01]  /*1710*/  FFMA.FTZ R137, R5, R136, R137 ;  /* 0x0000008805897223 */ /* 0x000fe20000010089 */
[----:B0-----:R-:W-:-:S06]  /*1720*/  FMUL.FTZ R134, R122, R39 ;  /* 0x000000277a867220 */ /* 0x001fcc0000410000 */
[----:B------:R-:W0:Y:S01]  /*1730*/  MUFU.EX2 R131, R131 ;  /* 0x0000008300837308 */ /* 0x000e220000000800 */
[----:B------:R-:W-:Y:S01]  /*1740*/  FFMA.FTZ R77, R5, R134, R126 ;  /* 0x00000086054d7223 */ /* 0x000fe2000001007e */
[----:B-1----:R-:W-:Y:S01]  /*1750*/  FMUL.FTZ R126, R76, R127 ;  /* 0x0000007f4c7e7220 */ /* 0x002fe20000410000 */
[C---:B------:R-:W-:Y:S02]  /*1760*/  FMUL.FTZ R76, R125.reuse, R137 ;  /* 0x000000897d4c7220 */ /* 0x040fe40000410000 */
[----:B------:R-:W-:Y:S01]  /*1770*/  FMUL.FTZ R127, R125, R77 ;  /* 0x0000004d7d7f7220 */ /* 0x000fe20000410000 */
[----:B------:R-:W-:Y:S01]  /*1780*/  FMUL.FTZ R135, R116, R57 ;  /* 0x0000003974877220 */ /* 0x000fe20000410000 */
[C---:B------:R-:W-:Y:S01]  /*1790*/  FFMA.FTZ R77, R126.reuse, R77, R76 ;  /* 0x0000004d7e4d7223 */ /* 0x040fe2000001004c */
[C---:B------:R-:W-:Y:S01]  /*17a0*/  FMUL.FTZ R141, R117.reuse, R41 ;  /* 0x00000029758d7220 */ /* 0x040fe20000410000 */
[----:B------:R-:W-:Y:S01]  /*17b0*/  FFMA.FTZ R154, R126, R137, -R127 ;  /* 0x000000897e9a7223 */ /* 0x000fe2000001087f */
[----:B------:R-:W-:Y:S01]  /*17c0*/  FMUL.FTZ R143, R117, R40 ;  /* 0x00000028758f7220 */ /* 0x000fe20000410000 */
[----:B------:R-:W1:Y:S01]  /*17d0*/  MUFU.EX2 R133, R133 ;  /* 0x0000008500857308 */ /* 0x000e620000000800 */
[----:B------:R-:W-:Y:S01]  /*17e0*/  FMUL.RZ R145, R135, 0.15915493667125701904 ;  /* 0x3e22f98387917820 */ /* 0x000fe2000040c000 */
[C---:B------:R-:W-:Y:S01]  /*17f0*/  FFMA.FTZ R135, R6.reuse, R141, R77 ;  /* 0x0000008d06877223 */ /* 0x040fe2000001004d */
[----:B----4-:R-:W-:Y:S01]  /*1800*/  FMUL.FTZ R127, R129, R130 ;  /* 0x00000082817f7220 */ /* 0x010fe20000410000 */
[----:B------:R-:W-:-:S04]  /*1810*/  FFMA.FTZ R77, R6, R143, R154 ;  /* 0x0000008f064d7223 */ /* 0x000fc8000001009a */
[----:B------:R-:W2:Y:S01]  /*1820*/  MUFU.EX2 R55, R55 ;  /* 0x0000003700377308 */ /* 0x000ea20000000800 */
[----:B------:R-:W-:Y:S01]  /*1830*/  FMUL.FTZ R137, R127, R135 ;  /* 0x000000877f897220 */ /* 0x000fe20000410000 */
[----:B0-----:R-:W-:-:S06]  /*1840*/  FMUL.FTZ R130, R131, R142 ;  /* 0x0000008e83827220 */ /* 0x001fcc0000410000 */
[----:B------:R0:W-:Y:S01]  /*1850*/  MUFU.EX2 R139, R128 ;  /* 0x00000080008b7308 */ /* 0x0001e20000000800 */
[----:B------:R-:W-:-:S07]  /*1860*/  FMUL.FTZ R142, R120, R43 ;  /* 0x0000002b788e7220 */ /* 0x000fce0000410000 */
[----:B------:R-:W3:Y:S01]  /*1870*/  MUFU.COS R154, R145 ;  /* 0x00000091009a7308 */ /* 0x000ee20000000000 */
[----:B0-----:R-:W-:Y:S01]  /*1880*/  FMUL.FTZ R128, R129, R132 ;  /* 0x0000008481807220 */ /* 0x001fe20000410000 */
[----:B------:R-:W-:Y:S01]  /*1890*/  FMUL.FTZ R132, R127, R77 ;  /* 0x0000004d7f847220 */ /* 0x000fe20000410000 */
[----:B------:R-:W-:Y:S01]  /*18a0*/  FMUL.FTZ R129, R131, R144 ;  /* 0x0000009083817220 */ /* 0x000fe20000410000 */
[----:B------:R-:W-:-:S04]  /*18b0*/  FMUL.FTZ R144, R120, R42 ;  /* 0x0000002a78907220 */ /* 0x000fc80000410000 */
[----:B------:R-:W0:Y:S01]  /*18c0*/  MUFU.SIN R76, R145 ;  /* 0x00000091004c7308 */ /* 0x000e220000000400 */
[C---:B------:R-:W-:Y:S01]  /*18d0*/  FFMA.FTZ R156, R128.reuse, R135, R132 ;  /* 0x00000087809c7223 */ /* 0x040fe20000010084 */
[----:B------:R-:W-:-:S03]  /*18e0*/  FFMA.FTZ R137, R128, R77, -R137 ;  /* 0x0000004d80897223 */ /* 0x000fc60000010889 */
[C---:B------:R-:W-:Y:S01]  /*18f0*/  FFMA.FTZ R156, R7.reuse, R142, R156 ;  /* 0x0000008e079c7223 */ /* 0x040fe2000001009c */
[----:B------:R-:W-:Y:S01]  /*1900*/  FFMA.FTZ R77, R7, R144, R137 ;  /* 0x00000090074d7223 */ /* 0x000fe20000010089 */
[C---:B-1----:R-:W-:Y:S01]  /*1910*/  FMUL.FTZ R131, R133.reuse, R148 ;  /* 0x0000009485837220 */ /* 0x042fe20000410000 */
[----:B------:R-:W-:Y:S01]  /*1920*/  FMUL.FTZ R132, R133, R146 ;  /* 0x0000009285847220 */ /* 0x000fe20000410000 */
[C---:B--2---:R-:W-:Y:S01]  /*1930*/  FMUL.FTZ R133, R55.reuse, R152 ;  /* 0x0000009837857220 */ /* 0x044fe20000410000 */
[----:B------:R-:W-:Y:S01]  /*1940*/  FMUL.FTZ R135, R55, R150 ;  /* 0x0000009637877220 */ /* 0x000fe20000410000 */
[C---:B------:R-:W-:Y:S01]  /*1950*/  FMUL.FTZ R146, R130.reuse, R156 ;  /* 0x0000009c82927220 */ /* 0x040fe20000410000 */
[-C--:B------:R-:W-:Y:S01]  /*1960*/  FMUL.FTZ R55, R130, R77.reuse ;  /* 0x0000004d82377220 */ /* 0x080fe20000410000 */
[----:B---3--:R-:W-:Y:S02]  /*1970*/  FMUL.FTZ R137, R139, R154 ;  /* 0x0000009a8b897220 */ /* 0x008fe40000410000 */
[C---:B------:R-:W-:Y:S01]  /*1980*/  FFMA.FTZ R146, R129.reuse, R77, -R146 ;  /* 0x0000004d81927223 */ /* 0x040fe20000010892 */
[----:B------:R-:W-:Y:S01]  /*1990*/  FFMA.FTZ R77, R129, R156, R55 ;  /* 0x0000009c814d7223 */ /* 0x000fe20000010037 */
[----:B0-----:R-:W-:Y:S01]  /*19a0*/  FMUL.FTZ R139, R139, R76 ;  /* 0x0000004c8b8b7220 */ /* 0x001fe20000410000 */
[-C--:B------:R-:W-:Y:S01]  /*19b0*/  FMUL.FTZ R55, R3, R123.reuse ;  /* 0x0000007b03377220 */ /* 0x080fe20000410000 */
[----:B------:R-:W-:Y:S01]  /*19c0*/  FMUL.FTZ R76, R2, R123 ;  /* 0x0000007b024c7220 */ /* 0x000fe20000410000 */
[----:B------:R-:W-:-:S02]  /*19d0*/  FMUL.FTZ R145, R115, R45 ;  /* 0x0000002d73917220 */ /* 0x000fc40000410000 */
[-C--:B------:R-:W-:Y:S01]  /*19e0*/  FFMA.FTZ R55, R2, R121.reuse, -R55 ;  /* 0x0000007902377223 */ /* 0x080fe20000010837 */
[----:B------:R-:W-:Y:S01]  /*19f0*/  FFMA.FTZ R76, R3, R121, R76 ;  /* 0x00000079034c7223 */ /* 0x000fe2000001004c */
[----:B------:R-:W-:Y:S01]  /*1a00*/  FMUL.FTZ R147, R115, R44 ;  /* 0x0000002c73937220 */ /* 0x000fe20000410000 */
[C---:B------:R-:W-:Y:S01]  /*1a10*/  FFMA.FTZ R148, R8.reuse, R145, R77 ;  /* 0x0000009108947223 */ /* 0x040fe2000001004d */
[C---:B------:R-:W-:Y:S01]  /*1a20*/  FMUL.FTZ R149, R125.reuse, R55 ;  /* 0x000000377d957220 */ /* 0x040fe20000410000 */
[-C--:B------:R-:W-:Y:S01]  /*1a30*/  FMUL.FTZ R77, R125, R76.reuse ;  /* 0x0000004c7d4d7220 */ /* 0x080fe20000410000 */
[----:B------:R-:W-:Y:S02]  /*1a40*/  FFMA.FTZ R146, R8, R147, R146 ;  /* 0x0000009308927223 */ /* 0x000fe40000010092 */
[C---:B------:R-:W-:Y:S01]  /*1a50*/  FFMA.FTZ R149, R126.reuse, R76, R149 ;  /* 0x0000004c7e957223 */ /* 0x040fe20000010095 */
[----:B------:R-:W-:Y:S01]  /*1a60*/  FFMA.FTZ R77, R126, R55, -R77 ;  /* 0x000000377e4d7223 */ /* 0x000fe2000001084d */
        /* <DEDUP_REMOVED lines=10> */
[C---:B------:R-:W-:Y:S01]  /*1b10*/  FFMA.FTZ R156, R9.reuse, R146, R150 ;  /* 0x00000092099c7223 */ /* 0x040fe20000010096 */
[C---:B------:R-:W-:Y:S01]  /*1b20*/  FMUL.FTZ R152, R130.reuse, R76 ;  /* 0x0000004c82987220 */ /* 0x040fe20000410000 */
[-C--:B------:R-:W-:Y:S01]  /*1b30*/  FMUL.FTZ R150, R130, R55.reuse ;  /* 0x0000003782967220 */ /* 0x080fe20000410000 */
[----:B------:R-:W-:Y:S01]  /*1b40*/  FFMA.FTZ R154, R9, R148, R151 ;  /* 0x00000094099a7223 */ /* 0x000fe20000010097 */
[----:B------:R-:W-:Y:S01]  /*1b50*/  FMUL.FTZ R158, R135, R156 ;  /* 0x0000009c879e7220 */ /* 0x000fe20000410000 */
[C---:B------:R-:W-:Y:S01]  /*1b60*/  FFMA.FTZ R152, R129.reuse, R55, R152 ;  /* 0x0000003781987223 */ /* 0x040fe20000010098 */
[----:B------:R-:W-:Y:S01]  /*1b70*/  FFMA.FTZ R150, R129, R76, -R150 ;  /* 0x0000004c81967223 */ /* 0x000fe20000010896 */
[----:B------:R-:W-:Y:S01]  /*1b80*/  FMUL.FTZ R77, R135, R154 ;  /* 0x0000009a874d7220 */ /* 0x000fe20000410000 */
[----:B------:R-:W-:Y:S01]  /*1b90*/  ISETP.NE.AND P1, PT, R108, 0x1f, PT ;  /* 0x0000001f6c00780c */ /* 0x000fe20003f25270 */
[C---:B------:R-:W-:Y:S01]  /*1ba0*/  FMUL.FTZ R55, R132.reuse, R152 ;  /* 0x0000009884377220 */ /* 0x040fe20000410000 */
[C---:B------:R-:W-:Y:S01]  /*1bb0*/  FFMA.FTZ R158, R133.reuse, R154, -R158 ;  /* 0x0000009a859e7223 */ /* 0x040fe2000001089e */
[----:B------:R-:W-:Y:S01]  /*1bc0*/  FMUL.FTZ R76, R132, R150 ;  /* 0x00000096844c7220 */ /* 0x000fe20000410000 */
[C---:B------:R-:W-:Y:S01]  /*1bd0*/  FMUL.FTZ R151, R82.reuse, R48 ;  /* 0x0000003052977220 */ /* 0x040fe20000410000 */
[----:B------:R-:W-:Y:S01]  /*1be0*/  FFMA.FTZ R77, R133, R156, R77 ;  /* 0x0000009c854d7223 */ /* 0x000fe2000001004d */
        /* <DEDUP_REMOVED lines=10> */
[----:B------:R-:W-:Y:S01]  /*1c90*/  FFMA.FTZ R77, R137, R160, R77 ;  /* 0x000000a0894d7223 */ /* 0x000fe2000001004d */
[----:B------:R-:W-:Y:S01]  /*1ca0*/  @P1 LEA R76, R108, R93, 0x3 ;  /* 0x0000005d6c4c1211 */ /* 0x000fe200078e18ff */
[----:B------:R-:W-:-:S04]  /*1cb0*/  FMUL.FTZ R150, R116, R51 ;  /* 0x0000003374967220 */ /* 0x000fc80000410000 */
[----:B------:R-:W-:Y:S02]  /*1cc0*/  FFMA.FTZ R155, R11, R150, R77 ;  /* 0x000000960b9b7223 */ /* 0x000fe4000001004d */
[----:B------:R-:W0:Y:S01]  /*1cd0*/  @P1 LDS.64 R76, [R76+0x24d8] ;  /* 0x0024d8004c4c1984 */ /* 0x000e220000000a00 */
[C---:B------:R-:W-:Y:S01]  /*1ce0*/  FMUL.FTZ R162, R139.reuse, R160 ;  /* 0x000000a08ba27220 */ /* 0x040fe20000410000 */
[----:B------:R-:W-:Y:S01]  /*1cf0*/  FMUL.FTZ R55, R139, R154 ;  /* 0x0000009a8b377220 */ /* 0x000fe20000410000 */
[----:B------:R-:W-:Y:S02]  /*1d00*/  FMUL.FTZ R152, R116, R50 ;  /* 0x0000003274987220 */ /* 0x000fe40000410000 */
[----:B------:R-:W-:Y:S01]  /*1d10*/  FFMA.FTZ R162, R137, R158, -R162 ;  /* 0x0000009e89a27223 */ /* 0x000fe200000108a2 */
[-C--:B------:R-:W-:Y:S01]  /*1d20*/  FMUL.FTZ R158, R139, R156.reuse ;  /* 0x0000009c8b9e7220 */ /* 0x080fe20000410000 */
[----:B------:R-:W-:Y:S02]  /*1d30*/  FFMA.FTZ R156, R137, R156, R55 ;  /* 0x0000009c899c7223 */ /* 0x000fe40000010037 */
[----:B------:R-:W-:Y:S01]  /*1d40*/  FFMA.FTZ R162, R11, R152, R162 ;  /* 0x000000980ba27223 */ /* 0x000fe200000100a2 */
[----:B------:R-:W-:Y:S01]  /*1d50*/  FFMA.FTZ R163, R137, R154, -R158 ;  /* 0x0000009a89a37223 */ /* 0x000fe2000001089e */
[----:B------:R-:W-:Y:S06]  /*1d60*/  @P1 BRA `(.L_x_16927) ;  /* 0x0000000000241947 */ /* 0x000fec0003800000 */
[----:B------:R-:W-:Y:S02]  /*1d70*/  ISETP.NE.AND P3, PT, R97, R84, PT ;  /* 0x000000546100720c */ /* 0x000fe40003f65270 */
[----:B0-----:R-:W-:-:S11]  /*1d80*/  MOV R77, RZ ;  /* 0x000000ff004d7202 */ /* 0x001fd60000000f00 */
[----:B------:R-:W-:-:S04]  /*1d90*/  @P3 LEA.HI R55, R97, R97, RZ, 0x1 ;  /* 0x0000006161373211 */ /* 0x000fc800078f08ff */
[----:B------:R-:W-:-:S04]  /*1da0*/  @P3 LOP3.LUT R76, R55, 0xfffffe, RZ, 0xc0, !PT ;  /* 0x00fffffe374c3812 */ /* 0x000fc800078ec0ff */
[----:B------:R-:W-:Y:S01]  /*1db0*/  @P3 IADD3 R55, -R76, R97, RZ ;  /* 0x000000614c373210 */ /* 0x000fe20007ffe1ff */
[----:B------:R-:W-:-:S03]  /*1dc0*/  HFMA2.MMA R76, -RZ, RZ, 1.875, 0 ;  /* 0x3f800000ff4c7435 */ /* 0x000fc600000001ff */
[----:B------:R-:W-:-:S04]  /*1dd0*/  @P3 LEA R154, R55, R80, 0x8 ;  /* 0x00000050379a3211 */ /* 0x000fc800078e40ff */
[----:B------:R-:W-:-:S05]  /*1de0*/  @P3 LEA R154, R154, R93, 0x3 ;  /* 0x0000005d9a9a3211 */ /* 0x000fca00078e18ff */
[----:B------:R1:W2:Y:S02]  /*1df0*/  @P3 LDS.64 R76, [R154+0x14d0] ;  /* 0x0014d0009a4c3984 */ /* 0x0002a40000000a00 */
.L_x_16927:
[----:B------:R-:W-:Y:S05]  /*1e00*/  BSYNC B0 ;  /* 0x0000000000007941 */ /* 0x000fea0003800000 */
.L_x_16926:
[----:B------:R-:W3:Y:S01]  /*1e10*/  SHFL.UP PT, R157, R155, 0x1, RZ ;  /* 0x042000009b9d7989 */ /* 0x000ee200000e00ff */
[----:B------:R-:W-:Y:S01]  /*1e20*/  ISETP.GE.AND P3, PT, R106, 0x1, PT ;  /* 0x000000016a00780c */ /* 0x000fe20003f66270 */
[----:B------:R-:W-:Y:S01]  /*1e30*/  BSSY B0, `(.L_x_16928) ;  /* 0x00000d8000007945 */ /* 0x000fe20003800000 */
[C---:B------:R-:W-:Y:S01]  /*1e40*/  ISETP.NE.AND P6, PT, R54.reuse, 0x1f, PT ;  /* 0x0000001f3600780c */ /* 0x040fe20003fc5270 */
[----:B-1----:R-:W1:Y:S01]  /*1e50*/  SHFL.UP PT, R154, R162, 0x1, RZ ;  /* 0x04200000a29a7989 */ /* 0x002e6200000e00ff */
[C---:B------:R-:W-:Y:S02]  /*1e60*/  ISETP.GT.U32.AND P4, PT, R54.reuse, 0x17, PT ;  /* 0x000000173600780c */ /* 0x040fe40003f84070 */
[----:B------:R-:W-:Y:S01]  /*1e70*/  ISETP.GT.U32.AND P5, PT, R54, 0xf, PT ;  /* 0x0000000f3600780c */ /* 0x000fe20003fa4070 */
[----:B------:R-:W4:Y:S01]  /*1e80*/  SHFL.UP PT, R55, R163, 0x1, RZ ;  /* 0x04200000a3377989 */ /* 0x000f2200000e00ff */
[----:B------:R-:W-:-:S03]  /*1e90*/  ISETP.GE.OR P0, PT, R97, R84, P0 ;  /* 0x000000546100720c */ /* 0x000fc60000706670 */
[----:B------:R-:W0:Y:S10]  /*1ea0*/  SHFL.UP PT, R153, R156, 0x1, RZ ;  /* 0x042000009c997989 */ /* 0x000e3400000e00ff */
[----:B------:R-:W-:Y:S01]  /*1eb0*/  @!P0 LEA R169, R80, R93, 0x4 ;  /* 0x0000005d50a98211 */ /* 0x000fe200078e20ff */
[C---:B---3--:R-:W-:Y:S01]  /*1ec0*/  FMUL.FTZ R160, R156.reuse, R157 ;  /* 0x0000009d9ca07220 */ /* 0x048fe20000410000 */
[----:B-1----:R-:W-:-:S03]  /*1ed0*/  FMUL.FTZ R164, R156, R154 ;  /* 0x0000009a9ca47220 */ /* 0x002fc60000410000 */
[C---:B------:R-:W-:Y:S01]  /*1ee0*/  FFMA.FTZ R159, R163.reuse, R154, -R160 ;  /* 0x0000009aa39f7223 */ /* 0x040fe200000108a0 */
[----:B----4-:R-:W-:Y:S01]  /*1ef0*/  FMUL.FTZ R158, R156, R55 ;  /* 0x000000379c9e7220 */ /* 0x010fe20000410000 */
[C---:B------:R-:W-:Y:S02]  /*1f00*/  FFMA.FTZ R164, R163.reuse, R157, R164 ;  /* 0x0000009da3a47223 */ /* 0x040fe400000100a4 */
        /* <DEDUP_REMOVED lines=33> */
[----:B------:R-:W-:Y:S01]  /*2120*/  FFMA.FTZ R159, R163, R154, -R159 ;  /* 0x0000009aa39f7223 */ /* 0x000fe2000001089f */
        /* <DEDUP_REMOVED lines=12> */
[----:B------:R-:W-:Y:S01]  /*21f0*/  FFMA.FTZ R153, R163, R158, -R153 ;  /* 0x0000009ea3997223 */ /* 0x000fe20000010899 */
[----:B-----5:R-:W-:Y:S01]  /*2200*/  FMUL.FTZ R158, R85, R78 ;  /* 0x0000004e559e7220 */ /* 0x020fe20000410000 */
[-C--:B----4-:R-:W-:Y:S01]  /*2210*/  FMUL.FTZ R55, R161, R156.reuse ;  /* 0x0000009ca1377220 */ /* 0x090fe20000410000 */
[C---:B------:R-:W-:Y:S01]  /*2220*/  FFMA.FTZ R164, R163.reuse, R156, R164 ;  /* 0x0000009ca3a47223 */ /* 0x040fe200000100a4 */
[C---:B------:R-:W-:Y:S01]  /*2230*/  FFMA.FTZ R160, R163.reuse, R160, R157 ;  /* 0x000000a0a3a07223 */ /* 0x040fe2000001009d */
[----:B------:R-:W-:Y:S01]  /*2240*/  @P3 FADD.FTZ R162, R162, R153 ;  /* 0x00000099a2a23221 */ /* 0x000fe20000010000 */
[----:B------:R-:W-:Y:S01]  /*2250*/  @P3 FFMA.FTZ R163, R163, R154, -R55 ;  /* 0x0000009aa3a33223 */ /* 0x000fe20000010837 */
[-C--:B------:R-:W-:Y:S01]  /*2260*/  FMUL.FTZ R156, R85, R79.reuse ;  /* 0x0000004f559c7220 */ /* 0x080fe20000410000 */
[----:B------:R-:W-:Y:S01]  /*2270*/  FSEL R164, R161, R164, !P3 ;  /* 0x000000a4a1a47208 */ /* 0x000fe20005800000 */
[----:B------:R-:W-:Y:S01]  /*2280*/  @P3 FADD.FTZ R155, R155, R160 ;  /* 0x000000a09b9b3221 */ /* 0x000fe20000010000 */
[----:B------:R-:W0:Y:S01]  /*2290*/  SHFL.UP PT, R159, R162, 0x10, RZ ;  /* 0x06000000a29f7989 */ /* 0x000e2200000e00ff */
[-C--:B------:R-:W-:Y:S01]  /*22a0*/  FMUL.FTZ R154, R137, R156.reuse ;  /* 0x0000009c899a7220 */ /* 0x080fe20000410000 */
[C---:B------:R-:W-:Y:S01]  /*22b0*/  FMUL.FTZ R153, R86.reuse, R79 ;  /* 0x0000004f56997220 */ /* 0x040fe20000410000 */
[C---:B------:R-:W-:Y:S01]  /*22c0*/  FMUL.FTZ R166, R139.reuse, R156 ;  /* 0x0000009c8ba67220 */ /* 0x040fe20000410000 */
[----:B------:R-:W1:Y:S01]  /*22d0*/  SHFL.UP PT, R55, R163, 0x10, RZ ;  /* 0x06000000a3377989 */ /* 0x000e6200000e00ff */
        /* <DEDUP_REMOVED lines=11> */
[----:B------:R-:W-:Y:S02]  /*2390*/  FFMA.FTZ R174, R133, R170, R174 ;  /* 0x000000aa85ae7223 */ /* 0x000fe400000100ae */
[----:B------:R2:W-:Y:S01]  /*23a0*/  SHFL.IDX PT, R170, R53, RZ, 0x1f ;  /* 0x00001fff35aa7589 */ /* 0x0005e200000e0000 */
[C---:B0-----:R-:W-:Y:S01]  /*23b0*/  FMUL.FTZ R161, R164.reuse, R159 ;  /* 0x0000009fa4a17220 */ /* 0x041fe20000410000 */
[----:B-1----:R-:W-:-:S04]  /*23c0*/  FMUL.FTZ R166, R164, R55 ;  /* 0x00000037a4a67220 */ /* 0x002fc80000410000 */
[CC--:B---3--:R-:W-:Y:S01]  /*23d0*/  FFMA.FTZ R165, R163.reuse, R157.reuse, R166 ;  /* 0x0000009da3a57223 */ /* 0x0c8fe200000100a6 */
[----:B------:R-:W-:Y:S01]  /*23e0*/  FMUL.FTZ R166, R164, R157 ;  /* 0x0000009da4a67220 */ /* 0x000fe20000410000 */
[----:B------:R-:W-:Y:S01]  /*23f0*/  FMUL.FTZ R157, R88, R79 ;  /* 0x0000004f589d7220 */ /* 0x000fe20000410000 */
[CC--:B----4-:R-:W-:Y:S02]  /*2400*/  FMUL.FTZ R168, R164.reuse, R160.reuse ;  /* 0x000000a0a4a87220 */ /* 0x0d0fe40000410000 */
        /* <DEDUP_REMOVED lines=10> */
[----:B------:R-:W-:Y:S01]  /*24b0*/  FADD.FTZ R172, R161, R172 ;  /* 0x000000aca1ac7221 */ /* 0x000fe20000010000 */
[----:B------:R-:W-:Y:S01]  /*24c0*/  ISETP.GT.U32.AND P3, PT, R54, 0x1b, PT ;  /* 0x0000001b3600780c */ /* 0x000fe20003f64070 */
[----:B------:R-:W-:Y:S01]  /*24d0*/  FADD.FTZ R174, -R159, R174 ;  /* 0x000000ae9fae7221 */ /* 0x000fe20000010100 */
[----:B------:R-:W1:Y:S01]  /*24e0*/  SHFL.UP PT, R163, R163, 0x1, RZ ;  /* 0x04200000a3a37989 */ /* 0x000e6200000e00ff */
[----:B------:R-:W-:-:S02]  /*24f0*/  FMUL.FTZ R55, R132, -R172 ;  /* 0x800000ac84377220 */ /* 0x000fc40000410000 */
[-C--:B------:R-:W-:Y:S01]  /*2500*/  FMUL.FTZ R160, R132, -R174.reuse ;  /* 0x800000ae84a07220 */ /* 0x080fe20000410000 */
[----:B------:R-:W3:Y:S01]  /*2510*/  SHFL.UP PT, R155, R155, 0x1, RZ ;  /* 0x042000009b9b7989 */ /* 0x000ee200000e00ff */
[C---:B------:R-:W-:Y:S02]  /*2520*/  FFMA.FTZ R174, R131.reuse, R174, R55 ;  /* 0x000000ae83ae7223 */ /* 0x040fe40000010037 */
[----:B--2---:R-:W-:Y:S01]  /*2530*/  FFMA.FTZ R53, R131, R172, -R160 ;  /* 0x000000ac83357223 */ /* 0x004fe200000108a0 */
[----:B------:R-:W2:Y:S01]  /*2540*/  SHFL.UP PT, R162, R162, 0x1, RZ ;  /* 0x04200000a2a27989 */ /* 0x000ea200000e00ff */
[----:B------:R-:W-:Y:S01]  /*2550*/  FMUL.FTZ R160, R88, R78 ;  /* 0x0000004e58a07220 */ /* 0x000fe20000410000 */
[----:B------:R-:W-:-:S03]  /*2560*/  FADD.FTZ R174, -R157, R174 ;  /* 0x000000ae9dae7221 */ /* 0x000fc60000010100 */
[----:B------:R-:W-:Y:S01]  /*2570*/  FADD.FTZ R55, R160, R53 ;  /* 0x00000035a0377221 */ /* 0x000fe20000010000 */
[----:B------:R-:W-:-:S03]  /*2580*/  FMUL.FTZ R164, R130, -R174 ;  /* 0x800000ae82a47220 */ /* 0x000fc60000410000 */
[-C--:B------:R-:W-:Y:S01]  /*2590*/  FMUL.FTZ R167, R130, -R55.reuse ;  /* 0x8000003782a77220 */ /* 0x080fe20000410000 */
[----:B------:R-:W-:Y:S01]  /*25a0*/  FFMA.FTZ R55, R129, R55, -R164 ;  /* 0x0000003781377223 */ /* 0x000fe200000108a4 */
[----:B------:R-:W-:Y:S01]  /*25b0*/  FMUL.FTZ R164, R89, R78 ;  /* 0x0000004e59a47220 */ /* 0x000fe20000410000 */
[C---:B0-----:R-:W-:Y:S01]  /*25c0*/  FMUL.FTZ R52, R165.reuse, R170 ;  /* 0x000000aaa5347220 */ /* 0x041fe20000410000 */
[----:B------:R-:W-:Y:S01]  /*25d0*/  FMUL.FTZ R165, R165, R168 ;  /* 0x000000a8a5a57220 */ /* 0x000fe20000410000 */
[----:B------:R-:W-:Y:S01]  /*25e0*/  FFMA.FTZ R174, R129, R174, R167 ;  /* 0x000000ae81ae7223 */ /* 0x000fe200000100a7 */
[----:B------:R-:W-:Y:S01]  /*25f0*/  FADD.FTZ R55, R164, R55 ;  /* 0x00000037a4377221 */ /* 0x000fe20000010000 */
[C---:B-1----:R-:W-:Y:S01]  /*2600*/  FFMA.FTZ R53, R163.reuse, R168, -R52 ;  /* 0x000000a8a3357223 */ /* 0x042fe20000010834 */
[----:B------:R-:W-:Y:S01]  /*2610*/  FFMA.FTZ R52, R163, R170, R165 ;  /* 0x000000aaa3347223 */ /* 0x000fe200000100a5 */
[----:B------:R-:W-:Y:S01]  /*2620*/  FMUL.FTZ R165, R89, R79 ;  /* 0x0000004f59a57220 */ /* 0x000fe20000410000 */
[----:B------:R-:W-:-:S02]  /*2630*/  FMUL.FTZ R163, R127, -R55 ;  /* 0x800000377fa37220 */ /* 0x000fc40000410000 */
[----:B---3--:R-:W-:Y:S01]  /*2640*/  @P2 FADD.FTZ R170, R155, R52 ;  /* 0x000000349baa2221 */ /* 0x008fe20000010000 */
[----:B------:R-:W-:Y:S01]  /*2650*/  FADD.FTZ R174, -R165, R174 ;  /* 0x000000aea5ae7221 */ /* 0x000fe20000010100 */
[C---:B------:R-:W-:Y:S01]  /*2660*/  FMUL.FTZ R52, R139.reuse, -R76 ;  /* 0x8000004c8b347220 */ /* 0x040fe20000410000 */
[----:B--2---:R-:W-:Y:S01]  /*2670*/  @P2 FADD.FTZ R168, R162, R53 ;  /* 0x00000035a2a82221 */ /* 0x004fe20000010000 */
[-C--:B------:R-:W-:Y:S01]  /*2680*/  FMUL.FTZ R53, R139, R77.reuse ;  /* 0x0000004d8b357220 */ /* 0x080fe20000410000 */
[----:B------:R-:W-:Y:S01]  /*2690*/  ISETP.GT.U32.AND P2, PT, R54, 0x1d, PT ;  /* 0x0000001d3600780c */ /* 0x000fe20003f44070 */
[----:B------:R-:W-:Y:S01]  /*26a0*/  FMUL.FTZ R155, R127, -R174 ;  /* 0x800000ae7f9b7220 */ /* 0x000fe20000410000 */
[C---:B------:R-:W-:Y:S01]  /*26b0*/  FFMA.FTZ R54, R137.reuse, -R77, R52 ;  /* 0x8000004d89367223 */ /* 0x040fe20000010034 */
[----:B------:R-:W-:Y:S01]  /*26c0*/  FFMA.FTZ R52, R137, R76, -R53 ;  /* 0x0000004c89347223 */ /* 0x000fe20000010835 */
[----:B------:R-:W-:Y:S01]  /*26d0*/  FMUL.FTZ R162, R90, R78 ;  /* 0x0000004e5aa27220 */ /* 0x000fe20000410000 */
[C---:B------:R-:W-:Y:S01]  /*26e0*/  FFMA.FTZ R155, R128.reuse, R55, -R155 ;  /* 0x00000037809b7223 */ /* 0x040fe2000001089b */
[C---:B------:R-:W-:Y:S01]  /*26f0*/  FMUL.FTZ R166, R135.reuse, -R54 ;  /* 0x8000003687a67220 */ /* 0x040fe20000410000 */
[----:B------:R-:W-:Y:S01]  /*2700*/  FMUL.FTZ R53, R135, -R52 ;  /* 0x8000003487357220 */ /* 0x000fe20000410000 */
[----:B------:R-:W-:Y:S01]  /*2710*/  FFMA.FTZ R174, R128, R174, R163 ;  /* 0x000000ae80ae7223 */ /* 0x000fe200000100a3 */
[----:B------:R-:W-:Y:S01]  /*2720*/  FMUL.FTZ R163, R90, R79 ;  /* 0x0000004f5aa37220 */ /* 0x000fe20000410000 */
[----:B------:R-:W-:Y:S01]  /*2730*/  FADD.FTZ R155, R162, R155 ;  /* 0x0000009ba29b7221 */ /* 0x000fe20000010000 */
[C---:B------:R-:W-:Y:S01]  /*2740*/  FFMA.FTZ R166, R133.reuse, R52, -R166 ;  /* 0x0000003485a67223 */ /* 0x040fe200000108a6 */
[----:B------:R-:W-:Y:S01]  /*2750*/  FFMA.FTZ R53, R133, R54, R53 ;  /* 0x0000003685357223 */ /* 0x000fe20000010035 */
[----:B------:R-:W-:Y:S01]  /*2760*/  FADD.FTZ R174, -R163, R174 ;  /* 0x000000aea3ae7221 */ /* 0x000fe20000010100 */
[C---:B------:R-:W-:Y:S01]  /*2770*/  FMUL.FTZ R167, R125.reuse, -R155 ;  /* 0x8000009b7da77220 */ /* 0x040fe20000410000 */
[C---:B------:R-:W-:Y:S01]  /*2780*/  FMUL.FTZ R54, R132.reuse, -R166 ;  /* 0x800000a684367220 */ /* 0x040fe20000410000 */
[-C--:B------:R-:W-:Y:S01]  /*2790*/  FMUL.FTZ R52, R132, -R53.reuse ;  /* 0x8000003584347220 */ /* 0x080fe20000410000 */
[-C--:B------:R-:W-:Y:S01]  /*27a0*/  FMUL.FTZ R55, R125, -R174.reuse ;  /* 0x800000ae7d377220 */ /* 0x080fe20000410000 */
[C---:B------:R-:W-:Y:S01]  /*27b0*/  FFMA.FTZ R176, R126.reuse, R174, R167 ;  /* 0x000000ae7eb07223 */ /* 0x040fe200000100a7 */
[C---:B------:R-:W-:Y:S01]  /*27c0*/  FFMA.FTZ R167, R131.reuse, R53, R54 ;  /* 0x0000003583a77223 */ /* 0x040fe20000010036 */
[----:B------:R-:W-:Y:S01]  /*27d0*/  FFMA.FTZ R166, R131, R166, -R52 ;  /* 0x000000a683a67223 */ /* 0x000fe20000010834 */
[----:B------:R-:W-:Y:S01]  /*27e0*/  FFMA.FTZ R171, R126, R155, -R55 ;  /* 0x0000009b7eab7223 */ /* 0x000fe20000010837 */
[----:B------:R-:W-:Y:S01]  /*27f0*/  FMUL.FTZ R155, R91, R79 ;  /* 0x0000004f5b9b7220 */ /* 0x000fe20000410000 */
[CC--:B------:R-:W-:Y:S01]  /*2800*/  FMUL.FTZ R172, R130.reuse, -R167.reuse ;  /* 0x800000a782ac7220 */ /* 0x0c0fe20000410000 */
[-C--:B------:R-:W-:Y:S01]  /*2810*/  FMUL.FTZ R174, R130, -R166.reuse ;  /* 0x800000a682ae7220 */ /* 0x080fe20000410000 */
[----:B------:R-:W-:Y:S01]  /*2820*/  HFMA2.MMA R52, -RZ, RZ, 1.875, 0 ;  /* 0x3f800000ff347435 */ /* 0x000fe200000001ff */
[----:B------:R-:W-:Y:S01]  /*2830*/  FADD.FTZ R178, -R155, R176 ;  /* 0x000000b09bb27221 */ /* 0x000fe20000010100 */
[C---:B------:R-:W-:Y:S01]  /*2840*/  FFMA.FTZ R172, R129.reuse, R166, -R172 ;  /* 0x000000a681ac7223 */ /* 0x040fe200000108ac */
[----:B------:R-:W-:Y:S01]  /*2850*/  FFMA.FTZ R174, R129, R167, R174 ;  /* 0x000000a781ae7223 */ /* 0x000fe200000100ae */
[----:B------:R-:W-:Y:S01]  /*2860*/  FMUL.FTZ R166, R91, R78 ;  /* 0x0000004e5ba67220 */ /* 0x000fe20000410000 */
[----:B------:R-:W-:-:S02]  /*2870*/  MOV R53, RZ ;  /* 0x000000ff00357202 */ /* 0x000fc40000000f00 */
[----:B------:R-:W-:Y:S01]  /*2880*/  CS2R R54, SRZ ;  /* 0x0000000000367805 */ /* 0x000fe2000001ff00 */
[C---:B------:R-:W-:Y:S01]  /*2890*/  FMUL.FTZ R167, R127.reuse, -R174 ;  /* 0x800000ae7fa77220 */ /* 0x040fe20000410000 */
[----:B------:R-:W-:Y:S01]  /*28a0*/  FADD.FTZ R176, R166, R171 ;  /* 0x000000aba6b07221 */ /* 0x000fe20000010000 */
[----:B------:R-:W-:Y:S01]  /*28b0*/  FMUL.FTZ R171, R127, -R172 ;  /* 0x800000ac7fab7220 */ /* 0x000fe20000410000 */
[----:B------:R-:W-:Y:S01]  /*28c0*/  FMUL.FTZ R180, R123, -R178 ;  /* 0x800000b27bb47220 */ /* 0x000fe20000410000 */
[C---:B------:R-:W-:Y:S01]  /*28d0*/  FFMA.FTZ R172, R128.reuse, R172, -R167 ;  /* 0x000000ac80ac7223 */ /* 0x040fe200000108a7 */
[----:B------:R-:W-:Y:S01]  /*28e0*/  FMUL.FTZ R167, R3, R168 ;  /* 0x000000a803a77220 */ /* 0x000fe20000410000 */
[----:B------:R-:W-:Y:S01]  /*28f0*/  FMUL.FTZ R173, R123, -R176 ;  /* 0x800000b07bad7220 */ /* 0x000fe20000410000 */
[----:B------:R-:W-:Y:S01]  /*2900*/  FFMA.FTZ R171, R128, R174, R171 ;  /* 0x000000ae80ab7223 */ /* 0x000fe200000100ab */
[----:B------:R-:W-:Y:S01]  /*2910*/  FMUL.FTZ R3, R3, R170 ;  /* 0x000000aa03037220 */ /* 0x000fe20000410000 */
[----:B------:R0:W1:Y:S01]  /*2920*/  @!P0 LDS.128 R52, [R169+0x25d0] ;  /* 0x0025d000a9348984 */ /* 0x0000620000000c00 */
[----:B------:R-:W-:Y:S01]  /*2930*/  FFMA.FTZ R178, R121, R178, R173 ;  /* 0x000000b279b27223 */ /* 0x000fe200000100ad */
[C---:B------:R-:W-:Y:S01]  /*2940*/  FFMA.FTZ R167, R2.reuse, R170, R167 ;  /* 0x000000aa02a77223 */ /* 0x040fe200000100a7 */
[----:B------:R-:W-:Y:S01]  /*2950*/  FFMA.FTZ R3, R2, R168, -R3 ;  /* 0x000000a802037223 */ /* 0x000fe20000010803 */
[----:B------:R-:W-:Y:S01]  /*2960*/  FMUL.FTZ R173, R125, -R172 ;  /* 0x800000ac7dad7220 */ /* 0x000fe20000410000 */
[----:B------:R-:W-:Y:S01]  /*2970*/  FFMA.FTZ R180, R121, R176, -R180 ;  /* 0x000000b079b47223 */ /* 0x000fe200000108b4 */
[----:B------:R-:W-:Y:S01]  /*2980*/  FADD.FTZ R2, R140, R167 ;  /* 0x000000a78c027221 */ /* 0x000fe20000010000 */
[----:B------:R-:W-:Y:S01]  /*2990*/  FADD.FTZ R179, R138, R3 ;  /* 0x000000038ab37221 */ /* 0x000fe20000010000 */
[-C--:B0-----:R-:W-:Y:S01]  /*29a0*/  FMUL.FTZ R169, R125, -R171.reuse ;  /* 0x800000ab7da97220 */ /* 0x081fe20000410000 */
[----:B------:R-:W-:Y:S01]  /*29b0*/  FFMA.FTZ R170, R126, R171, R173 ;  /* 0x000000ab7eaa7223 */ /* 0x000fe200000100ad */
[C---:B------:R-:W-:Y:S01]  /*29c0*/  FMUL.FTZ R138, R123.reuse, R2 ;  /* 0x000000027b8a7220 */ /* 0x040fe20000410000 */
[----:B------:R-:W-:Y:S01]  /*29d0*/  FMUL.FTZ R3, R0, R78 ;  /* 0x0000004e00037220 */ /* 0x000fe20000410000 */
[----:B------:R-:W-:Y:S01]  /*29e0*/  FFMA.FTZ R172, R126, R172, -R169 ;  /* 0x000000ac7eac7223 */ /* 0x000fe200000108a9 */
[C---:B------:R-:W-:Y:S01]  /*29f0*/  FMUL.FTZ R169, R123.reuse, R179 ;  /* 0x000000b37ba97220 */ /* 0x040fe20000410000 */
[C---:B------:R-:W-:Y:S01]  /*2a00*/  FMUL.FTZ R168, R123.reuse, -R170 ;  /* 0x800000aa7ba87220 */ /* 0x040fe20000410000 */
[----:B------:R-:W-:Y:S01]  /*2a10*/  FMUL.FTZ R167, R0, R79 ;  /* 0x0000004f00a77220 */ /* 0x000fe20000410000 */
[----:B------:R-:W-:Y:S01]  /*2a20*/  FMUL.FTZ R171, R123, -R172 ;  /* 0x800000ac7bab7220 */ /* 0x000fe20000410000 */
[C---:B------:R-:W-:Y:S01]  /*2a30*/  FFMA.FTZ R138, R121.reuse, R179, -R138 ;  /* 0x000000b3798a7223 */ /* 0x040fe2000001088a */
[C---:B------:R-:W-:Y:S01]  /*2a40*/  FFMA.FTZ R79, R121.reuse, R2, R169 ;  /* 0x00000002794f7223 */ /* 0x040fe200000100a9 */
[C---:B------:R-:W-:Y:S01]  /*2a50*/  FFMA.FTZ R168, R121.reuse, R172, -R168 ;  /* 0x000000ac79a87223 */ /* 0x040fe200000108a8 */
[----:B------:R-:W-:Y:S01]  /*2a60*/  FFMA.FTZ R171, R121, R170, R171 ;  /* 0x000000aa79ab7223 */ /* 0x000fe200000100ab */
[----:B------:R-:W-:Y:S01]  /*2a70*/  FADD.FTZ R170, R3, R180 ;  /* 0x000000b403aa7221 */ /* 0x000fe20000010000 */
[----:B------:R-:W-:Y:S01]  /*2a80*/  FADD.FTZ R169, -R167, R178 ;  /* 0x000000b2a7a97221 */ /* 0x000fe20000010100 */
[C---:B------:R-:W-:Y:S01]  /*2a90*/  FFMA.FTZ R181, R5.reuse, R136, R138 ;  /* 0x0000008805b57223 */ /* 0x040fe2000001008a */
[----:B------:R-:W-:Y:S01]  /*2aa0*/  FFMA.FTZ R138, R5, R134, R79 ;  /* 0x00000086058a7223 */ /* 0x000fe2000001004f */
[----:B------:R0:W2:Y:S04]  /*2ab0*/  SHFL.DOWN PT, R136, R171, 0x1, 0x1f ;  /* 0x08201f00ab887f89 */ /* 0x0000a800000e0000 */
[----:B------:R0:W3:Y:S04]  /*2ac0*/  SHFL.DOWN PT, R134, R168, 0x1, 0x1f ;  /* 0x08201f00a8867f89 */ /* 0x0000e800000e0000 */
[----:B------:R0:W4:Y:S04]  /*2ad0*/  SHFL.DOWN PT, R78, R170, 0x1, 0x1f ;  /* 0x08201f00aa4e7f89 */ /* 0x00012800000e0000 */
[----:B------:R0:W0:Y:S01]  /*2ae0*/  SHFL.DOWN PT, R140, R169, 0x1, 0x1f ;  /* 0x08201f00a98c7f89 */ /* 0x00002200000e0000 */
[----:B------:R-:W-:Y:S05]  /*2af0*/  @!P6 BRA `(.L_x_16929) ;  /* 0x00000000002ce947 */ /* 0x000fea0003800000 */
[C---:B0-----:R-:W-:Y:S01]  /*2b00*/  FMUL.FTZ R173, R171.reuse, R140 ;  /* 0x0000008cabad7220 */ /* 0x041fe20000410000 */
[C---:B--2---:R-:W-:Y:S01]  /*2b10*/  FMUL.FTZ R79, R171.reuse, R136 ;  /* 0x00000088ab4f7220 */ /* 0x044fe20000410000 */
[-C--:B----4-:R-:W-:Y:S01]  /*2b20*/  FMUL.FTZ R175, R171, R78.reuse ;  /* 0x0000004eabaf7220 */ /* 0x090fe20000410000 */
[----:B---3--:R-:W-:Y:S01]  /*2b30*/  FMUL.FTZ R171, R134, R171 ;  /* 0x000000ab86ab7220 */ /* 0x008fe20000410000 */
[----:B------:R-:W-:Y:S01]  /*2b40*/  FFMA.FTZ R173, R168, R78, -R173 ;  /* 0x0000004ea8ad7223 */ /* 0x000fe200000108ad */
[----:B------:R-:W-:Y:S01]  /*2b50*/  FFMA.FTZ R79, R134, R168, -R79 ;  /* 0x000000a8864f7223 */ /* 0x000fe2000001084f */
[C---:B------:R-:W-:Y:S01]  /*2b60*/  FFMA.FTZ R78, R168.reuse, R140, R175 ;  /* 0x0000008ca84e7223 */ /* 0x040fe200000100af */
[----:B------:R-:W-:Y:S01]  /*2b70*/  FFMA.FTZ R171, R168, R136, R171 ;  /* 0x00000088a8ab7223 */ /* 0x000fe200000100ab */
[----:B------:R-:W-:Y:S02]  /*2b80*/  FADD.FTZ R170, R170, R173 ;  /* 0x000000adaaaa7221 */ /* 0x000fe40000010000 */
[----:B------:R-:W-:Y:S01]  /*2b90*/  FADD.FTZ R169, R169, R78 ;  /* 0x0000004ea9a97221 */ /* 0x000fe20000010000 */
[----:B------:R-:W-:-:S07]  /*2ba0*/  MOV R168, R79 ;  /* 0x0000004f00a87202 */ /* 0x000fce0000000f00 */
.L_x_16929:
[----:B------:R-:W-:Y:S05]  /*2bb0*/  BSYNC B0 ;  /* 0x0000000000007941 */ /* 0x000fea0003800000 */
.L_x_16928:
[CC--:B------:R-:W-:Y:S01]  /*2bc0*/  FMUL.FTZ R79, R125.reuse, R138.reuse ;  /* 0x0000008a7d4f7220 */ /* 0x0c0fe20000410000 */
[-C--:B------:R-:W-:Y:S01]  /*2bd0*/  FMUL.FTZ R173, R125, R181.reuse ;  /* 0x000000b57dad7220 */ /* 0x080fe20000410000 */
[----:B--2---:R2:W1:Y:S01]  /*2be0*/  SHFL.DOWN PT, R136, R168, 0x2, 0x1f ;  /* 0x08401f00a8887f89 */ /* 0x00446200000e0000 */
[----:B------:R-:W-:Y:S01]  /*2bf0*/  BSSY B0, `(.L_x_16930) ;  /* 0x0000012000007945 */ /* 0x000fe20003800000 */
[C---:B------:R-:W-:Y:S01]  /*2c00*/  FFMA.FTZ R79, R126.reuse, R181, -R79 ;  /* 0x000000b57e4f7223 */ /* 0x040fe2000001084f */
[----:B----4-:R-:W-:Y:S01]  /*2c10*/  FFMA.FTZ R78, R126, R138, R173 ;  /* 0x0000008a7e4e7223 */ /* 0x010fe200000100ad */
[----:B0-----:R2:W0:Y:S04]  /*2c20*/  SHFL.DOWN PT, R140, R171, 0x2, 0x1f ;  /* 0x08401f00ab8c7f89 */ /* 0x00142800000e0000 */
[----:B---3--:R2:W3:Y:S04]  /*2c30*/  SHFL.DOWN PT, R134, R170, 0x2, 0x1f ;  /* 0x08401f00aa867f89 */ /* 0x0084e800000e0000 */
[----:B------:R2:W4:Y:S01]  /*2c40*/  SHFL.DOWN PT, R172, R169, 0x2, 0x1f ;  /* 0x08401f00a9ac7f89 */ /* 0x00052200000e0000 */
[----:B------:R-:W-:Y:S05]  /*2c50*/  @P2 BRA `(.L_x_16931) ;  /* 0x00000000002c2947 */ /* 0x000fea0003800000 */
[C---:B----4-:R-:W-:Y:S01]  /*2c60*/  FMUL.FTZ R175, R171.reuse, R172 ;  /* 0x000000acabaf7220 */ /* 0x050fe20000410000 */
[C---:B0-----:R-:W-:Y:S01]  /*2c70*/  FMUL.FTZ R173, R171.reuse, R140 ;  /* 0x0000008cabad7220 */ /* 0x041fe20000410000 */
        /* <DEDUP_REMOVED lines=9> */
.L_x_16931:
[----:B------:R-:W-:Y:S05]  /*2d10*/  BSYNC B0 ;  /* 0x0000000000007941 */ /* 0x000fea0003800000 */
.L_x_16930:
[----:B------:R-:W-:Y:S01]  /*2d20*/  FFMA.FTZ R183, R6, R143, R79 ;  /* 0x0000008f06b77223 */ /* 0x000fe2000001004f */
[----:B------:R-:W-:Y:S01]  /*2d30*/  FMUL.FTZ R79, R4, R81 ;  /* 0x00000051044f7220 */ /* 0x000fe20000410000 */
[----:B------:R-:W-:Y:S01]  /*2d40*/  FFMA.FTZ R176, R6, R141, R78 ;  /* 0x0000008d06b07223 */ /* 0x000fe2000001004e */
[----:B---3--:R-:W-:Y:S01]  /*2d50*/  FFMA.FTZ R134, R0, R179, RZ ;  /* 0x000000b300867223 */ /* 0x008fe200000100ff */
[----:B------:R-:W-:Y:S01]  /*2d60*/  FMUL.FTZ R143, R127, R183 ;  /* 0x000000b77f8f7220 */ /* 0x000fe20000410000 */
[-C--:B------:R-:W-:Y:S01]  /*2d70*/  FFMA.FTZ R78, R36, -R79.reuse, R179 ;  /* 0x8000004f244e7223 */ /* 0x080fe200000100b3 */
[----:B------:R-:W-:Y:S01]  /*2d80*/  FFMA.FTZ R79, R37, -R79, R2 ;  /* 0x8000004f254f7223 */ /* 0x000fe20000010002 */
[----:B------:R-:W-:Y:S01]  /*2d90*/  FFMA.FTZ R2, R0, -R2, RZ ;  /* 0x8000000200027223 */ /* 0x000fe200000100ff */
[----:B------:R-:W-:Y:S01]  /*2da0*/  FMUL.FTZ R141, R127, R176 ;  /* 0x000000b07f8d7220 */ /* 0x000fe20000410000 */
[----:B-1----:R-:W-:Y:S01]  /*2db0*/  FMUL.FTZ R136, R5, R122 ;  /* 0x0000007a05887220 */ /* 0x002fe20000410000 */
[C---:B------:R-:W-:Y:S01]  /*2dc0*/  FFMA.FTZ R143, R128.reuse, R176, R143 ;  /* 0x000000b0808f7223 */ /* 0x040fe2000001008f */
[C---:B------:R-:W-:Y:S01]  /*2dd0*/  FFMA.FTZ R177, R91.reuse, -R138, R2 ;  /* 0x8000008a5bb17223 */ /* 0x040fe20000010002 */
[----:B------:R-:W-:Y:S01]  /*2de0*/  FFMA.FTZ R2, R128, R183, -R141 ;  /* 0x000000b780027223 */ /* 0x000fe2000001088d */
[----:B------:R-:W-:Y:S01]  /*2df0*/  FFMA.FTZ R175, R91, R181, R134 ;  /* 0x000000b55baf7223 */ /* 0x000fe20000010086 */
[-C--:B------:R-:W-:Y:S01]  /*2e00*/  FFMA.FTZ R134, R38, -R136.reuse, R181 ;  /* 0x8000008826867223 */ /* 0x080fe200000100b5 */
[----:B------:R-:W-:Y:S01]  /*2e10*/  FFMA.FTZ R136, R39, -R136, R138 ;  /* 0x8000008827887223 */ /* 0x000fe2000001008a */
[C---:B------:R-:W-:Y:S01]  /*2e20*/  FFMA.FTZ R179, R7.reuse, R144, R2 ;  /* 0x0000009007b37223 */ /* 0x040fe20000010002 */
[----:B------:R-:W-:Y:S01]  /*2e30*/  FFMA.FTZ R181, R7, R142, R143 ;  /* 0x0000008e07b57223 */ /* 0x000fe2000001008f */
[----:B------:R1:W3:Y:S01]  /*2e40*/  SHFL.DOWN PT, R138, R168, 0x4, 0x1f ;  /* 0x08801f00a88a7f89 */ /* 0x0002e200000e0000 */
        /* <DEDUP_REMOVED lines=16> */
.L_x_16933:
[----:B------:R-:W-:Y:S05]  /*2f50*/  BSYNC B0 ;  /* 0x0000000000007941 */ /* 0x000fea0003800000 */
.L_x_16932:
[C---:B0-----:R-:W-:Y:S01]  /*2f60*/  FMUL.FTZ R2, R130.reuse, R181 ;  /* 0x000000b582027220 */ /* 0x041fe20000410000 */
[----:B---3--:R-:W-:Y:S01]  /*2f70*/  FMUL.FTZ R138, R130, R179 ;  /* 0x000000b3828a7220 */ /* 0x008fe20000410000 */
[----:B------:R-:W-:Y:S01]  /*2f80*/  FMUL.FTZ R140, R6, R117 ;  /* 0x00000075068c7220 */ /* 0x000fe20000410000 */
[----:B------:R-:W-:Y:S01]  /*2f90*/  FFMA.FTZ R174, R90, -R176, R177 ;  /* 0x800000b05aae7223 */ /* 0x000fe200000100b1 */
[C---:B------:R-:W-:Y:S01]  /*2fa0*/  FFMA.FTZ R141, R129.reuse, R179, -R2 ;  /* 0x000000b3818d7223 */ /* 0x040fe20000010802 */
[----:B------:R-:W-:Y:S01]  /*2fb0*/  FFMA.FTZ R2, R129, R181, R138 ;  /* 0x000000b581027223 */ /* 0x000fe2000001008a */
[-C--:B------:R-:W-:Y:S01]  /*2fc0*/  FFMA.FTZ R138, R40, -R140.reuse, R183 ;  /* 0x8000008c288a7223 */ /* 0x080fe200000100b7 */
[----:B------:R-:W-:Y:S01]  /*2fd0*/  FFMA.FTZ R140, R41, -R140, R176 ;  /* 0x8000008c298c7223 */ /* 0x000fe200000100b0 */
[----:B------:R0:W3:Y:S01]  /*2fe0*/  SHFL.DOWN PT, R142, R168, 0x8, 0x1f ;  /* 0x09001f00a88e7f89 */ /* 0x0000e200000e0000 */
[----:B------:R-:W-:Y:S01]  /*2ff0*/  FFMA.FTZ R176, R8, R145, R2 ;  /* 0x0000009108b07223 */ /* 0x000fe20000010002 */
[----:B------:R-:W-:Y:S01]  /*3000*/  BSSY B0, `(.L_x_16934) ;  /* 0x0000012000007945 */ /* 0x000fe20003800000 */
[----:B----4-:R-:W-:Y:S01]  /*3010*/  FFMA.FTZ R172, R90, R183, R175 ;  /* 0x000000b75aac7223 */ /* 0x010fe200000100af */
[----:B------:R0:W4:Y:S01]  /*3020*/  SHFL.DOWN PT, R144, R171, 0x8, 0x1f ;  /* 0x09001f00ab907f89 */ /* 0x00012200000e0000 */
[----:B------:R-:W-:-:S03]  /*3030*/  FFMA.FTZ R177, R8, R147, R141 ;  /* 0x0000009308b17223 */ /* 0x000fc6000001008d */
[----:B------:R0:W0:Y:S04]  /*3040*/  SHFL.DOWN PT, R2, R170, 0x8, 0x1f ;  /* 0x09001f00aa027f89 */ /* 0x00002800000e0000 */
[----:B------:R0:W0:Y:S01]  /*3050*/  SHFL.DOWN PT, R178, R169, 0x8, 0x1f ;  /* 0x09001f00a9b27f89 */ /* 0x00002200000e0000 */
[----:B------:R-:W-:Y:S05]  /*3060*/  @P4 BRA `(.L_x_16935) ;  /* 0x00000000002c4947 */ /* 0x000fea0003800000 */
[C---:B0-----:R-:W-:Y:S01]  /*3070*/  FMUL.FTZ R143, R171.reuse, R178 ;  /* 0x000000b2ab8f7220 */ /* 0x041fe20000410000 */
[C---:B----4-:R-:W-:Y:S01]  /*3080*/  FMUL.FTZ R141, R171.reuse, R144 ;  /* 0x00000090ab8d7220 */ /* 0x050fe20000410000 */
        /* <DEDUP_REMOVED lines=9> */
.L_x_16935:
[----:B------:R-:W-:Y:S05]  /*3120*/  BSYNC B0 ;  /* 0x0000000000007941 */ /* 0x000fea0003800000 */
.L_x_16934:
[C---:B0-----:R-:W-:Y:S01]  /*3130*/  FMUL.FTZ R2, R132.reuse, R176 ;  /* 0x000000b084027220 */ /* 0x041fe20000410000 */
[----:B---3--:R-:W-:Y:S01]  /*3140*/  FMUL.FTZ R142, R132, R177 ;  /* 0x000000b1848e7220 */ /* 0x008fe20000410000 */
[----:B----4-:R-:W-:Y:S01]  /*3150*/  FMUL.FTZ R144, R7, R120 ;  /* 0x0000007807907220 */ /* 0x010fe20000410000 */
[----:B------:R-:W-:Y:S01]  /*3160*/  FFMA.FTZ R173, R89, R179, R172 ;  /* 0x000000b359ad7223 */ /* 0x000fe200000100ac */
[C---:B------:R-:W-:Y:S01]  /*3170*/  FFMA.FTZ R2, R131.reuse, R177, -R2 ;  /* 0x000000b183027223 */ /* 0x040fe20000010802 */
[----:B------:R-:W-:Y:S01]  /*3180*/  FFMA.FTZ R143, R131, R176, R142 ;  /* 0x000000b0838f7223 */ /* 0x000fe2000001008e */
[----:B------:R-:W-:Y:S01]  /*3190*/  FFMA.FTZ R175, R89, -R181, R174 ;  /* 0x800000b559af7223 */ /* 0x000fe200000100ae */
[-C--:B------:R-:W-:Y:S01]  /*31a0*/  FFMA.FTZ R141, R42, -R144.reuse, R179 ;  /* 0x800000902a8d7223 */ /* 0x080fe200000100b3 */
        /* <DEDUP_REMOVED lines=20> */
.L_x_16937:
[----:B------:R-:W-:Y:S05]  /*32f0*/  BSYNC B0 ;  /* 0x0000000000007941 */ /* 0x000fea0003800000 */
.L_x_16936:
[C---:B0-----:R-:W-:Y:S01]  /*3300*/  FMUL.FTZ R2, R135.reuse, R181 ;  /* 0x000000b587027220 */ /* 0x041fe20000410000 */
[----:B---3--:R-:W-:Y:S01]  /*3310*/  FMUL.FTZ R144, R135, R179 ;  /* 0x000000b387907220 */ /* 0x008fe20000410000 */
[----:B----4-:R-:W-:Y:S01]  /*3320*/  FMUL.FTZ R146, R8, R115 ;  /* 0x0000007308927220 */ /* 0x010fe20000410000 */
[----:B------:R-:W-:Y:S01]  /*3330*/  FFMA.FTZ R172, R88, -R176, R175 ;  /* 0x800000b058ac7223 */ /* 0x000fe200000100af */
[C---:B------:R-:W-:Y:S01]  /*3340*/  FFMA.FTZ R145, R133.reuse, R179, -R2 ;  /* 0x000000b385917223 */ /* 0x040fe20000010802 */
[----:B------:R-:W-:Y:S01]  /*3350*/  FFMA.FTZ R2, R133, R181, R144 ;  /* 0x000000b585027223 */ /* 0x000fe20000010090 */
[-C--:B------:R-:W-:Y:S01]  /*3360*/  FFMA.FTZ R144, R45, -R146.reuse, R176 ;  /* 0x800000922d907223 */ /* 0x080fe200000100b0 */
[----:B------:R-:W-:Y:S01]  /*3370*/  SHFL.DOWN PT, R180, R171, 0x1, 0x1f ;  /* 0x08201f00abb47f89 */ /* 0x000fe200000e0000 */
[----:B------:R-:W-:Y:S01]  /*3380*/  FFMA.FTZ R143, R44, -R146, R177 ;  /* 0x800000922c8f7223 */ /* 0x000fe200000100b1 */
[C---:B------:R-:W-:Y:S01]  /*3390*/  FFMA.FTZ R174, R10.reuse, R149, R2 ;  /* 0x000000950aae7223 */ /* 0x040fe20000010002 */
[----:B------:R-:W-:Y:S01]  /*33a0*/  FFMA.FTZ R183, R10, R151, R145 ;  /* 0x000000970ab77223 */ /* 0x000fe20000010091 */
[----:B------:R-:W0:Y:S01]  /*33b0*/  SHFL.IDX PT, R175, R54, RZ, 0x1f ;  /* 0x00001fff36af7589 */ /* 0x000e2200000e0000 */
[----:B------:R-:W-:Y:S01]  /*33c0*/  FMUL.FTZ R146, R9, R118 ;  /* 0x0000007609927220 */ /* 0x000fe20000410000 */
[----:B------:R-:W-:Y:S01]  /*33d0*/  FMUL.FTZ R2, R139, R174 ;  /* 0x000000ae8b027220 */ /* 0x000fe20000410000 */
[----:B------:R-:W-:Y:S01]  /*33e0*/  FFMA.FTZ R148, R88, R177, R173 ;  /* 0x000000b158947223 */ /* 0x000fe200000100ad */
[----:B------:R-:W3:Y:S01]  /*33f0*/  SHFL.IDX PT, R176, R55, RZ, 0x1f ;  /* 0x00001fff37b07589 */ /* 0x000ee200000e0000 */
[-C--:B------:R-:W-:Y:S01]  /*3400*/  FFMA.FTZ R145, R46, -R146.reuse, R179 ;  /* 0x800000922e917223 */ /* 0x080fe200000100b3 */
[----:B------:R-:W-:Y:S01]  /*3410*/  FFMA.FTZ R2, R137, R183, -R2 ;  /* 0x000000b789027223 */ /* 0x000fe20000010802 */
[----:B------:R-:W-:Y:S01]  /*3420*/  FFMA.FTZ R177, R87, -R181, R172 ;  /* 0x800000b557b17223 */ /* 0x000fe200000100ac */
[----:B------:R-:W4:Y:S01]  /*3430*/  SHFL.DOWN PT, R178, R168, 0x1, 0x1f ;  /* 0x08201f00a8b27f89 */ /* 0x000f2200000e0000 */
[----:B------:R-:W-:Y:S01]  /*3440*/  FFMA.FTZ R146, R47, -R146, R181 ;  /* 0x800000922f927223 */ /* 0x000fe200000100b5 */
[----:B------:R-:W-:Y:S01]  /*3450*/  FFMA.FTZ R151, R87, R179, R148 ;  /* 0x000000b357977223 */ /* 0x000fe20000010094 */
[----:B------:R-:W-:Y:S01]  /*3460*/  FFMA.FTZ R179, R11, R152, R2 ;  /* 0x000000980bb37223 */ /* 0x000fe20000010002 */
[----:B------:R1:W5:Y:S01]  /*3470*/  SHFL.IDX PT, R173, R171, RZ, 0x1f ;  /* 0x00001fffabad7589 */ /* 0x00036200000e0000 */
[-C--:B------:R-:W-:Y:S01]  /*3480*/  FMUL.FTZ R2, R139, R183.reuse ;  /* 0x000000b78b027220 */ /* 0x080fe20000410000 */
[----:B------:R-:W-:Y:S01]  /*3490*/  FFMA.FTZ R152, R86, R183, R151 ;  /* 0x000000b756987223 */ /* 0x000fe20000010097 */
[----:B------:R-:W-:Y:S01]  /*34a0*/  FADD.FTZ R147, R18, R111 ;  /* 0x0000006f12937221 */ /* 0x000fe20000010000 */
[----:B------:R-:W5:Y:S01]  /*34b0*/  SHFL.DOWN PT, R182, R169, 0x1, 0x1f ;  /* 0x08201f00a9b67f89 */ /* 0x000f6200000e0000 */
[----:B------:R-:W-:Y:S01]  /*34c0*/  FFMA.FTZ R2, R137, R174, R2 ;  /* 0x000000ae89027223 */ /* 0x000fe20000010002 */
[----:B------:R-:W-:Y:S01]  /*34d0*/  FMUL.FTZ R151, R11, R116 ;  /* 0x000000740b977220 */ /* 0x000fe20000410000 */
[----:B------:R-:W-:Y:S01]  /*34e0*/  FMUL.FTZ R149, R10, R147 ;  /* 0x000000930a957220 */ /* 0x000fe20000410000 */
[----:B------:R-:W5:Y:S01]  /*34f0*/  SHFL.DOWN PT, R181, R170, 0x1, 0x1f ;  /* 0x08201f00aab57f89 */ /* 0x000f6200000e0000 */
[----:B-12---:R-:W-:Y:S01]  /*3500*/  FMUL.FTZ R171, R85, R179 ;  /* 0x000000b355ab7220 */ /* 0x006fe20000410000 */
[----:B------:R-:W-:Y:S01]  /*3510*/  FFMA.FTZ R2, R11, R150, R2 ;  /* 0x000000960b027223 */ /* 0x000fe20000010002 */
[----:B------:R-:W-:Y:S01]  /*3520*/  FFMA.FTZ R184, R86, -R174, R177 ;  /* 0x800000ae56b87223 */ /* 0x000fe200000100b1 */
[----:B------:R1:W2:Y:S01]  /*3530*/  SHFL.IDX PT, R172, R168, RZ, 0x1f ;  /* 0x00001fffa8ac7589 */ /* 0x0002a200000e0000 */
[----:B------:R-:W-:Y:S01]  /*3540*/  FADD.FTZ R152, R152, R171 ;  /* 0x000000ab98987221 */ /* 0x000fe20000010000 */
[-C--:B------:R-:W-:Y:S01]  /*3550*/  FFMA.FTZ R150, R50, -R151.reuse, R179 ;  /* 0x8000009732967223 */ /* 0x080fe200000100b3 */
[----:B------:R-:W-:Y:S01]  /*3560*/  FFMA.FTZ R151, R51, -R151, R2 ;  /* 0x8000009733977223 */ /* 0x000fe20000010002 */
[----:B------:R-:W-:Y:S01]  /*3570*/  FMUL.FTZ R171, R85, R2 ;  /* 0x0000000255ab7220 */ /* 0x000fe20000410000 */
[C---:B0-----:R-:W-:Y:S01]  /*3580*/  @P1 FMUL.FTZ R177, R180.reuse, R175 ;  /* 0x000000afb4b11220 */ /* 0x041fe20000410000 */
[-C--:B---3--:R-:W-:Y:S01]  /*3590*/  @P1 FMUL.FTZ R2, R180, R176.reuse ;  /* 0x000000b0b4021220 */ /* 0x088fe20000410000 */
[-C--:B------:R-:W-:Y:S01]  /*35a0*/  FFMA.FTZ R148, R48, -R149.reuse, R183 ;  /* 0x8000009530947223 */ /* 0x080fe200000100b7 */
[----:B------:R-:W-:Y:S01]  /*35b0*/  FFMA.FTZ R149, R49, -R149, R174 ;  /* 0x8000009531957223 */ /* 0x000fe200000100ae */
[C---:B----4-:R-:W-:Y:S01]  /*35c0*/  @P1 FFMA.FTZ R177, R178.reuse, R176, R177 ;  /* 0x000000b0b2b11223 */ /* 0x050fe200000100b1 */
[----:B------:R-:W-:Y:S01]  /*35d0*/  @P1 FFMA.FTZ R174, R178, R175, -R2 ;  /* 0x000000afb2ae1223 */ /* 0x000fe20000010802 */
[----:B-1----:R-:W-:Y:S01]  /*35e0*/  FADD.FTZ R168, R184, -R171 ;  /* 0x800000abb8a87221 */ /* 0x002fe20000010000 */
[C---:B-----5:R-:W-:Y:S01]  /*35f0*/  FMUL.FTZ R171, R173.reuse, R55 ;  /* 0x00000037adab7220 */ /* 0x060fe20000410000 */
[-C--:B------:R-:W-:Y:S01]  /*3600*/  FMUL.FTZ R2, R173, R54.reuse ;  /* 0x00000036ad027220 */ /* 0x080fe20000410000 */
[----:B------:R-:W-:Y:S01]  /*3610*/  ISETP.NE.AND P0, PT, R108, RZ, PT ;  /* 0x000000ff6c00720c */ /* 0x000fe20003f05270 */
[----:B------:R-:W0:Y:S01]  /*3620*/  SHFL.IDX PT, R169, R169, RZ, 0x1f ;  /* 0x00001fffa9a97589 */ /* 0x000e2200000e0000 */
[----:B------:R-:W-:Y:S01]  /*3630*/  @P1 FADD.FTZ R176, R182, R177 ;  /* 0x000000b1b6b01221 */ /* 0x000fe20000010000 */
[----:B------:R-:W-:Y:S02]  /*3640*/  BSSY B0, `(.L_x_16938) ;  /* 0x00000a6000007945 */ /* 0x000fe40003800000 */
[----:B------:R-:W1:Y:S01]  /*3650*/  SHFL.IDX PT, R170, R170, RZ, 0x1f ;  /* 0x00001fffaaaa7589 */ /* 0x000e6200000e0000 */
[----:B------:R-:W-:Y:S01]  /*3660*/  @P1 FADD.FTZ R175, R181, R174 ;  /* 0x000000aeb5af1221 */ /* 0x000fe20000010000 */
[----:B--2---:R-:W-:Y:S01]  /*3670*/  FFMA.FTZ R171, R172, R54, -R171 ;  /* 0x00000036acab7223 */ /* 0x004fe200000108ab */
[----:B------:R-:W-:Y:S01]  /*3680*/  FMUL.FTZ R54, R176, -R77 ;  /* 0x8000004db0367220 */ /* 0x000fe20000410000 */
[----:B------:R-:W-:Y:S01]  /*3690*/  FFMA.FTZ R174, R172, R55, R2 ;  /* 0x00000037acae7223 */ /* 0x000fe20000010002 */
[----:B------:R-:W-:Y:S01]  /*36a0*/  FMUL.FTZ R77, R175, -R77 ;  /* 0x8000004daf4d7220 */ /* 0x000fe20000410000 */
[----:B------:R-:W-:Y:S01]  /*36b0*/  P2R R2, PR, RZ, 0x1 ;  /* 0x00000001ff027803 */ /* 0x000fe20000000000 */
[C---:B------:R-:W-:Y:S01]  /*36c0*/  FMUL.FTZ R2, R173.reuse, R52 ;  /* 0x00000034ad027220 */ /* 0x040fe20000410000 */
[-C--:B------:R-:W-:Y:S01]  /*36d0*/  FMUL.FTZ R55, R173, R53.reuse ;  /* 0x00000035ad377220 */ /* 0x080fe20000410000 */
[-C--:B------:R-:W-:Y:S01]  /*36e0*/  FFMA.FTZ R77, R176, R76.reuse, R77 ;  /* 0x0000004cb04d7223 */ /* 0x080fe2000001004d */
[----:B------:R-:W-:Y:S01]  /*36f0*/  FFMA.FTZ R175, R175, R76, -R54 ;  /* 0x0000004cafaf7223 */ /* 0x000fe20000010836 */
[----:B------:R-:W-:Y:S01]  /*3700*/  FFMA.FTZ R53, R172, R53, R2 ;  /* 0x00000035ac357223 */ /* 0x000fe20000010002 */
[----:B------:R-:W-:Y:S01]  /*3710*/  SHF.L.U32 R2, R108, 0x4, RZ ;  /* 0x000000046c027819 */ /* 0x000fe200000006ff */
[----:B------:R-:W-:Y:S01]  /*3720*/  FADD.FTZ R156, -R156, R77 ;  /* 0x0000004d9c9c7221 */ /* 0x000fe20000010100 */
[----:B------:R-:W-:Y:S01]  /*3730*/  FADD.FTZ R158, R158, R175 ;  /* 0x000000af9e9e7221 */ /* 0x000fe20000010000 */
[----:B------:R-:W-:Y:S01]  /*3740*/  FFMA.FTZ R52, R172, R52, -R55 ;  /* 0x00000034ac347223 */ /* 0x000fe20000010837 */
[----:B------:R-:W-:Y:S01]  /*3750*/  LEA.HI.SX32 R172, R2, R2, 0x1b ;  /* 0x0000000202ac7211 */ /* 0x000fe200078fdaff */
[C---:B------:R-:W-:Y:S01]  /*3760*/  FMUL.FTZ R2, R139.reuse, -R156 ;  /* 0x8000009c8b027220 */ /* 0x040fe20000410000 */
[-C--:B------:R-:W-:Y:S01]  /*3770*/  FMUL.FTZ R139, R139, -R158.reuse ;  /* 0x8000009e8b8b7220 */ /* 0x080fe20000410000 */
[----:B0-----:R-:W-:Y:S01]  /*3780*/  FADD.FTZ R55, R169, R174 ;  /* 0x000000aea9377221 */ /* 0x001fe20000010000 */
[-C--:B------:R-:W-:Y:S01]  /*3790*/  @!P0 LEA R169, R80, R93.reuse, 0x4 ;  /* 0x0000005d50a98211 */ /* 0x080fe200078e20ff */
[C---:B------:R-:W-:Y:S01]  /*37a0*/  FFMA.FTZ R77, R137.reuse, R158, -R2 ;  /* 0x0000009e894d7223 */ /* 0x040fe20000010802 */
[----:B------:R-:W-:Y:S01]  /*37b0*/  FFMA.FTZ R76, R137, R156, R139 ;  /* 0x0000009c894c7223 */ /* 0x000fe2000001008b */
[----:B-1----:R-:W-:Y:S01]  /*37c0*/  FADD.FTZ R54, R170, R171 ;  /* 0x000000abaa367221 */ /* 0x002fe20000010000 */
[----:B------:R-:W-:Y:S01]  /*37d0*/  FMUL.FTZ R170, R116, R158 ;  /* 0x0000009e74aa7220 */ /* 0x000fe20000410000 */
[----:B------:R-:W-:Y:S01]  /*37e0*/  FADD.FTZ R154, R154, R77 ;  /* 0x0000004d9a9a7221 */ /* 0x000fe20000010000 */
[----:B------:R-:W-:Y:S01]  /*37f0*/  FADD.FTZ R76, -R153, R76 ;  /* 0x0000004c994c7221 */ /* 0x000fe20000010100 */
[----:B------:R-:W-:Y:S01]  /*3800*/  LEA R139, R172, R93, 0x2 ;  /* 0x0000005dac8b7211 */ /* 0x000fe200078e10ff */
[----:B------:R0:W-:Y:S01]  /*3810*/  @!P0 STS.128 [R169+0x25d0], R52 ;  /* 0x0025d034a9008388 */ /* 0x0001e20000000c00 */
[----:B------:R-:W-:Y:S01]  /*3820*/  FMUL.FTZ R174, R11, R170 ;  /* 0x000000aa0bae7220 */ /* 0x000fe20000410000 */
[C---:B------:R-:W-:Y:S01]  /*3830*/  FMUL.FTZ R2, R135.reuse, -R76 ;  /* 0x8000004c87027220 */ /* 0x040fe20000410000 */
[----:B------:R-:W-:Y:S01]  /*3840*/  FMUL.FTZ R135, R135, -R154 ;  /* 0x8000009a87877220 */ /* 0x000fe20000410000 */
[----:B------:R-:W-:Y:S01]  /*3850*/  FMUL.FTZ R172, R116, R156 ;  /* 0x0000009c74ac7220 */ /* 0x000fe20000410000 */
[----:B------:R-:W-:Y:S01]  /*3860*/  FMUL.FTZ R77, R151, R170 ;  /* 0x000000aa974d7220 */ /* 0x000fe20000410000 */
[----:B------:R-:W-:Y:S01]  /*3870*/  FFMA.FTZ R2, R133, R154, -R2 ;  /* 0x0000009a85027223 */ /* 0x000fe20000010802 */
[----:B------:R1:W-:Y:S01]  /*3880*/  STS [R139+0x878], R174 ;  /* 0x000878ae8b007388 */ /* 0x0003e20000000800 */
[-C--:B------:R-:W-:Y:S01]  /*3890*/  FMUL.FTZ R137, R151, R172.reuse ;  /* 0x000000ac97897220 */ /* 0x080fe20000410000 */
[-C--:B------:R-:W-:Y:S01]  /*38a0*/  FMUL.FTZ R176, R11, R172.reuse ;  /* 0x000000ac0bb07220 */ /* 0x080fe20000410000 */
[----:B------:R-:W-:Y:S01]  /*38b0*/  FADD.FTZ R161, R161, R2 ;  /* 0x00000002a1a17221 */ /* 0x000fe20000010000 */
[C---:B------:R-:W-:Y:S01]  /*38c0*/  FFMA.FTZ R77, R150.reuse, R172, -R77 ;  /* 0x000000ac964d7223 */ /* 0x040fe2000001084d */
[----:B------:R-:W-:-:S02]  /*38d0*/  FFMA.FTZ R137, R150, R170, R137 ;  /* 0x000000aa96897223 */ /* 0x000fc40000010089 */
[----:B------:R2:W-:Y:S01]  /*38e0*/  STS [R139+0x87c], R176 ;  /* 0x00087cb08b007388 */ /* 0x0005e20000000800 */
[-C--:B0-----:R-:W-:Y:S01]  /*38f0*/  FMUL.FTZ R53, R154, R147.reuse ;  /* 0x000000939a357220 */ /* 0x081fe20000410000 */
[----:B------:R-:W-:Y:S01]  /*3900*/  FFMA.FTZ R52, R133, R76, R135 ;  /* 0x0000004c85347223 */ /* 0x000fe20000010087 */
[----:B------:R-:W-:Y:S02]  /*3910*/  FMUL.FTZ R55, R76, R147 ;  /* 0x000000934c377220 */ /* 0x000fe40000410000 */
[----:B------:R-:W-:Y:S01]  /*3920*/  FMUL.FTZ R2, R149, R53 ;  /* 0x0000003595027220 */ /* 0x000fe20000410000 */
[----:B------:R-:W-:Y:S01]  /*3930*/  FADD.FTZ R159, -R159, R52 ;  /* 0x000000349f9f7221 */ /* 0x000fe20000010100 */
[-C--:B------:R-:W-:Y:S01]  /*3940*/  FMUL.FTZ R133, R149, R55.reuse ;  /* 0x0000003795857220 */ /* 0x080fe20000410000 */
[-C--:B-1----:R-:W-:Y:S01]  /*3950*/  FMUL.FTZ R174, R10, R55.reuse ;  /* 0x000000370aae7220 */ /* 0x082fe20000410000 */
[----:B------:R-:W-:Y:S01]  /*3960*/  FFMA.FTZ R55, R148, R55, -R2 ;  /* 0x0000003794377223 */ /* 0x000fe20000010802 */
[C---:B------:R-:W-:Y:S01]  /*3970*/  FMUL.FTZ R2, R132.reuse, -R159 ;  /* 0x8000009f84027220 */ /* 0x040fe20000410000 */
[----:B------:R-:W-:Y:S01]  /*3980*/  FMUL.FTZ R132, R132, -R161 ;  /* 0x800000a184847220 */ /* 0x000fe20000410000 */
[----:B------:R-:W-:Y:S01]  /*3990*/  FMUL.FTZ R52, R118, R159 ;  /* 0x0000009f76347220 */ /* 0x000fe20000410000 */
        /* <DEDUP_REMOVED lines=11> */
[C---:B------:R-:W-:Y:S01]  /*3a50*/  FMUL.FTZ R2, R130.reuse, -R160 ;  /* 0x800000a082027220 */ /* 0x040fe20000410000 */
[-C--:B------:R-:W-:Y:S01]  /*3a60*/  FMUL.FTZ R53, R130, -R132.reuse ;  /* 0x8000008482357220 */ /* 0x080fe20000410000 */
[-C--:B------:R-:W-:Y:S01]  /*3a70*/  FMUL.FTZ R153, R115, R132.reuse ;  /* 0x0000008473997220 */ /* 0x080fe20000410000 */
[----:B------:R0:W-:Y:S01]  /*3a80*/  STS [R139+0x870], R172 ;  /* 0x000870ac8b007388 */ /* 0x0001e20000000800 */
[C---:B------:R-:W-:Y:S01]  /*3a90*/  FFMA.FTZ R2, R129.reuse, R132, R2 ;  /* 0x0000008481027223 */ /* 0x040fe20000010002 */
[-C--:B------:R-:W-:Y:S01]  /*3aa0*/  FFMA.FTZ R129, R129, R160.reuse, -R53 ;  /* 0x000000a081817223 */ /* 0x080fe20000010835 */
[----:B------:R-:W-:Y:S01]  /*3ab0*/  FMUL.FTZ R135, R115, R160 ;  /* 0x000000a073877220 */ /* 0x000fe20000410000 */
[-C--:B------:R-:W-:Y:S01]  /*3ac0*/  FFMA.FTZ R133, R145, R52.reuse, -R133 ;  /* 0x0000003491857223 */ /* 0x080fe20000010885 */
[----:B------:R-:W-:Y:S01]  /*3ad0*/  FADD.FTZ R165, -R165, R2 ;  /* 0x00000002a5a57221 */ /* 0x000fe20000010100 */
[----:B------:R-:W-:Y:S01]  /*3ae0*/  FADD.FTZ R129, R164, R129 ;  /* 0x00000081a4817221 */ /* 0x000fe20000010000 */
[----:B------:R-:W-:Y:S01]  /*3af0*/  FMUL.FTZ R130, R144, R135 ;  /* 0x0000008790827220 */ /* 0x000fe20000410000 */
[----:B------:R-:W-:Y:S01]  /*3b00*/  STS [R139+0x868], R170 ;  /* 0x000868aa8b007388 */ /* 0x000fe20000000800 */
[C---:B------:R-:W-:Y:S01]  /*3b10*/  FMUL.FTZ R53, R127.reuse, -R165 ;  /* 0x800000a57f357220 */ /* 0x040fe20000410000 */
[-C--:B------:R-:W-:Y:S01]  /*3b20*/  FMUL.FTZ R2, R127, -R129.reuse ;  /* 0x800000817f027220 */ /* 0x080fe20000410000 */
[-C--:B--2---:R-:W-:Y:S01]  /*3b30*/  FMUL.FTZ R176, R120, R129.reuse ;  /* 0x0000008178b07220 */ /* 0x084fe20000410000 */
[----:B0-----:R-:W-:Y:S01]  /*3b40*/  FMUL.FTZ R172, R9, R52 ;  /* 0x0000003409ac7220 */ /* 0x001fe20000410000 */
[C---:B------:R-:W-:Y:S01]  /*3b50*/  FFMA.FTZ R53, R128.reuse, R129, -R53 ;  /* 0x0000008180357223 */ /* 0x040fe20000010835 */
[----:B------:R-:W-:Y:S01]  /*3b60*/  FFMA.FTZ R128, R128, R165, R2 ;  /* 0x000000a580807223 */ /* 0x000fe20000010002 */
[----:B------:R-:W-:Y:S01]  /*3b70*/  FMUL.FTZ R52, R144, R153 ;  /* 0x0000009990347220 */ /* 0x000fe20000410000 */
[----:B------:R-:W-:Y:S01]  /*3b80*/  FMUL.FTZ R2, R7, R176 ;  /* 0x000000b007027220 */ /* 0x000fe20000410000 */
[----:B------:R-:W-:Y:S01]  /*3b90*/  FADD.FTZ R162, R162, R53 ;  /* 0x00000035a2a27221 */ /* 0x000fe20000010000 */
[----:B------:R-:W-:Y:S01]  /*3ba0*/  FADD.FTZ R128, -R163, R128 ;  /* 0x00000080a3807221 */ /* 0x000fe20000010100 */
[-C--:B------:R-:W-:Y:S01]  /*3bb0*/  FFMA.FTZ R127, R143, R135.reuse, R52 ;  /* 0x000000878f7f7223 */ /* 0x080fe20000010034 */
[C---:B------:R-:W-:Y:S01]  /*3bc0*/  FMUL.FTZ R52, R8.reuse, R135 ;  /* 0x0000008708347220 */ /* 0x040fe20000410000 */
[----:B------:R0:W-:Y:S01]  /*3bd0*/  STS [R139+0x858], R2 ;  /* 0x000858028b007388 */ /* 0x0001e20000000800 */
[C---:B------:R-:W-:Y:S01]  /*3be0*/  FMUL.FTZ R53, R125.reuse, -R128 ;  /* 0x800000807d357220 */ /* 0x040fe20000410000 */
[-C--:B------:R-:W-:Y:S01]  /*3bf0*/  FMUL.FTZ R125, R125, -R162.reuse ;  /* 0x800000a27d7d7220 */ /* 0x080fe20000410000 */
[-C--:B------:R-:W-:Y:S01]  /*3c00*/  FFMA.FTZ R135, R143, R153.reuse, -R130 ;  /* 0x000000998f877223 */ /* 0x080fe20000010882 */
[----:B------:R-:W-:Y:S01]  /*3c10*/  FMUL.FTZ R130, R8, R153 ;  /* 0x0000009908827220 */ /* 0x000fe20000410000 */
[C---:B------:R-:W-:Y:S01]  /*3c20*/  FFMA.FTZ R53, R126.reuse, R162, -R53 ;  /* 0x000000a27e357223 */ /* 0x040fe20000010835 */
[-C--:B------:R-:W-:Y:S01]  /*3c30*/  FFMA.FTZ R126, R126, R128.reuse, R125 ;  /* 0x000000807e7e7223 */ /* 0x080fe2000001007d */
[----:B------:R-:W-:Y:S01]  /*3c40*/  FMUL.FTZ R163, R117, R128 ;  /* 0x0000008075a37220 */ /* 0x000fe20000410000 */
[----:B------:R-:W-:Y:S01]  /*3c50*/  FMUL.FTZ R178, R120, R165 ;  /* 0x000000a578b27220 */ /* 0x000fe20000410000 */
[----:B------:R-:W-:Y:S01]  /*3c60*/  FADD.FTZ R166, R166, R53 ;  /* 0x00000035a6a67221 */ /* 0x000fe20000010000 */
[----:B------:R-:W-:Y:S01]  /*3c70*/  FADD.FTZ R126, -R155, R126 ;  /* 0x0000007e9b7e7221 */ /* 0x000fe20000010100 */
[----:B------:R1:W-:Y:S01]  /*3c80*/  STS [R139+0x864], R130 ;  /* 0x000864828b007388 */ /* 0x0003e20000000800 */
[----:B------:R-:W-:Y:S01]  /*3c90*/  FMUL.FTZ R164, R6, R163 ;  /* 0x000000a306a47220 */ /* 0x000fe20000410000 */
[C---:B------:R-:W-:Y:S01]  /*3ca0*/  FMUL.FTZ R53, R122.reuse, R166 ;  /* 0x000000a67a357220 */ /* 0x040fe20000410000 */
[C---:B0-----:R-:W-:Y:S01]  /*3cb0*/  FMUL.FTZ R2, R123.reuse, -R126 ;  /* 0x8000007e7b027220 */ /* 0x041fe20000410000 */
[----:B------:R-:W-:Y:S01]  /*3cc0*/  FMUL.FTZ R123, R123, -R166 ;  /* 0x800000a67b7b7220 */ /* 0x000fe20000410000 */
[----:B------:R-:W-:Y:S01]  /*3cd0*/  FMUL.FTZ R153, R122, R126 ;  /* 0x0000007e7a997220 */ /* 0x000fe20000410000 */
[----:B------:R0:W-:Y:S01]  /*3ce0*/  STS [R139+0x86c], R172 ;  /* 0x00086cac8b007388 */ /* 0x0001e20000000800 */
[----:B------:R-:W-:Y:S01]  /*3cf0*/  FFMA.FTZ R2, R121, R166, -R2 ;  /* 0x000000a679027223 */ /* 0x000fe20000010802 */
[----:B------:R-:W-:Y:S01]  /*3d00*/  FMUL.FTZ R170, R7, R178 ;  /* 0x000000b207aa7220 */ /* 0x000fe20000410000 */
[----:B------:R-:W-:Y:S01]  /*3d10*/  FMUL.FTZ R157, R117, R162 ;  /* 0x000000a2759d7220 */ /* 0x000fe20000410000 */
[----:B-1----:R-:W-:Y:S01]  /*3d20*/  FFMA.FTZ R130, R121, R126, R123 ;  /* 0x0000007e79827223 */ /* 0x002fe2000001007b */
[----:B------:R-:W-:Y:S01]  /*3d30*/  FADD.FTZ R121, R3, R2 ;  /* 0x0000000203797221 */ /* 0x000fe20000010000 */
[----:B------:R-:W-:-:S02]  /*3d40*/  IMAD R123, R124, -0x100, R83 ;  /* 0xffffff007c7b7824 */ /* 0x000fc400078e0253 */
[----:B------:R-:W-:Y:S01]  /*3d50*/  FMUL.FTZ R3, R136, R153 ;  /* 0x0000009988037220 */ /* 0x000fe20000410000 */
[----:B------:R1:W-:Y:S01]  /*3d60*/  STS [R139+0x854], R164 ;  /* 0x000854a48b007388 */ /* 0x0003e20000000800 */
[----:B------:R-:W-:Y:S01]  /*3d70*/  FADD.FTZ R130, -R167, R130 ;  /* 0x00000082a7827221 */ /* 0x000fe20000010100 */
[-C--:B0-----:R-:W-:Y:S01]  /*3d80*/  FMUL.FTZ R172, R5, R53.reuse ;  /* 0x0000003505ac7220 */ /* 0x081fe20000410000 */
[----:B------:R-:W-:Y:S01]  /*3d90*/  LEA R123, R123, -R108, 0x1 ;  /* 0x8000006c7b7b7211 */ /* 0x000fe200078e08ff */
[----:B------:R0:W-:Y:S01]  /*3da0*/  STS [R139+0x860], R52 ;  /* 0x000860348b007388 */ /* 0x0001e20000000800 */
[----:B------:R-:W-:Y:S01]  /*3db0*/  FMUL.FTZ R125, R81, R130 ;  /* 0x00000082517d7220 */ /* 0x000fe20000410000 */
[----:B------:R-:W-:Y:S02]  /*3dc0*/  SHF.L.U32 R155, R124, 0x9, RZ ;  /* 0x000000097c9b7819 */ /* 0x000fe400000006ff */
[----:B------:R2:W-:Y:S01]  /*3dd0*/  STS [R139+0x85c], R170 ;  /* 0x00085caa8b007388 */ /* 0x0005e20000000800 */
[----:B------:R-:W-:Y:S01]  /*3de0*/  ISETP.GE.AND P0, PT, R123, 0x1, PT ;  /* 0x000000017b00780c */ /* 0x000fe20003f06270 */
[-C--:B-1----:R-:W-:Y:S01]  /*3df0*/  FFMA.FTZ R164, R134, R53.reuse, R3 ;  /* 0x0000003586a47223 */ /* 0x082fe20000010003 */
[----:B------:R-:W-:Y:S01]  /*3e00*/  FMUL.FTZ R53, R136, R53 ;  /* 0x0000003588357220 */ /* 0x000fe20000410000 */
[----:B------:R1:W-:Y:S01]  /*3e10*/  STS [R139+0x874], R174 ;  /* 0x000874ae8b007388 */ /* 0x0003e20000000800 */
[----:B------:R-:W-:Y:S01]  /*3e20*/  FMUL.FTZ R124, R4, R125 ;  /* 0x0000007d047c7220 */ /* 0x000fe20000410000 */
[----:B0-----:R-:W-:Y:S01]  /*3e30*/  FMUL.FTZ R52, R6, R157 ;  /* 0x0000009d06347220 */ /* 0x001fe20000410000 */
[----:B------:R-:W-:Y:S01]  /*3e40*/  IADD3 R2, P1, R155, R108, RZ ;  /* 0x0000006c9b027210 */ /* 0x000fe20007f3e0ff */
[----:B------:R-:W-:Y:S01]  /*3e50*/  STS [R139+0x848], R172 ;  /* 0x000848ac8b007388 */ /* 0x000fe20000000800 */
[----:B--2---:R-:W-:Y:S01]  /*3e60*/  FFMA.FTZ R170, R134, R153, -R53 ;  /* 0x0000009986aa7223 */ /* 0x004fe20000010835 */
[----:B------:R-:W-:-:S02]  /*3e70*/  FMUL.FTZ R53, R81, R121 ;  /* 0x0000007951357220 */ /* 0x000fc40000410000 */
[----:B------:R0:W-:Y:S01]  /*3e80*/  STS [R139+0x850], R52 ;  /* 0x000850348b007388 */ /* 0x0001e20000000800 */
[----:B------:R-:W-:Y:S01]  /*3e90*/  LEA.HI.X.SX32 R3, R155, RZ, 0x1, P1 ;  /* 0x000000ff9b037211 */ /* 0x000fe200008f0eff */
[----:B-1----:R-:W-:Y:S01]  /*3ea0*/  FMUL.FTZ R174, R5, R153 ;  /* 0x0000009905ae7220 */ /* 0x002fe20000410000 */
[C---:B------:R-:W-:Y:S01]  /*3eb0*/  FMUL.FTZ R153, R79.reuse, R125 ;  /* 0x0000007d4f997220 */ /* 0x040fe20000410000 */
[----:B------:R1:W-:Y:S01]  /*3ec0*/  STS [R139+0x844], R124 ;  /* 0x0008447c8b007388 */ /* 0x0003e20000000800 */
[-C--:B------:R-:W-:Y:S02]  /*3ed0*/  FMUL.FTZ R155, R79, R53.reuse ;  /* 0x000000354f9b7220 */ /* 0x080fe40000410000 */
[-C--:B------:R-:W-:Y:S01]  /*3ee0*/  FFMA.FTZ R153, R78, R53.reuse, R153 ;  /* 0x000000354e997223 */ /* 0x080fe20000010099 */
[----:B------:R1:W-:Y:S01]  /*3ef0*/  STS [R139+0x84c], R174 ;  /* 0x00084cae8b007388 */ /* 0x0003e20000000800 */
[----:B0-----:R-:W-:-:S05]  /*3f00*/  FMUL.FTZ R52, R4, R53 ;  /* 0x0000003504347220 */ /* 0x001fca0000410000 */
[----:B------:R1:W-:Y:S01]  /*3f10*/  STS [R139+0x840], R52 ;  /* 0x000840348b007388 */ /* 0x0003e20000000800 */
[----:B------:R-:W-:Y:S06]  /*3f20*/  BAR.SYNC.DEFER_BLOCKING 0x0 ;  /* 0x0000000000007b1d */ /* 0x000fec0000010000 */
[----:B------:R-:W-:Y:S05]  /*3f30*/  @!P0 BRA `(.L_x_16939) ;  /* 0x0000000000588947 */ /* 0x000fea0003800000 */
[----:B-1----:R-:W-:Y:S01]  /*3f40*/  LEA.HI.SX32 R52, R108, R108, 0x1b ;  /* 0x0000006c6c347211 */ /* 0x002fe200078fdaff */
[----:B------:R-:W-:Y:S01]  /*3f50*/  IMAD R167, R109, R66, RZ ;  /* 0x000000426da77224 */ /* 0x000fe200078e02ff */
[----:B------:R-:W-:Y:S01]  /*3f60*/  SHF.R.U32.HI R169, RZ, 0x1, R69 ;  /* 0x00000001ffa97819 */ /* 0x000fe20000011645 */
[----:B------:R-:W-:Y:S01]  /*3f70*/  IMAD R119, R119, R58, RZ ;  /* 0x0000003a77777224 */ /* 0x000fe200078e02ff */
[----:B------:R-:W-:Y:S01]  /*3f80*/  LEA R124, R52, R93, 0x2 ;  /* 0x0000005d347c7211 */ /* 0x000fe200078e10ff */
[----:B------:R-:W-:-:S04]  /*3f90*/  IMAD.WIDE.U32 R52, R110, R66, RZ ;  /* 0x000000426e347225 */ /* 0x000fc800078e00ff */
[----:B------:R-:W0:Y:S01]  /*3fa0*/  LDS R139, [R124+0x840] ;  /* 0x000840007c8b7984 */ /* 0x000e220000000800 */
[----:B------:R-:W-:Y:S01]  /*3fb0*/  IMAD R171, R110, R67, R167 ;  /* 0x000000436eab7224 */ /* 0x000fe200078e02a7 */
[----:B------:R-:W-:Y:S01]  /*3fc0*/  SHF.R.U64 R167, R68, 0x1, R69 ;  /* 0x0000000144a77819 */ /* 0x000fe20000001245 */
[----:B------:R-:W-:Y:S02]  /*3fd0*/  IMAD R172, R169, UR15, RZ ;  /* 0x0000000fa9ac7c24 */ /* 0x000fe4000f8e02ff */
[----:B------:R-:W-:Y:S01]  /*3fe0*/  IMAD.WIDE.U32 R2, R80, R58, R2 ;  /* 0x0000003a50027225 */ /* 0x000fe200078e0002 */
[----:B------:R-:W-:-:S03]  /*3ff0*/  IADD3 R53, R53, R171, RZ ;  /* 0x000000ab35357210 */ /* 0x000fc60007ffe0ff */
[C---:B------:R-:W-:Y:S02]  /*4000*/  IMAD R169, R167.reuse, UR14, R172 ;  /* 0x0000000ea7a97c24 */ /* 0x040fe4000f8e02ac */
[----:B------:R-:W-:-:S04]  /*4010*/  IMAD.WIDE.U32 R52, R167, UR15, R52 ;  /* 0x0000000fa7347c25 */ /* 0x000fc8000f8e0034 */
[----:B------:R-:W-:Y:S01]  /*4020*/  IMAD R167, R80, R59, R119 ;  /* 0x0000003b50a77224 */ /* 0x000fe200078e0277 */
[----:B------:R-:W-:Y:S02]  /*4030*/  IADD3 R119, R53, R169, RZ ;  /* 0x000000a935777210 */ /* 0x000fe40007ffe0ff */
[C---:B------:R-:W-:Y:S02]  /*4040*/  LEA R53, P0, R52.reuse, R64, 0x3 ;  /* 0x0000004034357211 */ /* 0x040fe400078018ff */
[----:B------:R-:W-:Y:S02]  /*4050*/  IADD3 R167, R3, R167, RZ ;  /* 0x000000a703a77210 */ /* 0x000fe40007ffe0ff */
[----:B------:R-:W-:Y:S02]  /*4060*/  LEA.HI.X R3, R52, R65, R119, 0x3, P0 ;  /* 0x0000004134037211 */ /* 0x000fe400000f1c77 */
[----:B------:R-:W-:-:S04]  /*4070*/  LEA R52, P0, R2, R53, 0x2 ;  /* 0x0000003502347211 */ /* 0x000fc800078010ff */
[----:B------:R-:W-:-:S05]  /*4080*/  LEA.HI.X R53, R2, R3, R167, 0x2, P0 ;  /* 0x0000000302357211 */ /* 0x000fca00000f14a7 */
[----:B0-----:R0:W-:Y:S04]  /*4090*/  REDG.E.ADD.F32.FTZ.RN.STRONG.GPU desc[UR12][R52.64], R139 ;  /* 0x0000008b340079a6 */ /* 0x0011e8000c10f38c */
.L_x_16939:
[----:B------:R-:W-:Y:S05]  /*40a0*/  BSYNC B0 ;  /* 0x0000000000007941 */ /* 0x000fea0003800000 */
.L_x_16938:
[----:B------:R-:W-:Y:S01]  /*40b0*/  USHF.R.U32.HI UR8, URZ, 0x1, UR27 ;  /* 0x000000013f087899 */ /* 0x000fe2000801161b */
[----:B------:R-:W-:Y:S01]  /*40c0*/  IMAD R3, R109, R66, RZ ;  /* 0x000000426d037224 */ /* 0x000fe200078e02ff */
[----:B------:R-:W-:Y:S01]  /*40d0*/  USHF.R.U64 UR7, UR26, 0x1, UR27 ;  /* 0x000000011a077899 */ /* 0x000fe2000800121b */
[----:B------:R-:W-:Y:S01]  /*40e0*/  FADD.FTZ R153, RZ, R153 ;  /* 0x00000099ff997221 */ /* 0x000fe20000010000 */
[----:B------:R-:W-:Y:S01]  /*40f0*/  UIMAD UR10, UR8, UR15, URZ ;  /* 0x0000000f080a72a4 */ /* 0x000fe2000f8e023f */
[----:B0-----:R-:W-:Y:S01]  /*4100*/  IMAD R53, R110, R67, R3 ;  /* 0x000000436e357224 */ /* 0x001fe200078e0203 */
[----:B------:R-:W-:Y:S01]  /*4110*/  UIMAD.WIDE.U32 UR8, UR7, UR15, URZ ;  /* 0x0000000f070872a5 */ /* 0x000fe2000f8e003f */
[----:B------:R-:W-:Y:S01]  /*4120*/  FMUL.FTZ R2, R142, R178 ;  /* 0x000000b28e027220 */ /* 0x000fe20000410000 */
[----:B------:R-:W-:Y:S01]  /*4130*/  UIMAD UR10, UR14, UR7, UR10 ;  /* 0x000000070e0a72a4 */ /* 0x000fe2000f8e020a */
[----:B------:R-:W-:Y:S01]  /*4140*/  FMUL.FTZ R3, R140, R163 ;  /* 0x000000a38c037220 */ /* 0x000fe20000410000 */
[----:B------:R-:W-:Y:S01]  /*4150*/  FFMA.FTZ R155, R78, R125, -R155 ;  /* 0x0000007d4e9b7223 */ /* 0x000fe2000001089b */
[----:B------:R-:W-:Y:S01]  /*4160*/  FADD.FTZ R153, R153, R164 ;  /* 0x000000a499997221 */ /* 0x000fe20000010000 */
[----:B------:R-:W-:Y:S01]  /*4170*/  UIADD3 UR9, UR10, UR9, URZ ;  /* 0x000000090a097290 */ /* 0x000fe2000fffe03f */
[-C--:B------:R-:W-:Y:S01]  /*4180*/  FFMA.FTZ R164, R141, R176.reuse, R2 ;  /* 0x000000b08da47223 */ /* 0x080fe20000010002 */
[-C--:B-1----:R-:W-:Y:S01]  /*4190*/  FFMA.FTZ R52, R138, R157.reuse, R3 ;  /* 0x0000009d8a347223 */ /* 0x082fe20000010003 */
[----:B------:R-:W-:Y:S01]  /*41a0*/  FMUL.FTZ R157, R140, R157 ;  /* 0x0000009d8c9d7220 */ /* 0x000fe20000410000 */
[----:B------:R-:W-:Y:S01]  /*41b0*/  FADD.FTZ R155, RZ, R155 ;  /* 0x0000009bff9b7221 */ /* 0x000fe20000010000 */
[----:B------:R-:W-:Y:S01]  /*41c0*/  FMUL.FTZ R176, R142, R176 ;  /* 0x000000b08eb07220 */ /* 0x000fe20000410000 */
[----:B------:R-:W-:-:S04]  /*41d0*/  IMAD.WIDE.U32 R2, R110, R66, UR8 ;  /* 0x000000086e027e25 */ /* 0x000fc8000f8e0042 */
[----:B------:R-:W-:Y:S01]  /*41e0*/  FFMA.FTZ R124, R138, R163, -R157 ;  /* 0x000000a38a7c7223 */ /* 0x000fe2000001089d */
[----:B------:R-:W-:Y:S01]  /*41f0*/  FADD.FTZ R155, R155, R170 ;  /* 0x000000aa9b9b7221 */ /* 0x000fe20000010000 */
[----:B------:R-:W-:Y:S01]  /*4200*/  FADD.FTZ R153, R153, R52 ;  /* 0x0000003499997221 */ /* 0x000fe20000010000 */
[----:B------:R-:W-:Y:S01]  /*4210*/  FFMA.FTZ R119, R141, R178, -R176 ;  /* 0x000000b28d777223 */ /* 0x000fe200000108b0 */
[----:B------:R-:W-:Y:S01]  /*4220*/  IADD3 R53, R53, R3, RZ ;  /* 0x0000000335357210 */ /* 0x000fe20007ffe0ff */
[----:B------:R-:W-:Y:S01]  /*4230*/  FADD.FTZ R124, R155, R124 ;  /* 0x0000007c9b7c7221 */ /* 0x000fe20000010000 */
[----:B------:R-:W-:Y:S01]  /*4240*/  LEA R52, P0, R2, R64, 0x3 ;  /* 0x0000004002347211 */ /* 0x000fe200078018ff */
[----:B------:R-:W-:Y:S01]  /*4250*/  FADD.FTZ R164, R153, R164 ;  /* 0x000000a499a47221 */ /* 0x000fe20000010000 */
[----:B------:R-:W-:Y:S01]  /*4260*/  IADD3 R3, -R84, UR4, RZ ;  /* 0x0000000454037c10 */ /* 0x000fe2000fffe1ff */
[----:B------:R-:W-:Y:S01]  /*4270*/  FADD.FTZ R124, R124, R119 ;  /* 0x000000777c7c7221 */ /* 0x000fe20000010000 */
[----:B------:R-:W-:Y:S01]  /*4280*/  LEA.HI.X R53, R2, R65, R53, 0x3, P0 ;  /* 0x0000004102357211 */ /* 0x000fe200000f1c35 */
[----:B------:R-:W-:Y:S01]  /*4290*/  FADD.FTZ R164, R164, R127 ;  /* 0x0000007fa4a47221 */ /* 0x000fe20000010000 */
[----:B------:R-:W-:Y:S01]  /*42a0*/  LEA R2, P0, R108, R52, 0x2 ;  /* 0x000000346c027211 */ /* 0x000fe200078010ff */
[----:B------:R-:W-:-:S02]  /*42b0*/  IMAD R119, R3, -0x200, RZ ;  /* 0xfffffe0003777824 */ /* 0x000fc400078e02ff */
[----:B------:R-:W-:Y:S01]  /*42c0*/  FADD.FTZ R124, R124, R135 ;  /* 0x000000877c7c7221 */ /* 0x000fe20000010000 */
[----:B------:R-:W-:Y:S01]  /*42d0*/  FADD.FTZ R131, R164, R131 ;  /* 0x00000083a4837221 */ /* 0x000fe20000010000 */
[C---:B------:R-:W-:Y:S01]  /*42e0*/  LEA.HI.X R3, R108.reuse, R53, RZ, 0x2, P0 ;  /* 0x000000356c037211 */ /* 0x040fe200000f14ff */
[----:B------:R-:W-:-:S04]  /*42f0*/  IMAD.WIDE.U32 R52, R108, 0x4, R52 ;  /* 0x000000046c347825 */ /* 0x000fc800078e0034 */
[----:B------:R-:W-:Y:S01]  /*4300*/  FADD.FTZ R124, R124, R133 ;  /* 0x000000857c7c7221 */ /* 0x000fe20000010000 */
[----:B------:R-:W-:Y:S01]  /*4310*/  USHF.L.U64.HI UR7, UR5, 0x2, UR6 ;  /* 0x0000000205077899 */ /* 0x000fe20008010206 */
[----:B------:R-:W-:Y:S01]  /*4320*/  ISETP.GE.AND P0, PT, R123, 0x21, PT ;  /* 0x000000217b00780c */ /* 0x000fe20003f06270 */
[----:B------:R-:W-:-:S04]  /*4330*/  IMAD.WIDE R2, R119, 0x4, R2 ;  /* 0x0000000477027825 */ /* 0x000fc800078e0202 */
[----:B------:R-:W-:Y:S01]  /*4340*/  FADD.FTZ R164, R124, R55 ;  /* 0x000000377ca47221 */ /* 0x000fe20000010000 */
[----:B------:R-:W-:Y:S01]  /*4350*/  USHF.L.U32 UR8, UR5, 0x2, URZ ;  /* 0x0000000205087899 */ /* 0x000fe2000800063f */
[----:B------:R-:W-:Y:S01]  /*4360*/  BSSY B0, `(.L_x_16940) ;  /* 0x0000012000007945 */ /* 0x000fe20003800000 */
[----:B------:R-:W-:Y:S01]  /*4370*/  IMAD.WIDE R52, R119, 0x4, R52 ;  /* 0x0000000477347825 */ /* 0x000fe200078e0234 */
[----:B------:R-:W-:-:S03]  /*4380*/  IADD3 R119, R108, 0x20, RZ ;  /* 0x000000206c777810 */ /* 0x000fc60007ffe0ff */
[C---:B------:R-:W-:Y:S01]  /*4390*/  IMAD R170, R58.reuse, UR7, RZ ;  /* 0x000000073aaa7c24 */ /* 0x040fe2000f8e02ff */
[----:B------:R-:W-:Y:S01]  /*43a0*/  LEA.HI.SX32 R124, R119, R108, 0x1b ;  /* 0x0000006c777c7211 */ /* 0x000fe200078fdaff */
[----:B------:R-:W-:Y:S01]  /*43b0*/  IMAD.WIDE.U32 R2, R58, UR8, R2 ;  /* 0x000000083a027c25 */ /* 0x000fe2000f8e0002 */
[----:B------:R-:W-:Y:S02]  /*43c0*/  IADD3 R119, R108, 0x60, RZ ;  /* 0x000000606c777810 */ /* 0x000fe40007ffe0ff */
[----:B------:R-:W-:Y:S01]  /*43d0*/  LEA R55, R124, R93, 0x2 ;  /* 0x0000005d7c377211 */ /* 0x000fe200078e10ff */
[----:B------:R-:W-:Y:S02]  /*43e0*/  IMAD R125, R59, UR8, R170 ;  /* 0x000000083b7d7c24 */ /* 0x000fe4000f8e02aa */
[----:B------:R-:W-:Y:S01]  /*43f0*/  FADD.FTZ R170, R131, R54 ;  /* 0x0000003683aa7221 */ /* 0x000fe20000010000 */
[----:B------:R-:W-:Y:S02]  /*4400*/  IMAD.WIDE.U32 R52, R58, UR8, R52 ;  /* 0x000000083a347c25 */ /* 0x000fe4000f8e0034 */
[----:B------:R-:W0:Y:S01]  /*4410*/  LDS R55, [R55+0x8c0] ;  /* 0x0008c00037377984 */ /* 0x000e220000000800 */
[----:B------:R-:W-:-:S02]  /*4420*/  IADD3 R3, R3, R125, RZ ;  /* 0x0000007d03037210 */ /* 0x000fc40007ffe0ff */
[----:B------:R-:W-:Y:S01]  /*4430*/  IADD3 R53, R125, R53, RZ ;  /* 0x000000357d357210 */ /* 0x000fe20007ffe0ff */
[----:B------:R-:W-:Y:S01]  /*4440*/  FADD.FTZ R125, R164, R77 ;  /* 0x0000004da47d7221 */ /* 0x000fe20000010000 */
[----:B------:R-:W-:Y:S01]  /*4450*/  IADD3 R77, R108, 0x40, RZ ;  /* 0x000000406c4d7810 */ /* 0x000fe20007ffe0ff */
[----:B------:R-:W-:Y:S06]  /*4460*/  @!P0 BRA `(.L_x_16941) ;  /* 0x0000000000048947 */ /* 0x000fec0003800000 */
[----:B0-----:R1:W-:Y:S02]  /*4470*/  REDG.E.ADD.F32.FTZ.RN.STRONG.GPU desc[UR12][R2.64+-0x780], R55 ;  /* 0xfff88037020079a6 */ /* 0x0013e4000c10f38c */
.L_x_16941:
[----:B------:R-:W-:Y:S05]  /*4480*/  BSYNC B0 ;  /* 0x0000000000007941 */ /* 0x000fea0003800000 */
.L_x_16940:
        /* <DEDUP_REMOVED lines=18> */
.L_x_16943:
[----:B------:R-:W-:Y:S05]  /*45b0*/  BSYNC B0 ;  /* 0x0000000000007941 */ /* 0x000fea0003800000 */
.L_x_16942:
[----:B01----:R0:W1:Y:S01]  /*45c0*/  LDS R55, [R124+0x9c0] ;  /* 0x0009c0007c377984 */ /* 0x0030620000000800 */
[----:B------:R-:W-:Y:S01]  /*45d0*/  BSSY B0, `(.L_x_16944) ;  /* 0x0000006000007945 */ /* 0x000fe20003800000 */
[----:B------:R-:W-:Y:S02]  /*45e0*/  IADD3 R119, R108, 0xc0, RZ ;  /* 0x000000c06c777810 */ /* 0x000fe40007ffe0ff */
[----:B------:R-:W-:Y:S02]  /*45f0*/  LEA.HI.SX32 R54, R77, R108, 0x1b ;  /* 0x0000006c4d367211 */ /* 0x000fe400078fdaff */
[----:B------:R-:W-:Y:S01]  /*4600*/  LEA R164, R164, R93, 0x2 ;  /* 0x0000005da4a47211 */ /* 0x000fe200078e10ff */
[----:B------:R-:W-:Y:S06]  /*4610*/  @!P0 BRA `(.L_x_16945) ;  /* 0x0000000000048947 */ /* 0x000fec0003800000 */
[----:B-1----:R2:W-:Y:S02]  /*4620*/  REDG.E.ADD.F32.FTZ.RN.STRONG.GPU desc[UR12][R2.64+-0x680], R55 ;  /* 0xfff98037020079a6 */ /* 0x0025e4000c10f38c */
.L_x_16945:
[----:B------:R-:W-:Y:S05]  /*4630*/  BSYNC B0 ;  /* 0x0000000000007941 */ /* 0x000fea0003800000 */
.L_x_16944:
[----:B-12---:R1:W2:Y:S01]  /*4640*/  LDS R55, [R164+0xa40] ;  /* 0x000a4000a4377984 */ /* 0x0062a20000000800 */
[----:B------:R-:W-:Y:S01]  /*4650*/  BSSY B0, `(.L_x_16946) ;  /* 0x0000006000007945 */ /* 0x000fe20003800000 */
[----:B------:R-:W-:Y:S02]  /*4660*/  IADD3 R77, R108, 0xe0, RZ ;  /* 0x000000e06c4d7810 */ /* 0x000fe40007ffe0ff */
[----:B0-----:R-:W-:Y:S02]  /*4670*/  LEA.HI.SX32 R124, R119, R108, 0x1b ;  /* 0x0000006c777c7211 */ /* 0x001fe400078fdaff */
[----:B------:R-:W-:Y:S01]  /*4680*/  LEA R127, R54, R93, 0x2 ;  /* 0x0000005d367f7211 */ /* 0x000fe200078e10ff */
[----:B------:R-:W-:Y:S06]  /*4690*/  @!P1 BRA `(.L_x_16947) ;  /* 0x0000000000049947 */ /* 0x000fec0003800000 */
[----:B--2---:R0:W-:Y:S02]  /*46a0*/  REDG.E.ADD.F32.FTZ.RN.STRONG.GPU desc[UR12][R2.64+-0x600], R55 ;  /* 0xfffa0037020079a6 */ /* 0x0041e4000c10f38c */
.L_x_16947:
[----:B------:R-:W-:Y:S05]  /*46b0*/  BSYNC B0 ;  /* 0x0000000000007941 */ /* 0x000fea0003800000 */
.L_x_16946:
[----:B0-2---:R0:W2:Y:S01]  /*46c0*/  LDS R55, [R127+0xac0] ;  /* 0x000ac0007f377984 */ /* 0x0050a20000000800 */
[----:B------:R-:W-:Y:S01]  /*46d0*/  BSSY B0, `(.L_x_16948) ;  /* 0x0000006000007945 */ /* 0x000fe20003800000 */
[----:B------:R-:W-:Y:S02]  /*46e0*/  LEA.HI.SX32 R54, R77, R108, 0x1b ;  /* 0x0000006c4d367211 */ /* 0x000fe400078fdaff */
[----:B------:R-:W-:Y:S02]  /*46f0*/  IADD3 R119, R108, 0x100, RZ ;  /* 0x000001006c777810 */ /* 0x000fe40007ffe0ff */
[----:B------:R-:W-:Y:S01]  /*4700*/  LEA R77, R124, R93, 0x2 ;  /* 0x0000005d7c4d7211 */ /* 0x000fe200078e10ff */
[----:B------:R-:W-:Y:S06]  /*4710*/  @!P2 BRA `(.L_x_16949) ;  /* 0x000000000004a947 */ /* 0x000fec0003800000 */
[----:B--2---:R3:W-:Y:S02]  /*4720*/  REDG.E.ADD.F32.FTZ.RN.STRONG.GPU desc[UR12][R2.64+-0x580], R55 ;  /* 0xfffa8037020079a6 */ /* 0x0047e4000c10f38c */
.L_x_16949:
[----:B------:R-:W-:Y:S05]  /*4730*/  BSYNC B0 ;  /* 0x0000000000007941 */ /* 0x000fea0003800000 */
.L_x_16948:
[----:B--23--:R2:W3:Y:S01]  /*4740*/  LDS R55, [R77+0xb40] ;  /* 0x000b40004d377984 */ /* 0x00c4e20000000800 */
[----:B------:R-:W-:Y:S01]  /*4750*/  BSSY B0, `(.L_x_16950) ;  /* 0x0000005000007945 */ /* 0x000fe20003800000 */
[----:B------:R-:W-:Y:S02]  /*4760*/  LEA.HI.SX32 R124, R119, R108, 0x1b ;  /* 0x0000006c777c7211 */ /* 0x000fe400078fdaff */
[----:B------:R-:W-:Y:S01]  /*4770*/  LEA R54, R54, R93, 0x2 ;  /* 0x0000005d36367211 */ /* 0x000fe200078e10ff */
[----:B------:R-:W-:Y:S06]  /*4780*/  @!P3 BRA `(.L_x_16951) ;  /* 0x000000000004b947 */ /* 0x000fec0003800000 */
[----:B---3--:R4:W-:Y:S02]  /*4790*/  REDG.E.ADD.F32.FTZ.RN.STRONG.GPU desc[UR12][R2.64+-0x500], R55 ;  /* 0xfffb0037020079a6 */ /* 0x0089e4000c10f38c */
.L_x_16951:
[----:B------:R-:W-:Y:S05]  /*47a0*/  BSYNC B0 ;  /* 0x0000000000007941 */ /* 0x000fea0003800000 */
.L_x_16950:
[----:B---34-:R3:W4:Y:S01]  /*47b0*/  LDS R55, [R54+0xbc0] ;  /* 0x000bc00036377984 */ /* 0x0187220000000800 */
[----:B------:R-:W-:Y:S01]  /*47c0*/  BSSY B0, `(.L_x_16952) ;  /* 0x0000004000007945 */ /* 0x000fe20003800000 */
[----:B------:R-:W-:-:S03]  /*47d0*/  LEA R124, R124, R93, 0x2 ;  /* 0x0000005d7c7c7211 */ /* 0x000fc600078e10ff */
[----:B------:R-:W-:Y:S05]  /*47e0*/  @!P4 BRA `(.L_x_16953) ;  /* 0x000000000004c947 */ /* 0x000fea0003800000 */
[----:B----4-:R4:W-:Y:S02]  /*47f0*/  REDG.E.ADD.F32.FTZ.RN.STRONG.GPU desc[UR12][R2.64+-0x480], R55 ;  /* 0xfffb8037020079a6 */ /* 0x0109e4000c10f38c */
.L_x_16953:
[----:B------:R-:W-:Y:S05]  /*4800*/  BSYNC B0 ;  /* 0x0000000000007941 */ /* 0x000fea0003800000 */
.L_x_16952:
[----:B----4-:R4:W0:Y:S01]  /*4810*/  LDS R55, [R124+0xc40] ;  /* 0x000c40007c377984 */ /* 0x0108220000000800 */
[----:B------:R-:W-:Y:S01]  /*4820*/  BSSY B0, `(.L_x_16954) ;  /* 0x0000005000007945 */ /* 0x000fe20003800000 */
[C---:B--2---:R-:W-:Y:S02]  /*4830*/  IADD3 R77, R108.reuse, 0x120, RZ ;  /* 0x000001206c4d7810 */ /* 0x044fe40007ffe0ff */
[----:B------:R-:W-:Y:S01]  /*4840*/  IADD3 R119, R108, 0x140, RZ ;  /* 0x000001406c777810 */ /* 0x000fe20007ffe0ff */
[----:B------:R-:W-:Y:S06]  /*4850*/  @!P5 BRA `(.L_x_16955) ;  /* 0x000000000004d947 */ /* 0x000fec0003800000 */
[----:B0-----:R2:W-:Y:S02]  /*4860*/  REDG.E.ADD.F32.FTZ.RN.STRONG.GPU desc[UR12][R2.64+-0x400], R55 ;  /* 0xfffc0037020079a6 */ /* 0x0015e4000c10f38c */
.L_x_16955:
[----:B------:R-:W-:Y:S05]  /*4870*/  BSYNC B0 ;  /* 0x0000000000007941 */ /* 0x000fea0003800000 */
.L_x_16954:
        /* <DEDUP_REMOVED lines=18> */
.L_x_16957:
[----:B------:R-:W-:Y:S05]  /*49a0*/  BSYNC B0 ;  /* 0x0000000000007941 */ /* 0x000fea0003800000 */
.L_x_16956:
[----:B01----:R0:W1:Y:S01]  /*49b0*/  LDS R55, [R124+0xd40] ;  /* 0x000d40007c377984 */ /* 0x0030620000000800 */
[----:B------:R-:W-:Y:S01]  /*49c0*/  BSSY B0, `(.L_x_16958) ;  /* 0x0000006000007945 */ /* 0x000fe20003800000 */
[----:B------:R-:W-:Y:S02]  /*49d0*/  IADD3 R119, R108, 0x1a0, RZ ;  /* 0x000001a06c777810 */ /* 0x000fe40007ffe0ff */
[----:B------:R-:W-:Y:S02]  /*49e0*/  LEA.HI.SX32 R54, R77, R108, 0x1b ;  /* 0x0000006c4d367211 */ /* 0x000fe400078fdaff */
[----:B------:R-:W-:Y:S01]  /*49f0*/  LEA R164, R164, R93, 0x2 ;  /* 0x0000005da4a47211 */ /* 0x000fe200078e10ff */
[----:B------:R-:W-:Y:S06]  /*4a00*/  @!P0 BRA `(.L_x_16959) ;  /* 0x0000000000048947 */ /* 0x000fec0003800000 */
[----:B-1----:R2:W-:Y:S02]  /*4a10*/  REDG.E.ADD.F32.FTZ.RN.STRONG.GPU desc[UR12][R2.64+-0x300], R55 ;  /* 0xfffd0037020079a6 */ /* 0x0025e4000c10f38c */
.L_x_16959:
[----:B------:R-:W-:Y:S05]  /*4a20*/  BSYNC B0 ;  /* 0x0000000000007941 */ /* 0x000fea0003800000 */
.L_x_16958:
[----:B-12---:R1:W2:Y:S01]  /*4a30*/  LDS R55, [R164+0xdc0] ;  /* 0x000dc000a4377984 */ /* 0x0062a20000000800 */
[----:B------:R-:W-:Y:S01]  /*4a40*/  BSSY B0, `(.L_x_16960) ;  /* 0x0000006000007945 */ /* 0x000fe20003800000 */
[----:B------:R-:W-:Y:S02]  /*4a50*/  IADD3 R77, R108, 0x1c0, RZ ;  /* 0x000001c06c4d7810 */ /* 0x000fe40007ffe0ff */
[----:B0-----:R-:W-:Y:S02]  /*4a60*/  LEA.HI.SX32 R124, R119, R108, 0x1b ;  /* 0x0000006c777c7211 */ /* 0x001fe400078fdaff */
[----:B------:R-:W-:Y:S01]  /*4a70*/  LEA R123, R54, R93, 0x2 ;  /* 0x0000005d367b7211 */ /* 0x000fe200078e10ff */
[----:B------:R-:W-:Y:S06]  /*4a80*/  @!P1 BRA `(.L_x_16961) ;  /* 0x0000000000049947 */ /* 0x000fec0003800000 */
[----:B--2---:R0:W-:Y:S02]  /*4a90*/  REDG.E.ADD.F32.FTZ.RN.STRONG.GPU desc[UR12][R2.64+-0x280], R55 ;  /* 0xfffd8037020079a6 */ /* 0x0041e4000c10f38c */
.L_x_16961:
[----:B------:R-:W-:Y:S05]  /*4aa0*/  BSYNC B0 ;  /* 0x0000000000007941 */ /* 0x000fea0003800000 */
.L_x_16960:
[----:B0-2---:R0:W2:Y:S01]  /*4ab0*/  LDS R55, [R123+0xe40] ;  /* 0x000e40007b377984 */ /* 0x0050a20000000800 */
[----:B------:R-:W-:Y:S01]  /*4ac0*/  BSSY B0, `(.L_x_16962) ;  /* 0x0000006000007945 */ /* 0x000fe20003800000 */
[----:B------:R-:W-:Y:S02]  /*4ad0*/  LEA.HI.SX32 R54, R77, R108, 0x1b ;  /* 0x0000006c4d367211 */ /* 0x000fe400078fdaff */
[----:B------:R-:W-:Y:S02]  /*4ae0*/  IADD3 R119, R108, 0x1e0, RZ ;  /* 0x000001e06c777810 */ /* 0x000fe40007ffe0ff */
[----:B------:R-:W-:Y:S01]  /*4af0*/  LEA R77, R124, R93, 0x2 ;  /* 0x0000005d7c4d7211 */ /* 0x000fe200078e10ff */
[----:B------:R-:W-:Y:S06]  /*4b00*/  @!P2 BRA `(.L_x_16963) ;  /* 0x000000000004a947 */ /* 0x000fec0003800000 */
[----:B--2---:R3:W-:Y:S02]  /*4b10*/  REDG.E.ADD.F32.FTZ.RN.STRONG.GPU desc[UR12][R2.64+-0x200], R55 ;  /* 0xfffe0037020079a6 */ /* 0x0047e4000c10f38c */
.L_x_16963:
[----:B------:R-:W-:Y:S05]  /*4b20*/  BSYNC B0 ;  /* 0x0000000000007941 */ /* 0x000fea0003800000 */
.L_x_16962:
[----:B--23--:R2:W3:Y:S01]  /*4b30*/  LDS R55, [R77+0xec0] ;  /* 0x000ec0004d377984 */ /* 0x00c4e20000000800 */
[----:B------:R-:W-:Y:S01]  /*4b40*/  BSSY B0, `(.L_x_16964) ;  /* 0x0000005000007945 */ /* 0x000fe20003800000 */
[----:B------:R-:W-:Y:S02]  /*4b50*/  LEA.HI.SX32 R124, R119, R108, 0x1b ;  /* 0x0000006c777c7211 */ /* 0x000fe400078fdaff */
[----:B------:R-:W-:Y:S01]  /*4b60*/  LEA R54, R54, R93, 0x2 ;  /* 0x0000005d36367211 */ /* 0x000fe200078e10ff */
[----:B------:R-:W-:Y:S06]  /*4b70*/  @!P3 BRA `(.L_x_16965) ;  /* 0x000000000004b947 */ /* 0x000fec0003800000 */
[----:B---3--:R4:W-:Y:S02]  /*4b80*/  REDG.E.ADD.F32.FTZ.RN.STRONG.GPU desc[UR12][R2.64+-0x180], R55 ;  /* 0xfffe8037020079a6 */ /* 0x0089e4000c10f38c */
.L_x_16965:
[----:B------:R-:W-:Y:S05]  /*4b90*/  BSYNC B0 ;  /* 0x0000000000007941 */ /* 0x000fea0003800000 */
.L_x_16964:
[----:B----4-:R4:W0:Y:S01]  /*4ba0*/  LDS R3, [R54+0xf40] ;  /* 0x000f400036037984 */ /* 0x0108220000000800 */
[----:B------:R-:W-:Y:S01]  /*4bb0*/  BSSY B0, `(.L_x_16966) ;  /* 0x0000004000007945 */ /* 0x000fe20003800000 */
[----:B------:R-:W-:-:S03]  /*4bc0*/  LEA R124, R124, R93, 0x2 ;  /* 0x0000005d7c7c7211 */ /* 0x000fc600078e10ff */
[----:B------:R-:W-:Y:S05]  /*4bd0*/  @!P4 BRA `(.L_x_16967) ;  /* 0x000000000004c947 */ /* 0x000fea0003800000 */
[----:B0-----:R0:W-:Y:S02]  /*4be0*/  REDG.E.ADD.F32.FTZ.RN.STRONG.GPU desc[UR12][R52.64+-0x100], R3 ;  /* 0xffff0003340079a6 */ /* 0x0011e4000c10f38c */
.L_x_16967:
[----:B------:R-:W-:Y:S05]  /*4bf0*/  BSYNC B0 ;  /* 0x0000000000007941 */ /* 0x000fea0003800000 */
.L_x_16966:
[----:B0-----:R0:W0:Y:S01]  /*4c00*/  LDS R3, [R124+0xfc0] ;  /* 0x000fc0007c037984 */ /* 0x0010220000000800 */
[----:B------:R-:W-:Y:S04]  /*4c10*/  BSSY B0, `(.L_x_16968) ;  /* 0x0000003000007945 */ /* 0x000fe80003800000 */
[----:B------:R-:W-:Y:S05]  /*4c20*/  @!P5 BRA `(.L_x_16969) ;  /* 0x000000000004d947 */ /* 0x000fea0003800000 */
[----:B0-----:R0:W-:Y:S02]  /*4c30*/  REDG.E.ADD.F32.FTZ.RN.STRONG.GPU desc[UR12][R52.64+-0x80], R3 ;  /* 0xffff8003340079a6 */ /* 0x0011e4000c10f38c */
.L_x_16969:
[----:B------:R-:W-:Y:S05]  /*4c40*/  BSYNC B0 ;  /* 0x0000000000007941 */ /* 0x000fea0003800000 */
.L_x_16968:
[----:B0-----:R-:W-:Y:S01]  /*4c50*/  FADD.FTZ R52, R170, R137 ;  /* 0x00000089aa347221 */ /* 0x001fe20000010000 */
[----:B------:R-:W0:Y:S01]  /*4c60*/  SHFL.DOWN PT, R2, R125, 0x1, 0x1f ;  /* 0x08201f007d027f89 */ /* 0x000e2200000e0000 */
[----:B------:R-:W-:Y:S01]  /*4c70*/  ISETP.GT.AND P0, PT, R106, 0x1e, PT ;  /* 0x0000001e6a00780c */ /* 0x000fe20003f04270 */
[----:B------:R-:W-:Y:S01]  /*4c80*/  FMUL.FTZ R51, R51, R156 ;  /* 0x0000009c33337220 */ /* 0x000fe20000410000 */
[----:B------:R-:W-:Y:S01]  /*4c90*/  MOV R53, R125 ;  /* 0x0000007d00357202 */ /* 0x000fe20000000f00 */
[----:B--2---:R-:W2:Y:S01]  /*4ca0*/  SHFL.DOWN PT, R77, R152, 0x1, 0x1f ;  /* 0x08201f00984d7f89 */ /* 0x004ea200000e0000 */
[----:B----4-:R-:W-:Y:S01]  /*4cb0*/  MOV R54, R152 ;  /* 0x0000009800367202 */ /* 0x010fe20000000f00 */
[----:B------:R-:W-:Y:S01]  /*4cc0*/  FMUL.FTZ R47, R47, R159 ;  /* 0x0000009f2f2f7220 */ /* 0x000fe20000410000 */
[----:B---3--:R-:W-:Y:S01]  /*4cd0*/  MOV R55, R168 ;  /* 0x000000a800377202 */ /* 0x008fe20000000f00 */
[----:B------:R-:W3:Y:S01]  /*4ce0*/  SHFL.DOWN PT, R124, R168, 0x1, 0x1f ;  /* 0x08201f00a87c7f89 */ /* 0x000ee200000e0000 */
[----:B------:R-:W-:Y:S01]  /*4cf0*/  FMUL.FTZ R45, R45, R132 ;  /* 0x000000842d2d7220 */ /* 0x000fe20000410000 */
[----:B------:R-:W-:Y:S01]  /*4d00*/  FMUL.FTZ R43, R43, R165 ;  /* 0x000000a52b2b7220 */ /* 0x000fe20000410000 */
[----:B------:R-:W-:Y:S01]  /*4d10*/  FFMA.FTZ R46, R46, R161, R47 ;  /* 0x000000a12e2e7223 */ /* 0x000fe2000001002f */
[----:B------:R-:W4:Y:S01]  /*4d20*/  SHFL.DOWN PT, R3, R52, 0x1, 0x1f ;  /* 0x08201f0034037f89 */ /* 0x000f2200000e0000 */
[----:B------:R-:W-:Y:S01]  /*4d30*/  FFMA.FTZ R47, R44, R160, R45 ;  /* 0x000000a02c2f7223 */ /* 0x000fe2000001002d */
[----:B------:R-:W-:Y:S01]  /*4d40*/  FFMA.FTZ R42, R42, R129, R43 ;  /* 0x000000812a2a7223 */ /* 0x000fe2000001002b */
[----:B------:R-:W-:Y:S01]  /*4d50*/  FMUL.FTZ R43, R57, R162 ;  /* 0x000000a2392b7220 */ /* 0x000fe20000410000 */
[----:B------:R-:W-:Y:S01]  /*4d60*/  FMUL.FTZ R41, R41, R128 ;  /* 0x0000008029297220 */ /* 0x000fe20000410000 */
[----:B------:R-:W-:Y:S01]  /*4d70*/  FMUL.FTZ R39, R39, R126 ;  /* 0x0000007e27277220 */ /* 0x000fe20000410000 */
[----:B------:R-:W-:Y:S01]  /*4d80*/  ISETP.NE.AND P1, PT, R106, RZ, PT ;  /* 0x000000ff6a00720c */ /* 0x000fe20003f25270 */
[----:B------:R-:W-:Y:S01]  /*4d90*/  FFMA.FTZ R45, R56, R128, -R43 ;  /* 0x00000080382d7223 */ /* 0x000fe2000001082b */
[----:B------:R-:W-:Y:S01]  /*4da0*/  FFMA.FTZ R43, R40, R162, R41 ;  /* 0x000000a2282b7223 */ /* 0x000fe20000010029 */
[----:B------:R-:W-:Y:S01]  /*4db0*/  FFMA.FTZ R40, R38, R166, R39 ;  /* 0x000000a626287223 */ /* 0x000fe20000010027 */
[----:B------:R-:W-:Y:S01]  /*4dc0*/  ISETP.NE.AND P2, PT, R108, RZ, PT ;  /* 0x000000ff6c00720c */ /* 0x000fe20003f45270 */
[----:B------:R-:W-:Y:S01]  /*4dd0*/  FMUL.FTZ R45, R140, R45 ;  /* 0x0000002d8c2d7220 */ /* 0x000fe20000410000 */
[----:B0-----:R-:W-:Y:S01]  /*4de0*/  @!P0 FADD.FTZ R53, R53, R2 ;  /* 0x0000000235358221 */ /* 0x001fe20000010000 */
[----:B------:R-:W-:Y:S01]  /*4df0*/  FMUL.FTZ R37, R37, R130 ;  /* 0x0000008225257220 */ /* 0x000fe20000410000 */
[----:B------:R-:W-:Y:S01]  /*4e00*/  BSSY B0, `(.L_x_16970) ;  /* 0x000007e000007945 */ /* 0x000fe20003800000 */
[----:B------:R-:W-:Y:S01]  /*4e10*/  FFMA.FTZ R25, R118, R46, R25 ;  /* 0x0000002e76197223 */ /* 0x000fe20000010019 */
[----:B--2---:R-:W-:Y:S01]  /*4e20*/  @!P0 FADD.FTZ R54, R54, R77 ;  /* 0x0000004d36368221 */ /* 0x004fe20000010000 */
[----:B------:R-:W0:Y:S01]  /*4e30*/  SHFL.DOWN PT, R2, R53, 0x2, 0x1f ;  /* 0x08401f0035027f89 */ /* 0x000e2200000e0000 */
[----:B------:R-:W-:Y:S01]  /*4e40*/  FFMA.FTZ R37, R36, R121, R37 ;  /* 0x0000007924257223 */ /* 0x000fe20000010025 */
[----:B------:R-:W-:Y:S01]  /*4e50*/  FFMA.FTZ R24, R115, R47, R24 ;  /* 0x0000002f73187223 */ /* 0x000fe20000010018 */
[----:B---3--:R-:W-:Y:S01]  /*4e60*/  @!P0 FADD.FTZ R55, R55, R124 ;  /* 0x0000007c37378221 */ /* 0x008fe20000010000 */
[----:B------:R-:W2:Y:S01]  /*4e70*/  SHFL.DOWN PT, R119, R54, 0x2, 0x1f ;  /* 0x08401f0036777f89 */ /* 0x000ea200000e0000 */
[----:B------:R-:W-:Y:S01]  /*4e80*/  FFMA.FTZ R23, R120, R42, R23 ;  /* 0x0000002a78177223 */ /* 0x000fe20000010017 */
[----:B------:R-:W-:Y:S01]  /*4e90*/  FFMA.FTZ R22, R117, R43, R22 ;  /* 0x0000002b75167223 */ /* 0x000fe20000010016 */
[----:B----4-:R-:W-:Y:S01]  /*4ea0*/  @!P0 FADD.FTZ R52, R3, R52 ;  /* 0x0000003403348221 */ /* 0x010fe20000010000 */
[----:B------:R-:W3:Y:S01]  /*4eb0*/  SHFL.DOWN PT, R124, R55, 0x2, 0x1f ;  /* 0x08401f00377c7f89 */ /* 0x000ee200000e0000 */
[----:B------:R-:W-:Y:S01]  /*4ec0*/  ISETP.GT.AND P0, PT, R106, 0x1d, PT ;  /* 0x0000001d6a00780c */ /* 0x000fe20003f04270 */
[----:B------:R-:W-:Y:S01]  /*4ed0*/  FMUL.FTZ R3, R57, R158 ;  /* 0x0000009e39037220 */ /* 0x000fe20000410000 */
[----:B------:R-:W-:Y:S01]  /*4ee0*/  FFMA.FTZ R21, R122, R40, R21 ;  /* 0x000000287a157223 */ /* 0x000fe20000010015 */
[----:B------:R-:W4:Y:S01]  /*4ef0*/  SHFL.DOWN PT, R77, R52, 0x2, 0x1f ;  /* 0x08401f00344d7f89 */ /* 0x000f2200000e0000 */
[----:B------:R-:W-:-:S09]  /*4f00*/  FFMA.FTZ R20, R81, R37, R20 ;  /* 0x0000002551147223 */ /* 0x000fd20000010014 */
[----:B0-----:R-:W-:Y:S01]  /*4f10*/  @!P0 FADD.FTZ R53, R53, R2 ;  /* 0x0000000235358221 */ /* 0x001fe20000010000 */
[-C--:B------:R-:W-:Y:S01]  /*4f20*/  FFMA.FTZ R2, R56, R156.reuse, -R3 ;  /* 0x0000009c38027223 */ /* 0x080fe20000010803 */
[----:B------:R-:W-:Y:S01]  /*4f30*/  FMUL.FTZ R3, R57, R156 ;  /* 0x0000009c39037220 */ /* 0x000fe20000410000 */
[----:B--2---:R-:W-:Y:S02]  /*4f40*/  @!P0 FADD.FTZ R54, R54, R119 ;  /* 0x0000007736368221 */ /* 0x004fe40000010000 */
[----:B------:R-:W0:Y:S01]  /*4f50*/  SHFL.DOWN PT, R152, R53, 0x4, 0x1f ;  /* 0x08801f0035987f89 */ /* 0x000e2200000e0000 */
[----:B------:R-:W-:Y:S01]  /*4f60*/  FMUL.FTZ R151, R151, R2 ;  /* 0x0000000297977220 */ /* 0x000fe20000410000 */
[----:B------:R-:W-:Y:S01]  /*4f70*/  FMUL.FTZ R2, R57, R161 ;  /* 0x000000a139027220 */ /* 0x000fe20000410000 */
[----:B---3--:R-:W-:Y:S01]  /*4f80*/  @!P0 FADD.FTZ R55, R55, R124 ;  /* 0x0000007c37378221 */ /* 0x008fe20000010000 */
[----:B------:R-:W2:Y:S01]  /*4f90*/  SHFL.DOWN PT, R123, R54, 0x4, 0x1f ;  /* 0x08801f00367b7f89 */ /* 0x000ea200000e0000 */
[-C--:B------:R-:W-:Y:S01]  /*4fa0*/  FFMA.FTZ R124, R50, R158.reuse, R51 ;  /* 0x0000009e327c7223 */ /* 0x080fe20000010033 */
[----:B------:R-:W-:Y:S01]  /*4fb0*/  FFMA.FTZ R51, R56, R158, R3 ;  /* 0x0000009e38337223 */ /* 0x000fe20000010003 */
[----:B----4-:R-:W-:Y:S01]  /*4fc0*/  @!P0 FADD.FTZ R52, R52, R77 ;  /* 0x0000004d34348221 */ /* 0x010fe20000010000 */
[----:B------:R-:W3:Y:S01]  /*4fd0*/  SHFL.DOWN PT, R156, R55, 0x4, 0x1f ;  /* 0x08801f00379c7f89 */ /* 0x000ee200000e0000 */
[----:B------:R-:W-:Y:S01]  /*4fe0*/  ISETP.GT.AND P0, PT, R106, 0x1b, PT ;  /* 0x0000001b6a00780c */ /* 0x000fe20003f04270 */
[----:B------:R-:W-:Y:S01]  /*4ff0*/  FFMA.FTZ R150, R150, R51, R151 ;  /* 0x0000003396967223 */ /* 0x000fe20000010097 */
[-C--:B------:R-:W-:Y:S01]  /*5000*/  FMUL.FTZ R51, R49, R76.reuse ;  /* 0x0000004c31337220 */ /* 0x080fe20000410000 */
[----:B------:R-:W4:Y:S01]  /*5010*/  SHFL.DOWN PT, R119, R52, 0x4, 0x1f ;  /* 0x08801f0034777f89 */ /* 0x000f2200000e0000 */
[C---:B------:R-:W-:Y:S01]  /*5020*/  FMUL.FTZ R49, R57.reuse, R76 ;  /* 0x0000004c39317220 */ /* 0x040fe20000410000 */
[-C--:B------:R-:W-:Y:S01]  /*5030*/  FMUL.FTZ R3, R57, R154.reuse ;  /* 0x0000009a39037220 */ /* 0x080fe20000410000 */
[----:B------:R-:W-:Y:S01]  /*5040*/  FFMA.FTZ R51, R48, R154, R51 ;  /* 0x0000009a30337223 */ /* 0x000fe20000010033 */
[----:B------:R-:W-:Y:S01]  /*5050*/  FFMA.FTZ R150, R11, R124, R150 ;  /* 0x0000007c0b967223 */ /* 0x000fe20000010096 */
[C---:B------:R-:W-:Y:S01]  /*5060*/  FFMA.FTZ R77, R56.reuse, R154, R49 ;  /* 0x0000009a384d7223 */ /* 0x040fe20000010031 */
[C---:B------:R-:W-:Y:S01]  /*5070*/  FFMA.FTZ R50, R56.reuse, R76, -R3 ;  /* 0x0000004c38327223 */ /* 0x040fe20000010803 */
[-C--:B------:R-:W-:Y:S01]  /*5080*/  FFMA.FTZ R49, R56, R159.reuse, -R2 ;  /* 0x0000009f38317223 */ /* 0x080fe20000010802 */
[C---:B------:R-:W-:Y:S01]  /*5090*/  FMUL.FTZ R3, R57.reuse, R160 ;  /* 0x000000a039037220 */ /* 0x040fe20000410000 */
[----:B------:R-:W-:Y:S01]  /*50a0*/  FMUL.FTZ R159, R57, R159 ;  /* 0x0000009f399f7220 */ /* 0x000fe20000410000 */
[----:B------:R-:W-:Y:S01]  /*50b0*/  FMUL.FTZ R149, R149, R50 ;  /* 0x0000003295957220 */ /* 0x000fe20000410000 */
[----:B------:R-:W-:Y:S01]  /*50c0*/  FMUL.FTZ R146, R146, R49 ;  /* 0x0000003192927220 */ /* 0x000fe20000410000 */
[----:B0-----:R-:W-:Y:S01]  /*50d0*/  @!P0 FADD.FTZ R53, R53, R152 ;  /* 0x0000009835358221 */ /* 0x001fe20000010000 */
[CC--:B------:R-:W-:Y:S01]  /*50e0*/  FFMA.FTZ R3, R56.reuse, R132.reuse, -R3 ;  /* 0x0000008438037223 */ /* 0x0c0fe20000010803 */
[----:B------:R-:W-:Y:S01]  /*50f0*/  FFMA.FTZ R48, R56, R161, R159 ;  /* 0x000000a138307223 */ /* 0x000fe2000001009f */
[----:B------:R-:W-:Y:S01]  /*5100*/  FFMA.FTZ R77, R148, R77, R149 ;  /* 0x0000004d944d7223 */ /* 0x000fe20000010095 */
[----:B--2---:R-:W-:Y:S01]  /*5110*/  @!P0 FADD.FTZ R54, R54, R123 ;  /* 0x0000007b36368221 */ /* 0x004fe20000010000 */
[----:B------:R-:W0:Y:S01]  /*5120*/  SHFL.DOWN PT, R50, R53, 0x8, 0x1f ;  /* 0x09001f0035327f89 */ /* 0x000e2200000e0000 */
[----:B------:R-:W-:Y:S01]  /*5130*/  FMUL.FTZ R144, R144, R3 ;  /* 0x0000000390907220 */ /* 0x000fe20000410000 */
[----:B------:R-:W-:Y:S01]  /*5140*/  FMUL.FTZ R3, R57, R132 ;  /* 0x0000008439037220 */ /* 0x000fe20000410000 */
[----:B---3--:R-:W-:Y:S01]  /*5150*/  @!P0 FADD.FTZ R55, R55, R156 ;  /* 0x0000009c37378221 */ /* 0x008fe20000010000 */
[----:B------:R-:W-:Y:S01]  /*5160*/  FFMA.FTZ R48, R145, R48, R146 ;  /* 0x0000003091307223 */ /* 0x000fe20000010092 */
[----:B------:R-:W-:Y:S01]  /*5170*/  FFMA.FTZ R77, R10, R51, R77 ;  /* 0x000000330a4d7223 */ /* 0x000fe2000001004d */
[----:B------:R-:W-:Y:S01]  /*5180*/  FFMA.FTZ R2, R56, R160, R3 ;  /* 0x000000a038027223 */ /* 0x000fe20000010003 */
[----:B----4-:R-:W-:Y:S01]  /*5190*/  @!P0 FADD.FTZ R52, R52, R119 ;  /* 0x0000007734348221 */ /* 0x010fe20000010000 */
[----:B------:R-:W2:Y:S01]  /*51a0*/  SHFL.DOWN PT, R76, R55, 0x8, 0x1f ;  /* 0x09001f00374c7f89 */ /* 0x000ea200000e0000 */
[----:B------:R-:W-:Y:S01]  /*51b0*/  ISETP.GT.AND P0, PT, R106, 0x17, PT ;  /* 0x000000176a00780c */ /* 0x000fe20003f04270 */
[----:B------:R-:W-:Y:S01]  /*51c0*/  FMUL.FTZ R3, R57, R129 ;  /* 0x0000008139037220 */ /* 0x000fe20000410000 */
[----:B------:R-:W-:Y:S01]  /*51d0*/  FFMA.FTZ R143, R143, R2, R144 ;  /* 0x000000028f8f7223 */ /* 0x000fe20000010090 */
[----:B------:R-:W3:Y:S01]  /*51e0*/  SHFL.DOWN PT, R119, R54, 0x8, 0x1f ;  /* 0x09001f0036777f89 */ /* 0x000ee200000e0000 */
[-C--:B------:R-:W-:Y:S01]  /*51f0*/  FMUL.FTZ R2, R57, R165.reuse ;  /* 0x000000a539027220 */ /* 0x080fe20000410000 */
[C---:B------:R-:W-:Y:S01]  /*5200*/  FFMA.FTZ R3, R56.reuse, R165, -R3 ;  /* 0x000000a538037223 */ /* 0x040fe20000010803 */
[----:B------:R-:W-:Y:S01]  /*5210*/  FFMA.FTZ R48, R9, R46, R48 ;  /* 0x0000002e09307223 */ /* 0x000fe20000010030 */
[----:B------:R-:W4:Y:S01]  /*5220*/  SHFL.DOWN PT, R49, R52, 0x8, 0x1f ;  /* 0x09001f0034317f89 */ /* 0x000f2200000e0000 */
[----:B------:R-:W-:Y:S01]  /*5230*/  FFMA.FTZ R2, R56, R129, R2 ;  /* 0x0000008138027223 */ /* 0x000fe20000010002 */
[----:B------:R-:W-:Y:S01]  /*5240*/  FMUL.FTZ R142, R142, R3 ;  /* 0x000000038e8e7220 */ /* 0x000fe20000410000 */
[----:B------:R-:W-:Y:S01]  /*5250*/  FMUL.FTZ R3, R57, R128 ;  /* 0x0000008039037220 */ /* 0x000fe20000410000 */
[----:B------:R-:W-:Y:S01]  /*5260*/  FFMA.FTZ R143, R8, R47, R143 ;  /* 0x0000002f088f7223 */ /* 0x000fe2000001008f */
[----:B------:R-:W-:Y:S01]  /*5270*/  FFMA.FTZ R27, R116, R124, R27 ;  /* 0x0000007c741b7223 */ /* 0x000fe2000001001b */
[----:B------:R-:W-:Y:S01]  /*5280*/  FFMA.FTZ R142, R141, R2, R142 ;  /* 0x000000028d8e7223 */ /* 0x000fe2000001008e */
[----:B------:R-:W-:Y:S01]  /*5290*/  FFMA.FTZ R41, R56, R162, R3 ;  /* 0x000000a238297223 */ /* 0x000fe20000010003 */
[----:B0-----:R-:W-:Y:S01]  /*52a0*/  @!P0 FADD.FTZ R53, R53, R50 ;  /* 0x0000003235358221 */ /* 0x001fe20000010000 */
[C---:B------:R-:W-:Y:S01]  /*52b0*/  FMUL.FTZ R3, R57.reuse, R166 ;  /* 0x000000a639037220 */ /* 0x040fe20000410000 */
[C---:B------:R-:W-:Y:S01]  /*52c0*/  FMUL.FTZ R2, R57.reuse, R130 ;  /* 0x0000008239027220 */ /* 0x040fe20000410000 */
[----:B------:R-:W-:Y:S01]  /*52d0*/  FFMA.FTZ R45, R138, R41, R45 ;  /* 0x000000298a2d7223 */ /* 0x000fe2000001002d */
[CC--:B------:R-:W-:Y:S01]  /*52e0*/  FMUL.FTZ R41, R57.reuse, R126.reuse ;  /* 0x0000007e39297220 */ /* 0x0c0fe20000410000 */
[----:B------:R-:W0:Y:S01]  /*52f0*/  SHFL.DOWN PT, R44, R53, 0x10, 0x1f ;  /* 0x0a001f00352c7f89 */ /* 0x000e2200000e0000 */
[C---:B------:R-:W-:Y:S01]  /*5300*/  FFMA.FTZ R39, R56.reuse, R126, -R3 ;  /* 0x0000007e38277223 */ /* 0x040fe20000010803 */
[----:B------:R-:W-:Y:S01]  /*5310*/  FMUL.FTZ R3, R57, R121 ;  /* 0x0000007939037220 */ /* 0x000fe20000410000 */
[----:B--2---:R-:W-:Y:S01]  /*5320*/  @!P0 FADD.FTZ R55, R55, R76 ;  /* 0x0000004c37378221 */ /* 0x004fe20000010000 */
[----:B------:R-:W-:Y:S01]  /*5330*/  FFMA.FTZ R41, R56, R166, R41 ;  /* 0x000000a638297223 */ /* 0x000fe20000010029 */
[----:B------:R-:W-:Y:S01]  /*5340*/  FMUL.FTZ R39, R136, R39 ;  /* 0x0000002788277220 */ /* 0x000fe20000410000 */
[----:B------:R-:W-:Y:S01]  /*5350*/  FFMA.FTZ R38, R56, R130, -R3 ;  /* 0x0000008238267223 */ /* 0x000fe20000010803 */
[----:B---3--:R-:W-:Y:S01]  /*5360*/  @!P0 FADD.FTZ R54, R54, R119 ;  /* 0x0000007736368221 */ /* 0x008fe20000010000 */
[----:B------:R-:W2:Y:S01]  /*5370*/  SHFL.DOWN PT, R50, R55, 0x10, 0x1f ;  /* 0x0a001f0037327f89 */ /* 0x000ea200000e0000 */
[----:B------:R-:W-:Y:S01]  /*5380*/  FFMA.FTZ R3, R56, R121, R2 ;  /* 0x0000007938037223 */ /* 0x000fe20000010002 */
[----:B------:R-:W-:Y:S01]  /*5390*/  FMUL.FTZ R79, R79, R38 ;  /* 0x000000264f4f7220 */ /* 0x000fe20000410000 */
        /* <DEDUP_REMOVED lines=20> */
[----:B--2---:R-:W-:Y:S01]  /*54e0*/  @!P0 FADD.FTZ R55, R55, R50 ;  /* 0x0000003237378221 */ /* 0x004fe20000010000 */
[----:B---3--:R-:W-:Y:S01]  /*54f0*/  @!P0 FADD.FTZ R54, R54, R119 ;  /* 0x0000007736368221 */ /* 0x008fe20000010000 */
[----:B----4-:R-:W-:-:S05]  /*5500*/  @!P0 FADD.FTZ R52, R52, R49 ;  /* 0x0000003134348221 */ /* 0x010fca0000010000 */
        /* <DEDUP_REMOVED lines=13> */
.L_x_16971:
[----:B------:R-:W-:Y:S05]  /*55e0*/  BSYNC B0 ;  /* 0x0000000000007941 */ /* 0x000fea0003800000 */
.L_x_16970:
[----:B------:R-:W-:Y:S01]  /*55f0*/  IADD3 R80, R80, 0x1, RZ ;  /* 0x0000000150507810 */ /* 0x000fe20007ffe0ff */
[----:B------:R-:W-:-:S03]  /*5600*/  UIADD3 UR5, UP0, UR5, 0x1, URZ ;  /* 0x0000000105057890 */ /* 0x000fc6000ff1e03f */
[----:B------:R-:W-:Y:S01]  /*5610*/  ISETP.GE.AND P0, PT, R80, UR11, PT ;  /* 0x0000000b50007c0c */ /* 0x000fe2000bf06270 */
[----:B------:R-:W-:-:S12]  /*5620*/  UIADD3.X UR6, URZ, UR6, URZ, UP0, !UPT ;  /* 0x000000063f067290 */ /* 0x000fd800087fe43f */
[----:B------:R-:W-:Y:S05]  /*5630*/  @!P0 BRA `(.L_x_16972) ;  /* 0xffffffb800248947 */ /* 0x000fea000383ffff */
.L_x_16925:
[----:B------:R-:W-:Y:S01]  /*5640*/  BAR.SYNC.DEFER_BLOCKING 0x0 ;  /* 0x0000000000007b1d */ /* 0x000fe20000010000 */
[----:B0-----:R-:W-:Y:S01]  /*5650*/  LEA R93, R106, R93, 0x5 ;  /* 0x0000005d6a5d7211 */ /* 0x001fe200078e28ff */
[----:B------:R-:W-:Y:S01]  /*5660*/  UIADD3 UR4, UR4, 0x1, URZ ;  /* 0x0000000104047890 */ /* 0x000fe2000fffe03f */
[----:B------:R-:W-:Y:S02]  /*5670*/  IADD3 R36, R97, -0x1, RZ ;  /* 0xffffffff61247810 */ /* 0x000fe40007ffe0ff */
[----:B------:R-:W-:-:S03]  /*5680*/  IADD3 R98, P1, R98, -0x800, RZ ;  /* 0xfffff80062627810 */ /* 0x000fc60007f3e0ff */
[----:B------:R-:W0:Y:S01]  /*5690*/  LDC.64 R6, c[0x0][0x388] ;  /* 0x0000e200ff067b82 */ /* 0x000e220000000a00 */
[----:B------:R-:W-:Y:S01]  /*56a0*/  SHF.L.U32 R4, R36, 0x8, RZ ;  /* 0x0000000824047819 */ /* 0x000fe200000006ff */
[----:B------:R-:W-:Y:S01]  /*56b0*/  ULDC.64 UR6, c[0x0][0x390] ;  /* 0x0000e40000067ab9 */ /* 0x000fe20000000a00 */
[----:B------:R-:W-:Y:S02]  /*56c0*/  IADD3 R100, P2, R100, -0x400, RZ ;  /* 0xfffffc0064647810 */ /* 0x000fe40007f5e0ff */
[----:B------:R-:W-:Y:S02]  /*56d0*/  SHF.R.S32.HI R5, RZ, 0x1f, R4 ;  /* 0x0000001fff057819 */ /* 0x000fe40000011404 */
[----:B------:R-:W-:Y:S01]  /*56e0*/  IADD3 R102, P3, R102, -0x400, RZ ;  /* 0xfffffc0066667810 */ /* 0x000fe20007f7e0ff */
[----:B------:R-:W3:Y:S01]  /*56f0*/  LDC.64 R16, c[0x0][0x3e0] ;  /* 0x0000f800ff107b82 */ /* 0x000ee20000000a00 */
[----:B------:R-:W-:Y:S02]  /*5700*/  IADD3 R104, P4, R104, -0x400, RZ ;  /* 0xfffffc0068687810 */ /* 0x000fe40007f9e0ff */
[----:B------:R-:W-:-:S02]  /*5710*/  IADD3.X R96, R96, -0x1, RZ, P1, !PT ;  /* 0xffffffff60607810 */ /* 0x000fc40000ffe4ff */
[----:B------:R-:W-:Y:S02]  /*5720*/  IADD3.X R99, R99, -0x1, RZ, P2, !PT ;  /* 0xffffffff63637810 */ /* 0x000fe400017fe4ff */
[----:B------:R-:W-:Y:S02]  /*5730*/  IADD3.X R101, R101, -0x1, RZ, P3, !PT ;  /* 0xffffffff65657810 */ /* 0x000fe40001ffe4ff */
[----:B------:R-:W-:Y:S01]  /*5740*/  IADD3.X R103, R103, -0x1, RZ, P4, !PT ;  /* 0xffffffff67677810 */ /* 0x000fe200027fe4ff */
[----:B------:R-:W-:Y:S04]  /*5750*/  STS.128 [R93], R20 ;  /* 0x000000145d007388 */ /* 0x000fe80000000c00 */
[----:B------:R4:W-:Y:S01]  /*5760*/  STS.128 [R93+0x10], R24 ;  /* 0x000010185d007388 */ /* 0x0009e20000000c00 */
[----:B------:R-:W-:-:S03]  /*5770*/  NOP ;  /* 0x0000000000007918 */ /* 0x000fc60000000000 */
[----:B------:R-:W5:Y:S01]  /*5780*/  LDS.128 R8, [R92] ;  /* 0x000000005c087984 */ /* 0x000f620000000c00 */
[C---:B0-----:R-:W-:Y:S02]  /*5790*/  IMAD R0, R6.reuse, UR14, RZ ;  /* 0x0000000e06007c24 */ /* 0x041fe4000f8e02ff */
[----:B------:R-:W-:Y:S01]  /*57a0*/  IMAD.WIDE.U32 R2, R6, UR15, R4 ;  /* 0x0000000f06027c25 */ /* 0x000fe2000f8e0004 */
[----:B------:R-:W0:Y:S03]  /*57b0*/  LDS.128 R12, [R92+0x200] ;  /* 0x000200005c0c7984 */ /* 0x000e260000000c00 */
[----:B------:R-:W-:Y:S02]  /*57c0*/  IMAD R7, R7, UR15, R0 ;  /* 0x0000000f07077c24 */ /* 0x000fe4000f8e0200 */
[----:B------:R-:W-:Y:S01]  /*57d0*/  IMAD R0, R114, UR6, RZ ;  /* 0x0000000672007c24 */ /* 0x000fe2000f8e02ff */
[----:B----4-:R-:W4:Y:S02]  /*57e0*/  LDC.64 R24, c[0x0][0x3a8] ;  /* 0x0000ea00ff187b82 */ /* 0x010f240000000a00 */
[----:B------:R-:W-:Y:S01]  /*57f0*/  IADD3 R3, R3, R7, RZ ;  /* 0x0000000703037210 */ /* 0x000fe20007ffe0ff */
[----:B------:R-:W-:-:S02]  /*5800*/  IMAD R7, R113, UR7, R0 ;  /* 0x0000000771077c24 */ /* 0x000fc4000f8e0200 */
[----:B------:R-:W-:-:S03]  /*5810*/  IMAD.WIDE.U32 R2, R113, UR6, R2 ;  /* 0x0000000671027c25 */ /* 0x000fc6000f8e0002 */
[----:B------:R-:W1:Y:S01]  /*5820*/  LDC.64 R26, c[0x0][0x3f0] ;  /* 0x0000fc00ff1a7b82 */ /* 0x000e620000000a00 */
[----:B------:R-:W-:Y:S01]  /*5830*/  ULDC.64 UR6, c[0x0][0x3b0] ;  /* 0x0000ec0000067ab9 */ /* 0x000fe20000000a00 */
[----:B------:R-:W-:Y:S02]  /*5840*/  IADD3 R0, R3, R7, RZ ;  /* 0x0000000703007210 */ /* 0x000fe40007ffe0ff */
[----:B---3--:R-:W-:-:S04]  /*5850*/  LEA R6, P0, R2, R16, 0x2 ;  /* 0x0000001002067211 */ /* 0x008fc800078010ff */
[----:B------:R-:W-:-:S03]  /*5860*/  LEA.HI.X R7, R2, R17, R0, 0x2, P0 ;  /* 0x0000001102077211 */ /* 0x000fc600000f1400 */
[----:B------:R-:W-:-:S04]  /*5870*/  IMAD.WIDE R2, R94, 0x10, R6 ;  /* 0x000000105e027825 */ /* 0x000fc800078e0206 */
[C---:B----4-:R-:W-:Y:S02]  /*5880*/  IMAD R0, R24.reuse, UR14, RZ ;  /* 0x0000000e18007c24 */ /* 0x050fe4000f8e02ff */
[----:B------:R-:W-:Y:S01]  /*5890*/  IMAD.WIDE.U32 R4, R24, UR15, R4 ;  /* 0x0000000f18047c25 */ /* 0x000fe2000f8e0004 */
[----:B-----5:R-:W-:Y:S03]  /*58a0*/  STG.E.128 desc[UR12][R2.64], R8 ;  /* 0x0000000802007986 */ /* 0x020fe6000c101d0c */
[----:B------:R-:W-:Y:S01]  /*58b0*/  IMAD R7, R25, UR15, R0 ;  /* 0x0000000f19077c24 */ /* 0x000fe2000f8e0200 */
[----:B0-----:R0:W-:Y:S01]  /*58c0*/  STG.E.128 desc[UR12][R2.64+0x200], R12 ;  /* 0x0002000c02007986 */ /* 0x0011e2000c101d0c */
[----:B------:R-:W-:Y:S01]  /*58d0*/  FADD.FTZ R0, R105, R32 ;  /* 0x0000002069007221 */ /* 0x000fe20000010000 */
[----:B------:R-:W-:Y:S02]  /*58e0*/  BAR.SYNC.DEFER_BLOCKING 0x0 ;  /* 0x0000000000007b1d */ /* 0x000fe40000010000 */
[----:B------:R-:W-:Y:S01]  /*58f0*/  IADD3 R5, R5, R7, RZ ;  /* 0x0000000705057210 */ /* 0x000fe20007ffe0ff */
[----:B0-----:R-:W-:-:S04]  /*5900*/  IMAD R2, R114, UR6, RZ ;  /* 0x0000000672027c24 */ /* 0x001fc8000f8e02ff */
[C---:B------:R-:W-:Y:S02]  /*5910*/  IMAD R7, R113.reuse, UR7, R2 ;  /* 0x0000000771077c24 */ /* 0x040fe4000f8e0202 */
[----:B------:R-:W-:Y:S01]  /*5920*/  IMAD.WIDE.U32 R2, R113, UR6, R4 ;  /* 0x0000000671027c25 */ /* 0x000fe2000f8e0004 */
[----:B------:R0:W-:Y:S02]  /*5930*/  STS.128 [R93], R32 ;  /* 0x000000205d007388 */ /* 0x0001e40000000c00 */
[----:B-1----:R-:W-:Y:S02]  /*5940*/  LEA R4, P0, R2, R26, 0x2 ;  /* 0x0000001a02047211 */ /* 0x002fe400078010ff */
[----:B------:R1:W-:Y:S01]  /*5950*/  STS.128 [R93+0x10], R28 ;  /* 0x0000101c5d007388 */ /* 0x0003e20000000c00 */
[----:B------:R-:W-:-:S03]  /*5960*/  NOP ;  /* 0x0000000000007918 */ /* 0x000fc60000000000 */
[----:B------:R-:W3:Y:S04]  /*5970*/  LDS.128 R16, [R92] ;  /* 0x000000005c107984 */ /* 0x000ee80000000c00 */
[----:B------:R-:W4:Y:S01]  /*5980*/  LDS.128 R20, [R92+0x200] ;  /* 0x000200005c147984 */ /* 0x000f220000000c00 */
[----:B0-----:R-:W-:Y:S01]  /*5990*/  FADD.FTZ R33, R0, R33 ;  /* 0x0000002100217221 */ /* 0x001fe20000010000 */
[----:B------:R-:W-:-:S03]  /*59a0*/  IADD3 R0, R3, R7, RZ ;  /* 0x0000000703007210 */ /* 0x000fc60007ffe0ff */
[----:B------:R-:W-:Y:S01]  /*59b0*/  FADD.FTZ R34, R33, R34 ;  /* 0x0000002221227221 */ /* 0x000fe20000010000 */
[----:B------:R-:W-:Y:S02]  /*59c0*/  LEA.HI.X R5, R2, R27, R0, 0x2, P0 ;  /* 0x0000001b02057211 */ /* 0x000fe400000f1400 */
[----:B------:R-:W-:Y:S01]  /*59d0*/  ISETP.GT.AND P0, PT, R97, 0x1, PT ;  /* 0x000000016100780c */ /* 0x000fe20003f04270 */
[----:B------:R-:W-:Y:S01]  /*59e0*/  FADD.FTZ R35, R34, R35 ;  /* 0x0000002322237221 */ /* 0x000fe20000010000 */
[----:B------:R-:W-:Y:S01]  /*59f0*/  MOV R97, R36 ;  /* 0x0000002400617202 */ /* 0x000fe20000000f00 */
[----:B------:R-:W-:-:S04]  /*5a00*/  IMAD.WIDE R2, R94, 0x10, R4 ;  /* 0x000000105e027825 */ /* 0x000fc800078e0204 */
[----:B-1----:R-:W-:-:S04]  /*5a10*/  FADD.FTZ R28, R35, R28 ;  /* 0x0000001c231c7221 */ /* 0x002fc80000010000 */
[----:B------:R-:W-:-:S04]  /*5a20*/  FADD.FTZ R29, R28, R29 ;  /* 0x0000001d1c1d7221 */ /* 0x000fc80000010000 */
[----:B------:R-:W-:-:S04]  /*5a30*/  FADD.FTZ R30, R29, R30 ;  /* 0x0000001e1d1e7221 */ /* 0x000fc80000010000 */
[----:B------:R-:W-:Y:S01]  /*5a40*/  FADD.FTZ R105, R30, R31 ;  /* 0x0000001f1e697221 */ /* 0x000fe20000010000 */
[----:B---3--:R0:W-:Y:S04]  /*5a50*/  STG.E.128 desc[UR12][R2.64], R16 ;  /* 0x0000001002007986 */ /* 0x0081e8000c101d0c */
[----:B----4-:R0:W-:Y:S01]  /*5a60*/  STG.E.128 desc[UR12][R2.64+0x200], R20 ;  /* 0x0002001402007986 */ /* 0x0101e2000c101d0c */
[----:B------:R-:W-:Y:S05]  /*5a70*/  @P0 BRA `(.L_x_16973) ;  /* 0xffffffac00980947 */ /* 0x000fea000383ffff */
.L_x_16923:
[----:B------:R-:W-:Y:S02]  /*5a80*/  ULDC.64 UR4, c[0x0][0x3d8] ;  /* 0x0000f60000047ab9 */ /* 0x000fe40000000a00 */
[----:B------:R-:W-:-:S04]  /*5a90*/  ISETP.NE.U32.AND P0, PT, RZ, UR4, PT ;  /* 0x00000004ff007c0c */ /* 0x000fc8000bf05070 */
[----:B------:R-:W-:-:S13]  /*5aa0*/  ISETP.NE.AND.EX P0, PT, RZ, UR5, PT, P0 ;  /* 0x00000005ff007c0c */ /* 0x000fda000bf05300 */
[----:B------:R-:W-:Y:S05]  /*5ab0*/  @!P0 BRA `(.L_x_16974) ;  /* 0x00000000005c8947 */ /* 0x000fea0003800000 */
[----:B------:R-:W1:Y:S01]  /*5ac0*/  SHFL.DOWN P0, R0, R107, 0x1, 0x1f ;  /* 0x08201f006b007f89 */ /* 0x000e620000000000 */
[----:B------:R-:W-:Y:S01]  /*5ad0*/  BSSY B0, `(.L_x_16974) ;  /* 0x0000015000007945 */ /* 0x000fe20003800000 */
[----:B------:R-:W3:Y:S01]  /*5ae0*/  S2R R4, SR_LANEID ;  /* 0x0000000000047919 */ /* 0x000ee20000000000 */
[----:B------:R-:W4:Y:S01]  /*5af0*/  S2R R6, SR_TID.X ;  /* 0x0000000000067919 */ /* 0x000f220000002100 */
[----:B-1----:R-:W-:-:S05]  /*5b00*/  @P0 FADD R0, R0, R107 ;  /* 0x0000006b00000221 */ /* 0x002fca0000000000 */
[----:B0-----:R-:W0:Y:S01]  /*5b10*/  SHFL.DOWN P0, R3, R0, 0x2, 0x1f ;  /* 0x08401f0000037f89 */ /* 0x001e220000000000 */
[----:B---3--:R-:W-:-:S13]  /*5b20*/  ISETP.NE.AND P1, PT, R4, RZ, PT ;  /* 0x000000ff0400720c */ /* 0x008fda0003f25270 */
        /* <DEDUP_REMOVED lines=15> */
.L_x_16975:
[----:B------:R-:W-:Y:S05]  /*5c20*/  BSYNC B0 ;  /* 0x0000000000007941 */ /* 0x000fea0003800000 */
.L_x_16974:
        /* <DEDUP_REMOVED lines=29> */
.L_x_16977:
[----:B------:R-:W3:Y:S02]  /*5e00*/  S2R R15, SR_TID.X ;  /* 0x00000000000f7919 */ /* 0x000ee40000002100 */
.L_x_16978:
[----:B------:R-:W-:Y:S05]  /*5e10*/  BSYNC B0 ;  /* 0x0000000000007941 */ /* 0x000fea0003800000 */
.L_x_16976:
[----:B------:R-:W-:Y:S02]  /*5e20*/  ULDC UR16, c[0x0][0x21c] ;  /* 0x0000870000107ab9 */ /* 0x000fe40000000800 */
[----:B---3--:R-:W-:-:S13]  /*5e30*/  ISETP.GE.AND P0, PT, R15, UR16, PT ;  /* 0x000000100f007c0c */ /* 0x008fda000bf06270 */
[----:B------:R-:W-:Y:S05]  /*5e40*/  @P0 EXIT ;  /* 0x000000000000094d */ /* 0x000fea0003800000 */
[----:B------:R-:W3:Y:S01]  /*5e50*/  S2UR UR5, SR_CgaCtaId ;  /* 0x00000000000579c3 */ /* 0x000ee20000008800 */
[----:B------:R-:W-:Y:S01]  /*5e60*/  ULDC.64 UR6, c[0x0][0x378] ;  /* 0x0000de0000067ab9 */ /* 0x000fe20000000a00 */
[----:B------:R-:W-:Y:S01]  /*5e70*/  ULDC.64 UR8, c[0x0][0x338] ;  /* 0x0000ce0000087ab9 */ /* 0x000fe20000000a00 */
[C---:B------:R-:W-:Y:S01]  /*5e80*/  IMAD R0, R114.reuse, UR6, RZ ;  /* 0x0000000672007c24 */ /* 0x040fe2000f8e02ff */
[----:B------:R-:W-:Y:S01]  /*5e90*/  BSSY B0, `(.L_x_16979) ;  /* 0x000002a000007945 */ /* 0x000fe20003800000 */
[----:B------:R-:W-:Y:S01]  /*5ea0*/  IMAD R114, R114, UR8, RZ ;  /* 0x0000000872727c24 */ /* 0x000fe2000f8e02ff */
[----:B------:R-:W-:Y:S01]  /*5eb0*/  UMOV UR4, 0x400 ;  /* 0x0000040000047882 */ /* 0x000fe20000000000 */
[C---:B0---4-:R-:W-:Y:S01]  /*5ec0*/  IMAD.WIDE.U32 R6, R113.reuse, UR6, RZ ;  /* 0x0000000671067c25 */ /* 0x051fe2000f8e00ff */
        /* <DEDUP_REMOVED lines=9> */
[----:B---3--:R-:W-:-:S03]  /*5f60*/  ULEA UR4, UR5, UR4, 0x18 ;  /* 0x0000000405047291 */ /* 0x008fc6000f8ec03f */
[----:B------:R-:W-:-:S09]  /*5f70*/  ULDC UR5, c[0x0][0x0] ;  /* 0x0000000000057ab9 */ /* 0x000fd20000000800 */
.L_x_16980:
        /* <DEDUP_REMOVED lines=28> */
.L_x_16979:
[----:B------:R-:W-:Y:S05]  /*6140*/  EXIT ;  /* 0x000000000000794d */ /* 0x000fea0003800000 */
.L_x_16981:
        /* <DEDUP_REMOVED lines=11> */
.L_x_19021:


//--------------------- .text._Z25selective_scan_bwd_kernelI32Selective_Scan_bwd_kernel_traitsILi32ELi8ELb1ELb1ELb0ELb0ELb1EfN3c107complexIfEEEEv12SSMParamsBwd --------------------------
	.section	.text._Z25selective_scan_bwd_kernelI32Selective_Scan_bwd_kernel_traitsILi32ELi8ELb1ELb1ELb0ELb0ELb1EfN3c107complexIfEEEEv12SSMParamsBwd,"ax",@progbits
	.align	128
        .global         _Z25selective_scan_bwd_kernelI32Selective_Scan_bwd_kernel_traitsILi32ELi8ELb1ELb1ELb0ELb0ELb1EfN3c107complexIfEEEEv12SSMParamsBwd
        .type           _Z25selective_scan_bwd_kernelI32Selective_Scan_bwd_kernel_traitsILi32ELi8ELb1ELb1ELb0ELb0ELb1EfN3c107complexIfEEEEv12SSMParamsBwd,@function
        .size           _Z25selective_scan_bwd_kernelI32Selective_Scan_bwd_kernel_traitsILi32ELi8ELb1ELb1ELb0ELb0ELb1EfN3c107complexIfEEEEv12SSMParamsBwd,(.L_x_19022 - _Z25selective_scan_bwd_kernelI32Selective_Scan_bwd_kernel_traitsILi32ELi8ELb1ELb1ELb0ELb0ELb1EfN3c107complexIfEEEEv12SSMParamsBwd)
        .other          _Z25selective_scan_bwd_kernelI32Selective_Scan_bwd_kernel_traitsILi32ELi8ELb1ELb1ELb0ELb0ELb1EfN3c107complexIfEEEEv12SSMParamsBwd,@"STO_CUDA_ENTRY STV_DEFAULT"
_Z25selective_scan_bwd_kernelI32Selective_Scan_bwd_kernel_traitsILi32ELi8ELb1ELb1ELb0ELb0ELb1EfN3c107complexIfEEEEv12SSMParamsBwd:
.text._Z25selective_scan_bwd_kernelI32Selective_Scan_bwd_kernel_traitsILi32ELi8ELb1ELb1ELb0ELb0ELb1EfN3c107complexIfEEEEv12SSMParamsBwd:
        /* <DEDUP_REMOVED lines=45> */
[----:B------:R-:W-:-:S07]  /*02d0*/  IMAD R0, R9, R0, R2 ;  /* 0x0000000009007224 */ /* 0x000fce00078e0202 */
[----:B------:R-:W1:Y:S01]  /*02e0*/  LDC.64 R2, c[0x0][0x288] ;  /* 0x0000a200ff027b82 */ /* 0x000e620000000a00 */
[----:B------:R-:W-:Y:S01]  /*02f0*/  ISETP.GT.U32.AND P1, PT, R9, R0, PT ;  /* 0x000000000900720c */ /* 0x000fe20003f24070 */
[----:B------:R-:W-:-:S04]  /*0300*/  UIMAD UR6, UR15, UR8, URZ ;  /* 0x000000080f0672a4 */ /* 0x000fc8000f8e023f */
[----:B------:R-:W-:-:S08]  /*0310*/  UIMAD UR8, UR14, UR9, UR6 ;  /* 0x000000090e0872a4 */ /* 0x000fd0000f8e0206 */
[----:B------:R-:W-:Y:S01]  /*0320*/  @!P1 IADD3 R0, R0, -R9, RZ ;  /* 0x8000000900009210 */ /* 0x000fe20007ffe0ff */
[----:B------:R-:W-:-:S03]  /*0330*/  UIADD3 UR5, UR5, UR8, URZ ;  /* 0x0000000805057290 */ /* 0x000fc6000fffe03f */
[----:B------:R-:W-:Y:S01]  /*0340*/  ISETP.GE.U32.AND P0, PT, R0, R9, PT ;  /* 0x000000090000720c */ /* 0x000fe20003f06070 */
[----:B-1----:R-:W-:Y:S01]  /*0350*/  IMAD R0, R92, R2, RZ ;  /* 0x000000025c007224 */ /* 0x002fe200078e02ff */
[----:B------:R-:W-:-:S03]  /*0360*/  @!P1 IADD3 R86, R86, 0x1, RZ ;  /* 0x0000000156569810 */ /* 0x000fc60007ffe0ff */
[----:B------:R-:W-:Y:S01]  /*0370*/  IMAD R0, R91, R3, R0 ;  /* 0x000000035b007224 */ /* 0x000fe200078e0200 */
[----:B------:R-:W-:Y:S01]  /*0380*/  LEA R9, R21, 0xffffff00, 0x8 ;  /* 0xffffff0015097811 */ /* 0x000fe200078e40ff */
[----:B------:R-:W-:Y:S01]  /*0390*/  IMAD.WIDE.U32 R2, R91, R2, UR4 ;  /* 0x000000045b027e25 */ /* 0x000fe2000f8e0002 */
[----:B------:R-:W-:-:S05]  /*03a0*/  UIMAD UR9, UR15, UR10, URZ ;  /* 0x0000000a0f0972a4 */ /* 0x000fca000f8e023f */
[----:B------:R-:W-:Y:S02]  /*03b0*/  @P0 IADD3 R86, R86, 0x1, RZ ;  /* 0x0000000156560810 */ /* 0x000fe40007ffe0ff */
[----:B------:R-:W-:Y:S02]  /*03c0*/  SHF.R.S32.HI R13, RZ, 0x1f, R9 ;  /* 0x0000001fff0d7819 */ /* 0x000fe40000011409 */
[----:B------:R-:W-:Y:S01]  /*03d0*/  IADD3 R83, P0, R9, R2, RZ ;  /* 0x0000000209537210 */ /* 0x000fe20007f1e0ff */
[----:B------:R-:W-:Y:S01]  /*03e0*/  UIMAD.WIDE.U32 UR6, UR14, UR10, URZ ;  /* 0x0000000a0e0672a5 */ /* 0x000fe2000f8e003f */
[----:B------:R-:W-:Y:S01]  /*03f0*/  LOP3.LUT R6, R91, R8, RZ, 0x3c, !PT ;  /* 0x000000085b067212 */ /* 0x000fe200078e3cff */
[----:B------:R-:W-:Y:S01]  /*0400*/  UIMAD UR9, UR14, UR11, UR9 ;  /* 0x0000000b0e0972a4 */ /* 0x000fe2000f8e0209 */
[----:B------:R-:W-:Y:S02]  /*0410*/  IADD3.X R10, R13, R3, R0, P0, !PT ;  /* 0x000000030d0a7210 */ /* 0x000fe400007fe400 */
[----:B------:R-:W-:Y:S01]  /*0420*/  ULDC.64 UR10, c[0x0][0x310] ;  /* 0x0000c400000a7ab9 */ /* 0x000fe20000000a00 */
[----:B------:R-:W-:-:S02]  /*0430*/  ISETP.GE.AND P2, PT, R6, RZ, PT ;  /* 0x000000ff0600720c */ /* 0x000fc40003f46270 */
[----:B------:R-:W-:Y:S01]  /*0440*/  ISETP.NE.U32.AND P0, PT, RZ, UR10, PT ;  /* 0x0000000aff007c0c */ /* 0x000fe2000bf05070 */
[----:B------:R-:W1:Y:S01]  /*0450*/  LDC.64 R6, c[0x0][0x258] ;  /* 0x00009600ff067b82 */ /* 0x000e620000000a00 */
[----:B------:R-:W-:Y:S02]  /*0460*/  ISETP.NE.AND P1, PT, R8, RZ, PT ;  /* 0x000000ff0800720c */ /* 0x000fe40003f25270 */
[----:B------:R-:W-:Y:S01]  /*0470*/  ISETP.NE.AND.EX P0, PT, RZ, UR11, PT, P0 ;  /* 0x0000000bff007c0c */ /* 0x000fe2000bf05300 */
[----:B------:R-:W-:Y:S01]  /*0480*/  UIADD3 UR7, UR7, UR9, URZ ;  /* 0x0000000907077290 */ /* 0x000fe2000fffe03f */
[-C--:B--2---:R-:W-:Y:S01]  /*0490*/  IMAD R0, R92, R4.reuse, RZ ;  /* 0x000000045c007224 */ /* 0x084fe200078e02ff */
[----:B------:R-:W-:Y:S01]  /*04a0*/  ULDC.64 UR10, c[0x0][0x328] ;  /* 0x0000ca00000a7ab9 */ /* 0x000fe20000000a00 */
[----:B------:R-:W-:Y:S02]  /*04b0*/  ULDC.64 UR8, c[0x0][0x240] ;  /* 0x0000900000087ab9 */ /* 0x000fe40000000a00 */
[----:B------:R-:W-:Y:S01]  /*04c0*/  UIMAD UR4, UR15, UR8, URZ ;  /* 0x000000080f0472a4 */ /* 0x000fe2000f8e023f */
[C---:B------:R-:W-:Y:S01]  /*04d0*/  IMAD.WIDE.U32 R2, R91.reuse, R4, UR6 ;  /* 0x000000065b027e25 */ /* 0x040fe2000f8e0004 */
[----:B------:R-:W-:Y:S01]  /*04e0*/  @!P2 IADD3 R86, -R86, RZ, RZ ;  /* 0x000000ff5656a210 */ /* 0x000fe20007ffe1ff */
[----:B------:R-:W-:Y:S01]  /*04f0*/  UIMAD.WIDE.U32 UR6, UR14, UR8, URZ ;  /* 0x000000080e0672a5 */ /* 0x000fe2000f8e003f */
[----:B------:R-:W-:Y:S01]  /*0500*/  ISETP.NE.U32.AND P2, PT, R16, RZ, PT ;  /* 0x000000ff1000720c */ /* 0x000fe20003f45070 */
[----:B------:R-:W-:Y:S01]  /*0510*/  UIMAD UR4, UR14, UR9, UR4 ;  /* 0x000000090e0472a4 */ /* 0x000fe2000f8e0204 */
[----:B------:R-:W-:Y:S01]  /*0520*/  @!P1 LOP3.LUT R86, RZ, R8, RZ, 0x33, !PT ;  /* 0x00000008ff569212 */ /* 0x000fe200078e33ff */
[----:B------:R-:W-:Y:S01]  /*0530*/  UIMAD UR8, UR15, UR10, URZ ;  /* 0x0000000a0f0872a4 */ /* 0x000fe2000f8e023f */
[----:B------:R-:W2:Y:S01]  /*0540*/  @P0 LDC R12, c[0x0][0x214] ;  /* 0x00008500ff0c0b82 */ /* 0x000ea20000000800 */
[----:B------:R-:W-:Y:S01]  /*0550*/  IMAD R0, R91, R5, R0 ;  /* 0x000000055b007224 */ /* 0x000fe200078e0200 */
[----:B------:R-:W-:Y:S01]  /*0560*/  IADD3 R81, P1, R9, R2, RZ ;  /* 0x0000000209517210 */ /* 0x000fe20007f3e0ff */
[----:B------:R-:W-:Y:S01]  /*0570*/  UIADD3 UR7, UR7, UR4, URZ ;  /* 0x0000000407077290 */ /* 0x000fe2000fffe03f */
[----:B------:R-:W-:Y:S01]  /*0580*/  SHF.R.S32.HI R89, RZ, 0x1f, R86 ;  /* 0x0000001fff597819 */ /* 0x000fe20000011456 */
[----:B------:R-:W-:Y:S01]  /*0590*/  UIMAD.WIDE.U32 UR4, UR14, UR10, URZ ;  /* 0x0000000a0e0472a5 */ /* 0x000fe2000f8e003f */
[----:B------:R-:W-:Y:S01]  /*05a0*/  ISETP.NE.AND.EX P2, PT, R17, RZ, PT, P2 ;  /* 0x000000ff1100720c */ /* 0x000fe20003f45320 */
[----:B------:R-:W-:Y:S01]  /*05b0*/  UIMAD UR8, UR14, UR11, UR8 ;  /* 0x0000000b0e0872a4 */ /* 0x000fe2000f8e0208 */
[----:B------:R-:W-:Y:S01]  /*05c0*/  IADD3.X R8, R13, R3, R0, P1, !PT ;  /* 0x000000030d087210 */ /* 0x000fe20000ffe400 */
[----:B----4-:R-:W-:Y:S01]  /*05d0*/  IMAD R0, R92, R14, RZ ;  /* 0x0000000e5c007224 */ /* 0x010fe200078e02ff */
[----:B------:R-:W4:Y:S01]  /*05e0*/  @P0 LDC R23, c[0x0][0x21c] ;  /* 0x00008700ff170b82 */ /* 0x000f220000000800 */
[----:B------:R-:W-:Y:S01]  /*05f0*/  UIADD3 UR5, UR5, UR8, URZ ;  /* 0x0000000805057290 */ /* 0x000fe2000fffe03f */
[----:B-1----:R-:W-:Y:S01]  /*0600*/  IMAD R2, R89, R6, RZ ;  /* 0x0000000659027224 */ /* 0x002fe200078e02ff */
[----:B------:R-:W-:Y:S01]  /*0610*/  ISETP.NE.U32.AND P1, PT, R18, RZ, PT ;  /* 0x000000ff1200720c */ /* 0x000fe20003f25070 */
[----:B------:R-:W-:-:S02]  /*0620*/  IMAD R0, R91, R15, R0 ;  /* 0x0000000f5b007224 */ /* 0x000fc400078e0200 */
[C---:B------:R-:W-:Y:S02]  /*0630*/  IMAD R15, R86.reuse, R7, R2 ;  /* 0x00000007560f7224 */ /* 0x040fe400078e0202 */
[----:B------:R-:W1:Y:S01]  /*0640*/  @P0 LDC.64 R4, c[0x0][0x310] ;  /* 0x0000c400ff040b82 */ /* 0x000e620000000a00 */
[----:B------:R-:W-:Y:S01]  /*0650*/  IMAD.WIDE.U32 R2, R91, R14, UR4 ;  /* 0x000000045b027e25 */ /* 0x000fe2000f8e000e */
[----:B------:R-:W-:Y:S02]  /*0660*/  ISETP.NE.AND.EX P1, PT, R19, RZ, PT, P1 ;  /* 0x000000ff1300720c */ /* 0x000fe40003f25310 */
[----:B------:R-:W-:Y:S02]  /*0670*/  CS2R R48, SRZ ;  /* 0x0000000000307805 */ /* 0x000fe4000001ff00 */
[----:B------:R-:W-:Y:S01]  /*0680*/  LEA R11, R21, 0xfffffe00, 0x9 ;  /* 0xfffffe00150b7811 */ /* 0x000fe200078e48ff */
[----:B------:R-:W-:Y:S01]  /*0690*/  IMAD.WIDE.U32 R6, R86, R6, UR6 ;  /* 0x0000000656067e25 */ /* 0x000fe2000f8e0006 */
[----:B------:R-:W-:-:S02]  /*06a0*/  @P2 LEA R48, P3, R91, R16, 0x2 ;  /* 0x000000105b302211 */ /* 0x000fc400078610ff */
[----:B------:R-:W-:Y:S02]  /*06b0*/  IADD3 R9, P4, R9, R2, RZ ;  /* 0x0000000209097210 */ /* 0x000fe40007f9e0ff */
[----:B------:R-:W-:Y:S02]  /*06c0*/  @P2 LEA.HI.X R49, R91, R17, R92, 0x2, P3 ;  /* 0x000000115b312211 */ /* 0x000fe400018f145c */
[----:B------:R-:W-:Y:S02]  /*06d0*/  IADD3 R76, P5, R11, R6, RZ ;  /* 0x000000060b4c7210 */ /* 0x000fe40007fbe0ff */
[----:B------:R-:W-:Y:S02]  /*06e0*/  ISETP.GE.AND P2, PT, R21, 0x1, PT ;  /* 0x000000011500780c */ /* 0x000fe40003f46270 */
[----:B------:R-:W-:Y:S01]  /*06f0*/  IADD3.X R6, R13, R3, R0, P4, !PT ;  /* 0x000000030d067210 */ /* 0x000fe200027fe400 */
[----:B--2---:R-:W-:Y:S01]  /*0700*/  @P0 IMAD R0, R12, UR14, R91 ;  /* 0x0000000e0c000c24 */ /* 0x004fe2000f8e025b */
[----:B------:R-:W-:-:S02]  /*0710*/  CS2R R50, SRZ ;  /* 0x0000000000327805 */ /* 0x000fc4000001ff00 */
[----:B------:R-:W-:Y:S02]  /*0720*/  LEA R82, P4, R83, R24, 0x2 ;  /* 0x0000001853527211 */ /* 0x000fe400078810ff */
[----:B------:R-:W-:Y:S01]  /*0730*/  @P1 LEA R50, P3, R91, R18, 0x2 ;  /* 0x000000125b321211 */ /* 0x000fe200078610ff */
[----:B------:R-:W-:Y:S01]  /*0740*/  @P0 IMAD R0, R0, R21, RZ ;  /* 0x0000001500000224 */ /* 0x000fe200078e02ff */
[----:B------:R-:W-:Y:S02]  /*0750*/  IADD3 R14, R7, R15, RZ ;  /* 0x0000000f070e7210 */ /* 0x000fe40007ffe0ff */
[----:B------:R-:W-:Y:S01]  /*0760*/  @P1 LEA.HI.X R51, R91, R19, R92, 0x2, P3 ;  /* 0x000000135b331211 */ /* 0x000fe200018f145c */
[----:B----4-:R-:W-:Y:S01]  /*0770*/  @P0 IMAD R3, R0, R23, RZ ;  /* 0x0000001700030224 */ /* 0x010fe200078e02ff */
[----:B------:R-:W-:Y:S02]  /*0780*/  LEA.HI.X R83, R83, R25, R10, 0x2, P4 ;  /* 0x0000001953537211 */ /* 0x000fe400020f140a */
[----:B------:R-:W-:-:S02]  /*0790*/  LEA.HI.X.SX32 R11, R11, R14, 0x1, P5 ;  /* 0x0000000e0b0b7211 */ /* 0x000fc400028f0eff */
[----:B0-----:R-:W-:Y:S02]  /*07a0*/  LEA R80, P1, R81, R26, 0x2 ;  /* 0x0000001a51507211 */ /* 0x001fe400078210ff */
[----:B---3--:R-:W-:Y:S02]  /*07b0*/  LEA R78, P3, R9, R78, 0x2 ;  /* 0x0000004e094e7211 */ /* 0x008fe400078610ff */
[----:B------:R-:W-:Y:S01]  /*07c0*/  LEA R77, P4, R76, R28, 0x2 ;  /* 0x0000001c4c4d7211 */ /* 0x000fe200078810ff */
[----:B------:R-:W-:Y:S01]  /*07d0*/  HFMA2.MMA R85, -RZ, RZ, 0, 0 ;  /* 0x00000000ff557435 */ /* 0x000fe200000001ff */
[----:B-1----:R-:W-:Y:S01]  /*07e0*/  @P0 IMAD.WIDE R2, R3, 0x10, R4 ;  /* 0x0000001003020825 */ /* 0x002fe200078e0204 */
        /* <DEDUP_REMOVED lines=13> */
.L_x_17032:
        /* <DEDUP_REMOVED lines=8> */
[----:B---3--:R-:W3:Y:S04]  /*0940*/  LDG.E.128 R8, desc[UR12][R4.64] ;  /* 0x0000000c04087981 */ /* 0x008ee8000c1e1d00 */
[----:B------:R-:W4:Y:S01]  /*0950*/  LDG.E.128 R12, desc[UR12][R4.64+0x200] ;  /* 0x0002000c040c7981 */ /* 0x000f22000c1e1d00 */
[----:B------:R-:W-:Y:S01]  /*0960*/  IMAD.WIDE R6, R74, 0x10, R80 ;  /* 0x000000104a067825 */ /* 0x000fe200078e0250 */
[----:B0-----:R-:W-:Y:S01]  /*0970*/  ULEA UR7, UR7, UR5, 0x18 ;  /* 0x0000000507077291 */ /* 0x001fe2000f8ec03f */
[----:B------:R-:W0:Y:S05]  /*0980*/  LDC.64 R100, c[0x0][0x3e8] ;  /* 0x0000fa00ff647b82 */ /* 0x000e2a0000000a00 */
[----:B------:R-:W-:-:S02]  /*0990*/  LEA R73, R158, UR7, 0x4 ;  /* 0x000000079e497c11 */ /* 0x000fc4000f8e20ff */
[----:B------:R-:W-:-:S03]  /*09a0*/  LEA R0, R158, UR7, 0x5 ;  /* 0x000000079e007c11 */ /* 0x000fc6000f8e28ff */
[----:B---3--:R3:W-:Y:S04]  /*09b0*/  STS.128 [R73], R8 ;  /* 0x0000000849007388 */ /* 0x0087e80000000c00 */
[----:B----4-:R4:W-:Y:S01]  /*09c0*/  STS.128 [R73+0x200], R12 ;  /* 0x0002000c49007388 */ /* 0x0109e20000000c00 */
[----:B------:R-:W-:-:S03]  /*09d0*/  NOP ;  /* 0x0000000000007918 */ /* 0x000fc60000000000 */
[----:B------:R-:W-:Y:S04]  /*09e0*/  LDS.128 R24, [R0] ;  /* 0x0000000000187984 */ /* 0x000fe80000000c00 */
[----:B------:R-:W-:Y:S01]  /*09f0*/  LDS.128 R20, [R0+0x10] ;  /* 0x0000100000147984 */ /* 0x000fe20000000c00 */
[----:B------:R-:W-:Y:S01]  /*0a00*/  IMAD.WIDE R4, R74, 0x10, R78 ;  /* 0x000000104a047825 */ /* 0x000fe200078e024e */
[----:B---3--:R-:W3:Y:S08]  /*0a10*/  LDC.64 R8, c[0x0][0x2a0] ;  /* 0x0000a800ff087b82 */ /* 0x008ef00000000a00 */
[----:B------:R-:W-:Y:S01]  /*0a20*/  BAR.SYNC.DEFER_BLOCKING 0x0 ;  /* 0x0000000000007b1d */ /* 0x000fe20000010000 */
[----:B-1----:R-:W-:-:S07]  /*0a30*/  IADD3 R72, R72, -UR4, RZ ;  /* 0x8000000448487c10 */ /* 0x002fce000fffe0ff */
[----:B----4-:R-:W1:Y:S01]  /*0a40*/  LDC.64 R12, c[0x0][0x318] ;  /* 0x0000c600ff0c7b82 */ /* 0x010e620000000a00 */
[----:B------:R-:W4:Y:S04]  /*0a50*/  LDG.E.128 R16, desc[UR12][R6.64] ;  /* 0x0000000c06107981 */ /* 0x000f28000c1e1d00 */
[----:B------:R-:W2:Y:S04]  /*0a60*/  LDG.E.128 R36, desc[UR12][R6.64+0x200] ;  /* 0x0002000c06247981 */ /* 0x000ea8000c1e1d00 */
[----:B----4-:R4:W-:Y:S04]  /*0a70*/  STS.128 [R73], R16 ;  /* 0x0000001049007388 */ /* 0x0109e80000000c00 */
[----:B--2---:R2:W-:Y:S01]  /*0a80*/  STS.128 [R73+0x200], R36 ;  /* 0x0002002449007388 */ /* 0x0045e20000000c00 */
[----:B------:R-:W-:-:S03]  /*0a90*/  NOP ;  /* 0x0000000000007918 */ /* 0x000fc60000000000 */
[----:B------:R-:W-:Y:S04]  /*0aa0*/  LDS.128 R32, [R0] ;  /* 0x0000000000207984 */ /* 0x000fe80000000c00 */
[----:B------:R-:W-:Y:S01]  /*0ab0*/  LDS.128 R28, [R0+0x10] ;  /* 0x00001000001c7984 */ /* 0x000fe20000000c00 */
[----:B------:R-:W-:Y:S01]  /*0ac0*/  LEA R52, R72, 0xffffff00, 0x8 ;  /* 0xffffff0048347811 */ /* 0x000fe200078e40ff */
[----:B---3--:R-:W-:Y:S01]  /*0ad0*/  IMAD R6, R8, UR15, RZ ;  /* 0x0000000f08067c24 */ /* 0x008fe2000f8e02ff */
[----:B----4-:R-:W3:Y:S08]  /*0ae0*/  LDC.64 R16, c[0x0][0x2b0] ;  /* 0x0000ac00ff107b82 */ /* 0x010ef00000000a00 */
[----:B------:R-:W-:Y:S08]  /*0af0*/  BAR.SYNC.DEFER_BLOCKING 0x0 ;  /* 0x0000000000007b1d */ /* 0x000ff00000010000 */
[----:B--2---:R-:W2:Y:S01]  /*0b00*/  LDC.64 R36, c[0x0][0x308] ;  /* 0x0000c200ff247b82 */ /* 0x004ea20000000a00 */
[----:B------:R-:W4:Y:S04]  /*0b10*/  LDG.E.128 R40, desc[UR12][R4.64] ;  /* 0x0000000c04287981 */ /* 0x000f28000c1e1d00 */
[----:B------:R0:W3:Y:S01]  /*0b20*/  LDG.E.128 R44, desc[UR12][R4.64+0x200] ;  /* 0x0002000c042c7981 */ /* 0x0000e2000c1e1d00 */
[----:B------:R-:W-:Y:S01]  /*0b30*/  SHF.R.S32.HI R53, RZ, 0x1f, R52 ;  /* 0x0000001fff357819 */ /* 0x000fe20000011434 */
[----:B------:R-:W-:-:S02]  /*0b40*/  IMAD R9, R9, UR14, R6 ;  /* 0x0000000e09097c24 */ /* 0x000fc4000f8e0206 */
[----:B------:R-:W-:-:S04]  /*0b50*/  IMAD.WIDE.U32 R6, R8, UR14, R52 ;  /* 0x0000000e08067c25 */ /* 0x000fc8000f8e0034 */
[----:B0-----:R-:W-:Y:S01]  /*0b60*/  IMAD R4, R92, UR8, RZ ;  /* 0x000000085c047c24 */ /* 0x001fe2000f8e02ff */
        /* <DEDUP_REMOVED lines=8> */
[----:B----4-:R0:W-:Y:S04]  /*0bf0*/  STS.128 [R73], R40 ;  /* 0x0000002849007388 */ /* 0x0101e80000000c00 */
[----:B---3--:R1:W-:Y:S01]  /*0c00*/  STS.128 [R73+0x200], R44 ;  /* 0x0002002c49007388 */ /* 0x0083e20000000c00 */
[----:B------:R-:W-:-:S03]  /*0c10*/  NOP ;  /* 0x0000000000007918 */ /* 0x000fc60000000000 */
[----:B------:R-:W-:Y:S04]  /*0c20*/  LDS.128 R8, [R0] ;  /* 0x0000000000087984 */ /* 0x000fe80000000c00 */
[----:B------:R-:W-:Y:S01]  /*0c30*/  LDS.128 R4, [R0+0x10] ;  /* 0x0000100000047984 */ /* 0x000fe20000000c00 */
[----:B------:R-:W-:Y:S06]  /*0c40*/  BAR.SYNC.DEFER_BLOCKING 0x0 ;  /* 0x0000000000007b1d */ /* 0x000fec0000010000 */
[----:B------:R-:W3:Y:S04]  /*0c50*/  LDG.E.128 R56, desc[UR12][R12.64] ;  /* 0x0000000c0c387981 */ /* 0x000ee8000c1e1d00 */
[----:B------:R4:W3:Y:S01]  /*0c60*/  LDG.E.128 R60, desc[UR12][R12.64+0x200] ;  /* 0x0002000c0c3c7981 */ /* 0x0008e2000c1e1d00 */
[----:B------:R-:W-:-:S04]  /*0c70*/  IMAD R14, R16, UR15, RZ ;  /* 0x0000000f100e7c24 */ /* 0x000fc8000f8e02ff */
[----:B------:R-:W-:Y:S02]  /*0c80*/  IMAD R17, R17, UR14, R14 ;  /* 0x0000000e11117c24 */ /* 0x000fe4000f8e020e */
[----:B------:R-:W-:-:S04]  /*0c90*/  IMAD.WIDE.U32 R14, R16, UR14, R52 ;  /* 0x0000000e100e7c25 */ /* 0x000fc8000f8e0034 */
[----:B------:R-:W-:Y:S01]  /*0ca0*/  IMAD R16, R92, UR8, RZ ;  /* 0x000000085c107c24 */ /* 0x000fe2000f8e02ff */
[----:B------:R-:W-:-:S03]  /*0cb0*/  IADD3 R15, R15, R17, RZ ;  /* 0x000000110f0f7210 */ /* 0x000fc60007ffe0ff */
[C---:B------:R-:W-:Y:S02]  /*0cc0*/  IMAD R17, R91.reuse, UR9, R16 ;  /* 0x000000095b117c24 */ /* 0x040fe4000f8e0210 */
[----:B----4-:R-:W-:Y:S01]  /*0cd0*/  IMAD.WIDE.U32 R12, R91, UR8, R14 ;  /* 0x000000085b0c7c25 */ /* 0x010fe2000f8e000e */
[----:B------:R-:W-:-:S04]  /*0ce0*/  ULDC.64 UR8, c[0x0][0x3a0] ;  /* 0x0000e80000087ab9 */ /* 0x000fc80000000a00 */
[----:B------:R-:W-:Y:S02]  /*0cf0*/  IADD3 R13, R13, R17, RZ ;  /* 0x000000110d0d7210 */ /* 0x000fe40007ffe0ff */
[----:B--2---:R-:W-:-:S04]  /*0d00*/  LEA R36, P0, R12, R36, 0x2 ;  /* 0x000000240c247211 */ /* 0x004fc800078010ff */
[----:B------:R-:W-:-:S03]  /*0d10*/  LEA.HI.X R37, R12, R37, R13, 0x2, P0 ;  /* 0x000000250c257211 */ /* 0x000fc600000f140d */
[----:B------:R-:W-:Y:S01]  /*0d20*/  IMAD.WIDE R36, R74, 0x10, R36 ;  /* 0x000000104a247825 */ /* 0x000fe200078e0224 */
[----:B---3--:R-:W-:Y:S04]  /*0d30*/  STS.128 [R73], R56 ;  /* 0x0000003849007388 */ /* 0x008fe80000000c00 */
[----:B------:R-:W-:Y:S01]  /*0d40*/  STS.128 [R73+0x200], R60 ;  /* 0x0002003c49007388 */ /* 0x000fe20000000c00 */
[----:B------:R-:W-:-:S03]  /*0d50*/  NOP ;  /* 0x0000000000007918 */ /* 0x000fc60000000000 */
[----:B------:R-:W2:Y:S04]  /*0d60*/  LDS.128 R16, [R0] ;  /* 0x0000000000107984 */ /* 0x000ea80000000c00 */
[----:B------:R-:W3:Y:S01]  /*0d70*/  LDS.128 R12, [R0+0x10] ;  /* 0x00001000000c7984 */ /* 0x000ee20000000c00 */
[----:B------:R-:W-:Y:S06]  /*0d80*/  BAR.SYNC.DEFER_BLOCKING 0x0 ;  /* 0x0000000000007b1d */ /* 0x000fec0000010000 */
[----:B0-----:R-:W4:Y:S04]  /*0d90*/  LDG.E.128 R40, desc[UR12][R36.64] ;  /* 0x0000000c24287981 */ /* 0x001f28000c1e1d00 */
[----:B-1----:R0:W4:Y:S01]  /*0da0*/  LDG.E.128 R44, desc[UR12][R36.64+0x200] ;  /* 0x0002000c242c7981 */ /* 0x002122000c1e1d00 */
[----:B--2---:R-:W-:Y:S01]  /*0db0*/  FMUL.FTZ R38, R16, -1.4426950216293334961 ;  /* 0xbfb8aa3b10267820 */ /* 0x004fe20000410000 */
[----:B------:R-:W-:Y:S01]  /*0dc0*/  FMUL.FTZ R39, R17, -1.4426950216293334961 ;  /* 0xbfb8aa3b11277820 */ /* 0x000fe20000410000 */
[----:B------:R-:W-:Y:S01]  /*0dd0*/  FMUL.FTZ R54, R18, -1.4426950216293334961 ;  /* 0xbfb8aa3b12367820 */ /* 0x000fe20000410000 */
[----:B------:R-:W-:Y:S01]  /*0de0*/  FMUL.FTZ R55, R19, -1.4426950216293334961 ;  /* 0xbfb8aa3b13377820 */ /* 0x000fe20000410000 */
[----:B---3--:R-:W-:Y:S01]  /*0df0*/  FMUL.FTZ R60, R14, -1.4426950216293334961 ;  /* 0xbfb8aa3b0e3c7820 */ /* 0x008fe20000410000 */
[----:B------:R-:W-:Y:S01]  /*0e00*/  FMUL.FTZ R61, R15, -1.4426950216293334961 ;  /* 0xbfb8aa3b0f3d7820 */ /* 0x000fe20000410000 */
[----:B------:R-:W1:Y:S01]  /*0e10*/  MUFU.EX2 R38, R38 ;  /* 0x0000002600267308 */ /* 0x000e620000000800 */
[----:B0-----:R-:W-:Y:S01]  /*0e20*/  FMUL.FTZ R36, R13, -1.4426950216293334961 ;  /* 0xbfb8aa3b0d247820 */ /* 0x001fe20000410000 */
[----:B------:R-:W-:-:S06]  /*0e30*/  FMUL.FTZ R58, R12, -1.4426950216293334961 ;  /* 0xbfb8aa3b0c3a7820 */ /* 0x000fcc0000410000 */
[----:B------:R-:W0:Y:S08]  /*0e40*/  MUFU.EX2 R39, R39 ;  /* 0x0000002700277308 */ /* 0x000e300000000800 */
[----:B------:R1:W2:Y:S08]  /*0e50*/  MUFU.EX2 R56, R54 ;  /* 0x0000003600387308 */ /* 0x0002b00000000800 */
[----:B------:R0:W3:Y:S01]  /*0e60*/  MUFU.EX2 R57, R55 ;  /* 0x0000003700397308 */ /* 0x0000e20000000800 */
[----:B-1----:R-:W-:-:S07]  /*0e70*/  FADD.FTZ R54, R38, 1 ;  /* 0x3f80000026367421 */ /* 0x002fce0000010000 */
[----:B------:R-:W1:Y:S01]  /*0e80*/  MUFU.EX2 R59, R36 ;  /* 0x00000024003b7308 */ /* 0x000e620000000800 */
[----:B0-----:R-:W-:Y:S01]  /*0e90*/  FADD.FTZ R55, R39, 1 ;  /* 0x3f80000027377421 */ /* 0x001fe20000010000 */
[----:B--2---:R-:W-:-:S06]  /*0ea0*/  FADD.FTZ R56, R56, 1 ;  /* 0x3f80000038387421 */ /* 0x004fcc0000010000 */
[----:B------:R-:W0:Y:S01]  /*0eb0*/  MUFU.EX2 R60, R60 ;  /* 0x0000003c003c7308 */ /* 0x000e220000000800 */
[----:B---3--:R-:W-:-:S07]  /*0ec0*/  FADD.FTZ R57, R57, 1 ;  /* 0x3f80000039397421 */ /* 0x008fce0000010000 */
[----:B------:R-:W2:Y:S01]  /*0ed0*/  MUFU.EX2 R61, R61 ;  /* 0x0000003d003d7308 */ /* 0x000ea20000000800 */
[----:B-1----:R-:W-:-:S07]  /*0ee0*/  FADD.FTZ R59, R59, 1 ;  /* 0x3f8000003b3b7421 */ /* 0x002fce0000010000 */
[----:B------:R-:W1:Y:S01]  /*0ef0*/  MUFU.EX2 R58, R58 ;  /* 0x0000003a003a7308 */ /* 0x000e620000000800 */
[----:B0-----:R-:W-:-:S07]  /*0f00*/  FADD.FTZ R60, R60, 1 ;  /* 0x3f8000003c3c7421 */ /* 0x001fce0000010000 */
[----:B------:R-:W-:Y:S01]  /*0f10*/  MUFU.RCP R64, R55 ;  /* 0x0000003700407308 */ /* 0x000fe20000001000 */
[----:B--2---:R-:W-:-:S07]  /*0f20*/  FADD.FTZ R61, R61, 1 ;  /* 0x3f8000003d3d7421 */ /* 0x004fce0000010000 */
[----:B------:R-:W-:Y:S01]  /*0f30*/  MUFU.RCP R67, R56 ;  /* 0x0000003800437308 */ /* 0x000fe20000001000 */
[----:B-1----:R-:W-:-:S07]  /*0f40*/  FADD.FTZ R58, R58, 1 ;  /* 0x3f8000003a3a7421 */ /* 0x002fce0000010000 */
[----:B------:R-:W0:Y:S08]  /*0f50*/  MUFU.RCP R66, R57 ;  /* 0x0000003900427308 */ /* 0x000e300000001000 */
[----:B------:R0:W1:Y:S08]  /*0f60*/  MUFU.RCP R65, R54 ;  /* 0x0000003600417308 */ /* 0x0000700000001000 */
[----:B------:R-:W2:Y:S01]  /*0f70*/  MUFU.RCP R68, R59 ;  /* 0x0000003b00447308 */ /* 0x000ea20000001000 */
[----:B0-----:R-:W-:-:S04]  /*0f80*/  FADD.FTZ R54, -R66, 1 ;  /* 0x3f80000042367421 */ /* 0x001fc80000010100 */
[----:B------:R-:W-:-:S03]  /*0f90*/  FFMA.FTZ R56, R19, R54, 1 ;  /* 0x3f80000013387423 */ /* 0x000fc60000010036 */
[----:B------:R0:W3:Y:S08]  /*0fa0*/  MUFU.RCP R71, R60 ;  /* 0x0000003c00477308 */ /* 0x0000f00000001000 */
[----:B------:R2:W3:Y:S08]  /*0fb0*/  MUFU.RCP R70, R61 ;  /* 0x0000003d00467308 */ /* 0x0004f00000001000 */
[----:B------:R-:W3:Y:S01]  /*0fc0*/  MUFU.RCP R69, R58 ;  /* 0x0000003a00457308 */ /* 0x000ee20000001000 */
[----:B----4-:R-:W-:Y:S04]  /*0fd0*/  STS.128 [R73], R40 ;  /* 0x0000002849007388 */ /* 0x010fe80000000c00 */
[----:B------:R4:W-:Y:S01]  /*0fe0*/  STS.128 [R73+0x200], R44 ;  /* 0x0002002c49007388 */ /* 0x0009e20000000c00 */
[----:B------:R-:W-:-:S03]  /*0ff0*/  NOP ;  /* 0x0000000000007918 */ /* 0x000fc60000000000 */
[----:B------:R-:W0:Y:S04]  /*1000*/  LDS.128 R36, [R0] ;  /* 0x0000000000247984 */ /* 0x000e280000000c00 */
[----:B------:R-:W3:Y:S01]  /*1010*/  LDS.128 R40, [R0+0x10] ;  /* 0x0000100000287984 */ /* 0x000ee20000000c00 */
[----:B----4-:R-:W-:Y:S01]  /*1020*/  FADD.FTZ R44, -R64, 1 ;  /* 0x3f800000402c7421 */ /* 0x010fe20000010100 */
[----:B------:R-:W-:Y:S01]  /*1030*/  FADD.FTZ R47, -R67, 1 ;  /* 0x3f800000432f7421 */ /* 0x000fe20000010100 */
[----:B-1----:R-:W-:Y:S02]  /*1040*/  FADD.FTZ R45, -R65, 1 ;  /* 0x3f800000412d7421 */ /* 0x002fe40000010100 */
[----:B------:R-:W-:Y:S01]  /*1050*/  FFMA.FTZ R46, R17, R44, 1 ;  /* 0x3f800000112e7423 */ /* 0x000fe2000001002c */
[----:B------:R-:W-:Y:S01]  /*1060*/  FFMA.FTZ R55, R18, R47, 1 ;  /* 0x3f80000012377423 */ /* 0x000fe2000001002f */
[----:B------:R-:W-:Y:S01]  /*1070*/  FFMA.FTZ R45, R16, R45, 1 ;  /* 0x3f800000102d7423 */ /* 0x000fe2000001002d */
        /* <DEDUP_REMOVED lines=10> */
[----:B------:R-:W-:Y:S01]  /*1120*/  FMUL.FTZ R62, R54, R55 ;  /* 0x00000037363e7220 */ /* 0x000fe20000410000 */
[----:B------:R-:W-:Y:S01]  /*1130*/  FADD.FTZ R44, -R68, 1 ;  /* 0x3f800000442c7421 */ /* 0x000fe20000010100 */
[----:B---3--:R-:W-:Y:S01]  /*1140*/  FADD.FTZ R47, -R71, 1 ;  /* 0x3f800000472f7421 */ /* 0x008fe20000010100 */
        /* <DEDUP_REMOVED lines=34> */
[----:B------:R-:W-:Y:S01]  /*1370*/  FMUL.FTZ R68, R13, R68 ;  /* 0x000000440d447220 */ /* 0x000fe20000410000 */
[----:B------:R-:W-:Y:S01]  /*1380*/  FMUL.FTZ R71, R14, R71 ;  /* 0x000000470e477220 */ /* 0x000fe20000410000 */
[----:B------:R-:W2:Y:S01]  /*1390*/  LDS.128 R56, [R73+0x200] ;  /* 0x0002000049387984 */ /* 0x000ea20000000c00 */
[----:B0-----:R-:W-:Y:S02]  /*13a0*/  IMAD R60, R92, UR8, RZ ;  /* 0x000000085c3c7c24 */ /* 0x001fe4000f8e02ff */
        /* <DEDUP_REMOVED lines=8> */
[----:B------:R-:W0:Y:S01]  /*1430*/  LDC R60, c[0x0][0x21c] ;  /* 0x00008700ff3c7b82 */ /* 0x000e220000000800 */
[----:B------:R-:W-:Y:S01]  /*1440*/  FMUL.FTZ R95, R6, R71 ;  /* 0x00000047065f7220 */ /* 0x000fe20000410000 */
[----:B------:R-:W-:Y:S01]  /*1450*/  IADD3 R17, R55, R61, RZ ;  /* 0x0000003d37117210 */ /* 0x000fe20007ffe0ff */
[----:B------:R-:W-:Y:S01]  /*1460*/  FMUL.FTZ R55, R8, R65 ;  /* 0x0000004108377220 */ /* 0x000fe20000410000 */
[----:B------:R-:W-:Y:S01]  /*1470*/  FMUL.FTZ R61, R10, R67 ;  /* 0x000000430a3d7220 */ /* 0x000fe20000410000 */
[----:B------:R-:W-:Y:S01]  /*1480*/  FMUL.FTZ R121, R7, R70 ;  /* 0x0000004607797220 */ /* 0x000fe20000410000 */
[----:B------:R-:W-:-:S02]  /*1490*/  LEA.HI.X R17, R54, R101, R17, 0x2, P0 ;  /* 0x0000006536117211 */ /* 0x000fc400000f1411 */
[----:B------:R-:W-:Y:S01]  /*14a0*/  ISETP.NE.U32.AND P0, PT, RZ, UR8, PT ;  /* 0x00000008ff007c0c */ /* 0x000fe2000bf05070 */
[----:B------:R-:W-:-:S03]  /*14b0*/  IMAD.WIDE R8, R74, 0x10, R16 ;  /* 0x000000104a087825 */ /* 0x000fc600078e0210 */
[----:B------:R-:W-:Y:S01]  /*14c0*/  ISETP.NE.AND.EX P0, PT, RZ, UR9, PT, P0 ;  /* 0x00000009ff007c0c */ /* 0x000fe2000bf05300 */
[----:B------:R-:W-:Y:S01]  /*14d0*/  FFMA.FTZ R16, R24, R55, R87 ;  /* 0x0000003718107223 */ /* 0x000fe20000010057 */
[----:B-1----:R1:W-:Y:S04]  /*14e0*/  STG.E.128 desc[UR12][R8.64], R44 ;  /* 0x0000002c08007986 */ /* 0x0023e8000c101d0c */
[----:B--2---:R1:W-:Y:S07]  /*14f0*/  STG.E.128 desc[UR12][R8.64+0x200], R56 ;  /* 0x0002003808007986 */ /* 0x0043ee000c101d0c */
        /* <DEDUP_REMOVED lines=13> */
[----:B------:R-:W-:Y:S01]  /*15d0*/  STS.128 [R0+0x10], R40 ;  /* 0x0000102800007388 */ /* 0x000fe20000000c00 */
        /* <DEDUP_REMOVED lines=14> */
[----:B-1----:R3:W-:Y:S04]  /*16c0*/  STG.E.128 desc[UR12][R4.64], R8 ;  /* 0x0000000804007986 */ /* 0x0027e8000c101d0c */
[----:B--2---:R3:W-:Y:S02]  /*16d0*/  STG.E.128 desc[UR12][R4.64+0x200], R12 ;  /* 0x0002000c04007986 */ /* 0x0047e4000c101d0c */
.L_x_16983:
[----:B---3--:R-:W-:Y:S01]  /*16e0*/  FFMA.FTZ R5, R25, R127, R16 ;  /* 0x0000007f19057223 */ /* 0x008fe20000010010 */
[----:B0-----:R-:W-:Y:S01]  /*16f0*/  ISETP.GE.AND P0, PT, R60, 0x1, PT ;  /* 0x000000013c00780c */ /* 0x001fe20003f06270 */
[----:B------:R-:W-:Y:S01]  /*1700*/  BAR.SYNC.DEFER_BLOCKING 0x0 ;  /* 0x0000000000007b1d */ /* 0x000fe20000010000 */
[----:B------:R-:W-:Y:S01]  /*1710*/  LOP3.LUT R178, R84, 0x1f, RZ, 0xc0, !PT ;  /* 0x0000001f54b27812 */ /* 0x000fe200078ec0ff */
[----:B------:R-:W-:Y:S01]  /*1720*/  FFMA.FTZ R0, R26, R61, R5 ;  /* 0x0000003d1a007223 */ /* 0x000fe20000010005 */
[----:B------:R-:W-:Y:S02]  /*1730*/  CS2R R16, SRZ ;  /* 0x0000000000107805 */ /* 0x000fe4000001ff00 */
[----:B------:R-:W-:Y:S02]  /*1740*/  CS2R R18, SRZ ;  /* 0x0000000000127805 */ /* 0x000fe4000001ff00 */
[----:B------:R-:W-:Y:S01]  /*1750*/  CS2R R12, SRZ ;  /* 0x00000000000c7805 */ /* 0x000fe2000001ff00 */
[----:B------:R-:W-:Y:S01]  /*1760*/  FFMA.FTZ R5, R27, R125, R0 ;  /* 0x0000007d1b057223 */ /* 0x000fe20000010000 */
[----:B------:R-:W-:Y:S01]  /*1770*/  CS2R R14, SRZ ;  /* 0x00000000000e7805 */ /* 0x000fe2000001ff00 */
[-C--:B-1---5:R-:W-:Y:S01]  /*1780*/  FMUL.FTZ R8, R55, R90.reuse ;  /* 0x0000005a37087220 */ /* 0x0a2fe20000410000 */
        /* <DEDUP_REMOVED lines=9> */
[----:B------:R-:W-:-:S03]  /*1820*/  FMUL.FTZ R5, R123, R90 ;  /* 0x0000005a7b057220 */ /* 0x000fc60000410000 */
[----:B------:R-:W-:Y:S01]  /*1830*/  FFMA.FTZ R87, R23, R121, R0 ;  /* 0x0000007917577223 */ /* 0x000fe20000010000 */
[----:B------:R-:W-:Y:S06]  /*1840*/  @!P0 BRA `(.L_x_16984) ;  /* 0x0000004800848947 */ /* 0x000fec0003800000 */
[----:B------:R-:W-:Y:S01]  /*1850*/  IADD3 R129, R72, -0x1, RZ ;  /* 0xffffffff48817810 */ /* 0x000fe20007ffe0ff */
[----:B------:R-:W-:Y:S01]  /*1860*/  FADD.FTZ R126, R61, R61 ;  /* 0x0000003d3d7e7221 */ /* 0x000fe20000010000 */
[----:B------:R-:W-:Y:S01]  /*1870*/  FADD.FTZ R124, R63, R63 ;  /* 0x0000003f3f7c7221 */ /* 0x000fe20000010000 */
[----:B------:R-:W0:Y:S01]  /*1880*/  LDC R119, c[0x0][0x224] ;  /* 0x00008900ff777b82 */ /* 0x000e220000000800 */
[----:B------:R-:W-:Y:S01]  /*1890*/  LEA.HI R0, R129, R129, RZ, 0x1 ;  /* 0x0000008181007211 */ /* 0x000fe200078f08ff */
[----:B------:R-:W-:Y:S01]  /*18a0*/  ULDC.64 UR8, c[0x0][0x230] ;  /* 0x00008c0000087ab9 */ /* 0x000fe20000000a00 */
[----:B------:R-:W-:Y:S01]  /*18b0*/  ULDC.64 UR10, c[0x0][0x268] ;  /* 0x00009a00000a7ab9 */ /* 0x000fe20000000a00 */
[----:B------:R-:W-:Y:S01]  /*18c0*/  IMAD R16, R92, UR8, RZ ;  /* 0x000000085c107c24 */ /* 0x000fe2000f8e02ff */
[----:B------:R-:W-:Y:S01]  /*18d0*/  LOP3.LUT R0, R0, 0xfffffe, RZ, 0xc0, !PT ;  /* 0x00fffffe00007812 */ /* 0x000fe200078ec0ff */
[----:B------:R-:W-:Y:S01]  /*18e0*/  IMAD.WIDE.U32 R70, R91, UR8, RZ ;  /* 0x000000085b467c25 */ /* 0x000fe2000f8e00ff */
[----:B------:R-:W-:Y:S01]  /*18f0*/  ISETP.NE.AND P0, PT, R84, RZ, PT ;  /* 0x000000ff5400720c */ /* 0x000fe20003f05270 */
[----:B------:R-:W1:Y:S01]  /*1900*/  LDC.64 R66, c[0x0][0x348] ;  /* 0x0000d200ff427b82 */ /* 0x000e620000000a00 */
[----:B------:R-:W-:Y:S01]  /*1910*/  IADD3 R129, R129, -R0, RZ ;  /* 0x8000000081817210 */ /* 0x000fe20007ffe0ff */
[----:B------:R-:W-:-:S02]  /*1920*/  IMAD R0, R92, UR10, RZ ;  /* 0x0000000a5c007c24 */ /* 0x000fc4000f8e02ff */
[----:B------:R-:W-:Y:S01]  /*1930*/  FADD.FTZ R93, R32, R88 ;  /* 0x00000058205d7221 */ /* 0x000fe20000010000 */
[----:B------:R-:W-:Y:S02]  /*1940*/  IMAD R109, R91, UR9, R16 ;  /* 0x000000095b6d7c24 */ /* 0x000fe4000f8e0210 */
[----:B------:R-:W-:Y:S01]  /*1950*/  FADD.FTZ R100, R33, R88 ;  /* 0x0000005821647221 */ /* 0x000fe20000010000 */
[----:B------:R-:W-:-:S04]  /*1960*/  IMAD.WIDE.U32 R68, R91, UR10, RZ ;  /* 0x0000000a5b447c25 */ /* 0x000fc8000f8e00ff */
[--C-:B------:R-:W-:Y:S01]  /*1970*/  FADD.FTZ R101, R34, R88.reuse ;  /* 0x0000005822657221 */ /* 0x100fe20000010000 */
[----:B------:R-:W2:Y:S01]  /*1980*/  LDC.64 R64, c[0x0][0x350] ;  /* 0x0000d400ff407b82 */ /* 0x000ea20000000a00 */
[----:B------:R-:W-:Y:S01]  /*1990*/  FADD.FTZ R102, R35, R88 ;  /* 0x0000005823667221 */ /* 0x000fe20000010000 */
[----:B------:R-:W-:Y:S02]  /*19a0*/  IMAD R107, R91, UR11, R0 ;  /* 0x0000000b5b6b7c24 */ /* 0x000fe4000f8e0200 */
[--C-:B------:R-:W-:Y:S01]  /*19b0*/  FADD.FTZ R103, R28, R88.reuse ;  /* 0x000000581c677221 */ /* 0x100fe20000010000 */
[--C-:B------:R-:W-:Y:S01]  /*19c0*/  FADD.FTZ R104, R29, R88.reuse ;  /* 0x000000581d687221 */ /* 0x100fe20000010000 */
[--C-:B------:R-:W-:Y:S01]  /*19d0*/  FADD.FTZ R105, R30, R88.reuse ;  /* 0x000000581e697221 */ /* 0x100fe20000010000 */
[----:B------:R-:W-:Y:S01]  /*19e0*/  FADD.FTZ R128, R31, R88 ;  /* 0x000000581f807221 */ /* 0x000fe20000010000 */
[----:B------:R-:W-:Y:S01]  /*19f0*/  HFMA2.MMA R120, -RZ, RZ, 0, 0 ;  /* 0x00000000ff787435 */ /* 0x000fe200000001ff */
[----:B------:R-:W3:Y:S01]  /*1a00*/  LDC.64 R62, c[0x0][0x3c8] ;  /* 0x0000f200ff3e7b82 */ /* 0x000ee20000000a00 */
[----:B------:R-:W-:Y:S01]  /*1a10*/  P2R R16, PR, RZ, 0x1 ;  /* 0x00000001ff107803 */ /* 0x000fe20000000000 */
[----:B------:R-:W-:Y:S01]  /*1a20*/  FADD.FTZ R0, R55, R55 ;  /* 0x0000003737007221 */ /* 0x000fe20000010000 */
[----:B------:R-:W-:Y:S01]  /*1a30*/  FADD.FTZ R127, R127, R127 ;  /* 0x0000007f7f7f7221 */ /* 0x000fe20000010000 */
[----:B------:R-:W-:Y:S01]  /*1a40*/  FADD.FTZ R125, R125, R125 ;  /* 0x0000007d7d7d7221 */ /* 0x000fe20000010000 */
[----:B------:R-:W-:Y:S01]  /*1a50*/  FADD.FTZ R123, R123, R123 ;  /* 0x0000007b7b7b7221 */ /* 0x000fe20000010000 */
[----:B------:R-:W-:Y:S01]  /*1a60*/  FADD.FTZ R122, R95, R95 ;  /* 0x0000005f5f7a7221 */ /* 0x000fe20000010000 */
[----:B------:R-:W-:Y:S01]  /*1a70*/  FADD.FTZ R121, R121, R121 ;  /* 0x0000007979797221 */ /* 0x000fe20000010000 */
[----:B------:R-:W4:Y:S01]  /*1a80*/  LDC.64 R60, c[0x0][0x360] ;  /* 0x0000d800ff3c7b82 */ /* 0x000f220000000a00 */
[----:B------:R-:W-:Y:S01]  /*1a90*/  ISETP.NE.AND P1, PT, R84, 0x1f, PT ;  /* 0x0000001f5400780c */ /* 0x000fe20003f25270 */
[----:B------:R-:W-:Y:S01]  /*1aa0*/  FMUL.FTZ R115, R24, R93 ;  /* 0x0000005d18737220 */ /* 0x000fe20000410000 */
[----:B------:R-:W-:Y:S01]  /*1ab0*/  IADD3 R118, R75, R74, RZ ;  /* 0x0000004a4b767210 */ /* 0x000fe20007ffe0ff */
[----:B------:R-:W-:Y:S01]  /*1ac0*/  FMUL.FTZ R114, R25, R100 ;  /* 0x0000006419727220 */ /* 0x000fe20000410000 */
[----:B------:R-:W-:Y:S01]  /*1ad0*/  LEA R117, R158, UR7, 0x6 ;  /* 0x000000079e757c11 */ /* 0x000fe2000f8e30ff */
[----:B------:R-:W-:Y:S01]  /*1ae0*/  FMUL.FTZ R113, R26, R101 ;  /* 0x000000651a717220 */ /* 0x000fe20000410000 */
[----:B------:R-:W-:Y:S01]  /*1af0*/  IADD3 R116, R84, 0x200, RZ ;  /* 0x0000020054747810 */ /* 0x000fe20007ffe0ff */
[----:B------:R-:W0:Y:S01]  /*1b00*/  LDC.64 R58, c[0x0][0x2d0] ;  /* 0x0000b400ff3a7b82 */ /* 0x000e220000000a00 */
[----:B------:R-:W-:Y:S01]  /*1b10*/  MOV R16, RZ ;  /* 0x000000ff00107202 */ /* 0x000fe20000000f00 */
[----:B------:R-:W-:Y:S01]  /*1b20*/  FMUL.FTZ R112, R27, R102 ;  /* 0x000000661b707220 */ /* 0x000fe20000410000 */
[----:B------:R-:W-:Y:S01]  /*1b30*/  FMUL.FTZ R111, R20, R103 ;  /* 0x00000067146f7220 */ /* 0x000fe20000410000 */
[----:B------:R-:W-:Y:S01]  /*1b40*/  FMUL.FTZ R110, R21, R104 ;  /* 0x00000068156e7220 */ /* 0x000fe20000410000 */
[----:B------:R-:W-:Y:S01]  /*1b50*/  FMUL.FTZ R108, R22, R105 ;  /* 0x00000069166c7220 */ /* 0x000fe20000410000 */
[----:B------:R-:W-:Y:S01]  /*1b60*/  FMUL.FTZ R106, R23, R128 ;  /* 0x00000080176a7220 */ /* 0x000fe20000410000 */
[----:B------:R-:W-:Y:S01]  /*1b70*/  IADD3 R109, R71, R109, RZ ;  /* 0x0000006d476d7210 */ /* 0x000fe20007ffe0ff */
[----:B------:R-:W0:Y:S01]  /*1b80*/  LDC.64 R56, c[0x0][0x2e0] ;  /* 0x0000b800ff387b82 */ /* 0x000e220000000a00 */
[----:B------:R-:W-:Y:S01]  /*1b90*/  IADD3 R107, R69, R107, RZ ;  /* 0x0000006b456b7210 */ /* 0x000fe20007ffe0ff */
[----:B------:R-:W-:Y:S01]  /*1ba0*/  UMOV UR5, URZ ;  /* 0x0000003f00057c82 */ /* 0x000fe20008000000 */
[----:B------:R-:W-:Y:S01]  /*1bb0*/  UMOV UR6, URZ ;  /* 0x0000003f00067c82 */ /* 0x000fe20008000000 */
[----:B------:R-:W-:Y:S01]  /*1bc0*/  ULDC UR23, c[0x0][0x21c] ;  /* 0x0000870000177ab9 */ /* 0x000fe20000000800 */
[----:B------:R-:W-:Y:S01]  /*1bd0*/  ULDC UR22, c[0x0][0x218] ;  /* 0x0000860000167ab9 */ /* 0x000fe20000000800 */
[----:B------:R-:W-:Y:S01]  /*1be0*/  ULDC.64 UR26, c[0x0][0x348] ;  /* 0x0000d200001a7ab9 */ /* 0x000fe20000000a00 */
[----:B------:R-:W-:Y:S01]  /*1bf0*/  ULDC.64 UR24, c[0x0][0x360] ;  /* 0x0000d80000187ab9 */ /* 0x000fe20000000a00 */
[----:B------:R-:W-:Y:S01]  /*1c00*/  ULDC.64 UR18, c[0x0][0x250] ;  /* 0x0000940000127ab9 */ /* 0x000fe20000000a00 */
[----:B------:R-:W-:Y:S01]  /*1c10*/  ULDC.64 UR16, c[0x0][0x238] ;  /* 0x00008e0000107ab9 */ /* 0x000fe20000000a00 */
[----:B-1----:R-:W-:-:S05]  /*1c20*/  ULDC.64 UR20, c[0x0][0x270] ;  /* 0x00009c0000147ab9 */ /* 0x002fca0000000a00 */
.L_x_17031:
[----:B------:R-:W-:Y:S02]  /*1c30*/  SHF.R.S32.HI R130, RZ, 0x1f, R120 ;  /* 0x0000001fff827819 */ /* 0x000fe40000011478 */
[----:B------:R-:W-:Y:S02]  /*1c40*/  MOV R28, R70 ;  /* 0x00000046001c7202 */ /* 0x000fe40000000f00 */
[----:B------:R-:W-:Y:S01]  /*1c50*/  MOV R29, R109 ;  /* 0x0000006d001d7202 */ /* 0x000fe20000000f00 */
[----:B------:R-:W-:Y:S02]  /*1c60*/  IMAD R31, R130, UR16, RZ ;  /* 0x00000010821f7c24 */ /* 0x000fe4000f8e02ff */
[----:B------:R-:W-:-:S04]  /*1c70*/  IMAD.WIDE.U32 R28, R120, UR16, R28 ;  /* 0x00000010781c7c25 */ /* 0x000fc8000f8e001c */
[----:B------:R-:W-:Y:S01]  /*1c80*/  IMAD R31, R120, UR17, R31 ;  /* 0x00000011781f7c24 */ /* 0x000fe2000f8e021f */
[----:B0-----:R-:W-:-:S04]  /*1c90*/  LEA R54, P0, R28, R58, 0x3 ;  /* 0x0000003a1c367211 */ /* 0x001fc800078018ff */
[----:B------:R-:W-:-:S04]  /*1ca0*/  IADD3 R29, R29, R31, RZ ;  /* 0x0000001f1d1d7210 */ /* 0x000fc80007ffe0ff */
[----:B------:R-:W-:Y:S01]  /*1cb0*/  LEA.HI.X R55, R28, R59, R29, 0x3, P0 ;  /* 0x0000003b1c377211 */ /* 0x000fe200000f1c1d */
[----:B------:R-:W-:-:S05]  /*1cc0*/  IMAD R31, R130, UR18, RZ ;  /* 0x00000012821f7c24 */ /* 0x000fca000f8e02ff */
[----:B------:R-:W2:Y:S01]  /*1cd0*/  LDG.E.64 R54, desc[UR12][R54.64] ;  /* 0x0000000c36367981 */ /* 0x000ea2000c1e1b00 */
[----:B------:R-:W-:-:S04]  /*1ce0*/  IMAD.WIDE.U32 R28, R120, UR18, RZ ;  /* 0x00000012781c7c25 */ /* 0x000fc8000f8e00ff */
[----:B------:R-:W-:Y:S01]  /*1cf0*/  IMAD R31, R120, UR19, R31 ;  /* 0x00000013781f7c24 */ /* 0x000fe2000f8e021f */
[----:B-1----:R-:W-:-:S04]  /*1d00*/  LEA R44, P0, R28, R77, 0x2 ;  /* 0x0000004d1c2c7211 */ /* 0x002fc800078010ff */
[----:B------:R-:W-:-:S04]  /*1d10*/  IADD3 R29, R29, R31, RZ ;  /* 0x0000001f1d1d7210 */ /* 0x000fc80007ffe0ff */
[----:B------:R-:W-:-:S03]  /*1d20*/  LEA.HI.X R45, R28, R76, R29, 0x2, P0 ;  /* 0x0000004c1c2d7211 */ /* 0x000fc600000f141d */
[----:B------:R-:W-:-:S05]  /*1d30*/  IMAD.WIDE R44, R118, 0x10, R44 ;  /* 0x00000010762c7825 */ /* 0x000fca00078e022c */
[----:B---3--:R-:W3:Y:S04]  /*1d40*/  LDG.E.128 R28, desc[UR12][R44.64] ;  /* 0x0000000c2c1c7981 */ /* 0x008ee8000c1e1d00 */
[----:B------:R-:W4:Y:S04]  /*1d50*/  LDG.E.128 R32, desc[UR12][R44.64+0x200] ;  /* 0x0002000c2c207981 */ /* 0x000f28000c1e1d00 */
[----:B------:R-:W4:Y:S04]  /*1d60*/  LDG.E.128 R36, desc[UR12][R44.64+0x400] ;  /* 0x0004000c2c247981 */ /* 0x000f28000c1e1d00 */
[----:B------:R0:W4:Y:S01]  /*1d70*/  LDG.E.128 R40, desc[UR12][R44.64+0x600] ;  /* 0x0006000c2c287981 */ /* 0x000122000c1e1d00 */
[----:B------:R-:W-:Y:S01]  /*1d80*/  ISETP.NE.AND P0, PT, R178, RZ, PT ;  /* 0x000000ffb200720c */ /* 0x000fe20003f05270 */
[----:B------:R-:W-:Y:S01]  /*1d90*/  IMAD R95, R130, UR20, RZ ;  /* 0x00000014825f7c24 */ /* 0x000fe2000f8e02ff */
[----:B------:R-:W-:-:S02]  /*1da0*/  ISETP.NE.AND P4, PT, R84, RZ, PT ;  /* 0x000000ff5400720c */ /* 0x000fc40003f85270 */
[----:B------:R-:W-:Y:S01]  /*1db0*/  ISETP.LT.OR P2, PT, R72, 0x2, P0 ;  /* 0x000000024800780c */ /* 0x000fe20000741670 */
[----:B------:R-:W-:Y:S01]  /*1dc0*/  IMAD R95, R120, UR21, R95 ;  /* 0x00000015785f7c24 */ /* 0x000fe2000f8e025f */
[----:B0-----:R-:W-:Y:S02]  /*1dd0*/  MOV R44, R68 ;  /* 0x00000044002c7202 */ /* 0x001fe40000000f00 */
[----:B------:R-:W-:-:S03]  /*1de0*/  MOV R45, R107 ;  /* 0x0000006b002d7202 */ /* 0x000fc60000000f00 */
[----:B------:R-:W-:-:S06]  /*1df0*/  IMAD.WIDE.U32 R44, R120, UR20, R44 ;  /* 0x00000014782c7c25 */ /* 0x000fcc000f8e002c */
[----:B------:R-:W0:Y:S01]  /*1e00*/  @!P2 LDC R131, c[0x0][0x21c] ;  /* 0x00008700ff83ab82 */ /* 0x000e220000000800 */
[----:B------:R-:W-:Y:S02]  /*1e10*/  LEA R96, P3, R44, R56, 0x3 ;  /* 0x000000382c607211 */ /* 0x000fe400078618ff */
[----:B------:R-:W-:Y:S02]  /*1e20*/  IADD3 R45, R45, R95, RZ ;  /* 0x0000005f2d2d7210 */ /* 0x000fe40007ffe0ff */
[----:B------:R-:W-:Y:S02]  /*1e30*/  @!P2 IADD3 R95, R72, -0x2, RZ ;  /* 0xfffffffe485fa810 */ /* 0x000fe40007ffe0ff */
[----:B------:R-:W-:Y:S02]  /*1e40*/  LEA.HI.X R97, R44, R57, R45, 0x3, P3 ;  /* 0x000000392c617211 */ /* 0x000fe400018f1c2d */
[----:B------:R-:W-:Y:S01]  /*1e50*/  LEA R45, R129, R120, 0x8 ;  /* 0x00000078812d7211 */ /* 0x000fe200078e40ff */
[----:B0-----:R-:W-:-:S03]  /*1e60*/  @!P2 IMAD R131, R95, R131, R120 ;  /* 0x000000835f83a224 */ /* 0x001fc600078e0278 */
[----:B------:R-:W-:Y:S02]  /*1e70*/  SEL R95, R45, R116, !P4 ;  /* 0x000000742d5f7207 */ /* 0x000fe40006000000 */
[----:B------:R-:W-:Y:S02]  /*1e80*/  CS2R R44, SRZ ;  /* 0x00000000002c7805 */ /* 0x000fe4000001ff00 */
[----:B------:R-:W-:Y:S01]  /*1e90*/  LEA R95, R95, UR7, 0x3 ;  /* 0x000000075f5f7c11 */ /* 0x000fe2000f8e18ff */
[----:B------:R-:W0:Y:S01]  /*1ea0*/  @P1 S2R R160, SR_CgaCtaId ;  /* 0x0000000000a01919 */ /* 0x000e220000008800 */
[----:B------:R-:W-:Y:S01]  /*1eb0*/  BSSY B0, `(.L_x_16985) ;  /* 0x00000b7000007945 */ /* 0x000fe20003800000 */
[----:B--2---:R-:W-:Y:S01]  /*1ec0*/  FMUL.FTZ R94, R54, 1.4426950216293334961 ;  /* 0x3fb8aa3b365e7820 */ /* 0x004fe20000410000 */
[----:B------:R-:W-:-:S03]  /*1ed0*/  FMUL.FTZ R47, R93, R55 ;  /* 0x000000375d2f7220 */ /* 0x000fc60000410000 */
[----:B------:R-:W-:Y:S01]  /*1ee0*/  FMUL.FTZ R46, R93, R94 ;  /* 0x0000005e5d2e7220 */ /* 0x000fe20000410000 */
[----:B------:R-:W-:-:S04]  /*1ef0*/  FMUL.RZ R98, R47, 0.15915493667125701904 ;  /* 0x3e22f9832f627820 */ /* 0x000fc8000040c000 */
[----:B------:R-:W-:Y:S08]  /*1f00*/  MUFU.COS R47, R98 ;  /* 0x00000062002f7308 */ /* 0x000ff00000000000 */
[----:B------:R-:W1:Y:S01]  /*1f10*/  MUFU.EX2 R46, R46 ;  /* 0x0000002e002e7308 */ /* 0x000e620000000800 */
[----:B---3--:R-:W-:Y:S07]  /*1f20*/  STS.128 [R73], R28 ;  /* 0x0000001c49007388 */ /* 0x008fee0000000c00 */
[----:B------:R1:W2:Y:S01]  /*1f30*/  MUFU.SIN R99, R98 ;  /* 0x0000006200637308 */ /* 0x0002a20000000400 */
[----:B----4-:R-:W-:Y:S04]  /*1f40*/  STS.128 [R73+0x200], R32 ;  /* 0x0002002049007388 */ /* 0x010fe80000000c00 */
[----:B------:R-:W-:Y:S01]  /*1f50*/  STS.128 [R73+0x400], R36 ;  /* 0x0004002449007388 */ /* 0x000fe20000000c00 */
[----:B-1----:R-:W-:-:S03]  /*1f60*/  FMUL.FTZ R98, R46, R47 ;  /* 0x0000002f2e627220 */ /* 0x002fc60000410000 */
[----:B------:R-:W-:Y:S01]  /*1f70*/  STS.128 [R73+0x600], R40 ;  /* 0x0006002849007388 */ /* 0x000fe20000000c00 */
[----:B------:R-:W-:Y:S01]  /*1f80*/  NOP ;  /* 0x0000000000007918 */ /* 0x000fe20000000000 */
[----:B--2---:R-:W-:Y:S02]  /*1f90*/  FMUL.FTZ R99, R46, R99 ;  /* 0x000000632e637220 */ /* 0x004fe40000410000 */
[----:B------:R-:W-:Y:S01]  /*1fa0*/  LDS.128 R28, [R117] ;  /* 0x00000000751c7984 */ /* 0x000fe20000000c00 */
[----:B------:R-:W-:-:S03]  /*1fb0*/  @!P2 IMAD.WIDE R46, R131, 0x10, R2 ;  /* 0x00000010832ea825 */ /* 0x000fc600078e0202 */
[----:B------:R-:W1:Y:S04]  /*1fc0*/  LDS.128 R32, [R117+0x10] ;  /* 0x0000100075207984 */ /* 0x000e680000000c00 */
[----:B------:R-:W2:Y:S04]  /*1fd0*/  LDS.128 R36, [R117+0x20] ;  /* 0x0000200075247984 */ /* 0x000ea80000000c00 */
[----:B------:R-:W3:Y:S04]  /*1fe0*/  LDS.128 R40, [R117+0x30] ;  /* 0x0000300075287984 */ /* 0x000ee80000000c00 */
[----:B------:R4:W-:Y:S04]  /*1ff0*/  STS.64 [R95+0x14d0], R98 ;  /* 0x0014d0625f007388 */ /* 0x0009e80000000a00 */
[----:B------:R-:W5:Y:S01]  /*2000*/  LDG.E.64 R96, desc[UR12][R96.64] ;  /* 0x0000000c60607981 */ /* 0x000f62000c1e1b00 */
[----:B------:R-:W-:Y:S01]  /*2010*/  BAR.SYNC.DEFER_BLOCKING 0x0 ;  /* 0x0000000000007b1d */ /* 0x000fe20000010000 */
[----:B------:R-:W-:-:S04]  /*2020*/  FMUL.FTZ R131, R100, R55 ;  /* 0x0000003764837220 */ /* 0x000fc80000410000 */
[----:B------:R-:W-:Y:S01]  /*2030*/  FMUL.RZ R136, R131, 0.15915493667125701904 ;  /* 0x3e22f98383887820 */ /* 0x000fe2000040c000 */
[----:B------:R-:W-:-:S03]  /*2040*/  FMUL.FTZ R131, R100, R94 ;  /* 0x0000005e64837220 */ /* 0x000fc60000410000 */
[----:B------:R-:W-:Y:S01]  /*2050*/  MUFU.COS R135, R136 ;  /* 0x0000008800877308 */ /* 0x000fe20000000000 */
[----:B------:R-:W-:-:S07]  /*2060*/  FMUL.FTZ R134, R101, R55 ;  /* 0x0000003765867220 */ /* 0x000fce0000410000 */
[----:B------:R0:W2:Y:S01]  /*2070*/  MUFU.EX2 R132, R131 ;  /* 0x0000008300847308 */ /* 0x0000a20000000800 */
[----:B------:R4:W5:Y:S07]  /*2080*/  @!P2 LDG.E.64 R44, desc[UR12][R46.64+0x8] ;  /* 0x0000080c2e2ca981 */ /* 0x00096e000c1e1b00 */
[----:B------:R-:W3:Y:S01]  /*2090*/  MUFU.SIN R133, R136 ;  /* 0x0000008800857308 */ /* 0x000ee20000000400 */
[-C--:B0-----:R-:W-:Y:S01]  /*20a0*/  FMUL.FTZ R131, R103, R55.reuse ;  /* 0x0000003767837220 */ /* 0x081fe20000410000 */
[----:B------:R-:W-:Y:S01]  /*20b0*/  FMUL.RZ R134, R134, 0.15915493667125701904 ;  /* 0x3e22f98386867820 */ /* 0x000fe2000040c000 */
[CC--:B------:R-:W-:Y:S01]  /*20c0*/  FMUL.FTZ R142, R104.reuse, R94.reuse ;  /* 0x0000005e688e7220 */ /* 0x0c0fe20000410000 */
[-C--:B------:R-:W-:Y:S01]  /*20d0*/  FMUL.FTZ R144, R105, R94.reuse ;  /* 0x0000005e69907220 */ /* 0x080fe20000410000 */
[----:B------:R-:W-:Y:S01]  /*20e0*/  FMUL.RZ R143, R131, 0.15915493667125701904 ;  /* 0x3e22f983838f7820 */ /* 0x000fe2000040c000 */
[----:B------:R-:W-:Y:S01]  /*20f0*/  FMUL.FTZ R131, R104, R55 ;  /* 0x0000003768837220 */ /* 0x000fe20000410000 */
[C---:B-1----:R-:W-:Y:S01]  /*2100*/  FMUL.FTZ R149, R101.reuse, R33 ;  /* 0x0000002165957220 */ /* 0x042fe20000410000 */
[----:B----4-:R-:W-:Y:S01]  /*2110*/  MUFU.SIN R95, R134 ;  /* 0x00000086005f7308 */ /* 0x010fe20000000400 */
[----:B------:R-:W-:Y:S01]  /*2120*/  FMUL.FTZ R47, R102, R55 ;  /* 0x00000037662f7220 */ /* 0x000fe20000410000 */
[-C--:B------:R-:W-:Y:S01]  /*2130*/  FMUL.FTZ R46, R101, R94.reuse ;  /* 0x0000005e652e7220 */ /* 0x080fe20000410000 */
[----:B------:R-:W-:Y:S01]  /*2140*/  FMUL.RZ R147, R131, 0.15915493667125701904 ;  /* 0x3e22f98383937820 */ /* 0x000fe2000040c000 */
[----:B--2---:R-:W-:Y:S01]  /*2150*/  FMUL.FTZ R131, R132, R135 ;  /* 0x0000008784837220 */ /* 0x004fe20000410000 */
[----:B------:R-:W-:Y:S01]  /*2160*/  FMUL.RZ R141, R47, 0.15915493667125701904 ;  /* 0x3e22f9832f8d7820 */ /* 0x000fe2000040c000 */
[----:B------:R-:W-:-:S02]  /*2170*/  FMUL.FTZ R47, R102, R94 ;  /* 0x0000005e662f7220 */ /* 0x000fc40000410000 */
[----:B------:R-:W0:Y:S01]  /*2180*/  MUFU.EX2 R46, R46 ;  /* 0x0000002e002e7308 */ /* 0x000e220000000800 */
[----:B---3--:R-:W-:-:S07]  /*2190*/  FMUL.FTZ R132, R132, R133 ;  /* 0x0000008584847220 */ /* 0x008fce0000410000 */
[----:B------:R-:W-:Y:S08]  /*21a0*/  MUFU.SIN R136, R141 ;  /* 0x0000008d00887308 */ /* 0x000ff00000000400 */
[----:B------:R1:W-:Y:S01]  /*21b0*/  MUFU.COS R138, R141 ;  /* 0x0000008d008a7308 */ /* 0x0003e20000000000 */
[----:B0-----:R-:W-:Y:S01]  /*21c0*/  FMUL.FTZ R133, R46, R95 ;  /* 0x0000005f2e857220 */ /* 0x001fe20000410000 */
[----:B------:R-:W-:-:S04]  /*21d0*/  FMUL.FTZ R95, R128, R55 ;  /* 0x00000037805f7220 */ /* 0x000fc80000410000 */
[----:B------:R-:W-:Y:S01]  /*21e0*/  FMUL.RZ R157, R95, 0.15915493667125701904 ;  /* 0x3e22f9835f9d7820 */ /* 0x000fe2000040c000 */
[----:B------:R-:W-:Y:S01]  /*21f0*/  @P1 MOV R95, 0x400 ;  /* 0x00000400005f1802 */ /* 0x000fe20000000f00 */
[----:B------:R-:W-:Y:S01]  /*2200*/  MUFU.SIN R140, R143 ;  /* 0x0000008f008c7308 */ /* 0x000fe20000000400 */
[----:B-1----:R-:W-:Y:S02]  /*2210*/  FMUL.FTZ R141, R93, R28 ;  /* 0x0000001c5d8d7220 */ /* 0x002fe40000410000 */
[----:B------:R-:W-:Y:S02]  /*2220*/  @P1 LEA R163, R160, R95, 0x18 ;  /* 0x0000005fa0a31211 */ /* 0x000fe400078ec0ff */
[----:B------:R-:W-:-:S03]  /*2230*/  FMUL.FTZ R141, R24, R141 ;  /* 0x0000008d188d7220 */ /* 0x000fc60000410000 */
[----:B------:R0:W-:Y:S01]  /*2240*/  MUFU.COS R146, R143 ;  /* 0x0000008f00927308 */ /* 0x0001e20000000000 */
[----:B------:R-:W-:-:S07]  /*2250*/  FMUL.FTZ R150, R132, R141 ;  /* 0x0000008d84967220 */ /* 0x000fce0000410000 */
[----:B------:R1:W-:Y:S01]  /*2260*/  MUFU.COS R137, R134 ;  /* 0x0000008600897308 */ /* 0x0003e20000000000 */
[----:B0-----:R-:W-:-:S04]  /*2270*/  FMUL.FTZ R143, R93, R29 ;  /* 0x0000001d5d8f7220 */ /* 0x001fc80000410000 */
[----:B------:R-:W-:-:S03]  /*2280*/  FMUL.FTZ R143, R24, R143 ;  /* 0x0000008f188f7220 */ /* 0x000fc60000410000 */
[----:B------:R0:W-:Y:S01]  /*2290*/  MUFU.EX2 R145, R142 ;  /* 0x0000008e00917308 */ /* 0x0001e20000000800 */
[----:B-1----:R-:W-:Y:S01]  /*22a0*/  FMUL.FTZ R134, R103, R94 ;  /* 0x0000005e67867220 */ /* 0x002fe20000410000 */
[-C--:B------:R-:W-:Y:S01]  /*22b0*/  FMUL.FTZ R148, R132, R143.reuse ;  /* 0x0000008f84947220 */ /* 0x080fe20000410000 */
[----:B------:R-:W-:-:S03]  /*22c0*/  FFMA.FTZ R150, R131, R143, R150 ;  /* 0x0000008f83967223 */ /* 0x000fc60000010096 */
[----:B------:R-:W-:Y:S02]  /*22d0*/  FFMA.FTZ R135, R131, R141, -R148 ;  /* 0x0000008d83877223 */ /* 0x000fe40000010894 */
[----:B------:R1:W-:Y:S01]  /*22e0*/  MUFU.EX2 R151, R144 ;  /* 0x0000009000977308 */ /* 0x0003e20000000800 */
[----:B0-----:R-:W-:-:S04]  /*22f0*/  FMUL.FTZ R142, R100, R31 ;  /* 0x0000001f648e7220 */ /* 0x001fc80000410000 */
[----:B------:R-:W-:-:S03]  /*2300*/  FFMA.FTZ R150, R25, R142, R150 ;  /* 0x0000008e19967223 */ /* 0x000fc60000010096 */
[----:B------:R-:W0:Y:S01]  /*2310*/  MUFU.EX2 R47, R47 ;  /* 0x0000002f002f7308 */ /* 0x000e220000000800 */
[----:B-1----:R-:W-:-:S04]  /*2320*/  FMUL.FTZ R144, R100, R30 ;  /* 0x0000001e64907220 */ /* 0x002fc80000410000 */
[----:B------:R-:W-:-:S03]  /*2330*/  FFMA.FTZ R135, R25, R144, R135 ;  /* 0x0000009019877223 */ /* 0x000fc60000010087 */
[----:B------:R1:W2:Y:S08]  /*2340*/  MUFU.EX2 R139, R134 ;  /* 0x00000086008b7308 */ /* 0x0002b00000000800 */
[----:B------:R-:W3:Y:S01]  /*2350*/  MUFU.SIN R152, R147 ;  /* 0x0000009300987308 */ /* 0x000ee20000000400 */
[----:B-1----:R-:W-:Y:S01]  /*2360*/  FMUL.FTZ R134, R128, R94 ;  /* 0x0000005e80867220 */ /* 0x002fe20000410000 */
[----:B------:R-:W-:Y:S01]  /*2370*/  FMUL.FTZ R94, R105, R55 ;  /* 0x00000037695e7220 */ /* 0x000fe20000410000 */
[----:B0-----:R-:W-:-:S03]  /*2380*/  FMUL.FTZ R136, R47, R136 ;  /* 0x000000882f887220 */ /* 0x001fc60000410000 */
[----:B------:R-:W-:Y:S02]  /*2390*/  FMUL.RZ R153, R94, 0.15915493667125701904 ;  /* 0x3e22f9835e997820 */ /* 0x000fe4000040c000 */
[----:B------:R0:W-:Y:S08]  /*23a0*/  MUFU.EX2 R156, R134 ;  /* 0x00000086009c7308 */ /* 0x0001f00000000800 */
[----:B------:R1:W4:Y:S01]  /*23b0*/  MUFU.COS R154, R147 ;  /* 0x00000093009a7308 */ /* 0x0003220000000000 */
[----:B0-----:R-:W-:Y:S01]  /*23c0*/  FMUL.FTZ R134, R46, R137 ;  /* 0x000000892e867220 */ /* 0x001fe20000410000 */
[----:B------:R-:W-:-:S04]  /*23d0*/  FMUL.FTZ R137, R133, R150 ;  /* 0x0000009685897220 */ /* 0x000fc80000410000 */
[-C--:B------:R-:W-:Y:S02]  /*23e0*/  FFMA.FTZ R148, R134, R135.reuse, -R137 ;  /* 0x0000008786947223 */ /* 0x080fe40000010889 */
[----:B------:R-:W0:Y:S01]  /*23f0*/  MUFU.COS R46, R153 ;  /* 0x00000099002e7308 */ /* 0x000e220000000000 */
[----:B-1----:R-:W-:Y:S01]  /*2400*/  FMUL.FTZ R147, R133, R135 ;  /* 0x0000008785937220 */ /* 0x002fe20000410000 */
[----:B------:R-:W-:-:S03]  /*2410*/  FMUL.FTZ R135, R47, R138 ;  /* 0x0000008a2f877220 */ /* 0x000fc60000410000 */
[----:B------:R-:W-:Y:S01]  /*2420*/  FFMA.FTZ R137, R134, R150, R147 ;  /* 0x0000009686897223 */ /* 0x000fe20000010093 */
[----:B------:R-:W-:Y:S02]  /*2430*/  FMUL.FTZ R147, R101, R32 ;  /* 0x0000002065937220 */ /* 0x000fe40000410000 */
[----:B------:R1:W-:Y:S01]  /*2440*/  MUFU.SIN R94, R153 ;  /* 0x00000099005e7308 */ /* 0x0003e20000000400 */
[C---:B------:R-:W-:Y:S01]  /*2450*/  FFMA.FTZ R137, R26.reuse, R149, R137 ;  /* 0x000000951a897223 */ /* 0x040fe20000010089 */
[----:B------:R-:W-:-:S03]  /*2460*/  FFMA.FTZ R148, R26, R147, R148 ;  /* 0x000000931a947223 */ /* 0x000fc60000010094 */
[CC--:B------:R-:W-:Y:S01]  /*2470*/  FMUL.FTZ R138, R136.reuse, R137.reuse ;  /* 0x00000089888a7220 */ /* 0x0c0fe20000410000 */
[-C--:B------:R-:W-:Y:S02]  /*2480*/  FMUL.FTZ R150, R136, R148.reuse ;  /* 0x0000009488967220 */ /* 0x080fe40000410000 */
[----:B------:R-:W0:Y:S01]  /*2490*/  MUFU.SIN R47, R157 ;  /* 0x0000009d002f7308 */ /* 0x000e220000000400 */
[C---:B-1----:R-:W-:Y:S01]  /*24a0*/  FFMA.FTZ R153, R135.reuse, R148, -R138 ;  /* 0x0000009487997223 */ /* 0x042fe2000001088a */
[----:B------:R-:W-:Y:S01]  /*24b0*/  FFMA.FTZ R160, R135, R137, R150 ;  /* 0x0000008987a07223 */ /* 0x000fe20000010096 */
[C---:B------:R-:W-:Y:S01]  /*24c0*/  FMUL.FTZ R150, R102.reuse, R35 ;  /* 0x0000002366967220 */ /* 0x040fe20000410000 */
[----:B------:R-:W-:Y:S01]  /*24d0*/  FMUL.FTZ R148, R102, R34 ;  /* 0x0000002266947220 */ /* 0x000fe20000410000 */
[----:B--2---:R-:W-:Y:S01]  /*24e0*/  FMUL.FTZ R138, R139, R140 ;  /* 0x0000008c8b8a7220 */ /* 0x004fe20000410000 */
[----:B---3--:R-:W-:Y:S01]  /*24f0*/  FMUL.FTZ R140, R145, R152 ;  /* 0x00000098918c7220 */ /* 0x008fe20000410000 */
[C---:B------:R-:W-:Y:S01]  /*2500*/  FFMA.FTZ R160, R27.reuse, R150, R160 ;  /* 0x000000961ba07223 */ /* 0x040fe200000100a0 */
[----:B------:R-:W-:Y:S01]  /*2510*/  FFMA.FTZ R153, R27, R148, R153 ;  /* 0x000000941b997223 */ /* 0x000fe20000010099 */
[----:B------:R1:W2:Y:S01]  /*2520*/  MUFU.COS R95, R157 ;  /* 0x0000009d005f7308 */ /* 0x0002a20000000000 */
[----:B------:R-:W-:Y:S01]  /*2530*/  FMUL.FTZ R137, R139, R146 ;  /* 0x000000928b897220 */ /* 0x000fe20000410000 */
[C---:B------:R-:W-:Y:S01]  /*2540*/  FMUL.FTZ R152, R138.reuse, R160 ;  /* 0x000000a08a987220 */ /* 0x040fe20000410000 */
[-C--:B------:R-:W-:Y:S01]  /*2550*/  FMUL.FTZ R155, R138, R153.reuse ;  /* 0x000000998a9b7220 */ /* 0x080fe20000410000 */
[----:B----4-:R-:W-:Y:S01]  /*2560*/  FMUL.FTZ R139, R145, R154 ;  /* 0x0000009a918b7220 */ /* 0x010fe20000410000 */
[----:B0-----:R-:W-:Y:S01]  /*2570*/  FMUL.FTZ R145, R151, R46 ;  /* 0x0000002e97917220 */ /* 0x001fe20000410000 */
[----:B------:R-:W-:Y:S01]  /*2580*/  FFMA.FTZ R46, R137, R153, -R152 ;  /* 0x00000099892e7223 */ /* 0x000fe20000010898 */
[----:B------:R-:W-:Y:S01]  /*2590*/  FMUL.FTZ R153, R103, R37 ;  /* 0x0000002567997220 */ /* 0x000fe20000410000 */
[----:B------:R-:W-:Y:S01]  /*25a0*/  FMUL.FTZ R152, R156, R47 ;  /* 0x0000002f9c987220 */ /* 0x000fe20000410000 */
[----:B-1----:R-:W-:Y:S01]  /*25b0*/  FFMA.FTZ R157, R137, R160, R155 ;  /* 0x000000a0899d7223 */ /* 0x002fe2000001009b */
[----:B------:R-:W-:Y:S01]  /*25c0*/  FMUL.FTZ R155, R103, R36 ;  /* 0x00000024679b7220 */ /* 0x000fe20000410000 */
[----:B------:R-:W-:Y:S01]  /*25d0*/  FMUL.FTZ R146, R151, R94 ;  /* 0x0000005e97927220 */ /* 0x000fe20000410000 */
[CC--:B------:R-:W-:Y:S01]  /*25e0*/  FMUL.FTZ R47, R99.reuse, R132.reuse ;  /* 0x00000084632f7220 */ /* 0x0c0fe20000410000 */
[C---:B------:R-:W-:Y:S01]  /*25f0*/  FFMA.FTZ R157, R20.reuse, R153, R157 ;  /* 0x00000099149d7223 */ /* 0x040fe2000001009d */
[----:B------:R-:W-:Y:S01]  /*2600*/  FFMA.FTZ R94, R20, R155, R46 ;  /* 0x0000009b145e7223 */ /* 0x000fe2000001002e */
[C---:B------:R-:W-:Y:S01]  /*2610*/  FMUL.FTZ R46, R98.reuse, R132 ;  /* 0x00000084622e7220 */ /* 0x040fe20000410000 */
[----:B------:R-:W-:Y:S01]  /*2620*/  FFMA.FTZ R47, R98, R131, -R47 ;  /* 0x00000083622f7223 */ /* 0x000fe2000001082f */
[----:B------:R-:W-:Y:S01]  /*2630*/  FMUL.FTZ R154, R140, R157 ;  /* 0x0000009d8c9a7220 */ /* 0x000fe20000410000 */
[----:B--2---:R-:W-:Y:S01]  /*2640*/  FMUL.FTZ R151, R156, R95 ;  /* 0x0000005f9c977220 */ /* 0x004fe20000410000 */
[----:B------:R-:W-:Y:S01]  /*2650*/  FFMA.FTZ R46, R99, R131, R46 ;  /* 0x00000083632e7223 */ /* 0x000fe2000001002e */
[-C--:B------:R-:W-:Y:S01]  /*2660*/  FMUL.FTZ R156, R140, R94.reuse ;  /* 0x0000005e8c9c7220 */ /* 0x080fe20000410000 */
[----:B------:R-:W-:Y:S01]  /*2670*/  FMUL.FTZ R95, R133, R47 ;  /* 0x0000002f855f7220 */ /* 0x000fe20000410000 */
[----:B------:R-:W-:Y:S01]  /*2680*/  FFMA.FTZ R159, R139, R94, -R154 ;  /* 0x0000005e8b9f7223 */ /* 0x000fe2000001089a */
[-C--:B------:R-:W-:Y:S01]  /*2690*/  FMUL.FTZ R94, R133, R46.reuse ;  /* 0x0000002e855e7220 */ /* 0x080fe20000410000 */
[----:B------:R-:W-:Y:S01]  /*26a0*/  FFMA.FTZ R160, R139, R157, R156 ;  /* 0x0000009d8ba07223 */ /* 0x000fe2000001009c */
[----:B------:R-:W-:Y:S01]  /*26b0*/  FFMA.FTZ R95, R134, R46, R95 ;  /* 0x0000002e865f7223 */ /* 0x000fe2000001005f */
[C---:B------:R-:W-:Y:S01]  /*26c0*/  FMUL.FTZ R154, R104.reuse, R39 ;  /* 0x00000027689a7220 */ /* 0x040fe20000410000 */
[----:B------:R-:W-:Y:S01]  /*26d0*/  FMUL.FTZ R156, R104, R38 ;  /* 0x00000026689c7220 */ /* 0x000fe20000410000 */
[----:B------:R-:W-:Y:S01]  /*26e0*/  FFMA.FTZ R94, R134, R47, -R94 ;  /* 0x0000002f865e7223 */ /* 0x000fe2000001085e */
[C---:B------:R-:W-:Y:S01]  /*26f0*/  FMUL.FTZ R46, R136.reuse, R95 ;  /* 0x0000005f882e7220 */ /* 0x040fe20000410000 */
[C---:B------:R-:W-:Y:S01]  /*2700*/  FFMA.FTZ R47, R21.reuse, R154, R160 ;  /* 0x0000009a152f7223 */ /* 0x040fe200000100a0 */
        /* <DEDUP_REMOVED lines=8> */
[----:B------:R-:W-:Y:S01]  /*2790*/  FFMA.FTZ R95, R145, R47, R164 ;  /* 0x0000002f915f7223 */ /* 0x000fe200000100a4 */
[-C--:B------:R-:W-:Y:S01]  /*27a0*/  FMUL.FTZ R47, R138, R160.reuse ;  /* 0x000000a08a2f7220 */ /* 0x080fe20000410000 */
[----:B------:R-:W-:Y:S01]  /*27b0*/  FFMA.FTZ R94, R137, R160, R94 ;  /* 0x000000a0895e7223 */ /* 0x000fe2000001005e */
[----:B------:R-:W-:Y:S01]  /*27c0*/  FFMA.FTZ R162, R145, R159, -R162 ;  /* 0x0000009f91a27223 */ /* 0x000fe200000108a2 */
[----:B------:R-:W-:Y:S01]  /*27d0*/  FFMA.FTZ R160, R22, R157, R95 ;  /* 0x0000009d16a07223 */ /* 0x000fe2000001005f */
[----:B------:R-:W-:Y:S01]  /*27e0*/  FFMA.FTZ R47, R137, R46, -R47 ;  /* 0x0000002e892f7223 */ /* 0x000fe2000001082f */
[----:B------:R-:W-:Y:S01]  /*27f0*/  FMUL.FTZ R46, R140, R94 ;  /* 0x0000005e8c2e7220 */ /* 0x000fe20000410000 */
[----:B------:R-:W-:Y:S01]  /*2800*/  FMUL.FTZ R159, R105, R40 ;  /* 0x00000028699f7220 */ /* 0x000fe20000410000 */
[----:B------:R-:W-:Y:S01]  /*2810*/  FMUL.FTZ R164, R152, R160 ;  /* 0x000000a098a47220 */ /* 0x000fe20000410000 */
[-C--:B------:R-:W-:Y:S01]  /*2820*/  FMUL.FTZ R95, R140, R47.reuse ;  /* 0x0000002f8c5f7220 */ /* 0x080fe20000410000 */
[----:B------:R-:W-:Y:S01]  /*2830*/  FFMA.FTZ R46, R139, R47, -R46 ;  /* 0x0000002f8b2e7223 */ /* 0x000fe2000001082e */
[----:B------:R-:W-:-:S02]  /*2840*/  FFMA.FTZ R162, R22, R159, R162 ;  /* 0x0000009f16a27223 */ /* 0x000fc400000100a2 */
[----:B------:R-:W-:Y:S01]  /*2850*/  FFMA.FTZ R95, R139, R94, R95 ;  /* 0x0000005e8b5f7223 */ /* 0x000fe2000001005f */
[----:B------:R-:W-:Y:S01]  /*2860*/  @P1 LEA R94, R84, R163, 0x3 ;  /* 0x000000a3545e1211 */ /* 0x000fe200078e18ff */
[C---:B------:R-:W-:Y:S01]  /*2870*/  FMUL.FTZ R166, R146.reuse, R46 ;  /* 0x0000002e92a67220 */ /* 0x040fe20000410000 */
[-C--:B------:R-:W-:Y:S01]  /*2880*/  FFMA.FTZ R168, R151, R162.reuse, -R164 ;  /* 0x000000a297a87223 */ /* 0x080fe200000108a4 */
[-C--:B------:R-:W-:Y:S01]  /*2890*/  FMUL.FTZ R164, R146, R95.reuse ;  /* 0x0000005f92a47220 */ /* 0x080fe20000410000 */
[----:B------:R-:W-:Y:S01]  /*28a0*/  FMUL.FTZ R161, R152, R162 ;  /* 0x000000a298a17220 */ /* 0x000fe20000410000 */
[----:B------:R-:W-:Y:S01]  /*28b0*/  FFMA.FTZ R166, R145, R95, R166 ;  /* 0x0000005f91a67223 */ /* 0x000fe200000100a6 */
[C---:B------:R-:W-:Y:S01]  /*28c0*/  FMUL.FTZ R162, R128.reuse, R42 ;  /* 0x0000002a80a27220 */ /* 0x040fe20000410000 */
[----:B------:R-:W0:Y:S01]  /*28d0*/  @P1 LDS.64 R94, [R94+0x24d8] ;  /* 0x0024d8005e5e1984 */ /* 0x000e220000000a00 */
[----:B------:R-:W-:Y:S01]  /*28e0*/  FFMA.FTZ R161, R151, R160, R161 ;  /* 0x000000a097a17223 */ /* 0x000fe200000100a1 */
[----:B------:R-:W-:Y:S01]  /*28f0*/  FMUL.FTZ R160, R128, R43 ;  /* 0x0000002b80a07220 */ /* 0x000fe20000410000 */
[----:B------:R-:W-:Y:S01]  /*2900*/  FFMA.FTZ R164, R145, R46, -R164 ;  /* 0x0000002e91a47223 */ /* 0x000fe200000108a4 */
[----:B------:R-:W-:-:S02]  /*2910*/  FFMA.FTZ R46, R23, R162, R168 ;  /* 0x000000a2172e7223 */ /* 0x000fc400000100a8 */
[----:B------:R-:W-:Y:S01]  /*2920*/  FFMA.FTZ R47, R23, R160, R161 ;  /* 0x000000a0172f7223 */ /* 0x000fe200000100a1 */
[----:B------:R-:W-:Y:S06]  /*2930*/  @P1 BRA `(.L_x_16986) ;  /* 0x0000000000381947 */ /* 0x000fec0003800000 */
[----:B------:R-:W-:Y:S01]  /*2940*/  ISETP.NE.AND P1, PT, R72, R119, PT ;  /* 0x000000774800720c */ /* 0x000fe20003f25270 */
[----:B0-----:R-:W-:Y:S01]  /*2950*/  HFMA2.MMA R95, -RZ, RZ, 0, 0 ;  /* 0x00000000ff5f7435 */ /* 0x001fe200000001ff */
[----:B------:R-:W-:-:S11]  /*2960*/  MOV R94, 0x3f800000 ;  /* 0x3f800000005e7802 */ /* 0x000fd60000000f00 */
[----:B------:R-:W-:Y:S05]  /*2970*/  @!P1 BRA `(.L_x_16986) ;  /* 0x0000000000289947 */ /* 0x000fea0003800000 */
[----:B------:R-:W0:Y:S01]  /*2980*/  S2UR UR8, SR_CgaCtaId ;  /* 0x00000000000879c3 */ /* 0x000e220000008800 */
[----:B------:R-:W-:Y:S01]  /*2990*/  IADD3 R95, R119, -UR4, RZ ;  /* 0x80000004775f7c10 */ /* 0x000fe2000fffe0ff */
[----:B------:R-:W-:-:S03]  /*29a0*/  UMOV UR7, 0x400 ;  /* 0x0000040000077882 */ /* 0x000fc60000000000 */
[----:B------:R-:W-:-:S04]  /*29b0*/  LEA.HI R94, R95, R95, RZ, 0x1 ;  /* 0x0000005f5f5e7211 */ /* 0x000fc800078f08ff */
[----:B------:R-:W-:-:S04]  /*29c0*/  LOP3.LUT R94, R94, 0xfffffe, RZ, 0xc0, !PT ;  /* 0x00fffffe5e5e7812 */ /* 0x000fc800078ec0ff */
[----:B------:R-:W-:-:S04]  /*29d0*/  IADD3 R95, -R94, R95, RZ ;  /* 0x0000005f5e5f7210 */ /* 0x000fc80007ffe1ff */
[----:B------:R-:W-:Y:S01]  /*29e0*/  LEA R95, R95, R120, 0x8 ;  /* 0x000000785f5f7211 */ /* 0x000fe200078e40ff */
[----:B0-----:R-:W-:-:S06]  /*29f0*/  ULEA UR7, UR8, UR7, 0x18 ;  /* 0x0000000708077291 */ /* 0x001fcc000f8ec03f */
[----:B------:R-:W-:-:S06]  /*2a00*/  LEA R95, R95, UR7, 0x3 ;  /* 0x000000075f5f7c11 */ /* 0x000fcc000f8e18ff */
[----:B------:R-:W1:Y:S02]  /*2a10*/  LDS.64 R94, [R95+0x14d0] ;  /* 0x0014d0005f5e7984 */ /* 0x000e640000000a00 */
.L_x_16986:
[----:B------:R-:W-:Y:S05]  /*2a20*/  BSYNC B0 ;  /* 0x0000000000007941 */ /* 0x000fea0003800000 */
.L_x_16985:
[C---:B------:R-:W-:Y:S01]  /*2a30*/  FMUL.FTZ R176, R152.reuse, R166 ;  /* 0x000000a698b07220 */ /* 0x040fe20000410000 */
[----:B------:R-:W2:Y:S01]  /*2a40*/  SHFL.UP PT, R167, R47, 0x1, RZ ;  /* 0x042000002fa77989 */ /* 0x000ea200000e00ff */
[-C--:B------:R-:W-:Y:S01]  /*2a50*/  FMUL.FTZ R161, R152, R164.reuse ;  /* 0x000000a498a17220 */ /* 0x080fe20000410000 */
[----:B------:R-:W-:Y:S01]  /*2a60*/  ISETP.GE.AND P1, PT, R158, 0x1, PT ;  /* 0x000000019e00780c */ /* 0x000fe20003f26270 */
[C---:B------:R-:W-:Y:S01]  /*2a70*/  FFMA.FTZ R176, R151.reuse, R164, -R176 ;  /* 0x000000a497b07223 */ /* 0x040fe200000108b0 */
[----:B------:R-:W3:Y:S01]  /*2a80*/  SHFL.UP PT, R165, R46, 0x1, RZ ;  /* 0x042000002ea57989 */ /* 0x000ee200000e00ff */
[----:B------:R-:W-:Y:S01]  /*2a90*/  FFMA.FTZ R161, R151, R166, R161 ;  /* 0x000000a697a17223 */ /* 0x000fe200000100a1 */
[----:B------:R-:W-:Y:S01]  /*2aa0*/  ISETP.GE.OR P0, PT, R72, R119, P0 ;  /* 0x000000774800720c */ /* 0x000fe20000706670 */
[----:B------:R-:W-:Y:S01]  /*2ab0*/  BSSY B0, `(.L_x_16987) ;  /* 0x00000d9000007945 */ /* 0x000fe20003800000 */
[----:B------:R-:W4:Y:S04]  /*2ac0*/  SHFL.UP PT, R163, R176, 0x1, RZ ;  /* 0x04200000b0a37989 */ /* 0x000f2800000e00ff */
[----:B------:R-:W0:Y:S07]  /*2ad0*/  SHFL.UP PT, R164, R161, 0x1, RZ ;  /* 0x04200000a1a47989 */ /* 0x000e2e00000e00ff */
[----:B------:R-:W1:Y:S01]  /*2ae0*/  @!P0 S2R R186, SR_CgaCtaId ;  /* 0x0000000000ba8919 */ /* 0x000e620000008800 */
[C---:B--2---:R-:W-:Y:S01]  /*2af0*/  FMUL.FTZ R169, R161.reuse, R167 ;  /* 0x000000a7a1a97220 */ /* 0x044fe20000410000 */
[----:B---3--:R-:W-:-:S03]  /*2b00*/  FMUL.FTZ R166, R161, R165 ;  /* 0x000000a5a1a67220 */ /* 0x008fc60000410000 */
[C---:B------:R-:W-:Y:S01]  /*2b10*/  FFMA.FTZ R169, R176.reuse, R165, -R169 ;  /* 0x000000a5b0a97223 */ /* 0x040fe200000108a9 */
[----:B------:R-:W-:Y:S01]  /*2b20*/  FFMA.FTZ R166, R176, R167, R166 ;  /* 0x000000a7b0a67223 */ /* 0x000fe200000100a6 */
[-C--:B----4-:R-:W-:Y:S02]  /*2b30*/  FMUL.FTZ R165, R161, R163.reuse ;  /* 0x000000a3a1a57220 */ /* 0x090fe40000410000 */
[----:B------:R-:W-:Y:S01]  /*2b40*/  @P1 FADD.FTZ R46, R46, R169 ;  /* 0x000000a92e2e1221 */ /* 0x000fe20000010000 */
[----:B------:R-:W-:Y:S01]  /*2b50*/  @P1 FADD.FTZ R47, R47, R166 ;  /* 0x000000a62f2f1221 */ /* 0x000fe20000010000 */
[-C--:B0-----:R-:W-:Y:S01]  /*2b60*/  FMUL.FTZ R166, R161, R164.reuse ;  /* 0x000000a4a1a67220 */ /* 0x081fe20000410000 */
[C---:B------:R-:W-:Y:S02]  /*2b70*/  FFMA.FTZ R164, R176.reuse, R164, R165 ;  /* 0x000000a4b0a47223 */ /* 0x040fe400000100a5 */
[----:B------:R-:W0:Y:S01]  /*2b80*/  SHFL.UP PT, R165, R46, 0x2, RZ ;  /* 0x044000002ea57989 */ /* 0x000e2200000e00ff */
[----:B------:R-:W-:-:S02]  /*2b90*/  @P1 FFMA.FTZ R176, R176, R163, -R166 ;  /* 0x000000a3b0b01223 */ /* 0x000fc400000108a6 */
[----:B------:R-:W-:Y:S01]  /*2ba0*/  FSEL R164, R161, R164, !P1 ;  /* 0x000000a4a1a47208 */ /* 0x000fe20004800000 */
[----:B------:R-:W2:Y:S01]  /*2bb0*/  SHFL.UP PT, R167, R47, 0x2, RZ ;  /* 0x044000002fa77989 */ /* 0x000ea200000e00ff */
[----:B------:R-:W-:-:S03]  /*2bc0*/  ISETP.GE.AND P1, PT, R158, 0x2, PT ;  /* 0x000000029e00780c */ /* 0x000fc60003f26270 */
[----:B------:R-:W3:Y:S04]  /*2bd0*/  SHFL.UP PT, R161, R176, 0x2, RZ ;  /* 0x04400000b0a17989 */ /* 0x000ee800000e00ff */
[----:B------:R-:W4:Y:S01]  /*2be0*/  SHFL.UP PT, R163, R164, 0x2, RZ ;  /* 0x04400000a4a37989 */ /* 0x000f2200000e00ff */
[C---:B0-----:R-:W-:Y:S01]  /*2bf0*/  FMUL.FTZ R169, R164.reuse, R165 ;  /* 0x000000a5a4a97220 */ /* 0x041fe20000410000 */
[----:B--2---:R-:W-:-:S03]  /*2c00*/  FMUL.FTZ R166, R164, R167 ;  /* 0x000000a7a4a67220 */ /* 0x004fc60000410000 */
[C---:B------:R-:W-:Y:S01]  /*2c10*/  FFMA.FTZ R168, R176.reuse, R167, R169 ;  /* 0x000000a7b0a87223 */ /* 0x040fe200000100a9 */
[----:B-----5:R-:W-:Y:S01]  /*2c20*/  FMUL.FTZ R169, R121, R97 ;  /* 0x0000006179a97220 */ /* 0x020fe20000410000 */
[----:B------:R-:W-:Y:S01]  /*2c30*/  FFMA.FTZ R167, R176, R165, -R166 ;  /* 0x000000a5b0a77223 */ /* 0x000fe200000108a6 */
[----:B---3--:R-:W-:Y:S01]  /*2c40*/  FMUL.FTZ R165, R164, R161 ;  /* 0x000000a1a4a57220 */ /* 0x008fe20000410000 */
[----:B------:R-:W-:Y:S01]  /*2c50*/  @P1 FADD.FTZ R47, R47, R168 ;  /* 0x000000a82f2f1221 */ /* 0x000fe20000010000 */
[----:B------:R-:W-:Y:S01]  /*2c60*/  FMUL.FTZ R168, R121, R96 ;  /* 0x0000006079a87220 */ /* 0x000fe20000410000 */
[----:B------:R-:W-:Y:S01]  /*2c70*/  @P1 FADD.FTZ R46, R46, R167 ;  /* 0x000000a72e2e1221 */ /* 0x000fe20000010000 */
[-C--:B----4-:R-:W-:Y:S01]  /*2c80*/  FFMA.FTZ R165, R176, R163.reuse, R165 ;  /* 0x000000a3b0a57223 */ /* 0x090fe200000100a5 */
[----:B------:R-:W-:Y:S01]  /*2c90*/  FMUL.FTZ R163, R164, R163 ;  /* 0x000000a3a4a37220 */ /* 0x000fe20000410000 */
[----:B------:R-:W0:Y:S01]  /*2ca0*/  SHFL.UP PT, R170, R47, 0x4, RZ ;  /* 0x048000002faa7989 */ /* 0x000e2200000e00ff */
[CC--:B------:R-:W-:Y:S01]  /*2cb0*/  FMUL.FTZ R171, R151.reuse, R169.reuse ;  /* 0x000000a997ab7220 */ /* 0x0c0fe20000410000 */
[----:B------:R-:W-:Y:S01]  /*2cc0*/  FMUL.FTZ R172, R152, R169 ;  /* 0x000000a998ac7220 */ /* 0x000fe20000410000 */
[----:B------:R-:W-:Y:S01]  /*2cd0*/  @P1 FFMA.FTZ R176, R176, R161, -R163 ;  /* 0x000000a1b0b01223 */ /* 0x000fe200000108a3 */
[----:B------:R-:W2:Y:S01]  /*2ce0*/  SHFL.UP PT, R167, R46, 0x4, RZ ;  /* 0x048000002ea77989 */ /* 0x000ea200000e00ff */
[----:B------:R-:W-:Y:S01]  /*2cf0*/  FSEL R165, R164, R165, !P1 ;  /* 0x000000a5a4a57208 */ /* 0x000fe20004800000 */
[----:B------:R-:W-:Y:S01]  /*2d00*/  FFMA.FTZ R174, -R152, R168, -R171 ;  /* 0x000000a898ae7223 */ /* 0x000fe200000109ab */
[----:B------:R-:W-:Y:S01]  /*2d10*/  ISETP.GE.AND P1, PT, R158, 0x4, PT ;  /* 0x000000049e00780c */ /* 0x000fe20003f26270 */
[----:B------:R-:W3:Y:S01]  /*2d20*/  SHFL.UP PT, R164, R176, 0x4, RZ ;  /* 0x04800000b0a47989 */ /* 0x000ee200000e00ff */
[C---:B------:R-:W-:Y:S01]  /*2d30*/  FMUL.FTZ R161, R122.reuse, R97 ;  /* 0x000000617aa17220 */ /* 0x040fe20000410000 */
[----:B------:R-:W-:Y:S01]  /*2d40*/  FMUL.FTZ R163, R122, R96 ;  /* 0x000000607aa37220 */ /* 0x000fe20000410000 */
[----:B------:R-:W-:Y:S01]  /*2d50*/  FFMA.FTZ R172, R151, R168, -R172 ;  /* 0x000000a897ac7223 */ /* 0x000fe200000108ac */
[----:B------:R-:W4:Y:S01]  /*2d60*/  SHFL.UP PT, R166, R165, 0x4, RZ ;  /* 0x04800000a5a67989 */ /* 0x000f2200000e00ff */
[----:B------:R-:W-:-:S02]  /*2d70*/  FADD.FTZ R174, -R161, R174 ;  /* 0x000000aea1ae7221 */ /* 0x000fc40000010100 */
[----:B------:R-:W-:Y:S02]  /*2d80*/  FADD.FTZ R172, R163, R172 ;  /* 0x000000aca3ac7221 */ /* 0x000fe40000010000 */
[----:B------:R-:W-:-:S04]  /*2d90*/  FMUL.FTZ R180, R146, -R174 ;  /* 0x800000ae92b47220 */ /* 0x000fc80000410000 */
[-C--:B------:R-:W-:Y:S01]  /*2da0*/  FFMA.FTZ R179, R145, R172.reuse, -R180 ;  /* 0x000000ac91b37223 */ /* 0x080fe200000108b4 */
[----:B------:R-:W-:Y:S01]  /*2db0*/  FMUL.FTZ R172, R146, -R172 ;  /* 0x800000ac92ac7220 */ /* 0x000fe20000410000 */
[----:B0-----:R-:W-:-:S03]  /*2dc0*/  FMUL.FTZ R171, R165, R170 ;  /* 0x000000aaa5ab7220 */ /* 0x001fc60000410000 */
[----:B------:R-:W-:Y:S01]  /*2dd0*/  FFMA.FTZ R172, R145, R174, R172 ;  /* 0x000000ae91ac7223 */ /* 0x000fe200000100ac */
[-C--:B--2---:R-:W-:Y:S01]  /*2de0*/  FMUL.FTZ R175, R165, R167.reuse ;  /* 0x000000a7a5af7220 */ /* 0x084fe20000410000 */
[----:B------:R-:W-:-:S03]  /*2df0*/  FFMA.FTZ R173, R176, R167, -R171 ;  /* 0x000000a7b0ad7223 */ /* 0x000fc600000108ab */
[----:B------:R-:W-:Y:S01]  /*2e00*/  FFMA.FTZ R170, R176, R170, R175 ;  /* 0x000000aab0aa7223 */ /* 0x000fe200000100af */
[C---:B---3--:R-:W-:Y:S01]  /*2e10*/  FMUL.FTZ R171, R165.reuse, R164 ;  /* 0x000000a4a5ab7220 */ /* 0x048fe20000410000 */
[----:B------:R-:W-:Y:S01]  /*2e20*/  @P1 FADD.FTZ R46, R46, R173 ;  /* 0x000000ad2e2e1221 */ /* 0x000fe20000010000 */
[-C--:B----4-:R-:W-:Y:S01]  /*2e30*/  FMUL.FTZ R167, R165, R166.reuse ;  /* 0x000000a6a5a77220 */ /* 0x090fe20000410000 */
[----:B------:R-:W-:Y:S01]  /*2e40*/  @P1 FADD.FTZ R47, R47, R170 ;  /* 0x000000aa2f2f1221 */ /* 0x000fe20000010000 */
[C---:B------:R-:W-:Y:S01]  /*2e50*/  FFMA.FTZ R166, R176.reuse, R166, R171 ;  /* 0x000000a6b0a67223 */ /* 0x040fe200000100ab */
[C---:B------:R-:W-:Y:S01]  /*2e60*/  FMUL.FTZ R170, R123.reuse, R96 ;  /* 0x000000607baa7220 */ /* 0x040fe20000410000 */
[----:B------:R-:W-:Y:S01]  /*2e70*/  @P1 FFMA.FTZ R176, R176, R164, -R167 ;  /* 0x000000a4b0b01223 */ /* 0x000fe200000108a7 */
[----:B------:R-:W-:Y:S01]  /*2e80*/  SHFL.UP PT, R175, R46, 0x8, RZ ;  /* 0x050000002eaf7989 */ /* 0x000fe200000e00ff */
[----:B------:R-:W-:Y:S01]  /*2e90*/  FMUL.FTZ R171, R123, R97 ;  /* 0x000000617bab7220 */ /* 0x000fe20000410000 */
[----:B------:R-:W-:Y:S01]  /*2ea0*/  FSEL R166, R165, R166, !P1 ;  /* 0x000000a6a5a67208 */ /* 0x000fe20004800000 */
        /* <DEDUP_REMOVED lines=10> */
[----:B------:R-:W-:Y:S01]  /*2f50*/  FMUL.FTZ R164, R124, R97 ;  /* 0x000000617ca47220 */ /* 0x000fe20000410000 */
[----:B------:R-:W-:-:S03]  /*2f60*/  FFMA.FTZ R174, R139, R179, -R174 ;  /* 0x000000b38bae7223 */ /* 0x000fc600000108ae */
[----:B------:R-:W-:Y:S01]  /*2f70*/  FADD.FTZ R181, -R164, R181 ;  /* 0x000000b5a4b57221 */ /* 0x000fe20000010100 */
[----:B------:R-:W-:-:S03]  /*2f80*/  FADD.FTZ R180, R165, R174 ;  /* 0x000000aea5b47221 */ /* 0x000fc60000010000 */
[C---:B------:R-:W-:Y:S01]  /*2f90*/  FMUL.FTZ R172, R138.reuse, -R181 ;  /* 0x800000b58aac7220 */ /* 0x040fe20000410000 */
[----:B------:R-:W-:-:S03]  /*2fa0*/  FMUL.FTZ R184, R138, -R180 ;  /* 0x800000b48ab87220 */ /* 0x000fc60000410000 */
[----:B------:R-:W-:Y:S01]  /*2fb0*/  FFMA.FTZ R182, R137, R180, -R172 ;  /* 0x000000b489b67223 */ /* 0x000fe200000108ac */
[----:B0-----:R-:W-:-:S04]  /*2fc0*/  FMUL.FTZ R179, R166, R177 ;  /* 0x000000b1a6b37220 */ /* 0x001fc80000410000 */
[-C--:B------:R-:W-:Y:S01]  /*2fd0*/  FFMA.FTZ R179, R176, R175.reuse, -R179 ;  /* 0x000000afb0b37223 */ /* 0x080fe200000108b3 */
[C---:B------:R-:W-:Y:S01]  /*2fe0*/  FMUL.FTZ R175, R166.reuse, R175 ;  /* 0x000000afa6af7220 */ /* 0x040fe20000410000 */
[C---:B--2---:R-:W-:Y:S01]  /*2ff0*/  FMUL.FTZ R174, R166.reuse, R167 ;  /* 0x000000a7a6ae7220 */ /* 0x044fe20000410000 */
[----:B---3--:R-:W-:Y:S02]  /*3000*/  FMUL.FTZ R172, R166, R173 ;  /* 0x000000ada6ac7220 */ /* 0x008fe40000410000 */
[C---:B------:R-:W-:Y:S01]  /*3010*/  FFMA.FTZ R180, R176.reuse, R177, R175 ;  /* 0x000000b1b0b47223 */ /* 0x040fe200000100af */
[----:B------:R-:W-:Y:S01]  /*3020*/  FFMA.FTZ R173, R176, R173, R174 ;  /* 0x000000adb0ad7223 */ /* 0x000fe200000100ae */
[----:B------:R-:W-:Y:S01]  /*3030*/  @P1 FADD.FTZ R46, R46, R179 ;  /* 0x000000b32e2e1221 */ /* 0x000fe20000010000 */
[----:B------:R-:W-:Y:S01]  /*3040*/  @P1 FFMA.FTZ R176, R176, R167, -R172 ;  /* 0x000000a7b0b01223 */ /* 0x000fe200000108ac */
[----:B------:R-:W-:Y:S01]  /*3050*/  @P1 FADD.FTZ R47, R47, R180 ;  /* 0x000000b42f2f1221 */ /* 0x000fe20000010000 */
[----:B------:R-:W-:Y:S01]  /*3060*/  FFMA.FTZ R167, R137, R181, R184 ;  /* 0x000000b589a77223 */ /* 0x000fe200000100b8 */
[----:B------:R-:W-:Y:S01]  /*3070*/  FSEL R174, R166, R173, !P1 ;  /* 0x000000ada6ae7208 */ /* 0x000fe20004800000 */
[C---:B------:R-:W-:Y:S01]  /*3080*/  FMUL.FTZ R173, R125.reuse, R96 ;  /* 0x000000607dad7220 */ /* 0x040fe20000410000 */
[----:B------:R-:W0:Y:S01]  /*3090*/  SHFL.UP PT, R175, R176, 0x10, RZ ;  /* 0x06000000b0af7989 */ /* 0x000e2200000e00ff */
[----:B------:R-:W-:Y:S01]  /*30a0*/  FMUL.FTZ R172, R125, R97 ;  /* 0x000000617dac7220 */ /* 0x000fe20000410000 */
[----:B------:R-:W-:Y:S01]  /*30b0*/  ISETP.GE.AND P1, PT, R158, 0x10, PT ;  /* 0x000000109e00780c */ /* 0x000fe20003f26270 */
[----:B------:R-:W-:Y:S01]  /*30c0*/  FADD.FTZ R182, R173, R182 ;  /* 0x000000b6adb67221 */ /* 0x000fe20000010000 */
[----:B------:R-:W2:Y:S01]  /*30d0*/  SHFL.UP PT, R177, R174, 0x10, RZ ;  /* 0x06000000aeb17989 */ /* 0x000ea200000e00ff */
[----:B------:R-:W-:-:S02]  /*30e0*/  FADD.FTZ R167, -R172, R167 ;  /* 0x000000a7aca77221 */ /* 0x000fc40000010100 */
[CC--:B------:R-:W-:Y:S01]  /*30f0*/  FMUL.FTZ R166, R136.reuse, -R182.reuse ;  /* 0x800000b688a67220 */ /* 0x0c0fe20000410000 */
[----:B------:R-:W3:Y:S01]  /*3100*/  SHFL.UP PT, R179, R46, 0x10, RZ ;  /* 0x060000002eb37989 */ /* 0x000ee200000e00ff */
[-C--:B------:R-:W-:Y:S02]  /*3110*/  FMUL.FTZ R183, R136, -R167.reuse ;  /* 0x800000a788b77220 */ /* 0x080fe40000410000 */
[C---:B------:R-:W-:Y:S01]  /*3120*/  FFMA.FTZ R185, R135.reuse, R167, R166 ;  /* 0x000000a787b97223 */ /* 0x040fe200000100a6 */
[----:B------:R-:W4:Y:S01]  /*3130*/  SHFL.UP PT, R181, R47, 0x10, RZ ;  /* 0x060000002fb57989 */ /* 0x000f2200000e00ff */
[----:B------:R-:W-:Y:S01]  /*3140*/  FFMA.FTZ R182, R135, R182, -R183 ;  /* 0x000000b687b67223 */ /* 0x000fe200000108b7 */
[C---:B------:R-:W-:Y:S01]  /*3150*/  FMUL.FTZ R166, R126.reuse, R97 ;  /* 0x000000617ea67220 */ /* 0x040fe20000410000 */
[----:B------:R-:W-:Y:S01]  /*3160*/  @!P0 MOV R183, 0x400 ;  /* 0x0000040000b78802 */ /* 0x000fe20000000f00 */
[----:B------:R-:W-:Y:S02]  /*3170*/  FMUL.FTZ R167, R126, R96 ;  /* 0x000000607ea77220 */ /* 0x000fe40000410000 */
[----:B------:R-:W-:Y:S01]  /*3180*/  FADD.FTZ R180, -R166, R185 ;  /* 0x000000b9a6b47221 */ /* 0x000fe20000010100 */
[----:B-1----:R-:W-:Y:S01]  /*3190*/  @!P0 LEA R191, R186, R183, 0x18 ;  /* 0x000000b7babf8211 */ /* 0x002fe200078ec0ff */
[----:B------:R-:W-:-:S02]  /*31a0*/  FADD.FTZ R182, R167, R182 ;  /* 0x000000b6a7b67221 */ /* 0x000fc40000010000 */
[C---:B------:R-:W-:Y:S01]  /*31b0*/  FMUL.FTZ R185, R133.reuse, -R180 ;  /* 0x800000b485b97220 */ /* 0x040fe20000410000 */
[----:B0-----:R-:W-:Y:S01]  /*31c0*/  FMUL.FTZ R183, R174, R175 ;  /* 0x000000afaeb77220 */ /* 0x001fe20000410000 */
[-C--:B------:R-:W-:Y:S02]  /*31d0*/  FMUL.FTZ R189, R133, -R182.reuse ;  /* 0x800000b685bd7220 */ /* 0x080fe40000410000 */
[----:B------:R-:W-:Y:S01]  /*31e0*/  FFMA.FTZ R187, R134, R182, -R185 ;  /* 0x000000b686bb7223 */ /* 0x000fe200000108b9 */
[-C--:B--2---:R-:W-:Y:S01]  /*31f0*/  FFMA.FTZ R183, R176, R177.reuse, R183 ;  /* 0x000000b1b0b77223 */ /* 0x084fe200000100b7 */
[----:B------:R-:W-:Y:S01]  /*3200*/  FFMA.FTZ R186, R134, R180, R189 ;  /* 0x000000b486ba7223 */ /* 0x000fe200000100bd */
[----:B------:R-:W-:Y:S01]  /*3210*/  FMUL.FTZ R180, R174, R177 ;  /* 0x000000b1aeb47220 */ /* 0x000fe20000410000 */
[----:B------:R-:W-:Y:S01]  /*3220*/  FMUL.FTZ R177, R152, R95 ;  /* 0x0000005f98b17220 */ /* 0x000fe20000410000 */
[C---:B---3--:R-:W-:Y:S01]  /*3230*/  FMUL.FTZ R185, R174.reuse, R179 ;  /* 0x000000b3aeb97220 */ /* 0x048fe20000410000 */
[C---:B------:R-:W-:Y:S01]  /*3240*/  FSEL R183, R174.reuse, R183, !P1 ;  /* 0x000000b7aeb77208 */ /* 0x040fe20004800000 */
[----:B----4-:R-:W-:-:S02]  /*3250*/  FMUL.FTZ R182, R174, R181 ;  /* 0x000000b5aeb67220 */ /* 0x010fc40000410000 */
[----:B------:R-:W-:Y:S01]  /*3260*/  FFMA.FTZ R184, R176, R181, R185 ;  /* 0x000000b5b0b87223 */ /* 0x000fe200000100b9 */
[-C--:B------:R-:W-:Y:S01]  /*3270*/  FMUL.FTZ R174, R152, -R94.reuse ;  /* 0x8000005e98ae7220 */ /* 0x080fe20000410000 */
[----:B------:R0:W-:Y:S01]  /*3280*/  SHFL.IDX PT, R181, R45, RZ, 0x1f ;  /* 0x00001fff2db57589 */ /* 0x0001e200000e0000 */
[C---:B------:R-:W-:Y:S01]  /*3290*/  FFMA.FTZ R179, R176.reuse, R179, -R182 ;  /* 0x000000b3b0b37223 */ /* 0x040fe200000108b6 */
[----:B------:R-:W-:Y:S01]  /*32a0*/  @P1 FFMA.FTZ R176, R176, R175, -R180 ;  /* 0x000000afb0b01223 */ /* 0x000fe200000108b4 */
[----:B------:R-:W-:Y:S01]  /*32b0*/  @P1 FADD.FTZ R47, R47, R184 ;  /* 0x000000b82f2f1221 */ /* 0x000fe20000010000 */
[----:B------:R-:W1:Y:S01]  /*32c0*/  SHFL.UP PT, R183, R183, 0x1, RZ ;  /* 0x04200000b7b77989 */ /* 0x000e6200000e00ff */
[----:B------:R-:W-:Y:S01]  /*32d0*/  @P1 FADD.FTZ R46, R46, R179 ;  /* 0x000000b32e2e1221 */ /* 0x000fe20000010000 */
[C---:B------:R-:W-:Y:S01]  /*32e0*/  FFMA.FTZ R184, R151.reuse, -R95, R174 ;  /* 0x8000005f97b87223 */ /* 0x040fe200000100ae */
[----:B------:R-:W-:Y:S01]  /*32f0*/  FFMA.FTZ R182, R151, R94, -R177 ;  /* 0x0000005e97b67223 */ /* 0x000fe200000108b1 */
[----:B------:R2:W3:Y:S01]  /*3300*/  SHFL.IDX PT, R180, R44, RZ, 0x1f ;  /* 0x00001fff2cb47589 */ /* 0x0004e200000e0000 */
[C---:B------:R-:W-:Y:S01]  /*3310*/  FMUL.FTZ R174, R127.reuse, R96 ;  /* 0x000000607fae7220 */ /* 0x040fe20000410000 */
[----:B------:R-:W-:Y:S01]  /*3320*/  FMUL.FTZ R175, R127, R97 ;  /* 0x000000617faf7220 */ /* 0x000fe20000410000 */
[----:B0-----:R-:W-:Y:S01]  /*3330*/  FMUL.FTZ R45, R146, -R184 ;  /* 0x800000b8922d7220 */ /* 0x001fe20000410000 */
[----:B------:R-:W0:Y:S01]  /*3340*/  SHFL.UP PT, R176, R176, 0x1, RZ ;  /* 0x04200000b0b07989 */ /* 0x000e2200000e00ff */
[----:B------:R-:W-:Y:S01]  /*3350*/  FADD.FTZ R187, R174, R187 ;  /* 0x000000bbaebb7221 */ /* 0x000fe20000010000 */
[----:B------:R-:W-:Y:S01]  /*3360*/  FADD.FTZ R186, -R175, R186 ;  /* 0x000000baafba7221 */ /* 0x000fe20000010100 */
[----:B------:R-:W-:Y:S01]  /*3370*/  FMUL.FTZ R96, R0, R96 ;  /* 0x0000006000607220 */ /* 0x000fe20000410000 */
[----:B------:R-:W4:Y:S01]  /*3380*/  SHFL.UP PT, R177, R46, 0x1, RZ ;  /* 0x042000002eb17989 */ /* 0x000f2200000e00ff */
[-C--:B--2---:R-:W-:Y:S01]  /*3390*/  FMUL.FTZ R44, R146, -R182.reuse ;  /* 0x800000b6922c7220 */ /* 0x084fe20000410000 */
[CC--:B------:R-:W-:Y:S01]  /*33a0*/  FMUL.FTZ R185, R132.reuse, -R187.reuse ;  /* 0x800000bb84b97220 */ /* 0x0c0fe20000410000 */
[C---:B------:R-:W-:Y:S01]  /*33b0*/  FFMA.FTZ R182, R145.reuse, R182, -R45 ;  /* 0x000000b691b67223 */ /* 0x040fe2000001082d */
[----:B------:R2:W4:Y:S01]  /*33c0*/  SHFL.UP PT, R179, R47, 0x1, RZ ;  /* 0x042000002fb37989 */ /* 0x00052200000e00ff */
[----:B------:R-:W-:Y:S01]  /*33d0*/  FFMA.FTZ R184, R145, R184, R44 ;  /* 0x000000b891b87223 */ /* 0x000fe2000001002c */
[-C--:B------:R-:W-:Y:S01]  /*33e0*/  FMUL.FTZ R188, R132, -R186.reuse ;  /* 0x800000ba84bc7220 */ /* 0x080fe20000410000 */
[C---:B------:R-:W-:Y:S01]  /*33f0*/  FFMA.FTZ R190, R131.reuse, R186, R185 ;  /* 0x000000ba83be7223 */ /* 0x040fe200000100b9 */
[C---:B------:R-:W-:Y:S01]  /*3400*/  FMUL.FTZ R185, R140.reuse, -R182 ;  /* 0x800000b68cb97220 */ /* 0x040fe20000410000 */
[----:B------:R-:W-:Y:S01]  /*3410*/  FMUL.FTZ R186, R140, -R184 ;  /* 0x800000b88cba7220 */ /* 0x000fe20000410000 */
[----:B------:R-:W-:Y:S01]  /*3420*/  FFMA.FTZ R187, R131, R187, -R188 ;  /* 0x000000bb83bb7223 */ /* 0x000fe200000108bc */
[----:B------:R-:W-:Y:S01]  /*3430*/  FMUL.FTZ R97, R0, R97 ;  /* 0x0000006100617220 */ /* 0x000fe20000410000 */
[----:B-1----:R-:W-:Y:S01]  /*3440*/  FMUL.FTZ R45, R183, R181 ;  /* 0x000000b5b72d7220 */ /* 0x002fe20000410000 */
[C---:B------:R-:W-:Y:S01]  /*3450*/  FFMA.FTZ R186, R139.reuse, R182, -R186 ;  /* 0x000000b68bba7223 */ /* 0x040fe200000108ba */
[----:B------:R-:W-:Y:S01]  /*3460*/  FFMA.FTZ R185, R139, R184, R185 ;  /* 0x000000b88bb97223 */ /* 0x000fe200000100b9 */
[----:B--2---:R-:W-:Y:S01]  /*3470*/  CS2R R46, SRZ ;  /* 0x00000000002e7805 */ /* 0x004fe2000001ff00 */
[----:B---3--:R-:W-:Y:S01]  /*3480*/  FMUL.FTZ R44, R183, R180 ;  /* 0x000000b4b72c7220 */ /* 0x008fe20000410000 */
[C---:B------:R-:W-:Y:S01]  /*3490*/  FMUL.FTZ R188, R138.reuse, -R186 ;  /* 0x800000ba8abc7220 */ /* 0x040fe20000410000 */
[----:B------:R-:W-:Y:S01]  /*34a0*/  FMUL.FTZ R184, R138, -R185 ;  /* 0x800000b98ab87220 */ /* 0x000fe20000410000 */
[----:B------:R-:W-:Y:S01]  /*34b0*/  @!P0 LEA R183, R120, R191, 0x4 ;  /* 0x000000bf78b78211 */ /* 0x000fe200078e20ff */
[C---:B0-----:R-:W-:Y:S01]  /*34c0*/  FFMA.FTZ R182, R176.reuse, R180, -R45 ;  /* 0x000000b4b0b67223 */ /* 0x041fe2000001082d */
[----:B------:R-:W-:Y:S01]  /*34d0*/  FFMA.FTZ R176, R176, R181, R44 ;  /* 0x000000b5b0b07223 */ /* 0x000fe2000001002c */
[C---:B------:R-:W-:Y:S01]  /*34e0*/  FFMA.FTZ R184, R137.reuse, R186, -R184 ;  /* 0x000000ba89b87223 */ /* 0x040fe200000108b8 */
[----:B------:R-:W-:Y:S01]  /*34f0*/  FFMA.FTZ R188, R137, R185, R188 ;  /* 0x000000b989bc7223 */ /* 0x000fe200000100bc */
[----:B----4-:R-:W-:Y:S01]  /*3500*/  @P4 FADD.FTZ R180, R177, R182 ;  /* 0x000000b6b1b44221 */ /* 0x010fe20000010000 */
[----:B------:R-:W-:Y:S01]  /*3510*/  HFMA2.MMA R45, -RZ, RZ, 0, 0 ;  /* 0x00000000ff2d7435 */ /* 0x000fe200000001ff */
[----:B------:R-:W-:Y:S01]  /*3520*/  MOV R44, 0x3f800000 ;  /* 0x3f800000002c7802 */ /* 0x000fe20000000f00 */
[----:B------:R-:W-:Y:S01]  /*3530*/  @P4 FADD.FTZ R181, R179, R176 ;  /* 0x000000b0b3b54221 */ /* 0x000fe20000010000 */
[C---:B------:R-:W-:Y:S01]  /*3540*/  FMUL.FTZ R176, R136.reuse, -R188 ;  /* 0x800000bc88b07220 */ /* 0x040fe20000410000 */
[----:B------:R-:W-:Y:S01]  /*3550*/  FMUL.FTZ R179, R136, -R184 ;  /* 0x800000b888b37220 */ /* 0x000fe20000410000 */
[C---:B------:R-:W-:Y:S01]  /*3560*/  FMUL.FTZ R177, R99.reuse, R180 ;  /* 0x000000b463b17220 */ /* 0x040fe20000410000 */
[-C--:B------:R-:W-:Y:S01]  /*3570*/  FMUL.FTZ R99, R99, R181.reuse ;  /* 0x000000b563637220 */ /* 0x080fe20000410000 */
[C---:B------:R-:W-:Y:S01]  /*3580*/  FFMA.FTZ R184, R135.reuse, R184, -R176 ;  /* 0x000000b887b87223 */ /* 0x040fe200000108b0 */
[----:B------:R-:W-:Y:S01]  /*3590*/  FFMA.FTZ R179, R135, R188, R179 ;  /* 0x000000bc87b37223 */ /* 0x000fe200000100b3 */
[C---:B------:R-:W-:Y:S01]  /*35a0*/  FFMA.FTZ R176, R98.reuse, R181, R177 ;  /* 0x000000b562b07223 */ /* 0x040fe200000100b1 */
[----:B------:R-:W-:Y:S01]  /*35b0*/  FFMA.FTZ R180, R98, R180, -R99 ;  /* 0x000000b462b47223 */ /* 0x000fe20000010863 */
[CC--:B------:R-:W-:Y:S01]  /*35c0*/  FMUL.FTZ R177, R133.reuse, -R184.reuse ;  /* 0x800000b885b17220 */ /* 0x0c0fe20000410000 */
[----:B------:R-:W-:Y:S01]  /*35d0*/  FMUL.FTZ R99, R133, -R179 ;  /* 0x800000b385637220 */ /* 0x000fe20000410000 */
[----:B------:R-:W-:Y:S01]  /*35e0*/  FADD.FTZ R98, R143, R176 ;  /* 0x000000b08f627221 */ /* 0x000fe20000010000 */
[----:B------:R-:W-:Y:S01]  /*35f0*/  FADD.FTZ R141, R141, R180 ;  /* 0x000000b48d8d7221 */ /* 0x000fe20000010000 */
[----:B------:R0:W1:Y:S01]  /*3600*/  @!P0 LDS.128 R44, [R183+0x25d0] ;  /* 0x0025d000b72c8984 */ /* 0x0000620000000c00 */
[----:B------:R-:W-:Y:S01]  /*3610*/  FFMA.FTZ R184, R134, R184, -R99 ;  /* 0x000000b886b87223 */ /* 0x000fe20000010863 */
[CC--:B------:R-:W-:Y:S01]  /*3620*/  FMUL.FTZ R176, R132.reuse, R98.reuse ;  /* 0x0000006284b07220 */ /* 0x0c0fe20000410000 */
[----:B------:R-:W-:Y:S01]  /*3630*/  FMUL.FTZ R99, R132, R141 ;  /* 0x0000008d84637220 */ /* 0x000fe20000410000 */
[----:B------:R-:W-:Y:S01]  /*3640*/  FFMA.FTZ R177, R134, R179, R177 ;  /* 0x000000b386b17223 */ /* 0x000fe200000100b1 */
[----:B------:R-:W-:Y:S01]  /*3650*/  ISETP.NE.AND P0, PT, R178, 0x1f, PT ;  /* 0x0000001fb200780c */ /* 0x000fe20003f05270 */
[C---:B------:R-:W-:Y:S01]  /*3660*/  FFMA.FTZ R180, R131.reuse, R141, -R176 ;  /* 0x0000008d83b47223 */ /* 0x040fe200000108b0 */
[----:B------:R-:W-:Y:S01]  /*3670*/  FFMA.FTZ R143, R131, R98, R99 ;  /* 0x00000062838f7223 */ /* 0x000fe20000010063 */
[C---:B------:R-:W-:Y:S01]  /*3680*/  FMUL.FTZ R182, R132.reuse, -R184 ;  /* 0x800000b884b67220 */ /* 0x040fe20000410000 */
[-C--:B------:R-:W-:Y:S01]  /*3690*/  FMUL.FTZ R179, R132, -R177.reuse ;  /* 0x800000b184b37220 */ /* 0x080fe20000410000 */
[C---:B------:R-:W-:Y:S01]  /*36a0*/  FFMA.FTZ R99, R25.reuse, R144, R180 ;  /* 0x0000009019637223 */ /* 0x040fe200000100b4 */
[----:B------:R-:W-:Y:S01]  /*36b0*/  FFMA.FTZ R143, R25, R142, R143 ;  /* 0x0000008e198f7223 */ /* 0x000fe2000001008f */
[C---:B0-----:R-:W-:Y:S01]  /*36c0*/  FFMA.FTZ R183, R131.reuse, R177, R182 ;  /* 0x000000b183b77223 */ /* 0x041fe200000100b6 */
[----:B------:R-:W-:Y:S01]  /*36d0*/  FFMA.FTZ R176, R131, R184, -R179 ;  /* 0x000000b883b07223 */ /* 0x000fe200000108b3 */
[C---:B------:R-:W-:Y:S01]  /*36e0*/  FMUL.FTZ R142, R133.reuse, R99 ;  /* 0x00000063858e7220 */ /* 0x040fe20000410000 */
[----:B------:R-:W-:Y:S01]  /*36f0*/  FMUL.FTZ R177, R133, R143 ;  /* 0x0000008f85b17220 */ /* 0x000fe20000410000 */
[----:B------:R-:W-:Y:S01]  /*3700*/  FADD.FTZ R182, R96, R187 ;  /* 0x000000bb60b67221 */ /* 0x000fe20000010000 */
[----:B------:R-:W-:Y:S01]  /*3710*/  FADD.FTZ R180, -R97, R190 ;  /* 0x000000be61b47221 */ /* 0x000fe20000010100 */
[----:B------:R0:W2:Y:S01]  /*3720*/  SHFL.DOWN PT, R184, R176, 0x1, 0x1f ;  /* 0x08201f00b0b87f89 */ /* 0x0000a200000e0000 */
[C---:B------:R-:W-:Y:S01]  /*3730*/  FFMA.FTZ R144, R134.reuse, R99, -R177 ;  /* 0x0000006386907223 */ /* 0x040fe200000108b1 */
[----:B------:R-:W-:-:S02]  /*3740*/  FFMA.FTZ R177, R134, R143, R142 ;  /* 0x0000008f86b17223 */ /* 0x000fc4000001008e */
[----:B------:R0:W3:Y:S04]  /*3750*/  SHFL.DOWN PT, R186, R183, 0x1, 0x1f ;  /* 0x08201f00b7ba7f89 */ /* 0x0000e800000e0000 */
[----:B------:R0:W4:Y:S04]  /*3760*/  SHFL.DOWN PT, R188, R182, 0x1, 0x1f ;  /* 0x08201f00b6bc7f89 */ /* 0x00012800000e0000 */
[----:B------:R0:W0:Y:S01]  /*3770*/  SHFL.DOWN PT, R142, R180, 0x1, 0x1f ;  /* 0x08201f00b48e7f89 */ /* 0x00002200000e0000 */
        /* <DEDUP_REMOVED lines=12> */
.L_x_16988:
[----:B------:R-:W-:Y:S05]  /*3840*/  BSYNC B0 ;  /* 0x0000000000007941 */ /* 0x000fea0003800000 */
.L_x_16987:
[----:B------:R-:W-:Y:S01]  /*3850*/  ISETP.GT.U32.AND P0, PT, R178, 0x1d, PT ;  /* 0x0000001db200780c */ /* 0x000fe20003f04070 */
[C---:B0-----:R-:W-:Y:S01]  /*3860*/  FFMA.FTZ R142, R26.reuse, R149, R177 ;  /* 0x000000951a8e7223 */ /* 0x041fe200000100b1 */
[----:B------:R-:W-:Y:S01]  /*3870*/  FFMA.FTZ R147, R26, R147, R144 ;  /* 0x000000931a937223 */ /* 0x000fe20000010090 */
[----:B--2---:R0:W2:Y:S01]  /*3880*/  SHFL.DOWN PT, R184, R176, 0x2, 0x1f ;  /* 0x08401f00b0b87f89 */ /* 0x0040a200000e0000 */
[----:B------:R-:W-:Y:S01]  /*3890*/  BSSY B0, `(.L_x_16989) ;  /* 0x0000014000007945 */ /* 0x000fe20003800000 */
[CC--:B------:R-:W-:Y:S01]  /*38a0*/  FMUL.FTZ R144, R136.reuse, R142.reuse ;  /* 0x0000008e88907220 */ /* 0x0c0fe20000410000 */
[-C--:B------:R-:W-:Y:S01]  /*38b0*/  FMUL.FTZ R149, R136, R147.reuse ;  /* 0x0000009388957220 */ /* 0x080fe20000410000 */
[----:B---3--:R0:W3:Y:S02]  /*38c0*/  SHFL.DOWN PT, R186, R183, 0x2, 0x1f ;  /* 0x08401f00b7ba7f89 */ /* 0x0080e400000e0000 */
[C---:B------:R-:W-:Y:S01]  /*38d0*/  FFMA.FTZ R177, R135.reuse, R147, -R144 ;  /* 0x0000009387b17223 */ /* 0x040fe20000010890 */
[----:B------:R-:W-:Y:S01]  /*38e0*/  FFMA.FTZ R144, R135, R142, R149 ;  /* 0x0000008e87907223 */ /* 0x000fe20000010095 */
[----:B----4-:R0:W4:Y:S04]  /*38f0*/  SHFL.DOWN PT, R188, R182, 0x2, 0x1f ;  /* 0x08401f00b6bc7f89 */ /* 0x01012800000e0000 */
[----:B------:R0:W0:Y:S01]  /*3900*/  SHFL.DOWN PT, R190, R180, 0x2, 0x1f ;  /* 0x08401f00b4be7f89 */ /* 0x00002200000e0000 */
[----:B------:R-:W-:Y:S05]  /*3910*/  @P0 BRA `(.L_x_16990) ;  /* 0x00000000002c0947 */ /* 0x000fea0003800000 */
[C---:B---3--:R-:W-:Y:S01]  /*3920*/  FMUL.FTZ R149, R183.reuse, R186 ;  /* 0x000000bab7957220 */ /* 0x048fe20000410000 */
[C---:B0-----:R-:W-:Y:S01]  /*3930*/  FMUL.FTZ R179, R183.reuse, R190 ;  /* 0x000000beb7b37220 */ /* 0x041fe20000410000 */
[C---:B----4-:R-:W-:Y:S01]  /*3940*/  FMUL.FTZ R181, R183.reuse, R188 ;  /* 0x000000bcb7b57220 */ /* 0x050fe20000410000 */
        /* <DEDUP_REMOVED lines=8> */
.L_x_16990:
[----:B------:R-:W-:Y:S05]  /*39d0*/  BSYNC B0 ;  /* 0x0000000000007941 */ /* 0x000fea0003800000 */
.L_x_16989:
[----:B------:R-:W-:Y:S01]  /*39e0*/  ISETP.GT.U32.AND P0, PT, R178, 0x1b, PT ;  /* 0x0000001bb200780c */ /* 0x000fe20003f04070 */
[C---:B------:R-:W-:Y:S01]  /*39f0*/  FFMA.FTZ R149, R27.reuse, R150, R144 ;  /* 0x000000961b957223 */ /* 0x040fe20000010090 */
[----:B------:R-:W-:Y:S01]  /*3a00*/  FFMA.FTZ R177, R27, R148, R177 ;  /* 0x000000941bb17223 */ /* 0x000fe200000100b1 */
[----:B------:R0:W0:Y:S01]  /*3a10*/  SHFL.DOWN PT, R150, R176, 0x4, 0x1f ;  /* 0x08801f00b0967f89 */ /* 0x00002200000e0000 */
[----:B------:R-:W-:Y:S01]  /*3a20*/  BSSY B0, `(.L_x_16991) ;  /* 0x0000014000007945 */ /* 0x000fe20003800000 */
[C---:B------:R-:W-:Y:S01]  /*3a30*/  FMUL.FTZ R144, R138.reuse, R149 ;  /* 0x000000958a907220 */ /* 0x040fe20000410000 */
[-C--:B------:R-:W-:Y:S01]  /*3a40*/  FMUL.FTZ R148, R138, R177.reuse ;  /* 0x000000b18a947220 */ /* 0x080fe20000410000 */
[----:B--2---:R2:W0:Y:S02]  /*3a50*/  SHFL.DOWN PT, R184, R183, 0x4, 0x1f ;  /* 0x08801f00b7b87f89 */ /* 0x00442400000e0000 */
[C---:B------:R-:W-:Y:S01]  /*3a60*/  FFMA.FTZ R179, R137.reuse, R177, -R144 ;  /* 0x000000b189b37223 */ /* 0x040fe20000010890 */
[----:B------:R-:W-:Y:S01]  /*3a70*/  FFMA.FTZ R144, R137, R149, R148 ;  /* 0x0000009589907223 */ /* 0x000fe20000010094 */
[----:B---3--:R2:W3:Y:S04]  /*3a80*/  SHFL.DOWN PT, R186, R182, 0x4, 0x1f ;  /* 0x08801f00b6ba7f89 */ /* 0x0084e800000e0000 */
[----:B------:R2:W0:Y:S01]  /*3a90*/  SHFL.DOWN PT, R148, R180, 0x4, 0x1f ;  /* 0x08801f00b4947f89 */ /* 0x00042200000e0000 */
[----:B------:R-:W-:Y:S05]  /*3aa0*/  @P0 BRA `(.L_x_16992) ;  /* 0x00000000002c0947 */ /* 0x000fea0003800000 */
[C---:B0-----:R-:W-:Y:S01]  /*3ab0*/  FMUL.FTZ R181, R183.reuse, R184 ;  /* 0x000000b8b7b57220 */ /* 0x041fe20000410000 */
[C---:B------:R-:W-:Y:S01]  /*3ac0*/  FMUL.FTZ R185, R183.reuse, R148 ;  /* 0x00000094b7b97220 */ /* 0x040fe20000410000 */
        /* <DEDUP_REMOVED lines=9> */
.L_x_16992:
[----:B------:R-:W-:Y:S05]  /*3b60*/  BSYNC B0 ;  /* 0x0000000000007941 */ /* 0x000fea0003800000 */
.L_x_16991:
[----:B------:R-:W-:Y:S01]  /*3b70*/  ISETP.GT.U32.AND P0, PT, R178, 0x17, PT ;  /* 0x00000017b200780c */ /* 0x000fe20003f04070 */
[C---:B------:R-:W-:Y:S01]  /*3b80*/  FFMA.FTZ R155, R20.reuse, R155, R179 ;  /* 0x0000009b149b7223 */ /* 0x040fe200000100b3 */
[----:B------:R-:W-:Y:S01]  /*3b90*/  FFMA.FTZ R144, R20, R153, R144 ;  /* 0x0000009914907223 */ /* 0x000fe20000010090 */
[----:B0-----:R0:W0:Y:S01]  /*3ba0*/  SHFL.DOWN PT, R150, R176, 0x8, 0x1f ;  /* 0x09001f00b0967f89 */ /* 0x00102200000e0000 */
[----:B------:R-:W-:Y:S01]  /*3bb0*/  BSSY B0, `(.L_x_16993) ;  /* 0x0000015000007945 */ /* 0x000fe20003800000 */
[CC--:B------:R-:W-:Y:S01]  /*3bc0*/  FMUL.FTZ R153, R140.reuse, R155.reuse ;  /* 0x0000009b8c997220 */ /* 0x0c0fe20000410000 */
[-C--:B------:R-:W-:Y:S01]  /*3bd0*/  FMUL.FTZ R148, R140, R144.reuse ;  /* 0x000000908c947220 */ /* 0x080fe20000410000 */
[----:B------:R0:W0:Y:S01]  /*3be0*/  SHFL.DOWN PT, R184, R183, 0x8, 0x1f ;  /* 0x09001f00b7b87f89 */ /* 0x00002200000e0000 */
[----:B------:R-:W-:Y:S01]  /*3bf0*/  ISETP.GT.U32.AND P1, PT, R178, 0xf, PT ;  /* 0x0000000fb200780c */ /* 0x000fe20003f24070 */
[C---:B------:R-:W-:Y:S01]  /*3c00*/  FFMA.FTZ R153, R139.reuse, R144, R153 ;  /* 0x000000908b997223 */ /* 0x040fe20000010099 */
[----:B------:R-:W-:Y:S01]  /*3c10*/  FFMA.FTZ R148, R139, R155, -R148 ;  /* 0x0000009b8b947223 */ /* 0x000fe20000010894 */
[----:B---3--:R3:W0:Y:S04]  /*3c20*/  SHFL.DOWN PT, R186, R182, 0x8, 0x1f ;  /* 0x09001f00b6ba7f89 */ /* 0x00862800000e0000 */
[----:B----4-:R3:W4:Y:S01]  /*3c30*/  SHFL.DOWN PT, R188, R180, 0x8, 0x1f ;  /* 0x09001f00b4bc7f89 */ /* 0x01072200000e0000 */
[----:B------:R-:W-:Y:S05]  /*3c40*/  @P0 BRA `(.L_x_16994) ;  /* 0x00000000002c0947 */ /* 0x000fea0003800000 */
        /* <DEDUP_REMOVED lines=11> */
.L_x_16994:
[----:B------:R-:W-:Y:S05]  /*3d00*/  BSYNC B0 ;  /* 0x0000000000007941 */ /* 0x000fea0003800000 */
.L_x_16993:
[C---:B------:R-:W-:Y:S01]  /*3d10*/  FFMA.FTZ R179, R21.reuse, R156, R148 ;  /* 0x0000009c15b37223 */ /* 0x040fe20000010094 */
[----:B------:R-:W-:Y:S01]  /*3d20*/  FFMA.FTZ R181, R21, R154, R153 ;  /* 0x0000009a15b57223 */ /* 0x000fe20000010099 */
[----:B------:R1:W1:Y:S01]  /*3d30*/  SHFL.DOWN PT, R148, R176, 0x10, 0x1f ;  /* 0x0a001f00b0947f89 */ /* 0x00026200000e0000 */
        /* <DEDUP_REMOVED lines=13> */
[----:B---3--:R-:W-:Y:S01]  /*3e10*/  FADD.FTZ R182, R182, R185 ;  /* 0x000000b9b6b67221 */ /* 0x008fe20000010000 */
[----:B------:R-:W-:Y:S01]  /*3e20*/  FADD.FTZ R180, R180, R187 ;  /* 0x000000bbb4b47221 */ /* 0x000fe20000010000 */
[----:B------:R-:W-:-:S07]  /*3e30*/  MOV R176, R153 ;  /* 0x0000009900b07202 */ /* 0x000fce0000000f00 */
.L_x_16996:
[----:B------:R-:W-:Y:S05]  /*3e40*/  BSYNC B0 ;  /* 0x0000000000007941 */ /* 0x000fea0003800000 */
.L_x_16995:
[----:B0-----:R-:W0:Y:S01]  /*3e50*/  SHFL.IDX PT, R156, R183, RZ, 0x1f ;  /* 0x00001fffb79c7589 */ /* 0x001e2200000e0000 */
[C---:B------:R-:W-:Y:S01]  /*3e60*/  FMUL.FTZ R150, R146.reuse, R179 ;  /* 0x000000b392967220 */ /* 0x040fe20000410000 */
[-C--:B-1----:R-:W-:Y:S01]  /*3e70*/  FMUL.FTZ R148, R146, R181.reuse ;  /* 0x000000b592947220 */ /* 0x082fe20000410000 */
[----:B------:R-:W-:Y:S01]  /*3e80*/  ISETP.NE.AND P1, PT, R84, 0x1f, PT ;  /* 0x0000001f5400780c */ /* 0x000fe20003f25270 */
[----:B------:R-:W1:Y:S01]  /*3e90*/  SHFL.IDX PT, R154, R176, RZ, 0x1f ;  /* 0x00001fffb09a7589 */ /* 0x000e6200000e0000 */
[C---:B------:R-:W-:Y:S01]  /*3ea0*/  FFMA.FTZ R153, R145.reuse, R181, R150 ;  /* 0x000000b591997223 */ /* 0x040fe20000010096 */
[----:B------:R-:W-:Y:S01]  /*3eb0*/  FFMA.FTZ R148, R145, R179, -R148 ;  /* 0x000000b391947223 */ /* 0x000fe20000010894 */
[----:B------:R-:W5:Y:S01]  /*3ec0*/  S2UR UR8, SR_CgaCtaId ;  /* 0x00000000000879c3 */ /* 0x000f620000008800 */
[----:B----4-:R-:W-:Y:S01]  /*3ed0*/  SHFL.DOWN PT, R188, R183, 0x1, 0x1f ;  /* 0x08201f00b7bc7f89 */ /* 0x010fe200000e0000 */
[C---:B------:R-:W-:Y:S01]  /*3ee0*/  FFMA.FTZ R191, R22.reuse, R157, R153 ;  /* 0x0000009d16bf7223 */ /* 0x040fe20000010099 */
[----:B------:R-:W-:Y:S01]  /*3ef0*/  FFMA.FTZ R189, R22, R159, R148 ;  /* 0x0000009f16bd7223 */ /* 0x000fe20000010094 */
[----:B------:R-:W-:Y:S01]  /*3f00*/  ISETP.NE.AND P0, PT, R84, RZ, PT ;  /* 0x000000ff5400720c */ /* 0x000fe20003f05270 */
[----:B------:R-:W4:Y:S01]  /*3f10*/  SHFL.IDX PT, R185, R47, RZ, 0x1f ;  /* 0x00001fff2fb97589 */ /* 0x000f2200000e0000 */
[----:B------:R-:W-:Y:S01]  /*3f20*/  FMUL.FTZ R148, R152, R191 ;  /* 0x000000bf98947220 */ /* 0x000fe20000410000 */
[----:B------:R-:W-:Y:S01]  /*3f30*/  UMOV UR7, 0x400 ;  /* 0x0000040000077882 */ /* 0x000fe20000000000 */
[----:B------:R-:W-:Y:S01]  /*3f40*/  BSSY B0, `(.L_x_16997) ;  /* 0x00000d1000007945 */ /* 0x000fe20003800000 */
[----:B------:R-:W3:Y:S01]  /*3f50*/  SHFL.IDX PT, R184, R46, RZ, 0x1f ;  /* 0x00001fff2eb87589 */ /* 0x000ee200000e0000 */
[----:B------:R-:W-:-:S03]  /*3f60*/  FFMA.FTZ R148, R151, R189, -R148 ;  /* 0x000000bd97947223 */ /* 0x000fc60000010894 */
[----:B------:R2:W5:Y:S01]  /*3f70*/  SHFL.DOWN PT, R186, R176, 0x1, 0x1f ;  /* 0x08201f00b0ba7f89 */ /* 0x00056200000e0000 */
[----:B------:R-:W-:-:S03]  /*3f80*/  FFMA.FTZ R153, R23, R162, R148 ;  /* 0x000000a217997223 */ /* 0x000fc60000010094 */
[----:B------:R-:W5:Y:S01]  /*3f90*/  SHFL.DOWN PT, R190, R182, 0x1, 0x1f ;  /* 0x08201f00b6be7f89 */ /* 0x000f6200000e0000 */
[C---:B0-----:R-:W-:Y:S01]  /*3fa0*/  FMUL.FTZ R157, R156.reuse, R47 ;  /* 0x0000002f9c9d7220 */ /* 0x041fe20000410000 */
[-C--:B------:R-:W-:Y:S02]  /*3fb0*/  FMUL.FTZ R162, R156, R46.reuse ;  /* 0x0000002e9ca27220 */ /* 0x080fe40000410000 */
[----:B------:R-:W0:Y:S01]  /*3fc0*/  SHFL.DOWN PT, R193, R180, 0x1, 0x1f ;  /* 0x08201f00b4c17f89 */ /* 0x000e2200000e0000 */
[----:B--2---:R-:W-:Y:S01]  /*3fd0*/  FFMA.FTZ R176, R0, R141, RZ ;  /* 0x0000008d00b07223 */ /* 0x004fe200000100ff */
[----:B-1----:R-:W-:Y:S01]  /*3fe0*/  FFMA.FTZ R159, R154, R46, -R157 ;  /* 0x0000002e9a9f7223 */ /* 0x002fe2000001089d */
[----:B------:R-:W-:Y:S01]  /*3ff0*/  FMUL.FTZ R157, R156, R45 ;  /* 0x0000002d9c9d7220 */ /* 0x000fe20000410000 */
[----:B------:R-:W1:Y:S01]  /*4000*/  SHFL.IDX PT, R150, R180, RZ, 0x1f ;  /* 0x00001fffb4967589 */ /* 0x000e6200000e0000 */
[----:B------:R-:W-:Y:S01]  /*4010*/  FFMA.FTZ R187, R127, R99, R176 ;  /* 0x000000637fbb7223 */ /* 0x000fe200000100b0 */
[----:B------:R-:W-:Y:S01]  /*4020*/  FFMA.FTZ R183, R154, R47, R162 ;  /* 0x0000002f9ab77223 */ /* 0x000fe200000100a2 */
[-C--:B------:R-:W-:Y:S01]  /*4030*/  FMUL.FTZ R47, R156, R44.reuse ;  /* 0x0000002c9c2f7220 */ /* 0x080fe20000410000 */
[----:B------:R-:W-:Y:S01]  /*4040*/  FFMA.FTZ R44, R154, R44, -R157 ;  /* 0x0000002c9a2c7223 */ /* 0x000fe2000001089d */
[----:B------:R-:W-:Y:S01]  /*4050*/  FFMA.FTZ R156, R126, R147, R187 ;  /* 0x000000937e9c7223 */ /* 0x000fe200000100bb */
[----:B------:R-:W2:Y:S01]  /*4060*/  SHFL.IDX PT, R148, R182, RZ, 0x1f ;  /* 0x00001fffb6947589 */ /* 0x000ea200000e0000 */
[----:B----4-:R-:W-:Y:S01]  /*4070*/  @P1 FMUL.FTZ R157, R188, R185 ;  /* 0x000000b9bc9d1220 */ /* 0x010fe20000410000 */
[----:B------:R-:W-:Y:S01]  /*4080*/  FFMA.FTZ R45, R154, R45, R47 ;  /* 0x0000002d9a2d7223 */ /* 0x000fe2000001002f */
[----:B------:R-:W-:Y:S01]  /*4090*/  FFMA.FTZ R47, R125, R177, R156 ;  /* 0x000000b17d2f7223 */ /* 0x000fe2000001009c */
[-C--:B---3--:R-:W-:Y:S01]  /*40a0*/  @P1 FMUL.FTZ R46, R188, R184.reuse ;  /* 0x000000b8bc2e1220 */ /* 0x088fe20000410000 */
[----:B-----5:R-:W-:Y:S01]  /*40b0*/  ULEA UR7, UR8, UR7, 0x18 ;  /* 0x0000000708077291 */ /* 0x020fe2000f8ec03f */
[----:B------:R-:W-:Y:S01]  /*40c0*/  @P1 FFMA.FTZ R157, R186, R184, -R157 ;  /* 0x000000b8ba9d1223 */ /* 0x000fe2000001089d */
[----:B------:R-:W-:Y:S01]  /*40d0*/  FFMA.FTZ R154, R124, R155, R47 ;  /* 0x0000009b7c9a7223 */ /* 0x000fe2000001002f */
[----:B------:R-:W-:Y:S01]  /*40e0*/  @P1 FFMA.FTZ R46, R186, R185, R46 ;  /* 0x000000b9ba2e1223 */ /* 0x000fe2000001002e */
[----:B------:R-:W-:Y:S01]  /*40f0*/  FFMA.FTZ R177, -R112, R34, R177 ;  /* 0x0000002270b17223 */ /* 0x000fe200000101b1 */
[----:B------:R-:W-:Y:S01]  /*4100*/  @P1 FADD.FTZ R184, R190, R157 ;  /* 0x0000009dbeb81221 */ /* 0x000fe20000010000 */
[----:B------:R-:W-:Y:S01]  /*4110*/  FFMA.FTZ R157, R123, R179, R154 ;  /* 0x000000b37b9d7223 */ /* 0x000fe2000001009a */
[----:B------:R-:W-:Y:S01]  /*4120*/  @!P0 LEA R156, R120, UR7, 0x4 ;  /* 0x00000007789c8c11 */ /* 0x000fe2000f8e20ff */
[----:B------:R-:W-:Y:S01]  /*4130*/  FFMA.FTZ R99, -R114, R30, R99 ;  /* 0x0000001e72637223 */ /* 0x000fe20000010163 */
[----:B0-----:R-:W-:Y:S01]  /*4140*/  @P1 FADD.FTZ R185, R193, R46 ;  /* 0x0000002ec1b91221 */ /* 0x001fe20000010000 */
[----:B------:R-:W-:Y:S01]  /*4150*/  FFMA.FTZ R154, R122, R189, R157 ;  /* 0x000000bd7a9a7223 */ /* 0x000fe2000001009d */
[----:B------:R-:W-:Y:S01]  /*4160*/  FFMA.FTZ R141, -R115, R28, R141 ;  /* 0x0000001c738d7223 */ /* 0x000fe2000001018d */
[----:B------:R-:W-:Y:S01]  /*4170*/  FFMA.FTZ R147, -R113, R32, R147 ;  /* 0x0000002071937223 */ /* 0x000fe20000010193 */
[----:B-1----:R-:W-:Y:S01]  /*4180*/  FADD.FTZ R47, R150, R183 ;  /* 0x000000b7962f7221 */ /* 0x002fe20000010000 */
[-C--:B------:R-:W-:Y:S01]  /*4190*/  FMUL.FTZ R150, R184, -R95.reuse ;  /* 0x8000005fb8967220 */ /* 0x080fe20000410000 */
[----:B------:R-:W-:Y:S01]  /*41a0*/  FMUL.FTZ R157, R185, -R95 ;  /* 0x8000005fb99d7220 */ /* 0x000fe20000410000 */
[----:B------:R-:W-:-:S02]  /*41b0*/  FMUL.FTZ R183, R121, R153 ;  /* 0x0000009979b77220 */ /* 0x000fc40000410000 */
[-C--:B------:R-:W-:Y:S01]  /*41c0*/  FFMA.FTZ R150, R185, R94.reuse, R150 ;  /* 0x0000005eb9967223 */ /* 0x080fe20000010096 */
[----:B------:R-:W-:Y:S01]  /*41d0*/  FFMA.FTZ R157, R184, R94, -R157 ;  /* 0x0000005eb89d7223 */ /* 0x000fe2000001089d */
[----:B------:R-:W-:Y:S01]  /*41e0*/  FFMA.FTZ R94, R0, -R98, RZ ;  /* 0x80000062005e7223 */ /* 0x000fe200000100ff */
[----:B------:R-:W-:Y:S01]  /*41f0*/  FADD.FTZ R95, R154, R183 ;  /* 0x000000b79a5f7221 */ /* 0x000fe20000010000 */
[----:B------:R-:W-:Y:S01]  /*4200*/  FADD.FTZ R169, -R169, R150 ;  /* 0x00000096a9a97221 */ /* 0x000fe20000010100 */
[----:B------:R-:W-:Y:S01]  /*4210*/  FADD.FTZ R157, R168, R157 ;  /* 0x0000009da89d7221 */ /* 0x000fe20000010000 */
[----:B--2---:R-:W-:Y:S01]  /*4220*/  FADD.FTZ R46, R148, R159 ;  /* 0x0000009f942e7221 */ /* 0x004fe20000010000 */
[----:B------:R-:W-:Y:S01]  /*4230*/  FFMA.FTZ R183, R127, -R143, R94 ;  /* 0x8000008f7fb77223 */ /* 0x000fe2000001005e */
[C---:B------:R-:W-:Y:S01]  /*4240*/  FMUL.FTZ R148, R152.reuse, R189 ;  /* 0x000000bd98947220 */ /* 0x040fe20000410000 */
[C---:B------:R-:W-:Y:S01]  /*4250*/  FMUL.FTZ R94, R152.reuse, -R169 ;  /* 0x800000a9985e7220 */ /* 0x040fe20000410000 */
[-C--:B------:R-:W-:Y:S01]  /*4260*/  FMUL.FTZ R152, R152, -R157.reuse ;  /* 0x8000009d98987220 */ /* 0x080fe20000410000 */
[----:B------:R0:W-:Y:S01]  /*4270*/  @!P0 STS.128 [R156+0x25d0], R44 ;  /* 0x0025d02c9c008388 */ /* 0x0001e20000000c00 */
[----:B------:R-:W-:Y:S01]  /*4280*/  FFMA.FTZ R150, R126, -R142, R183 ;  /* 0x8000008e7e967223 */ /* 0x000fe200000100b7 */
[C---:B------:R-:W-:Y:S01]  /*4290*/  FFMA.FTZ R94, R151.reuse, R157, -R94 ;  /* 0x0000009d975e7223 */ /* 0x040fe2000001085e */
[----:B------:R-:W-:Y:S01]  /*42a0*/  FFMA.FTZ R148, R151, R191, R148 ;  /* 0x000000bf97947223 */ /* 0x000fe20000010094 */
[----:B------:R-:W-:Y:S01]  /*42b0*/  FFMA.FTZ R143, -R114, R31, R143 ;  /* 0x0000001f728f7223 */ /* 0x000fe2000001018f */
[----:B------:R-:W-:Y:S01]  /*42c0*/  FFMA.FTZ R98, -R115, R29, R98 ;  /* 0x0000001d73627223 */ /* 0x000fe20000010162 */
[----:B------:R-:W-:Y:S01]  /*42d0*/  FADD.FTZ R163, R163, R94 ;  /* 0x0000005ea3a37221 */ /* 0x000fe20000010000 */
[----:B------:R-:W-:Y:S01]  /*42e0*/  FFMA.FTZ R159, R23, R160, R148 ;  /* 0x000000a0179f7223 */ /* 0x000fe20000010094 */
[----:B------:R-:W-:Y:S01]  /*42f0*/  SHF.L.U32 R148, R84, 0x4, RZ ;  /* 0x0000000454947819 */ /* 0x000fe200000006ff */
[----:B------:R-:W-:-:S03]  /*4300*/  FFMA.FTZ R142, -R113, R33, R142 ;  /* 0x00000021718e7223 */ /* 0x000fc6000001018e */
[----:B------:R-:W-:Y:S01]  /*4310*/  LEA.HI.SX32 R154, R148, R148, 0x1b ;  /* 0x00000094949a7211 */ /* 0x000fe200078fdaff */
[----:B------:R-:W-:Y:S01]  /*4320*/  FMUL.FTZ R148, R128, R157 ;  /* 0x0000009d80947220 */ /* 0x000fe20000410000 */
[----:B0-----:R-:W-:Y:S01]  /*4330*/  FFMA.FTZ R46, R151, R169, R152 ;  /* 0x000000a9972e7223 */ /* 0x001fe20000010098 */
[----:B------:R-:W-:Y:S01]  /*4340*/  FFMA.FTZ R45, R125, -R149, R150 ;  /* 0x800000957d2d7223 */ /* 0x000fe20000010096 */
[----:B------:R-:W-:Y:S01]  /*4350*/  LEA R44, R154, UR7, 0x2 ;  /* 0x000000079a2c7c11 */ /* 0x000fe2000f8e10ff */
[----:B------:R-:W-:Y:S01]  /*4360*/  FMUL.FTZ R183, R23, R148 ;  /* 0x0000009417b77220 */ /* 0x000fe20000410000 */
[----:B------:R-:W-:Y:S01]  /*4370*/  FADD.FTZ R94, -R161, R46 ;  /* 0x0000002ea15e7221 */ /* 0x000fe20000010100 */
[----:B------:R-:W-:Y:S01]  /*4380*/  FFMA.FTZ R150, R124, -R144, R45 ;  /* 0x800000907c967223 */ /* 0x000fe2000001002d */
[----:B------:R-:W-:Y:S01]  /*4390*/  FMUL.FTZ R45, R146, -R163 ;  /* 0x800000a3922d7220 */ /* 0x000fe20000410000 */
[----:B------:R-:W-:Y:S01]  /*43a0*/  FMUL.FTZ R152, R128, R169 ;  /* 0x000000a980987220 */ /* 0x000fe20000410000 */
[----:B------:R-:W-:Y:S01]  /*43b0*/  FMUL.FTZ R46, R146, -R94 ;  /* 0x8000005e922e7220 */ /* 0x000fe20000410000 */
[----:B------:R-:W-:Y:S01]  /*43c0*/  FFMA.FTZ R47, R123, -R181, R150 ;  /* 0x800000b57b2f7223 */ /* 0x000fe20000010096 */
[----:B------:R-:W-:Y:S01]  /*43d0*/  FFMA.FTZ R146, -R108, R40, R189 ;  /* 0x000000286c927223 */ /* 0x000fe200000101bd */
[----:B------:R0:W-:Y:S01]  /*43e0*/  STS [R44+0x878], R183 ;  /* 0x000878b72c007388 */ /* 0x0001e20000000800 */
[C---:B------:R-:W-:Y:S01]  /*43f0*/  FFMA.FTZ R151, R145.reuse, R163, -R46 ;  /* 0x000000a391977223 */ /* 0x040fe2000001082e */
[-C--:B------:R-:W-:Y:S01]  /*4400*/  FFMA.FTZ R46, R145, R94.reuse, R45 ;  /* 0x0000005e912e7223 */ /* 0x080fe2000001002d */
[----:B------:R-:W-:Y:S01]  /*4410*/  FFMA.FTZ R154, R122, -R191, R47 ;  /* 0x800000bf7a9a7223 */ /* 0x000fe2000001002f */
[----:B------:R-:W-:Y:S01]  /*4420*/  FFMA.FTZ R145, -R108, R41, R191 ;  /* 0x000000296c917223 */ /* 0x000fe200000101bf */
[----:B------:R-:W-:Y:S01]  /*4430*/  FMUL.FTZ R47, R105, R94 ;  /* 0x0000005e692f7220 */ /* 0x000fe20000410000 */
[----:B------:R-:W-:Y:S01]  /*4440*/  FADD.FTZ R171, -R171, R46 ;  /* 0x0000002eabab7221 */ /* 0x000fe20000010100 */
[----:B------:R-:W-:Y:S01]  /*4450*/  FADD.FTZ R151, R170, R151 ;  /* 0x00000097aa977221 */ /* 0x000fe20000010000 */
[----:B------:R-:W-:Y:S01]  /*4460*/  FMUL.FTZ R45, R105, R163 ;  /* 0x000000a3692d7220 */ /* 0x000fe20000410000 */
[C---:B------:R-:W-:Y:S01]  /*4470*/  FMUL.FTZ R161, R145.reuse, R47 ;  /* 0x0000002f91a17220 */ /* 0x040fe20000410000 */
[C---:B------:R-:W-:Y:S01]  /*4480*/  FMUL.FTZ R46, R140.reuse, -R171 ;  /* 0x800000ab8c2e7220 */ /* 0x040fe20000410000 */
[----:B------:R-:W-:Y:S01]  /*4490*/  FMUL.FTZ R140, R140, -R151 ;  /* 0x800000978c8c7220 */ /* 0x000fe20000410000 */
[-C--:B------:R-:W-:Y:S01]  /*44a0*/  FMUL.FTZ R160, R145, R45.reuse ;  /* 0x0000002d91a07220 */ /* 0x080fe20000410000 */
[-C--:B0-----:R-:W-:Y:S01]  /*44b0*/  FMUL.FTZ R183, R22, R45.reuse ;  /* 0x0000002d16b77220 */ /* 0x081fe20000410000 */
[----:B------:R-:W-:Y:S01]  /*44c0*/  FFMA.FTZ R156, R146, R45, R161 ;  /* 0x0000002d929c7223 */ /* 0x000fe200000100a1 */
[C---:B------:R-:W-:Y:S01]  /*44d0*/  FFMA.FTZ R45, R139.reuse, R171, R140 ;  /* 0x000000ab8b2d7223 */ /* 0x040fe2000001008c */
[----:B------:R-:W-:Y:S01]  /*44e0*/  FFMA.FTZ R46, R139, R151, -R46 ;  /* 0x000000978b2e7223 */ /* 0x000fe2000001082e */
[----:B------:R-:W-:Y:S01]  /*44f0*/  FMUL.FTZ R185, R23, R152 ;  /* 0x0000009817b97220 */ /* 0x000fe20000410000 */
[----:B------:R-:W-:Y:S01]  /*4500*/  FFMA.FTZ R150, -R110, R39, R181 ;  /* 0x000000276e967223 */ /* 0x000fe200000101b5 */
[----:B------:R-:W-:Y:S01]  /*4510*/  FADD.FTZ R164, -R164, R45 ;  /* 0x0000002da4a47221 */ /* 0x000fe20000010100 */
[----:B------:R-:W-:Y:S01]  /*4520*/  FADD.FTZ R165, R165, R46 ;  /* 0x0000002ea5a57221 */ /* 0x000fe20000010000 */
[C---:B------:R-:W-:Y:S01]  /*4530*/  FMUL.FTZ R168, R104.reuse, R171 ;  /* 0x000000ab68a87220 */ /* 0x040fe20000410000 */
[----:B------:R-:W-:Y:S01]  /*4540*/  FMUL.FTZ R162, R104, R151 ;  /* 0x0000009768a27220 */ /* 0x000fe20000410000 */
[CC--:B------:R-:W-:Y:S01]  /*4550*/  FMUL.FTZ R46, R138.reuse, -R164.reuse ;  /* 0x800000a48a2e7220 */ /* 0x0c0fe20000410000 */
[----:B------:R-:W-:Y:S01]  /*4560*/  FMUL.FTZ R45, R138, -R165 ;  /* 0x800000a58a2d7220 */ /* 0x000fe20000410000 */
[----:B------:R0:W-:Y:S01]  /*4570*/  STS [R44+0x87c], R185 ;  /* 0x00087cb92c007388 */ /* 0x0001e20000000800 */
[----:B------:R-:W-:Y:S01]  /*4580*/  FFMA.FTZ R160, R146, R47, -R160 ;  /* 0x0000002f92a07223 */ /* 0x000fe200000108a0 */
[CC--:B------:R-:W-:Y:S01]  /*4590*/  FFMA.FTZ R46, R137.reuse, R165.reuse, -R46 ;  /* 0x000000a5892e7223 */ /* 0x0c0fe2000001082e */
[----:B------:R-:W-:Y:S01]  /*45a0*/  FFMA.FTZ R45, R137, R164, R45 ;  /* 0x000000a4892d7223 */ /* 0x000fe2000001002d */
[----:B------:R-:W-:Y:S01]  /*45b0*/  FFMA.FTZ R139, -R110, R38, R179 ;  /* 0x000000266e8b7223 */ /* 0x000fe200000101b3 */
[----:B------:R-:W-:Y:S01]  /*45c0*/  FMUL.FTZ R140, R150, R168 ;  /* 0x000000a8968c7220 */ /* 0x000fe20000410000 */
[----:B------:R-:W-:Y:S01]  /*45d0*/  FADD.FTZ R173, R173, R46 ;  /* 0x0000002eadad7221 */ /* 0x000fe20000010000 */
[----:B------:R-:W-:Y:S01]  /*45e0*/  FADD.FTZ R172, -R172, R45 ;  /* 0x0000002dacac7221 */ /* 0x000fe20000010100 */
[----:B------:R-:W-:Y:S01]  /*45f0*/  FMUL.FTZ R181, R103, R165 ;  /* 0x000000a567b57220 */ /* 0x000fe20000410000 */
[----:B------:R-:W-:Y:S01]  /*4600*/  FFMA.FTZ R161, R139, R162, R140 ;  /* 0x000000a28ba17223 */ /* 0x000fe2000001008c */
[C---:B------:R-:W-:Y:S01]  /*4610*/  FMUL.FTZ R45, R136.reuse, -R173 ;  /* 0x800000ad882d7220 */ /* 0x040fe20000410000 */
[----:B------:R-:W-:Y:S01]  /*4620*/  FMUL.FTZ R46, R136, -R172 ;  /* 0x800000ac882e7220 */ /* 0x000fe20000410000 */
[----:B0-----:R-:W-:Y:S01]  /*4630*/  FMUL.FTZ R185, R22, R47 ;  /* 0x0000002f16b97220 */ /* 0x001fe20000410000 */
[----:B------:R-:W-:Y:S01]  /*4640*/  FMUL.FTZ R47, R150, R162 ;  /* 0x000000a2962f7220 */ /* 0x000fe20000410000 */
[C---:B------:R-:W-:Y:S01]  /*4650*/  FFMA.FTZ R45, R135.reuse, R172, R45 ;  /* 0x000000ac872d7223 */ /* 0x040fe2000001002d */
[----:B------:R-:W-:Y:S01]  /*4660*/  FFMA.FTZ R46, R135, R173, -R46 ;  /* 0x000000ad872e7223 */ /* 0x000fe2000001082e */
[----:B------:R-:W-:Y:S01]  /*4670*/  FMUL.FTZ R179, R103, R164 ;  /* 0x000000a467b37220 */ /* 0x000fe20000410000 */
[----:B------:R-:W-:Y:S01]  /*4680*/  FFMA.FTZ R140, R139, R168, -R47 ;  /* 0x000000a88b8c7223 */ /* 0x000fe2000001082f */
[----:B------:R-:W-:Y:S01]  /*4690*/  FADD.FTZ R166, -R166, R45 ;  /* 0x0000002da6a67221 */ /* 0x000fe20000010100 */
[----:B------:R-:W-:Y:S01]  /*46a0*/  FADD.FTZ R167, R167, R46 ;  /* 0x0000002ea7a77221 */ /* 0x000fe20000010000 */
[C---:B------:R-:W-:Y:S01]  /*46b0*/  FMUL.FTZ R47, R20.reuse, R181 ;  /* 0x000000b5142f7220 */ /* 0x040fe20000410000 */
[----:B------:R0:W-:Y:S01]  /*46c0*/  STS [R44+0x870], R183 ;  /* 0x000870b72c007388 */ /* 0x0001e20000000800 */
[CC--:B------:R-:W-:Y:S01]  /*46d0*/  FMUL.FTZ R45, R133.reuse, -R166.reuse ;  /* 0x800000a6852d7220 */ /* 0x0c0fe20000410000 */
        /* <DEDUP_REMOVED lines=9> */
[----:B0-----:R-:W-:Y:S01]  /*4770*/  FMUL.FTZ R183, R21, R162 ;  /* 0x000000a215b77220 */ /* 0x001fe20000410000 */
[----:B------:R-:W-:Y:S01]  /*4780*/  FMUL.FTZ R191, R101, R166 ;  /* 0x000000a665bf7220 */ /* 0x000fe20000410000 */
[----:B------:R0:W-:Y:S01]  /*4790*/  STS [R44+0x874], R185 ;  /* 0x000874b92c007388 */ /* 0x0001e20000000800 */
[C---:B------:R-:W-:Y:S01]  /*47a0*/  FMUL.FTZ R46, R132.reuse, -R175 ;  /* 0x800000af842e7220 */ /* 0x040fe20000410000 */
[----:B------:R-:W-:Y:S01]  /*47b0*/  FMUL.FTZ R132, R132, -R133 ;  /* 0x8000008584847220 */ /* 0x000fe20000410000 */
[----:B------:R-:W-:Y:S01]  /*47c0*/  FFMA.FTZ R149, -R112, R35, R149 ;  /* 0x0000002370957223 */ /* 0x000fe20000010195 */
[----:B-1----:R-:W-:Y:S01]  /*47d0*/  FMUL.FTZ R47, R26, R189 ;  /* 0x000000bd1a2f7220 */ /* 0x002fe20000410000 */
[C---:B------:R-:W-:Y:S01]  /*47e0*/  FFMA.FTZ R45, R131.reuse, R133, -R46 ;  /* 0x00000085832d7223 */ /* 0x040fe2000001082e */
[-C--:B------:R-:W-:Y:S01]  /*47f0*/  FFMA.FTZ R132, R131, R175.reuse, R132 ;  /* 0x000000af83847223 */ /* 0x080fe20000010084 */
[----:B------:R-:W-:Y:S01]  /*4800*/  FMUL.FTZ R138, R102, R172 ;  /* 0x000000ac668a7220 */ /* 0x000fe20000410000 */
[----:B------:R1:W-:Y:S01]  /*4810*/  STS [R44+0x868], R183 ;  /* 0x000868b72c007388 */ /* 0x0003e20000000800 */
[----:B------:R-:W-:Y:S01]  /*4820*/  FADD.FTZ R96, R96, R45 ;  /* 0x0000002d60607221 */ /* 0x000fe20000010000 */
[----:B------:R-:W-:Y:S01]  /*4830*/  FADD.FTZ R132, -R97, R132 ;  /* 0x0000008461847221 */ /* 0x000fe20000010100 */
[----:B------:R-:W-:Y:S01]  /*4840*/  IADD3 R97, -R52, UR22, RZ ;  /* 0x0000001634617c10 */ /* 0x000fe2000fffe1ff */
[----:B0-----:R-:W-:Y:S01]  /*4850*/  FMUL.FTZ R185, R21, R168 ;  /* 0x000000a815b97220 */ /* 0x001fe20000410000 */
[----:B------:R0:W-:Y:S01]  /*4860*/  STS [R44+0x864], R137 ;  /* 0x000864892c007388 */ /* 0x0001e20000000800 */
[----:B------:R-:W-:Y:S01]  /*4870*/  FMUL.FTZ R162, R149, R138 ;  /* 0x0000008a95a27220 */ /* 0x000fe20000410000 */
[----:B------:R-:W-:Y:S01]  /*4880*/  LEA R97, R97, -R84, 0x1 ;  /* 0x8000005461617211 */ /* 0x000fe200078e08ff */
[-C--:B------:R-:W-:Y:S01]  /*4890*/  FMUL.FTZ R135, R149, R136.reuse ;  /* 0x0000008895877220 */ /* 0x080fe20000410000 */
[----:B------:R2:W-:Y:S01]  /*48a0*/  STS [R44+0x850], R47 ;  /* 0x0008502f2c007388 */ /* 0x0005e20000000800 */
[----:B-1----:R-:W-:Y:S01]  /*48b0*/  FMUL.FTZ R183, R27, R136 ;  /* 0x000000881bb77220 */ /* 0x002fe20000410000 */
[----:B------:R-:W-:Y:S01]  /*48c0*/  ISETP.GE.AND P2, PT, R97, 0x1, PT ;  /* 0x000000016100780c */ /* 0x000fe20003f46270 */
[C---:B------:R-:W-:Y:S01]  /*48d0*/  FMUL.FTZ R134, R100.reuse, R175 ;  /* 0x000000af64867220 */ /* 0x040fe20000410000 */
[----:B------:R-:W-:Y:S01]  /*48e0*/  FMUL.FTZ R46, R100, R133 ;  /* 0x00000085642e7220 */ /* 0x000fe20000410000 */
[----:B------:R-:W-:Y:S01]  /*48f0*/  FMUL.FTZ R45, R93, R96 ;  /* 0x000000605d2d7220 */ /* 0x000fe20000410000 */
[----:B0-----:R-:W-:Y:S01]  /*4900*/  FMUL.FTZ R137, R26, R191 ;  /* 0x000000bf1a897220 */ /* 0x001fe20000410000 */
[----:B------:R0:W-:Y:S01]  /*4910*/  STS [R44+0x86c], R185 ;  /* 0x00086cb92c007388 */ /* 0x0001e20000000800 */
[C---:B------:R-:W-:Y:S01]  /*4920*/  FFMA.FTZ R136, R177.reuse, R136, R162 ;  /* 0x00000088b1887223 */ /* 0x040fe200000100a2 */
[----:B------:R-:W-:Y:S01]  /*4930*/  FFMA.FTZ R135, R177, R138, -R135 ;  /* 0x0000008ab1877223 */ /* 0x000fe20000010887 */
[----:B--2---:R-:W-:Y:S01]  /*4940*/  FMUL.FTZ R47, R93, R132 ;  /* 0x000000845d2f7220 */ /* 0x004fe20000410000 */
[----:B------:R1:W-:Y:S01]  /*4950*/  STS [R44+0x858], R183 ;  /* 0x000858b72c007388 */ /* 0x0003e20000000800 */
[-C--:B------:R-:W-:Y:S01]  /*4960*/  FMUL.FTZ R162, R143, R46.reuse ;  /* 0x0000002e8fa27220 */ /* 0x080fe20000410000 */
[C---:B------:R-:W-:Y:S01]  /*4970*/  FMUL.FTZ R131, R25.reuse, R46 ;  /* 0x0000002e19837220 */ /* 0x040fe20000410000 */
[----:B------:R-:W-:Y:S01]  /*4980*/  FMUL.FTZ R187, R25, R134 ;  /* 0x0000008619bb7220 */ /* 0x000fe20000410000 */
[----:B------:R2:W-:Y:S01]  /*4990*/  STS [R44+0x854], R137 ;  /* 0x000854892c007388 */ /* 0x0005e20000000800 */
[----:B0-----:R-:W-:Y:S01]  /*49a0*/  FMUL.FTZ R185, R27, R138 ;  /* 0x0000008a1bb97220 */ /* 0x001fe20000410000 */
[----:B------:R-:W-:-:S02]  /*49b0*/  FMUL.FTZ R138, R143, R134 ;  /* 0x000000868f8a7220 */ /* 0x000fc40000410000 */
[----:B------:R0:W-:Y:S01]  /*49c0*/  STS [R44+0x848], R131 ;  /* 0x000848832c007388 */ /* 0x0001e20000000800 */
[-C--:B-1----:R-:W-:Y:S01]  /*49d0*/  FMUL.FTZ R183, R24, R47.reuse ;  /* 0x0000002f18b77220 */ /* 0x082fe20000410000 */
[----:B------:R-:W-:Y:S02]  /*49e0*/  FFMA.FTZ R138, R99, R46, R138 ;  /* 0x0000002e638a7223 */ /* 0x000fe4000001008a */
[----:B------:R1:W-:Y:S01]  /*49f0*/  STS [R44+0x85c], R185 ;  /* 0x00085cb92c007388 */ /* 0x0003e20000000800 */
[----:B------:R-:W-:Y:S01]  /*4a00*/  FMUL.FTZ R46, R98, R47 ;  /* 0x0000002f622e7220 */ /* 0x000fe20000410000 */
[-C--:B--2---:R-:W-:Y:S02]  /*4a10*/  FMUL.FTZ R137, R24, R45.reuse ;  /* 0x0000002d18897220 */ /* 0x084fe40000410000 */
[----:B------:R2:W-:Y:S01]  /*4a20*/  STS [R44+0x84c], R187 ;  /* 0x00084cbb2c007388 */ /* 0x0005e20000000800 */
[----:B0-----:R-:W-:-:S03]  /*4a30*/  FFMA.FTZ R131, R141, R45, R46 ;  /* 0x0000002d8d837223 */ /* 0x001fc6000001002e */
[----:B------:R2:W-:Y:S01]  /*4a40*/  STS [R44+0x840], R137 ;  /* 0x000840892c007388 */ /* 0x0005e20000000800 */
[----:B-1----:R-:W-:Y:S01]  /*4a50*/  FFMA.FTZ R185, R99, R134, -R162 ;  /* 0x0000008663b97223 */ /* 0x002fe200000108a2 */
[----:B------:R-:W-:Y:S02]  /*4a60*/  FMUL.FTZ R134, R98, R45 ;  /* 0x0000002d62867220 */ /* 0x000fe40000410000 */
[----:B------:R2:W-:Y:S01]  /*4a70*/  STS [R44+0x844], R183 ;  /* 0x000844b72c007388 */ /* 0x0005e20000000800 */
[----:B------:R-:W-:Y:S01]  /*4a80*/  FMUL.FTZ R162, R142, R191 ;  /* 0x000000bf8ea27220 */ /* 0x000fe20000410000 */
[----:B------:R-:W-:Y:S01]  /*4a90*/  FFMA.FTZ R134, R141, R47, -R134 ;  /* 0x0000002f8d867223 */ /* 0x000fe20000010886 */
        /* <DEDUP_REMOVED lines=14> */
[----:B------:R-:W-:Y:S01]  /*4b80*/  SHF.R.U64 R183, R66, 0x1, R67 ;  /* 0x0000000142b77819 */ /* 0x000fe20000001243 */
[----:B------:R-:W-:Y:S01]  /*4b90*/  IMAD R193, R120, UR25, R193 ;  /* 0x0000001978c17c24 */ /* 0x000fe2000f8e02c1 */
[----:B------:R-:W-:-:S03]  /*4ba0*/  LEA.HI.X.SX32 R45, R45, RZ, 0x1, P2 ;  /* 0x000000ff2d2d7211 */ /* 0x000fc600010f0eff */
[C---:B------:R-:W-:Y:S02]  /*4bb0*/  IMAD R187, R183.reuse, UR15, R168 ;  /* 0x0000000fb7bb7c24 */ /* 0x040fe4000f8e02a8 */
[----:B------:R-:W-:-:S04]  /*4bc0*/  IMAD.WIDE.U32 R46, R183, UR14, R46 ;  /* 0x0000000eb72e7c25 */ /* 0x000fc8000f8e002e */
[----:B------:R-:W-:Y:S01]  /*4bd0*/  IMAD.WIDE.U32 R44, R120, UR24, R44 ;  /* 0x00000018782c7c25 */ /* 0x000fe2000f8e002c */
[----:B------:R-:W-:Y:S02]  /*4be0*/  IADD3 R130, R47, R187, RZ ;  /* 0x000000bb2f827210 */ /* 0x000fe40007ffe0ff */
[C---:B------:R-:W-:Y:S02]  /*4bf0*/  LEA R47, P2, R46.reuse, R62, 0x3 ;  /* 0x0000003e2e2f7211 */ /* 0x040fe400078418ff */
[----:B------:R-:W-:Y:S02]  /*4c00*/  IADD3 R45, R45, R193, RZ ;  /* 0x000000c12d2d7210 */ /* 0x000fe40007ffe0ff */
[----:B------:R-:W-:Y:S02]  /*4c10*/  LEA.HI.X R130, R46, R63, R130, 0x3, P2 ;  /* 0x0000003f2e827211 */ /* 0x000fe400010f1c82 */
[----:B------:R-:W-:-:S04]  /*4c20*/  LEA R46, P2, R44, R47, 0x2 ;  /* 0x0000002f2c2e7211 */ /* 0x000fc800078410ff */
[----:B------:R-:W-:-:S05]  /*4c30*/  LEA.HI.X R47, R44, R130, R45, 0x2, P2 ;  /* 0x000000822c2f7211 */ /* 0x000fca00010f142d */
[----:B0-----:R0:W-:Y:S04]  /*4c40*/  REDG.E.ADD.F32.FTZ.RN.STRONG.GPU desc[UR12][R46.64], R137 ;  /* 0x000000892e0079a6 */ /* 0x0011e8000c10f38c */
.L_x_16998:
[----:B------:R-:W-:Y:S05]  /*4c50*/  BSYNC B0 ;  /* 0x0000000000007941 */ /* 0x000fea0003800000 */
.L_x_16997:
[----:B------:R-:W-:Y:S01]  /*4c60*/  FADD.FTZ R131, RZ, R131 ;  /* 0x00000083ff837221 */ /* 0x000fe20000010000 */
[----:B------:R-:W-:Y:S01]  /*4c70*/  FFMA.FTZ R162, R147, R189, R162 ;  /* 0x000000bd93a27223 */ /* 0x000fe200000100a2 */
[----:B------:R-:W-:Y:S01]  /*4c80*/  FFMA.FTZ R144, -R111, R37, R144 ;  /* 0x000000256f907223 */ /* 0x000fe20000010190 */
[----:B--2---:R-:W-:Y:S01]  /*4c90*/  FMUL.FTZ R44, R142, R189 ;  /* 0x000000bd8e2c7220 */ /* 0x004fe20000410000 */
[----:B------:R-:W-:Y:S01]  /*4ca0*/  FADD.FTZ R131, R131, R138 ;  /* 0x0000008a83837221 */ /* 0x000fe20000010000 */
[----:B------:R-:W-:Y:S01]  /*4cb0*/  FADD.FTZ R134, RZ, R134 ;  /* 0x00000086ff867221 */ /* 0x000fe20000010000 */
[----:B------:R-:W-:Y:S01]  /*4cc0*/  FFMA.FTZ R130, -R111, R36, R155 ;  /* 0x000000246f827223 */ /* 0x000fe2000001019b */
[----:B------:R-:W-:Y:S01]  /*4cd0*/  FMUL.FTZ R45, R144, R179 ;  /* 0x000000b3902d7220 */ /* 0x000fe20000410000 */
[----:B------:R-:W-:Y:S01]  /*4ce0*/  FADD.FTZ R131, R131, R162 ;  /* 0x000000a283837221 */ /* 0x000fe20000010000 */
[----:B------:R-:W-:Y:S01]  /*4cf0*/  FFMA.FTZ R191, R147, R191, -R44 ;  /* 0x000000bf93bf7223 */ /* 0x000fe2000001082c */
[----:B------:R-:W-:Y:S01]  /*4d00*/  FADD.FTZ R134, R134, R185 ;  /* 0x000000b986867221 */ /* 0x000fe20000010000 */
[-C--:B------:R-:W-:Y:S01]  /*4d10*/  FFMA.FTZ R138, R130, R181.reuse, R45 ;  /* 0x000000b5828a7223 */ /* 0x080fe2000001002d */
[----:B------:R-:W-:Y:S01]  /*4d20*/  FADD.FTZ R131, R131, R136 ;  /* 0x0000008883837221 */ /* 0x000fe20000010000 */
[----:B------:R-:W-:Y:S01]  /*4d30*/  FMUL.FTZ R181, R144, R181 ;  /* 0x000000b590b57220 */ /* 0x000fe20000410000 */
[----:B------:R-:W-:Y:S01]  /*4d40*/  FADD.FTZ R134, R134, R191 ;  /* 0x000000bf86867221 */ /* 0x000fe20000010000 */
[----:B------:R-:W-:Y:S01]  /*4d50*/  FFMA.FTZ R153, -R106, R42, R153 ;  /* 0x0000002a6a997223 */ /* 0x000fe20000010199 */
[----:B------:R-:W-:Y:S01]  /*4d60*/  FADD.FTZ R138, R131, R138 ;  /* 0x0000008a838a7221 */ /* 0x000fe20000010000 */
[----:B------:R-:W-:Y:S01]  /*4d70*/  IADD3 R131, -R119, UR4, RZ ;  /* 0x0000000477837c10 */ /* 0x000fe2000fffe1ff */
[----:B------:R-:W-:Y:S01]  /*4d80*/  FFMA.FTZ R181, R130, R179, -R181 ;  /* 0x000000b382b57223 */ /* 0x000fe200000108b5 */
[----:B------:R-:W-:Y:S01]  /*4d90*/  FADD.FTZ R134, R134, R135 ;  /* 0x0000008786867221 */ /* 0x000fe20000010000 */
[----:B------:R-:W-:Y:S01]  /*4da0*/  USHF.R.U32.HI UR8, URZ, 0x1, UR27 ;  /* 0x000000013f087899 */ /* 0x000fe2000801161b */
[----:B------:R-:W-:Y:S01]  /*4db0*/  IMAD R44, R89, R64, RZ ;  /* 0x00000040592c7224 */ /* 0x000fe200078e02ff */
[----:B------:R-:W-:Y:S01]  /*4dc0*/  USHF.R.U64 UR10, UR26, 0x1, UR27 ;  /* 0x000000011a0a7899 */ /* 0x000fe2000800121b */
[----:B------:R-:W-:-:S02]  /*4dd0*/  IMAD R183, R131, -0x200, RZ ;  /* 0xfffffe0083b77824 */ /* 0x000fc400078e02ff */
[----:B------:R-:W-:Y:S01]  /*4de0*/  FFMA.FTZ R131, -R106, R43, R159 ;  /* 0x0000002b6a837223 */ /* 0x000fe2000001019f */
[----:B------:R-:W-:Y:S01]  /*4df0*/  FADD.FTZ R181, R134, R181 ;  /* 0x000000b586b57221 */ /* 0x000fe20000010000 */
[----:B------:R-:W-:Y:S01]  /*4e00*/  UIMAD UR11, UR8, UR14, URZ ;  /* 0x0000000e080b72a4 */ /* 0x000fe2000f8e023f */
[----:B0-----:R-:W-:Y:S02]  /*4e10*/  IMAD R137, R86, R65, R44 ;  /* 0x0000004156897224 */ /* 0x001fe400078e022c */
[----:B------:R-:W-:Y:S01]  /*4e20*/  FMUL.FTZ R134, R131, R148 ;  /* 0x0000009483867220 */ /* 0x000fe20000410000 */
[----:B------:R-:W-:Y:S01]  /*4e30*/  FADD.FTZ R181, R181, R140 ;  /* 0x0000008cb5b57221 */ /* 0x000fe20000010000 */
[----:B------:R-:W-:Y:S01]  /*4e40*/  UIMAD.WIDE.U32 UR8, UR10, UR14, URZ ;  /* 0x0000000e0a0872a5 */ /* 0x000fe2000f8e003f */
[----:B------:R-:W-:Y:S01]  /*4e50*/  ISETP.GE.AND P6, PT, R97, 0x21, PT ;  /* 0x000000216100780c */ /* 0x000fe20003fc6270 */
[-C--:B------:R-:W-:Y:S01]  /*4e60*/  FFMA.FTZ R135, R153, R152.reuse, -R134 ;  /* 0x0000009899877223 */ /* 0x080fe20000010886 */
[----:B------:R-:W-:Y:S01]  /*4e70*/  FADD.FTZ R134, R181, R160 ;  /* 0x000000a0b5867221 */ /* 0x000fe20000010000 */
[----:B------:R-:W-:Y:S01]  /*4e80*/  UIMAD UR11, UR15, UR10, UR11 ;  /* 0x0000000a0f0b72a4 */ /* 0x000fe2000f8e020b */
[----:B------:R-:W-:Y:S01]  /*4e90*/  FMUL.FTZ R159, R121, R159 ;  /* 0x0000009f799f7220 */ /* 0x000fe20000410000 */
[----:B------:R-:W-:Y:S01]  /*4ea0*/  FADD.FTZ R161, R138, R161 ;  /* 0x000000a18aa17221 */ /* 0x000fe20000010000 */
[----:B------:R-:W-:Y:S01]  /*4eb0*/  FADD.FTZ R134, R134, R135 ;  /* 0x0000008786867221 */ /* 0x000fe20000010000 */
[C---:B------:R-:W-:Y:S01]  /*4ec0*/  IADD3 R135, R84.reuse, 0x20, RZ ;  /* 0x0000002054877810 */ /* 0x040fe20007ffe0ff */
[----:B------:R-:W-:Y:S01]  /*4ed0*/  UIADD3 UR9, UR11, UR9, URZ ;  /* 0x000000090b097290 */ /* 0x000fe2000fffe03f */
[----:B------:R-:W-:Y:S01]  /*4ee0*/  FMUL.FTZ R152, R131, R152 ;  /* 0x0000009883987220 */ /* 0x000fe20000410000 */
[----:B------:R-:W-:Y:S01]  /*4ef0*/  IADD3 R155, R84, 0x60, RZ ;  /* 0x00000060549b7810 */ /* 0x000fe20007ffe0ff */
[----:B------:R-:W-:Y:S01]  /*4f00*/  BSSY B0, `(.L_x_16999) ;  /* 0x000001f000007945 */ /* 0x000fe20003800000 */
[----:B------:R-:W-:Y:S01]  /*4f10*/  LEA.HI.SX32 R135, R135, R84, 0x1b ;  /* 0x0000005487877211 */ /* 0x000fe200078fdaff */
[----:B------:R-:W-:Y:S01]  /*4f20*/  FADD.FTZ R154, R154, -R159 ;  /* 0x8000009f9a9a7221 */ /* 0x000fe20000010000 */
[----:B------:R-:W-:Y:S01]  /*4f30*/  IMAD.WIDE.U32 R46, R86, R64, UR8 ;  /* 0x00000008562e7e25 */ /* 0x000fe2000f8e0040 */
[----:B------:R-:W-:Y:S01]  /*4f40*/  USHF.L.U64.HI UR8, UR5, 0x2, UR6 ;  /* 0x0000000205087899 */ /* 0x000fe20008010206 */
[----:B------:R-:W-:Y:S01]  /*4f50*/  LEA R135, R135, UR7, 0x2 ;  /* 0x0000000787877c11 */ /* 0x000fe2000f8e10ff */
[----:B------:R-:W-:Y:S01]  /*4f60*/  USHF.L.U32 UR9, UR5, 0x2, URZ ;  /* 0x0000000205097899 */ /* 0x000fe2000800063f */
[----:B------:R-:W-:Y:S01]  /*4f70*/  FFMA.FTZ R181, R153, R148, R152 ;  /* 0x0000009499b57223 */ /* 0x000fe20000010098 */
[----:B------:R-:W-:Y:S01]  /*4f80*/  IADD3 R45, R137, R47, RZ ;  /* 0x0000002f892d7210 */ /* 0x000fe20007ffe0ff */
[----:B------:R-:W-:Y:S01]  /*4f90*/  FADD.FTZ R156, R161, R156 ;  /* 0x0000009ca19c7221 */ /* 0x000fe20000010000 */
[----:B------:R-:W-:Y:S01]  /*4fa0*/  LEA R44, P2, R46, R62, 0x3 ;  /* 0x0000003e2e2c7211 */ /* 0x000fe200078418ff */
[----:B------:R-:W0:Y:S01]  /*4fb0*/  LDS R135, [R135+0x8c0] ;  /* 0x0008c00087877984 */ /* 0x000e220000000800 */
[----:B------:R-:W-:Y:S01]  /*4fc0*/  IMAD R136, R60, UR8, RZ ;  /* 0x000000083c887c24 */ /* 0x000fe2000f8e02ff */
[----:B------:R-:W-:-:S02]  /*4fd0*/  IADD3 R137, R84, 0x40, RZ ;  /* 0x0000004054897810 */ /* 0x000fc40007ffe0ff */
[----:B------:R-:W-:Y:S01]  /*4fe0*/  LEA.HI.X R45, R46, R63, R45, 0x3, P2 ;  /* 0x0000003f2e2d7211 */ /* 0x000fe200010f1c2d */
[----:B------:R-:W-:Y:S01]  /*4ff0*/  IMAD R179, R61, UR9, R136 ;  /* 0x000000093db37c24 */ /* 0x000fe2000f8e0288 */
[C---:B------:R-:W-:Y:S02]  /*5000*/  LEA R46, P2, R84.reuse, R44, 0x2 ;  /* 0x0000002c542e7211 */ /* 0x040fe400078410ff */
[-C--:B------:R-:W-:Y:S02]  /*5010*/  LEA.HI.SX32 R137, R137, R84.reuse, 0x1b ;  /* 0x0000005489897211 */ /* 0x080fe400078fdaff */
[C---:B------:R-:W-:Y:S02]  /*5020*/  LEA.HI.X R47, R84.reuse, R45, RZ, 0x2, P2 ;  /* 0x0000002d542f7211 */ /* 0x040fe400010f14ff */
[----:B------:R-:W-:Y:S02]  /*5030*/  IADD3 R159, R84, 0x80, RZ ;  /* 0x00000080549f7810 */ /* 0x000fe40007ffe0ff */
[----:B------:R-:W-:Y:S01]  /*5040*/  LEA.HI.SX32 R155, R155, R84, 0x1b ;  /* 0x000000549b9b7211 */ /* 0x000fe200078fdaff */
[----:B------:R-:W-:Y:S01]  /*5050*/  IMAD.WIDE R46, R183, 0x4, R46 ;  /* 0x00000004b72e7825 */ /* 0x000fe200078e022e */
[----:B------:R-:W-:-:S02]  /*5060*/  ISETP.GE.AND P2, PT, R97, 0x41, PT ;  /* 0x000000416100780c */ /* 0x000fc40003f46270 */
[C---:B------:R-:W-:Y:S02]  /*5070*/  ISETP.GE.AND P3, PT, R97.reuse, 0x61, PT ;  /* 0x000000616100780c */ /* 0x040fe40003f66270 */
[----:B------:R-:W-:Y:S01]  /*5080*/  ISETP.GE.AND P4, PT, R97, 0x81, PT ;  /* 0x000000816100780c */ /* 0x000fe20003f86270 */
[----:B------:R-:W-:Y:S01]  /*5090*/  IMAD.WIDE.U32 R46, R60, UR9, R46 ;  /* 0x000000093c2e7c25 */ /* 0x000fe2000f8e002e */
[----:B------:R-:W-:Y:S02]  /*50a0*/  LEA R136, R137, UR7, 0x2 ;  /* 0x0000000789887c11 */ /* 0x000fe4000f8e10ff */
[----:B------:R-:W-:Y:S02]  /*50b0*/  ISETP.GE.AND P5, PT, R97, 0xa1, PT ;  /* 0x000000a16100780c */ /* 0x000fe40003fa6270 */
[----:B------:R-:W-:Y:S01]  /*50c0*/  IADD3 R47, R47, R179, RZ ;  /* 0x000000b32f2f7210 */ /* 0x000fe20007ffe0ff */
[----:B------:R-:W-:Y:S10]  /*50d0*/  @!P6 BRA `(.L_x_17000) ;  /* 0x000000000004e947 */ /* 0x000ff40003800000 */
[----:B0-----:R1:W-:Y:S02]  /*50e0*/  REDG.E.ADD.F32.FTZ.RN.STRONG.GPU desc[UR12][R46.64+-0x780], R135 ;  /* 0xfff880872e0079a6 */ /* 0x0013e4000c10f38c */
.L_x_17000:
[----:B------:R-:W-:Y:S05]  /*50f0*/  BSYNC B0 ;  /* 0x0000000000007941 */ /* 0x000fea0003800000 */
.L_x_16999:
[----:B01----:R0:W1:Y:S01]  /*5100*/  LDS R135, [R136+0x940] ;  /* 0x0009400088877984 */ /* 0x0030620000000800 */
[----:B------:R-:W-:Y:S01]  /*5110*/  BSSY B0, `(.L_x_17001) ;  /* 0x0000006000007945 */ /* 0x000fe20003800000 */
[----:B------:R-:W-:Y:S02]  /*5120*/  IADD3 R137, R84, 0xa0, RZ ;  /* 0x000000a054897810 */ /* 0x000fe40007ffe0ff */
[----:B------:R-:W-:Y:S02]  /*5130*/  LEA.HI.SX32 R159, R159, R84, 0x1b ;  /* 0x000000549f9f7211 */ /* 0x000fe400078fdaff */
[----:B------:R-:W-:Y:S01]  /*5140*/  LEA R155, R155, UR7, 0x2 ;  /* 0x000000079b9b7c11 */ /* 0x000fe2000f8e10ff */
[----:B------:R-:W-:Y:S06]  /*5150*/  @!P2 BRA `(.L_x_17002) ;  /* 0x000000000004a947 */ /* 0x000fec0003800000 */
[----:B-1----:R2:W-:Y:S02]  /*5160*/  REDG.E.ADD.F32.FTZ.RN.STRONG.GPU desc[UR12][R46.64+-0x700], R135 ;  /* 0xfff900872e0079a6 */ /* 0x0025e4000c10f38c */
.L_x_17002:
[----:B------:R-:W-:Y:S05]  /*5170*/  BSYNC B0 ;  /* 0x0000000000007941 */ /* 0x000fea0003800000 */
.L_x_17001:
[----:B-12---:R1:W2:Y:S01]  /*5180*/  LDS R135, [R155+0x9c0] ;  /* 0x0009c0009b877984 */ /* 0x0062a20000000800 */
[----:B------:R-:W-:Y:S01]  /*5190*/  BSSY B0, `(.L_x_17003) ;  /* 0x0000005000007945 */ /* 0x000fe20003800000 */
[----:B------:R-:W-:Y:S02]  /*51a0*/  LEA.HI.SX32 R137, R137, R84, 0x1b ;  /* 0x0000005489897211 */ /* 0x000fe400078fdaff */
[----:B------:R-:W-:Y:S01]  /*51b0*/  LEA R159, R159, UR7, 0x2 ;  /* 0x000000079f9f7c11 */ /* 0x000fe2000f8e10ff */
[----:B------:R-:W-:Y:S06]  /*51c0*/  @!P3 BRA `(.L_x_17004) ;  /* 0x000000000004b947 */ /* 0x000fec0003800000 */
[----:B--2---:R3:W-:Y:S02]  /*51d0*/  REDG.E.ADD.F32.FTZ.RN.STRONG.GPU desc[UR12][R46.64+-0x680], R135 ;  /* 0xfff980872e0079a6 */ /* 0x0047e4000c10f38c */
.L_x_17004:
[----:B------:R-:W-:Y:S05]  /*51e0*/  BSYNC B0 ;  /* 0x0000000000007941 */ /* 0x000fea0003800000 */
.L_x_17003:
[----:B--23--:R2:W3:Y:S01]  /*51f0*/  LDS R135, [R159+0xa40] ;  /* 0x000a40009f877984 */ /* 0x00c4e20000000800 */
[----:B------:R-:W-:Y:S01]  /*5200*/  BSSY B0, `(.L_x_17005) ;  /* 0x0000004000007945 */ /* 0x000fe20003800000 */
[----:B------:R-:W-:-:S03]  /*5210*/  LEA R137, R137, UR7, 0x2 ;  /* 0x0000000789897c11 */ /* 0x000fc6000f8e10ff */
[----:B------:R-:W-:Y:S05]  /*5220*/  @!P4 BRA `(.L_x_17006) ;  /* 0x000000000004c947 */ /* 0x000fea0003800000 */
[----:B---3--:R4:W-:Y:S02]  /*5230*/  REDG.E.ADD.F32.FTZ.RN.STRONG.GPU desc[UR12][R46.64+-0x600], R135 ;  /* 0xfffa00872e0079a6 */ /* 0x0089e4000c10f38c */
.L_x_17006:
[----:B------:R-:W-:Y:S05]  /*5240*/  BSYNC B0 ;  /* 0x0000000000007941 */ /* 0x000fea0003800000 */
.L_x_17005:
[----:B---34-:R3:W4:Y:S01]  /*5250*/  LDS R135, [R137+0xac0] ;  /* 0x000ac00089877984 */ /* 0x0187220000000800 */
[----:B------:R-:W-:Y:S04]  /*5260*/  BSSY B0, `(.L_x_17007) ;  /* 0x0000003000007945 */ /* 0x000fe80003800000 */
[----:B------:R-:W-:Y:S05]  /*5270*/  @!P5 BRA `(.L_x_17008) ;  /* 0x000000000004d947 */ /* 0x000fea0003800000 */
[----:B----4-:R4:W-:Y:S02]  /*5280*/  REDG.E.ADD.F32.FTZ.RN.STRONG.GPU desc[UR12][R46.64+-0x580], R135 ;  /* 0xfffa80872e0079a6 */ /* 0x0109e4000c10f38c */
.L_x_17008:
[----:B------:R-:W-:Y:S05]  /*5290*/  BSYNC B0 ;  /* 0x0000000000007941 */ /* 0x000fea0003800000 */
.L_x_17007:
[C---:B----4-:R-:W-:Y:S01]  /*52a0*/  IADD3 R135, R84.reuse, 0xc0, RZ ;  /* 0x000000c054877810 */ /* 0x050fe20007ffe0ff */
[----:B------:R-:W-:Y:S01]  /*52b0*/  BSSY B0, `(.L_x_17009) ;  /* 0x0000011000007945 */ /* 0x000fe20003800000 */
[----:B------:R-:W-:Y:S02]  /*52c0*/  ISETP.GE.AND P6, PT, R97, 0xc1, PT ;  /* 0x000000c16100780c */ /* 0x000fe40003fc6270 */
[----:B------:R-:W-:Y:S02]  /*52d0*/  LEA.HI.SX32 R135, R135, R84, 0x1b ;  /* 0x0000005487877211 */ /* 0x000fe400078fdaff */
[C---:B---3--:R-:W-:Y:S02]  /*52e0*/  IADD3 R137, R84.reuse, 0xe0, RZ ;  /* 0x000000e054897810 */ /* 0x048fe40007ffe0ff */
[----:B------:R-:W-:Y:S02]  /*52f0*/  LEA R135, R135, UR7, 0x2 ;  /* 0x0000000787877c11 */ /* 0x000fe4000f8e10ff */
[----:B-1----:R-:W-:-:S02]  /*5300*/  IADD3 R155, R84, 0x100, RZ ;  /* 0x00000100549b7810 */ /* 0x002fc40007ffe0ff */
[-C--:B------:R-:W-:Y:S02]  /*5310*/  LEA.HI.SX32 R137, R137, R84.reuse, 0x1b ;  /* 0x0000005489897211 */ /* 0x080fe400078fdaff */
[----:B------:R-:W1:Y:S01]  /*5320*/  LDS R135, [R135+0xb40] ;  /* 0x000b400087877984 */ /* 0x000e620000000800 */
[----:B--2---:R-:W-:Y:S02]  /*5330*/  IADD3 R159, R84, 0x120, RZ ;  /* 0x00000120549f7810 */ /* 0x004fe40007ffe0ff */
[----:B------:R-:W-:Y:S02]  /*5340*/  LEA.HI.SX32 R155, R155, R84, 0x1b ;  /* 0x000000549b9b7211 */ /* 0x000fe400078fdaff */
[C---:B------:R-:W-:Y:S02]  /*5350*/  ISETP.GE.AND P2, PT, R97.reuse, 0xe1, PT ;  /* 0x000000e16100780c */ /* 0x040fe40003f46270 */
[C---:B------:R-:W-:Y:S02]  /*5360*/  ISETP.GE.AND P3, PT, R97.reuse, 0x101, PT ;  /* 0x000001016100780c */ /* 0x040fe40003f66270 */
[----:B------:R-:W-:-:S02]  /*5370*/  ISETP.GE.AND P4, PT, R97, 0x121, PT ;  /* 0x000001216100780c */ /* 0x000fc40003f86270 */
[----:B0-----:R-:W-:Y:S02]  /*5380*/  LEA R136, R137, UR7, 0x2 ;  /* 0x0000000789887c11 */ /* 0x001fe4000f8e10ff */
[----:B------:R-:W-:Y:S01]  /*5390*/  ISETP.GE.AND P5, PT, R97, 0x141, PT ;  /* 0x000001416100780c */ /* 0x000fe20003fa6270 */
[----:B------:R-:W-:-:S12]  /*53a0*/  @!P6 BRA `(.L_x_17010) ;  /* 0x000000000004e947 */ /* 0x000fd80003800000 */
[----:B-1----:R0:W-:Y:S02]  /*53b0*/  REDG.E.ADD.F32.FTZ.RN.STRONG.GPU desc[UR12][R46.64+-0x500], R135 ;  /* 0xfffb00872e0079a6 */ /* 0x0021e4000c10f38c */
.L_x_17010:
[----:B------:R-:W-:Y:S05]  /*53c0*/  BSYNC B0 ;  /* 0x0000000000007941 */ /* 0x000fea0003800000 */
.L_x_17009:
[----:B01----:R0:W1:Y:S01]  /*53d0*/  LDS R135, [R136+0xbc0] ;  /* 0x000bc00088877984 */ /* 0x0030620000000800 */
[----:B------:R-:W-:Y:S01]  /*53e0*/  BSSY B0, `(.L_x_17011) ;  /* 0x0000006000007945 */ /* 0x000fe20003800000 */
[----:B------:R-:W-:Y:S02]  /*53f0*/  IADD3 R137, R84, 0x140, RZ ;  /* 0x0000014054897810 */ /* 0x000fe40007ffe0ff */
[----:B------:R-:W-:Y:S02]  /*5400*/  LEA.HI.SX32 R159, R159, R84, 0x1b ;  /* 0x000000549f9f7211 */ /* 0x000fe400078fdaff */
[----:B------:R-:W-:Y:S01]  /*5410*/  LEA R155, R155, UR7, 0x2 ;  /* 0x000000079b9b7c11 */ /* 0x000fe2000f8e10ff */
[----:B------:R-:W-:Y:S06]  /*5420*/  @!P2 BRA `(.L_x_17012) ;  /* 0x000000000004a947 */ /* 0x000fec0003800000 */
[----:B-1----:R2:W-:Y:S02]  /*5430*/  REDG.E.ADD.F32.FTZ.RN.STRONG.GPU desc[UR12][R46.64+-0x480], R135 ;  /* 0xfffb80872e0079a6 */ /* 0x0025e4000c10f38c */
.L_x_17012:
[----:B------:R-:W-:Y:S05]  /*5440*/  BSYNC B0 ;  /* 0x0000000000007941 */ /* 0x000fea0003800000 */
.L_x_17011:
[----:B-12---:R1:W2:Y:S01]  /*5450*/  LDS R135, [R155+0xc40] ;  /* 0x000c40009b877984 */ /* 0x0062a20000000800 */
[----:B------:R-:W-:Y:S01]  /*5460*/  BSSY B0, `(.L_x_17013) ;  /* 0x0000005000007945 */ /* 0x000fe20003800000 */
[----:B------:R-:W-:Y:S02]  /*5470*/  LEA.HI.SX32 R137, R137, R84, 0x1b ;  /* 0x0000005489897211 */ /* 0x000fe400078fdaff */
[----:B------:R-:W-:Y:S01]  /*5480*/  LEA R159, R159, UR7, 0x2 ;  /* 0x000000079f9f7c11 */ /* 0x000fe2000f8e10ff */
[----:B------:R-:W-:Y:S06]  /*5490*/  @!P3 BRA `(.L_x_17014) ;  /* 0x000000000004b947 */ /* 0x000fec0003800000 */
[----:B--2---:R3:W-:Y:S02]  /*54a0*/  REDG.E.ADD.F32.FTZ.RN.STRONG.GPU desc[UR12][R46.64+-0x400], R135 ;  /* 0xfffc00872e0079a6 */ /* 0x0047e4000c10f38c */
.L_x_17014:
[----:B------:R-:W-:Y:S05]  /*54b0*/  BSYNC B0 ;  /* 0x0000000000007941 */ /* 0x000fea0003800000 */
.L_x_17013:
[----:B--23--:R2:W3:Y:S01]  /*54c0*/  LDS R135, [R159+0xcc0] ;  /* 0x000cc0009f877984 */ /* 0x00c4e20000000800 */
[----:B------:R-:W-:Y:S01]  /*54d0*/  BSSY B0, `(.L_x_17015) ;  /* 0x0000004000007945 */ /* 0x000fe20003800000 */
[----:B------:R-:W-:-:S03]  /*54e0*/  LEA R137, R137, UR7, 0x2 ;  /* 0x0000000789897c11 */ /* 0x000fc6000f8e10ff */
[----:B------:R-:W-:Y:S05]  /*54f0*/  @!P4 BRA `(.L_x_17016) ;  /* 0x000000000004c947 */ /* 0x000fea0003800000 */
[----:B---3--:R4:W-:Y:S02]  /*5500*/  REDG.E.ADD.F32.FTZ.RN.STRONG.GPU desc[UR12][R46.64+-0x380], R135 ;  /* 0xfffc80872e0079a6 */ /* 0x0089e4000c10f38c */
.L_x_17016:
[----:B------:R-:W-:Y:S05]  /*5510*/  BSYNC B0 ;  /* 0x0000000000007941 */ /* 0x000fea0003800000 */
.L_x_17015:
[----:B---34-:R3:W4:Y:S01]  /*5520*/  LDS R135, [R137+0xd40] ;  /* 0x000d400089877984 */ /* 0x0187220000000800 */
[----:B------:R-:W-:Y:S04]  /*5530*/  BSSY B0, `(.L_x_17017) ;  /* 0x0000003000007945 */ /* 0x000fe80003800000 */
[----:B------:R-:W-:Y:S05]  /*5540*/  @!P5 BRA `(.L_x_17018) ;  /* 0x000000000004d947 */ /* 0x000fea0003800000 */
[----:B----4-:R4:W-:Y:S02]  /*5550*/  REDG.E.ADD.F32.FTZ.RN.STRONG.GPU desc[UR12][R46.64+-0x300], R135 ;  /* 0xfffd00872e0079a6 */ /* 0x0109e4000c10f38c */
.L_x_17018:
[----:B------:R-:W-:Y:S05]  /*5560*/  BSYNC B0 ;  /* 0x0000000000007941 */ /* 0x000fea0003800000 */
.L_x_17017:
        /* <DEDUP_REMOVED lines=14> */
[----:B------:R-:W-:Y:S02]  /*5650*/  LEA R137, R137, UR7, 0x2 ;  /* 0x0000000789897c11 */ /* 0x000fe4000f8e10ff */
[----:B------:R-:W-:Y:S01]  /*5660*/  ISETP.GE.AND P5, PT, R97, 0x1e1, PT ;  /* 0x000001e16100780c */ /* 0x000fe20003fa6270 */
[----:B------:R-:W-:-:S12]  /*5670*/  @!P6 BRA `(.L_x_17020) ;  /* 0x000000000004e947 */ /* 0x000fd80003800000 */
[----:B-1----:R2:W-:Y:S02]  /*5680*/  REDG.E.ADD.F32.FTZ.RN.STRONG.GPU desc[UR12][R46.64+-0x280], R135 ;  /* 0xfffd80872e0079a6 */ /* 0x0025e4000c10f38c */
.L_x_17020:
[----:B------:R-:W-:Y:S05]  /*5690*/  BSYNC B0 ;  /* 0x0000000000007941 */ /* 0x000fea0003800000 */
.L_x_17019:
[----:B------:R3:W4:Y:S01]  /*56a0*/  LDS R97, [R137+0xe40] ;  /* 0x000e400089617984 */ /* 0x0007220000000800 */
[----:B------:R-:W-:Y:S01]  /*56b0*/  BSSY B0, `(.L_x_17021) ;  /* 0x0000006000007945 */ /* 0x000fe20003800000 */
[----:B-12---:R-:W-:Y:S02]  /*56c0*/  IADD3 R135, R84, 0x1e0, RZ ;  /* 0x000001e054877810 */ /* 0x006fe40007ffe0ff */
[----:B------:R-:W-:Y:S02]  /*56d0*/  LEA.HI.SX32 R159, R159, R84, 0x1b ;  /* 0x000000549f9f7211 */ /* 0x000fe400078fdaff */
[----:B------:R-:W-:Y:S01]  /*56e0*/  LEA R155, R155, UR7, 0x2 ;  /* 0x000000079b9b7c11 */ /* 0x000fe2000f8e10ff */
[----:B------:R-:W-:Y:S06]  /*56f0*/  @!P2 BRA `(.L_x_17022) ;  /* 0x000000000004a947 */ /* 0x000fec0003800000 */
[----:B----4-:R1:W-:Y:S02]  /*5700*/  REDG.E.ADD.F32.FTZ.RN.STRONG.GPU desc[UR12][R46.64+-0x200], R97 ;  /* 0xfffe00612e0079a6 */ /* 0x0103e4000c10f38c */
.L_x_17022:
[----:B------:R-:W-:Y:S05]  /*5710*/  BSYNC B0 ;  /* 0x0000000000007941 */ /* 0x000fea0003800000 */
.L_x_17021:
[----:B-1--4-:R1:W2:Y:S01]  /*5720*/  LDS R97, [R155+0xec0] ;  /* 0x000ec0009b617984 */ /* 0x0122a20000000800 */
[----:B------:R-:W-:Y:S01]  /*5730*/  BSSY B0, `(.L_x_17023) ;  /* 0x0000005000007945 */ /* 0x000fe20003800000 */
[----:B------:R-:W-:Y:S02]  /*5740*/  LEA.HI.SX32 R135, R135, R84, 0x1b ;  /* 0x0000005487877211 */ /* 0x000fe400078fdaff */
[----:B------:R-:W-:Y:S01]  /*5750*/  LEA R159, R159, UR7, 0x2 ;  /* 0x000000079f9f7c11 */ /* 0x000fe2000f8e10ff */
[----:B------:R-:W-:Y:S06]  /*5760*/  @!P3 BRA `(.L_x_17024) ;  /* 0x000000000004b947 */ /* 0x000fec0003800000 */
[----:B--2---:R4:W-:Y:S02]  /*5770*/  REDG.E.ADD.F32.FTZ.RN.STRONG.GPU desc[UR12][R46.64+-0x180], R97 ;  /* 0xfffe80612e0079a6 */ /* 0x0049e4000c10f38c */
.L_x_17024:
[----:B------:R-:W-:Y:S05]  /*5780*/  BSYNC B0 ;  /* 0x0000000000007941 */ /* 0x000fea0003800000 */
.L_x_17023:
[----:B--2-4-:R2:W4:Y:S01]  /*5790*/  LDS R97, [R159+0xf40] ;  /* 0x000f40009f617984 */ /* 0x0145220000000800 */
[----:B------:R-:W-:Y:S01]  /*57a0*/  BSSY B0, `(.L_x_17025) ;  /* 0x0000004000007945 */ /* 0x000fe20003800000 */
[----:B------:R-:W-:-:S03]  /*57b0*/  LEA R135, R135, UR7, 0x2 ;  /* 0x0000000787877c11 */ /* 0x000fc6000f8e10ff */
[----:B------:R-:W-:Y:S05]  /*57c0*/  @!P4 BRA `(.L_x_17026) ;  /* 0x000000000004c947 */ /* 0x000fea0003800000 */
[----:B----4-:R4:W-:Y:S02]  /*57d0*/  REDG.E.ADD.F32.FTZ.RN.STRONG.GPU desc[UR12][R46.64+-0x100], R97 ;  /* 0xffff00612e0079a6 */ /* 0x0109e4000c10f38c */
.L_x_17026:
[----:B------:R-:W-:Y:S05]  /*57e0*/  BSYNC B0 ;  /* 0x0000000000007941 */ /* 0x000fea0003800000 */
.L_x_17025:
[----:B----4-:R4:W0:Y:S01]  /*57f0*/  LDS R47, [R135+0xfc0] ;  /* 0x000fc000872f7984 */ /* 0x0108220000000800 */
[----:B------:R-:W-:Y:S04]  /*5800*/  BSSY B0, `(.L_x_17027) ;  /* 0x0000007000007945 */ /* 0x000fe80003800000 */
[----:B------:R-:W-:Y:S05]  /*5810*/  @!P5 BRA `(.L_x_17028) ;  /* 0x000000000014d947 */ /* 0x000fea0003800000 */
[----:B------:R-:W-:-:S04]  /*5820*/  IMAD.WIDE.U32 R44, R84, 0x4, R44 ;  /* 0x00000004542c7825 */ /* 0x000fc800078e002c */
[----:B------:R-:W-:-:S04]  /*5830*/  IMAD.WIDE R44, R183, 0x4, R44 ;  /* 0x00000004b72c7825 */ /* 0x000fc800078e022c */
[----:B------:R-:W-:-:S05]  /*5840*/  IMAD.WIDE.U32 R44, R60, UR9, R44 ;  /* 0x000000093c2c7c25 */ /* 0x000fca000f8e002c */
[----:B------:R-:W-:-:S05]  /*5850*/  IADD3 R45, R179, R45, RZ ;  /* 0x0000002db32d7210 */ /* 0x000fca0007ffe0ff */
[----:B0-----:R0:W-:Y:S02]  /*5860*/  REDG.E.ADD.F32.FTZ.RN.STRONG.GPU desc[UR12][R44.64+-0x80], R47 ;  /* 0xffff802f2c0079a6 */ /* 0x0011e4000c10f38c */
.L_x_17028:
[----:B------:R-:W-:Y:S05]  /*5870*/  BSYNC B0 ;  /* 0x0000000000007941 */ /* 0x000fea0003800000 */
.L_x_17027:
[----:B0-----:R-:W-:Y:S01]  /*5880*/  FADD.FTZ R44, R156, R181 ;  /* 0x000000b59c2c7221 */ /* 0x001fe20000010000 */
[----:B------:R-:W0:Y:S01]  /*5890*/  SHFL.DOWN PT, R136, R134, 0x1, 0x1f ;  /* 0x08201f0086887f89 */ /* 0x000e2200000e0000 */
[C---:B------:R-:W-:Y:S01]  /*58a0*/  ISETP.GT.AND P2, PT, R158.reuse, 0x1e, PT ;  /* 0x0000001e9e00780c */ /* 0x040fe20003f44270 */
[----:B------:R-:W-:Y:S01]  /*58b0*/  FMUL.FTZ R43, R43, R169 ;  /* 0x000000a92b2b7220 */ /* 0x000fe20000410000 */
[----:B------:R-:W-:Y:S01]  /*58c0*/  MOV R45, R134 ;  /* 0x00000086002d7202 */ /* 0x000fe20000000f00 */
[----:B----4-:R4:W5:Y:S01]  /*58d0*/  SHFL.DOWN PT, R135, R95, 0x1, 0x1f ;  /* 0x08201f005f877f89 */ /* 0x01096200000e0000 */
[----:B------:R-:W-:Y:S01]  /*58e0*/  MOV R46, R95 ;  /* 0x0000005f002e7202 */ /* 0x000fe20000000f00 */
[----:B------:R-:W-:Y:S01]  /*58f0*/  FMUL.FTZ R37, R37, R164 ;  /* 0x000000a425257220 */ /* 0x000fe20000410000 */
[----:B------:R-:W-:Y:S01]  /*5900*/  MOV R47, R154 ;  /* 0x0000009a002f7202 */ /* 0x000fe20000000f00 */
[----:B------:R-:W1:Y:S01]  /*5910*/  SHFL.DOWN PT, R138, R154, 0x1, 0x1f ;  /* 0x08201f009a8a7f89 */ /* 0x000e6200000e0000 */
[----:B------:R-:W-:Y:S01]  /*5920*/  FMUL.FTZ R35, R35, R172 ;  /* 0x000000ac23237220 */ /* 0x000fe20000410000 */
[----:B------:R-:W-:Y:S01]  /*5930*/  FMUL.FTZ R33, R33, R166 ;  /* 0x000000a621217220 */ /* 0x000fe20000410000 */
[----:B------:R-:W-:Y:S01]  /*5940*/  FMUL.FTZ R31, R31, R175 ;  /* 0x000000af1f1f7220 */ /* 0x000fe20000410000 */
[----:B------:R-:W2:Y:S01]  /*5950*/  SHFL.DOWN PT, R97, R44, 0x1, 0x1f ;  /* 0x08201f002c617f89 */ /* 0x000ea200000e0000 */
[C---:B----4-:R-:W-:Y:S01]  /*5960*/  FMUL.FTZ R95, R55.reuse, R157 ;  /* 0x0000009d375f7220 */ /* 0x050fe20000410000 */
[----:B------:R-:W-:Y:S01]  /*5970*/  ISETP.NE.AND P3, PT, R158, RZ, PT ;  /* 0x000000ff9e00720c */ /* 0x000fe20003f65270 */
[----:B------:R-:W-:Y:S01]  /*5980*/  FFMA.FTZ R30, R30, R133, R31 ;  /* 0x000000851e1e7223 */ /* 0x000fe2000001001f */
[----:B------:R-:W-:Y:S01]  /*5990*/  FMUL.FTZ R31, R55, R96 ;  /* 0x00000060371f7220 */ /* 0x000fe20000410000 */
[----:B------:R-:W-:Y:S01]  /*59a0*/  FMUL.FTZ R29, R29, R132 ;  /* 0x000000841d1d7220 */ /* 0x000fe20000410000 */
[----:B------:R-:W-:Y:S01]  /*59b0*/  BSSY B0, `(.L_x_17029) ;  /* 0x0000085000007945 */ /* 0x000fe20003800000 */
[----:B------:R-:W-:Y:S01]  /*59c0*/  FFMA.FTZ R9, R100, R30, R9 ;  /* 0x0000001e64097223 */ /* 0x000fe20000010009 */
[----:B------:R-:W-:Y:S01]  /*59d0*/  FFMA.FTZ R31, R54, R132, -R31 ;  /* 0x00000084361f7223 */ /* 0x000fe2000001081f */
[----:B------:R-:W-:Y:S01]  /*59e0*/  FFMA.FTZ R29, R28, R96, R29 ;  /* 0x000000601c1d7223 */ /* 0x000fe2000001001d */
[----:B0-----:R-:W-:-:S02]  /*59f0*/  @!P2 FADD.FTZ R45, R45, R136 ;  /* 0x000000882d2da221 */ /* 0x001fc40000010000 */
[----:B------:R-:W-:Y:S01]  /*5a00*/  FMUL.FTZ R98, R98, R31 ;  /* 0x0000001f62627220 */ /* 0x000fe20000410000 */
[----:B------:R-:W-:Y:S01]  /*5a10*/  FFMA.FTZ R8, R93, R29, R8 ;  /* 0x0000001d5d087223 */ /* 0x000fe20000010008 */
[----:B-----5:R-:W-:Y:S01]  /*5a20*/  @!P2 FADD.FTZ R46, R46, R135 ;  /* 0x000000872e2ea221 */ /* 0x020fe20000010000 */
[----:B------:R-:W0:Y:S01]  /*5a30*/  SHFL.DOWN PT, R134, R45, 0x2, 0x1f ;  /* 0x08401f002d867f89 */ /* 0x000e2200000e0000 */
[----:B-1----:R-:W-:-:S03]  /*5a40*/  @!P2 FADD.FTZ R47, R47, R138 ;  /* 0x0000008a2f2fa221 */ /* 0x002fc60000010000 */
[----:B------:R-:W1:Y:S01]  /*5a50*/  SHFL.DOWN PT, R135, R46, 0x2, 0x1f ;  /* 0x08401f002e877f89 */ /* 0x000e6200000e0000 */
[----:B--2---:R-:W-:-:S03]  /*5a60*/  @!P2 FADD.FTZ R44, R97, R44 ;  /* 0x0000002c612ca221 */ /* 0x004fc60000010000 */
[----:B------:R-:W2:Y:S01]  /*5a70*/  SHFL.DOWN PT, R136, R47, 0x2, 0x1f ;  /* 0x08401f002f887f89 */ /* 0x000ea200000e0000 */
[----:B------:R-:W-:-:S03]  /*5a80*/  ISETP.GT.AND P2, PT, R158, 0x1d, PT ;  /* 0x0000001d9e00780c */ /* 0x000fc60003f44270 */
[----:B------:R-:W4:Y:S10]  /*5a90*/  SHFL.DOWN PT, R97, R44, 0x2, 0x1f ;  /* 0x08401f002c617f89 */ /* 0x000f3400000e0000 */
[----:B0-----:R-:W-:Y:S01]  /*5aa0*/  @!P2 FADD.FTZ R45, R45, R134 ;  /* 0x000000862d2da221 */ /* 0x001fe20000010000 */
[-C--:B------:R-:W-:Y:S01]  /*5ab0*/  FFMA.FTZ R134, R54, R169.reuse, -R95 ;  /* 0x000000a936867223 */ /* 0x080fe2000001085f */
[----:B------:R-:W-:Y:S01]  /*5ac0*/  FMUL.FTZ R169, R55, R169 ;  /* 0x000000a937a97220 */ /* 0x000fe20000410000 */
[----:B------:R-:W-:Y:S01]  /*5ad0*/  FMUL.FTZ R95, R41, R94 ;  /* 0x0000005e295f7220 */ /* 0x000fe20000410000 */
[----:B-1----:R-:W-:Y:S01]  /*5ae0*/  @!P2 FADD.FTZ R46, R46, R135 ;  /* 0x000000872e2ea221 */ /* 0x002fe20000010000 */
[----:B------:R-:W-:Y:S01]  /*5af0*/  FMUL.FTZ R134, R131, R134 ;  /* 0x0000008683867220 */ /* 0x000fe20000410000 */
[----:B------:R-:W0:Y:S01]  /*5b00*/  SHFL.DOWN PT, R140, R45, 0x4, 0x1f ;  /* 0x08801f002d8c7f89 */ /* 0x000e2200000e0000 */
[----:B------:R-:W-:Y:S01]  /*5b10*/  FMUL.FTZ R41, R55, R165 ;  /* 0x000000a537297220 */ /* 0x000fe20000410000 */
[----:B--2---:R-:W-:Y:S01]  /*5b20*/  @!P2 FADD.FTZ R47, R47, R136 ;  /* 0x000000882f2fa221 */ /* 0x004fe20000010000 */
[-C--:B------:R-:W-:Y:S01]  /*5b30*/  FFMA.FTZ R136, R42, R157.reuse, R43 ;  /* 0x0000009d2a887223 */ /* 0x080fe2000001002b */
[----:B------:R-:W1:Y:S01]  /*5b40*/  SHFL.DOWN PT, R135, R46, 0x4, 0x1f ;  /* 0x08801f002e877f89 */ /* 0x000e6200000e0000 */
[----:B------:R-:W-:Y:S01]  /*5b50*/  FFMA.FTZ R42, R54, R157, R169 ;  /* 0x0000009d362a7223 */ /* 0x000fe200000100a9 */
[----:B----4-:R-:W-:Y:S01]  /*5b60*/  @!P2 FADD.FTZ R44, R44, R97 ;  /* 0x000000612c2ca221 */ /* 0x010fe20000010000 */
[----:B------:R-:W-:Y:S01]  /*5b70*/  ISETP.GT.AND P2, PT, R158, 0x1b, PT ;  /* 0x0000001b9e00780c */ /* 0x000fe20003f44270 */
[----:B------:R-:W2:Y:S01]  /*5b80*/  SHFL.DOWN PT, R148, R47, 0x4, 0x1f ;  /* 0x08801f002f947f89 */ /* 0x000ea200000e0000 */
[----:B------:R-:W-:Y:S01]  /*5b90*/  FMUL.FTZ R43, R55, R163 ;  /* 0x000000a3372b7220 */ /* 0x000fe20000410000 */
[----:B------:R-:W-:Y:S01]  /*5ba0*/  FFMA.FTZ R138, R153, R42, R134 ;  /* 0x0000002a998a7223 */ /* 0x000fe20000010086 */
[C---:B------:R-:W-:Y:S01]  /*5bb0*/  FMUL.FTZ R42, R55.reuse, R151 ;  /* 0x00000097372a7220 */ /* 0x040fe20000410000 */
[----:B------:R-:W4:Y:S01]  /*5bc0*/  SHFL.DOWN PT, R131, R44, 0x4, 0x1f ;  /* 0x08801f002c837f89 */ /* 0x000f2200000e0000 */
[CC--:B------:R-:W-:Y:S01]  /*5bd0*/  FFMA.FTZ R134, R54.reuse, R94.reuse, -R43 ;  /* 0x0000005e36867223 */ /* 0x0c0fe2000001082b */
[C---:B------:R-:W-:Y:S01]  /*5be0*/  FMUL.FTZ R43, R55.reuse, R94 ;  /* 0x0000005e372b7220 */ /* 0x040fe20000410000 */
[CC--:B------:R-:W-:Y:S01]  /*5bf0*/  FFMA.FTZ R41, R54.reuse, R164.reuse, -R41 ;  /* 0x000000a436297223 */ /* 0x0c0fe20000010829 */
[----:B------:R-:W-:Y:S01]  /*5c00*/  FMUL.FTZ R164, R55, R164 ;  /* 0x000000a437a47220 */ /* 0x000fe20000410000 */
[----:B------:R-:W-:Y:S01]  /*5c10*/  FMUL.FTZ R145, R145, R134 ;  /* 0x0000008691917220 */ /* 0x000fe20000410000 */
[C---:B------:R-:W-:Y:S01]  /*5c20*/  FFMA.FTZ R97, R54.reuse, R163, R43 ;  /* 0x000000a336617223 */ /* 0x040fe2000001002b */
[----:B------:R-:W-:Y:S01]  /*5c30*/  FFMA.FTZ R43, R54, R171, -R42 ;  /* 0x000000ab362b7223 */ /* 0x000fe2000001082a */
[----:B------:R-:W-:Y:S01]  /*5c40*/  FMUL.FTZ R41, R144, R41 ;  /* 0x0000002990297220 */ /* 0x000fe20000410000 */
[----:B------:R-:W-:Y:S01]  /*5c50*/  FFMA.FTZ R95, R40, R163, R95 ;  /* 0x000000a3285f7223 */ /* 0x000fe2000001005f */
[----:B------:R-:W-:Y:S01]  /*5c60*/  FFMA.FTZ R97, R146, R97, R145 ;  /* 0x0000006192617223 */ /* 0x000fe20000010091 */
[----:B------:R-:W-:Y:S01]  /*5c70*/  FMUL.FTZ R150, R150, R43 ;  /* 0x0000002b96967220 */ /* 0x000fe20000410000 */
[----:B0-----:R-:W-:Y:S01]  /*5c80*/  @!P2 FADD.FTZ R45, R45, R140 ;  /* 0x0000008c2d2da221 */ /* 0x001fe20000010000 */
[----:B------:R-:W-:Y:S01]  /*5c90*/  FMUL.FTZ R43, R39, R171 ;  /* 0x000000ab272b7220 */ /* 0x000fe20000410000 */
[-C--:B------:R-:W-:Y:S01]  /*5ca0*/  FFMA.FTZ R39, R54, R165.reuse, R164 ;  /* 0x000000a536277223 */ /* 0x080fe200000100a4 */
[----:B------:R-:W-:Y:S01]  /*5cb0*/  FFMA.FTZ R165, R36, R165, R37 ;  /* 0x000000a524a57223 */ /* 0x000fe20000010025 */
[----:B-1----:R-:W-:Y:S01]  /*5cc0*/  @!P2 FADD.FTZ R46, R46, R135 ;  /* 0x000000872e2ea221 */ /* 0x002fe20000010000 */
[----:B------:R-:W0:Y:S01]  /*5cd0*/  SHFL.DOWN PT, R94, R45, 0x8, 0x1f ;  /* 0x09001f002d5e7f89 */ /* 0x000e2200000e0000 */
[----:B------:R-:W-:Y:S01]  /*5ce0*/  FMUL.FTZ R37, R55, R172 ;  /* 0x000000ac37257220 */ /* 0x000fe20000410000 */
[----:B------:R-:W-:Y:S01]  /*5cf0*/  FFMA.FTZ R36, R34, R173, R35 ;  /* 0x000000ad22247223 */ /* 0x000fe20000010023 */
[----:B--2---:R-:W-:Y:S01]  /*5d00*/  @!P2 FADD.FTZ R47, R47, R148 ;  /* 0x000000942f2fa221 */ /* 0x004fe20000010000 */
[----:B------:R-:W1:Y:S01]  /*5d10*/  SHFL.DOWN PT, R135, R46, 0x8, 0x1f ;  /* 0x09001f002e877f89 */ /* 0x000e6200000e0000 */
[C---:B------:R-:W-:Y:S01]  /*5d20*/  FMUL.FTZ R35, R55.reuse, R167 ;  /* 0x000000a737237220 */ /* 0x040fe20000410000 */
[----:B------:R-:W-:Y:S01]  /*5d30*/  FFMA.FTZ R40, R38, R151, R43 ;  /* 0x0000009726287223 */ /* 0x000fe2000001002b */
[----:B----4-:R-:W-:Y:S01]  /*5d40*/  @!P2 FADD.FTZ R44, R44, R131 ;  /* 0x000000832c2ca221 */ /* 0x010fe20000010000 */
[----:B------:R-:W2:Y:S01]  /*5d50*/  SHFL.DOWN PT, R134, R47, 0x8, 0x1f ;  /* 0x09001f002f867f89 */ /* 0x000ea200000e0000 */
[----:B------:R-:W-:Y:S01]  /*5d60*/  ISETP.GT.AND P2, PT, R158, 0x17, PT ;  /* 0x000000179e00780c */ /* 0x000fe20003f44270 */
[----:B------:R-:W-:Y:S01]  /*5d70*/  FFMA.FTZ R41, R130, R39, R41 ;  /* 0x0000002782297223 */ /* 0x000fe20000010029 */
[CC--:B------:R-:W-:Y:S01]  /*5d80*/  FFMA.FTZ R38, R54.reuse, R173.reuse, R37 ;  /* 0x000000ad36267223 */ /* 0x0c0fe20000010025 */
[----:B------:R-:W4:Y:S01]  /*5d90*/  SHFL.DOWN PT, R131, R44, 0x8, 0x1f ;  /* 0x09001f002c837f89 */ /* 0x000f2200000e0000 */
[C---:B------:R-:W-:Y:S01]  /*5da0*/  FMUL.FTZ R39, R55.reuse, R173 ;  /* 0x000000ad37277220 */ /* 0x040fe20000410000 */
[-C--:B------:R-:W-:Y:S01]  /*5db0*/  FFMA.FTZ R37, R54, R166.reuse, -R35 ;  /* 0x000000a636257223 */ /* 0x080fe20000010823 */
[C---:B------:R-:W-:Y:S01]  /*5dc0*/  FMUL.FTZ R34, R55.reuse, R166 ;  /* 0x000000a637227220 */ /* 0x040fe20000410000 */
[----:B------:R-:W-:Y:S01]  /*5dd0*/  FFMA.FTZ R35, R32, R167, R33 ;  /* 0x000000a720237223 */ /* 0x000fe20000010021 */
[----:B------:R-:W-:Y:S01]  /*5de0*/  FFMA.FTZ R172, R54, R172, -R39 ;  /* 0x000000ac36ac7223 */ /* 0x000fe20000010827 */
[----:B------:R-:W-:Y:S01]  /*5df0*/  FMUL.FTZ R142, R142, R37 ;  /* 0x000000258e8e7220 */ /* 0x000fe20000410000 */
[C---:B------:R-:W-:Y:S01]  /*5e00*/  FFMA.FTZ R34, R54.reuse, R167, R34 ;  /* 0x000000a736227223 */ /* 0x040fe20000010022 */
[C---:B------:R-:W-:Y:S01]  /*5e10*/  FMUL.FTZ R33, R55.reuse, R133 ;  /* 0x0000008537217220 */ /* 0x040fe20000410000 */
[C---:B------:R-:W-:Y:S01]  /*5e20*/  FMUL.FTZ R171, R55.reuse, R171 ;  /* 0x000000ab37ab7220 */ /* 0x040fe20000410000 */
[-C--:B------:R-:W-:Y:S01]  /*5e30*/  FMUL.FTZ R32, R55, R175.reuse ;  /* 0x000000af37207220 */ /* 0x080fe20000410000 */
[----:B------:R-:W-:Y:S01]  /*5e40*/  FFMA.FTZ R147, R147, R34, R142 ;  /* 0x0000002293937223 */ /* 0x000fe2000001008e */
[----:B0-----:R-:W-:Y:S01]  /*5e50*/  @!P2 FADD.FTZ R45, R45, R94 ;  /* 0x0000005e2d2da221 */ /* 0x001fe20000010000 */
[C---:B------:R-:W-:Y:S01]  /*5e60*/  FFMA.FTZ R34, R54.reuse, R175, -R33 ;  /* 0x000000af36227223 */ /* 0x040fe20000010821 */
[----:B------:R-:W-:Y:S01]  /*5e70*/  FMUL.FTZ R55, R55, R132 ;  /* 0x0000008437377220 */ /* 0x000fe20000410000 */
[----:B------:R-:W-:Y:S01]  /*5e80*/  FFMA.FTZ R42, R54, R151, R171 ;  /* 0x00000097362a7223 */ /* 0x000fe200000100ab */
[----:B-1----:R-:W-:Y:S01]  /*5e90*/  @!P2 FADD.FTZ R46, R46, R135 ;  /* 0x000000872e2ea221 */ /* 0x002fe20000010000 */
[----:B------:R-:W0:Y:S01]  /*5ea0*/  SHFL.DOWN PT, R94, R45, 0x10, 0x1f ;  /* 0x0a001f002d5e7f89 */ /* 0x000e2200000e0000 */
[C---:B------:R-:W-:Y:S01]  /*5eb0*/  FFMA.FTZ R32, R54.reuse, R133, R32 ;  /* 0x0000008536207223 */ /* 0x040fe20000010020 */
[----:B------:R-:W-:Y:S01]  /*5ec0*/  FMUL.FTZ R172, R149, R172 ;  /* 0x000000ac95ac7220 */ /* 0x000fe20000410000 */
[----:B--2---:R-:W-:Y:S01]  /*5ed0*/  @!P2 FADD.FTZ R47, R47, R134 ;  /* 0x000000862f2fa221 */ /* 0x004fe20000010000 */
        /* <DEDUP_REMOVED lines=29> */
[----:B------:R-:W-:Y:S01]  /*60b0*/  FFMA.FTZ R11, R102, R36, R11 ;  /* 0x00000024660b7223 */ /* 0x000fe2000001000b */
[----:B------:R-:W-:Y:S01]  /*60c0*/  FADD.FTZ R12, R41, R12 ;  /* 0x0000000c290c7221 */ /* 0x000fe20000010000 */
[----:B------:R-:W-:Y:S01]  /*60d0*/  FFMA.FTZ R10, R101, R35, R10 ;  /* 0x00000023650a7223 */ /* 0x000fe2000001000a */
[----:B----4-:R-:W-:Y:S01]  /*60e0*/  @!P2 FADD.FTZ R44, R44, R37 ;  /* 0x000000252c2ca221 */ /* 0x010fe20000010000 */
        /* <DEDUP_REMOVED lines=17> */
.L_x_17030:
[----:B------:R-:W-:Y:S05]  /*6200*/  BSYNC B0 ;  /* 0x0000000000007941 */ /* 0x000fea0003800000 */
.L_x_17029:
[----:B------:R-:W-:Y:S01]  /*6210*/  IADD3 R120, R120, 0x1, RZ ;  /* 0x0000000178787810 */ /* 0x000fe20007ffe0ff */
[----:B------:R-:W-:-:S03]  /*6220*/  UIADD3 UR5, UP0, UR5, 0x1, URZ ;  /* 0x0000000105057890 */ /* 0x000fc6000ff1e03f */
[----:B------:R-:W-:Y:S01]  /*6230*/  ISETP.GE.AND P0, PT, R120, UR23, PT ;  /* 0x0000001778007c0c */ /* 0x000fe2000bf06270 */
[----:B------:R-:W-:-:S12]  /*6240*/  UIADD3.X UR6, URZ, UR6, URZ, UP0, !UPT ;  /* 0x000000063f067290 */ /* 0x000fd800087fe43f */
[----:B------:R-:W-:Y:S05]  /*6250*/  @!P0 BRA `(.L_x_17031) ;  /* 0xffffffb800748947 */ /* 0x000fea000383ffff */
.L_x_16984:
[----:B------:R-:W-:Y:S01]  /*6260*/  BAR.SYNC.DEFER_BLOCKING 0x0 ;  /* 0x0000000000007b1d */ /* 0x000fe20000010000 */
[C---:B------:R-:W-:Y:S01]  /*6270*/  LEA R37, R158.reuse, UR7, 0x5 ;  /* 0x000000079e257c11 */ /* 0x040fe2000f8e28ff */
[----:B------:R-:W-:Y:S01]  /*6280*/  UIADD3 UR4, UR4, 0x1, URZ ;  /* 0x0000000104047890 */ /* 0x000fe2000fffe03f */
[----:B------:R-:W-:Y:S02]  /*6290*/  LEA R36, R158, UR7, 0x4 ;  /* 0x000000079e247c11 */ /* 0x000fe4000f8e20ff */
[----:B------:R-:W-:-:S03]  /*62a0*/  IADD3 R77, P1, R77, -0x800, RZ ;  /* 0xfffff8004d4d7810 */ /* 0x000fc60007f3e0ff */
[----:B------:R-:W2:Y:S01]  /*62b0*/  LDC.64 R22, c[0x0][0x388] ;  /* 0x0000e200ff167b82 */ /* 0x000ea20000000a00 */
[----:B------:R-:W-:Y:S01]  /*62c0*/  ULDC.64 UR6, c[0x0][0x390] ;  /* 0x0000e40000067ab9 */ /* 0x000fe20000000a00 */
[----:B------:R-:W-:Y:S02]  /*62d0*/  IADD3 R82, P2, R82, -0x400, RZ ;  /* 0xfffffc0052527810 */ /* 0x000fe40007f5e0ff */
[----:B------:R-:W-:Y:S02]  /*62e0*/  IADD3 R80, P3, R80, -0x400, RZ ;  /* 0xfffffc0050507810 */ /* 0x000fe40007f7e0ff */
[----:B------:R-:W-:Y:S02]  /*62f0*/  IADD3 R78, P4, R78, -0x400, RZ ;  /* 0xfffffc004e4e7810 */ /* 0x000fe40007f9e0ff */
[----:B-1----:R-:W1:Y:S01]  /*6300*/  LDC.64 R32, c[0x0][0x3e0] ;  /* 0x0000f800ff207b82 */ /* 0x002e620000000a00 */
[----:B------:R-:W-:Y:S02]  /*6310*/  IADD3.X R76, R76, -0x1, RZ, P1, !PT ;  /* 0xffffffff4c4c7810 */ /* 0x000fe40000ffe4ff */
[----:B------:R-:W-:-:S02]  /*6320*/  IADD3.X R83, R83, -0x1, RZ, P2, !PT ;  /* 0xffffffff53537810 */ /* 0x000fc400017fe4ff */
[----:B------:R-:W-:Y:S02]  /*6330*/  IADD3.X R81, R81, -0x1, RZ, P3, !PT ;  /* 0xffffffff51517810 */ /* 0x000fe40001ffe4ff */
[----:B------:R-:W-:Y:S01]  /*6340*/  IADD3.X R79, R79, -0x1, RZ, P4, !PT ;  /* 0xffffffff4f4f7810 */ /* 0x000fe200027fe4ff */
[----:B------:R-:W4:Y:S01]  /*6350*/  LDC.64 R34, c[0x0][0x3f0] ;  /* 0x0000fc00ff227b82 */ /* 0x000f220000000a00 */
[----:B------:R-:W-:Y:S04]  /*6360*/  STS.128 [R37], R8 ;  /* 0x0000000825007388 */ /* 0x000fe80000000c00 */
[----:B------:R5:W-:Y:S01]  /*6370*/  STS.128 [R37+0x10], R4 ;  /* 0x0000100425007388 */ /* 0x000be20000000c00 */
[----:B------:R-:W-:-:S03]  /*6380*/  NOP ;  /* 0x0000000000007918 */ /* 0x000fc60000000000 */
[----:B------:R-:W0:Y:S01]  /*6390*/  LDS.128 R24, [R36] ;  /* 0x0000000024187984 */ /* 0x000e220000000c00 */
[C---:B--2---:R-:W-:Y:S02]  /*63a0*/  IMAD R0, R22.reuse, UR15, RZ ;  /* 0x0000000f16007c24 */ /* 0x044fe4000f8e02ff */
[----:B------:R-:W-:Y:S01]  /*63b0*/  IMAD.WIDE.U32 R20, R22, UR14, R52 ;  /* 0x0000000e16147c25 */ /* 0x000fe2000f8e0034 */
[----:B------:R-:W2:Y:S03]  /*63c0*/  LDS.128 R28, [R36+0x200] ;  /* 0x00020000241c7984 */ /* 0x000ea60000000c00 */
[----:B------:R-:W-:Y:S02]  /*63d0*/  IMAD R23, R23, UR14, R0 ;  /* 0x0000000e17177c24 */ /* 0x000fe4000f8e0200 */
[----:B------:R-:W-:-:S03]  /*63e0*/  IMAD R0, R92, UR6, RZ ;  /* 0x000000065c007c24 */ /* 0x000fc6000f8e02ff */
[----:B------:R-:W-:Y:S01]  /*63f0*/  IADD3 R21, R21, R23, RZ ;  /* 0x0000001715157210 */ /* 0x000fe20007ffe0ff */
[C---:B-----5:R-:W-:Y:S02]  /*6400*/  IMAD R7, R91.reuse, UR7, R0 ;  /* 0x000000075b077c24 */ /* 0x060fe4000f8e0200 */
[----:B------:R-:W-:Y:S01]  /*6410*/  IMAD.WIDE.U32 R4, R91, UR6, R20 ;  /* 0x000000065b047c25 */ /* 0x000fe2000f8e0014 */
[----:B------:R-:W-:-:S04]  /*6420*/  ULDC.64 UR6, c[0x0][0x3b0] ;  /* 0x0000ec0000067ab9 */ /* 0x000fc80000000a00 */
[----:B------:R-:W-:Y:S02]  /*6430*/  IADD3 R0, R5, R7, RZ ;  /* 0x0000000705007210 */ /* 0x000fe40007ffe0ff */
[----:B-1----:R-:W-:-:S04]  /*6440*/  LEA R6, P0, R4, R32, 0x2 ;  /* 0x0000002004067211 */ /* 0x002fc800078010ff */
[----:B------:R-:W-:Y:S02]  /*6450*/  LEA.HI.X R7, R4, R33, R0, 0x2, P0 ;  /* 0x0000002104077211 */ /* 0x000fe400000f1400 */
[----:B------:R-:W1:Y:S01]  /*6460*/  LDC.64 R32, c[0x0][0x3a8] ;  /* 0x0000ea00ff207b82 */ /* 0x000e620000000a00 */
[----:B------:R-:W-:-:S05]  /*6470*/  IMAD.WIDE R4, R74, 0x10, R6 ;  /* 0x000000104a047825 */ /* 0x000fca00078e0206 */
[----:B0-----:R0:W-:Y:S04]  /*6480*/  STG.E.128 desc[UR12][R4.64], R24 ;  /* 0x0000001804007986 */ /* 0x0011e8000c101d0c */
[----:B--2---:R2:W-:Y:S01]  /*6490*/  STG.E.128 desc[UR12][R4.64+0x200], R28 ;  /* 0x0002001c04007986 */ /* 0x0045e2000c101d0c */
[----:B------:R-:W-:Y:S01]  /*64a0*/  BAR.SYNC.DEFER_BLOCKING 0x0 ;  /* 0x0000000000007b1d */ /* 0x000fe20000010000 */
[C---:B-1----:R-:W-:Y:S02]  /*64b0*/  IMAD R0, R32.reuse, UR15, RZ ;  /* 0x0000000f20007c24 */ /* 0x042fe4000f8e02ff */
[----:B------:R-:W-:-:S04]  /*64c0*/  IMAD.WIDE.U32 R6, R32, UR14, R52 ;  /* 0x0000000e20067c25 */ /* 0x000fc8000f8e0034 */
[----:B0-----:R-:W-:Y:S02]  /*64d0*/  IMAD R25, R33, UR14, R0 ;  /* 0x0000000e21197c24 */ /* 0x001fe4000f8e0200 */
[----:B------:R-:W-:-:S03]  /*64e0*/  IMAD R0, R92, UR6, RZ ;  /* 0x000000065c007c24 */ /* 0x000fc6000f8e02ff */
[----:B------:R-:W-:Y:S01]  /*64f0*/  IADD3 R7, R7, R25, RZ ;  /* 0x0000001907077210 */ /* 0x000fe20007ffe0ff */
[C---:B------:R-:W-:Y:S02]  /*6500*/  IMAD R25, R91.reuse, UR7, R0 ;  /* 0x000000075b197c24 */ /* 0x040fe4000f8e0200 */
[----:B--2---:R-:W-:Y:S01]  /*6510*/  IMAD.WIDE.U32 R4, R91, UR6, R6 ;  /* 0x000000065b047c25 */ /* 0x004fe2000f8e0006 */
[----:B------:R0:W-:Y:S04]  /*6520*/  STS.128 [R37], R16 ;  /* 0x0000001025007388 */ /* 0x0001e80000000c00 */
[----:B------:R-:W-:Y:S01]  /*6530*/  IADD3 R0, R5, R25, RZ ;  /* 0x0000001905007210 */ /* 0x000fe20007ffe0ff */
[----:B------:R1:W-:Y:S01]  /*6540*/  STS.128 [R37+0x10], R12 ;  /* 0x0000100c25007388 */ /* 0x0003e20000000c00 */
[----:B------:R-:W-:-:S03]  /*6550*/  NOP ;  /* 0x0000000000007918 */ /* 0x000fc60000000000 */
[----:B------:R-:W2:Y:S01]  /*6560*/  LDS.128 R8, [R36] ;  /* 0x0000000024087984 */ /* 0x000ea20000000c00 */
[----:B----4-:R-:W-:-:S03]  /*6570*/  LEA R6, P0, R4, R34, 0x2 ;  /* 0x0000002204067211 */ /* 0x010fc600078010ff */
[----:B------:R-:W4:Y:S01]  /*6580*/  LDS.128 R20, [R36+0x200] ;  /* 0x0002000024147984 */ /* 0x000f220000000c00 */
        /* <DEDUP_REMOVED lines=12> */
[----:B----4-:R0:W-:Y:S01]  /*6650*/  STG.E.128 desc[UR12][R4.64+0x200], R20 ;  /* 0x0002001404007986 */ /* 0x0101e2000c101d0c */
[----:B------:R-:W-:Y:S05]  /*6660*/  @P0 BRA `(.L_x_17032) ;  /* 0xffffffa000940947 */ /* 0x000fea000383ffff */
.L_x_16982:
        /* <DEDUP_REMOVED lines=26> */
.L_x_17034:
[----:B------:R-:W-:Y:S05]  /*6810*/  BSYNC B0 ;  /* 0x0000000000007941 */ /* 0x000fea0003800000 */
.L_x_17033:
        /* <DEDUP_REMOVED lines=29> */
.L_x_17036:
[----:B------:R-:W2:Y:S02]  /*69f0*/  S2R R15, SR_TID.X ;  /* 0x00000000000f7919 */ /* 0x000ea40000002100 */
.L_x_17037:
[----:B------:R-:W-:Y:S05]  /*6a00*/  BSYNC B0 ;  /* 0x0000000000007941 */ /* 0x000fea0003800000 */
.L_x_17035:
        /* <DEDUP_REMOVED lines=22> */
.L_x_17039:
        /* <DEDUP_REMOVED lines=28> */
.L_x_17038:
[----:B------:R-:W-:Y:S05]  /*6d30*/  EXIT ;  /* 0x000000000000794d */ /* 0x000fea0003800000 */
.L_x_17040:
        /* <DEDUP_REMOVED lines=12> */
.L_x_19022:


//--------------------- .text._Z25selective_scan_bwd_kernelI32Selective_Scan_bwd_kernel_traitsILi32ELi8ELb1ELb1ELb0ELb1ELb0EfN3c107complexIfEEEEv12SSMParamsBwd --------------------------
	.section	.text._Z25selective_scan_bwd_kernelI32Selective_Scan_bwd_kernel_traitsILi32ELi8ELb1ELb1ELb0ELb1ELb0EfN3c107complexIfEEEEv12SSMParamsBwd,"ax",@progbits
	.align	128
        .global         _Z25selective_scan_bwd_kernelI32Selective_Scan_bwd_kernel_traitsILi32ELi8ELb1ELb1ELb0ELb1ELb0EfN3c107complexIfEEEEv12SSMParamsBwd
        .type           _Z25selective_scan_bwd_kernelI32Selective_Scan_bwd_kernel_traitsILi32ELi8ELb1ELb1ELb0ELb1ELb0EfN3c107complexIfEEEEv12SSMParamsBwd,@function
        .size           _Z25selective_scan_bwd_kernelI32Selective_Scan_bwd_kernel_traitsILi32ELi8ELb1ELb1ELb0ELb1ELb0EfN3c107complexIfEEEEv12SSMParamsBwd,(.L_x_19023 - _Z25selective_scan_bwd_kernelI32Selective_Scan_bwd_kernel_traitsILi32ELi8ELb1ELb1ELb0ELb1ELb0EfN3c107complexIfEEEEv12SSMParamsBwd)
        .other          _Z25selective_scan_bwd_kernelI32Selective_Scan_bwd_kernel_traitsILi32ELi8ELb1ELb1ELb0ELb1ELb0EfN3c107complexIfEEEEv12SSMParamsBwd,@"STO_CUDA_ENTRY STV_DEFAULT"
_Z25selective_scan_bwd_kernelI32Selective_Scan_bwd_kernel_traitsILi32ELi8ELb1ELb1ELb0ELb1ELb0EfN3c107complexIfEEEEv12SSMParamsBwd:
.text._Z25selective_scan_bwd_kernelI32Selective_Scan_bwd_kernel_traitsILi32ELi8ELb1ELb1ELb0ELb1ELb0EfN3c107complexIfEEEEv12SSMParamsBwd:
        /* <DEDUP_REMOVED lines=141> */
.L_x_17106:
        /* <DEDUP_REMOVED lines=81> */
.L_x_17043:
[----:B------:R-:W-:Y:S05]  /*0de0*/  BSYNC B0 ;  /* 0x0000000000007941 */ /* 0x000fea0003800000 */
.L_x_17042:
[----:B------:R-:W-:Y:S01]  /*0df0*/  BSSY B0, `(.L_x_17044) ;  /* 0x0000025000007945 */ /* 0x000fe20003800000 */
[----:B------:R-:W-:Y:S01]  /*0e00*/  FSETP.GTU.FTZ.AND P0, PT, R81, 20, PT ;  /* 0x41a000005100780b */ /* 0x000fe20003f1c000 */
[----:B------:R-:W-:Y:S01]  /*0e10*/  FADD.FTZ R80, R15, R102 ;  /* 0x000000660f507221 */ /* 0x000fe20000010000 */
[----:B------:R-:W-:Y:S01]  /*0e20*/  LOP3.LUT R174, R99, 0x1f, RZ, 0xc0, !PT ;  /* 0x0000001f63ae7812 */ /* 0x000fe200078ec0ff */
[----:B--2---:R-:W-:Y:S01]  /*0e30*/  FFMA.FTZ R12, R4, R32, R103 ;  /* 0x00000020040c7223 */ /* 0x004fe20000010067 */
[----:B------:R-:W-:Y:S09]  /*0e40*/  @P6 BRA `(.L_x_17045) ;  /* 0x00000000007c6947 */ /* 0x000ff20003800000 */
        /* <DEDUP_REMOVED lines=31> */
.L_x_17045:
[----:B------:R-:W-:Y:S05]  /*1040*/  BSYNC B0 ;  /* 0x0000000000007941 */ /* 0x000fea0003800000 */
.L_x_17044:
        /* <DEDUP_REMOVED lines=38> */
.L_x_17047:
[----:B------:R-:W-:Y:S05]  /*12b0*/  BSYNC B0 ;  /* 0x0000000000007941 */ /* 0x000fea0003800000 */
.L_x_17046:
        /* <DEDUP_REMOVED lines=33> */
.L_x_17049:
[----:B------:R-:W-:Y:S05]  /*14d0*/  BSYNC B0 ;  /* 0x0000000000007941 */ /* 0x000fea0003800000 */
.L_x_17048:
        /* <DEDUP_REMOVED lines=33> */
.L_x_17051:
[----:B------:R-:W-:Y:S05]  /*16f0*/  BSYNC B0 ;  /* 0x0000000000007941 */ /* 0x000fea0003800000 */
.L_x_17050:
        /* <DEDUP_REMOVED lines=33> */
.L_x_17053:
[----:B------:R-:W-:Y:S05]  /*1910*/  BSYNC B0 ;  /* 0x0000000000007941 */ /* 0x000fea0003800000 */
.L_x_17052:
        /* <DEDUP_REMOVED lines=33> */
.L_x_17055:
[----:B------:R-:W-:Y:S05]  /*1b30*/  BSYNC B0 ;  /* 0x0000000000007941 */ /* 0x000fea0003800000 */
.L_x_17054:
        /* <DEDUP_REMOVED lines=33> */
.L_x_17057:
[----:B------:R-:W-:Y:S05]  /*1d50*/  BSYNC B0 ;  /* 0x0000000000007941 */ /* 0x000fea0003800000 */
.L_x_17056:
        /* <DEDUP_REMOVED lines=17> */
[----:B------:R-:W-:Y:S01]  /*1e70*/  IADD3 R115, R91, -0x1, RZ ;  /* 0xffffffff5b737810 */ /* 0x000fe20007ffe0ff */
[----:B------:R-:W0:Y:S01]  /*1e80*/  LDC R116, c[0x0][0x224] ;  /* 0x00008900ff747b82 */ /* 0x000e220000000800 */
[----:B------:R-:W-:Y:S01]  /*1e90*/  ULDC.64 UR6, c[0x0][0x230] ;  /* 0x00008c0000067ab9 */ /* 0x000fe20000000a00 */
[----:B------:R-:W-:Y:S01]  /*1ea0*/  FADD.FTZ R111, R28, R28 ;  /* 0x0000001c1c6f7221 */ /* 0x000fe20000010000 */
[----:B------:R-:W-:Y:S01]  /*1eb0*/  LEA.HI R2, R115, R115, RZ, 0x1 ;  /* 0x0000007373027211 */ /* 0x000fe200078f08ff */
[----:B------:R-:W-:Y:S01]  /*1ec0*/  IMAD R28, R106, UR6, RZ ;  /* 0x000000066a1c7c24 */ /* 0x000fe2000f8e02ff */
[----:B------:R-:W-:Y:S01]  /*1ed0*/  ISETP.NE.AND P0, PT, R99, RZ, PT ;  /* 0x000000ff6300720c */ /* 0x000fe20003f05270 */
[C---:B------:R-:W-:Y:S01]  /*1ee0*/  IMAD.WIDE.U32 R70, R107.reuse, UR6, RZ ;  /* 0x000000066b467c25 */ /* 0x040fe2000f8e00ff */
[----:B------:R-:W-:Y:S01]  /*1ef0*/  LOP3.LUT R2, R2, 0xfffffe, RZ, 0xc0, !PT ;  /* 0x00fffffe02027812 */ /* 0x000fe200078ec0ff */
[----:B------:R-:W1:Y:S01]  /*1f00*/  LDC R114, c[0x0][0x218] ;  /* 0x00008600ff727b82 */ /* 0x000e620000000800 */
[----:B------:R-:W-:Y:S01]  /*1f10*/  HFMA2.MMA R122, -RZ, RZ, 0, 0 ;  /* 0x00000000ff7a7435 */ /* 0x000fe200000001ff */
[----:B------:R-:W-:Y:S01]  /*1f20*/  IMAD R121, R107, UR7, R28 ;  /* 0x000000076b797c24 */ /* 0x000fe2000f8e021c */
[----:B------:R-:W-:Y:S01]  /*1f30*/  ULDC.64 UR6, c[0x0][0x268] ;  /* 0x00009a0000067ab9 */ /* 0x000fe20000000a00 */
[----:B------:R-:W-:Y:S01]  /*1f40*/  IADD3 R115, R115, -R2, RZ ;  /* 0x8000000273737210 */ /* 0x000fe20007ffe0ff */
[----:B------:R-:W-:-:S02]  /*1f50*/  IMAD R2, R106, UR6, RZ ;  /* 0x000000066a027c24 */ /* 0x000fc4000f8e02ff */
[----:B------:R-:W-:Y:S01]  /*1f60*/  FADD.FTZ R0, R32, R32 ;  /* 0x0000002020007221 */ /* 0x000fe20000010000 */
[----:B------:R-:W-:Y:S01]  /*1f70*/  IMAD.WIDE.U32 R56, R107, UR6, RZ ;  /* 0x000000066b387c25 */ /* 0x000fe2000f8e00ff */
[----:B------:R-:W2:Y:S03]  /*1f80*/  LDC.64 R68, c[0x0][0x348] ;  /* 0x0000d200ff447b82 */ /* 0x000ea60000000a00 */
[----:B------:R-:W-:Y:S01]  /*1f90*/  FADD.FTZ R108, R33, R33 ;  /* 0x00000021216c7221 */ /* 0x000fe20000010000 */
[----:B------:R-:W-:Y:S01]  /*1fa0*/  FADD.FTZ R109, R34, R34 ;  /* 0x00000022226d7221 */ /* 0x000fe20000010000 */
[----:B------:R-:W-:Y:S02]  /*1fb0*/  IMAD R119, R107, UR7, R2 ;  /* 0x000000076b777c24 */ /* 0x000fe4000f8e0202 */
[----:B------:R-:W-:Y:S01]  /*1fc0*/  FADD.FTZ R110, R35, R35 ;  /* 0x00000023236e7221 */ /* 0x000fe20000010000 */
[----:B------:R-:W-:Y:S01]  /*1fd0*/  FADD.FTZ R112, R29, R29 ;  /* 0x0000001d1d707221 */ /* 0x000fe20000010000 */
[----:B------:R-:W-:Y:S01]  /*1fe0*/  FADD.FTZ R113, R30, R30 ;  /* 0x0000001e1e717221 */ /* 0x000fe20000010000 */
[----:B------:R-:W-:Y:S01]  /*1ff0*/  FADD.FTZ R117, R31, R31 ;  /* 0x0000001f1f757221 */ /* 0x000fe20000010000 */
[----:B------:R-:W3:Y:S01]  /*2000*/  LDC.64 R66, c[0x0][0x350] ;  /* 0x0000d400ff427b82 */ /* 0x000ee20000000a00 */
[C---:B------:R-:W-:Y:S01]  /*2010*/  ISETP.NE.AND P1, PT, R99.reuse, 0x1f, PT ;  /* 0x0000001f6300780c */ /* 0x040fe20003f25270 */
[----:B------:R-:W-:Y:S01]  /*2020*/  UMOV UR5, URZ ;  /* 0x0000003f00057c82 */ /* 0x000fe20008000000 */
[----:B------:R-:W-:Y:S01]  /*2030*/  IADD3 R123, R90, R123, RZ ;  /* 0x0000007b5a7b7210 */ /* 0x000fe20007ffe0ff */
[----:B------:R-:W-:Y:S01]  /*2040*/  UMOV UR6, URZ ;  /* 0x0000003f00067c82 */ /* 0x000fe20008000000 */
[----:B------:R-:W-:Y:S01]  /*2050*/  P2R R2, PR, RZ, 0x1 ;  /* 0x00000001ff027803 */ /* 0x000fe20000000000 */
[----:B------:R-:W-:Y:S01]  /*2060*/  ULDC UR11, c[0x0][0x224] ;  /* 0x00008900000b7ab9 */ /* 0x000fe20000000800 */
[----:B------:R-:W-:Y:S01]  /*2070*/  LEA R120, R98, R89, 0x6 ;  /* 0x0000005962787211 */ /* 0x000fe200078e30ff */
[----:B------:R-:W4:Y:S01]  /*2080*/  LDC.64 R64, c[0x0][0x3c8] ;  /* 0x0000f200ff407b82 */ /* 0x000f220000000a00 */
[----:B------:R-:W-:Y:S01]  /*2090*/  IADD3 R118, R99, 0x200, RZ ;  /* 0x0000020063767810 */ /* 0x000fe20007ffe0ff */
[----:B------:R-:W-:Y:S01]  /*20a0*/  ULDC UR24, c[0x0][0x21c] ;  /* 0x0000870000187ab9 */ /* 0x000fe20000000800 */
[----:B------:R-:W-:Y:S01]  /*20b0*/  MOV R15, RZ ;  /* 0x000000ff000f7202 */ /* 0x000fe20000000f00 */
[----:B------:R-:W-:Y:S01]  /*20c0*/  ULDC.64 UR22, c[0x0][0x348] ;  /* 0x0000d20000167ab9 */ /* 0x000fe20000000a00 */
[----:B------:R-:W-:Y:S01]  /*20d0*/  IADD3 R121, R71, R121, RZ ;  /* 0x0000007947797210 */ /* 0x000fe20007ffe0ff */
[----:B------:R-:W-:Y:S01]  /*20e0*/  ULDC.64 UR18, c[0x0][0x250] ;  /* 0x0000940000127ab9 */ /* 0x000fe20000000a00 */
[----:B------:R-:W-:Y:S01]  /*20f0*/  IADD3 R119, R57, R119, RZ ;  /* 0x0000007739777210 */ /* 0x000fe20007ffe0ff */
[----:B------:R-:W0:Y:S01]  /*2100*/  LDC.64 R62, c[0x0][0x2d0] ;  /* 0x0000b400ff3e7b82 */ /* 0x000e220000000a00 */
[----:B------:R-:W-:Y:S01]  /*2110*/  ULDC.64 UR16, c[0x0][0x238] ;  /* 0x00008e0000107ab9 */ /* 0x000fe20000000a00 */
[----:B------:R-:W-:-:S06]  /*2120*/  ULDC.64 UR20, c[0x0][0x270] ;  /* 0x00009c0000147ab9 */ /* 0x000fcc0000000a00 */
[----:B------:R-:W0:Y:S08]  /*2130*/  LDC.64 R60, c[0x0][0x2e0] ;  /* 0x0000b800ff3c7b82 */ /* 0x000e300000000a00 */
[----:B-1----:R-:W0:Y:S02]  /*2140*/  LDC.64 R58, c[0x0][0x360] ;  /* 0x0000d800ff3a7b82 */ /* 0x002e240000000a00 */
.L_x_17105:
        /* <DEDUP_REMOVED lines=13> */
[----:B------:R-:W-:-:S04]  /*2220*/  LEA R28, P0, R2, R93, 0x2 ;  /* 0x0000005d021c7211 */ /* 0x000fc800078010ff */
[----:B------:R-:W-:-:S04]  /*2230*/  IADD3 R3, R3, R29, RZ ;  /* 0x0000001d03037210 */ /* 0x000fc80007ffe0ff */
[----:B------:R-:W-:-:S03]  /*2240*/  LEA.HI.X R29, R2, R92, R3, 0x2, P0 ;  /* 0x0000005c021d7211 */ /* 0x000fc600000f1403 */
[----:B------:R-:W-:-:S05]  /*2250*/  IMAD.WIDE R2, R123, 0x10, R28 ;  /* 0x000000107b027825 */ /* 0x000fca00078e021c */
[----:B-1----:R-:W3:Y:S04]  /*2260*/  LDG.E.128 R28, desc[UR12][R2.64] ;  /* 0x0000000c021c7981 */ /* 0x002ee8000c1e1d00 */
[----:B------:R-:W4:Y:S04]  /*2270*/  LDG.E.128 R32, desc[UR12][R2.64+0x200] ;  /* 0x0002000c02207981 */ /* 0x000f28000c1e1d00 */
[----:B------:R-:W4:Y:S04]  /*2280*/  LDG.E.128 R36, desc[UR12][R2.64+0x400] ;  /* 0x0004000c02247981 */ /* 0x000f28000c1e1d00 */
[----:B------:R0:W4:Y:S01]  /*2290*/  LDG.E.128 R40, desc[UR12][R2.64+0x600] ;  /* 0x0006000c02287981 */ /* 0x000122000c1e1d00 */
[----:B------:R-:W-:Y:S01]  /*22a0*/  ISETP.NE.AND P0, PT, R174, RZ, PT ;  /* 0x000000ffae00720c */ /* 0x000fe20003f05270 */
[----:B------:R-:W-:Y:S01]  /*22b0*/  IMAD R77, R125, UR20, RZ ;  /* 0x000000147d4d7c24 */ /* 0x000fe2000f8e02ff */
[----:B------:R-:W-:-:S02]  /*22c0*/  LEA R47, R115, R122, 0x8 ;  /* 0x0000007a732f7211 */ /* 0x000fc400078e40ff */
[----:B------:R-:W-:Y:S01]  /*22d0*/  ISETP.LT.OR P2, PT, R91, 0x2, P0 ;  /* 0x000000025b00780c */ /* 0x000fe20000741670 */
[C---:B------:R-:W-:Y:S01]  /*22e0*/  IMAD R77, R122.reuse, UR21, R77 ;  /* 0x000000157a4d7c24 */ /* 0x040fe2000f8e024d */
[----:B------:R-:W-:Y:S02]  /*22f0*/  ISETP.NE.AND P4, PT, R99, RZ, PT ;  /* 0x000000ff6300720c */ /* 0x000fe40003f85270 */
[----:B0-----:R-:W-:Y:S02]  /*2300*/  MOV R2, R56 ;  /* 0x0000003800027202 */ /* 0x001fe40000000f00 */
[----:B------:R-:W-:Y:S02]  /*2310*/  MOV R3, R119 ;  /* 0x0000007700037202 */ /* 0x000fe40000000f00 */
[----:B------:R-:W-:Y:S01]  /*2320*/  SEL R76, R47, R118, !P4 ;  /* 0x000000762f4c7207 */ /* 0x000fe20006000000 */
[----:B------:R-:W-:-:S04]  /*2330*/  IMAD.WIDE.U32 R2, R122, UR20, R2 ;  /* 0x000000147a027c25 */ /* 0x000fc8000f8e0002 */
[----:B------:R-:W0:Y:S01]  /*2340*/  @!P2 LDC R78, c[0x0][0x21c] ;  /* 0x00008700ff4eab82 */ /* 0x000e220000000800 */
[----:B------:R-:W-:Y:S02]  /*2350*/  LEA R89, R76, R89, 0x3 ;  /* 0x000000594c597211 */ /* 0x000fe400078e18ff */
[C---:B------:R-:W-:Y:S02]  /*2360*/  LEA R46, P3, R2.reuse, R60, 0x3 ;  /* 0x0000003c022e7211 */ /* 0x040fe400078618ff */
[----:B------:R-:W-:Y:S02]  /*2370*/  IADD3 R3, R3, R77, RZ ;  /* 0x0000004d03037210 */ /* 0x000fe40007ffe0ff */
[----:B------:R-:W-:Y:S02]  /*2380*/  CS2R R76, SRZ ;  /* 0x00000000004c7805 */ /* 0x000fe4000001ff00 */
[----:B------:R-:W-:Y:S02]  /*2390*/  LEA.HI.X R47, R2, R61, R3, 0x3, P3 ;  /* 0x0000003d022f7211 */ /* 0x000fe400018f1c03 */
[----:B------:R-:W-:-:S05]  /*23a0*/  @!P2 IADD3 R3, R91, -0x2, RZ ;  /* 0xfffffffe5b03a810 */ /* 0x000fca0007ffe0ff */
[----:B0-----:R-:W-:Y:S01]  /*23b0*/  @!P2 IMAD R3, R3, R78, R122 ;  /* 0x0000004e0303a224 */ /* 0x001fe200078e027a */
        /* <DEDUP_REMOVED lines=9> */
[----:B------:R-:W2:Y:S01]  /*2450*/  MUFU.SIN R79, R75 ;  /* 0x0000004b004f7308 */ /* 0x000ea20000000400 */
[----:B----4-:R-:W-:Y:S04]  /*2460*/  STS.128 [R88+0x200], R32 ;  /* 0x0002002058007388 */ /* 0x010fe80000000c00 */
[----:B------:R-:W-:Y:S01]  /*2470*/  STS.128 [R88+0x400], R36 ;  /* 0x0004002458007388 */ /* 0x000fe20000000c00 */
[----:B-1----:R-:W-:-:S03]  /*2480*/  FMUL.FTZ R78, R44, R45 ;  /* 0x0000002d2c4e7220 */ /* 0x002fc60000410000 */
[----:B------:R-:W-:Y:S01]  /*2490*/  STS.128 [R88+0x600], R40 ;  /* 0x0006002858007388 */ /* 0x000fe20000000c00 */
[----:B------:R-:W-:-:S03]  /*24a0*/  NOP ;  /* 0x0000000000007918 */ /* 0x000fc60000000000 */
[----:B------:R-:W1:Y:S01]  /*24b0*/  LDS.128 R28, [R120] ;  /* 0x00000000781c7984 */ /* 0x000e620000000c00 */
[----:B--2---:R-:W-:Y:S01]  /*24c0*/  FMUL.FTZ R79, R44, R79 ;  /* 0x0000004f2c4f7220 */ /* 0x004fe20000410000 */
[----:B------:R-:W-:Y:S02]  /*24d0*/  @!P2 IMAD.WIDE R44, R3, 0x10, R54 ;  /* 0x00000010032ca825 */ /* 0x000fe400078e0236 */
[----:B------:R-:W-:Y:S04]  /*24e0*/  LDS.128 R32, [R120+0x10] ;  /* 0x0000100078207984 */ /* 0x000fe80000000c00 */
[----:B------:R-:W2:Y:S04]  /*24f0*/  LDS.128 R36, [R120+0x20] ;  /* 0x0000200078247984 */ /* 0x000ea80000000c00 */
[----:B------:R-:W3:Y:S04]  /*2500*/  LDS.128 R40, [R120+0x30] ;  /* 0x0000300078287984 */ /* 0x000ee80000000c00 */
[----:B------:R4:W-:Y:S04]  /*2510*/  STS.64 [R89+0x14d0], R78 ;  /* 0x0014d04e59007388 */ /* 0x0009e80000000a00 */
[----:B------:R0:W5:Y:S01]  /*2520*/  LDG.E.64 R2, desc[UR12][R46.64] ;  /* 0x0000000c2e027981 */ /* 0x000162000c1e1b00 */
[----:B------:R-:W-:Y:S01]  /*2530*/  BAR.SYNC.DEFER_BLOCKING 0x0 ;  /* 0x0000000000007b1d */ /* 0x000fe20000010000 */
[----:B------:R-:W-:-:S04]  /*2540*/  FMUL.FTZ R75, R73, R82 ;  /* 0x00000052494b7220 */ /* 0x000fc80000410000 */
[----:B------:R-:W-:Y:S01]  /*2550*/  FMUL.RZ R128, R75, 0.15915493667125701904 ;  /* 0x3e22f9834b807820 */ /* 0x000fe2000040c000 */
[----:B------:R-:W-:Y:S01]  /*2560*/  FMUL.FTZ R75, R74, R82 ;  /* 0x000000524a4b7220 */ /* 0x000fe20000410000 */
[----:B------:R-:W-:Y:S02]  /*2570*/  FMUL.FTZ R127, R73, R81 ;  /* 0x00000051497f7220 */ /* 0x000fe40000410000 */
[----:B------:R-:W-:Y:S02]  /*2580*/  MUFU.SIN R124, R128 ;  /* 0x00000080007c7308 */ /* 0x000fe40000000400 */
[----:B------:R-:W-:-:S06]  /*2590*/  FMUL.RZ R127, R127, 0.15915493667125701904 ;  /* 0x3e22f9837f7f7820 */ /* 0x000fcc000040c000 */
[----:B------:R-:W-:Y:S01]  /*25a0*/  MUFU.COS R126, R128 ;  /* 0x00000080007e7308 */ /* 0x000fe20000000000 */
[----:B0-----:R-:W-:Y:S01]  /*25b0*/  FMUL.FTZ R46, R73, R87 ;  /* 0x00000057492e7220 */ /* 0x001fe20000410000 */
[----:B------:R0:W5:Y:S06]  /*25c0*/  @!P2 LDG.E.64 R76, desc[UR12][R44.64+0x8] ;  /* 0x0000080c2c4ca981 */ /* 0x00016c000c1e1b00 */
[----:B------:R-:W3:Y:S01]  /*25d0*/  MUFU.EX2 R75, R75 ;  /* 0x0000004b004b7308 */ /* 0x000ee20000000800 */
[----:B------:R-:W-:Y:S01]  /*25e0*/  FMUL.RZ R134, R46, 0.15915493667125701904 ;  /* 0x3e22f9832e867820 */ /* 0x000fe2000040c000 */
[-C--:B-1----:R-:W-:Y:S01]  /*25f0*/  FMUL.FTZ R143, R29, R83.reuse ;  /* 0x000000531d8f7220 */ /* 0x082fe20000410000 */
[----:B------:R-:W-:Y:S01]  /*2600*/  FMUL.FTZ R141, R28, R83 ;  /* 0x000000531c8d7220 */ /* 0x000fe20000410000 */
[----:B------:R-:W-:Y:S01]  /*2610*/  FMUL.FTZ R137, R74, R85 ;  /* 0x000000554a897220 */ /* 0x000fe20000410000 */
[-C--:B------:R-:W-:Y:S01]  /*2620*/  FMUL.FTZ R140, R30, R82.reuse ;  /* 0x000000521e8c7220 */ /* 0x080fe20000410000 */
[----:B------:R-:W-:Y:S01]  /*2630*/  FMUL.FTZ R138, R31, R82 ;  /* 0x000000521f8a7220 */ /* 0x000fe20000410000 */
[C---:B------:R-:W-:Y:S01]  /*2640*/  FMUL.FTZ R46, R74.reuse, R87 ;  /* 0x000000574a2e7220 */ /* 0x040fe20000410000 */
[----:B------:R-:W-:Y:S01]  /*2650*/  MUFU.SIN R47, R127 ;  /* 0x0000007f002f7308 */ /* 0x000fe20000000400 */
[C---:B0-----:R-:W-:Y:S01]  /*2660*/  FMUL.FTZ R44, R74.reuse, R81 ;  /* 0x000000514a2c7220 */ /* 0x041fe20000410000 */
[----:B------:R-:W-:Y:S01]  /*2670*/  FMUL.FTZ R45, R73, R80 ;  /* 0x00000050492d7220 */ /* 0x000fe20000410000 */
[----:B------:R-:W-:Y:S01]  /*2680*/  FMUL.FTZ R132, R74, R86 ;  /* 0x000000564a847220 */ /* 0x000fe20000410000 */
[-C--:B--2---:R-:W-:Y:S01]  /*2690*/  FMUL.FTZ R149, R37, R87.reuse ;  /* 0x0000005725957220 */ /* 0x084fe20000410000 */
[----:B------:R-:W-:Y:S01]  /*26a0*/  FMUL.FTZ R147, R36, R87 ;  /* 0x0000005724937220 */ /* 0x000fe20000410000 */
[----:B------:R-:W-:Y:S01]  /*26b0*/  FMUL.RZ R129, R45, 0.15915493667125701904 ;  /* 0x3e22f9832d817820 */ /* 0x000fe2000040c000 */
[C---:B------:R-:W-:Y:S01]  /*26c0*/  FMUL.FTZ R45, R74.reuse, R80 ;  /* 0x000000504a2d7220 */ /* 0x040fe20000410000 */
[----:B----4-:R0:W-:Y:S01]  /*26d0*/  MUFU.COS R89, R127 ;  /* 0x0000007f00597308 */ /* 0x0101e20000000000 */
[----:B------:R-:W-:Y:S01]  /*26e0*/  FMUL.FTZ R74, R74, R84 ;  /* 0x000000544a4a7220 */ /* 0x000fe20000410000 */
[----:B---3--:R-:W-:-:S06]  /*26f0*/  FMUL.FTZ R153, R40, R85 ;  /* 0x0000005528997220 */ /* 0x008fcc0000410000 */
[----:B------:R-:W1:Y:S01]  /*2700*/  MUFU.EX2 R44, R44 ;  /* 0x0000002c002c7308 */ /* 0x000e620000000800 */
[----:B0-----:R-:W-:-:S04]  /*2710*/  FMUL.FTZ R127, R73, R86 ;  /* 0x00000056497f7220 */ /* 0x001fc80000410000 */
[----:B------:R-:W-:Y:S01]  /*2720*/  FMUL.RZ R136, R127, 0.15915493667125701904 ;  /* 0x3e22f9837f887820 */ /* 0x000fe2000040c000 */
[C---:B------:R-:W-:Y:S02]  /*2730*/  FMUL.FTZ R127, R75.reuse, R126 ;  /* 0x0000007e4b7f7220 */ /* 0x040fe40000410000 */
[----:B------:R-:W-:Y:S08]  /*2740*/  MUFU.SIN R128, R129 ;  /* 0x0000008100807308 */ /* 0x000ff00000000400 */
[----:B------:R0:W-:Y:S08]  /*2750*/  MUFU.COS R130, R129 ;  /* 0x0000008100827308 */ /* 0x0001f00000000000 */
[----:B------:R-:W-:Y:S01]  /*2760*/  MUFU.SIN R144, R136 ;  /* 0x0000008800907308 */ /* 0x000fe20000000400 */
[----:B0-----:R-:W-:Y:S01]  /*2770*/  FMUL.FTZ R129, R75, R124 ;  /* 0x0000007c4b817220 */ /* 0x001fe20000410000 */
[----:B------:R-:W-:-:S04]  /*2780*/  FMUL.FTZ R75, R73, R85 ;  /* 0x00000055494b7220 */ /* 0x000fc80000410000 */
[----:B------:R-:W-:Y:S02]  /*2790*/  FMUL.RZ R142, R75, 0.15915493667125701904 ;  /* 0x3e22f9834b8e7820 */ /* 0x000fe4000040c000 */
[----:B------:R0:W-:Y:S08]  /*27a0*/  MUFU.COS R148, R136 ;  /* 0x0000008800947308 */ /* 0x0001f00000000000 */
[----:B------:R-:W-:Y:S01]  /*27b0*/  MUFU.SIN R133, R134 ;  /* 0x0000008600857308 */ /* 0x000fe20000000400 */
[----:B0-----:R-:W-:Y:S01]  /*27c0*/  FMUL.FTZ R136, R4, R143 ;  /* 0x0000008f04887220 */ /* 0x001fe20000410000 */
[----:B------:R-:W-:-:S03]  /*27d0*/  FMUL.FTZ R143, R33, R81 ;  /* 0x00000051218f7220 */ /* 0x000fc60000410000 */
[----:B------:R-:W-:-:S03]  /*27e0*/  FMUL.FTZ R75, R129, R136 ;  /* 0x00000088814b7220 */ /* 0x000fc60000410000 */
[----:B------:R0:W-:Y:S08]  /*27f0*/  MUFU.COS R131, R134 ;  /* 0x0000008600837308 */ /* 0x0001f00000000000 */
[----:B------:R-:W2:Y:S01]  /*2800*/  MUFU.EX2 R45, R45 ;  /* 0x0000002d002d7308 */ /* 0x000ea20000000800 */
[----:B0-----:R-:W-:Y:S01]  /*2810*/  FMUL.FTZ R134, R4, R141 ;  /* 0x0000008d04867220 */ /* 0x001fe20000410000 */
[----:B------:R-:W-:-:S03]  /*2820*/  FMUL.FTZ R141, R32, R81 ;  /* 0x00000051208d7220 */ /* 0x000fc60000410000 */
[-C--:B------:R-:W-:Y:S01]  /*2830*/  FMUL.FTZ R124, R129, R134.reuse ;  /* 0x00000086817c7220 */ /* 0x080fe20000410000 */
[C---:B------:R-:W-:Y:S02]  /*2840*/  FFMA.FTZ R75, R127.reuse, R134, -R75 ;  /* 0x000000867f4b7223 */ /* 0x040fe4000001084b */
[----:B------:R0:W-:Y:S01]  /*2850*/  MUFU.EX2 R139, R137 ;  /* 0x00000089008b7308 */ /* 0x0001e20000000800 */
[----:B------:R-:W-:Y:S01]  /*2860*/  FFMA.FTZ R126, R127, R136, R124 ;  /* 0x000000887f7e7223 */ /* 0x000fe2000001007c */
[----:B-1----:R-:W-:Y:S01]  /*2870*/  FMUL.FTZ R124, R44, R47 ;  /* 0x0000002f2c7c7220 */ /* 0x002fe20000410000 */
[----:B------:R-:W-:-:S05]  /*2880*/  FFMA.FTZ R75, R5, R140, R75 ;  /* 0x0000008c054b7223 */ /* 0x000fca000001004b */
[----:B------:R1:W-:Y:S01]  /*2890*/  MUFU.EX2 R145, R74 ;  /* 0x0000004a00917308 */ /* 0x0003e20000000800 */
[----:B0-----:R-:W-:Y:S01]  /*28a0*/  FFMA.FTZ R137, R5, R138, R126 ;  /* 0x0000008a05897223 */ /* 0x001fe2000001007e */
[----:B------:R-:W-:Y:S01]  /*28b0*/  FMUL.FTZ R126, R44, R89 ;  /* 0x000000592c7e7220 */ /* 0x000fe20000410000 */
[C---:B--2---:R-:W-:Y:S01]  /*28c0*/  FMUL.FTZ R128, R45.reuse, R128 ;  /* 0x000000802d807220 */ /* 0x044fe20000410000 */
[----:B------:R-:W-:Y:S01]  /*28d0*/  FMUL.FTZ R130, R45, R130 ;  /* 0x000000822d827220 */ /* 0x000fe20000410000 */
[----:B------:R-:W-:-:S03]  /*28e0*/  FMUL.FTZ R47, R124, R137 ;  /* 0x000000897c2f7220 */ /* 0x000fc60000410000 */
[----:B------:R-:W0:Y:S01]  /*28f0*/  MUFU.EX2 R46, R46 ;  /* 0x0000002e002e7308 */ /* 0x000e220000000800 */
[-C--:B-1----:R-:W-:Y:S01]  /*2900*/  FMUL.FTZ R74, R124, R75.reuse ;  /* 0x0000004b7c4a7220 */ /* 0x082fe20000410000 */
[----:B------:R-:W-:Y:S01]  /*2910*/  FFMA.FTZ R75, R126, R75, -R47 ;  /* 0x0000004b7e4b7223 */ /* 0x000fe2000001082f */
[----:B------:R-:W-:-:S03]  /*2920*/  FMUL.FTZ R47, R73, R84 ;  /* 0x00000054492f7220 */ /* 0x000fc60000410000 */
[----:B------:R-:W-:Y:S01]  /*2930*/  FFMA.FTZ R75, R6, R141, R75 ;  /* 0x0000008d064b7223 */ /* 0x000fe2000001004b */
[----:B------:R-:W-:Y:S01]  /*2940*/  FMUL.RZ R89, R47, 0.15915493667125701904 ;  /* 0x3e22f9832f597820 */ /* 0x000fe2000040c000 */
[----:B------:R1:W2:Y:S02]  /*2950*/  MUFU.EX2 R135, R132 ;  /* 0x0000008400877308 */ /* 0x0002a40000000800 */
[----:B------:R-:W-:-:S06]  /*2960*/  FMUL.FTZ R47, R128, R75 ;  /* 0x0000004b802f7220 */ /* 0x000fcc0000410000 */
[----:B------:R-:W-:Y:S01]  /*2970*/  MUFU.SIN R44, R142 ;  /* 0x0000008e002c7308 */ /* 0x000fe20000000400 */
[----:B-1----:R-:W-:Y:S01]  /*2980*/  FFMA.FTZ R132, R126, R137, R74 ;  /* 0x000000897e847223 */ /* 0x002fe2000001004a */
[----:B0-----:R-:W-:-:S03]  /*2990*/  FMUL.FTZ R131, R46, R131 ;  /* 0x000000832e837220 */ /* 0x001fc60000410000 */
[----:B------:R-:W-:Y:S01]  /*29a0*/  FFMA.FTZ R45, R6, R143, R132 ;  /* 0x0000008f062d7223 */ /* 0x000fe20000010084 */
[----:B------:R-:W-:Y:S02]  /*29b0*/  FMUL.FTZ R132, R46, R133 ;  /* 0x000000852e847220 */ /* 0x000fe40000410000 */
[----:B------:R0:W1:Y:S01]  /*29c0*/  MUFU.COS R74, R142 ;  /* 0x0000008e004a7308 */ /* 0x0000620000000000 */
[-C--:B------:R-:W-:Y:S01]  /*29d0*/  FMUL.FTZ R146, R128, R45.reuse ;  /* 0x0000002d80927220 */ /* 0x080fe20000410000 */
[C---:B------:R-:W-:Y:S01]  /*29e0*/  FFMA.FTZ R152, R130.reuse, R45, R47 ;  /* 0x0000002d82987223 */ /* 0x040fe2000001002f */
[----:B------:R-:W-:Y:S01]  /*29f0*/  FMUL.FTZ R45, R79, R129 ;  /* 0x000000814f2d7220 */ /* 0x000fe20000410000 */
[C---:B--2---:R-:W-:Y:S01]  /*2a00*/  FMUL.FTZ R133, R135.reuse, R148 ;  /* 0x0000009487857220 */ /* 0x044fe20000410000 */
[----:B------:R-:W-:Y:S01]  /*2a10*/  FFMA.FTZ R75, R130, R75, -R146 ;  /* 0x0000004b824b7223 */ /* 0x000fe20000010892 */
[----:B------:R-:W-:Y:S01]  /*2a20*/  FMUL.FTZ R146, R34, R80 ;  /* 0x0000005022927220 */ /* 0x000fe20000410000 */
[----:B------:R-:W-:Y:S01]  /*2a30*/  FMUL.FTZ R135, R135, R144 ;  /* 0x0000009087877220 */ /* 0x000fe20000410000 */
[----:B------:R-:W2:Y:S01]  /*2a40*/  MUFU.COS R150, R89 ;  /* 0x0000005900967308 */ /* 0x000ea20000000000 */
[----:B0-----:R-:W-:Y:S01]  /*2a50*/  FMUL.FTZ R142, R35, R80 ;  /* 0x00000050238e7220 */ /* 0x001fe20000410000 */
[----:B------:R-:W-:Y:S01]  /*2a60*/  FFMA.FTZ R75, R7, R146, R75 ;  /* 0x00000092074b7223 */ /* 0x000fe2000001004b */
[----:B------:R-:W-:Y:S01]  /*2a70*/  FFMA.FTZ R45, R78, R127, -R45 ;  /* 0x0000007f4e2d7223 */ /* 0x000fe2000001082d */
[----:B------:R-:W-:Y:S01]  /*2a80*/  FMUL.FTZ R148, R39, R86 ;  /* 0x0000005627947220 */ /* 0x000fe20000410000 */
[----:B------:R-:W-:Y:S01]  /*2a90*/  FFMA.FTZ R152, R7, R142, R152 ;  /* 0x0000008e07987223 */ /* 0x000fe20000010098 */
[----:B------:R-:W-:-:S02]  /*2aa0*/  FMUL.FTZ R47, R132, R75 ;  /* 0x0000004b842f7220 */ /* 0x000fc40000410000 */
[----:B------:R0:W3:Y:S01]  /*2ab0*/  MUFU.SIN R46, R89 ;  /* 0x00000059002e7308 */ /* 0x0000e20000000400 */
[C---:B-1----:R-:W-:Y:S01]  /*2ac0*/  FMUL.FTZ R137, R139.reuse, R74 ;  /* 0x0000004a8b897220 */ /* 0x042fe20000410000 */
[----:B------:R-:W-:Y:S01]  /*2ad0*/  FMUL.FTZ R144, R132, R152 ;  /* 0x0000009884907220 */ /* 0x000fe20000410000 */
[----:B------:R-:W-:Y:S01]  /*2ae0*/  FMUL.FTZ R139, R139, R44 ;  /* 0x0000002c8b8b7220 */ /* 0x000fe20000410000 */
[----:B------:R-:W-:Y:S02]  /*2af0*/  FMUL.FTZ R44, R78, R129 ;  /* 0x000000814e2c7220 */ /* 0x000fe40000410000 */
[C---:B------:R-:W-:Y:S01]  /*2b00*/  FFMA.FTZ R74, R131.reuse, R75, -R144 ;  /* 0x0000004b834a7223 */ /* 0x040fe20000010890 */
[----:B------:R-:W-:Y:S01]  /*2b10*/  FMUL.FTZ R75, R124, R45 ;  /* 0x0000002d7c4b7220 */ /* 0x000fe20000410000 */
[----:B0-----:R-:W-:Y:S01]  /*2b20*/  FFMA.FTZ R89, R131, R152, R47 ;  /* 0x0000009883597223 */ /* 0x001fe2000001002f */
[----:B------:R-:W-:Y:S01]  /*2b30*/  FFMA.FTZ R47, R79, R127, R44 ;  /* 0x0000007f4f2f7223 */ /* 0x000fe2000001002c */
[C---:B------:R-:W-:Y:S01]  /*2b40*/  FFMA.FTZ R74, R8.reuse, R147, R74 ;  /* 0x00000093084a7223 */ /* 0x040fe2000001004a */
[----:B--2---:R-:W-:Y:S01]  /*2b50*/  FMUL.FTZ R144, R145, R150 ;  /* 0x0000009691907220 */ /* 0x004fe20000410000 */
[----:B------:R-:W-:Y:S01]  /*2b60*/  FFMA.FTZ R44, R8, R149, R89 ;  /* 0x00000095082c7223 */ /* 0x000fe20000010059 */
[-C--:B------:R-:W-:Y:S01]  /*2b70*/  FFMA.FTZ R75, R126, R47.reuse, R75 ;  /* 0x0000002f7e4b7223 */ /* 0x080fe2000001004b */
[----:B------:R-:W-:Y:S01]  /*2b80*/  FMUL.FTZ R47, R124, R47 ;  /* 0x0000002f7c2f7220 */ /* 0x000fe20000410000 */
[----:B------:R-:W-:Y:S01]  /*2b90*/  FMUL.FTZ R151, R135, R74 ;  /* 0x0000004a87977220 */ /* 0x000fe20000410000 */
[----:B---3--:R-:W-:Y:S01]  /*2ba0*/  FMUL.FTZ R145, R145, R46 ;  /* 0x0000002e91917220 */ /* 0x008fe20000410000 */
[----:B------:R-:W-:Y:S01]  /*2bb0*/  FMUL.FTZ R46, R135, R44 ;  /* 0x0000002c872e7220 */ /* 0x000fe20000410000 */
[----:B------:R-:W-:Y:S01]  /*2bc0*/  FFMA.FTZ R47, R126, R45, -R47 ;  /* 0x0000002d7e2f7223 */ /* 0x000fe2000001082f */
[----:B------:R-:W-:Y:S01]  /*2bd0*/  FMUL.FTZ R45, R128, R75 ;  /* 0x0000004b802d7220 */ /* 0x000fe20000410000 */
[----:B------:R-:W-:Y:S01]  /*2be0*/  FMUL.FTZ R150, R38, R86 ;  /* 0x0000005626967220 */ /* 0x000fe20000410000 */
[C---:B------:R-:W-:Y:S01]  /*2bf0*/  FFMA.FTZ R89, R133.reuse, R74, -R46 ;  /* 0x0000004a85597223 */ /* 0x040fe2000001082e */
[----:B------:R-:W-:Y:S01]  /*2c00*/  FFMA.FTZ R46, R133, R44, R151 ;  /* 0x0000002c852e7223 */ /* 0x000fe20000010097 */
[-C--:B------:R-:W-:Y:S01]  /*2c10*/  FMUL.FTZ R44, R128, R47.reuse ;  /* 0x0000002f802c7220 */ /* 0x080fe20000410000 */
[C---:B------:R-:W-:Y:S01]  /*2c20*/  FFMA.FTZ R45, R130.reuse, R47, -R45 ;  /* 0x0000002f822d7223 */ /* 0x040fe2000001082d */
[C---:B------:R-:W-:Y:S01]  /*2c30*/  FFMA.FTZ R152, R9.reuse, R150, R89 ;  /* 0x0000009609987223 */ /* 0x040fe20000010059 */
[----:B------:R-:W-:Y:S01]  /*2c40*/  FFMA.FTZ R154, R9, R148, R46 ;  /* 0x00000094099a7223 */ /* 0x000fe2000001002e */
[----:B------:R-:W-:Y:S01]  /*2c50*/  FFMA.FTZ R44, R130, R75, R44 ;  /* 0x0000004b822c7223 */ /* 0x000fe2000001002c */
[C---:B------:R-:W-:Y:S01]  /*2c60*/  FMUL.FTZ R74, R132.reuse, R45 ;  /* 0x0000002d844a7220 */ /* 0x040fe20000410000 */
[C---:B------:R-:W-:Y:S01]  /*2c70*/  FMUL.FTZ R47, R139.reuse, R152 ;  /* 0x000000988b2f7220 */ /* 0x040fe20000410000 */
[----:B------:R-:W-:Y:S01]  /*2c80*/  FMUL.FTZ R156, R139, R154 ;  /* 0x0000009a8b9c7220 */ /* 0x000fe20000410000 */
[-C--:B------:R-:W-:Y:S01]  /*2c90*/  FMUL.FTZ R46, R132, R44.reuse ;  /* 0x0000002c842e7220 */ /* 0x080fe20000410000 */
[----:B------:R-:W-:Y:S01]  /*2ca0*/  FFMA.FTZ R74, R131, R44, R74 ;  /* 0x0000002c834a7223 */ /* 0x000fe2000001004a */
[----:B------:R-:W-:Y:S01]  /*2cb0*/  FFMA.FTZ R47, R137, R154, R47 ;  /* 0x0000009a892f7223 */ /* 0x000fe2000001002f */
[----:B------:R-:W-:Y:S01]  /*2cc0*/  FMUL.FTZ R151, R41, R85 ;  /* 0x0000005529977220 */ /* 0x000fe20000410000 */
[----:B------:R-:W-:Y:S01]  /*2cd0*/  FFMA.FTZ R46, R131, R45, -R46 ;  /* 0x0000002d832e7223 */ /* 0x000fe2000001082e */
[----:B------:R-:W-:Y:S01]  /*2ce0*/  FFMA.FTZ R156, R137, R152, -R156 ;  /* 0x00000098899c7223 */ /* 0x000fe2000001089c */
[C---:B------:R-:W-:Y:S01]  /*2cf0*/  FMUL.FTZ R44, R135.reuse, R74 ;  /* 0x0000004a872c7220 */ /* 0x040fe20000410000 */
[C---:B------:R-:W-:Y:S01]  /*2d00*/  FFMA.FTZ R47, R10.reuse, R151, R47 ;  /* 0x000000970a2f7223 */ /* 0x040fe2000001002f */
[-C--:B------:R-:W-:Y:S01]  /*2d10*/  FMUL.FTZ R45, R135, R46.reuse ;  /* 0x0000002e872d7220 */ /* 0x080fe20000410000 */
[----:B------:R-:W-:Y:S01]  /*2d20*/  FFMA.FTZ R156, R10, R153, R156 ;  /* 0x000000990a9c7223 */ /* 0x000fe2000001009c */
[C---:B------:R-:W-:Y:S01]  /*2d30*/  FFMA.FTZ R44, R133.reuse, R46, -R44 ;  /* 0x0000002e852c7223 */ /* 0x040fe2000001082c */
[----:B------:R-:W-:Y:S01]  /*2d40*/  @P1 MOV R75, 0x400 ;  /* 0x00000400004b1802 */ /* 0x000fe20000000f00 */
[----:B------:R-:W-:Y:S01]  /*2d50*/  FFMA.FTZ R74, R133, R74, R45 ;  /* 0x0000004a854a7223 */ /* 0x000fe2000001002d */
[C---:B------:R-:W-:Y:S01]  /*2d60*/  FMUL.FTZ R45, R145.reuse, R47 ;  /* 0x0000002f912d7220 */ /* 0x040fe20000410000 */
[----:B------:R-:W-:Y:S01]  /*2d70*/  FMUL.FTZ R152, R145, R156 ;  /* 0x0000009c91987220 */ /* 0x000fe20000410000 */
[----:B------:R-:W-:Y:S01]  /*2d80*/  FMUL.FTZ R46, R139, R44 ;  /* 0x0000002c8b2e7220 */ /* 0x000fe20000410000 */
[----:B------:R-:W-:Y:S01]  /*2d90*/  @P1 LEA R158, R158, R75, 0x18 ;  /* 0x0000004b9e9e1211 */ /* 0x000fe200078ec0ff */
[C---:B------:R-:W-:Y:S01]  /*2da0*/  FFMA.FTZ R156, R144.reuse, R156, -R45 ;  /* 0x0000009c909c7223 */ /* 0x040fe2000001082d */
[----:B------:R-:W-:Y:S01]  /*2db0*/  FFMA.FTZ R45, R144, R47, R152 ;  /* 0x0000002f902d7223 */ /* 0x000fe20000010098 */
[-C--:B------:R-:W-:Y:S01]  /*2dc0*/  FFMA.FTZ R47, R137, R74.reuse, R46 ;  /* 0x0000004a892f7223 */ /* 0x080fe2000001002e */
[----:B------:R-:W-:Y:S01]  /*2dd0*/  FMUL.FTZ R46, R139, R74 ;  /* 0x0000004a8b2e7220 */ /* 0x000fe20000410000 */
[----:B------:R-:W-:Y:S01]  /*2de0*/  @P1 LEA R74, R99, R158, 0x3 ;  /* 0x0000009e634a1211 */ /* 0x000fe200078e18ff */
[-C--:B------:R-:W-:Y:S01]  /*2df0*/  FMUL.FTZ R154, R42, R84.reuse ;  /* 0x000000542a9a7220 */ /* 0x080fe20000410000 */
[----:B------:R-:W-:Y:S01]  /*2e00*/  FMUL.FTZ R152, R43, R84 ;  /* 0x000000542b987220 */ /* 0x000fe20000410000 */
[----:B------:R-:W-:Y:S01]  /*2e10*/  FFMA.FTZ R46, R137, R44, -R46 ;  /* 0x0000002c892e7223 */ /* 0x000fe2000001082e */
[----:B------:R-:W-:Y:S01]  /*2e20*/  FMUL.FTZ R171, R145, R47 ;  /* 0x0000002f91ab7220 */ /* 0x000fe20000410000 */
[C---:B------:R-:W-:Y:S01]  /*2e30*/  FFMA.FTZ R169, R11.reuse, R154, R156 ;  /* 0x0000009a0ba97223 */ /* 0x040fe2000001009c */
[----:B------:R-:W0:Y:S01]  /*2e40*/  @P1 LDS.64 R74, [R74+0x24d8] ;  /* 0x0024d8004a4a1984 */ /* 0x000e220000000a00 */
[----:B------:R-:W-:Y:S01]  /*2e50*/  FFMA.FTZ R170, R11, R152, R45 ;  /* 0x000000980baa7223 */ /* 0x000fe2000001002d */
[----:B------:R-:W-:Y:S06]  /*2e60*/  @P1 BRA `(.L_x_17060) ;  /* 0x0000000000341947 */ /* 0x000fec0003800000 */
[----:B------:R-:W-:Y:S01]  /*2e70*/  ISETP.NE.AND P1, PT, R91, UR11, PT ;  /* 0x0000000b5b007c0c */ /* 0x000fe2000bf25270 */
[----:B0-----:R-:W-:Y:S01]  /*2e80*/  HFMA2.MMA R75, -RZ, RZ, 0, 0 ;  /* 0x00000000ff4b7435 */ /* 0x001fe200000001ff */
[----:B------:R-:W-:-:S11]  /*2e90*/  MOV R74, 0x3f800000 ;  /* 0x3f800000004a7802 */ /* 0x000fd60000000f00 */
[----:B------:R-:W-:Y:S05]  /*2ea0*/  @!P1 BRA `(.L_x_17060) ;  /* 0x0000000000249947 */ /* 0x000fea0003800000 */
[----:B------:R-:W0:Y:S01]  /*2eb0*/  S2R R75, SR_CgaCtaId ;  /* 0x00000000004b7919 */ /* 0x000e220000008800 */
[----:B------:R-:W-:Y:S02]  /*2ec0*/  LEA.HI R44, R91, R91, RZ, 0x1 ;  /* 0x0000005b5b2c7211 */ /* 0x000fe400078f08ff */
[----:B------:R-:W-:Y:S02]  /*2ed0*/  MOV R74, 0x400 ;  /* 0x00000400004a7802 */ /* 0x000fe40000000f00 */
[----:B------:R-:W-:-:S04]  /*2ee0*/  LOP3.LUT R44, R44, 0xfffffe, RZ, 0xc0, !PT ;  /* 0x00fffffe2c2c7812 */ /* 0x000fc800078ec0ff */
[----:B------:R-:W-:-:S04]  /*2ef0*/  IADD3 R45, -R44, R91, RZ ;  /* 0x0000005b2c2d7210 */ /* 0x000fc80007ffe1ff */
[----:B------:R-:W-:Y:S02]  /*2f00*/  LEA R45, R45, R122, 0x8 ;  /* 0x0000007a2d2d7211 */ /* 0x000fe400078e40ff */
[----:B0-----:R-:W-:-:S04]  /*2f10*/  LEA R74, R75, R74, 0x18 ;  /* 0x0000004a4b4a7211 */ /* 0x001fc800078ec0ff */
[----:B------:R-:W-:-:S05]  /*2f20*/  LEA R45, R45, R74, 0x3 ;  /* 0x0000004a2d2d7211 */ /* 0x000fca00078e18ff */
[----:B------:R1:W2:Y:S02]  /*2f30*/  LDS.64 R74, [R45+0x14d0] ;  /* 0x0014d0002d4a7984 */ /* 0x0002a40000000a00 */
.L_x_17060:
[----:B------:R-:W-:Y:S05]  /*2f40*/  BSYNC B0 ;  /* 0x0000000000007941 */ /* 0x000fea0003800000 */
.L_x_17059:
[-C--:B------:R-:W-:Y:S01]  /*2f50*/  FMUL.FTZ R44, R145, R46.reuse ;  /* 0x0000002e912c7220 */ /* 0x080fe20000410000 */
[----:B------:R-:W3:Y:S01]  /*2f60*/  SHFL.UP PT, R155, R170, 0x1, RZ ;  /* 0x04200000aa9b7989 */ /* 0x000ee200000e00ff */
[----:B------:R-:W-:Y:S01]  /*2f70*/  FFMA.FTZ R171, R144, R46, -R171 ;  /* 0x0000002e90ab7223 */ /* 0x000fe200000108ab */
[----:B------:R-:W-:Y:S01]  /*2f80*/  ISETP.GE.AND P1, PT, R98, 0x1, PT ;  /* 0x000000016200780c */ /* 0x000fe20003f26270 */
[C---:B------:R-:W-:Y:S01]  /*2f90*/  FFMA.FTZ R44, R144.reuse, R47, R44 ;  /* 0x0000002f902c7223 */ /* 0x040fe2000001002c */
[----:B------:R-:W4:Y:S01]  /*2fa0*/  SHFL.UP PT, R89, R169, 0x1, RZ ;  /* 0x04200000a9597989 */ /* 0x000f2200000e00ff */
[CC--:B-----5:R-:W-:Y:S01]  /*2fb0*/  FMUL.FTZ R162, R117.reuse, R3.reuse ;  /* 0x0000000375a27220 */ /* 0x0e0fe20000410000 */
[----:B------:R-:W-:Y:S01]  /*2fc0*/  FMUL.FTZ R161, R117, R2 ;  /* 0x0000000275a17220 */ /* 0x000fe20000410000 */
[----:B------:R-:W-:Y:S01]  /*2fd0*/  ISETP.GE.OR P0, PT, R91, R116, P0 ;  /* 0x000000745b00720c */ /* 0x000fe20000706670 */
[----:B-1----:R-:W1:Y:S01]  /*2fe0*/  SHFL.UP PT, R45, R171, 0x1, RZ ;  /* 0x04200000ab2d7989 */ /* 0x002e6200000e00ff */
[----:B------:R-:W-:Y:S01]  /*2ff0*/  FMUL.FTZ R164, R144, R162 ;  /* 0x000000a290a47220 */ /* 0x000fe20000410000 */
[----:B------:R-:W-:Y:S01]  /*3000*/  FMUL.FTZ R159, R112, R3 ;  /* 0x00000003709f7220 */ /* 0x000fe20000410000 */
[----:B------:R-:W-:Y:S01]  /*3010*/  MOV R167, 0x400 ;  /* 0x0000040000a77802 */ /* 0x000fe20000000f00 */
[----:B------:R-:W0:Y:S01]  /*3020*/  SHFL.UP PT, R46, R44, 0x1, RZ ;  /* 0x042000002c2e7989 */ /* 0x000e2200000e00ff */
[----:B------:R-:W-:Y:S01]  /*3030*/  FFMA.FTZ R164, -R145, R161, -R164 ;  /* 0x000000a191a47223 */ /* 0x000fe200000109a4 */
[----:B------:R-:W-:Y:S01]  /*3040*/  BSSY B0, `(.L_x_17061) ;  /* 0x00000c8000007945 */ /* 0x000fe20003800000 */
[----:B------:R-:W2:Y:S01]  /*3050*/  S2R R176, SR_CgaCtaId ;  /* 0x0000000000b07919 */ /* 0x000ea20000008800 */
[----:B------:R-:W-:Y:S01]  /*3060*/  SHFL.IDX PT, R76, R76, RZ, 0x1f ;  /* 0x00001fff4c4c7589 */ /* 0x000fe200000e0000 */
[----:B---3--:R-:W-:-:S03]  /*3070*/  FMUL.FTZ R156, R44, R155 ;  /* 0x0000009b2c9c7220 */ /* 0x008fc60000410000 */
[----:B------:R-:W-:Y:S01]  /*3080*/  SHFL.IDX PT, R77, R77, RZ, 0x1f ;  /* 0x00001fff4d4d7589 */ /* 0x000fe200000e0000 */
[-C--:B----4-:R-:W-:Y:S01]  /*3090*/  FMUL.FTZ R158, R44, R89.reuse ;  /* 0x000000592c9e7220 */ /* 0x090fe20000410000 */
[----:B------:R-:W-:-:S03]  /*30a0*/  FFMA.FTZ R156, R171, R89, -R156 ;  /* 0x00000059ab9c7223 */ /* 0x000fc6000001089c */
[----:B------:R-:W-:Y:S01]  /*30b0*/  FFMA.FTZ R155, R171, R155, R158 ;  /* 0x0000009bab9b7223 */ /* 0x000fe2000001009e */
[----:B------:R-:W-:Y:S01]  /*30c0*/  @P1 FADD.FTZ R169, R169, R156 ;  /* 0x0000009ca9a91221 */ /* 0x000fe20000010000 */
[CC--:B-1----:R-:W-:Y:S01]  /*30d0*/  FMUL.FTZ R158, R44.reuse, R45.reuse ;  /* 0x0000002d2c9e7220 */ /* 0x0c2fe20000410000 */
[-C--:B0-----:R-:W-:Y:S01]  /*30e0*/  FMUL.FTZ R156, R44, R46.reuse ;  /* 0x0000002e2c9c7220 */ /* 0x081fe20000410000 */
[----:B------:R-:W-:Y:S02]  /*30f0*/  @P1 FADD.FTZ R170, R170, R155 ;  /* 0x0000009baaaa1221 */ /* 0x000fe40000010000 */
[C---:B------:R-:W-:Y:S01]  /*3100*/  FFMA.FTZ R47, R171.reuse, R46, R158 ;  /* 0x0000002eab2f7223 */ /* 0x040fe2000001009e */
[----:B------:R-:W-:Y:S02]  /*3110*/  @P1 FFMA.FTZ R171, R171, R45, -R156 ;  /* 0x0000002dabab1223 */ /* 0x000fe4000001089c */
[----:B------:R-:W0:Y:S02]  /*3120*/  SHFL.UP PT, R156, R169, 0x2, RZ ;  /* 0x04400000a99c7989 */ /* 0x000e2400000e00ff */
        /* <DEDUP_REMOVED lines=19> */
[----:B------:R-:W-:Y:S01]  /*3260*/  FADD.FTZ R168, -R155, R164 ;  /* 0x000000a49ba87221 */ /* 0x000fe20000010100 */
[----:B------:R-:W1:Y:S01]  /*3270*/  SHFL.UP PT, R158, R169, 0x4, RZ ;  /* 0x04800000a99e7989 */ /* 0x000e6200000e00ff */
[----:B------:R-:W-:Y:S01]  /*3280*/  FMUL.FTZ R156, R113, R2 ;  /* 0x00000002719c7220 */ /* 0x000fe20000410000 */
[----:B------:R-:W-:Y:S01]  /*3290*/  FFMA.FTZ R45, R144, R161, -R45 ;  /* 0x000000a1902d7223 */ /* 0x000fe2000001082d */
[----:B------:R-:W-:Y:S01]  /*32a0*/  ISETP.GE.AND P1, PT, R98, 0x4, PT ;  /* 0x000000046200780c */ /* 0x000fe20003f26270 */
[----:B------:R-:W3:Y:S01]  /*32b0*/  SHFL.UP PT, R44, R171, 0x4, RZ ;  /* 0x04800000ab2c7989 */ /* 0x000ee200000e00ff */
[----:B------:R-:W-:Y:S01]  /*32c0*/  FMUL.FTZ R172, R139, -R168 ;  /* 0x800000a88bac7220 */ /* 0x000fe20000410000 */
[----:B------:R-:W-:-:S02]  /*32d0*/  FADD.FTZ R166, R156, R45 ;  /* 0x0000002d9ca67221 */ /* 0x000fc40000010000 */
[----:B------:R-:W4:Y:S02]  /*32e0*/  SHFL.UP PT, R46, R47, 0x4, RZ ;  /* 0x048000002f2e7989 */ /* 0x000f2400000e00ff */
[-C--:B------:R-:W-:Y:S01]  /*32f0*/  FMUL.FTZ R45, R139, -R166.reuse ;  /* 0x800000a68b2d7220 */ /* 0x080fe20000410000 */
[C---:B------:R-:W-:Y:S02]  /*3300*/  FFMA.FTZ R163, R137.reuse, R166, -R172 ;  /* 0x000000a689a37223 */ /* 0x040fe400000108ac */
[----:B------:R-:W2:Y:S01]  /*3310*/  @!P0 S2R R172, SR_CgaCtaId ;  /* 0x0000000000ac8919 */ /* 0x000ea20000008800 */
[----:B------:R-:W-:-:S04]  /*3320*/  FFMA.FTZ R168, R137, R168, R45 ;  /* 0x000000a889a87223 */ /* 0x000fc8000001002d */
[----:B------:R-:W-:Y:S01]  /*3330*/  FADD.FTZ R168, -R159, R168 ;  /* 0x000000a89fa87221 */ /* 0x000fe20000010100 */
[----:B0-----:R-:W-:-:S04]  /*3340*/  FMUL.FTZ R164, R47, R160 ;  /* 0x000000a02fa47220 */ /* 0x001fc80000410000 */
[-C--:B-1----:R-:W-:Y:S01]  /*3350*/  FFMA.FTZ R164, R171, R158.reuse, -R164 ;  /* 0x0000009eaba47223 */ /* 0x082fe200000108a4 */
[C---:B------:R-:W-:Y:S01]  /*3360*/  FMUL.FTZ R158, R47.reuse, R158 ;  /* 0x0000009e2f9e7220 */ /* 0x040fe20000410000 */
[----:B---3--:R-:W-:-:S03]  /*3370*/  FMUL.FTZ R89, R47, R44 ;  /* 0x0000002c2f597220 */ /* 0x008fc60000410000 */
[----:B------:R-:W-:Y:S01]  /*3380*/  FFMA.FTZ R157, R171, R160, R158 ;  /* 0x000000a0ab9d7223 */ /* 0x000fe2000001009e */
[----:B------:R-:W-:Y:S01]  /*3390*/  @P1 FADD.FTZ R169, R169, R164 ;  /* 0x000000a4a9a91221 */ /* 0x000fe20000010000 */
[----:B------:R-:W-:Y:S01]  /*33a0*/  FMUL.FTZ R158, R112, R2 ;  /* 0x00000002709e7220 */ /* 0x000fe20000410000 */
[-C--:B----4-:R-:W-:Y:S01]  /*33b0*/  FMUL.FTZ R45, R47, R46.reuse ;  /* 0x0000002e2f2d7220 */ /* 0x090fe20000410000 */
[C---:B------:R-:W-:Y:S01]  /*33c0*/  FFMA.FTZ R46, R171.reuse, R46, R89 ;  /* 0x0000002eab2e7223 */ /* 0x040fe20000010059 */
[----:B------:R-:W-:Y:S01]  /*33d0*/  @P1 FADD.FTZ R170, R170, R157 ;  /* 0x0000009daaaa1221 */ /* 0x000fe20000010000 */
[----:B------:R-:W-:Y:S01]  /*33e0*/  FADD.FTZ R160, R158, R163 ;  /* 0x000000a39ea07221 */ /* 0x000fe20000010000 */
[----:B------:R-:W-:Y:S01]  /*33f0*/  @P1 FFMA.FTZ R171, R171, R44, -R45 ;  /* 0x0000002cabab1223 */ /* 0x000fe2000001082d */
[----:B------:R-:W-:Y:S01]  /*3400*/  FMUL.FTZ R164, R135, -R168 ;  /* 0x800000a887a47220 */ /* 0x000fe20000410000 */
[----:B------:R-:W-:Y:S01]  /*3410*/  FSEL R46, R47, R46, !P1 ;  /* 0x0000002e2f2e7208 */ /* 0x000fe20004800000 */
[----:B------:R-:W0:Y:S01]  /*3420*/  SHFL.UP PT, R163, R170, 0x8, RZ ;  /* 0x05000000aaa37989 */ /* 0x000e2200000e00ff */
[-C--:B------:R-:W-:Y:S01]  /*3430*/  FMUL.FTZ R157, R135, -R160.reuse ;  /* 0x800000a0879d7220 */ /* 0x080fe20000410000 */
[----:B------:R-:W-:Y:S01]  /*3440*/  FFMA.FTZ R89, R133, R160, -R164 ;  /* 0x000000a085597223 */ /* 0x000fe200000108a4 */
[----:B------:R-:W-:Y:S01]  /*3450*/  FMUL.FTZ R160, R111, R2 ;  /* 0x000000026fa07220 */ /* 0x000fe20000410000 */
[----:B------:R-:W1:Y:S01]  /*3460*/  SHFL.UP PT, R47, R169, 0x8, RZ ;  /* 0x05000000a92f7989 */ /* 0x000e6200000e00ff */
[----:B------:R-:W-:Y:S01]  /*3470*/  FFMA.FTZ R168, R133, R168, R157 ;  /* 0x000000a885a87223 */ /* 0x000fe2000001009d */
[----:B------:R-:W-:Y:S01]  /*3480*/  FMUL.FTZ R157, R111, R3 ;  /* 0x000000036f9d7220 */ /* 0x000fe20000410000 */
[----:B------:R-:W-:Y:S01]  /*3490*/  FADD.FTZ R164, R160, R89 ;  /* 0x00000059a0a47221 */ /* 0x000fe20000010000 */
[----:B------:R-:W3:Y:S01]  /*34a0*/  SHFL.UP PT, R44, R171, 0x8, RZ ;  /* 0x05000000ab2c7989 */ /* 0x000ee200000e00ff */
[----:B------:R-:W-:Y:S01]  /*34b0*/  @!P0 MOV R89, 0x400 ;  /* 0x0000040000598802 */ /* 0x000fe20000000f00 */
[----:B------:R-:W-:Y:S01]  /*34c0*/  FADD.FTZ R168, -R157, R168 ;  /* 0x000000a89da87221 */ /* 0x000fe20000010100 */
[----:B------:R-:W-:Y:S01]  /*34d0*/  ISETP.GE.AND P1, PT, R98, 0x8, PT ;  /* 0x000000086200780c */ /* 0x000fe20003f26270 */
[----:B------:R-:W4:Y:S01]  /*34e0*/  SHFL.UP PT, R45, R46, 0x8, RZ ;  /* 0x050000002e2d7989 */ /* 0x000f2200000e00ff */
[----:B------:R-:W-:Y:S01]  /*34f0*/  FMUL.FTZ R165, R132, -R164 ;  /* 0x800000a484a57220 */ /* 0x000fe20000410000 */
[----:B--2---:R-:W-:Y:S01]  /*3500*/  @!P0 LEA R183, R172, R89, 0x18 ;  /* 0x00000059acb78211 */ /* 0x004fe200078ec0ff */
[-C--:B------:R-:W-:Y:S01]  /*3510*/  FMUL.FTZ R166, R132, -R168.reuse ;  /* 0x800000a884a67220 */ /* 0x080fe20000410000 */
[----:B------:R-:W-:Y:S01]  /*3520*/  LEA R89, R176, R167, 0x18 ;  /* 0x000000a7b0597211 */ /* 0x000fe200078ec0ff */
[----:B------:R-:W-:-:S02]  /*3530*/  FFMA.FTZ R167, R131, R168, R165 ;  /* 0x000000a883a77223 */ /* 0x000fc400000100a5 */
[----:B------:R-:W-:Y:S01]  /*3540*/  FFMA.FTZ R172, R131, R164, -R166 ;  /* 0x000000a483ac7223 */ /* 0x000fe200000108a6 */
[C---:B0-----:R-:W-:Y:S01]  /*3550*/  FMUL.FTZ R166, R46.reuse, R163 ;  /* 0x000000a32ea67220 */ /* 0x041fe20000410000 */
[----:B-1----:R-:W-:-:S03]  /*3560*/  FMUL.FTZ R168, R46, R47 ;  /* 0x0000002f2ea87220 */ /* 0x002fc60000410000 */
[----:B------:R-:W-:Y:S01]  /*3570*/  FFMA.FTZ R166, R171, R47, -R166 ;  /* 0x0000002faba67223 */ /* 0x000fe200000108a6 */
[----:B------:R-:W-:Y:S01]  /*3580*/  FMUL.FTZ R47, R145, R75 ;  /* 0x0000004b912f7220 */ /* 0x000fe20000410000 */
[----:B---3--:R-:W-:Y:S01]  /*3590*/  FMUL.FTZ R164, R46, R44 ;  /* 0x0000002c2ea47220 */ /* 0x008fe20000410000 */
[----:B------:R-:W-:Y:S01]  /*35a0*/  FFMA.FTZ R163, R171, R163, R168 ;  /* 0x000000a3aba37223 */ /* 0x000fe200000100a8 */
[----:B------:R-:W-:Y:S01]  /*35b0*/  @P1 FADD.FTZ R169, R169, R166 ;  /* 0x000000a6a9a91221 */ /* 0x000fe20000010000 */
[----:B------:R-:W-:Y:S01]  /*35c0*/  FMUL.FTZ R166, R110, R3 ;  /* 0x000000036ea67220 */ /* 0x000fe20000410000 */
[-C--:B----4-:R-:W-:Y:S01]  /*35d0*/  FMUL.FTZ R165, R46, R45.reuse ;  /* 0x0000002d2ea57220 */ /* 0x090fe20000410000 */
[----:B------:R-:W-:Y:S01]  /*35e0*/  FFMA.FTZ R45, R171, R45, R164 ;  /* 0x0000002dab2d7223 */ /* 0x000fe200000100a4 */
[----:B------:R-:W-:Y:S01]  /*35f0*/  @P1 FADD.FTZ R170, R170, R163 ;  /* 0x000000a3aaaa1221 */ /* 0x000fe20000010000 */
[----:B------:R-:W-:Y:S01]  /*3600*/  FMUL.FTZ R163, R145, -R74 ;  /* 0x8000004a91a37220 */ /* 0x000fe20000410000 */
[----:B------:R-:W-:Y:S01]  /*3610*/  @P1 FFMA.FTZ R171, R171, R44, -R165 ;  /* 0x0000002cabab1223 */ /* 0x000fe200000108a5 */
[----:B------:R-:W-:Y:S01]  /*3620*/  FMUL.FTZ R165, R110, R2 ;  /* 0x000000026ea57220 */ /* 0x000fe20000410000 */
[----:B------:R-:W-:Y:S01]  /*3630*/  FSEL R45, R46, R45, !P1 ;  /* 0x0000002d2e2d7208 */ /* 0x000fe20004800000 */
[C---:B------:R-:W-:Y:S01]  /*3640*/  FFMA.FTZ R176, R144.reuse, -R75, R163 ;  /* 0x8000004b90b07223 */ /* 0x040fe200000100a3 */
[----:B------:R-:W-:Y:S01]  /*3650*/  FFMA.FTZ R164, R144, R74, -R47 ;  /* 0x0000004a90a47223 */ /* 0x000fe2000001082f */
[----:B------:R-:W0:Y:S01]  /*3660*/  SHFL.UP PT, R44, R171, 0x10, RZ ;  /* 0x06000000ab2c7989 */ /* 0x000e2200000e00ff */
[----:B------:R-:W-:Y:S01]  /*3670*/  FADD.FTZ R163, R165, R172 ;  /* 0x000000aca5a37221 */ /* 0x000fe20000010000 */
[C---:B------:R-:W-:Y:S01]  /*3680*/  FMUL.FTZ R178, R139.reuse, -R176 ;  /* 0x800000b08bb27220 */ /* 0x040fe20000410000 */
[----:B------:R-:W-:Y:S01]  /*3690*/  FADD.FTZ R167, -R166, R167 ;  /* 0x000000a7a6a77221 */ /* 0x000fe20000010100 */
[----:B------:R-:W1:Y:S01]  /*36a0*/  SHFL.UP PT, R46, R45, 0x10, RZ ;  /* 0x060000002d2e7989 */ /* 0x000e6200000e00ff */
[----:B------:R-:W-:Y:S01]  /*36b0*/  FMUL.FTZ R180, R128, -R163 ;  /* 0x800000a380b47220 */ /* 0x000fe20000410000 */
[-C--:B------:R-:W-:Y:S01]  /*36c0*/  FMUL.FTZ R47, R139, -R164.reuse ;  /* 0x800000a48b2f7220 */ /* 0x080fe20000410000 */
[C---:B------:R-:W-:Y:S01]  /*36d0*/  FFMA.FTZ R178, R137.reuse, R164, -R178 ;  /* 0x000000a489b27223 */ /* 0x040fe200000108b2 */
[----:B------:R-:W2:Y:S01]  /*36e0*/  SHFL.UP PT, R172, R170, 0x10, RZ ;  /* 0x06000000aaac7989 */ /* 0x000ea200000e00ff */
[-C--:B------:R-:W-:Y:S01]  /*36f0*/  FFMA.FTZ R182, R130, R167.reuse, R180 ;  /* 0x000000a782b67223 */ /* 0x080fe200000100b4 */
[----:B------:R-:W-:Y:S01]  /*3700*/  FFMA.FTZ R176, R137, R176, R47 ;  /* 0x000000b089b07223 */ /* 0x000fe2000001002f */
[C---:B------:R-:W-:Y:S01]  /*3710*/  FMUL.FTZ R180, R135.reuse, -R178 ;  /* 0x800000b287b47220 */ /* 0x040fe20000410000 */
[----:B------:R-:W3:Y:S01]  /*3720*/  SHFL.UP PT, R168, R169, 0x10, RZ ;  /* 0x06000000a9a87989 */ /* 0x000ee200000e00ff */
[----:B------:R-:W-:Y:S01]  /*3730*/  FMUL.FTZ R173, R128, -R167 ;  /* 0x800000a780ad7220 */ /* 0x000fe20000410000 */
[-C--:B------:R-:W-:Y:S01]  /*3740*/  FMUL.FTZ R47, R135, -R176.reuse ;  /* 0x800000b0872f7220 */ /* 0x080fe20000410000 */
[----:B------:R-:W-:Y:S01]  /*3750*/  FFMA.FTZ R180, R133, R176, R180 ;  /* 0x000000b085b47223 */ /* 0x000fe200000100b4 */
[C---:B------:R-:W-:Y:S01]  /*3760*/  FMUL.FTZ R164, R109.reuse, R2 ;  /* 0x000000026da47220 */ /* 0x040fe20000410000 */
[----:B------:R-:W-:Y:S01]  /*3770*/  FFMA.FTZ R173, R130, R163, -R173 ;  /* 0x000000a382ad7223 */ /* 0x000fe200000108ad */
[----:B------:R-:W-:Y:S01]  /*3780*/  FMUL.FTZ R163, R109, R3 ;  /* 0x000000036da37220 */ /* 0x000fe20000410000 */
[----:B------:R-:W-:Y:S01]  /*3790*/  FFMA.FTZ R47, R133, R178, -R47 ;  /* 0x000000b2852f7223 */ /* 0x000fe2000001082f */
[----:B------:R-:W-:Y:S01]  /*37a0*/  FMUL.FTZ R176, R132, -R180 ;  /* 0x800000b484b07220 */ /* 0x000fe20000410000 */
[----:B------:R-:W-:Y:S01]  /*37b0*/  FADD.FTZ R173, R164, R173 ;  /* 0x000000ada4ad7221 */ /* 0x000fe20000010000 */
[----:B------:R-:W-:Y:S01]  /*37c0*/  FADD.FTZ R167, -R163, R182 ;  /* 0x000000b6a3a77221 */ /* 0x000fe20000010100 */
[----:B------:R-:W-:Y:S01]  /*37d0*/  ISETP.GE.AND P1, PT, R98, 0x10, PT ;  /* 0x000000106200780c */ /* 0x000fe20003f26270 */
[----:B------:R-:W-:Y:S01]  /*37e0*/  FFMA.FTZ R177, R131, R47, -R176 ;  /* 0x0000002f83b17223 */ /* 0x000fe200000108b0 */
[----:B0-----:R-:W-:Y:S01]  /*37f0*/  FMUL.FTZ R176, R45, R44 ;  /* 0x0000002c2db07220 */ /* 0x001fe20000410000 */
[C---:B------:R-:W-:Y:S01]  /*3800*/  FMUL.FTZ R175, R124.reuse, -R167 ;  /* 0x800000a77caf7220 */ /* 0x040fe20000410000 */
[----:B------:R-:W-:-:S02]  /*3810*/  FMUL.FTZ R178, R124, -R173 ;  /* 0x800000ad7cb27220 */ /* 0x000fc40000410000 */
[----:B-1----:R-:W-:Y:S01]  /*3820*/  FFMA.FTZ R176, R171, R46, R176 ;  /* 0x0000002eabb07223 */ /* 0x002fe200000100b0 */
[C---:B------:R-:W-:Y:S01]  /*3830*/  FFMA.FTZ R181, R126.reuse, R173, -R175 ;  /* 0x000000ad7eb57223 */ /* 0x040fe200000108af */
[----:B------:R-:W-:Y:S01]  /*3840*/  FFMA.FTZ R182, R126, R167, R178 ;  /* 0x000000a77eb67223 */ /* 0x000fe200000100b2 */
[----:B------:R-:W-:Y:S01]  /*3850*/  FMUL.FTZ R178, R132, -R47 ;  /* 0x8000002f84b27220 */ /* 0x000fe20000410000 */
[C---:B--2---:R-:W-:Y:S01]  /*3860*/  FMUL.FTZ R167, R45.reuse, R172 ;  /* 0x000000ac2da77220 */ /* 0x044fe20000410000 */
[C---:B------:R-:W-:Y:S01]  /*3870*/  FMUL.FTZ R47, R45.reuse, R46 ;  /* 0x0000002e2d2f7220 */ /* 0x040fe20000410000 */
[C---:B------:R-:W-:Y:S01]  /*3880*/  FSEL R176, R45.reuse, R176, !P1 ;  /* 0x000000b02db07208 */ /* 0x040fe20004800000 */
[-C--:B---3--:R-:W-:Y:S01]  /*3890*/  FMUL.FTZ R173, R45, R168.reuse ;  /* 0x000000a82dad7220 */ /* 0x088fe20000410000 */
[----:B------:R-:W-:Y:S01]  /*38a0*/  FFMA.FTZ R168, R171, R168, -R167 ;  /* 0x000000a8aba87223 */ /* 0x000fe200000108a7 */
[----:B------:R-:W-:Y:S01]  /*38b0*/  FFMA.FTZ R179, R131, R180, R178 ;  /* 0x000000b483b37223 */ /* 0x000fe200000100b2 */
[----:B------:R-:W-:Y:S01]  /*38c0*/  HFMA2.MMA R45, -RZ, RZ, 0, 0 ;  /* 0x00000000ff2d7435 */ /* 0x000fe200000001ff */
[C---:B------:R-:W-:Y:S01]  /*38d0*/  FFMA.FTZ R173, R171.reuse, R172, R173 ;  /* 0x000000acabad7223 */ /* 0x040fe200000100ad */
[----:B------:R-:W-:Y:S01]  /*38e0*/  @P1 FFMA.FTZ R171, R171, R44, -R47 ;  /* 0x0000002cabab1223 */ /* 0x000fe2000001082f */
[----:B------:R-:W0:Y:S01]  /*38f0*/  SHFL.UP PT, R176, R176, 0x1, RZ ;  /* 0x04200000b0b07989 */ /* 0x000e2200000e00ff */
[----:B------:R-:W-:Y:S01]  /*3900*/  @P1 FADD.FTZ R169, R169, R168 ;  /* 0x000000a8a9a91221 */ /* 0x000fe20000010000 */
[----:B------:R-:W-:Y:S01]  /*3910*/  @P1 FADD.FTZ R170, R170, R173 ;  /* 0x000000adaaaa1221 */ /* 0x000fe20000010000 */
[----:B------:R-:W-:Y:S01]  /*3920*/  FMUL.FTZ R167, R108, R3 ;  /* 0x000000036ca77220 */ /* 0x000fe20000410000 */
[C---:B------:R-:W-:Y:S01]  /*3930*/  FMUL.FTZ R178, R128.reuse, -R177 ;  /* 0x800000b180b27220 */ /* 0x040fe20000410000 */
[----:B------:R-:W1:Y:S01]  /*3940*/  SHFL.UP PT, R171, R171, 0x1, RZ ;  /* 0x04200000abab7989 */ /* 0x000e6200000e00ff */
[----:B------:R-:W-:Y:S01]  /*3950*/  FMUL.FTZ R173, R128, -R179 ;  /* 0x800000b380ad7220 */ /* 0x000fe20000410000 */
[----:B------:R-:W-:-:S02]  /*3960*/  MOV R44, 0x3f800000 ;  /* 0x3f800000002c7802 */ /* 0x000fc40000000f00 */
[----:B------:R-:W-:Y:S01]  /*3970*/  CS2R R46, SRZ ;  /* 0x00000000002e7805 */ /* 0x000fe2000001ff00 */
[----:B------:R0:W2:Y:S01]  /*3980*/  SHFL.UP PT, R172, R170, 0x1, RZ ;  /* 0x04200000aaac7989 */ /* 0x0000a200000e00ff */
[----:B------:R-:W-:Y:S01]  /*3990*/  @!P0 LEA R175, R122, R183, 0x4 ;  /* 0x000000b77aaf8211 */ /* 0x000fe200078e20ff */
[----:B------:R-:W-:Y:S01]  /*39a0*/  FMUL.FTZ R168, R108, R2 ;  /* 0x000000026ca87220 */ /* 0x000fe20000410000 */
[----:B------:R-:W-:Y:S01]  /*39b0*/  FADD.FTZ R182, -R167, R182 ;  /* 0x000000b6a7b67221 */ /* 0x000fe20000010100 */
[----:B------:R-:W3:Y:S01]  /*39c0*/  SHFL.UP PT, R169, R169, 0x1, RZ ;  /* 0x04200000a9a97989 */ /* 0x000ee200000e00ff */
[C---:B------:R-:W-:Y:S01]  /*39d0*/  FFMA.FTZ R179, R130.reuse, R179, R178 ;  /* 0x000000b382b37223 */ /* 0x040fe200000100b2 */
[----:B------:R-:W-:Y:S01]  /*39e0*/  FFMA.FTZ R173, R130, R177, -R173 ;  /* 0x000000b182ad7223 */ /* 0x000fe200000108ad */
[----:B------:R-:W-:Y:S01]  /*39f0*/  FADD.FTZ R180, R168, R181 ;  /* 0x000000b5a8b47221 */ /* 0x000fe20000010000 */
[----:B------:R4:W3:Y:S01]  /*3a00*/  @!P0 LDS.128 R44, [R175+0x25d0] ;  /* 0x0025d000af2c8984 */ /* 0x0008e20000000c00 */
[C---:B------:R-:W-:Y:S01]  /*3a10*/  FMUL.FTZ R184, R129.reuse, -R182 ;  /* 0x800000b681b87220 */ /* 0x040fe20000410000 */
[----:B------:R-:W-:Y:S01]  /*3a20*/  FMUL.FTZ R178, R124, -R179 ;  /* 0x800000b37cb27220 */ /* 0x000fe20000410000 */
[-C--:B------:R-:W-:Y:S01]  /*3a30*/  FMUL.FTZ R177, R129, -R180.reuse ;  /* 0x800000b481b17220 */ /* 0x080fe20000410000 */
[----:B------:R-:W-:Y:S01]  /*3a40*/  ISETP.NE.AND P0, PT, R174, 0x1f, PT ;  /* 0x0000001fae00780c */ /* 0x000fe20003f05270 */
[C---:B------:R-:W-:Y:S01]  /*3a50*/  FFMA.FTZ R184, R127.reuse, R180, -R184 ;  /* 0x000000b47fb87223 */ /* 0x040fe200000108b8 */
[-C--:B------:R-:W-:Y:S01]  /*3a60*/  FFMA.FTZ R178, R126, R173.reuse, -R178 ;  /* 0x000000ad7eb27223 */ /* 0x080fe200000108b2 */
[----:B0-----:R-:W-:Y:S01]  /*3a70*/  FMUL.FTZ R170, R176, R76 ;  /* 0x0000004cb0aa7220 */ /* 0x001fe20000410000 */
[----:B----4-:R-:W-:Y:S01]  /*3a80*/  FMUL.FTZ R175, R124, -R173 ;  /* 0x800000ad7caf7220 */ /* 0x010fe20000410000 */
[----:B------:R-:W-:Y:S01]  /*3a90*/  FMUL.FTZ R173, R176, R77 ;  /* 0x0000004db0ad7220 */ /* 0x000fe20000410000 */
[----:B------:R-:W-:Y:S01]  /*3aa0*/  FFMA.FTZ R186, R127, R182, R177 ;  /* 0x000000b67fba7223 */ /* 0x000fe200000100b1 */
[----:B------:R-:W-:Y:S01]  /*3ab0*/  FMUL.FTZ R177, R129, -R178 ;  /* 0x800000b281b17220 */ /* 0x000fe20000410000 */
[----:B------:R-:W-:Y:S01]  /*3ac0*/  FFMA.FTZ R180, R126, R179, R175 ;  /* 0x000000b37eb47223 */ /* 0x000fe200000100af */
[C---:B-1----:R-:W-:Y:S01]  /*3ad0*/  FFMA.FTZ R175, R171.reuse, R77, R170 ;  /* 0x0000004dabaf7223 */ /* 0x042fe200000100aa */
[----:B------:R-:W-:Y:S01]  /*3ae0*/  FFMA.FTZ R176, R171, R76, -R173 ;  /* 0x0000004cabb07223 */ /* 0x000fe200000108ad */
[----:B------:R-:W-:Y:S01]  /*3af0*/  FMUL.FTZ R3, R0, R3 ;  /* 0x0000000300037220 */ /* 0x000fe20000410000 */
[-C--:B------:R-:W-:Y:S01]  /*3b00*/  FMUL.FTZ R182, R129, -R180.reuse ;  /* 0x800000b481b67220 */ /* 0x080fe20000410000 */
[----:B--2---:R-:W-:Y:S01]  /*3b10*/  @P4 FADD.FTZ R77, R172, R175 ;  /* 0x000000afac4d4221 */ /* 0x004fe20000010000 */
[----:B------:R-:W-:Y:S01]  /*3b20*/  FFMA.FTZ R173, R127, R180, R177 ;  /* 0x000000b47fad7223 */ /* 0x000fe200000100b1 */
[----:B------:R-:W-:Y:S01]  /*3b30*/  FADD.FTZ R172, -R3, R186 ;  /* 0x000000ba03ac7221 */ /* 0x000fe20000010100 */
[----:B---3--:R-:W-:Y:S01]  /*3b40*/  @P4 FADD.FTZ R76, R169, R176 ;  /* 0x000000b0a94c4221 */ /* 0x008fe20000010000 */
[-C--:B------:R-:W-:Y:S01]  /*3b50*/  FMUL.FTZ R171, R79, R77.reuse ;  /* 0x0000004d4fab7220 */ /* 0x080fe20000410000 */
[----:B------:R-:W-:Y:S01]  /*3b60*/  FMUL.FTZ R169, R0, R2 ;  /* 0x0000000200a97220 */ /* 0x000fe20000410000 */
[----:B------:R-:W-:Y:S01]  /*3b70*/  FFMA.FTZ R170, R127, R178, -R182 ;  /* 0x000000b27faa7223 */ /* 0x000fe200000108b6 */
[-C--:B------:R-:W-:Y:S01]  /*3b80*/  FMUL.FTZ R2, R79, R76.reuse ;  /* 0x0000004c4f027220 */ /* 0x080fe20000410000 */
[C---:B------:R-:W-:Y:S01]  /*3b90*/  FFMA.FTZ R79, R78.reuse, R76, -R171 ;  /* 0x0000004c4e4f7223 */ /* 0x040fe200000108ab */
[----:B------:R-:W-:Y:S01]  /*3ba0*/  FADD.FTZ R171, R169, R184 ;  /* 0x000000b8a9ab7221 */ /* 0x000fe20000010000 */
[----:B------:R0:W1:Y:S01]  /*3bb0*/  SHFL.DOWN PT, R176, R172, 0x1, 0x1f ;  /* 0x08201f00acb07f89 */ /* 0x00006200000e0000 */
[----:B------:R-:W-:-:S03]  /*3bc0*/  FFMA.FTZ R77, R78, R77, R2 ;  /* 0x0000004d4e4d7223 */ /* 0x000fc60000010002 */
[----:B------:R0:W2:Y:S04]  /*3bd0*/  SHFL.DOWN PT, R76, R170, 0x1, 0x1f ;  /* 0x08201f00aa4c7f89 */ /* 0x0000a800000e0000 */
[----:B------:R0:W3:Y:S04]  /*3be0*/  SHFL.DOWN PT, R78, R173, 0x1, 0x1f ;  /* 0x08201f00ad4e7f89 */ /* 0x0000e800000e0000 */
[----:B------:R0:W4:Y:S01]  /*3bf0*/  SHFL.DOWN PT, R2, R171, 0x1, 0x1f ;  /* 0x08201f00ab027f89 */ /* 0x00012200000e0000 */
[----:B------:R-:W-:Y:S05]  /*3c00*/  @!P0 BRA `(.L_x_17062) ;  /* 0x00000000002c8947 */ /* 0x000fea0003800000 */
[C---:B---3--:R-:W-:Y:S01]  /*3c10*/  FMUL.FTZ R175, R173.reuse, R78 ;  /* 0x0000004eadaf7220 */ /* 0x048fe20000410000 */
[C---:B-1----:R-:W-:Y:S01]  /*3c20*/  FMUL.FTZ R177, R173.reuse, R176 ;  /* 0x000000b0adb17220 */ /* 0x042fe20000410000 */
[----:B----4-:R-:W-:Y:S01]  /*3c30*/  FMUL.FTZ R179, R173, R2 ;  /* 0x00000002adb37220 */ /* 0x010fe20000410000 */
        /* <DEDUP_REMOVED lines=8> */
.L_x_17062:
[----:B------:R-:W-:Y:S05]  /*3cc0*/  BSYNC B0 ;  /* 0x0000000000007941 */ /* 0x000fea0003800000 */
.L_x_17061:
[----:B------:R-:W-:Y:S01]  /*3cd0*/  ISETP.GT.U32.AND P0, PT, R174, 0x1d, PT ;  /* 0x0000001dae00780c */ /* 0x000fe20003f04070 */
[----:B----4-:R-:W-:Y:S01]  /*3ce0*/  FADD.FTZ R2, R136, R77 ;  /* 0x0000004d88027221 */ /* 0x010fe20000010000 */
[----:B------:R-:W-:Y:S01]  /*3cf0*/  FADD.FTZ R179, R134, R79 ;  /* 0x0000004f86b37221 */ /* 0x000fe20000010000 */
[----:B------:R4:W0:Y:S01]  /*3d00*/  SHFL.DOWN PT, R136, R173, 0x2, 0x1f ;  /* 0x08401f00ad887f89 */ /* 0x00082200000e0000 */
[----:B------:R-:W-:Y:S01]  /*3d10*/  BSSY B0, `(.L_x_17063) ;  /* 0x0000014000007945 */ /* 0x000fe20003800000 */
[CC--:B--2---:R-:W-:Y:S01]  /*3d20*/  FMUL.FTZ R76, R129.reuse, R2.reuse ;  /* 0x00000002814c7220 */ /* 0x0c4fe20000410000 */
[-C--:B------:R-:W-:Y:S01]  /*3d30*/  FMUL.FTZ R77, R129, R179.reuse ;  /* 0x000000b3814d7220 */ /* 0x080fe20000410000 */
[----:B------:R4:W2:Y:S02]  /*3d40*/  SHFL.DOWN PT, R134, R170, 0x2, 0x1f ;  /* 0x08401f00aa867f89 */ /* 0x0008a400000e0000 */
[C---:B------:R-:W-:Y:S01]  /*3d50*/  FFMA.FTZ R76, R127.reuse, R179, -R76 ;  /* 0x000000b37f4c7223 */ /* 0x040fe2000001084c */
[----:B------:R-:W-:Y:S01]  /*3d60*/  FFMA.FTZ R77, R127, R2, R77 ;  /* 0x000000027f4d7223 */ /* 0x000fe2000001004d */
[----:B---3--:R4:W3:Y:S04]  /*3d70*/  SHFL.DOWN PT, R78, R171, 0x2, 0x1f ;  /* 0x08401f00ab4e7f89 */ /* 0x0088e800000e0000 */
[----:B-1----:R4:W1:Y:S01]  /*3d80*/  SHFL.DOWN PT, R176, R172, 0x2, 0x1f ;  /* 0x08401f00acb07f89 */ /* 0x00286200000e0000 */
[----:B------:R-:W-:Y:S05]  /*3d90*/  @P0 BRA `(.L_x_17064) ;  /* 0x00000000002c0947 */ /* 0x000fea0003800000 */
[C---:B0-----:R-:W-:Y:S01]  /*3da0*/  FMUL.FTZ R79, R173.reuse, R136 ;  /* 0x00000088ad4f7220 */ /* 0x041fe20000410000 */
[C---:B-1----:R-:W-:Y:S01]  /*3db0*/  FMUL.FTZ R175, R173.reuse, R176 ;  /* 0x000000b0adaf7220 */ /* 0x042fe20000410000 */
        /* <DEDUP_REMOVED lines=9> */
.L_x_17064:
[----:B------:R-:W-:Y:S05]  /*3e50*/  BSYNC B0 ;  /* 0x0000000000007941 */ /* 0x000fea0003800000 */
.L_x_17063:
[----:B------:R-:W-:Y:S01]  /*3e60*/  ISETP.GT.U32.AND P0, PT, R174, 0x1b, PT ;  /* 0x0000001bae00780c */ /* 0x000fe20003f04070 */
[----:B------:R-:W-:Y:S01]  /*3e70*/  FMUL.FTZ R79, R4, R83 ;  /* 0x00000053044f7220 */ /* 0x000fe20000410000 */
[C---:B------:R-:W-:Y:S01]  /*3e80*/  FFMA.FTZ R181, R5.reuse, R140, R76 ;  /* 0x0000008c05b57223 */ /* 0x040fe2000001004c */
[----:B0-----:R-:W-:Y:S01]  /*3e90*/  FFMA.FTZ R136, R5, R138, R77 ;  /* 0x0000008a05887223 */ /* 0x001fe2000001004d */
[----:B------:R-:W-:Y:S01]  /*3ea0*/  FFMA.FTZ R175, R0, R179, RZ ;  /* 0x000000b300af7223 */ /* 0x000fe200000100ff */
[-C--:B------:R-:W-:Y:S01]  /*3eb0*/  FFMA.FTZ R76, R28, -R79.reuse, R179 ;  /* 0x8000004f1c4c7223 */ /* 0x080fe200000100b3 */
[----:B------:R-:W-:Y:S01]  /*3ec0*/  FFMA.FTZ R77, R29, -R79, R2 ;  /* 0x8000004f1d4d7223 */ /* 0x000fe20000010002 */
[----:B--2---:R-:W-:Y:S01]  /*3ed0*/  FMUL.FTZ R134, R5, R82 ;  /* 0x0000005205867220 */ /* 0x004fe20000410000 */
[----:B------:R-:W-:Y:S01]  /*3ee0*/  FMUL.FTZ R79, R124, R136 ;  /* 0x000000887c4f7220 */ /* 0x000fe20000410000 */
[-C--:B------:R-:W-:Y:S01]  /*3ef0*/  FFMA.FTZ R138, R108, R181.reuse, R175 ;  /* 0x000000b56c8a7223 */ /* 0x080fe200000100af */
[----:B------:R-:W-:Y:S01]  /*3f00*/  FFMA.FTZ R177, R0, -R2, RZ ;  /* 0x8000000200b17223 */ /* 0x000fe200000100ff */
[-C--:B------:R-:W-:Y:S01]  /*3f10*/  FMUL.FTZ R175, R124, R181.reuse ;  /* 0x000000b57caf7220 */ /* 0x080fe20000410000 */
[----:B------:R-:W-:Y:S01]  /*3f20*/  FFMA.FTZ R2, R126, R181, -R79 ;  /* 0x000000b57e027223 */ /* 0x000fe2000001084f */
[----:B---3--:R-:W-:Y:S01]  /*3f30*/  FFMA.FTZ R78, R30, -R134, R181 ;  /* 0x800000861e4e7223 */ /* 0x008fe200000100b5 */
[----:B------:R-:W-:Y:S01]  /*3f40*/  FFMA.FTZ R140, R108, -R136, R177 ;  /* 0x800000886c8c7223 */ /* 0x000fe200000100b1 */
[----:B------:R-:W-:Y:S01]  /*3f50*/  FFMA.FTZ R79, R31, -R134, R136 ;  /* 0x800000861f4f7223 */ /* 0x000fe20000010088 */
[----:B------:R-:W-:Y:S01]  /*3f60*/  FFMA.FTZ R175, R126, R136, R175 ;  /* 0x000000887eaf7223 */ /* 0x000fe200000100af */
[----:B-1----:R0:W1:Y:S01]  /*3f70*/  SHFL.DOWN PT, R176, R173, 0x4, 0x1f ;  /* 0x08801f00adb07f89 */ /* 0x00206200000e0000 */
[----:B------:R-:W-:Y:S03]  /*3f80*/  BSSY B0, `(.L_x_17065) ;  /* 0x0000010000007945 */ /* 0x000fe60003800000 */
[----:B------:R0:W2:Y:S04]  /*3f90*/  SHFL.DOWN PT, R136, R170, 0x4, 0x1f ;  /* 0x08801f00aa887f89 */ /* 0x0000a800000e0000 */
[----:B------:R0:W3:Y:S04]  /*3fa0*/  SHFL.DOWN PT, R134, R171, 0x4, 0x1f ;  /* 0x08801f00ab867f89 */ /* 0x0000e800000e0000 */
[----:B------:R0:W0:Y:S01]  /*3fb0*/  SHFL.DOWN PT, R178, R172, 0x4, 0x1f ;  /* 0x08801f00acb27f89 */ /* 0x00002200000e0000 */
        /* <DEDUP_REMOVED lines=12> */
.L_x_17066:
[----:B------:R-:W-:Y:S05]  /*4080*/  BSYNC B0 ;  /* 0x0000000000007941 */ /* 0x000fea0003800000 */
.L_x_17065:
[----:B------:R-:W-:Y:S01]  /*4090*/  ISETP.GT.U32.AND P0, PT, R174, 0x17, PT ;  /* 0x00000017ae00780c */ /* 0x000fe20003f04070 */
[C---:B-1----:R-:W-:Y:S01]  /*40a0*/  FFMA.FTZ R176, R6.reuse, R143, R175 ;  /* 0x0000008f06b07223 */ /* 0x042fe200000100af */
[C---:B------:R-:W-:Y:S01]  /*40b0*/  FFMA.FTZ R175, R6.reuse, R141, R2 ;  /* 0x0000008d06af7223 */ /* 0x040fe20000010002 */
[----:B--2---:R-:W-:Y:S01]  /*40c0*/  FMUL.FTZ R136, R6, R81 ;  /* 0x0000005106887220 */ /* 0x004fe20000410000 */
[----:B0-----:R0:W1:Y:S01]  /*40d0*/  SHFL.DOWN PT, R178, R172, 0x8, 0x1f ;  /* 0x09001f00acb27f89 */ /* 0x00106200000e0000 */
[C---:B------:R-:W-:Y:S01]  /*40e0*/  FMUL.FTZ R141, R128.reuse, R176 ;  /* 0x000000b0808d7220 */ /* 0x040fe20000410000 */
[-C--:B------:R-:W-:Y:S01]  /*40f0*/  FMUL.FTZ R143, R128, R175.reuse ;  /* 0x000000af808f7220 */ /* 0x080fe20000410000 */
[----:B---3--:R-:W-:Y:S01]  /*4100*/  FFMA.FTZ R134, R32, -R136, R175 ;  /* 0x8000008820867223 */ /* 0x008fe200000100af */
[CC--:B------:R-:W-:Y:S01]  /*4110*/  FFMA.FTZ R179, R109.reuse, R175.reuse, R138 ;  /* 0x000000af6db37223 */ /* 0x0c0fe2000001008a */
[----:B------:R-:W-:Y:S01]  /*4120*/  FFMA.FTZ R181, R109, -R176, R140 ;  /* 0x800000b06db57223 */ /* 0x000fe2000001008c */
[----:B------:R-:W-:Y:S01]  /*4130*/  FFMA.FTZ R136, R33, -R136, R176 ;  /* 0x8000008821887223 */ /* 0x000fe200000100b0 */
[C---:B------:R-:W-:Y:S01]  /*4140*/  FFMA.FTZ R2, R130.reuse, R176, R143 ;  /* 0x000000b082027223 */ /* 0x040fe2000001008f */
[----:B------:R0:W2:Y:S01]  /*4150*/  SHFL.DOWN PT, R140, R170, 0x8, 0x1f ;  /* 0x09001f00aa8c7f89 */ /* 0x0000a200000e0000 */
[----:B------:R-:W-:Y:S01]  /*4160*/  BSSY B0, `(.L_x_17067) ;  /* 0x0000010000007945 */ /* 0x000fe20003800000 */
[----:B------:R-:W-:-:S02]  /*4170*/  FFMA.FTZ R141, R130, R175, -R141 ;  /* 0x000000af828d7223 */ /* 0x000fc4000001088d */
[----:B------:R0:W3:Y:S04]  /*4180*/  SHFL.DOWN PT, R176, R173, 0x8, 0x1f ;  /* 0x09001f00adb07f89 */ /* 0x0000e800000e0000 */
[----:B------:R0:W0:Y:S01]  /*4190*/  SHFL.DOWN PT, R138, R171, 0x8, 0x1f ;  /* 0x09001f00ab8a7f89 */ /* 0x00002200000e0000 */
[----:B------:R-:W-:Y:S05]  /*41a0*/  @P0 BRA `(.L_x_17068) ;  /* 0x00000000002c0947 */ /* 0x000fea0003800000 */
[C---:B---3--:R-:W-:Y:S01]  /*41b0*/  FMUL.FTZ R143, R173.reuse, R176 ;  /* 0x000000b0ad8f7220 */ /* 0x048fe20000410000 */
[C---:B-1----:R-:W-:Y:S01]  /*41c0*/  FMUL.FTZ R175, R173.reuse, R178 ;  /* 0x000000b2adaf7220 */ /* 0x042fe20000410000 */
[C---:B0-----:R-:W-:Y:S01]  /*41d0*/  FMUL.FTZ R177, R173.reuse, R138 ;  /* 0x0000008aadb17220 */ /* 0x041fe20000410000 */
        /* <DEDUP_REMOVED lines=8> */
.L_x_17068:
[----:B------:R-:W-:Y:S05]  /*4260*/  BSYNC B0 ;  /* 0x0000000000007941 */ /* 0x000fea0003800000 */
.L_x_17067:
[C---:B------:R-:W-:Y:S01]  /*4270*/  FFMA.FTZ R142, R7.reuse, R142, R2 ;  /* 0x0000008e078e7223 */ /* 0x040fe20000010002 */
[C---:B------:R-:W-:Y:S01]  /*4280*/  FFMA.FTZ R143, R7.reuse, R146, R141 ;  /* 0x00000092078f7223 */ /* 0x040fe2000001008d */
[----:B------:R-:W-:Y:S01]  /*4290*/  ISETP.GT.U32.AND P0, PT, R174, 0xf, PT ;  /* 0x0000000fae00780c */ /* 0x000fe20003f04070 */
[----:B--2---:R-:W-:Y:S01]  /*42a0*/  FMUL.FTZ R140, R7, R80 ;  /* 0x00000050078c7220 */ /* 0x004fe20000410000 */
[CC--:B------:R-:W-:Y:S01]  /*42b0*/  FMUL.FTZ R2, R132.reuse, R142.reuse ;  /* 0x0000008e84027220 */ /* 0x0c0fe20000410000 */
[-C--:B0-----:R-:W-:Y:S01]  /*42c0*/  FMUL.FTZ R138, R132, R143.reuse ;  /* 0x0000008f848a7220 */ /* 0x081fe20000410000 */
[-C--:B-1----:R-:W-:Y:S01]  /*42d0*/  FFMA.FTZ R178, R110, -R142.reuse, R181 ;  /* 0x8000008e6eb27223 */ /* 0x082fe200000100b5 */
[----:B------:R0:W1:Y:S01]  /*42e0*/  SHFL.DOWN PT, R146, R173, 0x10, 0x1f ;  /* 0x0a001f00ad927f89 */ /* 0x00006200000e0000 */
[C---:B------:R-:W-:Y:S01]  /*42f0*/  FFMA.FTZ R141, R131.reuse, R143, -R2 ;  /* 0x0000008f838d7223 */ /* 0x040fe20000010802 */
[----:B------:R-:W-:Y:S01]  /*4300*/  FFMA.FTZ R2, R131, R142, R138 ;  /* 0x0000008e83027223 */ /* 0x000fe2000001008a */
[-C--:B------:R-:W-:Y:S01]  /*4310*/  FFMA.FTZ R138, R34, -R140.reuse, R143 ;  /* 0x8000008c228a7223 */ /* 0x080fe2000001008f */
[----:B------:R-:W-:Y:S01]  /*4320*/  FFMA.FTZ R140, R35, -R140, R142 ;  /* 0x8000008c238c7223 */ /* 0x000fe2000001008e */
[----:B------:R0:W2:Y:S01]  /*4330*/  SHFL.DOWN PT, R182, R172, 0x10, 0x1f ;  /* 0x0a001f00acb67f89 */ /* 0x0000a200000e0000 */
[----:B------:R-:W-:Y:S01]  /*4340*/  FFMA.FTZ R180, R8, R149, R2 ;  /* 0x0000009508b47223 */ /* 0x000fe20000010002 */
[----:B------:R-:W-:Y:S01]  /*4350*/  BSSY B0, `(.L_x_17069) ;  /* 0x0000011000007945 */ /* 0x000fe20003800000 */
[----:B---3--:R-:W-:Y:S01]  /*4360*/  FFMA.FTZ R176, R110, R143, R179 ;  /* 0x0000008f6eb07223 */ /* 0x008fe200000100b3 */
[----:B------:R0:W3:Y:S01]  /*4370*/  SHFL.DOWN PT, R142, R170, 0x10, 0x1f ;  /* 0x0a001f00aa8e7f89 */ /* 0x0000e200000e0000 */
[----:B------:R-:W-:-:S03]  /*4380*/  FFMA.FTZ R177, R8, R147, R141 ;  /* 0x0000009308b17223 */ /* 0x000fc6000001008d */
[----:B------:R0:W0:Y:S01]  /*4390*/  SHFL.DOWN PT, R2, R171, 0x10, 0x1f ;  /* 0x0a001f00ab027f89 */ /* 0x00002200000e0000 */
[----:B------:R-:W-:Y:S05]  /*43a0*/  @P0 BRA `(.L_x_17070) ;  /* 0x00000000002c0947 */ /* 0x000fea0003800000 */
[C---:B-1----:R-:W-:Y:S01]  /*43b0*/  FMUL.FTZ R141, R173.reuse, R146 ;  /* 0x00000092ad8d7220 */ /* 0x042fe20000410000 */
[C---:B--2---:R-:W-:Y:S01]  /*43c0*/  FMUL.FTZ R143, R173.reuse, R182 ;  /* 0x000000b6ad8f7220 */ /* 0x044fe20000410000 */
[C---:B0-----:R-:W-:Y:S01]  /*43d0*/  FMUL.FTZ R147, R173.reuse, R2 ;  /* 0x00000002ad937220 */ /* 0x041fe20000410000 */
[-C--:B---34-:R-:W-:Y:S01]  /*43e0*/  FMUL.FTZ R173, R173, R142.reuse ;  /* 0x0000008eadad7220 */ /* 0x098fe20000410000 */
[C---:B------:R-:W-:Y:S01]  /*43f0*/  FFMA.FTZ R141, R170.reuse, R142, -R141 ;  /* 0x0000008eaa8d7223 */ /* 0x040fe2000001088d */
[C---:B------:R-:W-:Y:S01]  /*4400*/  FFMA.FTZ R2, R170.reuse, R2, -R143 ;  /* 0x00000002aa027223 */ /* 0x040fe2000001088f */
[C---:B------:R-:W-:Y:S01]  /*4410*/  FFMA.FTZ R147, R170.reuse, R182, R147 ;  /* 0x000000b6aa937223 */ /* 0x040fe20000010093 */
[----:B------:R-:W-:Y:S02]  /*4420*/  FFMA.FTZ R173, R170, R146, R173 ;  /* 0x00000092aaad7223 */ /* 0x000fe400000100ad */
[----:B------:R-:W-:Y:S01]  /*4430*/  FADD.FTZ R171, R171, R2 ;  /* 0x00000002abab7221 */ /* 0x000fe20000010000 */
[----:B------:R-:W-:Y:S01]  /*4440*/  FADD.FTZ R172, R172, R147 ;  /* 0x00000093acac7221 */ /* 0x000fe20000010000 */
[----:B------:R-:W-:-:S07]  /*4450*/  MOV R170, R141 ;  /* 0x0000008d00aa7202 */ /* 0x000fce0000000f00 */
.L_x_17070:
[----:B------:R-:W-:Y:S05]  /*4460*/  BSYNC B0 ;  /* 0x0000000000007941 */ /* 0x000fea0003800000 */
.L_x_17069:
[CC--:B0-----:R-:W-:Y:S01]  /*4470*/  FMUL.FTZ R2, R135.reuse, R180.reuse ;  /* 0x000000b487027220 */ /* 0x0c1fe20000410000 */
[-C--:B---3--:R-:W-:Y:S01]  /*4480*/  FMUL.FTZ R142, R135, R177.reuse ;  /* 0x000000b1878e7220 */ /* 0x088fe20000410000 */
[----:B------:R-:W-:Y:S01]  /*4490*/  FFMA.FTZ R147, R111, R177, R176 ;  /* 0x000000b16f937223 */ /* 0x000fe200000100b0 */
[----:B------:R-:W-:Y:S01]  /*44a0*/  SHFL.DOWN PT, R181, R173, 0x1, 0x1f ;  /* 0x08201f00adb57f89 */ /* 0x000fe200000e0000 */
[----:B-1----:R-:W-:Y:S01]  /*44b0*/  FMUL.FTZ R146, R8, R87 ;  /* 0x0000005708927220 */ /* 0x002fe20000410000 */
[C---:B------:R-:W-:Y:S01]  /*44c0*/  FFMA.FTZ R2, R133.reuse, R177, -R2 ;  /* 0x000000b185027223 */ /* 0x040fe20000010802 */
[----:B------:R-:W-:Y:S01]  /*44d0*/  FFMA.FTZ R143, R133, R180, R142 ;  /* 0x000000b4858f7223 */ /* 0x000fe2000001008e */
[----:B------:R-:W0:Y:S01]  /*44e0*/  SHFL.IDX PT, R176, R47, RZ, 0x1f ;  /* 0x00001fff2fb07589 */ /* 0x000e2200000e0000 */
[----:B------:R-:W-:Y:S01]  /*44f0*/  FFMA.FTZ R141, R36, -R146, R177 ;  /* 0x80000092248d7223 */ /* 0x000fe200000100b1 */
[C---:B------:R-:W-:Y:S01]  /*4500*/  FFMA.FTZ R177, R9.reuse, R150, R2 ;  /* 0x0000009609b17223 */ /* 0x040fe20000010002 */
[----:B------:R-:W-:Y:S01]  /*4510*/  FFMA.FTZ R150, R9, R148, R143 ;  /* 0x0000009409967223 */ /* 0x000fe2000001008f */
[----:B------:R-:W1:Y:S01]  /*4520*/  SHFL.IDX PT, R175, R46, RZ, 0x1f ;  /* 0x00001fff2eaf7589 */ /* 0x000e6200000e0000 */
[----:B------:R-:W-:Y:S01]  /*4530*/  FFMA.FTZ R142, R37, -R146, R180 ;  /* 0x80000092258e7223 */ /* 0x000fe200000100b4 */
[----:B------:R-:W-:Y:S01]  /*4540*/  ISETP.NE.AND P1, PT, R99, 0x1f, PT ;  /* 0x0000001f6300780c */ /* 0x000fe20003f25270 */
[C---:B------:R-:W-:Y:S01]  /*4550*/  FMUL.FTZ R2, R139.reuse, R150 ;  /* 0x000000968b027220 */ /* 0x040fe20000410000 */
[----:B------:R-:W3:Y:S01]  /*4560*/  SHFL.DOWN PT, R179, R170, 0x1, 0x1f ;  /* 0x08201f00aab37f89 */ /* 0x000ee200000e0000 */
[-C--:B------:R-:W-:Y:S01]  /*4570*/  FMUL.FTZ R146, R139, R177.reuse ;  /* 0x000000b18b927220 */ /* 0x080fe20000410000 */
[----:B------:R-:W-:Y:S01]  /*4580*/  FFMA.FTZ R149, R111, -R180, R178 ;  /* 0x800000b46f957223 */ /* 0x000fe200000100b2 */
[CC--:B------:R-:W-:Y:S01]  /*4590*/  FFMA.FTZ R178, R112.reuse, R177.reuse, R147 ;  /* 0x000000b170b27223 */ /* 0x0c0fe20000010093 */
[----:B------:R-:W5:Y:S01]  /*45a0*/  SHFL.DOWN PT, R183, R171, 0x1, 0x1f ;  /* 0x08201f00abb77f89 */ /* 0x000f6200000e0000 */
[C---:B------:R-:W-:Y:S01]  /*45b0*/  FFMA.FTZ R147, R137.reuse, R177, -R2 ;  /* 0x000000b189937223 */ /* 0x040fe20000010802 */
[----:B------:R-:W-:Y:S01]  /*45c0*/  FFMA.FTZ R2, R137, R150, R146 ;  /* 0x0000009689027223 */ /* 0x000fe20000010092 */
[----:B------:R-:W-:Y:S01]  /*45d0*/  FMUL.FTZ R148, R9, R86 ;  /* 0x0000005609947220 */ /* 0x000fe20000410000 */
[----:B------:R-:W5:Y:S01]  /*45e0*/  SHFL.DOWN PT, R184, R172, 0x1, 0x1f ;  /* 0x08201f00acb87f89 */ /* 0x000f6200000e0000 */
[----:B------:R-:W-:Y:S01]  /*45f0*/  FFMA.FTZ R180, R112, -R150, R149 ;  /* 0x8000009670b47223 */ /* 0x000fe20000010095 */
[C---:B--2---:R-:W-:Y:S01]  /*4600*/  FFMA.FTZ R182, R10.reuse, R151, R2 ;  /* 0x000000970ab67223 */ /* 0x044fe20000010002 */
[-C--:B------:R-:W-:Y:S01]  /*4610*/  FFMA.FTZ R146, R39, -R148.reuse, R150 ;  /* 0x8000009427927223 */ /* 0x080fe20000010096 */
[----:B----4-:R-:W2:Y:S01]  /*4620*/  SHFL.IDX PT, R173, R173, RZ, 0x1f ;  /* 0x00001fffadad7589 */ /* 0x010ea200000e0000 */
[----:B------:R-:W-:Y:S01]  /*4630*/  FFMA.FTZ R153, R10, R153, R147 ;  /* 0x000000990a997223 */ /* 0x000fe20000010093 */
[----:B------:R-:W-:Y:S01]  /*4640*/  FFMA.FTZ R143, R38, -R148, R177 ;  /* 0x80000094268f7223 */ /* 0x000fe200000100b1 */
[----:B------:R-:W-:Y:S01]  /*4650*/  FMUL.FTZ R147, R145, R182 ;  /* 0x000000b691937220 */ /* 0x000fe20000410000 */
[----:B------:R-:W4:Y:S01]  /*4660*/  SHFL.IDX PT, R170, R170, RZ, 0x1f ;  /* 0x00001fffaaaa7589 */ /* 0x000f2200000e0000 */
[----:B0-----:R-:W-:Y:S01]  /*4670*/  @P1 FMUL.FTZ R150, R181, R176 ;  /* 0x000000b0b5961220 */ /* 0x001fe20000410000 */
[----:B------:R-:W-:Y:S01]  /*4680*/  FMUL.FTZ R148, R10, R85 ;  /* 0x000000550a947220 */ /* 0x000fe20000410000 */
[----:B------:R-:W-:Y:S01]  /*4690*/  FMUL.FTZ R151, R145, R153 ;  /* 0x0000009991977220 */ /* 0x000fe20000410000 */
[----:B-1----:R-:W-:Y:S01]  /*46a0*/  @P1 FMUL.FTZ R177, R181, R175 ;  /* 0x000000afb5b11220 */ /* 0x002fe20000410000 */
[-C--:B------:R-:W-:Y:S01]  /*46b0*/  FFMA.FTZ R2, R144, R153.reuse, -R147 ;  /* 0x0000009990027223 */ /* 0x080fe20000010893 */
[----:B------:R-:W-:Y:S01]  /*46c0*/  FFMA.FTZ R178, R113, R153, R178 ;  /* 0x0000009971b27223 */ /* 0x000fe200000100b2 */
[----:B------:R-:W-:Y:S01]  /*46d0*/  FFMA.FTZ R147, R40, -R148, R153 ;  /* 0x8000009428937223 */ /* 0x000fe20000010099 */
[C---:B---3--:R-:W-:Y:S01]  /*46e0*/  @P1 FFMA.FTZ R150, R179.reuse, R175, -R150 ;  /* 0x000000afb3961223 */ /* 0x048fe20000010896 */
[----:B------:R-:W-:Y:S01]  /*46f0*/  @P1 FFMA.FTZ R177, R179, R176, R177 ;  /* 0x000000b0b3b11223 */ /* 0x000fe200000100b1 */
[----:B------:R-:W-:Y:S01]  /*4700*/  FFMA.FTZ R153, R144, R182, R151 ;  /* 0x000000b690997223 */ /* 0x000fe20000010097 */
[----:B------:R-:W-:Y:S01]  /*4710*/  FFMA.FTZ R151, R11, R154, R2 ;  /* 0x0000009a0b977223 */ /* 0x000fe20000010002 */
[----:B-----5:R-:W-:Y:S01]  /*4720*/  @P1 FADD.FTZ R175, R183, R150 ;  /* 0x00000096b7af1221 */ /* 0x020fe20000010000 */
[----:B------:R-:W0:Y:S01]  /*4730*/  SHFL.IDX PT, R172, R172, RZ, 0x1f ;  /* 0x00001fffacac7589 */ /* 0x000e2200000e0000 */
[----:B------:R-:W-:Y:S01]  /*4740*/  FFMA.FTZ R152, R11, R152, R153 ;  /* 0x000000980b987223 */ /* 0x000fe20000010099 */
[----:B------:R-:W-:Y:S01]  /*4750*/  FMUL.FTZ R153, R117, R151 ;  /* 0x0000009775997220 */ /* 0x000fe20000410000 */
[----:B------:R-:W-:Y:S01]  /*4760*/  @P1 FADD.FTZ R176, R184, R177 ;  /* 0x000000b1b8b01221 */ /* 0x000fe20000010000 */
[-C--:B------:R-:W-:Y:S01]  /*4770*/  FMUL.FTZ R177, R175, -R75.reuse ;  /* 0x8000004bafb17220 */ /* 0x080fe20000410000 */
[----:B------:R-:W1:Y:S01]  /*4780*/  SHFL.IDX PT, R171, R171, RZ, 0x1f ;  /* 0x00001fffabab7589 */ /* 0x000e6200000e0000 */
[----:B------:R-:W-:Y:S01]  /*4790*/  ISETP.NE.AND P0, PT, R99, RZ, PT ;  /* 0x000000ff6300720c */ /* 0x000fe20003f05270 */
[----:B------:R-:W-:Y:S01]  /*47a0*/  FMUL.FTZ R2, R176, -R75 ;  /* 0x8000004bb0027220 */ /* 0x000fe20000410000 */
[----:B------:R-:W-:Y:S01]  /*47b0*/  FADD.FTZ R75, R178, R153 ;  /* 0x00000099b24b7221 */ /* 0x000fe20000010000 */
[-C--:B------:R-:W-:Y:S01]  /*47c0*/  FFMA.FTZ R177, R176, R74.reuse, R177 ;  /* 0x0000004ab0b17223 */ /* 0x080fe200000100b1 */
[-C--:B--2---:R-:W-:Y:S01]  /*47d0*/  FMUL.FTZ R153, R173, R47.reuse ;  /* 0x0000002fad997220 */ /* 0x084fe20000410000 */
[----:B------:R-:W-:Y:S01]  /*47e0*/  FFMA.FTZ R74, R175, R74, -R2 ;  /* 0x0000004aaf4a7223 */ /* 0x000fe20000010802 */
[-C--:B------:R-:W-:Y:S01]  /*47f0*/  FMUL.FTZ R2, R173, R46.reuse ;  /* 0x0000002ead027220 */ /* 0x080fe20000410000 */
[----:B------:R-:W-:Y:S01]  /*4800*/  FADD.FTZ R162, -R162, R177 ;  /* 0x000000b1a2a27221 */ /* 0x000fe20000010100 */
[C---:B----4-:R-:W-:Y:S01]  /*4810*/  FFMA.FTZ R46, R170.reuse, R46, -R153 ;  /* 0x0000002eaa2e7223 */ /* 0x050fe20000010899 */
[----:B------:R-:W-:Y:S01]  /*4820*/  FADD.FTZ R161, R161, R74 ;  /* 0x0000004aa1a17221 */ /* 0x000fe20000010000 */
[C---:B------:R-:W-:Y:S01]  /*4830*/  FFMA.FTZ R153, R170.reuse, R47, R2 ;  /* 0x0000002faa997223 */ /* 0x040fe20000010002 */
[----:B------:R-:W-:Y:S01]  /*4840*/  FMUL.FTZ R47, R173, R45 ;  /* 0x0000002dad2f7220 */ /* 0x000fe20000410000 */
[C---:B------:R-:W-:Y:S01]  /*4850*/  FMUL.FTZ R175, R145.reuse, -R162 ;  /* 0x800000a291af7220 */ /* 0x040fe20000410000 */
[-C--:B------:R-:W-:Y:S01]  /*4860*/  FMUL.FTZ R145, R145, -R161.reuse ;  /* 0x800000a191917220 */ /* 0x080fe20000410000 */
[-C--:B------:R-:W-:Y:S01]  /*4870*/  FMUL.FTZ R2, R173, R44.reuse ;  /* 0x0000002cad027220 */ /* 0x080fe20000410000 */
[----:B------:R-:W-:Y:S01]  /*4880*/  FFMA.FTZ R44, R170, R44, -R47 ;  /* 0x0000002caa2c7223 */ /* 0x000fe2000001082f */
[----:B------:R-:W-:Y:S01]  /*4890*/  SHF.L.U32 R47, R99, 0x4, RZ ;  /* 0x00000004632f7819 */ /* 0x000fe200000006ff */
[C---:B------:R-:W-:Y:S01]  /*48a0*/  FFMA.FTZ R175, R144.reuse, R161, -R175 ;  /* 0x000000a190af7223 */ /* 0x040fe200000108af */
[----:B------:R-:W-:Y:S01]  /*48b0*/  FFMA.FTZ R74, R144, R162, R145 ;  /* 0x000000a2904a7223 */ /* 0x000fe20000010091 */
[----:B------:R-:W-:Y:S01]  /*48c0*/  FFMA.FTZ R45, R170, R45, R2 ;  /* 0x0000002daa2d7223 */ /* 0x000fe20000010002 */
[----:B------:R-:W-:Y:S01]  /*48d0*/  LEA.HI.SX32 R2, R47, R47, 0x1b ;  /* 0x0000002f2f027211 */ /* 0x000fe200078fdaff */
[----:B------:R-:W-:Y:S01]  /*48e0*/  FADD.FTZ R156, R156, R175 ;  /* 0x000000af9c9c7221 */ /* 0x000fe20000010000 */
[----:B------:R-:W-:Y:S01]  /*48f0*/  FADD.FTZ R74, -R155, R74 ;  /* 0x0000004a9b4a7221 */ /* 0x000fe20000010100 */
[----:B------:R-:W-:Y:S01]  /*4900*/  FMUL.FTZ R144, R161, R84 ;  /* 0x00000054a1907220 */ /* 0x000fe20000410000 */
[-C--:B------:R-:W-:Y:S01]  /*4910*/  LEA R145, R2, R89.reuse, 0x2 ;  /* 0x0000005902917211 */ /* 0x080fe200078e10ff */
[C---:B------:R-:W-:Y:S01]  /*4920*/  FMUL.FTZ R2, R139.reuse, -R156 ;  /* 0x8000009c8b027220 */ /* 0x040fe20000410000 */
[-C--:B------:R-:W-:Y:S01]  /*4930*/  FMUL.FTZ R139, R139, -R74.reuse ;  /* 0x8000004a8b8b7220 */ /* 0x080fe20000410000 */
[----:B0-----:R-:W-:Y:S01]  /*4940*/  FADD.FTZ R47, R172, R153 ;  /* 0x00000099ac2f7221 */ /* 0x001fe20000010000 */
[----:B-1----:R-:W-:Y:S01]  /*4950*/  FADD.FTZ R46, R171, R46 ;  /* 0x0000002eab2e7221 */ /* 0x002fe20000010000 */
[C---:B------:R-:W-:Y:S01]  /*4960*/  FFMA.FTZ R2, R137.reuse, R74, R2 ;  /* 0x0000004a89027223 */ /* 0x040fe20000010002 */
[----:B------:R-:W-:Y:S01]  /*4970*/  FFMA.FTZ R139, R137, R156, -R139 ;  /* 0x0000009c898b7223 */ /* 0x000fe2000001088b */
[----:B------:R-:W-:Y:S01]  /*4980*/  @!P0 LEA R153, R122, R89, 0x4 ;  /* 0x000000597a998211 */ /* 0x000fe200078e20ff */
[----:B------:R-:W-:Y:S01]  /*4990*/  FMUL.FTZ R170, R11, R144 ;  /* 0x000000900baa7220 */ /* 0x000fe20000410000 */
[----:B------:R-:W-:Y:S01]  /*49a0*/  FADD.FTZ R154, -R159, R2 ;  /* 0x000000029f9a7221 */ /* 0x000fe20000010100 */
[----:B------:R-:W-:Y:S01]  /*49b0*/  FADD.FTZ R158, R158, R139 ;  /* 0x0000008b9e9e7221 */ /* 0x000fe20000010000 */
[----:B------:R-:W-:Y:S01]  /*49c0*/  FFMA.FTZ R148, R41, -R148, R182 ;  /* 0x8000009429947223 */ /* 0x000fe200000100b6 */
[----:B------:R-:W-:Y:S01]  /*49d0*/  @!P0 STS.128 [R153+0x25d0], R44 ;  /* 0x0025d02c99008388 */ /* 0x000fe20000000c00 */
[C---:B------:R-:W-:Y:S01]  /*49e0*/  FMUL.FTZ R2, R135.reuse, -R154 ;  /* 0x8000009a87027220 */ /* 0x040fe20000410000 */
[----:B------:R-:W-:Y:S01]  /*49f0*/  FMUL.FTZ R135, R135, -R158 ;  /* 0x8000009e87877220 */ /* 0x000fe20000410000 */
[-C--:B------:R-:W-:Y:S01]  /*4a00*/  FMUL.FTZ R137, R156, R85.reuse ;  /* 0x000000559c897220 */ /* 0x080fe20000410000 */
[----:B------:R0:W-:Y:S01]  /*4a10*/  STS [R145+0x878], R170 ;  /* 0x000878aa91007388 */ /* 0x0001e20000000800 */
[----:B------:R-:W-:Y:S01]  /*4a20*/  FMUL.FTZ R139, R74, R85 ;  /* 0x000000554a8b7220 */ /* 0x000fe20000410000 */
[----:B------:R-:W-:Y:S01]  /*4a30*/  FMUL.FTZ R150, R162, R84 ;  /* 0x00000054a2967220 */ /* 0x000fe20000410000 */
[----:B------:R-:W-:Y:S01]  /*4a40*/  FFMA.FTZ R149, R113, -R182, R180 ;  /* 0x800000b671957223 */ /* 0x000fe200000100b4 */
[----:B------:R-:W-:Y:S01]  /*4a50*/  BSSY B0, `(.L_x_17071) ;  /* 0x0000077000007945 */ /* 0x000fe20003800000 */
[----:B------:R-:W-:Y:S01]  /*4a60*/  FMUL.FTZ R178, R10, R139 ;  /* 0x0000008b0ab27220 */ /* 0x000fe20000410000 */
[----:B------:R-:W-:Y:S01]  /*4a70*/  FMUL.FTZ R172, R11, R150 ;  /* 0x000000960bac7220 */ /* 0x000fe20000410000 */
[----:B0-----:R-:W-:-:S04]  /*4a80*/  FFMA.FTZ R170, R133, R154, R135 ;  /* 0x0000009a85aa7223 */ /* 0x001fc80000010087 */
[----:B------:R0:W-:Y:S01]  /*4a90*/  STS [R145+0x87c], R172 ;  /* 0x00087cac91007388 */ /* 0x0001e20000000800 */
[----:B------:R-:W-:Y:S01]  /*4aa0*/  FFMA.FTZ R45, R133, R158, -R2 ;  /* 0x0000009e852d7223 */ /* 0x000fe20000010802 */
[C---:B------:R-:W-:Y:S01]  /*4ab0*/  FMUL.FTZ R2, R148.reuse, R137 ;  /* 0x0000008994027220 */ /* 0x040fe20000410000 */
[----:B------:R-:W-:Y:S01]  /*4ac0*/  FADD.FTZ R170, -R157, R170 ;  /* 0x000000aa9daa7221 */ /* 0x000fe20000010100 */
[-C--:B------:R-:W-:Y:S01]  /*4ad0*/  FMUL.FTZ R46, R148, R139.reuse ;  /* 0x0000008b942e7220 */ /* 0x080fe20000410000 */
[----:B------:R-:W-:Y:S01]  /*4ae0*/  FADD.FTZ R160, R160, R45 ;  /* 0x0000002da0a07221 */ /* 0x000fe20000010000 */
[C---:B------:R-:W-:Y:S01]  /*4af0*/  FFMA.FTZ R47, R147.reuse, R139, -R2 ;  /* 0x0000008b932f7223 */ /* 0x040fe20000010802 */
[----:B------:R-:W-:Y:S01]  /*4b00*/  FMUL.FTZ R45, R132, -R170 ;  /* 0x800000aa842d7220 */ /* 0x000fe20000410000 */
[-C--:B------:R-:W-:Y:S01]  /*4b10*/  FMUL.FTZ R44, R10, R137.reuse ;  /* 0x000000890a2c7220 */ /* 0x080fe20000410000 */
[----:B------:R-:W-:Y:S01]  /*4b20*/  FMUL.FTZ R2, R132, -R160 ;  /* 0x800000a084027220 */ /* 0x000fe20000410000 */
[----:B------:R-:W-:Y:S01]  /*4b30*/  FFMA.FTZ R46, R147, R137, R46 ;  /* 0x00000089932e7223 */ /* 0x000fe2000001002e */
[-C--:B------:R-:W-:Y:S01]  /*4b40*/  FMUL.FTZ R137, R170, R87.reuse ;  /* 0x00000057aa897220 */ /* 0x080fe20000410000 */
[----:B------:R-:W-:Y:S01]  /*4b50*/  FMUL.FTZ R135, R160, R87 ;  /* 0x00000057a0877220 */ /* 0x000fe20000410000 */
[C---:B------:R-:W-:Y:S01]  /*4b60*/  FFMA.FTZ R133, R131.reuse, R170, R2 ;  /* 0x000000aa83857223 */ /* 0x040fe20000010002 */
[----:B------:R-:W-:Y:S01]  /*4b70*/  FFMA.FTZ R2, R131, R160, -R45 ;  /* 0x000000a083027223 */ /* 0x000fe2000001082d */
[----:B------:R1:W-:Y:S01]  /*4b80*/  STS [R145+0x870], R44 ;  /* 0x0008702c91007388 */ /* 0x0003e20000000800 */
[-C--:B0-----:R-:W-:Y:S01]  /*4b90*/  FMUL.FTZ R172, R158, R86.reuse ;  /* 0x000000569eac7220 */ /* 0x081fe20000410000 */
[----:B------:R-:W-:Y:S01]  /*4ba0*/  FADD.FTZ R133, -R166, R133 ;  /* 0x00000085a6857221 */ /* 0x000fe20000010100 */
[----:B------:R-:W-:Y:S01]  /*4bb0*/  FADD.FTZ R165, R165, R2 ;  /* 0x00000002a5a57221 */ /* 0x000fe20000010000 */
[----:B------:R-:W-:Y:S01]  /*4bc0*/  FMUL.FTZ R132, R154, R86 ;  /* 0x000000569a847220 */ /* 0x000fe20000410000 */
[----:B------:R-:W-:Y:S01]  /*4bd0*/  FMUL.FTZ R176, R9, R172 ;  /* 0x000000ac09b07220 */ /* 0x000fe20000410000 */
[C---:B------:R-:W-:Y:S01]  /*4be0*/  FMUL.FTZ R45, R128.reuse, -R133 ;  /* 0x80000085802d7220 */ /* 0x040fe20000410000 */
[-C--:B------:R-:W-:Y:S01]  /*4bf0*/  FMUL.FTZ R128, R128, -R165.reuse ;  /* 0x800000a580807220 */ /* 0x080fe20000410000 */
[-C--:B------:R-:W-:Y:S01]  /*4c00*/  FMUL.FTZ R155, R165, R80.reuse ;  /* 0x00000050a59b7220 */ /* 0x080fe20000410000 */
[----:B------:R-:W-:Y:S01]  /*4c10*/  FMUL.FTZ R157, R133, R80 ;  /* 0x00000050859d7220 */ /* 0x000fe20000410000 */
[C---:B------:R-:W-:Y:S01]  /*4c20*/  FFMA.FTZ R45, R130.reuse, R165, -R45 ;  /* 0x000000a5822d7223 */ /* 0x040fe2000001082d */
[----:B------:R-:W-:Y:S01]  /*4c30*/  FFMA.FTZ R2, R130, R133, R128 ;  /* 0x0000008582027223 */ /* 0x000fe20000010080 */
[----:B-1----:R-:W-:Y:S01]  /*4c40*/  FMUL.FTZ R44, R142, R137 ;  /* 0x000000898e2c7220 */ /* 0x002fe20000410000 */
[----:B------:R0:W-:Y:S01]  /*4c50*/  STS [R145+0x868], R176 ;  /* 0x000868b091007388 */ /* 0x0001e20000000800 */
[----:B------:R-:W-:Y:S01]  /*4c60*/  FADD.FTZ R131, R164, R45 ;  /* 0x0000002da4837221 */ /* 0x000fe20000010000 */
[----:B------:R-:W-:Y:S01]  /*4c70*/  FADD.FTZ R163, -R163, R2 ;  /* 0x00000002a3a37221 */ /* 0x000fe20000010100 */
[----:B------:R-:W-:Y:S01]  /*4c80*/  FFMA.FTZ R128, R141, R135, R44 ;  /* 0x000000878d807223 */ /* 0x000fe2000001002c */
        /* <DEDUP_REMOVED lines=8> */
[----:B0-----:R-:W-:Y:S01]  /*4d10*/  FMUL.FTZ R176, R7, R157 ;  /* 0x0000009d07b07220 */ /* 0x001fe20000410000 */
[----:B------:R-:W-:Y:S01]  /*4d20*/  FADD.FTZ R124, -R167, R2 ;  /* 0x00000002a77c7221 */ /* 0x000fe20000010100 */
[----:B------:R-:W-:Y:S01]  /*4d30*/  FADD.FTZ R168, R168, R45 ;  /* 0x0000002da8a87221 */ /* 0x000fe20000010000 */
[----:B------:R-:W-:Y:S01]  /*4d40*/  STS [R145+0x874], R178 ;  /* 0x000874b291007388 */ /* 0x000fe20000000800 */
[----:B------:R-:W-:Y:S01]  /*4d50*/  FMUL.FTZ R164, R8, R135 ;  /* 0x0000008708a47220 */ /* 0x000fe20000410000 */
[C---:B------:R-:W-:Y:S01]  /*4d60*/  FMUL.FTZ R2, R129.reuse, -R124 ;  /* 0x8000007c81027220 */ /* 0x040fe20000410000 */
[-C--:B------:R-:W-:Y:S01]  /*4d70*/  FMUL.FTZ R129, R129, -R168.reuse ;  /* 0x800000a881817220 */ /* 0x080fe20000410000 */
[----:B------:R0:W-:Y:S01]  /*4d80*/  STS [R145+0x85c], R176 ;  /* 0x00085cb091007388 */ /* 0x0001e20000000800 */
[----:B------:R-:W-:Y:S01]  /*4d90*/  FFMA.FTZ R130, R141, R137, -R130 ;  /* 0x000000898d827223 */ /* 0x000fe20000010882 */
[C---:B------:R-:W-:Y:S01]  /*4da0*/  FFMA.FTZ R2, R127.reuse, R168, -R2 ;  /* 0x000000a87f027223 */ /* 0x040fe20000010802 */
[----:B------:R-:W-:Y:S01]  /*4db0*/  FFMA.FTZ R126, R127, R124, R129 ;  /* 0x0000007c7f7e7223 */ /* 0x000fe20000010081 */
[-C--:B-1----:R-:W-:Y:S01]  /*4dc0*/  FMUL.FTZ R44, R124, R82.reuse ;  /* 0x000000527c2c7220 */ /* 0x082fe20000410000 */
[----:B------:R-:W-:Y:S01]  /*4dd0*/  IADD3 R127, R91, -0x1, RZ ;  /* 0xffffffff5b7f7810 */ /* 0x000fe20007ffe0ff */
[----:B------:R-:W-:Y:S01]  /*4de0*/  FADD.FTZ R169, R169, R2 ;  /* 0x00000002a9a97221 */ /* 0x000fe20000010000 */
[----:B------:R-:W-:Y:S01]  /*4df0*/  FADD.FTZ R126, -R3, R126 ;  /* 0x0000007e037e7221 */ /* 0x000fe20000010100 */
[----:B------:R-:W-:Y:S01]  /*4e00*/  FMUL.FTZ R2, R168, R82 ;  /* 0x00000052a8027220 */ /* 0x000fe20000410000 */
[-C--:B------:R-:W-:Y:S01]  /*4e10*/  FMUL.FTZ R3, R79, R44.reuse ;  /* 0x0000002c4f037220 */ /* 0x080fe20000410000 */
[----:B------:R1:W-:Y:S01]  /*4e20*/  STS [R145+0x86c], R166 ;  /* 0x00086ca691007388 */ /* 0x0003e20000000800 */
[----:B------:R-:W-:Y:S01]  /*4e30*/  FMUL.FTZ R182, R5, R44 ;  /* 0x0000002c05b67220 */ /* 0x000fe20000410000 */
[-C--:B------:R-:W-:Y:S01]  /*4e40*/  FMUL.FTZ R45, R79, R2.reuse ;  /* 0x000000024f2d7220 */ /* 0x080fe20000410000 */
[-C--:B------:R-:W-:Y:S01]  /*4e50*/  FMUL.FTZ R180, R5, R2.reuse ;  /* 0x0000000205b47220 */ /* 0x080fe20000410000 */
[----:B0-----:R-:W-:Y:S01]  /*4e60*/  FFMA.FTZ R176, R78, R2, R3 ;  /* 0x000000024eb07223 */ /* 0x001fe20000010003 */
[----:B------:R-:W-:-:S02]  /*4e70*/  IMAD R2, R127, -0x100, R114 ;  /* 0xffffff007f027824 */ /* 0x000fc400078e0272 */
[----:B------:R-:W-:Y:S01]  /*4e80*/  FFMA.FTZ R178, R78, R44, -R45 ;  /* 0x0000002c4eb27223 */ /* 0x000fe2000001082d */
[----:B------:R-:W-:Y:S01]  /*4e90*/  SHF.L.U32 R44, R127, 0x9, RZ ;  /* 0x000000097f2c7819 */ /* 0x000fe200000006ff */
[----:B------:R-:W-:Y:S01]  /*4ea0*/  FMUL.FTZ R139, R163, R81 ;  /* 0x00000051a38b7220 */ /* 0x000fe20000410000 */
[----:B------:R0:W-:Y:S01]  /*4eb0*/  STS [R145+0x860], R164 ;  /* 0x000860a491007388 */ /* 0x0001e20000000800 */
[----:B-1----:R-:W-:Y:S01]  /*4ec0*/  FMUL.FTZ R166, R8, R137 ;  /* 0x0000008908a67220 */ /* 0x002fe20000410000 */
[----:B------:R-:W-:Y:S01]  /*4ed0*/  FMUL.FTZ R137, R131, R81 ;  /* 0x0000005183897220 */ /* 0x000fe20000410000 */
[----:B------:R-:W-:Y:S01]  /*4ee0*/  LEA R127, R2, -R99, 0x1 ;  /* 0x80000063027f7211 */ /* 0x000fe200078e08ff */
[-C--:B------:R-:W-:Y:S01]  /*4ef0*/  FMUL.FTZ R45, R169, R83.reuse ;  /* 0x00000053a92d7220 */ /* 0x080fe20000410000 */
[----:B------:R-:W-:Y:S01]  /*4f00*/  FMUL.FTZ R129, R126, R83 ;  /* 0x000000537e817220 */ /* 0x000fe20000410000 */
[----:B------:R1:W-:Y:S01]  /*4f10*/  STS [R145+0x864], R166 ;  /* 0x000864a691007388 */ /* 0x0003e20000000800 */
[----:B------:R-:W-:Y:S01]  /*4f20*/  ISETP.GE.AND P2, PT, R127, 0x1, PT ;  /* 0x000000017f00780c */ /* 0x000fe20003f46270 */
[----:B------:R-:W-:Y:S01]  /*4f30*/  FMUL.FTZ R153, R136, R139 ;  /* 0x0000008b88997220 */ /* 0x000fe20000410000 */
[----:B------:R-:W-:Y:S01]  /*4f40*/  IADD3 R2, P3, R44, R99, RZ ;  /* 0x000000632c027210 */ /* 0x000fe20007f7e0ff */
[----:B0-----:R-:W-:Y:S01]  /*4f50*/  FMUL.FTZ R164, R6, R137 ;  /* 0x0000008906a47220 */ /* 0x001fe20000410000 */
[----:B------:R-:W-:Y:S01]  /*4f60*/  STS [R145+0x848], R180 ;  /* 0x000848b491007388 */ /* 0x000fe20000000800 */
[C---:B------:R-:W-:Y:S01]  /*4f70*/  FMUL.FTZ R135, R77.reuse, R129 ;  /* 0x000000814d877220 */ /* 0x040fe20000410000 */
[----:B------:R-:W-:Y:S01]  /*4f80*/  LEA.HI.X.SX32 R3, R44, RZ, 0x1, P3 ;  /* 0x000000ff2c037211 */ /* 0x000fe200018f0eff */
[----:B------:R-:W-:Y:S01]  /*4f90*/  FMUL.FTZ R44, R77, R45 ;  /* 0x0000002d4d2c7220 */ /* 0x000fe20000410000 */
[----:B------:R0:W-:Y:S01]  /*4fa0*/  STS [R145+0x850], R164 ;  /* 0x000850a491007388 */ /* 0x0001e20000000800 */
[----:B-1----:R-:W-:Y:S01]  /*4fb0*/  FMUL.FTZ R166, R6, R139 ;  /* 0x0000008b06a67220 */ /* 0x002fe20000410000 */
[----:B------:R-:W-:-:S02]  /*4fc0*/  FFMA.FTZ R135, R76, R45, R135 ;  /* 0x0000002d4c877223 */ /* 0x000fc40000010087 */
[----:B------:R-:W-:Y:S04]  /*4fd0*/  STS [R145+0x84c], R182 ;  /* 0x00084cb691007388 */ /* 0x000fe80000000800 */
[----:B------:R1:W-:Y:S01]  /*4fe0*/  STS [R145+0x854], R166 ;  /* 0x000854a691007388 */ /* 0x0003e20000000800 */
[----:B0-----:R-:W-:-:S05]  /*4ff0*/  FMUL.FTZ R164, R4, R45 ;  /* 0x0000002d04a47220 */ /* 0x001fca0000410000 */
[----:B------:R0:W-:Y:S01]  /*5000*/  STS [R145+0x840], R164 ;  /* 0x000840a491007388 */ /* 0x0001e20000000800 */
[-C--:B-1----:R-:W-:Y:S01]  /*5010*/  FMUL.FTZ R166, R4, R129.reuse ;  /* 0x0000008104a67220 */ /* 0x082fe20000410000 */
[----:B------:R-:W-:-:S04]  /*5020*/  FFMA.FTZ R129, R76, R129, -R44 ;  /* 0x000000814c817223 */ /* 0x000fc8000001082c */
[----:B------:R0:W-:Y:S01]  /*5030*/  STS [R145+0x844], R166 ;  /* 0x000844a691007388 */ /* 0x0001e20000000800 */
[----:B------:R-:W-:Y:S06]  /*5040*/  BAR.SYNC.DEFER_BLOCKING 0x0 ;  /* 0x0000000000007b1d */ /* 0x000fec0000010000 */
[----:B------:R-:W-:Y:S05]  /*5050*/  @!P2 BRA `(.L_x_17072) ;  /* 0x000000000058a947 */ /* 0x000fea0003800000 */
[----:B------:R-:W-:Y:S01]  /*5060*/  LEA.HI.SX32 R44, R99, R99, 0x1b ;  /* 0x00000063632c7211 */ /* 0x000fe200078fdaff */
[----:B------:R-:W-:Y:S01]  /*5070*/  IMAD R159, R105, R66, RZ ;  /* 0x00000042699f7224 */ /* 0x000fe200078e02ff */
[----:B0-----:R-:W-:Y:S01]  /*5080*/  SHF.R.U32.HI R164, RZ, 0x1, R69 ;  /* 0x00000001ffa47819 */ /* 0x001fe20000011645 */
[----:B------:R-:W-:Y:S01]  /*5090*/  IMAD R125, R125, R58, RZ ;  /* 0x0000003a7d7d7224 */ /* 0x000fe200078e02ff */
[----:B------:R-:W-:Y:S01]  /*50a0*/  LEA R145, R44, R89, 0x2 ;  /* 0x000000592c917211 */ /* 0x000fe200078e10ff */
[----:B------:R-:W-:-:S04]  /*50b0*/  IMAD.WIDE.U32 R44, R100, R66, RZ ;  /* 0x00000042642c7225 */ /* 0x000fc800078e00ff */
[----:B------:R-:W-:Y:S01]  /*50c0*/  IMAD R167, R100, R67, R159 ;  /* 0x0000004364a77224 */ /* 0x000fe200078e029f */
[----:B------:R-:W0:Y:S01]  /*50d0*/  LDS R145, [R145+0x840] ;  /* 0x0008400091917984 */ /* 0x000e220000000800 */
[----:B------:R-:W-:Y:S01]  /*50e0*/  SHF.R.U64 R159, R68, 0x1, R69 ;  /* 0x00000001449f7819 */ /* 0x000fe20000001245 */
[----:B------:R-:W-:Y:S02]  /*50f0*/  IMAD R164, R164, UR15, RZ ;  /* 0x0000000fa4a47c24 */ /* 0x000fe4000f8e02ff */
[----:B------:R-:W-:Y:S01]  /*5100*/  IADD3 R45, R45, R167, RZ ;  /* 0x000000a72d2d7210 */ /* 0x000fe20007ffe0ff */
[----:B------:R-:W-:-:S04]  /*5110*/  IMAD.WIDE.U32 R2, R122, R58, R2 ;  /* 0x0000003a7a027225 */ /* 0x000fc800078e0002 */
        /* <DEDUP_REMOVED lines=10> */
.L_x_17072:
[----:B------:R-:W-:Y:S05]  /*51c0*/  BSYNC B0 ;  /* 0x0000000000007941 */ /* 0x000fea0003800000 */
.L_x_17071:
[----:B------:R-:W-:Y:S01]  /*51d0*/  USHF.R.U32.HI UR8, URZ, 0x1, UR23 ;  /* 0x000000013f087899 */ /* 0x000fe20008011617 */
[----:B------:R-:W-:Y:S01]  /*51e0*/  FADD.FTZ R135, RZ, R135 ;  /* 0x00000087ff877221 */ /* 0x000fe20000010000 */
[----:B------:R-:W-:Y:S01]  /*51f0*/  USHF.R.U64 UR7, UR22, 0x1, UR23 ;  /* 0x0000000116077899 */ /* 0x000fe20008001217 */
[----:B------:R-:W-:Y:S01]  /*5200*/  FFMA.FTZ R2, R134, R137, R153 ;  /* 0x0000008986027223 */ /* 0x000fe20000010099 */
[----:B------:R-:W-:Y:S01]  /*5210*/  UIMAD UR10, UR8, UR15, URZ ;  /* 0x0000000f080a72a4 */ /* 0x000fe2000f8e023f */
[----:B------:R-:W-:Y:S01]  /*5220*/  FADD.FTZ R135, R135, R176 ;  /* 0x000000b087877221 */ /* 0x000fe20000010000 */
[----:B------:R-:W-:Y:S01]  /*5230*/  UIMAD.WIDE.U32 UR8, UR7, UR15, URZ ;  /* 0x0000000f070872a5 */ /* 0x000fe2000f8e003f */
[----:B------:R-:W-:Y:S01]  /*5240*/  FMUL.FTZ R3, R140, R157 ;  /* 0x0000009d8c037220 */ /* 0x000fe20000410000 */
[----:B------:R-:W-:Y:S01]  /*5250*/  UIMAD UR10, UR14, UR7, UR10 ;  /* 0x000000070e0a72a4 */ /* 0x000fe2000f8e020a */
[----:B-1----:R-:W-:Y:S02]  /*5260*/  IMAD R45, R105, R66, RZ ;  /* 0x00000042692d7224 */ /* 0x002fe400078e02ff */
[----:B------:R-:W-:Y:S01]  /*5270*/  FMUL.FTZ R137, R136, R137 ;  /* 0x0000008988897220 */ /* 0x000fe20000410000 */
[----:B------:R-:W-:Y:S01]  /*5280*/  FADD.FTZ R129, RZ, R129 ;  /* 0x00000081ff817221 */ /* 0x000fe20000010000 */
[----:B------:R-:W-:Y:S01]  /*5290*/  UIADD3 UR9, UR10, UR9, URZ ;  /* 0x000000090a097290 */ /* 0x000fe2000fffe03f */
[----:B------:R-:W-:Y:S01]  /*52a0*/  FADD.FTZ R135, R135, R2 ;  /* 0x0000000287877221 */ /* 0x000fe20000010000 */
[----:B0-----:R-:W-:Y:S01]  /*52b0*/  FFMA.FTZ R164, R138, R155, R3 ;  /* 0x0000009b8aa47223 */ /* 0x001fe20000010003 */
[----:B------:R-:W-:-:S02]  /*52c0*/  IMAD R45, R100, R67, R45 ;  /* 0x00000043642d7224 */ /* 0x000fc400078e022d */
[----:B------:R-:W-:Y:S01]  /*52d0*/  FFMA.FTZ R44, R134, R139, -R137 ;  /* 0x0000008b862c7223 */ /* 0x000fe20000010889 */
[----:B------:R-:W-:Y:S01]  /*52e0*/  FADD.FTZ R129, R129, R178 ;  /* 0x000000b281817221 */ /* 0x000fe20000010000 */
[----:B------:R-:W-:-:S04]  /*52f0*/  IMAD.WIDE.U32 R2, R100, R66, UR8 ;  /* 0x0000000864027e25 */ /* 0x000fc8000f8e0042 */
[----:B------:R-:W-:Y:S01]  /*5300*/  FMUL.FTZ R155, R140, R155 ;  /* 0x0000009b8c9b7220 */ /* 0x000fe20000410000 */
[----:B------:R-:W-:Y:S01]  /*5310*/  FADD.FTZ R135, R135, R164 ;  /* 0x000000a487877221 */ /* 0x000fe20000010000 */
[----:B------:R-:W-:Y:S01]  /*5320*/  FMUL.FTZ R164, R146, R132 ;  /* 0x0000008492a47220 */ /* 0x000fe20000410000 */
[----:B------:R-:W-:Y:S01]  /*5330*/  FADD.FTZ R44, R129, R44 ;  /* 0x0000002c812c7221 */ /* 0x000fe20000010000 */
[----:B------:R-:W-:Y:S01]  /*5340*/  FFMA.FTZ R155, R138, R157, -R155 ;  /* 0x0000009d8a9b7223 */ /* 0x000fe2000001089b */
[----:B------:R-:W-:Y:S01]  /*5350*/  IADD3 R3, R45, R3, RZ ;  /* 0x000000032d037210 */ /* 0x000fe20007ffe0ff */
[----:B------:R-:W-:Y:S01]  /*5360*/  FMUL.FTZ R125, R11, R84 ;  /* 0x000000540b7d7220 */ /* 0x000fe20000410000 */
[----:B------:R-:W-:Y:S01]  /*5370*/  LEA R166, P2, R2, R64, 0x3 ;  /* 0x0000004002a67211 */ /* 0x000fe200078418ff */
[----:B------:R-:W-:Y:S01]  /*5380*/  FFMA.FTZ R45, R143, R172, R164 ;  /* 0x000000ac8f2d7223 */ /* 0x000fe200000100a4 */
[----:B------:R-:W-:Y:S01]  /*5390*/  FADD.FTZ R155, R44, R155 ;  /* 0x0000009b2c9b7221 */ /* 0x000fe20000010000 */
[----:B------:R-:W-:Y:S01]  /*53a0*/  IADD3 R44, -R116, UR4, RZ ;  /* 0x00000004742c7c10 */ /* 0x000fe2000fffe1ff */
[----:B------:R-:W-:Y:S01]  /*53b0*/  FFMA.FTZ R151, R42, -R125, R151 ;  /* 0x8000007d2a977223 */ /* 0x000fe20000010097 */
[----:B------:R-:W-:Y:S01]  /*53c0*/  LEA.HI.X R164, R2, R65, R3, 0x3, P2 ;  /* 0x0000004102a47211 */ /* 0x000fe200010f1c03 */
[----:B------:R-:W-:Y:S01]  /*53d0*/  FFMA.FTZ R125, R43, -R125, R152 ;  /* 0x8000007d2b7d7223 */ /* 0x000fe20000010098 */
[----:B------:R-:W-:Y:S01]  /*53e0*/  LEA R2, P2, R99, R166, 0x2 ;  /* 0x000000a663027211 */ /* 0x000fe200078410ff */
[----:B------:R-:W-:Y:S01]  /*53f0*/  FADD.FTZ R128, R135, R128 ;  /* 0x0000008087807221 */ /* 0x000fe20000010000 */
[----:B------:R-:W-:-:S02]  /*5400*/  IMAD R135, R44, -0x200, RZ ;  /* 0xfffffe002c877824 */ /* 0x000fc400078e02ff */
[----:B------:R-:W-:Y:S01]  /*5410*/  FMUL.FTZ R44, R125, R144 ;  /* 0x000000907d2c7220 */ /* 0x000fe20000410000 */
[----:B------:R-:W-:Y:S01]  /*5420*/  LEA.HI.X R3, R99, R164, RZ, 0x2, P2 ;  /* 0x000000a463037211 */ /* 0x000fe200010f14ff */
[----:B------:R-:W-:Y:S01]  /*5430*/  FMUL.FTZ R172, R146, R172 ;  /* 0x000000ac92ac7220 */ /* 0x000fe20000410000 */
[----:B------:R-:W-:Y:S01]  /*5440*/  FADD.FTZ R130, R155, R130 ;  /* 0x000000829b827221 */ /* 0x000fe20000010000 */
[----:B------:R-:W-:Y:S01]  /*5450*/  FADD.FTZ R45, R128, R45 ;  /* 0x0000002d802d7221 */ /* 0x000fe20000010000 */
[----:B------:R-:W-:Y:S01]  /*5460*/  USHF.L.U64.HI UR8, UR5, 0x2, UR6 ;  /* 0x0000000205087899 */ /* 0x000fe20008010206 */
[----:B------:R-:W-:-:S04]  /*5470*/  IMAD.WIDE R2, R135, 0x4, R2 ;  /* 0x0000000487027825 */ /* 0x000fc800078e0202 */
[----:B------:R-:W-:Y:S01]  /*5480*/  FFMA.FTZ R135, R151, R150, -R44 ;  /* 0x0000009697877223 */ /* 0x000fe2000001082c */
[----:B------:R-:W-:Y:S01]  /*5490*/  IADD3 R44, R99, 0x20, RZ ;  /* 0x00000020632c7810 */ /* 0x000fe20007ffe0ff */
[----:B------:R-:W-:Y:S01]  /*54a0*/  FFMA.FTZ R129, R143, R132, -R172 ;  /* 0x000000848f817223 */ /* 0x000fe200000108ac */
[----:B------:R-:W-:Y:S01]  /*54b0*/  ISETP.GE.AND P6, PT, R127, 0x21, PT ;  /* 0x000000217f00780c */ /* 0x000fe20003fc6270 */
[----:B------:R-:W-:Y:S01]  /*54c0*/  USHF.L.U32 UR7, UR5, 0x2, URZ ;  /* 0x0000000205077899 */ /* 0x000fe2000800063f */
[----:B------:R-:W-:Y:S01]  /*54d0*/  LEA.HI.SX32 R44, R44, R99, 0x1b ;  /* 0x000000632c2c7211 */ /* 0x000fe200078fdaff */
[----:B------:R-:W-:Y:S01]  /*54e0*/  FADD.FTZ R130, R130, R129 ;  /* 0x0000008182827221 */ /* 0x000fe20000010000 */
[----:B------:R-:W-:Y:S02]  /*54f0*/  IMAD R132, R58, UR8, RZ ;  /* 0x000000083a847c24 */ /* 0x000fe4000f8e02ff */
[----:B------:R-:W-:Y:S01]  /*5500*/  FMUL.FTZ R152, R117, R152 ;  /* 0x0000009875987220 */ /* 0x000fe20000410000 */
[----:B------:R-:W-:Y:S01]  /*5510*/  LEA R44, R44, R89, 0x2 ;  /* 0x000000592c2c7211 */ /* 0x000fe200078e10ff */
[----:B------:R-:W-:Y:S01]  /*5520*/  FADD.FTZ R130, R130, R47 ;  /* 0x0000002f82827221 */ /* 0x000fe20000010000 */
[----:B------:R-:W-:Y:S01]  /*5530*/  FADD.FTZ R47, R45, R46 ;  /* 0x0000002e2d2f7221 */ /* 0x000fe20000010000 */
[----:B------:R-:W-:Y:S01]  /*5540*/  IADD3 R46, R99, 0x40, RZ ;  /* 0x00000040632e7810 */ /* 0x000fe20007ffe0ff */
[----:B------:R-:W-:Y:S01]  /*5550*/  IMAD R129, R59, UR7, R132 ;  /* 0x000000073b817c24 */ /* 0x000fe2000f8e0284 */
[----:B------:R0:W1:Y:S01]  /*5560*/  LDS R45, [R44+0x8c0] ;  /* 0x0008c0002c2d7984 */ /* 0x0000620000000800 */
[----:B------:R-:W-:-:S04]  /*5570*/  IMAD.WIDE.U32 R2, R58, UR7, R2 ;  /* 0x000000073a027c25 */ /* 0x000fc8000f8e0002 */
[----:B------:R-:W-:Y:S01]  /*5580*/  FMUL.FTZ R150, R125, R150 ;  /* 0x000000967d967220 */ /* 0x000fe20000410000 */
[----:B------:R-:W-:Y:S01]  /*5590*/  IADD3 R128, R99, 0x60, RZ ;  /* 0x0000006063807810 */ /* 0x000fe20007ffe0ff */
[----:B------:R-:W-:Y:S01]  /*55a0*/  BSSY B0, `(.L_x_17073) ;  /* 0x000000f000007945 */ /* 0x000fe20003800000 */
[----:B------:R-:W-:Y:S01]  /*55b0*/  LEA.HI.SX32 R46, R46, R99, 0x1b ;  /* 0x000000632e2e7211 */ /* 0x000fe200078fdaff */
[----:B------:R-:W-:Y:S01]  /*55c0*/  FADD.FTZ R149, R149, -R152 ;  /* 0x8000009895957221 */ /* 0x000fe20000010000 */
[----:B------:R-:W-:Y:S01]  /*55d0*/  IADD3 R3, R3, R129, RZ ;  /* 0x0000008103037210 */ /* 0x000fe20007ffe0ff */
[----:B------:R-:W-:Y:S01]  /*55e0*/  FADD.FTZ R129, R130, R135 ;  /* 0x0000008782817221 */ /* 0x000fe20000010000 */
[----:B------:R-:W-:Y:S01]  /*55f0*/  FFMA.FTZ R150, R151, R144, R150 ;  /* 0x0000009097967223 */ /* 0x000fe20000010096 */
[----:B------:R-:W-:Y:S02]  /*5600*/  IADD3 R130, R99, 0x80, RZ ;  /* 0x0000008063827810 */ /* 0x000fe40007ffe0ff */
[----:B------:R-:W-:-:S02]  /*5610*/  LEA.HI.SX32 R128, R128, R99, 0x1b ;  /* 0x0000006380807211 */ /* 0x000fc400078fdaff */
[C---:B------:R-:W-:Y:S02]  /*5620*/  ISETP.GE.AND P2, PT, R127.reuse, 0x41, PT ;  /* 0x000000417f00780c */ /* 0x040fe40003f46270 */
[C---:B------:R-:W-:Y:S02]  /*5630*/  ISETP.GE.AND P3, PT, R127.reuse, 0x61, PT ;  /* 0x000000617f00780c */ /* 0x040fe40003f66270 */
[C---:B------:R-:W-:Y:S02]  /*5640*/  ISETP.GE.AND P4, PT, R127.reuse, 0x81, PT ;  /* 0x000000817f00780c */ /* 0x040fe40003f86270 */
[----:B------:R-:W-:Y:S02]  /*5650*/  LEA R46, R46, R89, 0x2 ;  /* 0x000000592e2e7211 */ /* 0x000fe400078e10ff */
[----:B------:R-:W-:Y:S01]  /*5660*/  ISETP.GE.AND P5, PT, R127, 0xa1, PT ;  /* 0x000000a17f00780c */ /* 0x000fe20003fa6270 */
[----:B0-----:R-:W-:-:S12]  /*5670*/  @!P6 BRA `(.L_x_17074) ;  /* 0x000000000004e947 */ /* 0x001fd80003800000 */
[----:B-1----:R0:W-:Y:S02]  /*5680*/  REDG.E.ADD.F32.FTZ.RN.STRONG.GPU desc[UR12][R2.64+-0x780], R45 ;  /* 0xfff8802d020079a6 */ /* 0x0021e4000c10f38c */
.L_x_17074:
[----:B------:R-:W-:Y:S05]  /*5690*/  BSYNC B0 ;  /* 0x0000000000007941 */ /* 0x000fea0003800000 */
.L_x_17073:
[----:B01----:R0:W1:Y:S01]  /*56a0*/  LDS R45, [R46+0x940] ;  /* 0x000940002e2d7984 */ /* 0x0030620000000800 */
[----:B------:R-:W-:Y:S01]  /*56b0*/  BSSY B0, `(.L_x_17075) ;  /* 0x0000006000007945 */ /* 0x000fe20003800000 */
[----:B------:R-:W-:Y:S02]  /*56c0*/  IADD3 R44, R99, 0xa0, RZ ;  /* 0x000000a0632c7810 */ /* 0x000fe40007ffe0ff */
[----:B------:R-:W-:Y:S02]  /*56d0*/  LEA.HI.SX32 R130, R130, R99, 0x1b ;  /* 0x0000006382827211 */ /* 0x000fe400078fdaff */
[----:B------:R-:W-:Y:S01]  /*56e0*/  LEA R128, R128, R89, 0x2 ;  /* 0x0000005980807211 */ /* 0x000fe200078e10ff */
[----:B------:R-:W-:Y:S06]  /*56f0*/  @!P2 BRA `(.L_x_17076) ;  /* 0x000000000004a947 */ /* 0x000fec0003800000 */
[----:B-1----:R2:W-:Y:S02]  /*5700*/  REDG.E.ADD.F32.FTZ.RN.STRONG.GPU desc[UR12][R2.64+-0x700], R45 ;  /* 0xfff9002d020079a6 */ /* 0x0025e4000c10f38c */
.L_x_17076:
[----:B------:R-:W-:Y:S05]  /*5710*/  BSYNC B0 ;  /* 0x0000000000007941 */ /* 0x000fea0003800000 */
.L_x_17075:
[----:B-12---:R1:W2:Y:S01]  /*5720*/  LDS R45, [R128+0x9c0] ;  /* 0x0009c000802d7984 */ /* 0x0062a20000000800 */
[----:B------:R-:W-:Y:S01]  /*5730*/  BSSY B0, `(.L_x_17077) ;  /* 0x0000005000007945 */ /* 0x000fe20003800000 */
[----:B------:R-:W-:Y:S02]  /*5740*/  LEA.HI.SX32 R44, R44, R99, 0x1b ;  /* 0x000000632c2c7211 */ /* 0x000fe400078fdaff */
[----:B------:R-:W-:Y:S01]  /*5750*/  LEA R130, R130, R89, 0x2 ;  /* 0x0000005982827211 */ /* 0x000fe200078e10ff */
[----:B------:R-:W-:Y:S06]  /*5760*/  @!P3 BRA `(.L_x_17078) ;  /* 0x000000000004b947 */ /* 0x000fec0003800000 */
[----:B--2---:R3:W-:Y:S02]  /*5770*/  REDG.E.ADD.F32.FTZ.RN.STRONG.GPU desc[UR12][R2.64+-0x680], R45 ;  /* 0xfff9802d020079a6 */ /* 0x0047e4000c10f38c */
.L_x_17078:
[----:B------:R-:W-:Y:S05]  /*5780*/  BSYNC B0 ;  /* 0x0000000000007941 */ /* 0x000fea0003800000 */
.L_x_17077:
[----:B--23--:R2:W3:Y:S01]  /*5790*/  LDS R45, [R130+0xa40] ;  /* 0x000a4000822d7984 */ /* 0x00c4e20000000800 */
[----:B------:R-:W-:Y:S01]  /*57a0*/  BSSY B0, `(.L_x_17079) ;  /* 0x0000004000007945 */ /* 0x000fe20003800000 */
[----:B------:R-:W-:-:S03]  /*57b0*/  LEA R44, R44, R89, 0x2 ;  /* 0x000000592c2c7211 */ /* 0x000fc600078e10ff */
[----:B------:R-:W-:Y:S05]  /*57c0*/  @!P4 BRA `(.L_x_17080) ;  /* 0x000000000004c947 */ /* 0x000fea0003800000 */
[----:B---3--:R4:W-:Y:S02]  /*57d0*/  REDG.E.ADD.F32.FTZ.RN.STRONG.GPU desc[UR12][R2.64+-0x600], R45 ;  /* 0xfffa002d020079a6 */ /* 0x0089e4000c10f38c */
.L_x_17080:
[----:B------:R-:W-:Y:S05]  /*57e0*/  BSYNC B0 ;  /* 0x0000000000007941 */ /* 0x000fea0003800000 */
.L_x_17079:
[----:B---34-:R3:W4:Y:S01]  /*57f0*/  LDS R45, [R44+0xac0] ;  /* 0x000ac0002c2d7984 */ /* 0x0187220000000800 */
[----:B------:R-:W-:Y:S04]  /*5800*/  BSSY B0, `(.L_x_17081) ;  /* 0x0000003000007945 */ /* 0x000fe80003800000 */
[----:B------:R-:W-:Y:S05]  /*5810*/  @!P5 BRA `(.L_x_17082) ;  /* 0x000000000004d947 */ /* 0x000fea0003800000 */
[----:B----4-:R4:W-:Y:S02]  /*5820*/  REDG.E.ADD.F32.FTZ.RN.STRONG.GPU desc[UR12][R2.64+-0x580], R45 ;  /* 0xfffa802d020079a6 */ /* 0x0109e4000c10f38c */
.L_x_17082:
[----:B------:R-:W-:Y:S05]  /*5830*/  BSYNC B0 ;  /* 0x0000000000007941 */ /* 0x000fea0003800000 */
.L_x_17081:
[----:B---3--:R-:W-:Y:S01]  /*5840*/  IADD3 R44, R99, 0xc0, RZ ;  /* 0x000000c0632c7810 */ /* 0x008fe20007ffe0ff */
[----:B------:R-:W-:Y:S01]  /*5850*/  BSSY B0, `(.L_x_17083) ;  /* 0x0000011000007945 */ /* 0x000fe20003800000 */
[----:B------:R-:W-:Y:S02]  /*5860*/  ISETP.GE.AND P6, PT, R127, 0xc1, PT ;  /* 0x000000c17f00780c */ /* 0x000fe40003fc6270 */
[----:B------:R-:W-:Y:S02]  /*5870*/  LEA.HI.SX32 R44, R44, R99, 0x1b ;  /* 0x000000632c2c7211 */ /* 0x000fe400078fdaff */
[C---:B0-----:R-:W-:Y:S02]  /*5880*/  IADD3 R46, R99.reuse, 0xe0, RZ ;  /* 0x000000e0632e7810 */ /* 0x041fe40007ffe0ff */
[----:B------:R-:W-:Y:S02]  /*5890*/  LEA R44, R44, R89, 0x2 ;  /* 0x000000592c2c7211 */ /* 0x000fe400078e10ff */
[----:B-1----:R-:W-:-:S02]  /*58a0*/  IADD3 R128, R99, 0x100, RZ ;  /* 0x0000010063807810 */ /* 0x002fc40007ffe0ff */
[-C--:B------:R-:W-:Y:S01]  /*58b0*/  LEA.HI.SX32 R46, R46, R99.reuse, 0x1b ;  /* 0x000000632e2e7211 */ /* 0x080fe200078fdaff */
[----:B----4-:R0:W1:Y:S01]  /*58c0*/  LDS R45, [R44+0xb40] ;  /* 0x000b40002c2d7984 */ /* 0x0100620000000800 */
[----:B--2---:R-:W-:Y:S02]  /*58d0*/  IADD3 R130, R99, 0x120, RZ ;  /* 0x0000012063827810 */ /* 0x004fe40007ffe0ff */
[----:B------:R-:W-:Y:S02]  /*58e0*/  LEA.HI.SX32 R128, R128, R99, 0x1b ;  /* 0x0000006380807211 */ /* 0x000fe400078fdaff */
[C---:B------:R-:W-:Y:S02]  /*58f0*/  ISETP.GE.AND P2, PT, R127.reuse, 0xe1, PT ;  /* 0x000000e17f00780c */ /* 0x040fe40003f46270 */
[C---:B------:R-:W-:Y:S02]  /*5900*/  ISETP.GE.AND P3, PT, R127.reuse, 0x101, PT ;  /* 0x000001017f00780c */ /* 0x040fe40003f66270 */
[----:B------:R-:W-:-:S02]  /*5910*/  ISETP.GE.AND P4, PT, R127, 0x121, PT ;  /* 0x000001217f00780c */ /* 0x000fc40003f86270 */
[----:B------:R-:W-:Y:S02]  /*5920*/  LEA R46, R46, R89, 0x2 ;  /* 0x000000592e2e7211 */ /* 0x000fe400078e10ff */
[----:B------:R-:W-:Y:S01]  /*5930*/  ISETP.GE.AND P5, PT, R127, 0x141, PT ;  /* 0x000001417f00780c */ /* 0x000fe20003fa6270 */
[----:B0-----:R-:W-:-:S12]  /*5940*/  @!P6 BRA `(.L_x_17084) ;  /* 0x000000000004e947 */ /* 0x001fd80003800000 */
[----:B-1----:R0:W-:Y:S02]  /*5950*/  REDG.E.ADD.F32.FTZ.RN.STRONG.GPU desc[UR12][R2.64+-0x500], R45 ;  /* 0xfffb002d020079a6 */ /* 0x0021e4000c10f38c */
.L_x_17084:
[----:B------:R-:W-:Y:S05]  /*5960*/  BSYNC B0 ;  /* 0x0000000000007941 */ /* 0x000fea0003800000 */
.L_x_17083:
[----:B01----:R0:W1:Y:S01]  /*5970*/  LDS R45, [R46+0xbc0] ;  /* 0x000bc0002e2d7984 */ /* 0x0030620000000800 */
[----:B------:R-:W-:Y:S01]  /*5980*/  BSSY B0, `(.L_x_17085) ;  /* 0x0000006000007945 */ /* 0x000fe20003800000 */
[----:B------:R-:W-:Y:S02]  /*5990*/  IADD3 R44, R99, 0x140, RZ ;  /* 0x00000140632c7810 */ /* 0x000fe40007ffe0ff */
[----:B------:R-:W-:Y:S02]  /*59a0*/  LEA.HI.SX32 R130, R130, R99, 0x1b ;  /* 0x0000006382827211 */ /* 0x000fe400078fdaff */
[----:B------:R-:W-:Y:S01]  /*59b0*/  LEA R128, R128, R89, 0x2 ;  /* 0x0000005980807211 */ /* 0x000fe200078e10ff */
[----:B------:R-:W-:Y:S06]  /*59c0*/  @!P2 BRA `(.L_x_17086) ;  /* 0x000000000004a947 */ /* 0x000fec0003800000 */
[----:B-1----:R2:W-:Y:S02]  /*59d0*/  REDG.E.ADD.F32.FTZ.RN.STRONG.GPU desc[UR12][R2.64+-0x480], R45 ;  /* 0xfffb802d020079a6 */ /* 0x0025e4000c10f38c */
.L_x_17086:
[----:B------:R-:W-:Y:S05]  /*59e0*/  BSYNC B0 ;  /* 0x0000000000007941 */ /* 0x000fea0003800000 */
.L_x_17085:
[----:B-12---:R1:W2:Y:S01]  /*59f0*/  LDS R45, [R128+0xc40] ;  /* 0x000c4000802d7984 */ /* 0x0062a20000000800 */
[----:B------:R-:W-:Y:S01]  /*5a00*/  BSSY B0, `(.L_x_17087) ;  /* 0x0000005000007945 */ /* 0x000fe20003800000 */
[----:B------:R-:W-:Y:S02]  /*5a10*/  LEA.HI.SX32 R44, R44, R99, 0x1b ;  /* 0x000000632c2c7211 */ /* 0x000fe400078fdaff */
[----:B------:R-:W-:Y:S01]  /*5a20*/  LEA R130, R130, R89, 0x2 ;  /* 0x0000005982827211 */ /* 0x000fe200078e10ff */
[----:B------:R-:W-:Y:S06]  /*5a30*/  @!P3 BRA `(.L_x_17088) ;  /* 0x000000000004b947 */ /* 0x000fec0003800000 */
[----:B--2---:R3:W-:Y:S02]  /*5a40*/  REDG.E.ADD.F32.FTZ.RN.STRONG.GPU desc[UR12][R2.64+-0x400], R45 ;  /* 0xfffc002d020079a6 */ /* 0x0047e4000c10f38c */
.L_x_17088:
[----:B------:R-:W-:Y:S05]  /*5a50*/  BSYNC B0 ;  /* 0x0000000000007941 */ /* 0x000fea0003800000 */
.L_x_17087:
[----:B--23--:R2:W3:Y:S01]  /*5a60*/  LDS R45, [R130+0xcc0] ;  /* 0x000cc000822d7984 */ /* 0x00c4e20000000800 */
[----:B------:R-:W-:Y:S01]  /*5a70*/  BSSY B0, `(.L_x_17089) ;  /* 0x0000004000007945 */ /* 0x000fe20003800000 */
[----:B------:R-:W-:-:S03]  /*5a80*/  LEA R44, R44, R89, 0x2 ;  /* 0x000000592c2c7211 */ /* 0x000fc600078e10ff */
[----:B------:R-:W-:Y:S05]  /*5a90*/  @!P4 BRA `(.L_x_17090) ;  /* 0x000000000004c947 */ /* 0x000fea0003800000 */
[----:B---3--:R4:W-:Y:S02]  /*5aa0*/  REDG.E.ADD.F32.FTZ.RN.STRONG.GPU desc[UR12][R2.64+-0x380], R45 ;  /* 0xfffc802d020079a6 */ /* 0x0089e4000c10f38c */
.L_x_17090:
[----:B------:R-:W-:Y:S05]  /*5ab0*/  BSYNC B0 ;  /* 0x0000000000007941 */ /* 0x000fea0003800000 */
.L_x_17089:
[----:B---34-:R3:W4:Y:S01]  /*5ac0*/  LDS R45, [R44+0xd40] ;  /* 0x000d40002c2d7984 */ /* 0x0187220000000800 */
[----:B------:R-:W-:Y:S04]  /*5ad0*/  BSSY B0, `(.L_x_17091) ;  /* 0x0000003000007945 */ /* 0x000fe80003800000 */
[----:B------:R-:W-:Y:S05]  /*5ae0*/  @!P5 BRA `(.L_x_17092) ;  /* 0x000000000004d947 */ /* 0x000fea0003800000 */
[----:B----4-:R4:W-:Y:S02]  /*5af0*/  REDG.E.ADD.F32.FTZ.RN.STRONG.GPU desc[UR12][R2.64+-0x300], R45 ;  /* 0xfffd002d020079a6 */ /* 0x0109e4000c10f38c */
.L_x_17092:
[----:B------:R-:W-:Y:S05]  /*5b00*/  BSYNC B0 ;  /* 0x0000000000007941 */ /* 0x000fea0003800000 */
.L_x_17091:
        /* <DEDUP_REMOVED lines=18> */
.L_x_17094:
[----:B------:R-:W-:Y:S05]  /*5c30*/  BSYNC B0 ;  /* 0x0000000000007941 */ /* 0x000fea0003800000 */
.L_x_17093:
[----:B01----:R0:W1:Y:S01]  /*5c40*/  LDS R45, [R46+0xe40] ;  /* 0x000e40002e2d7984 */ /* 0x0030620000000800 */
[----:B------:R-:W-:Y:S01]  /*5c50*/  BSSY B0, `(.L_x_17095) ;  /* 0x0000006000007945 */ /* 0x000fe20003800000 */
[----:B------:R-:W-:Y:S02]  /*5c60*/  IADD3 R44, R99, 0x1e0, RZ ;  /* 0x000001e0632c7810 */ /* 0x000fe40007ffe0ff */
[----:B------:R-:W-:Y:S02]  /*5c70*/  LEA.HI.SX32 R130, R130, R99, 0x1b ;  /* 0x0000006382827211 */ /* 0x000fe400078fdaff */
[----:B------:R-:W-:Y:S01]  /*5c80*/  LEA R128, R128, R89, 0x2 ;  /* 0x0000005980807211 */ /* 0x000fe200078e10ff */
[----:B------:R-:W-:Y:S06]  /*5c90*/  @!P2 BRA `(.L_x_17096) ;  /* 0x000000000004a947 */ /* 0x000fec0003800000 */
[----:B-1----:R2:W-:Y:S02]  /*5ca0*/  REDG.E.ADD.F32.FTZ.RN.STRONG.GPU desc[UR12][R2.64+-0x200], R45 ;  /* 0xfffe002d020079a6 */ /* 0x0025e4000c10f38c */
.L_x_17096:
[----:B------:R-:W-:Y:S05]  /*5cb0*/  BSYNC B0 ;  /* 0x0000000000007941 */ /* 0x000fea0003800000 */
.L_x_17095:
[----:B-12---:R1:W2:Y:S01]  /*5cc0*/  LDS R45, [R128+0xec0] ;  /* 0x000ec000802d7984 */ /* 0x0062a20000000800 */
[----:B------:R-:W-:Y:S01]  /*5cd0*/  BSSY B0, `(.L_x_17097) ;  /* 0x0000005000007945 */ /* 0x000fe20003800000 */
[----:B------:R-:W-:Y:S02]  /*5ce0*/  LEA.HI.SX32 R44, R44, R99, 0x1b ;  /* 0x000000632c2c7211 */ /* 0x000fe400078fdaff */
[----:B------:R-:W-:Y:S01]  /*5cf0*/  LEA R130, R130, R89, 0x2 ;  /* 0x0000005982827211 */ /* 0x000fe200078e10ff */
[----:B------:R-:W-:Y:S06]  /*5d00*/  @!P3 BRA `(.L_x_17098) ;  /* 0x000000000004b947 */ /* 0x000fec0003800000 */
[----:B--2---:R3:W-:Y:S02]  /*5d10*/  REDG.E.ADD.F32.FTZ.RN.STRONG.GPU desc[UR12][R2.64+-0x180], R45 ;  /* 0xfffe802d020079a6 */ /* 0x0047e4000c10f38c */
.L_x_17098:
[----:B------:R-:W-:Y:S05]  /*5d20*/  BSYNC B0 ;  /* 0x0000000000007941 */ /* 0x000fea0003800000 */
.L_x_17097:
[----:B--23--:R2:W3:Y:S01]  /*5d30*/  LDS R45, [R130+0xf40] ;  /* 0x000f4000822d7984 */ /* 0x00c4e20000000800 */
[----:B------:R-:W-:Y:S01]  /*5d40*/  BSSY B0, `(.L_x_17099) ;  /* 0x0000004000007945 */ /* 0x000fe20003800000 */
[----:B------:R-:W-:-:S03]  /*5d50*/  LEA R44, R44, R89, 0x2 ;  /* 0x000000592c2c7211 */ /* 0x000fc600078e10ff */
[----:B------:R-:W-:Y:S05]  /*5d60*/  @!P4 BRA `(.L_x_17100) ;  /* 0x000000000004c947 */ /* 0x000fea0003800000 */
[----:B---3--:R4:W-:Y:S02]  /*5d70*/  REDG.E.ADD.F32.FTZ.RN.STRONG.GPU desc[UR12][R2.64+-0x100], R45 ;  /* 0xffff002d020079a6 */ /* 0x0089e4000c10f38c */
.L_x_17100:
[----:B------:R-:W-:Y:S05]  /*5d80*/  BSYNC B0 ;  /* 0x0000000000007941 */ /* 0x000fea0003800000 */
.L_x_17099:
[----:B---34-:R3:W4:Y:S01]  /*5d90*/  LDS R45, [R44+0xfc0] ;  /* 0x000fc0002c2d7984 */ /* 0x0187220000000800 */
[----:B------:R-:W-:Y:S04]  /*5da0*/  BSSY B0, `(.L_x_17101) ;  /* 0x0000003000007945 */ /* 0x000fe80003800000 */
[----:B------:R-:W-:Y:S05]  /*5db0*/  @!P5 BRA `(.L_x_17102) ;  /* 0x000000000004d947 */ /* 0x000fea0003800000 */
[----:B----4-:R4:W-:Y:S02]  /*5dc0*/  REDG.E.ADD.F32.FTZ.RN.STRONG.GPU desc[UR12][R2.64+-0x80], R45 ;  /* 0xffff802d020079a6 */ /* 0x0109e4000c10f38c */
.L_x_17102:
[----:B------:R-:W-:Y:S05]  /*5dd0*/  BSYNC B0 ;  /* 0x0000000000007941 */ /* 0x000fea0003800000 */
.L_x_17101:
[----:B---3--:R-:W-:Y:S01]  /*5de0*/  FADD.FTZ R44, R47, R150 ;  /* 0x000000962f2c7221 */ /* 0x008fe20000010000 */
[----:B----4-:R-:W3:Y:S01]  /*5df0*/  SHFL.DOWN PT, R2, R129, 0x1, 0x1f ;  /* 0x08201f0081027f89 */ /* 0x010ee200000e0000 */
[----:B------:R-:W-:Y:S01]  /*5e00*/  ISETP.GT.AND P2, PT, R98, 0x1e, PT ;  /* 0x0000001e6200780c */ /* 0x000fe20003f44270 */
[----:B------:R-:W-:Y:S01]  /*5e10*/  FMUL.FTZ R43, R43, R162 ;  /* 0x000000a22b2b7220 */ /* 0x000fe20000410000 */
[----:B------:R-:W-:Y:S01]  /*5e20*/  MOV R45, R129 ;  /* 0x00000081002d7202 */ /* 0x000fe20000000f00 */
[----:B------:R-:W4:Y:S01]  /*5e30*/  SHFL.DOWN PT, R127, R75, 0x1, 0x1f ;  /* 0x08201f004b7f7f89 */ /* 0x000f2200000e0000 */
[----:B0-----:R-:W-:Y:S01]  /*5e40*/  MOV R46, R75 ;  /* 0x0000004b002e7202 */ /* 0x001fe20000000f00 */
[----:B------:R-:W-:Y:S01]  /*5e50*/  FFMA.FTZ R42, R42, R161, R43 ;  /* 0x000000a12a2a7223 */ /* 0x000fe2000001002b */
[----:B------:R-:W-:Y:S01]  /*5e60*/  MOV R47, R149 ;  /* 0x00000095002f7202 */ /* 0x000fe20000000f00 */
[----:B-1----:R-:W0:Y:S01]  /*5e70*/  SHFL.DOWN PT, R128, R149, 0x1, 0x1f ;  /* 0x08201f0095807f89 */ /* 0x002e2200000e0000 */
[----:B------:R-:W-:Y:S01]  /*5e80*/  FMUL.FTZ R43, R41, R74 ;  /* 0x0000004a292b7220 */ /* 0x000fe20000410000 */
[----:B------:R-:W-:Y:S01]  /*5e90*/  FMUL.FTZ R41, R73, R158 ;  /* 0x0000009e49297220 */ /* 0x000fe20000410000 */
[----:B------:R-:W-:Y:S01]  /*5ea0*/  FMUL.FTZ R39, R39, R154 ;  /* 0x0000009a27277220 */ /* 0x000fe20000410000 */
[----:B------:R-:W1:Y:S01]  /*5eb0*/  SHFL.DOWN PT, R3, R44, 0x1, 0x1f ;  /* 0x08201f002c037f89 */ /* 0x000e6200000e0000 */
[----:B------:R-:W-:Y:S01]  /*5ec0*/  FFMA.FTZ R43, R40, R156, R43 ;  /* 0x0000009c282b7223 */ /* 0x000fe2000001002b */
[----:B------:R-:W-:Y:S01]  /*5ed0*/  FFMA.FTZ R41, R72, R154, -R41 ;  /* 0x0000009a48297223 */ /* 0x000fe20000010829 */
[----:B------:R-:W-:Y:S01]  /*5ee0*/  FMUL.FTZ R37, R37, R170 ;  /* 0x000000aa25257220 */ /* 0x000fe20000410000 */
[----:B------:R-:W-:Y:S01]  /*5ef0*/  FMUL.FTZ R35, R35, R133 ;  /* 0x0000008523237220 */ /* 0x000fe20000410000 */
[----:B------:R-:W-:Y:S01]  /*5f00*/  FFMA.FTZ R38, R38, R158, R39 ;  /* 0x0000009e26267223 */ /* 0x000fe20000010027 */
[----:B------:R-:W-:Y:S01]  /*5f10*/  FMUL.FTZ R146, R146, R41 ;  /* 0x0000002992927220 */ /* 0x000fe20000410000 */
[----:B------:R-:W-:Y:S01]  /*5f20*/  FMUL.FTZ R41, R73, R154 ;  /* 0x0000009a49297220 */ /* 0x000fe20000410000 */
[----:B------:R-:W-:Y:S01]  /*5f30*/  FFMA.FTZ R37, R36, R160, R37 ;  /* 0x000000a024257223 */ /* 0x000fe20000010025 */
[----:B------:R-:W-:Y:S01]  /*5f40*/  FFMA.FTZ R34, R34, R165, R35 ;  /* 0x000000a522227223 */ /* 0x000fe20000010023 */
[----:B------:R-:W-:Y:S01]  /*5f50*/  FMUL.FTZ R33, R33, R163 ;  /* 0x000000a321217220 */ /* 0x000fe20000410000 */
[----:B------:R-:W-:Y:S01]  /*5f60*/  FFMA.FTZ R40, R72, R158, R41 ;  /* 0x0000009e48287223 */ /* 0x000fe20000010029 */
[----:B---3--:R-:W-:Y:S01]  /*5f70*/  @!P2 FADD.FTZ R45, R45, R2 ;  /* 0x000000022d2da221 */ /* 0x008fe20000010000 */
[----:B------:R-:W-:Y:S01]  /*5f80*/  FMUL.FTZ R31, R31, R124 ;  /* 0x0000007c1f1f7220 */ /* 0x000fe20000410000 */
[----:B------:R-:W-:Y:S01]  /*5f90*/  FFMA.FTZ R35, R32, R131, R33 ;  /* 0x0000008320237223 */ /* 0x000fe20000010021 */
[----:B------:R-:W-:Y:S01]  /*5fa0*/  ISETP.NE.AND P3, PT, R98, RZ, PT ;  /* 0x000000ff6200720c */ /* 0x000fe20003f65270 */
[----:B----4-:R-:W-:Y:S01]  /*5fb0*/  @!P2 FADD.FTZ R46, R46, R127 ;  /* 0x0000007f2e2ea221 */ /* 0x010fe20000010000 */
[----:B------:R-:W3:Y:S01]  /*5fc0*/  SHFL.DOWN PT, R2, R45, 0x2, 0x1f ;  /* 0x08401f002d027f89 */ /* 0x000ee200000e0000 */
[----:B------:R-:W-:Y:S01]  /*5fd0*/  FFMA.FTZ R32, R30, R168, R31 ;  /* 0x000000a81e207223 */ /* 0x000fe2000001001f */
[----:B------:R-:W-:Y:S01]  /*5fe0*/  FMUL.FTZ R29, R29, R126 ;  /* 0x0000007e1d1d7220 */ /* 0x000fe20000410000 */
[----:B0-----:R-:W-:Y:S01]  /*5ff0*/  @!P2 FADD.FTZ R47, R47, R128 ;  /* 0x000000802f2fa221 */ /* 0x001fe20000010000 */
[----:B------:R-:W0:Y:S01]  /*6000*/  SHFL.DOWN PT, R127, R46, 0x2, 0x1f ;  /* 0x08401f002e7f7f89 */ /* 0x000e2200000e0000 */
[----:B------:R-:W-:Y:S01]  /*6010*/  FFMA.FTZ R40, R143, R40, R146 ;  /* 0x000000288f287223 */ /* 0x000fe20000010092 */
[----:B------:R-:W-:Y:S01]  /*6020*/  FFMA.FTZ R29, R28, R169, R29 ;  /* 0x000000a91c1d7223 */ /* 0x000fe2000001001d */
[----:B-1----:R-:W-:Y:S01]  /*6030*/  @!P2 FADD.FTZ R44, R3, R44 ;  /* 0x0000002c032ca221 */ /* 0x002fe20000010000 */
[----:B------:R-:W1:Y:S01]  /*6040*/  SHFL.DOWN PT, R128, R47, 0x2, 0x1f ;  /* 0x08401f002f807f89 */ /* 0x000e6200000e0000 */
[----:B------:R-:W-:Y:S01]  /*6050*/  ISETP.GT.AND P2, PT, R98, 0x1d, PT ;  /* 0x0000001d6200780c */ /* 0x000fe20003f44270 */
[----:B------:R-:W-:Y:S01]  /*6060*/  FMUL.FTZ R3, R73, R161 ;  /* 0x000000a149037220 */ /* 0x000fe20000410000 */
[----:B------:R-:W-:Y:S01]  /*6070*/  FFMA.FTZ R40, R9, R38, R40 ;  /* 0x0000002609287223 */ /* 0x000fe20000010028 */
[----:B------:R-:W4:Y:S01]  /*6080*/  SHFL.DOWN PT, R75, R44, 0x2, 0x1f ;  /* 0x08401f002c4b7f89 */ /* 0x000f2200000e0000 */
[----:B------:R-:W-:Y:S01]  /*6090*/  BSSY B0, `(.L_x_17103) ;  /* 0x000006d000007945 */ /* 0x000fe20003800000 */
        /* <DEDUP_REMOVED lines=8> */
[----:B------:R-:W-:Y:S01]  /*6120*/  FFMA.FTZ R24, R29, R83, R24 ;  /* 0x000000531d187223 */ /* 0x000fe20000010018 */
[----:B---3--:R-:W-:Y:S01]  /*6130*/  @!P2 FADD.FTZ R45, R45, R2 ;  /* 0x000000022d2da221 */ /* 0x008fe20000010000 */
[----:B0-----:R-:W-:-:S04]  /*6140*/  @!P2 FADD.FTZ R46, R46, R127 ;  /* 0x0000007f2e2ea221 */ /* 0x001fc80000010000 */
[----:B--2---:R-:W0:Y:S01]  /*6150*/  SHFL.DOWN PT, R130, R45, 0x4, 0x1f ;  /* 0x08801f002d827f89 */ /* 0x004e2200000e0000 */
[----:B-1----:R-:W-:-:S03]  /*6160*/  @!P2 FADD.FTZ R47, R47, R128 ;  /* 0x000000802f2fa221 */ /* 0x002fc60000010000 */
[----:B------:R-:W1:Y:S01]  /*6170*/  SHFL.DOWN PT, R129, R46, 0x4, 0x1f ;  /* 0x08801f002e817f89 */ /* 0x000e6200000e0000 */
[-C--:B------:R-:W-:Y:S01]  /*6180*/  FFMA.FTZ R128, R72, R162.reuse, -R3 ;  /* 0x000000a248807223 */ /* 0x080fe20000010803 */
[----:B------:R-:W-:Y:S01]  /*6190*/  FMUL.FTZ R3, R73, R162 ;  /* 0x000000a249037220 */ /* 0x000fe20000410000 */
[----:B----4-:R-:W-:Y:S01]  /*61a0*/  @!P2 FADD.FTZ R44, R44, R75 ;  /* 0x0000004b2c2ca221 */ /* 0x010fe20000010000 */
[----:B------:R-:W2:Y:S01]  /*61b0*/  SHFL.DOWN PT, R132, R47, 0x4, 0x1f ;  /* 0x08801f002f847f89 */ /* 0x000ea200000e0000 */
[----:B------:R-:W-:Y:S01]  /*61c0*/  ISETP.GT.AND P2, PT, R98, 0x1b, PT ;  /* 0x0000001b6200780c */ /* 0x000fe20003f44270 */
[----:B------:R-:W-:Y:S01]  /*61d0*/  FFMA.FTZ R2, R72, R161, R3 ;  /* 0x000000a148027223 */ /* 0x000fe20000010003 */
[----:B------:R-:W-:Y:S01]  /*61e0*/  FMUL.FTZ R128, R125, R128 ;  /* 0x000000807d807220 */ /* 0x000fe20000410000 */
[----:B------:R-:W3:Y:S01]  /*61f0*/  SHFL.DOWN PT, R127, R44, 0x4, 0x1f ;  /* 0x08801f002c7f7f89 */ /* 0x000ee200000e0000 */
[C---:B------:R-:W-:Y:S01]  /*6200*/  FMUL.FTZ R75, R73.reuse, R74 ;  /* 0x0000004a494b7220 */ /* 0x040fe20000410000 */
[----:B------:R-:W-:Y:S01]  /*6210*/  FMUL.FTZ R3, R73, R156 ;  /* 0x0000009c49037220 */ /* 0x000fe20000410000 */
[----:B------:R-:W-:-:S02]  /*6220*/  FFMA.FTZ R128, R151, R2, R128 ;  /* 0x0000000297807223 */ /* 0x000fc40000010080 */
[C---:B------:R-:W-:Y:S01]  /*6230*/  FFMA.FTZ R2, R72.reuse, R156, R75 ;  /* 0x0000009c48027223 */ /* 0x040fe2000001004b */
[----:B------:R-:W-:Y:S01]  /*6240*/  FFMA.FTZ R125, R72, R74, -R3 ;  /* 0x0000004a487d7223 */ /* 0x000fe20000010803 */
[----:B------:R-:W-:Y:S01]  /*6250*/  FMUL.FTZ R3, R73, R160 ;  /* 0x000000a049037220 */ /* 0x000fe20000410000 */
[----:B------:R-:W-:Y:S02]  /*6260*/  FFMA.FTZ R128, R11, R42, R128 ;  /* 0x0000002a0b807223 */ /* 0x000fe40000010080 */
[----:B------:R-:W-:Y:S01]  /*6270*/  FMUL.FTZ R148, R148, R125 ;  /* 0x0000007d94947220 */ /* 0x000fe20000410000 */
[----:B------:R-:W-:Y:S01]  /*6280*/  FFMA.FTZ R3, R72, R170, -R3 ;  /* 0x000000aa48037223 */ /* 0x000fe20000010803 */
[----:B0-----:R-:W-:Y:S01]  /*6290*/  @!P2 FADD.FTZ R45, R45, R130 ;  /* 0x000000822d2da221 */ /* 0x001fe20000010000 */
[----:B------:R-:W-:Y:S01]  /*62a0*/  FADD.FTZ R15, R128, R15 ;  /* 0x0000000f800f7221 */ /* 0x000fe20000010000 */
[----:B------:R-:W-:Y:S01]  /*62b0*/  FFMA.FTZ R147, R147, R2, R148 ;  /* 0x0000000293937223 */ /* 0x000fe20000010094 */
[----:B------:R-:W-:Y:S01]  /*62c0*/  FMUL.FTZ R142, R142, R3 ;  /* 0x000000038e8e7220 */ /* 0x000fe20000410000 */
[----:B-1----:R-:W-:Y:S01]  /*62d0*/  @!P2 FADD.FTZ R46, R46, R129 ;  /* 0x000000812e2ea221 */ /* 0x002fe20000010000 */
[----:B------:R-:W0:Y:S01]  /*62e0*/  SHFL.DOWN PT, R74, R45, 0x8, 0x1f ;  /* 0x09001f002d4a7f89 */ /* 0x000e2200000e0000 */
[----:B------:R-:W-:Y:S01]  /*62f0*/  FMUL.FTZ R3, R73, R170 ;  /* 0x000000aa49037220 */ /* 0x000fe20000410000 */
        /* <DEDUP_REMOVED lines=8> */
[----:B------:R-:W-:Y:S01]  /*6380*/  FFMA.FTZ R141, R141, R2, R142 ;  /* 0x000000028d8d7223 */ /* 0x000fe2000001008e */
[CC--:B------:R-:W-:Y:S01]  /*6390*/  FMUL.FTZ R2, R73.reuse, R133.reuse ;  /* 0x0000008549027220 */ /* 0x0c0fe20000410000 */
[----:B------:R-:W3:Y:S01]  /*63a0*/  SHFL.DOWN PT, R41, R44, 0x8, 0x1f ;  /* 0x09001f002c297f89 */ /* 0x000ee200000e0000 */
[C---:B------:R-:W-:Y:S01]  /*63b0*/  FFMA.FTZ R133, R72.reuse, R133, -R3 ;  /* 0x0000008548857223 */ /* 0x040fe20000010803 */
[C---:B------:R-:W-:Y:S01]  /*63c0*/  FMUL.FTZ R3, R73.reuse, R131 ;  /* 0x0000008349037220 */ /* 0x040fe20000410000 */
[----:B------:R-:W-:Y:S01]  /*63d0*/  FFMA.FTZ R165, R72, R165, R2 ;  /* 0x000000a548a57223 */ /* 0x000fe20000010002 */
[C---:B------:R-:W-:Y:S01]  /*63e0*/  FMUL.FTZ R2, R73.reuse, R163 ;  /* 0x000000a349027220 */ /* 0x040fe20000410000 */
[----:B------:R-:W-:Y:S01]  /*63f0*/  FMUL.FTZ R133, R140, R133 ;  /* 0x000000858c857220 */ /* 0x000fe20000410000 */
[----:B------:R-:W-:Y:S01]  /*6400*/  FFMA.FTZ R3, R72, R163, -R3 ;  /* 0x000000a348037223 */ /* 0x000fe20000010803 */
[----:B------:R-:W-:Y:S01]  /*6410*/  FFMA.FTZ R141, R8, R37, R141 ;  /* 0x00000025088d7223 */ /* 0x000fe2000001008d */
[----:B------:R-:W-:Y:S01]  /*6420*/  FFMA.FTZ R131, R72, R131, R2 ;  /* 0x0000008348837223 */ /* 0x000fe20000010002 */
[C---:B------:R-:W-:Y:S01]  /*6430*/  FMUL.FTZ R2, R73.reuse, R126 ;  /* 0x0000007e49027220 */ /* 0x040fe20000410000 */
[----:B------:R-:W-:Y:S01]  /*6440*/  FMUL.FTZ R33, R136, R3 ;  /* 0x0000000388217220 */ /* 0x000fe20000410000 */
[----:B------:R-:W-:Y:S01]  /*6450*/  FMUL.FTZ R3, R73, R168 ;  /* 0x000000a849037220 */ /* 0x000fe20000410000 */
[----:B0-----:R-:W-:Y:S01]  /*6460*/  @!P2 FADD.FTZ R45, R45, R74 ;  /* 0x0000004a2d2da221 */ /* 0x001fe20000010000 */
[----:B------:R-:W-:Y:S01]  /*6470*/  FFMA.FTZ R138, R138, R165, R133 ;  /* 0x000000a58a8a7223 */ /* 0x000fe20000010085 */
[----:B------:R-:W-:Y:S01]  /*6480*/  FFMA.FTZ R131, R134, R131, R33 ;  /* 0x0000008386837223 */ /* 0x000fe20000010021 */
[CC--:B------:R-:W-:Y:S01]  /*6490*/  FMUL.FTZ R33, R73.reuse, R124.reuse ;  /* 0x0000007c49217220 */ /* 0x0c0fe20000410000 */
[----:B-1----:R-:W-:Y:S01]  /*64a0*/  @!P2 FADD.FTZ R46, R46, R75 ;  /* 0x0000004b2e2ea221 */ /* 0x002fe20000010000 */
[----:B------:R-:W0:Y:S01]  /*64b0*/  SHFL.DOWN PT, R36, R45, 0x10, 0x1f ;  /* 0x0a001f002d247f89 */ /* 0x000e2200000e0000 */
[C---:B------:R-:W-:Y:S01]  /*64c0*/  FFMA.FTZ R124, R72.reuse, R124, -R3 ;  /* 0x0000007c487c7223 */ /* 0x040fe20000010803 */
[-C--:B------:R-:W-:Y:S01]  /*64d0*/  FMUL.FTZ R3, R73, R169.reuse ;  /* 0x000000a949037220 */ /* 0x080fe20000410000 */
[----:B--2---:R-:W-:Y:S01]  /*64e0*/  @!P2 FADD.FTZ R47, R47, R130 ;  /* 0x000000822f2fa221 */ /* 0x004fe20000010000 */
[C---:B------:R-:W-:Y:S01]  /*64f0*/  FFMA.FTZ R33, R72.reuse, R168, R33 ;  /* 0x000000a848217223 */ /* 0x040fe20000010021 */
[----:B------:R-:W-:Y:S01]  /*6500*/  FMUL.FTZ R79, R79, R124 ;  /* 0x0000007c4f4f7220 */ /* 0x000fe20000410000 */
[----:B------:R-:W-:Y:S01]  /*6510*/  FFMA.FTZ R30, R72, R126, -R3 ;  /* 0x0000007e481e7223 */ /* 0x000fe20000010803 */
[----:B---3--:R-:W-:Y:S01]  /*6520*/  @!P2 FADD.FTZ R44, R44, R41 ;  /* 0x000000292c2ca221 */ /* 0x008fe20000010000 */
[----:B------:R-:W1:Y:S01]  /*6530*/  SHFL.DOWN PT, R74, R47, 0x10, 0x1f ;  /* 0x0a001f002f4a7f89 */ /* 0x000e6200000e0000 */
[----:B------:R-:W-:Y:S01]  /*6540*/  ISETP.GT.AND P2, PT, R98, 0xf, PT ;  /* 0x0000000f6200780c */ /* 0x000fe20003f44270 */
[----:B------:R-:W-:Y:S01]  /*6550*/  FFMA.FTZ R3, R72, R169, R2 ;  /* 0x000000a948037223 */ /* 0x000fe20000010002 */
        /* <DEDUP_REMOVED lines=19> */
[----:B------:R0:W-:Y:S01]  /*6690*/  @!P3 STS.128 [R89+0x1090], R44 ;  /* 0x0010902c5900b388 */ /* 0x0001e20000000c00 */
[----:B------:R-:W-:Y:S06]  /*66a0*/  BAR.SYNC.DEFER_BLOCKING 0x0 ;  /* 0x0000000000007b1d */ /* 0x000fec0000010000 */
[----:B------:R-:W-:Y:S05]  /*66b0*/  @P0 BRA `(.L_x_17104) ;  /* 0x0000000000280947 */ /* 0x000fea0003800000 */
[----:B------:R-:W-:Y:S02]  /*66c0*/  ISETP.NE.AND P0, PT, R91, R116, PT ;  /* 0x000000745b00720c */ /* 0x000fe40003f05270 */
[----:B------:R-:W-:-:S11]  /*66d0*/  LEA R30, R122, R89, 0x3 ;  /* 0x000000597a1e7211 */ /* 0x000fd600078e18ff */
        /* <DEDUP_REMOVED lines=8> */
.L_x_17104:
[----:B------:R-:W-:Y:S05]  /*6760*/  BSYNC B0 ;  /* 0x0000000000007941 */ /* 0x000fea0003800000 */
.L_x_17103:
[----:B------:R-:W-:Y:S01]  /*6770*/  IADD3 R122, R122, 0x1, RZ ;  /* 0x000000017a7a7810 */ /* 0x000fe20007ffe0ff */
[----:B------:R-:W-:-:S03]  /*6780*/  UIADD3 UR5, UP0, UR5, 0x1, URZ ;  /* 0x0000000105057890 */ /* 0x000fc6000ff1e03f */
[----:B------:R-:W-:Y:S01]  /*6790*/  ISETP.GE.AND P0, PT, R122, UR24, PT ;  /* 0x000000187a007c0c */ /* 0x000fe2000bf06270 */
[----:B------:R-:W-:-:S12]  /*67a0*/  UIADD3.X UR6, URZ, UR6, URZ, UP0, !UPT ;  /* 0x000000063f067290 */ /* 0x000fd800087fe43f */
[----:B------:R-:W-:Y:S05]  /*67b0*/  @!P0 BRA `(.L_x_17105) ;  /* 0xffffffb800648947 */ /* 0x000fea000383ffff */
.L_x_17058:
[----:B------:R-:W-:Y:S01]  /*67c0*/  BAR.SYNC.DEFER_BLOCKING 0x0 ;  /* 0x0000000000007b1d */ /* 0x000fe20000010000 */
[----:B------:R-:W-:-:S05]  /*67d0*/  LOP3.LUT R39, R90, 0x1f, R99, 0xf8, !PT ;  /* 0x0000001f5a277812 */ /* 0x000fca00078ef863 */
[----:B------:R-:W-:Y:S01]  /*67e0*/  IMAD.WIDE R2, R39, 0x10, R48 ;  /* 0x0000001027027825 */ /* 0x000fe200078e0230 */
[CC--:B------:R-:W-:Y:S01]  /*67f0*/  LEA R38, R98.reuse, R89.reuse, 0x4 ;  /* 0x0000005962267211 */ /* 0x0c0fe200078e20ff */
[----:B------:R-:W2:Y:S01]  /*6800*/  LDC.64 R36, c[0x0][0x3e0] ;  /* 0x0000f800ff247b82 */ /* 0x000ea20000000a00 */
[----:B------:R-:W-:Y:S01]  /*6810*/  IADD3 R40, R91, -0x1, RZ ;  /* 0xffffffff5b287810 */ /* 0x000fe20007ffe0ff */
[----:B------:R-:W-:Y:S01]  /*6820*/  ULDC.64 UR6, c[0x0][0x390] ;  /* 0x0000e40000067ab9 */ /* 0x000fe20000000a00 */
[----:B------:R-:W3:Y:S04]  /*6830*/  LDG.E.128 R4, desc[UR12][R2.64] ;  /* 0x0000000c02047981 */ /* 0x000ee8000c1e1d00 */
[----:B------:R-:W4:Y:S01]  /*6840*/  LDG.E.128 R8, desc[UR12][R2.64+0x200] ;  /* 0x0002000c02087981 */ /* 0x000f22000c1e1d00 */
[----:B0-----:R-:W-:Y:S01]  /*6850*/  LEA R89, R98, R89, 0x5 ;  /* 0x0000005962597211 */ /* 0x001fe200078e28ff */
[----:B------:R-:W-:-:S02]  /*6860*/  UIADD3 UR4, UR4, 0x1, URZ ;  /* 0x0000000104047890 */ /* 0x000fc4000fffe03f */
[----:B---3--:R-:W-:Y:S04]  /*6870*/  STS.128 [R38], R4 ;  /* 0x0000000426007388 */ /* 0x008fe80000000c00 */
[----:B----4-:R-:W-:Y:S01]  /*6880*/  STS.128 [R38+0x200], R8 ;  /* 0x0002000826007388 */ /* 0x010fe20000000c00 */
[----:B------:R-:W-:-:S03]  /*6890*/  NOP ;  /* 0x0000000000007918 */ /* 0x000fc60000000000 */
[----:B-1----:R-:W0:Y:S04]  /*68a0*/  LDS.128 R28, [R89+0x10] ;  /* 0x00001000591c7984 */ /* 0x002e280000000c00 */
[----:B------:R-:W1:Y:S01]  /*68b0*/  LDS.128 R32, [R89] ;  /* 0x0000000059207984 */ /* 0x000e620000000c00 */
[----:B------:R-:W-:Y:S06]  /*68c0*/  BAR.SYNC.DEFER_BLOCKING 0x0 ;  /* 0x0000000000007b1d */ /* 0x000fec0000010000 */
[----:B------:R-:W-:Y:S04]  /*68d0*/  STS.128 [R89], R24 ;  /* 0x0000001859007388 */ /* 0x000fe80000000c00 */
        /* <DEDUP_REMOVED lines=10> */
[----:B------:R-:W-:Y:S01]  /*6980*/  FADD.FTZ R8, R35, R102 ;  /* 0x0000006623087221 */ /* 0x000fe20000010000 */
[----:B------:R-:W-:Y:S01]  /*6990*/  FSETP.GTU.FTZ.AND P1, PT, R30, 20, PT ;  /* 0x41a000001e00780b */ /* 0x000fe20003f3c000 */
[----:B------:R-:W0:Y:S01]  /*69a0*/  LDS.128 R24, [R38] ;  /* 0x0000000026187984 */ /* 0x000e220000000c00 */
[----:B------:R-:W-:-:S02]  /*69b0*/  FSETP.GTU.FTZ.AND P4, PT, R33, 20, PT ;  /* 0x41a000002100780b */ /* 0x000fc40003f9c000 */
[----:B------:R-:W-:Y:S01]  /*69c0*/  FSETP.GTU.FTZ.AND P3, PT, R32, 20, PT ;  /* 0x41a000002000780b */ /* 0x000fe20003f7c000 */
[----:B------:R-:W1:Y:S01]  /*69d0*/  LDS.128 R20, [R38+0x200] ;  /* 0x0002000026147984 */ /* 0x000e620000000c00 */
[----:B------:R-:W-:-:S03]  /*69e0*/  FSETP.GTU.FTZ.AND P2, PT, R31, 20, PT ;  /* 0x41a000001f00780b */ /* 0x000fc60003f5c000 */
[----:B------:R-:W-:Y:S02]  /*69f0*/  @!P6 FMUL.FTZ R0, R28, -1.4426950216293334961 ;  /* 0xbfb8aa3b1c00e820 */ /* 0x000fe40000410000 */
[----:B------:R-:W-:Y:S02]  /*6a00*/  @!P0 FMUL.FTZ R3, R29, -1.4426950216293334961 ;  /* 0xbfb8aa3b1d038820 */ /* 0x000fe40000410000 */
[----:B------:R-:W-:Y:S02]  /*6a10*/  @!P1 FMUL.FTZ R5, R30, -1.4426950216293334961 ;  /* 0xbfb8aa3b1e059820 */ /* 0x000fe40000410000 */
[----:B------:R-:W3:Y:S04]  /*6a20*/  @!P6 MUFU.EX2 R0, R0 ;  /* 0x000000000000e308 */ /* 0x000ee80000000800 */
[----:B------:R-:W-:-:S04]  /*6a30*/  @!P2 FMUL.FTZ R6, R31, -1.4426950216293334961 ;  /* 0xbfb8aa3b1f06a820 */ /* 0x000fc80000410000 */
[----:B------:R4:W-:Y:S08]  /*6a40*/  @!P0 MUFU.EX2 R4, R3 ;  /* 0x0000000300048308 */ /* 0x0009f00000000800 */
[----:B------:R-:W5:Y:S01]  /*6a50*/  @!P1 MUFU.EX2 R5, R5 ;  /* 0x0000000500059308 */ /* 0x000f620000000800 */
[----:B----4-:R-:W-:Y:S01]  /*6a60*/  FADD.FTZ R3, R34, R102 ;  /* 0x0000006622037221 */ /* 0x010fe20000010000 */
[----:B---3--:R-:W-:Y:S01]  /*6a70*/  @!P6 FADD.FTZ R2, R0, 1 ;  /* 0x3f8000000002e421 */ /* 0x008fe20000010000 */
[----:B------:R-:W3:Y:S01]  /*6a80*/  LDC.64 R34, c[0x0][0x388] ;  /* 0x0000e200ff227b82 */ /* 0x000ee20000000a00 */
[----:B------:R-:W-:-:S02]  /*6a90*/  @!P3 FMUL.FTZ R0, R32, -1.4426950216293334961 ;  /* 0xbfb8aa3b2000b820 */ /* 0x000fc40000410000 */
[----:B------:R-:W-:Y:S02]  /*6aa0*/  FSETP.GTU.FTZ.AND P5, PT, R3, 20, PT ;  /* 0x41a000000300780b */ /* 0x000fe40003fbc000 */
[----:B------:R4:W2:Y:S08]  /*6ab0*/  @!P6 MUFU.RCP R7, R2 ;  /* 0x000000020007e308 */ /* 0x0008b00000001000 */
[----:B------:R-:W0:Y:S01]  /*6ac0*/  @!P3 MUFU.EX2 R0, R0 ;  /* 0x000000000000b308 */ /* 0x000e220000000800 */
[----:B----4-:R-:W-:Y:S01]  /*6ad0*/  @!P4 FMUL.FTZ R2, R33, -1.4426950216293334961 ;  /* 0xbfb8aa3b2102c820 */ /* 0x010fe20000410000 */
[----:B-----5:R-:W-:Y:S01]  /*6ae0*/  @!P1 FADD.FTZ R9, R5, 1 ;  /* 0x3f80000005099421 */ /* 0x020fe20000010000 */
[----:B------:R-:W-:-:S05]  /*6af0*/  @!P5 FMUL.FTZ R3, R3, -1.4426950216293334961 ;  /* 0xbfb8aa3b0303d820 */ /* 0x000fca0000410000 */
[----:B------:R-:W-:Y:S01]  /*6b00*/  @!P4 MUFU.EX2 R2, R2 ;  /* 0x000000020002c308 */ /* 0x000fe20000000800 */
[----:B--2---:R-:W-:Y:S01]  /*6b10*/  @!P6 FMUL.FTZ R12, R12, R7 ;  /* 0x000000070c0ce220 */ /* 0x004fe20000410000 */
[----:B------:R-:W-:Y:S01]  /*6b20*/  FSETP.GTU.FTZ.AND P6, PT, R8, 20, PT ;  /* 0x41a000000800780b */ /* 0x000fe20003fdc000 */
[----:B------:R-:W-:Y:S01]  /*6b30*/  @!P0 FADD.FTZ R7, R4, 1 ;  /* 0x3f80000004078421 */ /* 0x000fe20000010000 */
[----:B------:R-:W-:Y:S01]  /*6b40*/  SHF.L.U32 R4, R40, 0x8, RZ ;  /* 0x0000000828047819 */ /* 0x000fe200000006ff */
[----:B---3--:R-:W-:-:S03]  /*6b50*/  IMAD R32, R34, UR14, RZ ;  /* 0x0000000e22207c24 */ /* 0x008fc6000f8e02ff */
[----:B------:R-:W2:Y:S01]  /*6b60*/  @!P5 MUFU.EX2 R3, R3 ;  /* 0x000000030003d308 */ /* 0x000ea20000000800 */
[----:B------:R-:W-:Y:S01]  /*6b70*/  SHF.R.S32.HI R5, RZ, 0x1f, R4 ;  /* 0x0000001fff057819 */ /* 0x000fe20000011404 */
[----:B------:R-:W-:Y:S02]  /*6b80*/  IMAD R31, R35, UR15, R32 ;  /* 0x0000000f231f7c24 */ /* 0x000fe4000f8e0220 */
[----:B0-----:R-:W-:Y:S01]  /*6b90*/  @!P3 FADD.FTZ R0, R0, 1 ;  /* 0x3f8000000000b421 */ /* 0x001fe20000010000 */
[----:B------:R-:W0:Y:S03]  /*6ba0*/  LDC.64 R32, c[0x0][0x3a8] ;  /* 0x0000ea00ff207b82 */ /* 0x000e260000000a00 */
[----:B------:R3:W4:Y:S08]  /*6bb0*/  @!P2 MUFU.EX2 R10, R6 ;  /* 0x00000006000aa308 */ /* 0x0007300000000800 */
[----:B------:R2:W5:Y:S01]  /*6bc0*/  @!P0 MUFU.RCP R30, R7 ;  /* 0x00000007001e8308 */ /* 0x0005620000001000 */
[----:B---3--:R-:W-:-:S07]  /*6bd0*/  @!P6 FMUL.FTZ R6, R8, -1.4426950216293334961 ;  /* 0xbfb8aa3b0806e820 */ /* 0x008fce0000410000 */
[----:B------:R3:W1:Y:S01]  /*6be0*/  @!P6 MUFU.EX2 R8, R6 ;  /* 0x000000060008e308 */ /* 0x0006620000000800 */
[----:B--2---:R-:W-:Y:S01]  /*6bf0*/  @!P5 FADD.FTZ R7, R3, 1 ;  /* 0x3f8000000307d421 */ /* 0x004fe20000010000 */
[----:B----4-:R-:W-:-:S06]  /*6c00*/  @!P2 FADD.FTZ R10, R10, 1 ;  /* 0x3f8000000a0aa421 */ /* 0x010fcc0000010000 */
[----:B------:R2:W4:Y:S01]  /*6c10*/  @!P3 MUFU.RCP R11, R0 ;  /* 0x00000000000bb308 */ /* 0x0005220000001000 */
[----:B---3--:R-:W-:Y:S01]  /*6c20*/  @!P4 FADD.FTZ R6, R2, 1 ;  /* 0x3f8000000206c421 */ /* 0x008fe20000010000 */
[----:B------:R-:W-:-:S04]  /*6c30*/  IMAD.WIDE.U32 R2, R34, UR15, R4 ;  /* 0x0000000f22027c25 */ /* 0x000fc8000f8e0004 */
[----:B-----5:R-:W-:Y:S01]  /*6c40*/  @!P0 FMUL.FTZ R13, R13, R30 ;  /* 0x0000001e0d0d8220 */ /* 0x020fe20000410000 */
[----:B------:R-:W3:Y:S01]  /*6c50*/  LDC.64 R34, c[0x0][0x3f0] ;  /* 0x0000fc00ff227b82 */ /* 0x000ee20000000a00 */
[----:B0-----:R-:W-:Y:S01]  /*6c60*/  IMAD.WIDE.U32 R4, R32, UR15, R4 ;  /* 0x0000000f20047c25 */ /* 0x001fe2000f8e0004 */
[----:B------:R-:W-:Y:S01]  /*6c70*/  IADD3 R3, R3, R31, RZ ;  /* 0x0000001f03037210 */ /* 0x000fe20007ffe0ff */
[----:B------:R0:W5:Y:S02]  /*6c80*/  @!P4 MUFU.RCP R28, R6 ;  /* 0x00000006001cc308 */ /* 0x0001640000001000 */
[----:B-1----:R-:W-:Y:S01]  /*6c90*/  @!P6 FADD.FTZ R8, R8, 1 ;  /* 0x3f8000000808e421 */ /* 0x002fe20000010000 */
[----:B--2---:R-:W-:Y:S02]  /*6ca0*/  IMAD R0, R106, UR6, RZ ;  /* 0x000000066a007c24 */ /* 0x004fe4000f8e02ff */
[----:B------:R-:W-:-:S04]  /*6cb0*/  IMAD.WIDE.U32 R2, R107, UR6, R2 ;  /* 0x000000066b027c25 */ /* 0x000fc8000f8e0002 */
[----:B------:R-:W-:Y:S01]  /*6cc0*/  IMAD R31, R107, UR7, R0 ;  /* 0x000000076b1f7c24 */ /* 0x000fe2000f8e0200 */
[----:B0-----:R-:W-:Y:S01]  /*6cd0*/  LEA R6, P0, R2, R36, 0x2 ;  /* 0x0000002402067211 */ /* 0x001fe200078010ff */
[----:B------:R-:W0:Y:S01]  /*6ce0*/  @!P1 MUFU.RCP R29, R9 ;  /* 0x00000009001d9308 */ /* 0x000e220000001000 */
[----:B----4-:R-:W-:Y:S01]  /*6cf0*/  @!P3 FMUL.FTZ R16, R16, R11 ;  /* 0x0000000b1010b220 */ /* 0x010fe20000410000 */
[----:B------:R-:W-:Y:S01]  /*6d00*/  ULDC.64 UR6, c[0x0][0x3b0] ;  /* 0x0000ec0000067ab9 */ /* 0x000fe20000000a00 */
[----:B------:R-:W-:Y:S02]  /*6d10*/  IADD3 R0, R3, R31, RZ ;  /* 0x0000001f03007210 */ /* 0x000fe40007ffe0ff */
[----:B------:R-:W-:Y:S01]  /*6d20*/  IADD3 R94, P3, R94, -0x400, RZ ;  /* 0xfffffc005e5e7810 */ /* 0x000fe20007f7e0ff */
[----:B-----5:R-:W-:Y:S02]  /*6d30*/  @!P4 FMUL.FTZ R17, R17, R28 ;  /* 0x0000001c1111c220 */ /* 0x020fe40000410000 */
[----:B------:R1:W2:Y:S01]  /*6d40*/  @!P5 MUFU.RCP R9, R7 ;  /* 0x000000070009d308 */ /* 0x0002a20000001000 */
[----:B------:R-:W-:-:S07]  /*6d50*/  IADD3.X R95, R95, -0x1, RZ, P3, !PT ;  /* 0xffffffff5f5f7810 */ /* 0x000fce0001ffe4ff */
[----:B------:R-:W4:Y:S01]  /*6d60*/  @!P6 MUFU.RCP R8, R8 ;  /* 0x000000080008e308 */ /* 0x000f220000001000 */
[----:B-1----:R-:W-:Y:S01]  /*6d70*/  LEA.HI.X R7, R2, R37, R0, 0x2, P0 ;  /* 0x0000002502077211 */ /* 0x002fe200000f1400 */
[----:B0-----:R-:W-:Y:S01]  /*6d80*/  @!P1 FMUL.FTZ R14, R14, R29 ;  /* 0x0000001d0e0e9220 */ /* 0x001fe20000410000 */
[----:B------:R-:W-:Y:S01]  /*6d90*/  IMAD R0, R32, UR14, RZ ;  /* 0x0000000e20007c24 */ /* 0x000fe2000f8e02ff */
[----:B------:R-:W-:Y:S01]  /*6da0*/  IADD3 R48, P1, R48, -0x400, RZ ;  /* 0xfffffc0030307810 */ /* 0x000fe20007f3e0ff */
[----:B------:R-:W-:-:S03]  /*6db0*/  IMAD.WIDE R2, R39, 0x10, R6 ;  /* 0x0000001027027825 */ /* 0x000fc600078e0206 */
[----:B------:R-:W0:Y:S01]  /*6dc0*/  @!P2 MUFU.RCP R10, R10 ;  /* 0x0000000a000aa308 */ /* 0x000e220000001000 */
[----:B--2---:R-:W-:Y:S01]  /*6dd0*/  @!P5 FMUL.FTZ R18, R18, R9 ;  /* 0x000000091212d220 */ /* 0x004fe20000410000 */
[----:B------:R-:W-:Y:S01]  /*6de0*/  IMAD R7, R33, UR15, R0 ;  /* 0x0000000f21077c24 */ /* 0x000fe2000f8e0200 */
[----:B------:R-:W-:Y:S01]  /*6df0*/  STG.E.128 desc[UR12][R2.64], R24 ;  /* 0x0000001802007986 */ /* 0x000fe2000c101d0c */
[----:B------:R-:W-:Y:S01]  /*6e00*/  IMAD R0, R106, UR6, RZ ;  /* 0x000000066a007c24 */ /* 0x000fe2000f8e02ff */
[----:B------:R-:W-:Y:S02]  /*6e10*/  IADD3.X R49, R49, -0x1, RZ, P1, !PT ;  /* 0xffffffff31317810 */ /* 0x000fe40000ffe4ff */
[----:B------:R1:W-:Y:S01]  /*6e20*/  STG.E.128 desc[UR12][R2.64+0x200], R20 ;  /* 0x0002001402007986 */ /* 0x0003e2000c101d0c */
[----:B------:R-:W-:Y:S01]  /*6e30*/  IADD3 R5, R5, R7, RZ ;  /* 0x0000000705057210 */ /* 0x000fe20007ffe0ff */
[----:B----4-:R-:W-:Y:S01]  /*6e40*/  @!P6 FMUL.FTZ R19, R19, R8 ;  /* 0x000000081313e220 */ /* 0x010fe20000410000 */
[----:B------:R-:W-:Y:S01]  /*6e50*/  IMAD R7, R107, UR7, R0 ;  /* 0x000000076b077c24 */ /* 0x000fe2000f8e0200 */
[----:B------:R-:W-:Y:S01]  /*6e60*/  BAR.SYNC.DEFER_BLOCKING 0x0 ;  /* 0x0000000000007b1d */ /* 0x000fe20000010000 */
[----:B------:R-:W-:-:S04]  /*6e70*/  IADD3 R93, P1, R93, -0x800, RZ ;  /* 0xfffff8005d5d7810 */ /* 0x000fc80007f3e0ff */
[----:B------:R-:W-:Y:S01]  /*6e80*/  IADD3.X R92, R92, -0x1, RZ, P1, !PT ;  /* 0xffffffff5c5c7810 */ /* 0x000fe20000ffe4ff */
[----:B0-----:R-:W-:Y:S01]  /*6e90*/  @!P2 FMUL.FTZ R15, R15, R10 ;  /* 0x0000000a0f0fa220 */ /* 0x001fe20000410000 */
[----:B------:R-:W-:-:S04]  /*6ea0*/  IADD3 R96, P2, R96, -0x400, RZ ;  /* 0xfffffc0060607810 */ /* 0x000fc80007f5e0ff */
[----:B------:R-:W-:Y:S01]  /*6eb0*/  IADD3.X R97, R97, -0x1, RZ, P2, !PT ;  /* 0xffffffff61617810 */ /* 0x000fe200017fe4ff */
[----:B-1----:R-:W-:-:S05]  /*6ec0*/  IMAD.WIDE.U32 R2, R107, UR6, R4 ;  /* 0x000000066b027c25 */ /* 0x002fca000f8e0004 */
[----:B------:R-:W-:Y:S02]  /*6ed0*/  IADD3 R0, R3, R7, RZ ;  /* 0x0000000703007210 */ /* 0x000fe40007ffe0ff */
[C---:B---3--:R-:W-:Y:S01]  /*6ee0*/  LEA R4, P0, R2.reuse, R34, 0x2 ;  /* 0x0000002202047211 */ /* 0x048fe200078010ff */
[----:B------:R0:W-:Y:S03]  /*6ef0*/  STS.128 [R89], R16 ;  /* 0x0000001059007388 */ /* 0x0001e60000000c00 */
[----:B------:R-:W-:Y:S02]  /*6f00*/  LEA.HI.X R5, R2, R35, R0, 0x2, P0 ;  /* 0x0000002302057211 */ /* 0x000fe400000f1400 */
[----:B------:R-:W-:Y:S01]  /*6f10*/  ISETP.GT.AND P0, PT, R91, 0x1, PT ;  /* 0x000000015b00780c */ /* 0x000fe20003f04270 */
[----:B------:R1:W-:Y:S01]  /*6f20*/  STS.128 [R89+0x10], R12 ;  /* 0x0000100c59007388 */ /* 0x0003e20000000c00 */
[----:B------:R-:W-:-:S03]  /*6f30*/  NOP ;  /* 0x0000000000007918 */ /* 0x000fc60000000000 */
[----:B------:R-:W2:Y:S01]  /*6f40*/  LDS.128 R8, [R38] ;  /* 0x0000000026087984 */ /* 0x000ea20000000c00 */
[----:B------:R-:W-:Y:S01]  /*6f50*/  IMAD.WIDE R2, R39, 0x10, R4 ;  /* 0x0000001027027825 */ /* 0x000fe200078e0204 */
[----:B------:R-:W-:Y:S02]  /*6f60*/  MOV R91, R40 ;  /* 0x00000028005b7202 */ /* 0x000fe40000000f00 */
[----:B------:R-:W3:Y:S01]  /*6f70*/  LDS.128 R28, [R38+0x200] ;  /* 0x00020000261c7984 */ /* 0x000ee20000000c00 */
[----:B0-----:R-:W-:-:S04]  /*6f80*/  FADD.FTZ R16, R16, R101 ;  /* 0x0000006510107221 */ /* 0x001fc80000010000 */
        /* <DEDUP_REMOVED lines=8> */
[----:B---3--:R0:W-:Y:S01]  /*7010*/  STG.E.128 desc[UR12][R2.64+0x200], R28 ;  /* 0x0002001c02007986 */ /* 0x0081e2000c101d0c */
[----:B------:R-:W-:Y:S05]  /*7020*/  @P0 BRA `(.L_x_17106) ;  /* 0xffffff9800280947 */ /* 0x000fea000383ffff */
.L_x_17041:
        /* <DEDUP_REMOVED lines=26> */
.L_x_17108:
[----:B------:R-:W-:Y:S05]  /*71d0*/  BSYNC B0 ;  /* 0x0000000000007941 */ /* 0x000fea0003800000 */
.L_x_17107:
        /* <DEDUP_REMOVED lines=29> */
.L_x_17110:
[----:B------:R-:W2:Y:S02]  /*73b0*/  S2R R15, SR_TID.X ;  /* 0x00000000000f7919 */ /* 0x000ea40000002100 */
.L_x_17111:
[----:B------:R-:W-:Y:S05]  /*73c0*/  BSYNC B0 ;  /* 0x0000000000007941 */ /* 0x000fea0003800000 */
.L_x_17109:
        /* <DEDUP_REMOVED lines=22> */
.L_x_17113:
        /* <DEDUP_REMOVED lines=28> */
.L_x_17112:
[----:B------:R-:W-:Y:S05]  /*76f0*/  EXIT ;  /* 0x000000000000794d */ /* 0x000fea0003800000 */
.L_x_17114:
        /* <DEDUP_REMOVED lines=16> */
.L_x_19023:


//--------------------- .text._Z25selective_scan_bwd_kernelI32Selective_Scan_bwd_kernel_traitsILi32ELi8ELb1ELb1ELb0ELb1ELb1EfN3c107complexIfEEEEv12SSMParamsBwd --------------------------
	.section	.text._Z25selective_scan_bwd_kernelI32Selective_Scan_bwd_kernel_traitsILi32ELi8ELb1ELb1ELb0ELb1ELb1EfN3c107complexIfEEEEv12SSMParamsBwd,"ax",@progbits
	.align	128
        .global         _Z25selective_scan_bwd_kernelI32Selective_Scan_bwd_kernel_traitsILi32ELi8ELb1ELb1ELb0ELb1ELb1EfN3c107complexIfEEEEv12SSMParamsBwd
        .type           _Z25selective_scan_bwd_kernelI32Selective_Scan_bwd_kernel_traitsILi32ELi8ELb1ELb1ELb0ELb1ELb1EfN3c107complexIfEEEEv12SSMParamsBwd,@function
        .size           _Z25selective_scan_bwd_kernelI32Selective_Scan_bwd_kernel_traitsILi32ELi8ELb1ELb1ELb0ELb1ELb1EfN3c107complexIfEEEEv12SSMParamsBwd,(.L_x_19024 - _Z25selective_scan_bwd_kernelI32Selective_Scan_bwd_kernel_traitsILi32ELi8ELb1ELb1ELb0ELb1ELb1EfN3c107complexIfEEEEv12SSMParamsBwd)
        .other          _Z25selective_scan_bwd_kernelI32Selective_Scan_bwd_kernel_traitsILi32ELi8ELb1ELb1ELb0ELb1ELb1EfN3c107complexIfEEEEv12SSMParamsBwd,@"STO_CUDA_ENTRY STV_DEFAULT"
_Z25selective_scan_bwd_kernelI32Selective_Scan_bwd_kernel_traitsILi32ELi8ELb1ELb1ELb0ELb1ELb1EfN3c107complexIfEEEEv12SSMParamsBwd:
.text._Z25selective_scan_bwd_kernelI32Selective_Scan_bwd_kernel_traitsILi32ELi8ELb1ELb1ELb0ELb1ELb1EfN3c107complexIfEEEEv12SSMParamsBwd:
        /* <DEDUP_REMOVED lines=139> */
.L_x_17181:
[----:B------:R-:W-:Y:S01]  /*08b0*/  BAR.SYNC.DEFER_BLOCKING 0x0 ;  /* 0x0000000000007b1d */ /* 0x000fe20000010000 */
[----:B------:R-:W-:-:S05]  /*08c0*/  LOP3.LUT R87, R86, 0x1f, R95, 0xf8, !PT ;  /* 0x0000001f56577812 */ /* 0x000fca00078ef85f */
[----:B0-----:R-:W-:Y:S02]  /*08d0*/  IMAD.WIDE R2, R87, 0x10, R92 ;  /* 0x0000001057027825 */ /* 0x001fe400078e025c */
[----:B------:R-:W0:Y:S01]  /*08e0*/  S2UR UR6, SR_CgaCtaId ;  /* 0x00000000000679c3 */ /* 0x000e220000008800 */
[----:B------:R-:W-:-:S07]  /*08f0*/  UMOV UR5, 0x400 ;  /* 0x0000040000057882 */ /* 0x000fce0000000000 */
        /* <DEDUP_REMOVED lines=15> */
[----:B------:R0:W4:Y:S01]  /*09f0*/  LDG.E.128 R28, desc[UR12][R4.64+0x200] ;  /* 0x0002000c041c7981 */ /* 0x000122000c1e1d00 */
[----:B------:R-:W-:Y:S01]  /*0a00*/  IMAD.WIDE R6, R87, 0x10, R90 ;  /* 0x0000001057067825 */ /* 0x000fe200078e025a */
[----:B0-----:R-:W0:Y:S02]  /*0a10*/  LDC.64 R4, c[0x0][0x318] ;  /* 0x0000c600ff047b82 */ /* 0x001e240000000a00 */
[----:B---3--:R-:W-:Y:S04]  /*0a20*/  STS.128 [R85], R16 ;  /* 0x0000001055007388 */ /* 0x008fe80000000c00 */
[----:B----4-:R-:W-:Y:S01]  /*0a30*/  STS.128 [R85+0x200], R28 ;  /* 0x0002001c55007388 */ /* 0x010fe20000000c00 */
[----:B------:R-:W-:-:S03]  /*0a40*/  NOP ;  /* 0x0000000000007918 */ /* 0x000fc60000000000 */
[----:B------:R-:W3:Y:S04]  /*0a50*/  LDS.128 R8, [R84+0x10] ;  /* 0x0000100054087984 */ /* 0x000ee80000000c00 */
[----:B------:R-:W4:Y:S01]  /*0a60*/  LDS.128 R12, [R84] ;  /* 0x00000000540c7984 */ /* 0x000f220000000c00 */
[----:B------:R-:W-:Y:S06]  /*0a70*/  BAR.SYNC.DEFER_BLOCKING 0x0 ;  /* 0x0000000000007b1d */ /* 0x000fec0000010000 */
[----:B------:R-:W4:Y:S04]  /*0a80*/  LDG.E.128 R32, desc[UR12][R6.64] ;  /* 0x0000000c06207981 */ /* 0x000f28000c1e1d00 */
[----:B------:R-:W4:Y:S01]  /*0a90*/  LDG.E.128 R36, desc[UR12][R6.64+0x200] ;  /* 0x0002000c06247981 */ /* 0x000f22000c1e1d00 */
[----:B-1----:R-:W-:Y:S01]  /*0aa0*/  IADD3 R79, R79, -UR4, RZ ;  /* 0x800000044f4f7c10 */ /* 0x002fe2000fffe0ff */
[----:B--2---:R-:W-:Y:S01]  /*0ab0*/  IMAD R0, R40, UR15, RZ ;  /* 0x0000000f28007c24 */ /* 0x004fe2000f8e02ff */
[----:B------:R-:W-:Y:S01]  /*0ac0*/  BSSY B0, `(.L_x_17116) ;  /* 0x0000036000007945 */ /* 0x000fe20003800000 */
[--C-:B---3-5:R-:W-:Y:S01]  /*0ad0*/  FADD.FTZ R83, R8, R98.reuse ;  /* 0x0000006208537221 */ /* 0x128fe20000010000 */
[--C-:B------:R-:W-:Y:S01]  /*0ae0*/  FADD.FTZ R82, R9, R98.reuse ;  /* 0x0000006209527221 */ /* 0x100fe20000010000 */
[--C-:B------:R-:W-:Y:S01]  /*0af0*/  FADD.FTZ R81, R10, R98.reuse ;  /* 0x000000620a517221 */ /* 0x100fe20000010000 */
[--C-:B------:R-:W-:Y:S01]  /*0b00*/  FADD.FTZ R80, R11, R98.reuse ;  /* 0x000000620b507221 */ /* 0x100fe20000010000 */
[--C-:B----4-:R-:W-:Y:S01]  /*0b10*/  FADD.FTZ R77, R12, R98.reuse ;  /* 0x000000620c4d7221 */ /* 0x110fe20000010000 */
[--C-:B------:R-:W-:Y:S01]  /*0b20*/  FADD.FTZ R78, R13, R98.reuse ;  /* 0x000000620d4e7221 */ /* 0x100fe20000010000 */
        /* <DEDUP_REMOVED lines=12> */
[----:B------:R1:W-:Y:S04]  /*0bf0*/  STS.128 [R85], R32 ;  /* 0x0000002055007388 */ /* 0x0003e80000000c00 */
[----:B------:R1:W-:Y:S01]  /*0c00*/  STS.128 [R85+0x200], R36 ;  /* 0x0002002455007388 */ /* 0x0003e20000000c00 */
[----:B------:R-:W-:Y:S01]  /*0c10*/  NOP ;  /* 0x0000000000007918 */ /* 0x000fe20000000000 */
[----:B0-----:R-:W-:Y:S06]  /*0c20*/  @P6 BRA `(.L_x_17117) ;  /* 0x00000000007c6947 */ /* 0x001fec0003800000 */
        /* <DEDUP_REMOVED lines=31> */
.L_x_17117:
[----:B------:R-:W-:Y:S05]  /*0e20*/  BSYNC B0 ;  /* 0x0000000000007941 */ /* 0x000fea0003800000 */
.L_x_17116:
[----:B------:R-:W-:Y:S01]  /*0e30*/  IMAD.WIDE.U32 R6, R40, UR14, R48 ;  /* 0x0000000e28067c25 */ /* 0x000fe2000f8e0030 */
[----:B------:R-:W-:Y:S01]  /*0e40*/  BSSY B0, `(.L_x_17118) ;  /* 0x0000023000007945 */ /* 0x000fe20003800000 */
[----:B------:R-:W-:-:S03]  /*0e50*/  FSETP.GTU.FTZ.AND P6, PT, R76, 20, PT ;  /* 0x41a000004c00780b */ /* 0x000fc60003fdc000 */
[----:B------:R-:W-:Y:S01]  /*0e60*/  IADD3 R11, R7, R11, RZ ;  /* 0x0000000b070b7210 */ /* 0x000fe20007ffe0ff */
        /* <DEDUP_REMOVED lines=32> */
.L_x_17119:
[----:B------:R-:W-:Y:S05]  /*1070*/  BSYNC B0 ;  /* 0x0000000000007941 */ /* 0x000fea0003800000 */
.L_x_17118:
        /* <DEDUP_REMOVED lines=33> */
.L_x_17121:
[----:B------:R-:W-:Y:S05]  /*1290*/  BSYNC B0 ;  /* 0x0000000000007941 */ /* 0x000fea0003800000 */
.L_x_17120:
        /* <DEDUP_REMOVED lines=33> */
.L_x_17123:
[----:B------:R-:W-:Y:S05]  /*14b0*/  BSYNC B0 ;  /* 0x0000000000007941 */ /* 0x000fea0003800000 */
.L_x_17122:
        /* <DEDUP_REMOVED lines=33> */
.L_x_17125:
[----:B------:R-:W-:Y:S05]  /*16d0*/  BSYNC B0 ;  /* 0x0000000000007941 */ /* 0x000fea0003800000 */
.L_x_17124:
        /* <DEDUP_REMOVED lines=33> */
.L_x_17127:
[----:B------:R-:W-:Y:S05]  /*18f0*/  BSYNC B0 ;  /* 0x0000000000007941 */ /* 0x000fea0003800000 */
.L_x_17126:
        /* <DEDUP_REMOVED lines=33> */
.L_x_17129:
[----:B------:R-:W-:Y:S05]  /*1b10*/  BSYNC B0 ;  /* 0x0000000000007941 */ /* 0x000fea0003800000 */
.L_x_17128:
        /* <DEDUP_REMOVED lines=33> */
.L_x_17131:
[----:B------:R-:W-:Y:S05]  /*1d30*/  BSYNC B0 ;  /* 0x0000000000007941 */ /* 0x000fea0003800000 */
.L_x_17130:
[----:B------:R-:W-:Y:S01]  /*1d40*/  ULDC.64 UR6, c[0x0][0x2a8] ;  /* 0x0000aa0000067ab9 */ /* 0x000fe20000000a00 */
[----:B------:R-:W-:Y:S01]  /*1d50*/  MOV R7, R11 ;  /* 0x0000000b00077202 */ /* 0x000fe20000000f00 */
[----:B------:R-:W-:Y:S01]  /*1d60*/  IMAD R0, R102, UR6, RZ ;  /* 0x0000000666007c24 */ /* 0x000fe2000f8e02ff */
[----:B------:R-:W0:Y:S01]  /*1d70*/  LDC.64 R16, c[0x0][0x2b0] ;  /* 0x0000ac00ff107b82 */ /* 0x000e220000000a00 */
[----:B------:R-:W-:-:S04]  /*1d80*/  IMAD.WIDE.U32 R6, R103, UR6, R6 ;  /* 0x0000000667067c25 */ /* 0x000fc8000f8e0006 */
[----:B------:R-:W-:Y:S01]  /*1d90*/  IMAD R9, R103, UR7, R0 ;  /* 0x0000000767097c24 */ /* 0x000fe2000f8e0200 */
[C---:B------:R-:W-:Y:S02]  /*1da0*/  LEA R12, P0, R6.reuse, R4, 0x2 ;  /* 0x00000004060c7211 */ /* 0x040fe400078010ff */
[----:B------:R-:W2:Y:S01]  /*1db0*/  LDC.64 R28, c[0x0][0x308] ;  /* 0x0000c200ff1c7b82 */ /* 0x000ea20000000a00 */
[----:B------:R-:W-:Y:S01]  /*1dc0*/  ULDC.64 UR6, c[0x0][0x2b8] ;  /* 0x0000ae0000067ab9 */ /* 0x000fe20000000a00 */
[----:B------:R-:W-:Y:S02]  /*1dd0*/  IADD3 R0, R7, R9, RZ ;  /* 0x0000000907007210 */ /* 0x000fe40007ffe0ff */
[----:B------:R-:W-:Y:S02]  /*1de0*/  LDS.128 R8, [R84+0x10] ;  /* 0x0000100054087984 */ /* 0x000fe40000000c00 */
[----:B------:R-:W-:Y:S02]  /*1df0*/  LEA.HI.X R13, R6, R5, R0, 0x2, P0 ;  /* 0x00000005060d7211 */ /* 0x000fe400000f1400 */
[----:B------:R-:W3:Y:S01]  /*1e00*/  LDC.64 R72, c[0x0][0x398] ;  /* 0x0000e600ff487b82 */ /* 0x000ee20000000a00 */
[----:B------:R-:W-:Y:S01]  /*1e10*/  LDS.128 R4, [R84] ;  /* 0x0000000054047984 */ /* 0x000fe20000000c00 */
[----:B------:R-:W-:-:S06]  /*1e20*/  IMAD.WIDE R12, R87, 0x10, R12 ;  /* 0x00000010570c7825 */ /* 0x000fcc00078e020c */
[----:B------:R-:W-:Y:S08]  /*1e30*/  BAR.SYNC.DEFER_BLOCKING 0x0 ;  /* 0x0000000000007b1d */ /* 0x000ff00000010000 */
[----:B------:R-:W4:Y:S01]  /*1e40*/  LDC.64 R74, c[0x0][0x3e8] ;  /* 0x0000fa00ff4a7b82 */ /* 0x000f220000000a00 */
[----:B-1----:R-:W5:Y:S04]  /*1e50*/  LDG.E.128 R32, desc[UR12][R12.64] ;  /* 0x0000000c0c207981 */ /* 0x002f68000c1e1d00 */
[----:B------:R1:W3:Y:S01]  /*1e60*/  LDG.E.128 R36, desc[UR12][R12.64+0x200] ;  /* 0x0002000c0c247981 */ /* 0x0002e2000c1e1d00 */
        /* <DEDUP_REMOVED lines=31> */
[----:B------:R-:W1:Y:S01]  /*2060*/  MUFU.EX2 R34, R34 ;  /* 0x0000002200227308 */ /* 0x000e620000000800 */
[----:B0-----:R-:W-:-:S07]  /*2070*/  FADD.FTZ R2, R2, 1 ;  /* 0x3f80000002027421 */ /* 0x001fce0000010000 */
[----:B------:R-:W-:Y:S08]  /*2080*/  MUFU.EX2 R35, R28 ;  /* 0x0000001c00237308 */ /* 0x000ff00000000800 */
[----:B------:R-:W0:Y:S01]  /*2090*/  MUFU.EX2 R0, R0 ;  /* 0x0000000000007308 */ /* 0x000e220000000800 */
[----:B-1----:R-:W-:-:S07]  /*20a0*/  FADD.FTZ R58, R34, 1 ;  /* 0x3f800000223a7421 */ /* 0x002fce0000010000 */
[----:B------:R1:W-:Y:S08]  /*20b0*/  MUFU.EX2 R37, R36 ;  /* 0x0000002400257308 */ /* 0x0003f00000000800 */
[----:B------:R3:W-:Y:S01]  /*20c0*/  MUFU.EX2 R39, R38 ;  /* 0x0000002600277308 */ /* 0x0007e20000000800 */
[----:B-1----:R-:W-:Y:S01]  /*20d0*/  FADD.FTZ R36, R32, 1 ;  /* 0x3f80000020247421 */ /* 0x002fe20000010000 */
[----:B0-----:R-:W-:-:S06]  /*20e0*/  FADD.FTZ R0, R0, 1 ;  /* 0x3f80000000007421 */ /* 0x001fcc0000010000 */
[----:B------:R-:W0:Y:S01]  /*20f0*/  MUFU.RCP R2, R2 ;  /* 0x0000000200027308 */ /* 0x000e220000001000 */
[----:B---3--:R-:W-:-:S07]  /*2100*/  FADD.FTZ R38, R33, 1 ;  /* 0x3f80000021267421 */ /* 0x008fce0000010000 */
[----:B------:R-:W-:Y:S08]  /*2110*/  MUFU.RCP R63, R36 ;  /* 0x00000024003f7308 */ /* 0x000ff00000001000 */
[----:B------:R-:W1:Y:S08]  /*2120*/  MUFU.RCP R60, R38 ;  /* 0x00000026003c7308 */ /* 0x000e700000001000 */
[----:B------:R0:W3:Y:S08]  /*2130*/  MUFU.RCP R61, R0 ;  /* 0x00000000003d7308 */ /* 0x0000f00000001000 */
[----:B------:R4:W-:Y:S01]  /*2140*/  MUFU.RCP R65, R58 ;  /* 0x0000003a00417308 */ /* 0x0009e20000001000 */
[----:B0-----:R-:W-:Y:S01]  /*2150*/  FADD.FTZ R0, -R2, 1 ;  /* 0x3f80000002007421 */ /* 0x001fe20000010100 */
[----:B-1----:R-:W-:-:S03]  /*2160*/  FADD.FTZ R38, -R60, 1 ;  /* 0x3f8000003c267421 */ /* 0x002fc60000010100 */
[----:B------:R-:W-:Y:S01]  /*2170*/  FFMA.FTZ R36, R17, R0, 1 ;  /* 0x3f80000011247423 */ /* 0x000fe20000010000 */
[----:B----4-:R-:W-:Y:S01]  /*2180*/  IMAD.WIDE.U32 R58, R72, UR14, R48 ;  /* 0x0000000e483a7c25 */ /* 0x010fe2000f8e0030 */
[----:B--2---:R0:W-:Y:S04]  /*2190*/  STS.128 [R85], R40 ;  /* 0x0000002855007388 */ /* 0x0041e80000000c00 */
[----:B-----5:R-:W-:Y:S01]  /*21a0*/  STS.128 [R85+0x200], R44 ;  /* 0x0002002c55007388 */ /* 0x020fe20000000c00 */
[----:B------:R-:W-:-:S03]  /*21b0*/  NOP ;  /* 0x0000000000007918 */ /* 0x000fc60000000000 */
[----:B------:R-:W1:Y:S01]  /*21c0*/  LDS.128 R28, [R84] ;  /* 0x00000000541c7984 */ /* 0x000e620000000c00 */
[----:B0-----:R-:W-:Y:S01]  /*21d0*/  FADD.FTZ R40, R35, 1 ;  /* 0x3f80000023287421 */ /* 0x001fe20000010000 */
[----:B------:R-:W-:Y:S02]  /*21e0*/  FADD.FTZ R42, R37, 1 ;  /* 0x3f800000252a7421 */ /* 0x000fe40000010000 */
[----:B------:R-:W0:Y:S01]  /*21f0*/  LDS.128 R32, [R84+0x10] ;  /* 0x0000100054207984 */ /* 0x000e220000000c00 */
[----:B------:R-:W-:Y:S01]  /*2200*/  FADD.FTZ R43, R39, 1 ;  /* 0x3f800000272b7421 */ /* 0x000fe20000010000 */
[----:B------:R2:W4:Y:S01]  /*2210*/  MUFU.RCP R62, R40 ;  /* 0x00000028003e7308 */ /* 0x0005220000001000 */
[----:B------:R-:W-:Y:S01]  /*2220*/  FADD.FTZ R39, -R63, 1 ;  /* 0x3f8000003f277421 */ /* 0x000fe20000010100 */
[----:B---3--:R-:W-:-:S03]  /*2230*/  FADD.FTZ R37, -R61, 1 ;  /* 0x3f8000003d257421 */ /* 0x008fc60000010100 */
[----:B------:R-:W-:Y:S01]  /*2240*/  FFMA.FTZ R41, R18, R39, 1 ;  /* 0x3f80000012297423 */ /* 0x000fe20000010027 */
[----:B------:R-:W-:Y:S02]  /*2250*/  FFMA.FTZ R37, R16, R37, 1 ;  /* 0x3f80000010257423 */ /* 0x000fe40000010025 */
[----:B------:R-:W3:Y:S01]  /*2260*/  MUFU.RCP R67, R42 ;  /* 0x0000002a00437308 */ /* 0x000ee20000001000 */
[----:B--2---:R-:W-:-:S07]  /*2270*/  FFMA.FTZ R40, R19, R38, 1 ;  /* 0x3f80000013287423 */ /* 0x004fce0000010026 */
[----:B------:R2:W5:Y:S01]  /*2280*/  MUFU.RCP R64, R43 ;  /* 0x0000002b00407308 */ /* 0x0005620000001000 */
[----:B-1----:R-:W-:Y:S01]  /*2290*/  FMUL.FTZ R0, R4, R28 ;  /* 0x0000001c04007220 */ /* 0x002fe20000410000 */
        /* <DEDUP_REMOVED lines=11> */
[----:B---3--:R-:W-:Y:S01]  /*2350*/  FADD.FTZ R39, -R67, 1 ;  /* 0x3f80000043277421 */ /* 0x008fe20000010100 */
[----:B-----5:R-:W-:Y:S01]  /*2360*/  FADD.FTZ R38, -R64, 1 ;  /* 0x3f80000040267421 */ /* 0x020fe20000010100 */
[----:B------:R-:W-:Y:S01]  /*2370*/  FMUL.FTZ R47, R43, R40 ;  /* 0x000000282b2f7220 */ /* 0x000fe20000410000 */
[----:B------:R-:W-:Y:S01]  /*2380*/  BAR.SYNC.DEFER_BLOCKING 0x0 ;  /* 0x0000000000007b1d */ /* 0x000fe20000010000 */
[----:B------:R-:W-:Y:S01]  /*2390*/  FFMA.FTZ R36, R13, R0, 1 ;  /* 0x3f8000000d247423 */ /* 0x000fe20000010000 */
[----:B------:R-:W-:Y:S01]  /*23a0*/  FFMA.FTZ R41, R14, R39, 1 ;  /* 0x3f8000000e297423 */ /* 0x000fe20000010027 */
[----:B------:R-:W-:Y:S01]  /*23b0*/  FFMA.FTZ R40, R15, R38, 1 ;  /* 0x3f8000000f287423 */ /* 0x000fe20000010026 */
[----:B------:R-:W-:Y:S01]  /*23c0*/  FADD.FTZ R37, -R65, 1 ;  /* 0x3f80000041257421 */ /* 0x000fe20000010100 */
[----:B0-----:R-:W-:Y:S01]  /*23d0*/  FMUL.FTZ R0, R8, R32 ;  /* 0x0000002008007220 */ /* 0x001fe20000410000 */
        /* <DEDUP_REMOVED lines=19> */
[----:B------:R-:W-:Y:S02]  /*2510*/  IMAD R0, R102, UR6, RZ ;  /* 0x0000000666007c24 */ /* 0x000fe4000f8e02ff */
[----:B------:R-:W-:Y:S01]  /*2520*/  FMUL.FTZ R62, R13, R62 ;  /* 0x0000003e0d3e7220 */ /* 0x000fe20000410000 */
[----:B------:R-:W-:Y:S01]  /*2530*/  IADD3 R59, R59, R73, RZ ;  /* 0x000000493b3b7210 */ /* 0x000fe20007ffe0ff */
[----:B------:R-:W-:Y:S01]  /*2540*/  STS.128 [R84+0x10], R68 ;  /* 0x0000104454007388 */ /* 0x000fe20000000c00 */
[----:B------:R-:W-:-:S03]  /*2550*/  NOP ;  /* 0x0000000000007918 */ /* 0x000fc60000000000 */
[----:B------:R-:W1:Y:S01]  /*2560*/  LDS.128 R36, [R85] ;  /* 0x0000000055247984 */ /* 0x000e620000000c00 */
[----:B------:R-:W-:-:S04]  /*2570*/  IMAD.WIDE.U32 R16, R103, UR6, R58 ;  /* 0x0000000667107c25 */ /* 0x000fc8000f8e003a */
[----:B------:R-:W-:Y:S01]  /*2580*/  FMUL.FTZ R109, R8, R65 ;  /* 0x00000041086d7220 */ /* 0x000fe20000410000 */
[----:B------:R-:W-:Y:S01]  /*2590*/  FMUL.FTZ R108, R9, R62 ;  /* 0x0000003e096c7220 */ /* 0x000fe20000410000 */
[----:B------:R-:W2:Y:S01]  /*25a0*/  LDS.128 R40, [R85+0x200] ;  /* 0x0002000055287984 */ /* 0x000ea20000000c00 */
[----:B------:R-:W-:Y:S01]  /*25b0*/  IMAD R19, R103, UR7, R0 ;  /* 0x0000000767137c24 */ /* 0x000fe2000f8e0200 */
[----:B------:R-:W-:Y:S01]  /*25c0*/  LEA R12, P0, R16, R74, 0x2 ;  /* 0x0000004a100c7211 */ /* 0x000fe200078010ff */
[----:B------:R-:W-:Y:S01]  /*25d0*/  ULDC.64 UR6, c[0x0][0x320] ;  /* 0x0000c80000067ab9 */ /* 0x000fe20000000a00 */
[----:B------:R-:W-:Y:S01]  /*25e0*/  FMUL.FTZ R63, R18, R63 ;  /* 0x0000003f123f7220 */ /* 0x000fe20000410000 */
[----:B------:R-:W-:Y:S01]  /*25f0*/  FMUL.FTZ R67, R14, R67 ;  /* 0x000000430e437220 */ /* 0x000fe20000410000 */
[----:B------:R-:W-:Y:S01]  /*2600*/  IADD3 R0, R17, R19, RZ ;  /* 0x0000001311007210 */ /* 0x000fe20007ffe0ff */
[----:B------:R-:W-:Y:S01]  /*2610*/  FMUL.FTZ R64, R15, R64 ;  /* 0x000000400f407220 */ /* 0x000fe20000410000 */
[----:B------:R-:W3:Y:S01]  /*2620*/  LDC R17, c[0x0][0x21c] ;  /* 0x00008700ff117b82 */ /* 0x000ee20000000800 */
[----:B0-----:R-:W-:Y:S01]  /*2630*/  FMUL.FTZ R45, R4, R61 ;  /* 0x0000003d042d7220 */ /* 0x001fe20000410000 */
        /* <DEDUP_REMOVED lines=8> */
[----:B------:R-:W-:Y:S01]  /*26c0*/  FMUL.FTZ R110, R7, R60 ;  /* 0x0000003c076e7220 */ /* 0x000fe20000410000 */
[----:B------:R-:W-:Y:S01]  /*26d0*/  FFMA.FTZ R0, R24, R45, R99 ;  /* 0x0000002d18007223 */ /* 0x000fe20000010063 */
[----:B-1----:R0:W-:Y:S04]  /*26e0*/  STG.E.128 desc[UR12][R8.64], R36 ;  /* 0x0000002408007986 */ /* 0x0021e8000c101d0c */
[----:B--2---:R0:W-:Y:S03]  /*26f0*/  STG.E.128 desc[UR12][R8.64+0x200], R40 ;  /* 0x0002002808007986 */ /* 0x0041e6000c101d0c */
[----:B------:R-:W-:Y:S05]  /*2700*/  @!P0 BRA `(.L_x_17132) ;  /* 0x0000000000748947 */ /* 0x000fea0003800000 */
[----:B------:R-:W-:Y:S01]  /*2710*/  BAR.SYNC.DEFER_BLOCKING 0x0 ;  /* 0x0000000000007b1d */ /* 0x000fe20000010000 */
[----:B------:R-:W-:Y:S01]  /*2720*/  FMUL.FTZ R31, R31, R60 ;  /* 0x0000003c1f1f7220 */ /* 0x000fe20000410000 */
[----:B------:R-:W-:Y:S01]  /*2730*/  FMUL.FTZ R30, R30, R63 ;  /* 0x0000003f1e1e7220 */ /* 0x000fe20000410000 */
[----:B------:R-:W-:Y:S01]  /*2740*/  FMUL.FTZ R29, R29, R2 ;  /* 0x000000021d1d7220 */ /* 0x000fe20000410000 */
[----:B------:R-:W-:Y:S01]  /*2750*/  FMUL.FTZ R28, R61, R28 ;  /* 0x0000001c3d1c7220 */ /* 0x000fe20000410000 */
[----:B------:R-:W-:-:S03]  /*2760*/  FMUL.FTZ R35, R35, R64 ;  /* 0x0000004023237220 */ /* 0x000fc60000410000 */
[----:B------:R-:W1:Y:S01]  /*2770*/  LDC.64 R6, c[0x0][0x2c0] ;  /* 0x0000b000ff067b82 */ /* 0x000e620000000a00 */
[----:B------:R-:W-:Y:S01]  /*2780*/  FMUL.FTZ R34, R34, R67 ;  /* 0x0000004322227220 */ /* 0x000fe20000410000 */
[----:B------:R-:W-:Y:S01]  /*2790*/  FMUL.FTZ R33, R33, R62 ;  /* 0x0000003e21217220 */ /* 0x000fe20000410000 */
[----:B------:R-:W-:Y:S01]  /*27a0*/  FMUL.FTZ R32, R65, R32 ;  /* 0x0000002041207220 */ /* 0x000fe20000410000 */
[----:B------:R-:W-:Y:S01]  /*27b0*/  ULDC.64 UR8, c[0x0][0x2c8] ;  /* 0x0000b20000087ab9 */ /* 0x000fe20000000a00 */
[----:B------:R-:W-:Y:S04]  /*27c0*/  STS.128 [R84], R28 ;  /* 0x0000001c54007388 */ /* 0x000fe80000000c00 */
[----:B------:R-:W-:Y:S01]  /*27d0*/  STS.128 [R84+0x10], R32 ;  /* 0x0000102054007388 */ /* 0x000fe20000000c00 */
[----:B------:R-:W-:-:S03]  /*27e0*/  NOP ;  /* 0x0000000000007918 */ /* 0x000fc60000000000 */
[----:B0-----:R-:W0:Y:S01]  /*27f0*/  LDS.128 R8, [R85] ;  /* 0x0000000055087984 */ /* 0x001e220000000c00 */
[C---:B-1----:R-:W-:Y:S02]  /*2800*/  IMAD R2, R6.reuse, UR15, RZ ;  /* 0x0000000f06027c24 */ /* 0x042fe4000f8e02ff */
[----:B------:R-:W-:Y:S01]  /*2810*/  IMAD.WIDE.U32 R4, R6, UR14, R48 ;  /* 0x0000000e06047c25 */ /* 0x000fe2000f8e0030 */
[----:B------:R-:W1:Y:S03]  /*2820*/  LDS.128 R12, [R85+0x200] ;  /* 0x00020000550c7984 */ /* 0x000e660000000c00 */
        /* <DEDUP_REMOVED lines=9> */
[----:B0-----:R2:W-:Y:S04]  /*28c0*/  STG.E.128 desc[UR12][R4.64], R8 ;  /* 0x0000000804007986 */ /* 0x0015e8000c101d0c */
[----:B-1----:R2:W-:Y:S02]  /*28d0*/  STG.E.128 desc[UR12][R4.64+0x200], R12 ;  /* 0x0002000c04007986 */ /* 0x0025e4000c101d0c */
.L_x_17132:
[----:B--2---:R-:W-:Y:S01]  /*28e0*/  FFMA.FTZ R5, R25, R113, R0 ;  /* 0x0000007119057223 */ /* 0x004fe20000010000 */
[----:B---3--:R-:W-:Y:S01]  /*28f0*/  ISETP.GE.AND P0, PT, R17, 0x1, PT ;  /* 0x000000011100780c */ /* 0x008fe20003f06270 */
[----:B------:R-:W-:Y:S01]  /*2900*/  BAR.SYNC.DEFER_BLOCKING 0x0 ;  /* 0x0000000000007b1d */ /* 0x000fe20000010000 */
[----:B------:R-:W-:Y:S01]  /*2910*/  CS2R R18, SRZ ;  /* 0x0000000000127805 */ /* 0x000fe2000001ff00 */
[----:B------:R-:W-:Y:S01]  /*2920*/  FFMA.FTZ R0, R26, R111, R5 ;  /* 0x0000006f1a007223 */ /* 0x000fe20000010005 */
[----:B------:R-:W-:Y:S02]  /*2930*/  CS2R R16, SRZ ;  /* 0x0000000000107805 */ /* 0x000fe4000001ff00 */
[----:B------:R-:W-:Y:S02]  /*2940*/  CS2R R14, SRZ ;  /* 0x00000000000e7805 */ /* 0x000fe4000001ff00 */
[----:B------:R-:W-:Y:S01]  /*2950*/  CS2R R12, SRZ ;  /* 0x00000000000c7805 */ /* 0x000fe2000001ff00 */
[----:B------:R-:W-:Y:S01]  /*2960*/  FFMA.FTZ R5, R27, R110, R0 ;  /* 0x0000006e1b057223 */ /* 0x000fe20000010000 */
[-C--:B0-----:R-:W-:Y:S01]  /*2970*/  FMUL.FTZ R8, R45, R100.reuse ;  /* 0x000000642d087220 */ /* 0x081fe20000410000 */
        /* <DEDUP_REMOVED lines=12> */
[----:B------:R-:W0:Y:S01]  /*2a40*/  LDC R112, c[0x0][0x224] ;  /* 0x00008900ff707b82 */ /* 0x000e220000000800 */
[----:B------:R-:W-:Y:S01]  /*2a50*/  IADD3 R114, R79, -0x1, RZ ;  /* 0xffffffff4f727810 */ /* 0x000fe20007ffe0ff */
[----:B------:R-:W-:Y:S01]  /*2a60*/  HFMA2.MMA R105, -RZ, RZ, 0, 0 ;  /* 0x00000000ff697435 */ /* 0x000fe200000001ff */
[----:B------:R-:W-:Y:S01]  /*2a70*/  FADD.FTZ R113, R113, R113 ;  /* 0x0000007171717221 */ /* 0x000fe20000010000 */
[----:B------:R-:W-:Y:S01]  /*2a80*/  FADD.FTZ R111, R111, R111 ;  /* 0x0000006f6f6f7221 */ /* 0x000fe20000010000 */
[----:B------:R-:W-:Y:S01]  /*2a90*/  LEA.HI R0, R114, R114, RZ, 0x1 ;  /* 0x0000007272007211 */ /* 0x000fe200078f08ff */
[----:B------:R-:W-:Y:S01]  /*2aa0*/  FADD.FTZ R110, R110, R110 ;  /* 0x0000006e6e6e7221 */ /* 0x000fe20000010000 */
[----:B------:R-:W-:Y:S01]  /*2ab0*/  FADD.FTZ R109, R109, R109 ;  /* 0x0000006d6d6d7221 */ /* 0x000fe20000010000 */
[----:B------:R-:W1:Y:S01]  /*2ac0*/  LDC.64 R70, c[0x0][0x348] ;  /* 0x0000d200ff467b82 */ /* 0x000e620000000a00 */
[----:B------:R-:W-:Y:S01]  /*2ad0*/  LOP3.LUT R19, R0, 0xfffffe, RZ, 0xc0, !PT ;  /* 0x00fffffe00137812 */ /* 0x000fe200078ec0ff */
[----:B------:R-:W-:Y:S01]  /*2ae0*/  FADD.FTZ R0, R45, R45 ;  /* 0x0000002d2d007221 */ /* 0x000fe20000010000 */
[----:B------:R-:W-:Y:S01]  /*2af0*/  FADD.FTZ R108, R108, R108 ;  /* 0x0000006c6c6c7221 */ /* 0x000fe20000010000 */
[----:B------:R-:W-:Y:S01]  /*2b00*/  FADD.FTZ R107, R107, R107 ;  /* 0x0000006b6b6b7221 */ /* 0x000fe20000010000 */
[----:B------:R-:W-:Y:S01]  /*2b10*/  IADD3 R114, R114, -R19, RZ ;  /* 0x8000001372727210 */ /* 0x000fe20007ffe0ff */
[----:B------:R-:W-:Y:S01]  /*2b20*/  FADD.FTZ R106, R106, R106 ;  /* 0x0000006a6a6a7221 */ /* 0x000fe20000010000 */
[----:B------:R-:W-:Y:S01]  /*2b30*/  MOV R19, RZ ;  /* 0x000000ff00137202 */ /* 0x000fe20000000f00 */
[----:B------:R-:W2:Y:S01]  /*2b40*/  LDC.64 R68, c[0x0][0x350] ;  /* 0x0000d400ff447b82 */ /* 0x000ea20000000a00 */
[----:B------:R-:W-:Y:S01]  /*2b50*/  UMOV UR5, URZ ;  /* 0x0000003f00057c82 */ /* 0x000fe20008000000 */
[----:B------:R-:W-:Y:S01]  /*2b60*/  UMOV UR6, URZ ;  /* 0x0000003f00067c82 */ /* 0x000fe20008000000 */
[----:B------:R-:W-:Y:S01]  /*2b70*/  ULDC UR30, c[0x0][0x21c] ;  /* 0x00008700001e7ab9 */ /* 0x000fe20000000800 */
[----:B------:R-:W-:Y:S01]  /*2b80*/  ULDC UR11, c[0x0][0x218] ;  /* 0x00008600000b7ab9 */ /* 0x000fe20000000800 */
[----:B------:R-:W-:Y:S01]  /*2b90*/  ULDC.64 UR28, c[0x0][0x348] ;  /* 0x0000d200001c7ab9 */ /* 0x000fe20000000a00 */
[----:B------:R-:W-:Y:S01]  /*2ba0*/  ULDC.64 UR26, c[0x0][0x360] ;  /* 0x0000d800001a7ab9 */ /* 0x000fe20000000a00 */
[----:B------:R-:W-:Y:S01]  /*2bb0*/  ULDC.64 UR20, c[0x0][0x250] ;  /* 0x0000940000147ab9 */ /* 0x000fe20000000a00 */
[----:B------:R-:W3:Y:S01]  /*2bc0*/  LDC.64 R66, c[0x0][0x3c8] ;  /* 0x0000f200ff427b82 */ /* 0x000ee20000000a00 */
[----:B------:R-:W-:Y:S01]  /*2bd0*/  ULDC.64 UR18, c[0x0][0x238] ;  /* 0x00008e0000127ab9 */ /* 0x000fe20000000a00 */
[----:B------:R-:W-:Y:S01]  /*2be0*/  ULDC.64 UR16, c[0x0][0x230] ;  /* 0x00008c0000107ab9 */ /* 0x000fe20000000a00 */
[----:B------:R-:W-:Y:S01]  /*2bf0*/  ULDC.64 UR24, c[0x0][0x270] ;  /* 0x00009c0000187ab9 */ /* 0x000fe20000000a00 */
[----:B------:R-:W-:-:S04]  /*2c00*/  ULDC.64 UR22, c[0x0][0x268] ;  /* 0x00009a0000167ab9 */ /* 0x000fc80000000a00 */
[----:B------:R-:W4:Y:S08]  /*2c10*/  LDC.64 R64, c[0x0][0x360] ;  /* 0x0000d800ff407b82 */ /* 0x000f300000000a00 */
[----:B------:R-:W0:Y:S08]  /*2c20*/  LDC.64 R62, c[0x0][0x2d0] ;  /* 0x0000b400ff3e7b82 */ /* 0x000e300000000a00 */
[----:B------:R-:W0:Y:S02]  /*2c30*/  LDC.64 R60, c[0x0][0x2e0] ;  /* 0x0000b800ff3c7b82 */ /* 0x000e240000000a00 */
.L_x_17180:
        /* <DEDUP_REMOVED lines=11> */
[----:B--2---:R-:W2:Y:S01]  /*2cf0*/  LDG.E.64 R58, desc[UR12][R58.64] ;  /* 0x0000000c3a3a7981 */ /* 0x004ea2000c1e1b00 */
[----:B------:R-:W-:Y:S01]  /*2d00*/  IMAD R2, R115, UR20, RZ ;  /* 0x0000001473027c24 */ /* 0x000fe2000f8e02ff */
[----:B------:R-:W-:Y:S01]  /*2d10*/  LOP3.LUT R87, R86, 0x1f, R95, 0xf8, !PT ;  /* 0x0000001f56577812 */ /* 0x000fe200078ef85f */
[----:B------:R-:W-:-:S04]  /*2d20*/  IMAD.WIDE.U32 R28, R105, UR20, RZ ;  /* 0x00000014691c7c25 */ /* 0x000fc8000f8e00ff */
        /* <DEDUP_REMOVED lines=15> */
[C---:B------:R-:W-:Y:S01]  /*2e20*/  IMAD R75, R103.reuse, UR23, R72 ;  /* 0x00000017674b7c24 */ /* 0x040fe2000f8e0248 */
[----:B------:R-:W-:Y:S01]  /*2e30*/  MOV R104, 0x400 ;  /* 0x0000040000687802 */ /* 0x000fe20000000f00 */
[----:B------:R-:W-:Y:S01]  /*2e40*/  IMAD.WIDE.U32 R46, R103, UR22, RZ ;  /* 0x00000016672e7c25 */ /* 0x000fe2000f8e00ff */
[----:B------:R-:W-:-:S03]  /*2e50*/  ISETP.LT.OR P1, PT, R79, 0x2, P0 ;  /* 0x000000024f00780c */ /* 0x000fc60000721670 */
[----:B0-----:R-:W-:Y:S01]  /*2e60*/  IMAD R44, R115, UR24, RZ ;  /* 0x00000018732c7c24 */ /* 0x001fe2000f8e02ff */
[----:B------:R-:W-:-:S03]  /*2e70*/  IADD3 R47, R47, R75, RZ ;  /* 0x0000004b2f2f7210 */ /* 0x000fc60007ffe0ff */
[C---:B------:R-:W-:Y:S02]  /*2e80*/  IMAD R75, R105.reuse, UR25, R44 ;  /* 0x00000019694b7c24 */ /* 0x040fe4000f8e022c */
[----:B------:R-:W-:Y:S01]  /*2e90*/  IMAD.WIDE.U32 R44, R105, UR24, R46 ;  /* 0x00000018692c7c25 */ /* 0x000fe2000f8e002e */
[----:B------:R-:W-:Y:S02]  /*2ea0*/  IADD3 R47, R95, 0x200, RZ ;  /* 0x000002005f2f7810 */ /* 0x000fe40007ffe0ff */
[----:B------:R-:W-:Y:S01]  /*2eb0*/  @!P2 LEA R47, R114, R105, 0x8 ;  /* 0x00000069722fa211 */ /* 0x000fe200078e40ff */
[----:B------:R-:W0:Y:S01]  /*2ec0*/  @!P1 LDC R118, c[0x0][0x21c] ;  /* 0x00008700ff769b82 */ /* 0x000e220000000800 */
[----:B------:R-:W-:Y:S02]  /*2ed0*/  IADD3 R45, R45, R75, RZ ;  /* 0x0000004b2d2d7210 */ /* 0x000fe40007ffe0ff */
[----:B-1----:R-:W-:Y:S01]  /*2ee0*/  LEA R104, R121, R104, 0x18 ;  /* 0x0000006879687211 */ /* 0x002fe200078ec0ff */
[----:B------:R-:W-:Y:S01]  /*2ef0*/  BSSY B0, `(.L_x_17134) ;  /* 0x00000be000007945 */ /* 0x000fe20003800000 */
[----:B--2---:R-:W-:Y:S01]  /*2f00*/  FMUL.FTZ R73, R58, 1.4426950216293334961 ;  /* 0x3fb8aa3b3a497820 */ /* 0x004fe20000410000 */
[----:B------:R-:W-:-:S03]  /*2f10*/  FMUL.FTZ R74, R59, R77 ;  /* 0x0000004d3b4a7220 */ /* 0x000fc60000410000 */
[----:B------:R-:W-:Y:S01]  /*2f20*/  FMUL.FTZ R72, R73, R77 ;  /* 0x0000004d49487220 */ /* 0x000fe20000410000 */
[----:B------:R-:W-:Y:S01]  /*2f30*/  FMUL.RZ R116, R74, 0.15915493667125701904 ;  /* 0x3e22f9834a747820 */ /* 0x000fe2000040c000 */
[----:B------:R-:W-:-:S03]  /*2f40*/  LEA R74, P3, R44, R60, 0x3 ;  /* 0x0000003c2c4a7211 */ /* 0x000fc600078618ff */
[----:B------:R-:W-:Y:S01]  /*2f50*/  MUFU.COS R119, R116 ;  /* 0x0000007400777308 */ /* 0x000fe20000000000 */
[----:B------:R-:W-:Y:S02]  /*2f60*/  LEA.HI.X R75, R44, R61, R45, 0x3, P3 ;  /* 0x0000003d2c4b7211 */ /* 0x000fe400018f1c2d */
[----:B------:R-:W-:-:S05]  /*2f70*/  @!P1 IADD3 R44, R79, -0x2, RZ ;  /* 0xfffffffe4f2c9810 */ /* 0x000fca0007ffe0ff */
[----:B------:R-:W1:Y:S01]  /*2f80*/  MUFU.EX2 R72, R72 ;  /* 0x0000004800487308 */ /* 0x000e620000000800 */
[----:B0-----:R-:W-:Y:S01]  /*2f90*/  @!P1 IMAD R121, R44, R118, R105 ;  /* 0x000000762c799224 */ /* 0x001fe200078e0269 */
[----:B------:R-:W-:Y:S02]  /*2fa0*/  LEA R118, R47, R104, 0x3 ;  /* 0x000000682f767211 */ /* 0x000fe400078e18ff */
[----:B------:R-:W-:Y:S01]  /*2fb0*/  CS2R R44, SRZ ;  /* 0x00000000002c7805 */ /* 0x000fe2000001ff00 */
[----:B------:R-:W-:-:S03]  /*2fc0*/  @!P1 IMAD.WIDE R46, R121, 0x10, R56 ;  /* 0x00000010792e9825 */ /* 0x000fc600078e0238 */
[----:B------:R1:W0:Y:S01]  /*2fd0*/  MUFU.SIN R117, R116 ;  /* 0x0000007400757308 */ /* 0x0002220000000400 */
[----:B---3--:R-:W-:Y:S04]  /*2fe0*/  STS.128 [R85], R28 ;  /* 0x0000001c55007388 */ /* 0x008fe80000000c00 */
[----:B----4-:R-:W-:Y:S01]  /*2ff0*/  STS.128 [R85+0x200], R32 ;  /* 0x0002002055007388 */ /* 0x010fe20000000c00 */
[----:B-1----:R-:W-:-:S03]  /*3000*/  FMUL.FTZ R116, R72, R119 ;  /* 0x0000007748747220 */ /* 0x002fc60000410000 */
[----:B------:R-:W-:Y:S04]  /*3010*/  STS.128 [R85+0x400], R36 ;  /* 0x0004002455007388 */ /* 0x000fe80000000c00 */
[----:B------:R-:W-:Y:S01]  /*3020*/  STS.128 [R85+0x600], R40 ;  /* 0x0006002855007388 */ /* 0x000fe20000000c00 */
[----:B------:R-:W-:Y:S01]  /*3030*/  NOP ;  /* 0x0000000000007918 */ /* 0x000fe20000000000 */
[----:B0-----:R-:W-:Y:S01]  /*3040*/  FMUL.FTZ R117, R72, R117 ;  /* 0x0000007548757220 */ /* 0x001fe20000410000 */
[----:B------:R-:W-:Y:S01]  /*3050*/  LEA R72, R94, R104, 0x6 ;  /* 0x000000685e487211 */ /* 0x000fe200078e30ff */
[----:B------:R-:W5:Y:S04]  /*3060*/  LDG.E.64 R74, desc[UR12][R74.64] ;  /* 0x0000000c4a4a7981 */ /* 0x000f68000c1e1b00 */
[----:B------:R-:W0:Y:S04]  /*3070*/  LDS.128 R28, [R72] ;  /* 0x00000000481c7984 */ /* 0x000e280000000c00 */
[----:B------:R-:W1:Y:S04]  /*3080*/  LDS.128 R32, [R72+0x10] ;  /* 0x0000100048207984 */ /* 0x000e680000000c00 */
[----:B------:R-:W2:Y:S04]  /*3090*/  LDS.128 R36, [R72+0x20] ;  /* 0x0000200048247984 */ /* 0x000ea80000000c00 */
[----:B------:R-:W3:Y:S04]  /*30a0*/  LDS.128 R40, [R72+0x30] ;  /* 0x0000300048287984 */ /* 0x000ee80000000c00 */
[----:B------:R4:W-:Y:S01]  /*30b0*/  STS.64 [R118+0x14d0], R116 ;  /* 0x0014d07476007388 */ /* 0x0009e20000000a00 */
[----:B------:R-:W-:Y:S01]  /*30c0*/  BAR.SYNC.DEFER_BLOCKING 0x0 ;  /* 0x0000000000007b1d */ /* 0x000fe20000010000 */
[----:B------:R-:W-:-:S04]  /*30d0*/  FMUL.FTZ R119, R59, R78 ;  /* 0x0000004e3b777220 */ /* 0x000fc80000410000 */
[----:B------:R-:W-:Y:S01]  /*30e0*/  FMUL.RZ R124, R119, 0.15915493667125701904 ;  /* 0x3e22f983777c7820 */ /* 0x000fe2000040c000 */
[----:B------:R-:W-:-:S03]  /*30f0*/  FMUL.FTZ R119, R73, R78 ;  /* 0x0000004e49777220 */ /* 0x000fc60000410000 */
[----:B------:R-:W-:Y:S01]  /*3100*/  MUFU.SIN R120, R124 ;  /* 0x0000007c00787308 */ /* 0x000fe20000000400 */
[----:B------:R-:W-:-:S07]  /*3110*/  FMUL.FTZ R123, R59, R3 ;  /* 0x000000033b7b7220 */ /* 0x000fce0000410000 */
[----:B------:R0:W1:Y:S01]  /*3120*/  MUFU.EX2 R121, R119 ;  /* 0x0000007700797308 */ /* 0x0000620000000800 */
[----:B------:R-:W-:Y:S01]  /*3130*/  FMUL.RZ R126, R123, 0.15915493667125701904 ;  /* 0x3e22f9837b7e7820 */ /* 0x000fe2000040c000 */
[C---:B----4-:R-:W-:Y:S01]  /*3140*/  FMUL.FTZ R118, R59.reuse, R83 ;  /* 0x000000533b767220 */ /* 0x050fe20000410000 */
[----:B------:R4:W5:Y:S05]  /*3150*/  @!P1 LDG.E.64 R44, desc[UR12][R46.64+0x8] ;  /* 0x0000080c2e2c9981 */ /* 0x00096a000c1e1b00 */
[----:B------:R-:W2:Y:S01]  /*3160*/  MUFU.COS R122, R124 ;  /* 0x0000007c007a7308 */ /* 0x000ea20000000000 */
[----:B0-----:R-:W-:Y:S01]  /*3170*/  FMUL.FTZ R119, R59, R82 ;  /* 0x000000523b777220 */ /* 0x001fe20000410000 */
[----:B------:R-:W-:Y:S01]  /*3180*/  FMUL.RZ R132, R118, 0.15915493667125701904 ;  /* 0x3e22f98376847820 */ /* 0x000fe2000040c000 */
[----:B----4-:R-:W-:Y:S01]  /*3190*/  FMUL.FTZ R46, R73, R3 ;  /* 0x00000003492e7220 */ /* 0x010fe20000410000 */
[----:B------:R-:W-:-:S04]  /*31a0*/  FMUL.FTZ R47, R59, R76 ;  /* 0x0000004c3b2f7220 */ /* 0x000fc80000410000 */
[----:B------:R-:W-:Y:S01]  /*31b0*/  MUFU.SIN R123, R126 ;  /* 0x0000007e007b7308 */ /* 0x000fe20000000400 */
[----:B------:R-:W-:Y:S01]  /*31c0*/  FMUL.RZ R119, R119, 0.15915493667125701904 ;  /* 0x3e22f98377777820 */ /* 0x000fe2000040c000 */
[----:B------:R-:W-:Y:S01]  /*31d0*/  FMUL.RZ R128, R47, 0.15915493667125701904 ;  /* 0x3e22f9832f807820 */ /* 0x000fe2000040c000 */
[-C--:B------:R-:W-:Y:S01]  /*31e0*/  FMUL.FTZ R137, R28, R77.reuse ;  /* 0x0000004d1c897220 */ /* 0x080fe20000410000 */
[----:B------:R-:W-:-:S04]  /*31f0*/  FMUL.FTZ R141, R29, R77 ;  /* 0x0000004d1d8d7220 */ /* 0x000fc80000410000 */
[----:B------:R-:W0:Y:S01]  /*3200*/  MUFU.EX2 R46, R46 ;  /* 0x0000002e002e7308 */ /* 0x000e220000000800 */
[C---:B------:R-:W-:Y:S01]  /*3210*/  FMUL.FTZ R47, R73.reuse, R76 ;  /* 0x0000004c492f7220 */ /* 0x040fe20000410000 */
[C---:B------:R-:W-:Y:S01]  /*3220*/  FMUL.FTZ R118, R73.reuse, R83 ;  /* 0x0000005349767220 */ /* 0x040fe20000410000 */
[C---:B------:R-:W-:Y:S01]  /*3230*/  FMUL.FTZ R130, R73.reuse, R81 ;  /* 0x0000005149827220 */ /* 0x040fe20000410000 */
[----:B------:R-:W-:Y:S01]  /*3240*/  FMUL.FTZ R135, R73, R80 ;  /* 0x0000005049877220 */ /* 0x000fe20000410000 */
[----:B------:R-:W-:-:S03]  /*3250*/  FMUL.FTZ R134, R24, R141 ;  /* 0x0000008d18867220 */ /* 0x000fc60000410000 */
[----:B------:R-:W-:Y:S08]  /*3260*/  MUFU.SIN R72, R128 ;  /* 0x0000008000487308 */ /* 0x000ff00000000400 */
[----:B------:R4:W-:Y:S08]  /*3270*/  MUFU.COS R124, R128 ;  /* 0x00000080007c7308 */ /* 0x0009f00000000000 */
[----:B------:R-:W3:Y:S01]  /*3280*/  MUFU.COS R125, R126 ;  /* 0x0000007e007d7308 */ /* 0x000ee20000000000 */
[----:B----4-:R-:W-:Y:S01]  /*3290*/  FMUL.FTZ R128, R73, R82 ;  /* 0x0000005249807220 */ /* 0x010fe20000410000 */
[----:B------:R-:W-:-:S06]  /*32a0*/  FMUL.FTZ R73, R59, R81 ;  /* 0x000000513b497220 */ /* 0x000fcc0000410000 */
[----:B------:R-:W-:Y:S01]  /*32b0*/  MUFU.SIN R127, R132 ;  /* 0x00000084007f7308 */ /* 0x000fe20000000400 */
[----:B------:R-:W-:-:S07]  /*32c0*/  FMUL.RZ R146, R73, 0.15915493667125701904 ;  /* 0x3e22f98349927820 */ /* 0x000fce000040c000 */
[----:B------:R4:W-:Y:S08]  /*32d0*/  MUFU.COS R129, R132 ;  /* 0x0000008400817308 */ /* 0x0009f00000000000 */
[----:B------:R-:W-:Y:S01]  /*32e0*/  MUFU.SIN R136, R119 ;  /* 0x0000007700887308 */ /* 0x000fe20000000400 */
[----:B----4-:R-:W-:-:S07]  /*32f0*/  FMUL.FTZ R132, R24, R137 ;  /* 0x0000008918847220 */ /* 0x010fce0000410000 */
[----:B------:R1:W-:Y:S02]  /*3300*/  MUFU.COS R142, R119 ;  /* 0x00000077008e7308 */ /* 0x0003e40000000000 */
[----:B-1----:R-:W-:-:S06]  /*3310*/  FMUL.FTZ R119, R121, R120 ;  /* 0x0000007879777220 */ /* 0x002fcc0000410000 */
[----:B------:R1:W-:Y:S01]  /*3320*/  MUFU.EX2 R126, R118 ;  /* 0x00000076007e7308 */ /* 0x0003e20000000800 */
[----:B--2---:R-:W-:Y:S01]  /*3330*/  FMUL.FTZ R121, R121, R122 ;  /* 0x0000007a79797220 */ /* 0x004fe20000410000 */
[C---:B------:R-:W-:Y:S01]  /*3340*/  FMUL.FTZ R73, R119.reuse, R134 ;  /* 0x0000008677497220 */ /* 0x040fe20000410000 */
[----:B-1----:R-:W-:-:S05]  /*3350*/  FMUL.FTZ R118, R119, R132 ;  /* 0x0000008477767220 */ /* 0x002fca0000410000 */
[----:B------:R-:W1:Y:S01]  /*3360*/  MUFU.EX2 R47, R47 ;  /* 0x0000002f002f7308 */ /* 0x000e620000000800 */
[----:B------:R-:W-:Y:S01]  /*3370*/  FFMA.FTZ R120, R121, R134, R118 ;  /* 0x0000008679787223 */ /* 0x000fe20000010076 */
[----:B0-----:R-:W-:-:S06]  /*3380*/  FMUL.FTZ R118, R46, R123 ;  /* 0x0000007b2e767220 */ /* 0x001fcc0000410000 */
[----:B------:R0:W2:Y:S08]  /*3390*/  MUFU.EX2 R131, R128 ;  /* 0x0000008000837308 */ /* 0x0000b00000000800 */
[----:B------:R4:W-:Y:S01]  /*33a0*/  MUFU.EX2 R133, R130 ;  /* 0x0000008200857308 */ /* 0x0009e20000000800 */
[----:B0-----:R-:W-:-:S07]  /*33b0*/  FMUL.FTZ R128, R31, R78 ;  /* 0x0000004e1f807220 */ /* 0x001fce0000410000 */
[----:B------:R0:W-:Y:S01]  /*33c0*/  MUFU.EX2 R139, R135 ;  /* 0x00000087008b7308 */ /* 0x0001e20000000800 */
[----:B----4-:R-:W-:Y:S01]  /*33d0*/  FMUL.FTZ R130, R30, R78 ;  /* 0x0000004e1e827220 */ /* 0x010fe20000410000 */
[----:B------:R-:W-:Y:S01]  /*33e0*/  FFMA.FTZ R123, R25, R128, R120 ;  /* 0x00000080197b7223 */ /* 0x000fe20000010078 */
[----:B0-----:R-:W-:Y:S01]  /*33f0*/  FFMA.FTZ R135, R121, R132, -R73 ;  /* 0x0000008479877223 */ /* 0x001fe20000010849 */
[----:B---3--:R-:W-:-:S03]  /*3400*/  FMUL.FTZ R120, R46, R125 ;  /* 0x0000007d2e787220 */ /* 0x008fc60000410000 */
[----:B------:R-:W-:Y:S01]  /*3410*/  FFMA.FTZ R135, R25, R130, R135 ;  /* 0x0000008219877223 */ /* 0x000fe20000010087 */
[----:B------:R-:W-:-:S03]  /*3420*/  FMUL.FTZ R125, R118, R123 ;  /* 0x0000007b767d7220 */ /* 0x000fc60000410000 */
[-C--:B------:R-:W-:Y:S01]  /*3430*/  FMUL.FTZ R46, R118, R135.reuse ;  /* 0x00000087762e7220 */ /* 0x080fe20000410000 */
[----:B------:R-:W-:Y:S01]  /*3440*/  FMUL.FTZ R73, R59, R80 ;  /* 0x000000503b497220 */ /* 0x000fe20000410000 */
[C---:B------:R-:W-:Y:S01]  /*3450*/  FFMA.FTZ R138, R120.reuse, R135, -R125 ;  /* 0x00000087788a7223 */ /* 0x040fe2000001087d */
[----:B------:R-:W-:Y:S01]  /*3460*/  FMUL.FTZ R137, R33, R3 ;  /* 0x0000000321897220 */ /* 0x000fe20000410000 */
[----:B------:R-:W-:Y:S01]  /*3470*/  FFMA.FTZ R123, R120, R123, R46 ;  /* 0x0000007b787b7223 */ /* 0x000fe2000001002e */
[----:B------:R-:W-:Y:S01]  /*3480*/  FMUL.FTZ R135, R32, R3 ;  /* 0x0000000320877220 */ /* 0x000fe20000410000 */
[----:B------:R-:W-:Y:S01]  /*3490*/  FMUL.RZ R141, R73, 0.15915493667125701904 ;  /* 0x3e22f983498d7820 */ /* 0x000fe2000040c000 */
[C---:B-1----:R-:W-:Y:S01]  /*34a0*/  FMUL.FTZ R122, R47.reuse, R72 ;  /* 0x000000482f7a7220 */ /* 0x042fe20000410000 */
[C---:B------:R-:W-:Y:S01]  /*34b0*/  FFMA.FTZ R73, R26.reuse, R137, R123 ;  /* 0x000000891a497223 */ /* 0x040fe2000001007b */
[----:B------:R-:W-:Y:S01]  /*34c0*/  MUFU.SIN R144, R146 ;  /* 0x0000009200907308 */ /* 0x000fe20000000400 */
[----:B------:R-:W-:Y:S01]  /*34d0*/  FFMA.FTZ R138, R26, R135, R138 ;  /* 0x000000871a8a7223 */ /* 0x000fe2000001008a */
[----:B------:R-:W-:Y:S01]  /*34e0*/  FMUL.FTZ R123, R47, R124 ;  /* 0x0000007c2f7b7220 */ /* 0x000fe20000410000 */
[----:B------:R-:W-:-:S02]  /*34f0*/  FMUL.FTZ R140, R122, R73 ;  /* 0x000000497a8c7220 */ /* 0x000fc40000410000 */
[----:B------:R-:W-:-:S03]  /*3500*/  FMUL.FTZ R148, R122, R138 ;  /* 0x0000008a7a947220 */ /* 0x000fc60000410000 */
[----:B------:R-:W0:Y:S01]  /*3510*/  MUFU.COS R146, R146 ;  /* 0x0000009200927308 */ /* 0x000e220000000000 */
[C---:B------:R-:W-:Y:S01]  /*3520*/  FFMA.FTZ R47, R123.reuse, R138, -R140 ;  /* 0x0000008a7b2f7223 */ /* 0x040fe2000001088c */
[----:B------:R-:W-:-:S06]  /*3530*/  FFMA.FTZ R148, R123, R73, R148 ;  /* 0x000000497b947223 */ /* 0x000fcc0000010094 */
[----:B------:R-:W1:Y:S01]  /*3540*/  MUFU.COS R72, R141 ;  /* 0x0000008d00487308 */ /* 0x000e620000000000 */
[----:B------:R-:W-:Y:S01]  /*3550*/  FMUL.FTZ R138, R35, R76 ;  /* 0x0000004c238a7220 */ /* 0x000fe20000410000 */
[----:B------:R-:W-:-:S06]  /*3560*/  FMUL.FTZ R125, R126, R127 ;  /* 0x0000007f7e7d7220 */ /* 0x000fcc0000410000 */
[----:B------:R3:W4:Y:S01]  /*3570*/  MUFU.SIN R46, R141 ;  /* 0x0000008d002e7308 */ /* 0x0007220000000400 */
[----:B------:R-:W-:Y:S01]  /*3580*/  FMUL.FTZ R140, R34, R76 ;  /* 0x0000004c228c7220 */ /* 0x000fe20000410000 */
[----:B------:R-:W-:Y:S01]  /*3590*/  FFMA.FTZ R148, R27, R138, R148 ;  /* 0x0000008a1b947223 */ /* 0x000fe20000010094 */
[----:B------:R-:W-:Y:S01]  /*35a0*/  FMUL.FTZ R124, R126, R129 ;  /* 0x000000817e7c7220 */ /* 0x000fe20000410000 */
[----:B--2---:R-:W-:Y:S01]  /*35b0*/  FMUL.FTZ R126, R131, R142 ;  /* 0x0000008e837e7220 */ /* 0x004fe20000410000 */
[----:B------:R-:W-:Y:S01]  /*35c0*/  FFMA.FTZ R47, R27, R140, R47 ;  /* 0x0000008c1b2f7223 */ /* 0x000fe2000001002f */
[----:B------:R-:W-:Y:S01]  /*35d0*/  FMUL.FTZ R73, R125, R148 ;  /* 0x000000947d497220 */ /* 0x000fe20000410000 */
[----:B------:R-:W-:Y:S01]  /*35e0*/  FMUL.FTZ R127, R131, R136 ;  /* 0x00000088837f7220 */ /* 0x000fe20000410000 */
[C---:B0-----:R-:W-:Y:S01]  /*35f0*/  FMUL.FTZ R129, R133.reuse, R146 ;  /* 0x0000009285817220 */ /* 0x041fe20000410000 */
[----:B------:R-:W-:Y:S01]  /*3600*/  FMUL.FTZ R131, R133, R144 ;  /* 0x0000009085837220 */ /* 0x000fe20000410000 */
[----:B-1----:R-:W-:Y:S01]  /*3610*/  FMUL.FTZ R133, R139, R72 ;  /* 0x000000488b857220 */ /* 0x002fe20000410000 */
[-C--:B---3--:R-:W-:Y:S01]  /*3620*/  FMUL.FTZ R141, R125, R47.reuse ;  /* 0x0000002f7d8d7220 */ /* 0x088fe20000410000 */
[----:B------:R-:W-:Y:S01]  /*3630*/  FFMA.FTZ R72, R124, R47, -R73 ;  /* 0x0000002f7c487223 */ /* 0x000fe20000010849 */
[----:B------:R-:W-:-:S02]  /*3640*/  FMUL.FTZ R47, R117, R119 ;  /* 0x00000077752f7220 */ /* 0x000fc40000410000 */
[----:B------:R-:W-:Y:S01]  /*3650*/  FFMA.FTZ R143, R124, R148, R141 ;  /* 0x000000947c8f7223 */ /* 0x000fe2000001008d */
[----:B----4-:R-:W-:Y:S01]  /*3660*/  FMUL.FTZ R136, R139, R46 ;  /* 0x0000002e8b887220 */ /* 0x010fe20000410000 */
[C---:B------:R-:W-:Y:S01]  /*3670*/  FMUL.FTZ R46, R116.reuse, R119 ;  /* 0x00000077742e7220 */ /* 0x040fe20000410000 */
[----:B------:R-:W-:Y:S01]  /*3680*/  FMUL.FTZ R139, R37, R83 ;  /* 0x00000053258b7220 */ /* 0x000fe20000410000 */
[----:B------:R-:W-:Y:S01]  /*3690*/  FFMA.FTZ R47, R116, R121, -R47 ;  /* 0x00000079742f7223 */ /* 0x000fe2000001082f */
[----:B------:R-:W-:Y:S01]  /*36a0*/  FMUL.FTZ R141, R36, R83 ;  /* 0x00000053248d7220 */ /* 0x000fe20000410000 */
[----:B------:R-:W-:Y:S01]  /*36b0*/  FFMA.FTZ R73, R117, R121, R46 ;  /* 0x0000007975497223 */ /* 0x000fe2000001002e */
[----:B------:R-:W-:Y:S01]  /*36c0*/  FFMA.FTZ R142, R20, R139, R143 ;  /* 0x0000008b148e7223 */ /* 0x000fe2000001008f */
[----:B------:R-:W-:Y:S01]  /*36d0*/  FMUL.FTZ R46, R118, R47 ;  /* 0x0000002f762e7220 */ /* 0x000fe20000410000 */
[----:B------:R-:W-:Y:S01]  /*36e0*/  FFMA.FTZ R72, R20, R141, R72 ;  /* 0x0000008d14487223 */ /* 0x000fe20000010048 */
[-C--:B------:R-:W-:Y:S01]  /*36f0*/  FMUL.FTZ R143, R118, R73.reuse ;  /* 0x00000049768f7220 */ /* 0x080fe20000410000 */
[C---:B------:R-:W-:Y:S01]  /*3700*/  FMUL.FTZ R145, R127.reuse, R142 ;  /* 0x0000008e7f917220 */ /* 0x040fe20000410000 */
[C---:B------:R-:W-:Y:S01]  /*3710*/  FFMA.FTZ R46, R120.reuse, R73, R46 ;  /* 0x00000049782e7223 */ /* 0x040fe2000001002e */
[-C--:B------:R-:W-:Y:S01]  /*3720*/  FMUL.FTZ R147, R127, R72.reuse ;  /* 0x000000487f937220 */ /* 0x080fe20000410000 */
[----:B------:R-:W-:Y:S01]  /*3730*/  FFMA.FTZ R143, R120, R47, -R143 ;  /* 0x0000002f788f7223 */ /* 0x000fe2000001088f */
[----:B------:R-:W-:Y:S01]  /*3740*/  FFMA.FTZ R145, R126, R72, -R145 ;  /* 0x000000487e917223 */ /* 0x000fe20000010891 */
[----:B------:R-:W-:Y:S01]  /*3750*/  FMUL.FTZ R72, R122, R46 ;  /* 0x0000002e7a487220 */ /* 0x000fe20000410000 */
[----:B------:R-:W-:Y:S01]  /*3760*/  FFMA.FTZ R148, R126, R142, R147 ;  /* 0x0000008e7e947223 */ /* 0x000fe20000010093 */
[-C--:B------:R-:W-:Y:S01]  /*3770*/  FMUL.FTZ R142, R39, R82.reuse ;  /* 0x00000052278e7220 */ /* 0x080fe20000410000 */
        /* <DEDUP_REMOVED lines=10> */
[-C--:B------:R-:W-:Y:S01]  /*3820*/  FMUL.FTZ R143, R131, R46.reuse ;  /* 0x0000002e838f7220 */ /* 0x080fe20000410000 */
[----:B------:R-:W-:Y:S01]  /*3830*/  FFMA.FTZ R150, R129, R46, -R150 ;  /* 0x0000002e81967223 */ /* 0x000fe20000010896 */
[----:B------:R-:W-:Y:S01]  /*3840*/  FFMA.FTZ R47, R124, R72, -R47 ;  /* 0x000000487c2f7223 */ /* 0x000fe2000001082f */
[----:B------:R-:W-:Y:S01]  /*3850*/  ISETP.NE.AND P1, PT, R95, 0x1f, PT ;  /* 0x0000001f5f00780c */ /* 0x000fe20003f25270 */
[----:B------:R-:W-:-:S02]  /*3860*/  FMUL.FTZ R46, R127, R73 ;  /* 0x000000497f2e7220 */ /* 0x000fc40000410000 */
[-C--:B------:R-:W-:Y:S02]  /*3870*/  FMUL.FTZ R147, R127, R47.reuse ;  /* 0x0000002f7f937220 */ /* 0x080fe40000410000 */
[C---:B------:R-:W-:Y:S02]  /*3880*/  FFMA.FTZ R46, R126.reuse, R47, -R46 ;  /* 0x0000002f7e2e7223 */ /* 0x040fe4000001082e */
[----:B------:R-:W-:Y:S02]  /*3890*/  FFMA.FTZ R72, R126, R73, R147 ;  /* 0x000000497e487223 */ /* 0x000fe40000010093 */
[C---:B------:R-:W-:Y:S02]  /*38a0*/  FMUL.FTZ R47, R131.reuse, R46 ;  /* 0x0000002e832f7220 */ /* 0x040fe40000410000 */
[-C--:B------:R-:W-:Y:S02]  /*38b0*/  FMUL.FTZ R146, R131, R72.reuse ;  /* 0x0000004883927220 */ /* 0x080fe40000410000 */
[----:B------:R-:W-:Y:S01]  /*38c0*/  FFMA.FTZ R47, R129, R72, R47 ;  /* 0x00000048812f7223 */ /* 0x000fe2000001002f */
[----:B------:R-:W-:-:S06]  /*38d0*/  @P1 LEA R72, R95, R104, 0x3 ;  /* 0x000000685f481211 */ /* 0x000fcc00078e18ff */
[----:B------:R-:W0:Y:S01]  /*38e0*/  @P1 LDS.64 R72, [R72+0x24d8] ;  /* 0x0024d80048481984 */ /* 0x000e220000000a00 */
[----:B------:R-:W-:Y:S01]  /*38f0*/  FFMA.FTZ R149, R129, R148, R143 ;  /* 0x0000009481957223 */ /* 0x000fe2000001008f */
[-C--:B------:R-:W-:Y:S01]  /*3900*/  FMUL.FTZ R143, R41, R81.reuse ;  /* 0x00000051298f7220 */ /* 0x080fe20000410000 */
[----:B------:R-:W-:-:S03]  /*3910*/  FMUL.FTZ R145, R40, R81 ;  /* 0x0000005128917220 */ /* 0x000fc60000410000 */
[C---:B------:R-:W-:Y:S01]  /*3920*/  FFMA.FTZ R149, R22.reuse, R143, R149 ;  /* 0x0000008f16957223 */ /* 0x040fe20000010095 */
[----:B------:R-:W-:Y:S01]  /*3930*/  FFMA.FTZ R150, R22, R145, R150 ;  /* 0x0000009116967223 */ /* 0x000fe20000010096 */
[----:B------:R-:W-:Y:S02]  /*3940*/  FFMA.FTZ R46, R129, R46, -R146 ;  /* 0x0000002e812e7223 */ /* 0x000fe40000010892 */
[CC--:B------:R-:W-:Y:S01]  /*3950*/  FMUL.FTZ R148, R136.reuse, R149.reuse ;  /* 0x0000009588947220 */ /* 0x0c0fe20000410000 */
[C---:B------:R-:W-:Y:S01]  /*3960*/  FMUL.FTZ R152, R136.reuse, R150 ;  /* 0x0000009688987220 */ /* 0x040fe20000410000 */
[----:B------:R-:W-:Y:S02]  /*3970*/  FMUL.FTZ R146, R43, R80 ;  /* 0x000000502b927220 */ /* 0x000fe40000410000 */
[C---:B------:R-:W-:Y:S01]  /*3980*/  FFMA.FTZ R154, R133.reuse, R150, -R148 ;  /* 0x00000096859a7223 */ /* 0x040fe20000010894 */
[----:B------:R-:W-:Y:S01]  /*3990*/  FFMA.FTZ R149, R133, R149, R152 ;  /* 0x0000009585957223 */ /* 0x000fe20000010098 */
[CC--:B------:R-:W-:Y:S01]  /*39a0*/  FMUL.FTZ R150, R136.reuse, R47.reuse ;  /* 0x0000002f88967220 */ /* 0x0c0fe20000410000 */
[----:B------:R-:W-:Y:S01]  /*39b0*/  FMUL.FTZ R152, R136, R46 ;  /* 0x0000002e88987220 */ /* 0x000fe20000410000 */
[----:B------:R-:W-:Y:S01]  /*39c0*/  FMUL.FTZ R148, R42, R80 ;  /* 0x000000502a947220 */ /* 0x000fe20000410000 */
[----:B------:R-:W-:Y:S01]  /*39d0*/  FFMA.FTZ R156, R23, R146, R149 ;  /* 0x00000092179c7223 */ /* 0x000fe20000010095 */
[C---:B------:R-:W-:Y:S01]  /*39e0*/  FFMA.FTZ R158, R133.reuse, R46, -R150 ;  /* 0x0000002e859e7223 */ /* 0x040fe20000010896 */
[----:B------:R-:W-:Y:S01]  /*39f0*/  FFMA.FTZ R152, R133, R47, R152 ;  /* 0x0000002f85987223 */ /* 0x000fe20000010098 */
[----:B------:R-:W-:Y:S01]  /*3a00*/  FFMA.FTZ R157, R23, R148, R154 ;  /* 0x00000094179d7223 */ /* 0x000fe2000001009a */
[----:B------:R-:W-:Y:S06]  /*3a10*/  @P1 BRA `(.L_x_17135) ;  /* 0x00000000002c1947 */ /* 0x000fec0003800000 */
        /* <DEDUP_REMOVED lines=11> */
.L_x_17135:
[----:B------:R-:W-:Y:S05]  /*3ad0*/  BSYNC B0 ;  /* 0x0000000000007941 */ /* 0x000fea0003800000 */
.L_x_17134:
[----:B------:R-:W3:Y:S01]  /*3ae0*/  SHFL.UP PT, R151, R156, 0x1, RZ ;  /* 0x042000009c977989 */ /* 0x000ee200000e00ff */
[----:B------:R-:W-:Y:S01]  /*3af0*/  ISETP.GE.AND P3, PT, R94, 0x1, PT ;  /* 0x000000015e00780c */ /* 0x000fe20003f66270 */
[----:B------:R-:W-:Y:S01]  /*3b00*/  BSSY B0, `(.L_x_17136) ;  /* 0x00000d8000007945 */ /* 0x000fe20003800000 */
[C---:B------:R-:W-:Y:S01]  /*3b10*/  ISETP.NE.AND P6, PT, R2.reuse, 0x1f, PT ;  /* 0x0000001f0200780c */ /* 0x040fe20003fc5270 */
[----:B------:R-:W4:Y:S01]  /*3b20*/  SHFL.UP PT, R149, R157, 0x1, RZ ;  /* 0x042000009d957989 */ /* 0x000f2200000e00ff */
[C---:B------:R-:W-:Y:S02]  /*3b30*/  ISETP.GT.U32.AND P4, PT, R2.reuse, 0x17, PT ;  /* 0x000000170200780c */ /* 0x040fe40003f84070 */
[----:B------:R-:W-:Y:S01]  /*3b40*/  ISETP.GT.U32.AND P5, PT, R2, 0xf, PT ;  /* 0x0000000f0200780c */ /* 0x000fe20003fa4070 */
[----:B-1----:R-:W1:Y:S01]  /*3b50*/  SHFL.UP PT, R47, R158, 0x1, RZ ;  /* 0x042000009e2f7989 */ /* 0x002e6200000e00ff */
[----:B------:R-:W-:-:S03]  /*3b60*/  ISETP.GE.OR P0, PT, R79, R112, P0 ;  /* 0x000000704f00720c */ /* 0x000fc60000706670 */
[----:B------:R-:W0:Y:S04]  /*3b70*/  SHFL.UP PT, R147, R152, 0x1, RZ ;  /* 0x0420000098937989 */ /* 0x000e2800000e00ff */
[----:B-----5:R-:W-:Y:S01]  /*3b80*/  SHFL.IDX PT, R163, R45, RZ, 0x1f ;  /* 0x00001fff2da37589 */ /* 0x020fe200000e0000 */
[C---:B---3--:R-:W-:Y:S01]  /*3b90*/  FMUL.FTZ R153, R152.reuse, R151 ;  /* 0x0000009798997220 */ /* 0x048fe20000410000 */
[----:B----4-:R-:W-:-:S03]  /*3ba0*/  FMUL.FTZ R154, R152, R149 ;  /* 0x00000095989a7220 */ /* 0x010fc60000410000 */
[----:B------:R-:W-:Y:S01]  /*3bb0*/  FFMA.FTZ R150, R158, R149, -R153 ;  /* 0x000000959e967223 */ /* 0x000fe20000010899 */
[----:B-1----:R-:W-:Y:S01]  /*3bc0*/  FMUL.FTZ R46, R152, R47 ;  /* 0x0000002f982e7220 */ /* 0x002fe20000410000 */
[C---:B------:R-:W-:Y:S02]  /*3bd0*/  FFMA.FTZ R151, R158.reuse, R151, R154 ;  /* 0x000000979e977223 */ /* 0x040fe4000001009a */
        /* <DEDUP_REMOVED lines=31> */
[-C--:B----4-:R-:W-:Y:S01]  /*3dd0*/  FFMA.FTZ R153, R158, R147.reuse, R153 ;  /* 0x000000939e997223 */ /* 0x090fe20000010099 */
[----:B------:R-:W-:Y:S01]  /*3de0*/  FMUL.FTZ R46, R152, R147 ;  /* 0x00000093982e7220 */ /* 0x000fe20000410000 */
[C---:B------:R-:W-:Y:S01]  /*3df0*/  FFMA.FTZ R151, R158.reuse, R151, R154 ;  /* 0x000000979e977223 */ /* 0x040fe2000001009a */
        /* <DEDUP_REMOVED lines=13> */
[CC--:B----4-:R-:W-:Y:S01]  /*3ed0*/  FMUL.FTZ R151, R153.reuse, R47.reuse ;  /* 0x0000002f99977220 */ /* 0x0d0fe20000410000 */
[C---:B------:R-:W-:Y:S01]  /*3ee0*/  FFMA.FTZ R154, R158.reuse, R47, R155 ;  /* 0x0000002f9e9a7223 */ /* 0x040fe2000001009b */
[----:B------:R-:W-:Y:S01]  /*3ef0*/  FFMA.FTZ R150, R158, R147, -R150 ;  /* 0x000000939e967223 */ /* 0x000fe20000010896 */
[----:B------:R-:W-:Y:S01]  /*3f00*/  @P3 FADD.FTZ R156, R156, R149 ;  /* 0x000000959c9c3221 */ /* 0x000fe20000010000 */
[----:B------:R-:W-:Y:S01]  /*3f10*/  @P3 FFMA.FTZ R158, R158, R46, -R151 ;  /* 0x0000002e9e9e3223 */ /* 0x000fe20000010897 */
[C---:B------:R-:W-:Y:S01]  /*3f20*/  FMUL.FTZ R151, R106.reuse, R75 ;  /* 0x0000004b6a977220 */ /* 0x040fe20000410000 */
[----:B------:R-:W-:Y:S01]  /*3f30*/  FSEL R154, R153, R154, !P3 ;  /* 0x0000009a999a7208 */ /* 0x000fe20005800000 */
[----:B------:R-:W-:Y:S01]  /*3f40*/  @P3 FADD.FTZ R157, R157, R150 ;  /* 0x000000969d9d3221 */ /* 0x000fe20000010000 */
[----:B------:R-:W0:Y:S01]  /*3f50*/  SHFL.UP PT, R159, R156, 0x10, RZ ;  /* 0x060000009c9f7989 */ /* 0x000e2200000e00ff */
[----:B------:R-:W-:Y:S01]  /*3f60*/  FMUL.FTZ R150, R106, R74 ;  /* 0x0000004a6a967220 */ /* 0x000fe20000410000 */
[----:B------:R-:W-:Y:S01]  /*3f70*/  FMUL.FTZ R147, R133, R151 ;  /* 0x0000009785937220 */ /* 0x000fe20000410000 */
[C---:B------:R-:W-:Y:S01]  /*3f80*/  FMUL.FTZ R149, R107.reuse, R75 ;  /* 0x0000004b6b957220 */ /* 0x040fe20000410000 */
[----:B------:R-:W1:Y:S01]  /*3f90*/  SHFL.UP PT, R47, R158, 0x10, RZ ;  /* 0x060000009e2f7989 */ /* 0x000e6200000e00ff */
[C---:B------:R-:W-:Y:S01]  /*3fa0*/  FMUL.FTZ R46, R136.reuse, R151 ;  /* 0x00000097882e7220 */ /* 0x040fe20000410000 */
[----:B------:R-:W-:Y:S01]  /*3fb0*/  FFMA.FTZ R152, -R136, R150, -R147 ;  /* 0x0000009688987223 */ /* 0x000fe20000010993 */
[----:B------:R-:W-:Y:S01]  /*3fc0*/  FMUL.FTZ R147, R107, R74 ;  /* 0x0000004a6b937220 */ /* 0x000fe20000410000 */
[----:B------:R-:W3:Y:S01]  /*3fd0*/  SHFL.UP PT, R153, R154, 0x10, RZ ;  /* 0x060000009a997989 */ /* 0x000ee200000e00ff */
[----:B------:R-:W-:Y:S01]  /*3fe0*/  FFMA.FTZ R46, R133, R150, -R46 ;  /* 0x00000096852e7223 */ /* 0x000fe2000001082e */
[----:B------:R-:W-:Y:S01]  /*3ff0*/  FADD.FTZ R162, -R149, R152 ;  /* 0x0000009895a27221 */ /* 0x000fe20000010100 */
[----:B------:R-:W-:Y:S01]  /*4000*/  ISETP.GE.AND P3, PT, R94, 0x10, PT ;  /* 0x000000105e00780c */ /* 0x000fe20003f66270 */
[----:B------:R-:W4:Y:S01]  /*4010*/  SHFL.UP PT, R155, R157, 0x10, RZ ;  /* 0x060000009d9b7989 */ /* 0x000f2200000e00ff */
[----:B------:R-:W-:Y:S01]  /*4020*/  FADD.FTZ R46, R147, R46 ;  /* 0x0000002e932e7221 */ /* 0x000fe20000010000 */
[----:B------:R-:W-:-:S04]  /*4030*/  FMUL.FTZ R152, R131, -R162 ;  /* 0x800000a283987220 */ /* 0x000fc80000410000 */
[-C--:B------:R-:W-:Y:S01]  /*4040*/  FFMA.FTZ R164, R129, R46.reuse, -R152 ;  /* 0x0000002e81a47223 */ /* 0x080fe20000010898 */
[----:B------:R-:W-:-:S04]  /*4050*/  FMUL.FTZ R46, R131, -R46 ;  /* 0x8000002e832e7220 */ /* 0x000fc80000410000 */
[----:B------:R-:W-:Y:S01]  /*4060*/  FFMA.FTZ R165, R129, R162, R46 ;  /* 0x000000a281a57223 */ /* 0x000fe2000001002e */
[C---:B0-----:R-:W-:Y:S01]  /*4070*/  FMUL.FTZ R152, R154.reuse, R159 ;  /* 0x0000009f9a987220 */ /* 0x041fe20000410000 */
[----:B------:R-:W-:Y:S01]  /*4080*/  SHFL.IDX PT, R162, R44, RZ, 0x1f ;  /* 0x00001fff2ca27589 */ /* 0x000fe200000e0000 */
[----:B-1----:R-:W-:-:S04]  /*4090*/  FMUL.FTZ R161, R154, R47 ;  /* 0x0000002f9aa17220 */ /* 0x002fc80000410000 */
[-C--:B---3--:R-:W-:Y:S01]  /*40a0*/  FFMA.FTZ R161, R158, R153.reuse, R161 ;  /* 0x000000999ea17223 */ /* 0x088fe200000100a1 */
[----:B------:R-:W-:Y:S01]  /*40b0*/  FMUL.FTZ R46, R154, R153 ;  /* 0x000000999a2e7220 */ /* 0x000fe20000410000 */
[----:B------:R-:W-:Y:S01]  /*40c0*/  FMUL.FTZ R153, R108, R74 ;  /* 0x0000004a6c997220 */ /* 0x000fe20000410000 */
[C---:B----4-:R-:W-:Y:S02]  /*40d0*/  FMUL.FTZ R160, R154.reuse, R155 ;  /* 0x0000009b9aa07220 */ /* 0x050fe40000410000 */
[----:B------:R-:W-:Y:S01]  /*40e0*/  FSEL R161, R154, R161, !P3 ;  /* 0x000000a19aa17208 */ /* 0x000fe20005800000 */
[C---:B------:R-:W-:Y:S01]  /*40f0*/  FFMA.FTZ R152, R158.reuse, R155, -R152 ;  /* 0x0000009b9e987223 */ /* 0x040fe20000010898 */
[----:B------:R-:W-:Y:S01]  /*4100*/  FADD.FTZ R164, R153, R164 ;  /* 0x000000a499a47221 */ /* 0x000fe20000010000 */
[C---:B------:R-:W-:Y:S01]  /*4110*/  FFMA.FTZ R159, R158.reuse, R159, R160 ;  /* 0x0000009f9e9f7223 */ /* 0x040fe200000100a0 */
[----:B------:R-:W-:Y:S01]  /*4120*/  @P3 FFMA.FTZ R158, R158, R47, -R46 ;  /* 0x0000002f9e9e3223 */ /* 0x000fe2000001082e */
[----:B------:R-:W-:Y:S01]  /*4130*/  @P3 FADD.FTZ R157, R157, R152 ;  /* 0x000000989d9d3221 */ /* 0x000fe20000010000 */
[----:B------:R-:W0:Y:S01]  /*4140*/  SHFL.UP PT, R161, R161, 0x1, RZ ;  /* 0x04200000a1a17989 */ /* 0x000e2200000e00ff */
[----:B------:R-:W-:Y:S01]  /*4150*/  @P3 FADD.FTZ R156, R156, R159 ;  /* 0x0000009f9c9c3221 */ /* 0x000fe20000010000 */
[-C--:B------:R-:W-:Y:S01]  /*4160*/  FMUL.FTZ R152, R108, R75.reuse ;  /* 0x0000004b6c987220 */ /* 0x080fe20000410000 */
[----:B------:R-:W-:Y:S01]  /*4170*/  FMUL.FTZ R46, R127, -R164 ;  /* 0x800000a47f2e7220 */ /* 0x000fe20000410000 */
[----:B------:R-:W1:Y:S01]  /*4180*/  SHFL.UP PT, R158, R158, 0x1, RZ ;  /* 0x042000009e9e7989 */ /* 0x000e6200000e00ff */
[C---:B------:R-:W-:Y:S01]  /*4190*/  FMUL.FTZ R155, R109.reuse, R74 ;  /* 0x0000004a6d9b7220 */ /* 0x040fe20000410000 */
[----:B------:R-:W-:Y:S01]  /*41a0*/  FADD.FTZ R165, -R152, R165 ;  /* 0x000000a598a57221 */ /* 0x000fe20000010100 */
[----:B------:R-:W-:Y:S01]  /*41b0*/  FMUL.FTZ R154, R109, R75 ;  /* 0x0000004b6d9a7220 */ /* 0x000fe20000410000 */
[----:B------:R-:W3:Y:S01]  /*41c0*/  SHFL.UP PT, R157, R157, 0x1, RZ ;  /* 0x042000009d9d7989 */ /* 0x000ee200000e00ff */
[----:B------:R-:W-:Y:S01]  /*41d0*/  ISETP.GT.U32.AND P3, PT, R2, 0x1b, PT ;  /* 0x0000001b0200780c */ /* 0x000fe20003f64070 */
[-C--:B------:R-:W-:Y:S01]  /*41e0*/  FMUL.FTZ R47, R127, -R165.reuse ;  /* 0x800000a57f2f7220 */ /* 0x080fe20000410000 */
[C---:B------:R-:W-:Y:S01]  /*41f0*/  FFMA.FTZ R165, R126.reuse, R165, R46 ;  /* 0x000000a57ea57223 */ /* 0x040fe2000001002e */
[----:B------:R-:W4:Y:S02]  /*4200*/  SHFL.UP PT, R156, R156, 0x1, RZ ;  /* 0x042000009c9c7989 */ /* 0x000f2400000e00ff */
[----:B------:R-:W-:Y:S01]  /*4210*/  FFMA.FTZ R164, R126, R164, -R47 ;  /* 0x000000a47ea47223 */ /* 0x000fe2000001082f */
[----:B------:R-:W-:-:S03]  /*4220*/  FADD.FTZ R165, -R154, R165 ;  /* 0x000000a59aa57221 */ /* 0x000fc60000010100 */
[----:B------:R-:W-:Y:S01]  /*4230*/  FADD.FTZ R164, R155, R164 ;  /* 0x000000a49ba47221 */ /* 0x000fe20000010000 */
[----:B------:R-:W-:-:S03]  /*4240*/  FMUL.FTZ R47, R125, -R165 ;  /* 0x800000a57d2f7220 */ /* 0x000fc60000410000 */
[-C--:B------:R-:W-:Y:S01]  /*4250*/  FMUL.FTZ R160, R125, -R164.reuse ;  /* 0x800000a47da07220 */ /* 0x080fe20000410000 */
[C---:B------:R-:W-:Y:S01]  /*4260*/  FFMA.FTZ R47, R124.reuse, R164, -R47 ;  /* 0x000000a47c2f7223 */ /* 0x040fe2000001082f */
[C---:B0-----:R-:W-:Y:S01]  /*4270*/  FMUL.FTZ R45, R161.reuse, R163 ;  /* 0x000000a3a12d7220 */ /* 0x041fe20000410000 */
[-C--:B------:R-:W-:Y:S01]  /*4280*/  FMUL.FTZ R46, R161, R162.reuse ;  /* 0x000000a2a12e7220 */ /* 0x080fe20000410000 */
[----:B------:R-:W-:Y:S02]  /*4290*/  FFMA.FTZ R160, R124, R165, R160 ;  /* 0x000000a57ca07223 */ /* 0x000fe400000100a0 */
[C---:B-1----:R-:W-:Y:S01]  /*42a0*/  FFMA.FTZ R44, R158.reuse, R162, -R45 ;  /* 0x000000a29e2c7223 */ /* 0x042fe2000001082d */
[----:B------:R-:W-:Y:S01]  /*42b0*/  FFMA.FTZ R45, R158, R163, R46 ;  /* 0x000000a39e2d7223 */ /* 0x000fe2000001002e */
[-C--:B------:R-:W-:Y:S02]  /*42c0*/  FMUL.FTZ R158, R111, R75.reuse ;  /* 0x0000004b6f9e7220 */ /* 0x080fe40000410000 */
[----:B---3--:R-:W-:Y:S01]  /*42d0*/  @P2 FADD.FTZ R162, R157, R44 ;  /* 0x0000002c9da22221 */ /* 0x008fe20000010000 */
[----:B------:R-:W-:Y:S01]  /*42e0*/  FMUL.FTZ R157, R110, R75 ;  /* 0x0000004b6e9d7220 */ /* 0x000fe20000410000 */
[----:B----4-:R-:W-:Y:S01]  /*42f0*/  @P2 FADD.FTZ R163, R156, R45 ;  /* 0x0000002d9ca32221 */ /* 0x010fe20000010000 */
[----:B------:R-:W-:Y:S01]  /*4300*/  FMUL.FTZ R156, R110, R74 ;  /* 0x0000004a6e9c7220 */ /* 0x000fe20000410000 */
[----:B------:R-:W-:Y:S01]  /*4310*/  ISETP.GT.U32.AND P2, PT, R2, 0x1d, PT ;  /* 0x0000001d0200780c */ /* 0x000fe20003f44070 */
[----:B------:R-:W-:Y:S01]  /*4320*/  FADD.FTZ R160, -R157, R160 ;  /* 0x000000a09da07221 */ /* 0x000fe20000010100 */
[----:B--2---:R-:W-:Y:S01]  /*4330*/  FMUL.FTZ R2, R136, -R72 ;  /* 0x8000004888027220 */ /* 0x004fe20000410000 */
[----:B------:R-:W-:Y:S01]  /*4340*/  FADD.FTZ R47, R156, R47 ;  /* 0x0000002f9c2f7221 */ /* 0x000fe20000010000 */
[-C--:B------:R-:W-:Y:S01]  /*4350*/  FMUL.FTZ R45, R136, R73.reuse ;  /* 0x00000049882d7220 */ /* 0x080fe20000410000 */
[C---:B------:R-:W-:Y:S01]  /*4360*/  FMUL.FTZ R46, R122.reuse, -R160 ;  /* 0x800000a07a2e7220 */ /* 0x040fe20000410000 */
[C---:B------:R-:W-:Y:S01]  /*4370*/  FFMA.FTZ R44, R133.reuse, -R73, R2 ;  /* 0x80000049852c7223 */ /* 0x040fe20000010002 */
[-C--:B------:R-:W-:Y:S01]  /*4380*/  FMUL.FTZ R159, R122, -R47.reuse ;  /* 0x8000002f7a9f7220 */ /* 0x080fe20000410000 */
[----:B------:R-:W-:Y:S01]  /*4390*/  FFMA.FTZ R2, R133, R72, -R45 ;  /* 0x0000004885027223 */ /* 0x000fe2000001082d */
[----:B------:R-:W-:Y:S01]  /*43a0*/  FFMA.FTZ R164, R123, R47, -R46 ;  /* 0x0000002f7ba47223 */ /* 0x000fe2000001082e */
[----:B------:R-:W-:Y:S01]  /*43b0*/  FMUL.FTZ R46, R131, -R44 ;  /* 0x8000002c832e7220 */ /* 0x000fe20000410000 */
[----:B------:R-:W-:Y:S01]  /*43c0*/  FFMA.FTZ R47, R123, R160, R159 ;  /* 0x000000a07b2f7223 */ /* 0x000fe2000001009f */
[----:B------:R-:W-:Y:S01]  /*43d0*/  FMUL.FTZ R45, R131, -R2 ;  /* 0x80000002832d7220 */ /* 0x000fe20000410000 */
[----:B------:R-:W-:Y:S01]  /*43e0*/  FMUL.FTZ R159, R111, R74 ;  /* 0x0000004a6f9f7220 */ /* 0x000fe20000410000 */
[C---:B------:R-:W-:Y:S01]  /*43f0*/  FFMA.FTZ R46, R129.reuse, R2, -R46 ;  /* 0x00000002812e7223 */ /* 0x040fe2000001082e */
[----:B------:R-:W-:Y:S01]  /*4400*/  FADD.FTZ R165, -R158, R47 ;  /* 0x0000002f9ea57221 */ /* 0x000fe20000010100 */
[----:B------:R-:W-:Y:S01]  /*4410*/  FFMA.FTZ R45, R129, R44, R45 ;  /* 0x0000002c812d7223 */ /* 0x000fe2000001002d */
[----:B------:R-:W-:Y:S01]  /*4420*/  FADD.FTZ R161, R159, R164 ;  /* 0x000000a49fa17221 */ /* 0x000fe20000010000 */
[CC--:B------:R-:W-:Y:S01]  /*4430*/  FMUL.FTZ R2, R127.reuse, -R46.reuse ;  /* 0x8000002e7f027220 */ /* 0x0c0fe20000410000 */
[C---:B------:R-:W-:Y:S01]  /*4440*/  FMUL.FTZ R167, R118.reuse, -R165 ;  /* 0x800000a576a77220 */ /* 0x040fe20000410000 */
[----:B------:R-:W-:Y:S01]  /*4450*/  FMUL.FTZ R47, R127, -R45 ;  /* 0x8000002d7f2f7220 */ /* 0x000fe20000410000 */
[----:B------:R-:W-:Y:S01]  /*4460*/  FMUL.FTZ R44, R118, -R161 ;  /* 0x800000a1762c7220 */ /* 0x000fe20000410000 */
[----:B------:R-:W-:Y:S01]  /*4470*/  FFMA.FTZ R164, R126, R45, R2 ;  /* 0x0000002d7ea47223 */ /* 0x000fe20000010002 */
[----:B------:R-:W-:Y:S01]  /*4480*/  FFMA.FTZ R166, R120, R161, -R167 ;  /* 0x000000a178a67223 */ /* 0x000fe200000108a7 */
[----:B------:R-:W-:Y:S01]  /*4490*/  FFMA.FTZ R161, R126, R46, -R47 ;  /* 0x0000002e7ea17223 */ /* 0x000fe2000001082f */
[----:B------:R-:W-:Y:S01]  /*44a0*/  FFMA.FTZ R169, R120, R165, R44 ;  /* 0x000000a578a97223 */ /* 0x000fe2000001002c */
[C---:B------:R-:W-:Y:S01]  /*44b0*/  FMUL.FTZ R165, R125.reuse, -R164 ;  /* 0x800000a47da57220 */ /* 0x040fe20000410000 */
[----:B------:R-:W-:Y:S01]  /*44c0*/  HFMA2.MMA R45, -RZ, RZ, 0, 0 ;  /* 0x00000000ff2d7435 */ /* 0x000fe200000001ff */
[----:B------:R-:W-:Y:S01]  /*44d0*/  FMUL.FTZ R167, R125, -R161 ;  /* 0x800000a17da77220 */ /* 0x000fe20000410000 */
[C---:B------:R-:W-:Y:S01]  /*44e0*/  FMUL.FTZ R160, R113.reuse, R75 ;  /* 0x0000004b71a07220 */ /* 0x040fe20000410000 */
[C---:B------:R-:W-:Y:S01]  /*44f0*/  FFMA.FTZ R165, R124.reuse, R161, -R165 ;  /* 0x000000a17ca57223 */ /* 0x040fe200000108a5 */
[----:B------:R-:W-:Y:S01]  /*4500*/  FMUL.FTZ R161, R113, R74 ;  /* 0x0000004a71a17220 */ /* 0x000fe20000410000 */
[----:B------:R-:W-:Y:S01]  /*4510*/  FFMA.FTZ R167, R124, R164, R167 ;  /* 0x000000a47ca77223 */ /* 0x000fe200000100a7 */
[----:B------:R-:W-:-:S02]  /*4520*/  MOV R44, 0x3f800000 ;  /* 0x3f800000002c7802 */ /* 0x000fc40000000f00 */
[----:B------:R-:W-:Y:S01]  /*4530*/  CS2R R46, SRZ ;  /* 0x00000000002e7805 */ /* 0x000fe2000001ff00 */
[----:B------:R-:W-:Y:S01]  /*4540*/  FADD.FTZ R168, R161, R166 ;  /* 0x000000a6a1a87221 */ /* 0x000fe20000010000 */
[C---:B------:R-:W-:Y:S01]  /*4550*/  FMUL.FTZ R164, R122.reuse, -R167 ;  /* 0x800000a77aa47220 */ /* 0x040fe20000410000 */
[-C--:B------:R-:W-:Y:S01]  /*4560*/  FMUL.FTZ R166, R122, -R165.reuse ;  /* 0x800000a57aa67220 */ /* 0x080fe20000410000 */
[----:B------:R-:W-:Y:S01]  /*4570*/  @!P0 LEA R2, R105, R104, 0x4 ;  /* 0x0000006869028211 */ /* 0x000fe200078e20ff */
[----:B------:R-:W-:Y:S01]  /*4580*/  FADD.FTZ R170, -R160, R169 ;  /* 0x000000a9a0aa7221 */ /* 0x000fe20000010100 */
[C---:B------:R-:W-:Y:S01]  /*4590*/  FFMA.FTZ R169, R123.reuse, R165, -R164 ;  /* 0x000000a57ba97223 */ /* 0x040fe200000108a4 */
[----:B------:R-:W-:Y:S01]  /*45a0*/  FFMA.FTZ R167, R123, R167, R166 ;  /* 0x000000a77ba77223 */ /* 0x000fe200000100a6 */
[----:B------:R-:W-:Y:S01]  /*45b0*/  FMUL.FTZ R165, R117, R162 ;  /* 0x000000a275a57220 */ /* 0x000fe20000410000 */
[----:B------:R0:W1:Y:S01]  /*45c0*/  @!P0 LDS.128 R44, [R2+0x25d0] ;  /* 0x0025d000022c8984 */ /* 0x0000620000000c00 */
[----:B------:R-:W-:Y:S01]  /*45d0*/  FMUL.FTZ R171, R119, -R168 ;  /* 0x800000a877ab7220 */ /* 0x000fe20000410000 */
[-C--:B------:R-:W-:Y:S01]  /*45e0*/  FMUL.FTZ R117, R117, R163.reuse ;  /* 0x000000a375757220 */ /* 0x080fe20000410000 */
[C---:B------:R-:W-:Y:S01]  /*45f0*/  FFMA.FTZ R165, R116.reuse, R163, R165 ;  /* 0x000000a374a57223 */ /* 0x040fe200000100a5 */
[-C--:B------:R-:W-:Y:S01]  /*4600*/  FMUL.FTZ R172, R119, -R170.reuse ;  /* 0x800000aa77ac7220 */ /* 0x080fe20000410000 */
[C---:B------:R-:W-:Y:S01]  /*4610*/  FFMA.FTZ R170, R121.reuse, R170, R171 ;  /* 0x000000aa79aa7223 */ /* 0x040fe200000100ab */
[----:B------:R-:W-:Y:S01]  /*4620*/  FFMA.FTZ R117, R116, R162, -R117 ;  /* 0x000000a274757223 */ /* 0x000fe20000010875 */
[C---:B------:R-:W-:Y:S01]  /*4630*/  FMUL.FTZ R171, R118.reuse, -R169 ;  /* 0x800000a976ab7220 */ /* 0x040fe20000410000 */
[-C--:B0-----:R-:W-:Y:S01]  /*4640*/  FMUL.FTZ R2, R118, -R167.reuse ;  /* 0x800000a776027220 */ /* 0x081fe20000410000 */
[----:B------:R-:W-:Y:S01]  /*4650*/  FFMA.FTZ R173, R121, R168, -R172 ;  /* 0x000000a879ad7223 */ /* 0x000fe200000108ac */
[----:B------:R-:W-:Y:S01]  /*4660*/  FADD.FTZ R175, R132, R117 ;  /* 0x0000007584af7221 */ /* 0x000fe20000010000 */
[C---:B------:R-:W-:Y:S01]  /*4670*/  FFMA.FTZ R166, R120.reuse, R167, R171 ;  /* 0x000000a778a67223 */ /* 0x040fe200000100ab */
[----:B------:R-:W-:Y:S01]  /*4680*/  FFMA.FTZ R164, R120, R169, -R2 ;  /* 0x000000a978a47223 */ /* 0x000fe20000010802 */
[----:B------:R-:W-:Y:S01]  /*4690*/  FADD.FTZ R2, R134, R165 ;  /* 0x000000a586027221 */ /* 0x000fe20000010000 */
[C---:B------:R-:W-:Y:S01]  /*46a0*/  FMUL.FTZ R163, R119.reuse, R175 ;  /* 0x000000af77a37220 */ /* 0x040fe20000410000 */
[C---:B------:R-:W-:Y:S01]  /*46b0*/  FMUL.FTZ R134, R119.reuse, -R166 ;  /* 0x800000a677867220 */ /* 0x040fe20000410000 */
[C---:B------:R-:W-:Y:S01]  /*46c0*/  FMUL.FTZ R165, R119.reuse, -R164 ;  /* 0x800000a477a57220 */ /* 0x040fe20000410000 */
[-C--:B------:R-:W-:Y:S01]  /*46d0*/  FMUL.FTZ R116, R119, R2.reuse ;  /* 0x0000000277747220 */ /* 0x080fe20000410000 */
[C---:B------:R-:W-:Y:S01]  /*46e0*/  FMUL.FTZ R117, R0.reuse, R75 ;  /* 0x0000004b00757220 */ /* 0x040fe20000410000 */
[C---:B------:R-:W-:Y:S01]  /*46f0*/  FFMA.FTZ R75, R121.reuse, R2, R163 ;  /* 0x00000002794b7223 */ /* 0x040fe200000100a3 */
[C---:B------:R-:W-:Y:S01]  /*4700*/  FFMA.FTZ R164, R121.reuse, R164, -R134 ;  /* 0x000000a479a47223 */ /* 0x040fe20000010886 */
[C---:B------:R-:W-:Y:S01]  /*4710*/  FFMA.FTZ R132, R121.reuse, R175, -R116 ;  /* 0x000000af79847223 */ /* 0x040fe20000010874 */
[----:B------:R-:W-:Y:S01]  /*4720*/  FMUL.FTZ R116, R0, R74 ;  /* 0x0000004a00747220 */ /* 0x000fe20000410000 */
[----:B------:R-:W-:Y:S01]  /*4730*/  FFMA.FTZ R165, R121, R166, R165 ;  /* 0x000000a679a57223 */ /* 0x000fe200000100a5 */
[----:B------:R-:W-:Y:S01]  /*4740*/  FADD.FTZ R163, -R117, R170 ;  /* 0x000000aa75a37221 */ /* 0x000fe20000010100 */
[C---:B------:R-:W-:Y:S01]  /*4750*/  FFMA.FTZ R177, R25.reuse, R130, R132 ;  /* 0x0000008219b17223 */ /* 0x040fe20000010084 */
[----:B------:R-:W-:Y:S01]  /*4760*/  FADD.FTZ R162, R116, R173 ;  /* 0x000000ad74a27221 */ /* 0x000fe20000010000 */
[----:B------:R-:W-:Y:S01]  /*4770*/  FFMA.FTZ R168, R25, R128, R75 ;  /* 0x0000008019a87223 */ /* 0x000fe2000001004b */
[----:B------:R0:W2:Y:S04]  /*4780*/  SHFL.DOWN PT, R130, R165, 0x1, 0x1f ;  /* 0x08201f00a5827f89 */ /* 0x0000a800000e0000 */
[----:B------:R0:W3:Y:S04]  /*4790*/  SHFL.DOWN PT, R128, R164, 0x1, 0x1f ;  /* 0x08201f00a4807f89 */ /* 0x0000e800000e0000 */
[----:B------:R0:W4:Y:S04]  /*47a0*/  SHFL.DOWN PT, R74, R162, 0x1, 0x1f ;  /* 0x08201f00a24a7f89 */ /* 0x00012800000e0000 */
[----:B------:R0:W0:Y:S01]  /*47b0*/  SHFL.DOWN PT, R132, R163, 0x1, 0x1f ;  /* 0x08201f00a3847f89 */ /* 0x00002200000e0000 */
[----:B-1----:R-:W-:Y:S05]  /*47c0*/  @!P6 BRA `(.L_x_17137) ;  /* 0x00000000002ce947 */ /* 0x002fea0003800000 */
        /* <DEDUP_REMOVED lines=11> */
.L_x_17137:
[----:B------:R-:W-:Y:S05]  /*4880*/  BSYNC B0 ;  /* 0x0000000000007941 */ /* 0x000fea0003800000 */
.L_x_17136:
[CC--:B------:R-:W-:Y:S01]  /*4890*/  FMUL.FTZ R75, R118.reuse, R168.reuse ;  /* 0x000000a8764b7220 */ /* 0x0c0fe20000410000 */
[-C--:B------:R-:W-:Y:S01]  /*48a0*/  FMUL.FTZ R167, R118, R177.reuse ;  /* 0x000000b176a77220 */ /* 0x080fe20000410000 */
[----:B--2---:R1:W2:Y:S01]  /*48b0*/  SHFL.DOWN PT, R130, R164, 0x2, 0x1f ;  /* 0x08401f00a4827f89 */ /* 0x0042a200000e0000 */
        /* <DEDUP_REMOVED lines=18> */
.L_x_17139:
[----:B------:R-:W-:Y:S05]  /*49e0*/  BSYNC B0 ;  /* 0x0000000000007941 */ /* 0x000fea0003800000 */
.L_x_17138:
[----:B------:R-:W-:Y:S01]  /*49f0*/  FFMA.FTZ R171, R26, R135, R75 ;  /* 0x000000871aab7223 */ /* 0x000fe2000001004b */
[----:B------:R-:W-:Y:S01]  /*4a00*/  FMUL.FTZ R75, R24, R77 ;  /* 0x0000004d184b7220 */ /* 0x000fe20000410000 */
[----:B------:R-:W-:Y:S01]  /*4a10*/  FFMA.FTZ R173, R26, R137, R74 ;  /* 0x000000891aad7223 */ /* 0x000fe2000001004a */
[C---:B--2---:R-:W-:Y:S01]  /*4a20*/  FFMA.FTZ R130, R0.reuse, R175, RZ ;  /* 0x000000af00827223 */ /* 0x044fe200000100ff */
[----:B----4-:R-:W-:Y:S01]  /*4a30*/  FFMA.FTZ R134, R0, -R2, RZ ;  /* 0x8000000200867223 */ /* 0x010fe200000100ff */
[-C--:B------:R-:W-:Y:S01]  /*4a40*/  FFMA.FTZ R74, R28, -R75.reuse, R175 ;  /* 0x8000004b1c4a7223 */ /* 0x080fe200000100af */
[----:B------:R-:W-:Y:S01]  /*4a50*/  FFMA.FTZ R75, R29, -R75, R2 ;  /* 0x8000004b1d4b7223 */ /* 0x000fe20000010002 */
[C---:B------:R-:W-:Y:S01]  /*4a60*/  FMUL.FTZ R2, R122.reuse, R173 ;  /* 0x000000ad7a027220 */ /* 0x040fe20000410000 */
[----:B---3--:R-:W-:Y:S01]  /*4a70*/  FMUL.FTZ R128, R122, R171 ;  /* 0x000000ab7a807220 */ /* 0x008fe20000410000 */
[----:B------:R-:W-:Y:S01]  /*4a80*/  FFMA.FTZ R166, R113, R177, R130 ;  /* 0x000000b171a67223 */ /* 0x000fe20000010082 */
[----:B0-----:R-:W-:Y:S01]  /*4a90*/  FMUL.FTZ R132, R25, R78 ;  /* 0x0000004e19847220 */ /* 0x001fe20000410000 */
[C---:B------:R-:W-:Y:S01]  /*4aa0*/  FFMA.FTZ R130, R123.reuse, R171, -R2 ;  /* 0x000000ab7b827223 */ /* 0x040fe20000010802 */
[----:B------:R-:W-:Y:S01]  /*4ab0*/  FFMA.FTZ R135, R123, R173, R128 ;  /* 0x000000ad7b877223 */ /* 0x000fe20000010080 */
[----:B------:R-:W-:Y:S01]  /*4ac0*/  FFMA.FTZ R134, R113, -R168, R134 ;  /* 0x800000a871867223 */ /* 0x000fe20000010086 */
[----:B------:R-:W-:Y:S01]  /*4ad0*/  FFMA.FTZ R2, R30, -R132, R177 ;  /* 0x800000841e027223 */ /* 0x000fe200000100b1 */
[----:B------:R-:W-:Y:S01]  /*4ae0*/  FFMA.FTZ R175, R27, R140, R130 ;  /* 0x0000008c1baf7223 */ /* 0x000fe20000010082 */
[----:B------:R-:W-:Y:S01]  /*4af0*/  FFMA.FTZ R128, R31, -R132, R168 ;  /* 0x800000841f807223 */ /* 0x000fe200000100a8 */
[----:B------:R-:W-:Y:S01]  /*4b00*/  FFMA.FTZ R140, R27, R138, R135 ;  /* 0x0000008a1b8c7223 */ /* 0x000fe20000010087 */
[----:B------:R0:W2:Y:S01]  /*4b10*/  SHFL.DOWN PT, R132, R164, 0x4, 0x1f ;  /* 0x08801f00a4847f89 */ /* 0x0000a200000e0000 */
[----:B------:R-:W-:Y:S03]  /*4b20*/  BSSY B0, `(.L_x_17140) ;  /* 0x0000010000007945 */ /* 0x000fe60003800000 */
[----:B------:R0:W3:Y:S04]  /*4b30*/  SHFL.DOWN PT, R138, R165, 0x4, 0x1f ;  /* 0x08801f00a58a7f89 */ /* 0x0000e800000e0000 */
        /* <DEDUP_REMOVED lines=14> */
.L_x_17141:
[----:B------:R-:W-:Y:S05]  /*4c20*/  BSYNC B0 ;  /* 0x0000000000007941 */ /* 0x000fea0003800000 */
.L_x_17140:
[----:B------:R-:W-:Y:S01]  /*4c30*/  FMUL.FTZ R137, R125, R175 ;  /* 0x000000af7d897220 */ /* 0x000fe20000410000 */
[----:B------:R-:W-:Y:S01]  /*4c40*/  FFMA.FTZ R169, R111, -R173, R134 ;  /* 0x800000ad6fa97223 */ /* 0x000fe20000010086 */
[-C--:B------:R-:W-:Y:S01]  /*4c50*/  FMUL.FTZ R135, R125, R140.reuse ;  /* 0x0000008c7d877220 */ /* 0x080fe20000410000 */
[----:B--2---:R-:W-:Y:S01]  /*4c60*/  FMUL.FTZ R132, R26, R3 ;  /* 0x000000031a847220 */ /* 0x004fe20000410000 */
[C---:B------:R-:W-:Y:S01]  /*4c70*/  FFMA.FTZ R134, R124.reuse, R140, R137 ;  /* 0x0000008c7c867223 */ /* 0x040fe20000010089 */
[----:B------:R-:W-:Y:S01]  /*4c80*/  FFMA.FTZ R167, R111, R171, R166 ;  /* 0x000000ab6fa77223 */ /* 0x000fe200000100a6 */
[----:B------:R-:W-:Y:S01]  /*4c90*/  FFMA.FTZ R135, R124, R175, -R135 ;  /* 0x000000af7c877223 */ /* 0x000fe20000010887 */
[----:B---3--:R2:W3:Y:S01]  /*4ca0*/  SHFL.DOWN PT, R138, R164, 0x8, 0x1f ;  /* 0x09001f00a48a7f89 */ /* 0x0084e200000e0000 */
[----:B------:R-:W-:Y:S01]  /*4cb0*/  FFMA.FTZ R170, R20, R139, R134 ;  /* 0x0000008b14aa7223 */ /* 0x000fe20000010086 */
[----:B------:R-:W-:Y:S01]  /*4cc0*/  BSSY B0, `(.L_x_17142) ;  /* 0x0000013000007945 */ /* 0x000fe20003800000 */
[-C--:B----4-:R-:W-:Y:S01]  /*4cd0*/  FFMA.FTZ R130, R32, -R132.reuse, R171 ;  /* 0x8000008420827223 */ /* 0x090fe200000100ab */
[----:B------:R2:W4:Y:S01]  /*4ce0*/  SHFL.DOWN PT, R166, R165, 0x8, 0x1f ;  /* 0x09001f00a5a67f89 */ /* 0x00052200000e0000 */
[----:B------:R-:W-:Y:S01]  /*4cf0*/  FFMA.FTZ R132, R33, -R132, R173 ;  /* 0x8000008421847223 */ /* 0x000fe200000100ad */
[----:B------:R-:W-:-:S02]  /*4d00*/  FFMA.FTZ R171, R20, R141, R135 ;  /* 0x0000008d14ab7223 */ /* 0x000fc40000010087 */
[----:B------:R2:W1:Y:S04]  /*4d10*/  SHFL.DOWN PT, R134, R162, 0x8, 0x1f ;  /* 0x09001f00a2867f89 */ /* 0x00046800000e0000 */
[----:B0-----:R2:W0:Y:S01]  /*4d20*/  SHFL.DOWN PT, R168, R163, 0x8, 0x1f ;  /* 0x09001f00a3a87f89 */ /* 0x00142200000e0000 */
[----:B------:R-:W-:Y:S05]  /*4d30*/  @P4 BRA `(.L_x_17143) ;  /* 0x00000000002c4947 */ /* 0x000fea0003800000 */
[C---:B0-----:R-:W-:Y:S01]  /*4d40*/  FMUL.FTZ R137, R165.reuse, R168 ;  /* 0x000000a8a5897220 */ /* 0x041fe20000410000 */
[C---:B----4-:R-:W-:Y:S01]  /*4d50*/  FMUL.FTZ R135, R165.reuse, R166 ;  /* 0x000000a6a5877220 */ /* 0x050fe20000410000 */
[C---:B-1----:R-:W-:Y:S01]  /*4d60*/  FMUL.FTZ R139, R165.reuse, R134 ;  /* 0x00000086a58b7220 */ /* 0x042fe20000410000 */
        /* <DEDUP_REMOVED lines=8> */
.L_x_17143:
[----:B------:R-:W-:Y:S05]  /*4df0*/  BSYNC B0 ;  /* 0x0000000000007941 */ /* 0x000fea0003800000 */
.L_x_17142:
[C---:B------:R-:W-:Y:S01]  /*4e00*/  FMUL.FTZ R135, R127.reuse, R170 ;  /* 0x000000aa7f877220 */ /* 0x040fe20000410000 */
[-C--:B------:R-:W-:Y:S01]  /*4e10*/  FMUL.FTZ R137, R127, R171.reuse ;  /* 0x000000ab7f897220 */ /* 0x080fe20000410000 */
[----:B------:R-:W-:Y:S01]  /*4e20*/  FMUL.FTZ R139, R27, R76 ;  /* 0x0000004c1b8b7220 */ /* 0x000fe20000410000 */
[----:B0-----:R-:W-:Y:S01]  /*4e30*/  FFMA.FTZ R168, R110, -R140, R169 ;  /* 0x8000008c6ea87223 */ /* 0x001fe200000100a9 */
[C---:B---3--:R-:W-:Y:S01]  /*4e40*/  FFMA.FTZ R138, R126.reuse, R171, -R135 ;  /* 0x000000ab7e8a7223 */ /* 0x048fe20000010887 */
[----:B------:R-:W-:Y:S01]  /*4e50*/  FFMA.FTZ R137, R126, R170, R137 ;  /* 0x000000aa7e897223 */ /* 0x000fe20000010089 */
[----:B------:R-:W-:Y:S01]  /*4e60*/  FFMA.FTZ R135, R35, -R139, R140 ;  /* 0x8000008b23877223 */ /* 0x000fe2000001008c */
[----:B------:R-:W-:Y:S01]  /*4e70*/  BSSY B0, `(.L_x_17144) ;  /* 0x0000015000007945 */ /* 0x000fe20003800000 */
[C---:B------:R-:W-:Y:S01]  /*4e80*/  FFMA.FTZ R173, R21.reuse, R144, R138 ;  /* 0x0000009015ad7223 */ /* 0x040fe2000001008a */
[----:B------:R-:W-:Y:S01]  /*4e90*/  FFMA.FTZ R172, R21, R142, R137 ;  /* 0x0000008e15ac7223 */ /* 0x000fe20000010089 */
[----:B------:R0:W3:Y:S01]  /*4ea0*/  SHFL.DOWN PT, R140, R164, 0x10, 0x1f ;  /* 0x0a001f00a48c7f89 */ /* 0x0000e200000e0000 */
[----:B----4-:R-:W-:Y:S01]  /*4eb0*/  FFMA.FTZ R166, R110, R175, R167 ;  /* 0x000000af6ea67223 */ /* 0x010fe200000100a7 */
[----:B-1----:R-:W-:-:S02]  /*4ec0*/  FFMA.FTZ R134, R34, -R139, R175 ;  /* 0x8000008b22867223 */ /* 0x002fc400000100af */
[----:B------:R0:W1:Y:S04]  /*4ed0*/  SHFL.DOWN PT, R142, R165, 0x10, 0x1f ;  /* 0x0a001f00a58e7f89 */ /* 0x00006800000e0000 */
        /* <DEDUP_REMOVED lines=14> */
.L_x_17145:
[----:B------:R-:W-:Y:S05]  /*4fc0*/  BSYNC B0 ;  /* 0x0000000000007941 */ /* 0x000fea0003800000 */
.L_x_17144:
[C---:B---3--:R-:W-:Y:S01]  /*4fd0*/  FMUL.FTZ R140, R131.reuse, R173 ;  /* 0x000000ad838c7220 */ /* 0x048fe20000410000 */
[----:B------:R-:W-:Y:S01]  /*4fe0*/  FMUL.FTZ R141, R20, R83 ;  /* 0x00000053148d7220 */ /* 0x000fe20000410000 */
[-C--:B----4-:R-:W-:Y:S01]  /*4ff0*/  FMUL.FTZ R138, R131, R172.reuse ;  /* 0x000000ac838a7220 */ /* 0x090fe20000410000 */
[----:B------:R-:W-:Y:S01]  /*5000*/  FFMA.FTZ R167, R109, R171, R166 ;  /* 0x000000ab6da77223 */ /* 0x000fe200000100a6 */
[----:B------:R-:W-:Y:S01]  /*5010*/  FFMA.FTZ R140, R129, R172, R140 ;  /* 0x000000ac818c7223 */ /* 0x000fe2000001008c */
[----:B------:R-:W-:Y:S01]  /*5020*/  FFMA.FTZ R169, R109, -R170, R168 ;  /* 0x800000aa6da97223 */ /* 0x000fe200000100a8 */
[----:B------:R-:W-:Y:S01]  /*5030*/  FFMA.FTZ R139, R129, R173, -R138 ;  /* 0x000000ad818b7223 */ /* 0x000fe2000001088a */
[----:B------:R-:W-:Y:S01]  /*5040*/  FFMA.FTZ R137, R36, -R141, R171 ;  /* 0x8000008d24897223 */ /* 0x000fe200000100ab */
[C---:B------:R-:W-:Y:S01]  /*5050*/  FFMA.FTZ R174, R22.reuse, R143, R140 ;  /* 0x0000008f16ae7223 */ /* 0x040fe2000001008c */
[----:B------:R-:W-:Y:S01]  /*5060*/  SHFL.DOWN PT, R171, R165, 0x1, 0x1f ;  /* 0x08201f00a5ab7f89 */ /* 0x000fe200000e0000 */
[----:B------:R-:W-:Y:S01]  /*5070*/  FFMA.FTZ R138, R37, -R141, R170 ;  /* 0x8000008d258a7223 */ /* 0x000fe200000100aa */
[----:B------:R-:W-:Y:S01]  /*5080*/  FFMA.FTZ R145, R22, R145, R139 ;  /* 0x0000009116917223 */ /* 0x000fe2000001008b */
[----:B------:R-:W-:Y:S01]  /*5090*/  FMUL.FTZ R140, R136, R174 ;  /* 0x000000ae888c7220 */ /* 0x000fe20000410000 */
[----:B------:R-:W3:Y:S01]  /*50a0*/  SHFL.IDX PT, R168, R47, RZ, 0x1f ;  /* 0x00001fff2fa87589 */ /* 0x000ee200000e0000 */
[----:B------:R-:W-:Y:S01]  /*50b0*/  FMUL.FTZ R141, R21, R82 ;  /* 0x00000052158d7220 */ /* 0x000fe20000410000 */
[C---:B------:R-:W-:Y:S01]  /*50c0*/  FFMA.FTZ R170, R108.reuse, -R172, R169 ;  /* 0x800000ac6caa7223 */ /* 0x040fe200000100a9 */
[----:B-1----:R-:W-:Y:S01]  /*50d0*/  FFMA.FTZ R142, R133, R145, -R140 ;  /* 0x00000091858e7223 */ /* 0x002fe2000001088c */
[----:B------:R-:W1:Y:S01]  /*50e0*/  SHFL.IDX PT, R166, R46, RZ, 0x1f ;  /* 0x00001fff2ea67589 */ /* 0x000e6200000e0000 */
[----:B------:R-:W-:Y:S01]  /*50f0*/  FFMA.FTZ R140, R39, -R141, R172 ;  /* 0x8000008d278c7223 */ /* 0x000fe200000100ac */
[----:B0-----:R-:W-:Y:S01]  /*5100*/  FFMA.FTZ R144, R108, R173, R167 ;  /* 0x000000ad6c907223 */ /* 0x001fe200000100a7 */
[----:B------:R-:W-:Y:S01]  /*5110*/  FFMA.FTZ R169, R23, R148, R142 ;  /* 0x0000009417a97223 */ /* 0x000fe2000001008e */
[----:B------:R-:W0:Y:S01]  /*5120*/  SHFL.DOWN PT, R176, R164, 0x1, 0x1f ;  /* 0x08201f00a4b07f89 */ /* 0x000e2200000e0000 */
[----:B------:R-:W-:Y:S01]  /*5130*/  FMUL.FTZ R143, R22, R81 ;  /* 0x00000051168f7220 */ /* 0x000fe20000410000 */
[----:B------:R-:W-:Y:S01]  /*5140*/  FMUL.FTZ R142, R136, R145 ;  /* 0x00000091888e7220 */ /* 0x000fe20000410000 */
[----:B------:R-:W-:Y:S01]  /*5150*/  FFMA.FTZ R139, R38, -R141, R173 ;  /* 0x8000008d268b7223 */ /* 0x000fe200000100ad */
[----:B------:R-:W4:Y:S01]  /*5160*/  SHFL.DOWN PT, R175, R162, 0x1, 0x1f ;  /* 0x08201f00a2af7f89 */ /* 0x000f2200000e0000 */
[----:B------:R-:W-:Y:S01]  /*5170*/  FFMA.FTZ R173, R107, R145, R144 ;  /* 0x000000916bad7223 */ /* 0x000fe20000010090 */
[-C--:B------:R-:W-:Y:S01]  /*5180*/  FFMA.FTZ R144, R133, R174.reuse, R142 ;  /* 0x000000ae85907223 */ /* 0x080fe2000001008e */
[----:B------:R-:W-:Y:S01]  /*5190*/  FFMA.FTZ R141, R40, -R143, R145 ;  /* 0x8000008f288d7223 */ /* 0x000fe20000010091 */
[----:B------:R-:W5:Y:S01]  /*51a0*/  SHFL.DOWN PT, R172, R163, 0x1, 0x1f ;  /* 0x08201f00a3ac7f89 */ /* 0x000f6200000e0000 */
[----:B------:R-:W-:Y:S01]  /*51b0*/  FFMA.FTZ R177, R107, -R174, R170 ;  /* 0x800000ae6bb17223 */ /* 0x000fe200000100aa */
[C---:B------:R-:W-:Y:S01]  /*51c0*/  FFMA.FTZ R170, R23.reuse, R146, R144 ;  /* 0x0000009217aa7223 */ /* 0x040fe20000010090 */
[----:B------:R-:W-:Y:S01]  /*51d0*/  FMUL.FTZ R144, R106, R169 ;  /* 0x000000a96a907220 */ /* 0x000fe20000410000 */
[----:B--2---:R-:W2:Y:S01]  /*51e0*/  SHFL.IDX PT, R165, R165, RZ, 0x1f ;  /* 0x00001fffa5a57589 */ /* 0x004ea200000e0000 */
[----:B------:R-:W-:Y:S01]  /*51f0*/  FMUL.FTZ R148, R23, R80 ;  /* 0x0000005017947220 */ /* 0x000fe20000410000 */
[----:B------:R-:W-:Y:S01]  /*5200*/  FFMA.FTZ R142, R41, -R143, R174 ;  /* 0x8000008f298e7223 */ /* 0x000fe200000100ae */
[----:B------:R-:W-:Y:S01]  /*5210*/  FADD.FTZ R143, R173, R144 ;  /* 0x00000090ad8f7221 */ /* 0x000fe20000010000 */
[----:B---3--:R-:W-:Y:S01]  /*5220*/  @P1 FMUL.FTZ R145, R171, R168 ;  /* 0x000000a8ab911220 */ /* 0x008fe20000410000 */
[----:B------:R-:W3:Y:S01]  /*5230*/  SHFL.IDX PT, R164, R164, RZ, 0x1f ;  /* 0x00001fffa4a47589 */ /* 0x000ee200000e0000 */
[----:B------:R-:W-:Y:S01]  /*5240*/  FFMA.FTZ R144, R42, -R148, R169 ;  /* 0x800000942a907223 */ /* 0x000fe200000100a9 */
[----:B------:R-:W-:Y:S01]  /*5250*/  ISETP.NE.AND P0, PT, R95, RZ, PT ;  /* 0x000000ff5f00720c */ /* 0x000fe20003f05270 */
[-C--:B-1----:R-:W-:Y:S01]  /*5260*/  @P1 FMUL.FTZ R167, R171, R166.reuse ;  /* 0x000000a6aba71220 */ /* 0x082fe20000410000 */
[----:B------:R-:W1:Y:S01]  /*5270*/  SHFL.IDX PT, R162, R162, RZ, 0x1f ;  /* 0x00001fffa2a27589 */ /* 0x000e6200000e0000 */
[----:B------:R-:W-:Y:S01]  /*5280*/  BSSY B0, `(.L_x_17146) ;  /* 0x00000ad000007945 */ /* 0x000fe20003800000 */
[C---:B0-----:R-:W-:Y:S01]  /*5290*/  @P1 FFMA.FTZ R146, R176.reuse, R166, -R145 ;  /* 0x000000a6b0921223 */ /* 0x041fe20000010891 */
[----:B------:R-:W-:Y:S01]  /*52a0*/  @P1 FFMA.FTZ R167, R176, R168, R167 ;  /* 0x000000a8b0a71223 */ /* 0x000fe200000100a7 */
[----:B------:R-:W0:Y:S01]  /*52b0*/  SHFL.IDX PT, R163, R163, RZ, 0x1f ;  /* 0x00001fffa3a37589 */ /* 0x000e2200000e0000 */
[----:B------:R-:W-:Y:S01]  /*52c0*/  FFMA.FTZ R145, R43, -R148, R170 ;  /* 0x800000942b917223 */ /* 0x000fe200000100aa */
[----:B----4-:R-:W-:Y:S01]  /*52d0*/  @P1 FADD.FTZ R166, R175, R146 ;  /* 0x00000092afa61221 */ /* 0x010fe20000010000 */
[----:B------:R-:W-:Y:S01]  /*52e0*/  FMUL.FTZ R170, R106, R170 ;  /* 0x000000aa6aaa7220 */ /* 0x000fe20000410000 */
[----:B-----5:R-:W-:-:S02]  /*52f0*/  @P1 FADD.FTZ R168, R172, R167 ;  /* 0x000000a7aca81221 */ /* 0x020fc40000010000 */
[-C--:B------:R-:W-:Y:S01]  /*5300*/  FMUL.FTZ R169, R166, -R73.reuse ;  /* 0x80000049a6a97220 */ /* 0x080fe20000410000 */
[----:B------:R-:W-:Y:S01]  /*5310*/  FADD.FTZ R146, R177, -R170 ;  /* 0x800000aab1927221 */ /* 0x000fe20000010000 */
[C---:B------:R-:W-:Y:S02]  /*5320*/  FMUL.FTZ R73, R168.reuse, -R73 ;  /* 0x80000049a8497220 */ /* 0x040fe40000410000 */
[----:B------:R-:W-:Y:S01]  /*5330*/  FFMA.FTZ R168, R168, R72, R169 ;  /* 0x00000048a8a87223 */ /* 0x000fe200000100a9 */
[CC--:B--2---:R-:W-:Y:S01]  /*5340*/  FMUL.FTZ R167, R165.reuse, R47.reuse ;  /* 0x0000002fa5a77220 */ /* 0x0c4fe20000410000 */
[----:B------:R-:W-:Y:S01]  /*5350*/  FMUL.FTZ R148, R165, R46 ;  /* 0x0000002ea5947220 */ /* 0x000fe20000410000 */
[----:B------:R-:W-:Y:S01]  /*5360*/  FFMA.FTZ R73, R166, R72, -R73 ;  /* 0x00000048a6497223 */ /* 0x000fe20000010849 */
[----:B------:R-:W-:Y:S01]  /*5370*/  FADD.FTZ R151, -R151, R168 ;  /* 0x000000a897977221 */ /* 0x000fe20000010100 */
[C---:B---3--:R-:W-:Y:S01]  /*5380*/  FFMA.FTZ R167, R164.reuse, R46, -R167 ;  /* 0x0000002ea4a77223 */ /* 0x048fe200000108a7 */
[----:B------:R-:W-:Y:S01]  /*5390*/  FFMA.FTZ R148, R164, R47, R148 ;  /* 0x0000002fa4947223 */ /* 0x000fe20000010094 */
[----:B------:R-:W-:Y:S01]  /*53a0*/  FADD.FTZ R73, R150, R73 ;  /* 0x0000004996497221 */ /* 0x000fe20000010000 */
[C---:B------:R-:W-:Y:S01]  /*53b0*/  FMUL.FTZ R72, R136.reuse, -R151 ;  /* 0x8000009788487220 */ /* 0x040fe20000410000 */
[C---:B------:R-:W-:Y:S01]  /*53c0*/  FMUL.FTZ R47, R165.reuse, R45 ;  /* 0x0000002da52f7220 */ /* 0x040fe20000410000 */
[-C--:B------:R-:W-:Y:S01]  /*53d0*/  FMUL.FTZ R46, R165, R44.reuse ;  /* 0x0000002ca52e7220 */ /* 0x080fe20000410000 */
[-C--:B------:R-:W-:Y:S01]  /*53e0*/  FMUL.FTZ R136, R136, -R73.reuse ;  /* 0x8000004988887220 */ /* 0x080fe20000410000 */
[C---:B------:R-:W-:Y:S01]  /*53f0*/  FFMA.FTZ R150, R133.reuse, R73, -R72 ;  /* 0x0000004985967223 */ /* 0x040fe20000010848 */
[C---:B------:R-:W-:Y:S01]  /*5400*/  FFMA.FTZ R44, R164.reuse, R44, -R47 ;  /* 0x0000002ca42c7223 */ /* 0x040fe2000001082f */
[----:B------:R-:W-:Y:S01]  /*5410*/  FFMA.FTZ R45, R164, R45, R46 ;  /* 0x0000002da42d7223 */ /* 0x000fe2000001002e */
[----:B------:R-:W-:Y:S01]  /*5420*/  FFMA.FTZ R72, R133, R151, R136 ;  /* 0x0000009785487223 */ /* 0x000fe20000010088 */
[----:B------:R-:W-:Y:S01]  /*5430*/  FADD.FTZ R150, R147, R150 ;  /* 0x0000009693967221 */ /* 0x000fe20000010000 */
[----:B------:R-:W-:Y:S01]  /*5440*/  SHF.L.U32 R164, R95, 0x4, RZ ;  /* 0x000000045fa47819 */ /* 0x000fe200000006ff */
[----:B-1----:R-:W-:Y:S01]  /*5450*/  FADD.FTZ R46, R162, R167 ;  /* 0x000000a7a22e7221 */ /* 0x002fe20000010000 */
[----:B------:R-:W-:Y:S01]  /*5460*/  FADD.FTZ R72, -R149, R72 ;  /* 0x0000004895487221 */ /* 0x000fe20000010100 */
[----:B------:R-:W-:Y:S01]  /*5470*/  P2R R47, PR, RZ, 0x1 ;  /* 0x00000001ff2f7803 */ /* 0x000fe20000000000 */
[----:B0-----:R-:W-:Y:S01]  /*5480*/  FADD.FTZ R47, R163, R148 ;  /* 0x00000094a32f7221 */ /* 0x001fe20000010000 */
[----:B------:R-:W-:Y:S01]  /*5490*/  LEA.HI.SX32 R133, R164, R164, 0x1b ;  /* 0x000000a4a4857211 */ /* 0x000fe200078fdaff */
[C---:B------:R-:W-:Y:S01]  /*54a0*/  FMUL.FTZ R162, R131.reuse, -R72 ;  /* 0x8000004883a27220 */ /* 0x040fe20000410000 */
[----:B------:R-:W-:Y:S01]  /*54b0*/  FMUL.FTZ R131, R131, -R150 ;  /* 0x8000009683837220 */ /* 0x000fe20000410000 */
[----:B------:R-:W-:Y:S01]  /*54c0*/  @!P0 LEA R165, R105, R104, 0x4 ;  /* 0x0000006869a58211 */ /* 0x000fe200078e20ff */
[-C--:B------:R-:W-:Y:S01]  /*54d0*/  FMUL.FTZ R147, R72, R81.reuse ;  /* 0x0000005148937220 */ /* 0x080fe20000410000 */
[C---:B------:R-:W-:Y:S01]  /*54e0*/  FFMA.FTZ R162, R129.reuse, R150, -R162 ;  /* 0x0000009681a27223 */ /* 0x040fe200000108a2 */
[----:B------:R-:W-:Y:S01]  /*54f0*/  FFMA.FTZ R131, R129, R72, R131 ;  /* 0x0000004881837223 */ /* 0x000fe20000010083 */
[----:B------:R-:W-:Y:S01]  /*5500*/  LEA R164, R133, R104, 0x2 ;  /* 0x0000006885a47211 */ /* 0x000fe200078e10ff */
[----:B------:R-:W-:Y:S01]  /*5510*/  FMUL.FTZ R133, R150, R81 ;  /* 0x0000005196857220 */ /* 0x000fe20000410000 */
[----:B------:R-:W-:Y:S01]  /*5520*/  FADD.FTZ R153, R153, R162 ;  /* 0x000000a299997221 */ /* 0x000fe20000010000 */
[----:B------:R-:W-:Y:S01]  /*5530*/  FADD.FTZ R152, -R152, R131 ;  /* 0x0000008398987221 */ /* 0x000fe20000010100 */
[----:B------:R0:W-:Y:S01]  /*5540*/  @!P0 STS.128 [R165+0x25d0], R44 ;  /* 0x0025d02ca5008388 */ /* 0x0001e20000000c00 */
[-C--:B------:R-:W-:Y:S01]  /*5550*/  FMUL.FTZ R136, R73, R80.reuse ;  /* 0x0000005049887220 */ /* 0x080fe20000410000 */
[----:B------:R-:W-:Y:S01]  /*5560*/  FMUL.FTZ R148, R151, R80 ;  /* 0x0000005097947220 */ /* 0x000fe20000410000 */
[----:B------:R-:W-:-:S02]  /*5570*/  FMUL.FTZ R162, R152, R82 ;  /* 0x0000005298a27220 */ /* 0x000fc40000410000 */
[C---:B------:R-:W-:Y:S01]  /*5580*/  FMUL.FTZ R149, R23.reuse, R136 ;  /* 0x0000008817957220 */ /* 0x040fe20000410000 */
[----:B------:R-:W-:-:S04]  /*5590*/  FMUL.FTZ R163, R23, R148 ;  /* 0x0000009417a37220 */ /* 0x000fc80000410000 */
[----:B------:R1:W-:Y:S04]  /*55a0*/  STS [R164+0x878], R149 ;  /* 0x00087895a4007388 */ /* 0x0003e80000000800 */
[----:B------:R2:W-:Y:S01]  /*55b0*/  STS [R164+0x87c], R163 ;  /* 0x00087ca3a4007388 */ /* 0x0005e20000000800 */
[C---:B0-----:R-:W-:Y:S01]  /*55c0*/  FMUL.FTZ R46, R142.reuse, R133 ;  /* 0x000000858e2e7220 */ /* 0x041fe20000410000 */
[C---:B------:R-:W-:Y:S01]  /*55d0*/  FMUL.FTZ R45, R127.reuse, -R152 ;  /* 0x800000987f2d7220 */ /* 0x040fe20000410000 */
[----:B------:R-:W-:Y:S01]  /*55e0*/  FMUL.FTZ R44, R142, R147 ;  /* 0x000000938e2c7220 */ /* 0x000fe20000410000 */
[----:B------:R-:W-:Y:S01]  /*55f0*/  FMUL.FTZ R127, R127, -R153 ;  /* 0x800000997f7f7220 */ /* 0x000fe20000410000 */
[----:B------:R-:W-:Y:S01]  /*5600*/  FFMA.FTZ R131, R141, R147, -R46 ;  /* 0x000000938d837223 */ /* 0x000fe2000001082e */
        /* <DEDUP_REMOVED lines=8> */
[----:B------:R-:W-:Y:S01]  /*5690*/  FFMA.FTZ R127, R139, R162, -R45 ;  /* 0x000000a28b7f7223 */ /* 0x000fe2000001082d */
[----:B-1----:R-:W-:Y:S01]  /*56a0*/  FMUL.FTZ R149, R22, R147 ;  /* 0x0000009316957220 */ /* 0x002fe20000410000 */
[C---:B------:R-:W-:Y:S01]  /*56b0*/  FMUL.FTZ R45, R125.reuse, -R154 ;  /* 0x8000009a7d2d7220 */ /* 0x040fe20000410000 */
[----:B------:R-:W-:Y:S01]  /*56c0*/  FMUL.FTZ R125, R125, -R155 ;  /* 0x8000009b7d7d7220 */ /* 0x000fe20000410000 */
[----:B------:R-:W-:Y:S01]  /*56d0*/  FMUL.FTZ R147, R155, R83 ;  /* 0x000000539b937220 */ /* 0x000fe20000410000 */
[----:B------:R-:W-:Y:S01]  /*56e0*/  FMUL.FTZ R126, R140, R162 ;  /* 0x000000a28c7e7220 */ /* 0x000fe20000410000 */
[C---:B------:R-:W-:Y:S01]  /*56f0*/  FFMA.FTZ R45, R124.reuse, R155, -R45 ;  /* 0x0000009b7c2d7223 */ /* 0x040fe2000001082d */
[----:B------:R-:W-:Y:S01]  /*5700*/  FFMA.FTZ R124, R124, R154, R125 ;  /* 0x0000009a7c7c7223 */ /* 0x000fe2000001007d */
[----:B------:R0:W-:Y:S01]  /*5710*/  STS [R164+0x870], R47 ;  /* 0x0008702fa4007388 */ /* 0x0001e20000000800 */
[-C--:B--2---:R-:W-:Y:S01]  /*5720*/  FMUL.FTZ R163, R21, R46.reuse ;  /* 0x0000002e15a37220 */ /* 0x084fe20000410000 */
[----:B------:R-:W-:Y:S01]  /*5730*/  FADD.FTZ R125, R156, R45 ;  /* 0x0000002d9c7d7221 */ /* 0x000fe20000010000 */
[----:B------:R-:W-:Y:S01]  /*5740*/  FADD.FTZ R157, -R157, R124 ;  /* 0x0000007c9d9d7221 */ /* 0x000fe20000010100 */
[----:B------:R-:W-:Y:S01]  /*5750*/  FFMA.FTZ R126, R139, R46, R126 ;  /* 0x0000002e8b7e7223 */ /* 0x000fe2000001007e */
[----:B------:R-:W-:Y:S01]  /*5760*/  FMUL.FTZ R133, R154, R83 ;  /* 0x000000539a857220 */ /* 0x000fe20000410000 */
[-C--:B------:R-:W-:Y:S01]  /*5770*/  FMUL.FTZ R46, R125, R76.reuse ;  /* 0x0000004c7d2e7220 */ /* 0x080fe20000410000 */
[C---:B------:R-:W-:Y:S01]  /*5780*/  FMUL.FTZ R44, R122.reuse, -R157 ;  /* 0x8000009d7a2c7220 */ /* 0x040fe20000410000 */
[----:B------:R-:W-:Y:S01]  /*5790*/  FMUL.FTZ R122, R122, -R125 ;  /* 0x8000007d7a7a7220 */ /* 0x000fe20000410000 */
[----:B------:R-:W-:Y:S01]  /*57a0*/  FMUL.FTZ R124, R157, R76 ;  /* 0x0000004c9d7c7220 */ /* 0x000fe20000410000 */
[----:B0-----:R-:W-:Y:S01]  /*57b0*/  FMUL.FTZ R47, R20, R147 ;  /* 0x00000093142f7220 */ /* 0x001fe20000410000 */
[C---:B------:R-:W-:Y:S01]  /*57c0*/  FFMA.FTZ R44, R123.reuse, R125, -R44 ;  /* 0x0000007d7b2c7223 */ /* 0x040fe2000001082c */
[----:B------:R-:W-:Y:S01]  /*57d0*/  FFMA.FTZ R123, R123, R157, R122 ;  /* 0x0000009d7b7b7223 */ /* 0x000fe2000001007a */
[----:B------:R-:W-:Y:S01]  /*57e0*/  FMUL.FTZ R45, R135, R124 ;  /* 0x0000007c872d7220 */ /* 0x000fe20000410000 */
[----:B------:R0:W-:Y:S01]  /*57f0*/  STS [R164+0x868], R163 ;  /* 0x000868a3a4007388 */ /* 0x0001e20000000800 */
[----:B------:R-:W-:Y:S01]  /*5800*/  FADD.FTZ R159, R159, R44 ;  /* 0x0000002c9f9f7221 */ /* 0x000fe20000010000 */
[----:B------:R-:W-:Y:S01]  /*5810*/  FADD.FTZ R158, -R158, R123 ;  /* 0x0000007b9e9e7221 */ /* 0x000fe20000010100 */
[-C--:B------:R-:W-:Y:S01]  /*5820*/  FFMA.FTZ R156, R134, R46.reuse, R45 ;  /* 0x0000002e869c7223 */ /* 0x080fe2000001002d */
[----:B------:R1:W-:Y:S01]  /*5830*/  STS [R164+0x860], R47 ;  /* 0x0008602fa4007388 */ /* 0x0003e20000000800 */
[----:B------:R-:W-:Y:S01]  /*5840*/  FMUL.FTZ R122, R27, R46 ;  /* 0x0000002e1b7a7220 */ /* 0x000fe20000410000 */
[----:B------:R-:W-:Y:S01]  /*5850*/  FMUL.FTZ R45, R118, -R158 ;  /* 0x8000009e762d7220 */ /* 0x000fe20000410000 */
[----:B------:R-:W-:Y:S01]  /*5860*/  FMUL.FTZ R165, R158, R3 ;  /* 0x000000039ea57220 */ /* 0x000fe20000410000 */
[----:B------:R2:W-:Y:S01]  /*5870*/  STS [R164+0x874], R149 ;  /* 0x00087495a4007388 */ /* 0x0005e20000000800 */
[----:B------:R-:W-:Y:S01]  /*5880*/  FMUL.FTZ R162, R21, R162 ;  /* 0x000000a215a27220 */ /* 0x000fe20000410000 */
[----:B------:R-:W-:Y:S01]  /*5890*/  FFMA.FTZ R44, R120, R159, -R45 ;  /* 0x0000009f782c7223 */ /* 0x000fe2000001082d */
[----:B0-----:R-:W-:Y:S01]  /*58a0*/  FMUL.FTZ R163, R159, R3 ;  /* 0x000000039fa37220 */ /* 0x001fe20000410000 */
[----:B------:R-:W-:Y:S01]  /*58b0*/  STS [R164+0x858], R122 ;  /* 0x0008587aa4007388 */ /* 0x000fe20000000800 */
[----:B-1----:R-:W-:Y:S01]  /*58c0*/  FMUL.FTZ R47, R135, R46 ;  /* 0x0000002e872f7220 */ /* 0x002fe20000410000 */
[----:B------:R-:W-:Y:S01]  /*58d0*/  FADD.FTZ R161, R161, R44 ;  /* 0x0000002ca1a17221 */ /* 0x000fe20000010000 */
[----:B------:R-:W-:Y:S01]  /*58e0*/  FMUL.FTZ R46, R26, R163 ;  /* 0x000000a31a2e7220 */ /* 0x000fe20000410000 */
[----:B------:R-:W-:Y:S01]  /*58f0*/  STS [R164+0x86c], R162 ;  /* 0x00086ca2a4007388 */ /* 0x000fe20000000800 */
[-C--:B------:R-:W-:Y:S01]  /*5900*/  FFMA.FTZ R167, R134, R124.reuse, -R47 ;  /* 0x0000007c86a77223 */ /* 0x080fe2000001082f */
[----:B------:R-:W-:Y:S01]  /*5910*/  FMUL.FTZ R47, R118, -R159 ;  /* 0x8000009f762f7220 */ /* 0x000fe20000410000 */
[----:B--2---:R-:W-:Y:S01]  /*5920*/  FMUL.FTZ R149, R20, R133 ;  /* 0x0000008514957220 */ /* 0x004fe20000410000 */
[----:B------:R0:W-:Y:S01]  /*5930*/  STS [R164+0x850], R46 ;  /* 0x0008502ea4007388 */ /* 0x0001e20000000800 */
[----:B------:R-:W-:Y:S01]  /*5940*/  FMUL.FTZ R124, R27, R124 ;  /* 0x0000007c1b7c7220 */ /* 0x000fe20000410000 */
[----:B------:R-:W-:Y:S01]  /*5950*/  FFMA.FTZ R47, R120, R158, R47 ;  /* 0x0000009e782f7223 */ /* 0x000fe2000001002f */
[----:B------:R-:W-:Y:S01]  /*5960*/  FMUL.FTZ R120, R26, R165 ;  /* 0x000000a51a787220 */ /* 0x000fe20000410000 */
[----:B------:R-:W-:Y:S02]  /*5970*/  STS [R164+0x864], R149 ;  /* 0x00086495a4007388 */ /* 0x000fe40000000800 */
[----:B------:R-:W-:Y:S01]  /*5980*/  FADD.FTZ R160, -R160, R47 ;  /* 0x0000002fa0a07221 */ /* 0x000fe20000010100 */
[----:B------:R-:W-:Y:S01]  /*5990*/  IADD3 R47, R112, -UR4, RZ ;  /* 0x80000004702f7c10 */ /* 0x000fe2000fffe0ff */
[----:B------:R1:W-:Y:S02]  /*59a0*/  STS [R164+0x85c], R124 ;  /* 0x00085c7ca4007388 */ /* 0x0003e40000000800 */
[CC--:B------:R-:W-:Y:S01]  /*59b0*/  FMUL.FTZ R44, R119.reuse, -R160.reuse ;  /* 0x800000a0772c7220 */ /* 0x0c0fe20000410000 */
[-C--:B------:R-:W-:Y:S01]  /*59c0*/  FMUL.FTZ R119, R119, -R161.reuse ;  /* 0x800000a177777220 */ /* 0x080fe20000410000 */
[----:B------:R2:W-:Y:S02]  /*59d0*/  STS [R164+0x854], R120 ;  /* 0x00085478a4007388 */ /* 0x0005e40000000800 */
[----:B------:R-:W-:Y:S01]  /*59e0*/  FFMA.FTZ R45, R121, R161, -R44 ;  /* 0x000000a1792d7223 */ /* 0x000fe2000001082c */
[----:B------:R-:W-:Y:S01]  /*59f0*/  LEA R44, R47, 0xffffff00, 0x8 ;  /* 0xffffff002f2c7811 */ /* 0x000fe200078e40ff */
[----:B------:R-:W-:Y:S01]  /*5a00*/  FFMA.FTZ R118, R121, R160, R119 ;  /* 0x000000a079767223 */ /* 0x000fe20000010077 */
[-C--:B------:R-:W-:Y:S01]  /*5a10*/  FMUL.FTZ R47, R160, R78.reuse ;  /* 0x0000004ea02f7220 */ /* 0x080fe20000410000 */
[----:B------:R-:W-:Y:S01]  /*5a20*/  FADD.FTZ R116, R116, R45 ;  /* 0x0000002d74747221 */ /* 0x000fe20000010000 */
[----:B0-----:R-:W-:Y:S01]  /*5a30*/  IADD3 R46, -R44, UR11, RZ ;  /* 0x0000000b2c2e7c10 */ /* 0x001fe2000fffe1ff */
[----:B------:R-:W-:Y:S01]  /*5a40*/  FMUL.FTZ R45, R161, R78 ;  /* 0x0000004ea12d7220 */ /* 0x000fe20000410000 */
[----:B------:R-:W-:Y:S01]  /*5a50*/  FADD.FTZ R118, -R117, R118 ;  /* 0x0000007675767221 */ /* 0x000fe20000010100 */
[----:B------:R-:W-:Y:S01]  /*5a60*/  FMUL.FTZ R119, R128, R47 ;  /* 0x0000002f80777220 */ /* 0x000fe20000410000 */
[----:B------:R-:W-:Y:S01]  /*5a70*/  LEA R117, R46, -R95, 0x1 ;  /* 0x8000005f2e757211 */ /* 0x000fe200078e08ff */
[-C--:B------:R-:W-:Y:S01]  /*5a80*/  FMUL.FTZ R44, R128, R45.reuse ;  /* 0x0000002d802c7220 */ /* 0x080fe20000410000 */
[-C--:B-1----:R-:W-:Y:S01]  /*5a90*/  FMUL.FTZ R124, R25, R45.reuse ;  /* 0x0000002d197c7220 */ /* 0x082fe20000410000 */
[C---:B------:R-:W-:Y:S01]  /*5aa0*/  FFMA.FTZ R122, R2.reuse, R45, R119 ;  /* 0x0000002d027a7223 */ /* 0x040fe20000010077 */
[----:B------:R-:W-:Y:S01]  /*5ab0*/  ISETP.GE.AND P0, PT, R117, 0x1, PT ;  /* 0x000000017500780c */ /* 0x000fe20003f06270 */
[-C--:B------:R-:W-:Y:S01]  /*5ac0*/  FFMA.FTZ R123, R2, R47.reuse, -R44 ;  /* 0x0000002f027b7223 */ /* 0x080fe2000001082c */
[----:B------:R-:W-:Y:S01]  /*5ad0*/  FMUL.FTZ R149, R25, R47 ;  /* 0x0000002f19957220 */ /* 0x000fe20000410000 */
[-C--:B------:R-:W-:Y:S01]  /*5ae0*/  FMUL.FTZ R45, R116, R77.reuse ;  /* 0x0000004d742d7220 */ /* 0x080fe20000410000 */
[----:B------:R-:W-:Y:S01]  /*5af0*/  FMUL.FTZ R47, R118, R77 ;  /* 0x0000004d762f7220 */ /* 0x000fe20000410000 */
[----:B------:R0:W-:Y:S02]  /*5b00*/  STS [R164+0x848], R124 ;  /* 0x0008487ca4007388 */ /* 0x0001e40000000800 */
[C---:B------:R-:W-:Y:S01]  /*5b10*/  FMUL.FTZ R46, R24.reuse, R45 ;  /* 0x0000002d182e7220 */ /* 0x040fe20000410000 */
[-C--:B------:R-:W-:Y:S01]  /*5b20*/  FMUL.FTZ R121, R24, R47.reuse ;  /* 0x0000002f18797220 */ /* 0x080fe20000410000 */
[----:B------:R0:W-:Y:S01]  /*5b30*/  STS [R164+0x84c], R149 ;  /* 0x00084c95a4007388 */ /* 0x0001e20000000800 */
[C---:B------:R-:W-:Y:S01]  /*5b40*/  FMUL.FTZ R119, R75.reuse, R47 ;  /* 0x0000002f4b777220 */ /* 0x040fe20000410000 */
[----:B------:R-:W-:-:S02]  /*5b50*/  FMUL.FTZ R44, R75, R45 ;  /* 0x0000002d4b2c7220 */ /* 0x000fc40000410000 */
[----:B------:R0:W-:Y:S01]  /*5b60*/  STS [R164+0x840], R46 ;  /* 0x0008402ea4007388 */ /* 0x0001e20000000800 */
[C---:B------:R-:W-:Y:S01]  /*5b70*/  FFMA.FTZ R119, R74.reuse, R45, R119 ;  /* 0x0000002d4a777223 */ /* 0x040fe20000010077 */
[----:B--2---:R-:W-:Y:S02]  /*5b80*/  FFMA.FTZ R120, R74, R47, -R44 ;  /* 0x0000002f4a787223 */ /* 0x004fe4000001082c */
[----:B------:R0:W-:Y:S01]  /*5b90*/  STS [R164+0x844], R121 ;  /* 0x00084479a4007388 */ /* 0x0001e20000000800 */
[----:B------:R-:W-:Y:S06]  /*5ba0*/  BAR.SYNC.DEFER_BLOCKING 0x0 ;  /* 0x0000000000007b1d */ /* 0x000fec0000010000 */
[----:B------:R-:W-:Y:S05]  /*5bb0*/  @!P0 BRA `(.L_x_17147) ;  /* 0x0000000000648947 */ /* 0x000fea0003800000 */
[----:B------:R-:W-:Y:S01]  /*5bc0*/  LEA.HI.SX32 R45, R95, R95, 0x1b ;  /* 0x0000005f5f2d7211 */ /* 0x000fe200078fdaff */
[-C--:B------:R-:W-:Y:S01]  /*5bd0*/  IMAD R44, R101, R68.reuse, RZ ;  /* 0x00000044652c7224 */ /* 0x080fe200078e02ff */
[----:B0-----:R-:W-:Y:S01]  /*5be0*/  LEA R124, R79, 0xfffffe00, 0x9 ;  /* 0xfffffe004f7c7811 */ /* 0x001fe200078e48ff */
[C---:B------:R-:W-:Y:S01]  /*5bf0*/  IMAD.WIDE.U32 R46, R96.reuse, R68, RZ ;  /* 0x00000044602e7225 */ /* 0x040fe200078e00ff */
[----:B------:R-:W-:Y:S02]  /*5c00*/  LEA R121, R45, R104, 0x2 ;  /* 0x000000682d797211 */ /* 0x000fe400078e10ff */
[----:B------:R-:W-:Y:S01]  /*5c10*/  SHF.R.U32.HI R45, RZ, 0x1, R71 ;  /* 0x00000001ff2d7819 */ /* 0x000fe20000011647 */
[----:B------:R-:W-:Y:S01]  /*5c20*/  IMAD R149, R96, R69, R44 ;  /* 0x0000004560957224 */ /* 0x000fe200078e022c */
[----:B------:R-:W-:Y:S01]  /*5c30*/  IADD3 R44, P0, R124, R95, RZ ;  /* 0x0000005f7c2c7210 */ /* 0x000fe20007f1e0ff */
[----:B------:R-:W-:Y:S01]  /*5c40*/  IMAD R164, R115, UR26, RZ ;  /* 0x0000001a73a47c24 */ /* 0x000fe2000f8e02ff */
[----:B------:R-:W0:Y:S01]  /*5c50*/  LDS R121, [R121+0x840] ;  /* 0x0008400079797984 */ /* 0x000e220000000800 */
[----:B------:R-:W-:Y:S01]  /*5c60*/  IMAD R162, R45, UR14, RZ ;  /* 0x0000000e2da27c24 */ /* 0x000fe2000f8e02ff */
[----:B------:R-:W-:-:S02]  /*5c70*/  IADD3 R47, R47, R149, RZ ;  /* 0x000000952f2f7210 */ /* 0x000fc40007ffe0ff */
        /* <DEDUP_REMOVED lines=13> */
.L_x_17147:
[----:B------:R-:W-:Y:S05]  /*5d50*/  BSYNC B0 ;  /* 0x0000000000007941 */ /* 0x000fea0003800000 */
.L_x_17146:
[----:B------:R-:W-:Y:S01]  /*5d60*/  USHF.R.U32.HI UR8, URZ, 0x1, UR29 ;  /* 0x000000013f087899 */ /* 0x000fe2000801161d */
[----:B------:R-:W-:Y:S01]  /*5d70*/  FMUL.FTZ R45, R132, R165 ;  /* 0x000000a5842d7220 */ /* 0x000fe20000410000 */
[----:B------:R-:W-:Y:S01]  /*5d80*/  USHF.R.U64 UR7, UR28, 0x1, UR29 ;  /* 0x000000011c077899 */ /* 0x000fe2000800121d */
[----:B------:R-:W-:Y:S01]  /*5d90*/  FADD.FTZ R119, RZ, R119 ;  /* 0x00000077ff777221 */ /* 0x000fe20000010000 */
[----:B------:R-:W-:Y:S01]  /*5da0*/  UIMAD UR10, UR8, UR14, URZ ;  /* 0x0000000e080a72a4 */ /* 0x000fe2000f8e023f */
[----:B------:R-:W-:Y:S01]  /*5db0*/  FFMA.FTZ R44, R130, R163, R45 ;  /* 0x000000a3822c7223 */ /* 0x000fe2000001002d */
[----:B------:R-:W-:Y:S01]  /*5dc0*/  UIMAD.WIDE.U32 UR8, UR7, UR14, URZ ;  /* 0x0000000e070872a5 */ /* 0x000fe2000f8e003f */
[----:B------:R-:W-:Y:S01]  /*5dd0*/  FADD.FTZ R119, R119, R122 ;  /* 0x0000007a77777221 */ /* 0x000fe20000010000 */
[----:B------:R-:W-:Y:S01]  /*5de0*/  UIMAD UR10, UR15, UR7, UR10 ;  /* 0x000000070f0a72a4 */ /* 0x000fe2000f8e020a */
[----:B------:R-:W-:Y:S02]  /*5df0*/  IMAD R45, R101, R68, RZ ;  /* 0x00000044652d7224 */ /* 0x000fe400078e02ff */
[----:B01----:R-:W-:Y:S01]  /*5e00*/  FMUL.FTZ R46, R138, R133 ;  /* 0x000000858a2e7220 */ /* 0x003fe20000410000 */
[----:B------:R-:W-:Y:S01]  /*5e10*/  FADD.FTZ R119, R119, R44 ;  /* 0x0000002c77777221 */ /* 0x000fe20000010000 */
[----:B------:R-:W-:Y:S01]  /*5e20*/  UIADD3 UR9, UR10, UR9, URZ ;  /* 0x000000090a097290 */ /* 0x000fe2000fffe03f */
[----:B------:R-:W-:-:S02]  /*5e30*/  IMAD R47, R96, R69, R45 ;  /* 0x00000045602f7224 */ /* 0x000fc400078e022d */
[----:B------:R-:W-:Y:S01]  /*5e40*/  FFMA.FTZ R46, R137, R147, R46 ;  /* 0x00000093892e7223 */ /* 0x000fe2000001002e */
[----:B------:R-:W-:Y:S01]  /*5e50*/  FADD.FTZ R119, R119, R156 ;  /* 0x0000009c77777221 */ /* 0x000fe20000010000 */
[----:B------:R-:W-:Y:S01]  /*5e60*/  FMUL.FTZ R163, R132, R163 ;  /* 0x000000a384a37220 */ /* 0x000fe20000410000 */
[----:B------:R-:W-:Y:S01]  /*5e70*/  FADD.FTZ R120, RZ, R120 ;  /* 0x00000078ff787221 */ /* 0x000fe20000010000 */
[----:B------:R-:W-:-:S04]  /*5e80*/  IMAD.WIDE.U32 R44, R96, R68, UR8 ;  /* 0x00000008602c7e25 */ /* 0x000fc8000f8e0044 */
[----:B------:R-:W-:Y:S01]  /*5e90*/  FADD.FTZ R119, R119, R46 ;  /* 0x0000002e77777221 */ /* 0x000fe20000010000 */
[----:B------:R-:W-:Y:S01]  /*5ea0*/  FFMA.FTZ R163, R130, R165, -R163 ;  /* 0x000000a582a37223 */ /* 0x000fe200000108a3 */
[----:B------:R-:W-:Y:S01]  /*5eb0*/  FADD.FTZ R120, R120, R123 ;  /* 0x0000007b78787221 */ /* 0x000fe20000010000 */
[----:B------:R-:W-:Y:S01]  /*5ec0*/  FMUL.FTZ R122, R138, R147 ;  /* 0x000000938a7a7220 */ /* 0x000fe20000410000 */
[----:B------:R-:W-:Y:S01]  /*5ed0*/  IADD3 R45, R47, R45, RZ ;  /* 0x0000002d2f2d7210 */ /* 0x000fe20007ffe0ff */
[----:B------:R-:W-:Y:S01]  /*5ee0*/  USHF.L.U64.HI UR8, UR5, 0x2, UR6 ;  /* 0x0000000205087899 */ /* 0x000fe20008010206 */
[----:B------:R-:W-:Y:S01]  /*5ef0*/  LEA R124, P0, R44, R66, 0x3 ;  /* 0x000000422c7c7211 */ /* 0x000fe200078018ff */
[----:B------:R-:W-:Y:S01]  /*5f00*/  FADD.FTZ R120, R120, R163 ;  /* 0x000000a378787221 */ /* 0x000fe20000010000 */
[----:B------:R-:W-:Y:S01]  /*5f10*/  IADD3 R47, -R112, UR4, RZ ;  /* 0x00000004702f7c10 */ /* 0x000fe2000fffe1ff */
[----:B------:R-:W-:Y:S01]  /*5f20*/  FFMA.FTZ R133, R137, R133, -R122 ;  /* 0x0000008589857223 */ /* 0x000fe2000001087a */
[----:B------:R-:W-:Y:S01]  /*5f30*/  LEA.HI.X R46, R44, R67, R45, 0x3, P0 ;  /* 0x000000432c2e7211 */ /* 0x000fe200000f1c2d */
[----:B------:R-:W-:Y:S01]  /*5f40*/  FADD.FTZ R120, R120, R167 ;  /* 0x000000a778787221 */ /* 0x000fe20000010000 */
[----:B------:R-:W-:Y:S01]  /*5f50*/  LEA R44, P0, R95, R124, 0x2 ;  /* 0x0000007c5f2c7211 */ /* 0x000fe200078010ff */
[----:B------:R-:W-:Y:S01]  /*5f60*/  IMAD R47, R47, -0x200, RZ ;  /* 0xfffffe002f2f7824 */ /* 0x000fe200078e02ff */
[----:B------:R-:W-:Y:S01]  /*5f70*/  USHF.L.U32 UR7, UR5, 0x2, URZ ;  /* 0x0000000205077899 */ /* 0x000fe2000800063f */
[----:B------:R-:W-:Y:S01]  /*5f80*/  FADD.FTZ R120, R120, R133 ;  /* 0x0000008578787221 */ /* 0x000fe20000010000 */
[C---:B------:R-:W-:Y:S01]  /*5f90*/  LEA.HI.X R45, R95.reuse, R46, RZ, 0x2, P0 ;  /* 0x0000002e5f2d7211 */ /* 0x040fe200000f14ff */
[----:B------:R-:W-:Y:S01]  /*5fa0*/  IMAD R122, R64, UR8, RZ ;  /* 0x00000008407a7c24 */ /* 0x000fe2000f8e02ff */
[----:B------:R-:W-:Y:S01]  /*5fb0*/  IADD3 R46, R95, 0x20, RZ ;  /* 0x000000205f2e7810 */ /* 0x000fe20007ffe0ff */
[----:B------:R-:W-:Y:S01]  /*5fc0*/  FADD.FTZ R120, R120, R127 ;  /* 0x0000007f78787221 */ /* 0x000fe20000010000 */
[----:B------:R-:W-:Y:S01]  /*5fd0*/  ISETP.GE.AND P0, PT, R117, 0x21, PT ;  /* 0x000000217500780c */ /* 0x000fe20003f06270 */
[----:B------:R-:W-:-:S04]  /*5fe0*/  IMAD.WIDE R44, R47, 0x4, R44 ;  /* 0x000000042f2c7825 */ /* 0x000fc800078e022c */
[----:B------:R-:W-:Y:S01]  /*5ff0*/  FMUL.FTZ R47, R145, R136 ;  /* 0x00000088912f7220 */ /* 0x000fe20000410000 */
[----:B------:R-:W-:Y:S01]  /*6000*/  LEA.HI.SX32 R115, R46, R95, 0x1b ;  /* 0x0000005f2e737211 */ /* 0x000fe200078fdaff */
[----:B------:R-:W-:Y:S01]  /*6010*/  FADD.FTZ R126, R119, R126 ;  /* 0x0000007e777e7221 */ /* 0x000fe20000010000 */
[----:B------:R-:W-:Y:S01]  /*6020*/  FADD.FTZ R120, R120, R131 ;  /* 0x0000008378787221 */ /* 0x000fe20000010000 */
[-C--:B------:R-:W-:Y:S01]  /*6030*/  FFMA.FTZ R121, R144, R148.reuse, -R47 ;  /* 0x0000009490797223 */ /* 0x080fe2000001082f */
[----:B------:R-:W-:Y:S01]  /*6040*/  FMUL.FTZ R47, R145, R148 ;  /* 0x00000094912f7220 */ /* 0x000fe20000410000 */
[----:B------:R-:W-:Y:S01]  /*6050*/  IMAD R119, R65, UR7, R122 ;  /* 0x0000000741777c24 */ /* 0x000fe2000f8e027a */
[----:B------:R-:W-:Y:S01]  /*6060*/  BSSY B0, `(.L_x_17148) ;  /* 0x000000c000007945 */ /* 0x000fe20003800000 */
[----:B------:R-:W-:-:S04]  /*6070*/  IMAD.WIDE.U32 R44, R64, UR7, R44 ;  /* 0x00000007402c7c25 */ /* 0x000fc8000f8e002c */
[----:B------:R-:W-:Y:S01]  /*6080*/  FFMA.FTZ R127, R144, R136, R47 ;  /* 0x00000088907f7223 */ /* 0x000fe2000001002f */
[----:B------:R-:W-:Y:S01]  /*6090*/  LEA R47, R115, R104, 0x2 ;  /* 0x00000068732f7211 */ /* 0x000fe200078e10ff */
[----:B------:R-:W-:Y:S01]  /*60a0*/  FADD.FTZ R121, R120, R121 ;  /* 0x0000007978797221 */ /* 0x000fe20000010000 */
[----:B------:R-:W-:Y:S01]  /*60b0*/  FADD.FTZ R126, R126, R129 ;  /* 0x000000817e7e7221 */ /* 0x000fe20000010000 */
[----:B------:R-:W-:Y:S02]  /*60c0*/  IADD3 R45, R45, R119, RZ ;  /* 0x000000772d2d7210 */ /* 0x000fe40007ffe0ff */
[C---:B------:R-:W-:Y:S01]  /*60d0*/  IADD3 R46, R95.reuse, 0x40, RZ ;  /* 0x000000405f2e7810 */ /* 0x040fe20007ffe0ff */
[----:B------:R-:W0:Y:S01]  /*60e0*/  LDS R47, [R47+0x8c0] ;  /* 0x0008c0002f2f7984 */ /* 0x000e220000000800 */
[----:B------:R-:W-:Y:S01]  /*60f0*/  IADD3 R120, R95, 0x60, RZ ;  /* 0x000000605f787810 */ /* 0x000fe20007ffe0ff */
[----:B------:R-:W-:Y:S06]  /*6100*/  @!P0 BRA `(.L_x_17149) ;  /* 0x0000000000048947 */ /* 0x000fec0003800000 */
[----:B0-----:R1:W-:Y:S02]  /*6110*/  REDG.E.ADD.F32.FTZ.RN.STRONG.GPU desc[UR12][R44.64+-0x780], R47 ;  /* 0xfff8802f2c0079a6 */ /* 0x0013e4000c10f38c */
.L_x_17149:
[----:B------:R-:W-:Y:S05]  /*6120*/  BSYNC B0 ;  /* 0x0000000000007941 */ /* 0x000fea0003800000 */
.L_x_17148:
        /* <DEDUP_REMOVED lines=18> */
.L_x_17151:
[----:B------:R-:W-:Y:S05]  /*6250*/  BSYNC B0 ;  /* 0x0000000000007941 */ /* 0x000fea0003800000 */
.L_x_17150:
[----:B01----:R0:W1:Y:S01]  /*6260*/  LDS R47, [R122+0x9c0] ;  /* 0x0009c0007a2f7984 */ /* 0x0030620000000800 */
[----:B------:R-:W-:Y:S01]  /*6270*/  BSSY B0, `(.L_x_17152) ;  /* 0x0000006000007945 */ /* 0x000fe20003800000 */
[----:B------:R-:W-:Y:S02]  /*6280*/  IADD3 R120, R95, 0xc0, RZ ;  /* 0x000000c05f787810 */ /* 0x000fe40007ffe0ff */
[----:B------:R-:W-:Y:S02]  /*6290*/  LEA.HI.SX32 R115, R46, R95, 0x1b ;  /* 0x0000005f2e737211 */ /* 0x000fe400078fdaff */
[----:B------:R-:W-:Y:S01]  /*62a0*/  LEA R123, R119, R104, 0x2 ;  /* 0x00000068777b7211 */ /* 0x000fe200078e10ff */
[----:B------:R-:W-:Y:S06]  /*62b0*/  @!P0 BRA `(.L_x_17153) ;  /* 0x0000000000048947 */ /* 0x000fec0003800000 */
[----:B-1----:R2:W-:Y:S02]  /*62c0*/  REDG.E.ADD.F32.FTZ.RN.STRONG.GPU desc[UR12][R44.64+-0x680], R47 ;  /* 0xfff9802f2c0079a6 */ /* 0x0025e4000c10f38c */
.L_x_17153:
[----:B------:R-:W-:Y:S05]  /*62d0*/  BSYNC B0 ;  /* 0x0000000000007941 */ /* 0x000fea0003800000 */
.L_x_17152:
[----:B-12---:R1:W2:Y:S01]  /*62e0*/  LDS R47, [R123+0xa40] ;  /* 0x000a40007b2f7984 */ /* 0x0062a20000000800 */
[----:B------:R-:W-:Y:S01]  /*62f0*/  BSSY B0, `(.L_x_17154) ;  /* 0x0000006000007945 */ /* 0x000fe20003800000 */
[----:B------:R-:W-:Y:S02]  /*6300*/  IADD3 R46, R95, 0xe0, RZ ;  /* 0x000000e05f2e7810 */ /* 0x000fe40007ffe0ff */
[----:B------:R-:W-:Y:S02]  /*6310*/  LEA.HI.SX32 R119, R120, R95, 0x1b ;  /* 0x0000005f78777211 */ /* 0x000fe400078fdaff */
[----:B0-----:R-:W-:Y:S01]  /*6320*/  LEA R122, R115, R104, 0x2 ;  /* 0x00000068737a7211 */ /* 0x001fe200078e10ff */
[----:B------:R-:W-:Y:S06]  /*6330*/  @!P1 BRA `(.L_x_17155) ;  /* 0x0000000000049947 */ /* 0x000fec0003800000 */
[----:B--2---:R0:W-:Y:S02]  /*6340*/  REDG.E.ADD.F32.FTZ.RN.STRONG.GPU desc[UR12][R44.64+-0x600], R47 ;  /* 0xfffa002f2c0079a6 */ /* 0x0041e4000c10f38c */
.L_x_17155:
[----:B------:R-:W-:Y:S05]  /*6350*/  BSYNC B0 ;  /* 0x0000000000007941 */ /* 0x000fea0003800000 */
.L_x_17154:
[----:B0-2---:R0:W2:Y:S01]  /*6360*/  LDS R47, [R122+0xac0] ;  /* 0x000ac0007a2f7984 */ /* 0x0050a20000000800 */
[----:B------:R-:W-:Y:S01]  /*6370*/  BSSY B0, `(.L_x_17156) ;  /* 0x0000006000007945 */ /* 0x000fe20003800000 */
[----:B------:R-:W-:Y:S02]  /*6380*/  LEA.HI.SX32 R115, R46, R95, 0x1b ;  /* 0x0000005f2e737211 */ /* 0x000fe400078fdaff */
[----:B------:R-:W-:Y:S02]  /*6390*/  IADD3 R120, R95, 0x100, RZ ;  /* 0x000001005f787810 */ /* 0x000fe40007ffe0ff */
[----:B------:R-:W-:Y:S01]  /*63a0*/  LEA R46, R119, R104, 0x2 ;  /* 0x00000068772e7211 */ /* 0x000fe200078e10ff */
[----:B------:R-:W-:Y:S06]  /*63b0*/  @!P2 BRA `(.L_x_17157) ;  /* 0x000000000004a947 */ /* 0x000fec0003800000 */
[----:B--2---:R3:W-:Y:S02]  /*63c0*/  REDG.E.ADD.F32.FTZ.RN.STRONG.GPU desc[UR12][R44.64+-0x580], R47 ;  /* 0xfffa802f2c0079a6 */ /* 0x0047e4000c10f38c */
.L_x_17157:
[----:B------:R-:W-:Y:S05]  /*63d0*/  BSYNC B0 ;  /* 0x0000000000007941 */ /* 0x000fea0003800000 */
.L_x_17156:
[----:B--23--:R2:W3:Y:S01]  /*63e0*/  LDS R47, [R46+0xb40] ;  /* 0x000b40002e2f7984 */ /* 0x00c4e20000000800 */
[----:B------:R-:W-:Y:S01]  /*63f0*/  BSSY B0, `(.L_x_17158) ;  /* 0x0000005000007945 */ /* 0x000fe20003800000 */
[----:B------:R-:W-:Y:S02]  /*6400*/  LEA.HI.SX32 R119, R120, R95, 0x1b ;  /* 0x0000005f78777211 */ /* 0x000fe400078fdaff */
[----:B------:R-:W-:Y:S01]  /*6410*/  LEA R115, R115, R104, 0x2 ;  /* 0x0000006873737211 */ /* 0x000fe200078e10ff */
[----:B------:R-:W-:Y:S06]  /*6420*/  @!P3 BRA `(.L_x_17159) ;  /* 0x000000000004b947 */ /* 0x000fec0003800000 */
[----:B---3--:R4:W-:Y:S02]  /*6430*/  REDG.E.ADD.F32.FTZ.RN.STRONG.GPU desc[UR12][R44.64+-0x500], R47 ;  /* 0xfffb002f2c0079a6 */ /* 0x0089e4000c10f38c */
.L_x_17159:
[----:B------:R-:W-:Y:S05]  /*6440*/  BSYNC B0 ;  /* 0x0000000000007941 */ /* 0x000fea0003800000 */
.L_x_17158:
[----:B---34-:R3:W4:Y:S01]  /*6450*/  LDS R47, [R115+0xbc0] ;  /* 0x000bc000732f7984 */ /* 0x0187220000000800 */
[----:B------:R-:W-:Y:S01]  /*6460*/  BSSY B0, `(.L_x_17160) ;  /* 0x0000004000007945 */ /* 0x000fe20003800000 */
[----:B------:R-:W-:-:S03]  /*6470*/  LEA R119, R119, R104, 0x2 ;  /* 0x0000006877777211 */ /* 0x000fc600078e10ff */
[----:B------:R-:W-:Y:S05]  /*6480*/  @!P4 BRA `(.L_x_17161) ;  /* 0x000000000004c947 */ /* 0x000fea0003800000 */
[----:B----4-:R4:W-:Y:S02]  /*6490*/  REDG.E.ADD.F32.FTZ.RN.STRONG.GPU desc[UR12][R44.64+-0x480], R47 ;  /* 0xfffb802f2c0079a6 */ /* 0x0109e4000c10f38c */
.L_x_17161:
[----:B------:R-:W-:Y:S05]  /*64a0*/  BSYNC B0 ;  /* 0x0000000000007941 */ /* 0x000fea0003800000 */
.L_x_17160:
[----:B----4-:R4:W0:Y:S01]  /*64b0*/  LDS R47, [R119+0xc40] ;  /* 0x000c4000772f7984 */ /* 0x0108220000000800 */
[----:B------:R-:W-:Y:S01]  /*64c0*/  BSSY B0, `(.L_x_17162) ;  /* 0x0000005000007945 */ /* 0x000fe20003800000 */
[C---:B--2---:R-:W-:Y:S02]  /*64d0*/  IADD3 R46, R95.reuse, 0x120, RZ ;  /* 0x000001205f2e7810 */ /* 0x044fe40007ffe0ff */
[----:B------:R-:W-:Y:S01]  /*64e0*/  IADD3 R120, R95, 0x140, RZ ;  /* 0x000001405f787810 */ /* 0x000fe20007ffe0ff */
[----:B------:R-:W-:Y:S06]  /*64f0*/  @!P5 BRA `(.L_x_17163) ;  /* 0x000000000004d947 */ /* 0x000fec0003800000 */
[----:B0-----:R2:W-:Y:S02]  /*6500*/  REDG.E.ADD.F32.FTZ.RN.STRONG.GPU desc[UR12][R44.64+-0x400], R47 ;  /* 0xfffc002f2c0079a6 */ /* 0x0015e4000c10f38c */
.L_x_17163:
[----:B------:R-:W-:Y:S05]  /*6510*/  BSYNC B0 ;  /* 0x0000000000007941 */ /* 0x000fea0003800000 */
.L_x_17162:
        /* <DEDUP_REMOVED lines=18> */
.L_x_17165:
[----:B------:R-:W-:Y:S05]  /*6640*/  BSYNC B0 ;  /* 0x0000000000007941 */ /* 0x000fea0003800000 */
.L_x_17164:
[----:B0-2---:R0:W2:Y:S01]  /*6650*/  LDS R47, [R122+0xd40] ;  /* 0x000d40007a2f7984 */ /* 0x0050a20000000800 */
[----:B------:R-:W-:Y:S01]  /*6660*/  BSSY B0, `(.L_x_17166) ;  /* 0x0000006000007945 */ /* 0x000fe20003800000 */
[----:B------:R-:W-:Y:S02]  /*6670*/  IADD3 R120, R95, 0x1a0, RZ ;  /* 0x000001a05f787810 */ /* 0x000fe40007ffe0ff */
[----:B------:R-:W-:Y:S02]  /*6680*/  LEA.HI.SX32 R115, R46, R95, 0x1b ;  /* 0x0000005f2e737211 */ /* 0x000fe400078fdaff */
[----:B------:R-:W-:Y:S01]  /*6690*/  LEA R119, R119, R104, 0x2 ;  /* 0x0000006877777211 */ /* 0x000fe200078e10ff */
[----:B------:R-:W-:Y:S06]  /*66a0*/  @!P0 BRA `(.L_x_17167) ;  /* 0x0000000000048947 */ /* 0x000fec0003800000 */
[----:B--2---:R3:W-:Y:S02]  /*66b0*/  REDG.E.ADD.F32.FTZ.RN.STRONG.GPU desc[UR12][R44.64+-0x300], R47 ;  /* 0xfffd002f2c0079a6 */ /* 0x0047e4000c10f38c */
.L_x_17167:
[----:B------:R-:W-:Y:S05]  /*66c0*/  BSYNC B0 ;  /* 0x0000000000007941 */ /* 0x000fea0003800000 */
.L_x_17166:
[----:B--23--:R2:W3:Y:S01]  /*66d0*/  LDS R47, [R119+0xdc0] ;  /* 0x000dc000772f7984 */ /* 0x00c4e20000000800 */
[----:B------:R-:W-:Y:S01]  /*66e0*/  BSSY B0, `(.L_x_17168) ;  /* 0x0000006000007945 */ /* 0x000fe20003800000 */
[----:B------:R-:W-:Y:S02]  /*66f0*/  IADD3 R46, R95, 0x1c0, RZ ;  /* 0x000001c05f2e7810 */ /* 0x000fe40007ffe0ff */
[----:B------:R-:W-:Y:S02]  /*6700*/  LEA.HI.SX32 R117, R120, R95, 0x1b ;  /* 0x0000005f78757211 */ /* 0x000fe400078fdaff */
[----:B0-----:R-:W-:Y:S01]  /*6710*/  LEA R122, R115, R104, 0x2 ;  /* 0x00000068737a7211 */ /* 0x001fe200078e10ff */
[----:B------:R-:W-:Y:S06]  /*6720*/  @!P1 BRA `(.L_x_17169) ;  /* 0x0000000000049947 */ /* 0x000fec0003800000 */
[----:B---3--:R0:W-:Y:S02]  /*6730*/  REDG.E.ADD.F32.FTZ.RN.STRONG.GPU desc[UR12][R44.64+-0x280], R47 ;  /* 0xfffd802f2c0079a6 */ /* 0x0081e4000c10f38c */
.L_x_17169:
[----:B------:R-:W-:Y:S05]  /*6740*/  BSYNC B0 ;  /* 0x0000000000007941 */ /* 0x000fea0003800000 */
.L_x_17168:
[----:B0--3--:R0:W3:Y:S01]  /*6750*/  LDS R47, [R122+0xe40] ;  /* 0x000e40007a2f7984 */ /* 0x0090e20000000800 */
[----:B------:R-:W-:Y:S01]  /*6760*/  BSSY B0, `(.L_x_17170) ;  /* 0x0000006000007945 */ /* 0x000fe20003800000 */
[----:B------:R-:W-:Y:S02]  /*6770*/  LEA.HI.SX32 R115, R46, R95, 0x1b ;  /* 0x0000005f2e737211 */ /* 0x000fe400078fdaff */
[----:B------:R-:W-:Y:S02]  /*6780*/  IADD3 R120, R95, 0x1e0, RZ ;  /* 0x000001e05f787810 */ /* 0x000fe40007ffe0ff */
[----:B------:R-:W-:Y:S01]  /*6790*/  LEA R46, R117, R104, 0x2 ;  /* 0x00000068752e7211 */ /* 0x000fe200078e10ff */
[----:B------:R-:W-:Y:S06]  /*67a0*/  @!P2 BRA `(.L_x_17171) ;  /* 0x000000000004a947 */ /* 0x000fec0003800000 */
[----:B---3--:R4:W-:Y:S02]  /*67b0*/  REDG.E.ADD.F32.FTZ.RN.STRONG.GPU desc[UR12][R44.64+-0x200], R47 ;  /* 0xfffe002f2c0079a6 */ /* 0x0089e4000c10f38c */
.L_x_17171:
[----:B------:R-:W-:Y:S05]  /*67c0*/  BSYNC B0 ;  /* 0x0000000000007941 */ /* 0x000fea0003800000 */
.L_x_17170:
[----:B---34-:R3:W4:Y:S01]  /*67d0*/  LDS R47, [R46+0xec0] ;  /* 0x000ec0002e2f7984 */ /* 0x0187220000000800 */
[----:B------:R-:W-:Y:S01]  /*67e0*/  BSSY B0, `(.L_x_17172) ;  /* 0x0000005000007945 */ /* 0x000fe20003800000 */
[----:B------:R-:W-:Y:S02]  /*67f0*/  LEA.HI.SX32 R117, R120, R95, 0x1b ;  /* 0x0000005f78757211 */ /* 0x000fe400078fdaff */
[----:B------:R-:W-:Y:S01]  /*6800*/  LEA R115, R115, R104, 0x2 ;  /* 0x0000006873737211 */ /* 0x000fe200078e10ff */
[----:B------:R-:W-:Y:S06]  /*6810*/  @!P3 BRA `(.L_x_17173) ;  /* 0x000000000004b947 */ /* 0x000fec0003800000 */
[----:B----4-:R4:W-:Y:S02]  /*6820*/  REDG.E.ADD.F32.FTZ.RN.STRONG.GPU desc[UR12][R44.64+-0x180], R47 ;  /* 0xfffe802f2c0079a6 */ /* 0x0109e4000c10f38c */
.L_x_17173:
[----:B------:R-:W-:Y:S05]  /*6830*/  BSYNC B0 ;  /* 0x0000000000007941 */ /* 0x000fea0003800000 */
.L_x_17172:
[----:B----4-:R4:W0:Y:S01]  /*6840*/  LDS R47, [R115+0xf40] ;  /* 0x000f4000732f7984 */ /* 0x0108220000000800 */
[----:B------:R-:W-:Y:S01]  /*6850*/  BSSY B0, `(.L_x_17174) ;  /* 0x0000004000007945 */ /* 0x000fe20003800000 */
[----:B------:R-:W-:-:S03]  /*6860*/  LEA R117, R117, R104, 0x2 ;  /* 0x0000006875757211 */ /* 0x000fc600078e10ff */
[----:B------:R-:W-:Y:S05]  /*6870*/  @!P4 BRA `(.L_x_17175) ;  /* 0x000000000004c947 */ /* 0x000fea0003800000 */
[----:B0-----:R0:W-:Y:S02]  /*6880*/  REDG.E.ADD.F32.FTZ.RN.STRONG.GPU desc[UR12][R44.64+-0x100], R47 ;  /* 0xffff002f2c0079a6 */ /* 0x0011e4000c10f38c */
.L_x_17175:
[----:B------:R-:W-:Y:S05]  /*6890*/  BSYNC B0 ;  /* 0x0000000000007941 */ /* 0x000fea0003800000 */
.L_x_17174:
[----:B0-----:R0:W0:Y:S01]  /*68a0*/  LDS R47, [R117+0xfc0] ;  /* 0x000fc000752f7984 */ /* 0x0010220000000800 */
[----:B------:R-:W-:Y:S04]  /*68b0*/  BSSY B0, `(.L_x_17176) ;  /* 0x0000003000007945 */ /* 0x000fe80003800000 */
[----:B------:R-:W-:Y:S05]  /*68c0*/  @!P5 BRA `(.L_x_17177) ;  /* 0x000000000004d947 */ /* 0x000fea0003800000 */
[----:B0-----:R0:W-:Y:S02]  /*68d0*/  REDG.E.ADD.F32.FTZ.RN.STRONG.GPU desc[UR12][R44.64+-0x80], R47 ;  /* 0xffff802f2c0079a6 */ /* 0x0011e4000c10f38c */
.L_x_17177:
[----:B------:R-:W-:Y:S05]  /*68e0*/  BSYNC B0 ;  /* 0x0000000000007941 */ /* 0x000fea0003800000 */
.L_x_17176:
[----:B0-----:R-:W-:Y:S01]  /*68f0*/  FADD.FTZ R44, R126, R127 ;  /* 0x0000007f7e2c7221 */ /* 0x001fe20000010000 */
[----:B------:R-:W0:Y:S01]  /*6900*/  SHFL.DOWN PT, R122, R146, 0x1, 0x1f ;  /* 0x08201f00927a7f89 */ /* 0x000e2200000e0000 */
[C---:B------:R-:W-:Y:S01]  /*6910*/  ISETP.GT.AND P0, PT, R94.reuse, 0x1e, PT ;  /* 0x0000001e5e00780c */ /* 0x040fe20003f04270 */
[----:B------:R-:W-:Y:S01]  /*6920*/  FMUL.FTZ R43, R43, R151 ;  /* 0x000000972b2b7220 */ /* 0x000fe20000410000 */
[----:B------:R-:W-:Y:S01]  /*6930*/  MOV R47, R146 ;  /* 0x00000092002f7202 */ /* 0x000fe20000000f00 */
[----:B------:R-:W5:Y:S01]  /*6940*/  SHFL.DOWN PT, R120, R121, 0x1, 0x1f ;  /* 0x08201f0079787f89 */ /* 0x000f6200000e0000 */
[----:B------:R-:W-:Y:S01]  /*6950*/  MOV R45, R121 ;  /* 0x00000079002d7202 */ /* 0x000fe20000000f00 */
[----:B------:R-:W-:Y:S01]  /*6960*/  FMUL.FTZ R39, R39, R152 ;  /* 0x0000009827277220 */ /* 0x000fe20000410000 */
[----:B---3--:R-:W-:Y:S01]  /*6970*/  MOV R46, R143 ;  /* 0x0000008f002e7202 */ /* 0x008fe20000000f00 */
[----:B------:R-:W3:Y:S01]  /*6980*/  SHFL.DOWN PT, R117, R143, 0x1, 0x1f ;  /* 0x08201f008f757f89 */ /* 0x000ee200000e0000 */
[----:B------:R-:W-:Y:S01]  /*6990*/  FMUL.FTZ R37, R37, R154 ;  /* 0x0000009a25257220 */ /* 0x000fe20000410000 */
[----:B------:R-:W-:Y:S01]  /*69a0*/  FMUL.FTZ R35, R35, R157 ;  /* 0x0000009d23237220 */ /* 0x000fe20000410000 */
[----:B------:R-:W-:Y:S01]  /*69b0*/  FMUL.FTZ R33, R33, R158 ;  /* 0x0000009e21217220 */ /* 0x000fe20000410000 */
[----:B----4-:R-:W4:Y:S01]  /*69c0*/  SHFL.DOWN PT, R115, R44, 0x1, 0x1f ;  /* 0x08201f002c737f89 */ /* 0x010f2200000e0000 */
[----:B------:R-:W-:Y:S01]  /*69d0*/  FMUL.FTZ R31, R31, R160 ;  /* 0x000000a01f1f7220 */ /* 0x000fe20000410000 */
[----:B------:R-:W-:Y:S01]  /*69e0*/  ISETP.NE.AND P1, PT, R94, RZ, PT ;  /* 0x000000ff5e00720c */ /* 0x000fe20003f25270 */
[----:B------:R-:W-:Y:S01]  /*69f0*/  FMUL.FTZ R29, R29, R118 ;  /* 0x000000761d1d7220 */ /* 0x000fe20000410000 */
[----:B------:R-:W-:Y:S01]  /*6a00*/  ISETP.NE.AND P2, PT, R95, RZ, PT ;  /* 0x000000ff5f00720c */ /* 0x000fe20003f45270 */
[----:B------:R-:W-:Y:S02]  /*6a10*/  BSSY B0, `(.L_x_17178) ;  /* 0x0000087000007945 */ /* 0x000fe40003800000 */
[----:B------:R-:W-:-:S04]  /*6a20*/  FFMA.FTZ R29, R28, R116, R29 ;  /* 0x000000741c1d7223 */ /* 0x000fc8000001001d */
[----:B------:R-:W-:Y:S01]  /*6a30*/  FFMA.FTZ R8, R29, R77, R8 ;  /* 0x0000004d1d087223 */ /* 0x000fe20000010008 */
[----:B0-----:R-:W-:Y:S01]  /*6a40*/  @!P0 FADD.FTZ R47, R47, R122 ;  /* 0x0000007a2f2f8221 */ /* 0x001fe20000010000 */
[----:B-----5:R-:W-:-:S04]  /*6a50*/  @!P0 FADD.FTZ R45, R45, R120 ;  /* 0x000000782d2d8221 */ /* 0x020fc80000010000 */
[----:B------:R-:W0:Y:S01]  /*6a60*/  SHFL.DOWN PT, R122, R47, 0x2, 0x1f ;  /* 0x08401f002f7a7f89 */ /* 0x000e2200000e0000 */
[----:B---3--:R-:W-:-:S03]  /*6a70*/  @!P0 FADD.FTZ R46, R46, R117 ;  /* 0x000000752e2e8221 */ /* 0x008fc60000010000 */
[----:B------:R-:W3:Y:S01]  /*6a80*/  SHFL.DOWN PT, R120, R45, 0x2, 0x1f ;  /* 0x08401f002d787f89 */ /* 0x000ee200000e0000 */
[----:B----4-:R-:W-:-:S03]  /*6a90*/  @!P0 FADD.FTZ R44, R115, R44 ;  /* 0x0000002c732c8221 */ /* 0x010fc60000010000 */
[----:B--2---:R-:W2:Y:S01]  /*6aa0*/  SHFL.DOWN PT, R119, R46, 0x2, 0x1f ;  /* 0x08401f002e777f89 */ /* 0x004ea200000e0000 */
[----:B------:R-:W-:Y:S01]  /*6ab0*/  ISETP.GT.AND P0, PT, R94, 0x1d, PT ;  /* 0x0000001d5e00780c */ /* 0x000fe20003f04270 */
[----:B------:R-:W-:Y:S02]  /*6ac0*/  FMUL.FTZ R115, R59, R73 ;  /* 0x000000493b737220 */ /* 0x000fe40000410000 */
[----:B------:R-:W4:Y:S10]  /*6ad0*/  SHFL.DOWN PT, R117, R44, 0x2, 0x1f ;  /* 0x08401f002c757f89 */ /* 0x000f3400000e0000 */
[----:B0-----:R-:W-:Y:S01]  /*6ae0*/  @!P0 FADD.FTZ R47, R47, R122 ;  /* 0x0000007a2f2f8221 */ /* 0x001fe20000010000 */
[-C--:B------:R-:W-:Y:S01]  /*6af0*/  FFMA.FTZ R122, R58, R151.reuse, -R115 ;  /* 0x000000973a7a7223 */ /* 0x080fe20000010873 */
[C---:B------:R-:W-:Y:S01]  /*6b00*/  FMUL.FTZ R151, R59.reuse, R151 ;  /* 0x000000973b977220 */ /* 0x040fe20000410000 */
[----:B------:R-:W-:Y:S01]  /*6b10*/  FMUL.FTZ R115, R59, R72 ;  /* 0x000000483b737220 */ /* 0x000fe20000410000 */
[----:B---3--:R-:W-:Y:S01]  /*6b20*/  @!P0 FADD.FTZ R45, R45, R120 ;  /* 0x000000782d2d8221 */ /* 0x008fe20000010000 */
[----:B------:R-:W-:Y:S01]  /*6b30*/  FMUL.FTZ R145, R145, R122 ;  /* 0x0000007a91917220 */ /* 0x000fe20000410000 */
[-C--:B------:R-:W-:Y:S01]  /*6b40*/  FFMA.FTZ R120, R42, R73.reuse, R43 ;  /* 0x000000492a787223 */ /* 0x080fe2000001002b */
[----:B------:R-:W0:Y:S01]  /*6b50*/  SHFL.DOWN PT, R122, R47, 0x4, 0x1f ;  /* 0x08801f002f7a7f89 */ /* 0x000e2200000e0000 */
[----:B--2---:R-:W-:Y:S01]  /*6b60*/  @!P0 FADD.FTZ R46, R46, R119 ;  /* 0x000000772e2e8221 */ /* 0x004fe20000010000 */
[----:B------:R-:W-:Y:S01]  /*6b70*/  FFMA.FTZ R151, R58, R73, R151 ;  /* 0x000000493a977223 */ /* 0x000fe20000010097 */
[----:B------:R-:W-:Y:S01]  /*6b80*/  FMUL.FTZ R73, R41, R72 ;  /* 0x0000004829497220 */ /* 0x000fe20000410000 */
[----:B------:R-:W2:Y:S01]  /*6b90*/  SHFL.DOWN PT, R124, R45, 0x4, 0x1f ;  /* 0x08801f002d7c7f89 */ /* 0x000ea200000e0000 */
[----:B----4-:R-:W-:Y:S01]  /*6ba0*/  @!P0 FADD.FTZ R44, R44, R117 ;  /* 0x000000752c2c8221 */ /* 0x010fe20000010000 */
[----:B------:R-:W-:Y:S01]  /*6bb0*/  ISETP.GT.AND P0, PT, R94, 0x1b, PT ;  /* 0x0000001b5e00780c */ /* 0x000fe20003f04270 */
[CC--:B------:R-:W-:Y:S01]  /*6bc0*/  FMUL.FTZ R43, R59.reuse, R150.reuse ;  /* 0x000000963b2b7220 */ /* 0x0c0fe20000410000 */
[----:B------:R-:W3:Y:S01]  /*6bd0*/  SHFL.DOWN PT, R121, R46, 0x4, 0x1f ;  /* 0x08801f002e797f89 */ /* 0x000ee200000e0000 */
[C---:B------:R-:W-:Y:S01]  /*6be0*/  FMUL.FTZ R41, R59.reuse, R155 ;  /* 0x0000009b3b297220 */ /* 0x040fe20000410000 */
[C---:B------:R-:W-:Y:S01]  /*6bf0*/  FFMA.FTZ R42, R58.reuse, R150, R115 ;  /* 0x000000963a2a7223 */ /* 0x040fe20000010073 */
[C---:B------:R-:W-:Y:S01]  /*6c00*/  FFMA.FTZ R117, R58.reuse, R72, -R43 ;  /* 0x000000483a757223 */ /* 0x040fe2000001082b */
[----:B------:R-:W4:Y:S01]  /*6c10*/  SHFL.DOWN PT, R119, R44, 0x4, 0x1f ;  /* 0x08801f002c777f89 */ /* 0x000f2200000e0000 */
[----:B------:R-:W-:Y:S01]  /*6c20*/  FFMA.FTZ R41, R58, R154, -R41 ;  /* 0x0000009a3a297223 */ /* 0x000fe20000010829 */
[C---:B------:R-:W-:Y:S01]  /*6c30*/  FMUL.FTZ R43, R59.reuse, R153 ;  /* 0x000000993b2b7220 */ /* 0x040fe20000410000 */
[----:B------:R-:W-:Y:S01]  /*6c40*/  FMUL.FTZ R142, R142, R117 ;  /* 0x000000758e8e7220 */ /* 0x000fe20000410000 */
[----:B------:R-:W-:Y:S01]  /*6c50*/  FFMA.FTZ R73, R40, R150, R73 ;  /* 0x0000009628497223 */ /* 0x000fe20000010049 */
[----:B------:R-:W-:Y:S01]  /*6c60*/  FMUL.FTZ R138, R138, R41 ;  /* 0x000000298a8a7220 */ /* 0x000fe20000410000 */
[-C--:B------:R-:W-:Y:S01]  /*6c70*/  FFMA.FTZ R43, R58, R152.reuse, -R43 ;  /* 0x000000983a2b7223 */ /* 0x080fe2000001082b */
[----:B------:R-:W-:Y:S01]  /*6c80*/  FMUL.FTZ R41, R59, R152 ;  /* 0x000000983b297220 */ /* 0x000fe20000410000 */
[----:B------:R-:W-:Y:S01]  /*6c90*/  FFMA.FTZ R141, R141, R42, R142 ;  /* 0x0000002a8d8d7223 */ /* 0x000fe2000001008e */
[----:B------:R-:W-:Y:S01]  /*6ca0*/  FMUL.FTZ R154, R59, R154 ;  /* 0x0000009a3b9a7220 */ /* 0x000fe20000410000 */
[----:B------:R-:W-:Y:S01]  /*6cb0*/  FMUL.FTZ R140, R140, R43 ;  /* 0x0000002b8c8c7220 */ /* 0x000fe20000410000 */
[-C--:B------:R-:W-:Y:S01]  /*6cc0*/  FFMA.FTZ R42, R58, R153.reuse, R41 ;  /* 0x000000993a2a7223 */ /* 0x080fe20000010029 */
[----:B0-----:R-:W-:Y:S01]  /*6cd0*/  @!P0 FADD.FTZ R47, R47, R122 ;  /* 0x0000007a2f2f8221 */ /* 0x001fe20000010000 */
[----:B------:R-:W-:Y:S01]  /*6ce0*/  FFMA.FTZ R40, R38, R153, R39 ;  /* 0x0000009926287223 */ /* 0x000fe20000010027 */
[----:B------:R-:W-:Y:S01]  /*6cf0*/  FMUL.FTZ R39, R59, R125 ;  /* 0x0000007d3b277220 */ /* 0x000fe20000410000 */
[-C--:B------:R-:W-:Y:S01]  /*6d00*/  FFMA.FTZ R154, R58, R155.reuse, R154 ;  /* 0x0000009b3a9a7223 */ /* 0x080fe2000001009a */
[----:B--2---:R-:W-:Y:S01]  /*6d10*/  @!P0 FADD.FTZ R45, R45, R124 ;  /* 0x0000007c2d2d8221 */ /* 0x004fe20000010000 */
[----:B------:R-:W0:Y:S01]  /*6d20*/  SHFL.DOWN PT, R122, R47, 0x8, 0x1f ;  /* 0x09001f002f7a7f89 */ /* 0x000e2200000e0000 */
[----:B------:R-:W-:Y:S01]  /*6d30*/  FFMA.FTZ R155, R36, R155, R37 ;  /* 0x0000009b249b7223 */ /* 0x000fe20000010025 */
[-C--:B------:R-:W-:Y:S01]  /*6d40*/  FMUL.FTZ R37, R59, R157.reuse ;  /* 0x0000009d3b257220 */ /* 0x080fe20000410000 */
[----:B---3--:R-:W-:Y:S01]  /*6d50*/  @!P0 FADD.FTZ R46, R46, R121 ;  /* 0x000000792e2e8221 */ /* 0x008fe20000010000 */
[----:B------:R-:W2:Y:S01]  /*6d60*/  SHFL.DOWN PT, R72, R45, 0x8, 0x1f ;  /* 0x09001f002d487f89 */ /* 0x000ea200000e0000 */
[----:B------:R-:W-:Y:S01]  /*6d70*/  FFMA.FTZ R38, R58, R157, -R39 ;  /* 0x0000009d3a267223 */ /* 0x000fe20000010827 */
[-C--:B------:R-:W-:Y:S01]  /*6d80*/  FFMA.FTZ R36, R34, R125.reuse, R35 ;  /* 0x0000007d22247223 */ /* 0x080fe20000010023 */
[----:B----4-:R-:W-:Y:S01]  /*6d90*/  @!P0 FADD.FTZ R44, R44, R119 ;  /* 0x000000772c2c8221 */ /* 0x010fe20000010000 */
[----:B------:R-:W3:Y:S01]  /*6da0*/  SHFL.DOWN PT, R43, R46, 0x8, 0x1f ;  /* 0x09001f002e2b7f89 */ /* 0x000ee200000e0000 */
[----:B------:R-:W-:Y:S01]  /*6db0*/  ISETP.GT.AND P0, PT, R94, 0x17, PT ;  /* 0x000000175e00780c */ /* 0x000fe20003f04270 */
[----:B------:R-:W-:Y:S01]  /*6dc0*/  FFMA.FTZ R37, R58, R125, R37 ;  /* 0x0000007d3a257223 */ /* 0x000fe20000010025 */
[----:B------:R-:W-:Y:S01]  /*6dd0*/  FMUL.FTZ R135, R135, R38 ;  /* 0x0000002687877220 */ /* 0x000fe20000410000 */
[----:B------:R-:W4:Y:S01]  /*6de0*/  SHFL.DOWN PT, R41, R44, 0x8, 0x1f ;  /* 0x09001f002c297f89 */ /* 0x000f2200000e0000 */
[CC--:B------:R-:W-:Y:S01]  /*6df0*/  FMUL.FTZ R34, R59.reuse, R158.reuse ;  /* 0x0000009e3b227220 */ /* 0x0c0fe20000410000 */
[C---:B------:R-:W-:Y:S01]  /*6e00*/  FMUL.FTZ R35, R59.reuse, R159 ;  /* 0x0000009f3b237220 */ /* 0x040fe20000410000 */
[----:B------:R-:W-:Y:S01]  /*6e10*/  FFMA.FTZ R134, R134, R37, R135 ;  /* 0x0000002586867223 */ /* 0x000fe20000010087 */
[-C--:B------:R-:W-:Y:S01]  /*6e20*/  FFMA.FTZ R37, R32, R159.reuse, R33 ;  /* 0x0000009f20257223 */ /* 0x080fe20000010021 */
[C---:B------:R-:W-:Y:S01]  /*6e30*/  FFMA.FTZ R159, R58.reuse, R159, R34 ;  /* 0x0000009f3a9f7223 */ /* 0x040fe20000010022 */
[----:B------:R-:W-:Y:S01]  /*6e40*/  FFMA.FTZ R35, R58, R158, -R35 ;  /* 0x0000009e3a237223 */ /* 0x000fe20000010823 */
[----:B------:R-:W-:Y:S01]  /*6e50*/  FFMA.FTZ R32, R30, R161, R31 ;  /* 0x000000a11e207223 */ /* 0x000fe2000001001f */
[C---:B------:R-:W-:Y:S01]  /*6e60*/  FMUL.FTZ R31, R59.reuse, R116 ;  /* 0x000000743b1f7220 */ /* 0x040fe20000410000 */
[----:B------:R-:W-:Y:S01]  /*6e70*/  FFMA.FTZ R144, R144, R151, R145 ;  /* 0x0000009790907223 */ /* 0x000fe20000010091 */
[----:B------:R-:W-:Y:S01]  /*6e80*/  FMUL.FTZ R33, R132, R35 ;  /* 0x0000002384217220 */ /* 0x000fe20000410000 */
[----:B------:R-:W-:Y:S01]  /*6e90*/  FMUL.FTZ R35, R59, R161 ;  /* 0x000000a13b237220 */ /* 0x000fe20000410000 */
[----:B0-----:R-:W-:Y:S01]  /*6ea0*/  @!P0 FADD.FTZ R47, R47, R122 ;  /* 0x0000007a2f2f8221 */ /* 0x001fe20000010000 */
[----:B------:R-:W-:Y:S01]  /*6eb0*/  FFMA.FTZ R30, R58, R118, -R31 ;  /* 0x000000763a1e7223 */ /* 0x000fe2000001081f */
[----:B------:R-:W-:Y:S01]  /*6ec0*/  FFMA.FTZ R159, R130, R159, R33 ;  /* 0x0000009f829f7223 */ /* 0x000fe20000010021 */
[-C--:B------:R-:W-:Y:S01]  /*6ed0*/  FMUL.FTZ R33, R59, R160.reuse ;  /* 0x000000a03b217220 */ /* 0x080fe20000410000 */
[----:B--2---:R-:W-:Y:S01]  /*6ee0*/  @!P0 FADD.FTZ R45, R45, R72 ;  /* 0x000000482d2d8221 */ /* 0x004fe20000010000 */
[----:B------:R-:W0:Y:S01]  /*6ef0*/  SHFL.DOWN PT, R38, R47, 0x10, 0x1f ;  /* 0x0a001f002f267f89 */ /* 0x000e2200000e0000 */
[----:B------:R-:W-:Y:S01]  /*6f00*/  FFMA.FTZ R35, R58, R160, -R35 ;  /* 0x000000a03a237223 */ /* 0x000fe20000010823 */
[----:B------:R-:W-:Y:S01]  /*6f10*/  FMUL.FTZ R59, R59, R118 ;  /* 0x000000763b3b7220 */ /* 0x000fe20000410000 */
[----:B---3--:R-:W-:Y:S01]  /*6f20*/  @!P0 FADD.FTZ R46, R46, R43 ;  /* 0x0000002b2e2e8221 */ /* 0x008fe20000010000 */
[----:B------:R-:W2:Y:S01]  /*6f30*/  SHFL.DOWN PT, R34, R45, 0x10, 0x1f ;  /* 0x0a001f002d227f89 */ /* 0x000ea200000e0000 */
[----:B------:R-:W-:Y:S01]  /*6f40*/  FFMA.FTZ R33, R58, R161, R33 ;  /* 0x000000a13a217223 */ /* 0x000fe20000010021 */
[----:B------:R-:W-:Y:S01]  /*6f50*/  FMUL.FTZ R35, R128, R35 ;  /* 0x0000002380237220 */ /* 0x000fe20000410000 */
[----:B----4-:R-:W-:Y:S01]  /*6f60*/  @!P0 FADD.FTZ R44, R44, R41 ;  /* 0x000000292c2c8221 */ /* 0x010fe20000010000 */
[----:B------:R-:W-:Y:S01]  /*6f70*/  ISETP.GT.AND P0, PT, R94, 0xf, PT ;  /* 0x0000000f5e00780c */ /* 0x000fe20003f04270 */
[----:B------:R-:W3:Y:S01]  /*6f80*/  SHFL.DOWN PT, R41, R46, 0x10, 0x1f ;  /* 0x0a001f002e297f89 */ /* 0x000ee200000e0000 */
[----:B------:R-:W-:Y:S01]  /*6f90*/  FFMA.FTZ R59, R58, R116, R59 ;  /* 0x000000743a3b7223 */ /* 0x000fe2000001003b */
        /* <DEDUP_REMOVED lines=19> */
[----:B------:R-:W-:Y:S01]  /*70d0*/  FFMA.FTZ R5, R40, R82, R5 ;  /* 0x0000005228057223 */ /* 0x000fe20000010005 */
[----:B------:R-:W-:Y:S01]  /*70e0*/  FADD.FTZ R18, R141, R18 ;  /* 0x000000128d127221 */ /* 0x000fe20000010000 */
[----:B------:R-:W-:Y:S01]  /*70f0*/  FFMA.FTZ R4, R155, R83, R4 ;  /* 0x000000539b047223 */ /* 0x000fe20000010004 */
[----:B---3--:R-:W-:Y:S01]  /*7100*/  @!P0 FADD.FTZ R46, R46, R41 ;  /* 0x000000292e2e8221 */ /* 0x008fe20000010000 */
[----:B------:R-:W-:Y:S01]  /*7110*/  FADD.FTZ R17, R42, R17 ;  /* 0x000000112a117221 */ /* 0x000fe20000010000 */
[----:B------:R-:W-:Y:S01]  /*7120*/  FFMA.FTZ R11, R36, R76, R11 ;  /* 0x0000004c240b7223 */ /* 0x000fe2000001000b */
[----:B------:R-:W-:Y:S01]  /*7130*/  FADD.FTZ R16, R137, R16 ;  /* 0x0000001089107221 */ /* 0x000fe20000010000 */
[----:B----4-:R-:W-:Y:S01]  /*7140*/  @!P0 FADD.FTZ R44, R44, R39 ;  /* 0x000000272c2c8221 */ /* 0x010fe20000010000 */
[----:B------:R-:W-:Y:S01]  /*7150*/  FFMA.FTZ R10, R37, R3, R10 ;  /* 0x00000003250a7223 */ /* 0x000fe2000001000a */
[----:B------:R-:W-:Y:S01]  /*7160*/  FADD.FTZ R15, R134, R15 ;  /* 0x0000000f860f7221 */ /* 0x000fe20000010000 */
[----:B------:R-:W-:Y:S01]  /*7170*/  FFMA.FTZ R9, R32, R78, R9 ;  /* 0x0000004e20097223 */ /* 0x000fe20000010009 */
[----:B------:R-:W-:Y:S01]  /*7180*/  FADD.FTZ R14, R159, R14 ;  /* 0x0000000e9f0e7221 */ /* 0x000fe20000010000 */
[----:B------:R0:W-:Y:S01]  /*7190*/  @!P1 STS.128 [R104+0x1090], R44 ;  /* 0x0010902c68009388 */ /* 0x0001e20000000c00 */
[----:B------:R-:W-:Y:S01]  /*71a0*/  FADD.FTZ R13, R2, R13 ;  /* 0x0000000d020d7221 */ /* 0x000fe20000010000 */
[----:B------:R-:W-:Y:S01]  /*71b0*/  FADD.FTZ R12, R59, R12 ;  /* 0x0000000c3b0c7221 */ /* 0x000fe20000010000 */
        /* <DEDUP_REMOVED lines=12> */
.L_x_17179:
[----:B------:R-:W-:Y:S05]  /*7280*/  BSYNC B0 ;  /* 0x0000000000007941 */ /* 0x000fea0003800000 */
.L_x_17178:
[----:B------:R-:W-:Y:S01]  /*7290*/  IADD3 R105, R105, 0x1, RZ ;  /* 0x0000000169697810 */ /* 0x000fe20007ffe0ff */
[----:B------:R-:W-:-:S03]  /*72a0*/  UIADD3 UR5, UP0, UR5, 0x1, URZ ;  /* 0x0000000105057890 */ /* 0x000fc6000ff1e03f */
[----:B------:R-:W-:Y:S01]  /*72b0*/  ISETP.GE.AND P0, PT, R105, UR30, PT ;  /* 0x0000001e69007c0c */ /* 0x000fe2000bf06270 */
[----:B------:R-:W-:-:S12]  /*72c0*/  UIADD3.X UR6, URZ, UR6, URZ, UP0, !UPT ;  /* 0x000000063f067290 */ /* 0x000fd800087fe43f */
[----:B------:R-:W-:Y:S05]  /*72d0*/  @!P0 BRA `(.L_x_17180) ;  /* 0xffffffb800588947 */ /* 0x000fea000383ffff */
.L_x_17133:
[----:B------:R-:W-:Y:S01]  /*72e0*/  BAR.SYNC.DEFER_BLOCKING 0x0 ;  /* 0x0000000000007b1d */ /* 0x000fe20000010000 */
[----:B------:R-:W-:-:S07]  /*72f0*/  IMAD.WIDE R2, R87, 0x10, R50 ;  /* 0x0000001057027825 */ /* 0x000fce00078e0232 */
[----:B------:R-:W3:Y:S01]  /*7300*/  LDC.64 R36, c[0x0][0x388] ;  /* 0x0000e200ff247b82 */ /* 0x000ee20000000a00 */
[----:B------:R-:W-:Y:S01]  /*7310*/  ULDC.64 UR6, c[0x0][0x390] ;  /* 0x0000e40000067ab9 */ /* 0x000fe20000000a00 */
[----:B------:R-:W4:Y:S04]  /*7320*/  LDG.E.128 R20, desc[UR12][R2.64] ;  /* 0x0000000c02147981 */ /* 0x000f28000c1e1d00 */
[----:B------:R3:W5:Y:S01]  /*7330*/  LDG.E.128 R24, desc[UR12][R2.64+0x200] ;  /* 0x0002000c02187981 */ /* 0x000762000c1e1d00 */
[----:B------:R-:W-:Y:S01]  /*7340*/  UIADD3 UR4, UR4, 0x1, URZ ;  /* 0x0000000104047890 */ /* 0x000fe2000fffe03f */
[----:B---3--:R-:W-:Y:S02]  /*7350*/  IMAD R2, R36, UR15, RZ ;  /* 0x0000000f24027c24 */ /* 0x008fe4000f8e02ff */
[----:B----4-:R3:W-:Y:S04]  /*7360*/  STS.128 [R85], R20 ;  /* 0x0000001455007388 */ /* 0x0107e80000000c00 */
[----:B-----5:R-:W-:Y:S01]  /*7370*/  STS.128 [R85+0x200], R24 ;  /* 0x0002001855007388 */ /* 0x020fe20000000c00 */
[----:B------:R-:W-:-:S03]  /*7380*/  NOP ;  /* 0x0000000000007918 */ /* 0x000fc60000000000 */
[----:B------:R-:W4:Y:S04]  /*7390*/  LDS.128 R28, [R84+0x10] ;  /* 0x00001000541c7984 */ /* 0x000f280000000c00 */
[----:B------:R-:W5:Y:S01]  /*73a0*/  LDS.128 R32, [R84] ;  /* 0x0000000054207984 */ /* 0x000f620000000c00 */
[----:B---3--:R-:W-:Y:S02]  /*73b0*/  IMAD R23, R37, UR14, R2 ;  /* 0x0000000e25177c24 */ /* 0x008fe4000f8e0202 */
[----:B------:R-:W-:Y:S01]  /*73c0*/  IMAD.WIDE.U32 R2, R36, UR14, R48 ;  /* 0x0000000e24027c25 */ /* 0x000fe2000f8e0030 */
[----:B------:R-:W-:Y:S04]  /*73d0*/  BAR.SYNC.DEFER_BLOCKING 0x0 ;  /* 0x0000000000007b1d */ /* 0x000fe80000010000 */
[----:B------:R-:W-:-:S03]  /*73e0*/  IADD3 R3, R3, R23, RZ ;  /* 0x0000001703037210 */ /* 0x000fc60007ffe0ff */
[----:B------:R-:W-:Y:S01]  /*73f0*/  IMAD.WIDE.U32 R2, R103, UR6, R2 ;  /* 0x0000000667027c25 */ /* 0x000fe2000f8e0002 */
[----:B------:R-:W-:Y:S04]  /*7400*/  STS.128 [R84], R8 ;  /* 0x0000000854007388 */ /* 0x000fe80000000c00 */
[----:B------:R-:W-:Y:S01]  /*7410*/  STS.128 [R84+0x10], R4 ;  /* 0x0000100454007388 */ /* 0x000fe20000000c00 */
[--C-:B----4-:R-:W-:Y:S01]  /*7420*/  FADD.FTZ R30, R30, R98.reuse ;  /* 0x000000621e1e7221 */ /* 0x110fe20000010000 */
[--C-:B------:R-:W-:Y:S01]  /*7430*/  FADD.FTZ R38, R31, R98.reuse ;  /* 0x000000621f267221 */ /* 0x100fe20000010000 */
[--C-:B------:R-:W-:Y:S01]  /*7440*/  FADD.FTZ R28, R28, R98.reuse ;  /* 0x000000621c1c7221 */ /* 0x100fe20000010000 */
[--C-:B------:R-:W-:Y:S01]  /*7450*/  FADD.FTZ R29, R29, R98.reuse ;  /* 0x000000621d1d7221 */ /* 0x100fe20000010000 */
[--C-:B-----5:R-:W-:Y:S01]  /*7460*/  FADD.FTZ R32, R32, R98.reuse ;  /* 0x0000006220207221 */ /* 0x120fe20000010000 */
        /* <DEDUP_REMOVED lines=8> */
[----:B------:R-:W-:-:S03]  /*74f0*/  FSETP.GTU.FTZ.AND P2, PT, R33, 20, PT ;  /* 0x41a000002100780b */ /* 0x000fc60003f5c000 */
[----:B------:R-:W-:Y:S02]  /*7500*/  @!P6 FMUL.FTZ R0, R30, -1.4426950216293334961 ;  /* 0xbfb8aa3b1e00e820 */ /* 0x000fe40000410000 */
[----:B------:R-:W3:Y:S01]  /*7510*/  LDC.64 R30, c[0x0][0x3e0] ;  /* 0x0000f800ff1e7b82 */ /* 0x000ee20000000a00 */
[----:B------:R-:W-:-:S03]  /*7520*/  @!P5 FMUL.FTZ R21, R38, -1.4426950216293334961 ;  /* 0xbfb8aa3b2615d820 */ /* 0x000fc60000410000 */
[----:B------:R-:W4:Y:S01]  /*7530*/  @!P6 MUFU.EX2 R0, R0 ;  /* 0x000000000000e308 */ /* 0x000f220000000800 */
[----:B------:R-:W-:-:S03]  /*7540*/  @!P0 FMUL.FTZ R22, R29, -1.4426950216293334961 ;  /* 0xbfb8aa3b1d168820 */ /* 0x000fc60000410000 */
[----:B------:R-:W5:Y:S04]  /*7550*/  LDC.64 R38, c[0x0][0x3a8] ;  /* 0x0000ea00ff267b82 */ /* 0x000f680000000a00 */
[----:B------:R-:W0:Y:S01]  /*7560*/  @!P5 MUFU.EX2 R26, R21 ;  /* 0x00000015001ad308 */ /* 0x000e220000000800 */
[----:B----4-:R-:W-:Y:S01]  /*7570*/  @!P6 FADD.FTZ R20, R0, 1 ;  /* 0x3f8000000014e421 */ /* 0x010fe20000010000 */
[----:B------:R-:W-:-:S06]  /*7580*/  IMAD R0, R102, UR6, RZ ;  /* 0x0000000666007c24 */ /* 0x000fcc000f8e02ff */
[----:B------:R3:W4:Y:S01]  /*7590*/  @!P6 MUFU.RCP R23, R20 ;  /* 0x000000140017e308 */ /* 0x0007220000001000 */
[----:B------:R-:W-:Y:S02]  /*75a0*/  IMAD R25, R103, UR7, R0 ;  /* 0x0000000767197c24 */ /* 0x000fe4000f8e0200 */
[----:B------:R-:W-:Y:S01]  /*75b0*/  @!P4 FMUL.FTZ R0, R28, -1.4426950216293334961 ;  /* 0xbfb8aa3b1c00c820 */ /* 0x000fe20000410000 */
[----:B------:R-:W-:Y:S01]  /*75c0*/  ULDC.64 UR6, c[0x0][0x3b0] ;  /* 0x0000ec0000067ab9 */ /* 0x000fe20000000a00 */
[----:B0-----:R-:W-:Y:S01]  /*75d0*/  @!P5 FADD.FTZ R26, R26, 1 ;  /* 0x3f8000001a1ad421 */ /* 0x001fe20000010000 */
[----:B------:R-:W-:Y:S02]  /*75e0*/  IADD3 R3, R3, R25, RZ ;  /* 0x0000001903037210 */ /* 0x000fe40007ffe0ff */
[----:B------:R0:W1:Y:S01]  /*75f0*/  @!P4 MUFU.EX2 R24, R0 ;  /* 0x000000000018c308 */ /* 0x0000620000000800 */
[----:B---3--:R-:W-:-:S04]  /*7600*/  LEA R20, P1, R2, R30, 0x2 ;  /* 0x0000001e02147211 */ /* 0x008fc800078210ff */
[----:B------:R-:W-:Y:S01]  /*7610*/  LEA.HI.X R21, R2, R31, R3, 0x2, P1 ;  /* 0x0000001f02157211 */ /* 0x000fe200008f1403 */
[----:B------:R-:W-:Y:S01]  /*7620*/  @!P2 FMUL.FTZ R2, R33, -1.4426950216293334961 ;  /* 0xbfb8aa3b2102a820 */ /* 0x000fe20000410000 */
[----:B------:R-:W-:Y:S01]  /*7630*/  FSETP.GTU.FTZ.AND P1, PT, R34, 20, PT ;  /* 0x41a000002200780b */ /* 0x000fe20003f3c000 */
[----:B------:R3:W2:Y:S01]  /*7640*/  @!P0 MUFU.EX2 R25, R22 ;  /* 0x0000001600198308 */ /* 0x0006a20000000800 */
[----:B----4-:R-:W-:Y:S01]  /*7650*/  @!P6 FMUL.FTZ R18, R18, R23 ;  /* 0x000000171212e220 */ /* 0x010fe20000410000 */
[----:B------:R-:W-:Y:S01]  /*7660*/  FSETP.GTU.FTZ.AND P6, PT, R35, 20, PT ;  /* 0x41a000002300780b */ /* 0x000fe20003fdc000 */
[----:B0-----:R-:W-:Y:S01]  /*7670*/  @!P3 FMUL.FTZ R0, R32, -1.4426950216293334961 ;  /* 0xbfb8aa3b2000b820 */ /* 0x001fe20000410000 */
[----:B------:R-:W-:Y:S01]  /*7680*/  NOP ;  /* 0x0000000000007918 */ /* 0x000fe20000000000 */
[----:B------:R-:W0:Y:S03]  /*7690*/  LDS.128 R28, [R85] ;  /* 0x00000000551c7984 */ /* 0x000e260000000c00 */
[----:B------:R-:W4:Y:S04]  /*76a0*/  @!P2 MUFU.EX2 R2, R2 ;  /* 0x000000020002a308 */ /* 0x000f280000000800 */
[----:B------:R-:W-:Y:S01]  /*76b0*/  @!P1 FMUL.FTZ R3, R34, -1.4426950216293334961 ;  /* 0xbfb8aa3b22039820 */ /* 0x000fe20000410000 */
[----:B-1----:R-:W-:-:S02]  /*76c0*/  @!P4 FADD.FTZ R24, R24, 1 ;  /* 0x3f8000001818c421 */ /* 0x002fc40000010000 */
[----:B---3--:R-:W-:Y:S02]  /*76d0*/  @!P6 FMUL.FTZ R22, R35, -1.4426950216293334961 ;  /* 0xbfb8aa3b2316e820 */ /* 0x008fe40000410000 */
[----:B------:R-:W1:Y:S01]  /*76e0*/  LDS.128 R32, [R85+0x200] ;  /* 0x0002000055207984 */ /* 0x000e620000000c00 */
[----:B--2---:R-:W-:Y:S01]  /*76f0*/  @!P0 FADD.FTZ R25, R25, 1 ;  /* 0x3f80000019198421 */ /* 0x004fe20000010000 */
[----:B------:R-:W2:Y:S08]  /*7700*/  @!P1 MUFU.EX2 R3, R3 ;  /* 0x0000000300039308 */ /* 0x000eb00000000800 */
[----:B------:R-:W3:Y:S01]  /*7710*/  @!P3 MUFU.EX2 R0, R0 ;  /* 0x000000000000b308 */ /* 0x000ee20000000800 */
[----:B----4-:R-:W-:-:S07]  /*7720*/  @!P2 FADD.FTZ R2, R2, 1 ;  /* 0x3f8000000202a421 */ /* 0x010fce0000010000 */
[----:B------:R2:W4:Y:S08]  /*7730*/  @!P6 MUFU.EX2 R23, R22 ;  /* 0x000000160017e308 */ /* 0x0005300000000800 */
[----:B------:R-:W5:Y:S01]  /*7740*/  @!P5 MUFU.RCP R36, R26 ;  /* 0x0000001a0024d308 */ /* 0x000f620000001000 */
[----:B--2---:R-:W-:Y:S01]  /*7750*/  @!P1 FADD.FTZ R22, R3, 1 ;  /* 0x3f80000003169421 */ /* 0x004fe20000010000 */
[----:B---3--:R-:W-:-:S06]  /*7760*/  @!P3 FADD.FTZ R0, R0, 1 ;  /* 0x3f8000000000b421 */ /* 0x008fcc0000010000 */
[----:B------:R2:W3:Y:S01]  /*7770*/  @!P2 MUFU.RCP R26, R2 ;  /* 0x00000002001aa308 */ /* 0x0004e20000001000 */
[----:B----4-:R-:W-:-:S07]  /*7780*/  @!P6 FADD.FTZ R23, R23, 1 ;  /* 0x3f8000001717e421 */ /* 0x010fce0000010000 */
[----:B------:R-:W4:Y:S01]  /*7790*/  @!P4 MUFU.RCP R37, R24 ;  /* 0x000000180025c308 */ /* 0x000f220000001000 */
[----:B--2---:R-:W-:-:S04]  /*77a0*/  IMAD.WIDE R2, R87, 0x10, R20 ;  /* 0x0000001057027825 */ /* 0x004fc800078e0214 */
[----:B-----5:R-:W-:Y:S01]  /*77b0*/  @!P5 FMUL.FTZ R19, R19, R36 ;  /* 0x000000241313d220 */ /* 0x020fe20000410000 */
[----:B0-----:R-:W-:Y:S02]  /*77c0*/  STG.E.128 desc[UR12][R2.64], R28 ;  /* 0x0000001c02007986 */ /* 0x001fe4000c101d0c */
[----:B------:R0:W2:Y:S01]  /*77d0*/  @!P3 MUFU.RCP R27, R0 ;  /* 0x00000000001bb308 */ /* 0x0000a20000001000 */
[----:B---3--:R-:W-:Y:S01]  /*77e0*/  @!P2 FMUL.FTZ R13, R13, R26 ;  /* 0x0000001a0d0da220 */ /* 0x008fe20000410000 */
[----:B-1----:R1:W-:Y:S01]  /*77f0*/  STG.E.128 desc[UR12][R2.64+0x200], R32 ;  /* 0x0002002002007986 */ /* 0x0023e2000c101d0c */
[----:B------:R-:W-:Y:S01]  /*7800*/  BAR.SYNC.DEFER_BLOCKING 0x0 ;  /* 0x0000000000007b1d */ /* 0x000fe20000010000 */
[----:B------:R-:W-:Y:S01]  /*7810*/  IADD3 R89, P2, R89, -0x800, RZ ;  /* 0xfffff80059597810 */ /* 0x000fe20007f5e0ff */
[----:B----4-:R-:W-:Y:S01]  /*7820*/  @!P4 FMUL.FTZ R16, R16, R37 ;  /* 0x000000251010c220 */ /* 0x010fe20000410000 */
[----:B0-----:R-:W-:Y:S01]  /*7830*/  IMAD R0, R38, UR15, RZ ;  /* 0x0000000f26007c24 */ /* 0x001fe2000f8e02ff */
[----:B------:R-:W-:-:S02]  /*7840*/  IADD3 R92, P4, R92, -0x400, RZ ;  /* 0xfffffc005c5c7810 */ /* 0x000fc40007f9e0ff */
[----:B------:R-:W0:Y:S01]  /*7850*/  @!P1 MUFU.RCP R9, R22 ;  /* 0x0000001600099308 */ /* 0x000e220000001000 */
[----:B------:R-:W-:Y:S01]  /*7860*/  IADD3.X R88, R88, -0x1, RZ, P2, !PT ;  /* 0xffffffff58587810 */ /* 0x000fe200017fe4ff */
[----:B------:R-:W-:Y:S01]  /*7870*/  IMAD R7, R39, UR14, R0 ;  /* 0x0000000e27077c24 */ /* 0x000fe2000f8e0200 */
[----:B------:R-:W-:Y:S01]  /*7880*/  IADD3.X R93, R93, -0x1, RZ, P4, !PT ;  /* 0xffffffff5d5d7810 */ /* 0x000fe200027fe4ff */
[----:B------:R-:W-:Y:S02]  /*7890*/  IMAD R0, R102, UR6, RZ ;  /* 0x0000000666007c24 */ /* 0x000fe4000f8e02ff */
[----:B--2---:R-:W-:Y:S01]  /*78a0*/  @!P3 FMUL.FTZ R12, R12, R27 ;  /* 0x0000001b0c0cb220 */ /* 0x004fe20000410000 */
[----:B------:R-:W-:Y:S01]  /*78b0*/  IADD3 R90, P3, R90, -0x400, RZ ;  /* 0xfffffc005a5a7810 */ /* 0x000fe20007f7e0ff */
[----:B------:R-:W2:Y:S03]  /*78c0*/  @!P6 MUFU.RCP R4, R23 ;  /* 0x000000170004e308 */ /* 0x000ea60000001000 */
[----:B------:R-:W-:-:S05]  /*78d0*/  IADD3.X R91, R91, -0x1, RZ, P3, !PT ;  /* 0xffffffff5b5b7810 */ /* 0x000fca0001ffe4ff */
[----:B------:R3:W4:Y:S01]  /*78e0*/  @!P0 MUFU.RCP R6, R25 ;  /* 0x0000001900068308 */ /* 0x0007220000001000 */
[----:B0-----:R-:W-:Y:S01]  /*78f0*/  @!P1 FMUL.FTZ R14, R14, R9 ;  /* 0x000000090e0e9220 */ /* 0x001fe20000410000 */
[----:B------:R-:W-:-:S04]  /*7900*/  IADD3 R50, P1, R50, -0x400, RZ ;  /* 0xfffffc0032327810 */ /* 0x000fc80007f3e0ff */
[----:B------:R-:W-:Y:S01]  /*7910*/  IADD3.X R51, R51, -0x1, RZ, P1, !PT ;  /* 0xffffffff33337810 */ /* 0x000fe20000ffe4ff */
[----:B--2---:R-:W-:Y:S01]  /*7920*/  @!P6 FMUL.FTZ R15, R15, R4 ;  /* 0x000000040f0fe220 */ /* 0x004fe20000410000 */
[----:B---3--:R-:W0:Y:S01]  /*7930*/  LDC.64 R24, c[0x0][0x3f0] ;  /* 0x0000fc00ff187b82 */ /* 0x008e220000000a00 */
[----:B------:R-:W-:-:S03]  /*7940*/  IMAD.WIDE.U32 R4, R38, UR14, R48 ;  /* 0x0000000e26047c25 */ /* 0x000fc6000f8e0030 */
[----:B------:R2:W-:Y:S02]  /*7950*/  STS.128 [R84], R12 ;  /* 0x0000000c54007388 */ /* 0x0005e40000000c00 */
[----:B------:R-:W-:Y:S01]  /*7960*/  IADD3 R5, R5, R7, RZ ;  /* 0x0000000705057210 */ /* 0x000fe20007ffe0ff */
[----:B----4-:R-:W-:Y:S01]  /*7970*/  @!P0 FMUL.FTZ R17, R17, R6 ;  /* 0x0000000611118220 */ /* 0x010fe20000410000 */
[C---:B------:R-:W-:Y:S02]  /*7980*/  IMAD R7, R103.reuse, UR7, R0 ;  /* 0x0000000767077c24 */ /* 0x040fe4000f8e0200 */
[----:B-1----:R-:W-:Y:S02]  /*7990*/  IMAD.WIDE.U32 R2, R103, UR6, R4 ;  /* 0x0000000667027c25 */ /* 0x002fe4000f8e0004 */
[----:B------:R1:W-:Y:S01]  /*79a0*/  STS.128 [R84+0x10], R16 ;  /* 0x0000101054007388 */ /* 0x0003e20000000c00 */
[----:B------:R-:W-:-:S03]  /*79b0*/  NOP ;  /* 0x0000000000007918 */ /* 0x000fc60000000000 */
[----:B------:R-:W3:Y:S01]  /*79c0*/  LDS.128 R8, [R85] ;  /* 0x0000000055087984 */ /* 0x000ee20000000c00 */
[----:B------:R-:W-:Y:S01]  /*79d0*/  IADD3 R0, R3, R7, RZ ;  /* 0x0000000703007210 */ /* 0x000fe20007ffe0ff */
[----:B--2---:R-:W-:Y:S02]  /*79e0*/  FADD.FTZ R12, R12, R97 ;  /* 0x000000610c0c7221 */ /* 0x004fe40000010000 */
[----:B------:R-:W2:Y:S01]  /*79f0*/  LDS.128 R20, [R85+0x200] ;  /* 0x0002000055147984 */ /* 0x000ea20000000c00 */
[----:B0-----:R-:W-:Y:S01]  /*7a00*/  LEA R4, P0, R2, R24, 0x2 ;  /* 0x0000001802047211 */ /* 0x001fe200078010ff */
[----:B------:R-:W-:-:S03]  /*7a10*/  FADD.FTZ R13, R12, R13 ;  /* 0x0000000d0c0d7221 */ /* 0x000fc60000010000 */
[----:B------:R-:W-:Y:S01]  /*7a20*/  LEA.HI.X R5, R2, R25, R0, 0x2, P0 ;  /* 0x0000001902057211 */ /* 0x000fe200000f1400 */
[----:B------:R-:W-:Y:S01]  /*7a30*/  FADD.FTZ R14, R13, R14 ;  /* 0x0000000e0d0e7221 */ /* 0x000fe20000010000 */
[----:B------:R-:W-:Y:S01]  /*7a40*/  ISETP.GT.AND P0, PT, R79, 0x1, PT ;  /* 0x000000014f00780c */ /* 0x000fe20003f04270 */
[----:B------:R-:W-:-:S04]  /*7a50*/  IMAD.WIDE R2, R87, 0x10, R4 ;  /* 0x0000001057027825 */ /* 0x000fc800078e0204 */
        /* <DEDUP_REMOVED lines=8> */
.L_x_17115:
        /* <DEDUP_REMOVED lines=26> */
.L_x_17183:
[----:B------:R-:W-:Y:S05]  /*7c80*/  BSYNC B0 ;  /* 0x0000000000007941 */ /* 0x000fea0003800000 */
.L_x_17182:
        /* <DEDUP_REMOVED lines=29> */
.L_x_17185:
[----:B------:R-:W2:Y:S02]  /*7e60*/  S2R R15, SR_TID.X ;  /* 0x00000000000f7919 */ /* 0x000ea40000002100 */
.L_x_17186:
[----:B------:R-:W-:Y:S05]  /*7e70*/  BSYNC B0 ;  /* 0x0000000000007941 */ /* 0x000fea0003800000 */
.L_x_17184:
        /* <DEDUP_REMOVED lines=22> */
.L_x_17188:
        /* <DEDUP_REMOVED lines=28> */
.L_x_17187:
[----:B------:R-:W-:Y:S05]  /*81a0*/  EXIT ;  /* 0x000000000000794d */ /* 0x000fea0003800000 */
.L_x_17189:
        /* <DEDUP_REMOVED lines=13> */
.L_x_19024:


//--------------------- .text._Z25selective_scan_bwd_kernelI32Selective_Scan_bwd_kernel_traitsILi32ELi8ELb1ELb1ELb1ELb0ELb0EfN3c107complexIfEEEEv12SSMParamsBwd --------------------------
	.section	.text._Z25selective_scan_bwd_kernelI32Selective_Scan_bwd_kernel_traitsILi32ELi8ELb1ELb1ELb1ELb0ELb0EfN3c107complexIfEEEEv12SSMParamsBwd,"ax",@progbits
	.align	128
        .global         _Z25selective_scan_bwd_kernelI32Selective_Scan_bwd_kernel_traitsILi32ELi8ELb1ELb1ELb1ELb0ELb0EfN3c107complexIfEEEEv12SSMParamsBwd
        .type           _Z25selective_scan_bwd_kernelI32Selective_Scan_bwd_kernel_traitsILi32ELi8ELb1ELb1ELb1ELb0ELb0EfN3c107complexIfEEEEv12SSMParamsBwd,@function
        .size           _Z25selective_scan_bwd_kernelI32Selective_Scan_bwd_kernel_traitsILi32ELi8ELb1ELb1ELb1ELb0ELb0EfN3c107complexIfEEEEv12SSMParamsBwd,(.L_x_19025 - _Z25selective_scan_bwd_kernelI32Selective_Scan_bwd_kernel_traitsILi32ELi8ELb1ELb1ELb1ELb0ELb0EfN3c107complexIfEEEEv12SSMParamsBwd)
        .other          _Z25selective_scan_bwd_kernelI32Selective_Scan_bwd_kernel_traitsILi32ELi8ELb1ELb1ELb1ELb0ELb0EfN3c107complexIfEEEEv12SSMParamsBwd,@"STO_CUDA_ENTRY STV_DEFAULT"
_Z25selective_scan_bwd_kernelI32Selective_Scan_bwd_kernel_traitsILi32ELi8ELb1ELb1ELb1ELb0ELb0EfN3c107complexIfEEEEv12SSMParamsBwd:
.text._Z25selective_scan_bwd_kernelI32Selective_Scan_bwd_kernel_traitsILi32ELi8ELb1ELb1ELb1ELb0ELb0EfN3c107complexIfEEEEv12SSMParamsBwd:
        /* <DEDUP_REMOVED lines=42> */
[----:B------:R-:W1:Y:S03]  /*02a0*/  LDC.64 R6, c[0x0][0x298] ;  /* 0x0000a600ff067b82 */ /* 0x000e660000000a00 */
[----:B------:R-:W-:-:S05]  /*02b0*/  IMAD R0, R9, R0, R2 ;  /* 0x0000000009007224 */ /* 0x000fca00078e0202 */
[----:B------:R-:W-:Y:S01]  /*02c0*/  ISETP.GT.U32.AND P1, PT, R9, R0, PT ;  /* 0x000000000900720c */ /* 0x000fe20003f24070 */
[----:B------:R-:W-:Y:S01]  /*02d0*/  USHF.R.S32.HI UR15, URZ, 0x1f, UR14 ;  /* 0x0000001f3f0f7899 */ /* 0x000fe2000801140e */
[----:B------:R-:W3:Y:S03]  /*02e0*/  LDC.64 R112, c[0x0][0x3b8] ;  /* 0x0000ee00ff707b82 */ /* 0x000ee60000000a00 */
[----:B------:R-:W-:-:S05]  /*02f0*/  UIMAD UR6, UR15, UR8, URZ ;  /* 0x000000080f0672a4 */ /* 0x000fca000f8e023f */
[----:B------:R-:W3:Y:S03]  /*0300*/  LDC.64 R106, c[0x0][0x2e0] ;  /* 0x0000b800ff6a7b82 */ /* 0x000ee60000000a00 */
[----:B------:R-:W-:-:S04]  /*0310*/  @!P1 IADD3 R0, R0, -R9, RZ ;  /* 0x8000000900009210 */ /* 0x000fc80007ffe0ff */
[----:B------:R-:W-:Y:S02]  /*0320*/  ISETP.GE.U32.AND P0, PT, R0, R9, PT ;  /* 0x000000090000720c */ /* 0x000fe40003f06070 */
[----:B------:R-:W-:Y:S01]  /*0330*/  LOP3.LUT R0, R129, R8, RZ, 0x3c, !PT ;  /* 0x0000000881007212 */ /* 0x000fe200078e3cff */
[----:B------:R-:W-:Y:S01]  /*0340*/  UIMAD.WIDE.U32 UR4, UR14, UR8, URZ ;  /* 0x000000080e0472a5 */ /* 0x000fe2000f8e003f */
[----:B------:R-:W-:Y:S02]  /*0350*/  @!P1 IADD3 R120, R120, 0x1, RZ ;  /* 0x0000000178789810 */ /* 0x000fe40007ffe0ff */
[----:B------:R-:W-:Y:S01]  /*0360*/  ISETP.GE.AND P2, PT, R0, RZ, PT ;  /* 0x000000ff0000720c */ /* 0x000fe20003f46270 */
[----:B------:R-:W-:Y:S01]  /*0370*/  UIMAD UR8, UR14, UR9, UR6 ;  /* 0x000000090e0872a4 */ /* 0x000fe2000f8e0206 */
[----:B------:R-:W-:Y:S01]  /*0380*/  ISETP.NE.AND P1, PT, R8, RZ, PT ;  /* 0x000000ff0800720c */ /* 0x000fe20003f25270 */
[----:B------:R-:W-:Y:S02]  /*0390*/  UIMAD UR9, UR15, UR10, URZ ;  /* 0x0000000a0f0972a4 */ /* 0x000fe4000f8e023f */
[----:B------:R-:W-:-:S02]  /*03a0*/  UIMAD.WIDE.U32 UR6, UR14, UR10, URZ ;  /* 0x0000000a0e0672a5 */ /* 0x000fc4000f8e003f */
[----:B------:R-:W-:Y:S01]  /*03b0*/  UIMAD UR9, UR14, UR11, UR9 ;  /* 0x0000000b0e0972a4 */ /* 0x000fe2000f8e0209 */
[----:B------:R-:W-:Y:S01]  /*03c0*/  @P0 IADD3 R120, R120, 0x1, RZ ;  /* 0x0000000178780810 */ /* 0x000fe20007ffe0ff */
[----:B------:R-:W-:Y:S01]  /*03d0*/  UIADD3 UR5, UR5, UR8, URZ ;  /* 0x0000000805057290 */ /* 0x000fe2000fffe03f */
[C---:B-1----:R-:W-:Y:S01]  /*03e0*/  IMAD R2, R126.reuse, R6, RZ ;  /* 0x000000067e027224 */ /* 0x042fe200078e02ff */
[----:B------:R-:W-:Y:S01]  /*03f0*/  UIADD3 UR7, UR7, UR9, URZ ;  /* 0x0000000907077290 */ /* 0x000fe2000fffe03f */
[----:B--2---:R-:W-:Y:S01]  /*0400*/  IMAD R0, R126, R4, RZ ;  /* 0x000000047e007224 */ /* 0x004fe200078e02ff */
[----:B------:R-:W-:Y:S01]  /*0410*/  @!P2 IADD3 R120, -R120, RZ, RZ ;  /* 0x000000ff7878a210 */ /* 0x000fe20007ffe1ff */
[----:B------:R-:W-:Y:S01]  /*0420*/  ULDC.64 UR8, c[0x0][0x328] ;  /* 0x0000ca0000087ab9 */ /* 0x000fe20000000a00 */
[----:B------:R-:W-:Y:S01]  /*0430*/  @!P1 LOP3.LUT R120, RZ, R8, RZ, 0x33, !PT ;  /* 0x00000008ff789212 */ /* 0x000fe200078e33ff */
[C---:B------:R-:W-:Y:S01]  /*0440*/  IMAD R8, R129.reuse, R7, R2 ;  /* 0x0000000781087224 */ /* 0x040fe200078e0202 */
[----:B------:R-:W-:Y:S01]  /*0450*/  ULDC.64 UR10, c[0x0][0x240] ;  /* 0x00009000000a7ab9 */ /* 0x000fe20000000a00 */
[----:B------:R-:W-:-:S02]  /*0460*/  IMAD R0, R129, R5, R0 ;  /* 0x0000000581007224 */ /* 0x000fc400078e0200 */
[----:B------:R-:W-:Y:S01]  /*0470*/  IMAD.WIDE.U32 R2, R129, R4, UR4 ;  /* 0x0000000481027e25 */ /* 0x000fe2000f8e0004 */
[----:B------:R-:W-:-:S03]  /*0480*/  LEA R7, R11, 0xffffff00, 0x8 ;  /* 0xffffff000b077811 */ /* 0x000fc600078e40ff */
[----:B------:R-:W-:Y:S01]  /*0490*/  IMAD.WIDE.U32 R4, R129, R6, UR6 ;  /* 0x0000000681047e25 */ /* 0x000fe2000f8e0006 */
[----:B------:R-:W-:Y:S01]  /*04a0*/  UIMAD UR6, UR15, UR8, URZ ;  /* 0x000000080f0672a4 */ /* 0x000fe2000f8e023f */
[----:B------:R-:W-:Y:S01]  /*04b0*/  SHF.R.S32.HI R9, RZ, 0x1f, R7 ;  /* 0x0000001fff097819 */ /* 0x000fe20000011407 */
[----:B------:R-:W-:Y:S01]  /*04c0*/  UIMAD.WIDE.U32 UR4, UR14, UR8, URZ ;  /* 0x000000080e0472a5 */ /* 0x000fe2000f8e003f */
[----:B------:R-:W-:Y:S01]  /*04d0*/  IADD3 R117, P0, R7, R2, RZ ;  /* 0x0000000207757210 */ /* 0x000fe20007f1e0ff */
[----:B------:R-:W-:-:S03]  /*04e0*/  UIMAD UR6, UR14, UR9, UR6 ;  /* 0x000000090e0672a4 */ /* 0x000fc6000f8e0206 */
[----:B------:R-:W-:Y:S01]  /*04f0*/  IADD3.X R10, R9, R3, R0, P0, !PT ;  /* 0x00000003090a7210 */ /* 0x000fe200007fe400 */
[----:B------:R-:W-:Y:S01]  /*0500*/  UIADD3 UR5, UR5, UR6, URZ ;  /* 0x0000000605057290 */ /* 0x000fe2000fffe03f */
[----:B------:R-:W-:-:S04]  /*0510*/  IMAD R0, R126, R12, RZ ;  /* 0x0000000c7e007224 */ /* 0x000fc800078e02ff */
[C---:B------:R-:W-:Y:S02]  /*0520*/  IMAD R0, R129.reuse, R13, R0 ;  /* 0x0000000d81007224 */ /* 0x040fe400078e0200 */
[----:B------:R-:W-:Y:S01]  /*0530*/  IMAD.WIDE.U32 R2, R129, R12, UR4 ;  /* 0x0000000481027e25 */ /* 0x000fe2000f8e000c */
[----:B------:R-:W-:Y:S01]  /*0540*/  UIMAD UR8, UR15, UR10, URZ ;  /* 0x0000000a0f0872a4 */ /* 0x000fe2000f8e023f */
[----:B------:R-:W1:Y:S01]  /*0550*/  LDC.64 R12, c[0x0][0x3d8] ;  /* 0x0000f600ff0c7b82 */ /* 0x000e620000000a00 */
[----:B------:R-:W-:Y:S01]  /*0560*/  ULDC.64 UR4, c[0x0][0x310] ;  /* 0x0000c40000047ab9 */ /* 0x000fe20000000a00 */
[----:B------:R-:W-:Y:S01]  /*0570*/  IADD3 R115, P1, R7, R4, RZ ;  /* 0x0000000407737210 */ /* 0x000fe20007f3e0ff */
[----:B------:R-:W-:Y:S01]  /*0580*/  UIMAD.WIDE.U32 UR6, UR14, UR10, URZ ;  /* 0x0000000a0e0672a5 */ /* 0x000fe2000f8e003f */
[----:B------:R-:W-:Y:S01]  /*0590*/  SHF.R.S32.HI R127, RZ, 0x1f, R120 ;  /* 0x0000001fff7f7819 */ /* 0x000fe20000011478 */
[----:B------:R-:W-:Y:S01]  /*05a0*/  UIMAD UR8, UR14, UR11, UR8 ;  /* 0x0000000b0e0872a4 */ /* 0x000fe2000f8e0208 */
[----:B------:R-:W-:-:S02]  /*05b0*/  ISETP.NE.U32.AND P0, PT, RZ, UR4, PT ;  /* 0x00000004ff007c0c */ /* 0x000fc4000bf05070 */
[----:B------:R-:W-:Y:S01]  /*05c0*/  IADD3.X R8, R9, R5, R8, P1, !PT ;  /* 0x0000000509087210 */ /* 0x000fe20000ffe408 */
[----:B------:R-:W-:Y:S01]  /*05d0*/  UIADD3 UR7, UR7, UR8, URZ ;  /* 0x0000000807077290 */ /* 0x000fe2000fffe03f */
[----:B------:R-:W-:Y:S01]  /*05e0*/  IADD3 R7, P1, R7, R2, RZ ;  /* 0x0000000207077210 */ /* 0x000fe20007f3e0ff */
[-C--:B----4-:R-:W-:Y:S01]  /*05f0*/  IMAD R2, R127, R14.reuse, RZ ;  /* 0x0000000e7f027224 */ /* 0x090fe200078e02ff */
[----:B------:R-:W-:Y:S01]  /*0600*/  ISETP.NE.AND.EX P0, PT, RZ, UR5, PT, P0 ;  /* 0x00000005ff007c0c */ /* 0x000fe2000bf05300 */
[----:B------:R-:W-:Y:S01]  /*0610*/  ULDC.64 UR8, c[0x0][0x260] ;  /* 0x0000980000087ab9 */ /* 0x000fe20000000a00 */
[----:B------:R-:W-:Y:S01]  /*0620*/  IADD3.X R6, R9, R3, R0, P1, !PT ;  /* 0x0000000309067210 */ /* 0x000fe20000ffe400 */
[C---:B------:R-:W-:Y:S02]  /*0630*/  IMAD R9, R120.reuse, R15, R2 ;  /* 0x0000000f78097224 */ /* 0x040fe400078e0202 */
[----:B------:R-:W-:Y:S01]  /*0640*/  IMAD.WIDE.U32 R2, R120, R14, UR6 ;  /* 0x0000000678027e25 */ /* 0x000fe2000f8e000e */
[----:B------:R-:W-:Y:S01]  /*0650*/  UIMAD UR6, UR15, UR8, URZ ;  /* 0x000000080f0672a4 */ /* 0x000fe2000f8e023f */
[----:B------:R-:W-:Y:S01]  /*0660*/  SHF.L.U32 R118, R11, 0x9, RZ ;  /* 0x000000090b767819 */ /* 0x000fe200000006ff */
[----:B------:R-:W-:-:S02]  /*0670*/  UIMAD.WIDE.U32 UR4, UR14, UR8, URZ ;  /* 0x000000080e0472a5 */ /* 0x000fc4000f8e003f */
[----:B------:R-:W-:Y:S01]  /*0680*/  UIMAD UR6, UR14, UR9, UR6 ;  /* 0x000000090e0672a4 */ /* 0x000fe2000f8e0206 */
[----:B-1----:R-:W-:Y:S02]  /*0690*/  ISETP.NE.U32.AND P1, PT, R12, RZ, PT ;  /* 0x000000ff0c00720c */ /* 0x002fe40003f25070 */
[----:B------:R-:W1:Y:S01]  /*06a0*/  @P0 LDC R14, c[0x0][0x214] ;  /* 0x00008500ff0e0b82 */ /* 0x000e620000000800 */
[----:B------:R-:W-:Y:S01]  /*06b0*/  UIADD3 UR5, UR5, UR6, URZ ;  /* 0x0000000605057290 */ /* 0x000fe2000fffe03f */
[----:B------:R-:W-:Y:S01]  /*06c0*/  IADD3 R5, R118, -0x200, RZ ;  /* 0xfffffe0076057810 */ /* 0x000fe20007ffe0ff */
[----:B------:R-:W-:Y:S01]  /*06d0*/  IMAD R0, R127, R16, RZ ;  /* 0x000000107f007224 */ /* 0x000fe200078e02ff */
[----:B------:R-:W-:Y:S02]  /*06e0*/  ISETP.NE.AND.EX P1, PT, R13, RZ, PT, P1 ;  /* 0x000000ff0d00720c */ /* 0x000fe40003f25310 */
[----:B------:R-:W-:Y:S02]  /*06f0*/  ISETP.NE.U32.AND P2, PT, R18, RZ, PT ;  /* 0x000000ff1200720c */ /* 0x000fe40003f45070 */
[----:B------:R-:W-:Y:S01]  /*0700*/  IADD3 R110, P3, R5, R2, RZ ;  /* 0x00000002056e7210 */ /* 0x000fe20007f7e0ff */
[----:B------:R-:W2:Y:S01]  /*0710*/  @P0 LDC R15, c[0x0][0x21c] ;  /* 0x00008700ff0f0b82 */ /* 0x000ea20000000800 */
[----:B------:R-:W-:Y:S01]  /*0720*/  IADD3 R25, R3, R9, RZ ;  /* 0x0000000903197210 */ /* 0x000fe20007ffe0ff */
[----:B------:R-:W-:-:S02]  /*0730*/  IMAD R9, R120, R17, R0 ;  /* 0x0000001178097224 */ /* 0x000fc400078e0200 */
[----:B------:R-:W-:Y:S01]  /*0740*/  IMAD.WIDE.U32 R2, R120, R16, UR4 ;  /* 0x0000000478027e25 */ /* 0x000fe2000f8e0010 */
[----:B------:R-:W-:-:S03]  /*0750*/  ISETP.NE.AND.EX P2, PT, R19, RZ, PT, P2 ;  /* 0x000000ff1300720c */ /* 0x000fc60003f45320 */
[----:B------:R-:W4:Y:S01]  /*0760*/  LDC.64 R16, c[0x0][0x2d8] ;  /* 0x0000b600ff107b82 */ /* 0x000f220000000a00 */
[----:B------:R-:W-:Y:S02]  /*0770*/  CS2R R96, SRZ ;  /* 0x0000000000607805 */ /* 0x000fe4000001ff00 */
[----:B------:R-:W-:-:S05]  /*0780*/  SHF.R.S32.HI R0, RZ, 0x1f, R5 ;  /* 0x0000001fff007819 */ /* 0x000fca0000011405 */
[----:B------:R-:W4:Y:S01]  /*0790*/  @P0 LDC.64 R98, c[0x0][0x310] ;  /* 0x0000c400ff620b82 */ /* 0x000f220000000a00 */
[----:B------:R-:W-:Y:S02]  /*07a0*/  @P1 LEA R96, P4, R129, R12, 0x2 ;  /* 0x0000000c81601211 */ /* 0x000fe400078810ff */
[----:B------:R-:W-:Y:S02]  /*07b0*/  IADD3 R5, P5, R5, R2, RZ ;  /* 0x0000000205057210 */ /* 0x000fe40007fbe0ff */
[----:B------:R-:W-:Y:S02]  /*07c0*/  IADD3 R9, R3, R9, RZ ;  /* 0x0000000903097210 */ /* 0x000fe40007ffe0ff */
[----:B------:R-:W-:Y:S02]  /*07d0*/  CS2R R94, SRZ ;  /* 0x00000000005e7805 */ /* 0x000fe4000001ff00 */
[----:B------:R-:W-:Y:S02]  /*07e0*/  @P1 LEA.HI.X R97, R129, R13, R126, 0x2, P4 ;  /* 0x0000000d81611211 */ /* 0x000fe400020f147e */
[----:B------:R-:W-:-:S02]  /*07f0*/  IADD3.X R4, R0, R25, RZ, P3, !PT ;  /* 0x0000001900047210 */ /* 0x000fc40001ffe4ff */
[----:B------:R-:W-:Y:S02]  /*0800*/  ISETP.GE.AND P1, PT, R11, 0x1, PT ;  /* 0x000000010b00780c */ /* 0x000fe40003f26270 */
[C---:B------:R-:W-:Y:S02]  /*0810*/  @P2 LEA R94, P3, R129.reuse, R18, 0x2 ;  /* 0x00000012815e2211 */ /* 0x040fe400078610ff */
[----:B------:R-:W-:Y:S01]  /*0820*/  IADD3.X R2, R0, R9, RZ, P5, !PT ;  /* 0x0000000900027210 */ /* 0x000fe20002ffe4ff */
[----:B-1----:R-:W-:Y:S01]  /*0830*/  @P0 IMAD R0, R14, UR14, R129 ;  /* 0x0000000e0e000c24 */ /* 0x002fe2000f8e0281 */
[----:B------:R-:W-:Y:S02]  /*0840*/  @P2 LEA.HI.X R95, R129, R19, R126, 0x2, P3 ;  /* 0x00000013815f2211 */ /* 0x000fe400018f147e */
[----:B0-----:R-:W-:Y:S01]  /*0850*/  LEA R116, P2, R117, R20, 0x2 ;  /* 0x0000001475747211 */ /* 0x001fe200078410ff */
[----:B------:R-:W-:Y:S01]  /*0860*/  @P0 IMAD R0, R0, R11, RZ ;  /* 0x0000000b00000224 */ /* 0x000fe200078e02ff */
[----:B---3--:R-:W-:-:S02]  /*0870*/  LEA R114, P3, R115, R22, 0x2 ;  /* 0x0000001673727211 */ /* 0x008fc400078610ff */
[----:B------:R-:W-:Y:S01]  /*0880*/  LEA.HI.X R117, R117, R21, R10, 0x2, P2 ;  /* 0x0000001575757211 */ /* 0x000fe200010f140a */
[----:B--2---:R-:W-:Y:S01]  /*0890*/  @P0 IMAD R3, R0, R15, RZ ;  /* 0x0000000f00030224 */ /* 0x004fe200078e02ff */
[----:B------:R-:W-:Y:S02]  /*08a0*/  LEA.HI.X R115, R115, R23, R8, 0x2, P3 ;  /* 0x0000001773737211 */ /* 0x000fe400018f1408 */
[----:B------:R-:W-:Y:S02]  /*08b0*/  LEA R112, P2, R7, R112, 0x2 ;  /* 0x0000007007707211 */ /* 0x000fe400078410ff */
[----:B----4-:R-:W-:Y:S02]  /*08c0*/  LEA R111, P3, R110, R16, 0x2 ;  /* 0x000000106e6f7211 */ /* 0x010fe400078610ff */
[----:B------:R-:W-:Y:S01]  /*08d0*/  LEA R109, P4, R5, R106, 0x2 ;  /* 0x0000006a056d7211 */ /* 0x000fe200078810ff */
[----:B------:R-:W-:Y:S01]  /*08e0*/  @P0 IMAD.WIDE R98, R3, 0x10, R98 ;  /* 0x0000001003620825 */ /* 0x000fe200078e0262 */
[----:B------:R-:W-:-:S02]  /*08f0*/  LEA.HI.X R113, R7, R113, R6, 0x2, P2 ;  /* 0x0000007107717211 */ /* 0x000fc400010f1406 */
        /* <DEDUP_REMOVED lines=9> */
[----:B------:R-:W-:Y:S02]  /*0990*/  MOV R125, RZ ;  /* 0x000000ff007d7202 */ /* 0x000fe40000000f00 */
[----:B------:R-:W-:Y:S02]  /*09a0*/  MOV R108, UR4 ;  /* 0x00000004006c7c02 */ /* 0x000fe40008000f00 */
[----:B0-----:R-:W-:-:S04]  /*09b0*/  SHF.L.U32 R106, R121, 0x1, RZ ;  /* 0x00000001796a7819 */ /* 0x001fc800000006ff */
[----:B-1----:R-:W-:-:S07]  /*09c0*/  LOP3.LUT R106, R106, 0xffffffc0, RZ, 0xc0, !PT ;  /* 0xffffffc06a6a7812 */ /* 0x002fce00078ec0ff */
.L_x_17240:
[----:B------:R-:W-:Y:S01]  /*09d0*/  BAR.SYNC.DEFER_BLOCKING 0x0 ;  /* 0x0000000000007b1d */ /* 0x000fe20000010000 */
[----:B------:R-:W-:-:S05]  /*09e0*/  LOP3.LUT R103, R106, 0x1f, R121, 0xf8, !PT ;  /* 0x0000001f6a677812 */ /* 0x000fca00078ef879 */
[----:B0-----:R-:W-:Y:S01]  /*09f0*/  IMAD.WIDE R2, R103, 0x10, R116 ;  /* 0x0000001067027825 */ /* 0x001fe200078e0274 */
[----:B------:R-:W0:Y:S01]  /*0a00*/  S2R R5, SR_CgaCtaId ;  /* 0x0000000000057919 */ /* 0x000e220000008800 */
[----:B------:R-:W-:Y:S01]  /*0a10*/  MOV R104, 0x400 ;  /* 0x0000040000687802 */ /* 0x000fe20000000f00 */
[----:B------:R-:W-:Y:S02]  /*0a20*/  ULDC UR4, c[0x0][0x21c] ;  /* 0x0000870000047ab9 */ /* 0x000fe40000000800 */
[----:B------:R-:W2:Y:S04]  /*0a30*/  LDG.E.128 R8, desc[UR12][R2.64] ;  /* 0x0000000c02087981 */ /* 0x000ea8000c1e1d00 */
[----:B---3--:R-:W3:Y:S01]  /*0a40*/  LDG.E.128 R20, desc[UR12][R2.64+0x200] ;  /* 0x0002000c02147981 */ /* 0x008ee2000c1e1d00 */
[----:B0-----:R-:W-:Y:S01]  /*0a50*/  LEA R104, R5, R104, 0x18 ;  /* 0x0000006805687211 */ /* 0x001fe200078ec0ff */
[----:B------:R-:W-:-:S03]  /*0a60*/  IMAD.WIDE R4, R103, 0x10, R114 ;  /* 0x0000001067047825 */ /* 0x000fc600078e0272 */
        /* <DEDUP_REMOVED lines=27> */
[-C--:B------:R-:W-:Y:S01]  /*0c20*/  FMUL.FTZ R29, R41, R124.reuse ;  /* 0x0000007c291d7220 */ /* 0x080fe20000410000 */
[-C--:B------:R-:W-:Y:S01]  /*0c30*/  FMUL.FTZ R30, R42, R124.reuse ;  /* 0x0000007c2a1e7220 */ /* 0x080fe20000410000 */
[----:B------:R-:W-:Y:S01]  /*0c40*/  FFMA.FTZ R5, R13, R41, R4 ;  /* 0x000000290d057223 */ /* 0x000fe20000010004 */
[-C--:B------:R-:W-:Y:S01]  /*0c50*/  FMUL.FTZ R31, R43, R124.reuse ;  /* 0x0000007c2b1f7220 */ /* 0x080fe20000410000 */
[-C--:B-1----:R-:W-:Y:S01]  /*0c60*/  FMUL.FTZ R32, R44, R124.reuse ;  /* 0x0000007c2c207220 */ /* 0x082fe20000410000 */
[----:B------:R-:W-:Y:S01]  /*0c70*/  FMUL.FTZ R33, R45, R124 ;  /* 0x0000007c2d217220 */ /* 0x000fe20000410000 */
        /* <DEDUP_REMOVED lines=15> */
.L_x_17191:
        /* <DEDUP_REMOVED lines=11> */
[----:B------:R-:W-:-:S02]  /*0e20*/  CS2R R36, SRZ ;  /* 0x0000000000247805 */ /* 0x000fc4000001ff00 */
[----:B------:R-:W-:Y:S02]  /*0e30*/  CS2R R38, SRZ ;  /* 0x0000000000267805 */ /* 0x000fe4000001ff00 */
[----:B------:R-:W-:Y:S02]  /*0e40*/  CS2R R40, SRZ ;  /* 0x0000000000287805 */ /* 0x000fe4000001ff00 */
[----:B------:R-:W-:Y:S01]  /*0e50*/  CS2R R42, SRZ ;  /* 0x00000000002a7805 */ /* 0x000fe2000001ff00 */
[----:B------:R-:W-:Y:S01]  /*0e60*/  UMOV UR4, URZ ;  /* 0x0000003f00047c82 */ /* 0x000fe20008000000 */
[----:B------:R-:W2:Y:S01]  /*0e70*/  LDC.64 R92, c[0x0][0x348] ;  /* 0x0000d200ff5c7b82 */ /* 0x000ea20000000a00 */
[----:B------:R-:W-:Y:S01]  /*0e80*/  UMOV UR5, URZ ;  /* 0x0000003f00057c82 */ /* 0x000fe20008000000 */
[----:B------:R-:W-:Y:S01]  /*0e90*/  ULDC UR26, c[0x0][0x224] ;  /* 0x00008900001a7ab9 */ /* 0x000fe20000000800 */
        /* <DEDUP_REMOVED lines=11> */
[----:B------:R-:W0:Y:S08]  /*0f50*/  LDC.64 R82, c[0x0][0x3d0] ;  /* 0x0000f400ff527b82 */ /* 0x000e300000000a00 */
[----:B------:R-:W0:Y:S08]  /*0f60*/  LDC.64 R80, c[0x0][0x2d0] ;  /* 0x0000b400ff507b82 */ /* 0x000e300000000a00 */
[----:B------:R-:W0:Y:S08]  /*0f70*/  LDC.64 R78, c[0x0][0x360] ;  /* 0x0000d800ff4e7b82 */ /* 0x000e300000000a00 */
[----:B-1234-:R-:W0:Y:S02]  /*0f80*/  LDC.64 R76, c[0x0][0x380] ;  /* 0x0000e000ff4c7b82 */ /* 0x01ee240000000a00 */
.L_x_17239:
[----:B--2---:R-:W-:Y:S01]  /*0f90*/  SHF.R.S32.HI R133, RZ, 0x1f, R9 ;  /* 0x0000001fff857819 */ /* 0x004fe20000011409 */
[----:B------:R-:W-:Y:S01]  /*0fa0*/  IMAD.WIDE.U32 R10, R9, UR22, RZ ;  /* 0x00000016090a7c25 */ /* 0x000fe2000f8e00ff */
[----:B------:R-:W-:-:S03]  /*0fb0*/  LOP3.LUT R103, R106, 0x1f, R121, 0xf8, !PT ;  /* 0x0000001f6a677812 */ /* 0x000fc600078ef879 */
[----:B----4-:R-:W-:Y:S01]  /*0fc0*/  IMAD R44, R133, UR22, RZ ;  /* 0x00000016852c7c24 */ /* 0x010fe2000f8e02ff */
[----:B------:R-:W-:-:S03]  /*0fd0*/  IADD3 R63, R106, R103, RZ ;  /* 0x000000676a3f7210 */ /* 0x000fc60007ffe0ff */
[----:B------:R-:W-:Y:S01]  /*0fe0*/  IMAD R45, R9, UR23, R44 ;  /* 0x00000017092d7c24 */ /* 0x000fe2000f8e022c */
[----:B------:R-:W-:-:S04]  /*0ff0*/  LEA R44, P0, R10, R111, 0x2 ;  /* 0x0000006f0a2c7211 */ /* 0x000fc800078010ff */
[----:B------:R-:W-:-:S04]  /*1000*/  IADD3 R11, R11, R45, RZ ;  /* 0x0000002d0b0b7210 */ /* 0x000fc80007ffe0ff */
[----:B------:R-:W-:-:S03]  /*1010*/  LEA.HI.X R45, R10, R110, R11, 0x2, P0 ;  /* 0x0000006e0a2d7211 */ /* 0x000fc600000f140b */
[----:B------:R-:W-:-:S05]  /*1020*/  IMAD.WIDE R10, R63, 0x10, R44 ;  /* 0x000000103f0a7825 */ /* 0x000fca00078e022c */
[----:B------:R-:W2:Y:S04]  /*1030*/  LDG.E.128 R44, desc[UR12][R10.64] ;  /* 0x0000000c0a2c7981 */ /* 0x000ea8000c1e1d00 */
[----:B---3--:R-:W3:Y:S04]  /*1040*/  LDG.E.128 R48, desc[UR12][R10.64+0x200] ;  /* 0x0002000c0a307981 */ /* 0x008ee8000c1e1d00 */
[----:B------:R-:W4:Y:S04]  /*1050*/  LDG.E.128 R52, desc[UR12][R10.64+0x400] ;  /* 0x0004000c0a347981 */ /* 0x000f28000c1e1d00 */
[----:B0-----:R0:W4:Y:S01]  /*1060*/  LDG.E.128 R56, desc[UR12][R10.64+0x600] ;  /* 0x0006000c0a387981 */ /* 0x001122000c1e1d00 */
[----:B------:R-:W-:-:S02]  /*1070*/  IMAD R62, R126, UR18, RZ ;  /* 0x000000127e3e7c24 */ /* 0x000fc4000f8e02ff */
[C---:B------:R-:W-:Y:S01]  /*1080*/  IMAD.WIDE.U32 R60, R129.reuse, UR18, RZ ;  /* 0x00000012813c7c25 */ /* 0x040fe2000f8e00ff */
[----:B-1----:R-:W1:Y:S03]  /*1090*/  S2R R67, SR_CgaCtaId ;  /* 0x0000000000437919 */ /* 0x002e660000008800 */
        /* <DEDUP_REMOVED lines=9> */
[----:B------:R-:W4:Y:S01]  /*1130*/  LDG.E.64 R10, desc[UR12][R10.64] ;  /* 0x0000000c0a0a7981 */ /* 0x000f22000c1e1b00 */
[----:B------:R-:W-:Y:S01]  /*1140*/  IMAD.WIDE.U32 R60, R9, UR24, RZ ;  /* 0x00000018093c7c25 */ /* 0x000fe2000f8e00ff */
[----:B------:R-:W-:-:S03]  /*1150*/  MOV R104, 0x400 ;  /* 0x0000040000687802 */ /* 0x000fc60000000f00 */
[----:B------:R-:W-:Y:S01]  /*1160*/  IMAD R65, R9, UR25, R62 ;  /* 0x0000001909417c24 */ /* 0x000fe2000f8e023e */
[C---:B------:R-:W-:Y:S02]  /*1170*/  LEA R134, P0, R60.reuse, R109, 0x2 ;  /* 0x0000006d3c867211 */ /* 0x040fe400078010ff */
[----:B-1----:R-:W-:Y:S02]  /*1180*/  LEA R104, R67, R104, 0x18 ;  /* 0x0000006843687211 */ /* 0x002fe400078ec0ff */
[----:B------:R-:W-:Y:S02]  /*1190*/  IADD3 R61, R61, R65, RZ ;  /* 0x000000413d3d7210 */ /* 0x000fe40007ffe0ff */
[----:B------:R-:W-:Y:S02]  /*11a0*/  LEA R102, R119, R104, 0x4 ;  /* 0x0000006877667211 */ /* 0x000fe400078e20ff */
[----:B------:R-:W-:-:S03]  /*11b0*/  LEA.HI.X R135, R60, R107, R61, 0x2, P0 ;  /* 0x0000006b3c877211 */ /* 0x000fc600000f143d */
[----:B------:R-:W-:Y:S01]  /*11c0*/  IMAD.WIDE R134, R63, 0x10, R134 ;  /* 0x000000103f867825 */ /* 0x000fe200078e0286 */
[----:B--2---:R0:W-:Y:S04]  /*11d0*/  STS.128 [R102], R44 ;  /* 0x0000002c66007388 */ /* 0x0041e80000000c00 */
[----:B---3--:R-:W-:Y:S04]  /*11e0*/  STS.128 [R102+0x200], R48 ;  /* 0x0002003066007388 */ /* 0x008fe80000000c00 */
[----:B----4-:R-:W-:Y:S04]  /*11f0*/  STS.128 [R102+0x400], R52 ;  /* 0x0004003466007388 */ /* 0x010fe80000000c00 */
[----:B------:R-:W-:Y:S01]  /*1200*/  STS.128 [R102+0x600], R56 ;  /* 0x0006003866007388 */ /* 0x000fe20000000c00 */
[----:B------:R-:W-:-:S03]  /*1210*/  NOP ;  /* 0x0000000000007918 */ /* 0x000fc60000000000 */
[----:B------:R-:W2:Y:S04]  /*1220*/  LDG.E.128 R60, desc[UR12][R134.64] ;  /* 0x0000000c863c7981 */ /* 0x000ea8000c1e1d00 */
[----:B------:R-:W3:Y:S04]  /*1230*/  LDG.E.128 R64, desc[UR12][R134.64+0x200] ;  /* 0x0002000c86407981 */ /* 0x000ee8000c1e1d00 */
[----:B------:R-:W4:Y:S04]  /*1240*/  LDG.E.128 R68, desc[UR12][R134.64+0x400] ;  /* 0x0004000c86447981 */ /* 0x000f28000c1e1d00 */
[----:B------:R1:W4:Y:S01]  /*1250*/  LDG.E.128 R72, desc[UR12][R134.64+0x600] ;  /* 0x0006000c86487981 */ /* 0x000322000c1e1d00 */
[----:B------:R-:W-:Y:S01]  /*1260*/  FADD.FTZ R131, R20, R122 ;  /* 0x0000007a14837221 */ /* 0x000fe20000010000 */
[----:B------:R-:W-:-:S02]  /*1270*/  LOP3.LUT R136, R121, 0x1f, RZ, 0xc0, !PT ;  /* 0x0000001f79887812 */ /* 0x000fc400078ec0ff */
[----:B------:R-:W-:Y:S02]  /*1280*/  CS2R R144, SRZ ;  /* 0x0000000000907805 */ /* 0x000fe4000001ff00 */
[----:B------:R-:W-:Y:S02]  /*1290*/  IADD3 R141, R108, -0x1, RZ ;  /* 0xffffffff6c8d7810 */ /* 0x000fe40007ffe0ff */
[----:B------:R-:W-:Y:S02]  /*12a0*/  ISETP.NE.AND P0, PT, R136, RZ, PT ;  /* 0x000000ff8800720c */ /* 0x000fe40003f05270 */
[----:B------:R-:W-:Y:S02]  /*12b0*/  ISETP.NE.AND P2, PT, R121, RZ, PT ;  /* 0x000000ff7900720c */ /* 0x000fe40003f45270 */
[----:B------:R-:W-:Y:S02]  /*12c0*/  ISETP.LT.OR P1, PT, R108, 0x2, P0 ;  /* 0x000000026c00780c */ /* 0x000fe40000721670 */
[----:B0-----:R-:W-:-:S02]  /*12d0*/  LEA.HI R44, R141, R141, RZ, 0x1 ;  /* 0x0000008d8d2c7211 */ /* 0x001fc400078f08ff */
[----:B-1----:R-:W-:Y:S01]  /*12e0*/  IADD3 R135, R121, 0x200, RZ ;  /* 0x0000020079877810 */ /* 0x002fe20007ffe0ff */
[----:B------:R-:W-:Y:S01]  /*12f0*/  FMUL.FTZ R140, R10, 1.4426950216293334961 ;  /* 0x3fb8aa3b0a8c7820 */ /* 0x000fe20000410000 */
[C---:B------:R-:W-:Y:S01]  /*1300*/  FMUL.FTZ R46, R131.reuse, R11 ;  /* 0x0000000b832e7220 */ /* 0x040fe20000410000 */
[----:B------:R-:W-:Y:S02]  /*1310*/  LOP3.LUT R44, R44, 0xfffffe, RZ, 0xc0, !PT ;  /* 0x00fffffe2c2c7812 */ /* 0x000fe400078ec0ff */
[----:B------:R-:W-:Y:S01]  /*1320*/  FMUL.FTZ R45, R131, R140 ;  /* 0x0000008c832d7220 */ /* 0x000fe20000410000 */
[----:B------:R-:W-:Y:S01]  /*1330*/  FMUL.RZ R134, R46, 0.15915493667125701904 ;  /* 0x3e22f9832e867820 */ /* 0x000fe2000040c000 */
[----:B------:R-:W-:Y:S02]  /*1340*/  IADD3 R44, R141, -R44, RZ ;  /* 0x8000002c8d2c7210 */ /* 0x000fe40007ffe0ff */
[----:B------:R0:W-:Y:S01]  /*1350*/  MUFU.EX2 R147, R45 ;  /* 0x0000002d00937308 */ /* 0x0001e20000000800 */
[----:B------:R-:W1:Y:S01]  /*1360*/  @!P1 LDC R143, c[0x0][0x21c] ;  /* 0x00008700ff8f9b82 */ /* 0x000e620000000800 */
[----:B------:R-:W-:-:S02]  /*1370*/  LEA R128, R119, R104, 0x6 ;  /* 0x0000006877807211 */ /* 0x000fc400078e30ff */
[----:B------:R-:W-:Y:S02]  /*1380*/  @!P2 LEA R135, R44, R9, 0x8 ;  /* 0x000000092c87a211 */ /* 0x000fe400078e40ff */
[----:B------:R-:W-:Y:S01]  /*1390*/  @!P1 IADD3 R132, R108, -0x2, RZ ;  /* 0xfffffffe6c849810 */ /* 0x000fe20007ffe0ff */
[----:B------:R-:W-:Y:S01]  /*13a0*/  LDS.128 R48, [R128+0x10] ;  /* 0x0000100080307984 */ /* 0x000fe20000000c00 */
[----:B------:R-:W0:Y:S01]  /*13b0*/  MUFU.COS R146, R134 ;  /* 0x0000008600927308 */ /* 0x000e220000000000 */
[----:B------:R-:W-:Y:S02]  /*13c0*/  LEA R135, R135, R104, 0x3 ;  /* 0x0000006887877211 */ /* 0x000fe400078e18ff */
[----:B0-----:R-:W0:Y:S04]  /*13d0*/  LDS.128 R44, [R128] ;  /* 0x00000000802c7984 */ /* 0x001e280000000c00 */
[----:B------:R-:W0:Y:S01]  /*13e0*/  LDS.128 R52, [R128+0x20] ;  /* 0x0000200080347984 */ /* 0x000e220000000c00 */
[----:B------:R-:W1:Y:S03]  /*13f0*/  MUFU.SIN R130, R134 ;  /* 0x0000008600827308 */ /* 0x000e660000000400 */
[----:B------:R-:W4:Y:S01]  /*1400*/  LDS.128 R56, [R128+0x30] ;  /* 0x0000300080387984 */ /* 0x000f220000000c00 */
[----:B------:R-:W-:Y:S01]  /*1410*/  FMUL.FTZ R146, R147, R146 ;  /* 0x0000009293927220 */ /* 0x000fe20000410000 */
[----:B-1----:R-:W-:-:S02]  /*1420*/  @!P1 IMAD R143, R132, R143, R9 ;  /* 0x0000008f848f9224 */ /* 0x002fc400078e0209 */
[----:B------:R-:W-:Y:S01]  /*1430*/  FMUL.FTZ R147, R147, R130 ;  /* 0x0000008293937220 */ /* 0x000fe20000410000 */
[--C-:B------:R-:W-:Y:S01]  /*1440*/  FADD.FTZ R134, R21, R122.reuse ;  /* 0x0000007a15867221 */ /* 0x100fe20000010000 */
[--C-:B------:R-:W-:Y:S01]  /*1450*/  FADD.FTZ R139, R22, R122.reuse ;  /* 0x0000007a168b7221 */ /* 0x100fe20000010000 */
[----:B------:R-:W-:Y:S01]  /*1460*/  FADD.FTZ R132, R23, R122 ;  /* 0x0000007a17847221 */ /* 0x000fe20000010000 */
[----:B------:R-:W-:-:S04]  /*1470*/  @!P1 IMAD.WIDE R142, R143, 0x10, R98 ;  /* 0x000000108f8e9825 */ /* 0x000fc800078e0262 */
[----:B------:R-:W-:-:S04]  /*1480*/  FMUL.FTZ R130, R134, R11 ;  /* 0x0000000b86827220 */ /* 0x000fc80000410000 */
[----:B------:R-:W-:Y:S01]  /*1490*/  FMUL.RZ R137, R130, 0.15915493667125701904 ;  /* 0x3e22f98382897820 */ /* 0x000fe2000040c000 */
[----:B------:R-:W-:-:S03]  /*14a0*/  FMUL.FTZ R130, R134, R140 ;  /* 0x0000008c86827220 */ /* 0x000fc60000410000 */
[----:B------:R-:W-:Y:S08]  /*14b0*/  MUFU.SIN R138, R137 ;  /* 0x00000089008a7308 */ /* 0x000ff00000000400 */
[----:B------:R1:W-:Y:S08]  /*14c0*/  MUFU.COS R160, R137 ;  /* 0x0000008900a07308 */ /* 0x0003f00000000000 */
[----:B------:R0:W0:Y:S01]  /*14d0*/  MUFU.EX2 R159, R130 ;  /* 0x00000082009f7308 */ /* 0x0000220000000800 */
[----:B-1----:R-:W-:-:S04]  /*14e0*/  FADD.FTZ R137, R24, R122 ;  /* 0x0000007a18897221 */ /* 0x002fc80000010000 */
[----:B0-----:R-:W-:-:S04]  /*14f0*/  FMUL.FTZ R130, R137, R11 ;  /* 0x0000000b89827220 */ /* 0x001fc80000410000 */
[----:B------:R-:W-:Y:S01]  /*1500*/  FMUL.RZ R156, R130, 0.15915493667125701904 ;  /* 0x3e22f983829c7820 */ /* 0x000fe2000040c000 */
[----:B------:R-:W-:Y:S01]  /*1510*/  FADD.FTZ R130, R25, R122 ;  /* 0x0000007a19827221 */ /* 0x000fe20000010000 */
[----:B------:R-:W-:-:S03]  /*1520*/  FMUL.FTZ R187, R131, R44 ;  /* 0x0000002c83bb7220 */ /* 0x000fc60000410000 */
[----:B------:R-:W-:Y:S01]  /*1530*/  FMUL.FTZ R151, R130, R11 ;  /* 0x0000000b82977220 */ /* 0x000fe20000410000 */
[C---:B------:R-:W-:Y:S01]  /*1540*/  FMUL.FTZ R160, R159.reuse, R160 ;  /* 0x000000a09fa07220 */ /* 0x040fe20000410000 */
[----:B------:R-:W-:Y:S01]  /*1550*/  FMUL.FTZ R159, R159, R138 ;  /* 0x0000008a9f9f7220 */ /* 0x000fe20000410000 */
[----:B------:R-:W-:Y:S01]  /*1560*/  FMUL.FTZ R187, R12, R187 ;  /* 0x000000bb0cbb7220 */ /* 0x000fe20000410000 */
[----:B------:R-:W-:-:S04]  /*1570*/  FMUL.RZ R158, R151, 0.15915493667125701904 ;  /* 0x3e22f983979e7820 */ /* 0x000fc8000040c000 */
[----:B------:R-:W-:Y:S01]  /*1580*/  MUFU.SIN R162, R158 ;  /* 0x0000009e00a27308 */ /* 0x000fe20000000400 */
[C---:B------:R-:W-:Y:S01]  /*1590*/  FMUL.FTZ R138, R134.reuse, R46 ;  /* 0x0000002e868a7220 */ /* 0x040fe20000410000 */
[----:B------:R-:W-:-:S06]  /*15a0*/  FMUL.FTZ R200, R134, R47 ;  /* 0x0000002f86c87220 */ /* 0x000fcc0000410000 */
[----:B------:R-:W-:Y:S01]  /*15b0*/  MUFU.COS R164, R158 ;  /* 0x0000009e00a47308 */ /* 0x000fe20000000000 */
[----:B------:R-:W-:Y:S01]  /*15c0*/  FMUL.FTZ R151, R130, R140 ;  /* 0x0000008c82977220 */ /* 0x000fe20000410000 */
[----:B------:R-:W-:-:S06]  /*15d0*/  FMUL.FTZ R165, R139, R48 ;  /* 0x000000308ba57220 */ /* 0x000fcc0000410000 */
[----:B------:R-:W-:Y:S08]  /*15e0*/  MUFU.EX2 R157, R151 ;  /* 0x00000097009d7308 */ /* 0x000ff00000000800 */
[----:B------:R-:W-:Y:S08]  /*15f0*/  MUFU.SIN R152, R156 ;  /* 0x0000009c00987308 */ /* 0x000ff00000000400 */
[----:B------:R-:W-:Y:S01]  /*1600*/  MUFU.COS R154, R156 ;  /* 0x0000009c009a7308 */ /* 0x000fe20000000000 */
[----:B------:R-:W-:Y:S01]  /*1610*/  FMUL.FTZ R186, R130, R55 ;  /* 0x0000003782ba7220 */ /* 0x000fe20000410000 */
[----:B--2---:R-:W-:Y:S04]  /*1620*/  STS.128 [R102+0x840], R60 ;  /* 0x0008403c66007388 */ /* 0x004fe80000000c00 */
[----:B---3--:R-:W-:Y:S04]  /*1630*/  STS.128 [R102+0xa40], R64 ;  /* 0x000a404066007388 */ /* 0x008fe80000000c00 */
[----:B----4-:R-:W-:Y:S04]  /*1640*/  STS.128 [R102+0xc40], R68 ;  /* 0x000c404466007388 */ /* 0x010fe80000000c00 */
[----:B------:R-:W-:Y:S01]  /*1650*/  STS.128 [R102+0xe40], R72 ;  /* 0x000e404866007388 */ /* 0x000fe20000000c00 */
[----:B------:R-:W-:-:S03]  /*1660*/  NOP ;  /* 0x0000000000007918 */ /* 0x000fc60000000000 */
[----:B------:R-:W0:Y:S04]  /*1670*/  LDS.128 R60, [R128+0x840] ;  /* 0x00084000803c7984 */ /* 0x000e280000000c00 */
[----:B------:R-:W1:Y:S04]  /*1680*/  LDS.128 R64, [R128+0x850] ;  /* 0x0008500080407984 */ /* 0x000e680000000c00 */
[----:B------:R-:W2:Y:S04]  /*1690*/  LDS.128 R68, [R128+0x860] ;  /* 0x0008600080447984 */ /* 0x000ea80000000c00 */
[----:B------:R3:W4:Y:S04]  /*16a0*/  LDS.128 R72, [R128+0x870] ;  /* 0x0008700080487984 */ /* 0x0007280000000c00 */
[----:B------:R3:W-:Y:S01]  /*16b0*/  STS.64 [R135+0x2550], R146 ;  /* 0x0025509287007388 */ /* 0x0007e20000000a00 */
[----:B------:R-:W-:Y:S01]  /*16c0*/  BAR.SYNC.DEFER_BLOCKING 0x0 ;  /* 0x0000000000007b1d */ /* 0x000fe20000010000 */
[----:B---3--:R-:W-:-:S04]  /*16d0*/  FMUL.FTZ R128, R139, R11 ;  /* 0x0000000b8b807220 */ /* 0x008fc80000410000 */
[----:B------:R-:W-:Y:S01]  /*16e0*/  FMUL.RZ R150, R128, 0.15915493667125701904 ;  /* 0x3e22f98380967820 */ /* 0x000fe2000040c000 */
[----:B------:R-:W-:-:S04]  /*16f0*/  FMUL.FTZ R135, R132, R11 ;  /* 0x0000000b84877220 */ /* 0x000fc80000410000 */
[----:B------:R-:W-:Y:S01]  /*1700*/  FMUL.RZ R153, R135, 0.15915493667125701904 ;  /* 0x3e22f98387997820 */ /* 0x000fe2000040c000 */
[-C--:B------:R-:W-:Y:S01]  /*1710*/  FMUL.FTZ R135, R132, R140.reuse ;  /* 0x0000008c84877220 */ /* 0x080fe20000410000 */
[----:B------:R-:W-:Y:S01]  /*1720*/  MUFU.COS R148, R150 ;  /* 0x0000009600947308 */ /* 0x000fe20000000000 */
[-C--:B------:R-:W-:Y:S01]  /*1730*/  FMUL.FTZ R128, R139, R140.reuse ;  /* 0x0000008c8b807220 */ /* 0x080fe20000410000 */
[----:B------:R3:W5:Y:S06]  /*1740*/  @!P1 LDG.E.64 R144, desc[UR12][R142.64+0x8] ;  /* 0x0000080c8e909981 */ /* 0x00076c000c1e1b00 */
[----:B------:R-:W-:Y:S01]  /*1750*/  MUFU.SIN R149, R153 ;  /* 0x0000009900957308 */ /* 0x000fe20000000400 */
[----:B------:R-:W-:Y:S01]  /*1760*/  ISETP.NE.AND P1, PT, R121, 0x1f, PT ;  /* 0x0000001f7900780c */ /* 0x000fe20003f25270 */
[----:B------:R-:W-:Y:S06]  /*1770*/  BSSY B0, `(.L_x_17193) ;  /* 0x000007f000007945 */ /* 0x000fec0003800000 */
[----:B------:R0:W-:Y:S08]  /*1780*/  MUFU.EX2 R155, R128 ;  /* 0x00000080009b7308 */ /* 0x0001f00000000800 */
[----:B---3--:R-:W-:Y:S01]  /*1790*/  MUFU.SIN R142, R150 ;  /* 0x00000096008e7308 */ /* 0x008fe20000000400 */
[----:B0-----:R-:W-:-:S07]  /*17a0*/  FMUL.FTZ R128, R137, R140 ;  /* 0x0000008c89807220 */ /* 0x001fce0000410000 */
[----:B------:R0:W3:Y:S08]  /*17b0*/  MUFU.EX2 R150, R135 ;  /* 0x0000008700967308 */ /* 0x0000f00000000800 */
[----:B------:R1:W2:Y:S01]  /*17c0*/  MUFU.COS R143, R153 ;  /* 0x00000099008f7308 */ /* 0x0002a20000000000 */
[----:B0-----:R-:W-:-:S04]  /*17d0*/  FADD.FTZ R135, R26, R122 ;  /* 0x0000007a1a877221 */ /* 0x001fc80000010000 */
[C---:B------:R-:W-:Y:S01]  /*17e0*/  FMUL.FTZ R156, R135.reuse, R140 ;  /* 0x0000008c879c7220 */ /* 0x040fe20000410000 */
[C---:B------:R-:W-:Y:S02]  /*17f0*/  FMUL.FTZ R183, R135.reuse, R56 ;  /* 0x0000003887b77220 */ /* 0x040fe40000410000 */
[----:B------:R0:W4:Y:S01]  /*1800*/  MUFU.EX2 R161, R128 ;  /* 0x0000008000a17308 */ /* 0x0001220000000800 */
[----:B-1----:R-:W-:Y:S01]  /*1810*/  FMUL.FTZ R153, R135, R11 ;  /* 0x0000000b87997220 */ /* 0x002fe20000410000 */
[----:B---3--:R-:W-:-:S03]  /*1820*/  FMUL.FTZ R149, R150, R149 ;  /* 0x0000009596957220 */ /* 0x008fc60000410000 */
[----:B------:R-:W-:Y:S01]  /*1830*/  FMUL.RZ R163, R153, 0.15915493667125701904 ;  /* 0x3e22f98399a37820 */ /* 0x000fe2000040c000 */
[----:B------:R-:W-:Y:S02]  /*1840*/  FMUL.FTZ R153, R131, R45 ;  /* 0x0000002d83997220 */ /* 0x000fe40000410000 */
[----:B------:R1:W-:Y:S01]  /*1850*/  MUFU.EX2 R167, R156 ;  /* 0x0000009c00a77308 */ /* 0x0003e20000000800 */
[----:B0-----:R-:W-:Y:S01]  /*1860*/  FADD.FTZ R128, R27, R122 ;  /* 0x0000007a1b807221 */ /* 0x001fe20000010000 */
[----:B------:R-:W-:Y:S01]  /*1870*/  FMUL.FTZ R192, R12, R153 ;  /* 0x000000990cc07220 */ /* 0x000fe20000410000 */
[C---:B------:R-:W-:Y:S01]  /*1880*/  FMUL.FTZ R153, R159.reuse, R187 ;  /* 0x000000bb9f997220 */ /* 0x040fe20000410000 */
[----:B--2---:R-:W-:Y:S01]  /*1890*/  FMUL.FTZ R150, R150, R143 ;  /* 0x0000008f96967220 */ /* 0x004fe20000410000 */
[----:B------:R-:W-:Y:S01]  /*18a0*/  FMUL.FTZ R151, R128, R11 ;  /* 0x0000000b80977220 */ /* 0x000fe20000410000 */
[-C--:B------:R-:W-:Y:S01]  /*18b0*/  FMUL.FTZ R158, R159, R192.reuse ;  /* 0x000000c09f9e7220 */ /* 0x080fe20000410000 */
[----:B------:R-:W-:Y:S01]  /*18c0*/  FFMA.FTZ R170, R160, R192, R153 ;  /* 0x000000c0a0aa7223 */ /* 0x000fe20000010099 */
[----:B------:R-:W-:Y:S01]  /*18d0*/  MUFU.SIN R166, R163 ;  /* 0x000000a300a67308 */ /* 0x000fe20000000400 */
[C---:B------:R-:W-:Y:S01]  /*18e0*/  FMUL.FTZ R153, R155.reuse, R142 ;  /* 0x0000008e9b997220 */ /* 0x040fe20000410000 */
[----:B------:R-:W-:Y:S01]  /*18f0*/  FMUL.FTZ R155, R155, R148 ;  /* 0x000000949b9b7220 */ /* 0x000fe20000410000 */
[----:B------:R-:W-:Y:S01]  /*1900*/  FFMA.FTZ R170, R13, R200, R170 ;  /* 0x000000c80daa7223 */ /* 0x000fe200000100aa */
[----:B------:R-:W-:Y:S01]  /*1910*/  FMUL.FTZ R140, R128, R140 ;  /* 0x0000008c808c7220 */ /* 0x000fe20000410000 */
[----:B------:R-:W-:Y:S01]  /*1920*/  FMUL.RZ R172, R151, 0.15915493667125701904 ;  /* 0x3e22f98397ac7820 */ /* 0x000fe2000040c000 */
[----:B-1----:R-:W-:Y:S01]  /*1930*/  FMUL.FTZ R156, R132, R51 ;  /* 0x00000033849c7220 */ /* 0x002fe20000410000 */
[----:B------:R-:W-:Y:S01]  /*1940*/  FMUL.FTZ R148, R153, R170 ;  /* 0x000000aa99947220 */ /* 0x000fe20000410000 */
[----:B------:R0:W-:Y:S01]  /*1950*/  MUFU.COS R168, R163 ;  /* 0x000000a300a87308 */ /* 0x0001e20000000000 */
[----:B------:R-:W-:-:S07]  /*1960*/  FMUL.FTZ R198, R128, R59 ;  /* 0x0000003b80c67220 */ /* 0x000fce0000410000 */
[----:B------:R1:W-:Y:S01]  /*1970*/  MUFU.EX2 R142, R140 ;  /* 0x0000008c008e7308 */ /* 0x0003e20000000800 */
[----:B0-----:R-:W-:-:S04]  /*1980*/  FFMA.FTZ R163, R160, R187, -R158 ;  /* 0x000000bba0a37223 */ /* 0x001fc8000001089e */
[----:B------:R-:W-:-:S03]  /*1990*/  FFMA.FTZ R158, R13, R138, R163 ;  /* 0x0000008a0d9e7223 */ /* 0x000fc600000100a3 */
[----:B------:R-:W0:Y:S01]  /*19a0*/  MUFU.SIN R169, R172 ;  /* 0x000000ac00a97308 */ /* 0x000e220000000400 */
[-C--:B------:R-:W-:Y:S01]  /*19b0*/  FMUL.FTZ R163, R153, R158.reuse ;  /* 0x0000009e99a37220 */ /* 0x080fe20000410000 */
[C---:B------:R-:W-:Y:S01]  /*19c0*/  FFMA.FTZ R148, R155.reuse, R158, -R148 ;  /* 0x0000009e9b947223 */ /* 0x040fe20000010894 */
[----:B------:R-:W-:Y:S02]  /*19d0*/  FMUL.FTZ R158, R132, R50 ;  /* 0x00000032849e7220 */ /* 0x000fe40000410000 */
[----:B------:R-:W-:Y:S01]  /*19e0*/  FFMA.FTZ R151, R155, R170, R163 ;  /* 0x000000aa9b977223 */ /* 0x000fe200000100a3 */
[----:B------:R-:W-:Y:S01]  /*19f0*/  FMUL.FTZ R163, R139, R49 ;  /* 0x000000318ba37220 */ /* 0x000fe20000410000 */
[C---:B------:R-:W-:Y:S01]  /*1a00*/  FFMA.FTZ R148, R14.reuse, R165, R148 ;  /* 0x000000a50e947223 */ /* 0x040fe20000010094 */
[----:B------:R-:W2:Y:S02]  /*1a10*/  MUFU.COS R143, R172 ;  /* 0x000000ac008f7308 */ /* 0x000ea40000000000 */
[----:B-1----:R-:W-:Y:S01]  /*1a20*/  FFMA.FTZ R140, R14, R163, R151 ;  /* 0x000000a30e8c7223 */ /* 0x002fe20000010097 */
[----:B------:R-:W-:Y:S01]  /*1a30*/  FMUL.FTZ R173, R149, R148 ;  /* 0x0000009495ad7220 */ /* 0x000fe20000410000 */
[C---:B----4-:R-:W-:Y:S01]  /*1a40*/  FMUL.FTZ R151, R161.reuse, R154 ;  /* 0x0000009aa1977220 */ /* 0x050fe20000410000 */
[----:B------:R-:W-:Y:S01]  /*1a50*/  FMUL.FTZ R161, R161, R152 ;  /* 0x00000098a1a17220 */ /* 0x000fe20000410000 */
[-C--:B------:R-:W-:Y:S01]  /*1a60*/  FMUL.FTZ R171, R149, R140.reuse ;  /* 0x0000008c95ab7220 */ /* 0x080fe20000410000 */
[----:B------:R-:W-:Y:S01]  /*1a70*/  FFMA.FTZ R140, R150, R140, R173 ;  /* 0x0000008c968c7223 */ /* 0x000fe200000100ad */
[C---:B------:R-:W-:Y:S01]  /*1a80*/  FMUL.FTZ R152, R157.reuse, R162 ;  /* 0x000000a29d987220 */ /* 0x040fe20000410000 */
[----:B0-----:R-:W-:Y:S01]  /*1a90*/  FMUL.FTZ R154, R142, R169 ;  /* 0x000000a98e9a7220 */ /* 0x001fe20000410000 */
[----:B------:R-:W-:Y:S01]  /*1aa0*/  FFMA.FTZ R171, R150, R148, -R171 ;  /* 0x0000009496ab7223 */ /* 0x000fe200000108ab */
[----:B------:R-:W-:Y:S01]  /*1ab0*/  FMUL.FTZ R148, R157, R164 ;  /* 0x000000a49d947220 */ /* 0x000fe20000410000 */
[----:B------:R-:W-:Y:S01]  /*1ac0*/  FFMA.FTZ R164, R15, R156, R140 ;  /* 0x0000009c0fa47223 */ /* 0x000fe2000001008c */
[----:B------:R-:W-:Y:S01]  /*1ad0*/  FMUL.FTZ R157, R167, R168 ;  /* 0x000000a8a79d7220 */ /* 0x000fe20000410000 */
[----:B------:R-:W-:Y:S01]  /*1ae0*/  FFMA.FTZ R162, R15, R158, R171 ;  /* 0x0000009e0fa27223 */ /* 0x000fe200000100ab */
[----:B------:R-:W-:Y:S01]  /*1af0*/  FMUL.FTZ R167, R167, R166 ;  /* 0x000000a6a7a77220 */ /* 0x000fe20000410000 */
[C---:B------:R-:W-:Y:S01]  /*1b00*/  FMUL.FTZ R166, R161.reuse, R164 ;  /* 0x000000a4a1a67220 */ /* 0x040fe20000410000 */
[----:B--2---:R-:W-:Y:S01]  /*1b10*/  FMUL.FTZ R140, R142, R143 ;  /* 0x0000008f8e8c7220 */ /* 0x004fe20000410000 */
[-C--:B------:R-:W-:Y:S01]  /*1b20*/  FMUL.FTZ R171, R161, R162.reuse ;  /* 0x000000a2a1ab7220 */ /* 0x080fe20000410000 */
[CC--:B------:R-:W-:Y:S01]  /*1b30*/  FMUL.FTZ R142, R146.reuse, R159.reuse ;  /* 0x0000009f928e7220 */ /* 0x0c0fe20000410000 */
[----:B------:R-:W-:Y:S01]  /*1b40*/  FMUL.FTZ R143, R147, R159 ;  /* 0x0000009f938f7220 */ /* 0x000fe20000410000 */
[C---:B------:R-:W-:Y:S01]  /*1b50*/  FFMA.FTZ R166, R151.reuse, R162, -R166 ;  /* 0x000000a297a67223 */ /* 0x040fe200000108a6 */
[----:B------:R-:W-:Y:S01]  /*1b60*/  FFMA.FTZ R173, R151, R164, R171 ;  /* 0x000000a497ad7223 */ /* 0x000fe200000100ab */
[----:B------:R-:W-:Y:S01]  /*1b70*/  FMUL.FTZ R169, R137, R53 ;  /* 0x0000003589a97220 */ /* 0x000fe20000410000 */
[-C--:B------:R-:W-:Y:S01]  /*1b80*/  FFMA.FTZ R162, R147, R160.reuse, R142 ;  /* 0x000000a093a27223 */ /* 0x080fe2000001008e */
        /* <DEDUP_REMOVED lines=13> */
[----:B------:R-:W-:Y:S01]  /*1c60*/  FFMA.FTZ R166, R148, R175, R166 ;  /* 0x000000af94a67223 */ /* 0x000fe200000100a6 */
[----:B------:R-:W-:Y:S01]  /*1c70*/  FMUL.FTZ R175, R149, R164 ;  /* 0x000000a495af7220 */ /* 0x000fe20000410000 */
[C---:B------:R-:W-:Y:S01]  /*1c80*/  FFMA.FTZ R168, R17.reuse, R162, R177 ;  /* 0x000000a211a87223 */ /* 0x040fe200000100b1 */
[C---:B------:R-:W-:Y:S01]  /*1c90*/  FFMA.FTZ R164, R150.reuse, R164, -R173 ;  /* 0x000000a496a47223 */ /* 0x040fe200000108ad */
[----:B------:R-:W-:Y:S01]  /*1ca0*/  FFMA.FTZ R170, R17, R186, R166 ;  /* 0x000000ba11aa7223 */ /* 0x000fe200000100a6 */
[----:B------:R-:W-:Y:S01]  /*1cb0*/  FFMA.FTZ R142, R150, R143, R175 ;  /* 0x0000008f968e7223 */ /* 0x000fe200000100af */
[----:B------:R-:W-:Y:S01]  /*1cc0*/  FMUL.FTZ R177, R167, R168 ;  /* 0x000000a8a7b17220 */ /* 0x000fe20000410000 */
[----:B------:R-:W-:Y:S01]  /*1cd0*/  FMUL.FTZ R173, R161, R164 ;  /* 0x000000a4a1ad7220 */ /* 0x000fe20000410000 */
[----:B------:R-:W-:Y:S01]  /*1ce0*/  FMUL.FTZ R172, R167, R170 ;  /* 0x000000aaa7ac7220 */ /* 0x000fe20000410000 */
[----:B------:R-:W-:Y:S01]  /*1cf0*/  FMUL.FTZ R166, R161, R142 ;  /* 0x0000008ea1a67220 */ /* 0x000fe20000410000 */
[----:B------:R-:W-:Y:S01]  /*1d00*/  FFMA.FTZ R179, R157, R170, R177 ;  /* 0x000000aa9db37223 */ /* 0x000fe200000100b1 */
[----:B------:R-:W-:Y:S01]  /*1d10*/  FFMA.FTZ R175, R151, R142, R173 ;  /* 0x0000008e97af7223 */ /* 0x000fe200000100ad */
[----:B------:R-:W-:Y:S01]  /*1d20*/  FMUL.FTZ R173, R135, R57 ;  /* 0x0000003987ad7220 */ /* 0x000fe20000410000 */
[----:B------:R-:W-:Y:S01]  /*1d30*/  FFMA.FTZ R143, R151, R164, -R166 ;  /* 0x000000a4978f7223 */ /* 0x000fe200000108a6 */
[----:B------:R-:W-:Y:S01]  /*1d40*/  FFMA.FTZ R172, R157, R168, -R172 ;  /* 0x000000a89dac7223 */ /* 0x000fe200000108ac */
[----:B------:R-:W-:Y:S01]  /*1d50*/  FMUL.FTZ R142, R152, R175 ;  /* 0x000000af988e7220 */ /* 0x000fe20000410000 */
[----:B------:R-:W-:Y:S01]  /*1d60*/  FFMA.FTZ R179, R18, R173, R179 ;  /* 0x000000ad12b37223 */ /* 0x000fe200000100b3 */
[----:B------:R-:W-:-:S02]  /*1d70*/  FMUL.FTZ R177, R152, R143 ;  /* 0x0000008f98b17220 */ /* 0x000fc40000410000 */
[----:B------:R-:W-:Y:S01]  /*1d80*/  FFMA.FTZ R142, R148, R143, -R142 ;  /* 0x0000008f948e7223 */ /* 0x000fe2000001088e */
[----:B------:R-:W-:Y:S01]  /*1d90*/  FMUL.FTZ R181, R154, R179 ;  /* 0x000000b39ab57220 */ /* 0x000fe20000410000 */
[----:B------:R-:W-:Y:S01]  /*1da0*/  FFMA.FTZ R164, R148, R175, R177 ;  /* 0x000000af94a47223 */ /* 0x000fe200000100b1 */
[----:B------:R-:W-:Y:S01]  /*1db0*/  FFMA.FTZ R177, R18, R183, R172 ;  /* 0x000000b712b17223 */ /* 0x000fe200000100ac */
[C---:B------:R-:W-:Y:S02]  /*1dc0*/  FMUL.FTZ R175, R167.reuse, R142 ;  /* 0x0000008ea7af7220 */ /* 0x040fe40000410000 */
[-C--:B------:R-:W-:Y:S01]  /*1dd0*/  FMUL.FTZ R166, R167, R164.reuse ;  /* 0x000000a4a7a67220 */ /* 0x080fe20000410000 */
[-C--:B------:R-:W-:Y:S01]  /*1de0*/  FMUL.FTZ R170, R154, R177.reuse ;  /* 0x000000b19aaa7220 */ /* 0x080fe20000410000 */
[C---:B------:R-:W-:Y:S01]  /*1df0*/  FFMA.FTZ R175, R157.reuse, R164, R175 ;  /* 0x000000a49daf7223 */ /* 0x040fe200000100af */
[----:B------:R-:W-:Y:S01]  /*1e00*/  FFMA.FTZ R168, R140, R177, -R181 ;  /* 0x000000b18ca87223 */ /* 0x000fe200000108b5 */
[----:B------:R-:W-:Y:S01]  /*1e10*/  FFMA.FTZ R143, R157, R142, -R166 ;  /* 0x0000008e9d8f7223 */ /* 0x000fe200000108a6 */
[----:B------:R-:W-:Y:S01]  /*1e20*/  @P1 LEA R142, R121, R104, 0x3 ;  /* 0x00000068798e1211 */ /* 0x000fe200078e18ff */
[----:B------:R-:W-:Y:S01]  /*1e30*/  FMUL.FTZ R177, R154, R175 ;  /* 0x000000af9ab17220 */ /* 0x000fe20000410000 */
[----:B------:R-:W-:Y:S01]  /*1e40*/  FFMA.FTZ R179, R140, R179, R170 ;  /* 0x000000b38cb37223 */ /* 0x000fe200000100aa */
[-C--:B------:R-:W-:Y:S01]  /*1e50*/  FMUL.FTZ R166, R154, R143.reuse ;  /* 0x0000008f9aa67220 */ /* 0x080fe20000410000 */
[----:B------:R-:W-:Y:S01]  /*1e60*/  FMUL.FTZ R164, R128, R58 ;  /* 0x0000003a80a47220 */ /* 0x000fe20000410000 */
[C---:B------:R-:W-:Y:S01]  /*1e70*/  FFMA.FTZ R170, R140.reuse, R143, -R177 ;  /* 0x0000008f8caa7223 */ /* 0x040fe200000108b1 */
[C---:B------:R-:W-:Y:S01]  /*1e80*/  FFMA.FTZ R179, R19.reuse, R198, R179 ;  /* 0x000000c613b37223 */ /* 0x040fe200000100b3 */
[----:B------:R-:W0:Y:S01]  /*1e90*/  @P1 LDS.64 R142, [R142+0x3558] ;  /* 0x003558008e8e1984 */ /* 0x000e220000000a00 */
[----:B------:R-:W-:Y:S01]  /*1ea0*/  FFMA.FTZ R166, R140, R175, R166 ;  /* 0x000000af8ca67223 */ /* 0x000fe200000100a6 */
[----:B------:R-:W-:Y:S01]  /*1eb0*/  FFMA.FTZ R168, R19, R164, R168 ;  /* 0x000000a413a87223 */ /* 0x000fe200000100a8 */
[----:B------:R-:W-:Y:S06]  /*1ec0*/  @P1 BRA `(.L_x_17194) ;  /* 0x0000000000241947 */ /* 0x000fec0003800000 */
[----:B------:R-:W-:-:S13]  /*1ed0*/  ISETP.NE.AND P3, PT, R108, R101, PT ;  /* 0x000000656c00720c */ /* 0x000fda0003f65270 */
[----:B0-----:R-:W-:-:S04]  /*1ee0*/  @P3 LEA.HI R142, R108, R108, RZ, 0x1 ;  /* 0x0000006c6c8e3211 */ /* 0x001fc800078f08ff */
[----:B------:R-:W-:-:S04]  /*1ef0*/  @P3 LOP3.LUT R143, R142, 0xfffffe, RZ, 0xc0, !PT ;  /* 0x00fffffe8e8f3812 */ /* 0x000fc800078ec0ff */
[----:B------:R-:W-:Y:S02]  /*1f00*/  @P3 IADD3 R142, -R143, R108, RZ ;  /* 0x0000006c8f8e3210 */ /* 0x000fe40007ffe1ff */
[----:B------:R-:W-:Y:S02]  /*1f10*/  MOV R143, RZ ;  /* 0x000000ff008f7202 */ /* 0x000fe40000000f00 */
[----:B------:R-:W-:Y:S01]  /*1f20*/  @P3 LEA R175, R142, R9, 0x8 ;  /* 0x000000098eaf3211 */ /* 0x000fe200078e40ff */
[----:B------:R-:W-:-:S03]  /*1f30*/  HFMA2.MMA R142, -RZ, RZ, 1.875, 0 ;  /* 0x3f800000ff8e7435 */ /* 0x000fc600000001ff */
[----:B------:R-:W-:-:S07]  /*1f40*/  @P3 LEA R175, R175, R104, 0x3 ;  /* 0x00000068afaf3211 */ /* 0x000fce00078e18ff */
[----:B------:R1:W2:Y:S02]  /*1f50*/  @P3 LDS.64 R142, [R175+0x2550] ;  /* 0x00255000af8e3984 */ /* 0x0002a40000000a00 */
.L_x_17194:
[----:B------:R-:W-:Y:S05]  /*1f60*/  BSYNC B0 ;  /* 0x0000000000007941 */ /* 0x000fea0003800000 */
.L_x_17193:
[----:B------:R-:W3:Y:S01]  /*1f70*/  SHFL.UP PT, R185, R179, 0x1, RZ ;  /* 0x04200000b3b97989 */ /* 0x000ee200000e00ff */
[----:B------:R-:W-:Y:S01]  /*1f80*/  ISETP.GE.AND P3, PT, R119, 0x1, PT ;  /* 0x000000017700780c */ /* 0x000fe20003f66270 */
[C---:B------:R-:W-:Y:S01]  /*1f90*/  FMUL.FTZ R73, R2.reuse, R73 ;  /* 0x0000004902497220 */ /* 0x040fe20000410000 */
[----:B------:R-:W-:Y:S01]  /*1fa0*/  FMUL.FTZ R72, R2, R72 ;  /* 0x0000004802487220 */ /* 0x000fe20000410000 */
[----:B------:R-:W4:Y:S01]  /*1fb0*/  SHFL.UP PT, R181, R168, 0x1, RZ ;  /* 0x04200000a8b57989 */ /* 0x000f2200000e00ff */
[----:B------:R-:W-:Y:S01]  /*1fc0*/  FMUL.FTZ R182, R8, R61 ;  /* 0x0000003d08b67220 */ /* 0x000fe20000410000 */
[----:B------:R-:W-:Y:S01]  /*1fd0*/  FMUL.FTZ R178, R4, R69 ;  /* 0x0000004504b27220 */ /* 0x000fe20000410000 */
[----:B------:R-:W-:Y:S01]  /*1fe0*/  ISETP.GE.OR P0, PT, R108, UR26, P0 ;  /* 0x0000001a6c007c0c */ /* 0x000fe20008706670 */
[----:B-1----:R-:W1:Y:S01]  /*1ff0*/  SHFL.UP PT, R175, R170, 0x1, RZ ;  /* 0x04200000aaaf7989 */ /* 0x002e6200000e00ff */
[C---:B------:R-:W-:Y:S01]  /*2000*/  ISETP.NE.AND P6, PT, R136.reuse, 0x1f, PT ;  /* 0x0000001f8800780c */ /* 0x040fe20003fc5270 */
[----:B------:R-:W-:Y:S01]  /*2010*/  BSSY B0, `(.L_x_17195) ;  /* 0x00000da000007945 */ /* 0x000fe20003800000 */
[C---:B------:R-:W-:Y:S01]  /*2020*/  ISETP.GT.U32.AND P4, PT, R136.reuse, 0x17, PT ;  /* 0x000000178800780c */ /* 0x040fe20003f84070 */
[----:B------:R-:W0:Y:S01]  /*2030*/  SHFL.UP PT, R177, R166, 0x1, RZ ;  /* 0x04200000a6b17989 */ /* 0x000e2200000e00ff */
[----:B------:R-:W-:-:S03]  /*2040*/  ISETP.GT.U32.AND P5, PT, R136, 0xf, PT ;  /* 0x0000000f8800780c */ /* 0x000fc60003fa4070 */
[----:B-----5:R-:W-:Y:S01]  /*2050*/  SHFL.IDX PT, R180, R145, RZ, 0x1f ;  /* 0x00001fff91b47589 */ /* 0x020fe200000e0000 */
        /* <DEDUP_REMOVED lines=55> */
[CC--:B----4-:R-:W-:Y:S01]  /*23d0*/  FMUL.FTZ R177, R189.reuse, R172.reuse ;  /* 0x000000acbdb17220 */ /* 0x0d0fe20000410000 */
[----:B------:R-:W-:Y:S01]  /*23e0*/  FFMA.FTZ R172, R170, R172, R181 ;  /* 0x000000acaaac7223 */ /* 0x000fe200000100b5 */
[----:B------:R-:W-:Y:S02]  /*23f0*/  @P3 FADD.FTZ R168, R168, R185 ;  /* 0x000000b9a8a83221 */ /* 0x000fe40000010000 */
[----:B------:R-:W-:Y:S01]  /*2400*/  @P3 FFMA.FTZ R170, R170, R166, -R177 ;  /* 0x000000a6aaaa3223 */ /* 0x000fe200000108b1 */
[----:B------:R-:W-:Y:S01]  /*2410*/  SHFL.UP PT, R185, R179, 0x10, RZ ;  /* 0x06000000b3b97989 */ /* 0x000fe200000e00ff */
[----:B------:R-:W-:-:S02]  /*2420*/  FSEL R172, R189, R172, !P3 ;  /* 0x000000acbdac7208 */ /* 0x000fc40005800000 */
[----:B------:R-:W-:Y:S01]  /*2430*/  ISETP.GE.AND P3, PT, R119, 0x10, PT ;  /* 0x000000107700780c */ /* 0x000fe20003f66270 */
[----:B------:R-:W0:Y:S04]  /*2440*/  SHFL.UP PT, R175, R170, 0x10, RZ ;  /* 0x06000000aaaf7989 */ /* 0x000e2800000e00ff */
[----:B------:R-:W1:Y:S04]  /*2450*/  SHFL.UP PT, R177, R172, 0x10, RZ ;  /* 0x06000000acb17989 */ /* 0x000e6800000e00ff */
[----:B------:R-:W3:Y:S01]  /*2460*/  SHFL.UP PT, R181, R168, 0x10, RZ ;  /* 0x06000000a8b57989 */ /* 0x000ee200000e00ff */
[----:B0-----:R-:W-:-:S04]  /*2470*/  FMUL.FTZ R189, R172, R175 ;  /* 0x000000afacbd7220 */ /* 0x001fc80000410000 */
[----:B-1----:R-:W-:Y:S01]  /*2480*/  FFMA.FTZ R191, R170, R177, R189 ;  /* 0x000000b1aabf7223 */ /* 0x002fe200000100bd */
[C---:B------:R-:W-:Y:S01]  /*2490*/  FMUL.FTZ R189, R172.reuse, R185 ;  /* 0x000000b9acbd7220 */ /* 0x040fe20000410000 */
[----:B------:R-:W-:Y:S01]  /*24a0*/  FMUL.FTZ R166, R172, R177 ;  /* 0x000000b1aca67220 */ /* 0x000fe20000410000 */
[----:B------:R-:W-:Y:S01]  /*24b0*/  FMUL.FTZ R177, R0, R75 ;  /* 0x0000004b00b17220 */ /* 0x000fe20000410000 */
[C---:B---3--:R-:W-:Y:S01]  /*24c0*/  FMUL.FTZ R174, R172.reuse, R181 ;  /* 0x000000b5acae7220 */ /* 0x048fe20000410000 */
[----:B------:R-:W-:Y:S01]  /*24d0*/  FSEL R191, R172, R191, !P3 ;  /* 0x000000bfacbf7208 */ /* 0x000fe20005800000 */
[----:B------:R-:W-:Y:S01]  /*24e0*/  FFMA.FTZ R189, R170, R181, -R189 ;  /* 0x000000b5aabd7223 */ /* 0x000fe200000108bd */
[----:B------:R-:W-:Y:S01]  /*24f0*/  FMUL.FTZ R75, R0, R74 ;  /* 0x0000004a004b7220 */ /* 0x000fe20000410000 */
[C---:B------:R-:W-:Y:S01]  /*2500*/  FFMA.FTZ R174, R170.reuse, R185, R174 ;  /* 0x000000b9aaae7223 */ /* 0x040fe200000100ae */
[----:B------:R-:W-:Y:S01]  /*2510*/  @P3 FFMA.FTZ R170, R170, R175, -R166 ;  /* 0x000000afaaaa3223 */ /* 0x000fe200000108a6 */
[----:B------:R-:W-:Y:S01]  /*2520*/  @P3 FADD.FTZ R168, R168, R189 ;  /* 0x000000bda8a83221 */ /* 0x000fe20000010000 */
[----:B------:R-:W0:Y:S01]  /*2530*/  SHFL.UP PT, R191, R191, 0x1, RZ ;  /* 0x04200000bfbf7989 */ /* 0x000e2200000e00ff */
[-C--:B------:R-:W-:Y:S01]  /*2540*/  FMUL.FTZ R185, R140, R177.reuse ;  /* 0x000000b18cb97220 */ /* 0x080fe20000410000 */
[----:B------:R-:W-:Y:S01]  /*2550*/  @P3 FADD.FTZ R179, R179, R174 ;  /* 0x000000aeb3b33221 */ /* 0x000fe20000010000 */
[C---:B------:R-:W-:Y:S01]  /*2560*/  FMUL.FTZ R175, R154.reuse, R177 ;  /* 0x000000b19aaf7220 */ /* 0x040fe20000410000 */
[----:B------:R1:W3:Y:S01]  /*2570*/  SHFL.IDX PT, R181, R144, RZ, 0x1f ;  /* 0x00001fff90b57589 */ /* 0x0002e200000e0000 */
[-C--:B------:R-:W-:Y:S01]  /*2580*/  FFMA.FTZ R74, -R154, R75.reuse, -R185 ;  /* 0x0000004b9a4a7223 */ /* 0x080fe200000109b9 */
[----:B------:R-:W-:Y:S01]  /*2590*/  FMUL.FTZ R174, R6, R64 ;  /* 0x0000004006ae7220 */ /* 0x000fe20000410000 */
[----:B------:R-:W-:Y:S01]  /*25a0*/  FFMA.FTZ R175, R140, R75, -R175 ;  /* 0x0000004b8caf7223 */ /* 0x000fe200000108af */
[----:B------:R-:W4:Y:S01]  /*25b0*/  SHFL.UP PT, R170, R170, 0x1, RZ ;  /* 0x04200000aaaa7989 */ /* 0x000f2200000e00ff */
[----:B------:R-:W-:Y:S01]  /*25c0*/  FMUL.FTZ R172, R6, R65 ;  /* 0x0000004106ac7220 */ /* 0x000fe20000410000 */
[----:B------:R-:W-:-:S02]  /*25d0*/  ISETP.GT.U32.AND P3, PT, R136, 0x1b, PT ;  /* 0x0000001b8800780c */ /* 0x000fc40003f64070 */
[----:B------:R-:W2:Y:S01]  /*25e0*/  SHFL.UP PT, R168, R168, 0x1, RZ ;  /* 0x04200000a8a87989 */ /* 0x000ea200000e00ff */
[----:B-1----:R-:W-:Y:S01]  /*25f0*/  FADD.FTZ R144, -R73, R74 ;  /* 0x0000004a49907221 */ /* 0x002fe20000010100 */
[----:B------:R-:W-:Y:S01]  /*2600*/  FADD.FTZ R74, R72, R175 ;  /* 0x000000af484a7221 */ /* 0x000fe20000010000 */
[----:B------:R-:W-:Y:S01]  /*2610*/  FMUL.FTZ R175, R3, R70 ;  /* 0x0000004603af7220 */ /* 0x000fe20000410000 */
[----:B------:R-:W1:Y:S01]  /*2620*/  SHFL.UP PT, R179, R179, 0x1, RZ ;  /* 0x04200000b3b37989 */ /* 0x000e6200000e00ff */
[----:B------:R-:W-:Y:S01]  /*2630*/  FMUL.FTZ R166, R167, -R144 ;  /* 0x80000090a7a67220 */ /* 0x000fe20000410000 */
[C---:B0-----:R-:W-:Y:S01]  /*2640*/  FMUL.FTZ R145, R191.reuse, R180 ;  /* 0x000000b4bf917220 */ /* 0x041fe20000410000 */
[----:B---3--:R-:W-:-:S03]  /*2650*/  FMUL.FTZ R191, R191, R181 ;  /* 0x000000b5bfbf7220 */ /* 0x008fc60000410000 */
[C---:B----4-:R-:W-:Y:S01]  /*2660*/  FFMA.FTZ R145, R170.reuse, R181, -R145 ;  /* 0x000000b5aa917223 */ /* 0x050fe20000010891 */
[----:B------:R-:W-:-:S03]  /*2670*/  FFMA.FTZ R170, R170, R180, R191 ;  /* 0x000000b4aaaa7223 */ /* 0x000fc600000100bf */
[----:B--2---:R-:W-:Y:S01]  /*2680*/  @P2 FADD.FTZ R181, R168, R145 ;  /* 0x00000091a8b52221 */ /* 0x004fe20000010000 */
[-C--:B------:R-:W-:Y:S01]  /*2690*/  FMUL.FTZ R145, R167, -R74.reuse ;  /* 0x8000004aa7917220 */ /* 0x080fe20000410000 */
[----:B------:R-:W-:Y:S01]  /*26a0*/  FFMA.FTZ R74, R157, R74, -R166 ;  /* 0x0000004a9d4a7223 */ /* 0x000fe200000108a6 */
[----:B------:R-:W-:Y:S01]  /*26b0*/  FMUL.FTZ R168, R7, R63 ;  /* 0x0000003f07a87220 */ /* 0x000fe20000410000 */
[----:B------:R-:W-:Y:S01]  /*26c0*/  FMUL.FTZ R166, R8, R60 ;  /* 0x0000003c08a67220 */ /* 0x000fe20000410000 */
[----:B------:R-:W-:Y:S01]  /*26d0*/  FFMA.FTZ R144, R157, R144, R145 ;  /* 0x000000909d907223 */ /* 0x000fe20000010091 */
[----:B------:R-:W-:Y:S01]  /*26e0*/  FMUL.FTZ R145, R3, R71 ;  /* 0x0000004703917220 */ /* 0x000fe20000410000 */
[----:B------:R-:W-:Y:S01]  /*26f0*/  FADD.FTZ R61, R175, R74 ;  /* 0x0000004aaf3d7221 */ /* 0x000fe20000010000 */
[----:B-1----:R-:W-:Y:S01]  /*2700*/  @P2 FADD.FTZ R180, R179, R170 ;  /* 0x000000aab3b42221 */ /* 0x002fe20000010000 */
[----:B------:R-:W-:Y:S01]  /*2710*/  FMUL.FTZ R170, R7, R62 ;  /* 0x0000003e07aa7220 */ /* 0x000fe20000410000 */
[----:B------:R-:W-:Y:S01]  /*2720*/  FADD.FTZ R71, -R145, R144 ;  /* 0x0000009091477221 */ /* 0x000fe20000010100 */
[----:B------:R-:W-:Y:S01]  /*2730*/  FMUL.FTZ R63, R152, -R61 ;  /* 0x8000003d983f7220 */ /* 0x000fe20000410000 */
[----:B------:R-:W-:Y:S01]  /*2740*/  FMUL.FTZ R144, R4, R68 ;  /* 0x0000004404907220 */ /* 0x000fe20000410000 */
[----:B------:R-:W-:Y:S01]  /*2750*/  FMUL.FTZ R179, R5, R66 ;  /* 0x0000004205b37220 */ /* 0x000fe20000410000 */
[-C--:B------:R-:W-:Y:S01]  /*2760*/  FMUL.FTZ R60, R152, -R71.reuse ;  /* 0x80000047983c7220 */ /* 0x080fe20000410000 */
[----:B------:R-:W-:Y:S01]  /*2770*/  FFMA.FTZ R63, R148, R71, R63 ;  /* 0x00000047943f7223 */ /* 0x000fe2000001003f */
[----:B------:R-:W-:Y:S01]  /*2780*/  FMUL.FTZ R62, R154, -R142 ;  /* 0x8000008e9a3e7220 */ /* 0x000fe20000410000 */
[----:B------:R-:W-:Y:S01]  /*2790*/  ISETP.GT.U32.AND P2, PT, R136, 0x1d, PT ;  /* 0x0000001d8800780c */ /* 0x000fe20003f44070 */
[----:B------:R-:W-:Y:S01]  /*27a0*/  FFMA.FTZ R61, R148, R61, -R60 ;  /* 0x0000003d943d7223 */ /* 0x000fe2000001083c */
[----:B------:R-:W-:Y:S01]  /*27b0*/  FADD.FTZ R64, -R178, R63 ;  /* 0x0000003fb2407221 */ /* 0x000fe20000010100 */
[----:B------:R-:W-:-:S02]  /*27c0*/  FFMA.FTZ R62, R140, -R143, R62 ;  /* 0x8000008f8c3e7223 */ /* 0x000fc4000001003e */
[----:B------:R-:W-:Y:S01]  /*27d0*/  FADD.FTZ R60, R144, R61 ;  /* 0x0000003d903c7221 */ /* 0x000fe20000010000 */
[C---:B------:R-:W-:Y:S01]  /*27e0*/  FMUL.FTZ R66, R161.reuse, -R64 ;  /* 0x80000040a1427220 */ /* 0x040fe20000410000 */
[----:B------:R-:W-:Y:S02]  /*27f0*/  FMUL.FTZ R61, R154, R143 ;  /* 0x0000008f9a3d7220 */ /* 0x000fe40000410000 */
        /* <DEDUP_REMOVED lines=12> */
[-C--:B------:R-:W-:Y:S01]  /*28c0*/  FMUL.FTZ R67, R149, -R65.reuse ;  /* 0x8000004195437220 */ /* 0x080fe20000410000 */
[----:B------:R-:W-:Y:S01]  /*28d0*/  FFMA.FTZ R69, R150, R65, R69 ;  /* 0x0000004196457223 */ /* 0x000fe20000010045 */
[-C--:B------:R-:W-:Y:S01]  /*28e0*/  FMUL.FTZ R65, R152, -R63.reuse ;  /* 0x8000003f98417220 */ /* 0x080fe20000410000 */
[----:B------:R-:W-:Y:S01]  /*28f0*/  FFMA.FTZ R62, R148, R63, R62 ;  /* 0x0000003f943e7223 */ /* 0x000fe2000001003e */
[----:B------:R-:W-:Y:S01]  /*2900*/  FFMA.FTZ R67, R150, R66, -R67 ;  /* 0x0000004296437223 */ /* 0x000fe20000010843 */
[----:B------:R-:W-:Y:S01]  /*2910*/  FADD.FTZ R68, -R172, R69 ;  /* 0x00000045ac447221 */ /* 0x000fe20000010100 */
[----:B------:R-:W-:Y:S01]  /*2920*/  FFMA.FTZ R60, R148, R61, -R65 ;  /* 0x0000003d943c7223 */ /* 0x000fe20000010841 */
[----:B------:R-:W-:Y:S01]  /*2930*/  FMUL.FTZ R61, R161, -R62 ;  /* 0x8000003ea13d7220 */ /* 0x000fe20000410000 */
[----:B------:R-:W-:Y:S01]  /*2940*/  FADD.FTZ R66, R174, R67 ;  /* 0x00000043ae427221 */ /* 0x000fe20000010000 */
[----:B------:R-:W-:Y:S01]  /*2950*/  FMUL.FTZ R70, R153, -R68 ;  /* 0x8000004499467220 */ /* 0x000fe20000410000 */
[-C--:B------:R-:W-:Y:S01]  /*2960*/  FMUL.FTZ R64, R161, -R60.reuse ;  /* 0x8000003ca1407220 */ /* 0x080fe20000410000 */
[----:B------:R-:W-:Y:S01]  /*2970*/  FFMA.FTZ R60, R151, R60, -R61 ;  /* 0x0000003c973c7223 */ /* 0x000fe2000001083d */
[----:B------:R-:W-:Y:S01]  /*2980*/  FMUL.FTZ R63, R153, -R66 ;  /* 0x80000042993f7220 */ /* 0x000fe20000410000 */
[----:B------:R-:W-:Y:S01]  /*2990*/  FMUL.FTZ R61, R147, R180 ;  /* 0x000000b4933d7220 */ /* 0x000fe20000410000 */
[----:B------:R-:W-:Y:S01]  /*29a0*/  FFMA.FTZ R64, R151, R62, R64 ;  /* 0x0000003e97407223 */ /* 0x000fe20000010040 */
[----:B------:R-:W-:Y:S01]  /*29b0*/  FMUL.FTZ R65, R149, -R60 ;  /* 0x8000003c95417220 */ /* 0x000fe20000410000 */
[----:B------:R-:W-:Y:S01]  /*29c0*/  FFMA.FTZ R189, R155, R68, R63 ;  /* 0x000000449bbd7223 */ /* 0x000fe2000001003f */
[-C--:B------:R-:W-:Y:S01]  /*29d0*/  FMUL.FTZ R147, R147, R181.reuse ;  /* 0x000000b593937220 */ /* 0x080fe20000410000 */
[-C--:B------:R-:W-:Y:S01]  /*29e0*/  FMUL.FTZ R63, R149, -R64.reuse ;  /* 0x80000040953f7220 */ /* 0x080fe20000410000 */
[----:B------:R-:W-:Y:S01]  /*29f0*/  FFMA.FTZ R68, R150, R64, R65 ;  /* 0x0000004096447223 */ /* 0x000fe20000010041 */
[----:B------:R-:W-:Y:S01]  /*2a00*/  FFMA.FTZ R185, R155, R66, -R70 ;  /* 0x000000429bb97223 */ /* 0x000fe20000010846 */
[----:B------:R-:W-:Y:S01]  /*2a10*/  FFMA.FTZ R64, R146, R181, -R61 ;  /* 0x000000b592407223 */ /* 0x000fe2000001083d */
[----:B------:R-:W-:Y:S01]  /*2a20*/  FFMA.FTZ R66, R150, R60, -R63 ;  /* 0x0000003c96427223 */ /* 0x000fe2000001083f */
[----:B------:R-:W-:Y:S01]  /*2a30*/  FFMA.FTZ R147, R146, R180, R147 ;  /* 0x000000b492937223 */ /* 0x000fe20000010093 */
[----:B------:R-:W-:Y:S01]  /*2a40*/  FMUL.FTZ R65, R153, -R68 ;  /* 0x8000004499417220 */ /* 0x000fe20000410000 */
[----:B------:R-:W-:Y:S01]  /*2a50*/  FADD.FTZ R187, R187, R64 ;  /* 0x00000040bbbb7221 */ /* 0x000fe20000010000 */
[-C--:B------:R-:W-:Y:S01]  /*2a60*/  FMUL.FTZ R64, R153, -R66.reuse ;  /* 0x8000004299407220 */ /* 0x080fe20000410000 */
[----:B------:R-:W-:Y:S01]  /*2a70*/  FADD.FTZ R192, R192, R147 ;  /* 0x00000093c0c07221 */ /* 0x000fe20000010000 */
[----:B------:R-:W-:Y:S01]  /*2a80*/  FFMA.FTZ R69, R155, R66, -R65 ;  /* 0x000000429b457223 */ /* 0x000fe20000010841 */
[-C--:B------:R-:W-:Y:S01]  /*2a90*/  FMUL.FTZ R65, R159, R187.reuse ;  /* 0x000000bb9f417220 */ /* 0x080fe20000410000 */
[----:B------:R-:W-:Y:S01]  /*2aa0*/  FFMA.FTZ R71, R155, R68, R64 ;  /* 0x000000449b477223 */ /* 0x000fe20000010040 */
[-C--:B------:R-:W-:Y:S01]  /*2ab0*/  FMUL.FTZ R64, R159, R192.reuse ;  /* 0x000000c09f407220 */ /* 0x080fe20000410000 */
[----:B------:R-:W-:Y:S01]  /*2ac0*/  HFMA2.MMA R60, -RZ, RZ, 1.875, 0 ;  /* 0x3f800000ff3c7435 */ /* 0x000fe200000001ff */
[----:B------:R-:W-:Y:S01]  /*2ad0*/  FADD.FTZ R70, -R168, R189 ;  /* 0x000000bda8467221 */ /* 0x000fe20000010100 */
[C---:B------:R-:W-:Y:S01]  /*2ae0*/  FFMA.FTZ R66, R160.reuse, R192, R65 ;  /* 0x000000c0a0427223 */ /* 0x040fe20000010041 */
[----:B------:R-:W-:Y:S01]  /*2af0*/  FFMA.FTZ R189, R160, R187, -R64 ;  /* 0x000000bba0bd7223 */ /* 0x000fe20000010840 */
[----:B------:R-:W-:-:S02]  /*2b00*/  MOV R61, RZ ;  /* 0x000000ff003d7202 */ /* 0x000fc40000000f00 */
[----:B------:R-:W-:Y:S01]  /*2b10*/  CS2R R62, SRZ ;  /* 0x00000000003e7805 */ /* 0x000fe2000001ff00 */
[----:B------:R-:W-:Y:S01]  /*2b20*/  FMUL.FTZ R147, R159, -R71 ;  /* 0x800000479f937220 */ /* 0x000fe20000410000 */
[----:B------:R-:W-:Y:S01]  /*2b30*/  @!P0 LEA R67, R9, R104, 0x4 ;  /* 0x0000006809438211 */ /* 0x000fe200078e20ff */
[----:B------:R-:W-:Y:S01]  /*2b40*/  FADD.FTZ R185, R170, R185 ;  /* 0x000000b9aab97221 */ /* 0x000fe20000010000 */
[----:B------:R-:W-:Y:S01]  /*2b50*/  FMUL.FTZ R64, R159, -R70 ;  /* 0x800000469f407220 */ /* 0x000fe20000410000 */
[C---:B------:R-:W-:Y:S01]  /*2b60*/  FFMA.FTZ R200, R13.reuse, R200, R66 ;  /* 0x000000c80dc87223 */ /* 0x040fe20000010042 */
[----:B------:R-:W-:Y:S01]  /*2b70*/  FFMA.FTZ R189, R13, R138, R189 ;  /* 0x0000008a0dbd7223 */ /* 0x000fe200000100bd */
[C---:B------:R-:W-:Y:S01]  /*2b80*/  FFMA.FTZ R68, R160.reuse, R69, -R147 ;  /* 0x00000045a0447223 */ /* 0x040fe20000010893 */
[CC--:B------:R-:W-:Y:S01]  /*2b90*/  FFMA.FTZ R147, R160.reuse, R185.reuse, -R64 ;  /* 0x000000b9a0937223 */ /* 0x0c0fe20000010840 */
[----:B------:R0:W1:Y:S01]  /*2ba0*/  @!P0 LDS.128 R60, [R67+0x3650] ;  /* 0x00365000433c8984 */ /* 0x0000620000000c00 */
[----:B------:R-:W-:Y:S01]  /*2bb0*/  FMUL.FTZ R64, R153, R200 ;  /* 0x000000c899407220 */ /* 0x000fe20000410000 */
[C---:B------:R-:W-:Y:S01]  /*2bc0*/  FMUL.FTZ R185, R159.reuse, -R185 ;  /* 0x800000b99fb97220 */ /* 0x040fe20000410000 */
[----:B------:R-:W-:Y:S01]  /*2bd0*/  FMUL.FTZ R66, R159, -R69 ;  /* 0x800000459f427220 */ /* 0x000fe20000410000 */
[----:B------:R2:W3:Y:S01]  /*2be0*/  SHFL.DOWN PT, R136, R68, 0x1, 0x1f ;  /* 0x08201f0044887f89 */ /* 0x0004e200000e0000 */
[----:B------:R-:W-:Y:S01]  /*2bf0*/  FFMA.FTZ R65, R155, R189, -R64 ;  /* 0x000000bd9b417223 */ /* 0x000fe20000010840 */
[C---:B------:R-:W-:Y:S01]  /*2c00*/  FFMA.FTZ R185, R160.reuse, R70, R185 ;  /* 0x00000046a0b97223 */ /* 0x040fe200000100b9 */
[----:B------:R-:W-:Y:S01]  /*2c10*/  FFMA.FTZ R71, R160, R71, R66 ;  /* 0x00000047a0477223 */ /* 0x000fe20000010042 */
[----:B0-----:R-:W-:Y:S01]  /*2c20*/  FMUL.FTZ R67, R153, R189 ;  /* 0x000000bd99437220 */ /* 0x001fe20000410000 */
[----:B------:R-:W-:Y:S01]  /*2c30*/  FFMA.FTZ R65, R14, R165, R65 ;  /* 0x000000a50e417223 */ /* 0x000fe20000010041 */
[----:B------:R-:W-:Y:S01]  /*2c40*/  FADD.FTZ R70, R166, R147 ;  /* 0x00000093a6467221 */ /* 0x000fe20000010000 */
[----:B------:R-:W-:Y:S01]  /*2c50*/  FADD.FTZ R69, -R182, R185 ;  /* 0x000000b9b6457221 */ /* 0x000fe20000010100 */
[----:B------:R-:W-:Y:S01]  /*2c60*/  FFMA.FTZ R64, R155, R200, R67 ;  /* 0x000000c89b407223 */ /* 0x000fe20000010043 */
[----:B------:R-:W-:Y:S01]  /*2c70*/  FMUL.FTZ R147, R149, R65 ;  /* 0x0000004195937220 */ /* 0x000fe20000410000 */
[----:B------:R2:W0:Y:S02]  /*2c80*/  SHFL.DOWN PT, R138, R71, 0x1, 0x1f ;  /* 0x08201f00478a7f89 */ /* 0x00042400000e0000 */
[----:B------:R-:W-:-:S02]  /*2c90*/  FFMA.FTZ R64, R14, R163, R64 ;  /* 0x000000a30e407223 */ /* 0x000fc40000010040 */
[----:B------:R2:W4:Y:S02]  /*2ca0*/  SHFL.DOWN PT, R74, R70, 0x1, 0x1f ;  /* 0x08201f00464a7f89 */ /* 0x00052400000e0000 */
[-C--:B------:R-:W-:Y:S01]  /*2cb0*/  FMUL.FTZ R67, R149, R64.reuse ;  /* 0x0000004095437220 */ /* 0x080fe20000410000 */
[C---:B------:R-:W-:Y:S01]  /*2cc0*/  FFMA.FTZ R147, R150.reuse, R64, R147 ;  /* 0x0000004096937223 */ /* 0x040fe20000010093 */
[----:B------:R2:W0:Y:S02]  /*2cd0*/  SHFL.DOWN PT, R146, R69, 0x1, 0x1f ;  /* 0x08201f0045927f89 */ /* 0x00042400000e0000 */
[----:B------:R-:W-:Y:S01]  /*2ce0*/  FFMA.FTZ R66, R150, R65, -R67 ;  /* 0x0000004196427223 */ /* 0x000fe20000010843 */
[----:B------:R-:W-:Y:S06]  /*2cf0*/  @!P6 BRA `(.L_x_17196) ;  /* 0x00000000002ce947 */ /* 0x000fec0003800000 */
[C---:B0-----:R-:W-:Y:S01]  /*2d00*/  FMUL.FTZ R163, R71.reuse, R146 ;  /* 0x0000009247a37220 */ /* 0x041fe20000410000 */
[C---:B------:R-:W-:Y:S01]  /*2d10*/  FMUL.FTZ R67, R71.reuse, R138 ;  /* 0x0000008a47437220 */ /* 0x040fe20000410000 */
[-C--:B----4-:R-:W-:Y:S01]  /*2d20*/  FMUL.FTZ R165, R71, R74.reuse ;  /* 0x0000004a47a57220 */ /* 0x090fe20000410000 */
[----:B--23--:R-:W-:Y:S01]  /*2d30*/  FMUL.FTZ R71, R136, R71 ;  /* 0x0000004788477220 */ /* 0x00cfe20000410000 */
[----:B------:R-:W-:Y:S01]  /*2d40*/  FFMA.FTZ R163, R68, R74, -R163 ;  /* 0x0000004a44a37223 */ /* 0x000fe200000108a3 */
[----:B------:R-:W-:Y:S01]  /*2d50*/  FFMA.FTZ R67, R136, R68, -R67 ;  /* 0x0000004488437223 */ /* 0x000fe20000010843 */
[C---:B------:R-:W-:Y:S01]  /*2d60*/  FFMA.FTZ R74, R68.reuse, R146, R165 ;  /* 0x00000092444a7223 */ /* 0x040fe200000100a5 */
[----:B------:R-:W-:Y:S01]  /*2d70*/  FFMA.FTZ R71, R68, R138, R71 ;  /* 0x0000008a44477223 */ /* 0x000fe20000010047 */
[----:B------:R-:W-:Y:S02]  /*2d80*/  FADD.FTZ R70, R70, R163 ;  /* 0x000000a346467221 */ /* 0x000fe40000010000 */
[----:B------:R-:W-:Y:S01]  /*2d90*/  FADD.FTZ R69, R69, R74 ;  /* 0x0000004a45457221 */ /* 0x000fe20000010000 */
[----:B------:R-:W-:-:S07]  /*2da0*/  MOV R68, R67 ;  /* 0x0000004300447202 */ /* 0x000fce0000000f00 */
.L_x_17196:
[----:B------:R-:W-:Y:S05]  /*2db0*/  BSYNC B0 ;  /* 0x0000000000007941 */ /* 0x000fea0003800000 */
.L_x_17195:
[----:B---3--:R3:W1:Y:S01]  /*2dc0*/  SHFL.DOWN PT, R136, R68, 0x2, 0x1f ;  /* 0x08401f0044887f89 */ /* 0x00866200000e0000 */
[----:B------:R-:W-:Y:S01]  /*2dd0*/  BSSY B0, `(.L_x_17197) ;  /* 0x0000012000007945 */ /* 0x000fe20003800000 */
[C---:B------:R-:W-:Y:S01]  /*2de0*/  FFMA.FTZ R67, R15.reuse, R158, R66 ;  /* 0x0000009e0f437223 */ /* 0x040fe20000010042 */
[----:B------:R-:W-:Y:S01]  /*2df0*/  FFMA.FTZ R66, R15, R156, R147 ;  /* 0x0000009c0f427223 */ /* 0x000fe20000010093 */
[----:B0-----:R3:W0:Y:S04]  /*2e00*/  SHFL.DOWN PT, R138, R71, 0x2, 0x1f ;  /* 0x08401f00478a7f89 */ /* 0x00162800000e0000 */
[----:B----4-:R3:W4:Y:S04]  /*2e10*/  SHFL.DOWN PT, R74, R70, 0x2, 0x1f ;  /* 0x08401f00464a7f89 */ /* 0x01072800000e0000 */
        /* <DEDUP_REMOVED lines=13> */
.L_x_17198:
[----:B------:R-:W-:Y:S05]  /*2ef0*/  BSYNC B0 ;  /* 0x0000000000007941 */ /* 0x000fea0003800000 */
.L_x_17197:
[CC--:B----4-:R-:W-:Y:S01]  /*2f00*/  FMUL.FTZ R74, R161.reuse, R66.reuse ;  /* 0x00000042a14a7220 */ /* 0x0d0fe20000410000 */
[-C--:B------:R-:W-:Y:S01]  /*2f10*/  FMUL.FTZ R147, R161, R67.reuse ;  /* 0x00000043a1937220 */ /* 0x080fe20000410000 */
[----:B-1----:R1:W4:Y:S01]  /*2f20*/  SHFL.DOWN PT, R136, R68, 0x4, 0x1f ;  /* 0x08801f0044887f89 */ /* 0x00232200000e0000 */
[----:B------:R-:W-:Y:S01]  /*2f30*/  BSSY B0, `(.L_x_17199) ;  /* 0x0000012000007945 */ /* 0x000fe20003800000 */
[C---:B------:R-:W-:Y:S01]  /*2f40*/  FFMA.FTZ R163, R151.reuse, R67, -R74 ;  /* 0x0000004397a37223 */ /* 0x040fe2000001084a */
[----:B------:R-:W-:Y:S01]  /*2f50*/  FFMA.FTZ R188, R151, R66, R147 ;  /* 0x0000004297bc7223 */ /* 0x000fe20000010093 */
[----:B0-----:R1:W0:Y:S04]  /*2f60*/  SHFL.DOWN PT, R138, R71, 0x4, 0x1f ;  /* 0x08801f00478a7f89 */ /* 0x00122800000e0000 */
[----:B------:R1:W0:Y:S04]  /*2f70*/  SHFL.DOWN PT, R146, R70, 0x4, 0x1f ;  /* 0x08801f0046927f89 */ /* 0x00022800000e0000 */
[----:B------:R1:W0:Y:S01]  /*2f80*/  SHFL.DOWN PT, R74, R69, 0x4, 0x1f ;  /* 0x08801f00454a7f89 */ /* 0x00022200000e0000 */
[----:B------:R-:W-:Y:S05]  /*2f90*/  @P3 BRA `(.L_x_17200) ;  /* 0x00000000002c3947 */ /* 0x000fea0003800000 */
[C---:B0-----:R-:W-:Y:S01]  /*2fa0*/  FMUL.FTZ R147, R71.reuse, R138 ;  /* 0x0000008a47937220 */ /* 0x041fe20000410000 */
[C---:B------:R-:W-:Y:S01]  /*2fb0*/  FMUL.FTZ R165, R71.reuse, R74 ;  /* 0x0000004a47a57220 */ /* 0x040fe20000410000 */
[C---:B------:R-:W-:Y:S01]  /*2fc0*/  FMUL.FTZ R181, R71.reuse, R146 ;  /* 0x0000009247b57220 */ /* 0x040fe20000410000 */
[-C--:B-1234-:R-:W-:Y:S01]  /*2fd0*/  FMUL.FTZ R71, R71, R136.reuse ;  /* 0x0000008847477220 */ /* 0x09efe20000410000 */
[C---:B------:R-:W-:Y:S01]  /*2fe0*/  FFMA.FTZ R147, R68.reuse, R136, -R147 ;  /* 0x0000008844937223 */ /* 0x040fe20000010893 */
[C---:B------:R-:W-:Y:S01]  /*2ff0*/  FFMA.FTZ R165, R68.reuse, R146, -R165 ;  /* 0x0000009244a57223 */ /* 0x040fe200000108a5 */
[C---:B------:R-:W-:Y:S01]  /*3000*/  FFMA.FTZ R74, R68.reuse, R74, R181 ;  /* 0x0000004a444a7223 */ /* 0x040fe200000100b5 */
[----:B------:R-:W-:Y:S02]  /*3010*/  FFMA.FTZ R71, R68, R138, R71 ;  /* 0x0000008a44477223 */ /* 0x000fe40000010047 */
[----:B------:R-:W-:Y:S01]  /*3020*/  FADD.FTZ R70, R70, R165 ;  /* 0x000000a546467221 */ /* 0x000fe20000010000 */
[----:B------:R-:W-:Y:S01]  /*3030*/  FADD.FTZ R69, R69, R74 ;  /* 0x0000004a45457221 */ /* 0x000fe20000010000 */
[----:B------:R-:W-:-:S07]  /*3040*/  MOV R68, R147 ;  /* 0x0000009300447202 */ /* 0x000fce0000000f00 */
.L_x_17200:
[----:B------:R-:W-:Y:S05]  /*3050*/  BSYNC B0 ;  /* 0x0000000000007941 */ /* 0x000fea0003800000 */
.L_x_17199:
[----:B----4-:R4:W1:Y:S01]  /*3060*/  SHFL.DOWN PT, R136, R68, 0x8, 0x1f ;  /* 0x09001f0044887f89 */ /* 0x01086200000e0000 */
[----:B------:R-:W-:Y:S01]  /*3070*/  BSSY B0, `(.L_x_17201) ;  /* 0x0000012000007945 */ /* 0x000fe20003800000 */
[C---:B------:R-:W-:Y:S01]  /*3080*/  FFMA.FTZ R163, R16.reuse, R171, R163 ;  /* 0x000000ab10a37223 */ /* 0x040fe200000100a3 */
        /* <DEDUP_REMOVED lines=8> */
[----:B-1234-:R-:W-:Y:S01]  /*3110*/  FMUL.FTZ R71, R71, R136 ;  /* 0x0000008847477220 */ /* 0x01efe20000410000 */
[C---:B------:R-:W-:Y:S01]  /*3120*/  FFMA.FTZ R165, R68.reuse, R74, -R165 ;  /* 0x0000004a44a57223 */ /* 0x040fe200000108a5 */
[C---:B------:R-:W-:Y:S01]  /*3130*/  FFMA.FTZ R147, R68.reuse, R136, -R147 ;  /* 0x0000008844937223 */ /* 0x040fe20000010893 */
[C---:B------:R-:W-:Y:S01]  /*3140*/  FFMA.FTZ R74, R68.reuse, R146, R169 ;  /* 0x00000092444a7223 */ /* 0x040fe200000100a9 */
[----:B------:R-:W-:Y:S01]  /*3150*/  FFMA.FTZ R71, R68, R138, R71 ;  /* 0x0000008a44477223 */ /* 0x000fe20000010047 */
[----:B------:R-:W-:Y:S02]  /*3160*/  FADD.FTZ R70, R70, R165 ;  /* 0x000000a546467221 */ /* 0x000fe40000010000 */
[----:B------:R-:W-:Y:S01]  /*3170*/  FADD.FTZ R69, R69, R74 ;  /* 0x0000004a45457221 */ /* 0x000fe20000010000 */
[----:B------:R-:W-:-:S07]  /*3180*/  MOV R68, R147 ;  /* 0x0000009300447202 */ /* 0x000fce0000000f00 */
.L_x_17202:
[----:B------:R-:W-:Y:S05]  /*3190*/  BSYNC B0 ;  /* 0x0000000000007941 */ /* 0x000fea0003800000 */
.L_x_17201:
[CC--:B------:R-:W-:Y:S01]  /*31a0*/  FMUL.FTZ R147, R152.reuse, R188.reuse ;  /* 0x000000bc98937220 */ /* 0x0c0fe20000410000 */
[-C--:B------:R-:W-:Y:S01]  /*31b0*/  FMUL.FTZ R165, R152, R163.reuse ;  /* 0x000000a398a57220 */ /* 0x080fe20000410000 */
[----:B0-----:R0:W0:Y:S01]  /*31c0*/  SHFL.DOWN PT, R138, R68, 0x10, 0x1f ;  /* 0x0a001f00448a7f89 */ /* 0x00102200000e0000 */
[----:B------:R-:W-:Y:S01]  /*31d0*/  BSSY B0, `(.L_x_17203) ;  /* 0x0000012000007945 */ /* 0x000fe20003800000 */
[C---:B------:R-:W-:Y:S01]  /*31e0*/  FFMA.FTZ R74, R148.reuse, R163, -R147 ;  /* 0x000000a3944a7223 */ /* 0x040fe20000010893 */
[----:B------:R-:W-:Y:S01]  /*31f0*/  FFMA.FTZ R147, R148, R188, R165 ;  /* 0x000000bc94937223 */ /* 0x000fe200000100a5 */
[----:B------:R0:W0:Y:S04]  /*3200*/  SHFL.DOWN PT, R146, R71, 0x10, 0x1f ;  /* 0x0a001f0047927f89 */ /* 0x00002800000e0000 */
[----:B-1----:R1:W0:Y:S04]  /*3210*/  SHFL.DOWN PT, R136, R70, 0x10, 0x1f ;  /* 0x0a001f0046887f89 */ /* 0x00222800000e0000 */
[----:B------:R1:W0:Y:S01]  /*3220*/  SHFL.DOWN PT, R156, R69, 0x10, 0x1f ;  /* 0x0a001f00459c7f89 */ /* 0x00022200000e0000 */
[----:B------:R-:W-:Y:S05]  /*3230*/  @P5 BRA `(.L_x_17204) ;  /* 0x00000000002c5947 */ /* 0x000fea0003800000 */
[C---:B0-----:R-:W-:Y:S01]  /*3240*/  FMUL.FTZ R169, R71.reuse, R156 ;  /* 0x0000009c47a97220 */ /* 0x041fe20000410000 */
[C---:B------:R-:W-:Y:S01]  /*3250*/  FMUL.FTZ R165, R71.reuse, R146 ;  /* 0x0000009247a57220 */ /* 0x040fe20000410000 */
[C---:B------:R-:W-:Y:S01]  /*3260*/  FMUL.FTZ R171, R71.reuse, R136 ;  /* 0x0000008847ab7220 */ /* 0x040fe20000410000 */
[----:B--234-:R-:W-:Y:S01]  /*3270*/  FMUL.FTZ R71, R71, R138 ;  /* 0x0000008a47477220 */ /* 0x01cfe20000410000 */
[C---:B------:R-:W-:Y:S01]  /*3280*/  FFMA.FTZ R169, R68.reuse, R136, -R169 ;  /* 0x0000008844a97223 */ /* 0x040fe200000108a9 */
[C---:B------:R-:W-:Y:S01]  /*3290*/  FFMA.FTZ R165, R68.reuse, R138, -R165 ;  /* 0x0000008a44a57223 */ /* 0x040fe200000108a5 */
[C---:B------:R-:W-:Y:S01]  /*32a0*/  FFMA.FTZ R136, R68.reuse, R156, R171 ;  /* 0x0000009c44887223 */ /* 0x040fe200000100ab */
[----:B------:R-:W-:Y:S01]  /*32b0*/  FFMA.FTZ R71, R68, R146, R71 ;  /* 0x0000009244477223 */ /* 0x000fe20000010047 */
[----:B-1----:R-:W-:Y:S02]  /*32c0*/  FADD.FTZ R70, R70, R169 ;  /* 0x000000a946467221 */ /* 0x002fe40000010000 */
[----:B------:R-:W-:Y:S01]  /*32d0*/  FADD.FTZ R69, R69, R136 ;  /* 0x0000008845457221 */ /* 0x000fe20000010000 */
[----:B------:R-:W-:-:S07]  /*32e0*/  MOV R68, R165 ;  /* 0x000000a500447202 */ /* 0x000fce0000000f00 */
.L_x_17204:
[----:B------:R-:W-:Y:S05]  /*32f0*/  BSYNC B0 ;  /* 0x0000000000007941 */ /* 0x000fea0003800000 */
.L_x_17203:
[----:B0-----:R-:W0:Y:S01]  /*3300*/  SHFL.IDX PT, R138, R71, RZ, 0x1f ;  /* 0x00001fff478a7589 */ /* 0x001e2200000e0000 */
[C---:B------:R-:W-:Y:S01]  /*3310*/  FFMA.FTZ R165, R17.reuse, R162, R74 ;  /* 0x000000a211a57223 */ /* 0x040fe2000001004a */
[----:B------:R-:W-:Y:S01]  /*3320*/  FFMA.FTZ R186, R17, R186, R147 ;  /* 0x000000ba11ba7223 */ /* 0x000fe20000010093 */
[----:B------:R-:W-:Y:S01]  /*3330*/  ISETP.NE.AND P0, PT, R121, RZ, PT ;  /* 0x000000ff7900720c */ /* 0x000fe20003f05270 */
[----:B------:R2:W-:Y:S01]  /*3340*/  SHFL.DOWN PT, R169, R71, 0x1, 0x1f ;  /* 0x08201f0047a97f89 */ /* 0x0005e200000e0000 */
[----:B------:R-:W-:Y:S01]  /*3350*/  FMUL.FTZ R74, R167, R165 ;  /* 0x000000a5a74a7220 */ /* 0x000fe20000410000 */
[----:B------:R-:W-:Y:S01]  /*3360*/  IADD3 R218, R121, 0x160, RZ ;  /* 0x0000016079da7810 */ /* 0x000fe20007ffe0ff */
[----:B------:R-:W-:Y:S01]  /*3370*/  FMUL.FTZ R215, R8, R187 ;  /* 0x000000bb08d77220 */ /* 0x000fe20000410000 */
[----:B------:R-:W5:Y:S01]  /*3380*/  SHFL.IDX PT, R156, R62, RZ, 0x1f ;  /* 0x00001fff3e9c7589 */ /* 0x000f6200000e0000 */
[-C--:B------:R-:W-:Y:S01]  /*3390*/  FFMA.FTZ R147, R157, R186.reuse, R74 ;  /* 0x000000ba9d937223 */ /* 0x080fe2000001004a */
[----:B------:R-:W-:Y:S01]  /*33a0*/  FMUL.FTZ R74, R167, R186 ;  /* 0x000000baa74a7220 */ /* 0x000fe20000410000 */
[----:B------:R-:W-:Y:S01]  /*33b0*/  IADD3 R220, R121, 0x180, RZ ;  /* 0x0000018079dc7810 */ /* 0x000fe20007ffe0ff */
[----:B------:R-:W1:Y:S01]  /*33c0*/  SHFL.IDX PT, R158, R63, RZ, 0x1f ;  /* 0x00001fff3f9e7589 */ /* 0x000e6200000e0000 */
[----:B------:R-:W-:Y:S01]  /*33d0*/  FFMA.FTZ R162, R18, R173, R147 ;  /* 0x000000ad12a27223 */ /* 0x000fe20000010093 */
[----:B------:R-:W-:Y:S01]  /*33e0*/  FFMA.FTZ R74, R157, R165, -R74 ;  /* 0x000000a59d4a7223 */ /* 0x000fe2000001084a */
[C---:B------:R-:W-:Y:S01]  /*33f0*/  IADD3 R222, R121.reuse, 0x1a0, RZ ;  /* 0x000001a079de7810 */ /* 0x040fe20007ffe0ff */
[----:B------:R-:W1:Y:S01]  /*3400*/  SHFL.IDX PT, R136, R68, RZ, 0x1f ;  /* 0x00001fff44887589 */ /* 0x000e6200000e0000 */
[----:B--234-:R-:W-:Y:S01]  /*3410*/  FMUL.FTZ R71, R154, R162 ;  /* 0x000000a29a477220 */ /* 0x01cfe20000410000 */
[----:B------:R-:W-:Y:S01]  /*3420*/  FFMA.FTZ R183, R18, R183, R74 ;  /* 0x000000b712b77223 */ /* 0x000fe2000001004a */
[C---:B------:R-:W-:Y:S01]  /*3430*/  IADD3 R224, R121.reuse, 0x1c0, RZ ;  /* 0x000001c079e07810 */ /* 0x040fe20007ffe0ff */
[----:B------:R2:W3:Y:S01]  /*3440*/  SHFL.DOWN PT, R180, R68, 0x1, 0x1f ;  /* 0x08201f0044b47f89 */ /* 0x0004e200000e0000 */
[----:B------:R-:W-:Y:S01]  /*3450*/  IADD3 R226, R121, 0x1e0, RZ ;  /* 0x000001e079e27810 */ /* 0x000fe20007ffe0ff */
[----:B------:R-:W-:Y:S01]  /*3460*/  FFMA.FTZ R74, R140, R183, -R71 ;  /* 0x000000b78c4a7223 */ /* 0x000fe20000010847 */
[----:B------:R-:W-:Y:S01]  /*3470*/  LEA.HI.SX32 R195, R218, R121, 0x1b ;  /* 0x00000079dac37211 */ /* 0x000fe200078fdaff */
[----:B------:R-:W4:Y:S01]  /*3480*/  SHFL.DOWN PT, R190, R69, 0x1, 0x1f ;  /* 0x08201f0045be7f89 */ /* 0x000f2200000e0000 */
[C---:B0-----:R-:W-:Y:S01]  /*3490*/  FMUL.FTZ R147, R138.reuse, R63 ;  /* 0x0000003f8a937220 */ /* 0x041fe20000410000 */
[C---:B------:R-:W-:Y:S01]  /*34a0*/  FFMA.FTZ R185, R19.reuse, R164, R74 ;  /* 0x000000a413b97223 */ /* 0x040fe2000001004a */
[----:B------:R-:W-:Y:S01]  /*34b0*/  FMUL.FTZ R74, R19, R128 ;  /* 0x00000080134a7220 */ /* 0x000fe20000410000 */
[----:B------:R-:W0:Y:S01]  /*34c0*/  SHFL.DOWN PT, R184, R70, 0x1, 0x1f ;  /* 0x08201f0046b87f89 */ /* 0x000e2200000e0000 */
[----:B--2---:R-:W-:Y:S01]  /*34d0*/  FMUL.FTZ R68, R138, R62 ;  /* 0x0000003e8a447220 */ /* 0x004fe20000410000 */
[----:B------:R-:W-:Y:S01]  /*34e0*/  IADD3 R164, R121, 0x60, RZ ;  /* 0x0000006079a47810 */ /* 0x000fe20007ffe0ff */
[----:B------:R-:W-:Y:S01]  /*34f0*/  FMUL.FTZ R221, R7, R189 ;  /* 0x000000bd07dd7220 */ /* 0x000fe20000410000 */
[----:B------:R2:W0:Y:S01]  /*3500*/  SHFL.IDX PT, R71, R70, RZ, 0x1f ;  /* 0x00001fff46477589 */ /* 0x00042200000e0000 */
[C---:B-----5:R-:W-:Y:S01]  /*3510*/  @P1 FMUL.FTZ R171, R169.reuse, R156 ;  /* 0x0000009ca9ab1220 */ /* 0x060fe20000410000 */
[----:B------:R-:W-:Y:S01]  /*3520*/  LEA.HI.SX32 R197, R220, R121, 0x1b ;  /* 0x00000079dcc57211 */ /* 0x000fe200078fdaff */
[----:B------:R-:W-:Y:S01]  /*3530*/  FMUL.FTZ R223, R6, R65 ;  /* 0x0000004106df7220 */ /* 0x000fe20000410000 */
[----:B-1----:R-:W-:Y:S01]  /*3540*/  @P1 FMUL.FTZ R169, R169, R158 ;  /* 0x0000009ea9a91220 */ /* 0x002fe20000410000 */
[----:B------:R1:W5:Y:S01]  /*3550*/  SHFL.IDX PT, R146, R69, RZ, 0x1f ;  /* 0x00001fff45927589 */ /* 0x00036200000e0000 */
[----:B------:R-:W-:Y:S01]  /*3560*/  LEA.HI.SX32 R199, R222, R121, 0x1b ;  /* 0x00000079dec77211 */ /* 0x000fe200078fdaff */
[----:B------:R-:W-:Y:S01]  /*3570*/  FMUL.FTZ R225, R5, R67 ;  /* 0x0000004305e17220 */ /* 0x000fe20000410000 */
[C---:B------:R-:W-:Y:S01]  /*3580*/  FFMA.FTZ R62, R136.reuse, R62, -R147 ;  /* 0x0000003e883e7223 */ /* 0x040fe20000010893 */
[----:B------:R-:W-:Y:S01]  /*3590*/  FFMA.FTZ R147, R136, R63, R68 ;  /* 0x0000003f88937223 */ /* 0x000fe20000010044 */
[----:B------:R-:W-:Y:S01]  /*35a0*/  FMUL.FTZ R63, R138, R61 ;  /* 0x0000003d8a3f7220 */ /* 0x000fe20000410000 */
[----:B--2---:R-:W-:Y:S01]  /*35b0*/  SHF.L.U32 R70, R121, 0x4, RZ ;  /* 0x0000000479467819 */ /* 0x004fe200000006ff */
[C---:B---3--:R-:W-:Y:S01]  /*35c0*/  @P1 FFMA.FTZ R171, R180.reuse, R158, R171 ;  /* 0x0000009eb4ab1223 */ /* 0x048fe200000100ab */
[----:B------:R-:W-:Y:S01]  /*35d0*/  @P1 FFMA.FTZ R169, R180, R156, -R169 ;  /* 0x0000009cb4a91223 */ /* 0x000fe200000108a9 */
[-C--:B-1----:R-:W-:Y:S01]  /*35e0*/  FMUL.FTZ R69, R138, R60.reuse ;  /* 0x0000003c8a457220 */ /* 0x082fe20000410000 */
[----:B------:R-:W-:Y:S01]  /*35f0*/  FFMA.FTZ R60, R136, R60, -R63 ;  /* 0x0000003c883c7223 */ /* 0x000fe2000001083f */
[----:B----4-:R-:W-:Y:S01]  /*3600*/  @P1 FADD.FTZ R158, R190, R171 ;  /* 0x000000abbe9e1221 */ /* 0x010fe20000010000 */
[----:B------:R-:W-:Y:S01]  /*3610*/  P2R R63, PR, RZ, 0x1 ;  /* 0x00000001ff3f7803 */ /* 0x000fe20000000000 */
[----:B------:R-:W-:Y:S01]  /*3620*/  FMUL.FTZ R63, R154, R183 ;  /* 0x000000b79a3f7220 */ /* 0x000fe20000410000 */
[----:B------:R-:W-:Y:S01]  /*3630*/  FFMA.FTZ R61, R136, R61, R69 ;  /* 0x0000003d883d7223 */ /* 0x000fe20000010045 */
[----:B0-----:R-:W-:Y:S01]  /*3640*/  @P1 FADD.FTZ R156, R184, R169 ;  /* 0x000000a9b89c1221 */ /* 0x001fe20000010000 */
[-C--:B------:R-:W-:Y:S01]  /*3650*/  FMUL.FTZ R169, R158, -R143.reuse ;  /* 0x8000008f9ea97220 */ /* 0x080fe20000410000 */
[----:B------:R-:W-:Y:S01]  /*3660*/  FFMA.FTZ R68, R140, R162, R63 ;  /* 0x000000a28c447223 */ /* 0x000fe2000001003f */
[----:B------:R-:W-:Y:S01]  /*3670*/  @!P0 LEA R138, R9, R104, 0x4 ;  /* 0x00000068098a8211 */ /* 0x000fe200078e20ff */
[C---:B------:R-:W-:Y:S01]  /*3680*/  FMUL.FTZ R143, R156.reuse, -R143 ;  /* 0x8000008f9c8f7220 */ /* 0x040fe20000410000 */
[----:B------:R-:W-:Y:S01]  /*3690*/  FFMA.FTZ R156, R156, R142, -R169 ;  /* 0x0000008e9c9c7223 */ /* 0x000fe200000108a9 */
[----:B------:R-:W-:Y:S01]  /*36a0*/  FFMA.FTZ R198, R19, R198, R68 ;  /* 0x000000c613c67223 */ /* 0x000fe20000010044 */
[----:B------:R-:W-:Y:S01]  /*36b0*/  FADD.FTZ R62, R71, R62 ;  /* 0x0000003e473e7221 */ /* 0x000fe20000010000 */
[----:B------:R-:W-:Y:S01]  /*36c0*/  FFMA.FTZ R142, R158, R142, R143 ;  /* 0x0000008e9e8e7223 */ /* 0x000fe2000001008f */
[----:B------:R-:W-:Y:S01]  /*36d0*/  FADD.FTZ R69, R75, R156 ;  /* 0x0000009c4b457221 */ /* 0x000fe20000010000 */
[----:B-----5:R-:W-:Y:S01]  /*36e0*/  FADD.FTZ R63, R146, R147 ;  /* 0x00000093923f7221 */ /* 0x020fe20000010000 */
[----:B------:R-:W-:Y:S01]  /*36f0*/  LEA.HI.SX32 R143, R70, R70, 0x1b ;  /* 0x00000046468f7211 */ /* 0x000fe200078fdaff */
[----:B------:R-:W-:Y:S01]  /*3700*/  FADD.FTZ R68, -R177, R142 ;  /* 0x0000008eb1447221 */ /* 0x000fe20000010100 */
[-C--:B------:R-:W-:Y:S01]  /*3710*/  FMUL.FTZ R75, R154, -R69.reuse ;  /* 0x800000459a4b7220 */ /* 0x080fe20000410000 */
[----:B------:R-:W-:Y:S01]  /*3720*/  FMUL.FTZ R136, R128, R69 ;  /* 0x0000004580887220 */ /* 0x000fe20000410000 */
[----:B------:R0:W-:Y:S01]  /*3730*/  @!P0 STS.128 [R138+0x3650], R60 ;  /* 0x0036503c8a008388 */ /* 0x0001e20000000c00 */
[----:B------:R-:W-:Y:S01]  /*3740*/  FMUL.FTZ R71, R154, -R68 ;  /* 0x800000449a477220 */ /* 0x000fe20000410000 */
[----:B------:R-:W-:Y:S01]  /*3750*/  LEA R202, R143, R104, 0x2 ;  /* 0x000000688fca7211 */ /* 0x000fe200078e10ff */
[----:B------:R-:W-:Y:S01]  /*3760*/  FMUL.FTZ R143, R19, R136 ;  /* 0x00000088138f7220 */ /* 0x000fe20000410000 */
[----:B------:R-:W-:Y:S01]  /*3770*/  FMUL.FTZ R146, R16, R137 ;  /* 0x0000008910927220 */ /* 0x000fe20000410000 */
[C---:B------:R-:W-:Y:S01]  /*3780*/  FFMA.FTZ R71, R140.reuse, R69, -R71 ;  /* 0x000000458c477223 */ /* 0x040fe20000010847 */
[----:B------:R-:W-:Y:S01]  /*3790*/  FFMA.FTZ R140, R140, R68, R75 ;  /* 0x000000448c8c7223 */ /* 0x000fe2000001004b */
[----:B------:R-:W-:Y:S01]  /*37a0*/  FMUL.FTZ R154, R14, R139 ;  /* 0x0000008b0e9a7220 */ /* 0x000fe20000410000 */
[----:B------:R1:W-:Y:S01]  /*37b0*/  STS [R202+0x10b8], R143 ;  /* 0x0010b88fca007388 */ /* 0x0003e20000000800 */
[----:B------:R-:W-:Y:S01]  /*37c0*/  FADD.FTZ R70, R72, R71 ;  /* 0x0000004748467221 */ /* 0x000fe20000010000 */
[-C--:B------:R-:W-:Y:S01]  /*37d0*/  FFMA.FTZ R71, R59, -R74.reuse, R198 ;  /* 0x8000004a3b477223 */ /* 0x080fe200000100c6 */
[----:B------:R-:W-:Y:S01]  /*37e0*/  FADD.FTZ R72, -R73, R140 ;  /* 0x0000008c49487221 */ /* 0x000fe20000010100 */
[----:B------:R-:W-:Y:S01]  /*37f0*/  FFMA.FTZ R73, R58, -R74, R185 ;  /* 0x8000004a3a497223 */ /* 0x000fe200000100b9 */
[----:B------:R-:W-:Y:S01]  /*3800*/  FMUL.FTZ R180, R12, R131 ;  /* 0x000000830cb47220 */ /* 0x000fe20000410000 */
[----:B------:R-:W-:Y:S01]  /*3810*/  FMUL.FTZ R75, R71, R136 ;  /* 0x00000088474b7220 */ /* 0x000fe20000410000 */
[C---:B------:R-:W-:Y:S01]  /*3820*/  FMUL.FTZ R147, R135.reuse, R72 ;  /* 0x0000004887937220 */ /* 0x040fe20000410000 */
[----:B0-----:R-:W-:Y:S01]  /*3830*/  FMUL.FTZ R60, R128, R68 ;  /* 0x00000044803c7220 */ /* 0x001fe20000410000 */
[----:B------:R-:W-:Y:S01]  /*3840*/  FMUL.FTZ R138, R18, R135 ;  /* 0x00000087128a7220 */ /* 0x000fe20000410000 */
[----:B------:R-:W-:Y:S01]  /*3850*/  FMUL.FTZ R61, R135, R70 ;  /* 0x00000046873d7220 */ /* 0x000fe20000410000 */
[----:B------:R-:W-:Y:S01]  /*3860*/  FFMA.FTZ R181, R44, -R180, R187 ;  /* 0x800000b42cb57223 */ /* 0x000fe200000100bb */
[-C--:B------:R-:W-:Y:S01]  /*3870*/  FMUL.FTZ R74, R71, R60.reuse ;  /* 0x0000003c474a7220 */ /* 0x080fe20000410000 */
[-C--:B------:R-:W-:Y:S01]  /*3880*/  FMUL.FTZ R63, R19, R60.reuse ;  /* 0x0000003c133f7220 */ /* 0x080fe20000410000 */
[----:B------:R-:W-:Y:S01]  /*3890*/  FFMA.FTZ R75, R73, R60, -R75 ;  /* 0x0000003c494b7223 */ /* 0x000fe2000001084b */
[C---:B------:R-:W-:Y:S01]  /*38a0*/  FMUL.FTZ R60, R167.reuse, -R72 ;  /* 0x80000048a73c7220 */ /* 0x040fe20000410000 */
[----:B------:R-:W-:Y:S01]  /*38b0*/  FMUL.FTZ R167, R167, -R70 ;  /* 0x80000046a7a77220 */ /* 0x000fe20000410000 */
[----:B------:R-:W-:Y:S01]  /*38c0*/  FFMA.FTZ R74, R73, R136, R74 ;  /* 0x00000088494a7223 */ /* 0x000fe2000001004a */
[----:B------:R-:W-:Y:S01]  /*38d0*/  FFMA.FTZ R136, R57, -R138, R162 ;  /* 0x8000008a39887223 */ /* 0x000fe200000100a2 */
[C---:B------:R-:W-:Y:S01]  /*38e0*/  FFMA.FTZ R60, R157.reuse, R70, -R60 ;  /* 0x000000469d3c7223 */ /* 0x040fe2000001083c */
[----:B------:R-:W-:Y:S01]  /*38f0*/  FFMA.FTZ R140, R157, R72, R167 ;  /* 0x000000489d8c7223 */ /* 0x000fe200000100a7 */
[----:B------:R0:W-:Y:S01]  /*3900*/  STS [R202+0x10bc], R63 ;  /* 0x0010bc3fca007388 */ /* 0x0001e20000000800 */
[----:B------:R-:W-:Y:S01]  /*3910*/  FFMA.FTZ R138, R56, -R138, R183 ;  /* 0x8000008a388a7223 */ /* 0x000fe200000100b7 */
[----:B-1----:R-:W-:Y:S01]  /*3920*/  FADD.FTZ R143, R175, R60 ;  /* 0x0000003caf8f7221 */ /* 0x002fe20000010000 */
[----:B------:R-:W-:Y:S01]  /*3930*/  FADD.FTZ R140, -R145, R140 ;  /* 0x0000008c918c7221 */ /* 0x000fe20000010100 */
[-C--:B------:R-:W-:Y:S01]  /*3940*/  FMUL.FTZ R169, R18, R61.reuse ;  /* 0x0000003d12a97220 */ /* 0x080fe20000410000 */
[----:B------:R-:W-:Y:S01]  /*3950*/  FMUL.FTZ R60, R136, R61 ;  /* 0x0000003d883c7220 */ /* 0x000fe20000410000 */
[----:B------:R-:W-:Y:S01]  /*3960*/  FMUL.FTZ R190, R130, R143 ;  /* 0x0000008f82be7220 */ /* 0x000fe20000410000 */
[-C--:B------:R-:W-:Y:S01]  /*3970*/  FFMA.FTZ R145, R53, -R146.reuse, R188 ;  /* 0x8000009235917223 */ /* 0x080fe200000100bc */
[----:B------:R-:W-:Y:S01]  /*3980*/  FFMA.FTZ R146, R52, -R146, R163 ;  /* 0x8000009234927223 */ /* 0x000fe200000100a3 */
[-C--:B------:R-:W-:Y:S01]  /*3990*/  FFMA.FTZ R157, R138, R147.reuse, -R60 ;  /* 0x000000938a9d7223 */ /* 0x080fe2000001083c */
[-C--:B0-----:R-:W-:Y:S01]  /*39a0*/  FMUL.FTZ R63, R136, R147.reuse ;  /* 0x00000093883f7220 */ /* 0x081fe20000410000 */
[----:B------:R-:W-:Y:S01]  /*39b0*/  FMUL.FTZ R147, R18, R147 ;  /* 0x0000009312937220 */ /* 0x000fe20000410000 */
[----:B------:R-:W-:Y:S01]  /*39c0*/  FMUL.FTZ R167, R17, R190 ;  /* 0x000000be11a77220 */ /* 0x000fe20000410000 */
[-C--:B------:R-:W-:Y:S01]  /*39d0*/  FMUL.FTZ R184, R130, R140.reuse ;  /* 0x0000008c82b87220 */ /* 0x080fe20000410000 */
[----:B------:R-:W-:Y:S01]  /*39e0*/  FFMA.FTZ R158, R138, R61, R63 ;  /* 0x0000003d8a9e7223 */ /* 0x000fe2000001003f */
[CC--:B------:R-:W-:Y:S01]  /*39f0*/  FMUL.FTZ R63, R152.reuse, -R143.reuse ;  /* 0x8000008f983f7220 */ /* 0x0c0fe20000410000 */
[----:B------:R-:W-:Y:S01]  /*3a00*/  FMUL.FTZ R61, R152, -R140 ;  /* 0x8000008c983d7220 */ /* 0x000fe20000410000 */
[----:B------:R0:W-:Y:S01]  /*3a10*/  STS [R202+0x10b4], R147 ;  /* 0x0010b493ca007388 */ /* 0x0001e20000000800 */
[----:B------:R-:W-:Y:S01]  /*3a20*/  FFMA.FTZ R180, R45, -R180, R192 ;  /* 0x800000b42db47223 */ /* 0x000fe200000100c0 */
[C---:B------:R-:W-:Y:S01]  /*3a30*/  FFMA.FTZ R63, R148.reuse, R140, R63 ;  /* 0x0000008c943f7223 */ /* 0x040fe2000001003f */
[----:B------:R-:W-:Y:S01]  /*3a40*/  FFMA.FTZ R61, R148, R143, -R61 ;  /* 0x0000008f943d7223 */ /* 0x000fe2000001083d */
[----:B------:R1:W-:Y:S01]  /*3a50*/  STS [R202+0x10a8], R167 ;  /* 0x0010a8a7ca007388 */ /* 0x0003e20000000800 */
[----:B------:R-:W-:Y:S01]  /*3a60*/  LEA.HI.SX32 R177, R164, R121, 0x1b ;  /* 0x00000079a4b17211 */ /* 0x000fe200078fdaff */
[----:B------:R-:W-:Y:S01]  /*3a70*/  FADD.FTZ R142, -R178, R63 ;  /* 0x0000003fb28e7221 */ /* 0x000fe20000010100 */
[----:B------:R-:W-:Y:S01]  /*3a80*/  FADD.FTZ R144, R144, R61 ;  /* 0x0000003d90907221 */ /* 0x000fe20000010000 */
[----:B------:R2:W-:Y:S01]  /*3a90*/  STS [R202+0x10b0], R169 ;  /* 0x0010b0a9ca007388 */ /* 0x0005e20000000800 */
[----:B------:R-:W-:Y:S01]  /*3aa0*/  IADD3 R178, R121, 0x140, RZ ;  /* 0x0000014079b27810 */ /* 0x000fe20007ffe0ff */
[C---:B------:R-:W-:Y:S01]  /*3ab0*/  FMUL.FTZ R60, R161.reuse, -R142 ;  /* 0x8000008ea13c7220 */ /* 0x040fe20000410000 */
[----:B------:R-:W-:Y:S01]  /*3ac0*/  FMUL.FTZ R161, R161, -R144 ;  /* 0x80000090a1a17220 */ /* 0x000fe20000410000 */
[C---:B------:R-:W-:Y:S01]  /*3ad0*/  FMUL.FTZ R63, R137.reuse, R142 ;  /* 0x0000008e893f7220 */ /* 0x040fe20000410000 */
[-C--:B------:R-:W-:Y:S01]  /*3ae0*/  FMUL.FTZ R61, R137, R144.reuse ;  /* 0x00000090893d7220 */ /* 0x080fe20000410000 */
[C---:B------:R-:W-:Y:S01]  /*3af0*/  FFMA.FTZ R60, R151.reuse, R144, -R60 ;  /* 0x00000090973c7223 */ /* 0x040fe2000001083c */
[----:B------:R-:W-:Y:S01]  /*3b00*/  FFMA.FTZ R161, R151, R142, R161 ;  /* 0x0000008e97a17223 */ /* 0x000fe200000100a1 */
[C---:B------:R-:W-:Y:S01]  /*3b10*/  FMUL.FTZ R151, R145.reuse, R63 ;  /* 0x0000003f91977220 */ /* 0x040fe20000410000 */
[-C--:B------:R-:W-:Y:S01]  /*3b20*/  FMUL.FTZ R194, R145, R61.reuse ;  /* 0x0000003d91c27220 */ /* 0x080fe20000410000 */
[----:B0-----:R-:W-:Y:S01]  /*3b30*/  FADD.FTZ R147, R179, R60 ;  /* 0x0000003cb3937221 */ /* 0x001fe20000010000 */
[----:B------:R-:W-:Y:S01]  /*3b40*/  FADD.FTZ R148, -R176, R161 ;  /* 0x000000a1b0947221 */ /* 0x000fe20000010100 */
[-C--:B-1----:R-:W-:Y:S01]  /*3b50*/  FMUL.FTZ R167, R16, R61.reuse ;  /* 0x0000003d10a77220 */ /* 0x082fe20000410000 */
[C---:B------:R-:W-:Y:S01]  /*3b60*/  FFMA.FTZ R196, R146.reuse, R61, R151 ;  /* 0x0000003d92c47223 */ /* 0x040fe20000010097 */
[----:B------:R-:W-:Y:S01]  /*3b70*/  FMUL.FTZ R151, R15, R132 ;  /* 0x000000840f977220 */ /* 0x000fe20000410000 */
[CC--:B------:R-:W-:Y:S01]  /*3b80*/  FMUL.FTZ R61, R149.reuse, -R148.reuse ;  /* 0x80000094953d7220 */ /* 0x0c0fe20000410000 */
[----:B------:R-:W-:Y:S01]  /*3b90*/  FMUL.FTZ R149, R149, -R147 ;  /* 0x8000009395957220 */ /* 0x000fe20000410000 */
[-C--:B------:R-:W-:Y:S01]  /*3ba0*/  FFMA.FTZ R194, R146, R63.reuse, -R194 ;  /* 0x0000003f92c27223 */ /* 0x080fe200000108c2 */
[----:B------:R-:W-:Y:S01]  /*3bb0*/  FMUL.FTZ R161, R16, R63 ;  /* 0x0000003f10a17220 */ /* 0x000fe20000410000 */
[C---:B------:R-:W-:Y:S01]  /*3bc0*/  FFMA.FTZ R61, R150.reuse, R147, -R61 ;  /* 0x00000093963d7223 */ /* 0x040fe2000001083d */
[----:B------:R-:W-:Y:S01]  /*3bd0*/  FFMA.FTZ R63, R150, R148, R149 ;  /* 0x00000094963f7223 */ /* 0x000fe20000010095 */
[----:B------:R-:W-:Y:S01]  /*3be0*/  FFMA.FTZ R149, R51, -R151, R66 ;  /* 0x8000009733957223 */ /* 0x000fe20000010042 */
[----:B------:R-:W-:Y:S01]  /*3bf0*/  FMUL.FTZ R204, R132, R147 ;  /* 0x0000009384cc7220 */ /* 0x000fe20000410000 */
[----:B--2---:R-:W-:Y:S01]  /*3c00*/  FMUL.FTZ R169, R17, R184 ;  /* 0x000000b811a97220 */ /* 0x004fe20000410000 */
[----:B------:R-:W-:Y:S01]  /*3c10*/  FADD.FTZ R150, R174, R61 ;  /* 0x0000003dae967221 */ /* 0x000fe20000010000 */
[----:B------:R-:W-:Y:S01]  /*3c20*/  FMUL.FTZ R60, R132, R148 ;  /* 0x00000094843c7220 */ /* 0x000fe20000410000 */
[----:B------:R-:W-:Y:S01]  /*3c30*/  FFMA.FTZ R151, R50, -R151, R67 ;  /* 0x8000009732977223 */ /* 0x000fe20000010043 */
[C---:B------:R-:W-:Y:S01]  /*3c40*/  FMUL.FTZ R61, R149.reuse, R204 ;  /* 0x000000cc953d7220 */ /* 0x040fe20000410000 */
[----:B------:R-:W-:Y:S01]  /*3c50*/  FADD.FTZ R152, -R172, R63 ;  /* 0x0000003fac987221 */ /* 0x000fe20000010100 */
[----:B------:R0:W-:Y:S01]  /*3c60*/  STS [R202+0x10ac], R169 ;  /* 0x0010aca9ca007388 */ /* 0x0001e20000000800 */
[-C--:B------:R-:W-:Y:S01]  /*3c70*/  FMUL.FTZ R62, R149, R60.reuse ;  /* 0x0000003c953e7220 */ /* 0x080fe20000410000 */
[----:B------:R-:W-:Y:S01]  /*3c80*/  FFMA.FTZ R206, R151, R60, -R61 ;  /* 0x0000003c97ce7223 */ /* 0x000fe2000001083d */
[C---:B------:R-:W-:Y:S01]  /*3c90*/  IADD3 R174, R121.reuse, 0x100, RZ ;  /* 0x0000010079ae7810 */ /* 0x040fe20007ffe0ff */
[----:B------:R1:W-:Y:S01]  /*3ca0*/  STS [R202+0x10a0], R167 ;  /* 0x0010a0a7ca007388 */ /* 0x0003e20000000800 */
[----:B------:R-:W-:Y:S01]  /*3cb0*/  IADD3 R172, R121, 0xe0, RZ ;  /* 0x000000e079ac7810 */ /* 0x000fe20007ffe0ff */
[----:B------:R-:W-:Y:S01]  /*3cc0*/  FFMA.FTZ R67, -R5, R66, -RZ ;  /* 0x0000004205437223 */ /* 0x000fe200000109ff */
[----:B------:R-:W-:Y:S01]  /*3cd0*/  IADD3 R176, R121, 0x120, RZ ;  /* 0x0000012079b07810 */ /* 0x000fe20007ffe0ff */
[----:B------:R2:W-:Y:S01]  /*3ce0*/  STS [R202+0x10a4], R161 ;  /* 0x0010a4a1ca007388 */ /* 0x0005e20000000800 */
[-C--:B------:R-:W-:Y:S01]  /*3cf0*/  LEA.HI.SX32 R173, R172, R121.reuse, 0x1b ;  /* 0x00000079acad7211 */ /* 0x080fe200078fdaff */
[----:B0-----:R-:W-:Y:S01]  /*3d00*/  FMUL.FTZ R169, R15, R60 ;  /* 0x0000003c0fa97220 */ /* 0x001fe20000410000 */
[C---:B------:R-:W-:Y:S01]  /*3d10*/  FMUL.FTZ R60, R153.reuse, -R152 ;  /* 0x80000098993c7220 */ /* 0x040fe20000410000 */
[----:B------:R-:W-:Y:S01]  /*3d20*/  FMUL.FTZ R153, R153, -R150 ;  /* 0x8000009699997220 */ /* 0x000fe20000410000 */
[----:B------:R-:W-:Y:S01]  /*3d30*/  LEA.HI.SX32 R191, R176, R121, 0x1b ;  /* 0x00000079b0bf7211 */ /* 0x000fe200078fdaff */
[----:B-1----:R-:W-:Y:S01]  /*3d40*/  FMUL.FTZ R167, R15, R204 ;  /* 0x000000cc0fa77220 */ /* 0x002fe20000410000 */
[C---:B------:R-:W-:Y:S01]  /*3d50*/  FFMA.FTZ R61, R155.reuse, R150, -R60 ;  /* 0x000000969b3d7223 */ /* 0x040fe2000001083c */
[----:B------:R-:W-:Y:S01]  /*3d60*/  FFMA.FTZ R63, R155, R152, R153 ;  /* 0x000000989b3f7223 */ /* 0x000fe20000010099 */
[----:B------:R-:W-:Y:S01]  /*3d70*/  FFMA.FTZ R153, R49, -R154, R64 ;  /* 0x8000009a31997223 */ /* 0x000fe20000010040 */
[C---:B--2---:R-:W-:Y:S01]  /*3d80*/  FMUL.FTZ R161, R139.reuse, R152 ;  /* 0x000000988ba17220 */ /* 0x044fe20000410000 */
[----:B------:R0:W-:Y:S01]  /*3d90*/  STS [R202+0x1098], R167 ;  /* 0x001098a7ca007388 */ /* 0x0001e20000000800 */
[----:B------:R-:W-:Y:S01]  /*3da0*/  FADD.FTZ R155, R170, R61 ;  /* 0x0000003daa9b7221 */ /* 0x000fe20000010000 */
[----:B------:R-:W-:Y:S01]  /*3db0*/  FMUL.FTZ R61, R139, R150 ;  /* 0x000000968b3d7220 */ /* 0x000fe20000410000 */
[----:B------:R-:W-:Y:S01]  /*3dc0*/  FFMA.FTZ R154, R48, -R154, R65 ;  /* 0x8000009a309a7223 */ /* 0x000fe20000010041 */
[----:B------:R-:W-:Y:S01]  /*3dd0*/  FADD.FTZ R156, -R168, R63 ;  /* 0x0000003fa89c7221 */ /* 0x000fe20000010100 */
[----:B------:R1:W-:Y:S01]  /*3de0*/  STS [R202+0x109c], R169 ;  /* 0x00109ca9ca007388 */ /* 0x0003e20000000800 */
[----:B------:R-:W-:Y:S01]  /*3df0*/  FMUL.FTZ R210, R153, R61 ;  /* 0x0000003d99d27220 */ /* 0x000fe20000410000 */
[C---:B------:R-:W-:Y:S01]  /*3e00*/  FMUL.FTZ R60, R134.reuse, R155 ;  /* 0x0000009b863c7220 */ /* 0x040fe20000410000 */
[----:B------:R-:W-:Y:S01]  /*3e10*/  FFMA.FTZ R204, R151, R204, R62 ;  /* 0x000000cc97cc7223 */ /* 0x000fe2000001003e */
[----:B------:R-:W-:Y:S01]  /*3e20*/  FMUL.FTZ R62, R134, R156 ;  /* 0x0000009c863e7220 */ /* 0x000fe20000410000 */
[-C--:B0-----:R-:W-:Y:S01]  /*3e30*/  FMUL.FTZ R167, R153, R161.reuse ;  /* 0x000000a199a77220 */ /* 0x081fe20000410000 */
[-C--:B------:R-:W-:Y:S01]  /*3e40*/  FMUL.FTZ R171, R14, R161.reuse ;  /* 0x000000a10eab7220 */ /* 0x080fe20000410000 */
[C---:B------:R-:W-:Y:S01]  /*3e50*/  FFMA.FTZ R210, R154.reuse, R161, -R210 ;  /* 0x000000a19ad27223 */ /* 0x040fe200000108d2 */
[----:B------:R-:W-:Y:S01]  /*3e60*/  FMUL.FTZ R161, R13, R134 ;  /* 0x000000860da17220 */ /* 0x000fe20000410000 */
[-C--:B------:R-:W-:Y:S01]  /*3e70*/  FFMA.FTZ R208, R154, R61.reuse, R167 ;  /* 0x0000003d9ad07223 */ /* 0x080fe200000100a7 */
[----:B-1----:R-:W-:Y:S01]  /*3e80*/  FMUL.FTZ R169, R14, R61 ;  /* 0x0000003d0ea97220 */ /* 0x002fe20000410000 */
[C---:B------:R-:W-:Y:S01]  /*3e90*/  FMUL.FTZ R61, R159.reuse, -R156 ;  /* 0x8000009c9f3d7220 */ /* 0x040fe20000410000 */
[-C--:B------:R-:W-:Y:S01]  /*3ea0*/  FMUL.FTZ R159, R159, -R155.reuse ;  /* 0x8000009b9f9f7220 */ /* 0x080fe20000410000 */
[----:B------:R-:W-:Y:S01]  /*3eb0*/  FMUL.FTZ R167, R13, R60 ;  /* 0x0000003c0da77220 */ /* 0x000fe20000410000 */
[----:B------:R-:W-:Y:S01]  /*3ec0*/  STS [R202+0x1094], R171 ;  /* 0x001094abca007388 */ /* 0x000fe20000000800 */
[C---:B------:R-:W-:Y:S01]  /*3ed0*/  FFMA.FTZ R61, R160.reuse, R155, -R61 ;  /* 0x0000009ba03d7223 */ /* 0x040fe2000001083d */
[----:B------:R-:W-:Y:S01]  /*3ee0*/  FFMA.FTZ R63, R160, R156, R159 ;  /* 0x0000009ca03f7223 */ /* 0x000fe2000001009f */
[-C--:B------:R-:W-:Y:S01]  /*3ef0*/  FFMA.FTZ R160, R47, -R161.reuse, R200 ;  /* 0x800000a12fa07223 */ /* 0x080fe200000100c8 */
[----:B------:R0:W-:Y:S01]  /*3f00*/  STS [R202+0x1090], R169 ;  /* 0x001090a9ca007388 */ /* 0x0001e20000000800 */
[----:B------:R-:W-:Y:S01]  /*3f10*/  FADD.FTZ R159, R166, R61 ;  /* 0x0000003da69f7221 */ /* 0x000fe20000010000 */
[----:B------:R-:W-:Y:S01]  /*3f20*/  FADD.FTZ R182, -R182, R63 ;  /* 0x0000003fb6b67221 */ /* 0x000fe20000010100 */
[----:B------:R-:W-:Y:S01]  /*3f30*/  FFMA.FTZ R161, R46, -R161, R189 ;  /* 0x800000a12ea17223 */ /* 0x000fe200000100bd */
[----:B------:R1:W-:Y:S01]  /*3f40*/  STS [R202+0x1088], R167 ;  /* 0x001088a7ca007388 */ /* 0x0003e20000000800 */
[C---:B------:R-:W-:Y:S01]  /*3f50*/  FMUL.FTZ R61, R131.reuse, R159 ;  /* 0x0000009f833d7220 */ /* 0x040fe20000410000 */
[----:B------:R-:W-:Y:S01]  /*3f60*/  FMUL.FTZ R217, R131, R182 ;  /* 0x000000b683d97220 */ /* 0x000fe20000410000 */
[C---:B------:R-:W-:Y:S01]  /*3f70*/  FMUL.FTZ R212, R160.reuse, R62 ;  /* 0x0000003ea0d47220 */ /* 0x040fe20000410000 */
[----:B------:R-:W-:Y:S01]  /*3f80*/  FMUL.FTZ R214, R160, R60 ;  /* 0x0000003ca0d67220 */ /* 0x000fe20000410000 */
[-C--:B------:R-:W-:Y:S01]  /*3f90*/  FMUL.FTZ R63, R12, R61.reuse ;  /* 0x0000003d0c3f7220 */ /* 0x080fe20000410000 */
[----:B0-----:R-:W-:Y:S01]  /*3fa0*/  FMUL.FTZ R169, R13, R62 ;  /* 0x0000003e0da97220 */ /* 0x001fe20000410000 */
[C---:B------:R-:W-:Y:S01]  /*3fb0*/  FFMA.FTZ R212, R161.reuse, R60, R212 ;  /* 0x0000003ca1d47223 */ /* 0x040fe200000100d4 */
[C---:B------:R-:W-:Y:S01]  /*3fc0*/  FMUL.FTZ R60, R180.reuse, R61 ;  /* 0x0000003db43c7220 */ /* 0x040fe20000410000 */
[-C--:B------:R-:W-:Y:S01]  /*3fd0*/  FMUL.FTZ R216, R180, R217.reuse ;  /* 0x000000d9b4d87220 */ /* 0x080fe20000410000 */
[-C--:B-1----:R-:W-:Y:S01]  /*3fe0*/  FMUL.FTZ R167, R12, R217.reuse ;  /* 0x000000d90ca77220 */ /* 0x082fe20000410000 */
[----:B------:R0:W-:Y:S01]  /*3ff0*/  STS [R202+0x108c], R169 ;  /* 0x00108ca9ca007388 */ /* 0x0001e20000000800 */
[----:B------:R-:W-:Y:S01]  /*4000*/  FFMA.FTZ R214, R161, R62, -R214 ;  /* 0x0000003ea1d67223 */ /* 0x000fe200000108d6 */
[----:B------:R-:W-:Y:S01]  /*4010*/  FFMA.FTZ R217, R181, R217, -R60 ;  /* 0x000000d9b5d97223 */ /* 0x000fe2000001083c */
[C---:B------:R-:W-:Y:S01]  /*4020*/  IADD3 R166, R121.reuse, 0x80, RZ ;  /* 0x0000008079a67810 */ /* 0x040fe20007ffe0ff */
[----:B------:R-:W-:Y:S01]  /*4030*/  STS [R202+0x1080], R63 ;  /* 0x0010803fca007388 */ /* 0x000fe20000000800 */
[----:B------:R-:W-:Y:S01]  /*4040*/  IADD3 R170, R121, 0xc0, RZ ;  /* 0x000000c079aa7810 */ /* 0x000fe20007ffe0ff */
[----:B------:R-:W-:Y:S01]  /*4050*/  FFMA.FTZ R216, R181, R61, R216 ;  /* 0x0000003db5d87223 */ /* 0x000fe200000100d8 */
[C---:B------:R-:W-:Y:S01]  /*4060*/  IADD3 R60, R121.reuse, 0x20, RZ ;  /* 0x00000020793c7810 */ /* 0x040fe20007ffe0ff */
[----:B------:R1:W-:Y:S01]  /*4070*/  STS [R202+0x1084], R167 ;  /* 0x001084a7ca007388 */ /* 0x0003e20000000800 */
[C---:B------:R-:W-:Y:S01]  /*4080*/  IADD3 R62, R121.reuse, 0x40, RZ ;  /* 0x00000040793e7810 */ /* 0x040fe20007ffe0ff */
[----:B------:R-:W-:Y:S01]  /*4090*/  FFMA.FTZ R65, -R6, R64, -RZ ;  /* 0x0000004006417223 */ /* 0x000fe200000109ff */
[C---:B------:R-:W-:Y:S01]  /*40a0*/  IADD3 R168, R121.reuse, 0xa0, RZ ;  /* 0x000000a079a87810 */ /* 0x040fe20007ffe0ff */
[----:B------:R-:W-:Y:S01]  /*40b0*/  FMUL.FTZ R227, R4, R163 ;  /* 0x000000a304e37220 */ /* 0x000fe20000410000 */
[----:B0-----:R-:W-:Y:S01]  /*40c0*/  LEA.HI.SX32 R169, R170, R121, 0x1b ;  /* 0x00000079aaa97211 */ /* 0x001fe200078fdaff */
[----:B------:R-:W-:Y:S01]  /*40d0*/  FMUL.FTZ R183, R2, R183 ;  /* 0x000000b702b77220 */ /* 0x000fe20000410000 */
[----:B------:R-:W-:Y:S01]  /*40e0*/  LEA.HI.SX32 R171, R174, R121, 0x1b ;  /* 0x00000079aeab7211 */ /* 0x000fe200078fdaff */
[----:B------:R-:W-:Y:S01]  /*40f0*/  FMUL.FTZ R185, R0, R185 ;  /* 0x000000b900b97220 */ /* 0x000fe20000410000 */
[-C--:B------:R-:W-:Y:S01]  /*4100*/  LEA.HI.SX32 R61, R121, R121.reuse, 0x1b ;  /* 0x00000079793d7211 */ /* 0x080fe200078fdaff */
[----:B------:R-:W-:Y:S01]  /*4110*/  BSSY B0, `(.L_x_17205) ;  /* 0x0000072000007945 */ /* 0x000fe20003800000 */
[----:B-1----:R-:W-:-:S02]  /*4120*/  LEA.HI.SX32 R167, R166, R121, 0x1b ;  /* 0x00000079a6a77211 */ /* 0x002fc400078fdaff */
[-C--:B------:R-:W-:Y:S01]  /*4130*/  LEA.HI.SX32 R179, R60, R121.reuse, 0x1b ;  /* 0x000000793cb37211 */ /* 0x080fe200078fdaff */
[----:B------:R-:W-:Y:S01]  /*4140*/  IMAD R60, R141, -0x100, R100 ;  /* 0xffffff008d3c7824 */ /* 0x000fe200078e0264 */
[-C--:B------:R-:W-:Y:S02]  /*4150*/  LEA.HI.SX32 R63, R62, R121.reuse, 0x1b ;  /* 0x000000793e3f7211 */ /* 0x080fe400078fdaff */
[-C--:B------:R-:W-:Y:S02]  /*4160*/  LEA.HI.SX32 R175, R168, R121.reuse, 0x1b ;  /* 0x00000079a8af7211 */ /* 0x080fe400078fdaff */
[-C--:B------:R-:W-:Y:S02]  /*4170*/  LEA.HI.SX32 R193, R178, R121.reuse, 0x1b ;  /* 0x00000079b2c17211 */ /* 0x080fe400078fdaff */
[-C--:B------:R-:W-:Y:S02]  /*4180*/  LEA.HI.SX32 R201, R224, R121.reuse, 0x1b ;  /* 0x00000079e0c97211 */ /* 0x080fe400078fdaff */
[----:B------:R-:W-:-:S02]  /*4190*/  LEA.HI.SX32 R203, R226, R121, 0x1b ;  /* 0x00000079e2cb7211 */ /* 0x000fc400078fdaff */
[-C--:B------:R-:W-:Y:S02]  /*41a0*/  LEA R176, R167, R104.reuse, 0x2 ;  /* 0x00000068a7b07211 */ /* 0x080fe400078e10ff */
[-C--:B------:R-:W-:Y:S02]  /*41b0*/  LEA R174, R169, R104.reuse, 0x2 ;  /* 0x00000068a9ae7211 */ /* 0x080fe400078e10ff */
[-C--:B------:R-:W-:Y:S02]  /*41c0*/  LEA R172, R171, R104.reuse, 0x2 ;  /* 0x00000068abac7211 */ /* 0x080fe400078e10ff */
[-C--:B------:R-:W-:Y:S01]  /*41d0*/  LEA R179, R179, R104.reuse, 0x2 ;  /* 0x00000068b3b37211 */ /* 0x080fe200078e10ff */
[----:B------:R-:W-:Y:S01]  /*41e0*/  BAR.SYNC.DEFER_BLOCKING 0x0 ;  /* 0x0000000000007b1d */ /* 0x000fe20000010000 */
[----:B------:R-:W-:Y:S01]  /*41f0*/  LEA R178, R63, R104, 0x2 ;  /* 0x000000683fb27211 */ /* 0x000fe200078e10ff */
[----:B------:R-:W-:Y:S01]  /*4200*/  FFMA.FTZ R63, -R7, R200, -RZ ;  /* 0x000000c8073f7223 */ /* 0x000fe200000109ff */
        /* <DEDUP_REMOVED lines=10> */
[----:B------:R-:W-:Y:S01]  /*42b0*/  LEA R218, R61, R104, 0x2 ;  /* 0x000000683dda7211 */ /* 0x000fe200078e10ff */
[----:B------:R-:W-:Y:S01]  /*42c0*/  FFMA.FTZ R61, -R8, R192, -RZ ;  /* 0x000000c0083d7223 */ /* 0x000fe200000109ff */
[----:B------:R-:W-:Y:S01]  /*42d0*/  SHF.L.U32 R62, R141, 0x9, RZ ;  /* 0x000000098d3e7819 */ /* 0x000fe200000006ff */
[----:B------:R-:W0:Y:S01]  /*42e0*/  LDS R187, [R179+0x1100] ;  /* 0x00110000b3bb7984 */ /* 0x000e220000000800 */
[----:B------:R-:W-:-:S02]  /*42f0*/  LEA R141, R60, -R121, 0x1 ;  /* 0x800000793c8d7211 */ /* 0x000fc400078e08ff */
[----:B------:R-:W-:Y:S01]  /*4300*/  IADD3 R60, P1, R62, R121, RZ ;  /* 0x000000793e3c7210 */ /* 0x000fe20007f3e0ff */
[----:B------:R-:W1:Y:S01]  /*4310*/  LDS R219, [R218+0x1080] ;  /* 0x00108000dadb7984 */ /* 0x000e620000000800 */
[----:B------:R-:W-:-:S03]  /*4320*/  ISETP.GE.AND P0, PT, R141, 0x1, PT ;  /* 0x000000018d00780c */ /* 0x000fc60003f06270 */
        /* <DEDUP_REMOVED lines=19> */
[----:B------:R-:W-:Y:S01]  /*4460*/  FFMA.FTZ R163, R54, -R215, R165 ;  /* 0x800000d736a37223 */ /* 0x000fe200000100a5 */
[C---:B-1----:R-:W-:Y:S02]  /*4470*/  FMUL.FTZ R221, R3.reuse, R165 ;  /* 0x000000a503dd7220 */ /* 0x042fe40000410000 */
[----:B------:R1:W-:Y:S01]  /*4480*/  STS [R202+0x18dc], R67 ;  /* 0x0018dc43ca007388 */ /* 0x0003e20000000800 */
[----:B------:R-:W-:Y:S01]  /*4490*/  FFMA.FTZ R165, -R3, R186, -RZ ;  /* 0x000000ba03a57223 */ /* 0x000fe200000109ff */
[----:B--2---:R-:W-:Y:S01]  /*44a0*/  FFMA.FTZ R63, -R4, R188, -RZ ;  /* 0x000000bc043f7223 */ /* 0x004fe200000109ff */
[----:B------:R-:W-:Y:S01]  /*44b0*/  FFMA.FTZ R215, R55, -R215, R186 ;  /* 0x800000d737d77223 */ /* 0x000fe200000100ba */
[----:B------:R2:W-:Y:S01]  /*44c0*/  STS [R202+0x18c4], R61 ;  /* 0x0018c43dca007388 */ /* 0x0005e20000000800 */
[----:B-----5:R-:W-:-:S03]  /*44d0*/  FFMA.FTZ R65, -R2, R162, -RZ ;  /* 0x000000a202417223 */ /* 0x020fc600000109ff */
[----:B------:R0:W-:Y:S01]  /*44e0*/  STS [R202+0x18d0], R223 ;  /* 0x0018d0dfca007388 */ /* 0x0001e20000000800 */
[----:B-1----:R-:W-:-:S03]  /*44f0*/  FFMA.FTZ R67, -R0, R198, -RZ ;  /* 0x000000c600437223 */ /* 0x002fc600000109ff */
[----:B------:R1:W-:Y:S01]  /*4500*/  STS [R202+0x18d8], R225 ;  /* 0x0018d8e1ca007388 */ /* 0x0003e20000000800 */
[----:B--2---:R-:W-:-:S03]  /*4510*/  LEA.HI.X.SX32 R61, R62, RZ, 0x1, P1 ;  /* 0x000000ff3e3d7211 */ /* 0x004fc600008f0eff */
        /* <DEDUP_REMOVED lines=10> */
[-C--:B------:R-:W-:Y:S01]  /*45c0*/  IMAD R62, R127, R90.reuse, RZ ;  /* 0x0000005a7f3e7224 */ /* 0x080fe200078e02ff */
[----:B-1----:R-:W0:Y:S01]  /*45d0*/  LDS R165, [R218+0x18c0] ;  /* 0x0018c000daa57984 */ /* 0x002e220000000800 */
[----:B------:R-:W-:Y:S01]  /*45e0*/  IMAD.WIDE.U32 R64, R120, R90, RZ ;  /* 0x0000005a78407225 */ /* 0x000fe200078e00ff */
[----:B------:R-:W-:-:S03]  /*45f0*/  SHF.R.U32.HI R67, RZ, 0x1, R93 ;  /* 0x00000001ff437819 */ /* 0x000fc6000001165d */
[C---:B------:R-:W-:Y:S02]  /*4600*/  IMAD R63, R120.reuse, R91, R62 ;  /* 0x0000005b783f7224 */ /* 0x040fe400078e023e */
[-C--:B------:R-:W-:Y:S02]  /*4610*/  IMAD R66, R127, R84.reuse, RZ ;  /* 0x000000547f427224 */ /* 0x080fe400078e02ff */
[----:B------:R-:W-:Y:S01]  /*4620*/  IMAD R162, R67, UR14, RZ ;  /* 0x0000000e43a27c24 */ /* 0x000fe2000f8e02ff */
[----:B------:R-:W-:Y:S01]  /*4630*/  IADD3 R65, R65, R63, RZ ;  /* 0x0000003f41417210 */ /* 0x000fe20007ffe0ff */
[----:B------:R-:W-:Y:S01]  /*4640*/  IMAD.WIDE.U32 R62, R120, R84, RZ ;  /* 0x00000054783e7225 */ /* 0x000fe200078e00ff */
[----:B------:R-:W-:-:S03]  /*4650*/  SHF.R.U64 R67, R86, 0x1, R87 ;  /* 0x0000000156437819 */ /* 0x000fc60000001257 */
[----:B------:R-:W-:Y:S01]  /*4660*/  IMAD R183, R120, R85, R66 ;  /* 0x0000005578b77224 */ /* 0x000fe200078e0242 */
[----:B------:R-:W-:Y:S01]  /*4670*/  SHF.R.U32.HI R66, RZ, 0x1, R87 ;  /* 0x00000001ff427819 */ /* 0x000fe20000011657 */
[----:B------:R-:W-:-:S03]  /*4680*/  IMAD R186, R133, R76, RZ ;  /* 0x0000004c85ba7224 */ /* 0x000fc600078e02ff */
[----:B------:R-:W-:Y:S01]  /*4690*/  IADD3 R63, R63, R183, RZ ;  /* 0x000000b73f3f7210 */ /* 0x000fe20007ffe0ff */
[----:B------:R-:W-:Y:S01]  /*46a0*/  IMAD R66, R66, UR14, RZ ;  /* 0x0000000e42427c24 */ /* 0x000fe2000f8e02ff */
[----:B------:R-:W-:-:S03]  /*46b0*/  SHF.R.U64 R183, R92, 0x1, R93 ;  /* 0x000000015cb77819 */ /* 0x000fc6000000125d */
[----:B------:R-:W-:Y:S02]  /*46c0*/  IMAD R223, R67, UR15, R66 ;  /* 0x0000000f43df7c24 */ /* 0x000fe4000f8e0242 */
[C---:B------:R-:W-:Y:S02]  /*46d0*/  IMAD R221, R183.reuse, UR15, R162 ;  /* 0x0000000fb7dd7c24 */ /* 0x040fe4000f8e02a2 */
[----:B------:R-:W-:-:S04]  /*46e0*/  IMAD.WIDE.U32 R64, R183, UR14, R64 ;  /* 0x0000000eb7407c25 */ /* 0x000fc8000f8e0040 */
[----:B------:R-:W-:Y:S01]  /*46f0*/  IMAD.WIDE.U32 R66, R67, UR14, R62 ;  /* 0x0000000e43427c25 */ /* 0x000fe2000f8e003e */
[----:B------:R-:W-:Y:S02]  /*4700*/  IADD3 R183, R65, R221, RZ ;  /* 0x000000dd41b77210 */ /* 0x000fe40007ffe0ff */
[----:B------:R-:W-:Y:S01]  /*4710*/  LEA R65, P0, R64, R88, 0x3 ;  /* 0x0000005840417211 */ /* 0x000fe200078018ff */
[-C--:B------:R-:W-:Y:S01]  /*4720*/  IMAD R162, R133, R78.reuse, RZ ;  /* 0x0000004e85a27224 */ /* 0x080fe200078e02ff */
[----:B------:R-:W-:Y:S01]  /*4730*/  IADD3 R133, R67, R223, RZ ;  /* 0x000000df43857210 */ /* 0x000fe20007ffe0ff */
[C---:B------:R-:W-:Y:S01]  /*4740*/  IMAD.WIDE.U32 R62, R9.reuse, R78, R60 ;  /* 0x0000004e093e7225 */ /* 0x040fe200078e003c */
[----:B------:R-:W-:Y:S02]  /*4750*/  LEA R67, P1, R66, R82, 0x3 ;  /* 0x0000005242437211 */ /* 0x000fe400078218ff */
[----:B------:R-:W-:Y:S01]  /*4760*/  LEA.HI.X R183, R64, R89, R183, 0x3, P0 ;  /* 0x0000005940b77211 */ /* 0x000fe200000f1cb7 */
[C---:B------:R-:W-:Y:S01]  /*4770*/  IMAD R185, R9.reuse, R79, R162 ;  /* 0x0000004f09b97224 */ /* 0x040fe200078e02a2 */
[----:B------:R-:W-:Y:S01]  /*4780*/  LEA.HI.X R133, R66, R83, R133, 0x3, P1 ;  /* 0x0000005342857211 */ /* 0x000fe200008f1c85 */
[----:B------:R-:W-:Y:S01]  /*4790*/  IMAD.WIDE.U32 R60, R9, R76, R60 ;  /* 0x0000004c093c7225 */ /* 0x000fe200078e003c */
[----:B------:R-:W-:-:S02]  /*47a0*/  LEA R64, P0, R62, R65, 0x2 ;  /* 0x000000413e407211 */ /* 0x000fc400078010ff */
[----:B------:R-:W-:Y:S01]  /*47b0*/  IADD3 R185, R63, R185, RZ ;  /* 0x000000b93fb97210 */ /* 0x000fe20007ffe0ff */
[----:B------:R-:W-:Y:S01]  /*47c0*/  IMAD R221, R9, R77, R186 ;  /* 0x0000004d09dd7224 */ /* 0x000fe200078e02ba */
[----:B------:R-:W-:Y:S02]  /*47d0*/  LEA R66, P1, R60, R67, 0x2 ;  /* 0x000000433c427211 */ /* 0x000fe400078210ff */
[----:B------:R-:W-:Y:S02]  /*47e0*/  LEA.HI.X R65, R62, R183, R185, 0x2, P0 ;  /* 0x000000b73e417211 */ /* 0x000fe400000f14b9 */
[----:B------:R-:W-:-:S03]  /*47f0*/  IADD3 R221, R61, R221, RZ ;  /* 0x000000dd3ddd7210 */ /* 0x000fc60007ffe0ff */
[----:B------:R2:W-:Y:S01]  /*4800*/  REDG.E.ADD.F32.FTZ.RN.STRONG.GPU desc[UR12][R64.64], R219 ;  /* 0x000000db400079a6 */ /* 0x0005e2000c10f38c */
[----:B------:R-:W-:-:S05]  /*4810*/  LEA.HI.X R67, R60, R133, R221, 0x2, P1 ;  /* 0x000000853c437211 */ /* 0x000fca00008f14dd */
[----:B0-----:R2:W-:Y:S02]  /*4820*/  REDG.E.ADD.F32.FTZ.RN.STRONG.GPU desc[UR12][R66.64], R165 ;  /* 0x000000a5420079a6 */ /* 0x0015e4000c10f38c */
.L_x_17206:
[----:B------:R-:W-:Y:S05]  /*4830*/  BSYNC B0 ;  /* 0x0000000000007941 */ /* 0x000fea0003800000 */
.L_x_17205:
[----:B------:R-:W-:Y:S01]  /*4840*/  USHF.R.U32.HI UR8, URZ, 0x1, UR29 ;  /* 0x000000013f087899 */ /* 0x000fe2000801161d */
[----:B------:R-:W-:Y:S01]  /*4850*/  FADD.FTZ R61, RZ, R216 ;  /* 0x000000d8ff3d7221 */ /* 0x000fe20000010000 */
[----:B------:R-:W-:Y:S01]  /*4860*/  USHF.R.U32.HI UR17, URZ, 0x1, UR31 ;  /* 0x000000013f117899 */ /* 0x000fe2000801161f */
[----:B------:R-:W0:Y:S01]  /*4870*/  LDS R179, [R179+0x1940] ;  /* 0x00194000b3b37984 */ /* 0x000e220000000800 */
[----:B------:R-:W-:Y:S01]  /*4880*/  USHF.R.U64 UR10, UR28, 0x1, UR29 ;  /* 0x000000011c0a7899 */ /* 0x000fe2000800121d */
[----:B------:R-:W-:Y:S01]  /*4890*/  FADD.FTZ R61, R61, R212 ;  /* 0x000000d43d3d7221 */ /* 0x000fe20000010000 */
[----:B------:R-:W-:Y:S01]  /*48a0*/  USHF.R.U64 UR16, UR30, 0x1, UR31 ;  /* 0x000000011e107899 */ /* 0x000fe2000800121f */
[C---:B------:R-:W-:Y:S01]  /*48b0*/  IMAD R62, R127.reuse, R90, RZ ;  /* 0x0000005a7f3e7224 */ /* 0x040fe200078e02ff */
[----:B------:R-:W-:Y:S01]  /*48c0*/  UIMAD UR11, UR8, UR14, URZ ;  /* 0x0000000e080b72a4 */ /* 0x000fe2000f8e023f */
[----:B-1----:R-:W-:Y:S01]  /*48d0*/  IMAD R63, R127, R84, RZ ;  /* 0x000000547f3f7224 */ /* 0x002fe200078e02ff */
[----:B------:R-:W-:Y:S01]  /*48e0*/  UIMAD UR17, UR17, UR14, URZ ;  /* 0x0000000e111172a4 */ /* 0x000fe2000f8e023f */
[----:B------:R-:W-:Y:S01]  /*48f0*/  FADD.FTZ R61, R61, R208 ;  /* 0x000000d03d3d7221 */ /* 0x000fe20000010000 */
[----:B------:R-:W-:Y:S01]  /*4900*/  UIMAD.WIDE.U32 UR6, UR10, UR14, URZ ;  /* 0x0000000e0a0672a5 */ /* 0x000fe2000f8e003f */
[C---:B--2---:R-:W-:Y:S01]  /*4910*/  IMAD R165, R120.reuse, R91, R62 ;  /* 0x0000005b78a57224 */ /* 0x044fe200078e023e */
[----:B------:R-:W-:Y:S01]  /*4920*/  UIMAD.WIDE.U32 UR8, UR16, UR14, URZ ;  /* 0x0000000e100872a5 */ /* 0x000fe2000f8e003f */
[C---:B------:R-:W-:Y:S01]  /*4930*/  IMAD R133, R120.reuse, R85, R63 ;  /* 0x0000005578857224 */ /* 0x040fe200078e023f */
[----:B------:R-:W-:Y:S01]  /*4940*/  UIMAD UR11, UR15, UR10, UR11 ;  /* 0x0000000a0f0b72a4 */ /* 0x000fe2000f8e020b */
[----:B------:R-:W-:Y:S01]  /*4950*/  FADD.FTZ R61, R61, R204 ;  /* 0x000000cc3d3d7221 */ /* 0x000fe20000010000 */
[----:B------:R-:W-:Y:S01]  /*4960*/  UIMAD UR17, UR15, UR16, UR17 ;  /* 0x000000100f1172a4 */ /* 0x000fe2000f8e0211 */
[----:B------:R-:W-:Y:S01]  /*4970*/  FMUL.FTZ R60, R215, R184 ;  /* 0x000000b8d73c7220 */ /* 0x000fe20000410000 */
[----:B------:R-:W-:Y:S01]  /*4980*/  UIADD3 UR7, UR11, UR7, URZ ;  /* 0x000000070b077290 */ /* 0x000fe2000fffe03f */
[----:B------:R-:W-:Y:S01]  /*4990*/  FADD.FTZ R217, RZ, R217 ;  /* 0x000000d9ffd97221 */ /* 0x000fe20000010000 */
[----:B------:R-:W-:Y:S01]  /*49a0*/  UIADD3 UR9, UR17, UR9, URZ ;  /* 0x0000000911097290 */ /* 0x000fe2000fffe03f */
[----:B------:R-:W-:Y:S01]  /*49b0*/  FFMA.FTZ R66, R163, R190, R60 ;  /* 0x000000bea3427223 */ /* 0x000fe2000001003c */
[----:B------:R-:W-:Y:S01]  /*49c0*/  FADD.FTZ R61, R61, R196 ;  /* 0x000000c43d3d7221 */ /* 0x000fe20000010000 */
[----:B------:R-:W-:Y:S01]  /*49d0*/  FADD.FTZ R217, R217, R214 ;  /* 0x000000d6d9d97221 */ /* 0x000fe20000010000 */
[----:B------:R-:W-:-:S04]  /*49e0*/  IMAD.WIDE.U32 R62, R120, R90, UR6 ;  /* 0x00000006783e7e25 */ /* 0x000fc8000f8e005a */
[----:B------:R-:W-:Y:S01]  /*49f0*/  FMUL.FTZ R190, R215, R190 ;  /* 0x000000bed7be7220 */ /* 0x000fe20000410000 */
[----:B------:R-:W-:Y:S01]  /*4a00*/  USHF.L.U64.HI UR6, UR4, 0x2, UR5 ;  /* 0x0000000204067899 */ /* 0x000fe20008010205 */
[----:B------:R-:W-:Y:S01]  /*4a10*/  FADD.FTZ R217, R217, R210 ;  /* 0x000000d2d9d97221 */ /* 0x000fe20000010000 */
[----:B------:R-:W-:Y:S01]  /*4a20*/  IMAD.WIDE.U32 R64, R120, R84, UR8 ;  /* 0x0000000878407e25 */ /* 0x000fe2000f8e0054 */
[----:B------:R-:W-:-:S03]  /*4a30*/  IADD3 R165, R165, R63, RZ ;  /* 0x0000003fa5a57210 */ /* 0x000fc60007ffe0ff */
[----:B------:R-:W-:Y:S01]  /*4a40*/  FFMA.FTZ R67, R163, R184, -R190 ;  /* 0x000000b8a3437223 */ /* 0x000fe200000108be */
[----:B------:R-:W-:Y:S01]  /*4a50*/  LEA R162, P0, R62, R88, 0x3 ;  /* 0x000000583ea27211 */ /* 0x000fe200078018ff */
[----:B------:R-:W-:Y:S01]  /*4a60*/  FADD.FTZ R217, R217, R206 ;  /* 0x000000ced9d97221 */ /* 0x000fe20000010000 */
[----:B------:R-:W-:Y:S01]  /*4a70*/  IADD3 R65, R133, R65, RZ ;  /* 0x0000004185417210 */ /* 0x000fe20007ffe0ff */
[----:B------:R-:W-:Y:S01]  /*4a80*/  FADD.FTZ R133, R61, R66 ;  /* 0x000000423d857221 */ /* 0x000fe20000010000 */
[----:B------:R-:W-:Y:S01]  /*4a90*/  LEA R60, P1, R64, R82, 0x3 ;  /* 0x00000052403c7211 */ /* 0x000fe200078218ff */
[----:B------:R-:W-:Y:S01]  /*4aa0*/  FADD.FTZ R194, R217, R194 ;  /* 0x000000c2d9c27221 */ /* 0x000fe20000010000 */
[----:B------:R-:W-:Y:S01]  /*4ab0*/  SHF.L.U32 R63, R121, 0x2, RZ ;  /* 0x00000002793f7819 */ /* 0x000fe200000006ff */
[----:B------:R-:W-:Y:S01]  /*4ac0*/  USHF.L.U32 UR7, UR4, 0x2, URZ ;  /* 0x0000000204077899 */ /* 0x000fe2000800063f */
[----:B------:R-:W-:Y:S01]  /*4ad0*/  LEA.HI.X R66, R62, R89, R165, 0x3, P0 ;  /* 0x000000593e427211 */ /* 0x000fe200000f1ca5 */
[----:B------:R-:W-:Y:S01]  /*4ae0*/  FADD.FTZ R194, R194, R67 ;  /* 0x00000043c2c27221 */ /* 0x000fe20000010000 */
[----:B------:R-:W-:Y:S01]  /*4af0*/  LEA.HI.X R61, R64, R83, R65, 0x3, P1 ;  /* 0x00000053403d7211 */ /* 0x000fe200008f1c41 */
[----:B------:R-:W-:Y:S01]  /*4b00*/  FADD.FTZ R133, R133, R158 ;  /* 0x0000009e85857221 */ /* 0x000fe20000010000 */
[----:B------:R-:W-:Y:S01]  /*4b10*/  SHF.R.U32.HI R165, RZ, 0x1e, R121 ;  /* 0x0000001effa57819 */ /* 0x000fe20000011679 */
[----:B------:R-:W-:Y:S01]  /*4b20*/  FADD.FTZ R194, R194, R157 ;  /* 0x0000009dc2c27221 */ /* 0x000fe20000010000 */
[C---:B------:R-:W-:Y:S01]  /*4b30*/  IADD3 R64, P1, R63.reuse, R60, RZ ;  /* 0x0000003c3f407210 */ /* 0x040fe20007f3e0ff */
[----:B------:R-:W-:Y:S01]  /*4b40*/  BSSY B0, `(.L_x_17207) ;  /* 0x0000016000007945 */ /* 0x000fe20003800000 */
[----:B------:R-:W-:Y:S01]  /*4b50*/  IADD3 R62, P0, R63, R162, RZ ;  /* 0x000000a23f3e7210 */ /* 0x000fe20007f1e0ff */
[----:B------:R-:W-:Y:S01]  /*4b60*/  IMAD R162, R76, UR6, RZ ;  /* 0x000000064ca27c24 */ /* 0x000fe2000f8e02ff */
[C---:B------:R-:W-:Y:S01]  /*4b70*/  IADD3.X R65, R165.reuse, R61, RZ, P1, !PT ;  /* 0x0000003da5417210 */ /* 0x040fe20000ffe4ff */
[----:B------:R-:W-:Y:S01]  /*4b80*/  FADD.FTZ R75, R194, R75 ;  /* 0x0000004bc24b7221 */ /* 0x000fe20000010000 */
[----:B------:R-:W-:Y:S01]  /*4b90*/  IADD3.X R63, R165, R66, RZ, P0, !PT ;  /* 0x00000042a53f7210 */ /* 0x000fe200007fe4ff */
[----:B------:R-:W-:Y:S01]  /*4ba0*/  IMAD R165, R105, -0x200, R118 ;  /* 0xfffffe0069a57824 */ /* 0x000fe200078e0276 */
[----:B------:R-:W-:Y:S01]  /*4bb0*/  ISETP.GE.AND P0, PT, R141, 0x21, PT ;  /* 0x000000218d00780c */ /* 0x000fe20003f06270 */
[----:B------:R-:W-:-:S02]  /*4bc0*/  IMAD R66, R78, UR6, RZ ;  /* 0x000000064e427c24 */ /* 0x000fc4000f8e02ff */
[----:B------:R-:W-:Y:S01]  /*4bd0*/  FADD.FTZ R74, R133, R74 ;  /* 0x0000004a854a7221 */ /* 0x000fe20000010000 */
[----:B------:R-:W-:-:S04]  /*4be0*/  IMAD.WIDE R64, R165, 0x4, R64 ;  /* 0x00000004a5407825 */ /* 0x000fc800078e0240 */
[----:B------:R-:W-:-:S04]  /*4bf0*/  IMAD.WIDE R62, R165, 0x4, R62 ;  /* 0x00000004a53e7825 */ /* 0x000fc800078e023e */
[----:B------:R-:W-:Y:S02]  /*4c00*/  IMAD R185, R77, UR7, R162 ;  /* 0x000000074db97c24 */ /* 0x000fe4000f8e02a2 */
[----:B------:R-:W-:-:S04]  /*4c10*/  IMAD.WIDE.U32 R64, R76, UR7, R64 ;  /* 0x000000074c407c25 */ /* 0x000fc8000f8e0040 */
[----:B------:R-:W-:Y:S01]  /*4c20*/  IMAD R183, R79, UR7, R66 ;  /* 0x000000074fb77c24 */ /* 0x000fe2000f8e0242 */
[----:B------:R-:W-:Y:S01]  /*4c30*/  IADD3 R65, R65, R185, RZ ;  /* 0x000000b941417210 */ /* 0x000fe20007ffe0ff */
[----:B------:R-:W-:-:S05]  /*4c40*/  IMAD.WIDE.U32 R62, R78, UR7, R62 ;  /* 0x000000074e3e7c25 */ /* 0x000fca000f8e003e */
[----:B------:R-:W-:Y:S02]  /*4c50*/  IADD3 R67, R63, R183, RZ ;  /* 0x000000b73f437210 */ /* 0x000fe40007ffe0ff */
[----:B------:R-:W-:Y:S01]  /*4c60*/  MOV R66, R62 ;  /* 0x0000003e00427202 */ /* 0x000fe20000000f00 */
[----:B0-----:R-:W-:Y:S06]  /*4c70*/  @!P0 BRA `(.L_x_17208) ;  /* 0x0000000000088947 */ /* 0x001fec0003800000 */
[----:B------:R0:W-:Y:S04]  /*4c80*/  REDG.E.ADD.F32.FTZ.RN.STRONG.GPU desc[UR12][R66.64+-0x780], R187 ;  /* 0xfff880bb420079a6 */ /* 0x0001e8000c10f38c */
[----:B------:R0:W-:Y:S02]  /*4c90*/  REDG.E.ADD.F32.FTZ.RN.STRONG.GPU desc[UR12][R64.64+-0x780], R179 ;  /* 0xfff880b3400079a6 */ /* 0x0001e4000c10f38c */
.L_x_17208:
[----:B------:R-:W-:Y:S05]  /*4ca0*/  BSYNC B0 ;  /* 0x0000000000007941 */ /* 0x000fea0003800000 */
.L_x_17207:
[----:B------:R1:W2:Y:S01]  /*4cb0*/  LDS R133, [R178+0x19c0] ;  /* 0x0019c000b2857984 */ /* 0x0002a20000000800 */
        /* <DEDUP_REMOVED lines=10> */
[----:B--2---:R1:W-:Y:S02]  /*4d60*/  REDG.E.ADD.F32.FTZ.RN.STRONG.GPU desc[UR12][R64.64+-0x700], R133 ;  /* 0xfff90085400079a6 */ /* 0x0043e4000c10f38c */
.L_x_17210:
[----:B------:R-:W-:Y:S05]  /*4d70*/  BSYNC B0 ;  /* 0x0000000000007941 */ /* 0x000fea0003800000 */
.L_x_17209:
[----:B------:R-:W3:Y:S01]  /*4d80*/  LDS R177, [R177+0x1a40] ;  /* 0x001a4000b1b17984 */ /* 0x000ee20000000800 */
[----:B------:R-:W-:Y:S04]  /*4d90*/  BSSY B0, `(.L_x_17211) ;  /* 0x0000004000007945 */ /* 0x000fe80003800000 */
[----:B------:R-:W-:Y:S05]  /*4da0*/  @!P0 BRA `(.L_x_17212) ;  /* 0x0000000000088947 */ /* 0x000fea0003800000 */
[----:B------:R4:W-:Y:S04]  /*4db0*/  REDG.E.ADD.F32.FTZ.RN.STRONG.GPU desc[UR12][R66.64+-0x680], R191 ;  /* 0xfff980bf420079a6 */ /* 0x0009e8000c10f38c */
[----:B---3--:R4:W-:Y:S02]  /*4dc0*/  REDG.E.ADD.F32.FTZ.RN.STRONG.GPU desc[UR12][R64.64+-0x680], R177 ;  /* 0xfff980b1400079a6 */ /* 0x0089e4000c10f38c */
.L_x_17212:
[----:B------:R-:W-:Y:S05]  /*4dd0*/  BSYNC B0 ;  /* 0x0000000000007941 */ /* 0x000fea0003800000 */
.L_x_17211:
[----:B-12---:R1:W2:Y:S01]  /*4de0*/  LDS R133, [R176+0x1ac0] ;  /* 0x001ac000b0857984 */ /* 0x0062a20000000800 */
[----:B------:R-:W-:Y:S04]  /*4df0*/  BSSY B0, `(.L_x_17213) ;  /* 0x0000004000007945 */ /* 0x000fe80003800000 */
[----:B------:R-:W-:Y:S05]  /*4e00*/  @!P1 BRA `(.L_x_17214) ;  /* 0x0000000000089947 */ /* 0x000fea0003800000 */
[----:B------:R0:W-:Y:S04]  /*4e10*/  REDG.E.ADD.F32.FTZ.RN.STRONG.GPU desc[UR12][R66.64+-0x600], R193 ;  /* 0xfffa00c1420079a6 */ /* 0x0001e8000c10f38c */
[----:B--2---:R0:W-:Y:S02]  /*4e20*/  REDG.E.ADD.F32.FTZ.RN.STRONG.GPU desc[UR12][R64.64+-0x600], R133 ;  /* 0xfffa0085400079a6 */ /* 0x0041e4000c10f38c */
.L_x_17214:
[----:B------:R-:W-:Y:S05]  /*4e30*/  BSYNC B0 ;  /* 0x0000000000007941 */ /* 0x000fea0003800000 */
.L_x_17213:
[----:B------:R-:W0:Y:S01]  /*4e40*/  LDS R175, [R175+0x1b40] ;  /* 0x001b4000afaf7984 */ /* 0x000e220000000800 */
[----:B------:R-:W-:Y:S04]  /*4e50*/  BSSY B0, `(.L_x_17215) ;  /* 0x0000004000007945 */ /* 0x000fe80003800000 */
[----:B------:R-:W-:Y:S05]  /*4e60*/  @!P2 BRA `(.L_x_17216) ;  /* 0x000000000008a947 */ /* 0x000fea0003800000 */
[----:B------:R1:W-:Y:S04]  /*4e70*/  REDG.E.ADD.F32.FTZ.RN.STRONG.GPU desc[UR12][R66.64+-0x580], R195 ;  /* 0xfffa80c3420079a6 */ /* 0x0003e8000c10f38c */
[----:B0-----:R1:W-:Y:S02]  /*4e80*/  REDG.E.ADD.F32.FTZ.RN.STRONG.GPU desc[UR12][R64.64+-0x580], R175 ;  /* 0xfffa80af400079a6 */ /* 0x0013e4000c10f38c */
.L_x_17216:
[----:B------:R-:W-:Y:S05]  /*4e90*/  BSYNC B0 ;  /* 0x0000000000007941 */ /* 0x000fea0003800000 */
.L_x_17215:
[----:B0-2---:R0:W2:Y:S01]  /*4ea0*/  LDS R133, [R174+0x1bc0] ;  /* 0x001bc000ae857984 */ /* 0x0050a20000000800 */
[----:B------:R-:W-:Y:S04]  /*4eb0*/  BSSY B0, `(.L_x_17217) ;  /* 0x0000004000007945 */ /* 0x000fe80003800000 */
[----:B------:R-:W-:Y:S05]  /*4ec0*/  @!P3 BRA `(.L_x_17218) ;  /* 0x000000000008b947 */ /* 0x000fea0003800000 */
[----:B------:R0:W-:Y:S04]  /*4ed0*/  REDG.E.ADD.F32.FTZ.RN.STRONG.GPU desc[UR12][R66.64+-0x500], R197 ;  /* 0xfffb00c5420079a6 */ /* 0x0001e8000c10f38c */
[----:B--2---:R0:W-:Y:S02]  /*4ee0*/  REDG.E.ADD.F32.FTZ.RN.STRONG.GPU desc[UR12][R64.64+-0x500], R133 ;  /* 0xfffb0085400079a6 */ /* 0x0041e4000c10f38c */
.L_x_17218:
[----:B------:R-:W-:Y:S05]  /*4ef0*/  BSYNC B0 ;  /* 0x0000000000007941 */ /* 0x000fea0003800000 */
.L_x_17217:
[----:B------:R-:W0:Y:S01]  /*4f00*/  LDS R173, [R173+0x1c40] ;  /* 0x001c4000adad7984 */ /* 0x000e220000000800 */
[----:B------:R-:W-:Y:S04]  /*4f10*/  BSSY B0, `(.L_x_17219) ;  /* 0x0000004000007945 */ /* 0x000fe80003800000 */
[----:B------:R-:W-:Y:S05]  /*4f20*/  @!P4 BRA `(.L_x_17220) ;  /* 0x000000000008c947 */ /* 0x000fea0003800000 */
[----:B------:R1:W-:Y:S04]  /*4f30*/  REDG.E.ADD.F32.FTZ.RN.STRONG.GPU desc[UR12][R66.64+-0x480], R199 ;  /* 0xfffb80c7420079a6 */ /* 0x0003e8000c10f38c */
[----:B0-----:R1:W-:Y:S02]  /*4f40*/  REDG.E.ADD.F32.FTZ.RN.STRONG.GPU desc[UR12][R64.64+-0x480], R173 ;  /* 0xfffb80ad400079a6 */ /* 0x0013e4000c10f38c */
.L_x_17220:
[----:B------:R-:W-:Y:S05]  /*4f50*/  BSYNC B0 ;  /* 0x0000000000007941 */ /* 0x000fea0003800000 */
.L_x_17219:
[----:B0-2---:R0:W2:Y:S01]  /*4f60*/  LDS R133, [R172+0x1cc0] ;  /* 0x001cc000ac857984 */ /* 0x0050a20000000800 */
[----:B------:R-:W-:Y:S04]  /*4f70*/  BSSY B0, `(.L_x_17221) ;  /* 0x0000004000007945 */ /* 0x000fe80003800000 */
[----:B------:R-:W-:Y:S05]  /*4f80*/  @!P5 BRA `(.L_x_17222) ;  /* 0x000000000008d947 */ /* 0x000fea0003800000 */
[----:B------:R0:W-:Y:S04]  /*4f90*/  REDG.E.ADD.F32.FTZ.RN.STRONG.GPU desc[UR12][R66.64+-0x400], R201 ;  /* 0xfffc00c9420079a6 */ /* 0x0001e8000c10f38c */
[----:B--2---:R0:W-:Y:S02]  /*4fa0*/  REDG.E.ADD.F32.FTZ.RN.STRONG.GPU desc[UR12][R64.64+-0x400], R133 ;  /* 0xfffc0085400079a6 */ /* 0x0041e4000c10f38c */
.L_x_17222:
[----:B------:R-:W-:Y:S05]  /*4fb0*/  BSYNC B0 ;  /* 0x0000000000007941 */ /* 0x000fea0003800000 */
.L_x_17221:
        /* <DEDUP_REMOVED lines=12> */
.L_x_17224:
[----:B------:R-:W-:Y:S05]  /*5080*/  BSYNC B0 ;  /* 0x0000000000007941 */ /* 0x000fea0003800000 */
.L_x_17223:
[----:B0-2---:R0:W2:Y:S01]  /*5090*/  LDS R133, [R170+0x1dc0] ;  /* 0x001dc000aa857984 */ /* 0x0050a20000000800 */
[----:B------:R-:W-:Y:S04]  /*50a0*/  BSSY B0, `(.L_x_17225) ;  /* 0x0000004000007945 */ /* 0x000fe80003800000 */
[----:B------:R-:W-:Y:S05]  /*50b0*/  @!P0 BRA `(.L_x_17226) ;  /* 0x0000000000088947 */ /* 0x000fea0003800000 */
[----:B------:R0:W-:Y:S04]  /*50c0*/  REDG.E.ADD.F32.FTZ.RN.STRONG.GPU desc[UR12][R66.64+-0x300], R205 ;  /* 0xfffd00cd420079a6 */ /* 0x0001e8000c10f38c */
[----:B--2---:R0:W-:Y:S02]  /*50d0*/  REDG.E.ADD.F32.FTZ.RN.STRONG.GPU desc[UR12][R64.64+-0x300], R133 ;  /* 0xfffd0085400079a6 */ /* 0x0041e4000c10f38c */
.L_x_17226:
[----:B------:R-:W-:Y:S05]  /*50e0*/  BSYNC B0 ;  /* 0x0000000000007941 */ /* 0x000fea0003800000 */
.L_x_17225:
[----:B------:R-:W0:Y:S01]  /*50f0*/  LDS R169, [R169+0x1e40] ;  /* 0x001e4000a9a97984 */ /* 0x000e220000000800 */
[----:B------:R-:W-:Y:S04]  /*5100*/  BSSY B0, `(.L_x_17227) ;  /* 0x0000004000007945 */ /* 0x000fe80003800000 */
[----:B------:R-:W-:Y:S05]  /*5110*/  @!P1 BRA `(.L_x_17228) ;  /* 0x0000000000089947 */ /* 0x000fea0003800000 */
[----:B------:R1:W-:Y:S04]  /*5120*/  REDG.E.ADD.F32.FTZ.RN.STRONG.GPU desc[UR12][R66.64+-0x280], R207 ;  /* 0xfffd80cf420079a6 */ /* 0x0003e8000c10f38c */
[----:B0-----:R1:W-:Y:S02]  /*5130*/  REDG.E.ADD.F32.FTZ.RN.STRONG.GPU desc[UR12][R64.64+-0x280], R169 ;  /* 0xfffd80a9400079a6 */ /* 0x0013e4000c10f38c */
.L_x_17228:
[----:B------:R-:W-:Y:S05]  /*5140*/  BSYNC B0 ;  /* 0x0000000000007941 */ /* 0x000fea0003800000 */
.L_x_17227:
[----:B0-2---:R0:W2:Y:S01]  /*5150*/  LDS R133, [R168+0x1ec0] ;  /* 0x001ec000a8857984 */ /* 0x0050a20000000800 */
[----:B------:R-:W-:Y:S04]  /*5160*/  BSSY B0, `(.L_x_17229) ;  /* 0x0000004000007945 */ /* 0x000fe80003800000 */
[----:B------:R-:W-:Y:S05]  /*5170*/  @!P2 BRA `(.L_x_17230) ;  /* 0x000000000008a947 */ /* 0x000fea0003800000 */
[----:B------:R0:W-:Y:S04]  /*5180*/  REDG.E.ADD.F32.FTZ.RN.STRONG.GPU desc[UR12][R66.64+-0x200], R209 ;  /* 0xfffe00d1420079a6 */ /* 0x0001e8000c10f38c */
[----:B--2---:R0:W-:Y:S02]  /*5190*/  REDG.E.ADD.F32.FTZ.RN.STRONG.GPU desc[UR12][R64.64+-0x200], R133 ;  /* 0xfffe0085400079a6 */ /* 0x0041e4000c10f38c */
.L_x_17230:
[----:B------:R-:W-:Y:S05]  /*51a0*/  BSYNC B0 ;  /* 0x0000000000007941 */ /* 0x000fea0003800000 */
.L_x_17229:
[----:B------:R-:W0:Y:S01]  /*51b0*/  LDS R167, [R167+0x1f40] ;  /* 0x001f4000a7a77984 */ /* 0x000e220000000800 */
[----:B------:R-:W-:Y:S04]  /*51c0*/  BSSY B0, `(.L_x_17231) ;  /* 0x0000004000007945 */ /* 0x000fe80003800000 */
[----:B------:R-:W-:Y:S05]  /*51d0*/  @!P3 BRA `(.L_x_17232) ;  /* 0x000000000008b947 */ /* 0x000fea0003800000 */
[----:B------:R1:W-:Y:S04]  /*51e0*/  REDG.E.ADD.F32.FTZ.RN.STRONG.GPU desc[UR12][R66.64+-0x180], R211 ;  /* 0xfffe80d3420079a6 */ /* 0x0003e8000c10f38c */
[----:B0-----:R1:W-:Y:S02]  /*51f0*/  REDG.E.ADD.F32.FTZ.RN.STRONG.GPU desc[UR12][R64.64+-0x180], R167 ;  /* 0xfffe80a7400079a6 */ /* 0x0013e4000c10f38c */
.L_x_17232:
[----:B------:R-:W-:Y:S05]  /*5200*/  BSYNC B0 ;  /* 0x0000000000007941 */ /* 0x000fea0003800000 */
.L_x_17231:
[----:B0-2---:R0:W2:Y:S01]  /*5210*/  LDS R133, [R166+0x1fc0] ;  /* 0x001fc000a6857984 */ /* 0x0050a20000000800 */
[----:B------:R-:W-:Y:S04]  /*5220*/  BSSY B0, `(.L_x_17233) ;  /* 0x0000004000007945 */ /* 0x000fe80003800000 */
[----:B------:R-:W-:Y:S05]  /*5230*/  @!P4 BRA `(.L_x_17234) ;  /* 0x000000000008c947 */ /* 0x000fea0003800000 */
[----:B------:R0:W-:Y:S04]  /*5240*/  REDG.E.ADD.F32.FTZ.RN.STRONG.GPU desc[UR12][R66.64+-0x100], R213 ;  /* 0xffff00d5420079a6 */ /* 0x0001e8000c10f38c */
[----:B--2---:R0:W-:Y:S02]  /*5250*/  REDG.E.ADD.F32.FTZ.RN.STRONG.GPU desc[UR12][R64.64+-0x100], R133 ;  /* 0xffff0085400079a6 */ /* 0x0041e4000c10f38c */
.L_x_17234:
[----:B------:R-:W-:Y:S05]  /*5260*/  BSYNC B0 ;  /* 0x0000000000007941 */ /* 0x000fea0003800000 */
.L_x_17233:
[----:B01--4-:R0:W1:Y:S01]  /*5270*/  LDS R65, [R164+0x2040] ;  /* 0x00204000a4417984 */ /* 0x0130620000000800 */
[----:B------:R-:W-:Y:S04]  /*5280*/  BSSY B0, `(.L_x_17235) ;  /* 0x0000009000007945 */ /* 0x000fe80003800000 */
[----:B------:R-:W-:Y:S05]  /*5290*/  @!P5 BRA `(.L_x_17236) ;  /* 0x00000000001cd947 */ /* 0x000fea0003800000 */
[----:B------:R-:W-:Y:S01]  /*52a0*/  IMAD.WIDE.U32 R60, R121, 0x4, R60 ;  /* 0x00000004793c7825 */ /* 0x000fe200078e003c */
[----:B------:R-:W-:-:S03]  /*52b0*/  IADD3 R63, R183, R63, RZ ;  /* 0x0000003fb73f7210 */ /* 0x000fc60007ffe0ff */
[----:B------:R-:W-:Y:S02]  /*52c0*/  IMAD.WIDE R60, R165, 0x4, R60 ;  /* 0x00000004a53c7825 */ /* 0x000fe400078e023c */
[----:B------:R4:W-:Y:S02]  /*52d0*/  REDG.E.ADD.F32.FTZ.RN.STRONG.GPU desc[UR12][R62.64+-0x80], R192 ;  /* 0xffff80c03e0079a6 */ /* 0x0009e4000c10f38c */
[----:B------:R-:W-:-:S05]  /*52e0*/  IMAD.WIDE.U32 R60, R76, UR7, R60 ;  /* 0x000000074c3c7c25 */ /* 0x000fca000f8e003c */
[----:B------:R-:W-:-:S05]  /*52f0*/  IADD3 R61, R185, R61, RZ ;  /* 0x0000003db93d7210 */ /* 0x000fca0007ffe0ff */
[----:B-1----:R4:W-:Y:S02]  /*5300*/  REDG.E.ADD.F32.FTZ.RN.STRONG.GPU desc[UR12][R60.64+-0x80], R65 ;  /* 0xffff80413c0079a6 */ /* 0x0029e4000c10f38c */
.L_x_17236:
[----:B------:R-:W-:Y:S05]  /*5310*/  BSYNC B0 ;  /* 0x0000000000007941 */ /* 0x000fea0003800000 */
.L_x_17235:
[----:B----4-:R-:W4:Y:S01]  /*5320*/  SHFL.DOWN PT, R61, R74, 0x1, 0x1f ;  /* 0x08201f004a3d7f89 */ /* 0x010f2200000e0000 */
[----:B------:R-:W-:Y:S01]  /*5330*/  ISETP.GT.AND P0, PT, R119, 0x1e, PT ;  /* 0x0000001e7700780c */ /* 0x000fe20003f04270 */
[----:B------:R-:W-:Y:S01]  /*5340*/  FMUL.FTZ R59, R59, R68 ;  /* 0x000000443b3b7220 */ /* 0x000fe20000410000 */
[----:B------:R-:W-:Y:S01]  /*5350*/  FMUL.FTZ R57, R57, R72 ;  /* 0x0000004839397220 */ /* 0x000fe20000410000 */
[----:B------:R-:W5:Y:S01]  /*5360*/  SHFL.DOWN PT, R60, R75, 0x1, 0x1f ;  /* 0x08201f004b3c7f89 */ /* 0x000f6200000e0000 */
[----:B------:R-:W-:Y:S01]  /*5370*/  FMUL.FTZ R53, R53, R142 ;  /* 0x0000008e35357220 */ /* 0x000fe20000410000 */
[----:B------:R-:W-:Y:S01]  /*5380*/  FFMA.FTZ R62, R58, R69, R59 ;  /* 0x000000453a3e7223 */ /* 0x000fe2000001003b */
[----:B------:R-:W-:Y:S01]  /*5390*/  FMUL.FTZ R59, R11, R72 ;  /* 0x000000480b3b7220 */ /* 0x000fe20000410000 */
[----:B------:R-:W-:Y:S01]  /*53a0*/  FMUL.FTZ R51, R51, R148 ;  /* 0x0000009433337220 */ /* 0x000fe20000410000 */
[----:B------:R-:W-:Y:S01]  /*53b0*/  FMUL.FTZ R49, R49, R152 ;  /* 0x0000009831317220 */ /* 0x000fe20000410000 */
[----:B------:R-:W-:Y:S01]  /*53c0*/  FMUL.FTZ R47, R47, R156 ;  /* 0x0000009c2f2f7220 */ /* 0x000fe20000410000 */
[----:B------:R-:W-:Y:S01]  /*53d0*/  FFMA.FTZ R59, R10, R70, R59 ;  /* 0x000000460a3b7223 */ /* 0x000fe2000001003b */
[----:B------:R-:W-:Y:S01]  /*53e0*/  ISETP.NE.AND P1, PT, R119, RZ, PT ;  /* 0x000000ff7700720c */ /* 0x000fe20003f25270 */
[----:B------:R-:W-:Y:S01]  /*53f0*/  FMUL.FTZ R45, R45, R182 ;  /* 0x000000b62d2d7220 */ /* 0x000fe20000410000 */
[----:B------:R-:W-:Y:S01]  /*5400*/  ISETP.NE.AND P2, PT, R121, RZ, PT ;  /* 0x000000ff7900720c */ /* 0x000fe20003f45270 */
[----:B------:R-:W-:Y:S01]  /*5410*/  BSSY B0, `(.L_x_17237) ;  /* 0x000006e000007945 */ /* 0x000fe20003800000 */
[----:B------:R-:W-:Y:S01]  /*5420*/  FFMA.FTZ R35, R128, R62, R35 ;  /* 0x0000003e80237223 */ /* 0x000fe20000010023 */
[----:B------:R-:W-:-:S04]  /*5430*/  FFMA.FTZ R45, R44, R159, R45 ;  /* 0x0000009f2c2d7223 */ /* 0x000fc8000001002d */
[----:B------:R-:W-:Y:S01]  /*5440*/  FFMA.FTZ R28, R131, R45, R28 ;  /* 0x0000002d831c7223 */ /* 0x000fe2000001001c */
[----:B----4-:R-:W-:Y:S01]  /*5450*/  @!P0 FADD.FTZ R74, R74, R61 ;  /* 0x0000003d4a4a8221 */ /* 0x010fe20000010000 */
[----:B-----5:R-:W-:-:S04]  /*5460*/  @!P0 FADD.FTZ R75, R75, R60 ;  /* 0x0000003c4b4b8221 */ /* 0x020fc80000010000 */
[----:B------:R-:W4:Y:S01]  /*5470*/  SHFL.DOWN PT, R61, R74, 0x2, 0x1f ;  /* 0x08401f004a3d7f89 */ /* 0x000f2200000e0000 */
[----:B------:R-:W-:-:S03]  /*5480*/  ISETP.GT.AND P0, PT, R119, 0x1d, PT ;  /* 0x0000001d7700780c */ /* 0x000fc60003f04270 */
[----:B------:R-:W5:Y:S10]  /*5490*/  SHFL.DOWN PT, R60, R75, 0x2, 0x1f ;  /* 0x08401f004b3c7f89 */ /* 0x000f7400000e0000 */
[----:B----4-:R-:W-:Y:S01]  /*54a0*/  @!P0 FADD.FTZ R74, R74, R61 ;  /* 0x0000003d4a4a8221 */ /* 0x010fe20000010000 */
[----:B------:R-:W-:Y:S01]  /*54b0*/  FMUL.FTZ R61, R11, R69 ;  /* 0x000000450b3d7220 */ /* 0x000fe20000410000 */
[----:B-----5:R-:W-:-:S03]  /*54c0*/  @!P0 FADD.FTZ R75, R75, R60 ;  /* 0x0000003c4b4b8221 */ /* 0x020fc60000010000 */
[----:B-1----:R-:W1:Y:S01]  /*54d0*/  SHFL.DOWN PT, R65, R74, 0x4, 0x1f ;  /* 0x08801f004a417f89 */ /* 0x002e6200000e0000 */
[----:B------:R-:W-:Y:S01]  /*54e0*/  ISETP.GT.AND P0, PT, R119, 0x1b, PT ;  /* 0x0000001b7700780c */ /* 0x000fe20003f04270 */
[CC--:B------:R-:W-:Y:S01]  /*54f0*/  FMUL.FTZ R60, R11.reuse, R68.reuse ;  /* 0x000000440b3c7220 */ /* 0x0c0fe20000410000 */
[C---:B------:R-:W-:Y:S01]  /*5500*/  FFMA.FTZ R68, R10.reuse, R68, -R61 ;  /* 0x000000440a447223 */ /* 0x040fe2000001083d */
[----:B------:R-:W4:Y:S01]  /*5510*/  SHFL.DOWN PT, R64, R75, 0x4, 0x1f ;  /* 0x08801f004b407f89 */ /* 0x000f2200000e0000 */
[----:B------:R-:W-:Y:S01]  /*5520*/  FMUL.FTZ R61, R11, R70 ;  /* 0x000000460b3d7220 */ /* 0x000fe20000410000 */
[C---:B------:R-:W-:Y:S01]  /*5530*/  FFMA.FTZ R60, R10.reuse, R69, R60 ;  /* 0x000000450a3c7223 */ /* 0x040fe2000001003c */
[----:B------:R-:W-:Y:S02]  /*5540*/  FMUL.FTZ R68, R71, R68 ;  /* 0x0000004447447220 */ /* 0x000fe40000410000 */
[----:B------:R-:W-:Y:S01]  /*5550*/  FFMA.FTZ R63, R10, R72, -R61 ;  /* 0x000000480a3f7223 */ /* 0x000fe2000001083d */
[----:B------:R-:W-:Y:S01]  /*5560*/  FFMA.FTZ R61, R56, R70, R57 ;  /* 0x00000046383d7223 */ /* 0x000fe20000010039 */
[----:B------:R-:W-:Y:S01]  /*5570*/  FMUL.FTZ R57, R11, R143 ;  /* 0x0000008f0b397220 */ /* 0x000fe20000410000 */
[----:B------:R-:W-:Y:S01]  /*5580*/  FFMA.FTZ R68, R73, R60, R68 ;  /* 0x0000003c49447223 */ /* 0x000fe20000010044 */
[----:B------:R-:W-:Y:S01]  /*5590*/  FMUL.FTZ R63, R136, R63 ;  /* 0x0000003f883f7220 */ /* 0x000fe20000410000 */
[----:B------:R-:W-:Y:S01]  /*55a0*/  FFMA.FTZ R34, R135, R61, R34 ;  /* 0x0000003d87227223 */ /* 0x000fe20000010022 */
[-C--:B------:R-:W-:Y:S01]  /*55b0*/  FFMA.FTZ R56, R10, R140.reuse, -R57 ;  /* 0x0000008c0a387223 */ /* 0x080fe20000010839 */
[-C--:B------:R-:W-:Y:S01]  /*55c0*/  FMUL.FTZ R57, R55, R140.reuse ;  /* 0x0000008c37397220 */ /* 0x080fe20000410000 */
[----:B------:R-:W-:Y:S01]  /*55d0*/  FMUL.FTZ R55, R11, R140 ;  /* 0x0000008c0b377220 */ /* 0x000fe20000410000 */
[----:B------:R-:W-:Y:S01]  /*55e0*/  FFMA.FTZ R63, R138, R59, R63 ;  /* 0x0000003b8a3f7223 */ /* 0x000fe2000001003f */
[----:B------:R-:W-:Y:S01]  /*55f0*/  FMUL.FTZ R60, R215, R56 ;  /* 0x00000038d73c7220 */ /* 0x000fe20000410000 */
[-C--:B------:R-:W-:Y:S01]  /*5600*/  FFMA.FTZ R56, R54, R143.reuse, R57 ;  /* 0x0000008f36387223 */ /* 0x080fe20000010039 */
[----:B------:R-:W-:Y:S01]  /*5610*/  FFMA.FTZ R58, R10, R143, R55 ;  /* 0x0000008f0a3a7223 */ /* 0x000fe20000010037 */
[CC--:B------:R-:W-:Y:S01]  /*5620*/  FMUL.FTZ R55, R11.reuse, R144.reuse ;  /* 0x000000900b377220 */ /* 0x0c0fe20000410000 */
[----:B------:R-:W-:Y:S01]  /*5630*/  FFMA.FTZ R57, R52, R144, R53 ;  /* 0x0000009034397223 */ /* 0x000fe20000010035 */
[----:B-1----:R-:W-:Y:S01]  /*5640*/  @!P0 FADD.FTZ R74, R74, R65 ;  /* 0x000000414a4a8221 */ /* 0x002fe20000010000 */
[C---:B------:R-:W-:Y:S01]  /*5650*/  FMUL.FTZ R53, R11.reuse, R148 ;  /* 0x000000940b357220 */ /* 0x040fe20000410000 */
[CC--:B------:R-:W-:Y:S01]  /*5660*/  FFMA.FTZ R54, R10.reuse, R142.reuse, -R55 ;  /* 0x0000008e0a367223 */ /* 0x0c0fe20000010837 */
[----:B------:R-:W-:Y:S01]  /*5670*/  FMUL.FTZ R55, R11, R142 ;  /* 0x0000008e0b377220 */ /* 0x000fe20000410000 */
[----:B----4-:R-:W-:Y:S01]  /*5680*/  @!P0 FADD.FTZ R75, R75, R64 ;  /* 0x000000404b4b8221 */ /* 0x010fe20000010000 */
[----:B------:R-:W1:Y:S01]  /*5690*/  SHFL.DOWN PT, R65, R74, 0x8, 0x1f ;  /* 0x09001f004a417f89 */ /* 0x000e6200000e0000 */
[----:B------:R-:W-:Y:S01]  /*56a0*/  ISETP.GT.AND P0, PT, R119, 0x17, PT ;  /* 0x000000177700780c */ /* 0x000fe20003f04270 */
[----:B------:R-:W-:Y:S01]  /*56b0*/  FFMA.FTZ R59, R10, R144, R55 ;  /* 0x000000900a3b7223 */ /* 0x000fe20000010037 */
[-C--:B------:R-:W-:Y:S01]  /*56c0*/  FMUL.FTZ R55, R11, R147.reuse ;  /* 0x000000930b377220 */ /* 0x080fe20000410000 */
[----:B------:R-:W4:Y:S01]  /*56d0*/  SHFL.DOWN PT, R64, R75, 0x8, 0x1f ;  /* 0x09001f004b407f89 */ /* 0x000f2200000e0000 */
[----:B------:R-:W-:Y:S01]  /*56e0*/  FFMA.FTZ R58, R163, R58, R60 ;  /* 0x0000003aa33a7223 */ /* 0x000fe2000001003c */
[-C--:B------:R-:W-:Y:S01]  /*56f0*/  FFMA.FTZ R52, R50, R147.reuse, R51 ;  /* 0x0000009332347223 */ /* 0x080fe20000010033 */
[C---:B------:R-:W-:Y:S01]  /*5700*/  FFMA.FTZ R148, R10.reuse, R148, -R55 ;  /* 0x000000940a947223 */ /* 0x040fe20000010837 */
[----:B------:R-:W-:Y:S01]  /*5710*/  FMUL.FTZ R51, R11, R150 ;  /* 0x000000960b337220 */ /* 0x000fe20000410000 */
[----:B------:R-:W-:Y:S01]  /*5720*/  FMUL.FTZ R145, R145, R54 ;  /* 0x0000003691917220 */ /* 0x000fe20000410000 */
[C---:B------:R-:W-:Y:S01]  /*5730*/  FFMA.FTZ R54, R10.reuse, R147, R53 ;  /* 0x000000930a367223 */ /* 0x040fe20000010035 */
[----:B------:R-:W-:Y:S01]  /*5740*/  FMUL.FTZ R148, R149, R148 ;  /* 0x0000009495947220 */ /* 0x000fe20000410000 */
[-C--:B------:R-:W-:Y:S01]  /*5750*/  FFMA.FTZ R50, R10, R152.reuse, -R51 ;  /* 0x000000980a327223 */ /* 0x080fe20000010833 */
[----:B------:R-:W-:Y:S01]  /*5760*/  FMUL.FTZ R51, R11, R152 ;  /* 0x000000980b337220 */ /* 0x000fe20000410000 */
[----:B------:R-:W-:Y:S01]  /*5770*/  FFMA.FTZ R59, R146, R59, R145 ;  /* 0x0000003b923b7223 */ /* 0x000fe20000010091 */
[----:B------:R-:W-:Y:S01]  /*5780*/  FFMA.FTZ R54, R151, R54, R148 ;  /* 0x0000003697367223 */ /* 0x000fe20000010094 */
[----:B------:R-:W-:Y:S01]  /*5790*/  FMUL.FTZ R153, R153, R50 ;  /* 0x0000003299997220 */ /* 0x000fe20000410000 */
[-C--:B------:R-:W-:Y:S01]  /*57a0*/  FFMA.FTZ R53, R10, R150.reuse, R51 ;  /* 0x000000960a357223 */ /* 0x080fe20000010033 */
[----:B------:R-:W-:Y:S01]  /*57b0*/  FFMA.FTZ R51, R48, R150, R49 ;  /* 0x0000009630337223 */ /* 0x000fe20000010031 */
[-C--:B------:R-:W-:Y:S01]  /*57c0*/  FFMA.FTZ R48, R46, R155.reuse, R47 ;  /* 0x0000009b2e307223 */ /* 0x080fe2000001002f */
[CC--:B------:R-:W-:Y:S01]  /*57d0*/  FMUL.FTZ R46, R11.reuse, R156.reuse ;  /* 0x0000009c0b2e7220 */ /* 0x0c0fe20000410000 */
[C---:B------:R-:W-:Y:S01]  /*57e0*/  FMUL.FTZ R49, R11.reuse, R155 ;  /* 0x0000009b0b317220 */ /* 0x040fe20000410000 */
[C---:B------:R-:W-:Y:S01]  /*57f0*/  FMUL.FTZ R47, R11.reuse, R159 ;  /* 0x0000009f0b2f7220 */ /* 0x040fe20000410000 */
[----:B------:R-:W-:Y:S01]  /*5800*/  FFMA.FTZ R53, R154, R53, R153 ;  /* 0x000000359a357223 */ /* 0x000fe20000010099 */
[----:B-1----:R-:W-:Y:S01]  /*5810*/  @!P0 FADD.FTZ R74, R74, R65 ;  /* 0x000000414a4a8221 */ /* 0x002fe20000010000 */
[C---:B------:R-:W-:Y:S01]  /*5820*/  FFMA.FTZ R50, R10.reuse, R155, R46 ;  /* 0x0000009b0a327223 */ /* 0x040fe2000001002e */
[C---:B------:R-:W-:Y:S01]  /*5830*/  FFMA.FTZ R49, R10.reuse, R156, -R49 ;  /* 0x0000009c0a317223 */ /* 0x040fe20000010831 */
[-C--:B------:R-:W-:Y:S01]  /*5840*/  FMUL.FTZ R46, R11, R182.reuse ;  /* 0x000000b60b2e7220 */ /* 0x080fe20000410000 */
[----:B----4-:R-:W-:Y:S01]  /*5850*/  @!P0 FADD.FTZ R75, R75, R64 ;  /* 0x000000404b4b8221 */ /* 0x010fe20000010000 */
[----:B------:R-:W1:Y:S01]  /*5860*/  SHFL.DOWN PT, R55, R74, 0x10, 0x1f ;  /* 0x0a001f004a377f89 */ /* 0x000e6200000e0000 */
[----:B------:R-:W-:Y:S01]  /*5870*/  ISETP.GT.AND P0, PT, R119, 0xf, PT ;  /* 0x0000000f7700780c */ /* 0x000fe20003f04270 */
[----:B------:R-:W-:Y:S01]  /*5880*/  FFMA.FTZ R47, R10, R182, -R47 ;  /* 0x000000b60a2f7223 */ /* 0x000fe2000001082f */
[----:B------:R-:W-:Y:S01]  /*5890*/  FMUL.FTZ R160, R160, R49 ;  /* 0x00000031a0a07220 */ /* 0x000fe20000410000 */
[----:B------:R-:W4:Y:S01]  /*58a0*/  SHFL.DOWN PT, R60, R75, 0x10, 0x1f ;  /* 0x0a001f004b3c7f89 */ /* 0x000f2200000e0000 */
        /* <DEDUP_REMOVED lines=22> */
[----:B------:R-:W-:Y:S01]  /*5a10*/  FFMA.FTZ R29, R134, R48, R29 ;  /* 0x00000030861d7223 */ /* 0x000fe2000001001d */
[----:B----4-:R-:W-:Y:S01]  /*5a20*/  @!P0 FADD.FTZ R75, R75, R60 ;  /* 0x0000003c4b4b8221 */ /* 0x010fe20000010000 */
[----:B------:R-:W-:Y:S01]  /*5a30*/  FADD.FTZ R38, R53, R38 ;  /* 0x0000002635267221 */ /* 0x000fe20000010000 */
[----:B------:R-:W-:Y:S01]  /*5a40*/  FADD.FTZ R37, R50, R37 ;  /* 0x0000002532257221 */ /* 0x000fe20000010000 */
[----:B------:R-:W-:-:S02]  /*5a50*/  FADD.FTZ R36, R181, R36 ;  /* 0x00000024b5247221 */ /* 0x000fc40000010000 */
[----:B------:R1:W-:Y:S01]  /*5a60*/  @!P1 STS.64 [R104+0x2108], R74 ;  /* 0x0021084a68009388 */ /* 0x0003e20000000a00 */
[----:B------:R-:W-:Y:S06]  /*5a70*/  BAR.SYNC.DEFER_BLOCKING 0x0 ;  /* 0x0000000000007b1d */ /* 0x000fec0000010000 */
[----:B------:R-:W-:Y:S05]  /*5a80*/  @P2 BRA `(.L_x_17238) ;  /* 0x0000000000182947 */ /* 0x000fea0003800000 */
[----:B------:R-:W-:Y:S02]  /*5a90*/  ISETP.NE.AND P0, PT, R108, UR26, PT ;  /* 0x0000001a6c007c0c */ /* 0x000fe4000bf05270 */
[----:B------:R-:W-:-:S11]  /*5aa0*/  LEA R44, R9, R104, 0x3 ;  /* 0x00000068092c7211 */ /* 0x000fd600078e18ff */
[----:B------:R-:W1:Y:S02]  /*5ab0*/  @P0 LDS.64 R10, [R44+0x4650] ;  /* 0x004650002c0a0984 */ /* 0x000e640000000a00 */
[----:B-1----:R-:W-:Y:S01]  /*5ac0*/  @P0 FADD.FTZ R75, R75, R11 ;  /* 0x0000000b4b4b0221 */ /* 0x002fe20000010000 */
[----:B------:R-:W-:-:S05]  /*5ad0*/  @P0 FADD.FTZ R74, R74, R10 ;  /* 0x0000000a4a4a0221 */ /* 0x000fca0000010000 */
[----:B------:R4:W-:Y:S02]  /*5ae0*/  STS.64 [R44+0x4650], R74 ;  /* 0x0046504a2c007388 */ /* 0x0009e40000000a00 */
.L_x_17238:
[----:B------:R-:W-:Y:S05]  /*5af0*/  BSYNC B0 ;  /* 0x0000000000007941 */ /* 0x000fea0003800000 */
.L_x_17237:
[----:B------:R-:W-:Y:S01]  /*5b00*/  IADD3 R9, R9, 0x1, RZ ;  /* 0x0000000109097810 */ /* 0x000fe20007ffe0ff */
[----:B------:R-:W-:-:S03]  /*5b10*/  UIADD3 UR4, UP0, UR4, 0x1, URZ ;  /* 0x0000000104047890 */ /* 0x000fc6000ff1e03f */
[----:B------:R-:W-:Y:S01]  /*5b20*/  ISETP.GE.AND P0, PT, R9, UR27, PT ;  /* 0x0000001b09007c0c */ /* 0x000fe2000bf06270 */
[----:B------:R-:W-:-:S12]  /*5b30*/  UIADD3.X UR5, URZ, UR5, URZ, UP0, !UPT ;  /* 0x000000053f057290 */ /* 0x000fd800087fe43f */
[----:B------:R-:W-:Y:S05]  /*5b40*/  @!P0 BRA `(.L_x_17239) ;  /* 0xffffffb400108947 */ /* 0x000fea000383ffff */
.L_x_17192:
[----:B------:R-:W-:Y:S01]  /*5b50*/  BAR.SYNC.DEFER_BLOCKING 0x0 ;  /* 0x0000000000007b1d */ /* 0x000fe20000010000 */
[----:B-1----:R-:W-:Y:S02]  /*5b60*/  LEA R104, R119, R104, 0x5 ;  /* 0x0000006877687211 */ /* 0x002fe400078e28ff */
[----:B----4-:R-:W-:Y:S02]  /*5b70*/  IADD3 R44, R108, -0x1, RZ ;  /* 0xffffffff6c2c7810 */ /* 0x010fe40007ffe0ff */
[----:B------:R-:W-:-:S03]  /*5b80*/  IADD3 R111, P1, R111, -0x800, RZ ;  /* 0xfffff8006f6f7810 */ /* 0x000fc60007f3e0ff */
[----:B------:R-:W1:Y:S01]  /*5b90*/  LDC.64 R6, c[0x0][0x388] ;  /* 0x0000e200ff067b82 */ /* 0x000e620000000a00 */
[----:B------:R-:W-:Y:S01]  /*5ba0*/  SHF.L.U32 R4, R44, 0x8, RZ ;  /* 0x000000082c047819 */ /* 0x000fe200000006ff */
[----:B------:R-:W-:Y:S01]  /*5bb0*/  ULDC.64 UR4, c[0x0][0x390] ;  /* 0x0000e40000047ab9 */ /* 0x000fe20000000a00 */
[----:B------:R-:W-:Y:S02]  /*5bc0*/  IADD3 R109, P2, R109, -0x800, RZ ;  /* 0xfffff8006d6d7810 */ /* 0x000fe40007f5e0ff */
[----:B------:R-:W-:Y:S02]  /*5bd0*/  SHF.R.S32.HI R5, RZ, 0x1f, R4 ;  /* 0x0000001fff057819 */ /* 0x000fe40000011404 */
[----:B------:R-:W-:Y:S01]  /*5be0*/  IADD3 R112, P3, R112, -0x400, RZ ;  /* 0xfffffc0070707810 */ /* 0x000fe20007f7e0ff */
[----:B------:R-:W4:Y:S01]  /*5bf0*/  LDC.64 R16, c[0x0][0x3e0] ;  /* 0x0000f800ff107b82 */ /* 0x000f220000000a00 */
[----:B------:R-:W-:Y:S02]  /*5c00*/  IADD3 R114, P4, R114, -0x400, RZ ;  /* 0xfffffc0072727810 */ /* 0x000fe40007f9e0ff */
[----:B------:R-:W-:-:S02]  /*5c10*/  IADD3 R116, P5, R116, -0x400, RZ ;  /* 0xfffffc0074747810 */ /* 0x000fc40007fbe0ff */
[----:B------:R-:W-:Y:S02]  /*5c20*/  IADD3 R105, R105, 0x1, RZ ;  /* 0x0000000169697810 */ /* 0x000fe40007ffe0ff */
[----:B------:R-:W-:Y:S01]  /*5c30*/  IADD3.X R110, R110, -0x1, RZ, P1, !PT ;  /* 0xffffffff6e6e7810 */ /* 0x000fe20000ffe4ff */
[----:B------:R-:W5:Y:S01]  /*5c40*/  LDC.64 R24, c[0x0][0x3a8] ;  /* 0x0000ea00ff187b82 */ /* 0x000f620000000a00 */
[----:B------:R-:W-:Y:S01]  /*5c50*/  IADD3.X R107, R107, -0x1, RZ, P2, !PT ;  /* 0xffffffff6b6b7810 */ /* 0x000fe200017fe4ff */
[----:B------:R-:W-:Y:S01]  /*5c60*/  STS.128 [R104], R28 ;  /* 0x0000001c68007388 */ /* 0x000fe20000000c00 */
[----:B------:R-:W-:Y:S02]  /*5c70*/  IADD3.X R113, R113, -0x1, RZ, P3, !PT ;  /* 0xffffffff71717810 */ /* 0x000fe40001ffe4ff */
[----:B------:R-:W-:Y:S01]  /*5c80*/  IADD3.X R115, R115, -0x1, RZ, P4, !PT ;  /* 0xffffffff73737810 */ /* 0x000fe200027fe4ff */
[----:B------:R-:W-:Y:S01]  /*5c90*/  STS.128 [R104+0x10], R32 ;  /* 0x0000102068007388 */ /* 0x000fe20000000c00 */
[----:B------:R-:W-:-:S03]  /*5ca0*/  NOP ;  /* 0x0000000000007918 */ /* 0x000fc60000000000 */
[----:B------:R-:W0:Y:S01]  /*5cb0*/  LDS.128 R8, [R102] ;  /* 0x0000000066087984 */ /* 0x000e220000000c00 */
[C---:B-1----:R-:W-:Y:S01]  /*5cc0*/  IMAD R0, R6.reuse, UR15, RZ ;  /* 0x0000000f06007c24 */ /* 0x042fe2000f8e02ff */
[----:B------:R-:W1:Y:S01]  /*5cd0*/  LDC.64 R26, c[0x0][0x3f0] ;  /* 0x0000fc00ff1a7b82 */ /* 0x000e620000000a00 */
[----:B------:R-:W-:Y:S01]  /*5ce0*/  IMAD.WIDE.U32 R2, R6, UR14, R4 ;  /* 0x0000000e06027c25 */ /* 0x000fe2000f8e0004 */
[----:B------:R-:W2:Y:S01]  /*5cf0*/  LDS.128 R12, [R102+0x200] ;  /* 0x00020000660c7984 */ /* 0x000ea20000000c00 */
[----:B------:R-:W-:Y:S02]  /*5d00*/  IADD3.X R117, R117, -0x1, RZ, P5, !PT ;  /* 0xffffffff75757810 */ /* 0x000fe40002ffe4ff */
[----:B------:R-:W-:Y:S02]  /*5d10*/  IMAD R7, R7, UR14, R0 ;  /* 0x0000000e07077c24 */ /* 0x000fe4000f8e0200 */
[----:B------:R-:W-:Y:S02]  /*5d20*/  IMAD R0, R126, UR4, RZ ;  /* 0x000000047e007c24 */ /* 0x000fe4000f8e02ff */
[----:B-----5:R-:W-:Y:S01]  /*5d30*/  IMAD.WIDE.U32 R4, R24, UR14, R4 ;  /* 0x0000000e18047c25 */ /* 0x020fe2000f8e0004 */
[----:B------:R-:W-:-:S03]  /*5d40*/  IADD3 R3, R3, R7, RZ ;  /* 0x0000000703037210 */ /* 0x000fc60007ffe0ff */
[C---:B------:R-:W-:Y:S02]  /*5d50*/  IMAD R7, R129.reuse, UR5, R0 ;  /* 0x0000000581077c24 */ /* 0x040fe4000f8e0200 */
[----:B------:R-:W-:Y:S01]  /*5d60*/  IMAD.WIDE.U32 R2, R129, UR4, R2 ;  /* 0x0000000481027c25 */ /* 0x000fe2000f8e0002 */
[----:B------:R-:W-:-:S04]  /*5d70*/  ULDC.64 UR4, c[0x0][0x3b0] ;  /* 0x0000ec0000047ab9 */ /* 0x000fc80000000a00 */
[----:B------:R-:W-:Y:S02]  /*5d80*/  IADD3 R0, R3, R7, RZ ;  /* 0x0000000703007210 */ /* 0x000fe40007ffe0ff */
[----:B----4-:R-:W-:-:S04]  /*5d90*/  LEA R6, P0, R2, R16, 0x2 ;  /* 0x0000001002067211 */ /* 0x010fc800078010ff */
[----:B------:R-:W-:Y:S01]  /*5da0*/  LEA.HI.X R7, R2, R17, R0, 0x2, P0 ;  /* 0x0000001102077211 */ /* 0x000fe200000f1400 */
[----:B------:R-:W-:Y:S02]  /*5db0*/  IMAD R0, R24, UR15, RZ ;  /* 0x0000000f18007c24 */ /* 0x000fe4000f8e02ff */
[----:B------:R-:W-:-:S04]  /*5dc0*/  IMAD.WIDE R2, R103, 0x10, R6 ;  /* 0x0000001067027825 */ /* 0x000fc800078e0206 */
[----:B------:R-:W-:Y:S02]  /*5dd0*/  IMAD R7, R25, UR14, R0 ;  /* 0x0000000e19077c24 */ /* 0x000fe4000f8e0200 */
[----:B------:R-:W-:Y:S01]  /*5de0*/  FADD.FTZ R0, R123, R36 ;  /* 0x000000247b007221 */ /* 0x000fe20000010000 */
[----:B0-----:R-:W-:Y:S02]  /*5df0*/  STG.E.128 desc[UR12][R2.64], R8 ;  /* 0x0000000802007986 */ /* 0x001fe4000c101d0c */
[----:B------:R-:W-:Y:S02]  /*5e00*/  IADD3 R5, R5, R7, RZ ;  /* 0x0000000705057210 */ /* 0x000fe40007ffe0ff */
[----:B--2---:R0:W-:Y:S01]  /*5e10*/  STG.E.128 desc[UR12][R2.64+0x200], R12 ;  /* 0x0002000c02007986 */ /* 0x0041e2000c101d0c */
[----:B------:R-:W-:Y:S01]  /*5e20*/  BAR.SYNC.DEFER_BLOCKING 0x0 ;  /* 0x0000000000007b1d */ /* 0x000fe20000010000 */
[----:B0-----:R-:W-:-:S04]  /*5e30*/  IMAD R2, R126, UR4, RZ ;  /* 0x000000047e027c24 */ /* 0x001fc8000f8e02ff */
[C---:B------:R-:W-:Y:S02]  /*5e40*/  IMAD R7, R129.reuse, UR5, R2 ;  /* 0x0000000581077c24 */ /* 0x040fe4000f8e0202 */
[----:B------:R-:W-:Y:S01]  /*5e50*/  IMAD.WIDE.U32 R2, R129, UR4, R4 ;  /* 0x0000000481027c25 */ /* 0x000fe2000f8e0004 */
[----:B------:R0:W-:Y:S02]  /*5e60*/  STS.128 [R104], R36 ;  /* 0x0000002468007388 */ /* 0x0001e40000000c00 */
[----:B-1----:R-:W-:Y:S02]  /*5e70*/  LEA R4, P0, R2, R26, 0x2 ;  /* 0x0000001a02047211 */ /* 0x002fe400078010ff */
[----:B------:R1:W-:Y:S01]  /*5e80*/  STS.128 [R104+0x10], R40 ;  /* 0x0000102868007388 */ /* 0x0003e20000000c00 */
[----:B------:R-:W-:-:S03]  /*5e90*/  NOP ;  /* 0x0000000000007918 */ /* 0x000fc60000000000 */
[----:B------:R-:W2:Y:S04]  /*5ea0*/  LDS.128 R16, [R102] ;  /* 0x0000000066107984 */ /* 0x000ea80000000c00 */
        /* <DEDUP_REMOVED lines=16> */
.L_x_17190:
[----:B------:R-:W-:Y:S02]  /*5fb0*/  ULDC.64 UR4, c[0x0][0x3d8] ;  /* 0x0000f60000047ab9 */ /* 0x000fe40000000a00 */
[----:B------:R-:W-:-:S04]  /*5fc0*/  ISETP.NE.U32.AND P0, PT, RZ, UR4, PT ;  /* 0x00000004ff007c0c */ /* 0x000fc8000bf05070 */
[----:B------:R-:W-:-:S13]  /*5fd0*/  ISETP.NE.AND.EX P0, PT, RZ, UR5, PT, P0 ;  /* 0x00000005ff007c0c */ /* 0x000fda000bf05300 */
[----:B------:R-:W-:Y:S05]  /*5fe0*/  @!P0 BRA `(.L_x_17241) ;  /* 0x00000000005c8947 */ /* 0x000fea0003800000 */
[----:B------:R-:W1:Y:S01]  /*5ff0*/  SHFL.DOWN P0, R0, R125, 0x1, 0x1f ;  /* 0x08201f007d007f89 */ /* 0x000e620000000000 */
[----:B------:R-:W-:Y:S01]  /*6000*/  BSSY B0, `(.L_x_17241) ;  /* 0x0000015000007945 */ /* 0x000fe20003800000 */
[----:B------:R-:W2:Y:S01]  /*6010*/  S2R R4, SR_LANEID ;  /* 0x0000000000047919 */ /* 0x000ea20000000000 */
[----:B------:R-:W4:Y:S01]  /*6020*/  S2R R6, SR_TID.X ;  /* 0x0000000000067919 */ /* 0x000f220000002100 */
        /* <DEDUP_REMOVED lines=18> */
.L_x_17242:
[----:B------:R-:W-:Y:S05]  /*6150*/  BSYNC B0 ;  /* 0x0000000000007941 */ /* 0x000fea0003800000 */
.L_x_17241:
        /* <DEDUP_REMOVED lines=29> */
.L_x_17244:
[----:B------:R-:W2:Y:S02]  /*6330*/  S2R R9, SR_TID.X ;  /* 0x0000000000097919 */ /* 0x000ea40000002100 */
.L_x_17245:
[----:B------:R-:W-:Y:S05]  /*6340*/  BSYNC B0 ;  /* 0x0000000000007941 */ /* 0x000fea0003800000 */
.L_x_17243:
        /* <DEDUP_REMOVED lines=14> */
.L_x_17246:
        /* <DEDUP_REMOVED lines=17> */
.L_x_17247:
        /* <DEDUP_REMOVED lines=12> */
.L_x_19025:


//--------------------- .text._Z25selective_scan_bwd_kernelI32Selective_Scan_bwd_kernel_traitsILi32ELi8ELb1ELb1ELb1ELb0ELb1EfN3c107complexIfEEEEv12SSMParamsBwd --------------------------
	.section	.text._Z25selective_scan_bwd_kernelI32Selective_Scan_bwd_kernel_traitsILi32ELi8ELb1ELb1ELb1ELb0ELb1EfN3c107complexIfEEEEv12SSMParamsBwd,"ax",@progbits
	.align	128
        .global         _Z25selective_scan_bwd_kernelI32Selective_Scan_bwd_kernel_traitsILi32ELi8ELb1ELb1ELb1ELb0ELb1EfN3c107complexIfEEEEv12SSMParamsBwd
        .type           _Z25selective_scan_bwd_kernelI32Selective_Scan_bwd_kernel_traitsILi32ELi8ELb1ELb1ELb1ELb0ELb1EfN3c107complexIfEEEEv12SSMParamsBwd,@function
        .size           _Z25selective_scan_bwd_kernelI32Selective_Scan_bwd_kernel_traitsILi32ELi8ELb1ELb1ELb1ELb0ELb1EfN3c107complexIfEEEEv12SSMParamsBwd,(.L_x_19026 - _Z25selective_scan_bwd_kernelI32Selective_Scan_bwd_kernel_traitsILi32ELi8ELb1ELb1ELb1ELb0ELb1EfN3c107complexIfEEEEv12SSMParamsBwd)
        .other          _Z25selective_scan_bwd_kernelI32Selective_Scan_bwd_kernel_traitsILi32ELi8ELb1ELb1ELb1ELb0ELb1EfN3c107complexIfEEEEv12SSMParamsBwd,@"STO_CUDA_ENTRY STV_DEFAULT"
_Z25selective_scan_bwd_kernelI32Selective_Scan_bwd_kernel_traitsILi32ELi8ELb1ELb1ELb1ELb0ELb1EfN3c107complexIfEEEEv12SSMParamsBwd:
.text._Z25selective_scan_bwd_kernelI32Selective_Scan_bwd_kernel_traitsILi32ELi8ELb1ELb1ELb1ELb0ELb1EfN3c107complexIfEEEEv12SSMParamsBwd:
        /* <DEDUP_REMOVED lines=49> */
[----:B------:R-:W-:-:S08]  /*0310*/  UIMAD UR6, UR17, UR6, URZ ;  /* 0x00000006110672a4 */ /* 0x000fd0000f8e023f */
        /* <DEDUP_REMOVED lines=40> */
[----:B------:R-:W-:Y:S01]  /*05a0*/  UIMAD UR12, UR17, UR12, URZ ;  /* 0x0000000c110c72a4 */ /* 0x000fe2000f8e023f */
[----:B------:R-:W-:-:S03]  /*05b0*/  ISETP.NE.AND.EX P0, PT, RZ, UR5, PT, P0 ;  /* 0x00000005ff007c0c */ /* 0x000fc6000bf05300 */
[----:B------:R-:W-:Y:S01]  /*05c0*/  UIMAD UR12, UR16, UR13, UR12 ;  /* 0x0000000d100c72a4 */ /* 0x000fe2000f8e020c */
[----:B------:R-:W-:Y:S01]  /*05d0*/  IADD3 R129, P1, R7, R2, RZ ;  /* 0x0000000207817210 */ /* 0x000fe20007f3e0ff */
[----:B------:R-:W-:Y:S01]  /*05e0*/  IMAD R2, R137, R16, RZ ;  /* 0x0000001089027224 */ /* 0x000fe200078e02ff */
[----:B------:R-:W-:Y:S01]  /*05f0*/  IADD3 R7, P2, R7, R4, RZ ;  /* 0x0000000407077210 */ /* 0x000fe20007f5e0ff */
[----:B------:R-:W-:Y:S02]  /*0600*/  UIADD3 UR9, UR9, UR12, URZ ;  /* 0x0000000c09097290 */ /* 0x000fe4000fffe03f */
[----:B------:R-:W-:Y:S01]  /*0610*/  UIMAD UR6, UR17, UR10, URZ ;  /* 0x0000000a110672a4 */ /* 0x000fe2000f8e023f */
[C---:B------:R-:W-:Y:S01]  /*0620*/  IADD3.X R6, R9.reuse, R3, R0, P1, !PT ;  /* 0x0000000309067210 */ /* 0x040fe20000ffe400 */
[----:B------:R-:W-:Y:S01]  /*0630*/  UIMAD.WIDE.U32 UR4, UR16, UR10, URZ ;  /* 0x0000000a100472a5 */ /* 0x000fe2000f8e003f */
[----:B------:R-:W-:Y:S01]  /*0640*/  IADD3.X R4, R9, R5, R10, P2, !PT ;  /* 0x0000000509047210 */ /* 0x000fe200017fe40a */
[C---:B------:R-:W-:Y:S01]  /*0650*/  IMAD R9, R134.reuse, R17, R2 ;  /* 0x0000001186097224 */ /* 0x040fe200078e0202 */
[----:B------:R-:W-:Y:S01]  /*0660*/  UIMAD UR6, UR16, UR11, UR6 ;  /* 0x0000000b100672a4 */ /* 0x000fe2000f8e0206 */
[----:B------:R-:W-:Y:S01]  /*0670*/  IMAD.WIDE.U32 R2, R134, R16, UR8 ;  /* 0x0000000886027e25 */ /* 0x000fe2000f8e0010 */
[----:B-1----:R-:W-:Y:S01]  /*0680*/  ISETP.NE.U32.AND P1, PT, R12, RZ, PT ;  /* 0x000000ff0c00720c */ /* 0x002fe20003f25070 */
[----:B------:R-:W1:Y:S01]  /*0690*/  @P0 LDC R16, c[0x0][0x214] ;  /* 0x00008500ff100b82 */ /* 0x000e620000000800 */
[----:B------:R-:W-:Y:S01]  /*06a0*/  UIADD3 UR5, UR5, UR6, URZ ;  /* 0x0000000605057290 */ /* 0x000fe2000fffe03f */
[----:B------:R-:W-:Y:S01]  /*06b0*/  LEA R5, R21, 0xfffffe00, 0x9 ;  /* 0xfffffe0015057811 */ /* 0x000fe200078e48ff */
[----:B------:R-:W-:Y:S01]  /*06c0*/  IMAD R0, R137, R18, RZ ;  /* 0x0000001289007224 */ /* 0x000fe200078e02ff */
[----:B------:R-:W-:-:S02]  /*06d0*/  ISETP.NE.AND.EX P1, PT, R13, RZ, PT, P1 ;  /* 0x000000ff0d00720c */ /* 0x000fc40003f25310 */
[----:B--2---:R-:W-:Y:S02]  /*06e0*/  ISETP.NE.U32.AND P2, PT, R14, RZ, PT ;  /* 0x000000ff0e00720c */ /* 0x004fe40003f45070 */
[----:B------:R-:W-:Y:S01]  /*06f0*/  IADD3 R124, P3, R5, R2, RZ ;  /* 0x00000002057c7210 */ /* 0x000fe20007f7e0ff */
[----:B------:R-:W2:Y:S01]  /*0700*/  @P0 LDC R17, c[0x0][0x21c] ;  /* 0x00008700ff110b82 */ /* 0x000ea20000000800 */
[----:B------:R-:W-:Y:S01]  /*0710*/  IADD3 R29, R3, R9, RZ ;  /* 0x00000009031d7210 */ /* 0x000fe20007ffe0ff */
[C---:B------:R-:W-:Y:S02]  /*0720*/  IMAD R9, R134.reuse, R19, R0 ;  /* 0x0000001386097224 */ /* 0x040fe400078e0200 */
        /* <DEDUP_REMOVED lines=26> */
[----:B------:R-:W-:Y:S01]  /*08d0*/  HFMA2.MMA R133, -RZ, RZ, 0, 0 ;  /* 0x00000000ff857435 */ /* 0x000fe200000001ff */
[----:B------:R-:W-:Y:S01]  /*08e0*/  @P0 IMAD.WIDE R10, R3, 0x10, R10 ;  /* 0x00000010030a0825 */ /* 0x000fe200078e020a */
        /* <DEDUP_REMOVED lines=13> */
.L_x_17298:
        /* <DEDUP_REMOVED lines=9> */
[----:B----4-:R-:W4:Y:S01]  /*0a50*/  LDG.E.128 R12, desc[UR14][R2.64+0x200] ;  /* 0x0002000e020c7981 */ /* 0x010f22000c1e1d00 */
[----:B------:R-:W-:Y:S01]  /*0a60*/  IMAD.WIDE R8, R120, 0x10, R128 ;  /* 0x0000001078087825 */ /* 0x000fe200078e0280 */
[----:B0-----:R-:W-:Y:S01]  /*0a70*/  ULEA UR7, UR7, UR5, 0x18 ;  /* 0x0000000507077291 */ /* 0x001fe2000f8ec03f */
[----:B------:R-:W0:Y:S05]  /*0a80*/  LDC.64 R80, c[0x0][0x3e8] ;  /* 0x0000fa00ff507b82 */ /* 0x000e2a0000000a00 */
[----:B------:R-:W-:-:S02]  /*0a90*/  LEA R118, R160, UR7, 0x4 ;  /* 0x00000007a0767c11 */ /* 0x000fc4000f8e20ff */
[----:B------:R-:W-:-:S03]  /*0aa0*/  LEA R0, R160, UR7, 0x5 ;  /* 0x00000007a0007c11 */ /* 0x000fc6000f8e28ff */
[----:B---3--:R-:W-:Y:S04]  /*0ab0*/  STS.128 [R118], R4 ;  /* 0x0000000476007388 */ /* 0x008fe80000000c00 */
[----:B----4-:R3:W-:Y:S01]  /*0ac0*/  STS.128 [R118+0x200], R12 ;  /* 0x0002000c76007388 */ /* 0x0107e20000000c00 */
[----:B------:R-:W-:-:S03]  /*0ad0*/  NOP ;  /* 0x0000000000007918 */ /* 0x000fc60000000000 */
[----:B------:R-:W-:Y:S04]  /*0ae0*/  LDS.128 R32, [R0] ;  /* 0x0000000000207984 */ /* 0x000fe80000000c00 */
[----:B------:R-:W-:Y:S01]  /*0af0*/  LDS.128 R28, [R0+0x10] ;  /* 0x00001000001c7984 */ /* 0x000fe20000000c00 */
[----:B------:R-:W-:Y:S01]  /*0b00*/  BAR.SYNC.DEFER_BLOCKING 0x0 ;  /* 0x0000000000007b1d */ /* 0x000fe20000010000 */
[----:B------:R-:W-:-:S07]  /*0b10*/  IMAD.WIDE R2, R120, 0x10, R126 ;  /* 0x0000001078027825 */ /* 0x000fce00078e027e */
[----:B---3--:R-:W3:Y:S01]  /*0b20*/  LDC.64 R12, c[0x0][0x2a0] ;  /* 0x0000a800ff0c7b82 */ /* 0x008ee20000000a00 */
[----:B-1----:R-:W-:-:S07]  /*0b30*/  IADD3 R119, R119, -UR4, RZ ;  /* 0x8000000477777c10 */ /* 0x002fce000fffe0ff */
[----:B------:R-:W1:Y:S01]  /*0b40*/  LDC.64 R14, c[0x0][0x318] ;  /* 0x0000c600ff0e7b82 */ /* 0x000e620000000a00 */
[----:B------:R-:W4:Y:S04]  /*0b50*/  LDG.E.128 R16, desc[UR14][R8.64] ;  /* 0x0000000e08107981 */ /* 0x000f28000c1e1d00 */
[----:B------:R-:W2:Y:S04]  /*0b60*/  LDG.E.128 R20, desc[UR14][R8.64+0x200] ;  /* 0x0002000e08147981 */ /* 0x000ea8000c1e1d00 */
[----:B----4-:R-:W-:Y:S04]  /*0b70*/  STS.128 [R118], R16 ;  /* 0x0000001076007388 */ /* 0x010fe80000000c00 */
[----:B--2---:R2:W-:Y:S01]  /*0b80*/  STS.128 [R118+0x200], R20 ;  /* 0x0002001476007388 */ /* 0x0045e20000000c00 */
[----:B------:R-:W-:-:S03]  /*0b90*/  NOP ;  /* 0x0000000000007918 */ /* 0x000fc60000000000 */
[----:B------:R-:W-:Y:S04]  /*0ba0*/  LDS.128 R36, [R0] ;  /* 0x0000000000247984 */ /* 0x000fe80000000c00 */
[----:B------:R-:W-:Y:S01]  /*0bb0*/  LDS.128 R4, [R0+0x10] ;  /* 0x0000100000047984 */ /* 0x000fe20000000c00 */
[----:B------:R-:W-:Y:S01]  /*0bc0*/  BAR.SYNC.DEFER_BLOCKING 0x0 ;  /* 0x0000000000007b1d */ /* 0x000fe20000010000 */
[----:B------:R-:W-:Y:S01]  /*0bd0*/  LEA R72, R119, 0xffffff00, 0x8 ;  /* 0xffffff0077487811 */ /* 0x000fe200078e40ff */
[----:B---3--:R-:W-:-:S06]  /*0be0*/  IMAD R8, R12, UR17, RZ ;  /* 0x000000110c087c24 */ /* 0x008fcc000f8e02ff */
[----:B--2---:R-:W2:Y:S08]  /*0bf0*/  LDC.64 R20, c[0x0][0x2b0] ;  /* 0x0000ac00ff147b82 */ /* 0x004eb00000000a00 */
[----:B------:R-:W3:Y:S01]  /*0c00*/  LDC.64 R22, c[0x0][0x308] ;  /* 0x0000c200ff167b82 */ /* 0x000ee20000000a00 */
[----:B------:R-:W4:Y:S04]  /*0c10*/  LDG.E.128 R24, desc[UR14][R2.64] ;  /* 0x0000000e02187981 */ /* 0x000f28000c1e1d00 */
[----:B------:R0:W2:Y:S01]  /*0c20*/  LDG.E.128 R40, desc[UR14][R2.64+0x200] ;  /* 0x0002000e02287981 */ /* 0x0000a2000c1e1d00 */
        /* <DEDUP_REMOVED lines=29> */
[----:B---3--:R-:W-:-:S04]  /*0e00*/  LEA R8, P0, R2, R22, 0x2 ;  /* 0x0000001602087211 */ /* 0x008fc800078010ff */
[----:B------:R-:W-:-:S03]  /*0e10*/  LEA.HI.X R9, R2, R23, R3, 0x2, P0 ;  /* 0x0000001702097211 */ /* 0x000fc600000f1403 */
[----:B------:R-:W-:Y:S01]  /*0e20*/  IMAD.WIDE R2, R120, 0x10, R8 ;  /* 0x0000001078027825 */ /* 0x000fe200078e0208 */
[----:B--2---:R-:W-:Y:S04]  /*0e30*/  STS.128 [R118], R44 ;  /* 0x0000002c76007388 */ /* 0x004fe80000000c00 */
[----:B----4-:R-:W-:Y:S01]  /*0e40*/  STS.128 [R118+0x200], R48 ;  /* 0x0002003076007388 */ /* 0x010fe20000000c00 */
[----:B------:R-:W-:-:S03]  /*0e50*/  NOP ;  /* 0x0000000000007918 */ /* 0x000fc60000000000 */
[----:B------:R-:W0:Y:S04]  /*0e60*/  LDS.128 R24, [R0] ;  /* 0x0000000000187984 */ /* 0x000e280000000c00 */
[----:B------:R-:W1:Y:S01]  /*0e70*/  LDS.128 R20, [R0+0x10] ;  /* 0x0000100000147984 */ /* 0x000e620000000c00 */
[----:B------:R-:W-:Y:S06]  /*0e80*/  BAR.SYNC.DEFER_BLOCKING 0x0 ;  /* 0x0000000000007b1d */ /* 0x000fec0000010000 */
[----:B------:R-:W2:Y:S04]  /*0e90*/  LDG.E.128 R52, desc[UR14][R2.64] ;  /* 0x0000000e02347981 */ /* 0x000ea8000c1e1d00 */
[----:B------:R3:W4:Y:S01]  /*0ea0*/  LDG.E.128 R56, desc[UR14][R2.64+0x200] ;  /* 0x0002000e02387981 */ /* 0x000722000c1e1d00 */
[----:B0-----:R-:W-:Y:S01]  /*0eb0*/  FMUL.FTZ R9, R25, -1.4426950216293334961 ;  /* 0xbfb8aa3b19097820 */ /* 0x001fe20000410000 */
[----:B------:R-:W-:Y:S01]  /*0ec0*/  FMUL.FTZ R8, R24, -1.4426950216293334961 ;  /* 0xbfb8aa3b18087820 */ /* 0x000fe20000410000 */
[----:B------:R-:W-:Y:S01]  /*0ed0*/  FMUL.FTZ R41, R26, -1.4426950216293334961 ;  /* 0xbfb8aa3b1a297820 */ /* 0x000fe20000410000 */
[----:B------:R-:W-:Y:S01]  /*0ee0*/  FMUL.FTZ R42, R27, -1.4426950216293334961 ;  /* 0xbfb8aa3b1b2a7820 */ /* 0x000fe20000410000 */
[----:B------:R-:W0:Y:S01]  /*0ef0*/  MUFU.EX2 R40, R9 ;  /* 0x0000000900287308 */ /* 0x000e220000000800 */
[----:B-1----:R-:W-:Y:S01]  /*0f00*/  FMUL.FTZ R43, R20, -1.4426950216293334961 ;  /* 0xbfb8aa3b142b7820 */ /* 0x002fe20000410000 */
[----:B---3--:R-:W-:Y:S01]  /*0f10*/  FMUL.FTZ R3, R21, -1.4426950216293334961 ;  /* 0xbfb8aa3b15037820 */ /* 0x008fe20000410000 */
[----:B------:R-:W-:Y:S01]  /*0f20*/  FMUL.FTZ R48, R22, -1.4426950216293334961 ;  /* 0xbfb8aa3b16307820 */ /* 0x000fe20000410000 */
[----:B------:R-:W-:-:S04]  /*0f30*/  FMUL.FTZ R50, R23, -1.4426950216293334961 ;  /* 0xbfb8aa3b17327820 */ /* 0x000fc80000410000 */
[----:B------:R-:W1:Y:S08]  /*0f40*/  MUFU.EX2 R8, R8 ;  /* 0x0000000800087308 */ /* 0x000e700000000800 */
[----:B------:R-:W3:Y:S01]  /*0f50*/  MUFU.EX2 R44, R41 ;  /* 0x00000029002c7308 */ /* 0x000ee20000000800 */
[----:B0-----:R-:W-:-:S07]  /*0f60*/  FADD.FTZ R2, R40, 1 ;  /* 0x3f80000028027421 */ /* 0x001fce0000010000 */
[----:B------:R-:W0:Y:S01]  /*0f70*/  MUFU.EX2 R45, R42 ;  /* 0x0000002a002d7308 */ /* 0x000e220000000800 */
[----:B-1----:R-:W-:-:S07]  /*0f80*/  FADD.FTZ R8, R8, 1 ;  /* 0x3f80000008087421 */ /* 0x002fce0000010000 */
[----:B------:R-:W-:Y:S08]  /*0f90*/  MUFU.EX2 R46, R43 ;  /* 0x0000002b002e7308 */ /* 0x000ff00000000800 */
[----:B------:R3:W1:Y:S08]  /*0fa0*/  MUFU.EX2 R47, R3 ;  /* 0x00000003002f7308 */ /* 0x0006700000000800 */
[----:B------:R0:W-:Y:S01]  /*0fb0*/  MUFU.EX2 R49, R48 ;  /* 0x0000003000317308 */ /* 0x0001e20000000800 */
[----:B---3--:R-:W-:-:S07]  /*0fc0*/  FADD.FTZ R3, R44, 1 ;  /* 0x3f8000002c037421 */ /* 0x008fce0000010000 */
[----:B------:R1:W-:Y:S01]  /*0fd0*/  MUFU.EX2 R51, R50 ;  /* 0x0000003200337308 */ /* 0x0003e20000000800 */
[----:B0-----:R-:W-:-:S07]  /*0fe0*/  FADD.FTZ R48, R45, 1 ;  /* 0x3f8000002d307421 */ /* 0x001fce0000010000 */
[----:B------:R0:W-:Y:S01]  /*0ff0*/  MUFU.RCP R9, R8 ;  /* 0x0000000800097308 */ /* 0x0001e20000001000 */
[----:B-1----:R-:W-:-:S07]  /*1000*/  FADD.FTZ R50, R47, 1 ;  /* 0x3f8000002f327421 */ /* 0x002fce0000010000 */
[----:B------:R-:W1:Y:S01]  /*1010*/  MUFU.RCP R60, R2 ;  /* 0x00000002003c7308 */ /* 0x000e620000001000 */
[----:B0-----:R-:W-:-:S07]  /*1020*/  FADD.FTZ R8, R46, 1 ;  /* 0x3f8000002e087421 */ /* 0x001fce0000010000 */
[----:B------:R0:W-:Y:S08]  /*1030*/  MUFU.RCP R61, R3 ;  /* 0x00000003003d7308 */ /* 0x0001f00000001000 */
[----:B------:R-:W3:Y:S01]  /*1040*/  MUFU.RCP R62, R48 ;  /* 0x00000030003e7308 */ /* 0x000ee20000001000 */
[----:B-1----:R-:W-:Y:S01]  /*1050*/  FADD.FTZ R2, -R60, 1 ;  /* 0x3f8000003c027421 */ /* 0x002fe20000010100 */
[----:B0-----:R-:W-:-:S04]  /*1060*/  FADD.FTZ R3, -R9, 1 ;  /* 0x3f80000009037421 */ /* 0x001fc80000010100 */
[----:B------:R-:W-:Y:S02]  /*1070*/  FFMA.FTZ R3, R24, R3, 1 ;  /* 0x3f80000018037423 */ /* 0x000fe40000010003 */
[----:B------:R0:W1:Y:S08]  /*1080*/  MUFU.RCP R64, R50 ;  /* 0x0000003200407308 */ /* 0x0000700000001000 */
[----:B------:R1:W-:Y:S01]  /*1090*/  MUFU.RCP R65, R8 ;  /* 0x0000000800417308 */ /* 0x0003e20000001000 */
[----:B---3--:R-:W-:-:S04]  /*10a0*/  FADD.FTZ R48, -R62, 1 ;  /* 0x3f8000003e307421 */ /* 0x008fc80000010100 */
[----:B0-----:R-:W-:Y:S01]  /*10b0*/  FFMA.FTZ R50, R27, R48, 1 ;  /* 0x3f8000001b327423 */ /* 0x001fe20000010030 */
[----:B-1----:R-:W-:Y:S01]  /*10c0*/  FFMA.FTZ R8, R25, R2, 1 ;  /* 0x3f80000019087423 */ /* 0x002fe20000010002 */
[----:B--2---:R0:W-:Y:S04]  /*10d0*/  STS.128 [R118], R52 ;  /* 0x0000003476007388 */ /* 0x0041e80000000c00 */
[----:B----4-:R-:W-:Y:S01]  /*10e0*/  STS.128 [R118+0x200], R56 ;  /* 0x0002003876007388 */ /* 0x010fe20000000c00 */
[----:B------:R-:W-:-:S03]  /*10f0*/  NOP ;  /* 0x0000000000007918 */ /* 0x000fc60000000000 */
[----:B------:R-:W1:Y:S04]  /*1100*/  LDS.128 R40, [R0] ;  /* 0x0000000000287984 */ /* 0x000e680000000c00 */
[----:B------:R-:W2:Y:S01]  /*1110*/  LDS.128 R44, [R0+0x10] ;  /* 0x00001000002c7984 */ /* 0x000ea20000000c00 */
[----:B0-----:R-:W-:Y:S01]  /*1120*/  FADD.FTZ R52, R49, 1 ;  /* 0x3f80000031347421 */ /* 0x001fe20000010000 */
[----:B------:R-:W-:Y:S01]  /*1130*/  FADD.FTZ R53, R51, 1 ;  /* 0x3f80000033357421 */ /* 0x000fe20000010000 */
[----:B------:R-:W-:Y:S02]  /*1140*/  FADD.FTZ R49, -R61, 1 ;  /* 0x3f8000003d317421 */ /* 0x000fe40000010100 */
[----:B------:R-:W0:Y:S02]  /*1150*/  MUFU.RCP R67, R52 ;  /* 0x0000003400437308 */ /* 0x000e240000001000 */
[----:B------:R-:W-:-:S06]  /*1160*/  FFMA.FTZ R51, R26, R49, 1 ;  /* 0x3f8000001a337423 */ /* 0x000fcc0000010031 */
[----:B------:R3:W4:Y:S01]  /*1170*/  MUFU.RCP R66, R53 ;  /* 0x0000003500427308 */ /* 0x0007220000001000 */
[----:B-1----:R-:W-:Y:S01]  /*1180*/  FMUL.FTZ R2, R16, R40 ;  /* 0x0000002810027220 */ /* 0x002fe20000410000 */
[----:B------:R-:W-:Y:S01]  /*1190*/  FMUL.FTZ R49, R17, R41 ;  /* 0x0000002911317220 */ /* 0x000fe20000410000 */
        /* <DEDUP_REMOVED lines=11> */
[----:B----4-:R-:W-:Y:S01]  /*1250*/  FADD.FTZ R48, -R66, 1 ;  /* 0x3f80000042307421 */ /* 0x010fe20000010100 */
        /* <DEDUP_REMOVED lines=35> */
[----:B0-----:R-:W-:Y:S01]  /*1490*/  FMUL.FTZ R57, R24, R9 ;  /* 0x0000000918397220 */ /* 0x001fe20000410000 */
[C---:B------:R-:W-:Y:S01]  /*14a0*/  IMAD R9, R139.reuse, UR9, R8 ;  /* 0x000000098b097c24 */ /* 0x040fe2000f8e0208 */
[----:B------:R-:W0:Y:S01]  /*14b0*/  LDC R24, c[0x0][0x21c] ;  /* 0x00008700ff187b82 */ /* 0x000e220000000800 */
[----:B------:R-:W-:Y:S01]  /*14c0*/  IMAD.WIDE.U32 R2, R139, UR8, R2 ;  /* 0x000000088b027c25 */ /* 0x000fe2000f8e0002 */
[----:B------:R-:W-:-:S03]  /*14d0*/  ULDC.64 UR8, c[0x0][0x320] ;  /* 0x0000c80000087ab9 */ /* 0x000fc60000000a00 */
[----:B------:R-:W-:Y:S01]  /*14e0*/  FMUL.FTZ R59, R16, R57 ;  /* 0x00000039103b7220 */ /* 0x000fe20000410000 */
[----:B------:R-:W-:Y:S01]  /*14f0*/  FMUL.FTZ R56, R17, R60 ;  /* 0x0000003c11387220 */ /* 0x000fe20000410000 */
[----:B------:R-:W-:Y:S01]  /*1500*/  FMUL.FTZ R17, R22, R67 ;  /* 0x0000004316117220 */ /* 0x000fe20000410000 */
[----:B------:R-:W-:Y:S01]  /*1510*/  IADD3 R3, R3, R9, RZ ;  /* 0x0000000903037210 */ /* 0x000fe20007ffe0ff */
[----:B------:R-:W-:Y:S01]  /*1520*/  FMUL.FTZ R16, R23, R66 ;  /* 0x0000004217107220 */ /* 0x000fe20000410000 */
[----:B------:R-:W-:Y:S01]  /*1530*/  LEA R8, P0, R2, R80, 0x2 ;  /* 0x0000005002087211 */ /* 0x000fe200078010ff */
[----:B------:R-:W-:Y:S01]  /*1540*/  FMUL.FTZ R58, R19, R62 ;  /* 0x0000003e133a7220 */ /* 0x000fe20000410000 */
[----:B------:R-:W-:Y:S01]  /*1550*/  FMUL.FTZ R67, R12, R65 ;  /* 0x000000410c437220 */ /* 0x000fe20000410000 */
[----:B------:R-:W-:Y:S01]  /*1560*/  FMUL.FTZ R66, R13, R64 ;  /* 0x000000400d427220 */ /* 0x000fe20000410000 */
[----:B------:R-:W-:Y:S01]  /*1570*/  LEA.HI.X R9, R2, R81, R3, 0x2, P0 ;  /* 0x0000005102097211 */ /* 0x000fe200000f1403 */
[----:B-1----:R-:W-:Y:S01]  /*1580*/  FMUL.FTZ R77, R14, R17 ;  /* 0x000000110e4d7220 */ /* 0x002fe20000410000 */
[----:B------:R-:W-:Y:S01]  /*1590*/  ISETP.NE.U32.AND P0, PT, RZ, UR8, PT ;  /* 0x00000008ff007c0c */ /* 0x000fe2000bf05070 */
[----:B------:R-:W-:Y:S01]  /*15a0*/  FMUL.FTZ R76, R15, R16 ;  /* 0x000000100f4c7220 */ /* 0x000fe20000410000 */
[----:B------:R-:W-:Y:S01]  /*15b0*/  FFMA.FTZ R20, R32, R59, R135 ;  /* 0x0000003b20147223 */ /* 0x000fe20000010087 */
[----:B------:R-:W-:Y:S01]  /*15c0*/  IMAD.WIDE R2, R120, 0x10, R8 ;  /* 0x0000001078027825 */ /* 0x000fe200078e0208 */
[----:B------:R-:W-:-:S04]  /*15d0*/  ISETP.NE.AND.EX P0, PT, RZ, UR9, PT, P0 ;  /* 0x00000009ff007c0c */ /* 0x000fc8000bf05300 */
[----:B--2---:R1:W-:Y:S04]  /*15e0*/  STG.E.128 desc[UR14][R2.64], R48 ;  /* 0x0000003002007986 */ /* 0x0043e8000c101d0e */
[----:B---3--:R1:W-:Y:S05]  /*15f0*/  STG.E.128 desc[UR14][R2.64+0x200], R52 ;  /* 0x0002003402007986 */ /* 0x0083ea000c101d0e */
        /* <DEDUP_REMOVED lines=15> */
[----:B------:R-:W3:Y:S01]  /*16f0*/  LDS.128 R12, [R118] ;  /* 0x00000000760c7984 */ /* 0x000ee20000000c00 */
[C---:B--2---:R-:W-:Y:S02]  /*1700*/  IMAD R8, R22.reuse, UR17, RZ ;  /* 0x0000001116087c24 */ /* 0x044fe4000f8e02ff */
[----:B-1----:R-:W-:Y:S01]  /*1710*/  IMAD.WIDE.U32 R2, R22, UR16, R72 ;  /* 0x0000001016027c25 */ /* 0x002fe2000f8e0048 */
        /* <DEDUP_REMOVED lines=10> */
[----:B---3--:R2:W-:Y:S04]  /*17c0*/  STG.E.128 desc[UR14][R2.64], R12 ;  /* 0x0000000c02007986 */ /* 0x0085e8000c101d0e */
[----:B-1----:R2:W-:Y:S02]  /*17d0*/  STG.E.128 desc[UR14][R2.64+0x200], R16 ;  /* 0x0002001002007986 */ /* 0x0025e4000c101d0e */
.L_x_17249:
[----:B-12---:R-:W-:Y:S01]  /*17e0*/  FFMA.FTZ R3, R33, R56, R20 ;  /* 0x0000003821037223 */ /* 0x006fe20000010014 */
        /* <DEDUP_REMOVED lines=9> */
[-C--:B-----5:R-:W-:Y:S01]  /*1880*/  FMUL.FTZ R16, R59, R138.reuse ;  /* 0x0000008a3b107220 */ /* 0x0a0fe20000410000 */
        /* <DEDUP_REMOVED lines=9> */
[----:B------:R-:W-:-:S04]  /*1920*/  FFMA.FTZ R0, R30, R77, R3 ;  /* 0x0000004d1e007223 */ /* 0x000fc80000010003 */
[----:B------:R-:W-:Y:S01]  /*1930*/  FFMA.FTZ R135, R31, R76, R0 ;  /* 0x0000004c1f877223 */ /* 0x000fe20000010000 */
[----:B------:R-:W-:Y:S06]  /*1940*/  @!P0 BRA `(.L_x_17250) ;  /* 0x0000004c00948947 */ /* 0x000fec0003800000 */
[----:B------:R-:W-:Y:S01]  /*1950*/  IADD3 R109, R119, -0x1, RZ ;  /* 0xffffffff776d7810 */ /* 0x000fe20007ffe0ff */
[----:B------:R-:W-:Y:S01]  /*1960*/  ULDC.64 UR8, c[0x0][0x230] ;  /* 0x00008c0000087ab9 */ /* 0x000fe20000000a00 */
[----:B------:R-:W0:Y:S01]  /*1970*/  LDC R106, c[0x0][0x224] ;  /* 0x00008900ff6a7b82 */ /* 0x000e220000000800 */
[----:B------:R-:W-:Y:S01]  /*1980*/  IMAD R2, R140, UR8, RZ ;  /* 0x000000088c027c24 */ /* 0x000fe2000f8e02ff */
[----:B------:R-:W-:Y:S01]  /*1990*/  LEA.HI R0, R109, R109, RZ, 0x1 ;  /* 0x0000006d6d007211 */ /* 0x000fe200078f08ff */
[----:B------:R-:W-:Y:S01]  /*19a0*/  IMAD.WIDE.U32 R74, R139, UR8, RZ ;  /* 0x000000088b4a7c25 */ /* 0x000fe2000f8e00ff */
[----:B------:R-:W-:-:S03]  /*19b0*/  ISETP.NE.AND P0, PT, R132, RZ, PT ;  /* 0x000000ff8400720c */ /* 0x000fc60003f05270 */
[----:B------:R-:W-:Y:S01]  /*19c0*/  FADD.FTZ R117, R36, R136 ;  /* 0x0000008824757221 */ /* 0x000fe20000010000 */
[----:B------:R-:W-:Y:S01]  /*19d0*/  LOP3.LUT R0, R0, 0xfffffe, RZ, 0xc0, !PT ;  /* 0x00fffffe00007812 */ /* 0x000fe200078ec0ff */
[----:B------:R-:W-:Y:S02]  /*19e0*/  IMAD R9, R139, UR9, R2 ;  /* 0x000000098b097c24 */ /* 0x000fe4000f8e0202 */
[----:B------:R-:W-:Y:S01]  /*19f0*/  FADD.FTZ R2, R77, R77 ;  /* 0x0000004d4d027221 */ /* 0x000fe20000010000 */
[----:B------:R-:W1:Y:S01]  /*1a00*/  LDC.64 R78, c[0x0][0x350] ;  /* 0x0000d400ff4e7b82 */ /* 0x000e620000000a00 */
[----:B------:R-:W-:Y:S01]  /*1a10*/  IADD3 R109, R109, -R0, RZ ;  /* 0x800000006d6d7210 */ /* 0x000fe20007ffe0ff */
[----:B------:R-:W-:Y:S01]  /*1a20*/  FADD.FTZ R0, R76, R76 ;  /* 0x0000004c4c007221 */ /* 0x000fe20000010000 */
[--C-:B------:R-:W-:Y:S01]  /*1a30*/  FADD.FTZ R116, R37, R136.reuse ;  /* 0x0000008825747221 */ /* 0x100fe20000010000 */
[--C-:B------:R-:W-:Y:S01]  /*1a40*/  FADD.FTZ R115, R38, R136.reuse ;  /* 0x0000008826737221 */ /* 0x100fe20000010000 */
[--C-:B------:R-:W-:Y:S01]  /*1a50*/  FADD.FTZ R114, R39, R136.reuse ;  /* 0x0000008827727221 */ /* 0x100fe20000010000 */
[--C-:B------:R-:W-:Y:S01]  /*1a60*/  FADD.FTZ R113, R4, R136.reuse ;  /* 0x0000008804717221 */ /* 0x100fe20000010000 */
[--C-:B------:R-:W-:Y:S01]  /*1a70*/  FADD.FTZ R112, R5, R136.reuse ;  /* 0x0000008805707221 */ /* 0x100fe20000010000 */
[----:B------:R-:W2:Y:S01]  /*1a80*/  LDC.64 R76, c[0x0][0x348] ;  /* 0x0000d200ff4c7b82 */ /* 0x000ea20000000a00 */
[--C-:B------:R-:W-:Y:S01]  /*1a90*/  FADD.FTZ R111, R6, R136.reuse ;  /* 0x00000088066f7221 */ /* 0x100fe20000010000 */
[----:B------:R-:W-:Y:S01]  /*1aa0*/  FADD.FTZ R110, R7, R136 ;  /* 0x00000088076e7221 */ /* 0x000fe20000010000 */
[----:B------:R-:W-:Y:S01]  /*1ab0*/  HFMA2.MMA R108, -RZ, RZ, 0, 0 ;  /* 0x00000000ff6c7435 */ /* 0x000fe200000001ff */
[----:B------:R-:W-:Y:S01]  /*1ac0*/  P2R R24, PR, RZ, 0x1 ;  /* 0x00000001ff187803 */ /* 0x000fe20000000000 */
[----:B------:R-:W-:Y:S01]  /*1ad0*/  FADD.FTZ R8, R59, R59 ;  /* 0x0000003b3b087221 */ /* 0x000fe20000010000 */
[----:B------:R-:W-:Y:S01]  /*1ae0*/  FADD.FTZ R7, R56, R56 ;  /* 0x0000003838077221 */ /* 0x000fe20000010000 */
[----:B------:R-:W-:Y:S01]  /*1af0*/  FADD.FTZ R6, R63, R63 ;  /* 0x0000003f3f067221 */ /* 0x000fe20000010000 */
[----:B------:R-:W3:Y:S01]  /*1b00*/  LDC.64 R80, c[0x0][0x3c8] ;  /* 0x0000f200ff507b82 */ /* 0x000ee20000000a00 */
[----:B------:R-:W-:Y:S01]  /*1b10*/  FADD.FTZ R5, R58, R58 ;  /* 0x0000003a3a057221 */ /* 0x000fe20000010000 */
[----:B------:R-:W-:Y:S01]  /*1b20*/  FADD.FTZ R4, R67, R67 ;  /* 0x0000004343047221 */ /* 0x000fe20000010000 */
[----:B------:R-:W-:Y:S01]  /*1b30*/  FADD.FTZ R3, R66, R66 ;  /* 0x0000004242037221 */ /* 0x000fe20000010000 */
[----:B------:R-:W-:Y:S01]  /*1b40*/  ISETP.NE.AND P1, PT, R132, 0x1f, PT ;  /* 0x0000001f8400780c */ /* 0x000fe20003f25270 */
[----:B------:R-:W-:Y:S01]  /*1b50*/  FMUL.FTZ R103, R32, R117 ;  /* 0x0000007520677220 */ /* 0x000fe20000410000 */
[----:B------:R-:W-:Y:S01]  /*1b60*/  IADD3 R107, R121, R120, RZ ;  /* 0x00000078796b7210 */ /* 0x000fe20007ffe0ff */
[----:B------:R-:W-:Y:S01]  /*1b70*/  FMUL.FTZ R102, R33, R116 ;  /* 0x0000007421667220 */ /* 0x000fe20000410000 */
[----:B------:R-:W4:Y:S01]  /*1b80*/  LDC.64 R82, c[0x0][0x360] ;  /* 0x0000d800ff527b82 */ /* 0x000f220000000a00 */
[----:B------:R-:W-:Y:S01]  /*1b90*/  LEA R105, R160, UR7, 0x6 ;  /* 0x00000007a0697c11 */ /* 0x000fe2000f8e30ff */
[----:B------:R-:W-:Y:S01]  /*1ba0*/  FMUL.FTZ R101, R34, R115 ;  /* 0x0000007322657220 */ /* 0x000fe20000410000 */
[----:B------:R-:W-:Y:S01]  /*1bb0*/  IADD3 R104, R132, 0x200, RZ ;  /* 0x0000020084687810 */ /* 0x000fe20007ffe0ff */
[----:B------:R-:W-:Y:S01]  /*1bc0*/  FMUL.FTZ R100, R35, R114 ;  /* 0x0000007223647220 */ /* 0x000fe20000410000 */
[----:B------:R-:W-:Y:S01]  /*1bd0*/  MOV R24, RZ ;  /* 0x000000ff00187202 */ /* 0x000fe20000000f00 */
[----:B------:R-:W-:Y:S01]  /*1be0*/  FMUL.FTZ R99, R28, R113 ;  /* 0x000000711c637220 */ /* 0x000fe20000410000 */
[----:B------:R-:W-:Y:S01]  /*1bf0*/  FMUL.FTZ R98, R29, R112 ;  /* 0x000000701d627220 */ /* 0x000fe20000410000 */
[----:B------:R-:W0:Y:S01]  /*1c00*/  LDC.64 R84, c[0x0][0x368] ;  /* 0x0000da00ff547b82 */ /* 0x000e220000000a00 */
[----:B------:R-:W-:Y:S01]  /*1c10*/  FMUL.FTZ R97, R30, R111 ;  /* 0x0000006f1e617220 */ /* 0x000fe20000410000 */
[----:B------:R-:W-:Y:S01]  /*1c20*/  FMUL.FTZ R96, R31, R110 ;  /* 0x0000006e1f607220 */ /* 0x000fe20000410000 */
[----:B------:R-:W-:Y:S01]  /*1c30*/  IADD3 R9, R75, R9, RZ ;  /* 0x000000094b097210 */ /* 0x000fe20007ffe0ff */
[----:B------:R-:W-:Y:S01]  /*1c40*/  UMOV UR5, URZ ;  /* 0x0000003f00057c82 */ /* 0x000fe20008000000 */
[----:B------:R-:W-:Y:S01]  /*1c50*/  UMOV UR6, URZ ;  /* 0x0000003f00067c82 */ /* 0x000fe20008000000 */
[----:B------:R-:W-:Y:S01]  /*1c60*/  ULDC UR35, c[0x0][0x21c] ;  /* 0x0000870000237ab9 */ /* 0x000fe20000000800 */
[----:B------:R-:W-:Y:S01]  /*1c70*/  ULDC UR34, c[0x0][0x218] ;  /* 0x0000860000227ab9 */ /* 0x000fe20000000800 */
[----:B------:R-:W0:Y:S01]  /*1c80*/  LDC.64 R86, c[0x0][0x370] ;  /* 0x0000dc00ff567b82 */ /* 0x000e220000000a00 */
[----:B------:R-:W-:Y:S01]  /*1c90*/  ULDC.64 UR20, c[0x0][0x348] ;  /* 0x0000d20000147ab9 */ /* 0x000fe20000000a00 */
[----:B------:R-:W-:Y:S01]  /*1ca0*/  ULDC.64 UR22, c[0x0][0x360] ;  /* 0x0000d80000167ab9 */ /* 0x000fe20000000a00 */
[----:B------:R-:W-:Y:S01]  /*1cb0*/  ULDC.64 UR24, c[0x0][0x368] ;  /* 0x0000da0000187ab9 */ /* 0x000fe20000000a00 */
[----:B------:R-:W-:Y:S01]  /*1cc0*/  ULDC.64 UR26, c[0x0][0x380] ;  /* 0x0000e000001a7ab9 */ /* 0x000fe20000000a00 */
[----:B------:R-:W-:Y:S01]  /*1cd0*/  ULDC.64 UR28, c[0x0][0x250] ;  /* 0x00009400001c7ab9 */ /* 0x000fe20000000a00 */
[----:B------:R-:W-:Y:S01]  /*1ce0*/  ULDC.64 UR30, c[0x0][0x238] ;  /* 0x00008e00001e7ab9 */ /* 0x000fe20000000a00 */
[----:B------:R-:W-:Y:S01]  /*1cf0*/  ULDC.64 UR32, c[0x0][0x270] ;  /* 0x00009c0000207ab9 */ /* 0x000fe20000000a00 */
[----:B------:R-:W0:Y:S08]  /*1d00*/  LDC.64 R88, c[0x0][0x3d0] ;  /* 0x0000f400ff587b82 */ /* 0x000e300000000a00 */
[----:B------:R-:W0:Y:S08]  /*1d10*/  LDC.64 R90, c[0x0][0x380] ;  /* 0x0000e000ff5a7b82 */ /* 0x000e300000000a00 */
[----:B-123--:R-:W0:Y:S02]  /*1d20*/  LDC.64 R92, c[0x0][0x2d0] ;  /* 0x0000b400ff5c7b82 */ /* 0x00ee240000000a00 */
.L_x_17297:
[----:B------:R-:W-:Y:S01]  /*1d30*/  SHF.R.S32.HI R141, RZ, 0x1f, R108 ;  /* 0x0000001fff8d7819 */ /* 0x000fe2000001146c */
[----:B------:R-:W-:-:S04]  /*1d40*/  IMAD.WIDE.U32 R36, R108, UR28, RZ ;  /* 0x0000001c6c247c25 */ /* 0x000fc8000f8e00ff */
[----:B01----:R-:W-:Y:S01]  /*1d50*/  IMAD R39, R141, UR28, RZ ;  /* 0x0000001c8d277c24 */ /* 0x003fe2000f8e02ff */
[----:B------:R-:W-:-:S03]  /*1d60*/  LEA R52, P0, R36, R125, 0x2 ;  /* 0x0000007d24347211 */ /* 0x000fc600078010ff */
[----:B------:R-:W-:-:S05]  /*1d70*/  IMAD R39, R108, UR29, R39 ;  /* 0x0000001d6c277c24 */ /* 0x000fca000f8e0227 */
[----:B------:R-:W-:-:S04]  /*1d80*/  IADD3 R37, R37, R39, RZ ;  /* 0x0000002725257210 */ /* 0x000fc80007ffe0ff */
[----:B------:R-:W-:-:S03]  /*1d90*/  LEA.HI.X R53, R36, R124, R37, 0x2, P0 ;  /* 0x0000007c24357211 */ /* 0x000fc600000f1425 */
[----:B------:R-:W-:-:S05]  /*1da0*/  IMAD.WIDE R52, R107, 0x10, R52 ;  /* 0x000000106b347825 */ /* 0x000fca00078e0234 */
[----:B------:R-:W2:Y:S04]  /*1db0*/  LDG.E.128 R36, desc[UR14][R52.64] ;  /* 0x0000000e34247981 */ /* 0x000ea8000c1e1d00 */
[----:B---3--:R-:W3:Y:S04]  /*1dc0*/  LDG.E.128 R40, desc[UR14][R52.64+0x200] ;  /* 0x0002000e34287981 */ /* 0x008ee8000c1e1d00 */
[----:B----4-:R-:W4:Y:S04]  /*1dd0*/  LDG.E.128 R44, desc[UR14][R52.64+0x400] ;  /* 0x0004000e342c7981 */ /* 0x010f28000c1e1d00 */
[----:B------:R1:W4:Y:S01]  /*1de0*/  LDG.E.128 R48, desc[UR14][R52.64+0x600] ;  /* 0x0006000e34307981 */ /* 0x000322000c1e1d00 */
[----:B------:R-:W-:-:S04]  /*1df0*/  IMAD R57, R141, UR30, RZ ;  /* 0x0000001e8d397c24 */ /* 0x000fc8000f8e02ff */
[----:B------:R-:W-:Y:S01]  /*1e00*/  IMAD R57, R108, UR31, R57 ;  /* 0x0000001f6c397c24 */ /* 0x000fe2000f8e0239 */
[----:B-1----:R-:W-:Y:S02]  /*1e10*/  MOV R52, R74 ;  /* 0x0000004a00347202 */ /* 0x002fe40000000f00 */
[----:B------:R-:W-:-:S03]  /*1e20*/  MOV R53, R9 ;  /* 0x0000000900357202 */ /* 0x000fc60000000f00 */
[----:B------:R-:W-:-:S03]  /*1e30*/  IMAD.WIDE.U32 R54, R108, UR30, R52 ;  /* 0x0000001e6c367c25 */ /* 0x000fc6000f8e0034 */
[----:B0-----:R-:W-:Y:S02]  /*1e40*/  LEA R94, P0, R54, R92, 0x3 ;  /* 0x0000005c365e7211 */ /* 0x001fe400078018ff */
[----:B------:R-:W-:Y:S01]  /*1e50*/  IADD3 R55, R55, R57, RZ ;  /* 0x0000003937377210 */ /* 0x000fe20007ffe0ff */
[----:B------:R-:W-:-:S03]  /*1e60*/  IMAD R57, R141, UR32, RZ ;  /* 0x000000208d397c24 */ /* 0x000fc6000f8e02ff */
[----:B------:R-:W-:Y:S01]  /*1e70*/  LEA.HI.X R95, R54, R93, R55, 0x3, P0 ;  /* 0x0000005d365f7211 */ /* 0x000fe200000f1c37 */
[----:B------:R-:W-:-:S04]  /*1e80*/  IMAD.WIDE.U32 R54, R108, UR32, RZ ;  /* 0x000000206c367c25 */ /* 0x000fc8000f8e00ff */
[----:B------:R-:W-:Y:S01]  /*1e90*/  IMAD R57, R108, UR33, R57 ;  /* 0x000000216c397c24 */ /* 0x000fe2000f8e0239 */
[----:B------:R-:W4:Y:S01]  /*1ea0*/  LDG.E.64 R94, desc[UR14][R94.64] ;  /* 0x0000000e5e5e7981 */ /* 0x000f22000c1e1b00 */
[----:B------:R-:W-:-:S03]  /*1eb0*/  LEA R142, P0, R54, R123, 0x2 ;  /* 0x0000007b368e7211 */ /* 0x000fc600078010ff */
[----:B------:R-:W-:-:S04]  /*1ec0*/  IADD3 R53, R55, R57, RZ ;  /* 0x0000003937357210 */ /* 0x000fc80007ffe0ff */
        /* <DEDUP_REMOVED lines=11> */
[----:B------:R-:W-:-:S02]  /*1f80*/  ISETP.NE.AND P0, PT, R158, RZ, PT ;  /* 0x000000ff9e00720c */ /* 0x000fc40003f05270 */
[----:B------:R-:W-:Y:S01]  /*1f90*/  ISETP.NE.AND P3, PT, R132, RZ, PT ;  /* 0x000000ff8400720c */ /* 0x000fe20003f65270 */
[----:B------:R-:W-:Y:S01]  /*1fa0*/  LDS.128 R40, [R105+0x10] ;  /* 0x0000100069287984 */ /* 0x000fe20000000c00 */
[----:B------:R-:W-:-:S03]  /*1fb0*/  ISETP.LT.OR P2, PT, R119, 0x2, P0 ;  /* 0x000000027700780c */ /* 0x000fc60000741670 */
[----:B------:R-:W-:Y:S01]  /*1fc0*/  LDS.128 R44, [R105+0x20] ;  /* 0x00002000692c7984 */ /* 0x000fe20000000c00 */
[----:B-1----:R-:W-:-:S03]  /*1fd0*/  LEA R143, R109, R108, 0x8 ;  /* 0x0000006c6d8f7211 */ /* 0x002fc600078e40ff */
[----:B------:R-:W-:Y:S01]  /*1fe0*/  LDS.128 R48, [R105+0x30] ;  /* 0x0000300069307984 */ /* 0x000fe20000000c00 */
[----:B------:R-:W-:Y:S01]  /*1ff0*/  SEL R143, R143, R104, !P3 ;  /* 0x000000688f8f7207 */ /* 0x000fe20005800000 */
[----:B------:R-:W-:Y:S01]  /*2000*/  FMUL.FTZ R148, R94, 1.4426950216293334961 ;  /* 0x3fb8aa3b5e947820 */ /* 0x000fe20000410000 */
[----:B0-----:R-:W-:-:S03]  /*2010*/  FMUL.FTZ R36, R117, R95 ;  /* 0x0000005f75247220 */ /* 0x001fc60000410000 */
[----:B------:R-:W0:Y:S01]  /*2020*/  @!P2 LDC R151, c[0x0][0x21c] ;  /* 0x00008700ff97ab82 */ /* 0x000e220000000800 */
[----:B------:R-:W-:Y:S01]  /*2030*/  FMUL.FTZ R144, R117, R148 ;  /* 0x0000009475907220 */ /* 0x000fe20000410000 */
[----:B------:R-:W-:Y:S01]  /*2040*/  FMUL.RZ R149, R36, 0.15915493667125701904 ;  /* 0x3e22f98324957820 */ /* 0x000fe2000040c000 */
[----:B------:R-:W-:Y:S01]  /*2050*/  @!P2 IADD3 R147, R119, -0x2, RZ ;  /* 0xfffffffe7793a810 */ /* 0x000fe20007ffe0ff */
[----:B------:R-:W1:Y:S01]  /*2060*/  LDS.128 R36, [R105] ;  /* 0x0000000069247984 */ /* 0x000e620000000c00 */
[----:B------:R-:W-:Y:S08]  /*2070*/  MUFU.EX2 R145, R144 ;  /* 0x0000009000917308 */ /* 0x000ff00000000800 */
[----:B------:R-:W0:Y:S08]  /*2080*/  MUFU.COS R150, R149 ;  /* 0x0000009500967308 */ /* 0x000e300000000000 */
[----:B------:R0:W0:Y:S02]  /*2090*/  MUFU.SIN R146, R149 ;  /* 0x0000009500927308 */ /* 0x0000240000000400 */
[----:B0-----:R-:W-:-:S02]  /*20a0*/  @!P2 IMAD R151, R147, R151, R108 ;  /* 0x000000979397a224 */ /* 0x001fc400078e026c */
[----:B------:R-:W-:Y:S01]  /*20b0*/  FMUL.FTZ R144, R145, R150 ;  /* 0x0000009691907220 */ /* 0x000fe20000410000 */
[----:B------:R-:W-:Y:S01]  /*20c0*/  LEA R149, R143, UR7, 0x3 ;  /* 0x000000078f957c11 */ /* 0x000fe2000f8e18ff */
[----:B------:R-:W-:Y:S01]  /*20d0*/  FMUL.FTZ R145, R145, R146 ;  /* 0x0000009291917220 */ /* 0x000fe20000410000 */
[----:B------:R-:W-:Y:S01]  /*20e0*/  FMUL.FTZ R150, R116, R95 ;  /* 0x0000005f74967220 */ /* 0x000fe20000410000 */
[----:B------:R-:W-:Y:S01]  /*20f0*/  CS2R R146, SRZ ;  /* 0x0000000000927805 */ /* 0x000fe2000001ff00 */
[----:B------:R-:W-:-:S04]  /*2100*/  @!P2 IMAD.WIDE R142, R151, 0x10, R10 ;  /* 0x00000010978ea825 */ /* 0x000fc800078e020a */
[----:B------:R-:W-:Y:S01]  /*2110*/  FMUL.RZ R154, R150, 0.15915493667125701904 ;  /* 0x3e22f983969a7820 */ /* 0x000fe2000040c000 */
[----:B------:R-:W-:-:S03]  /*2120*/  FMUL.FTZ R150, R116, R148 ;  /* 0x0000009474967220 */ /* 0x000fc60000410000 */
[----:B------:R-:W-:Y:S01]  /*2130*/  MUFU.SIN R151, R154 ;  /* 0x0000009a00977308 */ /* 0x000fe20000000400 */
[----:B------:R-:W-:-:S07]  /*2140*/  FMUL.FTZ R152, R115, R95 ;  /* 0x0000005f73987220 */ /* 0x000fce0000410000 */
[----:B------:R-:W0:Y:S01]  /*2150*/  MUFU.EX2 R150, R150 ;  /* 0x0000009600967308 */ /* 0x000e220000000800 */
[----:B------:R-:W-:-:S07]  /*2160*/  FMUL.RZ R156, R152, 0.15915493667125701904 ;  /* 0x3e22f983989c7820 */ /* 0x000fce000040c000 */
[----:B------:R1:W0:Y:S01]  /*2170*/  MUFU.COS R153, R154 ;  /* 0x0000009a00997308 */ /* 0x0002220000000000 */
[----:B------:R-:W4:Y:S01]  /*2180*/  @P1 S2R R176, SR_CgaCtaId ;  /* 0x0000000000b01919 */ /* 0x000f220000008800 */
[----:B-1----:R-:W-:-:S04]  /*2190*/  FMUL.FTZ R154, R113, R95 ;  /* 0x0000005f719a7220 */ /* 0x002fc80000410000 */
[----:B------:R-:W-:Y:S02]  /*21a0*/  FMUL.RZ R159, R154, 0.15915493667125701904 ;  /* 0x3e22f9839a9f7820 */ /* 0x000fe4000040c000 */
[----:B------:R-:W-:Y:S01]  /*21b0*/  MUFU.COS R155, R156 ;  /* 0x0000009c009b7308 */ /* 0x000fe20000000000 */
[----:B------:R-:W-:Y:S01]  /*21c0*/  FMUL.FTZ R154, R113, R148 ;  /* 0x00000094719a7220 */ /* 0x000fe20000410000 */
[----:B0-----:R-:W-:-:S06]  /*21d0*/  FMUL.FTZ R170, R150, R151 ;  /* 0x0000009796aa7220 */ /* 0x001fcc0000410000 */
[----:B------:R-:W-:Y:S01]  /*21e0*/  MUFU.SIN R161, R159 ;  /* 0x0000009f00a17308 */ /* 0x000fe20000000400 */
[-C--:B------:R-:W-:Y:S01]  /*21f0*/  FMUL.FTZ R164, R111, R148.reuse ;  /* 0x000000946fa47220 */ /* 0x080fe20000410000 */
[----:B------:R-:W-:-:S06]  /*2200*/  FMUL.FTZ R165, R110, R148 ;  /* 0x000000946ea57220 */ /* 0x000fcc0000410000 */
[----:B------:R0:W-:Y:S01]  /*2210*/  MUFU.COS R163, R159 ;  /* 0x0000009f00a37308 */ /* 0x0001e20000000000 */
[----:B------:R-:W-:Y:S01]  /*2220*/  FMUL.FTZ R172, R150, R153 ;  /* 0x0000009996ac7220 */ /* 0x000fe20000410000 */
[----:B0-----:R-:W-:-:S06]  /*2230*/  FMUL.FTZ R159, R117, R37 ;  /* 0x00000025759f7220 */ /* 0x001fcc0000410000 */
[----:B------:R0:W-:Y:S01]  /*2240*/  MUFU.EX2 R182, R154 ;  /* 0x0000009a00b67308 */ /* 0x0001e20000000800 */
[----:B------:R-:W-:Y:S01]  /*2250*/  FMUL.FTZ R159, R32, R159 ;  /* 0x0000009f209f7220 */ /* 0x000fe20000410000 */
[----:B------:R-:W-:-:S03]  /*2260*/  FMUL.FTZ R150, R116, R38 ;  /* 0x0000002674967220 */ /* 0x000fc60000410000 */
[----:B0-----:R-:W-:-:S03]  /*2270*/  FMUL.FTZ R154, R170, R159 ;  /* 0x0000009faa9a7220 */ /* 0x001fc60000410000 */
[----:B------:R-:W-:Y:S08]  /*2280*/  MUFU.EX2 R168, R164 ;  /* 0x000000a400a87308 */ /* 0x000ff00000000800 */
[----:B------:R0:W-:Y:S02]  /*2290*/  MUFU.EX2 R177, R165 ;  /* 0x000000a500b17308 */ /* 0x0001e40000000800 */
[----:B0-----:R-:W-:Y:S01]  /*22a0*/  FMUL.FTZ R165, R115, R40 ;  /* 0x0000002873a57220 */ /* 0x001fe20000410000 */
[C---:B------:R-:W-:Y:S01]  /*22b0*/  FMUL.FTZ R181, R113.reuse, R45 ;  /* 0x0000002d71b57220 */ /* 0x040fe20000410000 */
[----:B------:R-:W-:Y:S01]  /*22c0*/  FMUL.FTZ R179, R113, R44 ;  /* 0x0000002c71b37220 */ /* 0x000fe20000410000 */
[C---:B------:R-:W-:Y:S01]  /*22d0*/  FMUL.FTZ R183, R111.reuse, R48 ;  /* 0x000000306fb77220 */ /* 0x040fe20000410000 */
        /* <DEDUP_REMOVED lines=9> */
[----:B------:R-:W3:Y:S04]  /*2370*/  LDS.128 R64, [R105+0x870] ;  /* 0x0008700069407984 */ /* 0x000ee80000000c00 */
[----:B------:R4:W-:Y:S01]  /*2380*/  STS.64 [R149+0x2550], R144 ;  /* 0x0025509095007388 */ /* 0x0009e20000000a00 */
[----:B------:R-:W-:Y:S06]  /*2390*/  BAR.SYNC.DEFER_BLOCKING 0x0 ;  /* 0x0000000000007b1d */ /* 0x000fec0000010000 */
[----:B----4-:R4:W-:Y:S01]  /*23a0*/  MUFU.SIN R149, R156 ;  /* 0x0000009c00957308 */ /* 0x0109e20000000400 */
[----:B------:R0:W5:Y:S01]  /*23b0*/  @!P2 LDG.E.64 R146, desc[UR14][R142.64+0x8] ;  /* 0x0000080e8e92a981 */ /* 0x000162000c1e1b00 */
[----:B----4-:R-:W-:Y:S01]  /*23c0*/  FMUL.FTZ R156, R112, R95 ;  /* 0x0000005f709c7220 */ /* 0x010fe20000410000 */
[----:B------:R-:W-:Y:S03]  /*23d0*/  BSSY B0, `(.L_x_17251) ;  /* 0x0000084000007945 */ /* 0x000fe60003800000 */
[----:B------:R-:W-:Y:S01]  /*23e0*/  FMUL.RZ R167, R156, 0.15915493667125701904 ;  /* 0x3e22f9839ca77820 */ /* 0x000fe2000040c000 */
[----:B------:R-:W-:-:S03]  /*23f0*/  FMUL.FTZ R156, R112, R148 ;  /* 0x00000094709c7220 */ /* 0x000fc60000410000 */
[----:B------:R-:W-:Y:S01]  /*2400*/  MUFU.SIN R169, R167 ;  /* 0x000000a700a97308 */ /* 0x000fe20000000400 */
[----:B0-----:R-:W-:Y:S01]  /*2410*/  FMUL.FTZ R143, R114, R95 ;  /* 0x0000005f728f7220 */ /* 0x001fe20000410000 */
[----:B------:R-:W-:-:S03]  /*2420*/  FMUL.FTZ R142, R115, R148 ;  /* 0x00000094738e7220 */ /* 0x000fc60000410000 */
[----:B------:R-:W-:Y:S01]  /*2430*/  FMUL.RZ R157, R143, 0.15915493667125701904 ;  /* 0x3e22f9838f9d7820 */ /* 0x000fe2000040c000 */
[----:B------:R-:W-:Y:S01]  /*2440*/  FMUL.FTZ R143, R114, R148 ;  /* 0x00000094728f7220 */ /* 0x000fe20000410000 */
[----:B------:R-:W-:Y:S01]  /*2450*/  FMUL.FTZ R148, R111, R95 ;  /* 0x0000005f6f947220 */ /* 0x000fe20000410000 */
[----:B------:R-:W0:Y:S03]  /*2460*/  MUFU.EX2 R142, R142 ;  /* 0x0000008e008e7308 */ /* 0x000e260000000800 */
[----:B------:R-:W-:Y:S01]  /*2470*/  FMUL.RZ R175, R148, 0.15915493667125701904 ;  /* 0x3e22f98394af7820 */ /* 0x000fe2000040c000 */
[----:B------:R-:W-:-:S04]  /*2480*/  FMUL.FTZ R148, R116, R39 ;  /* 0x0000002774947220 */ /* 0x000fc80000410000 */
[----:B------:R-:W-:Y:S08]  /*2490*/  MUFU.SIN R152, R157 ;  /* 0x0000009d00987308 */ /* 0x000ff00000000400 */
[----:B------:R4:W-:Y:S08]  /*24a0*/  MUFU.COS R162, R157 ;  /* 0x0000009d00a27308 */ /* 0x0009f00000000000 */
[----:B------:R-:W-:Y:S01]  /*24b0*/  MUFU.EX2 R143, R143 ;  /* 0x0000008f008f7308 */ /* 0x000fe20000000800 */
[----:B----4-:R-:W-:-:S04]  /*24c0*/  FMUL.FTZ R157, R117, R36 ;  /* 0x00000024759d7220 */ /* 0x010fc80000410000 */
[----:B------:R-:W-:-:S03]  /*24d0*/  FMUL.FTZ R157, R32, R157 ;  /* 0x0000009d209d7220 */ /* 0x000fc60000410000 */
[----:B------:R4:W1:Y:S01]  /*24e0*/  MUFU.EX2 R166, R156 ;  /* 0x0000009c00a67308 */ /* 0x0008620000000800 */
[----:B------:R-:W-:-:S04]  /*24f0*/  FMUL.FTZ R151, R170, R157 ;  /* 0x0000009daa977220 */ /* 0x000fc80000410000 */
[C---:B------:R-:W-:Y:S01]  /*2500*/  FFMA.FTZ R164, R172.reuse, R159, R151 ;  /* 0x0000009faca47223 */ /* 0x040fe20000010097 */
[----:B------:R-:W-:Y:S01]  /*2510*/  FFMA.FTZ R151, R172, R157, -R154 ;  /* 0x0000009dac977223 */ /* 0x000fe2000001089a */
[C---:B0-----:R-:W-:Y:S01]  /*2520*/  FMUL.FTZ R154, R142.reuse, R155 ;  /* 0x0000009b8e9a7220 */ /* 0x041fe20000410000 */
[----:B------:R0:W2:Y:S01]  /*2530*/  MUFU.COS R171, R167 ;  /* 0x000000a700ab7308 */ /* 0x0000a20000000000 */
[----:B----4-:R-:W-:Y:S01]  /*2540*/  FMUL.FTZ R156, R142, R149 ;  /* 0x000000958e9c7220 */ /* 0x010fe20000410000 */
[C---:B------:R-:W-:Y:S01]  /*2550*/  FFMA.FTZ R149, R33.reuse, R148, R164 ;  /* 0x0000009421957223 */ /* 0x040fe200000100a4 */
[----:B------:R-:W-:Y:S01]  /*2560*/  FFMA.FTZ R151, R33, R150, R151 ;  /* 0x0000009621977223 */ /* 0x000fe20000010097 */
[----:B------:R-:W-:Y:S02]  /*2570*/  FMUL.FTZ R142, R110, R95 ;  /* 0x0000005f6e8e7220 */ /* 0x000fe40000410000 */
[C---:B------:R-:W-:Y:S01]  /*2580*/  FMUL.FTZ R153, R156.reuse, R149 ;  /* 0x000000959c997220 */ /* 0x040fe20000410000 */
[----:B------:R-:W-:Y:S01]  /*2590*/  FMUL.FTZ R174, R156, R151 ;  /* 0x000000979cae7220 */ /* 0x000fe20000410000 */
[----:B------:R-:W-:Y:S01]  /*25a0*/  FMUL.RZ R178, R142, 0.15915493667125701904 ;  /* 0x3e22f9838eb27820 */ /* 0x000fe2000040c000 */
[----:B0-----:R-:W-:Y:S01]  /*25b0*/  FMUL.FTZ R167, R115, R41 ;  /* 0x0000002973a77220 */ /* 0x001fe20000410000 */
[C---:B------:R-:W-:Y:S01]  /*25c0*/  FFMA.FTZ R164, R154.reuse, R151, -R153 ;  /* 0x000000979aa47223 */ /* 0x040fe20000010899 */
[----:B------:R-:W-:Y:S01]  /*25d0*/  FFMA.FTZ R151, R154, R149, R174 ;  /* 0x000000959a977223 */ /* 0x000fe200000100ae */
[----:B------:R-:W-:Y:S01]  /*25e0*/  @P1 MOV R149, 0x400 ;  /* 0x0000040000951802 */ /* 0x000fe20000000f00 */
[----:B------:R-:W0:Y:S01]  /*25f0*/  MUFU.SIN R173, R175 ;  /* 0x000000af00ad7308 */ /* 0x000e220000000400 */
[----:B------:R-:W-:Y:S01]  /*2600*/  FFMA.FTZ R164, R34, R165, R164 ;  /* 0x000000a522a47223 */ /* 0x000fe200000100a4 */
[----:B-1----:R-:W-:Y:S01]  /*2610*/  FMUL.FTZ R155, R166, R169 ;  /* 0x000000a9a69b7220 */ /* 0x002fe20000410000 */
[----:B------:R-:W-:Y:S01]  /*2620*/  @P1 LEA R187, R176, R149, 0x18 ;  /* 0x00000095b0bb1211 */ /* 0x000fe200078ec0ff */
[C---:B------:R-:W-:Y:S01]  /*2630*/  FMUL.FTZ R149, R143.reuse, R152 ;  /* 0x000000988f957220 */ /* 0x040fe20000410000 */
[----:B------:R-:W-:Y:S01]  /*2640*/  FFMA.FTZ R176, R34, R167, R151 ;  /* 0x000000a722b07223 */ /* 0x000fe20000010097 */
[----:B------:R-:W-:Y:S01]  /*2650*/  FMUL.FTZ R151, R143, R162 ;  /* 0x000000a28f977220 */ /* 0x000fe20000410000 */
[C---:B------:R-:W-:Y:S01]  /*2660*/  FMUL.FTZ R152, R182.reuse, R163 ;  /* 0x000000a3b6987220 */ /* 0x040fe20000410000 */
[----:B------:R-:W1:Y:S01]  /*2670*/  MUFU.COS R175, R175 ;  /* 0x000000af00af7308 */ /* 0x000e620000000000 */
[C---:B------:R-:W-:Y:S01]  /*2680*/  FMUL.FTZ R162, R149.reuse, R176 ;  /* 0x000000b095a27220 */ /* 0x040fe20000410000 */
[----:B------:R-:W-:Y:S01]  /*2690*/  FMUL.FTZ R153, R149, R164 ;  /* 0x000000a495997220 */ /* 0x000fe20000410000 */
[----:B------:R-:W-:-:S02]  /*26a0*/  FMUL.FTZ R182, R182, R161 ;  /* 0x000000a1b6b67220 */ /* 0x000fc40000410000 */
[C---:B------:R-:W-:Y:S01]  /*26b0*/  FFMA.FTZ R143, R151.reuse, R164, -R162 ;  /* 0x000000a4978f7223 */ /* 0x040fe200000108a2 */
[----:B------:R-:W-:Y:S01]  /*26c0*/  FFMA.FTZ R176, R151, R176, R153 ;  /* 0x000000b097b07223 */ /* 0x000fe20000010099 */
[C---:B------:R-:W-:Y:S01]  /*26d0*/  FMUL.FTZ R162, R114.reuse, R43 ;  /* 0x0000002b72a27220 */ /* 0x040fe20000410000 */
[----:B------:R-:W4:Y:S01]  /*26e0*/  MUFU.COS R174, R178 ;  /* 0x000000b200ae7308 */ /* 0x000f220000000000 */
[----:B------:R-:W-:Y:S01]  /*26f0*/  FMUL.FTZ R164, R114, R42 ;  /* 0x0000002a72a47220 */ /* 0x000fe20000410000 */
[----:B--2---:R-:W-:Y:S01]  /*2700*/  FMUL.FTZ R153, R166, R171 ;  /* 0x000000aba6997220 */ /* 0x004fe20000410000 */
[C---:B------:R-:W-:Y:S01]  /*2710*/  FFMA.FTZ R169, R35.reuse, R162, R176 ;  /* 0x000000a223a97223 */ /* 0x040fe200000100b0 */
[----:B0-----:R-:W-:Y:S01]  /*2720*/  FMUL.FTZ R163, R168, R173 ;  /* 0x000000ada8a37220 */ /* 0x001fe20000410000 */
[----:B------:R-:W-:Y:S02]  /*2730*/  FFMA.FTZ R143, R35, R164, R143 ;  /* 0x000000a4238f7223 */ /* 0x000fe4000001008f */
[----:B------:R-:W-:Y:S01]  /*2740*/  FMUL.FTZ R171, R182, R169 ;  /* 0x000000a9b6ab7220 */ /* 0x000fe20000410000 */
[----:B------:R0:W2:Y:S01]  /*2750*/  MUFU.SIN R142, R178 ;  /* 0x000000b2008e7308 */ /* 0x0000a20000000400 */
[----:B-1----:R-:W-:Y:S01]  /*2760*/  FMUL.FTZ R161, R168, R175 ;  /* 0x000000afa8a17220 */ /* 0x002fe20000410000 */
[-C--:B------:R-:W-:Y:S01]  /*2770*/  FMUL.FTZ R168, R182, R143.reuse ;  /* 0x0000008fb6a87220 */ /* 0x080fe20000410000 */
[----:B------:R-:W-:Y:S01]  /*2780*/  FFMA.FTZ R166, R152, R143, -R171 ;  /* 0x0000008f98a67223 */ /* 0x000fe200000108ab */
[----:B------:R-:W-:-:S02]  /*2790*/  FMUL.FTZ R143, R145, R170 ;  /* 0x000000aa918f7220 */ /* 0x000fc40000410000 */
[----:B------:R-:W-:Y:S01]  /*27a0*/  FFMA.FTZ R171, R152, R169, R168 ;  /* 0x000000a998ab7223 */ /* 0x000fe200000100a8 */
[----:B------:R-:W-:Y:S01]  /*27b0*/  FFMA.FTZ R168, R28, R179, R166 ;  /* 0x000000b31ca87223 */ /* 0x000fe200000100a6 */
[----:B------:R-:W-:Y:S01]  /*27c0*/  FFMA.FTZ R143, R144, R172, -R143 ;  /* 0x000000ac908f7223 */ /* 0x000fe2000001088f */
[----:B----4-:R-:W-:Y:S01]  /*27d0*/  FMUL.FTZ R175, R177, R174 ;  /* 0x000000aeb1af7220 */ /* 0x010fe20000410000 */
[----:B------:R-:W-:Y:S01]  /*27e0*/  FFMA.FTZ R174, R28, R181, R171 ;  /* 0x000000b51cae7223 */ /* 0x000fe200000100ab */
[C---:B------:R-:W-:Y:S01]  /*27f0*/  FMUL.FTZ R173, R155.reuse, R168 ;  /* 0x000000a89bad7220 */ /* 0x040fe20000410000 */
[----:B------:R-:W-:Y:S02]  /*2800*/  FMUL.FTZ R166, R156, R143 ;  /* 0x0000008f9ca67220 */ /* 0x000fe40000410000 */
[-C--:B------:R-:W-:Y:S01]  /*2810*/  FMUL.FTZ R176, R155, R174.reuse ;  /* 0x000000ae9bb07220 */ /* 0x080fe20000410000 */
[----:B0-----:R-:W-:Y:S01]  /*2820*/  FFMA.FTZ R178, R153, R174, R173 ;  /* 0x000000ae99b27223 */ /* 0x001fe200000100ad */
[----:B------:R-:W-:Y:S01]  /*2830*/  FMUL.FTZ R174, R112, R46 ;  /* 0x0000002e70ae7220 */ /* 0x000fe20000410000 */
[----:B--2---:R-:W-:Y:S01]  /*2840*/  FMUL.FTZ R177, R177, R142 ;  /* 0x0000008eb1b17220 */ /* 0x004fe20000410000 */
[----:B------:R-:W-:-:S04]  /*2850*/  FMUL.FTZ R142, R144, R170 ;  /* 0x000000aa908e7220 */ /* 0x000fc80000410000 */
[----:B------:R-:W-:-:S04]  /*2860*/  FFMA.FTZ R169, R145, R172, R142 ;  /* 0x000000ac91a97223 */ /* 0x000fc8000001008e */
[-C--:B------:R-:W-:Y:S01]  /*2870*/  FMUL.FTZ R171, R156, R169.reuse ;  /* 0x000000a99cab7220 */ /* 0x080fe20000410000 */
[----:B------:R-:W-:-:S03]  /*2880*/  FFMA.FTZ R166, R154, R169, R166 ;  /* 0x000000a99aa67223 */ /* 0x000fc600000100a6 */
[----:B------:R-:W-:Y:S01]  /*2890*/  FFMA.FTZ R142, R154, R143, -R171 ;  /* 0x0000008f9a8e7223 */ /* 0x000fe200000108ab */
[----:B------:R-:W-:Y:S01]  /*28a0*/  FFMA.FTZ R171, R153, R168, -R176 ;  /* 0x000000a899ab7223 */ /* 0x000fe200000108b0 */
[C---:B------:R-:W-:Y:S01]  /*28b0*/  FMUL.FTZ R143, R149.reuse, R166 ;  /* 0x000000a6958f7220 */ /* 0x040fe20000410000 */
[----:B------:R-:W-:Y:S01]  /*28c0*/  FMUL.FTZ R168, R112, R47 ;  /* 0x0000002f70a87220 */ /* 0x000fe20000410000 */
[-C--:B------:R-:W-:Y:S02]  /*28d0*/  FMUL.FTZ R176, R149, R142.reuse ;  /* 0x0000008e95b07220 */ /* 0x080fe40000410000 */
[----:B------:R-:W-:Y:S01]  /*28e0*/  FFMA.FTZ R143, R151, R142, -R143 ;  /* 0x0000008e978f7223 */ /* 0x000fe2000001088f */
[----:B------:R-:W-:Y:S01]  /*28f0*/  FFMA.FTZ R178, R29, R168, R178 ;  /* 0x000000a81db27223 */ /* 0x000fe200000100b2 */
[----:B------:R-:W-:Y:S01]  /*2900*/  FFMA.FTZ R169, R151, R166, R176 ;  /* 0x000000a697a97223 */ /* 0x000fe200000100b0 */
[----:B------:R-:W-:Y:S01]  /*2910*/  FFMA.FTZ R176, R29, R174, R171 ;  /* 0x000000ae1db07223 */ /* 0x000fe200000100ab */
[C---:B------:R-:W-:Y:S01]  /*2920*/  FMUL.FTZ R166, R182.reuse, R143 ;  /* 0x0000008fb6a67220 */ /* 0x040fe20000410000 */
[C---:B------:R-:W-:Y:S01]  /*2930*/  FMUL.FTZ R180, R163.reuse, R178 ;  /* 0x000000b2a3b47220 */ /* 0x040fe20000410000 */
[-C--:B------:R-:W-:Y:S01]  /*2940*/  FMUL.FTZ R171, R182, R169.reuse ;  /* 0x000000a9b6ab7220 */ /* 0x080fe20000410000 */
[-C--:B------:R-:W-:Y:S01]  /*2950*/  FMUL.FTZ R173, R163, R176.reuse ;  /* 0x000000b0a3ad7220 */ /* 0x080fe20000410000 */
[C---:B------:R-:W-:Y:S01]  /*2960*/  FFMA.FTZ R166, R152.reuse, R169, R166 ;  /* 0x000000a998a67223 */ /* 0x040fe200000100a6 */
[C---:B------:R-:W-:Y:S01]  /*2970*/  FFMA.FTZ R180, R161.reuse, R176, -R180 ;  /* 0x000000b0a1b47223 */ /* 0x040fe200000108b4 */
[----:B------:R-:W-:Y:S01]  /*2980*/  FFMA.FTZ R142, R152, R143, -R171 ;  /* 0x0000008f988e7223 */ /* 0x000fe200000108ab */
[----:B------:R-:W-:Y:S01]  /*2990*/  FFMA.FTZ R173, R161, R178, R173 ;  /* 0x000000b2a1ad7223 */ /* 0x000fe200000100ad */
[C---:B------:R-:W-:Y:S01]  /*29a0*/  FMUL.FTZ R143, R155.reuse, R166 ;  /* 0x000000a69b8f7220 */ /* 0x040fe20000410000 */
[C---:B------:R-:W-:Y:S01]  /*29b0*/  FFMA.FTZ R180, R30.reuse, R183, R180 ;  /* 0x000000b71eb47223 */ /* 0x040fe200000100b4 */
        /* <DEDUP_REMOVED lines=8> */
[----:B------:R-:W-:Y:S01]  /*2a40*/  FMUL.FTZ R166, R163, R176 ;  /* 0x000000b0a3a67220 */ /* 0x000fe20000410000 */
[----:B------:R-:W-:Y:S01]  /*2a50*/  FFMA.FTZ R186, R175, R180, -R184 ;  /* 0x000000b4afba7223 */ /* 0x000fe200000108b8 */
[C---:B------:R-:W-:Y:S01]  /*2a60*/  FFMA.FTZ R176, R161.reuse, R176, R143 ;  /* 0x000000b0a1b07223 */ /* 0x040fe2000001008f */
[----:B------:R-:W-:Y:S01]  /*2a70*/  FMUL.FTZ R184, R110, R50 ;  /* 0x000000326eb87220 */ /* 0x000fe20000410000 */
[----:B------:R-:W-:Y:S01]  /*2a80*/  FFMA.FTZ R166, R161, R142, -R166 ;  /* 0x0000008ea1a67223 */ /* 0x000fe200000108a6 */
[----:B------:R-:W-:Y:S01]  /*2a90*/  @P1 LEA R142, R132, R187, 0x3 ;  /* 0x000000bb848e1211 */ /* 0x000fe200078e18ff */
[C---:B------:R-:W-:Y:S01]  /*2aa0*/  FMUL.FTZ R178, R177.reuse, R176 ;  /* 0x000000b0b1b27220 */ /* 0x040fe20000410000 */
[----:B------:R-:W-:Y:S01]  /*2ab0*/  FMUL.FTZ R180, R110, R51 ;  /* 0x000000336eb47220 */ /* 0x000fe20000410000 */
[----:B------:R-:W-:Y:S01]  /*2ac0*/  FMUL.FTZ R143, R177, R166 ;  /* 0x000000a6b18f7220 */ /* 0x000fe20000410000 */
[----:B------:R-:W-:Y:S01]  /*2ad0*/  FFMA.FTZ R169, R31, R184, R186 ;  /* 0x000000b81fa97223 */ /* 0x000fe200000100ba */
[----:B------:R-:W-:Y:S01]  /*2ae0*/  FFMA.FTZ R166, R175, R166, -R178 ;  /* 0x000000a6afa67223 */ /* 0x000fe200000108b2 */
[----:B------:R-:W-:Y:S01]  /*2af0*/  FFMA.FTZ R171, R31, R180, R171 ;  /* 0x000000b41fab7223 */ /* 0x000fe200000100ab */
[----:B------:R-:W-:-:S02]  /*2b00*/  FFMA.FTZ R176, R175, R176, R143 ;  /* 0x000000b0afb07223 */ /* 0x000fc4000001008f */
[----:B------:R-:W0:Y:S01]  /*2b10*/  @P1 LDS.64 R142, [R142+0x3558] ;  /* 0x003558008e8e1984 */ /* 0x000e220000000a00 */
[----:B---3--:R-:W-:Y:S05]  /*2b20*/  @P1 BRA `(.L_x_17252) ;  /* 0x0000000000381947 */ /* 0x008fea0003800000 */
        /* <DEDUP_REMOVED lines=14> */
.L_x_17252:
[----:B------:R-:W-:Y:S05]  /*2c10*/  BSYNC B0 ;  /* 0x0000000000007941 */ /* 0x000fea0003800000 */
.L_x_17251:
[----:B------:R-:W2:Y:S01]  /*2c20*/  SHFL.UP PT, R189, R169, 0x1, RZ ;  /* 0x04200000a9bd7989 */ /* 0x000ea200000e00ff */
[----:B------:R-:W-:Y:S01]  /*2c30*/  ISETP.GE.AND P1, PT, R160, 0x1, PT ;  /* 0x00000001a000780c */ /* 0x000fe20003f26270 */
[C---:B------:R-:W-:Y:S01]  /*2c40*/  FMUL.FTZ R64, R2.reuse, R64 ;  /* 0x0000004002407220 */ /* 0x040fe20000410000 */
[----:B------:R-:W-:Y:S01]  /*2c50*/  FMUL.FTZ R65, R2, R65 ;  /* 0x0000004102417220 */ /* 0x000fe20000410000 */
[----:B------:R-:W3:Y:S01]  /*2c60*/  SHFL.UP PT, R191, R171, 0x1, RZ ;  /* 0x04200000abbf7989 */ /* 0x000ee200000e00ff */
[----:B------:R-:W-:Y:S01]  /*2c70*/  ISETP.GE.OR P0, PT, R119, R106, P0 ;  /* 0x0000006a7700720c */ /* 0x000fe20000706670 */
[C---:B------:R-:W-:Y:S01]  /*2c80*/  FMUL.FTZ R63, R3.reuse, R63 ;  /* 0x0000003f033f7220 */ /* 0x040fe20000410000 */
[----:B------:R-:W-:Y:S01]  /*2c90*/  FMUL.FTZ R62, R3, R62 ;  /* 0x0000003e033e7220 */ /* 0x000fe20000410000 */
[----:B------:R-:W4:Y:S01]  /*2ca0*/  SHFL.UP PT, R173, R166, 0x1, RZ ;  /* 0x04200000a6ad7989 */ /* 0x000f2200000e00ff */
[----:B------:R-:W-:Y:S03]  /*2cb0*/  BSSY B0, `(.L_x_17253) ;  /* 0x00000d4000007945 */ /* 0x000fe60003800000 */
[----:B------:R-:W0:Y:S04]  /*2cc0*/  SHFL.UP PT, R187, R176, 0x1, RZ ;  /* 0x04200000b0bb7989 */ /* 0x000e2800000e00ff */
[----:B-----5:R-:W-:Y:S02]  /*2cd0*/  SHFL.IDX PT, R147, R147, RZ, 0x1f ;  /* 0x00001fff93937589 */ /* 0x020fe400000e0000 */
[----:B------:R-:W1:Y:S01]  /*2ce0*/  @!P0 S2R R203, SR_CgaCtaId ;  /* 0x0000000000cb8919 */ /* 0x000e620000008800 */
[C---:B--2---:R-:W-:Y:S01]  /*2cf0*/  FMUL.FTZ R193, R176.reuse, R189 ;  /* 0x000000bdb0c17220 */ /* 0x044fe20000410000 */
[----:B------:R-:W-:Y:S01]  /*2d00*/  SHFL.IDX PT, R146, R146, RZ, 0x1f ;  /* 0x00001fff92927589 */ /* 0x000fe200000e0000 */
[----:B---3--:R-:W-:-:S02]  /*2d10*/  FMUL.FTZ R178, R176, R191 ;  /* 0x000000bfb0b27220 */ /* 0x008fc40000410000 */
[----:B------:R-:W-:Y:S01]  /*2d20*/  FFMA.FTZ R190, R166, R191, R193 ;  /* 0x000000bfa6be7223 */ /* 0x000fe200000100c1 */
[----:B----4-:R-:W-:Y:S01]  /*2d30*/  FMUL.FTZ R186, R176, R173 ;  /* 0x000000adb0ba7220 */ /* 0x010fe20000410000 */
        /* <DEDUP_REMOVED lines=15> */
[-C--:B---3--:R-:W-:Y:S01]  /*2e30*/  FMUL.FTZ R189, R187, R173.reuse ;  /* 0x000000adbbbd7220 */ /* 0x088fe20000410000 */
[C---:B------:R-:W-:Y:S02]  /*2e40*/  FFMA.FTZ R186, R166.reuse, R186, R193 ;  /* 0x000000baa6ba7223 */ /* 0x040fe400000100c1 */
[----:B------:R-:W-:Y:S01]  /*2e50*/  @P1 FADD.FTZ R169, R169, R178 ;  /* 0x000000b2a9a91221 */ /* 0x000fe20000010000 */
[-C--:B----4-:R-:W-:Y:S01]  /*2e60*/  FFMA.FTZ R188, R166, R176.reuse, R189 ;  /* 0x000000b0a6bc7223 */ /* 0x090fe200000100bd */
[----:B------:R-:W-:Y:S01]  /*2e70*/  FMUL.FTZ R189, R187, R176 ;  /* 0x000000b0bbbd7220 */ /* 0x000fe20000410000 */
[----:B------:R-:W-:Y:S02]  /*2e80*/  @P1 FADD.FTZ R171, R171, R186 ;  /* 0x000000baabab1221 */ /* 0x000fe40000010000 */
[----:B------:R-:W0:Y:S01]  /*2e90*/  SHFL.UP PT, R178, R169, 0x4, RZ ;  /* 0x04800000a9b27989 */ /* 0x000e2200000e00ff */
[----:B------:R-:W-:Y:S01]  /*2ea0*/  FMUL.FTZ R186, R0, R66 ;  /* 0x0000004200ba7220 */ /* 0x000fe20000410000 */
[----:B------:R-:W-:Y:S01]  /*2eb0*/  @P1 FFMA.FTZ R166, R166, R173, -R189 ;  /* 0x000000ada6a61223 */ /* 0x000fe200000108bd */
[----:B------:R-:W-:Y:S01]  /*2ec0*/  FSEL R187, R187, R188, !P1 ;  /* 0x000000bcbbbb7208 */ /* 0x000fe20004800000 */
[----:B------:R-:W2:Y:S01]  /*2ed0*/  SHFL.UP PT, R189, R171, 0x4, RZ ;  /* 0x04800000abbd7989 */ /* 0x000ea200000e00ff */
[----:B------:R-:W-:Y:S01]  /*2ee0*/  ISETP.GE.AND P1, PT, R160, 0x4, PT ;  /* 0x00000004a000780c */ /* 0x000fe20003f26270 */
[----:B------:R-:W-:-:S02]  /*2ef0*/  FMUL.FTZ R188, R0, R67 ;  /* 0x0000004300bc7220 */ /* 0x000fc40000410000 */
        /* <DEDUP_REMOVED lines=8> */
[-C--:B----4-:R-:W-:Y:S01]  /*2f80*/  FMUL.FTZ R66, R187, R176.reuse ;  /* 0x000000b0bb427220 */ /* 0x090fe20000410000 */
[C---:B------:R-:W-:Y:S01]  /*2f90*/  FFMA.FTZ R176, R166.reuse, R176, R67 ;  /* 0x000000b0a6b07223 */ /* 0x040fe20000010043 */
[----:B------:R-:W-:Y:S02]  /*2fa0*/  @P1 FADD.FTZ R169, R169, R178 ;  /* 0x000000b2a9a91221 */ /* 0x000fe40000010000 */
[----:B------:R-:W0:Y:S01]  /*2fb0*/  SHFL.UP PT, R191, R171, 0x8, RZ ;  /* 0x05000000abbf7989 */ /* 0x000e2200000e00ff */
[----:B------:R-:W-:Y:S01]  /*2fc0*/  @P1 FFMA.FTZ R166, R166, R173, -R66 ;  /* 0x000000ada6a61223 */ /* 0x000fe20000010842 */
[----:B------:R-:W-:Y:S01]  /*2fd0*/  FMUL.FTZ R66, R177, R188 ;  /* 0x000000bcb1427220 */ /* 0x000fe20000410000 */
[----:B------:R-:W-:Y:S01]  /*2fe0*/  FSEL R176, R187, R176, !P1 ;  /* 0x000000b0bbb07208 */ /* 0x000fe20004800000 */
[C---:B------:R-:W-:Y:S01]  /*2ff0*/  FMUL.FTZ R178, R175.reuse, R188 ;  /* 0x000000bcafb27220 */ /* 0x040fe20000410000 */
[----:B------:R-:W2:Y:S01]  /*3000*/  SHFL.UP PT, R189, R169, 0x8, RZ ;  /* 0x05000000a9bd7989 */ /* 0x000ea200000e00ff */
[-C--:B------:R-:W-:Y:S01]  /*3010*/  FFMA.FTZ R67, R175, R186.reuse, -R66 ;  /* 0x000000baaf437223 */ /* 0x080fe20000010842 */
[----:B------:R-:W-:Y:S01]  /*3020*/  ISETP.GE.AND P1, PT, R160, 0x8, PT ;  /* 0x00000008a000780c */ /* 0x000fe20003f26270 */
[----:B------:R-:W-:Y:S01]  /*3030*/  FFMA.FTZ R178, -R177, R186, -R178 ;  /* 0x000000bab1b27223 */ /* 0x000fe200000109b2 */
[----:B------:R-:W3:Y:S01]  /*3040*/  SHFL.UP PT, R173, R166, 0x8, RZ ;  /* 0x05000000a6ad7989 */ /* 0x000ee200000e00ff */
[----:B------:R-:W-:-:S02]  /*3050*/  FADD.FTZ R66, R64, R67 ;  /* 0x0000004340427221 */ /* 0x000fc40000010000 */
[----:B------:R-:W-:Y:S01]  /*3060*/  FADD.FTZ R178, -R65, R178 ;  /* 0x000000b241b27221 */ /* 0x000fe20000010100 */
[----:B------:R-:W4:Y:S01]  /*3070*/  SHFL.UP PT, R187, R176, 0x8, RZ ;  /* 0x05000000b0bb7989 */ /* 0x000f2200000e00ff */
[C---:B------:R-:W-:Y:S02]  /*3080*/  FMUL.FTZ R190, R163.reuse, -R66 ;  /* 0x80000042a3be7220 */ /* 0x040fe40000410000 */
[-C--:B------:R-:W-:Y:S02]  /*3090*/  FMUL.FTZ R67, R163, -R178.reuse ;  /* 0x800000b2a3437220 */ /* 0x080fe40000410000 */
[C---:B------:R-:W-:Y:S02]  /*30a0*/  FFMA.FTZ R190, R161.reuse, R178, R190 ;  /* 0x000000b2a1be7223 */ /* 0x040fe400000100be */
[----:B------:R-:W-:Y:S01]  /*30b0*/  FFMA.FTZ R67, R161, R66, -R67 ;  /* 0x00000042a1437223 */ /* 0x000fe20000010843 */
[----:B------:R-:W-:Y:S01]  /*30c0*/  FMUL.FTZ R66, R4, R61 ;  /* 0x0000003d04427220 */ /* 0x000fe20000410000 */
[----:B------:R-:W-:-:S02]  /*30d0*/  FADD.FTZ R194, -R63, R190 ;  /* 0x000000be3fc27221 */ /* 0x000fc40000010100 */
[----:B------:R-:W-:Y:S01]  /*30e0*/  FADD.FTZ R192, R62, R67 ;  /* 0x000000433ec07221 */ /* 0x000fe20000010000 */
[----:B0-----:R-:W-:Y:S01]  /*30f0*/  FMUL.FTZ R193, R176, R191 ;  /* 0x000000bfb0c17220 */ /* 0x001fe20000410000 */
[C---:B------:R-:W-:Y:S01]  /*3100*/  FMUL.FTZ R178, R155.reuse, -R194 ;  /* 0x800000c29bb27220 */ /* 0x040fe20000410000 */
[----:B------:R-:W-:Y:S01]  /*3110*/  FMUL.FTZ R67, R4, R60 ;  /* 0x0000003c04437220 */ /* 0x000fe20000410000 */
[-C--:B------:R-:W-:Y:S01]  /*3120*/  FMUL.FTZ R198, R155, -R192.reuse ;  /* 0x800000c09bc67220 */ /* 0x080fe20000410000 */
[-C--:B--2---:R-:W-:Y:S01]  /*3130*/  FFMA.FTZ R190, R166, R189.reuse, -R193 ;  /* 0x000000bda6be7223 */ /* 0x084fe200000108c1 */
[C---:B------:R-:W-:Y:S01]  /*3140*/  FFMA.FTZ R196, R153.reuse, R192, -R178 ;  /* 0x000000c099c47223 */ /* 0x040fe200000108b2 */
[C---:B------:R-:W-:Y:S01]  /*3150*/  FMUL.FTZ R189, R176.reuse, R189 ;  /* 0x000000bdb0bd7220 */ /* 0x040fe20000410000 */
[----:B------:R-:W-:Y:S01]  /*3160*/  FFMA.FTZ R61, R153, R194, R198 ;  /* 0x000000c2993d7223 */ /* 0x000fe200000100c6 */
[----:B---3--:R-:W-:Y:S01]  /*3170*/  FMUL.FTZ R178, R176, R173 ;  /* 0x000000adb0b27220 */ /* 0x008fe20000410000 */
[----:B------:R-:W-:Y:S01]  /*3180*/  @P1 FADD.FTZ R169, R169, R190 ;  /* 0x000000bea9a91221 */ /* 0x000fe20000010000 */
[----:B------:R-:W-:Y:S01]  /*3190*/  FFMA.FTZ R192, R166, R191, R189 ;  /* 0x000000bfa6c07223 */ /* 0x000fe200000100bd */
        /* <DEDUP_REMOVED lines=8> */
[----:B------:R-:W-:Y:S01]  /*3220*/  FADD.FTZ R187, -R66, R61 ;  /* 0x0000003d42bb7221 */ /* 0x000fe20000010100 */
[----:B------:R-:W2:Y:S01]  /*3230*/  SHFL.UP PT, R201, R171, 0x10, RZ ;  /* 0x06000000abc97989 */ /* 0x000ea200000e00ff */
[C---:B------:R-:W-:Y:S01]  /*3240*/  FMUL.FTZ R178, R182.reuse, -R173 ;  /* 0x800000adb6b27220 */ /* 0x040fe20000410000 */
[----:B------:R-:W-:Y:S01]  /*3250*/  @!P0 MOV R60, 0x400 ;  /* 0x00000400003c8802 */ /* 0x000fe20000000f00 */
[-C--:B------:R-:W-:Y:S01]  /*3260*/  FMUL.FTZ R189, R182, -R187.reuse ;  /* 0x800000bbb6bd7220 */ /* 0x080fe20000410000 */
[----:B------:R-:W3:Y:S01]  /*3270*/  SHFL.UP PT, R195, R166, 0x10, RZ ;  /* 0x06000000a6c37989 */ /* 0x000ee200000e00ff */
[C---:B------:R-:W-:Y:S01]  /*3280*/  FFMA.FTZ R187, R152.reuse, R187, R178 ;  /* 0x000000bb98bb7223 */ /* 0x040fe200000100b2 */
[----:B-1----:R-:W-:Y:S01]  /*3290*/  @!P0 LEA R61, R203, R60, 0x18 ;  /* 0x0000003ccb3d8211 */ /* 0x002fe200078ec0ff */
[----:B------:R-:W-:Y:S01]  /*32a0*/  FMUL.FTZ R193, R5, R58 ;  /* 0x0000003a05c17220 */ /* 0x000fe20000410000 */
[----:B------:R-:W1:Y:S01]  /*32b0*/  SHFL.UP PT, R197, R176, 0x10, RZ ;  /* 0x06000000b0c57989 */ /* 0x000e6200000e00ff */
[----:B------:R-:W-:Y:S01]  /*32c0*/  FFMA.FTZ R60, R152, R173, -R189 ;  /* 0x000000ad983c7223 */ /* 0x000fe200000108bd */
[----:B------:R-:W-:Y:S01]  /*32d0*/  FADD.FTZ R58, -R190, R187 ;  /* 0x000000bbbe3a7221 */ /* 0x000fe20000010100 */
[C---:B------:R-:W-:Y:S01]  /*32e0*/  FMUL.FTZ R173, R8.reuse, R52 ;  /* 0x0000003408ad7220 */ /* 0x040fe20000410000 */
[----:B------:R-:W-:Y:S01]  /*32f0*/  FMUL.FTZ R178, R8, R53 ;  /* 0x0000003508b27220 */ /* 0x000fe20000410000 */
[----:B------:R-:W-:Y:S01]  /*3300*/  FADD.FTZ R60, R193, R60 ;  /* 0x0000003cc13c7221 */ /* 0x000fe20000010000 */
[----:B------:R-:W-:Y:S01]  /*3310*/  FMUL.FTZ R52, R149, -R58 ;  /* 0x8000003a95347220 */ /* 0x000fe20000410000 */
[----:B------:R-:W-:Y:S01]  /*3320*/  FMUL.FTZ R191, R6, R56 ;  /* 0x0000003806bf7220 */ /* 0x000fe20000410000 */
[----:B------:R-:W-:Y:S01]  /*3330*/  ISETP.GE.AND P1, PT, R160, 0x10, PT ;  /* 0x00000010a000780c */ /* 0x000fe20003f26270 */
[----:B------:R-:W-:Y:S01]  /*3340*/  FMUL.FTZ R187, R7, R55 ;  /* 0x0000003707bb7220 */ /* 0x000fe20000410000 */
[-C--:B------:R-:W-:Y:S01]  /*3350*/  FFMA.FTZ R56, R151, R60.reuse, -R52 ;  /* 0x0000003c97387223 */ /* 0x080fe20000010834 */
[----:B------:R-:W-:Y:S01]  /*3360*/  FMUL.FTZ R60, R149, -R60 ;  /* 0x8000003c953c7220 */ /* 0x000fe20000410000 */
[----:B------:R-:W-:Y:S01]  /*3370*/  FMUL.FTZ R192, R6, R57 ;  /* 0x0000003906c07220 */ /* 0x000fe20000410000 */
[----:B------:R-:W-:Y:S01]  /*3380*/  FMUL.FTZ R189, R7, R54 ;  /* 0x0000003607bd7220 */ /* 0x000fe20000410000 */
[C---:B0-----:R-:W-:Y:S01]  /*3390*/  FMUL.FTZ R54, R176.reuse, R199 ;  /* 0x000000c7b0367220 */ /* 0x041fe20000410000 */
[----:B------:R-:W-:Y:S01]  /*33a0*/  FFMA.FTZ R55, R151, R58, R60 ;  /* 0x0000003a97377223 */ /* 0x000fe2000001003c */
[----:B--2---:R-:W-:Y:S01]  /*33b0*/  FMUL.FTZ R52, R176, R201 ;  /* 0x000000c9b0347220 */ /* 0x004fe20000410000 */
[----:B------:R-:W-:Y:S01]  /*33c0*/  @!P0 LEA R61, R108, R61, 0x4 ;  /* 0x0000003d6c3d8211 */ /* 0x000fe200078e20ff */
[----:B------:R-:W-:Y:S01]  /*33d0*/  FFMA.FTZ R54, R166, R201, R54 ;  /* 0x000000c9a6367223 */ /* 0x000fe20000010036 */
[----:B------:R-:W-:Y:S01]  /*33e0*/  FADD.FTZ R57, -R192, R55 ;  /* 0x00000037c0397221 */ /* 0x000fe20000010100 */
[----:B---3--:R-:W-:Y:S01]  /*33f0*/  FMUL.FTZ R53, R176, R195 ;  /* 0x000000c3b0357220 */ /* 0x008fe20000410000 */
[----:B------:R-:W-:Y:S01]  /*3400*/  FFMA.FTZ R52, R166, R199, -R52 ;  /* 0x000000c7a6347223 */ /* 0x000fe20000010834 */
[----:B------:R-:W-:Y:S01]  /*3410*/  FADD.FTZ R55, R191, R56 ;  /* 0x00000038bf377221 */ /* 0x000fe20000010000 */
[----:B------:R-:W-:Y:S01]  /*3420*/  FMUL.FTZ R59, R156, -R57 ;  /* 0x800000399c3b7220 */ /* 0x000fe20000410000 */
[-C--:B-1----:R-:W-:Y:S01]  /*3430*/  FFMA.FTZ R53, R166, R197.reuse, R53 ;  /* 0x000000c5a6357223 */ /* 0x082fe20000010035 */
[----:B------:R-:W-:Y:S01]  /*3440*/  FMUL.FTZ R197, R176, R197 ;  /* 0x000000c5b0c57220 */ /* 0x000fe20000410000 */
[----:B------:R-:W-:Y:S01]  /*3450*/  @P1 FADD.FTZ R169, R169, R52 ;  /* 0x00000034a9a91221 */ /* 0x000fe20000010000 */
[----:B------:R-:W-:Y:S01]  /*3460*/  FFMA.FTZ R58, R154, R55, -R59 ;  /* 0x000000379a3a7223 */ /* 0x000fe2000001083b */
[----:B------:R-:W-:Y:S01]  /*3470*/  @P1 FADD.FTZ R171, R171, R54 ;  /* 0x00000036abab1221 */ /* 0x000fe20000010000 */
[----:B------:R-:W-:Y:S01]  /*3480*/  FSEL R53, R176, R53, !P1 ;  /* 0x00000035b0357208 */ /* 0x000fe20004800000 */
[----:B------:R-:W-:Y:S01]  /*3490*/  @P1 FFMA.FTZ R166, R166, R195, -R197 ;  /* 0x000000c3a6a61223 */ /* 0x000fe200000108c5 */
[----:B------:R-:W-:Y:S01]  /*34a0*/  FMUL.FTZ R59, R156, -R55 ;  /* 0x800000379c3b7220 */ /* 0x000fe20000410000 */
[CC--:B------:R-:W-:Y:S01]  /*34b0*/  FMUL.FTZ R56, R177.reuse, -R142.reuse ;  /* 0x8000008eb1387220 */ /* 0x0c0fe20000410000 */
[----:B------:R-:W-:Y:S01]  /*34c0*/  FMUL.FTZ R55, R177, R143 ;  /* 0x0000008fb1377220 */ /* 0x000fe20000410000 */
[----:B------:R-:W-:Y:S01]  /*34d0*/  SHFL.UP PT, R169, R169, 0x1, RZ ;  /* 0x04200000a9a97989 */ /* 0x000fe200000e00ff */
[----:B------:R-:W-:Y:S01]  /*34e0*/  FFMA.FTZ R60, R154, R57, R59 ;  /* 0x000000399a3c7223 */ /* 0x000fe2000001003b */
[C---:B------:R-:W-:Y:S01]  /*34f0*/  FFMA.FTZ R56, R175.reuse, -R143, R56 ;  /* 0x8000008faf387223 */ /* 0x040fe20000010038 */
[----:B------:R-:W-:Y:S01]  /*3500*/  FFMA.FTZ R54, R175, R142, -R55 ;  /* 0x0000008eaf367223 */ /* 0x000fe20000010837 */
[----:B------:R-:W0:Y:S01]  /*3510*/  SHFL.UP PT, R53, R53, 0x1, RZ ;  /* 0x0420000035357989 */ /* 0x000e2200000e00ff */
[----:B------:R-:W-:Y:S01]  /*3520*/  FADD.FTZ R57, R189, R58 ;  /* 0x0000003abd397221 */ /* 0x000fe20000010000 */
[C---:B------:R-:W-:Y:S01]  /*3530*/  FMUL.FTZ R55, R163.reuse, -R56 ;  /* 0x80000038a3377220 */ /* 0x040fe20000410000 */
[-C--:B------:R-:W-:Y:S01]  /*3540*/  FMUL.FTZ R52, R163, -R54.reuse ;  /* 0x80000036a3347220 */ /* 0x080fe20000410000 */
[----:B------:R-:W1:Y:S01]  /*3550*/  SHFL.UP PT, R166, R166, 0x1, RZ ;  /* 0x04200000a6a67989 */ /* 0x000e6200000e00ff */
[----:B------:R-:W-:Y:S01]  /*3560*/  FADD.FTZ R59, -R187, R60 ;  /* 0x0000003cbb3b7221 */ /* 0x000fe20000010100 */
[C---:B------:R-:W-:Y:S01]  /*3570*/  FMUL.FTZ R58, R170.reuse, -R57 ;  /* 0x80000039aa3a7220 */ /* 0x040fe20000410000 */
[C---:B------:R-:W-:Y:S01]  /*3580*/  FFMA.FTZ R54, R161.reuse, R54, -R55 ;  /* 0x00000036a1367223 */ /* 0x040fe20000010837 */
[----:B------:R-:W2:Y:S01]  /*3590*/  SHFL.UP PT, R171, R171, 0x1, RZ ;  /* 0x04200000abab7989 */ /* 0x000ea200000e00ff */
[----:B------:R-:W-:Y:S01]  /*35a0*/  FFMA.FTZ R56, R161, R56, R52 ;  /* 0x00000038a1387223 */ /* 0x000fe20000010034 */
[-C--:B------:R-:W-:Y:S01]  /*35b0*/  FMUL.FTZ R195, R170, -R59.reuse ;  /* 0x8000003baac37220 */ /* 0x080fe20000410000 */
[C---:B------:R-:W-:Y:S01]  /*35c0*/  FFMA.FTZ R197, R172.reuse, R59, R58 ;  /* 0x0000003bacc57223 */ /* 0x040fe2000001003a */
[C---:B------:R-:W-:Y:S01]  /*35d0*/  FMUL.FTZ R59, R155.reuse, -R54 ;  /* 0x800000369b3b7220 */ /* 0x040fe20000410000 */
[----:B------:R-:W-:Y:S01]  /*35e0*/  FMUL.FTZ R58, R155, -R56 ;  /* 0x800000389b3a7220 */ /* 0x000fe20000410000 */
[----:B------:R-:W-:-:S02]  /*35f0*/  FFMA.FTZ R176, R172, R57, -R195 ;  /* 0x00000039acb07223 */ /* 0x000fc400000108c3 */
[C---:B------:R-:W-:Y:S01]  /*3600*/  FFMA.FTZ R59, R153.reuse, R56, R59 ;  /* 0x00000038993b7223 */ /* 0x040fe2000001003b */
[----:B------:R-:W-:-:S03]  /*3610*/  FFMA.FTZ R57, R153, R54, -R58 ;  /* 0x0000003699397223 */ /* 0x000fc6000001083a */
[C---:B------:R-:W-:Y:S01]  /*3620*/  FMUL.FTZ R195, R182.reuse, -R59 ;  /* 0x8000003bb6c37220 */ /* 0x040fe20000410000 */
[----:B------:R-:W-:Y:S01]  /*3630*/  FMUL.FTZ R60, R182, -R57 ;  /* 0x80000039b63c7220 */ /* 0x000fe20000410000 */
[C---:B0-----:R-:W-:Y:S01]  /*3640*/  FMUL.FTZ R55, R53.reuse, R147 ;  /* 0x0000009335377220 */ /* 0x041fe20000410000 */
[-C--:B------:R-:W-:Y:S01]  /*3650*/  FMUL.FTZ R52, R53, R146.reuse ;  /* 0x0000009235347220 */ /* 0x080fe20000410000 */
[C---:B------:R-:W-:Y:S01]  /*3660*/  FFMA.FTZ R58, R152.reuse, R57, -R195 ;  /* 0x00000039983a7223 */ /* 0x040fe200000108c3 */
[----:B------:R-:W-:Y:S01]  /*3670*/  FFMA.FTZ R60, R152, R59, R60 ;  /* 0x0000003b983c7223 */ /* 0x000fe2000001003c */
[C---:B-1----:R-:W-:Y:S01]  /*3680*/  FFMA.FTZ R56, R166.reuse, R146, -R55 ;  /* 0x00000092a6387223 */ /* 0x042fe20000010837 */
[----:B------:R-:W-:Y:S01]  /*3690*/  FFMA.FTZ R166, R166, R147, R52 ;  /* 0x00000093a6a67223 */ /* 0x000fe20000010034 */
[----:B------:R-:W-:Y:S01]  /*36a0*/  HFMA2.MMA R53, -RZ, RZ, 0, 0 ;  /* 0x00000000ff357435 */ /* 0x000fe200000001ff */
[----:B------:R-:W-:Y:S01]  /*36b0*/  MOV R52, 0x3f800000 ;  /* 0x3f80000000347802 */ /* 0x000fe20000000f00 */
[----:B------:R-:W-:Y:S01]  /*36c0*/  @P3 FADD.FTZ R146, R169, R56 ;  /* 0x00000038a9923221 */ /* 0x000fe20000010000 */
[----:B--2---:R-:W-:Y:S01]  /*36d0*/  @P3 FADD.FTZ R147, R171, R166 ;  /* 0x000000a6ab933221 */ /* 0x004fe20000010000 */
[C---:B------:R-:W-:Y:S01]  /*36e0*/  FMUL.FTZ R169, R149.reuse, -R58 ;  /* 0x8000003a95a97220 */ /* 0x040fe20000410000 */
[----:B------:R-:W-:Y:S01]  /*36f0*/  FMUL.FTZ R56, R149, -R60 ;  /* 0x8000003c95387220 */ /* 0x000fe20000410000 */
[C---:B------:R-:W-:Y:S01]  /*3700*/  FMUL.FTZ R57, R145.reuse, R146 ;  /* 0x0000009291397220 */ /* 0x040fe20000410000 */
[-C--:B------:R-:W-:Y:S01]  /*3710*/  FMUL.FTZ R145, R145, R147.reuse ;  /* 0x0000009391917220 */ /* 0x080fe20000410000 */
[C---:B------:R-:W-:Y:S01]  /*3720*/  FFMA.FTZ R169, R151.reuse, R60, R169 ;  /* 0x0000003c97a97223 */ /* 0x040fe200000100a9 */
[----:B------:R-:W-:Y:S01]  /*3730*/  CS2R R54, SRZ ;  /* 0x0000000000367805 */ /* 0x000fe2000001ff00 */
[C---:B------:R-:W-:Y:S01]  /*3740*/  FFMA.FTZ R194, R144.reuse, R147, R57 ;  /* 0x0000009390c27223 */ /* 0x040fe20000010039 */
[----:B------:R-:W-:Y:S01]  /*3750*/  FFMA.FTZ R59, R151, R58, -R56 ;  /* 0x0000003a973b7223 */ /* 0x000fe20000010838 */
[----:B------:R-:W-:Y:S01]  /*3760*/  FFMA.FTZ R144, R144, R146, -R145 ;  /* 0x0000009290907223 */ /* 0x000fe20000010891 */
[C---:B------:R-:W-:Y:S01]  /*3770*/  FMUL.FTZ R56, R156.reuse, -R169 ;  /* 0x800000a99c387220 */ /* 0x040fe20000410000 */
[----:B------:R-:W-:Y:S01]  /*3780*/  FADD.FTZ R194, R159, R194 ;  /* 0x000000c29fc27221 */ /* 0x000fe20000010000 */
[----:B------:R-:W-:Y:S01]  /*3790*/  FMUL.FTZ R57, R156, -R59 ;  /* 0x8000003b9c397220 */ /* 0x000fe20000410000 */
[----:B------:R-:W-:Y:S01]  /*37a0*/  FADD.FTZ R195, R157, R144 ;  /* 0x000000909dc37221 */ /* 0x000fe20000010000 */
[----:B------:R0:W1:Y:S01]  /*37b0*/  @!P0 LDS.128 R52, [R61+0x3650] ;  /* 0x003650003d348984 */ /* 0x0000620000000c00 */
[----:B------:R-:W-:Y:S01]  /*37c0*/  ISETP.NE.AND P0, PT, R158, 0x1f, PT ;  /* 0x0000001f9e00780c */ /* 0x000fe20003f05270 */
[----:B------:R-:W-:Y:S01]  /*37d0*/  FFMA.FTZ R145, R154, R169, R57 ;  /* 0x000000a99a917223 */ /* 0x000fe20000010039 */
[----:B------:R-:W-:Y:S01]  /*37e0*/  FMUL.FTZ R57, R170, R194 ;  /* 0x000000c2aa397220 */ /* 0x000fe20000410000 */
[----:B------:R-:W-:-:S02]  /*37f0*/  FADD.FTZ R144, -R178, R197 ;  /* 0x000000c5b2907221 */ /* 0x000fc40000010100 */
[----:B------:R-:W-:Y:S01]  /*3800*/  FMUL.FTZ R58, R170, -R145 ;  /* 0x80000091aa3a7220 */ /* 0x000fe20000410000 */
[----:B0-----:R-:W-:Y:S01]  /*3810*/  FFMA.FTZ R61, R154, R59, -R56 ;  /* 0x0000003b9a3d7223 */ /* 0x001fe20000010838 */
[-C--:B------:R-:W-:Y:S01]  /*3820*/  FMUL.FTZ R59, R170, R195.reuse ;  /* 0x000000c3aa3b7220 */ /* 0x080fe20000410000 */
[----:B------:R-:W-:Y:S01]  /*3830*/  FFMA.FTZ R56, R172, R195, -R57 ;  /* 0x000000c3ac387223 */ /* 0x000fe20000010839 */
[----:B------:R0:W2:Y:S01]  /*3840*/  SHFL.DOWN PT, R159, R144, 0x1, 0x1f ;  /* 0x08201f00909f7f89 */ /* 0x0000a200000e0000 */
[-C--:B------:R-:W-:Y:S01]  /*3850*/  FMUL.FTZ R60, R170, -R61.reuse ;  /* 0x8000003daa3c7220 */ /* 0x080fe20000410000 */
[C---:B------:R-:W-:Y:S01]  /*3860*/  FFMA.FTZ R59, R172.reuse, R194, R59 ;  /* 0x000000c2ac3b7223 */ /* 0x040fe2000001003b */
[C---:B------:R-:W-:Y:S01]  /*3870*/  FFMA.FTZ R61, R172.reuse, R61, -R58 ;  /* 0x0000003dac3d7223 */ /* 0x040fe2000001083a */
[C---:B------:R-:W-:Y:S01]  /*3880*/  FFMA.FTZ R57, R33.reuse, R150, R56 ;  /* 0x0000009621397223 */ /* 0x040fe20000010038 */
[----:B------:R-:W-:Y:S01]  /*3890*/  FFMA.FTZ R145, R172, R145, R60 ;  /* 0x00000091ac917223 */ /* 0x000fe2000001003c */
[----:B------:R-:W-:Y:S01]  /*38a0*/  FFMA.FTZ R59, R33, R148, R59 ;  /* 0x00000094213b7223 */ /* 0x000fe2000001003b */
[----:B------:R-:W-:Y:S01]  /*38b0*/  FADD.FTZ R60, R173, R176 ;  /* 0x000000b0ad3c7221 */ /* 0x000fe20000010000 */
[C---:B------:R-:W-:Y:S01]  /*38c0*/  FMUL.FTZ R56, R156.reuse, R57 ;  /* 0x000000399c387220 */ /* 0x040fe20000410000 */
[----:B------:R0:W3:Y:S01]  /*38d0*/  SHFL.DOWN PT, R169, R61, 0x1, 0x1f ;  /* 0x08201f003da97f89 */ /* 0x0000e200000e0000 */
[----:B------:R-:W-:-:S03]  /*38e0*/  FMUL.FTZ R147, R156, R59 ;  /* 0x0000003b9c937220 */ /* 0x000fc60000410000 */
[----:B------:R0:W4:Y:S01]  /*38f0*/  SHFL.DOWN PT, R171, R145, 0x1, 0x1f ;  /* 0x08201f0091ab7f89 */ /* 0x00012200000e0000 */
[C---:B------:R-:W-:Y:S01]  /*3900*/  FFMA.FTZ R58, R154.reuse, R57, -R147 ;  /* 0x000000399a3a7223 */ /* 0x040fe20000010893 */
[----:B------:R-:W-:Y:S02]  /*3910*/  FFMA.FTZ R147, R154, R59, R56 ;  /* 0x0000003b9a937223 */ /* 0x000fe40000010038 */
[----:B------:R0:W0:Y:S01]  /*3920*/  SHFL.DOWN PT, R150, R60, 0x1, 0x1f ;  /* 0x08201f003c967f89 */ /* 0x00002200000e0000 */
[----:B------:R-:W-:Y:S05]  /*3930*/  @!P0 BRA `(.L_x_17254) ;  /* 0x00000000002c8947 */ /* 0x000fea0003800000 */
[C---:B--2---:R-:W-:Y:S01]  /*3940*/  FMUL.FTZ R146, R145.reuse, R159 ;  /* 0x0000009f91927220 */ /* 0x044fe20000410000 */
[C---:B----4-:R-:W-:Y:S01]  /*3950*/  FMUL.FTZ R56, R145.reuse, R171 ;  /* 0x000000ab91387220 */ /* 0x050fe20000410000 */
[-C--:B0-----:R-:W-:Y:S02]  /*3960*/  FMUL.FTZ R148, R145, R150.reuse ;  /* 0x0000009691947220 */ /* 0x081fe40000410000 */
        /* <DEDUP_REMOVED lines=8> */
.L_x_17254:
[----:B------:R-:W-:Y:S05]  /*39f0*/  BSYNC B0 ;  /* 0x0000000000007941 */ /* 0x000fea0003800000 */
.L_x_17253:
[----:B------:R-:W-:Y:S01]  /*3a00*/  ISETP.GT.U32.AND P0, PT, R158, 0x1d, PT ;  /* 0x0000001d9e00780c */ /* 0x000fe20003f04070 */
[C---:B------:R-:W-:Y:S01]  /*3a10*/  FFMA.FTZ R56, R34.reuse, R167, R147 ;  /* 0x000000a722387223 */ /* 0x040fe20000010093 */
[----:B------:R-:W-:Y:S01]  /*3a20*/  FFMA.FTZ R58, R34, R165, R58 ;  /* 0x000000a5223a7223 */ /* 0x000fe2000001003a */
[----:B------:R0:W0:Y:S01]  /*3a30*/  SHFL.DOWN PT, R167, R145, 0x2, 0x1f ;  /* 0x08401f0091a77f89 */ /* 0x00002200000e0000 */
[----:B------:R-:W-:Y:S01]  /*3a40*/  BSSY B0, `(.L_x_17255) ;  /* 0x0000014000007945 */ /* 0x000fe20003800000 */
[C---:B------:R-:W-:Y:S01]  /*3a50*/  FMUL.FTZ R146, R149.reuse, R56 ;  /* 0x0000003895927220 */ /* 0x040fe20000410000 */
[-C--:B------:R-:W-:Y:S01]  /*3a60*/  FMUL.FTZ R147, R149, R58.reuse ;  /* 0x0000003a95937220 */ /* 0x080fe20000410000 */
[----:B------:R0:W0:Y:S02]  /*3a70*/  SHFL.DOWN PT, R165, R61, 0x2, 0x1f ;  /* 0x08401f003da57f89 */ /* 0x00002400000e0000 */
[C---:B------:R-:W-:Y:S01]  /*3a80*/  FFMA.FTZ R146, R151.reuse, R58, -R146 ;  /* 0x0000003a97927223 */ /* 0x040fe20000010892 */
[----:B------:R-:W-:Y:S01]  /*3a90*/  FFMA.FTZ R147, R151, R56, R147 ;  /* 0x0000003897937223 */ /* 0x000fe20000010093 */
[----:B------:R0:W0:Y:S04]  /*3aa0*/  SHFL.DOWN PT, R176, R60, 0x2, 0x1f ;  /* 0x08401f003cb07f89 */ /* 0x00002800000e0000 */
[----:B--2---:R2:W0:Y:S01]  /*3ab0*/  SHFL.DOWN PT, R159, R144, 0x2, 0x1f ;  /* 0x08401f00909f7f89 */ /* 0x00442200000e0000 */
        /* <DEDUP_REMOVED lines=8> */
[----:B------:R-:W-:Y:S01]  /*3b40*/  FADD.FTZ R60, R60, R157 ;  /* 0x0000009d3c3c7221 */ /* 0x000fe20000010000 */
[----:B------:R-:W-:Y:S02]  /*3b50*/  FFMA.FTZ R145, R61, R167, R150 ;  /* 0x000000a73d917223 */ /* 0x000fe40000010096 */
[----:B--2---:R-:W-:Y:S01]  /*3b60*/  FADD.FTZ R144, R144, R159 ;  /* 0x0000009f90907221 */ /* 0x004fe20000010000 */
[----:B------:R-:W-:-:S07]  /*3b70*/  MOV R61, R148 ;  /* 0x00000094003d7202 */ /* 0x000fce0000000f00 */
.L_x_17256:
[----:B------:R-:W-:Y:S05]  /*3b80*/  BSYNC B0 ;  /* 0x0000000000007941 */ /* 0x000fea0003800000 */
.L_x_17255:
[----:B------:R-:W-:Y:S01]  /*3b90*/  ISETP.GT.U32.AND P0, PT, R158, 0x1b, PT ;  /* 0x0000001b9e00780c */ /* 0x000fe20003f04070 */
[C---:B---3--:R-:W-:Y:S01]  /*3ba0*/  FFMA.FTZ R169, R35.reuse, R164, R146 ;  /* 0x000000a423a97223 */ /* 0x048fe20000010092 */
[----:B----4-:R-:W-:Y:S01]  /*3bb0*/  FFMA.FTZ R171, R35, R162, R147 ;  /* 0x000000a223ab7223 */ /* 0x010fe20000010093 */
[----:B0-----:R0:W3:Y:S01]  /*3bc0*/  SHFL.DOWN PT, R167, R61, 0x4, 0x1f ;  /* 0x08801f003da77f89 */ /* 0x0010e200000e0000 */
[----:B------:R-:W-:Y:S01]  /*3bd0*/  BSSY B0, `(.L_x_17257) ;  /* 0x0000013000007945 */ /* 0x000fe20003800000 */
[C---:B------:R-:W-:Y:S01]  /*3be0*/  FMUL.FTZ R157, R182.reuse, R169 ;  /* 0x000000a9b69d7220 */ /* 0x040fe20000410000 */
[-C--:B------:R-:W-:Y:S01]  /*3bf0*/  FMUL.FTZ R147, R182, R171.reuse ;  /* 0x000000abb6937220 */ /* 0x080fe20000410000 */
[----:B------:R0:W4:Y:S02]  /*3c00*/  SHFL.DOWN PT, R197, R145, 0x4, 0x1f ;  /* 0x08801f0091c57f89 */ /* 0x00012400000e0000 */
[----:B------:R-:W-:Y:S02]  /*3c10*/  FFMA.FTZ R157, R152, R171, R157 ;  /* 0x000000ab989d7223 */ /* 0x000fe4000001009d */
[----:B------:R0:W0:Y:S04]  /*3c20*/  SHFL.DOWN PT, R162, R60, 0x4, 0x1f ;  /* 0x08801f003ca27f89 */ /* 0x00002800000e0000 */
[----:B------:R0:W0:Y:S01]  /*3c30*/  SHFL.DOWN PT, R165, R144, 0x4, 0x1f ;  /* 0x08801f0090a57f89 */ /* 0x00002200000e0000 */
[----:B------:R-:W-:Y:S05]  /*3c40*/  @P0 BRA `(.L_x_17258) ;  /* 0x00000000002c0947 */ /* 0x000fea0003800000 */
[C---:B0-----:R-:W-:Y:S01]  /*3c50*/  FMUL.FTZ R148, R145.reuse, R165 ;  /* 0x000000a591947220 */ /* 0x041fe20000410000 */
[C---:B----4-:R-:W-:Y:S01]  /*3c60*/  FMUL.FTZ R146, R145.reuse, R197 ;  /* 0x000000c591927220 */ /* 0x050fe20000410000 */
[-C--:B------:R-:W-:Y:S02]  /*3c70*/  FMUL.FTZ R150, R145, R162.reuse ;  /* 0x000000a291967220 */ /* 0x080fe40000410000 */
[----:B------:R-:W-:Y:S01]  /*3c80*/  FFMA.FTZ R159, R61, R162, -R148 ;  /* 0x000000a23d9f7223 */ /* 0x000fe20000010894 */
[-C--:B---3--:R-:W-:Y:S01]  /*3c90*/  FMUL.FTZ R148, R145, R167.reuse ;  /* 0x000000a791947220 */ /* 0x088fe20000410000 */
[C---:B------:R-:W-:Y:S01]  /*3ca0*/  FFMA.FTZ R146, R61.reuse, R167, -R146 ;  /* 0x000000a73d927223 */ /* 0x040fe20000010892 */
[C---:B------:R-:W-:Y:S01]  /*3cb0*/  FFMA.FTZ R165, R61.reuse, R165, R150 ;  /* 0x000000a53da57223 */ /* 0x040fe20000010096 */
[----:B------:R-:W-:Y:S01]  /*3cc0*/  FADD.FTZ R60, R60, R159 ;  /* 0x0000009f3c3c7221 */ /* 0x000fe20000010000 */
[----:B------:R-:W-:Y:S02]  /*3cd0*/  FFMA.FTZ R145, R61, R197, R148 ;  /* 0x000000c53d917223 */ /* 0x000fe40000010094 */
[----:B--2---:R-:W-:Y:S01]  /*3ce0*/  FADD.FTZ R144, R144, R165 ;  /* 0x000000a590907221 */ /* 0x004fe20000010000 */
[----:B------:R-:W-:-:S07]  /*3cf0*/  MOV R61, R146 ;  /* 0x00000092003d7202 */ /* 0x000fce0000000f00 */
.L_x_17258:
[----:B------:R-:W-:Y:S05]  /*3d00*/  BSYNC B0 ;  /* 0x0000000000007941 */ /* 0x000fea0003800000 */
.L_x_17257:
[----:B------:R-:W-:Y:S01]  /*3d10*/  ISETP.GT.U32.AND P0, PT, R158, 0x17, PT ;  /* 0x000000179e00780c */ /* 0x000fe20003f04070 */
[----:B------:R-:W-:Y:S01]  /*3d20*/  FFMA.FTZ R166, R152, R169, -R147 ;  /* 0x000000a998a67223 */ /* 0x000fe20000010893 */
[C---:B------:R-:W-:Y:S01]  /*3d30*/  FFMA.FTZ R164, R28.reuse, R181, R157 ;  /* 0x000000b51ca47223 */ /* 0x040fe2000001009d */
[----:B------:R1:W1:Y:S01]  /*3d40*/  SHFL.DOWN PT, R159, R61, 0x8, 0x1f ;  /* 0x09001f003d9f7f89 */ /* 0x00026200000e0000 */
[----:B------:R-:W-:Y:S01]  /*3d50*/  BSSY B0, `(.L_x_17259) ;  /* 0x0000014000007945 */ /* 0x000fe20003800000 */
[----:B------:R-:W-:Y:S01]  /*3d60*/  FFMA.FTZ R166, R28, R179, R166 ;  /* 0x000000b31ca67223 */ /* 0x000fe200000100a6 */
[----:B------:R-:W-:Y:S01]  /*3d70*/  FMUL.FTZ R146, R155, R164 ;  /* 0x000000a49b927220 */ /* 0x000fe20000410000 */
[----:B0-----:R0:W0:Y:S01]  /*3d80*/  SHFL.DOWN PT, R165, R145, 0x8, 0x1f ;  /* 0x09001f0091a57f89 */ /* 0x00102200000e0000 */
[----:B------:R-:W-:Y:S02]  /*3d90*/  ISETP.GT.U32.AND P1, PT, R158, 0xf, PT ;  /* 0x0000000f9e00780c */ /* 0x000fe40003f24070 */
[----:B------:R-:W-:Y:S01]  /*3da0*/  FFMA.FTZ R146, R153, R166, -R146 ;  /* 0x000000a699927223 */ /* 0x000fe20000010892 */
        /* <DEDUP_REMOVED lines=10> */
[----:B------:R-:W-:Y:S01]  /*3e50*/  FADD.FTZ R60, R60, R147 ;  /* 0x000000933c3c7221 */ /* 0x000fe20000010000 */
[----:B------:R-:W-:Y:S02]  /*3e60*/  FFMA.FTZ R145, R61, R165, R150 ;  /* 0x000000a53d917223 */ /* 0x000fe40000010096 */
[----:B--2---:R-:W-:Y:S01]  /*3e70*/  FADD.FTZ R144, R144, R157 ;  /* 0x0000009d90907221 */ /* 0x004fe20000010000 */
[----:B------:R-:W-:-:S07]  /*3e80*/  MOV R61, R148 ;  /* 0x00000094003d7202 */ /* 0x000fce0000000f00 */
.L_x_17260:
[----:B------:R-:W-:Y:S05]  /*3e90*/  BSYNC B0 ;  /* 0x0000000000007941 */ /* 0x000fea0003800000 */
.L_x_17259:
[----:B0-----:R-:W-:Y:S01]  /*3ea0*/  FFMA.FTZ R165, R29, R174, R146 ;  /* 0x000000ae1da57223 */ /* 0x001fe20000010092 */
[----:B------:R-:W-:Y:S01]  /*3eb0*/  FMUL.FTZ R146, R155, R166 ;  /* 0x000000a69b927220 */ /* 0x000fe20000410000 */
[----:B-1----:R0:W1:Y:S01]  /*3ec0*/  SHFL.DOWN PT, R159, R61, 0x10, 0x1f ;  /* 0x0a001f003d9f7f89 */ /* 0x00206200000e0000 */
[----:B------:R-:W-:Y:S02]  /*3ed0*/  BSSY B0, `(.L_x_17261) ;  /* 0x0000011000007945 */ /* 0x000fe40003800000 */
[----:B------:R-:W-:Y:S01]  /*3ee0*/  FFMA.FTZ R146, R153, R164, R146 ;  /* 0x000000a499927223 */ /* 0x000fe20000010092 */
[----:B---3--:R0:W3:Y:S04]  /*3ef0*/  SHFL.DOWN PT, R167, R145, 0x10, 0x1f ;  /* 0x0a001f0091a77f89 */ /* 0x0080e800000e0000 */
[----:B------:R0:W0:Y:S04]  /*3f00*/  SHFL.DOWN PT, R174, R60, 0x10, 0x1f ;  /* 0x0a001f003cae7f89 */ /* 0x00002800000e0000 */
        /* <DEDUP_REMOVED lines=13> */
.L_x_17262:
[----:B------:R-:W-:Y:S05]  /*3fe0*/  BSYNC B0 ;  /* 0x0000000000007941 */ /* 0x000fea0003800000 */
.L_x_17261:
[----:B---3--:R-:W-:Y:S01]  /*3ff0*/  FFMA.FTZ R167, R29, R168, R146 ;  /* 0x000000a81da77223 */ /* 0x008fe20000010092 */
[C---:B------:R-:W-:Y:S01]  /*4000*/  FMUL.FTZ R148, R163.reuse, R165 ;  /* 0x000000a5a3947220 */ /* 0x040fe20000410000 */
[----:B------:R-:W-:Y:S01]  /*4010*/  SHFL.DOWN PT, R181, R145, 0x1, 0x1f ;  /* 0x08201f0091b57f89 */ /* 0x000fe200000e0000 */
[----:B------:R-:W-:Y:S01]  /*4020*/  ISETP.NE.AND P1, PT, R132, 0x1f, PT ;  /* 0x0000001f8400780c */ /* 0x000fe20003f25270 */
[-C--:B------:R-:W-:Y:S01]  /*4030*/  FMUL.FTZ R146, R163, R167.reuse ;  /* 0x000000a7a3927220 */ /* 0x080fe20000410000 */
[C---:B------:R-:W-:Y:S01]  /*4040*/  FFMA.FTZ R147, R161.reuse, R167, R148 ;  /* 0x000000a7a1937223 */ /* 0x040fe20000010094 */
[----:B------:R-:W3:Y:S01]  /*4050*/  SHFL.IDX PT, R162, R54, RZ, 0x1f ;  /* 0x00001fff36a27589 */ /* 0x000ee200000e0000 */
[----:B------:R-:W5:Y:S01]  /*4060*/  S2UR UR8, SR_CgaCtaId ;  /* 0x00000000000879c3 */ /* 0x000f620000008800 */
[----:B------:R-:W-:Y:S01]  /*4070*/  FFMA.FTZ R146, R161, R165, -R146 ;  /* 0x000000a5a1927223 */ /* 0x000fe20000010892 */
[----:B0-----:R-:W-:Y:S01]  /*4080*/  FFMA.FTZ R174, R30, R185, R147 ;  /* 0x000000b91eae7223 */ /* 0x001fe20000010093 */
[----:B------:R-:W0:Y:S01]  /*4090*/  SHFL.IDX PT, R168, R55, RZ, 0x1f ;  /* 0x00001fff37a87589 */ /* 0x000e2200000e0000 */
[----:B------:R-:W-:Y:S01]  /*40a0*/  ISETP.NE.AND P0, PT, R132, RZ, PT ;  /* 0x000000ff8400720c */ /* 0x000fe20003f05270 */
[----:B------:R-:W-:Y:S01]  /*40b0*/  FFMA.FTZ R176, R30, R183, R146 ;  /* 0x000000b71eb07223 */ /* 0x000fe20000010092 */
[C---:B------:R-:W-:Y:S01]  /*40c0*/  FMUL.FTZ R146, R177.reuse, R174 ;  /* 0x000000aeb1927220 */ /* 0x040fe20000410000 */
[----:B------:R-:W2:Y:S01]  /*40d0*/  SHFL.DOWN PT, R196, R61, 0x1, 0x1f ;  /* 0x08201f003dc47f89 */ /* 0x000ea200000e0000 */
[----:B------:R-:W-:Y:S01]  /*40e0*/  UMOV UR7, 0x400 ;  /* 0x0000040000077882 */ /* 0x000fe20000000000 */
[-C--:B------:R-:W-:Y:S01]  /*40f0*/  FMUL.FTZ R147, R177, R176.reuse ;  /* 0x000000b0b1937220 */ /* 0x080fe20000410000 */
[C---:B------:R-:W-:Y:S01]  /*4100*/  FFMA.FTZ R146, R175.reuse, R176, -R146 ;  /* 0x000000b0af927223 */ /* 0x040fe20000010892 */
[----:B------:R-:W2:Y:S01]  /*4110*/  SHFL.IDX PT, R150, R145, RZ, 0x1f ;  /* 0x00001fff91967589 */ /* 0x000ea200000e0000 */
[C---:B------:R-:W-:Y:S01]  /*4120*/  IADD3 R183, R132.reuse, 0x40, RZ ;  /* 0x0000004084b77810 */ /* 0x040fe20007ffe0ff */
[----:B------:R-:W-:Y:S01]  /*4130*/  FFMA.FTZ R147, R175, R174, R147 ;  /* 0x000000aeaf937223 */ /* 0x000fe20000010093 */
[C---:B-1----:R-:W-:Y:S01]  /*4140*/  FFMA.FTZ R159, R31.reuse, R184, R146 ;  /* 0x000000b81f9f7223 */ /* 0x042fe20000010092 */
[----:B------:R-:W1:Y:S01]  /*4150*/  SHFL.DOWN PT, R185, R144, 0x1, 0x1f ;  /* 0x08201f0090b97f89 */ /* 0x000e6200000e0000 */
[C---:B----4-:R-:W-:Y:S01]  /*4160*/  IADD3 R197, R132.reuse, 0x100, RZ ;  /* 0x0000010084c57810 */ /* 0x050fe20007ffe0ff */
[----:B------:R-:W-:Y:S01]  /*4170*/  FFMA.FTZ R157, R31, R180, R147 ;  /* 0x000000b41f9d7223 */ /* 0x000fe20000010093 */
[C---:B------:R-:W-:Y:S01]  /*4180*/  IADD3 R199, R132.reuse, 0x120, RZ ;  /* 0x0000012084c77810 */ /* 0x040fe20007ffe0ff */
[----:B------:R-:W4:Y:S01]  /*4190*/  SHFL.DOWN PT, R198, R60, 0x1, 0x1f ;  /* 0x08201f003cc67f89 */ /* 0x000f2200000e0000 */
[----:B------:R-:W-:Y:S01]  /*41a0*/  IADD3 R201, R132, 0x160, RZ ;  /* 0x0000016084c97810 */ /* 0x000fe20007ffe0ff */
[----:B------:R-:W-:Y:S01]  /*41b0*/  FMUL.FTZ R227, R8, R195 ;  /* 0x000000c308e37220 */ /* 0x000fe20000410000 */
[C---:B------:R-:W-:Y:S01]  /*41c0*/  IADD3 R203, R132.reuse, 0x180, RZ ;  /* 0x0000018084cb7810 */ /* 0x040fe20007ffe0ff */
[----:B------:R2:W4:Y:S01]  /*41d0*/  SHFL.IDX PT, R148, R61, RZ, 0x1f ;  /* 0x00001fff3d947589 */ /* 0x00052200000e0000 */
[C---:B---3--:R-:W-:Y:S01]  /*41e0*/  @P1 FMUL.FTZ R179, R181.reuse, R162 ;  /* 0x000000a2b5b31220 */ /* 0x048fe20000410000 */
[----:B-----5:R-:W-:Y:S01]  /*41f0*/  ULEA UR7, UR8, UR7, 0x18 ;  /* 0x0000000708077291 */ /* 0x020fe2000f8ec03f */
[C---:B------:R-:W-:Y:S01]  /*4200*/  IADD3 R205, R132.reuse, 0x1a0, RZ ;  /* 0x000001a084cd7810 */ /* 0x040fe20007ffe0ff */
[----:B0-----:R-:W-:Y:S01]  /*4210*/  @P1 FMUL.FTZ R147, R181, R168 ;  /* 0x000000a8b5931220 */ /* 0x001fe20000410000 */
[----:B------:R0:W-:Y:S01]  /*4220*/  SHFL.IDX PT, R145, R60, RZ, 0x1f ;  /* 0x00001fff3c917589 */ /* 0x0001e200000e0000 */
[----:B------:R-:W-:Y:S01]  /*4230*/  IADD3 R207, R132, 0x1c0, RZ ;  /* 0x000001c084cf7810 */ /* 0x000fe20007ffe0ff */
[----:B------:R-:W-:Y:S01]  /*4240*/  FMUL.FTZ R229, R6, R58 ;  /* 0x0000003a06e57220 */ /* 0x000fe20000410000 */
[C---:B--2---:R-:W-:Y:S01]  /*4250*/  @P1 FFMA.FTZ R180, R196.reuse, R168, R179 ;  /* 0x000000a8c4b41223 */ /* 0x044fe200000100b3 */
[----:B------:R-:W-:Y:S01]  /*4260*/  @P1 FFMA.FTZ R179, R196, R162, -R147 ;  /* 0x000000a2c4b31223 */ /* 0x000fe20000010893 */
[----:B------:R-:W2:Y:S01]  /*4270*/  SHFL.IDX PT, R144, R144, RZ, 0x1f ;  /* 0x00001fff90907589 */ /* 0x000ea200000e0000 */
[----:B------:R-:W-:Y:S01]  /*4280*/  IADD3 R209, R132, 0x1e0, RZ ;  /* 0x000001e084d17810 */ /* 0x000fe20007ffe0ff */
[C---:B------:R-:W-:Y:S01]  /*4290*/  FMUL.FTZ R61, R150.reuse, R55 ;  /* 0x00000037963d7220 */ /* 0x040fe20000410000 */
[----:B------:R-:W-:Y:S01]  /*42a0*/  FMUL.FTZ R146, R150, R54 ;  /* 0x0000003696927220 */ /* 0x000fe20000410000 */
[CC--:B------:R-:W-:Y:S01]  /*42b0*/  LEA.HI.SX32 R216, R132.reuse, R132.reuse, 0x1b ;  /* 0x0000008484d87211 */ /* 0x0c0fe200078fdaff */
[----:B------:R-:W-:Y:S01]  /*42c0*/  FMUL.FTZ R231, R3, R165 ;  /* 0x000000a503e77220 */ /* 0x000fe20000410000 */
[----:B-1----:R-:W-:Y:S01]  /*42d0*/  @P1 FADD.FTZ R168, R185, R180 ;  /* 0x000000b4b9a81221 */ /* 0x002fe20000010000 */
[----:B------:R-:W-:Y:S01]  /*42e0*/  IADD3 R185, R132, 0x60, RZ ;  /* 0x0000006084b97810 */ /* 0x000fe20007ffe0ff */
[----:B------:R-:W-:Y:S01]  /*42f0*/  BSSY B0, `(.L_x_17263) ;  /* 0x0000116000007945 */ /* 0x000fe20003800000 */
[----:B------:R-:W-:Y:S01]  /*4300*/  LEA.HI.SX32 R209, R209, R132, 0x1b ;  /* 0x00000084d1d17211 */ /* 0x000fe200078fdaff */
[----:B----4-:R-:W-:Y:S01]  /*4310*/  @P1 FADD.FTZ R162, R198, R179 ;  /* 0x000000b3c6a21221 */ /* 0x010fe20000010000 */
[----:B------:R-:W-:-:S02]  /*4320*/  LEA R216, R216, UR7, 0x2 ;  /* 0x00000007d8d87c11 */ /* 0x000fc4000f8e10ff */
[----:B------:R-:W-:Y:S01]  /*4330*/  IADD3 R233, -R72, UR34, RZ ;  /* 0x0000002248e97c10 */ /* 0x000fe2000fffe1ff */
[----:B------:R-:W-:Y:S01]  /*4340*/  FFMA.FTZ R54, R148, R54, -R61 ;  /* 0x0000003694367223 */ /* 0x000fe2000001083d */
[-C--:B------:R-:W-:Y:S01]  /*4350*/  FMUL.FTZ R61, R168, -R143.reuse ;  /* 0x8000008fa83d7220 */ /* 0x080fe20000410000 */
[----:B------:R-:W-:Y:S01]  /*4360*/  FMUL.FTZ R143, R162, -R143 ;  /* 0x8000008fa28f7220 */ /* 0x000fe20000410000 */
[----:B------:R-:W-:Y:S01]  /*4370*/  FFMA.FTZ R147, R148, R55, R146 ;  /* 0x0000003794937223 */ /* 0x000fe20000010092 */
[-C--:B------:R-:W-:Y:S01]  /*4380*/  FMUL.FTZ R55, R150, R53.reuse ;  /* 0x0000003596377220 */ /* 0x080fe20000410000 */
[-C--:B------:R-:W-:Y:S01]  /*4390*/  FFMA.FTZ R61, R162, R142.reuse, -R61 ;  /* 0x0000008ea23d7223 */ /* 0x080fe2000001083d */
[----:B------:R-:W-:Y:S01]  /*43a0*/  FFMA.FTZ R143, R168, R142, R143 ;  /* 0x0000008ea88f7223 */ /* 0x000fe2000001008f */
[----:B------:R-:W-:Y:S01]  /*43b0*/  SHF.L.U32 R142, R132, 0x4, RZ ;  /* 0x00000004848e7819 */ /* 0x000fe200000006ff */
[----:B------:R-:W-:Y:S01]  /*43c0*/  FMUL.FTZ R150, R150, R52 ;  /* 0x0000003496967220 */ /* 0x000fe20000410000 */
[----:B------:R-:W-:Y:S01]  /*43d0*/  FADD.FTZ R61, R186, R61 ;  /* 0x0000003dba3d7221 */ /* 0x000fe20000010000 */
[----:B0-----:R-:W-:Y:S01]  /*43e0*/  FADD.FTZ R60, -R188, R143 ;  /* 0x0000008fbc3c7221 */ /* 0x001fe20000010100 */
[----:B------:R-:W-:Y:S01]  /*43f0*/  LEA.HI.SX32 R200, R142, R142, 0x1b ;  /* 0x0000008e8ec87211 */ /* 0x000fe200078fdaff */
[C---:B------:R-:W-:Y:S01]  /*4400*/  FFMA.FTZ R52, R148.reuse, R52, -R55 ;  /* 0x0000003494347223 */ /* 0x040fe20000010837 */
[----:B------:R-:W-:Y:S01]  /*4410*/  FFMA.FTZ R53, R148, R53, R150 ;  /* 0x0000003594357223 */ /* 0x000fe20000010096 */
[CC--:B------:R-:W-:Y:S01]  /*4420*/  FMUL.FTZ R142, R177.reuse, -R60.reuse ;  /* 0x8000003cb18e7220 */ /* 0x0c0fe20000410000 */
[-C--:B------:R-:W-:Y:S01]  /*4430*/  FMUL.FTZ R177, R177, -R61.reuse ;  /* 0x8000003db1b17220 */ /* 0x080fe20000410000 */
[----:B--2---:R-:W-:Y:S01]  /*4440*/  FADD.FTZ R55, R144, R147 ;  /* 0x0000009390377221 */ /* 0x004fe20000010000 */
[----:B------:R-:W-:Y:S01]  /*4450*/  FADD.FTZ R54, R145, R54 ;  /* 0x0000003691367221 */ /* 0x000fe20000010000 */
[C---:B------:R-:W-:Y:S01]  /*4460*/  FFMA.FTZ R143, R175.reuse, R61, -R142 ;  /* 0x0000003daf8f7223 */ /* 0x040fe2000001088e */
[----:B------:R-:W-:Y:S01]  /*4470*/  FFMA.FTZ R148, R175, R60, R177 ;  /* 0x0000003caf947223 */ /* 0x000fe200000100b1 */
[----:B------:R-:W-:Y:S01]  /*4480*/  @!P0 LEA R144, R108, UR7, 0x4 ;  /* 0x000000076c908c11 */ /* 0x000fe2000f8e20ff */
[----:B------:R-:W-:Y:S01]  /*4490*/  FFMA.FTZ R145, -R97, R49, R174 ;  /* 0x0000003161917223 */ /* 0x000fe200000101ae */
[----:B------:R-:W-:Y:S01]  /*44a0*/  FADD.FTZ R146, R64, R143 ;  /* 0x0000008f40927221 */ /* 0x000fe20000010000 */
[----:B------:R-:W-:Y:S01]  /*44b0*/  FADD.FTZ R148, -R65, R148 ;  /* 0x0000009441947221 */ /* 0x000fe20000010100 */
[----:B------:R-:W-:Y:S01]  /*44c0*/  LEA R200, R200, UR7, 0x2 ;  /* 0x00000007c8c87c11 */ /* 0x000fe2000f8e10ff */
[----:B------:R0:W-:Y:S01]  /*44d0*/  @!P0 STS.128 [R144+0x3650], R52 ;  /* 0x0036503490008388 */ /* 0x0001e20000000c00 */
        /* <DEDUP_REMOVED lines=8> */
[----:B------:R-:W-:Y:S01]  /*4560*/  FFMA.FTZ R64, -R99, R45, R164 ;  /* 0x0000002d63407223 */ /* 0x000fe200000101a4 */
[----:B------:R-:W-:Y:S01]  /*4570*/  FADD.FTZ R143, R62, R143 ;  /* 0x0000008f3e8f7221 */ /* 0x000fe20000010000 */
[----:B------:R-:W-:Y:S01]  /*4580*/  FADD.FTZ R142, -R63, R142 ;  /* 0x0000008e3f8e7221 */ /* 0x000fe20000010100 */
[----:B------:R-:W-:Y:S01]  /*4590*/  FMUL.FTZ R63, R30, R65 ;  /* 0x000000411e3f7220 */ /* 0x000fe20000410000 */
[----:B------:R1:W-:Y:S01]  /*45a0*/  STS [R200+0x10b8], R147 ;  /* 0x0010b893c8007388 */ /* 0x0003e20000000800 */
[CC--:B------:R-:W-:Y:S01]  /*45b0*/  FMUL.FTZ R180, R112.reuse, R143.reuse ;  /* 0x0000008f70b47220 */ /* 0x0c0fe20000410000 */
[-C--:B------:R-:W-:Y:S01]  /*45c0*/  FMUL.FTZ R168, R112, R142.reuse ;  /* 0x0000008e70a87220 */ /* 0x080fe20000410000 */
[C---:B0-----:R-:W-:Y:S01]  /*45d0*/  FMUL.FTZ R52, R155.reuse, -R142 ;  /* 0x8000008e9b347220 */ /* 0x041fe20000410000 */
[-C--:B------:R-:W-:Y:S01]  /*45e0*/  FMUL.FTZ R155, R155, -R143.reuse ;  /* 0x8000008f9b9b7220 */ /* 0x080fe20000410000 */
[----:B------:R-:W-:Y:S01]  /*45f0*/  FMUL.FTZ R53, R111, R146 ;  /* 0x000000926f357220 */ /* 0x000fe20000410000 */
[----:B------:R-:W-:Y:S01]  /*4600*/  FFMA.FTZ R144, -R97, R48, R176 ;  /* 0x0000003061907223 */ /* 0x000fe200000101b0 */
[C---:B------:R-:W-:Y:S01]  /*4610*/  FFMA.FTZ R52, R153.reuse, R143, -R52 ;  /* 0x0000008f99347223 */ /* 0x040fe20000010834 */
[----:B------:R-:W-:Y:S01]  /*4620*/  FFMA.FTZ R155, R153, R142, R155 ;  /* 0x0000008e999b7223 */ /* 0x000fe2000001009b */
[-C--:B------:R-:W-:Y:S01]  /*4630*/  FMUL.FTZ R55, R30, R53.reuse ;  /* 0x000000351e377220 */ /* 0x080fe20000410000 */
[-C--:B------:R-:W-:Y:S01]  /*4640*/  FFMA.FTZ R161, R144, R53.reuse, R161 ;  /* 0x0000003590a17223 */ /* 0x080fe200000100a1 */
[----:B------:R-:W-:Y:S01]  /*4650*/  FADD.FTZ R67, R67, R52 ;  /* 0x0000003443437221 */ /* 0x000fe20000010000 */
[----:B------:R-:W-:Y:S01]  /*4660*/  FADD.FTZ R66, -R66, R155 ;  /* 0x0000009b42427221 */ /* 0x000fe20000010100 */
[----:B------:R-:W-:Y:S01]  /*4670*/  FMUL.FTZ R163, R145, R53 ;  /* 0x0000003591a37220 */ /* 0x000fe20000410000 */
[----:B------:R0:W-:Y:S01]  /*4680*/  STS [R200+0x10b0], R55 ;  /* 0x0010b037c8007388 */ /* 0x0001e20000000800 */
[----:B------:R-:W-:Y:S01]  /*4690*/  FMUL.FTZ R153, R29, R180 ;  /* 0x000000b41d997220 */ /* 0x000fe20000410000 */
[-C--:B------:R-:W-:Y:S01]  /*46a0*/  FMUL.FTZ R53, R182, -R66.reuse ;  /* 0x80000042b6357220 */ /* 0x080fe20000410000 */
[----:B------:R-:W-:Y:S01]  /*46b0*/  FFMA.FTZ R163, R144, R65, -R163 ;  /* 0x0000004190a37223 */ /* 0x000fe200000108a3 */
[----:B-1----:R-:W-:Y:S01]  /*46c0*/  FMUL.FTZ R147, R113, R66 ;  /* 0x0000004271937220 */ /* 0x002fe20000410000 */
[----:B------:R-:W-:Y:S01]  /*46d0*/  FMUL.FTZ R155, R29, R168 ;  /* 0x000000a81d9b7220 */ /* 0x000fe20000410000 */
[-C--:B------:R-:W-:Y:S01]  /*46e0*/  FFMA.FTZ R52, R152, R67.reuse, -R53 ;  /* 0x0000004398347223 */ /* 0x080fe20000010835 */
[----:B------:R-:W-:Y:S01]  /*46f0*/  FMUL.FTZ R53, R113, R67 ;  /* 0x0000004371357220 */ /* 0x000fe20000410000 */
[----:B------:R1:W-:Y:S01]  /*4700*/  STS [R200+0x10b4], R63 ;  /* 0x0010b43fc8007388 */ /* 0x0003e20000000800 */
[----:B------:R-:W-:Y:S01]  /*4710*/  FMUL.FTZ R198, R64, R147 ;  /* 0x0000009340c67220 */ /* 0x000fe20000410000 */
[----:B0-----:R-:W-:Y:S01]  /*4720*/  FMUL.FTZ R55, R182, -R67 ;  /* 0x80000043b6377220 */ /* 0x001fe20000410000 */
[----:B------:R-:W-:Y:S01]  /*4730*/  FADD.FTZ R65, R193, R52 ;  /* 0x00000034c1417221 */ /* 0x000fe20000010000 */
[----:B------:R-:W-:Y:S01]  /*4740*/  FMUL.FTZ R196, R64, R53 ;  /* 0x0000003540c47220 */ /* 0x000fe20000410000 */
[----:B------:R0:W-:Y:S01]  /*4750*/  STS [R200+0x10a8], R153 ;  /* 0x0010a899c8007388 */ /* 0x0001e20000000800 */
[----:B------:R-:W-:Y:S01]  /*4760*/  FFMA.FTZ R55, R152, R66, R55 ;  /* 0x0000004298377223 */ /* 0x000fe20000010037 */
[-C--:B------:R-:W-:Y:S01]  /*4770*/  FMUL.FTZ R54, R114, R65.reuse ;  /* 0x0000004172367220 */ /* 0x080fe20000410000 */
[----:B------:R-:W-:Y:S01]  /*4780*/  FMUL.FTZ R150, R110, R60 ;  /* 0x0000003c6e967220 */ /* 0x000fe20000410000 */
[----:B------:R2:W-:Y:S01]  /*4790*/  STS [R200+0x10ac], R155 ;  /* 0x0010ac9bc8007388 */ /* 0x0005e20000000800 */
[----:B------:R-:W-:Y:S01]  /*47a0*/  FADD.FTZ R62, -R190, R55 ;  /* 0x00000037be3e7221 */ /* 0x000fe20000010100 */
[----:B-1----:R-:W-:Y:S01]  /*47b0*/  FFMA.FTZ R63, -R99, R44, R166 ;  /* 0x0000002c633f7223 */ /* 0x002fe200000101a6 */
[----:B------:R-:W-:Y:S01]  /*47c0*/  FMUL.FTZ R175, R31, R150 ;  /* 0x000000961faf7220 */ /* 0x000fe20000410000 */
[----:B------:R-:W-:Y:S01]  /*47d0*/  IADD3 R193, R132, 0xe0, RZ ;  /* 0x000000e084c17810 */ /* 0x000fe20007ffe0ff */
[CC--:B------:R-:W-:Y:S01]  /*47e0*/  FMUL.FTZ R52, R149.reuse, -R62.reuse ;  /* 0x8000003e95347220 */ /* 0x0c0fe20000410000 */
[----:B------:R-:W-:Y:S01]  /*47f0*/  FMUL.FTZ R149, R149, -R65 ;  /* 0x8000004195957220 */ /* 0x000fe20000410000 */
[CC--:B0-----:R-:W-:Y:S01]  /*4800*/  FMUL.FTZ R153, R28.reuse, R53.reuse ;  /* 0x000000351c997220 */ /* 0x0c1fe20000410000 */
[----:B------:R-:W-:Y:S01]  /*4810*/  FFMA.FTZ R198, R63, R53, R198 ;  /* 0x000000353fc67223 */ /* 0x000fe200000100c6 */
[----:B------:R-:W-:Y:S01]  /*4820*/  FFMA.FTZ R52, R151, R65, -R52 ;  /* 0x0000004197347223 */ /* 0x000fe20000010834 */
[-C--:B--2---:R-:W-:Y:S01]  /*4830*/  FMUL.FTZ R155, R28, R147.reuse ;  /* 0x000000931c9b7220 */ /* 0x084fe20000410000 */
[----:B------:R-:W-:Y:S01]  /*4840*/  FFMA.FTZ R196, R63, R147, -R196 ;  /* 0x000000933fc47223 */ /* 0x000fe200000108c4 */
[-C--:B------:R-:W-:Y:S01]  /*4850*/  FFMA.FTZ R53, R151, R62.reuse, R149 ;  /* 0x0000003e97357223 */ /* 0x080fe20000010095 */
[----:B------:R-:W-:Y:S01]  /*4860*/  FFMA.FTZ R147, -R100, R43, R171 ;  /* 0x0000002b64937223 */ /* 0x000fe200000101ab */
[----:B------:R-:W-:Y:S01]  /*4870*/  FMUL.FTZ R204, R114, R62 ;  /* 0x0000003e72cc7220 */ /* 0x000fe20000410000 */
[----:B------:R-:W-:Y:S01]  /*4880*/  FADD.FTZ R151, R191, R52 ;  /* 0x00000034bf977221 */ /* 0x000fe20000010000 */
[----:B------:R-:W-:Y:S01]  /*4890*/  FADD.FTZ R152, -R192, R53 ;  /* 0x00000035c0987221 */ /* 0x000fe20000010100 */
[----:B------:R-:W-:Y:S01]  /*48a0*/  FFMA.FTZ R149, -R100, R42, R169 ;  /* 0x0000002a64957223 */ /* 0x000fe200000101a9 */
[C---:B------:R-:W-:Y:S01]  /*48b0*/  FMUL.FTZ R53, R147.reuse, R54 ;  /* 0x0000003693357220 */ /* 0x040fe20000410000 */
[-C--:B------:R-:W-:Y:S01]  /*48c0*/  FMUL.FTZ R202, R147, R204.reuse ;  /* 0x000000cc93ca7220 */ /* 0x080fe20000410000 */
[C---:B------:R-:W-:Y:S01]  /*48d0*/  FMUL.FTZ R55, R156.reuse, -R151 ;  /* 0x800000979c377220 */ /* 0x040fe20000410000 */
[-C--:B------:R-:W-:Y:S01]  /*48e0*/  FMUL.FTZ R179, R35, R204.reuse ;  /* 0x000000cc23b37220 */ /* 0x080fe20000410000 */
[----:B------:R0:W-:Y:S01]  /*48f0*/  STS [R200+0x10a0], R153 ;  /* 0x0010a099c8007388 */ /* 0x0001e20000000800 */
[C---:B------:R-:W-:Y:S01]  /*4900*/  FFMA.FTZ R204, R149.reuse, R204, -R53 ;  /* 0x000000cc95cc7223 */ /* 0x040fe20000010835 */
[----:B------:R-:W-:Y:S01]  /*4910*/  FFMA.FTZ R202, R149, R54, R202 ;  /* 0x0000003695ca7223 */ /* 0x000fe200000100ca */
[----:B------:R-:W-:Y:S01]  /*4920*/  FMUL.FTZ R53, R156, -R152 ;  /* 0x800000989c357220 */ /* 0x000fe20000410000 */
[----:B------:R-:W-:Y:S01]  /*4930*/  FFMA.FTZ R156, -R101, R41, R56 ;  /* 0x00000029659c7223 */ /* 0x000fe20000010138 */
[----:B------:R1:W-:Y:S01]  /*4940*/  STS [R200+0x10bc], R175 ;  /* 0x0010bcafc8007388 */ /* 0x0003e20000000800 */
[----:B------:R-:W-:Y:S01]  /*4950*/  IADD3 R191, R132, 0xc0, RZ ;  /* 0x000000c084bf7810 */ /* 0x000fe20007ffe0ff */
[CC--:B------:R-:W-:Y:S01]  /*4960*/  FFMA.FTZ R52, R154.reuse, R151.reuse, -R53 ;  /* 0x000000979a347223 */ /* 0x0c0fe20000010835 */
[----:B------:R-:W-:Y:S01]  /*4970*/  FMUL.FTZ R53, R115, R151 ;  /* 0x0000009773357220 */ /* 0x000fe20000410000 */
[----:B------:R2:W-:Y:S01]  /*4980*/  STS [R200+0x10a4], R155 ;  /* 0x0010a49bc8007388 */ /* 0x0005e20000000800 */
[----:B0-----:R-:W-:Y:S01]  /*4990*/  FMUL.FTZ R153, R35, R54 ;  /* 0x0000003623997220 */ /* 0x001fe20000410000 */
[-C--:B------:R-:W-:Y:S01]  /*49a0*/  FFMA.FTZ R54, R154, R152.reuse, R55 ;  /* 0x000000989a367223 */ /* 0x080fe20000010037 */
[----:B------:R-:W-:Y:S01]  /*49b0*/  FMUL.FTZ R55, R115, R152 ;  /* 0x0000009873377220 */ /* 0x000fe20000410000 */
[----:B------:R-:W-:Y:S01]  /*49c0*/  FFMA.FTZ R154, -R101, R40, R58 ;  /* 0x00000028659a7223 */ /* 0x000fe2000001013a */
[C---:B------:R-:W-:Y:S01]  /*49d0*/  FMUL.FTZ R208, R156.reuse, R53 ;  /* 0x000000359cd07220 */ /* 0x040fe20000410000 */
[----:B------:R0:W-:Y:S01]  /*49e0*/  STS [R200+0x1098], R153 ;  /* 0x00109899c8007388 */ /* 0x0001e20000000800 */
[----:B-1----:R-:W-:Y:S01]  /*49f0*/  FMUL.FTZ R175, R156, R55 ;  /* 0x000000379caf7220 */ /* 0x002fe20000410000 */
[----:B------:R-:W-:Y:S01]  /*4a00*/  FMUL.FTZ R177, R34, R53 ;  /* 0x0000003522b17220 */ /* 0x000fe20000410000 */
[C---:B------:R-:W-:Y:S01]  /*4a10*/  FFMA.FTZ R208, R154.reuse, R55, -R208 ;  /* 0x000000379ad07223 */ /* 0x040fe200000108d0 */
[----:B--2---:R-:W-:Y:S01]  /*4a20*/  FADD.FTZ R155, R189, R52 ;  /* 0x00000034bd9b7221 */ /* 0x004fe20000010000 */
[----:B------:R-:W-:Y:S01]  /*4a30*/  FFMA.FTZ R206, R154, R53, R175 ;  /* 0x000000359ace7223 */ /* 0x000fe200000100af */
[----:B------:R-:W-:Y:S01]  /*4a40*/  FMUL.FTZ R175, R34, R55 ;  /* 0x0000003722af7220 */ /* 0x000fe20000410000 */
[----:B------:R-:W-:Y:S01]  /*4a50*/  STS [R200+0x109c], R179 ;  /* 0x00109cb3c8007388 */ /* 0x000fe20000000800 */
[----:B------:R-:W-:Y:S01]  /*4a60*/  IADD3 R189, R132, 0xa0, RZ ;  /* 0x000000a084bd7810 */ /* 0x000fe20007ffe0ff */
[----:B------:R-:W-:Y:S01]  /*4a70*/  FMUL.FTZ R169, R5, R169 ;  /* 0x000000a905a97220 */ /* 0x000fe20000410000 */
[----:B0-----:R-:W-:Y:S01]  /*4a80*/  FADD.FTZ R153, -R187, R54 ;  /* 0x00000036bb997221 */ /* 0x001fe20000010100 */
[----:B------:R-:W-:Y:S01]  /*4a90*/  FMUL.FTZ R54, R116, R155 ;  /* 0x0000009b74367220 */ /* 0x000fe20000410000 */
[----:B------:R-:W-:Y:S01]  /*4aa0*/  STS [R200+0x1090], R177 ;  /* 0x001090b1c8007388 */ /* 0x000fe20000000800 */
[----:B------:R-:W-:Y:S01]  /*4ab0*/  IADD3 R187, R132, 0x80, RZ ;  /* 0x0000008084bb7810 */ /* 0x000fe20007ffe0ff */
[C---:B------:R-:W-:Y:S01]  /*4ac0*/  FMUL.FTZ R53, R170.reuse, -R153 ;  /* 0x80000099aa357220 */ /* 0x040fe20000410000 */
[----:B------:R-:W-:Y:S01]  /*4ad0*/  FMUL.FTZ R170, R170, -R155 ;  /* 0x8000009baaaa7220 */ /* 0x000fe20000410000 */
[C---:B------:R-:W-:Y:S01]  /*4ae0*/  FMUL.FTZ R55, R33.reuse, R54 ;  /* 0x0000003621377220 */ /* 0x040fe20000410000 */
        /* <DEDUP_REMOVED lines=8> */
[C---:B------:R-:W-:Y:S01]  /*4b70*/  FFMA.FTZ R170, -R102.reuse, R39, R59 ;  /* 0x0000002766aa7223 */ /* 0x040fe2000001013b */
[C---:B------:R-:W-:Y:S01]  /*4b80*/  FMUL.FTZ R52, R117.reuse, R172 ;  /* 0x000000ac75347220 */ /* 0x040fe20000410000 */
[----:B------:R-:W-:Y:S01]  /*4b90*/  FMUL.FTZ R214, R117, R178 ;  /* 0x000000b275d67220 */ /* 0x000fe20000410000 */
[----:B------:R2:W-:Y:S01]  /*4ba0*/  STS [R200+0x108c], R181 ;  /* 0x00108cb5c8007388 */ /* 0x0005e20000000800 */
[----:B------:R-:W-:Y:S01]  /*4bb0*/  FFMA.FTZ R173, -R102, R38, R57 ;  /* 0x0000002666ad7223 */ /* 0x000fe20000010139 */
[C---:B0-----:R-:W-:Y:S01]  /*4bc0*/  FFMA.FTZ R175, -R103.reuse, R37, R194 ;  /* 0x0000002567af7223 */ /* 0x041fe200000101c2 */
[----:B------:R-:W-:Y:S01]  /*4bd0*/  FMUL.FTZ R179, R32, R214 ;  /* 0x000000d620b37220 */ /* 0x000fe20000410000 */
[----:B------:R-:W-:Y:S01]  /*4be0*/  FMUL.FTZ R210, R170, R182 ;  /* 0x000000b6aad27220 */ /* 0x000fe20000410000 */
[----:B------:R-:W-:Y:S01]  /*4bf0*/  FFMA.FTZ R177, -R103, R36, R195 ;  /* 0x0000002467b17223 */ /* 0x000fe200000101c3 */
[-C--:B-1----:R-:W-:Y:S01]  /*4c00*/  FMUL.FTZ R55, R32, R52.reuse ;  /* 0x0000003420377220 */ /* 0x082fe20000410000 */
[----:B------:R-:W-:Y:S01]  /*4c10*/  FMUL.FTZ R53, R175, R52 ;  /* 0x00000034af357220 */ /* 0x000fe20000410000 */
[----:B------:R-:W-:Y:S01]  /*4c20*/  STS [R200+0x1084], R179 ;  /* 0x001084b3c8007388 */ /* 0x000fe20000000800 */
[-C--:B------:R-:W-:Y:S01]  /*4c30*/  FFMA.FTZ R210, R173, R54.reuse, R210 ;  /* 0x00000036add27223 */ /* 0x080fe200000100d2 */
[----:B------:R-:W-:Y:S01]  /*4c40*/  FMUL.FTZ R212, R170, R54 ;  /* 0x00000036aad47220 */ /* 0x000fe20000410000 */
[-C--:B------:R-:W-:Y:S01]  /*4c50*/  FMUL.FTZ R54, R175, R214.reuse ;  /* 0x000000d6af367220 */ /* 0x080fe20000410000 */
[----:B------:R0:W-:Y:S01]  /*4c60*/  STS [R200+0x1080], R55 ;  /* 0x00108037c8007388 */ /* 0x0001e20000000800 */
[----:B------:R-:W-:Y:S01]  /*4c70*/  FFMA.FTZ R214, R177, R214, -R53 ;  /* 0x000000d6b1d67223 */ /* 0x000fe20000010835 */
[C---:B------:R-:W-:Y:S01]  /*4c80*/  IADD3 R53, R132.reuse, 0x20, RZ ;  /* 0x0000002084357810 */ /* 0x040fe20007ffe0ff */
[----:B------:R-:W-:Y:S01]  /*4c90*/  FFMA.FTZ R212, R173, R182, -R212 ;  /* 0x000000b6add47223 */ /* 0x000fe200000108d4 */
[----:B------:R-:W-:Y:S01]  /*4ca0*/  BAR.SYNC.DEFER_BLOCKING 0x0 ;  /* 0x0000000000007b1d */ /* 0x000fe20000010000 */
[-C--:B--2---:R-:W-:Y:S01]  /*4cb0*/  LEA.HI.SX32 R181, R183, R132.reuse, 0x1b ;  /* 0x00000084b7b57211 */ /* 0x084fe200078fdaff */
[----:B------:R-:W-:Y:S01]  /*4cc0*/  FMUL.FTZ R57, R7, R57 ;  /* 0x0000003907397220 */ /* 0x000fe20000410000 */
[-C--:B------:R-:W-:Y:S01]  /*4cd0*/  LEA.HI.SX32 R182, R185, R132.reuse, 0x1b ;  /* 0x00000084b9b67211 */ /* 0x080fe200078fdaff */
[----:B------:R-:W-:Y:S01]  /*4ce0*/  FFMA.FTZ R59, -R7, R59, -RZ ;  /* 0x0000003b073b7223 */ /* 0x000fe200000109ff */
[----:B------:R-:W-:Y:S01]  /*4cf0*/  LEA.HI.SX32 R183, R187, R132, 0x1b ;  /* 0x00000084bbb77211 */ /* 0x000fe200078fdaff */
[----:B------:R-:W-:Y:S01]  /*4d00*/  FFMA.FTZ R171, -R5, R171, -RZ ;  /* 0x000000ab05ab7223 */ /* 0x000fe200000109ff */
[----:B0-----:R-:W-:Y:S01]  /*4d10*/  IADD3 R55, R132, 0x140, RZ ;  /* 0x0000014084377810 */ /* 0x001fe20007ffe0ff */
[----:B------:R-:W-:Y:S01]  /*4d20*/  FFMA.FTZ R52, R177, R52, R54 ;  /* 0x00000034b1347223 */ /* 0x000fe20000010036 */
[----:B------:R-:W-:-:S02]  /*4d30*/  LEA.HI.SX32 R185, R191, R132, 0x1b ;  /* 0x00000084bfb97211 */ /* 0x000fc400078fdaff */
[-C--:B------:R-:W-:Y:S02]  /*4d40*/  LEA.HI.SX32 R186, R193, R132.reuse, 0x1b ;  /* 0x00000084c1ba7211 */ /* 0x080fe400078fdaff */
[----:B------:R-:W-:Y:S01]  /*4d50*/  LEA.HI.SX32 R179, R53, R132, 0x1b ;  /* 0x0000008435b37211 */ /* 0x000fe200078fdaff */
[----:B------:R-:W-:Y:S01]  /*4d60*/  FFMA.FTZ R53, -R8, R194, -RZ ;  /* 0x000000c208357223 */ /* 0x000fe200000109ff */
        /* <DEDUP_REMOVED lines=8> */
[----:B------:R-:W-:Y:S02]  /*4df0*/  LEA.HI.SX32 R193, R207, R132, 0x1b ;  /* 0x00000084cfc17211 */ /* 0x000fe400078fdaff */
[----:B------:R-:W-:Y:S02]  /*4e00*/  LEA R179, R179, UR7, 0x2 ;  /* 0x00000007b3b37c11 */ /* 0x000fe4000f8e10ff */
        /* <DEDUP_REMOVED lines=8> */
[----:B------:R-:W3:Y:S01]  /*4e90*/  LDS R199, [R182+0x1200] ;  /* 0x00120000b6c77984 */ /* 0x000ee20000000800 */
[----:B------:R-:W-:-:S02]  /*4ea0*/  LEA R187, R187, UR7, 0x2 ;  /* 0x00000007bbbb7c11 */ /* 0x000fc4000f8e10ff */
[----:B------:R-:W-:Y:S01]  /*4eb0*/  LEA R188, R188, UR7, 0x2 ;  /* 0x00000007bcbc7c11 */ /* 0x000fe2000f8e10ff */
[----:B------:R-:W4:Y:S01]  /*4ec0*/  LDS R201, [R183+0x1280] ;  /* 0x00128000b7c97984 */ /* 0x000f220000000800 */
[----:B------:R-:W-:Y:S01]  /*4ed0*/  LEA R189, R55, UR7, 0x2 ;  /* 0x0000000737bd7c11 */ /* 0x000fe2000f8e10ff */
[----:B------:R-:W-:Y:S01]  /*4ee0*/  FFMA.FTZ R55, -R6, R56, -RZ ;  /* 0x0000003806377223 */ /* 0x000fe200000109ff */
        /* <DEDUP_REMOVED lines=20> */
[----:B------:R-:W-:-:S02]  /*5030*/  LEA R164, R233, -R132, 0x1 ;  /* 0x80000084e9a47211 */ /* 0x000fc400078e08ff */
[----:B------:R5:W-:Y:S01]  /*5040*/  STS [R200+0x18cc], R59 ;  /* 0x0018cc3bc8007388 */ /* 0x000be20000000800 */
[----:B------:R-:W-:Y:S01]  /*5050*/  FMUL.FTZ R233, R0, R159 ;  /* 0x0000009f00e97220 */ /* 0x000fe20000410000 */
[----:B-1----:R-:W-:Y:S01]  /*5060*/  FMUL.FTZ R227, R4, R166 ;  /* 0x000000a604e37220 */ /* 0x002fe20000410000 */
[----:B------:R-:W-:Y:S01]  /*5070*/  ISETP.GE.AND P2, PT, R164, 0x1, PT ;  /* 0x00000001a400780c */ /* 0x000fe20003f46270 */
[----:B------:R1:W-:Y:S01]  /*5080*/  STS [R200+0x18d0], R229 ;  /* 0x0018d0e5c8007388 */ /* 0x0003e20000000800 */
[----:B--2---:R-:W-:-:S03]  /*5090*/  FFMA.FTZ R57, -R2, R174, -RZ ;  /* 0x000000ae02397223 */ /* 0x004fc600000109ff */
[----:B------:R2:W-:Y:S01]  /*50a0*/  STS [R200+0x18d4], R55 ;  /* 0x0018d437c8007388 */ /* 0x0005e20000000800 */
[----:B-----5:R-:W-:-:S03]  /*50b0*/  FFMA.FTZ R59, -R0, R157, -RZ ;  /* 0x0000009d003b7223 */ /* 0x020fc600000109ff */
[----:B------:R5:W-:Y:S01]  /*50c0*/  STS [R200+0x18d8], R169 ;  /* 0x0018d8a9c8007388 */ /* 0x000be20000000800 */
[----:B-1----:R-:W-:-:S03]  /*50d0*/  FMUL.FTZ R229, R2, R176 ;  /* 0x000000b002e57220 */ /* 0x002fc60000410000 */
[----:B------:R1:W-:Y:S01]  /*50e0*/  STS [R200+0x18dc], R171 ;  /* 0x0018dcabc8007388 */ /* 0x0003e20000000800 */
[----:B--2---:R-:W-:-:S03]  /*50f0*/  FFMA.FTZ R55, -R3, R167, -RZ ;  /* 0x000000a703377223 */ /* 0x004fc600000109ff */
[----:B------:R1:W-:Y:S01]  /*5100*/  STS [R200+0x18e0], R227 ;  /* 0x0018e0e3c8007388 */ /* 0x0003e20000000800 */
[----:B-----5:R-:W-:-:S03]  /*5110*/  FADD.FTZ R169, RZ, R52 ;  /* 0x00000034ffa97221 */ /* 0x020fc60000010000 */
        /* <DEDUP_REMOVED lines=9> */
[C---:B------:R-:W-:Y:S01]  /*51b0*/  IMAD R54, R137.reuse, R78, RZ ;  /* 0x0000004e89367224 */ /* 0x040fe200078e02ff */
[----:B-1----:R-:W0:Y:S01]  /*51c0*/  LDS R171, [R216+0x18c0] ;  /* 0x0018c000d8ab7984 */ /* 0x002e220000000800 */
[-C--:B------:R-:W-:Y:S01]  /*51d0*/  IMAD R56, R137, R86.reuse, RZ ;  /* 0x0000005689387224 */ /* 0x080fe200078e02ff */
[----:B------:R-:W-:Y:S01]  /*51e0*/  SHF.R.U32.HI R58, RZ, 0x1, R85 ;  /* 0x00000001ff3a7819 */ /* 0x000fe20000011655 */
[C---:B------:R-:W-:Y:S02]  /*51f0*/  IMAD R57, R134.reuse, R79, R54 ;  /* 0x0000004f86397224 */ /* 0x040fe400078e0236 */
[----:B------:R-:W-:-:S04]  /*5200*/  IMAD.WIDE.U32 R54, R134, R86, RZ ;  /* 0x0000005686367225 */ /* 0x000fc800078e00ff */
[C---:B------:R-:W-:Y:S01]  /*5210*/  IMAD R59, R134.reuse, R87, R56 ;  /* 0x00000057863b7224 */ /* 0x040fe200078e0238 */
[----:B------:R-:W-:Y:S01]  /*5220*/  SHF.R.U32.HI R56, RZ, 0x1, R77 ;  /* 0x00000001ff387819 */ /* 0x000fe2000001164d */
[----:B------:R-:W-:-:S03]  /*5230*/  IMAD.WIDE.U32 R52, R134, R78, RZ ;  /* 0x0000004e86347225 */ /* 0x000fc600078e00ff */
[----:B------:R-:W-:Y:S01]  /*5240*/  IADD3 R55, R55, R59, RZ ;  /* 0x0000003b37377210 */ /* 0x000fe20007ffe0ff */
[----:B------:R-:W-:Y:S01]  /*5250*/  IMAD R56, R56, UR16, RZ ;  /* 0x0000001038387c24 */ /* 0x000fe2000f8e02ff */
[----:B------:R-:W-:Y:S01]  /*5260*/  IADD3 R53, R53, R57, RZ ;  /* 0x0000003935357210 */ /* 0x000fe20007ffe0ff */
[----:B------:R-:W-:Y:S01]  /*5270*/  IMAD R58, R58, UR16, RZ ;  /* 0x000000103a3a7c24 */ /* 0x000fe2000f8e02ff */
[----:B------:R-:W-:Y:S01]  /*5280*/  SHF.R.U64 R59, R76, 0x1, R77 ;  /* 0x000000014c3b7819 */ /* 0x000fe2000000124d */
[----:B------:R-:W-:Y:S01]  /*5290*/  IMAD R229, R141, UR22, RZ ;  /* 0x000000168de57c24 */ /* 0x000fe2000f8e02ff */
[----:B------:R-:W-:Y:S01]  /*52a0*/  LEA R57, R119, 0xfffffe00, 0x9 ;  /* 0xfffffe0077397811 */ /* 0x000fe200078e48ff */
[----:B------:R-:W-:Y:S02]  /*52b0*/  IMAD R231, R141, UR26, RZ ;  /* 0x0000001a8de77c24 */ /* 0x000fe4000f8e02ff */
[----:B------:R-:W-:Y:S01]  /*52c0*/  IMAD R227, R59, UR17, R56 ;  /* 0x000000113be37c24 */ /* 0x000fe2000f8e0238 */
[----:B------:R-:W-:Y:S01]  /*52d0*/  IADD3 R56, P2, R57, R132, RZ ;  /* 0x0000008439387210 */ /* 0x000fe20007f5e0ff */
[----:B------:R-:W-:Y:S01]  /*52e0*/  IMAD.WIDE.U32 R52, R59, UR16, R52 ;  /* 0x000000103b347c25 */ /* 0x000fe2000f8e0034 */
[----:B------:R-:W-:-:S02]  /*52f0*/  SHF.R.U64 R59, R84, 0x1, R85 ;  /* 0x00000001543b7819 */ /* 0x000fc40000001255 */
[----:B------:R-:W-:Y:S01]  /*5300*/  LEA.HI.X.SX32 R57, R57, RZ, 0x1, P2 ;  /* 0x000000ff39397211 */ /* 0x000fe200010f0eff */
[----:B------:R-:W-:Y:S01]  /*5310*/  IMAD R229, R108, UR23, R229 ;  /* 0x000000176ce57c24 */ /* 0x000fe2000f8e02e5 */
[----:B------:R-:W-:Y:S01]  /*5320*/  IADD3 R166, R53, R227, RZ ;  /* 0x000000e335a67210 */ /* 0x000fe20007ffe0ff */
[C---:B------:R-:W-:Y:S01]  /*5330*/  IMAD R141, R59.reuse, UR17, R58 ;  /* 0x000000113b8d7c24 */ /* 0x040fe2000f8e023a */
[----:B------:R-:W-:Y:S01]  /*5340*/  LEA R227, P2, R52, R80, 0x3 ;  /* 0x0000005034e37211 */ /* 0x000fe200078418ff */
[----:B------:R-:W-:-:S03]  /*5350*/  IMAD.WIDE.U32 R58, R59, UR16, R54 ;  /* 0x000000103b3a7c25 */ /* 0x000fc6000f8e0036 */
[----:B------:R-:W-:Y:S01]  /*5360*/  LEA.HI.X R166, R52, R81, R166, 0x3, P2 ;  /* 0x0000005134a67211 */ /* 0x000fe200010f1ca6 */
[----:B------:R-:W-:Y:S01]  /*5370*/  IMAD.WIDE.U32 R54, R108, UR22, R56 ;  /* 0x000000166c367c25 */ /* 0x000fe2000f8e0038 */
[----:B------:R-:W-:Y:S02]  /*5380*/  IADD3 R141, R59, R141, RZ ;  /* 0x0000008d3b8d7210 */ /* 0x000fe40007ffe0ff */
[----:B------:R-:W-:Y:S01]  /*5390*/  LEA R59, P3, R58, R88, 0x3 ;  /* 0x000000583a3b7211 */ /* 0x000fe200078618ff */
[C---:B------:R-:W-:Y:S01]  /*53a0*/  IMAD R231, R108.reuse, UR27, R231 ;  /* 0x0000001b6ce77c24 */ /* 0x040fe2000f8e02e7 */
[----:B------:R-:W-:Y:S01]  /*53b0*/  IADD3 R53, R55, R229, RZ ;  /* 0x000000e537357210 */ /* 0x000fe20007ffe0ff */
[----:B------:R-:W-:Y:S01]  /*53c0*/  IMAD.WIDE.U32 R56, R108, UR26, R56 ;  /* 0x0000001a6c387c25 */ /* 0x000fe2000f8e0038 */
[----:B------:R-:W-:Y:S02]  /*53d0*/  LEA.HI.X R141, R58, R89, R141, 0x3, P3 ;  /* 0x000000593a8d7211 */ /* 0x000fe400018f1c8d */
[----:B------:R-:W-:-:S02]  /*53e0*/  LEA R52, P2, R54, R227, 0x2 ;  /* 0x000000e336347211 */ /* 0x000fc400078410ff */
[----:B------:R-:W-:Y:S02]  /*53f0*/  IADD3 R55, R57, R231, RZ ;  /* 0x000000e739377210 */ /* 0x000fe40007ffe0ff */
[----:B------:R-:W-:Y:S02]  /*5400*/  LEA R58, P3, R56, R59, 0x2 ;  /* 0x0000003b383a7211 */ /* 0x000fe400078610ff */
[----:B------:R-:W-:Y:S02]  /*5410*/  LEA.HI.X R53, R54, R166, R53, 0x2, P2 ;  /* 0x000000a636357211 */ /* 0x000fe400010f1435 */
[----:B------:R-:W-:-:S03]  /*5420*/  LEA.HI.X R59, R56, R141, R55, 0x2, P3 ;  /* 0x0000008d383b7211 */ /* 0x000fc600018f1437 */
[----:B------:R2:W-:Y:S04]  /*5430*/  REDG.E.ADD.F32.FTZ.RN.STRONG.GPU desc[UR14][R52.64], R225 ;  /* 0x000000e1340079a6 */ /* 0x0005e8000c10f38e */
[----:B0-----:R2:W-:Y:S02]  /*5440*/  REDG.E.ADD.F32.FTZ.RN.STRONG.GPU desc[UR14][R58.64], R171 ;  /* 0x000000ab3a0079a6 */ /* 0x0015e4000c10f38e */
.L_x_17264:
[----:B------:R-:W-:Y:S05]  /*5450*/  BSYNC B0 ;  /* 0x0000000000007941 */ /* 0x000fea0003800000 */
.L_x_17263:
[----:B-12---:R-:W-:Y:S01]  /*5460*/  FADD.FTZ R53, RZ, R214 ;  /* 0x000000d6ff357221 */ /* 0x006fe20000010000 */
[----:B------:R-:W-:Y:S01]  /*5470*/  USHF.R.U32.HI UR10, URZ, 0x1, UR21 ;  /* 0x000000013f0a7899 */ /* 0x000fe20008011615 */
[C---:B------:R-:W-:Y:S01]  /*5480*/  FFMA.FTZ R167, -R98.reuse, R47, R167 ;  /* 0x0000002f62a77223 */ /* 0x040fe200000101a7 */
[----:B------:R-:W-:Y:S01]  /*5490*/  USHF.R.U32.HI UR19, URZ, 0x1, UR25 ;  /* 0x000000013f137899 */ /* 0x000fe20008011619 */
[----:B------:R-:W-:Y:S01]  /*54a0*/  FADD.FTZ R53, R53, R212 ;  /* 0x000000d435357221 */ /* 0x000fe20000010000 */
[----:B------:R-:W-:Y:S01]  /*54b0*/  USHF.R.U64 UR12, UR20, 0x1, UR21 ;  /* 0x00000001140c7899 */ /* 0x000fe20008001215 */
[----:B------:R-:W-:Y:S01]  /*54c0*/  IMAD R54, R137, R86, RZ ;  /* 0x0000005689367224 */ /* 0x000fe200078e02ff */
[----:B------:R-:W-:Y:S01]  /*54d0*/  USHF.R.U64 UR18, UR24, 0x1, UR25 ;  /* 0x0000000118127899 */ /* 0x000fe20008001219 */
[----:B------:R-:W-:Y:S01]  /*54e0*/  FADD.FTZ R53, R53, R208 ;  /* 0x000000d035357221 */ /* 0x000fe20000010000 */
[----:B------:R-:W-:Y:S01]  /*54f0*/  UIMAD UR13, UR10, UR16, URZ ;  /* 0x000000100a0d72a4 */ /* 0x000fe2000f8e023f */
[----:B------:R-:W-:Y:S01]  /*5500*/  FFMA.FTZ R165, -R98, R46, R165 ;  /* 0x0000002e62a57223 */ /* 0x000fe200000101a5 */
[----:B------:R-:W-:Y:S01]  /*5510*/  UIMAD UR19, UR19, UR16, URZ ;  /* 0x00000010131372a4 */ /* 0x000fe2000f8e023f */
[----:B------:R-:W-:Y:S01]  /*5520*/  FADD.FTZ R57, R53, R204 ;  /* 0x000000cc35397221 */ /* 0x000fe20000010000 */
[----:B------:R-:W-:Y:S01]  /*5530*/  UIMAD.WIDE.U32 UR8, UR12, UR16, URZ ;  /* 0x000000100c0872a5 */ /* 0x000fe2000f8e003f */
[----:B------:R-:W-:Y:S01]  /*5540*/  IMAD R53, R137, R78, RZ ;  /* 0x0000004e89357224 */ /* 0x000fe200078e02ff */
[----:B------:R-:W-:Y:S01]  /*5550*/  UIMAD.WIDE.U32 UR10, UR18, UR16, URZ ;  /* 0x00000010120a72a5 */ /* 0x000fe2000f8e003f */
[----:B------:R-:W-:Y:S01]  /*5560*/  FMUL.FTZ R52, R167, R168 ;  /* 0x000000a8a7347220 */ /* 0x000fe20000410000 */
[----:B------:R-:W-:Y:S01]  /*5570*/  UIMAD UR13, UR17, UR12, UR13 ;  /* 0x0000000c110d72a4 */ /* 0x000fe2000f8e020d */
[----:B------:R-:W0:Y:S01]  /*5580*/  LDS R179, [R179+0x1940] ;  /* 0x00194000b3b37984 */ /* 0x000e220000000800 */
[----:B------:R-:W-:Y:S01]  /*5590*/  UIMAD UR19, UR17, UR18, UR19 ;  /* 0x00000012111372a4 */ /* 0x000fe2000f8e0213 */
[C---:B------:R-:W-:Y:S01]  /*55a0*/  IMAD R59, R134.reuse, R79, R53 ;  /* 0x0000004f863b7224 */ /* 0x040fe200078e0235 */
[----:B------:R-:W-:Y:S01]  /*55b0*/  UIADD3 UR9, UR13, UR9, URZ ;  /* 0x000000090d097290 */ /* 0x000fe2000fffe03f */
[C---:B------:R-:W-:Y:S01]  /*55c0*/  IMAD R141, R134.reuse, R87, R54 ;  /* 0x00000057868d7224 */ /* 0x040fe200078e0236 */
[----:B------:R-:W-:Y:S01]  /*55d0*/  UIADD3 UR11, UR19, UR11, URZ ;  /* 0x0000000b130b7290 */ /* 0x000fe2000fffe03f */
[-C--:B------:R-:W-:Y:S01]  /*55e0*/  FFMA.FTZ R56, R165, R180.reuse, R52 ;  /* 0x000000b4a5387223 */ /* 0x080fe20000010034 */
[----:B------:R-:W-:Y:S01]  /*55f0*/  FMUL.FTZ R180, R167, R180 ;  /* 0x000000b4a7b47220 */ /* 0x000fe20000410000 */
[----:B------:R-:W-:Y:S01]  /*5600*/  FADD.FTZ R169, R169, R210 ;  /* 0x000000d2a9a97221 */ /* 0x000fe20000010000 */
[----:B------:R-:W-:-:S04]  /*5610*/  IMAD.WIDE.U32 R52, R134, R78, UR8 ;  /* 0x0000000886347e25 */ /* 0x000fc8000f8e004e */
[----:B------:R-:W-:Y:S01]  /*5620*/  FADD.FTZ R57, R57, R196 ;  /* 0x000000c439397221 */ /* 0x000fe20000010000 */
[----:B------:R-:W-:Y:S01]  /*5630*/  FFMA.FTZ R180, R165, R168, -R180 ;  /* 0x000000a8a5b47223 */ /* 0x000fe200000108b4 */
[----:B------:R-:W-:Y:S01]  /*5640*/  FADD.FTZ R169, R169, R206 ;  /* 0x000000cea9a97221 */ /* 0x000fe20000010000 */
[----:B------:R-:W-:Y:S01]  /*5650*/  IMAD.WIDE.U32 R54, R134, R86, UR10 ;  /* 0x0000000a86367e25 */ /* 0x000fe2000f8e0056 */
[----:B------:R-:W-:-:S03]  /*5660*/  IADD3 R58, R59, R53, RZ ;  /* 0x000000353b3a7210 */ /* 0x000fc60007ffe0ff */
[----:B------:R-:W-:Y:S01]  /*5670*/  FADD.FTZ R180, R57, R180 ;  /* 0x000000b439b47221 */ /* 0x000fe20000010000 */
[----:B------:R-:W-:Y:S01]  /*5680*/  LEA R168, P2, R52, R80, 0x3 ;  /* 0x0000005034a87211 */ /* 0x000fe200078418ff */
[----:B------:R-:W-:Y:S01]  /*5690*/  FFMA.FTZ R157, -R96, R51, R157 ;  /* 0x00000033609d7223 */ /* 0x000fe2000001019d */
[----:B------:R-:W-:Y:S01]  /*56a0*/  IADD3 R141, R141, R55, RZ ;  /* 0x000000378d8d7210 */ /* 0x000fe20007ffe0ff */
[----:B------:R-:W-:Y:S01]  /*56b0*/  FADD.FTZ R169, R169, R202 ;  /* 0x000000caa9a97221 */ /* 0x000fe20000010000 */
[----:B------:R-:W-:Y:S01]  /*56c0*/  LEA R166, P3, R54, R88, 0x3 ;  /* 0x0000005836a67211 */ /* 0x000fe200078618ff */
[----:B------:R-:W-:Y:S01]  /*56d0*/  USHF.L.U64.HI UR9, UR5, 0x2, UR6 ;  /* 0x0000000205097899 */ /* 0x000fe20008010206 */
[----:B------:R-:W-:Y:S01]  /*56e0*/  SHF.L.U32 R53, R132, 0x2, RZ ;  /* 0x0000000284357819 */ /* 0x000fe200000006ff */
[----:B------:R-:W-:Y:S01]  /*56f0*/  FFMA.FTZ R159, -R96, R50, R159 ;  /* 0x00000032609f7223 */ /* 0x000fe2000001019f */
[----:B------:R-:W-:Y:S01]  /*5700*/  LEA.HI.X R55, R52, R81, R58, 0x3, P2 ;  /* 0x0000005134377211 */ /* 0x000fe200010f1c3a */
[----:B------:R-:W-:Y:S01]  /*5710*/  FADD.FTZ R169, R169, R198 ;  /* 0x000000c6a9a97221 */ /* 0x000fe20000010000 */
[----:B------:R-:W-:Y:S01]  /*5720*/  LEA.HI.X R141, R54, R89, R141, 0x3, P3 ;  /* 0x00000059368d7211 */ /* 0x000fe200018f1c8d */
[----:B------:R-:W-:Y:S01]  /*5730*/  USHF.L.U32 UR8, UR5, 0x2, URZ ;  /* 0x0000000205087899 */ /* 0x000fe2000800063f */
[----:B------:R-:W-:Y:S01]  /*5740*/  SHF.R.U32.HI R58, RZ, 0x1e, R132 ;  /* 0x0000001eff3a7819 */ /* 0x000fe20000011684 */
[----:B------:R-:W-:Y:S01]  /*5750*/  FADD.FTZ R56, R169, R56 ;  /* 0x00000038a9387221 */ /* 0x000fe20000010000 */
[C---:B------:R-:W-:Y:S01]  /*5760*/  IADD3 R54, P2, R53.reuse, R168, RZ ;  /* 0x000000a835367210 */ /* 0x040fe20007f5e0ff */
[----:B------:R-:W-:Y:S01]  /*5770*/  IMAD R168, R90, UR9, RZ ;  /* 0x000000095aa87c24 */ /* 0x000fe2000f8e02ff */
[----:B------:R-:W-:Y:S01]  /*5780*/  IADD3 R59, -R106, UR4, RZ ;  /* 0x000000046a3b7c10 */ /* 0x000fe2000fffe1ff */
[----:B------:R-:W-:Y:S01]  /*5790*/  FADD.FTZ R161, R56, R161 ;  /* 0x000000a138a17221 */ /* 0x000fe20000010000 */
[----:B------:R-:W-:Y:S01]  /*57a0*/  IADD3 R52, P3, R53, R166, RZ ;  /* 0x000000a635347210 */ /* 0x000fe20007f7e0ff */
[----:B------:R-:W-:Y:S01]  /*57b0*/  IMAD R166, R82, UR9, RZ ;  /* 0x0000000952a67c24 */ /* 0x000fe2000f8e02ff */
[C---:B------:R-:W-:Y:S01]  /*57c0*/  IADD3.X R55, R58.reuse, R55, RZ, P2, !PT ;  /* 0x000000373a377210 */ /* 0x040fe200017fe4ff */
[----:B------:R-:W-:Y:S01]  /*57d0*/  IMAD R57, R59, -0x200, RZ ;  /* 0xfffffe003b397824 */ /* 0x000fe200078e02ff */
[----:B------:R-:W-:Y:S01]  /*57e0*/  IADD3.X R53, R58, R141, RZ, P3, !PT ;  /* 0x0000008d3a357210 */ /* 0x000fe20001ffe4ff */
[----:B------:R-:W-:Y:S01]  /*57f0*/  FMUL.FTZ R58, R157, R150 ;  /* 0x000000969d3a7220 */ /* 0x000fe20000410000 */
[----:B------:R-:W-:Y:S01]  /*5800*/  ISETP.GE.AND P6, PT, R164, 0x21, PT ;  /* 0x00000021a400780c */ /* 0x000fe20003fc6270 */
[----:B------:R-:W-:-:S04]  /*5810*/  IMAD.WIDE R54, R57, 0x4, R54 ;  /* 0x0000000439367825 */ /* 0x000fc800078e0236 */
[----:B------:R-:W-:Y:S01]  /*5820*/  FADD.FTZ R163, R180, R163 ;  /* 0x000000a3b4a37221 */ /* 0x000fe20000010000 */
[-C--:B------:R-:W-:Y:S01]  /*5830*/  FFMA.FTZ R58, R159, R162.reuse, R58 ;  /* 0x000000a29f3a7223 */ /* 0x080fe2000001003a */
[----:B------:R-:W-:Y:S01]  /*5840*/  FMUL.FTZ R162, R157, R162 ;  /* 0x000000a29da27220 */ /* 0x000fe20000410000 */
[----:B------:R-:W-:Y:S01]  /*5850*/  IMAD.WIDE R52, R57, 0x4, R52 ;  /* 0x0000000439347825 */ /* 0x000fe200078e0234 */
[----:B------:R-:W-:Y:S01]  /*5860*/  BSSY B0, `(.L_x_17265) ;  /* 0x0000011000007945 */ /* 0x000fe20003800000 */
[C---:B------:R-:W-:Y:S02]  /*5870*/  ISETP.GE.AND P2, PT, R164.reuse, 0x41, PT ;  /* 0x00000041a400780c */ /* 0x040fe40003f46270 */
[----:B------:R-:W-:Y:S01]  /*5880*/  FFMA.FTZ R162, R159, R150, -R162 ;  /* 0x000000969fa27223 */ /* 0x000fe200000108a2 */
[----:B------:R-:W-:Y:S01]  /*5890*/  IMAD R57, R83, UR8, R166 ;  /* 0x0000000853397c24 */ /* 0x000fe2000f8e02a6 */
[----:B------:R-:W-:Y:S01]  /*58a0*/  ISETP.GE.AND P3, PT, R164, 0x61, PT ;  /* 0x00000061a400780c */ /* 0x000fe20003f66270 */
[----:B------:R-:W-:-:S04]  /*58b0*/  IMAD.WIDE.U32 R54, R82, UR8, R54 ;  /* 0x0000000852367c25 */ /* 0x000fc8000f8e0036 */
[----:B------:R-:W-:Y:S01]  /*58c0*/  FADD.FTZ R56, R163, R162 ;  /* 0x000000a2a3387221 */ /* 0x000fe20000010000 */
[----:B------:R-:W-:Y:S01]  /*58d0*/  ISETP.GE.AND P4, PT, R164, 0x81, PT ;  /* 0x00000081a400780c */ /* 0x000fe20003f86270 */
[----:B------:R-:W-:Y:S01]  /*58e0*/  IMAD R59, R91, UR8, R168 ;  /* 0x000000085b3b7c24 */ /* 0x000fe2000f8e02a8 */
[----:B------:R-:W-:Y:S01]  /*58f0*/  IADD3 R55, R55, R57, RZ ;  /* 0x0000003937377210 */ /* 0x000fe20007ffe0ff */
[----:B------:R-:W-:-:S04]  /*5900*/  IMAD.WIDE.U32 R52, R90, UR8, R52 ;  /* 0x000000085a347c25 */ /* 0x000fc8000f8e0034 */
[----:B------:R-:W-:Y:S01]  /*5910*/  FADD.FTZ R57, R161, R58 ;  /* 0x0000003aa1397221 */ /* 0x000fe20000010000 */
[----:B------:R-:W-:Y:S02]  /*5920*/  ISETP.GE.AND P5, PT, R164, 0xa1, PT ;  /* 0x000000a1a400780c */ /* 0x000fe40003fa6270 */
[----:B------:R-:W-:Y:S01]  /*5930*/  IADD3 R53, R53, R59, RZ ;  /* 0x0000003b35357210 */ /* 0x000fe20007ffe0ff */
[----:B0-----:R-:W-:Y:S10]  /*5940*/  @!P6 BRA `(.L_x_17266) ;  /* 0x000000000008e947 */ /* 0x001ff40003800000 */
[----:B------:R0:W-:Y:S04]  /*5950*/  REDG.E.ADD.F32.FTZ.RN.STRONG.GPU desc[UR14][R54.64+-0x780], R195 ;  /* 0xfff880c3360079a6 */ /* 0x0001e8000c10f38e */
[----:B------:R0:W-:Y:S02]  /*5960*/  REDG.E.ADD.F32.FTZ.RN.STRONG.GPU desc[UR14][R52.64+-0x780], R179 ;  /* 0xfff880b3340079a6 */ /* 0x0001e4000c10f38e */
.L_x_17266:
[----:B------:R-:W-:Y:S05]  /*5970*/  BSYNC B0 ;  /* 0x0000000000007941 */ /* 0x000fea0003800000 */
.L_x_17265:
[----:B------:R-:W1:Y:S01]  /*5980*/  LDS R181, [R181+0x19c0] ;  /* 0x0019c000b5b57984 */ /* 0x000e620000000800 */
[----:B------:R-:W-:Y:S04]  /*5990*/  BSSY B0, `(.L_x_17267) ;  /* 0x0000004000007945 */ /* 0x000fe80003800000 */
[----:B------:R-:W-:Y:S05]  /*59a0*/  @!P2 BRA `(.L_x_17268) ;  /* 0x000000000008a947 */ /* 0x000fea0003800000 */
[----:B------:R2:W-:Y:S04]  /*59b0*/  REDG.E.ADD.F32.FTZ.RN.STRONG.GPU desc[UR14][R54.64+-0x700], R197 ;  /* 0xfff900c5360079a6 */ /* 0x0005e8000c10f38e */
[----:B-1----:R2:W-:Y:S02]  /*59c0*/  REDG.E.ADD.F32.FTZ.RN.STRONG.GPU desc[UR14][R52.64+-0x700], R181 ;  /* 0xfff900b5340079a6 */ /* 0x0025e4000c10f38e */
.L_x_17268:
[----:B------:R-:W-:Y:S05]  /*59d0*/  BSYNC B0 ;  /* 0x0000000000007941 */ /* 0x000fea0003800000 */
.L_x_17267:
[----:B------:R3:W4:Y:S01]  /*59e0*/  LDS R59, [R182+0x1a40] ;  /* 0x001a4000b63b7984 */ /* 0x0007220000000800 */
[----:B------:R-:W-:Y:S04]  /*59f0*/  BSSY B0, `(.L_x_17269) ;  /* 0x0000004000007945 */ /* 0x000fe80003800000 */
[----:B------:R-:W-:Y:S05]  /*5a00*/  @!P3 BRA `(.L_x_17270) ;  /* 0x000000000008b947 */ /* 0x000fea0003800000 */
[----:B------:R0:W-:Y:S04]  /*5a10*/  REDG.E.ADD.F32.FTZ.RN.STRONG.GPU desc[UR14][R54.64+-0x680], R199 ;  /* 0xfff980c7360079a6 */ /* 0x0001e8000c10f38e */
[----:B----4-:R0:W-:Y:S02]  /*5a20*/  REDG.E.ADD.F32.FTZ.RN.STRONG.GPU desc[UR14][R52.64+-0x680], R59 ;  /* 0xfff9803b340079a6 */ /* 0x0101e4000c10f38e */
.L_x_17270:
[----:B------:R-:W-:Y:S05]  /*5a30*/  BSYNC B0 ;  /* 0x0000000000007941 */ /* 0x000fea0003800000 */
.L_x_17269:
[----:B------:R-:W0:Y:S01]  /*5a40*/  LDS R183, [R183+0x1ac0] ;  /* 0x001ac000b7b77984 */ /* 0x000e220000000800 */
[----:B------:R-:W-:Y:S04]  /*5a50*/  BSSY B0, `(.L_x_17271) ;  /* 0x0000004000007945 */ /* 0x000fe80003800000 */
[----:B------:R-:W-:Y:S05]  /*5a60*/  @!P4 BRA `(.L_x_17272) ;  /* 0x000000000008c947 */ /* 0x000fea0003800000 */
[----:B------:R1:W-:Y:S04]  /*5a70*/  REDG.E.ADD.F32.FTZ.RN.STRONG.GPU desc[UR14][R54.64+-0x600], R201 ;  /* 0xfffa00c9360079a6 */ /* 0x0003e8000c10f38e */
[----:B0-----:R0:W-:Y:S02]  /*5a80*/  REDG.E.ADD.F32.FTZ.RN.STRONG.GPU desc[UR14][R52.64+-0x600], R183 ;  /* 0xfffa00b7340079a6 */ /* 0x0011e4000c10f38e */
.L_x_17272:
[----:B------:R-:W-:Y:S05]  /*5a90*/  BSYNC B0 ;  /* 0x0000000000007941 */ /* 0x000fea0003800000 */
.L_x_17271:
[----:B0---4-:R0:W4:Y:S01]  /*5aa0*/  LDS R59, [R184+0x1b40] ;  /* 0x001b4000b83b7984 */ /* 0x0111220000000800 */
[----:B------:R-:W-:Y:S04]  /*5ab0*/  BSSY B0, `(.L_x_17273) ;  /* 0x0000004000007945 */ /* 0x000fe80003800000 */
[----:B------:R-:W-:Y:S05]  /*5ac0*/  @!P5 BRA `(.L_x_17274) ;  /* 0x000000000008d947 */ /* 0x000fea0003800000 */
[----:B------:R0:W-:Y:S04]  /*5ad0*/  REDG.E.ADD.F32.FTZ.RN.STRONG.GPU desc[UR14][R54.64+-0x580], R203 ;  /* 0xfffa80cb360079a6 */ /* 0x0001e8000c10f38e */
[----:B----4-:R0:W-:Y:S02]  /*5ae0*/  REDG.E.ADD.F32.FTZ.RN.STRONG.GPU desc[UR14][R52.64+-0x580], R59 ;  /* 0xfffa803b340079a6 */ /* 0x0101e4000c10f38e */
.L_x_17274:
[----:B------:R-:W-:Y:S05]  /*5af0*/  BSYNC B0 ;  /* 0x0000000000007941 */ /* 0x000fea0003800000 */
.L_x_17273:
        /* <DEDUP_REMOVED lines=10> */
.L_x_17276:
[----:B------:R-:W-:Y:S05]  /*5ba0*/  BSYNC B0 ;  /* 0x0000000000007941 */ /* 0x000fea0003800000 */
.L_x_17275:
[----:B0---4-:R0:W4:Y:S01]  /*5bb0*/  LDS R59, [R186+0x1c40] ;  /* 0x001c4000ba3b7984 */ /* 0x0111220000000800 */
[----:B------:R-:W-:Y:S04]  /*5bc0*/  BSSY B0, `(.L_x_17277) ;  /* 0x0000004000007945 */ /* 0x000fe80003800000 */
[----:B------:R-:W-:Y:S05]  /*5bd0*/  @!P2 BRA `(.L_x_17278) ;  /* 0x000000000008a947 */ /* 0x000fea0003800000 */
[----:B------:R0:W-:Y:S04]  /*5be0*/  REDG.E.ADD.F32.FTZ.RN.STRONG.GPU desc[UR14][R54.64+-0x480], R207 ;  /* 0xfffb80cf360079a6 */ /* 0x0001e8000c10f38e */
[----:B----4-:R0:W-:Y:S02]  /*5bf0*/  REDG.E.ADD.F32.FTZ.RN.STRONG.GPU desc[UR14][R52.64+-0x480], R59 ;  /* 0xfffb803b340079a6 */ /* 0x0101e4000c10f38e */
.L_x_17278:
[----:B------:R-:W-:Y:S05]  /*5c00*/  BSYNC B0 ;  /* 0x0000000000007941 */ /* 0x000fea0003800000 */
.L_x_17277:
[----:B------:R-:W0:Y:S01]  /*5c10*/  LDS R187, [R187+0x1cc0] ;  /* 0x001cc000bbbb7984 */ /* 0x000e220000000800 */
[----:B------:R-:W-:Y:S04]  /*5c20*/  BSSY B0, `(.L_x_17279) ;  /* 0x0000004000007945 */ /* 0x000fe80003800000 */
[----:B------:R-:W-:Y:S05]  /*5c30*/  @!P3 BRA `(.L_x_17280) ;  /* 0x000000000008b947 */ /* 0x000fea0003800000 */
[----:B------:R1:W-:Y:S04]  /*5c40*/  REDG.E.ADD.F32.FTZ.RN.STRONG.GPU desc[UR14][R54.64+-0x400], R209 ;  /* 0xfffc00d1360079a6 */ /* 0x0003e8000c10f38e */
[----:B0-----:R0:W-:Y:S02]  /*5c50*/  REDG.E.ADD.F32.FTZ.RN.STRONG.GPU desc[UR14][R52.64+-0x400], R187 ;  /* 0xfffc00bb340079a6 */ /* 0x0011e4000c10f38e */
.L_x_17280:
[----:B------:R-:W-:Y:S05]  /*5c60*/  BSYNC B0 ;  /* 0x0000000000007941 */ /* 0x000fea0003800000 */
.L_x_17279:
[----:B0---4-:R0:W4:Y:S01]  /*5c70*/  LDS R59, [R188+0x1d40] ;  /* 0x001d4000bc3b7984 */ /* 0x0111220000000800 */
[----:B------:R-:W-:Y:S04]  /*5c80*/  BSSY B0, `(.L_x_17281) ;  /* 0x0000004000007945 */ /* 0x000fe80003800000 */
[----:B------:R-:W-:Y:S05]  /*5c90*/  @!P4 BRA `(.L_x_17282) ;  /* 0x000000000008c947 */ /* 0x000fea0003800000 */
[----:B------:R0:W-:Y:S04]  /*5ca0*/  REDG.E.ADD.F32.FTZ.RN.STRONG.GPU desc[UR14][R54.64+-0x380], R211 ;  /* 0xfffc80d3360079a6 */ /* 0x0001e8000c10f38e */
[----:B----4-:R0:W-:Y:S02]  /*5cb0*/  REDG.E.ADD.F32.FTZ.RN.STRONG.GPU desc[UR14][R52.64+-0x380], R59 ;  /* 0xfffc803b340079a6 */ /* 0x0101e4000c10f38e */
.L_x_17282:
[----:B------:R-:W-:Y:S05]  /*5cc0*/  BSYNC B0 ;  /* 0x0000000000007941 */ /* 0x000fea0003800000 */
.L_x_17281:
[----:B------:R-:W0:Y:S01]  /*5cd0*/  LDS R189, [R189+0x1dc0] ;  /* 0x001dc000bdbd7984 */ /* 0x000e220000000800 */
[----:B------:R-:W-:Y:S04]  /*5ce0*/  BSSY B0, `(.L_x_17283) ;  /* 0x0000004000007945 */ /* 0x000fe80003800000 */
[----:B------:R-:W-:Y:S05]  /*5cf0*/  @!P5 BRA `(.L_x_17284) ;  /* 0x000000000008d947 */ /* 0x000fea0003800000 */
[----:B------:R1:W-:Y:S04]  /*5d00*/  REDG.E.ADD.F32.FTZ.RN.STRONG.GPU desc[UR14][R54.64+-0x300], R213 ;  /* 0xfffd00d5360079a6 */ /* 0x0003e8000c10f38e */
[----:B0-----:R0:W-:Y:S02]  /*5d10*/  REDG.E.ADD.F32.FTZ.RN.STRONG.GPU desc[UR14][R52.64+-0x300], R189 ;  /* 0xfffd00bd340079a6 */ /* 0x0011e4000c10f38e */
.L_x_17284:
[----:B------:R-:W-:Y:S05]  /*5d20*/  BSYNC B0 ;  /* 0x0000000000007941 */ /* 0x000fea0003800000 */
.L_x_17283:
[----:B0---4-:R0:W4:Y:S01]  /*5d30*/  LDS R59, [R190+0x1e40] ;  /* 0x001e4000be3b7984 */ /* 0x0111220000000800 */
        /* <DEDUP_REMOVED lines=8> */
[----:B----4-:R0:W-:Y:S02]  /*5dc0*/  REDG.E.ADD.F32.FTZ.RN.STRONG.GPU desc[UR14][R52.64+-0x280], R59 ;  /* 0xfffd803b340079a6 */ /* 0x0101e4000c10f38e */
.L_x_17286:
[----:B------:R-:W-:Y:S05]  /*5dd0*/  BSYNC B0 ;  /* 0x0000000000007941 */ /* 0x000fea0003800000 */
.L_x_17285:
[----:B------:R-:W0:Y:S01]  /*5de0*/  LDS R191, [R191+0x1ec0] ;  /* 0x001ec000bfbf7984 */ /* 0x000e220000000800 */
[----:B------:R-:W-:Y:S04]  /*5df0*/  BSSY B0, `(.L_x_17287) ;  /* 0x0000004000007945 */ /* 0x000fe80003800000 */
[----:B------:R-:W-:Y:S05]  /*5e00*/  @!P2 BRA `(.L_x_17288) ;  /* 0x000000000008a947 */ /* 0x000fea0003800000 */
[----:B------:R1:W-:Y:S04]  /*5e10*/  REDG.E.ADD.F32.FTZ.RN.STRONG.GPU desc[UR14][R54.64+-0x200], R217 ;  /* 0xfffe00d9360079a6 */ /* 0x0003e8000c10f38e */
[----:B0-----:R0:W-:Y:S02]  /*5e20*/  REDG.E.ADD.F32.FTZ.RN.STRONG.GPU desc[UR14][R52.64+-0x200], R191 ;  /* 0xfffe00bf340079a6 */ /* 0x0011e4000c10f38e */
.L_x_17288:
[----:B------:R-:W-:Y:S05]  /*5e30*/  BSYNC B0 ;  /* 0x0000000000007941 */ /* 0x000fea0003800000 */
.L_x_17287:
[----:B0---4-:R0:W4:Y:S01]  /*5e40*/  LDS R59, [R192+0x1f40] ;  /* 0x001f4000c03b7984 */ /* 0x0111220000000800 */
[----:B------:R-:W-:Y:S04]  /*5e50*/  BSSY B0, `(.L_x_17289) ;  /* 0x0000004000007945 */ /* 0x000fe80003800000 */
[----:B------:R-:W-:Y:S05]  /*5e60*/  @!P3 BRA `(.L_x_17290) ;  /* 0x000000000008b947 */ /* 0x000fea0003800000 */
[----:B------:R0:W-:Y:S04]  /*5e70*/  REDG.E.ADD.F32.FTZ.RN.STRONG.GPU desc[UR14][R54.64+-0x180], R219 ;  /* 0xfffe80db360079a6 */ /* 0x0001e8000c10f38e */
[----:B----4-:R0:W-:Y:S02]  /*5e80*/  REDG.E.ADD.F32.FTZ.RN.STRONG.GPU desc[UR14][R52.64+-0x180], R59 ;  /* 0xfffe803b340079a6 */ /* 0x0101e4000c10f38e */
.L_x_17290:
[----:B------:R-:W-:Y:S05]  /*5e90*/  BSYNC B0 ;  /* 0x0000000000007941 */ /* 0x000fea0003800000 */
.L_x_17289:
[----:B------:R-:W0:Y:S01]  /*5ea0*/  LDS R193, [R193+0x1fc0] ;  /* 0x001fc000c1c17984 */ /* 0x000e220000000800 */
[----:B------:R-:W-:Y:S04]  /*5eb0*/  BSSY B0, `(.L_x_17291) ;  /* 0x0000004000007945 */ /* 0x000fe80003800000 */
[----:B------:R-:W-:Y:S05]  /*5ec0*/  @!P4 BRA `(.L_x_17292) ;  /* 0x000000000008c947 */ /* 0x000fea0003800000 */
[----:B------:R1:W-:Y:S04]  /*5ed0*/  REDG.E.ADD.F32.FTZ.RN.STRONG.GPU desc[UR14][R54.64+-0x100], R221 ;  /* 0xffff00dd360079a6 */ /* 0x0003e8000c10f38e */
[----:B0-----:R0:W-:Y:S02]  /*5ee0*/  REDG.E.ADD.F32.FTZ.RN.STRONG.GPU desc[UR14][R52.64+-0x100], R193 ;  /* 0xffff00c1340079a6 */ /* 0x0011e4000c10f38e */
.L_x_17292:
[----:B------:R-:W-:Y:S05]  /*5ef0*/  BSYNC B0 ;  /* 0x0000000000007941 */ /* 0x000fea0003800000 */
.L_x_17291:
[----:B0---4-:R0:W4:Y:S01]  /*5f00*/  LDS R59, [R194+0x2040] ;  /* 0x00204000c23b7984 */ /* 0x0111220000000800 */
[----:B------:R-:W-:Y:S04]  /*5f10*/  BSSY B0, `(.L_x_17293) ;  /* 0x0000004000007945 */ /* 0x000fe80003800000 */
[----:B------:R-:W-:Y:S05]  /*5f20*/  @!P5 BRA `(.L_x_17294) ;  /* 0x000000000008d947 */ /* 0x000fea0003800000 */
[----:B------:R0:W-:Y:S04]  /*5f30*/  REDG.E.ADD.F32.FTZ.RN.STRONG.GPU desc[UR14][R54.64+-0x80], R223 ;  /* 0xffff80df360079a6 */ /* 0x0001e8000c10f38e */
[----:B----4-:R0:W-:Y:S02]  /*5f40*/  REDG.E.ADD.F32.FTZ.RN.STRONG.GPU desc[UR14][R52.64+-0x80], R59 ;  /* 0xffff803b340079a6 */ /* 0x0101e4000c10f38e */
.L_x_17294:
[----:B------:R-:W-:Y:S05]  /*5f50*/  BSYNC B0 ;  /* 0x0000000000007941 */ /* 0x000fea0003800000 */
.L_x_17293:
[----:B0-2---:R-:W0:Y:S01]  /*5f60*/  SHFL.DOWN PT, R52, R57, 0x1, 0x1f ;  /* 0x08201f0039347f89 */ /* 0x005e2200000e0000 */
[----:B------:R-:W-:Y:S01]  /*5f70*/  ISETP.GT.AND P2, PT, R160, 0x1e, PT ;  /* 0x0000001ea000780c */ /* 0x000fe20003f44270 */
[----:B------:R-:W-:Y:S01]  /*5f80*/  FMUL.FTZ R51, R51, R60 ;  /* 0x0000003c33337220 */ /* 0x000fe20000410000 */
[----:B------:R-:W-:Y:S01]  /*5f90*/  FMUL.FTZ R49, R49, R148 ;  /* 0x0000009431317220 */ /* 0x000fe20000410000 */
[----:B------:R-:W2:Y:S01]  /*5fa0*/  SHFL.DOWN PT, R53, R56, 0x1, 0x1f ;  /* 0x08201f0038357f89 */ /* 0x000ea200000e0000 */
[----:B------:R-:W-:Y:S01]  /*5fb0*/  FMUL.FTZ R45, R45, R66 ;  /* 0x000000422d2d7220 */ /* 0x000fe20000410000 */
[----:B-1----:R-:W-:Y:S01]  /*5fc0*/  FFMA.FTZ R54, R50, R61, R51 ;  /* 0x0000003d32367223 */ /* 0x002fe20000010033 */
[----:B------:R-:W-:Y:S01]  /*5fd0*/  FMUL.FTZ R51, R95, R146 ;  /* 0x000000925f337220 */ /* 0x000fe20000410000 */
[----:B------:R-:W-:Y:S01]  /*5fe0*/  FMUL.FTZ R43, R43, R62 ;  /* 0x0000003e2b2b7220 */ /* 0x000fe20000410000 */
[----:B------:R-:W-:Y:S01]  /*5ff0*/  FMUL.FTZ R41, R41, R152 ;  /* 0x0000009829297220 */ /* 0x000fe20000410000 */
[----:B------:R-:W-:Y:S01]  /*6000*/  FMUL.FTZ R39, R39, R153 ;  /* 0x0000009927277220 */ /* 0x000fe20000410000 */
[----:B------:R-:W-:Y:S01]  /*6010*/  ISETP.NE.AND P3, PT, R160, RZ, PT ;  /* 0x000000ffa000720c */ /* 0x000fe20003f65270 */
[----:B------:R-:W-:Y:S01]  /*6020*/  FMUL.FTZ R37, R37, R178 ;  /* 0x000000b225257220 */ /* 0x000fe20000410000 */
[----:B------:R-:W-:Y:S01]  /*6030*/  BSSY B0, `(.L_x_17295) ;  /* 0x0000071000007945 */ /* 0x000fe20003800000 */
[----:B------:R-:W-:-:S02]  /*6040*/  FFMA.FTZ R15, R110, R54, R15 ;  /* 0x000000366e0f7223 */ /* 0x000fc4000001000f */
[----:B------:R-:W-:-:S04]  /*6050*/  FFMA.FTZ R37, R36, R172, R37 ;  /* 0x000000ac24257223 */ /* 0x000fc80000010025 */
[----:B------:R-:W-:Y:S01]  /*6060*/  FFMA.FTZ R16, R117, R37, R16 ;  /* 0x0000002575107223 */ /* 0x000fe20000010010 */
[----:B0-----:R-:W-:Y:S01]  /*6070*/  @!P2 FADD.FTZ R57, R57, R52 ;  /* 0x000000343939a221 */ /* 0x001fe20000010000 */
[----:B--2---:R-:W-:-:S04]  /*6080*/  @!P2 FADD.FTZ R56, R56, R53 ;  /* 0x000000353838a221 */ /* 0x004fc80000010000 */
        /* <DEDUP_REMOVED lines=8> */
[CC--:B------:R-:W-:Y:S01]  /*6110*/  FMUL.FTZ R53, R95.reuse, R61.reuse ;  /* 0x0000003d5f357220 */ /* 0x0c0fe20000410000 */
[C---:B------:R-:W-:Y:S01]  /*6120*/  FFMA.FTZ R52, R94.reuse, R61, R52 ;  /* 0x0000003d5e347223 */ /* 0x040fe20000010034 */
[----:B------:R-:W1:Y:S02]  /*6130*/  SHFL.DOWN PT, R55, R56, 0x4, 0x1f ;  /* 0x08801f0038377f89 */ /* 0x000e6400000e0000 */
[C---:B------:R-:W-:Y:S01]  /*6140*/  FFMA.FTZ R60, R94.reuse, R60, -R53 ;  /* 0x0000003c5e3c7223 */ /* 0x040fe20000010835 */
[CC--:B------:R-:W-:Y:S01]  /*6150*/  FMUL.FTZ R53, R95.reuse, R148.reuse ;  /* 0x000000945f357220 */ /* 0x0c0fe20000410000 */
[----:B------:R-:W-:Y:S01]  /*6160*/  FFMA.FTZ R148, R94, R148, -R51 ;  /* 0x000000945e947223 */ /* 0x000fe20000010833 */
[----:B------:R-:W-:Y:S01]  /*6170*/  FFMA.FTZ R51, R48, R146, R49 ;  /* 0x0000009230337223 */ /* 0x000fe20000010031 */
[-C--:B------:R-:W-:Y:S01]  /*6180*/  FMUL.FTZ R49, R95, R143.reuse ;  /* 0x0000008f5f317220 */ /* 0x080fe20000410000 */
[----:B------:R-:W-:Y:S01]  /*6190*/  FMUL.FTZ R60, R157, R60 ;  /* 0x0000003c9d3c7220 */ /* 0x000fe20000410000 */
[C---:B------:R-:W-:Y:S01]  /*61a0*/  FFMA.FTZ R53, R94.reuse, R146, R53 ;  /* 0x000000925e357223 */ /* 0x040fe20000010035 */
[----:B------:R-:W-:Y:S01]  /*61b0*/  FMUL.FTZ R145, R145, R148 ;  /* 0x0000009491917220 */ /* 0x000fe20000410000 */
[-C--:B------:R-:W-:Y:S01]  /*61c0*/  FFMA.FTZ R48, R94, R142.reuse, -R49 ;  /* 0x0000008e5e307223 */ /* 0x080fe20000010831 */
[-C--:B------:R-:W-:Y:S01]  /*61d0*/  FMUL.FTZ R49, R47, R142.reuse ;  /* 0x0000008e2f317220 */ /* 0x080fe20000410000 */
[----:B------:R-:W-:Y:S01]  /*61e0*/  FMUL.FTZ R47, R95, R142 ;  /* 0x0000008e5f2f7220 */ /* 0x000fe20000410000 */
[----:B------:R-:W-:Y:S01]  /*61f0*/  FFMA.FTZ R60, R159, R52, R60 ;  /* 0x000000349f3c7223 */ /* 0x000fe2000001003c */
[----:B------:R-:W-:Y:S01]  /*6200*/  FMUL.FTZ R52, R167, R48 ;  /* 0x00000030a7347220 */ /* 0x000fe20000410000 */
[-C--:B------:R-:W-:Y:S01]  /*6210*/  FFMA.FTZ R48, R46, R143.reuse, R49 ;  /* 0x0000008f2e307223 */ /* 0x080fe20000010031 */
[----:B------:R-:W-:Y:S01]  /*6220*/  FFMA.FTZ R50, R94, R143, R47 ;  /* 0x0000008f5e327223 */ /* 0x000fe2000001002f */
[----:B------:R-:W-:Y:S01]  /*6230*/  FMUL.FTZ R47, R95, R67 ;  /* 0x000000435f2f7220 */ /* 0x000fe20000410000 */
[----:B------:R-:W-:Y:S01]  /*6240*/  FFMA.FTZ R53, R144, R53, R145 ;  /* 0x0000003590357223 */ /* 0x000fe20000010091 */
        /* <DEDUP_REMOVED lines=8> */
[----:B------:R-:W-:Y:S01]  /*62d0*/  FFMA.FTZ R46, R94, R67, R47 ;  /* 0x000000435e2e7223 */ /* 0x000fe2000001002f */
[C---:B------:R-:W-:Y:S01]  /*62e0*/  FMUL.FTZ R47, R95.reuse, R65 ;  /* 0x000000415f2f7220 */ /* 0x040fe20000410000 */
[----:B------:R-:W1:Y:S01]  /*62f0*/  SHFL.DOWN PT, R55, R56, 0x8, 0x1f ;  /* 0x09001f0038377f89 */ /* 0x000e6200000e0000 */
[----:B------:R-:W-:Y:S01]  /*6300*/  FMUL.FTZ R64, R64, R49 ;  /* 0x0000003140407220 */ /* 0x000fe20000410000 */
[----:B------:R-:W-:Y:S01]  /*6310*/  FFMA.FTZ R67, R44, R67, R45 ;  /* 0x000000432c437223 */ /* 0x000fe2000001002d */
[-C--:B------:R-:W-:Y:S01]  /*6320*/  FMUL.FTZ R45, R95, R62.reuse ;  /* 0x0000003e5f2d7220 */ /* 0x080fe20000410000 */
[----:B------:R-:W-:Y:S01]  /*6330*/  FFMA.FTZ R62, R94, R62, -R47 ;  /* 0x0000003e5e3e7223 */ /* 0x000fe2000001082f */
        /* <DEDUP_REMOVED lines=9> */
[----:B------:R-:W-:Y:S01]  /*63d0*/  FFMA.FTZ R50, R29, R48, R50 ;  /* 0x000000301d327223 */ /* 0x000fe20000010032 */
[----:B------:R-:W-:Y:S01]  /*63e0*/  FMUL.FTZ R45, R156, R45 ;  /* 0x0000002d9c2d7220 */ /* 0x000fe20000410000 */
[-C--:B------:R-:W-:Y:S01]  /*63f0*/  FFMA.FTZ R43, R94, R151.reuse, R43 ;  /* 0x000000975e2b7223 */ /* 0x080fe2000001002b */
[----:B------:R-:W-:Y:S01]  /*6400*/  FFMA.FTZ R151, R40, R151, R41 ;  /* 0x0000009728977223 */ /* 0x000fe20000010029 */
[----:B------:R-:W-:Y:S01]  /*6410*/  FFMA.FTZ R40, R38, R155, R39 ;  /* 0x0000009b26287223 */ /* 0x000fe20000010027 */
[----:B------:R-:W-:Y:S01]  /*6420*/  FMUL.FTZ R38, R95, R153 ;  /* 0x000000995f267220 */ /* 0x000fe20000410000 */
[----:B0-----:R-:W-:Y:S01]  /*6430*/  @!P2 FADD.FTZ R57, R57, R58 ;  /* 0x0000003a3939a221 */ /* 0x001fe20000010000 */
[C---:B------:R-:W-:Y:S01]  /*6440*/  FMUL.FTZ R39, R95.reuse, R172 ;  /* 0x000000ac5f277220 */ /* 0x040fe20000410000 */
[CC--:B------:R-:W-:Y:S01]  /*6450*/  FMUL.FTZ R41, R95.reuse, R155.reuse ;  /* 0x0000009b5f297220 */ /* 0x0c0fe20000410000 */
[----:B------:R-:W-:Y:S01]  /*6460*/  FFMA.FTZ R42, R94, R155, R38 ;  /* 0x0000009b5e2a7223 */ /* 0x000fe20000010026 */
[----:B-1----:R-:W-:Y:S01]  /*6470*/  @!P2 FADD.FTZ R56, R56, R55 ;  /* 0x000000373838a221 */ /* 0x002fe20000010000 */
[----:B------:R-:W0:Y:S01]  /*6480*/  SHFL.DOWN PT, R46, R57, 0x10, 0x1f ;  /* 0x0a001f00392e7f89 */ /* 0x000e2200000e0000 */
[----:B------:R-:W-:Y:S01]  /*6490*/  ISETP.GT.AND P2, PT, R160, 0xf, PT ;  /* 0x0000000fa000780c */ /* 0x000fe20003f44270 */
[-C--:B------:R-:W-:Y:S01]  /*64a0*/  FMUL.FTZ R95, R95, R178.reuse ;  /* 0x000000b25f5f7220 */ /* 0x080fe20000410000 */
[C---:B------:R-:W-:Y:S01]  /*64b0*/  FFMA.FTZ R38, R94.reuse, R178, -R39 ;  /* 0x000000b25e267223 */ /* 0x040fe20000010827 */
[----:B------:R-:W1:Y:S01]  /*64c0*/  SHFL.DOWN PT, R47, R56, 0x10, 0x1f ;  /* 0x0a001f00382f7f89 */ /* 0x000e6200000e0000 */
        /* <DEDUP_REMOVED lines=24> */
[----:B------:R-:W-:Y:S01]  /*6650*/  MOV R38, R57 ;  /* 0x0000003900267202 */ /* 0x000fe20000000f00 */
[----:B------:R-:W-:Y:S01]  /*6660*/  FFMA.FTZ R17, R116, R40, R17 ;  /* 0x0000002874117223 */ /* 0x000fe20000010011 */
[----:B------:R-:W-:Y:S01]  /*6670*/  FADD.FTZ R26, R43, R26 ;  /* 0x0000001a2b1a7221 */ /* 0x000fe20000010000 */
[----:B------:R-:W-:Y:S01]  /*6680*/  FADD.FTZ R25, R42, R25 ;  /* 0x000000192a197221 */ /* 0x000fe20000010000 */
[----:B------:R-:W-:Y:S01]  /*6690*/  MOV R39, R56 ;  /* 0x0000003800277202 */ /* 0x000fe20000000f00 */
[----:B------:R-:W-:-:S04]  /*66a0*/  FADD.FTZ R24, R177, R24 ;  /* 0x00000018b1187221 */ /* 0x000fc80000010000 */
[----:B------:R0:W-:Y:S01]  /*66b0*/  @!P3 STS.64 [UR7+0x2108], R38 ;  /* 0x00210826ff00b988 */ /* 0x0001e20008000a07 */
        /* <DEDUP_REMOVED lines=8> */
.L_x_17296:
[----:B------:R-:W-:Y:S05]  /*6740*/  BSYNC B0 ;  /* 0x0000000000007941 */ /* 0x000fea0003800000 */
.L_x_17295:
[----:B------:R-:W-:Y:S01]  /*6750*/  IADD3 R108, R108, 0x1, RZ ;  /* 0x000000016c6c7810 */ /* 0x000fe20007ffe0ff */
[----:B------:R-:W-:-:S03]  /*6760*/  UIADD3 UR5, UP0, UR5, 0x1, URZ ;  /* 0x0000000105057890 */ /* 0x000fc6000ff1e03f */
[----:B------:R-:W-:Y:S01]  /*6770*/  ISETP.GE.AND P0, PT, R108, UR35, PT ;  /* 0x000000236c007c0c */ /* 0x000fe2000bf06270 */
[----:B------:R-:W-:-:S12]  /*6780*/  UIADD3.X UR6, URZ, UR6, URZ, UP0, !UPT ;  /* 0x000000063f067290 */ /* 0x000fd800087fe43f */
[----:B------:R-:W-:Y:S05]  /*6790*/  @!P0 BRA `(.L_x_17297) ;  /* 0xffffffb400648947 */ /* 0x000fea000383ffff */
.L_x_17250:
        /* <DEDUP_REMOVED lines=10> */
[----:B------:R-:W5:Y:S01]  /*6840*/  LDC.64 R6, c[0x0][0x3e0] ;  /* 0x0000f800ff067b82 */ /* 0x000f620000000a00 */
[----:B------:R-:W-:Y:S02]  /*6850*/  IADD3 R126, P5, R126, -0x400, RZ ;  /* 0xfffffc007e7e7810 */ /* 0x000fe40007fbe0ff */
[----:B------:R-:W-:-:S02]  /*6860*/  IADD3.X R124, R124, -0x1, RZ, P1, !PT ;  /* 0xffffffff7c7c7810 */ /* 0x000fc40000ffe4ff */
[----:B------:R-:W-:Y:S02]  /*6870*/  IADD3.X R122, R122, -0x1, RZ, P2, !PT ;  /* 0xffffffff7a7a7810 */ /* 0x000fe400017fe4ff */
[----:B------:R-:W-:Y:S01]  /*6880*/  IADD3.X R131, R131, -0x1, RZ, P3, !PT ;  /* 0xffffffff83837810 */ /* 0x000fe20001ffe4ff */
[----:B------:R-:W0:Y:S01]  /*6890*/  LDC.64 R8, c[0x0][0x3f0] ;  /* 0x0000fc00ff087b82 */ /* 0x000e220000000a00 */
[----:B------:R-:W-:Y:S01]  /*68a0*/  IADD3.X R129, R129, -0x1, RZ, P4, !PT ;  /* 0xffffffff81817810 */ /* 0x000fe200027fe4ff */
[----:B------:R-:W-:Y:S01]  /*68b0*/  STS.128 [R37], R16 ;  /* 0x0000001025007388 */ /* 0x000fe20000000c00 */
[----:B------:R-:W-:-:S03]  /*68c0*/  IADD3.X R127, R127, -0x1, RZ, P5, !PT ;  /* 0xffffffff7f7f7810 */ /* 0x000fc60002ffe4ff */
[----:B------:R-:W-:Y:S01]  /*68d0*/  STS.128 [R37+0x10], R12 ;  /* 0x0000100c25007388 */ /* 0x000fe20000000c00 */
[----:B------:R-:W-:-:S03]  /*68e0*/  NOP ;  /* 0x0000000000007918 */ /* 0x000fc60000000000 */
[----:B------:R-:W1:Y:S01]  /*68f0*/  LDS.128 R28, [R36] ;  /* 0x00000000241c7984 */ /* 0x000e620000000c00 */
[C---:B--2---:R-:W-:Y:S02]  /*6900*/  IMAD R0, R4.reuse, UR17, RZ ;  /* 0x0000001104007c24 */ /* 0x044fe4000f8e02ff */
[----:B------:R-:W-:Y:S01]  /*6910*/  IMAD.WIDE.U32 R2, R4, UR16, R72 ;  /* 0x0000001004027c25 */ /* 0x000fe2000f8e0048 */
[----:B------:R-:W2:Y:S03]  /*6920*/  LDS.128 R32, [R36+0x200] ;  /* 0x0002000024207984 */ /* 0x000ea60000000c00 */
[----:B------:R-:W-:Y:S02]  /*6930*/  IMAD R5, R5, UR16, R0 ;  /* 0x0000001005057c24 */ /* 0x000fe4000f8e0200 */
[----:B------:R-:W-:-:S03]  /*6940*/  IMAD R0, R140, UR6, RZ ;  /* 0x000000068c007c24 */ /* 0x000fc6000f8e02ff */
[----:B------:R-:W-:Y:S01]  /*6950*/  IADD3 R3, R3, R5, RZ ;  /* 0x0000000503037210 */ /* 0x000fe20007ffe0ff */
[C---:B------:R-:W-:Y:S02]  /*6960*/  IMAD R5, R139.reuse, UR7, R0 ;  /* 0x000000078b057c24 */ /* 0x040fe4000f8e0200 */
[----:B------:R-:W-:Y:S01]  /*6970*/  IMAD.WIDE.U32 R2, R139, UR6, R2 ;  /* 0x000000068b027c25 */ /* 0x000fe2000f8e0002 */
[----:B------:R-:W-:-:S04]  /*6980*/  ULDC.64 UR6, c[0x0][0x3b0] ;  /* 0x0000ec0000067ab9 */ /* 0x000fc80000000a00 */
[----:B------:R-:W-:Y:S02]  /*6990*/  IADD3 R0, R3, R5, RZ ;  /* 0x0000000503007210 */ /* 0x000fe40007ffe0ff */
[----:B-----5:R-:W-:-:S04]  /*69a0*/  LEA R4, P0, R2, R6, 0x2 ;  /* 0x0000000602047211 */ /* 0x020fc800078010ff */
[----:B------:R-:W-:Y:S02]  /*69b0*/  LEA.HI.X R5, R2, R7, R0, 0x2, P0 ;  /* 0x0000000702057211 */ /* 0x000fe400000f1400 */
[----:B------:R-:W5:Y:S01]  /*69c0*/  LDC.64 R6, c[0x0][0x3a8] ;  /* 0x0000ea00ff067b82 */ /* 0x000f620000000a00 */
[----:B------:R-:W-:-:S05]  /*69d0*/  IMAD.WIDE R2, R120, 0x10, R4 ;  /* 0x0000001078027825 */ /* 0x000fca00078e0204 */
[----:B-1----:R-:W-:Y:S04]  /*69e0*/  STG.E.128 desc[UR14][R2.64], R28 ;  /* 0x0000001c02007986 */ /* 0x002fe8000c101d0e */
[----:B--2---:R1:W-:Y:S01]  /*69f0*/  STG.E.128 desc[UR14][R2.64+0x200], R32 ;  /* 0x0002002002007986 */ /* 0x0043e2000c101d0e */
[----:B------:R-:W-:Y:S01]  /*6a00*/  BAR.SYNC.DEFER_BLOCKING 0x0 ;  /* 0x0000000000007b1d */ /* 0x000fe20000010000 */
[C---:B-----5:R-:W-:Y:S02]  /*6a10*/  IMAD R0, R6.reuse, UR17, RZ ;  /* 0x0000001106007c24 */ /* 0x060fe4000f8e02ff */
[----:B------:R-:W-:-:S04]  /*6a20*/  IMAD.WIDE.U32 R4, R6, UR16, R72 ;  /* 0x0000001006047c25 */ /* 0x000fc8000f8e0048 */
[----:B------:R-:W-:Y:S02]  /*6a30*/  IMAD R7, R7, UR16, R0 ;  /* 0x0000001007077c24 */ /* 0x000fe4000f8e0200 */
[----:B------:R-:W-:Y:S01]  /*6a40*/  FADD.FTZ R0, R133, R24 ;  /* 0x0000001885007221 */ /* 0x000fe20000010000 */
[----:B-1----:R-:W-:Y:S02]  /*6a50*/  IMAD R2, R140, UR6, RZ ;  /* 0x000000068c027c24 */ /* 0x002fe4000f8e02ff */
[----:B------:R-:W-:Y:S02]  /*6a60*/  IADD3 R5, R5, R7, RZ ;  /* 0x0000000705057210 */ /* 0x000fe40007ffe0ff */
[C---:B------:R-:W-:Y:S02]  /*6a70*/  IMAD R7, R139.reuse, UR7, R2 ;  /* 0x000000078b077c24 */ /* 0x040fe4000f8e0202 */
[----:B------:R-:W-:Y:S01]  /*6a80*/  IMAD.WIDE.U32 R2, R139, UR6, R4 ;  /* 0x000000068b027c25 */ /* 0x000fe2000f8e0004 */
[----:B------:R1:W-:Y:S02]  /*6a90*/  STS.128 [R37], R24 ;  /* 0x0000001825007388 */ /* 0x0003e40000000c00 */
[----:B0-----:R-:W-:-:S02]  /*6aa0*/  LEA R4, P0, R2, R8, 0x2 ;  /* 0x0000000802047211 */ /* 0x001fc400078010ff */
[----:B------:R0:W-:Y:S01]  /*6ab0*/  STS.128 [R37+0x10], R20 ;  /* 0x0000101425007388 */ /* 0x0001e20000000c00 */
[----:B------:R-:W-:-:S03]  /*6ac0*/  NOP ;  /* 0x0000000000007918 */ /* 0x000fc60000000000 */
[----:B------:R-:W2:Y:S04]  /*6ad0*/  LDS.128 R12, [R36] ;  /* 0x00000000240c7984 */ /* 0x000ea80000000c00 */
[----:B------:R-:W5:Y:S01]  /*6ae0*/  LDS.128 R16, [R36+0x200] ;  /* 0x0002000024107984 */ /* 0x000f620000000c00 */
[----:B-1----:R-:W-:Y:S01]  /*6af0*/  FADD.FTZ R25, R0, R25 ;  /* 0x0000001900197221 */ /* 0x002fe20000010000 */
[----:B------:R-:W-:-:S03]  /*6b00*/  IADD3 R0, R3, R7, RZ ;  /* 0x0000000703007210 */ /* 0x000fc60007ffe0ff */
[----:B------:R-:W-:Y:S01]  /*6b10*/  FADD.FTZ R26, R25, R26 ;  /* 0x0000001a191a7221 */ /* 0x000fe20000010000 */
[----:B------:R-:W-:Y:S02]  /*6b20*/  LEA.HI.X R5, R2, R9, R0, 0x2, P0 ;  /* 0x0000000902057211 */ /* 0x000fe400000f1400 */
[----:B------:R-:W-:Y:S01]  /*6b30*/  ISETP.GT.AND P0, PT, R119, 0x1, PT ;  /* 0x000000017700780c */ /* 0x000fe20003f04270 */
[----:B------:R-:W-:Y:S01]  /*6b40*/  FADD.FTZ R27, R26, R27 ;  /* 0x0000001b1a1b7221 */ /* 0x000fe20000010000 */
[----:B------:R-:W-:-:S04]  /*6b50*/  IMAD.WIDE R2, R120, 0x10, R4 ;  /* 0x0000001078027825 */ /* 0x000fc800078e0204 */
[----:B0-----:R-:W-:-:S04]  /*6b60*/  FADD.FTZ R20, R27, R20 ;  /* 0x000000141b147221 */ /* 0x001fc80000010000 */
[----:B------:R-:W-:-:S04]  /*6b70*/  FADD.FTZ R21, R20, R21 ;  /* 0x0000001514157221 */ /* 0x000fc80000010000 */
[----:B------:R-:W-:-:S04]  /*6b80*/  FADD.FTZ R22, R21, R22 ;  /* 0x0000001615167221 */ /* 0x000fc80000010000 */
[----:B------:R-:W-:Y:S01]  /*6b90*/  FADD.FTZ R133, R22, R23 ;  /* 0x0000001716857221 */ /* 0x000fe20000010000 */
[----:B--2---:R0:W-:Y:S04]  /*6ba0*/  STG.E.128 desc[UR14][R2.64], R12 ;  /* 0x0000000c02007986 */ /* 0x0041e8000c101d0e */
[----:B-----5:R0:W-:Y:S01]  /*6bb0*/  STG.E.128 desc[UR14][R2.64+0x200], R16 ;  /* 0x0002001002007986 */ /* 0x0201e2000c101d0e */
[----:B------:R-:W-:Y:S05]  /*6bc0*/  @P0 BRA `(.L_x_17298) ;  /* 0xffffff9c007c0947 */ /* 0x000fea000383ffff */
.L_x_17248:
        /* <DEDUP_REMOVED lines=26> */
.L_x_17300:
[----:B------:R-:W-:Y:S05]  /*6d70*/  BSYNC B0 ;  /* 0x0000000000007941 */ /* 0x000fea0003800000 */
.L_x_17299:
        /* <DEDUP_REMOVED lines=29> */
.L_x_17302:
[----:B------:R-:W2:Y:S02]  /*6f50*/  S2R R9, SR_TID.X ;  /* 0x0000000000097919 */ /* 0x000ea40000002100 */
.L_x_17303:
[----:B------:R-:W-:Y:S05]  /*6f60*/  BSYNC B0 ;  /* 0x0000000000007941 */ /* 0x000fea0003800000 */
.L_x_17301:
        /* <DEDUP_REMOVED lines=8> */
[----:B01----:R-:W-:-:S04]  /*6ff0*/  IMAD.WIDE.U32 R4, R139, UR6, RZ ;  /* 0x000000068b047c25 */ /* 0x003fc8000f8e00ff */
[----:B------:R-:W-:Y:S01]  /*7000*/  IMAD R13, R139, UR7, R140 ;  /* 0x000000078b0d7c24 */ /* 0x000fe2000f8e028c */
[----:B------:R-:W-:-:S04]  /*7010*/  ULDC.64 UR6, c[0x0][0x340] ;  /* 0x0000d00000067ab9 */ /* 0x000fc80000000a00 */
[----:B------:R-:W-:Y:S01]  /*7020*/  IADD3 R13, R5, R13, RZ ;  /* 0x0000000d050d7210 */ /* 0x000fe20007ffe0ff */
[----:B--2---:R-:W-:-:S03]  /*7030*/  ULEA UR4, UR5, UR4, 0x18 ;  /* 0x0000000405047291 */ /* 0x004fc6000f8ec03f */
[----:B------:R-:W-:-:S09]  /*7040*/  ULDC UR5, c[0x0][0x0] ;  /* 0x0000000000057ab9 */ /* 0x000fd20000000800 */
.L_x_17304:
        /* <DEDUP_REMOVED lines=17> */
.L_x_17305:
        /* <DEDUP_REMOVED lines=10> */
.L_x_19026:


//--------------------- .text._Z25selective_scan_bwd_kernelI32Selective_Scan_bwd_kernel_traitsILi32ELi8ELb1ELb1ELb1ELb1ELb0EfN3c107complexIfEEEEv12SSMParamsBwd --------------------------
	.section	.text._Z25selective_scan_bwd_kernelI32Selective_Scan_bwd_kernel_traitsILi32ELi8ELb1ELb1ELb1ELb1ELb0EfN3c107complexIfEEEEv12SSMParamsBwd,"ax",@progbits
	.align	128
        .global         _Z25selective_scan_bwd_kernelI32Selective_Scan_bwd_kernel_traitsILi32ELi8ELb1ELb1ELb1ELb1ELb0EfN3c107complexIfEEEEv12SSMParamsBwd
        .type           _Z25selective_scan_bwd_kernelI32Selective_Scan_bwd_kernel_traitsILi32ELi8ELb1ELb1ELb1ELb1ELb0EfN3c107complexIfEEEEv12SSMParamsBwd,@function
        .size           _Z25selective_scan_bwd_kernelI32Selective_Scan_bwd_kernel_traitsILi32ELi8ELb1ELb1ELb1ELb1ELb0EfN3c107complexIfEEEEv12SSMParamsBwd,(.L_x_19027 - _Z25selective_scan_bwd_kernelI32Selective_Scan_bwd_kernel_traitsILi32ELi8ELb1ELb1ELb1ELb1ELb0EfN3c107complexIfEEEEv12SSMParamsBwd)
        .other          _Z25selective_scan_bwd_kernelI32Selective_Scan_bwd_kernel_traitsILi32ELi8ELb1ELb1ELb1ELb1ELb0EfN3c107complexIfEEEEv12SSMParamsBwd,@"STO_CUDA_ENTRY STV_DEFAULT"
_Z25selective_scan_bwd_kernelI32Selective_Scan_bwd_kernel_traitsILi32ELi8ELb1ELb1ELb1ELb1ELb0EfN3c107complexIfEEEEv12SSMParamsBwd:
.text._Z25selective_scan_bwd_kernelI32Selective_Scan_bwd_kernel_traitsILi32ELi8ELb1ELb1ELb1ELb1ELb0EfN3c107complexIfEEEEv12SSMParamsBwd:
        /* <DEDUP_REMOVED lines=49> */
[----:B------:R-:W-:-:S04]  /*0310*/  UIMAD UR6, UR17, UR6, URZ ;  /* 0x00000006110672a4 */ /* 0x000fc8000f8e023f */
[----:B------:R-:W-:Y:S01]  /*0320*/  UIMAD UR8, UR16, UR7, UR6 ;  /* 0x00000007100872a4 */ /* 0x000fe2000f8e0206 */
[----:B------:R-:W3:Y:S03]  /*0330*/  LDC.64 R26, c[0x0][0x2e0] ;  /* 0x0000b800ff1a7b82 */ /* 0x000ee60000000a00 */
[----:B------:R-:W-:Y:S01]  /*0340*/  @!P1 IADD3 R0, R0, -R11, RZ ;  /* 0x8000000b00009210 */ /* 0x000fe20007ffe0ff */
[----:B------:R-:W-:-:S03]  /*0350*/  UIADD3 UR5, UR5, UR8, URZ ;  /* 0x0000000805057290 */ /* 0x000fc6000fffe03f */
[----:B------:R-:W-:Y:S01]  /*0360*/  ISETP.GE.U32.AND P0, PT, R0, R11, PT ;  /* 0x0000000b0000720c */ /* 0x000fe20003f06070 */
[----:B------:R-:W-:Y:S02]  /*0370*/  UIMAD UR9, UR17, UR10, URZ ;  /* 0x0000000a110972a4 */ /* 0x000fe4000f8e023f */
[----:B------:R-:W-:Y:S01]  /*0380*/  UIMAD UR8, UR17, UR12, URZ ;  /* 0x0000000c110872a4 */ /* 0x000fe2000f8e023f */
[C---:B------:R-:W-:Y:S01]  /*0390*/  LOP3.LUT R0, R9.reuse, R8, RZ, 0x3c, !PT ;  /* 0x0000000809007212 */ /* 0x040fe200078e3cff */
[----:B------:R-:W-:Y:S01]  /*03a0*/  UIMAD.WIDE.U32 UR6, UR16, UR10, URZ ;  /* 0x0000000a100672a5 */ /* 0x000fe2000f8e003f */
[----:B--2---:R-:W-:Y:S01]  /*03b0*/  IMAD.WIDE.U32 R2, R9, R4, UR4 ;  /* 0x0000000409027e25 */ /* 0x004fe2000f8e0004 */
[----:B------:R-:W-:Y:S01]  /*03c0*/  UIMAD UR10, UR16, UR11, UR9 ;  /* 0x0000000b100a72a4 */ /* 0x000fe2000f8e0209 */
[----:B------:R-:W-:Y:S01]  /*03d0*/  @!P1 IADD3 R99, R99, 0x1, RZ ;  /* 0x0000000163639810 */ /* 0x000fe20007ffe0ff */
[----:B------:R-:W-:Y:S01]  /*03e0*/  UIMAD.WIDE.U32 UR4, UR16, UR12, URZ ;  /* 0x0000000c100472a5 */ /* 0x000fe2000f8e003f */
[----:B------:R-:W-:Y:S01]  /*03f0*/  LEA R7, R23, 0xffffff00, 0x8 ;  /* 0xffffff0017077811 */ /* 0x000fe200078e40ff */
[----:B------:R-:W-:Y:S01]  /*0400*/  UIMAD UR11, UR16, UR13, UR8 ;  /* 0x0000000d100b72a4 */ /* 0x000fe2000f8e0208 */
[----:B------:R-:W-:-:S02]  /*0410*/  ISETP.GE.AND P2, PT, R0, RZ, PT ;  /* 0x000000ff0000720c */ /* 0x000fc40003f46270 */
[----:B------:R-:W-:Y:S01]  /*0420*/  ISETP.NE.AND P1, PT, R8, RZ, PT ;  /* 0x000000ff0800720c */ /* 0x000fe20003f25270 */
[----:B------:R-:W-:Y:S01]  /*0430*/  UIADD3 UR5, UR5, UR11, URZ ;  /* 0x0000000b05057290 */ /* 0x000fe2000fffe03f */
[----:B------:R-:W-:Y:S01]  /*0440*/  @P0 IADD3 R99, R99, 0x1, RZ ;  /* 0x0000000163630810 */ /* 0x000fe20007ffe0ff */
[C---:B------:R-:W-:Y:S01]  /*0450*/  IMAD R0, R96.reuse, R4, RZ ;  /* 0x0000000460007224 */ /* 0x040fe200078e02ff */
[----:B------:R-:W-:Y:S01]  /*0460*/  IADD3 R107, P0, R7, R2, RZ ;  /* 0x00000002076b7210 */ /* 0x000fe20007f1e0ff */
[-C--:B-1----:R-:W-:Y:S01]  /*0470*/  IMAD R2, R96, R14.reuse, RZ ;  /* 0x0000000e60027224 */ /* 0x082fe200078e02ff */
[----:B------:R-:W-:Y:S01]  /*0480*/  SHF.R.S32.HI R11, RZ, 0x1f, R7 ;  /* 0x0000001fff0b7819 */ /* 0x000fe20000011407 */
[C---:B------:R-:W-:Y:S01]  /*0490*/  IMAD R0, R9.reuse, R5, R0 ;  /* 0x0000000509007224 */ /* 0x040fe200078e0200 */
[----:B------:R-:W-:Y:S01]  /*04a0*/  UIADD3 UR7, UR7, UR10, URZ ;  /* 0x0000000a07077290 */ /* 0x000fe2000fffe03f */
[C---:B------:R-:W-:Y:S01]  /*04b0*/  IMAD R10, R9.reuse, R15, R2 ;  /* 0x0000000f090a7224 */ /* 0x040fe200078e0202 */
[----:B------:R-:W-:Y:S01]  /*04c0*/  ULDC.64 UR12, c[0x0][0x240] ;  /* 0x00009000000c7ab9 */ /* 0x000fe20000000a00 */
[----:B------:R-:W-:Y:S01]  /*04d0*/  IMAD.WIDE.U32 R4, R9, R14, UR4 ;  /* 0x0000000409047e25 */ /* 0x000fe2000f8e000e */
[----:B------:R-:W-:Y:S01]  /*04e0*/  @!P2 IADD3 R99, -R99, RZ, RZ ;  /* 0x000000ff6363a210 */ /* 0x000fe20007ffe1ff */
[----:B------:R-:W1:Y:S01]  /*04f0*/  LDC.64 R14, c[0x0][0x3d8] ;  /* 0x0000f600ff0e7b82 */ /* 0x000e620000000a00 */
[----:B------:R-:W-:Y:S01]  /*0500*/  @!P1 LOP3.LUT R99, RZ, R8, RZ, 0x33, !PT ;  /* 0x00000008ff639212 */ /* 0x000fe200078e33ff */
[----:B------:R-:W-:Y:S01]  /*0510*/  ULDC.64 UR4, c[0x0][0x310] ;  /* 0x0000c40000047ab9 */ /* 0x000fe20000000a00 */
[----:B------:R-:W-:Y:S01]  /*0520*/  IADD3.X R8, R11, R3, R0, P0, !PT ;  /* 0x000000030b087210 */ /* 0x000fe200007fe400 */
[----:B------:R-:W-:Y:S01]  /*0530*/  ULDC.64 UR10, c[0x0][0x260] ;  /* 0x00009800000a7ab9 */ /* 0x000fe20000000a00 */
[----:B------:R-:W-:Y:S01]  /*0540*/  ISETP.NE.U32.AND P0, PT, RZ, UR4, PT ;  /* 0x00000004ff007c0c */ /* 0x000fe2000bf05070 */
[----:B------:R-:W-:-:S02]  /*0550*/  UIMAD.WIDE.U32 UR8, UR16, UR12, URZ ;  /* 0x0000000c100872a5 */ /* 0x000fc4000f8e003f */
[----:B------:R-:W-:Y:S01]  /*0560*/  UIMAD UR12, UR17, UR12, URZ ;  /* 0x0000000c110c72a4 */ /* 0x000fe2000f8e023f */
[----:B------:R-:W-:Y:S01]  /*0570*/  ISETP.NE.AND.EX P0, PT, RZ, UR5, PT, P0 ;  /* 0x00000005ff007c0c */ /* 0x000fe2000bf05300 */
[-C--:B----4-:R-:W-:Y:S02]  /*0580*/  IMAD R0, R96, R12.reuse, RZ ;  /* 0x0000000c60007224 */ /* 0x090fe400078e02ff */
[C---:B------:R-:W-:Y:S01]  /*0590*/  IMAD.WIDE.U32 R2, R9.reuse, R12, UR6 ;  /* 0x0000000609027e25 */ /* 0x040fe2000f8e000c */
[----:B------:R-:W-:Y:S01]  /*05a0*/  UIMAD UR12, UR16, UR13, UR12 ;  /* 0x0000000d100c72a4 */ /* 0x000fe2000f8e020c */
[----:B------:R-:W-:Y:S01]  /*05b0*/  SHF.R.S32.HI R101, RZ, 0x1f, R99 ;  /* 0x0000001fff657819 */ /* 0x000fe20000011463 */
[----:B------:R-:W-:Y:S01]  /*05c0*/  UIMAD UR6, UR17, UR10, URZ ;  /* 0x0000000a110672a4 */ /* 0x000fe2000f8e023f */
[----:B------:R-:W-:Y:S01]  /*05d0*/  IMAD R0, R9, R13, R0 ;  /* 0x0000000d09007224 */ /* 0x000fe200078e0200 */
[C---:B------:R-:W-:Y:S01]  /*05e0*/  IADD3 R73, P1, R7.reuse, R2, RZ ;  /* 0x0000000207497210 */ /* 0x040fe20007f3e0ff */
[----:B------:R-:W-:Y:S01]  /*05f0*/  UIADD3 UR9, UR9, UR12, URZ ;  /* 0x0000000c09097290 */ /* 0x000fe2000fffe03f */
[----:B------:R-:W-:Y:S01]  /*0600*/  IADD3 R7, P2, R7, R4, RZ ;  /* 0x0000000407077210 */ /* 0x000fe20007f5e0ff */
[-C--:B------:R-:W-:Y:S01]  /*0610*/  IMAD R2, R101, R16.reuse, RZ ;  /* 0x0000001065027224 */ /* 0x080fe200078e02ff */
[----:B------:R-:W-:Y:S01]  /*0620*/  UIMAD.WIDE.U32 UR4, UR16, UR10, URZ ;  /* 0x0000000a100472a5 */ /* 0x000fe2000f8e003f */
[C---:B------:R-:W-:Y:S01]  /*0630*/  IADD3.X R6, R11.reuse, R3, R0, P1, !PT ;  /* 0x000000030b067210 */ /* 0x040fe20000ffe400 */
[----:B------:R-:W-:Y:S01]  /*0640*/  UIMAD UR6, UR16, UR11, UR6 ;  /* 0x0000000b100672a4 */ /* 0x000fe2000f8e0206 */
[----:B------:R-:W-:Y:S01]  /*0650*/  IADD3.X R4, R11, R5, R10, P2, !PT ;  /* 0x000000050b047210 */ /* 0x000fe200017fe40a */
[----:B------:R-:W2:Y:S01]  /*0660*/  @P0 LDC R12, c[0x0][0x214] ;  /* 0x00008500ff0c0b82 */ /* 0x000ea20000000800 */
[----:B-1----:R-:W-:Y:S01]  /*0670*/  ISETP.NE.U32.AND P1, PT, R14, RZ, PT ;  /* 0x000000ff0e00720c */ /* 0x002fe20003f25070 */
[C---:B------:R-:W-:Y:S01]  /*0680*/  IMAD R11, R99.reuse, R17, R2 ;  /* 0x00000011630b7224 */ /* 0x040fe200078e0202 */
[----:B------:R-:W-:Y:S01]  /*0690*/  UIADD3 UR5, UR5, UR6, URZ ;  /* 0x0000000605057290 */ /* 0x000fe2000fffe03f */
[----:B------:R-:W-:Y:S01]  /*06a0*/  IMAD.WIDE.U32 R2, R99, R16, UR8 ;  /* 0x0000000863027e25 */ /* 0x000fe2000f8e0010 */
[----:B------:R-:W-:-:S02]  /*06b0*/  LEA R5, R23, 0xfffffe00, 0x9 ;  /* 0xfffffe0017057811 */ /* 0x000fc400078e48ff */
[----:B------:R-:W-:Y:S01]  /*06c0*/  ISETP.NE.AND.EX P1, PT, R15, RZ, PT, P1 ;  /* 0x000000ff0f00720c */ /* 0x000fe20003f25310 */
[----:B------:R-:W-:Y:S01]  /*06d0*/  IMAD R0, R101, R18, RZ ;  /* 0x0000001265007224 */ /* 0x000fe200078e02ff */
[----:B0-----:R-:W-:Y:S01]  /*06e0*/  ISETP.NE.U32.AND P2, PT, R20, RZ, PT ;  /* 0x000000ff1400720c */ /* 0x001fe20003f45070 */
[----:B------:R-:W0:Y:S01]  /*06f0*/  @P0 LDC R17, c[0x0][0x21c] ;  /* 0x00008700ff110b82 */ /* 0x000e220000000800 */
[----:B------:R-:W-:Y:S01]  /*0700*/  IADD3 R110, P3, R5, R2, RZ ;  /* 0x00000002056e7210 */ /* 0x000fe20007f7e0ff */
[----:B------:R-:W-:Y:S01]  /*0710*/  IMAD R13, R99, R19, R0 ;  /* 0x00000013630d7224 */ /* 0x000fe200078e0200 */
[----:B------:R-:W-:Y:S01]  /*0720*/  IADD3 R29, R3, R11, RZ ;  /* 0x0000000b031d7210 */ /* 0x000fe20007ffe0ff */
[----:B------:R-:W-:Y:S01]  /*0730*/  IMAD.WIDE.U32 R2, R99, R18, UR4 ;  /* 0x0000000463027e25 */ /* 0x000fe2000f8e0012 */
[----:B------:R-:W-:-:S03]  /*0740*/  ISETP.NE.AND.EX P2, PT, R21, RZ, PT, P2 ;  /* 0x000000ff1500720c */ /* 0x000fc60003f45320 */
[----:B------:R-:W1:Y:S01]  /*0750*/  LDC.64 R18, c[0x0][0x2d8] ;  /* 0x0000b600ff127b82 */ /* 0x000e620000000a00 */
[----:B------:R-:W-:Y:S02]  /*0760*/  CS2R R68, SRZ ;  /* 0x0000000000447805 */ /* 0x000fe4000001ff00 */
[----:B------:R-:W-:-:S05]  /*0770*/  SHF.R.S32.HI R0, RZ, 0x1f, R5 ;  /* 0x0000001fff007819 */ /* 0x000fca0000011405 */
[----:B------:R-:W4:Y:S01]  /*0780*/  @P0 LDC.64 R10, c[0x0][0x310] ;  /* 0x0000c400ff0a0b82 */ /* 0x000f220000000a00 */
[----:B------:R-:W-:Y:S02]  /*0790*/  @P1 LEA R68, P4, R9, R14, 0x2 ;  /* 0x0000000e09441211 */ /* 0x000fe400078810ff */
[----:B------:R-:W-:Y:S02]  /*07a0*/  CS2R R70, SRZ ;  /* 0x0000000000467805 */ /* 0x000fe4000001ff00 */
[----:B------:R-:W-:Y:S02]  /*07b0*/  IADD3 R5, P5, R5, R2, RZ ;  /* 0x0000000205057210 */ /* 0x000fe40007fbe0ff */
[----:B------:R-:W-:Y:S02]  /*07c0*/  IADD3 R13, R3, R13, RZ ;  /* 0x0000000d030d7210 */ /* 0x000fe40007ffe0ff */
[----:B------:R-:W-:Y:S02]  /*07d0*/  IADD3.X R2, R0, R29, RZ, P3, !PT ;  /* 0x0000001d00027210 */ /* 0x000fe40001ffe4ff */
[----:B------:R-:W-:-:S02]  /*07e0*/  @P1 LEA.HI.X R69, R9, R15, R96, 0x2, P4 ;  /* 0x0000000f09451211 */ /* 0x000fc400020f1460 */
[----:B------:R-:W-:Y:S02]  /*07f0*/  @P2 LEA R70, P3, R9, R20, 0x2 ;  /* 0x0000001409462211 */ /* 0x000fe400078610ff */
[----:B------:R-:W-:Y:S02]  /*0800*/  ISETP.GE.AND P1, PT, R23, 0x1, PT ;  /* 0x000000011700780c */ /* 0x000fe40003f26270 */
[----:B------:R-:W-:Y:S01]  /*0810*/  IADD3.X R112, R0, R13, RZ, P5, !PT ;  /* 0x0000000d00707210 */ /* 0x000fe20002ffe4ff */
[----:B--2---:R-:W-:Y:S01]  /*0820*/  @P0 IMAD R0, R12, UR16, R9 ;  /* 0x000000100c000c24 */ /* 0x004fe2000f8e0209 */
[----:B------:R-:W-:Y:S02]  /*0830*/  @P2 LEA.HI.X R71, R9, R21, R96, 0x2, P3 ;  /* 0x0000001509472211 */ /* 0x000fe400018f1460 */
[----:B---3--:R-:W-:Y:S01]  /*0840*/  LEA R104, P2, R107, R104, 0x2 ;  /* 0x000000686b687211 */ /* 0x008fe200078410ff */
[----:B------:R-:W-:Y:S01]  /*0850*/  @P0 IMAD R0, R0, R23, RZ ;  /* 0x0000001700000224 */ /* 0x000fe200078e02ff */
[----:B------:R-:W-:-:S02]  /*0860*/  LEA R72, P3, R73, R24, 0x2 ;  /* 0x0000001849487211 */ /* 0x000fc400078610ff */
[----:B------:R-:W-:Y:S01]  /*0870*/  LEA.HI.X R107, R107, R105, R8, 0x2, P2 ;  /* 0x000000696b6b7211 */ /* 0x000fe200010f1408 */
[----:B0-----:R-:W-:Y:S01]  /*0880*/  @P0 IMAD R3, R0, R17, RZ ;  /* 0x0000001100030224 */ /* 0x001fe200078e02ff */
[----:B------:R-:W-:Y:S02]  /*0890*/  LEA.HI.X R73, R73, R25, R6, 0x2, P3 ;  /* 0x0000001949497211 */ /* 0x000fe400018f1406 */
[----:B------:R-:W-:Y:S02]  /*08a0*/  LEA R106, P2, R7, R108, 0x2 ;  /* 0x0000006c076a7211 */ /* 0x000fe400078410ff */
[----:B-1----:R-:W-:Y:S02]  /*08b0*/  LEA R108, P3, R110, R18, 0x2 ;  /* 0x000000126e6c7211 */ /* 0x002fe400078610ff */
        /* <DEDUP_REMOVED lines=18> */
.L_x_17371:
[----:B------:R-:W-:Y:S01]  /*09e0*/  BAR.SYNC.DEFER_BLOCKING 0x0 ;  /* 0x0000000000007b1d */ /* 0x000fe20000010000 */
[----:B------:R-:W-:Y:S02]  /*09f0*/  LOP3.LUT R127, R115, 0x1f, R100, 0xf8, !PT ;  /* 0x0000001f737f7812 */ /* 0x000fe400078ef864 */
[----:B0-----:R-:W-:Y:S02]  /*0a00*/  MOV R2, R104 ;  /* 0x0000006800027202 */ /* 0x001fe40000000f00 */
[----:B------:R-:W-:-:S03]  /*0a10*/  MOV R3, R107 ;  /* 0x0000006b00037202 */ /* 0x000fc60000000f00 */
[----:B------:R-:W0:Y:S01]  /*0a20*/  LDC R8, c[0x0][0x21c] ;  /* 0x00008700ff087b82 */ /* 0x000e220000000800 */
[----:B------:R-:W-:-:S05]  /*0a30*/  IMAD.WIDE R2, R127, 0x10, R2 ;  /* 0x000000107f027825 */ /* 0x000fca00078e0202 */
[----:B------:R-:W2:Y:S04]  /*0a40*/  LDG.E.128 R20, desc[UR14][R2.64] ;  /* 0x0000000e02147981 */ /* 0x000ea8000c1e1d00 */
[----:B------:R-:W3:Y:S01]  /*0a50*/  LDG.E.128 R24, desc[UR14][R2.64+0x200] ;  /* 0x0002000e02187981 */ /* 0x000ee2000c1e1d00 */
[----:B------:R-:W-:Y:S01]  /*0a60*/  MOV R133, 0x400 ;  /* 0x0000040000857802 */ /* 0x000fe20000000f00 */
[----:B------:R-:W-:Y:S01]  /*0a70*/  IMAD.WIDE R4, R127, 0x10, R72 ;  /* 0x000000107f047825 */ /* 0x000fe200078e0248 */
[----:B------:R-:W1:Y:S02]  /*0a80*/  S2R R0, SR_CgaCtaId ;  /* 0x0000000000007919 */ /* 0x000e640000008800 */
        /* <DEDUP_REMOVED lines=74> */
.L_x_17308:
[----:B------:R-:W-:Y:S05]  /*0f30*/  BSYNC B0 ;  /* 0x0000000000007941 */ /* 0x000fea0003800000 */
.L_x_17307:
[----:B------:R-:W-:Y:S01]  /*0f40*/  BSSY B0, `(.L_x_17309) ;  /* 0x0000025000007945 */ /* 0x000fe20003800000 */
[----:B------:R-:W-:Y:S01]  /*0f50*/  FSETP.GTU.FTZ.AND P0, PT, R123, 20, PT ;  /* 0x41a000007b00780b */ /* 0x000fe20003f1c000 */
[----:B------:R-:W-:Y:S01]  /*0f60*/  FADD.FTZ R122, R23, R98 ;  /* 0x00000062177a7221 */ /* 0x000fe20000010000 */
[----:B------:R-:W-:Y:S01]  /*0f70*/  LOP3.LUT R152, R100, 0x1f, RZ, 0xc0, !PT ;  /* 0x0000001f64987812 */ /* 0x000fe200078ec0ff */
[----:B--2---:R-:W-:Y:S01]  /*0f80*/  FFMA.FTZ R8, R12, R4, R103 ;  /* 0x000000040c087223 */ /* 0x004fe20000010067 */
        /* <DEDUP_REMOVED lines=32> */
.L_x_17310:
[----:B------:R-:W-:Y:S05]  /*1190*/  BSYNC B0 ;  /* 0x0000000000007941 */ /* 0x000fea0003800000 */
.L_x_17309:
        /* <DEDUP_REMOVED lines=38> */
.L_x_17312:
[----:B------:R-:W-:Y:S05]  /*1400*/  BSYNC B0 ;  /* 0x0000000000007941 */ /* 0x000fea0003800000 */
.L_x_17311:
        /* <DEDUP_REMOVED lines=33> */
.L_x_17314:
[----:B------:R-:W-:Y:S05]  /*1620*/  BSYNC B0 ;  /* 0x0000000000007941 */ /* 0x000fea0003800000 */
.L_x_17313:
        /* <DEDUP_REMOVED lines=33> */
.L_x_17316:
[----:B------:R-:W-:Y:S05]  /*1840*/  BSYNC B0 ;  /* 0x0000000000007941 */ /* 0x000fea0003800000 */
.L_x_17315:
        /* <DEDUP_REMOVED lines=33> */
.L_x_17318:
[----:B------:R-:W-:Y:S05]  /*1a60*/  BSYNC B0 ;  /* 0x0000000000007941 */ /* 0x000fea0003800000 */
.L_x_17317:
        /* <DEDUP_REMOVED lines=33> */
.L_x_17320:
[----:B------:R-:W-:Y:S05]  /*1c80*/  BSYNC B0 ;  /* 0x0000000000007941 */ /* 0x000fea0003800000 */
.L_x_17319:
        /* <DEDUP_REMOVED lines=33> */
.L_x_17322:
[----:B------:R-:W-:Y:S05]  /*1ea0*/  BSYNC B0 ;  /* 0x0000000000007941 */ /* 0x000fea0003800000 */
.L_x_17321:
[----:B------:R-:W-:Y:S01]  /*1eb0*/  FFMA.FTZ R3, R15, R7, R8 ;  /* 0x000000070f037223 */ /* 0x000fe20000010008 */
[----:B------:R-:W-:Y:S01]  /*1ec0*/  BAR.SYNC.DEFER_BLOCKING 0x0 ;  /* 0x0000000000007b1d */ /* 0x000fe20000010000 */
[----:B------:R-:W-:Y:S02]  /*1ed0*/  CS2R R26, SRZ ;  /* 0x00000000001a7805 */ /* 0x000fe4000001ff00 */
[----:B------:R-:W-:Y:S01]  /*1ee0*/  CS2R R24, SRZ ;  /* 0x0000000000187805 */ /* 0x000fe2000001ff00 */
[----:B01----:R-:W-:Y:S01]  /*1ef0*/  FFMA.FTZ R0, R16, R36, R3 ;  /* 0x0000002410007223 */ /* 0x003fe20000010003 */
        /* <DEDUP_REMOVED lines=14> */
[----:B------:R-:W-:Y:S01]  /*1fe0*/  FADD.FTZ R2, R5, R5 ;  /* 0x0000000505027221 */ /* 0x000fe20000010000 */
[----:B------:R-:W-:Y:S01]  /*1ff0*/  ULDC.64 UR6, c[0x0][0x230] ;  /* 0x00008c0000067ab9 */ /* 0x000fe20000000a00 */
[----:B------:R-:W-:Y:S01]  /*2000*/  FADD.FTZ R5, R36, R36 ;  /* 0x0000002424057221 */ /* 0x000fe20000010000 */
[----:B------:R-:W-:Y:S01]  /*2010*/  LEA.HI R8, R124, R124, RZ, 0x1 ;  /* 0x0000007c7c087211 */ /* 0x000fe200078f08ff */
[----:B------:R-:W-:Y:S01]  /*2020*/  IMAD R36, R96, UR6, RZ ;  /* 0x0000000660247c24 */ /* 0x000fe2000f8e02ff */
[----:B------:R-:W-:Y:S01]  /*2030*/  ISETP.NE.AND P0, PT, R100, RZ, PT ;  /* 0x000000ff6400720c */ /* 0x000fe20003f05270 */
[----:B------:R-:W1:Y:S01]  /*2040*/  LDC R125, c[0x0][0x218] ;  /* 0x00008600ff7d7b82 */ /* 0x000e620000000800 */
[----:B------:R-:W-:Y:S01]  /*2050*/  LOP3.LUT R23, R8, 0xfffffe, RZ, 0xc0, !PT ;  /* 0x00fffffe08177812 */ /* 0x000fe200078ec0ff */
[----:B------:R-:W-:-:S04]  /*2060*/  IMAD.WIDE.U32 R92, R9, UR6, RZ ;  /* 0x00000006095c7c25 */ /* 0x000fc8000f8e00ff */
[----:B------:R-:W-:Y:S01]  /*2070*/  FADD.FTZ R0, R4, R4 ;  /* 0x0000000404007221 */ /* 0x000fe20000010000 */
[----:B------:R-:W-:Y:S01]  /*2080*/  HFMA2.MMA R129, -RZ, RZ, 0, 0 ;  /* 0x00000000ff817435 */ /* 0x000fe200000001ff */
[----:B------:R-:W-:Y:S01]  /*2090*/  IADD3 R124, R124, -R23, RZ ;  /* 0x800000177c7c7210 */ /* 0x000fe20007ffe0ff */
[----:B------:R-:W-:Y:S02]  /*20a0*/  IMAD R131, R9, UR7, R36 ;  /* 0x0000000709837c24 */ /* 0x000fe4000f8e0224 */
[----:B------:R-:W-:Y:S01]  /*20b0*/  FADD.FTZ R3, R6, R6 ;  /* 0x0000000606037221 */ /* 0x000fe20000010000 */
[----:B------:R-:W2:Y:S01]  /*20c0*/  LDC.64 R74, c[0x0][0x348] ;  /* 0x0000d200ff4a7b82 */ /* 0x000ea20000000a00 */
[----:B------:R-:W-:Y:S01]  /*20d0*/  FADD.FTZ R4, R7, R7 ;  /* 0x0000000707047221 */ /* 0x000fe20000010000 */
[----:B------:R-:W-:Y:S01]  /*20e0*/  P2R R23, PR, RZ, 0x1 ;  /* 0x00000001ff177803 */ /* 0x000fe20000000000 */
[----:B------:R-:W-:Y:S01]  /*20f0*/  FADD.FTZ R6, R37, R37 ;  /* 0x0000002525067221 */ /* 0x000fe20000010000 */
[----:B------:R-:W-:Y:S01]  /*2100*/  FADD.FTZ R7, R38, R38 ;  /* 0x0000002626077221 */ /* 0x000fe20000010000 */
[----:B------:R-:W-:Y:S01]  /*2110*/  FADD.FTZ R8, R39, R39 ;  /* 0x0000002727087221 */ /* 0x000fe20000010000 */
[----:B------:R-:W-:Y:S01]  /*2120*/  ISETP.NE.AND P1, PT, R100, 0x1f, PT ;  /* 0x0000001f6400780c */ /* 0x000fe20003f25270 */
[----:B------:R-:W-:Y:S01]  /*2130*/  UMOV UR5, URZ ;  /* 0x0000003f00057c82 */ /* 0x000fe20008000000 */
[----:B------:R-:W3:Y:S01]  /*2140*/  LDC.64 R76, c[0x0][0x350] ;  /* 0x0000d400ff4c7b82 */ /* 0x000ee20000000a00 */
[----:B------:R-:W-:Y:S01]  /*2150*/  IADD3 R127, R115, R127, RZ ;  /* 0x0000007f737f7210 */ /* 0x000fe20007ffe0ff */
[----:B------:R-:W-:Y:S01]  /*2160*/  UMOV UR6, URZ ;  /* 0x0000003f00067c82 */ /* 0x000fe20008000000 */
[----:B------:R-:W-:Y:S01]  /*2170*/  LEA R128, R102, R133, 0x6 ;  /* 0x0000008566807211 */ /* 0x000fe200078e30ff */
[----:B------:R-:W-:Y:S01]  /*2180*/  ULDC UR19, c[0x0][0x224] ;  /* 0x0000890000137ab9 */ /* 0x000fe20000000800 */
[----:B------:R-:W-:Y:S01]  /*2190*/  IADD3 R130, R100, 0x200, RZ ;  /* 0x0000020064827810 */ /* 0x000fe20007ffe0ff */
[----:B------:R-:W-:Y:S01]  /*21a0*/  ULDC UR30, c[0x0][0x21c] ;  /* 0x00008700001e7ab9 */ /* 0x000fe20000000800 */
[----:B------:R-:W-:Y:S01]  /*21b0*/  MOV R23, RZ ;  /* 0x000000ff00177202 */ /* 0x000fe20000000f00 */
[----:B------:R-:W4:Y:S01]  /*21c0*/  LDC.64 R78, c[0x0][0x3c8] ;  /* 0x0000f200ff4e7b82 */ /* 0x000f220000000a00 */
[----:B------:R-:W-:Y:S01]  /*21d0*/  IADD3 R131, R93, R131, RZ ;  /* 0x000000835d837210 */ /* 0x000fe20007ffe0ff */
        /* <DEDUP_REMOVED lines=11> */
.L_x_17370:
[----:B------:R-:W-:Y:S01]  /*2290*/  SHF.R.S32.HI R135, RZ, 0x1f, R129 ;  /* 0x0000001fff877819 */ /* 0x000fe20000011481 */
[----:B------:R-:W-:-:S04]  /*22a0*/  IMAD.WIDE.U32 R36, R129, UR22, RZ ;  /* 0x0000001681247c25 */ /* 0x000fc8000f8e00ff */
[----:B-1----:R-:W-:Y:S01]  /*22b0*/  IMAD R38, R135, UR22, RZ ;  /* 0x0000001687267c24 */ /* 0x002fe2000f8e02ff */
[----:B------:R-:W-:-:S03]  /*22c0*/  LEA R52, P0, R36, R108, 0x2 ;  /* 0x0000006c24347211 */ /* 0x000fc600078010ff */
[----:B------:R-:W-:-:S05]  /*22d0*/  IMAD R39, R129, UR23, R38 ;  /* 0x0000001781277c24 */ /* 0x000fca000f8e0226 */
[----:B------:R-:W-:-:S04]  /*22e0*/  IADD3 R37, R37, R39, RZ ;  /* 0x0000002725257210 */ /* 0x000fc80007ffe0ff */
[----:B------:R-:W-:-:S03]  /*22f0*/  LEA.HI.X R53, R36, R110, R37, 0x2, P0 ;  /* 0x0000006e24357211 */ /* 0x000fc600000f1425 */
[----:B------:R-:W-:-:S05]  /*2300*/  IMAD.WIDE R52, R127, 0x10, R52 ;  /* 0x000000107f347825 */ /* 0x000fca00078e0234 */
[----:B--2---:R-:W2:Y:S04]  /*2310*/  LDG.E.128 R36, desc[UR14][R52.64] ;  /* 0x0000000e34247981 */ /* 0x004ea8000c1e1d00 */
[----:B0-----:R-:W3:Y:S04]  /*2320*/  LDG.E.128 R40, desc[UR14][R52.64+0x200] ;  /* 0x0002000e34287981 */ /* 0x001ee8000c1e1d00 */
        /* <DEDUP_REMOVED lines=8> */
[----:B------:R-:W-:-:S04]  /*23b0*/  IADD3 R55, R55, R57, RZ ;  /* 0x0000003937377210 */ /* 0x000fc80007ffe0ff */
[----:B------:R-:W-:Y:S01]  /*23c0*/  LEA.HI.X R95, R54, R87, R55, 0x3, P0 ;  /* 0x00000057365f7211 */ /* 0x000fe200000f1c37 */
[----:B------:R-:W-:-:S05]  /*23d0*/  IMAD R56, R135, UR24, RZ ;  /* 0x0000001887387c24 */ /* 0x000fca000f8e02ff */
[----:B------:R-:W4:Y:S01]  /*23e0*/  LDG.E.64 R94, desc[UR14][R94.64] ;  /* 0x0000000e5e5e7981 */ /* 0x000f22000c1e1b00 */
[----:B------:R-:W-:-:S04]  /*23f0*/  IMAD.WIDE.U32 R54, R129, UR24, RZ ;  /* 0x0000001881367c25 */ /* 0x000fc8000f8e00ff */
[----:B------:R-:W-:Y:S01]  /*2400*/  IMAD R53, R129, UR25, R56 ;  /* 0x0000001981357c24 */ /* 0x000fe2000f8e0238 */
[----:B------:R-:W-:-:S04]  /*2410*/  LEA R136, P0, R54, R111, 0x2 ;  /* 0x0000006f36887211 */ /* 0x000fc800078010ff */
[----:B------:R-:W-:-:S04]  /*2420*/  IADD3 R53, R55, R53, RZ ;  /* 0x0000003537357210 */ /* 0x000fc80007ffe0ff */
[----:B------:R-:W-:-:S03]  /*2430*/  LEA.HI.X R137, R54, R112, R53, 0x2, P0 ;  /* 0x0000007036897211 */ /* 0x000fc600000f1435 */
[----:B------:R-:W-:Y:S01]  /*2440*/  IMAD.WIDE R136, R127, 0x10, R136 ;  /* 0x000000107f887825 */ /* 0x000fe200078e0288 */
[----:B--2---:R0:W-:Y:S04]  /*2450*/  STS.128 [R114], R36 ;  /* 0x0000002472007388 */ /* 0x0041e80000000c00 */
[----:B---3--:R-:W-:Y:S04]  /*2460*/  STS.128 [R114+0x200], R40 ;  /* 0x0002002872007388 */ /* 0x008fe80000000c00 */
[----:B----4-:R1:W-:Y:S04]  /*2470*/  STS.128 [R114+0x400], R44 ;  /* 0x0004002c72007388 */ /* 0x0103e80000000c00 */
        /* <DEDUP_REMOVED lines=9> */
[----:B------:R-:W-:Y:S02]  /*2510*/  ISETP.LT.OR P2, PT, R113, 0x2, P0 ;  /* 0x000000027100780c */ /* 0x000fe40000741670 */
[----:B0-----:R-:W-:Y:S01]  /*2520*/  LEA R37, R124, R129, 0x8 ;  /* 0x000000817c257211 */ /* 0x001fe200078e40ff */
[----:B------:R-:W-:Y:S01]  /*2530*/  LDS.128 R48, [R128+0x30] ;  /* 0x0000300080307984 */ /* 0x000fe20000000c00 */
[----:B------:R-:W-:Y:S01]  /*2540*/  FMUL.FTZ R134, R94, 1.4426950216293334961 ;  /* 0x3fb8aa3b5e867820 */ /* 0x000fe20000410000 */
[----:B------:R-:W-:-:S08]  /*2550*/  FMUL.FTZ R36, R95, R121 ;  /* 0x000000795f247220 */ /* 0x000fd00000410000 */
[----:B------:R-:W0:Y:S01]  /*2560*/  @!P2 LDC R142, c[0x0][0x21c] ;  /* 0x00008700ff8eab82 */ /* 0x000e220000000800 */
[----:B-1----:R-:W-:Y:S01]  /*2570*/  FMUL.FTZ R44, R134, R121 ;  /* 0x00000079862c7220 */ /* 0x002fe20000410000 */
[----:B------:R-:W-:Y:S01]  /*2580*/  FMUL.RZ R141, R36, 0.15915493667125701904 ;  /* 0x3e22f983248d7820 */ /* 0x000fe2000040c000 */
[----:B------:R-:W-:Y:S02]  /*2590*/  SEL R36, R37, R130, !P3 ;  /* 0x0000008225247207 */ /* 0x000fe40005800000 */
[----:B------:R1:W-:Y:S01]  /*25a0*/  MUFU.EX2 R138, R44 ;  /* 0x0000002c008a7308 */ /* 0x0003e20000000800 */
[----:B------:R-:W-:Y:S02]  /*25b0*/  @!P2 IADD3 R132, R113, -0x2, RZ ;  /* 0xfffffffe7184a810 */ /* 0x000fe40007ffe0ff */
[----:B------:R-:W-:Y:S02]  /*25c0*/  LEA R140, R36, R133, 0x3 ;  /* 0x00000085248c7211 */ /* 0x000fe400078e18ff */
[----:B------:R-:W0:Y:S03]  /*25d0*/  LDS.128 R36, [R128] ;  /* 0x0000000080247984 */ /* 0x000e260000000c00 */
[----:B------:R-:W0:Y:S01]  /*25e0*/  MUFU.COS R139, R141 ;  /* 0x0000008d008b7308 */ /* 0x000e220000000000 */
[----:B-1----:R-:W1:Y:S07]  /*25f0*/  LDS.128 R44, [R128+0x20] ;  /* 0x00002000802c7984 */ /* 0x002e6e0000000c00 */
[----:B------:R0:W0:Y:S02]  /*2600*/  MUFU.SIN R137, R141 ;  /* 0x0000008d00897308 */ /* 0x0000240000000400 */
[----:B0-----:R-:W-:-:S02]  /*2610*/  @!P2 IMAD R141, R132, R142, R129 ;  /* 0x0000008e848da224 */ /* 0x001fc400078e0281 */
[C---:B------:R-:W-:Y:S01]  /*2620*/  FMUL.FTZ R132, R138.reuse, R139 ;  /* 0x0000008b8a847220 */ /* 0x040fe20000410000 */
[----:B------:R-:W-:Y:S01]  /*2630*/  FMUL.FTZ R133, R138, R137 ;  /* 0x000000898a857220 */ /* 0x000fe20000410000 */
[----:B------:R-:W-:-:S04]  /*2640*/  @!P2 IMAD.WIDE R136, R141, 0x10, R10 ;  /* 0x000000108d88a825 */ /* 0x000fc800078e020a */
[----:B------:R-:W-:Y:S01]  /*2650*/  FMUL.FTZ R141, R95, R120 ;  /* 0x000000785f8d7220 */ /* 0x000fe20000410000 */
[----:B------:R-:W-:-:S03]  /*2660*/  CS2R R138, SRZ ;  /* 0x00000000008a7805 */ /* 0x000fc6000001ff00 */
[----:B------:R-:W-:Y:S01]  /*2670*/  FMUL.RZ R144, R141, 0.15915493667125701904 ;  /* 0x3e22f9838d907820 */ /* 0x000fe2000040c000 */
[----:B------:R-:W-:-:S03]  /*2680*/  FMUL.FTZ R141, R134, R120 ;  /* 0x00000078868d7220 */ /* 0x000fc60000410000 */
[----:B------:R-:W-:Y:S08]  /*2690*/  MUFU.SIN R162, R144 ;  /* 0x0000009000a27308 */ /* 0x000ff00000000400 */
[----:B------:R-:W-:Y:S08]  /*26a0*/  MUFU.COS R142, R144 ;  /* 0x00000090008e7308 */ /* 0x000ff00000000000 */
[----:B------:R-:W0:Y:S01]  /*26b0*/  MUFU.EX2 R141, R141 ;  /* 0x0000008d008d7308 */ /* 0x000e220000000800 */
[----:B------:R-:W-:-:S04]  /*26c0*/  FMUL.FTZ R143, R95, R123 ;  /* 0x0000007b5f8f7220 */ /* 0x000fc80000410000 */
[----:B------:R-:W-:-:S04]  /*26d0*/  FMUL.RZ R143, R143, 0.15915493667125701904 ;  /* 0x3e22f9838f8f7820 */ /* 0x000fc8000040c000 */
[----:B------:R-:W-:Y:S01]  /*26e0*/  MUFU.SIN R153, R143 ;  /* 0x0000008f00997308 */ /* 0x000fe20000000400 */
[----:B------:R-:W-:Y:S01]  /*26f0*/  FMUL.FTZ R145, R95, R116 ;  /* 0x000000745f917220 */ /* 0x000fe20000410000 */
[-C--:B------:R-:W-:Y:S01]  /*2700*/  FMUL.FTZ R185, R36, R121.reuse ;  /* 0x0000007924b97220 */ /* 0x080fe20000410000 */
[C---:B0-----:R-:W-:Y:S01]  /*2710*/  FMUL.FTZ R161, R141.reuse, R142 ;  /* 0x0000008e8da17220 */ /* 0x041fe20000410000 */
[----:B------:R-:W-:Y:S01]  /*2720*/  FMUL.FTZ R162, R141, R162 ;  /* 0x000000a28da27220 */ /* 0x000fe20000410000 */
[----:B------:R-:W-:-:S03]  /*2730*/  FMUL.FTZ R141, R37, R121 ;  /* 0x00000079258d7220 */ /* 0x000fc60000410000 */
[----:B------:R-:W-:Y:S01]  /*2740*/  MUFU.COS R155, R143 ;  /* 0x0000008f009b7308 */ /* 0x000fe20000000000 */
[----:B------:R-:W0:Y:S01]  /*2750*/  @P1 S2R R167, SR_CgaCtaId ;  /* 0x0000000000a71919 */ /* 0x000e220000008800 */
[C---:B------:R-:W-:Y:S01]  /*2760*/  FMUL.FTZ R188, R12.reuse, R141 ;  /* 0x0000008d0cbc7220 */ /* 0x040fe20000410000 */
[----:B------:R-:W-:Y:S01]  /*2770*/  FMUL.RZ R149, R145, 0.15915493667125701904 ;  /* 0x3e22f98391957820 */ /* 0x000fe2000040c000 */
[----:B------:R-:W-:Y:S02]  /*2780*/  FMUL.FTZ R185, R12, R185 ;  /* 0x000000b90cb97220 */ /* 0x000fe40000410000 */
[----:B------:R-:W-:Y:S02]  /*2790*/  FMUL.FTZ R150, R162, R188 ;  /* 0x000000bca2967220 */ /* 0x000fe40000410000 */
[----:B------:R-:W-:Y:S01]  /*27a0*/  MUFU.SIN R158, R149 ;  /* 0x00000095009e7308 */ /* 0x000fe20000000400 */
[C---:B------:R-:W-:Y:S01]  /*27b0*/  FMUL.FTZ R145, R134.reuse, R116 ;  /* 0x0000007486917220 */ /* 0x040fe20000410000 */
[----:B------:R-:W-:Y:S01]  /*27c0*/  FMUL.FTZ R142, R134, R118 ;  /* 0x00000076868e7220 */ /* 0x000fe20000410000 */
[----:B------:R-:W-:-:S05]  /*27d0*/  FMUL.FTZ R164, R162, R185 ;  /* 0x000000b9a2a47220 */ /* 0x000fca0000410000 */
[----:B------:R1:W-:Y:S01]  /*27e0*/  MUFU.COS R160, R149 ;  /* 0x0000009500a07308 */ /* 0x0003e20000000000 */
[C---:B------:R-:W-:Y:S01]  /*27f0*/  FFMA.FTZ R164, R161.reuse, R188, R164 ;  /* 0x000000bca1a47223 */ /* 0x040fe200000100a4 */
[----:B-1----:R-:W-:Y:S01]  /*2800*/  FFMA.FTZ R149, R161, R185, -R150 ;  /* 0x000000b9a1957223 */ /* 0x002fe20000010896 */
[----:B------:R-:W-:Y:S01]  /*2810*/  FMUL.FTZ R141, R95, R119 ;  /* 0x000000775f8d7220 */ /* 0x000fe20000410000 */
[----:B------:R-:W-:-:S03]  /*2820*/  FMUL.FTZ R151, R41, R123 ;  /* 0x0000007b29977220 */ /* 0x000fc60000410000 */
[----:B------:R-:W-:Y:S01]  /*2830*/  FMUL.RZ R163, R141, 0.15915493667125701904 ;  /* 0x3e22f9838da37820 */ /* 0x000fe2000040c000 */
[----:B------:R-:W-:Y:S01]  /*2840*/  FMUL.FTZ R141, R95, R118 ;  /* 0x000000765f8d7220 */ /* 0x000fe20000410000 */
[----:B------:R-:W1:Y:S03]  /*2850*/  MUFU.EX2 R145, R145 ;  /* 0x0000009100917308 */ /* 0x000e660000000800 */
[----:B------:R-:W-:-:S05]  /*2860*/  FMUL.RZ R165, R141, 0.15915493667125701904 ;  /* 0x3e22f9838da57820 */ /* 0x000fca000040c000 */
[----:B------:R-:W-:Y:S08]  /*2870*/  MUFU.EX2 R159, R142 ;  /* 0x0000008e009f7308 */ /* 0x000ff00000000800 */
[----:B------:R-:W-:Y:S08]  /*2880*/  MUFU.COS R168, R165 ;  /* 0x000000a500a87308 */ /* 0x000ff00000000000 */
[----:B------:R0:W-:Y:S01]  /*2890*/  MUFU.SIN R166, R165 ;  /* 0x000000a500a67308 */ /* 0x0001e20000000400 */
[----:B-1----:R-:W-:Y:S01]  /*28a0*/  FMUL.FTZ R158, R145, R158 ;  /* 0x0000009e919e7220 */ /* 0x002fe20000410000 */
[----:B0-----:R-:W-:Y:S01]  /*28b0*/  FMUL.FTZ R165, R44, R117 ;  /* 0x000000752ca57220 */ /* 0x001fe20000410000 */
        /* <DEDUP_REMOVED lines=10> */
[----:B------:R-:W-:Y:S01]  /*2960*/  BAR.SYNC.DEFER_BLOCKING 0x0 ;  /* 0x0000000000007b1d */ /* 0x000fe20000010000 */
[----:B----4-:R-:W-:-:S05]  /*2970*/  FMUL.FTZ R140, R95, R117 ;  /* 0x000000755f8c7220 */ /* 0x010fca0000410000 */
[----:B------:R4:W5:Y:S01]  /*2980*/  @!P2 LDG.E.64 R138, desc[UR14][R136.64+0x8] ;  /* 0x0000080e888aa981 */ /* 0x000962000c1e1b00 */
[----:B------:R-:W-:Y:S01]  /*2990*/  FMUL.RZ R147, R140, 0.15915493667125701904 ;  /* 0x3e22f9838c937820 */ /* 0x000fe2000040c000 */
[C---:B------:R-:W-:Y:S01]  /*29a0*/  FMUL.FTZ R140, R134.reuse, R117 ;  /* 0x00000075868c7220 */ /* 0x040fe20000410000 */
[----:B------:R-:W-:Y:S01]  /*29b0*/  FMUL.FTZ R186, R51, R118 ;  /* 0x0000007633ba7220 */ /* 0x000fe20000410000 */
[----:B------:R-:W-:Y:S01]  /*29c0*/  BSSY B0, `(.L_x_17324) ;  /* 0x0000076000007945 */ /* 0x000fe20003800000 */
[----:B------:R-:W-:Y:S01]  /*29d0*/  MUFU.SIN R154, R147 ;  /* 0x00000093009a7308 */ /* 0x000fe20000000400 */
[----:B----4-:R-:W-:Y:S01]  /*29e0*/  FMUL.FTZ R136, R134, R123 ;  /* 0x0000007b86887220 */ /* 0x010fe20000410000 */
[----:B------:R-:W-:-:S06]  /*29f0*/  FMUL.FTZ R137, R95, R122 ;  /* 0x0000007a5f897220 */ /* 0x000fcc0000410000 */
[----:B------:R-:W-:Y:S01]  /*2a00*/  MUFU.COS R156, R147 ;  /* 0x00000093009c7308 */ /* 0x000fe20000000000 */
[----:B------:R-:W-:Y:S01]  /*2a10*/  FMUL.RZ R146, R137, 0.15915493667125701904 ;  /* 0x3e22f98389927820 */ /* 0x000fe2000040c000 */
[----:B------:R-:W-:-:S06]  /*2a20*/  FMUL.FTZ R137, R134, R122 ;  /* 0x0000007a86897220 */ /* 0x000fcc0000410000 */
[----:B------:R-:W4:Y:S08]  /*2a30*/  MUFU.EX2 R136, R136 ;  /* 0x0000008800887308 */ /* 0x000f300000000800 */
[----:B------:R-:W-:Y:S08]  /*2a40*/  MUFU.SIN R148, R146 ;  /* 0x0000009200947308 */ /* 0x000ff00000000400 */
[----:B------:R0:W-:Y:S01]  /*2a50*/  MUFU.COS R144, R146 ;  /* 0x0000009200907308 */ /* 0x0001e20000000000 */
[C---:B----4-:R-:W-:Y:S01]  /*2a60*/  FMUL.FTZ R153, R136.reuse, R153 ;  /* 0x0000009988997220 */ /* 0x050fe20000410000 */
[----:B------:R-:W-:-:S06]  /*2a70*/  FMUL.FTZ R155, R136, R155 ;  /* 0x0000009b889b7220 */ /* 0x000fcc0000410000 */
[----:B------:R-:W4:Y:S01]  /*2a80*/  MUFU.EX2 R137, R137 ;  /* 0x0000008900897308 */ /* 0x000f220000000800 */
[----:B0-----:R-:W-:Y:S01]  /*2a90*/  FMUL.FTZ R146, R134, R119 ;  /* 0x0000007786927220 */ /* 0x001fe20000410000 */
[----:B------:R-:W-:-:S06]  /*2aa0*/  FMUL.FTZ R134, R38, R120 ;  /* 0x0000007826867220 */ /* 0x000fcc0000410000 */
[----:B------:R0:W1:Y:S08]  /*2ab0*/  MUFU.EX2 R143, R140 ;  /* 0x0000008c008f7308 */ /* 0x0000700000000800 */
[----:B------:R2:W-:Y:S01]  /*2ac0*/  MUFU.EX2 R147, R146 ;  /* 0x0000009200937308 */ /* 0x0005e20000000800 */
[----:B0-----:R-:W-:Y:S01]  /*2ad0*/  FMUL.FTZ R140, R39, R120 ;  /* 0x00000078278c7220 */ /* 0x001fe20000410000 */
[C---:B----4-:R-:W-:Y:S01]  /*2ae0*/  FMUL.FTZ R148, R137.reuse, R148 ;  /* 0x0000009489947220 */ /* 0x050fe20000410000 */
[----:B------:R-:W-:-:S02]  /*2af0*/  FMUL.FTZ R144, R137, R144 ;  /* 0x0000009089907220 */ /* 0x000fc40000410000 */
[----:B------:R-:W-:-:S03]  /*2b00*/  FFMA.FTZ R150, R13, R140, R164 ;  /* 0x0000008c0d967223 */ /* 0x000fc600000100a4 */
[----:B------:R-:W-:Y:S01]  /*2b10*/  MUFU.SIN R164, R163 ;  /* 0x000000a300a47308 */ /* 0x000fe20000000400 */
[----:B--2---:R-:W-:Y:S01]  /*2b20*/  FFMA.FTZ R146, R13, R134, R149 ;  /* 0x000000860d927223 */ /* 0x004fe20000010095 */
[----:B------:R-:W-:-:S03]  /*2b30*/  FMUL.FTZ R136, R153, R150 ;  /* 0x0000009699887220 */ /* 0x000fc60000410000 */
[-C--:B------:R-:W-:Y:S01]  /*2b40*/  FMUL.FTZ R149, R153, R146.reuse ;  /* 0x0000009299957220 */ /* 0x080fe20000410000 */
[C---:B------:R-:W-:Y:S02]  /*2b50*/  FFMA.FTZ R146, R155.reuse, R146, -R136 ;  /* 0x000000929b927223 */ /* 0x040fe40000010888 */
[----:B------:R0:W2:Y:S01]  /*2b60*/  MUFU.COS R136, R163 ;  /* 0x000000a300887308 */ /* 0x0000a20000000000 */
[----:B------:R-:W-:Y:S01]  /*2b70*/  FFMA.FTZ R157, R155, R150, R149 ;  /* 0x000000969b9d7223 */ /* 0x000fe20000010095 */
[----:B------:R-:W-:Y:S01]  /*2b80*/  FMUL.FTZ R149, R40, R123 ;  /* 0x0000007b28957220 */ /* 0x000fe20000410000 */
[----:B------:R-:W-:Y:S02]  /*2b90*/  FMUL.FTZ R150, R42, R122 ;  /* 0x0000007a2a967220 */ /* 0x000fe40000410000 */
[C---:B------:R-:W-:Y:S01]  /*2ba0*/  FFMA.FTZ R157, R14.reuse, R151, R157 ;  /* 0x000000970e9d7223 */ /* 0x040fe2000001009d */
[----:B------:R-:W-:Y:S01]  /*2bb0*/  FFMA.FTZ R137, R14, R149, R146 ;  /* 0x000000950e897223 */ /* 0x000fe20000010092 */
[----:B------:R-:W-:-:S02]  /*2bc0*/  @P1 MOV R146, 0x400 ;  /* 0x0000040000921802 */ /* 0x000fc40000000f00 */
[C---:B------:R-:W-:Y:S01]  /*2bd0*/  FMUL.FTZ R141, R148.reuse, R157 ;  /* 0x0000009d948d7220 */ /* 0x040fe20000410000 */
[-C--:B------:R-:W-:Y:S01]  /*2be0*/  FMUL.FTZ R142, R148, R137.reuse ;  /* 0x00000089948e7220 */ /* 0x080fe20000410000 */
[----:B------:R-:W-:Y:S01]  /*2bf0*/  @P1 LEA R177, R167, R146, 0x18 ;  /* 0x00000092a7b11211 */ /* 0x000fe200078ec0ff */
[----:B------:R-:W-:Y:S01]  /*2c00*/  FMUL.FTZ R146, R43, R122 ;  /* 0x0000007a2b927220 */ /* 0x000fe20000410000 */
[C---:B------:R-:W-:Y:S01]  /*2c10*/  FFMA.FTZ R137, R144.reuse, R137, -R141 ;  /* 0x0000008990897223 */ /* 0x040fe2000001088d */
[C---:B-1----:R-:W-:Y:S01]  /*2c20*/  FMUL.FTZ R141, R143.reuse, R156 ;  /* 0x0000009c8f8d7220 */ /* 0x042fe20000410000 */
[----:B------:R-:W-:Y:S01]  /*2c30*/  FFMA.FTZ R142, R144, R157, R142 ;  /* 0x0000009d908e7223 */ /* 0x000fe2000001008e */
[----:B------:R-:W-:Y:S01]  /*2c40*/  FMUL.FTZ R143, R143, R154 ;  /* 0x0000009a8f8f7220 */ /* 0x000fe20000410000 */
[----:B------:R-:W-:Y:S01]  /*2c50*/  FFMA.FTZ R154, R15, R150, R137 ;  /* 0x000000960f9a7223 */ /* 0x000fe20000010089 */
[----:B0-----:R-:W-:Y:S01]  /*2c60*/  FMUL.FTZ R163, R45, R117 ;  /* 0x000000752da37220 */ /* 0x001fe20000410000 */
[----:B------:R-:W-:Y:S01]  /*2c70*/  FFMA.FTZ R156, R15, R146, R142 ;  /* 0x000000920f9c7223 */ /* 0x000fe2000001008e */
[----:B------:R-:W-:Y:S01]  /*2c80*/  FMUL.FTZ R142, R145, R160 ;  /* 0x000000a0918e7220 */ /* 0x000fe20000410000 */
[----:B------:R-:W-:Y:S01]  /*2c90*/  FMUL.FTZ R137, R143, R154 ;  /* 0x0000009a8f897220 */ /* 0x000fe20000410000 */
[----:B--2---:R-:W-:Y:S01]  /*2ca0*/  FMUL.FTZ R145, R147, R136 ;  /* 0x0000008893917220 */ /* 0x004fe20000410000 */
[----:B------:R-:W-:Y:S01]  /*2cb0*/  FMUL.FTZ R160, R143, R156 ;  /* 0x0000009c8fa07220 */ /* 0x000fe20000410000 */
[----:B------:R-:W-:Y:S01]  /*2cc0*/  FMUL.FTZ R147, R147, R164 ;  /* 0x000000a493937220 */ /* 0x000fe20000410000 */
[----:B------:R-:W-:Y:S01]  /*2cd0*/  FFMA.FTZ R137, R141, R156, R137 ;  /* 0x0000009c8d897223 */ /* 0x000fe20000010089 */
[----:B------:R-:W-:Y:S01]  /*2ce0*/  FMUL.FTZ R157, R159, R168 ;  /* 0x000000a89f9d7220 */ /* 0x000fe20000410000 */
[----:B------:R-:W-:Y:S01]  /*2cf0*/  FFMA.FTZ R160, R141, R154, -R160 ;  /* 0x0000009a8da07223 */ /* 0x000fe200000108a0 */
[-C--:B------:R-:W-:Y:S01]  /*2d00*/  FMUL.FTZ R154, R132, R162.reuse ;  /* 0x000000a2849a7220 */ /* 0x080fe20000410000 */
[C---:B------:R-:W-:Y:S01]  /*2d10*/  FFMA.FTZ R169, R16.reuse, R163, R137 ;  /* 0x000000a310a97223 */ /* 0x040fe20000010089 */
[C---:B------:R-:W-:Y:S01]  /*2d20*/  FMUL.FTZ R137, R133.reuse, R162 ;  /* 0x000000a285897220 */ /* 0x040fe20000410000 */
[----:B------:R-:W-:Y:S01]  /*2d30*/  FFMA.FTZ R167, R16, R165, R160 ;  /* 0x000000a510a77223 */ /* 0x000fe200000100a0 */
[----:B------:R-:W-:Y:S01]  /*2d40*/  FFMA.FTZ R160, R133, R161, R154 ;  /* 0x000000a185a07223 */ /* 0x000fe2000001009a */
[----:B------:R-:W-:Y:S01]  /*2d50*/  FMUL.FTZ R171, R158, R169 ;  /* 0x000000a99eab7220 */ /* 0x000fe20000410000 */
[----:B------:R-:W-:Y:S01]  /*2d60*/  FFMA.FTZ R136, R132, R161, -R137 ;  /* 0x000000a184887223 */ /* 0x000fe20000010889 */
[-C--:B------:R-:W-:Y:S01]  /*2d70*/  FMUL.FTZ R156, R158, R167.reuse ;  /* 0x000000a79e9c7220 */ /* 0x080fe20000410000 */
[----:B------:R-:W-:Y:S01]  /*2d80*/  FMUL.FTZ R159, R159, R166 ;  /* 0x000000a69f9f7220 */ /* 0x000fe20000410000 */
        /* <DEDUP_REMOVED lines=8> */
[C---:B------:R-:W-:Y:S01]  /*2e10*/  FFMA.FTZ R166, R17.reuse, R156, R166 ;  /* 0x0000009c11a67223 */ /* 0x040fe200000100a6 */
[C---:B------:R-:W-:Y:S01]  /*2e20*/  FMUL.FTZ R169, R148.reuse, R167 ;  /* 0x000000a794a97220 */ /* 0x040fe20000410000 */
[----:B------:R-:W-:Y:S01]  /*2e30*/  FFMA.FTZ R164, R17, R154, R171 ;  /* 0x0000009a11a47223 */ /* 0x000fe200000100ab */
[-C--:B------:R-:W-:Y:S01]  /*2e40*/  FMUL.FTZ R160, R148, R137.reuse ;  /* 0x0000008994a07220 */ /* 0x080fe20000410000 */
        /* <DEDUP_REMOVED lines=18> */
[----:B------:R-:W-:Y:S01]  /*2f70*/  FMUL.FTZ R175, R159, R168 ;  /* 0x000000a89faf7220 */ /* 0x000fe20000410000 */
[----:B------:R-:W-:Y:S01]  /*2f80*/  FFMA.FTZ R166, R142, R171, R136 ;  /* 0x000000ab8ea67223 */ /* 0x000fe20000010088 */
[----:B------:R-:W-:Y:S01]  /*2f90*/  @P1 LEA R136, R100, R177, 0x3 ;  /* 0x000000b164881211 */ /* 0x000fe200078e18ff */
[----:B------:R-:W-:Y:S01]  /*2fa0*/  FMUL.FTZ R137, R147, R164 ;  /* 0x000000a493897220 */ /* 0x000fe20000410000 */
[----:B------:R-:W-:Y:S01]  /*2fb0*/  FFMA.FTZ R170, R157, R168, -R170 ;  /* 0x000000a89daa7223 */ /* 0x000fe200000108aa */
[----:B------:R-:W-:Y:S01]  /*2fc0*/  FMUL.FTZ R168, R147, R166 ;  /* 0x000000a693a87220 */ /* 0x000fe20000410000 */
[----:B------:R-:W-:Y:S01]  /*2fd0*/  FFMA.FTZ R175, R157, R160, R175 ;  /* 0x000000a09daf7223 */ /* 0x000fe200000100af */
[C---:B------:R-:W-:Y:S01]  /*2fe0*/  FFMA.FTZ R166, R145.reuse, R166, R137 ;  /* 0x000000a691a67223 */ /* 0x040fe20000010089 */
[----:B------:R-:W-:Y:S01]  /*2ff0*/  FMUL.FTZ R160, R50, R118 ;  /* 0x0000007632a07220 */ /* 0x000fe20000410000 */
[----:B------:R-:W0:Y:S01]  /*3000*/  @P1 LDS.64 R136, [R136+0x3558] ;  /* 0x0035580088881984 */ /* 0x000e220000000a00 */
[----:B------:R-:W-:-:S02]  /*3010*/  FFMA.FTZ R164, R145, R164, -R168 ;  /* 0x000000a491a47223 */ /* 0x000fc400000108a8 */
[C---:B------:R-:W-:Y:S01]  /*3020*/  FFMA.FTZ R168, R19.reuse, R160, R170 ;  /* 0x000000a013a87223 */ /* 0x040fe200000100aa */
[----:B------:R-:W-:Y:S01]  /*3030*/  FFMA.FTZ R170, R19, R186, R175 ;  /* 0x000000ba13aa7223 */ /* 0x000fe200000100af */
[----:B---3--:R-:W-:Y:S06]  /*3040*/  @P1 BRA `(.L_x_17325) ;  /* 0x0000000000341947 */ /* 0x008fec0003800000 */
        /* <DEDUP_REMOVED lines=11> */
[----:B------:R-:W-:-:S06]  /*3100*/  LEA R136, R136, R137, 0x3 ;  /* 0x0000008988887211 */ /* 0x000fcc00078e18ff */
[----:B------:R-:W1:Y:S02]  /*3110*/  LDS.64 R136, [R136+0x2550] ;  /* 0x0025500088887984 */ /* 0x000e640000000a00 */
.L_x_17325:
[----:B------:R-:W-:Y:S05]  /*3120*/  BSYNC B0 ;  /* 0x0000000000007941 */ /* 0x000fea0003800000 */
.L_x_17324:
[C---:B------:R-:W-:Y:S01]  /*3130*/  FMUL.FTZ R172, R159.reuse, R166 ;  /* 0x000000a69fac7220 */ /* 0x040fe20000410000 */
[----:B------:R-:W2:Y:S01]  /*3140*/  SHFL.UP PT, R174, R168, 0x1, RZ ;  /* 0x04200000a8ae7989 */ /* 0x000ea200000e00ff */
[-C--:B------:R-:W-:Y:S01]  /*3150*/  FMUL.FTZ R171, R159, R164.reuse ;  /* 0x000000a49fab7220 */ /* 0x080fe20000410000 */
[----:B------:R-:W-:Y:S01]  /*3160*/  ISETP.GE.AND P1, PT, R102, 0x1, PT ;  /* 0x000000016600780c */ /* 0x000fe20003f26270 */
[C---:B------:R-:W-:Y:S01]  /*3170*/  FFMA.FTZ R177, R157.reuse, R164, -R172 ;  /* 0x000000a49db17223 */ /* 0x040fe200000108ac */
[----:B------:R-:W3:Y:S01]  /*3180*/  SHFL.UP PT, R176, R170, 0x1, RZ ;  /* 0x04200000aab07989 */ /* 0x000ee200000e00ff */
[----:B------:R-:W-:Y:S01]  /*3190*/  FFMA.FTZ R171, R157, R166, R171 ;  /* 0x000000a69dab7223 */ /* 0x000fe200000100ab */
[----:B------:R-:W-:Y:S01]  /*31a0*/  FMUL.FTZ R65, R7, R65 ;  /* 0x0000004107417220 */ /* 0x000fe20000410000 */
[----:B------:R-:W-:Y:S01]  /*31b0*/  ISETP.GE.OR P0, PT, R113, R126, P0 ;  /* 0x0000007e7100720c */ /* 0x000fe20000706670 */
[----:B------:R-:W4:Y:S01]  /*31c0*/  SHFL.UP PT, R164, R177, 0x1, RZ ;  /* 0x04200000b1a47989 */ /* 0x000f2200000e00ff */
[----:B------:R-:W-:Y:S03]  /*31d0*/  BSSY B0, `(.L_x_17326) ;  /* 0x00000d2000007945 */ /* 0x000fe60003800000 */
[----:B------:R-:W0:Y:S04]  /*31e0*/  SHFL.UP PT, R166, R171, 0x1, RZ ;  /* 0x04200000aba67989 */ /* 0x000e2800000e00ff */
[----:B-----5:R-:W-:Y:S01]  /*31f0*/  SHFL.IDX PT, R138, R138, RZ, 0x1f ;  /* 0x00001fff8a8a7589 */ /* 0x020fe200000e0000 */
        /* <DEDUP_REMOVED lines=22> */
[----:B------:R-:W-:Y:S01]  /*3360*/  FMUL.FTZ R178, R8, R66 ;  /* 0x0000004208b27220 */ /* 0x000fe20000410000 */
[-C--:B----4-:R-:W-:Y:S01]  /*3370*/  FMUL.FTZ R171, R172, R166.reuse ;  /* 0x000000a6acab7220 */ /* 0x090fe20000410000 */
[----:B------:R-:W-:Y:S01]  /*3380*/  @P1 FADD.FTZ R170, R170, R175 ;  /* 0x000000afaaaa1221 */ /* 0x000fe20000010000 */
[C---:B------:R-:W-:Y:S01]  /*3390*/  FFMA.FTZ R173, R177.reuse, R166, R174 ;  /* 0x000000a6b1ad7223 */ /* 0x040fe200000100ae */
[----:B------:R-:W0:Y:S01]  /*33a0*/  SHFL.UP PT, R176, R168, 0x4, RZ ;  /* 0x04800000a8b07989 */ /* 0x000e2200000e00ff */
[----:B------:R-:W-:Y:S01]  /*33b0*/  @P1 FFMA.FTZ R177, R177, R164, -R171 ;  /* 0x000000a4b1b11223 */ /* 0x000fe200000108ab */
[----:B------:R-:W-:Y:S01]  /*33c0*/  FMUL.FTZ R171, R7, R64 ;  /* 0x0000004007ab7220 */ /* 0x000fe20000410000 */
[----:B------:R-:W-:Y:S01]  /*33d0*/  FMUL.FTZ R64, R8, R67 ;  /* 0x0000004308407220 */ /* 0x000fe20000410000 */
[----:B------:R-:W2:Y:S01]  /*33e0*/  SHFL.UP PT, R180, R170, 0x4, RZ ;  /* 0x04800000aab47989 */ /* 0x000ea200000e00ff */
[----:B------:R-:W-:Y:S01]  /*33f0*/  FSEL R173, R172, R173, !P1 ;  /* 0x000000adacad7208 */ /* 0x000fe20004800000 */
[----:B------:R-:W-:Y:S01]  /*3400*/  FMUL.FTZ R67, R6, R63 ;  /* 0x0000003f06437220 */ /* 0x000fe20000410000 */
[-C--:B------:R-:W-:Y:S01]  /*3410*/  FMUL.FTZ R66, R159, R64.reuse ;  /* 0x000000409f427220 */ /* 0x080fe20000410000 */
[----:B------:R-:W3:Y:S01]  /*3420*/  SHFL.UP PT, R172, R177, 0x4, RZ ;  /* 0x04800000b1ac7989 */ /* 0x000ee200000e00ff */
[C---:B------:R-:W-:Y:S01]  /*3430*/  FMUL.FTZ R164, R157.reuse, R64 ;  /* 0x000000409da47220 */ /* 0x040fe20000410000 */
[----:B------:R-:W-:Y:S01]  /*3440*/  ISETP.GE.AND P1, PT, R102, 0x4, PT ;  /* 0x000000046600780c */ /* 0x000fe20003f26270 */
[-C--:B------:R-:W-:Y:S01]  /*3450*/  FFMA.FTZ R66, R157, R178.reuse, -R66 ;  /* 0x000000b29d427223 */ /* 0x080fe20000010842 */
[----:B------:R-:W4:Y:S01]  /*3460*/  SHFL.UP PT, R174, R173, 0x4, RZ ;  /* 0x04800000adae7989 */ /* 0x000f2200000e00ff */
[----:B------:R-:W-:Y:S01]  /*3470*/  FFMA.FTZ R166, -R159, R178, -R164 ;  /* 0x000000b29fa67223 */ /* 0x000fe200000109a4 */
[----:B------:R-:W-:Y:S01]  /*3480*/  FMUL.FTZ R164, R5, R60 ;  /* 0x0000003c05a47220 */ /* 0x000fe20000410000 */
[----:B------:R-:W-:Y:S01]  /*3490*/  FADD.FTZ R182, R171, R66 ;  /* 0x00000042abb67221 */ /* 0x000fe20000010000 */
[----:B------:R-:W-:Y:S01]  /*34a0*/  FMUL.FTZ R66, R6, R62 ;  /* 0x0000003e06427220 */ /* 0x000fe20000410000 */
[----:B------:R-:W-:Y:S01]  /*34b0*/  FADD.FTZ R184, -R65, R166 ;  /* 0x000000a641b87221 */ /* 0x000fe20000010100 */
[----:B------:R-:W-:Y:S01]  /*34c0*/  FMUL.FTZ R166, R5, R61 ;  /* 0x0000003d05a67220 */ /* 0x000fe20000410000 */
[----:B------:R-:W-:-:S02]  /*34d0*/  FMUL.FTZ R63, R147, -R182 ;  /* 0x800000b6933f7220 */ /* 0x000fc40000410000 */
[-C--:B------:R-:W-:Y:S02]  /*34e0*/  FMUL.FTZ R62, R147, -R184.reuse ;  /* 0x800000b8933e7220 */ /* 0x080fe40000410000 */
[----:B------:R-:W-:Y:S01]  /*34f0*/  FFMA.FTZ R184, R145, R184, R63 ;  /* 0x000000b891b87223 */ /* 0x000fe2000001003f */
[----:B0-----:R-:W-:Y:S01]  /*3500*/  FMUL.FTZ R60, R173, R176 ;  /* 0x000000b0ad3c7220 */ /* 0x001fe20000410000 */
[----:B------:R-:W-:Y:S02]  /*3510*/  FFMA.FTZ R175, R145, R182, -R62 ;  /* 0x000000b691af7223 */ /* 0x000fe4000001083e */
[----:B------:R-:W0:Y:S01]  /*3520*/  @!P0 S2R R182, SR_CgaCtaId ;  /* 0x0000000000b68919 */ /* 0x000e220000008800 */
[-C--:B--2---:R-:W-:Y:S01]  /*3530*/  FMUL.FTZ R61, R173, R180.reuse ;  /* 0x000000b4ad3d7220 */ /* 0x084fe20000410000 */
[----:B------:R-:W-:Y:S01]  /*3540*/  FFMA.FTZ R63, R177, R180, R60 ;  /* 0x000000b4b13f7223 */ /* 0x000fe2000001003c */
[----:B------:R-:W-:Y:S01]  /*3550*/  FADD.FTZ R179, -R67, R184 ;  /* 0x000000b843b37221 */ /* 0x000fe20000010100 */
[----:B------:R-:W-:Y:S01]  /*3560*/  FADD.FTZ R175, R66, R175 ;  /* 0x000000af42af7221 */ /* 0x000fe20000010000 */
[----:B---3--:R-:W-:Y:S01]  /*3570*/  FMUL.FTZ R60, R173, R172 ;  /* 0x000000acad3c7220 */ /* 0x008fe20000410000 */
[C---:B------:R-:W-:Y:S01]  /*3580*/  FFMA.FTZ R61, R177.reuse, R176, -R61 ;  /* 0x000000b0b13d7223 */ /* 0x040fe2000001083d */
[----:B------:R-:W-:Y:S01]  /*3590*/  @P1 FADD.FTZ R170, R170, R63 ;  /* 0x0000003faaaa1221 */ /* 0x000fe20000010000 */
[----:B------:R-:W-:Y:S01]  /*35a0*/  FMUL.FTZ R63, R158, -R179 ;  /* 0x800000b39e3f7220 */ /* 0x000fe20000410000 */
[-C--:B----4-:R-:W-:Y:S01]  /*35b0*/  FFMA.FTZ R60, R177, R174.reuse, R60 ;  /* 0x000000aeb13c7223 */ /* 0x090fe2000001003c */
[----:B------:R-:W-:Y:S01]  /*35c0*/  FMUL.FTZ R174, R173, R174 ;  /* 0x000000aeadae7220 */ /* 0x000fe20000410000 */
[----:B------:R-:W-:Y:S01]  /*35d0*/  @P1 FADD.FTZ R168, R168, R61 ;  /* 0x0000003da8a81221 */ /* 0x000fe20000010000 */
[-C--:B------:R-:W-:Y:S01]  /*35e0*/  FFMA.FTZ R61, R142, R175.reuse, -R63 ;  /* 0x000000af8e3d7223 */ /* 0x080fe2000001083f */
[----:B------:R-:W2:Y:S01]  /*35f0*/  SHFL.UP PT, R176, R170, 0x8, RZ ;  /* 0x05000000aab07989 */ /* 0x000ea200000e00ff */
[----:B------:R-:W-:Y:S01]  /*3600*/  @P1 FFMA.FTZ R177, R177, R172, -R174 ;  /* 0x000000acb1b11223 */ /* 0x000fe200000108ae */
[----:B------:R-:W-:Y:S01]  /*3610*/  FSEL R60, R173, R60, !P1 ;  /* 0x0000003cad3c7208 */ /* 0x000fe20004800000 */
[----:B------:R-:W-:Y:S01]  /*3620*/  FMUL.FTZ R175, R158, -R175 ;  /* 0x800000af9eaf7220 */ /* 0x000fe20000410000 */
[----:B------:R-:W3:Y:S01]  /*3630*/  SHFL.UP PT, R63, R168, 0x8, RZ ;  /* 0x05000000a83f7989 */ /* 0x000ee200000e00ff */
[----:B------:R-:W-:Y:S01]  /*3640*/  FADD.FTZ R172, R164, R61 ;  /* 0x0000003da4ac7221 */ /* 0x000fe20000010000 */
[----:B------:R-:W-:Y:S01]  /*3650*/  ISETP.GE.AND P1, PT, R102, 0x8, PT ;  /* 0x000000086600780c */ /* 0x000fe20003f26270 */
[----:B------:R-:W-:Y:S01]  /*3660*/  FFMA.FTZ R175, R142, R179, R175 ;  /* 0x000000b38eaf7223 */ /* 0x000fe200000100af */
[----:B------:R-:W4:Y:S01]  /*3670*/  SHFL.UP PT, R61, R177, 0x8, RZ ;  /* 0x05000000b13d7989 */ /* 0x000f2200000e00ff */
[----:B------:R-:W-:Y:S01]  /*3680*/  FMUL.FTZ R180, R143, -R172 ;  /* 0x800000ac8fb47220 */ /* 0x000fe20000410000 */
[----:B------:R-:W-:Y:S01]  /*3690*/  FMUL.FTZ R184, R0, R53 ;  /* 0x0000003500b87220 */ /* 0x000fe20000410000 */
[----:B------:R-:W-:Y:S01]  /*36a0*/  FADD.FTZ R174, -R166, R175 ;  /* 0x000000afa6ae7221 */ /* 0x000fe20000010100 */
[----:B------:R-:W4:Y:S01]  /*36b0*/  SHFL.UP PT, R62, R60, 0x8, RZ ;  /* 0x050000003c3e7989 */ /* 0x000f2200000e00ff */
[----:B------:R-:W-:-:S02]  /*36c0*/  FMUL.FTZ R175, R4, R58 ;  /* 0x0000003a04af7220 */ /* 0x000fc40000410000 */
[-C--:B------:R-:W-:Y:S01]  /*36d0*/  FMUL.FTZ R173, R143, -R174.reuse ;  /* 0x800000ae8fad7220 */ /* 0x080fe20000410000 */
[C---:B------:R-:W-:Y:S01]  /*36e0*/  FFMA.FTZ R179, R141.reuse, R174, R180 ;  /* 0x000000ae8db37223 */ /* 0x040fe200000100b4 */
[----:B------:R-:W-:Y:S01]  /*36f0*/  FMUL.FTZ R174, R4, R59 ;  /* 0x0000003b04ae7220 */ /* 0x000fe20000410000 */
[----:B------:R-:W-:Y:S01]  /*3700*/  @!P0 MOV R59, 0x400 ;  /* 0x00000400003b8802 */ /* 0x000fe20000000f00 */
[----:B------:R-:W-:Y:S01]  /*3710*/  FFMA.FTZ R172, R141, R172, -R173 ;  /* 0x000000ac8dac7223 */ /* 0x000fe200000108ad */
[----:B------:R-:W-:Y:S01]  /*3720*/  FMUL.FTZ R173, R3, R56 ;  /* 0x0000003803ad7220 */ /* 0x000fe20000410000 */
[----:B------:R-:W-:Y:S01]  /*3730*/  FADD.FTZ R181, -R174, R179 ;  /* 0x000000b3aeb57221 */ /* 0x000fe20000010100 */
[----:B0-----:R-:W-:Y:S01]  /*3740*/  @!P0 LEA R196, R182, R59, 0x18 ;  /* 0x0000003bb6c48211 */ /* 0x001fe200078ec0ff */
[----:B------:R-:W-:Y:S01]  /*3750*/  FADD.FTZ R179, R175, R172 ;  /* 0x000000acafb37221 */ /* 0x000fe20000010000 */
[----:B--2---:R-:W-:Y:S01]  /*3760*/  FMUL.FTZ R58, R60, R176 ;  /* 0x000000b03c3a7220 */ /* 0x004fe20000410000 */
[----:B------:R-:W-:Y:S01]  /*3770*/  FMUL.FTZ R59, R148, -R181 ;  /* 0x800000b5943b7220 */ /* 0x000fe20000410000 */
[----:B------:R-:W-:Y:S01]  /*3780*/  FMUL.FTZ R172, R3, R57 ;  /* 0x0000003903ac7220 */ /* 0x000fe20000410000 */
[----:B-1----:R-:W-:Y:S01]  /*3790*/  FMUL.FTZ R182, R159, -R136 ;  /* 0x800000889fb67220 */ /* 0x002fe20000410000 */
[----:B------:R-:W-:Y:S01]  /*37a0*/  FMUL.FTZ R180, R2, R54 ;  /* 0x0000003602b47220 */ /* 0x000fe20000410000 */
[----:B------:R-:W-:Y:S01]  /*37b0*/  FFMA.FTZ R190, R144, R179, -R59 ;  /* 0x000000b390be7223 */ /* 0x000fe2000001083b */
[CC--:B---3--:R-:W-:Y:S01]  /*37c0*/  FFMA.FTZ R59, R177.reuse, R63.reuse, -R58 ;  /* 0x0000003fb13b7223 */ /* 0x0c8fe2000001083a */
[C---:B------:R-:W-:Y:S01]  /*37d0*/  FMUL.FTZ R58, R60.reuse, R63 ;  /* 0x0000003f3c3a7220 */ /* 0x040fe20000410000 */
[----:B----4-:R-:W-:Y:S01]  /*37e0*/  FMUL.FTZ R57, R60, R61 ;  /* 0x0000003d3c397220 */ /* 0x010fe20000410000 */
[----:B------:R-:W-:Y:S01]  /*37f0*/  FMUL.FTZ R179, R148, -R179 ;  /* 0x800000b394b37220 */ /* 0x000fe20000410000 */
[----:B------:R-:W-:Y:S01]  /*3800*/  @P1 FADD.FTZ R168, R168, R59 ;  /* 0x0000003ba8a81221 */ /* 0x000fe20000010000 */
[C---:B------:R-:W-:Y:S01]  /*3810*/  FFMA.FTZ R63, R177.reuse, R176, R58 ;  /* 0x000000b0b13f7223 */ /* 0x040fe2000001003a */
[-C--:B------:R-:W-:Y:S01]  /*3820*/  FMUL.FTZ R56, R60, R62.reuse ;  /* 0x0000003e3c387220 */ /* 0x080fe20000410000 */
[C---:B------:R-:W-:Y:S01]  /*3830*/  FFMA.FTZ R57, R177.reuse, R62, R57 ;  /* 0x0000003eb1397223 */ /* 0x040fe20000010039 */
[----:B------:R-:W-:Y:S01]  /*3840*/  FMUL.FTZ R176, R0, R52 ;  /* 0x0000003400b07220 */ /* 0x000fe20000410000 */
[----:B------:R-:W-:Y:S01]  /*3850*/  @P1 FADD.FTZ R170, R170, R63 ;  /* 0x0000003faaaa1221 */ /* 0x000fe20000010000 */
[----:B------:R-:W-:Y:S01]  /*3860*/  @P1 FFMA.FTZ R177, R177, R61, -R56 ;  /* 0x0000003db1b11223 */ /* 0x000fe20000010838 */
[----:B------:R-:W0:Y:S01]  /*3870*/  SHFL.UP PT, R58, R168, 0x10, RZ ;  /* 0x06000000a83a7989 */ /* 0x000e2200000e00ff */
[----:B------:R-:W-:Y:S01]  /*3880*/  FSEL R57, R60, R57, !P1 ;  /* 0x000000393c397208 */ /* 0x000fe20004800000 */
[----:B------:R-:W-:Y:S01]  /*3890*/  FFMA.FTZ R179, R144, R181, R179 ;  /* 0x000000b590b37223 */ /* 0x000fe200000100b3 */
[-C--:B------:R-:W-:Y:S01]  /*38a0*/  FMUL.FTZ R62, R159, R137.reuse ;  /* 0x000000899f3e7220 */ /* 0x080fe20000410000 */
[----:B------:R-:W1:Y:S01]  /*38b0*/  SHFL.UP PT, R56, R177, 0x10, RZ ;  /* 0x06000000b1387989 */ /* 0x000e6200000e00ff */
[C---:B------:R-:W-:Y:S01]  /*38c0*/  FFMA.FTZ R182, R157.reuse, -R137, R182 ;  /* 0x800000899db67223 */ /* 0x040fe200000100b6 */
[----:B------:R-:W-:Y:S01]  /*38d0*/  FADD.FTZ R192, -R172, R179 ;  /* 0x000000b3acc07221 */ /* 0x000fe20000010100 */
[----:B------:R-:W-:Y:S01]  /*38e0*/  FFMA.FTZ R62, R157, R136, -R62 ;  /* 0x000000889d3e7223 */ /* 0x000fe2000001083e */
[----:B------:R-:W2:Y:S01]  /*38f0*/  SHFL.UP PT, R52, R57, 0x10, RZ ;  /* 0x0600000039347989 */ /* 0x000ea200000e00ff */
[----:B------:R-:W-:Y:S01]  /*3900*/  FADD.FTZ R190, R173, R190 ;  /* 0x000000beadbe7221 */ /* 0x000fe20000010000 */
[----:B------:R-:W-:Y:S01]  /*3910*/  FMUL.FTZ R194, R153, -R192 ;  /* 0x800000c099c27220 */ /* 0x000fe20000410000 */
[C---:B------:R-:W-:Y:S01]  /*3920*/  FMUL.FTZ R54, R147.reuse, -R62 ;  /* 0x8000003e93367220 */ /* 0x040fe20000410000 */
[----:B------:R-:W3:Y:S01]  /*3930*/  SHFL.UP PT, R60, R170, 0x10, RZ ;  /* 0x06000000aa3c7989 */ /* 0x000ee200000e00ff */
[----:B------:R-:W-:Y:S01]  /*3940*/  FMUL.FTZ R53, R147, -R182 ;  /* 0x800000b693357220 */ /* 0x000fe20000410000 */
[-C--:B------:R-:W-:Y:S01]  /*3950*/  FFMA.FTZ R63, R155, R190.reuse, -R194 ;  /* 0x000000be9b3f7223 */ /* 0x080fe200000108c2 */
[----:B------:R-:W-:Y:S01]  /*3960*/  FMUL.FTZ R179, R2, R55 ;  /* 0x0000003702b37220 */ /* 0x000fe20000410000 */
[----:B------:R-:W-:Y:S01]  /*3970*/  FMUL.FTZ R190, R153, -R190 ;  /* 0x800000be99be7220 */ /* 0x000fe20000410000 */
[C---:B------:R-:W-:Y:S01]  /*3980*/  FFMA.FTZ R55, R145.reuse, R182, R54 ;  /* 0x000000b691377223 */ /* 0x040fe20000010036 */
[----:B------:R-:W-:Y:S01]  /*3990*/  FFMA.FTZ R53, R145, R62, -R53 ;  /* 0x0000003e91357223 */ /* 0x000fe20000010835 */
[----:B------:R-:W-:Y:S01]  /*39a0*/  ISETP.GE.AND P1, PT, R102, 0x10, PT ;  /* 0x000000106600780c */ /* 0x000fe20003f26270 */
[----:B------:R-:W-:Y:S01]  /*39b0*/  FFMA.FTZ R192, R155, R192, R190 ;  /* 0x000000c09bc07223 */ /* 0x000fe200000100be */
[C---:B------:R-:W-:Y:S01]  /*39c0*/  FMUL.FTZ R59, R158.reuse, -R55 ;  /* 0x800000379e3b7220 */ /* 0x040fe20000410000 */
[-C--:B------:R-:W-:Y:S01]  /*39d0*/  FMUL.FTZ R190, R158, -R53.reuse ;  /* 0x800000359ebe7220 */ /* 0x080fe20000410000 */
[----:B------:R-:W-:Y:S01]  /*39e0*/  FADD.FTZ R63, R180, R63 ;  /* 0x0000003fb43f7221 */ /* 0x000fe20000010000 */
[----:B0-----:R-:W-:Y:S01]  /*39f0*/  FMUL.FTZ R62, R57, R58 ;  /* 0x0000003a393e7220 */ /* 0x001fe20000410000 */
[C---:B------:R-:W-:Y:S01]  /*3a00*/  FFMA.FTZ R182, R142.reuse, R53, -R59 ;  /* 0x000000358eb67223 */ /* 0x040fe2000001083b */
[----:B------:R-:W-:Y:S01]  /*3a10*/  FFMA.FTZ R190, R142, R55, R190 ;  /* 0x000000378ebe7223 */ /* 0x000fe200000100be */
[----:B------:R-:W-:Y:S01]  /*3a20*/  FADD.FTZ R192, -R179, R192 ;  /* 0x000000c0b3c07221 */ /* 0x000fe20000010100 */
[----:B-1----:R-:W-:Y:S01]  /*3a30*/  FMUL.FTZ R54, R57, R56 ;  /* 0x0000003839367220 */ /* 0x002fe20000410000 */
[----:B------:R-:W-:Y:S01]  /*3a40*/  FMUL.FTZ R181, R162, -R63 ;  /* 0x8000003fa2b57220 */ /* 0x000fe20000410000 */
[----:B------:R-:W-:-:S02]  /*3a50*/  @!P0 LEA R61, R129, R196, 0x4 ;  /* 0x000000c4813d8211 */ /* 0x000fc400078e20ff */
[-C--:B--2---:R-:W-:Y:S01]  /*3a60*/  FFMA.FTZ R54, R177, R52.reuse, R54 ;  /* 0x00000034b1367223 */ /* 0x084fe20000010036 */
[----:B------:R-:W-:Y:S01]  /*3a70*/  FMUL.FTZ R53, R57, R52 ;  /* 0x0000003439357220 */ /* 0x000fe20000410000 */
[----:B------:R-:W-:Y:S01]  /*3a80*/  FFMA.FTZ R187, R161, R192, R181 ;  /* 0x000000c0a1bb7223 */ /* 0x000fe200000100b5 */
[----:B------:R-:W-:Y:S01]  /*3a90*/  MOV R52, 0x3f800000 ;  /* 0x3f80000000347802 */ /* 0x000fe20000000f00 */
[C---:B---3--:R-:W-:Y:S01]  /*3aa0*/  FMUL.FTZ R55, R57.reuse, R60 ;  /* 0x0000003c39377220 */ /* 0x048fe20000410000 */
[----:B------:R-:W-:Y:S01]  /*3ab0*/  FSEL R57, R57, R54, !P1 ;  /* 0x0000003639397208 */ /* 0x000fe20004800000 */
[C---:B------:R-:W-:Y:S01]  /*3ac0*/  FFMA.FTZ R59, R177.reuse, R60, R62 ;  /* 0x0000003cb13b7223 */ /* 0x040fe2000001003e */
[----:B------:R-:W-:Y:S01]  /*3ad0*/  FMUL.FTZ R60, R162, -R192 ;  /* 0x800000c0a23c7220 */ /* 0x000fe20000410000 */
[C---:B------:R-:W-:Y:S01]  /*3ae0*/  FFMA.FTZ R55, R177.reuse, R58, -R55 ;  /* 0x0000003ab1377223 */ /* 0x040fe20000010837 */
[----:B------:R-:W-:Y:S01]  /*3af0*/  @P1 FFMA.FTZ R177, R177, R56, -R53 ;  /* 0x00000038b1b11223 */ /* 0x000fe20000010835 */
[----:B------:R-:W-:Y:S01]  /*3b00*/  @P1 FADD.FTZ R170, R170, R59 ;  /* 0x0000003baaaa1221 */ /* 0x000fe20000010000 */
[----:B------:R-:W0:Y:S01]  /*3b10*/  SHFL.UP PT, R57, R57, 0x1, RZ ;  /* 0x0420000039397989 */ /* 0x000e2200000e00ff */
[----:B------:R-:W-:Y:S01]  /*3b20*/  @P1 FADD.FTZ R168, R168, R55 ;  /* 0x00000037a8a81221 */ /* 0x000fe20000010000 */
[C---:B------:R-:W-:Y:S01]  /*3b30*/  FMUL.FTZ R58, R143.reuse, -R182 ;  /* 0x800000b68f3a7220 */ /* 0x040fe20000410000 */
[----:B------:R-:W-:Y:S01]  /*3b40*/  FMUL.FTZ R59, R143, -R190 ;  /* 0x800000be8f3b7220 */ /* 0x000fe20000410000 */
[----:B------:R1:W2:Y:S01]  /*3b50*/  SHFL.IDX PT, R56, R139, RZ, 0x1f ;  /* 0x00001fff8b387589 */ /* 0x0002a200000e0000 */
[----:B------:R-:W-:Y:S01]  /*3b60*/  FFMA.FTZ R183, R161, R63, -R60 ;  /* 0x0000003fa1b77223 */ /* 0x000fe2000001083c */
[----:B------:R-:W-:Y:S01]  /*3b70*/  HFMA2.MMA R53, -RZ, RZ, 0, 0 ;  /* 0x00000000ff357435 */ /* 0x000fe200000001ff */
[----:B------:R-:W-:Y:S01]  /*3b80*/  FFMA.FTZ R63, R141, R182, -R59 ;  /* 0x000000b68d3f7223 */ /* 0x000fe2000001083b */
[----:B------:R-:W3:Y:S01]  /*3b90*/  SHFL.UP PT, R177, R177, 0x1, RZ ;  /* 0x04200000b1b17989 */ /* 0x000ee200000e00ff */
[----:B------:R-:W-:-:S02]  /*3ba0*/  CS2R R54, SRZ ;  /* 0x0000000000367805 */ /* 0x000fc4000001ff00 */
[----:B------:R-:W-:Y:S01]  /*3bb0*/  FMUL.FTZ R60, R148, -R63 ;  /* 0x8000003f943c7220 */ /* 0x000fe20000410000 */
[----:B------:R-:W4:Y:S01]  /*3bc0*/  SHFL.UP PT, R170, R170, 0x1, RZ ;  /* 0x04200000aaaa7989 */ /* 0x000f2200000e00ff */
[----:B-1----:R-:W-:-:S03]  /*3bd0*/  FFMA.FTZ R139, R141, R190, R58 ;  /* 0x000000be8d8b7223 */ /* 0x002fc6000001003a */
[----:B------:R-:W1:Y:S01]  /*3be0*/  SHFL.UP PT, R168, R168, 0x1, RZ ;  /* 0x04200000a8a87989 */ /* 0x000e6200000e00ff */
[-C--:B------:R-:W-:Y:S01]  /*3bf0*/  FMUL.FTZ R181, R148, -R139.reuse ;  /* 0x8000008b94b57220 */ /* 0x080fe20000410000 */
[C---:B------:R-:W-:Y:S02]  /*3c00*/  FFMA.FTZ R182, R144.reuse, R139, R60 ;  /* 0x0000008b90b67223 */ /* 0x040fe4000001003c */
[----:B------:R2:W1:Y:S01]  /*3c10*/  @!P0 LDS.128 R52, [R61+0x3650] ;  /* 0x003650003d348984 */ /* 0x0004620000000c00 */
[----:B------:R-:W-:Y:S01]  /*3c20*/  FFMA.FTZ R62, R144, R63, -R181 ;  /* 0x0000003f903e7223 */ /* 0x000fe200000108b5 */
[----:B------:R-:W-:Y:S01]  /*3c30*/  ISETP.NE.AND P0, PT, R152, 0x1f, PT ;  /* 0x0000001f9800780c */ /* 0x000fe20003f05270 */
[----:B------:R-:W-:Y:S01]  /*3c40*/  FADD.FTZ R63, -R184, R187 ;  /* 0x000000bbb83f7221 */ /* 0x000fe20000010100 */
[C---:B0-----:R-:W-:Y:S01]  /*3c50*/  FMUL.FTZ R59, R57.reuse, R138 ;  /* 0x0000008a393b7220 */ /* 0x041fe20000410000 */
[----:B------:R-:W0:Y:S01]  /*3c60*/  S2R R60, SR_CgaCtaId ;  /* 0x00000000003c7919 */ /* 0x000e220000008800 */
[----:B--2---:R-:W-:Y:S01]  /*3c70*/  FMUL.FTZ R58, R57, R56 ;  /* 0x00000038393a7220 */ /* 0x004fe20000410000 */
[----:B------:R-:W-:Y:S01]  /*3c80*/  FMUL.FTZ R61, R153, -R182 ;  /* 0x800000b6993d7220 */ /* 0x000fe20000410000 */
[----:B---3--:R-:W-:-:S02]  /*3c90*/  FFMA.FTZ R59, R177, R56, R59 ;  /* 0x00000038b13b7223 */ /* 0x008fc4000001003b */
[----:B------:R-:W-:Y:S01]  /*3ca0*/  FFMA.FTZ R57, R177, R138, -R58 ;  /* 0x0000008ab1397223 */ /* 0x000fe2000001083a */
[-C--:B------:R-:W-:Y:S01]  /*3cb0*/  FMUL.FTZ R58, R153, -R62.reuse ;  /* 0x8000003e993a7220 */ /* 0x080fe20000410000 */
[C---:B------:R-:W-:Y:S01]  /*3cc0*/  FFMA.FTZ R61, R155.reuse, R62, -R61 ;  /* 0x0000003e9b3d7223 */ /* 0x040fe2000001083d */
[----:B----4-:R-:W-:Y:S02]  /*3cd0*/  @P3 FADD.FTZ R56, R170, R59 ;  /* 0x0000003baa383221 */ /* 0x010fe40000010000 */
[----:B------:R-:W-:Y:S01]  /*3ce0*/  FFMA.FTZ R58, R155, R182, R58 ;  /* 0x000000b69b3a7223 */ /* 0x000fe2000001003a */
[-C--:B------:R-:W-:Y:S01]  /*3cf0*/  FMUL.FTZ R59, R162, -R61.reuse ;  /* 0x8000003da23b7220 */ /* 0x080fe20000410000 */
[----:B-1----:R-:W-:Y:S01]  /*3d00*/  @P3 FADD.FTZ R138, R168, R57 ;  /* 0x00000039a88a3221 */ /* 0x002fe20000010000 */
[C---:B------:R-:W-:Y:S01]  /*3d10*/  FMUL.FTZ R57, R133.reuse, R56 ;  /* 0x0000003885397220 */ /* 0x040fe20000410000 */
[----:B------:R-:W-:Y:S02]  /*3d20*/  FMUL.FTZ R62, R162, -R58 ;  /* 0x8000003aa23e7220 */ /* 0x000fe40000410000 */
[-C--:B------:R-:W-:Y:S01]  /*3d30*/  FMUL.FTZ R133, R133, R138.reuse ;  /* 0x0000008a85857220 */ /* 0x080fe20000410000 */
[----:B------:R-:W-:Y:S01]  /*3d40*/  FFMA.FTZ R138, R132, R138, -R57 ;  /* 0x0000008a848a7223 */ /* 0x000fe20000010839 */
[C---:B------:R-:W-:Y:S01]  /*3d50*/  FFMA.FTZ R62, R161.reuse, R61, -R62 ;  /* 0x0000003da13e7223 */ /* 0x040fe2000001083e */
[----:B------:R-:W-:Y:S01]  /*3d60*/  FADD.FTZ R61, R176, R183 ;  /* 0x000000b7b03d7221 */ /* 0x000fe20000010000 */
[----:B------:R-:W-:Y:S01]  /*3d70*/  FFMA.FTZ R133, R132, R56, R133 ;  /* 0x0000003884857223 */ /* 0x000fe20000010085 */
[----:B------:R-:W-:Y:S01]  /*3d80*/  FFMA.FTZ R132, R161, R58, R59 ;  /* 0x0000003aa1847223 */ /* 0x000fe2000001003b */
[----:B------:R-:W-:Y:S01]  /*3d90*/  FADD.FTZ R185, R185, R138 ;  /* 0x0000008ab9b97221 */ /* 0x000fe20000010000 */
[----:B------:R1:W2:Y:S01]  /*3da0*/  SHFL.DOWN PT, R168, R62, 0x1, 0x1f ;  /* 0x08201f003ea87f89 */ /* 0x0002a200000e0000 */
[----:B------:R-:W-:-:S02]  /*3db0*/  FADD.FTZ R188, R188, R133 ;  /* 0x00000085bcbc7221 */ /* 0x000fc40000010000 */
        /* <DEDUP_REMOVED lines=8> */
[C---:B0-----:R-:W-:Y:S01]  /*3e40*/  FMUL.FTZ R59, R132.reuse, R138 ;  /* 0x0000008a843b7220 */ /* 0x041fe20000410000 */
[C---:B---3--:R-:W-:Y:S01]  /*3e50*/  FMUL.FTZ R57, R132.reuse, R170 ;  /* 0x000000aa84397220 */ /* 0x048fe20000410000 */
[-C--:B----4-:R-:W-:Y:S02]  /*3e60*/  FMUL.FTZ R133, R132, R139.reuse ;  /* 0x0000008b84857220 */ /* 0x090fe40000410000 */
        /* <DEDUP_REMOVED lines=8> */
.L_x_17327:
[----:B------:R-:W-:Y:S05]  /*3ef0*/  BSYNC B0 ;  /* 0x0000000000007941 */ /* 0x000fea0003800000 */
.L_x_17326:
[----:B------:R-:W-:Y:S01]  /*3f00*/  ISETP.GT.U32.AND P0, PT, R152, 0x1d, PT ;  /* 0x0000001d9800780c */ /* 0x000fe20003f04070 */
[C---:B------:R-:W-:Y:S01]  /*3f10*/  FFMA.FTZ R56, R13.reuse, R140, R56 ;  /* 0x0000008c0d387223 */ /* 0x040fe20000010038 */
[----:B------:R-:W-:Y:S01]  /*3f20*/  FFMA.FTZ R187, R13, R134, R187 ;  /* 0x000000860dbb7223 */ /* 0x000fe200000100bb */
[----:B------:R0:W1:Y:S01]  /*3f30*/  SHFL.DOWN PT, R140, R62, 0x2, 0x1f ;  /* 0x08401f003e8c7f89 */ /* 0x00006200000e0000 */
[----:B------:R-:W-:Y:S01]  /*3f40*/  BSSY B0, `(.L_x_17328) ;  /* 0x0000014000007945 */ /* 0x000fe20003800000 */
[CC--:B------:R-:W-:Y:S01]  /*3f50*/  FMUL.FTZ R58, R153.reuse, R56.reuse ;  /* 0x00000038993a7220 */ /* 0x0c0fe20000410000 */
[-C--:B------:R-:W-:Y:S01]  /*3f60*/  FMUL.FTZ R57, R153, R187.reuse ;  /* 0x000000bb99397220 */ /* 0x080fe20000410000 */
[----:B--2---:R2:W1:Y:S02]  /*3f70*/  SHFL.DOWN PT, R168, R132, 0x2, 0x1f ;  /* 0x08401f0084a87f89 */ /* 0x00446400000e0000 */
[C---:B------:R-:W-:Y:S01]  /*3f80*/  FFMA.FTZ R134, R155.reuse, R187, -R58 ;  /* 0x000000bb9b867223 */ /* 0x040fe2000001083a */
[----:B------:R-:W-:Y:S01]  /*3f90*/  FFMA.FTZ R57, R155, R56, R57 ;  /* 0x000000389b397223 */ /* 0x000fe20000010039 */
[----:B------:R2:W1:Y:S04]  /*3fa0*/  SHFL.DOWN PT, R177, R61, 0x2, 0x1f ;  /* 0x08401f003db17f89 */ /* 0x00046800000e0000 */
[----:B0-----:R2:W0:Y:S01]  /*3fb0*/  SHFL.DOWN PT, R138, R63, 0x2, 0x1f ;  /* 0x08401f003f8a7f89 */ /* 0x00142200000e0000 */
        /* <DEDUP_REMOVED lines=12> */
.L_x_17329:
[----:B------:R-:W-:Y:S05]  /*4080*/  BSYNC B0 ;  /* 0x0000000000007941 */ /* 0x000fea0003800000 */
.L_x_17328:
[----:B------:R-:W-:Y:S01]  /*4090*/  ISETP.GT.U32.AND P0, PT, R152, 0x1b, PT ;  /* 0x0000001b9800780c */ /* 0x000fe20003f04070 */
[C---:B------:R-:W-:Y:S01]  /*40a0*/  FFMA.FTZ R58, R14.reuse, R151, R57 ;  /* 0x000000970e3a7223 */ /* 0x040fe20000010039 */
[----:B------:R-:W-:Y:S01]  /*40b0*/  FFMA.FTZ R57, R14, R149, R134 ;  /* 0x000000950e397223 */ /* 0x000fe20000010086 */
[----:B-1----:R1:W0:Y:S01]  /*40c0*/  SHFL.DOWN PT, R168, R62, 0x4, 0x1f ;  /* 0x08801f003ea87f89 */ /* 0x00222200000e0000 */
[----:B------:R-:W-:Y:S01]  /*40d0*/  BSSY B0, `(.L_x_17330) ;  /* 0x0000014000007945 */ /* 0x000fe20003800000 */
[CC--:B------:R-:W-:Y:S01]  /*40e0*/  FMUL.FTZ R59, R148.reuse, R58.reuse ;  /* 0x0000003a943b7220 */ /* 0x0c0fe20000410000 */
[-C--:B------:R-:W-:Y:S01]  /*40f0*/  FMUL.FTZ R133, R148, R57.reuse ;  /* 0x0000003994857220 */ /* 0x080fe20000410000 */
[----:B---3--:R1:W3:Y:S02]  /*4100*/  SHFL.DOWN PT, R170, R132, 0x4, 0x1f ;  /* 0x08801f0084aa7f89 */ /* 0x0082e400000e0000 */
[C---:B------:R-:W-:Y:S01]  /*4110*/  FFMA.FTZ R134, R144.reuse, R57, -R59 ;  /* 0x0000003990867223 */ /* 0x040fe2000001083b */
[----:B------:R-:W-:Y:S01]  /*4120*/  FFMA.FTZ R133, R144, R58, R133 ;  /* 0x0000003a90857223 */ /* 0x000fe20000010085 */
[----:B------:R1:W0:Y:S04]  /*4130*/  SHFL.DOWN PT, R151, R61, 0x4, 0x1f ;  /* 0x08801f003d977f89 */ /* 0x00022800000e0000 */
[----:B------:R1:W0:Y:S01]  /*4140*/  SHFL.DOWN PT, R140, R63, 0x4, 0x1f ;  /* 0x08801f003f8c7f89 */ /* 0x00022200000e0000 */
[----:B------:R-:W-:Y:S05]  /*4150*/  @P0 BRA `(.L_x_17331) ;  /* 0x00000000002c0947 */ /* 0x000fea0003800000 */
[C---:B0---4-:R-:W-:Y:S01]  /*4160*/  FMUL.FTZ R139, R132.reuse, R140 ;  /* 0x0000008c848b7220 */ /* 0x051fe20000410000 */
[C---:B---3--:R-:W-:Y:S01]  /*4170*/  FMUL.FTZ R59, R132.reuse, R170 ;  /* 0x000000aa843b7220 */ /* 0x048fe20000410000 */
[-C--:B------:R-:W-:Y:S02]  /*4180*/  FMUL.FTZ R149, R132, R151.reuse ;  /* 0x0000009784957220 */ /* 0x080fe40000410000 */
[----:B------:R-:W-:Y:S01]  /*4190*/  FFMA.FTZ R138, R62, R151, -R139 ;  /* 0x000000973e8a7223 */ /* 0x000fe2000001088b */
[-C--:B------:R-:W-:Y:S01]  /*41a0*/  FMUL.FTZ R139, R132, R168.reuse ;  /* 0x000000a8848b7220 */ /* 0x080fe20000410000 */
[C---:B------:R-:W-:Y:S01]  /*41b0*/  FFMA.FTZ R59, R62.reuse, R168, -R59 ;  /* 0x000000a83e3b7223 */ /* 0x040fe2000001083b */
[C---:B------:R-:W-:Y:S01]  /*41c0*/  FFMA.FTZ R140, R62.reuse, R140, R149 ;  /* 0x0000008c3e8c7223 */ /* 0x040fe20000010095 */
[----:B-12---:R-:W-:Y:S01]  /*41d0*/  FADD.FTZ R61, R61, R138 ;  /* 0x0000008a3d3d7221 */ /* 0x006fe20000010000 */
[----:B------:R-:W-:Y:S02]  /*41e0*/  FFMA.FTZ R132, R62, R170, R139 ;  /* 0x000000aa3e847223 */ /* 0x000fe4000001008b */
[----:B------:R-:W-:Y:S01]  /*41f0*/  FADD.FTZ R63, R63, R140 ;  /* 0x0000008c3f3f7221 */ /* 0x000fe20000010000 */
[----:B------:R-:W-:-:S07]  /*4200*/  MOV R62, R59 ;  /* 0x0000003b003e7202 */ /* 0x000fce0000000f00 */
.L_x_17331:
[----:B------:R-:W-:Y:S05]  /*4210*/  BSYNC B0 ;  /* 0x0000000000007941 */ /* 0x000fea0003800000 */
.L_x_17330:
[C---:B------:R-:W-:Y:S01]  /*4220*/  ISETP.GT.U32.AND P0, PT, R152.reuse, 0x17, PT ;  /* 0x000000179800780c */ /* 0x040fe20003f04070 */
        /* <DEDUP_REMOVED lines=24> */
.L_x_17333:
[----:B------:R-:W-:Y:S05]  /*43b0*/  BSYNC B0 ;  /* 0x0000000000007941 */ /* 0x000fea0003800000 */
.L_x_17332:
[C---:B------:R-:W-:Y:S01]  /*43c0*/  FFMA.FTZ R150, R16.reuse, R163, R150 ;  /* 0x000000a310967223 */ /* 0x040fe20000010096 */
[----:B0-----:R0:W0:Y:S01]  /*43d0*/  SHFL.DOWN PT, R140, R62, 0x10, 0x1f ;  /* 0x0a001f003e8c7f89 */ /* 0x00102200000e0000 */
[----:B------:R-:W-:Y:S01]  /*43e0*/  BSSY B0, `(.L_x_17334) ;  /* 0x0000011000007945 */ /* 0x000fe20003800000 */
[----:B------:R-:W-:Y:S02]  /*43f0*/  FFMA.FTZ R149, R16, R165, R149 ;  /* 0x000000a510957223 */ /* 0x000fe40000010095 */
[----:B------:R0:W0:Y:S04]  /*4400*/  SHFL.DOWN PT, R168, R132, 0x10, 0x1f ;  /* 0x0a001f0084a87f89 */ /* 0x00002800000e0000 */
        /* <DEDUP_REMOVED lines=14> */
.L_x_17335:
[----:B------:R-:W-:Y:S05]  /*44f0*/  BSYNC B0 ;  /* 0x0000000000007941 */ /* 0x000fea0003800000 */
.L_x_17334:
[----:B0-----:R-:W-:Y:S01]  /*4500*/  SHFL.DOWN PT, R163, R132, 0x1, 0x1f ;  /* 0x08201f0084a37f89 */ /* 0x001fe200000e0000 */
[CC--:B------:R-:W-:Y:S01]  /*4510*/  FMUL.FTZ R133, R158.reuse, R150.reuse ;  /* 0x000000969e857220 */ /* 0x0c0fe20000410000 */
[-C--:B----4-:R-:W-:Y:S01]  /*4520*/  FMUL.FTZ R139, R158, R149.reuse ;  /* 0x000000959e8b7220 */ /* 0x090fe20000410000 */
[----:B------:R-:W-:Y:S01]  /*4530*/  ISETP.NE.AND P1, PT, R100, 0x1f, PT ;  /* 0x0000001f6400780c */ /* 0x000fe20003f25270 */
[----:B------:R-:W0:Y:S01]  /*4540*/  SHFL.IDX PT, R168, R55, RZ, 0x1f ;  /* 0x00001fff37a87589 */ /* 0x000e2200000e0000 */
[C---:B------:R-:W-:Y:S01]  /*4550*/  FFMA.FTZ R134, R142.reuse, R149, -R133 ;  /* 0x000000958e867223 */ /* 0x040fe20000010885 */
[----:B------:R-:W-:Y:S01]  /*4560*/  FFMA.FTZ R139, R142, R150, R139 ;  /* 0x000000968e8b7223 */ /* 0x000fe2000001008b */
[C---:B------:R-:W-:Y:S01]  /*4570*/  ISETP.NE.AND P0, PT, R100.reuse, RZ, PT ;  /* 0x000000ff6400720c */ /* 0x040fe20003f05270 */
[----:B------:R-:W4:Y:S01]  /*4580*/  SHFL.IDX PT, R140, R54, RZ, 0x1f ;  /* 0x00001fff368c7589 */ /* 0x000f2200000e0000 */
[C---:B------:R-:W-:Y:S01]  /*4590*/  FFMA.FTZ R151, R17.reuse, R154, R134 ;  /* 0x0000009a11977223 */ /* 0x040fe20000010086 */
[----:B------:R-:W-:Y:S01]  /*45a0*/  FFMA.FTZ R156, R17, R156, R139 ;  /* 0x0000009c119c7223 */ /* 0x000fe2000001008b */
[C---:B------:R-:W-:Y:S01]  /*45b0*/  IADD3 R189, R100.reuse, 0xc0, RZ ;  /* 0x000000c064bd7810 */ /* 0x040fe20007ffe0ff */
[----:B---3--:R-:W3:Y:S01]  /*45c0*/  SHFL.DOWN PT, R170, R62, 0x1, 0x1f ;  /* 0x08201f003eaa7f89 */ /* 0x008ee200000e0000 */
[CC--:B------:R-:W-:Y:S01]  /*45d0*/  FMUL.FTZ R138, R147.reuse, R151.reuse ;  /* 0x00000097938a7220 */ /* 0x0c0fe20000410000 */
[-C--:B------:R-:W-:Y:S01]  /*45e0*/  FMUL.FTZ R134, R147, R156.reuse ;  /* 0x0000009c93867220 */ /* 0x080fe20000410000 */
[C---:B------:R-:W-:Y:S01]  /*45f0*/  IADD3 R177, R100.reuse, 0x60, RZ ;  /* 0x0000006064b17810 */ /* 0x040fe20007ffe0ff */
[----:B------:R-:W5:Y:S01]  /*4600*/  SHFL.DOWN PT, R182, R61, 0x1, 0x1f ;  /* 0x08201f003db67f89 */ /* 0x000f6200000e0000 */
[C---:B------:R-:W-:Y:S01]  /*4610*/  FFMA.FTZ R133, R145.reuse, R156, R138 ;  /* 0x0000009c91857223 */ /* 0x040fe2000001008a */
[----:B------:R-:W-:Y:S01]  /*4620*/  FFMA.FTZ R134, R145, R151, -R134 ;  /* 0x0000009791867223 */ /* 0x000fe20000010886 */
[----:B------:R-:W-:Y:S01]  /*4630*/  IADD3 R181, R100, 0xa0, RZ ;  /* 0x000000a064b57810 */ /* 0x000fe20007ffe0ff */
[----:B------:R-:W5:Y:S01]  /*4640*/  SHFL.DOWN PT, R190, R63, 0x1, 0x1f ;  /* 0x08201f003fbe7f89 */ /* 0x000f6200000e0000 */
[C---:B------:R-:W-:Y:S01]  /*4650*/  FFMA.FTZ R154, R18.reuse, R169, R133 ;  /* 0x000000a9129a7223 */ /* 0x040fe20000010085 */
[----:B------:R-:W-:Y:S01]  /*4660*/  FFMA.FTZ R165, R18, R167, R134 ;  /* 0x000000a712a57223 */ /* 0x000fe20000010086 */
[----:B------:R-:W-:Y:S01]  /*4670*/  MOV R133, 0x400 ;  /* 0x0000040000857802 */ /* 0x000fe20000000f00 */
[----:B-12---:R-:W1:Y:S01]  /*4680*/  SHFL.IDX PT, R132, R132, RZ, 0x1f ;  /* 0x00001fff84847589 */ /* 0x006e6200000e0000 */
[----:B------:R-:W-:Y:S01]  /*4690*/  FMUL.FTZ R134, R159, R154 ;  /* 0x0000009a9f867220 */ /* 0x000fe20000410000 */
[----:B------:R-:W-:Y:S01]  /*46a0*/  IADD3 R191, R100, 0x160, RZ ;  /* 0x0000016064bf7810 */ /* 0x000fe20007ffe0ff */
[----:B------:R-:W-:Y:S01]  /*46b0*/  FMUL.FTZ R223, R0, R185 ;  /* 0x000000b900df7220 */ /* 0x000fe20000410000 */
[----:B------:R-:W2:Y:S01]  /*46c0*/  SHFL.IDX PT, R62, R62, RZ, 0x1f ;  /* 0x00001fff3e3e7589 */ /* 0x000ea200000e0000 */
[----:B0-----:R-:W-:Y:S01]  /*46d0*/  @P1 FMUL.FTZ R139, R163, R168 ;  /* 0x000000a8a38b1220 */ /* 0x001fe20000410000 */
[----:B------:R-:W-:Y:S01]  /*46e0*/  LEA R133, R60, R133, 0x18 ;  /* 0x000000853c857211 */ /* 0x000fe200078ec0ff */
[-C--:B------:R-:W-:Y:S01]  /*46f0*/  FMUL.FTZ R60, R159, R165.reuse ;  /* 0x000000a59f3c7220 */ /* 0x080fe20000410000 */
[----:B----4-:R-:W-:Y:S01]  /*4700*/  @P1 FMUL.FTZ R167, R163, R140 ;  /* 0x0000008ca3a71220 */ /* 0x010fe20000410000 */
[C---:B------:R-:W-:Y:S01]  /*4710*/  FFMA.FTZ R134, R157.reuse, R165, -R134 ;  /* 0x000000a59d867223 */ /* 0x040fe20000010886 */
[----:B------:R-:W0:Y:S01]  /*4720*/  SHFL.IDX PT, R63, R63, RZ, 0x1f ;  /* 0x00001fff3f3f7589 */ /* 0x000e2200000e0000 */
[----:B------:R-:W-:Y:S01]  /*4730*/  FFMA.FTZ R60, R157, R154, R60 ;  /* 0x0000009a9d3c7223 */ /* 0x000fe2000001003c */
[C---:B---3--:R-:W-:Y:S01]  /*4740*/  @P1 FFMA.FTZ R139, R170.reuse, R140, -R139 ;  /* 0x0000008caa8b1223 */ /* 0x048fe2000001088b */
[----:B------:R-:W-:Y:S01]  /*4750*/  @P1 FFMA.FTZ R167, R170, R168, R167 ;  /* 0x000000a8aaa71223 */ /* 0x000fe200000100a7 */
[C---:B------:R-:W-:Y:S01]  /*4760*/  FFMA.FTZ R163, R19.reuse, R160, R134 ;  /* 0x000000a013a37223 */ /* 0x040fe20000010086 */
[----:B------:R-:W-:Y:S01]  /*4770*/  FFMA.FTZ R186, R19, R186, R60 ;  /* 0x000000ba13ba7223 */ /* 0x000fe2000001003c */
[----:B-----5:R-:W-:Y:S01]  /*4780*/  @P1 FADD.FTZ R140, R182, R139 ;  /* 0x0000008bb68c1221 */ /* 0x020fe20000010000 */
[----:B------:R3:W4:Y:S01]  /*4790*/  SHFL.IDX PT, R134, R61, RZ, 0x1f ;  /* 0x00001fff3d867589 */ /* 0x00072200000e0000 */
[----:B------:R-:W-:Y:S01]  /*47a0*/  IADD3 R193, R100, 0x180, RZ ;  /* 0x0000018064c17810 */ /* 0x000fe20007ffe0ff */
[----:B------:R-:W-:Y:S01]  /*47b0*/  FMUL.FTZ R225, R2, R187 ;  /* 0x000000bb02e17220 */ /* 0x000fe20000410000 */
[----:B------:R-:W-:Y:S01]  /*47c0*/  @P1 FADD.FTZ R168, R190, R167 ;  /* 0x000000a7bea81221 */ /* 0x000fe20000010000 */
[----:B------:R-:W-:Y:S01]  /*47d0*/  FMUL.FTZ R167, R140, -R137 ;  /* 0x800000898ca77220 */ /* 0x000fe20000410000 */
[----:B------:R-:W-:Y:S01]  /*47e0*/  IADD3 R195, R100, 0x1a0, RZ ;  /* 0x000001a064c37810 */ /* 0x000fe20007ffe0ff */
[----:B------:R-:W-:Y:S01]  /*47f0*/  FMUL.FTZ R229, R4, R59 ;  /* 0x0000003b04e57220 */ /* 0x000fe20000410000 */
[----:B------:R-:W-:Y:S01]  /*4800*/  FMUL.FTZ R137, R168, -R137 ;  /* 0x80000089a8897220 */ /* 0x000fe20000410000 */
[----:B-1----:R-:W-:Y:S01]  /*4810*/  FMUL.FTZ R60, R132, R54 ;  /* 0x00000036843c7220 */ /* 0x002fe20000410000 */
[-C--:B------:R-:W-:Y:S01]  /*4820*/  FFMA.FTZ R167, R168, R136.reuse, R167 ;  /* 0x00000088a8a77223 */ /* 0x080fe200000100a7 */
[-C--:B------:R-:W-:Y:S01]  /*4830*/  FMUL.FTZ R139, R132, R55.reuse ;  /* 0x00000037848b7220 */ /* 0x080fe20000410000 */
[----:B---3--:R-:W-:Y:S01]  /*4840*/  FFMA.FTZ R61, R140, R136, -R137 ;  /* 0x000000888c3d7223 */ /* 0x008fe20000010889 */
[----:B--2---:R-:W-:Y:S01]  /*4850*/  FFMA.FTZ R138, R62, R55, R60 ;  /* 0x000000373e8a7223 */ /* 0x004fe2000001003c */
[----:B------:R-:W-:Y:S01]  /*4860*/  FADD.FTZ R60, -R64, R167 ;  /* 0x000000a7403c7221 */ /* 0x000fe20000010100 */
[----:B------:R-:W-:Y:S01]  /*4870*/  FFMA.FTZ R139, R62, R54, -R139 ;  /* 0x000000363e8b7223 */ /* 0x000fe2000001088b */
        /* <DEDUP_REMOVED lines=9> */
[----:B0-----:R-:W-:Y:S01]  /*4910*/  FADD.FTZ R55, R63, R138 ;  /* 0x0000008a3f377221 */ /* 0x001fe20000010000 */
[----:B------:R-:W-:Y:S01]  /*4920*/  SHF.L.U32 R64, R100, 0x4, RZ ;  /* 0x0000000464407819 */ /* 0x000fe200000006ff */
[----:B------:R-:W-:Y:S01]  /*4930*/  FADD.FTZ R63, R171, R132 ;  /* 0x00000084ab3f7221 */ /* 0x000fe20000010000 */
[----:B------:R-:W-:Y:S01]  /*4940*/  FADD.FTZ R62, -R65, R62 ;  /* 0x0000003e413e7221 */ /* 0x000fe20000010100 */
[----:B----4-:R-:W-:Y:S01]  /*4950*/  FADD.FTZ R54, R134, R139 ;  /* 0x0000008b86367221 */ /* 0x010fe20000010000 */
[----:B------:R-:W-:Y:S01]  /*4960*/  FMUL.FTZ R134, R18, R119 ;  /* 0x0000007712867220 */ /* 0x000fe20000410000 */
[----:B------:R-:W-:Y:S01]  /*4970*/  @!P0 LEA R138, R129, R133, 0x4 ;  /* 0x00000085818a8211 */ /* 0x000fe200078e20ff */
[C---:B------:R-:W-:Y:S01]  /*4980*/  FMUL.FTZ R132, R147.reuse, -R62 ;  /* 0x8000003e93847220 */ /* 0x040fe20000410000 */
[-C--:B------:R-:W-:Y:S01]  /*4990*/  FMUL.FTZ R147, R147, -R63.reuse ;  /* 0x8000003f93937220 */ /* 0x080fe20000410000 */
[----:B------:R-:W-:Y:S01]  /*49a0*/  LEA.HI.SX32 R190, R64, R64, 0x1b ;  /* 0x0000004040be7211 */ /* 0x000fe200078fdaff */
[----:B------:R-:W-:Y:S01]  /*49b0*/  FMUL.FTZ R136, R61, R118 ;  /* 0x000000763d887220 */ /* 0x000fe20000410000 */
[C---:B------:R-:W-:Y:S01]  /*49c0*/  FFMA.FTZ R65, R145.reuse, R63, -R132 ;  /* 0x0000003f91417223 */ /* 0x040fe20000010884 */
[----:B------:R-:W-:Y:S01]  /*49d0*/  FFMA.FTZ R132, R145, R62, R147 ;  /* 0x0000003e91847223 */ /* 0x000fe20000010093 */
[----:B------:R-:W-:Y:S01]  /*49e0*/  FMUL.FTZ R139, R63, R119 ;  /* 0x000000773f8b7220 */ /* 0x000fe20000410000 */
[----:B------:R-:W-:Y:S01]  /*49f0*/  LEA R190, R190, R133, 0x2 ;  /* 0x00000085bebe7211 */ /* 0x000fe200078e10ff */
[----:B------:R-:W-:Y:S01]  /*4a00*/  FADD.FTZ R65, R66, R65 ;  /* 0x0000004142417221 */ /* 0x000fe20000010000 */
[----:B------:R-:W-:Y:S01]  /*4a10*/  FFMA.FTZ R66, R49, -R134, R154 ;  /* 0x8000008631427223 */ /* 0x000fe2000001009a */
[----:B------:R-:W-:Y:S01]  /*4a20*/  FMUL.FTZ R137, R19, R136 ;  /* 0x0000008813897220 */ /* 0x000fe20000410000 */
[----:B------:R-:W-:Y:S01]  /*4a30*/  @!P0 STS.128 [R138+0x3650], R52 ;  /* 0x003650348a008388 */ /* 0x000fe20000000c00 */
[----:B------:R-:W-:Y:S01]  /*4a40*/  FADD.FTZ R67, -R67, R132 ;  /* 0x0000008443437221 */ /* 0x000fe20000010100 */
[----:B------:R-:W-:Y:S01]  /*4a50*/  FFMA.FTZ R132, R48, -R134, R165 ;  /* 0x8000008630847223 */ /* 0x000fe200000100a5 */
[-C--:B------:R-:W-:Y:S01]  /*4a60*/  FMUL.FTZ R140, R66, R139.reuse ;  /* 0x0000008b428c7220 */ /* 0x080fe20000410000 */
[----:B------:R0:W-:Y:S01]  /*4a70*/  STS [R190+0x10b8], R137 ;  /* 0x0010b889be007388 */ /* 0x0001e20000000800 */
[----:B------:R-:W-:Y:S01]  /*4a80*/  FMUL.FTZ R145, R18, R139 ;  /* 0x0000008b12917220 */ /* 0x000fe20000410000 */
[----:B------:R-:W-:Y:S01]  /*4a90*/  FMUL.FTZ R160, R65, R116 ;  /* 0x0000007441a07220 */ /* 0x000fe20000410000 */
[----:B------:R-:W-:Y:S01]  /*4aa0*/  FMUL.FTZ R64, R60, R118 ;  /* 0x000000763c407220 */ /* 0x000fe20000410000 */
[C---:B------:R-:W-:Y:S01]  /*4ab0*/  IADD3 R197, R100.reuse, 0x1c0, RZ ;  /* 0x000001c064c57810 */ /* 0x040fe20007ffe0ff */
[----:B------:R-:W-:Y:S01]  /*4ac0*/  FMUL.FTZ R227, R3, R57 ;  /* 0x0000003903e37220 */ /* 0x000fe20000410000 */
[----:B------:R1:W-:Y:S01]  /*4ad0*/  STS [R190+0x10b0], R145 ;  /* 0x0010b091be007388 */ /* 0x0003e20000000800 */
[----:B------:R-:W-:Y:S01]  /*4ae0*/  FMUL.FTZ R157, R19, R64 ;  /* 0x00000040139d7220 */ /* 0x000fe20000410000 */
[----:B------:R-:W-:Y:S01]  /*4af0*/  IADD3 R199, R100, 0x1e0, RZ ;  /* 0x000001e064c77810 */ /* 0x000fe20007ffe0ff */
[----:B------:R-:W-:Y:S01]  /*4b00*/  FFMA.FTZ R221, -R2, R56, -RZ ;  /* 0x0000003802dd7223 */ /* 0x000fe200000109ff */
[----:B0-----:R-:W-:Y:S01]  /*4b10*/  FMUL.FTZ R137, R17, R116 ;  /* 0x0000007411897220 */ /* 0x001fe20000410000 */
[----:B------:R-:W-:Y:S01]  /*4b20*/  LEA.HI.SX32 R168, R189, R100, 0x1b ;  /* 0x00000064bda87211 */ /* 0x000fe200078fdaff */
[----:B------:R-:W-:Y:S01]  /*4b30*/  FMUL.FTZ R53, R62, R119 ;  /* 0x000000773e357220 */ /* 0x000fe20000410000 */
[----:B------:R-:W-:Y:S01]  /*4b40*/  FMUL.FTZ R54, R67, R116 ;  /* 0x0000007443367220 */ /* 0x000fe20000410000 */
[-C--:B------:R-:W-:Y:S01]  /*4b50*/  FFMA.FTZ R134, R47, -R137.reuse, R156 ;  /* 0x800000892f867223 */ /* 0x080fe2000001009c */
[----:B------:R-:W-:Y:S01]  /*4b60*/  FFMA.FTZ R137, R46, -R137, R151 ;  /* 0x800000892e897223 */ /* 0x000fe20000010097 */
[-C--:B------:R-:W-:Y:S01]  /*4b70*/  FMUL.FTZ R55, R66, R53.reuse ;  /* 0x0000003542377220 */ /* 0x080fe20000410000 */
[-C--:B------:R-:W-:Y:S01]  /*4b80*/  FMUL.FTZ R147, R18, R53.reuse ;  /* 0x0000003512937220 */ /* 0x080fe20000410000 */
[----:B------:R-:W-:Y:S01]  /*4b90*/  FFMA.FTZ R140, R132, R53, -R140 ;  /* 0x00000035848c7223 */ /* 0x000fe2000001088c */
[C---:B------:R-:W-:Y:S01]  /*4ba0*/  FMUL.FTZ R53, R158.reuse, -R67 ;  /* 0x800000439e357220 */ /* 0x040fe20000410000 */
[----:B------:R-:W-:Y:S01]  /*4bb0*/  FMUL.FTZ R158, R158, -R65 ;  /* 0x800000419e9e7220 */ /* 0x000fe20000410000 */
[----:B------:R-:W-:Y:S01]  /*4bc0*/  FFMA.FTZ R139, R132, R139, R55 ;  /* 0x0000008b848b7223 */ /* 0x000fe20000010037 */
[----:B------:R-:W-:Y:S01]  /*4bd0*/  FMUL.FTZ R52, R134, R54 ;  /* 0x0000003686347220 */ /* 0x000fe20000410000 */
[C---:B------:R-:W-:Y:S01]  /*4be0*/  FFMA.FTZ R53, R142.reuse, R65, -R53 ;  /* 0x000000418e357223 */ /* 0x040fe20000010835 */
[----:B------:R-:W-:Y:S01]  /*4bf0*/  FFMA.FTZ R55, R142, R67, R158 ;  /* 0x000000438e377223 */ /* 0x000fe2000001009e */
[-C--:B-1----:R-:W-:Y:S01]  /*4c00*/  FMUL.FTZ R145, R17, R160.reuse ;  /* 0x000000a011917220 */ /* 0x082fe20000410000 */
[-C--:B------:R-:W-:Y:S01]  /*4c10*/  FMUL.FTZ R159, R134, R160.reuse ;  /* 0x000000a0869f7220 */ /* 0x080fe20000410000 */
[----:B------:R-:W-:Y:S01]  /*4c20*/  FADD.FTZ R138, R164, R53 ;  /* 0x00000035a48a7221 */ /* 0x000fe20000010000 */
[----:B------:R-:W-:Y:S01]  /*4c30*/  FADD.FTZ R142, -R166, R55 ;  /* 0x00000037a68e7221 */ /* 0x000fe20000010100 */
[----:B------:R-:W-:Y:S01]  /*4c40*/  FFMA.FTZ R160, R137, R160, R52 ;  /* 0x000000a089a07223 */ /* 0x000fe20000010034 */
[----:B------:R0:W-:Y:S01]  /*4c50*/  STS [R190+0x10a8], R145 ;  /* 0x0010a891be007388 */ /* 0x0001e20000000800 */
[----:B------:R-:W-:Y:S01]  /*4c60*/  FMUL.FTZ R215, R138, R117 ;  /* 0x000000758ad77220 */ /* 0x000fe20000410000 */
[C---:B------:R-:W-:Y:S01]  /*4c70*/  FMUL.FTZ R52, R143.reuse, -R142 ;  /* 0x8000008e8f347220 */ /* 0x040fe20000410000 */
[----:B------:R-:W-:Y:S01]  /*4c80*/  FMUL.FTZ R143, R143, -R138 ;  /* 0x8000008a8f8f7220 */ /* 0x000fe20000410000 */
[----:B------:R1:W-:Y:S01]  /*4c90*/  STS [R190+0x10b4], R147 ;  /* 0x0010b493be007388 */ /* 0x0003e20000000800 */
[----:B------:R-:W-:Y:S01]  /*4ca0*/  FFMA.FTZ R159, R137, R54, -R159 ;  /* 0x00000036899f7223 */ /* 0x000fe2000001089f */
[C---:B------:R-:W-:Y:S01]  /*4cb0*/  FFMA.FTZ R52, R141.reuse, R138, -R52 ;  /* 0x0000008a8d347223 */ /* 0x040fe20000010834 */
[----:B------:R-:W-:Y:S01]  /*4cc0*/  FFMA.FTZ R141, R141, R142, R143 ;  /* 0x0000008e8d8d7223 */ /* 0x000fe2000001008f */
[----:B------:R-:W-:Y:S01]  /*4cd0*/  FMUL.FTZ R55, R16, R215 ;  /* 0x000000d710377220 */ /* 0x000fe20000410000 */
[----:B------:R-:W-:Y:S01]  /*4ce0*/  FMUL.FTZ R183, R142, R117 ;  /* 0x000000758eb77220 */ /* 0x000fe20000410000 */
[----:B------:R-:W-:Y:S01]  /*4cf0*/  FADD.FTZ R143, R175, R52 ;  /* 0x00000034af8f7221 */ /* 0x000fe20000010000 */
[----:B------:R-:W-:Y:S01]  /*4d00*/  FADD.FTZ R141, -R174, R141 ;  /* 0x0000008dae8d7221 */ /* 0x000fe20000010100 */
[----:B0-----:R-:W-:Y:S01]  /*4d10*/  FMUL.FTZ R145, R15, R122 ;  /* 0x0000007a0f917220 */ /* 0x001fe20000410000 */
[----:B------:R0:W-:Y:S01]  /*4d20*/  STS [R190+0x10a0], R55 ;  /* 0x0010a037be007388 */ /* 0x0001e20000000800 */
[----:B-1----:R-:W-:Y:S01]  /*4d30*/  FMUL.FTZ R147, R17, R54 ;  /* 0x0000003611937220 */ /* 0x002fe20000410000 */
[C---:B------:R-:W-:Y:S01]  /*4d40*/  FMUL.FTZ R53, R148.reuse, -R141 ;  /* 0x8000008d94357220 */ /* 0x040fe20000410000 */
[-C--:B------:R-:W-:Y:S01]  /*4d50*/  FMUL.FTZ R148, R148, -R143.reuse ;  /* 0x8000008f94947220 */ /* 0x080fe20000410000 */
[-C--:B------:R-:W-:Y:S01]  /*4d60*/  FMUL.FTZ R54, R141, R122.reuse ;  /* 0x0000007a8d367220 */ /* 0x080fe20000410000 */
[----:B------:R-:W-:Y:S01]  /*4d70*/  FMUL.FTZ R194, R143, R122 ;  /* 0x0000007a8fc27220 */ /* 0x000fe20000410000 */
[C---:B------:R-:W-:Y:S01]  /*4d80*/  FFMA.FTZ R52, R144.reuse, R143, -R53 ;  /* 0x0000008f90347223 */ /* 0x040fe20000010835 */
[----:B------:R-:W-:Y:S01]  /*4d90*/  FFMA.FTZ R53, R144, R141, R148 ;  /* 0x0000008d90357223 */ /* 0x000fe20000010094 */
[-C--:B------:R-:W-:Y:S01]  /*4da0*/  FFMA.FTZ R144, R43, -R145.reuse, R146 ;  /* 0x800000912b907223 */ /* 0x080fe20000010092 */
[----:B------:R1:W-:Y:S01]  /*4db0*/  STS [R190+0x10ac], R147 ;  /* 0x0010ac93be007388 */ /* 0x0003e20000000800 */
[----:B------:R-:W-:Y:S01]  /*4dc0*/  FFMA.FTZ R145, R42, -R145, R59 ;  /* 0x800000912a917223 */ /* 0x000fe2000001003b */
[----:B------:R-:W-:Y:S01]  /*4dd0*/  FADD.FTZ R148, -R172, R53 ;  /* 0x00000035ac947221 */ /* 0x000fe20000010100 */
[-C--:B0-----:R-:W-:Y:S01]  /*4de0*/  FMUL.FTZ R55, R144, R194.reuse ;  /* 0x000000c290377220 */ /* 0x081fe20000410000 */
[----:B------:R-:W-:Y:S01]  /*4df0*/  FMUL.FTZ R167, R15, R194 ;  /* 0x000000c20fa77220 */ /* 0x000fe20000410000 */
[----:B------:R0:W-:Y:S01]  /*4e00*/  STS [R190+0x10bc], R157 ;  /* 0x0010bc9dbe007388 */ /* 0x0001e20000000800 */
[-C--:B------:R-:W-:Y:S01]  /*4e10*/  FMUL.FTZ R53, R14, R123.reuse ;  /* 0x0000007b0e357220 */ /* 0x080fe20000410000 */
[-C--:B------:R-:W-:Y:S01]  /*4e20*/  FMUL.FTZ R196, R148, R123.reuse ;  /* 0x0000007b94c47220 */ /* 0x080fe20000410000 */
[-C--:B------:R-:W-:Y:S01]  /*4e30*/  FFMA.FTZ R192, R145, R54.reuse, -R55 ;  /* 0x0000003691c07223 */ /* 0x080fe20000010837 */
[-C--:B------:R-:W-:Y:S01]  /*4e40*/  FMUL.FTZ R55, R15, R54.reuse ;  /* 0x000000360f377220 */ /* 0x080fe20000410000 */
[----:B-1----:R-:W-:Y:S01]  /*4e50*/  FADD.FTZ R147, R173, R52 ;  /* 0x00000034ad937221 */ /* 0x002fe20000010000 */
[----:B------:R-:W-:Y:S01]  /*4e60*/  FMUL.FTZ R52, R144, R54 ;  /* 0x0000003690347220 */ /* 0x000fe20000410000 */
[----:B------:R1:W-:Y:S01]  /*4e70*/  STS [R190+0x1098], R167 ;  /* 0x001098a7be007388 */ /* 0x0003e20000000800 */
[----:B------:R-:W-:Y:S01]  /*4e80*/  FMUL.FTZ R169, R14, R196 ;  /* 0x000000c40ea97220 */ /* 0x000fe20000410000 */
[----:B------:R-:W-:Y:S01]  /*4e90*/  FMUL.FTZ R198, R147, R123 ;  /* 0x0000007b93c67220 */ /* 0x000fe20000410000 */
[----:B------:R-:W-:Y:S01]  /*4ea0*/  FFMA.FTZ R194, R145, R194, R52 ;  /* 0x000000c291c27223 */ /* 0x000fe20000010034 */
[C---:B------:R-:W-:Y:S01]  /*4eb0*/  FMUL.FTZ R52, R153.reuse, -R148 ;  /* 0x8000009499347220 */ /* 0x040fe20000410000 */
[----:B0-----:R-:W-:Y:S01]  /*4ec0*/  FMUL.FTZ R157, R16, R183 ;  /* 0x000000b7109d7220 */ /* 0x001fe20000410000 */
[----:B------:R-:W-:Y:S01]  /*4ed0*/  FMUL.FTZ R153, R153, -R147 ;  /* 0x8000009399997220 */ /* 0x000fe20000410000 */
[----:B------:R-:W-:Y:S01]  /*4ee0*/  STS [R190+0x109c], R55 ;  /* 0x00109c37be007388 */ /* 0x000fe20000000800 */
[----:B------:R-:W-:Y:S01]  /*4ef0*/  FMUL.FTZ R54, R13, R120 ;  /* 0x000000780d367220 */ /* 0x000fe20000410000 */
[----:B------:R-:W-:Y:S01]  /*4f00*/  IADD3 R173, R100, 0x20, RZ ;  /* 0x0000002064ad7810 */ /* 0x000fe20007ffe0ff */
[----:B------:R-:W-:Y:S01]  /*4f10*/  FFMA.FTZ R158, R155, R148, R153 ;  /* 0x000000949b9e7223 */ /* 0x000fe20000010099 */
[----:B------:R0:W-:Y:S01]  /*4f20*/  STS [R190+0x10a4], R157 ;  /* 0x0010a49dbe007388 */ /* 0x0001e20000000800 */
[----:B------:R-:W-:Y:S01]  /*4f30*/  FFMA.FTZ R153, R41, -R53, R58 ;  /* 0x8000003529997223 */ /* 0x000fe2000001003a */
[----:B-1----:R-:W-:Y:S01]  /*4f40*/  FMUL.FTZ R167, R14, R198 ;  /* 0x000000c60ea77220 */ /* 0x002fe20000410000 */
[----:B------:R-:W-:Y:S01]  /*4f50*/  FADD.FTZ R158, -R179, R158 ;  /* 0x0000009eb39e7221 */ /* 0x000fe20000010100 */
[----:B------:R1:W-:Y:S01]  /*4f60*/  STS [R190+0x1094], R169 ;  /* 0x001094a9be007388 */ /* 0x0003e20000000800 */
[----:B------:R-:W-:Y:S01]  /*4f70*/  IADD3 R175, R100, 0x40, RZ ;  /* 0x0000004064af7810 */ /* 0x000fe20007ffe0ff */
[----:B------:R-:W-:Y:S01]  /*4f80*/  FMUL.FTZ R166, R12, R121 ;  /* 0x000000790ca67220 */ /* 0x000fe20000410000 */
[----:B------:R-:W-:Y:S01]  /*4f90*/  FMUL.FTZ R202, R158, R120 ;  /* 0x000000789eca7220 */ /* 0x000fe20000410000 */
[----:B------:R2:W-:Y:S01]  /*4fa0*/  STS [R190+0x1090], R167 ;  /* 0x001090a7be007388 */ /* 0x0005e20000000800 */
[----:B------:R-:W-:Y:S01]  /*4fb0*/  IADD3 R179, R100, 0x80, RZ ;  /* 0x0000008064b37810 */ /* 0x000fe20007ffe0ff */
[----:B0-----:R-:W-:Y:S01]  /*4fc0*/  FFMA.FTZ R157, R155, R147, -R52 ;  /* 0x000000939b9d7223 */ /* 0x001fe20000010834 */
[----:B------:R-:W-:Y:S01]  /*4fd0*/  FFMA.FTZ R155, R40, -R53, R57 ;  /* 0x80000035289b7223 */ /* 0x000fe20000010039 */
[C---:B------:R-:W-:Y:S01]  /*4fe0*/  FMUL.FTZ R52, R153.reuse, R196 ;  /* 0x000000c499347220 */ /* 0x040fe20000410000 */
[----:B------:R-:W-:Y:S01]  /*4ff0*/  FMUL.FTZ R53, R153, R198 ;  /* 0x000000c699357220 */ /* 0x000fe20000410000 */
[----:B------:R-:W-:Y:S01]  /*5000*/  FADD.FTZ R157, R180, R157 ;  /* 0x0000009db49d7221 */ /* 0x000fe20000010000 */
[----:B------:R-:W-:Y:S01]  /*5010*/  FMUL.FTZ R171, R13, R202 ;  /* 0x000000ca0dab7220 */ /* 0x000fe20000410000 */
[C---:B------:R-:W-:Y:S01]  /*5020*/  FFMA.FTZ R198, R155.reuse, R198, R52 ;  /* 0x000000c69bc67223 */ /* 0x040fe20000010034 */
[C---:B------:R-:W-:Y:S01]  /*5030*/  FMUL.FTZ R52, R162.reuse, -R158 ;  /* 0x8000009ea2347220 */ /* 0x040fe20000410000 */
[-C--:B------:R-:W-:Y:S01]  /*5040*/  FMUL.FTZ R55, R162, -R157.reuse ;  /* 0x8000009da2377220 */ /* 0x080fe20000410000 */
[----:B------:R-:W-:Y:S01]  /*5050*/  FFMA.FTZ R196, R155, R196, -R53 ;  /* 0x000000c49bc47223 */ /* 0x000fe20000010835 */
[----:B------:R0:W-:Y:S01]  /*5060*/  STS [R190+0x108c], R171 ;  /* 0x00108cabbe007388 */ /* 0x0001e20000000800 */
[C---:B------:R-:W-:Y:S01]  /*5070*/  FFMA.FTZ R53, R161.reuse, R157, -R52 ;  /* 0x0000009da1357223 */ /* 0x040fe20000010834 */
[----:B------:R-:W-:Y:S01]  /*5080*/  FFMA.FTZ R55, R161, R158, R55 ;  /* 0x0000009ea1377223 */ /* 0x000fe20000010037 */
[----:B------:R-:W-:Y:S01]  /*5090*/  FMUL.FTZ R52, R157, R120 ;  /* 0x000000789d347220 */ /* 0x000fe20000410000 */
[----:B------:R-:W-:Y:S01]  /*50a0*/  FFMA.FTZ R162, R39, -R54, R56 ;  /* 0x8000003627a27223 */ /* 0x000fe20000010038 */
[----:B------:R-:W-:Y:S01]  /*50b0*/  FADD.FTZ R164, R176, R53 ;  /* 0x00000035b0a47221 */ /* 0x000fe20000010000 */
[----:B------:R-:W-:Y:S01]  /*50c0*/  FADD.FTZ R184, -R184, R55 ;  /* 0x00000037b8b87221 */ /* 0x000fe20000010100 */
[----:B-1----:R-:W-:Y:S01]  /*50d0*/  FMUL.FTZ R169, R13, R52 ;  /* 0x000000340da97220 */ /* 0x002fe20000410000 */
[----:B------:R-:W-:Y:S01]  /*50e0*/  FFMA.FTZ R161, R38, -R54, R187 ;  /* 0x8000003626a17223 */ /* 0x000fe200000100bb */
[-C--:B------:R-:W-:Y:S01]  /*50f0*/  FMUL.FTZ R55, R164, R121.reuse ;  /* 0x00000079a4377220 */ /* 0x080fe20000410000 */
[----:B------:R-:W-:Y:S01]  /*5100*/  FMUL.FTZ R217, R184, R121 ;  /* 0x00000079b8d97220 */ /* 0x000fe20000410000 */
[----:B------:R-:W-:Y:S01]  /*5110*/  FMUL.FTZ R200, R162, R202 ;  /* 0x000000caa2c87220 */ /* 0x000fe20000410000 */
[----:B------:R1:W-:Y:S01]  /*5120*/  STS [R190+0x1088], R169 ;  /* 0x001088a9be007388 */ /* 0x0003e20000000800 */
[C---:B------:R-:W-:Y:S01]  /*5130*/  FMUL.FTZ R53, R12.reuse, R55 ;  /* 0x000000370c357220 */ /* 0x040fe20000410000 */
[----:B--2---:R-:W-:Y:S01]  /*5140*/  FMUL.FTZ R167, R12, R217 ;  /* 0x000000d90ca77220 */ /* 0x004fe20000410000 */
[-C--:B------:R-:W-:Y:S01]  /*5150*/  FMUL.FTZ R54, R162, R52.reuse ;  /* 0x00000034a2367220 */ /* 0x080fe20000410000 */
[----:B0-----:R-:W-:Y:S01]  /*5160*/  IADD3 R171, R100, 0x100, RZ ;  /* 0x0000010064ab7810 */ /* 0x001fe20007ffe0ff */
[C---:B------:R-:W-:Y:S01]  /*5170*/  FFMA.FTZ R200, R161.reuse, R52, R200 ;  /* 0x00000034a1c87223 */ /* 0x040fe200000100c8 */
[----:B------:R0:W-:Y:S01]  /*5180*/  STS [R190+0x1080], R53 ;  /* 0x00108035be007388 */ /* 0x0001e20000000800 */
[----:B------:R-:W-:Y:S01]  /*5190*/  FFMA.FTZ R202, R161, R202, -R54 ;  /* 0x000000caa1ca7223 */ /* 0x000fe20000010836 */
[----:B------:R-:W-:Y:S01]  /*51a0*/  LEA.HI.SX32 R170, R171, R100, 0x1b ;  /* 0x00000064abaa7211 */ /* 0x000fe200078fdaff */
[----:B------:R-:W-:Y:S01]  /*51b0*/  FFMA.FTZ R59, -R4, R146, -RZ ;  /* 0x00000092043b7223 */ /* 0x000fe200000109ff */
[----:B------:R2:W-:Y:S01]  /*51c0*/  STS [R190+0x1084], R167 ;  /* 0x001084a7be007388 */ /* 0x0005e20000000800 */
[C---:B-1----:R-:W-:Y:S01]  /*51d0*/  IADD3 R169, R100.reuse, 0xe0, RZ ;  /* 0x000000e064a97810 */ /* 0x042fe20007ffe0ff */
[----:B------:R-:W-:Y:S01]  /*51e0*/  FFMA.FTZ R57, -R3, R58, -RZ ;  /* 0x0000003a03397223 */ /* 0x000fe200000109ff */
[-C--:B------:R-:W-:Y:S01]  /*51f0*/  LEA.HI.SX32 R204, R100, R100.reuse, 0x1b ;  /* 0x0000006464cc7211 */ /* 0x080fe200078fdaff */
[----:B------:R-:W-:Y:S01]  /*5200*/  BSSY B0, `(.L_x_17336) ;  /* 0x0000085000007945 */ /* 0x000fe20003800000 */
[----:B------:R-:W-:-:S02]  /*5210*/  LEA.HI.SX32 R182, R173, R100, 0x1b ;  /* 0x00000064adb67211 */ /* 0x000fc400078fdaff */
[C---:B0-----:R-:W-:Y:S02]  /*5220*/  IADD3 R53, R100.reuse, 0x120, RZ ;  /* 0x0000012064357810 */ /* 0x041fe40007ffe0ff */
[-C--:B------:R-:W-:Y:S02]  /*5230*/  LEA.HI.SX32 R52, R175, R100.reuse, 0x1b ;  /* 0x00000064af347211 */ /* 0x080fe400078fdaff */
[----:B--2---:R-:W-:Y:S02]  /*5240*/  IADD3 R167, R100, 0x140, RZ ;  /* 0x0000014064a77810 */ /* 0x004fe40007ffe0ff */
[-C--:B------:R-:W-:Y:S02]  /*5250*/  LEA.HI.SX32 R180, R177, R100.reuse, 0x1b ;  /* 0x00000064b1b47211 */ /* 0x080fe400078fdaff */
[----:B------:R-:W-:Y:S01]  /*5260*/  LEA.HI.SX32 R172, R167, R100, 0x1b ;  /* 0x00000064a7ac7211 */ /* 0x000fe200078fdaff */
[----:B------:R-:W-:Y:S01]  /*5270*/  FFMA.FTZ R167, R36, -R166, R185 ;  /* 0x800000a624a77223 */ /* 0x000fe200000100b9 */
[----:B------:R-:W-:Y:S01]  /*5280*/  LEA.HI.SX32 R54, R179, R100, 0x1b ;  /* 0x00000064b3367211 */ /* 0x000fe200078fdaff */
[----:B------:R-:W-:Y:S01]  /*5290*/  FFMA.FTZ R166, R37, -R166, R188 ;  /* 0x800000a625a67223 */ /* 0x000fe200000100bc */
[----:B------:R-:W-:-:S02]  /*52a0*/  LEA.HI.SX32 R178, R181, R100, 0x1b ;  /* 0x00000064b5b27211 */ /* 0x000fc400078fdaff */
[-C--:B------:R-:W-:Y:S02]  /*52b0*/  LEA.HI.SX32 R176, R169, R100.reuse, 0x1b ;  /* 0x00000064a9b07211 */ /* 0x080fe400078fdaff */
[----:B------:R-:W-:Y:S01]  /*52c0*/  LEA.HI.SX32 R174, R53, R100, 0x1b ;  /* 0x0000006435ae7211 */ /* 0x000fe200078fdaff */
[----:B------:R-:W-:Y:S01]  /*52d0*/  FFMA.FTZ R53, -R0, R188, -RZ ;  /* 0x000000bc00357223 */ /* 0x000fe200000109ff */
[-C--:B------:R-:W-:Y:S01]  /*52e0*/  LEA.HI.SX32 R206, R191, R100.reuse, 0x1b ;  /* 0x00000064bfce7211 */ /* 0x080fe200078fdaff */
[----:B------:R-:W-:Y:S01]  /*52f0*/  FMUL.FTZ R188, R16, R117 ;  /* 0x0000007510bc7220 */ /* 0x000fe20000410000 */
[-C--:B------:R-:W-:Y:S02]  /*5300*/  LEA.HI.SX32 R208, R193, R100.reuse, 0x1b ;  /* 0x00000064c1d07211 */ /* 0x080fe400078fdaff */
[----:B------:R-:W-:Y:S01]  /*5310*/  LEA.HI.SX32 R210, R195, R100, 0x1b ;  /* 0x00000064c3d27211 */ /* 0x000fe200078fdaff */
[----:B------:R-:W-:Y:S01]  /*5320*/  FFMA.FTZ R146, R44, -R188, R149 ;  /* 0x800000bc2c927223 */ /* 0x000fe20000010095 */
[----:B------:R-:W-:Y:S01]  /*5330*/  LEA.HI.SX32 R212, R197, R100, 0x1b ;  /* 0x00000064c5d47211 */ /* 0x000fe200078fdaff */
[----:B------:R-:W-:Y:S01]  /*5340*/  FFMA.FTZ R188, R45, -R188, R150 ;  /* 0x800000bc2dbc7223 */ /* 0x000fe20000010096 */
        /* <DEDUP_REMOVED lines=8> */
[----:B------:R-:W-:Y:S01]  /*53d0*/  LEA R179, R54, R133, 0x2 ;  /* 0x0000008536b37211 */ /* 0x000fe200078e10ff */
[----:B------:R-:W-:Y:S01]  /*53e0*/  FMUL.FTZ R54, R166, R217 ;  /* 0x000000d9a6367220 */ /* 0x000fe20000410000 */
        /* <DEDUP_REMOVED lines=10> */
[----:B------:R-:W-:Y:S02]  /*5490*/  LEA R204, R204, R133, 0x2 ;  /* 0x00000085cccc7211 */ /* 0x000fe400078e10ff */
[----:B------:R-:W-:Y:S01]  /*54a0*/  IADD3 R52, R113, -0x1, RZ ;  /* 0xffffffff71347810 */ /* 0x000fe20007ffe0ff */
        /* <DEDUP_REMOVED lines=18> */
[----:B------:R-:W-:-:S02]  /*55d0*/  IMAD R149, R52, -0x100, R125 ;  /* 0xffffff0034957824 */ /* 0x000fc400078e027d */
[----:B------:R5:W-:Y:S01]  /*55e0*/  STS [R190+0x18c0], R223 ;  /* 0x0018c0dfbe007388 */ /* 0x000be20000000800 */
[----:B-1----:R-:W-:Y:S01]  /*55f0*/  FMUL.FTZ R225, R7, R165 ;  /* 0x000000a507e17220 */ /* 0x002fe20000410000 */
[----:B------:R-:W-:Y:S01]  /*5600*/  FMUL.FTZ R165, R19, R118 ;  /* 0x0000007613a57220 */ /* 0x000fe20000410000 */
[----:B------:R-:W-:Y:S01]  /*5610*/  LEA R149, R149, -R100, 0x1 ;  /* 0x8000006495957211 */ /* 0x000fe200078e08ff */
[----:B------:R1:W-:Y:S01]  /*5620*/  STS [R190+0x18cc], R221 ;  /* 0x0018ccddbe007388 */ /* 0x0003e20000000800 */
[C---:B--2---:R-:W-:Y:S02]  /*5630*/  FFMA.FTZ R57, -R6.reuse, R156, -RZ ;  /* 0x0000009c06397223 */ /* 0x044fe400000109ff */
[----:B------:R-:W-:Y:S01]  /*5640*/  ISETP.GE.AND P2, PT, R149, 0x1, PT ;  /* 0x000000019500780c */ /* 0x000fe20003f46270 */
[----:B------:R2:W-:Y:S01]  /*5650*/  STS [R190+0x18dc], R59 ;  /* 0x0018dc3bbe007388 */ /* 0x0005e20000000800 */
[----:B-----5:R-:W-:Y:S01]  /*5660*/  FMUL.FTZ R223, R6, R151 ;  /* 0x0000009706df7220 */ /* 0x020fe20000410000 */
[----:B------:R-:W-:Y:S01]  /*5670*/  FFMA.FTZ R151, R50, -R165, R163 ;  /* 0x800000a532977223 */ /* 0x000fe200000100a3 */
[----:B------:R-:W-:Y:S01]  /*5680*/  FMUL.FTZ R163, R8, R163 ;  /* 0x000000a308a37220 */ /* 0x000fe20000410000 */
[----:B------:R5:W-:Y:S01]  /*5690*/  STS [R190+0x18ec], R57 ;  /* 0x0018ec39be007388 */ /* 0x000be20000000800 */
[----:B------:R-:W-:Y:S01]  /*56a0*/  FFMA.FTZ R165, R51, -R165, R186 ;  /* 0x800000a533a57223 */ /* 0x000fe200000100ba */
[----:B-1----:R-:W-:Y:S01]  /*56b0*/  FFMA.FTZ R221, -R5, R150, -RZ ;  /* 0x0000009605dd7223 */ /* 0x002fe200000109ff */
[-C--:B------:R-:W-:Y:S01]  /*56c0*/  FFMA.FTZ R150, R167, R55.reuse, R54 ;  /* 0x00000037a7967223 */ /* 0x080fe20000010036 */
[----:B------:R1:W-:Y:S01]  /*56d0*/  STS [R190+0x18d0], R227 ;  /* 0x0018d0e3be007388 */ /* 0x0003e20000000800 */
[----:B--2---:R-:W-:Y:S01]  /*56e0*/  FFMA.FTZ R59, -R7, R154, -RZ ;  /* 0x0000009a073b7223 */ /* 0x004fe200000109ff */
[----:B------:R-:W-:-:S02]  /*56f0*/  FMUL.FTZ R154, R166, R55 ;  /* 0x00000037a69a7220 */ /* 0x000fc40000410000 */
[----:B------:R-:W-:Y:S01]  /*5700*/  STS [R190+0x18d8], R229 ;  /* 0x0018d8e5be007388 */ /* 0x000fe20000000800 */
[----:B-----5:R-:W-:-:S03]  /*5710*/  FFMA.FTZ R57, -R8, R186, -RZ ;  /* 0x000000ba08397223 */ /* 0x020fc600000109ff */
[----:B------:R2:W-:Y:S01]  /*5720*/  STS [R190+0x18e0], R53 ;  /* 0x0018e035be007388 */ /* 0x0005e20000000800 */
[----:B-1----:R-:W-:-:S03]  /*5730*/  SHF.L.U32 R227, R52, 0x9, RZ ;  /* 0x0000000934e37819 */ /* 0x002fc600000006ff */
[----:B------:R1:W-:Y:S01]  /*5740*/  STS [R190+0x18e4], R221 ;  /* 0x0018e4ddbe007388 */ /* 0x0003e20000000800 */
[----:B------:R-:W-:-:S03]  /*5750*/  IADD3 R52, P3, R227, R100, RZ ;  /* 0x00000064e3347210 */ /* 0x000fc60007f7e0ff */
[----:B------:R1:W-:Y:S01]  /*5760*/  STS [R190+0x18e8], R223 ;  /* 0x0018e8dfbe007388 */ /* 0x0003e20000000800 */
[----:B--2---:R-:W-:-:S03]  /*5770*/  LEA.HI.X.SX32 R53, R227, RZ, 0x1, P3 ;  /* 0x000000ffe3357211 */ /* 0x004fc600018f0eff */
        /* <DEDUP_REMOVED lines=10> */
[----:B------:R-:W-:Y:S02]  /*5820*/  IMAD R55, R99, R77, R54 ;  /* 0x0000004d63377224 */ /* 0x000fe400078e0236 */
        /* <DEDUP_REMOVED lines=34> */
.L_x_17337:
[----:B------:R-:W-:Y:S05]  /*5a50*/  BSYNC B0 ;  /* 0x0000000000007941 */ /* 0x000fea0003800000 */
.L_x_17336:
[----:B------:R-:W-:Y:S01]  /*5a60*/  USHF.R.U32.HI UR10, URZ, 0x1, UR27 ;  /* 0x000000013f0a7899 */ /* 0x000fe2000801161b */
[----:B------:R-:W-:Y:S01]  /*5a70*/  FADD.FTZ R53, RZ, R150 ;  /* 0x00000096ff357221 */ /* 0x000fe20000010000 */
[----:B------:R-:W-:Y:S01]  /*5a80*/  USHF.R.U32.HI UR18, URZ, 0x1, UR29 ;  /* 0x000000013f127899 */ /* 0x000fe2000801161d */
[----:B------:R-:W-:Y:S01]  /*5a90*/  FFMA.FTZ R154, R167, R217, -R154 ;  /* 0x000000d9a79a7223 */ /* 0x000fe2000001089a */
[----:B------:R-:W-:Y:S01]  /*5aa0*/  USHF.R.U64 UR7, UR26, 0x1, UR27 ;  /* 0x000000011a077899 */ /* 0x000fe2000800121b */
[----:B------:R-:W-:Y:S01]  /*5ab0*/  FADD.FTZ R53, R53, R200 ;  /* 0x000000c835357221 */ /* 0x000fe20000010000 */
[----:B------:R-:W-:Y:S01]  /*5ac0*/  USHF.R.U64 UR13, UR28, 0x1, UR29 ;  /* 0x000000011c0d7899 */ /* 0x000fe2000800121d */
[----:B------:R-:W-:Y:S01]  /*5ad0*/  FADD.FTZ R55, RZ, R154 ;  /* 0x0000009aff377221 */ /* 0x000fe20000010000 */
[----:B------:R-:W-:Y:S01]  /*5ae0*/  UIMAD UR12, UR10, UR16, URZ ;  /* 0x000000100a0c72a4 */ /* 0x000fe2000f8e023f */
[----:B------:R-:W-:Y:S01]  /*5af0*/  FADD.FTZ R53, R53, R198 ;  /* 0x000000c635357221 */ /* 0x000fe20000010000 */
[----:B------:R-:W-:Y:S01]  /*5b00*/  UIMAD UR18, UR18, UR16, URZ ;  /* 0x00000010121272a4 */ /* 0x000fe2000f8e023f */
[----:B------:R-:W-:Y:S01]  /*5b10*/  FADD.FTZ R55, R55, R202 ;  /* 0x000000ca37377221 */ /* 0x000fe20000010000 */
        /* <DEDUP_REMOVED lines=9> */
[----:B-12---:R-:W-:Y:S01]  /*5bb0*/  FADD.FTZ R57, R55, R196 ;  /* 0x000000c437397221 */ /* 0x006fe20000010000 */
[----:B------:R-:W-:Y:S01]  /*5bc0*/  UIADD3 UR11, UR18, UR11, URZ ;  /* 0x0000000b120b7290 */ /* 0x000fe2000fffe03f */
[----:B------:R-:W-:-:S02]  /*5bd0*/  IMAD R135, R99, R77, R52 ;  /* 0x0000004d63877224 */ /* 0x000fc400078e0234 */
[----:B------:R-:W-:Y:S01]  /*5be0*/  FFMA.FTZ R59, R146, R215, R53 ;  /* 0x000000d7923b7223 */ /* 0x000fe20000010035 */
[C---:B------:R-:W-:Y:S02]  /*5bf0*/  IMAD R163, R99.reuse, R83, R54 ;  /* 0x0000005363a37224 */ /* 0x040fe400078e0236 */
[----:B------:R-:W-:Y:S01]  /*5c00*/  FMUL.FTZ R215, R188, R215 ;  /* 0x000000d7bcd77220 */ /* 0x000fe20000410000 */
[----:B------:R-:W-:-:S04]  /*5c10*/  IMAD.WIDE.U32 R52, R99, R76, UR8 ;  /* 0x0000000863347e25 */ /* 0x000fc8000f8e004c */
[----:B------:R-:W-:Y:S01]  /*5c20*/  FADD.FTZ R57, R57, R192 ;  /* 0x000000c039397221 */ /* 0x000fe20000010000 */
[----:B------:R-:W-:Y:S01]  /*5c30*/  USHF.L.U64.HI UR8, UR5, 0x2, UR6 ;  /* 0x0000000205087899 */ /* 0x000fe20008010206 */
[----:B------:R-:W-:Y:S01]  /*5c40*/  FFMA.FTZ R56, R146, R183, -R215 ;  /* 0x000000b792387223 */ /* 0x000fe200000108d7 */
[----:B------:R-:W-:Y:S01]  /*5c50*/  IMAD.WIDE.U32 R54, R99, R82, UR10 ;  /* 0x0000000a63367e25 */ /* 0x000fe2000f8e0052 */
[----:B------:R-:W-:Y:S01]  /*5c60*/  IADD3 R156, R135, R53, RZ ;  /* 0x00000035879c7210 */ /* 0x000fe20007ffe0ff */
[----:B------:R-:W-:Y:S01]  /*5c70*/  USHF.L.U32 UR7, UR5, 0x2, URZ ;  /* 0x0000000205077899 */ /* 0x000fe2000800063f */
[----:B------:R-:W-:Y:S01]  /*5c80*/  LEA R154, P2, R52, R78, 0x3 ;  /* 0x0000004e349a7211 */ /* 0x000fe200078418ff */
[----:B------:R-:W-:Y:S01]  /*5c90*/  FADD.FTZ R56, R57, R56 ;  /* 0x0000003839387221 */ /* 0x000fe20000010000 */
[----:B------:R-:W-:Y:S01]  /*5ca0*/  IADD3 R150, R163, R55, RZ ;  /* 0x00000037a3967210 */ /* 0x000fe20007ffe0ff */
[----:B------:R-:W-:Y:S01]  /*5cb0*/  FADD.FTZ R59, R194, R59 ;  /* 0x0000003bc23b7221 */ /* 0x000fe20000010000 */
[----:B------:R-:W-:Y:S01]  /*5cc0*/  LEA R58, P3, R54, R84, 0x3 ;  /* 0x00000054363a7211 */ /* 0x000fe200078618ff */
[----:B------:R-:W-:Y:S01]  /*5cd0*/  FADD.FTZ R159, R56, R159 ;  /* 0x0000009f389f7221 */ /* 0x000fe20000010000 */
[----:B------:R-:W-:Y:S01]  /*5ce0*/  SHF.L.U32 R53, R100, 0x2, RZ ;  /* 0x0000000264357819 */ /* 0x000fe200000006ff */
[----:B------:R-:W-:Y:S01]  /*5cf0*/  FADD.FTZ R160, R59, R160 ;  /* 0x000000a03ba07221 */ /* 0x000fe20000010000 */
[----:B------:R-:W-:Y:S01]  /*5d00*/  LEA.HI.X R156, R52, R79, R156, 0x3, P2 ;  /* 0x0000004f349c7211 */ /* 0x000fe200010f1c9c */
[----:B------:R-:W-:Y:S01]  /*5d10*/  FMUL.FTZ R56, R165, R64 ;  /* 0x00000040a5387220 */ /* 0x000fe20000410000 */
[----:B------:R-:W-:Y:S01]  /*5d20*/  LEA.HI.X R150, R54, R85, R150, 0x3, P3 ;  /* 0x0000005536967211 */ /* 0x000fe200018f1c96 */
[----:B------:R-:W-:Y:S01]  /*5d30*/  FADD.FTZ R139, R160, R139 ;  /* 0x0000008ba08b7221 */ /* 0x000fe20000010000 */
[----:B------:R-:W-:Y:S01]  /*5d40*/  IADD3 R54, P2, R53, R154, RZ ;  /* 0x0000009a35367210 */ /* 0x000fe20007f5e0ff */
[----:B------:R-:W-:Y:S01]  /*5d50*/  FFMA.FTZ R154, R151, R136, R56 ;  /* 0x00000088979a7223 */ /* 0x000fe20000010038 */
[----:B------:R-:W-:Y:S01]  /*5d60*/  IADD3 R52, P3, R53, R58, RZ ;  /* 0x0000003a35347210 */ /* 0x000fe20007f7e0ff */
[----:B------:R-:W-:Y:S01]  /*5d70*/  IMAD R58, R88, UR8, RZ ;  /* 0x00000008583a7c24 */ /* 0x000fe2000f8e02ff */
[----:B------:R-:W-:Y:S01]  /*5d80*/  SHF.R.U32.HI R53, RZ, 0x1e, R100 ;  /* 0x0000001eff357819 */ /* 0x000fe20000011664 */
[----:B------:R-:W-:Y:S01]  /*5d90*/  FMUL.FTZ R136, R165, R136 ;  /* 0x00000088a5887220 */ /* 0x000fe20000410000 */
[----:B------:R-:W-:Y:S01]  /*5da0*/  IADD3 R57, -R126, UR4, RZ ;  /* 0x000000047e397c10 */ /* 0x000fe2000fffe1ff */
[----:B------:R-:W-:Y:S01]  /*5db0*/  FADD.FTZ R140, R159, R140 ;  /* 0x0000008c9f8c7221 */ /* 0x000fe20000010000 */
[----:B------:R-:W-:Y:S01]  /*5dc0*/  IADD3.X R55, R53, R156, RZ, P2, !PT ;  /* 0x0000009c35377210 */ /* 0x000fe200017fe4ff */
[----:B------:R-:W-:Y:S01]  /*5dd0*/  FFMA.FTZ R135, R151, R64, -R136 ;  /* 0x0000004097877223 */ /* 0x000fe20000010888 */
[----:B------:R-:W-:Y:S01]  /*5de0*/  IADD3.X R53, R53, R150, RZ, P3, !PT ;  /* 0x0000009635357210 */ /* 0x000fe20001ffe4ff */
[----:B------:R-:W-:Y:S01]  /*5df0*/  IMAD R57, R57, -0x200, RZ ;  /* 0xfffffe0039397824 */ /* 0x000fe200078e02ff */
[----:B------:R-:W-:Y:S01]  /*5e00*/  ISETP.GE.AND P6, PT, R149, 0x21, PT ;  /* 0x000000219500780c */ /* 0x000fe20003fc6270 */
[----:B------:R-:W-:Y:S01]  /*5e10*/  IMAD R150, R90, UR8, RZ ;  /* 0x000000085a967c24 */ /* 0x000fe2000f8e02ff */
[----:B------:R-:W-:Y:S01]  /*5e20*/  BSSY B0, `(.L_x_17338) ;  /* 0x0000013000007945 */ /* 0x000fe20003800000 */
[----:B------:R-:W-:-:S04]  /*5e30*/  IMAD.WIDE R52, R57, 0x4, R52 ;  /* 0x0000000439347825 */ /* 0x000fc800078e0234 */
[----:B------:R-:W-:Y:S01]  /*5e40*/  FADD.FTZ R56, R140, R135 ;  /* 0x000000878c387221 */ /* 0x000fe20000010000 */
[----:B------:R-:W-:Y:S01]  /*5e50*/  ISETP.GE.AND P2, PT, R149, 0x41, PT ;  /* 0x000000419500780c */ /* 0x000fe20003f46270 */
[----:B------:R-:W-:Y:S01]  /*5e60*/  IMAD R59, R91, UR7, R150 ;  /* 0x000000075b3b7c24 */ /* 0x000fe2000f8e0296 */
[C---:B------:R-:W-:Y:S01]  /*5e70*/  ISETP.GE.AND P3, PT, R149.reuse, 0x61, PT ;  /* 0x000000619500780c */ /* 0x040fe20003f66270 */
[----:B------:R-:W-:Y:S01]  /*5e80*/  IMAD.WIDE.U32 R52, R90, UR7, R52 ;  /* 0x000000075a347c25 */ /* 0x000fe2000f8e0034 */
[C---:B------:R-:W-:Y:S02]  /*5e90*/  ISETP.GE.AND P4, PT, R149.reuse, 0x81, PT ;  /* 0x000000819500780c */ /* 0x040fe40003f86270 */
[----:B------:R-:W-:Y:S01]  /*5ea0*/  ISETP.GE.AND P5, PT, R149, 0xa1, PT ;  /* 0x000000a19500780c */ /* 0x000fe20003fa6270 */
[----:B------:R-:W-:Y:S01]  /*5eb0*/  IMAD.WIDE R54, R57, 0x4, R54 ;  /* 0x0000000439367825 */ /* 0x000fe200078e0236 */
[----:B------:R-:W-:Y:S02]  /*5ec0*/  IADD3 R53, R53, R59, RZ ;  /* 0x0000003b35357210 */ /* 0x000fe40007ffe0ff */
[----:B------:R0:W1:Y:S01]  /*5ed0*/  LDS R59, [R182+0x1940] ;  /* 0x00194000b63b7984 */ /* 0x0000620000000800 */
[----:B------:R-:W-:-:S02]  /*5ee0*/  IMAD R57, R89, UR7, R58 ;  /* 0x0000000759397c24 */ /* 0x000fc4000f8e023a */
[----:B------:R-:W-:-:S05]  /*5ef0*/  IMAD.WIDE.U32 R54, R88, UR7, R54 ;  /* 0x0000000758367c25 */ /* 0x000fca000f8e0036 */
[----:B------:R-:W-:Y:S01]  /*5f00*/  IADD3 R55, R55, R57, RZ ;  /* 0x0000003937377210 */ /* 0x000fe20007ffe0ff */
[----:B------:R-:W-:Y:S01]  /*5f10*/  FADD.FTZ R57, R139, R154 ;  /* 0x0000009a8b397221 */ /* 0x000fe20000010000 */
[----:B0-----:R-:W-:Y:S06]  /*5f20*/  @!P6 BRA `(.L_x_17339) ;  /* 0x000000000008e947 */ /* 0x001fec0003800000 */
[----:B------:R0:W-:Y:S04]  /*5f30*/  REDG.E.ADD.F32.FTZ.RN.STRONG.GPU desc[UR14][R54.64+-0x780], R213 ;  /* 0xfff880d5360079a6 */ /* 0x0001e8000c10f38e */
[----:B-1----:R0:W-:Y:S02]  /*5f40*/  REDG.E.ADD.F32.FTZ.RN.STRONG.GPU desc[UR14][R52.64+-0x780], R59 ;  /* 0xfff8803b340079a6 */ /* 0x0021e4000c10f38e */
.L_x_17339:
[----:B------:R-:W-:Y:S05]  /*5f50*/  BSYNC B0 ;  /* 0x0000000000007941 */ /* 0x000fea0003800000 */
.L_x_17338:
[----:B------:R-:W2:Y:S01]  /*5f60*/  LDS R181, [R181+0x19c0] ;  /* 0x0019c000b5b57984 */ /* 0x000ea20000000800 */
[----:B------:R-:W-:Y:S04]  /*5f70*/  BSSY B0, `(.L_x_17340) ;  /* 0x0000004000007945 */ /* 0x000fe80003800000 */
[----:B------:R-:W-:Y:S05]  /*5f80*/  @!P2 BRA `(.L_x_17341) ;  /* 0x000000000008a947 */ /* 0x000fea0003800000 */
[----:B------:R3:W-:Y:S04]  /*5f90*/  REDG.E.ADD.F32.FTZ.RN.STRONG.GPU desc[UR14][R54.64+-0x700], R211 ;  /* 0xfff900d3360079a6 */ /* 0x0007e8000c10f38e */
[----:B--2---:R3:W-:Y:S02]  /*5fa0*/  REDG.E.ADD.F32.FTZ.RN.STRONG.GPU desc[UR14][R52.64+-0x700], R181 ;  /* 0xfff900b5340079a6 */ /* 0x0047e4000c10f38e */
.L_x_17341:
[----:B------:R-:W-:Y:S05]  /*5fb0*/  BSYNC B0 ;  /* 0x0000000000007941 */ /* 0x000fea0003800000 */
.L_x_17340:
[----:B01----:R0:W1:Y:S01]  /*5fc0*/  LDS R59, [R180+0x1a40] ;  /* 0x001a4000b43b7984 */ /* 0x0030620000000800 */
[----:B------:R-:W-:Y:S04]  /*5fd0*/  BSSY B0, `(.L_x_17342) ;  /* 0x0000004000007945 */ /* 0x000fe80003800000 */
[----:B------:R-:W-:Y:S05]  /*5fe0*/  @!P3 BRA `(.L_x_17343) ;  /* 0x000000000008b947 */ /* 0x000fea0003800000 */
[----:B------:R4:W-:Y:S04]  /*5ff0*/  REDG.E.ADD.F32.FTZ.RN.STRONG.GPU desc[UR14][R54.64+-0x680], R209 ;  /* 0xfff980d1360079a6 */ /* 0x0009e8000c10f38e */
[----:B-1----:R4:W-:Y:S02]  /*6000*/  REDG.E.ADD.F32.FTZ.RN.STRONG.GPU desc[UR14][R52.64+-0x680], R59 ;  /* 0xfff9803b340079a6 */ /* 0x0029e4000c10f38e */
.L_x_17343:
[----:B------:R-:W-:Y:S05]  /*6010*/  BSYNC B0 ;  /* 0x0000000000007941 */ /* 0x000fea0003800000 */
.L_x_17342:
[----:B------:R-:W0:Y:S01]  /*6020*/  LDS R179, [R179+0x1ac0] ;  /* 0x001ac000b3b37984 */ /* 0x000e220000000800 */
[----:B------:R-:W-:Y:S04]  /*6030*/  BSSY B0, `(.L_x_17344) ;  /* 0x0000004000007945 */ /* 0x000fe80003800000 */
[----:B------:R-:W-:Y:S05]  /*6040*/  @!P4 BRA `(.L_x_17345) ;  /* 0x000000000008c947 */ /* 0x000fea0003800000 */
[----:B------:R1:W-:Y:S04]  /*6050*/  REDG.E.ADD.F32.FTZ.RN.STRONG.GPU desc[UR14][R54.64+-0x600], R207 ;  /* 0xfffa00cf360079a6 */ /* 0x0003e8000c10f38e */
[----:B0-----:R0:W-:Y:S02]  /*6060*/  REDG.E.ADD.F32.FTZ.RN.STRONG.GPU desc[UR14][R52.64+-0x600], R179 ;  /* 0xfffa00b3340079a6 */ /* 0x0011e4000c10f38e */
.L_x_17345:
[----:B------:R-:W-:Y:S05]  /*6070*/  BSYNC B0 ;  /* 0x0000000000007941 */ /* 0x000fea0003800000 */
.L_x_17344:
[----:B-1--4-:R1:W4:Y:S01]  /*6080*/  LDS R59, [R178+0x1b40] ;  /* 0x001b4000b23b7984 */ /* 0x0123220000000800 */
[----:B------:R-:W-:Y:S04]  /*6090*/  BSSY B0, `(.L_x_17346) ;  /* 0x0000004000007945 */ /* 0x000fe80003800000 */
[----:B------:R-:W-:Y:S05]  /*60a0*/  @!P5 BRA `(.L_x_17347) ;  /* 0x000000000008d947 */ /* 0x000fea0003800000 */
[----:B------:R0:W-:Y:S04]  /*60b0*/  REDG.E.ADD.F32.FTZ.RN.STRONG.GPU desc[UR14][R54.64+-0x580], R205 ;  /* 0xfffa80cd360079a6 */ /* 0x0001e8000c10f38e */
[----:B----4-:R4:W-:Y:S02]  /*60c0*/  REDG.E.ADD.F32.FTZ.RN.STRONG.GPU desc[UR14][R52.64+-0x580], R59 ;  /* 0xfffa803b340079a6 */ /* 0x0109e4000c10f38e */
.L_x_17347:
[----:B------:R-:W-:Y:S05]  /*60d0*/  BSYNC B0 ;  /* 0x0000000000007941 */ /* 0x000fea0003800000 */
.L_x_17346:
        /* <DEDUP_REMOVED lines=10> */
.L_x_17349:
[----:B------:R-:W-:Y:S05]  /*6180*/  BSYNC B0 ;  /* 0x0000000000007941 */ /* 0x000fea0003800000 */
.L_x_17348:
[----:B----4-:R4:W0:Y:S01]  /*6190*/  LDS R59, [R176+0x1c40] ;  /* 0x001c4000b03b7984 */ /* 0x0108220000000800 */
[----:B------:R-:W-:Y:S04]  /*61a0*/  BSSY B0, `(.L_x_17350) ;  /* 0x0000004000007945 */ /* 0x000fe80003800000 */
[----:B------:R-:W-:Y:S05]  /*61b0*/  @!P2 BRA `(.L_x_17351) ;  /* 0x000000000008a947 */ /* 0x000fea0003800000 */
[----:B------:R1:W-:Y:S04]  /*61c0*/  REDG.E.ADD.F32.FTZ.RN.STRONG.GPU desc[UR14][R54.64+-0x480], R201 ;  /* 0xfffb80c9360079a6 */ /* 0x0003e8000c10f38e */
[----:B0-----:R1:W-:Y:S02]  /*61d0*/  REDG.E.ADD.F32.FTZ.RN.STRONG.GPU desc[UR14][R52.64+-0x480], R59 ;  /* 0xfffb803b340079a6 */ /* 0x0013e4000c10f38e */
.L_x_17351:
[----:B------:R-:W-:Y:S05]  /*61e0*/  BSYNC B0 ;  /* 0x0000000000007941 */ /* 0x000fea0003800000 */
.L_x_17350:
[----:B------:R-:W0:Y:S01]  /*61f0*/  LDS R175, [R175+0x1cc0] ;  /* 0x001cc000afaf7984 */ /* 0x000e220000000800 */
[----:B------:R-:W-:Y:S04]  /*6200*/  BSSY B0, `(.L_x_17352) ;  /* 0x0000004000007945 */ /* 0x000fe80003800000 */
[----:B------:R-:W-:Y:S05]  /*6210*/  @!P3 BRA `(.L_x_17353) ;  /* 0x000000000008b947 */ /* 0x000fea0003800000 */
[----:B------:R1:W-:Y:S04]  /*6220*/  REDG.E.ADD.F32.FTZ.RN.STRONG.GPU desc[UR14][R54.64+-0x400], R199 ;  /* 0xfffc00c7360079a6 */ /* 0x0003e8000c10f38e */
[----:B0-----:R1:W-:Y:S02]  /*6230*/  REDG.E.ADD.F32.FTZ.RN.STRONG.GPU desc[UR14][R52.64+-0x400], R175 ;  /* 0xfffc00af340079a6 */ /* 0x0013e4000c10f38e */
.L_x_17353:
[----:B------:R-:W-:Y:S05]  /*6240*/  BSYNC B0 ;  /* 0x0000000000007941 */ /* 0x000fea0003800000 */
.L_x_17352:
[----:B01----:R0:W1:Y:S01]  /*6250*/  LDS R59, [R174+0x1d40] ;  /* 0x001d4000ae3b7984 */ /* 0x0030620000000800 */
[----:B------:R-:W-:Y:S04]  /*6260*/  BSSY B0, `(.L_x_17354) ;  /* 0x0000004000007945 */ /* 0x000fe80003800000 */
[----:B------:R-:W-:Y:S05]  /*6270*/  @!P4 BRA `(.L_x_17355) ;  /* 0x000000000008c947 */ /* 0x000fea0003800000 */
[----:B------:R0:W-:Y:S04]  /*6280*/  REDG.E.ADD.F32.FTZ.RN.STRONG.GPU desc[UR14][R54.64+-0x380], R197 ;  /* 0xfffc80c5360079a6 */ /* 0x0001e8000c10f38e */
[----:B-1----:R0:W-:Y:S02]  /*6290*/  REDG.E.ADD.F32.FTZ.RN.STRONG.GPU desc[UR14][R52.64+-0x380], R59 ;  /* 0xfffc803b340079a6 */ /* 0x0021e4000c10f38e */
.L_x_17355:
[----:B------:R-:W-:Y:S05]  /*62a0*/  BSYNC B0 ;  /* 0x0000000000007941 */ /* 0x000fea0003800000 */
.L_x_17354:
[----:B------:R-:W0:Y:S01]  /*62b0*/  LDS R173, [R173+0x1dc0] ;  /* 0x001dc000adad7984 */ /* 0x000e220000000800 */
[----:B------:R-:W-:Y:S04]  /*62c0*/  BSSY B0, `(.L_x_17356) ;  /* 0x0000004000007945 */ /* 0x000fe80003800000 */
[----:B------:R-:W-:Y:S05]  /*62d0*/  @!P5 BRA `(.L_x_17357) ;  /* 0x000000000008d947 */ /* 0x000fea0003800000 */
[----:B------:R1:W-:Y:S04]  /*62e0*/  REDG.E.ADD.F32.FTZ.RN.STRONG.GPU desc[UR14][R54.64+-0x300], R195 ;  /* 0xfffd00c3360079a6 */ /* 0x0003e8000c10f38e */
[----:B0-----:R0:W-:Y:S02]  /*62f0*/  REDG.E.ADD.F32.FTZ.RN.STRONG.GPU desc[UR14][R52.64+-0x300], R173 ;  /* 0xfffd00ad340079a6 */ /* 0x0011e4000c10f38e */
.L_x_17357:
[----:B------:R-:W-:Y:S05]  /*6300*/  BSYNC B0 ;  /* 0x0000000000007941 */ /* 0x000fea0003800000 */
.L_x_17356:
        /* <DEDUP_REMOVED lines=10> */
.L_x_17359:
[----:B------:R-:W-:Y:S05]  /*63b0*/  BSYNC B0 ;  /* 0x0000000000007941 */ /* 0x000fea0003800000 */
.L_x_17358:
[----:B------:R-:W0:Y:S01]  /*63c0*/  LDS R171, [R171+0x1ec0] ;  /* 0x001ec000abab7984 */ /* 0x000e220000000800 */
[----:B------:R-:W-:Y:S04]  /*63d0*/  BSSY B0, `(.L_x_17360) ;  /* 0x0000004000007945 */ /* 0x000fe80003800000 */
[----:B------:R-:W-:Y:S05]  /*63e0*/  @!P2 BRA `(.L_x_17361) ;  /* 0x000000000008a947 */ /* 0x000fea0003800000 */
[----:B------:R1:W-:Y:S04]  /*63f0*/  REDG.E.ADD.F32.FTZ.RN.STRONG.GPU desc[UR14][R54.64+-0x200], R191 ;  /* 0xfffe00bf360079a6 */ /* 0x0003e8000c10f38e */
[----:B0-----:R0:W-:Y:S02]  /*6400*/  REDG.E.ADD.F32.FTZ.RN.STRONG.GPU desc[UR14][R52.64+-0x200], R171 ;  /* 0xfffe00ab340079a6 */ /* 0x0011e4000c10f38e */
.L_x_17361:
[----:B------:R-:W-:Y:S05]  /*6410*/  BSYNC B0 ;  /* 0x0000000000007941 */ /* 0x000fea0003800000 */
.L_x_17360:
[----:B01----:R0:W1:Y:S01]  /*6420*/  LDS R59, [R170+0x1f40] ;  /* 0x001f4000aa3b7984 */ /* 0x0030620000000800 */
[----:B------:R-:W-:Y:S04]  /*6430*/  BSSY B0, `(.L_x_17362) ;  /* 0x0000004000007945 */ /* 0x000fe80003800000 */
[----:B------:R-:W-:Y:S05]  /*6440*/  @!P3 BRA `(.L_x_17363) ;  /* 0x000000000008b947 */ /* 0x000fea0003800000 */
[----:B------:R0:W-:Y:S04]  /*6450*/  REDG.E.ADD.F32.FTZ.RN.STRONG.GPU desc[UR14][R54.64+-0x180], R189 ;  /* 0xfffe80bd360079a6 */ /* 0x0001e8000c10f38e */
[----:B-1----:R0:W-:Y:S02]  /*6460*/  REDG.E.ADD.F32.FTZ.RN.STRONG.GPU desc[UR14][R52.64+-0x180], R59 ;  /* 0xfffe803b340079a6 */ /* 0x0021e4000c10f38e */
.L_x_17363:
[----:B------:R-:W-:Y:S05]  /*6470*/  BSYNC B0 ;  /* 0x0000000000007941 */ /* 0x000fea0003800000 */
.L_x_17362:
[----:B------:R-:W0:Y:S01]  /*6480*/  LDS R169, [R169+0x1fc0] ;  /* 0x001fc000a9a97984 */ /* 0x000e220000000800 */
[----:B------:R-:W-:Y:S04]  /*6490*/  BSSY B0, `(.L_x_17364) ;  /* 0x0000004000007945 */ /* 0x000fe80003800000 */
[----:B------:R-:W-:Y:S05]  /*64a0*/  @!P4 BRA `(.L_x_17365) ;  /* 0x000000000008c947 */ /* 0x000fea0003800000 */
[----:B------:R1:W-:Y:S04]  /*64b0*/  REDG.E.ADD.F32.FTZ.RN.STRONG.GPU desc[UR14][R54.64+-0x100], R187 ;  /* 0xffff00bb360079a6 */ /* 0x0003e8000c10f38e */
[----:B0-----:R0:W-:Y:S02]  /*64c0*/  REDG.E.ADD.F32.FTZ.RN.STRONG.GPU desc[UR14][R52.64+-0x100], R169 ;  /* 0xffff00a9340079a6 */ /* 0x0011e4000c10f38e */
.L_x_17365:
[----:B------:R-:W-:Y:S05]  /*64d0*/  BSYNC B0 ;  /* 0x0000000000007941 */ /* 0x000fea0003800000 */
.L_x_17364:
[----:B01----:R0:W1:Y:S01]  /*64e0*/  LDS R59, [R168+0x2040] ;  /* 0x00204000a83b7984 */ /* 0x0030620000000800 */
[----:B------:R-:W-:Y:S04]  /*64f0*/  BSSY B0, `(.L_x_17366) ;  /* 0x0000004000007945 */ /* 0x000fe80003800000 */
[----:B------:R-:W-:Y:S05]  /*6500*/  @!P5 BRA `(.L_x_17367) ;  /* 0x000000000008d947 */ /* 0x000fea0003800000 */
[----:B------:R0:W-:Y:S04]  /*6510*/  REDG.E.ADD.F32.FTZ.RN.STRONG.GPU desc[UR14][R54.64+-0x80], R185 ;  /* 0xffff80b9360079a6 */ /* 0x0001e8000c10f38e */
[----:B-1----:R0:W-:Y:S02]  /*6520*/  REDG.E.ADD.F32.FTZ.RN.STRONG.GPU desc[UR14][R52.64+-0x80], R59 ;  /* 0xffff803b340079a6 */ /* 0x0021e4000c10f38e */
.L_x_17367:
[----:B------:R-:W-:Y:S05]  /*6530*/  BSYNC B0 ;  /* 0x0000000000007941 */ /* 0x000fea0003800000 */
.L_x_17366:
[----:B0--3--:R-:W0:Y:S01]  /*6540*/  SHFL.DOWN PT, R52, R57, 0x1, 0x1f ;  /* 0x08201f0039347f89 */ /* 0x009e2200000e0000 */
[C---:B------:R-:W-:Y:S01]  /*6550*/  ISETP.GT.AND P2, PT, R102.reuse, 0x1e, PT ;  /* 0x0000001e6600780c */ /* 0x040fe20003f44270 */
        /* <DEDUP_REMOVED lines=8> */
[----:B------:R-:W-:Y:S01]  /*65e0*/  ISETP.NE.AND P3, PT, R102, RZ, PT ;  /* 0x000000ff6600720c */ /* 0x000fe20003f65270 */
[----:B------:R-:W-:Y:S01]  /*65f0*/  FMUL.FTZ R37, R37, R184 ;  /* 0x000000b825257220 */ /* 0x000fe20000410000 */
[----:B------:R-:W-:Y:S01]  /*6600*/  BSSY B0, `(.L_x_17368) ;  /* 0x0000072000007945 */ /* 0x000fe20003800000 */
[----:B------:R-:W-:Y:S01]  /*6610*/  FFMA.FTZ R38, R38, R157, R39 ;  /* 0x0000009d26267223 */ /* 0x000fe20000010027 */
[-C--:B------:R-:W-:Y:S01]  /*6620*/  FMUL.FTZ R39, R95, R164.reuse ;  /* 0x000000a45f277220 */ /* 0x080fe20000410000 */
[----:B------:R-:W-:-:S02]  /*6630*/  FFMA.FTZ R37, R36, R164, R37 ;  /* 0x000000a424257223 */ /* 0x000fc40000010025 */
[----:B------:R-:W-:Y:S01]  /*6640*/  FFMA.FTZ R33, R38, R120, R33 ;  /* 0x0000007826217223 */ /* 0x000fe20000010021 */
[----:B------:R-:W-:Y:S01]  /*6650*/  FFMA.FTZ R39, R94, R184, -R39 ;  /* 0x000000b85e277223 */ /* 0x000fe20000010827 */
[----:B------:R-:W-:-:S03]  /*6660*/  FFMA.FTZ R32, R37, R121, R32 ;  /* 0x0000007925207223 */ /* 0x000fc60000010020 */
[----:B------:R-:W-:Y:S01]  /*6670*/  FMUL.FTZ R166, R166, R39 ;  /* 0x00000027a6a67220 */ /* 0x000fe20000410000 */
[----:B0-----:R-:W-:Y:S01]  /*6680*/  @!P2 FADD.FTZ R57, R57, R52 ;  /* 0x000000343939a221 */ /* 0x001fe20000010000 */
[----:B---3--:R-:W-:-:S04]  /*6690*/  @!P2 FADD.FTZ R56, R56, R53 ;  /* 0x000000353838a221 */ /* 0x008fc80000010000 */
[----:B------:R-:W0:Y:S01]  /*66a0*/  SHFL.DOWN PT, R52, R57, 0x2, 0x1f ;  /* 0x08401f0039347f89 */ /* 0x000e2200000e0000 */
[----:B------:R-:W-:-:S03]  /*66b0*/  ISETP.GT.AND P2, PT, R102, 0x1d, PT ;  /* 0x0000001d6600780c */ /* 0x000fc60003f44270 */
[----:B------:R-:W3:Y:S10]  /*66c0*/  SHFL.DOWN PT, R53, R56, 0x2, 0x1f ;  /* 0x08401f0038357f89 */ /* 0x000ef400000e0000 */
[----:B0-----:R-:W-:Y:S01]  /*66d0*/  @!P2 FADD.FTZ R57, R57, R52 ;  /* 0x000000343939a221 */ /* 0x001fe20000010000 */
[----:B------:R-:W-:Y:S01]  /*66e0*/  FFMA.FTZ R52, R50, R61, R51 ;  /* 0x0000003d32347223 */ /* 0x000fe20000010033 */
[C---:B------:R-:W-:Y:S01]  /*66f0*/  FMUL.FTZ R51, R95.reuse, R63 ;  /* 0x0000003f5f337220 */ /* 0x040fe20000410000 */
[C---:B------:R-:W-:Y:S01]  /*6700*/  FMUL.FTZ R50, R95.reuse, R62 ;  /* 0x0000003e5f327220 */ /* 0x040fe20000410000 */
[----:B---3--:R-:W-:Y:S01]  /*6710*/  @!P2 FADD.FTZ R56, R56, R53 ;  /* 0x000000353838a221 */ /* 0x008fe20000010000 */
[----:B------:R-:W0:Y:S01]  /*6720*/  SHFL.DOWN PT, R58, R57, 0x4, 0x1f ;  /* 0x08801f00393a7f89 */ /* 0x000e2200000e0000 */
[----:B------:R-:W-:Y:S01]  /*6730*/  ISETP.GT.AND P2, PT, R102, 0x1b, PT ;  /* 0x0000001b6600780c */ /* 0x000fe20003f44270 */
[C---:B------:R-:W-:Y:S01]  /*6740*/  FMUL.FTZ R53, R95.reuse, R60 ;  /* 0x0000003c5f357220 */ /* 0x040fe20000410000 */
[C---:B------:R-:W-:Y:S01]  /*6750*/  FFMA.FTZ R51, R94.reuse, R62, -R51 ;  /* 0x0000003e5e337223 */ /* 0x040fe20000010833 */
[----:B-1----:R-:W1:Y:S01]  /*6760*/  SHFL.DOWN PT, R59, R56, 0x4, 0x1f ;  /* 0x08801f00383b7f89 */ /* 0x002e6200000e0000 */
[C---:B------:R-:W-:Y:S01]  /*6770*/  FFMA.FTZ R60, R94.reuse, R60, -R55 ;  /* 0x0000003c5e3c7223 */ /* 0x040fe20000010837 */
[----:B------:R-:W-:Y:S01]  /*6780*/  FFMA.FTZ R54, R94, R61, R53 ;  /* 0x0000003d5e367223 */ /* 0x000fe20000010035 */
[----:B------:R-:W-:Y:S01]  /*6790*/  FFMA.FTZ R53, R48, R63, R49 ;  /* 0x0000003f30357223 */ /* 0x000fe20000010031 */
[----:B------:R-:W-:Y:S01]  /*67a0*/  FMUL.FTZ R49, R95, R65 ;  /* 0x000000415f317220 */ /* 0x000fe20000410000 */
[----:B------:R-:W-:Y:S01]  /*67b0*/  FMUL.FTZ R55, R66, R51 ;  /* 0x0000003342377220 */ /* 0x000fe20000410000 */
[C---:B------:R-:W-:Y:S01]  /*67c0*/  FFMA.FTZ R63, R94.reuse, R63, R50 ;  /* 0x0000003f5e3f7223 */ /* 0x040fe20000010032 */
[----:B------:R-:W-:Y:S01]  /*67d0*/  FMUL.FTZ R60, R165, R60 ;  /* 0x0000003ca53c7220 */ /* 0x000fe20000410000 */
[-C--:B------:R-:W-:Y:S01]  /*67e0*/  FFMA.FTZ R51, R94, R67.reuse, -R49 ;  /* 0x000000435e337223 */ /* 0x080fe20000010831 */
[-C--:B------:R-:W-:Y:S01]  /*67f0*/  FMUL.FTZ R49, R47, R67.reuse ;  /* 0x000000432f317220 */ /* 0x080fe20000410000 */
[C---:B------:R-:W-:Y:S01]  /*6800*/  FMUL.FTZ R47, R95.reuse, R138 ;  /* 0x0000008a5f2f7220 */ /* 0x040fe20000410000 */
[C---:B------:R-:W-:Y:S01]  /*6810*/  FMUL.FTZ R67, R95.reuse, R67 ;  /* 0x000000435f437220 */ /* 0x040fe20000410000 */
[----:B------:R-:W-:Y:S01]  /*6820*/  FMUL.FTZ R134, R134, R51 ;  /* 0x0000003386867220 */ /* 0x000fe20000410000 */
[----:B------:R-:W-:Y:S01]  /*6830*/  FFMA.FTZ R50, R46, R65, R49 ;  /* 0x000000412e327223 */ /* 0x000fe20000010031 */
[-C--:B------:R-:W-:Y:S01]  /*6840*/  FFMA.FTZ R49, R94, R142.reuse, -R47 ;  /* 0x0000008e5e317223 */ /* 0x080fe2000001082f */
[C---:B------:R-:W-:Y:S01]  /*6850*/  FMUL.FTZ R47, R95.reuse, R142 ;  /* 0x0000008e5f2f7220 */ /* 0x040fe20000410000 */
[----:B------:R-:W-:Y:S01]  /*6860*/  FFMA.FTZ R46, R42, R143, R43 ;  /* 0x0000008f2a2e7223 */ /* 0x000fe2000001002b */
[----:B------:R-:W-:Y:S01]  /*6870*/  FMUL.FTZ R43, R95, R147 ;  /* 0x000000935f2b7220 */ /* 0x000fe20000410000 */
[----:B------:R-:W-:Y:S01]  /*6880*/  FMUL.FTZ R51, R188, R49 ;  /* 0x00000031bc337220 */ /* 0x000fe20000410000 */
[-C--:B------:R-:W-:Y:S01]  /*6890*/  FFMA.FTZ R49, R94, R138.reuse, R47 ;  /* 0x0000008a5e317223 */ /* 0x080fe2000001002f */
[----:B0-----:R-:W-:Y:S01]  /*68a0*/  @!P2 FADD.FTZ R57, R57, R58 ;  /* 0x0000003a3939a221 */ /* 0x001fe20000010000 */
[----:B------:R-:W-:Y:S01]  /*68b0*/  FFMA.FTZ R47, R44, R138, R45 ;  /* 0x0000008a2c2f7223 */ /* 0x000fe2000001002d */
[C---:B------:R-:W-:Y:S01]  /*68c0*/  FMUL.FTZ R45, R95.reuse, R143 ;  /* 0x0000008f5f2d7220 */ /* 0x040fe20000410000 */
[----:B------:R-:W-:Y:S01]  /*68d0*/  FFMA.FTZ R48, R94, R65, R67 ;  /* 0x000000415e307223 */ /* 0x000fe20000010043 */
[----:B-1----:R-:W-:Y:S01]  /*68e0*/  @!P2 FADD.FTZ R56, R56, R59 ;  /* 0x0000003b3838a221 */ /* 0x002fe20000010000 */
[----:B------:R-:W0:Y:S01]  /*68f0*/  SHFL.DOWN PT, R58, R57, 0x8, 0x1f ;  /* 0x09001f00393a7f89 */ /* 0x000e2200000e0000 */
[----:B------:R-:W-:Y:S01]  /*6900*/  ISETP.GT.AND P2, PT, R102, 0x17, PT ;  /* 0x000000176600780c */ /* 0x000fe20003f44270 */
[CC--:B------:R-:W-:Y:S01]  /*6910*/  FFMA.FTZ R45, R94.reuse, R141.reuse, -R45 ;  /* 0x0000008d5e2d7223 */ /* 0x0c0fe2000001082d */
[C---:B------:R-:W-:Y:S01]  /*6920*/  FMUL.FTZ R44, R95.reuse, R141 ;  /* 0x0000008d5f2c7220 */ /* 0x040fe20000410000 */
[----:B------:R-:W1:Y:S01]  /*6930*/  SHFL.DOWN PT, R59, R56, 0x8, 0x1f ;  /* 0x09001f00383b7f89 */ /* 0x000e6200000e0000 */
[-C--:B------:R-:W-:Y:S01]  /*6940*/  FFMA.FTZ R42, R94, R148.reuse, -R43 ;  /* 0x000000945e2a7223 */ /* 0x080fe2000001082b */
[----:B------:R-:W-:Y:S01]  /*6950*/  FMUL.FTZ R144, R144, R45 ;  /* 0x0000002d90907220 */ /* 0x000fe20000410000 */
[----:B------:R-:W-:Y:S01]  /*6960*/  FMUL.FTZ R43, R95, R148 ;  /* 0x000000945f2b7220 */ /* 0x000fe20000410000 */
[----:B------:R-:W-:Y:S01]  /*6970*/  FFMA.FTZ R134, R137, R48, R134 ;  /* 0x0000003089867223 */ /* 0x000fe20000010086 */
[C---:B------:R-:W-:Y:S01]  /*6980*/  FFMA.FTZ R48, R94.reuse, R143, R44 ;  /* 0x0000008f5e307223 */ /* 0x040fe2000001002c */
[----:B------:R-:W-:Y:S01]  /*6990*/  FMUL.FTZ R44, R153, R42 ;  /* 0x0000002a992c7220 */ /* 0x000fe20000410000 */
[-C--:B------:R-:W-:Y:S01]  /*69a0*/  FFMA.FTZ R42, R94, R147.reuse, R43 ;  /* 0x000000935e2a7223 */ /* 0x080fe2000001002b */
[----:B------:R-:W-:Y:S01]  /*69b0*/  FFMA.FTZ R147, R40, R147, R41 ;  /* 0x0000009328937223 */ /* 0x000fe20000010029 */
[CC--:B------:R-:W-:Y:S01]  /*69c0*/  FMUL.FTZ R41, R95.reuse, R157.reuse ;  /* 0x0000009d5f297220 */ /* 0x0c0fe20000410000 */
[C---:B------:R-:W-:Y:S01]  /*69d0*/  FMUL.FTZ R40, R95.reuse, R158 ;  /* 0x0000009e5f287220 */ /* 0x040fe20000410000 */
[----:B------:R-:W-:Y:S01]  /*69e0*/  FMUL.FTZ R95, R95, R184 ;  /* 0x000000b85f5f7220 */ /* 0x000fe20000410000 */
[----:B------:R-:W-:Y:S01]  /*69f0*/  FFMA.FTZ R155, R155, R42, R44 ;  /* 0x0000002a9b9b7223 */ /* 0x000fe2000001002c */
[C---:B------:R-:W-:Y:S01]  /*6a00*/  FFMA.FTZ R41, R94.reuse, R158, -R41 ;  /* 0x0000009e5e297223 */ /* 0x040fe20000010829 */
[C---:B------:R-:W-:Y:S01]  /*6a10*/  FFMA.FTZ R40, R94.reuse, R157, R40 ;  /* 0x0000009d5e287223 */ /* 0x040fe20000010028 */
[----:B------:R-:W-:Y:S01]  /*6a20*/  FFMA.FTZ R94, R94, R164, R95 ;  /* 0x000000a45e5e7223 */ /* 0x000fe2000001005f */
[----:B------:R-:W-:Y:S01]  /*6a30*/  FFMA.FTZ R54, R151, R54, R60 ;  /* 0x0000003697367223 */ /* 0x000fe2000001003c */
[----:B------:R-:W-:Y:S01]  /*6a40*/  FMUL.FTZ R162, R162, R41 ;  /* 0x00000029a2a27220 */ /* 0x000fe20000410000 */
        /* <DEDUP_REMOVED lines=30> */
[----:B------:R-:W-:Y:S01]  /*6c30*/  FADD.FTZ R25, R40, R25 ;  /* 0x0000001928197221 */ /* 0x000fe20000010000 */
[----:B0-----:R-:W-:Y:S01]  /*6c40*/  @!P2 FADD.FTZ R57, R57, R58 ;  /* 0x0000003a3939a221 */ /* 0x001fe20000010000 */
[----:B------:R-:W-:Y:S01]  /*6c50*/  FADD.FTZ R24, R167, R24 ;  /* 0x00000018a7187221 */ /* 0x000fe20000010000 */
[----:B-1----:R-:W-:-:S03]  /*6c60*/  @!P2 FADD.FTZ R56, R56, R45 ;  /* 0x0000002d3838a221 */ /* 0x002fc60000010000 */
[----:B------:R-:W-:Y:S02]  /*6c70*/  MOV R42, R57 ;  /* 0x00000039002a7202 */ /* 0x000fe40000000f00 */
[----:B------:R-:W-:-:S05]  /*6c80*/  MOV R43, R56 ;  /* 0x00000038002b7202 */ /* 0x000fca0000000f00 */
[----:B------:R0:W-:Y:S01]  /*6c90*/  @!P3 STS.64 [R133+0x2108], R42 ;  /* 0x0021082a8500b388 */ /* 0x0001e20000000a00 */
[----:B------:R-:W-:Y:S06]  /*6ca0*/  BAR.SYNC.DEFER_BLOCKING 0x0 ;  /* 0x0000000000007b1d */ /* 0x000fec0000010000 */
[----:B------:R-:W-:Y:S05]  /*6cb0*/  @P0 BRA `(.L_x_17369) ;  /* 0x0000000000180947 */ /* 0x000fea0003800000 */
[----:B------:R-:W-:Y:S02]  /*6cc0*/  ISETP.NE.AND P0, PT, R113, R126, PT ;  /* 0x0000007e7100720c */ /* 0x000fe40003f05270 */
[----:B------:R-:W-:-:S11]  /*6cd0*/  LEA R38, R129, R133, 0x3 ;  /* 0x0000008581267211 */ /* 0x000fd600078e18ff */
[----:B------:R-:W0:Y:S02]  /*6ce0*/  @P0 LDS.64 R36, [R38+0x4650] ;  /* 0x0046500026240984 */ /* 0x000e240000000a00 */
[----:B0-----:R-:W-:Y:S01]  /*6cf0*/  @P0 FADD.FTZ R43, R43, R37 ;  /* 0x000000252b2b0221 */ /* 0x001fe20000010000 */
[----:B------:R-:W-:-:S05]  /*6d00*/  @P0 FADD.FTZ R42, R42, R36 ;  /* 0x000000242a2a0221 */ /* 0x000fca0000010000 */
[----:B------:R1:W-:Y:S02]  /*6d10*/  STS.64 [R38+0x4650], R42 ;  /* 0x0046502a26007388 */ /* 0x0003e40000000a00 */
.L_x_17369:
[----:B------:R-:W-:Y:S05]  /*6d20*/  BSYNC B0 ;  /* 0x0000000000007941 */ /* 0x000fea0003800000 */
.L_x_17368:
[----:B------:R-:W-:Y:S01]  /*6d30*/  IADD3 R129, R129, 0x1, RZ ;  /* 0x0000000181817810 */ /* 0x000fe20007ffe0ff */
[----:B------:R-:W-:-:S03]  /*6d40*/  UIADD3 UR5, UP0, UR5, 0x1, URZ ;  /* 0x0000000105057890 */ /* 0x000fc6000ff1e03f */
[----:B------:R-:W-:Y:S01]  /*6d50*/  ISETP.GE.AND P0, PT, R129, UR30, PT ;  /* 0x0000001e81007c0c */ /* 0x000fe2000bf06270 */
[----:B------:R-:W-:-:S12]  /*6d60*/  UIADD3.X UR6, URZ, UR6, URZ, UP0, !UPT ;  /* 0x000000063f067290 */ /* 0x000fd800087fe43f */
[----:B------:R-:W-:Y:S05]  /*6d70*/  @!P0 BRA `(.L_x_17370) ;  /* 0xffffffb400448947 */ /* 0x000fea000383ffff */
.L_x_17323:
[----:B------:R-:W-:Y:S01]  /*6d80*/  BAR.SYNC.DEFER_BLOCKING 0x0 ;  /* 0x0000000000007b1d */ /* 0x000fe20000010000 */
[----:B01----:R-:W-:-:S05]  /*6d90*/  LOP3.LUT R43, R115, 0x1f, R100, 0xf8, !PT ;  /* 0x0000001f732b7812 */ /* 0x003fca00078ef864 */
[----:B------:R-:W-:Y:S01]  /*6da0*/  IMAD.WIDE R2, R43, 0x10, R72 ;  /* 0x000000102b027825 */ /* 0x000fe200078e0248 */
[CC--:B------:R-:W-:Y:S01]  /*6db0*/  LEA R42, R102.reuse, R133.reuse, 0x4 ;  /* 0x00000085662a7211 */ /* 0x0c0fe200078e20ff */
[----:B------:R-:W0:Y:S01]  /*6dc0*/  LDC.64 R40, c[0x0][0x3e0] ;  /* 0x0000f800ff287b82 */ /* 0x000e220000000a00 */
[----:B------:R-:W-:Y:S01]  /*6dd0*/  IADD3 R44, R113, -0x1, RZ ;  /* 0xffffffff712c7810 */ /* 0x000fe20007ffe0ff */
[----:B------:R-:W-:Y:S01]  /*6de0*/  ULDC.64 UR6, c[0x0][0x390] ;  /* 0x0000e40000067ab9 */ /* 0x000fe20000000a00 */
[----:B------:R-:W3:Y:S04]  /*6df0*/  LDG.E.128 R4, desc[UR14][R2.64] ;  /* 0x0000000e02047981 */ /* 0x000ee8000c1e1d00 */
[----:B------:R-:W5:Y:S01]  /*6e00*/  LDG.E.128 R12, desc[UR14][R2.64+0x200] ;  /* 0x0002000e020c7981 */ /* 0x000f62000c1e1d00 */
[----:B------:R-:W-:Y:S01]  /*6e10*/  LEA R133, R102, R133, 0x5 ;  /* 0x0000008566857211 */ /* 0x000fe200078e28ff */
[----:B------:R-:W-:-:S02]  /*6e20*/  UIADD3 UR4, UR4, 0x1, URZ ;  /* 0x0000000104047890 */ /* 0x000fc4000fffe03f */
[----:B---3--:R-:W-:Y:S04]  /*6e30*/  STS.128 [R42], R4 ;  /* 0x000000042a007388 */ /* 0x008fe80000000c00 */
[----:B-----5:R-:W-:Y:S01]  /*6e40*/  STS.128 [R42+0x200], R12 ;  /* 0x0002000c2a007388 */ /* 0x020fe20000000c00 */
[----:B------:R-:W-:-:S03]  /*6e50*/  NOP ;  /* 0x0000000000007918 */ /* 0x000fc60000000000 */
[----:B------:R-:W1:Y:S04]  /*6e60*/  LDS.128 R16, [R133+0x10] ;  /* 0x0000100085107984 */ /* 0x000e680000000c00 */
[----:B------:R-:W3:Y:S01]  /*6e70*/  LDS.128 R36, [R133] ;  /* 0x0000000085247984 */ /* 0x000ee20000000c00 */
[----:B------:R-:W-:Y:S06]  /*6e80*/  BAR.SYNC.DEFER_BLOCKING 0x0 ;  /* 0x0000000000007b1d */ /* 0x000fec0000010000 */
[----:B------:R5:W-:Y:S04]  /*6e90*/  STS.128 [R133], R32 ;  /* 0x0000002085007388 */ /* 0x000be80000000c00 */
[----:B------:R-:W-:Y:S01]  /*6ea0*/  STS.128 [R133+0x10], R28 ;  /* 0x0000101c85007388 */ /* 0x000fe20000000c00 */
[----:B------:R-:W-:Y:S01]  /*6eb0*/  NOP ;  /* 0x0000000000007918 */ /* 0x000fe20000000000 */
[--C-:B-1----:R-:W-:Y:S01]  /*6ec0*/  FADD.FTZ R16, R16, R98.reuse ;  /* 0x0000006210107221 */ /* 0x102fe20000010000 */
[--C-:B------:R-:W-:Y:S01]  /*6ed0*/  FADD.FTZ R17, R17, R98.reuse ;  /* 0x0000006211117221 */ /* 0x100fe20000010000 */
[--C-:B------:R-:W-:Y:S01]  /*6ee0*/  FADD.FTZ R18, R18, R98.reuse ;  /* 0x0000006212127221 */ /* 0x100fe20000010000 */
[--C-:B---3--:R-:W-:Y:S01]  /*6ef0*/  FADD.FTZ R37, R37, R98.reuse ;  /* 0x0000006225257221 */ /* 0x108fe20000010000 */
[--C-:B------:R-:W-:Y:S01]  /*6f00*/  FADD.FTZ R8, R39, R98.reuse ;  /* 0x0000006227087221 */ /* 0x100fe20000010000 */
[----:B------:R-:W-:Y:S01]  /*6f10*/  FSETP.GTU.FTZ.AND P6, PT, R16, 20, PT ;  /* 0x41a000001000780b */ /* 0x000fe20003fdc000 */
[--C-:B------:R-:W-:Y:S01]  /*6f20*/  FADD.FTZ R36, R36, R98.reuse ;  /* 0x0000006224247221 */ /* 0x100fe20000010000 */
[----:B------:R-:W-:Y:S01]  /*6f30*/  FSETP.GTU.FTZ.AND P0, PT, R17, 20, PT ;  /* 0x41a000001100780b */ /* 0x000fe20003f1c000 */
[----:B------:R-:W-:Y:S01]  /*6f40*/  FADD.FTZ R19, R19, R98 ;  /* 0x0000006213137221 */ /* 0x000fe20000010000 */
[----:B------:R-:W-:Y:S01]  /*6f50*/  FSETP.GTU.FTZ.AND P1, PT, R18, 20, PT ;  /* 0x41a000001200780b */ /* 0x000fe20003f3c000 */
[----:B------:R-:W-:Y:S01]  /*6f60*/  LDS.128 R28, [R42+0x200] ;  /* 0x000200002a1c7984 */ /* 0x000fe20000000c00 */
[----:B------:R-:W-:-:S02]  /*6f70*/  FSETP.GTU.FTZ.AND P4, PT, R37, 20, PT ;  /* 0x41a000002500780b */ /* 0x000fc40003f9c000 */
[----:B------:R-:W-:Y:S02]  /*6f80*/  FSETP.GTU.FTZ.AND P3, PT, R36, 20, PT ;  /* 0x41a000002400780b */ /* 0x000fe40003f7c000 */
[----:B------:R-:W-:-:S03]  /*6f90*/  FSETP.GTU.FTZ.AND P2, PT, R19, 20, PT ;  /* 0x41a000001300780b */ /* 0x000fc60003f5c000 */
[----:B------:R-:W-:Y:S02]  /*6fa0*/  @!P6 FMUL.FTZ R0, R16, -1.4426950216293334961 ;  /* 0xbfb8aa3b1000e820 */ /* 0x000fe40000410000 */
[----:B------:R-:W-:Y:S02]  /*6fb0*/  @!P0 FMUL.FTZ R3, R17, -1.4426950216293334961 ;  /* 0xbfb8aa3b11038820 */ /* 0x000fe40000410000 */
[----:B------:R-:W-:Y:S02]  /*6fc0*/  @!P1 FMUL.FTZ R5, R18, -1.4426950216293334961 ;  /* 0xbfb8aa3b12059820 */ /* 0x000fe40000410000 */
[----:B------:R-:W1:Y:S04]  /*6fd0*/  @!P6 MUFU.EX2 R0, R0 ;  /* 0x000000000000e308 */ /* 0x000e680000000800 */
[----:B------:R-:W-:-:S04]  /*6fe0*/  @!P2 FMUL.FTZ R6, R19, -1.4426950216293334961 ;  /* 0xbfb8aa3b1306a820 */ /* 0x000fc80000410000 */
[----:B------:R3:W-:Y:S08]  /*6ff0*/  @!P0 MUFU.EX2 R4, R3 ;  /* 0x0000000300048308 */ /* 0x0007f00000000800 */
[----:B------:R-:W2:Y:S01]  /*7000*/  @!P1 MUFU.EX2 R5, R5 ;  /* 0x0000000500059308 */ /* 0x000ea20000000800 */
[----:B---3--:R-:W-:Y:S01]  /*7010*/  FADD.FTZ R3, R38, R98 ;  /* 0x0000006226037221 */ /* 0x008fe20000010000 */
[----:B-1----:R-:W-:Y:S01]  /*7020*/  @!P6 FADD.FTZ R2, R0, 1 ;  /* 0x3f8000000002e421 */ /* 0x002fe20000010000 */
[----:B------:R-:W1:Y:S01]  /*7030*/  LDC.64 R38, c[0x0][0x388] ;  /* 0x0000e200ff267b82 */ /* 0x000e620000000a00 */
[----:B------:R-:W-:-:S02]  /*7040*/  @!P3 FMUL.FTZ R0, R36, -1.4426950216293334961 ;  /* 0xbfb8aa3b2400b820 */ /* 0x000fc40000410000 */
[----:B------:R-:W-:Y:S02]  /*7050*/  FSETP.GTU.FTZ.AND P5, PT, R3, 20, PT ;  /* 0x41a000000300780b */ /* 0x000fe40003fbc000 */
[----:B------:R3:W4:Y:S08]  /*7060*/  @!P6 MUFU.RCP R7, R2 ;  /* 0x000000020007e308 */ /* 0x0007300000001000 */
[----:B------:R-:W0:Y:S01]  /*7070*/  @!P3 MUFU.EX2 R0, R0 ;  /* 0x000000000000b308 */ /* 0x000e220000000800 */
[----:B---3--:R-:W-:Y:S01]  /*7080*/  @!P4 FMUL.FTZ R2, R37, -1.4426950216293334961 ;  /* 0xbfb8aa3b2502c820 */ /* 0x008fe20000410000 */
[----:B--2---:R-:W-:Y:S01]  /*7090*/  @!P1 FADD.FTZ R12, R5, 1 ;  /* 0x3f800000050c9421 */ /* 0x004fe20000010000 */
[----:B------:R-:W-:-:S05]  /*70a0*/  @!P5 FMUL.FTZ R3, R3, -1.4426950216293334961 ;  /* 0xbfb8aa3b0303d820 */ /* 0x000fca0000410000 */
[----:B------:R-:W-:Y:S01]  /*70b0*/  @!P4 MUFU.EX2 R2, R2 ;  /* 0x000000020002c308 */ /* 0x000fe20000000800 */
[----:B----4-:R-:W-:Y:S01]  /*70c0*/  @!P6 FMUL.FTZ R20, R20, R7 ;  /* 0x000000071414e220 */ /* 0x010fe20000410000 */
[----:B------:R-:W-:Y:S01]  /*70d0*/  FSETP.GTU.FTZ.AND P6, PT, R8, 20, PT ;  /* 0x41a000000800780b */ /* 0x000fe20003fdc000 */
[----:B-1----:R-:W-:Y:S02]  /*70e0*/  IMAD R16, R38, UR17, RZ ;  /* 0x0000001126107c24 */ /* 0x002fe4000f8e02ff */
[----:B------:R-:W-:Y:S01]  /*70f0*/  @!P0 FADD.FTZ R7, R4, 1 ;  /* 0x3f80000004078421 */ /* 0x000fe20000010000 */
[----:B------:R-:W-:Y:S01]  /*7100*/  SHF.L.U32 R4, R44, 0x8, RZ ;  /* 0x000000082c047819 */ /* 0x000fe200000006ff */
[----:B------:R-:W-:Y:S01]  /*7110*/  IMAD R39, R39, UR16, R16 ;  /* 0x0000001027277c24 */ /* 0x000fe2000f8e0210 */
[----:B------:R-:W1:Y:S01]  /*7120*/  @!P5 MUFU.EX2 R3, R3 ;  /* 0x000000030003d308 */ /* 0x000e620000000800 */
[----:B------:R-:W2:Y:S01]  /*7130*/  LDS.128 R16, [R42] ;  /* 0x000000002a107984 */ /* 0x000ea20000000c00 */
[----:B------:R-:W-:Y:S01]  /*7140*/  SHF.R.S32.HI R5, RZ, 0x1f, R4 ;  /* 0x0000001fff057819 */ /* 0x000fe20000011404 */
[----:B0-----:R-:W-:-:S05]  /*7150*/  @!P3 FADD.FTZ R0, R0, 1 ;  /* 0x3f8000000000b421 */ /* 0x001fca0000010000 */
[----:B------:R0:W3:Y:S08]  /*7160*/  @!P2 MUFU.EX2 R13, R6 ;  /* 0x00000006000da308 */ /* 0x0000f00000000800 */
[----:B------:R1:W4:Y:S01]  /*7170*/  @!P0 MUFU.RCP R14, R7 ;  /* 0x00000007000e8308 */ /* 0x0003220000001000 */
[----:B0-----:R-:W-:-:S07]  /*7180*/  @!P6 FMUL.FTZ R6, R8, -1.4426950216293334961 ;  /* 0xbfb8aa3b0806e820 */ /* 0x001fce0000410000 */
[----:B------:R0:W5:Y:S01]  /*7190*/  @!P6 MUFU.EX2 R8, R6 ;  /* 0x000000060008e308 */ /* 0x0001620000000800 */
[----:B-1----:R-:W-:Y:S01]  /*71a0*/  @!P5 FADD.FTZ R7, R3, 1 ;  /* 0x3f8000000307d421 */ /* 0x002fe20000010000 */
[----:B---3--:R-:W-:-:S06]  /*71b0*/  @!P2 FADD.FTZ R13, R13, 1 ;  /* 0x3f8000000d0da421 */ /* 0x008fcc0000010000 */
[----:B------:R1:W3:Y:S01]  /*71c0*/  @!P3 MUFU.RCP R15, R0 ;  /* 0x00000000000fb308 */ /* 0x0002e20000001000 */
[----:B0-----:R-:W-:Y:S01]  /*71d0*/  @!P4 FADD.FTZ R6, R2, 1 ;  /* 0x3f8000000206c421 */ /* 0x001fe20000010000 */
[----:B------:R-:W-:-:S04]  /*71e0*/  IMAD.WIDE.U32 R2, R38, UR16, R4 ;  /* 0x0000001026027c25 */ /* 0x000fc8000f8e0004 */
[----:B----4-:R-:W-:Y:S01]  /*71f0*/  @!P0 FMUL.FTZ R21, R21, R14 ;  /* 0x0000000e15158220 */ /* 0x010fe20000410000 */
[----:B------:R-:W-:Y:S01]  /*7200*/  IADD3 R3, R3, R39, RZ ;  /* 0x0000002703037210 */ /* 0x000fe20007ffe0ff */
[----:B------:R-:W0:Y:S01]  /*7210*/  @!P1 MUFU.RCP R37, R12 ;  /* 0x0000000c00259308 */ /* 0x000e220000001000 */
[----:B-1----:R-:W-:Y:S02]  /*7220*/  IMAD R0, R96, UR6, RZ ;  /* 0x0000000660007c24 */ /* 0x002fe4000f8e02ff */
[----:B-----5:R-:W-:Y:S01]  /*7230*/  @!P6 FADD.FTZ R8, R8, 1 ;  /* 0x3f8000000808e421 */ /* 0x020fe20000010000 */
[----:B------:R-:W1:Y:S01]  /*7240*/  LDC.64 R38, c[0x0][0x3a8] ;  /* 0x0000ea00ff267b82 */ /* 0x000e620000000a00 */
[----:B------:R-:W-:-:S04]  /*7250*/  IMAD.WIDE.U32 R2, R9, UR6, R2 ;  /* 0x0000000609027c25 */ /* 0x000fc8000f8e0002 */
[----:B------:R-:W-:Y:S01]  /*7260*/  IMAD R35, R9, UR7, R0 ;  /* 0x0000000709237c24 */ /* 0x000fe2000f8e0200 */
[----:B------:R4:W5:Y:S01]  /*7270*/  @!P4 MUFU.RCP R12, R6 ;  /* 0x00000006000cc308 */ /* 0x0009620000001000 */
[----:B---3--:R-:W-:Y:S01]  /*7280*/  @!P3 FMUL.FTZ R24, R24, R15 ;  /* 0x0000000f1818b220 */ /* 0x008fe20000410000 */
[----:B------:R-:W-:Y:S01]  /*7290*/  ULDC.64 UR6, c[0x0][0x3b0] ;  /* 0x0000ec0000067ab9 */ /* 0x000fe20000000a00 */
[----:B------:R-:W-:Y:S02]  /*72a0*/  IADD3 R104, P3, R104, -0x400, RZ ;  /* 0xfffffc0068687810 */ /* 0x000fe40007f7e0ff */
[----:B------:R-:W-:Y:S02]  /*72b0*/  IADD3 R3, R3, R35, RZ ;  /* 0x0000002303037210 */ /* 0x000fe40007ffe0ff */
[----:B------:R-:W-:Y:S01]  /*72c0*/  IADD3.X R107, R107, -0x1, RZ, P3, !PT ;  /* 0xffffffff6b6b7810 */ /* 0x000fe20001ffe4ff */
[----:B------:R3:W2:Y:S01]  /*72d0*/  @!P5 MUFU.RCP R33, R7 ;  /* 0x000000070021d308 */ /* 0x0006a20000001000 */
[----:B----4-:R-:W-:Y:S01]  /*72e0*/  LEA R6, P0, R2, R40, 0x2 ;  /* 0x0000002802067211 */ /* 0x010fe200078010ff */
[----:B0-----:R-:W-:Y:S01]  /*72f0*/  @!P1 FMUL.FTZ R22, R22, R37 ;  /* 0x0000002516169220 */ /* 0x001fe20000410000 */
[----:B------:R-:W-:Y:S01]  /*7300*/  IADD3 R72, P1, R72, -0x400, RZ ;  /* 0xfffffc0048487810 */ /* 0x000fe20007f3e0ff */
[----:B------:R-:W0:Y:S03]  /*7310*/  LDC.64 R36, c[0x0][0x3f0] ;  /* 0x0000fc00ff247b82 */ /* 0x000e260000000a00 */
[----:B------:R-:W-:Y:S01]  /*7320*/  IADD3.X R73, R73, -0x1, RZ, P1, !PT ;  /* 0xffffffff49497810 */ /* 0x000fe20000ffe4ff */
[----:B------:R-:W4:Y:S01]  /*7330*/  @!P6 MUFU.RCP R8, R8 ;  /* 0x000000080008e308 */ /* 0x000f220000001000 */
[----:B---3--:R-:W-:Y:S01]  /*7340*/  LEA.HI.X R7, R2, R41, R3, 0x2, P0 ;  /* 0x0000002902077211 */ /* 0x008fe200000f1403 */
[----:B-----5:R-:W-:Y:S01]  /*7350*/  @!P4 FMUL.FTZ R25, R25, R12 ;  /* 0x0000000c1919c220 */ /* 0x020fe20000410000 */
[----:B-1----:R-:W-:Y:S01]  /*7360*/  IMAD.WIDE.U32 R4, R38, UR16, R4 ;  /* 0x0000001026047c25 */ /* 0x002fe2000f8e0004 */
[----:B------:R-:W-:-:S02]  /*7370*/  IADD3 R108, P1, R108, -0x800, RZ ;  /* 0xfffff8006c6c7810 */ /* 0x000fc40007f3e0ff */
[----:B------:R-:W-:Y:S01]  /*7380*/  IADD3 R106, P4, R106, -0x400, RZ ;  /* 0xfffffc006a6a7810 */ /* 0x000fe20007f9e0ff */
[----:B------:R-:W-:Y:S01]  /*7390*/  IMAD.WIDE R2, R43, 0x10, R6 ;  /* 0x000000102b027825 */ /* 0x000fe200078e0206 */
[----:B------:R-:W1:Y:S03]  /*73a0*/  @!P2 MUFU.RCP R0, R13 ;  /* 0x0000000d0000a308 */ /* 0x000e660000001000 */
[----:B--2---:R-:W-:Y:S01]  /*73b0*/  @!P5 FMUL.FTZ R26, R26, R33 ;  /* 0x000000211a1ad220 */ /* 0x004fe20000410000 */
[----:B------:R-:W-:Y:S01]  /*73c0*/  IADD3.X R110, R110, -0x1, RZ, P1, !PT ;  /* 0xffffffff6e6e7810 */ /* 0x000fe20000ffe4ff */
[----:B------:R-:W-:Y:S01]  /*73d0*/  STG.E.128 desc[UR14][R2.64], R16 ;  /* 0x0000001002007986 */ /* 0x000fe2000c101d0e */
[----:B------:R-:W-:-:S03]  /*73e0*/  IADD3.X R109, R109, -0x1, RZ, P4, !PT ;  /* 0xffffffff6d6d7810 */ /* 0x000fc600027fe4ff */
[----:B------:R2:W-:Y:S01]  /*73f0*/  STG.E.128 desc[UR14][R2.64+0x200], R28 ;  /* 0x0002001c02007986 */ /* 0x0005e2000c101d0e */
[----:B----4-:R-:W-:Y:S01]  /*7400*/  @!P6 FMUL.FTZ R27, R27, R8 ;  /* 0x000000081b1be220 */ /* 0x010fe20000410000 */
[----:B------:R-:W-:Y:S01]  /*7410*/  BAR.SYNC.DEFER_BLOCKING 0x0 ;  /* 0x0000000000007b1d */ /* 0x000fe20000010000 */
[----:B-1----:R-:W-:Y:S01]  /*7420*/  @!P2 FMUL.FTZ R23, R23, R0 ;  /* 0x000000001717a220 */ /* 0x002fe20000410000 */
[----:B------:R-:W-:Y:S01]  /*7430*/  IMAD R0, R38, UR17, RZ ;  /* 0x0000001126007c24 */ /* 0x000fe2000f8e02ff */
[----:B------:R-:W-:-:S03]  /*7440*/  IADD3 R111, P2, R111, -0x800, RZ ;  /* 0xfffff8006f6f7810 */ /* 0x000fc60007f5e0ff */
[----:B------:R-:W-:Y:S01]  /*7450*/  IMAD R7, R39, UR16, R0 ;  /* 0x0000001027077c24 */ /* 0x000fe2000f8e0200 */
[----:B------:R-:W-:Y:S01]  /*7460*/  IADD3.X R112, R112, -0x1, RZ, P2, !PT ;  /* 0xffffffff70707810 */ /* 0x000fe200017fe4ff */
[----:B------:R-:W-:-:S03]  /*7470*/  IMAD R0, R96, UR6, RZ ;  /* 0x0000000660007c24 */ /* 0x000fc6000f8e02ff */
[----:B------:R-:W-:Y:S01]  /*7480*/  IADD3 R5, R5, R7, RZ ;  /* 0x0000000705057210 */ /* 0x000fe20007ffe0ff */
[C---:B------:R-:W-:Y:S02]  /*7490*/  IMAD R7, R9.reuse, UR7, R0 ;  /* 0x0000000709077c24 */ /* 0x040fe4000f8e0200 */
[----:B--2---:R-:W-:Y:S01]  /*74a0*/  IMAD.WIDE.U32 R2, R9, UR6, R4 ;  /* 0x0000000609027c25 */ /* 0x004fe2000f8e0004 */
        /* <DEDUP_REMOVED lines=22> */
.L_x_17306:
        /* <DEDUP_REMOVED lines=26> */
.L_x_17373:
[----:B------:R-:W-:Y:S05]  /*77b0*/  BSYNC B0 ;  /* 0x0000000000007941 */ /* 0x000fea0003800000 */
.L_x_17372:
        /* <DEDUP_REMOVED lines=29> */
.L_x_17375:
[----:B------:R-:W2:Y:S02]  /*7990*/  S2R R11, SR_TID.X ;  /* 0x00000000000b7919 */ /* 0x000ea40000002100 */
.L_x_17376:
[----:B------:R-:W-:Y:S05]  /*79a0*/  BSYNC B0 ;  /* 0x0000000000007941 */ /* 0x000fea0003800000 */
.L_x_17374:
        /* <DEDUP_REMOVED lines=8> */
[----:B01-34-:R-:W-:-:S04]  /*7a30*/  IMAD.WIDE.U32 R4, R9, UR6, RZ ;  /* 0x0000000609047c25 */ /* 0x01bfc8000f8e00ff */
[----:B------:R-:W-:Y:S01]  /*7a40*/  IMAD R13, R9, UR7, R96 ;  /* 0x00000007090d7c24 */ /* 0x000fe2000f8e0260 */
[----:B------:R-:W-:-:S04]  /*7a50*/  ULDC.64 UR6, c[0x0][0x340] ;  /* 0x0000d00000067ab9 */ /* 0x000fc80000000a00 */
[----:B------:R-:W-:Y:S01]  /*7a60*/  IADD3 R13, R5, R13, RZ ;  /* 0x0000000d050d7210 */ /* 0x000fe20007ffe0ff */
[----:B--2---:R-:W-:-:S03]  /*7a70*/  ULEA UR4, UR5, UR4, 0x18 ;  /* 0x0000000405047291 */ /* 0x004fc6000f8ec03f */
[----:B------:R-:W-:-:S09]  /*7a80*/  ULDC UR5, c[0x0][0x0] ;  /* 0x0000000000057ab9 */ /* 0x000fd20000000800 */
.L_x_17377:
        /* <DEDUP_REMOVED lines=17> */
.L_x_17378:
        /* <DEDUP_REMOVED lines=14> */
.L_x_19027:


//--------------------- .text._Z25selective_scan_bwd_kernelI32Selective_Scan_bwd_kernel_traitsILi32ELi8ELb1ELb1ELb1ELb1ELb1EfN3c107complexIfEEEEv12SSMParamsBwd --------------------------
	.section	.text._Z25selective_scan_bwd_kernelI32Selective_Scan_bwd_kernel_traitsILi32ELi8ELb1ELb1ELb1ELb1ELb1EfN3c107complexIfEEEEv12SSMParamsBwd,"ax",@progbits
	.align	128
        .global         _Z25selective_scan_bwd_kernelI32Selective_Scan_bwd_kernel_traitsILi32ELi8ELb1ELb1ELb1ELb1ELb1EfN3c107complexIfEEEEv12SSMParamsBwd
        .type           _Z25selective_scan_bwd_kernelI32Selective_Scan_bwd_kernel_traitsILi32ELi8ELb1ELb1ELb1ELb1ELb1EfN3c107complexIfEEEEv12SSMParamsBwd,@function
        .size           _Z25selective_scan_bwd_kernelI32Selective_Scan_bwd_kernel_traitsILi32ELi8ELb1ELb1ELb1ELb1ELb1EfN3c107complexIfEEEEv12SSMParamsBwd,(.L_x_19028 - _Z25selective_scan_bwd_kernelI32Selective_Scan_bwd_kernel_traitsILi32ELi8ELb1ELb1ELb1ELb1ELb1EfN3c107complexIfEEEEv12SSMParamsBwd)
        .other          _Z25selective_scan_bwd_kernelI32Selective_Scan_bwd_kernel_traitsILi32ELi8ELb1ELb1ELb1ELb1ELb1EfN3c107complexIfEEEEv12SSMParamsBwd,@"STO_CUDA_ENTRY STV_DEFAULT"
_Z25selective_scan_bwd_kernelI32Selective_Scan_bwd_kernel_traitsILi32ELi8ELb1ELb1ELb1ELb1ELb1EfN3c107complexIfEEEEv12SSMParamsBwd:
.text._Z25selective_scan_bwd_kernelI32Selective_Scan_bwd_kernel_traitsILi32ELi8ELb1ELb1ELb1ELb1ELb1EfN3c107complexIfEEEEv12SSMParamsBwd:
[----:B------:R-:W-:Y:S08]  /*0000*/  LDC R1, c[0x0][0x28] ;  /* 0x00000a00ff017b82 */ /* 0x000ff00000000800 */
[----:B------:R-:W0:Y:S01]  /*0010*/  LDC R8, c[0x0][0x228] ;  /* 0x00008a00ff087b82 */ /* 0x000e220000000800 */
[----:B------:R-:W1:Y:S01]  /*0020*/  S2R R129, SR_CTAID.Y ;  /* 0x0000000000817919 */ /* 0x000e620000002600 */
[----:B------:R-:W-:Y:S01]  /*0030*/  CS2R R124, SRZ ;  /* 0x00000000007c7805 */ /* 0x000fe2000001ff00 */
[----:B------:R-:W-:Y:S01]  /*0040*/  ULDC.64 UR14, c[0x0][0x208] ;  /* 0x00008200000e7ab9 */ /* 0x000fe20000000a00 */
[----:B------:R-:W-:Y:S01]  /*0050*/  CS2R R122, SRZ ;  /* 0x00000000007a7805 */ /* 0x000fe2000001ff00 */
        /* <DEDUP_REMOVED lines=44> */
[----:B------:R-:W-:-:S04]  /*0320*/  UIMAD UR8, UR16, UR7, UR6 ;  /* 0x00000007100872a4 */ /* 0x000fc8000f8e0206 */
[----:B------:R-:W-:Y:S01]  /*0330*/  @!P1 IADD3 R0, R0, -R9, RZ ;  /* 0x8000000900009210 */ /* 0x000fe20007ffe0ff */
[----:B------:R-:W-:-:S03]  /*0340*/  UIADD3 UR5, UR5, UR8, URZ ;  /* 0x0000000805057290 */ /* 0x000fc6000fffe03f */
[----:B------:R-:W-:Y:S02]  /*0350*/  ISETP.GE.U32.AND P0, PT, R0, R9, PT ;  /* 0x000000090000720c */ /* 0x000fe40003f06070 */
[C---:B------:R-:W-:Y:S01]  /*0360*/  LOP3.LUT R0, R129.reuse, R8, RZ, 0x3c, !PT ;  /* 0x0000000881007212 */ /* 0x040fe200078e3cff */
[----:B------:R-:W-:Y:S01]  /*0370*/  UIMAD UR9, UR17, UR10, URZ ;  /* 0x0000000a110972a4 */ /* 0x000fe2000f8e023f */
[----:B------:R-:W-:Y:S01]  /*0380*/  @!P1 IADD3 R120, R120, 0x1, RZ ;  /* 0x0000000178789810 */ /* 0x000fe20007ffe0ff */
[-C--:B--2---:R-:W-:Y:S01]  /*0390*/  IMAD.WIDE.U32 R2, R129, R4.reuse, UR4 ;  /* 0x0000000481027e25 */ /* 0x084fe2000f8e0004 */
[----:B------:R-:W-:Y:S02]  /*03a0*/  ISETP.GE.AND P2, PT, R0, RZ, PT ;  /* 0x000000ff0000720c */ /* 0x000fe40003f46270 */
[----:B------:R-:W-:Y:S01]  /*03b0*/  LEA R7, R11, 0xffffff00, 0x8 ;  /* 0xffffff000b077811 */ /* 0x000fe200078e40ff */
[----:B------:R-:W-:Y:S01]  /*03c0*/  IMAD R0, R126, R4, RZ ;  /* 0x000000047e007224 */ /* 0x000fe200078e02ff */
[----:B------:R-:W-:-:S02]  /*03d0*/  UIMAD.WIDE.U32 UR6, UR16, UR10, URZ ;  /* 0x0000000a100672a5 */ /* 0x000fc4000f8e003f */
[----:B------:R-:W-:Y:S01]  /*03e0*/  UIMAD UR10, UR16, UR11, UR9 ;  /* 0x0000000b100a72a4 */ /* 0x000fe2000f8e0209 */
[----:B------:R-:W-:Y:S01]  /*03f0*/  @P0 IADD3 R120, R120, 0x1, RZ ;  /* 0x0000000178780810 */ /* 0x000fe20007ffe0ff */
[----:B------:R-:W-:Y:S01]  /*0400*/  IMAD R0, R129, R5, R0 ;  /* 0x0000000581007224 */ /* 0x000fe200078e0200 */
[----:B------:R-:W-:Y:S01]  /*0410*/  UIMAD UR8, UR17, UR12, URZ ;  /* 0x0000000c110872a4 */ /* 0x000fe2000f8e023f */
[----:B------:R-:W-:Y:S02]  /*0420*/  SHF.R.S32.HI R9, RZ, 0x1f, R7 ;  /* 0x0000001fff097819 */ /* 0x000fe40000011407 */
[----:B------:R-:W-:Y:S01]  /*0430*/  IADD3 R117, P0, R7, R2, RZ ;  /* 0x0000000207757210 */ /* 0x000fe20007f1e0ff */
[----:B------:R-:W-:Y:S01]  /*0440*/  UIADD3 UR7, UR7, UR10, URZ ;  /* 0x0000000a07077290 */ /* 0x000fe2000fffe03f */
[C---:B-1----:R-:W-:Y:S01]  /*0450*/  IMAD R2, R126.reuse, R14, RZ ;  /* 0x0000000e7e027224 */ /* 0x042fe200078e02ff */
[----:B------:R-:W-:Y:S01]  /*0460*/  UIMAD.WIDE.U32 UR4, UR16, UR12, URZ ;  /* 0x0000000c100472a5 */ /* 0x000fe2000f8e003f */
[----:B------:R-:W-:Y:S01]  /*0470*/  IADD3.X R10, R9, R3, R0, P0, !PT ;  /* 0x00000003090a7210 */ /* 0x000fe200007fe400 */
[----:B------:R-:W-:Y:S01]  /*0480*/  UIMAD UR11, UR16, UR13, UR8 ;  /* 0x0000000d100b72a4 */ /* 0x000fe2000f8e0208 */
[-C--:B----4-:R-:W-:Y:S01]  /*0490*/  IMAD R0, R126, R12.reuse, RZ ;  /* 0x0000000c7e007224 */ /* 0x090fe200078e02ff */
[----:B------:R-:W-:Y:S01]  /*04a0*/  ISETP.NE.AND P1, PT, R8, RZ, PT ;  /* 0x000000ff0800720c */ /* 0x000fe20003f25270 */
[C---:B------:R-:W-:Y:S01]  /*04b0*/  IMAD R6, R129.reuse, R15, R2 ;  /* 0x0000000f81067224 */ /* 0x040fe200078e0202 */
[----:B------:R-:W-:Y:S01]  /*04c0*/  UIADD3 UR5, UR5, UR11, URZ ;  /* 0x0000000b05057290 */ /* 0x000fe2000fffe03f */
[C---:B------:R-:W-:Y:S01]  /*04d0*/  IMAD R0, R129.reuse, R13, R0 ;  /* 0x0000000d81007224 */ /* 0x040fe200078e0200 */
[----:B------:R-:W-:Y:S01]  /*04e0*/  ULDC.64 UR12, c[0x0][0x240] ;  /* 0x00009000000c7ab9 */ /* 0x000fe20000000a00 */
[C---:B------:R-:W-:Y:S01]  /*04f0*/  IMAD.WIDE.U32 R2, R129.reuse, R12, UR6 ;  /* 0x0000000681027e25 */ /* 0x040fe2000f8e000c */
[----:B------:R-:W-:Y:S01]  /*0500*/  @!P2 IADD3 R120, -R120, RZ, RZ ;  /* 0x000000ff7878a210 */ /* 0x000fe20007ffe1ff */
[----:B------:R-:W1:Y:S01]  /*0510*/  LDC.64 R12, c[0x0][0x3d8] ;  /* 0x0000f600ff0c7b82 */ /* 0x000e620000000a00 */
[----:B------:R-:W-:Y:S01]  /*0520*/  ULDC.64 UR10, c[0x0][0x260] ;  /* 0x00009800000a7ab9 */ /* 0x000fe20000000a00 */
[----:B------:R-:W-:Y:S01]  /*0530*/  IMAD.WIDE.U32 R4, R129, R14, UR4 ;  /* 0x0000000481047e25 */ /* 0x000fe2000f8e000e */
[----:B------:R-:W-:Y:S01]  /*0540*/  ULDC.64 UR4, c[0x0][0x310] ;  /* 0x0000c40000047ab9 */ /* 0x000fe20000000a00 */
[----:B------:R-:W-:Y:S01]  /*0550*/  UIMAD.WIDE.U32 UR8, UR16, UR12, URZ ;  /* 0x0000000c100872a5 */ /* 0x000fe2000f8e003f */
[----:B------:R-:W-:-:S03]  /*0560*/  ISETP.NE.U32.AND P0, PT, RZ, UR4, PT ;  /* 0x00000004ff007c0c */ /* 0x000fc6000bf05070 */
[----:B------:R-:W2:Y:S01]  /*0570*/  LDC.64 R14, c[0x0][0x3f8] ;  /* 0x0000fe00ff0e7b82 */ /* 0x000ea20000000a00 */
[----:B------:R-:W-:Y:S01]  /*0580*/  @!P1 LOP3.LUT R120, RZ, R8, RZ, 0x33, !PT ;  /* 0x00000008ff789212 */ /* 0x000fe200078e33ff */
[----:B------:R-:W-:Y:S01]  /*0590*/  UIMAD UR12, UR17, UR12, URZ ;  /* 0x0000000c110c72a4 */ /* 0x000fe2000f8e023f */
[----:B------:R-:W-:Y:S02]  /*05a0*/  ISETP.NE.AND.EX P0, PT, RZ, UR5, PT, P0 ;  /* 0x00000005ff007c0c */ /* 0x000fe4000bf05300 */
[----:B------:R-:W-:Y:S01]  /*05b0*/  SHF.R.S32.HI R127, RZ, 0x1f, R120 ;  /* 0x0000001fff7f7819 */ /* 0x000fe20000011478 */
[----:B------:R-:W-:Y:S01]  /*05c0*/  UIMAD UR12, UR16, UR13, UR12 ;  /* 0x0000000d100c72a4 */ /* 0x000fe2000f8e020c */
[C---:B------:R-:W-:Y:S01]  /*05d0*/  IADD3 R89, P1, R7.reuse, R2, RZ ;  /* 0x0000000207597210 */ /* 0x040fe20007f3e0ff */
[----:B------:R-:W-:Y:S01]  /*05e0*/  UIMAD UR6, UR17, UR10, URZ ;  /* 0x0000000a110672a4 */ /* 0x000fe2000f8e023f */
[----:B------:R-:W-:Y:S01]  /*05f0*/  IADD3 R7, P2, R7, R4, RZ ;  /* 0x0000000407077210 */ /* 0x000fe20007f5e0ff */
[----:B------:R-:W-:Y:S01]  /*0600*/  UIADD3 UR9, UR9, UR12, URZ ;  /* 0x0000000c09097290 */ /* 0x000fe2000fffe03f */
[-C--:B------:R-:W-:Y:S01]  /*0610*/  IMAD R2, R127, R16.reuse, RZ ;  /* 0x000000107f027224 */ /* 0x080fe200078e02ff */
        /* <DEDUP_REMOVED lines=16> */
[C---:B------:R-:W-:Y:S01]  /*0720*/  IMAD R9, R120.reuse, R19, R0 ;  /* 0x0000001378097224 */ /* 0x040fe200078e0200 */
[----:B------:R-:W-:Y:S01]  /*0730*/  ISETP.NE.AND.EX P2, PT, R15, RZ, PT, P2 ;  /* 0x000000ff0f00720c */ /* 0x000fe20003f45320 */
[----:B------:R-:W-:-:S04]  /*0740*/  IMAD.WIDE.U32 R2, R120, R18, UR4 ;  /* 0x0000000478027e25 */ /* 0x000fc8000f8e0012 */
[----:B------:R-:W4:Y:S01]  /*0750*/  LDC.64 R18, c[0x0][0x2d8] ;  /* 0x0000b600ff127b82 */ /* 0x000f220000000a00 */
        /* <DEDUP_REMOVED lines=36> */
.L_x_17445:
        /* <DEDUP_REMOVED lines=91> */
.L_x_17381:
[----:B------:R-:W-:Y:S05]  /*0f50*/  BSYNC B0 ;  /* 0x0000000000007941 */ /* 0x000fea0003800000 */
.L_x_17380:
        /* <DEDUP_REMOVED lines=36> */
.L_x_17383:
[----:B------:R-:W-:Y:S05]  /*11a0*/  BSYNC B0 ;  /* 0x0000000000007941 */ /* 0x000fea0003800000 */
.L_x_17382:
        /* <DEDUP_REMOVED lines=33> */
.L_x_17385:
[----:B------:R-:W-:Y:S05]  /*13c0*/  BSYNC B0 ;  /* 0x0000000000007941 */ /* 0x000fea0003800000 */
.L_x_17384:
        /* <DEDUP_REMOVED lines=33> */
.L_x_17387:
[----:B------:R-:W-:Y:S05]  /*15e0*/  BSYNC B0 ;  /* 0x0000000000007941 */ /* 0x000fea0003800000 */
.L_x_17386:
        /* <DEDUP_REMOVED lines=33> */
.L_x_17389:
[----:B------:R-:W-:Y:S05]  /*1800*/  BSYNC B0 ;  /* 0x0000000000007941 */ /* 0x000fea0003800000 */
.L_x_17388:
        /* <DEDUP_REMOVED lines=33> */
.L_x_17391:
[----:B------:R-:W-:Y:S05]  /*1a20*/  BSYNC B0 ;  /* 0x0000000000007941 */ /* 0x000fea0003800000 */
.L_x_17390:
        /* <DEDUP_REMOVED lines=33> */
.L_x_17393:
[----:B------:R-:W-:Y:S05]  /*1c40*/  BSYNC B0 ;  /* 0x0000000000007941 */ /* 0x000fea0003800000 */
.L_x_17392:
        /* <DEDUP_REMOVED lines=33> */
.L_x_17395:
[----:B------:R-:W-:Y:S05]  /*1e60*/  BSYNC B0 ;  /* 0x0000000000007941 */ /* 0x000fea0003800000 */
.L_x_17394:
        /* <DEDUP_REMOVED lines=44> */
[----:B------:R-:W0:Y:S01]  /*2130*/  MUFU.EX2 R40, R28 ;  /* 0x0000001c00287308 */ /* 0x000e220000000800 */
[----:B---3--:R-:W-:Y:S01]  /*2140*/  FMUL.FTZ R2, R21, -1.4426950216293334961 ;  /* 0xbfb8aa3b15027820 */ /* 0x008fe20000410000 */
[----:B------:R-:W-:Y:S01]  /*2150*/  FMUL.FTZ R3, R22, -1.4426950216293334961 ;  /* 0xbfb8aa3b16037820 */ /* 0x000fe20000410000 */
[----:B------:R-:W-:-:S05]  /*2160*/  FMUL.FTZ R43, R23, -1.4426950216293334961 ;  /* 0xbfb8aa3b172b7820 */ /* 0x000fca0000410000 */
[----:B------:R-:W1:Y:S08]  /*2170*/  MUFU.EX2 R44, R44 ;  /* 0x0000002c002c7308 */ /* 0x000e700000000800 */
[----:B------:R-:W3:Y:S01]  /*2180*/  MUFU.EX2 R41, R29 ;  /* 0x0000001d00297308 */ /* 0x000ee20000000800 */
[----:B0-----:R-:W-:-:S07]  /*2190*/  FADD.FTZ R40, R40, 1 ;  /* 0x3f80000028287421 */ /* 0x001fce0000010000 */
[----:B------:R-:W0:Y:S01]  /*21a0*/  MUFU.EX2 R42, R30 ;  /* 0x0000001e002a7308 */ /* 0x000e220000000800 */
[----:B-1----:R-:W-:-:S07]  /*21b0*/  FADD.FTZ R44, R44, 1 ;  /* 0x3f8000002c2c7421 */ /* 0x002fce0000010000 */
[----:B------:R-:W1:Y:S01]  /*21c0*/  MUFU.EX2 R0, R0 ;  /* 0x0000000000007308 */ /* 0x000e620000000800 */
[----:B---3--:R-:W-:-:S07]  /*21d0*/  FADD.FTZ R41, R41, 1 ;  /* 0x3f80000029297421 */ /* 0x008fce0000010000 */
[----:B------:R-:W3:Y:S01]  /*21e0*/  MUFU.EX2 R2, R2 ;  /* 0x0000000200027308 */ /* 0x000ee20000000800 */
[----:B0-----:R-:W-:-:S07]  /*21f0*/  FADD.FTZ R42, R42, 1 ;  /* 0x3f8000002a2a7421 */ /* 0x001fce0000010000 */
[----:B------:R-:W0:Y:S01]  /*2200*/  MUFU.EX2 R3, R3 ;  /* 0x0000000300037308 */ /* 0x000e220000000800 */
[----:B-1----:R-:W-:-:S07]  /*2210*/  FADD.FTZ R0, R0, 1 ;  /* 0x3f80000000007421 */ /* 0x002fce0000010000 */
[----:B------:R0:W1:Y:S01]  /*2220*/  MUFU.EX2 R45, R43 ;  /* 0x0000002b002d7308 */ /* 0x0000620000000800 */
[----:B---3--:R-:W-:-:S07]  /*2230*/  FADD.FTZ R2, R2, 1 ;  /* 0x3f80000002027421 */ /* 0x008fce0000010000 */
[----:B------:R-:W3:Y:S01]  /*2240*/  MUFU.RCP R48, R44 ;  /* 0x0000002c00307308 */ /* 0x000ee20000001000 */
[----:B0-----:R-:W-:-:S07]  /*2250*/  FADD.FTZ R43, R3, 1 ;  /* 0x3f800000032b7421 */ /* 0x001fce0000010000 */
[----:B------:R-:W-:Y:S01]  /*2260*/  MUFU.RCP R51, R40 ;  /* 0x0000002800337308 */ /* 0x000fe20000001000 */
[----:B-1----:R-:W-:-:S07]  /*2270*/  FADD.FTZ R45, R45, 1 ;  /* 0x3f8000002d2d7421 */ /* 0x002fce0000010000 */
[----:B------:R-:W-:Y:S08]  /*2280*/  MUFU.RCP R50, R41 ;  /* 0x0000002900327308 */ /* 0x000ff00000001000 */
[----:B------:R3:W0:Y:S08]  /*2290*/  MUFU.RCP R49, R0 ;  /* 0x0000000000317308 */ /* 0x0006300000001000 */
[----:B------:R1:W4:Y:S01]  /*22a0*/  MUFU.RCP R52, R2 ;  /* 0x0000000200347308 */ /* 0x0003220000001000 */
[----:B---3--:R-:W-:-:S07]  /*22b0*/  FADD.FTZ R0, -R48, 1 ;  /* 0x3f80000030007421 */ /* 0x008fce0000010100 */
[----:B------:R-:W3:Y:S01]  /*22c0*/  MUFU.RCP R55, R43 ;  /* 0x0000002b00377308 */ /* 0x000ee20000001000 */
[----:B-1----:R-:W-:Y:S01]  /*22d0*/  FFMA.FTZ R2, R25, R0, 1 ;  /* 0x3f80000019027423 */ /* 0x002fe20000010000 */
[----:B0-----:R-:W-:-:S04]  /*22e0*/  FADD.FTZ R3, -R49, 1 ;  /* 0x3f80000031037421 */ /* 0x001fc80000010100 */
[----:B------:R-:W-:Y:S02]  /*22f0*/  FFMA.FTZ R3, R24, R3, 1 ;  /* 0x3f80000018037423 */ /* 0x000fe40000010003 */
[----:B------:R0:W1:Y:S08]  /*2300*/  MUFU.RCP R54, R45 ;  /* 0x0000002d00367308 */ /* 0x0000700000001000 */
[----:B------:R-:W1:Y:S01]  /*2310*/  MUFU.RCP R53, R42 ;  /* 0x0000002a00357308 */ /* 0x000e620000001000 */
[----:B--2---:R-:W-:Y:S04]  /*2320*/  STS.128 [R108], R32 ;  /* 0x000000206c007388 */ /* 0x004fe80000000c00 */
[----:B-----5:R2:W-:Y:S01]  /*2330*/  STS.128 [R108+0x200], R36 ;  /* 0x000200246c007388 */ /* 0x0205e20000000c00 */
[----:B------:R-:W-:-:S03]  /*2340*/  NOP ;  /* 0x0000000000007918 */ /* 0x000fc60000000000 */
[----:B------:R-:W5:Y:S04]  /*2350*/  LDS.128 R28, [R107] ;  /* 0x000000006b1c7984 */ /* 0x000f680000000c00 */
[----:B------:R-:W1:Y:S01]  /*2360*/  LDS.128 R32, [R107+0x10] ;  /* 0x000010006b207984 */ /* 0x000e620000000c00 */
[----:B--2---:R-:W-:Y:S01]  /*2370*/  FADD.FTZ R37, -R51, 1 ;  /* 0x3f80000033257421 */ /* 0x004fe20000010100 */
[----:B------:R-:W-:-:S03]  /*2380*/  FADD.FTZ R36, -R50, 1 ;  /* 0x3f80000032247421 */ /* 0x000fc60000010100 */
[----:B------:R-:W-:Y:S01]  /*2390*/  FFMA.FTZ R39, R26, R37, 1 ;  /* 0x3f8000001a277423 */ /* 0x000fe20000010025 */
[----:B------:R-:W-:Y:S01]  /*23a0*/  FFMA.FTZ R38, R27, R36, 1 ;  /* 0x3f8000001b267423 */ /* 0x000fe20000010024 */
        /* <DEDUP_REMOVED lines=11> */
[----:B----4-:R-:W-:Y:S01]  /*2460*/  FADD.FTZ R0, -R52, 1 ;  /* 0x3f80000034007421 */ /* 0x010fe20000010100 */
[----:B---3--:R-:W-:Y:S01]  /*2470*/  FADD.FTZ R37, -R55, 1 ;  /* 0x3f80000037257421 */ /* 0x008fe20000010100 */
[----:B-1----:R-:W-:Y:S01]  /*2480*/  FADD.FTZ R36, -R54, 1 ;  /* 0x3f80000036247421 */ /* 0x002fe20000010100 */
        /* <DEDUP_REMOVED lines=25> */
[----:B------:R0:W-:Y:S01]  /*2620*/  STS.128 [R107], R44 ;  /* 0x0000002c6b007388 */ /* 0x0001e20000000c00 */
[----:B------:R-:W-:Y:S02]  /*2630*/  IMAD R61, R61, UR16, R0 ;  /* 0x000000103d3d7c24 */ /* 0x000fe4000f8e0200 */
[----:B------:R-:W-:Y:S01]  /*2640*/  FMUL.FTZ R54, R23, R54 ;  /* 0x0000003617367220 */ /* 0x000fe20000410000 */
[----:B------:R-:W-:Y:S01]  /*2650*/  IMAD R0, R126, UR6, RZ ;  /* 0x000000067e007c24 */ /* 0x000fe2000f8e02ff */
[----:B------:R1:W-:Y:S01]  /*2660*/  STS.128 [R107+0x10], R56 ;  /* 0x000010386b007388 */ /* 0x0003e20000000c00 */
[----:B------:R-:W-:-:S03]  /*2670*/  NOP ;  /* 0x0000000000007918 */ /* 0x000fc60000000000 */
[----:B------:R-:W2:Y:S01]  /*2680*/  LDS.128 R36, [R108] ;  /* 0x000000006c247984 */ /* 0x000ea20000000c00 */
[----:B------:R-:W-:Y:S01]  /*2690*/  IADD3 R3, R3, R61, RZ ;  /* 0x0000003d03037210 */ /* 0x000fe20007ffe0ff */
[C---:B------:R-:W-:Y:S02]  /*26a0*/  IMAD R25, R129.reuse, UR7, R0 ;  /* 0x0000000781197c24 */ /* 0x040fe4000f8e0200 */
[----:B------:R-:W-:Y:S01]  /*26b0*/  FMUL.FTZ R51, R26, R51 ;  /* 0x000000331a337220 */ /* 0x000fe20000410000 */
[----:B------:R-:W3:Y:S01]  /*26c0*/  LDS.128 R40, [R108+0x200] ;  /* 0x000200006c287984 */ /* 0x000ee20000000c00 */
[----:B------:R-:W-:Y:S01]  /*26d0*/  FMUL.FTZ R55, R22, R55 ;  /* 0x0000003716377220 */ /* 0x000fe20000410000 */
[----:B------:R-:W-:Y:S01]  /*26e0*/  IMAD.WIDE.U32 R2, R129, UR6, R2 ;  /* 0x0000000681027c25 */ /* 0x000fe2000f8e0002 */
[----:B------:R-:W-:-:S03]  /*26f0*/  ULDC.64 UR6, c[0x0][0x320] ;  /* 0x0000c80000067ab9 */ /* 0x000fc60000000a00 */
[----:B0-----:R-:W-:Y:S01]  /*2700*/  FMUL.FTZ R44, R9, R52 ;  /* 0x00000034092c7220 */ /* 0x001fe20000410000 */
[----:B-1----:R-:W0:Y:S01]  /*2710*/  LDC R56, c[0x0][0x21c] ;  /* 0x00008700ff387b82 */ /* 0x002e220000000800 */
        /* <DEDUP_REMOVED lines=46> */
[----:B-1----:R2:W-:Y:S02]  /*2a00*/  STG.E.128 desc[UR14][R2.64+0x200], R24 ;  /* 0x0002001802007986 */ /* 0x0025e4000c101d0e */
.L_x_17396:
        /* <DEDUP_REMOVED lines=24> */
[----:B------:R-:W-:Y:S01]  /*2b90*/  FADD.FTZ R8, R9, R9 ;  /* 0x0000000909087221 */ /* 0x000fe20000010000 */
[----:B------:R-:W-:Y:S01]  /*2ba0*/  HFMA2.MMA R9, -RZ, RZ, 0, 0 ;  /* 0x00000000ff097435 */ /* 0x000fe200000001ff */
        /* <DEDUP_REMOVED lines=24> */
[----:B------:R-:W-:Y:S01]  /*2d30*/  ULDC.64 UR32, c[0x0][0x230] ;  /* 0x00008c0000207ab9 */ /* 0x000fe20000000a00 */
[----:B------:R-:W-:-:S03]  /*2d40*/  ULDC.64 UR34, c[0x0][0x270] ;  /* 0x00009c0000227ab9 */ /* 0x000fc60000000a00 */
[----:B------:R-:W4:Y:S08]  /*2d50*/  LDC.64 R78, c[0x0][0x360] ;  /* 0x0000d800ff4e7b82 */ /* 0x000f300000000a00 */
[----:B------:R-:W0:Y:S08]  /*2d60*/  LDC.64 R76, c[0x0][0x368] ;  /* 0x0000da00ff4c7b82 */ /* 0x000e300000000a00 */
[----:B------:R-:W0:Y:S08]  /*2d70*/  LDC.64 R74, c[0x0][0x370] ;  /* 0x0000dc00ff4a7b82 */ /* 0x000e300000000a00 */
[----:B------:R-:W0:Y:S08]  /*2d80*/  LDC.64 R72, c[0x0][0x3d0] ;  /* 0x0000f400ff487b82 */ /* 0x000e300000000a00 */
[----:B------:R-:W0:Y:S08]  /*2d90*/  LDC.64 R70, c[0x0][0x380] ;  /* 0x0000e000ff467b82 */ /* 0x000e300000000a00 */
[----:B-123--:R-:W0:Y:S02]  /*2da0*/  LDC.64 R68, c[0x0][0x2d0] ;  /* 0x0000b400ff447b82 */ /* 0x00ee240000000a00 */
.L_x_17444:
[----:B------:R-:W-:Y:S01]  /*2db0*/  SHF.R.S32.HI R130, RZ, 0x1f, R9 ;  /* 0x0000001fff827819 */ /* 0x000fe20000011409 */
[----:B------:R-:W-:Y:S01]  /*2dc0*/  IMAD.WIDE.U32 R10, R9, UR28, RZ ;  /* 0x0000001c090a7c25 */ /* 0x000fe2000f8e00ff */
[----:B------:R-:W-:-:S03]  /*2dd0*/  LOP3.LUT R109, R110, 0x1f, R121, 0xf8, !PT ;  /* 0x0000001f6e6d7812 */ /* 0x000fc600078ef879 */
[----:B------:R-:W-:Y:S01]  /*2de0*/  IMAD R36, R130, UR28, RZ ;  /* 0x0000001c82247c24 */ /* 0x000fe2000f8e02ff */
        /* <DEDUP_REMOVED lines=9> */
[----:B------:R-:W4:Y:S01]  /*2e80*/  LDG.E.128 R48, desc[UR14][R10.64+0x600] ;  /* 0x0006000e0a307981 */ /* 0x000f22000c1e1d00 */
[----:B------:R-:W-:-:S02]  /*2e90*/  IMAD R54, R126, UR32, RZ ;  /* 0x000000207e367c24 */ /* 0x000fc4000f8e02ff */
[----:B------:R-:W-:-:S04]  /*2ea0*/  IMAD.WIDE.U32 R52, R129, UR32, RZ ;  /* 0x0000002081347c25 */ /* 0x000fc8000f8e00ff */
[----:B------:R-:W-:Y:S02]  /*2eb0*/  IMAD R55, R129, UR33, R54 ;  /* 0x0000002181377c24 */ /* 0x000fe4000f8e0236 */
[C---:B------:R-:W-:Y:S02]  /*2ec0*/  IMAD R54, R130.reuse, UR30, RZ ;  /* 0x0000001e82367c24 */ /* 0x040fe4000f8e02ff */
[----:B------:R-:W-:Y:S01]  /*2ed0*/  IMAD R56, R130, UR34, RZ ;  /* 0x0000002282387c24 */ /* 0x000fe2000f8e02ff */
[----:B------:R-:W-:Y:S01]  /*2ee0*/  IADD3 R53, R53, R55, RZ ;  /* 0x0000003735357210 */ /* 0x000fe20007ffe0ff */
[C---:B------:R-:W-:Y:S02]  /*2ef0*/  IMAD R55, R9.reuse, UR31, R54 ;  /* 0x0000001f09377c24 */ /* 0x040fe4000f8e0236 */
[----:B------:R-:W-:-:S05]  /*2f00*/  IMAD.WIDE.U32 R52, R9, UR30, R52 ;  /* 0x0000001e09347c25 */ /* 0x000fca000f8e0034 */
[----:B------:R-:W-:Y:S02]  /*2f10*/  IADD3 R53, R53, R55, RZ ;  /* 0x0000003735357210 */ /* 0x000fe40007ffe0ff */
[----:B0-----:R-:W-:-:S04]  /*2f20*/  LEA R54, P0, R52, R68, 0x3 ;  /* 0x0000004434367211 */ /* 0x001fc800078018ff */
[----:B------:R-:W-:-:S05]  /*2f30*/  LEA.HI.X R55, R52, R69, R53, 0x3, P0 ;  /* 0x0000004534377211 */ /* 0x000fca00000f1c35 */
        /* <DEDUP_REMOVED lines=8> */
[----:B-1-3--:R1:W-:Y:S04]  /*2fc0*/  STS.128 [R108+0x200], R40 ;  /* 0x000200286c007388 */ /* 0x00a3e80000000c00 */
[----:B----4-:R-:W-:Y:S04]  /*2fd0*/  STS.128 [R108+0x400], R44 ;  /* 0x0004002c6c007388 */ /* 0x010fe80000000c00 */
[----:B------:R2:W-:Y:S01]  /*2fe0*/  STS.128 [R108+0x600], R48 ;  /* 0x000600306c007388 */ /* 0x0005e20000000c00 */
[----:B------:R-:W-:-:S03]  /*2ff0*/  NOP ;  /* 0x0000000000007918 */ /* 0x000fc60000000000 */
[----:B------:R-:W3:Y:S04]  /*3000*/  LDG.E.128 R52, desc[UR14][R132.64] ;  /* 0x0000000e84347981 */ /* 0x000ee8000c1e1d00 */
[----:B------:R-:W4:Y:S04]  /*3010*/  LDG.E.128 R56, desc[UR14][R132.64+0x200] ;  /* 0x0002000e84387981 */ /* 0x000f28000c1e1d00 */
[----:B------:R-:W4:Y:S04]  /*3020*/  LDG.E.128 R60, desc[UR14][R132.64+0x400] ;  /* 0x0004000e843c7981 */ /* 0x000f28000c1e1d00 */
[----:B------:R0:W4:Y:S01]  /*3030*/  LDG.E.128 R64, desc[UR14][R132.64+0x600] ;  /* 0x0006000e84407981 */ /* 0x000122000c1e1d00 */
[----:B------:R-:W-:-:S02]  /*3040*/  LOP3.LUT R131, R121, 0x1f, RZ, 0xc0, !PT ;  /* 0x0000001f79837812 */ /* 0x000fc400078ec0ff */
[----:B------:R-:W-:Y:S01]  /*3050*/  ISETP.NE.AND P2, PT, R121, RZ, PT ;  /* 0x000000ff7900720c */ /* 0x000fe20003f45270 */
[----:B------:R-:W2:Y:S01]  /*3060*/  S2R R141, SR_CgaCtaId ;  /* 0x00000000008d7919 */ /* 0x000ea20000008800 */
[----:B------:R-:W-:Y:S02]  /*3070*/  ISETP.NE.AND P0, PT, R131, RZ, PT ;  /* 0x000000ff8300720c */ /* 0x000fe40003f05270 */
[----:B------:R-:W-:Y:S02]  /*3080*/  MOV R128, 0x400 ;  /* 0x0000040000807802 */ /* 0x000fe40000000f00 */
[----:B------:R-:W-:Y:S02]  /*3090*/  ISETP.LT.OR P1, PT, R101, 0x2, P0 ;  /* 0x000000026500780c */ /* 0x000fe40000721670 */
[----:B0-----:R-:W-:Y:S01]  /*30a0*/  IADD3 R133, R121, 0x200, RZ ;  /* 0x0000020079857810 */ /* 0x001fe20007ffe0ff */
[----:B------:R-:W-:Y:S01]  /*30b0*/  FMUL.FTZ R139, R10, 1.4426950216293334961 ;  /* 0x3fb8aa3b0a8b7820 */ /* 0x000fe20000410000 */
[----:B------:R-:W-:-:S03]  /*30c0*/  FMUL.FTZ R36, R11, R99 ;  /* 0x000000630b247220 */ /* 0x000fc60000410000 */
[----:B------:R-:W-:Y:S01]  /*30d0*/  @!P2 LEA R133, R98, R9, 0x8 ;  /* 0x000000096285a211 */ /* 0x000fe200078e40ff */
[----:B-1----:R-:W-:Y:S01]  /*30e0*/  FMUL.FTZ R40, R139, R99 ;  /* 0x000000638b287220 */ /* 0x002fe20000410000 */
[----:B------:R-:W-:-:S04]  /*30f0*/  FMUL.RZ R137, R36, 0.15915493667125701904 ;  /* 0x3e22f98324897820 */ /* 0x000fc8000040c000 */
[----:B------:R-:W0:Y:S01]  /*3100*/  @!P1 LDC R140, c[0x0][0x21c] ;  /* 0x00008700ff8c9b82 */ /* 0x000e220000000800 */
[----:B------:R-:W-:Y:S01]  /*3110*/  MUFU.EX2 R135, R40 ;  /* 0x0000002800877308 */ /* 0x000fe20000000800 */
[----:B------:R-:W-:-:S07]  /*3120*/  @!P1 IADD3 R136, R101, -0x2, RZ ;  /* 0xfffffffe65889810 */ /* 0x000fce0007ffe0ff */
[----:B------:R-:W1:Y:S01]  /*3130*/  MUFU.COS R134, R137 ;  /* 0x0000008900867308 */ /* 0x000e620000000000 */
[----:B--2---:R-:W-:-:S07]  /*3140*/  LEA R128, R141, R128, 0x18 ;  /* 0x000000808d807211 */ /* 0x004fce00078ec0ff */
[----:B------:R2:W2:Y:S01]  /*3150*/  MUFU.SIN R132, R137 ;  /* 0x0000008900847308 */ /* 0x0004a20000000400 */
[CC--:B------:R-:W-:Y:S02]  /*3160*/  LEA R138, R119.reuse, R128.reuse, 0x6 ;  /* 0x00000080778a7211 */ /* 0x0c0fe400078e30ff */
[----:B------:R-:W-:-:S03]  /*3170*/  LEA R108, R119, R128, 0x4 ;  /* 0x00000080776c7211 */ /* 0x000fc600078e20ff */
[----:B------:R-:W2:Y:S01]  /*3180*/  LDS.128 R36, [R138] ;  /* 0x000000008a247984 */ /* 0x000ea20000000c00 */
[----:B0-----:R-:W-:Y:S01]  /*3190*/  @!P1 IMAD R141, R136, R140, R9 ;  /* 0x0000008c888d9224 */ /* 0x001fe200078e0209 */
[----:B------:R-:W-:Y:S01]  /*31a0*/  LEA R140, R133, R128, 0x3 ;  /* 0x00000080858c7211 */ /* 0x000fe200078e18ff */
[----:B-1----:R-:W-:Y:S01]  /*31b0*/  FMUL.FTZ R134, R135, R134 ;  /* 0x0000008687867220 */ /* 0x002fe20000410000 */
[----:B------:R-:W-:Y:S01]  /*31c0*/  LDS.128 R40, [R138+0x10] ;  /* 0x000010008a287984 */ /* 0x000fe20000000c00 */
[----:B--2---:R-:W-:-:S03]  /*31d0*/  CS2R R136, SRZ ;  /* 0x0000000000887805 */ /* 0x004fc6000001ff00 */
[----:B------:R-:W-:Y:S01]  /*31e0*/  LDS.128 R44, [R138+0x20] ;  /* 0x000020008a2c7984 */ /* 0x000fe20000000c00 */
[----:B------:R-:W-:-:S03]  /*31f0*/  FMUL.FTZ R135, R135, R132 ;  /* 0x0000008487877220 */ /* 0x000fc60000410000 */
[----:B------:R-:W0:Y:S01]  /*3200*/  LDS.128 R48, [R138+0x30] ;  /* 0x000030008a307984 */ /* 0x000e220000000c00 */
[----:B------:R-:W-:-:S04]  /*3210*/  @!P1 IMAD.WIDE R132, R141, 0x10, R94 ;  /* 0x000000108d849825 */ /* 0x000fc800078e025e */
[----:B------:R-:W-:-:S04]  /*3220*/  FMUL.FTZ R141, R11, R102 ;  /* 0x000000660b8d7220 */ /* 0x000fc80000410000 */
[----:B------:R-:W-:Y:S01]  /*3230*/  FMUL.RZ R145, R141, 0.15915493667125701904 ;  /* 0x3e22f9838d917820 */ /* 0x000fe2000040c000 */
[----:B------:R-:W-:-:S03]  /*3240*/  FMUL.FTZ R141, R139, R102 ;  /* 0x000000668b8d7220 */ /* 0x000fc60000410000 */
[----:B------:R-:W-:Y:S01]  /*3250*/  MUFU.SIN R142, R145 ;  /* 0x00000091008e7308 */ /* 0x000fe20000000400 */
[----:B------:R-:W-:-:S07]  /*3260*/  FMUL.FTZ R143, R11, R97 ;  /* 0x000000610b8f7220 */ /* 0x000fce0000410000 */
[----:B------:R1:W-:Y:S08]  /*3270*/  MUFU.COS R144, R145 ;  /* 0x0000009100907308 */ /* 0x0003f00000000000 */
[----:B------:R-:W2:Y:S01]  /*3280*/  MUFU.EX2 R141, R141 ;  /* 0x0000008d008d7308 */ /* 0x000ea20000000800 */
[----:B------:R-:W-:Y:S01]  /*3290*/  FMUL.RZ R143, R143, 0.15915493667125701904 ;  /* 0x3e22f9838f8f7820 */ /* 0x000fe2000040c000 */
[----:B-1----:R-:W-:Y:S01]  /*32a0*/  FMUL.FTZ R145, R11, R106 ;  /* 0x0000006a0b917220 */ /* 0x002fe20000410000 */
[-C--:B------:R-:W-:Y:S01]  /*32b0*/  FMUL.FTZ R155, R36, R99.reuse ;  /* 0x00000063249b7220 */ /* 0x080fe20000410000 */
[----:B------:R-:W-:-:S02]  /*32c0*/  FMUL.FTZ R161, R37, R99 ;  /* 0x0000006325a17220 */ /* 0x000fc40000410000 */
[----:B------:R-:W-:Y:S02]  /*32d0*/  FMUL.RZ R150, R145, 0.15915493667125701904 ;  /* 0x3e22f98391967820 */ /* 0x000fe4000040c000 */
[----:B------:R-:W-:Y:S08]  /*32e0*/  MUFU.SIN R149, R143 ;  /* 0x0000008f00957308 */ /* 0x000ff00000000400 */
[----:B------:R-:W-:Y:S01]  /*32f0*/  MUFU.COS R151, R143 ;  /* 0x0000008f00977308 */ /* 0x000fe20000000000 */
[C---:B--2---:R-:W-:Y:S01]  /*3300*/  FMUL.FTZ R157, R141.reuse, R144 ;  /* 0x000000908d9d7220 */ /* 0x044fe20000410000 */
[----:B------:R-:W-:Y:S01]  /*3310*/  FMUL.FTZ R153, R141, R142 ;  /* 0x0000008e8d997220 */ /* 0x000fe20000410000 */
[----:B------:R-:W-:-:S05]  /*3320*/  FMUL.FTZ R141, R11, R103 ;  /* 0x000000670b8d7220 */ /* 0x000fca0000410000 */
[----:B------:R-:W-:Y:S01]  /*3330*/  MUFU.SIN R162, R150 ;  /* 0x0000009600a27308 */ /* 0x000fe20000000400 */
[----:B------:R-:W-:-:S07]  /*3340*/  FMUL.RZ R156, R141, 0.15915493667125701904 ;  /* 0x3e22f9838d9c7820 */ /* 0x000fce000040c000 */
[----:B------:R1:W-:Y:S01]  /*3350*/  MUFU.COS R164, R150 ;  /* 0x0000009600a47308 */ /* 0x0003e20000000000 */
[----:B------:R-:W-:Y:S01]  /*3360*/  FMUL.FTZ R152, R38, R102 ;  /* 0x0000006626987220 */ /* 0x000fe20000410000 */
[----:B-1----:R-:W-:-:S04]  /*3370*/  FMUL.FTZ R150, R12, R161 ;  /* 0x000000a10c967220 */ /* 0x002fc80000410000 */
[----:B------:R-:W-:Y:S01]  /*3380*/  FMUL.FTZ R141, R153, R150 ;  /* 0x00000096998d7220 */ /* 0x000fe20000410000 */
[----:B------:R-:W-:Y:S01]  /*3390*/  FMUL.FTZ R145, R139, R106 ;  /* 0x0000006a8b917220 */ /* 0x000fe20000410000 */
[----:B------:R-:W-:Y:S08]  /*33a0*/  MUFU.COS R166, R156 ;  /* 0x0000009c00a67308 */ /* 0x000ff00000000000 */
[----:B------:R-:W-:Y:S01]  /*33b0*/  MUFU.EX2 R145, R145 ;  /* 0x0000009100917308 */ /* 0x000fe20000000800 */
[----:B0-----:R-:W-:Y:S01]  /*33c0*/  FMUL.FTZ R179, R48, R103 ;  /* 0x0000006730b37220 */ /* 0x001fe20000410000 */
[----:B---3--:R-:W-:Y:S04]  /*33d0*/  STS.128 [R108+0x840], R52 ;  /* 0x000840346c007388 */ /* 0x008fe80000000c00 */
[----:B----4-:R-:W-:Y:S04]  /*33e0*/  STS.128 [R108+0xa40], R56 ;  /* 0x000a40386c007388 */ /* 0x010fe80000000c00 */
[----:B------:R-:W-:Y:S04]  /*33f0*/  STS.128 [R108+0xc40], R60 ;  /* 0x000c403c6c007388 */ /* 0x000fe80000000c00 */
        /* <DEDUP_REMOVED lines=8> */
[----:B----4-:R-:W-:-:S04]  /*3480*/  FMUL.FTZ R140, R11, R105 ;  /* 0x000000690b8c7220 */ /* 0x010fc80000410000 */
[----:B------:R-:W-:Y:S01]  /*3490*/  FMUL.RZ R148, R140, 0.15915493667125701904 ;  /* 0x3e22f9838c947820 */ /* 0x000fe2000040c000 */
[----:B------:R-:W-:Y:S01]  /*34a0*/  FMUL.FTZ R140, R139, R105 ;  /* 0x000000698b8c7220 */ /* 0x000fe20000410000 */
[----:B------:R4:W5:Y:S03]  /*34b0*/  @!P1 LDG.E.64 R136, desc[UR14][R132.64+0x8] ;  /* 0x0000080e84889981 */ /* 0x000966000c1e1b00 */
[----:B------:R0:W-:Y:S01]  /*34c0*/  MUFU.EX2 R143, R140 ;  /* 0x0000008c008f7308 */ /* 0x0001e20000000800 */
[----:B------:R-:W-:Y:S01]  /*34d0*/  ISETP.NE.AND P1, PT, R121, 0x1f, PT ;  /* 0x0000001f7900780c */ /* 0x000fe20003f25270 */
[----:B------:R-:W-:Y:S06]  /*34e0*/  BSSY B0, `(.L_x_17398) ;  /* 0x000007c000007945 */ /* 0x000fec0003800000 */
[----:B------:R-:W-:Y:S01]  /*34f0*/  MUFU.SIN R158, R148 ;  /* 0x00000094009e7308 */ /* 0x000fe20000000400 */
[----:B----4-:R-:W-:Y:S01]  /*3500*/  FMUL.FTZ R132, R139, R97 ;  /* 0x000000618b847220 */ /* 0x010fe20000410000 */
[----:B------:R-:W-:Y:S01]  /*3510*/  FMUL.FTZ R133, R11, R100 ;  /* 0x000000640b857220 */ /* 0x000fe20000410000 */
[----:B0-----:R-:W-:Y:S01]  /*3520*/  FMUL.FTZ R140, R12, R155 ;  /* 0x0000009b0c8c7220 */ /* 0x001fe20000410000 */
[----:B------:R-:W-:-:S02]  /*3530*/  FMUL.FTZ R155, R41, R97 ;  /* 0x00000061299b7220 */ /* 0x000fc40000410000 */
[----:B------:R-:W-:Y:S01]  /*3540*/  FMUL.RZ R147, R133, 0.15915493667125701904 ;  /* 0x3e22f98385937820 */ /* 0x000fe2000040c000 */
[----:B------:R-:W-:Y:S01]  /*3550*/  FMUL.FTZ R133, R139, R100 ;  /* 0x000000648b857220 */ /* 0x000fe20000410000 */
[----:B------:R-:W0:Y:S01]  /*3560*/  MUFU.EX2 R132, R132 ;  /* 0x0000008400847308 */ /* 0x000e220000000800 */
[-C--:B------:R-:W-:Y:S01]  /*3570*/  FMUL.FTZ R142, R153, R140.reuse ;  /* 0x0000008c998e7220 */ /* 0x080fe20000410000 */
[----:B------:R-:W-:-:S03]  /*3580*/  FFMA.FTZ R141, R157, R140, -R141 ;  /* 0x0000008c9d8d7223 */ /* 0x000fc6000001088d */
[----:B------:R-:W-:-:S03]  /*3590*/  FFMA.FTZ R142, R157, R150, R142 ;  /* 0x000000969d8e7223 */ /* 0x000fc6000001008e */
[----:B------:R4:W-:Y:S08]  /*35a0*/  MUFU.COS R160, R148 ;  /* 0x0000009400a07308 */ /* 0x0009f00000000000 */
[----:B------:R-:W-:Y:S01]  /*35b0*/  MUFU.SIN R138, R147 ;  /* 0x00000093008a7308 */ /* 0x000fe20000000400 */
[----:B----4-:R-:W-:Y:S01]  /*35c0*/  FMUL.FTZ R148, R39, R102 ;  /* 0x0000006627947220 */ /* 0x010fe20000410000 */
[C---:B0-----:R-:W-:Y:S01]  /*35d0*/  FMUL.FTZ R149, R132.reuse, R149 ;  /* 0x0000009584957220 */ /* 0x041fe20000410000 */
[----:B------:R-:W-:-:S02]  /*35e0*/  FMUL.FTZ R151, R132, R151 ;  /* 0x0000009784977220 */ /* 0x000fc40000410000 */
[C---:B------:R-:W-:Y:S01]  /*35f0*/  FFMA.FTZ R144, R13.reuse, R148, R142 ;  /* 0x000000940d907223 */ /* 0x040fe2000001008e */
[----:B------:R-:W-:Y:S02]  /*3600*/  FFMA.FTZ R142, R13, R152, R141 ;  /* 0x000000980d8e7223 */ /* 0x000fe4000001008d */
[----:B------:R-:W0:Y:S01]  /*3610*/  MUFU.EX2 R133, R133 ;  /* 0x0000008500857308 */ /* 0x000e220000000800 */
[C---:B------:R-:W-:Y:S01]  /*3620*/  FMUL.FTZ R154, R149.reuse, R144 ;  /* 0x00000090959a7220 */ /* 0x040fe20000410000 */
[----:B------:R-:W-:-:S03]  /*3630*/  FMUL.FTZ R141, R149, R142 ;  /* 0x0000008e958d7220 */ /* 0x000fc60000410000 */
[C---:B------:R-:W-:Y:S01]  /*3640*/  FFMA.FTZ R154, R151.reuse, R142, -R154 ;  /* 0x0000008e979a7223 */ /* 0x040fe2000001089a */
[----:B------:R-:W-:Y:S02]  /*3650*/  FFMA.FTZ R141, R151, R144, R141 ;  /* 0x00000090978d7223 */ /* 0x000fe4000001008d */
[----:B------:R4:W1:Y:S02]  /*3660*/  MUFU.COS R146, R147 ;  /* 0x0000009300927308 */ /* 0x0008640000000000 */
[----:B------:R-:W-:-:S06]  /*3670*/  FFMA.FTZ R141, R14, R155, R141 ;  /* 0x0000009b0e8d7223 */ /* 0x000fcc000001008d */
[----:B------:R2:W-:Y:S01]  /*3680*/  MUFU.SIN R132, R156 ;  /* 0x0000009c00847308 */ /* 0x0005e20000000400 */
[C---:B----4-:R-:W-:Y:S01]  /*3690*/  FMUL.FTZ R147, R139.reuse, R103 ;  /* 0x000000678b937220 */ /* 0x050fe20000410000 */
[----:B------:R-:W-:Y:S01]  /*36a0*/  FMUL.FTZ R139, R139, R104 ;  /* 0x000000688b8b7220 */ /* 0x000fe20000410000 */
[----:B0-----:R-:W-:-:S05]  /*36b0*/  FMUL.FTZ R142, R133, R138 ;  /* 0x0000008a858e7220 */ /* 0x001fca0000410000 */
[----:B------:R0:W-:Y:S01]  /*36c0*/  MUFU.EX2 R161, R139 ;  /* 0x0000008b00a17308 */ /* 0x0001e20000000800 */
[----:B-1----:R-:W-:Y:S01]  /*36d0*/  FMUL.FTZ R144, R133, R146 ;  /* 0x0000009285907220 */ /* 0x002fe20000410000 */
[----:B------:R-:W-:Y:S01]  /*36e0*/  FMUL.FTZ R133, R142, R141 ;  /* 0x0000008d8e857220 */ /* 0x000fe20000410000 */
[----:B--2---:R-:W-:Y:S01]  /*36f0*/  FMUL.FTZ R156, R43, R100 ;  /* 0x000000642b9c7220 */ /* 0x004fe20000410000 */
[----:B------:R-:W-:-:S04]  /*3700*/  FMUL.FTZ R146, R145, R162 ;  /* 0x000000a291927220 */ /* 0x000fc80000410000 */
[----:B------:R1:W2:Y:S01]  /*3710*/  MUFU.EX2 R159, R147 ;  /* 0x00000093009f7308 */ /* 0x0002a20000000800 */
[----:B0-----:R-:W-:-:S04]  /*3720*/  FMUL.FTZ R139, R11, R104 ;  /* 0x000000680b8b7220 */ /* 0x001fc80000410000 */
[----:B------:R-:W-:Y:S01]  /*3730*/  FMUL.RZ R163, R139, 0.15915493667125701904 ;  /* 0x3e22f9838ba37820 */ /* 0x000fe2000040c000 */
[----:B-1----:R-:W-:-:S03]  /*3740*/  FMUL.FTZ R147, R40, R97 ;  /* 0x0000006128937220 */ /* 0x002fc60000410000 */
[----:B------:R-:W0:Y:S01]  /*3750*/  MUFU.COS R170, R163 ;  /* 0x000000a300aa7308 */ /* 0x000e220000000000 */
[----:B------:R-:W-:Y:S01]  /*3760*/  FFMA.FTZ R139, R14, R147, R154 ;  /* 0x000000930e8b7223 */ /* 0x000fe2000001009a */
[----:B------:R-:W-:-:S03]  /*3770*/  FMUL.FTZ R154, R42, R100 ;  /* 0x000000642a9a7220 */ /* 0x000fc60000410000 */
[-C--:B------:R-:W-:Y:S01]  /*3780*/  FMUL.FTZ R138, R142, R139.reuse ;  /* 0x0000008b8e8a7220 */ /* 0x080fe20000410000 */
[C---:B------:R-:W-:Y:S02]  /*3790*/  FFMA.FTZ R133, R144.reuse, R139, -R133 ;  /* 0x0000008b90857223 */ /* 0x040fe40000010885 */
[----:B------:R1:W4:Y:S01]  /*37a0*/  MUFU.SIN R168, R163 ;  /* 0x000000a300a87308 */ /* 0x0003220000000400 */
[----:B--2---:R-:W-:Y:S01]  /*37b0*/  FMUL.FTZ R139, R159, R166 ;  /* 0x000000a69f8b7220 */ /* 0x004fe20000410000 */
[----:B------:R-:W-:Y:S01]  /*37c0*/  FFMA.FTZ R138, R144, R141, R138 ;  /* 0x0000008d908a7223 */ /* 0x000fe2000001008a */
[C---:B------:R-:W-:Y:S01]  /*37d0*/  FMUL.FTZ R141, R143.reuse, R160 ;  /* 0x000000a08f8d7220 */ /* 0x040fe20000410000 */
[----:B------:R-:W-:Y:S01]  /*37e0*/  FMUL.FTZ R143, R143, R158 ;  /* 0x0000009e8f8f7220 */ /* 0x000fe20000410000 */
[C---:B------:R-:W-:Y:S01]  /*37f0*/  FFMA.FTZ R158, R15.reuse, R154, R133 ;  /* 0x0000009a0f9e7223 */ /* 0x040fe20000010085 */
[----:B------:R-:W-:Y:S01]  /*3800*/  FFMA.FTZ R160, R15, R156, R138 ;  /* 0x0000009c0fa07223 */ /* 0x000fe2000001008a */
[----:B------:R-:W-:Y:S01]  /*3810*/  FMUL.FTZ R138, R145, R164 ;  /* 0x000000a4918a7220 */ /* 0x000fe20000410000 */
[----:B------:R-:W-:Y:S01]  /*3820*/  FMUL.FTZ R145, R159, R132 ;  /* 0x000000849f917220 */ /* 0x000fe20000410000 */
[C---:B------:R-:W-:Y:S01]  /*3830*/  FMUL.FTZ R133, R143.reuse, R158 ;  /* 0x0000009e8f857220 */ /* 0x040fe20000410000 */
[-C--:B------:R-:W-:Y:S01]  /*3840*/  FMUL.FTZ R162, R143, R160.reuse ;  /* 0x000000a08fa27220 */ /* 0x080fe20000410000 */
[-C--:B-1----:R-:W-:Y:S01]  /*3850*/  FMUL.FTZ R163, R45, R105.reuse ;  /* 0x000000692da37220 */ /* 0x082fe20000410000 */
[----:B------:R-:W-:Y:S01]  /*3860*/  FMUL.FTZ R159, R44, R105 ;  /* 0x000000692c9f7220 */ /* 0x000fe20000410000 */
[C---:B------:R-:W-:Y:S01]  /*3870*/  FFMA.FTZ R133, R141.reuse, R160, R133 ;  /* 0x000000a08d857223 */ /* 0x040fe20000010085 */
[----:B------:R-:W-:Y:S01]  /*3880*/  FFMA.FTZ R162, R141, R158, -R162 ;  /* 0x0000009e8da27223 */ /* 0x000fe200000108a2 */
[----:B------:R-:W-:Y:S01]  /*3890*/  FMUL.FTZ R160, R134, R153 ;  /* 0x0000009986a07220 */ /* 0x000fe20000410000 */
[----:B0-----:R-:W-:Y:S01]  /*38a0*/  FMUL.FTZ R158, R161, R170 ;  /* 0x000000aaa19e7220 */ /* 0x001fe20000410000 */
[C---:B------:R-:W-:Y:S01]  /*38b0*/  FFMA.FTZ R167, R16.reuse, R163, R133 ;  /* 0x000000a310a77223 */ /* 0x040fe20000010085 */
[C---:B------:R-:W-:Y:S01]  /*38c0*/  FMUL.FTZ R133, R135.reuse, R153 ;  /* 0x0000009987857220 */ /* 0x040fe20000410000 */
[----:B------:R-:W-:Y:S01]  /*38d0*/  FFMA.FTZ R165, R16, R159, R162 ;  /* 0x0000009f10a57223 */ /* 0x000fe200000100a2 */
[----:B------:R-:W-:Y:S01]  /*38e0*/  FFMA.FTZ R164, R135, R157, R160 ;  /* 0x0000009d87a47223 */ /* 0x000fe200000100a0 */
[----:B------:R-:W-:Y:S01]  /*38f0*/  FMUL.FTZ R169, R146, R167 ;  /* 0x000000a792a97220 */ /* 0x000fe20000410000 */
[----:B------:R-:W-:Y:S01]  /*3900*/  FFMA.FTZ R132, R134, R157, -R133 ;  /* 0x0000009d86847223 */ /* 0x000fe20000010885 */
[-C--:B------:R-:W-:Y:S01]  /*3910*/  FMUL.FTZ R162, R146, R165.reuse ;  /* 0x000000a592a27220 */ /* 0x080fe20000410000 */
[----:B----4-:R-:W-:Y:S01]  /*3920*/  FMUL.FTZ R161, R161, R168 ;  /* 0x000000a8a1a17220 */ /* 0x010fe20000410000 */
        /* <DEDUP_REMOVED lines=20> */
[----:B------:R-:W-:Y:S01]  /*3a70*/  FMUL.FTZ R165, R49, R103 ;  /* 0x0000006731a57220 */ /* 0x000fe20000410000 */
[C---:B------:R-:W-:Y:S01]  /*3a80*/  FFMA.FTZ R167, R141.reuse, R164, R166 ;  /* 0x000000a48da77223 */ /* 0x040fe200000100a6 */
[C---:B------:R-:W-:Y:S01]  /*3a90*/  FFMA.FTZ R164, R18.reuse, R179, R170 ;  /* 0x000000b312a47223 */ /* 0x040fe200000100aa */
        /* <DEDUP_REMOVED lines=8> */
[----:B------:R-:W-:Y:S01]  /*3b20*/  FFMA.FTZ R170, R138, R167, R132 ;  /* 0x000000a78aaa7223 */ /* 0x000fe20000010084 */
[----:B------:R-:W-:Y:S01]  /*3b30*/  @P1 LEA R132, R121, R128, 0x3 ;  /* 0x0000008079841211 */ /* 0x000fe200078e18ff */
[C---:B------:R-:W-:Y:S01]  /*3b40*/  FMUL.FTZ R133, R145.reuse, R168 ;  /* 0x000000a891857220 */ /* 0x040fe20000410000 */
[----:B------:R-:W-:Y:S01]  /*3b50*/  FFMA.FTZ R174, R158, R164, -R171 ;  /* 0x000000a49eae7223 */ /* 0x000fe200000108ab */
[----:B------:R-:W-:Y:S01]  /*3b60*/  FMUL.FTZ R172, R145, R170 ;  /* 0x000000aa91ac7220 */ /* 0x000fe20000410000 */
[----:B------:R-:W-:Y:S01]  /*3b70*/  FMUL.FTZ R166, R50, R104 ;  /* 0x0000006832a67220 */ /* 0x000fe20000410000 */
[----:B------:R-:W-:Y:S01]  /*3b80*/  FFMA.FTZ R170, R139, R170, R133 ;  /* 0x000000aa8baa7223 */ /* 0x000fe20000010085 */
[----:B------:R-:W-:Y:S01]  /*3b90*/  FMUL.FTZ R164, R51, R104 ;  /* 0x0000006833a47220 */ /* 0x000fe20000410000 */
[----:B------:R-:W0:Y:S01]  /*3ba0*/  @P1 LDS.64 R132, [R132+0x3558] ;  /* 0x0035580084841984 */ /* 0x000e220000000a00 */
[----:B------:R-:W-:Y:S01]  /*3bb0*/  FFMA.FTZ R172, R139, R168, -R172 ;  /* 0x000000a88bac7223 */ /* 0x000fe200000108ac */
[C---:B------:R-:W-:Y:S01]  /*3bc0*/  FFMA.FTZ R167, R19.reuse, R166, R174 ;  /* 0x000000a613a77223 */ /* 0x040fe200000100ae */
[----:B------:R-:W-:Y:S01]  /*3bd0*/  FFMA.FTZ R168, R19, R164, R173 ;  /* 0x000000a413a87223 */ /* 0x000fe200000100ad */
[----:B---3--:R-:W-:Y:S06]  /*3be0*/  @P1 BRA `(.L_x_17399) ;  /* 0x00000000002c1947 */ /* 0x008fec0003800000 */
        /* <DEDUP_REMOVED lines=11> */
.L_x_17399:
[----:B------:R-:W-:Y:S05]  /*3ca0*/  BSYNC B0 ;  /* 0x0000000000007941 */ /* 0x000fea0003800000 */
.L_x_17398:
[C---:B------:R-:W-:Y:S01]  /*3cb0*/  FMUL.FTZ R169, R161.reuse, R170 ;  /* 0x000000aaa1a97220 */ /* 0x040fe20000410000 */
[----:B------:R-:W2:Y:S01]  /*3cc0*/  SHFL.UP PT, R176, R168, 0x1, RZ ;  /* 0x04200000a8b07989 */ /* 0x000ea200000e00ff */
[-C--:B------:R-:W-:Y:S01]  /*3cd0*/  FMUL.FTZ R171, R161, R172.reuse ;  /* 0x000000aca1ab7220 */ /* 0x080fe20000410000 */
[----:B------:R-:W-:Y:S01]  /*3ce0*/  ISETP.GE.AND P3, PT, R119, 0x1, PT ;  /* 0x000000017700780c */ /* 0x000fe20003f66270 */
[C---:B------:R-:W-:Y:S01]  /*3cf0*/  FFMA.FTZ R169, R158.reuse, R172, -R169 ;  /* 0x000000ac9ea97223 */ /* 0x040fe200000108a9 */
[----:B------:R-:W3:Y:S01]  /*3d00*/  SHFL.UP PT, R174, R167, 0x1, RZ ;  /* 0x04200000a7ae7989 */ /* 0x000ee200000e00ff */
[----:B------:R-:W-:Y:S01]  /*3d10*/  FFMA.FTZ R171, R158, R170, R171 ;  /* 0x000000aa9eab7223 */ /* 0x000fe200000100ab */
[C---:B------:R-:W-:Y:S01]  /*3d20*/  FMUL.FTZ R67, R0.reuse, R67 ;  /* 0x0000004300437220 */ /* 0x040fe20000410000 */
[----:B------:R-:W-:Y:S01]  /*3d30*/  FMUL.FTZ R66, R0, R66 ;  /* 0x0000004200427220 */ /* 0x000fe20000410000 */
[----:B------:R-:W4:Y:S01]  /*3d40*/  SHFL.UP PT, R170, R169, 0x1, RZ ;  /* 0x04200000a9aa7989 */ /* 0x000f2200000e00ff */
[----:B------:R-:W-:Y:S01]  /*3d50*/  FMUL.FTZ R65, R2, R65 ;  /* 0x0000004102417220 */ /* 0x000fe20000410000 */
[----:B------:R-:W-:Y:S01]  /*3d60*/  FMUL.FTZ R182, R158, R67 ;  /* 0x000000439eb67220 */ /* 0x000fe20000410000 */
[----:B------:R-:W-:Y:S01]  /*3d70*/  FMUL.FTZ R64, R2, R64 ;  /* 0x0000004002407220 */ /* 0x000fe20000410000 */
[----:B------:R-:W0:Y:S01]  /*3d80*/  SHFL.UP PT, R172, R171, 0x1, RZ ;  /* 0x04200000abac7989 */ /* 0x000e2200000e00ff */
[----:B------:R-:W-:Y:S01]  /*3d90*/  ISETP.NE.AND P6, PT, R131, 0x1f, PT ;  /* 0x0000001f8300780c */ /* 0x000fe20003fc5270 */
[----:B------:R-:W-:Y:S01]  /*3da0*/  FFMA.FTZ R182, -R161, R66, -R182 ;  /* 0x00000042a1b67223 */ /* 0x000fe200000109b6 */
[C---:B------:R-:W-:Y:S01]  /*3db0*/  ISETP.GT.U32.AND P4, PT, R131.reuse, 0x17, PT ;  /* 0x000000178300780c */ /* 0x040fe20003f84070 */
[----:B-----5:R-:W-:Y:S01]  /*3dc0*/  SHFL.IDX PT, R136, R136, RZ, 0x1f ;  /* 0x00001fff88887589 */ /* 0x020fe200000e0000 */
[----:B------:R-:W-:Y:S01]  /*3dd0*/  ISETP.GT.U32.AND P5, PT, R131, 0xf, PT ;  /* 0x0000000f8300780c */ /* 0x000fe20003fa4070 */
[----:B------:R-:W-:Y:S01]  /*3de0*/  BSSY B0, `(.L_x_17400) ;  /* 0x00000d3000007945 */ /* 0x000fe20003800000 */
[----:B------:R-:W-:Y:S01]  /*3df0*/  ISETP.GE.OR P0, PT, R101, R96, P0 ;  /* 0x000000606500720c */ /* 0x000fe20000706670 */
[C---:B--2---:R-:W-:Y:S01]  /*3e00*/  FMUL.FTZ R178, R171.reuse, R176 ;  /* 0x000000b0abb27220 */ /* 0x044fe20000410000 */
[----:B---3--:R-:W-:-:S03]  /*3e10*/  FMUL.FTZ R173, R171, R174 ;  /* 0x000000aeabad7220 */ /* 0x008fc60000410000 */
[C---:B------:R-:W-:Y:S01]  /*3e20*/  FFMA.FTZ R178, R169.reuse, R174, -R178 ;  /* 0x000000aea9b27223 */ /* 0x040fe200000108b2 */
[----:B------:R-:W-:-:S03]  /*3e30*/  FFMA.FTZ R173, R169, R176, R173 ;  /* 0x000000b0a9ad7223 */ /* 0x000fc600000100ad */
[----:B------:R-:W-:Y:S01]  /*3e40*/  @P3 FADD.FTZ R167, R167, R178 ;  /* 0x000000b2a7a73221 */ /* 0x000fe20000010000 */
[C---:B----4-:R-:W-:Y:S01]  /*3e50*/  FMUL.FTZ R174, R171.reuse, R170 ;  /* 0x000000aaabae7220 */ /* 0x050fe20000410000 */
        /* <DEDUP_REMOVED lines=12> */
[C---:B------:R-:W-:Y:S01]  /*3f20*/  FFMA.FTZ R173, R169.reuse, R172, R178 ;  /* 0x000000aca9ad7223 */ /* 0x040fe200000100b2 */
[----:B------:R-:W-:Y:S01]  /*3f30*/  FFMA.FTZ R176, R169, R175, -R176 ;  /* 0x000000afa9b07223 */ /* 0x000fe200000108b0 */
[----:B---3--:R-:W-:-:S03]  /*3f40*/  FMUL.FTZ R172, R174, R170 ;  /* 0x000000aaaeac7220 */ /* 0x008fc60000410000 */
[----:B------:R-:W-:Y:S01]  /*3f50*/  @P3 FADD.FTZ R168, R168, R173 ;  /* 0x000000ada8a83221 */ /* 0x000fe20000010000 */
[----:B------:R-:W-:Y:S01]  /*3f60*/  @P3 FADD.FTZ R167, R167, R176 ;  /* 0x000000b0a7a73221 */ /* 0x000fe20000010000 */
[-C--:B----4-:R-:W-:Y:S01]  /*3f70*/  FMUL.FTZ R173, R174, R171.reuse ;  /* 0x000000abaead7220 */ /* 0x090fe20000410000 */
        /* <DEDUP_REMOVED lines=11> */
[----:B------:R-:W-:Y:S01]  /*4030*/  FFMA.FTZ R175, R169, R178, R173 ;  /* 0x000000b2a9af7223 */ /* 0x000fe200000100ad */
[----:B---3--:R-:W-:Y:S02]  /*4040*/  FMUL.FTZ R174, R171, R170 ;  /* 0x000000aaabae7220 */ /* 0x008fe40000410000 */
[----:B------:R-:W-:Y:S01]  /*4050*/  @P3 FADD.FTZ R167, R167, R176 ;  /* 0x000000b0a7a73221 */ /* 0x000fe20000010000 */
[-C--:B----4-:R-:W-:Y:S01]  /*4060*/  FMUL.FTZ R173, R171, R172.reuse ;  /* 0x000000acabad7220 */ /* 0x090fe20000410000 */
[----:B------:R-:W-:Y:S01]  /*4070*/  @P3 FADD.FTZ R168, R168, R175 ;  /* 0x000000afa8a83221 */ /* 0x000fe20000010000 */
[C---:B------:R-:W-:Y:S02]  /*4080*/  FFMA.FTZ R174, R169.reuse, R172, R174 ;  /* 0x000000aca9ae7223 */ /* 0x040fe400000100ae */
[----:B------:R-:W-:Y:S01]  /*4090*/  @P3 FFMA.FTZ R169, R169, R170, -R173 ;  /* 0x000000aaa9a93223 */ /* 0x000fe200000108ad */
[----:B------:R-:W0:Y:S02]  /*40a0*/  SHFL.UP PT, R172, R167, 0x8, RZ ;  /* 0x05000000a7ac7989 */ /* 0x000e2400000e00ff */
        /* <DEDUP_REMOVED lines=11> */
[----:B------:R-:W-:Y:S01]  /*4160*/  FMUL.FTZ R175, R161, R67 ;  /* 0x00000043a1af7220 */ /* 0x000fe20000410000 */
[-C--:B----4-:R-:W-:Y:S01]  /*4170*/  FMUL.FTZ R173, R174, R171.reuse ;  /* 0x000000abaead7220 */ /* 0x090fe20000410000 */
[----:B------:R-:W-:Y:S01]  /*4180*/  FFMA.FTZ R171, R169, R171, R172 ;  /* 0x000000aba9ab7223 */ /* 0x000fe200000100ac */
[----:B------:R-:W-:Y:S01]  /*4190*/  @P3 FADD.FTZ R167, R167, R176 ;  /* 0x000000b0a7a73221 */ /* 0x000fe20000010000 */
[----:B------:R-:W-:Y:S01]  /*41a0*/  FFMA.FTZ R175, R158, R66, -R175 ;  /* 0x000000429eaf7223 */ /* 0x000fe200000108af */
        /* <DEDUP_REMOVED lines=8> */
[C---:B--2---:R-:W-:Y:S01]  /*4230*/  FMUL.FTZ R178, R171.reuse, R170 ;  /* 0x000000aaabb27220 */ /* 0x044fe20000410000 */
[----:B---3--:R-:W-:-:S02]  /*4240*/  FMUL.FTZ R173, R171, R174 ;  /* 0x000000aeabad7220 */ /* 0x008fc40000410000 */
[C---:B------:R-:W-:Y:S01]  /*4250*/  FFMA.FTZ R180, R169.reuse, R174, -R180 ;  /* 0x000000aea9b47223 */ /* 0x040fe200000108b4 */
[----:B------:R-:W-:Y:S01]  /*4260*/  FADD.FTZ R174, R64, R175 ;  /* 0x000000af40ae7221 */ /* 0x000fe20000010000 */
[C---:B----4-:R-:W-:Y:S01]  /*4270*/  FFMA.FTZ R178, R169.reuse, R172, R178 ;  /* 0x000000aca9b27223 */ /* 0x050fe200000100b2 */
[----:B------:R-:W-:Y:S01]  /*4280*/  FFMA.FTZ R173, R169, R176, R173 ;  /* 0x000000b0a9ad7223 */ /* 0x000fe200000100ad */
[----:B------:R-:W-:Y:S01]  /*4290*/  FADD.FTZ R176, -R65, R182 ;  /* 0x000000b641b07221 */ /* 0x000fe20000010100 */
[C---:B------:R-:W-:Y:S01]  /*42a0*/  FMUL.FTZ R172, R171.reuse, R172 ;  /* 0x000000acabac7220 */ /* 0x040fe20000410000 */
[----:B------:R0:W-:Y:S01]  /*42b0*/  SHFL.IDX PT, R182, R137, RZ, 0x1f ;  /* 0x00001fff89b67589 */ /* 0x0001e200000e0000 */
[----:B------:R-:W-:Y:S01]  /*42c0*/  FSEL R178, R171, R178, !P3 ;  /* 0x000000b2abb27208 */ /* 0x000fe20005800000 */
[----:B------:R-:W-:Y:S01]  /*42d0*/  FMUL.FTZ R184, R145, -R176 ;  /* 0x800000b091b87220 */ /* 0x000fe20000410000 */
[----:B------:R-:W-:Y:S01]  /*42e0*/  @P3 FFMA.FTZ R169, R169, R170, -R172 ;  /* 0x000000aaa9a93223 */ /* 0x000fe200000108ac */
[----:B------:R-:W-:Y:S01]  /*42f0*/  @P3 FADD.FTZ R168, R168, R173 ;  /* 0x000000ada8a83221 */ /* 0x000fe20000010000 */
[----:B------:R-:W-:Y:S01]  /*4300*/  FMUL.FTZ R172, R3, R63 ;  /* 0x0000003f03ac7220 */ /* 0x000fe20000410000 */
[----:B------:R-:W2:Y:S01]  /*4310*/  SHFL.UP PT, R175, R178, 0x1, RZ ;  /* 0x04200000b2af7989 */ /* 0x000ea200000e00ff */
[-C--:B------:R-:W-:Y:S01]  /*4320*/  FFMA.FTZ R177, R139, R174.reuse, -R184 ;  /* 0x000000ae8bb17223 */ /* 0x080fe200000108b8 */
[----:B------:R-:W-:Y:S01]  /*4330*/  FMUL.FTZ R174, R145, -R174 ;  /* 0x800000ae91ae7220 */ /* 0x000fe20000410000 */
[----:B0-----:R-:W-:Y:S01]  /*4340*/  FMUL.FTZ R137, R4, R60 ;  /* 0x0000003c04897220 */ /* 0x001fe20000410000 */
[----:B------:R0:W3:Y:S01]  /*4350*/  SHFL.UP PT, R171, R169, 0x1, RZ ;  /* 0x04200000a9ab7989 */ /* 0x0000e200000e00ff */
[----:B------:R-:W-:Y:S01]  /*4360*/  @P3 FADD.FTZ R167, R167, R180 ;  /* 0x000000b4a7a73221 */ /* 0x000fe20000010000 */
[----:B------:R-:W-:Y:S01]  /*4370*/  FFMA.FTZ R173, R139, R176, R174 ;  /* 0x000000b08bad7223 */ /* 0x000fe200000100ae */
[----:B------:R-:W-:Y:S01]  /*4380*/  FMUL.FTZ R174, R3, R62 ;  /* 0x0000003e03ae7220 */ /* 0x000fe20000410000 */
[----:B------:R-:W4:Y:S01]  /*4390*/  SHFL.UP PT, R168, R168, 0x1, RZ ;  /* 0x04200000a8a87989 */ /* 0x000f2200000e00ff */
[----:B------:R-:W-:Y:S01]  /*43a0*/  ISETP.GT.U32.AND P3, PT, R131, 0x1b, PT ;  /* 0x0000001b8300780c */ /* 0x000fe20003f64070 */
[----:B------:R-:W-:Y:S01]  /*43b0*/  FADD.FTZ R173, -R172, R173 ;  /* 0x000000adacad7221 */ /* 0x000fe20000010100 */
[----:B------:R-:W-:Y:S01]  /*43c0*/  FADD.FTZ R177, R174, R177 ;  /* 0x000000b1aeb17221 */ /* 0x000fe20000010000 */
[----:B0-----:R-:W-:Y:S01]  /*43d0*/  FMUL.FTZ R169, R4, R61 ;  /* 0x0000003d04a97220 */ /* 0x001fe20000410000 */
[----:B------:R-:W0:Y:S01]  /*43e0*/  SHFL.UP PT, R167, R167, 0x1, RZ ;  /* 0x04200000a7a77989 */ /* 0x000e2200000e00ff */
        /* <DEDUP_REMOVED lines=8> */
[C---:B--2---:R-:W-:Y:S01]  /*4470*/  FMUL.FTZ R60, R175.reuse, R182 ;  /* 0x000000b6af3c7220 */ /* 0x044fe20000410000 */
[----:B------:R-:W-:Y:S01]  /*4480*/  FMUL.FTZ R175, R175, R136 ;  /* 0x00000088afaf7220 */ /* 0x000fe20000410000 */
[C---:B------:R-:W-:Y:S01]  /*4490*/  FMUL.FTZ R61, R143.reuse, -R62 ;  /* 0x8000003e8f3d7220 */ /* 0x040fe20000410000 */
[----:B------:R-:W-:Y:S01]  /*44a0*/  FMUL.FTZ R176, R143, -R170 ;  /* 0x800000aa8fb07220 */ /* 0x000fe20000410000 */
[C---:B---3--:R-:W-:Y:S01]  /*44b0*/  FFMA.FTZ R60, R171.reuse, R136, -R60 ;  /* 0x00000088ab3c7223 */ /* 0x048fe2000001083c */
[----:B------:R-:W-:Y:S01]  /*44c0*/  FFMA.FTZ R175, R171, R182, R175 ;  /* 0x000000b6abaf7223 */ /* 0x000fe200000100af */
[C---:B------:R-:W-:Y:S01]  /*44d0*/  FFMA.FTZ R61, R141.reuse, R170, R61 ;  /* 0x000000aa8d3d7223 */ /* 0x040fe2000001003d */
[----:B------:R-:W-:Y:S01]  /*44e0*/  FFMA.FTZ R62, R141, R62, -R176 ;  /* 0x0000003e8d3e7223 */ /* 0x000fe200000108b0 */
[C---:B------:R-:W-:Y:S01]  /*44f0*/  FMUL.FTZ R176, R5.reuse, R59 ;  /* 0x0000003b05b07220 */ /* 0x040fe20000410000 */
[----:B----4-:R-:W-:Y:S01]  /*4500*/  @P2 FADD.FTZ R182, R168, R175 ;  /* 0x000000afa8b62221 */ /* 0x010fe20000010000 */
[----:B------:R-:W-:Y:S01]  /*4510*/  FMUL.FTZ R175, R5, R58 ;  /* 0x0000003a05af7220 */ /* 0x000fe20000410000 */
[----:B------:R-:W-:Y:S01]  /*4520*/  FMUL.FTZ R170, R7, R55 ;  /* 0x0000003707aa7220 */ /* 0x000fe20000410000 */
[----:B------:R-:W-:Y:S01]  /*4530*/  FADD.FTZ R61, -R176, R61 ;  /* 0x0000003db03d7221 */ /* 0x000fe20000010100 */
[----:B0-----:R-:W-:Y:S01]  /*4540*/  @P2 FADD.FTZ R136, R167, R60 ;  /* 0x0000003ca7882221 */ /* 0x001fe20000010000 */
[----:B------:R-:W-:Y:S01]  /*4550*/  FADD.FTZ R59, R175, R62 ;  /* 0x0000003eaf3b7221 */ /* 0x000fe20000010000 */
[C---:B-1----:R-:W-:Y:S01]  /*4560*/  FMUL.FTZ R55, R161.reuse, -R132 ;  /* 0x80000084a1377220 */ /* 0x042fe20000410000 */
[----:B------:R-:W-:Y:S01]  /*4570*/  FMUL.FTZ R63, R142, -R61 ;  /* 0x8000003d8e3f7220 */ /* 0x000fe20000410000 */
[----:B------:R-:W-:Y:S01]  /*4580*/  FMUL.FTZ R167, R8, R53 ;  /* 0x0000003508a77220 */ /* 0x000fe20000410000 */
[----:B------:R-:W-:Y:S01]  /*4590*/  FMUL.FTZ R58, R142, -R59 ;  /* 0x8000003b8e3a7220 */ /* 0x000fe20000410000 */
[----:B------:R-:W-:Y:S01]  /*45a0*/  FMUL.FTZ R53, R161, R133 ;  /* 0x00000085a1357220 */ /* 0x000fe20000410000 */
[C---:B------:R-:W-:Y:S01]  /*45b0*/  FFMA.FTZ R56, R144.reuse, R59, -R63 ;  /* 0x0000003b90387223 */ /* 0x040fe2000001083f */
[----:B------:R-:W-:Y:S01]  /*45c0*/  FMUL.FTZ R171, R7, R54 ;  /* 0x0000003607ab7220 */ /* 0x000fe20000410000 */
[----:B------:R-:W-:Y:S01]  /*45d0*/  FFMA.FTZ R58, R144, R61, R58 ;  /* 0x0000003d903a7223 */ /* 0x000fe2000001003a */
[----:B------:R-:W-:Y:S01]  /*45e0*/  FFMA.FTZ R54, R158, -R133, R55 ;  /* 0x800000859e367223 */ /* 0x000fe20000010037 */
[----:B------:R-:W-:Y:S01]  /*45f0*/  FADD.FTZ R60, R177, R56 ;  /* 0x00000038b13c7221 */ /* 0x000fe20000010000 */
[----:B------:R-:W-:Y:S01]  /*4600*/  FMUL.FTZ R168, R8, R52 ;  /* 0x0000003408a87220 */ /* 0x000fe20000410000 */
[----:B------:R-:W-:Y:S01]  /*4610*/  FADD.FTZ R58, -R173, R58 ;  /* 0x0000003aad3a7221 */ /* 0x000fe20000010100 */
[----:B------:R-:W-:Y:S01]  /*4620*/  FFMA.FTZ R52, R158, R132, -R53 ;  /* 0x000000849e347223 */ /* 0x000fe20000010835 */
[----:B------:R-:W-:Y:S01]  /*4630*/  FMUL.FTZ R62, R149, -R60 ;  /* 0x8000003c953e7220 */ /* 0x000fe20000410000 */
[----:B------:R-:W-:Y:S01]  /*4640*/  FMUL.FTZ R56, R145, -R54 ;  /* 0x8000003691387220 */ /* 0x000fe20000410000 */
[-C--:B------:R-:W-:Y:S01]  /*4650*/  FMUL.FTZ R55, R149, -R58.reuse ;  /* 0x8000003a95377220 */ /* 0x080fe20000410000 */
[----:B------:R-:W-:Y:S01]  /*4660*/  ISETP.GT.U32.AND P2, PT, R131, 0x1d, PT ;  /* 0x0000001d8300780c */ /* 0x000fe20003f44070 */
[----:B------:R-:W-:Y:S01]  /*4670*/  FFMA.FTZ R57, R151, R58, R62 ;  /* 0x0000003a97397223 */ /* 0x000fe2000001003e */
[----:B------:R-:W-:Y:S01]  /*4680*/  FFMA.FTZ R53, R139, R52, -R56 ;  /* 0x000000348b357223 */ /* 0x000fe20000010838 */
[----:B------:R-:W-:Y:S01]  /*4690*/  FFMA.FTZ R60, R151, R60, -R55 ;  /* 0x0000003c973c7223 */ /* 0x000fe20000010837 */
[----:B------:R-:W-:Y:S01]  /*46a0*/  FMUL.FTZ R55, R145, -R52 ;  /* 0x8000003491377220 */ /* 0x000fe20000410000 */
[----:B------:R-:W-:Y:S01]  /*46b0*/  FADD.FTZ R56, -R170, R57 ;  /* 0x00000039aa387221 */ /* 0x000fe20000010100 */
[C---:B------:R-:W-:Y:S01]  /*46c0*/  FMUL.FTZ R52, R146.reuse, -R53 ;  /* 0x8000003592347220 */ /* 0x040fe20000410000 */
[----:B------:R-:W-:Y:S01]  /*46d0*/  FADD.FTZ R60, R171, R60 ;  /* 0x0000003cab3c7221 */ /* 0x000fe20000010000 */
[----:B------:R-:W-:Y:S01]  /*46e0*/  FFMA.FTZ R55, R139, R54, R55 ;  /* 0x000000368b377223 */ /* 0x000fe20000010037 */
[----:B------:R-:W-:Y:S01]  /*46f0*/  FMUL.FTZ R54, R153, -R56 ;  /* 0x8000003899367220 */ /* 0x000fe20000410000 */
[----:B------:R-:W-:Y:S01]  /*4700*/  @!P0 LEA R58, R9, R128, 0x4 ;  /* 0x00000080093a8211 */ /* 0x000fe200078e20ff */
[-C--:B------:R-:W-:Y:S01]  /*4710*/  FMUL.FTZ R59, R153, -R60.reuse ;  /* 0x8000003c993b7220 */ /* 0x080fe20000410000 */
[-C--:B------:R-:W-:Y:S01]  /*4720*/  FMUL.FTZ R57, R146, -R55.reuse ;  /* 0x8000003792397220 */ /* 0x080fe20000410000 */
[C---:B------:R-:W-:Y:S01]  /*4730*/  FFMA.FTZ R131, R157.reuse, R60, -R54 ;  /* 0x0000003c9d837223 */ /* 0x040fe20000010836 */
[C---:B------:R-:W-:Y:S01]  /*4740*/  FFMA.FTZ R60, R138.reuse, R55, R52 ;  /* 0x000000378a3c7223 */ /* 0x040fe20000010034 */
[----:B------:R-:W-:Y:S01]  /*4750*/  FFMA.FTZ R178, R157, R56, R59 ;  /* 0x000000389db27223 */ /* 0x000fe2000001003b */
[----:B------:R-:W-:Y:S01]  /*4760*/  FFMA.FTZ R56, R138, R53, -R57 ;  /* 0x000000358a387223 */ /* 0x000fe20000010839 */
[C---:B------:R-:W-:Y:S01]  /*4770*/  FMUL.FTZ R57, R135.reuse, R136 ;  /* 0x0000008887397220 */ /* 0x040fe20000410000 */
[----:B------:R-:W-:Y:S01]  /*4780*/  FMUL.FTZ R135, R135, R182 ;  /* 0x000000b687877220 */ /* 0x000fe20000410000 */
[C---:B------:R-:W-:Y:S01]  /*4790*/  FMUL.FTZ R62, R143.reuse, -R60 ;  /* 0x8000003c8f3e7220 */ /* 0x040fe20000410000 */
[----:B------:R-:W-:Y:S01]  /*47a0*/  FMUL.FTZ R61, R143, -R56 ;  /* 0x800000388f3d7220 */ /* 0x000fe20000410000 */
[C---:B------:R-:W-:Y:S01]  /*47b0*/  FFMA.FTZ R57, R134.reuse, R182, R57 ;  /* 0x000000b686397223 */ /* 0x040fe20000010039 */
[----:B------:R-:W-:Y:S01]  /*47c0*/  FFMA.FTZ R135, R134, R136, -R135 ;  /* 0x0000008886877223 */ /* 0x000fe20000010887 */
[----:B------:R-:W-:Y:S01]  /*47d0*/  HFMA2.MMA R53, -RZ, RZ, 0, 0 ;  /* 0x00000000ff357435 */ /* 0x000fe200000001ff */
[C---:B------:R-:W-:Y:S01]  /*47e0*/  FFMA.FTZ R61, R141.reuse, R60, R61 ;  /* 0x0000003c8d3d7223 */ /* 0x040fe2000001003d */
[----:B------:R-:W-:Y:S01]  /*47f0*/  FFMA.FTZ R59, R141, R56, -R62 ;  /* 0x000000388d3b7223 */ /* 0x000fe2000001083e */
[----:B------:R-:W-:Y:S01]  /*4800*/  FADD.FTZ R182, R150, R57 ;  /* 0x0000003996b67221 */ /* 0x000fe20000010000 */
[----:B------:R-:W-:Y:S01]  /*4810*/  FADD.FTZ R181, R140, R135 ;  /* 0x000000878cb57221 */ /* 0x000fe20000010000 */
[----:B------:R-:W-:Y:S01]  /*4820*/  FMUL.FTZ R63, R142, -R61 ;  /* 0x8000003d8e3f7220 */ /* 0x000fe20000410000 */
[----:B------:R-:W-:-:S02]  /*4830*/  MOV R52, 0x3f800000 ;  /* 0x3f80000000347802 */ /* 0x000fc40000000f00 */
[----:B------:R-:W-:Y:S01]  /*4840*/  CS2R R54, SRZ ;  /* 0x0000000000367805 */ /* 0x000fe2000001ff00 */
[----:B------:R-:W-:Y:S01]  /*4850*/  FMUL.FTZ R62, R142, -R59 ;  /* 0x8000003b8e3e7220 */ /* 0x000fe20000410000 */
[CC--:B------:R-:W-:Y:S01]  /*4860*/  FMUL.FTZ R56, R153.reuse, R182.reuse ;  /* 0x000000b699387220 */ /* 0x0c0fe20000410000 */
[----:B------:R-:W-:Y:S01]  /*4870*/  FMUL.FTZ R57, R153, R181 ;  /* 0x000000b599397220 */ /* 0x000fe20000410000 */
[C---:B------:R-:W-:Y:S01]  /*4880*/  FFMA.FTZ R60, R144.reuse, R59, -R63 ;  /* 0x0000003b903c7223 */ /* 0x040fe2000001083f */
[----:B------:R-:W-:Y:S01]  /*4890*/  FFMA.FTZ R62, R144, R61, R62 ;  /* 0x0000003d903e7223 */ /* 0x000fe2000001003e */
[C---:B------:R-:W-:Y:S01]  /*48a0*/  FFMA.FTZ R56, R157.reuse, R181, -R56 ;  /* 0x000000b59d387223 */ /* 0x040fe20000010838 */
[----:B------:R0:W1:Y:S01]  /*48b0*/  @!P0 LDS.128 R52, [R58+0x3650] ;  /* 0x003650003a348984 */ /* 0x0000620000000c00 */
[----:B------:R-:W-:Y:S01]  /*48c0*/  FFMA.FTZ R57, R157, R182, R57 ;  /* 0x000000b69d397223 */ /* 0x000fe20000010039 */
[----:B------:R-:W-:Y:S01]  /*48d0*/  FMUL.FTZ R59, R149, -R62 ;  /* 0x8000003e953b7220 */ /* 0x000fe20000410000 */
[C---:B------:R-:W-:Y:S01]  /*48e0*/  FFMA.FTZ R183, R13.reuse, R152, R56 ;  /* 0x000000980db77223 */ /* 0x040fe20000010038 */
[----:B------:R-:W-:Y:S01]  /*48f0*/  FADD.FTZ R61, R168, R131 ;  /* 0x00000083a83d7221 */ /* 0x000fe20000010000 */
[----:B------:R-:W-:Y:S01]  /*4900*/  FFMA.FTZ R56, R13, R148, R57 ;  /* 0x000000940d387223 */ /* 0x000fe20000010039 */
[----:B0-----:R-:W-:-:S04]  /*4910*/  FMUL.FTZ R58, R149, -R60 ;  /* 0x8000003c953a7220 */ /* 0x001fc80000410000 */
[C---:B------:R-:W-:Y:S01]  /*4920*/  FFMA.FTZ R134, R151.reuse, R62, R58 ;  /* 0x0000003e97867223 */ /* 0x040fe2000001003a */
[----:B------:R-:W-:Y:S01]  /*4930*/  FFMA.FTZ R62, R151, R60, -R59 ;  /* 0x0000003c973e7223 */ /* 0x000fe2000001083b */
        /* <DEDUP_REMOVED lines=8> */
[C---:B------:R-:W-:Y:S01]  /*49c0*/  FFMA.FTZ R58, R14.reuse, R155, R57 ;  /* 0x0000009b0e3a7223 */ /* 0x040fe20000010039 */
[----:B------:R-:W-:Y:S01]  /*49d0*/  FFMA.FTZ R57, R14, R147, R60 ;  /* 0x000000930e397223 */ /* 0x000fe2000001003c */
[----:B------:R-:W-:Y:S01]  /*49e0*/  FADD.FTZ R60, -R167, R178 ;  /* 0x000000b2a73c7221 */ /* 0x000fe20000010100 */
[----:B------:R0:W2:Y:S01]  /*49f0*/  SHFL.DOWN PT, R140, R62, 0x1, 0x1f ;  /* 0x08201f003e8c7f89 */ /* 0x0000a200000e0000 */
[----:B------:R-:W-:-:S03]  /*4a00*/  FMUL.FTZ R59, R142, R58 ;  /* 0x0000003a8e3b7220 */ /* 0x000fc60000410000 */
[----:B------:R0:W3:Y:S01]  /*4a10*/  SHFL.DOWN PT, R148, R135, 0x1, 0x1f ;  /* 0x08201f0087947f89 */ /* 0x0000e200000e0000 */
[----:B------:R-:W-:-:S03]  /*4a20*/  FFMA.FTZ R134, R144, R57, -R59 ;  /* 0x0000003990867223 */ /* 0x000fc6000001083b */
        /* <DEDUP_REMOVED lines=14> */
.L_x_17401:
[----:B------:R-:W-:Y:S05]  /*4b10*/  BSYNC B0 ;  /* 0x0000000000007941 */ /* 0x000fea0003800000 */
.L_x_17400:
[----:B------:R-:W-:Y:S01]  /*4b20*/  FMUL.FTZ R63, R142, R57 ;  /* 0x000000398e3f7220 */ /* 0x000fe20000410000 */
[----:B--2---:R2:W1:Y:S01]  /*4b30*/  SHFL.DOWN PT, R140, R62, 0x2, 0x1f ;  /* 0x08401f003e8c7f89 */ /* 0x00446200000e0000 */
[----:B------:R-:W-:Y:S01]  /*4b40*/  BSSY B0, `(.L_x_17402) ;  /* 0x0000012000007945 */ /* 0x000fe20003800000 */
[----:B------:R-:W-:Y:S01]  /*4b50*/  FFMA.FTZ R59, R15, R154, R134 ;  /* 0x0000009a0f3b7223 */ /* 0x000fe20000010086 */
[----:B------:R-:W-:Y:S01]  /*4b60*/  FFMA.FTZ R134, R144, R58, R63 ;  /* 0x0000003a90867223 */ /* 0x000fe2000001003f */
        /* <DEDUP_REMOVED lines=15> */
.L_x_17403:
[----:B------:R-:W-:Y:S05]  /*4c60*/  BSYNC B0 ;  /* 0x0000000000007941 */ /* 0x000fea0003800000 */
.L_x_17402:
[----:B------:R-:W-:Y:S01]  /*4c70*/  FFMA.FTZ R156, R15, R156, R134 ;  /* 0x0000009c0f9c7223 */ /* 0x000fe20000010086 */
[----:B------:R-:W-:Y:S01]  /*4c80*/  FMUL.FTZ R134, R143, R59 ;  /* 0x0000003b8f867220 */ /* 0x000fe20000410000 */
[----:B----4-:R4:W2:Y:S01]  /*4c90*/  SHFL.DOWN PT, R136, R62, 0x4, 0x1f ;  /* 0x08801f003e887f89 */ /* 0x0108a200000e0000 */
[----:B------:R-:W-:Y:S02]  /*4ca0*/  BSSY B0, `(.L_x_17404) ;  /* 0x0000011000007945 */ /* 0x000fe40003800000 */
[----:B------:R-:W-:Y:S01]  /*4cb0*/  FFMA.FTZ R63, R141, R156, R134 ;  /* 0x0000009c8d3f7223 */ /* 0x000fe20000010086 */
[----:B-1----:R4:W1:Y:S04]  /*4cc0*/  SHFL.DOWN PT, R140, R135, 0x4, 0x1f ;  /* 0x08801f00878c7f89 */ /* 0x00286800000e0000 */
        /* <DEDUP_REMOVED lines=14> */
.L_x_17405:
[----:B------:R-:W-:Y:S05]  /*4db0*/  BSYNC B0 ;  /* 0x0000000000007941 */ /* 0x000fea0003800000 */
.L_x_17404:
[----:B------:R-:W-:Y:S01]  /*4dc0*/  FMUL.FTZ R134, R143, R156 ;  /* 0x0000009c8f867220 */ /* 0x000fe20000410000 */
[----:B--2---:R2:W2:Y:S01]  /*4dd0*/  SHFL.DOWN PT, R136, R62, 0x8, 0x1f ;  /* 0x09001f003e887f89 */ /* 0x0044a200000e0000 */
[----:B------:R-:W-:Y:S01]  /*4de0*/  BSSY B0, `(.L_x_17406) ;  /* 0x0000012000007945 */ /* 0x000fe20003800000 */
[----:B------:R-:W-:Y:S01]  /*4df0*/  FFMA.FTZ R154, R16, R163, R63 ;  /* 0x000000a3109a7223 */ /* 0x000fe2000001003f */
[----:B------:R-:W-:Y:S01]  /*4e00*/  FFMA.FTZ R155, R141, R59, -R134 ;  /* 0x0000003b8d9b7223 */ /* 0x000fe20000010886 */
[----:B-1----:R1:W1:Y:S04]  /*4e10*/  SHFL.DOWN PT, R140, R135, 0x8, 0x1f ;  /* 0x09001f00878c7f89 */ /* 0x00226800000e0000 */
        /* <DEDUP_REMOVED lines=14> */
.L_x_17407:
[----:B------:R-:W-:Y:S05]  /*4f00*/  BSYNC B0 ;  /* 0x0000000000007941 */ /* 0x000fea0003800000 */
.L_x_17406:
[----:B------:R-:W-:Y:S01]  /*4f10*/  FFMA.FTZ R155, R16, R159, R155 ;  /* 0x0000009f109b7223 */ /* 0x000fe2000001009b */
[C---:B------:R-:W-:Y:S01]  /*4f20*/  FMUL.FTZ R63, R146.reuse, R154 ;  /* 0x0000009a923f7220 */ /* 0x040fe20000410000 */
[----:B-1----:R1:W1:Y:S01]  /*4f30*/  SHFL.DOWN PT, R140, R62, 0x10, 0x1f ;  /* 0x0a001f003e8c7f89 */ /* 0x00226200000e0000 */
[----:B------:R-:W-:Y:S01]  /*4f40*/  BSSY B0, `(.L_x_17408) ;  /* 0x0000012000007945 */ /* 0x000fe20003800000 */
[-C--:B------:R-:W-:Y:S01]  /*4f50*/  FMUL.FTZ R131, R146, R155.reuse ;  /* 0x0000009b92837220 */ /* 0x080fe20000410000 */
[----:B------:R-:W-:Y:S01]  /*4f60*/  FFMA.FTZ R134, R138, R155, -R63 ;  /* 0x0000009b8a867223 */ /* 0x000fe2000001083f */
[----:B------:R0:W1:Y:S04]  /*4f70*/  SHFL.DOWN PT, R148, R135, 0x10, 0x1f ;  /* 0x0a001f0087947f89 */ /* 0x00006800000e0000 */
[----:B--2---:R2:W1:Y:S04]  /*4f80*/  SHFL.DOWN PT, R136, R61, 0x10, 0x1f ;  /* 0x0a001f003d887f89 */ /* 0x00446800000e0000 */
[----:B0-----:R2:W0:Y:S01]  /*4f90*/  SHFL.DOWN PT, R150, R60, 0x10, 0x1f ;  /* 0x0a001f003c967f89 */ /* 0x00142200000e0000 */
[----:B------:R-:W-:Y:S05]  /*4fa0*/  @P5 BRA `(.L_x_17409) ;  /* 0x00000000002c5947 */ /* 0x000fea0003800000 */
[C---:B-1----:R-:W-:Y:S01]  /*4fb0*/  FMUL.FTZ R63, R135.reuse, R148 ;  /* 0x00000094873f7220 */ /* 0x042fe20000410000 */
[C---:B0-----:R-:W-:Y:S01]  /*4fc0*/  FMUL.FTZ R147, R135.reuse, R150 ;  /* 0x0000009687937220 */ /* 0x041fe20000410000 */
[C---:B------:R-:W-:Y:S01]  /*4fd0*/  FMUL.FTZ R159, R135.reuse, R136 ;  /* 0x00000088879f7220 */ /* 0x040fe20000410000 */
[-C--:B----4-:R-:W-:Y:S01]  /*4fe0*/  FMUL.FTZ R135, R135, R140.reuse ;  /* 0x0000008c87877220 */ /* 0x090fe20000410000 */
[C---:B------:R-:W-:Y:S01]  /*4ff0*/  FFMA.FTZ R63, R62.reuse, R140, -R63 ;  /* 0x0000008c3e3f7223 */ /* 0x040fe2000001083f */
[C---:B------:R-:W-:Y:S01]  /*5000*/  FFMA.FTZ R136, R62.reuse, R136, -R147 ;  /* 0x000000883e887223 */ /* 0x040fe20000010893 */
[C---:B------:R-:W-:Y:S01]  /*5010*/  FFMA.FTZ R159, R62.reuse, R150, R159 ;  /* 0x000000963e9f7223 */ /* 0x040fe2000001009f */
[----:B------:R-:W-:Y:S02]  /*5020*/  FFMA.FTZ R135, R62, R148, R135 ;  /* 0x000000943e877223 */ /* 0x000fe40000010087 */
[----:B--23--:R-:W-:Y:S01]  /*5030*/  FADD.FTZ R61, R61, R136 ;  /* 0x000000883d3d7221 */ /* 0x00cfe20000010000 */
[----:B------:R-:W-:Y:S01]  /*5040*/  FADD.FTZ R60, R60, R159 ;  /* 0x0000009f3c3c7221 */ /* 0x000fe20000010000 */
[----:B------:R-:W-:-:S07]  /*5050*/  MOV R62, R63 ;  /* 0x0000003f003e7202 */ /* 0x000fce0000000f00 */
.L_x_17409:
[----:B------:R-:W-:Y:S05]  /*5060*/  BSYNC B0 ;  /* 0x0000000000007941 */ /* 0x000fea0003800000 */
.L_x_17408:
[----:B------:R-:W-:Y:S01]  /*5070*/  SHFL.DOWN PT, R152, R135, 0x1, 0x1f ;  /* 0x08201f0087987f89 */ /* 0x000fe200000e0000 */
[----:B------:R-:W-:Y:S01]  /*5080*/  FFMA.FTZ R159, R17, R162, R134 ;  /* 0x000000a2119f7223 */ /* 0x000fe20000010086 */
[----:B------:R-:W-:Y:S01]  /*5090*/  FFMA.FTZ R134, R138, R154, R131 ;  /* 0x0000009a8a867223 */ /* 0x000fe20000010083 */
[----:B------:R-:W-:Y:S01]  /*50a0*/  ISETP.NE.AND P0, PT, R121, RZ, PT ;  /* 0x000000ff7900720c */ /* 0x000fe20003f05270 */
[----:B------:R-:W4:Y:S01]  /*50b0*/  SHFL.IDX PT, R147, R54, RZ, 0x1f ;  /* 0x00001fff36937589 */ /* 0x000f2200000e0000 */
[----:B-1----:R-:W-:Y:S01]  /*50c0*/  FMUL.FTZ R136, R145, R159 ;  /* 0x0000009f91887220 */ /* 0x002fe20000410000 */
[----:B------:R-:W-:Y:S01]  /*50d0*/  FFMA.FTZ R160, R17, R160, R134 ;  /* 0x000000a011a07223 */ /* 0x000fe20000010086 */
[C---:B------:R-:W-:Y:S01]  /*50e0*/  IADD3 R200, R121.reuse, 0x140, RZ ;  /* 0x0000014079c87810 */ /* 0x040fe20007ffe0ff */
[----:B------:R-:W1:Y:S01]  /*50f0*/  SHFL.IDX PT, R148, R55, RZ, 0x1f ;  /* 0x00001fff37947589 */ /* 0x000e6200000e0000 */
[----:B------:R-:W-:Y:S01]  /*5100*/  IADD3 R202, R121, 0x160, RZ ;  /* 0x0000016079ca7810 */ /* 0x000fe20007ffe0ff */
[-C--:B------:R-:W-:Y:S01]  /*5110*/  FFMA.FTZ R63, R139, R160.reuse, R136 ;  /* 0x000000a08b3f7223 */ /* 0x080fe20000010088 */
[----:B------:R-:W-:Y:S01]  /*5120*/  FMUL.FTZ R134, R145, R160 ;  /* 0x000000a091867220 */ /* 0x000fe20000410000 */
[----:B0-----:R-:W0:Y:S01]  /*5130*/  SHFL.DOWN PT, R150, R62, 0x1, 0x1f ;  /* 0x08201f003e967f89 */ /* 0x001e2200000e0000 */
[----:B------:R-:W-:Y:S01]  /*5140*/  IADD3 R204, R121, 0x180, RZ ;  /* 0x0000018079cc7810 */ /* 0x000fe20007ffe0ff */
[C---:B------:R-:W-:Y:S01]  /*5150*/  FFMA.FTZ R180, R18.reuse, R165, R63 ;  /* 0x000000a512b47223 */ /* 0x040fe2000001003f */
[----:B------:R-:W-:Y:S01]  /*5160*/  FFMA.FTZ R134, R139, R159, -R134 ;  /* 0x0000009f8b867223 */ /* 0x000fe20000010886 */
[----:B------:R-:W5:Y:S01]  /*5170*/  SHFL.DOWN PT, R187, R60, 0x1, 0x1f ;  /* 0x08201f003cbb7f89 */ /* 0x000f6200000e0000 */
[----:B------:R-:W-:Y:S01]  /*5180*/  IADD3 R206, R121, 0x1a0, RZ ;  /* 0x000001a079ce7810 */ /* 0x000fe20007ffe0ff */
[----:B------:R-:W-:Y:S01]  /*5190*/  FMUL.FTZ R63, R161, R180 ;  /* 0x000000b4a13f7220 */ /* 0x000fe20000410000 */
[----:B------:R-:W-:Y:S01]  /*51a0*/  FFMA.FTZ R179, R18, R179, R134 ;  /* 0x000000b312b37223 */ /* 0x000fe20000010086 */
[----:B------:R-:W2:Y:S01]  /*51b0*/  SHFL.DOWN PT, R163, R61, 0x1, 0x1f ;  /* 0x08201f003da37f89 */ /* 0x000ea200000e0000 */
[C---:B------:R-:W-:Y:S01]  /*51c0*/  IADD3 R208, R121.reuse, 0x1c0, RZ ;  /* 0x000001c079d07810 */ /* 0x040fe20007ffe0ff */
[----:B------:R-:W-:Y:S01]  /*51d0*/  FMUL.FTZ R178, R12, R99 ;  /* 0x000000630cb27220 */ /* 0x000fe20000410000 */
[----:B------:R-:W-:Y:S01]  /*51e0*/  IADD3 R210, R121, 0x1e0, RZ ;  /* 0x000001e079d27810 */ /* 0x000fe20007ffe0ff */
[----:B------:R4:W3:Y:S01]  /*51f0*/  SHFL.IDX PT, R140, R135, RZ, 0x1f ;  /* 0x00001fff878c7589 */ /* 0x0008e200000e0000 */
[----:B------:R-:W-:Y:S01]  /*5200*/  LEA.HI.SX32 R191, R202, R121, 0x1b ;  /* 0x00000079cabf7211 */ /* 0x000fe200078fdaff */
[----:B------:R-:W-:Y:S01]  /*5210*/  FMUL.FTZ R223, R8, R181 ;  /* 0x000000b508df7220 */ /* 0x000fe20000410000 */
[-C--:B------:R-:W-:Y:S01]  /*5220*/  LEA.HI.SX32 R193, R204, R121.reuse, 0x1b ;  /* 0x00000079ccc17211 */ /* 0x080fe200078fdaff */
[----:B------:R0:W3:Y:S01]  /*5230*/  SHFL.IDX PT, R131, R62, RZ, 0x1f ;  /* 0x00001fff3e837589 */ /* 0x0000e200000e0000 */
[----:B------:R-:W-:Y:S01]  /*5240*/  LEA.HI.SX32 R195, R206, R121, 0x1b ;  /* 0x00000079cec37211 */ /* 0x000fe200078fdaff */
[----:B------:R-:W-:Y:S01]  /*5250*/  FMUL.FTZ R225, R7, R183 ;  /* 0x000000b707e17220 */ /* 0x000fe20000410000 */
[----:B------:R-:W-:Y:S01]  /*5260*/  LEA.HI.SX32 R197, R208, R121, 0x1b ;  /* 0x00000079d0c57211 */ /* 0x000fe200078fdaff */
[C---:B----4-:R-:W-:Y:S01]  /*5270*/  @P1 FMUL.FTZ R135, R152.reuse, R147 ;  /* 0x0000009398871220 */ /* 0x050fe20000410000 */
[-C--:B-1----:R-:W-:Y:S01]  /*5280*/  @P1 FMUL.FTZ R136, R152, R148.reuse ;  /* 0x0000009498881220 */ /* 0x082fe20000410000 */
[----:B------:R-:W-:Y:S01]  /*5290*/  SHFL.IDX PT, R134, R61, RZ, 0x1f ;  /* 0x00001fff3d867589 */ /* 0x000fe200000e0000 */
[----:B------:R-:W-:Y:S01]  /*52a0*/  LEA.HI.SX32 R199, R210, R121, 0x1b ;  /* 0x00000079d2c77211 */ /* 0x000fe200078fdaff */
[----:B0-----:R-:W-:Y:S01]  /*52b0*/  FFMA.FTZ R62, R158, R179, -R63 ;  /* 0x000000b39e3e7223 */ /* 0x001fe2000001083f */
[C---:B------:R-:W-:Y:S01]  /*52c0*/  @P1 FFMA.FTZ R152, R150.reuse, R148, R135 ;  /* 0x0000009496981223 */ /* 0x040fe20000010087 */
[----:B------:R3:W0:Y:S01]  /*52d0*/  SHFL.IDX PT, R63, R60, RZ, 0x1f ;  /* 0x00001fff3c3f7589 */ /* 0x00062200000e0000 */
[----:B------:R-:W-:Y:S01]  /*52e0*/  @P1 FFMA.FTZ R150, R150, R147, -R136 ;  /* 0x0000009396961223 */ /* 0x000fe20000010888 */
[----:B------:R-:W-:Y:S01]  /*52f0*/  FFMA.FTZ R185, R19, R166, R62 ;  /* 0x000000a613b97223 */ /* 0x000fe2000001003e */
[----:B-----5:R-:W-:Y:S01]  /*5300*/  @P1 FADD.FTZ R148, R187, R152 ;  /* 0x00000098bb941221 */ /* 0x020fe20000010000 */
[----:B------:R-:W-:Y:S01]  /*5310*/  IADD3 R166, R121, 0x80, RZ ;  /* 0x0000008079a67810 */ /* 0x000fe20007ffe0ff */
[----:B------:R-:W-:Y:S01]  /*5320*/  FMUL.FTZ R227, R6, R57 ;  /* 0x0000003906e37220 */ /* 0x000fe20000410000 */
[----:B--2---:R-:W-:Y:S01]  /*5330*/  @P1 FADD.FTZ R147, R163, R150 ;  /* 0x00000096a3931221 */ /* 0x004fe20000010000 */
[----:B------:R-:W-:Y:S01]  /*5340*/  FMUL.FTZ R150, R14, R97 ;  /* 0x000000610e967220 */ /* 0x000fe20000410000 */
[-C--:B---3--:R-:W-:Y:S01]  /*5350*/  FMUL.FTZ R60, R148, -R133.reuse ;  /* 0x80000085943c7220 */ /* 0x088fe20000410000 */
[----:B------:R-:W-:Y:S01]  /*5360*/  BSSY B0, `(.L_x_17410) ;  /* 0x0000124000007945 */ /* 0x000fe20003800000 */
[C---:B------:R-:W-:Y:S01]  /*5370*/  FMUL.FTZ R136, R140.reuse, R54 ;  /* 0x000000368c887220 */ /* 0x040fe20000410000 */
[C---:B------:R-:W-:Y:S01]  /*5380*/  FMUL.FTZ R133, R147.reuse, -R133 ;  /* 0x8000008593857220 */ /* 0x040fe20000410000 */
[-C--:B------:R-:W-:Y:S01]  /*5390*/  FFMA.FTZ R61, R147, R132.reuse, -R60 ;  /* 0x00000084933d7223 */ /* 0x080fe2000001083c */
[-C--:B------:R-:W-:Y:S01]  /*53a0*/  FMUL.FTZ R62, R140, R55.reuse ;  /* 0x000000378c3e7220 */ /* 0x080fe20000410000 */
[----:B------:R-:W-:Y:S01]  /*53b0*/  FFMA.FTZ R136, R131, R55, R136 ;  /* 0x0000003783887223 */ /* 0x000fe20000010088 */
[----:B------:R-:W-:Y:S01]  /*53c0*/  FFMA.FTZ R60, R148, R132, R133 ;  /* 0x00000084943c7223 */ /* 0x000fe20000010085 */
[----:B------:R-:W-:Y:S01]  /*53d0*/  P2R R55, PR, RZ, 0x1 ;  /* 0x00000001ff377803 */ /* 0x000fe20000000000 */
[----:B------:R-:W-:Y:S01]  /*53e0*/  FMUL.FTZ R55, R161, R179 ;  /* 0x000000b3a1377220 */ /* 0x000fe20000410000 */
[----:B------:R-:W-:Y:S01]  /*53f0*/  FADD.FTZ R61, R66, R61 ;  /* 0x0000003d423d7221 */ /* 0x000fe20000010000 */
[----:B------:R-:W-:Y:S01]  /*5400*/  FADD.FTZ R60, -R67, R60 ;  /* 0x0000003c433c7221 */ /* 0x000fe20000010100 */
[----:B------:R-:W-:Y:S01]  /*5410*/  FFMA.FTZ R135, R131, R54, -R62 ;  /* 0x0000003683877223 */ /* 0x000fe2000001083e */
[----:B------:R-:W-:Y:S01]  /*5420*/  FFMA.FTZ R184, R158, R180, R55 ;  /* 0x000000b49eb87223 */ /* 0x000fe20000010037 */
[C---:B------:R-:W-:Y:S01]  /*5430*/  FMUL.FTZ R54, R140.reuse, R53 ;  /* 0x000000358c367220 */ /* 0x040fe20000410000 */
[----:B------:R-:W-:Y:S01]  /*5440*/  FMUL.FTZ R140, R140, R52 ;  /* 0x000000348c8c7220 */ /* 0x000fe20000410000 */
[----:B0-----:R-:W-:Y:S01]  /*5450*/  FADD.FTZ R55, R63, R136 ;  /* 0x000000883f377221 */ /* 0x001fe20000010000 */
[C---:B------:R-:W-:Y:S01]  /*5460*/  FMUL.FTZ R63, R161.reuse, -R60 ;  /* 0x8000003ca13f7220 */ /* 0x040fe20000410000 */
[-C--:B------:R-:W-:Y:S01]  /*5470*/  FMUL.FTZ R161, R161, -R61.reuse ;  /* 0x8000003da1a17220 */ /* 0x080fe20000410000 */
[----:B------:R-:W-:Y:S01]  /*5480*/  SHF.L.U32 R62, R121, 0x4, RZ ;  /* 0x00000004793e7819 */ /* 0x000fe200000006ff */
[C---:B------:R-:W-:Y:S01]  /*5490*/  FFMA.FTZ R52, R131.reuse, R52, -R54 ;  /* 0x0000003483347223 */ /* 0x040fe20000010836 */
[C---:B------:R-:W-:Y:S01]  /*54a0*/  FFMA.FTZ R63, R158.reuse, R61, -R63 ;  /* 0x0000003d9e3f7223 */ /* 0x040fe2000001083f */
[----:B------:R-:W-:Y:S01]  /*54b0*/  FFMA.FTZ R66, R158, R60, R161 ;  /* 0x0000003c9e427223 */ /* 0x000fe200000100a1 */
[----:B------:R-:W-:Y:S01]  /*54c0*/  FFMA.FTZ R53, R131, R53, R140 ;  /* 0x0000003583357223 */ /* 0x000fe2000001008c */
[----:B------:R-:W-:Y:S01]  /*54d0*/  FADD.FTZ R54, R134, R135 ;  /* 0x0000008786367221 */ /* 0x000fe20000010000 */
[----:B------:R-:W-:Y:S01]  /*54e0*/  @!P0 LEA R133, R9, R128, 0x4 ;  /* 0x0000008009858211 */ /* 0x000fe200078e20ff */
[----:B------:R-:W-:Y:S01]  /*54f0*/  FMUL.FTZ R132, R61, R104 ;  /* 0x000000683d847220 */ /* 0x000fe20000410000 */
[----:B------:R-:W-:Y:S01]  /*5500*/  LEA.HI.SX32 R67, R62, R62, 0x1b ;  /* 0x0000003e3e437211 */ /* 0x000fe200078fdaff */
[----:B------:R-:W-:Y:S01]  /*5510*/  FADD.FTZ R66, -R65, R66 ;  /* 0x0000004241427221 */ /* 0x000fe20000010100 */
[----:B------:R-:W-:Y:S01]  /*5520*/  FADD.FTZ R63, R64, R63 ;  /* 0x0000003f403f7221 */ /* 0x000fe20000010000 */
[C---:B------:R-:W-:Y:S01]  /*5530*/  FFMA.FTZ R184, R19.reuse, R164, R184 ;  /* 0x000000a413b87223 */ /* 0x040fe200000100b8 */
[----:B------:R-:W-:Y:S01]  /*5540*/  FMUL.FTZ R64, R19, R104 ;  /* 0x0000006813407220 */ /* 0x000fe20000410000 */
[----:B------:R0:W-:Y:S01]  /*5550*/  @!P0 STS.128 [R133+0x3650], R52 ;  /* 0x0036503485008388 */ /* 0x0001e20000000c00 */
[----:B------:R-:W-:Y:S01]  /*5560*/  LEA R186, R67, R128, 0x2 ;  /* 0x0000008043ba7211 */ /* 0x000fe200078e10ff */
[----:B------:R-:W-:Y:S01]  /*5570*/  FMUL.FTZ R131, R19, R132 ;  /* 0x0000008413837220 */ /* 0x000fe20000410000 */
[----:B------:R-:W-:Y:S01]  /*5580*/  FMUL.FTZ R136, R60, R104 ;  /* 0x000000683c887220 */ /* 0x000fe20000410000 */
[-C--:B------:R-:W-:Y:S01]  /*5590*/  FFMA.FTZ R62, R51, -R64.reuse, R184 ;  /* 0x80000040333e7223 */ /* 0x080fe200000100b8 */
[----:B------:R-:W-:Y:S01]  /*55a0*/  FMUL.FTZ R134, R18, R103 ;  /* 0x0000006712867220 */ /* 0x000fe20000410000 */
[----:B------:R-:W-:Y:S01]  /*55b0*/  FFMA.FTZ R65, R50, -R64, R185 ;  /* 0x8000004032417223 */ /* 0x000fe200000100b9 */
[----:B------:R1:W-:Y:S01]  /*55c0*/  STS [R186+0x10b8], R131 ;  /* 0x0010b883ba007388 */ /* 0x0003e20000000800 */
[-C--:B------:R-:W-:Y:S01]  /*55d0*/  FMUL.FTZ R64, R62, R136.reuse ;  /* 0x000000883e407220 */ /* 0x080fe20000410000 */
[----:B------:R-:W-:Y:S01]  /*55e0*/  FMUL.FTZ R147, R19, R136 ;  /* 0x0000008813937220 */ /* 0x000fe20000410000 */
[----:B------:R-:W-:Y:S01]  /*55f0*/  IADD3 R164, R121, 0x60, RZ ;  /* 0x0000006079a47810 */ /* 0x000fe20007ffe0ff */
[----:B------:R-:W-:Y:S01]  /*5600*/  FMUL.FTZ R185, R0, R185 ;  /* 0x000000b900b97220 */ /* 0x000fe20000410000 */
[-C--:B------:R-:W-:Y:S01]  /*5610*/  FFMA.FTZ R64, R65, R132.reuse, R64 ;  /* 0x0000008441407223 */ /* 0x080fe20000010040 */
[----:B------:R-:W-:Y:S01]  /*5620*/  FMUL.FTZ R132, R62, R132 ;  /* 0x000000843e847220 */ /* 0x000fe20000410000 */
[----:B------:R2:W-:Y:S01]  /*5630*/  STS [R186+0x10bc], R147 ;  /* 0x0010bc93ba007388 */ /* 0x0005e20000000800 */
[C---:B0-----:R-:W-:Y:S01]  /*5640*/  FMUL.FTZ R52, R145.reuse, -R66 ;  /* 0x8000004291347220 */ /* 0x041fe20000410000 */
[----:B------:R-:W-:Y:S01]  /*5650*/  FMUL.FTZ R145, R145, -R63 ;  /* 0x8000003f91917220 */ /* 0x000fe20000410000 */
[----:B-1----:R-:W-:Y:S01]  /*5660*/  FFMA.FTZ R131, R49, -R134, R180 ;  /* 0x8000008631837223 */ /* 0x002fe200000100b4 */
[----:B------:R-:W-:Y:S01]  /*5670*/  FMUL.FTZ R53, R63, R103 ;  /* 0x000000673f357220 */ /* 0x000fe20000410000 */
[C---:B------:R-:W-:Y:S01]  /*5680*/  FFMA.FTZ R133, R139.reuse, R63, -R52 ;  /* 0x0000003f8b857223 */ /* 0x040fe20000010834 */
[----:B------:R-:W-:Y:S01]  /*5690*/  FFMA.FTZ R135, R139, R66, R145 ;  /* 0x000000428b877223 */ /* 0x000fe20000010091 */
[----:B------:R-:W-:Y:S01]  /*56a0*/  FMUL.FTZ R139, R66, R103 ;  /* 0x00000067428b7220 */ /* 0x000fe20000410000 */
[----:B------:R-:W-:Y:S01]  /*56b0*/  FFMA.FTZ R134, R48, -R134, R179 ;  /* 0x8000008630867223 */ /* 0x000fe200000100b3 */
[----:B------:R-:W-:Y:S01]  /*56c0*/  FADD.FTZ R133, R174, R133 ;  /* 0x00000085ae857221 */ /* 0x000fe20000010000 */
[----:B------:R-:W-:Y:S01]  /*56d0*/  FADD.FTZ R135, -R172, R135 ;  /* 0x00000087ac877221 */ /* 0x000fe20000010100 */
[C---:B------:R-:W-:Y:S01]  /*56e0*/  FMUL.FTZ R55, R131.reuse, R139 ;  /* 0x0000008b83377220 */ /* 0x040fe20000410000 */
[-C--:B------:R-:W-:Y:S01]  /*56f0*/  FMUL.FTZ R52, R131, R53.reuse ;  /* 0x0000003583347220 */ /* 0x080fe20000410000 */
[-C--:B--2---:R-:W-:Y:S01]  /*5700*/  FMUL.FTZ R147, R18, R53.reuse ;  /* 0x0000003512937220 */ /* 0x084fe20000410000 */
[----:B------:R-:W-:Y:S01]  /*5710*/  FFMA.FTZ R67, R65, R136, -R132 ;  /* 0x0000008841437223 */ /* 0x000fe20000010884 */
[----:B------:R-:W-:Y:S01]  /*5720*/  FFMA.FTZ R140, R134, R53, R55 ;  /* 0x00000035868c7223 */ /* 0x000fe20000010037 */
[----:B------:R-:W-:Y:S01]  /*5730*/  FMUL.FTZ R53, R146, -R135 ;  /* 0x8000008792357220 */ /* 0x000fe20000410000 */
[----:B------:R-:W-:Y:S01]  /*5740*/  FMUL.FTZ R136, R17, R106 ;  /* 0x0000006a11887220 */ /* 0x000fe20000410000 */
[----:B------:R-:W-:Y:S01]  /*5750*/  FMUL.FTZ R161, R18, R139 ;  /* 0x0000008b12a17220 */ /* 0x000fe20000410000 */
[----:B------:R-:W-:Y:S01]  /*5760*/  FMUL.FTZ R146, R146, -R133 ;  /* 0x8000008592927220 */ /* 0x000fe20000410000 */
[----:B------:R-:W-:Y:S01]  /*5770*/  FFMA.FTZ R139, R134, R139, -R52 ;  /* 0x0000008b868b7223 */ /* 0x000fe20000010834 */
[C---:B------:R-:W-:Y:S01]  /*5780*/  FFMA.FTZ R52, R138.reuse, R133, -R53 ;  /* 0x000000858a347223 */ /* 0x040fe20000010835 */
[----:B------:R-:W-:Y:S01]  /*5790*/  FFMA.FTZ R132, R47, -R136, R160 ;  /* 0x800000882f847223 */ /* 0x000fe200000100a0 */
[-C--:B------:R-:W-:Y:S01]  /*57a0*/  FMUL.FTZ R55, R133, R106.reuse ;  /* 0x0000006a85377220 */ /* 0x080fe20000410000 */
[----:B------:R-:W-:Y:S01]  /*57b0*/  FFMA.FTZ R138, R138, R135, R146 ;  /* 0x000000878a8a7223 */ /* 0x000fe20000010092 */
[----:B------:R-:W-:Y:S01]  /*57c0*/  FADD.FTZ R137, R137, R52 ;  /* 0x0000003489897221 */ /* 0x000fe20000010000 */
[----:B------:R-:W-:Y:S01]  /*57d0*/  FMUL.FTZ R145, R135, R106 ;  /* 0x0000006a87917220 */ /* 0x000fe20000410000 */
[----:B------:R-:W-:Y:S01]  /*57e0*/  FFMA.FTZ R136, R46, -R136, R159 ;  /* 0x800000882e887223 */ /* 0x000fe2000001009f */
[C---:B------:R-:W-:Y:S01]  /*57f0*/  FMUL.FTZ R52, R132.reuse, R55 ;  /* 0x0000003784347220 */ /* 0x040fe20000410000 */
[----:B------:R-:W-:Y:S01]  /*5800*/  FADD.FTZ R138, -R169, R138 ;  /* 0x0000008aa98a7221 */ /* 0x000fe20000010100 */
[----:B------:R0:W-:Y:S01]  /*5810*/  STS [R186+0x10b0], R147 ;  /* 0x0010b093ba007388 */ /* 0x0001e20000000800 */
[----:B------:R-:W-:Y:S01]  /*5820*/  FMUL.FTZ R53, R132, R145 ;  /* 0x0000009184357220 */ /* 0x000fe20000410000 */
[----:B------:R-:W-:Y:S01]  /*5830*/  FMUL.FTZ R189, R137, R105 ;  /* 0x0000006989bd7220 */ /* 0x000fe20000410000 */
[----:B------:R-:W-:Y:S01]  /*5840*/  FMUL.FTZ R54, R15, R100 ;  /* 0x000000640f367220 */ /* 0x000fe20000410000 */
[----:B------:R1:W-:Y:S01]  /*5850*/  STS [R186+0x10b4], R161 ;  /* 0x0010b4a1ba007388 */ /* 0x0003e20000000800 */
[-C--:B------:R-:W-:Y:S01]  /*5860*/  FFMA.FTZ R148, R136, R55.reuse, R53 ;  /* 0x0000003788947223 */ /* 0x080fe20000010035 */
[----:B------:R-:W-:Y:S01]  /*5870*/  FMUL.FTZ R163, R17, R55 ;  /* 0x0000003711a37220 */ /* 0x000fe20000410000 */
[----:B------:R-:W-:Y:S01]  /*5880*/  FMUL.FTZ R187, R138, R105 ;  /* 0x000000698abb7220 */ /* 0x000fe20000410000 */
[----:B------:R-:W-:Y:S01]  /*5890*/  IADD3 R172, R121, 0xe0, RZ ;  /* 0x000000e079ac7810 */ /* 0x000fe20007ffe0ff */
[----:B------:R-:W-:Y:S01]  /*58a0*/  FMUL.FTZ R159, R3, R159 ;  /* 0x0000009f039f7220 */ /* 0x000fe20000410000 */
[----:B0-----:R-:W-:Y:S01]  /*58b0*/  FFMA.FTZ R147, R136, R145, -R52 ;  /* 0x0000009188937223 */ /* 0x001fe20000010834 */
[CC--:B------:R-:W-:Y:S01]  /*58c0*/  FMUL.FTZ R52, R143.reuse, -R138.reuse ;  /* 0x8000008a8f347220 */ /* 0x0c0fe20000410000 */
[----:B------:R-:W-:Y:S01]  /*58d0*/  FMUL.FTZ R143, R143, -R137 ;  /* 0x800000898f8f7220 */ /* 0x000fe20000410000 */
[----:B------:R-:W-:Y:S01]  /*58e0*/  FMUL.FTZ R145, R17, R145 ;  /* 0x0000009111917220 */ /* 0x000fe20000410000 */
[C---:B-1----:R-:W-:Y:S01]  /*58f0*/  FMUL.FTZ R161, R16.reuse, R189 ;  /* 0x000000bd10a17220 */ /* 0x042fe20000410000 */
[C---:B------:R-:W-:Y:S01]  /*5900*/  FFMA.FTZ R52, R141.reuse, R137, -R52 ;  /* 0x000000898d347223 */ /* 0x040fe20000010834 */
[----:B------:R-:W-:Y:S01]  /*5910*/  FFMA.FTZ R141, R141, R138, R143 ;  /* 0x0000008a8d8d7223 */ /* 0x000fe2000001008f */
[----:B------:R-:W-:Y:S01]  /*5920*/  STS [R186+0x10a8], R163 ;  /* 0x0010a8a3ba007388 */ /* 0x000fe20000000800 */
[----:B------:R-:W-:Y:S01]  /*5930*/  FMUL.FTZ R165, R16, R187 ;  /* 0x000000bb10a57220 */ /* 0x000fe20000410000 */
[----:B------:R-:W-:Y:S01]  /*5940*/  FADD.FTZ R143, R175, R52 ;  /* 0x00000034af8f7221 */ /* 0x000fe20000010000 */
[----:B------:R-:W-:Y:S01]  /*5950*/  FADD.FTZ R141, -R176, R141 ;  /* 0x0000008db08d7221 */ /* 0x000fe20000010100 */
[----:B------:R0:W-:Y:S01]  /*5960*/  STS [R186+0x10ac], R145 ;  /* 0x0010ac91ba007388 */ /* 0x0001e20000000800 */
[----:B------:R-:W-:Y:S01]  /*5970*/  IADD3 R174, R121, 0x100, RZ ;  /* 0x0000010079ae7810 */ /* 0x000fe20007ffe0ff */
[----:B------:R-:W-:Y:S01]  /*5980*/  FMUL.FTZ R179, R2, R179 ;  /* 0x000000b302b37220 */ /* 0x000fe20000410000 */
[C---:B------:R-:W-:Y:S01]  /*5990*/  FMUL.FTZ R53, R142.reuse, -R141 ;  /* 0x8000008d8e357220 */ /* 0x040fe20000410000 */
[-C--:B------:R-:W-:Y:S01]  /*59a0*/  FMUL.FTZ R142, R142, -R143.reuse ;  /* 0x8000008f8e8e7220 */ /* 0x080fe20000410000 */
[----:B------:R-:W-:Y:S01]  /*59b0*/  FMUL.FTZ R55, R141, R100 ;  /* 0x000000648d377220 */ /* 0x000fe20000410000 */
[----:B------:R1:W-:Y:S01]  /*59c0*/  STS [R186+0x10a0], R161 ;  /* 0x0010a0a1ba007388 */ /* 0x0003e20000000800 */
[C---:B------:R-:W-:Y:S01]  /*59d0*/  FFMA.FTZ R52, R144.reuse, R143, -R53 ;  /* 0x0000008f90347223 */ /* 0x040fe20000010835 */
[----:B------:R-:W-:Y:S01]  /*59e0*/  FFMA.FTZ R146, R144, R141, R142 ;  /* 0x0000008d90927223 */ /* 0x000fe2000001008e */
[----:B------:R-:W-:Y:S01]  /*59f0*/  FFMA.FTZ R142, R43, -R54, R156 ;  /* 0x800000362b8e7223 */ /* 0x000fe2000001009c */
[----:B------:R-:W-:Y:S01]  /*5a00*/  FMUL.FTZ R53, R143, R100 ;  /* 0x000000648f357220 */ /* 0x000fe20000410000 */
[----:B0-----:R-:W-:Y:S01]  /*5a10*/  FADD.FTZ R145, R177, R52 ;  /* 0x00000034b1917221 */ /* 0x001fe20000010000 */
[----:B------:R-:W-:Y:S01]  /*5a20*/  FADD.FTZ R146, -R173, R146 ;  /* 0x00000092ad927221 */ /* 0x000fe20000010100 */
[----:B------:R-:W-:Y:S01]  /*5a30*/  FFMA.FTZ R144, R42, -R54, R59 ;  /* 0x800000362a907223 */ /* 0x000fe2000001003b */
[CC--:B------:R-:W-:Y:S01]  /*5a40*/  FMUL.FTZ R190, R142.reuse, R53.reuse ;  /* 0x000000358ebe7220 */ /* 0x0c0fe20000410000 */
[----:B------:R-:W-:Y:S01]  /*5a50*/  FMUL.FTZ R163, R15, R53 ;  /* 0x000000350fa37220 */ /* 0x000fe20000410000 */
[----:B-1----:R-:W-:Y:S01]  /*5a60*/  FMUL.FTZ R161, R142, R55 ;  /* 0x000000378ea17220 */ /* 0x002fe20000410000 */
[CC--:B------:R-:W-:Y:S01]  /*5a70*/  FMUL.FTZ R52, R149.reuse, -R146.reuse ;  /* 0x8000009295347220 */ /* 0x0c0fe20000410000 */
[----:B------:R-:W-:Y:S01]  /*5a80*/  FMUL.FTZ R149, R149, -R145 ;  /* 0x8000009195957220 */ /* 0x000fe20000410000 */
[C---:B------:R-:W-:Y:S01]  /*5a90*/  FFMA.FTZ R190, R144.reuse, R55, -R190 ;  /* 0x0000003790be7223 */ /* 0x040fe200000108be */
[----:B------:R-:W-:Y:S01]  /*5aa0*/  FFMA.FTZ R188, R144, R53, R161 ;  /* 0x0000003590bc7223 */ /* 0x000fe200000100a1 */
[----:B------:R-:W-:Y:S01]  /*5ab0*/  FMUL.FTZ R161, R146, R97 ;  /* 0x0000006192a17220 */ /* 0x000fe20000410000 */
[----:B------:R-:W-:Y:S01]  /*5ac0*/  FFMA.FTZ R53, R151, R146, R149 ;  /* 0x0000009297357223 */ /* 0x000fe20000010095 */
[-C--:B------:R-:W-:Y:S01]  /*5ad0*/  FFMA.FTZ R149, R41, -R150.reuse, R58 ;  /* 0x8000009629957223 */ /* 0x080fe2000001003a */
[----:B------:R-:W-:Y:S01]  /*5ae0*/  FFMA.FTZ R52, R151, R145, -R52 ;  /* 0x0000009197347223 */ /* 0x000fe20000010834 */
[----:B------:R-:W-:Y:S01]  /*5af0*/  FMUL.FTZ R169, R15, R55 ;  /* 0x000000370fa97220 */ /* 0x000fe20000410000 */
[----:B------:R0:W-:Y:S01]  /*5b00*/  STS [R186+0x1098], R163 ;  /* 0x001098a3ba007388 */ /* 0x0001e20000000800 */
[----:B------:R-:W-:Y:S01]  /*5b10*/  FMUL.FTZ R55, R145, R97 ;  /* 0x0000006191377220 */ /* 0x000fe20000410000 */
[----:B------:R-:W-:Y:S01]  /*5b20*/  FFMA.FTZ R150, R40, -R150, R57 ;  /* 0x8000009628967223 */ /* 0x000fe20000010039 */
[----:B------:R-:W-:Y:S01]  /*5b30*/  FADD.FTZ R151, R171, R52 ;  /* 0x00000034ab977221 */ /* 0x000fe20000010000 */
[----:B------:R-:W-:Y:S01]  /*5b40*/  FADD.FTZ R152, -R170, R53 ;  /* 0x00000035aa987221 */ /* 0x000fe20000010100 */
[----:B------:R1:W-:Y:S01]  /*5b50*/  STS [R186+0x10a4], R165 ;  /* 0x0010a4a5ba007388 */ /* 0x0003e20000000800 */
[----:B------:R-:W-:Y:S01]  /*5b60*/  FMUL.FTZ R194, R149, R55 ;  /* 0x0000003795c27220 */ /* 0x000fe20000410000 */
[----:B------:R-:W-:Y:S01]  /*5b70*/  FMUL.FTZ R54, R13, R102 ;  /* 0x000000660d367220 */ /* 0x000fe20000410000 */
[----:B------:R-:W-:Y:S01]  /*5b80*/  FMUL.FTZ R52, R153, -R152 ;  /* 0x8000009899347220 */ /* 0x000fe20000410000 */
[-C--:B------:R-:W-:Y:S01]  /*5b90*/  FMUL.FTZ R198, R152, R102.reuse ;  /* 0x0000006698c67220 */ /* 0x080fe20000410000 */
[----:B0-----:R-:W-:Y:S01]  /*5ba0*/  FMUL.FTZ R163, R149, R161 ;  /* 0x000000a195a37220 */ /* 0x001fe20000410000 */
[----:B------:R0:W-:Y:S01]  /*5bb0*/  STS [R186+0x109c], R169 ;  /* 0x00109ca9ba007388 */ /* 0x0001e20000000800 */
[----:B------:R-:W-:Y:S01]  /*5bc0*/  FFMA.FTZ R53, R157, R151, -R52 ;  /* 0x000000979d357223 */ /* 0x000fe20000010834 */
[----:B------:R-:W-:Y:S01]  /*5bd0*/  FMUL.FTZ R52, R151, R102 ;  /* 0x0000006697347220 */ /* 0x000fe20000410000 */
[-C--:B------:R-:W-:Y:S01]  /*5be0*/  FFMA.FTZ R192, R150, R55.reuse, R163 ;  /* 0x0000003796c07223 */ /* 0x080fe200000100a3 */
[----:B-1----:R-:W-:Y:S01]  /*5bf0*/  FMUL.FTZ R165, R14, R55 ;  /* 0x000000370ea57220 */ /* 0x002fe20000410000 */
[----:B------:R-:W-:Y:S01]  /*5c00*/  FMUL.FTZ R55, R153, -R151 ;  /* 0x8000009799377220 */ /* 0x000fe20000410000 */
[----:B------:R-:W-:Y:S01]  /*5c10*/  FADD.FTZ R158, R168, R53 ;  /* 0x00000035a89e7221 */ /* 0x000fe20000010000 */
[----:B------:R-:W-:Y:S01]  /*5c20*/  FFMA.FTZ R194, R150, R161, -R194 ;  /* 0x000000a196c27223 */ /* 0x000fe200000108c2 */
[----:B------:R-:W-:Y:S01]  /*5c30*/  FMUL.FTZ R163, R13, R198 ;  /* 0x000000c60da37220 */ /* 0x000fe20000410000 */
[----:B------:R-:W-:Y:S01]  /*5c40*/  FFMA.FTZ R162, R157, R152, R55 ;  /* 0x000000989da27223 */ /* 0x000fe20000010037 */
[----:B------:R-:W-:Y:S01]  /*5c50*/  FMUL.FTZ R219, R158, R99 ;  /* 0x000000639edb7220 */ /* 0x000fe20000410000 */
[----:B0-----:R-:W-:Y:S01]  /*5c60*/  FMUL.FTZ R169, R14, R161 ;  /* 0x000000a10ea97220 */ /* 0x001fe20000410000 */
[----:B------:R-:W-:Y:S01]  /*5c70*/  FMUL.FTZ R161, R13, R52 ;  /* 0x000000340da17220 */ /* 0x000fe20000410000 */
[----:B------:R-:W-:Y:S01]  /*5c80*/  FADD.FTZ R162, -R167, R162 ;  /* 0x000000a2a7a27221 */ /* 0x000fe20000010100 */
[----:B------:R-:W-:Y:S01]  /*5c90*/  FMUL.FTZ R53, R12, R219 ;  /* 0x000000db0c357220 */ /* 0x000fe20000410000 */
[----:B------:R-:W-:Y:S01]  /*5ca0*/  STS [R186+0x1090], R165 ;  /* 0x001090a5ba007388 */ /* 0x000fe20000000800 */
[-C--:B------:R-:W-:Y:S01]  /*5cb0*/  FFMA.FTZ R153, R39, -R54.reuse, R56 ;  /* 0x8000003627997223 */ /* 0x080fe20000010038 */
[----:B------:R-:W-:Y:S01]  /*5cc0*/  FMUL.FTZ R217, R162, R99 ;  /* 0x00000063a2d97220 */ /* 0x000fe20000410000 */
[----:B------:R-:W-:Y:S01]  /*5cd0*/  FFMA.FTZ R157, R38, -R54, R183 ;  /* 0x80000036269d7223 */ /* 0x000fe200000100b7 */
[----:B------:R0:W-:Y:S01]  /*5ce0*/  STS [R186+0x1094], R169 ;  /* 0x001094a9ba007388 */ /* 0x0001e20000000800 */
[C---:B------:R-:W-:Y:S01]  /*5cf0*/  FMUL.FTZ R196, R153.reuse, R198 ;  /* 0x000000c699c47220 */ /* 0x040fe20000410000 */
[----:B------:R-:W-:Y:S01]  /*5d00*/  FMUL.FTZ R55, R12, R217 ;  /* 0x000000d90c377220 */ /* 0x000fe20000410000 */
[-C--:B------:R-:W-:Y:S01]  /*5d10*/  FMUL.FTZ R54, R153, R52.reuse ;  /* 0x0000003499367220 */ /* 0x080fe20000410000 */
[----:B------:R-:W-:Y:S01]  /*5d20*/  STS [R186+0x1088], R161 ;  /* 0x001088a1ba007388 */ /* 0x000fe20000000800 */
[----:B------:R-:W-:Y:S01]  /*5d30*/  IADD3 R168, R121, 0xa0, RZ ;  /* 0x000000a079a87810 */ /* 0x000fe20007ffe0ff */
[----:B------:R-:W-:Y:S01]  /*5d40*/  FFMA.FTZ R196, R157, R52, R196 ;  /* 0x000000349dc47223 */ /* 0x000fe200000100c4 */
[----:B------:R-:W-:Y:S01]  /*5d50*/  IADD3 R170, R121, 0xc0, RZ ;  /* 0x000000c079aa7810 */ /* 0x000fe20007ffe0ff */
[----:B------:R-:W-:Y:S01]  /*5d60*/  STS [R186+0x108c], R163 ;  /* 0x00108ca3ba007388 */ /* 0x000fe20000000800 */
[----:B------:R-:W-:Y:S01]  /*5d70*/  FFMA.FTZ R198, R157, R198, -R54 ;  /* 0x000000c69dc67223 */ /* 0x000fe20000010836 */
[C---:B------:R-:W-:Y:S01]  /*5d80*/  IADD3 R176, R121.reuse, 0x120, RZ ;  /* 0x0000012079b07810 */ /* 0x040fe20007ffe0ff */
[----:B------:R-:W-:Y:S01]  /*5d90*/  FFMA.FTZ R57, -R6, R58, -RZ ;  /* 0x0000003a06397223 */ /* 0x000fe200000109ff */
[----:B------:R1:W-:Y:S01]  /*5da0*/  STS [R186+0x1080], R53 ;  /* 0x00108035ba007388 */ /* 0x0003e20000000800 */
[----:B------:R-:W-:Y:S01]  /*5db0*/  IADD3 R52, R121, 0x20, RZ ;  /* 0x0000002079347810 */ /* 0x000fe20007ffe0ff */
[----:B------:R-:W-:Y:S01]  /*5dc0*/  FMUL.FTZ R59, R5, R59 ;  /* 0x0000003b053b7220 */ /* 0x000fe20000410000 */
[----:B------:R-:W-:Y:S01]  /*5dd0*/  IADD3 R54, R121, 0x40, RZ ;  /* 0x0000004079367810 */ /* 0x000fe20007ffe0ff */
[----:B------:R2:W-:Y:S01]  /*5de0*/  STS [R186+0x1084], R55 ;  /* 0x00108437ba007388 */ /* 0x0005e20000000800 */
[----:B------:R-:W-:-:S02]  /*5df0*/  LEA.HI.SX32 R167, R168, R121, 0x1b ;  /* 0x00000079a8a77211 */ /* 0x000fc400078fdaff */
[-C--:B0-----:R-:W-:Y:S02]  /*5e00*/  LEA.HI.SX32 R169, R170, R121.reuse, 0x1b ;  /* 0x00000079aaa97211 */ /* 0x081fe400078fdaff */
[-C--:B------:R-:W-:Y:S02]  /*5e10*/  LEA.HI.SX32 R171, R172, R121.reuse, 0x1b ;  /* 0x00000079acab7211 */ /* 0x080fe400078fdaff */
[-C--:B------:R-:W-:Y:S02]  /*5e20*/  LEA.HI.SX32 R173, R174, R121.reuse, 0x1b ;  /* 0x00000079aead7211 */ /* 0x080fe400078fdaff */
[-C--:B------:R-:W-:Y:S02]  /*5e30*/  LEA.HI.SX32 R175, R176, R121.reuse, 0x1b ;  /* 0x00000079b0af7211 */ /* 0x080fe400078fdaff */
[-C--:B-1----:R-:W-:Y:S02]  /*5e40*/  LEA.HI.SX32 R53, R121, R121.reuse, 0x1b ;  /* 0x0000007979357211 */ /* 0x082fe400078fdaff */
[----:B------:R-:W-:-:S02]  /*5e50*/  LEA.HI.SX32 R161, R52, R121, 0x1b ;  /* 0x0000007934a17211 */ /* 0x000fc400078fdaff */
[-C--:B------:R-:W-:Y:S02]  /*5e60*/  LEA.HI.SX32 R163, R54, R121.reuse, 0x1b ;  /* 0x0000007936a37211 */ /* 0x080fe400078fdaff */
[-C--:B--2---:R-:W-:Y:S02]  /*5e70*/  LEA.HI.SX32 R55, R164, R121.reuse, 0x1b ;  /* 0x00000079a4377211 */ /* 0x084fe400078fdaff */
[-C--:B------:R-:W-:Y:S02]  /*5e80*/  LEA.HI.SX32 R165, R166, R121.reuse, 0x1b ;  /* 0x00000079a6a57211 */ /* 0x080fe400078fdaff */
[----:B------:R-:W-:Y:S02]  /*5e90*/  LEA.HI.SX32 R177, R200, R121, 0x1b ;  /* 0x00000079c8b17211 */ /* 0x000fe400078fdaff */
[-C--:B------:R-:W-:Y:S02]  /*5ea0*/  LEA R166, R167, R128.reuse, 0x2 ;  /* 0x00000080a7a67211 */ /* 0x080fe400078e10ff */
[----:B------:R-:W-:-:S02]  /*5eb0*/  LEA R167, R169, R128, 0x2 ;  /* 0x00000080a9a77211 */ /* 0x000fc400078e10ff */
[----:B------:R-:W-:Y:S02]  /*5ec0*/  IADD3 R52, R96, -UR4, RZ ;  /* 0x8000000460347c10 */ /* 0x000fe4000fffe0ff */
[-C--:B------:R-:W-:Y:S02]  /*5ed0*/  LEA R168, R171, R128.reuse, 0x2 ;  /* 0x00000080aba87211 */ /* 0x080fe400078e10ff */
[-C--:B------:R-:W-:Y:S01]  /*5ee0*/  LEA R169, R173, R128.reuse, 0x2 ;  /* 0x00000080ada97211 */ /* 0x080fe200078e10ff */
[----:B------:R-:W-:Y:S01]  /*5ef0*/  BAR.SYNC.DEFER_BLOCKING 0x0 ;  /* 0x0000000000007b1d */ /* 0x000fe20000010000 */
[-C--:B------:R-:W-:Y:S02]  /*5f00*/  LEA R170, R175, R128.reuse, 0x2 ;  /* 0x00000080afaa7211 */ /* 0x080fe400078e10ff */
[-C--:B------:R-:W-:Y:S02]  /*5f10*/  LEA R161, R161, R128.reuse, 0x2 ;  /* 0x00000080a1a17211 */ /* 0x080fe400078e10ff */
[----:B------:R-:W-:-:S02]  /*5f20*/  LEA R163, R163, R128, 0x2 ;  /* 0x00000080a3a37211 */ /* 0x000fc400078e10ff */
[----:B------:R-:W-:Y:S01]  /*5f30*/  LEA R164, R55, R128, 0x2 ;  /* 0x0000008037a47211 */ /* 0x000fe200078e10ff */
[----:B------:R-:W-:Y:S01]  /*5f40*/  FFMA.FTZ R55, -R7, R56, -RZ ;  /* 0x0000003807377223 */ /* 0x000fe200000109ff */
[-C--:B------:R-:W-:Y:S02]  /*5f50*/  LEA R165, R165, R128.reuse, 0x2 ;  /* 0x00000080a5a57211 */ /* 0x080fe400078e10ff */
[----:B------:R-:W-:Y:S01]  /*5f60*/  LEA R171, R177, R128, 0x2 ;  /* 0x00000080b1ab7211 */ /* 0x000fe200078e10ff */
[----:B------:R-:W-:Y:S01]  /*5f70*/  FFMA.FTZ R177, R36, -R178, R181 ;  /* 0x800000b224b17223 */ /* 0x000fe200000100b5 */
[----:B------:R-:W-:Y:S01]  /*5f80*/  LEA R172, R191, R128, 0x2 ;  /* 0x00000080bfac7211 */ /* 0x000fe200078e10ff */
[----:B------:R-:W-:Y:S01]  /*5f90*/  FFMA.FTZ R178, R37, -R178, R182 ;  /* 0x800000b225b27223 */ /* 0x000fe200000100b6 */
[-C--:B------:R-:W-:Y:S02]  /*5fa0*/  LEA R173, R193, R128.reuse, 0x2 ;  /* 0x00000080c1ad7211 */ /* 0x080fe400078e10ff */
[----:B------:R-:W-:-:S02]  /*5fb0*/  LEA R174, R195, R128, 0x2 ;  /* 0x00000080c3ae7211 */ /* 0x000fc400078e10ff */
[-C--:B------:R-:W-:Y:S02]  /*5fc0*/  LEA R175, R197, R128.reuse, 0x2 ;  /* 0x00000080c5af7211 */ /* 0x080fe400078e10ff */
[-C--:B------:R-:W-:Y:S02]  /*5fd0*/  LEA R176, R199, R128.reuse, 0x2 ;  /* 0x00000080c7b07211 */ /* 0x080fe400078e10ff */
[----:B------:R-:W-:Y:S01]  /*5fe0*/  LEA R200, R53, R128, 0x2 ;  /* 0x0000008035c87211 */ /* 0x000fe200078e10ff */
[----:B------:R-:W-:Y:S01]  /*5ff0*/  FFMA.FTZ R53, -R8, R182, -RZ ;  /* 0x000000b608357223 */ /* 0x000fe200000109ff */
[----:B------:R-:W-:Y:S01]  /*6000*/  LEA R52, R52, 0xffffff00, 0x8 ;  /* 0xffffff0034347811 */ /* 0x000fe200078e40ff */
[----:B------:R-:W-:Y:S01]  /*6010*/  FMUL.FTZ R182, R16, R105 ;  /* 0x0000006910b67220 */ /* 0x000fe20000410000 */
[----:B------:R-:W0:Y:S02]  /*6020*/  LDS R181, [R161+0x1100] ;  /* 0x00110000a1b57984 */ /* 0x000e240000000800 */
[----:B------:R-:W-:-:S02]  /*6030*/  IADD3 R52, -R52, UR19, RZ ;  /* 0x0000001334347c10 */ /* 0x000fc4000fffe1ff */
        /* <DEDUP_REMOVED lines=19> */
[-C--:B------:R-:W-:Y:S01]  /*6170*/  FFMA.FTZ R156, R44, -R182.reuse, R155 ;  /* 0x800000b62c9c7223 */ /* 0x080fe2000001009b */
[----:B------:R-:W-:Y:S01]  /*6180*/  FFMA.FTZ R182, R45, -R182, R154 ;  /* 0x800000b62db67223 */ /* 0x000fe2000001009a */
[----:B------:R5:W-:Y:S01]  /*6190*/  STS [R186+0x18d4], R57 ;  /* 0x0018d439ba007388 */ /* 0x000be20000000800 */
[----:B-1----:R-:W-:Y:S01]  /*61a0*/  FFMA.FTZ R55, -R4, R154, -RZ ;  /* 0x0000009a04377223 */ /* 0x002fe200000109ff */
[----:B------:R-:W-:-:S02]  /*61b0*/  LEA R154, R52, -R121, 0x1 ;  /* 0x80000079349a7211 */ /* 0x000fc400078e08ff */
[----:B------:R1:W-:Y:S01]  /*61c0*/  STS [R186+0x18d8], R59 ;  /* 0x0018d83bba007388 */ /* 0x0003e20000000800 */
[----:B--2---:R-:W-:Y:S01]  /*61d0*/  FMUL.FTZ R223, R4, R155 ;  /* 0x0000009b04df7220 */ /* 0x004fe20000410000 */
[----:B------:R-:W-:Y:S01]  /*61e0*/  ISETP.GE.AND P0, PT, R154, 0x1, PT ;  /* 0x000000019a00780c */ /* 0x000fe20003f06270 */
[----:B------:R-:W-:Y:S01]  /*61f0*/  FFMA.FTZ R155, -R0, R184, -RZ ;  /* 0x000000b8009b7223 */ /* 0x000fe200000109ff */
[----:B------:R2:W-:Y:S01]  /*6200*/  STS [R186+0x18c8], R225 ;  /* 0x0018c8e1ba007388 */ /* 0x0005e20000000800 */
[----:B-----5:R-:W-:Y:S01]  /*6210*/  FFMA.FTZ R57, -R3, R160, -RZ ;  /* 0x000000a003397223 */ /* 0x020fe200000109ff */
[----:B------:R-:W-:Y:S02]  /*6220*/  FMUL.FTZ R160, R178, R217 ;  /* 0x000000d9b2a07220 */ /* 0x000fe40000410000 */
[----:B------:R2:W-:Y:S01]  /*6230*/  STS [R186+0x18d0], R227 ;  /* 0x0018d0e3ba007388 */ /* 0x0005e20000000800 */
[----:B-1----:R-:W-:-:S03]  /*6240*/  FFMA.FTZ R59, -R2, R180, -RZ ;  /* 0x000000b4023b7223 */ /* 0x002fc600000109ff */
        /* <DEDUP_REMOVED lines=12> */
[----:B--2---:R-:W0:Y:S01]  /*6310*/  LDS R155, [R200+0x18c0] ;  /* 0x0018c000c89b7984 */ /* 0x004e220000000800 */
[-C--:B------:R-:W-:Y:S01]  /*6320*/  IMAD R56, R127, R74.reuse, RZ ;  /* 0x0000004a7f387224 */ /* 0x080fe200078e02ff */
[----:B------:R-:W-:Y:S01]  /*6330*/  LEA R58, R101, 0xfffffe00, 0x9 ;  /* 0xfffffe00653a7811 */ /* 0x000fe200078e48ff */
        /* <DEDUP_REMOVED lines=11> */
[----:B------:R-:W-:Y:S01]  /*63f0*/  SHF.R.U32.HI R57, RZ, 0x1, R77 ;  /* 0x00000001ff397819 */ /* 0x000fe2000001164d */
[----:B------:R-:W-:Y:S02]  /*6400*/  IMAD R185, R9, UR23, R180 ;  /* 0x0000001709b97c24 */ /* 0x000fe4000f8e02b4 */
[C---:B------:R-:W-:Y:S01]  /*6410*/  IMAD R179, R59.reuse, UR17, R56 ;  /* 0x000000113bb37c24 */ /* 0x040fe2000f8e0238 */
[----:B------:R-:W-:Y:S01]  /*6420*/  IADD3 R56, P0, R58, R121, RZ ;  /* 0x000000793a387210 */ /* 0x000fe20007f1e0ff */
[----:B------:R-:W-:Y:S01]  /*6430*/  IMAD.WIDE.U32 R52, R59, UR16, R52 ;  /* 0x000000103b347c25 */ /* 0x000fe2000f8e0034 */
[----:B------:R-:W-:-:S03]  /*6440*/  SHF.R.U64 R59, R76, 0x1, R77 ;  /* 0x000000014c3b7819 */ /* 0x000fc6000000124d */
[----:B------:R-:W-:Y:S01]  /*6450*/  IMAD R184, R57, UR16, RZ ;  /* 0x0000001039b87c24 */ /* 0x000fe2000f8e02ff */
[----:B------:R-:W-:Y:S01]  /*6460*/  LEA.HI.X.SX32 R57, R58, RZ, 0x1, P0 ;  /* 0x000000ff3a397211 */ /* 0x000fe200000f0eff */
[----:B------:R-:W-:Y:S01]  /*6470*/  IMAD R223, R9, UR27, R130 ;  /* 0x0000001b09df7c24 */ /* 0x000fe2000f8e0282 */
[----:B------:R-:W-:Y:S01]  /*6480*/  IADD3 R179, R53, R179, RZ ;  /* 0x000000b335b37210 */ /* 0x000fe20007ffe0ff */
[C---:B------:R-:W-:Y:S02]  /*6490*/  IMAD R159, R59.reuse, UR17, R184 ;  /* 0x000000113b9f7c24 */ /* 0x040fe4000f8e02b8 */
[----:B------:R-:W-:-:S04]  /*64a0*/  IMAD.WIDE.U32 R58, R59, UR16, R54 ;  /* 0x000000103b3a7c25 */ /* 0x000fc8000f8e0036 */
[--C-:B------:R-:W-:Y:S01]  /*64b0*/  IMAD.WIDE.U32 R54, R9, UR22, R56.reuse ;  /* 0x0000001609367c25 */ /* 0x100fe2000f8e0038 */
[----:B------:R-:W-:Y:S02]  /*64c0*/  IADD3 R130, R59, R159, RZ ;  /* 0x0000009f3b827210 */ /* 0x000fe40007ffe0ff */
[----:B------:R-:W-:Y:S01]  /*64d0*/  LEA R159, P0, R52, R80, 0x3 ;  /* 0x00000050349f7211 */ /* 0x000fe200078018ff */
[----:B------:R-:W-:Y:S01]  /*64e0*/  IMAD.WIDE.U32 R56, R9, UR26, R56 ;  /* 0x0000001a09387c25 */ /* 0x000fe2000f8e0038 */
[----:B------:R-:W-:Y:S02]  /*64f0*/  LEA R59, P1, R58, R72, 0x3 ;  /* 0x000000483a3b7211 */ /* 0x000fe400078218ff */
[----:B------:R-:W-:Y:S02]  /*6500*/  LEA.HI.X R179, R52, R81, R179, 0x3, P0 ;  /* 0x0000005134b37211 */ /* 0x000fe400000f1cb3 */
[----:B------:R-:W-:Y:S02]  /*6510*/  LEA.HI.X R130, R58, R73, R130, 0x3, P1 ;  /* 0x000000493a827211 */ /* 0x000fe400008f1c82 */
[----:B------:R-:W-:-:S02]  /*6520*/  IADD3 R53, R55, R185, RZ ;  /* 0x000000b937357210 */ /* 0x000fc40007ffe0ff */
[----:B------:R-:W-:Y:S02]  /*6530*/  LEA R52, P0, R54, R159, 0x2 ;  /* 0x0000009f36347211 */ /* 0x000fe400078010ff */
[----:B------:R-:W-:Y:S02]  /*6540*/  IADD3 R55, R57, R223, RZ ;  /* 0x000000df39377210 */ /* 0x000fe40007ffe0ff */
[----:B------:R-:W-:Y:S02]  /*6550*/  LEA R58, P1, R56, R59, 0x2 ;  /* 0x0000003b383a7211 */ /* 0x000fe400078210ff */
[----:B------:R-:W-:Y:S02]  /*6560*/  LEA.HI.X R53, R54, R179, R53, 0x2, P0 ;  /* 0x000000b336357211 */ /* 0x000fe400000f1435 */
[----:B------:R-:W-:-:S03]  /*6570*/  LEA.HI.X R59, R56, R130, R55, 0x2, P1 ;  /* 0x00000082383b7211 */ /* 0x000fc600008f1437 */
[----:B------:R1:W-:Y:S04]  /*6580*/  REDG.E.ADD.F32.FTZ.RN.STRONG.GPU desc[UR14][R52.64], R221 ;  /* 0x000000dd340079a6 */ /* 0x0003e8000c10f38e */
[----:B0-----:R1:W-:Y:S02]  /*6590*/  REDG.E.ADD.F32.FTZ.RN.STRONG.GPU desc[UR14][R58.64], R155 ;  /* 0x0000009b3a0079a6 */ /* 0x0013e4000c10f38e */
.L_x_17411:
[----:B------:R-:W-:Y:S05]  /*65a0*/  BSYNC B0 ;  /* 0x0000000000007941 */ /* 0x000fea0003800000 */
.L_x_17410:
[CC--:B------:R-:W-:Y:S01]  /*65b0*/  FFMA.FTZ R160, R177.reuse, R219.reuse, R160 ;  /* 0x000000dbb1a07223 */ /* 0x0c0fe200000100a0 */
[----:B------:R-:W-:Y:S01]  /*65c0*/  USHF.R.U32.HI UR10, URZ, 0x1, UR21 ;  /* 0x000000013f0a7899 */ /* 0x000fe20008011615 */
[----:B-1----:R-:W-:Y:S01]  /*65d0*/  FMUL.FTZ R52, R178, R219 ;  /* 0x000000dbb2347220 */ /* 0x002fe20000410000 */
[----:B------:R-:W-:Y:S01]  /*65e0*/  USHF.R.U32.HI UR18, URZ, 0x1, UR25 ;  /* 0x000000013f127899 */ /* 0x000fe20008011619 */
[----:B--2---:R-:W-:Y:S01]  /*65f0*/  FADD.FTZ R53, RZ, R160 ;  /* 0x000000a0ff357221 */ /* 0x004fe20000010000 */
[----:B------:R-:W-:Y:S01]  /*6600*/  USHF.R.U64 UR7, UR20, 0x1, UR21 ;  /* 0x0000000114077899 */ /* 0x000fe20008001215 */
[----:B------:R-:W-:Y:S01]  /*6610*/  FFMA.FTZ R52, R177, R217, -R52 ;  /* 0x000000d9b1347223 */ /* 0x000fe20000010834 */
[----:B------:R-:W-:Y:S01]  /*6620*/  USHF.R.U64 UR13, UR24, 0x1, UR25 ;  /* 0x00000001180d7899 */ /* 0x000fe20008001219 */
[----:B------:R-:W-:Y:S01]  /*6630*/  FADD.FTZ R53, R53, R196 ;  /* 0x000000c435357221 */ /* 0x000fe20000010000 */
[----:B------:R-:W-:Y:S01]  /*6640*/  UIMAD UR12, UR10, UR16, URZ ;  /* 0x000000100a0c72a4 */ /* 0x000fe2000f8e023f */
[----:B------:R-:W-:Y:S01]  /*6650*/  FADD.FTZ R55, RZ, R52 ;  /* 0x00000034ff377221 */ /* 0x000fe20000010000 */
        /* <DEDUP_REMOVED lines=11> */
[----:B------:R-:W0:Y:S01]  /*6710*/  LDS R161, [R161+0x1940] ;  /* 0x00194000a1a17984 */ /* 0x000e220000000800 */
[----:B------:R-:W-:Y:S01]  /*6720*/  UIADD3 UR11, UR18, UR11, URZ ;  /* 0x0000000b120b7290 */ /* 0x000fe2000fffe03f */
[----:B------:R-:W-:Y:S01]  /*6730*/  FADD.FTZ R59, R55, R194 ;  /* 0x000000c2373b7221 */ /* 0x000fe20000010000 */
[----:B------:R-:W-:-:S02]  /*6740*/  IMAD R159, R120, R83, R52 ;  /* 0x00000053789f7224 */ /* 0x000fc400078e0234 */
[----:B------:R-:W-:Y:S01]  /*6750*/  FFMA.FTZ R56, R156, R189, R53 ;  /* 0x000000bd9c387223 */ /* 0x000fe20000010035 */
[C---:B------:R-:W-:Y:S02]  /*6760*/  IMAD R155, R120.reuse, R75, R54 ;  /* 0x0000004b789b7224 */ /* 0x040fe400078e0236 */
[----:B------:R-:W-:Y:S01]  /*6770*/  FADD.FTZ R57, R57, R188 ;  /* 0x000000bc39397221 */ /* 0x000fe20000010000 */
[----:B------:R-:W-:-:S04]  /*6780*/  IMAD.WIDE.U32 R52, R120, R82, UR8 ;  /* 0x0000000878347e25 */ /* 0x000fc8000f8e0052 */
[----:B------:R-:W-:Y:S01]  /*6790*/  FMUL.FTZ R189, R182, R189 ;  /* 0x000000bdb6bd7220 */ /* 0x000fe20000410000 */
[----:B------:R-:W-:Y:S01]  /*67a0*/  FADD.FTZ R59, R59, R190 ;  /* 0x000000be3b3b7221 */ /* 0x000fe20000010000 */
[----:B------:R-:W-:Y:S01]  /*67b0*/  FADD.FTZ R57, R57, R56 ;  /* 0x0000003839397221 */ /* 0x000fe20000010000 */
[----:B------:R-:W-:Y:S01]  /*67c0*/  IMAD.WIDE.U32 R54, R120, R74, UR10 ;  /* 0x0000000a78367e25 */ /* 0x000fe2000f8e004a */
[----:B------:R-:W-:-:S03]  /*67d0*/  IADD3 R159, R159, R53, RZ ;  /* 0x000000359f9f7210 */ /* 0x000fc60007ffe0ff */
[----:B------:R-:W-:Y:S01]  /*67e0*/  FFMA.FTZ R58, R156, R187, -R189 ;  /* 0x000000bb9c3a7223 */ /* 0x000fe200000108bd */
[----:B------:R-:W-:Y:S01]  /*67f0*/  LEA R160, P0, R52, R80, 0x3 ;  /* 0x0000005034a07211 */ /* 0x000fe200078018ff */
[----:B------:R-:W-:Y:S01]  /*6800*/  USHF.L.U64.HI UR8, UR5, 0x2, UR6 ;  /* 0x0000000205087899 */ /* 0x000fe20008010206 */
[----:B------:R-:W-:Y:S01]  /*6810*/  IADD3 R155, R155, R55, RZ ;  /* 0x000000379b9b7210 */ /* 0x000fe20007ffe0ff */
[----:B------:R-:W-:Y:S01]  /*6820*/  FADD.FTZ R58, R59, R58 ;  /* 0x0000003a3b3a7221 */ /* 0x000fe20000010000 */
[----:B------:R-:W-:Y:S01]  /*6830*/  LEA R130, P1, R54, R72, 0x3 ;  /* 0x0000004836827211 */ /* 0x000fe200078218ff */
[----:B------:R-:W-:Y:S01]  /*6840*/  USHF.L.U32 UR7, UR5, 0x2, URZ ;  /* 0x0000000205077899 */ /* 0x000fe2000800063f */
[----:B------:R-:W-:Y:S01]  /*6850*/  SHF.L.U32 R53, R121, 0x2, RZ ;  /* 0x0000000279357819 */ /* 0x000fe200000006ff */
[----:B------:R-:W-:Y:S01]  /*6860*/  FADD.FTZ R57, R57, R148 ;  /* 0x0000009439397221 */ /* 0x000fe20000010000 */
[----:B------:R-:W-:Y:S01]  /*6870*/  LEA.HI.X R55, R52, R81, R159, 0x3, P0 ;  /* 0x0000005134377211 */ /* 0x000fe200000f1c9f */
[----:B------:R-:W-:Y:S01]  /*6880*/  FADD.FTZ R58, R58, R147 ;  /* 0x000000933a3a7221 */ /* 0x000fe20000010000 */
[----:B------:R-:W-:Y:S01]  /*6890*/  LEA.HI.X R155, R54, R73, R155, 0x3, P1 ;  /* 0x00000049369b7211 */ /* 0x000fe200008f1c9b */
[----:B------:R-:W-:Y:S01]  /*68a0*/  FADD.FTZ R57, R57, R140 ;  /* 0x0000008c39397221 */ /* 0x000fe20000010000 */
[C---:B------:R-:W-:Y:S01]  /*68b0*/  IADD3 R52, P1, R53.reuse, R130, RZ ;  /* 0x0000008235347210 */ /* 0x040fe20007f3e0ff */
[----:B------:R-:W-:Y:S01]  /*68c0*/  FADD.FTZ R58, R58, R139 ;  /* 0x0000008b3a3a7221 */ /* 0x000fe20000010000 */
[----:B------:R-:W-:Y:S01]  /*68d0*/  SHF.R.U32.HI R56, RZ, 0x1e, R121 ;  /* 0x0000001eff387819 */ /* 0x000fe20000011679 */
[----:B------:R-:W-:Y:S01]  /*68e0*/  BSSY B0, `(.L_x_17412) ;  /* 0x0000016000007945 */ /* 0x000fe20003800000 */
[----:B------:R-:W-:Y:S01]  /*68f0*/  IADD3 R54, P0, R53, R160, RZ ;  /* 0x000000a035367210 */ /* 0x000fe20007f1e0ff */
[----:B------:R-:W-:Y:S01]  /*6900*/  FADD.FTZ R67, R58, R67 ;  /* 0x000000433a437221 */ /* 0x000fe20000010000 */
[----:B------:R-:W-:Y:S01]  /*6910*/  IADD3 R130, -R96, UR4, RZ ;  /* 0x0000000460827c10 */ /* 0x000fe2000fffe1ff */
[----:B------:R-:W-:Y:S01]  /*6920*/  FADD.FTZ R64, R57, R64 ;  /* 0x0000004039407221 */ /* 0x000fe20000010000 */
[----:B------:R-:W-:-:S02]  /*6930*/  IADD3.X R55, R56, R55, RZ, P0, !PT ;  /* 0x0000003738377210 */ /* 0x000fc400007fe4ff */
[----:B------:R-:W-:Y:S01]  /*6940*/  IADD3.X R53, R56, R155, RZ, P1, !PT ;  /* 0x0000009b38357210 */ /* 0x000fe20000ffe4ff */
[----:B------:R-:W-:Y:S01]  /*6950*/  IMAD R59, R130, -0x200, RZ ;  /* 0xfffffe00823b7824 */ /* 0x000fe200078e02ff */
[----:B------:R-:W-:Y:S01]  /*6960*/  ISETP.GE.AND P0, PT, R154, 0x21, PT ;  /* 0x000000219a00780c */ /* 0x000fe20003f06270 */
[----:B------:R-:W-:Y:S02]  /*6970*/  IMAD R56, R78, UR8, RZ ;  /* 0x000000084e387c24 */ /* 0x000fe4000f8e02ff */
[----:B------:R-:W-:-:S04]  /*6980*/  IMAD.WIDE R54, R59, 0x4, R54 ;  /* 0x000000043b367825 */ /* 0x000fc800078e0236 */
[----:B------:R-:W-:-:S04]  /*6990*/  IMAD.WIDE R52, R59, 0x4, R52 ;  /* 0x000000043b347825 */ /* 0x000fc800078e0234 */
[----:B------:R-:W-:Y:S02]  /*69a0*/  IMAD R130, R70, UR8, RZ ;  /* 0x0000000846827c24 */ /* 0x000fe4000f8e02ff */
[----:B------:R-:W-:Y:S02]  /*69b0*/  IMAD R59, R79, UR7, R56 ;  /* 0x000000074f3b7c24 */ /* 0x000fe4000f8e0238 */
[----:B------:R-:W-:Y:S02]  /*69c0*/  IMAD R147, R71, UR7, R130 ;  /* 0x0000000747937c24 */ /* 0x000fe4000f8e0282 */
[----:B------:R-:W-:-:S04]  /*69d0*/  IMAD.WIDE.U32 R54, R78, UR7, R54 ;  /* 0x000000074e367c25 */ /* 0x000fc8000f8e0036 */
[----:B------:R-:W-:Y:S01]  /*69e0*/  IMAD.WIDE.U32 R52, R70, UR7, R52 ;  /* 0x0000000746347c25 */ /* 0x000fe2000f8e0034 */
[----:B------:R-:W-:-:S04]  /*69f0*/  IADD3 R55, R55, R59, RZ ;  /* 0x0000003b37377210 */ /* 0x000fc80007ffe0ff */
[----:B------:R-:W-:Y:S01]  /*6a00*/  IADD3 R53, R53, R147, RZ ;  /* 0x0000009335357210 */ /* 0x000fe20007ffe0ff */
[----:B0-----:R-:W-:Y:S06]  /*6a10*/  @!P0 BRA `(.L_x_17413) ;  /* 0x0000000000088947 */ /* 0x001fec0003800000 */
[----:B------:R0:W-:Y:S04]  /*6a20*/  REDG.E.ADD.F32.FTZ.RN.STRONG.GPU desc[UR14][R54.64+-0x780], R181 ;  /* 0xfff880b5360079a6 */ /* 0x0001e8000c10f38e */
[----:B------:R0:W-:Y:S02]  /*6a30*/  REDG.E.ADD.F32.FTZ.RN.STRONG.GPU desc[UR14][R52.64+-0x780], R161 ;  /* 0xfff880a1340079a6 */ /* 0x0001e4000c10f38e */
.L_x_17413:
[----:B------:R-:W-:Y:S05]  /*6a40*/  BSYNC B0 ;  /* 0x0000000000007941 */ /* 0x000fea0003800000 */
.L_x_17412:
[----:B------:R-:W1:Y:S01]  /*6a50*/  LDS R163, [R163+0x19c0] ;  /* 0x0019c000a3a37984 */ /* 0x000e620000000800 */
        /* <DEDUP_REMOVED lines=11> */
.L_x_17415:
[----:B------:R-:W-:Y:S05]  /*6b10*/  BSYNC B0 ;  /* 0x0000000000007941 */ /* 0x000fea0003800000 */
.L_x_17414:
[----:B------:R3:W4:Y:S01]  /*6b20*/  LDS R57, [R164+0x1a40] ;  /* 0x001a4000a4397984 */ /* 0x0007220000000800 */
[----:B------:R-:W-:Y:S04]  /*6b30*/  BSSY B0, `(.L_x_17416) ;  /* 0x0000004000007945 */ /* 0x000fe80003800000 */
[----:B------:R-:W-:Y:S05]  /*6b40*/  @!P0 BRA `(.L_x_17417) ;  /* 0x0000000000088947 */ /* 0x000fea0003800000 */
[----:B------:R0:W-:Y:S04]  /*6b50*/  REDG.E.ADD.F32.FTZ.RN.STRONG.GPU desc[UR14][R54.64+-0x680], R191 ;  /* 0xfff980bf360079a6 */ /* 0x0001e8000c10f38e */
[----:B----4-:R0:W-:Y:S02]  /*6b60*/  REDG.E.ADD.F32.FTZ.RN.STRONG.GPU desc[UR14][R52.64+-0x680], R57 ;  /* 0xfff98039340079a6 */ /* 0x0101e4000c10f38e */
.L_x_17417:
[----:B------:R-:W-:Y:S05]  /*6b70*/  BSYNC B0 ;  /* 0x0000000000007941 */ /* 0x000fea0003800000 */
.L_x_17416:
[----:B------:R-:W0:Y:S01]  /*6b80*/  LDS R165, [R165+0x1ac0] ;  /* 0x001ac000a5a57984 */ /* 0x000e220000000800 */
[----:B------:R-:W-:Y:S04]  /*6b90*/  BSSY B0, `(.L_x_17418) ;  /* 0x0000004000007945 */ /* 0x000fe80003800000 */
[----:B------:R-:W-:Y:S05]  /*6ba0*/  @!P1 BRA `(.L_x_17419) ;  /* 0x0000000000089947 */ /* 0x000fea0003800000 */
[----:B------:R1:W-:Y:S04]  /*6bb0*/  REDG.E.ADD.F32.FTZ.RN.STRONG.GPU desc[UR14][R54.64+-0x600], R193 ;  /* 0xfffa00c1360079a6 */ /* 0x0003e8000c10f38e */
[----:B0-----:R0:W-:Y:S02]  /*6bc0*/  REDG.E.ADD.F32.FTZ.RN.STRONG.GPU desc[UR14][R52.64+-0x600], R165 ;  /* 0xfffa00a5340079a6 */ /* 0x0011e4000c10f38e */
.L_x_17419:
[----:B------:R-:W-:Y:S05]  /*6bd0*/  BSYNC B0 ;  /* 0x0000000000007941 */ /* 0x000fea0003800000 */
.L_x_17418:
[----:B0---4-:R0:W4:Y:S01]  /*6be0*/  LDS R57, [R166+0x1b40] ;  /* 0x001b4000a6397984 */ /* 0x0111220000000800 */
[----:B------:R-:W-:Y:S04]  /*6bf0*/  BSSY B0, `(.L_x_17420) ;  /* 0x0000004000007945 */ /* 0x000fe80003800000 */
[----:B------:R-:W-:Y:S05]  /*6c00*/  @!P2 BRA `(.L_x_17421) ;  /* 0x000000000008a947 */ /* 0x000fea0003800000 */
[----:B------:R0:W-:Y:S04]  /*6c10*/  REDG.E.ADD.F32.FTZ.RN.STRONG.GPU desc[UR14][R54.64+-0x580], R195 ;  /* 0xfffa80c3360079a6 */ /* 0x0001e8000c10f38e */
[----:B----4-:R0:W-:Y:S02]  /*6c20*/  REDG.E.ADD.F32.FTZ.RN.STRONG.GPU desc[UR14][R52.64+-0x580], R57 ;  /* 0xfffa8039340079a6 */ /* 0x0101e4000c10f38e */
.L_x_17421:
[----:B------:R-:W-:Y:S05]  /*6c30*/  BSYNC B0 ;  /* 0x0000000000007941 */ /* 0x000fea0003800000 */
.L_x_17420:
[----:B------:R-:W0:Y:S01]  /*6c40*/  LDS R167, [R167+0x1bc0] ;  /* 0x001bc000a7a77984 */ /* 0x000e220000000800 */
[----:B------:R-:W-:Y:S04]  /*6c50*/  BSSY B0, `(.L_x_17422) ;  /* 0x0000004000007945 */ /* 0x000fe80003800000 */
[----:B------:R-:W-:Y:S05]  /*6c60*/  @!P3 BRA `(.L_x_17423) ;  /* 0x000000000008b947 */ /* 0x000fea0003800000 */
[----:B------:R1:W-:Y:S04]  /*6c70*/  REDG.E.ADD.F32.FTZ.RN.STRONG.GPU desc[UR14][R54.64+-0x500], R197 ;  /* 0xfffb00c5360079a6 */ /* 0x0003e8000c10f38e */
[----:B0-----:R0:W-:Y:S02]  /*6c80*/  REDG.E.ADD.F32.FTZ.RN.STRONG.GPU desc[UR14][R52.64+-0x500], R167 ;  /* 0xfffb00a7340079a6 */ /* 0x0011e4000c10f38e */
.L_x_17423:
[----:B------:R-:W-:Y:S05]  /*6c90*/  BSYNC B0 ;  /* 0x0000000000007941 */ /* 0x000fea0003800000 */
.L_x_17422:
[----:B0---4-:R0:W4:Y:S01]  /*6ca0*/  LDS R57, [R168+0x1c40] ;  /* 0x001c4000a8397984 */ /* 0x0111220000000800 */
[----:B------:R-:W-:Y:S04]  /*6cb0*/  BSSY B0, `(.L_x_17424) ;  /* 0x0000004000007945 */ /* 0x000fe80003800000 */
[----:B------:R-:W-:Y:S05]  /*6cc0*/  @!P4 BRA `(.L_x_17425) ;  /* 0x000000000008c947 */ /* 0x000fea0003800000 */
[----:B------:R0:W-:Y:S04]  /*6cd0*/  REDG.E.ADD.F32.FTZ.RN.STRONG.GPU desc[UR14][R54.64+-0x480], R199 ;  /* 0xfffb80c7360079a6 */ /* 0x0001e8000c10f38e */
[----:B----4-:R0:W-:Y:S02]  /*6ce0*/  REDG.E.ADD.F32.FTZ.RN.STRONG.GPU desc[UR14][R52.64+-0x480], R57 ;  /* 0xfffb8039340079a6 */ /* 0x0101e4000c10f38e */
.L_x_17425:
[----:B------:R-:W-:Y:S05]  /*6cf0*/  BSYNC B0 ;  /* 0x0000000000007941 */ /* 0x000fea0003800000 */
.L_x_17424:
[----:B------:R-:W0:Y:S01]  /*6d00*/  LDS R169, [R169+0x1cc0] ;  /* 0x001cc000a9a97984 */ /* 0x000e220000000800 */
[----:B------:R-:W-:Y:S04]  /*6d10*/  BSSY B0, `(.L_x_17426) ;  /* 0x0000004000007945 */ /* 0x000fe80003800000 */
[----:B------:R-:W-:Y:S05]  /*6d20*/  @!P5 BRA `(.L_x_17427) ;  /* 0x000000000008d947 */ /* 0x000fea0003800000 */
[----:B------:R1:W-:Y:S04]  /*6d30*/  REDG.E.ADD.F32.FTZ.RN.STRONG.GPU desc[UR14][R54.64+-0x400], R201 ;  /* 0xfffc00c9360079a6 */ /* 0x0003e8000c10f38e */
[----:B0-----:R0:W-:Y:S02]  /*6d40*/  REDG.E.ADD.F32.FTZ.RN.STRONG.GPU desc[UR14][R52.64+-0x400], R169 ;  /* 0xfffc00a9340079a6 */ /* 0x0011e4000c10f38e */
.L_x_17427:
[----:B------:R-:W-:Y:S05]  /*6d50*/  BSYNC B0 ;  /* 0x0000000000007941 */ /* 0x000fea0003800000 */
.L_x_17426:
[----:B0---4-:R0:W4:Y:S01]  /*6d60*/  LDS R57, [R170+0x1d40] ;  /* 0x001d4000aa397984 */ /* 0x0111220000000800 */
        /* <DEDUP_REMOVED lines=11> */
.L_x_17429:
[----:B------:R-:W-:Y:S05]  /*6e20*/  BSYNC B0 ;  /* 0x0000000000007941 */ /* 0x000fea0003800000 */
.L_x_17428:
[----:B------:R-:W0:Y:S01]  /*6e30*/  LDS R171, [R171+0x1dc0] ;  /* 0x001dc000abab7984 */ /* 0x000e220000000800 */
[----:B------:R-:W-:Y:S04]  /*6e40*/  BSSY B0, `(.L_x_17430) ;  /* 0x0000004000007945 */ /* 0x000fe80003800000 */
[----:B------:R-:W-:Y:S05]  /*6e50*/  @!P0 BRA `(.L_x_17431) ;  /* 0x0000000000088947 */ /* 0x000fea0003800000 */
[----:B------:R1:W-:Y:S04]  /*6e60*/  REDG.E.ADD.F32.FTZ.RN.STRONG.GPU desc[UR14][R54.64+-0x300], R205 ;  /* 0xfffd00cd360079a6 */ /* 0x0003e8000c10f38e */
[----:B0-----:R0:W-:Y:S02]  /*6e70*/  REDG.E.ADD.F32.FTZ.RN.STRONG.GPU desc[UR14][R52.64+-0x300], R171 ;  /* 0xfffd00ab340079a6 */ /* 0x0011e4000c10f38e */
.L_x_17431:
[----:B------:R-:W-:Y:S05]  /*6e80*/  BSYNC B0 ;  /* 0x0000000000007941 */ /* 0x000fea0003800000 */
.L_x_17430:
[----:B0---4-:R0:W4:Y:S01]  /*6e90*/  LDS R57, [R172+0x1e40] ;  /* 0x001e4000ac397984 */ /* 0x0111220000000800 */
[----:B------:R-:W-:Y:S04]  /*6ea0*/  BSSY B0, `(.L_x_17432) ;  /* 0x0000004000007945 */ /* 0x000fe80003800000 */
[----:B------:R-:W-:Y:S05]  /*6eb0*/  @!P1 BRA `(.L_x_17433) ;  /* 0x0000000000089947 */ /* 0x000fea0003800000 */
[----:B------:R0:W-:Y:S04]  /*6ec0*/  REDG.E.ADD.F32.FTZ.RN.STRONG.GPU desc[UR14][R54.64+-0x280], R207 ;  /* 0xfffd80cf360079a6 */ /* 0x0001e8000c10f38e */
[----:B----4-:R0:W-:Y:S02]  /*6ed0*/  REDG.E.ADD.F32.FTZ.RN.STRONG.GPU desc[UR14][R52.64+-0x280], R57 ;  /* 0xfffd8039340079a6 */ /* 0x0101e4000c10f38e */
.L_x_17433:
[----:B------:R-:W-:Y:S05]  /*6ee0*/  BSYNC B0 ;  /* 0x0000000000007941 */ /* 0x000fea0003800000 */
.L_x_17432:
[----:B------:R-:W0:Y:S01]  /*6ef0*/  LDS R173, [R173+0x1ec0] ;  /* 0x001ec000adad7984 */ /* 0x000e220000000800 */
[----:B------:R-:W-:Y:S04]  /*6f00*/  BSSY B0, `(.L_x_17434) ;  /* 0x0000004000007945 */ /* 0x000fe80003800000 */
[----:B------:R-:W-:Y:S05]  /*6f10*/  @!P2 BRA `(.L_x_17435) ;  /* 0x000000000008a947 */ /* 0x000fea0003800000 */
[----:B------:R1:W-:Y:S04]  /*6f20*/  REDG.E.ADD.F32.FTZ.RN.STRONG.GPU desc[UR14][R54.64+-0x200], R209 ;  /* 0xfffe00d1360079a6 */ /* 0x0003e8000c10f38e */
[----:B0-----:R0:W-:Y:S02]  /*6f30*/  REDG.E.ADD.F32.FTZ.RN.STRONG.GPU desc[UR14][R52.64+-0x200], R173 ;  /* 0xfffe00ad340079a6 */ /* 0x0011e4000c10f38e */
.L_x_17435:
[----:B------:R-:W-:Y:S05]  /*6f40*/  BSYNC B0 ;  /* 0x0000000000007941 */ /* 0x000fea0003800000 */
.L_x_17434:
[----:B0---4-:R0:W4:Y:S01]  /*6f50*/  LDS R57, [R174+0x1f40] ;  /* 0x001f4000ae397984 */ /* 0x0111220000000800 */
[----:B------:R-:W-:Y:S04]  /*6f60*/  BSSY B0, `(.L_x_17436) ;  /* 0x0000004000007945 */ /* 0x000fe80003800000 */
[----:B------:R-:W-:Y:S05]  /*6f70*/  @!P3 BRA `(.L_x_17437) ;  /* 0x000000000008b947 */ /* 0x000fea0003800000 */
[----:B------:R0:W-:Y:S04]  /*6f80*/  REDG.E.ADD.F32.FTZ.RN.STRONG.GPU desc[UR14][R54.64+-0x180], R211 ;  /* 0xfffe80d3360079a6 */ /* 0x0001e8000c10f38e */
[----:B----4-:R0:W-:Y:S02]  /*6f90*/  REDG.E.ADD.F32.FTZ.RN.STRONG.GPU desc[UR14][R52.64+-0x180], R57 ;  /* 0xfffe8039340079a6 */ /* 0x0101e4000c10f38e */
.L_x_17437:
[----:B------:R-:W-:Y:S05]  /*6fa0*/  BSYNC B0 ;  /* 0x0000000000007941 */ /* 0x000fea0003800000 */
.L_x_17436:
[----:B------:R-:W0:Y:S01]  /*6fb0*/  LDS R175, [R175+0x1fc0] ;  /* 0x001fc000afaf7984 */ /* 0x000e220000000800 */
[----:B------:R-:W-:Y:S04]  /*6fc0*/  BSSY B0, `(.L_x_17438) ;  /* 0x0000004000007945 */ /* 0x000fe80003800000 */
[----:B------:R-:W-:Y:S05]  /*6fd0*/  @!P4 BRA `(.L_x_17439) ;  /* 0x000000000008c947 */ /* 0x000fea0003800000 */
[----:B------:R1:W-:Y:S04]  /*6fe0*/  REDG.E.ADD.F32.FTZ.RN.STRONG.GPU desc[UR14][R54.64+-0x100], R213 ;  /* 0xffff00d5360079a6 */ /* 0x0003e8000c10f38e */
[----:B0-----:R0:W-:Y:S02]  /*6ff0*/  REDG.E.ADD.F32.FTZ.RN.STRONG.GPU desc[UR14][R52.64+-0x100], R175 ;  /* 0xffff00af340079a6 */ /* 0x0011e4000c10f38e */
.L_x_17439:
[----:B------:R-:W-:Y:S05]  /*7000*/  BSYNC B0 ;  /* 0x0000000000007941 */ /* 0x000fea0003800000 */
.L_x_17438:
[----:B0---4-:R0:W4:Y:S01]  /*7010*/  LDS R57, [R176+0x2040] ;  /* 0x00204000b0397984 */ /* 0x0111220000000800 */
[----:B------:R-:W-:Y:S04]  /*7020*/  BSSY B0, `(.L_x_17440) ;  /* 0x0000004000007945 */ /* 0x000fe80003800000 */
[----:B------:R-:W-:Y:S05]  /*7030*/  @!P5 BRA `(.L_x_17441) ;  /* 0x000000000008d947 */ /* 0x000fea0003800000 */
[----:B------:R0:W-:Y:S04]  /*7040*/  REDG.E.ADD.F32.FTZ.RN.STRONG.GPU desc[UR14][R54.64+-0x80], R215 ;  /* 0xffff80d7360079a6 */ /* 0x0001e8000c10f38e */
[----:B----4-:R0:W-:Y:S02]  /*7050*/  REDG.E.ADD.F32.FTZ.RN.STRONG.GPU desc[UR14][R52.64+-0x80], R57 ;  /* 0xffff8039340079a6 */ /* 0x0101e4000c10f38e */
.L_x_17441:
[----:B------:R-:W-:Y:S05]  /*7060*/  BSYNC B0 ;  /* 0x0000000000007941 */ /* 0x000fea0003800000 */
.L_x_17440:
[----:B0-2---:R-:W0:Y:S01]  /*7070*/  SHFL.DOWN PT, R52, R67, 0x1, 0x1f ;  /* 0x08201f0043347f89 */ /* 0x005e2200000e0000 */
[----:B------:R-:W-:Y:S01]  /*7080*/  ISETP.GT.AND P0, PT, R119, 0x1e, PT ;  /* 0x0000001e7700780c */ /* 0x000fe20003f04270 */
[----:B------:R-:W-:Y:S01]  /*7090*/  FMUL.FTZ R51, R51, R60 ;  /* 0x0000003c33337220 */ /* 0x000fe20000410000 */
[----:B-1----:R-:W-:Y:S01]  /*70a0*/  FMUL.FTZ R55, R11, R61 ;  /* 0x0000003d0b377220 */ /* 0x002fe20000410000 */
[----:B------:R-:W1:Y:S01]  /*70b0*/  SHFL.DOWN PT, R53, R64, 0x1, 0x1f ;  /* 0x08201f0040357f89 */ /* 0x000e6200000e0000 */
[----:B------:R-:W-:Y:S01]  /*70c0*/  FMUL.FTZ R49, R49, R66 ;  /* 0x0000004231317220 */ /* 0x000fe20000410000 */
[----:B------:R-:W-:Y:S01]  /*70d0*/  FMUL.FTZ R45, R45, R138 ;  /* 0x0000008a2d2d7220 */ /* 0x000fe20000410000 */
[----:B------:R-:W-:Y:S01]  /*70e0*/  FFMA.FTZ R55, R10, R60, -R55 ;  /* 0x0000003c0a377223 */ /* 0x000fe20000010837 */
[----:B------:R-:W-:Y:S01]  /*70f0*/  FMUL.FTZ R43, R43, R141 ;  /* 0x0000008d2b2b7220 */ /* 0x000fe20000410000 */
[----:B------:R-:W-:Y:S01]  /*7100*/  FMUL.FTZ R41, R41, R146 ;  /* 0x0000009229297220 */ /* 0x000fe20000410000 */
[----:B------:R-:W-:Y:S01]  /*7110*/  FMUL.FTZ R39, R39, R152 ;  /* 0x0000009827277220 */ /* 0x000fe20000410000 */
[----:B------:R-:W-:Y:S01]  /*7120*/  FMUL.FTZ R62, R62, R55 ;  /* 0x000000373e3e7220 */ /* 0x000fe20000410000 */
[----:B------:R-:W-:Y:S01]  /*7130*/  ISETP.NE.AND P1, PT, R119, RZ, PT ;  /* 0x000000ff7700720c */ /* 0x000fe20003f25270 */
[----:B------:R-:W-:Y:S01]  /*7140*/  FMUL.FTZ R37, R37, R162 ;  /* 0x000000a225257220 */ /* 0x000fe20000410000 */
[----:B------:R-:W-:Y:S01]  /*7150*/  FFMA.FTZ R38, R38, R151, R39 ;  /* 0x0000009726267223 */ /* 0x000fe20000010027 */
[-C--:B------:R-:W-:Y:S01]  /*7160*/  FMUL.FTZ R39, R11, R158.reuse ;  /* 0x0000009e0b277220 */ /* 0x080fe20000410000 */
[----:B------:R-:W-:Y:S01]  /*7170*/  ISETP.NE.AND P2, PT, R121, RZ, PT ;  /* 0x000000ff7900720c */ /* 0x000fe20003f45270 */
[----:B------:R-:W-:Y:S01]  /*7180*/  FFMA.FTZ R37, R36, R158, R37 ;  /* 0x0000009e24257223 */ /* 0x000fe20000010025 */
[----:B------:R-:W-:Y:S01]  /*7190*/  BSSY B0, `(.L_x_17442) ;  /* 0x000006c000007945 */ /* 0x000fe20003800000 */
[----:B------:R-:W-:Y:S01]  /*71a0*/  FFMA.FTZ R39, R10, R162, -R39 ;  /* 0x000000a20a277223 */ /* 0x000fe20000010827 */
[----:B------:R-:W-:Y:S01]  /*71b0*/  FFMA.FTZ R29, R38, R102, R29 ;  /* 0x00000066261d7223 */ /* 0x000fe2000001001d */
[----:B------:R-:W-:-:S02]  /*71c0*/  FFMA.FTZ R28, R37, R99, R28 ;  /* 0x00000063251c7223 */ /* 0x000fc4000001001c */
[----:B------:R-:W-:Y:S01]  /*71d0*/  FMUL.FTZ R178, R178, R39 ;  /* 0x00000027b2b27220 */ /* 0x000fe20000410000 */
[----:B0-----:R-:W-:Y:S01]  /*71e0*/  @!P0 FADD.FTZ R67, R67, R52 ;  /* 0x0000003443438221 */ /* 0x001fe20000010000 */
[----:B-1----:R-:W-:-:S04]  /*71f0*/  @!P0 FADD.FTZ R64, R64, R53 ;  /* 0x0000003540408221 */ /* 0x002fc80000010000 */
[----:B------:R-:W0:Y:S01]  /*7200*/  SHFL.DOWN PT, R52, R67, 0x2, 0x1f ;  /* 0x08401f0043347f89 */ /* 0x000e2200000e0000 */
[----:B------:R-:W-:-:S03]  /*7210*/  ISETP.GT.AND P0, PT, R119, 0x1d, PT ;  /* 0x0000001d7700780c */ /* 0x000fc60003f04270 */
[----:B------:R-:W1:Y:S10]  /*7220*/  SHFL.DOWN PT, R53, R64, 0x2, 0x1f ;  /* 0x08401f0040357f89 */ /* 0x000e7400000e0000 */
[----:B0-----:R-:W-:Y:S01]  /*7230*/  @!P0 FADD.FTZ R67, R67, R52 ;  /* 0x0000003443438221 */ /* 0x001fe20000010000 */
[----:B------:R-:W-:Y:S01]  /*7240*/  FFMA.FTZ R52, R50, R61, R51 ;  /* 0x0000003d32347223 */ /* 0x000fe20000010033 */
[C---:B------:R-:W-:Y:S01]  /*7250*/  FMUL.FTZ R51, R11.reuse, R63 ;  /* 0x0000003f0b337220 */ /* 0x040fe20000410000 */
[----:B------:R-:W-:Y:S01]  /*7260*/  FMUL.FTZ R50, R11, R66 ;  /* 0x000000420b327220 */ /* 0x000fe20000410000 */
[----:B-1----:R-:W-:Y:S01]  /*7270*/  @!P0 FADD.FTZ R64, R64, R53 ;  /* 0x0000003540408221 */ /* 0x002fe20000010000 */
[----:B------:R-:W0:Y:S01]  /*7280*/  SHFL.DOWN PT, R56, R67, 0x4, 0x1f ;  /* 0x08801f0043387f89 */ /* 0x000e2200000e0000 */
[----:B------:R-:W-:Y:S01]  /*7290*/  ISETP.GT.AND P0, PT, R119, 0x1b, PT ;  /* 0x0000001b7700780c */ /* 0x000fe20003f04270 */
[C---:B------:R-:W-:Y:S01]  /*72a0*/  FMUL.FTZ R53, R11.reuse, R60 ;  /* 0x0000003c0b357220 */ /* 0x040fe20000410000 */
[----:B------:R-:W-:Y:S01]  /*72b0*/  FFMA.FTZ R66, R10, R66, -R51 ;  /* 0x000000420a427223 */ /* 0x000fe20000010833 */
[----:B----4-:R-:W1:Y:S01]  /*72c0*/  SHFL.DOWN PT, R57, R64, 0x4, 0x1f ;  /* 0x08801f0040397f89 */ /* 0x010e6200000e0000 */
[----:B------:R-:W-:Y:S01]  /*72d0*/  FFMA.FTZ R35, R52, R104, R35 ;  /* 0x0000006834237223 */ /* 0x000fe20000010023 */
[----:B------:R-:W-:Y:S01]  /*72e0*/  FFMA.FTZ R54, R10, R61, R53 ;  /* 0x0000003d0a367223 */ /* 0x000fe20000010035 */
[----:B------:R-:W-:Y:S01]  /*72f0*/  FFMA.FTZ R53, R48, R63, R49 ;  /* 0x0000003f30357223 */ /* 0x000fe20000010031 */
[----:B------:R-:W-:Y:S01]  /*7300*/  FMUL.FTZ R49, R11, R133 ;  /* 0x000000850b317220 */ /* 0x000fe20000410000 */
[C---:B------:R-:W-:Y:S01]  /*7310*/  FFMA.FTZ R63, R10.reuse, R63, R50 ;  /* 0x0000003f0a3f7223 */ /* 0x040fe20000010032 */
[----:B------:R-:W-:Y:S01]  /*7320*/  FMUL.FTZ R131, R131, R66 ;  /* 0x0000004283837220 */ /* 0x000fe20000410000 */
[----:B------:R-:W-:Y:S01]  /*7330*/  FFMA.FTZ R54, R65, R54, R62 ;  /* 0x0000003641367223 */ /* 0x000fe2000001003e */
[-C--:B------:R-:W-:Y:S01]  /*7340*/  FFMA.FTZ R51, R10, R135.reuse, -R49 ;  /* 0x000000870a337223 */ /* 0x080fe20000010831 */
[-C--:B------:R-:W-:Y:S01]  /*7350*/  FMUL.FTZ R49, R47, R135.reuse ;  /* 0x000000872f317220 */ /* 0x080fe20000410000 */
[C---:B------:R-:W-:Y:S01]  /*7360*/  FMUL.FTZ R135, R11.reuse, R135 ;  /* 0x000000870b877220 */ /* 0x040fe20000410000 */
[C---:B------:R-:W-:Y:S01]  /*7370*/  FMUL.FTZ R47, R11.reuse, R137 ;  /* 0x000000890b2f7220 */ /* 0x040fe20000410000 */
[----:B------:R-:W-:Y:S01]  /*7380*/  FMUL.FTZ R51, R132, R51 ;  /* 0x0000003384337220 */ /* 0x000fe20000410000 */
[-C--:B------:R-:W-:Y:S01]  /*7390*/  FFMA.FTZ R46, R46, R133.reuse, R49 ;  /* 0x000000852e2e7223 */ /* 0x080fe20000010031 */
[C---:B------:R-:W-:Y:S01]  /*73a0*/  FFMA.FTZ R135, R10.reuse, R133, R135 ;  /* 0x000000850a877223 */ /* 0x040fe20000010087 */
[-C--:B------:R-:W-:Y:S01]  /*73b0*/  FFMA.FTZ R49, R10, R138.reuse, -R47 ;  /* 0x0000008a0a317223 */ /* 0x080fe2000001082f */
[----:B------:R-:W-:Y:S01]  /*73c0*/  FMUL.FTZ R47, R11, R138 ;  /* 0x0000008a0b2f7220 */ /* 0x000fe20000410000 */
[----:B------:R-:W-:Y:S01]  /*73d0*/  FFMA.FTZ R63, R134, R63, R131 ;  /* 0x0000003f863f7223 */ /* 0x000fe20000010083 */
[----:B------:R-:W-:Y:S01]  /*73e0*/  FFMA.FTZ R136, R136, R135, R51 ;  /* 0x0000008788887223 */ /* 0x000fe20000010033 */
[----:B------:R-:W-:Y:S01]  /*73f0*/  FMUL.FTZ R51, R182, R49 ;  /* 0x00000031b6337220 */ /* 0x000fe20000410000 */
[----:B0-----:R-:W-:Y:S01]  /*7400*/  @!P0 FADD.FTZ R67, R67, R56 ;  /* 0x0000003843438221 */ /* 0x001fe20000010000 */
[-C--:B------:R-:W-:Y:S01]  /*7410*/  FFMA.FTZ R49, R10, R137.reuse, R47 ;  /* 0x000000890a317223 */ /* 0x080fe2000001002f */
[----:B------:R-:W-:Y:S01]  /*7420*/  FFMA.FTZ R137, R44, R137, R45 ;  /* 0x000000892c897223 */ /* 0x000fe2000001002d */
[----:B------:R-:W-:Y:S01]  /*7430*/  FFMA.FTZ R44, R42, R143, R43 ;  /* 0x0000008f2a2c7223 */ /* 0x000fe2000001002b */
[----:B-1----:R-:W-:Y:S01]  /*7440*/  @!P0 FADD.FTZ R64, R64, R57 ;  /* 0x0000003940408221 */ /* 0x002fe20000010000 */
[----:B------:R-:W0:Y:S01]  /*7450*/  SHFL.DOWN PT, R48, R67, 0x8, 0x1f ;  /* 0x09001f0043307f89 */ /* 0x000e2200000e0000 */
[----:B------:R-:W-:Y:S01]  /*7460*/  ISETP.GT.AND P0, PT, R119, 0x17, PT ;  /* 0x000000177700780c */ /* 0x000fe20003f04270 */
[C---:B------:R-:W-:Y:S01]  /*7470*/  FMUL.FTZ R43, R11.reuse, R145 ;  /* 0x000000910b2b7220 */ /* 0x040fe20000410000 */
[----:B------:R-:W-:Y:S01]  /*7480*/  FFMA.FTZ R49, R156, R49, R51 ;  /* 0x000000319c317223 */ /* 0x000fe20000010033 */
[----:B------:R-:W1:Y:S01]  /*7490*/  SHFL.DOWN PT, R55, R64, 0x8, 0x1f ;  /* 0x09001f0040377f89 */ /* 0x000e6200000e0000 */
[C---:B------:R-:W-:Y:S01]  /*74a0*/  FMUL.FTZ R47, R11.reuse, R143 ;  /* 0x0000008f0b2f7220 */ /* 0x040fe20000410000 */
[CC--:B------:R-:W-:Y:S01]  /*74b0*/  FFMA.FTZ R42, R10.reuse, R146.reuse, -R43 ;  /* 0x000000920a2a7223 */ /* 0x0c0fe2000001082b */
[C---:B------:R-:W-:Y:S01]  /*74c0*/  FMUL.FTZ R43, R11.reuse, R146 ;  /* 0x000000920b2b7220 */ /* 0x040fe20000410000 */
[-C--:B------:R-:W-:Y:S01]  /*74d0*/  FMUL.FTZ R45, R11, R141.reuse ;  /* 0x0000008d0b2d7220 */ /* 0x080fe20000410000 */
[C---:B------:R-:W-:Y:S01]  /*74e0*/  FFMA.FTZ R47, R10.reuse, R141, -R47 ;  /* 0x0000008d0a2f7223 */ /* 0x040fe2000001082f */
[----:B------:R-:W-:Y:S01]  /*74f0*/  FMUL.FTZ R149, R149, R42 ;  /* 0x0000002a95957220 */ /* 0x000fe20000410000 */
[-C--:B------:R-:W-:Y:S01]  /*7500*/  FFMA.FTZ R43, R10, R145.reuse, R43 ;  /* 0x000000910a2b7223 */ /* 0x080fe2000001002b */
[----:B------:R-:W-:Y:S01]  /*7510*/  FFMA.FTZ R145, R40, R145, R41 ;  /* 0x0000009128917223 */ /* 0x000fe20000010029 */
[C---:B------:R-:W-:Y:S01]  /*7520*/  FMUL.FTZ R41, R11.reuse, R151 ;  /* 0x000000970b297220 */ /* 0x040fe20000410000 */
[C---:B------:R-:W-:Y:S01]  /*7530*/  FMUL.FTZ R40, R11.reuse, R152 ;  /* 0x000000980b287220 */ /* 0x040fe20000410000 */
[----:B------:R-:W-:Y:S01]  /*7540*/  FMUL.FTZ R11, R11, R162 ;  /* 0x000000a20b0b7220 */ /* 0x000fe20000410000 */
[C---:B------:R-:W-:Y:S01]  /*7550*/  FFMA.FTZ R45, R10.reuse, R143, R45 ;  /* 0x0000008f0a2d7223 */ /* 0x040fe2000001002d */
[C---:B------:R-:W-:Y:S01]  /*7560*/  FFMA.FTZ R152, R10.reuse, R152, -R41 ;  /* 0x000000980a987223 */ /* 0x040fe20000010829 */
[----:B------:R-:W-:Y:S01]  /*7570*/  FFMA.FTZ R40, R10, R151, R40 ;  /* 0x000000970a287223 */ /* 0x000fe20000010028 */
[----:B------:R-:W-:Y:S01]  /*7580*/  FMUL.FTZ R47, R142, R47 ;  /* 0x0000002f8e2f7220 */ /* 0x000fe20000410000 */
        /* <DEDUP_REMOVED lines=31> */
[----:B------:R-:W-:Y:S01]  /*7780*/  FADD.FTZ R20, R177, R20 ;  /* 0x00000014b1147221 */ /* 0x000fe20000010000 */
[----:B0-----:R-:W-:Y:S01]  /*7790*/  @!P0 FADD.FTZ R67, R67, R42 ;  /* 0x0000002a43438221 */ /* 0x001fe20000010000 */
[----:B-1----:R-:W-:-:S04]  /*77a0*/  @!P0 FADD.FTZ R64, R64, R51 ;  /* 0x0000003340408221 */ /* 0x002fc80000010000 */
[----:B------:R-:W-:-:S05]  /*77b0*/  MOV R65, R67 ;  /* 0x0000004300417202 */ /* 0x000fca0000000f00 */
[----:B------:R0:W-:Y:S01]  /*77c0*/  @!P1 STS.64 [R128+0x2108], R64 ;  /* 0x0021084080009388 */ /* 0x0001e20000000a00 */
[----:B------:R-:W-:Y:S06]  /*77d0*/  BAR.SYNC.DEFER_BLOCKING 0x0 ;  /* 0x0000000000007b1d */ /* 0x000fec0000010000 */
[----:B------:R-:W-:Y:S05]  /*77e0*/  @P2 BRA `(.L_x_17443) ;  /* 0x0000000000182947 */ /* 0x000fea0003800000 */
[----:B------:R-:W-:Y:S02]  /*77f0*/  ISETP.NE.AND P0, PT, R101, R96, PT ;  /* 0x000000606500720c */ /* 0x000fe40003f05270 */
[----:B0-----:R-:W-:-:S11]  /*7800*/  LEA R128, R9, R128, 0x3 ;  /* 0x0000008009807211 */ /* 0x001fd600078e18ff */
[----:B------:R-:W0:Y:S02]  /*7810*/  @P0 LDS.64 R10, [R128+0x4650] ;  /* 0x00465000800a0984 */ /* 0x000e240000000a00 */
[----:B0-----:R-:W-:Y:S01]  /*7820*/  @P0 FADD.FTZ R65, R65, R11 ;  /* 0x0000000b41410221 */ /* 0x001fe20000010000 */
[----:B------:R-:W-:-:S05]  /*7830*/  @P0 FADD.FTZ R64, R64, R10 ;  /* 0x0000000a40400221 */ /* 0x000fca0000010000 */
[----:B------:R1:W-:Y:S02]  /*7840*/  STS.64 [R128+0x4650], R64 ;  /* 0x0046504080007388 */ /* 0x0003e40000000a00 */
.L_x_17443:
[----:B------:R-:W-:Y:S05]  /*7850*/  BSYNC B0 ;  /* 0x0000000000007941 */ /* 0x000fea0003800000 */
.L_x_17442:
[----:B------:R-:W-:Y:S01]  /*7860*/  IADD3 R9, R9, 0x1, RZ ;  /* 0x0000000109097810 */ /* 0x000fe20007ffe0ff */
[----:B------:R-:W-:-:S03]  /*7870*/  UIADD3 UR5, UP0, UR5, 0x1, URZ ;  /* 0x0000000105057890 */ /* 0x000fc6000ff1e03f */
[----:B------:R-:W-:Y:S01]  /*7880*/  ISETP.GE.AND P0, PT, R9, UR36, PT ;  /* 0x0000002409007c0c */ /* 0x000fe2000bf06270 */
[----:B------:R-:W-:-:S12]  /*7890*/  UIADD3.X UR6, URZ, UR6, URZ, UP0, !UPT ;  /* 0x000000063f067290 */ /* 0x000fd800087fe43f */
[----:B------:R-:W-:Y:S05]  /*78a0*/  @!P0 BRA `(.L_x_17444) ;  /* 0xffffffb400408947 */ /* 0x000fea000383ffff */
.L_x_17397:
[----:B------:R-:W-:Y:S01]  /*78b0*/  BAR.SYNC.DEFER_BLOCKING 0x0 ;  /* 0x0000000000007b1d */ /* 0x000fe20000010000 */
[----:B------:R-:W-:-:S07]  /*78c0*/  IMAD.WIDE R2, R109, 0x10, R88 ;  /* 0x000000106d027825 */ /* 0x000fce00078e0258 */
[----:B------:R-:W2:Y:S01]  /*78d0*/  LDC.64 R36, c[0x0][0x388] ;  /* 0x0000e200ff247b82 */ /* 0x000ea20000000a00 */
[----:B------:R-:W-:Y:S01]  /*78e0*/  ULDC.64 UR6, c[0x0][0x390] ;  /* 0x0000e40000067ab9 */ /* 0x000fe20000000a00 */
[----:B------:R-:W4:Y:S04]  /*78f0*/  LDG.E.128 R8, desc[UR14][R2.64] ;  /* 0x0000000e02087981 */ /* 0x000f28000c1e1d00 */
[----:B------:R2:W5:Y:S01]  /*7900*/  LDG.E.128 R12, desc[UR14][R2.64+0x200] ;  /* 0x0002000e020c7981 */ /* 0x000562000c1e1d00 */
[----:B------:R-:W-:Y:S01]  /*7910*/  UIADD3 UR4, UR4, 0x1, URZ ;  /* 0x0000000104047890 */ /* 0x000fe2000fffe03f */
[----:B--2---:R-:W-:Y:S02]  /*7920*/  IMAD R2, R36, UR17, RZ ;  /* 0x0000001124027c24 */ /* 0x004fe4000f8e02ff */
[----:B----4-:R2:W-:Y:S04]  /*7930*/  STS.128 [R108], R8 ;  /* 0x000000086c007388 */ /* 0x0105e80000000c00 */
[----:B-----5:R4:W-:Y:S01]  /*7940*/  STS.128 [R108+0x200], R12 ;  /* 0x0002000c6c007388 */ /* 0x0209e20000000c00 */
[----:B------:R-:W-:-:S03]  /*7950*/  NOP ;  /* 0x0000000000007918 */ /* 0x000fc60000000000 */
[----:B------:R-:W5:Y:S04]  /*7960*/  LDS.128 R16, [R107+0x10] ;  /* 0x000010006b107984 */ /* 0x000f680000000c00 */
[----:B------:R-:W0:Y:S01]  /*7970*/  LDS.128 R4, [R107] ;  /* 0x000000006b047984 */ /* 0x000e220000000c00 */
[----:B--2---:R-:W-:Y:S02]  /*7980*/  IMAD R9, R37, UR16, R2 ;  /* 0x0000001025097c24 */ /* 0x004fe4000f8e0202 */
[----:B------:R-:W-:Y:S01]  /*7990*/  IMAD.WIDE.U32 R2, R36, UR16, R86 ;  /* 0x0000001024027c25 */ /* 0x000fe2000f8e0056 */
[----:B------:R-:W-:Y:S04]  /*79a0*/  BAR.SYNC.DEFER_BLOCKING 0x0 ;  /* 0x0000000000007b1d */ /* 0x000fe80000010000 */
[----:B------:R-:W-:-:S04]  /*79b0*/  IADD3 R3, R3, R9, RZ ;  /* 0x0000000903037210 */ /* 0x000fc80007ffe0ff */
[----:B----4-:R-:W2:Y:S01]  /*79c0*/  LDC.64 R14, c[0x0][0x3e0] ;  /* 0x0000f800ff0e7b82 */ /* 0x010ea20000000a00 */
[----:B------:R-:W-:Y:S01]  /*79d0*/  IMAD.WIDE.U32 R2, R129, UR6, R2 ;  /* 0x0000000681027c25 */ /* 0x000fe2000f8e0002 */
[----:B------:R-:W-:Y:S04]  /*79e0*/  STS.128 [R107], R28 ;  /* 0x0000001c6b007388 */ /* 0x000fe80000000c00 */
[----:B------:R4:W-:Y:S01]  /*79f0*/  STS.128 [R107+0x10], R32 ;  /* 0x000010206b007388 */ /* 0x0009e20000000c00 */
[--C-:B-----5:R-:W-:Y:S01]  /*7a00*/  FADD.FTZ R18, R18, R122.reuse ;  /* 0x0000007a12127221 */ /* 0x120fe20000010000 */
[--C-:B------:R-:W-:Y:S01]  /*7a10*/  FADD.FTZ R16, R16, R122.reuse ;  /* 0x0000007a10107221 */ /* 0x100fe20000010000 */
[--C-:B------:R-:W-:Y:S01]  /*7a20*/  FADD.FTZ R19, R19, R122.reuse ;  /* 0x0000007a13137221 */ /* 0x100fe20000010000 */
[--C-:B------:R-:W-:Y:S01]  /*7a30*/  FADD.FTZ R17, R17, R122.reuse ;  /* 0x0000007a11117221 */ /* 0x100fe20000010000 */
[--C-:B0-----:R-:W-:Y:S01]  /*7a40*/  FADD.FTZ R12, R4, R122.reuse ;  /* 0x0000007a040c7221 */ /* 0x101fe20000010000 */
[----:B------:R-:W-:Y:S01]  /*7a50*/  FSETP.GTU.FTZ.AND P6, PT, R18, 20, PT ;  /* 0x41a000001200780b */ /* 0x000fe20003fdc000 */
[--C-:B------:R-:W-:Y:S01]  /*7a60*/  FADD.FTZ R6, R6, R122.reuse ;  /* 0x0000007a06067221 */ /* 0x100fe20000010000 */
[----:B------:R-:W-:Y:S01]  /*7a70*/  FSETP.GTU.FTZ.AND P4, PT, R16, 20, PT ;  /* 0x41a000001000780b */ /* 0x000fe20003f9c000 */
[----:B------:R-:W-:Y:S01]  /*7a80*/  FADD.FTZ R7, R7, R122 ;  /* 0x0000007a07077221 */ /* 0x000fe20000010000 */
[----:B------:R-:W-:-:S02]  /*7a90*/  FSETP.GTU.FTZ.AND P5, PT, R19, 20, PT ;  /* 0x41a000001300780b */ /* 0x000fc40003fbc000 */
[----:B------:R-:W-:Y:S01]  /*7aa0*/  FSETP.GTU.FTZ.AND P0, PT, R17, 20, PT ;  /* 0x41a000001100780b */ /* 0x000fe20003f1c000 */
[----:B----4-:R-:W0:Y:S01]  /*7ab0*/  LDC.64 R32, c[0x0][0x3a8] ;  /* 0x0000ea00ff207b82 */ /* 0x010e220000000a00 */
[----:B------:R-:W-:Y:S02]  /*7ac0*/  FSETP.GTU.FTZ.AND P3, PT, R12, 20, PT ;  /* 0x41a000000c00780b */ /* 0x000fe40003f7c000 */
[----:B--2---:R-:W-:-:S03]  /*7ad0*/  LEA R4, P1, R2, R14, 0x2 ;  /* 0x0000000e02047211 */ /* 0x004fc600078210ff */
[----:B------:R-:W-:Y:S02]  /*7ae0*/  @!P6 FMUL.FTZ R0, R18, -1.4426950216293334961 ;  /* 0xbfb8aa3b1200e820 */ /* 0x000fe40000410000 */
[----:B------:R-:W2:Y:S02]  /*7af0*/  LDC.64 R34, c[0x0][0x3f0] ;  /* 0x0000fc00ff227b82 */ /* 0x000ea40000000a00 */
[----:B------:R-:W-:Y:S02]  /*7b00*/  @!P5 FMUL.FTZ R8, R19, -1.4426950216293334961 ;  /* 0xbfb8aa3b1308d820 */ /* 0x000fe40000410000 */
[----:B------:R-:W4:Y:S08]  /*7b10*/  @!P6 MUFU.EX2 R0, R0 ;  /* 0x000000000000e308 */ /* 0x000f300000000800 */
[----:B------:R-:W5:Y:S01]  /*7b20*/  @!P5 MUFU.EX2 R11, R8 ;  /* 0x00000008000bd308 */ /* 0x000f620000000800 */
[----:B----4-:R-:W-:Y:S01]  /*7b30*/  @!P6 FADD.FTZ R10, R0, 1 ;  /* 0x3f800000000ae421 */ /* 0x010fe20000010000 */
[----:B------:R-:W-:-:S06]  /*7b40*/  IMAD R0, R126, UR6, RZ ;  /* 0x000000067e007c24 */ /* 0x000fcc000f8e02ff */
[----:B------:R-:W4:Y:S01]  /*7b50*/  @!P6 MUFU.RCP R13, R10 ;  /* 0x0000000a000de308 */ /* 0x000f220000001000 */
[----:B------:R-:W-:Y:S02]  /*7b60*/  IMAD R9, R129, UR7, R0 ;  /* 0x0000000781097c24 */ /* 0x000fe4000f8e0200 */
[----:B------:R-:W-:Y:S01]  /*7b70*/  @!P4 FMUL.FTZ R0, R16, -1.4426950216293334961 ;  /* 0xbfb8aa3b1000c820 */ /* 0x000fe20000410000 */
[----:B------:R-:W-:Y:S01]  /*7b80*/  FADD.FTZ R16, R5, R122 ;  /* 0x0000007a05107221 */ /* 0x000fe20000010000 */
[----:B-----5:R-:W-:Y:S01]  /*7b90*/  @!P5 FADD.FTZ R11, R11, 1 ;  /* 0x3f8000000b0bd421 */ /* 0x020fe20000010000 */
[----:B------:R-:W-:Y:S01]  /*7ba0*/  ULDC.64 UR6, c[0x0][0x3b0] ;  /* 0x0000ec0000067ab9 */ /* 0x000fe20000000a00 */
[----:B------:R-:W-:Y:S01]  /*7bb0*/  IADD3 R3, R3, R9, RZ ;  /* 0x0000000903037210 */ /* 0x000fe20007ffe0ff */
[----:B------:R-:W-:Y:S01]  /*7bc0*/  @!P0 FMUL.FTZ R9, R17, -1.4426950216293334961 ;  /* 0xbfb8aa3b11098820 */ /* 0x000fe20000410000 */
[----:B------:R-:W-:Y:S01]  /*7bd0*/  FSETP.GTU.FTZ.AND P2, PT, R16, 20, PT ;  /* 0x41a000001000780b */ /* 0x000fe20003f5c000 */
[----:B------:R5:W1:Y:S01]  /*7be0*/  @!P4 MUFU.EX2 R8, R0 ;  /* 0x000000000008c308 */ /* 0x000a620000000800 */
[----:B------:R-:W-:-:S02]  /*7bf0*/  LEA.HI.X R5, R2, R15, R3, 0x2, P1 ;  /* 0x0000000f02057211 */ /* 0x000fc400008f1403 */
[----:B------:R-:W-:Y:S01]  /*7c00*/  FSETP.GTU.FTZ.AND P1, PT, R6, 20, PT ;  /* 0x41a000000600780b */ /* 0x000fe20003f3c000 */
[----:B----4-:R-:W-:Y:S01]  /*7c10*/  @!P6 FMUL.FTZ R26, R26, R13 ;  /* 0x0000000d1a1ae220 */ /* 0x010fe20000410000 */
[----:B-----5:R-:W-:Y:S01]  /*7c20*/  @!P3 FMUL.FTZ R0, R12, -1.4426950216293334961 ;  /* 0xbfb8aa3b0c00b820 */ /* 0x020fe20000410000 */
[----:B------:R-:W-:-:S06]  /*7c30*/  NOP ;  /* 0x0000000000007918 */ /* 0x000fcc0000000000 */
[----:B------:R-:W-:Y:S01]  /*7c40*/  @!P2 FMUL.FTZ R2, R16, -1.4426950216293334961 ;  /* 0xbfb8aa3b1002a820 */ /* 0x000fe20000410000 */
[----:B------:R-:W4:Y:S01]  /*7c50*/  LDS.128 R12, [R108] ;  /* 0x000000006c0c7984 */ /* 0x000f220000000c00 */
[----:B------:R-:W-:Y:S02]  /*7c60*/  FSETP.GTU.FTZ.AND P6, PT, R7, 20, PT ;  /* 0x41a000000700780b */ /* 0x000fe40003fdc000 */
[----:B------:R-:W-:Y:S01]  /*7c70*/  @!P1 FMUL.FTZ R3, R6, -1.4426950216293334961 ;  /* 0xbfb8aa3b06039820 */ /* 0x000fe20000410000 */
[----:B------:R-:W5:Y:S01]  /*7c80*/  @!P0 MUFU.EX2 R9, R9 ;  /* 0x0000000900098308 */ /* 0x000f620000000800 */
[----:B------:R-:W3:Y:S01]  /*7c90*/  LDS.128 R16, [R108+0x200] ;  /* 0x000200006c107984 */ /* 0x000ee20000000c00 */
[----:B-1----:R-:W-:-:S06]  /*7ca0*/  @!P4 FADD.FTZ R8, R8, 1 ;  /* 0x3f8000000808c421 */ /* 0x002fcc0000010000 */
[----:B------:R-:W1:Y:S02]  /*7cb0*/  @!P2 MUFU.EX2 R2, R2 ;  /* 0x000000020002a308 */ /* 0x000e640000000800 */
[----:B------:R-:W-:-:S06]  /*7cc0*/  @!P6 FMUL.FTZ R6, R7, -1.4426950216293334961 ;  /* 0xbfb8aa3b0706e820 */ /* 0x000fcc0000410000 */
[----:B------:R-:W0:Y:S01]  /*7cd0*/  @!P1 MUFU.EX2 R3, R3 ;  /* 0x0000000300039308 */ /* 0x000e220000000800 */
[----:B-----5:R-:W-:-:S07]  /*7ce0*/  @!P0 FADD.FTZ R9, R9, 1 ;  /* 0x3f80000009098421 */ /* 0x020fce0000010000 */
[----:B------:R-:W5:Y:S01]  /*7cf0*/  @!P3 MUFU.EX2 R0, R0 ;  /* 0x000000000000b308 */ /* 0x000f620000000800 */
[----:B-1----:R-:W-:-:S07]  /*7d00*/  @!P2 FADD.FTZ R2, R2, 1 ;  /* 0x3f8000000202a421 */ /* 0x002fce0000010000 */
[----:B------:R0:W1:Y:S08]  /*7d10*/  @!P6 MUFU.EX2 R7, R6 ;  /* 0x000000060007e308 */ /* 0x0000700000000800 */
[----:B------:R2:W3:Y:S01]  /*7d20*/  @!P2 MUFU.RCP R10, R2 ;  /* 0x00000002000aa308 */ /* 0x0004e20000001000 */
[----:B0-----:R-:W-:Y:S01]  /*7d30*/  @!P1 FADD.FTZ R6, R3, 1 ;  /* 0x3f80000003069421 */ /* 0x001fe20000010000 */
[----:B-----5:R-:W-:-:S06]  /*7d40*/  @!P3 FADD.FTZ R0, R0, 1 ;  /* 0x3f8000000000b421 */ /* 0x020fcc0000010000 */
[----:B------:R-:W0:Y:S01]  /*7d50*/  @!P5 MUFU.RCP R36, R11 ;  /* 0x0000000b0024d308 */ /* 0x000e220000001000 */
[----:B--2---:R-:W-:-:S04]  /*7d60*/  IMAD.WIDE R2, R109, 0x10, R4 ;  /* 0x000000106d027825 */ /* 0x004fc800078e0204 */
[----:B-1----:R-:W-:Y:S01]  /*7d70*/  @!P6 FADD.FTZ R7, R7, 1 ;  /* 0x3f8000000707e421 */ /* 0x002fe20000010000 */
[----:B------:R-:W-:Y:S01]  /*7d80*/  IMAD.WIDE.U32 R4, R32, UR16, R86 ;  /* 0x0000001020047c25 */ /* 0x000fe2000f8e0056 */
[----:B----4-:R-:W-:Y:S01]  /*7d90*/  STG.E.128 desc[UR14][R2.64], R12 ;  /* 0x0000000c02007986 */ /* 0x010fe2000c101d0e */
[----:B------:R-:W1:Y:S02]  /*7da0*/  @!P4 MUFU.RCP R39, R8 ;  /* 0x000000080027c308 */ /* 0x000e640000001000 */
[----:B---3--:R-:W-:Y:S01]  /*7db0*/  @!P2 FMUL.FTZ R21, R21, R10 ;  /* 0x0000000a1515a220 */ /* 0x008fe20000410000 */
[----:B------:R2:W-:Y:S01]  /*7dc0*/  STG.E.128 desc[UR14][R2.64+0x200], R16 ;  /* 0x0002001002007986 */ /* 0x0005e2000c101d0e */
[----:B------:R-:W-:Y:S01]  /*7dd0*/  BAR.SYNC.DEFER_BLOCKING 0x0 ;  /* 0x0000000000007b1d */ /* 0x000fe20000010000 */
[----:B------:R-:W-:Y:S01]  /*7de0*/  IADD3 R112, P2, R112, -0x800, RZ ;  /* 0xfffff80070707810 */ /* 0x000fe20007f5e0ff */
[----:B0-----:R-:W-:-:S03]  /*7df0*/  @!P5 FMUL.FTZ R27, R27, R36 ;  /* 0x000000241b1bd220 */ /* 0x001fc60000410000 */
[----:B------:R-:W-:Y:S01]  /*7e00*/  IADD3.X R111, R111, -0x1, RZ, P2, !PT ;  /* 0xffffffff6f6f7810 */ /* 0x000fe200017fe4ff */
[----:B------:R0:W3:Y:S01]  /*7e10*/  @!P3 MUFU.RCP R37, R0 ;  /* 0x000000000025b308 */ /* 0x0000e20000001000 */
[----:B-1----:R-:W-:Y:S01]  /*7e20*/  @!P4 FMUL.FTZ R24, R24, R39 ;  /* 0x000000271818c220 */ /* 0x002fe20000410000 */
[----:B------:R-:W-:-:S06]  /*7e30*/  IADD3 R118, P4, R118, -0x400, RZ ;  /* 0xfffffc0076767810 */ /* 0x000fcc0007f9e0ff */
[----:B------:R-:W1:Y:S01]  /*7e40*/  @!P1 MUFU.RCP R11, R6 ;  /* 0x00000006000b9308 */ /* 0x000e620000001000 */
[----:B0-----:R-:W-:Y:S01]  /*7e50*/  IMAD R0, R32, UR17, RZ ;  /* 0x0000001120007c24 */ /* 0x001fe2000f8e02ff */
[----:B------:R-:W-:-:S06]  /*7e60*/  IADD3.X R117, R117, -0x1, RZ, P4, !PT ;  /* 0xffffffff75757810 */ /* 0x000fcc00027fe4ff */
[----:B------:R0:W4:Y:S01]  /*7e70*/  @!P6 MUFU.RCP R8, R7 ;  /* 0x000000070008e308 */ /* 0x0001220000001000 */
[----:B---3--:R-:W-:Y:S01]  /*7e80*/  @!P3 FMUL.FTZ R20, R20, R37 ;  /* 0x000000251414b220 */ /* 0x008fe20000410000 */
[----:B------:R-:W-:-:S04]  /*7e90*/  IADD3 R116, P3, R116, -0x400, RZ ;  /* 0xfffffc0074747810 */ /* 0x000fc80007f7e0ff */
[----:B------:R-:W-:Y:S02]  /*7ea0*/  IADD3.X R115, R115, -0x1, RZ, P3, !PT ;  /* 0xffffffff73737810 */ /* 0x000fe40001ffe4ff */
[----:B------:R-:W3:Y:S01]  /*7eb0*/  @!P0 MUFU.RCP R28, R9 ;  /* 0x00000009001c8308 */ /* 0x000ee20000001000 */
[----:B-1----:R-:W-:Y:S01]  /*7ec0*/  @!P1 FMUL.FTZ R22, R22, R11 ;  /* 0x0000000b16169220 */ /* 0x002fe20000410000 */
[----:B0-----:R-:W-:Y:S01]  /*7ed0*/  IMAD R7, R33, UR16, R0 ;  /* 0x0000001021077c24 */ /* 0x001fe2000f8e0200 */
[----:B------:R-:W-:Y:S01]  /*7ee0*/  IADD3 R88, P1, R88, -0x400, RZ ;  /* 0xfffffc0058587810 */ /* 0x000fe20007f3e0ff */
[----:B------:R-:W-:-:S03]  /*7ef0*/  IMAD R0, R126, UR6, RZ ;  /* 0x000000067e007c24 */ /* 0x000fc6000f8e02ff */
[----:B------:R-:W-:Y:S01]  /*7f00*/  IADD3 R5, R5, R7, RZ ;  /* 0x0000000705057210 */ /* 0x000fe20007ffe0ff */
[----:B------:R-:W-:Y:S02]  /*7f10*/  IMAD R7, R129, UR7, R0 ;  /* 0x0000000781077c24 */ /* 0x000fe4000f8e0200 */
[----:B----4-:R-:W-:Y:S01]  /*7f20*/  @!P6 FMUL.FTZ R23, R23, R8 ;  /* 0x000000081717e220 */ /* 0x010fe20000410000 */
[----:B------:R-:W-:Y:S01]  /*7f30*/  IADD3.X R89, R89, -0x1, RZ, P1, !PT ;  /* 0xffffffff59597810 */ /* 0x000fe20000ffe4ff */
[----:B--2---:R-:W-:Y:S01]  /*7f40*/  IMAD.WIDE.U32 R2, R129, UR6, R4 ;  /* 0x0000000681027c25 */ /* 0x004fe2000f8e0004 */
[----:B------:R-:W-:Y:S02]  /*7f50*/  IADD3 R114, P1, R114, -0x800, RZ ;  /* 0xfffff80072727810 */ /* 0x000fe40007f3e0ff */
[----:B------:R0:W-:Y:S01]  /*7f60*/  STS.128 [R107], R20 ;  /* 0x000000146b007388 */ /* 0x0001e20000000c00 */
[----:B---3--:R-:W-:Y:S01]  /*7f70*/  @!P0 FMUL.FTZ R25, R25, R28 ;  /* 0x0000001c19198220 */ /* 0x008fe20000410000 */
[----:B------:R-:W-:-:S02]  /*7f80*/  IADD3 R0, R3, R7, RZ ;  /* 0x0000000703007210 */ /* 0x000fc40007ffe0ff */
        /* <DEDUP_REMOVED lines=8> */
[----:B------:R-:W-:Y:S01]  /*8010*/  IADD3.X R113, R113, -0x1, RZ, P1, !PT ;  /* 0xffffffff71717810 */ /* 0x000fe20000ffe4ff */
        /* <DEDUP_REMOVED lines=11> */
.L_x_17379:
        /* <DEDUP_REMOVED lines=26> */
.L_x_17447:
[----:B------:R-:W-:Y:S05]  /*8270*/  BSYNC B0 ;  /* 0x0000000000007941 */ /* 0x000fea0003800000 */
.L_x_17446:
        /* <DEDUP_REMOVED lines=29> */
.L_x_17449:
[----:B-1----:R-:W2:Y:S02]  /*8450*/  S2R R9, SR_TID.X ;  /* 0x0000000000097919 */ /* 0x002ea40000002100 */
.L_x_17450:
[----:B------:R-:W-:Y:S05]  /*8460*/  BSYNC B0 ;  /* 0x0000000000007941 */ /* 0x000fea0003800000 */
.L_x_17448:
        /* <DEDUP_REMOVED lines=14> */
.L_x_17451:
        /* <DEDUP_REMOVED lines=17> */
.L_x_17452:
        /* <DEDUP_REMOVED lines=10> */
.L_x_19028:


//--------------------- .text._Z25selective_scan_bwd_kernelI32Selective_Scan_bwd_kernel_traitsILi32ELi4ELb0ELb0ELb0ELb0ELb0EfN3c107complexIfEEEEv12SSMParamsBwd --------------------------
	.section	.text._Z25selective_scan_bwd_kernelI32Selective_Scan_bwd_kernel_traitsILi32ELi4ELb0ELb0ELb0ELb0ELb0EfN3c107complexIfEEEEv12SSMParamsBwd,"ax",@progbits
	.align	128
        .global         _Z25selective_scan_bwd_kernelI32Selective_Scan_bwd_kernel_traitsILi32ELi4ELb0ELb0ELb0ELb0ELb0EfN3c107complexIfEEEEv12SSMParamsBwd
        .type           _Z25selective_scan_bwd_kernelI32Selective_Scan_bwd_kernel_traitsILi32ELi4ELb0ELb0ELb0ELb0ELb0EfN3c107complexIfEEEEv12SSMParamsBwd,@function
        .size           _Z25selective_scan_bwd_kernelI32Selective_Scan_bwd_kernel_traitsILi32ELi4ELb0ELb0ELb0ELb0ELb0EfN3c107complexIfEEEEv12SSMParamsBwd,(.L_x_19029 - _Z25selective_scan_bwd_kernelI32Selective_Scan_bwd_kernel_traitsILi32ELi4ELb0ELb0ELb0ELb0ELb0EfN3c107complexIfEEEEv12SSMParamsBwd)
        .other          _Z25selective_scan_bwd_kernelI32Selective_Scan_bwd_kernel_traitsILi32ELi4ELb0ELb0ELb0ELb0ELb0EfN3c107complexIfEEEEv12SSMParamsBwd,@"STO_CUDA_ENTRY STV_DEFAULT"
_Z25selective_scan_bwd_kernelI32Selective_Scan_bwd_kernel_traitsILi32ELi4ELb0ELb0ELb0ELb0ELb0EfN3c107complexIfEEEEv12SSMParamsBwd:
.text._Z25selective_scan_bwd_kernelI32Selective_Scan_bwd_kernel_traitsILi32ELi4ELb0ELb0ELb0ELb0ELb0EfN3c107complexIfEEEEv12SSMParamsBwd:
        /* <DEDUP_REMOVED lines=99> */
[----:B------:R-:W-:-:S04]  /*0630*/  LOP3.LUT R52, R3, 0x1f, R60, 0xf8, !PT ;  /* 0x0000001f03347812 */ /* 0x000fc800078ef83c */
[----:B------:R-:W-:Y:S02]  /*0640*/  SHF.R.S32.HI R51, RZ, 0x1f, R52 ;  /* 0x0000001fff337819 */ /* 0x000fe40000011434 */
[C---:B------:R-:W-:Y:S02]  /*0650*/  LOP3.LUT R49, R52.reuse, 0x20, RZ, 0xfc, !PT ;  /* 0x0000002034317812 */ /* 0x040fe400078efcff */
[C---:B------:R-:W-:Y:S02]  /*0660*/  LOP3.LUT R48, R52.reuse, 0x40, RZ, 0xfc, !PT ;  /* 0x0000004034307812 */ /* 0x040fe400078efcff */
[----:B-1----:R-:W-:-:S07]  /*0670*/  LOP3.LUT R47, R52, 0x60, RZ, 0xfc, !PT ;  /* 0x00000060342f7812 */ /* 0x002fce00078efcff */
.L_x_17474:
[----:B0-----:R-:W0:Y:S01]  /*0680*/  LDC R25, c[0x0][0x224] ;  /* 0x00008900ff197b82 */ /* 0x001e220000000800 */
[----:B------:R-:W-:Y:S01]  /*0690*/  ULDC UR4, c[0x0][0x218] ;  /* 0x0000860000047ab9 */ /* 0x000fe20000000800 */
[C---:B------:R-:W-:Y:S01]  /*06a0*/  SHF.L.U32 R44, R52.reuse, 0x2, RZ ;  /* 0x00000002342c7819 */ /* 0x040fe200000006ff */
[----:B------:R-:W-:Y:S01]  /*06b0*/  HFMA2.MMA R0, -RZ, RZ, 0, 0 ;  /* 0x00000000ff007435 */ /* 0x000fe200000001ff */
[----:B------:R-:W-:Y:S01]  /*06c0*/  SHF.L.U64.HI R45, R52, 0x2, R51 ;  /* 0x00000002342d7819 */ /* 0x000fe20000010233 */
[----:B------:R-:W-:Y:S01]  /*06d0*/  HFMA2.MMA R4, -RZ, RZ, 0, 0 ;  /* 0x00000000ff047435 */ /* 0x000fe200000001ff */
[----:B-1----:R-:W-:Y:S02]  /*06e0*/  IADD3 R2, P4, R57, R44, RZ ;  /* 0x0000002c39027210 */ /* 0x002fe40007f9e0ff */
[----:B------:R-:W-:Y:S02]  /*06f0*/  MOV R6, RZ ;  /* 0x000000ff00067202 */ /* 0x000fe40000000f00 */
[----:B------:R-:W-:Y:S01]  /*0700*/  MOV R12, RZ ;  /* 0x000000ff000c7202 */ /* 0x000fe20000000f00 */
[----:B------:R-:W-:Y:S01]  /*0710*/  BAR.SYNC.DEFER_BLOCKING 0x0 ;  /* 0x0000000000007b1d */ /* 0x000fe20000010000 */
[----:B------:R-:W-:-:S05]  /*0720*/  IADD3.X R3, R58, R45, RZ, P4, !PT ;  /* 0x0000002d3a037210 */ /* 0x000fca00027fe4ff */
[----:B------:R-:W1:Y:S01]  /*0730*/  S2R R5, SR_CgaCtaId ;  /* 0x0000000000057919 */ /* 0x000e620000008800 */
[----:B------:R-:W-:Y:S01]  /*0740*/  MOV R68, 0x400 ;  /* 0x0000040000447802 */ /* 0x000fe20000000f00 */
[----:B------:R-:W-:Y:S02]  /*0750*/  HFMA2.MMA R10, -RZ, RZ, 0, 0 ;  /* 0x00000000ff0a7435 */ /* 0x000fe400000001ff */
[----:B------:R-:W-:Y:S01]  /*0760*/  HFMA2.MMA R18, -RZ, RZ, 0, 0 ;  /* 0x00000000ff127435 */ /* 0x000fe200000001ff */
[----:B0-----:R-:W-:Y:S02]  /*0770*/  IADD3 R34, -R50, R25, RZ ;  /* 0x0000001932227210 */ /* 0x001fe40007ffe1ff */
[----:B------:R-:W-:Y:S02]  /*0780*/  CS2R R14, SRZ ;  /* 0x00000000000e7805 */ /* 0x000fe4000001ff00 */
[----:B------:R-:W-:Y:S01]  /*0790*/  MOV R16, RZ ;  /* 0x000000ff00107202 */ /* 0x000fe20000000f00 */
[----:B------:R-:W-:Y:S01]  /*07a0*/  HFMA2.MMA R24, -RZ, RZ, 0, 0 ;  /* 0x00000000ff187435 */ /* 0x000fe200000001ff */
[----:B------:R-:W-:Y:S01]  /*07b0*/  LEA R46, R34, 0xffffff80, 0x7 ;  /* 0xffffff80222e7811 */ /* 0x000fe200078e38ff */
[----:B------:R-:W0:Y:S03]  /*07c0*/  LDC R85, c[0x0][0x21c] ;  /* 0x00008700ff557b82 */ /* 0x000e260000000800 */
[----:B------:R-:W-:-:S04]  /*07d0*/  IADD3 R11, -R46, UR4, RZ ;  /* 0x000000042e0b7c10 */ /* 0x000fc8000fffe1ff */
[-C--:B------:R-:W-:Y:S02]  /*07e0*/  ISETP.GE.AND P0, PT, R52, R11.reuse, PT ;  /* 0x0000000b3400720c */ /* 0x080fe40003f06270 */
[-C--:B------:R-:W-:Y:S02]  /*07f0*/  ISETP.GE.AND P1, PT, R49, R11.reuse, PT ;  /* 0x0000000b3100720c */ /* 0x080fe40003f26270 */
[-C--:B------:R-:W-:Y:S02]  /*0800*/  ISETP.GE.AND P2, PT, R48, R11.reuse, PT ;  /* 0x0000000b3000720c */ /* 0x080fe40003f46270 */
[----:B------:R-:W-:-:S07]  /*0810*/  ISETP.GE.AND P3, PT, R47, R11, PT ;  /* 0x0000000b2f00720c */ /* 0x000fce0003f66270 */
[----:B------:R-:W2:Y:S04]  /*0820*/  @!P0 LDG.E R0, desc[UR14][R2.64] ;  /* 0x0000000e02008981 */ /* 0x000ea8000c1e1900 */
[----:B------:R-:W3:Y:S04]  /*0830*/  @!P1 LDG.E R6, desc[UR14][R2.64+0x80] ;  /* 0x0000800e02069981 */ /* 0x000ee8000c1e1900 */
[----:B------:R-:W4:Y:S04]  /*0840*/  @!P2 LDG.E R4, desc[UR14][R2.64+0x100] ;  /* 0x0001000e0204a981 */ /* 0x000f28000c1e1900 */
[----:B------:R-:W4:Y:S01]  /*0850*/  @!P3 LDG.E R12, desc[UR14][R2.64+0x180] ;  /* 0x0001800e020cb981 */ /* 0x000f22000c1e1900 */
[----:B-1----:R-:W-:-:S02]  /*0860*/  LEA R68, R5, R68, 0x18 ;  /* 0x0000004405447211 */ /* 0x002fc400078ec0ff */
[----:B------:R-:W-:Y:S02]  /*0870*/  IADD3 R8, P0, R55, R44, RZ ;  /* 0x0000002c37087210 */ /* 0x000fe40007f1e0ff */
[CC--:B------:R-:W-:Y:S02]  /*0880*/  LEA R43, R59.reuse, R68.reuse, 0x2 ;  /* 0x000000443b2b7211 */ /* 0x0c0fe400078e10ff */
[----:B------:R-:W-:Y:S02]  /*0890*/  LEA R42, R59, R68, 0x4 ;  /* 0x000000443b2a7211 */ /* 0x000fe400078e20ff */
[----:B------:R-:W-:Y:S02]  /*08a0*/  IADD3.X R9, R56, R45, RZ, P0, !PT ;  /* 0x0000002d38097210 */ /* 0x000fe400007fe4ff */
[-C--:B------:R-:W-:Y:S02]  /*08b0*/  ISETP.GE.AND P0, PT, R52, R11.reuse, PT ;  /* 0x0000000b3400720c */ /* 0x080fe40003f06270 */
[----:B------:R-:W-:-:S02]  /*08c0*/  ISETP.GE.AND P1, PT, R49, R11, PT ;  /* 0x0000000b3100720c */ /* 0x000fc40003f26270 */
[-C--:B------:R-:W-:Y:S02]  /*08d0*/  ISETP.GE.AND P2, PT, R48, R11.reuse, PT ;  /* 0x0000000b3000720c */ /* 0x080fe40003f46270 */
[----:B------:R-:W-:Y:S01]  /*08e0*/  ISETP.GE.AND P3, PT, R47, R11, PT ;  /* 0x0000000b2f00720c */ /* 0x000fe20003f66270 */
[----:B--2---:R-:W-:Y:S04]  /*08f0*/  STS [R43], R0 ;  /* 0x000000002b007388 */ /* 0x004fe80000000800 */
[----:B---3--:R-:W-:Y:S04]  /*0900*/  STS [R43+0x80], R6 ;  /* 0x000080062b007388 */ /* 0x008fe80000000800 */
[----:B----4-:R-:W-:Y:S04]  /*0910*/  STS [R43+0x100], R4 ;  /* 0x000100042b007388 */ /* 0x010fe80000000800 */
[----:B------:R1:W-:Y:S01]  /*0920*/  STS [R43+0x180], R12 ;  /* 0x0001800c2b007388 */ /* 0x0003e20000000800 */
[----:B------:R-:W-:-:S03]  /*0930*/  NOP ;  /* 0x0000000000007918 */ /* 0x000fc60000000000 */
[----:B------:R-:W-:Y:S01]  /*0940*/  LDS.128 R4, [R42] ;  /* 0x000000002a047984 */ /* 0x000fe20000000c00 */
[----:B------:R-:W-:Y:S06]  /*0950*/  BAR.SYNC.DEFER_BLOCKING 0x0 ;  /* 0x0000000000007b1d */ /* 0x000fec0000010000 */
[----:B------:R-:W2:Y:S04]  /*0960*/  @!P0 LDG.E R10, desc[UR14][R8.64] ;  /* 0x0000000e080a8981 */ /* 0x000ea8000c1e1900 */
[----:B------:R-:W3:Y:S04]  /*0970*/  @!P1 LDG.E R16, desc[UR14][R8.64+0x80] ;  /* 0x0000800e08109981 */ /* 0x000ee8000c1e1900 */
[----:B------:R-:W4:Y:S04]  /*0980*/  @!P2 LDG.E R14, desc[UR14][R8.64+0x100] ;  /* 0x0001000e080ea981 */ /* 0x000f28000c1e1900 */
[----:B------:R-:W4:Y:S01]  /*0990*/  @!P3 LDG.E R18, desc[UR14][R8.64+0x180] ;  /* 0x0001800e0812b981 */ /* 0x000f22000c1e1900 */
[----:B------:R-:W-:-:S02]  /*09a0*/  ISETP.GE.AND P0, PT, R52, R11, PT ;  /* 0x0000000b3400720c */ /* 0x000fc40003f06270 */
[----:B-1----:R-:W-:Y:S02]  /*09b0*/  CS2R R12, SRZ ;  /* 0x00000000000c7805 */ /* 0x002fe4000001ff00 */
[-C--:B------:R-:W-:Y:S02]  /*09c0*/  ISETP.GE.AND P1, PT, R49, R11.reuse, PT ;  /* 0x0000000b3100720c */ /* 0x080fe40003f26270 */
[-C--:B------:R-:W-:Y:S02]  /*09d0*/  ISETP.GE.AND P2, PT, R48, R11.reuse, PT ;  /* 0x0000000b3000720c */ /* 0x080fe40003f46270 */
[----:B------:R-:W-:Y:S02]  /*09e0*/  ISETP.GE.AND P3, PT, R47, R11, PT ;  /* 0x0000000b2f00720c */ /* 0x000fe40003f66270 */
[----:B------:R-:W-:Y:S02]  /*09f0*/  IADD3 R2, P4, R53, R44, RZ ;  /* 0x0000002c35027210 */ /* 0x000fe40007f9e0ff */
[----:B------:R-:W-:-:S02]  /*0a00*/  MOV R0, RZ ;  /* 0x000000ff00007202 */ /* 0x000fc40000000f00 */
[----:B------:R-:W-:Y:S02]  /*0a10*/  MOV R26, RZ ;  /* 0x000000ff001a7202 */ /* 0x000fe40000000f00 */
[----:B------:R-:W-:Y:S01]  /*0a20*/  IADD3.X R3, R54, R45, RZ, P4, !PT ;  /* 0x0000002d36037210 */ /* 0x000fe200027fe4ff */
[----:B--2---:R-:W-:Y:S04]  /*0a30*/  STS [R43], R10 ;  /* 0x0000000a2b007388 */ /* 0x004fe80000000800 */
[----:B---3--:R-:W-:Y:S04]  /*0a40*/  STS [R43+0x80], R16 ;  /* 0x000080102b007388 */ /* 0x008fe80000000800 */
[----:B----4-:R1:W-:Y:S04]  /*0a50*/  STS [R43+0x100], R14 ;  /* 0x0001000e2b007388 */ /* 0x0103e80000000800 */
[----:B------:R-:W-:Y:S01]  /*0a60*/  STS [R43+0x180], R18 ;  /* 0x000180122b007388 */ /* 0x000fe20000000800 */
[----:B------:R-:W-:-:S03]  /*0a70*/  NOP ;  /* 0x0000000000007918 */ /* 0x000fc60000000000 */
[----:B------:R-:W-:Y:S01]  /*0a80*/  LDS.128 R8, [R42] ;  /* 0x000000002a087984 */ /* 0x000fe20000000c00 */
[----:B------:R-:W-:Y:S06]  /*0a90*/  BAR.SYNC.DEFER_BLOCKING 0x0 ;  /* 0x0000000000007b1d */ /* 0x000fec0000010000 */
[----:B------:R-:W2:Y:S04]  /*0aa0*/  @!P0 LDG.E R0, desc[UR14][R2.64] ;  /* 0x0000000e02008981 */ /* 0x000ea8000c1e1900 */
[----:B------:R-:W3:Y:S04]  /*0ab0*/  @!P1 LDG.E R24, desc[UR14][R2.64+0x80] ;  /* 0x0000800e02189981 */ /* 0x000ee8000c1e1900 */
[----:B------:R-:W4:Y:S04]  /*0ac0*/  @!P2 LDG.E R12, desc[UR14][R2.64+0x100] ;  /* 0x0001000e020ca981 */ /* 0x000f28000c1e1900 */
[----:B------:R-:W4:Y:S01]  /*0ad0*/  @!P3 LDG.E R26, desc[UR14][R2.64+0x180] ;  /* 0x0001800e021ab981 */ /* 0x000f22000c1e1900 */
[----:B0-----:R-:W-:Y:S01]  /*0ae0*/  ISETP.GE.AND P0, PT, R85, 0x1, PT ;  /* 0x000000015500780c */ /* 0x001fe20003f06270 */
[----:B-1----:R-:W-:-:S02]  /*0af0*/  HFMA2.MMA R14, -RZ, RZ, 0, 0 ;  /* 0x00000000ff0e7435 */ /* 0x002fc400000001ff */
[----:B--2---:R-:W-:Y:S04]  /*0b00*/  STS [R43], R0 ;  /* 0x000000002b007388 */ /* 0x004fe80000000800 */
[----:B---3--:R-:W-:Y:S04]  /*0b10*/  STS [R43+0x80], R24 ;  /* 0x000080182b007388 */ /* 0x008fe80000000800 */
[----:B----4-:R0:W-:Y:S04]  /*0b20*/  STS [R43+0x100], R12 ;  /* 0x0001000c2b007388 */ /* 0x0101e80000000800 */
[----:B------:R-:W-:Y:S01]  /*0b30*/  STS [R43+0x180], R26 ;  /* 0x0001801a2b007388 */ /* 0x000fe20000000800 */
[----:B------:R-:W-:-:S03]  /*0b40*/  NOP ;  /* 0x0000000000007918 */ /* 0x000fc60000000000 */
[----:B------:R-:W1:Y:S01]  /*0b50*/  LDS.128 R20, [R42] ;  /* 0x000000002a147984 */ /* 0x000e620000000c00 */
[----:B0-----:R-:W-:Y:S01]  /*0b60*/  MOV R12, RZ ;  /* 0x000000ff000c7202 */ /* 0x001fe20000000f00 */
[----:B-1----:R-:W-:Y:S01]  /*0b70*/  FFMA.FTZ R16, R4, R20, R63 ;  /* 0x0000001404107223 */ /* 0x002fe2000001003f */
[-C--:B-----5:R-:W-:Y:S01]  /*0b80*/  FMUL.FTZ R17, R21, R64.reuse ;  /* 0x0000004015117220 */ /* 0x0a0fe20000410000 */
[-C--:B------:R-:W-:Y:S01]  /*0b90*/  FMUL.FTZ R18, R22, R64.reuse ;  /* 0x0000004016127220 */ /* 0x080fe20000410000 */
[-C--:B------:R-:W-:Y:S01]  /*0ba0*/  FMUL.FTZ R19, R23, R64.reuse ;  /* 0x0000004017137220 */ /* 0x080fe20000410000 */
[----:B------:R-:W-:Y:S01]  /*0bb0*/  FFMA.FTZ R3, R5, R21, R16 ;  /* 0x0000001505037223 */ /* 0x000fe20000010010 */
[----:B------:R-:W-:-:S03]  /*0bc0*/  FMUL.FTZ R16, R20, R64 ;  /* 0x0000004014107220 */ /* 0x000fc60000410000 */
[----:B------:R-:W-:-:S04]  /*0bd0*/  FFMA.FTZ R0, R6, R22, R3 ;  /* 0x0000001606007223 */ /* 0x000fc80000010003 */
[----:B------:R-:W-:Y:S01]  /*0be0*/  FFMA.FTZ R63, R7, R23, R0 ;  /* 0x00000017073f7223 */ /* 0x000fe20000010000 */
[----:B------:R-:W-:Y:S06]  /*0bf0*/  BAR.SYNC.DEFER_BLOCKING 0x0 ;  /* 0x0000000000007b1d */ /* 0x000fec0000010000 */
[----:B------:R-:W-:Y:S05]  /*0c00*/  @!P0 BRA `(.L_x_17454) ;  /* 0x0000002400e48947 */ /* 0x000fea0003800000 */
[----:B------:R-:W-:Y:S01]  /*0c10*/  IADD3 R2, R34, -0x2, RZ ;  /* 0xfffffffe22027810 */ /* 0x000fe20007ffe0ff */
[----:B------:R-:W-:Y:S01]  /*0c20*/  FADD.FTZ R0, R20, R20 ;  /* 0x0000001414007221 */ /* 0x000fe20000010000 */
[C---:B------:R-:W-:Y:S01]  /*0c30*/  IADD3 R20, R34.reuse, -0x1, RZ ;  /* 0xffffffff22147810 */ /* 0x040fe20007ffe0ff */
[----:B------:R-:W0:Y:S01]  /*0c40*/  LDC.64 R14, c[0x0][0x2d0] ;  /* 0x0000b400ff0e7b82 */ /* 0x000e220000000a00 */
[----:B------:R-:W-:Y:S01]  /*0c50*/  LEA.HI R3, R34, R34, RZ, 0x1 ;  /* 0x0000002222037211 */ /* 0x000fe200078f08ff */
[----:B------:R-:W-:Y:S01]  /*0c60*/  IMAD R85, R2, R85, RZ ;  /* 0x0000005502557224 */ /* 0x000fe200078e02ff */
[----:B------:R-:W-:Y:S01]  /*0c70*/  LEA.HI R2, R20, R20, RZ, 0x1 ;  /* 0x0000001414027211 */ /* 0x000fe200078f08ff */
[----:B------:R-:W-:Y:S01]  /*0c80*/  FADD.FTZ R67, R21, R21 ;  /* 0x0000001515437221 */ /* 0x000fe20000010000 */
[----:B------:R-:W-:Y:S01]  /*0c90*/  LOP3.LUT R3, R3, 0x1ffffe, RZ, 0xc0, !PT ;  /* 0x001ffffe03037812 */ /* 0x000fe200078ec0ff */
[----:B------:R-:W-:Y:S01]  /*0ca0*/  ULDC.64 UR4, c[0x0][0x230] ;  /* 0x00008c0000047ab9 */ /* 0x000fe20000000a00 */
[----:B------:R-:W-:Y:S01]  /*0cb0*/  LOP3.LUT R21, R2, 0xfffffe, RZ, 0xc0, !PT ;  /* 0x00fffffe02157812 */ /* 0x000fe200078ec0ff */
[----:B------:R-:W1:Y:S01]  /*0cc0*/  LDC.64 R12, c[0x0][0x2d8] ;  /* 0x0000b600ff0c7b82 */ /* 0x000e620000000a00 */
[----:B------:R-:W-:Y:S01]  /*0cd0*/  IADD3 R87, -R3, R34, RZ ;  /* 0x0000002203577210 */ /* 0x000fe20007ffe1ff */
[----:B------:R-:W-:Y:S01]  /*0ce0*/  ULDC.64 UR6, c[0x0][0x248] ;  /* 0x0000920000067ab9 */ /* 0x000fe20000000a00 */
[----:B------:R-:W-:Y:S01]  /*0cf0*/  ISETP.NE.AND P0, PT, R93, RZ, PT ;  /* 0x000000ff5d00720c */ /* 0x000fe20003f05270 */
[----:B------:R-:W-:Y:S01]  /*0d00*/  FADD.FTZ R69, R22, R22 ;  /* 0x0000001616457221 */ /* 0x000fe20000010000 */
[----:B------:R-:W-:Y:S01]  /*0d10*/  IADD3 R21, R20, -R21, RZ ;  /* 0x8000001514157210 */ /* 0x000fe20007ffe0ff */
[----:B------:R-:W-:-:S02]  /*0d20*/  IMAD R20, R66, UR4, RZ ;  /* 0x0000000442147c24 */ /* 0x000fc4000f8e02ff */
[----:B------:R-:W-:Y:S01]  /*0d30*/  FADD.FTZ R82, R23, R23 ;  /* 0x0000001717527221 */ /* 0x000fe20000010000 */
[----:B------:R-:W2:Y:S01]  /*0d40*/  LDC.64 R2, c[0x0][0x2e0] ;  /* 0x0000b800ff027b82 */ /* 0x000ea20000000a00 */
[C---:B------:R-:W-:Y:S01]  /*0d50*/  ISETP.LT.AND P1, PT, R34.reuse, R25, !P0 ;  /* 0x000000192200720c */ /* 0x040fe20004721270 */
[C---:B------:R-:W-:Y:S01]  /*0d60*/  IMAD.WIDE.U32 R80, R65.reuse, UR4, RZ ;  /* 0x0000000441507c25 */ /* 0x040fe2000f8e00ff */
[----:B------:R-:W-:Y:S01]  /*0d70*/  ULDC.64 UR8, c[0x0][0x268] ;  /* 0x00009a0000087ab9 */ /* 0x000fe20000000a00 */
[----:B------:R-:W-:Y:S02]  /*0d80*/  ISETP.GT.AND P0, PT, R34, 0x1, !P0 ;  /* 0x000000012200780c */ /* 0x000fe40004704270 */
[----:B------:R-:W-:Y:S01]  /*0d90*/  FADD.FTZ R71, R10, R62 ;  /* 0x0000003e0a477221 */ /* 0x000fe20000010000 */
[----:B------:R-:W-:Y:S01]  /*0da0*/  IMAD R22, R66, UR6, RZ ;  /* 0x0000000642167c24 */ /* 0x000fe2000f8e02ff */
[----:B------:R-:W-:Y:S01]  /*0db0*/  P2R R96, PR, RZ, 0x2 ;  /* 0x00000002ff607803 */ /* 0x000fe20000000000 */
[C---:B------:R-:W-:Y:S01]  /*0dc0*/  IMAD R23, R65.reuse, UR5, R20 ;  /* 0x0000000541177c24 */ /* 0x040fe2000f8e0214 */
[----:B0-----:R-:W-:Y:S01]  /*0dd0*/  LEA R83, P1, R80, R14, 0x3 ;  /* 0x0000000e50537211 */ /* 0x001fe200078218ff */
[----:B------:R-:W-:Y:S01]  /*0de0*/  IMAD R20, R66, UR8, RZ ;  /* 0x0000000842147c24 */ /* 0x000fe2000f8e02ff */
[----:B------:R-:W0:Y:S01]  /*0df0*/  LDC.64 R38, c[0x0][0x238] ;  /* 0x00008e00ff267b82 */ /* 0x000e220000000a00 */
[----:B------:R-:W-:Y:S01]  /*0e00*/  IMAD.WIDE.U32 R78, R65, UR6, RZ ;  /* 0x00000006414e7c25 */ /* 0x000fe2000f8e00ff */
[----:B------:R-:W-:-:S03]  /*0e10*/  IADD3 R14, R81, R23, RZ ;  /* 0x00000017510e7210 */ /* 0x000fc60007ffe0ff */
[----:B------:R-:W-:Y:S01]  /*0e20*/  FADD.FTZ R70, R11, R62 ;  /* 0x0000003e0b467221 */ /* 0x000fe20000010000 */
[----:B------:R-:W-:Y:S01]  /*0e30*/  MOV R75, R68 ;  /* 0x00000044004b7202 */ /* 0x000fe20000000f00 */
[C---:B------:R-:W-:Y:S01]  /*0e40*/  IMAD R25, R65.reuse, UR7, R22 ;  /* 0x0000000741197c24 */ /* 0x040fe2000f8e0216 */
[----:B-1----:R-:W-:Y:S01]  /*0e50*/  LEA R81, P2, R78, R12, 0x3 ;  /* 0x0000000c4e517211 */ /* 0x002fe200078418ff */
[----:B------:R-:W-:Y:S01]  /*0e60*/  IMAD.WIDE.U32 R76, R65, UR8, RZ ;  /* 0x00000008414c7c25 */ /* 0x000fe2000f8e00ff */
[----:B------:R-:W1:Y:S01]  /*0e70*/  LDC.64 R34, c[0x0][0x270] ;  /* 0x00009c00ff227b82 */ /* 0x000e620000000a00 */
[----:B------:R-:W-:Y:S02]  /*0e80*/  LEA.HI.X R80, R80, R15, R14, 0x3, P1 ;  /* 0x0000000f50507211 */ /* 0x000fe400008f1c0e */
[----:B------:R-:W-:Y:S01]  /*0e90*/  FADD.FTZ R72, R9, R62 ;  /* 0x0000003e09487221 */ /* 0x000fe20000010000 */
[----:B------:R-:W-:Y:S01]  /*0ea0*/  IMAD R27, R65, UR9, R20 ;  /* 0x00000009411b7c24 */ /* 0x000fe2000f8e0214 */
[----:B------:R-:W-:Y:S01]  /*0eb0*/  IADD3 R12, R79, R25, RZ ;  /* 0x000000194f0c7210 */ /* 0x000fe20007ffe0ff */
[----:B------:R-:W-:Y:S01]  /*0ec0*/  IMAD.WIDE R84, R85, 0x10, R32 ;  /* 0x0000001055547825 */ /* 0x000fe200078e0220 */
[----:B--2---:R-:W-:-:S03]  /*0ed0*/  LEA R79, P1, R76, R2, 0x3 ;  /* 0x000000024c4f7211 */ /* 0x004fc600078218ff */
[----:B------:R-:W-:Y:S01]  /*0ee0*/  FADD.FTZ R73, R8, R62 ;  /* 0x0000003e08497221 */ /* 0x000fe20000010000 */
[----:B------:R-:W2:Y:S01]  /*0ef0*/  LDC.64 R36, c[0x0][0x250] ;  /* 0x00009400ff247b82 */ /* 0x000ea20000000a00 */
[----:B------:R-:W-:Y:S02]  /*0f00*/  IADD3 R2, R77, R27, RZ ;  /* 0x0000001b4d027210 */ /* 0x000fe40007ffe0ff */
[----:B------:R-:W-:Y:S02]  /*0f10*/  CS2R R14, SRZ ;  /* 0x00000000000e7805 */ /* 0x000fe4000001ff00 */
[----:B------:R-:W-:Y:S02]  /*0f20*/  LEA.HI.X R78, R78, R13, R12, 0x3, P2 ;  /* 0x0000000d4e4e7211 */ /* 0x000fe400010f1c0c */
[----:B------:R-:W-:Y:S02]  /*0f30*/  CS2R R12, SRZ ;  /* 0x00000000000c7805 */ /* 0x000fe4000001ff00 */
[----:B------:R-:W-:Y:S01]  /*0f40*/  LEA.HI.X R76, R76, R3, R2, 0x3, P1 ;  /* 0x000000034c4c7211 */ /* 0x000fe200008f1c02 */
[----:B------:R-:W-:Y:S01]  /*0f50*/  FMUL.FTZ R71, R6, R71 ;  /* 0x0000004706477220 */ /* 0x000fe20000410000 */
[----:B------:R-:W-:Y:S01]  /*0f60*/  MOV R74, R68 ;  /* 0x00000044004a7202 */ /* 0x000fe20000000f00 */
[----:B------:R-:W3:Y:S01]  /*0f70*/  LDC R77, c[0x0][0x224] ;  /* 0x00008900ff4d7b82 */ /* 0x000ee20000000800 */
[----:B0-----:R-:W-:Y:S01]  /*0f80*/  SHF.L.U64.HI R89, R38, 0x3, R39 ;  /* 0x0000000326597819 */ /* 0x001fe20000010227 */
[----:B------:R-:W-:Y:S01]  /*0f90*/  FMUL.FTZ R70, R7, R70 ;  /* 0x0000004607467220 */ /* 0x000fe20000410000 */
[----:B------:R-:W-:Y:S01]  /*0fa0*/  SHF.L.U32 R39, R21, 0x8, RZ ;  /* 0x0000000815277819 */ /* 0x000fe200000006ff */
[----:B------:R-:W-:Y:S01]  /*0fb0*/  UMOV UR4, URZ ;  /* 0x0000003f00047c82 */ /* 0x000fe20008000000 */
[----:B------:R-:W-:-:S03]  /*0fc0*/  ULDC UR5, c[0x0][0x224] ;  /* 0x0000890000057ab9 */ /* 0x000fc60000000800 */
[----:B------:R-:W0:Y:S01]  /*0fd0*/  LDC R97, c[0x0][0x21c] ;  /* 0x00008700ff617b82 */ /* 0x000e220000000800 */
[----:B-1----:R-:W-:Y:S02]  /*0fe0*/  SHF.L.U64.HI R35, R34, 0x3, R35 ;  /* 0x0000000322237819 */ /* 0x002fe40000010223 */
[----:B--2---:R-:W-:-:S07]  /*0ff0*/  SHF.L.U64.HI R37, R36, 0x3, R37 ;  /* 0x0000000324257819 */ /* 0x004fce0000010225 */
.L_x_17469:
[----:B------:R-:W-:Y:S02]  /*1000*/  MOV R2, R83 ;  /* 0x0000005300027202 */ /* 0x000fe40000000f00 */
[----:B------:R-:W-:-:S05]  /*1010*/  MOV R3, R80 ;  /* 0x0000005000037202 */ /* 0x000fca0000000f00 */
[----:B------:R1:W2:Y:S01]  /*1020*/  LDG.E.64 R40, desc[UR14][R2.64] ;  /* 0x0000000e02287981 */ /* 0x0002a2000c1e1b00 */
[----:B------:R-:W-:Y:S01]  /*1030*/  FADD.FTZ R86, R8, R62 ;  /* 0x0000003e08567221 */ /* 0x000fe20000010000 */
[C---:B------:R-:W-:Y:S02]  /*1040*/  ISETP.NE.AND P1, PT, R60.reuse, RZ, PT ;  /* 0x000000ff3c00720c */ /* 0x040fe40003f25270 */
[----:B0-----:R-:W-:Y:S01]  /*1050*/  CS2R R26, SRZ ;  /* 0x00000000001a7805 */ /* 0x001fe2000001ff00 */
[----:B------:R-:W4:Y:S01]  /*1060*/  S2R R23, SR_CgaCtaId ;  /* 0x0000000000177919 */ /* 0x000f220000008800 */
[----:B------:R-:W-:Y:S02]  /*1070*/  MOV R68, 0x400 ;  /* 0x0000040000447802 */ /* 0x000fe40000000f00 */
[----:B-1----:R-:W-:-:S04]  /*1080*/  IADD3 R2, R60, 0x200, RZ ;  /* 0x000002003c027810 */ /* 0x002fc80007ffe0ff */
[----:B------:R-:W-:Y:S01]  /*1090*/  SEL R3, R39, R2, !P1 ;  /* 0x0000000227037207 */ /* 0x000fe20004800000 */
[----:B------:R-:W-:Y:S01]  /*10a0*/  FADD.FTZ R88, R9, R62 ;  /* 0x0000003e09587221 */ /* 0x000fe20000010000 */
[----:B------:R-:W-:Y:S02]  /*10b0*/  @P0 MOV R2, R84 ;  /* 0x0000005400020202 */ /* 0x000fe40000000f00 */
[----:B----4-:R-:W-:Y:S02]  /*10c0*/  LEA R68, R23, R68, 0x18 ;  /* 0x0000004417447211 */ /* 0x010fe400078ec0ff */
[----:B------:R-:W-:Y:S02]  /*10d0*/  MOV R23, R76 ;  /* 0x0000004c00177202 */ /* 0x000fe40000000f00 */
[----:B------:R-:W-:Y:S02]  /*10e0*/  LEA R3, R3, R68, 0x3 ;  /* 0x0000004403037211 */ /* 0x000fe400078e18ff */
[----:B------:R-:W-:Y:S01]  /*10f0*/  ISETP.NE.AND P2, PT, R60, 0x1f, PT ;  /* 0x0000001f3c00780c */ /* 0x000fe20003f45270 */
[----:B------:R-:W-:Y:S01]  /*1100*/  BSSY B0, `(.L_x_17455) ;  /* 0x0000055000007945 */ /* 0x000fe20003800000 */
[----:B--2---:R-:W-:Y:S01]  /*1110*/  FMUL.FTZ R91, R40, 1.4426950216293334961 ;  /* 0x3fb8aa3b285b7820 */ /* 0x004fe20000410000 */
[----:B------:R-:W-:-:S03]  /*1120*/  FMUL.FTZ R21, R41, R86 ;  /* 0x0000005629157220 */ /* 0x000fc60000410000 */
[----:B------:R-:W-:Y:S01]  /*1130*/  FMUL.FTZ R20, R91, R86 ;  /* 0x000000565b147220 */ /* 0x000fe20000410000 */
[----:B------:R-:W-:-:S04]  /*1140*/  FMUL.RZ R22, R21, 0.15915493667125701904 ;  /* 0x3e22f98315167820 */ /* 0x000fc8000040c000 */
[----:B------:R-:W-:Y:S08]  /*1150*/  MUFU.COS R21, R22 ;  /* 0x0000001600157308 */ /* 0x000ff00000000000 */
[----:B------:R-:W1:Y:S08]  /*1160*/  MUFU.EX2 R20, R20 ;  /* 0x0000001400147308 */ /* 0x000e700000000800 */
[----:B------:R2:W4:Y:S01]  /*1170*/  MUFU.SIN R25, R22 ;  /* 0x0000001600197308 */ /* 0x0005220000000400 */
[----:B-1----:R-:W-:Y:S01]  /*1180*/  FMUL.FTZ R24, R20, R21 ;  /* 0x0000001514187220 */ /* 0x002fe20000410000 */
[----:B------:R-:W-:-:S02]  /*1190*/  MOV R21, R78 ;  /* 0x0000004e00157202 */ /* 0x000fc40000000f00 */
[----:B--2---:R-:W-:Y:S01]  /*11a0*/  MOV R22, R79 ;  /* 0x0000004f00167202 */ /* 0x004fe20000000f00 */
[----:B----4-:R-:W-:Y:S01]  /*11b0*/  FMUL.FTZ R25, R20, R25 ;  /* 0x0000001914197220 */ /* 0x010fe20000410000 */
[----:B------:R-:W-:-:S04]  /*11c0*/  MOV R20, R81 ;  /* 0x0000005100147202 */ /* 0x000fc80000000f00 */
[----:B------:R-:W5:Y:S04]  /*11d0*/  LDG.E.64 R22, desc[UR14][R22.64] ;  /* 0x0000000e16167981 */ /* 0x000f68000c1e1b00 */
[----:B------:R1:W-:Y:S04]  /*11e0*/  STS.64 [R3+0x660], R24 ;  /* 0x0006601803007388 */ /* 0x0003e80000000a00 */
[----:B------:R-:W5:Y:S01]  /*11f0*/  LDG.E.64 R20, desc[UR14][R20.64] ;  /* 0x0000000e14147981 */ /* 0x000f62000c1e1b00 */
[-C--:B------:R-:W-:Y:S01]  /*1200*/  FMUL.FTZ R90, R41, R88.reuse ;  /* 0x00000058295a7220 */ /* 0x080fe20000410000 */
[----:B------:R-:W-:-:S03]  /*1210*/  FMUL.FTZ R94, R91, R88 ;  /* 0x000000585b5e7220 */ /* 0x000fc60000410000 */
[----:B------:R-:W-:Y:S01]  /*1220*/  FMUL.RZ R99, R90, 0.15915493667125701904 ;  /* 0x3e22f9835a637820 */ /* 0x000fe2000040c000 */
[----:B------:R-:W-:Y:S01]  /*1230*/  FADD.FTZ R90, R10, R62 ;  /* 0x0000003e0a5a7221 */ /* 0x000fe20000010000 */
[----:B------:R-:W-:Y:S01]  /*1240*/  MUFU.EX2 R95, R94 ;  /* 0x0000005e005f7308 */ /* 0x000fe20000000800 */
[----:B-1----:R-:W-:Y:S01]  /*1250*/  @P0 MOV R3, R85 ;  /* 0x0000005500030202 */ /* 0x002fe20000000f00 */
[----:B------:R-:W-:Y:S01]  /*1260*/  BAR.SYNC.DEFER_BLOCKING 0x0 ;  /* 0x0000000000007b1d */ /* 0x000fe20000010000 */
[----:B------:R-:W-:-:S05]  /*1270*/  FMUL.FTZ R92, R90, R41 ;  /* 0x000000295a5c7220 */ /* 0x000fca0000410000 */
[----:B------:R-:W1:Y:S01]  /*1280*/  MUFU.SIN R98, R99 ;  /* 0x0000006300627308 */ /* 0x000e620000000400 */
[----:B------:R-:W-:Y:S01]  /*1290*/  FMUL.RZ R101, R92, 0.15915493667125701904 ;  /* 0x3e22f9835c657820 */ /* 0x000fe2000040c000 */
[----:B------:R-:W-:-:S06]  /*12a0*/  FADD.FTZ R92, R11, R62 ;  /* 0x0000003e0b5c7221 */ /* 0x000fcc0000010000 */
[----:B------:R2:W4:Y:S01]  /*12b0*/  MUFU.COS R100, R99 ;  /* 0x0000006300647308 */ /* 0x0005220000000000 */
[----:B------:R3:W5:Y:S01]  /*12c0*/  @P0 LDG.E.64 R26, desc[UR14][R2.64+0x8] ;  /* 0x0000080e021a0981 */ /* 0x000762000c1e1b00 */
[----:B--2---:R-:W-:-:S06]  /*12d0*/  FMUL.FTZ R99, R92, R91 ;  /* 0x0000005b5c637220 */ /* 0x004fcc0000410000 */
[----:B------:R-:W-:Y:S01]  /*12e0*/  MUFU.COS R104, R101 ;  /* 0x0000006500687308 */ /* 0x000fe20000000000 */
[----:B---3--:R-:W-:Y:S01]  /*12f0*/  FMUL.FTZ R3, R90, R91 ;  /* 0x0000005b5a037220 */ /* 0x008fe20000410000 */
[----:B------:R-:W-:-:S06]  /*1300*/  FMUL.FTZ R2, R92, R41 ;  /* 0x000000295c027220 */ /* 0x000fcc0000410000 */
[----:B------:R-:W-:Y:S01]  /*1310*/  MUFU.SIN R102, R101 ;  /* 0x0000006500667308 */ /* 0x000fe20000000400 */
[----:B------:R-:W-:-:S07]  /*1320*/  FMUL.RZ R103, R2, 0.15915493667125701904 ;  /* 0x3e22f98302677820 */ /* 0x000fce000040c000 */
[----:B------:R-:W2:Y:S01]  /*1330*/  MUFU.EX2 R3, R3 ;  /* 0x0000000300037308 */ /* 0x000ea20000000800 */
[----:B------:R-:W-:Y:S01]  /*1340*/  FMUL.FTZ R91, R4, R73 ;  /* 0x00000049045b7220 */ /* 0x000fe20000410000 */
[----:B-1----:R-:W-:-:S06]  /*1350*/  FMUL.FTZ R94, R95, R98 ;  /* 0x000000625f5e7220 */ /* 0x002fcc0000410000 */
[----:B------:R-:W-:Y:S01]  /*1360*/  MUFU.EX2 R99, R99 ;  /* 0x0000006300637308 */ /* 0x000fe20000000800 */
[----:B----4-:R-:W-:Y:S01]  /*1370*/  FMUL.FTZ R95, R95, R100 ;  /* 0x000000645f5f7220 */ /* 0x010fe20000410000 */
[----:B------:R-:W-:-:S06]  /*1380*/  FMUL.FTZ R2, R94, R91 ;  /* 0x0000005b5e027220 */ /* 0x000fcc0000410000 */
[----:B------:R-:W1:Y:S08]  /*1390*/  MUFU.COS R108, R103 ;  /* 0x00000067006c7308 */ /* 0x000e700000000000 */
[----:B------:R-:W3:Y:S01]  /*13a0*/  MUFU.SIN R106, R103 ;  /* 0x00000067006a7308 */ /* 0x000ee20000000400 */
[----:B------:R-:W-:Y:S01]  /*13b0*/  FMUL.FTZ R98, RZ, R94 ;  /* 0x0000005eff627220 */ /* 0x000fe20000410000 */
[----:B------:R-:W-:Y:S01]  /*13c0*/  FFMA.FTZ R2, RZ, R95, R2 ;  /* 0x0000005fff027223 */ /* 0x000fe20000010002 */
[C---:B--2---:R-:W-:Y:S01]  /*13d0*/  FMUL.FTZ R100, R3.reuse, R104 ;  /* 0x0000006803647220 */ /* 0x044fe20000410000 */
[----:B------:R-:W-:Y:S01]  /*13e0*/  FMUL.FTZ R101, R3, R102 ;  /* 0x0000006603657220 */ /* 0x000fe20000410000 */
[----:B------:R-:W-:Y:S01]  /*13f0*/  FFMA.FTZ R98, R95, R91, -R98 ;  /* 0x0000005b5f627223 */ /* 0x000fe20000010862 */
[----:B------:R-:W-:Y:S01]  /*1400*/  FADD.FTZ R104, RZ, R2 ;  /* 0x00000002ff687221 */ /* 0x000fe20000010000 */
[----:B------:R-:W-:-:S02]  /*1410*/  FMUL.FTZ R3, R25, R94 ;  /* 0x0000005e19037220 */ /* 0x000fc40000410000 */
[----:B------:R-:W-:Y:S01]  /*1420*/  FFMA.FTZ R98, R5, R72, R98 ;  /* 0x0000004805627223 */ /* 0x000fe20000010062 */
[----:B-1----:R-:W-:Y:S01]  /*1430*/  FMUL.FTZ R102, R99, R108 ;  /* 0x0000006c63667220 */ /* 0x002fe20000410000 */
[C---:B------:R-:W-:Y:S01]  /*1440*/  FMUL.FTZ R2, R24.reuse, R94 ;  /* 0x0000005e18027220 */ /* 0x040fe20000410000 */
[-C--:B------:R-:W-:Y:S01]  /*1450*/  FFMA.FTZ R3, R24, R95.reuse, -R3 ;  /* 0x0000005f18037223 */ /* 0x080fe20000010803 */
[----:B------:R-:W-:Y:S01]  /*1460*/  FMUL.FTZ R105, R101, R98 ;  /* 0x0000006265697220 */ /* 0x000fe20000410000 */
[----:B---3--:R-:W-:Y:S01]  /*1470*/  FMUL.FTZ R103, R99, R106 ;  /* 0x0000006a63677220 */ /* 0x008fe20000410000 */
[-C--:B------:R-:W-:Y:S02]  /*1480*/  FMUL.FTZ R99, R101, R104.reuse ;  /* 0x0000006865637220 */ /* 0x080fe40000410000 */
[C---:B------:R-:W-:Y:S02]  /*1490*/  FFMA.FTZ R105, R100.reuse, R104, R105 ;  /* 0x0000006864697223 */ /* 0x040fe40000010069 */
[----:B------:R-:W-:Y:S01]  /*14a0*/  FFMA.FTZ R106, R100, R98, -R99 ;  /* 0x00000062646a7223 */ /* 0x000fe20000010863 */
[----:B------:R-:W-:Y:S01]  /*14b0*/  FFMA.FTZ R2, R25, R95, R2 ;  /* 0x0000005f19027223 */ /* 0x000fe20000010002 */
[----:B------:R-:W-:-:S02]  /*14c0*/  FMUL.FTZ R99, R101, R3 ;  /* 0x0000000365637220 */ /* 0x000fc40000410000 */
[----:B------:R-:W-:Y:S01]  /*14d0*/  FADD.FTZ R106, R71, R106 ;  /* 0x0000006a476a7221 */ /* 0x000fe20000010000 */
[----:B------:R-:W-:Y:S01]  /*14e0*/  FADD.FTZ R105, RZ, R105 ;  /* 0x00000069ff697221 */ /* 0x000fe20000010000 */
[-C--:B------:R-:W-:Y:S01]  /*14f0*/  FMUL.FTZ R98, R101, R2.reuse ;  /* 0x0000000265627220 */ /* 0x080fe20000410000 */
[C---:B------:R-:W-:Y:S01]  /*1500*/  FFMA.FTZ R99, R100.reuse, R2, R99 ;  /* 0x0000000264637223 */ /* 0x040fe20000010063 */
[C---:B------:R-:W-:Y:S01]  /*1510*/  FMUL.FTZ R2, R103.reuse, R106 ;  /* 0x0000006a67027220 */ /* 0x040fe20000410000 */
[C---:B------:R-:W-:Y:S01]  /*1520*/  FMUL.FTZ R107, R103.reuse, R105 ;  /* 0x00000069676b7220 */ /* 0x040fe20000410000 */
[----:B------:R-:W-:Y:S01]  /*1530*/  FFMA.FTZ R98, R100, R3, -R98 ;  /* 0x0000000364627223 */ /* 0x000fe20000010862 */
[----:B------:R-:W-:Y:S01]  /*1540*/  FMUL.FTZ R3, R103, R99 ;  /* 0x0000006367037220 */ /* 0x000fe20000410000 */
[----:B------:R-:W-:Y:S01]  /*1550*/  FFMA.FTZ R105, R102, R105, R2 ;  /* 0x0000006966697223 */ /* 0x000fe20000010002 */
[----:B------:R-:W-:Y:S01]  /*1560*/  @P2 LEA R2, R60, R68, 0x3 ;  /* 0x000000443c022211 */ /* 0x000fe200078e18ff */
[C---:B------:R-:W-:Y:S01]  /*1570*/  FFMA.FTZ R107, R102.reuse, R106, -R107 ;  /* 0x0000006a666b7223 */ /* 0x040fe2000001086b */
[----:B------:R-:W-:-:S04]  /*1580*/  FFMA.FTZ R106, R102, R98, -R3 ;  /* 0x00000062666a7223 */ /* 0x000fc80000010803 */
[----:B------:R-:W1:Y:S01]  /*1590*/  @P2 LDS.64 R2, [R2+0x1668] ;  /* 0x0016680002022984 */ /* 0x000e620000000a00 */
[----:B------:R-:W-:Y:S01]  /*15a0*/  FMUL.FTZ R104, R103, R98 ;  /* 0x0000006267687220 */ /* 0x000fe20000410000 */
[----:B------:R-:W-:-:S03]  /*15b0*/  FADD.FTZ R105, RZ, R105 ;  /* 0x00000069ff697221 */ /* 0x000fc60000010000 */
[----:B------:R-:W-:Y:S01]  /*15c0*/  FFMA.FTZ R99, R102, R99, R104 ;  /* 0x0000006366637223 */ /* 0x000fe20000010068 */
[----:B------:R-:W-:Y:S01]  /*15d0*/  FADD.FTZ R104, R70, R107 ;  /* 0x0000006b46687221 */ /* 0x000fe20000010000 */
[----:B------:R-:W-:Y:S06]  /*15e0*/  @P2 BRA `(.L_x_17456) ;  /* 0x0000000000182947 */ /* 0x000fec0003800000 */
[----:B-1----:R-:W-:Y:S01]  /*15f0*/  IADD3 R2, -R50, R77, RZ ;  /* 0x0000004d32027210 */ /* 0x002fe20007ffe1ff */
[----:B------:R-:W-:-:S03]  /*1600*/  HFMA2.MMA R3, -RZ, RZ, 0, 0 ;  /* 0x00000000ff037435 */ /* 0x000fc600000001ff */
[----:B------:R-:W-:Y:S02]  /*1610*/  ISETP.NE.AND P3, PT, R2, R77, PT ;  /* 0x0000004d0200720c */ /* 0x000fe40003f65270 */
[----:B------:R-:W-:-:S11]  /*1620*/  MOV R2, 0x3f800000 ;  /* 0x3f80000000027802 */ /* 0x000fd60000000f00 */
[----:B------:R-:W-:-:S05]  /*1630*/  @P3 LEA R98, R87, R74, 0xb ;  /* 0x0000004a57623211 */ /* 0x000fca00078e58ff */
[----:B------:R2:W3:Y:S02]  /*1640*/  @P3 LDS.64 R2, [R98+0x660] ;  /* 0x0006600062023984 */ /* 0x0004e40000000a00 */
.L_x_17456:
[----:B------:R-:W-:Y:S05]  /*1650*/  BSYNC B0 ;  /* 0x0000000000007941 */ /* 0x000fea0003800000 */
.L_x_17455:
[----:B------:R-:W4:Y:S01]  /*1660*/  SHFL.UP PT, R108, R104, 0x1, RZ ;  /* 0x04200000686c7989 */ /* 0x000f2200000e00ff */
[----:B------:R-:W-:Y:S01]  /*1670*/  ISETP.GE.AND P3, PT, R59, 0x1, PT ;  /* 0x000000013b00780c */ /* 0x000fe20003f66270 */
[CC--:B-----5:R-:W-:Y:S01]  /*1680*/  FMUL.FTZ R115, R21.reuse, R23.reuse ;  /* 0x0000001715737220 */ /* 0x0e0fe20000410000 */
[-C--:B------:R-:W-:Y:S01]  /*1690*/  FMUL.FTZ R21, R21, R22.reuse ;  /* 0x0000001615157220 */ /* 0x080fe20000410000 */
[----:B------:R-:W0:Y:S01]  /*16a0*/  SHFL.UP PT, R109, R105, 0x1, RZ ;  /* 0x04200000696d7989 */ /* 0x000e2200000e00ff */
[----:B------:R-:W-:Y:S01]  /*16b0*/  ISETP.NE.AND P4, PT, R96, RZ, PT ;  /* 0x000000ff6000720c */ /* 0x000fe20003f85270 */
[C---:B------:R-:W-:Y:S01]  /*16c0*/  FFMA.FTZ R115, R20.reuse, R22, -R115 ;  /* 0x0000001614737223 */ /* 0x040fe20000010873 */
[----:B------:R-:W-:Y:S01]  /*16d0*/  FFMA.FTZ R116, R20, R23, R21 ;  /* 0x0000001714747223 */ /* 0x000fe20000010015 */
[----:B--2---:R-:W2:Y:S01]  /*16e0*/  SHFL.UP PT, R98, R106, 0x1, RZ ;  /* 0x042000006a627989 */ /* 0x004ea200000e00ff */
[----:B------:R-:W-:Y:S01]  /*16f0*/  BSSY B0, `(.L_x_17457) ;  /* 0x000008f000007945 */ /* 0x000fe20003800000 */
[----:B------:R-:W-:-:S02]  /*1700*/  ISETP.GT.U32.AND P6, PT, R93, 0x1d, PT ;  /* 0x0000001d5d00780c */ /* 0x000fc40003fc4070 */
[----:B------:R-:W1:Y:S04]  /*1710*/  SHFL.UP PT, R107, R99, 0x1, RZ ;  /* 0x04200000636b7989 */ /* 0x000e6800000e00ff */
[----:B------:R-:W-:Y:S04]  /*1720*/  SHFL.IDX PT, R26, R26, RZ, 0x1f ;  /* 0x00001fff1a1a7589 */ /* 0x000fe800000e0000 */
[----:B------:R-:W-:Y:S01]  /*1730*/  SHFL.IDX PT, R27, R27, RZ, 0x1f ;  /* 0x00001fff1b1b7589 */ /* 0x000fe200000e0000 */
[C---:B----4-:R-:W-:Y:S01]  /*1740*/  FMUL.FTZ R112, R99.reuse, R108 ;  /* 0x0000006c63707220 */ /* 0x050fe20000410000 */
[----:B0-----:R-:W-:-:S03]  /*1750*/  FMUL.FTZ R111, R99, R109 ;  /* 0x0000006d636f7220 */ /* 0x001fc60000410000 */
[C---:B------:R-:W-:Y:S01]  /*1760*/  FFMA.FTZ R112, R106.reuse, R109, R112 ;  /* 0x0000006d6a707223 */ /* 0x040fe20000010070 */
[----:B--2---:R-:W-:Y:S01]  /*1770*/  FMUL.FTZ R110, R99, R98 ;  /* 0x00000062636e7220 */ /* 0x004fe20000410000 */
[C---:B------:R-:W-:Y:S02]  /*1780*/  FFMA.FTZ R111, R106.reuse, R108, -R111 ;  /* 0x0000006c6a6f7223 */ /* 0x040fe4000001086f */
[----:B------:R-:W-:Y:S01]  /*1790*/  @P3 FADD.FTZ R105, R105, R112 ;  /* 0x0000007069693221 */ /* 0x000fe20000010000 */
[-C--:B-1----:R-:W-:Y:S01]  /*17a0*/  FFMA.FTZ R110, R106, R107.reuse, R110 ;  /* 0x0000006b6a6e7223 */ /* 0x082fe2000001006e */
        /* <DEDUP_REMOVED lines=27> */
[C---:B------:R-:W-:Y:S01]  /*1960*/  FFMA.FTZ R112, R106.reuse, R109, R112 ;  /* 0x0000006d6a707223 */ /* 0x040fe20000010070 */
[----:B------:R-:W-:Y:S01]  /*1970*/  FMUL.FTZ R109, R69, R115 ;  /* 0x00000073456d7220 */ /* 0x000fe20000410000 */
[----:B--2---:R-:W-:Y:S01]  /*1980*/  FMUL.FTZ R110, R107, R98 ;  /* 0x000000626b6e7220 */ /* 0x004fe20000410000 */
[----:B------:R-:W-:Y:S01]  /*1990*/  FFMA.FTZ R111, R106, R108, -R111 ;  /* 0x0000006c6a6f7223 */ /* 0x000fe2000001086f */
[----:B------:R-:W-:Y:S01]  /*19a0*/  @P3 FADD.FTZ R105, R105, R112 ;  /* 0x0000007069693221 */ /* 0x000fe20000010000 */
[----:B------:R-:W-:Y:S01]  /*19b0*/  FMUL.FTZ R112, R82, R116 ;  /* 0x0000007452707220 */ /* 0x000fe20000410000 */
[-C--:B----4-:R-:W-:Y:S01]  /*19c0*/  FFMA.FTZ R110, R106, R99.reuse, R110 ;  /* 0x000000636a6e7223 */ /* 0x090fe2000001006e */
[C---:B------:R-:W-:Y:S01]  /*19d0*/  FMUL.FTZ R99, R107.reuse, R99 ;  /* 0x000000636b637220 */ /* 0x040fe20000410000 */
[----:B------:R-:W-:Y:S01]  /*19e0*/  @P3 FADD.FTZ R104, R104, R111 ;  /* 0x0000006f68683221 */ /* 0x000fe20000010000 */
[----:B------:R-:W-:Y:S01]  /*19f0*/  FMUL.FTZ R111, R82, R115 ;  /* 0x00000073526f7220 */ /* 0x000fe20000410000 */
[----:B------:R-:W-:Y:S01]  /*1a00*/  FMUL.FTZ R20, R102, R112 ;  /* 0x0000007066147220 */ /* 0x000fe20000410000 */
[----:B------:R-:W-:Y:S01]  /*1a10*/  @P3 FFMA.FTZ R106, R106, R98, -R99 ;  /* 0x000000626a6a3223 */ /* 0x000fe20000010863 */
[----:B------:R-:W-:Y:S01]  /*1a20*/  FSEL R114, R107, R110, !P3 ;  /* 0x0000006e6b727208 */ /* 0x000fe20005800000 */
[----:B------:R-:W0:Y:S01]  /*1a30*/  SHFL.UP PT, R113, R104, 0x8, RZ ;  /* 0x0500000068717989 */ /* 0x000e2200000e00ff */
[----:B------:R-:W-:Y:S01]  /*1a40*/  FMUL.FTZ R99, R103, R112 ;  /* 0x0000007067637220 */ /* 0x000fe20000410000 */
[----:B------:R-:W-:Y:S01]  /*1a50*/  FMUL.FTZ R110, R69, R116 ;  /* 0x00000074456e7220 */ /* 0x000fe20000410000 */
[-C--:B------:R-:W-:Y:S01]  /*1a60*/  FFMA.FTZ R117, -R103, R111.reuse, -R20 ;  /* 0x0000006f67757223 */ /* 0x080fe20000010914 */
[----:B------:R-:W1:Y:S01]  /*1a70*/  SHFL.UP PT, R107, R105, 0x8, RZ ;  /* 0x05000000696b7989 */ /* 0x000e6200000e00ff */
[----:B------:R-:W-:Y:S01]  /*1a80*/  FFMA.FTZ R20, R102, R111, -R99 ;  /* 0x0000006f66147223 */ /* 0x000fe20000010863 */
[----:B------:R-:W-:Y:S01]  /*1a90*/  ISETP.GE.AND P3, PT, R59, 0x8, PT ;  /* 0x000000083b00780c */ /* 0x000fe20003f66270 */
[----:B------:R-:W-:Y:S01]  /*1aa0*/  FADD.FTZ R117, -R110, R117 ;  /* 0x000000756e757221 */ /* 0x000fe20000010100 */
[----:B------:R-:W2:Y:S01]  /*1ab0*/  SHFL.UP PT, R21, R106, 0x8, RZ ;  /* 0x050000006a157989 */ /* 0x000ea200000e00ff */
[----:B------:R-:W-:-:S02]  /*1ac0*/  FADD.FTZ R20, R109, R20 ;  /* 0x000000146d147221 */ /* 0x000fc40000010000 */
[CC--:B------:R-:W-:Y:S01]  /*1ad0*/  FMUL.FTZ R99, R101.reuse, -R117.reuse ;  /* 0x8000007565637220 */ /* 0x0c0fe20000410000 */
[----:B------:R-:W4:Y:S01]  /*1ae0*/  SHFL.UP PT, R23, R114, 0x8, RZ ;  /* 0x0500000072177989 */ /* 0x000f2200000e00ff */
[-C--:B------:R-:W-:Y:S02]  /*1af0*/  FMUL.FTZ R22, R101, -R20.reuse ;  /* 0x8000001465167220 */ /* 0x080fe40000410000 */
[C---:B------:R-:W-:Y:S02]  /*1b00*/  FFMA.FTZ R98, R100.reuse, R20, -R99 ;  /* 0x0000001464627223 */ /* 0x040fe40000010863 */
[----:B------:R-:W-:Y:S01]  /*1b10*/  FFMA.FTZ R99, R100, R117, R22 ;  /* 0x0000007564637223 */ /* 0x000fe20000010016 */
[C---:B0-----:R-:W-:Y:S01]  /*1b20*/  FMUL.FTZ R108, R114.reuse, R113 ;  /* 0x00000071726c7220 */ /* 0x041fe20000410000 */
[----:B-1----:R-:W-:-:S03]  /*1b30*/  FMUL.FTZ R117, R114, R107 ;  /* 0x0000006b72757220 */ /* 0x002fc60000410000 */
[----:B------:R-:W-:Y:S01]  /*1b40*/  FFMA.FTZ R108, R106, R107, R108 ;  /* 0x0000006b6a6c7223 */ /* 0x000fe2000001006c */
[----:B---3--:R-:W-:Y:S01]  /*1b50*/  FMUL.FTZ R107, R103, R3 ;  /* 0x00000003676b7220 */ /* 0x008fe20000410000 */
[----:B--2---:R-:W-:Y:S01]  /*1b60*/  FMUL.FTZ R22, R114, R21 ;  /* 0x0000001572167220 */ /* 0x004fe20000410000 */
[----:B------:R-:W-:Y:S01]  /*1b70*/  FFMA.FTZ R117, R106, R113, -R117 ;  /* 0x000000716a757223 */ /* 0x000fe20000010875 */
[----:B------:R-:W-:Y:S01]  /*1b80*/  @P3 FADD.FTZ R105, R105, R108 ;  /* 0x0000006c69693221 */ /* 0x000fe20000010000 */
[-C--:B------:R-:W-:Y:S01]  /*1b90*/  FFMA.FTZ R107, R102, R2.reuse, -R107 ;  /* 0x00000002666b7223 */ /* 0x080fe2000001086b */
[-C--:B----4-:R-:W-:Y:S01]  /*1ba0*/  FMUL.FTZ R20, R114, R23.reuse ;  /* 0x0000001772147220 */ /* 0x090fe20000410000 */
[----:B------:R-:W-:Y:S01]  /*1bb0*/  FFMA.FTZ R23, R106, R23, R22 ;  /* 0x000000176a177223 */ /* 0x000fe20000010016 */
[----:B------:R-:W-:Y:S01]  /*1bc0*/  @P3 FADD.FTZ R104, R104, R117 ;  /* 0x0000007568683221 */ /* 0x000fe20000010000 */
[----:B------:R-:W0:Y:S01]  /*1bd0*/  SHFL.UP PT, R123, R105, 0x10, RZ ;  /* 0x06000000697b7989 */ /* 0x000e2200000e00ff */
[----:B------:R-:W-:Y:S01]  /*1be0*/  @P3 FFMA.FTZ R106, R106, R21, -R20 ;  /* 0x000000156a6a3223 */ /* 0x000fe20000010814 */
[----:B------:R-:W-:Y:S01]  /*1bf0*/  FMUL.FTZ R21, R103, -R2 ;  /* 0x8000000267157220 */ /* 0x000fe20000410000 */
[----:B------:R-:W-:Y:S01]  /*1c00*/  FSEL R114, R114, R23, !P3 ;  /* 0x0000001772727208 */ /* 0x000fe20005800000 */
[----:B------:R-:W-:Y:S01]  /*1c10*/  SHFL.UP PT, R121, R104, 0x10, RZ ;  /* 0x0600000068797989 */ /* 0x000fe200000e00ff */
[----:B------:R-:W-:Y:S01]  /*1c20*/  MOV R20, 0x3f800000 ;  /* 0x3f80000000147802 */ /* 0x000fe20000000f00 */
[----:B------:R-:W-:Y:S01]  /*1c30*/  FFMA.FTZ R122, R102, -R3, R21 ;  /* 0x80000003667a7223 */ /* 0x000fe20000010015 */
[----:B------:R-:W-:Y:S01]  /*1c40*/  HFMA2.MMA R21, -RZ, RZ, 0, 0 ;  /* 0x00000000ff157435 */ /* 0x000fe200000001ff */
[----:B------:R-:W1:Y:S01]  /*1c50*/  SHFL.UP PT, R117, R106, 0x10, RZ ;  /* 0x060000006a757989 */ /* 0x000e6200000e00ff */
[CC--:B------:R-:W-:Y:S01]  /*1c60*/  FMUL.FTZ R113, R101.reuse, -R107.reuse ;  /* 0x8000006b65717220 */ /* 0x0c0fe20000410000 */
[----:B------:R-:W-:Y:S01]  /*1c70*/  FMUL.FTZ R23, R101, -R122 ;  /* 0x8000007a65177220 */ /* 0x000fe20000410000 */
[C---:B------:R-:W-:Y:S01]  /*1c80*/  FMUL.FTZ R108, R67.reuse, R116 ;  /* 0x00000074436c7220 */ /* 0x040fe20000410000 */
[----:B------:R-:W2:Y:S01]  /*1c90*/  SHFL.UP PT, R119, R114, 0x10, RZ ;  /* 0x0600000072777989 */ /* 0x000ea200000e00ff */
[C---:B------:R-:W-:Y:S01]  /*1ca0*/  FFMA.FTZ R122, R100.reuse, R122, R113 ;  /* 0x0000007a647a7223 */ /* 0x040fe20000010071 */
[----:B------:R-:W-:Y:S01]  /*1cb0*/  FFMA.FTZ R120, R100, R107, -R23 ;  /* 0x0000006b64787223 */ /* 0x000fe20000010817 */
[----:B------:R-:W-:Y:S01]  /*1cc0*/  CS2R R22, SRZ ;  /* 0x0000000000167805 */ /* 0x000fe2000001ff00 */
[----:B------:R-:W-:Y:S01]  /*1cd0*/  FMUL.FTZ R107, R67, R115 ;  /* 0x00000073436b7220 */ /* 0x000fe20000410000 */
[----:B------:R-:W-:Y:S01]  /*1ce0*/  FADD.FTZ R99, -R108, R99 ;  /* 0x000000636c637221 */ /* 0x000fe20000010100 */
[----:B------:R-:W-:Y:S01]  /*1cf0*/  ISETP.GE.AND P3, PT, R59, 0x10, PT ;  /* 0x000000103b00780c */ /* 0x000fe20003f66270 */
[C---:B------:R-:W-:Y:S01]  /*1d00*/  FMUL.FTZ R125, R94.reuse, -R120 ;  /* 0x800000785e7d7220 */ /* 0x040fe20000410000 */
[----:B------:R-:W-:Y:S01]  /*1d10*/  FADD.FTZ R118, R107, R98 ;  /* 0x000000626b767221 */ /* 0x000fe20000010000 */
[----:B------:R3:W4:Y:S01]  /*1d20*/  @P4 LDS.128 R20, [R75+0x1760] ;  /* 0x001760004b144984 */ /* 0x0007220000000c00 */
[C---:B------:R-:W-:Y:S01]  /*1d30*/  FMUL.FTZ R113, R94.reuse, -R99 ;  /* 0x800000635e717220 */ /* 0x040fe20000410000 */
[C---:B------:R-:W-:Y:S01]  /*1d40*/  FMUL.FTZ R98, R94.reuse, -R122 ;  /* 0x8000007a5e627220 */ /* 0x040fe20000410000 */
[-C--:B------:R-:W-:Y:S01]  /*1d50*/  FMUL.FTZ R124, R94, -R118.reuse ;  /* 0x800000765e7c7220 */ /* 0x080fe20000410000 */
[C---:B------:R-:W-:Y:S01]  /*1d60*/  FMUL.FTZ R115, R0.reuse, R115 ;  /* 0x0000007300737220 */ /* 0x040fe20000410000 */
[C---:B------:R-:W-:Y:S01]  /*1d70*/  FFMA.FTZ R118, R95.reuse, R118, -R113 ;  /* 0x000000765f767223 */ /* 0x040fe20000010871 */
[----:B------:R-:W-:Y:S01]  /*1d80*/  FMUL.FTZ R116, R0, R116 ;  /* 0x0000007400747220 */ /* 0x000fe20000410000 */
[C---:B------:R-:W-:Y:S01]  /*1d90*/  FFMA.FTZ R113, R95.reuse, R99, R124 ;  /* 0x000000635f717223 */ /* 0x040fe2000001007c */
[C---:B------:R-:W-:Y:S01]  /*1da0*/  FFMA.FTZ R99, R95.reuse, R120, -R98 ;  /* 0x000000785f637223 */ /* 0x040fe20000010862 */
[----:B------:R-:W-:Y:S01]  /*1db0*/  FFMA.FTZ R98, R95, R122, R125 ;  /* 0x0000007a5f627223 */ /* 0x000fe2000001007d */
[C---:B0-----:R-:W-:Y:S01]  /*1dc0*/  FMUL.FTZ R125, R114.reuse, R123 ;  /* 0x0000007b727d7220 */ /* 0x041fe20000410000 */
[C---:B-1----:R-:W-:Y:S01]  /*1dd0*/  FMUL.FTZ R122, R114.reuse, R117 ;  /* 0x00000075727a7220 */ /* 0x042fe20000410000 */
[-C--:B------:R-:W-:Y:S01]  /*1de0*/  FMUL.FTZ R120, R114, R121.reuse ;  /* 0x0000007972787220 */ /* 0x080fe20000410000 */
[----:B------:R-:W-:Y:S01]  /*1df0*/  FADD.FTZ R113, -R116, R113 ;  /* 0x0000007174717221 */ /* 0x000fe20000010100 */
[----:B------:R-:W-:Y:S01]  /*1e00*/  FFMA.FTZ R121, R106, R121, -R125 ;  /* 0x000000796a797223 */ /* 0x000fe2000001087d */
[-C--:B--2---:R-:W-:Y:S01]  /*1e10*/  FMUL.FTZ R124, R114, R119.reuse ;  /* 0x00000077727c7220 */ /* 0x084fe20000410000 */
[C---:B------:R-:W-:Y:S01]  /*1e20*/  FFMA.FTZ R119, R106.reuse, R119, R122 ;  /* 0x000000776a777223 */ /* 0x040fe2000001007a */
[----:B------:R-:W-:Y:S01]  /*1e30*/  FFMA.FTZ R120, R106, R123, R120 ;  /* 0x0000007b6a787223 */ /* 0x000fe20000010078 */
[----:B------:R-:W-:Y:S01]  /*1e40*/  @P3 FADD.FTZ R104, R104, R121 ;  /* 0x0000007968683221 */ /* 0x000fe20000010000 */
[----:B------:R-:W-:-:S02]  /*1e50*/  @P3 FFMA.FTZ R106, R106, R117, -R124 ;  /* 0x000000756a6a3223 */ /* 0x000fc4000001087c */
[----:B------:R-:W-:Y:S01]  /*1e60*/  @P3 FADD.FTZ R105, R105, R120 ;  /* 0x0000007869693221 */ /* 0x000fe20000010000 */
[----:B------:R-:W-:Y:S01]  /*1e70*/  FSEL R117, R114, R119, !P3 ;  /* 0x0000007772757208 */ /* 0x000fe20005800000 */
[----:B------:R-:W-:Y:S01]  /*1e80*/  FADD.FTZ R114, R115, R118 ;  /* 0x0000007673727221 */ /* 0x000fe20000010000 */
[----:B------:R-:W-:Y:S01]  /*1e90*/  ISETP.NE.AND P3, PT, R93, 0x1f, PT ;  /* 0x0000001f5d00780c */ /* 0x000fe20003f65270 */
[----:B------:R3:W0:Y:S04]  /*1ea0*/  SHFL.DOWN PT, R120, R113, 0x1, 0x1f ;  /* 0x08201f0071787f89 */ /* 0x00062800000e0000 */
[----:B------:R3:W1:Y:S04]  /*1eb0*/  SHFL.DOWN PT, R121, R114, 0x1, 0x1f ;  /* 0x08201f0072797f89 */ /* 0x00066800000e0000 */
[----:B------:R3:W2:Y:S04]  /*1ec0*/  SHFL.DOWN PT, R119, R99, 0x1, 0x1f ;  /* 0x08201f0063777f89 */ /* 0x0006a800000e0000 */
        /* <DEDUP_REMOVED lines=8> */
[----:B------:R-:W-:Y:S01]  /*1f50*/  FMUL.FTZ R123, R98, R121 ;  /* 0x00000079627b7220 */ /* 0x000fe20000410000 */
        /* <DEDUP_REMOVED lines=8> */
.L_x_17458:
[----:B------:R-:W-:Y:S05]  /*1fe0*/  BSYNC B0 ;  /* 0x0000000000007941 */ /* 0x000fea0003800000 */
.L_x_17457:
[----:B--2---:R1:W2:Y:S01]  /*1ff0*/  SHFL.DOWN PT, R119, R99, 0x2, 0x1f ;  /* 0x08401f0063777f89 */ /* 0x0042a200000e0000 */
[----:B------:R-:W-:Y:S01]  /*2000*/  BSSY B0, `(.L_x_17459) ;  /* 0x0000013000007945 */ /* 0x000fe20003800000 */
[C---:B------:R-:W-:Y:S02]  /*2010*/  ISETP.GT.U32.AND P3, PT, R93.reuse, 0x1b, PT ;  /* 0x0000001b5d00780c */ /* 0x040fe40003f64070 */
[----:B0-----:R1:W0:Y:S01]  /*2020*/  SHFL.DOWN PT, R118, R98, 0x2, 0x1f ;  /* 0x08401f0062767f89 */ /* 0x00122200000e0000 */
[C---:B------:R-:W-:Y:S02]  /*2030*/  ISETP.GT.U32.AND P4, PT, R93.reuse, 0x17, PT ;  /* 0x000000175d00780c */ /* 0x040fe40003f84070 */
[----:B------:R-:W-:Y:S01]  /*2040*/  ISETP.GT.U32.AND P5, PT, R93, 0xf, PT ;  /* 0x0000000f5d00780c */ /* 0x000fe20003fa4070 */
[----:B------:R1:W3:Y:S04]  /*2050*/  SHFL.DOWN PT, R121, R114, 0x2, 0x1f ;  /* 0x08401f0072797f89 */ /* 0x0002e800000e0000 */
[----:B------:R1:W4:Y:S01]  /*2060*/  SHFL.DOWN PT, R122, R113, 0x2, 0x1f ;  /* 0x08401f00717a7f89 */ /* 0x00032200000e0000 */
[----:B------:R-:W-:Y:S07]  /*2070*/  @P6 BRA `(.L_x_17460) ;  /* 0x00000000002c6947 */ /* 0x000fee0003800000 */
[C---:B0-----:R-:W-:Y:S01]  /*2080*/  FMUL.FTZ R120, R98.reuse, R118 ;  /* 0x0000007662787220 */ /* 0x041fe20000410000 */
[CC--:B----4-:R-:W-:Y:S01]  /*2090*/  FMUL.FTZ R124, R98.reuse, R122.reuse ;  /* 0x0000007a627c7220 */ /* 0x0d0fe20000410000 */
[C---:B---3--:R-:W-:Y:S01]  /*20a0*/  FMUL.FTZ R123, R98.reuse, R121 ;  /* 0x00000079627b7220 */ /* 0x048fe20000410000 */
[-C--:B--2---:R-:W-:Y:S01]  /*20b0*/  FMUL.FTZ R125, R98, R119.reuse ;  /* 0x00000077627d7220 */ /* 0x084fe20000410000 */
[C---:B------:R-:W-:Y:S01]  /*20c0*/  FFMA.FTZ R120, R99.reuse, R119, -R120 ;  /* 0x0000007763787223 */ /* 0x040fe20000010878 */
[C---:B------:R-:W-:Y:S01]  /*20d0*/  FFMA.FTZ R121, R99.reuse, R121, -R124 ;  /* 0x0000007963797223 */ /* 0x040fe2000001087c */
[C---:B------:R-:W-:Y:S01]  /*20e0*/  FFMA.FTZ R122, R99.reuse, R122, R123 ;  /* 0x0000007a637a7223 */ /* 0x040fe2000001007b */
[----:B-1----:R-:W-:Y:S02]  /*20f0*/  FFMA.FTZ R98, R99, R118, R125 ;  /* 0x0000007663627223 */ /* 0x002fe4000001007d */
[----:B------:R-:W-:Y:S01]  /*2100*/  FADD.FTZ R114, R114, R121 ;  /* 0x0000007972727221 */ /* 0x000fe20000010000 */
[----:B------:R-:W-:Y:S01]  /*2110*/  FADD.FTZ R113, R113, R122 ;  /* 0x0000007a71717221 */ /* 0x000fe20000010000 */
[----:B------:R-:W-:-:S07]  /*2120*/  MOV R99, R120 ;  /* 0x0000007800637202 */ /* 0x000fce0000000f00 */
.L_x_17460:
[----:B------:R-:W-:Y:S05]  /*2130*/  BSYNC B0 ;  /* 0x0000000000007941 */ /* 0x000fea0003800000 */
.L_x_17459:
[----:B--2---:R2:W1:Y:S01]  /*2140*/  SHFL.DOWN PT, R119, R99, 0x4, 0x1f ;  /* 0x08801f0063777f89 */ /* 0x00446200000e0000 */
[----:B------:R-:W-:Y:S03]  /*2150*/  BSSY B0, `(.L_x_17461) ;  /* 0x0000010000007945 */ /* 0x000fe60003800000 */
[----:B0-----:R2:W0:Y:S04]  /*2160*/  SHFL.DOWN PT, R118, R98, 0x4, 0x1f ;  /* 0x08801f0062767f89 */ /* 0x00142800000e0000 */
[----:B---3--:R2:W3:Y:S04]  /*2170*/  SHFL.DOWN PT, R121, R114, 0x4, 0x1f ;  /* 0x08801f0072797f89 */ /* 0x0084e800000e0000 */
[----:B----4-:R2:W4:Y:S01]  /*2180*/  SHFL.DOWN PT, R122, R113, 0x4, 0x1f ;  /* 0x08801f00717a7f89 */ /* 0x01052200000e0000 */
[----:B------:R-:W-:Y:S05]  /*2190*/  @P3 BRA `(.L_x_17462) ;  /* 0x00000000002c3947 */ /* 0x000fea0003800000 */
[C---:B0-----:R-:W-:Y:S01]  /*21a0*/  FMUL.FTZ R120, R98.reuse, R118 ;  /* 0x0000007662787220 */ /* 0x041fe20000410000 */
[CC--:B----4-:R-:W-:Y:S01]  /*21b0*/  FMUL.FTZ R124, R98.reuse, R122.reuse ;  /* 0x0000007a627c7220 */ /* 0x0d0fe20000410000 */
[C---:B---3--:R-:W-:Y:S01]  /*21c0*/  FMUL.FTZ R123, R98.reuse, R121 ;  /* 0x00000079627b7220 */ /* 0x048fe20000410000 */
        /* <DEDUP_REMOVED lines=8> */
.L_x_17462:
[----:B------:R-:W-:Y:S05]  /*2250*/  BSYNC B0 ;  /* 0x0000000000007941 */ /* 0x000fea0003800000 */
.L_x_17461:
[----:B-1----:R1:W1:Y:S01]  /*2260*/  SHFL.DOWN PT, R119, R99, 0x8, 0x1f ;  /* 0x09001f0063777f89 */ /* 0x00226200000e0000 */
[----:B------:R-:W-:Y:S03]  /*2270*/  BSSY B0, `(.L_x_17463) ;  /* 0x0000010000007945 */ /* 0x000fe60003800000 */
[----:B0-----:R0:W0:Y:S04]  /*2280*/  SHFL.DOWN PT, R118, R98, 0x8, 0x1f ;  /* 0x09001f0062767f89 */ /* 0x00102800000e0000 */
[----:B---3--:R3:W0:Y:S04]  /*2290*/  SHFL.DOWN PT, R121, R114, 0x8, 0x1f ;  /* 0x09001f0072797f89 */ /* 0x00862800000e0000 */
[----:B----4-:R3:W4:Y:S01]  /*22a0*/  SHFL.DOWN PT, R122, R113, 0x8, 0x1f ;  /* 0x09001f00717a7f89 */ /* 0x01072200000e0000 */
[----:B------:R-:W-:Y:S05]  /*22b0*/  @P4 BRA `(.L_x_17464) ;  /* 0x00000000002c4947 */ /* 0x000fea0003800000 */
[C---:B0-----:R-:W-:Y:S01]  /*22c0*/  FMUL.FTZ R120, R98.reuse, R118 ;  /* 0x0000007662787220 */ /* 0x041fe20000410000 */
[CC--:B----4-:R-:W-:Y:S01]  /*22d0*/  FMUL.FTZ R124, R98.reuse, R122.reuse ;  /* 0x0000007a627c7220 */ /* 0x0d0fe20000410000 */
[C---:B------:R-:W-:Y:S01]  /*22e0*/  FMUL.FTZ R123, R98.reuse, R121 ;  /* 0x00000079627b7220 */ /* 0x040fe20000410000 */
[-C--:B-1----:R-:W-:Y:S01]  /*22f0*/  FMUL.FTZ R125, R98, R119.reuse ;  /* 0x00000077627d7220 */ /* 0x082fe20000410000 */
[C---:B------:R-:W-:Y:S01]  /*2300*/  FFMA.FTZ R120, R99.reuse, R119, -R120 ;  /* 0x0000007763787223 */ /* 0x040fe20000010878 */
[C---:B------:R-:W-:Y:S01]  /*2310*/  FFMA.FTZ R121, R99.reuse, R121, -R124 ;  /* 0x0000007963797223 */ /* 0x040fe2000001087c */
[C---:B------:R-:W-:Y:S01]  /*2320*/  FFMA.FTZ R122, R99.reuse, R122, R123 ;  /* 0x0000007a637a7223 */ /* 0x040fe2000001007b */
[----:B--2---:R-:W-:Y:S02]  /*2330*/  FFMA.FTZ R98, R99, R118, R125 ;  /* 0x0000007663627223 */ /* 0x004fe4000001007d */
[----:B---3--:R-:W-:Y:S01]  /*2340*/  FADD.FTZ R114, R114, R121 ;  /* 0x0000007972727221 */ /* 0x008fe20000010000 */
[----:B------:R-:W-:Y:S01]  /*2350*/  FADD.FTZ R113, R113, R122 ;  /* 0x0000007a71717221 */ /* 0x000fe20000010000 */
[----:B------:R-:W-:-:S07]  /*2360*/  MOV R99, R120 ;  /* 0x0000007800637202 */ /* 0x000fce0000000f00 */
.L_x_17464:
[----:B------:R-:W-:Y:S05]  /*2370*/  BSYNC B0 ;  /* 0x0000000000007941 */ /* 0x000fea0003800000 */
.L_x_17463:
[----:B-1----:R1:W1:Y:S01]  /*2380*/  SHFL.DOWN PT, R119, R99, 0x10, 0x1f ;  /* 0x0a001f0063777f89 */ /* 0x00226200000e0000 */
[----:B------:R-:W-:Y:S03]  /*2390*/  BSSY B0, `(.L_x_17465) ;  /* 0x0000010000007945 */ /* 0x000fe60003800000 */
[----:B0-----:R0:W0:Y:S04]  /*23a0*/  SHFL.DOWN PT, R118, R98, 0x10, 0x1f ;  /* 0x0a001f0062767f89 */ /* 0x00102800000e0000 */
[----:B------:R0:W0:Y:S04]  /*23b0*/  SHFL.DOWN PT, R121, R114, 0x10, 0x1f ;  /* 0x0a001f0072797f89 */ /* 0x00002800000e0000 */
[----:B----4-:R4:W0:Y:S01]  /*23c0*/  SHFL.DOWN PT, R122, R113, 0x10, 0x1f ;  /* 0x0a001f00717a7f89 */ /* 0x01082200000e0000 */
[----:B------:R-:W-:Y:S05]  /*23d0*/  @P5 BRA `(.L_x_17466) ;  /* 0x00000000002c5947 */ /* 0x000fea0003800000 */
[C---:B0-----:R-:W-:Y:S01]  /*23e0*/  FMUL.FTZ R120, R98.reuse, R118 ;  /* 0x0000007662787220 */ /* 0x041fe20000410000 */
[CC--:B------:R-:W-:Y:S01]  /*23f0*/  FMUL.FTZ R124, R98.reuse, R122.reuse ;  /* 0x0000007a627c7220 */ /* 0x0c0fe20000410000 */
[C---:B------:R-:W-:Y:S01]  /*2400*/  FMUL.FTZ R123, R98.reuse, R121 ;  /* 0x00000079627b7220 */ /* 0x040fe20000410000 */
[-C--:B-1----:R-:W-:Y:S01]  /*2410*/  FMUL.FTZ R125, R98, R119.reuse ;  /* 0x00000077627d7220 */ /* 0x082fe20000410000 */
[C---:B------:R-:W-:Y:S01]  /*2420*/  FFMA.FTZ R120, R99.reuse, R119, -R120 ;  /* 0x0000007763787223 */ /* 0x040fe20000010878 */
[C---:B------:R-:W-:Y:S01]  /*2430*/  FFMA.FTZ R121, R99.reuse, R121, -R124 ;  /* 0x0000007963797223 */ /* 0x040fe2000001087c */
[C---:B------:R-:W-:Y:S01]  /*2440*/  FFMA.FTZ R122, R99.reuse, R122, R123 ;  /* 0x0000007a637a7223 */ /* 0x040fe2000001007b */
[----:B--2---:R-:W-:Y:S02]  /*2450*/  FFMA.FTZ R98, R99, R118, R125 ;  /* 0x0000007663627223 */ /* 0x004fe4000001007d */
[----:B---3--:R-:W-:Y:S01]  /*2460*/  FADD.FTZ R114, R114, R121 ;  /* 0x0000007972727221 */ /* 0x008fe20000010000 */
[----:B----4-:R-:W-:Y:S01]  /*2470*/  FADD.FTZ R113, R113, R122 ;  /* 0x0000007a71717221 */ /* 0x010fe20000010000 */
[----:B------:R-:W-:-:S07]  /*2480*/  MOV R99, R120 ;  /* 0x0000007800637202 */ /* 0x000fce0000000f00 */
.L_x_17466:
[----:B------:R-:W-:Y:S05]  /*2490*/  BSYNC B0 ;  /* 0x0000000000007941 */ /* 0x000fea0003800000 */
.L_x_17465:
[----:B------:R-:W-:Y:S01]  /*24a0*/  SHFL.DOWN PT, R125, R98, 0x1, 0x1f ;  /* 0x08201f00627d7f89 */ /* 0x000fe200000e0000 */
[----:B------:R-:W-:Y:S01]  /*24b0*/  ISETP.NE.AND P3, PT, R60, RZ, PT ;  /* 0x000000ff3c00720c */ /* 0x000fe20003f65270 */
[----:B------:R-:W-:Y:S02]  /*24c0*/  BSSY B0, `(.L_x_17467) ;  /* 0x00000df000007945 */ /* 0x000fe40003800000 */
[----:B0-----:R-:W0:Y:S04]  /*24d0*/  SHFL.IDX PT, R118, R23, RZ, 0x1f ;  /* 0x00001fff17767589 */ /* 0x001e2800000e0000 */
[----:B-1----:R-:W1:Y:S04]  /*24e0*/  SHFL.IDX PT, R119, R22, RZ, 0x1f ;  /* 0x00001fff16777589 */ /* 0x002e6800000e0000 */
[----:B------:R-:W5:Y:S04]  /*24f0*/  SHFL.DOWN PT, R122, R99, 0x1, 0x1f ;  /* 0x08201f00637a7f89 */ /* 0x000f6800000e0000 */
[----:B------:R-:W5:Y:S04]  /*2500*/  SHFL.DOWN PT, R121, R114, 0x1, 0x1f ;  /* 0x08201f0072797f89 */ /* 0x000f6800000e0000 */
[----:B------:R-:W5:Y:S04]  /*2510*/  SHFL.DOWN PT, R120, R113, 0x1, 0x1f ;  /* 0x08201f0071787f89 */ /* 0x000f6800000e0000 */
[----:B--2---:R-:W-:Y:S01]  /*2520*/  SHFL.IDX PT, R98, R98, RZ, 0x1f ;  /* 0x00001fff62627589 */ /* 0x004fe200000e0000 */
[----:B0-----:R-:W-:-:S03]  /*2530*/  @P2 FMUL.FTZ R123, R125, R118 ;  /* 0x000000767d7b2220 */ /* 0x001fc60000410000 */
[----:B------:R-:W-:Y:S01]  /*2540*/  SHFL.IDX PT, R99, R99, RZ, 0x1f ;  /* 0x00001fff63637589 */ /* 0x000fe200000e0000 */
[----:B-1----:R-:W-:-:S03]  /*2550*/  @P2 FMUL.FTZ R125, R125, R119 ;  /* 0x000000777d7d2220 */ /* 0x002fc60000410000 */
[----:B---34-:R-:W-:Y:S01]  /*2560*/  SHFL.IDX PT, R113, R113, RZ, 0x1f ;  /* 0x00001fff71717589 */ /* 0x018fe200000e0000 */
[C---:B-----5:R-:W-:Y:S01]  /*2570*/  @P2 FFMA.FTZ R124, R122.reuse, R119, -R123 ;  /* 0x000000777a7c2223 */ /* 0x060fe2000001087b */
[----:B------:R-:W-:Y:S02]  /*2580*/  @P2 FFMA.FTZ R125, R122, R118, R125 ;  /* 0x000000767a7d2223 */ /* 0x000fe4000001007d */
[----:B------:R-:W-:Y:S01]  /*2590*/  SHFL.IDX PT, R114, R114, RZ, 0x1f ;  /* 0x00001fff72727589 */ /* 0x000fe200000e0000 */
        /* <DEDUP_REMOVED lines=13> */
[----:B------:R-:W-:Y:S01]  /*2670*/  @P1 FADD.FTZ R27, R105, R2 ;  /* 0x00000002691b1221 */ /* 0x000fe20000010000 */
[----:B------:R-:W-:Y:S01]  /*2680*/  @P1 FADD.FTZ R26, R104, R117 ;  /* 0x00000075681a1221 */ /* 0x000fe20000010000 */
        /* <DEDUP_REMOVED lines=36> */
[----:B------:R-:W-:Y:S01]  /*28d0*/  FFMA.FTZ R24, R0, R25, RZ ;  /* 0x0000001900187223 */ /* 0x000fe200000100ff */
[-C--:B------:R-:W-:Y:S01]  /*28e0*/  FMUL.FTZ R108, R95, R86.reuse ;  /* 0x000000565f6c7220 */ /* 0x080fe20000410000 */
[----:B------:R-:W-:Y:S01]  /*28f0*/  FFMA.FTZ R94, R4, -R86, R25 ;  /* 0x80000056045e7223 */ /* 0x000fe20000010019 */
[C---:B------:R-:W-:Y:S01]  /*2900*/  FMUL.FTZ R25, R103.reuse, R100 ;  /* 0x0000006467197220 */ /* 0x040fe20000410000 */
[----:B------:R-:W-:Y:S01]  /*2910*/  FMUL.FTZ R27, R103, R26 ;  /* 0x0000001a671b7220 */ /* 0x000fe20000410000 */
[----:B------:R-:W-:Y:S01]  /*2920*/  FFMA.FTZ R24, R67, R104, R24 ;  /* 0x0000006843187223 */ /* 0x000fe20000010018 */
[----:B------:R-:W-:Y:S01]  /*2930*/  FFMA.FTZ R101, R5, -R88, R104 ;  /* 0x8000005805657223 */ /* 0x000fe20000010068 */
        /* <DEDUP_REMOVED lines=9> */
[----:B------:R-:W-:Y:S01]  /*29d0*/  FFMA.FTZ R123, R88, R101, R121 ;  /* 0x00000065587b7223 */ /* 0x000fe20000010079 */
[----:B------:R-:W-:Y:S01]  /*29e0*/  FADD.FTZ R86, RZ, R86 ;  /* 0x00000056ff567221 */ /* 0x000fe20000010000 */
[----:B------:R-:W-:Y:S01]  /*29f0*/  FMUL.FTZ R121, R91, R103 ;  /* 0x000000675b797220 */ /* 0x000fe20000410000 */
[----:B------:R-:W-:Y:S01]  /*2a00*/  FADD.FTZ R125, R70, R119 ;  /* 0x00000077467d7221 */ /* 0x000fe20000010000 */
[----:B------:R-:W-:Y:S01]  /*2a10*/  FFMA.FTZ R25, R101, R104, -R106 ;  /* 0x0000006865197223 */ /* 0x000fe2000001086a */
[----:B------:R-:W-:Y:S01]  /*2a20*/  FADD.FTZ R27, R86, R123 ;  /* 0x0000007b561b7221 */ /* 0x000fe20000010000 */
[----:B------:R-:W-:Y:S01]  /*2a30*/  FFMA.FTZ R123, R69, R26, R24 ;  /* 0x0000001a457b7223 */ /* 0x000fe20000010018 */
[----:B------:R-:W-:Y:S01]  /*2a40*/  FFMA.FTZ R108, R94, R108, -R121 ;  /* 0x0000006c5e6c7223 */ /* 0x000fe20000010879 */
[----:B------:R-:W-:Y:S01]  /*2a50*/  FMUL.FTZ R121, R90, R109 ;  /* 0x0000006d5a797220 */ /* 0x000fe20000410000 */
[----:B------:R-:W-:Y:S01]  /*2a60*/  FADD.FTZ R119, RZ, R102 ;  /* 0x00000066ff777221 */ /* 0x000fe20000010000 */
[----:B------:R-:W-:Y:S01]  /*2a70*/  FFMA.FTZ R104, R82, R125, R123 ;  /* 0x0000007d52687223 */ /* 0x000fe2000001007b */
[----:B------:R-:W-:Y:S01]  /*2a80*/  FMUL.FTZ R123, R90, R105 ;  /* 0x000000695a7b7220 */ /* 0x000fe20000410000 */
[----:B------:R-:W-:Y:S01]  /*2a90*/  FADD.FTZ R102, -R70, R125 ;  /* 0x0000007d46667221 */ /* 0x000fe20000010100 */
[----:B------:R-:W-:Y:S01]  /*2aa0*/  FADD.FTZ R86, -R71, R26 ;  /* 0x0000001a47567221 */ /* 0x000fe20000010100 */
[----:B------:R-:W-:Y:S01]  /*2ab0*/  FMUL.FTZ R125, R100, R121 ;  /* 0x00000079647d7220 */ /* 0x000fe20000410000 */
[----:B------:R-:W-:Y:S01]  /*2ac0*/  FMUL.FTZ R90, R92, R111 ;  /* 0x0000006f5c5a7220 */ /* 0x000fe20000410000 */
[----:B------:R-:W-:Y:S01]  /*2ad0*/  FFMA.FTZ R106, R0, -R91, RZ ;  /* 0x8000005b006a7223 */ /* 0x000fe200000100ff */
[----:B------:R-:W-:Y:S01]  /*2ae0*/  FMUL.FTZ R92, R92, R3 ;  /* 0x000000035c5c7220 */ /* 0x000fe20000410000 */
[----:B------:R-:W-:Y:S01]  /*2af0*/  FADD.FTZ R108, RZ, R108 ;  /* 0x0000006cff6c7221 */ /* 0x000fe20000010000 */
[-C--:B------:R-:W-:Y:S01]  /*2b00*/  FMUL.FTZ R24, R100, R123.reuse ;  /* 0x0000007b64187220 */ /* 0x080fe20000410000 */
[----:B------:R-:W-:Y:S01]  /*2b10*/  FFMA.FTZ R26, R86, R123, -R125 ;  /* 0x0000007b561a7223 */ /* 0x000fe2000001087d */
[----:B------:R-:W-:Y:S01]  /*2b20*/  FMUL.FTZ R123, R119, R90 ;  /* 0x0000005a777b7220 */ /* 0x000fe20000410000 */
[----:B------:R-:W-:Y:S01]  /*2b30*/  FADD.FTZ R25, R108, R25 ;  /* 0x000000196c197221 */ /* 0x000fe20000010000 */
[----:B------:R-:W-:Y:S01]  /*2b40*/  FFMA.FTZ R106, R67, -R2, R106 ;  /* 0x80000002436a7223 */ /* 0x000fe2000001006a */
[----:B------:R-:W-:Y:S01]  /*2b50*/  FFMA.FTZ R24, R121, R86, R24 ;  /* 0x0000005679187223 */ /* 0x000fe20000010018 */
[-C--:B------:R-:W-:Y:S01]  /*2b60*/  FMUL.FTZ R125, R119, R92.reuse ;  /* 0x0000005c777d7220 */ /* 0x080fe20000410000 */
[----:B------:R-:W-:Y:S01]  /*2b70*/  FFMA.FTZ R108, R102, R92, -R123 ;  /* 0x0000005c666c7223 */ /* 0x000fe2000001087b */
[----:B------:R-:W-:Y:S01]  /*2b80*/  FFMA.FTZ R123, R69, -R100, R106 ;  /* 0x80000064457b7223 */ /* 0x000fe2000001006a */
[----:B------:R-:W-:Y:S01]  /*2b90*/  FADD.FTZ R24, R27, R24 ;  /* 0x000000181b187221 */ /* 0x000fe20000010000 */
[----:B------:R-:W-:Y:S01]  /*2ba0*/  FADD.FTZ R25, R25, R26 ;  /* 0x0000001a19197221 */ /* 0x000fe20000010000 */
[----:B------:R-:W-:Y:S01]  /*2bb0*/  FFMA.FTZ R125, R90, R102, R125 ;  /* 0x000000665a7d7223 */ /* 0x000fe2000001007d */
[----:B------:R-:W-:Y:S01]  /*2bc0*/  FFMA.FTZ R123, R82, -R119, R123 ;  /* 0x80000077527b7223 */ /* 0x000fe2000001007b */
[----:B------:R-:W0:Y:S01]  /*2bd0*/  SHFL.DOWN PT, R106, R104, 0x1, 0x1f ;  /* 0x08201f00686a7f89 */ /* 0x000e2200000e0000 */
[----:B------:R-:W-:Y:S01]  /*2be0*/  FADD.FTZ R108, R25, R108 ;  /* 0x0000006c196c7221 */ /* 0x000fe20000010000 */
[----:B------:R-:W-:Y:S01]  /*2bf0*/  FADD.FTZ R24, R24, R125 ;  /* 0x0000007d18187221 */ /* 0x000fe20000010000 */
[----:B------:R-:W-:Y:S01]  /*2c00*/  ISETP.GT.AND P1, PT, R59, 0x1e, PT ;  /* 0x0000001e3b00780c */ /* 0x000fe20003f24270 */
[----:B------:R-:W1:Y:S01]  /*2c10*/  SHFL.DOWN PT, R110, R123, 0x1, 0x1f ;  /* 0x08201f007b6e7f89 */ /* 0x000e6200000e0000 */
[----:B------:R-:W-:Y:S01]  /*2c20*/  MOV R26, R104 ;  /* 0x00000068001a7202 */ /* 0x000fe20000000f00 */
[----:B------:R-:W-:Y:S01]  /*2c30*/  FADD.FTZ R19, R90, R19 ;  /* 0x000000135a137221 */ /* 0x000fe20000010000 */
[----:B------:R-:W-:Y:S01]  /*2c40*/  MOV R27, R123 ;  /* 0x0000007b001b7202 */ /* 0x000fe20000000f00 */
[----:B------:R-:W2:Y:S01]  /*2c50*/  SHFL.DOWN PT, R92, R108, 0x1, 0x1f ;  /* 0x08201f006c5c7f89 */ /* 0x000ea200000e0000 */
[----:B------:R-:W-:Y:S01]  /*2c60*/  MOV R25, R108 ;  /* 0x0000006c00197202 */ /* 0x000fe20000000f00 */
[----:B------:R-:W-:Y:S01]  /*2c70*/  FADD.FTZ R18, R121, R18 ;  /* 0x0000001279127221 */ /* 0x000fe20000010000 */
[----:B------:R-:W-:Y:S01]  /*2c80*/  FADD.FTZ R17, R88, R17 ;  /* 0x0000001158117221 */ /* 0x000fe20000010000 */
[----:B------:R-:W3:Y:S01]  /*2c90*/  SHFL.DOWN PT, R125, R24, 0x1, 0x1f ;  /* 0x08201f00187d7f89 */ /* 0x000ee200000e0000 */
[----:B------:R-:W-:-:S03]  /*2ca0*/  FADD.FTZ R16, R103, R16 ;  /* 0x0000001067107221 */ /* 0x000fc60000010000 */
[----:B0-----:R-:W-:Y:S01]  /*2cb0*/  @!P1 FADD.FTZ R26, R26, R106 ;  /* 0x0000006a1a1a9221 */ /* 0x001fe20000010000 */
[----:B------:R-:W-:Y:S01]  /*2cc0*/  FMUL.FTZ R106, R98, R22 ;  /* 0x00000016626a7220 */ /* 0x000fe20000410000 */
[----:B-1----:R-:W-:-:S03]  /*2cd0*/  @!P1 FADD.FTZ R27, R27, R110 ;  /* 0x0000006e1b1b9221 */ /* 0x002fc60000010000 */
[----:B------:R-:W-:Y:S01]  /*2ce0*/  FFMA.FTZ R106, R99, R23, R106 ;  /* 0x00000017636a7223 */ /* 0x000fe2000001006a */
[----:B--2---:R-:W-:Y:S01]  /*2cf0*/  @!P1 FADD.FTZ R25, R25, R92 ;  /* 0x0000005c19199221 */ /* 0x004fe20000010000 */
[----:B------:R-:W0:Y:S01]  /*2d00*/  SHFL.DOWN PT, R104, R27, 0x2, 0x1f ;  /* 0x08401f001b687f89 */ /* 0x000e2200000e0000 */
[----:B---3--:R-:W-:-:S03]  /*2d10*/  @!P1 FADD.FTZ R24, R125, R24 ;  /* 0x000000187d189221 */ /* 0x008fc60000010000 */
[----:B------:R-:W1:Y:S01]  /*2d20*/  SHFL.DOWN PT, R92, R25, 0x2, 0x1f ;  /* 0x08401f00195c7f89 */ /* 0x000e6200000e0000 */
[----:B------:R-:W-:-:S03]  /*2d30*/  ISETP.GT.AND P1, PT, R59, 0x1d, PT ;  /* 0x0000001d3b00780c */ /* 0x000fc60003f24270 */
[----:B------:R-:W2:Y:S04]  /*2d40*/  SHFL.DOWN PT, R125, R26, 0x2, 0x1f ;  /* 0x08401f001a7d7f89 */ /* 0x000ea800000e0000 */
[----:B------:R-:W3:Y:S06]  /*2d50*/  SHFL.DOWN PT, R123, R24, 0x2, 0x1f ;  /* 0x08401f00187b7f89 */ /* 0x000eec00000e0000 */
        /* <DEDUP_REMOVED lines=11> */
[----:B------:R-:W-:Y:S01]  /*2e10*/  FADD.FTZ R23, R113, R106 ;  /* 0x0000006a71177221 */ /* 0x000fe20000010000 */
[----:B------:R-:W-:Y:S01]  /*2e20*/  FMUL.FTZ R113, R41, R111 ;  /* 0x0000006f29717220 */ /* 0x000fe20000410000 */
[----:B-1----:R-:W-:Y:S01]  /*2e30*/  @!P1 FADD.FTZ R25, R25, R92 ;  /* 0x0000005c19199221 */ /* 0x002fe20000010000 */
[----:B------:R-:W0:Y:S01]  /*2e40*/  SHFL.DOWN PT, R110, R27, 0x8, 0x1f ;  /* 0x09001f001b6e7f89 */ /* 0x000e2200000e0000 */
[----:B------:R-:W-:Y:S01]  /*2e50*/  FMUL.FTZ R106, R41, R109 ;  /* 0x0000006d296a7220 */ /* 0x000fe20000410000 */
[----:B--2---:R-:W-:-:S02]  /*2e60*/  @!P1 FADD.FTZ R26, R26, R125 ;  /* 0x0000007d1a1a9221 */ /* 0x004fc40000010000 */
[----:B------:R-:W1:Y:S01]  /*2e70*/  SHFL.DOWN PT, R92, R25, 0x8, 0x1f ;  /* 0x09001f00195c7f89 */ /* 0x000e6200000e0000 */
[----:B------:R-:W-:Y:S01]  /*2e80*/  FFMA.FTZ R125, R99, R22, -R104 ;  /* 0x00000016637d7223 */ /* 0x000fe20000010868 */
[----:B------:R-:W-:Y:S01]  /*2e90*/  FMUL.FTZ R22, R98, R21 ;  /* 0x0000001562167220 */ /* 0x000fe20000410000 */
[----:B---3--:R-:W-:Y:S01]  /*2ea0*/  @!P1 FADD.FTZ R24, R24, R123 ;  /* 0x0000007b18189221 */ /* 0x008fe20000010000 */
[----:B------:R-:W2:Y:S01]  /*2eb0*/  SHFL.DOWN PT, R108, R26, 0x8, 0x1f ;  /* 0x09001f001a6c7f89 */ /* 0x000ea200000e0000 */
[----:B------:R-:W-:Y:S01]  /*2ec0*/  ISETP.GT.AND P1, PT, R59, 0x17, PT ;  /* 0x000000173b00780c */ /* 0x000fe20003f24270 */
[-C--:B------:R-:W-:Y:S01]  /*2ed0*/  FMUL.FTZ R98, R98, R20.reuse ;  /* 0x0000001462627220 */ /* 0x080fe20000410000 */
[----:B------:R-:W-:Y:S01]  /*2ee0*/  FFMA.FTZ R20, R99, R20, -R22 ;  /* 0x0000001463147223 */ /* 0x000fe20000010816 */
[----:B------:R-:W3:Y:S01]  /*2ef0*/  SHFL.DOWN PT, R123, R24, 0x8, 0x1f ;  /* 0x09001f00187b7f89 */ /* 0x000ee200000e0000 */
[----:B------:R-:W-:Y:S01]  /*2f00*/  FMUL.FTZ R104, R41, R107 ;  /* 0x0000006b29687220 */ /* 0x000fe20000410000 */
[----:B------:R-:W-:Y:S01]  /*2f10*/  FFMA.FTZ R21, R99, R21, R98 ;  /* 0x0000001563157223 */ /* 0x000fe20000010062 */
[----:B------:R-:W-:Y:S01]  /*2f20*/  FADD.FTZ R22, R114, R125 ;  /* 0x0000007d72167221 */ /* 0x000fe20000010000 */
[-C--:B------:R-:W-:Y:S01]  /*2f30*/  FFMA.FTZ R125, R40, R105.reuse, -R106 ;  /* 0x00000069287d7223 */ /* 0x080fe2000001086a */
[----:B------:R-:W-:-:S03]  /*2f40*/  FMUL.FTZ R106, R41, R105 ;  /* 0x00000069296a7220 */ /* 0x000fc60000410000 */
[----:B------:R4:W-:Y:S02]  /*2f50*/  @!P3 STS.128 [R75+0x1760], R20 ;  /* 0x001760144b00b388 */ /* 0x0009e40000000c00 */
[----:B0-----:R-:W-:Y:S01]  /*2f60*/  @!P1 FADD.FTZ R27, R27, R110 ;  /* 0x0000006e1b1b9221 */ /* 0x001fe20000010000 */
[----:B-1----:R-:W-:-:S04]  /*2f70*/  @!P1 FADD.FTZ R25, R25, R92 ;  /* 0x0000005c19199221 */ /* 0x002fc80000010000 */
[----:B------:R-:W0:Y:S01]  /*2f80*/  SHFL.DOWN PT, R98, R27, 0x10, 0x1f ;  /* 0x0a001f001b627f89 */ /* 0x000e2200000e0000 */
[----:B--2---:R-:W-:-:S03]  /*2f90*/  @!P1 FADD.FTZ R26, R26, R108 ;  /* 0x0000006c1a1a9221 */ /* 0x004fc60000010000 */
[----:B------:R-:W1:Y:S01]  /*2fa0*/  SHFL.DOWN PT, R92, R25, 0x10, 0x1f ;  /* 0x0a001f00195c7f89 */ /* 0x000e6200000e0000 */
[C---:B------:R-:W-:Y:S01]  /*2fb0*/  FFMA.FTZ R108, R40.reuse, R3, -R113 ;  /* 0x00000003286c7223 */ /* 0x040fe20000010871 */
[----:B------:R-:W-:Y:S01]  /*2fc0*/  FFMA.FTZ R113, R40, R117, -R104 ;  /* 0x0000007528717223 */ /* 0x000fe20000010868 */
[----:B---3--:R-:W-:Y:S01]  /*2fd0*/  @!P1 FADD.FTZ R24, R24, R123 ;  /* 0x0000007b18189221 */ /* 0x008fe20000010000 */
[----:B------:R-:W2:Y:S01]  /*2fe0*/  SHFL.DOWN PT, R99, R26, 0x10, 0x1f ;  /* 0x0a001f001a637f89 */ /* 0x000ea200000e0000 */
[----:B------:R-:W-:Y:S01]  /*2ff0*/  ISETP.GT.AND P1, PT, R59, 0xf, PT ;  /* 0x0000000f3b00780c */ /* 0x000fe20003f24270 */
[----:B------:R-:W-:Y:S01]  /*3000*/  FMUL.FTZ R110, R119, R108 ;  /* 0x0000006c776e7220 */ /* 0x000fe20000410000 */
[C---:B------:R-:W-:Y:S01]  /*3010*/  FMUL.FTZ R119, R41.reuse, R3 ;  /* 0x0000000329777220 */ /* 0x040fe20000410000 */
[----:B------:R-:W3:Y:S01]  /*3020*/  SHFL.DOWN PT, R123, R24, 0x10, 0x1f ;  /* 0x0a001f00187b7f89 */ /* 0x000ee200000e0000 */
[C---:B------:R-:W-:Y:S01]  /*3030*/  FMUL.FTZ R3, R41.reuse, R115 ;  /* 0x0000007329037220 */ /* 0x040fe20000410000 */
[----:B------:R-:W-:Y:S01]  /*3040*/  FMUL.FTZ R108, R100, R125 ;  /* 0x0000007d646c7220 */ /* 0x000fe20000410000 */
[----:B------:R-:W-:Y:S01]  /*3050*/  FMUL.FTZ R113, R2, R113 ;  /* 0x0000007102717220 */ /* 0x000fe20000410000 */
[C---:B------:R-:W-:Y:S01]  /*3060*/  FMUL.FTZ R104, R41.reuse, R117 ;  /* 0x0000007529687220 */ /* 0x040fe20000410000 */
[-C--:B------:R-:W-:Y:S01]  /*3070*/  FMUL.FTZ R2, R41, R95.reuse ;  /* 0x0000005f29027220 */ /* 0x080fe20000410000 */
[C---:B------:R-:W-:Y:S01]  /*3080*/  FFMA.FTZ R100, R40.reuse, R95, -R3 ;  /* 0x0000005f28647223 */ /* 0x040fe20000010803 */
[C---:B------:R-:W-:Y:S01]  /*3090*/  FFMA.FTZ R119, R40.reuse, R111, R119 ;  /* 0x0000006f28777223 */ /* 0x040fe20000010077 */
[C---:B----4-:R-:W-:Y:S01]  /*30a0*/  FFMA.FTZ R21, R40.reuse, R109, R106 ;  /* 0x0000006d28157223 */ /* 0x050fe2000001006a */
        /* <DEDUP_REMOVED lines=18> */
[----:B------:R-:W-:-:S02]  /*31d0*/  FADD.FTZ R12, R3, R12 ;  /* 0x0000000c030c7221 */ /* 0x000fc40000010000 */
[----:B------:R0:W-:Y:S01]  /*31e0*/  @!P2 STS.128 [R68+0x220], R24 ;  /* 0x000220184400a388 */ /* 0x0001e20000000c00 */
[----:B------:R-:W-:Y:S06]  /*31f0*/  BAR.SYNC.DEFER_BLOCKING 0x0 ;  /* 0x0000000000007b1d */ /* 0x000fec0000010000 */
[----:B------:R-:W-:Y:S05]  /*3200*/  @P3 BRA `(.L_x_17468) ;  /* 0x0000000000283947 */ /* 0x000fea0003800000 */
[----:B------:R-:W-:-:S04]  /*3210*/  IADD3 R2, -R50, UR5, RZ ;  /* 0x0000000532027c10 */ /* 0x000fc8000fffe1ff */
        /* <DEDUP_REMOVED lines=9> */
.L_x_17468:
[----:B------:R-:W-:Y:S05]  /*32b0*/  BSYNC B0 ;  /* 0x0000000000007941 */ /* 0x000fea0003800000 */
.L_x_17467:
        /* <DEDUP_REMOVED lines=14> */
.L_x_17454:
[----:B------:R-:W-:Y:S01]  /*33a0*/  BAR.SYNC.DEFER_BLOCKING 0x0 ;  /* 0x0000000000007b1d */ /* 0x000fe20000010000 */
[----:B------:R-:W-:-:S05]  /*33b0*/  ISETP.NE.AND P0, PT, R60, RZ, PT ;  /* 0x000000ff3c00720c */ /* 0x000fca0003f05270 */
[----:B------:R-:W-:Y:S02]  /*33c0*/  ULDC UR4, c[0x0][0x218] ;  /* 0x0000860000047ab9 */ /* 0x000fe40000000800 */
[----:B------:R-:W1:Y:S01]  /*33d0*/  LDC.64 R8, c[0x0][0x388] ;  /* 0x0000e200ff087b82 */ /* 0x000e620000000a00 */
[----:B------:R-:W-:Y:S01]  /*33e0*/  IADD3 R37, -R46, UR4, RZ ;  /* 0x000000042e257c10 */ /* 0x000fe2000fffe1ff */
[----:B------:R-:W-:Y:S01]  /*33f0*/  ULDC UR6, c[0x0][0x224] ;  /* 0x0000890000067ab9 */ /* 0x000fe20000000800 */
[----:B------:R-:W-:Y:S01]  /*3400*/  BSSY B0, `(.L_x_17470) ;  /* 0x000001e000007945 */ /* 0x000fe20003800000 */
[----:B------:R-:W-:Y:S01]  /*3410*/  IADD3 R10, R50, -UR6, RZ ;  /* 0x80000006320a7c10 */ /* 0x000fe2000fffe0ff */
[----:B------:R2:W-:Y:S01]  /*3420*/  STS.128 [R42], R16 ;  /* 0x000000102a007388 */ /* 0x0005e20000000c00 */
[----:B------:R-:W-:-:S03]  /*3430*/  NOP ;  /* 0x0000000000007918 */ /* 0x000fc60000000000 */
[----:B------:R-:W-:Y:S01]  /*3440*/  LDS R11, [R43] ;  /* 0x000000002b0b7984 */ /* 0x000fe20000000800 */
[C---:B-1----:R-:W-:Y:S02]  /*3450*/  IMAD R2, R8.reuse, UR17, RZ ;  /* 0x0000001108027c24 */ /* 0x042fe4000f8e02ff */
[----:B------:R-:W-:Y:S01]  /*3460*/  IMAD.WIDE.U32 R4, R8, UR16, RZ ;  /* 0x0000001008047c25 */ /* 0x000fe2000f8e00ff */
[----:B------:R-:W-:Y:S03]  /*3470*/  LDS R21, [R43+0x80] ;  /* 0x000080002b157984 */ /* 0x000fe60000000800 */
[----:B------:R-:W-:Y:S01]  /*3480*/  IMAD R9, R9, UR16, R2 ;  /* 0x0000001009097c24 */ /* 0x000fe2000f8e0202 */
[----:B------:R-:W-:Y:S01]  /*3490*/  LDS R23, [R43+0x100] ;  /* 0x000100002b177984 */ /* 0x000fe20000000800 */
[----:B------:R-:W-:-:S03]  /*34a0*/  IADD3 R2, P2, R52, R46, RZ ;  /* 0x0000002e34027210 */ /* 0x000fc60007f5e0ff */
[----:B0-----:R-:W-:Y:S01]  /*34b0*/  LDS R25, [R43+0x180] ;  /* 0x000180002b197984 */ /* 0x001fe20000000800 */
[----:B--2---:R-:W-:Y:S02]  /*34c0*/  IADD3 R17, R5, R9, RZ ;  /* 0x0000000905117210 */ /* 0x004fe40007ffe0ff */
[----:B------:R-:W-:Y:S01]  /*34d0*/  LEA.HI.X.SX32 R3, R46, R51, 0x1, P2 ;  /* 0x000000332e037211 */ /* 0x000fe200010f0eff */
        /* <DEDUP_REMOVED lines=16> */
.L_x_17471:
[----:B------:R-:W-:Y:S05]  /*35e0*/  BSYNC B0 ;  /* 0x0000000000007941 */ /* 0x000fea0003800000 */
.L_x_17470:
[----:B------:R-:W-:Y:S01]  /*35f0*/  MOV R5, R17 ;  /* 0x0000001100057202 */ /* 0x000fe20000000f00 */
[----:B------:R-:W-:Y:S01]  /*3600*/  ULDC.64 UR4, c[0x0][0x390] ;  /* 0x0000e40000047ab9 */ /* 0x000fe20000000a00 */
[----:B------:R-:W-:Y:S01]  /*3610*/  IMAD R27, R10, -0x80, RZ ;  /* 0xffffff800a1b7824 */ /* 0x000fe200078e02ff */
[----:B------:R-:W-:Y:S01]  /*3620*/  IADD3 R44, P1, R44, -0x180, RZ ;  /* 0xfffffe802c2c7810 */ /* 0x000fe20007f3e0ff */
[----:B------:R-:W-:Y:S01]  /*3630*/  IMAD R6, R66, UR4, RZ ;  /* 0x0000000442067c24 */ /* 0x000fe2000f8e02ff */
[----:B------:R-:W-:Y:S01]  /*3640*/  ISETP.GE.AND P2, PT, R48, R0, PT ;  /* 0x000000003000720c */ /* 0x000fe20003f46270 */
[----:B------:R-:W-:Y:S01]  /*3650*/  IMAD.WIDE.U32 R4, R65, UR4, R4 ;  /* 0x0000000441047c25 */ /* 0x000fe2000f8e0004 */
[----:B------:R-:W-:Y:S01]  /*3660*/  IADD3.X R45, R45, -0x1, RZ, P1, !PT ;  /* 0xffffffff2d2d7810 */ /* 0x000fe20000ffe4ff */
[----:B------:R-:W-:Y:S01]  /*3670*/  BSSY B0, `(.L_x_17472) ;  /* 0x000002f000007945 */ /* 0x000fe20003800000 */
[----:B------:R-:W-:Y:S01]  /*3680*/  SHF.R.S32.HI R35, RZ, 0x1f, R27 ;  /* 0x0000001fff237819 */ /* 0x000fe2000001141b */
[----:B------:R-:W-:Y:S01]  /*3690*/  IMAD R6, R65, UR5, R6 ;  /* 0x0000000541067c24 */ /* 0x000fe2000f8e0206 */
[----:B------:R-:W-:Y:S01]  /*36a0*/  ULDC.64 UR4, c[0x0][0x3e0] ;  /* 0x0000f80000047ab9 */ /* 0x000fe20000000a00 */
[----:B------:R-:W-:-:S02]  /*36b0*/  IADD3 R7, P4, R27, R4, RZ ;  /* 0x000000041b077210 */ /* 0x000fc40007f9e0ff */
[----:B------:R-:W-:Y:S02]  /*36c0*/  IADD3 R4, P5, R44, UR4, RZ ;  /* 0x000000042c047c10 */ /* 0x000fe4000ffbe0ff */
[-C--:B------:R-:W-:Y:S02]  /*36d0*/  ISETP.GE.AND P1, PT, R49, R0.reuse, PT ;  /* 0x000000003100720c */ /* 0x080fe40003f26270 */
[----:B------:R-:W-:Y:S02]  /*36e0*/  ISETP.GE.AND P3, PT, R47, R0, PT ;  /* 0x000000002f00720c */ /* 0x000fe40003f66270 */
[----:B------:R-:W-:Y:S02]  /*36f0*/  IADD3.X R5, R35, R6, R5, P4, !PT ;  /* 0x0000000623057210 */ /* 0x000fe400027fe405 */
[----:B------:R-:W-:Y:S02]  /*3700*/  IADD3.X R0, R45, UR5, RZ, P5, !PT ;  /* 0x000000052d007c10 */ /* 0x000fe4000affe4ff */
[----:B------:R-:W-:-:S04]  /*3710*/  LEA R4, P4, R7, R4, 0x2 ;  /* 0x0000000407047211 */ /* 0x000fc800078810ff */
[----:B------:R-:W-:Y:S01]  /*3720*/  LEA.HI.X R5, R7, R0, R5, 0x2, P4 ;  /* 0x0000000007057211 */ /* 0x000fe200020f1405 */
[----:B------:R-:W-:Y:S01]  /*3730*/  FADD.FTZ R0, R12, R61 ;  /* 0x0000003d0c007221 */ /* 0x000fe20000010000 */
[----:B------:R-:W1:Y:S03]  /*3740*/  LDC.64 R6, c[0x0][0x3a8] ;  /* 0x0000ea00ff067b82 */ /* 0x000e660000000a00 */
[----:B------:R-:W-:Y:S04]  /*3750*/  @!P2 STG.E desc[UR14][R4.64+0x80], R23 ;  /* 0x000080170400a986 */ /* 0x000fe8000c10190e */
[----:B------:R-:W-:Y:S04]  /*3760*/  @!P1 STG.E desc[UR14][R4.64], R21 ;  /* 0x0000001504009986 */ /* 0x000fe8000c10190e */
[----:B------:R1:W-:Y:S01]  /*3770*/  @!P3 STG.E desc[UR14][R4.64+0x100], R25 ;  /* 0x000100190400b986 */ /* 0x0003e2000c10190e */
[----:B------:R-:W-:Y:S01]  /*3780*/  BAR.SYNC.DEFER_BLOCKING 0x0 ;  /* 0x0000000000007b1d */ /* 0x000fe20000010000 */
[----:B-1----:R-:W-:-:S05]  /*3790*/  IMAD.WIDE.U32 R4, R6, UR16, RZ ;  /* 0x0000001006047c25 */ /* 0x002fca000f8e00ff */
[----:B------:R1:W-:Y:S01]  /*37a0*/  STS.128 [R42], R12 ;  /* 0x0000000c2a007388 */ /* 0x0003e20000000c00 */
[----:B------:R-:W-:-:S03]  /*37b0*/  NOP ;  /* 0x0000000000007918 */ /* 0x000fc60000000000 */
[----:B0-----:R-:W-:Y:S04]  /*37c0*/  LDS R9, [R43] ;  /* 0x000000002b097984 */ /* 0x001fe80000000800 */
[----:B------:R-:W-:Y:S04]  /*37d0*/  LDS R11, [R43+0x80] ;  /* 0x000080002b0b7984 */ /* 0x000fe80000000800 */
[----:B------:R-:W-:Y:S01]  /*37e0*/  LDS R17, [R43+0x100] ;  /* 0x000100002b117984 */ /* 0x000fe20000000800 */
[----:B-1----:R-:W-:Y:S01]  /*37f0*/  FADD.FTZ R13, R0, R13 ;  /* 0x0000000d000d7221 */ /* 0x002fe20000010000 */
[----:B------:R-:W-:-:S02]  /*3800*/  IMAD R0, R6, UR17, RZ ;  /* 0x0000001106007c24 */ /* 0x000fc4000f8e02ff */
[----:B------:R-:W-:Y:S01]  /*3810*/  LDS R19, [R43+0x180] ;  /* 0x000180002b137984 */ /* 0x000fe20000000800 */
[----:B------:R-:W-:Y:S01]  /*3820*/  FADD.FTZ R14, R13, R14 ;  /* 0x0000000e0d0e7221 */ /* 0x000fe20000010000 */
[----:B------:R-:W-:Y:S02]  /*3830*/  IMAD R7, R7, UR16, R0 ;  /* 0x0000001007077c24 */ /* 0x000fe4000f8e0200 */
[----:B------:R-:W-:Y:S01]  /*3840*/  @!P0 STS [R68+0x200], R37 ;  /* 0x0002002544008388 */ /* 0x000fe20000000800 */
[----:B------:R-:W-:Y:S02]  /*3850*/  FADD.FTZ R61, R14, R15 ;  /* 0x0000000f0e3d7221 */ /* 0x000fe40000010000 */
[----:B------:R-:W-:Y:S01]  /*3860*/  IADD3 R13, R5, R7, RZ ;  /* 0x00000007050d7210 */ /* 0x000fe20007ffe0ff */
        /* <DEDUP_REMOVED lines=15> */
.L_x_17473:
[----:B------:R-:W-:Y:S05]  /*3960*/  BSYNC B0 ;  /* 0x0000000000007941 */ /* 0x000fea0003800000 */
.L_x_17472:
[----:B------:R-:W-:Y:S01]  /*3970*/  MOV R2, R4 ;  /* 0x0000000400027202 */ /* 0x000fe20000000f00 */
[----:B------:R-:W-:Y:S01]  /*3980*/  ULDC.64 UR4, c[0x0][0x3b0] ;  /* 0x0000ec0000047ab9 */ /* 0x000fe20000000a00 */
[----:B------:R-:W-:Y:S01]  /*3990*/  MOV R3, R13 ;  /* 0x0000000d00037202 */ /* 0x000fe20000000f00 */
[----:B------:R-:W-:Y:S01]  /*39a0*/  IMAD R0, R66, UR4, RZ ;  /* 0x0000000442007c24 */ /* 0x000fe2000f8e02ff */
[-C--:B------:R-:W-:Y:S02]  /*39b0*/  ISETP.GE.AND P0, PT, R49, R8.reuse, PT ;  /* 0x000000083100720c */ /* 0x080fe40003f06270 */
[-C--:B------:R-:W-:Y:S01]  /*39c0*/  ISETP.GE.AND P1, PT, R48, R8.reuse, PT ;  /* 0x000000083000720c */ /* 0x080fe20003f26270 */
[----:B------:R-:W-:Y:S01]  /*39d0*/  IMAD.WIDE.U32 R2, R65, UR4, R2 ;  /* 0x0000000441027c25 */ /* 0x000fe2000f8e0002 */
[----:B------:R-:W-:-:S03]  /*39e0*/  ISETP.GE.AND P2, PT, R47, R8, PT ;  /* 0x000000082f00720c */ /* 0x000fc60003f46270 */
[----:B------:R-:W-:Y:S01]  /*39f0*/  IMAD R0, R65, UR5, R0 ;  /* 0x0000000541007c24 */ /* 0x000fe2000f8e0200 */
[----:B------:R-:W-:Y:S01]  /*3a00*/  ULDC.64 UR4, c[0x0][0x3f0] ;  /* 0x0000fc0000047ab9 */ /* 0x000fe20000000a00 */
[----:B------:R-:W-:Y:S02]  /*3a10*/  IADD3 R5, P3, R27, R2, RZ ;  /* 0x000000021b057210 */ /* 0x000fe40007f7e0ff */
[----:B------:R-:W-:Y:S02]  /*3a20*/  IADD3 R2, P4, R44, UR4, RZ ;  /* 0x000000042c027c10 */ /* 0x000fe4000ff9e0ff */
[----:B------:R-:W-:Y:S02]  /*3a30*/  IADD3.X R3, R35, R0, R3, P3, !PT ;  /* 0x0000000023037210 */ /* 0x000fe40001ffe403 */
[----:B------:R-:W-:Y:S02]  /*3a40*/  IADD3.X R0, R45, UR5, RZ, P4, !PT ;  /* 0x000000052d007c10 */ /* 0x000fe4000a7fe4ff */
[----:B------:R-:W-:-:S04]  /*3a50*/  LEA R2, P3, R5, R2, 0x2 ;  /* 0x0000000205027211 */ /* 0x000fc800078610ff */
[----:B------:R-:W-:Y:S02]  /*3a60*/  LEA.HI.X R3, R5, R0, R3, 0x2, P3 ;  /* 0x0000000005037211 */ /* 0x000fe400018f1403 */
[----:B------:R-:W-:Y:S02]  /*3a70*/  IADD3 R0, -R50, UR6, RZ ;  /* 0x0000000632007c10 */ /* 0x000fe4000fffe1ff */
[----:B------:R-:W-:Y:S01]  /*3a80*/  IADD3 R55, P3, R55, -0x200, RZ ;  /* 0xfffffe0037377810 */ /* 0x000fe20007f7e0ff */
[----:B------:R1:W-:Y:S01]  /*3a90*/  @!P0 STG.E desc[UR14][R2.64], R11 ;  /* 0x0000000b02008986 */ /* 0x0003e2000c10190e */
[----:B------:R-:W-:Y:S02]  /*3aa0*/  ISETP.GT.AND P0, PT, R0, 0x1, PT ;  /* 0x000000010000780c */ /* 0x000fe40003f04270 */
[----:B------:R-:W-:Y:S01]  /*3ab0*/  IADD3.X R56, R56, -0x1, RZ, P3, !PT ;  /* 0xffffffff38387810 */ /* 0x000fe20001ffe4ff */
[----:B------:R1:W-:Y:S01]  /*3ac0*/  @!P1 STG.E desc[UR14][R2.64+0x80], R17 ;  /* 0x0000801102009986 */ /* 0x0003e2000c10190e */
[----:B------:R-:W-:-:S02]  /*3ad0*/  IADD3 R57, P1, R57, -0x200, RZ ;  /* 0xfffffe0039397810 */ /* 0x000fc40007f3e0ff */
[----:B------:R-:W-:Y:S01]  /*3ae0*/  IADD3 R50, R50, 0x1, RZ ;  /* 0x0000000132327810 */ /* 0x000fe20007ffe0ff */
[----:B------:R1:W-:Y:S01]  /*3af0*/  @!P2 STG.E desc[UR14][R2.64+0x100], R19 ;  /* 0x000100130200a986 */ /* 0x0003e2000c10190e */
[----:B------:R-:W-:Y:S02]  /*3b00*/  IADD3 R53, P2, R53, -0x200, RZ ;  /* 0xfffffe0035357810 */ /* 0x000fe40007f5e0ff */
[----:B------:R-:W-:Y:S02]  /*3b10*/  IADD3.X R58, R58, -0x1, RZ, P1, !PT ;  /* 0xffffffff3a3a7810 */ /* 0x000fe40000ffe4ff */
[----:B------:R-:W-:Y:S01]  /*3b20*/  IADD3.X R54, R54, -0x1, RZ, P2, !PT ;  /* 0xffffffff36367810 */ /* 0x000fe200017fe4ff */
[----:B------:R-:W-:Y:S08]  /*3b30*/  @P0 BRA `(.L_x_17474) ;  /* 0xffffffc800d00947 */ /* 0x000ff0000383ffff */
.L_x_17453:
[----:B------:R-:W-:Y:S02]  /*3b40*/  ULDC.64 UR4, c[0x0][0x3d8] ;  /* 0x0000f60000047ab9 */ /* 0x000fe40000000a00 */
[----:B------:R-:W-:-:S04]  /*3b50*/  ISETP.NE.U32.AND P0, PT, RZ, UR4, PT ;  /* 0x00000004ff007c0c */ /* 0x000fc8000bf05070 */
[----:B------:R-:W-:-:S13]  /*3b60*/  ISETP.NE.AND.EX P0, PT, RZ, UR5, PT, P0 ;  /* 0x00000005ff007c0c */ /* 0x000fda000bf05300 */
[----:B------:R-:W-:Y:S05]  /*3b70*/  @!P0 BRA `(.L_x_17475) ;  /* 0x00000000005c8947 */ /* 0x000fea0003800000 */
[----:B------:R-:W2:Y:S01]  /*3b80*/  SHFL.DOWN P0, R0, R63, 0x1, 0x1f ;  /* 0x08201f003f007f89 */ /* 0x000ea20000000000 */
[----:B------:R-:W-:Y:S01]  /*3b90*/  BSSY B0, `(.L_x_17475) ;  /* 0x0000015000007945 */ /* 0x000fe20003800000 */
[----:B------:R-:W3:Y:S01]  /*3ba0*/  S2R R4, SR_LANEID ;  /* 0x0000000000047919 */ /* 0x000ee20000000000 */
[----:B0-----:R-:W0:Y:S01]  /*3bb0*/  S2R R6, SR_TID.X ;  /* 0x0000000000067919 */ /* 0x001e220000002100 */
[----:B--2---:R-:W-:-:S05]  /*3bc0*/  @P0 FADD R0, R0, R63 ;  /* 0x0000003f00000221 */ /* 0x004fca0000000000 */
[----:B-1----:R-:W1:Y:S01]  /*3bd0*/  SHFL.DOWN P0, R3, R0, 0x2, 0x1f ;  /* 0x08401f0000037f89 */ /* 0x002e620000000000 */
[----:B---3--:R-:W-:-:S13]  /*3be0*/  ISETP.NE.AND P1, PT, R4, RZ, PT ;  /* 0x000000ff0400720c */ /* 0x008fda0003f25270 */
        /* <DEDUP_REMOVED lines=15> */
.L_x_17476:
[----:B------:R-:W-:Y:S05]  /*3ce0*/  BSYNC B0 ;  /* 0x0000000000007941 */ /* 0x000fea0003800000 */
.L_x_17475:
        /* <DEDUP_REMOVED lines=29> */
.L_x_17478:
[----:B------:R-:W2:Y:S02]  /*3ec0*/  S2R R21, SR_TID.X ;  /* 0x0000000000157919 */ /* 0x000ea40000002100 */
.L_x_17479:
[----:B------:R-:W-:Y:S05]  /*3ed0*/  BSYNC B0 ;  /* 0x0000000000007941 */ /* 0x000fea0003800000 */
.L_x_17477:
[----:B------:R-:W-:Y:S02]  /*3ee0*/  ULDC UR22, c[0x0][0x21c] ;  /* 0x0000870000167ab9 */ /* 0x000fe40000000800 */
[----:B--2---:R-:W-:-:S13]  /*3ef0*/  ISETP.GE.AND P0, PT, R21, UR22, PT ;  /* 0x0000001615007c0c */ /* 0x004fda000bf06270 */
[----:B------:R-:W-:Y:S05]  /*3f00*/  @P0 EXIT ;  /* 0x000000000000094d */ /* 0x000fea0003800000 */
[----:B------:R-:W-:Y:S01]  /*3f10*/  ULDC.64 UR6, c[0x0][0x268] ;  /* 0x00009a0000067ab9 */ /* 0x000fe20000000a00 */
[----:B------:R-:W2:Y:S01]  /*3f20*/  S2UR UR5, SR_CgaCtaId ;  /* 0x00000000000579c3 */ /* 0x000ea20000008800 */
[C---:B------:R-:W-:Y:S01]  /*3f30*/  IMAD R0, R66.reuse, UR6, RZ ;  /* 0x0000000642007c24 */ /* 0x040fe2000f8e02ff */
[----:B------:R-:W-:Y:S01]  /*3f40*/  ULDC.64 UR10, c[0x0][0x248] ;  /* 0x00009200000a7ab9 */ /* 0x000fe20000000a00 */
[C---:B-1----:R-:W-:Y:S01]  /*3f50*/  IMAD.WIDE.U32 R2, R65.reuse, UR6, RZ ;  /* 0x0000000641027c25 */ /* 0x042fe2000f8e00ff */
[----:B------:R-:W-:Y:S01]  /*3f60*/  ULDC.64 UR8, c[0x0][0x378] ;  /* 0x0000de0000087ab9 */ /* 0x000fe20000000a00 */
[----:B------:R-:W-:Y:S01]  /*3f70*/  BSSY B0, `(.L_x_17480) ;  /* 0x0000061000007945 */ /* 0x000fe20003800000 */
[----:B------:R-:W-:Y:S01]  /*3f80*/  UMOV UR4, 0x400 ;  /* 0x0000040000047882 */ /* 0x000fe20000000000 */
[----:B------:R-:W-:Y:S01]  /*3f90*/  IMAD R11, R65, UR7, R0 ;  /* 0x00000007410b7c24 */ /* 0x000fe2000f8e0200 */
[----:B------:R-:W-:Y:S01]  /*3fa0*/  ULDC.64 UR6, c[0x0][0x358] ;  /* 0x0000d60000067ab9 */ /* 0x000fe20000000a00 */
[C---:B------:R-:W-:Y:S01]  /*3fb0*/  IMAD R8, R66.reuse, UR10, RZ ;  /* 0x0000000a42087c24 */ /* 0x040fe2000f8e02ff */
[----:B------:R-:W-:Y:S01]  /*3fc0*/  ULDC.64 UR30, c[0x0][0x2d8] ;  /* 0x0000b600001e7ab9 */ /* 0x000fe20000000a00 */
[C---:B------:R-:W-:Y:S01]  /*3fd0*/  IMAD R0, R66.reuse, UR6, RZ ;  /* 0x0000000642007c24 */ /* 0x040fe2000f8e02ff */
[----:B------:R-:W-:Y:S01]  /*3fe0*/  IADD3 R39, R3, R11, RZ ;  /* 0x0000000b03277210 */ /* 0x000fe20007ffe0ff */
[C---:B------:R-:W-:Y:S01]  /*3ff0*/  IMAD R13, R65.reuse, UR11, R8 ;  /* 0x0000000b410d7c24 */ /* 0x040fe2000f8e0208 */
[----:B------:R-:W-:Y:S01]  /*4000*/  ULDC.64 UR26, c[0x0][0x2e0] ;  /* 0x0000b800001a7ab9 */ /* 0x000fe20000000a00 */
[C---:B------:R-:W-:Y:S01]  /*4010*/  IMAD R33, R65.reuse, UR7, R0 ;  /* 0x0000000741217c24 */ /* 0x040fe2000f8e0200 */
[----:B------:R-:W-:Y:S01]  /*4020*/  ULDC.64 UR24, c[0x0][0x270] ;  /* 0x00009c0000187ab9 */ /* 0x000fe20000000a00 */
[C---:B------:R-:W-:Y:S01]  /*4030*/  IMAD R0, R66.reuse, UR8, RZ ;  /* 0x0000000842007c24 */ /* 0x040fe2000f8e02ff */
[----:B------:R-:W-:Y:S01]  /*4040*/  ULDC.64 UR28, c[0x0][0x250] ;  /* 0x00009400001c7ab9 */ /* 0x000fe20000000a00 */
[C---:B0-----:R-:W-:Y:S01]  /*4050*/  IMAD.WIDE.U32 R8, R65.reuse, UR8, RZ ;  /* 0x0000000841087c25 */ /* 0x041fe2000f8e00ff */
[----:B------:R-:W-:Y:S01]  /*4060*/  ULDC.64 UR12, c[0x0][0x3c0] ;  /* 0x0000f000000c7ab9 */ /* 0x000fe20000000a00 */
[----:B------:R-:W-:Y:S01]  /*4070*/  ULDC.64 UR16, c[0x0][0x360] ;  /* 0x0000d80000107ab9 */ /* 0x000fe20000000a00 */
[----:B------:R-:W-:Y:S01]  /*4080*/  ULDC.64 UR18, c[0x0][0x3c8] ;  /* 0x0000f20000127ab9 */ /* 0x000fe20000000a00 */
[C---:B------:R-:W-:Y:S01]  /*4090*/  IMAD R31, R65.reuse, UR9, R0 ;  /* 0x00000009411f7c24 */ /* 0x040fe2000f8e0200 */
[----:B------:R-:W-:Y:S01]  /*40a0*/  ULDC.64 UR8, c[0x0][0x338] ;  /* 0x0000ce0000087ab9 */ /* 0x000fe20000000a00 */
[----:B---34-:R-:W-:Y:S01]  /*40b0*/  IMAD.WIDE.U32 R4, R65, UR6, RZ ;  /* 0x0000000641047c25 */ /* 0x018fe2000f8e00ff */
[----:B------:R-:W-:Y:S01]  /*40c0*/  ULDC UR6, c[0x0][0x0] ;  /* 0x0000000000067ab9 */ /* 0x000fe20000000800 */
[----:B--2---:R-:W-:Y:S01]  /*40d0*/  ULEA UR4, UR5, UR4, 0x18 ;  /* 0x0000000405047291 */ /* 0x004fe2000f8ec03f */
[----:B------:R-:W-:Y:S01]  /*40e0*/  IADD3 R31, R9, R31, RZ ;  /* 0x0000001f091f7210 */ /* 0x000fe20007ffe0ff */
        /* <DEDUP_REMOVED lines=10> */
.L_x_17481:
        /* <DEDUP_REMOVED lines=64> */
.L_x_17480:
[----:B------:R-:W-:Y:S05]  /*4590*/  EXIT ;  /* 0x000000000000794d */ /* 0x000fea0003800000 */
.L_x_17482:
        /* <DEDUP_REMOVED lines=14> */
.L_x_19029:


//--------------------- .text._Z25selective_scan_bwd_kernelI32Selective_Scan_bwd_kernel_traitsILi32ELi4ELb0ELb0ELb0ELb0ELb1EfN3c107complexIfEEEEv12SSMParamsBwd --------------------------
	.section	.text._Z25selective_scan_bwd_kernelI32Selective_Scan_bwd_kernel_traitsILi32ELi4ELb0ELb0ELb0ELb0ELb1EfN3c107complexIfEEEEv12SSMParamsBwd,"ax",@progbits
	.align	128
        .global         _Z25selective_scan_bwd_kernelI32Selective_Scan_bwd_kernel_traitsILi32ELi4ELb0ELb0ELb0ELb0ELb1EfN3c107complexIfEEEEv12SSMParamsBwd
        .type           _Z25selective_scan_bwd_kernelI32Selective_Scan_bwd_kernel_traitsILi32ELi4ELb0ELb0ELb0ELb0ELb1EfN3c107complexIfEEEEv12SSMParamsBwd,@function
        .size           _Z25selective_scan_bwd_kernelI32Selective_Scan_bwd_kernel_traitsILi32ELi4ELb0ELb0ELb0ELb0ELb1EfN3c107complexIfEEEEv12SSMParamsBwd,(.L_x_19030 - _Z25selective_scan_bwd_kernelI32Selective_Scan_bwd_kernel_traitsILi32ELi4ELb0ELb0ELb0ELb0ELb1EfN3c107complexIfEEEEv12SSMParamsBwd)
        .other          _Z25selective_scan_bwd_kernelI32Selective_Scan_bwd_kernel_traitsILi32ELi4ELb0ELb0ELb0ELb0ELb1EfN3c107complexIfEEEEv12SSMParamsBwd,@"STO_CUDA_ENTRY STV_DEFAULT"
_Z25selective_scan_bwd_kernelI32Selective_Scan_bwd_kernel_traitsILi32ELi4ELb0ELb0ELb0ELb0ELb1EfN3c107complexIfEEEEv12SSMParamsBwd:
.text._Z25selective_scan_bwd_kernelI32Selective_Scan_bwd_kernel_traitsILi32ELi4ELb0ELb0ELb0ELb0ELb1EfN3c107complexIfEEEEv12SSMParamsBwd:
        /* <DEDUP_REMOVED lines=94> */
[----:B------:R-:W-:Y:S01]  /*05e0*/  UMOV UR4, URZ ;  /* 0x0000003f00047c82 */ /* 0x000fe20008000000 */
[----:B------:R-:W2:Y:S01]  /*05f0*/  S2R R59, SR_LANEID ;  /* 0x00000000003b7919 */ /* 0x000ea20000000000 */
        /* <DEDUP_REMOVED lines=8> */
[----:B-12---:R-:W-:-:S07]  /*0680*/  LOP3.LUT R47, R50, 0x60, RZ, 0xfc, !PT ;  /* 0x00000060322f7812 */ /* 0x006fce00078efcff */
.L_x_17509:
[----:B------:R-:W-:Y:S01]  /*0690*/  BAR.SYNC.DEFER_BLOCKING 0x0 ;  /* 0x0000000000007b1d */ /* 0x000fe20000010000 */
[----:B------:R-:W-:Y:S01]  /*06a0*/  LEA R28, R58, 0xffffff80, 0x7 ;  /* 0xffffff803a1c7811 */ /* 0x000fe200078e38ff */
[----:B------:R-:W-:Y:S01]  /*06b0*/  HFMA2.MMA R5, -RZ, RZ, 0, 0 ;  /* 0x00000000ff057435 */ /* 0x000fe200000001ff */
[----:B0-----:R-:W-:Y:S01]  /*06c0*/  LEA R2, P4, R50, R57, 0x2 ;  /* 0x0000003932027211 */ /* 0x001fe200078810ff */
[----:B------:R-:W-:Y:S01]  /*06d0*/  HFMA2.MMA R7, -RZ, RZ, 0, 0 ;  /* 0x00000000ff077435 */ /* 0x000fe200000001ff */
[----:B------:R-:W-:Y:S01]  /*06e0*/  MOV R9, RZ ;  /* 0x000000ff00097202 */ /* 0x000fe20000000f00 */
[----:B------:R-:W-:Y:S01]  /*06f0*/  ULDC UR5, c[0x0][0x218] ;  /* 0x0000860000057ab9 */ /* 0x000fe20000000800 */
[----:B------:R-:W-:Y:S01]  /*0700*/  MOV R11, RZ ;  /* 0x000000ff000b7202 */ /* 0x000fe20000000f00 */
[----:B------:R-:W0:Y:S01]  /*0710*/  S2R R13, SR_CgaCtaId ;  /* 0x00000000000d7919 */ /* 0x000e220000008800 */
[----:B------:R-:W-:Y:S02]  /*0720*/  IADD3 R39, -R28, UR5, RZ ;  /* 0x000000051c277c10 */ /* 0x000fe4000fffe1ff */
[----:B------:R-:W-:Y:S01]  /*0730*/  MOV R68, 0x400 ;  /* 0x0000040000447802 */ /* 0x000fe20000000f00 */
[----:B------:R-:W-:Y:S01]  /*0740*/  HFMA2.MMA R15, -RZ, RZ, 0, 0 ;  /* 0x00000000ff0f7435 */ /* 0x000fe200000001ff */
[-C--:B------:R-:W-:Y:S01]  /*0750*/  ISETP.GE.AND P0, PT, R50, R39.reuse, PT ;  /* 0x000000273200720c */ /* 0x080fe20003f06270 */
[----:B------:R-:W-:Y:S01]  /*0760*/  HFMA2.MMA R19, -RZ, RZ, 0, 0 ;  /* 0x00000000ff137435 */ /* 0x000fe200000001ff */
[----:B------:R-:W-:-:S02]  /*0770*/  ISETP.GE.AND P1, PT, R49, R39, PT ;  /* 0x000000273100720c */ /* 0x000fc40003f26270 */
[----:B------:R-:W-:Y:S02]  /*0780*/  MOV R21, RZ ;  /* 0x000000ff00157202 */ /* 0x000fe40000000f00 */
[----:B------:R-:W-:Y:S01]  /*0790*/  MOV R25, RZ ;  /* 0x000000ff00197202 */ /* 0x000fe20000000f00 */
[----:B------:R-:W-:Y:S01]  /*07a0*/  HFMA2.MMA R23, -RZ, RZ, 0, 0 ;  /* 0x00000000ff177435 */ /* 0x000fe200000001ff */
[-C--:B------:R-:W-:Y:S01]  /*07b0*/  ISETP.GE.AND P2, PT, R48, R39.reuse, PT ;  /* 0x000000273000720c */ /* 0x080fe20003f46270 */
[----:B------:R-:W-:Y:S01]  /*07c0*/  ULDC.64 UR8, c[0x0][0x2a8] ;  /* 0x0000aa0000087ab9 */ /* 0x000fe20000000a00 */
[----:B------:R-:W-:Y:S01]  /*07d0*/  ISETP.GE.AND P3, PT, R47, R39, PT ;  /* 0x000000272f00720c */ /* 0x000fe20003f66270 */
[----:B------:R-:W-:Y:S01]  /*07e0*/  ULDC UR6, c[0x0][0x224] ;  /* 0x0000890000067ab9 */ /* 0x000fe20000000800 */
[----:B------:R-:W-:-:S05]  /*07f0*/  LEA.HI.X R3, R50, R56, R51, 0x2, P4 ;  /* 0x0000003832037211 */ /* 0x000fca00020f1433 */
[----:B------:R-:W2:Y:S04]  /*0800*/  @!P0 LDG.E R5, desc[UR14][R2.64] ;  /* 0x0000000e02058981 */ /* 0x000ea8000c1e1900 */
[----:B------:R-:W3:Y:S04]  /*0810*/  @!P1 LDG.E R9, desc[UR14][R2.64+0x80] ;  /* 0x0000800e02099981 */ /* 0x000ee8000c1e1900 */
[----:B------:R-:W4:Y:S04]  /*0820*/  @!P2 LDG.E R7, desc[UR14][R2.64+0x100] ;  /* 0x0001000e0207a981 */ /* 0x000f28000c1e1900 */
[----:B------:R1:W4:Y:S01]  /*0830*/  @!P3 LDG.E R11, desc[UR14][R2.64+0x180] ;  /* 0x0001800e020bb981 */ /* 0x000322000c1e1900 */
[----:B0-----:R-:W-:-:S02]  /*0840*/  LEA R68, R13, R68, 0x18 ;  /* 0x000000440d447211 */ /* 0x001fc400078ec0ff */
[C---:B------:R-:W-:Y:S02]  /*0850*/  LEA R12, P0, R50.reuse, R55, 0x2 ;  /* 0x00000037320c7211 */ /* 0x040fe400078010ff */
[C---:B------:R-:W-:Y:S02]  /*0860*/  LEA R46, R59.reuse, R68, 0x2 ;  /* 0x000000443b2e7211 */ /* 0x040fe400078e10ff */
[C---:B------:R-:W-:Y:S02]  /*0870*/  LEA.HI.X R13, R50.reuse, R54, R51, 0x2, P0 ;  /* 0x00000036320d7211 */ /* 0x040fe400000f1433 */
[-C--:B------:R-:W-:Y:S02]  /*0880*/  ISETP.GE.AND P0, PT, R50, R39.reuse, PT ;  /* 0x000000273200720c */ /* 0x080fe40003f06270 */
[----:B-1----:R-:W-:Y:S02]  /*0890*/  LEA R3, R59, R68, 0x4 ;  /* 0x000000443b037211 */ /* 0x002fe400078e20ff */
[----:B------:R-:W-:-:S02]  /*08a0*/  ISETP.GE.AND P1, PT, R49, R39, PT ;  /* 0x000000273100720c */ /* 0x000fc40003f26270 */
[-C--:B------:R-:W-:Y:S02]  /*08b0*/  ISETP.GE.AND P2, PT, R48, R39.reuse, PT ;  /* 0x000000273000720c */ /* 0x080fe40003f46270 */
[----:B------:R-:W-:Y:S01]  /*08c0*/  ISETP.GE.AND P3, PT, R47, R39, PT ;  /* 0x000000272f00720c */ /* 0x000fe20003f66270 */
[----:B--2---:R-:W-:Y:S04]  /*08d0*/  STS [R46], R5 ;  /* 0x000000052e007388 */ /* 0x004fe80000000800 */
[----:B---3--:R-:W-:Y:S04]  /*08e0*/  STS [R46+0x80], R9 ;  /* 0x000080092e007388 */ /* 0x008fe80000000800 */
[----:B----4-:R-:W-:Y:S04]  /*08f0*/  STS [R46+0x100], R7 ;  /* 0x000100072e007388 */ /* 0x010fe80000000800 */
        /* <DEDUP_REMOVED lines=8> */
[----:B------:R-:W-:-:S04]  /*0980*/  LEA R16, P0, R50, R53, 0x2 ;  /* 0x0000003532107211 */ /* 0x000fc800078010ff */
[C---:B------:R-:W-:Y:S02]  /*0990*/  LEA.HI.X R17, R50.reuse, R52, R51, 0x2, P0 ;  /* 0x0000003432117211 */ /* 0x040fe400000f1433 */
[-C--:B------:R-:W-:Y:S02]  /*09a0*/  ISETP.GE.AND P0, PT, R50, R39.reuse, PT ;  /* 0x000000273200720c */ /* 0x080fe40003f06270 */
[-C--:B------:R-:W-:Y:S02]  /*09b0*/  ISETP.GE.AND P1, PT, R48, R39.reuse, PT ;  /* 0x000000273000720c */ /* 0x080fe40003f26270 */
[----:B------:R-:W-:Y:S02]  /*09c0*/  ISETP.GE.AND P2, PT, R47, R39, PT ;  /* 0x000000272f00720c */ /* 0x000fe40003f46270 */
[----:B------:R-:W-:Y:S02]  /*09d0*/  MOV R27, RZ ;  /* 0x000000ff001b7202 */ /* 0x000fe40000000f00 */
[----:B------:R-:W-:Y:S01]  /*09e0*/  MOV R37, RZ ;  /* 0x000000ff00257202 */ /* 0x000fe20000000f00 */
[----:B--2---:R-:W-:Y:S04]  /*09f0*/  STS [R46], R15 ;  /* 0x0000000f2e007388 */ /* 0x004fe80000000800 */
[----:B---3--:R0:W-:Y:S04]  /*0a00*/  STS [R46+0x80], R21 ;  /* 0x000080152e007388 */ /* 0x0081e80000000800 */
[----:B----4-:R1:W-:Y:S04]  /*0a10*/  STS [R46+0x100], R19 ;  /* 0x000100132e007388 */ /* 0x0103e80000000800 */
[----:B------:R2:W-:Y:S01]  /*0a20*/  STS [R46+0x180], R25 ;  /* 0x000180192e007388 */ /* 0x0005e20000000800 */
[----:B------:R-:W-:-:S03]  /*0a30*/  NOP ;  /* 0x0000000000007918 */ /* 0x000fc60000000000 */
[----:B------:R-:W-:Y:S01]  /*0a40*/  LDS.128 R8, [R3] ;  /* 0x0000000003087984 */ /* 0x000fe20000000c00 */
[----:B0-----:R-:W0:Y:S08]  /*0a50*/  LDC.64 R20, c[0x0][0x2a0] ;  /* 0x0000a800ff147b82 */ /* 0x001e300000000a00 */
[----:B------:R-:W-:Y:S01]  /*0a60*/  BAR.SYNC.DEFER_BLOCKING 0x0 ;  /* 0x0000000000007b1d */ /* 0x000fe20000010000 */
[----:B-1----:R-:W-:-:S05]  /*0a70*/  HFMA2.MMA R19, -RZ, RZ, 0, 0 ;  /* 0x00000000ff137435 */ /* 0x002fca00000001ff */
[----:B------:R-:W3:Y:S01]  /*0a80*/  @!P0 LDG.E R23, desc[UR14][R16.64] ;  /* 0x0000000e10178981 */ /* 0x000ee2000c1e1900 */
[----:B------:R-:W-:-:S04]  /*0a90*/  ISETP.GE.AND P0, PT, R49, R39, PT ;  /* 0x000000273100720c */ /* 0x000fc80003f06270 */
[----:B------:R-:W4:Y:S04]  /*0aa0*/  @!P1 LDG.E R19, desc[UR14][R16.64+0x100] ;  /* 0x0001000e10139981 */ /* 0x000f28000c1e1900 */
[----:B------:R-:W4:Y:S05]  /*0ab0*/  @!P2 LDG.E R37, desc[UR14][R16.64+0x180] ;  /* 0x0001800e1025a981 */ /* 0x000f2a000c1e1900 */
[----:B------:R1:W4:Y:S01]  /*0ac0*/  @!P0 LDG.E R27, desc[UR14][R16.64+0x80] ;  /* 0x0000800e101b8981 */ /* 0x000322000c1e1900 */
[----:B------:R-:W-:Y:S01]  /*0ad0*/  ISETP.GE.AND P0, PT, R50, R39, PT ;  /* 0x000000273200720c */ /* 0x000fe20003f06270 */
[C---:B0-----:R-:W-:Y:S01]  /*0ae0*/  IMAD R0, R20.reuse, UR17, RZ ;  /* 0x0000001114007c24 */ /* 0x041fe2000f8e02ff */
[----:B------:R-:W-:Y:S01]  /*0af0*/  SHF.R.S32.HI R29, RZ, 0x1f, R28 ;  /* 0x0000001fff1d7819 */ /* 0x000fe2000001141c */
[----:B------:R-:W-:-:S04]  /*0b00*/  IMAD.WIDE.U32 R12, R20, UR16, RZ ;  /* 0x00000010140c7c25 */ /* 0x000fc8000f8e00ff */
[----:B------:R-:W-:-:S06]  /*0b10*/  IMAD R21, R21, UR16, R0 ;  /* 0x0000001015157c24 */ /* 0x000fcc000f8e0200 */
[----:B------:R-:W-:Y:S01]  /*0b20*/  @!P0 IMAD.WIDE.U32 R14, R20, UR16, R28 ;  /* 0x00000010140e8c25 */ /* 0x000fe2000f8e001c */
[----:B------:R-:W-:-:S04]  /*0b30*/  IADD3 R13, R13, R21, RZ ;  /* 0x000000150d0d7210 */ /* 0x000fc80007ffe0ff */
[----:B------:R-:W-:Y:S01]  /*0b40*/  @!P0 IADD3 R15, R21, R15, RZ ;  /* 0x0000000f150f8210 */ /* 0x000fe20007ffe0ff */
[----:B------:R-:W-:Y:S01]  /*0b50*/  IMAD R0, R66, UR8, RZ ;  /* 0x0000000842007c24 */ /* 0x000fe2000f8e02ff */
[----:B------:R-:W-:Y:S01]  /*0b60*/  ULEA UR6, UR6, UR4, 0x7 ;  /* 0x0000000406067291 */ /* 0x000fe2000f8e383f */
[----:B-1----:R-:W-:-:S04]  /*0b70*/  IMAD.WIDE.U32 R16, R65, UR8, R12 ;  /* 0x0000000841107c25 */ /* 0x002fc8000f8e000c */
[----:B------:R-:W-:Y:S01]  /*0b80*/  @!P0 IMAD.WIDE.U32 R12, R65, UR8, R14 ;  /* 0x00000008410c8c25 */ /* 0x000fe2000f8e000e */
[----:B------:R-:W-:-:S03]  /*0b90*/  USHF.R.S32.HI UR7, URZ, 0x1f, UR6 ;  /* 0x0000001f3f077899 */ /* 0x000fc60008011406 */
[----:B--2---:R-:W-:Y:S01]  /*0ba0*/  IMAD R25, R65, UR9, R0 ;  /* 0x0000000941197c24 */ /* 0x004fe2000f8e0200 */
[----:B------:R-:W-:Y:S01]  /*0bb0*/  ULDC.64 UR8, c[0x0][0x318] ;  /* 0x0000c60000087ab9 */ /* 0x000fe20000000a00 */
[----:B------:R-:W-:Y:S02]  /*0bc0*/  IADD3 R0, P3, R16, UR6, RZ ;  /* 0x0000000610007c10 */ /* 0x000fe4000ff7e0ff */
[C---:B------:R-:W-:Y:S02]  /*0bd0*/  @!P0 IADD3 R12, P1, R50.reuse, R12, RZ ;  /* 0x0000000c320c8210 */ /* 0x040fe40007f3e0ff */
[----:B------:R-:W-:Y:S02]  /*0be0*/  LEA R21, P2, R50, UR8, 0x2 ;  /* 0x0000000832157c11 */ /* 0x000fe4000f8410ff */
[----:B------:R-:W-:Y:S02]  /*0bf0*/  IADD3.X R15, R25, UR7, R17, P3, !PT ;  /* 0x00000007190f7c10 */ /* 0x000fe40009ffe411 */
[----:B------:R-:W-:-:S02]  /*0c00*/  @!P0 IADD3.X R13, R51, R13, R25, P1, !PT ;  /* 0x0000000d330d8210 */ /* 0x000fc40000ffe419 */
[----:B------:R-:W-:Y:S02]  /*0c10*/  LEA.HI.X R2, R50, UR9, R51, 0x2, P2 ;  /* 0x0000000932027c11 */ /* 0x000fe400090f1433 */
[----:B------:R-:W-:Y:S02]  /*0c20*/  @!P0 LEA R16, P1, R12, UR8, 0x2 ;  /* 0x000000080c108c11 */ /* 0x000fe4000f8210ff */
[----:B------:R-:W-:Y:S02]  /*0c30*/  LEA R20, P2, R0, R21, 0x2 ;  /* 0x0000001500147211 */ /* 0x000fe400078410ff */
[----:B------:R-:W-:Y:S02]  /*0c40*/  @!P0 LEA.HI.X R17, R12, UR9, R13, 0x2, P1 ;  /* 0x000000090c118c11 */ /* 0x000fe400088f140d */
[-C--:B------:R-:W-:Y:S01]  /*0c50*/  ISETP.GE.AND P3, PT, R48, R39.reuse, PT ;  /* 0x000000273000720c */ /* 0x080fe20003f66270 */
[----:B------:R-:W-:Y:S01]  /*0c60*/  HFMA2.MMA R25, -RZ, RZ, 0, 0 ;  /* 0x00000000ff197435 */ /* 0x000fe200000001ff */
[----:B------:R-:W-:Y:S01]  /*0c70*/  LEA.HI.X R21, R0, R2, R15, 0x2, P2 ;  /* 0x0000000200157211 */ /* 0x000fe200010f140f */
[----:B------:R-:W-:Y:S01]  /*0c80*/  ULDC.64 UR8, c[0x0][0x2b8] ;  /* 0x0000ae0000087ab9 */ /* 0x000fe20000000a00 */
[----:B------:R-:W-:-:S02]  /*0c90*/  ISETP.GE.AND P2, PT, R49, R39, PT ;  /* 0x000000273100720c */ /* 0x000fc40003f46270 */
[----:B------:R-:W-:Y:S02]  /*0ca0*/  ISETP.GE.AND P1, PT, R47, R39, PT ;  /* 0x000000272f00720c */ /* 0x000fe40003f26270 */
[----:B------:R-:W-:Y:S01]  /*0cb0*/  MOV R41, RZ ;  /* 0x000000ff00297202 */ /* 0x000fe20000000f00 */
[----:B---3--:R0:W-:Y:S04]  /*0cc0*/  STS [R46], R23 ;  /* 0x000000172e007388 */ /* 0x0081e80000000800 */
[----:B----4-:R-:W-:Y:S04]  /*0cd0*/  STS [R46+0x100], R19 ;  /* 0x000100132e007388 */ /* 0x010fe80000000800 */
[----:B------:R-:W-:Y:S01]  /*0ce0*/  STS [R46+0x180], R37 ;  /* 0x000180252e007388 */ /* 0x000fe20000000800 */
[----:B0-----:R-:W0:Y:S03]  /*0cf0*/  LDC.64 R22, c[0x0][0x2b0] ;  /* 0x0000ac00ff167b82 */ /* 0x001e260000000a00 */
[----:B------:R1:W-:Y:S01]  /*0d00*/  STS [R46+0x80], R27 ;  /* 0x0000801b2e007388 */ /* 0x0003e20000000800 */
[----:B------:R-:W-:-:S03]  /*0d10*/  NOP ;  /* 0x0000000000007918 */ /* 0x000fc60000000000 */
[----:B------:R-:W-:Y:S01]  /*0d20*/  LDS.128 R12, [R3] ;  /* 0x00000000030c7984 */ /* 0x000fe20000000c00 */
[----:B------:R-:W-:Y:S01]  /*0d30*/  BAR.SYNC.DEFER_BLOCKING 0x0 ;  /* 0x0000000000007b1d */ /* 0x000fe20000010000 */
[----:B-1----:R-:W-:Y:S01]  /*0d40*/  HFMA2.MMA R27, -RZ, RZ, 0, 0 ;  /* 0x00000000ff1b7435 */ /* 0x002fe200000001ff */
[----:B------:R-:W-:-:S04]  /*0d50*/  MOV R37, RZ ;  /* 0x000000ff00257202 */ /* 0x000fc80000000f00 */
[----:B------:R1:W2:Y:S04]  /*0d60*/  @!P0 LDG.E R25, desc[UR14][R16.64] ;  /* 0x0000000e10198981 */ /* 0x0002a8000c1e1900 */
[----:B------:R-:W3:Y:S04]  /*0d70*/  @!P2 LDG.E R41, desc[UR14][R20.64+-0x180] ;  /* 0xfffe800e1429a981 */ /* 0x000ee8000c1e1900 */
[----:B------:R-:W4:Y:S04]  /*0d80*/  @!P3 LDG.E R27, desc[UR14][R20.64+-0x100] ;  /* 0xffff000e141bb981 */ /* 0x000f28000c1e1900 */
[----:B------:R1:W4:Y:S01]  /*0d90*/  @!P1 LDG.E R37, desc[UR14][R20.64+-0x80] ;  /* 0xffff800e14259981 */ /* 0x000322000c1e1900 */
[----:B0-----:R-:W-:Y:S01]  /*0da0*/  IMAD R0, R22, UR17, RZ ;  /* 0x0000001116007c24 */ /* 0x001fe2000f8e02ff */
[----:B------:R-:W-:-:S02]  /*0db0*/  @!P0 MOV R18, R28 ;  /* 0x0000001c00128202 */ /* 0x000fc40000000f00 */
[----:B------:R-:W-:Y:S01]  /*0dc0*/  @!P0 MOV R19, R29 ;  /* 0x0000001d00138202 */ /* 0x000fe20000000f00 */
[----:B------:R-:W-:Y:S02]  /*0dd0*/  IMAD R23, R23, UR16, R0 ;  /* 0x0000001017177c24 */ /* 0x000fe4000f8e0200 */
[----:B-1----:R-:W-:-:S04]  /*0de0*/  IMAD.WIDE.U32 R16, R22, UR16, RZ ;  /* 0x0000001016107c25 */ /* 0x002fc8000f8e00ff */
[----:B------:R-:W-:Y:S01]  /*0df0*/  @!P0 IMAD.WIDE.U32 R18, R22, UR16, R18 ;  /* 0x0000001016128c25 */ /* 0x000fe2000f8e0012 */
[----:B------:R-:W-:-:S04]  /*0e00*/  IADD3 R17, R17, R23, RZ ;  /* 0x0000001711117210 */ /* 0x000fc80007ffe0ff */
[----:B------:R-:W-:Y:S01]  /*0e10*/  @!P0 IADD3 R19, R23, R19, RZ ;  /* 0x0000001317138210 */ /* 0x000fe20007ffe0ff */
[----:B------:R-:W-:Y:S02]  /*0e20*/  IMAD R0, R66, UR8, RZ ;  /* 0x0000000842007c24 */ /* 0x000fe4000f8e02ff */
[----:B------:R-:W-:-:S04]  /*0e30*/  IMAD.WIDE.U32 R20, R65, UR8, R16 ;  /* 0x0000000841147c25 */ /* 0x000fc8000f8e0010 */
[----:B------:R-:W-:-:S04]  /*0e40*/  @!P0 IMAD.WIDE.U32 R16, R65, UR8, R18 ;  /* 0x0000000841108c25 */ /* 0x000fc8000f8e0012 */
[----:B------:R-:W-:Y:S01]  /*0e50*/  IMAD R19, R65, UR9, R0 ;  /* 0x0000000941137c24 */ /* 0x000fe2000f8e0200 */
[----:B------:R-:W-:Y:S01]  /*0e60*/  ULDC.64 UR8, c[0x0][0x308] ;  /* 0x0000c20000087ab9 */ /* 0x000fe20000000a00 */
[----:B------:R-:W-:Y:S02]  /*0e70*/  IADD3 R0, P6, R20, UR6, RZ ;  /* 0x0000000614007c10 */ /* 0x000fe4000ffde0ff */
[C---:B------:R-:W-:Y:S02]  /*0e80*/  LEA R23, P5, R50.reuse, UR8, 0x2 ;  /* 0x0000000832177c11 */ /* 0x040fe4000f8a10ff */
[C---:B------:R-:W-:Y:S02]  /*0e90*/  @!P0 IADD3 R16, P4, R50.reuse, R16, RZ ;  /* 0x0000001032108210 */ /* 0x040fe40007f9e0ff */
[----:B------:R-:W-:Y:S02]  /*0ea0*/  LEA.HI.X R2, R50, UR9, R51, 0x2, P5 ;  /* 0x0000000932027c11 */ /* 0x000fe4000a8f1433 */
[----:B------:R-:W-:-:S02]  /*0eb0*/  IADD3.X R21, R19, UR7, R21, P6, !PT ;  /* 0x0000000713157c10 */ /* 0x000fc4000b7fe415 */
[----:B------:R-:W-:Y:S02]  /*0ec0*/  @!P0 IADD3.X R17, R51, R17, R19, P4, !PT ;  /* 0x0000001133118210 */ /* 0x000fe400027fe413 */
[----:B------:R-:W-:Y:S02]  /*0ed0*/  LEA R22, P5, R0, R23, 0x2 ;  /* 0x0000001700167211 */ /* 0x000fe400078a10ff */
[----:B------:R-:W-:Y:S02]  /*0ee0*/  @!P0 LEA R20, P4, R16, UR8, 0x2 ;  /* 0x0000000810148c11 */ /* 0x000fe4000f8810ff */
[----:B------:R-:W-:Y:S02]  /*0ef0*/  LEA.HI.X R23, R0, R2, R21, 0x2, P5 ;  /* 0x0000000200177211 */ /* 0x000fe400028f1415 */
[----:B------:R-:W-:Y:S01]  /*0f00*/  @!P0 LEA.HI.X R21, R16, UR9, R17, 0x2, P4 ;  /* 0x0000000910158c11 */ /* 0x000fe2000a0f1411 */
[----:B------:R-:W-:Y:S01]  /*0f10*/  HFMA2.MMA R43, -RZ, RZ, 0, 0 ;  /* 0x00000000ff2b7435 */ /* 0x000fe200000001ff */
[----:B------:R-:W-:Y:S01]  /*0f20*/  MOV R45, RZ ;  /* 0x000000ff002d7202 */ /* 0x000fe20000000f00 */
[----:B--2---:R0:W-:Y:S04]  /*0f30*/  STS [R46], R25 ;  /* 0x000000192e007388 */ /* 0x0041e80000000800 */
[----:B---3--:R1:W-:Y:S04]  /*0f40*/  STS [R46+0x80], R41 ;  /* 0x000080292e007388 */ /* 0x0083e80000000800 */
[----:B----4-:R-:W-:Y:S04]  /*0f50*/  STS [R46+0x100], R27 ;  /* 0x0001001b2e007388 */ /* 0x010fe80000000800 */
[----:B------:R-:W-:Y:S01]  /*0f60*/  STS [R46+0x180], R37 ;  /* 0x000180252e007388 */ /* 0x000fe20000000800 */
[----:B------:R-:W-:-:S03]  /*0f70*/  NOP ;  /* 0x0000000000007918 */ /* 0x000fc60000000000 */
[----:B------:R-:W2:Y:S01]  /*0f80*/  LDS.128 R16, [R3] ;  /* 0x0000000003107984 */ /* 0x000ea20000000c00 */
[----:B------:R-:W-:Y:S01]  /*0f90*/  BAR.SYNC.DEFER_BLOCKING 0x0 ;  /* 0x0000000000007b1d */ /* 0x000fe20000010000 */
[----:B0-----:R-:W-:Y:S01]  /*0fa0*/  HFMA2.MMA R25, -RZ, RZ, 0, 0 ;  /* 0x00000000ff197435 */ /* 0x001fe200000001ff */
[----:B-1----:R-:W-:-:S09]  /*0fb0*/  MOV R41, RZ ;  /* 0x000000ff00297202 */ /* 0x002fd20000000f00 */
[----:B------:R-:W3:Y:S04]  /*0fc0*/  @!P0 LDG.E R25, desc[UR14][R20.64] ;  /* 0x0000000e14198981 */ /* 0x000ee8000c1e1900 */
[----:B------:R-:W4:Y:S04]  /*0fd0*/  @!P3 LDG.E R41, desc[UR14][R22.64+-0x100] ;  /* 0xffff000e1629b981 */ /* 0x000f28000c1e1900 */
[----:B------:R-:W4:Y:S04]  /*0fe0*/  @!P2 LDG.E R43, desc[UR14][R22.64+-0x180] ;  /* 0xfffe800e162ba981 */ /* 0x000f28000c1e1900 */
[----:B------:R-:W4:Y:S01]  /*0ff0*/  @!P1 LDG.E R45, desc[UR14][R22.64+-0x80] ;  /* 0xffff800e162d9981 */ /* 0x000f22000c1e1900 */
[----:B--2---:R-:W-:Y:S01]  /*1000*/  FMUL.FTZ R24, R17, -1.4426950216293334961 ;  /* 0xbfb8aa3b11187820 */ /* 0x004fe20000410000 */
[----:B------:R-:W-:Y:S01]  /*1010*/  FMUL.FTZ R26, R18, -1.4426950216293334961 ;  /* 0xbfb8aa3b121a7820 */ /* 0x000fe20000410000 */
[----:B------:R-:W-:Y:S01]  /*1020*/  FMUL.FTZ R0, R16, -1.4426950216293334961 ;  /* 0xbfb8aa3b10007820 */ /* 0x000fe20000410000 */
[----:B------:R-:W-:-:S03]  /*1030*/  FMUL.FTZ R27, R19, -1.4426950216293334961 ;  /* 0xbfb8aa3b131b7820 */ /* 0x000fc60000410000 */
[----:B------:R-:W0:Y:S08]  /*1040*/  MUFU.EX2 R24, R24 ;  /* 0x0000001800187308 */ /* 0x000e300000000800 */
[----:B------:R-:W1:Y:S08]  /*1050*/  MUFU.EX2 R26, R26 ;  /* 0x0000001a001a7308 */ /* 0x000e700000000800 */
[----:B------:R-:W2:Y:S08]  /*1060*/  MUFU.EX2 R0, R0 ;  /* 0x0000000000007308 */ /* 0x000eb00000000800 */
[----:B------:R-:W2:Y:S01]  /*1070*/  MUFU.EX2 R27, R27 ;  /* 0x0000001b001b7308 */ /* 0x000ea20000000800 */
[----:B0-----:R-:W-:Y:S01]  /*1080*/  FADD.FTZ R24, R24, 1 ;  /* 0x3f80000018187421 */ /* 0x001fe20000010000 */
[----:B-1----:R-:W-:-:S06]  /*1090*/  FADD.FTZ R26, R26, 1 ;  /* 0x3f8000001a1a7421 */ /* 0x002fcc0000010000 */
[----:B------:R-:W0:Y:S01]  /*10a0*/  MUFU.RCP R38, R24 ;  /* 0x0000001800267308 */ /* 0x000e220000001000 */
[----:B--2---:R-:W-:-:S07]  /*10b0*/  FADD.FTZ R2, R0, 1 ;  /* 0x3f80000000027421 */ /* 0x004fce0000010000 */
[----:B------:R-:W1:Y:S01]  /*10c0*/  MUFU.RCP R69, R26 ;  /* 0x0000001a00457308 */ /* 0x000e620000001000 */
[----:B------:R-:W-:-:S07]  /*10d0*/  FADD.FTZ R36, R27, 1 ;  /* 0x3f8000001b247421 */ /* 0x000fce0000010000 */
[----:B------:R2:W-:Y:S08]  /*10e0*/  MUFU.RCP R67, R2 ;  /* 0x0000000200437308 */ /* 0x0005f00000001000 */
[----:B------:R-:W2:Y:S01]  /*10f0*/  MUFU.RCP R42, R36 ;  /* 0x00000024002a7308 */ /* 0x000ea20000001000 */
[----:B0-----:R-:W-:Y:S01]  /*1100*/  FADD.FTZ R0, -R38, 1 ;  /* 0x3f80000026007421 */ /* 0x001fe20000010100 */
[----:B-1----:R-:W-:-:S03]  /*1110*/  FADD.FTZ R27, -R69, 1 ;  /* 0x3f800000451b7421 */ /* 0x002fc60000010100 */
[----:B--2---:R-:W-:Y:S01]  /*1120*/  FFMA.FTZ R2, R17, R0, 1 ;  /* 0x3f80000011027423 */ /* 0x004fe20000010000 */
[----:B------:R-:W-:Y:S01]  /*1130*/  FFMA.FTZ R37, R18, R27, 1 ;  /* 0x3f80000012257423 */ /* 0x000fe2000001001b */
[----:B------:R-:W-:Y:S01]  /*1140*/  ISETP.NE.AND P6, PT, R60, RZ, PT ;  /* 0x000000ff3c00720c */ /* 0x000fe20003fc5270 */
[----:B------:R-:W-:-:S04]  /*1150*/  FADD.FTZ R40, -R42, 1 ;  /* 0x3f8000002a287421 */ /* 0x000fc80000010100 */
[----:B------:R-:W-:Y:S01]  /*1160*/  FFMA.FTZ R40, R19, R40, 1 ;  /* 0x3f80000013287423 */ /* 0x000fe20000010028 */
[----:B------:R-:W-:Y:S01]  /*1170*/  IADD3 R36, P1, R50, R28, RZ ;  /* 0x0000001c32247210 */ /* 0x000fe20007f3e0ff */
[----:B------:R-:W-:Y:S01]  /*1180*/  BSSY B0, `(.L_x_17484) ;  /* 0x0000033000007945 */ /* 0x000fe20003800000 */
[----:B---3--:R0:W-:Y:S04]  /*1190*/  STS [R46], R25 ;  /* 0x000000192e007388 */ /* 0x0081e80000000800 */
[----:B----4-:R-:W-:Y:S04]  /*11a0*/  STS [R46+0x100], R41 ;  /* 0x000100292e007388 */ /* 0x010fe80000000800 */
[----:B------:R-:W-:Y:S04]  /*11b0*/  STS [R46+0x80], R43 ;  /* 0x0000802b2e007388 */ /* 0x000fe80000000800 */
[----:B------:R-:W-:Y:S01]  /*11c0*/  STS [R46+0x180], R45 ;  /* 0x0001802d2e007388 */ /* 0x000fe20000000800 */
[----:B------:R-:W-:-:S03]  /*11d0*/  NOP ;  /* 0x0000000000007918 */ /* 0x000fc60000000000 */
[----:B------:R-:W1:Y:S01]  /*11e0*/  LDS.128 R20, [R3] ;  /* 0x0000000003147984 */ /* 0x000e620000000c00 */
[----:B0-----:R-:W-:-:S04]  /*11f0*/  FADD.FTZ R25, -R67, 1 ;  /* 0x3f80000043197421 */ /* 0x001fc80000010100 */
        /* <DEDUP_REMOVED lines=14> */
[----:B------:R-:W-:-:S07]  /*12e0*/  P2R R0, PR, RZ, 0x40 ;  /* 0x00000040ff007803 */ /* 0x000fce0000000000 */
[----:B------:R-:W0:Y:S01]  /*12f0*/  LDC.64 R40, c[0x0][0x398] ;  /* 0x0000e600ff287b82 */ /* 0x000e220000000a00 */
[----:B------:R1:W-:Y:S01]  /*1300*/  STS.128 [R3], R24 ;  /* 0x0000001803007388 */ /* 0x0003e20000000c00 */
[----:B------:R-:W-:-:S03]  /*1310*/  NOP ;  /* 0x0000000000007918 */ /* 0x000fc60000000000 */
[----:B------:R-:W-:Y:S04]  /*1320*/  LDS R43, [R46] ;  /* 0x000000002e2b7984 */ /* 0x000fe80000000800 */
[----:B------:R-:W-:Y:S04]  /*1330*/  LDS R45, [R46+0x80] ;  /* 0x000080002e2d7984 */ /* 0x000fe80000000800 */
[----:B------:R-:W-:Y:S04]  /*1340*/  LDS R71, [R46+0x100] ;  /* 0x000100002e477984 */ /* 0x000fe80000000800 */
[----:B------:R-:W-:Y:S04]  /*1350*/  LDS R73, [R46+0x180] ;  /* 0x000180002e497984 */ /* 0x000fe80000000800 */
[----:B------:R-:W-:Y:S01]  /*1360*/  @!P6 STS [R68+0x200], R39 ;  /* 0x000200274400e388 */ /* 0x000fe20000000800 */
[----:B------:R-:W-:Y:S06]  /*1370*/  BAR.SYNC.DEFER_BLOCKING 0x0 ;  /* 0x0000000000007b1d */ /* 0x000fec0000010000 */
[----:B------:R-:W2:Y:S01]  /*1380*/  LDS R0, [R68+0x200] ;  /* 0x0002000044007984 */ /* 0x000ea20000000800 */
[----:B0-----:R-:W-:-:S02]  /*1390*/  IMAD R2, R40, UR17, RZ ;  /* 0x0000001128027c24 */ /* 0x001fc4000f8e02ff */
[----:B-1----:R-:W-:-:S04]  /*13a0*/  IMAD.WIDE.U32 R24, R40, UR16, RZ ;  /* 0x0000001028187c25 */ /* 0x002fc8000f8e00ff */
[----:B------:R-:W-:Y:S01]  /*13b0*/  IMAD R41, R41, UR16, R2 ;  /* 0x0000001029297c24 */ /* 0x000fe2000f8e0202 */
[----:B------:R-:W-:-:S04]  /*13c0*/  IADD3.X R37, R51, R29, RZ, P1, !PT ;  /* 0x0000001d33257210 */ /* 0x000fc80000ffe4ff */
        /* <DEDUP_REMOVED lines=14> */
.L_x_17485:
[----:B------:R-:W-:Y:S05]  /*14b0*/  BSYNC B0 ;  /* 0x0000000000007941 */ /* 0x000fea0003800000 */
.L_x_17484:
[----:B------:R-:W-:Y:S01]  /*14c0*/  ULDC.64 UR8, c[0x0][0x3a0] ;  /* 0x0000e80000087ab9 */ /* 0x000fe20000000a00 */
[----:B------:R-:W-:Y:S01]  /*14d0*/  MOV R25, R75 ;  /* 0x0000004b00197202 */ /* 0x000fe20000000f00 */
[----:B------:R-:W-:Y:S01]  /*14e0*/  IMAD R2, R66, UR8, RZ ;  /* 0x0000000842027c24 */ /* 0x000fe2000f8e02ff */
[-C--:B------:R-:W-:Y:S01]  /*14f0*/  ISETP.GE.AND P1, PT, R48, R0.reuse, PT ;  /* 0x000000003000720c */ /* 0x080fe20003f26270 */
[----:B------:R-:W-:Y:S01]  /*1500*/  FMUL.FTZ R67, R16, R67 ;  /* 0x0000004310437220 */ /* 0x000fe20000410000 */
[-C--:B------:R-:W-:Y:S01]  /*1510*/  ISETP.GE.AND P0, PT, R49, R0.reuse, PT ;  /* 0x000000003100720c */ /* 0x080fe20003f06270 */
[----:B------:R-:W-:Y:S01]  /*1520*/  IMAD.WIDE.U32 R24, R65, UR8, R24 ;  /* 0x0000000841187c25 */ /* 0x000fe2000f8e0018 */
[----:B------:R-:W-:-:S03]  /*1530*/  ISETP.GE.AND P2, PT, R47, R0, PT ;  /* 0x000000002f00720c */ /* 0x000fc60003f46270 */
[----:B------:R-:W-:Y:S01]  /*1540*/  FMUL.FTZ R38, R17, R38 ;  /* 0x0000002611267220 */ /* 0x000fe20000410000 */
[----:B------:R-:W-:Y:S01]  /*1550*/  FMUL.FTZ R69, R18, R69 ;  /* 0x0000004512457220 */ /* 0x000fe20000410000 */
[----:B0-----:R-:W-:Y:S01]  /*1560*/  IMAD R41, R65, UR9, R2 ;  /* 0x0000000941297c24 */ /* 0x001fe2000f8e0202 */
[----:B------:R-:W-:Y:S01]  /*1570*/  ULDC.64 UR8, c[0x0][0x3e8] ;  /* 0x0000fa0000087ab9 */ /* 0x000fe20000000a00 */
[----:B------:R-:W-:Y:S01]  /*1580*/  IADD3 R2, P4, R24, UR6, RZ ;  /* 0x0000000618027c10 */ /* 0x000fe2000ff9e0ff */
[----:B------:R-:W-:Y:S01]  /*1590*/  FMUL.FTZ R42, R19, R42 ;  /* 0x0000002a132a7220 */ /* 0x000fe20000410000 */
[----:B------:R-:W-:Y:S01]  /*15a0*/  LEA R27, P3, R50, UR8, 0x2 ;  /* 0x00000008321b7c11 */ /* 0x000fe2000f8610ff */
[----:B------:R-:W-:Y:S01]  /*15b0*/  FMUL.FTZ R78, R13, R38 ;  /* 0x000000260d4e7220 */ /* 0x000fe20000410000 */
[----:B------:R-:W-:Y:S01]  /*15c0*/  IADD3.X R25, R41, UR7, R25, P4, !PT ;  /* 0x0000000729197c10 */ /* 0x000fe2000a7fe419 */
[----:B------:R-:W-:Y:S01]  /*15d0*/  FMUL.FTZ R77, R14, R69 ;  /* 0x000000450e4d7220 */ /* 0x000fe20000410000 */
[----:B------:R-:W-:Y:S01]  /*15e0*/  LEA.HI.X R0, R50, UR9, R51, 0x2, P3 ;  /* 0x0000000932007c11 */ /* 0x000fe200098f1433 */
[----:B------:R-:W-:Y:S01]  /*15f0*/  ULDC.64 UR8, c[0x0][0x320] ;  /* 0x0000c80000087ab9 */ /* 0x000fe20000000a00 */
[----:B------:R-:W-:Y:S01]  /*1600*/  LEA R26, P3, R2, R27, 0x2 ;  /* 0x0000001b021a7211 */ /* 0x000fe200078610ff */
[----:B------:R-:W-:-:S03]  /*1610*/  FMUL.FTZ R76, R15, R42 ;  /* 0x0000002a0f4c7220 */ /* 0x000fc60000410000 */
[----:B------:R-:W-:Y:S01]  /*1620*/  LEA.HI.X R27, R2, R0, R25, 0x2, P3 ;  /* 0x00000000021b7211 */ /* 0x000fe200018f1419 */
[----:B------:R-:W-:-:S04]  /*1630*/  FMUL.FTZ R25, R12, R67 ;  /* 0x000000430c197220 */ /* 0x000fc80000410000 */
[----:B------:R0:W-:Y:S04]  /*1640*/  @!P1 STG.E desc[UR14][R26.64+-0x100], R71 ;  /* 0xffff00471a009986 */ /* 0x0001e8000c10190e */
[----:B------:R0:W-:Y:S01]  /*1650*/  @!P0 STG.E desc[UR14][R26.64+-0x180], R45 ;  /* 0xfffe802d1a008986 */ /* 0x0001e2000c10190e */
[----:B------:R-:W-:-:S03]  /*1660*/  ISETP.NE.U32.AND P0, PT, RZ, UR8, PT ;  /* 0x00000008ff007c0c */ /* 0x000fc6000bf05070 */
[----:B------:R0:W-:Y:S01]  /*1670*/  @!P2 STG.E desc[UR14][R26.64+-0x80], R73 ;  /* 0xffff80491a00a986 */ /* 0x0001e2000c10190e */
[----:B------:R-:W-:-:S13]  /*1680*/  ISETP.NE.AND.EX P0, PT, RZ, UR9, PT, P0 ;  /* 0x00000009ff007c0c */ /* 0x000fda000bf05300 */
[----:B0-----:R-:W-:Y:S05]  /*1690*/  @!P0 BRA `(.L_x_17486) ;  /* 0x0000000000d08947 */ /* 0x001fea0003800000 */
[----:B------:R-:W-:Y:S01]  /*16a0*/  BAR.SYNC.DEFER_BLOCKING 0x0 ;  /* 0x0000000000007b1d */ /* 0x000fe20000010000 */
[----:B------:R-:W-:Y:S01]  /*16b0*/  FMUL.FTZ R23, R23, R42 ;  /* 0x0000002a17177220 */ /* 0x000fe20000410000 */
[----:B------:R-:W-:Y:S01]  /*16c0*/  FMUL.FTZ R22, R22, R69 ;  /* 0x0000004516167220 */ /* 0x000fe20000410000 */
[----:B------:R-:W-:Y:S01]  /*16d0*/  FMUL.FTZ R21, R21, R38 ;  /* 0x0000002615157220 */ /* 0x000fe20000410000 */
[----:B------:R-:W-:-:S04]  /*16e0*/  FMUL.FTZ R20, R20, R67 ;  /* 0x0000004314147220 */ /* 0x000fc80000410000 */
[----:B------:R-:W0:Y:S01]  /*16f0*/  LDC.64 R16, c[0x0][0x2c0] ;  /* 0x0000b000ff107b82 */ /* 0x000e220000000a00 */
[----:B------:R-:W-:Y:S01]  /*1700*/  BSSY B0, `(.L_x_17487) ;  /* 0x000001c000007945 */ /* 0x000fe20003800000 */
[----:B------:R1:W-:Y:S01]  /*1710*/  STS.128 [R3], R20 ;  /* 0x0000001403007388 */ /* 0x0003e20000000c00 */
[----:B------:R-:W-:-:S03]  /*1720*/  NOP ;  /* 0x0000000000007918 */ /* 0x000fc60000000000 */
[----:B------:R-:W-:Y:S01]  /*1730*/  LDS R19, [R46] ;  /* 0x000000002e137984 */ /* 0x000fe20000000800 */
[C---:B0-----:R-:W-:Y:S02]  /*1740*/  IMAD R2, R16.reuse, UR17, RZ ;  /* 0x0000001110027c24 */ /* 0x041fe4000f8e02ff */
[----:B------:R-:W-:Y:S01]  /*1750*/  IMAD.WIDE.U32 R12, R16, UR16, RZ ;  /* 0x00000010100c7c25 */ /* 0x000fe2000f8e00ff */
[----:B------:R-:W-:Y:S03]  /*1760*/  LDS R27, [R46+0x80] ;  /* 0x000080002e1b7984 */ /* 0x000fe60000000800 */
[----:B------:R-:W-:Y:S01]  /*1770*/  IMAD R17, R17, UR16, R2 ;  /* 0x0000001011117c24 */ /* 0x000fe2000f8e0202 */
[----:B------:R-:W-:Y:S04]  /*1780*/  LDS R41, [R46+0x100] ;  /* 0x000100002e297984 */ /* 0x000fe80000000800 */
[----:B------:R-:W-:Y:S01]  /*1790*/  LDS R43, [R46+0x180] ;  /* 0x000180002e2b7984 */ /* 0x000fe20000000800 */
[----:B-1----:R-:W-:-:S03]  /*17a0*/  IADD3 R21, R13, R17, RZ ;  /* 0x000000110d157210 */ /* 0x002fc60007ffe0ff */
[----:B------:R-:W-:Y:S01]  /*17b0*/  @!P6 STS [R68+0x200], R39 ;  /* 0x000200274400e388 */ /* 0x000fe20000000800 */
[----:B------:R-:W-:Y:S06]  /*17c0*/  BAR.SYNC.DEFER_BLOCKING 0x0 ;  /* 0x0000000000007b1d */ /* 0x000fec0000010000 */
[----:B------:R-:W0:Y:S02]  /*17d0*/  LDS R0, [R68+0x200] ;  /* 0x0002000044007984 */ /* 0x000e240000000800 */
        /* <DEDUP_REMOVED lines=14> */
.L_x_17488:
[----:B------:R-:W-:Y:S05]  /*18c0*/  BSYNC B0 ;  /* 0x0000000000007941 */ /* 0x000fea0003800000 */
.L_x_17487:
[----:B------:R-:W-:Y:S01]  /*18d0*/  MOV R13, R21 ;  /* 0x00000015000d7202 */ /* 0x000fe20000000f00 */
[----:B------:R-:W-:Y:S01]  /*18e0*/  ULDC.64 UR10, c[0x0][0x2c8] ;  /* 0x0000b200000a7ab9 */ /* 0x000fe20000000a00 */
[----:B------:R-:W-:Y:S01]  /*18f0*/  LEA R15, P3, R50, UR8, 0x2 ;  /* 0x00000008320f7c11 */ /* 0x000fe2000f8610ff */
[----:B------:R-:W-:Y:S01]  /*1900*/  IMAD R2, R66, UR10, RZ ;  /* 0x0000000a42027c24 */ /* 0x000fe2000f8e02ff */
[-C--:B------:R-:W-:Y:S01]  /*1910*/  ISETP.GE.AND P0, PT, R49, R0.reuse, PT ;  /* 0x000000003100720c */ /* 0x080fe20003f06270 */
[----:B------:R-:W-:Y:S01]  /*1920*/  IMAD.WIDE.U32 R12, R65, UR10, R12 ;  /* 0x0000000a410c7c25 */ /* 0x000fe2000f8e000c */
[-C--:B------:R-:W-:Y:S02]  /*1930*/  ISETP.GE.AND P1, PT, R48, R0.reuse, PT ;  /* 0x000000003000720c */ /* 0x080fe40003f26270 */
[----:B------:R-:W-:Y:S01]  /*1940*/  ISETP.GE.AND P2, PT, R47, R0, PT ;  /* 0x000000002f00720c */ /* 0x000fe20003f46270 */
[----:B0-----:R-:W-:Y:S01]  /*1950*/  IMAD R17, R65, UR11, R2 ;  /* 0x0000000b41117c24 */ /* 0x001fe2000f8e0202 */
[----:B------:R-:W-:-:S02]  /*1960*/  IADD3 R2, P4, R12, UR6, RZ ;  /* 0x000000060c027c10 */ /* 0x000fc4000ff9e0ff */
[----:B------:R-:W-:Y:S02]  /*1970*/  LEA.HI.X R0, R50, UR9, R51, 0x2, P3 ;  /* 0x0000000932007c11 */ /* 0x000fe400098f1433 */
[----:B------:R-:W-:Y:S02]  /*1980*/  IADD3.X R13, R17, UR7, R13, P4, !PT ;  /* 0x00000007110d7c10 */ /* 0x000fe4000a7fe40d */
[----:B------:R-:W-:-:S04]  /*1990*/  LEA R12, P3, R2, R15, 0x2 ;  /* 0x0000000f020c7211 */ /* 0x000fc800078610ff */
[----:B------:R-:W-:-:S05]  /*19a0*/  LEA.HI.X R13, R2, R0, R13, 0x2, P3 ;  /* 0x00000000020d7211 */ /* 0x000fca00018f140d */
[----:B------:R0:W-:Y:S04]  /*19b0*/  @!P0 STG.E desc[UR14][R12.64+-0x180], R27 ;  /* 0xfffe801b0c008986 */ /* 0x0001e8000c10190e */
[----:B------:R0:W-:Y:S04]  /*19c0*/  @!P1 STG.E desc[UR14][R12.64+-0x100], R41 ;  /* 0xffff00290c009986 */ /* 0x0001e8000c10190e */
[----:B------:R0:W-:Y:S02]  /*19d0*/  @!P2 STG.E desc[UR14][R12.64+-0x80], R43 ;  /* 0xffff802b0c00a986 */ /* 0x0001e4000c10190e */
.L_x_17486:
[----:B------:R-:W1:Y:S01]  /*19e0*/  LDC R20, c[0x0][0x21c] ;  /* 0x00008700ff147b82 */ /* 0x000e620000000800 */
[----:B------:R-:W-:Y:S01]  /*19f0*/  FFMA.FTZ R0, R4, R25, R63 ;  /* 0x0000001904007223 */ /* 0x000fe2000001003f */
[-C--:B0----5:R-:W-:Y:S01]  /*1a00*/  FMUL.FTZ R12, R25, R64.reuse ;  /* 0x00000040190c7220 */ /* 0x0a1fe20000410000 */
[-C--:B------:R-:W-:Y:S01]  /*1a10*/  FMUL.FTZ R13, R78, R64.reuse ;  /* 0x000000404e0d7220 */ /* 0x080fe20000410000 */
[----:B------:R-:W-:Y:S01]  /*1a20*/  FMUL.FTZ R14, R77, R64 ;  /* 0x000000404d0e7220 */ /* 0x000fe20000410000 */
[----:B------:R-:W-:Y:S01]  /*1a30*/  FFMA.FTZ R17, R5, R78, R0 ;  /* 0x0000004e05117223 */ /* 0x000fe20000010000 */
[----:B------:R-:W-:Y:S01]  /*1a40*/  FMUL.FTZ R15, R76, R64 ;  /* 0x000000404c0f7220 */ /* 0x000fe20000410000 */
[----:B------:R-:W-:Y:S02]  /*1a50*/  CS2R R18, SRZ ;  /* 0x0000000000127805 */ /* 0x000fe4000001ff00 */
[----:B------:R-:W-:Y:S01]  /*1a60*/  FFMA.FTZ R0, R6, R77, R17 ;  /* 0x0000004d06007223 */ /* 0x000fe20000010011 */
[----:B------:R-:W-:-:S03]  /*1a70*/  CS2R R16, SRZ ;  /* 0x0000000000107805 */ /* 0x000fc6000001ff00 */
[----:B------:R-:W-:Y:S01]  /*1a80*/  FFMA.FTZ R63, R7, R76, R0 ;  /* 0x0000004c073f7223 */ /* 0x000fe20000010000 */
[----:B------:R-:W-:Y:S01]  /*1a90*/  BAR.SYNC.DEFER_BLOCKING 0x0 ;  /* 0x0000000000007b1d */ /* 0x000fe20000010000 */
[----:B-1----:R-:W-:-:S13]  /*1aa0*/  ISETP.GE.AND P0, PT, R20, 0x1, PT ;  /* 0x000000011400780c */ /* 0x002fda0003f06270 */
[----:B------:R-:W-:Y:S05]  /*1ab0*/  @!P0 BRA `(.L_x_17489) ;  /* 0x0000002400d08947 */ /* 0x000fea0003800000 */
[C---:B------:R-:W-:Y:S01]  /*1ac0*/  IADD3 R19, R58.reuse, -0x2, RZ ;  /* 0xfffffffe3a137810 */ /* 0x040fe20007ffe0ff */
[----:B------:R-:W0:Y:S01]  /*1ad0*/  LDC.64 R44, c[0x0][0x2d0] ;  /* 0x0000b400ff2c7b82 */ /* 0x000e220000000a00 */
[----:B------:R-:W-:Y:S01]  /*1ae0*/  IADD3 R0, R58, -0x1, RZ ;  /* 0xffffffff3a007810 */ /* 0x000fe20007ffe0ff */
[----:B------:R-:W-:Y:S01]  /*1af0*/  ULDC.64 UR8, c[0x0][0x230] ;  /* 0x00008c0000087ab9 */ /* 0x000fe20000000a00 */
[----:B------:R-:W-:Y:S01]  /*1b00*/  ULDC.64 UR10, c[0x0][0x248] ;  /* 0x00009200000a7ab9 */ /* 0x000fe20000000a00 */
[----:B------:R-:W-:Y:S01]  /*1b10*/  IMAD R89, R19, R20, RZ ;  /* 0x0000001413597224 */ /* 0x000fe200078e02ff */
[----:B------:R-:W-:Y:S01]  /*1b20*/  LEA.HI R2, R0, R0, RZ, 0x1 ;  /* 0x0000000000027211 */ /* 0x000fe200078f08ff */
[----:B------:R-:W-:Y:S01]  /*1b30*/  ULDC.64 UR12, c[0x0][0x268] ;  /* 0x00009a00000c7ab9 */ /* 0x000fe20000000a00 */
[----:B------:R-:W-:Y:S01]  /*1b40*/  IMAD.WIDE.U32 R84, R65, UR8, RZ ;  /* 0x0000000841547c25 */ /* 0x000fe2000f8e00ff */
[----:B------:R-:W1:Y:S01]  /*1b50*/  LDC.64 R22, c[0x0][0x2d8] ;  /* 0x0000b600ff167b82 */ /* 0x000e620000000a00 */
[----:B------:R-:W-:-:S02]  /*1b60*/  LOP3.LUT R19, R2, 0xfffffe, RZ, 0xc0, !PT ;  /* 0x00fffffe02137812 */ /* 0x000fc400078ec0ff */
[----:B------:R-:W-:Y:S01]  /*1b70*/  FADD.FTZ R78, R78, R78 ;  /* 0x0000004e4e4e7221 */ /* 0x000fe20000010000 */
[----:B------:R-:W-:Y:S02]  /*1b80*/  IMAD R2, R66, UR10, RZ ;  /* 0x0000000a42027c24 */ /* 0x000fe4000f8e02ff */
[----:B------:R-:W-:Y:S01]  /*1b90*/  FADD.FTZ R77, R77, R77 ;  /* 0x0000004d4d4d7221 */ /* 0x000fe20000010000 */
[----:B------:R-:W-:Y:S01]  /*1ba0*/  IADD3 R24, R0, -R19, RZ ;  /* 0x8000001300187210 */ /* 0x000fe20007ffe0ff */
[----:B------:R-:W-:Y:S02]  /*1bb0*/  IMAD R0, R66, UR8, RZ ;  /* 0x0000000842007c24 */ /* 0x000fe4000f8e02ff */
[----:B------:R-:W-:Y:S01]  /*1bc0*/  FADD.FTZ R76, R76, R76 ;  /* 0x0000004c4c4c7221 */ /* 0x000fe20000010000 */
[----:B------:R-:W2:Y:S01]  /*1bd0*/  LDC.64 R20, c[0x0][0x2e0] ;  /* 0x0000b800ff147b82 */ /* 0x000ea20000000a00 */
[----:B------:R-:W-:Y:S01]  /*1be0*/  IMAD.WIDE.U32 R82, R65, UR10, RZ ;  /* 0x0000000a41527c25 */ /* 0x000fe2000f8e00ff */
[----:B------:R-:W-:-:S03]  /*1bf0*/  MOV R75, R68 ;  /* 0x00000044004b7202 */ /* 0x000fc60000000f00 */
[----:B------:R-:W-:Y:S01]  /*1c00*/  FADD.FTZ R73, R10, R62 ;  /* 0x0000003e0a497221 */ /* 0x000fe20000010000 */
[----:B------:R-:W-:Y:S01]  /*1c10*/  MOV R74, R68 ;  /* 0x00000044004a7202 */ /* 0x000fe20000000f00 */
[----:B------:R-:W-:Y:S02]  /*1c20*/  IMAD R19, R65, UR9, R0 ;  /* 0x0000000941137c24 */ /* 0x000fe4000f8e0200 */
[----:B------:R-:W-:Y:S01]  /*1c30*/  FADD.FTZ R72, R9, R62 ;  /* 0x0000003e09487221 */ /* 0x000fe20000010000 */
[----:B------:R-:W-:Y:S01]  /*1c40*/  IMAD R0, R66, UR12, RZ ;  /* 0x0000000c42007c24 */ /* 0x000fe2000f8e02ff */
[----:B------:R-:W3:Y:S01]  /*1c50*/  LDC.64 R38, c[0x0][0x270] ;  /* 0x00009c00ff267b82 */ /* 0x000ee20000000a00 */
[C---:B------:R-:W-:Y:S01]  /*1c60*/  IMAD R67, R65.reuse, UR11, R2 ;  /* 0x0000000b41437c24 */ /* 0x040fe2000f8e0202 */
[----:B0-----:R-:W-:Y:S01]  /*1c70*/  LEA R87, P0, R84, R44, 0x3 ;  /* 0x0000002c54577211 */ /* 0x001fe200078018ff */
[----:B------:R-:W-:Y:S01]  /*1c80*/  IMAD.WIDE.U32 R26, R65, UR12, RZ ;  /* 0x0000000c411a7c25 */ /* 0x000fe2000f8e00ff */
[----:B------:R-:W-:Y:S01]  /*1c90*/  IADD3 R2, R85, R19, RZ ;  /* 0x0000001355027210 */ /* 0x000fe20007ffe0ff */
[----:B------:R-:W-:-:S02]  /*1ca0*/  HFMA2.MMA R19, -RZ, RZ, 0, 0 ;  /* 0x00000000ff137435 */ /* 0x000fc400000001ff */
[----:B------:R-:W-:Y:S01]  /*1cb0*/  FADD.FTZ R69, R8, R62 ;  /* 0x0000003e08457221 */ /* 0x000fe20000010000 */
[----:B------:R-:W-:Y:S01]  /*1cc0*/  IMAD R79, R65, UR13, R0 ;  /* 0x0000000d414f7c24 */ /* 0x000fe2000f8e0200 */
[----:B------:R-:W0:Y:S01]  /*1cd0*/  LDC.64 R40, c[0x0][0x250] ;  /* 0x00009400ff287b82 */ /* 0x000e220000000a00 */
[----:B-1----:R-:W-:Y:S01]  /*1ce0*/  LEA R85, P1, R82, R22, 0x3 ;  /* 0x0000001652557211 */ /* 0x002fe200078218ff */
[----:B------:R-:W-:Y:S01]  /*1cf0*/  IMAD.WIDE R88, R89, 0x10, R34 ;  /* 0x0000001059587825 */ /* 0x000fe200078e0222 */
[----:B------:R-:W-:Y:S01]  /*1d00*/  IADD3 R0, R83, R67, RZ ;  /* 0x0000004353007210 */ /* 0x000fe20007ffe0ff */
[----:B------:R-:W-:Y:S01]  /*1d10*/  UMOV UR5, URZ ;  /* 0x0000003f00057c82 */ /* 0x000fe20008000000 */
[----:B------:R-:W-:Y:S01]  /*1d20*/  LEA.HI.X R84, R84, R45, R2, 0x3, P0 ;  /* 0x0000002d54547211 */ /* 0x000fe200000f1c02 */
[----:B------:R-:W-:Y:S01]  /*1d30*/  FADD.FTZ R2, R11, R62 ;  /* 0x0000003e0b027221 */ /* 0x000fe20000010000 */
[----:B------:R-:W-:Y:S01]  /*1d40*/  IADD3 R79, R27, R79, RZ ;  /* 0x0000004f1b4f7210 */ /* 0x000fe20007ffe0ff */
[----:B------:R-:W1:Y:S01]  /*1d50*/  LDC.64 R42, c[0x0][0x238] ;  /* 0x00008e00ff2a7b82 */ /* 0x000e620000000a00 */
[----:B--2---:R-:W-:Y:S01]  /*1d60*/  LEA R83, P0, R26, R20, 0x3 ;  /* 0x000000141a537211 */ /* 0x004fe200078018ff */
[----:B------:R-:W-:Y:S01]  /*1d70*/  FMUL.FTZ R67, R7, R2 ;  /* 0x0000000207437220 */ /* 0x000fe20000410000 */
[----:B------:R-:W-:Y:S01]  /*1d80*/  LEA.HI.X R82, R82, R23, R0, 0x3, P1 ;  /* 0x0000001752527211 */ /* 0x000fe200008f1c00 */
[----:B------:R-:W-:Y:S01]  /*1d90*/  FADD.FTZ R0, R25, R25 ;  /* 0x0000001919007221 */ /* 0x000fe20000010000 */
[----:B------:R-:W-:Y:S01]  /*1da0*/  LEA.HI.X R79, R26, R21, R79, 0x3, P0 ;  /* 0x000000151a4f7211 */ /* 0x000fe200000f1c4f */
[----:B------:R-:W-:-:S02]  /*1db0*/  ULDC UR8, c[0x0][0x224] ;  /* 0x0000890000087ab9 */ /* 0x000fc40000000800 */
[----:B------:R-:W2:Y:S01]  /*1dc0*/  LDC R81, c[0x0][0x224] ;  /* 0x00008900ff517b82 */ /* 0x000ea20000000800 */
[----:B---3--:R-:W-:Y:S02]  /*1dd0*/  SHF.L.U64.HI R86, R38, 0x3, R39 ;  /* 0x0000000326567819 */ /* 0x008fe40000010227 */
[----:B------:R-:W-:-:S05]  /*1de0*/  SHF.L.U32 R39, R24, 0x8, RZ ;  /* 0x0000000818277819 */ /* 0x000fca00000006ff */
[----:B------:R-:W3:Y:S01]  /*1df0*/  LDC R97, c[0x0][0x21c] ;  /* 0x00008700ff617b82 */ /* 0x000ee20000000800 */
[----:B0-----:R-:W-:Y:S02]  /*1e00*/  SHF.L.U64.HI R41, R40, 0x3, R41 ;  /* 0x0000000328297819 */ /* 0x001fe40000010229 */
[----:B-1----:R-:W-:-:S07]  /*1e10*/  SHF.L.U64.HI R43, R42, 0x3, R43 ;  /* 0x000000032a2b7819 */ /* 0x002fce000001022b */
.L_x_17504:
[----:B------:R-:W-:Y:S02]  /*1e20*/  MOV R20, R87 ;  /* 0x0000005700147202 */ /* 0x000fe40000000f00 */
[----:B------:R-:W-:-:S05]  /*1e30*/  MOV R21, R84 ;  /* 0x0000005400157202 */ /* 0x000fca0000000f00 */
[----:B0-----:R0:W4:Y:S01]  /*1e40*/  LDG.E.64 R44, desc[UR14][R20.64] ;  /* 0x0000000e142c7981 */ /* 0x001122000c1e1b00 */
[--C-:B------:R-:W-:Y:S01]  /*1e50*/  FADD.FTZ R90, R8, R62.reuse ;  /* 0x0000003e085a7221 */ /* 0x100fe20000010000 */
[----:B------:R-:W-:Y:S01]  /*1e60*/  ISETP.NE.AND P0, PT, R60, RZ, PT ;  /* 0x000000ff3c00720c */ /* 0x000fe20003f05270 */
[----:B------:R-:W1:Y:S01]  /*1e70*/  S2R R27, SR_CgaCtaId ;  /* 0x00000000001b7919 */ /* 0x000e620000008800 */
[----:B------:R-:W-:Y:S02]  /*1e80*/  MOV R68, 0x400 ;  /* 0x0000040000447802 */ /* 0x000fe40000000f00 */
[----:B------:R-:W-:Y:S02]  /*1e90*/  ISETP.GT.AND P1, PT, R58, 0x1, PT ;  /* 0x000000013a00780c */ /* 0x000fe40003f24270 */
[----:B0-----:R-:W-:Y:S02]  /*1ea0*/  MOV R20, R85 ;  /* 0x0000005500147202 */ /* 0x001fe40000000f00 */
[----:B------:R-:W-:Y:S01]  /*1eb0*/  ISETP.EQ.AND P1, PT, R80, RZ, P1 ;  /* 0x000000ff5000720c */ /* 0x000fe20000f22270 */
[--C-:B------:R-:W-:Y:S01]  /*1ec0*/  FADD.FTZ R92, R9, R62.reuse ;  /* 0x0000003e095c7221 */ /* 0x100fe20000010000 */
[----:B-1----:R-:W-:Y:S01]  /*1ed0*/  LEA R68, R27, R68, 0x18 ;  /* 0x000000441b447211 */ /* 0x002fe200078ec0ff */
[----:B------:R-:W-:-:S10]  /*1ee0*/  FADD.FTZ R95, R10, R62 ;  /* 0x0000003e0a5f7221 */ /* 0x000fd40000010000 */
[----:B------:R-:W-:Y:S02]  /*1ef0*/  @P1 MOV R70, R88 ;  /* 0x0000005800461202 */ /* 0x000fe40000000f00 */
[----:B------:R-:W-:Y:S01]  /*1f00*/  @P1 MOV R71, R89 ;  /* 0x0000005900471202 */ /* 0x000fe20000000f00 */
[----:B------:R-:W-:Y:S01]  /*1f10*/  BSSY B0, `(.L_x_17490) ;  /* 0x000005a000007945 */ /* 0x000fe20003800000 */
[----:B----4-:R-:W-:Y:S01]  /*1f20*/  FMUL.FTZ R91, R44, 1.4426950216293334961 ;  /* 0x3fb8aa3b2c5b7820 */ /* 0x010fe20000410000 */
[----:B------:R-:W-:-:S03]  /*1f30*/  FMUL.FTZ R2, R45, R90 ;  /* 0x0000005a2d027220 */ /* 0x000fc60000410000 */
[----:B------:R-:W-:Y:S01]  /*1f40*/  FMUL.FTZ R22, R91, R90 ;  /* 0x0000005a5b167220 */ /* 0x000fe20000410000 */
[----:B------:R-:W-:Y:S01]  /*1f50*/  FMUL.RZ R26, R2, 0.15915493667125701904 ;  /* 0x3e22f983021a7820 */ /* 0x000fe2000040c000 */
[----:B------:R-:W-:-:S03]  /*1f60*/  IADD3 R2, R60, 0x200, RZ ;  /* 0x000002003c027810 */ /* 0x000fc60007ffe0ff */
[----:B------:R-:W-:Y:S01]  /*1f70*/  MUFU.COS R23, R26 ;  /* 0x0000001a00177308 */ /* 0x000fe20000000000 */
[----:B------:R-:W-:-:S04]  /*1f80*/  SEL R21, R39, R2, !P0 ;  /* 0x0000000227157207 */ /* 0x000fc80004000000 */
[----:B------:R-:W-:Y:S02]  /*1f90*/  LEA R2, R21, R68, 0x3 ;  /* 0x0000004415027211 */ /* 0x000fe400078e18ff */
[----:B------:R-:W-:Y:S01]  /*1fa0*/  MOV R21, R82 ;  /* 0x0000005200157202 */ /* 0x000fe20000000f00 */
[----:B------:R-:W0:Y:S05]  /*1fb0*/  MUFU.EX2 R22, R22 ;  /* 0x0000001600167308 */ /* 0x000e2a0000000800 */
[----:B------:R-:W5:Y:S03]  /*1fc0*/  LDG.E.64 R20, desc[UR14][R20.64] ;  /* 0x0000000e14147981 */ /* 0x000f66000c1e1b00 */
[----:B------:R1:W4:Y:S01]  /*1fd0*/  MUFU.SIN R25, R26 ;  /* 0x0000001a00197308 */ /* 0x0003220000000400 */
[C---:B0-----:R-:W-:Y:S01]  /*1fe0*/  FMUL.FTZ R24, R22.reuse, R23 ;  /* 0x0000001716187220 */ /* 0x041fe20000410000 */
[----:B------:R-:W-:Y:S01]  /*1ff0*/  MOV R23, R79 ;  /* 0x0000004f00177202 */ /* 0x000fe20000000f00 */
[C---:B------:R-:W-:Y:S01]  /*2000*/  FMUL.FTZ R93, R45.reuse, R92 ;  /* 0x0000005c2d5d7220 */ /* 0x040fe20000410000 */
[----:B------:R-:W-:Y:S01]  /*2010*/  FMUL.FTZ R94, R45, R95 ;  /* 0x0000005f2d5e7220 */ /* 0x000fe20000410000 */
[----:B-1----:R-:W-:Y:S01]  /*2020*/  CS2R R26, SRZ ;  /* 0x00000000001a7805 */ /* 0x002fe2000001ff00 */
[----:B----4-:R-:W-:Y:S01]  /*2030*/  FMUL.FTZ R25, R22, R25 ;  /* 0x0000001916197220 */ /* 0x010fe20000410000 */
[----:B------:R-:W-:-:S04]  /*2040*/  MOV R22, R83 ;  /* 0x0000005300167202 */ /* 0x000fc80000000f00 */
[----:B------:R0:W-:Y:S04]  /*2050*/  STS.64 [R2+0x660], R24 ;  /* 0x0006601802007388 */ /* 0x0001e80000000a00 */
[----:B------:R-:W5:Y:S01]  /*2060*/  LDG.E.64 R22, desc[UR14][R22.64] ;  /* 0x0000000e16167981 */ /* 0x000f62000c1e1b00 */
[----:B------:R-:W-:Y:S01]  /*2070*/  BAR.SYNC.DEFER_BLOCKING 0x0 ;  /* 0x0000000000007b1d */ /* 0x000fe20000010000 */
[----:B------:R-:W-:Y:S01]  /*2080*/  FMUL.RZ R96, R93, 0.15915493667125701904 ;  /* 0x3e22f9835d607820 */ /* 0x000fe2000040c000 */
[----:B0-----:R-:W-:Y:S01]  /*2090*/  FMUL.FTZ R2, R91, R92 ;  /* 0x0000005c5b027220 */ /* 0x001fe20000410000 */
[----:B------:R-:W-:-:S03]  /*20a0*/  FMUL.RZ R102, R94, 0.15915493667125701904 ;  /* 0x3e22f9835e667820 */ /* 0x000fc6000040c000 */
[----:B------:R-:W-:Y:S01]  /*20b0*/  MUFU.SIN R93, R96 ;  /* 0x00000060005d7308 */ /* 0x000fe20000000400 */
[----:B------:R-:W-:-:S07]  /*20c0*/  FADD.FTZ R94, R11, R62 ;  /* 0x0000003e0b5e7221 */ /* 0x000fce0000010000 */
[----:B------:R-:W0:Y:S01]  /*20d0*/  MUFU.EX2 R2, R2 ;  /* 0x0000000200027308 */ /* 0x000e220000000800 */
[----:B------:R-:W-:-:S07]  /*20e0*/  FMUL.FTZ R98, R94, R91 ;  /* 0x0000005b5e627220 */ /* 0x000fce0000410000 */
[----:B------:R1:W4:Y:S01]  /*20f0*/  MUFU.COS R99, R96 ;  /* 0x0000006000637308 */ /* 0x0003220000000000 */
[----:B------:R2:W5:Y:S02]  /*2100*/  @P1 LDG.E.64 R26, desc[UR14][R70.64+0x8] ;  /* 0x0000080e461a1981 */ /* 0x000564000c1e1b00 */
[----:B--2---:R-:W-:Y:S01]  /*2110*/  FMUL.FTZ R70, R91, R95 ;  /* 0x0000005f5b467220 */ /* 0x004fe20000410000 */
[----:B------:R-:W-:-:S04]  /*2120*/  FMUL.FTZ R91, R94, R45 ;  /* 0x0000002d5e5b7220 */ /* 0x000fc80000410000 */
[----:B------:R-:W-:Y:S01]  /*2130*/  MUFU.SIN R101, R102 ;  /* 0x0000006600657308 */ /* 0x000fe20000000400 */
[----:B------:R-:W-:-:S07]  /*2140*/  FMUL.RZ R104, R91, 0.15915493667125701904 ;  /* 0x3e22f9835b687820 */ /* 0x000fce000040c000 */
[----:B------:R-:W2:Y:S01]  /*2150*/  MUFU.EX2 R70, R70 ;  /* 0x0000004600467308 */ /* 0x000ea20000000800 */
[----:B-1----:R-:W-:Y:S01]  /*2160*/  FMUL.FTZ R96, R4, R69 ;  /* 0x0000004504607220 */ /* 0x002fe20000410000 */
[----:B0-----:R-:W-:-:S06]  /*2170*/  FMUL.FTZ R91, R2, R93 ;  /* 0x0000005d025b7220 */ /* 0x001fcc0000410000 */
[----:B------:R0:W1:Y:S01]  /*2180*/  MUFU.COS R71, R102 ;  /* 0x0000006600477308 */ /* 0x0000620000000000 */
[----:B----4-:R-:W-:-:S07]  /*2190*/  FMUL.FTZ R93, R2, R99 ;  /* 0x00000063025d7220 */ /* 0x010fce0000410000 */
[----:B------:R-:W-:Y:S01]  /*21a0*/  MUFU.EX2 R100, R98 ;  /* 0x0000006200647308 */ /* 0x000fe20000000800 */
[----:B------:R-:W-:-:S07]  /*21b0*/  FMUL.FTZ R2, R91, R96 ;  /* 0x000000605b027220 */ /* 0x000fce0000410000 */
[----:B------:R-:W4:Y:S08]  /*21c0*/  MUFU.COS R105, R104 ;  /* 0x0000006800697308 */ /* 0x000f300000000000 */
[----:B------:R3:W3:Y:S01]  /*21d0*/  MUFU.SIN R103, R104 ;  /* 0x0000006800677308 */ /* 0x0006e20000000400 */
[----:B0-----:R-:W-:Y:S01]  /*21e0*/  FMUL.FTZ R102, RZ, R91 ;  /* 0x0000005bff667220 */ /* 0x001fe20000410000 */
[----:B------:R-:W-:Y:S01]  /*21f0*/  FFMA.FTZ R99, RZ, R93, R2 ;  /* 0x0000005dff637223 */ /* 0x000fe20000010002 */
[----:B--2---:R-:W-:-:S02]  /*2200*/  FMUL.FTZ R101, R70, R101 ;  /* 0x0000006546657220 */ /* 0x004fc40000410000 */
[----:B------:R-:W-:Y:S01]  /*2210*/  FFMA.FTZ R102, R93, R96, -R102 ;  /* 0x000000605d667223 */ /* 0x000fe20000010866 */
[----:B------:R-:W-:Y:S01]  /*2220*/  FADD.FTZ R99, RZ, R99 ;  /* 0x00000063ff637221 */ /* 0x000fe20000010000 */
[----:B-1----:R-:W-:Y:S01]  /*2230*/  FMUL.FTZ R2, R70, R71 ;  /* 0x0000004746027220 */ /* 0x002fe20000410000 */
[----:B------:R-:W-:Y:S01]  /*2240*/  FMUL.FTZ R71, R25, R91 ;  /* 0x0000005b19477220 */ /* 0x000fe20000410000 */
[----:B------:R-:W-:Y:S01]  /*2250*/  FFMA.FTZ R102, R5, R72, R102 ;  /* 0x0000004805667223 */ /* 0x000fe20000010066 */
[----:B----4-:R-:W-:Y:S01]  /*2260*/  FMUL.FTZ R98, R100, R105 ;  /* 0x0000006964627220 */ /* 0x010fe20000410000 */
[C---:B------:R-:W-:Y:S01]  /*2270*/  FMUL.FTZ R70, R24.reuse, R91 ;  /* 0x0000005b18467220 */ /* 0x040fe20000410000 */
[----:B------:R-:W-:Y:S01]  /*2280*/  FFMA.FTZ R71, R24, R93, -R71 ;  /* 0x0000005d18477223 */ /* 0x000fe20000010847 */
[C---:B---3--:R-:W-:Y:S01]  /*2290*/  FMUL.FTZ R104, R101.reuse, R102 ;  /* 0x0000006665687220 */ /* 0x048fe20000410000 */
[----:B------:R-:W-:Y:S01]  /*22a0*/  FMUL.FTZ R100, R100, R103 ;  /* 0x0000006764647220 */ /* 0x000fe20000410000 */
[-C--:B------:R-:W-:Y:S01]  /*22b0*/  FMUL.FTZ R103, R101, R99.reuse ;  /* 0x0000006365677220 */ /* 0x080fe20000410000 */
[----:B------:R-:W-:Y:S01]  /*22c0*/  ISETP.NE.AND P1, PT, R60, 0x1f, PT ;  /* 0x0000001f3c00780c */ /* 0x000fe20003f25270 */
[----:B------:R-:W-:-:S02]  /*22d0*/  FFMA.FTZ R104, R2, R99, R104 ;  /* 0x0000006302687223 */ /* 0x000fc40000010068 */
[----:B------:R-:W-:Y:S01]  /*22e0*/  FFMA.FTZ R103, R2, R102, -R103 ;  /* 0x0000006602677223 */ /* 0x000fe20000010867 */
[----:B------:R-:W-:Y:S01]  /*22f0*/  FFMA.FTZ R70, R25, R93, R70 ;  /* 0x0000005d19467223 */ /* 0x000fe20000010046 */
[C---:B------:R-:W-:Y:S02]  /*2300*/  FMUL.FTZ R99, R101.reuse, R71 ;  /* 0x0000004765637220 */ /* 0x040fe40000410000 */
[----:B------:R-:W-:Y:S01]  /*2310*/  FFMA.FTZ R103, R6, R73, R103 ;  /* 0x0000004906677223 */ /* 0x000fe20000010067 */
[----:B------:R-:W-:Y:S01]  /*2320*/  FADD.FTZ R105, RZ, R104 ;  /* 0x00000068ff697221 */ /* 0x000fe20000010000 */
[-C--:B------:R-:W-:Y:S01]  /*2330*/  FMUL.FTZ R102, R101, R70.reuse ;  /* 0x0000004665667220 */ /* 0x080fe20000410000 */
[----:B------:R-:W-:Y:S01]  /*2340*/  FFMA.FTZ R99, R2, R70, R99 ;  /* 0x0000004602637223 */ /* 0x000fe20000010063 */
[C---:B------:R-:W-:Y:S01]  /*2350*/  FMUL.FTZ R70, R100.reuse, R103 ;  /* 0x0000006764467220 */ /* 0x040fe20000410000 */
[----:B------:R-:W-:Y:S01]  /*2360*/  FMUL.FTZ R107, R100, R105 ;  /* 0x00000069646b7220 */ /* 0x000fe20000410000 */
[----:B------:R-:W-:-:S02]  /*2370*/  FFMA.FTZ R71, R2, R71, -R102 ;  /* 0x0000004702477223 */ /* 0x000fc40000010866 */
[----:B------:R-:W-:Y:S01]  /*2380*/  FFMA.FTZ R105, R98, R105, R70 ;  /* 0x0000006962697223 */ /* 0x000fe20000010046 */
[----:B------:R-:W-:Y:S01]  /*2390*/  @P1 LEA R70, R60, R68, 0x3 ;  /* 0x000000443c461211 */ /* 0x000fe200078e18ff */
[----:B------:R-:W-:Y:S01]  /*23a0*/  FMUL.FTZ R102, R100, R99 ;  /* 0x0000006364667220 */ /* 0x000fe20000410000 */
[----:B------:R-:W-:Y:S01]  /*23b0*/  FFMA.FTZ R108, R98, R103, -R107 ;  /* 0x00000067626c7223 */ /* 0x000fe2000001086b */
[-C--:B------:R-:W-:Y:S02]  /*23c0*/  FMUL.FTZ R104, R100, R71.reuse ;  /* 0x0000004764687220 */ /* 0x080fe40000410000 */
[C---:B------:R-:W-:Y:S02]  /*23d0*/  FFMA.FTZ R107, R98.reuse, R71, -R102 ;  /* 0x00000047626b7223 */ /* 0x040fe40000010866 */
[----:B------:R-:W0:Y:S01]  /*23e0*/  @P1 LDS.64 R70, [R70+0x1668] ;  /* 0x0016680046461984 */ /* 0x000e220000000a00 */
[----:B------:R-:W-:Y:S01]  /*23f0*/  FFMA.FTZ R104, R98, R99, R104 ;  /* 0x0000006362687223 */ /* 0x000fe20000010068 */
[----:B------:R-:W-:Y:S01]  /*2400*/  FADD.FTZ R109, RZ, R105 ;  /* 0x00000069ff6d7221 */ /* 0x000fe20000010000 */
[----:B------:R-:W-:Y:S01]  /*2410*/  FADD.FTZ R108, R67, R108 ;  /* 0x0000006c436c7221 */ /* 0x000fe20000010000 */
[----:B------:R-:W-:Y:S06]  /*2420*/  @P1 BRA `(.L_x_17491) ;  /* 0x0000000000201947 */ /* 0x000fec0003800000 */
[----:B------:R-:W-:-:S13]  /*2430*/  ISETP.NE.AND P2, PT, R58, R81, PT ;  /* 0x000000513a00720c */ /* 0x000fda0003f45270 */
[----:B0-----:R-:W-:-:S04]  /*2440*/  @P2 LEA.HI R70, R58, R58, RZ, 0x1 ;  /* 0x0000003a3a462211 */ /* 0x001fc800078f08ff */
[----:B------:R-:W-:Y:S02]  /*2450*/  @P2 LOP3.LUT R71, R70, 0x1ffffe, RZ, 0xc0, !PT ;  /* 0x001ffffe46472812 */ /* 0x000fe400078ec0ff */
[----:B------:R-:W-:Y:S02]  /*2460*/  MOV R70, 0x3f800000 ;  /* 0x3f80000000467802 */ /* 0x000fe40000000f00 */
[----:B------:R-:W-:Y:S01]  /*2470*/  @P2 IADD3 R99, -R71, R58, RZ ;  /* 0x0000003a47632210 */ /* 0x000fe20007ffe1ff */
[----:B------:R-:W-:-:S03]  /*2480*/  HFMA2.MMA R71, -RZ, RZ, 0, 0 ;  /* 0x00000000ff477435 */ /* 0x000fc600000001ff */
[----:B------:R-:W-:-:S07]  /*2490*/  @P2 LEA R99, R99, R74, 0xb ;  /* 0x0000004a63632211 */ /* 0x000fce00078e58ff */
[----:B------:R1:W2:Y:S02]  /*24a0*/  @P2 LDS.64 R70, [R99+0x660] ;  /* 0x0006600063462984 */ /* 0x0002a40000000a00 */
.L_x_17491:
[----:B------:R-:W-:Y:S05]  /*24b0*/  BSYNC B0 ;  /* 0x0000000000007941 */ /* 0x000fea0003800000 */
.L_x_17490:
[----:B------:R-:W3:Y:S01]  /*24c0*/  SHFL.UP PT, R103, R108, 0x1, RZ ;  /* 0x042000006c677989 */ /* 0x000ee200000e00ff */
[----:B------:R-:W-:Y:S01]  /*24d0*/  ISETP.GE.AND P2, PT, R59, 0x1, PT ;  /* 0x000000013b00780c */ /* 0x000fe20003f46270 */
[CC--:B-----5:R-:W-:Y:S01]  /*24e0*/  FMUL.FTZ R119, R21.reuse, R23.reuse ;  /* 0x0000001715777220 */ /* 0x0e0fe20000410000 */
[-C--:B------:R-:W-:Y:S01]  /*24f0*/  FMUL.FTZ R121, R21, R22.reuse ;  /* 0x0000001615797220 */ /* 0x080fe20000410000 */
[----:B------:R-:W4:Y:S01]  /*2500*/  SHFL.UP PT, R105, R109, 0x1, RZ ;  /* 0x042000006d697989 */ /* 0x000f2200000e00ff */
[----:B------:R-:W-:Y:S01]  /*2510*/  ISETP.GE.AND P3, PT, R59, 0x8, PT ;  /* 0x000000083b00780c */ /* 0x000fe20003f66270 */
[C---:B------:R-:W-:Y:S01]  /*2520*/  FFMA.FTZ R119, R20.reuse, R22, -R119 ;  /* 0x0000001614777223 */ /* 0x040fe20000010877 */
[----:B------:R-:W-:Y:S01]  /*2530*/  FFMA.FTZ R121, R20, R23, R121 ;  /* 0x0000001714797223 */ /* 0x000fe20000010079 */
[----:B-1----:R-:W1:Y:S01]  /*2540*/  SHFL.UP PT, R99, R107, 0x1, RZ ;  /* 0x042000006b637989 */ /* 0x002e6200000e00ff */
[----:B0-2---:R-:W-:Y:S01]  /*2550*/  FMUL.FTZ R117, R100, R71 ;  /* 0x0000004764757220 */ /* 0x005fe20000410000 */
[C---:B------:R-:W-:Y:S01]  /*2560*/  FMUL.FTZ R113, R76.reuse, R119 ;  /* 0x000000774c717220 */ /* 0x040fe20000410000 */
[----:B------:R-:W-:Y:S01]  /*2570*/  FMUL.FTZ R115, R76, R121 ;  /* 0x000000794c737220 */ /* 0x000fe20000410000 */
[----:B------:R-:W0:Y:S01]  /*2580*/  SHFL.UP PT, R102, R104, 0x1, RZ ;  /* 0x0420000068667989 */ /* 0x000e2200000e00ff */
[----:B------:R-:W-:Y:S01]  /*2590*/  FFMA.FTZ R117, R98, R70, -R117 ;  /* 0x0000004662757223 */ /* 0x000fe20000010875 */
[----:B------:R-:W-:Y:S01]  /*25a0*/  ISETP.NE.AND P6, PT, R80, 0x1f, PT ;  /* 0x0000001f5000780c */ /* 0x000fe20003fc5270 */
        /* <DEDUP_REMOVED lines=12> */
[CC--:B0-----:R-:W-:Y:S01]  /*2670*/  FFMA.FTZ R111, R107.reuse, R102.reuse, R111 ;  /* 0x000000666b6f7223 */ /* 0x0c1fe2000001006f */
        /* <DEDUP_REMOVED lines=22> */
[----:B------:R-:W-:Y:S01]  /*27e0*/  ISETP.GE.AND P2, PT, R59, 0x4, PT ;  /* 0x000000043b00780c */ /* 0x000fe20003f46270 */
[----:B------:R-:W-:Y:S02]  /*27f0*/  FMUL.FTZ R111, R77, R119 ;  /* 0x000000774d6f7220 */ /* 0x000fe40000410000 */
        /* <DEDUP_REMOVED lines=8> */
[----:B------:R-:W-:Y:S01]  /*2880*/  FMUL.FTZ R110, R77, R121 ;  /* 0x000000794d6e7220 */ /* 0x000fe20000410000 */
[CC--:B---3--:R-:W-:Y:S01]  /*2890*/  FFMA.FTZ R21, R107.reuse, R102.reuse, R21 ;  /* 0x000000666b157223 */ /* 0x0c8fe20000010015 */
[----:B------:R-:W-:Y:S01]  /*28a0*/  FMUL.FTZ R102, R104, R102 ;  /* 0x0000006668667220 */ /* 0x000fe20000410000 */
[----:B------:R-:W-:Y:S01]  /*28b0*/  @P2 FADD.FTZ R108, R108, R103 ;  /* 0x000000676c6c2221 */ /* 0x000fe20000010000 */
[----:B------:R-:W0:Y:S02]  /*28c0*/  SHFL.UP PT, R106, R109, 0x8, RZ ;  /* 0x050000006d6a7989 */ /* 0x000e2400000e00ff */
[----:B------:R-:W-:Y:S01]  /*28d0*/  @P2 FFMA.FTZ R107, R107, R99, -R102 ;  /* 0x000000636b6b2223 */ /* 0x000fe20000010866 */
[----:B------:R-:W-:Y:S01]  /*28e0*/  FSEL R21, R104, R21, !P2 ;  /* 0x0000001568157208 */ /* 0x000fe20005000000 */
[C---:B------:R-:W-:Y:S01]  /*28f0*/  FMUL.FTZ R99, R98.reuse, R115 ;  /* 0x0000007362637220 */ /* 0x040fe20000410000 */
[----:B------:R-:W1:Y:S01]  /*2900*/  SHFL.UP PT, R104, R108, 0x8, RZ ;  /* 0x050000006c687989 */ /* 0x000e6200000e00ff */
[-C--:B------:R-:W-:Y:S01]  /*2910*/  FFMA.FTZ R102, R98, R113.reuse, -R23 ;  /* 0x0000007162667223 */ /* 0x080fe20000010817 */
[----:B------:R-:W-:Y:S01]  /*2920*/  ISETP.GE.AND P2, PT, R58, UR8, PT ;  /* 0x000000083a007c0c */ /* 0x000fe2000bf46270 */
[----:B------:R-:W-:Y:S01]  /*2930*/  FFMA.FTZ R99, -R100, R113, -R99 ;  /* 0x0000007164637223 */ /* 0x000fe20000010963 */
[----:B------:R-:W2:Y:S01]  /*2940*/  SHFL.UP PT, R20, R107, 0x8, RZ ;  /* 0x050000006b147989 */ /* 0x000ea200000e00ff */
[----:B------:R-:W-:Y:S01]  /*2950*/  FADD.FTZ R102, R111, R102 ;  /* 0x000000666f667221 */ /* 0x000fe20000010000 */
[----:B------:R-:W-:Y:S01]  /*2960*/  ISETP.EQ.AND P2, PT, R80, RZ, !P2 ;  /* 0x000000ff5000720c */ /* 0x000fe20005742270 */
[----:B------:R-:W-:Y:S01]  /*2970*/  FADD.FTZ R99, -R110, R99 ;  /* 0x000000636e637221 */ /* 0x000fe20000010100 */
[----:B------:R-:W3:Y:S01]  /*2980*/  SHFL.UP PT, R22, R21, 0x8, RZ ;  /* 0x0500000015167989 */ /* 0x000ee200000e00ff */
[----:B------:R-:W-:-:S02]  /*2990*/  FMUL.FTZ R112, R101, -R102 ;  /* 0x8000006665707220 */ /* 0x000fc40000410000 */
[----:B------:R-:W-:-:S04]  /*29a0*/  FMUL.FTZ R23, R101, -R99 ;  /* 0x8000006365177220 */ /* 0x000fc80000410000 */
[C---:B------:R-:W-:Y:S01]  /*29b0*/  FFMA.FTZ R102, R2.reuse, R102, -R23 ;  /* 0x0000006602667223 */ /* 0x040fe20000010817 */
[----:B------:R-:W-:Y:S01]  /*29c0*/  FFMA.FTZ R23, R2, R99, R112 ;  /* 0x0000006302177223 */ /* 0x000fe20000010070 */
[C---:B0-----:R-:W-:Y:S01]  /*29d0*/  FMUL.FTZ R105, R21.reuse, R106 ;  /* 0x0000006a15697220 */ /* 0x041fe20000410000 */
[----:B-1----:R-:W-:-:S03]  /*29e0*/  FMUL.FTZ R112, R21, R104 ;  /* 0x0000006815707220 */ /* 0x002fc60000410000 */
[----:B------:R-:W-:Y:S01]  /*29f0*/  FFMA.FTZ R105, R107, R104, -R105 ;  /* 0x000000686b697223 */ /* 0x000fe20000010869 */
[----:B--2---:R-:W-:Y:S01]  /*2a00*/  FMUL.FTZ R103, R21, R20 ;  /* 0x0000001415677220 */ /* 0x004fe20000410000 */
[----:B------:R-:W-:Y:S02]  /*2a10*/  FFMA.FTZ R112, R107, R106, R112 ;  /* 0x0000006a6b707223 */ /* 0x000fe40000010070 */
[----:B------:R-:W-:Y:S01]  /*2a20*/  @P3 FADD.FTZ R108, R108, R105 ;  /* 0x000000696c6c3221 */ /* 0x000fe20000010000 */
[----:B------:R-:W-:Y:S01]  /*2a30*/  FMUL.FTZ R106, R78, R121 ;  /* 0x000000794e6a7220 */ /* 0x000fe20000410000 */
[-C--:B---3--:R-:W-:Y:S01]  /*2a40*/  FMUL.FTZ R99, R21, R22.reuse ;  /* 0x0000001615637220 */ /* 0x088fe20000410000 */
[----:B------:R-:W-:Y:S01]  /*2a50*/  FFMA.FTZ R104, R107, R22, R103 ;  /* 0x000000166b687223 */ /* 0x000fe20000010067 */
[----:B------:R-:W-:Y:S01]  /*2a60*/  @P3 FADD.FTZ R109, R109, R112 ;  /* 0x000000706d6d3221 */ /* 0x000fe20000010000 */
[----:B------:R-:W0:Y:S01]  /*2a70*/  SHFL.UP PT, R116, R108, 0x10, RZ ;  /* 0x060000006c747989 */ /* 0x000e2200000e00ff */
[----:B------:R-:W-:Y:S01]  /*2a80*/  @P3 FFMA.FTZ R107, R107, R20, -R99 ;  /* 0x000000146b6b3223 */ /* 0x000fe20000010863 */
[----:B------:R-:W-:Y:S01]  /*2a90*/  FMUL.FTZ R22, R100, -R70 ;  /* 0x8000004664167220 */ /* 0x000fe20000410000 */
[----:B------:R-:W-:Y:S01]  /*2aa0*/  FSEL R104, R21, R104, !P3 ;  /* 0x0000006815687208 */ /* 0x000fe20005800000 */
[----:B------:R-:W1:Y:S01]  /*2ab0*/  SHFL.UP PT, R114, R109, 0x10, RZ ;  /* 0x060000006d727989 */ /* 0x000e6200000e00ff */
[----:B------:R-:W-:Y:S01]  /*2ac0*/  FMUL.FTZ R105, R78, R119 ;  /* 0x000000774e697220 */ /* 0x000fe20000410000 */
[----:B------:R-:W-:Y:S01]  /*2ad0*/  FADD.FTZ R120, -R106, R23 ;  /* 0x000000176a787221 */ /* 0x000fe20000010100 */
[----:B------:R-:W-:Y:S01]  /*2ae0*/  FFMA.FTZ R23, R98, -R71, R22 ;  /* 0x8000004762177223 */ /* 0x000fe20000010016 */
[----:B------:R-:W2:Y:S01]  /*2af0*/  SHFL.UP PT, R112, R107, 0x10, RZ ;  /* 0x060000006b707989 */ /* 0x000ea200000e00ff */
[----:B------:R-:W-:Y:S01]  /*2b00*/  FMUL.FTZ R103, R101, -R117 ;  /* 0x8000007565677220 */ /* 0x000fe20000410000 */
[----:B------:R-:W-:Y:S01]  /*2b10*/  FADD.FTZ R102, R105, R102 ;  /* 0x0000006669667221 */ /* 0x000fe20000010000 */
[----:B------:R-:W-:Y:S01]  /*2b20*/  FMUL.FTZ R122, R91, -R120 ;  /* 0x800000785b7a7220 */ /* 0x000fe20000410000 */
[----:B------:R-:W3:Y:S01]  /*2b30*/  SHFL.UP PT, R99, R104, 0x10, RZ ;  /* 0x0600000068637989 */ /* 0x000ee200000e00ff */
[-C--:B------:R-:W-:Y:S01]  /*2b40*/  FMUL.FTZ R123, R101, -R23.reuse ;  /* 0x80000017657b7220 */ /* 0x080fe20000410000 */
[C---:B------:R-:W-:Y:S01]  /*2b50*/  FFMA.FTZ R118, R2.reuse, R23, R103 ;  /* 0x0000001702767223 */ /* 0x040fe20000010067 */
[----:B------:R-:W-:Y:S01]  /*2b60*/  ISETP.GE.AND P3, PT, R59, 0x10, PT ;  /* 0x000000103b00780c */ /* 0x000fe20003f66270 */
[-C--:B------:R-:W-:Y:S01]  /*2b70*/  FFMA.FTZ R103, R93, R102.reuse, -R122 ;  /* 0x000000665d677223 */ /* 0x080fe2000001087a */
[C---:B------:R-:W-:Y:S01]  /*2b80*/  FMUL.FTZ R102, R91.reuse, -R102 ;  /* 0x800000665b667220 */ /* 0x040fe20000410000 */
[----:B------:R-:W-:Y:S01]  /*2b90*/  FFMA.FTZ R122, R2, R117, -R123 ;  /* 0x00000075027a7223 */ /* 0x000fe2000001087b */
[----:B------:R-:W-:Y:S01]  /*2ba0*/  FMUL.FTZ R123, R91, -R118 ;  /* 0x800000765b7b7220 */ /* 0x000fe20000410000 */
[----:B------:R-:W-:Y:S01]  /*2bb0*/  HFMA2.MMA R21, -RZ, RZ, 0, 0 ;  /* 0x00000000ff157435 */ /* 0x000fe200000001ff */
[----:B------:R-:W-:Y:S01]  /*2bc0*/  FFMA.FTZ R117, R93, R120, R102 ;  /* 0x000000785d757223 */ /* 0x000fe20000010066 */
[-C--:B------:R-:W-:Y:S01]  /*2bd0*/  FMUL.FTZ R120, R91, -R122.reuse ;  /* 0x8000007a5b787220 */ /* 0x080fe20000410000 */
[----:B------:R-:W-:Y:S01]  /*2be0*/  FFMA.FTZ R102, R93, R122, -R123 ;  /* 0x0000007a5d667223 */ /* 0x000fe2000001087b */
[----:B0-----:R-:W-:Y:S01]  /*2bf0*/  FMUL.FTZ R122, R104, R116 ;  /* 0x00000074687a7220 */ /* 0x001fe20000410000 */
[----:B------:R-:W-:-:S02]  /*2c00*/  MOV R20, 0x3f800000 ;  /* 0x3f80000000147802 */ /* 0x000fc40000000f00 */
[----:B------:R-:W-:Y:S01]  /*2c10*/  CS2R R22, SRZ ;  /* 0x0000000000167805 */ /* 0x000fe2000001ff00 */
[CC--:B-1----:R-:W-:Y:S01]  /*2c20*/  FMUL.FTZ R125, R104.reuse, R114.reuse ;  /* 0x00000072687d7220 */ /* 0x0c2fe20000410000 */
[C---:B------:R-:W-:Y:S01]  /*2c30*/  FFMA.FTZ R122, R107.reuse, R114, R122 ;  /* 0x000000726b7a7223 */ /* 0x040fe2000001007a */
[C---:B--2---:R-:W-:Y:S02]  /*2c40*/  FMUL.FTZ R124, R104.reuse, R112 ;  /* 0x00000070687c7220 */ /* 0x044fe40000410000 */
[----:B------:R-:W-:Y:S01]  /*2c50*/  FFMA.FTZ R125, R107, R116, -R125 ;  /* 0x000000746b7d7223 */ /* 0x000fe2000001087d */
[----:B------:R-:W-:Y:S01]  /*2c60*/  @P3 FADD.FTZ R109, R109, R122 ;  /* 0x0000007a6d6d3221 */ /* 0x000fe20000010000 */
[----:B------:R0:W1:Y:S01]  /*2c70*/  @P2 LDS.128 R20, [R75+0x1760] ;  /* 0x001760004b142984 */ /* 0x0000620000000c00 */
[-C--:B---3--:R-:W-:Y:S01]  /*2c80*/  FFMA.FTZ R123, R107, R99.reuse, R124 ;  /* 0x000000636b7b7223 */ /* 0x088fe2000001007c */
[----:B------:R-:W-:Y:S01]  /*2c90*/  FMUL.FTZ R124, R104, R99 ;  /* 0x00000063687c7220 */ /* 0x000fe20000410000 */
[----:B------:R-:W-:Y:S01]  /*2ca0*/  @P3 FADD.FTZ R108, R108, R125 ;  /* 0x0000007d6c6c3221 */ /* 0x000fe20000010000 */
[----:B------:R-:W-:Y:S01]  /*2cb0*/  FFMA.FTZ R99, R93, R118, R120 ;  /* 0x000000765d637223 */ /* 0x000fe20000010078 */
[----:B------:R-:W2:Y:S01]  /*2cc0*/  SHFL.UP PT, R109, R109, 0x1, RZ ;  /* 0x042000006d6d7989 */ /* 0x000ea200000e00ff */
[----:B------:R-:W-:Y:S01]  /*2cd0*/  @P3 FFMA.FTZ R107, R107, R112, -R124 ;  /* 0x000000706b6b3223 */ /* 0x000fe2000001087c */
[----:B------:R-:W-:Y:S01]  /*2ce0*/  FSEL R123, R104, R123, !P3 ;  /* 0x0000007b687b7208 */ /* 0x000fe20005800000 */
[C---:B------:R-:W-:Y:S01]  /*2cf0*/  FMUL.FTZ R104, R0.reuse, R119 ;  /* 0x0000007700687220 */ /* 0x040fe20000410000 */
[----:B------:R-:W-:Y:S01]  /*2d00*/  FMUL.FTZ R112, R0, R121 ;  /* 0x0000007900707220 */ /* 0x000fe20000410000 */
[----:B------:R0:W3:Y:S01]  /*2d10*/  SHFL.DOWN PT, R116, R99, 0x1, 0x1f ;  /* 0x08201f0063747f89 */ /* 0x0000e200000e0000 */
[----:B------:R-:W-:Y:S01]  /*2d20*/  ISETP.GT.U32.AND P2, PT, R80, 0x1d, PT ;  /* 0x0000001d5000780c */ /* 0x000fe20003f44070 */
[----:B------:R-:W-:Y:S01]  /*2d30*/  FADD.FTZ R103, R104, R103 ;  /* 0x0000006768677221 */ /* 0x000fe20000010000 */
[----:B------:R-:W-:Y:S01]  /*2d40*/  FADD.FTZ R114, -R112, R117 ;  /* 0x0000007570727221 */ /* 0x000fe20000010100 */
[----:B------:R-:W4:Y:S01]  /*2d50*/  SHFL.UP PT, R107, R107, 0x1, RZ ;  /* 0x042000006b6b7989 */ /* 0x000f2200000e00ff */
[----:B------:R-:W-:-:S03]  /*2d60*/  ISETP.GT.U32.AND P3, PT, R80, 0x1b, PT ;  /* 0x0000001b5000780c */ /* 0x000fc60003f64070 */
[----:B------:R0:W0:Y:S04]  /*2d70*/  SHFL.DOWN PT, R119, R103, 0x1, 0x1f ;  /* 0x08201f0067777f89 */ /* 0x00002800000e0000 */
[----:B------:R0:W0:Y:S04]  /*2d80*/  SHFL.DOWN PT, R118, R114, 0x1, 0x1f ;  /* 0x08201f0072767f89 */ /* 0x00002800000e0000 */
[----:B------:R0:W0:Y:S04]  /*2d90*/  SHFL.DOWN PT, R117, R102, 0x1, 0x1f ;  /* 0x08201f0066757f89 */ /* 0x00002800000e0000 */
[----:B------:R-:W0:Y:S04]  /*2da0*/  SHFL.UP PT, R123, R123, 0x1, RZ ;  /* 0x042000007b7b7989 */ /* 0x000e2800000e00ff */
[----:B------:R-:W0:Y:S01]  /*2db0*/  SHFL.UP PT, R108, R108, 0x1, RZ ;  /* 0x042000006c6c7989 */ /* 0x000e2200000e00ff */
[----:B--23--:R-:W-:Y:S05]  /*2dc0*/  @!P6 BRA `(.L_x_17493) ;  /* 0x00000000002ce947 */ /* 0x00cfea0003800000 */
[C---:B------:R-:W-:Y:S01]  /*2dd0*/  FMUL.FTZ R120, R99.reuse, R116 ;  /* 0x0000007463787220 */ /* 0x040fe20000410000 */
        /* <DEDUP_REMOVED lines=10> */
.L_x_17493:
[----:B------:R-:W-:Y:S05]  /*2e80*/  BSYNC B0 ;  /* 0x0000000000007941 */ /* 0x000fea0003800000 */
.L_x_17492:
[----:B0-----:R0:W2:Y:S01]  /*2e90*/  SHFL.DOWN PT, R117, R102, 0x2, 0x1f ;  /* 0x08401f0066757f89 */ /* 0x0010a200000e0000 */
[----:B------:R-:W-:Y:S03]  /*2ea0*/  BSSY B0, `(.L_x_17494) ;  /* 0x0000010000007945 */ /* 0x000fe60003800000 */
[----:B------:R0:W3:Y:S04]  /*2eb0*/  SHFL.DOWN PT, R116, R99, 0x2, 0x1f ;  /* 0x08401f0063747f89 */ /* 0x0000e800000e0000 */
[----:B------:R0:W0:Y:S04]  /*2ec0*/  SHFL.DOWN PT, R120, R103, 0x2, 0x1f ;  /* 0x08401f0067787f89 */ /* 0x00002800000e0000 */
[----:B------:R0:W0:Y:S01]  /*2ed0*/  SHFL.DOWN PT, R122, R114, 0x2, 0x1f ;  /* 0x08401f00727a7f89 */ /* 0x00002200000e0000 */
[----:B------:R-:W-:Y:S05]  /*2ee0*/  @P2 BRA `(.L_x_17495) ;  /* 0x00000000002c2947 */ /* 0x000fea0003800000 */
[C---:B---3--:R-:W-:Y:S01]  /*2ef0*/  FMUL.FTZ R118, R99.reuse, R116 ;  /* 0x0000007463767220 */ /* 0x048fe20000410000 */
[C---:B0-----:R-:W-:Y:S01]  /*2f00*/  FMUL.FTZ R119, R99.reuse, R122 ;  /* 0x0000007a63777220 */ /* 0x041fe20000410000 */
[CC--:B------:R-:W-:Y:S01]  /*2f10*/  FMUL.FTZ R121, R99.reuse, R120.reuse ;  /* 0x0000007863797220 */ /* 0x0c0fe20000410000 */
        /* <DEDUP_REMOVED lines=8> */
.L_x_17495:
[----:B------:R-:W-:Y:S05]  /*2fa0*/  BSYNC B0 ;  /* 0x0000000000007941 */ /* 0x000fea0003800000 */
.L_x_17494:
[----:B--2---:R2:W1:Y:S01]  /*2fb0*/  SHFL.DOWN PT, R117, R102, 0x4, 0x1f ;  /* 0x08801f0066757f89 */ /* 0x00446200000e0000 */
[----:B------:R-:W-:Y:S03]  /*2fc0*/  BSSY B0, `(.L_x_17496) ;  /* 0x0000010000007945 */ /* 0x000fe60003800000 */
[----:B---3--:R2:W3:Y:S04]  /*2fd0*/  SHFL.DOWN PT, R116, R99, 0x4, 0x1f ;  /* 0x08801f0063747f89 */ /* 0x0084e800000e0000 */
[----:B0-----:R2:W0:Y:S04]  /*2fe0*/  SHFL.DOWN PT, R120, R103, 0x4, 0x1f ;  /* 0x08801f0067787f89 */ /* 0x00142800000e0000 */
[----:B------:R2:W0:Y:S01]  /*2ff0*/  SHFL.DOWN PT, R122, R114, 0x4, 0x1f ;  /* 0x08801f00727a7f89 */ /* 0x00042200000e0000 */
[----:B------:R-:W-:Y:S05]  /*3000*/  @P3 BRA `(.L_x_17497) ;  /* 0x00000000002c3947 */ /* 0x000fea0003800000 */
[C---:B---3--:R-:W-:Y:S01]  /*3010*/  FMUL.FTZ R118, R99.reuse, R116 ;  /* 0x0000007463767220 */ /* 0x048fe20000410000 */
[C---:B0-----:R-:W-:Y:S01]  /*3020*/  FMUL.FTZ R119, R99.reuse, R122 ;  /* 0x0000007a63777220 */ /* 0x041fe20000410000 */
[CC--:B------:R-:W-:Y:S01]  /*3030*/  FMUL.FTZ R121, R99.reuse, R120.reuse ;  /* 0x0000007863797220 */ /* 0x0c0fe20000410000 */
        /* <DEDUP_REMOVED lines=8> */
.L_x_17497:
[----:B------:R-:W-:Y:S05]  /*30c0*/  BSYNC B0 ;  /* 0x0000000000007941 */ /* 0x000fea0003800000 */
.L_x_17496:
[----:B-1----:R1:W1:Y:S01]  /*30d0*/  SHFL.DOWN PT, R117, R102, 0x8, 0x1f ;  /* 0x09001f0066757f89 */ /* 0x00226200000e0000 */
[----:B------:R-:W-:Y:S03]  /*30e0*/  BSSY B0, `(.L_x_17498) ;  /* 0x0000010000007945 */ /* 0x000fe60003800000 */
[----:B---3--:R3:W1:Y:S04]  /*30f0*/  SHFL.DOWN PT, R116, R99, 0x8, 0x1f ;  /* 0x09001f0063747f89 */ /* 0x00866800000e0000 */
[----:B0-----:R3:W0:Y:S04]  /*3100*/  SHFL.DOWN PT, R120, R103, 0x8, 0x1f ;  /* 0x09001f0067787f89 */ /* 0x00162800000e0000 */
[----:B------:R3:W0:Y:S01]  /*3110*/  SHFL.DOWN PT, R122, R114, 0x8, 0x1f ;  /* 0x09001f00727a7f89 */ /* 0x00062200000e0000 */
[----:B------:R-:W-:Y:S05]  /*3120*/  @P4 BRA `(.L_x_17499) ;  /* 0x00000000002c4947 */ /* 0x000fea0003800000 */
[C---:B-1----:R-:W-:Y:S01]  /*3130*/  FMUL.FTZ R118, R99.reuse, R116 ;  /* 0x0000007463767220 */ /* 0x042fe20000410000 */
[C---:B0-----:R-:W-:Y:S01]  /*3140*/  FMUL.FTZ R119, R99.reuse, R122 ;  /* 0x0000007a63777220 */ /* 0x041fe20000410000 */
[CC--:B------:R-:W-:Y:S01]  /*3150*/  FMUL.FTZ R121, R99.reuse, R120.reuse ;  /* 0x0000007863797220 */ /* 0x0c0fe20000410000 */
        /* <DEDUP_REMOVED lines=8> */
.L_x_17499:
[----:B------:R-:W-:Y:S05]  /*31e0*/  BSYNC B0 ;  /* 0x0000000000007941 */ /* 0x000fea0003800000 */
.L_x_17498:
[----:B-1----:R1:W1:Y:S01]  /*31f0*/  SHFL.DOWN PT, R117, R102, 0x10, 0x1f ;  /* 0x0a001f0066757f89 */ /* 0x00226200000e0000 */
[----:B------:R-:W-:Y:S03]  /*3200*/  BSSY B0, `(.L_x_17500) ;  /* 0x0000010000007945 */ /* 0x000fe60003800000 */
[----:B------:R1:W1:Y:S04]  /*3210*/  SHFL.DOWN PT, R116, R99, 0x10, 0x1f ;  /* 0x0a001f0063747f89 */ /* 0x00026800000e0000 */
        /* <DEDUP_REMOVED lines=14> */
.L_x_17501:
[----:B------:R-:W-:Y:S05]  /*3300*/  BSYNC B0 ;  /* 0x0000000000007941 */ /* 0x000fea0003800000 */
.L_x_17500:
[----:B0-----:R-:W-:Y:S01]  /*3310*/  SHFL.DOWN PT, R120, R99, 0x1, 0x1f ;  /* 0x08201f0063787f89 */ /* 0x001fe200000e0000 */
[----:B------:R-:W-:Y:S01]  /*3320*/  ISETP.NE.AND P2, PT, R60, RZ, PT ;  /* 0x000000ff3c00720c */ /* 0x000fe20003f45270 */
[----:B------:R-:W-:Y:S02]  /*3330*/  BSSY B0, `(.L_x_17502) ;  /* 0x00000de000007945 */ /* 0x000fe40003800000 */
[----:B-1----:R-:W0:Y:S04]  /*3340*/  SHFL.IDX PT, R117, R23, RZ, 0x1f ;  /* 0x00001fff17757589 */ /* 0x002e2800000e0000 */
[----:B------:R-:W1:Y:S04]  /*3350*/  SHFL.IDX PT, R116, R22, RZ, 0x1f ;  /* 0x00001fff16747589 */ /* 0x000e6800000e0000 */
[----:B------:R-:W5:Y:S04]  /*3360*/  SHFL.DOWN PT, R122, R102, 0x1, 0x1f ;  /* 0x08201f00667a7f89 */ /* 0x000f6800000e0000 */
[----:B------:R-:W4:Y:S04]  /*3370*/  SHFL.DOWN PT, R118, R103, 0x1, 0x1f ;  /* 0x08201f0067767f89 */ /* 0x000f2800000e0000 */
[----:B------:R-:W4:Y:S04]  /*3380*/  SHFL.DOWN PT, R119, R114, 0x1, 0x1f ;  /* 0x08201f0072777f89 */ /* 0x000f2800000e0000 */
[----:B--23--:R-:W-:Y:S01]  /*3390*/  SHFL.IDX PT, R99, R99, RZ, 0x1f ;  /* 0x00001fff63637589 */ /* 0x00cfe200000e0000 */
[----:B0-----:R-:W-:-:S03]  /*33a0*/  @P1 FMUL.FTZ R121, R120, R117 ;  /* 0x0000007578791220 */ /* 0x001fc60000410000 */
[----:B------:R-:W-:Y:S01]  /*33b0*/  SHFL.IDX PT, R102, R102, RZ, 0x1f ;  /* 0x00001fff66667589 */ /* 0x000fe200000e0000 */
[----:B-1----:R-:W-:-:S03]  /*33c0*/  @P1 FMUL.FTZ R120, R120, R116 ;  /* 0x0000007478781220 */ /* 0x002fc60000410000 */
[----:B------:R-:W-:Y:S01]  /*33d0*/  SHFL.IDX PT, R114, R114, RZ, 0x1f ;  /* 0x00001fff72727589 */ /* 0x000fe200000e0000 */
[C---:B-----5:R-:W-:Y:S01]  /*33e0*/  @P1 FFMA.FTZ R121, R122.reuse, R116, -R121 ;  /* 0x000000747a791223 */ /* 0x060fe20000010879 */
[----:B------:R-:W-:Y:S02]  /*33f0*/  @P1 FFMA.FTZ R120, R122, R117, R120 ;  /* 0x000000757a781223 */ /* 0x000fe40000010078 */
[----:B------:R-:W-:Y:S01]  /*3400*/  SHFL.IDX PT, R103, R103, RZ, 0x1f ;  /* 0x00001fff67677589 */ /* 0x000fe200000e0000 */
[----:B----4-:R-:W-:Y:S01]  /*3410*/  @P1 FADD.FTZ R116, R118, R121 ;  /* 0x0000007976741221 */ /* 0x010fe20000010000 */
[CC--:B------:R-:W-:Y:S01]  /*3420*/  FMUL.FTZ R118, R123.reuse, R26.reuse ;  /* 0x0000001a7b767220 */ /* 0x0c0fe20000410000 */
[----:B------:R-:W-:Y:S01]  /*3430*/  FMUL.FTZ R123, R123, R27 ;  /* 0x0000001b7b7b7220 */ /* 0x000fe20000410000 */
[----:B------:R-:W-:Y:S01]  /*3440*/  @P1 FADD.FTZ R117, R119, R120 ;  /* 0x0000007877751221 */ /* 0x000fe20000010000 */
[----:B------:R-:W-:Y:S01]  /*3450*/  FMUL.FTZ R120, R116, -R71 ;  /* 0x8000004774787220 */ /* 0x000fe20000410000 */
[C---:B------:R-:W-:Y:S01]  /*3460*/  FFMA.FTZ R118, R107.reuse, R27, R118 ;  /* 0x0000001b6b767223 */ /* 0x040fe20000010076 */
[----:B------:R-:W-:Y:S01]  /*3470*/  FFMA.FTZ R123, R107, R26, -R123 ;  /* 0x0000001a6b7b7223 */ /* 0x000fe2000001087b */
[C---:B------:R-:W-:Y:S01]  /*3480*/  FMUL.FTZ R71, R117.reuse, -R71 ;  /* 0x8000004775477220 */ /* 0x040fe20000410000 */
[-C--:B------:R-:W-:Y:S01]  /*3490*/  FFMA.FTZ R120, R117, R70.reuse, R120 ;  /* 0x0000004675787223 */ /* 0x080fe20000010078 */
[----:B------:R-:W-:Y:S01]  /*34a0*/  @P0 FADD.FTZ R27, R109, R118 ;  /* 0x000000766d1b0221 */ /* 0x000fe20000010000 */
[----:B------:R-:W-:Y:S01]  /*34b0*/  @P0 FADD.FTZ R26, R108, R123 ;  /* 0x0000007b6c1a0221 */ /* 0x000fe20000010000 */
[----:B------:R-:W-:Y:S01]  /*34c0*/  FFMA.FTZ R70, R116, R70, -R71 ;  /* 0x0000004674467223 */ /* 0x000fe20000010847 */
[----:B------:R-:W-:Y:S01]  /*34d0*/  FADD.FTZ R115, -R115, R120 ;  /* 0x0000007873737221 */ /* 0x000fe20000010100 */
[----:B------:R-:W-:Y:S01]  /*34e0*/  FMUL.FTZ R71, R25, R27 ;  /* 0x0000001b19477220 */ /* 0x000fe20000410000 */
[----:B------:R-:W-:Y:S01]  /*34f0*/  ISETP.GT.AND P0, PT, R59, 0x1e, PT ;  /* 0x0000001e3b00780c */ /* 0x000fe20003f04270 */
        /* <DEDUP_REMOVED lines=17> */
[C---:B------:R-:W-:Y:S01]  /*3610*/  FFMA.FTZ R27, R2.reuse, R110, R27 ;  /* 0x0000006e021b7223 */ /* 0x040fe2000001001b */
[----:B------:R-:W-:Y:S01]  /*3620*/  FFMA.FTZ R24, R93, R25, -R24 ;  /* 0x000000195d187223 */ /* 0x000fe20000010818 */
[----:B------:R-:W-:Y:S01]  /*3630*/  FADD.FTZ R71, RZ, R26 ;  /* 0x0000001aff477221 */ /* 0x000fe20000010000 */
[----:B------:R-:W-:Y:S01]  /*3640*/  FFMA.FTZ R96, R2, R111, -R96 ;  /* 0x0000006f02607223 */ /* 0x000fe20000010860 */
[----:B------:R-:W-:Y:S01]  /*3650*/  FADD.FTZ R106, -R106, R27 ;  /* 0x0000001b6a6a7221 */ /* 0x000fe20000010100 */
[----:B------:R-:W-:Y:S01]  /*3660*/  FFMA.FTZ R108, R5, R72, R24 ;  /* 0x00000048056c7223 */ /* 0x000fe20000010018 */
[-C--:B------:R-:W-:Y:S01]  /*3670*/  FMUL.FTZ R27, R101, R71.reuse ;  /* 0x00000047651b7220 */ /* 0x080fe20000410000 */
[----:B------:R-:W-:Y:S01]  /*3680*/  FADD.FTZ R96, R105, R96 ;  /* 0x0000006069607221 */ /* 0x000fe20000010000 */
[----:B------:R-:W-:Y:S01]  /*3690*/  FMUL.FTZ R26, R91, -R106 ;  /* 0x8000006a5b1a7220 */ /* 0x000fe20000410000 */
[-C--:B------:R-:W-:Y:S01]  /*36a0*/  FMUL.FTZ R24, R101, R108.reuse ;  /* 0x0000006c65187220 */ /* 0x080fe20000410000 */
[C---:B------:R-:W-:Y:S01]  /*36b0*/  FFMA.FTZ R27, R2.reuse, R108, -R27 ;  /* 0x0000006c021b7223 */ /* 0x040fe2000001081b */
[-C--:B------:R-:W-:Y:S01]  /*36c0*/  FMUL.FTZ R105, R91, -R96.reuse ;  /* 0x800000605b697220 */ /* 0x080fe20000410000 */
[C---:B------:R-:W-:Y:S01]  /*36d0*/  FFMA.FTZ R91, R93.reuse, R96, -R26 ;  /* 0x000000605d5b7223 */ /* 0x040fe2000001081a */
[----:B------:R-:W-:Y:S01]  /*36e0*/  FFMA.FTZ R24, R2, R71, R24 ;  /* 0x0000004702187223 */ /* 0x000fe20000010018 */
[----:B------:R-:W-:Y:S01]  /*36f0*/  FFMA.FTZ R117, R6, R73, R27 ;  /* 0x0000004906757223 */ /* 0x000fe2000001001b */
[----:B------:R-:W-:Y:S01]  /*3700*/  FFMA.FTZ R93, R93, R106, R105 ;  /* 0x0000006a5d5d7223 */ /* 0x000fe20000010069 */
[----:B------:R-:W-:Y:S01]  /*3710*/  FADD.FTZ R91, R104, R91 ;  /* 0x0000005b685b7221 */ /* 0x000fe20000010000 */
[----:B------:R-:W-:Y:S01]  /*3720*/  FADD.FTZ R105, RZ, R24 ;  /* 0x00000018ff697221 */ /* 0x000fe20000010000 */
[----:B------:R-:W-:Y:S01]  /*3730*/  FFMA.FTZ R101, R0, R25, RZ ;  /* 0x0000001900657223 */ /* 0x000fe200000100ff */
[----:B------:R-:W-:Y:S01]  /*3740*/  FADD.FTZ R93, -R112, R93 ;  /* 0x0000005d705d7221 */ /* 0x000fe20000010100 */
[-C--:B------:R-:W-:Y:S01]  /*3750*/  FFMA.FTZ R2, R4, -R90.reuse, R25 ;  /* 0x8000005a04027223 */ /* 0x080fe20000010019 */
[C---:B------:R-:W-:Y:S01]  /*3760*/  FMUL.FTZ R25, R100.reuse, R105 ;  /* 0x0000006964197220 */ /* 0x040fe20000410000 */
[----:B------:R-:W-:Y:S01]  /*3770*/  FMUL.FTZ R27, R100, R117 ;  /* 0x00000075641b7220 */ /* 0x000fe20000410000 */
[----:B------:R-:W-:Y:S01]  /*3780*/  FMUL.FTZ R109, R93, R90 ;  /* 0x0000005a5d6d7220 */ /* 0x000fe20000410000 */
[----:B------:R-:W-:Y:S01]  /*3790*/  FMUL.FTZ R100, R106, R92 ;  /* 0x0000005c6a647220 */ /* 0x000fe20000410000 */
[----:B------:R-:W-:Y:S01]  /*37a0*/  FMUL.FTZ R107, R91, R90 ;  /* 0x0000005a5b6b7220 */ /* 0x000fe20000410000 */
[----:B------:R-:W-:Y:S01]  /*37b0*/  FFMA.FTZ R24, R78, R108, R101 ;  /* 0x0000006c4e187223 */ /* 0x000fe20000010065 */
[----:B------:R-:W-:Y:S01]  /*37c0*/  FMUL.FTZ R26, R70, R109 ;  /* 0x0000006d461a7220 */ /* 0x000fe20000410000 */
[-C--:B------:R-:W-:Y:S01]  /*37d0*/  FFMA.FTZ R101, R5, -R92.reuse, R108 ;  /* 0x8000005c05657223 */ /* 0x080fe2000001006c */
[----:B------:R-:W-:Y:S01]  /*37e0*/  FMUL.FTZ R92, R96, R92 ;  /* 0x0000005c605c7220 */ /* 0x000fe20000410000 */
[----:B------:R-:W-:Y:S01]  /*37f0*/  FMUL.FTZ R119, R71, R100 ;  /* 0x0000006447777220 */ /* 0x000fe20000410000 */
        /* <DEDUP_REMOVED lines=8> */
[----:B------:R-:W-:Y:S01]  /*3880*/  FADD.FTZ R26, R26, R121 ;  /* 0x000000791a1a7221 */ /* 0x000fe20000010000 */
[----:B------:R-:W-:Y:S01]  /*3890*/  FFMA.FTZ R121, R77, R117, R24 ;  /* 0x000000754d797223 */ /* 0x000fe20000010018 */
[----:B------:R-:W-:Y:S01]  /*38a0*/  FADD.FTZ R24, R67, R90 ;  /* 0x0000005a43187221 */ /* 0x000fe20000010000 */
[----:B------:R-:W-:Y:S01]  /*38b0*/  FFMA.FTZ R119, R2, R109, -R119 ;  /* 0x0000006d02777223 */ /* 0x000fe20000010877 */
[----:B------:R-:W-:Y:S01]  /*38c0*/  FMUL.FTZ R90, R111, R95 ;  /* 0x0000005f6f5a7220 */ /* 0x000fe20000410000 */
[----:B------:R-:W-:Y:S01]  /*38d0*/  FADD.FTZ R109, RZ, R98 ;  /* 0x00000062ff6d7221 */ /* 0x000fe20000010000 */
[----:B------:R-:W-:Y:S01]  /*38e0*/  FMUL.FTZ R100, R94, R113 ;  /* 0x000000715e647220 */ /* 0x000fe20000410000 */
[-C--:B------:R-:W-:Y:S01]  /*38f0*/  FMUL.FTZ R108, R110, R95.reuse ;  /* 0x0000005f6e6c7220 */ /* 0x080fe20000410000 */
[----:B------:R-:W-:Y:S01]  /*3900*/  FFMA.FTZ R104, R76, R24, R121 ;  /* 0x000000184c687223 */ /* 0x000fe20000010079 */
[----:B------:R-:W-:Y:S01]  /*3910*/  FADD.FTZ R98, -R67, R24 ;  /* 0x0000001843627221 */ /* 0x000fe20000010100 */
[----:B------:R-:W-:Y:S01]  /*3920*/  FFMA.FTZ R117, R6, -R95, R117 ;  /* 0x8000005f06757223 */ /* 0x000fe20000010075 */
[----:B------:R-:W-:Y:S01]  /*3930*/  FMUL.FTZ R112, R105, R90 ;  /* 0x0000005a69707220 */ /* 0x000fe20000410000 */
[----:B------:R-:W-:Y:S01]  /*3940*/  FADD.FTZ R24, RZ, R119 ;  /* 0x00000077ff187221 */ /* 0x000fe20000010000 */
[----:B------:R-:W-:Y:S01]  /*3950*/  FMUL.FTZ R94, R94, R115 ;  /* 0x000000735e5e7220 */ /* 0x000fe20000410000 */
[----:B------:R-:W-:Y:S01]  /*3960*/  FMUL.FTZ R119, R109, R100 ;  /* 0x000000646d777220 */ /* 0x000fe20000410000 */
[----:B------:R-:W-:Y:S01]  /*3970*/  FFMA.FTZ R27, R0, -R70, RZ ;  /* 0x80000046001b7223 */ /* 0x000fe200000100ff */
[-C--:B------:R-:W-:Y:S01]  /*3980*/  FMUL.FTZ R95, R105, R108.reuse ;  /* 0x0000006c695f7220 */ /* 0x080fe20000410000 */
[----:B------:R-:W-:Y:S01]  /*3990*/  FFMA.FTZ R112, R117, R108, -R112 ;  /* 0x0000006c75707223 */ /* 0x000fe20000010870 */
[----:B------:R-:W-:Y:S01]  /*39a0*/  FADD.FTZ R25, R24, R25 ;  /* 0x0000001918197221 */ /* 0x000fe20000010000 */
[-C--:B------:R-:W-:Y:S01]  /*39b0*/  FFMA.FTZ R108, R98, R94.reuse, -R119 ;  /* 0x0000005e626c7223 */ /* 0x080fe20000010877 */
[----:B------:R-:W-:Y:S01]  /*39c0*/  FFMA.FTZ R24, R78, -R71, R27 ;  /* 0x800000474e187223 */ /* 0x000fe2000001001b */
[----:B------:R-:W-:Y:S01]  /*39d0*/  FFMA.FTZ R95, R90, R117, R95 ;  /* 0x000000755a5f7223 */ /* 0x000fe2000001005f */
[----:B------:R-:W-:Y:S01]  /*39e0*/  FMUL.FTZ R119, R109, R94 ;  /* 0x0000005e6d777220 */ /* 0x000fe20000410000 */
[----:B------:R-:W-:Y:S01]  /*39f0*/  FADD.FTZ R25, R25, R112 ;  /* 0x0000007019197221 */ /* 0x000fe20000010000 */
[----:B------:R-:W-:Y:S01]  /*3a00*/  FFMA.FTZ R27, R77, -R105, R24 ;  /* 0x800000694d1b7223 */ /* 0x000fe20000010018 */
[----:B------:R-:W-:Y:S01]  /*3a10*/  FADD.FTZ R26, R26, R95 ;  /* 0x0000005f1a1a7221 */ /* 0x000fe20000010000 */
[----:B------:R-:W-:Y:S01]  /*3a20*/  FFMA.FTZ R119, R100, R98, R119 ;  /* 0x0000006264777223 */ /* 0x000fe20000010077 */
[----:B------:R-:W-:Y:S01]  /*3a30*/  FADD.FTZ R108, R25, R108 ;  /* 0x0000006c196c7221 */ /* 0x000fe20000010000 */
[----:B------:R-:W-:Y:S01]  /*3a40*/  FFMA.FTZ R94, R76, -R109, R27 ;  /* 0x8000006d4c5e7223 */ /* 0x000fe2000001001b */
[----:B------:R-:W-:Y:S01]  /*3a50*/  ISETP.NE.AND P1, PT, R59, RZ, PT ;  /* 0x000000ff3b00720c */ /* 0x000fe20003f25270 */
[----:B------:R-:W-:Y:S01]  /*3a60*/  FADD.FTZ R24, R26, R119 ;  /* 0x000000771a187221 */ /* 0x000fe20000010000 */
[----:B------:R-:W-:Y:S01]  /*3a70*/  MOV R26, R104 ;  /* 0x00000068001a7202 */ /* 0x000fe20000000f00 */
[----:B------:R-:W0:Y:S01]  /*3a80*/  SHFL.DOWN PT, R119, R104, 0x1, 0x1f ;  /* 0x08201f0068777f89 */ /* 0x000e2200000e0000 */
[----:B------:R-:W-:Y:S01]  /*3a90*/  MOV R27, R94 ;  /* 0x0000005e001b7202 */ /* 0x000fe20000000f00 */
[----:B------:R-:W-:Y:S01]  /*3aa0*/  FADD.FTZ R15, R100, R15 ;  /* 0x0000000f640f7221 */ /* 0x000fe20000010000 */
[----:B------:R-:W-:Y:S01]  /*3ab0*/  MOV R25, R108 ;  /* 0x0000006c00197202 */ /* 0x000fe20000000f00 */
[----:B------:R-:W1:Y:S01]  /*3ac0*/  SHFL.DOWN PT, R116, R94, 0x1, 0x1f ;  /* 0x08201f005e747f89 */ /* 0x000e6200000e0000 */
[----:B------:R-:W-:Y:S01]  /*3ad0*/  FADD.FTZ R14, R90, R14 ;  /* 0x0000000e5a0e7221 */ /* 0x000fe20000010000 */
[----:B------:R-:W-:Y:S01]  /*3ae0*/  FADD.FTZ R13, R92, R13 ;  /* 0x0000000d5c0d7221 */ /* 0x000fe20000010000 */
[----:B------:R-:W-:Y:S01]  /*3af0*/  FADD.FTZ R12, R107, R12 ;  /* 0x0000000c6b0c7221 */ /* 0x000fe20000010000 */
[----:B------:R-:W2:Y:S04]  /*3b00*/  SHFL.DOWN PT, R112, R108, 0x1, 0x1f ;  /* 0x08201f006c707f89 */ /* 0x000ea800000e0000 */
[----:B------:R-:W3:Y:S01]  /*3b10*/  SHFL.DOWN PT, R95, R24, 0x1, 0x1f ;  /* 0x08201f00185f7f89 */ /* 0x000ee200000e0000 */
        /* <DEDUP_REMOVED lines=23> */
[-C--:B------:R-:W-:Y:S01]  /*3c90*/  FMUL.FTZ R94, R99, R22.reuse ;  /* 0x00000016635e7220 */ /* 0x080fe20000410000 */
[----:B---3--:R-:W-:Y:S02]  /*3ca0*/  @!P0 FADD.FTZ R24, R24, R95 ;  /* 0x0000005f18188221 */ /* 0x008fe40000010000 */
[----:B------:R-:W2:Y:S01]  /*3cb0*/  SHFL.DOWN PT, R108, R25, 0x8, 0x1f ;  /* 0x09001f00196c7f89 */ /* 0x000ea200000e0000 */
[----:B------:R-:W-:Y:S01]  /*3cc0*/  ISETP.GT.AND P0, PT, R59, 0x17, PT ;  /* 0x000000173b00780c */ /* 0x000fe20003f04270 */
[CC--:B------:R-:W-:Y:S01]  /*3cd0*/  FMUL.FTZ R95, R99.reuse, R23.reuse ;  /* 0x00000017635f7220 */ /* 0x0c0fe20000410000 */
[C---:B------:R-:W-:Y:S01]  /*3ce0*/  FFMA.FTZ R119, R102.reuse, R23, R94 ;  /* 0x0000001766777223 */ /* 0x040fe2000001005e */
[----:B------:R-:W3:Y:S01]  /*3cf0*/  SHFL.DOWN PT, R121, R24, 0x8, 0x1f ;  /* 0x09001f0018797f89 */ /* 0x000ee200000e0000 */
[C---:B------:R-:W-:Y:S01]  /*3d00*/  FMUL.FTZ R23, R99.reuse, R21 ;  /* 0x0000001563177220 */ /* 0x040fe20000410000 */
[----:B------:R-:W-:Y:S01]  /*3d10*/  FFMA.FTZ R104, R102, R22, -R95 ;  /* 0x0000001666687223 */ /* 0x000fe2000001085f */
[----:B------:R-:W-:-:S02]  /*3d20*/  FMUL.FTZ R22, R99, R20 ;  /* 0x0000001463167220 */ /* 0x000fc40000410000 */
[----:B------:R-:W-:Y:S01]  /*3d30*/  FFMA.FTZ R20, R102, R20, -R23 ;  /* 0x0000001466147223 */ /* 0x000fe20000010817 */
[----:B------:R-:W-:Y:S01]  /*3d40*/  FADD.FTZ R23, R114, R119 ;  /* 0x0000007772177221 */ /* 0x000fe20000010000 */
[----:B------:R-:W-:Y:S01]  /*3d50*/  FFMA.FTZ R21, R102, R21, R22 ;  /* 0x0000001566157223 */ /* 0x000fe20000010016 */
[----:B------:R-:W-:Y:S01]  /*3d60*/  FADD.FTZ R22, R103, R104 ;  /* 0x0000006867167221 */ /* 0x000fe20000010000 */
[C---:B------:R-:W-:Y:S01]  /*3d70*/  FMUL.FTZ R119, R45.reuse, R111 ;  /* 0x0000006f2d777220 */ /* 0x040fe20000410000 */
[C---:B------:R-:W-:Y:S01]  /*3d80*/  FMUL.FTZ R103, R45.reuse, R96 ;  /* 0x000000602d677220 */ /* 0x040fe20000410000 */
[----:B0-----:R-:W-:Y:S02]  /*3d90*/  @!P0 FADD.FTZ R26, R26, R123 ;  /* 0x0000007b1a1a8221 */ /* 0x001fe40000010000 */
[----:B------:R0:W-:Y:S01]  /*3da0*/  @!P2 STS.128 [R75+0x1760], R20 ;  /* 0x001760144b00a388 */ /* 0x0001e20000000c00 */
[-C--:B------:R-:W-:Y:S01]  /*3db0*/  FFMA.FTZ R104, R44, R106.reuse, -R103 ;  /* 0x0000006a2c687223 */ /* 0x080fe20000010867 */
[----:B------:R-:W-:Y:S01]  /*3dc0*/  FMUL.FTZ R103, R45, R106 ;  /* 0x0000006a2d677220 */ /* 0x000fe20000410000 */
[----:B-1----:R-:W-:Y:S01]  /*3dd0*/  @!P0 FADD.FTZ R27, R27, R112 ;  /* 0x000000701b1b8221 */ /* 0x002fe20000010000 */
[----:B------:R-:W1:Y:S01]  /*3de0*/  SHFL.DOWN PT, R95, R26, 0x10, 0x1f ;  /* 0x0a001f001a5f7f89 */ /* 0x000e6200000e0000 */
[----:B--2---:R-:W-:-:S03]  /*3df0*/  @!P0 FADD.FTZ R25, R25, R108 ;  /* 0x0000006c19198221 */ /* 0x004fc60000010000 */
[----:B------:R-:W2:Y:S01]  /*3e00*/  SHFL.DOWN PT, R102, R27, 0x10, 0x1f ;  /* 0x0a001f001b667f89 */ /* 0x000ea200000e0000 */
[-C--:B------:R-:W-:Y:S01]  /*3e10*/  FFMA.FTZ R108, R44, R110.reuse, -R119 ;  /* 0x0000006e2c6c7223 */ /* 0x080fe20000010877 */
[C---:B------:R-:W-:Y:S01]  /*3e20*/  FMUL.FTZ R110, R45.reuse, R110 ;  /* 0x0000006e2d6e7220 */ /* 0x040fe20000410000 */
[----:B---3--:R-:W-:Y:S01]  /*3e30*/  @!P0 FADD.FTZ R24, R24, R121 ;  /* 0x0000007918188221 */ /* 0x008fe20000010000 */
[----:B------:R-:W3:Y:S01]  /*3e40*/  SHFL.DOWN PT, R94, R25, 0x10, 0x1f ;  /* 0x0a001f00195e7f89 */ /* 0x000ee200000e0000 */
[----:B------:R-:W-:Y:S01]  /*3e50*/  FMUL.FTZ R121, R45, R113 ;  /* 0x000000712d797220 */ /* 0x000fe20000410000 */
[----:B------:R-:W-:Y:S01]  /*3e60*/  ISETP.GT.AND P0, PT, R59, 0xf, PT ;  /* 0x0000000f3b00780c */ /* 0x000fe20003f04270 */
[C---:B------:R-:W-:Y:S01]  /*3e70*/  FFMA.FTZ R110, R44.reuse, R111, R110 ;  /* 0x0000006f2c6e7223 */ /* 0x040fe2000001006e */
[----:B------:R-:W4:Y:S01]  /*3e80*/  SHFL.DOWN PT, R99, R24, 0x10, 0x1f ;  /* 0x0a001f0018637f89 */ /* 0x000f2200000e0000 */
[CC--:B------:R-:W-:Y:S01]  /*3e90*/  FFMA.FTZ R112, R44.reuse, R115.reuse, -R121 ;  /* 0x000000732c707223 */ /* 0x0c0fe20000010879 */
[----:B------:R-:W-:Y:S01]  /*3ea0*/  FMUL.FTZ R115, R45, R115 ;  /* 0x000000732d737220 */ /* 0x000fe20000410000 */
[----:B0-----:R-:W-:-:S02]  /*3eb0*/  FFMA.FTZ R20, R44, R96, R103 ;  /* 0x000000602c147223 */ /* 0x001fc40000010067 */
[----:B------:R-:W-:Y:S01]  /*3ec0*/  FMUL.FTZ R112, R109, R112 ;  /* 0x000000706d707220 */ /* 0x000fe20000410000 */
[----:B------:R-:W-:Y:S01]  /*3ed0*/  FMUL.FTZ R109, R105, R108 ;  /* 0x0000006c696d7220 */ /* 0x000fe20000410000 */
[----:B------:R-:W-:Y:S01]  /*3ee0*/  FMUL.FTZ R105, R71, R104 ;  /* 0x0000006847697220 */ /* 0x000fe20000410000 */
[C---:B------:R-:W-:Y:S01]  /*3ef0*/  FMUL.FTZ R71, R45.reuse, R91 ;  /* 0x0000005b2d477220 */ /* 0x040fe20000410000 */
[----:B------:R-:W-:Y:S01]  /*3f00*/  FMUL.FTZ R104, R45, R93 ;  /* 0x0000005d2d687220 */ /* 0x000fe20000410000 */
[----:B------:R-:W-:Y:S01]  /*3f10*/  FFMA.FTZ R115, R44, R113, R115 ;  /* 0x000000712c737223 */ /* 0x000fe20000010073 */
[----:B------:R-:W-:Y:S01]  /*3f20*/  FFMA.FTZ R109, R110, R117, R109 ;  /* 0x000000756e6d7223 */ /* 0x000fe2000001006d */
[C---:B------:R-:W-:Y:S01]  /*3f30*/  FFMA.FTZ R71, R44.reuse, R93, -R71 ;  /* 0x0000005d2c477223 */ /* 0x040fe20000010847 */
[----:B------:R-:W-:Y:S01]  /*3f40*/  FFMA.FTZ R21, R44, R91, R104 ;  /* 0x0000005b2c157223 */ /* 0x000fe20000010068 */
[----:B-1----:R-:W-:Y:S01]  /*3f50*/  @!P0 FADD.FTZ R26, R26, R95 ;  /* 0x0000005f1a1a8221 */ /* 0x002fe20000010000 */
[----:B------:R-:W-:Y:S01]  /*3f60*/  FFMA.FTZ R112, R115, R98, R112 ;  /* 0x0000006273707223 */ /* 0x000fe20000010070 */
[----:B------:R-:W-:Y:S01]  /*3f70*/  FMUL.FTZ R70, R70, R71 ;  /* 0x0000004746467220 */ /* 0x000fe20000410000 */
[----:B--2---:R-:W-:Y:S01]  /*3f80*/  @!P0 FADD.FTZ R27, R27, R102 ;  /* 0x000000661b1b8221 */ /* 0x004fe20000010000 */
        /* <DEDUP_REMOVED lines=8> */
[----:B------:R-:W-:Y:S01]  /*4010*/  FADD.FTZ R19, R112, R19 ;  /* 0x0000001370137221 */ /* 0x000fe20000010000 */
[----:B------:R-:W-:Y:S01]  /*4020*/  FADD.FTZ R18, R109, R18 ;  /* 0x000000126d127221 */ /* 0x000fe20000010000 */
[----:B------:R-:W-:Y:S01]  /*4030*/  FADD.FTZ R17, R20, R17 ;  /* 0x0000001114117221 */ /* 0x000fe20000010000 */
[----:B------:R0:W-:Y:S01]  /*4040*/  @!P1 STS.128 [R68+0x220], R24 ;  /* 0x0002201844009388 */ /* 0x0001e20000000c00 */
        /* <DEDUP_REMOVED lines=12> */
.L_x_17503:
[----:B------:R-:W-:Y:S05]  /*4110*/  BSYNC B0 ;  /* 0x0000000000007941 */ /* 0x000fea0003800000 */
.L_x_17502:
        /* <DEDUP_REMOVED lines=14> */
.L_x_17489:
[----:B------:R-:W-:Y:S01]  /*4200*/  BAR.SYNC.DEFER_BLOCKING 0x0 ;  /* 0x0000000000007b1d */ /* 0x000fe20000010000 */
[----:B------:R-:W-:-:S05]  /*4210*/  ISETP.NE.AND P5, PT, R60, RZ, PT ;  /* 0x000000ff3c00720c */ /* 0x000fca0003fa5270 */
[----:B------:R-:W-:Y:S02]  /*4220*/  ULDC UR5, c[0x0][0x218] ;  /* 0x0000860000057ab9 */ /* 0x000fe40000000800 */
[----:B------:R-:W1:Y:S01]  /*4230*/  LDC.64 R8, c[0x0][0x388] ;  /* 0x0000e200ff087b82 */ /* 0x000e620000000a00 */
[----:B------:R-:W-:Y:S01]  /*4240*/  IADD3 R29, -R28, UR5, RZ ;  /* 0x000000051c1d7c10 */ /* 0x000fe2000fffe1ff */
[----:B------:R-:W-:Y:S01]  /*4250*/  BSSY B0, `(.L_x_17505) ;  /* 0x000001d000007945 */ /* 0x000fe20003800000 */
[----:B------:R2:W-:Y:S01]  /*4260*/  STS.128 [R3], R12 ;  /* 0x0000000c03007388 */ /* 0x0005e20000000c00 */
[----:B------:R-:W-:-:S03]  /*4270*/  NOP ;  /* 0x0000000000007918 */ /* 0x000fc60000000000 */
[----:B------:R-:W-:Y:S01]  /*4280*/  LDS R11, [R46] ;  /* 0x000000002e0b7984 */ /* 0x000fe20000000800 */
[C---:B-1----:R-:W-:Y:S02]  /*4290*/  IMAD R2, R8.reuse, UR17, RZ ;  /* 0x0000001108027c24 */ /* 0x042fe4000f8e02ff */
[----:B------:R-:W-:Y:S01]  /*42a0*/  IMAD.WIDE.U32 R4, R8, UR16, RZ ;  /* 0x0000001008047c25 */ /* 0x000fe2000f8e00ff */
[----:B------:R-:W-:Y:S03]  /*42b0*/  LDS R21, [R46+0x80] ;  /* 0x000080002e157984 */ /* 0x000fe60000000800 */
[----:B------:R-:W-:Y:S01]  /*42c0*/  IMAD R9, R9, UR16, R2 ;  /* 0x0000001009097c24 */ /* 0x000fe2000f8e0202 */
[----:B------:R-:W-:Y:S04]  /*42d0*/  LDS R23, [R46+0x100] ;  /* 0x000100002e177984 */ /* 0x000fe80000000800 */
[----:B0-----:R-:W-:Y:S01]  /*42e0*/  LDS R25, [R46+0x180] ;  /* 0x000180002e197984 */ /* 0x001fe20000000800 */
[----:B--2---:R-:W-:-:S03]  /*42f0*/  IADD3 R13, R5, R9, RZ ;  /* 0x00000009050d7210 */ /* 0x004fc60007ffe0ff */
        /* <DEDUP_REMOVED lines=18> */
.L_x_17506:
[----:B------:R-:W-:Y:S05]  /*4420*/  BSYNC B0 ;  /* 0x0000000000007941 */ /* 0x000fea0003800000 */
.L_x_17505:
[----:B------:R-:W-:Y:S01]  /*4430*/  ULDC.64 UR8, c[0x0][0x390] ;  /* 0x0000e40000087ab9 */ /* 0x000fe20000000a00 */
[----:B------:R-:W-:Y:S01]  /*4440*/  MOV R5, R13 ;  /* 0x0000000d00057202 */ /* 0x000fe20000000f00 */
[----:B------:R-:W-:Y:S01]  /*4450*/  IMAD R2, R66, UR8, RZ ;  /* 0x0000000842027c24 */ /* 0x000fe2000f8e02ff */
[-C--:B------:R-:W-:Y:S01]  /*4460*/  ISETP.GE.AND P1, PT, R48, R0.reuse, PT ;  /* 0x000000003000720c */ /* 0x080fe20003f26270 */
[----:B------:R-:W-:Y:S01]  /*4470*/  BSSY B0, `(.L_x_17507) ;  /* 0x0000033000007945 */ /* 0x000fe20003800000 */
[-C--:B------:R-:W-:Y:S01]  /*4480*/  ISETP.GE.AND P0, PT, R49, R0.reuse, PT ;  /* 0x000000003100720c */ /* 0x080fe20003f06270 */
[----:B------:R-:W-:Y:S01]  /*4490*/  IMAD.WIDE.U32 R4, R65, UR8, R4 ;  /* 0x0000000841047c25 */ /* 0x000fe2000f8e0004 */
[----:B------:R-:W-:-:S03]  /*44a0*/  ISETP.GE.AND P2, PT, R47, R0, PT ;  /* 0x000000002f00720c */ /* 0x000fc60003f46270 */
[----:B0-----:R-:W-:Y:S01]  /*44b0*/  IMAD R9, R65, UR9, R2 ;  /* 0x0000000941097c24 */ /* 0x001fe2000f8e0202 */
[----:B------:R-:W-:Y:S01]  /*44c0*/  ULDC.64 UR8, c[0x0][0x3e0] ;  /* 0x0000f80000087ab9 */ /* 0x000fe20000000a00 */
[----:B------:R-:W-:Y:S02]  /*44d0*/  IADD3 R2, P4, R4, UR6, RZ ;  /* 0x0000000604027c10 */ /* 0x000fe4000ff9e0ff */
[C---:B------:R-:W-:Y:S02]  /*44e0*/  LEA R7, P3, R50.reuse, UR8, 0x2 ;  /* 0x0000000832077c11 */ /* 0x040fe4000f8610ff */
[----:B------:R-:W-:Y:S02]  /*44f0*/  IADD3.X R5, R9, UR7, R5, P4, !PT ;  /* 0x0000000709057c10 */ /* 0x000fe4000a7fe405 */
[----:B------:R-:W-:Y:S02]  /*4500*/  LEA.HI.X R0, R50, UR9, R51, 0x2, P3 ;  /* 0x0000000932007c11 */ /* 0x000fe400098f1433 */
[----:B------:R-:W-:-:S02]  /*4510*/  LEA R4, P3, R2, R7, 0x2 ;  /* 0x0000000702047211 */ /* 0x000fc400078610ff */
[----:B------:R-:W0:Y:S02]  /*4520*/  LDC.64 R6, c[0x0][0x3a8] ;  /* 0x0000ea00ff067b82 */ /* 0x000e240000000a00 */
[----:B------:R-:W-:Y:S01]  /*4530*/  LEA.HI.X R5, R2, R0, R5, 0x2, P3 ;  /* 0x0000000002057211 */ /* 0x000fe200018f1405 */
[----:B------:R-:W-:-:S04]  /*4540*/  FADD.FTZ R0, R16, R61 ;  /* 0x0000003d10007221 */ /* 0x000fc80000010000 */
[----:B------:R-:W-:Y:S01]  /*4550*/  @!P1 STG.E desc[UR14][R4.64+-0x100], R23 ;  /* 0xffff001704009986 */ /* 0x000fe2000c10190e */
[----:B------:R-:W-:-:S03]  /*4560*/  IADD3 R10, P1, R50, -0x60, RZ ;  /* 0xffffffa0320a7810 */ /* 0x000fc60007f3e0ff */
[----:B------:R-:W-:Y:S04]  /*4570*/  @!P0 STG.E desc[UR14][R4.64+-0x180], R21 ;  /* 0xfffe801504008986 */ /* 0x000fe8000c10190e */
[----:B------:R-:W-:Y:S01]  /*4580*/  @!P2 STG.E desc[UR14][R4.64+-0x80], R25 ;  /* 0xffff80190400a986 */ /* 0x000fe2000c10190e */
[----:B------:R-:W-:Y:S06]  /*4590*/  BAR.SYNC.DEFER_BLOCKING 0x0 ;  /* 0x0000000000007b1d */ /* 0x000fec0000010000 */
[----:B------:R1:W-:Y:S01]  /*45a0*/  STS.128 [R3], R16 ;  /* 0x0000001003007388 */ /* 0x0003e20000000c00 */
[----:B------:R-:W-:-:S03]  /*45b0*/  NOP ;  /* 0x0000000000007918 */ /* 0x000fc60000000000 */
[----:B------:R-:W-:Y:S04]  /*45c0*/  LDS R9, [R46] ;  /* 0x000000002e097984 */ /* 0x000fe80000000800 */
[----:B------:R-:W-:Y:S04]  /*45d0*/  LDS R11, [R46+0x80] ;  /* 0x000080002e0b7984 */ /* 0x000fe80000000800 */
[----:B------:R-:W-:Y:S01]  /*45e0*/  LDS R13, [R46+0x100] ;  /* 0x000100002e0d7984 */ /* 0x000fe20000000800 */
[----:B-1----:R-:W-:Y:S01]  /*45f0*/  FADD.FTZ R17, R0, R17 ;  /* 0x0000001100117221 */ /* 0x002fe20000010000 */
[----:B0-----:R-:W-:-:S02]  /*4600*/  IMAD R0, R6, UR17, RZ ;  /* 0x0000001106007c24 */ /* 0x001fc4000f8e02ff */
[----:B------:R-:W-:Y:S01]  /*4610*/  LDS R15, [R46+0x180] ;  /* 0x000180002e0f7984 */ /* 0x000fe20000000800 */
[----:B------:R-:W-:Y:S01]  /*4620*/  FADD.FTZ R18, R17, R18 ;  /* 0x0000001211127221 */ /* 0x000fe20000010000 */
[----:B------:R-:W-:Y:S01]  /*4630*/  IMAD R7, R7, UR16, R0 ;  /* 0x0000001007077c24 */ /* 0x000fe2000f8e0200 */
[----:B------:R-:W-:Y:S01]  /*4640*/  IADD3.X R17, R51, -0x1, RZ, P1, !PT ;  /* 0xffffffff33117810 */ /* 0x000fe20000ffe4ff */
[----:B------:R-:W-:Y:S01]  /*4650*/  @!P5 STS [R68+0x200], R29 ;  /* 0x0002001d4400d388 */ /* 0x000fe20000000800 */
[----:B------:R-:W-:-:S04]  /*4660*/  IMAD.WIDE.U32 R2, R6, UR16, RZ ;  /* 0x0000001006027c25 */ /* 0x000fc8000f8e00ff */
[----:B------:R-:W-:Y:S01]  /*4670*/  FADD.FTZ R61, R18, R19 ;  /* 0x00000013123d7221 */ /* 0x000fe20000010000 */
[----:B------:R-:W-:Y:S01]  /*4680*/  BAR.SYNC.DEFER_BLOCKING 0x0 ;  /* 0x0000000000007b1d */ /* 0x000fe20000010000 */
[----:B------:R-:W-:-:S05]  /*4690*/  IADD3 R19, R3, R7, RZ ;  /* 0x0000000703137210 */ /* 0x000fca0007ffe0ff */
        /* <DEDUP_REMOVED lines=16> */
.L_x_17508:
[----:B------:R-:W-:Y:S05]  /*47a0*/  BSYNC B0 ;  /* 0x0000000000007941 */ /* 0x000fea0003800000 */
.L_x_17507:
[----:B------:R-:W-:Y:S01]  /*47b0*/  MOV R3, R19 ;  /* 0x0000001300037202 */ /* 0x000fe20000000f00 */
[----:B------:R-:W-:Y:S01]  /*47c0*/  ULDC.64 UR8, c[0x0][0x3b0] ;  /* 0x0000ec0000087ab9 */ /* 0x000fe20000000a00 */
[----:B------:R-:W-:Y:S01]  /*47d0*/  ULDC.64 UR10, c[0x0][0x3f0] ;  /* 0x0000fc00000a7ab9 */ /* 0x000fe20000000a00 */
[----:B------:R-:W-:Y:S01]  /*47e0*/  IMAD R0, R66, UR8, RZ ;  /* 0x0000000842007c24 */ /* 0x000fe2000f8e02ff */
[-C--:B------:R-:W-:Y:S01]  /*47f0*/  ISETP.GE.AND P0, PT, R49, R8.reuse, PT ;  /* 0x000000083100720c */ /* 0x080fe20003f06270 */
[----:B------:R-:W-:Y:S01]  /*4800*/  IMAD.WIDE.U32 R2, R65, UR8, R2 ;  /* 0x0000000841027c25 */ /* 0x000fe2000f8e0002 */
[-C--:B------:R-:W-:Y:S01]  /*4810*/  ISETP.GE.AND P1, PT, R48, R8.reuse, PT ;  /* 0x000000083000720c */ /* 0x080fe20003f26270 */
[----:B------:R-:W-:Y:S01]  /*4820*/  UIADD3 UR4, UR4, -0x80, URZ ;  /* 0xffffff8004047890 */ /* 0x000fe2000fffe03f */
[----:B------:R-:W-:Y:S01]  /*4830*/  ISETP.GE.AND P2, PT, R47, R8, PT ;  /* 0x000000082f00720c */ /* 0x000fe20003f46270 */
[----:B0-----:R-:W-:Y:S01]  /*4840*/  IMAD R7, R65, UR9, R0 ;  /* 0x0000000941077c24 */ /* 0x001fe2000f8e0200 */
[----:B------:R-:W-:-:S02]  /*4850*/  IADD3 R5, P3, R2, UR6, RZ ;  /* 0x0000000602057c10 */ /* 0x000fc4000ff7e0ff */
[C---:B------:R-:W-:Y:S02]  /*4860*/  LEA R0, P4, R10.reuse, UR10, 0x2 ;  /* 0x0000000a0a007c11 */ /* 0x040fe4000f8810ff */
[----:B------:R-:W-:Y:S02]  /*4870*/  IADD3.X R3, R7, UR7, R3, P3, !PT ;  /* 0x0000000707037c10 */ /* 0x000fe40009ffe403 */
[----:B------:R-:W-:Y:S02]  /*4880*/  LEA.HI.X R4, R10, UR11, R17, 0x2, P4 ;  /* 0x0000000b0a047c11 */ /* 0x000fe4000a0f1411 */
[----:B------:R-:W-:-:S04]  /*4890*/  LEA R2, P3, R5, R0, 0x2 ;  /* 0x0000000005027211 */ /* 0x000fc800078610ff */
[----:B------:R-:W-:Y:S02]  /*48a0*/  LEA.HI.X R3, R5, R4, R3, 0x2, P3 ;  /* 0x0000000405037211 */ /* 0x000fe400018f1403 */
[C---:B------:R-:W-:Y:S02]  /*48b0*/  ISETP.GT.AND P3, PT, R58.reuse, 0x1, PT ;  /* 0x000000013a00780c */ /* 0x040fe40003f64270 */
[----:B------:R-:W-:Y:S01]  /*48c0*/  IADD3 R58, R58, -0x1, RZ ;  /* 0xffffffff3a3a7810 */ /* 0x000fe20007ffe0ff */
        /* <DEDUP_REMOVED lines=10> */
.L_x_17483:
        /* <DEDUP_REMOVED lines=26> */
.L_x_17511:
[----:B------:R-:W-:Y:S05]  /*4b10*/  BSYNC B0 ;  /* 0x0000000000007941 */ /* 0x000fea0003800000 */
.L_x_17510:
        /* <DEDUP_REMOVED lines=29> */
.L_x_17513:
[----:B------:R-:W2:Y:S02]  /*4cf0*/  S2R R21, SR_TID.X ;  /* 0x0000000000157919 */ /* 0x000ea40000002100 */
.L_x_17514:
[----:B------:R-:W-:Y:S05]  /*4d00*/  BSYNC B0 ;  /* 0x0000000000007941 */ /* 0x000fea0003800000 */
.L_x_17512:
[----:B------:R-:W-:Y:S02]  /*4d10*/  ULDC UR22, c[0x0][0x21c] ;  /* 0x0000870000167ab9 */ /* 0x000fe40000000800 */
[----:B--2---:R-:W-:-:S13]  /*4d20*/  ISETP.GE.AND P0, PT, R21, UR22, PT ;  /* 0x0000001615007c0c */ /* 0x004fda000bf06270 */
[----:B------:R-:W-:Y:S05]  /*4d30*/  @P0 EXIT ;  /* 0x000000000000094d */ /* 0x000fea0003800000 */
[----:B------:R-:W-:Y:S01]  /*4d40*/  ULDC.64 UR6, c[0x0][0x248] ;  /* 0x0000920000067ab9 */ /* 0x000fe20000000a00 */
[----:B------:R-:W2:Y:S01]  /*4d50*/  S2UR UR5, SR_CgaCtaId ;  /* 0x00000000000579c3 */ /* 0x000ea20000008800 */
[C---:B------:R-:W-:Y:S01]  /*4d60*/  IMAD R0, R66.reuse, UR6, RZ ;  /* 0x0000000642007c24 */ /* 0x040fe2000f8e02ff */
[----:B------:R-:W-:Y:S01]  /*4d70*/  ULDC.64 UR10, c[0x0][0x268] ;  /* 0x00009a00000a7ab9 */ /* 0x000fe20000000a00 */
[C---:B0-----:R-:W-:Y:S01]  /*4d80*/  IMAD.WIDE.U32 R2, R65.reuse, UR6, RZ ;  /* 0x0000000641027c25 */ /* 0x041fe2000f8e00ff */
        /* <DEDUP_REMOVED lines=11> */
[C---:B-1----:R-:W-:Y:S01]  /*4e40*/  IMAD R33, R65.reuse, UR7, R0 ;  /* 0x0000000741217c24 */ /* 0x042fe2000f8e0200 */
[----:B------:R-:W-:Y:S01]  /*4e50*/  ULDC.64 UR24, c[0x0][0x270] ;  /* 0x00009c0000187ab9 */ /* 0x000fe20000000a00 */
[C---:B------:R-:W-:Y:S01]  /*4e60*/  IMAD R0, R66.reuse, UR8, RZ ;  /* 0x0000000842007c24 */ /* 0x040fe2000f8e02ff */
[----:B------:R-:W-:Y:S01]  /*4e70*/  ULDC.64 UR28, c[0x0][0x250] ;  /* 0x00009400001c7ab9 */ /* 0x000fe20000000a00 */
[C---:B------:R-:W-:Y:S01]  /*4e80*/  IMAD.WIDE.U32 R8, R65.reuse, UR8, RZ ;  /* 0x0000000841087c25 */ /* 0x040fe2000f8e00ff */
[----:B------:R-:W-:Y:S01]  /*4e90*/  ULDC.64 UR12, c[0x0][0x3c0] ;  /* 0x0000f000000c7ab9 */ /* 0x000fe20000000a00 */
[----:B------:R-:W-:Y:S01]  /*4ea0*/  ULDC.64 UR16, c[0x0][0x360] ;  /* 0x0000d80000107ab9 */ /* 0x000fe20000000a00 */
[----:B------:R-:W-:Y:S01]  /*4eb0*/  ULDC.64 UR18, c[0x0][0x3c8] ;  /* 0x0000f20000127ab9 */ /* 0x000fe20000000a00 */
[C---:B----4-:R-:W-:Y:S01]  /*4ec0*/  IMAD R31, R65.reuse, UR9, R0 ;  /* 0x00000009411f7c24 */ /* 0x050fe2000f8e0200 */
[----:B------:R-:W-:Y:S01]  /*4ed0*/  ULDC.64 UR8, c[0x0][0x338] ;  /* 0x0000ce0000087ab9 */ /* 0x000fe20000000a00 */
[----:B---3--:R-:W-:Y:S01]  /*4ee0*/  IMAD.WIDE.U32 R4, R65, UR6, RZ ;  /* 0x0000000641047c25 */ /* 0x008fe2000f8e00ff */
        /* <DEDUP_REMOVED lines=13> */
.L_x_17516:
        /* <DEDUP_REMOVED lines=64> */
.L_x_17515:
[----:B------:R-:W-:Y:S05]  /*53c0*/  EXIT ;  /* 0x000000000000794d */ /* 0x000fea0003800000 */
.L_x_17517:
        /* <DEDUP_REMOVED lines=11> */
.L_x_19030:


//--------------------- .text._Z25selective_scan_bwd_kernelI32Selective_Scan_bwd_kernel_traitsILi32ELi4ELb0ELb0ELb0ELb1ELb0EfN3c107complexIfEEEEv12SSMParamsBwd --------------------------
	.section	.text._Z25selective_scan_bwd_kernelI32Selective_Scan_bwd_kernel_traitsILi32ELi4ELb0ELb0ELb0ELb1ELb0EfN3c107complexIfEEEEv12SSMParamsBwd,"ax",@progbits
	.align	128
        .global         _Z25selective_scan_bwd_kernelI32Selective_Scan_bwd_kernel_traitsILi32ELi4ELb0ELb0ELb0ELb1ELb0EfN3c107complexIfEEEEv12SSMParamsBwd
        .type           _Z25selective_scan_bwd_kernelI32Selective_Scan_bwd_kernel_traitsILi32ELi4ELb0ELb0ELb0ELb1ELb0EfN3c107complexIfEEEEv12SSMParamsBwd,@function
        .size           _Z25selective_scan_bwd_kernelI32Selective_Scan_bwd_kernel_traitsILi32ELi4ELb0ELb0ELb0ELb1ELb0EfN3c107complexIfEEEEv12SSMParamsBwd,(.L_x_19031 - _Z25selective_scan_bwd_kernelI32Selective_Scan_bwd_kernel_traitsILi32ELi4ELb0ELb0ELb0ELb1ELb0EfN3c107complexIfEEEEv12SSMParamsBwd)
        .other          _Z25selective_scan_bwd_kernelI32Selective_Scan_bwd_kernel_traitsILi32ELi4ELb0ELb0ELb0ELb1ELb0EfN3c107complexIfEEEEv12SSMParamsBwd,@"STO_CUDA_ENTRY STV_DEFAULT"
_Z25selective_scan_bwd_kernelI32Selective_Scan_bwd_kernel_traitsILi32ELi4ELb0ELb0ELb0ELb1ELb0EfN3c107complexIfEEEEv12SSMParamsBwd:
.text._Z25selective_scan_bwd_kernelI32Selective_Scan_bwd_kernel_traitsILi32ELi4ELb0ELb0ELb0ELb1ELb0EfN3c107complexIfEEEEv12SSMParamsBwd:
        /* <DEDUP_REMOVED lines=104> */
.L_x_17547:
[----:B0-----:R-:W0:Y:S01]  /*0680*/  LDC R2, c[0x0][0x224] ;  /* 0x00008900ff027b82 */ /* 0x001e220000000800 */
[----:B------:R-:W-:Y:S01]  /*0690*/  ULDC UR4, c[0x0][0x218] ;  /* 0x0000860000047ab9 */ /* 0x000fe20000000800 */
[C---:B------:R-:W-:Y:S01]  /*06a0*/  SHF.L.U32 R61, R54.reuse, 0x2, RZ ;  /* 0x00000002363d7819 */ /* 0x040fe200000006ff */
[----:B------:R-:W-:Y:S01]  /*06b0*/  HFMA2.MMA R0, -RZ, RZ, 0, 0 ;  /* 0x00000000ff007435 */ /* 0x000fe200000001ff */
[----:B------:R-:W-:Y:S01]  /*06c0*/  SHF.L.U64.HI R62, R54, 0x2, R57 ;  /* 0x00000002363e7819 */ /* 0x000fe20000010239 */
[----:B------:R-:W-:Y:S01]  /*06d0*/  HFMA2.MMA R8, -RZ, RZ, 0, 0 ;  /* 0x00000000ff087435 */ /* 0x000fe200000001ff */
[----:B------:R-:W-:Y:S02]  /*06e0*/  IADD3 R4, P4, R48, R61, RZ ;  /* 0x0000003d30047210 */ /* 0x000fe40007f9e0ff */
[----:B------:R-:W-:Y:S02]  /*06f0*/  MOV R6, RZ ;  /* 0x000000ff00067202 */ /* 0x000fe40000000f00 */
[----:B------:R-:W-:-:S02]  /*0700*/  MOV R12, RZ ;  /* 0x000000ff000c7202 */ /* 0x000fc40000000f00 */
[----:B------:R-:W-:Y:S02]  /*0710*/  IADD3.X R5, R49, R62, RZ, P4, !PT ;  /* 0x0000003e31057210 */ /* 0x000fe400027fe4ff */
[----:B0-----:R-:W-:-:S04]  /*0720*/  IADD3 R75, -R55, R2, RZ ;  /* 0x00000002374b7210 */ /* 0x001fc80007ffe1ff */
[----:B------:R-:W-:-:S04]  /*0730*/  LEA R60, R75, 0xffffff80, 0x7 ;  /* 0xffffff804b3c7811 */ /* 0x000fc800078e38ff */
[----:B------:R-:W-:-:S04]  /*0740*/  IADD3 R3, -R60, UR4, RZ ;  /* 0x000000043c037c10 */ /* 0x000fc8000fffe1ff */
[-C--:B------:R-:W-:Y:S01]  /*0750*/  ISETP.GE.AND P0, PT, R54, R3.reuse, PT ;  /* 0x000000033600720c */ /* 0x080fe20003f06270 */
[----:B------:R-:W-:Y:S01]  /*0760*/  BAR.SYNC.DEFER_BLOCKING 0x0 ;  /* 0x0000000000007b1d */ /* 0x000fe20000010000 */
[-C--:B------:R-:W-:Y:S02]  /*0770*/  ISETP.GE.AND P1, PT, R56, R3.reuse, PT ;  /* 0x000000033800720c */ /* 0x080fe40003f26270 */
[-C--:B------:R-:W-:Y:S02]  /*0780*/  ISETP.GE.AND P2, PT, R58, R3.reuse, PT ;  /* 0x000000033a00720c */ /* 0x080fe40003f46270 */
[----:B------:R-:W-:-:S07]  /*0790*/  ISETP.GE.AND P3, PT, R59, R3, PT ;  /* 0x000000033b00720c */ /* 0x000fce0003f66270 */
[----:B------:R-:W2:Y:S04]  /*07a0*/  @!P0 LDG.E R0, desc[UR14][R4.64] ;  /* 0x0000000e04008981 */ /* 0x000ea8000c1e1900 */
[----:B------:R-:W3:Y:S04]  /*07b0*/  @!P1 LDG.E R6, desc[UR14][R4.64+0x80] ;  /* 0x0000800e04069981 */ /* 0x000ee8000c1e1900 */
[----:B------:R-:W4:Y:S04]  /*07c0*/  @!P2 LDG.E R8, desc[UR14][R4.64+0x100] ;  /* 0x0001000e0408a981 */ /* 0x000f28000c1e1900 */
[----:B------:R-:W4:Y:S01]  /*07d0*/  @!P3 LDG.E R12, desc[UR14][R4.64+0x180] ;  /* 0x0001800e040cb981 */ /* 0x000f22000c1e1900 */
[----:B------:R-:W-:Y:S01]  /*07e0*/  MOV R65, 0x400 ;  /* 0x0000040000417802 */ /* 0x000fe20000000f00 */
[----:B------:R-:W-:Y:S01]  /*07f0*/  HFMA2.MMA R14, -RZ, RZ, 0, 0 ;  /* 0x00000000ff0e7435 */ /* 0x000fe200000001ff */
[-C--:B------:R-:W-:Y:S01]  /*0800*/  ISETP.GE.AND P1, PT, R54, R3.reuse, PT ;  /* 0x000000033600720c */ /* 0x080fe20003f26270 */
[----:B------:R-:W0:Y:S01]  /*0810*/  S2R R10, SR_CgaCtaId ;  /* 0x00000000000a7919 */ /* 0x000e220000008800 */
[----:B------:R-:W-:-:S02]  /*0820*/  ISETP.GE.AND P2, PT, R56, R3, PT ;  /* 0x000000033800720c */ /* 0x000fc40003f46270 */
[-C--:B------:R-:W-:Y:S02]  /*0830*/  ISETP.GE.AND P3, PT, R58, R3.reuse, PT ;  /* 0x000000033a00720c */ /* 0x080fe40003f66270 */
[----:B------:R-:W-:Y:S02]  /*0840*/  ISETP.GE.AND P4, PT, R59, R3, PT ;  /* 0x000000033b00720c */ /* 0x000fe40003f86270 */
[----:B------:R-:W-:Y:S02]  /*0850*/  IADD3 R30, P0, R50, R61, RZ ;  /* 0x0000003d321e7210 */ /* 0x000fe40007f1e0ff */
[----:B------:R-:W-:Y:S02]  /*0860*/  MOV R16, RZ ;  /* 0x000000ff00107202 */ /* 0x000fe40000000f00 */
[----:B------:R-:W-:Y:S01]  /*0870*/  MOV R18, RZ ;  /* 0x000000ff00127202 */ /* 0x000fe20000000f00 */
[----:B------:R-:W-:Y:S01]  /*0880*/  HFMA2.MMA R22, -RZ, RZ, 0, 0 ;  /* 0x00000000ff167435 */ /* 0x000fe200000001ff */
[----:B------:R-:W-:Y:S01]  /*0890*/  IADD3.X R31, R51, R62, RZ, P0, !PT ;  /* 0x0000003e331f7210 */ /* 0x000fe200007fe4ff */
[----:B------:R-:W1:Y:S01]  /*08a0*/  LDC R3, c[0x0][0x21c] ;  /* 0x00008700ff037b82 */ /* 0x000e620000000800 */
[----:B0-----:R-:W-:Y:S01]  /*08b0*/  LEA R65, R10, R65, 0x18 ;  /* 0x000000410a417211 */ /* 0x001fe200078ec0ff */
[----:B------:R-:W-:-:S03]  /*08c0*/  HFMA2.MMA R10, -RZ, RZ, 0, 0 ;  /* 0x00000000ff0a7435 */ /* 0x000fc600000001ff */
[CC--:B------:R-:W-:Y:S02]  /*08d0*/  LEA R63, R46.reuse, R65.reuse, 0x2 ;  /* 0x000000412e3f7211 */ /* 0x0c0fe400078e10ff */
[----:B------:R-:W-:-:S03]  /*08e0*/  LEA R64, R46, R65, 0x4 ;  /* 0x000000412e407211 */ /* 0x000fc600078e20ff */
[----:B--2---:R0:W-:Y:S04]  /*08f0*/  STS [R63], R0 ;  /* 0x000000003f007388 */ /* 0x0041e80000000800 */
[----:B---3--:R-:W-:Y:S04]  /*0900*/  STS [R63+0x80], R6 ;  /* 0x000080063f007388 */ /* 0x008fe80000000800 */
[----:B----4-:R-:W-:Y:S04]  /*0910*/  STS [R63+0x100], R8 ;  /* 0x000100083f007388 */ /* 0x010fe80000000800 */
[----:B------:R2:W-:Y:S01]  /*0920*/  STS [R63+0x180], R12 ;  /* 0x0001800c3f007388 */ /* 0x0005e20000000800 */
[----:B------:R-:W-:-:S03]  /*0930*/  NOP ;  /* 0x0000000000007918 */ /* 0x000fc60000000000 */
[----:B------:R-:W-:Y:S01]  /*0940*/  LDS.128 R4, [R64] ;  /* 0x0000000040047984 */ /* 0x000fe20000000c00 */
[----:B------:R-:W-:Y:S06]  /*0950*/  BAR.SYNC.DEFER_BLOCKING 0x0 ;  /* 0x0000000000007b1d */ /* 0x000fec0000010000 */
[----:B------:R-:W3:Y:S04]  /*0960*/  @!P1 LDG.E R10, desc[UR14][R30.64] ;  /* 0x0000000e1e0a9981 */ /* 0x000ee8000c1e1900 */
[----:B------:R-:W4:Y:S04]  /*0970*/  @!P2 LDG.E R16, desc[UR14][R30.64+0x80] ;  /* 0x0000800e1e10a981 */ /* 0x000f28000c1e1900 */
[----:B------:R-:W4:Y:S04]  /*0980*/  @!P3 LDG.E R14, desc[UR14][R30.64+0x100] ;  /* 0x0001000e1e0eb981 */ /* 0x000f28000c1e1900 */
[----:B------:R-:W4:Y:S01]  /*0990*/  @!P4 LDG.E R18, desc[UR14][R30.64+0x180] ;  /* 0x0001800e1e12c981 */ /* 0x000f22000c1e1900 */
[----:B0-----:R-:W-:Y:S01]  /*09a0*/  HFMA2.MMA R0, -RZ, RZ, 0, 0 ;  /* 0x00000000ff007435 */ /* 0x001fe200000001ff */
[----:B--2---:R-:W-:-:S02]  /*09b0*/  IADD3 R12, P0, R52, R61, RZ ;  /* 0x0000003d340c7210 */ /* 0x004fc40007f1e0ff */
[----:B------:R-:W-:Y:S02]  /*09c0*/  MOV R20, RZ ;  /* 0x000000ff00147202 */ /* 0x000fe40000000f00 */
[----:B------:R-:W-:Y:S02]  /*09d0*/  MOV R32, RZ ;  /* 0x000000ff00207202 */ /* 0x000fe40000000f00 */
[----:B------:R-:W-:Y:S01]  /*09e0*/  IADD3.X R13, R53, R62, RZ, P0, !PT ;  /* 0x0000003e350d7210 */ /* 0x000fe200007fe4ff */
[----:B---3--:R-:W-:Y:S04]  /*09f0*/  STS [R63], R10 ;  /* 0x0000000a3f007388 */ /* 0x008fe80000000800 */
[----:B----4-:R-:W-:Y:S04]  /*0a00*/  STS [R63+0x80], R16 ;  /* 0x000080103f007388 */ /* 0x010fe80000000800 */
[----:B------:R-:W-:Y:S04]  /*0a10*/  STS [R63+0x100], R14 ;  /* 0x0001000e3f007388 */ /* 0x000fe80000000800 */
[----:B------:R-:W-:Y:S01]  /*0a20*/  STS [R63+0x180], R18 ;  /* 0x000180123f007388 */ /* 0x000fe20000000800 */
[----:B------:R-:W-:-:S03]  /*0a30*/  NOP ;  /* 0x0000000000007918 */ /* 0x000fc60000000000 */
[----:B------:R-:W0:Y:S01]  /*0a40*/  LDS.128 R8, [R64] ;  /* 0x0000000040087984 */ /* 0x000e220000000c00 */
[----:B------:R-:W-:Y:S06]  /*0a50*/  BAR.SYNC.DEFER_BLOCKING 0x0 ;  /* 0x0000000000007b1d */ /* 0x000fec0000010000 */
[----:B------:R-:W2:Y:S04]  /*0a60*/  @!P1 LDG.E R0, desc[UR14][R12.64] ;  /* 0x0000000e0c009981 */ /* 0x000ea8000c1e1900 */
[----:B------:R-:W3:Y:S04]  /*0a70*/  @!P3 LDG.E R20, desc[UR14][R12.64+0x100] ;  /* 0x0001000e0c14b981 */ /* 0x000ee8000c1e1900 */
[----:B------:R-:W4:Y:S04]  /*0a80*/  @!P2 LDG.E R22, desc[UR14][R12.64+0x80] ;  /* 0x0000800e0c16a981 */ /* 0x000f28000c1e1900 */
[----:B------:R-:W4:Y:S01]  /*0a90*/  @!P4 LDG.E R32, desc[UR14][R12.64+0x180] ;  /* 0x0001800e0c20c981 */ /* 0x000f22000c1e1900 */
[--C-:B0----5:R-:W-:Y:S01]  /*0aa0*/  FADD.FTZ R67, R8, R43.reuse ;  /* 0x0000002b08437221 */ /* 0x121fe20000010000 */
[--C-:B------:R-:W-:Y:S01]  /*0ab0*/  FADD.FTZ R66, R9, R43.reuse ;  /* 0x0000002b09427221 */ /* 0x100fe20000010000 */
[--C-:B------:R-:W-:Y:S01]  /*0ac0*/  FADD.FTZ R69, R10, R43.reuse ;  /* 0x0000002b0a457221 */ /* 0x100fe20000010000 */
[----:B------:R-:W-:Y:S01]  /*0ad0*/  FADD.FTZ R70, R11, R43 ;  /* 0x0000002b0b467221 */ /* 0x000fe20000010000 */
[----:B------:R-:W-:Y:S01]  /*0ae0*/  BSSY B0, `(.L_x_17519) ;  /* 0x000002b000007945 */ /* 0x000fe20003800000 */
[----:B------:R-:W-:-:S02]  /*0af0*/  FSETP.GTU.FTZ.AND P2, PT, R67, 20, PT ;  /* 0x41a000004300780b */ /* 0x000fc40003f5c000 */
[----:B------:R-:W-:Y:S02]  /*0b00*/  FSETP.GTU.FTZ.AND P3, PT, R66, 20, PT ;  /* 0x41a000004200780b */ /* 0x000fe40003f7c000 */
[----:B------:R-:W-:Y:S02]  /*0b10*/  FSETP.GTU.FTZ.AND P0, PT, R69, 20, PT ;  /* 0x41a000004500780b */ /* 0x000fe40003f1c000 */
[----:B------:R-:W-:Y:S01]  /*0b20*/  FSETP.GTU.FTZ.AND P1, PT, R70, 20, PT ;  /* 0x41a000004600780b */ /* 0x000fe20003f3c000 */
[----:B--2---:R0:W-:Y:S04]  /*0b30*/  STS [R63], R0 ;  /* 0x000000003f007388 */ /* 0x0041e80000000800 */
[----:B---3--:R0:W-:Y:S04]  /*0b40*/  STS [R63+0x100], R20 ;  /* 0x000100143f007388 */ /* 0x0081e80000000800 */
[----:B----4-:R0:W-:Y:S04]  /*0b50*/  STS [R63+0x80], R22 ;  /* 0x000080163f007388 */ /* 0x0101e80000000800 */
[----:B------:R0:W-:Y:S01]  /*0b60*/  STS [R63+0x180], R32 ;  /* 0x000180203f007388 */ /* 0x0001e20000000800 */
[----:B------:R-:W-:-:S03]  /*0b70*/  NOP ;  /* 0x0000000000007918 */ /* 0x000fc60000000000 */
[----:B------:R0:W2:Y:S01]  /*0b80*/  LDS.128 R16, [R64] ;  /* 0x0000000040107984 */ /* 0x0000a20000000c00 */
[----:B-1----:R-:W-:Y:S05]  /*0b90*/  @P2 BRA `(.L_x_17520) ;  /* 0x00000000007c2947 */ /* 0x002fea0003800000 */
        /* <DEDUP_REMOVED lines=31> */
.L_x_17520:
[----:B------:R-:W-:Y:S05]  /*0d90*/  BSYNC B0 ;  /* 0x0000000000007941 */ /* 0x000fea0003800000 */
.L_x_17519:
        /* <DEDUP_REMOVED lines=33> */
.L_x_17522:
[----:B------:R-:W-:Y:S05]  /*0fb0*/  BSYNC B0 ;  /* 0x0000000000007941 */ /* 0x000fea0003800000 */
.L_x_17521:
        /* <DEDUP_REMOVED lines=33> */
.L_x_17524:
[----:B------:R-:W-:Y:S05]  /*11d0*/  BSYNC B0 ;  /* 0x0000000000007941 */ /* 0x000fea0003800000 */
.L_x_17523:
        /* <DEDUP_REMOVED lines=33> */
.L_x_17526:
[----:B------:R-:W-:Y:S05]  /*13f0*/  BSYNC B0 ;  /* 0x0000000000007941 */ /* 0x000fea0003800000 */
.L_x_17525:
[----:B------:R-:W-:Y:S01]  /*1400*/  ISETP.GE.AND P0, PT, R3, 0x1, PT ;  /* 0x000000010300780c */ /* 0x000fe20003f06270 */
[----:B0-2---:R-:W-:Y:S01]  /*1410*/  FFMA.FTZ R0, R4, R16, R45 ;  /* 0x0000001004007223 */ /* 0x005fe2000001002d */
[----:B------:R-:W-:Y:S01]  /*1420*/  BAR.SYNC.DEFER_BLOCKING 0x0 ;  /* 0x0000000000007b1d */ /* 0x000fe20000010000 */
[----:B------:R-:W-:Y:S01]  /*1430*/  HFMA2.MMA R68, -RZ, RZ, 0, 0 ;  /* 0x00000000ff447435 */ /* 0x000fe200000001ff */
[----:B------:R-:W-:Y:S01]  /*1440*/  CS2R R10, SRZ ;  /* 0x00000000000a7805 */ /* 0x000fe2000001ff00 */
[----:B------:R-:W-:Y:S01]  /*1450*/  FFMA.FTZ R13, R5, R17, R0 ;  /* 0x00000011050d7223 */ /* 0x000fe20000010000 */
[----:B------:R-:W-:Y:S01]  /*1460*/  CS2R R8, SRZ ;  /* 0x0000000000087805 */ /* 0x000fe2000001ff00 */
[-C--:B------:R-:W-:Y:S01]  /*1470*/  FMUL.FTZ R12, R16, R42.reuse ;  /* 0x0000002a100c7220 */ /* 0x080fe20000410000 */
[----:B------:R-:W-:Y:S01]  /*1480*/  FMUL.FTZ R14, R18, R42 ;  /* 0x0000002a120e7220 */ /* 0x000fe20000410000 */
[----:B------:R-:W-:Y:S01]  /*1490*/  FFMA.FTZ R0, R6, R18, R13 ;  /* 0x0000001206007223 */ /* 0x000fe2000001000d */
[-C--:B------:R-:W-:Y:S01]  /*14a0*/  FMUL.FTZ R13, R17, R42.reuse ;  /* 0x0000002a110d7220 */ /* 0x080fe20000410000 */
[----:B------:R-:W-:-:S02]  /*14b0*/  FMUL.FTZ R15, R19, R42 ;  /* 0x0000002a130f7220 */ /* 0x000fc40000410000 */
[----:B------:R-:W-:Y:S01]  /*14c0*/  FFMA.FTZ R45, R7, R19, R0 ;  /* 0x00000013072d7223 */ /* 0x000fe20000010000 */
[----:B------:R-:W-:Y:S06]  /*14d0*/  @!P0 BRA `(.L_x_17527) ;  /* 0x0000002400c48947 */ /* 0x000fec0003800000 */
[----:B------:R-:W-:Y:S01]  /*14e0*/  ISETP.NE.AND P0, PT, R85, RZ, PT ;  /* 0x000000ff5500720c */ /* 0x000fe20003f05270 */
[----:B------:R-:W-:Y:S01]  /*14f0*/  FADD.FTZ R72, R18, R18 ;  /* 0x0000001212487221 */ /* 0x000fe20000010000 */
[----:B------:R-:W-:Y:S01]  /*1500*/  IADD3 R8, R75, -0x2, RZ ;  /* 0xfffffffe4b087810 */ /* 0x000fe20007ffe0ff */
[----:B------:R-:W-:Y:S01]  /*1510*/  FADD.FTZ R76, R19, R19 ;  /* 0x00000013134c7221 */ /* 0x000fe20000010000 */
[C---:B------:R-:W-:Y:S01]  /*1520*/  ISETP.LT.AND P1, PT, R75.reuse, R2, !P0 ;  /* 0x000000024b00720c */ /* 0x040fe20004721270 */
[----:B------:R-:W-:Y:S01]  /*1530*/  FADD.FTZ R0, R16, R16 ;  /* 0x0000001010007221 */ /* 0x000fe20000010000 */
[----:B------:R-:W-:Y:S01]  /*1540*/  LEA.HI R2, R75, R75, RZ, 0x1 ;  /* 0x0000004b4b027211 */ /* 0x000fe200078f08ff */
[----:B------:R-:W-:Y:S02]  /*1550*/  IMAD R19, R8, R3, RZ ;  /* 0x0000000308137224 */ /* 0x000fe400078e02ff */
[----:B------:R-:W-:Y:S01]  /*1560*/  FADD.FTZ R71, R17, R17 ;  /* 0x0000001111477221 */ /* 0x000fe20000010000 */
[----:B------:R-:W0:Y:S01]  /*1570*/  LDC.64 R10, c[0x0][0x2d8] ;  /* 0x0000b600ff0a7b82 */ /* 0x000e220000000a00 */
[----:B------:R-:W-:Y:S01]  /*1580*/  LOP3.LUT R18, R2, 0x1ffffe, RZ, 0xc0, !PT ;  /* 0x001ffffe02127812 */ /* 0x000fe200078ec0ff */
[----:B------:R-:W-:Y:S01]  /*1590*/  ULDC.64 UR4, c[0x0][0x230] ;  /* 0x00008c0000047ab9 */ /* 0x000fe20000000a00 */
[----:B------:R-:W-:Y:S01]  /*15a0*/  IADD3 R8, R75, -0x1, RZ ;  /* 0xffffffff4b087810 */ /* 0x000fe20007ffe0ff */
[----:B------:R-:W-:Y:S01]  /*15b0*/  IMAD R21, R41, UR4, RZ ;  /* 0x0000000429157c24 */ /* 0x000fe2000f8e02ff */
[----:B------:R-:W-:Y:S01]  /*15c0*/  ULDC.64 UR6, c[0x0][0x248] ;  /* 0x0000920000067ab9 */ /* 0x000fe20000000a00 */
[----:B------:R-:W-:Y:S01]  /*15d0*/  IMAD.WIDE.U32 R78, R40, UR4, RZ ;  /* 0x00000004284e7c25 */ /* 0x000fe2000f8e00ff */
[----:B------:R-:W-:Y:S01]  /*15e0*/  LEA.HI R9, R8, R8, RZ, 0x1 ;  /* 0x0000000808097211 */ /* 0x000fe200078f08ff */
[----:B------:R-:W1:Y:S01]  /*15f0*/  LDC.64 R2, c[0x0][0x2e0] ;  /* 0x0000b800ff027b82 */ /* 0x000e620000000a00 */
[----:B------:R-:W-:Y:S01]  /*1600*/  ISETP.GT.AND P0, PT, R75, 0x1, !P0 ;  /* 0x000000014b00780c */ /* 0x000fe20004704270 */
[C---:B------:R-:W-:Y:S01]  /*1610*/  IMAD R21, R40.reuse, UR5, R21 ;  /* 0x0000000528157c24 */ /* 0x040fe2000f8e0215 */
[----:B------:R-:W-:Y:S01]  /*1620*/  LOP3.LUT R9, R9, 0xfffffe, RZ, 0xc0, !PT ;  /* 0x00fffffe09097812 */ /* 0x000fe200078ec0ff */
[----:B------:R-:W-:Y:S01]  /*1630*/  ULDC.64 UR4, c[0x0][0x268] ;  /* 0x00009a0000047ab9 */ /* 0x000fe20000000a00 */
[----:B------:R-:W-:Y:S01]  /*1640*/  IMAD.WIDE.U32 R82, R40, UR6, RZ ;  /* 0x0000000628527c25 */ /* 0x000fe2000f8e00ff */
[----:B------:R-:W-:-:S02]  /*1650*/  P2R R88, PR, RZ, 0x2 ;  /* 0x00000002ff587803 */ /* 0x000fc40000000000 */
[----:B------:R-:W2:Y:S01]  /*1660*/  LDC.64 R16, c[0x0][0x2d0] ;  /* 0x0000b400ff107b82 */ /* 0x000ea20000000a00 */
[----:B------:R-:W-:Y:S01]  /*1670*/  IADD3 R20, R8, -R9, RZ ;  /* 0x8000000908147210 */ /* 0x000fe20007ffe0ff */
[C---:B------:R-:W-:Y:S01]  /*1680*/  IMAD R9, R41.reuse, UR6, RZ ;  /* 0x0000000629097c24 */ /* 0x040fe2000f8e02ff */
[----:B------:R-:W-:Y:S01]  /*1690*/  IADD3 R75, -R18, R75, RZ ;  /* 0x0000004b124b7210 */ /* 0x000fe20007ffe1ff */
[----:B------:R-:W-:Y:S01]  /*16a0*/  IMAD R39, R41, UR4, RZ ;  /* 0x0000000429277c24 */ /* 0x000fe2000f8e02ff */
[----:B------:R-:W-:Y:S01]  /*16b0*/  MOV R86, R65 ;  /* 0x0000004100567202 */ /* 0x000fe20000000f00 */
[C---:B------:R-:W-:Y:S02]  /*16c0*/  IMAD R23, R40.reuse, UR7, R9 ;  /* 0x0000000728177c24 */ /* 0x040fe4000f8e0209 */
[----:B------:R-:W3:Y:S01]  /*16d0*/  LDC.64 R36, c[0x0][0x238] ;  /* 0x00008e00ff247b82 */ /* 0x000ee20000000a00 */
[----:B------:R-:W-:Y:S01]  /*16e0*/  IMAD.WIDE.U32 R8, R40, UR4, RZ ;  /* 0x0000000428087c25 */ /* 0x000fe2000f8e00ff */
[----:B0-----:R-:W-:Y:S01]  /*16f0*/  LEA R77, P2, R82, R10, 0x3 ;  /* 0x0000000a524d7211 */ /* 0x001fe200078418ff */
[----:B------:R-:W-:Y:S01]  /*1700*/  UMOV UR4, URZ ;  /* 0x0000003f00047c82 */ /* 0x000fe20008000000 */
[----:B------:R-:W-:Y:S01]  /*1710*/  IADD3 R10, R79, R21, RZ ;  /* 0x000000154f0a7210 */ /* 0x000fe20007ffe0ff */
[----:B------:R-:W-:Y:S01]  /*1720*/  IMAD R39, R40, UR5, R39 ;  /* 0x0000000528277c24 */ /* 0x000fe2000f8e0227 */
[----:B------:R-:W-:Y:S01]  /*1730*/  ULDC UR5, c[0x0][0x224] ;  /* 0x0000890000057ab9 */ /* 0x000fe20000000800 */
[----:B------:R-:W-:Y:S01]  /*1740*/  IMAD.WIDE R18, R19, 0x10, R28 ;  /* 0x0000001013127825 */ /* 0x000fe200078e021c */
[----:B------:R-:W0:Y:S01]  /*1750*/  LDC.64 R32, c[0x0][0x270] ;  /* 0x00009c00ff207b82 */ /* 0x000e220000000a00 */
[----:B-1----:R-:W-:-:S02]  /*1760*/  LEA R81, P3, R8, R2, 0x3 ;  /* 0x0000000208517211 */ /* 0x002fc400078618ff */
[----:B------:R-:W-:Y:S02]  /*1770*/  IADD3 R2, R83, R23, RZ ;  /* 0x0000001753027210 */ /* 0x000fe40007ffe0ff */
[----:B------:R-:W-:Y:S02]  /*1780*/  IADD3 R84, R9, R39, RZ ;  /* 0x0000002709547210 */ /* 0x000fe40007ffe0ff */
[----:B------:R-:W-:Y:S01]  /*1790*/  LEA.HI.X R82, R82, R11, R2, 0x3, P2 ;  /* 0x0000000b52527211 */ /* 0x000fe200010f1c02 */
[----:B------:R-:W1:Y:S01]  /*17a0*/  LDC.64 R34, c[0x0][0x250] ;  /* 0x00009400ff227b82 */ /* 0x000e620000000a00 */
[----:B--2---:R-:W-:Y:S02]  /*17b0*/  LEA R73, P1, R78, R16, 0x3 ;  /* 0x000000104e497211 */ /* 0x004fe400078218ff */
[----:B------:R-:W-:Y:S02]  /*17c0*/  LEA.HI.X R84, R8, R3, R84, 0x3, P3 ;  /* 0x0000000308547211 */ /* 0x000fe400018f1c54 */
[----:B------:R-:W-:-:S02]  /*17d0*/  CS2R R8, SRZ ;  /* 0x0000000000087805 */ /* 0x000fc4000001ff00 */
[----:B------:R-:W-:Y:S02]  /*17e0*/  LEA.HI.X R78, R78, R17, R10, 0x3, P1 ;  /* 0x000000114e4e7211 */ /* 0x000fe400008f1c0a */
[----:B------:R-:W-:Y:S02]  /*17f0*/  CS2R R10, SRZ ;  /* 0x00000000000a7805 */ /* 0x000fe4000001ff00 */
[----:B------:R-:W-:Y:S01]  /*1800*/  MOV R80, R18 ;  /* 0x0000001200507202 */ /* 0x000fe20000000f00 */
[----:B------:R-:W2:Y:S01]  /*1810*/  LDC R74, c[0x0][0x224] ;  /* 0x00008900ff4a7b82 */ /* 0x000ea20000000800 */
[----:B---3--:R-:W-:Y:S02]  /*1820*/  SHF.L.U64.HI R87, R36, 0x3, R37 ;  /* 0x0000000324577819 */ /* 0x008fe40000010225 */
[----:B------:R-:W-:Y:S02]  /*1830*/  MOV R79, R19 ;  /* 0x00000013004f7202 */ /* 0x000fe40000000f00 */
[----:B------:R-:W-:-:S02]  /*1840*/  MOV R83, R65 ;  /* 0x0000004100537202 */ /* 0x000fc40000000f00 */
[----:B------:R-:W-:Y:S01]  /*1850*/  SHF.L.U32 R37, R20, 0x8, RZ ;  /* 0x0000000814257819 */ /* 0x000fe200000006ff */
[----:B------:R-:W3:Y:S01]  /*1860*/  LDC R89, c[0x0][0x21c] ;  /* 0x00008700ff597b82 */ /* 0x000ee20000000800 */
[----:B0-----:R-:W-:Y:S02]  /*1870*/  SHF.L.U64.HI R33, R32, 0x3, R33 ;  /* 0x0000000320217819 */ /* 0x001fe40000010221 */
[----:B-1----:R-:W-:-:S07]  /*1880*/  SHF.L.U64.HI R35, R34, 0x3, R35 ;  /* 0x0000000322237819 */ /* 0x002fce0000010223 */
.L_x_17542:
[----:B------:R-:W-:Y:S02]  /*1890*/  MOV R2, R73 ;  /* 0x0000004900027202 */ /* 0x000fe40000000f00 */
[----:B------:R-:W-:-:S05]  /*18a0*/  MOV R3, R78 ;  /* 0x0000004e00037202 */ /* 0x000fca0000000f00 */
[----:B0-----:R0:W4:Y:S01]  /*18b0*/  LDG.E.64 R38, desc[UR14][R2.64] ;  /* 0x0000000e02267981 */ /* 0x001122000c1e1b00 */
[C---:B------:R-:W-:Y:S02]  /*18c0*/  ISETP.NE.AND P1, PT, R44.reuse, RZ, PT ;  /* 0x000000ff2c00720c */ /* 0x040fe40003f25270 */
[----:B------:R-:W-:Y:S02]  /*18d0*/  CS2R R22, SRZ ;  /* 0x0000000000167805 */ /* 0x000fe4000001ff00 */
[----:B------:R-:W-:Y:S01]  /*18e0*/  MOV R65, 0x400 ;  /* 0x0000040000417802 */ /* 0x000fe20000000f00 */
[----:B------:R-:W1:Y:S01]  /*18f0*/  S2R R20, SR_CgaCtaId ;  /* 0x0000000000147919 */ /* 0x000e620000008800 */
[----:B------:R-:W-:Y:S02]  /*1900*/  MOV R19, R84 ;  /* 0x0000005400137202 */ /* 0x000fe40000000f00 */
[----:B0-----:R-:W-:Y:S02]  /*1910*/  IADD3 R2, R44, 0x200, RZ ;  /* 0x000002002c027810 */ /* 0x001fe40007ffe0ff */
[----:B------:R-:W-:-:S02]  /*1920*/  @P0 MOV R3, R79 ;  /* 0x0000004f00030202 */ /* 0x000fc40000000f00 */
[----:B------:R-:W-:Y:S02]  /*1930*/  SEL R2, R37, R2, !P1 ;  /* 0x0000000225027207 */ /* 0x000fe40004800000 */
[----:B-1----:R-:W-:-:S04]  /*1940*/  LEA R65, R20, R65, 0x18 ;  /* 0x0000004114417211 */ /* 0x002fc800078ec0ff */
[----:B------:R-:W-:Y:S01]  /*1950*/  LEA R2, R2, R65, 0x3 ;  /* 0x0000004102027211 */ /* 0x000fe200078e18ff */
[-C--:B------:R-:W-:Y:S01]  /*1960*/  FMUL.FTZ R102, R4, R67.reuse ;  /* 0x0000004304667220 */ /* 0x080fe20000410000 */
[----:B------:R-:W-:Y:S01]  /*1970*/  ISETP.NE.AND P2, PT, R44, 0x1f, PT ;  /* 0x0000001f2c00780c */ /* 0x000fe20003f45270 */
        /* <DEDUP_REMOVED lines=8> */
[----:B0-----:R-:W-:Y:S01]  /*1a00*/  FMUL.FTZ R20, R16, R17 ;  /* 0x0000001110147220 */ /* 0x001fe20000410000 */
[----:B------:R-:W-:-:S02]  /*1a10*/  MOV R17, R82 ;  /* 0x0000005200117202 */ /* 0x000fc40000000f00 */
[----:B-1----:R-:W-:Y:S01]  /*1a20*/  MOV R18, R81 ;  /* 0x0000005100127202 */ /* 0x002fe20000000f00 */
[----:B----4-:R-:W-:Y:S01]  /*1a30*/  FMUL.FTZ R21, R16, R21 ;  /* 0x0000001510157220 */ /* 0x010fe20000410000 */
[----:B------:R-:W-:-:S04]  /*1a40*/  MOV R16, R77 ;  /* 0x0000004d00107202 */ /* 0x000fc80000000f00 */
[----:B------:R-:W5:Y:S04]  /*1a50*/  LDG.E.64 R18, desc[UR14][R18.64] ;  /* 0x0000000e12127981 */ /* 0x000f68000c1e1b00 */
[----:B------:R0:W-:Y:S04]  /*1a60*/  STS.64 [R2+0x660], R20 ;  /* 0x0006601402007388 */ /* 0x0001e80000000a00 */
[----:B------:R-:W5:Y:S01]  /*1a70*/  LDG.E.64 R16, desc[UR14][R16.64] ;  /* 0x0000000e10107981 */ /* 0x000f62000c1e1b00 */
[----:B------:R-:W-:-:S04]  /*1a80*/  FMUL.FTZ R91, R39, R66 ;  /* 0x00000042275b7220 */ /* 0x000fc80000410000 */
[----:B------:R-:W-:Y:S01]  /*1a90*/  FMUL.RZ R96, R91, 0.15915493667125701904 ;  /* 0x3e22f9835b607820 */ /* 0x000fe2000040c000 */
[C---:B------:R-:W-:Y:S01]  /*1aa0*/  FMUL.FTZ R91, R90.reuse, R66 ;  /* 0x000000425a5b7220 */ /* 0x040fe20000410000 */
[CC--:B------:R-:W-:Y:S01]  /*1ab0*/  FMUL.FTZ R93, R90.reuse, R69.reuse ;  /* 0x000000455a5d7220 */ /* 0x0c0fe20000410000 */
[----:B0-----:R-:W-:Y:S01]  /*1ac0*/  @P0 MOV R2, R80 ;  /* 0x0000005000020202 */ /* 0x001fe20000000f00 */
[----:B------:R-:W-:Y:S01]  /*1ad0*/  BAR.SYNC.DEFER_BLOCKING 0x0 ;  /* 0x0000000000007b1d */ /* 0x000fe20000010000 */
[----:B------:R-:W-:Y:S01]  /*1ae0*/  FMUL.FTZ R95, R90, R70 ;  /* 0x000000465a5f7220 */ /* 0x000fe20000410000 */
[----:B------:R-:W-:-:S04]  /*1af0*/  FMUL.FTZ R90, R39, R69 ;  /* 0x00000045275a7220 */ /* 0x000fc80000410000 */
[----:B------:R-:W-:Y:S08]  /*1b00*/  MUFU.SIN R92, R96 ;  /* 0x00000060005c7308 */ /* 0x000ff00000000400 */
[----:B------:R-:W0:Y:S08]  /*1b10*/  MUFU.EX2 R91, R91 ;  /* 0x0000005b005b7308 */ /* 0x000e300000000800 */
[----:B------:R-:W1:Y:S01]  /*1b20*/  MUFU.COS R94, R96 ;  /* 0x00000060005e7308 */ /* 0x000e620000000000 */
[----:B------:R4:W5:Y:S07]  /*1b30*/  @P0 LDG.E.64 R22, desc[UR14][R2.64+0x8] ;  /* 0x0000080e02160981 */ /* 0x00096e000c1e1b00 */
[----:B------:R-:W-:Y:S01]  /*1b40*/  MUFU.EX2 R93, R93 ;  /* 0x0000005d005d7308 */ /* 0x000fe20000000800 */
[----:B----4-:R-:W-:Y:S01]  /*1b50*/  FMUL.RZ R3, R90, 0.15915493667125701904 ;  /* 0x3e22f9835a037820 */ /* 0x010fe2000040c000 */
[----:B------:R-:W-:-:S06]  /*1b60*/  FMUL.FTZ R2, R39, R70 ;  /* 0x0000004627027220 */ /* 0x000fcc0000410000 */
[----:B------:R-:W4:Y:S01]  /*1b70*/  MUFU.SIN R90, R3 ;  /* 0x00000003005a7308 */ /* 0x000f220000000400 */
[----:B------:R-:W-:Y:S01]  /*1b80*/  FMUL.RZ R103, R2, 0.15915493667125701904 ;  /* 0x3e22f98302677820 */ /* 0x000fe2000040c000 */
[C---:B0-----:R-:W-:Y:S01]  /*1b90*/  FMUL.FTZ R97, R91.reuse, R92 ;  /* 0x0000005c5b617220 */ /* 0x041fe20000410000 */
[----:B-1----:R-:W-:-:S05]  /*1ba0*/  FMUL.FTZ R99, R91, R94 ;  /* 0x0000005e5b637220 */ /* 0x002fca0000410000 */
[----:B------:R-:W0:Y:S01]  /*1bb0*/  MUFU.COS R100, R3 ;  /* 0x0000000300647308 */ /* 0x000e220000000000 */
[----:B------:R-:W-:Y:S01]  /*1bc0*/  FMUL.FTZ R2, R97, R102 ;  /* 0x0000006661027220 */ /* 0x000fe20000410000 */
[----:B------:R-:W-:-:S06]  /*1bd0*/  FMUL.FTZ R92, RZ, R97 ;  /* 0x00000061ff5c7220 */ /* 0x000fcc0000410000 */
[----:B------:R-:W-:Y:S01]  /*1be0*/  MUFU.EX2 R95, R95 ;  /* 0x0000005f005f7308 */ /* 0x000fe20000000800 */
[----:B------:R-:W-:-:S07]  /*1bf0*/  FFMA.FTZ R2, RZ, R99, R2 ;  /* 0x00000063ff027223 */ /* 0x000fce0000010002 */
[----:B------:R-:W1:Y:S01]  /*1c00*/  MUFU.COS R98, R103 ;  /* 0x0000006700627308 */ /* 0x000e620000000000 */
[----:B------:R-:W-:-:S07]  /*1c10*/  FFMA.FTZ R92, R99, R102, -R92 ;  /* 0x00000066635c7223 */ /* 0x000fce000001085c */
[----:B------:R-:W2:Y:S01]  /*1c20*/  MUFU.SIN R96, R103 ;  /* 0x0000006700607308 */ /* 0x000ea20000000400 */
[----:B----4-:R-:W-:Y:S01]  /*1c30*/  FMUL.FTZ R101, R93, R90 ;  /* 0x0000005a5d657220 */ /* 0x010fe20000410000 */
[----:B------:R-:W-:Y:S01]  /*1c40*/  FADD.FTZ R90, RZ, R2 ;  /* 0x00000002ff5a7221 */ /* 0x000fe20000010000 */
[----:B------:R-:W-:Y:S01]  /*1c50*/  FFMA.FTZ R92, R5, R66, R92 ;  /* 0x00000042055c7223 */ /* 0x000fe2000001005c */
[CC--:B------:R-:W-:Y:S01]  /*1c60*/  FMUL.FTZ R2, R20.reuse, R97.reuse ;  /* 0x0000006114027220 */ /* 0x0c0fe20000410000 */
[----:B0-----:R-:W-:Y:S01]  /*1c70*/  FMUL.FTZ R100, R93, R100 ;  /* 0x000000645d647220 */ /* 0x001fe20000410000 */
[----:B------:R-:W-:Y:S01]  /*1c80*/  FMUL.FTZ R3, R21, R97 ;  /* 0x0000006115037220 */ /* 0x000fe20000410000 */
[----:B------:R-:W-:Y:S01]  /*1c90*/  FMUL.FTZ R105, R101, R92 ;  /* 0x0000005c65697220 */ /* 0x000fe20000410000 */
[-C--:B------:R-:W-:Y:S01]  /*1ca0*/  FFMA.FTZ R2, R21, R99.reuse, R2 ;  /* 0x0000006315027223 */ /* 0x080fe20000010002 */
[C---:B-1----:R-:W-:Y:S01]  /*1cb0*/  FMUL.FTZ R91, R95.reuse, R98 ;  /* 0x000000625f5b7220 */ /* 0x042fe20000410000 */
[----:B------:R-:W-:Y:S01]  /*1cc0*/  FFMA.FTZ R3, R20, R99, -R3 ;  /* 0x0000006314037223 */ /* 0x000fe20000010803 */
[----:B------:R-:W-:Y:S01]  /*1cd0*/  FFMA.FTZ R105, R100, R90, R105 ;  /* 0x0000005a64697223 */ /* 0x000fe20000010069 */
[----:B--2---:R-:W-:Y:S01]  /*1ce0*/  FMUL.FTZ R93, R95, R96 ;  /* 0x000000605f5d7220 */ /* 0x004fe20000410000 */
[C---:B------:R-:W-:Y:S01]  /*1cf0*/  FMUL.FTZ R95, R101.reuse, R90 ;  /* 0x0000005a655f7220 */ /* 0x040fe20000410000 */
[----:B------:R-:W-:-:S03]  /*1d00*/  FMUL.FTZ R90, R101, R2 ;  /* 0x00000002655a7220 */ /* 0x000fc60000410000 */
[C---:B------:R-:W-:Y:S01]  /*1d10*/  FFMA.FTZ R103, R100.reuse, R92, -R95 ;  /* 0x0000005c64677223 */ /* 0x040fe2000001085f */
[-C--:B------:R-:W-:Y:S01]  /*1d20*/  FMUL.FTZ R95, R101, R3.reuse ;  /* 0x00000003655f7220 */ /* 0x080fe20000410000 */
[----:B------:R-:W-:-:S03]  /*1d30*/  FFMA.FTZ R90, R100, R3, -R90 ;  /* 0x00000003645a7223 */ /* 0x000fc6000001085a */
[----:B------:R-:W-:Y:S01]  /*1d40*/  FFMA.FTZ R92, R100, R2, R95 ;  /* 0x00000002645c7223 */ /* 0x000fe2000001005f */
[C---:B------:R-:W-:Y:S01]  /*1d50*/  FMUL.FTZ R3, R93.reuse, R90 ;  /* 0x0000005a5d037220 */ /* 0x040fe20000410000 */
[----:B------:R-:W-:Y:S01]  /*1d60*/  @P2 LEA R2, R44, R65, 0x3 ;  /* 0x000000412c022211 */ /* 0x000fe200078e18ff */
[----:B------:R-:W-:Y:S01]  /*1d70*/  FADD.FTZ R96, RZ, R105 ;  /* 0x00000069ff607221 */ /* 0x000fe20000010000 */
[-C--:B------:R-:W-:Y:S01]  /*1d80*/  FMUL.FTZ R105, R93, R92.reuse ;  /* 0x0000005c5d697220 */ /* 0x080fe20000410000 */
[----:B------:R-:W-:-:S03]  /*1d90*/  FFMA.FTZ R92, R91, R92, R3 ;  /* 0x0000005c5b5c7223 */ /* 0x000fc60000010003 */
[----:B------:R-:W0:Y:S01]  /*1da0*/  @P2 LDS.64 R2, [R2+0x1668] ;  /* 0x0016680002022984 */ /* 0x000e220000000a00 */
[----:B------:R-:W-:Y:S01]  /*1db0*/  FFMA.FTZ R94, R6, R69, R103 ;  /* 0x00000045065e7223 */ /* 0x000fe20000010067 */
[----:B------:R-:W-:-:S03]  /*1dc0*/  FMUL.FTZ R98, R93, R96 ;  /* 0x000000605d627220 */ /* 0x000fc60000410000 */
[-C--:B------:R-:W-:Y:S01]  /*1dd0*/  FMUL.FTZ R95, R93, R94.reuse ;  /* 0x0000005e5d5f7220 */ /* 0x080fe20000410000 */
[----:B------:R-:W-:-:S03]  /*1de0*/  FFMA.FTZ R94, R91, R94, -R98 ;  /* 0x0000005e5b5e7223 */ /* 0x000fc60000010862 */
[C---:B------:R-:W-:Y:S01]  /*1df0*/  FFMA.FTZ R95, R91.reuse, R96, R95 ;  /* 0x000000605b5f7223 */ /* 0x040fe2000001005f */
[----:B------:R-:W-:Y:S01]  /*1e00*/  FFMA.FTZ R105, R91, R90, -R105 ;  /* 0x0000005a5b697223 */ /* 0x000fe20000010869 */
[----:B------:R-:W-:Y:S02]  /*1e10*/  FFMA.FTZ R96, R7, R70, R94 ;  /* 0x0000004607607223 */ /* 0x000fe4000001005e */
[----:B------:R-:W-:Y:S01]  /*1e20*/  FADD.FTZ R98, RZ, R95 ;  /* 0x0000005fff627221 */ /* 0x000fe20000010000 */
[----:B------:R-:W-:Y:S06]  /*1e30*/  @P2 BRA `(.L_x_17529) ;  /* 0x0000000000182947 */ /* 0x000fec0003800000 */
[-C--:B0-----:R-:W-:Y:S02]  /*1e40*/  IADD3 R3, -R55, R74.reuse, RZ ;  /* 0x0000004a37037210 */ /* 0x081fe40007ffe1ff */
[----:B------:R-:W-:Y:S02]  /*1e50*/  MOV R2, 0x3f800000 ;  /* 0x3f80000000027802 */ /* 0x000fe40000000f00 */
[----:B------:R-:W-:Y:S01]  /*1e60*/  ISETP.NE.AND P3, PT, R3, R74, PT ;  /* 0x0000004a0300720c */ /* 0x000fe20003f65270 */
[----:B------:R-:W-:-:S12]  /*1e70*/  HFMA2.MMA R3, -RZ, RZ, 0, 0 ;  /* 0x00000000ff037435 */ /* 0x000fd800000001ff */
[----:B------:R-:W-:-:S05]  /*1e80*/  @P3 LEA R90, R75, R86, 0xb ;  /* 0x000000564b5a3211 */ /* 0x000fca00078e58ff */
[----:B------:R1:W2:Y:S02]  /*1e90*/  @P3 LDS.64 R2, [R90+0x660] ;  /* 0x000660005a023984 */ /* 0x0002a40000000a00 */
.L_x_17529:
[----:B------:R-:W-:Y:S05]  /*1ea0*/  BSYNC B0 ;  /* 0x0000000000007941 */ /* 0x000fea0003800000 */
.L_x_17528:
[----:B------:R-:W4:Y:S01]  /*1eb0*/  SHFL.UP PT, R95, R96, 0x1, RZ ;  /* 0x04200000605f7989 */ /* 0x000f2200000e00ff */
[----:B------:R-:W-:Y:S01]  /*1ec0*/  ISETP.GE.AND P3, PT, R46, 0x1, PT ;  /* 0x000000012e00780c */ /* 0x000fe20003f66270 */
[----:B------:R-:W-:Y:S01]  /*1ed0*/  BSSY B0, `(.L_x_17530) ;  /* 0x0000096000007945 */ /* 0x000fe20003800000 */
[----:B------:R-:W-:Y:S01]  /*1ee0*/  ISETP.NE.AND P4, PT, R88, RZ, PT ;  /* 0x000000ff5800720c */ /* 0x000fe20003f85270 */
[----:B------:R-:W3:Y:S01]  /*1ef0*/  SHFL.UP PT, R103, R98, 0x1, RZ ;  /* 0x0420000062677989 */ /* 0x000ee200000e00ff */
[----:B------:R-:W-:-:S03]  /*1f00*/  ISETP.GT.U32.AND P6, PT, R85, 0x1d, PT ;  /* 0x0000001d5500780c */ /* 0x000fc60003fc4070 */
[----:B-1----:R-:W1:Y:S04]  /*1f10*/  SHFL.UP PT, R90, R105, 0x1, RZ ;  /* 0x04200000695a7989 */ /* 0x002e6800000e00ff */
[----:B------:R-:W0:Y:S04]  /*1f20*/  SHFL.UP PT, R94, R92, 0x1, RZ ;  /* 0x042000005c5e7989 */ /* 0x000e2800000e00ff */
[----:B-----5:R-:W-:Y:S04]  /*1f30*/  SHFL.IDX PT, R22, R22, RZ, 0x1f ;  /* 0x00001fff16167589 */ /* 0x020fe800000e0000 */
[----:B------:R-:W-:Y:S01]  /*1f40*/  SHFL.IDX PT, R23, R23, RZ, 0x1f ;  /* 0x00001fff17177589 */ /* 0x000fe200000e0000 */
[C---:B----4-:R-:W-:Y:S01]  /*1f50*/  FMUL.FTZ R106, R92.reuse, R95 ;  /* 0x0000005f5c6a7220 */ /* 0x050fe20000410000 */
[----:B---3--:R-:W-:-:S03]  /*1f60*/  FMUL.FTZ R104, R92, R103 ;  /* 0x000000675c687220 */ /* 0x008fc60000410000 */
[C---:B------:R-:W-:Y:S01]  /*1f70*/  FFMA.FTZ R103, R105.reuse, R103, R106 ;  /* 0x0000006769677223 */ /* 0x040fe2000001006a */
[----:B-1----:R-:W-:Y:S01]  /*1f80*/  FMUL.FTZ R107, R92, R90 ;  /* 0x0000005a5c6b7220 */ /* 0x002fe20000410000 */
[C---:B------:R-:W-:Y:S02]  /*1f90*/  FFMA.FTZ R95, R105.reuse, R95, -R104 ;  /* 0x0000005f695f7223 */ /* 0x040fe40000010868 */
        /* <DEDUP_REMOVED lines=19> */
[----:B------:R-:W-:Y:S01]  /*20d0*/  FFMA.FTZ R92, R105, R92, R103 ;  /* 0x0000005c695c7223 */ /* 0x000fe20000010067 */
[----:B------:R-:W-:Y:S01]  /*20e0*/  @P3 FADD.FTZ R98, R98, R111 ;  /* 0x0000006f62623221 */ /* 0x000fe20000010000 */
[-C--:B------:R-:W-:Y:S01]  /*20f0*/  FMUL.FTZ R111, R17, R19.reuse ;  /* 0x00000013116f7220 */ /* 0x080fe20000410000 */
[----:B------:R-:W-:Y:S01]  /*2100*/  @P3 FFMA.FTZ R105, R105, R90, -R95 ;  /* 0x0000005a69693223 */ /* 0x000fe2000001085f */
[----:B------:R-:W-:Y:S01]  /*2110*/  FFMA.FTZ R109, R16, R19, R109 ;  /* 0x00000013106d7223 */ /* 0x000fe2000001006d */
[----:B------:R-:W-:Y:S01]  /*2120*/  FSEL R92, R107, R92, !P3 ;  /* 0x0000005c6b5c7208 */ /* 0x000fe20005800000 */
[----:B------:R-:W0:Y:S01]  /*2130*/  SHFL.UP PT, R103, R98, 0x4, RZ ;  /* 0x0480000062677989 */ /* 0x000e2200000e00ff */
[----:B------:R-:W-:Y:S01]  /*2140*/  ISETP.GE.AND P3, PT, R46, 0x4, PT ;  /* 0x000000042e00780c */ /* 0x000fe20003f66270 */
[----:B------:R-:W-:Y:S01]  /*2150*/  FFMA.FTZ R111, R16, R18, -R111 ;  /* 0x00000012106f7223 */ /* 0x000fe2000001086f */
[C---:B------:R-:W-:Y:S01]  /*2160*/  FMUL.FTZ R110, R76.reuse, R109 ;  /* 0x0000006d4c6e7220 */ /* 0x040fe20000410000 */
[----:B------:R-:W1:Y:S02]  /*2170*/  SHFL.UP PT, R90, R105, 0x4, RZ ;  /* 0x04800000695a7989 */ /* 0x000e6400000e00ff */
[-C--:B------:R-:W-:Y:S01]  /*2180*/  FMUL.FTZ R108, R76, R111.reuse ;  /* 0x0000006f4c6c7220 */ /* 0x080fe20000410000 */
[----:B------:R-:W-:Y:S01]  /*2190*/  FMUL.FTZ R107, R72, R111 ;  /* 0x0000006f486b7220 */ /* 0x000fe20000410000 */
[----:B------:R-:W3:Y:S04]  /*21a0*/  SHFL.UP PT, R95, R96, 0x4, RZ ;  /* 0x04800000605f7989 */ /* 0x000ee800000e00ff */
[----:B------:R-:W4:Y:S01]  /*21b0*/  SHFL.UP PT, R94, R92, 0x4, RZ ;  /* 0x048000005c5e7989 */ /* 0x000f2200000e00ff */
[C---:B0-----:R-:W-:Y:S01]  /*21c0*/  FMUL.FTZ R104, R92.reuse, R103 ;  /* 0x000000675c687220 */ /* 0x041fe20000410000 */
[C---:B-1----:R-:W-:Y:S01]  /*21d0*/  FMUL.FTZ R17, R92.reuse, R90 ;  /* 0x0000005a5c117220 */ /* 0x042fe20000410000 */
[----:B---3--:R-:W-:-:S02]  /*21e0*/  FMUL.FTZ R106, R92, R95 ;  /* 0x0000005f5c6a7220 */ /* 0x008fc40000410000 */
[C---:B------:R-:W-:Y:S01]  /*21f0*/  FFMA.FTZ R95, R105.reuse, R95, -R104 ;  /* 0x0000005f695f7223 */ /* 0x040fe20000010868 */
[CC--:B----4-:R-:W-:Y:S01]  /*2200*/  FFMA.FTZ R17, R105.reuse, R94.reuse, R17 ;  /* 0x0000005e69117223 */ /* 0x0d0fe20000010011 */
[C---:B------:R-:W-:Y:S01]  /*2210*/  FFMA.FTZ R103, R105.reuse, R103, R106 ;  /* 0x0000006769677223 */ /* 0x040fe2000001006a */
[----:B------:R-:W-:Y:S01]  /*2220*/  FMUL.FTZ R94, R92, R94 ;  /* 0x0000005e5c5e7220 */ /* 0x000fe20000410000 */
[----:B------:R-:W-:Y:S01]  /*2230*/  @P3 FADD.FTZ R96, R96, R95 ;  /* 0x0000005f60603221 */ /* 0x000fe20000010000 */
[----:B------:R-:W-:Y:S01]  /*2240*/  FMUL.FTZ R106, R72, R109 ;  /* 0x0000006d486a7220 */ /* 0x000fe20000410000 */
[----:B------:R-:W-:Y:S01]  /*2250*/  @P3 FADD.FTZ R98, R98, R103 ;  /* 0x0000006762623221 */ /* 0x000fe20000010000 */
[----:B------:R-:W-:Y:S01]  /*2260*/  @P3 FFMA.FTZ R105, R105, R90, -R94 ;  /* 0x0000005a69693223 */ /* 0x000fe2000001085e */
[----:B------:R-:W-:Y:S01]  /*2270*/  FSEL R94, R92, R17, !P3 ;  /* 0x000000115c5e7208 */ /* 0x000fe20005800000 */
[----:B------:R-:W0:Y:S01]  /*2280*/  SHFL.UP PT, R18, R96, 0x8, RZ ;  /* 0x0500000060127989 */ /* 0x000e2200000e00ff */
[-C--:B------:R-:W-:Y:S01]  /*2290*/  FMUL.FTZ R90, R93, R110.reuse ;  /* 0x0000006e5d5a7220 */ /* 0x080fe20000410000 */
[C---:B------:R-:W-:Y:S01]  /*22a0*/  FMUL.FTZ R92, R91.reuse, R110 ;  /* 0x0000006e5b5c7220 */ /* 0x040fe20000410000 */
[----:B------:R-:W-:Y:S01]  /*22b0*/  ISETP.GE.AND P3, PT, R46, 0x8, PT ;  /* 0x000000082e00780c */ /* 0x000fe20003f66270 */
[----:B------:R-:W1:Y:S01]  /*22c0*/  SHFL.UP PT, R19, R98, 0x8, RZ ;  /* 0x0500000062137989 */ /* 0x000e6200000e00ff */
[-C--:B------:R-:W-:Y:S01]  /*22d0*/  FFMA.FTZ R90, R91, R108.reuse, -R90 ;  /* 0x0000006c5b5a7223 */ /* 0x080fe2000001085a */
[----:B------:R-:W-:-:S02]  /*22e0*/  FFMA.FTZ R95, -R93, R108, -R92 ;  /* 0x0000006c5d5f7223 */ /* 0x000fc4000001095c */
[----:B------:R-:W3:Y:S01]  /*22f0*/  SHFL.UP PT, R16, R105, 0x8, RZ ;  /* 0x0500000069107989 */ /* 0x000ee200000e00ff */
[----:B------:R-:W-:Y:S01]  /*2300*/  FADD.FTZ R90, R107, R90 ;  /* 0x0000005a6b5a7221 */ /* 0x000fe20000010000 */
[----:B------:R-:W-:Y:S02]  /*2310*/  FADD.FTZ R95, -R106, R95 ;  /* 0x0000005f6a5f7221 */ /* 0x000fe40000010100 */
[----:B------:R-:W4:Y:S01]  /*2320*/  SHFL.UP PT, R17, R94, 0x8, RZ ;  /* 0x050000005e117989 */ /* 0x000f2200000e00ff */
[C---:B------:R-:W-:Y:S01]  /*2330*/  FMUL.FTZ R92, R101.reuse, -R90 ;  /* 0x8000005a655c7220 */ /* 0x040fe20000410000 */
[----:B------:R-:W-:-:S03]  /*2340*/  FMUL.FTZ R103, R101, -R95 ;  /* 0x8000005f65677220 */ /* 0x000fc60000410000 */
[C---:B------:R-:W-:Y:S01]  /*2350*/  FFMA.FTZ R95, R100.reuse, R95, R92 ;  /* 0x0000005f645f7223 */ /* 0x040fe2000001005c */
[----:B------:R-:W-:Y:S01]  /*2360*/  FFMA.FTZ R90, R100, R90, -R103 ;  /* 0x0000005a645a7223 */ /* 0x000fe20000010867 */
[C---:B0-----:R-:W-:Y:S01]  /*2370*/  FMUL.FTZ R112, R94.reuse, R18 ;  /* 0x000000125e707220 */ /* 0x041fe20000410000 */
[----:B-1----:R-:W-:-:S03]  /*2380*/  FMUL.FTZ R104, R94, R19 ;  /* 0x000000135e687220 */ /* 0x002fc60000410000 */
[C---:B------:R-:W-:Y:S01]  /*2390*/  FFMA.FTZ R19, R105.reuse, R19, R112 ;  /* 0x0000001369137223 */ /* 0x040fe20000010070 */
[----:B---3--:R-:W-:Y:S01]  /*23a0*/  FMUL.FTZ R92, R94, R16 ;  /* 0x000000105e5c7220 */ /* 0x008fe20000410000 */
[----:B------:R-:W-:Y:S02]  /*23b0*/  FFMA.FTZ R113, R105, R18, -R104 ;  /* 0x0000001269717223 */ /* 0x000fe40000010868 */
[----:B------:R-:W-:Y:S01]  /*23c0*/  @P3 FADD.FTZ R98, R98, R19 ;  /* 0x0000001362623221 */ /* 0x000fe20000010000 */
[----:B--2---:R-:W-:Y:S01]  /*23d0*/  FMUL.FTZ R19, R93, R3 ;  /* 0x000000035d137220 */ /* 0x004fe20000410000 */
[-C--:B----4-:R-:W-:Y:S01]  /*23e0*/  FMUL.FTZ R103, R94, R17.reuse ;  /* 0x000000115e677220 */ /* 0x090fe20000410000 */
[C---:B------:R-:W-:Y:S01]  /*23f0*/  FFMA.FTZ R17, R105.reuse, R17, R92 ;  /* 0x0000001169117223 */ /* 0x040fe2000001005c */
[----:B------:R-:W-:Y:S01]  /*2400*/  @P3 FADD.FTZ R96, R96, R113 ;  /* 0x0000007160603221 */ /* 0x000fe20000010000 */
[----:B------:R-:W0:Y:S01]  /*2410*/  SHFL.UP PT, R116, R98, 0x10, RZ ;  /* 0x0600000062747989 */ /* 0x000e2200000e00ff */
[----:B------:R-:W-:Y:S01]  /*2420*/  @P3 FFMA.FTZ R105, R105, R16, -R103 ;  /* 0x0000001069693223 */ /* 0x000fe20000010867 */
[-C--:B------:R-:W-:Y:S01]  /*2430*/  FMUL.FTZ R16, R93, -R2.reuse ;  /* 0x800000025d107220 */ /* 0x080fe20000410000 */
[----:B------:R-:W-:Y:S01]  /*2440*/  FSEL R94, R94, R17, !P3 ;  /* 0x000000115e5e7208 */ /* 0x000fe20005800000 */
[----:B------:R-:W1:Y:S01]  /*2450*/  SHFL.UP PT, R117, R96, 0x10, RZ ;  /* 0x0600000060757989 */ /* 0x000e6200000e00ff */
[C---:B------:R-:W-:Y:S01]  /*2460*/  FFMA.FTZ R19, R91.reuse, R2, -R19 ;  /* 0x000000025b137223 */ /* 0x040fe20000010813 */
[----:B------:R-:W-:Y:S01]  /*2470*/  FFMA.FTZ R112, R91, -R3, R16 ;  /* 0x800000035b707223 */ /* 0x000fe20000010010 */
[----:B------:R-:W-:Y:S01]  /*2480*/  HFMA2.MMA R17, -RZ, RZ, 0, 0 ;  /* 0x00000000ff117435 */ /* 0x000fe200000001ff */
[----:B------:R-:W2:Y:S01]  /*2490*/  SHFL.UP PT, R113, R105, 0x10, RZ ;  /* 0x0600000069717989 */ /* 0x000ea200000e00ff */
[C---:B------:R-:W-:Y:S01]  /*24a0*/  FMUL.FTZ R119, R101.reuse, -R19 ;  /* 0x8000001365777220 */ /* 0x040fe20000410000 */
[-C--:B------:R-:W-:Y:S01]  /*24b0*/  FMUL.FTZ R103, R101, -R112.reuse ;  /* 0x8000007065677220 */ /* 0x080fe20000410000 */
[----:B------:R-:W-:Y:S01]  /*24c0*/  MOV R16, 0x3f800000 ;  /* 0x3f80000000107802 */ /* 0x000fe20000000f00 */
[----:B------:R-:W3:Y:S01]  /*24d0*/  SHFL.UP PT, R115, R94, 0x10, RZ ;  /* 0x060000005e737989 */ /* 0x000ee200000e00ff */
[C---:B------:R-:W-:Y:S01]  /*24e0*/  FMUL.FTZ R104, R71.reuse, R109 ;  /* 0x0000006d47687220 */ /* 0x040fe20000410000 */
[C---:B------:R-:W-:Y:S01]  /*24f0*/  FFMA.FTZ R92, R100.reuse, R19, -R103 ;  /* 0x00000013645c7223 */ /* 0x040fe20000010867 */
[----:B------:R-:W-:Y:S01]  /*2500*/  CS2R R18, SRZ ;  /* 0x0000000000127805 */ /* 0x000fe2000001ff00 */
[----:B------:R-:W-:Y:S01]  /*2510*/  FFMA.FTZ R118, R100, R112, R119 ;  /* 0x0000007064767223 */ /* 0x000fe20000010077 */
[----:B------:R-:W-:Y:S01]  /*2520*/  FMUL.FTZ R103, R71, R111 ;  /* 0x0000006f47677220 */ /* 0x000fe20000410000 */
[----:B------:R-:W-:Y:S01]  /*2530*/  FADD.FTZ R112, -R104, R95 ;  /* 0x0000005f68707221 */ /* 0x000fe20000010100 */
[----:B------:R-:W-:Y:S01]  /*2540*/  ISETP.GE.AND P3, PT, R46, 0x10, PT ;  /* 0x000000102e00780c */ /* 0x000fe20003f66270 */
[----:B------:R-:W-:Y:S01]  /*2550*/  FMUL.FTZ R95, R97, -R118 ;  /* 0x80000076615f7220 */ /* 0x000fe20000410000 */
[----:B------:R4:W4:Y:S01]  /*2560*/  @P4 LDS.128 R16, [R83+0x1760] ;  /* 0x0017600053104984 */ /* 0x0009220000000c00 */
[----:B------:R-:W-:Y:S01]  /*2570*/  FADD.FTZ R90, R103, R90 ;  /* 0x0000005a675a7221 */ /* 0x000fe20000010000 */
[C---:B------:R-:W-:Y:S01]  /*2580*/  FMUL.FTZ R114, R97.reuse, -R112 ;  /* 0x8000007061727220 */ /* 0x040fe20000410000 */
[C---:B------:R-:W-:Y:S01]  /*2590*/  FMUL.FTZ R119, R97.reuse, -R92 ;  /* 0x8000005c61777220 */ /* 0x040fe20000410000 */
[C---:B0-----:R-:W-:Y:S01]  /*25a0*/  FMUL.FTZ R122, R94.reuse, R116 ;  /* 0x000000745e7a7220 */ /* 0x041fe20000410000 */
[-C--:B------:R-:W-:Y:S01]  /*25b0*/  FMUL.FTZ R121, R97, -R90.reuse ;  /* 0x8000005a61797220 */ /* 0x080fe20000410000 */
[C---:B------:R-:W-:Y:S01]  /*25c0*/  FFMA.FTZ R114, R99.reuse, R90, -R114 ;  /* 0x0000005a63727223 */ /* 0x040fe20000010872 */
[C---:B------:R-:W-:Y:S01]  /*25d0*/  FFMA.FTZ R90, R99.reuse, R92, -R95 ;  /* 0x0000005c635a7223 */ /* 0x040fe2000001085f */
[CC--:B-1----:R-:W-:Y:S01]  /*25e0*/  FMUL.FTZ R95, R94.reuse, R117.reuse ;  /* 0x000000755e5f7220 */ /* 0x0c2fe20000410000 */
[----:B------:R-:W-:Y:S01]  /*25f0*/  FFMA.FTZ R92, R99, R118, R119 ;  /* 0x00000076635c7223 */ /* 0x000fe20000010077 */
[C---:B------:R-:W-:Y:S01]  /*2600*/  FFMA.FTZ R117, R105.reuse, R117, -R122 ;  /* 0x0000007569757223 */ /* 0x040fe2000001087a */
[----:B--2---:R-:W-:Y:S01]  /*2610*/  FMUL.FTZ R120, R94, R113 ;  /* 0x000000715e787220 */ /* 0x004fe20000410000 */
[----:B------:R-:W-:Y:S01]  /*2620*/  FFMA.FTZ R95, R105, R116, R95 ;  /* 0x00000074695f7223 */ /* 0x000fe2000001005f */
[----:B------:R-:W-:Y:S01]  /*2630*/  FFMA.FTZ R112, R99, R112, R121 ;  /* 0x0000007063707223 */ /* 0x000fe20000010079 */
[----:B------:R-:W-:Y:S01]  /*2640*/  @P3 FADD.FTZ R96, R96, R117 ;  /* 0x0000007560603221 */ /* 0x000fe20000010000 */
[-C--:B---3--:R-:W-:Y:S01]  /*2650*/  FMUL.FTZ R118, R94, R115.reuse ;  /* 0x000000735e767220 */ /* 0x088fe20000410000 */
[C---:B------:R-:W-:Y:S01]  /*2660*/  FFMA.FTZ R115, R105.reuse, R115, R120 ;  /* 0x0000007369737223 */ /* 0x040fe20000010078 */
[----:B------:R-:W-:Y:S01]  /*2670*/  @P3 FADD.FTZ R98, R98, R95 ;  /* 0x0000005f62623221 */ /* 0x000fe20000010000 */
[C---:B------:R-:W-:Y:S01]  /*2680*/  FMUL.FTZ R111, R0.reuse, R111 ;  /* 0x0000006f006f7220 */ /* 0x040fe20000410000 */
[----:B------:R-:W-:Y:S01]  /*2690*/  @P3 FFMA.FTZ R105, R105, R113, -R118 ;  /* 0x0000007169693223 */ /* 0x000fe20000010876 */
[----:B------:R-:W-:Y:S01]  /*26a0*/  FMUL.FTZ R109, R0, R109 ;  /* 0x0000006d006d7220 */ /* 0x000fe20000410000 */
[----:B------:R-:W-:Y:S01]  /*26b0*/  FSEL R113, R94, R115, !P3 ;  /* 0x000000735e717208 */ /* 0x000fe20005800000 */
[----:B------:R-:W-:Y:S01]  /*26c0*/  FADD.FTZ R94, R111, R114 ;  /* 0x000000726f5e7221 */ /* 0x000fe20000010000 */
[----:B------:R-:W-:Y:S01]  /*26d0*/  ISETP.NE.AND P3, PT, R85, 0x1f, PT ;  /* 0x0000001f5500780c */ /* 0x000fe20003f65270 */
[----:B------:R-:W-:Y:S01]  /*26e0*/  FADD.FTZ R95, -R109, R112 ;  /* 0x000000706d5f7221 */ /* 0x000fe20000010100 */
[----:B------:R0:W1:Y:S04]  /*26f0*/  SHFL.DOWN PT, R117, R90, 0x1, 0x1f ;  /* 0x08201f005a757f89 */ /* 0x00006800000e0000 */
[----:B------:R0:W2:Y:S04]  /*2700*/  SHFL.DOWN PT, R123, R94, 0x1, 0x1f ;  /* 0x08201f005e7b7f89 */ /* 0x0000a800000e0000 */
[----:B------:R0:W3:Y:S04]  /*2710*/  SHFL.DOWN PT, R114, R95, 0x1, 0x1f ;  /* 0x08201f005f727f89 */ /* 0x0000e800000e0000 */
[----:B------:R0:W0:Y:S04]  /*2720*/  SHFL.DOWN PT, R115, R92, 0x1, 0x1f ;  /* 0x08201f005c737f89 */ /* 0x00002800000e0000 */
[----:B------:R0:W0:Y:S04]  /*2730*/  SHFL.UP PT, R112, R96, 0x1, RZ ;  /* 0x0420000060707989 */ /* 0x00002800000e00ff */
[----:B------:R-:W0:Y:S04]  /*2740*/  SHFL.UP PT, R98, R98, 0x1, RZ ;  /* 0x0420000062627989 */ /* 0x000e2800000e00ff */
[----:B------:R-:W0:Y:S04]  /*2750*/  SHFL.UP PT, R105, R105, 0x1, RZ ;  /* 0x0420000069697989 */ /* 0x000e2800000e00ff */
[----:B------:R-:W0:Y:S01]  /*2760*/  SHFL.UP PT, R113, R113, 0x1, RZ ;  /* 0x0420000071717989 */ /* 0x000e2200000e00ff */
[----:B-12-4-:R-:W-:Y:S05]  /*2770*/  @!P3 BRA `(.L_x_17531) ;  /* 0x00000000002cb947 */ /* 0x016fea0003800000 */
[C---:B0-----:R-:W-:Y:S01]  /*2780*/  FMUL.FTZ R96, R92.reuse, R115 ;  /* 0x000000735c607220 */ /* 0x041fe20000410000 */
[C---:B---3--:R-:W-:Y:S01]  /*2790*/  FMUL.FTZ R119, R92.reuse, R114 ;  /* 0x000000725c777220 */ /* 0x048fe20000410000 */
[-C--:B------:R-:W-:Y:S01]  /*27a0*/  FMUL.FTZ R121, R92, R123.reuse ;  /* 0x0000007b5c797220 */ /* 0x080fe20000410000 */
        /* <DEDUP_REMOVED lines=8> */
.L_x_17531:
[----:B------:R-:W-:Y:S05]  /*2830*/  BSYNC B0 ;  /* 0x0000000000007941 */ /* 0x000fea0003800000 */
.L_x_17530:
[----:B---3--:R1:W2:Y:S01]  /*2840*/  SHFL.DOWN PT, R114, R90, 0x2, 0x1f ;  /* 0x08401f005a727f89 */ /* 0x0082a200000e0000 */
[----:B------:R-:W-:Y:S01]  /*2850*/  BSSY B0, `(.L_x_17532) ;  /* 0x0000013000007945 */ /* 0x000fe20003800000 */
[C---:B------:R-:W-:Y:S02]  /*2860*/  ISETP.GT.U32.AND P3, PT, R85.reuse, 0x1b, PT ;  /* 0x0000001b5500780c */ /* 0x040fe40003f64070 */
[----:B------:R1:W3:Y:S01]  /*2870*/  SHFL.DOWN PT, R116, R92, 0x2, 0x1f ;  /* 0x08401f005c747f89 */ /* 0x0002e200000e0000 */
[C---:B------:R-:W-:Y:S02]  /*2880*/  ISETP.GT.U32.AND P4, PT, R85.reuse, 0x17, PT ;  /* 0x000000175500780c */ /* 0x040fe40003f84070 */
[----:B------:R-:W-:Y:S01]  /*2890*/  ISETP.GT.U32.AND P5, PT, R85, 0xf, PT ;  /* 0x0000000f5500780c */ /* 0x000fe20003fa4070 */
[----:B------:R1:W4:Y:S04]  /*28a0*/  SHFL.DOWN PT, R119, R94, 0x2, 0x1f ;  /* 0x08401f005e777f89 */ /* 0x00032800000e0000 */
[----:B0-----:R1:W0:Y:S01]  /*28b0*/  SHFL.DOWN PT, R96, R95, 0x2, 0x1f ;  /* 0x08401f005f607f89 */ /* 0x00122200000e0000 */
[----:B------:R-:W-:Y:S07]  /*28c0*/  @P6 BRA `(.L_x_17533) ;  /* 0x00000000002c6947 */ /* 0x000fee0003800000 */
        /* <DEDUP_REMOVED lines=11> */
.L_x_17533:
[----:B------:R-:W-:Y:S05]  /*2980*/  BSYNC B0 ;  /* 0x0000000000007941 */ /* 0x000fea0003800000 */
.L_x_17532:
        /* <DEDUP_REMOVED lines=8> */
[-C--:B----4-:R-:W-:Y:S02]  /*2a10*/  FMUL.FTZ R121, R92, R119.reuse ;  /* 0x000000775c797220 */ /* 0x090fe40000410000 */
        /* <DEDUP_REMOVED lines=8> */
.L_x_17535:
[----:B------:R-:W-:Y:S05]  /*2aa0*/  BSYNC B0 ;  /* 0x0000000000007941 */ /* 0x000fea0003800000 */
.L_x_17534:
        /* <DEDUP_REMOVED lines=12> */
[----:B------:R-:W-:Y:S01]  /*2b70*/  FFMA.FTZ R96, R90, R96, R121 ;  /* 0x000000605a607223 */ /* 0x000fe20000010079 */
[----:B--23--:R-:W-:Y:S01]  /*2b80*/  FADD.FTZ R94, R94, R119 ;  /* 0x000000775e5e7221 */ /* 0x00cfe20000010000 */
[----:B------:R-:W-:Y:S02]  /*2b90*/  FFMA.FTZ R92, R90, R116, R117 ;  /* 0x000000745a5c7223 */ /* 0x000fe40000010075 */
[----:B------:R-:W-:Y:S01]  /*2ba0*/  FADD.FTZ R95, R95, R96 ;  /* 0x000000605f5f7221 */ /* 0x000fe20000010000 */
[----:B------:R-:W-:-:S07]  /*2bb0*/  MOV R90, R115 ;  /* 0x00000073005a7202 */ /* 0x000fce0000000f00 */
.L_x_17537:
[----:B------:R-:W-:Y:S05]  /*2bc0*/  BSYNC B0 ;  /* 0x0000000000007941 */ /* 0x000fea0003800000 */
.L_x_17536:
        /* <DEDUP_REMOVED lines=17> */
.L_x_17539:
[----:B------:R-:W-:Y:S05]  /*2ce0*/  BSYNC B0 ;  /* 0x0000000000007941 */ /* 0x000fea0003800000 */
.L_x_17538:
[----:B------:R-:W-:Y:S01]  /*2cf0*/  SHFL.DOWN PT, R117, R92, 0x1, 0x1f ;  /* 0x08201f005c757f89 */ /* 0x000fe200000e0000 */
[----:B------:R-:W-:Y:S01]  /*2d00*/  ISETP.NE.AND P3, PT, R44, RZ, PT ;  /* 0x000000ff2c00720c */ /* 0x000fe20003f65270 */
[----:B------:R-:W-:Y:S02]  /*2d10*/  BSSY B0, `(.L_x_17540) ;  /* 0x00000df000007945 */ /* 0x000fe40003800000 */
[----:B-1----:R-:W1:Y:S04]  /*2d20*/  SHFL.IDX PT, R114, R19, RZ, 0x1f ;  /* 0x00001fff13727589 */ /* 0x002e6800000e0000 */
[----:B0-----:R-:W0:Y:S04]  /*2d30*/  SHFL.IDX PT, R96, R18, RZ, 0x1f ;  /* 0x00001fff12607589 */ /* 0x001e2800000e0000 */
        /* <DEDUP_REMOVED lines=9> */
[----:B------:R-:W-:Y:S01]  /*2dd0*/  @P2 FFMA.FTZ R117, R116, R114, R117 ;  /* 0x0000007274752223 */ /* 0x000fe20000010075 */
[C---:B------:R-:W-:Y:S01]  /*2de0*/  FMUL.FTZ R116, R113.reuse, R22 ;  /* 0x0000001671747220 */ /* 0x040fe20000410000 */
[----:B------:R-:W-:Y:S01]  /*2df0*/  FMUL.FTZ R113, R113, R23 ;  /* 0x0000001771717220 */ /* 0x000fe20000410000 */
[----:B------:R-:W-:-:S03]  /*2e00*/  @P2 FADD.FTZ R96, R118, R115 ;  /* 0x0000007376602221 */ /* 0x000fc60000010000 */
[----:B------:R-:W-:Y:S01]  /*2e10*/  FFMA.FTZ R113, R105, R22, -R113 ;  /* 0x0000001669717223 */ /* 0x000fe20000010871 */
[----:B------:R-:W-:Y:S01]  /*2e20*/  @P2 FADD.FTZ R114, R120, R117 ;  /* 0x0000007578722221 */ /* 0x000fe20000010000 */
[-C--:B------:R-:W-:Y:S01]  /*2e30*/  FMUL.FTZ R115, R96, -R3.reuse ;  /* 0x8000000360737220 */ /* 0x080fe20000410000 */
[----:B------:R-:W-:Y:S01]  /*2e40*/  ISETP.NE.AND P2, PT, R46, RZ, PT ;  /* 0x000000ff2e00720c */ /* 0x000fe20003f45270 */
[----:B------:R-:W-:Y:S01]  /*2e50*/  @P1 FADD.FTZ R22, R112, R113 ;  /* 0x0000007170161221 */ /* 0x000fe20000010000 */
[C---:B------:R-:W-:Y:S01]  /*2e60*/  FMUL.FTZ R3, R114.reuse, -R3 ;  /* 0x8000000372037220 */ /* 0x040fe20000410000 */
[----:B------:R-:W-:-:S03]  /*2e70*/  FFMA.FTZ R117, R114, R2, R115 ;  /* 0x0000000272757223 */ /* 0x000fc60000010073 */
[----:B------:R-:W-:Y:S01]  /*2e80*/  FFMA.FTZ R115, R96, R2, -R3 ;  /* 0x0000000260737223 */ /* 0x000fe20000010803 */
[----:B------:R-:W-:Y:S01]  /*2e90*/  FFMA.FTZ R3, R105, R23, R116 ;  /* 0x0000001769037223 */ /* 0x000fe20000010074 */
[----:B------:R-:W-:Y:S02]  /*2ea0*/  FADD.FTZ R2, -R110, R117 ;  /* 0x000000756e027221 */ /* 0x000fe40000010100 */
[----:B------:R-:W-:Y:S01]  /*2eb0*/  FADD.FTZ R96, R108, R115 ;  /* 0x000000736c607221 */ /* 0x000fe20000010000 */
[----:B------:R-:W-:Y:S01]  /*2ec0*/  @P1 FADD.FTZ R23, R98, R3 ;  /* 0x0000000362171221 */ /* 0x000fe20000010000 */
[----:B------:R-:W-:Y:S01]  /*2ed0*/  FMUL.FTZ R108, R93, -R2 ;  /* 0x800000025d6c7220 */ /* 0x000fe20000410000 */
[----:B------:R-:W-:Y:S01]  /*2ee0*/  FMUL.FTZ R98, R21, R22 ;  /* 0x0000001615627220 */ /* 0x000fe20000410000 */
[-C--:B------:R-:W-:Y:S01]  /*2ef0*/  FMUL.FTZ R105, R93, -R96.reuse ;  /* 0x800000605d697220 */ /* 0x080fe20000410000 */
[-C--:B------:R-:W-:Y:S01]  /*2f00*/  FMUL.FTZ R3, R21, R23.reuse ;  /* 0x0000001715037220 */ /* 0x080fe20000410000 */
[C---:B------:R-:W-:Y:S01]  /*2f10*/  FFMA.FTZ R108, R91.reuse, R96, -R108 ;  /* 0x000000605b6c7223 */ /* 0x040fe2000001086c */
[----:B------:R-:W-:Y:S01]  /*2f20*/  FMUL.FTZ R120, R2, R70 ;  /* 0x0000004602787220 */ /* 0x000fe20000410000 */
        /* <DEDUP_REMOVED lines=14> */
[-C--:B------:R-:W-:Y:S01]  /*3010*/  FFMA.FTZ R20, R99, R21.reuse, -R20 ;  /* 0x0000001563147223 */ /* 0x080fe20000010814 */
        /* <DEDUP_REMOVED lines=15> */
[----:B------:R-:W-:Y:S01]  /*3110*/  FFMA.FTZ R97, R4, -R67, R21 ;  /* 0x8000004304617223 */ /* 0x000fe20000010015 */
[----:B------:R-:W-:Y:S01]  /*3120*/  FADD.FTZ R110, RZ, R101 ;  /* 0x00000065ff6e7221 */ /* 0x000fe20000010000 */
[----:B------:R-:W-:Y:S01]  /*3130*/  FFMA.FTZ R23, R6, R69, R23 ;  /* 0x0000004506177223 */ /* 0x000fe20000010017 */
[----:B------:R-:W-:Y:S01]  /*3140*/  FMUL.FTZ R21, R100, R67 ;  /* 0x0000004364157220 */ /* 0x000fe20000410000 */
[----:B------:R-:W-:Y:S01]  /*3150*/  FFMA.FTZ R101, R71, R112, R20 ;  /* 0x0000007047657223 */ /* 0x000fe20000010014 */
[C---:B------:R-:W-:Y:S01]  /*3160*/  FMUL.FTZ R20, R93.reuse, R110 ;  /* 0x0000006e5d147220 */ /* 0x040fe20000410000 */
[----:B------:R-:W-:Y:S01]  /*3170*/  FMUL.FTZ R22, R93, R23 ;  /* 0x000000175d167220 */ /* 0x000fe20000410000 */
[-C--:B------:R-:W-:Y:S01]  /*3180*/  FMUL.FTZ R105, R104, R66.reuse ;  /* 0x0000004268697220 */ /* 0x080fe20000410000 */
[----:B------:R-:W-:Y:S01]  /*3190*/  FMUL.FTZ R93, R111, R67 ;  /* 0x000000436f5d7220 */ /* 0x000fe20000410000 */
        /* <DEDUP_REMOVED lines=11> */
[----:B------:R-:W-:Y:S01]  /*3250*/  FFMA.FTZ R114, R7, R70, R114 ;  /* 0x0000004607727223 */ /* 0x000fe20000010072 */
[----:B------:R-:W-:Y:S01]  /*3260*/  FFMA.FTZ R103, R91, R110, R22 ;  /* 0x0000006e5b677223 */ /* 0x000fe20000010016 */
[----:B------:R-:W-:Y:S01]  /*3270*/  FFMA.FTZ R118, R97, R21, -R118 ;  /* 0x0000001561767223 */ /* 0x000fe20000010876 */
[----:B------:R-:W-:Y:S01]  /*3280*/  FADD.FTZ R21, R116, R107 ;  /* 0x0000006b74157221 */ /* 0x000fe20000010000 */
[----:B------:R-:W-:Y:S01]  /*3290*/  FMUL.FTZ R91, R3, R69 ;  /* 0x00000045035b7220 */ /* 0x000fe20000410000 */
[----:B------:R-:W-:Y:S01]  /*32a0*/  FFMA.FTZ R20, R99, R105, -R20 ;  /* 0x0000006963147223 */ /* 0x000fe20000010814 */
[-C--:B------:R-:W-:Y:S01]  /*32b0*/  FMUL.FTZ R107, R98, R69.reuse ;  /* 0x00000045626b7220 */ /* 0x080fe20000410000 */
[----:B------:R-:W-:Y:S01]  /*32c0*/  FFMA.FTZ R105, R76, R114, R101 ;  /* 0x000000724c697223 */ /* 0x000fe20000010065 */
[----:B------:R-:W-:Y:S01]  /*32d0*/  FFMA.FTZ R116, R6, -R69, R23 ;  /* 0x8000004506747223 */ /* 0x000fe20000010017 */
[-C--:B------:R-:W-:Y:S01]  /*32e0*/  FFMA.FTZ R101, R7, -R70.reuse, R114 ;  /* 0x8000004607657223 */ /* 0x080fe20000010072 */
[----:B------:R-:W-:Y:S01]  /*32f0*/  FADD.FTZ R103, RZ, R103 ;  /* 0x00000067ff677221 */ /* 0x000fe20000010000 */
[----:B------:R-:W-:Y:S01]  /*3300*/  FMUL.FTZ R109, R110, R91 ;  /* 0x0000005b6e6d7220 */ /* 0x000fe20000410000 */
[----:B------:R-:W-:Y:S01]  /*3310*/  FMUL.FTZ R114, R96, R70 ;  /* 0x0000004660727220 */ /* 0x000fe20000410000 */
[----:B------:R-:W-:Y:S01]  /*3320*/  FADD.FTZ R23, RZ, R118 ;  /* 0x00000076ff177221 */ /* 0x000fe20000010000 */
[----:B------:R-:W-:Y:S01]  /*3330*/  FFMA.FTZ R22, R0, -R102, RZ ;  /* 0x8000006600167223 */ /* 0x000fe200000100ff */
        /* <DEDUP_REMOVED lines=8> */
[----:B------:R-:W-:Y:S01]  /*33c0*/  FADD.FTZ R20, R20, R109 ;  /* 0x0000006d14147221 */ /* 0x000fe20000010000 */
[----:B------:R-:W-:Y:S01]  /*33d0*/  FFMA.FTZ R23, R72, -R110, R23 ;  /* 0x8000006e48177223 */ /* 0x000fe20000010017 */
[----:B------:R-:W-:Y:S01]  /*33e0*/  FADD.FTZ R21, R21, R118 ;  /* 0x0000007615157221 */ /* 0x000fe20000010000 */
[----:B------:R-:W-:Y:S01]  /*33f0*/  FFMA.FTZ R22, R114, R101, R107 ;  /* 0x0000006572167223 */ /* 0x000fe2000001006b */
[----:B------:R-:W-:Y:S01]  /*3400*/  FADD.FTZ R113, R20, R113 ;  /* 0x0000007114717221 */ /* 0x000fe20000010000 */
[----:B------:R-:W-:Y:S01]  /*3410*/  FFMA.FTZ R107, R76, -R103, R23 ;  /* 0x800000674c6b7223 */ /* 0x000fe20000010017 */
[----:B------:R-:W0:Y:S01]  /*3420*/  SHFL.DOWN PT, R115, R105, 0x1, 0x1f ;  /* 0x08201f0069737f89 */ /* 0x000e2200000e0000 */
[----:B------:R-:W-:Y:S01]  /*3430*/  FADD.FTZ R20, R21, R22 ;  /* 0x0000001615147221 */ /* 0x000fe20000010000 */
[----:B------:R-:W-:Y:S01]  /*3440*/  ISETP.GT.AND P1, PT, R46, 0x1e, PT ;  /* 0x0000001e2e00780c */ /* 0x000fe20003f24270 */
[----:B------:R-:W-:Y:S01]  /*3450*/  FADD.FTZ R15, R114, R15 ;  /* 0x0000000f720f7221 */ /* 0x000fe20000010000 */
        /* <DEDUP_REMOVED lines=8> */
[----:B------:R-:W3:Y:S03]  /*34e0*/  SHFL.DOWN PT, R109, R20, 0x1, 0x1f ;  /* 0x08201f00146d7f89 */ /* 0x000ee600000e0000 */
        /* <DEDUP_REMOVED lines=18> */
[----:B0-----:R-:W-:-:S02]  /*3610*/  @!P1 FADD.FTZ R22, R22, R107 ;  /* 0x0000006b16169221 */ /* 0x001fc40000010000 */
[----:B------:R-:W0:Y:S01]  /*3620*/  SHFL.IDX PT, R107, R95, RZ, 0x1f ;  /* 0x00001fff5f6b7589 */ /* 0x000e2200000e0000 */
[----:B-1----:R-:W-:-:S03]  /*3630*/  @!P1 FADD.FTZ R23, R23, R120 ;  /* 0x0000007817179221 */ /* 0x002fc60000010000 */
[----:B------:R-:W1:Y:S01]  /*3640*/  SHFL.DOWN PT, R115, R22, 0x8, 0x1f ;  /* 0x09001f0016737f89 */ /* 0x000e6200000e0000 */
[----:B--2---:R-:W-:Y:S01]  /*3650*/  @!P1 FADD.FTZ R21, R21, R118 ;  /* 0x0000007615159221 */ /* 0x004fe20000010000 */
[----:B------:R-:W-:Y:S02]  /*3660*/  FMUL.FTZ R118, R92, R18 ;  /* 0x000000125c767220 */ /* 0x000fe40000410000 */
[----:B------:R-:W2:Y:S01]  /*3670*/  SHFL.DOWN PT, R122, R23, 0x8, 0x1f ;  /* 0x09001f00177a7f89 */ /* 0x000ea200000e0000 */
[----:B---3--:R-:W-:Y:S01]  /*3680*/  @!P1 FADD.FTZ R20, R20, R105 ;  /* 0x0000006914149221 */ /* 0x008fe20000010000 */
[----:B------:R-:W-:Y:S02]  /*3690*/  ISETP.GT.AND P1, PT, R46, 0x17, PT ;  /* 0x000000172e00780c */ /* 0x000fe40003f24270 */
[----:B------:R-:W3:Y:S01]  /*36a0*/  SHFL.DOWN PT, R120, R21, 0x8, 0x1f ;  /* 0x09001f0015787f89 */ /* 0x000ee200000e0000 */
[-C--:B------:R-:W-:Y:S01]  /*36b0*/  FMUL.FTZ R105, R92, R19.reuse ;  /* 0x000000135c697220 */ /* 0x080fe20000410000 */
[----:B------:R-:W-:Y:S01]  /*36c0*/  FFMA.FTZ R118, R90, R19, R118 ;  /* 0x000000135a767223 */ /* 0x000fe20000010076 */
[C---:B------:R-:W-:Y:S01]  /*36d0*/  FMUL.FTZ R19, R92.reuse, R17 ;  /* 0x000000115c137220 */ /* 0x040fe20000410000 */
[----:B------:R-:W4:Y:S01]  /*36e0*/  SHFL.DOWN PT, R113, R20, 0x8, 0x1f ;  /* 0x09001f0014717f89 */ /* 0x000f2200000e0000 */
[----:B------:R-:W-:Y:S01]  /*36f0*/  FMUL.FTZ R92, R92, R16 ;  /* 0x000000105c5c7220 */ /* 0x000fe20000410000 */
[C---:B------:R-:W-:Y:S01]  /*3700*/  FFMA.FTZ R109, R90.reuse, R18, -R105 ;  /* 0x000000125a6d7223 */ /* 0x040fe20000010869 */
[----:B------:R-:W-:-:S02]  /*3710*/  FFMA.FTZ R16, R90, R16, -R19 ;  /* 0x000000105a107223 */ /* 0x000fc40000010813 */
[----:B------:R-:W-:Y:S01]  /*3720*/  FFMA.FTZ R17, R90, R17, R92 ;  /* 0x000000115a117223 */ /* 0x000fe2000001005c */
[----:B------:R-:W-:Y:S01]  /*3730*/  FADD.FTZ R18, R94, R109 ;  /* 0x0000006d5e127221 */ /* 0x000fe20000010000 */
[----:B------:R-:W-:Y:S01]  /*3740*/  FMUL.FTZ R109, R39, R3 ;  /* 0x00000003276d7220 */ /* 0x000fe20000410000 */
[----:B0-----:R-:W-:Y:S01]  /*3750*/  FADD.FTZ R19, R107, R118 ;  /* 0x000000766b137221 */ /* 0x001fe20000010000 */
[C---:B------:R-:W-:Y:S02]  /*3760*/  FMUL.FTZ R107, R39.reuse, R106 ;  /* 0x0000006a276b7220 */ /* 0x040fe40000410000 */
[----:B------:R-:W-:Y:S01]  /*3770*/  FFMA.FTZ R109, R38, R98, -R109 ;  /* 0x00000062266d7223 */ /* 0x000fe2000001086d */
[----:B-1----:R-:W-:Y:S01]  /*3780*/  @!P1 FADD.FTZ R22, R22, R115 ;  /* 0x0000007316169221 */ /* 0x002fe20000010000 */
[----:B------:R-:W-:Y:S01]  /*3790*/  FFMA.FTZ R107, R38, R104, -R107 ;  /* 0x00000068266b7223 */ /* 0x000fe2000001086b */
[----:B------:R-:W-:Y:S01]  /*37a0*/  FMUL.FTZ R98, R39, R98 ;  /* 0x0000006227627220 */ /* 0x000fe20000410000 */
[----:B------:R-:W-:Y:S01]  /*37b0*/  FMUL.FTZ R110, R110, R109 ;  /* 0x0000006d6e6e7220 */ /* 0x000fe20000410000 */
[----:B--2---:R-:W-:Y:S01]  /*37c0*/  @!P1 FADD.FTZ R23, R23, R122 ;  /* 0x0000007a17179221 */ /* 0x004fe20000010000 */
[----:B------:R-:W0:Y:S01]  /*37d0*/  SHFL.DOWN PT, R95, R22, 0x10, 0x1f ;  /* 0x0a001f00165f7f89 */ /* 0x000e2200000e0000 */
[----:B------:R-:W-:Y:S01]  /*37e0*/  FMUL.FTZ R109, R108, R107 ;  /* 0x0000006b6c6d7220 */ /* 0x000fe20000410000 */
[----:B------:R-:W-:Y:S01]  /*37f0*/  FMUL.FTZ R107, R39, R104 ;  /* 0x00000068276b7220 */ /* 0x000fe20000410000 */
[----:B---3--:R-:W-:Y:S01]  /*3800*/  @!P1 FADD.FTZ R21, R21, R120 ;  /* 0x0000007815159221 */ /* 0x008fe20000010000 */
[----:B------:R-:W1:Y:S01]  /*3810*/  SHFL.DOWN PT, R92, R23, 0x10, 0x1f ;  /* 0x0a001f00175c7f89 */ /* 0x000e6200000e0000 */
[----:B----4-:R-:W-:-:S03]  /*3820*/  @!P1 FADD.FTZ R20, R20, R113 ;  /* 0x0000007114149221 */ /* 0x010fc60000010000 */
[----:B------:R-:W2:Y:S01]  /*3830*/  SHFL.DOWN PT, R90, R21, 0x10, 0x1f ;  /* 0x0a001f00155a7f89 */ /* 0x000ea200000e0000 */
[C---:B------:R-:W-:Y:S01]  /*3840*/  FMUL.FTZ R113, R39.reuse, R96 ;  /* 0x0000006027717220 */ /* 0x040fe20000410000 */
[----:B------:R-:W-:Y:S02]  /*3850*/  ISETP.GT.AND P1, PT, R46, 0xf, PT ;  /* 0x0000000f2e00780c */ /* 0x000fe40003f24270 */
[----:B------:R-:W3:Y:S01]  /*3860*/  SHFL.DOWN PT, R105, R20, 0x10, 0x1f ;  /* 0x0a001f0014697f89 */ /* 0x000ee200000e0000 */
[CC--:B------:R-:W-:Y:S01]  /*3870*/  FFMA.FTZ R94, R38.reuse, R2.reuse, -R113 ;  /* 0x00000002265e7223 */ /* 0x0c0fe20000010871 */
[C---:B------:R-:W-:Y:S01]  /*3880*/  FMUL.FTZ R113, R39.reuse, R2 ;  /* 0x0000000227717220 */ /* 0x040fe20000410000 */
[----:B------:R-:W-:Y:S01]  /*3890*/  FMUL.FTZ R2, R39, R100 ;  /* 0x0000006427027220 */ /* 0x000fe20000410000 */
[----:B------:R4:W-:Y:S01]  /*38a0*/  @!P3 STS.128 [R83+0x1760], R16 ;  /* 0x001760105300b388 */ /* 0x0009e20000000c00 */
[----:B------:R-:W-:Y:S01]  /*38b0*/  FMUL.FTZ R115, R103, R94 ;  /* 0x0000005e67737220 */ /* 0x000fe20000410000 */
[-C--:B------:R-:W-:Y:S01]  /*38c0*/  FMUL.FTZ R103, R39, R111.reuse ;  /* 0x0000006f27677220 */ /* 0x080fe20000410000 */
[----:B------:R-:W-:-:S03]  /*38d0*/  FFMA.FTZ R2, R38, R111, R2 ;  /* 0x0000006f26027223 */ /* 0x000fc60000010002 */
[----:B------:R-:W-:Y:S01]  /*38e0*/  FFMA.FTZ R103, R38, R100, -R103 ;  /* 0x0000006426677223 */ /* 0x000fe20000010867 */
[----:B0-----:R-:W-:-:S03]  /*38f0*/  @!P1 FADD.FTZ R22, R22, R95 ;  /* 0x0000005f16169221 */ /* 0x001fc60000010000 */
[----:B------:R-:W-:Y:S01]  /*3900*/  FMUL.FTZ R103, R102, R103 ;  /* 0x0000006766677220 */ /* 0x000fe20000410000 */
[----:B-1----:R-:W-:-:S03]  /*3910*/  @!P1 FADD.FTZ R23, R23, R92 ;  /* 0x0000005c17179221 */ /* 0x002fc60000010000 */
[----:B------:R-:W-:Y:S01]  /*3920*/  FFMA.FTZ R103, R2, R97, R103 ;  /* 0x0000006102677223 */ /* 0x000fe20000010067 */
[C---:B----4-:R-:W-:Y:S01]  /*3930*/  FFMA.FTZ R18, R38.reuse, R96, R113 ;  /* 0x0000006026127223 */ /* 0x050fe20000010071 */
[C---:B------:R-:W-:Y:S01]  /*3940*/  FFMA.FTZ R17, R38.reuse, R3, R98 ;  /* 0x0000000326117223 */ /* 0x040fe20000010062 */
[----:B------:R-:W-:Y:S01]  /*3950*/  FFMA.FTZ R16, R38, R106, R107 ;  /* 0x0000006a26107223 */ /* 0x000fe2000001006b */
[----:B--2---:R-:W-:Y:S01]  /*3960*/  @!P1 FADD.FTZ R21, R21, R90 ;  /* 0x0000005a15159221 */ /* 0x004fe20000010000 */
[----:B---3--:R-:W-:Y:S01]  /*3970*/  @!P1 FADD.FTZ R20, R20, R105 ;  /* 0x0000006914149221 */ /* 0x008fe20000010000 */
        /* <DEDUP_REMOVED lines=24> */
.L_x_17541:
[----:B------:R-:W-:Y:S05]  /*3b00*/  BSYNC B0 ;  /* 0x0000000000007941 */ /* 0x000fea0003800000 */
.L_x_17540:
        /* <DEDUP_REMOVED lines=14> */
.L_x_17527:
[----:B------:R-:W-:Y:S01]  /*3bf0*/  BAR.SYNC.DEFER_BLOCKING 0x0 ;  /* 0x0000000000007b1d */ /* 0x000fe20000010000 */
[----:B------:R-:W-:Y:S02]  /*3c00*/  MOV R2, RZ ;  /* 0x000000ff00027202 */ /* 0x000fe40000000f00 */
[----:B------:R-:W-:Y:S02]  /*3c10*/  MOV R0, RZ ;  /* 0x000000ff00007202 */ /* 0x000fe40000000f00 */
[----:B------:R-:W-:Y:S01]  /*3c20*/  MOV R16, RZ ;  /* 0x000000ff00107202 */ /* 0x000fe20000000f00 */
[----:B------:R-:W-:Y:S02]  /*3c30*/  ULDC UR4, c[0x0][0x218] ;  /* 0x0000860000047ab9 */ /* 0x000fe40000000800 */
[----:B------:R-:W1:Y:S01]  /*3c40*/  LDC.64 R36, c[0x0][0x388] ;  /* 0x0000e200ff247b82 */ /* 0x000e620000000a00 */
        /* <DEDUP_REMOVED lines=8> */
[----:B------:R-:W5:Y:S01]  /*3cd0*/  @!P3 LDG.E R16, desc[UR14][R30.64+0x180] ;  /* 0x0001800e1e10b981 */ /* 0x000f62000c1e1900 */
[----:B------:R-:W-:Y:S01]  /*3ce0*/  ISETP.NE.AND P0, PT, R44, RZ, PT ;  /* 0x000000ff2c00720c */ /* 0x000fe20003f05270 */
[----:B------:R-:W-:Y:S02]  /*3cf0*/  BSSY B0, `(.L_x_17543) ;  /* 0x0000038000007945 */ /* 0x000fe40003800000 */
[----:B--2---:R-:W-:Y:S04]  /*3d00*/  STS [R63], R68 ;  /* 0x000000443f007388 */ /* 0x004fe80000000800 */
[----:B---3--:R-:W-:Y:S04]  /*3d10*/  STS [R63+0x80], R2 ;  /* 0x000080023f007388 */ /* 0x008fe80000000800 */
[----:B----4-:R-:W-:Y:S04]  /*3d20*/  STS [R63+0x100], R0 ;  /* 0x000100003f007388 */ /* 0x010fe80000000800 */
[----:B-----5:R-:W-:Y:S01]  /*3d30*/  STS [R63+0x180], R16 ;  /* 0x000180103f007388 */ /* 0x020fe20000000800 */
[----:B------:R-:W-:-:S03]  /*3d40*/  NOP ;  /* 0x0000000000007918 */ /* 0x000fc60000000000 */
[----:B------:R-:W2:Y:S01]  /*3d50*/  LDS.128 R4, [R64] ;  /* 0x0000000040047984 */ /* 0x000ea20000000c00 */
[----:B------:R-:W-:Y:S06]  /*3d60*/  BAR.SYNC.DEFER_BLOCKING 0x0 ;  /* 0x0000000000007b1d */ /* 0x000fec0000010000 */
[----:B------:R3:W-:Y:S01]  /*3d70*/  STS.128 [R64], R12 ;  /* 0x0000000c40007388 */ /* 0x0007e20000000c00 */
[----:B------:R-:W-:-:S03]  /*3d80*/  NOP ;  /* 0x0000000000007918 */ /* 0x000fc60000000000 */
[----:B------:R-:W-:Y:S04]  /*3d90*/  LDS R19, [R63] ;  /* 0x000000003f137984 */ /* 0x000fe80000000800 */
[----:B0-----:R-:W-:Y:S01]  /*3da0*/  LDS R21, [R63+0x80] ;  /* 0x000080003f157984 */ /* 0x001fe20000000800 */
[--C-:B--2---:R-:W-:Y:S01]  /*3db0*/  FADD.FTZ R4, R4, R43.reuse ;  /* 0x0000002b04047221 */ /* 0x104fe20000010000 */
[--C-:B------:R-:W-:Y:S01]  /*3dc0*/  FADD.FTZ R5, R5, R43.reuse ;  /* 0x0000002b05057221 */ /* 0x100fe20000010000 */
[--C-:B------:R-:W-:Y:S01]  /*3dd0*/  FADD.FTZ R7, R7, R43.reuse ;  /* 0x0000002b07077221 */ /* 0x100fe20000010000 */
[----:B------:R-:W-:Y:S01]  /*3de0*/  LDS R23, [R63+0x100] ;  /* 0x000100003f177984 */ /* 0x000fe20000000800 */
[----:B------:R-:W-:Y:S01]  /*3df0*/  FADD.FTZ R6, R6, R43 ;  /* 0x0000002b06067221 */ /* 0x000fe20000010000 */
[----:B------:R-:W-:-:S02]  /*3e00*/  FSETP.GTU.FTZ.AND P3, PT, R4, 20, PT ;  /* 0x41a000000400780b */ /* 0x000fc40003f7c000 */
[----:B------:R-:W-:Y:S01]  /*3e10*/  LDS R31, [R63+0x180] ;  /* 0x000180003f1f7984 */ /* 0x000fe20000000800 */
[----:B------:R-:W-:Y:S02]  /*3e20*/  FSETP.GTU.FTZ.AND P4, PT, R5, 20, PT ;  /* 0x41a000000500780b */ /* 0x000fe40003f9c000 */
[----:B------:R-:W-:Y:S01]  /*3e30*/  FSETP.GTU.FTZ.AND P2, PT, R7, 20, PT ;  /* 0x41a000000700780b */ /* 0x000fe20003f5c000 */
[----:B------:R-:W-:Y:S01]  /*3e40*/  @!P0 STS [R65+0x200], R18 ;  /* 0x0002001241008388 */ /* 0x000fe20000000800 */
[----:B------:R-:W-:Y:S01]  /*3e50*/  BAR.SYNC.DEFER_BLOCKING 0x0 ;  /* 0x0000000000007b1d */ /* 0x000fe20000010000 */
[----:B------:R-:W-:-:S05]  /*3e60*/  FSETP.GTU.FTZ.AND P1, PT, R6, 20, PT ;  /* 0x41a000000600780b */ /* 0x000fca0003f3c000 */
[----:B------:R-:W-:-:S03]  /*3e70*/  @!P3 FMUL.FTZ R0, R4, -1.4426950216293334961 ;  /* 0xbfb8aa3b0400b820 */ /* 0x000fc60000410000 */
[----:B------:R-:W-:Y:S02]  /*3e80*/  @!P4 FMUL.FTZ R2, R5, -1.4426950216293334961 ;  /* 0xbfb8aa3b0502c820 */ /* 0x000fe40000410000 */
[----:B------:R-:W0:Y:S01]  /*3e90*/  LDC.64 R4, c[0x0][0x3e0] ;  /* 0x0000f800ff047b82 */ /* 0x000e220000000a00 */
[----:B------:R-:W2:Y:S01]  /*3ea0*/  @!P3 MUFU.EX2 R0, R0 ;  /* 0x000000000000b308 */ /* 0x000ea20000000800 */
[----:B---3--:R-:W-:Y:S01]  /*3eb0*/  @!P2 FMUL.FTZ R13, R7, -1.4426950216293334961 ;  /* 0xbfb8aa3b070da820 */ /* 0x008fe20000410000 */
[----:B------:R-:W-:Y:S01]  /*3ec0*/  @!P1 FMUL.FTZ R3, R6, -1.4426950216293334961 ;  /* 0xbfb8aa3b06039820 */ /* 0x000fe20000410000 */
[----:B-1----:R-:W-:-:S05]  /*3ed0*/  IMAD R6, R36, UR17, RZ ;  /* 0x0000001124067c24 */ /* 0x002fca000f8e02ff */
[----:B------:R-:W1:Y:S01]  /*3ee0*/  @!P4 MUFU.EX2 R2, R2 ;  /* 0x000000020002c308 */ /* 0x000e620000000800 */
[----:B------:R-:W-:Y:S02]  /*3ef0*/  IMAD R37, R37, UR16, R6 ;  /* 0x0000001025257c24 */ /* 0x000fe4000f8e0206 */
[----:B------:R-:W-:Y:S01]  /*3f00*/  IMAD.WIDE.U32 R6, R36, UR16, RZ ;  /* 0x0000001024067c25 */ /* 0x000fe2000f8e00ff */
[----:B------:R-:W3:Y:S04]  /*3f10*/  LDS R33, [R65+0x200] ;  /* 0x0002000041217984 */ /* 0x000ee80000000800 */
[----:B------:R-:W4:Y:S01]  /*3f20*/  @!P2 MUFU.EX2 R17, R13 ;  /* 0x0000000d0011a308 */ /* 0x000f220000000800 */
[----:B--2---:R-:W-:-:S07]  /*3f30*/  @!P3 FADD.FTZ R12, R0, 1 ;  /* 0x3f800000000cb421 */ /* 0x004fce0000010000 */
[----:B------:R-:W2:Y:S01]  /*3f40*/  @!P3 MUFU.RCP R35, R12 ;  /* 0x0000000c0023b308 */ /* 0x000ea20000001000 */
[----:B-1----:R-:W-:Y:S01]  /*3f50*/  @!P4 FADD.FTZ R0, R2, 1 ;  /* 0x3f8000000200c421 */ /* 0x002fe20000010000 */
[----:B------:R-:W-:-:S06]  /*3f60*/  IADD3 R2, P6, R54, R60, RZ ;  /* 0x0000003c36027210 */ /* 0x000fcc0007fde0ff */
[----:B------:R-:W1:Y:S08]  /*3f70*/  @!P4 MUFU.RCP R0, R0 ;  /* 0x000000000000c308 */ /* 0x000e700000001000 */
[----:B------:R5:W0:Y:S02]  /*3f80*/  @!P1 MUFU.EX2 R16, R3 ;  /* 0x0000000300109308 */ /* 0x000a240000000800 */
[----:B-----5:R-:W-:-:S02]  /*3f90*/  LEA.HI.X.SX32 R3, R60, R57, 0x1, P6 ;  /* 0x000000393c037211 */ /* 0x020fc400030f0eff */
[----:B---3--:R-:W-:-:S13]  /*3fa0*/  ISETP.GE.AND P5, PT, R54, R33, PT ;  /* 0x000000213600720c */ /* 0x008fda0003fa6270 */
[----:B012-4-:R-:W-:Y:S05]  /*3fb0*/  @P5 BRA `(.L_x_17544) ;  /* 0x00000000002c5947 */ /* 0x017fea0003800000 */
        /* <DEDUP_REMOVED lines=11> */
.L_x_17544:
[----:B------:R-:W-:Y:S05]  /*4070*/  BSYNC B0 ;  /* 0x0000000000007941 */ /* 0x000fea0003800000 */
.L_x_17543:
[----:B------:R-:W-:Y:S01]  /*4080*/  ULDC UR6, c[0x0][0x224] ;  /* 0x0000890000067ab9 */ /* 0x000fe20000000800 */
[----:B------:R-:W-:Y:S01]  /*4090*/  IADD3 R7, R7, R37, RZ ;  /* 0x0000002507077210 */ /* 0x000fe20007ffe0ff */
[----:B------:R-:W-:Y:S01]  /*40a0*/  ULDC.64 UR4, c[0x0][0x390] ;  /* 0x0000e40000047ab9 */ /* 0x000fe20000000a00 */
[----:B------:R-:W-:Y:S01]  /*40b0*/  IADD3 R12, R55, -UR6, RZ ;  /* 0x80000006370c7c10 */ /* 0x000fe2000fffe0ff */
[----:B0-----:R-:W-:Y:S02]  /*40c0*/  IMAD R15, R41, UR4, RZ ;  /* 0x00000004290f7c24 */ /* 0x001fe4000f8e02ff */
[----:B------:R-:W-:Y:S01]  /*40d0*/  @!P3 FMUL.FTZ R8, R8, R35 ;  /* 0x000000230808b220 */ /* 0x000fe20000410000 */
[----:B------:R-:W-:-:S04]  /*40e0*/  IMAD.WIDE.U32 R6, R40, UR4, R6 ;  /* 0x0000000428067c25 */ /* 0x000fc8000f8e0006 */
[----:B------:R-:W-:Y:S01]  /*40f0*/  @!P4 FMUL.FTZ R9, R9, R0 ;  /* 0x000000000909c220 */ /* 0x000fe20000410000 */
[-C--:B------:R-:W-:Y:S01]  /*4100*/  ISETP.GE.AND P5, PT, R56, R33.reuse, PT ;  /* 0x000000213800720c */ /* 0x080fe20003fa6270 */
[----:B------:R-:W-:Y:S01]  /*4110*/  @!P1 FADD.FTZ R16, R16, 1 ;  /* 0x3f80000010109421 */ /* 0x000fe20000010000 */
[----:B------:R-:W-:Y:S01]  /*4120*/  IMAD R37, R12, -0x80, RZ ;  /* 0xffffff800c257824 */ /* 0x000fe200078e02ff */
[-C--:B------:R-:W-:Y:S01]  /*4130*/  ISETP.GE.AND P4, PT, R58, R33.reuse, PT ;  /* 0x000000213a00720c */ /* 0x080fe20003f86270 */
[----:B------:R-:W-:Y:S01]  /*4140*/  IMAD R14, R40, UR5, R15 ;  /* 0x00000005280e7c24 */ /* 0x000fe2000f8e020f */
[----:B------:R-:W-:Y:S01]  /*4150*/  ISETP.GE.AND P3, PT, R59, R33, PT ;  /* 0x000000213b00720c */ /* 0x000fe20003f66270 */
[----:B------:R-:W-:Y:S01]  /*4160*/  IMAD.WIDE R4, R54, 0x4, R4 ;  /* 0x0000000436047825 */ /* 0x000fe200078e0204 */
[----:B------:R-:W-:-:S03]  /*4170*/  SHF.R.S32.HI R35, RZ, 0x1f, R37 ;  /* 0x0000001fff237819 */ /* 0x000fc60000011425 */
[----:B------:R-:W-:Y:S01]  /*4180*/  @!P2 FADD.FTZ R17, R17, 1 ;  /* 0x3f8000001111a421 */ /* 0x000fe20000010000 */
[----:B------:R-:W-:Y:S01]  /*4190*/  IADD3 R15, P6, R37, R6, RZ ;  /* 0x00000006250f7210 */ /* 0x000fe20007fde0ff */
[----:B------:R-:W0:Y:S01]  /*41a0*/  @!P1 MUFU.RCP R13, R16 ;  /* 0x00000010000d9308 */ /* 0x000e220000001000 */
[----:B------:R-:W-:Y:S02]  /*41b0*/  BSSY B0, `(.L_x_17545) ;  /* 0x000002a000007945 */ /* 0x000fe40003800000 */
[----:B------:R-:W-:Y:S02]  /*41c0*/  IADD3.X R6, R35, R14, R7, P6, !PT ;  /* 0x0000000e23067210 */ /* 0x000fe400037fe407 */
[----:B------:R-:W-:-:S03]  /*41d0*/  LEA R4, P6, R15, R4, 0x2 ;  /* 0x000000040f047211 */ /* 0x000fc600078c10ff */
[----:B------:R-:W1:Y:S01]  /*41e0*/  @!P2 MUFU.RCP R12, R17 ;  /* 0x00000011000ca308 */ /* 0x000e620000001000 */
[----:B------:R-:W-:Y:S02]  /*41f0*/  LEA.HI.X R5, R15, R5, R6, 0x2, P6 ;  /* 0x000000050f057211 */ /* 0x000fe400030f1406 */
[----:B------:R-:W2:Y:S03]  /*4200*/  LDC.64 R6, c[0x0][0x3a8] ;  /* 0x0000ea00ff067b82 */ /* 0x000ea60000000a00 */
[----:B------:R-:W-:Y:S01]  /*4210*/  @!P5 STG.E desc[UR14][R4.64+-0x180], R21 ;  /* 0xfffe80150400d986 */ /* 0x000fe2000c10190e */
[----:B0-----:R-:W-:-:S03]  /*4220*/  @!P1 FMUL.FTZ R10, R10, R13 ;  /* 0x0000000d0a0a9220 */ /* 0x001fc60000410000 */
[----:B------:R-:W-:Y:S04]  /*4230*/  @!P4 STG.E desc[UR14][R4.64+-0x100], R23 ;  /* 0xffff00170400c986 */ /* 0x000fe8000c10190e */
[----:B------:R0:W-:Y:S01]  /*4240*/  @!P3 STG.E desc[UR14][R4.64+-0x80], R31 ;  /* 0xffff801f0400b986 */ /* 0x0001e2000c10190e */
[----:B-1----:R-:W-:Y:S01]  /*4250*/  @!P2 FMUL.FTZ R11, R11, R12 ;  /* 0x0000000c0b0ba220 */ /* 0x002fe20000410000 */
[----:B------:R-:W-:Y:S01]  /*4260*/  BAR.SYNC.DEFER_BLOCKING 0x0 ;  /* 0x0000000000007b1d */ /* 0x000fe20000010000 */
[C---:B--2---:R-:W-:Y:S02]  /*4270*/  IMAD R0, R6.reuse, UR17, RZ ;  /* 0x0000001106007c24 */ /* 0x044fe4000f8e02ff */
[----:B0-----:R-:W-:-:S04]  /*4280*/  IMAD.WIDE.U32 R4, R6, UR16, RZ ;  /* 0x0000001006047c25 */ /* 0x001fc8000f8e00ff */
[----:B------:R-:W-:Y:S01]  /*4290*/  IMAD R7, R7, UR16, R0 ;  /* 0x0000001007077c24 */ /* 0x000fe2000f8e0200 */
[----:B------:R0:W-:Y:S01]  /*42a0*/  STS.128 [R64], R8 ;  /* 0x0000000840007388 */ /* 0x0001e20000000c00 */
[----:B------:R-:W-:-:S03]  /*42b0*/  NOP ;  /* 0x0000000000007918 */ /* 0x000fc60000000000 */
[----:B------:R-:W-:Y:S04]  /*42c0*/  LDS R13, [R63] ;  /* 0x000000003f0d7984 */ /* 0x000fe80000000800 */
[----:B------:R-:W-:Y:S04]  /*42d0*/  LDS R15, [R63+0x80] ;  /* 0x000080003f0f7984 */ /* 0x000fe80000000800 */
[----:B------:R-:W-:Y:S01]  /*42e0*/  LDS R17, [R63+0x100] ;  /* 0x000100003f117984 */ /* 0x000fe20000000800 */
[----:B0-----:R-:W-:-:S03]  /*42f0*/  FADD.FTZ R8, R8, R47 ;  /* 0x0000002f08087221 */ /* 0x001fc60000010000 */
[----:B------:R-:W-:Y:S01]  /*4300*/  LDS R19, [R63+0x180] ;  /* 0x000180003f137984 */ /* 0x000fe20000000800 */
[----:B------:R-:W-:-:S03]  /*4310*/  FADD.FTZ R9, R8, R9 ;  /* 0x0000000908097221 */ /* 0x000fc60000010000 */
[----:B------:R-:W-:Y:S01]  /*4320*/  @!P0 STS [R65+0x200], R18 ;  /* 0x0002001241008388 */ /* 0x000fe20000000800 */
[----:B------:R-:W-:Y:S01]  /*4330*/  FADD.FTZ R10, R9, R10 ;  /* 0x0000000a090a7221 */ /* 0x000fe20000010000 */
[----:B------:R-:W-:Y:S01]  /*4340*/  IADD3 R9, R5, R7, RZ ;  /* 0x0000000705097210 */ /* 0x000fe20007ffe0ff */
[----:B------:R-:W-:Y:S02]  /*4350*/  BAR.SYNC.DEFER_BLOCKING 0x0 ;  /* 0x0000000000007b1d */ /* 0x000fe40000010000 */
[----:B------:R-:W-:-:S04]  /*4360*/  FADD.FTZ R47, R10, R11 ;  /* 0x0000000b0a2f7221 */ /* 0x000fc80000010000 */
        /* <DEDUP_REMOVED lines=14> */
.L_x_17546:
[----:B------:R-:W-:Y:S05]  /*4450*/  BSYNC B0 ;  /* 0x0000000000007941 */ /* 0x000fea0003800000 */
.L_x_17545:
[----:B0-----:R-:W0:Y:S01]  /*4460*/  LDC.64 R6, c[0x0][0x3f0] ;  /* 0x0000fc00ff067b82 */ /* 0x001e220000000a00 */
[----:B------:R-:W-:Y:S01]  /*4470*/  MOV R2, R4 ;  /* 0x0000000400027202 */ /* 0x000fe20000000f00 */
[----:B------:R-:W-:Y:S01]  /*4480*/  ULDC.64 UR4, c[0x0][0x3b0] ;  /* 0x0000ec0000047ab9 */ /* 0x000fe20000000a00 */
[----:B------:R-:W-:Y:S01]  /*4490*/  MOV R3, R9 ;  /* 0x0000000900037202 */ /* 0x000fe20000000f00 */
[----:B------:R-:W-:Y:S01]  /*44a0*/  IMAD R5, R41, UR4, RZ ;  /* 0x0000000429057c24 */ /* 0x000fe2000f8e02ff */
[----:B------:R-:W-:Y:S02]  /*44b0*/  IADD3 R61, P4, R61, -0x180, RZ ;  /* 0xfffffe803d3d7810 */ /* 0x000fe40007f9e0ff */
[-C--:B------:R-:W-:Y:S01]  /*44c0*/  ISETP.GE.AND P0, PT, R56, R21.reuse, PT ;  /* 0x000000153800720c */ /* 0x080fe20003f06270 */
[----:B------:R-:W-:Y:S01]  /*44d0*/  IMAD.WIDE.U32 R2, R40, UR4, R2 ;  /* 0x0000000428027c25 */ /* 0x000fe2000f8e0002 */
[-C--:B------:R-:W-:Y:S02]  /*44e0*/  ISETP.GE.AND P1, PT, R58, R21.reuse, PT ;  /* 0x000000153a00720c */ /* 0x080fe40003f26270 */
[----:B------:R-:W-:Y:S01]  /*44f0*/  ISETP.GE.AND P2, PT, R59, R21, PT ;  /* 0x000000153b00720c */ /* 0x000fe20003f46270 */
[----:B------:R-:W-:Y:S01]  /*4500*/  IMAD R4, R40, UR5, R5 ;  /* 0x0000000528047c24 */ /* 0x000fe2000f8e0205 */
[----:B------:R-:W-:-:S04]  /*4510*/  IADD3 R5, P3, R37, R2, RZ ;  /* 0x0000000225057210 */ /* 0x000fc80007f7e0ff */
[----:B------:R-:W-:Y:S02]  /*4520*/  IADD3.X R3, R35, R4, R3, P3, !PT ;  /* 0x0000000423037210 */ /* 0x000fe40001ffe403 */
[----:B0-----:R-:W-:-:S04]  /*4530*/  IADD3 R0, P5, R61, R6, RZ ;  /* 0x000000063d007210 */ /* 0x001fc80007fbe0ff */
[----:B------:R-:W-:Y:S02]  /*4540*/  IADD3.X R62, R7, -0x1, R62, P5, P4 ;  /* 0xffffffff073e7810 */ /* 0x000fe40002fe843e */
[----:B------:R-:W-:Y:S02]  /*4550*/  LEA R2, P3, R5, R0, 0x2 ;  /* 0x0000000005027211 */ /* 0x000fe400078610ff */
[----:B------:R-:W-:Y:S02]  /*4560*/  IADD3 R0, -R55, UR6, RZ ;  /* 0x0000000637007c10 */ /* 0x000fe4000fffe1ff */
[----:B------:R-:W-:Y:S02]  /*4570*/  LEA.HI.X R3, R5, R62, R3, 0x2, P3 ;  /* 0x0000003e05037211 */ /* 0x000fe400018f1403 */
[----:B------:R-:W-:Y:S02]  /*4580*/  IADD3 R52, P3, R52, -0x200, RZ ;  /* 0xfffffe0034347810 */ /* 0x000fe40007f7e0ff */
[----:B------:R-:W-:Y:S01]  /*4590*/  IADD3 R55, R55, 0x1, RZ ;  /* 0x0000000137377810 */ /* 0x000fe20007ffe0ff */
[----:B------:R0:W-:Y:S01]  /*45a0*/  @!P0 STG.E desc[UR14][R2.64], R15 ;  /* 0x0000000f02008986 */ /* 0x0001e2000c10190e */
[----:B------:R-:W-:-:S02]  /*45b0*/  ISETP.GT.AND P0, PT, R0, 0x1, PT ;  /* 0x000000010000780c */ /* 0x000fc40003f04270 */
[----:B------:R-:W-:Y:S01]  /*45c0*/  IADD3.X R53, R53, -0x1, RZ, P3, !PT ;  /* 0xffffffff35357810 */ /* 0x000fe20001ffe4ff */
[----:B------:R0:W-:Y:S01]  /*45d0*/  @!P1 STG.E desc[UR14][R2.64+0x80], R17 ;  /* 0x0000801102009986 */ /* 0x0001e2000c10190e */
[----:B------:R-:W-:-:S03]  /*45e0*/  IADD3 R50, P1, R50, -0x200, RZ ;  /* 0xfffffe0032327810 */ /* 0x000fc60007f3e0ff */
[----:B------:R0:W-:Y:S01]  /*45f0*/  @!P2 STG.E desc[UR14][R2.64+0x100], R19 ;  /* 0x000100130200a986 */ /* 0x0001e2000c10190e */
[----:B------:R-:W-:Y:S02]  /*4600*/  IADD3 R48, P2, R48, -0x200, RZ ;  /* 0xfffffe0030307810 */ /* 0x000fe40007f5e0ff */
[----:B------:R-:W-:Y:S02]  /*4610*/  IADD3.X R51, R51, -0x1, RZ, P1, !PT ;  /* 0xffffffff33337810 */ /* 0x000fe40000ffe4ff */
[----:B------:R-:W-:Y:S01]  /*4620*/  IADD3.X R49, R49, -0x1, RZ, P2, !PT ;  /* 0xffffffff31317810 */ /* 0x000fe200017fe4ff */
[----:B------:R-:W-:Y:S08]  /*4630*/  @P0 BRA `(.L_x_17547) ;  /* 0xffffffc000100947 */ /* 0x000ff0000383ffff */
.L_x_17518:
        /* <DEDUP_REMOVED lines=26> */
.L_x_17549:
[----:B------:R-:W-:Y:S05]  /*47e0*/  BSYNC B0 ;  /* 0x0000000000007941 */ /* 0x000fea0003800000 */
.L_x_17548:
        /* <DEDUP_REMOVED lines=29> */
.L_x_17551:
[----:B0-----:R-:W0:Y:S02]  /*49c0*/  S2R R19, SR_TID.X ;  /* 0x0000000000137919 */ /* 0x001e240000002100 */
.L_x_17552:
[----:B------:R-:W-:Y:S05]  /*49d0*/  BSYNC B0 ;  /* 0x0000000000007941 */ /* 0x000fea0003800000 */
.L_x_17550:
[----:B------:R-:W-:Y:S02]  /*49e0*/  ULDC UR22, c[0x0][0x21c] ;  /* 0x0000870000167ab9 */ /* 0x000fe40000000800 */
[----:B0-----:R-:W-:-:S13]  /*49f0*/  ISETP.GE.AND P0, PT, R19, UR22, PT ;  /* 0x0000001613007c0c */ /* 0x001fda000bf06270 */
[----:B------:R-:W-:Y:S05]  /*4a00*/  @P0 EXIT ;  /* 0x000000000000094d */ /* 0x000fea0003800000 */
[----:B------:R-:W0:Y:S01]  /*4a10*/  S2UR UR5, SR_CgaCtaId ;  /* 0x00000000000579c3 */ /* 0x000e220000008800 */
        /* <DEDUP_REMOVED lines=23> */
[C---:B--2---:R-:W-:Y:S01]  /*4b90*/  IMAD R7, R41.reuse, UR6, RZ ;  /* 0x0000000629077c24 */ /* 0x044fe2000f8e02ff */
[----:B0-----:R-:W-:Y:S01]  /*4ba0*/  ULEA UR4, UR5, UR4, 0x18 ;  /* 0x0000000405047291 */ /* 0x001fe2000f8ec03f */
[----:B------:R-:W-:Y:S01]  /*4bb0*/  IMAD R41, R41, UR8, RZ ;  /* 0x0000000829297c24 */ /* 0x000fe2000f8e02ff */
[----:B------:R-:W-:Y:S01]  /*4bc0*/  IADD3 R29, R9, R11, RZ ;  /* 0x0000000b091d7210 */ /* 0x000fe20007ffe0ff */
[C---:B------:R-:W-:Y:S01]  /*4bd0*/  IMAD R31, R40.reuse, UR7, R7 ;  /* 0x00000007281f7c24 */ /* 0x040fe2000f8e0207 */
[----:B------:R-:W-:Y:S01]  /*4be0*/  ULDC.64 UR20, c[0x0][0x3d0] ;  /* 0x0000f40000147ab9 */ /* 0x000fe20000000a00 */
[----:B-1-3--:R-:W-:Y:S01]  /*4bf0*/  IMAD.WIDE.U32 R4, R40, UR6, RZ ;  /* 0x0000000628047c25 */ /* 0x00afe2000f8e00ff */
[----:B------:R-:W-:-:S03]  /*4c00*/  ULDC UR6, c[0x0][0x0] ;  /* 0x0000000000067ab9 */ /* 0x000fc60000000800 */
[C---:B------:R-:W-:Y:S01]  /*4c10*/  IMAD.WIDE.U32 R6, R40.reuse, UR10, RZ ;  /* 0x0000000a28067c25 */ /* 0x040fe2000f8e00ff */
[----:B------:R-:W-:Y:S01]  /*4c20*/  IADD3 R31, R5, R31, RZ ;  /* 0x0000001f051f7210 */ /* 0x000fe20007ffe0ff */
[----:B------:R-:W-:Y:S02]  /*4c30*/  ULDC.64 UR10, c[0x0][0x340] ;  /* 0x0000d000000a7ab9 */ /* 0x000fe40000000a00 */
[C---:B------:R-:W-:Y:S01]  /*4c40*/  IMAD R27, R40.reuse, UR9, R41 ;  /* 0x00000009281b7c24 */ /* 0x040fe2000f8e0229 */
[----:B------:R-:W-:Y:S01]  /*4c50*/  IADD3 R39, R7, R15, RZ ;  /* 0x0000000f07277210 */ /* 0x000fe20007ffe0ff */
[----:B------:R-:W-:Y:S01]  /*4c60*/  IMAD.WIDE.U32 R40, R40, UR8, RZ ;  /* 0x0000000828287c25 */ /* 0x000fe2000f8e00ff */
[----:B------:R-:W-:-:S04]  /*4c70*/  ULDC.64 UR8, c[0x0][0x380] ;  /* 0x0000e00000087ab9 */ /* 0x000fc80000000a00 */
[----:B------:R-:W-:-:S07]  /*4c80*/  IADD3 R27, R41, R27, RZ ;  /* 0x0000001b291b7210 */ /* 0x000fce0007ffe0ff */
.L_x_17554:
        /* <DEDUP_REMOVED lines=64> */
.L_x_17553:
[----:B------:R-:W-:Y:S05]  /*5090*/  EXIT ;  /* 0x000000000000794d */ /* 0x000fea0003800000 */
.L_x_17555:
        /* <DEDUP_REMOVED lines=14> */
.L_x_19031:


//--------------------- .text._Z25selective_scan_bwd_kernelI32Selective_Scan_bwd_kernel_traitsILi32ELi4ELb0ELb0ELb0ELb1ELb1EfN3c107complexIfEEEEv12SSMParamsBwd --------------------------
	.section	.text._Z25selective_scan_bwd_kernelI32Selective_Scan_bwd_kernel_traitsILi32ELi4ELb0ELb0ELb0ELb1ELb1EfN3c107complexIfEEEEv12SSMParamsBwd,"ax",@progbits
	.align	128
        .global         _Z25selective_scan_bwd_kernelI32Selective_Scan_bwd_kernel_traitsILi32ELi4ELb0ELb0ELb0ELb1ELb1EfN3c107complexIfEEEEv12SSMParamsBwd
        .type           _Z25selective_scan_bwd_kernelI32Selective_Scan_bwd_kernel_traitsILi32ELi4ELb0ELb0ELb0ELb1ELb1EfN3c107complexIfEEEEv12SSMParamsBwd,@function
        .size           _Z25selective_scan_bwd_kernelI32Selective_Scan_bwd_kernel_traitsILi32ELi4ELb0ELb0ELb0ELb1ELb1EfN3c107complexIfEEEEv12SSMParamsBwd,(.L_x_19032 - _Z25selective_scan_bwd_kernelI32Selective_Scan_bwd_kernel_traitsILi32ELi4ELb0ELb0ELb0ELb1ELb1EfN3c107complexIfEEEEv12SSMParamsBwd)
        .other          _Z25selective_scan_bwd_kernelI32Selective_Scan_bwd_kernel_traitsILi32ELi4ELb0ELb0ELb0ELb1ELb1EfN3c107complexIfEEEEv12SSMParamsBwd,@"STO_CUDA_ENTRY STV_DEFAULT"
_Z25selective_scan_bwd_kernelI32Selective_Scan_bwd_kernel_traitsILi32ELi4ELb0ELb0ELb0ELb1ELb1EfN3c107complexIfEEEEv12SSMParamsBwd:
.text._Z25selective_scan_bwd_kernelI32Selective_Scan_bwd_kernel_traitsILi32ELi4ELb0ELb0ELb0ELb1ELb1EfN3c107complexIfEEEEv12SSMParamsBwd:
        /* <DEDUP_REMOVED lines=105> */
.L_x_17590:
[----:B------:R-:W-:Y:S01]  /*0690*/  BAR.SYNC.DEFER_BLOCKING 0x0 ;  /* 0x0000000000007b1d */ /* 0x000fe20000010000 */
[----:B------:R-:W-:Y:S01]  /*06a0*/  LEA R30, R54, 0xffffff80, 0x7 ;  /* 0xffffff80361e7811 */ /* 0x000fe200078e38ff */
[----:B------:R-:W-:Y:S01]  /*06b0*/  HFMA2.MMA R5, -RZ, RZ, 0, 0 ;  /* 0x00000000ff057435 */ /* 0x000fe200000001ff */
[C---:B------:R-:W-:Y:S01]  /*06c0*/  SHF.L.U32 R41, R46.reuse, 0x2, RZ ;  /* 0x000000022e297819 */ /* 0x040fe200000006ff */
[----:B0-----:R-:W-:Y:S01]  /*06d0*/  HFMA2.MMA R11, -RZ, RZ, 0, 0 ;  /* 0x00000000ff0b7435 */ /* 0x001fe200000001ff */
[----:B------:R-:W-:Y:S01]  /*06e0*/  SHF.L.U64.HI R42, R46, 0x2, R47 ;  /* 0x000000022e2a7819 */ /* 0x000fe2000001022f */
[----:B------:R-:W-:Y:S01]  /*06f0*/  ULDC UR5, c[0x0][0x218] ;  /* 0x0000860000057ab9 */ /* 0x000fe20000000800 */
[----:B------:R-:W-:Y:S02]  /*0700*/  IADD3 R2, P4, R52, R41, RZ ;  /* 0x0000002934027210 */ /* 0x000fe40007f9e0ff */
[----:B------:R-:W-:Y:S02]  /*0710*/  MOV R7, RZ ;  /* 0x000000ff00077202 */ /* 0x000fe40000000f00 */
[----:B------:R-:W-:Y:S01]  /*0720*/  MOV R13, RZ ;  /* 0x000000ff000d7202 */ /* 0x000fe20000000f00 */
[----:B------:R-:W0:Y:S01]  /*0730*/  S2R R9, SR_CgaCtaId ;  /* 0x0000000000097919 */ /* 0x000e220000008800 */
[----:B------:R-:W-:-:S02]  /*0740*/  IADD3 R35, -R30, UR5, RZ ;  /* 0x000000051e237c10 */ /* 0x000fc4000fffe1ff */
[----:B------:R-:W-:Y:S01]  /*0750*/  MOV R66, 0x400 ;  /* 0x0000040000427802 */ /* 0x000fe20000000f00 */
[----:B------:R-:W-:Y:S01]  /*0760*/  HFMA2.MMA R19, -RZ, RZ, 0, 0 ;  /* 0x00000000ff137435 */ /* 0x000fe200000001ff */
[-C--:B------:R-:W-:Y:S01]  /*0770*/  ISETP.GE.AND P0, PT, R46, R35.reuse, PT ;  /* 0x000000232e00720c */ /* 0x080fe20003f06270 */
[----:B------:R-:W-:Y:S01]  /*0780*/  HFMA2.MMA R21, -RZ, RZ, 0, 0 ;  /* 0x00000000ff157435 */ /* 0x000fe200000001ff */
[-C--:B------:R-:W-:Y:S02]  /*0790*/  ISETP.GE.AND P1, PT, R45, R35.reuse, PT ;  /* 0x000000232d00720c */ /* 0x080fe40003f26270 */
[----:B------:R-:W-:Y:S02]  /*07a0*/  MOV R23, RZ ;  /* 0x000000ff00177202 */ /* 0x000fe40000000f00 */
[----:B------:R-:W-:Y:S01]  /*07b0*/  MOV R31, RZ ;  /* 0x000000ff001f7202 */ /* 0x000fe20000000f00 */
[----:B------:R-:W-:Y:S01]  /*07c0*/  HFMA2.MMA R33, -RZ, RZ, 0, 0 ;  /* 0x00000000ff217435 */ /* 0x000fe200000001ff */
[-C--:B------:R-:W-:Y:S01]  /*07d0*/  ISETP.GE.AND P2, PT, R44, R35.reuse, PT ;  /* 0x000000232c00720c */ /* 0x080fe20003f46270 */
[----:B------:R-:W-:Y:S01]  /*07e0*/  HFMA2.MMA R39, -RZ, RZ, 0, 0 ;  /* 0x00000000ff277435 */ /* 0x000fe200000001ff */
[----:B------:R-:W-:Y:S01]  /*07f0*/  ISETP.GE.AND P3, PT, R43, R35, PT ;  /* 0x000000232b00720c */ /* 0x000fe20003f66270 */
[----:B------:R-:W-:Y:S01]  /*0800*/  ULDC UR6, c[0x0][0x224] ;  /* 0x0000890000067ab9 */ /* 0x000fe20000000800 */
[----:B------:R-:W-:-:S05]  /*0810*/  IADD3.X R3, R53, R42, RZ, P4, !PT ;  /* 0x0000002a35037210 */ /* 0x000fca00027fe4ff */
[----:B------:R-:W2:Y:S04]  /*0820*/  @!P0 LDG.E R5, desc[UR14][R2.64] ;  /* 0x0000000e02058981 */ /* 0x000ea8000c1e1900 */
[----:B------:R-:W3:Y:S04]  /*0830*/  @!P1 LDG.E R7, desc[UR14][R2.64+0x80] ;  /* 0x0000800e02079981 */ /* 0x000ee8000c1e1900 */
[----:B------:R-:W4:Y:S04]  /*0840*/  @!P2 LDG.E R11, desc[UR14][R2.64+0x100] ;  /* 0x0001000e020ba981 */ /* 0x000f28000c1e1900 */
[----:B------:R1:W4:Y:S01]  /*0850*/  @!P3 LDG.E R13, desc[UR14][R2.64+0x180] ;  /* 0x0001800e020db981 */ /* 0x000322000c1e1900 */
[----:B------:R-:W-:-:S02]  /*0860*/  ISETP.GE.AND P0, PT, R46, R35, PT ;  /* 0x000000232e00720c */ /* 0x000fc40003f06270 */
[----:B0-----:R-:W-:Y:S02]  /*0870*/  LEA R66, R9, R66, 0x18 ;  /* 0x0000004209427211 */ /* 0x001fe400078ec0ff */
[-C--:B------:R-:W-:Y:S02]  /*0880*/  ISETP.GE.AND P2, PT, R45, R35.reuse, PT ;  /* 0x000000232d00720c */ /* 0x080fe40003f46270 */
[CC--:B------:R-:W-:Y:S02]  /*0890*/  LEA R40, R55.reuse, R66.reuse, 0x2 ;  /* 0x0000004237287211 */ /* 0x0c0fe400078e10ff */
[----:B------:R-:W-:Y:S02]  /*08a0*/  ISETP.GE.AND P3, PT, R44, R35, PT ;  /* 0x000000232c00720c */ /* 0x000fe40003f66270 */
[----:B-1----:R-:W-:-:S03]  /*08b0*/  LEA R3, R55, R66, 0x4 ;  /* 0x0000004237037211 */ /* 0x002fc600078e20ff */
[----:B------:R-:W-:-:S04]  /*08c0*/  @!P0 IADD3 R8, P1, R50, R41, RZ ;  /* 0x0000002932088210 */ /* 0x000fc80007f3e0ff */
[----:B------:R-:W-:Y:S02]  /*08d0*/  @!P0 IADD3.X R9, R51, R42, RZ, P1, !PT ;  /* 0x0000002a33098210 */ /* 0x000fe40000ffe4ff */
[----:B------:R-:W-:Y:S02]  /*08e0*/  ISETP.GE.AND P1, PT, R43, R35, PT ;  /* 0x000000232b00720c */ /* 0x000fe40003f26270 */
[CC--:B------:R-:W-:Y:S02]  /*08f0*/  @!P2 IADD3 R10, P4, R50.reuse, R41.reuse, RZ ;  /* 0x00000029320aa210 */ /* 0x0c0fe40007f9e0ff */
[----:B------:R-:W-:-:S04]  /*0900*/  @!P3 IADD3 R14, P5, R50, R41, RZ ;  /* 0x00000029320eb210 */ /* 0x000fc80007fbe0ff */
[----:B------:R-:W-:-:S05]  /*0910*/  @!P3 IADD3.X R15, R51, R42, RZ, P5, !PT ;  /* 0x0000002a330fb210 */ /* 0x000fca0002ffe4ff */
[----:B------:R-:W-:-:S04]  /*0920*/  @!P1 IADD3 R16, P6, R50, R41, RZ ;  /* 0x0000002932109210 */ /* 0x000fc80007fde0ff */
[----:B------:R-:W-:Y:S01]  /*0930*/  @!P1 IADD3.X R17, R51, R42, RZ, P6, !PT ;  /* 0x0000002a33119210 */ /* 0x000fe200037fe4ff */
[----:B--2---:R-:W-:Y:S04]  /*0940*/  STS [R40], R5 ;  /* 0x0000000528007388 */ /* 0x004fe80000000800 */
[----:B---3--:R-:W-:Y:S04]  /*0950*/  STS [R40+0x80], R7 ;  /* 0x0000800728007388 */ /* 0x008fe80000000800 */
[----:B----4-:R0:W-:Y:S04]  /*0960*/  STS [R40+0x100], R11 ;  /* 0x0001000b28007388 */ /* 0x0101e80000000800 */
[----:B------:R1:W-:Y:S01]  /*0970*/  STS [R40+0x180], R13 ;  /* 0x0001800d28007388 */ /* 0x0003e20000000800 */
[----:B------:R-:W-:-:S03]  /*0980*/  NOP ;  /* 0x0000000000007918 */ /* 0x000fc60000000000 */
[----:B------:R-:W-:Y:S01]  /*0990*/  LDS.128 R4, [R3] ;  /* 0x0000000003047984 */ /* 0x000fe20000000c00 */
[----:B------:R-:W-:Y:S01]  /*09a0*/  BAR.SYNC.DEFER_BLOCKING 0x0 ;  /* 0x0000000000007b1d */ /* 0x000fe20000010000 */
[----:B0-----:R-:W-:-:S05]  /*09b0*/  @!P2 IADD3.X R11, R51, R42, RZ, P4, !PT ;  /* 0x0000002a330ba210 */ /* 0x001fca00027fe4ff */
[----:B------:R-:W2:Y:S04]  /*09c0*/  @!P0 LDG.E R19, desc[UR14][R8.64] ;  /* 0x0000000e08138981 */ /* 0x000ea8000c1e1900 */
[----:B------:R-:W3:Y:S04]  /*09d0*/  @!P2 LDG.E R23, desc[UR14][R10.64+0x80] ;  /* 0x0000800e0a17a981 */ /* 0x000ee8000c1e1900 */
[----:B------:R0:W4:Y:S04]  /*09e0*/  @!P3 LDG.E R21, desc[UR14][R14.64+0x100] ;  /* 0x0001000e0e15b981 */ /* 0x000128000c1e1900 */
[----:B------:R0:W4:Y:S01]  /*09f0*/  @!P1 LDG.E R31, desc[UR14][R16.64+0x180] ;  /* 0x0001800e101f9981 */ /* 0x000122000c1e1900 */
[----:B------:R-:W-:-:S02]  /*0a00*/  IADD3 R12, P4, R48, R41, RZ ;  /* 0x00000029300c7210 */ /* 0x000fc40007f9e0ff */
[----:B------:R-:W-:Y:S02]  /*0a10*/  MOV R37, RZ ;  /* 0x000000ff00257202 */ /* 0x000fe40000000f00 */
[----:B-1----:R-:W-:Y:S02]  /*0a20*/  IADD3.X R13, R49, R42, RZ, P4, !PT ;  /* 0x0000002a310d7210 */ /* 0x002fe400027fe4ff */
[----:B0-----:R-:W-:Y:S01]  /*0a30*/  MOV R15, RZ ;  /* 0x000000ff000f7202 */ /* 0x001fe20000000f00 */
[----:B------:R-:W0:Y:S01]  /*0a40*/  LDC.64 R16, c[0x0][0x2a0] ;  /* 0x0000a800ff107b82 */ /* 0x000e220000000a00 */
[----:B--2---:R-:W-:Y:S04]  /*0a50*/  STS [R40], R19 ;  /* 0x0000001328007388 */ /* 0x004fe80000000800 */
[----:B---3--:R-:W-:Y:S04]  /*0a60*/  STS [R40+0x80], R23 ;  /* 0x0000801728007388 */ /* 0x008fe80000000800 */
[----:B----4-:R-:W-:Y:S04]  /*0a70*/  STS [R40+0x100], R21 ;  /* 0x0001001528007388 */ /* 0x010fe80000000800 */
[----:B------:R-:W-:Y:S01]  /*0a80*/  STS [R40+0x180], R31 ;  /* 0x0001801f28007388 */ /* 0x000fe20000000800 */
[----:B------:R-:W-:-:S03]  /*0a90*/  NOP ;  /* 0x0000000000007918 */ /* 0x000fc60000000000 */
[----:B------:R-:W1:Y:S01]  /*0aa0*/  LDS.128 R8, [R3] ;  /* 0x0000000003087984 */ /* 0x000e620000000c00 */
[----:B------:R-:W-:Y:S06]  /*0ab0*/  BAR.SYNC.DEFER_BLOCKING 0x0 ;  /* 0x0000000000007b1d */ /* 0x000fec0000010000 */
[----:B------:R-:W2:Y:S04]  /*0ac0*/  @!P0 LDG.E R33, desc[UR14][R12.64] ;  /* 0x0000000e0c218981 */ /* 0x000ea8000c1e1900 */
[----:B------:R-:W3:Y:S04]  /*0ad0*/  @!P3 LDG.E R37, desc[UR14][R12.64+0x100] ;  /* 0x0001000e0c25b981 */ /* 0x000ee8000c1e1900 */
[----:B------:R-:W4:Y:S04]  /*0ae0*/  @!P2 LDG.E R39, desc[UR14][R12.64+0x80] ;  /* 0x0000800e0c27a981 */ /* 0x000f28000c1e1900 */
[----:B------:R0:W4:Y:S01]  /*0af0*/  @!P1 LDG.E R15, desc[UR14][R12.64+0x180] ;  /* 0x0001800e0c0f9981 */ /* 0x000122000c1e1900 */
[----:B-1---5:R-:W-:Y:S01]  /*0b00*/  FADD.FTZ R63, R8, R58 ;  /* 0x0000003a083f7221 */ /* 0x022fe20000010000 */
[----:B------:R-:W-:Y:S01]  /*0b10*/  ISETP.GE.AND P0, PT, R46, R35, PT ;  /* 0x000000232e00720c */ /* 0x000fe20003f06270 */
[----:B0-----:R-:W-:Y:S01]  /*0b20*/  IMAD R0, R16, UR17, RZ ;  /* 0x0000001110007c24 */ /* 0x001fe2000f8e02ff */
[----:B------:R-:W-:Y:S01]  /*0b30*/  SHF.R.S32.HI R31, RZ, 0x1f, R30 ;  /* 0x0000001fff1f7819 */ /* 0x000fe2000001141e */
[--C-:B------:R-:W-:Y:S01]  /*0b40*/  FADD.FTZ R68, R9, R58.reuse ;  /* 0x0000003a09447221 */ /* 0x100fe20000010000 */
[----:B------:R-:W-:Y:S01]  /*0b50*/  FSETP.GTU.FTZ.AND P4, PT, R63, 20, PT ;  /* 0x41a000003f00780b */ /* 0x000fe20003f9c000 */
[--C-:B------:R-:W-:Y:S01]  /*0b60*/  FADD.FTZ R67, R10, R58.reuse ;  /* 0x0000003a0a437221 */ /* 0x100fe20000010000 */
[----:B------:R-:W-:Y:S01]  /*0b70*/  FADD.FTZ R70, R11, R58 ;  /* 0x0000003a0b467221 */ /* 0x000fe20000010000 */
[----:B------:R-:W-:Y:S01]  /*0b80*/  IMAD R17, R17, UR16, R0 ;  /* 0x0000001011117c24 */ /* 0x000fe2000f8e0200 */
[----:B------:R-:W-:Y:S01]  /*0b90*/  ULEA UR6, UR6, UR4, 0x7 ;  /* 0x0000000406067291 */ /* 0x000fe2000f8e383f */
[----:B------:R-:W-:Y:S01]  /*0ba0*/  IMAD.WIDE.U32 R8, R16, UR16, RZ ;  /* 0x0000001010087c25 */ /* 0x000fe2000f8e00ff */
[----:B------:R-:W-:Y:S01]  /*0bb0*/  BSSY B0, `(.L_x_17557) ;  /* 0x000002c000007945 */ /* 0x000fe20003800000 */
[----:B------:R-:W-:-:S02]  /*0bc0*/  FSETP.GTU.FTZ.AND P1, PT, R68, 20, PT ;  /* 0x41a000004400780b */ /* 0x000fc40003f3c000 */
[----:B------:R-:W-:Y:S01]  /*0bd0*/  @!P0 IMAD.WIDE.U32 R10, R16, UR16, R30 ;  /* 0x00000010100a8c25 */ /* 0x000fe2000f8e001e */
[----:B------:R-:W-:Y:S02]  /*0be0*/  IADD3 R13, R9, R17, RZ ;  /* 0x00000011090d7210 */ /* 0x000fe40007ffe0ff */
[----:B------:R-:W-:Y:S02]  /*0bf0*/  FSETP.GTU.FTZ.AND P2, PT, R67, 20, PT ;  /* 0x41a000004300780b */ /* 0x000fe40003f5c000 */
[----:B------:R-:W-:Y:S01]  /*0c00*/  FSETP.GTU.FTZ.AND P3, PT, R70, 20, PT ;  /* 0x41a000004600780b */ /* 0x000fe20003f7c000 */
[----:B--2---:R-:W-:Y:S04]  /*0c10*/  STS [R40], R33 ;  /* 0x0000002128007388 */ /* 0x004fe80000000800 */
[----:B---3--:R-:W-:Y:S04]  /*0c20*/  STS [R40+0x100], R37 ;  /* 0x0001002528007388 */ /* 0x008fe80000000800 */
[----:B----4-:R-:W-:Y:S04]  /*0c30*/  STS [R40+0x80], R39 ;  /* 0x0000802728007388 */ /* 0x010fe80000000800 */
[----:B------:R0:W-:Y:S02]  /*0c40*/  STS [R40+0x180], R15 ;  /* 0x0001800f28007388 */ /* 0x0001e40000000800 */
[----:B0-----:R-:W-:Y:S01]  /*0c50*/  @!P0 IADD3 R15, R17, R11, RZ ;  /* 0x0000000b110f8210 */ /* 0x001fe20007ffe0ff */
[----:B------:R-:W-:Y:S01]  /*0c60*/  NOP ;  /* 0x0000000000007918 */ /* 0x000fe20000000000 */
        /* <DEDUP_REMOVED lines=32> */
.L_x_17558:
[----:B------:R-:W-:Y:S05]  /*0e70*/  BSYNC B0 ;  /* 0x0000000000007941 */ /* 0x000fea0003800000 */
.L_x_17557:
        /* <DEDUP_REMOVED lines=33> */
.L_x_17560:
[----:B------:R-:W-:Y:S05]  /*1090*/  BSYNC B0 ;  /* 0x0000000000007941 */ /* 0x000fea0003800000 */
.L_x_17559:
        /* <DEDUP_REMOVED lines=33> */
.L_x_17562:
[----:B------:R-:W-:Y:S05]  /*12b0*/  BSYNC B0 ;  /* 0x0000000000007941 */ /* 0x000fea0003800000 */
.L_x_17561:
        /* <DEDUP_REMOVED lines=33> */
.L_x_17564:
[----:B------:R-:W-:Y:S05]  /*14d0*/  BSYNC B0 ;  /* 0x0000000000007941 */ /* 0x000fea0003800000 */
.L_x_17563:
[----:B------:R-:W-:Y:S01]  /*14e0*/  @!P0 MOV R14, R10 ;  /* 0x0000000a000e8202 */ /* 0x000fe20000000f00 */
[----:B------:R-:W-:Y:S01]  /*14f0*/  ULDC.64 UR8, c[0x0][0x2a8] ;  /* 0x0000aa0000087ab9 */ /* 0x000fe20000000a00 */
[----:B------:R-:W-:Y:S01]  /*1500*/  MOV R12, R8 ;  /* 0x00000008000c7202 */ /* 0x000fe20000000f00 */
[----:B------:R-:W-:Y:S01]  /*1510*/  IMAD R0, R62, UR8, RZ ;  /* 0x000000083e007c24 */ /* 0x000fe2000f8e02ff */
[----:B------:R-:W-:Y:S01]  /*1520*/  USHF.R.S32.HI UR7, URZ, 0x1f, UR6 ;  /* 0x0000001f3f077899 */ /* 0x000fe20008011406 */
[C---:B------:R-:W-:Y:S01]  /*1530*/  @!P0 IMAD.WIDE.U32 R10, R61.reuse, UR8, R14 ;  /* 0x000000083d0a8c25 */ /* 0x040fe2000f8e000e */
[----:B------:R-:W-:Y:S02]  /*1540*/  HFMA2.MMA R23, -RZ, RZ, 0, 0 ;  /* 0x00000000ff177435 */ /* 0x000fe400000001ff */
[----:B------:R-:W-:Y:S01]  /*1550*/  HFMA2.MMA R37, -RZ, RZ, 0, 0 ;  /* 0x00000000ff257435 */ /* 0x000fe200000001ff */
[C---:B------:R-:W-:Y:S01]  /*1560*/  IMAD.WIDE.U32 R8, R61.reuse, UR8, R12 ;  /* 0x000000083d087c25 */ /* 0x040fe2000f8e000c */
[----:B------:R-:W-:Y:S01]  /*1570*/  @!P0 IADD3 R10, P1, R46, R10, RZ ;  /* 0x0000000a2e0a8210 */ /* 0x000fe20007f3e0ff */
[----:B------:R-:W0:Y:S02]  /*1580*/  LDC.64 R38, c[0x0][0x2b0] ;  /* 0x0000ac00ff267b82 */ /* 0x000e240000000a00 */
[----:B------:R-:W-:Y:S01]  /*1590*/  IMAD R13, R61, UR9, R0 ;  /* 0x000000093d0d7c24 */ /* 0x000fe2000f8e0200 */
[----:B------:R-:W-:Y:S01]  /*15a0*/  ULDC.64 UR8, c[0x0][0x318] ;  /* 0x0000c60000087ab9 */ /* 0x000fe20000000a00 */
[----:B------:R-:W-:-:S02]  /*15b0*/  IADD3 R0, P3, R8, UR6, RZ ;  /* 0x0000000608007c10 */ /* 0x000fc4000ff7e0ff */
[----:B------:R-:W-:Y:S02]  /*15c0*/  IADD3 R19, P2, R41, UR8, RZ ;  /* 0x0000000829137c10 */ /* 0x000fe4000ff5e0ff */
[----:B------:R-:W-:Y:S02]  /*15d0*/  @!P0 IADD3.X R11, R47, R11, R13, P1, !PT ;  /* 0x0000000b2f0b8210 */ /* 0x000fe40000ffe40d */
[----:B------:R-:W-:Y:S02]  /*15e0*/  IADD3.X R9, R13, UR7, R9, P3, !PT ;  /* 0x000000070d097c10 */ /* 0x000fe40009ffe409 */
[----:B------:R-:W-:Y:S02]  /*15f0*/  IADD3.X R2, R42, UR9, RZ, P2, !PT ;  /* 0x000000092a027c10 */ /* 0x000fe400097fe4ff */
[----:B------:R-:W-:Y:S02]  /*1600*/  @!P0 LEA R12, P1, R10, UR8, 0x2 ;  /* 0x000000080a0c8c11 */ /* 0x000fe4000f8210ff */
[----:B------:R-:W-:-:S02]  /*1610*/  LEA R18, P2, R0, R19, 0x2 ;  /* 0x0000001300127211 */ /* 0x000fc400078410ff */
[----:B------:R-:W-:Y:S01]  /*1620*/  @!P0 LEA.HI.X R13, R10, UR9, R11, 0x2, P1 ;  /* 0x000000090a0d8c11 */ /* 0x000fe200088f140b */
[----:B------:R-:W-:Y:S01]  /*1630*/  ULDC.64 UR8, c[0x0][0x2b8] ;  /* 0x0000ae0000087ab9 */ /* 0x000fe20000000a00 */
[----:B------:R-:W-:Y:S02]  /*1640*/  LEA.HI.X R19, R0, R2, R9, 0x2, P2 ;  /* 0x0000000200137211 */ /* 0x000fe400010f1409 */
[----:B------:R-:W-:Y:S01]  /*1650*/  LDS.128 R8, [R3] ;  /* 0x0000000003087984 */ /* 0x000fe20000000c00 */
[-C--:B------:R-:W-:Y:S01]  /*1660*/  ISETP.GE.AND P1, PT, R45, R35.reuse, PT ;  /* 0x000000232d00720c */ /* 0x080fe20003f26270 */
[----:B------:R-:W-:Y:S01]  /*1670*/  BAR.SYNC.DEFER_BLOCKING 0x0 ;  /* 0x0000000000007b1d */ /* 0x000fe20000010000 */
[-C--:B------:R-:W-:Y:S02]  /*1680*/  ISETP.GE.AND P3, PT, R44, R35.reuse, PT ;  /* 0x000000232c00720c */ /* 0x080fe40003f66270 */
[----:B------:R-:W-:Y:S02]  /*1690*/  ISETP.GE.AND P2, PT, R43, R35, PT ;  /* 0x000000232b00720c */ /* 0x000fe40003f46270 */
[----:B------:R-:W-:-:S02]  /*16a0*/  MOV R21, RZ ;  /* 0x000000ff00157202 */ /* 0x000fc40000000f00 */
[----:B------:R-:W-:Y:S01]  /*16b0*/  MOV R33, RZ ;  /* 0x000000ff00217202 */ /* 0x000fe20000000f00 */
[----:B------:R1:W2:Y:S04]  /*16c0*/  @!P0 LDG.E R23, desc[UR14][R12.64] ;  /* 0x0000000e0c178981 */ /* 0x0002a8000c1e1900 */
[----:B------:R-:W3:Y:S04]  /*16d0*/  @!P1 LDG.E R21, desc[UR14][R18.64+-0x180] ;  /* 0xfffe800e12159981 */ /* 0x000ee8000c1e1900 */
[----:B------:R-:W4:Y:S04]  /*16e0*/  @!P3 LDG.E R37, desc[UR14][R18.64+-0x100] ;  /* 0xffff000e1225b981 */ /* 0x000f28000c1e1900 */
[----:B------:R5:W4:Y:S01]  /*16f0*/  @!P2 LDG.E R33, desc[UR14][R18.64+-0x80] ;  /* 0xffff800e1221a981 */ /* 0x000b22000c1e1900 */
[----:B------:R-:W-:Y:S01]  /*1700*/  @!P0 MOV R14, R30 ;  /* 0x0000001e000e8202 */ /* 0x000fe20000000f00 */
[C---:B0-----:R-:W-:Y:S01]  /*1710*/  IMAD R0, R38.reuse, UR17, RZ ;  /* 0x0000001126007c24 */ /* 0x041fe2000f8e02ff */
[----:B------:R-:W-:Y:S01]  /*1720*/  @!P0 MOV R15, R31 ;  /* 0x0000001f000f8202 */ /* 0x000fe20000000f00 */
[----:B-1----:R-:W-:Y:S01]  /*1730*/  IMAD.WIDE.U32 R12, R38, UR16, RZ ;  /* 0x00000010260c7c25 */ /* 0x002fe2000f8e00ff */
[----:B------:R-:W-:-:S03]  /*1740*/  HFMA2.MMA R65, -RZ, RZ, 0, 0 ;  /* 0x00000000ff417435 */ /* 0x000fc600000001ff */
[----:B------:R-:W-:Y:S01]  /*1750*/  IMAD R39, R39, UR16, R0 ;  /* 0x0000001027277c24 */ /* 0x000fe2000f8e0200 */
[----:B------:R-:W-:Y:S01]  /*1760*/  MOV R16, R12 ;  /* 0x0000000c00107202 */ /* 0x000fe20000000f00 */
[----:B------:R-:W-:-:S03]  /*1770*/  @!P0 IMAD.WIDE.U32 R14, R38, UR16, R14 ;  /* 0x00000010260e8c25 */ /* 0x000fc6000f8e000e */
[----:B------:R-:W-:Y:S01]  /*1780*/  IADD3 R17, R13, R39, RZ ;  /* 0x000000270d117210 */ /* 0x000fe20007ffe0ff */
[----:B------:R-:W-:Y:S01]  /*1790*/  IMAD R0, R62, UR8, RZ ;  /* 0x000000083e007c24 */ /* 0x000fe2000f8e02ff */
[----:B------:R-:W-:Y:S02]  /*17a0*/  @!P0 IADD3 R15, R39, R15, RZ ;  /* 0x0000000f270f8210 */ /* 0x000fe40007ffe0ff */
[----:B------:R-:W-:Y:S01]  /*17b0*/  MOV R39, RZ ;  /* 0x000000ff00277202 */ /* 0x000fe20000000f00 */
[----:B------:R-:W-:-:S04]  /*17c0*/  @!P0 IMAD.WIDE.U32 R12, R61, UR8, R14 ;  /* 0x000000083d0c8c25 */ /* 0x000fc8000f8e000e */
[----:B------:R-:W-:Y:S01]  /*17d0*/  IMAD.WIDE.U32 R14, R61, UR8, R16 ;  /* 0x000000083d0e7c25 */ /* 0x000fe2000f8e0010 */
[----:B------:R-:W-:-:S03]  /*17e0*/  @!P0 IADD3 R12, P4, R46, R12, RZ ;  /* 0x0000000c2e0c8210 */ /* 0x000fc60007f9e0ff */
[----:B------:R-:W-:Y:S01]  /*17f0*/  IMAD R17, R61, UR9, R0 ;  /* 0x000000093d117c24 */ /* 0x000fe2000f8e0200 */
[----:B------:R-:W-:Y:S01]  /*1800*/  ULDC.64 UR8, c[0x0][0x308] ;  /* 0x0000c20000087ab9 */ /* 0x000fe20000000a00 */
[----:B------:R-:W-:Y:S02]  /*1810*/  IADD3 R0, P6, R14, UR6, RZ ;  /* 0x000000060e007c10 */ /* 0x000fe4000ffde0ff */
[----:B-----5:R-:W-:Y:S02]  /*1820*/  IADD3 R19, P5, R41, UR8, RZ ;  /* 0x0000000829137c10 */ /* 0x020fe4000ffbe0ff */
[----:B------:R-:W-:Y:S02]  /*1830*/  @!P0 IADD3.X R13, R47, R13, R17, P4, !PT ;  /* 0x0000000d2f0d8210 */ /* 0x000fe400027fe411 */
[----:B------:R-:W-:Y:S02]  /*1840*/  IADD3.X R15, R17, UR7, R15, P6, !PT ;  /* 0x00000007110f7c10 */ /* 0x000fe4000b7fe40f */
[----:B------:R-:W-:-:S02]  /*1850*/  IADD3.X R2, R42, UR9, RZ, P5, !PT ;  /* 0x000000092a027c10 */ /* 0x000fc4000affe4ff */
[----:B------:R-:W-:Y:S02]  /*1860*/  LEA R18, P5, R0, R19, 0x2 ;  /* 0x0000001300127211 */ /* 0x000fe400078a10ff */
[----:B------:R-:W-:Y:S02]  /*1870*/  @!P0 LEA R16, P4, R12, UR8, 0x2 ;  /* 0x000000080c108c11 */ /* 0x000fe4000f8810ff */
[----:B------:R-:W-:Y:S02]  /*1880*/  LEA.HI.X R19, R0, R2, R15, 0x2, P5 ;  /* 0x0000000200137211 */ /* 0x000fe400028f140f */
[----:B------:R-:W-:Y:S01]  /*1890*/  @!P0 LEA.HI.X R17, R12, UR9, R13, 0x2, P4 ;  /* 0x000000090c118c11 */ /* 0x000fe2000a0f140d */
[----:B--2---:R0:W-:Y:S04]  /*18a0*/  STS [R40], R23 ;  /* 0x0000001728007388 */ /* 0x0041e80000000800 */
[----:B---3--:R1:W-:Y:S04]  /*18b0*/  STS [R40+0x80], R21 ;  /* 0x0000801528007388 */ /* 0x0083e80000000800 */
[----:B----4-:R-:W-:Y:S01]  /*18c0*/  STS [R40+0x100], R37 ;  /* 0x0001002528007388 */ /* 0x010fe20000000800 */
[----:B0-----:R-:W-:-:S03]  /*18d0*/  HFMA2.MMA R23, -RZ, RZ, 0, 0 ;  /* 0x00000000ff177435 */ /* 0x001fc600000001ff */
[----:B------:R-:W-:Y:S01]  /*18e0*/  STS [R40+0x180], R33 ;  /* 0x0001802128007388 */ /* 0x000fe20000000800 */
[----:B------:R-:W-:-:S03]  /*18f0*/  NOP ;  /* 0x0000000000007918 */ /* 0x000fc60000000000 */
[----:B------:R-:W0:Y:S01]  /*1900*/  LDS.128 R12, [R3] ;  /* 0x00000000030c7984 */ /* 0x000e220000000c00 */
[----:B-1----:R-:W-:Y:S01]  /*1910*/  MOV R21, RZ ;  /* 0x000000ff00157202 */ /* 0x002fe20000000f00 */
[----:B------:R-:W-:Y:S06]  /*1920*/  BAR.SYNC.DEFER_BLOCKING 0x0 ;  /* 0x0000000000007b1d */ /* 0x000fec0000010000 */
[----:B------:R-:W2:Y:S04]  /*1930*/  @!P0 LDG.E R23, desc[UR14][R16.64] ;  /* 0x0000000e10178981 */ /* 0x000ea8000c1e1900 */
[----:B------:R-:W3:Y:S04]  /*1940*/  @!P1 LDG.E R21, desc[UR14][R18.64+-0x180] ;  /* 0xfffe800e12159981 */ /* 0x000ee8000c1e1900 */
[----:B------:R-:W4:Y:S04]  /*1950*/  @!P3 LDG.E R65, desc[UR14][R18.64+-0x100] ;  /* 0xffff000e1241b981 */ /* 0x000f28000c1e1900 */
[----:B------:R-:W5:Y:S01]  /*1960*/  @!P2 LDG.E R39, desc[UR14][R18.64+-0x80] ;  /* 0xffff800e1227a981 */ /* 0x000f62000c1e1900 */
[----:B0-----:R-:W-:Y:S01]  /*1970*/  FMUL.FTZ R20, R13, -1.4426950216293334961 ;  /* 0xbfb8aa3b0d147820 */ /* 0x001fe20000410000 */
[----:B------:R-:W-:Y:S01]  /*1980*/  FMUL.FTZ R22, R14, -1.4426950216293334961 ;  /* 0xbfb8aa3b0e167820 */ /* 0x000fe20000410000 */
[----:B------:R-:W-:Y:S01]  /*1990*/  FMUL.FTZ R0, R12, -1.4426950216293334961 ;  /* 0xbfb8aa3b0c007820 */ /* 0x000fe20000410000 */
[----:B------:R-:W-:Y:S01]  /*19a0*/  FMUL.FTZ R32, R15, -1.4426950216293334961 ;  /* 0xbfb8aa3b0f207820 */ /* 0x000fe20000410000 */
[----:B------:R-:W-:Y:S01]  /*19b0*/  ISETP.NE.AND P6, PT, R56, RZ, PT ;  /* 0x000000ff3800720c */ /* 0x000fe20003fc5270 */
[----:B------:R-:W-:Y:S01]  /*19c0*/  BSSY B0, `(.L_x_17565) ;  /* 0x0000046000007945 */ /* 0x000fe20003800000 */
[----:B------:R-:W0:Y:S08]  /*19d0*/  MUFU.EX2 R20, R20 ;  /* 0x0000001400147308 */ /* 0x000e300000000800 */
[----:B------:R-:W1:Y:S08]  /*19e0*/  MUFU.EX2 R22, R22 ;  /* 0x0000001600167308 */ /* 0x000e700000000800 */
[----:B------:R-:W1:Y:S01]  /*19f0*/  MUFU.EX2 R0, R0 ;  /* 0x0000000000007308 */ /* 0x000e620000000800 */
[----:B0-----:R-:W-:-:S07]  /*1a00*/  FADD.FTZ R20, R20, 1 ;  /* 0x3f80000014147421 */ /* 0x001fce0000010000 */
[----:B------:R-:W0:Y:S01]  /*1a10*/  MUFU.EX2 R32, R32 ;  /* 0x0000002000207308 */ /* 0x000e220000000800 */
[----:B-1----:R-:W-:-:S07]  /*1a20*/  FADD.FTZ R22, R22, 1 ;  /* 0x3f80000016167421 */ /* 0x002fce0000010000 */
[----:B------:R-:W1:Y:S01]  /*1a30*/  MUFU.RCP R34, R20 ;  /* 0x0000001400227308 */ /* 0x000e620000001000 */
[----:B------:R-:W-:-:S07]  /*1a40*/  FADD.FTZ R2, R0, 1 ;  /* 0x3f80000000027421 */ /* 0x000fce0000010000 */
[----:B------:R-:W-:Y:S01]  /*1a50*/  MUFU.RCP R73, R22 ;  /* 0x0000001600497308 */ /* 0x000fe20000001000 */
[----:B0-----:R-:W-:-:S07]  /*1a60*/  FADD.FTZ R32, R32, 1 ;  /* 0x3f80000020207421 */ /* 0x001fce0000010000 */
[----:B------:R0:W-:Y:S01]  /*1a70*/  MUFU.RCP R69, R2 ;  /* 0x0000000200457308 */ /* 0x0001e20000001000 */
[----:B-1----:R-:W-:-:S07]  /*1a80*/  FADD.FTZ R0, -R34, 1 ;  /* 0x3f80000022007421 */ /* 0x002fce0000010100 */
[----:B------:R1:W1:Y:S01]  /*1a90*/  MUFU.RCP R38, R32 ;  /* 0x0000002000267308 */ /* 0x0002620000001000 */
[----:B0-----:R-:W-:Y:S01]  /*1aa0*/  FFMA.FTZ R2, R13, R0, 1 ;  /* 0x3f8000000d027423 */ /* 0x001fe20000010000 */
[----:B-1----:R-:W-:Y:S01]  /*1ab0*/  IADD3 R32, P1, R46, R30, RZ ;  /* 0x0000001e2e207210 */ /* 0x002fe20007f3e0ff */
[----:B------:R-:W-:-:S04]  /*1ac0*/  FADD.FTZ R36, -R38, 1 ;  /* 0x3f80000026247421 */ /* 0x000fc80000010100 */
[----:B------:R-:W-:Y:S01]  /*1ad0*/  FFMA.FTZ R36, R15, R36, 1 ;  /* 0x3f8000000f247423 */ /* 0x000fe20000010024 */
[----:B--2---:R0:W-:Y:S04]  /*1ae0*/  STS [R40], R23 ;  /* 0x0000001728007388 */ /* 0x0041e80000000800 */
[----:B---3--:R1:W-:Y:S04]  /*1af0*/  STS [R40+0x80], R21 ;  /* 0x0000801528007388 */ /* 0x0083e80000000800 */
[----:B----4-:R-:W-:Y:S01]  /*1b00*/  STS [R40+0x100], R65 ;  /* 0x0001004128007388 */ /* 0x010fe20000000800 */
[----:B0-----:R-:W-:-:S03]  /*1b10*/  FADD.FTZ R23, -R73, 1 ;  /* 0x3f80000049177421 */ /* 0x001fc60000010100 */
[----:B-----5:R-:W-:Y:S01]  /*1b20*/  STS [R40+0x180], R39 ;  /* 0x0001802728007388 */ /* 0x020fe20000000800 */
[----:B------:R-:W-:-:S03]  /*1b30*/  NOP ;  /* 0x0000000000007918 */ /* 0x000fc60000000000 */
[----:B------:R-:W0:Y:S01]  /*1b40*/  LDS.128 R16, [R3] ;  /* 0x0000000003107984 */ /* 0x000e220000000c00 */
[----:B-1----:R-:W-:Y:S01]  /*1b50*/  FADD.FTZ R21, -R69, 1 ;  /* 0x3f80000045157421 */ /* 0x002fe20000010100 */
[----:B------:R-:W-:-:S03]  /*1b60*/  FFMA.FTZ R33, R14, R23, 1 ;  /* 0x3f8000000e217423 */ /* 0x000fc60000010017 */
        /* <DEDUP_REMOVED lines=14> */
[----:B------:R-:W-:-:S02]  /*1c50*/  P2R R0, PR, RZ, 0x40 ;  /* 0x00000040ff007803 */ /* 0x000fc40000000000 */
[----:B------:R-:W-:-:S05]  /*1c60*/  IADD3.X R33, R47, R31, RZ, P1, !PT ;  /* 0x0000001f2f217210 */ /* 0x000fca0000ffe4ff */
[----:B------:R-:W0:Y:S01]  /*1c70*/  LDC.64 R36, c[0x0][0x398] ;  /* 0x0000e600ff247b82 */ /* 0x000e220000000a00 */
[----:B------:R1:W-:Y:S01]  /*1c80*/  STS.128 [R3], R20 ;  /* 0x0000001403007388 */ /* 0x0003e20000000c00 */
[----:B------:R-:W-:-:S03]  /*1c90*/  NOP ;  /* 0x0000000000007918 */ /* 0x000fc60000000000 */
[----:B------:R-:W-:Y:S01]  /*1ca0*/  LDS R39, [R40] ;  /* 0x0000000028277984 */ /* 0x000fe20000000800 */
[----:B0-----:R-:W-:-:S03]  /*1cb0*/  IMAD R2, R36, UR17, RZ ;  /* 0x0000001124027c24 */ /* 0x001fc6000f8e02ff */
[----:B------:R-:W-:Y:S01]  /*1cc0*/  LDS R65, [R40+0x80] ;  /* 0x0000800028417984 */ /* 0x000fe20000000800 */
[----:B------:R-:W-:-:S03]  /*1cd0*/  IMAD R37, R37, UR16, R2 ;  /* 0x0000001025257c24 */ /* 0x000fc6000f8e0202 */
[----:B------:R-:W-:Y:S01]  /*1ce0*/  LDS R75, [R40+0x100] ;  /* 0x00010000284b7984 */ /* 0x000fe20000000800 */
[----:B-1----:R-:W-:-:S03]  /*1cf0*/  IMAD.WIDE.U32 R20, R36, UR16, RZ ;  /* 0x0000001024147c25 */ /* 0x002fc6000f8e00ff */
[----:B------:R-:W-:Y:S02]  /*1d00*/  LDS R79, [R40+0x180] ;  /* 0x00018000284f7984 */ /* 0x000fe40000000800 */
[----:B------:R-:W-:Y:S02]  /*1d10*/  IADD3 R77, R21, R37, RZ ;  /* 0x00000025154d7210 */ /* 0x000fe40007ffe0ff */
        /* <DEDUP_REMOVED lines=16> */
.L_x_17566:
[----:B------:R-:W-:Y:S05]  /*1e20*/  BSYNC B0 ;  /* 0x0000000000007941 */ /* 0x000fea0003800000 */
.L_x_17565:
        /* <DEDUP_REMOVED lines=10> */
[----:B------:R-:W-:Y:S01]  /*1ed0*/  IMAD R23, R61, UR9, R2 ;  /* 0x000000093d177c24 */ /* 0x000fe2000f8e0202 */
[----:B------:R-:W-:Y:S01]  /*1ee0*/  ULDC.64 UR8, c[0x0][0x3e8] ;  /* 0x0000fa0000087ab9 */ /* 0x000fe20000000a00 */
[----:B------:R-:W-:Y:S01]  /*1ef0*/  IADD3 R2, P4, R20, UR6, RZ ;  /* 0x0000000614027c10 */ /* 0x000fe2000ff9e0ff */
[----:B------:R-:W-:Y:S01]  /*1f00*/  FMUL.FTZ R38, R15, R38 ;  /* 0x000000260f267220 */ /* 0x000fe20000410000 */
[----:B0-----:R-:W-:Y:S01]  /*1f10*/  IADD3 R37, P3, R41, UR8, RZ ;  /* 0x0000000829257c10 */ /* 0x001fe2000ff7e0ff */
[----:B------:R-:W-:Y:S01]  /*1f20*/  FMUL.FTZ R77, R9, R34 ;  /* 0x00000022094d7220 */ /* 0x000fe20000410000 */
[----:B------:R-:W-:Y:S01]  /*1f30*/  IADD3.X R21, R23, UR7, R21, P4, !PT ;  /* 0x0000000717157c10 */ /* 0x000fe2000a7fe415 */
[----:B------:R-:W-:Y:S01]  /*1f40*/  FMUL.FTZ R23, R8, R69 ;  /* 0x0000004508177220 */ /* 0x000fe20000410000 */
[----:B------:R-:W-:Y:S01]  /*1f50*/  IADD3.X R0, R42, UR9, RZ, P3, !PT ;  /* 0x000000092a007c10 */ /* 0x000fe20009ffe4ff */
[----:B------:R-:W-:Y:S01]  /*1f60*/  ULDC.64 UR8, c[0x0][0x320] ;  /* 0x0000c80000087ab9 */ /* 0x000fe20000000a00 */
[----:B------:R-:W-:-:S04]  /*1f70*/  LEA R36, P3, R2, R37, 0x2 ;  /* 0x0000002502247211 */ /* 0x000fc800078610ff */
[----:B------:R-:W-:Y:S01]  /*1f80*/  LEA.HI.X R37, R2, R0, R21, 0x2, P3 ;  /* 0x0000000002257211 */ /* 0x000fe200018f1415 */
[----:B------:R-:W-:-:S04]  /*1f90*/  FMUL.FTZ R21, R10, R73 ;  /* 0x000000490a157220 */ /* 0x000fc80000410000 */
[----:B------:R-:W-:Y:S01]  /*1fa0*/  @!P0 STG.E desc[UR14][R36.64+-0x180], R65 ;  /* 0xfffe804124008986 */ /* 0x000fe2000c10190e */
[----:B------:R-:W-:-:S03]  /*1fb0*/  ISETP.NE.U32.AND P0, PT, RZ, UR8, PT ;  /* 0x00000008ff007c0c */ /* 0x000fc6000bf05070 */
[----:B------:R-:W-:Y:S01]  /*1fc0*/  @!P2 STG.E desc[UR14][R36.64+-0x80], R79 ;  /* 0xffff804f2400a986 */ /* 0x000fe2000c10190e */
[----:B------:R-:W-:-:S03]  /*1fd0*/  ISETP.NE.AND.EX P0, PT, RZ, UR9, PT, P0 ;  /* 0x00000009ff007c0c */ /* 0x000fc6000bf05300 */
[----:B------:R0:W-:Y:S02]  /*1fe0*/  @!P1 STG.E desc[UR14][R36.64+-0x100], R75 ;  /* 0xffff004b24009986 */ /* 0x0001e4000c10190e */
[----:B0-----:R-:W-:-:S08]  /*1ff0*/  FMUL.FTZ R75, R11, R38 ;  /* 0x000000260b4b7220 */ /* 0x001fd00000410000 */
[----:B------:R-:W-:Y:S05]  /*2000*/  @!P0 BRA `(.L_x_17567) ;  /* 0x0000000000d08947 */ /* 0x000fea0003800000 */
        /* <DEDUP_REMOVED lines=34> */
.L_x_17569:
[----:B------:R-:W-:Y:S05]  /*2230*/  BSYNC B0 ;  /* 0x0000000000007941 */ /* 0x000fea0003800000 */
.L_x_17568:
[----:B------:R-:W-:Y:S01]  /*2240*/  MOV R9, R17 ;  /* 0x0000001100097202 */ /* 0x000fe20000000f00 */
[----:B------:R-:W-:Y:S01]  /*2250*/  ULDC.64 UR10, c[0x0][0x2c8] ;  /* 0x0000b200000a7ab9 */ /* 0x000fe20000000a00 */
[----:B------:R-:W-:Y:S01]  /*2260*/  IADD3 R11, P3, R41, UR8, RZ ;  /* 0x00000008290b7c10 */ /* 0x000fe2000ff7e0ff */
[----:B------:R-:W-:Y:S01]  /*2270*/  IMAD R2, R62, UR10, RZ ;  /* 0x0000000a3e027c24 */ /* 0x000fe2000f8e02ff */
[-C--:B------:R-:W-:Y:S01]  /*2280*/  ISETP.GE.AND P0, PT, R45, R0.reuse, PT ;  /* 0x000000002d00720c */ /* 0x080fe20003f06270 */
[----:B------:R-:W-:Y:S01]  /*2290*/  IMAD.WIDE.U32 R8, R61, UR10, R8 ;  /* 0x0000000a3d087c25 */ /* 0x000fe2000f8e0008 */
[-C--:B------:R-:W-:Y:S02]  /*22a0*/  ISETP.GE.AND P1, PT, R44, R0.reuse, PT ;  /* 0x000000002c00720c */ /* 0x080fe40003f26270 */
[----:B------:R-:W-:Y:S01]  /*22b0*/  ISETP.GE.AND P2, PT, R43, R0, PT ;  /* 0x000000002b00720c */ /* 0x000fe20003f46270 */
[----:B0-----:R-:W-:Y:S01]  /*22c0*/  IMAD R13, R61, UR11, R2 ;  /* 0x0000000b3d0d7c24 */ /* 0x001fe2000f8e0202 */
[----:B------:R-:W-:-:S02]  /*22d0*/  IADD3 R2, P4, R8, UR6, RZ ;  /* 0x0000000608027c10 */ /* 0x000fc4000ff9e0ff */
[----:B------:R-:W-:Y:S02]  /*22e0*/  IADD3.X R0, R42, UR9, RZ, P3, !PT ;  /* 0x000000092a007c10 */ /* 0x000fe40009ffe4ff */
[----:B------:R-:W-:Y:S02]  /*22f0*/  IADD3.X R9, R13, UR7, R9, P4, !PT ;  /* 0x000000070d097c10 */ /* 0x000fe4000a7fe409 */
[----:B------:R-:W-:-:S04]  /*2300*/  LEA R8, P3, R2, R11, 0x2 ;  /* 0x0000000b02087211 */ /* 0x000fc800078610ff */
[----:B------:R-:W-:-:S05]  /*2310*/  LEA.HI.X R9, R2, R0, R9, 0x2, P3 ;  /* 0x0000000002097211 */ /* 0x000fca00018f1409 */
[----:B------:R0:W-:Y:S04]  /*2320*/  @!P0 STG.E desc[UR14][R8.64+-0x180], R37 ;  /* 0xfffe802508008986 */ /* 0x0001e8000c10190e */
[----:B------:R0:W-:Y:S04]  /*2330*/  @!P1 STG.E desc[UR14][R8.64+-0x100], R39 ;  /* 0xffff002708009986 */ /* 0x0001e8000c10190e */
[----:B------:R0:W-:Y:S02]  /*2340*/  @!P2 STG.E desc[UR14][R8.64+-0x80], R65 ;  /* 0xffff80410800a986 */ /* 0x0001e4000c10190e */
.L_x_17567:
[----:B------:R-:W1:Y:S01]  /*2350*/  LDC R87, c[0x0][0x21c] ;  /* 0x00008700ff577b82 */ /* 0x000e620000000800 */
[----:B------:R-:W-:Y:S01]  /*2360*/  FFMA.FTZ R0, R4, R23, R59 ;  /* 0x0000001704007223 */ /* 0x000fe2000001003b */
[----:B------:R-:W-:Y:S01]  /*2370*/  HFMA2.MMA R89, -RZ, RZ, 0, 0 ;  /* 0x00000000ff597435 */ /* 0x000fe200000001ff */
[-C--:B0-----:R-:W-:Y:S01]  /*2380*/  FMUL.FTZ R8, R23, R60.reuse ;  /* 0x0000003c17087220 */ /* 0x081fe20000410000 */
[-C--:B------:R-:W-:Y:S01]  /*2390*/  FMUL.FTZ R9, R77, R60.reuse ;  /* 0x0000003c4d097220 */ /* 0x080fe20000410000 */
[----:B------:R-:W-:Y:S01]  /*23a0*/  FFMA.FTZ R13, R5, R77, R0 ;  /* 0x0000004d050d7223 */ /* 0x000fe20000010000 */
[-C--:B------:R-:W-:Y:S01]  /*23b0*/  FMUL.FTZ R10, R21, R60.reuse ;  /* 0x0000003c150a7220 */ /* 0x080fe20000410000 */
[----:B------:R-:W-:Y:S01]  /*23c0*/  FMUL.FTZ R11, R75, R60 ;  /* 0x0000003c4b0b7220 */ /* 0x000fe20000410000 */
[----:B------:R-:W-:Y:S01]  /*23d0*/  CS2R R14, SRZ ;  /* 0x00000000000e7805 */ /* 0x000fe2000001ff00 */
        /* <DEDUP_REMOVED lines=14> */
[----:B------:R-:W-:Y:S01]  /*24c0*/  IMAD R16, R62, UR10, RZ ;  /* 0x0000000a3e107c24 */ /* 0x000fe2000f8e02ff */
[----:B------:R-:W1:Y:S01]  /*24d0*/  LDC.64 R14, c[0x0][0x2d0] ;  /* 0x0000b400ff0e7b82 */ /* 0x000e620000000a00 */
[----:B------:R-:W-:Y:S01]  /*24e0*/  LOP3.LUT R17, R2, 0xfffffe, RZ, 0xc0, !PT ;  /* 0x00fffffe02117812 */ /* 0x000fe200078ec0ff */
[----:B------:R-:W-:-:S04]  /*24f0*/  IMAD.WIDE.U32 R18, R61, UR10, RZ ;  /* 0x0000000a3d127c25 */ /* 0x000fc8000f8e00ff */
[----:B------:R-:W-:Y:S01]  /*2500*/  FADD.FTZ R77, R77, R77 ;  /* 0x0000004d4d4d7221 */ /* 0x000fe20000010000 */
[----:B------:R-:W-:Y:S01]  /*2510*/  FADD.FTZ R76, R21, R21 ;  /* 0x00000015154c7221 */ /* 0x000fe20000010000 */
[----:B------:R-:W-:Y:S01]  /*2520*/  IADD3 R2, R0, -R17, RZ ;  /* 0x8000001100027210 */ /* 0x000fe20007ffe0ff */
[C---:B------:R-:W-:Y:S02]  /*2530*/  IMAD R0, R62.reuse, UR8, RZ ;  /* 0x000000083e007c24 */ /* 0x040fe4000f8e02ff */
[----:B------:R-:W-:Y:S01]  /*2540*/  FADD.FTZ R75, R75, R75 ;  /* 0x0000004b4b4b7221 */ /* 0x000fe20000010000 */
[----:B------:R-:W2:Y:S01]  /*2550*/  LDC.64 R12, c[0x0][0x2e0] ;  /* 0x0000b800ff0c7b82 */ /* 0x000ea20000000a00 */
[C---:B------:R-:W-:Y:S01]  /*2560*/  IMAD R73, R61.reuse, UR11, R16 ;  /* 0x0000000b3d497c24 */ /* 0x040fe2000f8e0210 */
[----:B------:R-:W-:Y:S01]  /*2570*/  MOV R74, R66 ;  /* 0x00000042004a7202 */ /* 0x000fe20000000f00 */
[----:B------:R-:W-:Y:S01]  /*2580*/  IMAD R69, R61, UR9, R0 ;  /* 0x000000093d457c24 */ /* 0x000fe2000f8e0200 */
[----:B------:R-:W-:Y:S01]  /*2590*/  UMOV UR5, URZ ;  /* 0x0000003f00057c82 */ /* 0x000fe20008000000 */
[----:B------:R-:W-:-:S02]  /*25a0*/  IMAD R0, R62, UR12, RZ ;  /* 0x0000000c3e007c24 */ /* 0x000fc4000f8e02ff */
[C---:B------:R-:W-:Y:S01]  /*25b0*/  IMAD.WIDE.U32 R64, R61.reuse, UR8, RZ ;  /* 0x000000083d407c25 */ /* 0x040fe2000f8e00ff */
[----:B------:R-:W3:Y:S01]  /*25c0*/  LDC.64 R36, c[0x0][0x250] ;  /* 0x00009400ff247b82 */ /* 0x000ee20000000a00 */
[----:B0-----:R-:W-:Y:S01]  /*25d0*/  LEA R82, P1, R18, R78, 0x3 ;  /* 0x0000004e12527211 */ /* 0x001fe200078218ff */
[----:B------:R-:W-:Y:S01]  /*25e0*/  ULDC UR8, c[0x0][0x224] ;  /* 0x0000890000087ab9 */ /* 0x000fe20000000800 */
[----:B------:R-:W-:Y:S01]  /*25f0*/  IMAD.WIDE.U32 R16, R61, UR12, RZ ;  /* 0x0000000c3d107c25 */ /* 0x000fe2000f8e00ff */
[----:B------:R-:W-:Y:S02]  /*2600*/  IADD3 R80, R65, R69, RZ ;  /* 0x0000004541507210 */ /* 0x000fe40007ffe0ff */
[----:B------:R-:W-:Y:S01]  /*2610*/  MOV R69, R66 ;  /* 0x0000004200457202 */ /* 0x000fe20000000f00 */
[----:B------:R-:W-:Y:S01]  /*2620*/  IMAD R91, R61, UR13, R0 ;  /* 0x0000000d3d5b7c24 */ /* 0x000fe2000f8e0200 */
[----:B------:R-:W0:Y:S01]  /*2630*/  LDC.64 R34, c[0x0][0x270] ;  /* 0x00009c00ff227b82 */ /* 0x000e220000000a00 */
[----:B-1----:R-:W-:Y:S01]  /*2640*/  LEA R83, P0, R64, R14, 0x3 ;  /* 0x0000000e40537211 */ /* 0x002fe200078018ff */
[----:B------:R-:W-:Y:S01]  /*2650*/  IMAD.WIDE R86, R87, 0x10, R28 ;  /* 0x0000001057567825 */ /* 0x000fe200078e021c */
[----:B------:R-:W-:-:S02]  /*2660*/  IADD3 R0, R19, R73, RZ ;  /* 0x0000004913007210 */ /* 0x000fc40007ffe0ff */
[----:B------:R-:W-:Y:S02]  /*2670*/  IADD3 R78, R17, R91, RZ ;  /* 0x0000005b114e7210 */ /* 0x000fe40007ffe0ff */
[----:B------:R-:W-:Y:S01]  /*2680*/  LEA.HI.X R80, R64, R15, R80, 0x3, P0 ;  /* 0x0000000f40507211 */ /* 0x000fe200000f1c50 */
[----:B------:R-:W1:Y:S01]  /*2690*/  LDC.64 R38, c[0x0][0x238] ;  /* 0x00008e00ff267b82 */ /* 0x000e620000000a00 */
[----:B--2---:R-:W-:Y:S02]  /*26a0*/  LEA R81, P2, R16, R12, 0x3 ;  /* 0x0000000c10517211 */ /* 0x004fe400078418ff */
[----:B------:R-:W-:Y:S02]  /*26b0*/  CS2R R14, SRZ ;  /* 0x00000000000e7805 */ /* 0x000fe4000001ff00 */
[----:B------:R-:W-:Y:S01]  /*26c0*/  LEA.HI.X R79, R18, R79, R0, 0x3, P1 ;  /* 0x0000004f124f7211 */ /* 0x000fe200008f1c00 */
[----:B------:R-:W-:Y:S01]  /*26d0*/  FADD.FTZ R0, R23, R23 ;  /* 0x0000001717007221 */ /* 0x000fe20000010000 */
[----:B------:R-:W-:-:S02]  /*26e0*/  LEA.HI.X R78, R16, R13, R78, 0x3, P2 ;  /* 0x0000000d104e7211 */ /* 0x000fc400010f1c4e */
[----:B------:R-:W-:Y:S01]  /*26f0*/  CS2R R12, SRZ ;  /* 0x00000000000c7805 */ /* 0x000fe2000001ff00 */
[----:B------:R-:W2:Y:S01]  /*2700*/  LDC R85, c[0x0][0x224] ;  /* 0x00008900ff557b82 */ /* 0x000ea20000000800 */
[----:B---3--:R-:W-:Y:S02]  /*2710*/  SHF.L.U64.HI R84, R36, 0x3, R37 ;  /* 0x0000000324547819 */ /* 0x008fe40000010225 */
[----:B------:R-:W-:-:S05]  /*2720*/  SHF.L.U32 R37, R2, 0x8, RZ ;  /* 0x0000000802257819 */ /* 0x000fca00000006ff */
[----:B------:R-:W3:Y:S01]  /*2730*/  LDC R97, c[0x0][0x21c] ;  /* 0x00008700ff617b82 */ /* 0x000ee20000000800 */
[----:B0-----:R-:W-:Y:S02]  /*2740*/  SHF.L.U64.HI R35, R34, 0x3, R35 ;  /* 0x0000000322237819 */ /* 0x001fe40000010223 */
[----:B-1----:R-:W-:-:S07]  /*2750*/  SHF.L.U64.HI R39, R38, 0x3, R39 ;  /* 0x0000000326277819 */ /* 0x002fce0000010227 */
.L_x_17585:
[----:B0-----:R-:W-:Y:S02]  /*2760*/  MOV R16, R83 ;  /* 0x0000005300107202 */ /* 0x001fe40000000f00 */
[----:B------:R-:W-:-:S05]  /*2770*/  MOV R17, R80 ;  /* 0x0000005000117202 */ /* 0x000fca0000000f00 */
[----:B------:R-:W4:Y:S01]  /*2780*/  LDG.E.64 R64, desc[UR14][R16.64] ;  /* 0x0000000e10407981 */ /* 0x000f22000c1e1b00 */
[----:B------:R-:W-:Y:S02]  /*2790*/  MOV R66, 0x400 ;  /* 0x0000040000427802 */ /* 0x000fe40000000f00 */
[----:B------:R-:W-:Y:S01]  /*27a0*/  ISETP.NE.AND P0, PT, R56, RZ, PT ;  /* 0x000000ff3800720c */ /* 0x000fe20003f05270 */
[----:B------:R-:W0:Y:S01]  /*27b0*/  S2R R23, SR_CgaCtaId ;  /* 0x0000000000177919 */ /* 0x000e220000008800 */
[----:B------:R-:W-:Y:S02]  /*27c0*/  MOV R22, R81 ;  /* 0x0000005100167202 */ /* 0x000fe40000000f00 */
[----:B------:R-:W-:-:S04]  /*27d0*/  ISETP.GT.AND P1, PT, R54, 0x1, PT ;  /* 0x000000013600780c */ /* 0x000fc80003f24270 */
[----:B------:R-:W-:Y:S02]  /*27e0*/  ISETP.EQ.AND P1, PT, R71, RZ, P1 ;  /* 0x000000ff4700720c */ /* 0x000fe40000f22270 */
[----:B0-----:R-:W-:-:S11]  /*27f0*/  LEA R66, R23, R66, 0x18 ;  /* 0x0000004217427211 */ /* 0x001fd600078ec0ff */
[----:B------:R-:W-:Y:S02]  /*2800*/  @P1 MOV R72, R86 ;  /* 0x0000005600481202 */ /* 0x000fe40000000f00 */
[----:B------:R-:W-:Y:S01]  /*2810*/  @P1 MOV R73, R87 ;  /* 0x0000005700491202 */ /* 0x000fe20000000f00 */
[-C--:B------:R-:W-:Y:S01]  /*2820*/  FMUL.FTZ R100, R4, R63.reuse ;  /* 0x0000003f04647220 */ /* 0x080fe20000410000 */
        /* <DEDUP_REMOVED lines=13> */
[----:B0-----:R-:W-:Y:S01]  /*2900*/  FMUL.FTZ R16, R18, R21 ;  /* 0x0000001512107220 */ /* 0x001fe20000410000 */
[----:B-1----:R-:W-:-:S02]  /*2910*/  MOV R20, R82 ;  /* 0x0000005200147202 */ /* 0x002fc40000000f00 */
[----:B------:R-:W-:Y:S01]  /*2920*/  MOV R21, R79 ;  /* 0x0000004f00157202 */ /* 0x000fe20000000f00 */
[----:B----4-:R-:W-:-:S05]  /*2930*/  FMUL.FTZ R17, R18, R19 ;  /* 0x0000001312117220 */ /* 0x010fca0000410000 */
[----:B------:R-:W5:Y:S01]  /*2940*/  LDG.E.64 R20, desc[UR14][R20.64] ;  /* 0x0000000e14147981 */ /* 0x000f62000c1e1b00 */
[-C--:B------:R-:W-:Y:S01]  /*2950*/  FMUL.FTZ R90, R65, R68.reuse ;  /* 0x00000044415a7220 */ /* 0x080fe20000410000 */
[----:B------:R-:W-:Y:S02]  /*2960*/  CS2R R18, SRZ ;  /* 0x0000000000127805 */ /* 0x000fe4000001ff00 */
[----:B------:R0:W-:Y:S01]  /*2970*/  STS.64 [R2+0x660], R16 ;  /* 0x0006601002007388 */ /* 0x0001e20000000a00 */
[----:B------:R-:W-:Y:S01]  /*2980*/  BAR.SYNC.DEFER_BLOCKING 0x0 ;  /* 0x0000000000007b1d */ /* 0x000fe20000010000 */
[----:B------:R-:W-:Y:S01]  /*2990*/  FMUL.RZ R91, R90, 0.15915493667125701904 ;  /* 0x3e22f9835a5b7820 */ /* 0x000fe2000040c000 */
[----:B0-----:R-:W-:-:S04]  /*29a0*/  FMUL.FTZ R2, R88, R68 ;  /* 0x0000004458027220 */ /* 0x001fc80000410000 */
[----:B------:R-:W-:Y:S01]  /*29b0*/  MUFU.SIN R93, R91 ;  /* 0x0000005b005d7308 */ /* 0x000fe20000000400 */
[CC--:B------:R-:W-:Y:S01]  /*29c0*/  FMUL.FTZ R90, R88.reuse, R67.reuse ;  /* 0x00000043585a7220 */ /* 0x0c0fe20000410000 */
[----:B------:R-:W-:Y:S01]  /*29d0*/  FMUL.FTZ R92, R88, R70 ;  /* 0x00000046585c7220 */ /* 0x000fe20000410000 */
[----:B------:R-:W-:-:S05]  /*29e0*/  FMUL.FTZ R88, R65, R67 ;  /* 0x0000004341587220 */ /* 0x000fca0000410000 */
[----:B------:R-:W0:Y:S01]  /*29f0*/  MUFU.EX2 R2, R2 ;  /* 0x0000000200027308 */ /* 0x000e220000000800 */
[----:B------:R-:W-:Y:S01]  /*2a00*/  FMUL.RZ R88, R88, 0.15915493667125701904 ;  /* 0x3e22f98358587820 */ /* 0x000fe2000040c000 */
[----:B------:R1:W5:Y:S06]  /*2a10*/  @P1 LDG.E.64 R18, desc[UR14][R72.64+0x8] ;  /* 0x0000080e48121981 */ /* 0x00036c000c1e1b00 */
[----:B------:R-:W4:Y:S01]  /*2a20*/  MUFU.COS R95, R91 ;  /* 0x0000005b005f7308 */ /* 0x000f220000000000 */
[----:B-1----:R-:W-:-:S07]  /*2a30*/  FMUL.FTZ R72, R65, R70 ;  /* 0x0000004641487220 */ /* 0x002fce0000410000 */
[----:B------:R-:W-:Y:S01]  /*2a40*/  MUFU.EX2 R90, R90 ;  /* 0x0000005a005a7308 */ /* 0x000fe20000000800 */
[----:B------:R-:W-:-:S07]  /*2a50*/  FMUL.RZ R98, R72, 0.15915493667125701904 ;  /* 0x3e22f98348627820 */ /* 0x000fce000040c000 */
[----:B------:R-:W1:Y:S01]  /*2a60*/  MUFU.SIN R73, R88 ;  /* 0x0000005800497308 */ /* 0x000e620000000400 */
[C---:B0-----:R-:W-:Y:S01]  /*2a70*/  FMUL.FTZ R93, R2.reuse, R93 ;  /* 0x0000005d025d7220 */ /* 0x041fe20000410000 */
[----:B----4-:R-:W-:-:S06]  /*2a80*/  FMUL.FTZ R95, R2, R95 ;  /* 0x0000005f025f7220 */ /* 0x010fcc0000410000 */
[----:B------:R-:W0:Y:S01]  /*2a90*/  MUFU.COS R91, R88 ;  /* 0x00000058005b7308 */ /* 0x000e220000000000 */
[----:B------:R-:W-:-:S07]  /*2aa0*/  FMUL.FTZ R2, R93, R100 ;  /* 0x000000645d027220 */ /* 0x000fce0000410000 */
[----:B------:R-:W-:Y:S08]  /*2ab0*/  MUFU.EX2 R92, R92 ;  /* 0x0000005c005c7308 */ /* 0x000ff00000000800 */
[----:B------:R-:W4:Y:S01]  /*2ac0*/  MUFU.SIN R99, R98 ;  /* 0x0000006200637308 */ /* 0x000f220000000400 */
[----:B------:R-:W-:Y:S01]  /*2ad0*/  FMUL.FTZ R72, RZ, R93 ;  /* 0x0000005dff487220 */ /* 0x000fe20000410000 */
[----:B------:R-:W-:-:S06]  /*2ae0*/  FFMA.FTZ R2, RZ, R95, R2 ;  /* 0x0000005fff027223 */ /* 0x000fcc0000010002 */
[----:B------:R-:W2:Y:S01]  /*2af0*/  MUFU.COS R101, R98 ;  /* 0x0000006200657308 */ /* 0x000ea20000000000 */
[----:B------:R-:W-:Y:S01]  /*2b00*/  FFMA.FTZ R72, R95, R100, -R72 ;  /* 0x000000645f487223 */ /* 0x000fe20000010848 */
[C---:B-1----:R-:W-:Y:S01]  /*2b10*/  FMUL.FTZ R96, R90.reuse, R73 ;  /* 0x000000495a607220 */ /* 0x042fe20000410000 */
[----:B------:R-:W-:Y:S01]  /*2b20*/  FADD.FTZ R103, RZ, R2 ;  /* 0x00000002ff677221 */ /* 0x000fe20000010000 */
[----:B0-----:R-:W-:Y:S01]  /*2b30*/  FMUL.FTZ R94, R90, R91 ;  /* 0x0000005b5a5e7220 */ /* 0x001fe20000410000 */
[----:B------:R-:W-:Y:S01]  /*2b40*/  FFMA.FTZ R91, R5, R68, R72 ;  /* 0x00000044055b7223 */ /* 0x000fe20000010048 */
[----:B------:R-:W-:Y:S01]  /*2b50*/  FMUL.FTZ R72, R16, R93 ;  /* 0x0000005d10487220 */ /* 0x000fe20000410000 */
[----:B----4-:R-:W-:Y:S01]  /*2b60*/  FMUL.FTZ R90, R92, R99 ;  /* 0x000000635c5a7220 */ /* 0x010fe20000410000 */
[C---:B------:R-:W-:Y:S01]  /*2b70*/  FMUL.FTZ R99, R96.reuse, R103 ;  /* 0x0000006760637220 */ /* 0x040fe20000410000 */
[----:B------:R-:W-:Y:S01]  /*2b80*/  FMUL.FTZ R88, R96, R91 ;  /* 0x0000005b60587220 */ /* 0x000fe20000410000 */
[C---:B------:R-:W-:Y:S01]  /*2b90*/  FMUL.FTZ R73, R17.reuse, R93 ;  /* 0x0000005d11497220 */ /* 0x040fe20000410000 */
[----:B------:R-:W-:Y:S01]  /*2ba0*/  ISETP.NE.AND P1, PT, R56, 0x1f, PT ;  /* 0x0000001f3800780c */ /* 0x000fe20003f25270 */
[----:B--2---:R-:W-:Y:S01]  /*2bb0*/  FMUL.FTZ R2, R92, R101 ;  /* 0x000000655c027220 */ /* 0x004fe20000410000 */
[----:B------:R-:W-:Y:S01]  /*2bc0*/  FFMA.FTZ R101, R94, R91, -R99 ;  /* 0x0000005b5e657223 */ /* 0x000fe20000010863 */
[-C--:B------:R-:W-:Y:S01]  /*2bd0*/  FFMA.FTZ R91, R17, R95.reuse, R72 ;  /* 0x0000005f115b7223 */ /* 0x080fe20000010048 */
[----:B------:R-:W-:Y:S01]  /*2be0*/  FFMA.FTZ R73, R16, R95, -R73 ;  /* 0x0000005f10497223 */ /* 0x000fe20000010849 */
[----:B------:R-:W-:Y:S01]  /*2bf0*/  FFMA.FTZ R88, R94, R103, R88 ;  /* 0x000000675e587223 */ /* 0x000fe20000010058 */
[----:B------:R-:W-:Y:S01]  /*2c00*/  FFMA.FTZ R101, R6, R67, R101 ;  /* 0x0000004306657223 */ /* 0x000fe20000010065 */
[C---:B------:R-:W-:Y:S01]  /*2c10*/  FMUL.FTZ R72, R96.reuse, R91 ;  /* 0x0000005b60487220 */ /* 0x040fe20000410000 */
[----:B------:R-:W-:Y:S01]  /*2c20*/  FMUL.FTZ R99, R96, R73 ;  /* 0x0000004960637220 */ /* 0x000fe20000410000 */
[----:B------:R-:W-:-:S02]  /*2c30*/  FADD.FTZ R103, RZ, R88 ;  /* 0x00000058ff677221 */ /* 0x000fc40000010000 */
[----:B------:R-:W-:Y:S01]  /*2c40*/  FFMA.FTZ R73, R94, R73, -R72 ;  /* 0x000000495e497223 */ /* 0x000fe20000010848 */
[----:B------:R-:W-:Y:S01]  /*2c50*/  FMUL.FTZ R72, R90, R101 ;  /* 0x000000655a487220 */ /* 0x000fe20000410000 */
[----:B------:R-:W-:Y:S01]  /*2c60*/  FFMA.FTZ R91, R94, R91, R99 ;  /* 0x0000005b5e5b7223 */ /* 0x000fe20000010063 */
[-C--:B------:R-:W-:Y:S02]  /*2c70*/  FMUL.FTZ R105, R90, R103.reuse ;  /* 0x000000675a697220 */ /* 0x080fe40000410000 */
[----:B------:R-:W-:Y:S01]  /*2c80*/  FFMA.FTZ R103, R2, R103, R72 ;  /* 0x0000006702677223 */ /* 0x000fe20000010048 */
[----:B------:R-:W-:Y:S01]  /*2c90*/  @P1 LEA R72, R56, R66, 0x3 ;  /* 0x0000004238481211 */ /* 0x000fe200078e18ff */
[C---:B------:R-:W-:Y:S01]  /*2ca0*/  FMUL.FTZ R88, R90.reuse, R91 ;  /* 0x0000005b5a587220 */ /* 0x040fe20000410000 */
[----:B------:R-:W-:-:S03]  /*2cb0*/  FMUL.FTZ R92, R90, R73 ;  /* 0x000000495a5c7220 */ /* 0x000fc60000410000 */
[C---:B------:R-:W-:Y:S02]  /*2cc0*/  FFMA.FTZ R99, R2.reuse, R73, -R88 ;  /* 0x0000004902637223 */ /* 0x040fe40000010858 */
[----:B------:R-:W0:Y:S01]  /*2cd0*/  @P1 LDS.64 R72, [R72+0x1668] ;  /* 0x0016680048481984 */ /* 0x000e220000000a00 */
[C---:B------:R-:W-:Y:S01]  /*2ce0*/  FFMA.FTZ R98, R2.reuse, R101, -R105 ;  /* 0x0000006502627223 */ /* 0x040fe20000010869 */
[----:B------:R-:W-:Y:S01]  /*2cf0*/  FADD.FTZ R104, RZ, R103 ;  /* 0x00000067ff687221 */ /* 0x000fe20000010000 */
[----:B------:R-:W-:Y:S02]  /*2d00*/  FFMA.FTZ R92, R2, R91, R92 ;  /* 0x0000005b025c7223 */ /* 0x000fe4000001005c */
[----:B------:R-:W-:Y:S01]  /*2d10*/  FFMA.FTZ R103, R7, R70, R98 ;  /* 0x0000004607677223 */ /* 0x000fe20000010062 */
        /* <DEDUP_REMOVED lines=9> */
.L_x_17572:
[----:B------:R-:W-:Y:S05]  /*2db0*/  BSYNC B0 ;  /* 0x0000000000007941 */ /* 0x000fea0003800000 */
.L_x_17571:
[----:B------:R-:W4:Y:S01]  /*2dc0*/  SHFL.UP PT, R101, R104, 0x1, RZ ;  /* 0x0420000068657989 */ /* 0x000f2200000e00ff */
[C---:B------:R-:W-:Y:S01]  /*2dd0*/  ISETP.GE.AND P2, PT, R55.reuse, 0x1, PT ;  /* 0x000000013700780c */ /* 0x040fe20003f46270 */
[----:B------:R-:W-:Y:S01]  /*2de0*/  BSSY B0, `(.L_x_17573) ;  /* 0x000009a000007945 */ /* 0x000fe20003800000 */
[----:B------:R-:W-:Y:S01]  /*2df0*/  ISETP.GE.AND P3, PT, R55, 0x8, PT ;  /* 0x000000083700780c */ /* 0x000fe20003f66270 */
[----:B------:R-:W3:Y:S01]  /*2e00*/  SHFL.UP PT, R98, R103, 0x1, RZ ;  /* 0x0420000067627989 */ /* 0x000ee200000e00ff */
[C---:B------:R-:W-:Y:S02]  /*2e10*/  ISETP.NE.AND P6, PT, R71.reuse, 0x1f, PT ;  /* 0x0000001f4700780c */ /* 0x040fe40003fc5270 */
[C---:B------:R-:W-:Y:S01]  /*2e20*/  ISETP.GT.U32.AND P4, PT, R71.reuse, 0x17, PT ;  /* 0x000000174700780c */ /* 0x040fe20003f84070 */
[----:B-1----:R-:W1:Y:S01]  /*2e30*/  SHFL.UP PT, R88, R99, 0x1, RZ ;  /* 0x0420000063587989 */ /* 0x002e6200000e00ff */
[----:B------:R-:W-:-:S03]  /*2e40*/  ISETP.GT.U32.AND P5, PT, R71, 0xf, PT ;  /* 0x0000000f4700780c */ /* 0x000fc60003fa4070 */
[----:B------:R-:W0:Y:S04]  /*2e50*/  SHFL.UP PT, R91, R92, 0x1, RZ ;  /* 0x042000005c5b7989 */ /* 0x000e2800000e00ff */
[----:B-----5:R-:W-:Y:S04]  /*2e60*/  SHFL.IDX PT, R18, R18, RZ, 0x1f ;  /* 0x00001fff12127589 */ /* 0x020fe800000e0000 */
[----:B------:R-:W-:Y:S01]  /*2e70*/  SHFL.IDX PT, R19, R19, RZ, 0x1f ;  /* 0x00001fff13137589 */ /* 0x000fe200000e0000 */
[C---:B----4-:R-:W-:Y:S01]  /*2e80*/  FMUL.FTZ R106, R92.reuse, R101 ;  /* 0x000000655c6a7220 */ /* 0x050fe20000410000 */
[----:B---3--:R-:W-:-:S03]  /*2e90*/  FMUL.FTZ R108, R92, R98 ;  /* 0x000000625c6c7220 */ /* 0x008fc60000410000 */
[C---:B------:R-:W-:Y:S01]  /*2ea0*/  FFMA.FTZ R106, R99.reuse, R98, -R106 ;  /* 0x00000062636a7223 */ /* 0x040fe2000001086a */
[CC--:B-1----:R-:W-:Y:S01]  /*2eb0*/  FMUL.FTZ R102, R92.reuse, R88.reuse ;  /* 0x000000585c667220 */ /* 0x0c2fe20000410000 */
[----:B------:R-:W-:Y:S02]  /*2ec0*/  FFMA.FTZ R101, R99, R101, R108 ;  /* 0x0000006563657223 */ /* 0x000fe4000001006c */
        /* <DEDUP_REMOVED lines=22> */
[-C--:B------:R-:W-:Y:S01]  /*3030*/  FMUL.FTZ R91, R21, R23.reuse ;  /* 0x00000017155b7220 */ /* 0x080fe20000410000 */
[----:B------:R-:W-:Y:S01]  /*3040*/  FSEL R92, R105, R92, !P2 ;  /* 0x0000005c695c7208 */ /* 0x000fe20005000000 */
[----:B------:R-:W1:Y:S01]  /*3050*/  SHFL.UP PT, R101, R103, 0x4, RZ ;  /* 0x0480000067657989 */ /* 0x000e6200000e00ff */
[----:B------:R-:W-:Y:S01]  /*3060*/  ISETP.GE.AND P2, PT, R55, 0x4, PT ;  /* 0x000000043700780c */ /* 0x000fe20003f46270 */
[-C--:B------:R-:W-:Y:S01]  /*3070*/  FMUL.FTZ R21, R21, R22.reuse ;  /* 0x0000001615157220 */ /* 0x080fe20000410000 */
[C---:B------:R-:W-:Y:S01]  /*3080*/  FFMA.FTZ R110, R20.reuse, R22, -R91 ;  /* 0x00000016146e7223 */ /* 0x040fe2000001085b */
[----:B------:R-:W3:Y:S02]  /*3090*/  SHFL.UP PT, R88, R99, 0x4, RZ ;  /* 0x0480000063587989 */ /* 0x000ee400000e00ff */
[----:B------:R-:W-:-:S02]  /*30a0*/  FFMA.FTZ R108, R20, R23, R21 ;  /* 0x00000017146c7223 */ /* 0x000fc40000010015 */
[----:B------:R-:W4:Y:S02]  /*30b0*/  SHFL.UP PT, R98, R92, 0x4, RZ ;  /* 0x048000005c627989 */ /* 0x000f2400000e00ff */
[----:B------:R-:W-:-:S04]  /*30c0*/  FMUL.FTZ R109, R75, R108 ;  /* 0x0000006c4b6d7220 */ /* 0x000fc80000410000 */
[----:B------:R-:W-:Y:S01]  /*30d0*/  FMUL.FTZ R23, R90, R109 ;  /* 0x0000006d5a177220 */ /* 0x000fe20000410000 */
[C---:B0-----:R-:W-:Y:S01]  /*30e0*/  FMUL.FTZ R106, R92.reuse, R102 ;  /* 0x000000665c6a7220 */ /* 0x041fe20000410000 */
[----:B-1----:R-:W-:-:S03]  /*30f0*/  FMUL.FTZ R107, R92, R101 ;  /* 0x000000655c6b7220 */ /* 0x002fc60000410000 */
        /* <DEDUP_REMOVED lines=15> */
[-C--:B------:R-:W-:Y:S01]  /*31f0*/  FFMA.FTZ R88, -R90, R107.reuse, -R101 ;  /* 0x0000006b5a587223 */ /* 0x080fe20000010965 */
[----:B------:R-:W-:Y:S01]  /*3200*/  FFMA.FTZ R23, R2, R107, -R23 ;  /* 0x0000006b02177223 */ /* 0x000fe20000010817 */
[----:B------:R-:W3:Y:S01]  /*3210*/  SHFL.UP PT, R20, R99, 0x8, RZ ;  /* 0x0500000063147989 */ /* 0x000ee200000e00ff */
[----:B------:R-:W-:Y:S01]  /*3220*/  ISETP.GE.AND P2, PT, R54, UR8, PT ;  /* 0x0000000836007c0c */ /* 0x000fe2000bf46270 */
[----:B------:R-:W-:Y:S01]  /*3230*/  FADD.FTZ R101, -R105, R88 ;  /* 0x0000005869657221 */ /* 0x000fe20000010100 */
[----:B------:R-:W-:Y:S01]  /*3240*/  FADD.FTZ R23, R106, R23 ;  /* 0x000000176a177221 */ /* 0x000fe20000010000 */
[----:B------:R-:W4:Y:S01]  /*3250*/  SHFL.UP PT, R21, R92, 0x8, RZ ;  /* 0x050000005c157989 */ /* 0x000f2200000e00ff */
[----:B------:R-:W-:Y:S01]  /*3260*/  ISETP.EQ.AND P2, PT, R71, RZ, !P2 ;  /* 0x000000ff4700720c */ /* 0x000fe20005742270 */
[C---:B------:R-:W-:Y:S01]  /*3270*/  FMUL.FTZ R111, R96.reuse, -R101 ;  /* 0x80000065606f7220 */ /* 0x040fe20000410000 */
[----:B------:R-:W-:-:S03]  /*3280*/  FMUL.FTZ R98, R96, -R23 ;  /* 0x8000001760627220 */ /* 0x000fc60000410000 */
[C---:B------:R-:W-:Y:S01]  /*3290*/  FFMA.FTZ R88, R94.reuse, R23, -R111 ;  /* 0x000000175e587223 */ /* 0x040fe2000001086f */
[----:B------:R-:W-:Y:S01]  /*32a0*/  FFMA.FTZ R23, R94, R101, R98 ;  /* 0x000000655e177223 */ /* 0x000fe20000010062 */
[C---:B0-----:R-:W-:Y:S01]  /*32b0*/  FMUL.FTZ R102, R92.reuse, R22 ;  /* 0x000000165c667220 */ /* 0x041fe20000410000 */
[----:B-1----:R-:W-:-:S03]  /*32c0*/  FMUL.FTZ R111, R92, R91 ;  /* 0x0000005b5c6f7220 */ /* 0x002fc60000410000 */
[----:B------:R-:W-:Y:S01]  /*32d0*/  FFMA.FTZ R91, R99, R91, R102 ;  /* 0x0000005b635b7223 */ /* 0x000fe20000010066 */
[-C--:B------:R-:W-:Y:S01]  /*32e0*/  FMUL.FTZ R102, R77, R108.reuse ;  /* 0x0000006c4d667220 */ /* 0x080fe20000410000 */
[----:B------:R-:W-:Y:S01]  /*32f0*/  FMUL.FTZ R108, R0, R108 ;  /* 0x0000006c006c7220 */ /* 0x000fe20000410000 */
[----:B---3--:R-:W-:Y:S01]  /*3300*/  FMUL.FTZ R98, R92, R20 ;  /* 0x000000145c627220 */ /* 0x008fe20000410000 */
[C---:B------:R-:W-:Y:S01]  /*3310*/  FFMA.FTZ R22, R99.reuse, R22, -R111 ;  /* 0x0000001663167223 */ /* 0x040fe2000001086f */
[----:B------:R-:W-:Y:S01]  /*3320*/  @P3 FADD.FTZ R104, R104, R91 ;  /* 0x0000005b68683221 */ /* 0x000fe20000010000 */
[----:B--2---:R-:W-:Y:S01]  /*3330*/  FMUL.FTZ R91, R90, R73 ;  /* 0x000000495a5b7220 */ /* 0x004fe20000410000 */
[-C--:B----4-:R-:W-:Y:S01]  /*3340*/  FMUL.FTZ R101, R92, R21.reuse ;  /* 0x000000155c657220 */ /* 0x090fe20000410000 */
[----:B------:R-:W-:Y:S01]  /*3350*/  FFMA.FTZ R21, R99, R21, R98 ;  /* 0x0000001563157223 */ /* 0x000fe20000010062 */
[----:B------:R-:W-:Y:S01]  /*3360*/  @P3 FADD.FTZ R103, R103, R22 ;  /* 0x0000001667673221 */ /* 0x000fe20000010000 */
[----:B------:R-:W0:Y:S01]  /*3370*/  SHFL.UP PT, R112, R104, 0x10, RZ ;  /* 0x0600000068707989 */ /* 0x000e2200000e00ff */
[----:B------:R-:W-:Y:S01]  /*3380*/  @P3 FFMA.FTZ R99, R99, R20, -R101 ;  /* 0x0000001463633223 */ /* 0x000fe20000010865 */
[-C--:B------:R-:W-:Y:S01]  /*3390*/  FMUL.FTZ R22, R90, -R72.reuse ;  /* 0x800000485a167220 */ /* 0x080fe20000410000 */
[----:B------:R-:W-:Y:S01]  /*33a0*/  FSEL R92, R92, R21, !P3 ;  /* 0x000000155c5c7208 */ /* 0x000fe20005800000 */
[----:B------:R-:W1:Y:S01]  /*33b0*/  SHFL.UP PT, R114, R103, 0x10, RZ ;  /* 0x0600000067727989 */ /* 0x000e6200000e00ff */
[----:B------:R-:W-:Y:S01]  /*33c0*/  FFMA.FTZ R91, R2, R72, -R91 ;  /* 0x00000048025b7223 */ /* 0x000fe2000001085b */
[----:B------:R-:W-:Y:S01]  /*33d0*/  FMUL.FTZ R101, R77, R110 ;  /* 0x0000006e4d657220 */ /* 0x000fe20000410000 */
[----:B------:R-:W-:Y:S01]  /*33e0*/  FADD.FTZ R120, -R102, R23 ;  /* 0x0000001766787221 */ /* 0x000fe20000010100 */
[----:B------:R-:W2:Y:S01]  /*33f0*/  SHFL.UP PT, R98, R99, 0x10, RZ ;  /* 0x0600000063627989 */ /* 0x000ea200000e00ff */
[----:B------:R-:W-:Y:S01]  /*3400*/  FFMA.FTZ R23, R2, -R73, R22 ;  /* 0x8000004902177223 */ /* 0x000fe20000010016 */
[----:B------:R-:W-:Y:S01]  /*3410*/  FMUL.FTZ R111, R96, -R91 ;  /* 0x8000005b606f7220 */ /* 0x000fe20000410000 */
[----:B------:R-:W-:Y:S01]  /*3420*/  FADD.FTZ R116, R101, R88 ;  /* 0x0000005865747221 */ /* 0x000fe20000010000 */
[----:B------:R-:W3:Y:S01]  /*3430*/  SHFL.UP PT, R115, R92, 0x10, RZ ;  /* 0x060000005c737989 */ /* 0x000ee200000e00ff */
[----:B------:R-:W-:Y:S01]  /*3440*/  FMUL.FTZ R118, R93, -R120 ;  /* 0x800000785d767220 */ /* 0x000fe20000410000 */
[-C--:B------:R-:W-:Y:S01]  /*3450*/  FFMA.FTZ R88, R94, R23.reuse, R111 ;  /* 0x000000175e587223 */ /* 0x080fe2000001006f */
[----:B------:R-:W-:Y:S01]  /*3460*/  FMUL.FTZ R111, R96, -R23 ;  /* 0x80000017606f7220 */ /* 0x000fe20000410000 */
[----:B------:R-:W-:Y:S01]  /*3470*/  ISETP.GE.AND P3, PT, R55, 0x10, PT ;  /* 0x000000103700780c */ /* 0x000fe20003f66270 */
[-C--:B------:R-:W-:Y:S01]  /*3480*/  FFMA.FTZ R113, R95, R116.reuse, -R118 ;  /* 0x000000745f717223 */ /* 0x080fe20000010876 */
[C---:B------:R-:W-:Y:S01]  /*3490*/  FMUL.FTZ R116, R93.reuse, -R116 ;  /* 0x800000745d747220 */ /* 0x040fe20000410000 */
[----:B------:R-:W-:Y:S01]  /*34a0*/  FFMA.FTZ R118, R94, R91, -R111 ;  /* 0x0000005b5e767223 */ /* 0x000fe2000001086f */
[----:B------:R-:W-:Y:S01]  /*34b0*/  FMUL.FTZ R91, R93, -R88 ;  /* 0x800000585d5b7220 */ /* 0x000fe20000410000 */
[----:B------:R-:W-:Y:S01]  /*34c0*/  FMUL.FTZ R110, R0, R110 ;  /* 0x0000006e006e7220 */ /* 0x000fe20000410000 */
[C---:B------:R-:W-:Y:S01]  /*34d0*/  FFMA.FTZ R111, R95.reuse, R120, R116 ;  /* 0x000000785f6f7223 */ /* 0x040fe20000010074 */
[----:B------:R-:W-:Y:S01]  /*34e0*/  HFMA2.MMA R21, -RZ, RZ, 0, 0 ;  /* 0x00000000ff157435 */ /* 0x000fe200000001ff */
[C---:B0-----:R-:W-:Y:S01]  /*34f0*/  FMUL.FTZ R117, R92.reuse, R112 ;  /* 0x000000705c757220 */ /* 0x041fe20000410000 */
[-C--:B------:R-:W-:Y:S01]  /*3500*/  FFMA.FTZ R91, R95, R118.reuse, -R91 ;  /* 0x000000765f5b7223 */ /* 0x080fe2000001085b */
[----:B------:R-:W-:Y:S01]  /*3510*/  FMUL.FTZ R118, R93, -R118 ;  /* 0x800000765d767220 */ /* 0x000fe20000410000 */
[----:B------:R-:W-:Y:S01]  /*3520*/  MOV R20, 0x3f800000 ;  /* 0x3f80000000147802 */ /* 0x000fe20000000f00 */
[CC--:B-1----:R-:W-:Y:S01]  /*3530*/  FMUL.FTZ R119, R92.reuse, R114.reuse ;  /* 0x000000725c777220 */ /* 0x0c2fe20000410000 */
[----:B------:R-:W-:Y:S01]  /*3540*/  FFMA.FTZ R114, R99, R114, -R117 ;  /* 0x0000007263727223 */ /* 0x000fe20000010875 */
[----:B------:R-:W-:Y:S01]  /*3550*/  FFMA.FTZ R88, R95, R88, R118 ;  /* 0x000000585f587223 */ /* 0x000fe20000010076 */
[----:B------:R-:W-:Y:S01]  /*3560*/  CS2R R22, SRZ ;  /* 0x0000000000167805 */ /* 0x000fe2000001ff00 */
[C---:B--2---:R-:W-:Y:S01]  /*3570*/  FMUL.FTZ R116, R92.reuse, R98 ;  /* 0x000000625c747220 */ /* 0x044fe20000410000 */
[----:B------:R-:W-:Y:S01]  /*3580*/  FFMA.FTZ R119, R99, R112, R119 ;  /* 0x0000007063777223 */ /* 0x000fe20000010077 */
[----:B------:R-:W-:Y:S01]  /*3590*/  @P3 FADD.FTZ R103, R103, R114 ;  /* 0x0000007267673221 */ /* 0x000fe20000010000 */
[----:B------:R0:W1:Y:S01]  /*35a0*/  SHFL.DOWN PT, R112, R88, 0x1, 0x1f ;  /* 0x08201f0058707f89 */ /* 0x00006200000e0000 */
[-C--:B---3--:R-:W-:Y:S01]  /*35b0*/  FFMA.FTZ R121, R99, R115.reuse, R116 ;  /* 0x0000007363797223 */ /* 0x088fe20000010074 */
[----:B------:R-:W-:Y:S01]  /*35c0*/  FMUL.FTZ R115, R92, R115 ;  /* 0x000000735c737220 */ /* 0x000fe20000410000 */
[----:B------:R-:W-:Y:S01]  /*35d0*/  @P3 FADD.FTZ R104, R104, R119 ;  /* 0x0000007768683221 */ /* 0x000fe20000010000 */
[----:B------:R0:W2:Y:S01]  /*35e0*/  @P2 LDS.128 R20, [R74+0x1760] ;  /* 0x001760004a142984 */ /* 0x0000a20000000c00 */
[----:B------:R-:W-:Y:S01]  /*35f0*/  ISETP.GT.U32.AND P2, PT, R71, 0x1d, PT ;  /* 0x0000001d4700780c */ /* 0x000fe20003f44070 */
[----:B------:R-:W-:Y:S01]  /*3600*/  @P3 FFMA.FTZ R99, R99, R98, -R115 ;  /* 0x0000006263633223 */ /* 0x000fe20000010873 */
[----:B------:R-:W-:Y:S01]  /*3610*/  FSEL R121, R92, R121, !P3 ;  /* 0x000000795c797208 */ /* 0x000fe20005800000 */
[----:B------:R-:W-:Y:S01]  /*3620*/  FADD.FTZ R92, R110, R113 ;  /* 0x000000716e5c7221 */ /* 0x000fe20000010000 */
[----:B------:R-:W-:Y:S01]  /*3630*/  FADD.FTZ R98, -R108, R111 ;  /* 0x0000006f6c627221 */ /* 0x000fe20000010100 */
[----:B------:R0:W3:Y:S01]  /*3640*/  SHFL.DOWN PT, R119, R91, 0x1, 0x1f ;  /* 0x08201f005b777f89 */ /* 0x0000e200000e0000 */
[----:B------:R-:W-:-:S03]  /*3650*/  ISETP.GT.U32.AND P3, PT, R71, 0x1b, PT ;  /* 0x0000001b4700780c */ /* 0x000fc60003f64070 */
[----:B------:R0:W4:Y:S04]  /*3660*/  SHFL.DOWN PT, R115, R92, 0x1, 0x1f ;  /* 0x08201f005c737f89 */ /* 0x00012800000e0000 */
[----:B------:R0:W0:Y:S04]  /*3670*/  SHFL.DOWN PT, R117, R98, 0x1, 0x1f ;  /* 0x08201f0062757f89 */ /* 0x00002800000e0000 */
[----:B------:R-:W0:Y:S04]  /*3680*/  SHFL.UP PT, R99, R99, 0x1, RZ ;  /* 0x0420000063637989 */ /* 0x000e2800000e00ff */
[----:B------:R0:W0:Y:S04]  /*3690*/  SHFL.UP PT, R111, R121, 0x1, RZ ;  /* 0x04200000796f7989 */ /* 0x00002800000e00ff */
[----:B------:R-:W0:Y:S04]  /*36a0*/  SHFL.UP PT, R103, R103, 0x1, RZ ;  /* 0x0420000067677989 */ /* 0x000e2800000e00ff */
[----:B------:R-:W0:Y:S01]  /*36b0*/  SHFL.UP PT, R104, R104, 0x1, RZ ;  /* 0x0420000068687989 */ /* 0x000e2200000e00ff */
[----:B-1-3--:R-:W-:Y:S05]  /*36c0*/  @!P6 BRA `(.L_x_17574) ;  /* 0x00000000002ce947 */ /* 0x00afea0003800000 */
        /* <DEDUP_REMOVED lines=11> */
.L_x_17574:
[----:B------:R-:W-:Y:S05]  /*3780*/  BSYNC B0 ;  /* 0x0000000000007941 */ /* 0x000fea0003800000 */
.L_x_17573:
[----:B0-----:R0:W1:Y:S01]  /*3790*/  SHFL.DOWN PT, R117, R91, 0x2, 0x1f ;  /* 0x08401f005b757f89 */ /* 0x00106200000e0000 */
[----:B------:R-:W-:Y:S03]  /*37a0*/  BSSY B0, `(.L_x_17575) ;  /* 0x0000010000007945 */ /* 0x000fe60003800000 */
[----:B------:R0:W3:Y:S04]  /*37b0*/  SHFL.DOWN PT, R119, R88, 0x2, 0x1f ;  /* 0x08401f0058777f89 */ /* 0x0000e800000e0000 */
[----:B------:R0:W0:Y:S04]  /*37c0*/  SHFL.DOWN PT, R113, R92, 0x2, 0x1f ;  /* 0x08401f005c717f89 */ /* 0x00002800000e0000 */
[----:B----4-:R4:W0:Y:S01]  /*37d0*/  SHFL.DOWN PT, R115, R98, 0x2, 0x1f ;  /* 0x08401f0062737f89 */ /* 0x01082200000e0000 */
[----:B------:R-:W-:Y:S05]  /*37e0*/  @P2 BRA `(.L_x_17576) ;  /* 0x00000000002c2947 */ /* 0x000fea0003800000 */
[C---:B---3--:R-:W-:Y:S01]  /*37f0*/  FMUL.FTZ R112, R88.reuse, R119 ;  /* 0x0000007758707220 */ /* 0x048fe20000410000 */
[C---:B0-----:R-:W-:Y:S01]  /*3800*/  FMUL.FTZ R114, R88.reuse, R115 ;  /* 0x0000007358727220 */ /* 0x041fe20000410000 */
[C---:B------:R-:W-:Y:S01]  /*3810*/  FMUL.FTZ R116, R88.reuse, R113 ;  /* 0x0000007158747220 */ /* 0x040fe20000410000 */
[-C--:B-1----:R-:W-:Y:S01]  /*3820*/  FMUL.FTZ R88, R88, R117.reuse ;  /* 0x0000007558587220 */ /* 0x082fe20000410000 */
[C---:B------:R-:W-:Y:S01]  /*3830*/  FFMA.FTZ R112, R91.reuse, R117, -R112 ;  /* 0x000000755b707223 */ /* 0x040fe20000010870 */
[C---:B------:R-:W-:Y:S01]  /*3840*/  FFMA.FTZ R113, R91.reuse, R113, -R114 ;  /* 0x000000715b717223 */ /* 0x040fe20000010872 */
[C---:B------:R-:W-:Y:S01]  /*3850*/  FFMA.FTZ R115, R91.reuse, R115, R116 ;  /* 0x000000735b737223 */ /* 0x040fe20000010074 */
[----:B------:R-:W-:Y:S02]  /*3860*/  FFMA.FTZ R88, R91, R119, R88 ;  /* 0x000000775b587223 */ /* 0x000fe40000010058 */
[----:B------:R-:W-:Y:S01]  /*3870*/  FADD.FTZ R92, R92, R113 ;  /* 0x000000715c5c7221 */ /* 0x000fe20000010000 */
[----:B----4-:R-:W-:Y:S01]  /*3880*/  FADD.FTZ R98, R98, R115 ;  /* 0x0000007362627221 */ /* 0x010fe20000010000 */
[----:B------:R-:W-:-:S07]  /*3890*/  MOV R91, R112 ;  /* 0x00000070005b7202 */ /* 0x000fce0000000f00 */
.L_x_17576:
[----:B------:R-:W-:Y:S05]  /*38a0*/  BSYNC B0 ;  /* 0x0000000000007941 */ /* 0x000fea0003800000 */
.L_x_17575:
        /* <DEDUP_REMOVED lines=14> */
[----:B------:R-:W-:Y:S01]  /*3990*/  FADD.FTZ R92, R92, R113 ;  /* 0x000000715c5c7221 */ /* 0x000fe20000010000 */
[----:B----4-:R-:W-:Y:S01]  /*39a0*/  FADD.FTZ R98, R98, R115 ;  /* 0x0000007362627221 */ /* 0x010fe20000010000 */
[----:B------:R-:W-:-:S07]  /*39b0*/  MOV R91, R112 ;  /* 0x00000070005b7202 */ /* 0x000fce0000000f00 */
.L_x_17578:
[----:B------:R-:W-:Y:S05]  /*39c0*/  BSYNC B0 ;  /* 0x0000000000007941 */ /* 0x000fea0003800000 */
.L_x_17577:
        /* <DEDUP_REMOVED lines=17> */
.L_x_17580:
[----:B------:R-:W-:Y:S05]  /*3ae0*/  BSYNC B0 ;  /* 0x0000000000007941 */ /* 0x000fea0003800000 */
.L_x_17579:
        /* <DEDUP_REMOVED lines=17> */
.L_x_17582:
[----:B------:R-:W-:Y:S05]  /*3c00*/  BSYNC B0 ;  /* 0x0000000000007941 */ /* 0x000fea0003800000 */
.L_x_17581:
[----:B------:R-:W-:Y:S01]  /*3c10*/  SHFL.DOWN PT, R114, R88, 0x1, 0x1f ;  /* 0x08201f0058727f89 */ /* 0x000fe200000e0000 */
[----:B------:R-:W-:Y:S01]  /*3c20*/  ISETP.NE.AND P2, PT, R56, RZ, PT ;  /* 0x000000ff3800720c */ /* 0x000fe20003f45270 */
[----:B------:R-:W-:Y:S02]  /*3c30*/  BSSY B0, `(.L_x_17583) ;  /* 0x00000de000007945 */ /* 0x000fe40003800000 */
[----:B0-2---:R-:W0:Y:S04]  /*3c40*/  SHFL.IDX PT, R113, R23, RZ, 0x1f ;  /* 0x00001fff17717589 */ /* 0x005e2800000e0000 */
[----:B------:R-:W2:Y:S04]  /*3c50*/  SHFL.IDX PT, R112, R22, RZ, 0x1f ;  /* 0x00001fff16707589 */ /* 0x000ea800000e0000 */
[----:B------:R-:W5:Y:S04]  /*3c60*/  SHFL.DOWN PT, R116, R91, 0x1, 0x1f ;  /* 0x08201f005b747f89 */ /* 0x000f6800000e0000 */
[----:B------:R-:W5:Y:S04]  /*3c70*/  SHFL.DOWN PT, R118, R92, 0x1, 0x1f ;  /* 0x08201f005c767f89 */ /* 0x000f6800000e0000 */
[----:B-1----:R-:W1:Y:S04]  /*3c80*/  SHFL.DOWN PT, R117, R98, 0x1, 0x1f ;  /* 0x08201f0062757f89 */ /* 0x002e6800000e0000 */
[----:B---3--:R-:W-:Y:S01]  /*3c90*/  SHFL.IDX PT, R88, R88, RZ, 0x1f ;  /* 0x00001fff58587589 */ /* 0x008fe200000e0000 */
[----:B0-----:R-:W-:-:S03]  /*3ca0*/  @P1 FMUL.FTZ R115, R114, R113 ;  /* 0x0000007172731220 */ /* 0x001fc60000410000 */
[----:B------:R-:W-:Y:S01]  /*3cb0*/  SHFL.IDX PT, R91, R91, RZ, 0x1f ;  /* 0x00001fff5b5b7589 */ /* 0x000fe200000e0000 */
[----:B--2---:R-:W-:-:S03]  /*3cc0*/  @P1 FMUL.FTZ R114, R114, R112 ;  /* 0x0000007072721220 */ /* 0x004fc60000410000 */
[----:B----4-:R-:W-:Y:S01]  /*3cd0*/  SHFL.IDX PT, R98, R98, RZ, 0x1f ;  /* 0x00001fff62627589 */ /* 0x010fe200000e0000 */
[C---:B-----5:R-:W-:Y:S01]  /*3ce0*/  @P1 FFMA.FTZ R115, R116.reuse, R112, -R115 ;  /* 0x0000007074731223 */ /* 0x060fe20000010873 */
[----:B------:R-:W-:-:S03]  /*3cf0*/  @P1 FFMA.FTZ R114, R116, R113, R114 ;  /* 0x0000007174721223 */ /* 0x000fc60000010072 */
[----:B------:R-:W-:Y:S01]  /*3d00*/  @P1 FADD.FTZ R112, R118, R115 ;  /* 0x0000007376701221 */ /* 0x000fe20000010000 */
[----:B-1----:R-:W-:-:S03]  /*3d10*/  @P1 FADD.FTZ R113, R117, R114 ;  /* 0x0000007275711221 */ /* 0x002fc60000010000 */
[C---:B------:R-:W-:Y:S01]  /*3d20*/  FMUL.FTZ R116, R112.reuse, -R73 ;  /* 0x8000004970747220 */ /* 0x040fe20000410000 */
[C---:B------:R-:W-:Y:S01]  /*3d30*/  FMUL.FTZ R114, R111.reuse, R18 ;  /* 0x000000126f727220 */ /* 0x040fe20000410000 */
[----:B------:R-:W-:Y:S01]  /*3d40*/  FMUL.FTZ R111, R111, R19 ;  /* 0x000000136f6f7220 */ /* 0x000fe20000410000 */
[C---:B------:R-:W-:Y:S01]  /*3d50*/  FMUL.FTZ R73, R113.reuse, -R73 ;  /* 0x8000004971497220 */ /* 0x040fe20000410000 */
[-C--:B------:R-:W-:Y:S01]  /*3d60*/  FFMA.FTZ R116, R113, R72.reuse, R116 ;  /* 0x0000004871747223 */ /* 0x080fe20000010074 */
[----:B------:R-:W-:Y:S01]  /*3d70*/  FFMA.FTZ R113, R99, R19, R114 ;  /* 0x0000001363717223 */ /* 0x000fe20000010072 */
[----:B------:R-:W-:Y:S01]  /*3d80*/  ISETP.NE.AND P1, PT, R55, RZ, PT ;  /* 0x000000ff3700720c */ /* 0x000fe20003f25270 */
[----:B------:R-:W-:Y:S01]  /*3d90*/  FFMA.FTZ R112, R112, R72, -R73 ;  /* 0x0000004870707223 */ /* 0x000fe20000010849 */
[----:B------:R-:W-:Y:S01]  /*3da0*/  FFMA.FTZ R72, R99, R18, -R111 ;  /* 0x0000001263487223 */ /* 0x000fe2000001086f */
[----:B------:R-:W-:Y:S01]  /*3db0*/  FADD.FTZ R73, -R109, R116 ;  /* 0x000000746d497221 */ /* 0x000fe20000010100 */
[----:B------:R-:W-:Y:S01]  /*3dc0*/  @P0 FADD.FTZ R19, R104, R113 ;  /* 0x0000007168130221 */ /* 0x000fe20000010000 */
[----:B------:R-:W-:Y:S01]  /*3dd0*/  FADD.FTZ R99, R107, R112 ;  /* 0x000000706b637221 */ /* 0x000fe20000010000 */
[----:B------:R-:W-:Y:S01]  /*3de0*/  @P0 FADD.FTZ R18, R103, R72 ;  /* 0x0000004867120221 */ /* 0x000fe20000010000 */
[C---:B------:R-:W-:Y:S01]  /*3df0*/  FMUL.FTZ R107, R90.reuse, -R73 ;  /* 0x800000495a6b7220 */ /* 0x040fe20000410000 */
[C---:B------:R-:W-:Y:S01]  /*3e00*/  FMUL.FTZ R103, R17.reuse, R19 ;  /* 0x0000001311677220 */ /* 0x040fe20000410000 */
        /* <DEDUP_REMOVED lines=10> */
[C---:B------:R-:W-:Y:S01]  /*3eb0*/  FMUL.FTZ R19, R96.reuse, -R103 ;  /* 0x8000006760137220 */ /* 0x040fe20000410000 */
[C---:B------:R-:W-:Y:S01]  /*3ec0*/  FMUL.FTZ R18, R93.reuse, R17 ;  /* 0x000000115d127220 */ /* 0x040fe20000410000 */
[-C--:B------:R-:W-:Y:S01]  /*3ed0*/  FMUL.FTZ R100, R96, -R105.reuse ;  /* 0x8000006960647220 */ /* 0x080fe20000410000 */
[-C--:B------:R-:W-:Y:S01]  /*3ee0*/  FMUL.FTZ R16, R93, R72.reuse ;  /* 0x000000485d107220 */ /* 0x080fe20000410000 */
[C---:B------:R-:W-:Y:S01]  /*3ef0*/  FFMA.FTZ R19, R94.reuse, R105, R19 ;  /* 0x000000695e137223 */ /* 0x040fe20000010013 */
[CC--:B------:R-:W-:Y:S01]  /*3f00*/  FFMA.FTZ R18, R95.reuse, R72.reuse, R18 ;  /* 0x000000485f127223 */ /* 0x0c0fe20000010012 */
[----:B------:R-:W-:Y:S01]  /*3f10*/  FFMA.FTZ R100, R94, R103, -R100 ;  /* 0x000000675e647223 */ /* 0x000fe20000010864 */
[----:B------:R-:W-:Y:S01]  /*3f20*/  FFMA.FTZ R16, R95, R17, -R16 ;  /* 0x000000115f107223 */ /* 0x000fe20000010810 */
[----:B------:R-:W-:Y:S01]  /*3f30*/  FADD.FTZ R102, -R102, R19 ;  /* 0x0000001366667221 */ /* 0x000fe20000010100 */
[----:B------:R-:W-:Y:S01]  /*3f40*/  FFMA.FTZ R112, R0, -R72, RZ ;  /* 0x8000004800707223 */ /* 0x000fe200000100ff */
        /* <DEDUP_REMOVED lines=9> */
[----:B------:R-:W-:Y:S01]  /*3fe0*/  FFMA.FTZ R16, R0, R17, RZ ;  /* 0x0000001100107223 */ /* 0x000fe200000100ff */
[CC--:B------:R-:W-:Y:S01]  /*3ff0*/  FFMA.FTZ R19, R94.reuse, R18.reuse, -R19 ;  /* 0x000000125e137223 */ /* 0x0c0fe20000010813 */
[----:B------:R-:W-:Y:S01]  /*4000*/  FFMA.FTZ R95, R94, R101, R96 ;  /* 0x000000655e5f7223 */ /* 0x000fe20000010060 */
[----:B------:R-:W-:Y:S01]  /*4010*/  FADD.FTZ R108, -R108, R107 ;  /* 0x0000006b6c6c7221 */ /* 0x000fe20000010100 */
[----:B------:R-:W-:Y:S01]  /*4020*/  FFMA.FTZ R109, R77, R18, R16 ;  /* 0x000000124d6d7223 */ /* 0x000fe20000010010 */
[----:B------:R-:W-:Y:S01]  /*4030*/  FADD.FTZ R110, R110, R93 ;  /* 0x0000005d6e6e7221 */ /* 0x000fe20000010000 */
[----:B------:R-:W-:Y:S01]  /*4040*/  FADD.FTZ R95, RZ, R95 ;  /* 0x0000005fff5f7221 */ /* 0x000fe20000010000 */
[----:B------:R-:W-:Y:S01]  /*4050*/  FMUL.FTZ R16, R108, R63 ;  /* 0x0000003f6c107220 */ /* 0x000fe20000410000 */
[----:B------:R-:W-:Y:S01]  /*4060*/  FFMA.FTZ R115, R6, R67, R19 ;  /* 0x0000004306737223 */ /* 0x000fe20000010013 */
[-C--:B------:R-:W-:Y:S01]  /*4070*/  FFMA.FTZ R93, R4, -R63.reuse, R17 ;  /* 0x8000003f045d7223 */ /* 0x080fe20000010011 */
[----:B------:R-:W-:Y:S01]  /*4080*/  FMUL.FTZ R106, R102, R68 ;  /* 0x00000044666a7220 */ /* 0x000fe20000410000 */
[----:B------:R-:W-:Y:S01]  /*4090*/  FMUL.FTZ R107, R110, R63 ;  /* 0x0000003f6e6b7220 */ /* 0x000fe20000410000 */
[----:B------:R-:W-:Y:S01]  /*40a0*/  FMUL.FTZ R96, R72, R16 ;  /* 0x0000001048607220 */ /* 0x000fe20000410000 */
[C---:B------:R-:W-:Y:S01]  /*40b0*/  FMUL.FTZ R17, R90.reuse, R95 ;  /* 0x0000005f5a117220 */ /* 0x040fe20000410000 */
[----:B------:R-:W-:Y:S01]  /*40c0*/  FMUL.FTZ R19, R90, R115 ;  /* 0x000000735a137220 */ /* 0x000fe20000410000 */
[-C--:B------:R-:W-:Y:S01]  /*40d0*/  FMUL.FTZ R90, R100, R68.reuse ;  /* 0x00000044645a7220 */ /* 0x080fe20000410000 */
[----:B------:R-:W-:Y:S01]  /*40e0*/  FFMA.FTZ R94, R5, -R68, R18 ;  /* 0x80000044055e7223 */ /* 0x000fe20000010012 */
[----:B------:R-:W-:Y:S01]  /*40f0*/  FMUL.FTZ R111, R101, R106 ;  /* 0x0000006a656f7220 */ /* 0x000fe20000410000 */
[----:B------:R-:W-:Y:S01]  /*4100*/  FFMA.FTZ R96, R107, R93, R96 ;  /* 0x0000005d6b607223 */ /* 0x000fe20000010060 */
[----:B------:R-:W-:Y:S01]  /*4110*/  FFMA.FTZ R18, R2, R115, -R17 ;  /* 0x0000007302127223 */ /* 0x000fe20000010811 */
[----:B------:R-:W-:Y:S01]  /*4120*/  FMUL.FTZ R17, R101, R90 ;  /* 0x0000005a65117220 */ /* 0x000fe20000410000 */
[----:B------:R-:W-:Y:S01]  /*4130*/  FMUL.FTZ R104, R72, R107 ;  /* 0x0000006b48687220 */ /* 0x000fe20000410000 */
[----:B------:R-:W-:Y:S01]  /*4140*/  FFMA.FTZ R111, R90, R94, R111 ;  /* 0x0000005e5a6f7223 */ /* 0x000fe2000001006f */
[----:B------:R-:W-:Y:S01]  /*4150*/  FADD.FTZ R96, RZ, R96 ;  /* 0x00000060ff607221 */ /* 0x000fe20000010000 */
[----:B------:R-:W-:Y:S01]  /*4160*/  FFMA.FTZ R19, R2, R95, R19 ;  /* 0x0000005f02137223 */ /* 0x000fe20000010013 */
[----:B------:R-:W-:Y:S01]  /*4170*/  FFMA.FTZ R17, R94, R106, -R17 ;  /* 0x0000006a5e117223 */ /* 0x000fe20000010811 */
[----:B------:R-:W-:Y:S01]  /*4180*/  FFMA.FTZ R113, R93, R16, -R104 ;  /* 0x000000105d717223 */ /* 0x000fe20000010868 */
[----:B------:R-:W-:Y:S01]  /*4190*/  FADD.FTZ R16, R96, R111 ;  /* 0x0000006f60107221 */ /* 0x000fe20000010000 */
[----:B------:R-:W-:Y:S01]  /*41a0*/  FFMA.FTZ R106, R76, R115, R109 ;  /* 0x000000734c6a7223 */ /* 0x000fe2000001006d */
[----:B------:R-:W-:Y:S01]  /*41b0*/  FFMA.FTZ R18, R7, R70, R18 ;  /* 0x0000004607127223 */ /* 0x000fe20000010012 */
[----:B------:R-:W-:Y:S01]  /*41c0*/  FADD.FTZ R96, RZ, R19 ;  /* 0x00000013ff607221 */ /* 0x000fe20000010000 */
[-C--:B------:R-:W-:Y:S01]  /*41d0*/  FMUL.FTZ R109, R103, R67.reuse ;  /* 0x00000043676d7220 */ /* 0x080fe20000410000 */
[-C--:B------:R-:W-:Y:S01]  /*41e0*/  FMUL.FTZ R19, R105, R67.reuse ;  /* 0x0000004369137220 */ /* 0x080fe20000410000 */
[----:B------:R-:W-:Y:S01]  /*41f0*/  FFMA.FTZ R2, R6, -R67, R115 ;  /* 0x8000004306027223 */ /* 0x000fe20000010073 */
[----:B------:R-:W-:Y:S01]  /*4200*/  FFMA.FTZ R106, R75, R18, R106 ;  /* 0x000000124b6a7223 */ /* 0x000fe2000001006a */
[-C--:B------:R-:W-:Y:S01]  /*4210*/  FFMA.FTZ R111, R7, -R70.reuse, R18 ;  /* 0x80000046076f7223 */ /* 0x080fe20000010012 */
[----:B------:R-:W-:Y:S01]  /*4220*/  FMUL.FTZ R115, R95, R109 ;  /* 0x0000006d5f737220 */ /* 0x000fe20000410000 */
[----:B------:R-:W-:Y:S01]  /*4230*/  FADD.FTZ R18, RZ, R113 ;  /* 0x00000071ff127221 */ /* 0x000fe20000010000 */
[-C--:B------:R-:W-:Y:S01]  /*4240*/  FMUL.FTZ R104, R99, R70.reuse ;  /* 0x0000004663687220 */ /* 0x080fe20000410000 */
[----:B------:R-:W-:Y:S01]  /*4250*/  FMUL.FTZ R116, R73, R70 ;  /* 0x0000004649747220 */ /* 0x000fe20000410000 */
[-C--:B------:R-:W-:Y:S01]  /*4260*/  FMUL.FTZ R114, R95, R19.reuse ;  /* 0x000000135f727220 */ /* 0x080fe20000410000 */
[----:B------:R-:W-:Y:S01]  /*4270*/  FFMA.FTZ R115, R2, R19, -R115 ;  /* 0x0000001302737223 */ /* 0x000fe20000010873 */
[----:B------:R-:W-:Y:S01]  /*4280*/  FADD.FTZ R18, R18, R17 ;  /* 0x0000001112127221 */ /* 0x000fe20000010000 */
[C---:B------:R-:W-:Y:S01]  /*4290*/  FMUL.FTZ R118, R96.reuse, R104 ;  /* 0x0000006860767220 */ /* 0x040fe20000410000 */
        /* <DEDUP_REMOVED lines=24> */
[----:B-1----:R-:W-:-:S04]  /*4420*/  @!P0 FADD.FTZ R19, R19, R116 ;  /* 0x0000007413138221 */ /* 0x002fc80000010000 */
[----:B------:R-:W0:Y:S01]  /*4430*/  SHFL.DOWN PT, R115, R18, 0x2, 0x1f ;  /* 0x08401f0012737f89 */ /* 0x000e2200000e0000 */
[----:B--2---:R-:W-:-:S03]  /*4440*/  @!P0 FADD.FTZ R17, R17, R114 ;  /* 0x0000007211118221 */ /* 0x004fc60000010000 */
[----:B------:R-:W1:Y:S01]  /*4450*/  SHFL.DOWN PT, R112, R19, 0x2, 0x1f ;  /* 0x08401f0013707f89 */ /* 0x000e6200000e0000 */
[----:B------:R-:W-:Y:S01]  /*4460*/  FMUL.FTZ R114, R88, R22 ;  /* 0x0000001658727220 */ /* 0x000fe20000410000 */
[----:B---3--:R-:W-:Y:S02]  /*4470*/  @!P0 FADD.FTZ R16, R113, R16 ;  /* 0x0000001071108221 */ /* 0x008fe40000010000 */
        /* <DEDUP_REMOVED lines=15> */
[CC--:B------:R-:W-:Y:S01]  /*4570*/  FMUL.FTZ R112, R88.reuse, R23.reuse ;  /* 0x0000001758707220 */ /* 0x0c0fe20000410000 */
[----:B------:R-:W-:Y:S01]  /*4580*/  FFMA.FTZ R23, R91, R23, R114 ;  /* 0x000000175b177223 */ /* 0x000fe20000010072 */
[----:B--2---:R-:W-:Y:S01]  /*4590*/  @!P0 FADD.FTZ R17, R17, R106 ;  /* 0x0000006a11118221 */ /* 0x004fe20000010000 */
[----:B------:R-:W1:Y:S01]  /*45a0*/  SHFL.DOWN PT, R118, R19, 0x8, 0x1f ;  /* 0x09001f0013767f89 */ /* 0x000e6200000e0000 */
[----:B------:R-:W-:Y:S01]  /*45b0*/  FFMA.FTZ R115, R91, R22, -R112 ;  /* 0x000000165b737223 */ /* 0x000fe20000010870 */
[-C--:B------:R-:W-:Y:S01]  /*45c0*/  FMUL.FTZ R22, R88, R21.reuse ;  /* 0x0000001558167220 */ /* 0x080fe20000410000 */
[----:B---3--:R-:W-:Y:S01]  /*45d0*/  @!P0 FADD.FTZ R16, R16, R113 ;  /* 0x0000007110108221 */ /* 0x008fe20000010000 */
[----:B------:R-:W2:Y:S01]  /*45e0*/  SHFL.DOWN PT, R116, R17, 0x8, 0x1f ;  /* 0x09001f0011747f89 */ /* 0x000ea200000e0000 */
[----:B------:R-:W-:Y:S01]  /*45f0*/  ISETP.GT.AND P0, PT, R55, 0x17, PT ;  /* 0x000000173700780c */ /* 0x000fe20003f04270 */
[-C--:B------:R-:W-:Y:S01]  /*4600*/  FMUL.FTZ R88, R88, R20.reuse ;  /* 0x0000001458587220 */ /* 0x080fe20000410000 */
[C---:B------:R-:W-:Y:S01]  /*4610*/  FFMA.FTZ R20, R91.reuse, R20, -R22 ;  /* 0x000000145b147223 */ /* 0x040fe20000010816 */
[----:B------:R-:W3:Y:S01]  /*4620*/  SHFL.DOWN PT, R113, R16, 0x8, 0x1f ;  /* 0x09001f0010717f89 */ /* 0x000ee200000e0000 */
[----:B------:R-:W-:Y:S01]  /*4630*/  FADD.FTZ R23, R98, R23 ;  /* 0x0000001762177221 */ /* 0x000fe20000010000 */
[----:B------:R-:W-:Y:S01]  /*4640*/  FFMA.FTZ R21, R91, R21, R88 ;  /* 0x000000155b157223 */ /* 0x000fe20000010058 */
[C---:B------:R-:W-:Y:S01]  /*4650*/  FMUL.FTZ R98, R65.reuse, R103 ;  /* 0x0000006741627220 */ /* 0x040fe20000410000 */
[----:B------:R-:W4:Y:S06]  /*4660*/  SHFL.IDX PT, R106, R92, RZ, 0x1f ;  /* 0x00001fff5c6a7589 */ /* 0x000f2c00000e0000 */
[----:B0-----:R-:W-:Y:S01]  /*4670*/  @!P0 FADD.FTZ R18, R18, R117 ;  /* 0x0000007512128221 */ /* 0x001fe20000010000 */
[----:B------:R-:W-:Y:S01]  /*4680*/  FMUL.FTZ R117, R65, R99 ;  /* 0x0000006341757220 */ /* 0x000fe20000410000 */
[----:B-1----:R-:W-:-:S03]  /*4690*/  @!P0 FADD.FTZ R19, R19, R118 ;  /* 0x0000007613138221 */ /* 0x002fc60000010000 */
[----:B------:R-:W0:Y:S01]  /*46a0*/  SHFL.DOWN PT, R91, R18, 0x10, 0x1f ;  /* 0x0a001f00125b7f89 */ /* 0x000e2200000e0000 */
[----:B------:R-:W-:Y:S01]  /*46b0*/  FFMA.FTZ R117, R64, R73, -R117 ;  /* 0x0000004940757223 */ /* 0x000fe20000010875 */
[----:B--2---:R-:W-:Y:S02]  /*46c0*/  @!P0 FADD.FTZ R17, R17, R116 ;  /* 0x0000007411118221 */ /* 0x004fe40000010000 */
[----:B------:R-:W1:Y:S01]  /*46d0*/  SHFL.DOWN PT, R92, R19, 0x10, 0x1f ;  /* 0x0a001f00135c7f89 */ /* 0x000e6200000e0000 */
[----:B------:R-:W-:Y:S01]  /*46e0*/  FMUL.FTZ R117, R96, R117 ;  /* 0x0000007560757220 */ /* 0x000fe20000410000 */
[----:B------:R-:W-:Y:S01]  /*46f0*/  FMUL.FTZ R96, R65, R105 ;  /* 0x0000006941607220 */ /* 0x000fe20000410000 */
[----:B---3--:R-:W-:Y:S01]  /*4700*/  @!P0 FADD.FTZ R16, R16, R113 ;  /* 0x0000007110108221 */ /* 0x008fe20000010000 */
[----:B------:R-:W2:Y:S01]  /*4710*/  SHFL.DOWN PT, R88, R17, 0x10, 0x1f ;  /* 0x0a001f0011587f89 */ /* 0x000ea200000e0000 */
[----:B------:R-:W-:Y:S01]  /*4720*/  ISETP.GT.AND P0, PT, R55, 0xf, PT ;  /* 0x0000000f3700780c */ /* 0x000fe20003f04270 */
[----:B----4-:R-:W-:-:S02]  /*4730*/  FADD.FTZ R22, R106, R115 ;  /* 0x000000736a167221 */ /* 0x010fc40000010000 */
[----:B------:R-:W3:Y:S01]  /*4740*/  SHFL.DOWN PT, R113, R16, 0x10, 0x1f ;  /* 0x0a001f0010717f89 */ /* 0x000ee200000e0000 */
[----:B------:R-:W-:Y:S01]  /*4750*/  FMUL.FTZ R115, R65, R100 ;  /* 0x0000006441737220 */ /* 0x000fe20000410000 */
[C---:B------:R-:W-:Y:S02]  /*4760*/  FFMA.FTZ R106, R64.reuse, R105, -R98 ;  /* 0x00000069406a7223 */ /* 0x040fe40000010862 */
[----:B------:R4:W-:Y:S01]  /*4770*/  @!P2 STS.128 [R74+0x1760], R20 ;  /* 0x001760144a00a388 */ /* 0x0009e20000000c00 */
[C---:B------:R-:W-:Y:S01]  /*4780*/  FFMA.FTZ R98, R64.reuse, R102, -R115 ;  /* 0x0000006640627223 */ /* 0x040fe20000010873 */
[----:B------:R-:W-:Y:S01]  /*4790*/  FMUL.FTZ R106, R95, R106 ;  /* 0x0000006a5f6a7220 */ /* 0x000fe20000410000 */
[----:B------:R-:W-:Y:S02]  /*47a0*/  FMUL.FTZ R95, R65, R102 ;  /* 0x00000066415f7220 */ /* 0x000fe40000410000 */
[----:B------:R-:W-:Y:S01]  /*47b0*/  FMUL.FTZ R98, R101, R98 ;  /* 0x0000006265627220 */ /* 0x000fe20000410000 */
[C---:B------:R-:W-:Y:S01]  /*47c0*/  FMUL.FTZ R101, R65.reuse, R73 ;  /* 0x0000004941657220 */ /* 0x040fe20000410000 */
[C---:B------:R-:W-:Y:S01]  /*47d0*/  FMUL.FTZ R73, R65.reuse, R110 ;  /* 0x0000006e41497220 */ /* 0x040fe20000410000 */
[----:B------:R-:W-:Y:S01]  /*47e0*/  FMUL.FTZ R65, R65, R108 ;  /* 0x0000006c41417220 */ /* 0x000fe20000410000 */
[----:B------:R-:W-:Y:S01]  /*47f0*/  FFMA.FTZ R95, R64, R100, R95 ;  /* 0x00000064405f7223 */ /* 0x000fe2000001005f */
[----:B0-----:R-:W-:Y:S01]  /*4800*/  @!P0 FADD.FTZ R18, R18, R91 ;  /* 0x0000005b12128221 */ /* 0x001fe20000010000 */
[----:B------:R-:W-:Y:S01]  /*4810*/  FFMA.FTZ R73, R64, R108, -R73 ;  /* 0x0000006c40497223 */ /* 0x000fe20000010849 */
[----:B-1----:R-:W-:Y:S01]  /*4820*/  @!P0 FADD.FTZ R19, R19, R92 ;  /* 0x0000005c13138221 */ /* 0x002fe20000010000 */
[----:B------:R-:W-:-:S02]  /*4830*/  FFMA.FTZ R98, R95, R94, R98 ;  /* 0x0000005e5f627223 */ /* 0x000fc40000010062 */
[----:B------:R-:W-:Y:S01]  /*4840*/  FMUL.FTZ R73, R72, R73 ;  /* 0x0000004948497220 */ /* 0x000fe20000410000 */
        /* <DEDUP_REMOVED lines=28> */
.L_x_17584:
[----:B------:R-:W-:Y:S05]  /*4a10*/  BSYNC B0 ;  /* 0x0000000000007941 */ /* 0x000fea0003800000 */
.L_x_17583:
        /* <DEDUP_REMOVED lines=14> */
.L_x_17570:
[----:B------:R-:W-:Y:S02]  /*4b00*/  ULDC UR5, c[0x0][0x218] ;  /* 0x0000860000057ab9 */ /* 0x000fe40000000800 */
[----:B------:R-:W-:-:S04]  /*4b10*/  IADD3 R37, -R30, UR5, RZ ;  /* 0x000000051e257c10 */ /* 0x000fc8000fffe1ff */
[-C--:B------:R-:W-:Y:S02]  /*4b20*/  ISETP.GE.AND P3, PT, R46, R37.reuse, PT ;  /* 0x000000252e00720c */ /* 0x080fe40003f66270 */
[-C--:B------:R-:W-:Y:S02]  /*4b30*/  ISETP.GE.AND P2, PT, R45, R37.reuse, PT ;  /* 0x000000252d00720c */ /* 0x080fe40003f46270 */
[-C--:B------:R-:W-:Y:S01]  /*4b40*/  ISETP.GE.AND P1, PT, R44, R37.reuse, PT ;  /* 0x000000252c00720c */ /* 0x080fe20003f26270 */
[----:B------:R-:W-:Y:S01]  /*4b50*/  BAR.SYNC.DEFER_BLOCKING 0x0 ;  /* 0x0000000000007b1d */ /* 0x000fe20000010000 */
[----:B------:R-:W-:-:S07]  /*4b60*/  ISETP.GE.AND P0, PT, R43, R37, PT ;  /* 0x000000252b00720c */ /* 0x000fce0003f06270 */
[----:B------:R-:W-:-:S04]  /*4b70*/  @!P3 IADD3 R4, P4, R50, R41, RZ ;  /* 0x000000293204b210 */ /* 0x000fc80007f9e0ff */
[----:B------:R-:W-:Y:S02]  /*4b80*/  @!P3 IADD3.X R5, R51, R42, RZ, P4, !PT ;  /* 0x0000002a3305b210 */ /* 0x000fe400027fe4ff */
[CC--:B0-----:R-:W-:Y:S02]  /*4b90*/  @!P1 IADD3 R18, P4, R50.reuse, R41.reuse, RZ ;  /* 0x0000002932129210 */ /* 0x0c1fe40007f9e0ff */
[CC--:B------:R-:W-:Y:S02]  /*4ba0*/  @!P0 IADD3 R20, P5, R50.reuse, R41.reuse, RZ ;  /* 0x0000002932148210 */ /* 0x0c0fe40007fbe0ff */
[----:B------:R-:W-:Y:S02]  /*4bb0*/  MOV R31, RZ ;  /* 0x000000ff001f7202 */ /* 0x000fe40000000f00 */
[----:B------:R-:W-:Y:S01]  /*4bc0*/  MOV R23, RZ ;  /* 0x000000ff00177202 */ /* 0x000fe20000000f00 */
[----:B------:R-:W2:Y:S01]  /*4bd0*/  @!P3 LDG.E R89, desc[UR14][R4.64] ;  /* 0x0000000e0459b981 */ /* 0x000ea2000c1e1900 */
[----:B------:R-:W-:-:S02]  /*4be0*/  @!P2 IADD3 R16, P3, R50, R41, RZ ;  /* 0x000000293210a210 */ /* 0x000fc40007f7e0ff */
[----:B------:R-:W-:Y:S02]  /*4bf0*/  MOV R35, RZ ;  /* 0x000000ff00237202 */ /* 0x000fe40000000f00 */
[CC--:B------:R-:W-:Y:S02]  /*4c00*/  @!P2 IADD3.X R17, R51.reuse, R42.reuse, RZ, P3, !PT ;  /* 0x0000002a3311a210 */ /* 0x0c0fe40001ffe4ff */
[CC--:B------:R-:W-:Y:S02]  /*4c10*/  @!P1 IADD3.X R19, R51.reuse, R42.reuse, RZ, P4, !PT ;  /* 0x0000002a33139210 */ /* 0x0c0fe400027fe4ff */
[----:B------:R-:W-:Y:S01]  /*4c20*/  @!P0 IADD3.X R21, R51, R42, RZ, P5, !PT ;  /* 0x0000002a33158210 */ /* 0x000fe20002ffe4ff */
        /* <DEDUP_REMOVED lines=8> */
[----:B-----5:R0:W-:Y:S01]  /*4cb0*/  STS [R40+0x180], R35 ;  /* 0x0001802328007388 */ /* 0x0201e20000000800 */
[----:B------:R-:W-:-:S03]  /*4cc0*/  NOP ;  /* 0x0000000000007918 */ /* 0x000fc60000000000 */
[----:B------:R-:W1:Y:S01]  /*4cd0*/  LDS.128 R4, [R3] ;  /* 0x0000000003047984 */ /* 0x000e620000000c00 */
[----:B0-----:R-:W0:Y:S08]  /*4ce0*/  LDC.64 R34, c[0x0][0x388] ;  /* 0x0000e200ff227b82 */ /* 0x001e300000000a00 */
[----:B------:R-:W-:Y:S06]  /*4cf0*/  BAR.SYNC.DEFER_BLOCKING 0x0 ;  /* 0x0000000000007b1d */ /* 0x000fec0000010000 */
[----:B------:R0:W-:Y:S01]  /*4d00*/  STS.128 [R3], R8 ;  /* 0x0000000803007388 */ /* 0x0001e20000000c00 */
[----:B------:R-:W-:-:S03]  /*4d10*/  NOP ;  /* 0x0000000000007918 */ /* 0x000fc60000000000 */
[----:B------:R-:W-:Y:S04]  /*4d20*/  LDS R17, [R40] ;  /* 0x0000000028117984 */ /* 0x000fe80000000800 */
[----:B------:R-:W-:Y:S01]  /*4d30*/  LDS R19, [R40+0x80] ;  /* 0x0000800028137984 */ /* 0x000fe20000000800 */
[--C-:B-1----:R-:W-:Y:S01]  /*4d40*/  FADD.FTZ R4, R4, R58.reuse ;  /* 0x0000003a04047221 */ /* 0x102fe20000010000 */
[--C-:B------:R-:W-:Y:S01]  /*4d50*/  FADD.FTZ R5, R5, R58.reuse ;  /* 0x0000003a05057221 */ /* 0x100fe20000010000 */
[--C-:B------:R-:W-:Y:S01]  /*4d60*/  FADD.FTZ R6, R6, R58.reuse ;  /* 0x0000003a06067221 */ /* 0x100fe20000010000 */
[----:B------:R-:W-:Y:S01]  /*4d70*/  LDS R21, [R40+0x100] ;  /* 0x0001000028157984 */ /* 0x000fe20000000800 */
[----:B------:R-:W-:Y:S01]  /*4d80*/  FADD.FTZ R7, R7, R58 ;  /* 0x0000003a07077221 */ /* 0x000fe20000010000 */
[----:B------:R-:W-:Y:S01]  /*4d90*/  FSETP.GTU.FTZ.AND P3, PT, R4, 20, PT ;  /* 0x41a000000400780b */ /* 0x000fe20003f7c000 */
[----:B0-----:R-:W-:Y:S01]  /*4da0*/  IMAD R8, R34, UR17, RZ ;  /* 0x0000001122087c24 */ /* 0x001fe2000f8e02ff */
[----:B------:R-:W-:Y:S01]  /*4db0*/  LDS R23, [R40+0x180] ;  /* 0x0001800028177984 */ /* 0x000fe20000000800 */
[----:B------:R-:W-:-:S02]  /*4dc0*/  FSETP.GTU.FTZ.AND P2, PT, R5, 20, PT ;  /* 0x41a000000500780b */ /* 0x000fc40003f5c000 */
[----:B------:R-:W-:Y:S01]  /*4dd0*/  FSETP.GTU.FTZ.AND P0, PT, R6, 20, PT ;  /* 0x41a000000600780b */ /* 0x000fe20003f1c000 */
[----:B------:R-:W-:Y:S01]  /*4de0*/  @!P6 STS [R66+0x200], R37 ;  /* 0x000200254200e388 */ /* 0x000fe20000000800 */
[----:B------:R-:W-:Y:S01]  /*4df0*/  BAR.SYNC.DEFER_BLOCKING 0x0 ;  /* 0x0000000000007b1d */ /* 0x000fe20000010000 */
[----:B------:R-:W-:Y:S01]  /*4e00*/  FSETP.GTU.FTZ.AND P1, PT, R7, 20, PT ;  /* 0x41a000000700780b */ /* 0x000fe20003f3c000 */
[----:B------:R-:W-:-:S04]  /*4e10*/  IMAD R35, R35, UR16, R8 ;  /* 0x0000001023237c24 */ /* 0x000fc8000f8e0208 */
[----:B------:R-:W-:-:S03]  /*4e20*/  @!P3 FMUL.FTZ R0, R4, -1.4426950216293334961 ;  /* 0xbfb8aa3b0400b820 */ /* 0x000fc60000410000 */
[----:B------:R-:W-:Y:S02]  /*4e30*/  @!P2 FMUL.FTZ R4, R5, -1.4426950216293334961 ;  /* 0xbfb8aa3b0504a820 */ /* 0x000fe40000410000 */
[----:B------:R-:W-:Y:S01]  /*4e40*/  @!P0 FMUL.FTZ R6, R6, -1.4426950216293334961 ;  /* 0xbfb8aa3b06068820 */ /* 0x000fe20000410000 */
[----:B------:R-:W0:Y:S02]  /*4e50*/  @!P3 MUFU.EX2 R0, R0 ;  /* 0x000000000000b308 */ /* 0x000e240000000800 */
[----:B------:R-:W-:-:S06]  /*4e60*/  @!P1 FMUL.FTZ R7, R7, -1.4426950216293334961 ;  /* 0xbfb8aa3b07079820 */ /* 0x000fcc0000410000 */
[----:B------:R-:W1:Y:S01]  /*4e70*/  @!P2 MUFU.EX2 R4, R4 ;  /* 0x000000040004a308 */ /* 0x000e620000000800 */
[----:B------:R-:W2:Y:S07]  /*4e80*/  LDS R16, [R66+0x200] ;  /* 0x0002000042107984 */ /* 0x000eae0000000800 */
[----:B------:R3:W4:Y:S01]  /*4e90*/  @!P0 MUFU.EX2 R10, R6 ;  /* 0x00000006000a8308 */ /* 0x0007220000000800 */
[----:B0-----:R-:W-:-:S07]  /*4ea0*/  @!P3 FADD.FTZ R2, R0, 1 ;  /* 0x3f8000000002b421 */ /* 0x001fce0000010000 */
[----:B------:R3:W0:Y:S01]  /*4eb0*/  @!P1 MUFU.EX2 R11, R7 ;  /* 0x00000007000b9308 */ /* 0x0006220000000800 */
[----:B-1----:R-:W-:Y:S01]  /*4ec0*/  @!P2 FADD.FTZ R0, R4, 1 ;  /* 0x3f8000000400a421 */ /* 0x002fe20000010000 */
[----:B------:R-:W-:-:S05]  /*4ed0*/  IMAD.WIDE.U32 R4, R34, UR16, RZ ;  /* 0x0000001022047c25 */ /* 0x000fca000f8e00ff */
[----:B------:R-:W-:Y:S01]  /*4ee0*/  IADD3 R9, R5, R35, RZ ;  /* 0x0000002305097210 */ /* 0x000fe20007ffe0ff */
[----:B------:R3:W1:Y:S01]  /*4ef0*/  @!P3 MUFU.RCP R31, R2 ;  /* 0x00000002001fb308 */ /* 0x0006620000001000 */
[----:B------:R-:W-:-:S07]  /*4f00*/  MOV R8, R4 ;  /* 0x0000000400087202 */ /* 0x000fce0000000f00 */
[----:B------:R-:W0:Y:S01]  /*4f10*/  @!P2 MUFU.RCP R0, R0 ;  /* 0x000000000000a308 */ /* 0x000e220000001000 */
[----:B--2---:R-:W-:-:S13]  /*4f20*/  ISETP.GE.AND P4, PT, R46, R16, PT ;  /* 0x000000102e00720c */ /* 0x004fda0003f86270 */
[----:B01-34-:R-:W-:Y:S05]  /*4f30*/  @P4 BRA `(.L_x_17587) ;  /* 0x0000000000344947 */ /* 0x01bfea0003800000 */
        /* <DEDUP_REMOVED lines=13> */
.L_x_17587:
[----:B------:R-:W-:Y:S05]  /*5010*/  BSYNC B0 ;  /* 0x0000000000007941 */ /* 0x000fea0003800000 */
.L_x_17586:
[----:B------:R-:W-:Y:S01]  /*5020*/  ULDC.64 UR8, c[0x0][0x390] ;  /* 0x0000e40000087ab9 */ /* 0x000fe20000000a00 */
[----:B------:R-:W-:Y:S01]  /*5030*/  @!P3 FMUL.FTZ R12, R12, R31 ;  /* 0x0000001f0c0cb220 */ /* 0x000fe20000410000 */
[----:B------:R-:W-:-:S04]  /*5040*/  IMAD.WIDE.U32 R4, R61, UR8, R8 ;  /* 0x000000083d047c25 */ /* 0x000fc8000f8e0008 */
[----:B------:R-:W-:Y:S01]  /*5050*/  @!P2 FMUL.FTZ R13, R13, R0 ;  /* 0x000000000d0da220 */ /* 0x000fe20000410000 */
[-C--:B------:R-:W-:Y:S01]  /*5060*/  ISETP.GE.AND P3, PT, R44, R16.reuse, PT ;  /* 0x000000102c00720c */ /* 0x080fe20003f66270 */
[----:B------:R-:W-:Y:S01]  /*5070*/  @!P0 FADD.FTZ R10, R10, 1 ;  /* 0x3f8000000a0a8421 */ /* 0x000fe20000010000 */
[----:B------:R-:W-:Y:S01]  /*5080*/  IMAD R2, R62, UR8, RZ ;  /* 0x000000083e027c24 */ /* 0x000fe2000f8e02ff */
[----:B0-----:R-:W-:Y:S01]  /*5090*/  IADD3 R6, P4, R4, UR6, RZ ;  /* 0x0000000604067c10 */ /* 0x001fe2000ff9e0ff */
[----:B------:R-:W-:Y:S01]  /*50a0*/  @!P1 FADD.FTZ R11, R11, 1 ;  /* 0x3f8000000b0b9421 */ /* 0x000fe20000010000 */
[----:B------:R-:W-:Y:S01]  /*50b0*/  ISETP.GE.AND P2, PT, R43, R16, PT ;  /* 0x000000102b00720c */ /* 0x000fe20003f46270 */
[----:B------:R-:W-:Y:S01]  /*50c0*/  IMAD R9, R61, UR9, R2 ;  /* 0x000000093d097c24 */ /* 0x000fe2000f8e0202 */
[----:B------:R-:W-:Y:S01]  /*50d0*/  ULDC.64 UR8, c[0x0][0x3e0] ;  /* 0x0000f80000087ab9 */ /* 0x000fe20000000a00 */
[----:B------:R-:W0:Y:S01]  /*50e0*/  @!P0 MUFU.RCP R7, R10 ;  /* 0x0000000a00078308 */ /* 0x000e220000001000 */
[----:B------:R-:W-:Y:S02]  /*50f0*/  BSSY B0, `(.L_x_17588) ;  /* 0x000002f000007945 */ /* 0x000fe40003800000 */
[----:B------:R-:W-:-:S02]  /*5100*/  IADD3.X R5, R9, UR7, R5, P4, !PT ;  /* 0x0000000709057c10 */ /* 0x000fc4000a7fe405 */
[----:B------:R-:W-:Y:S02]  /*5110*/  IADD3 R9, P5, R41, UR8, RZ ;  /* 0x0000000829097c10 */ /* 0x000fe4000ffbe0ff */
[----:B------:R-:W-:Y:S01]  /*5120*/  ISETP.GE.AND P4, PT, R45, R16, PT ;  /* 0x000000102d00720c */ /* 0x000fe20003f86270 */
[----:B------:R-:W1:Y:S01]  /*5130*/  @!P1 MUFU.RCP R2, R11 ;  /* 0x0000000b00029308 */ /* 0x000e620000001000 */
[----:B------:R-:W-:Y:S02]  /*5140*/  IADD3.X R0, R42, UR9, RZ, P5, !PT ;  /* 0x000000092a007c10 */ /* 0x000fe4000affe4ff */
[----:B------:R-:W-:-:S04]  /*5150*/  LEA R4, P5, R6, R9, 0x2 ;  /* 0x0000000906047211 */ /* 0x000fc800078a10ff */
[----:B------:R-:W-:Y:S01]  /*5160*/  LEA.HI.X R5, R6, R0, R5, 0x2, P5 ;  /* 0x0000000006057211 */ /* 0x000fe200028f1405 */
[----:B0-----:R-:W-:Y:S02]  /*5170*/  @!P0 FMUL.FTZ R14, R14, R7 ;  /* 0x000000070e0e8220 */ /* 0x001fe40000410000 */
[----:B------:R-:W0:Y:S02]  /*5180*/  LDC.64 R6, c[0x0][0x3a8] ;  /* 0x0000ea00ff067b82 */ /* 0x000e240000000a00 */
[----:B------:R-:W-:Y:S04]  /*5190*/  @!P4 STG.E desc[UR14][R4.64+-0x180], R19 ;  /* 0xfffe80130400c986 */ /* 0x000fe8000c10190e */
[----:B------:R-:W-:Y:S01]  /*51a0*/  @!P3 STG.E desc[UR14][R4.64+-0x100], R21 ;  /* 0xffff00150400b986 */ /* 0x000fe2000c10190e */
[----:B-1----:R-:W-:-:S03]  /*51b0*/  @!P1 FMUL.FTZ R15, R15, R2 ;  /* 0x000000020f0f9220 */ /* 0x002fc60000410000 */
[----:B------:R-:W-:Y:S01]  /*51c0*/  @!P2 STG.E desc[UR14][R4.64+-0x80], R23 ;  /* 0xffff80170400a986 */ /* 0x000fe2000c10190e */
[----:B------:R-:W-:Y:S01]  /*51d0*/  BAR.SYNC.DEFER_BLOCKING 0x0 ;  /* 0x0000000000007b1d */ /* 0x000fe20000010000 */
[----:B0-----:R-:W-:-:S04]  /*51e0*/  IMAD R2, R6, UR17, RZ ;  /* 0x0000001106027c24 */ /* 0x001fc8000f8e02ff */
[----:B------:R-:W-:Y:S01]  /*51f0*/  IMAD R7, R7, UR16, R2 ;  /* 0x0000001007077c24 */ /* 0x000fe2000f8e0202 */
[----:B------:R0:W-:Y:S01]  /*5200*/  STS.128 [R3], R12 ;  /* 0x0000000c03007388 */ /* 0x0001e20000000c00 */
[----:B------:R-:W-:-:S03]  /*5210*/  NOP ;  /* 0x0000000000007918 */ /* 0x000fc60000000000 */
[----:B------:R-:W-:Y:S04]  /*5220*/  LDS R9, [R40] ;  /* 0x0000000028097984 */ /* 0x000fe80000000800 */
[----:B------:R-:W-:Y:S04]  /*5230*/  LDS R11, [R40+0x80] ;  /* 0x00008000280b7984 */ /* 0x000fe80000000800 */
[----:B------:R-:W-:Y:S01]  /*5240*/  LDS R17, [R40+0x100] ;  /* 0x0001000028117984 */ /* 0x000fe20000000800 */
[----:B0-----:R-:W-:Y:S01]  /*5250*/  FADD.FTZ R12, R12, R57 ;  /* 0x000000390c0c7221 */ /* 0x001fe20000010000 */
[----:B------:R-:W-:-:S02]  /*5260*/  IMAD.WIDE.U32 R2, R6, UR16, RZ ;  /* 0x0000001006027c25 */ /* 0x000fc4000f8e00ff */
[----:B------:R-:W-:Y:S02]  /*5270*/  LDS R31, [R40+0x180] ;  /* 0x00018000281f7984 */ /* 0x000fe40000000800 */
[----:B------:R-:W-:Y:S02]  /*5280*/  FADD.FTZ R13, R12, R13 ;  /* 0x0000000d0c0d7221 */ /* 0x000fe40000010000 */
[----:B------:R-:W-:Y:S02]  /*5290*/  @!P6 STS [R66+0x200], R37 ;  /* 0x000200254200e388 */ /* 0x000fe40000000800 */
[----:B------:R-:W-:Y:S01]  /*52a0*/  FADD.FTZ R14, R13, R14 ;  /* 0x0000000e0d0e7221 */ /* 0x000fe20000010000 */
[----:B------:R-:W-:Y:S01]  /*52b0*/  IADD3 R13, R3, R7, RZ ;  /* 0x00000007030d7210 */ /* 0x000fe20007ffe0ff */
[----:B------:R-:W-:Y:S02]  /*52c0*/  BAR.SYNC.DEFER_BLOCKING 0x0 ;  /* 0x0000000000007b1d */ /* 0x000fe40000010000 */
[----:B------:R-:W-:-:S04]  /*52d0*/  FADD.FTZ R57, R14, R15 ;  /* 0x0000000f0e397221 */ /* 0x000fc80000010000 */
        /* <DEDUP_REMOVED lines=16> */
.L_x_17589:
[----:B------:R-:W-:Y:S05]  /*53e0*/  BSYNC B0 ;  /* 0x0000000000007941 */ /* 0x000fea0003800000 */
.L_x_17588:
[----:B0-----:R-:W0:Y:S01]  /*53f0*/  LDC.64 R8, c[0x0][0x3f0] ;  /* 0x0000fc00ff087b82 */ /* 0x001e220000000a00 */
[----:B------:R-:W-:Y:S01]  /*5400*/  MOV R3, R13 ;  /* 0x0000000d00037202 */ /* 0x000fe20000000f00 */
[----:B------:R-:W-:Y:S01]  /*5410*/  ULDC.64 UR8, c[0x0][0x3b0] ;  /* 0x0000ec0000087ab9 */ /* 0x000fe20000000a00 */
[----:B------:R-:W-:Y:S01]  /*5420*/  IADD3 R41, P4, R41, -0x180, RZ ;  /* 0xfffffe8029297810 */ /* 0x000fe20007f9e0ff */
[----:B------:R-:W-:Y:S01]  /*5430*/  IMAD R6, R62, UR8, RZ ;  /* 0x000000083e067c24 */ /* 0x000fe2000f8e02ff */
[-C--:B------:R-:W-:Y:S01]  /*5440*/  ISETP.GE.AND P0, PT, R45, R0.reuse, PT ;  /* 0x000000002d00720c */ /* 0x080fe20003f06270 */
[----:B------:R-:W-:Y:S01]  /*5450*/  IMAD.WIDE.U32 R2, R61, UR8, R2 ;  /* 0x000000083d027c25 */ /* 0x000fe2000f8e0002 */
[-C--:B------:R-:W-:Y:S01]  /*5460*/  ISETP.GE.AND P1, PT, R44, R0.reuse, PT ;  /* 0x000000002c00720c */ /* 0x080fe20003f26270 */
[----:B------:R-:W-:Y:S01]  /*5470*/  UIADD3 UR4, UR4, -0x80, URZ ;  /* 0xffffff8004047890 */ /* 0x000fe2000fffe03f */
[----:B------:R-:W-:Y:S01]  /*5480*/  ISETP.GE.AND P2, PT, R43, R0, PT ;  /* 0x000000002b00720c */ /* 0x000fe20003f46270 */
[----:B------:R-:W-:Y:S01]  /*5490*/  IMAD R7, R61, UR9, R6 ;  /* 0x000000093d077c24 */ /* 0x000fe2000f8e0206 */
[----:B------:R-:W-:-:S04]  /*54a0*/  IADD3 R5, P3, R2, UR6, RZ ;  /* 0x0000000602057c10 */ /* 0x000fc8000ff7e0ff */
[----:B------:R-:W-:Y:S02]  /*54b0*/  IADD3.X R3, R7, UR7, R3, P3, !PT ;  /* 0x0000000707037c10 */ /* 0x000fe40009ffe403 */
[----:B0-----:R-:W-:-:S04]  /*54c0*/  IADD3 R4, P5, R41, R8, RZ ;  /* 0x0000000829047210 */ /* 0x001fc80007fbe0ff */
[----:B------:R-:W-:Y:S02]  /*54d0*/  IADD3.X R42, R9, -0x1, R42, P5, P4 ;  /* 0xffffffff092a7810 */ /* 0x000fe40002fe842a */
        /* <DEDUP_REMOVED lines=14> */
.L_x_17556:
        /* <DEDUP_REMOVED lines=26> */
.L_x_17592:
[----:B------:R-:W-:Y:S05]  /*5760*/  BSYNC B0 ;  /* 0x0000000000007941 */ /* 0x000fea0003800000 */
.L_x_17591:
        /* <DEDUP_REMOVED lines=29> */
.L_x_17594:
[----:B------:R-:W2:Y:S02]  /*5940*/  S2R R21, SR_TID.X ;  /* 0x0000000000157919 */ /* 0x000ea40000002100 */
.L_x_17595:
[----:B------:R-:W-:Y:S05]  /*5950*/  BSYNC B0 ;  /* 0x0000000000007941 */ /* 0x000fea0003800000 */
.L_x_17593:
        /* <DEDUP_REMOVED lines=23> */
[C---:B------:R-:W-:Y:S01]  /*5ad0*/  IMAD.WIDE.U32 R8, R61.reuse, UR8, RZ ;  /* 0x000000083d087c25 */ /* 0x040fe2000f8e00ff */
[----:B------:R-:W-:Y:S01]  /*5ae0*/  ULDC.64 UR12, c[0x0][0x3c0] ;  /* 0x0000f000000c7ab9 */ /* 0x000fe20000000a00 */
[----:B------:R-:W-:Y:S01]  /*5af0*/  ULDC.64 UR16, c[0x0][0x360] ;  /* 0x0000d80000107ab9 */ /* 0x000fe20000000a00 */
[----:B------:R-:W-:Y:S01]  /*5b00*/  ULDC.64 UR18, c[0x0][0x3c8] ;  /* 0x0000f20000127ab9 */ /* 0x000fe20000000a00 */
[C---:B------:R-:W-:Y:S01]  /*5b10*/  IMAD R31, R61.reuse, UR9, R0 ;  /* 0x000000093d1f7c24 */ /* 0x040fe2000f8e0200 */
[----:B------:R-:W-:Y:S01]  /*5b20*/  ULDC.64 UR8, c[0x0][0x338] ;  /* 0x0000ce0000087ab9 */ /* 0x000fe20000000a00 */
[----:B-1-34-:R-:W-:Y:S01]  /*5b30*/  IMAD.WIDE.U32 R4, R61, UR6, RZ ;  /* 0x000000063d047c25 */ /* 0x01afe2000f8e00ff */
        /* <DEDUP_REMOVED lines=13> */
.L_x_17597:
        /* <DEDUP_REMOVED lines=64> */
.L_x_17596:
[----:B------:R-:W-:Y:S05]  /*6010*/  EXIT ;  /* 0x000000000000794d */ /* 0x000fea0003800000 */
.L_x_17598:
        /* <DEDUP_REMOVED lines=14> */
.L_x_19032:


//--------------------- .text._Z25selective_scan_bwd_kernelI32Selective_Scan_bwd_kernel_traitsILi32ELi4ELb0ELb0ELb1ELb0ELb0EfN3c107complexIfEEEEv12SSMParamsBwd --------------------------
	.section	.text._Z25selective_scan_bwd_kernelI32Selective_Scan_bwd_kernel_traitsILi32ELi4ELb0ELb0ELb1ELb0ELb0EfN3c107complexIfEEEEv12SSMParamsBwd,"ax",@progbits
	.align	128
        .global         _Z25selective_scan_bwd_kernelI32Selective_Scan_bwd_kernel_traitsILi32ELi4ELb0ELb0ELb1ELb0ELb0EfN3c107complexIfEEEEv12SSMParamsBwd
        .type           _Z25selective_scan_bwd_kernelI32Selective_Scan_bwd_kernel_traitsILi32ELi4ELb0ELb0ELb1ELb0ELb0EfN3c107complexIfEEEEv12SSMParamsBwd,@function
        .size           _Z25selective_scan_bwd_kernelI32Selective_Scan_bwd_kernel_traitsILi32ELi4ELb0ELb0ELb1ELb0ELb0EfN3c107complexIfEEEEv12SSMParamsBwd,(.L_x_19033 - _Z25selective_scan_bwd_kernelI32Selective_Scan_bwd_kernel_traitsILi32ELi4ELb0ELb0ELb1ELb0ELb0EfN3c107complexIfEEEEv12SSMParamsBwd)
        .other          _Z25selective_scan_bwd_kernelI32Selective_Scan_bwd_kernel_traitsILi32ELi4ELb0ELb0ELb1ELb0ELb0EfN3c107complexIfEEEEv12SSMParamsBwd,@"STO_CUDA_ENTRY STV_DEFAULT"
_Z25selective_scan_bwd_kernelI32Selective_Scan_bwd_kernel_traitsILi32ELi4ELb0ELb0ELb1ELb0ELb0EfN3c107complexIfEEEEv12SSMParamsBwd:
.text._Z25selective_scan_bwd_kernelI32Selective_Scan_bwd_kernel_traitsILi32ELi4ELb0ELb0ELb1ELb0ELb0EfN3c107complexIfEEEEv12SSMParamsBwd:
        /* <DEDUP_REMOVED lines=58> */
[----:B------:R-:W-:Y:S01]  /*03a0*/  UIMAD UR9, UR15, UR12, URZ ;  /* 0x0000000c0f0972a4 */ /* 0x000fe2000f8e023f */
[----:B------:R-:W-:Y:S02]  /*03b0*/  LEA R7, R21, 0xffffff80, 0x7 ;  /* 0xffffff8015077811 */ /* 0x000fe400078e38ff */
[----:B------:R-:W-:-:S02]  /*03c0*/  IMAD R0, R111, R3, R0 ;  /* 0x000000036f007224 */ /* 0x000fc400078e0200 */
[----:B------:R-:W-:Y:S01]  /*03d0*/  IMAD.WIDE.U32 R2, R111, R2, UR4 ;  /* 0x000000046f027e25 */ /* 0x000fe2000f8e0002 */
[----:B------:R-:W-:Y:S01]  /*03e0*/  @P0 IADD3 R68, R68, 0x1, RZ ;  /* 0x0000000144440810 */ /* 0x000fe20007ffe0ff */
[----:B------:R-:W-:Y:S01]  /*03f0*/  UIMAD.WIDE.U32 UR6, UR14, UR12, URZ ;  /* 0x0000000c0e0672a5 */ /* 0x000fe2000f8e003f */
[----:B------:R-:W-:Y:S01]  /*0400*/  SHF.R.S32.HI R11, RZ, 0x1f, R7 ;  /* 0x0000001fff0b7819 */ /* 0x000fe20000011407 */
[----:B------:R-:W-:Y:S01]  /*0410*/  UIMAD UR9, UR14, UR13, UR9 ;  /* 0x0000000d0e0972a4 */ /* 0x000fe2000f8e0209 */
[----:B------:R-:W-:Y:S02]  /*0420*/  IADD3 R61, P0, R7, R2, RZ ;  /* 0x00000002073d7210 */ /* 0x000fe40007f1e0ff */
[----:B------:R-:W-:Y:S01]  /*0430*/  @!P2 IADD3 R68, -R68, RZ, RZ ;  /* 0x000000ff4444a210 */ /* 0x000fe20007ffe1ff */
[----:B------:R-:W-:Y:S01]  /*0440*/  ULDC.64 UR12, c[0x0][0x310] ;  /* 0x0000c400000c7ab9 */ /* 0x000fe20000000a00 */
[----:B------:R-:W-:Y:S01]  /*0450*/  @!P1 LOP3.LUT R68, RZ, R8, RZ, 0x33, !PT ;  /* 0x00000008ff449212 */ /* 0x000fe200078e33ff */
[----:B------:R-:W-:Y:S01]  /*0460*/  UIADD3 UR7, UR7, UR9, URZ ;  /* 0x0000000907077290 */ /* 0x000fe2000fffe03f */
[----:B------:R-:W-:-:S02]  /*0470*/  IADD3.X R8, R11, R3, R0, P0, !PT ;  /* 0x000000030b087210 */ /* 0x000fc400007fe400 */
[----:B------:R-:W-:Y:S01]  /*0480*/  ISETP.NE.U32.AND P0, PT, RZ, UR12, PT ;  /* 0x0000000cff007c0c */ /* 0x000fe2000bf05070 */
[-C--:B--2---:R-:W-:Y:S01]  /*0490*/  IMAD R0, R110, R4.reuse, RZ ;  /* 0x000000046e007224 */ /* 0x084fe200078e02ff */
[----:B------:R-:W-:Y:S01]  /*04a0*/  ULDC.64 UR8, c[0x0][0x260] ;  /* 0x0000980000087ab9 */ /* 0x000fe20000000a00 */
[----:B------:R-:W-:Y:S01]  /*04b0*/  IMAD.WIDE.U32 R2, R111, R4, UR6 ;  /* 0x000000066f027e25 */ /* 0x000fe2000f8e0004 */
[----:B------:R-:W-:-:S03]  /*04c0*/  ISETP.NE.AND.EX P0, PT, RZ, UR13, PT, P0 ;  /* 0x0000000dff007c0c */ /* 0x000fc6000bf05300 */
[----:B------:R-:W-:Y:S01]  /*04d0*/  IMAD R0, R111, R5, R0 ;  /* 0x000000056f007224 */ /* 0x000fe200078e0200 */
[----:B------:R-:W-:Y:S01]  /*04e0*/  IADD3 R35, P1, R7, R2, RZ ;  /* 0x0000000207237210 */ /* 0x000fe20007f3e0ff */
[----:B------:R-:W-:Y:S01]  /*04f0*/  UIMAD UR4, UR15, UR8, URZ ;  /* 0x000000080f0472a4 */ /* 0x000fe2000f8e023f */
[----:B------:R-:W-:Y:S02]  /*0500*/  ULDC.64 UR12, c[0x0][0x328] ;  /* 0x0000ca00000c7ab9 */ /* 0x000fe40000000a00 */
[----:B------:R-:W-:Y:S01]  /*0510*/  IADD3.X R6, R11, R3, R0, P1, !PT ;  /* 0x000000030b067210 */ /* 0x000fe20000ffe400 */
[----:B------:R-:W-:Y:S01]  /*0520*/  UIMAD.WIDE.U32 UR6, UR14, UR8, URZ ;  /* 0x000000080e0672a5 */ /* 0x000fe2000f8e003f */
[----:B------:R-:W-:Y:S01]  /*0530*/  SHF.R.S32.HI R3, RZ, 0x1f, R68 ;  /* 0x0000001fff037819 */ /* 0x000fe20000011444 */
[----:B------:R-:W-:Y:S01]  /*0540*/  UIMAD UR4, UR14, UR9, UR4 ;  /* 0x000000090e0472a4 */ /* 0x000fe2000f8e0204 */
[----:B------:R-:W-:Y:S01]  /*0550*/  ISETP.NE.U32.AND P2, PT, R16, RZ, PT ;  /* 0x000000ff1000720c */ /* 0x000fe20003f45070 */
        /* <DEDUP_REMOVED lines=17> */
[----:B------:R-:W-:Y:S01]  /*0670*/  LEA R9, R21, 0xffffff00, 0x8 ;  /* 0xffffff0015097811 */ /* 0x000fe200078e40ff */
[----:B------:R-:W-:Y:S01]  /*0680*/  IMAD.WIDE.U32 R4, R68, R14, UR6 ;  /* 0x0000000644047e25 */ /* 0x000fe2000f8e000e */
[----:B------:R-:W-:Y:S02]  /*0690*/  @P2 LEA R74, P3, R111, R16, 0x2 ;  /* 0x000000106f4a2211 */ /* 0x000fe400078610ff */
[----:B------:R-:W-:-:S02]  /*06a0*/  IADD3 R7, P4, R7, R2, RZ ;  /* 0x0000000207077210 */ /* 0x000fc40007f9e0ff */
[----:B------:R-:W-:Y:S02]  /*06b0*/  @P2 LEA.HI.X R75, R111, R17, R110, 0x2, P3 ;  /* 0x000000116f4b2211 */ /* 0x000fe400018f146e */
[----:B------:R-:W-:Y:S02]  /*06c0*/  IADD3 R29, P5, R9, R4, RZ ;  /* 0x00000004091d7210 */ /* 0x000fe40007fbe0ff */
[----:B------:R-:W-:Y:S02]  /*06d0*/  ISETP.GE.AND P2, PT, R21, 0x1, PT ;  /* 0x000000011500780c */ /* 0x000fe40003f46270 */
[----:B------:R-:W-:Y:S01]  /*06e0*/  IADD3.X R4, R11, R3, R0, P4, !PT ;  /* 0x000000030b047210 */ /* 0x000fe200027fe400 */
[----:B-1----:R-:W-:Y:S01]  /*06f0*/  @P0 IMAD R0, R10, UR14, R111 ;  /* 0x0000000e0a000c24 */ /* 0x002fe2000f8e026f */
[----:B------:R-:W-:Y:S02]  /*0700*/  CS2R R76, SRZ ;  /* 0x00000000004c7805 */ /* 0x000fe4000001ff00 */
[----:B0-----:R-:W-:-:S02]  /*0710*/  LEA R64, P4, R61, R64, 0x2 ;  /* 0x000000403d407211 */ /* 0x001fc400078810ff */
[----:B------:R-:W-:Y:S01]  /*0720*/  @P1 LEA R76, P3, R111, R18, 0x2 ;  /* 0x000000126f4c1211 */ /* 0x000fe200078610ff */
[----:B------:R-:W-:Y:S01]  /*0730*/  @P0 IMAD R0, R0, R21, RZ ;  /* 0x0000001500000224 */ /* 0x000fe200078e02ff */
[----:B------:R-:W-:Y:S02]  /*0740*/  IADD3 R12, R5, R13, RZ ;  /* 0x0000000d050c7210 */ /* 0x000fe40007ffe0ff */
[----:B------:R-:W-:Y:S01]  /*0750*/  @P1 LEA.HI.X R77, R111, R19, R110, 0x2, P3 ;  /* 0x000000136f4d1211 */ /* 0x000fe200018f146e */
[----:B----4-:R-:W-:Y:S01]  /*0760*/  @P0 IMAD R3, R0, R15, RZ ;  /* 0x0000000f00030224 */ /* 0x010fe200078e02ff */
[----:B------:R-:W-:Y:S02]  /*0770*/  LEA.HI.X R61, R61, R65, R8, 0x2, P4 ;  /* 0x000000413d3d7211 */ /* 0x000fe400020f1408 */
[----:B------:R-:W-:Y:S02]  /*0780*/  LEA.HI.X.SX32 R2, R9, R12, 0x1, P5 ;  /* 0x0000000c09027211 */ /* 0x000fe400028f0eff */
[----:B---3--:R-:W-:-:S02]  /*0790*/  LEA R34, P1, R35, R22, 0x2 ;  /* 0x0000001623227211 */ /* 0x008fc400078210ff */
[----:B------:R-:W-:Y:S02]  /*07a0*/  LEA R32, P3, R7, R32, 0x2 ;  /* 0x0000002007207211 */ /* 0x000fe400078610ff */
[----:B------:R-:W-:Y:S01]  /*07b0*/  LEA R31, P4, R29, R24, 0x2 ;  /* 0x000000181d1f7211 */ /* 0x000fe200078810ff */
[----:B------:R-:W-:Y:S01]  /*07c0*/  HFMA2.MMA R67, -RZ, RZ, 0, 0 ;  /* 0x00000000ff437435 */ /* 0x000fe200000001ff */
[----:B--2---:R-:W-:Y:S01]  /*07d0*/  @P0 IMAD.WIDE R72, R3, 0x10, R72 ;  /* 0x0000001003480825 */ /* 0x004fe200078e0248 */
[----:B------:R-:W-:Y:S02]  /*07e0*/  LEA.HI.X R35, R35, R23, R6, 0x2, P1 ;  /* 0x0000001723237211 */ /* 0x000fe400008f1406 */
[----:B------:R-:W-:Y:S02]  /*07f0*/  @!P0 CS2R R72, SRZ ;  /* 0x0000000000488805 */ /* 0x000fe4000001ff00 */
[----:B------:R-:W-:Y:S02]  /*0800*/  LEA.HI.X R33, R7, R33, R4, 0x2, P3 ;  /* 0x0000002107217211 */ /* 0x000fe400018f1404 */
[----:B------:R-:W-:-:S02]  /*0810*/  LEA.HI.X R29, R29, R25, R2, 0x2, P4 ;  /* 0x000000191d1d7211 */ /* 0x000fc400020f1402 */
[----:B------:R-:W-:Y:S01]  /*0820*/  MOV R69, RZ ;  /* 0x000000ff00457202 */ /* 0x000fe20000000f00 */
[----:B------:R-:W-:Y:S06]  /*0830*/  @!P2 BRA `(.L_x_17599) ;  /* 0x000000480010a947 */ /* 0x000fec0003800000 */
        /* <DEDUP_REMOVED lines=9> */
[C---:B0-----:R-:W-:Y:S02]  /*08d0*/  SHF.L.U32 R0, R65.reuse, 0x2, RZ ;  /* 0x0000000241007819 */ /* 0x041fe400000006ff */
[C---:B------:R-:W-:Y:S02]  /*08e0*/  SHF.L.U32 R66, R65.reuse, 0x3, RZ ;  /* 0x0000000341427819 */ /* 0x040fe400000006ff */
[----:B------:R-:W-:Y:S02]  /*08f0*/  LOP3.LUT R0, R0, 0xffffff80, RZ, 0xc0, !PT ;  /* 0xffffff8000007812 */ /* 0x000fe400078ec0ff */
[----:B------:R-:W-:Y:S02]  /*0900*/  IADD3 R2, R65, 0xe0, RZ ;  /* 0x000000e041027810 */ /* 0x000fe40007ffe0ff */
[----:B------:R-:W-:-:S02]  /*0910*/  LOP3.LUT R30, R0, 0x1f, R65, 0xf8, !PT ;  /* 0x0000001f001e7812 */ /* 0x000fc400078ef841 */
[----:B------:R-:W-:Y:S02]  /*0920*/  LEA.HI.SX32 R60, R66, R66, 0x1b ;  /* 0x00000042423c7211 */ /* 0x000fe400078fdaff */
[----:B------:R-:W-:Y:S02]  /*0930*/  IADD3 R3, R63, 0x420, RZ ;  /* 0x000004203f037810 */ /* 0x000fe40007ffe0ff */
[----:B------:R-:W-:Y:S02]  /*0940*/  LEA.HI.SX32 R2, R2, R65, 0x1b ;  /* 0x0000004102027211 */ /* 0x000fe400078fdaff */
[----:B------:R-:W-:Y:S02]  /*0950*/  IADD3 R78, R0, R30, RZ ;  /* 0x0000001e004e7210 */ /* 0x000fe40007ffe0ff */
[----:B------:R-:W-:Y:S02]  /*0960*/  LEA R60, R60, R3, 0x2 ;  /* 0x000000033c3c7211 */ /* 0x000fe400078e10ff */
[----:B------:R-:W-:-:S02]  /*0970*/  LOP3.LUT R28, R65, 0x1f, RZ, 0xc0, !PT ;  /* 0x0000001f411c7812 */ /* 0x000fc400078ec0ff */
[----:B------:R-:W-:Y:S02]  /*0980*/  LEA R27, R2, R63, 0x2 ;  /* 0x0000003f021b7211 */ /* 0x000fe400078e10ff */
[----:B------:R-:W-:Y:S02]  /*0990*/  SHF.R.S32.HI R79, RZ, 0x1f, R78 ;  /* 0x0000001fff4f7819 */ /* 0x000fe4000001144e */
[C---:B------:R-:W-:Y:S02]  /*09a0*/  IADD3 R26, R78.reuse, 0x20, RZ ;  /* 0x000000204e1a7810 */ /* 0x040fe40007ffe0ff */
[C---:B------:R-:W-:Y:S02]  /*09b0*/  IADD3 R25, R78.reuse, 0x40, RZ ;  /* 0x000000404e197810 */ /* 0x040fe40007ffe0ff */
[C---:B------:R-:W-:Y:S02]  /*09c0*/  IADD3 R24, R78.reuse, 0x60, RZ ;  /* 0x000000604e187810 */ /* 0x040fe40007ffe0ff */
[----:B------:R-:W-:-:S02]  /*09d0*/  IADD3 R23, R78, 0x80, RZ ;  /* 0x000000804e177810 */ /* 0x000fc40007ffe0ff */
[C---:B------:R-:W-:Y:S02]  /*09e0*/  IADD3 R22, R78.reuse, 0xa0, RZ ;  /* 0x000000a04e167810 */ /* 0x040fe40007ffe0ff */
[C---:B------:R-:W-:Y:S02]  /*09f0*/  IADD3 R20, R78.reuse, 0xc0, RZ ;  /* 0x000000c04e147810 */ /* 0x040fe40007ffe0ff */
[----:B--2---:R-:W-:-:S07]  /*0a00*/  IADD3 R18, R78, 0xe0, RZ ;  /* 0x000000e04e127810 */ /* 0x004fce0007ffe0ff */
.L_x_17636:
[----:B------:R-:W-:Y:S01]  /*0a10*/  ULDC UR5, c[0x0][0x224] ;  /* 0x0000890000057ab9 */ /* 0x000fe20000000800 */
[C---:B------:R-:W-:Y:S01]  /*0a20*/  LOP3.LUT R4, R30.reuse, 0x20, RZ, 0xfc, !PT ;  /* 0x000000201e047812 */ /* 0x040fe200078efcff */
[----:B------:R-:W-:Y:S01]  /*0a30*/  HFMA2.MMA R5, -RZ, RZ, 0, 0 ;  /* 0x00000000ff057435 */ /* 0x000fe200000001ff */
[----:B------:R-:W-:Y:S01]  /*0a40*/  MOV R113, UR5 ;  /* 0x0000000500717c02 */ /* 0x000fe20008000f00 */
[----:B------:R-:W-:Y:S01]  /*0a50*/  ULDC UR5, c[0x0][0x218] ;  /* 0x0000860000057ab9 */ /* 0x000fe20000000800 */
[C---:B------:R-:W-:Y:S02]  /*0a60*/  LOP3.LUT R8, R30.reuse, 0x40, RZ, 0xfc, !PT ;  /* 0x000000401e087812 */ /* 0x040fe400078efcff */
[----:B------:R-:W-:Y:S02]  /*0a70*/  CS2R R6, SRZ ;  /* 0x0000000000067805 */ /* 0x000fe4000001ff00 */
[----:B------:R-:W-:Y:S02]  /*0a80*/  IADD3 R16, R113, -UR4, RZ ;  /* 0x8000000471107c10 */ /* 0x000fe4000fffe0ff */
[----:B------:R-:W-:-:S02]  /*0a90*/  LOP3.LUT R10, R30, 0x60, RZ, 0xfc, !PT ;  /* 0x000000601e0a7812 */ /* 0x000fc400078efcff */
[----:B-1----:R-:W-:Y:S02]  /*0aa0*/  LEA R21, R16, 0xffffff80, 0x7 ;  /* 0xffffff8010157811 */ /* 0x002fe400078e38ff */
[----:B------:R-:W-:Y:S02]  /*0ab0*/  MOV R2, R64 ;  /* 0x0000004000027202 */ /* 0x000fe40000000f00 */
[----:B------:R-:W-:Y:S02]  /*0ac0*/  IADD3 R117, -R21, UR5, RZ ;  /* 0x0000000515757c10 */ /* 0x000fe4000fffe1ff */
[----:B------:R-:W-:Y:S02]  /*0ad0*/  MOV R3, R61 ;  /* 0x0000003d00037202 */ /* 0x000fe40000000f00 */
[-C--:B------:R-:W-:Y:S02]  /*0ae0*/  ISETP.GE.AND P0, PT, R30, R117.reuse, PT ;  /* 0x000000751e00720c */ /* 0x080fe40003f06270 */
[-C--:B------:R-:W-:Y:S01]  /*0af0*/  ISETP.GE.AND P1, PT, R4, R117.reuse, PT ;  /* 0x000000750400720c */ /* 0x080fe20003f26270 */
[----:B------:R-:W-:Y:S01]  /*0b00*/  IMAD.WIDE R2, R30, 0x4, R2 ;  /* 0x000000041e027825 */ /* 0x000fe200078e0202 */
[----:B------:R-:W-:Y:S01]  /*0b10*/  BAR.SYNC.DEFER_BLOCKING 0x0 ;  /* 0x0000000000007b1d */ /* 0x000fe20000010000 */
[----:B------:R-:W-:-:S02]  /*0b20*/  ISETP.GE.AND P2, PT, R8, R117, PT ;  /* 0x000000750800720c */ /* 0x000fc40003f46270 */
[----:B------:R-:W-:Y:S02]  /*0b30*/  ISETP.GE.AND P3, PT, R10, R117, PT ;  /* 0x000000750a00720c */ /* 0x000fe40003f66270 */
[----:B------:R-:W-:Y:S02]  /*0b40*/  MOV R0, RZ ;  /* 0x000000ff00007202 */ /* 0x000fe40000000f00 */
[----:B------:R-:W-:-:S04]  /*0b50*/  MOV R9, RZ ;  /* 0x000000ff00097202 */ /* 0x000fc80000000f00 */
[----:B------:R-:W2:Y:S04]  /*0b60*/  @!P0 LDG.E R0, desc[UR10][R2.64] ;  /* 0x0000000a02008981 */ /* 0x000ea8000c1e1900 */
[----:B---3--:R-:W3:Y:S04]  /*0b70*/  @!P1 LDG.E R6, desc[UR10][R2.64+0x80] ;  /* 0x0000800a02069981 */ /* 0x008ee8000c1e1900 */
[----:B------:R-:W4:Y:S04]  /*0b80*/  @!P2 LDG.E R5, desc[UR10][R2.64+0x100] ;  /* 0x0001000a0205a981 */ /* 0x000f28000c1e1900 */
[----:B0-----:R0:W4:Y:S01]  /*0b90*/  @!P3 LDG.E R9, desc[UR10][R2.64+0x180] ;  /* 0x0001800a0209b981 */ /* 0x001122000c1e1900 */
[CC--:B------:R-:W-:Y:S01]  /*0ba0*/  LEA R12, R62.reuse, R63.reuse, 0x2 ;  /* 0x0000003f3e0c7211 */ /* 0x0c0fe200078e10ff */
[----:B------:R-:W-:Y:S01]  /*0bb0*/  HFMA2.MMA R13, -RZ, RZ, 0, 0 ;  /* 0x00000000ff0d7435 */ /* 0x000fe200000001ff */
[----:B------:R-:W-:Y:S01]  /*0bc0*/  LEA R44, R62, R63, 0x4 ;  /* 0x0000003f3e2c7211 */ /* 0x000fe200078e20ff */
[----:B------:R-:W-:Y:S01]  /*0bd0*/  HFMA2.MMA R15, -RZ, RZ, 0, 0 ;  /* 0x00000000ff0f7435 */ /* 0x000fe200000001ff */
[----:B------:R-:W-:-:S02]  /*0be0*/  ISETP.GE.AND P0, PT, R30, R117, PT ;  /* 0x000000751e00720c */ /* 0x000fc40003f06270 */
[-C--:B------:R-:W-:Y:S02]  /*0bf0*/  ISETP.GE.AND P1, PT, R4, R117.reuse, PT ;  /* 0x000000750400720c */ /* 0x080fe40003f26270 */
[-C--:B------:R-:W-:Y:S01]  /*0c00*/  ISETP.GE.AND P2, PT, R8, R117.reuse, PT ;  /* 0x000000750800720c */ /* 0x080fe20003f46270 */
[----:B0-----:R-:W-:Y:S01]  /*0c10*/  IMAD.WIDE R2, R30, 0x4, R34 ;  /* 0x000000041e027825 */ /* 0x001fe200078e0222 */
[----:B------:R-:W-:Y:S02]  /*0c20*/  ISETP.GE.AND P3, PT, R10, R117, PT ;  /* 0x000000750a00720c */ /* 0x000fe40003f66270 */
[----:B------:R-:W-:Y:S01]  /*0c30*/  MOV R11, RZ ;  /* 0x000000ff000b7202 */ /* 0x000fe20000000f00 */
        /* <DEDUP_REMOVED lines=10> */
[----:B------:R1:W4:Y:S01]  /*0ce0*/  @!P3 LDG.E R15, desc[UR10][R2.64+0x180] ;  /* 0x0001800a020fb981 */ /* 0x000322000c1e1900 */
[-C--:B------:R-:W-:Y:S01]  /*0cf0*/  ISETP.GE.AND P1, PT, R4, R117.reuse, PT ;  /* 0x000000750400720c */ /* 0x080fe20003f26270 */
[----:B0-----:R-:W-:Y:S01]  /*0d00*/  HFMA2.MMA R9, -RZ, RZ, 0, 0 ;  /* 0x00000000ff097435 */ /* 0x001fe200000001ff */
[-C--:B------:R-:W-:Y:S01]  /*0d10*/  ISETP.GE.AND P2, PT, R8, R117.reuse, PT ;  /* 0x000000750800720c */ /* 0x080fe20003f46270 */
[----:B------:R-:W-:Y:S01]  /*0d20*/  HFMA2.MMA R19, -RZ, RZ, 0, 0 ;  /* 0x00000000ff137435 */ /* 0x000fe200000001ff */
[-C--:B------:R-:W-:Y:S01]  /*0d30*/  ISETP.GE.AND P3, PT, R10, R117.reuse, PT ;  /* 0x000000750a00720c */ /* 0x080fe20003f66270 */
[----:B------:R-:W0:Y:S01]  /*0d40*/  LDC R4, c[0x0][0x21c] ;  /* 0x00008700ff047b82 */ /* 0x000e220000000800 */
[----:B------:R-:W-:-:S02]  /*0d50*/  ISETP.GE.AND P0, PT, R30, R117, PT ;  /* 0x000000751e00720c */ /* 0x000fc40003f06270 */
[----:B------:R-:W-:Y:S01]  /*0d60*/  MOV R17, RZ ;  /* 0x000000ff00117202 */ /* 0x000fe20000000f00 */
[----:B-1----:R-:W-:Y:S01]  /*0d70*/  IMAD.WIDE R2, R30, 0x4, R32 ;  /* 0x000000041e027825 */ /* 0x002fe200078e0220 */
[----:B------:R-:W-:Y:S01]  /*0d80*/  MOV R5, RZ ;  /* 0x000000ff00057202 */ /* 0x000fe20000000f00 */
        /* <DEDUP_REMOVED lines=11> */
[----:B0-----:R-:W-:-:S02]  /*0e40*/  ISETP.GE.AND P0, PT, R4, 0x1, PT ;  /* 0x000000010400780c */ /* 0x001fc40003f06270 */
[----:B------:R-:W-:Y:S02]  /*0e50*/  CS2R R42, SRZ ;  /* 0x00000000002a7805 */ /* 0x000fe4000001ff00 */
[----:B------:R-:W-:Y:S01]  /*0e60*/  CS2R R40, SRZ ;  /* 0x0000000000287805 */ /* 0x000fe2000001ff00 */
[----:B--2---:R-:W-:Y:S04]  /*0e70*/  STS [R12+0x80], R17 ;  /* 0x000080110c007388 */ /* 0x004fe80000000800 */
[----:B---3--:R-:W-:Y:S04]  /*0e80*/  STS [R12+0x100], R9 ;  /* 0x000100090c007388 */ /* 0x008fe80000000800 */
[----:B----4-:R-:W-:Y:S04]  /*0e90*/  STS [R12], R5 ;  /* 0x000000050c007388 */ /* 0x010fe80000000800 */
[----:B------:R-:W-:Y:S01]  /*0ea0*/  STS [R12+0x180], R19 ;  /* 0x000180130c007388 */ /* 0x000fe20000000800 */
[----:B------:R-:W-:-:S03]  /*0eb0*/  NOP ;  /* 0x0000000000007918 */ /* 0x000fc60000000000 */
[----:B------:R-:W0:Y:S02]  /*0ec0*/  LDS.128 R44, [R44] ;  /* 0x000000002c2c7984 */ /* 0x000e240000000c00 */
[----:B0-----:R-:W-:Y:S01]  /*0ed0*/  FFMA.FTZ R0, R52, R44, R69 ;  /* 0x0000002c34007223 */ /* 0x001fe20000010045 */
[-C--:B-----5:R-:W-:Y:S01]  /*0ee0*/  FMUL.FTZ R36, R44, R71.reuse ;  /* 0x000000472c247220 */ /* 0x0a0fe20000410000 */
[-C--:B------:R-:W-:Y:S01]  /*0ef0*/  FMUL.FTZ R37, R45, R71.reuse ;  /* 0x000000472d257220 */ /* 0x080fe20000410000 */
[----:B------:R-:W-:Y:S01]  /*0f00*/  FMUL.FTZ R38, R46, R71 ;  /* 0x000000472e267220 */ /* 0x000fe20000410000 */
[----:B------:R-:W-:Y:S01]  /*0f10*/  FFMA.FTZ R3, R53, R45, R0 ;  /* 0x0000002d35037223 */ /* 0x000fe20000010000 */
[----:B------:R-:W-:-:S03]  /*0f20*/  FMUL.FTZ R39, R47, R71 ;  /* 0x000000472f277220 */ /* 0x000fc60000410000 */
[----:B------:R-:W-:-:S04]  /*0f30*/  FFMA.FTZ R0, R54, R46, R3 ;  /* 0x0000002e36007223 */ /* 0x000fc80000010003 */
[----:B------:R-:W-:Y:S01]  /*0f40*/  FFMA.FTZ R69, R55, R47, R0 ;  /* 0x0000002f37457223 */ /* 0x000fe20000010000 */
[----:B------:R-:W-:Y:S06]  /*0f50*/  BAR.SYNC.DEFER_BLOCKING 0x0 ;  /* 0x0000000000007b1d */ /* 0x000fec0000010000 */
[----:B------:R-:W-:Y:S05]  /*0f60*/  @!P0 BRA `(.L_x_17600) ;  /* 0x00000038003c8947 */ /* 0x000fea0003800000 */
[----:B------:R-:W0:Y:S01]  /*0f70*/  LDC.64 R4, c[0x0][0x370] ;  /* 0x0000dc00ff047b82 */ /* 0x000e220000000a00 */
[----:B------:R-:W-:Y:S01]  /*0f80*/  ULDC.64 UR8, c[0x0][0x368] ;  /* 0x0000da0000087ab9 */ /* 0x000fe20000000a00 */
[----:B------:R-:W-:Y:S01]  /*0f90*/  SHF.R.S32.HI R19, RZ, 0x1f, R68 ;  /* 0x0000001fff137819 */ /* 0x000fe20000011444 */
[----:B------:R-:W-:Y:S01]  /*0fa0*/  USHF.R.U32.HI UR6, URZ, 0x1, UR9 ;  /* 0x000000013f067899 */ /* 0x000fe20008011609 */
[----:B------:R-:W-:Y:S01]  /*0fb0*/  IADD3 R113, -R113, UR4, RZ ;  /* 0x0000000471717c10 */ /* 0x000fe2000fffe1ff */
[----:B------:R-:W-:Y:S01]  /*0fc0*/  USHF.R.U64 UR5, UR8, 0x1, UR9 ;  /* 0x0000000108057899 */ /* 0x000fe20008001209 */
[----:B------:R-:W-:Y:S01]  /*0fd0*/  IADD3 R17, R16, -0x1, RZ ;  /* 0xffffffff10117810 */ /* 0x000fe20007ffe0ff */
[----:B------:R-:W-:Y:S01]  /*0fe0*/  UIMAD UR8, UR6, UR14, URZ ;  /* 0x0000000e060872a4 */ /* 0x000fe2000f8e023f */
[----:B------:R-:W1:Y:S01]  /*0ff0*/  LDC.64 R6, c[0x0][0x3d0] ;  /* 0x0000f400ff067b82 */ /* 0x000e620000000a00 */
[----:B------:R-:W-:Y:S01]  /*1000*/  UIMAD.WIDE.U32 UR6, UR5, UR14, URZ ;  /* 0x0000000e050672a5 */ /* 0x000fe2000f8e003f */
[----:B------:R-:W-:Y:S01]  /*1010*/  SHF.L.U32 R117, R117, 0x1, RZ ;  /* 0x0000000175757819 */ /* 0x000fe200000006ff */
[----:B------:R-:W-:Y:S01]  /*1020*/  UIMAD UR8, UR15, UR5, UR8 ;  /* 0x000000050f0872a4 */ /* 0x000fe2000f8e0208 */
[----:B------:R-:W-:-:S02]  /*1030*/  MOV R14, RZ ;  /* 0x000000ff000e7202 */ /* 0x000fc40000000f00 */
[----:B------:R-:W-:Y:S02]  /*1040*/  CS2R R42, SRZ ;  /* 0x00000000002a7805 */ /* 0x000fe4000001ff00 */
[----:B------:R-:W-:Y:S01]  /*1050*/  CS2R R40, SRZ ;  /* 0x0000000000287805 */ /* 0x000fe2000001ff00 */
[----:B------:R-:W-:Y:S01]  /*1060*/  UIADD3 UR7, UR7, UR8, URZ ;  /* 0x0000000807077290 */ /* 0x000fe2000fffe03f */
[----:B------:R-:W2:Y:S01]  /*1070*/  LDC R12, c[0x0][0x218] ;  /* 0x00008600ff0c7b82 */ /* 0x000ea20000000800 */
[----:B------:R-:W-:Y:S01]  /*1080*/  UMOV UR5, URZ ;  /* 0x0000003f00057c82 */ /* 0x000fe20008000000 */
[----:B------:R-:W-:Y:S01]  /*1090*/  ULDC.64 UR8, c[0x0][0x248] ;  /* 0x0000920000087ab9 */ /* 0x000fe20000000a00 */
[----:B------:R-:W-:Y:S01]  /*10a0*/  ULDC UR21, c[0x0][0x21c] ;  /* 0x0000870000157ab9 */ /* 0x000fe20000000800 */
[----:B------:R-:W-:Y:S01]  /*10b0*/  IMAD.WIDE.U32 R96, R111, UR8, RZ ;  /* 0x000000086f607c25 */ /* 0x000fe2000f8e00ff */
[----:B------:R-:W-:Y:S01]  /*10c0*/  ULDC.64 UR22, c[0x0][0x370] ;  /* 0x0000dc0000167ab9 */ /* 0x000fe20000000a00 */
[----:B------:R-:W-:Y:S01]  /*10d0*/  ULDC.64 UR18, c[0x0][0x380] ;  /* 0x0000e00000127ab9 */ /* 0x000fe20000000a00 */
[----:B------:R-:W-:Y:S01]  /*10e0*/  ULDC.64 UR12, c[0x0][0x250] ;  /* 0x00009400000c7ab9 */ /* 0x000fe20000000a00 */
[-C--:B0-----:R-:W-:Y:S01]  /*10f0*/  IMAD R0, R19, R4.reuse, RZ ;  /* 0x0000000413007224 */ /* 0x081fe200078e02ff */
[----:B------:R-:W0:Y:S01]  /*1100*/  LDC.64 R98, c[0x0][0x368] ;  /* 0x0000da00ff627b82 */ /* 0x000e220000000a00 */
[----:B------:R-:W-:Y:S01]  /*1110*/  IMAD.WIDE.U32 R2, R68, R4, UR6 ;  /* 0x0000000644027e25 */ /* 0x000fe2000f8e0004 */
[----:B------:R-:W-:Y:S01]  /*1120*/  ULDC.64 UR6, c[0x0][0x230] ;  /* 0x00008c0000067ab9 */ /* 0x000fe20000000a00 */
[----:B------:R-:W-:-:S02]  /*1130*/  ULDC.64 UR16, c[0x0][0x270] ;  /* 0x00009c0000107ab9 */ /* 0x000fc40000000a00 */
[----:B------:R-:W-:Y:S01]  /*1140*/  IMAD R5, R68, R5, R0 ;  /* 0x0000000544057224 */ /* 0x000fe200078e0200 */
[----:B-1----:R-:W-:Y:S02]  /*1150*/  LEA R4, P0, R2, R6, 0x3 ;  /* 0x0000000602047211 */ /* 0x002fe400078018ff */
[----:B------:R-:W1:Y:S01]  /*1160*/  LDC.64 R100, c[0x0][0x3d0] ;  /* 0x0000f400ff647b82 */ /* 0x000e620000000a00 */
[----:B------:R-:W-:Y:S01]  /*1170*/  IMAD.WIDE.U32 R94, R111, UR6, RZ ;  /* 0x000000066f5e7c25 */ /* 0x000fe2000f8e00ff */
[----:B------:R-:W-:-:S04]  /*1180*/  IADD3 R0, R3, R5, RZ ;  /* 0x0000000503007210 */ /* 0x000fc80007ffe0ff */
[----:B------:R-:W-:Y:S02]  /*1190*/  LEA.HI.X R5, R2, R7, R0, 0x3, P0 ;  /* 0x0000000702057211 */ /* 0x000fe400000f1c00 */
[----:B------:R-:W3:Y:S01]  /*11a0*/  LDC.64 R102, c[0x0][0x380] ;  /* 0x0000e000ff667b82 */ /* 0x000ee20000000a00 */
[----:B------:R-:W-:Y:S01]  /*11b0*/  LEA.HI R0, R17, R17, RZ, 0x1 ;  /* 0x0000001111007211 */ /* 0x000fe200078f08ff */
[----:B------:R-:W-:-:S03]  /*11c0*/  IMAD.WIDE.U32 R2, R65, 0x4, R4 ;  /* 0x0000000441027825 */ /* 0x000fc600078e0004 */
[----:B------:R-:W-:Y:S01]  /*11d0*/  LOP3.LUT R0, R0, 0xfffffe, RZ, 0xc0, !PT ;  /* 0x00fffffe00007812 */ /* 0x000fe200078ec0ff */
[----:B------:R-:W-:Y:S02]  /*11e0*/  IMAD R5, R113, -0x100, RZ ;  /* 0xffffff0071057824 */ /* 0x000fe400078e02ff */
[----:B------:R-:W4:Y:S01]  /*11f0*/  LDC.64 R104, c[0x0][0x2d0] ;  /* 0x0000b400ff687b82 */ /* 0x000f220000000a00 */
[----:B------:R-:W-:Y:S01]  /*1200*/  IADD3 R17, R17, -R0, RZ ;  /* 0x8000000011117210 */ /* 0x000fe20007ffe0ff */
[----:B------:R-:W-:Y:S01]  /*1210*/  IMAD R0, R110, UR6, RZ ;  /* 0x000000066e007c24 */ /* 0x000fe2000f8e02ff */
[----:B------:R-:W-:Y:S01]  /*1220*/  UMOV UR6, URZ ;  /* 0x0000003f00067c82 */ /* 0x000fe20008000000 */
[----:B------:R-:W-:-:S04]  /*1230*/  IMAD.WIDE R2, R5, 0x4, R2 ;  /* 0x0000000405027825 */ /* 0x000fc800078e0202 */
[----:B------:R-:W0:Y:S01]  /*1240*/  LDC R113, c[0x0][0x224] ;  /* 0x00008900ff717b82 */ /* 0x000e220000000800 */
[C---:B------:R-:W-:Y:S01]  /*1250*/  IADD3 R82, P1, R2.reuse, -0x300, RZ ;  /* 0xfffffd0002527810 */ /* 0x040fe20007f3e0ff */
[----:B------:R-:W-:Y:S01]  /*1260*/  IMAD R15, R111, UR7, R0 ;  /* 0x000000076f0f7c24 */ /* 0x000fe2000f8e0200 */
[C---:B------:R-:W-:Y:S02]  /*1270*/  IADD3 R84, P2, R2.reuse, -0x280, RZ ;  /* 0xfffffd8002547810 */ /* 0x040fe40007f5e0ff */
[C---:B------:R-:W-:Y:S02]  /*1280*/  IADD3.X R83, R3.reuse, -0x1, RZ, P1, !PT ;  /* 0xffffffff03537810 */ /* 0x040fe40000ffe4ff */
[----:B------:R-:W-:Y:S01]  /*1290*/  IADD3.X R85, R3, -0x1, RZ, P2, !PT ;  /* 0xffffffff03557810 */ /* 0x000fe200017fe4ff */
[----:B------:R-:W0:Y:S01]  /*12a0*/  LDC.64 R106, c[0x0][0x2d8] ;  /* 0x0000b600ff6a7b82 */ /* 0x000e220000000a00 */
[C---:B------:R-:W-:Y:S02]  /*12b0*/  IADD3 R80, P0, R2.reuse, -0x380, RZ ;  /* 0xfffffc8002507810 */ /* 0x040fe40007f1e0ff */
[----:B------:R-:W-:-:S02]  /*12c0*/  IADD3 R86, P3, R2, -0x200, RZ ;  /* 0xfffffe0002567810 */ /* 0x000fc40007f7e0ff */
[C---:B------:R-:W-:Y:S02]  /*12d0*/  IADD3 R88, P4, R2.reuse, -0x180, RZ ;  /* 0xfffffe8002587810 */ /* 0x040fe40007f9e0ff */
[C---:B------:R-:W-:Y:S02]  /*12e0*/  IADD3 R90, P5, R2.reuse, -0x100, RZ ;  /* 0xffffff00025a7810 */ /* 0x040fe40007fbe0ff */
[----:B------:R-:W-:Y:S01]  /*12f0*/  IADD3 R92, P6, R2, -0x80, RZ ;  /* 0xffffff80025c7810 */ /* 0x000fe20007fde0ff */
[----:B------:R-:W-:Y:S01]  /*1300*/  IMAD R2, R110, UR8, RZ ;  /* 0x000000086e027c24 */ /* 0x000fe2000f8e02ff */
[-C--:B------:R-:W-:Y:S02]  /*1310*/  ISETP.GE.AND P1, PT, R78, R117.reuse, PT ;  /* 0x000000754e00720c */ /* 0x080fe40003f26270 */
[----:B------:R-:W-:Y:S01]  /*1320*/  ISETP.GE.AND P2, PT, R26, R117, PT ;  /* 0x000000751a00720c */ /* 0x000fe20003f46270 */
[----:B------:R-:W-:Y:S01]  /*1330*/  IMAD R13, R111, UR9, R2 ;  /* 0x000000096f0d7c24 */ /* 0x000fe2000f8e0202 */
[----:B------:R-:W-:Y:S01]  /*1340*/  IADD3.X R81, R3, -0x1, RZ, P0, !PT ;  /* 0xffffffff03517810 */ /* 0x000fe200007fe4ff */
[----:B------:R-:W-:Y:S01]  /*1350*/  ULDC.64 UR8, c[0x0][0x238] ;  /* 0x00008e0000087ab9 */ /* 0x000fe20000000a00 */
[----:B------:R-:W-:-:S02]  /*1360*/  P2R R11, PR, RZ, 0x2 ;  /* 0x00000002ff0b7803 */ /* 0x000fc40000000000 */
[----:B------:R-:W-:Y:S02]  /*1370*/  P2R R7, PR, RZ, 0x4 ;  /* 0x00000004ff077803 */ /* 0x000fe40000000000 */
[-C--:B------:R-:W-:Y:S02]  /*1380*/  ISETP.GE.AND P0, PT, R25, R117.reuse, PT ;  /* 0x000000751900720c */ /* 0x080fe40003f06270 */
[-C--:B------:R-:W-:Y:S02]  /*1390*/  ISETP.GE.AND P1, PT, R24, R117.reuse, PT ;  /* 0x000000751800720c */ /* 0x080fe40003f26270 */
[----:B------:R-:W-:Y:S02]  /*13a0*/  ISETP.GE.AND P2, PT, R23, R117, PT ;  /* 0x000000751700720c */ /* 0x000fe40003f46270 */
[----:B------:R-:W-:Y:S02]  /*13b0*/  P2R R10, PR, RZ, 0x1 ;  /* 0x00000001ff0a7803 */ /* 0x000fe40000000000 */
[----:B------:R-:W-:-:S02]  /*13c0*/  P2R R9, PR, RZ, 0x2 ;  /* 0x00000002ff097803 */ /* 0x000fc40000000000 */
[----:B------:R-:W-:Y:S02]  /*13d0*/  P2R R8, PR, RZ, 0x4 ;  /* 0x00000004ff087803 */ /* 0x000fe40000000000 */
[C---:B------:R-:W-:Y:S02]  /*13e0*/  IADD3.X R87, R3.reuse, -0x1, RZ, P3, !PT ;  /* 0xffffffff03577810 */ /* 0x040fe40001ffe4ff */
[C---:B------:R-:W-:Y:S02]  /*13f0*/  IADD3.X R89, R3.reuse, -0x1, RZ, P4, !PT ;  /* 0xffffffff03597810 */ /* 0x040fe400027fe4ff */
[C---:B------:R-:W-:Y:S02]  /*1400*/  IADD3.X R91, R3.reuse, -0x1, RZ, P5, !PT ;  /* 0xffffffff035b7810 */ /* 0x040fe40002ffe4ff */
[----:B------:R-:W-:Y:S02]  /*1410*/  IADD3.X R93, R3, -0x1, RZ, P6, !PT ;  /* 0xffffffff035d7810 */ /* 0x000fe400037fe4ff */
[----:B------:R-:W-:-:S02]  /*1420*/  ISETP.GE.AND P0, PT, R22, R117, PT ;  /* 0x000000751600720c */ /* 0x000fc40003f06270 */
[----:B------:R-:W-:Y:S02]  /*1430*/  ISETP.GE.AND P1, PT, R20, R117, PT ;  /* 0x000000751400720c */ /* 0x000fe40003f26270 */
[----:B------:R-:W-:Y:S02]  /*1440*/  IADD3 R15, R95, R15, RZ ;  /* 0x0000000f5f0f7210 */ /* 0x000fe40007ffe0ff */
[----:B------:R-:W-:Y:S02]  /*1450*/  IADD3 R13, R97, R13, RZ ;  /* 0x0000000d610d7210 */ /* 0x000fe40007ffe0ff */
[----:B01234-:R-:W-:-:S13]  /*1460*/  ISETP.GE.AND P2, PT, R18, R117, PT ;  /* 0x000000751200720c */ /* 0x01ffda0003f46270 */
.L_x_17631:
[----:B------:R-:W-:Y:S01]  /*1470*/  SHF.R.S32.HI R131, RZ, 0x1f, R14 ;  /* 0x0000001fff837819 */ /* 0x000fe2000001140e */
[----:B------:R-:W-:Y:S01]  /*1480*/  IMAD.WIDE.U32 R4, R14, UR16, R78 ;  /* 0x000000100e047c25 */ /* 0x000fe2000f8e004e */
[----:B------:R-:W-:Y:S02]  /*1490*/  P2R R6, PR, RZ, 0x4 ;  /* 0x00000004ff067803 */ /* 0x000fe40000000000 */
[----:B------:R-:W-:Y:S01]  /*14a0*/  ISETP.NE.AND P2, PT, R11, RZ, PT ;  /* 0x000000ff0b00720c */ /* 0x000fe20003f45270 */
[C---:B------:R-:W-:Y:S01]  /*14b0*/  IMAD R3, R131.reuse, UR16, RZ ;  /* 0x0000001083037c24 */ /* 0x040fe2000f8e02ff */
[----:B------:R-:W-:Y:S01]  /*14c0*/  LEA R2, P3, R4, R31, 0x2 ;  /* 0x0000001f04027211 */ /* 0x000fe200078610ff */
[----:B-1----:R-:W-:Y:S01]  /*14d0*/  IMAD R57, R131, UR8, RZ ;  /* 0x0000000883397c24 */ /* 0x002fe2000f8e02ff */
[----:B------:R-:W-:Y:S01]  /*14e0*/  ISETP.NE.AND P6, PT, R10, RZ, PT ;  /* 0x000000ff0a00720c */ /* 0x000fe20003fc5270 */
[C---:B------:R-:W-:Y:S01]  /*14f0*/  IMAD R3, R14.reuse, UR17, R3 ;  /* 0x000000110e037c24 */ /* 0x040fe2000f8e0203 */
[----:B------:R-:W-:Y:S01]  /*1500*/  ISETP.NE.AND P5, PT, R9, RZ, PT ;  /* 0x000000ff0900720c */ /* 0x000fe20003fa5270 */
[----:B------:R-:W-:Y:S01]  /*1510*/  IMAD R57, R14, UR9, R57 ;  /* 0x000000090e397c24 */ /* 0x000fe2000f8e0239 */
[----:B------:R-:W-:-:S02]  /*1520*/  ISETP.NE.AND P4, PT, R8, RZ, PT ;  /* 0x000000ff0800720c */ /* 0x000fc40003f85270 */
[----:B------:R-:W-:Y:S02]  /*1530*/  IADD3 R0, R5, R3, RZ ;  /* 0x0000000305007210 */ /* 0x000fe40007ffe0ff */
[----:B------:R-:W-:Y:S02]  /*1540*/  MOV R5, R15 ;  /* 0x0000000f00057202 */ /* 0x000fe40000000f00 */
[----:B------:R-:W-:Y:S02]  /*1550*/  LEA.HI.X R3, R4, R29, R0, 0x2, P3 ;  /* 0x0000001d04037211 */ /* 0x000fe400018f1400 */
[----:B------:R-:W-:-:S05]  /*1560*/  MOV R4, R94 ;  /* 0x0000005e00047202 */ /* 0x000fca0000000f00 */
[----:B------:R-:W-:-:S05]  /*1570*/  IMAD.WIDE.U32 R4, R14, UR8, R4 ;  /* 0x000000080e047c25 */ /* 0x000fca000f8e0004 */
[----:B------:R-:W-:Y:S01]  /*1580*/  IADD3 R0, R5, R57, RZ ;  /* 0x0000003905007210 */ /* 0x000fe20007ffe0ff */
[----:B------:R-:W-:Y:S01]  /*1590*/  IMAD R57, R131, UR12, RZ ;  /* 0x0000000c83397c24 */ /* 0x000fe2000f8e02ff */
[----:B------:R-:W-:Y:S02]  /*15a0*/  LEA R108, P3, R4, R104, 0x3 ;  /* 0x00000068046c7211 */ /* 0x000fe400078618ff */
[----:B------:R-:W-:Y:S01]  /*15b0*/  MOV R5, R13 ;  /* 0x0000000d00057202 */ /* 0x000fe20000000f00 */
[----:B------:R-:W-:Y:S01]  /*15c0*/  IMAD R57, R14, UR13, R57 ;  /* 0x0000000d0e397c24 */ /* 0x000fe2000f8e0239 */
[----:B------:R-:W-:Y:S02]  /*15d0*/  LEA.HI.X R109, R4, R105, R0, 0x3, P3 ;  /* 0x00000069046d7211 */ /* 0x000fe400018f1c00 */
[----:B------:R-:W-:-:S04]  /*15e0*/  MOV R4, R96 ;  /* 0x0000006000047202 */ /* 0x000fc80000000f00 */
[----:B------:R-:W2:Y:S01]  /*15f0*/  LDG.E.64 R108, desc[UR10][R108.64] ;  /* 0x0000000a6c6c7981 */ /* 0x000ea2000c1e1b00 */
[----:B------:R-:W-:-:S05]  /*1600*/  IMAD.WIDE.U32 R4, R14, UR12, R4 ;  /* 0x0000000c0e047c25 */ /* 0x000fca000f8e0004 */
[----:B------:R-:W-:Y:S02]  /*1610*/  IADD3 R0, R5, R57, RZ ;  /* 0x0000003905007210 */ /* 0x000fe40007ffe0ff */
[----:B------:R-:W-:-:S04]  /*1620*/  LEA R116, P3, R4, R106, 0x3 ;  /* 0x0000006a04747211 */ /* 0x000fc800078618ff */
[----:B------:R-:W-:Y:S01]  /*1630*/  LEA.HI.X R117, R4, R107, R0, 0x3, P3 ;  /* 0x0000006b04757211 */ /* 0x000fe200018f1c00 */
[----:B------:R-:W-:Y:S01]  /*1640*/  HFMA2.MMA R0, -RZ, RZ, 0, 0 ;  /* 0x00000000ff007435 */ /* 0x000fe200000001ff */
[----:B------:R-:W-:Y:S02]  /*1650*/  ISETP.NE.AND P3, PT, R7, RZ, PT ;  /* 0x000000ff0700720c */ /* 0x000fe40003f65270 */
[----:B------:R-:W-:Y:S01]  /*1660*/  CS2R R4, SRZ ;  /* 0x0000000000047805 */ /* 0x000fe2000001ff00 */
[----:B------:R-:W-:Y:S01]  /*1670*/  HFMA2.MMA R58, -RZ, RZ, 0, 0 ;  /* 0x00000000ff3a7435 */ /* 0x000fe200000001ff */
[----:B------:R-:W-:Y:S02]  /*1680*/  CS2R R56, SRZ ;  /* 0x0000000000387805 */ /* 0x000fe4000001ff00 */
[----:B------:R-:W-:Y:S01]  /*1690*/  MOV R112, RZ ;  /* 0x000000ff00707202 */ /* 0x000fe20000000f00 */
[----:B------:R-:W-:Y:S01]  /*16a0*/  FADD.FTZ R132, R48, R70 ;  /* 0x0000004630847221 */ /* 0x000fe20000010000 */
[----:B------:R-:W-:Y:S01]  /*16b0*/  IADD3 R119, R62, 0x40, RZ ;  /* 0x000000403e777810 */ /* 0x000fe20007ffe0ff */
[----:B---3--:R-:W3:Y:S04]  /*16c0*/  @!P6 LDG.E R4, desc[UR10][R2.64+0x100] ;  /* 0x0001000a0204e981 */ /* 0x008ee8000c1e1900 */
[----:B------:R-:W4:Y:S01]  /*16d0*/  @!P2 LDG.E R0, desc[UR10][R2.64] ;  /* 0x0000000a0200a981 */ /* 0x000f22000c1e1900 */
[----:B------:R-:W-:-:S03]  /*16e0*/  ISETP.NE.AND P2, PT, R6, RZ, PT ;  /* 0x000000ff0600720c */ /* 0x000fc60003f45270 */
[----:B------:R-:W3:Y:S01]  /*16f0*/  @!P3 LDG.E R5, desc[UR10][R2.64+0x80] ;  /* 0x0000800a0205b981 */ /* 0x000ee2000c1e1900 */
[----:B------:R-:W-:-:S03]  /*1700*/  MOV R6, RZ ;  /* 0x000000ff00067202 */ /* 0x000fc60000000f00 */
[----:B------:R-:W3:Y:S04]  /*1710*/  @!P5 LDG.E R56, desc[UR10][R2.64+0x180] ;  /* 0x0001800a0238d981 */ /* 0x000ee8000c1e1900 */
[----:B------:R-:W3:Y:S04]  /*1720*/  @!P4 LDG.E R6, desc[UR10][R2.64+0x200] ;  /* 0x0002000a0206c981 */ /* 0x000ee8000c1e1900 */
[----:B------:R-:W3:Y:S04]  /*1730*/  @!P0 LDG.E R58, desc[UR10][R2.64+0x280] ;  /* 0x0002800a023a8981 */ /* 0x000ee8000c1e1900 */
[----:B------:R-:W3:Y:S04]  /*1740*/  @!P1 LDG.E R57, desc[UR10][R2.64+0x300] ;  /* 0x0003000a02399981 */ /* 0x000ee8000c1e1900 */
[----:B0-----:R0:W3:Y:S01]  /*1750*/  @!P2 LDG.E R112, desc[UR10][R2.64+0x380] ;  /* 0x0003800a0270a981 */ /* 0x0010e2000c1e1900 */
[----:B------:R-:W-:-:S02]  /*1760*/  IADD3 R115, R62, 0x20, RZ ;  /* 0x000000203e737810 */ /* 0x000fc40007ffe0ff */
[-C--:B------:R-:W-:Y:S01]  /*1770*/  LEA.HI.SX32 R120, R119, R62.reuse, 0x1b ;  /* 0x0000003e77787211 */ /* 0x080fe200078fdaff */
[----:B------:R-:W5:Y:S01]  /*1780*/  LDG.E.64 R116, desc[UR10][R116.64] ;  /* 0x0000000a74747981 */ /* 0x000f62000c1e1b00 */
[-C--:B------:R-:W-:Y:S02]  /*1790*/  LEA.HI.SX32 R114, R62, R62.reuse, 0x1b ;  /* 0x0000003e3e727211 */ /* 0x080fe400078fdaff */
[----:B------:R-:W-:Y:S02]  /*17a0*/  LEA.HI.SX32 R118, R115, R62, 0x1b ;  /* 0x0000003e73767211 */ /* 0x000fe400078fdaff */
[-C--:B------:R-:W-:Y:S02]  /*17b0*/  LEA R115, R120, R63.reuse, 0x2 ;  /* 0x0000003f78737211 */ /* 0x080fe400078e10ff */
[----:B0-----:R-:W-:Y:S02]  /*17c0*/  LEA R3, R114, R63, 0x2 ;  /* 0x0000003f72037211 */ /* 0x001fe400078e10ff */
[----:B------:R-:W-:-:S02]  /*17d0*/  IADD3 R121, R62, 0x80, RZ ;  /* 0x000000803e797810 */ /* 0x000fc40007ffe0ff */
[----:B------:R-:W-:Y:S02]  /*17e0*/  LEA R118, R118, R63, 0x2 ;  /* 0x0000003f76767211 */ /* 0x000fe400078e10ff */
[----:B------:R-:W-:Y:S02]  /*17f0*/  ISETP.NE.AND P4, PT, R65, RZ, PT ;  /* 0x000000ff4100720c */ /* 0x000fe40003f85270 */
[C---:B------:R-:W-:Y:S02]  /*1800*/  IADD3 R123, R62.reuse, 0xa0, RZ ;  /* 0x000000a03e7b7810 */ /* 0x040fe40007ffe0ff */
[C---:B------:R-:W-:Y:S02]  /*1810*/  IADD3 R125, R62.reuse, 0xc0, RZ ;  /* 0x000000c03e7d7810 */ /* 0x040fe40007ffe0ff */
[----:B------:R-:W-:Y:S02]  /*1820*/  IADD3 R127, R62, 0xe0, RZ ;  /* 0x000000e03e7f7810 */ /* 0x000fe40007ffe0ff */
[----:B------:R-:W-:-:S02]  /*1830*/  LEA.HI.SX32 R114, R123, R62, 0x1b ;  /* 0x0000003e7b727211 */ /* 0x000fc400078fdaff */
[----:B------:R-:W-:Y:S01]  /*1840*/  ISETP.NE.AND P3, PT, R65, 0x1f, PT ;  /* 0x0000001f4100780c */ /* 0x000fe20003f65270 */
[----:B------:R-:W-:Y:S01]  /*1850*/  BSSY B0, `(.L_x_17601) ;  /* 0x000003b000007945 */ /* 0x000fe20003800000 */
[----:B--2---:R-:W-:Y:S01]  /*1860*/  FMUL.FTZ R59, R108, 1.4426950216293334961 ;  /* 0x3fb8aa3b6c3b7820 */ /* 0x004fe20000410000 */
[----:B------:R-:W-:-:S03]  /*1870*/  FMUL.FTZ R119, R109, R132 ;  /* 0x000000846d777220 */ /* 0x000fc60000410000 */
[----:B------:R-:W-:Y:S01]  /*1880*/  FMUL.FTZ R122, R132, R59 ;  /* 0x0000003b847a7220 */ /* 0x000fe20000410000 */
[----:B------:R-:W-:Y:S01]  /*1890*/  FMUL.RZ R120, R119, 0.15915493667125701904 ;  /* 0x3e22f98377787820 */ /* 0x000fe2000040c000 */
[----:B------:R-:W-:-:S03]  /*18a0*/  IADD3 R119, R62, 0x60, RZ ;  /* 0x000000603e777810 */ /* 0x000fc60007ffe0ff */
[----:B------:R-:W-:Y:S01]  /*18b0*/  MUFU.COS R133, R120 ;  /* 0x0000007800857308 */ /* 0x000fe20000000000 */
[----:B------:R-:W-:-:S07]  /*18c0*/  LEA.HI.SX32 R2, R119, R62, 0x1b ;  /* 0x0000003e77027211 */ /* 0x000fce00078fdaff */
[----:B------:R-:W0:Y:S08]  /*18d0*/  MUFU.EX2 R122, R122 ;  /* 0x0000007a007a7308 */ /* 0x000e300000000800 */
[----:B------:R-:W1:Y:S01]  /*18e0*/  MUFU.SIN R129, R120 ;  /* 0x0000007800817308 */ /* 0x000e620000000400 */
[----:B----4-:R2:W-:Y:S04]  /*18f0*/  STS [R3], R0 ;  /* 0x0000000003007388 */ /* 0x0105e80000000800 */
[----:B---3--:R3:W-:Y:S01]  /*1900*/  STS [R118+0x80], R5 ;  /* 0x0000800576007388 */ /* 0x0087e20000000800 */
[----:B--2---:R-:W-:-:S03]  /*1910*/  LEA.HI.SX32 R0, R121, R62, 0x1b ;  /* 0x0000003e79007211 */ /* 0x004fc600078fdaff */
[----:B------:R2:W-:Y:S01]  /*1920*/  STS [R115+0x100], R4 ;  /* 0x0001000473007388 */ /* 0x0005e20000000800 */
[-C--:B------:R-:W-:Y:S02]  /*1930*/  LEA R3, R2, R63.reuse, 0x2 ;  /* 0x0000003f02037211 */ /* 0x080fe400078e10ff */
[-C--:B---3--:R-:W-:Y:S02]  /*1940*/  LEA.HI.SX32 R118, R125, R62.reuse, 0x1b ;  /* 0x0000003e7d767211 */ /* 0x088fe400078fdaff */
[-C--:B------:R-:W-:Y:S02]  /*1950*/  LEA R119, R114, R63.reuse, 0x2 ;  /* 0x0000003f72777211 */ /* 0x080fe400078e10ff */
[----:B--2---:R-:W-:Y:S02]  /*1960*/  LEA R115, R0, R63, 0x2 ;  /* 0x0000003f00737211 */ /* 0x004fe400078e10ff */
[----:B------:R-:W-:Y:S02]  /*1970*/  SHF.L.U32 R0, R62, 0x3, RZ ;  /* 0x000000033e007819 */ /* 0x000fe400000006ff */
[----:B------:R-:W-:-:S02]  /*1980*/  LEA.HI.SX32 R4, R127, R62, 0x1b ;  /* 0x0000003e7f047211 */ /* 0x000fc400078fdaff */
[----:B------:R-:W-:Y:S02]  /*1990*/  LEA R2, R17, R14, 0x8 ;  /* 0x0000000e11027211 */ /* 0x000fe400078e40ff */
[----:B------:R-:W-:Y:S02]  /*19a0*/  LEA.HI.SX32 R0, R0, R0, 0x1b ;  /* 0x0000000000007211 */ /* 0x000fe400078fdaff */
[-C--:B------:R-:W-:Y:S02]  /*19b0*/  LEA R118, R118, R63.reuse, 0x2 ;  /* 0x0000003f76767211 */ /* 0x080fe400078e10ff */
[----:B------:R-:W-:Y:S01]  /*19c0*/  @P4 IADD3 R2, R65, 0x200, RZ ;  /* 0x0000020041024810 */ /* 0x000fe20007ffe0ff */
[----:B------:R2:W-:Y:S01]  /*19d0*/  STS [R3+0x180], R56 ;  /* 0x0001803803007388 */ /* 0x0005e20000000800 */
[----:B------:R-:W-:Y:S01]  /*19e0*/  LEA R121, R4, R63, 0x2 ;  /* 0x0000003f04797211 */ /* 0x000fe200078e10ff */
[----:B0-----:R-:W-:Y:S01]  /*19f0*/  FMUL.FTZ R4, R122, R133 ;  /* 0x000000857a047220 */ /* 0x001fe20000410000 */
[----:B------:R-:W-:Y:S01]  /*1a00*/  LEA R0, R0, R63, 0x2 ;  /* 0x0000003f00007211 */ /* 0x000fe200078e10ff */
[----:B------:R2:W-:Y:S01]  /*1a10*/  STS [R115+0x200], R6 ;  /* 0x0002000673007388 */ /* 0x0005e20000000800 */
[----:B-1----:R-:W-:Y:S01]  /*1a20*/  FMUL.FTZ R5, R122, R129 ;  /* 0x000000817a057220 */ /* 0x002fe20000410000 */
[----:B------:R-:W-:-:S02]  /*1a30*/  LEA R2, R2, R63, 0x3 ;  /* 0x0000003f02027211 */ /* 0x000fc400078e18ff */
[----:B------:R2:W-:Y:S04]  /*1a40*/  STS [R119+0x280], R58 ;  /* 0x0002803a77007388 */ /* 0x0005e80000000800 */
[----:B------:R2:W-:Y:S04]  /*1a50*/  STS [R118+0x300], R57 ;  /* 0x0003003976007388 */ /* 0x0005e80000000800 */
[----:B------:R2:W-:Y:S01]  /*1a60*/  STS [R121+0x380], R112 ;  /* 0x0003807079007388 */ /* 0x0005e20000000800 */
[----:B------:R-:W-:-:S03]  /*1a70*/  NOP ;  /* 0x0000000000007918 */ /* 0x000fc60000000000 */
[----:B------:R2:W0:Y:S04]  /*1a80*/  LDS R121, [R0] ;  /* 0x0000000000797984 */ /* 0x0004280000000800 */
[----:B------:R2:W1:Y:S04]  /*1a90*/  LDS R119, [R0+0x4] ;  /* 0x0000040000777984 */ /* 0x0004680000000800 */
[----:B------:R2:W3:Y:S04]  /*1aa0*/  LDS R145, [R0+0x8] ;  /* 0x0000080000917984 */ /* 0x0004e80000000800 */
[----:B------:R2:W4:Y:S04]  /*1ab0*/  LDS R133, [R0+0xc] ;  /* 0x00000c0000857984 */ /* 0x0005280000000800 */
[----:B------:R2:W0:Y:S04]  /*1ac0*/  LDS R134, [R0+0x10] ;  /* 0x0000100000867984 */ /* 0x0004280000000800 */
[----:B------:R2:W0:Y:S04]  /*1ad0*/  LDS R143, [R0+0x14] ;  /* 0x00001400008f7984 */ /* 0x0004280000000800 */
[----:B------:R2:W0:Y:S04]  /*1ae0*/  LDS R139, [R0+0x18] ;  /* 0x00001800008b7984 */ /* 0x0004280000000800 */
[----:B------:R2:W0:Y:S04]  /*1af0*/  LDS R142, [R0+0x1c] ;  /* 0x00001c00008e7984 */ /* 0x0004280000000800 */
[----:B------:R2:W-:Y:S01]  /*1b00*/  STS.64 [R2+0xc90], R4 ;  /* 0x000c900402007388 */ /* 0x0005e20000000a00 */
[----:B------:R-:W-:Y:S01]  /*1b10*/  @P3 IADD3 R114, R66, R63, RZ ;  /* 0x0000003f42723210 */ /* 0x000fe20007ffe0ff */
[----:B------:R-:W-:Y:S06]  /*1b20*/  BAR.SYNC.DEFER_BLOCKING 0x0 ;  /* 0x0000000000007b1d */ /* 0x000fec0000010000 */
[----:B------:R-:W0:Y:S01]  /*1b30*/  @P3 LDS.64 R114, [R114+0x1c98] ;  /* 0x001c980072723984 */ /* 0x000e220000000a00 */
[----:B------:R-:W-:Y:S05]  /*1b40*/  @P3 BRA `(.L_x_17602) ;  /* 0x00000000002c3947 */ /* 0x000fea0003800000 */
[----:B------:R-:W-:Y:S02]  /*1b50*/  ISETP.NE.AND P5, PT, R16, R113, PT ;  /* 0x000000711000720c */ /* 0x000fe40003fa5270 */
[----:B0-2---:R-:W-:Y:S02]  /*1b60*/  MOV R115, RZ ;  /* 0x000000ff00737202 */ /* 0x005fe40000000f00 */
[----:B------:R-:W-:-:S09]  /*1b70*/  MOV R114, 0x3f800000 ;  /* 0x3f80000000727802 */ /* 0x000fd20000000f00 */
        /* <DEDUP_REMOVED lines=8> */
.L_x_17602:
[----:B------:R-:W-:Y:S05]  /*1c00*/  BSYNC B0 ;  /* 0x0000000000007941 */ /* 0x000fea0003800000 */
.L_x_17601:
[----:B------:R-:W-:-:S04]  /*1c10*/  ISETP.NE.AND P5, PT, R28, RZ, PT ;  /* 0x000000ff1c00720c */ /* 0x000fc80003fa5270 */
[----:B------:R-:W-:-:S13]  /*1c20*/  ISETP.LT.OR P6, PT, R16, 0x2, P5 ;  /* 0x000000021000780c */ /* 0x000fda0002fc1670 */
[----:B--2---:R-:W2:Y:S01]  /*1c30*/  @!P6 LDC R57, c[0x0][0x21c] ;  /* 0x00008700ff39eb82 */ /* 0x004ea20000000800 */
[----:B------:R-:W-:-:S05]  /*1c40*/  @!P6 IADD3 R3, R16, -0x2, RZ ;  /* 0xfffffffe1003e810 */ /* 0x000fca0007ffe0ff */
[----:B--2---:R-:W-:Y:S01]  /*1c50*/  @!P6 IMAD R57, R3, R57, R14 ;  /* 0x000000390339e224 */ /* 0x004fe200078e020e */
[----:B------:R-:W-:-:S03]  /*1c60*/  CS2R R2, SRZ ;  /* 0x0000000000027805 */ /* 0x000fc6000001ff00 */
[----:B------:R-:W-:-:S05]  /*1c70*/  @!P6 IMAD.WIDE R56, R57, 0x10, R72 ;  /* 0x000000103938e825 */ /* 0x000fca00078e0248 */
[----:B------:R2:W3:Y:S01]  /*1c80*/  @!P6 LDG.E.64 R2, desc[UR10][R56.64+0x8] ;  /* 0x0000080a3802e981 */ /* 0x0004e2000c1e1b00 */
[--C-:B------:R-:W-:Y:S01]  /*1c90*/  FADD.FTZ R128, R49, R70.reuse ;  /* 0x0000004631807221 */ /* 0x100fe20000010000 */
[--C-:B------:R-:W-:Y:S01]  /*1ca0*/  FADD.FTZ R129, R50, R70.reuse ;  /* 0x0000004632817221 */ /* 0x100fe20000010000 */
[----:B------:R-:W-:Y:S01]  /*1cb0*/  FADD.FTZ R130, R51, R70 ;  /* 0x0000004633827221 */ /* 0x000fe20000010000 */
[----:B------:R-:W-:Y:S01]  /*1cc0*/  FMUL.FTZ R124, R52, R132 ;  /* 0x00000084347c7220 */ /* 0x000fe20000410000 */
[C---:B0-----:R-:W-:Y:S01]  /*1cd0*/  FMUL.FTZ R0, R109.reuse, R128 ;  /* 0x000000806d007220 */ /* 0x041fe20000410000 */
[----:B------:R-:W-:Y:S01]  /*1ce0*/  FMUL.FTZ R6, R109, R129 ;  /* 0x000000816d067220 */ /* 0x000fe20000410000 */
[----:B------:R-:W-:Y:S01]  /*1cf0*/  ISETP.GE.AND P6, PT, R62, 0x1, PT ;  /* 0x000000013e00780c */ /* 0x000fe20003fc6270 */
[----:B------:R-:W-:Y:S01]  /*1d00*/  BSSY B0, `(.L_x_17603) ;  /* 0x00000e1000007945 */ /* 0x000fe20003800000 */
[----:B------:R-:W-:Y:S01]  /*1d10*/  FMUL.RZ R58, R0, 0.15915493667125701904 ;  /* 0x3e22f983003a7820 */ /* 0x000fe2000040c000 */
[-C--:B------:R-:W-:Y:S01]  /*1d20*/  FMUL.FTZ R0, R128, R59.reuse ;  /* 0x0000003b80007220 */ /* 0x080fe20000410000 */
[----:B------:R-:W-:Y:S01]  /*1d30*/  FMUL.RZ R112, R6, 0.15915493667125701904 ;  /* 0x3e22f98306707820 */ /* 0x000fe2000040c000 */
[-C--:B------:R-:W-:Y:S01]  /*1d40*/  FMUL.FTZ R6, R129, R59.reuse ;  /* 0x0000003b81067220 */ /* 0x080fe20000410000 */
[----:B------:R-:W-:Y:S01]  /*1d50*/  MUFU.SIN R125, R58 ;  /* 0x0000003a007d7308 */ /* 0x000fe20000000400 */
[----:B--2---:R-:W-:Y:S01]  /*1d60*/  FMUL.FTZ R56, R109, R130 ;  /* 0x000000826d387220 */ /* 0x004fe20000410000 */
[----:B------:R-:W-:Y:S01]  /*1d70*/  FMUL.FTZ R59, R130, R59 ;  /* 0x0000003b823b7220 */ /* 0x000fe20000410000 */
[----:B------:R-:W-:-:S02]  /*1d80*/  ISETP.GE.OR P5, PT, R16, R113, P5 ;  /* 0x000000711000720c */ /* 0x000fc40002fa6670 */
[----:B------:R-:W-:-:S03]  /*1d90*/  FMUL.RZ R122, R56, 0.15915493667125701904 ;  /* 0x3e22f983387a7820 */ /* 0x000fc6000040c000 */
[----:B------:R-:W0:Y:S08]  /*1da0*/  MUFU.EX2 R0, R0 ;  /* 0x0000000000007308 */ /* 0x000e300000000800 */
[----:B------:R-:W2:Y:S01]  /*1db0*/  MUFU.COS R123, R58 ;  /* 0x0000003a007b7308 */ /* 0x000ea20000000000 */
[----:B------:R-:W-:-:S07]  /*1dc0*/  @!P5 LEA R136, R14, R63, 0x4 ;  /* 0x0000003f0e88d211 */ /* 0x000fce00078e20ff */
[----:B------:R-:W-:Y:S01]  /*1dd0*/  MUFU.COS R127, R112 ;  /* 0x00000070007f7308 */ /* 0x000fe20000000000 */
[----:B0-----:R-:W-:-:S07]  /*1de0*/  FMUL.FTZ R125, R0, R125 ;  /* 0x0000007d007d7220 */ /* 0x001fce0000410000 */
[----:B------:R-:W0:Y:S01]  /*1df0*/  MUFU.EX2 R6, R6 ;  /* 0x0000000600067308 */ /* 0x000e220000000800 */
[----:B--2---:R-:W-:Y:S01]  /*1e00*/  FMUL.FTZ R123, R0, R123 ;  /* 0x0000007b007b7220 */ /* 0x004fe20000410000 */
[----:B------:R-:W-:-:S04]  /*1e10*/  FMUL.FTZ R0, R125, R124 ;  /* 0x0000007c7d007220 */ /* 0x000fc80000410000 */
[----:B------:R-:W-:Y:S02]  /*1e20*/  FFMA.FTZ R0, RZ, R123, R0 ;  /* 0x0000007bff007223 */ /* 0x000fe40000010000 */
[----:B------:R2:W1:Y:S02]  /*1e30*/  MUFU.SIN R57, R112 ;  /* 0x0000007000397308 */ /* 0x0004640000000400 */
[----:B------:R-:W-:Y:S01]  /*1e40*/  FADD.FTZ R135, RZ, R0 ;  /* 0x00000000ff877221 */ /* 0x000fe20000010000 */
[----:B------:R-:W-:-:S05]  /*1e50*/  FMUL.FTZ R0, R4, R125 ;  /* 0x0000007d04007220 */ /* 0x000fca0000410000 */
[----:B------:R-:W-:Y:S01]  /*1e60*/  MUFU.EX2 R59, R59 ;  /* 0x0000003b003b7308 */ /* 0x000fe20000000800 */
[----:B--2---:R-:W-:Y:S01]  /*1e70*/  FMUL.FTZ R112, RZ, R125 ;  /* 0x0000007dff707220 */ /* 0x004fe20000410000 */
[----:B0-----:R-:W-:-:S03]  /*1e80*/  FMUL.FTZ R120, R6, R127 ;  /* 0x0000007f06787220 */ /* 0x001fc60000410000 */
[----:B------:R-:W-:-:S03]  /*1e90*/  FFMA.FTZ R112, R123, R124, -R112 ;  /* 0x0000007c7b707223 */ /* 0x000fc60000010870 */
[----:B------:R-:W0:Y:S01]  /*1ea0*/  MUFU.COS R58, R122 ;  /* 0x0000007a003a7308 */ /* 0x000e220000000000 */
[----:B-1----:R-:W-:Y:S01]  /*1eb0*/  FMUL.FTZ R118, R6, R57 ;  /* 0x0000003906767220 */ /* 0x002fe20000410000 */
[----:B------:R-:W-:Y:S01]  /*1ec0*/  FFMA.FTZ R127, R53, R128, R112 ;  /* 0x00000080357f7223 */ /* 0x000fe20000010070 */
[----:B------:R-:W-:-:S03]  /*1ed0*/  FMUL.FTZ R57, R5, R125 ;  /* 0x0000007d05397220 */ /* 0x000fc60000410000 */
[----:B------:R-:W-:Y:S01]  /*1ee0*/  FMUL.FTZ R6, R118, R127 ;  /* 0x0000007f76067220 */ /* 0x000fe20000410000 */
[----:B------:R-:W-:Y:S01]  /*1ef0*/  FFMA.FTZ R57, R4, R123, -R57 ;  /* 0x0000007b04397223 */ /* 0x000fe20000010839 */
[----:B------:R-:W1:Y:S02]  /*1f00*/  MUFU.SIN R56, R122 ;  /* 0x0000007a00387308 */ /* 0x000e640000000400 */
[----:B------:R-:W-:Y:S01]  /*1f10*/  FFMA.FTZ R6, R120, R135, R6 ;  /* 0x0000008778067223 */ /* 0x000fe20000010006 */
[----:B0-----:R-:W-:-:S03]  /*1f20*/  FMUL.FTZ R151, R59, R58 ;  /* 0x0000003a3b977220 */ /* 0x001fc60000410000 */
[----:B------:R-:W-:Y:S01]  /*1f30*/  FADD.FTZ R58, RZ, R6 ;  /* 0x00000006ff3a7221 */ /* 0x000fe20000010000 */
[----:B-1----:R-:W-:Y:S01]  /*1f40*/  FMUL.FTZ R149, R59, R56 ;  /* 0x000000383b957220 */ /* 0x002fe20000410000 */
[----:B------:R-:W-:-:S03]  /*1f50*/  FMUL.FTZ R59, R118, R135 ;  /* 0x00000087763b7220 */ /* 0x000fc60000410000 */
[----:B------:R-:W-:Y:S01]  /*1f60*/  FMUL.FTZ R135, R149, R58 ;  /* 0x0000003a95877220 */ /* 0x000fe20000410000 */
[----:B------:R-:W-:Y:S01]  /*1f70*/  FFMA.FTZ R127, R120, R127, -R59 ;  /* 0x0000007f787f7223 */ /* 0x000fe2000001083b */
[----:B------:R-:W-:-:S03]  /*1f80*/  FFMA.FTZ R59, R5, R123, R0 ;  /* 0x0000007b053b7223 */ /* 0x000fc60000010000 */
[----:B------:R-:W-:Y:S01]  /*1f90*/  FFMA.FTZ R56, R54, R129, R127 ;  /* 0x0000008136387223 */ /* 0x000fe2000001007f */
[C---:B------:R-:W-:Y:S01]  /*1fa0*/  FMUL.FTZ R127, R118.reuse, R57 ;  /* 0x00000039767f7220 */ /* 0x040fe20000410000 */
[-C--:B------:R-:W-:Y:S02]  /*1fb0*/  FMUL.FTZ R0, R118, R59.reuse ;  /* 0x0000003b76007220 */ /* 0x080fe40000410000 */
[-C--:B------:R-:W-:Y:S01]  /*1fc0*/  FMUL.FTZ R112, R149, R56.reuse ;  /* 0x0000003895707220 */ /* 0x080fe20000410000 */
[C---:B------:R-:W-:Y:S01]  /*1fd0*/  FFMA.FTZ R122, R151.reuse, R56, -R135 ;  /* 0x00000038977a7223 */ /* 0x040fe20000010887 */
[C---:B------:R-:W-:Y:S01]  /*1fe0*/  FFMA.FTZ R6, R120.reuse, R59, R127 ;  /* 0x0000003b78067223 */ /* 0x040fe2000001007f */
[----:B------:R-:W-:Y:S01]  /*1ff0*/  FFMA.FTZ R0, R120, R57, -R0 ;  /* 0x0000003978007223 */ /* 0x000fe20000010800 */
[----:B------:R-:W-:Y:S01]  /*2000*/  FFMA.FTZ R112, R151, R58, R112 ;  /* 0x0000003a97707223 */ /* 0x000fe20000010070 */
[----:B------:R-:W-:Y:S01]  /*2010*/  FFMA.FTZ R122, R55, R130, R122 ;  /* 0x00000082377a7223 */ /* 0x000fe2000001007a */
[C---:B------:R-:W-:Y:S01]  /*2020*/  FMUL.FTZ R56, R149.reuse, R6 ;  /* 0x0000000695387220 */ /* 0x040fe20000410000 */
[----:B------:R-:W-:Y:S01]  /*2030*/  FMUL.FTZ R57, R149, R0 ;  /* 0x0000000095397220 */ /* 0x000fe20000410000 */
[----:B------:R-:W-:-:S02]  /*2040*/  FADD.FTZ R112, RZ, R112 ;  /* 0x00000070ff707221 */ /* 0x000fc40000010000 */
[----:B------:R-:W0:Y:S01]  /*2050*/  SHFL.UP PT, R58, R122, 0x1, RZ ;  /* 0x042000007a3a7989 */ /* 0x000e2200000e00ff */
[C---:B------:R-:W-:Y:S01]  /*2060*/  FFMA.FTZ R0, R151.reuse, R0, -R56 ;  /* 0x0000000097007223 */ /* 0x040fe20000010838 */
[----:B------:R-:W-:Y:S02]  /*2070*/  FFMA.FTZ R57, R151, R6, R57 ;  /* 0x0000000697397223 */ /* 0x000fe40000010039 */
[----:B------:R-:W1:Y:S04]  /*2080*/  SHFL.UP PT, R59, R112, 0x1, RZ ;  /* 0x04200000703b7989 */ /* 0x000e6800000e00ff */
[----:B------:R-:W2:Y:S04]  /*2090*/  SHFL.UP PT, R6, R0, 0x1, RZ ;  /* 0x0420000000067989 */ /* 0x000ea800000e00ff */
[----:B------:R-:W4:Y:S01]  /*20a0*/  SHFL.UP PT, R56, R57, 0x1, RZ ;  /* 0x0420000039387989 */ /* 0x000f2200000e00ff */
[C---:B0-----:R-:W-:Y:S01]  /*20b0*/  FMUL.FTZ R126, R57.reuse, R58 ;  /* 0x0000003a397e7220 */ /* 0x041fe20000410000 */
[----:B-1----:R-:W-:-:S03]  /*20c0*/  FMUL.FTZ R135, R57, R59 ;  /* 0x0000003b39877220 */ /* 0x002fc60000410000 */
[C---:B------:R-:W-:Y:S01]  /*20d0*/  FFMA.FTZ R137, R0.reuse, R59, R126 ;  /* 0x0000003b00897223 */ /* 0x040fe2000001007e */
[----:B------:R-:W-:Y:S01]  /*20e0*/  FFMA.FTZ R135, R0, R58, -R135 ;  /* 0x0000003a00877223 */ /* 0x000fe20000010887 */
[C---:B--2---:R-:W-:Y:S02]  /*20f0*/  FMUL.FTZ R127, R57.reuse, R6 ;  /* 0x00000006397f7220 */ /* 0x044fe40000410000 */
[----:B------:R-:W-:Y:S01]  /*2100*/  @P6 FADD.FTZ R112, R112, R137 ;  /* 0x0000008970706221 */ /* 0x000fe20000010000 */
[-C--:B----4-:R-:W-:Y:S01]  /*2110*/  FMUL.FTZ R59, R57, R56.reuse ;  /* 0x00000038393b7220 */ /* 0x090fe20000410000 */
[----:B------:R-:W-:Y:S01]  /*2120*/  @P6 FADD.FTZ R122, R122, R135 ;  /* 0x000000877a7a6221 */ /* 0x000fe20000010000 */
[C---:B------:R-:W-:Y:S02]  /*2130*/  FFMA.FTZ R58, R0.reuse, R56, R127 ;  /* 0x00000038003a7223 */ /* 0x040fe4000001007f */
[----:B------:R-:W0:Y:S01]  /*2140*/  SHFL.UP PT, R135, R112, 0x2, RZ ;  /* 0x0440000070877989 */ /* 0x000e2200000e00ff */
[----:B------:R-:W-:-:S03]  /*2150*/  @P6 FFMA.FTZ R0, R0, R6, -R59 ;  /* 0x0000000600006223 */ /* 0x000fc6000001083b */
[----:B------:R-:W1:Y:S01]  /*2160*/  SHFL.UP PT, R127, R122, 0x2, RZ ;  /* 0x044000007a7f7989 */ /* 0x000e6200000e00ff */
[----:B------:R-:W-:Y:S02]  /*2170*/  FSEL R58, R57, R58, !P6 ;  /* 0x0000003a393a7208 */ /* 0x000fe40007000000 */
[----:B------:R-:W-:Y:S01]  /*2180*/  ISETP.GE.AND P6, PT, R62, 0x2, PT ;  /* 0x000000023e00780c */ /* 0x000fe20003fc6270 */
        /* <DEDUP_REMOVED lines=21> */
[C---:B--2---:R-:W-:Y:S01]  /*22e0*/  FMUL.FTZ R59, R127.reuse, R6 ;  /* 0x000000067f3b7220 */ /* 0x044fe20000410000 */
[----:B------:R-:W-:Y:S02]  /*22f0*/  FFMA.FTZ R135, R0, R57, -R135 ;  /* 0x0000003900877223 */ /* 0x000fe40000010887 */
        /* <DEDUP_REMOVED lines=10> */
[----:B------:R-:W4:Y:S01]  /*23a0*/  SHFL.UP PT, R59, R58, 0x8, RZ ;  /* 0x050000003a3b7989 */ /* 0x000f2200000e00ff */
[C---:B0-----:R-:W-:Y:S01]  /*23b0*/  FMUL.FTZ R137, R58.reuse, R135 ;  /* 0x000000873a897220 */ /* 0x041fe20000410000 */
[C---:B-1----:R-:W-:Y:S01]  /*23c0*/  FMUL.FTZ R6, R58.reuse, R57 ;  /* 0x000000393a067220 */ /* 0x042fe20000410000 */
[----:B--2---:R-:W-:-:S02]  /*23d0*/  FMUL.FTZ R56, R58, R127 ;  /* 0x0000007f3a387220 */ /* 0x004fc40000410000 */
[C---:B------:R-:W-:Y:S01]  /*23e0*/  FFMA.FTZ R137, R0.reuse, R127, -R137 ;  /* 0x0000007f00897223 */ /* 0x040fe20000010889 */
[-C--:B----4-:R-:W-:Y:S01]  /*23f0*/  FFMA.FTZ R127, R0, R59.reuse, R6 ;  /* 0x0000003b007f7223 */ /* 0x090fe20000010006 */
[----:B------:R-:W-:Y:S01]  /*2400*/  FMUL.FTZ R59, R58, R59 ;  /* 0x0000003b3a3b7220 */ /* 0x000fe20000410000 */
[----:B------:R-:W-:Y:S01]  /*2410*/  FFMA.FTZ R135, R0, R135, R56 ;  /* 0x0000008700877223 */ /* 0x000fe20000010038 */
[----:B------:R-:W-:Y:S02]  /*2420*/  @P6 FADD.FTZ R122, R122, R137 ;  /* 0x000000897a7a6221 */ /* 0x000fe40000010000 */
[----:B------:R-:W-:Y:S01]  /*2430*/  @P6 FFMA.FTZ R0, R0, R57, -R59 ;  /* 0x0000003900006223 */ /* 0x000fe2000001083b */
[----:B------:R-:W-:Y:S01]  /*2440*/  @P6 FADD.FTZ R112, R112, R135 ;  /* 0x0000008770706221 */ /* 0x000fe20000010000 */
[----:B------:R-:W-:Y:S01]  /*2450*/  FSEL R127, R58, R127, !P6 ;  /* 0x0000007f3a7f7208 */ /* 0x000fe20007000000 */
[----:B------:R-:W0:Y:S01]  /*2460*/  SHFL.UP PT, R57, R122, 0x10, RZ ;  /* 0x060000007a397989 */ /* 0x000e2200000e00ff */
[----:B------:R-:W-:-:S03]  /*2470*/  ISETP.GE.AND P6, PT, R62, 0x10, PT ;  /* 0x000000103e00780c */ /* 0x000fc60003fc6270 */
[----:B------:R-:W1:Y:S04]  /*2480*/  SHFL.UP PT, R6, R0, 0x10, RZ ;  /* 0x0600000000067989 */ /* 0x000e6800000e00ff */
[----:B------:R-:W2:Y:S04]  /*2490*/  SHFL.UP PT, R58, R112, 0x10, RZ ;  /* 0x06000000703a7989 */ /* 0x000ea800000e00ff */
[----:B------:R-:W4:Y:S01]  /*24a0*/  SHFL.UP PT, R56, R127, 0x10, RZ ;  /* 0x060000007f387989 */ /* 0x000f2200000e00ff */
[C---:B0-----:R-:W-:Y:S01]  /*24b0*/  FMUL.FTZ R137, R127.reuse, R57 ;  /* 0x000000397f897220 */ /* 0x041fe20000410000 */
[C---:B-1----:R-:W-:Y:S01]  /*24c0*/  FMUL.FTZ R59, R127.reuse, R6 ;  /* 0x000000067f3b7220 */ /* 0x042fe20000410000 */
[----:B--2---:R-:W-:-:S02]  /*24d0*/  FMUL.FTZ R135, R127, R58 ;  /* 0x0000003a7f877220 */ /* 0x004fc40000410000 */
[C---:B------:R-:W-:Y:S01]  /*24e0*/  FFMA.FTZ R137, R0.reuse, R58, R137 ;  /* 0x0000003a00897223 */ /* 0x040fe20000010089 */
[CC--:B----4-:R-:W-:Y:S01]  /*24f0*/  FFMA.FTZ R58, R0.reuse, R56.reuse, R59 ;  /* 0x00000038003a7223 */ /* 0x0d0fe2000001003b */
[----:B------:R-:W-:Y:S01]  /*2500*/  FFMA.FTZ R135, R0, R57, -R135 ;  /* 0x0000003900877223 */ /* 0x000fe20000010887 */
[C---:B------:R-:W-:Y:S01]  /*2510*/  FMUL.FTZ R57, R127.reuse, R56 ;  /* 0x000000387f397220 */ /* 0x040fe20000410000 */
[----:B------:R-:W-:Y:S01]  /*2520*/  @P6 FADD.FTZ R112, R112, R137 ;  /* 0x0000008970706221 */ /* 0x000fe20000010000 */
[----:B------:R-:W-:Y:S01]  /*2530*/  MOV R56, 0x3f800000 ;  /* 0x3f80000000387802 */ /* 0x000fe20000000f00 */
[----:B------:R-:W-:Y:S01]  /*2540*/  @P6 FADD.FTZ R122, R122, R135 ;  /* 0x000000877a7a6221 */ /* 0x000fe20000010000 */
[----:B------:R-:W-:Y:S01]  /*2550*/  FSEL R126, R127, R58, !P6 ;  /* 0x0000003a7f7e7208 */ /* 0x000fe20007000000 */
[----:B------:R-:W-:Y:S01]  /*2560*/  @P6 FFMA.FTZ R0, R0, R6, -R57 ;  /* 0x0000000600006223 */ /* 0x000fe20000010839 */
[----:B---3--:R0:W-:Y:S01]  /*2570*/  SHFL.IDX PT, R127, R2, RZ, 0x1f ;  /* 0x00001fff027f7589 */ /* 0x0081e200000e0000 */
[----:B------:R-:W-:Y:S01]  /*2580*/  HFMA2.MMA R57, -RZ, RZ, 0, 0 ;  /* 0x00000000ff397435 */ /* 0x000fe200000001ff */
[----:B------:R-:W-:-:S02]  /*2590*/  CS2R R58, SRZ ;  /* 0x00000000003a7805 */ /* 0x000fc4000001ff00 */
[----:B------:R1:W-:Y:S04]  /*25a0*/  SHFL.IDX PT, R6, R3, RZ, 0x1f ;  /* 0x00001fff03067589 */ /* 0x0003e800000e0000 */
[----:B------:R-:W2:Y:S01]  /*25b0*/  SHFL.UP PT, R126, R126, 0x1, RZ ;  /* 0x042000007e7e7989 */ /* 0x000ea200000e00ff */
[----:B0-----:R-:W-:-:S03]  /*25c0*/  FADD.FTZ R2, R46, R46 ;  /* 0x0000002e2e027221 */ /* 0x001fc60000010000 */
[----:B------:R-:W0:Y:S01]  /*25d0*/  SHFL.UP PT, R0, R0, 0x1, RZ ;  /* 0x0420000000007989 */ /* 0x000e2200000e00ff */
[----:B-1---5:R-:W-:-:S03]  /*25e0*/  FMUL.FTZ R3, R117, R143 ;  /* 0x0000008f75037220 */ /* 0x022fc60000410000 */
[----:B------:R-:W1:Y:S01]  /*25f0*/  SHFL.UP PT, R122, R122, 0x1, RZ ;  /* 0x042000007a7a7989 */ /* 0x000e6200000e00ff */
[----:B------:R-:W-:-:S03]  /*2600*/  FFMA.FTZ R3, R116, R134, -R3 ;  /* 0x0000008674037223 */ /* 0x000fc60000010803 */
[----:B------:R-:W3:Y:S01]  /*2610*/  SHFL.UP PT, R112, R112, 0x1, RZ ;  /* 0x0420000070707989 */ /* 0x000ee200000e00ff */
[----:B------:R-:W-:Y:S01]  /*2620*/  FMUL.FTZ R140, R2, R3 ;  /* 0x00000003028c7220 */ /* 0x000fe20000410000 */
[----:B------:R-:W-:Y:S02]  /*2630*/  FADD.FTZ R3, R45, R45 ;  /* 0x0000002d2d037221 */ /* 0x000fe40000010000 */
[----:B------:R4:W4:Y:S01]  /*2640*/  @!P5 LDS.128 R56, [R136+0x1d90] ;  /* 0x001d90008838d984 */ /* 0x0009220000000c00 */
[C---:B--2---:R-:W-:Y:S01]  /*2650*/  FMUL.FTZ R135, R126.reuse, R6 ;  /* 0x000000067e877220 */ /* 0x044fe20000410000 */
[-C--:B------:R-:W-:Y:S01]  /*2660*/  FMUL.FTZ R137, R126, R127.reuse ;  /* 0x0000007f7e897220 */ /* 0x080fe20000410000 */
[----:B------:R-:W-:Y:S02]  /*2670*/  FMUL.FTZ R126, R116, R142 ;  /* 0x0000008e747e7220 */ /* 0x000fe40000410000 */
[C---:B0-----:R-:W-:Y:S01]  /*2680*/  FFMA.FTZ R135, R0.reuse, R127, -R135 ;  /* 0x0000007f00877223 */ /* 0x041fe20000010887 */
[----:B------:R-:W-:Y:S01]  /*2690*/  FFMA.FTZ R137, R0, R6, R137 ;  /* 0x0000000600897223 */ /* 0x000fe20000010089 */
[----:B------:R-:W-:Y:S01]  /*26a0*/  FADD.FTZ R0, R47, R47 ;  /* 0x0000002f2f007221 */ /* 0x000fe20000010000 */
[C---:B------:R-:W-:Y:S01]  /*26b0*/  FFMA.FTZ R141, R117.reuse, R139, R126 ;  /* 0x0000008b758d7223 */ /* 0x040fe2000001007e */
[----:B-1----:R-:W-:Y:S01]  /*26c0*/  @P4 FADD.FTZ R127, R122, R135 ;  /* 0x000000877a7f4221 */ /* 0x002fe20000010000 */
[----:B------:R-:W-:-:S02]  /*26d0*/  FMUL.FTZ R135, R117, R142 ;  /* 0x0000008e75877220 */ /* 0x000fc40000410000 */
[----:B------:R-:W-:Y:S01]  /*26e0*/  FMUL.FTZ R146, R0, R141 ;  /* 0x0000008d00927220 */ /* 0x000fe20000410000 */
[----:B---3--:R-:W-:Y:S01]  /*26f0*/  @P4 FADD.FTZ R6, R112, R137 ;  /* 0x0000008970064221 */ /* 0x008fe20000010000 */
[C---:B------:R-:W-:Y:S01]  /*2700*/  FMUL.FTZ R112, R116.reuse, R143 ;  /* 0x0000008f74707220 */ /* 0x040fe20000410000 */
[----:B------:R-:W-:Y:S01]  /*2710*/  FFMA.FTZ R137, R116, R139, -R135 ;  /* 0x0000008b74897223 */ /* 0x000fe20000010887 */
[----:B------:R-:W-:Y:S01]  /*2720*/  FMUL.FTZ R122, R151, R146 ;  /* 0x00000092977a7220 */ /* 0x000fe20000410000 */
[----:B------:R-:W-:Y:S01]  /*2730*/  ISETP.NE.AND P4, PT, R28, 0x1f, PT ;  /* 0x0000001f1c00780c */ /* 0x000fe20003f85270 */
[----:B------:R-:W-:Y:S01]  /*2740*/  FFMA.FTZ R135, R117, R134, R112 ;  /* 0x0000008675877223 */ /* 0x000fe20000010070 */
[----:B------:R-:W-:Y:S01]  /*2750*/  FMUL.FTZ R144, R0, R137 ;  /* 0x0000008900907220 */ /* 0x000fe20000410000 */
[C---:B------:R-:W-:Y:S02]  /*2760*/  FMUL.FTZ R112, R149.reuse, R146 ;  /* 0x0000009295707220 */ /* 0x040fe40000410000 */
[----:B------:R-:W-:Y:S01]  /*2770*/  FMUL.FTZ R138, R2, R135 ;  /* 0x00000087028a7220 */ /* 0x000fe20000410000 */
[-C--:B------:R-:W-:Y:S01]  /*2780*/  FFMA.FTZ R137, -R149, R144.reuse, -R122 ;  /* 0x0000009095897223 */ /* 0x080fe2000001097a */
[----:B------:R-:W-:Y:S01]  /*2790*/  FFMA.FTZ R135, R151, R144, -R112 ;  /* 0x0000009097877223 */ /* 0x000fe20000010870 */
[----:B------:R-:W-:-:S02]  /*27a0*/  FMUL.FTZ R112, R116, R133 ;  /* 0x0000008574707220 */ /* 0x000fc40000410000 */
[----:B------:R-:W-:Y:S01]  /*27b0*/  FADD.FTZ R141, -R138, R137 ;  /* 0x000000898a8d7221 */ /* 0x000fe20000010100 */
[----:B------:R-:W-:Y:S01]  /*27c0*/  FADD.FTZ R137, R140, R135 ;  /* 0x000000878c897221 */ /* 0x000fe20000010000 */
[C---:B------:R-:W-:Y:S01]  /*27d0*/  FMUL.FTZ R135, R117.reuse, R133 ;  /* 0x0000008575877220 */ /* 0x040fe20000410000 */
[----:B----4-:R-:W-:Y:S01]  /*27e0*/  FFMA.FTZ R136, R117, R145, R112 ;  /* 0x0000009175887223 */ /* 0x010fe20000010070 */
[C---:B------:R-:W-:Y:S01]  /*27f0*/  FMUL.FTZ R147, R118.reuse, -R141 ;  /* 0x8000008d76937220 */ /* 0x040fe20000410000 */
[----:B------:R-:W-:Y:S01]  /*2800*/  FMUL.FTZ R126, R118, -R137 ;  /* 0x80000089767e7220 */ /* 0x000fe20000410000 */
[----:B------:R-:W-:Y:S01]  /*2810*/  FFMA.FTZ R112, R116, R145, -R135 ;  /* 0x0000009174707223 */ /* 0x000fe20000010887 */
[C---:B------:R-:W-:Y:S01]  /*2820*/  FMUL.FTZ R136, R3.reuse, R136 ;  /* 0x0000008803887220 */ /* 0x040fe20000410000 */
[C---:B------:R-:W-:Y:S01]  /*2830*/  FFMA.FTZ R122, R120.reuse, R137, -R147 ;  /* 0x00000089787a7223 */ /* 0x040fe20000010893 */
[----:B------:R-:W-:Y:S01]  /*2840*/  FFMA.FTZ R141, R120, R141, R126 ;  /* 0x0000008d788d7223 */ /* 0x000fe2000001007e */
[----:B------:R-:W-:Y:S01]  /*2850*/  FMUL.FTZ R135, R3, R112 ;  /* 0x0000007003877220 */ /* 0x000fe20000410000 */
[CC--:B------:R-:W-:Y:S01]  /*2860*/  FMUL.FTZ R112, R149.reuse, -R114.reuse ;  /* 0x8000007295707220 */ /* 0x0c0fe20000410000 */
[-C--:B------:R-:W-:Y:S01]  /*2870*/  FMUL.FTZ R137, R149, R115.reuse ;  /* 0x0000007395897220 */ /* 0x080fe20000410000 */
[----:B------:R-:W-:Y:S01]  /*2880*/  FADD.FTZ R126, -R136, R141 ;  /* 0x0000008d887e7221 */ /* 0x000fe20000010100 */
[----:B------:R-:W-:Y:S01]  /*2890*/  FADD.FTZ R122, R135, R122 ;  /* 0x0000007a877a7221 */ /* 0x000fe20000010000 */
[C---:B------:R-:W-:Y:S01]  /*28a0*/  FFMA.FTZ R141, R151.reuse, -R115, R112 ;  /* 0x80000073978d7223 */ /* 0x040fe20000010070 */
[----:B------:R-:W-:Y:S01]  /*28b0*/  FFMA.FTZ R137, R151, R114, -R137 ;  /* 0x0000007297897223 */ /* 0x000fe20000010889 */
[C---:B------:R-:W-:Y:S01]  /*28c0*/  FMUL.FTZ R112, R125.reuse, -R126 ;  /* 0x8000007e7d707220 */ /* 0x040fe20000410000 */
[----:B------:R-:W-:Y:S01]  /*28d0*/  FMUL.FTZ R155, R125, -R122 ;  /* 0x8000007a7d9b7220 */ /* 0x000fe20000410000 */
[----:B------:R-:W-:-:S02]  /*28e0*/  FMUL.FTZ R147, R118, -R141 ;  /* 0x8000008d76937220 */ /* 0x000fc40000410000 */
[----:B------:R-:W-:Y:S01]  /*28f0*/  FFMA.FTZ R153, R123, R122, -R112 ;  /* 0x0000007a7b997223 */ /* 0x000fe20000010870 */
[-C--:B------:R-:W-:Y:S01]  /*2900*/  FMUL.FTZ R112, R118, -R137.reuse ;  /* 0x8000008976707220 */ /* 0x080fe20000410000 */
[----:B------:R-:W-:Y:S01]  /*2910*/  FFMA.FTZ R148, R120, R137, -R147 ;  /* 0x0000008978947223 */ /* 0x000fe20000010893 */
[CC--:B------:R-:W-:Y:S01]  /*2920*/  FMUL.FTZ R137, R117.reuse, R119.reuse ;  /* 0x0000007775897220 */ /* 0x0c0fe20000410000 */
[----:B------:R-:W-:Y:S01]  /*2930*/  FMUL.FTZ R122, R116, R119 ;  /* 0x00000077747a7220 */ /* 0x000fe20000410000 */
[----:B------:R-:W-:Y:S01]  /*2940*/  FFMA.FTZ R156, R120, R141, R112 ;  /* 0x0000008d789c7223 */ /* 0x000fe20000010070 */
[----:B------:R-:W-:Y:S01]  /*2950*/  FADD.FTZ R112, R44, R44 ;  /* 0x0000002c2c707221 */ /* 0x000fe20000010000 */
[-C--:B------:R-:W-:Y:S01]  /*2960*/  FFMA.FTZ R137, R116, R121.reuse, -R137 ;  /* 0x0000007974897223 */ /* 0x080fe20000010889 */
[----:B------:R-:W-:Y:S01]  /*2970*/  FFMA.FTZ R141, R117, R121, R122 ;  /* 0x00000079758d7223 */ /* 0x000fe2000001007a */
[----:B------:R-:W-:Y:S01]  /*2980*/  FFMA.FTZ R157, R123, R126, R155 ;  /* 0x0000007e7b9d7223 */ /* 0x000fe2000001009b */
[C---:B------:R-:W-:Y:S01]  /*2990*/  FMUL.FTZ R150, R125.reuse, -R156 ;  /* 0x8000009c7d967220 */ /* 0x040fe20000410000 */
[-C--:B------:R-:W-:Y:S01]  /*29a0*/  FMUL.FTZ R147, R125, -R148.reuse ;  /* 0x800000947d937220 */ /* 0x080fe20000410000 */
[C---:B------:R-:W-:Y:S01]  /*29b0*/  FMUL.FTZ R126, R112.reuse, R137 ;  /* 0x00000089707e7220 */ /* 0x040fe20000410000 */
[----:B------:R-:W-:Y:S01]  /*29c0*/  FMUL.FTZ R122, R112, R141 ;  /* 0x0000008d707a7220 */ /* 0x000fe20000410000 */
[C---:B------:R-:W-:Y:S01]  /*29d0*/  FFMA.FTZ R155, R123.reuse, R148, -R150 ;  /* 0x000000947b9b7223 */ /* 0x040fe20000010896 */
[----:B------:R-:W-:Y:S01]  /*29e0*/  FFMA.FTZ R156, R123, R156, R147 ;  /* 0x0000009c7b9c7223 */ /* 0x000fe20000010093 */
[----:B------:R-:W-:Y:S01]  /*29f0*/  FADD.FTZ R152, R126, R153 ;  /* 0x000000997e987221 */ /* 0x000fe20000010000 */
[----:B------:R-:W-:-:S02]  /*2a00*/  FADD.FTZ R154, -R122, R157 ;  /* 0x0000009d7a9a7221 */ /* 0x000fc40000010100 */
        /* <DEDUP_REMOVED lines=16> */
.L_x_17604:
[----:B------:R-:W-:Y:S05]  /*2b10*/  BSYNC B0 ;  /* 0x0000000000007941 */ /* 0x000fea0003800000 */
.L_x_17603:
[----:B------:R-:W-:Y:S01]  /*2b20*/  ISETP.GT.U32.AND P4, PT, R28, 0x1d, PT ;  /* 0x0000001d1c00780c */ /* 0x000fe20003f84070 */
[----:B-1----:R1:W0:Y:S01]  /*2b30*/  SHFL.DOWN PT, R147, R155, 0x2, 0x1f ;  /* 0x08401f009b937f89 */ /* 0x00222200000e0000 */
[----:B------:R-:W-:Y:S03]  /*2b40*/  BSSY B0, `(.L_x_17605) ;  /* 0x0000010000007945 */ /* 0x000fe60003800000 */
        /* <DEDUP_REMOVED lines=15> */
.L_x_17606:
[----:B------:R-:W-:Y:S05]  /*2c40*/  BSYNC B0 ;  /* 0x0000000000007941 */ /* 0x000fea0003800000 */
.L_x_17605:
[----:B------:R-:W-:Y:S01]  /*2c50*/  ISETP.GT.U32.AND P4, PT, R28, 0x1b, PT ;  /* 0x0000001b1c00780c */ /* 0x000fe20003f84070 */
[----:B0-----:R0:W0:Y:S01]  /*2c60*/  SHFL.DOWN PT, R147, R155, 0x4, 0x1f ;  /* 0x08801f009b937f89 */ /* 0x00102200000e0000 */
[----:B------:R-:W-:Y:S03]  /*2c70*/  BSSY B0, `(.L_x_17607) ;  /* 0x0000010000007945 */ /* 0x000fe60003800000 */
[----:B--2---:R2:W0:Y:S04]  /*2c80*/  SHFL.DOWN PT, R153, R156, 0x4, 0x1f ;  /* 0x08801f009c997f89 */ /* 0x00442800000e0000 */
[----:B---3--:R2:W3:Y:S04]  /*2c90*/  SHFL.DOWN PT, R137, R152, 0x4, 0x1f ;  /* 0x08801f0098897f89 */ /* 0x0084e800000e0000 */
[----:B----4-:R2:W4:Y:S01]  /*2ca0*/  SHFL.DOWN PT, R141, R154, 0x4, 0x1f ;  /* 0x08801f009a8d7f89 */ /* 0x01052200000e0000 */
[----:B------:R-:W-:Y:S05]  /*2cb0*/  @P4 BRA `(.L_x_17608) ;  /* 0x00000000002c4947 */ /* 0x000fea0003800000 */
[C---:B0-----:R-:W-:Y:S01]  /*2cc0*/  FMUL.FTZ R148, R156.reuse, R153 ;  /* 0x000000999c947220 */ /* 0x041fe20000410000 */
[C---:B----4-:R-:W-:Y:S01]  /*2cd0*/  FMUL.FTZ R150, R156.reuse, R141 ;  /* 0x0000008d9c967220 */ /* 0x050fe20000410000 */
        /* <DEDUP_REMOVED lines=9> */
.L_x_17608:
[----:B------:R-:W-:Y:S05]  /*2d70*/  BSYNC B0 ;  /* 0x0000000000007941 */ /* 0x000fea0003800000 */
.L_x_17607:
[----:B------:R-:W-:Y:S01]  /*2d80*/  ISETP.GT.U32.AND P4, PT, R28, 0x17, PT ;  /* 0x000000171c00780c */ /* 0x000fe20003f84070 */
[----:B0-----:R0:W0:Y:S01]  /*2d90*/  SHFL.DOWN PT, R147, R155, 0x8, 0x1f ;  /* 0x09001f009b937f89 */ /* 0x00102200000e0000 */
[----:B------:R-:W-:Y:S03]  /*2da0*/  BSSY B0, `(.L_x_17609) ;  /* 0x0000010000007945 */ /* 0x000fe60003800000 */
[----:B------:R0:W0:Y:S04]  /*2db0*/  SHFL.DOWN PT, R153, R156, 0x8, 0x1f ;  /* 0x09001f009c997f89 */ /* 0x00002800000e0000 */
[----:B---3--:R3:W0:Y:S04]  /*2dc0*/  SHFL.DOWN PT, R137, R152, 0x8, 0x1f ;  /* 0x09001f0098897f89 */ /* 0x00862800000e0000 */
[----:B----4-:R3:W4:Y:S01]  /*2dd0*/  SHFL.DOWN PT, R141, R154, 0x8, 0x1f ;  /* 0x09001f009a8d7f89 */ /* 0x01072200000e0000 */
[----:B------:R-:W-:Y:S05]  /*2de0*/  @P4 BRA `(.L_x_17610) ;  /* 0x00000000002c4947 */ /* 0x000fea0003800000 */
[C---:B0-----:R-:W-:Y:S01]  /*2df0*/  FMUL.FTZ R148, R156.reuse, R153 ;  /* 0x000000999c947220 */ /* 0x041fe20000410000 */
[C---:B----4-:R-:W-:Y:S01]  /*2e00*/  FMUL.FTZ R150, R156.reuse, R141 ;  /* 0x0000008d9c967220 */ /* 0x050fe20000410000 */
        /* <DEDUP_REMOVED lines=9> */
.L_x_17610:
[----:B------:R-:W-:Y:S05]  /*2ea0*/  BSYNC B0 ;  /* 0x0000000000007941 */ /* 0x000fea0003800000 */
.L_x_17609:
[----:B------:R-:W-:Y:S01]  /*2eb0*/  ISETP.GT.U32.AND P4, PT, R28, 0xf, PT ;  /* 0x0000000f1c00780c */ /* 0x000fe20003f84070 */
[----:B0-----:R0:W0:Y:S01]  /*2ec0*/  SHFL.DOWN PT, R147, R155, 0x10, 0x1f ;  /* 0x0a001f009b937f89 */ /* 0x00102200000e0000 */
[----:B------:R-:W-:Y:S03]  /*2ed0*/  BSSY B0, `(.L_x_17611) ;  /* 0x0000010000007945 */ /* 0x000fe60003800000 */
[----:B------:R0:W0:Y:S04]  /*2ee0*/  SHFL.DOWN PT, R153, R156, 0x10, 0x1f ;  /* 0x0a001f009c997f89 */ /* 0x00002800000e0000 */
[----:B------:R0:W0:Y:S04]  /*2ef0*/  SHFL.DOWN PT, R137, R152, 0x10, 0x1f ;  /* 0x0a001f0098897f89 */ /* 0x00002800000e0000 */
[----:B----4-:R4:W0:Y:S01]  /*2f00*/  SHFL.DOWN PT, R141, R154, 0x10, 0x1f ;  /* 0x0a001f009a8d7f89 */ /* 0x01082200000e0000 */
        /* <DEDUP_REMOVED lines=10> */
[----:B----4-:R-:W-:Y:S01]  /*2fb0*/  FADD.FTZ R154, R154, R141 ;  /* 0x0000008d9a9a7221 */ /* 0x010fe20000010000 */
[----:B------:R-:W-:-:S07]  /*2fc0*/  MOV R155, R148 ;  /* 0x00000094009b7202 */ /* 0x000fce0000000f00 */
.L_x_17612:
[----:B------:R-:W-:Y:S05]  /*2fd0*/  BSYNC B0 ;  /* 0x0000000000007941 */ /* 0x000fea0003800000 */
.L_x_17611:
[----:B0-----:R-:W-:Y:S01]  /*2fe0*/  SHFL.DOWN PT, R141, R156, 0x1, 0x1f ;  /* 0x08201f009c8d7f89 */ /* 0x001fe200000e0000 */
[----:B------:R-:W-:Y:S03]  /*2ff0*/  BSSY B0, `(.L_x_17613) ;  /* 0x00000c7000007945 */ /* 0x000fe60003800000 */
[----:B------:R-:W0:Y:S04]  /*3000*/  SHFL.IDX PT, R148, R59, RZ, 0x1f ;  /* 0x00001fff3b947589 */ /* 0x000e2800000e0000 */
[----:B------:R-:W5:Y:S04]  /*3010*/  SHFL.IDX PT, R150, R58, RZ, 0x1f ;  /* 0x00001fff3a967589 */ /* 0x000f6800000e0000 */
[----:B------:R-:W4:Y:S04]  /*3020*/  SHFL.DOWN PT, R158, R155, 0x1, 0x1f ;  /* 0x08201f009b9e7f89 */ /* 0x000f2800000e0000 */
[----:B------:R-:W4:Y:S04]  /*3030*/  SHFL.DOWN PT, R160, R152, 0x1, 0x1f ;  /* 0x08201f0098a07f89 */ /* 0x000f2800000e0000 */
[----:B------:R-:W4:Y:S04]  /*3040*/  SHFL.DOWN PT, R162, R154, 0x1, 0x1f ;  /* 0x08201f009aa27f89 */ /* 0x000f2800000e0000 */
[----:B-12---:R-:W1:Y:S01]  /*3050*/  SHFL.IDX PT, R156, R156, RZ, 0x1f ;  /* 0x00001fff9c9c7589 */ /* 0x006e6200000e0000 */
[----:B0-----:R-:W-:-:S03]  /*3060*/  @P3 FMUL.FTZ R137, R141, R148 ;  /* 0x000000948d893220 */ /* 0x001fc60000410000 */
[----:B---3--:R-:W-:Y:S01]  /*3070*/  SHFL.IDX PT, R152, R152, RZ, 0x1f ;  /* 0x00001fff98987589 */ /* 0x008fe200000e0000 */
[----:B-----5:R-:W-:-:S03]  /*3080*/  @P3 FMUL.FTZ R141, R141, R150 ;  /* 0x000000968d8d3220 */ /* 0x020fc60000410000 */
[----:B----4-:R-:W-:Y:S01]  /*3090*/  SHFL.IDX PT, R154, R154, RZ, 0x1f ;  /* 0x00001fff9a9a7589 */ /* 0x010fe200000e0000 */
[C---:B------:R-:W-:Y:S01]  /*30a0*/  @P3 FFMA.FTZ R137, R158.reuse, R150, -R137 ;  /* 0x000000969e893223 */ /* 0x040fe20000010889 */
[----:B------:R-:W-:Y:S01]  /*30b0*/  @P3 FFMA.FTZ R141, R158, R148, R141 ;  /* 0x000000949e8d3223 */ /* 0x000fe2000001008d */
[CC--:B------:R-:W-:Y:S02]  /*30c0*/  FMUL.FTZ R158, R5.reuse, R6.reuse ;  /* 0x00000006059e7220 */ /* 0x0c0fe40000410000 */
[----:B------:R-:W-:Y:S01]  /*30d0*/  @P3 FADD.FTZ R150, R160, R137 ;  /* 0x00000089a0963221 */ /* 0x000fe20000010000 */
[-C--:B------:R-:W-:Y:S01]  /*30e0*/  FMUL.FTZ R137, R5, R127.reuse ;  /* 0x0000007f05897220 */ /* 0x080fe20000410000 */
[----:B------:R-:W-:Y:S01]  /*30f0*/  FFMA.FTZ R127, R4, R127, -R158 ;  /* 0x0000007f047f7223 */ /* 0x000fe2000001089e */
[----:B------:R-:W-:Y:S02]  /*3100*/  @P3 FADD.FTZ R148, R162, R141 ;  /* 0x0000008da2943221 */ /* 0x000fe40000010000 */
[----:B------:R-:W-:Y:S01]  /*3110*/  FFMA.FTZ R6, R4, R6, R137 ;  /* 0x0000000604067223 */ /* 0x000fe20000010089 */
[----:B------:R-:W-:Y:S01]  /*3120*/  FADD.FTZ R127, R124, R127 ;  /* 0x0000007f7c7f7221 */ /* 0x000fe20000010000 */
[----:B------:R-:W-:-:S02]  /*3130*/  ISETP.NE.AND P3, PT, R65, RZ, PT ;  /* 0x000000ff4100720c */ /* 0x000fc40003f65270 */
[----:B------:R-:W-:Y:S01]  /*3140*/  FADD.FTZ R6, RZ, R6 ;  /* 0x00000006ff067221 */ /* 0x000fe20000010000 */
[----:B------:R-:W-:-:S03]  /*3150*/  FMUL.FTZ R5, R125, R127 ;  /* 0x0000007f7d057220 */ /* 0x000fc60000410000 */
[CC--:B------:R-:W-:Y:S01]  /*3160*/  FMUL.FTZ R4, R119.reuse, R6.reuse ;  /* 0x0000000677047220 */ /* 0x0c0fe20000410000 */
[-C--:B------:R-:W-:Y:S01]  /*3170*/  FMUL.FTZ R119, R119, R127.reuse ;  /* 0x0000007f77777220 */ /* 0x080fe20000410000 */
[-C--:B------:R-:W-:Y:S01]  /*3180*/  FMUL.FTZ R124, R116, R6.reuse ;  /* 0x00000006747c7220 */ /* 0x080fe20000410000 */
[-C--:B------:R-:W-:Y:S01]  /*3190*/  FFMA.FTZ R5, R123, R6.reuse, R5 ;  /* 0x000000067b057223 */ /* 0x080fe20000010005 */
[-C--:B------:R-:W-:Y:S01]  /*31a0*/  FFMA.FTZ R137, R121, R127.reuse, -R4 ;  /* 0x0000007f79897223 */ /* 0x080fe20000010804 */
[-C--:B------:R-:W-:Y:S01]  /*31b0*/  FMUL.FTZ R4, R125, R6.reuse ;  /* 0x000000067d047220 */ /* 0x080fe20000410000 */
[-C--:B------:R-:W-:Y:S01]  /*31c0*/  FFMA.FTZ R119, R121, R6.reuse, R119 ;  /* 0x0000000679777223 */ /* 0x080fe20000010077 */
[----:B------:R-:W-:Y:S01]  /*31d0*/  FMUL.FTZ R121, R117, R6 ;  /* 0x0000000675797220 */ /* 0x000fe20000410000 */
[----:B------:R-:W-:Y:S01]  /*31e0*/  FADD.FTZ R5, RZ, R5 ;  /* 0x00000005ff057221 */ /* 0x000fe20000010000 */
[----:B------:R-:W-:Y:S01]  /*31f0*/  FFMA.FTZ R4, R123, R127, -R4 ;  /* 0x0000007f7b047223 */ /* 0x000fe20000010804 */
[----:B------:R-:W-:Y:S01]  /*3200*/  FFMA.FTZ R158, R112, R137, RZ ;  /* 0x00000089709e7223 */ /* 0x000fe200000100ff */
[-C--:B------:R-:W-:Y:S01]  /*3210*/  FFMA.FTZ R141, R116, R127.reuse, -R121 ;  /* 0x0000007f748d7223 */ /* 0x080fe20000010879 */
[----:B------:R-:W-:Y:S01]  /*3220*/  FFMA.FTZ R121, R117, R127, R124 ;  /* 0x0000007f75797223 */ /* 0x000fe2000001007c */
[----:B------:R-:W-:Y:S01]  /*3230*/  FFMA.FTZ R124, R53, R128, R4 ;  /* 0x00000080357c7223 */ /* 0x000fe20000010004 */
[C---:B------:R-:W-:Y:S01]  /*3240*/  FMUL.FTZ R4, R133.reuse, R5 ;  /* 0x0000000585047220 */ /* 0x040fe20000410000 */
[C---:B------:R-:W-:Y:S01]  /*3250*/  FMUL.FTZ R137, R112.reuse, R141 ;  /* 0x0000008d70897220 */ /* 0x040fe20000410000 */
[C---:B------:R-:W-:Y:S01]  /*3260*/  FFMA.FTZ R141, -R112.reuse, R121, -RZ ;  /* 0x00000079708d7223 */ /* 0x040fe200000109ff */
[----:B------:R-:W-:Y:S01]  /*3270*/  FFMA.FTZ R160, -R112, R119, RZ ;  /* 0x0000007770a07223 */ /* 0x000fe200000101ff */
[CC--:B------:R-:W-:Y:S01]  /*3280*/  FMUL.FTZ R121, R118.reuse, R124.reuse ;  /* 0x0000007c76797220 */ /* 0x0c0fe20000410000 */
[-C--:B------:R-:W-:Y:S01]  /*3290*/  FMUL.FTZ R119, R118, R5.reuse ;  /* 0x0000000576777220 */ /* 0x080fe20000410000 */
[-C--:B------:R-:W-:Y:S01]  /*32a0*/  FMUL.FTZ R162, R133, R124.reuse ;  /* 0x0000007c85a27220 */ /* 0x080fe20000410000 */
[CC--:B------:R-:W-:Y:S01]  /*32b0*/  FFMA.FTZ R112, R145.reuse, R124.reuse, -R4 ;  /* 0x0000007c91707223 */ /* 0x0c0fe20000010804 */
[CC--:B------:R-:W-:Y:S01]  /*32c0*/  FFMA.FTZ R4, R120.reuse, R5.reuse, R121 ;  /* 0x0000000578047223 */ /* 0x0c0fe20000010079 */
[----:B------:R-:W-:Y:S01]  /*32d0*/  FFMA.FTZ R133, R120, R124, -R119 ;  /* 0x0000007c78857223 */ /* 0x000fe20000010877 */
[----:B------:R-:W-:Y:S01]  /*32e0*/  FFMA.FTZ R145, R145, R5, R162 ;  /* 0x0000000591917223 */ /* 0x000fe200000100a2 */
[C---:B------:R-:W-:Y:S01]  /*32f0*/  FFMA.FTZ R119, R3.reuse, R112, R158 ;  /* 0x0000007003777223 */ /* 0x040fe2000001009e */
[----:B------:R-:W-:Y:S01]  /*3300*/  FADD.FTZ R4, RZ, R4 ;  /* 0x00000004ff047221 */ /* 0x000fe20000010000 */
[----:B------:R-:W-:Y:S01]  /*3310*/  FFMA.FTZ R133, R54, R129, R133 ;  /* 0x0000008136857223 */ /* 0x000fe20000010085 */
[----:B------:R-:W-:Y:S01]  /*3320*/  FFMA.FTZ R121, -R3, R145, R160 ;  /* 0x0000009103797223 */ /* 0x000fe200000101a0 */
        /* <DEDUP_REMOVED lines=8> */
[----:B------:R-:W-:Y:S01]  /*33b0*/  FMUL.FTZ R143, R3, R112 ;  /* 0x00000070038f7220 */ /* 0x000fe20000410000 */
[C---:B------:R-:W-:Y:S01]  /*33c0*/  FFMA.FTZ R112, R2.reuse, R147, R119 ;  /* 0x0000009302707223 */ /* 0x040fe20000010077 */
[----:B------:R-:W-:Y:S01]  /*33d0*/  FFMA.FTZ R119, -R2, R134, R121 ;  /* 0x0000008602777223 */ /* 0x000fe20000010179 */
[----:B------:R-:W-:Y:S01]  /*33e0*/  FMUL.FTZ R121, R117, R4 ;  /* 0x0000000475797220 */ /* 0x000fe20000410000 */
[----:B------:R-:W-:Y:S01]  /*33f0*/  FFMA.FTZ R145, -R3, R158, -RZ ;  /* 0x0000009e03917223 */ /* 0x000fe200000109ff */
[CC--:B------:R-:W-:Y:S01]  /*3400*/  FMUL.FTZ R3, R149.reuse, R133.reuse ;  /* 0x0000008595037220 */ /* 0x0c0fe20000410000 */
[-C--:B------:R-:W-:Y:S01]  /*3410*/  FMUL.FTZ R134, R149, R4.reuse ;  /* 0x0000000495867220 */ /* 0x080fe20000410000 */
[CC--:B------:R-:W-:Y:S01]  /*3420*/  FFMA.FTZ R121, R116.reuse, R133.reuse, -R121 ;  /* 0x0000008574797223 */ /* 0x0c0fe20000010879 */
[-C--:B------:R-:W-:Y:S01]  /*3430*/  FMUL.FTZ R158, R116, R4.reuse ;  /* 0x00000004749e7220 */ /* 0x080fe20000410000 */
[C---:B------:R-:W-:Y:S01]  /*3440*/  FFMA.FTZ R3, R151.reuse, R4, R3 ;  /* 0x0000000497037223 */ /* 0x040fe20000010003 */
[----:B------:R-:W-:Y:S01]  /*3450*/  FFMA.FTZ R134, R151, R133, -R134 ;  /* 0x0000008597867223 */ /* 0x000fe20000010886 */
[C---:B------:R-:W-:Y:S01]  /*3460*/  FMUL.FTZ R147, R2.reuse, R121 ;  /* 0x0000007902937220 */ /* 0x040fe20000410000 */
[----:B------:R-:W-:Y:S01]  /*3470*/  FFMA.FTZ R153, R117, R133, R158 ;  /* 0x0000008575997223 */ /* 0x000fe2000001009e */
[----:B------:R0:W2:Y:S01]  /*3480*/  SHFL.IDX PT, R121, R155, RZ, 0x1f ;  /* 0x00001fff9b797589 */ /* 0x0000a200000e0000 */
[----:B------:R-:W-:Y:S01]  /*3490*/  FADD.FTZ R3, RZ, R3 ;  /* 0x00000003ff037221 */ /* 0x000fe20000010000 */
[----:B------:R-:W-:Y:S01]  /*34a0*/  FFMA.FTZ R134, R55, R130, R134 ;  /* 0x0000008237867223 */ /* 0x000fe20000010086 */
[----:B------:R-:W-:-:S02]  /*34b0*/  FFMA.FTZ R153, -R2, R153, -RZ ;  /* 0x0000009902997223 */ /* 0x000fc400000109ff */
[-C--:B------:R-:W-:Y:S01]  /*34c0*/  FMUL.FTZ R158, R116, R3.reuse ;  /* 0x00000003749e7220 */ /* 0x080fe20000410000 */
[CC--:B------:R-:W-:Y:S01]  /*34d0*/  FMUL.FTZ R159, R117.reuse, R3.reuse ;  /* 0x00000003759f7220 */ /* 0x0c0fe20000410000 */
[C---:B------:R-:W-:Y:S01]  /*34e0*/  FMUL.FTZ R2, R142.reuse, R3 ;  /* 0x000000038e027220 */ /* 0x040fe20000410000 */
[-C--:B------:R-:W-:Y:S01]  /*34f0*/  FMUL.FTZ R142, R142, R134.reuse ;  /* 0x000000868e8e7220 */ /* 0x080fe20000410000 */
[-C--:B------:R-:W-:Y:S01]  /*3500*/  FFMA.FTZ R161, R117, R134.reuse, R158 ;  /* 0x0000008675a17223 */ /* 0x080fe2000001009e */
[-C--:B------:R-:W-:Y:S01]  /*3510*/  FMUL.FTZ R117, R150, -R115.reuse ;  /* 0x8000007396757220 */ /* 0x080fe20000410000 */
[C---:B------:R-:W-:Y:S01]  /*3520*/  FMUL.FTZ R115, R148.reuse, -R115 ;  /* 0x8000007394737220 */ /* 0x040fe20000410000 */
[C---:B------:R-:W-:Y:S01]  /*3530*/  FFMA.FTZ R157, R139.reuse, R134, -R2 ;  /* 0x000000868b9d7223 */ /* 0x040fe20000010802 */
[----:B------:R-:W-:Y:S01]  /*3540*/  FFMA.FTZ R139, R139, R3, R142 ;  /* 0x000000038b8b7223 */ /* 0x000fe2000001008e */
[-C--:B------:R-:W-:Y:S01]  /*3550*/  FFMA.FTZ R117, R148, R114.reuse, R117 ;  /* 0x0000007294757223 */ /* 0x080fe20000010075 */
[----:B------:R-:W-:Y:S01]  /*3560*/  FFMA.FTZ R115, R150, R114, -R115 ;  /* 0x0000007296737223 */ /* 0x000fe20000010873 */
[----:B------:R-:W-:Y:S01]  /*3570*/  FFMA.FTZ R159, R116, R134, -R159 ;  /* 0x00000086749f7223 */ /* 0x000fe2000001089f */
[----:B-1----:R-:W-:Y:S01]  /*3580*/  FMUL.FTZ R114, R156, R59 ;  /* 0x0000003b9c727220 */ /* 0x002fe20000410000 */
[----:B------:R-:W-:Y:S01]  /*3590*/  FADD.FTZ R2, -R146, R117 ;  /* 0x0000007592027221 */ /* 0x000fe20000010100 */
[C---:B------:R-:W-:Y:S01]  /*35a0*/  FMUL.FTZ R116, R0.reuse, R139 ;  /* 0x0000008b00747220 */ /* 0x040fe20000410000 */
[C---:B------:R-:W-:Y:S01]  /*35b0*/  FMUL.FTZ R157, R0.reuse, R157 ;  /* 0x0000009d009d7220 */ /* 0x040fe20000410000 */
[C---:B------:R-:W-:Y:S01]  /*35c0*/  FMUL.FTZ R139, R0.reuse, R159 ;  /* 0x0000009f008b7220 */ /* 0x040fe20000410000 */
[----:B0-----:R-:W-:Y:S01]  /*35d0*/  FFMA.FTZ R155, -R0, R161, -RZ ;  /* 0x000000a1009b7223 */ /* 0x001fe200000109ff */
[----:B------:R-:W-:Y:S01]  /*35e0*/  FADD.FTZ R0, R144, R115 ;  /* 0x0000007390007221 */ /* 0x000fe20000010000 */
[----:B--2---:R-:W-:Y:S01]  /*35f0*/  FFMA.FTZ R117, R121, R58, -R114 ;  /* 0x0000003a79757223 */ /* 0x004fe20000010872 */
[C---:B------:R-:W-:Y:S01]  /*3600*/  FMUL.FTZ R114, R149.reuse, -R2 ;  /* 0x8000000295727220 */ /* 0x040fe20000410000 */
[C---:B------:R-:W-:Y:S01]  /*3610*/  FMUL.FTZ R142, R156.reuse, R58 ;  /* 0x0000003a9c8e7220 */ /* 0x040fe20000410000 */
[-C--:B------:R-:W-:Y:S01]  /*3620*/  FMUL.FTZ R149, R149, -R0.reuse ;  /* 0x8000000095957220 */ /* 0x080fe20000410000 */
[C---:B------:R-:W-:Y:S01]  /*3630*/  FMUL.FTZ R58, R156.reuse, R57 ;  /* 0x000000399c3a7220 */ /* 0x040fe20000410000 */
[C---:B------:R-:W-:Y:S01]  /*3640*/  FFMA.FTZ R115, R151.reuse, R0, -R114 ;  /* 0x0000000097737223 */ /* 0x040fe20000010872 */
[----:B------:R-:W-:Y:S01]  /*3650*/  FMUL.FTZ R156, R156, R56 ;  /* 0x000000389c9c7220 */ /* 0x000fe20000410000 */
[----:B------:R-:W-:Y:S01]  /*3660*/  FFMA.FTZ R149, R151, R2, R149 ;  /* 0x0000000297957223 */ /* 0x000fe20000010095 */
[C---:B------:R-:W-:Y:S01]  /*3670*/  FFMA.FTZ R59, R121.reuse, R59, R142 ;  /* 0x0000003b793b7223 */ /* 0x040fe2000001008e */
[----:B------:R-:W-:Y:S01]  /*3680*/  FADD.FTZ R115, R140, R115 ;  /* 0x000000738c737221 */ /* 0x000fe20000010000 */
[C---:B------:R-:W-:Y:S01]  /*3690*/  FFMA.FTZ R56, R121.reuse, R56, -R58 ;  /* 0x0000003879387223 */ /* 0x040fe2000001083a */
[----:B------:R-:W-:Y:S01]  /*36a0*/  FFMA.FTZ R57, R121, R57, R156 ;  /* 0x0000003979397223 */ /* 0x000fe2000001009c */
[----:B------:R-:W-:Y:S01]  /*36b0*/  FADD.FTZ R114, -R138, R149 ;  /* 0x000000958a727221 */ /* 0x000fe20000010100 */
[----:B------:R-:W-:Y:S01]  /*36c0*/  FMUL.FTZ R121, R118, -R115 ;  /* 0x8000007376797220 */ /* 0x000fe20000410000 */
[----:B------:R-:W-:Y:S01]  /*36d0*/  FADD.FTZ R58, R152, R117 ;  /* 0x00000075983a7221 */ /* 0x000fe20000010000 */
[----:B------:R-:W-:Y:S01]  /*36e0*/  FADD.FTZ R116, R119, -R116 ;  /* 0x8000007477747221 */ /* 0x000fe20000010000 */
[-C--:B------:R-:W-:Y:S01]  /*36f0*/  FMUL.FTZ R117, R118, -R114.reuse ;  /* 0x8000007276757220 */ /* 0x080fe20000410000 */
[----:B------:R-:W-:Y:S01]  /*3700*/  FFMA.FTZ R121, R120, R114, R121 ;  /* 0x0000007278797223 */ /* 0x000fe20000010079 */
[----:B------:R-:W-:Y:S01]  /*3710*/  FADD.FTZ R59, R154, R59 ;  /* 0x0000003b9a3b7221 */ /* 0x000fe20000010000 */
[----:B------:R-:W-:Y:S01]  /*3720*/  @!P3 LEA R142, R14, R63, 0x4 ;  /* 0x0000003f0e8eb211 */ /* 0x000fe200078e20ff */
[----:B------:R-:W-:Y:S01]  /*3730*/  FFMA.FTZ R138, R120, R115, -R117 ;  /* 0x00000073788a7223 */ /* 0x000fe20000010875 */
[----:B------:R-:W-:Y:S01]  /*3740*/  FADD.FTZ R118, -R136, R121 ;  /* 0x0000007988767221 */ /* 0x000fe20000010100 */
[----:B------:R-:W-:Y:S01]  /*3750*/  LEA.HI.SX32 R140, R66, R66, 0x1b ;  /* 0x00000042428c7211 */ /* 0x000fe200078fdaff */
[----:B------:R-:W-:Y:S01]  /*3760*/  FADD.FTZ R112, R112, R157 ;  /* 0x0000009d70707221 */ /* 0x000fe20000010000 */
[----:B------:R-:W-:Y:S01]  /*3770*/  FADD.FTZ R120, R135, R138 ;  /* 0x0000008a87787221 */ /* 0x000fe20000010000 */
[C---:B------:R-:W-:Y:S01]  /*3780*/  FMUL.FTZ R136, R125.reuse, -R118 ;  /* 0x800000767d887220 */ /* 0x040fe20000410000 */
[----:B------:R0:W-:Y:S01]  /*3790*/  @!P3 STS.128 [R142+0x1d90], R56 ;  /* 0x001d90388e00b388 */ /* 0x0001e20000000c00 */
[----:B------:R-:W-:Y:S01]  /*37a0*/  LEA R140, R140, R63, 0x2 ;  /* 0x0000003f8c8c7211 */ /* 0x000fe200078e10ff */
[-C--:B------:R-:W-:Y:S01]  /*37b0*/  FMUL.FTZ R125, R125, -R120.reuse ;  /* 0x800000787d7d7220 */ /* 0x080fe20000410000 */
[----:B------:R-:W-:-:S03]  /*37c0*/  FFMA.FTZ R119, R123, R120, -R136 ;  /* 0x000000787b777223 */ /* 0x000fc60000010888 */
[----:B------:R-:W-:Y:S01]  /*37d0*/  FFMA.FTZ R121, R123, R118, R125 ;  /* 0x000000767b797223 */ /* 0x000fe2000001007d */
[----:B------:R-:W-:Y:S01]  /*37e0*/  FADD.FTZ R119, R126, R119 ;  /* 0x000000777e777221 */ /* 0x000fe20000010000 */
[----:B------:R-:W-:Y:S01]  /*37f0*/  FMUL.FTZ R126, R128, R120 ;  /* 0x00000078807e7220 */ /* 0x000fe20000410000 */
[----:B------:R-:W-:Y:S01]  /*3800*/  FFMA.FTZ R123, R53, -R128, R124 ;  /* 0x80000080357b7223 */ /* 0x000fe2000001007c */
[----:B------:R-:W-:Y:S01]  /*3810*/  FADD.FTZ R121, -R122, R121 ;  /* 0x000000797a797221 */ /* 0x000fe20000010100 */
[----:B------:R-:W-:Y:S01]  /*3820*/  FMUL.FTZ R125, R132, R119 ;  /* 0x00000077847d7220 */ /* 0x000fe20000410000 */
[----:B------:R-:W-:Y:S01]  /*3830*/  FFMA.FTZ R122, R52, -R132, R127 ;  /* 0x80000084347a7223 */ /* 0x000fe2000001007f */
[----:B------:R-:W-:Y:S01]  /*3840*/  FMUL.FTZ R127, R129, R115 ;  /* 0x00000073817f7220 */ /* 0x000fe20000410000 */
[----:B------:R-:W-:Y:S01]  /*3850*/  FMUL.FTZ R128, R128, R118 ;  /* 0x0000007680807220 */ /* 0x000fe20000410000 */
[----:B------:R1:W-:Y:S01]  /*3860*/  STS [R140+0x420], R137 ;  /* 0x000420898c007388 */ /* 0x0003e20000000800 */
[----:B0-----:R-:W-:Y:S01]  /*3870*/  FMUL.FTZ R57, R132, R121 ;  /* 0x0000007984397220 */ /* 0x001fe20000410000 */
[----:B------:R-:W-:Y:S01]  /*3880*/  FMUL.FTZ R59, R6, R125 ;  /* 0x0000007d063b7220 */ /* 0x000fe20000410000 */
[----:B------:R-:W-:Y:S01]  /*3890*/  FMUL.FTZ R58, R5, R126 ;  /* 0x0000007e053a7220 */ /* 0x000fe20000410000 */
[----:B------:R-:W-:Y:S01]  /*38a0*/  FFMA.FTZ R124, R54, -R129, R133 ;  /* 0x80000081367c7223 */ /* 0x000fe20000010085 */
[----:B------:R-:W-:Y:S01]  /*38b0*/  FMUL.FTZ R117, R4, R127 ;  /* 0x0000007f04757220 */ /* 0x000fe20000410000 */
[-C--:B------:R-:W-:Y:S01]  /*38c0*/  FFMA.FTZ R59, R122, R57.reuse, -R59 ;  /* 0x000000397a3b7223 */ /* 0x080fe2000001083b */
[-C--:B------:R-:W-:Y:S01]  /*38d0*/  FFMA.FTZ R58, R123, R128.reuse, -R58 ;  /* 0x000000807b3a7223 */ /* 0x080fe2000001083a */
[----:B------:R-:W-:Y:S01]  /*38e0*/  FMUL.FTZ R56, R6, R57 ;  /* 0x0000003906387220 */ /* 0x000fe20000410000 */
[----:B------:R-:W-:Y:S01]  /*38f0*/  FMUL.FTZ R57, R5, R128 ;  /* 0x0000008005397220 */ /* 0x000fe20000410000 */
[----:B-1----:R-:W-:Y:S01]  /*3900*/  FMUL.FTZ R137, R129, R114 ;  /* 0x0000007281897220 */ /* 0x002fe20000410000 */
[----:B------:R-:W-:Y:S01]  /*3910*/  FADD.FTZ R59, RZ, R59 ;  /* 0x0000003bff3b7221 */ /* 0x000fe20000010000 */
[----:B------:R-:W-:Y:S01]  /*3920*/  FMUL.FTZ R128, R130, R0 ;  /* 0x0000000082807220 */ /* 0x000fe20000410000 */
[----:B------:R-:W-:Y:S01]  /*3930*/  FFMA.FTZ R129, R55, -R130, R134 ;  /* 0x8000008237817223 */ /* 0x000fe20000010086 */
[----:B------:R-:W-:Y:S01]  /*3940*/  FFMA.FTZ R117, R124, R137, -R117 ;  /* 0x000000897c757223 */ /* 0x000fe20000010875 */
[----:B------:R-:W-:Y:S01]  /*3950*/  FADD.FTZ R58, R59, R58 ;  /* 0x0000003a3b3a7221 */ /* 0x000fe20000010000 */
[----:B------:R-:W-:Y:S01]  /*3960*/  FMUL.FTZ R132, R130, R2 ;  /* 0x0000000282847220 */ /* 0x000fe20000410000 */
[----:B------:R-:W-:Y:S01]  /*3970*/  FFMA.FTZ R56, R125, R122, R56 ;  /* 0x0000007a7d387223 */ /* 0x000fe20000010038 */
[----:B------:R-:W-:Y:S01]  /*3980*/  FFMA.FTZ R57, R126, R123, R57 ;  /* 0x0000007b7e397223 */ /* 0x000fe20000010039 */
[----:B------:R-:W-:Y:S01]  /*3990*/  FADD.FTZ R135, R58, R117 ;  /* 0x000000753a877221 */ /* 0x000fe20000010000 */
[----:B------:R-:W-:Y:S01]  /*39a0*/  IADD3 R117, -R21, R12, RZ ;  /* 0x0000000c15757210 */ /* 0x000fe20007ffe1ff */
[----:B------:R-:W-:Y:S01]  /*39b0*/  FADD.FTZ R56, RZ, R56 ;  /* 0x00000038ff387221 */ /* 0x000fe20000010000 */
[----:B------:R0:W-:Y:S01]  /*39c0*/  STS [R60+0x4], R141 ;  /* 0x0000048d3c007388 */ /* 0x0001e20000000800 */
[----:B------:R-:W-:Y:S01]  /*39d0*/  FMUL.FTZ R58, R3, R128 ;  /* 0x00000080033a7220 */ /* 0x000fe20000410000 */
[----:B------:R-:W-:Y:S01]  /*39e0*/  LEA R130, R117, -R65, 0x1 ;  /* 0x8000004175827211 */ /* 0x000fe200078e08ff */
[----:B------:R-:W-:Y:S01]  /*39f0*/  FADD.FTZ R133, R56, R57 ;  /* 0x0000003938857221 */ /* 0x000fe20000010000 */
[----:B------:R0:W-:Y:S01]  /*3a00*/  STS [R60+0x8], R143 ;  /* 0x0000088f3c007388 */ /* 0x0001e20000000800 */
[----:B------:R-:W-:Y:S01]  /*3a10*/  FMUL.FTZ R56, R4, R137 ;  /* 0x0000008904387220 */ /* 0x000fe20000410000 */
[----:B------:R-:W-:Y:S01]  /*3a20*/  ISETP.GE.AND P4, PT, R130, 0x1, PT ;  /* 0x000000018200780c */ /* 0x000fe20003f86270 */
[----:B------:R-:W-:Y:S01]  /*3a30*/  FFMA.FTZ R138, R129, R132, -R58 ;  /* 0x00000084818a7223 */ /* 0x000fe2000001083a */
[----:B------:R0:W-:Y:S01]  /*3a40*/  STS [R60+0xc], R145 ;  /* 0x00000c913c007388 */ /* 0x0001e20000000800 */
[----:B------:R-:W-:-:S03]  /*3a50*/  FFMA.FTZ R134, R127, R124, R56 ;  /* 0x0000007c7f867223 */ /* 0x000fc60000010038 */
[----:B------:R0:W-:Y:S04]  /*3a60*/  STS [R60+0x10], R147 ;  /* 0x000010933c007388 */ /* 0x0001e80000000800 */
[----:B------:R0:W-:Y:S04]  /*3a70*/  STS [R60+0x14], R153 ;  /* 0x000014993c007388 */ /* 0x0001e80000000800 */
[----:B------:R0:W-:Y:S04]  /*3a80*/  STS [R60+0x18], R139 ;  /* 0x0000188b3c007388 */ /* 0x0001e80000000800 */
[----:B------:R0:W-:Y:S01]  /*3a90*/  STS [R60+0x1c], R155 ;  /* 0x00001c9b3c007388 */ /* 0x0001e20000000800 */
[----:B------:R-:W-:Y:S06]  /*3aa0*/  BAR.SYNC.DEFER_BLOCKING 0x0 ;  /* 0x0000000000007b1d */ /* 0x000fec0000010000 */
[----:B------:R-:W-:Y:S05]  /*3ab0*/  @!P4 BRA `(.L_x_17614) ;  /* 0x000000000068c947 */ /* 0x000fea0003800000 */
[----:B------:R-:W-:Y:S01]  /*3ac0*/  IADD3 R58, R16, -0x1, RZ ;  /* 0xffffffff103a7810 */ /* 0x000fe20007ffe0ff */
[----:B------:R-:W-:Y:S01]  /*3ad0*/  IMAD R137, R19, UR22, RZ ;  /* 0x0000001613897c24 */ /* 0x000fe2000f8e02ff */
[----:B------:R-:W-:Y:S01]  /*3ae0*/  SHF.R.U32.HI R136, RZ, 0x1, R99 ;  /* 0x00000001ff887819 */ /* 0x000fe20000011663 */
[----:B------:R-:W-:Y:S01]  /*3af0*/  IMAD R131, R131, UR18, RZ ;  /* 0x0000001283837c24 */ /* 0x000fe2000f8e02ff */
[----:B------:R-:W-:Y:S01]  /*3b00*/  SHF.L.U32 R58, R58, 0x8, RZ ;  /* 0x000000083a3a7819 */ /* 0x000fe200000006ff */
[----:B------:R-:W-:Y:S01]  /*3b10*/  IMAD R137, R68, UR23, R137 ;  /* 0x0000001744897c24 */ /* 0x000fe2000f8e0289 */
[----:B0-----:R-:W-:Y:S01]  /*3b20*/  SHF.R.U64 R139, R98, 0x1, R99 ;  /* 0x00000001628b7819 */ /* 0x001fe20000001263 */
[----:B------:R-:W-:Y:S01]  /*3b30*/  IMAD R136, R136, UR14, RZ ;  /* 0x0000000e88887c24 */ /* 0x000fe2000f8e02ff */
[----:B------:R-:W-:Y:S01]  /*3b40*/  IADD3 R56, P4, R58, R65, RZ ;  /* 0x000000413a387210 */ /* 0x000fe20007f9e0ff */
[----:B------:R-:W-:-:S03]  /*3b50*/  IMAD R131, R14, UR19, R131 ;  /* 0x000000130e837c24 */ /* 0x000fc6000f8e0283 */
[----:B------:R-:W-:Y:S01]  /*3b60*/  LEA.HI.X.SX32 R57, R58, RZ, 0x1, P4 ;  /* 0x000000ff3a397211 */ /* 0x000fe200020f0eff */
[----:B------:R-:W-:-:S04]  /*3b70*/  IMAD.WIDE.U32 R58, R68, UR22, RZ ;  /* 0x00000016443a7c25 */ /* 0x000fc8000f8e00ff */
[----:B------:R-:W-:Y:S01]  /*3b80*/  IMAD.WIDE.U32 R56, R14, UR18, R56 ;  /* 0x000000120e387c25 */ /* 0x000fe2000f8e0038 */
[----:B------:R-:W-:-:S03]  /*3b90*/  IADD3 R59, R137, R59, RZ ;  /* 0x0000003b893b7210 */ /* 0x000fc60007ffe0ff */
[----:B------:R-:W-:Y:S01]  /*3ba0*/  IMAD R137, R139, UR15, R136 ;  /* 0x0000000f8b897c24 */ /* 0x000fe2000f8e0288 */
[----:B------:R-:W-:Y:S01]  /*3bb0*/  IADD3 R57, R57, R131, RZ ;  /* 0x0000008339397210 */ /* 0x000fe20007ffe0ff */
[----:B------:R-:W-:-:S05]  /*3bc0*/  IMAD.WIDE.U32 R58, R139, UR14, R58 ;  /* 0x0000000e8b3a7c25 */ /* 0x000fca000f8e003a */
[----:B------:R-:W-:Y:S02]  /*3bd0*/  IADD3 R136, R137, R59, RZ ;  /* 0x0000003b89887210 */ /* 0x000fe40007ffe0ff */
[----:B------:R-:W-:-:S04]  /*3be0*/  LEA R59, P4, R58, R100, 0x3 ;  /* 0x000000643a3b7211 */ /* 0x000fc800078818ff */
[----:B------:R-:W-:Y:S02]  /*3bf0*/  LEA.HI.X R136, R58, R101, R136, 0x3, P4 ;  /* 0x000000653a887211 */ /* 0x000fe400020f1c88 */
[----:B------:R-:W-:-:S04]  /*3c00*/  LEA R58, P4, R56, R59, 0x2 ;  /* 0x0000003b383a7211 */ /* 0x000fc800078810ff */
[----:B------:R-:W-:Y:S02]  /*3c10*/  LEA.HI.X R59, R56, R136, R57, 0x2, P4 ;  /* 0x00000088383b7211 */ /* 0x000fe400020f1439 */
[----:B------:R-:W-:-:S04]  /*3c20*/  LEA.HI.SX32 R56, R65, R65, 0x1b ;  /* 0x0000004141387211 */ /* 0x000fc800078fdaff */
[----:B------:R-:W-:-:S05]  /*3c30*/  LEA R56, R56, R63, 0x2 ;  /* 0x0000003f38387211 */ /* 0x000fca00078e10ff */
[----:B------:R-:W0:Y:S04]  /*3c40*/  LDS R57, [R56+0x420] ;  /* 0x0004200038397984 */ /* 0x000e280000000800 */
[----:B0-----:R1:W-:Y:S02]  /*3c50*/  REDG.E.ADD.F32.FTZ.RN.STRONG.GPU desc[UR10][R58.64], R57 ;  /* 0x000000393a0079a6 */ /* 0x0013e4000c10f38a */
.L_x_17614:
[----:B------:R-:W-:Y:S05]  /*3c60*/  BSYNC B0 ;  /* 0x0000000000007941 */ /* 0x000fea0003800000 */
.L_x_17613:
[----:B------:R-:W-:Y:S01]  /*3c70*/  IADD3 R56, R65, 0x20, RZ ;  /* 0x0000002041387810 */ /* 0x000fe20007ffe0ff */
[----:B------:R-:W-:Y:S01]  /*3c80*/  USHF.L.U64.HI UR7, UR5, 0x2, UR6 ;  /* 0x0000000205077899 */ /* 0x000fe20008010206 */
[----:B------:R-:W-:Y:S01]  /*3c90*/  ISETP.GE.AND P4, PT, R130, 0x21, PT ;  /* 0x000000218200780c */ /* 0x000fe20003f86270 */
[----:B-1----:R-:W-:Y:S01]  /*3ca0*/  FADD.FTZ R58, R133, R134 ;  /* 0x00000086853a7221 */ /* 0x002fe20000010000 */
[----:B------:R-:W-:Y:S01]  /*3cb0*/  LEA.HI.SX32 R56, R56, R65, 0x1b ;  /* 0x0000004138387211 */ /* 0x000fe200078fdaff */
[----:B------:R-:W-:Y:S01]  /*3cc0*/  USHF.L.U32 UR20, UR5, 0x2, URZ ;  /* 0x0000000205147899 */ /* 0x000fe2000800063f */
[C---:B------:R-:W-:Y:S01]  /*3cd0*/  IADD3 R134, R65.reuse, 0x40, RZ ;  /* 0x0000004041867810 */ /* 0x040fe20007ffe0ff */
[----:B------:R-:W-:Y:S01]  /*3ce0*/  IMAD R140, R102, UR7, RZ ;  /* 0x00000007668c7c24 */ /* 0x000fe2000f8e02ff */
[----:B------:R-:W-:Y:S01]  /*3cf0*/  LEA R56, R56, R63, 0x2 ;  /* 0x0000003f38387211 */ /* 0x000fe200078e10ff */
[----:B------:R-:W-:Y:S01]  /*3d00*/  BSSY B0, `(.L_x_17615) ;  /* 0x000000d000007945 */ /* 0x000fe20003800000 */
[----:B------:R-:W-:Y:S01]  /*3d10*/  IADD3 R136, R65, 0x60, RZ ;  /* 0x0000006041887810 */ /* 0x000fe20007ffe0ff */
[----:B------:R-:W-:Y:S01]  /*3d20*/  FADD.FTZ R131, R135, R138 ;  /* 0x0000008a87837221 */ /* 0x000fe20000010000 */
[-C--:B------:R-:W-:Y:S01]  /*3d30*/  LEA.HI.SX32 R134, R134, R65.reuse, 0x1b ;  /* 0x0000004186867211 */ /* 0x080fe200078fdaff */
[----:B------:R1:W2:Y:S01]  /*3d40*/  LDS R59, [R56+0x4a0] ;  /* 0x0004a000383b7984 */ /* 0x0002a20000000800 */
[----:B------:R-:W-:Y:S01]  /*3d50*/  IADD3 R138, R65, 0x80, RZ ;  /* 0x00000080418a7810 */ /* 0x000fe20007ffe0ff */
[----:B------:R-:W-:Y:S01]  /*3d60*/  IMAD R133, R103, UR20, R140 ;  /* 0x0000001467857c24 */ /* 0x000fe2000f8e028c */
[----:B------:R-:W-:-:S02]  /*3d70*/  LEA.HI.SX32 R136, R136, R65, 0x1b ;  /* 0x0000004188887211 */ /* 0x000fc400078fdaff */
[----:B------:R-:W-:Y:S01]  /*3d80*/  LEA R135, R134, R63, 0x2 ;  /* 0x0000003f86877211 */ /* 0x000fe200078e10ff */
[----:B------:R-:W-:Y:S06]  /*3d90*/  @!P4 BRA `(.L_x_17616) ;  /* 0x00000000000cc947 */ /* 0x000fec0003800000 */
[----:B-1----:R-:W-:-:S05]  /*3da0*/  IMAD.WIDE.U32 R56, R102, UR20, R80 ;  /* 0x0000001466387c25 */ /* 0x002fca000f8e0050 */
[----:B------:R-:W-:-:S05]  /*3db0*/  IADD3 R57, R57, R133, RZ ;  /* 0x0000008539397210 */ /* 0x000fca0007ffe0ff */
[----:B--2---:R3:W-:Y:S02]  /*3dc0*/  REDG.E.ADD.F32.FTZ.RN.STRONG.GPU desc[UR10][R56.64], R59 ;  /* 0x0000003b380079a6 */ /* 0x0047e4000c10f38a */
.L_x_17616:
[----:B------:R-:W-:Y:S05]  /*3dd0*/  BSYNC B0 ;  /* 0x0000000000007941 */ /* 0x000fea0003800000 */
.L_x_17615:
[----:B--23--:R2:W3:Y:S01]  /*3de0*/  LDS R59, [R135+0x520] ;  /* 0x00052000873b7984 */ /* 0x00c4e20000000800 */
[----:B------:R-:W-:Y:S01]  /*3df0*/  ISETP.GE.AND P4, PT, R130, 0x41, PT ;  /* 0x000000418200780c */ /* 0x000fe20003f86270 */
[----:B------:R-:W-:Y:S01]  /*3e00*/  BSSY B0, `(.L_x_17617) ;  /* 0x0000008000007945 */ /* 0x000fe20003800000 */
[----:B------:R-:W-:Y:S02]  /*3e10*/  IADD3 R134, R65, 0xa0, RZ ;  /* 0x000000a041867810 */ /* 0x000fe40007ffe0ff */
[----:B------:R-:W-:Y:S02]  /*3e20*/  LEA.HI.SX32 R138, R138, R65, 0x1b ;  /* 0x000000418a8a7211 */ /* 0x000fe400078fdaff */
[----:B------:R-:W-:-:S07]  /*3e30*/  LEA R137, R136, R63, 0x2 ;  /* 0x0000003f88897211 */ /* 0x000fce00078e10ff */
[----:B------:R-:W-:Y:S05]  /*3e40*/  @!P4 BRA `(.L_x_17618) ;  /* 0x00000000000cc947 */ /* 0x000fea0003800000 */
[----:B-1----:R-:W-:-:S05]  /*3e50*/  IMAD.WIDE.U32 R56, R102, UR20, R82 ;  /* 0x0000001466387c25 */ /* 0x002fca000f8e0052 */
[----:B------:R-:W-:-:S05]  /*3e60*/  IADD3 R57, R133, R57, RZ ;  /* 0x0000003985397210 */ /* 0x000fca0007ffe0ff */
[----:B---3--:R4:W-:Y:S02]  /*3e70*/  REDG.E.ADD.F32.FTZ.RN.STRONG.GPU desc[UR10][R56.64], R59 ;  /* 0x0000003b380079a6 */ /* 0x0089e4000c10f38a */
.L_x_17618:
[----:B------:R-:W-:Y:S05]  /*3e80*/  BSYNC B0 ;  /* 0x0000000000007941 */ /* 0x000fea0003800000 */
.L_x_17617:
[----:B---34-:R3:W4:Y:S01]  /*3e90*/  LDS R59, [R137+0x5a0] ;  /* 0x0005a000893b7984 */ /* 0x0187220000000800 */
        /* <DEDUP_REMOVED lines=8> */
[----:B----4-:R1:W-:Y:S02]  /*3f20*/  REDG.E.ADD.F32.FTZ.RN.STRONG.GPU desc[UR10][R56.64], R59 ;  /* 0x0000003b380079a6 */ /* 0x0103e4000c10f38a */
.L_x_17620:
[----:B------:R-:W-:Y:S05]  /*3f30*/  BSYNC B0 ;  /* 0x0000000000007941 */ /* 0x000fea0003800000 */
.L_x_17619:
[----:B-1--4-:R1:W4:Y:S01]  /*3f40*/  LDS R59, [R138+0x620] ;  /* 0x000620008a3b7984 */ /* 0x0123220000000800 */
[----:B------:R-:W-:Y:S01]  /*3f50*/  ISETP.GE.AND P4, PT, R130, 0x81, PT ;  /* 0x000000818200780c */ /* 0x000fe20003f86270 */
[----:B------:R-:W-:Y:S01]  /*3f60*/  BSSY B0, `(.L_x_17621) ;  /* 0x0000007000007945 */ /* 0x000fe20003800000 */
[----:B------:R-:W-:Y:S02]  /*3f70*/  LEA.HI.SX32 R136, R136, R65, 0x1b ;  /* 0x0000004188887211 */ /* 0x000fe400078fdaff */
[----:B------:R-:W-:-:S09]  /*3f80*/  LEA R134, R134, R63, 0x2 ;  /* 0x0000003f86867211 */ /* 0x000fd200078e10ff */
[----:B-1----:R-:W-:Y:S05]  /*3f90*/  @!P4 BRA `(.L_x_17622) ;  /* 0x00000000000cc947 */ /* 0x002fea0003800000 */
[----:B------:R-:W-:-:S05]  /*3fa0*/  IMAD.WIDE.U32 R56, R102, UR20, R86 ;  /* 0x0000001466387c25 */ /* 0x000fca000f8e0056 */
[----:B------:R-:W-:-:S05]  /*3fb0*/  IADD3 R57, R133, R57, RZ ;  /* 0x0000003985397210 */ /* 0x000fca0007ffe0ff */
[----:B----4-:R1:W-:Y:S02]  /*3fc0*/  REDG.E.ADD.F32.FTZ.RN.STRONG.GPU desc[UR10][R56.64], R59 ;  /* 0x0000003b380079a6 */ /* 0x0103e4000c10f38a */
.L_x_17622:
[----:B------:R-:W-:Y:S05]  /*3fd0*/  BSYNC B0 ;  /* 0x0000000000007941 */ /* 0x000fea0003800000 */
.L_x_17621:
[----:B--2---:R2:W0:Y:S01]  /*3fe0*/  LDS R135, [R134+0x6a0] ;  /* 0x0006a00086877984 */ /* 0x0044220000000800 */
[----:B------:R-:W-:Y:S01]  /*3ff0*/  ISETP.GE.AND P4, PT, R130, 0xa1, PT ;  /* 0x000000a18200780c */ /* 0x000fe20003f86270 */
[----:B------:R-:W-:Y:S01]  /*4000*/  BSSY B0, `(.L_x_17623) ;  /* 0x0000007000007945 */ /* 0x000fe20003800000 */
[----:B------:R-:W-:Y:S01]  /*4010*/  LEA R136, R136, R63, 0x2 ;  /* 0x0000003f88887211 */ /* 0x000fe200078e10ff */
[----:B-1--4-:R-:W-:-:S10]  /*4020*/  FMUL.FTZ R59, R3, R132 ;  /* 0x00000084033b7220 */ /* 0x012fd40000410000 */
[----:B--2---:R-:W-:Y:S05]  /*4030*/  @!P4 BRA `(.L_x_17624) ;  /* 0x00000000000cc947 */ /* 0x004fea0003800000 */
[----:B------:R-:W-:-:S05]  /*4040*/  IMAD.WIDE.U32 R56, R102, UR20, R88 ;  /* 0x0000001466387c25 */ /* 0x000fca000f8e0058 */
[----:B------:R-:W-:-:S05]  /*4050*/  IADD3 R57, R133, R57, RZ ;  /* 0x0000003985397210 */ /* 0x000fca0007ffe0ff */
[----:B0-----:R1:W-:Y:S02]  /*4060*/  REDG.E.ADD.F32.FTZ.RN.STRONG.GPU desc[UR10][R56.64], R135 ;  /* 0x00000087380079a6 */ /* 0x0013e4000c10f38a */
.L_x_17624:
[----:B------:R-:W-:Y:S05]  /*4070*/  BSYNC B0 ;  /* 0x0000000000007941 */ /* 0x000fea0003800000 */
.L_x_17623:
[----:B01----:R0:W1:Y:S01]  /*4080*/  LDS R135, [R136+0x720] ;  /* 0x0007200088877984 */ /* 0x0030620000000800 */
[----:B------:R-:W-:Y:S01]  /*4090*/  ISETP.GE.AND P4, PT, R130, 0xc1, PT ;  /* 0x000000c18200780c */ /* 0x000fe20003f86270 */
[----:B------:R-:W-:Y:S01]  /*40a0*/  BSSY B0, `(.L_x_17625) ;  /* 0x0000006000007945 */ /* 0x000fe20003800000 */
[----:B------:R-:W-:-:S11]  /*40b0*/  FFMA.FTZ R59, R128, R129, R59 ;  /* 0x00000081803b7223 */ /* 0x000fd6000001003b */
[----:B------:R-:W-:Y:S05]  /*40c0*/  @!P4 BRA `(.L_x_17626) ;  /* 0x00000000000cc947 */ /* 0x000fea0003800000 */
[----:B------:R-:W-:-:S05]  /*40d0*/  IMAD.WIDE.U32 R56, R102, UR20, R90 ;  /* 0x0000001466387c25 */ /* 0x000fca000f8e005a */
[----:B------:R-:W-:-:S05]  /*40e0*/  IADD3 R57, R133, R57, RZ ;  /* 0x0000003985397210 */ /* 0x000fca0007ffe0ff */
[----:B-1----:R2:W-:Y:S02]  /*40f0*/  REDG.E.ADD.F32.FTZ.RN.STRONG.GPU desc[UR10][R56.64], R135 ;  /* 0x00000087380079a6 */ /* 0x0025e4000c10f38a */
.L_x_17626:
[----:B------:R-:W-:Y:S05]  /*4100*/  BSYNC B0 ;  /* 0x0000000000007941 */ /* 0x000fea0003800000 */
.L_x_17625:
[----:B--2---:R2:W4:Y:S01]  /*4110*/  LDS R57, [R27+0x7a0] ;  /* 0x0007a0001b397984 */ /* 0x0045220000000800 */
[----:B------:R-:W-:Y:S01]  /*4120*/  ISETP.GE.AND P4, PT, R130, 0xe1, PT ;  /* 0x000000e18200780c */ /* 0x000fe20003f86270 */
[----:B------:R-:W-:Y:S01]  /*4130*/  BSSY B0, `(.L_x_17627) ;  /* 0x0000006000007945 */ /* 0x000fe20003800000 */
[----:B------:R-:W-:Y:S01]  /*4140*/  FADD.FTZ R56, R58, R59 ;  /* 0x0000003b3a387221 */ /* 0x000fe20000010000 */
[----:B------:R-:W-:-:S10]  /*4150*/  IMAD.WIDE.U32 R58, R102, UR20, R92 ;  /* 0x00000014663a7c25 */ /* 0x000fd4000f8e005c */
[----:B--2---:R-:W-:Y:S05]  /*4160*/  @!P4 BRA `(.L_x_17628) ;  /* 0x000000000008c947 */ /* 0x004fea0003800000 */
[----:B------:R-:W-:-:S05]  /*4170*/  IADD3 R59, R133, R59, RZ ;  /* 0x0000003b853b7210 */ /* 0x000fca0007ffe0ff */
[----:B----4-:R2:W-:Y:S02]  /*4180*/  REDG.E.ADD.F32.FTZ.RN.STRONG.GPU desc[UR10][R58.64], R57 ;  /* 0x000000393a0079a6 */ /* 0x0105e4000c10f38a */
.L_x_17628:
[----:B------:R-:W-:Y:S05]  /*4190*/  BSYNC B0 ;  /* 0x0000000000007941 */ /* 0x000fea0003800000 */
.L_x_17627:
[----:B------:R-:W5:Y:S01]  /*41a0*/  SHFL.DOWN PT, R130, R131, 0x1, 0x1f ;  /* 0x08201f0083827f89 */ /* 0x000f6200000e0000 */
[----:B------:R-:W-:Y:S01]  /*41b0*/  ISETP.GT.AND P4, PT, R62, 0x1e, PT ;  /* 0x0000001e3e00780c */ /* 0x000fe20003f84270 */
[----:B------:R-:W-:Y:S01]  /*41c0*/  BSSY B0, `(.L_x_17629) ;  /* 0x0000064000007945 */ /* 0x000fe20003800000 */
[----:B--2---:R-:W-:Y:S01]  /*41d0*/  MOV R58, R112 ;  /* 0x00000070003a7202 */ /* 0x004fe20000000f00 */
[----:B-1----:R-:W1:Y:S01]  /*41e0*/  SHFL.DOWN PT, R135, R112, 0x1, 0x1f ;  /* 0x08201f0070877f89 */ /* 0x002e6200000e0000 */
[----:B------:R-:W-:Y:S01]  /*41f0*/  MOV R59, R116 ;  /* 0x00000074003b7202 */ /* 0x000fe20000000f00 */
[----:B------:R-:W-:Y:S01]  /*4200*/  FADD.FTZ R39, R128, R39 ;  /* 0x0000002780277221 */ /* 0x000fe20000010000 */
[----:B----4-:R-:W-:Y:S01]  /*4210*/  MOV R57, R131 ;  /* 0x0000008300397202 */ /* 0x010fe20000000f00 */
[----:B------:R-:W2:Y:S01]  /*4220*/  SHFL.DOWN PT, R132, R116, 0x1, 0x1f ;  /* 0x08201f0074847f89 */ /* 0x000ea200000e0000 */
[----:B------:R-:W-:Y:S01]  /*4230*/  FADD.FTZ R38, R127, R38 ;  /* 0x000000267f267221 */ /* 0x000fe20000010000 */
[----:B------:R-:W-:Y:S01]  /*4240*/  FADD.FTZ R37, R126, R37 ;  /* 0x000000257e257221 */ /* 0x000fe20000010000 */
[----:B------:R-:W-:Y:S01]  /*4250*/  FADD.FTZ R36, R125, R36 ;  /* 0x000000247d247221 */ /* 0x000fe20000010000 */
[----:B------:R-:W4:Y:S02]  /*4260*/  SHFL.DOWN PT, R133, R56, 0x1, 0x1f ;  /* 0x08201f0038857f89 */ /* 0x000f2400000e0000 */
[----:B-----5:R-:W-:Y:S01]  /*4270*/  @!P4 FADD.FTZ R57, R57, R130 ;  /* 0x000000823939c221 */ /* 0x020fe20000010000 */
[----:B-1----:R-:W-:-:S04]  /*4280*/  @!P4 FADD.FTZ R58, R58, R135 ;  /* 0x000000873a3ac221 */ /* 0x002fc80000010000 */
[----:B------:R-:W1:Y:S01]  /*4290*/  SHFL.DOWN PT, R112, R57, 0x2, 0x1f ;  /* 0x08401f0039707f89 */ /* 0x000e6200000e0000 */
[----:B------:R-:W-:Y:S01]  /*42a0*/  FMUL.FTZ R135, R109, R0 ;  /* 0x000000006d877220 */ /* 0x000fe20000410000 */
[----:B--2---:R-:W-:Y:S01]  /*42b0*/  @!P4 FADD.FTZ R59, R59, R132 ;  /* 0x000000843b3bc221 */ /* 0x004fe20000010000 */
[----:B----4-:R-:W-:-:S04]  /*42c0*/  @!P4 FADD.FTZ R56, R133, R56 ;  /* 0x000000388538c221 */ /* 0x010fc80000010000 */
[----:B------:R-:W2:Y:S01]  /*42d0*/  SHFL.DOWN PT, R116, R59, 0x2, 0x1f ;  /* 0x08401f003b747f89 */ /* 0x000ea200000e0000 */
[----:B------:R-:W-:-:S03]  /*42e0*/  ISETP.GT.AND P4, PT, R62, 0x1d, PT ;  /* 0x0000001d3e00780c */ /* 0x000fc60003f84270 */
[----:B------:R-:W4:Y:S04]  /*42f0*/  SHFL.DOWN PT, R133, R58, 0x2, 0x1f ;  /* 0x08401f003a857f89 */ /* 0x000f2800000e0000 */
[----:B------:R-:W5:Y:S06]  /*4300*/  SHFL.DOWN PT, R131, R56, 0x2, 0x1f ;  /* 0x08401f0038837f89 */ /* 0x000f6c00000e0000 */
[----:B-1----:R-:W-:-:S05]  /*4310*/  @!P4 FADD.FTZ R57, R57, R112 ;  /* 0x000000703939c221 */ /* 0x002fca0000010000 */
[----:B------:R-:W1:Y:S01]  /*4320*/  SHFL.DOWN PT, R112, R57, 0x4, 0x1f ;  /* 0x08801f0039707f89 */ /* 0x000e6200000e0000 */
[----:B--2---:R-:W-:Y:S01]  /*4330*/  @!P4 FADD.FTZ R59, R59, R116 ;  /* 0x000000743b3bc221 */ /* 0x004fe20000010000 */
[----:B----4-:R-:W-:-:S04]  /*4340*/  @!P4 FADD.FTZ R58, R58, R133 ;  /* 0x000000853a3ac221 */ /* 0x010fc80000010000 */
[----:B------:R-:W2:Y:S01]  /*4350*/  SHFL.DOWN PT, R116, R59, 0x4, 0x1f ;  /* 0x08801f003b747f89 */ /* 0x000ea200000e0000 */
[----:B-----5:R-:W-:-:S03]  /*4360*/  @!P4 FADD.FTZ R56, R56, R131 ;  /* 0x000000833838c221 */ /* 0x020fc60000010000 */
[----:B------:R-:W4:Y:S01]  /*4370*/  SHFL.DOWN PT, R133, R58, 0x4, 0x1f ;  /* 0x08801f003a857f89 */ /* 0x000f2200000e0000 */
[----:B------:R-:W-:-:S03]  /*4380*/  ISETP.GT.AND P4, PT, R62, 0x1b, PT ;  /* 0x0000001b3e00780c */ /* 0x000fc60003f84270 */
[----:B------:R-:W5:Y:S10]  /*4390*/  SHFL.DOWN PT, R131, R56, 0x4, 0x1f ;  /* 0x08801f0038837f89 */ /* 0x000f7400000e0000 */
        /* <DEDUP_REMOVED lines=18> */
[----:B-1----:R-:W-:Y:S01]  /*44c0*/  @!P4 FADD.FTZ R57, R57, R112 ;  /* 0x000000703939c221 */ /* 0x002fe20000010000 */
[----:B--2---:R-:W-:Y:S01]  /*44d0*/  @!P4 FADD.FTZ R59, R59, R116 ;  /* 0x000000743b3bc221 */ /* 0x004fe20000010000 */
[----:B------:R-:W-:Y:S01]  /*44e0*/  FFMA.FTZ R116, R108, R2, -R135 ;  /* 0x000000026c747223 */ /* 0x000fe20000010887 */
[----:B----4-:R-:W-:Y:S01]  /*44f0*/  @!P4 FADD.FTZ R58, R58, R133 ;  /* 0x000000853a3ac221 */ /* 0x010fe20000010000 */
[----:B------:R-:W-:-:S02]  /*4500*/  FMUL.FTZ R133, R109, R115 ;  /* 0x000000736d857220 */ /* 0x000fc40000410000 */
[----:B------:R-:W-:Y:S01]  /*4510*/  FMUL.FTZ R135, R3, R116 ;  /* 0x0000007403877220 */ /* 0x000fe20000410000 */
[C---:B------:R-:W-:Y:S01]  /*4520*/  FMUL.FTZ R3, R109.reuse, R119 ;  /* 0x000000776d037220 */ /* 0x040fe20000410000 */
[----:B-----5:R-:W-:Y:S01]  /*4530*/  @!P4 FADD.FTZ R56, R56, R131 ;  /* 0x000000833838c221 */ /* 0x020fe20000010000 */
[----:B------:R-:W-:Y:S01]  /*4540*/  ISETP.NE.AND P4, PT, R62, RZ, PT ;  /* 0x000000ff3e00720c */ /* 0x000fe20003f85270 */
[-C--:B------:R-:W-:Y:S01]  /*4550*/  FFMA.FTZ R133, R108, R114.reuse, -R133 ;  /* 0x000000726c857223 */ /* 0x080fe20000010885 */
[----:B------:R-:W-:-:S03]  /*4560*/  FMUL.FTZ R114, R109, R114 ;  /* 0x000000726d727220 */ /* 0x000fc60000410000 */
[----:B------:R-:W-:Y:S01]  /*4570*/  FMUL.FTZ R116, R4, R133 ;  /* 0x0000008504747220 */ /* 0x000fe20000410000 */
[C---:B------:R-:W-:Y:S01]  /*4580*/  FMUL.FTZ R133, R109.reuse, R2 ;  /* 0x000000026d857220 */ /* 0x040fe20000410000 */
[-C--:B------:R-:W-:Y:S01]  /*4590*/  FMUL.FTZ R2, R109, R121.reuse ;  /* 0x000000796d027220 */ /* 0x080fe20000410000 */
[----:B------:R-:W-:-:S03]  /*45a0*/  FFMA.FTZ R121, R108, R121, -R3 ;  /* 0x000000796c797223 */ /* 0x000fc60000010803 */
[----:B------:R-:W-:Y:S01]  /*45b0*/  FFMA.FTZ R3, R108, R119, R2 ;  /* 0x000000776c037223 */ /* 0x000fe20000010002 */
[----:B------:R-:W-:Y:S01]  /*45c0*/  FMUL.FTZ R6, R6, R121 ;  /* 0x0000007906067220 */ /* 0x000fe20000410000 */
[----:B------:R-:W1:Y:S01]  /*45d0*/  @!P4 S2R R131, SR_CgaCtaId ;  /* 0x000000000083c919 */ /* 0x000e620000008800 */
[----:B------:R-:W-:Y:S02]  /*45e0*/  @!P4 MOV R112, 0x400 ;  /* 0x000004000070c802 */ /* 0x000fe40000000f00 */
[----:B------:R-:W-:-:S04]  /*45f0*/  FFMA.FTZ R3, R3, R122, R6 ;  /* 0x0000007a03037223 */ /* 0x000fc80000010006 */
[----:B------:R-:W-:-:S04]  /*4600*/  FFMA.FTZ R3, R52, R119, R3 ;  /* 0x0000007734037223 */ /* 0x000fc80000010003 */
[----:B------:R-:W-:Y:S01]  /*4610*/  FADD.FTZ R40, R3, R40 ;  /* 0x0000002803287221 */ /* 0x000fe20000010000 */
[----:B-1----:R-:W-:Y:S01]  /*4620*/  @!P4 LEA R63, R131, R112, 0x18 ;  /* 0x00000070833fc211 */ /* 0x002fe200078ec0ff */
[----:B------:R-:W-:-:S04]  /*4630*/  FMUL.FTZ R131, R109, R120 ;  /* 0x000000786d837220 */ /* 0x000fc80000410000 */
[C---:B------:R-:W-:Y:S01]  /*4640*/  FFMA.FTZ R112, R108.reuse, R118, -R131 ;  /* 0x000000766c707223 */ /* 0x040fe20000010883 */
[----:B------:R1:W-:Y:S03]  /*4650*/  @!P4 STS.128 [R63+0x850], R56 ;  /* 0x000850383f00c388 */ /* 0x0003e60000000c00 */
[----:B------:R-:W-:Y:S01]  /*4660*/  FMUL.FTZ R131, R5, R112 ;  /* 0x0000007005837220 */ /* 0x000fe20000410000 */
[----:B------:R-:W-:Y:S01]  /*4670*/  FMUL.FTZ R5, R109, R118 ;  /* 0x000000766d057220 */ /* 0x000fe20000410000 */
[C---:B------:R-:W-:Y:S01]  /*4680*/  FFMA.FTZ R112, R108.reuse, R0, R133 ;  /* 0x000000006c707223 */ /* 0x040fe20000010085 */
[C---:B------:R-:W-:Y:S02]  /*4690*/  FFMA.FTZ R109, R108.reuse, R115, R114 ;  /* 0x000000736c6d7223 */ /* 0x040fe40000010072 */
[----:B------:R-:W-:Y:S01]  /*46a0*/  FFMA.FTZ R4, R108, R120, R5 ;  /* 0x000000786c047223 */ /* 0x000fe20000010005 */
[----:B------:R-:W-:Y:S01]  /*46b0*/  FFMA.FTZ R112, R112, R129, R135 ;  /* 0x0000008170707223 */ /* 0x000fe20000010087 */
[----:B------:R-:W-:-:S02]  /*46c0*/  FFMA.FTZ R109, R109, R124, R116 ;  /* 0x0000007c6d6d7223 */ /* 0x000fc40000010074 */
[----:B------:R-:W-:Y:S01]  /*46d0*/  FFMA.FTZ R4, R4, R123, R131 ;  /* 0x0000007b04047223 */ /* 0x000fe20000010083 */
[----:B------:R-:W-:Y:S01]  /*46e0*/  FFMA.FTZ R112, R55, R0, R112 ;  /* 0x0000000037707223 */ /* 0x000fe20000010070 */
[----:B------:R-:W-:Y:S02]  /*46f0*/  FFMA.FTZ R109, R54, R115, R109 ;  /* 0x00000073366d7223 */ /* 0x000fe4000001006d */
[----:B------:R-:W-:Y:S01]  /*4700*/  FFMA.FTZ R4, R53, R120, R4 ;  /* 0x0000007835047223 */ /* 0x000fe20000010004 */
[----:B------:R-:W-:Y:S01]  /*4710*/  FADD.FTZ R43, R112, R43 ;  /* 0x0000002b702b7221 */ /* 0x000fe20000010000 */
[----:B------:R-:W-:Y:S02]  /*4720*/  FADD.FTZ R42, R109, R42 ;  /* 0x0000002a6d2a7221 */ /* 0x000fe40000010000 */
[----:B------:R-:W-:Y:S01]  /*4730*/  FADD.FTZ R41, R4, R41 ;  /* 0x0000002904297221 */ /* 0x000fe20000010000 */
[----:B------:R-:W-:Y:S06]  /*4740*/  BAR.SYNC.DEFER_BLOCKING 0x0 ;  /* 0x0000000000007b1d */ /* 0x000fec0000010000 */
[----:B-1----:R-:W-:Y:S05]  /*4750*/  @P3 BRA `(.L_x_17630) ;  /* 0x0000000000283947 */ /* 0x002fea0003800000 */
[----:B------:R-:W-:Y:S02]  /*4760*/  ISETP.NE.AND P3, PT, R16, R113, PT ;  /* 0x000000711000720c */ /* 0x000fe40003f65270 */
[----:B------:R-:W-:-:S11]  /*4770*/  LEA R0, R14, R63, 0x3 ;  /* 0x0000003f0e007211 */ /* 0x000fd600078e18ff */
[----:B------:R-:W1:Y:S04]  /*4780*/  @P3 LDS.64 R2, [R0+0x3590] ;  /* 0x0035900000023984 */ /* 0x000e680000000a00 */
[----:B------:R-:W2:Y:S01]  /*4790*/  @P3 LDS.64 R4, [R0+0x2d90] ;  /* 0x002d900000043984 */ /* 0x000ea20000000a00 */
[----:B-1----:R-:W-:Y:S01]  /*47a0*/  @P3 FADD.FTZ R59, R59, R3 ;  /* 0x000000033b3b3221 */ /* 0x002fe20000010000 */
[----:B------:R-:W-:Y:S01]  /*47b0*/  @P3 FADD.FTZ R58, R58, R2 ;  /* 0x000000023a3a3221 */ /* 0x000fe20000010000 */
[----:B--2---:R-:W-:Y:S01]  /*47c0*/  @P3 FADD.FTZ R57, R57, R5 ;  /* 0x0000000539393221 */ /* 0x004fe20000010000 */
[----:B------:R-:W-:-:S03]  /*47d0*/  @P3 FADD.FTZ R56, R56, R4 ;  /* 0x0000000438383221 */ /* 0x000fc60000010000 */
[----:B------:R1:W-:Y:S04]  /*47e0*/  STS.64 [R0+0x3590], R58 ;  /* 0x0035903a00007388 */ /* 0x0003e80000000a00 */
[----:B------:R1:W-:Y:S02]  /*47f0*/  STS.64 [R0+0x2d90], R56 ;  /* 0x002d903800007388 */ /* 0x0003e40000000a00 */
.L_x_17630:
[----:B------:R-:W-:Y:S05]  /*4800*/  BSYNC B0 ;  /* 0x0000000000007941 */ /* 0x000fea0003800000 */
.L_x_17629:
[----:B------:R-:W-:Y:S01]  /*4810*/  IADD3 R14, R14, 0x1, RZ ;  /* 0x000000010e0e7810 */ /* 0x000fe20007ffe0ff */
[----:B------:R-:W-:-:S03]  /*4820*/  UIADD3 UR5, UP0, UR5, 0x1, URZ ;  /* 0x0000000105057890 */ /* 0x000fc6000ff1e03f */
[----:B------:R-:W-:Y:S01]  /*4830*/  ISETP.GE.AND P3, PT, R14, UR21, PT ;  /* 0x000000150e007c0c */ /* 0x000fe2000bf66270 */
[----:B------:R-:W-:-:S12]  /*4840*/  UIADD3.X UR6, URZ, UR6, URZ, UP0, !UPT ;  /* 0x000000063f067290 */ /* 0x000fd800087fe43f */
[----:B------:R-:W-:Y:S05]  /*4850*/  @!P3 BRA `(.L_x_17631) ;  /* 0xffffffcc0004b947 */ /* 0x000fea000383ffff */
.L_x_17600:
[----:B------:R-:W2:Y:S08]  /*4860*/  S2UR UR6, SR_CgaCtaId ;  /* 0x00000000000679c3 */ /* 0x000eb00000008800 */
[----:B------:R-:W-:Y:S01]  /*4870*/  BAR.SYNC.DEFER_BLOCKING 0x0 ;  /* 0x0000000000007b1d */ /* 0x000fe20000010000 */
[----:B------:R-:W-:Y:S02]  /*4880*/  ISETP.NE.AND P0, PT, R65, RZ, PT ;  /* 0x000000ff4100720c */ /* 0x000fe40003f05270 */
[----:B------:R-:W-:-:S02]  /*4890*/  LEA R12, R62, R63, 0x4 ;  /* 0x0000003f3e0c7211 */ /* 0x000fc400078e20ff */
[----:B------:R-:W-:Y:S01]  /*48a0*/  LEA R14, R62, R63, 0x2 ;  /* 0x0000003f3e0e7211 */ /* 0x000fe200078e10ff */
[----:B------:R-:W-:Y:S02]  /*48b0*/  UMOV UR5, 0x400 ;  /* 0x0000040000057882 */ /* 0x000fe40000000000 */
[----:B------:R-:W1:Y:S01]  /*48c0*/  LDC.64 R8, c[0x0][0x388] ;  /* 0x0000e200ff087b82 */ /* 0x000e620000000a00 */
[----:B------:R-:W-:Y:S01]  /*48d0*/  SHF.R.S32.HI R10, RZ, 0x1f, R30 ;  /* 0x0000001fff0a7819 */ /* 0x000fe2000001141e */
[----:B------:R-:W-:Y:S01]  /*48e0*/  BSSY B0, `(.L_x_17632) ;  /* 0x0000020000007945 */ /* 0x000fe20003800000 */
[----:B------:R-:W-:-:S04]  /*48f0*/  IADD3 R2, P2, R30, R21, RZ ;  /* 0x000000151e027210 */ /* 0x000fc80007f5e0ff */
[----:B------:R-:W-:Y:S01]  /*4900*/  LEA.HI.X.SX32 R3, R21, R10, 0x1, P2 ;  /* 0x0000000a15037211 */ /* 0x000fe200010f0eff */
[----:B--2---:R-:W-:Y:S01]  /*4910*/  ULEA UR5, UR6, UR5, 0x18 ;  /* 0x0000000506057291 */ /* 0x004fe2000f8ec03f */
[----:B------:R2:W-:Y:S01]  /*4920*/  STS.128 [R12], R36 ;  /* 0x000000240c007388 */ /* 0x0005e20000000c00 */
[----:B------:R-:W-:-:S03]  /*4930*/  NOP ;  /* 0x0000000000007918 */ /* 0x000fc60000000000 */
[----:B------:R-:W-:Y:S01]  /*4940*/  LDS R11, [R14] ;  /* 0x000000000e0b7984 */ /* 0x000fe20000000800 */
[----:B------:R-:W-:Y:S01]  /*4950*/  MOV R63, UR5 ;  /* 0x00000005003f7c02 */ /* 0x000fe20008000f00 */
[C---:B-1----:R-:W-:Y:S02]  /*4960*/  IMAD R0, R8.reuse, UR15, RZ ;  /* 0x0000000f08007c24 */ /* 0x042fe4000f8e02ff */
[----:B------:R-:W-:Y:S01]  /*4970*/  LDS R13, [R14+0x80] ;  /* 0x000080000e0d7984 */ /* 0x000fe20000000800 */
[----:B------:R-:W-:-:S03]  /*4980*/  IMAD.WIDE.U32 R4, R8, UR14, RZ ;  /* 0x0000000e08047c25 */ /* 0x000fc6000f8e00ff */
[----:B------:R-:W-:Y:S01]  /*4990*/  LDS R15, [R14+0x100] ;  /* 0x000100000e0f7984 */ /* 0x000fe20000000800 */
[----:B------:R-:W-:Y:S01]  /*49a0*/  IMAD R9, R9, UR14, R0 ;  /* 0x0000000e09097c24 */ /* 0x000fe2000f8e0200 */
[----:B--2---:R-:W-:Y:S02]  /*49b0*/  IADD3 R39, -R113, UR4, RZ ;  /* 0x0000000471277c10 */ /* 0x004fe4000fffe1ff */
[----:B------:R-:W-:Y:S02]  /*49c0*/  LDS R17, [R14+0x180] ;  /* 0x000180000e117984 */ /* 0x000fe40000000800 */
[----:B------:R-:W-:Y:S02]  /*49d0*/  IADD3 R37, R5, R9, RZ ;  /* 0x0000000905257210 */ /* 0x000fe40007ffe0ff */
[----:B------:R-:W-:Y:S01]  /*49e0*/  @!P0 STS [UR5+0x200], R117 ;  /* 0x00020075ff008988 */ /* 0x000fe20008000805 */
[----:B------:R-:W-:Y:S06]  /*49f0*/  BAR.SYNC.DEFER_BLOCKING 0x0 ;  /* 0x0000000000007b1d */ /* 0x000fec0000010000 */
[----:B------:R-:W1:Y:S02]  /*4a00*/  LDS R19, [R63+0x200] ;  /* 0x000200003f137984 */ /* 0x000e640000000800 */
        /* <DEDUP_REMOVED lines=13> */
.L_x_17633:
[----:B------:R-:W-:Y:S05]  /*4ae0*/  BSYNC B0 ;  /* 0x0000000000007941 */ /* 0x000fea0003800000 */
.L_x_17632:
[----:B------:R-:W-:Y:S01]  /*4af0*/  MOV R5, R37 ;  /* 0x0000002500057202 */ /* 0x000fe20000000f00 */
[----:B------:R-:W-:Y:S01]  /*4b00*/  ULDC.64 UR6, c[0x0][0x390] ;  /* 0x0000e40000067ab9 */ /* 0x000fe20000000a00 */
[----:B------:R-:W-:Y:S01]  /*4b10*/  IMAD R39, R39, -0x80, RZ ;  /* 0xffffff8027277824 */ /* 0x000fe200078e02ff */
[----:B------:R-:W-:Y:S01]  /*4b20*/  LOP3.LUT R36, R30, 0x20, RZ, 0xfc, !PT ;  /* 0x000000201e247812 */ /* 0x000fe200078efcff */
[----:B------:R-:W-:Y:S01]  /*4b30*/  IMAD R0, R110, UR6, RZ ;  /* 0x000000066e007c24 */ /* 0x000fe2000f8e02ff */
[C---:B------:R-:W-:Y:S01]  /*4b40*/  LOP3.LUT R38, R30.reuse, 0x40, RZ, 0xfc, !PT ;  /* 0x000000401e267812 */ /* 0x040fe200078efcff */
[C---:B------:R-:W-:Y:S01]  /*4b50*/  IMAD.WIDE.U32 R4, R111.reuse, UR6, R4 ;  /* 0x000000066f047c25 */ /* 0x040fe2000f8e0004 */
[----:B------:R-:W-:Y:S01]  /*4b60*/  LOP3.LUT R44, R30, 0x60, RZ, 0xfc, !PT ;  /* 0x000000601e2c7812 */ /* 0x000fe200078efcff */
[----:B------:R-:W-:Y:S01]  /*4b70*/  BSSY B0, `(.L_x_17634) ;  /* 0x0000032000007945 */ /* 0x000fe20003800000 */
[----:B------:R-:W-:Y:S01]  /*4b80*/  SHF.R.S32.HI R37, RZ, 0x1f, R39 ;  /* 0x0000001fff257819 */ /* 0x000fe20000011427 */
[----:B------:R-:W-:Y:S01]  /*4b90*/  IMAD R6, R111, UR7, R0 ;  /* 0x000000076f067c24 */ /* 0x000fe2000f8e0200 */
[----:B------:R-:W-:Y:S01]  /*4ba0*/  ULDC.64 UR6, c[0x0][0x3e0] ;  /* 0x0000f80000067ab9 */ /* 0x000fe20000000a00 */
[----:B------:R-:W-:-:S02]  /*4bb0*/  IADD3 R0, P5, R39, R4, RZ ;  /* 0x0000000427007210 */ /* 0x000fc40007fbe0ff */
[----:B------:R-:W-:Y:S02]  /*4bc0*/  LEA R7, P4, R30, UR6, 0x2 ;  /* 0x000000061e077c11 */ /* 0x000fe4000f8810ff */
[-C--:B------:R-:W-:Y:S02]  /*4bd0*/  ISETP.GE.AND P1, PT, R36, R19.reuse, PT ;  /* 0x000000132400720c */ /* 0x080fe40003f26270 */
[-C--:B------:R-:W-:Y:S02]  /*4be0*/  ISETP.GE.AND P2, PT, R38, R19.reuse, PT ;  /* 0x000000132600720c */ /* 0x080fe40003f46270 */
[----:B------:R-:W-:Y:S02]  /*4bf0*/  ISETP.GE.AND P3, PT, R44, R19, PT ;  /* 0x000000132c00720c */ /* 0x000fe40003f66270 */
[----:B------:R-:W-:Y:S02]  /*4c00*/  IADD3.X R5, R37, R6, R5, P5, !PT ;  /* 0x0000000625057210 */ /* 0x000fe40002ffe405 */
[----:B------:R-:W-:-:S02]  /*4c10*/  LEA.HI.X R6, R30, UR7, R10, 0x2, P4 ;  /* 0x000000071e067c11 */ /* 0x000fc4000a0f140a */
[----:B------:R-:W-:-:S04]  /*4c20*/  LEA R4, P4, R0, R7, 0x2 ;  /* 0x0000000700047211 */ /* 0x000fc800078810ff */
[----:B------:R-:W-:Y:S01]  /*4c30*/  LEA.HI.X R5, R0, R6, R5, 0x2, P4 ;  /* 0x0000000600057211 */ /* 0x000fe200020f1405 */
[----:B------:R-:W-:Y:S01]  /*4c40*/  FADD.FTZ R0, R40, R67 ;  /* 0x0000004328007221 */ /* 0x000fe20000010000 */
[----:B------:R-:W2:Y:S03]  /*4c50*/  LDC.64 R6, c[0x0][0x3a8] ;  /* 0x0000ea00ff067b82 */ /* 0x000ea60000000a00 */
[----:B------:R-:W-:Y:S01]  /*4c60*/  @!P1 STG.E desc[UR10][R4.64+-0x180], R13 ;  /* 0xfffe800d04009986 */ /* 0x000fe2000c10190a */
[----:B-1----:R-:W-:-:S03]  /*4c70*/  IADD3 R8, P1, R30, -0x60, RZ ;  /* 0xffffffa01e087810 */ /* 0x002fc60007f3e0ff */
[----:B------:R1:W-:Y:S04]  /*4c80*/  @!P2 STG.E desc[UR10][R4.64+-0x100], R15 ;  /* 0xffff000f0400a986 */ /* 0x0003e8000c10190a */
[----:B------:R2:W-:Y:S01]  /*4c90*/  @!P3 STG.E desc[UR10][R4.64+-0x80], R17 ;  /* 0xffff80110400b986 */ /* 0x0005e2000c10190a */
[----:B------:R-:W-:Y:S01]  /*4ca0*/  BAR.SYNC.DEFER_BLOCKING 0x0 ;  /* 0x0000000000007b1d */ /* 0x000fe20000010000 */
[----:B-1----:R-:W-:Y:S01]  /*4cb0*/  IADD3.X R15, R10, -0x1, RZ, P1, !PT ;  /* 0xffffffff0a0f7810 */ /* 0x002fe20000ffe4ff */
[----:B--2---:R-:W-:-:S04]  /*4cc0*/  IMAD.WIDE.U32 R4, R6, UR14, RZ ;  /* 0x0000000e06047c25 */ /* 0x004fc8000f8e00ff */
[----:B------:R1:W-:Y:S01]  /*4cd0*/  STS.128 [R12], R40 ;  /* 0x000000280c007388 */ /* 0x0003e20000000c00 */
[----:B------:R-:W-:-:S03]  /*4ce0*/  NOP ;  /* 0x0000000000007918 */ /* 0x000fc60000000000 */
[----:B------:R-:W-:Y:S04]  /*4cf0*/  LDS R9, [R14] ;  /* 0x000000000e097984 */ /* 0x000fe80000000800 */
        /* <DEDUP_REMOVED lines=25> */
.L_x_17635:
[----:B------:R-:W-:Y:S05]  /*4e90*/  BSYNC B0 ;  /* 0x0000000000007941 */ /* 0x000fea0003800000 */
.L_x_17634:
[----:B------:R-:W-:Y:S01]  /*4ea0*/  MOV R2, R4 ;  /* 0x0000000400027202 */ /* 0x000fe20000000f00 */
[----:B------:R-:W-:Y:S01]  /*4eb0*/  ULDC.64 UR6, c[0x0][0x3b0] ;  /* 0x0000ec0000067ab9 */ /* 0x000fe20000000a00 */
[----:B------:R-:W-:Y:S01]  /*4ec0*/  MOV R3, R17 ;  /* 0x0000001100037202 */ /* 0x000fe20000000f00 */
[----:B------:R-:W-:Y:S01]  /*4ed0*/  IMAD R0, R110, UR6, RZ ;  /* 0x000000066e007c24 */ /* 0x000fe2000f8e02ff */
[----:B------:R-:W-:Y:S01]  /*4ee0*/  ULDC.64 UR8, c[0x0][0x3f0] ;  /* 0x0000fc0000087ab9 */ /* 0x000fe20000000a00 */
[-C--:B------:R-:W-:Y:S01]  /*4ef0*/  ISETP.GE.AND P0, PT, R36, R13.reuse, PT ;  /* 0x0000000d2400720c */ /* 0x080fe20003f06270 */
[----:B------:R-:W-:Y:S01]  /*4f00*/  UIADD3 UR4, UR4, 0x1, URZ ;  /* 0x0000000104047890 */ /* 0x000fe2000fffe03f */
[C---:B------:R-:W-:Y:S01]  /*4f10*/  IMAD.WIDE.U32 R2, R111.reuse, UR6, R2 ;  /* 0x000000066f027c25 */ /* 0x040fe2000f8e0002 */
[-C--:B------:R-:W-:Y:S02]  /*4f20*/  ISETP.GE.AND P1, PT, R38, R13.reuse, PT ;  /* 0x0000000d2600720c */ /* 0x080fe40003f26270 */
[----:B------:R-:W-:Y:S01]  /*4f30*/  ISETP.GE.AND P2, PT, R44, R13, PT ;  /* 0x0000000d2c00720c */ /* 0x000fe20003f46270 */
[----:B-1----:R-:W-:Y:S01]  /*4f40*/  IMAD R6, R111, UR7, R0 ;  /* 0x000000076f067c24 */ /* 0x002fe2000f8e0200 */
[----:B------:R-:W-:-:S02]  /*4f50*/  IADD3 R5, P3, R39, R2, RZ ;  /* 0x0000000227057210 */ /* 0x000fc40007f7e0ff */
[C---:B------:R-:W-:Y:S02]  /*4f60*/  LEA R0, P4, R8.reuse, UR8, 0x2 ;  /* 0x0000000808007c11 */ /* 0x040fe4000f8810ff */
[----:B------:R-:W-:Y:S02]  /*4f70*/  IADD3.X R3, R37, R6, R3, P3, !PT ;  /* 0x0000000625037210 */ /* 0x000fe40001ffe403 */
[----:B------:R-:W-:Y:S02]  /*4f80*/  LEA.HI.X R4, R8, UR9, R15, 0x2, P4 ;  /* 0x0000000908047c11 */ /* 0x000fe4000a0f140f */
[C---:B------:R-:W-:Y:S02]  /*4f90*/  LEA R2, P3, R5.reuse, R0, 0x2 ;  /* 0x0000000005027211 */ /* 0x040fe400078610ff */
[----:B------:R-:W-:Y:S02]  /*4fa0*/  IADD3 R34, P4, R34, -0x200, RZ ;  /* 0xfffffe0022227810 */ /* 0x000fe40007f9e0ff */
[----:B------:R-:W-:-:S02]  /*4fb0*/  LEA.HI.X R3, R5, R4, R3, 0x2, P3 ;  /* 0x0000000405037211 */ /* 0x000fc400018f1403 */
[----:B------:R-:W-:Y:S02]  /*4fc0*/  IADD3 R32, P3, R32, -0x200, RZ ;  /* 0xfffffe0020207810 */ /* 0x000fe40007f7e0ff */
[----:B------:R-:W-:Y:S01]  /*4fd0*/  IADD3.X R35, R35, -0x1, RZ, P4, !PT ;  /* 0xffffffff23237810 */ /* 0x000fe200027fe4ff */
[----:B------:R1:W-:Y:S01]  /*4fe0*/  @!P0 STG.E desc[UR10][R2.64], R11 ;  /* 0x0000000b02008986 */ /* 0x0003e2000c10190a */
[----:B------:R-:W-:Y:S02]  /*4ff0*/  ISETP.GT.AND P0, PT, R16, 0x1, PT ;  /* 0x000000011000780c */ /* 0x000fe40003f04270 */
        /* <DEDUP_REMOVED lines=8> */
.L_x_17599:
[----:B------:R-:W-:Y:S02]  /*5080*/  ULDC.64 UR4, c[0x0][0x3d8] ;  /* 0x0000f60000047ab9 */ /* 0x000fe40000000a00 */
[----:B------:R-:W-:-:S04]  /*5090*/  ISETP.NE.U32.AND P0, PT, RZ, UR4, PT ;  /* 0x00000004ff007c0c */ /* 0x000fc8000bf05070 */
[----:B------:R-:W-:-:S13]  /*50a0*/  ISETP.NE.AND.EX P0, PT, RZ, UR5, PT, P0 ;  /* 0x00000005ff007c0c */ /* 0x000fda000bf05300 */
[----:B------:R-:W-:Y:S05]  /*50b0*/  @!P0 BRA `(.L_x_17637) ;  /* 0x00000000005c8947 */ /* 0x000fea0003800000 */
[----:B------:R-:W2:Y:S01]  /*50c0*/  SHFL.DOWN P0, R0, R69, 0x1, 0x1f ;  /* 0x08201f0045007f89 */ /* 0x000ea20000000000 */
[----:B------:R-:W-:Y:S01]  /*50d0*/  BSSY B0, `(.L_x_17637) ;  /* 0x0000015000007945 */ /* 0x000fe20003800000 */
[----:B------:R-:W4:Y:S01]  /*50e0*/  S2R R4, SR_LANEID ;  /* 0x0000000000047919 */ /* 0x000f220000000000 */
[----:B------:R-:W0:Y:S01]  /*50f0*/  S2R R6, SR_TID.X ;  /* 0x0000000000067919 */ /* 0x000e220000002100 */
[----:B--2---:R-:W-:-:S05]  /*5100*/  @P0 FADD R0, R0, R69 ;  /* 0x0000004500000221 */ /* 0x004fca0000000000 */
[----:B-1----:R-:W1:Y:S01]  /*5110*/  SHFL.DOWN P0, R3, R0, 0x2, 0x1f ;  /* 0x08401f0000037f89 */ /* 0x002e620000000000 */
[----:B----4-:R-:W-:-:S13]  /*5120*/  ISETP.NE.AND P1, PT, R4, RZ, PT ;  /* 0x000000ff0400720c */ /* 0x010fda0003f25270 */
        /* <DEDUP_REMOVED lines=15> */
.L_x_17638:
[----:B------:R-:W-:Y:S05]  /*5220*/  BSYNC B0 ;  /* 0x0000000000007941 */ /* 0x000fea0003800000 */
.L_x_17637:
        /* <DEDUP_REMOVED lines=29> */
.L_x_17640:
[----:B------:R-:W2:Y:S02]  /*5400*/  S2R R15, SR_TID.X ;  /* 0x00000000000f7919 */ /* 0x000ea40000002100 */
.L_x_17641:
[----:B------:R-:W-:Y:S05]  /*5410*/  BSYNC B0 ;  /* 0x0000000000007941 */ /* 0x000fea0003800000 */
.L_x_17639:
        /* <DEDUP_REMOVED lines=15> */
[----:B-1----:R-:W-:-:S02]  /*5510*/  IMAD R21, R111, UR9, R110 ;  /* 0x000000096f157c24 */ /* 0x002fc4000f8e026e */
[----:B------:R-:W-:Y:S01]  /*5520*/  IMAD.WIDE.U32 R8, R111, UR8, RZ ;  /* 0x000000086f087c25 */ /* 0x000fe2000f8e00ff */
[----:B------:R-:W-:Y:S01]  /*5530*/  IADD3 R23, R7, R23, RZ ;  /* 0x0000001707177210 */ /* 0x000fe20007ffe0ff */
[----:B------:R-:W-:-:S03]  /*5540*/  ULDC.64 UR8, c[0x0][0x3c0] ;  /* 0x0000f00000087ab9 */ /* 0x000fc60000000a00 */
[----:B------:R-:W-:Y:S01]  /*5550*/  IADD3 R21, R9, R21, RZ ;  /* 0x0000001509157210 */ /* 0x000fe20007ffe0ff */
[----:B--2---:R-:W-:-:S03]  /*5560*/  ULEA UR4, UR5, UR4, 0x18 ;  /* 0x0000000405047291 */ /* 0x004fc6000f8ec03f */
[----:B------:R-:W-:-:S09]  /*5570*/  ULDC UR5, c[0x0][0x0] ;  /* 0x0000000000057ab9 */ /* 0x000fd20000000800 */
.L_x_17643:
        /* <DEDUP_REMOVED lines=28> */
.L_x_17642:
[----:B------:R-:W-:Y:S05]  /*5740*/  EXIT ;  /* 0x000000000000794d */ /* 0x000fea0003800000 */
.L_x_17644:
        /* <DEDUP_REMOVED lines=11> */
.L_x_19033:


//--------------------- .text._Z25selective_scan_bwd_kernelI32Selective_Scan_bwd_kernel_traitsILi32ELi4ELb0ELb0ELb1ELb0ELb1EfN3c107complexIfEEEEv12SSMParamsBwd --------------------------
	.section	.text._Z25selective_scan_bwd_kernelI32Selective_Scan_bwd_kernel_traitsILi32ELi4ELb0ELb0ELb1ELb0ELb1EfN3c107complexIfEEEEv12SSMParamsBwd,"ax",@progbits
	.align	128
        .global         _Z25selective_scan_bwd_kernelI32Selective_Scan_bwd_kernel_traitsILi32ELi4ELb0ELb0ELb1ELb0ELb1EfN3c107complexIfEEEEv12SSMParamsBwd
        .type           _Z25selective_scan_bwd_kernelI32Selective_Scan_bwd_kernel_traitsILi32ELi4ELb0ELb0ELb1ELb0ELb1EfN3c107complexIfEEEEv12SSMParamsBwd,@function
        .size           _Z25selective_scan_bwd_kernelI32Selective_Scan_bwd_kernel_traitsILi32ELi4ELb0ELb0ELb1ELb0ELb1EfN3c107complexIfEEEEv12SSMParamsBwd,(.L_x_19034 - _Z25selective_scan_bwd_kernelI32Selective_Scan_bwd_kernel_traitsILi32ELi4ELb0ELb0ELb1ELb0ELb1EfN3c107complexIfEEEEv12SSMParamsBwd)
        .other          _Z25selective_scan_bwd_kernelI32Selective_Scan_bwd_kernel_traitsILi32ELi4ELb0ELb0ELb1ELb0ELb1EfN3c107complexIfEEEEv12SSMParamsBwd,@"STO_CUDA_ENTRY STV_DEFAULT"
_Z25selective_scan_bwd_kernelI32Selective_Scan_bwd_kernel_traitsILi32ELi4ELb0ELb0ELb1ELb0ELb1EfN3c107complexIfEEEEv12SSMParamsBwd:
.text._Z25selective_scan_bwd_kernelI32Selective_Scan_bwd_kernel_traitsILi32ELi4ELb0ELb0ELb1ELb0ELb1EfN3c107complexIfEEEEv12SSMParamsBwd:
        /* <DEDUP_REMOVED lines=46> */
[----:B------:R-:W3:Y:S03]  /*02e0*/  LDC.64 R38, c[0x0][0x3b8] ;  /* 0x0000ee00ff267b82 */ /* 0x000ee60000000a00 */
[----:B------:R-:W-:Y:S02]  /*02f0*/  UIMAD UR6, UR15, UR8, URZ ;  /* 0x000000080f0672a4 */ /* 0x000fe4000f8e023f */
[----:B------:R-:W-:Y:S02]  /*0300*/  UIMAD.WIDE.U32 UR4, UR14, UR8, URZ ;  /* 0x000000080e0472a5 */ /* 0x000fe4000f8e003f */
[----:B------:R-:W-:Y:S01]  /*0310*/  UIMAD UR8, UR14, UR9, UR6 ;  /* 0x000000090e0872a4 */ /* 0x000fe2000f8e0206 */
[----:B------:R-:W3:Y:S03]  /*0320*/  LDC.64 R40, c[0x0][0x2e0] ;  /* 0x0000b800ff287b82 */ /* 0x000ee60000000a00 */
[----:B------:R-:W-:Y:S01]  /*0330*/  @!P1 IADD3 R6, R6, -R13, RZ ;  /* 0x8000000d06069210 */ /* 0x000fe20007ffe0ff */
[----:B------:R-:W-:-:S03]  /*0340*/  UIADD3 UR5, UR5, UR8, URZ ;  /* 0x0000000805057290 */ /* 0x000fc6000fffe03f */
[----:B------:R-:W-:Y:S01]  /*0350*/  ISETP.GE.U32.AND P0, PT, R6, R13, PT ;  /* 0x0000000d0600720c */ /* 0x000fe20003f06070 */
[-C--:B--2---:R-:W-:Y:S01]  /*0360*/  IMAD R6, R3, R8.reuse, RZ ;  /* 0x0000000803067224 */ /* 0x084fe200078e02ff */
[C---:B------:R-:W-:Y:S01]  /*0370*/  LOP3.LUT R7, R0.reuse, R17, RZ, 0x3c, !PT ;  /* 0x0000001100077212 */ /* 0x040fe200078e3cff */
[----:B------:R-:W-:Y:S01]  /*0380*/  UIMAD UR9, UR15, UR12, URZ ;  /* 0x0000000c0f0972a4 */ /* 0x000fe2000f8e023f */
[----:B------:R-:W-:Y:S01]  /*0390*/  @!P1 IADD3 R5, R5, 0x1, RZ ;  /* 0x0000000105059810 */ /* 0x000fe20007ffe0ff */
[C---:B------:R-:W-:Y:S01]  /*03a0*/  IMAD R12, R0.reuse, R9, R6 ;  /* 0x00000009000c7224 */ /* 0x040fe200078e0206 */
[----:B------:R-:W-:Y:S01]  /*03b0*/  ISETP.GE.AND P2, PT, R7, RZ, PT ;  /* 0x000000ff0700720c */ /* 0x000fe20003f46270 */
[----:B------:R-:W-:Y:S01]  /*03c0*/  UIMAD.WIDE.U32 UR6, UR14, UR12, URZ ;  /* 0x0000000c0e0672a5 */ /* 0x000fe2000f8e003f */
[----:B------:R-:W-:Y:S01]  /*03d0*/  IMAD.WIDE.U32 R6, R0, R8, UR4 ;  /* 0x0000000400067e25 */ /* 0x000fe2000f8e0008 */
[----:B------:R-:W-:Y:S01]  /*03e0*/  UIMAD UR9, UR14, UR13, UR9 ;  /* 0x0000000d0e0972a4 */ /* 0x000fe2000f8e0209 */
[----:B------:R-:W-:-:S02]  /*03f0*/  ISETP.NE.AND P1, PT, R17, RZ, PT ;  /* 0x000000ff1100720c */ /* 0x000fc40003f25270 */
[----:B------:R-:W-:Y:S01]  /*0400*/  LEA R11, R31, 0xffffff80, 0x7 ;  /* 0xffffff801f0b7811 */ /* 0x000fe200078e38ff */
[----:B------:R-:W-:Y:S01]  /*0410*/  UIADD3 UR7, UR7, UR9, URZ ;  /* 0x0000000907077290 */ /* 0x000fe2000fffe03f */
[----:B------:R-:W-:Y:S01]  /*0420*/  @P0 IADD3 R5, R5, 0x1, RZ ;  /* 0x0000000105050810 */ /* 0x000fe20007ffe0ff */
[----:B-1----:R-:W-:Y:S01]  /*0430*/  IMAD R8, R3, R18, RZ ;  /* 0x0000001203087224 */ /* 0x002fe200078e02ff */
[----:B------:R-:W-:Y:S01]  /*0440*/  SHF.R.S32.HI R15, RZ, 0x1f, R11 ;  /* 0x0000001fff0f7819 */ /* 0x000fe2000001140b */
[----:B------:R-:W-:Y:S01]  /*0450*/  ULDC.64 UR12, c[0x0][0x310] ;  /* 0x0000c400000c7ab9 */ /* 0x000fe20000000a00 */
[----:B------:R-:W-:Y:S01]  /*0460*/  IADD3 R21, P0, R11, R6, RZ ;  /* 0x000000060b157210 */ /* 0x000fe20007f1e0ff */
[----:B------:R-:W-:-:S03]  /*0470*/  ULDC.64 UR8, c[0x0][0x260] ;  /* 0x0000980000087ab9 */ /* 0x000fc60000000a00 */
[----:B------:R-:W-:Y:S01]  /*0480*/  IADD3.X R12, R15, R7, R12, P0, !PT ;  /* 0x000000070f0c7210 */ /* 0x000fe200007fe40c */
[C---:B------:R-:W-:Y:S01]  /*0490*/  IMAD.WIDE.U32 R6, R0.reuse, R18, UR6 ;  /* 0x0000000600067e25 */ /* 0x040fe2000f8e0012 */
[----:B------:R-:W-:Y:S02]  /*04a0*/  @!P2 IADD3 R5, -R5, RZ, RZ ;  /* 0x000000ff0505a210 */ /* 0x000fe40007ffe1ff */
[----:B------:R-:W-:Y:S01]  /*04b0*/  ISETP.NE.U32.AND P0, PT, RZ, UR12, PT ;  /* 0x0000000cff007c0c */ /* 0x000fe2000bf05070 */
[C---:B------:R-:W-:Y:S01]  /*04c0*/  IMAD R8, R0.reuse, R19, R8 ;  /* 0x0000001300087224 */ /* 0x040fe200078e0208 */
[----:B------:R-:W-:Y:S02]  /*04d0*/  @!P1 LOP3.LUT R5, RZ, R17, RZ, 0x33, !PT ;  /* 0x00000011ff059212 */ /* 0x000fe400078e33ff */
[----:B------:R-:W-:Y:S02]  /*04e0*/  IADD3 R18, P1, R11, R6, RZ ;  /* 0x000000060b127210 */ /* 0x000fe40007f3e0ff */
[----:B------:R-:W-:Y:S01]  /*04f0*/  ISETP.NE.AND.EX P0, PT, RZ, UR13, PT, P0 ;  /* 0x0000000dff007c0c */ /* 0x000fe2000bf05300 */
[----:B----4-:R-:W-:Y:S01]  /*0500*/  IMAD R6, R3, R22, RZ ;  /* 0x0000001603067224 */ /* 0x010fe200078e02ff */
[----:B------:R-:W-:Y:S01]  /*0510*/  IADD3.X R19, R15, R7, R8, P1, !PT ;  /* 0x000000070f137210 */ /* 0x000fe20000ffe408 */
[----:B------:R-:W-:Y:S01]  /*0520*/  UIMAD UR4, UR15, UR8, URZ ;  /* 0x000000080f0472a4 */ /* 0x000fe2000f8e023f */
[----:B------:R-:W-:Y:S01]  /*0530*/  SHF.R.S32.HI R7, RZ, 0x1f, R5 ;  /* 0x0000001fff077819 */ /* 0x000fe20000011405 */
[----:B------:R-:W-:Y:S01]  /*0540*/  IMAD R10, R0, R23, R6 ;  /* 0x00000017000a7224 */ /* 0x000fe200078e0206 */
[----:B------:R-:W-:Y:S01]  /*0550*/  ISETP.NE.U32.AND P2, PT, R26, RZ, PT ;  /* 0x000000ff1a00720c */ /* 0x000fe20003f45070 */
[----:B------:R-:W-:-:S02]  /*0560*/  ULDC.64 UR12, c[0x0][0x328] ;  /* 0x0000ca00000c7ab9 */ /* 0x000fc40000000a00 */
[----:B------:R-:W-:-:S04]  /*0570*/  IMAD R8, R7, R24, RZ ;  /* 0x0000001807087224 */ /* 0x000fc800078e02ff */
[----:B------:R-:W-:Y:S01]  /*0580*/  IMAD R23, R5, R25, R8 ;  /* 0x0000001905177224 */ /* 0x000fe200078e0208 */
[----:B------:R-:W-:Y:S01]  /*0590*/  UIMAD.WIDE.U32 UR6, UR14, UR8, URZ ;  /* 0x000000080e0672a5 */ /* 0x000fe2000f8e003f */
[----:B------:R-:W1:Y:S01]  /*05a0*/  @P0 LDC R25, c[0x0][0x214] ;  /* 0x00008500ff190b82 */ /* 0x000e620000000800 */
[----:B------:R-:W-:Y:S01]  /*05b0*/  UIMAD UR4, UR14, UR9, UR4 ;  /* 0x000000090e0472a4 */ /* 0x000fe2000f8e0204 */
[----:B------:R-:W-:Y:S01]  /*05c0*/  ISETP.NE.AND.EX P2, PT, R27, RZ, PT, P2 ;  /* 0x000000ff1b00720c */ /* 0x000fe20003f45320 */
[----:B------:R-:W-:Y:S02]  /*05d0*/  UIMAD UR8, UR15, UR12, URZ ;  /* 0x0000000c0f0872a4 */ /* 0x000fe4000f8e023f */
[----:B------:R-:W-:Y:S02]  /*05e0*/  UIADD3 UR7, UR7, UR4, URZ ;  /* 0x0000000407077290 */ /* 0x000fe4000fffe03f */
[----:B------:R-:W-:Y:S01]  /*05f0*/  UIMAD.WIDE.U32 UR4, UR14, UR12, URZ ;  /* 0x0000000c0e0472a5 */ /* 0x000fe2000f8e003f */
[----:B------:R-:W2:Y:S01]  /*0600*/  @P0 LDC R33, c[0x0][0x21c] ;  /* 0x00008700ff210b82 */ /* 0x000ea20000000800 */
[----:B------:R-:W-:Y:S01]  /*0610*/  UIMAD UR8, UR14, UR13, UR8 ;  /* 0x0000000d0e0872a4 */ /* 0x000fe2000f8e0208 */
[----:B0-----:R-:W-:-:S03]  /*0620*/  ISETP.NE.U32.AND P1, PT, R28, RZ, PT ;  /* 0x000000ff1c00720c */ /* 0x001fc60003f25070 */
[----:B------:R-:W-:-:S03]  /*0630*/  UIADD3 UR5, UR5, UR8, URZ ;  /* 0x0000000805057290 */ /* 0x000fc6000fffe03f */
[----:B------:R-:W0:Y:S01]  /*0640*/  @P0 LDC.64 R76, c[0x0][0x310] ;  /* 0x0000c400ff4c0b82 */ /* 0x000e220000000a00 */
[----:B------:R-:W-:Y:S02]  /*0650*/  ISETP.NE.AND.EX P1, PT, R29, RZ, PT, P1 ;  /* 0x000000ff1d00720c */ /* 0x000fe40003f25310 */
[----:B------:R-:W-:Y:S01]  /*0660*/  CS2R R74, SRZ ;  /* 0x00000000004a7805 */ /* 0x000fe2000001ff00 */
[C---:B------:R-:W-:Y:S01]  /*0670*/  IMAD.WIDE.U32 R6, R0.reuse, R22, UR4 ;  /* 0x0000000400067e25 */ /* 0x040fe2000f8e0016 */
[----:B------:R-:W-:-:S04]  /*0680*/  @P2 LEA R74, P3, R0, R26, 0x2 ;  /* 0x0000001a004a2211 */ /* 0x000fc800078610ff */
[----:B------:R-:W-:Y:S01]  /*0690*/  @P2 LEA.HI.X R75, R0, R27, R3, 0x2, P3 ;  /* 0x0000001b004b2211 */ /* 0x000fe200018f1403 */
[----:B------:R-:W-:Y:S01]  /*06a0*/  IMAD.WIDE.U32 R8, R5, R24, UR6 ;  /* 0x0000000605087e25 */ /* 0x000fe2000f8e0018 */
[----:B------:R-:W-:Y:S02]  /*06b0*/  ISETP.GE.AND P2, PT, R31, 0x1, PT ;  /* 0x000000011f00780c */ /* 0x000fe40003f46270 */
[----:B------:R-:W-:Y:S01]  /*06c0*/  IADD3 R11, P4, R11, R6, RZ ;  /* 0x000000060b0b7210 */ /* 0x000fe20007f9e0ff */
[----:B-1----:R-:W-:Y:S01]  /*06d0*/  @P0 IMAD R6, R25, UR14, R0 ;  /* 0x0000000e19060c24 */ /* 0x002fe2000f8e0200 */
[----:B------:R-:W-:Y:S02]  /*06e0*/  LEA R13, R31, 0xffffff00, 0x8 ;  /* 0xffffff001f0d7811 */ /* 0x000fe400078e40ff */
[----:B------:R-:W-:Y:S02]  /*06f0*/  CS2R R72, SRZ ;  /* 0x0000000000487805 */ /* 0x000fe4000001ff00 */
[----:B------:R-:W-:Y:S01]  /*0700*/  IADD3.X R10, R15, R7, R10, P4, !PT ;  /* 0x000000070f0a7210 */ /* 0x000fe200027fe40a */
[----:B------:R-:W-:Y:S01]  /*0710*/  @P0 IMAD R6, R6, R31, RZ ;  /* 0x0000001f06060224 */ /* 0x000fe200078e02ff */
[----:B------:R-:W-:-:S02]  /*0720*/  IADD3 R17, P5, R13, R8, RZ ;  /* 0x000000080d117210 */ /* 0x000fc40007fbe0ff */
[----:B------:R-:W-:Y:S02]  /*0730*/  @P1 LEA R72, P3, R0, R28, 0x2 ;  /* 0x0000001c00481211 */ /* 0x000fe400078610ff */
[----:B---3--:R-:W-:Y:S02]  /*0740*/  LEA R20, P4, R21, R34, 0x2 ;  /* 0x0000002215147211 */ /* 0x008fe400078810ff */
[----:B------:R-:W-:Y:S01]  /*0750*/  IADD3 R8, R9, R23, RZ ;  /* 0x0000001709087210 */ /* 0x000fe20007ffe0ff */
[----:B--2---:R-:W-:Y:S01]  /*0760*/  @P0 IMAD R7, R6, R33, RZ ;  /* 0x0000002106070224 */ /* 0x004fe200078e02ff */
[----:B------:R-:W-:Y:S02]  /*0770*/  @P1 LEA.HI.X R73, R0, R29, R3, 0x2, P3 ;  /* 0x0000001d00491211 */ /* 0x000fe400018f1403 */
[----:B------:R-:W-:Y:S02]  /*0780*/  LEA.HI.X R21, R21, R35, R12, 0x2, P4 ;  /* 0x0000002315157211 */ /* 0x000fe400020f140c */
[----:B------:R-:W-:-:S02]  /*0790*/  LEA.HI.X.SX32 R8, R13, R8, 0x1, P5 ;  /* 0x000000080d087211 */ /* 0x000fc400028f0eff */
[C---:B------:R-:W-:Y:S02]  /*07a0*/  LEA R12, P1, R18.reuse, R36, 0x2 ;  /* 0x00000024120c7211 */ /* 0x040fe400078210ff */
[----:B------:R-:W-:Y:S02]  /*07b0*/  LEA R14, P3, R11, R38, 0x2 ;  /* 0x000000260b0e7211 */ /* 0x000fe400078610ff */
[----:B------:R-:W-:Y:S01]  /*07c0*/  LEA R16, P4, R17, R40, 0x2 ;  /* 0x0000002811107211 */ /* 0x000fe200078810ff */
[----:B------:R-:W-:Y:S01]  /*07d0*/  HFMA2.MMA R9, -RZ, RZ, 0, 0 ;  /* 0x00000000ff097435 */ /* 0x000fe200000001ff */
[----:B0-----:R-:W-:Y:S01]  /*07e0*/  @P0 IMAD.WIDE R76, R7, 0x10, R76 ;  /* 0x00000010074c0825 */ /* 0x001fe200078e024c */
[----:B------:R-:W-:Y:S02]  /*07f0*/  LEA.HI.X R13, R18, R37, R19, 0x2, P1 ;  /* 0x00000025120d7211 */ /* 0x000fe400008f1413 */
[----:B------:R-:W-:Y:S02]  /*0800*/  @!P0 CS2R R76, SRZ ;  /* 0x00000000004c8805 */ /* 0x000fe4000001ff00 */
[----:B------:R-:W-:-:S02]  /*0810*/  LEA.HI.X R15, R11, R39, R10, 0x2, P3 ;  /* 0x000000270b0f7211 */ /* 0x000fc400018f140a */
[----:B------:R-:W-:Y:S02]  /*0820*/  LEA.HI.X R17, R17, R41, R8, 0x2, P4 ;  /* 0x0000002911117211 */ /* 0x000fe400020f1408 */
[----:B------:R-:W-:Y:S01]  /*0830*/  MOV R7, RZ ;  /* 0x000000ff00077202 */ /* 0x000fe20000000f00 */
[----:B------:R-:W-:Y:S06]  /*0840*/  @!P2 BRA `(.L_x_17645) ;  /* 0x0000005400c0a947 */ /* 0x000fec0003800000 */
[----:B------:R-:W0:Y:S01]  /*0850*/  S2R R6, SR_TID.X ;  /* 0x0000000000067919 */ /* 0x000e220000002100 */
[----:B------:R-:W1:Y:S01]  /*0860*/  S2UR UR5, SR_CgaCtaId ;  /* 0x00000000000579c3 */ /* 0x000e620000008800 */
[----:B------:R-:W-:Y:S01]  /*0870*/  MOV R8, R20 ;  /* 0x0000001400087202 */ /* 0x000fe20000000f00 */
[----:B------:R-:W-:Y:S01]  /*0880*/  UMOV UR4, 0x400 ;  /* 0x0000040000047882 */ /* 0x000fe20000000000 */
[----:B------:R-:W2:Y:S01]  /*0890*/  S2R R11, SR_LANEID ;  /* 0x00000000000b7919 */ /* 0x000ea20000000000 */
[----:B------:R-:W-:Y:S02]  /*08a0*/  MOV R10, R21 ;  /* 0x00000015000a7202 */ /* 0x000fe40000000f00 */
[----:B------:R-:W-:Y:S01]  /*08b0*/  MOV R9, RZ ;  /* 0x000000ff00097202 */ /* 0x000fe20000000f00 */
[----:B-1----:R-:W-:-:S03]  /*08c0*/  ULEA UR5, UR5, UR4, 0x18 ;  /* 0x0000000405057291 */ /* 0x002fc6000f8ec03f */
[----:B------:R-:W-:Y:S01]  /*08d0*/  UMOV UR4, URZ ;  /* 0x0000003f00047c82 */ /* 0x000fe20008000000 */
[C---:B0-----:R-:W-:Y:S02]  /*08e0*/  SHF.L.U32 R7, R6.reuse, 0x2, RZ ;  /* 0x0000000206077819 */ /* 0x041fe400000006ff */
[----:B------:R-:W-:Y:S02]  /*08f0*/  LOP3.LUT R18, R6, 0x1f, RZ, 0xc0, !PT ;  /* 0x0000001f06127812 */ /* 0x000fe400078ec0ff */
[----:B------:R-:W-:Y:S02]  /*0900*/  LOP3.LUT R70, R7, 0xffffff80, RZ, 0xc0, !PT ;  /* 0xffffff8007467812 */ /* 0x000fe400078ec0ff */
[----:B------:R-:W-:Y:S02]  /*0910*/  MOV R7, RZ ;  /* 0x000000ff00077202 */ /* 0x000fe40000000f00 */
[----:B------:R-:W-:Y:S02]  /*0920*/  LOP3.LUT R19, R70, 0x1f, R6, 0xf8, !PT ;  /* 0x0000001f46137812 */ /* 0x000fe400078ef806 */
[----:B------:R-:W-:-:S02]  /*0930*/  SHF.L.U32 R20, R6, 0x3, RZ ;  /* 0x0000000306147819 */ /* 0x000fc400000006ff */
[----:B------:R-:W-:Y:S02]  /*0940*/  IADD3 R70, R70, R19, RZ ;  /* 0x0000001346467210 */ /* 0x000fe40007ffe0ff */
[----:B------:R-:W-:Y:S02]  /*0950*/  SHF.R.S32.HI R22, RZ, 0x1f, R19 ;  /* 0x0000001fff167819 */ /* 0x000fe40000011413 */
[----:B------:R-:W-:Y:S02]  /*0960*/  SHF.R.S32.HI R71, RZ, 0x1f, R70 ;  /* 0x0000001fff477819 */ /* 0x000fe40000011446 */
[C---:B------:R-:W-:Y:S02]  /*0970*/  IADD3 R21, R70.reuse, 0x20, RZ ;  /* 0x0000002046157810 */ /* 0x040fe40007ffe0ff */
[C---:B------:R-:W-:Y:S02]  /*0980*/  IADD3 R23, R70.reuse, 0x40, RZ ;  /* 0x0000004046177810 */ /* 0x040fe40007ffe0ff */
[----:B------:R-:W-:-:S02]  /*0990*/  IADD3 R24, R70, 0x60, RZ ;  /* 0x0000006046187810 */ /* 0x000fc40007ffe0ff */
[C---:B------:R-:W-:Y:S02]  /*09a0*/  IADD3 R25, R70.reuse, 0x80, RZ ;  /* 0x0000008046197810 */ /* 0x040fe40007ffe0ff */
[C---:B------:R-:W-:Y:S02]  /*09b0*/  IADD3 R26, R70.reuse, 0xa0, RZ ;  /* 0x000000a0461a7810 */ /* 0x040fe40007ffe0ff */
[C---:B------:R-:W-:Y:S02]  /*09c0*/  IADD3 R27, R70.reuse, 0xc0, RZ ;  /* 0x000000c0461b7810 */ /* 0x040fe40007ffe0ff */
[----:B--2---:R-:W-:-:S07]  /*09d0*/  IADD3 R28, R70, 0xe0, RZ ;  /* 0x000000e0461c7810 */ /* 0x004fce0007ffe0ff */
.L_x_17687:
[----:B0-----:R-:W0:Y:S01]  /*09e0*/  LDC R60, c[0x0][0x224] ;  /* 0x00008900ff3c7b82 */ /* 0x001e220000000800 */
[----:B------:R-:W-:Y:S01]  /*09f0*/  ULDC UR6, c[0x0][0x218] ;  /* 0x0000860000067ab9 */ /* 0x000fe20000000800 */
[C---:B------:R-:W-:Y:S01]  /*0a00*/  LOP3.LUT R61, R19.reuse, 0x20, RZ, 0xfc, !PT ;  /* 0x00000020133d7812 */ /* 0x040fe200078efcff */
[----:B------:R-:W-:Y:S01]  /*0a10*/  HFMA2.MMA R39, -RZ, RZ, 0, 0 ;  /* 0x00000000ff277435 */ /* 0x000fe200000001ff */
[C---:B------:R-:W-:Y:S01]  /*0a20*/  LOP3.LUT R63, R19.reuse, 0x40, RZ, 0xfc, !PT ;  /* 0x00000040133f7812 */ /* 0x040fe200078efcff */
[----:B------:R-:W-:Y:S01]  /*0a30*/  HFMA2.MMA R41, -RZ, RZ, 0, 0 ;  /* 0x00000000ff297435 */ /* 0x000fe200000001ff */
[C---:B------:R-:W-:Y:S02]  /*0a40*/  LOP3.LUT R65, R19.reuse, 0x60, RZ, 0xfc, !PT ;  /* 0x0000006013417812 */ /* 0x040fe400078efcff */
[----:B------:R-:W-:Y:S02]  /*0a50*/  LEA R32, P4, R19, R8, 0x2 ;  /* 0x0000000813207211 */ /* 0x000fe400078810ff */
[----:B------:R-:W-:-:S02]  /*0a60*/  MOV R35, RZ ;  /* 0x000000ff00237202 */ /* 0x000fc40000000f00 */
[----:B------:R-:W-:Y:S01]  /*0a70*/  MOV R37, RZ ;  /* 0x000000ff00257202 */ /* 0x000fe20000000f00 */
[----:B------:R-:W-:Y:S01]  /*0a80*/  BAR.SYNC.DEFER_BLOCKING 0x0 ;  /* 0x0000000000007b1d */ /* 0x000fe20000010000 */
[----:B------:R-:W-:Y:S02]  /*0a90*/  LEA.HI.X R33, R19, R10, R22, 0x2, P4 ;  /* 0x0000000a13217211 */ /* 0x000fe400020f1416 */
[C---:B------:R-:W-:Y:S02]  /*0aa0*/  LEA R30, R11.reuse, UR5, 0x2 ;  /* 0x000000050b1e7c11 */ /* 0x040fe4000f8e10ff */
[----:B------:R-:W-:Y:S01]  /*0ab0*/  LEA R31, R11, UR5, 0x4 ;  /* 0x000000050b1f7c11 */ /* 0x000fe2000f8e20ff */
[----:B------:R-:W-:Y:S02]  /*0ac0*/  HFMA2.MMA R51, -RZ, RZ, 0, 0 ;  /* 0x00000000ff337435 */ /* 0x000fe400000001ff */
[----:B------:R-:W-:Y:S01]  /*0ad0*/  HFMA2.MMA R53, -RZ, RZ, 0, 0 ;  /* 0x00000000ff357435 */ /* 0x000fe200000001ff */
[----:B------:R-:W-:Y:S01]  /*0ae0*/  MOV R47, RZ ;  /* 0x000000ff002f7202 */ /* 0x000fe20000000f00 */
[----:B------:R-:W-:Y:S01]  /*0af0*/  HFMA2.MMA R55, -RZ, RZ, 0, 0 ;  /* 0x00000000ff377435 */ /* 0x000fe200000001ff */
[----:B0-----:R-:W-:Y:S01]  /*0b00*/  IADD3 R29, R60, -UR4, RZ ;  /* 0x800000043c1d7c10 */ /* 0x001fe2000fffe0ff */
[----:B------:R-:W-:Y:S01]  /*0b10*/  HFMA2.MMA R57, -RZ, RZ, 0, 0 ;  /* 0x00000000ff397435 */ /* 0x000fe200000001ff */
[----:B------:R-:W-:Y:S01]  /*0b20*/  MOV R59, RZ ;  /* 0x000000ff003b7202 */ /* 0x000fe20000000f00 */
[----:B------:R-:W0:Y:S01]  /*0b30*/  LDC.64 R92, c[0x0][0x398] ;  /* 0x0000e600ff5c7b82 */ /* 0x000e220000000a00 */
[----:B------:R-:W-:-:S04]  /*0b40*/  LEA R68, R29, 0xffffff80, 0x7 ;  /* 0xffffff801d447811 */ /* 0x000fc800078e38ff */
[----:B------:R-:W-:Y:S01]  /*0b50*/  IADD3 R34, -R68, UR6, RZ ;  /* 0x0000000644227c10 */ /* 0x000fe2000fffe1ff */
[----:B------:R-:W-:-:S03]  /*0b60*/  ULDC.64 UR6, c[0x0][0x2a8] ;  /* 0x0000aa0000067ab9 */ /* 0x000fc60000000a00 */
[-C--:B------:R-:W-:Y:S02]  /*0b70*/  ISETP.GE.AND P0, PT, R19, R34.reuse, PT ;  /* 0x000000221300720c */ /* 0x080fe40003f06270 */
[-C--:B------:R-:W-:Y:S02]  /*0b80*/  ISETP.GE.AND P1, PT, R61, R34.reuse, PT ;  /* 0x000000223d00720c */ /* 0x080fe40003f26270 */
[-C--:B------:R-:W-:Y:S02]  /*0b90*/  ISETP.GE.AND P2, PT, R63, R34.reuse, PT ;  /* 0x000000223f00720c */ /* 0x080fe40003f46270 */
[----:B------:R-:W-:-:S07]  /*0ba0*/  ISETP.GE.AND P3, PT, R65, R34, PT ;  /* 0x000000224100720c */ /* 0x000fce0003f66270 */
[----:B------:R-:W2:Y:S04]  /*0bb0*/  @!P0 LDG.E R35, desc[UR10][R32.64] ;  /* 0x0000000a20238981 */ /* 0x000ea8000c1e1900 */
[----:B------:R-:W3:Y:S04]  /*0bc0*/  @!P1 LDG.E R39, desc[UR10][R32.64+0x80] ;  /* 0x0000800a20279981 */ /* 0x000ee8000c1e1900 */
[----:B------:R-:W4:Y:S04]  /*0bd0*/  @!P2 LDG.E R37, desc[UR10][R32.64+0x100] ;  /* 0x0001000a2025a981 */ /* 0x000f28000c1e1900 */
[----:B------:R1:W4:Y:S01]  /*0be0*/  @!P3 LDG.E R41, desc[UR10][R32.64+0x180] ;  /* 0x0001800a2029b981 */ /* 0x000322000c1e1900 */
[----:B------:R-:W-:-:S02]  /*0bf0*/  LEA R44, P0, R19, R12, 0x2 ;  /* 0x0000000c132c7211 */ /* 0x000fc400078010ff */
[-C--:B------:R-:W-:Y:S02]  /*0c00*/  ISETP.GE.AND P1, PT, R61, R34.reuse, PT ;  /* 0x000000223d00720c */ /* 0x080fe40003f26270 */
[C---:B------:R-:W-:Y:S02]  /*0c10*/  LEA.HI.X R45, R19.reuse, R13, R22, 0x2, P0 ;  /* 0x0000000d132d7211 */ /* 0x040fe400000f1416 */
[-C--:B------:R-:W-:Y:S02]  /*0c20*/  ISETP.GE.AND P0, PT, R19, R34.reuse, PT ;  /* 0x000000221300720c */ /* 0x080fe40003f06270 */
[-C--:B------:R-:W-:Y:S02]  /*0c30*/  ISETP.GE.AND P2, PT, R63, R34.reuse, PT ;  /* 0x000000223f00720c */ /* 0x080fe40003f46270 */
[----:B------:R-:W-:Y:S02]  /*0c40*/  ISETP.GE.AND P3, PT, R65, R34, PT ;  /* 0x000000224100720c */ /* 0x000fe40003f66270 */
[----:B-1----:R-:W-:Y:S01]  /*0c50*/  MOV R33, RZ ;  /* 0x000000ff00217202 */ /* 0x002fe20000000f00 */
[----:B--2---:R1:W-:Y:S04]  /*0c60*/  STS [R30], R35 ;  /* 0x000000231e007388 */ /* 0x0043e80000000800 */
        /* <DEDUP_REMOVED lines=10> */
[----:B------:R-:W-:-:S02]  /*0d10*/  LEA R48, P0, R19, R14, 0x2 ;  /* 0x0000000e13307211 */ /* 0x000fc400078010ff */
[----:B-1----:R-:W-:Y:S02]  /*0d20*/  MOV R35, RZ ;  /* 0x000000ff00237202 */ /* 0x002fe40000000f00 */
[C---:B------:R-:W-:Y:S02]  /*0d30*/  LEA.HI.X R49, R19.reuse, R15, R22, 0x2, P0 ;  /* 0x0000000f13317211 */ /* 0x040fe400000f1416 */
[-C--:B------:R-:W-:Y:S02]  /*0d40*/  ISETP.GE.AND P0, PT, R19, R34.reuse, PT ;  /* 0x000000221300720c */ /* 0x080fe40003f06270 */
[-C--:B------:R-:W-:Y:S02]  /*0d50*/  ISETP.GE.AND P1, PT, R63, R34.reuse, PT ;  /* 0x000000223f00720c */ /* 0x080fe40003f26270 */
[----:B------:R-:W-:Y:S01]  /*0d60*/  ISETP.GE.AND P2, PT, R65, R34, PT ;  /* 0x000000224100720c */ /* 0x000fe20003f46270 */
[----:B--2---:R-:W-:Y:S04]  /*0d70*/  STS [R30], R47 ;  /* 0x0000002f1e007388 */ /* 0x004fe80000000800 */
[----:B---3--:R1:W-:Y:S04]  /*0d80*/  STS [R30+0x80], R51 ;  /* 0x000080331e007388 */ /* 0x0083e80000000800 */
[----:B----4-:R-:W-:Y:S04]  /*0d90*/  STS [R30+0x100], R33 ;  /* 0x000100211e007388 */ /* 0x010fe80000000800 */
[----:B------:R2:W-:Y:S01]  /*0da0*/  STS [R30+0x180], R53 ;  /* 0x000180351e007388 */ /* 0x0005e20000000800 */
[----:B------:R-:W-:-:S03]  /*0db0*/  NOP ;  /* 0x0000000000007918 */ /* 0x000fc60000000000 */
[----:B------:R-:W-:Y:S01]  /*0dc0*/  LDS.128 R40, [R31] ;  /* 0x000000001f287984 */ /* 0x000fe20000000c00 */
[----:B-1----:R-:W-:Y:S01]  /*0dd0*/  MOV R51, RZ ;  /* 0x000000ff00337202 */ /* 0x002fe20000000f00 */
[----:B--2---:R-:W1:Y:S08]  /*0de0*/  LDC.64 R52, c[0x0][0x2a0] ;  /* 0x0000a800ff347b82 */ /* 0x004e700000000a00 */
[----:B------:R-:W-:Y:S06]  /*0df0*/  BAR.SYNC.DEFER_BLOCKING 0x0 ;  /* 0x0000000000007b1d */ /* 0x000fec0000010000 */
[----:B------:R-:W2:Y:S01]  /*0e00*/  @!P0 LDG.E R35, desc[UR10][R48.64] ;  /* 0x0000000a30238981 */ /* 0x000ea2000c1e1900 */
[----:B------:R-:W-:-:S03]  /*0e10*/  ISETP.GE.AND P0, PT, R61, R34, PT ;  /* 0x000000223d00720c */ /* 0x000fc60003f06270 */
[----:B------:R-:W3:Y:S04]  /*0e20*/  @!P1 LDG.E R51, desc[UR10][R48.64+0x100] ;  /* 0x0001000a30339981 */ /* 0x000ee8000c1e1900 */
[----:B------:R-:W4:Y:S06]  /*0e30*/  @!P2 LDG.E R57, desc[UR10][R48.64+0x180] ;  /* 0x0001800a3039a981 */ /* 0x000f2c000c1e1900 */
[----:B------:R0:W3:Y:S01]  /*0e40*/  @!P0 LDG.E R55, desc[UR10][R48.64+0x80] ;  /* 0x0000800a30378981 */ /* 0x0000e2000c1e1900 */
[----:B------:R-:W-:Y:S01]  /*0e50*/  ISETP.GE.AND P0, PT, R19, R34, PT ;  /* 0x000000221300720c */ /* 0x000fe20003f06270 */
[----:B-1----:R-:W-:Y:S01]  /*0e60*/  IMAD R32, R52, UR15, RZ ;  /* 0x0000000f34207c24 */ /* 0x002fe2000f8e02ff */
[----:B------:R-:W-:-:S03]  /*0e70*/  SHF.R.S32.HI R69, RZ, 0x1f, R68 ;  /* 0x0000001fff457819 */ /* 0x000fc60000011444 */
[----:B------:R-:W-:Y:S02]  /*0e80*/  IMAD R53, R53, UR14, R32 ;  /* 0x0000000e35357c24 */ /* 0x000fe4000f8e0220 */
[----:B------:R-:W-:Y:S01]  /*0e90*/  IMAD.WIDE.U32 R32, R52, UR14, RZ ;  /* 0x0000000e34207c25 */ /* 0x000fe2000f8e00ff */
[----:B------:R-:W-:-:S05]  /*0ea0*/  IADD3 R60, -R60, UR4, RZ ;  /* 0x000000043c3c7c10 */ /* 0x000fca000fffe1ff */
[----:B------:R-:W-:Y:S01]  /*0eb0*/  @!P0 IMAD.WIDE.U32 R44, R52, UR14, R68 ;  /* 0x0000000e342c8c25 */ /* 0x000fe2000f8e0044 */
[----:B------:R-:W-:Y:S02]  /*0ec0*/  IADD3 R47, R33, R53, RZ ;  /* 0x00000035212f7210 */ /* 0x000fe40007ffe0ff */
[----:B------:R-:W-:Y:S01]  /*0ed0*/  MOV R46, R32 ;  /* 0x00000020002e7202 */ /* 0x000fe20000000f00 */
[----:B------:R-:W-:Y:S01]  /*0ee0*/  IMAD R33, R3, UR6, RZ ;  /* 0x0000000603217c24 */ /* 0x000fe2000f8e02ff */
[----:B------:R-:W-:Y:S01]  /*0ef0*/  @!P0 IADD3 R45, R53, R45, RZ ;  /* 0x0000002d352d8210 */ /* 0x000fe20007ffe0ff */
[----:B------:R-:W-:Y:S02]  /*0f00*/  IMAD R32, R60, -0x80, RZ ;  /* 0xffffff803c207824 */ /* 0x000fe400078e02ff */
[----:B------:R-:W-:-:S04]  /*0f10*/  IMAD.WIDE.U32 R46, R0, UR6, R46 ;  /* 0x00000006002e7c25 */ /* 0x000fc8000f8e002e */
[----:B------:R-:W-:-:S04]  /*0f20*/  @!P0 IMAD.WIDE.U32 R44, R0, UR6, R44 ;  /* 0x00000006002c8c25 */ /* 0x000fc8000f8e002c */
[----:B------:R-:W-:Y:S01]  /*0f30*/  IMAD R53, R0, UR7, R33 ;  /* 0x0000000700357c24 */ /* 0x000fe2000f8e0221 */
[----:B------:R-:W-:Y:S01]  /*0f40*/  ULDC.64 UR6, c[0x0][0x318] ;  /* 0x0000c60000067ab9 */ /* 0x000fe20000000a00 */
[----:B------:R-:W-:Y:S02]  /*0f50*/  SHF.R.S32.HI R33, RZ, 0x1f, R32 ;  /* 0x0000001fff217819 */ /* 0x000fe40000011420 */
[C---:B------:R-:W-:Y:S02]  /*0f60*/  LEA R52, P2, R19.reuse, UR6, 0x2 ;  /* 0x0000000613347c11 */ /* 0x040fe4000f8410ff */
[C---:B0-----:R-:W-:Y:S02]  /*0f70*/  @!P0 IADD3 R49, P1, R19.reuse, R44, RZ ;  /* 0x0000002c13318210 */ /* 0x041fe40007f3e0ff */
[----:B------:R-:W-:Y:S02]  /*0f80*/  LEA.HI.X R44, R19, UR7, R22, 0x2, P2 ;  /* 0x00000007132c7c11 */ /* 0x000fe400090f1416 */
[----:B------:R-:W-:-:S02]  /*0f90*/  @!P0 IADD3.X R50, R22, R45, R53, P1, !PT ;  /* 0x0000002d16328210 */ /* 0x000fc40000ffe435 */
[----:B------:R-:W-:-:S04]  /*0fa0*/  @!P0 LEA R48, P1, R49, UR6, 0x2 ;  /* 0x0000000631308c11 */ /* 0x000fc8000f8210ff */
[----:B------:R-:W-:Y:S01]  /*0fb0*/  @!P0 LEA.HI.X R49, R49, UR7, R50, 0x2, P1 ;  /* 0x0000000731318c11 */ /* 0x000fe200088f1432 */
[----:B------:R-:W-:Y:S01]  /*0fc0*/  ULDC.64 UR6, c[0x0][0x2b8] ;  /* 0x0000ae0000067ab9 */ /* 0x000fe20000000a00 */
[----:B------:R-:W-:Y:S02]  /*0fd0*/  ISETP.GE.AND P1, PT, R65, R34, PT ;  /* 0x000000224100720c */ /* 0x000fe40003f26270 */
[----:B------:R-:W-:Y:S01]  /*0fe0*/  MOV R67, RZ ;  /* 0x000000ff00437202 */ /* 0x000fe20000000f00 */
[----:B--2---:R0:W-:Y:S02]  /*0ff0*/  STS [R30], R35 ;  /* 0x000000231e007388 */ /* 0x0041e40000000800 */
[----:B0-----:R-:W-:-:S04]  /*1000*/  IADD3 R35, P3, R32, R46, RZ ;  /* 0x0000002e20237210 */ /* 0x001fc80007f7e0ff */
[----:B------:R-:W-:Y:S02]  /*1010*/  IADD3.X R46, R33, R53, R47, P3, !PT ;  /* 0x00000035212e7210 */ /* 0x000fe40001ffe42f */
[C---:B------:R-:W-:Y:S01]  /*1020*/  LEA R52, P2, R35.reuse, R52, 0x2 ;  /* 0x0000003423347211 */ /* 0x040fe200078410ff */
[----:B---3--:R0:W-:Y:S03]  /*1030*/  STS [R30+0x80], R55 ;  /* 0x000080371e007388 */ /* 0x0081e60000000800 */
[----:B------:R-:W-:Y:S01]  /*1040*/  LEA.HI.X R53, R35, R44, R46, 0x2, P2 ;  /* 0x0000002c23357211 */ /* 0x000fe200010f142e */
[----:B------:R-:W-:Y:S04]  /*1050*/  STS [R30+0x100], R51 ;  /* 0x000100331e007388 */ /* 0x000fe80000000800 */
[----:B----4-:R1:W-:Y:S01]  /*1060*/  STS [R30+0x180], R57 ;  /* 0x000180391e007388 */ /* 0x0103e20000000800 */
[----:B------:R-:W-:-:S03]  /*1070*/  NOP ;  /* 0x0000000000007918 */ /* 0x000fc60000000000 */
[----:B------:R-:W-:Y:S01]  /*1080*/  LDS.128 R44, [R31] ;  /* 0x000000001f2c7984 */ /* 0x000fe20000000c00 */
[-C--:B------:R-:W-:Y:S02]  /*1090*/  ISETP.GE.AND P2, PT, R61, R34.reuse, PT ;  /* 0x000000223d00720c */ /* 0x080fe40003f46270 */
[----:B------:R-:W-:Y:S01]  /*10a0*/  ISETP.GE.AND P3, PT, R63, R34, PT ;  /* 0x000000223f00720c */ /* 0x000fe20003f66270 */
[----:B------:R-:W-:Y:S01]  /*10b0*/  BAR.SYNC.DEFER_BLOCKING 0x0 ;  /* 0x0000000000007b1d */ /* 0x000fe20000010000 */
[----:B------:R-:W-:Y:S02]  /*10c0*/  HFMA2.MMA R35, -RZ, RZ, 0, 0 ;  /* 0x00000000ff237435 */ /* 0x000fe400000001ff */
[----:B0-----:R-:W-:-:S05]  /*10d0*/  HFMA2.MMA R55, -RZ, RZ, 0, 0 ;  /* 0x00000000ff377435 */ /* 0x001fca00000001ff */
[----:B-1----:R-:W0:Y:S03]  /*10e0*/  LDC.64 R56, c[0x0][0x2b0] ;  /* 0x0000ac00ff387b82 */ /* 0x002e260000000a00 */
[----:B------:R1:W2:Y:S04]  /*10f0*/  @!P0 LDG.E R35, desc[UR10][R48.64] ;  /* 0x0000000a30238981 */ /* 0x0002a8000c1e1900 */
[----:B------:R-:W3:Y:S04]  /*1100*/  @!P2 LDG.E R59, desc[UR10][R52.64+-0x180] ;  /* 0xfffe800a343ba981 */ /* 0x000ee8000c1e1900 */
[----:B------:R-:W4:Y:S04]  /*1110*/  @!P3 LDG.E R55, desc[UR10][R52.64+-0x100] ;  /* 0xffff000a3437b981 */ /* 0x000f28000c1e1900 */
[----:B------:R1:W4:Y:S01]  /*1120*/  @!P1 LDG.E R67, desc[UR10][R52.64+-0x80] ;  /* 0xffff800a34439981 */ /* 0x000322000c1e1900 */
[----:B0-----:R-:W-:Y:S01]  /*1130*/  IMAD R50, R56, UR15, RZ ;  /* 0x0000000f38327c24 */ /* 0x001fe2000f8e02ff */
[----:B------:R-:W-:-:S03]  /*1140*/  @!P0 MOV R51, R69 ;  /* 0x0000004500338202 */ /* 0x000fc60000000f00 */
[----:B------:R-:W-:Y:S01]  /*1150*/  IMAD R57, R57, UR14, R50 ;  /* 0x0000000e39397c24 */ /* 0x000fe2000f8e0232 */
[----:B------:R-:W-:Y:S01]  /*1160*/  @!P0 MOV R50, R68 ;  /* 0x0000004400328202 */ /* 0x000fe20000000f00 */
[----:B-1----:R-:W-:-:S04]  /*1170*/  IMAD.WIDE.U32 R48, R56, UR14, RZ ;  /* 0x0000000e38307c25 */ /* 0x002fc8000f8e00ff */
[----:B------:R-:W-:Y:S01]  /*1180*/  @!P0 IMAD.WIDE.U32 R50, R56, UR14, R50 ;  /* 0x0000000e38328c25 */ /* 0x000fe2000f8e0032 */
[----:B------:R-:W-:-:S04]  /*1190*/  IADD3 R49, R49, R57, RZ ;  /* 0x0000003931317210 */ /* 0x000fc80007ffe0ff */
[----:B------:R-:W-:Y:S01]  /*11a0*/  @!P0 IADD3 R51, R57, R51, RZ ;  /* 0x0000003339338210 */ /* 0x000fe20007ffe0ff */
[----:B------:R-:W-:Y:S02]  /*11b0*/  IMAD R57, R3, UR6, RZ ;  /* 0x0000000603397c24 */ /* 0x000fe4000f8e02ff */
[----:B------:R-:W-:-:S04]  /*11c0*/  IMAD.WIDE.U32 R52, R0, UR6, R48 ;  /* 0x0000000600347c25 */ /* 0x000fc8000f8e0030 */
[----:B------:R-:W-:Y:S01]  /*11d0*/  @!P0 IMAD.WIDE.U32 R48, R0, UR6, R50 ;  /* 0x0000000600308c25 */ /* 0x000fe2000f8e0032 */
[----:B------:R-:W-:-:S03]  /*11e0*/  IADD3 R50, P6, R32, R52, RZ ;  /* 0x0000003420327210 */ /* 0x000fc60007fde0ff */
[----:B------:R-:W-:Y:S01]  /*11f0*/  IMAD R79, R0, UR7, R57 ;  /* 0x00000007004f7c24 */ /* 0x000fe2000f8e0239 */
[----:B------:R-:W-:Y:S01]  /*1200*/  ULDC.64 UR6, c[0x0][0x308] ;  /* 0x0000c20000067ab9 */ /* 0x000fe20000000a00 */
[C---:B------:R-:W-:Y:S02]  /*1210*/  @!P0 IADD3 R54, P5, R19.reuse, R48, RZ ;  /* 0x0000003013368210 */ /* 0x040fe40007fbe0ff */
[----:B------:R-:W-:Y:S02]  /*1220*/  LEA R57, P4, R19, UR6, 0x2 ;  /* 0x0000000613397c11 */ /* 0x000fe4000f8810ff */
[----:B------:R-:W-:Y:S02]  /*1230*/  IADD3.X R51, R33, R79, R53, P6, !PT ;  /* 0x0000004f21337210 */ /* 0x000fe400037fe435 */
[----:B------:R-:W-:Y:S02]  /*1240*/  @!P0 IADD3.X R49, R22, R49, R79, P5, !PT ;  /* 0x0000003116318210 */ /* 0x000fe40002ffe44f */
[----:B------:R-:W-:-:S02]  /*1250*/  LEA.HI.X R48, R19, UR7, R22, 0x2, P4 ;  /* 0x0000000713307c11 */ /* 0x000fc4000a0f1416 */
[----:B------:R-:W-:Y:S02]  /*1260*/  @!P0 LEA R52, P5, R54, UR6, 0x2 ;  /* 0x0000000636348c11 */ /* 0x000fe4000f8a10ff */
[----:B------:R-:W-:Y:S02]  /*1270*/  LEA R56, P4, R50, R57, 0x2 ;  /* 0x0000003932387211 */ /* 0x000fe400078810ff */
[----:B------:R-:W-:Y:S02]  /*1280*/  @!P0 LEA.HI.X R53, R54, UR7, R49, 0x2, P5 ;  /* 0x0000000736358c11 */ /* 0x000fe4000a8f1431 */
[----:B------:R-:W-:Y:S01]  /*1290*/  LEA.HI.X R57, R50, R48, R51, 0x2, P4 ;  /* 0x0000003032397211 */ /* 0x000fe200020f1433 */
        /* <DEDUP_REMOVED lines=14> */
[----:B------:R0:W4:Y:S01]  /*1380*/  @!P1 LDG.E R81, desc[UR10][R56.64+-0x80] ;  /* 0xffff800a38519981 */ /* 0x000122000c1e1900 */
[----:B--2---:R-:W-:Y:S01]  /*1390*/  FMUL.FTZ R58, R48, -1.4426950216293334961 ;  /* 0xbfb8aa3b303a7820 */ /* 0x004fe20000410000 */
[----:B------:R-:W-:Y:S01]  /*13a0*/  FMUL.FTZ R62, R49, -1.4426950216293334961 ;  /* 0xbfb8aa3b313e7820 */ /* 0x000fe20000410000 */
[----:B------:R-:W-:Y:S01]  /*13b0*/  FMUL.FTZ R67, R51, -1.4426950216293334961 ;  /* 0xbfb8aa3b33437820 */ /* 0x000fe20000410000 */
[----:B0-----:R-:W-:-:S03]  /*13c0*/  FMUL.FTZ R56, R50, -1.4426950216293334961 ;  /* 0xbfb8aa3b32387820 */ /* 0x001fc60000410000 */
[----:B------:R-:W-:Y:S08]  /*13d0*/  MUFU.EX2 R58, R58 ;  /* 0x0000003a003a7308 */ /* 0x000ff00000000800 */
[----:B------:R-:W0:Y:S08]  /*13e0*/  MUFU.EX2 R56, R56 ;  /* 0x0000003800387308 */ /* 0x000e300000000800 */
[----:B------:R-:W1:Y:S08]  /*13f0*/  MUFU.EX2 R62, R62 ;  /* 0x0000003e003e7308 */ /* 0x000e700000000800 */
[----:B------:R-:W2:Y:S01]  /*1400*/  MUFU.EX2 R67, R67 ;  /* 0x0000004300437308 */ /* 0x000ea20000000800 */
[----:B0-----:R-:W-:-:S07]  /*1410*/  FADD.FTZ R66, R56, 1 ;  /* 0x3f80000038427421 */ /* 0x001fce0000010000 */
[----:B------:R-:W-:Y:S01]  /*1420*/  MUFU.RCP R83, R66 ;  /* 0x0000004200537308 */ /* 0x000fe20000001000 */
[----:B------:R-:W0:Y:S01]  /*1430*/  S2UR UR6, SR_CgaCtaId ;  /* 0x00000000000679c3 */ /* 0x000e220000008800 */
[----:B------:R-:W-:Y:S01]  /*1440*/  ISETP.NE.AND P6, PT, R6, RZ, PT ;  /* 0x000000ff0600720c */ /* 0x000fe20003fc5270 */
[----:B------:R-:W-:Y:S02]  /*1450*/  UMOV UR5, 0x400 ;  /* 0x0000040000057882 */ /* 0x000fe40000000000 */
[----:B0-----:R-:W-:Y:S01]  /*1460*/  ULEA UR5, UR6, UR5, 0x18 ;  /* 0x0000000506057291 */ /* 0x001fe2000f8ec03f */
[----:B------:R-:W-:Y:S01]  /*1470*/  IADD3 R78, P1, R19, R68, RZ ;  /* 0x00000044134e7210 */ /* 0x000fe20007f3e0ff */
[----:B------:R-:W-:Y:S01]  /*1480*/  BSSY B0, `(.L_x_17646) ;  /* 0x000003f000007945 */ /* 0x000fe20003800000 */
[----:B---3--:R0:W-:Y:S04]  /*1490*/  STS [R30], R35 ;  /* 0x000000231e007388 */ /* 0x0081e80000000800 */
[----:B----4-:R1:W-:Y:S04]  /*14a0*/  STS [R30+0x100], R59 ;  /* 0x0001003b1e007388 */ /* 0x0103e80000000800 */
[----:B------:R-:W-:Y:S04]  /*14b0*/  STS [R30+0x80], R79 ;  /* 0x0000804f1e007388 */ /* 0x000fe80000000800 */
[----:B------:R3:W-:Y:S01]  /*14c0*/  STS [R30+0x180], R81 ;  /* 0x000180511e007388 */ /* 0x0007e20000000800 */
[----:B------:R-:W-:-:S03]  /*14d0*/  NOP ;  /* 0x0000000000007918 */ /* 0x000fc60000000000 */
[----:B------:R-:W4:Y:S01]  /*14e0*/  LDS.128 R52, [R31] ;  /* 0x000000001f347984 */ /* 0x000f220000000c00 */
[----:B0-----:R-:W-:Y:S01]  /*14f0*/  FADD.FTZ R35, R58, 1 ;  /* 0x3f8000003a237421 */ /* 0x001fe20000010000 */
[----:B-1----:R-:W-:-:S03]  /*1500*/  FADD.FTZ R59, R62, 1 ;  /* 0x3f8000003e3b7421 */ /* 0x002fc60000010000 */
[----:B---3--:R-:W0:Y:S01]  /*1510*/  MUFU.RCP R81, R35 ;  /* 0x0000002300517308 */ /* 0x008e220000001000 */
[----:B--2---:R-:W-:-:S07]  /*1520*/  FADD.FTZ R62, R67, 1 ;  /* 0x3f800000433e7421 */ /* 0x004fce0000010000 */
[----:B------:R1:W2:Y:S08]  /*1530*/  MUFU.RCP R64, R59 ;  /* 0x0000003b00407308 */ /* 0x0002b00000001000 */
[----:B------:R-:W3:Y:S01]  /*1540*/  MUFU.RCP R80, R62 ;  /* 0x0000003e00507308 */ /* 0x000ee20000001000 */
[----:B0-----:R-:W-:Y:S01]  /*1550*/  FADD.FTZ R57, -R81, 1 ;  /* 0x3f80000051397421 */ /* 0x001fe20000010100 */
[----:B------:R-:W-:-:S03]  /*1560*/  FADD.FTZ R35, -R83, 1 ;  /* 0x3f80000053237421 */ /* 0x000fc60000010100 */
[----:B------:R-:W-:Y:S01]  /*1570*/  FFMA.FTZ R57, R48, R57, 1 ;  /* 0x3f80000030397423 */ /* 0x000fe20000010039 */
[----:B-1----:R-:W-:Y:S01]  /*1580*/  FFMA.FTZ R59, R50, R35, 1 ;  /* 0x3f800000323b7423 */ /* 0x002fe20000010023 */
[----:B--2---:R-:W-:Y:S01]  /*1590*/  FADD.FTZ R58, -R64, 1 ;  /* 0x3f800000403a7421 */ /* 0x004fe20000010100 */
[----:B----4-:R-:W-:Y:S01]  /*15a0*/  FMUL.FTZ R56, R44, R52 ;  /* 0x000000342c387220 */ /* 0x010fe20000410000 */
[----:B------:R-:W-:-:S03]  /*15b0*/  FMUL.FTZ R35, R45, R53 ;  /* 0x000000352d237220 */ /* 0x000fc60000410000 */
[----:B------:R-:W-:Y:S01]  /*15c0*/  FMUL.FTZ R56, R81, R56 ;  /* 0x0000003851387220 */ /* 0x000fe20000410000 */
[----:B---3--:R-:W-:Y:S01]  /*15d0*/  FADD.FTZ R66, -R80, 1 ;  /* 0x3f80000050427421 */ /* 0x008fe20000010100 */
[----:B------:R-:W-:Y:S02]  /*15e0*/  FMUL.FTZ R62, R46, R54 ;  /* 0x000000362e3e7220 */ /* 0x000fe40000410000 */
[----:B------:R-:W-:Y:S01]  /*15f0*/  FMUL.FTZ R56, R56, R57 ;  /* 0x0000003938387220 */ /* 0x000fe20000410000 */
[----:B------:R-:W-:Y:S01]  /*1600*/  FMUL.FTZ R57, R47, R55 ;  /* 0x000000372f397220 */ /* 0x000fe20000410000 */
[----:B------:R-:W-:Y:S01]  /*1610*/  FFMA.FTZ R58, R49, R58, 1 ;  /* 0x3f800000313a7423 */ /* 0x000fe2000001003a */
[----:B------:R-:W-:Y:S01]  /*1620*/  FMUL.FTZ R35, R64, R35 ;  /* 0x0000002340237220 */ /* 0x000fe20000410000 */
[----:B------:R-:W-:Y:S01]  /*1630*/  FFMA.FTZ R67, R51, R66, 1 ;  /* 0x3f80000033437423 */ /* 0x000fe20000010042 */
[----:B------:R-:W-:Y:S01]  /*1640*/  FMUL.FTZ R62, R83, R62 ;  /* 0x0000003e533e7220 */ /* 0x000fe20000410000 */
[----:B------:R-:W-:Y:S01]  /*1650*/  FMUL.FTZ R66, R80, R57 ;  /* 0x0000003950427220 */ /* 0x000fe20000410000 */
[----:B------:R-:W-:-:S02]  /*1660*/  FMUL.FTZ R57, R35, R58 ;  /* 0x0000003a23397220 */ /* 0x000fc40000410000 */
[----:B------:R-:W-:Y:S01]  /*1670*/  FMUL.FTZ R58, R62, R59 ;  /* 0x0000003b3e3a7220 */ /* 0x000fe20000410000 */
[----:B------:R-:W-:Y:S01]  /*1680*/  FMUL.FTZ R59, R66, R67 ;  /* 0x00000043423b7220 */ /* 0x000fe20000410000 */
[----:B------:R-:W-:Y:S01]  /*1690*/  BAR.SYNC.DEFER_BLOCKING 0x0 ;  /* 0x0000000000007b1d */ /* 0x000fe20000010000 */
[----:B------:R-:W-:-:S05]  /*16a0*/  MOV R35, UR5 ;  /* 0x0000000500237c02 */ /* 0x000fca0008000f00 */
[----:B------:R0:W-:Y:S01]  /*16b0*/  STS.128 [R31], R56 ;  /* 0x000000381f007388 */ /* 0x0001e20000000c00 */
[----:B------:R-:W-:-:S03]  /*16c0*/  NOP ;  /* 0x0000000000007918 */ /* 0x000fc60000000000 */
[----:B------:R-:W-:Y:S04]  /*16d0*/  LDS R85, [R30] ;  /* 0x000000001e557984 */ /* 0x000fe80000000800 */
[----:B------:R-:W-:Y:S04]  /*16e0*/  LDS R87, [R30+0x80] ;  /* 0x000080001e577984 */ /* 0x000fe80000000800 */
[----:B------:R-:W-:Y:S04]  /*16f0*/  LDS R89, [R30+0x100] ;  /* 0x000100001e597984 */ /* 0x000fe80000000800 */
[----:B------:R-:W-:Y:S04]  /*1700*/  LDS R91, [R30+0x180] ;  /* 0x000180001e5b7984 */ /* 0x000fe80000000800 */
[----:B------:R-:W-:Y:S01]  /*1710*/  @!P6 STS [UR5+0x200], R34 ;  /* 0x00020022ff00e988 */ /* 0x000fe20008000805 */
[----:B------:R-:W-:Y:S06]  /*1720*/  BAR.SYNC.DEFER_BLOCKING 0x0 ;  /* 0x0000000000007b1d */ /* 0x000fec0000010000 */
[----:B------:R-:W1:Y:S01]  /*1730*/  LDS R62, [R35+0x200] ;  /* 0x00020000233e7984 */ /* 0x000e620000000800 */
[C---:B------:R-:W-:Y:S01]  /*1740*/  IMAD R66, R92.reuse, UR15, RZ ;  /* 0x0000000f5c427c24 */ /* 0x040fe2000f8e02ff */
[----:B0-----:R-:W-:Y:S01]  /*1750*/  P2R R56, PR, RZ, 0x40 ;  /* 0x00000040ff387803 */ /* 0x001fe20000000000 */
[----:B------:R-:W-:-:S04]  /*1760*/  IMAD.WIDE.U32 R56, R92, UR14, RZ ;  /* 0x0000000e5c387c25 */ /* 0x000fc8000f8e00ff */
        /* <DEDUP_REMOVED lines=16> */
.L_x_17647:
[----:B------:R-:W-:Y:S05]  /*1870*/  BSYNC B0 ;  /* 0x0000000000007941 */ /* 0x000fea0003800000 */
.L_x_17646:
        /* <DEDUP_REMOVED lines=12> */
[----:B------:R-:W-:Y:S01]  /*1940*/  IADD3 R56, P4, R32, R56, RZ ;  /* 0x0000003820387210 */ /* 0x000fe20007f9e0ff */
[----:B------:R-:W-:Y:S01]  /*1950*/  FMUL.FTZ R80, R51, R80 ;  /* 0x0000005033507220 */ /* 0x000fe20000410000 */
[----:B0-----:R-:W-:Y:S02]  /*1960*/  LEA R67, P3, R19, UR6, 0x2 ;  /* 0x0000000613437c11 */ /* 0x001fe4000f8610ff */
[----:B------:R-:W-:Y:S01]  /*1970*/  IADD3.X R57, R33, R59, R57, P4, !PT ;  /* 0x0000003b21397210 */ /* 0x000fe200027fe439 */
[----:B------:R-:W-:Y:S01]  /*1980*/  FMUL.FTZ R59, R46, R83 ;  /* 0x000000532e3b7220 */ /* 0x000fe20000410000 */
[----:B------:R-:W-:Y:S01]  /*1990*/  LEA.HI.X R58, R19, UR7, R22, 0x2, P3 ;  /* 0x00000007133a7c11 */ /* 0x000fe200098f1416 */
[----:B------:R-:W-:Y:S01]  /*19a0*/  ULDC.64 UR6, c[0x0][0x320] ;  /* 0x0000c80000067ab9 */ /* 0x000fe20000000a00 */
[----:B------:R-:W-:-:S04]  /*19b0*/  LEA R66, P3, R56, R67, 0x2 ;  /* 0x0000004338427211 */ /* 0x000fc800078610ff */
[----:B------:R-:W-:Y:S01]  /*19c0*/  LEA.HI.X R67, R56, R58, R57, 0x2, P3 ;  /* 0x0000003a38437211 */ /* 0x000fe200018f1439 */
[----:B------:R-:W-:Y:S01]  /*19d0*/  FMUL.FTZ R57, R44, R81 ;  /* 0x000000512c397220 */ /* 0x000fe20000410000 */
[----:B------:R-:W-:Y:S01]  /*19e0*/  FMUL.FTZ R56, R45, R64 ;  /* 0x000000402d387220 */ /* 0x000fe20000410000 */
[----:B------:R-:W-:Y:S02]  /*19f0*/  FMUL.FTZ R58, R47, R80 ;  /* 0x000000502f3a7220 */ /* 0x000fe40000410000 */
        /* <DEDUP_REMOVED lines=40> */
.L_x_17650:
[----:B------:R-:W-:Y:S05]  /*1c80*/  BSYNC B0 ;  /* 0x0000000000007941 */ /* 0x000fea0003800000 */
.L_x_17649:
[----:B------:R-:W-:Y:S01]  /*1c90*/  MOV R45, R53 ;  /* 0x00000035002d7202 */ /* 0x000fe20000000f00 */
[----:B------:R-:W-:Y:S01]  /*1ca0*/  ULDC.64 UR8, c[0x0][0x2c8] ;  /* 0x0000b20000087ab9 */ /* 0x000fe20000000a00 */
[-C--:B------:R-:W-:Y:S01]  /*1cb0*/  ISETP.GE.AND P0, PT, R61, R50.reuse, PT ;  /* 0x000000323d00720c */ /* 0x080fe20003f06270 */
[----:B------:R-:W-:Y:S01]  /*1cc0*/  IMAD R47, R3, UR8, RZ ;  /* 0x00000008032f7c24 */ /* 0x000fe2000f8e02ff */
[-C--:B------:R-:W-:Y:S01]  /*1cd0*/  ISETP.GE.AND P1, PT, R63, R50.reuse, PT ;  /* 0x000000323f00720c */ /* 0x080fe20003f26270 */
[----:B------:R-:W-:Y:S01]  /*1ce0*/  IMAD.WIDE.U32 R44, R0, UR8, R44 ;  /* 0x00000008002c7c25 */ /* 0x000fe2000f8e002c */
[----:B------:R-:W-:-:S03]  /*1cf0*/  ISETP.GE.AND P2, PT, R65, R50, PT ;  /* 0x000000324100720c */ /* 0x000fc60003f46270 */
[----:B0-----:R-:W-:Y:S01]  /*1d00*/  IMAD R48, R0, UR9, R47 ;  /* 0x0000000900307c24 */ /* 0x001fe2000f8e022f */
[----:B------:R-:W-:Y:S02]  /*1d10*/  IADD3 R46, P4, R32, R44, RZ ;  /* 0x0000002c202e7210 */ /* 0x000fe40007f9e0ff */
[----:B------:R-:W-:Y:S02]  /*1d20*/  LEA R47, P3, R19, UR6, 0x2 ;  /* 0x00000006132f7c11 */ /* 0x000fe4000f8610ff */
[----:B------:R-:W-:Y:S02]  /*1d30*/  IADD3.X R45, R33, R48, R45, P4, !PT ;  /* 0x00000030212d7210 */ /* 0x000fe400027fe42d */
[----:B------:R-:W-:Y:S02]  /*1d40*/  LEA.HI.X R48, R19, UR7, R22, 0x2, P3 ;  /* 0x0000000713307c11 */ /* 0x000fe400098f1416 */
[----:B------:R-:W-:-:S04]  /*1d50*/  LEA R44, P3, R46, R47, 0x2 ;  /* 0x0000002f2e2c7211 */ /* 0x000fc800078610ff */
[----:B------:R-:W-:-:S05]  /*1d60*/  LEA.HI.X R45, R46, R48, R45, 0x2, P3 ;  /* 0x000000302e2d7211 */ /* 0x000fca00018f142d */
[----:B------:R0:W-:Y:S04]  /*1d70*/  @!P0 STG.E desc[UR10][R44.64+-0x180], R67 ;  /* 0xfffe80432c008986 */ /* 0x0001e8000c10190a */
[----:B------:R0:W-:Y:S04]  /*1d80*/  @!P1 STG.E desc[UR10][R44.64+-0x100], R81 ;  /* 0xffff00512c009986 */ /* 0x0001e8000c10190a */
[----:B------:R0:W-:Y:S02]  /*1d90*/  @!P2 STG.E desc[UR10][R44.64+-0x80], R83 ;  /* 0xffff80532c00a986 */ /* 0x0001e4000c10190a */
.L_x_17648:
[----:B0-----:R-:W0:Y:S01]  /*1da0*/  LDC R44, c[0x0][0x21c] ;  /* 0x00008700ff2c7b82 */ /* 0x001e220000000800 */
[----:B------:R-:W-:Y:S01]  /*1db0*/  FFMA.FTZ R46, R36, R57, R7 ;  /* 0x00000039242e7223 */ /* 0x000fe20000010007 */
[-C--:B-----5:R-:W-:Y:S01]  /*1dc0*/  FMUL.FTZ R45, R56, R2.reuse ;  /* 0x00000002382d7220 */ /* 0x0a0fe20000410000 */
[----:B------:R-:W-:Y:S01]  /*1dd0*/  FMUL.FTZ R47, R58, R2 ;  /* 0x000000023a2f7220 */ /* 0x000fe20000410000 */
[----:B------:R-:W-:Y:S01]  /*1de0*/  CS2R R50, SRZ ;  /* 0x0000000000327805 */ /* 0x000fe2000001ff00 */
[----:B------:R-:W-:Y:S01]  /*1df0*/  FFMA.FTZ R7, R37, R56, R46 ;  /* 0x0000003825077223 */ /* 0x000fe2000001002e */
[----:B------:R-:W-:Y:S01]  /*1e00*/  FMUL.FTZ R46, R59, R2 ;  /* 0x000000023b2e7220 */ /* 0x000fe20000410000 */
[----:B------:R-:W-:Y:S02]  /*1e10*/  CS2R R48, SRZ ;  /* 0x0000000000307805 */ /* 0x000fe4000001ff00 */
[----:B------:R-:W-:-:S04]  /*1e20*/  FFMA.FTZ R52, R38, R59, R7 ;  /* 0x0000003b26347223 */ /* 0x000fc80000010007 */
[----:B------:R-:W-:Y:S01]  /*1e30*/  FFMA.FTZ R7, R39, R58, R52 ;  /* 0x0000003a27077223 */ /* 0x000fe20000010034 */
[----:B------:R-:W-:Y:S01]  /*1e40*/  BAR.SYNC.DEFER_BLOCKING 0x0 ;  /* 0x0000000000007b1d */ /* 0x000fe20000010000 */
[----:B0-----:R-:W-:Y:S01]  /*1e50*/  ISETP.GE.AND P0, PT, R44, 0x1, PT ;  /* 0x000000012c00780c */ /* 0x001fe20003f06270 */
[----:B------:R-:W-:-:S12]  /*1e60*/  FMUL.FTZ R44, R57, R2 ;  /* 0x00000002392c7220 */ /* 0x000fd80000410000 */
[----:B------:R-:W-:Y:S05]  /*1e70*/  @!P0 BRA `(.L_x_17651) ;  /* 0x0000003800448947 */ /* 0x000fea0003800000 */
[----:B------:R-:W0:Y:S01]  /*1e80*/  LDC.64 R54, c[0x0][0x370] ;  /* 0x0000dc00ff367b82 */ /* 0x000e220000000a00 */
[----:B------:R-:W-:Y:S01]  /*1e90*/  ULDC.64 UR8, c[0x0][0x368] ;  /* 0x0000da0000087ab9 */ /* 0x000fe20000000a00 */
[----:B------:R-:W-:Y:S01]  /*1ea0*/  SHF.R.S32.HI R121, RZ, 0x1f, R5 ;  /* 0x0000001fff797819 */ /* 0x000fe20000011405 */
[----:B------:R-:W-:Y:S01]  /*1eb0*/  USHF.R.U32.HI UR6, URZ, 0x1, UR9 ;  /* 0x000000013f067899 */ /* 0x000fe20008011609 */
[----:B------:R-:W-:Y:S01]  /*1ec0*/  SHF.L.U32 R34, R34, 0x1, RZ ;  /* 0x0000000122227819 */ /* 0x000fe200000006ff */
[----:B------:R-:W-:Y:S01]  /*1ed0*/  USHF.R.U64 UR5, UR8, 0x1, UR9 ;  /* 0x0000000108057899 */ /* 0x000fe20008001209 */
[----:B------:R-:W-:Y:S01]  /*1ee0*/  IADD3 R111, R29, -0x1, RZ ;  /* 0xffffffff1d6f7810 */ /* 0x000fe20007ffe0ff */
[----:B------:R-:W-:Y:S01]  /*1ef0*/  UIMAD UR8, UR6, UR14, URZ ;  /* 0x0000000e060872a4 */ /* 0x000fe2000f8e023f */
[----:B------:R-:W1:Y:S01]  /*1f00*/  LDC.64 R62, c[0x0][0x3d0] ;  /* 0x0000f400ff3e7b82 */ /* 0x000e620000000a00 */
[----:B------:R-:W-:Y:S01]  /*1f10*/  UIMAD.WIDE.U32 UR6, UR5, UR14, URZ ;  /* 0x0000000e050672a5 */ /* 0x000fe2000f8e003f */
[----:B------:R-:W-:Y:S01]  /*1f20*/  HFMA2.MMA R120, -RZ, RZ, 0, 0 ;  /* 0x00000000ff787435 */ /* 0x000fe200000001ff */
[----:B------:R-:W-:Y:S01]  /*1f30*/  UIMAD UR8, UR15, UR5, UR8 ;  /* 0x000000050f0872a4 */ /* 0x000fe2000f8e0208 */
[----:B------:R-:W-:-:S02]  /*1f40*/  ULDC UR21, c[0x0][0x224] ;  /* 0x0000890000157ab9 */ /* 0x000fc40000000800 */
[----:B------:R-:W-:Y:S01]  /*1f50*/  UMOV UR5, URZ ;  /* 0x0000003f00057c82 */ /* 0x000fe20008000000 */
[----:B------:R-:W-:Y:S01]  /*1f60*/  UIADD3 UR7, UR7, UR8, URZ ;  /* 0x0000000807077290 */ /* 0x000fe2000fffe03f */
[----:B------:R-:W2:Y:S01]  /*1f70*/  LDC R110, c[0x0][0x224] ;  /* 0x00008900ff6e7b82 */ /* 0x000ea20000000800 */
[----:B------:R-:W-:Y:S01]  /*1f80*/  ULDC UR24, c[0x0][0x21c] ;  /* 0x0000870000187ab9 */ /* 0x000fe20000000800 */
[----:B------:R-:W-:Y:S01]  /*1f90*/  ULDC.64 UR8, c[0x0][0x248] ;  /* 0x0000920000087ab9 */ /* 0x000fe20000000a00 */
[----:B------:R-:W-:Y:S01]  /*1fa0*/  ULDC.64 UR22, c[0x0][0x370] ;  /* 0x0000dc0000167ab9 */ /* 0x000fe20000000a00 */
[----:B------:R-:W-:Y:S01]  /*1fb0*/  IMAD.WIDE.U32 R80, R0, UR8, RZ ;  /* 0x0000000800507c25 */ /* 0x000fe2000f8e00ff */
[----:B------:R-:W-:Y:S01]  /*1fc0*/  ULDC.64 UR18, c[0x0][0x380] ;  /* 0x0000e00000127ab9 */ /* 0x000fe20000000a00 */
[----:B------:R-:W-:Y:S01]  /*1fd0*/  ULDC.64 UR12, c[0x0][0x250] ;  /* 0x00009400000c7ab9 */ /* 0x000fe20000000a00 */
[----:B------:R-:W-:Y:S01]  /*1fe0*/  ULDC.64 UR16, c[0x0][0x270] ;  /* 0x00009c0000107ab9 */ /* 0x000fe20000000a00 */
[----:B0-----:R-:W-:Y:S01]  /*1ff0*/  IMAD R52, R121, R54, RZ ;  /* 0x0000003679347224 */ /* 0x001fe200078e02ff */
[----:B------:R-:W0:Y:S03]  /*2000*/  LDC R66, c[0x0][0x218] ;  /* 0x00008600ff427b82 */ /* 0x000e260000000800 */
[----:B------:R-:W-:-:S02]  /*2010*/  IMAD R51, R5, R55, R52 ;  /* 0x0000003705337224 */ /* 0x000fc400078e0234 */
[----:B------:R-:W-:Y:S01]  /*2020*/  IMAD.WIDE.U32 R52, R5, R54, UR6 ;  /* 0x0000000605347e25 */ /* 0x000fe2000f8e0036 */
[----:B------:R-:W-:Y:S01]  /*2030*/  ULDC.64 UR6, c[0x0][0x230] ;  /* 0x00008c0000067ab9 */ /* 0x000fe20000000a00 */
[----:B------:R-:W-:Y:S01]  /*2040*/  LEA.HI R54, R111, R111, RZ, 0x1 ;  /* 0x0000006f6f367211 */ /* 0x000fe200078f08ff */
[----:B------:R-:W3:Y:S01]  /*2050*/  LDC.64 R98, c[0x0][0x368] ;  /* 0x0000da00ff627b82 */ /* 0x000ee20000000a00 */
[----:B------:R-:W-:Y:S01]  /*2060*/  IMAD.WIDE.U32 R82, R0, UR6, RZ ;  /* 0x0000000600527c25 */ /* 0x000fe2000f8e00ff */
[----:B------:R-:W-:Y:S02]  /*2070*/  IADD3 R51, R53, R51, RZ ;  /* 0x0000003335337210 */ /* 0x000fe40007ffe0ff */
[----:B-1----:R-:W-:Y:S02]  /*2080*/  LEA R53, P0, R52, R62, 0x3 ;  /* 0x0000003e34357211 */ /* 0x002fe400078018ff */
[----:B------:R-:W-:Y:S02]  /*2090*/  LOP3.LUT R54, R54, 0xfffffe, RZ, 0xc0, !PT ;  /* 0x00fffffe36367812 */ /* 0x000fe400078ec0ff */
[----:B------:R-:W-:Y:S01]  /*20a0*/  LEA.HI.X R51, R52, R63, R51, 0x3, P0 ;  /* 0x0000003f34337211 */ /* 0x000fe200000f1c33 */
[----:B------:R-:W1:Y:S01]  /*20b0*/  LDC.64 R100, c[0x0][0x3d0] ;  /* 0x0000f400ff647b82 */ /* 0x000e620000000a00 */
[----:B------:R-:W-:-:S02]  /*20c0*/  LEA R52, P0, R6, R53, 0x2 ;  /* 0x0000003506347211 */ /* 0x000fc400078010ff */
[----:B------:R-:W-:Y:S02]  /*20d0*/  IADD3 R111, R111, -R54, RZ ;  /* 0x800000366f6f7210 */ /* 0x000fe40007ffe0ff */
[----:B------:R-:W-:Y:S01]  /*20e0*/  LEA.HI.X R53, R6, R51, RZ, 0x2, P0 ;  /* 0x0000003306357211 */ /* 0x000fe200000f14ff */
[----:B------:R-:W-:Y:S02]  /*20f0*/  IMAD R51, R60, -0x100, RZ ;  /* 0xffffff003c337824 */ /* 0x000fe400078e02ff */
[----:B------:R-:W4:Y:S02]  /*2100*/  LDC.64 R102, c[0x0][0x380] ;  /* 0x0000e000ff667b82 */ /* 0x000f240000000a00 */
[----:B------:R-:W-:-:S04]  /*2110*/  IMAD.WIDE R52, R51, 0x4, R52 ;  /* 0x0000000433347825 */ /* 0x000fc800078e0234 */
[----:B------:R-:W-:Y:S01]  /*2120*/  IMAD R51, R3, UR6, RZ ;  /* 0x0000000603337c24 */ /* 0x000fe2000f8e02ff */
[C---:B------:R-:W-:Y:S01]  /*2130*/  IADD3 R96, P5, R52.reuse, -0x380, RZ ;  /* 0xfffffc8034607810 */ /* 0x040fe20007fbe0ff */
[----:B------:R-:W0:Y:S01]  /*2140*/  LDC.64 R104, c[0x0][0x2d0] ;  /* 0x0000b400ff687b82 */ /* 0x000e220000000a00 */
[----:B------:R-:W-:Y:S01]  /*2150*/  IADD3 R90, P2, R52, -0x200, RZ ;  /* 0xfffffe00345a7810 */ /* 0x000fe20007f5e0ff */
[----:B------:R-:W-:Y:S01]  /*2160*/  IMAD R67, R0, UR7, R51 ;  /* 0x0000000700437c24 */ /* 0x000fe2000f8e0233 */
[C---:B------:R-:W-:Y:S01]  /*2170*/  IADD3 R88, P1, R52.reuse, -0x180, RZ ;  /* 0xfffffe8034587810 */ /* 0x040fe20007f3e0ff */
[----:B------:R-:W-:Y:S01]  /*2180*/  UMOV UR6, URZ ;  /* 0x0000003f00067c82 */ /* 0x000fe20008000000 */
[----:B------:R-:W-:Y:S02]  /*2190*/  IADD3.X R97, R53, -0x1, RZ, P5, !PT ;  /* 0xffffffff35617810 */ /* 0x000fe40002ffe4ff */
[C---:B------:R-:W-:Y:S01]  /*21a0*/  IADD3 R94, P4, R52.reuse, -0x300, RZ ;  /* 0xfffffd00345e7810 */ /* 0x040fe20007f9e0ff */
[----:B------:R-:W0:Y:S01]  /*21b0*/  LDC.64 R106, c[0x0][0x2d8] ;  /* 0x0000b600ff6a7b82 */ /* 0x000e220000000a00 */
[----:B------:R-:W-:-:S02]  /*21c0*/  IADD3 R92, P3, R52, -0x280, RZ ;  /* 0xfffffd80345c7810 */ /* 0x000fc40007f7e0ff */
[C---:B------:R-:W-:Y:S02]  /*21d0*/  IADD3 R86, P0, R52.reuse, -0x100, RZ ;  /* 0xffffff0034567810 */ /* 0x040fe40007f1e0ff */
[----:B------:R-:W-:Y:S02]  /*21e0*/  IADD3 R84, P5, R52, -0x80, RZ ;  /* 0xffffff8034547810 */ /* 0x000fe40007fbe0ff */
[C---:B------:R-:W-:Y:S02]  /*21f0*/  IADD3.X R91, R53.reuse, -0x1, RZ, P2, !PT ;  /* 0xffffffff355b7810 */ /* 0x040fe400017fe4ff */
[C---:B------:R-:W-:Y:S02]  /*2200*/  IADD3.X R89, R53.reuse, -0x1, RZ, P1, !PT ;  /* 0xffffffff35597810 */ /* 0x040fe40000ffe4ff */
[C---:B------:R-:W-:Y:S02]  /*2210*/  IADD3.X R95, R53.reuse, -0x1, RZ, P4, !PT ;  /* 0xffffffff355f7810 */ /* 0x040fe400027fe4ff */
[----:B------:R-:W-:-:S02]  /*2220*/  IADD3.X R93, R53, -0x1, RZ, P3, !PT ;  /* 0xffffffff355d7810 */ /* 0x000fc40001ffe4ff */
[C---:B------:R-:W-:Y:S02]  /*2230*/  IADD3.X R87, R53.reuse, -0x1, RZ, P0, !PT ;  /* 0xffffffff35577810 */ /* 0x040fe400007fe4ff */
[----:B------:R-:W-:Y:S01]  /*2240*/  IADD3.X R85, R53, -0x1, RZ, P5, !PT ;  /* 0xffffffff35557810 */ /* 0x000fe20002ffe4ff */
[----:B------:R-:W-:Y:S01]  /*2250*/  IMAD R53, R3, UR8, RZ ;  /* 0x0000000803357c24 */ /* 0x000fe2000f8e02ff */
[-C--:B------:R-:W-:Y:S02]  /*2260*/  ISETP.GE.AND P2, PT, R70, R34.reuse, PT ;  /* 0x000000224600720c */ /* 0x080fe40003f46270 */
[----:B------:R-:W-:Y:S01]  /*2270*/  ISETP.GE.AND P1, PT, R21, R34, PT ;  /* 0x000000221500720c */ /* 0x000fe20003f26270 */
[----:B------:R-:W-:Y:S01]  /*2280*/  IMAD R53, R0, UR9, R53 ;  /* 0x0000000900357c24 */ /* 0x000fe2000f8e0235 */
[----:B------:R-:W-:Y:S01]  /*2290*/  P2R R64, PR, RZ, 0x4 ;  /* 0x00000004ff407803 */ /* 0x000fe20000000000 */
[----:B------:R-:W-:Y:S01]  /*22a0*/  ULDC.64 UR8, c[0x0][0x238] ;  /* 0x00008e0000087ab9 */ /* 0x000fe20000000a00 */
[----:B------:R-:W-:-:S02]  /*22b0*/  P2R R60, PR, RZ, 0x2 ;  /* 0x00000002ff3c7803 */ /* 0x000fc40000000000 */
[-C--:B------:R-:W-:Y:S02]  /*22c0*/  ISETP.GE.AND P0, PT, R23, R34.reuse, PT ;  /* 0x000000221700720c */ /* 0x080fe40003f06270 */
[-C--:B------:R-:W-:Y:S02]  /*22d0*/  ISETP.GE.AND P2, PT, R24, R34.reuse, PT ;  /* 0x000000221800720c */ /* 0x080fe40003f46270 */
[----:B------:R-:W-:Y:S02]  /*22e0*/  ISETP.GE.AND P1, PT, R25, R34, PT ;  /* 0x000000221900720c */ /* 0x000fe40003f26270 */
[----:B------:R-:W-:Y:S02]  /*22f0*/  P2R R63, PR, RZ, 0x1 ;  /* 0x00000001ff3f7803 */ /* 0x000fe40000000000 */
[----:B------:R-:W-:Y:S02]  /*2300*/  P2R R62, PR, RZ, 0x4 ;  /* 0x00000004ff3e7803 */ /* 0x000fe40000000000 */
[----:B------:R-:W-:-:S02]  /*2310*/  P2R R61, PR, RZ, 0x2 ;  /* 0x00000002ff3d7803 */ /* 0x000fc40000000000 */
[----:B------:R-:W-:Y:S02]  /*2320*/  MOV R51, RZ ;  /* 0x000000ff00337202 */ /* 0x000fe40000000f00 */
[-C--:B------:R-:W-:Y:S02]  /*2330*/  ISETP.GE.AND P0, PT, R26, R34.reuse, PT ;  /* 0x000000221a00720c */ /* 0x080fe40003f06270 */
[----:B------:R-:W-:Y:S02]  /*2340*/  IADD3 R67, R83, R67, RZ ;  /* 0x0000004353437210 */ /* 0x000fe40007ffe0ff */
[----:B------:R-:W-:Y:S02]  /*2350*/  IADD3 R65, R81, R53, RZ ;  /* 0x0000003551417210 */ /* 0x000fe40007ffe0ff */
[-C--:B------:R-:W-:Y:S02]  /*2360*/  ISETP.GE.AND P1, PT, R27, R34.reuse, PT ;  /* 0x000000221b00720c */ /* 0x080fe40003f26270 */
[----:B01234-:R-:W-:-:S13]  /*2370*/  ISETP.GE.AND P2, PT, R28, R34, PT ;  /* 0x000000221c00720c */ /* 0x01ffda0003f46270 */
.L_x_17682:
[----:B------:R-:W-:Y:S01]  /*2380*/  SHF.R.S32.HI R137, RZ, 0x1f, R120 ;  /* 0x0000001fff897819 */ /* 0x000fe20000011478 */
[----:B0-----:R-:W-:Y:S01]  /*2390*/  IMAD.WIDE.U32 R54, R120, UR16, R70 ;  /* 0x0000001078367c25 */ /* 0x001fe2000f8e0046 */
[----:B------:R-:W-:Y:S02]  /*23a0*/  P2R R116, PR, RZ, 0x4 ;  /* 0x00000004ff747803 */ /* 0x000fe40000000000 */
[----:B------:R-:W-:Y:S01]  /*23b0*/  ISETP.NE.AND P2, PT, R64, RZ, PT ;  /* 0x000000ff4000720c */ /* 0x000fe20003f45270 */
[C---:B------:R-:W-:Y:S01]  /*23c0*/  IMAD R53, R137.reuse, UR16, RZ ;  /* 0x0000001089357c24 */ /* 0x040fe2000f8e02ff */
[----:B------:R-:W-:Y:S01]  /*23d0*/  LEA R52, P3, R54, R16, 0x2 ;  /* 0x0000001036347211 */ /* 0x000fe200078610ff */
[----:B------:R-:W-:Y:S01]  /*23e0*/  IMAD R109, R137, UR8, RZ ;  /* 0x00000008896d7c24 */ /* 0x000fe2000f8e02ff */
[----:B------:R-:W-:Y:S01]  /*23f0*/  ISETP.NE.AND P6, PT, R63, RZ, PT ;  /* 0x000000ff3f00720c */ /* 0x000fe20003fc5270 */
[----:B------:R-:W-:Y:S01]  /*2400*/  IMAD R53, R120, UR17, R53 ;  /* 0x0000001178357c24 */ /* 0x000fe2000f8e0235 */
[----:B------:R-:W-:Y:S01]  /*2410*/  ISETP.NE.AND P5, PT, R62, RZ, PT ;  /* 0x000000ff3e00720c */ /* 0x000fe20003fa5270 */
[----:B------:R-:W-:Y:S01]  /*2420*/  IMAD R109, R120, UR9, R109 ;  /* 0x00000009786d7c24 */ /* 0x000fe2000f8e026d */
[----:B------:R-:W-:Y:S01]  /*2430*/  ISETP.NE.AND P4, PT, R61, RZ, PT ;  /* 0x000000ff3d00720c */ /* 0x000fe20003f85270 */
[----:B------:R-:W-:Y:S01]  /*2440*/  IMAD R113, R137, UR12, RZ ;  /* 0x0000000c89717c24 */ /* 0x000fe2000f8e02ff */
[----:B------:R-:W-:-:S02]  /*2450*/  IADD3 R34, R55, R53, RZ ;  /* 0x0000003537227210 */ /* 0x000fc40007ffe0ff */
[----:B------:R-:W-:Y:S01]  /*2460*/  MOV R55, R67 ;  /* 0x0000004300377202 */ /* 0x000fe20000000f00 */
[----:B------:R-:W-:Y:S01]  /*2470*/  IMAD R113, R120, UR13, R113 ;  /* 0x0000000d78717c24 */ /* 0x000fe2000f8e0271 */
[----:B------:R-:W-:Y:S02]  /*2480*/  LEA.HI.X R53, R54, R17, R34, 0x2, P3 ;  /* 0x0000001136357211 */ /* 0x000fe400018f1422 */
[----:B------:R-:W-:-:S05]  /*2490*/  MOV R54, R82 ;  /* 0x0000005200367202 */ /* 0x000fca0000000f00 */
[----:B------:R-:W-:-:S05]  /*24a0*/  IMAD.WIDE.U32 R54, R120, UR8, R54 ;  /* 0x0000000878367c25 */ /* 0x000fca000f8e0036 */
[----:B------:R-:W-:Y:S02]  /*24b0*/  IADD3 R34, R55, R109, RZ ;  /* 0x0000006d37227210 */ /* 0x000fe40007ffe0ff */
[C---:B------:R-:W-:Y:S02]  /*24c0*/  LEA R108, P3, R54.reuse, R104, 0x3 ;  /* 0x00000068366c7211 */ /* 0x040fe400078618ff */
[----:B------:R-:W-:Y:S02]  /*24d0*/  MOV R55, R65 ;  /* 0x0000004100377202 */ /* 0x000fe40000000f00 */
[----:B------:R-:W-:Y:S02]  /*24e0*/  LEA.HI.X R109, R54, R105, R34, 0x3, P3 ;  /* 0x00000069366d7211 */ /* 0x000fe400018f1c22 */
[----:B------:R-:W-:-:S04]  /*24f0*/  MOV R54, R80 ;  /* 0x0000005000367202 */ /* 0x000fc80000000f00 */
[----:B------:R-:W2:Y:S01]  /*2500*/  LDG.E.64 R108, desc[UR10][R108.64] ;  /* 0x0000000a6c6c7981 */ /* 0x000ea2000c1e1b00 */
[----:B------:R-:W-:-:S05]  /*2510*/  IMAD.WIDE.U32 R54, R120, UR12, R54 ;  /* 0x0000000c78367c25 */ /* 0x000fca000f8e0036 */
[----:B------:R-:W-:Y:S02]  /*2520*/  IADD3 R34, R55, R113, RZ ;  /* 0x0000007137227210 */ /* 0x000fe40007ffe0ff */
[----:B------:R-:W-:-:S04]  /*2530*/  LEA R114, P3, R54, R106, 0x3 ;  /* 0x0000006a36727211 */ /* 0x000fc800078618ff */
[----:B------:R-:W-:Y:S02]  /*2540*/  LEA.HI.X R115, R54, R107, R34, 0x3, P3 ;  /* 0x0000006b36737211 */ /* 0x000fe400018f1c22 */
[----:B------:R-:W-:Y:S02]  /*2550*/  ISETP.NE.AND P3, PT, R60, RZ, PT ;  /* 0x000000ff3c00720c */ /* 0x000fe40003f65270 */
[----:B------:R-:W-:Y:S02]  /*2560*/  MOV R34, RZ ;  /* 0x000000ff00227202 */ /* 0x000fe40000000f00 */
[----:B------:R-:W-:Y:S02]  /*2570*/  MOV R112, RZ ;  /* 0x000000ff00707202 */ /* 0x000fe40000000f00 */
[----:B------:R-:W-:Y:S02]  /*2580*/  CS2R R118, SRZ ;  /* 0x0000000000767805 */ /* 0x000fe4000001ff00 */
[----:B------:R-:W-:-:S02]  /*2590*/  MOV R54, RZ ;  /* 0x000000ff00367202 */ /* 0x000fc40000000f00 */
[----:B------:R-:W-:Y:S01]  /*25a0*/  MOV R122, RZ ;  /* 0x000000ff007a7202 */ /* 0x000fe20000000f00 */
[----:B------:R-:W3:Y:S01]  /*25b0*/  @!P2 LDG.E R34, desc[UR10][R52.64] ;  /* 0x0000000a3422a981 */ /* 0x000ee2000c1e1900 */
[----:B------:R-:W-:Y:S02]  /*25c0*/  ISETP.NE.AND P2, PT, R116, RZ, PT ;  /* 0x000000ff7400720c */ /* 0x000fe40003f45270 */
        /* <DEDUP_REMOVED lines=8> */
[----:B------:R-:W-:Y:S01]  /*2650*/  FADD.FTZ R134, R40, R4 ;  /* 0x0000000428867221 */ /* 0x000fe20000010000 */
[----:B------:R-:W-:-:S02]  /*2660*/  IADD3 R126, R11, 0x20, RZ ;  /* 0x000000200b7e7810 */ /* 0x000fc40007ffe0ff */
[C---:B------:R-:W-:Y:S01]  /*2670*/  IADD3 R128, R11.reuse, 0x40, RZ ;  /* 0x000000400b807810 */ /* 0x040fe20007ffe0ff */
[----:B------:R-:W5:Y:S01]  /*2680*/  LDG.E.64 R114, desc[UR10][R114.64] ;  /* 0x0000000a72727981 */ /* 0x000f62000c1e1b00 */
[-C--:B------:R-:W-:Y:S02]  /*2690*/  LEA.HI.SX32 R124, R11, R11.reuse, 0x1b ;  /* 0x0000000b0b7c7211 */ /* 0x080fe400078fdaff */
[-C--:B------:R-:W-:Y:S02]  /*26a0*/  LEA.HI.SX32 R126, R126, R11.reuse, 0x1b ;  /* 0x0000000b7e7e7211 */ /* 0x080fe400078fdaff */
[----:B------:R-:W-:Y:S02]  /*26b0*/  LEA.HI.SX32 R128, R128, R11, 0x1b ;  /* 0x0000000b80807211 */ /* 0x000fe400078fdaff */
[----:B------:R-:W-:Y:S02]  /*26c0*/  ISETP.NE.AND P4, PT, R6, RZ, PT ;  /* 0x000000ff0600720c */ /* 0x000fe40003f85270 */
[----:B0-----:R-:W-:-:S02]  /*26d0*/  LEA R53, R124, R35, 0x2 ;  /* 0x000000237c357211 */ /* 0x001fc400078e10ff */
[C---:B------:R-:W-:Y:S02]  /*26e0*/  IADD3 R52, R11.reuse, 0x60, RZ ;  /* 0x000000600b347810 */ /* 0x040fe40007ffe0ff */
[-C--:B------:R-:W-:Y:S02]  /*26f0*/  LEA R113, R126, R35.reuse, 0x2 ;  /* 0x000000237e717211 */ /* 0x080fe400078e10ff */
[C---:B------:R-:W-:Y:S02]  /*2700*/  IADD3 R124, R11.reuse, 0x80, RZ ;  /* 0x000000800b7c7810 */ /* 0x040fe40007ffe0ff */
[----:B------:R-:W-:Y:S02]  /*2710*/  LEA R123, R128, R35, 0x2 ;  /* 0x00000023807b7211 */ /* 0x000fe400078e10ff */
        /* <DEDUP_REMOVED lines=9> */
[----:B------:R-:W-:Y:S02]  /*27b0*/  LEA R126, R126, R35, 0x2 ;  /* 0x000000237e7e7211 */ /* 0x000fe400078e10ff */
[----:B------:R-:W-:Y:S01]  /*27c0*/  ISETP.NE.AND P3, PT, R6, 0x1f, PT ;  /* 0x0000001f0600780c */ /* 0x000fe20003f65270 */
[----:B------:R-:W-:Y:S01]  /*27d0*/  BSSY B0, `(.L_x_17652) ;  /* 0x0000034000007945 */ /* 0x000fe20003800000 */
[----:B--2---:R-:W-:Y:S01]  /*27e0*/  FMUL.FTZ R55, R108, 1.4426950216293334961 ;  /* 0x3fb8aa3b6c377820 */ /* 0x004fe20000410000 */
[----:B------:R-:W-:-:S03]  /*27f0*/  FMUL.FTZ R127, R109, R134 ;  /* 0x000000866d7f7220 */ /* 0x000fc60000410000 */
[----:B------:R-:W-:Y:S01]  /*2800*/  FMUL.FTZ R125, R134, R55 ;  /* 0x00000037867d7220 */ /* 0x000fe20000410000 */
[----:B------:R-:W-:-:S03]  /*2810*/  FMUL.RZ R127, R127, 0.15915493667125701904 ;  /* 0x3e22f9837f7f7820 */ /* 0x000fc6000040c000 */
[----:B------:R0:W-:Y:S08]  /*2820*/  MUFU.EX2 R129, R125 ;  /* 0x0000007d00817308 */ /* 0x0001f00000000800 */
[----:B------:R-:W1:Y:S08]  /*2830*/  MUFU.COS R136, R127 ;  /* 0x0000007f00887308 */ /* 0x000e700000000000 */
[----:B------:R-:W2:Y:S01]  /*2840*/  MUFU.SIN R132, R127 ;  /* 0x0000007f00847308 */ /* 0x000ea20000000400 */
[----:B---3--:R3:W-:Y:S04]  /*2850*/  STS [R53], R34 ;  /* 0x0000002235007388 */ /* 0x0087e80000000800 */
[----:B----4-:R-:W-:Y:S01]  /*2860*/  STS [R113+0x80], R112 ;  /* 0x0000807071007388 */ /* 0x010fe20000000800 */
[----:B---3--:R-:W-:-:S03]  /*2870*/  SHF.L.U32 R34, R11, 0x3, RZ ;  /* 0x000000030b227819 */ /* 0x008fc600000006ff */
[----:B------:R3:W-:Y:S01]  /*2880*/  STS [R123+0x100], R54 ;  /* 0x000100367b007388 */ /* 0x0007e20000000800 */
[-C--:B------:R-:W-:Y:S02]  /*2890*/  LEA R53, R124, R35.reuse, 0x2 ;  /* 0x000000237c357211 */ /* 0x080fe400078e10ff */
[----:B------:R-:W-:Y:S01]  /*28a0*/  LEA.HI.SX32 R34, R34, R34, 0x1b ;  /* 0x0000002222227211 */ /* 0x000fe200078fdaff */
[----:B------:R-:W-:Y:S01]  /*28b0*/  STS [R52+0x180], R117 ;  /* 0x0001807534007388 */ /* 0x000fe20000000800 */
[-C--:B0-----:R-:W-:Y:S02]  /*28c0*/  LEA R125, R130, R35.reuse, 0x2 ;  /* 0x00000023827d7211 */ /* 0x081fe400078e10ff */
[----:B---3--:R-:W-:Y:S02]  /*28d0*/  LEA R54, R111, R120, 0x8 ;  /* 0x000000786f367211 */ /* 0x008fe400078e40ff */
[-C--:B------:R-:W-:Y:S02]  /*28e0*/  LEA R123, R128, R35.reuse, 0x2 ;  /* 0x00000023807b7211 */ /* 0x080fe400078e10ff */
[----:B------:R-:W-:Y:S01]  /*28f0*/  @P4 IADD3 R54, R6, 0x200, RZ ;  /* 0x0000020006364810 */ /* 0x000fe20007ffe0ff */
[----:B------:R0:W-:Y:S01]  /*2900*/  STS [R53+0x200], R116 ;  /* 0x0002007435007388 */ /* 0x0001e20000000800 */
[-C--:B------:R-:W-:Y:S01]  /*2910*/  LEA R34, R34, R35.reuse, 0x2 ;  /* 0x0000002322227211 */ /* 0x080fe200078e10ff */
[C---:B-1----:R-:W-:Y:S01]  /*2920*/  FMUL.FTZ R112, R129.reuse, R136 ;  /* 0x0000008881707220 */ /* 0x042fe20000410000 */
[----:B--2---:R-:W-:Y:S01]  /*2930*/  FMUL.FTZ R113, R129, R132 ;  /* 0x0000008481717220 */ /* 0x004fe20000410000 */
[----:B------:R1:W-:Y:S01]  /*2940*/  STS [R126+0x280], R119 ;  /* 0x000280777e007388 */ /* 0x0003e20000000800 */
[----:B------:R-:W-:-:S03]  /*2950*/  LEA R54, R54, R35, 0x3 ;  /* 0x0000002336367211 */ /* 0x000fc600078e18ff */
[----:B------:R1:W-:Y:S04]  /*2960*/  STS [R123+0x300], R118 ;  /* 0x000300767b007388 */ /* 0x0003e80000000800 */
[----:B------:R1:W-:Y:S01]  /*2970*/  STS [R125+0x380], R122 ;  /* 0x0003807a7d007388 */ /* 0x0003e20000000800 */
[----:B------:R-:W-:-:S03]  /*2980*/  NOP ;  /* 0x0000000000007918 */ /* 0x000fc60000000000 */
[----:B------:R1:W2:Y:S04]  /*2990*/  LDS R130, [R34] ;  /* 0x0000000022827984 */ /* 0x0002a80000000800 */
[----:B------:R1:W3:Y:S04]  /*29a0*/  LDS R132, [R34+0x4] ;  /* 0x0000040022847984 */ /* 0x0002e80000000800 */
[----:B------:R1:W4:Y:S04]  /*29b0*/  LDS R147, [R34+0x8] ;  /* 0x0000080022937984 */ /* 0x0003280000000800 */
[----:B------:R1:W1:Y:S04]  /*29c0*/  LDS R133, [R34+0xc] ;  /* 0x00000c0022857984 */ /* 0x0002680000000800 */
[----:B------:R0:W1:Y:S04]  /*29d0*/  LDS R140, [R34+0x10] ;  /* 0x00001000228c7984 */ /* 0x0000680000000800 */
[----:B------:R0:W1:Y:S04]  /*29e0*/  LDS R142, [R34+0x14] ;  /* 0x00001400228e7984 */ /* 0x0000680000000800 */
[----:B------:R0:W1:Y:S04]  /*29f0*/  LDS R139, [R34+0x18] ;  /* 0x00001800228b7984 */ /* 0x0000680000000800 */
[----:B------:R1:W1:Y:S04]  /*2a00*/  LDS R141, [R34+0x1c] ;  /* 0x00001c00228d7984 */ /* 0x0002680000000800 */
[----:B------:R1:W-:Y:S01]  /*2a10*/  STS.64 [R54+0xc90], R112 ;  /* 0x000c907036007388 */ /* 0x0003e20000000a00 */
[----:B0-----:R-:W-:Y:S01]  /*2a20*/  @P3 IADD3 R116, R20, R35, RZ ;  /* 0x0000002314743210 */ /* 0x001fe20007ffe0ff */
[----:B------:R-:W-:Y:S06]  /*2a30*/  BAR.SYNC.DEFER_BLOCKING 0x0 ;  /* 0x0000000000007b1d */ /* 0x000fec0000010000 */
[----:B------:R-:W0:Y:S01]  /*2a40*/  @P3 LDS.64 R116, [R116+0x1c98] ;  /* 0x001c980074743984 */ /* 0x000e220000000a00 */
[----:B--2---:R-:W-:Y:S05]  /*2a50*/  @P3 BRA `(.L_x_17653) ;  /* 0x00000000002c3947 */ /* 0x004fea0003800000 */
[----:B------:R-:W-:Y:S01]  /*2a60*/  ISETP.NE.AND P5, PT, R29, R110, PT ;  /* 0x0000006e1d00720c */ /* 0x000fe20003fa5270 */
[----:B0-----:R-:W-:Y:S01]  /*2a70*/  HFMA2.MMA R117, -RZ, RZ, 0, 0 ;  /* 0x00000000ff757435 */ /* 0x001fe200000001ff */
[----:B------:R-:W-:-:S11]  /*2a80*/  MOV R116, 0x3f800000 ;  /* 0x3f80000000747802 */ /* 0x000fd60000000f00 */
[----:B------:R-:W-:Y:S05]  /*2a90*/  @!P5 BRA `(.L_x_17653) ;  /* 0x00000000001cd947 */ /* 0x000fea0003800000 */
[----:B------:R-:W-:-:S04]  /*2aa0*/  IADD3 R53, R110, -UR4, RZ ;  /* 0x800000046e357c10 */ /* 0x000fc8000fffe0ff */
[----:B-1----:R-:W-:-:S04]  /*2ab0*/  LEA.HI R34, R53, R53, RZ, 0x1 ;  /* 0x0000003535227211 */ /* 0x002fc800078f08ff */
[----:B------:R-:W-:-:S04]  /*2ac0*/  LOP3.LUT R34, R34, 0xfffffe, RZ, 0xc0, !PT ;  /* 0x00fffffe22227812 */ /* 0x000fc800078ec0ff */
[----:B------:R-:W-:-:S04]  /*2ad0*/  IADD3 R53, -R34, R53, RZ ;  /* 0x0000003522357210 */ /* 0x000fc80007ffe1ff */
[----:B------:R-:W-:-:S04]  /*2ae0*/  LEA R34, R53, R120, 0x8 ;  /* 0x0000007835227211 */ /* 0x000fc800078e40ff */
[----:B------:R-:W-:-:S05]  /*2af0*/  LEA R34, R34, R35, 0x3 ;  /* 0x0000002322227211 */ /* 0x000fca00078e18ff */
[----:B------:R2:W0:Y:S02]  /*2b00*/  LDS.64 R116, [R34+0xc90] ;  /* 0x000c900022747984 */ /* 0x0004240000000a00 */
.L_x_17653:
[----:B------:R-:W-:Y:S05]  /*2b10*/  BSYNC B0 ;  /* 0x0000000000007941 */ /* 0x000fea0003800000 */
.L_x_17652:
[----:B------:R-:W-:Y:S02]  /*2b20*/  ISETP.NE.AND P5, PT, R18, RZ, PT ;  /* 0x000000ff1200720c */ /* 0x000fe40003fa5270 */
[----:B-1----:R-:W-:Y:S02]  /*2b30*/  CS2R R118, SRZ ;  /* 0x0000000000767805 */ /* 0x002fe4000001ff00 */
[----:B------:R-:W-:-:S13]  /*2b40*/  ISETP.LT.OR P6, PT, R29, 0x2, P5 ;  /* 0x000000021d00780c */ /* 0x000fda0002fc1670 */
[----:B--2---:R-:W1:Y:S01]  /*2b50*/  @!P6 LDC R34, c[0x0][0x21c] ;  /* 0x00008700ff22eb82 */ /* 0x004e620000000800 */
[----:B------:R-:W-:-:S05]  /*2b60*/  @!P6 IADD3 R53, R29, -0x2, RZ ;  /* 0xfffffffe1d35e810 */ /* 0x000fca0007ffe0ff */
[----:B-1----:R-:W-:-:S04]  /*2b70*/  @!P6 IMAD R53, R53, R34, R120 ;  /* 0x000000223535e224 */ /* 0x002fc800078e0278 */
[----:B------:R-:W-:-:S05]  /*2b80*/  @!P6 IMAD.WIDE R52, R53, 0x10, R76 ;  /* 0x000000103534e825 */ /* 0x000fca00078e024c */
[----:B------:R1:W2:Y:S01]  /*2b90*/  @!P6 LDG.E.64 R118, desc[UR10][R52.64+0x8] ;  /* 0x0000080a3476e981 */ /* 0x0002a2000c1e1b00 */
[--C-:B------:R-:W-:Y:S01]  /*2ba0*/  FADD.FTZ R138, R41, R4.reuse ;  /* 0x00000004298a7221 */ /* 0x100fe20000010000 */
[--C-:B------:R-:W-:Y:S01]  /*2bb0*/  FADD.FTZ R135, R42, R4.reuse ;  /* 0x000000042a877221 */ /* 0x100fe20000010000 */
[----:B------:R-:W-:Y:S01]  /*2bc0*/  FADD.FTZ R136, R43, R4 ;  /* 0x000000042b887221 */ /* 0x000fe20000010000 */
[----:B------:R-:W-:Y:S01]  /*2bd0*/  FMUL.FTZ R144, R36, R134 ;  /* 0x0000008624907220 */ /* 0x000fe20000410000 */
[C---:B------:R-:W-:Y:S01]  /*2be0*/  FMUL.FTZ R34, R109.reuse, R138 ;  /* 0x0000008a6d227220 */ /* 0x040fe20000410000 */
[----:B------:R-:W-:Y:S01]  /*2bf0*/  FMUL.FTZ R54, R109, R135 ;  /* 0x000000876d367220 */ /* 0x000fe20000410000 */
[----:B------:R-:W-:Y:S01]  /*2c00*/  ISETP.GE.AND P6, PT, R11, 0x1, PT ;  /* 0x000000010b00780c */ /* 0x000fe20003fc6270 */
[----:B------:R-:W-:Y:S01]  /*2c10*/  BSSY B0, `(.L_x_17654) ;  /* 0x00000e1000007945 */ /* 0x000fe20003800000 */
[----:B------:R-:W-:Y:S01]  /*2c20*/  FMUL.RZ R122, R34, 0.15915493667125701904 ;  /* 0x3e22f983227a7820 */ /* 0x000fe2000040c000 */
[-C--:B------:R-:W-:Y:S01]  /*2c30*/  FMUL.FTZ R34, R138, R55.reuse ;  /* 0x000000378a227220 */ /* 0x080fe20000410000 */
[-C--:B-1----:R-:W-:Y:S01]  /*2c40*/  FMUL.FTZ R52, R135, R55.reuse ;  /* 0x0000003787347220 */ /* 0x082fe20000410000 */
[----:B------:R-:W-:Y:S01]  /*2c50*/  FMUL.FTZ R53, R109, R136 ;  /* 0x000000886d357220 */ /* 0x000fe20000410000 */
[----:B------:R-:W-:Y:S01]  /*2c60*/  MUFU.SIN R127, R122 ;  /* 0x0000007a007f7308 */ /* 0x000fe20000000400 */
[----:B------:R-:W-:Y:S01]  /*2c70*/  FMUL.RZ R124, R54, 0.15915493667125701904 ;  /* 0x3e22f983367c7820 */ /* 0x000fe2000040c000 */
[----:B------:R-:W-:Y:S01]  /*2c80*/  FMUL.FTZ R55, R136, R55 ;  /* 0x0000003788377220 */ /* 0x000fe20000410000 */
[----:B------:R-:W-:Y:S01]  /*2c90*/  FMUL.RZ R53, R53, 0.15915493667125701904 ;  /* 0x3e22f98335357820 */ /* 0x000fe2000040c000 */
[----:B------:R-:W-:-:S04]  /*2ca0*/  ISETP.GE.OR P5, PT, R29, UR21, P5 ;  /* 0x000000151d007c0c */ /* 0x000fc8000afa6670 */
[----:B------:R-:W1:Y:S08]  /*2cb0*/  MUFU.EX2 R34, R34 ;  /* 0x0000002200227308 */ /* 0x000e700000000800 */
[----:B------:R3:W4:Y:S01]  /*2cc0*/  MUFU.COS R125, R122 ;  /* 0x0000007a007d7308 */ /* 0x0007220000000000 */
[----:B------:R-:W-:-:S07]  /*2cd0*/  @!P5 LEA R146, R120, R35, 0x4 ;  /* 0x000000237892d211 */ /* 0x000fce00078e20ff */
[----:B------:R-:W-:Y:S01]  /*2ce0*/  MUFU.SIN R123, R124 ;  /* 0x0000007c007b7308 */ /* 0x000fe20000000400 */
[----:B-1----:R-:W-:-:S04]  /*2cf0*/  FMUL.FTZ R127, R34, R127 ;  /* 0x0000007f227f7220 */ /* 0x002fc80000410000 */
[----:B---3--:R-:W-:-:S03]  /*2d00*/  FMUL.FTZ R122, RZ, R127 ;  /* 0x0000007fff7a7220 */ /* 0x008fc60000410000 */
[----:B------:R-:W1:Y:S01]  /*2d10*/  MUFU.EX2 R52, R52 ;  /* 0x0000003400347308 */ /* 0x000e620000000800 */
[----:B----4-:R-:W-:Y:S01]  /*2d20*/  FMUL.FTZ R125, R34, R125 ;  /* 0x0000007d227d7220 */ /* 0x010fe20000410000 */
[----:B------:R-:W-:-:S03]  /*2d30*/  FMUL.FTZ R34, R127, R144 ;  /* 0x000000907f227220 */ /* 0x000fc60000410000 */
[----:B------:R-:W-:Y:S01]  /*2d40*/  FFMA.FTZ R122, R125, R144, -R122 ;  /* 0x000000907d7a7223 */ /* 0x000fe2000001087a */
[----:B------:R-:W-:Y:S02]  /*2d50*/  FFMA.FTZ R34, RZ, R125, R34 ;  /* 0x0000007dff227223 */ /* 0x000fe40000010022 */
[----:B------:R-:W-:Y:S01]  /*2d60*/  MUFU.EX2 R55, R55 ;  /* 0x0000003700377308 */ /* 0x000fe20000000800 */
[----:B------:R-:W-:Y:S01]  /*2d70*/  FFMA.FTZ R122, R37, R138, R122 ;  /* 0x0000008a257a7223 */ /* 0x000fe2000001007a */
[----:B------:R-:W-:-:S06]  /*2d80*/  FADD.FTZ R34, RZ, R34 ;  /* 0x00000022ff227221 */ /* 0x000fcc0000010000 */
[----:B------:R-:W3:Y:S01]  /*2d90*/  MUFU.COS R54, R53 ;  /* 0x0000003500367308 */ /* 0x000ee20000000000 */
[----:B-1----:R-:W-:-:S04]  /*2da0*/  FMUL.FTZ R123, R52, R123 ;  /* 0x0000007b347b7220 */ /* 0x002fc80000410000 */
[----:B------:R-:W-:-:S03]  /*2db0*/  FMUL.FTZ R129, R123, R122 ;  /* 0x0000007a7b817220 */ /* 0x000fc60000410000 */
[----:B------:R-:W1:Y:S08]  /*2dc0*/  MUFU.COS R143, R124 ;  /* 0x0000007c008f7308 */ /* 0x000e700000000000 */
[----:B------:R4:W0:Y:S01]  /*2dd0*/  MUFU.SIN R150, R53 ;  /* 0x0000003500967308 */ /* 0x0008220000000400 */
[----:B---3--:R-:W-:Y:S01]  /*2de0*/  FMUL.FTZ R151, R55, R54 ;  /* 0x0000003637977220 */ /* 0x008fe20000410000 */
[----:B------:R-:W-:Y:S01]  /*2df0*/  FMUL.FTZ R54, R123, R34 ;  /* 0x000000227b367220 */ /* 0x000fe20000410000 */
[----:B-1----:R-:W-:Y:S01]  /*2e00*/  FMUL.FTZ R143, R52, R143 ;  /* 0x0000008f348f7220 */ /* 0x002fe20000410000 */
[-C--:B----4-:R-:W-:Y:S01]  /*2e10*/  FMUL.FTZ R53, R113, R127.reuse ;  /* 0x0000007f71357220 */ /* 0x090fe20000410000 */
[----:B------:R-:W-:-:S02]  /*2e20*/  FMUL.FTZ R52, R112, R127 ;  /* 0x0000007f70347220 */ /* 0x000fc40000410000 */
[----:B------:R-:W-:Y:S01]  /*2e30*/  FFMA.FTZ R129, R143, R34, R129 ;  /* 0x000000228f817223 */ /* 0x000fe20000010081 */
[-C--:B------:R-:W-:Y:S01]  /*2e40*/  FFMA.FTZ R34, R112, R125.reuse, -R53 ;  /* 0x0000007d70227223 */ /* 0x080fe20000010835 */
[----:B------:R-:W-:Y:S01]  /*2e50*/  FFMA.FTZ R52, R113, R125, R52 ;  /* 0x0000007d71347223 */ /* 0x000fe20000010034 */
[----:B0-----:R-:W-:Y:S01]  /*2e60*/  FMUL.FTZ R150, R55, R150 ;  /* 0x0000009637967220 */ /* 0x001fe20000410000 */
[----:B------:R-:W-:Y:S01]  /*2e70*/  FFMA.FTZ R55, R143, R122, -R54 ;  /* 0x0000007a8f377223 */ /* 0x000fe20000010836 */
[----:B------:R-:W-:Y:S01]  /*2e80*/  FADD.FTZ R129, RZ, R129 ;  /* 0x00000081ff817221 */ /* 0x000fe20000010000 */
[C---:B------:R-:W-:Y:S01]  /*2e90*/  FMUL.FTZ R54, R123.reuse, R34 ;  /* 0x000000227b367220 */ /* 0x040fe20000410000 */
[-C--:B------:R-:W-:Y:S01]  /*2ea0*/  FMUL.FTZ R53, R123, R52.reuse ;  /* 0x000000347b357220 */ /* 0x080fe20000410000 */
[----:B------:R-:W-:Y:S01]  /*2eb0*/  FFMA.FTZ R55, R38, R135, R55 ;  /* 0x0000008726377223 */ /* 0x000fe20000010037 */
[C---:B------:R-:W-:Y:S01]  /*2ec0*/  FMUL.FTZ R122, R150.reuse, R129 ;  /* 0x00000081967a7220 */ /* 0x040fe20000410000 */
[C---:B------:R-:W-:Y:S01]  /*2ed0*/  FFMA.FTZ R54, R143.reuse, R52, R54 ;  /* 0x000000348f367223 */ /* 0x040fe20000010036 */
[----:B------:R-:W-:Y:S01]  /*2ee0*/  FFMA.FTZ R34, R143, R34, -R53 ;  /* 0x000000228f227223 */ /* 0x000fe20000010835 */
[CC--:B------:R-:W-:Y:S01]  /*2ef0*/  FMUL.FTZ R124, R150.reuse, R55.reuse ;  /* 0x00000037967c7220 */ /* 0x0c0fe20000410000 */
[C---:B------:R-:W-:Y:S01]  /*2f00*/  FFMA.FTZ R122, R151.reuse, R55, -R122 ;  /* 0x00000037977a7223 */ /* 0x040fe2000001087a */
[C---:B------:R-:W-:Y:S01]  /*2f10*/  FMUL.FTZ R52, R150.reuse, R54 ;  /* 0x0000003696347220 */ /* 0x040fe20000410000 */
[----:B------:R-:W-:Y:S01]  /*2f20*/  FMUL.FTZ R53, R150, R34 ;  /* 0x0000002296357220 */ /* 0x000fe20000410000 */
[----:B------:R-:W-:Y:S01]  /*2f30*/  FFMA.FTZ R124, R151, R129, R124 ;  /* 0x00000081977c7223 */ /* 0x000fe2000001007c */
[----:B------:R-:W-:Y:S01]  /*2f40*/  FFMA.FTZ R126, R39, R136, R122 ;  /* 0x00000088277e7223 */ /* 0x000fe2000001007a */
[C---:B------:R-:W-:Y:S01]  /*2f50*/  FFMA.FTZ R34, R151.reuse, R34, -R52 ;  /* 0x0000002297227223 */ /* 0x040fe20000010834 */
[----:B------:R-:W-:Y:S01]  /*2f60*/  FFMA.FTZ R53, R151, R54, R53 ;  /* 0x0000003697357223 */ /* 0x000fe20000010035 */
[----:B------:R-:W-:-:S02]  /*2f70*/  FADD.FTZ R124, RZ, R124 ;  /* 0x0000007cff7c7221 */ /* 0x000fc40000010000 */
[----:B------:R-:W0:Y:S04]  /*2f80*/  SHFL.UP PT, R55, R126, 0x1, RZ ;  /* 0x042000007e377989 */ /* 0x000e2800000e00ff */
        /* <DEDUP_REMOVED lines=40> */
[C---:B------:R-:W-:Y:S01]  /*3210*/  FMUL.FTZ R53, R129.reuse, R53 ;  /* 0x0000003581357220 */ /* 0x040fe20000410000 */
        /* <DEDUP_REMOVED lines=19> */
[----:B------:R-:W-:Y:S01]  /*3350*/  FSEL R129, R122, R129, !P6 ;  /* 0x000000817a817208 */ /* 0x000fe20007000000 */
[----:B------:R-:W-:Y:S01]  /*3360*/  @P6 FADD.FTZ R124, R124, R131 ;  /* 0x000000837c7c6221 */ /* 0x000fe20000010000 */
[----:B------:R-:W0:Y:S01]  /*3370*/  SHFL.UP PT, R54, R126, 0x10, RZ ;  /* 0x060000007e367989 */ /* 0x000e2200000e00ff */
[----:B------:R-:W-:-:S03]  /*3380*/  ISETP.GE.AND P6, PT, R11, 0x10, PT ;  /* 0x000000100b00780c */ /* 0x000fc60003fc6270 */
[----:B------:R-:W1:Y:S04]  /*3390*/  SHFL.UP PT, R52, R34, 0x10, RZ ;  /* 0x0600000022347989 */ /* 0x000e6800000e00ff */
[----:B------:R-:W3:Y:S04]  /*33a0*/  SHFL.UP PT, R53, R129, 0x10, RZ ;  /* 0x0600000081357989 */ /* 0x000ee800000e00ff */
[----:B------:R-:W4:Y:S04]  /*33b0*/  SHFL.UP PT, R55, R124, 0x10, RZ ;  /* 0x060000007c377989 */ /* 0x000f2800000e00ff */
[----:B--2---:R-:W-:Y:S01]  /*33c0*/  SHFL.IDX PT, R119, R119, RZ, 0x1f ;  /* 0x00001fff77777589 */ /* 0x004fe200000e0000 */
[C---:B0-----:R-:W-:Y:S01]  /*33d0*/  FMUL.FTZ R128, R129.reuse, R54 ;  /* 0x0000003681807220 */ /* 0x041fe20000410000 */
[----:B-1----:R-:W-:-:S04]  /*33e0*/  FMUL.FTZ R122, R129, R52 ;  /* 0x00000034817a7220 */ /* 0x002fc80000410000 */
[-C--:B---3--:R-:W-:Y:S01]  /*33f0*/  FFMA.FTZ R122, R34, R53.reuse, R122 ;  /* 0x00000035227a7223 */ /* 0x088fe2000001007a */
[C---:B------:R-:W-:Y:S01]  /*3400*/  FMUL.FTZ R53, R129.reuse, R53 ;  /* 0x0000003581357220 */ /* 0x040fe20000410000 */
[----:B----4-:R-:W-:-:S03]  /*3410*/  FMUL.FTZ R131, R129, R55 ;  /* 0x0000003781837220 */ /* 0x010fc60000410000 */
[----:B------:R-:W-:Y:S01]  /*3420*/  FSEL R122, R129, R122, !P6 ;  /* 0x0000007a817a7208 */ /* 0x000fe20007000000 */
[C---:B------:R-:W-:Y:S01]  /*3430*/  FFMA.FTZ R55, R34.reuse, R55, R128 ;  /* 0x0000003722377223 */ /* 0x040fe20000010080 */
[C---:B------:R-:W-:Y:S01]  /*3440*/  FFMA.FTZ R131, R34.reuse, R54, -R131 ;  /* 0x0000003622837223 */ /* 0x040fe20000010883 */
[----:B------:R-:W-:Y:S02]  /*3450*/  @P6 FFMA.FTZ R34, R34, R52, -R53 ;  /* 0x0000003422226223 */ /* 0x000fe40000010835 */
[----:B------:R-:W-:Y:S01]  /*3460*/  @P6 FADD.FTZ R124, R124, R55 ;  /* 0x000000377c7c6221 */ /* 0x000fe20000010000 */
[----:B------:R-:W0:Y:S01]  /*3470*/  SHFL.UP PT, R122, R122, 0x1, RZ ;  /* 0x042000007a7a7989 */ /* 0x000e2200000e00ff */
[----:B------:R-:W-:Y:S01]  /*3480*/  @P6 FADD.FTZ R126, R126, R131 ;  /* 0x000000837e7e6221 */ /* 0x000fe20000010000 */
[----:B------:R-:W-:Y:S01]  /*3490*/  HFMA2.MMA R53, -RZ, RZ, 0, 0 ;  /* 0x00000000ff357435 */ /* 0x000fe200000001ff */
[----:B------:R-:W-:Y:S01]  /*34a0*/  MOV R52, 0x3f800000 ;  /* 0x3f80000000347802 */ /* 0x000fe20000000f00 */
[----:B------:R1:W2:Y:S01]  /*34b0*/  SHFL.IDX PT, R131, R118, RZ, 0x1f ;  /* 0x00001fff76837589 */ /* 0x0002a200000e0000 */
[----:B------:R-:W-:-:S03]  /*34c0*/  CS2R R54, SRZ ;  /* 0x0000000000367805 */ /* 0x000fc6000001ff00 */
[----:B------:R-:W3:Y:S04]  /*34d0*/  SHFL.UP PT, R34, R34, 0x1, RZ ;  /* 0x0420000022227989 */ /* 0x000ee800000e00ff */
[----:B------:R-:W4:Y:S01]  /*34e0*/  SHFL.UP PT, R124, R124, 0x1, RZ ;  /* 0x042000007c7c7989 */ /* 0x000f2200000e00ff */
[----:B-1---5:R-:W-:-:S03]  /*34f0*/  FMUL.FTZ R118, R114, R142 ;  /* 0x0000008e72767220 */ /* 0x022fc60000410000 */
[----:B------:R-:W1:Y:S04]  /*3500*/  SHFL.UP PT, R126, R126, 0x1, RZ ;  /* 0x042000007e7e7989 */ /* 0x000e6800000e00ff */
[----:B------:R1:W1:Y:S01]  /*3510*/  @!P5 LDS.128 R52, [R146+0x1d90] ;  /* 0x001d90009234d984 */ /* 0x0002620000000c00 */
[C---:B0-----:R-:W-:Y:S01]  /*3520*/  FMUL.FTZ R129, R122.reuse, R119 ;  /* 0x000000777a817220 */ /* 0x041fe20000410000 */
[----:B--2---:R-:W-:Y:S01]  /*3530*/  FMUL.FTZ R128, R122, R131 ;  /* 0x000000837a807220 */ /* 0x004fe20000410000 */
[----:B------:R-:W-:-:S03]  /*3540*/  FADD.FTZ R122, R59, R59 ;  /* 0x0000003b3b7a7221 */ /* 0x000fc60000010000 */
[----:B---3--:R-:W-:Y:S01]  /*3550*/  FFMA.FTZ R145, R34, R119, R128 ;  /* 0x0000007722917223 */ /* 0x008fe20000010080 */
[----:B------:R-:W-:Y:S01]  /*3560*/  FMUL.FTZ R128, R114, R141 ;  /* 0x0000008d72807220 */ /* 0x000fe20000410000 */
[----:B------:R-:W-:Y:S01]  /*3570*/  FFMA.FTZ R129, R34, R131, -R129 ;  /* 0x0000008322817223 */ /* 0x000fe20000010881 */
[----:B------:R-:W-:Y:S01]  /*3580*/  FADD.FTZ R34, R58, R58 ;  /* 0x0000003a3a227221 */ /* 0x000fe20000010000 */
[----:B----4-:R-:W-:Y:S01]  /*3590*/  @P4 FADD.FTZ R119, R124, R145 ;  /* 0x000000917c774221 */ /* 0x010fe20000010000 */
[C---:B------:R-:W-:Y:S01]  /*35a0*/  FMUL.FTZ R145, R115.reuse, R141 ;  /* 0x0000008d73917220 */ /* 0x040fe20000410000 */
[CC--:B------:R-:W-:Y:S01]  /*35b0*/  FFMA.FTZ R155, R115.reuse, R139.reuse, R128 ;  /* 0x0000008b739b7223 */ /* 0x0c0fe20000010080 */
[----:B-1----:R-:W-:Y:S01]  /*35c0*/  @P4 FADD.FTZ R131, R126, R129 ;  /* 0x000000817e834221 */ /* 0x002fe20000010000 */
[C---:B------:R-:W-:Y:S01]  /*35d0*/  FMUL.FTZ R129, R115.reuse, R142 ;  /* 0x0000008e73817220 */ /* 0x040fe20000410000 */
[----:B------:R-:W-:Y:S01]  /*35e0*/  FFMA.FTZ R149, R114, R139, -R145 ;  /* 0x0000008b72957223 */ /* 0x000fe20000010891 */
[----:B------:R-:W-:Y:S01]  /*35f0*/  FMUL.FTZ R155, R34, R155 ;  /* 0x0000009b229b7220 */ /* 0x000fe20000410000 */
[-C--:B------:R-:W-:Y:S01]  /*3600*/  FFMA.FTZ R145, R115, R140.reuse, R118 ;  /* 0x0000008c73917223 */ /* 0x080fe20000010076 */
[----:B------:R-:W-:Y:S01]  /*3610*/  FFMA.FTZ R129, R114, R140, -R129 ;  /* 0x0000008c72817223 */ /* 0x000fe20000010881 */
[----:B------:R-:W-:Y:S01]  /*3620*/  FMUL.FTZ R156, R34, R149 ;  /* 0x00000095229c7220 */ /* 0x000fe20000410000 */
[CC--:B------:R-:W-:Y:S01]  /*3630*/  FMUL.FTZ R153, R151.reuse, R155.reuse ;  /* 0x0000009b97997220 */ /* 0x0c0fe20000410000 */
[----:B------:R-:W-:Y:S01]  /*3640*/  FMUL.FTZ R118, R150, R155 ;  /* 0x0000009b96767220 */ /* 0x000fe20000410000 */
[C---:B------:R-:W-:Y:S01]  /*3650*/  FMUL.FTZ R149, R122.reuse, R129 ;  /* 0x000000817a957220 */ /* 0x040fe20000410000 */
[----:B------:R-:W-:Y:S01]  /*3660*/  FMUL.FTZ R152, R122, R145 ;  /* 0x000000917a987220 */ /* 0x000fe20000410000 */
[-C--:B------:R-:W-:Y:S01]  /*3670*/  FFMA.FTZ R153, -R150, R156.reuse, -R153 ;  /* 0x0000009c96997223 */ /* 0x080fe20000010999 */
[----:B------:R-:W-:Y:S01]  /*3680*/  FFMA.FTZ R118, R151, R156, -R118 ;  /* 0x0000009c97767223 */ /* 0x000fe20000010876 */
[-C--:B------:R-:W-:Y:S01]  /*3690*/  FMUL.FTZ R129, R115, R133.reuse ;  /* 0x0000008573817220 */ /* 0x080fe20000410000 */
[----:B------:R-:W-:Y:S01]  /*36a0*/  FADD.FTZ R145, R56, R56 ;  /* 0x0000003838917221 */ /* 0x000fe20000010000 */
[----:B------:R-:W-:Y:S01]  /*36b0*/  FADD.FTZ R128, -R152, R153 ;  /* 0x0000009998807221 */ /* 0x000fe20000010100 */
[----:B------:R-:W-:Y:S01]  /*36c0*/  FADD.FTZ R124, R149, R118 ;  /* 0x00000076957c7221 */ /* 0x000fe20000010000 */
[C---:B------:R-:W-:Y:S01]  /*36d0*/  FMUL.FTZ R118, R114.reuse, R133 ;  /* 0x0000008572767220 */ /* 0x040fe20000410000 */
[-C--:B------:R-:W-:Y:S01]  /*36e0*/  FFMA.FTZ R126, R114, R147.reuse, -R129 ;  /* 0x00000093727e7223 */ /* 0x080fe20000010881 */
[C---:B------:R-:W-:Y:S01]  /*36f0*/  FMUL.FTZ R146, R123.reuse, -R128 ;  /* 0x800000807b927220 */ /* 0x040fe20000410000 */
[----:B------:R-:W-:Y:S01]  /*3700*/  FMUL.FTZ R153, R123, -R124 ;  /* 0x8000007c7b997220 */ /* 0x000fe20000410000 */
[----:B------:R-:W-:Y:S01]  /*3710*/  FFMA.FTZ R118, R115, R147, R118 ;  /* 0x0000009373767223 */ /* 0x000fe20000010076 */
[----:B------:R-:W-:Y:S01]  /*3720*/  FMUL.FTZ R126, R145, R126 ;  /* 0x0000007e917e7220 */ /* 0x000fe20000410000 */
[C---:B------:R-:W-:Y:S01]  /*3730*/  FFMA.FTZ R129, R143.reuse, R124, -R146 ;  /* 0x0000007c8f817223 */ /* 0x040fe20000010892 */
[----:B------:R-:W-:Y:S01]  /*3740*/  FFMA.FTZ R153, R143, R128, R153 ;  /* 0x000000808f997223 */ /* 0x000fe20000010099 */
[----:B------:R-:W-:Y:S01]  /*3750*/  FMUL.FTZ R124, R145, R118 ;  /* 0x00000076917c7220 */ /* 0x000fe20000410000 */
[----:B------:R-:W-:Y:S01]  /*3760*/  FMUL.FTZ R118, R150, -R116 ;  /* 0x8000007496767220 */ /* 0x000fe20000410000 */
[----:B------:R-:W-:Y:S01]  /*3770*/  FADD.FTZ R160, R126, R129 ;  /* 0x000000817ea07221 */ /* 0x000fe20000010000 */
[-C--:B------:R-:W-:Y:S01]  /*3780*/  FMUL.FTZ R129, R150, R117.reuse ;  /* 0x0000007596817220 */ /* 0x080fe20000410000 */
[----:B------:R-:W-:Y:S01]  /*3790*/  FADD.FTZ R148, -R124, R153 ;  /* 0x000000997c947221 */ /* 0x000fe20000010100 */
[----:B------:R-:W-:Y:S01]  /*37a0*/  FFMA.FTZ R128, R151, -R117, R118 ;  /* 0x8000007597807223 */ /* 0x000fe20000010076 */
[----:B------:R-:W-:Y:S01]  /*37b0*/  FMUL.FTZ R153, R127, -R160 ;  /* 0x800000a07f997220 */ /* 0x000fe20000410000 */
[----:B------:R-:W-:Y:S01]  /*37c0*/  FFMA.FTZ R118, R151, R116, -R129 ;  /* 0x0000007497767223 */ /* 0x000fe20000010881 */
[----:B------:R-:W-:Y:S01]  /*37d0*/  FMUL.FTZ R129, R115, R132 ;  /* 0x0000008473817220 */ /* 0x000fe20000410000 */
[----:B------:R-:W-:Y:S01]  /*37e0*/  FMUL.FTZ R146, R123, -R128 ;  /* 0x800000807b927220 */ /* 0x000fe20000410000 */
[----:B------:R-:W-:Y:S01]  /*37f0*/  FMUL.FTZ R154, R127, -R148 ;  /* 0x800000947f9a7220 */ /* 0x000fe20000410000 */
[----:B------:R-:W-:Y:S01]  /*3800*/  FMUL.FTZ R157, R123, -R118 ;  /* 0x800000767b9d7220 */ /* 0x000fe20000410000 */
[----:B------:R-:W-:Y:S01]  /*3810*/  FFMA.FTZ R153, R125, R148, R153 ;  /* 0x000000947d997223 */ /* 0x000fe20000010099 */
[C---:B------:R-:W-:Y:S01]  /*3820*/  FFMA.FTZ R162, R143.reuse, R118, -R146 ;  /* 0x000000768fa27223 */ /* 0x040fe20000010892 */
[C---:B------:R-:W-:Y:S01]  /*3830*/  FMUL.FTZ R118, R114.reuse, R132 ;  /* 0x0000008472767220 */ /* 0x040fe20000410000 */
[----:B------:R-:W-:Y:S01]  /*3840*/  FFMA.FTZ R148, R143, R128, R157 ;  /* 0x000000808f947223 */ /* 0x000fe2000001009d */
[----:B------:R-:W-:Y:S01]  /*3850*/  FADD.FTZ R146, R57, R57 ;  /* 0x0000003939927221 */ /* 0x000fe20000010000 */
[-C--:B------:R-:W-:Y:S01]  /*3860*/  FFMA.FTZ R129, R114, R130.reuse, -R129 ;  /* 0x0000008272817223 */ /* 0x080fe20000010881 */
[----:B------:R-:W-:Y:S01]  /*3870*/  FFMA.FTZ R157, R115, R130, R118 ;  /* 0x00000082739d7223 */ /* 0x000fe20000010076 */
[----:B------:R-:W-:Y:S01]  /*3880*/  ISETP.NE.AND P4, PT, R18, 0x1f, PT ;  /* 0x0000001f1200780c */ /* 0x000fe20003f85270 */
[----:B------:R-:W-:Y:S01]  /*3890*/  FFMA.FTZ R160, R125, R160, -R154 ;  /* 0x000000a07da07223 */ /* 0x000fe2000001089a */
        /* <DEDUP_REMOVED lines=24> */
.L_x_17655:
[----:B------:R-:W-:Y:S05]  /*3a20*/  BSYNC B0 ;  /* 0x0000000000007941 */ /* 0x000fea0003800000 */
.L_x_17654:
        /* <DEDUP_REMOVED lines=18> */
.L_x_17657:
[----:B------:R-:W-:Y:S05]  /*3b50*/  BSYNC B0 ;  /* 0x0000000000007941 */ /* 0x000fea0003800000 */
.L_x_17656:
        /* <DEDUP_REMOVED lines=18> */
.L_x_17659:
[----:B------:R-:W-:Y:S05]  /*3c80*/  BSYNC B0 ;  /* 0x0000000000007941 */ /* 0x000fea0003800000 */
.L_x_17658:
        /* <DEDUP_REMOVED lines=18> */
.L_x_17661:
[----:B------:R-:W-:Y:S05]  /*3db0*/  BSYNC B0 ;  /* 0x0000000000007941 */ /* 0x000fea0003800000 */
.L_x_17660:
        /* <DEDUP_REMOVED lines=18> */
.L_x_17663:
[----:B------:R-:W-:Y:S05]  /*3ee0*/  BSYNC B0 ;  /* 0x0000000000007941 */ /* 0x000fea0003800000 */
.L_x_17662:
[----:B0-----:R-:W-:Y:S01]  /*3ef0*/  SHFL.DOWN PT, R164, R159, 0x1, 0x1f ;  /* 0x08201f009fa47f89 */ /* 0x001fe200000e0000 */
[----:B------:R-:W-:Y:S01]  /*3f00*/  ISETP.NE.AND P4, PT, R6, RZ, PT ;  /* 0x000000ff0600720c */ /* 0x000fe20003f85270 */
[----:B------:R-:W-:Y:S02]  /*3f10*/  BSSY B0, `(.L_x_17664) ;  /* 0x00000c5000007945 */ /* 0x000fe40003800000 */
        /* <DEDUP_REMOVED lines=11> */
[----:B------:R-:W-:-:S03]  /*3fd0*/  @P3 FFMA.FTZ R161, R161, R157, R164 ;  /* 0x0000009da1a13223 */ /* 0x000fc600000100a4 */
[----:B------:R-:W-:Y:S01]  /*3fe0*/  @P3 FADD.FTZ R158, R118, R153 ;  /* 0x00000099769e3221 */ /* 0x000fe20000010000 */
[C---:B------:R-:W-:Y:S01]  /*3ff0*/  FMUL.FTZ R153, R113.reuse, R131 ;  /* 0x0000008371997220 */ /* 0x040fe20000410000 */
[-C--:B------:R-:W-:Y:S01]  /*4000*/  FMUL.FTZ R118, R113, R119.reuse ;  /* 0x0000007771767220 */ /* 0x080fe20000410000 */
[----:B------:R-:W-:Y:S02]  /*4010*/  @P3 FADD.FTZ R157, R148, R161 ;  /* 0x000000a1949d3221 */ /* 0x000fe40000010000 */
[C---:B------:R-:W-:Y:S01]  /*4020*/  FFMA.FTZ R119, R112.reuse, R119, R153 ;  /* 0x0000007770777223 */ /* 0x040fe20000010099 */
[----:B------:R-:W-:-:S03]  /*4030*/  FFMA.FTZ R131, R112, R131, -R118 ;  /* 0x0000008370837223 */ /* 0x000fc60000010876 */
[----:B------:R-:W-:Y:S01]  /*4040*/  FADD.FTZ R119, RZ, R119 ;  /* 0x00000077ff777221 */ /* 0x000fe20000010000 */
[----:B------:R-:W-:-:S03]  /*4050*/  FADD.FTZ R131, R144, R131 ;  /* 0x0000008390837221 */ /* 0x000fc60000010000 */
[C---:B------:R-:W-:Y:S01]  /*4060*/  FMUL.FTZ R161, R132.reuse, R119 ;  /* 0x0000007784a17220 */ /* 0x040fe20000410000 */
[-C--:B------:R-:W-:Y:S01]  /*4070*/  FMUL.FTZ R132, R132, R131.reuse ;  /* 0x0000008384847220 */ /* 0x080fe20000410000 */
[C---:B------:R-:W-:Y:S01]  /*4080*/  FMUL.FTZ R118, R127.reuse, R131 ;  /* 0x000000837f767220 */ /* 0x040fe20000410000 */
[----:B------:R-:W-:Y:S01]  /*4090*/  FMUL.FTZ R112, R127, R119 ;  /* 0x000000777f707220 */ /* 0x000fe20000410000 */
[C---:B------:R-:W-:Y:S01]  /*40a0*/  FFMA.FTZ R161, R130.reuse, R131, -R161 ;  /* 0x0000008382a17223 */ /* 0x040fe200000108a1 */
[-C--:B------:R-:W-:Y:S01]  /*40b0*/  FFMA.FTZ R113, R130, R119.reuse, R132 ;  /* 0x0000007782717223 */ /* 0x080fe20000010084 */
[-C--:B------:R-:W-:Y:S01]  /*40c0*/  FMUL.FTZ R153, R115, R119.reuse ;  /* 0x0000007773997220 */ /* 0x080fe20000410000 */
[CC--:B------:R-:W-:Y:S01]  /*40d0*/  FMUL.FTZ R130, R114.reuse, R119.reuse ;  /* 0x0000007772827220 */ /* 0x0c0fe20000410000 */
[C---:B------:R-:W-:Y:S01]  /*40e0*/  FFMA.FTZ R118, R125.reuse, R119, R118 ;  /* 0x000000777d767223 */ /* 0x040fe20000010076 */
[-C--:B------:R-:W-:Y:S01]  /*40f0*/  FFMA.FTZ R112, R125, R131.reuse, -R112 ;  /* 0x000000837d707223 */ /* 0x080fe20000010870 */
[-C--:B------:R-:W-:Y:S01]  /*4100*/  FFMA.FTZ R163, R114, R131.reuse, -R153 ;  /* 0x0000008372a37223 */ /* 0x080fe20000010899 */
[----:B------:R-:W-:Y:S01]  /*4110*/  FFMA.FTZ R153, R115, R131, R130 ;  /* 0x0000008373997223 */ /* 0x000fe20000010082 */
[----:B------:R-:W-:Y:S01]  /*4120*/  FADD.FTZ R118, RZ, R118 ;  /* 0x00000076ff767221 */ /* 0x000fe20000010000 */
[----:B------:R-:W-:Y:S01]  /*4130*/  FFMA.FTZ R130, R37, R138, R112 ;  /* 0x0000008a25827223 */ /* 0x000fe20000010070 */
[C---:B------:R-:W-:Y:S01]  /*4140*/  FFMA.FTZ R144, -R146.reuse, R113, RZ ;  /* 0x0000007192907223 */ /* 0x040fe200000101ff */
[C---:B------:R-:W-:Y:S01]  /*4150*/  FFMA.FTZ R112, R146.reuse, R161, RZ ;  /* 0x000000a192707223 */ /* 0x040fe200000100ff */
        /* <DEDUP_REMOVED lines=9> */
[----:B------:R-:W-:Y:S01]  /*41f0*/  FFMA.FTZ R146, -R146, R153, -RZ ;  /* 0x0000009992927223 */ /* 0x000fe200000109ff */
[----:B------:R-:W-:Y:S01]  /*4200*/  FADD.FTZ R113, RZ, R148 ;  /* 0x00000094ff717221 */ /* 0x000fe20000010000 */
[----:B------:R-:W-:Y:S01]  /*4210*/  FFMA.FTZ R133, R38, R135, R133 ;  /* 0x0000008726857223 */ /* 0x000fe20000010085 */
[----:B------:R-:W-:Y:S01]  /*4220*/  FFMA.FTZ R161, R145, R161, R112 ;  /* 0x000000a191a17223 */ /* 0x000fe20000010070 */
[-C--:B------:R-:W-:Y:S01]  /*4230*/  FMUL.FTZ R153, R115, R118.reuse ;  /* 0x0000007673997220 */ /* 0x080fe20000410000 */
[----:B------:R-:W-:Y:S01]  /*4240*/  FMUL.FTZ R112, R114, R118 ;  /* 0x0000007672707220 */ /* 0x000fe20000410000 */
[C---:B------:R-:W-:Y:S01]  /*4250*/  FMUL.FTZ R163, R142.reuse, R113 ;  /* 0x000000718ea37220 */ /* 0x040fe20000410000 */
[----:B------:R-:W-:Y:S01]  /*4260*/  FMUL.FTZ R142, R142, R133 ;  /* 0x000000858e8e7220 */ /* 0x000fe20000410000 */
[----:B------:R-:W-:Y:S01]  /*4270*/  FFMA.FTZ R147, -R145, R147, R144 ;  /* 0x0000009391937223 */ /* 0x000fe20000010190 */
[-C--:B------:R-:W-:Y:S01]  /*4280*/  FFMA.FTZ R144, R114, R130.reuse, -R153 ;  /* 0x0000008272907223 */ /* 0x080fe20000010899 */
[----:B------:R-:W-:Y:S01]  /*4290*/  FFMA.FTZ R112, R115, R130, R112 ;  /* 0x0000008273707223 */ /* 0x000fe20000010070 */
[C---:B------:R-:W-:Y:S01]  /*42a0*/  FFMA.FTZ R142, R140.reuse, R113, R142 ;  /* 0x000000718c8e7223 */ /* 0x040fe2000001008e */
[----:B------:R-:W-:Y:S01]  /*42b0*/  FFMA.FTZ R163, R140, R133, -R163 ;  /* 0x000000858ca37223 */ /* 0x000fe200000108a3 */
[C---:B------:R-:W-:Y:S01]  /*42c0*/  FMUL.FTZ R144, R145.reuse, R144 ;  /* 0x0000009091907220 */ /* 0x040fe20000410000 */
[----:B------:R-:W-:Y:S01]  /*42d0*/  FFMA.FTZ R145, -R145, R112, -RZ ;  /* 0x0000007091917223 */ /* 0x000fe200000109ff */
[----:B------:R-:W-:Y:S01]  /*42e0*/  FFMA.FTZ R148, -R122, R142, R147 ;  /* 0x0000008e7a947223 */ /* 0x000fe20000010193 */
[C---:B------:R-:W-:Y:S01]  /*42f0*/  FMUL.FTZ R112, R150.reuse, R113 ;  /* 0x0000007196707220 */ /* 0x040fe20000410000 */
[----:B------:R-:W-:Y:S01]  /*4300*/  FMUL.FTZ R140, R150, R133 ;  /* 0x00000085968c7220 */ /* 0x000fe20000410000 */
[-C--:B------:R-:W-:Y:S01]  /*4310*/  FMUL.FTZ R147, R115, R113.reuse ;  /* 0x0000007173937220 */ /* 0x080fe20000410000 */
[----:B------:R-:W-:Y:S01]  /*4320*/  FMUL.FTZ R142, R114, R113 ;  /* 0x00000071728e7220 */ /* 0x000fe20000410000 */
[----:B------:R-:W-:Y:S01]  /*4330*/  FFMA.FTZ R161, R122, R163, R161 ;  /* 0x000000a37aa17223 */ /* 0x000fe200000100a1 */
[C---:B------:R-:W-:Y:S01]  /*4340*/  FFMA.FTZ R112, R151.reuse, R133, -R112 ;  /* 0x0000008597707223 */ /* 0x040fe20000010870 */
[----:B------:R-:W-:Y:S01]  /*4350*/  FFMA.FTZ R163, R151, R113, R140 ;  /* 0x0000007197a37223 */ /* 0x000fe2000001008c */
[-C--:B------:R-:W-:Y:S01]  /*4360*/  FFMA.FTZ R147, R114, R133.reuse, -R147 ;  /* 0x0000008572937223 */ /* 0x080fe20000010893 */
[----:B------:R-:W-:Y:S01]  /*4370*/  FFMA.FTZ R153, R115, R133, R142 ;  /* 0x0000008573997223 */ /* 0x000fe2000001008e */
[----:B------:R-:W-:Y:S01]  /*4380*/  FFMA.FTZ R140, R39, R136, R112 ;  /* 0x00000088278c7223 */ /* 0x000fe20000010070 */
[----:B------:R-:W-:Y:S01]  /*4390*/  FADD.FTZ R112, RZ, R163 ;  /* 0x000000a3ff707221 */ /* 0x000fe20000010000 */
[C---:B------:R-:W-:Y:S01]  /*43a0*/  FMUL.FTZ R142, R122.reuse, R147 ;  /* 0x000000937a8e7220 */ /* 0x040fe20000410000 */
[----:B------:R-:W-:-:S02]  /*43b0*/  FFMA.FTZ R147, -R122, R153, -RZ ;  /* 0x000000997a937223 */ /* 0x000fc400000109ff */
[----:B------:R0:W2:Y:S01]  /*43c0*/  SHFL.IDX PT, R122, R162, RZ, 0x1f ;  /* 0x00001fffa27a7589 */ /* 0x0000a200000e0000 */
[C---:B------:R-:W-:Y:S01]  /*43d0*/  FMUL.FTZ R153, R141.reuse, R112 ;  /* 0x000000708d997220 */ /* 0x040fe20000410000 */
[----:B------:R-:W-:Y:S01]  /*43e0*/  FMUL.FTZ R141, R141, R140 ;  /* 0x0000008c8d8d7220 */ /* 0x000fe20000410000 */
[-C--:B------:R-:W-:Y:S01]  /*43f0*/  FMUL.FTZ R163, R115, R112.reuse ;  /* 0x0000007073a37220 */ /* 0x080fe20000410000 */
[C---:B------:R-:W-:Y:S01]  /*4400*/  FMUL.FTZ R164, R114.reuse, R112 ;  /* 0x0000007072a47220 */ /* 0x040fe20000410000 */
[C---:B------:R-:W-:Y:S01]  /*4410*/  FFMA.FTZ R153, R139.reuse, R140, -R153 ;  /* 0x0000008c8b997223 */ /* 0x040fe20000010899 */
[----:B------:R-:W-:Y:S01]  /*4420*/  FFMA.FTZ R139, R139, R112, R141 ;  /* 0x000000708b8b7223 */ /* 0x000fe2000001008d */
[-C--:B------:R-:W-:Y:S01]  /*4430*/  FFMA.FTZ R163, R114, R140.reuse, -R163 ;  /* 0x0000008c72a37223 */ /* 0x080fe200000108a3 */
[----:B0-----:R-:W-:Y:S01]  /*4440*/  FMUL.FTZ R162, R158, -R117 ;  /* 0x800000759ea27220 */ /* 0x001fe20000410000 */
[C---:B------:R-:W-:Y:S01]  /*4450*/  FMUL.FTZ R114, R34.reuse, R153 ;  /* 0x0000009922727220 */ /* 0x040fe20000410000 */
[C---:B------:R-:W-:Y:S01]  /*4460*/  FMUL.FTZ R153, R34.reuse, R139 ;  /* 0x0000008b22997220 */ /* 0x040fe20000410000 */
[----:B------:R-:W-:Y:S01]  /*4470*/  FMUL.FTZ R139, R34, R163 ;  /* 0x000000a3228b7220 */ /* 0x000fe20000410000 */
[----:B------:R-:W-:Y:S01]  /*4480*/  FMUL.FTZ R163, R157, -R117 ;  /* 0x800000759da37220 */ /* 0x000fe20000410000 */
[----:B------:R-:W-:Y:S01]  /*4490*/  FFMA.FTZ R141, R115, R140, R164 ;  /* 0x0000008c738d7223 */ /* 0x000fe200000100a4 */
[----:B------:R-:W-:Y:S01]  /*44a0*/  FADD.FTZ R115, R161, R114 ;  /* 0x00000072a1737221 */ /* 0x000fe20000010000 */
[-C--:B------:R-:W-:Y:S01]  /*44b0*/  FFMA.FTZ R114, R157, R116.reuse, R162 ;  /* 0x000000749d727223 */ /* 0x080fe200000100a2 */
[----:B------:R-:W-:Y:S01]  /*44c0*/  FFMA.FTZ R163, R158, R116, -R163 ;  /* 0x000000749ea37223 */ /* 0x000fe200000108a3 */
[----:B-1----:R-:W-:Y:S01]  /*44d0*/  FMUL.FTZ R117, R159, R55 ;  /* 0x000000379f757220 */ /* 0x002fe20000410000 */
[----:B------:R-:W-:Y:S01]  /*44e0*/  FFMA.FTZ R141, -R34, R141, -RZ ;  /* 0x0000008d228d7223 */ /* 0x000fe200000109ff */
[----:B------:R-:W-:Y:S01]  /*44f0*/  FADD.FTZ R114, -R155, R114 ;  /* 0x000000729b727221 */ /* 0x000fe20000010100 */
[----:B------:R-:W-:Y:S01]  /*4500*/  FADD.FTZ R116, R156, R163 ;  /* 0x000000a39c747221 */ /* 0x000fe20000010000 */
[-C--:B------:R-:W-:Y:S01]  /*4510*/  FMUL.FTZ R34, R159, R54.reuse ;  /* 0x000000369f227220 */ /* 0x080fe20000410000 */
[----:B--2---:R-:W-:-:S02]  /*4520*/  FFMA.FTZ R155, R122, R54, -R117 ;  /* 0x000000367a9b7223 */ /* 0x004fc40000010875 */
[C---:B------:R-:W-:Y:S01]  /*4530*/  FMUL.FTZ R54, R150.reuse, -R116 ;  /* 0x8000007496367220 */ /* 0x040fe20000410000 */
[----:B------:R-:W-:Y:S01]  /*4540*/  FMUL.FTZ R117, R150, -R114 ;  /* 0x8000007296757220 */ /* 0x000fe20000410000 */
[C---:B------:R-:W-:Y:S01]  /*4550*/  FFMA.FTZ R157, R122.reuse, R55, R34 ;  /* 0x000000377a9d7223 */ /* 0x040fe20000010022 */
        /* <DEDUP_REMOVED lines=8> */
[----:B------:R-:W-:Y:S01]  /*45e0*/  LEA.HI.SX32 R152, R20, R20, 0x1b ;  /* 0x0000001414987211 */ /* 0x000fe200078fdaff */
[----:B------:R-:W-:Y:S01]  /*45f0*/  FADD.FTZ R54, R160, R155 ;  /* 0x0000009ba0367221 */ /* 0x000fe20000010000 */
[CC--:B------:R-:W-:Y:S01]  /*4600*/  FMUL.FTZ R34, R123.reuse, -R122.reuse ;  /* 0x8000007a7b227220 */ /* 0x0c0fe20000410000 */
[----:B------:R-:W-:Y:S01]  /*4610*/  FMUL.FTZ R123, R123, -R117 ;  /* 0x800000757b7b7220 */ /* 0x000fe20000410000 */
[----:B------:R-:W-:Y:S01]  /*4620*/  FADD.FTZ R55, R154, R157 ;  /* 0x0000009d9a377221 */ /* 0x000fe20000010000 */
[----:B------:R-:W-:Y:S01]  /*4630*/  @!P4 LEA R150, R120, R35, 0x4 ;  /* 0x000000237896c211 */ /* 0x000fe200078e20ff */
[C---:B------:R-:W-:Y:S01]  /*4640*/  FFMA.FTZ R149, R143.reuse, R117, -R34 ;  /* 0x000000758f957223 */ /* 0x040fe20000010822 */
[----:B------:R-:W-:Y:S01]  /*4650*/  FFMA.FTZ R151, R143, R122, R123 ;  /* 0x0000007a8f977223 */ /* 0x000fe2000001007b */
[----:B------:R-:W-:Y:S01]  /*4660*/  LEA R143, R152, R35, 0x2 ;  /* 0x00000023988f7211 */ /* 0x000fe200078e10ff */
[----:B------:R-:W-:Y:S01]  /*4670*/  FADD.FTZ R123, R148, -R153 ;  /* 0x80000099947b7221 */ /* 0x000fe20000010000 */
[----:B------:R-:W-:Y:S01]  /*4680*/  FADD.FTZ R126, R126, R149 ;  /* 0x000000957e7e7221 */ /* 0x000fe20000010000 */
[----:B------:R-:W-:Y:S01]  /*4690*/  FADD.FTZ R124, -R124, R151 ;  /* 0x000000977c7c7221 */ /* 0x000fe20000010100 */
[----:B------:R-:W-:Y:S03]  /*46a0*/  @!P4 STS.128 [R150+0x1d90], R52 ;  /* 0x001d90349600c388 */ /* 0x000fe60000000c00 */
[C---:B------:R-:W-:Y:S01]  /*46b0*/  FMUL.FTZ R34, R127.reuse, -R124 ;  /* 0x8000007c7f227220 */ /* 0x040fe20000410000 */
[-C--:B------:R-:W-:Y:S01]  /*46c0*/  FMUL.FTZ R127, R127, -R126.reuse ;  /* 0x8000007e7f7f7220 */ /* 0x080fe20000410000 */
[----:B------:R0:W-:Y:S02]  /*46d0*/  STS [R143+0x420], R132 ;  /* 0x000420848f007388 */ /* 0x0001e40000000800 */
[C---:B------:R-:W-:Y:S01]  /*46e0*/  FFMA.FTZ R34, R125.reuse, R126, -R34 ;  /* 0x0000007e7d227223 */ /* 0x040fe20000010822 */
[----:B------:R-:W-:Y:S01]  /*46f0*/  FFMA.FTZ R127, R125, R124, R127 ;  /* 0x0000007c7d7f7223 */ /* 0x000fe2000001007f */
[----:B------:R1:W-:Y:S02]  /*4700*/  STS [R143+0x428], R144 ;  /* 0x000428908f007388 */ /* 0x0003e40000000800 */
[----:B------:R-:W-:Y:S01]  /*4710*/  FADD.FTZ R125, R129, R34 ;  /* 0x00000022817d7221 */ /* 0x000fe20000010000 */
[----:B------:R-:W-:Y:S01]  /*4720*/  FADD.FTZ R127, -R128, R127 ;  /* 0x0000007f807f7221 */ /* 0x000fe20000010100 */
[----:B------:R-:W-:Y:S01]  /*4730*/  FFMA.FTZ R128, R36, -R134, R131 ;  /* 0x8000008624807223 */ /* 0x000fe20000010083 */
[----:B------:R-:W-:Y:S01]  /*4740*/  FFMA.FTZ R129, R37, -R138, R130 ;  /* 0x8000008a25817223 */ /* 0x000fe20000010082 */
[----:B------:R-:W-:Y:S01]  /*4750*/  FMUL.FTZ R131, R134, R125 ;  /* 0x0000007d86837220 */ /* 0x000fe20000410000 */
[----:B0-----:R-:W-:Y:S01]  /*4760*/  FMUL.FTZ R132, R138, R126 ;  /* 0x0000007e8a847220 */ /* 0x001fe20000410000 */
[----:B------:R-:W-:Y:S01]  /*4770*/  FMUL.FTZ R134, R134, R127 ;  /* 0x0000007f86867220 */ /* 0x000fe20000410000 */
[----:B------:R-:W-:Y:S01]  /*4780*/  FFMA.FTZ R130, R38, -R135, R133 ;  /* 0x8000008726827223 */ /* 0x000fe20000010085 */
[----:B------:R-:W-:Y:S01]  /*4790*/  FMUL.FTZ R53, R119, R131 ;  /* 0x0000008377357220 */ /* 0x000fe20000410000 */
[C---:B------:R-:W-:Y:S01]  /*47a0*/  FMUL.FTZ R133, R135.reuse, R117 ;  /* 0x0000007587857220 */ /* 0x040fe20000410000 */
[----:B------:R-:W-:Y:S01]  /*47b0*/  FMUL.FTZ R138, R138, R124 ;  /* 0x0000007c8a8a7220 */ /* 0x000fe20000410000 */
[----:B------:R-:W-:Y:S01]  /*47c0*/  FMUL.FTZ R34, R118, R132 ;  /* 0x0000008476227220 */ /* 0x000fe20000410000 */
[----:B------:R-:W-:Y:S01]  /*47d0*/  FFMA.FTZ R53, R128, R134, -R53 ;  /* 0x0000008680357223 */ /* 0x000fe20000010835 */
[----:B------:R-:W-:Y:S01]  /*47e0*/  FMUL.FTZ R52, R135, R122 ;  /* 0x0000007a87347220 */ /* 0x000fe20000410000 */
[----:B------:R-:W-:Y:S01]  /*47f0*/  FMUL.FTZ R134, R119, R134 ;  /* 0x0000008677867220 */ /* 0x000fe20000410000 */
[-C--:B------:R-:W-:Y:S01]  /*4800*/  FFMA.FTZ R34, R129, R138.reuse, -R34 ;  /* 0x0000008a81227223 */ /* 0x080fe20000010822 */
[----:B------:R-:W-:Y:S01]  /*4810*/  FADD.FTZ R53, RZ, R53 ;  /* 0x00000035ff357221 */ /* 0x000fe20000010000 */
[----:B------:R-:W-:Y:S01]  /*4820*/  FMUL.FTZ R135, R113, R133 ;  /* 0x0000008571877220 */ /* 0x000fe20000410000 */
[----:B------:R-:W-:Y:S01]  /*4830*/  FMUL.FTZ R55, R118, R138 ;  /* 0x0000008a76377220 */ /* 0x000fe20000410000 */
[----:B------:R-:W-:Y:S01]  /*4840*/  FFMA.FTZ R134, R131, R128, R134 ;  /* 0x0000008083867223 */ /* 0x000fe20000010086 */
[----:B------:R-:W-:Y:S01]  /*4850*/  FADD.FTZ R34, R53, R34 ;  /* 0x0000002235227221 */ /* 0x000fe20000010000 */
[----:B------:R-:W-:Y:S01]  /*4860*/  FFMA.FTZ R135, R130, R52, -R135 ;  /* 0x0000003482877223 */ /* 0x000fe20000010887 */
[----:B------:R-:W-:Y:S01]  /*4870*/  FFMA.FTZ R55, R132, R129, R55 ;  /* 0x0000008184377223 */ /* 0x000fe20000010037 */
[----:B------:R-:W-:Y:S01]  /*4880*/  FADD.FTZ R134, RZ, R134 ;  /* 0x00000086ff867221 */ /* 0x000fe20000010000 */
[----:B------:R0:W-:Y:S01]  /*4890*/  STS [R143+0x430], R142 ;  /* 0x0004308e8f007388 */ /* 0x0001e20000000800 */
[----:B-1----:R-:W-:Y:S01]  /*48a0*/  FADD.FTZ R144, R34, R135 ;  /* 0x0000008722907221 */ /* 0x002fe20000010000 */
[----:B------:R-:W-:Y:S01]  /*48b0*/  IADD3 R34, -R68, R66, RZ ;  /* 0x0000004244227210 */ /* 0x000fe20007ffe1ff */
[----:B------:R-:W-:Y:S01]  /*48c0*/  FFMA.FTZ R135, R39, -R136, R140 ;  /* 0x8000008827877223 */ /* 0x000fe2000001008c */
[----:B------:R-:W-:Y:S01]  /*48d0*/  FMUL.FTZ R138, R136, R114 ;  /* 0x00000072888a7220 */ /* 0x000fe20000410000 */
[----:B------:R-:W-:Y:S01]  /*48e0*/  STS [R143+0x424], R146 ;  /* 0x000424928f007388 */ /* 0x000fe20000000800 */
[----:B------:R-:W-:-:S03]  /*48f0*/  FMUL.FTZ R52, R113, R52 ;  /* 0x0000003471347220 */ /* 0x000fc60000410000 */
[----:B------:R-:W-:Y:S01]  /*4900*/  STS [R143+0x42c], R145 ;  /* 0x00042c918f007388 */ /* 0x000fe20000000800 */
[----:B0-----:R-:W-:Y:S01]  /*4910*/  FADD.FTZ R142, R134, R55 ;  /* 0x00000037868e7221 */ /* 0x001fe20000010000 */
[----:B------:R-:W-:Y:S01]  /*4920*/  FMUL.FTZ R134, R136, R116 ;  /* 0x0000007488867220 */ /* 0x000fe20000410000 */
[----:B------:R-:W-:Y:S01]  /*4930*/  LEA R136, R34, -R6, 0x1 ;  /* 0x8000000622887211 */ /* 0x000fe200078e08ff */
[----:B------:R-:W-:Y:S02]  /*4940*/  STS [R143+0x434], R147 ;  /* 0x000434938f007388 */ /* 0x000fe40000000800 */
[----:B------:R-:W-:Y:S01]  /*4950*/  FMUL.FTZ R54, R112, R134 ;  /* 0x0000008670367220 */ /* 0x000fe20000410000 */
[----:B------:R-:W-:Y:S01]  /*4960*/  ISETP.GE.AND P3, PT, R136, 0x1, PT ;  /* 0x000000018800780c */ /* 0x000fe20003f66270 */
[----:B------:R0:W-:Y:S04]  /*4970*/  STS [R143+0x438], R139 ;  /* 0x0004388b8f007388 */ /* 0x0001e80000000800 */
[----:B------:R1:W-:Y:S01]  /*4980*/  STS [R143+0x43c], R141 ;  /* 0x00043c8d8f007388 */ /* 0x0003e20000000800 */
[----:B0-----:R-:W-:Y:S01]  /*4990*/  FFMA.FTZ R139, R135, R138, -R54 ;  /* 0x0000008a878b7223 */ /* 0x001fe20000010836 */
[----:B-1----:R-:W-:Y:S01]  /*49a0*/  FFMA.FTZ R141, R133, R130, R52 ;  /* 0x00000082858d7223 */ /* 0x002fe20000010034 */
[----:B------:R-:W-:Y:S06]  /*49b0*/  BAR.SYNC.DEFER_BLOCKING 0x0 ;  /* 0x0000000000007b1d */ /* 0x000fec0000010000 */
[----:B------:R-:W-:Y:S05]  /*49c0*/  @!P3 BRA `(.L_x_17665) ;  /* 0x000000000064b947 */ /* 0x000fea0003800000 */
[----:B------:R-:W-:Y:S01]  /*49d0*/  IMAD R140, R121, UR22, RZ ;  /* 0x00000016798c7c24 */ /* 0x000fe2000f8e02ff */
[--C-:B------:R-:W-:Y:S01]  /*49e0*/  SHF.R.U32.HI R146, RZ, 0x1, R99.reuse ;  /* 0x00000001ff927819 */ /* 0x100fe20000011663 */
[----:B------:R-:W-:Y:S01]  /*49f0*/  IMAD.WIDE.U32 R54, R5, UR22, RZ ;  /* 0x0000001605367c25 */ /* 0x000fe2000f8e00ff */
[----:B------:R-:W-:Y:S02]  /*4a00*/  LEA R53, R29, 0xffffff00, 0x8 ;  /* 0xffffff001d357811 */ /* 0x000fe400078e40ff */
[----:B------:R-:W-:Y:S01]  /*4a10*/  SHF.R.U64 R145, R98, 0x1, R99 ;  /* 0x0000000162917819 */ /* 0x000fe20000001263 */
[----:B------:R-:W-:Y:S01]  /*4a20*/  IMAD R143, R5, UR23, R140 ;  /* 0x00000017058f7c24 */ /* 0x000fe2000f8e028c */
[----:B------:R-:W-:Y:S01]  /*4a30*/  IADD3 R52, P3, R53, R6, RZ ;  /* 0x0000000635347210 */ /* 0x000fe20007f7e0ff */
[----:B------:R-:W-:Y:S02]  /*4a40*/  IMAD R146, R146, UR14, RZ ;  /* 0x0000000e92927c24 */ /* 0x000fe4000f8e02ff */
[----:B------:R-:W-:Y:S01]  /*4a50*/  IMAD R137, R137, UR18, RZ ;  /* 0x0000001289897c24 */ /* 0x000fe2000f8e02ff */
[----:B------:R-:W-:Y:S01]  /*4a60*/  IADD3 R55, R143, R55, RZ ;  /* 0x000000378f377210 */ /* 0x000fe20007ffe0ff */
[----:B------:R-:W-:Y:S01]  /*4a70*/  IMAD R143, R145, UR15, R146 ;  /* 0x0000000f918f7c24 */ /* 0x000fe2000f8e0292 */
[----:B------:R-:W-:Y:S01]  /*4a80*/  LEA.HI.X.SX32 R53, R53, RZ, 0x1, P3 ;  /* 0x000000ff35357211 */ /* 0x000fe200018f0eff */
[----:B------:R-:W-:-:S02]  /*4a90*/  IMAD R137, R120, UR19, R137 ;  /* 0x0000001378897c24 */ /* 0x000fc4000f8e0289 */
[----:B------:R-:W-:-:S04]  /*4aa0*/  IMAD.WIDE.U32 R54, R145, UR14, R54 ;  /* 0x0000000e91367c25 */ /* 0x000fc8000f8e0036 */
[----:B------:R-:W-:Y:S01]  /*4ab0*/  IMAD.WIDE.U32 R52, R120, UR18, R52 ;  /* 0x0000001278347c25 */ /* 0x000fe2000f8e0034 */
[----:B------:R-:W-:Y:S02]  /*4ac0*/  IADD3 R140, R143, R55, RZ ;  /* 0x000000378f8c7210 */ /* 0x000fe40007ffe0ff */
[C---:B------:R-:W-:Y:S02]  /*4ad0*/  LEA R55, P3, R54.reuse, R100, 0x3 ;  /* 0x0000006436377211 */ /* 0x040fe400078618ff */
[----:B------:R-:W-:Y:S02]  /*4ae0*/  IADD3 R53, R53, R137, RZ ;  /* 0x0000008935357210 */ /* 0x000fe40007ffe0ff */
[----:B------:R-:W-:Y:S02]  /*4af0*/  LEA.HI.X R140, R54, R101, R140, 0x3, P3 ;  /* 0x00000065368c7211 */ /* 0x000fe400018f1c8c */
[----:B------:R-:W-:-:S04]  /*4b00*/  LEA R54, P3, R52, R55, 0x2 ;  /* 0x0000003734367211 */ /* 0x000fc800078610ff */
[----:B------:R-:W-:Y:S02]  /*4b10*/  LEA.HI.X R55, R52, R140, R53, 0x2, P3 ;  /* 0x0000008c34377211 */ /* 0x000fe400018f1435 */
[----:B------:R-:W-:-:S04]  /*4b20*/  LEA.HI.SX32 R52, R6, R6, 0x1b ;  /* 0x0000000606347211 */ /* 0x000fc800078fdaff */
[----:B------:R-:W-:-:S05]  /*4b30*/  LEA R52, R52, R35, 0x2 ;  /* 0x0000002334347211 */ /* 0x000fca00078e10ff */
[----:B------:R-:W0:Y:S04]  /*4b40*/  LDS R53, [R52+0x420] ;  /* 0x0004200034357984 */ /* 0x000e280000000800 */
[----:B0-----:R0:W-:Y:S02]  /*4b50*/  REDG.E.ADD.F32.FTZ.RN.STRONG.GPU desc[UR10][R54.64], R53 ;  /* 0x00000035360079a6 */ /* 0x0011e4000c10f38a */
.L_x_17665:
[----:B------:R-:W-:Y:S05]  /*4b60*/  BSYNC B0 ;  /* 0x0000000000007941 */ /* 0x000fea0003800000 */
.L_x_17664:
[C---:B0-----:R-:W-:Y:S01]  /*4b70*/  IADD3 R53, R6.reuse, 0x20, RZ ;  /* 0x0000002006357810 */ /* 0x041fe20007ffe0ff */
[----:B------:R-:W-:Y:S01]  /*4b80*/  USHF.L.U64.HI UR7, UR5, 0x2, UR6 ;  /* 0x0000000205077899 */ /* 0x000fe20008010206 */
[----:B------:R-:W-:Y:S01]  /*4b90*/  IADD3 R55, R6, 0x40, RZ ;  /* 0x0000004006377810 */ /* 0x000fe20007ffe0ff */
[----:B------:R-:W-:Y:S01]  /*4ba0*/  USHF.L.U32 UR20, UR5, 0x2, URZ ;  /* 0x0000000205147899 */ /* 0x000fe2000800063f */
[-C--:B------:R-:W-:Y:S01]  /*4bb0*/  LEA.HI.SX32 R52, R53, R6.reuse, 0x1b ;  /* 0x0000000635347211 */ /* 0x080fe200078fdaff */
[----:B------:R-:W-:Y:S01]  /*4bc0*/  BSSY B0, `(.L_x_17666) ;  /* 0x0000011000007945 */ /* 0x000fe20003800000 */
[-C--:B------:R-:W-:Y:S01]  /*4bd0*/  LEA.HI.SX32 R140, R55, R6.reuse, 0x1b ;  /* 0x00000006378c7211 */ /* 0x080fe200078fdaff */
[----:B------:R-:W-:Y:S01]  /*4be0*/  IMAD R146, R102, UR7, RZ ;  /* 0x0000000766927c24 */ /* 0x000fe2000f8e02ff */
[----:B------:R-:W-:Y:S01]  /*4bf0*/  LEA R52, R52, R35, 0x2 ;  /* 0x0000002334347211 */ /* 0x000fe200078e10ff */
[----:B------:R-:W-:Y:S01]  /*4c00*/  FADD.FTZ R54, R142, R141 ;  /* 0x0000008d8e367221 */ /* 0x000fe20000010000 */
[----:B------:R-:W-:Y:S01]  /*4c10*/  ISETP.GE.AND P3, PT, R136, 0x21, PT ;  /* 0x000000218800780c */ /* 0x000fe20003f66270 */
[----:B------:R-:W-:Y:S01]  /*4c20*/  FADD.FTZ R137, R144, R139 ;  /* 0x0000008b90897221 */ /* 0x000fe20000010000 */
[C---:B------:R-:W-:Y:S01]  /*4c30*/  IADD3 R53, R6.reuse, 0x60, RZ ;  /* 0x0000006006357810 */ /* 0x040fe20007ffe0ff */
[----:B------:R0:W1:Y:S01]  /*4c40*/  LDS R55, [R52+0x4a0] ;  /* 0x0004a00034377984 */ /* 0x0000620000000800 */
[----:B------:R-:W-:Y:S01]  /*4c50*/  IADD3 R141, R6, 0x80, RZ ;  /* 0x00000080068d7810 */ /* 0x000fe20007ffe0ff */
[----:B------:R-:W-:Y:S01]  /*4c60*/  IMAD R139, R103, UR20, R146 ;  /* 0x00000014678b7c24 */ /* 0x000fe2000f8e0292 */
[----:B------:R-:W-:-:S02]  /*4c70*/  LEA.HI.SX32 R142, R53, R6, 0x1b ;  /* 0x00000006358e7211 */ /* 0x000fc400078fdaff */
[----:B------:R-:W-:-:S05]  /*4c80*/  LEA R144, R140, R35, 0x2 ;  /* 0x000000238c907211 */ /* 0x000fca00078e10ff */
[----:B0-----:R-:W-:Y:S05]  /*4c90*/  @!P3 BRA `(.L_x_17667) ;  /* 0x00000000000cb947 */ /* 0x001fea0003800000 */
[----:B------:R-:W-:-:S05]  /*4ca0*/  IMAD.WIDE.U32 R52, R102, UR20, R96 ;  /* 0x0000001466347c25 */ /* 0x000fca000f8e0060 */
[----:B------:R-:W-:-:S05]  /*4cb0*/  IADD3 R53, R53, R139, RZ ;  /* 0x0000008b35357210 */ /* 0x000fca0007ffe0ff */
[----:B-1----:R0:W-:Y:S02]  /*4cc0*/  REDG.E.ADD.F32.FTZ.RN.STRONG.GPU desc[UR10][R52.64], R55 ;  /* 0x00000037340079a6 */ /* 0x0021e4000c10f38a */
.L_x_17667:
[----:B------:R-:W-:Y:S05]  /*4cd0*/  BSYNC B0 ;  /* 0x0000000000007941 */ /* 0x000fea0003800000 */
.L_x_17666:
[----:B01----:R0:W1:Y:S01]  /*4ce0*/  LDS R55, [R144+0x520] ;  /* 0x0005200090377984 */ /* 0x0030620000000800 */
[----:B------:R-:W-:Y:S01]  /*4cf0*/  ISETP.GE.AND P3, PT, R136, 0x41, PT ;  /* 0x000000418800780c */ /* 0x000fe20003f66270 */
[----:B------:R-:W-:Y:S01]  /*4d00*/  BSSY B0, `(.L_x_17668) ;  /* 0x0000008000007945 */ /* 0x000fe20003800000 */
[----:B------:R-:W-:Y:S02]  /*4d10*/  IADD3 R143, R6, 0xa0, RZ ;  /* 0x000000a0068f7810 */ /* 0x000fe40007ffe0ff */
[----:B------:R-:W-:Y:S02]  /*4d20*/  LEA.HI.SX32 R140, R141, R6, 0x1b ;  /* 0x000000068d8c7211 */ /* 0x000fe400078fdaff */
[----:B------:R-:W-:-:S07]  /*4d30*/  LEA R145, R142, R35, 0x2 ;  /* 0x000000238e917211 */ /* 0x000fce00078e10ff */
[----:B0-----:R-:W-:Y:S05]  /*4d40*/  @!P3 BRA `(.L_x_17669) ;  /* 0x00000000000cb947 */ /* 0x001fea0003800000 */
[----:B------:R-:W-:-:S05]  /*4d50*/  IMAD.WIDE.U32 R52, R102, UR20, R94 ;  /* 0x0000001466347c25 */ /* 0x000fca000f8e005e */
[----:B------:R-:W-:-:S05]  /*4d60*/  IADD3 R53, R139, R53, RZ ;  /* 0x000000358b357210 */ /* 0x000fca0007ffe0ff */
[----:B-1----:R0:W-:Y:S02]  /*4d70*/  REDG.E.ADD.F32.FTZ.RN.STRONG.GPU desc[UR10][R52.64], R55 ;  /* 0x00000037340079a6 */ /* 0x0021e4000c10f38a */
.L_x_17669:
[----:B------:R-:W-:Y:S05]  /*4d80*/  BSYNC B0 ;  /* 0x0000000000007941 */ /* 0x000fea0003800000 */
.L_x_17668:
        /* <DEDUP_REMOVED lines=10> */
.L_x_17671:
[----:B------:R-:W-:Y:S05]  /*4e30*/  BSYNC B0 ;  /* 0x0000000000007941 */ /* 0x000fea0003800000 */
.L_x_17670:
[----:B01----:R0:W1:Y:S01]  /*4e40*/  LDS R55, [R144+0x620] ;  /* 0x0006200090377984 */ /* 0x0030620000000800 */
[----:B------:R-:W-:Y:S01]  /*4e50*/  ISETP.GE.AND P3, PT, R136, 0x81, PT ;  /* 0x000000818800780c */ /* 0x000fe20003f66270 */
[----:B------:R-:W-:Y:S01]  /*4e60*/  BSSY B0, `(.L_x_17672) ;  /* 0x0000008000007945 */ /* 0x000fe20003800000 */
[----:B------:R-:W-:Y:S02]  /*4e70*/  LEA.HI.SX32 R140, R141, R6, 0x1b ;  /* 0x000000068d8c7211 */ /* 0x000fe400078fdaff */
[----:B------:R-:W-:Y:S02]  /*4e80*/  IADD3 R143, R6, 0xe0, RZ ;  /* 0x000000e0068f7810 */ /* 0x000fe40007ffe0ff */
[----:B------:R-:W-:-:S07]  /*4e90*/  LEA R141, R142, R35, 0x2 ;  /* 0x000000238e8d7211 */ /* 0x000fce00078e10ff */
[----:B0-----:R-:W-:Y:S05]  /*4ea0*/  @!P3 BRA `(.L_x_17673) ;  /* 0x00000000000cb947 */ /* 0x001fea0003800000 */
[----:B------:R-:W-:-:S05]  /*4eb0*/  IMAD.WIDE.U32 R52, R102, UR20, R90 ;  /* 0x0000001466347c25 */ /* 0x000fca000f8e005a */
[----:B------:R-:W-:-:S05]  /*4ec0*/  IADD3 R53, R139, R53, RZ ;  /* 0x000000358b357210 */ /* 0x000fca0007ffe0ff */
[----:B-1----:R0:W-:Y:S02]  /*4ed0*/  REDG.E.ADD.F32.FTZ.RN.STRONG.GPU desc[UR10][R52.64], R55 ;  /* 0x00000037340079a6 */ /* 0x0021e4000c10f38a */
.L_x_17673:
[----:B------:R-:W-:Y:S05]  /*4ee0*/  BSYNC B0 ;  /* 0x0000000000007941 */ /* 0x000fea0003800000 */
.L_x_17672:
[----:B------:R-:W2:Y:S01]  /*4ef0*/  LDS R141, [R141+0x6a0] ;  /* 0x0006a0008d8d7984 */ /* 0x000ea20000000800 */
[----:B------:R-:W-:Y:S01]  /*4f00*/  ISETP.GE.AND P3, PT, R136, 0xa1, PT ;  /* 0x000000a18800780c */ /* 0x000fe20003f66270 */
[----:B------:R-:W-:Y:S01]  /*4f10*/  BSSY B0, `(.L_x_17674) ;  /* 0x0000008000007945 */ /* 0x000fe20003800000 */
[----:B------:R-:W-:Y:S01]  /*4f20*/  LEA.HI.SX32 R142, R143, R6, 0x1b ;  /* 0x000000068f8e7211 */ /* 0x000fe200078fdaff */
[----:B01----:R-:W-:Y:S01]  /*4f30*/  FMUL.FTZ R55, R112, R138 ;  /* 0x0000008a70377220 */ /* 0x003fe20000410000 */
[----:B------:R-:W-:-:S09]  /*4f40*/  LEA R140, R140, R35, 0x2 ;  /* 0x000000238c8c7211 */ /* 0x000fd200078e10ff */
[----:B------:R-:W-:Y:S05]  /*4f50*/  @!P3 BRA `(.L_x_17675) ;  /* 0x00000000000cb947 */ /* 0x000fea0003800000 */
[----:B------:R-:W-:-:S05]  /*4f60*/  IMAD.WIDE.U32 R52, R102, UR20, R88 ;  /* 0x0000001466347c25 */ /* 0x000fca000f8e0058 */
[----:B------:R-:W-:-:S05]  /*4f70*/  IADD3 R53, R139, R53, RZ ;  /* 0x000000358b357210 */ /* 0x000fca0007ffe0ff */
[----:B--2---:R0:W-:Y:S02]  /*4f80*/  REDG.E.ADD.F32.FTZ.RN.STRONG.GPU desc[UR10][R52.64], R141 ;  /* 0x0000008d340079a6 */ /* 0x0041e4000c10f38a */
.L_x_17675:
[----:B------:R-:W-:Y:S05]  /*4f90*/  BSYNC B0 ;  /* 0x0000000000007941 */ /* 0x000fea0003800000 */
.L_x_17674:
[----:B0-2---:R0:W1:Y:S01]  /*4fa0*/  LDS R141, [R140+0x720] ;  /* 0x000720008c8d7984 */ /* 0x0050620000000800 */
[----:B------:R-:W-:Y:S01]  /*4fb0*/  ISETP.GE.AND P3, PT, R136, 0xc1, PT ;  /* 0x000000c18800780c */ /* 0x000fe20003f66270 */
[----:B------:R-:W-:Y:S01]  /*4fc0*/  BSSY B0, `(.L_x_17676) ;  /* 0x0000007000007945 */ /* 0x000fe20003800000 */
[----:B------:R-:W-:Y:S01]  /*4fd0*/  LEA R142, R142, R35, 0x2 ;  /* 0x000000238e8e7211 */ /* 0x000fe200078e10ff */
[----:B------:R-:W-:-:S10]  /*4fe0*/  FFMA.FTZ R55, R134, R135, R55 ;  /* 0x0000008786377223 */ /* 0x000fd40000010037 */
[----:B0-----:R-:W-:Y:S05]  /*4ff0*/  @!P3 BRA `(.L_x_17677) ;  /* 0x00000000000cb947 */ /* 0x001fea0003800000 */
[----:B------:R-:W-:-:S05]  /*5000*/  IMAD.WIDE.U32 R52, R102, UR20, R86 ;  /* 0x0000001466347c25 */ /* 0x000fca000f8e0056 */
[----:B------:R-:W-:-:S05]  /*5010*/  IADD3 R53, R139, R53, RZ ;  /* 0x000000358b357210 */ /* 0x000fca0007ffe0ff */
[----:B-1----:R0:W-:Y:S02]  /*5020*/  REDG.E.ADD.F32.FTZ.RN.STRONG.GPU desc[UR10][R52.64], R141 ;  /* 0x0000008d340079a6 */ /* 0x0021e4000c10f38a */
.L_x_17677:
[----:B------:R-:W-:Y:S05]  /*5030*/  BSYNC B0 ;  /* 0x0000000000007941 */ /* 0x000fea0003800000 */
.L_x_17676:
[----:B0-----:R0:W2:Y:S01]  /*5040*/  LDS R53, [R142+0x7a0] ;  /* 0x0007a0008e357984 */ /* 0x0010a20000000800 */
[----:B------:R-:W-:Y:S01]  /*5050*/  ISETP.GE.AND P3, PT, R136, 0xe1, PT ;  /* 0x000000e18800780c */ /* 0x000fe20003f66270 */
[----:B------:R-:W-:Y:S01]  /*5060*/  BSSY B0, `(.L_x_17678) ;  /* 0x0000006000007945 */ /* 0x000fe20003800000 */
[----:B------:R-:W-:Y:S01]  /*5070*/  FADD.FTZ R52, R54, R55 ;  /* 0x0000003736347221 */ /* 0x000fe20000010000 */
[----:B------:R-:W-:-:S10]  /*5080*/  IMAD.WIDE.U32 R54, R102, UR20, R84 ;  /* 0x0000001466367c25 */ /* 0x000fd4000f8e0054 */
[----:B0-----:R-:W-:Y:S05]  /*5090*/  @!P3 BRA `(.L_x_17679) ;  /* 0x000000000008b947 */ /* 0x001fea0003800000 */
[----:B------:R-:W-:-:S05]  /*50a0*/  IADD3 R55, R139, R55, RZ ;  /* 0x000000378b377210 */ /* 0x000fca0007ffe0ff */
[----:B--2---:R0:W-:Y:S02]  /*50b0*/  REDG.E.ADD.F32.FTZ.RN.STRONG.GPU desc[UR10][R54.64], R53 ;  /* 0x00000035360079a6 */ /* 0x0041e4000c10f38a */
.L_x_17679:
[----:B------:R-:W-:Y:S05]  /*50c0*/  BSYNC B0 ;  /* 0x0000000000007941 */ /* 0x000fea0003800000 */
.L_x_17678:
[----:B------:R3:W4:Y:S01]  /*50d0*/  SHFL.DOWN PT, R136, R137, 0x1, 0x1f ;  /* 0x08201f0089887f89 */ /* 0x00072200000e0000 */
[----:B------:R-:W-:Y:S01]  /*50e0*/  ISETP.GT.AND P3, PT, R11, 0x1e, PT ;  /* 0x0000001e0b00780c */ /* 0x000fe20003f64270 */
[----:B------:R-:W-:Y:S01]  /*50f0*/  BSSY B0, `(.L_x_17680) ;  /* 0x0000064000007945 */ /* 0x000fe20003800000 */
[----:B0-----:R-:W-:Y:S01]  /*5100*/  MOV R54, R115 ;  /* 0x0000007300367202 */ /* 0x001fe20000000f00 */
[----:B-1----:R-:W0:Y:S01]  /*5110*/  SHFL.DOWN PT, R141, R115, 0x1, 0x1f ;  /* 0x08201f00738d7f89 */ /* 0x002e2200000e0000 */
[----:B------:R-:W-:Y:S01]  /*5120*/  MOV R55, R123 ;  /* 0x0000007b00377202 */ /* 0x000fe20000000f00 */
[----:B------:R-:W-:Y:S01]  /*5130*/  FADD.FTZ R47, R134, R47 ;  /* 0x0000002f862f7221 */ /* 0x000fe20000010000 */
[----:B--2---:R-:W-:Y:S01]  /*5140*/  MOV R53, R137 ;  /* 0x0000008900357202 */ /* 0x004fe20000000f00 */
[----:B------:R-:W1:Y:S01]  /*5150*/  SHFL.DOWN PT, R138, R123, 0x1, 0x1f ;  /* 0x08201f007b8a7f89 */ /* 0x000e6200000e0000 */
[----:B---3--:R-:W-:Y:S01]  /*5160*/  FMUL.FTZ R137, R109, R116 ;  /* 0x000000746d897220 */ /* 0x008fe20000410000 */
[----:B------:R-:W-:Y:S01]  /*5170*/  FADD.FTZ R46, R133, R46 ;  /* 0x0000002e852e7221 */ /* 0x000fe20000010000 */
[----:B------:R-:W-:Y:S01]  /*5180*/  FADD.FTZ R45, R132, R45 ;  /* 0x0000002d842d7221 */ /* 0x000fe20000010000 */
[----:B------:R-:W2:Y:S01]  /*5190*/  SHFL.DOWN PT, R139, R52, 0x1, 0x1f ;  /* 0x08201f00348b7f89 */ /* 0x000ea200000e0000 */
[----:B------:R-:W-:Y:S01]  /*51a0*/  FFMA.FTZ R137, R108, R114, -R137 ;  /* 0x000000726c897223 */ /* 0x000fe20000010889 */
[----:B------:R-:W-:Y:S01]  /*51b0*/  FADD.FTZ R44, R131, R44 ;  /* 0x0000002c832c7221 */ /* 0x000fe20000010000 */
[----:B----4-:R-:W-:Y:S01]  /*51c0*/  @!P3 FADD.FTZ R53, R53, R136 ;  /* 0x000000883535b221 */ /* 0x010fe20000010000 */
[----:B0-----:R-:W-:-:S04]  /*51d0*/  @!P3 FADD.FTZ R54, R54, R141 ;  /* 0x0000008d3636b221 */ /* 0x001fc80000010000 */
[----:B------:R-:W0:Y:S01]  /*51e0*/  SHFL.DOWN PT, R136, R53, 0x2, 0x1f ;  /* 0x08401f0035887f89 */ /* 0x000e2200000e0000 */
[----:B-1----:R-:W-:-:S03]  /*51f0*/  @!P3 FADD.FTZ R55, R55, R138 ;  /* 0x0000008a3737b221 */ /* 0x002fc60000010000 */
[----:B------:R-:W1:Y:S01]  /*5200*/  SHFL.DOWN PT, R123, R54, 0x2, 0x1f ;  /* 0x08401f00367b7f89 */ /* 0x000e6200000e0000 */
[----:B--2---:R-:W-:-:S03]  /*5210*/  @!P3 FADD.FTZ R52, R139, R52 ;  /* 0x000000348b34b221 */ /* 0x004fc60000010000 */
[----:B------:R-:W2:Y:S01]  /*5220*/  SHFL.DOWN PT, R138, R55, 0x2, 0x1f ;  /* 0x08401f00378a7f89 */ /* 0x000ea200000e0000 */
[----:B------:R-:W-:Y:S01]  /*5230*/  ISETP.GT.AND P3, PT, R11, 0x1d, PT ;  /* 0x0000001d0b00780c */ /* 0x000fe20003f64270 */
[----:B------:R-:W-:Y:S01]  /*5240*/  FMUL.FTZ R139, R112, R137 ;  /* 0x00000089708b7220 */ /* 0x000fe20000410000 */
[C---:B------:R-:W-:Y:S01]  /*5250*/  FMUL.FTZ R137, R109.reuse, R114 ;  /* 0x000000726d897220 */ /* 0x040fe20000410000 */
[----:B------:R-:W3:Y:S01]  /*5260*/  SHFL.DOWN PT, R115, R52, 0x2, 0x1f ;  /* 0x08401f0034737f89 */ /* 0x000ee200000e0000 */
[----:B------:R-:W-:-:S09]  /*5270*/  FMUL.FTZ R112, R109, R127 ;  /* 0x0000007f6d707220 */ /* 0x000fd20000410000 */
        /* <DEDUP_REMOVED lines=28> */
[----:B-1----:R-:W-:Y:S01]  /*5440*/  @!P3 FADD.FTZ R54, R54, R123 ;  /* 0x0000007b3636b221 */ /* 0x002fe20000010000 */
[----:B------:R-:W-:Y:S01]  /*5450*/  FMUL.FTZ R123, R109, R117 ;  /* 0x000000756d7b7220 */ /* 0x000fe20000410000 */
[----:B--2---:R-:W-:Y:S01]  /*5460*/  @!P3 FADD.FTZ R55, R55, R138 ;  /* 0x0000008a3737b221 */ /* 0x004fe20000010000 */
[----:B---3--:R-:W-:Y:S01]  /*5470*/  @!P3 FADD.FTZ R52, R52, R115 ;  /* 0x000000733434b221 */ /* 0x008fe20000010000 */
[----:B------:R-:W-:-:S13]  /*5480*/  ISETP.NE.AND P3, PT, R11, RZ, PT ;  /* 0x000000ff0b00720c */ /* 0x000fda0003f65270 */
[----:B------:R-:W0:Y:S01]  /*5490*/  @!P3 S2R R136, SR_CgaCtaId ;  /* 0x000000000088b919 */ /* 0x000e220000008800 */
[----:B------:R-:W-:-:S04]  /*54a0*/  @!P3 MOV R115, 0x400 ;  /* 0x000004000073b802 */ /* 0x000fc80000000f00 */
[----:B0-----:R-:W-:Y:S01]  /*54b0*/  @!P3 LEA R35, R136, R115, 0x18 ;  /* 0x000000738823b211 */ /* 0x001fe200078ec0ff */
[C---:B------:R-:W-:Y:S01]  /*54c0*/  FMUL.FTZ R115, R109.reuse, R126 ;  /* 0x0000007e6d737220 */ /* 0x040fe20000410000 */
[CC--:B------:R-:W-:Y:S01]  /*54d0*/  FFMA.FTZ R136, R108.reuse, R122.reuse, -R123 ;  /* 0x0000007a6c887223 */ /* 0x0c0fe2000001087b */
[----:B------:R-:W-:Y:S02]  /*54e0*/  FMUL.FTZ R122, R109, R122 ;  /* 0x0000007a6d7a7220 */ /* 0x000fe40000410000 */
[----:B------:R-:W-:Y:S01]  /*54f0*/  FFMA.FTZ R115, R108, R124, -R115 ;  /* 0x0000007c6c737223 */ /* 0x000fe20000010873 */
[----:B------:R-:W-:Y:S01]  /*5500*/  FMUL.FTZ R136, R113, R136 ;  /* 0x0000008871887220 */ /* 0x000fe20000410000 */
[C---:B------:R-:W-:Y:S01]  /*5510*/  FMUL.FTZ R113, R109.reuse, R125 ;  /* 0x0000007d6d717220 */ /* 0x040fe20000410000 */
[----:B------:R0:W-:Y:S01]  /*5520*/  @!P3 STS.128 [R35+0x850], R52 ;  /* 0x000850342300b388 */ /* 0x0001e20000000c00 */
[----:B------:R-:W-:Y:S01]  /*5530*/  FMUL.FTZ R123, R118, R115 ;  /* 0x00000073767b7220 */ /* 0x000fe20000410000 */
[----:B------:R-:W-:Y:S01]  /*5540*/  FMUL.FTZ R115, R109, R124 ;  /* 0x0000007c6d737220 */ /* 0x000fe20000410000 */
[C---:B------:R-:W-:Y:S01]  /*5550*/  FFMA.FTZ R114, R108.reuse, R127, -R113 ;  /* 0x0000007f6c727223 */ /* 0x040fe20000010871 */
[C---:B------:R-:W-:Y:S01]  /*5560*/  FFMA.FTZ R124, R108.reuse, R116, R137 ;  /* 0x000000746c7c7223 */ /* 0x040fe20000010089 */
        /* <DEDUP_REMOVED lines=17> */
[----:B0-----:R-:W-:Y:S05]  /*5680*/  @P4 BRA `(.L_x_17681) ;  /* 0x0000000000284947 */ /* 0x001fea0003800000 */
[----:B------:R-:W-:Y:S02]  /*5690*/  ISETP.NE.AND P3, PT, R29, UR21, PT ;  /* 0x000000151d007c0c */ /* 0x000fe4000bf65270 */
        /* <DEDUP_REMOVED lines=9> */
.L_x_17681:
[----:B------:R-:W-:Y:S05]  /*5730*/  BSYNC B0 ;  /* 0x0000000000007941 */ /* 0x000fea0003800000 */
.L_x_17680:
[----:B------:R-:W-:Y:S01]  /*5740*/  IADD3 R120, R120, 0x1, RZ ;  /* 0x0000000178787810 */ /* 0x000fe20007ffe0ff */
[----:B------:R-:W-:-:S03]  /*5750*/  UIADD3 UR5, UP0, UR5, 0x1, URZ ;  /* 0x0000000105057890 */ /* 0x000fc6000ff1e03f */
[----:B------:R-:W-:Y:S01]  /*5760*/  ISETP.GE.AND P3, PT, R120, UR24, PT ;  /* 0x0000001878007c0c */ /* 0x000fe2000bf66270 */
[----:B------:R-:W-:-:S12]  /*5770*/  UIADD3.X UR6, URZ, UR6, URZ, UP0, !UPT ;  /* 0x000000063f067290 */ /* 0x000fd800087fe43f */
[----:B------:R-:W-:Y:S05]  /*5780*/  @!P3 BRA `(.L_x_17682) ;  /* 0xffffffc800fcb947 */ /* 0x000fea000383ffff */
.L_x_17651:
[----:B------:R-:W1:Y:S08]  /*5790*/  S2UR UR6, SR_CgaCtaId ;  /* 0x00000000000679c3 */ /* 0x000e700000008800 */
[----:B------:R-:W-:Y:S01]  /*57a0*/  BAR.SYNC.DEFER_BLOCKING 0x0 ;  /* 0x0000000000007b1d */ /* 0x000fe20000010000 */
[----:B------:R-:W-:-:S05]  /*57b0*/  ISETP.NE.AND P5, PT, R6, RZ, PT ;  /* 0x000000ff0600720c */ /* 0x000fca0003fa5270 */
[----:B------:R-:W-:Y:S02]  /*57c0*/  UMOV UR5, 0x400 ;  /* 0x0000040000057882 */ /* 0x000fe40000000000 */
[----:B------:R-:W2:Y:S01]  /*57d0*/  LDC.64 R40, c[0x0][0x388] ;  /* 0x0000e200ff287b82 */ /* 0x000ea20000000a00 */
[----:B------:R-:W-:Y:S01]  /*57e0*/  BSSY B0, `(.L_x_17683) ;  /* 0x000001e000007945 */ /* 0x000fe20003800000 */
[----:B-1----:R-:W-:Y:S01]  /*57f0*/  ULEA UR5, UR6, UR5, 0x18 ;  /* 0x0000000506057291 */ /* 0x002fe2000f8ec03f */
[----:B------:R1:W-:Y:S01]  /*5800*/  STS.128 [R31], R44 ;  /* 0x0000002c1f007388 */ /* 0x0003e20000000c00 */
[----:B------:R-:W-:-:S03]  /*5810*/  NOP ;  /* 0x0000000000007918 */ /* 0x000fc60000000000 */
[----:B------:R-:W-:Y:S01]  /*5820*/  LDS R35, [R30] ;  /* 0x000000001e237984 */ /* 0x000fe20000000800 */
[C---:B--2---:R-:W-:Y:S02]  /*5830*/  IMAD R38, R40.reuse, UR15, RZ ;  /* 0x0000000f28267c24 */ /* 0x044fe4000f8e02ff */
[----:B------:R-:W-:Y:S01]  /*5840*/  IMAD.WIDE.U32 R36, R40, UR14, RZ ;  /* 0x0000000e28247c25 */ /* 0x000fe2000f8e00ff */
[----:B------:R-:W-:Y:S03]  /*5850*/  LDS R43, [R30+0x80] ;  /* 0x000080001e2b7984 */ /* 0x000fe60000000800 */
[----:B------:R-:W-:Y:S01]  /*5860*/  IMAD R41, R41, UR14, R38 ;  /* 0x0000000e29297c24 */ /* 0x000fe2000f8e0226 */
[----:B0-----:R-:W-:Y:S04]  /*5870*/  LDS R53, [R30+0x100] ;  /* 0x000100001e357984 */ /* 0x001fe80000000800 */
[----:B------:R-:W-:Y:S01]  /*5880*/  LDS R55, [R30+0x180] ;  /* 0x000180001e377984 */ /* 0x000fe20000000800 */
[----:B-1----:R-:W-:-:S03]  /*5890*/  IADD3 R45, R37, R41, RZ ;  /* 0x00000029252d7210 */ /* 0x002fc60007ffe0ff */
        /* <DEDUP_REMOVED lines=18> */
.L_x_17684:
[----:B------:R-:W-:Y:S05]  /*59c0*/  BSYNC B0 ;  /* 0x0000000000007941 */ /* 0x000fea0003800000 */
.L_x_17683:
[----:B------:R-:W-:Y:S01]  /*59d0*/  MOV R37, R45 ;  /* 0x0000002d00257202 */ /* 0x000fe20000000f00 */
[----:B------:R-:W-:Y:S01]  /*59e0*/  ULDC.64 UR6, c[0x0][0x390] ;  /* 0x0000e40000067ab9 */ /* 0x000fe20000000a00 */
[----:B------:R-:W-:Y:S01]  /*59f0*/  LOP3.LUT R57, R19, 0x20, RZ, 0xfc, !PT ;  /* 0x0000002013397812 */ /* 0x000fe200078efcff */
[----:B0-----:R-:W-:Y:S01]  /*5a00*/  IMAD R35, R3, UR6, RZ ;  /* 0x0000000603237c24 */ /* 0x001fe2000f8e02ff */
[C---:B------:R-:W-:Y:S01]  /*5a10*/  LOP3.LUT R59, R19.reuse, 0x40, RZ, 0xfc, !PT ;  /* 0x00000040133b7812 */ /* 0x040fe200078efcff */
[C---:B------:R-:W-:Y:S01]  /*5a20*/  IMAD.WIDE.U32 R36, R0.reuse, UR6, R36 ;  /* 0x0000000600247c25 */ /* 0x040fe2000f8e0024 */
[----:B------:R-:W-:Y:S01]  /*5a30*/  LOP3.LUT R61, R19, 0x60, RZ, 0xfc, !PT ;  /* 0x00000060133d7812 */ /* 0x000fe200078efcff */
[----:B------:R-:W-:Y:S01]  /*5a40*/  BSSY B0, `(.L_x_17685) ;  /* 0x0000033000007945 */ /* 0x000fe20003800000 */
[----:B------:R-:W-:Y:S01]  /*5a50*/  ISETP.GE.AND P0, PT, R57, R42, PT ;  /* 0x0000002a3900720c */ /* 0x000fe20003f06270 */
[----:B------:R-:W-:Y:S01]  /*5a60*/  IMAD R38, R0, UR7, R35 ;  /* 0x0000000700267c24 */ /* 0x000fe2000f8e0223 */
[----:B------:R-:W-:Y:S01]  /*5a70*/  ULDC.64 UR6, c[0x0][0x3e0] ;  /* 0x0000f80000067ab9 */ /* 0x000fe20000000a00 */
[----:B------:R-:W-:-:S02]  /*5a80*/  IADD3 R35, P4, R32, R36, RZ ;  /* 0x0000002420237210 */ /* 0x000fc40007f9e0ff */
[----:B------:R-:W-:Y:S02]  /*5a90*/  LEA R36, P3, R19, UR6, 0x2 ;  /* 0x0000000613247c11 */ /* 0x000fe4000f8610ff */
[-C--:B------:R-:W-:Y:S02]  /*5aa0*/  ISETP.GE.AND P1, PT, R59, R42.reuse, PT ;  /* 0x0000002a3b00720c */ /* 0x080fe40003f26270 */
[----:B------:R-:W-:Y:S02]  /*5ab0*/  ISETP.GE.AND P2, PT, R61, R42, PT ;  /* 0x0000002a3d00720c */ /* 0x000fe40003f46270 */
[----:B------:R-:W-:Y:S02]  /*5ac0*/  IADD3.X R38, R33, R38, R37, P4, !PT ;  /* 0x0000002621267210 */ /* 0x000fe400027fe425 */
[----:B------:R-:W-:Y:S02]  /*5ad0*/  LEA.HI.X R37, R19, UR7, R22, 0x2, P3 ;  /* 0x0000000713257c11 */ /* 0x000fe400098f1416 */
[----:B------:R-:W-:-:S04]  /*5ae0*/  LEA R36, P3, R35, R36, 0x2 ;  /* 0x0000002423247211 */ /* 0x000fc800078610ff */
[----:B------:R-:W-:-:S05]  /*5af0*/  LEA.HI.X R37, R35, R37, R38, 0x2, P3 ;  /* 0x0000002523257211 */ /* 0x000fca00018f1426 */
[----:B------:R0:W-:Y:S04]  /*5b00*/  @!P0 STG.E desc[UR10][R36.64+-0x180], R43 ;  /* 0xfffe802b24008986 */ /* 0x0001e8000c10190a */
[----:B------:R-:W-:Y:S01]  /*5b10*/  @!P1 STG.E desc[UR10][R36.64+-0x100], R53 ;  /* 0xffff003524009986 */ /* 0x000fe2000c10190a */
[----:B------:R-:W-:-:S03]  /*5b20*/  IADD3 R40, P1, R19, -0x60, RZ ;  /* 0xffffffa013287810 */ /* 0x000fc60007f3e0ff */
[----:B------:R1:W-:Y:S01]  /*5b30*/  @!P2 STG.E desc[UR10][R36.64+-0x80], R55 ;  /* 0xffff80372400a986 */ /* 0x0003e2000c10190a */
[----:B------:R-:W-:Y:S08]  /*5b40*/  BAR.SYNC.DEFER_BLOCKING 0x0 ;  /* 0x0000000000007b1d */ /* 0x000ff00000010000 */
[----:B0-----:R-:W0:Y:S01]  /*5b50*/  LDC.64 R42, c[0x0][0x3a8] ;  /* 0x0000ea00ff2a7b82 */ /* 0x001e220000000a00 */
[----:B-1----:R-:W-:Y:S01]  /*5b60*/  FADD.FTZ R36, R48, R9 ;  /* 0x0000000930247221 */ /* 0x002fe20000010000 */
[----:B------:R1:W-:Y:S01]  /*5b70*/  STS.128 [R31], R48 ;  /* 0x000000301f007388 */ /* 0x0003e20000000c00 */
[----:B------:R-:W-:-:S03]  /*5b80*/  NOP ;  /* 0x0000000000007918 */ /* 0x000fc60000000000 */
[----:B------:R-:W-:Y:S04]  /*5b90*/  LDS R39, [R30] ;  /* 0x000000001e277984 */ /* 0x000fe80000000800 */
[----:B------:R-:W-:Y:S04]  /*5ba0*/  LDS R41, [R30+0x80] ;  /* 0x000080001e297984 */ /* 0x000fe80000000800 */
[----:B------:R-:W-:Y:S01]  /*5bb0*/  LDS R45, [R30+0x100] ;  /* 0x000100001e2d7984 */ /* 0x000fe20000000800 */
[----:B-1----:R-:W-:Y:S01]  /*5bc0*/  FADD.FTZ R49, R36, R49 ;  /* 0x0000003124317221 */ /* 0x002fe20000010000 */
[----:B0-----:R-:W-:-:S02]  /*5bd0*/  IMAD R36, R42, UR15, RZ ;  /* 0x0000000f2a247c24 */ /* 0x001fc4000f8e02ff */
[----:B------:R0:W-:Y:S01]  /*5be0*/  LDS R47, [R30+0x180] ;  /* 0x000180001e2f7984 */ /* 0x0001e20000000800 */
[----:B------:R-:W-:Y:S01]  /*5bf0*/  FADD.FTZ R50, R49, R50 ;  /* 0x0000003231327221 */ /* 0x000fe20000010000 */
[----:B------:R-:W-:Y:S01]  /*5c00*/  IMAD R37, R43, UR14, R36 ;  /* 0x0000000e2b257c24 */ /* 0x000fe2000f8e0224 */
[----:B------:R-:W-:Y:S01]  /*5c10*/  IADD3.X R43, R22, -0x1, RZ, P1, !PT ;  /* 0xffffffff162b7810 */ /* 0x000fe20000ffe4ff */
[----:B------:R-:W-:Y:S01]  /*5c20*/  @!P5 STS [UR5+0x200], R34 ;  /* 0x00020022ff00d988 */ /* 0x000fe20008000805 */
[----:B------:R-:W-:Y:S01]  /*5c30*/  FADD.FTZ R9, R50, R51 ;  /* 0x0000003332097221 */ /* 0x000fe20000010000 */
[----:B------:R-:W-:Y:S01]  /*5c40*/  BAR.SYNC.DEFER_BLOCKING 0x0 ;  /* 0x0000000000007b1d */ /* 0x000fe20000010000 */
[----:B0-----:R-:W-:-:S05]  /*5c50*/  IMAD.WIDE.U32 R30, R42, UR14, RZ ;  /* 0x0000000e2a1e7c25 */ /* 0x001fca000f8e00ff */
[----:B------:R-:W-:Y:S01]  /*5c60*/  IADD3 R49, R31, R37, RZ ;  /* 0x000000251f317210 */ /* 0x000fe20007ffe0ff */
        /* <DEDUP_REMOVED lines=16> */
.L_x_17686:
[----:B------:R-:W-:Y:S05]  /*5d70*/  BSYNC B0 ;  /* 0x0000000000007941 */ /* 0x000fea0003800000 */
.L_x_17685:
[----:B------:R-:W-:Y:S01]  /*5d80*/  MOV R31, R49 ;  /* 0x00000031001f7202 */ /* 0x000fe20000000f00 */
[----:B------:R-:W-:Y:S01]  /*5d90*/  ULDC.64 UR6, c[0x0][0x3b0] ;  /* 0x0000ec0000067ab9 */ /* 0x000fe20000000a00 */
[----:B------:R-:W-:Y:S01]  /*5da0*/  ULDC.64 UR8, c[0x0][0x3f0] ;  /* 0x0000fc0000087ab9 */ /* 0x000fe20000000a00 */
[----:B------:R-:W-:Y:S01]  /*5db0*/  IMAD R35, R3, UR6, RZ ;  /* 0x0000000603237c24 */ /* 0x000fe2000f8e02ff */
[-C--:B------:R-:W-:Y:S01]  /*5dc0*/  ISETP.GE.AND P0, PT, R57, R38.reuse, PT ;  /* 0x000000263900720c */ /* 0x080fe20003f06270 */
[----:B------:R-:W-:Y:S01]  /*5dd0*/  IMAD.WIDE.U32 R30, R0, UR6, R30 ;  /* 0x00000006001e7c25 */ /* 0x000fe2000f8e001e */
[----:B------:R-:W-:Y:S01]  /*5de0*/  LEA R34, P4, R40, UR8, 0x2 ;  /* 0x0000000828227c11 */ /* 0x000fe2000f8810ff */
[----:B------:R-:W-:Y:S01]  /*5df0*/  UIADD3 UR4, UR4, 0x1, URZ ;  /* 0x0000000104047890 */ /* 0x000fe2000fffe03f */
[----:B------:R-:W-:Y:S01]  /*5e00*/  ISETP.GE.AND P1, PT, R59, R38, PT ;  /* 0x000000263b00720c */ /* 0x000fe20003f26270 */
[----:B0-----:R-:W-:Y:S01]  /*5e10*/  IMAD R36, R0, UR7, R35 ;  /* 0x0000000700247c24 */ /* 0x001fe2000f8e0223 */
[----:B------:R-:W-:-:S02]  /*5e20*/  IADD3 R35, P3, R32, R30, RZ ;  /* 0x0000001e20237210 */ /* 0x000fc40007f7e0ff */
[----:B------:R-:W-:Y:S02]  /*5e30*/  LEA.HI.X R32, R40, UR9, R43, 0x2, P4 ;  /* 0x0000000928207c11 */ /* 0x000fe4000a0f142b */
[----:B------:R-:W-:Y:S02]  /*5e40*/  IADD3.X R31, R33, R36, R31, P3, !PT ;  /* 0x00000024211f7210 */ /* 0x000fe40001ffe41f */
[----:B------:R-:W-:Y:S02]  /*5e50*/  LEA R30, P3, R35, R34, 0x2 ;  /* 0x00000022231e7211 */ /* 0x000fe400078610ff */
[----:B------:R-:W-:Y:S02]  /*5e60*/  ISETP.GE.AND P2, PT, R61, R38, PT ;  /* 0x000000263d00720c */ /* 0x000fe40003f46270 */
[----:B------:R-:W-:Y:S02]  /*5e70*/  LEA.HI.X R31, R35, R32, R31, 0x2, P3 ;  /* 0x00000020231f7211 */ /* 0x000fe400018f141f */
[----:B------:R-:W-:-:S02]  /*5e80*/  IADD3 R12, P3, R12, -0x200, RZ ;  /* 0xfffffe000c0c7810 */ /* 0x000fc40007f7e0ff */
[----:B------:R-:W-:Y:S01]  /*5e90*/  IADD3 R14, P4, R14, -0x200, RZ ;  /* 0xfffffe000e0e7810 */ /* 0x000fe20007f9e0ff */
[----:B------:R0:W-:Y:S01]  /*5ea0*/  @!P0 STG.E desc[UR10][R30.64], R41 ;  /* 0x000000291e008986 */ /* 0x0001e2000c10190a */
[----:B------:R-:W-:Y:S02]  /*5eb0*/  ISETP.GT.AND P0, PT, R29, 0x1, PT ;  /* 0x000000011d00780c */ /* 0x000fe40003f04270 */
[----:B------:R-:W-:Y:S01]  /*5ec0*/  IADD3.X R13, R13, -0x1, RZ, P3, !PT ;  /* 0xffffffff0d0d7810 */ /* 0x000fe20001ffe4ff */
[----:B------:R0:W-:Y:S01]  /*5ed0*/  @!P1 STG.E desc[UR10][R30.64+0x80], R45 ;  /* 0x0000802d1e009986 */ /* 0x0001e2000c10190a */
[----:B------:R-:W-:Y:S02]  /*5ee0*/  IADD3 R16, P1, R16, -0x400, RZ ;  /* 0xfffffc0010107810 */ /* 0x000fe40007f3e0ff */
[----:B------:R-:W-:Y:S01]  /*5ef0*/  IADD3.X R15, R15, -0x1, RZ, P4, !PT ;  /* 0xffffffff0f0f7810 */ /* 0x000fe200027fe4ff */
[----:B------:R0:W-:Y:S01]  /*5f00*/  @!P2 STG.E desc[UR10][R30.64+0x100], R47 ;  /* 0x0001002f1e00a986 */ /* 0x0001e2000c10190a */
[----:B------:R-:W-:-:S02]  /*5f10*/  IADD3 R8, P2, R8, -0x200, RZ ;  /* 0xfffffe0008087810 */ /* 0x000fc40007f5e0ff */
[----:B------:R-:W-:Y:S02]  /*5f20*/  IADD3.X R17, R17, -0x1, RZ, P1, !PT ;  /* 0xffffffff11117810 */ /* 0x000fe40000ffe4ff */
[----:B------:R-:W-:Y:S01]  /*5f30*/  IADD3.X R10, R10, -0x1, RZ, P2, !PT ;  /* 0xffffffff0a0a7810 */ /* 0x000fe200017fe4ff */
[----:B------:R-:W-:Y:S08]  /*5f40*/  @P0 BRA `(.L_x_17687) ;  /* 0xffffffa800a40947 */ /* 0x000ff0000383ffff */
.L_x_17645:
[----:B------:R-:W-:Y:S02]  /*5f50*/  ULDC.64 UR4, c[0x0][0x3d8] ;  /* 0x0000f60000047ab9 */ /* 0x000fe40000000a00 */
[----:B------:R-:W-:-:S04]  /*5f60*/  ISETP.NE.U32.AND P0, PT, RZ, UR4, PT ;  /* 0x00000004ff007c0c */ /* 0x000fc8000bf05070 */
[----:B------:R-:W-:-:S13]  /*5f70*/  ISETP.NE.AND.EX P0, PT, RZ, UR5, PT, P0 ;  /* 0x00000005ff007c0c */ /* 0x000fda000bf05300 */
[----:B------:R-:W-:Y:S05]  /*5f80*/  @!P0 BRA `(.L_x_17688) ;  /* 0x00000000005c8947 */ /* 0x000fea0003800000 */
[----:B-----5:R-:W1:Y:S01]  /*5f90*/  SHFL.DOWN P0, R2, R7, 0x1, 0x1f ;  /* 0x08201f0007027f89 */ /* 0x020e620000000000 */
[----:B------:R-:W-:Y:S01]  /*5fa0*/  BSSY B0, `(.L_x_17688) ;  /* 0x0000015000007945 */ /* 0x000fe20003800000 */
[----:B------:R-:W2:Y:S01]  /*5fb0*/  S2R R6, SR_LANEID ;  /* 0x0000000000067919 */ /* 0x000ea20000000000 */
[----:B-1----:R-:W-:Y:S02]  /*5fc0*/  @P0 FADD R2, R2, R7 ;  /* 0x0000000702020221 */ /* 0x002fe40000000000 */
[----:B------:R-:W1:Y:S03]  /*5fd0*/  S2R R7, SR_TID.X ;  /* 0x0000000000077919 */ /* 0x000e660000002100 */
[----:B------:R-:W3:Y:S01]  /*5fe0*/  SHFL.DOWN P0, R5, R2, 0x2, 0x1f ;  /* 0x08401f0002057f89 */ /* 0x000ee20000000000 */
[----:B--2---:R-:W-:-:S13]  /*5ff0*/  ISETP.NE.AND P1, PT, R6, RZ, PT ;  /* 0x000000ff0600720c */ /* 0x004fda0003f25270 */
[----:B------:R-:W2:Y:S01]  /*6000*/  @!P1 S2R R13, SR_CgaCtaId ;  /* 0x00000000000d9919 */ /* 0x000ea20000008800 */
[----:B---3--:R-:W-:Y:S01]  /*6010*/  @P0 FADD R5, R2, R5 ;  /* 0x0000000502050221 */ /* 0x008fe20000000000 */
[----:B------:R-:W-:-:S04]  /*6020*/  @!P1 MOV R2, 0x400 ;  /* 0x0000040000029802 */ /* 0x000fc80000000f00 */
[----:B------:R-:W3:Y:S01]  /*6030*/  SHFL.DOWN P0, R4, R5, 0x4, 0x1f ;  /* 0x08801f0005047f89 */ /* 0x000ee20000000000 */
[----:B--2---:R-:W-:Y:S01]  /*6040*/  @!P1 LEA R13, R13, R2, 0x18 ;  /* 0x000000020d0d9211 */ /* 0x004fe200078ec0ff */
[----:B---3--:R-:W-:-:S05]  /*6050*/  @P0 FADD R4, R5, R4 ;  /* 0x0000000405040221 */ /* 0x008fca0000000000 */
        /* <DEDUP_REMOVED lines=9> */
.L_x_17689:
[----:B------:R-:W-:Y:S05]  /*60f0*/  BSYNC B0 ;  /* 0x0000000000007941 */ /* 0x000fea0003800000 */
.L_x_17688:
[----:B------:R-:W-:Y:S01]  /*6100*/  ULDC.64 UR4, c[0x0][0x3f8] ;  /* 0x0000fe0000047ab9 */ /* 0x000fe20000000a00 */
[----:B------:R-:W-:Y:S01]  /*6110*/  BSSY B0, `(.L_x_17690) ;  /* 0x000001d000007945 */ /* 0x000fe20003800000 */
[----:B------:R-:W-:-:S04]  /*6120*/  ISETP.NE.U32.AND P0, PT, RZ, UR4, PT ;  /* 0x00000004ff007c0c */ /* 0x000fc8000bf05070 */
[----:B------:R-:W-:-:S13]  /*6130*/  ISETP.NE.AND.EX P0, PT, RZ, UR5, PT, P0 ;  /* 0x00000005ff007c0c */ /* 0x000fda000bf05300 */
[----:B------:R-:W-:Y:S05]  /*6140*/  @!P0 BRA `(.L_x_17691) ;  /* 0x0000000000608947 */ /* 0x000fea0003800000 */
[----:B------:R-:W-:Y:S06]  /*6150*/  BAR.SYNC.DEFER_BLOCKING 0x0 ;  /* 0x0000000000007b1d */ /* 0x000fec0000010000 */
[----:B-----5:R-:W3:Y:S01]  /*6160*/  SHFL.DOWN P0, R2, R9, 0x1, 0x1f ;  /* 0x08201f0009027f89 */ /* 0x020ee20000000000 */
        /* <DEDUP_REMOVED lines=22> */
.L_x_17691:
[----:B------:R-:W3:Y:S02]  /*62d0*/  S2R R15, SR_TID.X ;  /* 0x00000000000f7919 */ /* 0x000ee40000002100 */
.L_x_17692:
[----:B------:R-:W-:Y:S05]  /*62e0*/  BSYNC B0 ;  /* 0x0000000000007941 */ /* 0x000fea0003800000 */
.L_x_17690:
        /* <DEDUP_REMOVED lines=10> */
[C---:B-12-4-:R-:W-:Y:S01]  /*6390*/  IMAD.WIDE.U32 R6, R0.reuse, UR6, RZ ;  /* 0x0000000600067c25 */ /* 0x056fe2000f8e00ff */
        /* <DEDUP_REMOVED lines=11> */
.L_x_17694:
[C---:B------:R-:W-:Y:S02]  /*6450*/  LEA R0, R15.reuse, UR4, 0x3 ;  /* 0x000000040f007c11 */ /* 0x040fe4000f8e18ff */
[----:B------:R-:W-:Y:S02]  /*6460*/  SHF.R.S32.HI R10, RZ, 0x1f, R15 ;  /* 0x0000001fff0a7819 */ /* 0x000fe4000001140f */
[----:B-1---5:R-:W-:Y:S01]  /*6470*/  MOV R2, R8 ;  /* 0x0000000800027202 */ /* 0x022fe20000000f00 */
[----:B------:R-:W1:Y:S01]  /*6480*/  LDS.64 R16, [R0+0x2d90] ;  /* 0x002d900000107984 */ /* 0x000e620000000a00 */
        /* <DEDUP_REMOVED lines=18> */
[----:B-1----:R1:W-:Y:S04]  /*65b0*/  REDG.E.ADD.F32.FTZ.RN.STRONG.GPU desc[UR10][R2.64], R16 ;  /* 0x00000010020079a6 */ /* 0x0023e8000c10f38a */
[----:B------:R1:W-:Y:S04]  /*65c0*/  REDG.E.ADD.F32.FTZ.RN.STRONG.GPU desc[UR10][R2.64+0x4], R17 ;  /* 0x00000411020079a6 */ /* 0x0003e8000c10f38a */
[----:B--2---:R1:W-:Y:S04]  /*65d0*/  REDG.E.ADD.F32.FTZ.RN.STRONG.GPU desc[UR10][R4.64], R18 ;  /* 0x00000012040079a6 */ /* 0x0043e8000c10f38a */
[----:B------:R1:W-:Y:S01]  /*65e0*/  REDG.E.ADD.F32.FTZ.RN.STRONG.GPU desc[UR10][R4.64+0x4], R19 ;  /* 0x00000413040079a6 */ /* 0x0003e2000c10f38a */
[----:B------:R-:W-:Y:S05]  /*65f0*/  @!P0 BRA `(.L_x_17694) ;  /* 0xfffffffc00948947 */ /* 0x000fea000383ffff */
[----:B------:R-:W-:Y:S05]  /*6600*/  BSYNC B0 ;  /* 0x0000000000007941 */ /* 0x000fea0003800000 */
.L_x_17693:
[----:B------:R-:W-:Y:S05]  /*6610*/  EXIT ;  /* 0x000000000000794d */ /* 0x000fea0003800000 */
.L_x_17695:
        /* <DEDUP_REMOVED lines=14> */
.L_x_19034:


//--------------------- .text._Z25selective_scan_bwd_kernelI32Selective_Scan_bwd_kernel_traitsILi32ELi4ELb0ELb0ELb1ELb1ELb0EfN3c107complexIfEEEEv12SSMParamsBwd --------------------------
	.section	.text._Z25selective_scan_bwd_kernelI32Selective_Scan_bwd_kernel_traitsILi32ELi4ELb0ELb0ELb1ELb1ELb0EfN3c107complexIfEEEEv12SSMParamsBwd,"ax",@progbits
	.align	128
        .global         _Z25selective_scan_bwd_kernelI32Selective_Scan_bwd_kernel_traitsILi32ELi4ELb0ELb0ELb1ELb1ELb0EfN3c107complexIfEEEEv12SSMParamsBwd
        .type           _Z25selective_scan_bwd_kernelI32Selective_Scan_bwd_kernel_traitsILi32ELi4ELb0ELb0ELb1ELb1ELb0EfN3c107complexIfEEEEv12SSMParamsBwd,@function
        .size           _Z25selective_scan_bwd_kernelI32Selective_Scan_bwd_kernel_traitsILi32ELi4ELb0ELb0ELb1ELb1ELb0EfN3c107complexIfEEEEv12SSMParamsBwd,(.L_x_19035 - _Z25selective_scan_bwd_kernelI32Selective_Scan_bwd_kernel_traitsILi32ELi4ELb0ELb0ELb1ELb1ELb0EfN3c107complexIfEEEEv12SSMParamsBwd)
        .other          _Z25selective_scan_bwd_kernelI32Selective_Scan_bwd_kernel_traitsILi32ELi4ELb0ELb0ELb1ELb1ELb0EfN3c107complexIfEEEEv12SSMParamsBwd,@"STO_CUDA_ENTRY STV_DEFAULT"
_Z25selective_scan_bwd_kernelI32Selective_Scan_bwd_kernel_traitsILi32ELi4ELb0ELb0ELb1ELb1ELb0EfN3c107complexIfEEEEv12SSMParamsBwd:
.text._Z25selective_scan_bwd_kernelI32Selective_Scan_bwd_kernel_traitsILi32ELi4ELb0ELb0ELb1ELb1ELb0EfN3c107complexIfEEEEv12SSMParamsBwd:
        /* <DEDUP_REMOVED lines=57> */
[-C--:B-1----:R-:W-:Y:S01]  /*0390*/  IMAD R0, R28, R2.reuse, RZ ;  /* 0x000000021c007224 */ /* 0x082fe200078e02ff */
[----:B------:R-:W-:Y:S01]  /*03a0*/  ISETP.NE.AND P1, PT, R8, RZ, PT ;  /* 0x000000ff0800720c */ /* 0x000fe20003f25270 */
[----:B------:R-:W-:Y:S02]  /*03b0*/  UIMAD UR9, UR15, UR12, URZ ;  /* 0x0000000c0f0972a4 */ /* 0x000fe4000f8e023f */
[----:B------:R-:W-:Y:S01]  /*03c0*/  IMAD R0, R27, R3, R0 ;  /* 0x000000031b007224 */ /* 0x000fe200078e0200 */
[----:B------:R-:W-:Y:S01]  /*03d0*/  LEA R7, R23, 0xffffff80, 0x7 ;  /* 0xffffff8017077811 */ /* 0x000fe200078e38ff */
[----:B------:R-:W-:-:S02]  /*03e0*/  IMAD.WIDE.U32 R2, R27, R2, UR4 ;  /* 0x000000041b027e25 */ /* 0x000fc4000f8e0002 */
        /* <DEDUP_REMOVED lines=11> */
[-C--:B0-----:R-:W-:Y:S01]  /*04a0*/  IMAD R0, R28, R4.reuse, RZ ;  /* 0x000000041c007224 */ /* 0x081fe200078e02ff */
        /* <DEDUP_REMOVED lines=67> */
[----:B------:R-:W-:Y:S02]  /*08e0*/  LOP3.LUT R12, R18, 0x1f, RZ, 0xc0, !PT ;  /* 0x0000001f120c7812 */ /* 0x000fe400078ec0ff */
[----:B------:R-:W-:Y:S02]  /*08f0*/  LOP3.LUT R0, R0, 0xffffff80, RZ, 0xc0, !PT ;  /* 0xffffff8000007812 */ /* 0x000fe400078ec0ff */
[----:B------:R-:W-:Y:S02]  /*0900*/  SHF.L.U32 R11, R18, 0x3, RZ ;  /* 0x00000003120b7819 */ /* 0x000fe400000006ff */
[----:B------:R-:W-:-:S04]  /*0910*/  LOP3.LUT R13, R0, 0x1f, R18, 0xf8, !PT ;  /* 0x0000001f000d7812 */ /* 0x000fc800078ef812 */
[----:B------:R-:W-:-:S04]  /*0920*/  IADD3 R74, R0, R13, RZ ;  /* 0x0000000d004a7210 */ /* 0x000fc80007ffe0ff */
[----:B------:R-:W-:Y:S02]  /*0930*/  SHF.R.S32.HI R75, RZ, 0x1f, R74 ;  /* 0x0000001fff4b7819 */ /* 0x000fe4000001144a */
[C---:B------:R-:W-:Y:S02]  /*0940*/  IADD3 R9, R74.reuse, 0x20, RZ ;  /* 0x000000204a097810 */ /* 0x040fe40007ffe0ff */
[C---:B------:R-:W-:Y:S02]  /*0950*/  IADD3 R8, R74.reuse, 0x40, RZ ;  /* 0x000000404a087810 */ /* 0x040fe40007ffe0ff */
[C---:B------:R-:W-:Y:S02]  /*0960*/  IADD3 R7, R74.reuse, 0x60, RZ ;  /* 0x000000604a077810 */ /* 0x040fe40007ffe0ff */
[C---:B------:R-:W-:Y:S02]  /*0970*/  IADD3 R6, R74.reuse, 0x80, RZ ;  /* 0x000000804a067810 */ /* 0x040fe40007ffe0ff */
[----:B------:R-:W-:-:S02]  /*0980*/  IADD3 R5, R74, 0xa0, RZ ;  /* 0x000000a04a057810 */ /* 0x000fc40007ffe0ff */
[C---:B------:R-:W-:Y:S02]  /*0990*/  IADD3 R4, R74.reuse, 0xc0, RZ ;  /* 0x000000c04a047810 */ /* 0x040fe40007ffe0ff */
[----:B--2---:R-:W-:-:S07]  /*09a0*/  IADD3 R3, R74, 0xe0, RZ ;  /* 0x000000e04a037810 */ /* 0x004fce0007ffe0ff */
.L_x_17741:
[----:B------:R-:W-:Y:S01]  /*09b0*/  ULDC UR5, c[0x0][0x224] ;  /* 0x0000890000057ab9 */ /* 0x000fe20000000800 */
[C---:B0-----:R-:W-:Y:S01]  /*09c0*/  LOP3.LUT R35, R13.reuse, 0x20, RZ, 0xfc, !PT ;  /* 0x000000200d237812 */ /* 0x041fe200078efcff */
[----:B------:R-:W-:Y:S01]  /*09d0*/  HFMA2.MMA R36, -RZ, RZ, 0, 0 ;  /* 0x00000000ff247435 */ /* 0x000fe200000001ff */
[----:B-1----:R-:W-:Y:S01]  /*09e0*/  MOV R31, UR5 ;  /* 0x00000005001f7c02 */ /* 0x002fe20008000f00 */
[----:B------:R-:W-:Y:S01]  /*09f0*/  ULDC UR5, c[0x0][0x218] ;  /* 0x0000860000057ab9 */ /* 0x000fe20000000800 */
[----:B------:R-:W-:Y:S02]  /*0a00*/  LOP3.LUT R37, R13, 0x40, RZ, 0xfc, !PT ;  /* 0x000000400d257812 */ /* 0x000fe400078efcff */
[----:B------:R-:W-:Y:S02]  /*0a10*/  CS2R R40, SRZ ;  /* 0x0000000000287805 */ /* 0x000fe4000001ff00 */
[----:B------:R-:W-:Y:S01]  /*0a20*/  IADD3 R2, R31, -UR4, RZ ;  /* 0x800000041f027c10 */ /* 0x000fe2000fffe0ff */
[C---:B------:R-:W-:Y:S01]  /*0a30*/  IMAD.WIDE R32, R13.reuse, 0x4, R20 ;  /* 0x000000040d207825 */ /* 0x040fe200078e0214 */
[----:B------:R-:W-:-:S02]  /*0a40*/  LOP3.LUT R39, R13, 0x60, RZ, 0xfc, !PT ;  /* 0x000000600d277812 */ /* 0x000fc400078efcff */
[----:B------:R-:W-:Y:S02]  /*0a50*/  LEA R0, R2, 0xffffff80, 0x7 ;  /* 0xffffff8002007811 */ /* 0x000fe400078e38ff */
[----:B------:R-:W-:Y:S02]  /*0a60*/  MOV R29, RZ ;  /* 0x000000ff001d7202 */ /* 0x000fe40000000f00 */
[----:B------:R-:W-:Y:S02]  /*0a70*/  IADD3 R116, -R0, UR5, RZ ;  /* 0x0000000500747c10 */ /* 0x000fe4000fffe1ff */
[----:B------:R-:W-:Y:S02]  /*0a80*/  MOV R30, RZ ;  /* 0x000000ff001e7202 */ /* 0x000fe40000000f00 */
[-C--:B------:R-:W-:Y:S01]  /*0a90*/  ISETP.GE.AND P0, PT, R13, R116.reuse, PT ;  /* 0x000000740d00720c */ /* 0x080fe20003f06270 */
[----:B------:R-:W-:Y:S01]  /*0aa0*/  BAR.SYNC.DEFER_BLOCKING 0x0 ;  /* 0x0000000000007b1d */ /* 0x000fe20000010000 */
[----:B------:R-:W-:-:S02]  /*0ab0*/  ISETP.GE.AND P1, PT, R35, R116, PT ;  /* 0x000000742300720c */ /* 0x000fc40003f26270 */
[-C--:B------:R-:W-:Y:S02]  /*0ac0*/  ISETP.GE.AND P2, PT, R37, R116.reuse, PT ;  /* 0x000000742500720c */ /* 0x080fe40003f46270 */
[----:B------:R-:W-:-:S07]  /*0ad0*/  ISETP.GE.AND P3, PT, R39, R116, PT ;  /* 0x000000742700720c */ /* 0x000fce0003f66270 */
[----:B------:R-:W2:Y:S04]  /*0ae0*/  @!P0 LDG.E R29, desc[UR10][R32.64] ;  /* 0x0000000a201d8981 */ /* 0x000ea8000c1e1900 */
[----:B------:R-:W3:Y:S04]  /*0af0*/  @!P1 LDG.E R36, desc[UR10][R32.64+0x80] ;  /* 0x0000800a20249981 */ /* 0x000ee8000c1e1900 */
[----:B------:R-:W4:Y:S04]  /*0b00*/  @!P2 LDG.E R30, desc[UR10][R32.64+0x100] ;  /* 0x0001000a201ea981 */ /* 0x000f28000c1e1900 */
[----:B------:R0:W4:Y:S01]  /*0b10*/  @!P3 LDG.E R41, desc[UR10][R32.64+0x180] ;  /* 0x0001800a2029b981 */ /* 0x000122000c1e1900 */
[CC--:B------:R-:W-:Y:S01]  /*0b20*/  LEA R43, R19.reuse, R10.reuse, 0x2 ;  /* 0x0000000a132b7211 */ /* 0x0c0fe200078e10ff */
[----:B------:R-:W-:Y:S01]  /*0b30*/  HFMA2.MMA R46, -RZ, RZ, 0, 0 ;  /* 0x00000000ff2e7435 */ /* 0x000fe200000001ff */
[----:B------:R-:W-:Y:S01]  /*0b40*/  LEA R44, R19, R10, 0x4 ;  /* 0x0000000a132c7211 */ /* 0x000fe200078e20ff */
[----:B------:R-:W-:Y:S01]  /*0b50*/  HFMA2.MMA R54, -RZ, RZ, 0, 0 ;  /* 0x00000000ff367435 */ /* 0x000fe200000001ff */
[----:B------:R-:W-:-:S02]  /*0b60*/  ISETP.GE.AND P1, PT, R35, R116, PT ;  /* 0x000000742300720c */ /* 0x000fc40003f26270 */
[-C--:B------:R-:W-:Y:S02]  /*0b70*/  ISETP.GE.AND P0, PT, R13, R116.reuse, PT ;  /* 0x000000740d00720c */ /* 0x080fe40003f06270 */
[-C--:B------:R-:W-:Y:S02]  /*0b80*/  ISETP.GE.AND P2, PT, R37, R116.reuse, PT ;  /* 0x000000742500720c */ /* 0x080fe40003f46270 */
[----:B------:R-:W-:Y:S02]  /*0b90*/  ISETP.GE.AND P3, PT, R39, R116, PT ;  /* 0x000000742700720c */ /* 0x000fe40003f66270 */
[----:B------:R-:W-:-:S05]  /*0ba0*/  MOV R42, RZ ;  /* 0x000000ff002a7202 */ /* 0x000fca0000000f00 */
[----:B------:R-:W-:-:S04]  /*0bb0*/  @!P1 IMAD.WIDE R34, R13, 0x4, R72 ;  /* 0x000000040d229825 */ /* 0x000fc800078e0248 */
[----:B0-----:R-:W-:-:S04]  /*0bc0*/  @!P0 IMAD.WIDE R32, R13, 0x4, R72 ;  /* 0x000000040d208825 */ /* 0x001fc800078e0248 */
[----:B------:R-:W-:Y:S01]  /*0bd0*/  @!P3 IMAD.WIDE R38, R13, 0x4, R72 ;  /* 0x000000040d26b825 */ /* 0x000fe200078e0248 */
[----:B--2---:R-:W-:Y:S04]  /*0be0*/  STS [R43], R29 ;  /* 0x0000001d2b007388 */ /* 0x004fe80000000800 */
[----:B---3--:R0:W-:Y:S04]  /*0bf0*/  STS [R43+0x80], R36 ;  /* 0x000080242b007388 */ /* 0x0081e80000000800 */
[----:B----4-:R-:W-:Y:S04]  /*0c00*/  STS [R43+0x100], R30 ;  /* 0x0001001e2b007388 */ /* 0x010fe80000000800 */
[----:B------:R-:W-:Y:S01]  /*0c10*/  STS [R43+0x180], R41 ;  /* 0x000180292b007388 */ /* 0x000fe20000000800 */
[----:B------:R-:W-:-:S03]  /*0c20*/  NOP ;  /* 0x0000000000007918 */ /* 0x000fc60000000000 */
[----:B------:R-:W-:Y:S01]  /*0c30*/  LDS.128 R48, [R44] ;  /* 0x000000002c307984 */ /* 0x000fe20000000c00 */
[C---:B0-----:R-:W-:Y:S01]  /*0c40*/  @!P2 IMAD.WIDE R36, R13.reuse, 0x4, R72 ;  /* 0x000000040d24a825 */ /* 0x041fe200078e0248 */
[----:B------:R-:W-:Y:S06]  /*0c50*/  BAR.SYNC.DEFER_BLOCKING 0x0 ;  /* 0x0000000000007b1d */ /* 0x000fec0000010000 */
[----:B------:R-:W2:Y:S04]  /*0c60*/  @!P0 LDG.E R40, desc[UR10][R32.64] ;  /* 0x0000000a20288981 */ /* 0x000ea8000c1e1900 */
[----:B------:R-:W3:Y:S04]  /*0c70*/  @!P1 LDG.E R46, desc[UR10][R34.64+0x80] ;  /* 0x0000800a222e9981 */ /* 0x000ee8000c1e1900 */
[----:B------:R0:W4:Y:S04]  /*0c80*/  @!P2 LDG.E R42, desc[UR10][R36.64+0x100] ;  /* 0x0001000a242aa981 */ /* 0x000128000c1e1900 */
[----:B------:R1:W4:Y:S01]  /*0c90*/  @!P3 LDG.E R54, desc[UR10][R38.64+0x180] ;  /* 0x0001800a2636b981 */ /* 0x000322000c1e1900 */
[----:B------:R-:W-:Y:S01]  /*0ca0*/  HFMA2.MMA R56, -RZ, RZ, 0, 0 ;  /* 0x00000000ff387435 */ /* 0x000fe200000001ff */
[----:B------:R-:W-:Y:S01]  /*0cb0*/  MOV R52, RZ ;  /* 0x000000ff00347202 */ /* 0x000fe20000000f00 */
[----:B------:R-:W-:Y:S01]  /*0cc0*/  HFMA2.MMA R60, -RZ, RZ, 0, 0 ;  /* 0x00000000ff3c7435 */ /* 0x000fe200000001ff */
[----:B------:R-:W-:Y:S01]  /*0cd0*/  MOV R58, RZ ;  /* 0x000000ff003a7202 */ /* 0x000fe20000000f00 */
[----:B0-----:R-:W-:Y:S01]  /*0ce0*/  IMAD.WIDE R36, R13, 0x4, R16 ;  /* 0x000000040d247825 */ /* 0x001fe200078e0210 */
[----:B-1----:R-:W0:Y:S01]  /*0cf0*/  LDC R38, c[0x0][0x21c] ;  /* 0x00008700ff267b82 */ /* 0x002e220000000800 */
        /* <DEDUP_REMOVED lines=10> */
[----:B------:R-:W4:Y:S01]  /*0da0*/  @!P3 LDG.E R60, desc[UR10][R36.64+0x180] ;  /* 0x0001800a243cb981 */ /* 0x000f22000c1e1900 */
[--C-:B-1---5:R-:W-:Y:S01]  /*0db0*/  FADD.FTZ R29, R32, R24.reuse ;  /* 0x00000018201d7221 */ /* 0x122fe20000010000 */
        /* <DEDUP_REMOVED lines=13> */
[----:B------:R-:W2:Y:S01]  /*0e90*/  LDS.128 R44, [R44] ;  /* 0x000000002c2c7984 */ /* 0x000ea20000000c00 */
[----:B0-----:R-:W-:Y:S05]  /*0ea0*/  @P2 BRA `(.L_x_17698) ;  /* 0x00000000007c2947 */ /* 0x001fea0003800000 */
        /* <DEDUP_REMOVED lines=31> */
.L_x_17698:
[----:B------:R-:W-:Y:S05]  /*10a0*/  BSYNC B0 ;  /* 0x0000000000007941 */ /* 0x000fea0003800000 */
.L_x_17697:
        /* <DEDUP_REMOVED lines=33> */
.L_x_17700:
[----:B------:R-:W-:Y:S05]  /*12c0*/  BSYNC B0 ;  /* 0x0000000000007941 */ /* 0x000fea0003800000 */
.L_x_17699:
        /* <DEDUP_REMOVED lines=33> */
.L_x_17702:
[----:B------:R-:W-:Y:S05]  /*14e0*/  BSYNC B0 ;  /* 0x0000000000007941 */ /* 0x000fea0003800000 */
.L_x_17701:
        /* <DEDUP_REMOVED lines=33> */
.L_x_17704:
[----:B------:R-:W-:Y:S05]  /*1700*/  BSYNC B0 ;  /* 0x0000000000007941 */ /* 0x000fea0003800000 */
.L_x_17703:
[----:B------:R-:W-:Y:S01]  /*1710*/  ISETP.GE.AND P0, PT, R38, 0x1, PT ;  /* 0x000000012600780c */ /* 0x000fe20003f06270 */
[----:B--2---:R-:W-:Y:S01]  /*1720*/  FFMA.FTZ R32, R48, R44, R25 ;  /* 0x0000002c30207223 */ /* 0x004fe20000010019 */
[----:B------:R-:W-:Y:S01]  /*1730*/  BAR.SYNC.DEFER_BLOCKING 0x0 ;  /* 0x0000000000007b1d */ /* 0x000fe20000010000 */
[----:B------:R-:W-:Y:S01]  /*1740*/  HFMA2.MMA R66, -RZ, RZ, 0, 0 ;  /* 0x00000000ff427435 */ /* 0x000fe200000001ff */
[----:B-1----:R-:W-:Y:S01]  /*1750*/  CS2R R42, SRZ ;  /* 0x00000000002a7805 */ /* 0x002fe2000001ff00 */
        /* <DEDUP_REMOVED lines=19> */
[----:B------:R-:W-:Y:S01]  /*1890*/  IMAD R31, R31, -0x100, RZ ;  /* 0xffffff001f1f7824 */ /* 0x000fe200078e02ff */
[----:B------:R-:W-:Y:S01]  /*18a0*/  UIMAD UR8, UR15, UR5, UR8 ;  /* 0x000000050f0872a4 */ /* 0x000fe2000f8e0208 */
[----:B------:R-:W-:Y:S01]  /*18b0*/  SHF.L.U32 R116, R116, 0x1, RZ ;  /* 0x0000000174747819 */ /* 0x000fe200000006ff */
[----:B------:R-:W-:Y:S01]  /*18c0*/  ULDC UR21, c[0x0][0x21c] ;  /* 0x0000870000157ab9 */ /* 0x000fe20000000800 */
[----:B------:R-:W-:Y:S01]  /*18d0*/  MOV R71, RZ ;  /* 0x000000ff00477202 */ /* 0x000fe20000000f00 */
[----:B------:R-:W-:Y:S01]  /*18e0*/  UIADD3 UR7, UR7, UR8, URZ ;  /* 0x0000000807077290 */ /* 0x000fe2000fffe03f */
[----:B------:R-:W2:Y:S01]  /*18f0*/  LDC R69, c[0x0][0x218] ;  /* 0x00008600ff457b82 */ /* 0x000ea20000000800 */
[----:B------:R-:W-:Y:S01]  /*1900*/  UMOV UR5, URZ ;  /* 0x0000003f00057c82 */ /* 0x000fe20008000000 */
[----:B------:R-:W-:Y:S01]  /*1910*/  ULDC.64 UR8, c[0x0][0x248] ;  /* 0x0000920000087ab9 */ /* 0x000fe20000000a00 */
[----:B------:R-:W-:Y:S01]  /*1920*/  ULDC.64 UR22, c[0x0][0x370] ;  /* 0x0000dc0000167ab9 */ /* 0x000fe20000000a00 */
[----:B------:R-:W-:Y:S01]  /*1930*/  IMAD.WIDE.U32 R98, R27, UR8, RZ ;  /* 0x000000081b627c25 */ /* 0x000fe2000f8e00ff */
[----:B------:R-:W-:Y:S01]  /*1940*/  ULDC.64 UR18, c[0x0][0x380] ;  /* 0x0000e00000127ab9 */ /* 0x000fe20000000a00 */
[----:B------:R-:W-:Y:S01]  /*1950*/  ULDC.64 UR12, c[0x0][0x250] ;  /* 0x00009400000c7ab9 */ /* 0x000fe20000000a00 */
[----:B------:R-:W-:Y:S01]  /*1960*/  ULDC.64 UR16, c[0x0][0x270] ;  /* 0x00009c0000107ab9 */ /* 0x000fe20000000a00 */
[-C--:B0-----:R-:W-:Y:S01]  /*1970*/  IMAD R32, R113, R40.reuse, RZ ;  /* 0x0000002871207224 */ /* 0x081fe200078e02ff */
[----:B------:R-:W0:Y:S01]  /*1980*/  LDC.64 R100, c[0x0][0x368] ;  /* 0x0000da00ff647b82 */ /* 0x000e220000000a00 */
[----:B------:R-:W-:Y:S01]  /*1990*/  IMAD.WIDE.U32 R34, R22, R40, UR6 ;  /* 0x0000000616227e25 */ /* 0x000fe2000f8e0028 */
[----:B------:R-:W-:-:S03]  /*19a0*/  ULDC.64 UR6, c[0x0][0x230] ;  /* 0x00008c0000067ab9 */ /* 0x000fc60000000a00 */
[----:B------:R-:W-:Y:S01]  /*19b0*/  IMAD R41, R22, R41, R32 ;  /* 0x0000002916297224 */ /* 0x000fe200078e0220 */
[----:B-1----:R-:W-:Y:S02]  /*19c0*/  LEA R40, P0, R34, R42, 0x3 ;  /* 0x0000002a22287211 */ /* 0x002fe400078018ff */
[----:B------:R-:W1:Y:S01]  /*19d0*/  LDC.64 R102, c[0x0][0x3d0] ;  /* 0x0000f400ff667b82 */ /* 0x000e620000000a00 */
[----:B------:R-:W-:Y:S01]  /*19e0*/  IMAD.WIDE.U32 R96, R27, UR6, RZ ;  /* 0x000000061b607c25 */ /* 0x000fe2000f8e00ff */
[----:B------:R-:W-:-:S04]  /*19f0*/  IADD3 R32, R35, R41, RZ ;  /* 0x0000002923207210 */ /* 0x000fc80007ffe0ff */
[----:B------:R-:W-:Y:S02]  /*1a00*/  LEA.HI.X R41, R34, R43, R32, 0x3, P0 ;  /* 0x0000002b22297211 */ /* 0x000fe400000f1c20 */
[----:B------:R-:W-:Y:S01]  /*1a10*/  CS2R R42, SRZ ;  /* 0x00000000002a7805 */ /* 0x000fe2000001ff00 */
[----:B------:R-:W3:Y:S01]  /*1a20*/  LDC.64 R104, c[0x0][0x380] ;  /* 0x0000e000ff687b82 */ /* 0x000ee20000000a00 */
[----:B------:R-:W-:Y:S01]  /*1a30*/  LEA.HI R32, R64, R64, RZ, 0x1 ;  /* 0x0000004040207211 */ /* 0x000fe200078f08ff */
[----:B------:R-:W-:-:S03]  /*1a40*/  IMAD.WIDE.U32 R34, R18, 0x4, R40 ;  /* 0x0000000412227825 */ /* 0x000fc600078e0028 */
[----:B------:R-:W-:Y:S01]  /*1a50*/  LOP3.LUT R41, R32, 0xfffffe, RZ, 0xc0, !PT ;  /* 0x00fffffe20297812 */ /* 0x000fe200078ec0ff */
[----:B------:R-:W-:Y:S02]  /*1a60*/  IMAD R32, R28, UR6, RZ ;  /* 0x000000061c207c24 */ /* 0x000fe4000f8e02ff */
[----:B------:R-:W4:Y:S01]  /*1a70*/  LDC.64 R106, c[0x0][0x2d0] ;  /* 0x0000b400ff6a7b82 */ /* 0x000f220000000a00 */
[----:B------:R-:W-:Y:S01]  /*1a80*/  IMAD.WIDE R34, R31, 0x4, R34 ;  /* 0x000000041f227825 */ /* 0x000fe200078e0222 */
[----:B------:R-:W-:Y:S02]  /*1a90*/  IADD3 R64, R64, -R41, RZ ;  /* 0x8000002940407210 */ /* 0x000fe40007ffe0ff */
[----:B------:R-:W-:Y:S01]  /*1aa0*/  CS2R R40, SRZ ;  /* 0x0000000000287805 */ /* 0x000fe2000001ff00 */
[----:B------:R-:W-:Y:S01]  /*1ab0*/  UMOV UR6, URZ ;  /* 0x0000003f00067c82 */ /* 0x000fe20008000000 */
[----:B------:R-:W-:Y:S01]  /*1ac0*/  IMAD R67, R27, UR7, R32 ;  /* 0x000000071b437c24 */ /* 0x000fe2000f8e0220 */
[C---:B------:R-:W-:Y:S01]  /*1ad0*/  IADD3 R84, P1, R34.reuse, -0x300, RZ ;  /* 0xfffffd0022547810 */ /* 0x040fe20007f3e0ff */
[----:B------:R-:W0:Y:S01]  /*1ae0*/  LDC R31, c[0x0][0x224] ;  /* 0x00008900ff1f7b82 */ /* 0x000e220000000800 */
[----:B------:R-:W-:-:S02]  /*1af0*/  IADD3 R86, P2, R34, -0x280, RZ ;  /* 0xfffffd8022567810 */ /* 0x000fc40007f5e0ff */
[C---:B------:R-:W-:Y:S02]  /*1b00*/  IADD3.X R85, R35.reuse, -0x1, RZ, P1, !PT ;  /* 0xffffffff23557810 */ /* 0x040fe40000ffe4ff */
[----:B------:R-:W-:Y:S02]  /*1b10*/  IADD3.X R87, R35, -0x1, RZ, P2, !PT ;  /* 0xffffffff23577810 */ /* 0x000fe400017fe4ff */
[C---:B------:R-:W-:Y:S01]  /*1b20*/  IADD3 R82, P0, R34.reuse, -0x380, RZ ;  /* 0xfffffc8022527810 */ /* 0x040fe20007f1e0ff */
[----:B------:R-:W0:Y:S01]  /*1b30*/  LDC.64 R108, c[0x0][0x2d8] ;  /* 0x0000b600ff6c7b82 */ /* 0x000e220000000a00 */
[C---:B------:R-:W-:Y:S02]  /*1b40*/  IADD3 R88, P3, R34.reuse, -0x200, RZ ;  /* 0xfffffe0022587810 */ /* 0x040fe40007f7e0ff */
[C---:B------:R-:W-:Y:S02]  /*1b50*/  IADD3 R90, P4, R34.reuse, -0x180, RZ ;  /* 0xfffffe80225a7810 */ /* 0x040fe40007f9e0ff */
[----:B------:R-:W-:-:S02]  /*1b60*/  IADD3 R92, P5, R34, -0x100, RZ ;  /* 0xffffff00225c7810 */ /* 0x000fc40007fbe0ff */
[----:B------:R-:W-:Y:S01]  /*1b70*/  IADD3 R94, P6, R34, -0x80, RZ ;  /* 0xffffff80225e7810 */ /* 0x000fe20007fde0ff */
[----:B------:R-:W-:Y:S01]  /*1b80*/  IMAD R34, R28, UR8, RZ ;  /* 0x000000081c227c24 */ /* 0x000fe2000f8e02ff */
[-C--:B------:R-:W-:Y:S02]  /*1b90*/  ISETP.GE.AND P1, PT, R74, R116.reuse, PT ;  /* 0x000000744a00720c */ /* 0x080fe40003f26270 */
[----:B------:R-:W-:Y:S01]  /*1ba0*/  ISETP.GE.AND P2, PT, R9, R116, PT ;  /* 0x000000740900720c */ /* 0x000fe20003f46270 */
[----:B------:R-:W-:Y:S01]  /*1bb0*/  IMAD R65, R27, UR9, R34 ;  /* 0x000000091b417c24 */ /* 0x000fe2000f8e0222 */
[----:B------:R-:W-:Y:S01]  /*1bc0*/  IADD3.X R83, R35, -0x1, RZ, P0, !PT ;  /* 0xffffffff23537810 */ /* 0x000fe200007fe4ff */
[----:B------:R-:W-:Y:S01]  /*1bd0*/  ULDC.64 UR8, c[0x0][0x238] ;  /* 0x00008e0000087ab9 */ /* 0x000fe20000000a00 */
[----:B------:R-:W-:Y:S02]  /*1be0*/  P2R R63, PR, RZ, 0x2 ;  /* 0x00000002ff3f7803 */ /* 0x000fe40000000000 */
[----:B------:R-:W-:-:S02]  /*1bf0*/  P2R R59, PR, RZ, 0x4 ;  /* 0x00000004ff3b7803 */ /* 0x000fc40000000000 */
[-C--:B------:R-:W-:Y:S02]  /*1c00*/  ISETP.GE.AND P0, PT, R8, R116.reuse, PT ;  /* 0x000000740800720c */ /* 0x080fe40003f06270 */
[-C--:B------:R-:W-:Y:S02]  /*1c10*/  ISETP.GE.AND P1, PT, R7, R116.reuse, PT ;  /* 0x000000740700720c */ /* 0x080fe40003f26270 */
[----:B------:R-:W-:Y:S02]  /*1c20*/  ISETP.GE.AND P2, PT, R6, R116, PT ;  /* 0x000000740600720c */ /* 0x000fe40003f46270 */
[----:B------:R-:W-:Y:S02]  /*1c30*/  P2R R62, PR, RZ, 0x1 ;  /* 0x00000001ff3e7803 */ /* 0x000fe40000000000 */
[----:B------:R-:W-:Y:S02]  /*1c40*/  P2R R61, PR, RZ, 0x2 ;  /* 0x00000002ff3d7803 */ /* 0x000fe40000000000 */
[----:B------:R-:W-:-:S02]  /*1c50*/  P2R R60, PR, RZ, 0x4 ;  /* 0x00000004ff3c7803 */ /* 0x000fc40000000000 */
[C---:B------:R-:W-:Y:S02]  /*1c60*/  IADD3.X R89, R35.reuse, -0x1, RZ, P3, !PT ;  /* 0xffffffff23597810 */ /* 0x040fe40001ffe4ff */
[C---:B------:R-:W-:Y:S02]  /*1c70*/  IADD3.X R91, R35.reuse, -0x1, RZ, P4, !PT ;  /* 0xffffffff235b7810 */ /* 0x040fe400027fe4ff */
[C---:B------:R-:W-:Y:S02]  /*1c80*/  IADD3.X R93, R35.reuse, -0x1, RZ, P5, !PT ;  /* 0xffffffff235d7810 */ /* 0x040fe40002ffe4ff */
[----:B------:R-:W-:Y:S02]  /*1c90*/  IADD3.X R95, R35, -0x1, RZ, P6, !PT ;  /* 0xffffffff235f7810 */ /* 0x000fe400037fe4ff */
[-C--:B------:R-:W-:Y:S02]  /*1ca0*/  ISETP.GE.AND P0, PT, R5, R116.reuse, PT ;  /* 0x000000740500720c */ /* 0x080fe40003f06270 */
[----:B------:R-:W-:-:S02]  /*1cb0*/  ISETP.GE.AND P1, PT, R4, R116, PT ;  /* 0x000000740400720c */ /* 0x000fc40003f26270 */
[----:B------:R-:W-:Y:S02]  /*1cc0*/  IADD3 R67, R97, R67, RZ ;  /* 0x0000004361437210 */ /* 0x000fe40007ffe0ff */
[----:B------:R-:W-:Y:S02]  /*1cd0*/  IADD3 R65, R99, R65, RZ ;  /* 0x0000004163417210 */ /* 0x000fe40007ffe0ff */
[----:B-1234-:R-:W-:-:S13]  /*1ce0*/  ISETP.GE.AND P2, PT, R3, R116, PT ;  /* 0x000000740300720c */ /* 0x01efda0003f46270 */
.L_x_17736:
[----:B------:R-:W-:Y:S01]  /*1cf0*/  SHF.R.S32.HI R130, RZ, 0x1f, R71 ;  /* 0x0000001fff827819 */ /* 0x000fe20000011447 */
[----:B0-----:R-:W-:Y:S01]  /*1d00*/  IMAD.WIDE.U32 R52, R71, UR16, R74 ;  /* 0x0000001047347c25 */ /* 0x001fe2000f8e004a */
[----:B------:R-:W-:Y:S02]  /*1d10*/  P2R R56, PR, RZ, 0x4 ;  /* 0x00000004ff387803 */ /* 0x000fe40000000000 */
[----:B------:R-:W-:Y:S01]  /*1d20*/  ISETP.NE.AND P2, PT, R63, RZ, PT ;  /* 0x000000ff3f00720c */ /* 0x000fe20003f45270 */
[----:B------:R-:W-:Y:S01]  /*1d30*/  IMAD R32, R130, UR16, RZ ;  /* 0x0000001082207c24 */ /* 0x000fe2000f8e02ff */
[----:B------:R-:W-:Y:S02]  /*1d40*/  LEA R34, P3, R52, R15, 0x2 ;  /* 0x0000000f34227211 */ /* 0x000fe400078610ff */
[----:B------:R-:W-:Y:S01]  /*1d50*/  ISETP.NE.AND P6, PT, R62, RZ, PT ;  /* 0x000000ff3e00720c */ /* 0x000fe20003fc5270 */
[----:B------:R-:W-:Y:S01]  /*1d60*/  IMAD R35, R71, UR17, R32 ;  /* 0x0000001147237c24 */ /* 0x000fe2000f8e0220 */
[----:B------:R-:W-:Y:S01]  /*1d70*/  ISETP.NE.AND P5, PT, R61, RZ, PT ;  /* 0x000000ff3d00720c */ /* 0x000fe20003fa5270 */
[----:B------:R-:W-:Y:S01]  /*1d80*/  IMAD R32, R130, UR8, RZ ;  /* 0x0000000882207c24 */ /* 0x000fe2000f8e02ff */
[----:B------:R-:W-:-:S02]  /*1d90*/  ISETP.NE.AND P4, PT, R60, RZ, PT ;  /* 0x000000ff3c00720c */ /* 0x000fc40003f85270 */
[----:B------:R-:W-:Y:S01]  /*1da0*/  IADD3 R35, R53, R35, RZ ;  /* 0x0000002335237210 */ /* 0x000fe20007ffe0ff */
[----:B------:R-:W-:Y:S01]  /*1db0*/  IMAD R55, R71, UR9, R32 ;  /* 0x0000000947377c24 */ /* 0x000fe2000f8e0220 */
[----:B------:R-:W-:Y:S02]  /*1dc0*/  MOV R53, R67 ;  /* 0x0000004300357202 */ /* 0x000fe40000000f00 */
[----:B------:R-:W-:Y:S02]  /*1dd0*/  LEA.HI.X R35, R52, R14, R35, 0x2, P3 ;  /* 0x0000000e34237211 */ /* 0x000fe400018f1423 */
[----:B------:R-:W-:-:S05]  /*1de0*/  MOV R52, R96 ;  /* 0x0000006000347202 */ /* 0x000fca0000000f00 */
[----:B------:R-:W-:-:S05]  /*1df0*/  IMAD.WIDE.U32 R52, R71, UR8, R52 ;  /* 0x0000000847347c25 */ /* 0x000fca000f8e0034 */
[----:B------:R-:W-:Y:S02]  /*1e00*/  IADD3 R32, R53, R55, RZ ;  /* 0x0000003735207210 */ /* 0x000fe40007ffe0ff */
[C---:B------:R-:W-:Y:S02]  /*1e10*/  LEA R110, P3, R52.reuse, R106, 0x3 ;  /* 0x0000006a346e7211 */ /* 0x040fe400078618ff */
[----:B------:R-:W-:Y:S02]  /*1e20*/  MOV R53, R65 ;  /* 0x0000004100357202 */ /* 0x000fe40000000f00 */
[----:B------:R-:W-:Y:S01]  /*1e30*/  LEA.HI.X R111, R52, R107, R32, 0x3, P3 ;  /* 0x0000006b346f7211 */ /* 0x000fe200018f1c20 */
[----:B------:R-:W-:Y:S01]  /*1e40*/  IMAD R32, R130, UR12, RZ ;  /* 0x0000000c82207c24 */ /* 0x000fe2000f8e02ff */
[----:B------:R-:W-:-:S03]  /*1e50*/  MOV R52, R98 ;  /* 0x0000006200347202 */ /* 0x000fc60000000f00 */
[C---:B------:R-:W-:Y:S01]  /*1e60*/  IMAD R55, R71.reuse, UR13, R32 ;  /* 0x0000000d47377c24 */ /* 0x040fe2000f8e0220 */
[----:B------:R-:W2:Y:S01]  /*1e70*/  LDG.E.64 R110, desc[UR10][R110.64] ;  /* 0x0000000a6e6e7981 */ /* 0x000ea2000c1e1b00 */
[----:B------:R-:W-:-:S05]  /*1e80*/  IMAD.WIDE.U32 R52, R71, UR12, R52 ;  /* 0x0000000c47347c25 */ /* 0x000fca000f8e0034 */
[----:B------:R-:W-:Y:S02]  /*1e90*/  IADD3 R32, R53, R55, RZ ;  /* 0x0000003735207210 */ /* 0x000fe40007ffe0ff */
[----:B0-----:R-:W-:-:S04]  /*1ea0*/  LEA R116, P3, R52, R108, 0x3 ;  /* 0x0000006c34747211 */ /* 0x001fc800078618ff */
[----:B------:R-:W-:Y:S02]  /*1eb0*/  LEA.HI.X R117, R52, R109, R32, 0x3, P3 ;  /* 0x0000006d34757211 */ /* 0x000fe400018f1c20 */
[----:B------:R-:W-:Y:S02]  /*1ec0*/  ISETP.NE.AND P3, PT, R59, RZ, PT ;  /* 0x000000ff3b00720c */ /* 0x000fe40003f65270 */
[----:B------:R-:W-:Y:S02]  /*1ed0*/  CS2R R52, SRZ ;  /* 0x0000000000347805 */ /* 0x000fe4000001ff00 */
[----:B------:R-:W-:Y:S01]  /*1ee0*/  CS2R R54, SRZ ;  /* 0x0000000000367805 */ /* 0x000fe2000001ff00 */
[----:B------:R-:W-:Y:S02]  /*1ef0*/  HFMA2.MMA R58, -RZ, RZ, 0, 0 ;  /* 0x00000000ff3a7435 */ /* 0x000fe400000001ff */
[----:B------:R-:W-:Y:S01]  /*1f00*/  HFMA2.MMA R70, -RZ, RZ, 0, 0 ;  /* 0x00000000ff467435 */ /* 0x000fe200000001ff */
[----:B------:R-:W-:Y:S01]  /*1f10*/  MOV R112, RZ ;  /* 0x000000ff00707202 */ /* 0x000fe20000000f00 */
[----:B------:R-:W3:Y:S01]  /*1f20*/  @!P2 LDG.E R52, desc[UR10][R34.64] ;  /* 0x0000000a2234a981 */ /* 0x000ee2000c1e1900 */
[----:B------:R-:W-:-:S03]  /*1f30*/  ISETP.NE.AND P2, PT, R56, RZ, PT ;  /* 0x000000ff3800720c */ /* 0x000fc60003f45270 */
[----:B------:R-:W4:Y:S04]  /*1f40*/  @!P6 LDG.E R53, desc[UR10][R34.64+0x100] ;  /* 0x0001000a2235e981 */ /* 0x000f28000c1e1900 */
[----:B------:R-:W4:Y:S01]  /*1f50*/  @!P3 LDG.E R54, desc[UR10][R34.64+0x80] ;  /* 0x0000800a2236b981 */ /* 0x000f22000c1e1900 */
[----:B------:R-:W-:-:S03]  /*1f60*/  MOV R114, RZ ;  /* 0x000000ff00727202 */ /* 0x000fc60000000f00 */
[----:B------:R-:W4:Y:S04]  /*1f70*/  @!P5 LDG.E R58, desc[UR10][R34.64+0x180] ;  /* 0x0001800a223ad981 */ /* 0x000f28000c1e1900 */
[----:B------:R-:W4:Y:S04]  /*1f80*/  @!P4 LDG.E R55, desc[UR10][R34.64+0x200] ;  /* 0x0002000a2237c981 */ /* 0x000f28000c1e1900 */
[----:B------:R-:W4:Y:S04]  /*1f90*/  @!P0 LDG.E R112, desc[UR10][R34.64+0x280] ;  /* 0x0002800a22708981 */ /* 0x000f28000c1e1900 */
[----:B------:R-:W4:Y:S04]  /*1fa0*/  @!P1 LDG.E R70, desc[UR10][R34.64+0x300] ;  /* 0x0003000a22469981 */ /* 0x000f28000c1e1900 */
[----:B------:R0:W4:Y:S01]  /*1fb0*/  @!P2 LDG.E R114, desc[UR10][R34.64+0x380] ;  /* 0x0003800a2272a981 */ /* 0x000122000c1e1900 */
[----:B------:R-:W-:-:S02]  /*1fc0*/  IADD3 R56, R19, 0x20, RZ ;  /* 0x0000002013387810 */ /* 0x000fc40007ffe0ff */
[C---:B------:R-:W-:Y:S01]  /*1fd0*/  IADD3 R118, R19.reuse, 0x40, RZ ;  /* 0x0000004013767810 */ /* 0x040fe20007ffe0ff */
[----:B------:R-:W5:Y:S01]  /*1fe0*/  LDG.E.64 R116, desc[UR10][R116.64] ;  /* 0x0000000a74747981 */ /* 0x000f62000c1e1b00 */
[-C--:B------:R-:W-:Y:S02]  /*1ff0*/  LEA.HI.SX32 R115, R56, R19.reuse, 0x1b ;  /* 0x0000001338737211 */ /* 0x080fe400078fdaff */
[-C--:B------:R-:W-:Y:S02]  /*2000*/  LEA.HI.SX32 R57, R19, R19.reuse, 0x1b ;  /* 0x0000001313397211 */ /* 0x080fe400078fdaff */
[----:B------:R-:W-:Y:S02]  /*2010*/  LEA.HI.SX32 R119, R118, R19, 0x1b ;  /* 0x0000001376777211 */ /* 0x000fe400078fdaff */
[----:B------:R-:W-:Y:S02]  /*2020*/  LEA R57, R57, R10, 0x2 ;  /* 0x0000000a39397211 */ /* 0x000fe400078e10ff */
[----:B------:R-:W-:-:S02]  /*2030*/  ISETP.NE.AND P4, PT, R18, RZ, PT ;  /* 0x000000ff1200720c */ /* 0x000fc40003f85270 */
[-C--:B------:R-:W-:Y:S02]  /*2040*/  LEA R115, R115, R10.reuse, 0x2 ;  /* 0x0000000a73737211 */ /* 0x080fe400078e10ff */
[----:B------:R-:W-:Y:S02]  /*2050*/  IADD3 R118, R19, 0x80, RZ ;  /* 0x0000008013767810 */ /* 0x000fe40007ffe0ff */
[----:B0-----:R-:W-:Y:S02]  /*2060*/  LEA R34, R119, R10, 0x2 ;  /* 0x0000000a77227211 */ /* 0x001fe400078e10ff */
[C---:B------:R-:W-:Y:S02]  /*2070*/  IADD3 R122, R19.reuse, 0xc0, RZ ;  /* 0x000000c0137a7810 */ /* 0x040fe40007ffe0ff */
[----:B------:R-:W-:Y:S02]  /*2080*/  IADD3 R124, R19, 0xe0, RZ ;  /* 0x000000e0137c7810 */ /* 0x000fe40007ffe0ff */
[----:B------:R-:W-:-:S04]  /*2090*/  LEA.HI.SX32 R119, R122, R19, 0x1b ;  /* 0x000000137a777211 */ /* 0x000fc800078fdaff */
[----:B------:R-:W-:Y:S02]  /*20a0*/  LEA R119, R119, R10, 0x2 ;  /* 0x0000000a77777211 */ /* 0x000fe400078e10ff */
[----:B------:R-:W-:Y:S01]  /*20b0*/  ISETP.NE.AND P3, PT, R18, 0x1f, PT ;  /* 0x0000001f1200780c */ /* 0x000fe20003f65270 */
[----:B------:R-:W-:Y:S01]  /*20c0*/  BSSY B0, `(.L_x_17706) ;  /* 0x000003b000007945 */ /* 0x000fe20003800000 */
[----:B--2---:R-:W-:Y:S01]  /*20d0*/  FMUL.FTZ R32, R110, 1.4426950216293334961 ;  /* 0x3fb8aa3b6e207820 */ /* 0x004fe20000410000 */
[----:B------:R-:W-:-:S03]  /*20e0*/  FMUL.FTZ R56, R111, R29 ;  /* 0x0000001d6f387220 */ /* 0x000fc60000410000 */
[----:B------:R-:W-:Y:S01]  /*20f0*/  FMUL.FTZ R120, R32, R29 ;  /* 0x0000001d20787220 */ /* 0x000fe20000410000 */
[----:B------:R-:W-:-:S03]  /*2100*/  FMUL.RZ R123, R56, 0.15915493667125701904 ;  /* 0x3e22f983387b7820 */ /* 0x000fc6000040c000 */
[----:B------:R0:W-:Y:S01]  /*2110*/  MUFU.EX2 R121, R120 ;  /* 0x0000007800797308 */ /* 0x0001e20000000800 */
[----:B------:R-:W-:-:S07]  /*2120*/  IADD3 R56, R19, 0x60, RZ ;  /* 0x0000006013387810 */ /* 0x000fce0007ffe0ff */
[----:B-1----:R-:W1:Y:S08]  /*2130*/  MUFU.COS R128, R123 ;  /* 0x0000007b00807308 */ /* 0x002e700000000000 */
[----:B------:R2:W2:Y:S01]  /*2140*/  MUFU.SIN R126, R123 ;  /* 0x0000007b007e7308 */ /* 0x0004a20000000400 */
[----:B0-----:R-:W-:Y:S01]  /*2150*/  IADD3 R120, R19, 0xa0, RZ ;  /* 0x000000a013787810 */ /* 0x001fe20007ffe0ff */
[----:B---3--:R0:W-:Y:S01]  /*2160*/  STS [R57], R52 ;  /* 0x0000003439007388 */ /* 0x0081e20000000800 */
[----:B------:R-:W-:-:S03]  /*2170*/  LEA.HI.SX32 R35, R56, R19, 0x1b ;  /* 0x0000001338237211 */ /* 0x000fc600078fdaff */
[----:B----4-:R3:W-:Y:S01]  /*2180*/  STS [R115+0x80], R54 ;  /* 0x0000803673007388 */ /* 0x0107e20000000800 */
[----:B------:R-:W-:Y:S02]  /*2190*/  LEA R35, R35, R10, 0x2 ;  /* 0x0000000a23237211 */ /* 0x000fe400078e10ff */
[-C--:B0-----:R-:W-:Y:S01]  /*21a0*/  LEA.HI.SX32 R57, R118, R19.reuse, 0x1b ;  /* 0x0000001376397211 */ /* 0x081fe200078fdaff */
[----:B------:R0:W-:Y:S01]  /*21b0*/  STS [R34+0x100], R53 ;  /* 0x0001003522007388 */ /* 0x0001e20000000800 */
[----:B------:R-:W-:Y:S02]  /*21c0*/  SHF.L.U32 R52, R19, 0x3, RZ ;  /* 0x0000000313347819 */ /* 0x000fe400000006ff */
[----:B---3--:R-:W-:Y:S01]  /*21d0*/  LEA.HI.SX32 R115, R120, R19, 0x1b ;  /* 0x0000001378737211 */ /* 0x008fe200078fdaff */
[----:B-1----:R-:W-:Y:S01]  /*21e0*/  FMUL.FTZ R56, R121, R128 ;  /* 0x0000008079387220 */ /* 0x002fe20000410000 */
[----:B--2---:R-:W-:Y:S02]  /*21f0*/  LEA R123, R64, R71, 0x8 ;  /* 0x00000047407b7211 */ /* 0x004fe400078e40ff */
[----:B------:R-:W-:-:S02]  /*2200*/  LEA R115, R115, R10, 0x2 ;  /* 0x0000000a73737211 */ /* 0x000fc400078e10ff */
[----:B0-----:R-:W-:Y:S02]  /*2210*/  LEA.HI.SX32 R53, R124, R19, 0x1b ;  /* 0x000000137c357211 */ /* 0x001fe400078fdaff */
[----:B------:R-:W-:Y:S01]  /*2220*/  LEA R34, R57, R10, 0x2 ;  /* 0x0000000a39227211 */ /* 0x000fe200078e10ff */
[----:B------:R-:W-:Y:S01]  /*2230*/  FMUL.FTZ R57, R121, R126 ;  /* 0x0000007e79397220 */ /* 0x000fe20000410000 */
[----:B------:R-:W-:Y:S01]  /*2240*/  LEA.HI.SX32 R121, R52, R52, 0x1b ;  /* 0x0000003434797211 */ /* 0x000fe200078fdaff */
[----:B------:R-:W-:Y:S01]  /*2250*/  STS [R35+0x180], R58 ;  /* 0x0001803a23007388 */ /* 0x000fe20000000800 */
[----:B------:R-:W-:Y:S02]  /*2260*/  @P4 IADD3 R123, R18, 0x200, RZ ;  /* 0x00000200127b4810 */ /* 0x000fe40007ffe0ff */
[-C--:B------:R-:W-:Y:S01]  /*2270*/  LEA R53, R53, R10.reuse, 0x2 ;  /* 0x0000000a35357211 */ /* 0x080fe200078e10ff */
[----:B------:R0:W-:Y:S01]  /*2280*/  STS [R34+0x200], R55 ;  /* 0x0002003722007388 */ /* 0x0001e20000000800 */
[----:B------:R-:W-:-:S03]  /*2290*/  LEA R123, R123, R10, 0x3 ;  /* 0x0000000a7b7b7211 */ /* 0x000fc600078e18ff */
[----:B------:R1:W-:Y:S04]  /*22a0*/  STS [R115+0x280], R112 ;  /* 0x0002807073007388 */ /* 0x0003e80000000800 */
[----:B------:R2:W-:Y:S01]  /*22b0*/  STS [R119+0x300], R70 ;  /* 0x0003004677007388 */ /* 0x0005e20000000800 */
[----:B0-----:R-:W-:-:S03]  /*22c0*/  LEA R34, R121, R10, 0x2 ;  /* 0x0000000a79227211 */ /* 0x001fc600078e10ff */
[----:B------:R2:W-:Y:S01]  /*22d0*/  STS [R53+0x380], R114 ;  /* 0x0003807235007388 */ /* 0x0005e20000000800 */
[----:B------:R-:W-:-:S03]  /*22e0*/  NOP ;  /* 0x0000000000007918 */ /* 0x000fc60000000000 */
[----:B------:R2:W0:Y:S04]  /*22f0*/  LDS R119, [R34] ;  /* 0x0000000022777984 */ /* 0x0004280000000800 */
[----:B------:R2:W3:Y:S04]  /*2300*/  LDS R121, [R34+0x4] ;  /* 0x0000040022797984 */ /* 0x0004e80000000800 */
[----:B------:R2:W4:Y:S04]  /*2310*/  LDS R147, [R34+0x8] ;  /* 0x0000080022937984 */ /* 0x0005280000000800 */
[----:B------:R2:W0:Y:S04]  /*2320*/  LDS R127, [R34+0xc] ;  /* 0x00000c00227f7984 */ /* 0x0004280000000800 */
[----:B------:R2:W0:Y:S04]  /*2330*/  LDS R143, [R34+0x10] ;  /* 0x00001000228f7984 */ /* 0x0004280000000800 */
[----:B------:R2:W0:Y:S04]  /*2340*/  LDS R132, [R34+0x14] ;  /* 0x0000140022847984 */ /* 0x0004280000000800 */
[----:B------:R2:W0:Y:S04]  /*2350*/  LDS R136, [R34+0x18] ;  /* 0x0000180022887984 */ /* 0x0004280000000800 */
[----:B------:R2:W0:Y:S04]  /*2360*/  LDS R138, [R34+0x1c] ;  /* 0x00001c00228a7984 */ /* 0x0004280000000800 */
[----:B------:R2:W-:Y:S01]  /*2370*/  STS.64 [R123+0xc90], R56 ;  /* 0x000c90387b007388 */ /* 0x0005e20000000a00 */
[----:B-1----:R-:W-:Y:S01]  /*2380*/  @P3 IADD3 R115, R11, R10, RZ ;  /* 0x0000000a0b733210 */ /* 0x002fe20007ffe0ff */
[----:B------:R-:W-:Y:S06]  /*2390*/  BAR.SYNC.DEFER_BLOCKING 0x0 ;  /* 0x0000000000007b1d */ /* 0x000fec0000010000 */
[----:B------:R-:W1:Y:S01]  /*23a0*/  @P3 LDS.64 R114, [R115+0x1c98] ;  /* 0x001c980073723984 */ /* 0x000e620000000a00 */
[----:B------:R-:W-:Y:S05]  /*23b0*/  @P3 BRA `(.L_x_17707) ;  /* 0x00000000002c3947 */ /* 0x000fea0003800000 */
[----:B------:R-:W-:Y:S02]  /*23c0*/  ISETP.NE.AND P5, PT, R2, R31, PT ;  /* 0x0000001f0200720c */ /* 0x000fe40003fa5270 */
[----:B-1----:R-:W-:Y:S02]  /*23d0*/  MOV R115, RZ ;  /* 0x000000ff00737202 */ /* 0x002fe40000000f00 */
[----:B--2---:R-:W-:-:S09]  /*23e0*/  MOV R114, 0x3f800000 ;  /* 0x3f80000000727802 */ /* 0x004fd20000000f00 */
        /* <DEDUP_REMOVED lines=8> */
.L_x_17707:
[----:B------:R-:W-:Y:S05]  /*2470*/  BSYNC B0 ;  /* 0x0000000000007941 */ /* 0x000fea0003800000 */
.L_x_17706:
[----:B------:R-:W-:-:S04]  /*2480*/  ISETP.NE.AND P5, PT, R12, RZ, PT ;  /* 0x000000ff0c00720c */ /* 0x000fc80003fa5270 */
[----:B------:R-:W-:-:S13]  /*2490*/  ISETP.LT.OR P6, PT, R2, 0x2, P5 ;  /* 0x000000020200780c */ /* 0x000fda0002fc1670 */
[----:B--2---:R-:W2:Y:S01]  /*24a0*/  @!P6 LDC R53, c[0x0][0x21c] ;  /* 0x00008700ff35eb82 */ /* 0x004ea20000000800 */
[----:B------:R-:W-:-:S05]  /*24b0*/  @!P6 IADD3 R34, R2, -0x2, RZ ;  /* 0xfffffffe0222e810 */ /* 0x000fca0007ffe0ff */
[----:B--2---:R-:W-:Y:S01]  /*24c0*/  @!P6 IMAD R53, R34, R53, R71 ;  /* 0x000000352235e224 */ /* 0x004fe200078e0247 */
[----:B-1----:R-:W-:-:S03]  /*24d0*/  CS2R R34, SRZ ;  /* 0x0000000000227805 */ /* 0x002fc6000001ff00 */
[----:B------:R-:W-:-:S05]  /*24e0*/  @!P6 IMAD.WIDE R52, R53, 0x10, R80 ;  /* 0x000000103534e825 */ /* 0x000fca00078e0250 */
[----:B------:R1:W2:Y:S01]  /*24f0*/  @!P6 LDG.E.64 R34, desc[UR10][R52.64+0x8] ;  /* 0x0000080a3422e981 */ /* 0x0002a2000c1e1b00 */
[C---:B------:R-:W-:Y:S01]  /*2500*/  FMUL.FTZ R54, R111.reuse, R30 ;  /* 0x0000001e6f367220 */ /* 0x040fe20000410000 */
[C---:B------:R-:W-:Y:S01]  /*2510*/  FMUL.FTZ R55, R32.reuse, R33 ;  /* 0x0000002120377220 */ /* 0x040fe20000410000 */
[----:B------:R-:W-:Y:S01]  /*2520*/  FMUL.FTZ R70, R32, R68 ;  /* 0x0000004420467220 */ /* 0x000fe20000410000 */
[----:B------:R-:W-:Y:S01]  /*2530*/  FMUL.FTZ R126, R48, R29 ;  /* 0x0000001d307e7220 */ /* 0x000fe20000410000 */
[----:B------:R-:W-:Y:S01]  /*2540*/  FMUL.RZ R58, R54, 0.15915493667125701904 ;  /* 0x3e22f983363a7820 */ /* 0x000fe2000040c000 */
[----:B------:R-:W-:Y:S01]  /*2550*/  FMUL.FTZ R54, R32, R30 ;  /* 0x0000001e20367220 */ /* 0x000fe20000410000 */
[----:B------:R-:W-:Y:S01]  /*2560*/  FMUL.FTZ R32, R111, R33 ;  /* 0x000000216f207220 */ /* 0x000fe20000410000 */
[----:B------:R-:W-:Y:S01]  /*2570*/  MUFU.EX2 R55, R55 ;  /* 0x0000003700377308 */ /* 0x000fe20000000800 */
[----:B------:R-:W-:Y:S01]  /*2580*/  ISETP.GE.AND P6, PT, R19, 0x1, PT ;  /* 0x000000011300780c */ /* 0x000fe20003fc6270 */
[----:B------:R-:W-:Y:S01]  /*2590*/  BSSY B0, `(.L_x_17708) ;  /* 0x00000dc000007945 */ /* 0x000fe20003800000 */
[----:B-1----:R-:W-:Y:S01]  /*25a0*/  FMUL.RZ R53, R32, 0.15915493667125701904 ;  /* 0x3e22f98320357820 */ /* 0x002fe2000040c000 */
[----:B------:R-:W-:Y:S01]  /*25b0*/  FMUL.FTZ R32, R111, R68 ;  /* 0x000000446f207220 */ /* 0x000fe20000410000 */
[----:B------:R-:W-:-:S03]  /*25c0*/  ISETP.GE.OR P5, PT, R2, R31, P5 ;  /* 0x0000001f0200720c */ /* 0x000fc60002fa6670 */
[----:B------:R-:W-:Y:S01]  /*25d0*/  MUFU.SIN R125, R58 ;  /* 0x0000003a007d7308 */ /* 0x000fe20000000400 */
[----:B------:R-:W-:-:S07]  /*25e0*/  FMUL.RZ R112, R32, 0.15915493667125701904 ;  /* 0x3e22f98320707820 */ /* 0x000fce000040c000 */
[----:B------:R-:W1:Y:S02]  /*25f0*/  MUFU.EX2 R54, R54 ;  /* 0x0000003600367308 */ /* 0x000e640000000800 */
[----:B------:R-:W-:-:S06]  /*2600*/  @!P5 LEA R120, R71, R10, 0x4 ;  /* 0x0000000a4778d211 */ /* 0x000fcc00078e20ff */
[----:B------:R-:W3:Y:S08]  /*2610*/  MUFU.COS R123, R58 ;  /* 0x0000003a007b7308 */ /* 0x000ef00000000000 */
[----:B------:R-:W4:Y:S01]  /*2620*/  MUFU.SIN R52, R53 ;  /* 0x0000003500347308 */ /* 0x000f220000000400 */
[----:B-1----:R-:W-:-:S04]  /*2630*/  FMUL.FTZ R125, R54, R125 ;  /* 0x0000007d367d7220 */ /* 0x002fc80000410000 */
[----:B------:R-:W-:-:S03]  /*2640*/  FMUL.FTZ R32, R125, R126 ;  /* 0x0000007e7d207220 */ /* 0x000fc60000410000 */
[----:B------:R1:W0:Y:S01]  /*2650*/  MUFU.COS R58, R53 ;  /* 0x00000035003a7308 */ /* 0x0002220000000000 */
[----:B---3--:R-:W-:Y:S01]  /*2660*/  FMUL.FTZ R123, R54, R123 ;  /* 0x0000007b367b7220 */ /* 0x008fe20000410000 */
[----:B------:R-:W-:-:S03]  /*2670*/  FMUL.FTZ R54, RZ, R125 ;  /* 0x0000007dff367220 */ /* 0x000fc60000410000 */
[----:B------:R-:W-:Y:S01]  /*2680*/  FFMA.FTZ R32, RZ, R123, R32 ;  /* 0x0000007bff207223 */ /* 0x000fe20000010020 */
[----:B------:R-:W-:Y:S02]  /*2690*/  FFMA.FTZ R54, R123, R126, -R54 ;  /* 0x0000007e7b367223 */ /* 0x000fe40000010836 */
[----:B------:R-:W-:Y:S01]  /*26a0*/  MUFU.EX2 R70, R70 ;  /* 0x0000004600467308 */ /* 0x000fe20000000800 */
[----:B----4-:R-:W-:Y:S01]  /*26b0*/  FMUL.FTZ R129, R55, R52 ;  /* 0x0000003437817220 */ /* 0x010fe20000410000 */
[----:B------:R-:W-:Y:S01]  /*26c0*/  FADD.FTZ R32, RZ, R32 ;  /* 0x00000020ff207221 */ /* 0x000fe20000010000 */
[----:B------:R-:W-:Y:S01]  /*26d0*/  FFMA.FTZ R54, R49, R30, R54 ;  /* 0x0000001e31367223 */ /* 0x000fe20000010036 */
[-C--:B-1----:R-:W-:Y:S01]  /*26e0*/  FMUL.FTZ R53, R57, R125.reuse ;  /* 0x0000007d39357220 */ /* 0x082fe20000410000 */
[----:B------:R-:W-:Y:S02]  /*26f0*/  FMUL.FTZ R52, R56, R125 ;  /* 0x0000007d38347220 */ /* 0x000fe40000410000 */
[----:B------:R-:W-:Y:S01]  /*2700*/  FMUL.FTZ R133, R129, R54 ;  /* 0x0000003681857220 */ /* 0x000fe20000410000 */
[----:B------:R-:W1:Y:S01]  /*2710*/  MUFU.COS R135, R112 ;  /* 0x0000007000877308 */ /* 0x000e620000000000 */
[----:B0-----:R-:W-:Y:S01]  /*2720*/  FMUL.FTZ R131, R55, R58 ;  /* 0x0000003a37837220 */ /* 0x001fe20000410000 */
[----:B------:R-:W-:Y:S01]  /*2730*/  FMUL.FTZ R58, R129, R32 ;  /* 0x00000020813a7220 */ /* 0x000fe20000410000 */
[----:B------:R-:W-:-:S02]  /*2740*/  FFMA.FTZ R52, R57, R123, R52 ;  /* 0x0000007b39347223 */ /* 0x000fc40000010034 */
[C---:B------:R-:W-:Y:S01]  /*2750*/  FFMA.FTZ R133, R131.reuse, R32, R133 ;  /* 0x0000002083857223 */ /* 0x040fe20000010085 */
[----:B------:R-:W-:Y:S01]  /*2760*/  FFMA.FTZ R55, R131, R54, -R58 ;  /* 0x0000003683377223 */ /* 0x000fe2000001083a */
[----:B------:R-:W-:Y:S01]  /*2770*/  FFMA.FTZ R32, R56, R123, -R53 ;  /* 0x0000007b38207223 */ /* 0x000fe20000010835 */
[----:B------:R-:W0:Y:S01]  /*2780*/  MUFU.SIN R137, R112 ;  /* 0x0000007000897308 */ /* 0x000e220000000400 */
[C---:B------:R-:W-:Y:S01]  /*2790*/  FMUL.FTZ R53, R129.reuse, R52 ;  /* 0x0000003481357220 */ /* 0x040fe20000410000 */
[----:B------:R-:W-:Y:S01]  /*27a0*/  FFMA.FTZ R58, R50, R33, R55 ;  /* 0x00000021323a7223 */ /* 0x000fe20000010037 */
[-C--:B------:R-:W-:Y:S02]  /*27b0*/  FMUL.FTZ R54, R129, R32.reuse ;  /* 0x0000002081367220 */ /* 0x080fe40000410000 */
[C---:B------:R-:W-:Y:S02]  /*27c0*/  FFMA.FTZ R32, R131.reuse, R32, -R53 ;  /* 0x0000002083207223 */ /* 0x040fe40000010835 */
[----:B------:R-:W-:Y:S01]  /*27d0*/  FFMA.FTZ R54, R131, R52, R54 ;  /* 0x0000003483367223 */ /* 0x000fe20000010036 */
[C---:B-1----:R-:W-:Y:S01]  /*27e0*/  FMUL.FTZ R135, R70.reuse, R135 ;  /* 0x0000008746877220 */ /* 0x042fe20000410000 */
[----:B0-----:R-:W-:Y:S01]  /*27f0*/  FMUL.FTZ R137, R70, R137 ;  /* 0x0000008946897220 */ /* 0x001fe20000410000 */
[----:B------:R-:W-:-:S03]  /*2800*/  FADD.FTZ R70, RZ, R133 ;  /* 0x00000085ff467221 */ /* 0x000fc60000010000 */
[C---:B------:R-:W-:Y:S01]  /*2810*/  FMUL.FTZ R112, R137.reuse, R58 ;  /* 0x0000003a89707220 */ /* 0x040fe20000410000 */
[C---:B------:R-:W-:Y:S01]  /*2820*/  FMUL.FTZ R55, R137.reuse, R70 ;  /* 0x0000004689377220 */ /* 0x040fe20000410000 */
[C---:B------:R-:W-:Y:S01]  /*2830*/  FMUL.FTZ R52, R137.reuse, R54 ;  /* 0x0000003689347220 */ /* 0x040fe20000410000 */
[----:B------:R-:W-:Y:S01]  /*2840*/  FMUL.FTZ R53, R137, R32 ;  /* 0x0000002089357220 */ /* 0x000fe20000410000 */
[C---:B------:R-:W-:Y:S01]  /*2850*/  FFMA.FTZ R70, R135.reuse, R70, R112 ;  /* 0x0000004687467223 */ /* 0x040fe20000010070 */
[C---:B------:R-:W-:Y:S01]  /*2860*/  FFMA.FTZ R58, R135.reuse, R58, -R55 ;  /* 0x0000003a873a7223 */ /* 0x040fe20000010837 */
[C---:B------:R-:W-:Y:S01]  /*2870*/  FFMA.FTZ R32, R135.reuse, R32, -R52 ;  /* 0x0000002087207223 */ /* 0x040fe20000010834 */
[----:B------:R-:W-:Y:S01]  /*2880*/  FFMA.FTZ R53, R135, R54, R53 ;  /* 0x0000003687357223 */ /* 0x000fe20000010035 */
[----:B------:R-:W-:Y:S01]  /*2890*/  FADD.FTZ R70, RZ, R70 ;  /* 0x00000046ff467221 */ /* 0x000fe20000010000 */
[----:B------:R-:W-:Y:S02]  /*28a0*/  FFMA.FTZ R112, R51, R68, R58 ;  /* 0x0000004433707223 */ /* 0x000fe4000001003a */
[----:B------:R-:W0:Y:S04]  /*28b0*/  SHFL.UP PT, R52, R32, 0x1, RZ ;  /* 0x0420000020347989 */ /* 0x000e2800000e00ff */
[----:B------:R-:W1:Y:S04]  /*28c0*/  SHFL.UP PT, R58, R70, 0x1, RZ ;  /* 0x04200000463a7989 */ /* 0x000e6800000e00ff */
[----:B------:R-:W3:Y:S04]  /*28d0*/  SHFL.UP PT, R55, R112, 0x1, RZ ;  /* 0x0420000070377989 */ /* 0x000ee800000e00ff */
[----:B------:R-:W4:Y:S01]  /*28e0*/  SHFL.UP PT, R54, R53, 0x1, RZ ;  /* 0x0420000035367989 */ /* 0x000f2200000e00ff */
[C---:B0-----:R-:W-:Y:S01]  /*28f0*/  FMUL.FTZ R133, R53.reuse, R52 ;  /* 0x0000003435857220 */ /* 0x041fe20000410000 */
[C---:B-1----:R-:W-:Y:S01]  /*2900*/  FMUL.FTZ R139, R53.reuse, R58 ;  /* 0x0000003a358b7220 */ /* 0x042fe20000410000 */
[----:B---3--:R-:W-:-:S03]  /*2910*/  FMUL.FTZ R141, R53, R55 ;  /* 0x00000037358d7220 */ /* 0x008fc60000410000 */
[C---:B------:R-:W-:Y:S01]  /*2920*/  FFMA.FTZ R139, R32.reuse, R55, -R139 ;  /* 0x00000037208b7223 */ /* 0x040fe2000001088b */
[C---:B------:R-:W-:Y:S01]  /*2930*/  FFMA.FTZ R141, R32.reuse, R58, R141 ;  /* 0x0000003a208d7223 */ /* 0x040fe2000001008d */
[CC--:B----4-:R-:W-:Y:S01]  /*2940*/  FMUL.FTZ R55, R53.reuse, R54.reuse ;  /* 0x0000003635377220 */ /* 0x0d0fe20000410000 */
[----:B------:R-:W-:Y:S01]  /*2950*/  FFMA.FTZ R58, R32, R54, R133 ;  /* 0x00000036203a7223 */ /* 0x000fe20000010085 */
[----:B------:R-:W-:Y:S01]  /*2960*/  @P6 FADD.FTZ R112, R112, R139 ;  /* 0x0000008b70706221 */ /* 0x000fe20000010000 */
[----:B------:R-:W-:Y:S01]  /*2970*/  @P6 FADD.FTZ R70, R70, R141 ;  /* 0x0000008d46466221 */ /* 0x000fe20000010000 */
        /* <DEDUP_REMOVED lines=55> */
[----:B--2---:R2:W-:Y:S01]  /*2cf0*/  SHFL.IDX PT, R122, R34, RZ, 0x1f ;  /* 0x00001fff227a7589 */ /* 0x0045e200000e0000 */
[C---:B0-----:R-:W-:Y:S01]  /*2d00*/  FMUL.FTZ R118, R133.reuse, R54 ;  /* 0x0000003685767220 */ /* 0x041fe20000410000 */
[----:B-1----:R-:W-:Y:S01]  /*2d10*/  FMUL.FTZ R58, R133, R52 ;  /* 0x00000034853a7220 */ /* 0x002fe20000410000 */
[----:B--2---:R-:W-:-:S03]  /*2d20*/  FADD.FTZ R34, R46, R46 ;  /* 0x0000002e2e227221 */ /* 0x004fc60000010000 */
[-C--:B---3--:R-:W-:Y:S01]  /*2d30*/  FFMA.FTZ R58, R32, R53.reuse, R58 ;  /* 0x00000035203a7223 */ /* 0x088fe2000001003a */
[C---:B------:R-:W-:Y:S01]  /*2d40*/  FMUL.FTZ R53, R133.reuse, R53 ;  /* 0x0000003585357220 */ /* 0x040fe20000410000 */
[----:B----4-:R-:W-:-:S03]  /*2d50*/  FMUL.FTZ R139, R133, R55 ;  /* 0x00000037858b7220 */ /* 0x010fc60000410000 */
[----:B------:R-:W-:Y:S01]  /*2d60*/  FSEL R133, R133, R58, !P6 ;  /* 0x0000003a85857208 */ /* 0x000fe20007000000 */
[C---:B------:R-:W-:Y:S01]  /*2d70*/  FFMA.FTZ R55, R32.reuse, R55, R118 ;  /* 0x0000003720377223 */ /* 0x040fe20000010076 */
[----:B------:R0:W-:Y:S01]  /*2d80*/  SHFL.IDX PT, R58, R35, RZ, 0x1f ;  /* 0x00001fff233a7589 */ /* 0x0001e200000e0000 */
[C---:B------:R-:W-:Y:S01]  /*2d90*/  FFMA.FTZ R139, R32.reuse, R54, -R139 ;  /* 0x00000036208b7223 */ /* 0x040fe2000001088b */
[----:B------:R-:W-:Y:S01]  /*2da0*/  @P6 FFMA.FTZ R32, R32, R52, -R53 ;  /* 0x0000003420206223 */ /* 0x000fe20000010835 */
[----:B------:R-:W-:Y:S01]  /*2db0*/  @P6 FADD.FTZ R70, R70, R55 ;  /* 0x0000003746466221 */ /* 0x000fe20000010000 */
[----:B------:R-:W1:Y:S01]  /*2dc0*/  SHFL.UP PT, R133, R133, 0x1, RZ ;  /* 0x0420000085857989 */ /* 0x000e6200000e00ff */
[----:B------:R-:W-:Y:S01]  /*2dd0*/  @P6 FADD.FTZ R112, R112, R139 ;  /* 0x0000008b70706221 */ /* 0x000fe20000010000 */
[----:B------:R-:W-:Y:S01]  /*2de0*/  HFMA2.MMA R53, -RZ, RZ, 0, 0 ;  /* 0x00000000ff357435 */ /* 0x000fe200000001ff */
[----:B------:R-:W-:Y:S01]  /*2df0*/  MOV R52, 0x3f800000 ;  /* 0x3f80000000347802 */ /* 0x000fe20000000f00 */
[----:B------:R2:W3:Y:S01]  /*2e00*/  SHFL.UP PT, R139, R32, 0x1, RZ ;  /* 0x04200000208b7989 */ /* 0x0004e200000e00ff */
[----:B0----5:R-:W-:Y:S01]  /*2e10*/  FMUL.FTZ R35, R117, R138 ;  /* 0x0000008a75237220 */ /* 0x021fe20000410000 */
[----:B------:R-:W-:-:S02]  /*2e20*/  CS2R R54, SRZ ;  /* 0x0000000000367805 */ /* 0x000fc4000001ff00 */
[----:B------:R-:W0:Y:S04]  /*2e30*/  SHFL.UP PT, R112, R112, 0x1, RZ ;  /* 0x0420000070707989 */ /* 0x000e2800000e00ff */
[----:B------:R-:W4:Y:S01]  /*2e40*/  SHFL.UP PT, R70, R70, 0x1, RZ ;  /* 0x0420000046467989 */ /* 0x000f2200000e00ff */
[----:B--2---:R-:W-:-:S03]  /*2e50*/  FADD.FTZ R32, R47, R47 ;  /* 0x0000002f2f207221 */ /* 0x004fc60000010000 */
[----:B------:R2:W2:Y:S01]  /*2e60*/  @!P5 LDS.128 R52, [R120+0x1d90] ;  /* 0x001d90007834d984 */ /* 0x0004a20000000c00 */
[C---:B-1----:R-:W-:Y:S01]  /*2e70*/  FMUL.FTZ R118, R133.reuse, R58 ;  /* 0x0000003a85767220 */ /* 0x042fe20000410000 */
[----:B------:R-:W-:-:S03]  /*2e80*/  FMUL.FTZ R145, R133, R122 ;  /* 0x0000007a85917220 */ /* 0x000fc60000410000 */
[C---:B---3--:R-:W-:Y:S01]  /*2e90*/  FFMA.FTZ R141, R139.reuse, R122, -R118 ;  /* 0x0000007a8b8d7223 */ /* 0x048fe20000010876 */
[C---:B------:R-:W-:Y:S01]  /*2ea0*/  FMUL.FTZ R118, R116.reuse, R138 ;  /* 0x0000008a74767220 */ /* 0x040fe20000410000 */
[----:B------:R-:W-:Y:S01]  /*2eb0*/  FFMA.FTZ R145, R139, R58, R145 ;  /* 0x0000003a8b917223 */ /* 0x000fe20000010091 */
[-C--:B------:R-:W-:Y:S01]  /*2ec0*/  FFMA.FTZ R139, R116, R136.reuse, -R35 ;  /* 0x00000088748b7223 */ /* 0x080fe20000010823 */
[----:B0-----:R-:W-:Y:S01]  /*2ed0*/  @P4 FADD.FTZ R122, R112, R141 ;  /* 0x0000008d707a4221 */ /* 0x001fe20000010000 */
[C---:B------:R-:W-:Y:S01]  /*2ee0*/  FFMA.FTZ R133, R117.reuse, R136, R118 ;  /* 0x0000008875857223 */ /* 0x040fe20000010076 */
[-C--:B------:R-:W-:Y:S01]  /*2ef0*/  FMUL.FTZ R112, R116, R132.reuse ;  /* 0x0000008474707220 */ /* 0x080fe20000410000 */
[----:B------:R-:W-:Y:S01]  /*2f00*/  FMUL.FTZ R140, R32, R139 ;  /* 0x0000008b208c7220 */ /* 0x000fe20000410000 */
[----:B----4-:R-:W-:Y:S01]  /*2f10*/  @P4 FADD.FTZ R58, R70, R145 ;  /* 0x00000091463a4221 */ /* 0x010fe20000010000 */
[C---:B------:R-:W-:Y:S01]  /*2f20*/  FMUL.FTZ R70, R117.reuse, R132 ;  /* 0x0000008475467220 */ /* 0x040fe20000410000 */
[----:B------:R-:W-:Y:S01]  /*2f30*/  FMUL.FTZ R142, R32, R133 ;  /* 0x00000085208e7220 */ /* 0x000fe20000410000 */
[-C--:B------:R-:W-:Y:S01]  /*2f40*/  FFMA.FTZ R133, R117, R143.reuse, R112 ;  /* 0x0000008f75857223 */ /* 0x080fe20000010070 */
[----:B------:R-:W-:Y:S01]  /*2f50*/  ISETP.NE.AND P4, PT, R12, 0x1f, PT ;  /* 0x0000001f0c00780c */ /* 0x000fe20003f85270 */
[----:B------:R-:W-:Y:S01]  /*2f60*/  FFMA.FTZ R35, R116, R143, -R70 ;  /* 0x0000008f74237223 */ /* 0x000fe20000010846 */
[-C--:B------:R-:W-:Y:S01]  /*2f70*/  FMUL.FTZ R70, R137, R142.reuse ;  /* 0x0000008e89467220 */ /* 0x080fe20000410000 */
[C---:B------:R-:W-:Y:S01]  /*2f80*/  FMUL.FTZ R118, R135.reuse, R142 ;  /* 0x0000008e87767220 */ /* 0x040fe20000410000 */
[C---:B------:R-:W-:Y:S01]  /*2f90*/  FMUL.FTZ R112, R34.reuse, R133 ;  /* 0x0000008522707220 */ /* 0x040fe20000410000 */
[----:B------:R-:W-:Y:S01]  /*2fa0*/  FMUL.FTZ R134, R34, R35 ;  /* 0x0000002322867220 */ /* 0x000fe20000410000 */
[-C--:B------:R-:W-:Y:S01]  /*2fb0*/  FFMA.FTZ R133, R135, R140.reuse, -R70 ;  /* 0x0000008c87857223 */ /* 0x080fe20000010846 */
[----:B------:R-:W-:Y:S01]  /*2fc0*/  FFMA.FTZ R139, -R137, R140, -R118 ;  /* 0x0000008c898b7223 */ /* 0x000fe20000010976 */
[-C--:B------:R-:W-:Y:S01]  /*2fd0*/  FMUL.FTZ R70, R116, R127.reuse ;  /* 0x0000007f74467220 */ /* 0x080fe20000410000 */
[----:B------:R-:W-:Y:S01]  /*2fe0*/  FADD.FTZ R35, R45, R45 ;  /* 0x0000002d2d237221 */ /* 0x000fe20000010000 */
[----:B--2---:R-:W-:Y:S01]  /*2ff0*/  FADD.FTZ R120, R134, R133 ;  /* 0x0000008586787221 */ /* 0x004fe20000010000 */
[----:B------:R-:W-:Y:S01]  /*3000*/  FADD.FTZ R124, -R112, R139 ;  /* 0x0000008b707c7221 */ /* 0x000fe20000010100 */
[C---:B------:R-:W-:Y:S01]  /*3010*/  FMUL.FTZ R133, R117.reuse, R127 ;  /* 0x0000007f75857220 */ /* 0x040fe20000410000 */
[-C--:B------:R-:W-:Y:S01]  /*3020*/  FFMA.FTZ R70, R117, R147.reuse, R70 ;  /* 0x0000009375467223 */ /* 0x080fe20000010046 */
[C---:B------:R-:W-:Y:S01]  /*3030*/  FMUL.FTZ R139, R129.reuse, -R120 ;  /* 0x80000078818b7220 */ /* 0x040fe20000410000 */
[----:B------:R-:W-:Y:S01]  /*3040*/  FMUL.FTZ R128, R129, -R124 ;  /* 0x8000007c81807220 */ /* 0x000fe20000410000 */
[----:B------:R-:W-:-:S02]  /*3050*/  FFMA.FTZ R118, R116, R147, -R133 ;  /* 0x0000009374767223 */ /* 0x000fc40000010885 */
[C---:B------:R-:W-:Y:S01]  /*3060*/  FFMA.FTZ R139, R131.reuse, R124, R139 ;  /* 0x0000007c838b7223 */ /* 0x040fe2000001008b */
[----:B------:R-:W-:Y:S01]  /*3070*/  FFMA.FTZ R133, R131, R120, -R128 ;  /* 0x0000007883857223 */ /* 0x000fe20000010880 */
[C---:B------:R-:W-:Y:S01]  /*3080*/  FMUL.FTZ R118, R35.reuse, R118 ;  /* 0x0000007623767220 */ /* 0x040fe20000410000 */
[----:B------:R-:W-:Y:S01]  /*3090*/  FMUL.FTZ R128, R35, R70 ;  /* 0x0000004623807220 */ /* 0x000fe20000410000 */
[C---:B------:R-:W-:Y:S02]  /*30a0*/  FMUL.FTZ R70, R137.reuse, -R114 ;  /* 0x8000007289467220 */ /* 0x040fe40000410000 */
[----:B------:R-:W-:Y:S01]  /*30b0*/  FADD.FTZ R144, R118, R133 ;  /* 0x0000008576907221 */ /* 0x000fe20000010000 */
[-C--:B------:R-:W-:Y:S01]  /*30c0*/  FMUL.FTZ R133, R137, R115.reuse ;  /* 0x0000007389857220 */ /* 0x080fe20000410000 */
[----:B------:R-:W-:Y:S01]  /*30d0*/  FFMA.FTZ R124, R135, -R115, R70 ;  /* 0x80000073877c7223 */ /* 0x000fe20000010046 */
[----:B------:R-:W-:Y:S01]  /*30e0*/  FADD.FTZ R146, -R128, R139 ;  /* 0x0000008b80927221 */ /* 0x000fe20000010100 */
[----:B------:R-:W-:Y:S01]  /*30f0*/  FMUL.FTZ R139, R125, -R144 ;  /* 0x800000907d8b7220 */ /* 0x000fe20000410000 */
[----:B------:R-:W-:Y:S01]  /*3100*/  FFMA.FTZ R70, R135, R114, -R133 ;  /* 0x0000007287467223 */ /* 0x000fe20000010885 */
[----:B------:R-:W-:Y:S01]  /*3110*/  FMUL.FTZ R120, R129, -R124 ;  /* 0x8000007c81787220 */ /* 0x000fe20000410000 */
[-C--:B------:R-:W-:Y:S01]  /*3120*/  FMUL.FTZ R148, R125, -R146.reuse ;  /* 0x800000927d947220 */ /* 0x080fe20000410000 */
[----:B------:R-:W-:Y:S01]  /*3130*/  FFMA.FTZ R149, R123, R146, R139 ;  /* 0x000000927b957223 */ /* 0x000fe2000001008b */
[-C--:B------:R-:W-:Y:S01]  /*3140*/  FMUL.FTZ R139, R129, -R70.reuse ;  /* 0x80000046818b7220 */ /* 0x080fe20000410000 */
[----:B------:R-:W-:Y:S01]  /*3150*/  FFMA.FTZ R146, R131, R70, -R120 ;  /* 0x0000004683927223 */ /* 0x000fe20000010878 */
[-C--:B------:R-:W-:Y:S01]  /*3160*/  FMUL.FTZ R133, R117, R121.reuse ;  /* 0x0000007975857220 */ /* 0x080fe20000410000 */
[----:B------:R-:W-:Y:S01]  /*3170*/  FMUL.FTZ R120, R116, R121 ;  /* 0x0000007974787220 */ /* 0x000fe20000410000 */
[----:B------:R-:W-:Y:S01]  /*3180*/  FFMA.FTZ R150, R131, R124, R139 ;  /* 0x0000007c83967223 */ /* 0x000fe2000001008b */
[----:B------:R-:W-:Y:S01]  /*3190*/  FADD.FTZ R70, R44, R44 ;  /* 0x0000002c2c467221 */ /* 0x000fe20000010000 */
[-C--:B------:R-:W-:Y:S01]  /*31a0*/  FFMA.FTZ R133, R116, R119.reuse, -R133 ;  /* 0x0000007774857223 */ /* 0x080fe20000010885 */
[----:B------:R-:W-:Y:S01]  /*31b0*/  FFMA.FTZ R139, R117, R119, R120 ;  /* 0x00000077758b7223 */ /* 0x000fe20000010078 */
[----:B------:R-:W-:Y:S01]  /*31c0*/  FFMA.FTZ R145, R123, R144, -R148 ;  /* 0x000000907b917223 */ /* 0x000fe20000010894 */
[C---:B------:R-:W-:Y:S01]  /*31d0*/  FMUL.FTZ R144, R125.reuse, -R150 ;  /* 0x800000967d907220 */ /* 0x040fe20000410000 */
[C---:B------:R-:W-:Y:S01]  /*31e0*/  FMUL.FTZ R124, R70.reuse, R133 ;  /* 0x00000085467c7220 */ /* 0x040fe20000410000 */
[-C--:B------:R-:W-:Y:S01]  /*31f0*/  FMUL.FTZ R141, R125, -R146.reuse ;  /* 0x800000927d8d7220 */ /* 0x080fe20000410000 */
[----:B------:R-:W-:Y:S01]  /*3200*/  FMUL.FTZ R120, R70, R139 ;  /* 0x0000008b46787220 */ /* 0x000fe20000410000 */
[C---:B------:R-:W-:Y:S01]  /*3210*/  FFMA.FTZ R146, R123.reuse, R146, -R144 ;  /* 0x000000927b927223 */ /* 0x040fe20000010890 */
[----:B------:R-:W-:Y:S01]  /*3220*/  FADD.FTZ R144, R124, R145 ;  /* 0x000000917c907221 */ /* 0x000fe20000010000 */
[----:B------:R-:W-:Y:S01]  /*3230*/  FFMA.FTZ R150, R123, R150, R141 ;  /* 0x000000967b967223 */ /* 0x000fe2000001008d */
[----:B------:R-:W-:-:S02]  /*3240*/  FADD.FTZ R145, -R120, R149 ;  /* 0x0000009578917221 */ /* 0x000fc40000010100 */
        /* <DEDUP_REMOVED lines=16> */
.L_x_17709:
[----:B------:R-:W-:Y:S05]  /*3350*/  BSYNC B0 ;  /* 0x0000000000007941 */ /* 0x000fea0003800000 */
.L_x_17708:
        /* <DEDUP_REMOVED lines=18> */
.L_x_17711:
[----:B------:R-:W-:Y:S05]  /*3480*/  BSYNC B0 ;  /* 0x0000000000007941 */ /* 0x000fea0003800000 */
.L_x_17710:
        /* <DEDUP_REMOVED lines=8> */
[C---:B0-----:R-:W-:Y:S01]  /*3510*/  FMUL.FTZ R133, R150.reuse, R154 ;  /* 0x0000009a96857220 */ /* 0x041fe20000410000 */
[-C--:B---3--:R-:W-:Y:S02]  /*3520*/  FMUL.FTZ R149, R150, R141.reuse ;  /* 0x0000008d96957220 */ /* 0x088fe40000410000 */
        /* <DEDUP_REMOVED lines=8> */
.L_x_17713:
[----:B------:R-:W-:Y:S05]  /*35b0*/  BSYNC B0 ;  /* 0x0000000000007941 */ /* 0x000fea0003800000 */
.L_x_17712:
        /* <DEDUP_REMOVED lines=8> */
[C---:B0-----:R-:W-:Y:S01]  /*3640*/  FMUL.FTZ R133, R150.reuse, R154 ;  /* 0x0000009a96857220 */ /* 0x041fe20000410000 */
[-C--:B------:R-:W-:Y:S02]  /*3650*/  FMUL.FTZ R149, R150, R141.reuse ;  /* 0x0000008d96957220 */ /* 0x080fe40000410000 */
[----:B------:R-:W-:Y:S01]  /*3660*/  FFMA.FTZ R141, R146, R141, -R139 ;  /* 0x0000008d928d7223 */ /* 0x000fe2000001088b */
[-C--:B------:R-:W-:Y:S01]  /*3670*/  FMUL.FTZ R139, R150, R152.reuse ;  /* 0x00000098968b7220 */ /* 0x080fe20000410000 */
[C---:B------:R-:W-:Y:S01]  /*3680*/  FFMA.FTZ R133, R146.reuse, R152, -R133 ;  /* 0x0000009892857223 */ /* 0x040fe20000010885 */
[----:B------:R-:W-:Y:S01]  /*3690*/  FFMA.FTZ R148, R146, R148, R149 ;  /* 0x0000009492947223 */ /* 0x000fe20000010095 */
[----:B-123--:R-:W-:Y:S01]  /*36a0*/  FADD.FTZ R144, R144, R141 ;  /* 0x0000008d90907221 */ /* 0x00efe20000010000 */
[----:B------:R-:W-:Y:S02]  /*36b0*/  FFMA.FTZ R150, R146, R154, R139 ;  /* 0x0000009a92967223 */ /* 0x000fe4000001008b */
[----:B------:R-:W-:Y:S01]  /*36c0*/  FADD.FTZ R145, R145, R148 ;  /* 0x0000009491917221 */ /* 0x000fe20000010000 */
[----:B------:R-:W-:-:S07]  /*36d0*/  MOV R146, R133 ;  /* 0x0000008500927202 */ /* 0x000fce0000000f00 */
.L_x_17715:
[----:B------:R-:W-:Y:S05]  /*36e0*/  BSYNC B0 ;  /* 0x0000000000007941 */ /* 0x000fea0003800000 */
.L_x_17714:
        /* <DEDUP_REMOVED lines=14> */
[----:B-123--:R-:W-:Y:S01]  /*37d0*/  FADD.FTZ R144, R144, R141 ;  /* 0x0000008d90907221 */ /* 0x00efe20000010000 */
[----:B------:R-:W-:Y:S02]  /*37e0*/  FFMA.FTZ R150, R146, R154, R139 ;  /* 0x0000009a92967223 */ /* 0x000fe4000001008b */
[----:B----4-:R-:W-:Y:S01]  /*37f0*/  FADD.FTZ R145, R145, R148 ;  /* 0x0000009491917221 */ /* 0x010fe20000010000 */
[----:B------:R-:W-:-:S07]  /*3800*/  MOV R146, R133 ;  /* 0x0000008500927202 */ /* 0x000fce0000000f00 */
.L_x_17717:
[----:B------:R-:W-:Y:S05]  /*3810*/  BSYNC B0 ;  /* 0x0000000000007941 */ /* 0x000fea0003800000 */
.L_x_17716:
        /* <DEDUP_REMOVED lines=9> */
[----:B------:R-:W0:Y:S01]  /*38b0*/  SHFL.IDX PT, R146, R146, RZ, 0x1f ;  /* 0x00001fff92927589 */ /* 0x000e2200000e0000 */
[----:B-----5:R-:W-:-:S03]  /*38c0*/  @P3 FMUL.FTZ R152, R152, R141 ;  /* 0x0000008d98983220 */ /* 0x020fc60000410000 */
[----:B---3--:R-:W2:Y:S01]  /*38d0*/  SHFL.IDX PT, R144, R144, RZ, 0x1f ;  /* 0x00001fff90907589 */ /* 0x008ea200000e0000 */
[C---:B----4-:R-:W-:Y:S01]  /*38e0*/  @P3 FFMA.FTZ R148, R133.reuse, R141, -R148 ;  /* 0x0000008d85943223 */ /* 0x050fe20000010894 */
[----:B------:R-:W-:Y:S01]  /*38f0*/  @P3 FFMA.FTZ R152, R133, R139, R152 ;  /* 0x0000008b85983223 */ /* 0x000fe20000010098 */
[C---:B------:R-:W-:Y:S01]  /*3900*/  FMUL.FTZ R133, R57.reuse, R122 ;  /* 0x0000007a39857220 */ /* 0x040fe20000410000 */
[-C--:B------:R-:W-:Y:S01]  /*3910*/  FMUL.FTZ R57, R57, R58.reuse ;  /* 0x0000003a39397220 */ /* 0x080fe20000410000 */
[----:B------:R-:W-:Y:S01]  /*3920*/  @P3 FADD.FTZ R141, R149, R148 ;  /* 0x00000094958d3221 */ /* 0x000fe20000010000 */
[----:B------:R-:W3:Y:S01]  /*3930*/  SHFL.IDX PT, R145, R145, RZ, 0x1f ;  /* 0x00001fff91917589 */ /* 0x000ee200000e0000 */
[C---:B------:R-:W-:Y:S01]  /*3940*/  FFMA.FTZ R58, R56.reuse, R58, R133 ;  /* 0x0000003a383a7223 */ /* 0x040fe20000010085 */
[----:B------:R-:W-:Y:S01]  /*3950*/  FFMA.FTZ R57, R56, R122, -R57 ;  /* 0x0000007a38397223 */ /* 0x000fe20000010839 */
[----:B------:R-:W-:Y:S01]  /*3960*/  @P3 FADD.FTZ R139, R151, R152 ;  /* 0x00000098978b3221 */ /* 0x000fe20000010000 */
[----:B------:R-:W-:Y:S01]  /*3970*/  ISETP.NE.AND P3, PT, R18, RZ, PT ;  /* 0x000000ff1200720c */ /* 0x000fe20003f65270 */
[----:B------:R-:W-:Y:S01]  /*3980*/  FADD.FTZ R58, RZ, R58 ;  /* 0x0000003aff3a7221 */ /* 0x000fe20000010000 */
[----:B------:R-:W-:-:S03]  /*3990*/  FADD.FTZ R126, R126, R57 ;  /* 0x000000397e7e7221 */ /* 0x000fc60000010000 */
[C---:B------:R-:W-:Y:S01]  /*39a0*/  FMUL.FTZ R56, R121.reuse, R58 ;  /* 0x0000003a79387220 */ /* 0x040fe20000410000 */
[-C--:B------:R-:W-:Y:S01]  /*39b0*/  FMUL.FTZ R121, R121, R126.reuse ;  /* 0x0000007e79797220 */ /* 0x080fe20000410000 */
[----:B------:R-:W-:Y:S01]  /*39c0*/  FMUL.FTZ R57, R125, R126 ;  /* 0x0000007e7d397220 */ /* 0x000fe20000410000 */
[----:B------:R-:W-:Y:S01]  /*39d0*/  FMUL.FTZ R122, R116, R58 ;  /* 0x0000003a747a7220 */ /* 0x000fe20000410000 */
[----:B------:R-:W-:Y:S01]  /*39e0*/  FFMA.FTZ R133, R119, R126, -R56 ;  /* 0x0000007e77857223 */ /* 0x000fe20000010838 */
[-C--:B------:R-:W-:Y:S01]  /*39f0*/  FMUL.FTZ R56, R125, R58.reuse ;  /* 0x0000003a7d387220 */ /* 0x080fe20000410000 */
[-C--:B------:R-:W-:Y:S01]  /*3a00*/  FFMA.FTZ R119, R119, R58.reuse, R121 ;  /* 0x0000003a77777223 */ /* 0x080fe20000010079 */
[-C--:B------:R-:W-:Y:S01]  /*3a10*/  FMUL.FTZ R121, R117, R58.reuse ;  /* 0x0000003a75797220 */ /* 0x080fe20000410000 */
[C---:B------:R-:W-:Y:S01]  /*3a20*/  FFMA.FTZ R57, R123.reuse, R58, R57 ;  /* 0x0000003a7b397223 */ /* 0x040fe20000010039 */
[-C--:B------:R-:W-:Y:S01]  /*3a30*/  FFMA.FTZ R56, R123, R126.reuse, -R56 ;  /* 0x0000007e7b387223 */ /* 0x080fe20000010838 */
[----:B------:R-:W-:Y:S01]  /*3a40*/  FFMA.FTZ R148, R70, R133, RZ ;  /* 0x0000008546947223 */ /* 0x000fe200000100ff */
[-C--:B------:R-:W-:Y:S01]  /*3a50*/  FFMA.FTZ R149, R116, R126.reuse, -R121 ;  /* 0x0000007e74957223 */ /* 0x080fe20000010879 */
[----:B------:R-:W-:Y:S01]  /*3a60*/  FFMA.FTZ R121, R117, R126, R122 ;  /* 0x0000007e75797223 */ /* 0x000fe2000001007a */
[----:B------:R-:W-:Y:S01]  /*3a70*/  FFMA.FTZ R122, R49, R30, R56 ;  /* 0x0000001e317a7223 */ /* 0x000fe20000010038 */
[----:B------:R-:W-:Y:S01]  /*3a80*/  FADD.FTZ R57, RZ, R57 ;  /* 0x00000039ff397221 */ /* 0x000fe20000010000 */
[C---:B------:R-:W-:Y:S01]  /*3a90*/  FFMA.FTZ R152, -R70.reuse, R119, RZ ;  /* 0x0000007746987223 */ /* 0x040fe200000101ff */
[C---:B------:R-:W-:Y:S01]  /*3aa0*/  FMUL.FTZ R133, R70.reuse, R149 ;  /* 0x0000009546857220 */ /* 0x040fe20000410000 */
[----:B------:R-:W-:Y:S01]  /*3ab0*/  FFMA.FTZ R121, -R70, R121, -RZ ;  /* 0x0000007946797223 */ /* 0x000fe200000109ff */
[-C--:B------:R-:W-:Y:S01]  /*3ac0*/  FMUL.FTZ R70, R129, R122.reuse ;  /* 0x0000007a81467220 */ /* 0x080fe20000410000 */
[-C--:B------:R-:W-:Y:S01]  /*3ad0*/  FMUL.FTZ R154, R127, R57.reuse ;  /* 0x000000397f9a7220 */ /* 0x080fe20000410000 */
[-C--:B------:R-:W-:Y:S01]  /*3ae0*/  FMUL.FTZ R56, R129, R57.reuse ;  /* 0x0000003981387220 */ /* 0x080fe20000410000 */
[-C--:B------:R-:W-:Y:S01]  /*3af0*/  FMUL.FTZ R156, R127, R122.reuse ;  /* 0x0000007a7f9c7220 */ /* 0x080fe20000410000 */
[-C--:B------:R-:W-:Y:S01]  /*3b00*/  FFMA.FTZ R70, R131, R57.reuse, R70 ;  /* 0x0000003983467223 */ /* 0x080fe20000010046 */
[-C--:B------:R-:W-:Y:S01]  /*3b10*/  FFMA.FTZ R154, R147, R122.reuse, -R154 ;  /* 0x0000007a939a7223 */ /* 0x080fe2000001089a */
[----:B------:R-:W-:Y:S01]  /*3b20*/  FFMA.FTZ R127, R131, R122, -R56 ;  /* 0x0000007a837f7223 */ /* 0x000fe20000010838 */
[----:B------:R-:W-:Y:S01]  /*3b30*/  FFMA.FTZ R147, R147, R57, R156 ;  /* 0x0000003993937223 */ /* 0x000fe2000001009c */
[----:B------:R-:W-:Y:S01]  /*3b40*/  FADD.FTZ R56, RZ, R70 ;  /* 0x00000046ff387221 */ /* 0x000fe20000010000 */
[C---:B------:R-:W-:Y:S01]  /*3b50*/  FFMA.FTZ R119, R35.reuse, R154, R148 ;  /* 0x0000009a23777223 */ /* 0x040fe20000010094 */
[----:B------:R-:W-:Y:S01]  /*3b60*/  FFMA.FTZ R127, R50, R33, R127 ;  /* 0x00000021327f7223 */ /* 0x000fe2000001007f */
[----:B------:R-:W-:Y:S01]  /*3b70*/  FFMA.FTZ R149, -R35, R147, R152 ;  /* 0x0000009323957223 */ /* 0x000fe20000010198 */
[CC--:B------:R-:W-:Y:S01]  /*3b80*/  FMUL.FTZ R147, R117.reuse, R57.reuse ;  /* 0x0000003975937220 */ /* 0x0c0fe20000410000 */
[----:B------:R-:W-:Y:S01]  /*3b90*/  FMUL.FTZ R148, R116, R57 ;  /* 0x0000003974947220 */ /* 0x000fe20000410000 */
[C---:B------:R-:W-:Y:S01]  /*3ba0*/  FMUL.FTZ R152, R132.reuse, R56 ;  /* 0x0000003884987220 */ /* 0x040fe20000410000 */
[-C--:B------:R-:W-:Y:S01]  /*3bb0*/  FMUL.FTZ R151, R132, R127.reuse ;  /* 0x0000007f84977220 */ /* 0x080fe20000410000 */
[-C--:B------:R-:W-:Y:S01]  /*3bc0*/  FFMA.FTZ R70, R116, R122.reuse, -R147 ;  /* 0x0000007a74467223 */ /* 0x080fe20000010893 */
[----:B------:R-:W-:Y:S01]  /*3bd0*/  FFMA.FTZ R148, R117, R122, R148 ;  /* 0x0000007a75947223 */ /* 0x000fe20000010094 */
[CC--:B------:R-:W-:Y:S01]  /*3be0*/  FFMA.FTZ R152, R143.reuse, R127.reuse, -R152 ;  /* 0x0000007f8f987223 */ /* 0x0c0fe20000010898 */
[----:B------:R-:W-:Y:S01]  /*3bf0*/  FFMA.FTZ R132, R143, R56, R151 ;  /* 0x000000388f847223 */ /* 0x000fe20000010097 */
[C---:B------:R-:W-:Y:S01]  /*3c00*/  FMUL.FTZ R143, R35.reuse, R70 ;  /* 0x00000046238f7220 */ /* 0x040fe20000410000 */
[----:B------:R-:W-:Y:S01]  /*3c10*/  FFMA.FTZ R147, -R35, R148, -RZ ;  /* 0x0000009423937223 */ /* 0x000fe200000109ff */
[C---:B------:R-:W-:Y:S01]  /*3c20*/  FFMA.FTZ R70, R34.reuse, R152, R119 ;  /* 0x0000009822467223 */ /* 0x040fe20000010077 */
[-C--:B------:R-:W-:Y:S01]  /*3c30*/  FMUL.FTZ R35, R137, R127.reuse ;  /* 0x0000007f89237220 */ /* 0x080fe20000410000 */
[----:B------:R-:W-:Y:S01]  /*3c40*/  FFMA.FTZ R119, -R34, R132, R149 ;  /* 0x0000008422777223 */ /* 0x000fe20000010195 */
[-C--:B------:R-:W-:Y:S01]  /*3c50*/  FMUL.FTZ R149, R117, R56.reuse ;  /* 0x0000003875957220 */ /* 0x080fe20000410000 */
[CC--:B------:R-:W-:Y:S01]  /*3c60*/  FMUL.FTZ R148, R116.reuse, R56.reuse ;  /* 0x0000003874947220 */ /* 0x0c0fe20000410000 */
[-C--:B------:R-:W-:Y:S01]  /*3c70*/  FMUL.FTZ R132, R137, R56.reuse ;  /* 0x0000003889847220 */ /* 0x080fe20000410000 */
[----:B------:R-:W-:Y:S01]  /*3c80*/  FFMA.FTZ R35, R135, R56, R35 ;  /* 0x0000003887237223 */ /* 0x000fe20000010023 */
[-C--:B------:R-:W-:Y:S01]  /*3c90*/  FFMA.FTZ R149, R116, R127.reuse, -R149 ;  /* 0x0000007f74957223 */ /* 0x080fe20000010895 */
[-C--:B------:R-:W-:Y:S01]  /*3ca0*/  FFMA.FTZ R151, R117, R127.reuse, R148 ;  /* 0x0000007f75977223 */ /* 0x080fe20000010094 */
[----:B------:R-:W-:Y:S01]  /*3cb0*/  FFMA.FTZ R132, R135, R127, -R132 ;  /* 0x0000007f87847223 */ /* 0x000fe20000010884 */
[----:B------:R-:W-:Y:S01]  /*3cc0*/  FADD.FTZ R35, RZ, R35 ;  /* 0x00000023ff237221 */ /* 0x000fe20000010000 */
[C---:B------:R-:W-:Y:S01]  /*3cd0*/  FMUL.FTZ R148, R34.reuse, R149 ;  /* 0x0000009522947220 */ /* 0x040fe20000410000 */
[----:B------:R-:W-:Y:S01]  /*3ce0*/  FFMA.FTZ R149, -R34, R151, -RZ ;  /* 0x0000009722957223 */ /* 0x000fe200000109ff */
[----:B------:R-:W-:Y:S01]  /*3cf0*/  FFMA.FTZ R132, R51, R68, R132 ;  /* 0x0000004433847223 */ /* 0x000fe20000010084 */
[----:B------:R-:W-:Y:S01]  /*3d00*/  FMUL.FTZ R34, R116, R35 ;  /* 0x0000002374227220 */ /* 0x000fe20000410000 */
[----:B------:R-:W-:Y:S01]  /*3d10*/  FMUL.FTZ R152, R141, -R115 ;  /* 0x800000738d987220 */ /* 0x000fe20000410000 */
[CC--:B------:R-:W-:Y:S01]  /*3d20*/  FMUL.FTZ R151, R138.reuse, R35.reuse ;  /* 0x000000238a977220 */ /* 0x0c0fe20000410000 */
[C---:B------:R-:W-:Y:S01]  /*3d30*/  FMUL.FTZ R155, R117.reuse, R35 ;  /* 0x00000023759b7220 */ /* 0x040fe20000410000 */
[-C--:B------:R-:W-:Y:S01]  /*3d40*/  FMUL.FTZ R138, R138, R132.reuse ;  /* 0x000000848a8a7220 */ /* 0x080fe20000410000 */
[----:B------:R-:W-:Y:S01]  /*3d50*/  FFMA.FTZ R117, R117, R132, R34 ;  /* 0x0000008475757223 */ /* 0x000fe20000010022 */
[C---:B------:R-:W-:Y:S01]  /*3d60*/  FMUL.FTZ R34, R139.reuse, -R115 ;  /* 0x800000738b227220 */ /* 0x040fe20000410000 */
[----:B------:R-:W-:Y:S01]  /*3d70*/  FFMA.FTZ R139, R139, R114, R152 ;  /* 0x000000728b8b7223 */ /* 0x000fe20000010098 */
[CC--:B------:R-:W-:Y:S01]  /*3d80*/  FFMA.FTZ R151, R136.reuse, R132.reuse, -R151 ;  /* 0x0000008488977223 */ /* 0x0c0fe20000010897 */
[----:B------:R-:W-:Y:S01]  /*3d90*/  FFMA.FTZ R153, R136, R35, R138 ;  /* 0x0000002388997223 */ /* 0x000fe2000001008a */
[----:B------:R-:W-:Y:S01]  /*3da0*/  FFMA.FTZ R155, R116, R132, -R155 ;  /* 0x00000084749b7223 */ /* 0x000fe2000001089b */
[----:B------:R-:W-:Y:S01]  /*3db0*/  FFMA.FTZ R141, R141, R114, -R34 ;  /* 0x000000728d8d7223 */ /* 0x000fe20000010822 */
[----:B-1----:R-:W-:Y:S01]  /*3dc0*/  FMUL.FTZ R115, R150, R55 ;  /* 0x0000003796737220 */ /* 0x002fe20000410000 */
[----:B------:R-:W-:Y:S01]  /*3dd0*/  FADD.FTZ R34, -R142, R139 ;  /* 0x0000008b8e227221 */ /* 0x000fe20000010100 */
[C---:B------:R-:W-:Y:S01]  /*3de0*/  FMUL.FTZ R151, R32.reuse, R151 ;  /* 0x0000009720977220 */ /* 0x040fe20000410000 */
[C---:B------:R-:W-:Y:S01]  /*3df0*/  FMUL.FTZ R116, R32.reuse, R153 ;  /* 0x0000009920747220 */ /* 0x040fe20000410000 */
[C---:B------:R-:W-:Y:S01]  /*3e00*/  FMUL.FTZ R136, R32.reuse, R155 ;  /* 0x0000009b20887220 */ /* 0x040fe20000410000 */
[----:B------:R-:W-:Y:S01]  /*3e10*/  FFMA.FTZ R138, -R32, R117, -RZ ;  /* 0x00000075208a7223 */ /* 0x000fe200000109ff */
[-C--:B------:R-:W-:Y:S01]  /*3e20*/  FMUL.FTZ R114, R150, R54.reuse ;  /* 0x0000003696727220 */ /* 0x080fe20000410000 */
[----:B------:R-:W-:Y:S01]  /*3e30*/  FADD.FTZ R32, R140, R141 ;  /* 0x0000008d8c207221 */ /* 0x000fe20000010000 */
[C---:B0-----:R-:W-:Y:S01]  /*3e40*/  FFMA.FTZ R115, R146.reuse, R54, -R115 ;  /* 0x0000003692737223 */ /* 0x041fe20000010873 */
[C---:B------:R-:W-:Y:S01]  /*3e50*/  FMUL.FTZ R54, R137.reuse, -R34 ;  /* 0x8000002289367220 */ /* 0x040fe20000410000 */
[----:B------:R-:W-:Y:S01]  /*3e60*/  FFMA.FTZ R140, R146, R55, R114 ;  /* 0x00000037928c7223 */ /* 0x000fe20000010072 */
[-C--:B------:R-:W-:Y:S01]  /*3e70*/  FMUL.FTZ R137, R137, -R32.reuse ;  /* 0x8000002089897220 */ /* 0x080fe20000410000 */
[----:B------:R-:W-:Y:S01]  /*3e80*/  FMUL.FTZ R55, R150, R53 ;  /* 0x0000003596377220 */ /* 0x000fe20000410000 */
[C---:B------:R-:W-:Y:S01]  /*3e90*/  FFMA.FTZ R117, R135.reuse, R32, -R54 ;  /* 0x0000002087757223 */ /* 0x040fe20000010836 */
[----:B--2---:R-:W-:Y:S01]  /*3ea0*/  FADD.FTZ R54, R144, R115 ;  /* 0x0000007390367221 */ /* 0x004fe20000010000 */
[----:B------:R-:W-:Y:S01]  /*3eb0*/  FFMA.FTZ R137, R135, R34, R137 ;  /* 0x0000002287897223 */ /* 0x000fe20000010089 */
[-C--:B------:R-:W-:Y:S01]  /*3ec0*/  FMUL.FTZ R150, R150, R52.reuse ;  /* 0x0000003496967220 */ /* 0x080fe20000410000 */
[----:B------:R-:W-:Y:S01]  /*3ed0*/  FADD.FTZ R114, R134, R117 ;  /* 0x0000007586727221 */ /* 0x000fe20000010000 */
[----:B------:R-:W-:Y:S01]  /*3ee0*/  FFMA.FTZ R52, R146, R52, -R55 ;  /* 0x0000003492347223 */ /* 0x000fe20000010837 */
[----:B------:R-:W-:Y:S01]  /*3ef0*/  FADD.FTZ R112, -R112, R137 ;  /* 0x0000008970707221 */ /* 0x000fe20000010100 */
[----:B------:R-:W-:Y:S01]  /*3f00*/  LEA.HI.SX32 R137, R11, R11, 0x1b ;  /* 0x0000000b0b897211 */ /* 0x000fe200078fdaff */
[C---:B------:R-:W-:Y:S01]  /*3f10*/  FMUL.FTZ R115, R129.reuse, -R114 ;  /* 0x8000007281737220 */ /* 0x040fe20000410000 */
[----:B------:R-:W-:Y:S01]  /*3f20*/  FFMA.FTZ R53, R146, R53, R150 ;  /* 0x0000003592357223 */ /* 0x000fe20000010096 */
[-C--:B------:R-:W-:Y:S01]  /*3f30*/  FMUL.FTZ R134, R129, -R112.reuse ;  /* 0x8000007081867220 */ /* 0x080fe20000410000 */
[----:B---3--:R-:W-:Y:S01]  /*3f40*/  FADD.FTZ R55, R145, R140 ;  /* 0x0000008c91377221 */ /* 0x008fe20000010000 */
[----:B------:R-:W-:Y:S01]  /*3f50*/  FFMA.FTZ R117, R131, R112, R115 ;  /* 0x0000007083757223 */ /* 0x000fe20000010073 */
[----:B------:R-:W-:Y:S01]  /*3f60*/  FADD.FTZ R115, R119, -R116 ;  /* 0x8000007477737221 */ /* 0x000fe20000010000 */
[----:B------:R-:W-:Y:S01]  /*3f70*/  FFMA.FTZ R129, R131, R114, -R134 ;  /* 0x0000007283817223 */ /* 0x000fe20000010886 */
[-C--:B------:R-:W-:Y:S01]  /*3f80*/  @!P3 LEA R135, R71, R10.reuse, 0x4 ;  /* 0x0000000a4787b211 */ /* 0x080fe200078e20ff */
[----:B------:R-:W-:Y:S01]  /*3f90*/  FADD.FTZ R117, -R128, R117 ;  /* 0x0000007580757221 */ /* 0x000fe20000010100 */
[----:B------:R-:W-:Y:S01]  /*3fa0*/  LEA R134, R137, R10, 0x2 ;  /* 0x0000000a89867211 */ /* 0x000fe200078e10ff */
[----:B------:R-:W-:Y:S01]  /*3fb0*/  FADD.FTZ R118, R118, R129 ;  /* 0x0000008176767221 */ /* 0x000fe20000010000 */
[----:B------:R-:W-:Y:S01]  /*3fc0*/  FFMA.FTZ R122, R49, -R30, R122 ;  /* 0x8000001e317a7223 */ /* 0x000fe2000001007a */
[C---:B------:R-:W-:Y:S01]  /*3fd0*/  FMUL.FTZ R116, R125.reuse, -R117 ;  /* 0x800000757d747220 */ /* 0x040fe20000410000 */
[----:B------:R-:W-:Y:S01]  /*3fe0*/  @!P3 STS.128 [R135+0x1d90], R52 ;  /* 0x001d90348700b388 */ /* 0x000fe20000000c00 */
[-C--:B------:R-:W-:Y:S01]  /*3ff0*/  FMUL.FTZ R128, R125, -R118.reuse ;  /* 0x800000767d807220 */ /* 0x080fe20000410000 */
[----:B------:R-:W-:Y:S01]  /*4000*/  FMUL.FTZ R125, R114, R33 ;  /* 0x00000021727d7220 */ /* 0x000fe20000410000 */
[C---:B------:R-:W-:Y:S01]  /*4010*/  FFMA.FTZ R119, R123.reuse, R118, -R116 ;  /* 0x000000767b777223 */ /* 0x040fe20000010874 */
[----:B------:R0:W-:Y:S01]  /*4020*/  STS [R134+0x424], R121 ;  /* 0x0004247986007388 */ /* 0x0001e20000000800 */
[----:B------:R-:W-:Y:S01]  /*4030*/  FFMA.FTZ R123, R123, R117, R128 ;  /* 0x000000757b7b7223 */ /* 0x000fe20000010080 */
[-C--:B------:R-:W-:Y:S01]  /*4040*/  FMUL.FTZ R129, R112, R33.reuse ;  /* 0x0000002170817220 */ /* 0x080fe20000410000 */
[----:B------:R-:W-:Y:S01]  /*4050*/  FADD.FTZ R119, R124, R119 ;  /* 0x000000777c777221 */ /* 0x000fe20000010000 */
[----:B------:R-:W-:Y:S01]  /*4060*/  FFMA.FTZ R124, R50, -R33, R127 ;  /* 0x80000021327c7223 */ /* 0x000fe2000001007f */
[----:B------:R-:W-:Y:S01]  /*4070*/  FADD.FTZ R120, -R120, R123 ;  /* 0x0000007b78787221 */ /* 0x000fe20000010100 */
[----:B------:R-:W-:Y:S01]  /*4080*/  FMUL.FTZ R127, R56, R125 ;  /* 0x0000007d387f7220 */ /* 0x000fe20000410000 */
[----:B------:R-:W-:Y:S01]  /*4090*/  FMUL.FTZ R123, R119, R29 ;  /* 0x0000001d777b7220 */ /* 0x000fe20000410000 */
[----:B------:R-:W-:Y:S01]  /*40a0*/  IADD3 R116, -R0, R69, RZ ;  /* 0x0000004500747210 */ /* 0x000fe20007ffe1ff */
[----:B------:R-:W-:Y:S01]  /*40b0*/  FMUL.FTZ R128, R32, R68 ;  /* 0x0000004420807220 */ /* 0x000fe20000410000 */
[-C--:B0-----:R-:W-:Y:S01]  /*40c0*/  FFMA.FTZ R121, R48, -R29.reuse, R126 ;  /* 0x8000001d30797223 */ /* 0x081fe2000001007e */
[-C--:B------:R-:W-:Y:S01]  /*40d0*/  FMUL.FTZ R126, R118, R30.reuse ;  /* 0x0000001e767e7220 */ /* 0x080fe20000410000 */
[----:B------:R-:W-:Y:S01]  /*40e0*/  FMUL.FTZ R52, R120, R29 ;  /* 0x0000001d78347220 */ /* 0x000fe20000410000 */
[----:B------:R-:W-:Y:S01]  /*40f0*/  FMUL.FTZ R54, R58, R123 ;  /* 0x0000007b3a367220 */ /* 0x000fe20000410000 */
[----:B------:R-:W-:Y:S01]  /*4100*/  FMUL.FTZ R53, R117, R30 ;  /* 0x0000001e75357220 */ /* 0x000fe20000410000 */
[----:B------:R-:W-:Y:S01]  /*4110*/  FMUL.FTZ R55, R57, R126 ;  /* 0x0000007e39377220 */ /* 0x000fe20000410000 */
[----:B------:R-:W-:Y:S01]  /*4120*/  FFMA.FTZ R127, R124, R129, -R127 ;  /* 0x000000817c7f7223 */ /* 0x000fe2000001087f */
[-C--:B------:R-:W-:Y:S01]  /*4130*/  FFMA.FTZ R54, R121, R52.reuse, -R54 ;  /* 0x0000003479367223 */ /* 0x080fe20000010836 */
[----:B------:R-:W-:Y:S01]  /*4140*/  FMUL.FTZ R52, R58, R52 ;  /* 0x000000343a347220 */ /* 0x000fe20000410000 */
[-C--:B------:R-:W-:Y:S01]  /*4150*/  FFMA.FTZ R55, R122, R53.reuse, -R55 ;  /* 0x000000357a377223 */ /* 0x080fe20000010837 */
[----:B------:R-:W-:Y:S01]  /*4160*/  FMUL.FTZ R53, R57, R53 ;  /* 0x0000003539357220 */ /* 0x000fe20000410000 */
[----:B------:R-:W-:Y:S01]  /*4170*/  FADD.FTZ R54, RZ, R54 ;  /* 0x00000036ff367221 */ /* 0x000fe20000010000 */
[----:B------:R-:W-:Y:S01]  /*4180*/  FFMA.FTZ R52, R123, R121, R52 ;  /* 0x000000797b347223 */ /* 0x000fe20000010034 */
[----:B------:R0:W-:Y:S01]  /*4190*/  STS [R134+0x420], R133 ;  /* 0x0004208586007388 */ /* 0x0001e20000000800 */
[----:B------:R-:W-:Y:S01]  /*41a0*/  FFMA.FTZ R53, R126, R122, R53 ;  /* 0x0000007a7e357223 */ /* 0x000fe20000010035 */
[----:B------:R-:W-:Y:S01]  /*41b0*/  FADD.FTZ R54, R54, R55 ;  /* 0x0000003736367221 */ /* 0x000fe20000010000 */
[----:B------:R-:W-:Y:S01]  /*41c0*/  FADD.FTZ R52, RZ, R52 ;  /* 0x00000034ff347221 */ /* 0x000fe20000010000 */
[----:B------:R-:W-:Y:S01]  /*41d0*/  STS [R134+0x428], R143 ;  /* 0x0004288f86007388 */ /* 0x000fe20000000800 */
[----:B------:R-:W-:-:S02]  /*41e0*/  FADD.FTZ R70, R70, R151 ;  /* 0x0000009746467221 */ /* 0x000fc40000010000 */
[----:B------:R-:W-:Y:S01]  /*41f0*/  FADD.FTZ R131, R52, R53 ;  /* 0x0000003534837221 */ /* 0x000fe20000010000 */
[----:B------:R-:W-:Y:S01]  /*4200*/  FMUL.FTZ R52, R56, R129 ;  /* 0x0000008138347220 */ /* 0x000fe20000410000 */
[----:B------:R-:W-:Y:S01]  /*4210*/  LEA R129, R116, -R18, 0x1 ;  /* 0x8000001274817211 */ /* 0x000fe200078e08ff */
[----:B0-----:R-:W-:Y:S01]  /*4220*/  FADD.FTZ R133, R54, R127 ;  /* 0x0000007f36857221 */ /* 0x001fe20000010000 */
[-C--:B------:R-:W-:Y:S01]  /*4230*/  FFMA.FTZ R127, R51, -R68.reuse, R132 ;  /* 0x80000044337f7223 */ /* 0x080fe20000010084 */
[----:B------:R-:W-:Y:S01]  /*4240*/  STS [R134+0x42c], R147 ;  /* 0x00042c9386007388 */ /* 0x000fe20000000800 */
[----:B------:R-:W-:Y:S01]  /*4250*/  ISETP.GE.AND P4, PT, R129, 0x1, PT ;  /* 0x000000018100780c */ /* 0x000fe20003f86270 */
[----:B------:R-:W-:Y:S01]  /*4260*/  FMUL.FTZ R132, R34, R68 ;  /* 0x0000004422847220 */ /* 0x000fe20000410000 */
[----:B------:R-:W-:Y:S01]  /*4270*/  FMUL.FTZ R54, R35, R128 ;  /* 0x0000008023367220 */ /* 0x000fe20000410000 */
[----:B------:R-:W-:Y:S04]  /*4280*/  STS [R134+0x430], R148 ;  /* 0x0004309486007388 */ /* 0x000fe80000000800 */
[----:B------:R-:W-:Y:S04]  /*4290*/  STS [R134+0x434], R149 ;  /* 0x0004349586007388 */ /* 0x000fe80000000800 */
[----:B------:R0:W-:Y:S04]  /*42a0*/  STS [R134+0x438], R136 ;  /* 0x0004388886007388 */ /* 0x0001e80000000800 */
[----:B------:R1:W-:Y:S01]  /*42b0*/  STS [R134+0x43c], R138 ;  /* 0x00043c8a86007388 */ /* 0x0003e20000000800 */
[----:B0-----:R-:W-:Y:S01]  /*42c0*/  FFMA.FTZ R136, R127, R132, -R54 ;  /* 0x000000847f887223 */ /* 0x001fe20000010836 */
[----:B-1----:R-:W-:Y:S01]  /*42d0*/  FFMA.FTZ R134, R125, R124, R52 ;  /* 0x0000007c7d867223 */ /* 0x002fe20000010034 */
[----:B------:R-:W-:Y:S06]  /*42e0*/  BAR.SYNC.DEFER_BLOCKING 0x0 ;  /* 0x0000000000007b1d */ /* 0x000fec0000010000 */
[----:B------:R-:W-:Y:S05]  /*42f0*/  @!P4 BRA `(.L_x_17719) ;  /* 0x000000000068c947 */ /* 0x000fea0003800000 */
[----:B------:R-:W-:Y:S01]  /*4300*/  IMAD R135, R113, UR22, RZ ;  /* 0x0000001671877c24 */ /* 0x000fe2000f8e02ff */
[----:B------:R-:W-:Y:S01]  /*4310*/  IADD3 R53, R2, -0x1, RZ ;  /* 0xffffffff02357810 */ /* 0x000fe20007ffe0ff */
[C---:B------:R-:W-:Y:S01]  /*4320*/  IMAD.WIDE.U32 R54, R22.reuse, UR22, RZ ;  /* 0x0000001616367c25 */ /* 0x040fe2000f8e00ff */
[----:B------:R-:W-:Y:S02]  /*4330*/  SHF.R.U32.HI R138, RZ, 0x1, R101 ;  /* 0x00000001ff8a7819 */ /* 0x000fe40000011665 */
[----:B------:R-:W-:Y:S01]  /*4340*/  SHF.L.U32 R53, R53, 0x8, RZ ;  /* 0x0000000835357819 */ /* 0x000fe200000006ff */
[----:B------:R-:W-:Y:S01]  /*4350*/  IMAD R135, R22, UR23, R135 ;  /* 0x0000001716877c24 */ /* 0x000fe2000f8e0287 */
[----:B------:R-:W-:Y:S01]  /*4360*/  SHF.R.U64 R137, R100, 0x1, R101 ;  /* 0x0000000164897819 */ /* 0x000fe20000001265 */
[----:B------:R-:W-:Y:S01]  /*4370*/  IMAD R138, R138, UR14, RZ ;  /* 0x0000000e8a8a7c24 */ /* 0x000fe2000f8e02ff */
[----:B------:R-:W-:Y:S01]  /*4380*/  IADD3 R52, P4, R53, R18, RZ ;  /* 0x0000001235347210 */ /* 0x000fe20007f9e0ff */
[----:B------:R-:W-:Y:S01]  /*4390*/  IMAD R130, R130, UR18, RZ ;  /* 0x0000001282827c24 */ /* 0x000fe2000f8e02ff */
[----:B------:R-:W-:Y:S01]  /*43a0*/  IADD3 R55, R135, R55, RZ ;  /* 0x0000003787377210 */ /* 0x000fe20007ffe0ff */
[----:B------:R-:W-:Y:S01]  /*43b0*/  IMAD R135, R137, UR15, R138 ;  /* 0x0000000f89877c24 */ /* 0x000fe2000f8e028a */
[----:B------:R-:W-:Y:S01]  /*43c0*/  LEA.HI.X.SX32 R53, R53, RZ, 0x1, P4 ;  /* 0x000000ff35357211 */ /* 0x000fe200020f0eff */
        /* <DEDUP_REMOVED lines=8> */
[----:B------:R-:W-:Y:S02]  /*4450*/  LEA.HI.X R55, R52, R135, R53, 0x2, P4 ;  /* 0x0000008734377211 */ /* 0x000fe400020f1435 */
[----:B------:R-:W-:-:S04]  /*4460*/  LEA.HI.SX32 R53, R18, R18, 0x1b ;  /* 0x0000001212357211 */ /* 0x000fc800078fdaff */
[----:B------:R-:W-:-:S06]  /*4470*/  LEA R53, R53, R10, 0x2 ;  /* 0x0000000a35357211 */ /* 0x000fcc00078e10ff */
[----:B------:R-:W0:Y:S04]  /*4480*/  LDS R53, [R53+0x420] ;  /* 0x0004200035357984 */ /* 0x000e280000000800 */
[----:B0-----:R0:W-:Y:S02]  /*4490*/  REDG.E.ADD.F32.FTZ.RN.STRONG.GPU desc[UR10][R54.64], R53 ;  /* 0x00000035360079a6 */ /* 0x0011e4000c10f38a */
.L_x_17719:
[----:B------:R-:W-:Y:S05]  /*44a0*/  BSYNC B0 ;  /* 0x0000000000007941 */ /* 0x000fea0003800000 */
.L_x_17718:
[C---:B0-----:R-:W-:Y:S01]  /*44b0*/  IADD3 R53, R18.reuse, 0x20, RZ ;  /* 0x0000002012357810 */ /* 0x041fe20007ffe0ff */
[----:B------:R-:W-:Y:S01]  /*44c0*/  FADD.FTZ R54, R131, R134 ;  /* 0x0000008683367221 */ /* 0x000fe20000010000 */
[----:B------:R-:W-:Y:S01]  /*44d0*/  IADD3 R55, R18, 0x40, RZ ;  /* 0x0000004012377810 */ /* 0x000fe20007ffe0ff */
[----:B------:R-:W-:Y:S01]  /*44e0*/  USHF.L.U64.HI UR7, UR5, 0x2, UR6 ;  /* 0x0000000205077899 */ /* 0x000fe20008010206 */
[-C--:B------:R-:W-:Y:S01]  /*44f0*/  LEA.HI.SX32 R53, R53, R18.reuse, 0x1b ;  /* 0x0000001235357211 */ /* 0x080fe200078fdaff */
[----:B------:R-:W-:Y:S01]  /*4500*/  USHF.L.U32 UR20, UR5, 0x2, URZ ;  /* 0x0000000205147899 */ /* 0x000fe2000800063f */
[----:B------:R-:W-:Y:S01]  /*4510*/  LEA.HI.SX32 R55, R55, R18, 0x1b ;  /* 0x0000001237377211 */ /* 0x000fe200078fdaff */
[----:B------:R-:W-:Y:S01]  /*4520*/  BSSY B0, `(.L_x_17720) ;  /* 0x000000f000007945 */ /* 0x000fe20003800000 */
[-C--:B------:R-:W-:Y:S01]  /*4530*/  LEA R53, R53, R10.reuse, 0x2 ;  /* 0x0000000a35357211 */ /* 0x080fe200078e10ff */
[----:B------:R-:W-:Y:S01]  /*4540*/  IMAD R52, R104, UR7, RZ ;  /* 0x0000000768347c24 */ /* 0x000fe2000f8e02ff */
[----:B------:R-:W-:Y:S01]  /*4550*/  LEA R134, R55, R10, 0x2 ;  /* 0x0000000a37867211 */ /* 0x000fe200078e10ff */
[----:B------:R-:W-:Y:S01]  /*4560*/  FADD.FTZ R130, R133, R136 ;  /* 0x0000008885827221 */ /* 0x000fe20000010000 */
[----:B------:R-:W-:Y:S01]  /*4570*/  ISETP.GE.AND P4, PT, R129, 0x21, PT ;  /* 0x000000218100780c */ /* 0x000fe20003f86270 */
[----:B------:R0:W1:Y:S01]  /*4580*/  LDS R55, [R53+0x4a0] ;  /* 0x0004a00035377984 */ /* 0x0000620000000800 */
[----:B------:R-:W-:-:S02]  /*4590*/  IADD3 R131, R18, 0x60, RZ ;  /* 0x0000006012837810 */ /* 0x000fc40007ffe0ff */
[----:B------:R-:W-:Y:S02]  /*45a0*/  IADD3 R135, R18, 0x80, RZ ;  /* 0x0000008012877810 */ /* 0x000fe40007ffe0ff */
[----:B------:R-:W-:Y:S01]  /*45b0*/  LEA.HI.SX32 R133, R131, R18, 0x1b ;  /* 0x0000001283857211 */ /* 0x000fe200078fdaff */
[----:B------:R-:W-:-:S06]  /*45c0*/  IMAD R131, R105, UR20, R52 ;  /* 0x0000001469837c24 */ /* 0x000fcc000f8e0234 */
[----:B0-----:R-:W-:Y:S05]  /*45d0*/  @!P4 BRA `(.L_x_17721) ;  /* 0x00000000000cc947 */ /* 0x001fea0003800000 */
[----:B------:R-:W-:-:S05]  /*45e0*/  IMAD.WIDE.U32 R52, R104, UR20, R82 ;  /* 0x0000001468347c25 */ /* 0x000fca000f8e0052 */
[----:B------:R-:W-:-:S05]  /*45f0*/  IADD3 R53, R53, R131, RZ ;  /* 0x0000008335357210 */ /* 0x000fca0007ffe0ff */
[----:B-1----:R0:W-:Y:S02]  /*4600*/  REDG.E.ADD.F32.FTZ.RN.STRONG.GPU desc[UR10][R52.64], R55 ;  /* 0x00000037340079a6 */ /* 0x0021e4000c10f38a */
.L_x_17721:
[----:B------:R-:W-:Y:S05]  /*4610*/  BSYNC B0 ;  /* 0x0000000000007941 */ /* 0x000fea0003800000 */
.L_x_17720:
        /* <DEDUP_REMOVED lines=10> */
.L_x_17723:
[----:B------:R-:W-:Y:S05]  /*46c0*/  BSYNC B0 ;  /* 0x0000000000007941 */ /* 0x000fea0003800000 */
.L_x_17722:
        /* <DEDUP_REMOVED lines=10> */
.L_x_17725:
[----:B------:R-:W-:Y:S05]  /*4770*/  BSYNC B0 ;  /* 0x0000000000007941 */ /* 0x000fea0003800000 */
.L_x_17724:
        /* <DEDUP_REMOVED lines=10> */
.L_x_17727:
[----:B------:R-:W-:Y:S05]  /*4820*/  BSYNC B0 ;  /* 0x0000000000007941 */ /* 0x000fea0003800000 */
.L_x_17726:
[----:B------:R-:W-:Y:S01]  /*4830*/  LEA R134, R133, R10, 0x2 ;  /* 0x0000000a85867211 */ /* 0x000fe200078e10ff */
[----:B------:R-:W-:Y:S01]  /*4840*/  BSSY B0, `(.L_x_17728) ;  /* 0x0000009000007945 */ /* 0x000fe20003800000 */
[----:B------:R2:W3:Y:S01]  /*4850*/  LDS R133, [R137+0x6a0] ;  /* 0x0006a00089857984 */ /* 0x0004e20000000800 */
[----:B------:R-:W-:Y:S01]  /*4860*/  ISETP.GE.AND P4, PT, R129, 0xa1, PT ;  /* 0x000000a18100780c */ /* 0x000fe20003f86270 */
[----:B01----:R-:W-:Y:S01]  /*4870*/  FMUL.FTZ R55, R35, R132 ;  /* 0x0000008423377220 */ /* 0x003fe20000410000 */
[----:B------:R-:W-:-:S11]  /*4880*/  LEA.HI.SX32 R135, R135, R18, 0x1b ;  /* 0x0000001287877211 */ /* 0x000fd600078fdaff */
[----:B--2---:R-:W-:Y:S05]  /*4890*/  @!P4 BRA `(.L_x_17729) ;  /* 0x00000000000cc947 */ /* 0x004fea0003800000 */
[----:B------:R-:W-:-:S05]  /*48a0*/  IMAD.WIDE.U32 R52, R104, UR20, R90 ;  /* 0x0000001468347c25 */ /* 0x000fca000f8e005a */
[----:B------:R-:W-:-:S05]  /*48b0*/  IADD3 R53, R131, R53, RZ ;  /* 0x0000003583357210 */ /* 0x000fca0007ffe0ff */
[----:B---3--:R0:W-:Y:S02]  /*48c0*/  REDG.E.ADD.F32.FTZ.RN.STRONG.GPU desc[UR10][R52.64], R133 ;  /* 0x00000085340079a6 */ /* 0x0081e4000c10f38a */
.L_x_17729:
[----:B------:R-:W-:Y:S05]  /*48d0*/  BSYNC B0 ;  /* 0x0000000000007941 */ /* 0x000fea0003800000 */
.L_x_17728:
[----:B0--3--:R0:W1:Y:S01]  /*48e0*/  LDS R133, [R134+0x720] ;  /* 0x0007200086857984 */ /* 0x0090620000000800 */
        /* <DEDUP_REMOVED lines=8> */
.L_x_17731:
[----:B------:R-:W-:Y:S05]  /*4970*/  BSYNC B0 ;  /* 0x0000000000007941 */ /* 0x000fea0003800000 */
.L_x_17730:
        /* <DEDUP_REMOVED lines=8> */
.L_x_17733:
[----:B------:R-:W-:Y:S05]  /*4a00*/  BSYNC B0 ;  /* 0x0000000000007941 */ /* 0x000fea0003800000 */
.L_x_17732:
[----:B------:R-:W3:Y:S01]  /*4a10*/  SHFL.DOWN PT, R132, R130, 0x1, 0x1f ;  /* 0x08201f0082847f89 */ /* 0x000ee200000e0000 */
[----:B------:R-:W-:Y:S01]  /*4a20*/  ISETP.GT.AND P4, PT, R19, 0x1e, PT ;  /* 0x0000001e1300780c */ /* 0x000fe20003f84270 */
[----:B------:R-:W-:Y:S01]  /*4a30*/  BSSY B0, `(.L_x_17734) ;  /* 0x0000064000007945 */ /* 0x000fe20003800000 */
[----:B0-----:R-:W-:Y:S01]  /*4a40*/  MOV R54, R70 ;  /* 0x0000004600367202 */ /* 0x001fe20000000f00 */
[----:B------:R-:W0:Y:S01]  /*4a50*/  SHFL.DOWN PT, R131, R70, 0x1, 0x1f ;  /* 0x08201f0046837f89 */ /* 0x000e2200000e0000 */
[----:B------:R-:W-:Y:S01]  /*4a60*/  MOV R55, R115 ;  /* 0x0000007300377202 */ /* 0x000fe20000000f00 */
[----:B------:R-:W-:Y:S01]  /*4a70*/  FADD.FTZ R39, R128, R39 ;  /* 0x0000002780277221 */ /* 0x000fe20000010000 */
[----:B--2---:R-:W-:Y:S01]  /*4a80*/  MOV R53, R130 ;  /* 0x0000008200357202 */ /* 0x004fe20000000f00 */
[----:B------:R-:W2:Y:S01]  /*4a90*/  SHFL.DOWN PT, R134, R115, 0x1, 0x1f ;  /* 0x08201f0073867f89 */ /* 0x000ea200000e0000 */
[----:B------:R-:W-:Y:S01]  /*4aa0*/  FADD.FTZ R38, R125, R38 ;  /* 0x000000267d267221 */ /* 0x000fe20000010000 */
[----:B------:R-:W-:Y:S01]  /*4ab0*/  FADD.FTZ R37, R126, R37 ;  /* 0x000000257e257221 */ /* 0x000fe20000010000 */
[----:B------:R-:W-:Y:S01]  /*4ac0*/  FADD.FTZ R36, R123, R36 ;  /* 0x000000247b247221 */ /* 0x000fe20000010000 */
[----:B------:R-:W4:Y:S02]  /*4ad0*/  SHFL.DOWN PT, R129, R52, 0x1, 0x1f ;  /* 0x08201f0034817f89 */ /* 0x000f2400000e0000 */
[----:B---3--:R-:W-:Y:S01]  /*4ae0*/  @!P4 FADD.FTZ R53, R53, R132 ;  /* 0x000000843535c221 */ /* 0x008fe20000010000 */
[----:B0-----:R-:W-:-:S04]  /*4af0*/  @!P4 FADD.FTZ R54, R54, R131 ;  /* 0x000000833636c221 */ /* 0x001fc80000010000 */
[----:B------:R-:W0:Y:S01]  /*4b00*/  SHFL.DOWN PT, R70, R53, 0x2, 0x1f ;  /* 0x08401f0035467f89 */ /* 0x000e2200000e0000 */
[----:B--2---:R-:W-:Y:S01]  /*4b10*/  @!P4 FADD.FTZ R55, R55, R134 ;  /* 0x000000863737c221 */ /* 0x004fe20000010000 */
[----:B----4-:R-:W-:-:S04]  /*4b20*/  @!P4 FADD.FTZ R52, R129, R52 ;  /* 0x000000348134c221 */ /* 0x010fc80000010000 */
[----:B------:R-:W2:Y:S01]  /*4b30*/  SHFL.DOWN PT, R130, R55, 0x2, 0x1f ;  /* 0x08401f0037827f89 */ /* 0x000ea200000e0000 */
[----:B------:R-:W-:-:S03]  /*4b40*/  ISETP.GT.AND P4, PT, R19, 0x1d, PT ;  /* 0x0000001d1300780c */ /* 0x000fc60003f84270 */
[----:B------:R-:W3:Y:S04]  /*4b50*/  SHFL.DOWN PT, R129, R54, 0x2, 0x1f ;  /* 0x08401f0036817f89 */ /* 0x000ee800000e0000 */
[----:B------:R-:W4:Y:S06]  /*4b60*/  SHFL.DOWN PT, R115, R52, 0x2, 0x1f ;  /* 0x08401f0034737f89 */ /* 0x000f2c00000e0000 */
[----:B0-----:R-:W-:-:S05]  /*4b70*/  @!P4 FADD.FTZ R53, R53, R70 ;  /* 0x000000463535c221 */ /* 0x001fca0000010000 */
[----:B------:R-:W0:Y:S01]  /*4b80*/  SHFL.DOWN PT, R70, R53, 0x4, 0x1f ;  /* 0x08801f0035467f89 */ /* 0x000e2200000e0000 */
[----:B--2---:R-:W-:Y:S01]  /*4b90*/  @!P4 FADD.FTZ R55, R55, R130 ;  /* 0x000000823737c221 */ /* 0x004fe20000010000 */
[----:B---3--:R-:W-:-:S04]  /*4ba0*/  @!P4 FADD.FTZ R54, R54, R129 ;  /* 0x000000813636c221 */ /* 0x008fc80000010000 */
[----:B------:R-:W2:Y:S01]  /*4bb0*/  SHFL.DOWN PT, R130, R55, 0x4, 0x1f ;  /* 0x08801f0037827f89 */ /* 0x000ea200000e0000 */
[----:B----4-:R-:W-:-:S03]  /*4bc0*/  @!P4 FADD.FTZ R52, R52, R115 ;  /* 0x000000733434c221 */ /* 0x010fc60000010000 */
[----:B------:R-:W3:Y:S01]  /*4bd0*/  SHFL.DOWN PT, R129, R54, 0x4, 0x1f ;  /* 0x08801f0036817f89 */ /* 0x000ee200000e0000 */
[----:B------:R-:W-:-:S03]  /*4be0*/  ISETP.GT.AND P4, PT, R19, 0x1b, PT ;  /* 0x0000001b1300780c */ /* 0x000fc60003f84270 */
[----:B------:R-:W4:Y:S10]  /*4bf0*/  SHFL.DOWN PT, R115, R52, 0x4, 0x1f ;  /* 0x08801f0034737f89 */ /* 0x000f3400000e0000 */
        /* <DEDUP_REMOVED lines=18> */
[----:B0-----:R-:W-:Y:S01]  /*4d20*/  @!P4 FADD.FTZ R53, R53, R70 ;  /* 0x000000463535c221 */ /* 0x001fe20000010000 */
[----:B--2---:R-:W-:Y:S01]  /*4d30*/  @!P4 FADD.FTZ R55, R55, R130 ;  /* 0x000000823737c221 */ /* 0x004fe20000010000 */
[----:B---3--:R-:W-:Y:S01]  /*4d40*/  @!P4 FADD.FTZ R54, R54, R129 ;  /* 0x000000813636c221 */ /* 0x008fe20000010000 */
[----:B------:R-:W-:Y:S01]  /*4d50*/  FMUL.FTZ R129, R111, R32 ;  /* 0x000000206f817220 */ /* 0x000fe20000410000 */
[----:B----4-:R-:W-:Y:S01]  /*4d60*/  @!P4 FADD.FTZ R52, R52, R115 ;  /* 0x000000733434c221 */ /* 0x010fe20000010000 */
[----:B------:R-:W-:-:S02]  /*4d70*/  ISETP.NE.AND P4, PT, R19, RZ, PT ;  /* 0x000000ff1300720c */ /* 0x000fc40003f85270 */
[----:B------:R-:W-:-:S04]  /*4d80*/  FFMA.FTZ R130, R110, R34, -R129 ;  /* 0x000000226e827223 */ /* 0x000fc80000010881 */
[----:B------:R-:W-:Y:S01]  /*4d90*/  FMUL.FTZ R129, R35, R130 ;  /* 0x0000008223817220 */ /* 0x000fe20000410000 */
[----:B------:R-:W-:-:S04]  /*4da0*/  FMUL.FTZ R35, R111, R119 ;  /* 0x000000776f237220 */ /* 0x000fc80000410000 */
[----:B------:R-:W-:Y:S02]  /*4db0*/  FFMA.FTZ R35, R110, R120, -R35 ;  /* 0x000000786e237223 */ /* 0x000fe40000010823 */
[----:B------:R-:W0:Y:S01]  /*4dc0*/  @!P4 S2R R115, SR_CgaCtaId ;  /* 0x000000000073c919 */ /* 0x000e220000008800 */
[----:B------:R-:W-:Y:S01]  /*4dd0*/  @!P4 MOV R70, 0x400 ;  /* 0x000004000046c802 */ /* 0x000fe20000000f00 */
[----:B------:R-:W-:-:S03]  /*4de0*/  FMUL.FTZ R35, R58, R35 ;  /* 0x000000233a237220 */ /* 0x000fc60000410000 */
[----:B0-----:R-:W-:Y:S01]  /*4df0*/  @!P4 LEA R10, R115, R70, 0x18 ;  /* 0x00000046730ac211 */ /* 0x001fe200078ec0ff */
[C---:B------:R-:W-:Y:S01]  /*4e00*/  FMUL.FTZ R115, R111.reuse, R114 ;  /* 0x000000726f737220 */ /* 0x040fe20000410000 */
[----:B------:R-:W-:-:S03]  /*4e10*/  FMUL.FTZ R70, R111, R118 ;  /* 0x000000766f467220 */ /* 0x000fc60000410000 */
[C---:B------:R-:W-:Y:S01]  /*4e20*/  FFMA.FTZ R115, R110.reuse, R112, -R115 ;  /* 0x000000706e737223 */ /* 0x040fe20000010873 */
[-C--:B------:R-:W-:Y:S01]  /*4e30*/  FFMA.FTZ R70, R110, R117.reuse, -R70 ;  /* 0x000000756e467223 */ /* 0x080fe20000010846 */
[----:B------:R-:W-:Y:S01]  /*4e40*/  FMUL.FTZ R117, R111, R117 ;  /* 0x000000756f757220 */ /* 0x000fe20000410000 */
[----:B------:R0:W-:Y:S01]  /*4e50*/  @!P4 STS.128 [R10+0x850], R52 ;  /* 0x000850340a00c388 */ /* 0x0001e20000000c00 */
[----:B------:R-:W-:Y:S01]  /*4e60*/  FMUL.FTZ R56, R56, R115 ;  /* 0x0000007338387220 */ /* 0x000fe20000410000 */
[----:B------:R-:W-:Y:S01]  /*4e70*/  FMUL.FTZ R70, R57, R70 ;  /* 0x0000004639467220 */ /* 0x000fe20000410000 */
[C---:B------:R-:W-:Y:S01]  /*4e80*/  FMUL.FTZ R115, R111.reuse, R34 ;  /* 0x000000226f737220 */ /* 0x040fe20000410000 */
[C---:B------:R-:W-:Y:S01]  /*4e90*/  FMUL.FTZ R57, R111.reuse, R112 ;  /* 0x000000706f397220 */ /* 0x040fe20000410000 */
[----:B------:R-:W-:Y:S01]  /*4ea0*/  FMUL.FTZ R34, R111, R120 ;  /* 0x000000786f227220 */ /* 0x000fe20000410000 */
[C---:B------:R-:W-:Y:S01]  /*4eb0*/  FFMA.FTZ R117, R110.reuse, R118, R117 ;  /* 0x000000766e757223 */ /* 0x040fe20000010075 */
[C---:B------:R-:W-:Y:S01]  /*4ec0*/  FFMA.FTZ R112, R110.reuse, R32, R115 ;  /* 0x000000206e707223 */ /* 0x040fe20000010073 */
[C---:B------:R-:W-:Y:S01]  /*4ed0*/  FFMA.FTZ R57, R110.reuse, R114, R57 ;  /* 0x000000726e397223 */ /* 0x040fe20000010039 */
        /* <DEDUP_REMOVED lines=25> */
.L_x_17735:
[----:B------:R-:W-:Y:S05]  /*5070*/  BSYNC B0 ;  /* 0x0000000000007941 */ /* 0x000fea0003800000 */
.L_x_17734:
[----:B------:R-:W-:Y:S01]  /*5080*/  IADD3 R71, R71, 0x1, RZ ;  /* 0x0000000147477810 */ /* 0x000fe20007ffe0ff */
[----:B------:R-:W-:-:S03]  /*5090*/  UIADD3 UR5, UP0, UR5, 0x1, URZ ;  /* 0x0000000105057890 */ /* 0x000fc6000ff1e03f */
[----:B------:R-:W-:Y:S01]  /*50a0*/  ISETP.GE.AND P3, PT, R71, UR21, PT ;  /* 0x0000001547007c0c */ /* 0x000fe2000bf66270 */
[----:B------:R-:W-:-:S12]  /*50b0*/  UIADD3.X UR6, URZ, UR6, URZ, UP0, !UPT ;  /* 0x000000063f067290 */ /* 0x000fd800087fe43f */
[----:B------:R-:W-:Y:S05]  /*50c0*/  @!P3 BRA `(.L_x_17736) ;  /* 0xffffffcc0008b947 */ /* 0x000fea000383ffff */
.L_x_17705:
[----:B------:R-:W-:Y:S01]  /*50d0*/  BAR.SYNC.DEFER_BLOCKING 0x0 ;  /* 0x0000000000007b1d */ /* 0x000fe20000010000 */
[C---:B------:R-:W-:Y:S02]  /*50e0*/  LOP3.LUT R61, R13.reuse, 0x20, RZ, 0xfc, !PT ;  /* 0x000000200d3d7812 */ /* 0x040fe400078efcff */
[C---:B------:R-:W-:Y:S02]  /*50f0*/  LOP3.LUT R29, R13.reuse, 0x40, RZ, 0xfc, !PT ;  /* 0x000000400d1d7812 */ /* 0x040fe400078efcff */
[C---:B------:R-:W-:Y:S02]  /*5100*/  LOP3.LUT R45, R13.reuse, 0x60, RZ, 0xfc, !PT ;  /* 0x000000600d2d7812 */ /* 0x040fe400078efcff */
[----:B------:R-:W-:Y:S02]  /*5110*/  ISETP.GE.AND P0, PT, R13, R116, PT ;  /* 0x000000740d00720c */ /* 0x000fe40003f06270 */
[----:B------:R-:W-:Y:S02]  /*5120*/  MOV R44, RZ ;  /* 0x000000ff002c7202 */ /* 0x000fe40000000f00 */
[----:B------:R-:W-:-:S02]  /*5130*/  MOV R30, RZ ;  /* 0x000000ff001e7202 */ /* 0x000fc40000000f00 */
[----:B0-----:R-:W-:Y:S02]  /*5140*/  MOV R52, RZ ;  /* 0x000000ff00347202 */ /* 0x001fe40000000f00 */
[----:B------:R-:W-:Y:S01]  /*5150*/  LEA R63, R19, R10, 0x2 ;  /* 0x0000000a133f7211 */ /* 0x000fe200078e10ff */
[----:B------:R-:W0:Y:S01]  /*5160*/  S2UR UR6, SR_CgaCtaId ;  /* 0x00000000000679c3 */ /* 0x000e220000008800 */
[-C--:B------:R-:W-:Y:S02]  /*5170*/  ISETP.GE.AND P1, PT, R61, R116.reuse, PT ;  /* 0x000000743d00720c */ /* 0x080fe40003f26270 */
[-C--:B------:R-:W-:Y:S01]  /*5180*/  ISETP.GE.AND P2, PT, R29, R116.reuse, PT ;  /* 0x000000741d00720c */ /* 0x080fe20003f46270 */
[--C-:B------:R-:W-:Y:S01]  /*5190*/  @!P0 IMAD.WIDE R32, R13, 0x4, R72.reuse ;  /* 0x000000040d208825 */ /* 0x100fe200078e0248 */
[----:B------:R-:W-:Y:S02]  /*51a0*/  ISETP.GE.AND P3, PT, R45, R116, PT ;  /* 0x000000742d00720c */ /* 0x000fe40003f66270 */
[----:B------:R-:W-:Y:S01]  /*51b0*/  LEA R54, R19, R10, 0x4 ;  /* 0x0000000a13367211 */ /* 0x000fe200078e20ff */
[----:B------:R-:W-:Y:S01]  /*51c0*/  UMOV UR5, 0x400 ;  /* 0x0000040000057882 */ /* 0x000fe20000000000 */
[----:B------:R-:W2:Y:S01]  /*51d0*/  @!P0 LDG.E R66, desc[UR10][R32.64] ;  /* 0x0000000a20428981 */ /* 0x000ea2000c1e1900 */
[----:B------:R-:W3:Y:S04]  /*51e0*/  LDC.64 R56, c[0x0][0x388] ;  /* 0x0000e200ff387b82 */ /* 0x000ee80000000a00 */
[----:B------:R-:W-:-:S04]  /*51f0*/  @!P1 IMAD.WIDE R46, R13, 0x4, R72 ;  /* 0x000000040d2e9825 */ /* 0x000fc800078e0248 */
[C-C-:B------:R-:W-:Y:S01]  /*5200*/  @!P2 IMAD.WIDE R48, R13.reuse, 0x4, R72.reuse ;  /* 0x000000040d30a825 */ /* 0x140fe200078e0248 */
[----:B------:R-:W4:Y:S03]  /*5210*/  @!P1 LDG.E R44, desc[UR10][R46.64+0x80] ;  /* 0x0000800a2e2c9981 */ /* 0x000f26000c1e1900 */
[----:B------:R-:W-:Y:S01]  /*5220*/  @!P3 IMAD.WIDE R50, R13, 0x4, R72 ;  /* 0x000000040d32b825 */ /* 0x000fe200078e0248 */
[----:B------:R5:W3:Y:S04]  /*5230*/  @!P2 LDG.E R30, desc[UR10][R48.64+0x100] ;  /* 0x0001000a301ea981 */ /* 0x000ae8000c1e1900 */
[----:B------:R1:W3:Y:S01]  /*5240*/  @!P3 LDG.E R52, desc[UR10][R50.64+0x180] ;  /* 0x0001800a3234b981 */ /* 0x0002e2000c1e1900 */
[----:B------:R-:W-:Y:S01]  /*5250*/  ISETP.NE.AND P0, PT, R18, RZ, PT ;  /* 0x000000ff1200720c */ /* 0x000fe20003f05270 */
[----:B0-----:R-:W-:-:S06]  /*5260*/  ULEA UR5, UR6, UR5, 0x18 ;  /* 0x0000000506057291 */ /* 0x001fcc000f8ec03f */
[----:B------:R-:W-:Y:S01]  /*5270*/  MOV R10, UR5 ;  /* 0x00000005000a7c02 */ /* 0x000fe20008000f00 */
[----:B------:R-:W-:Y:S01]  /*5280*/  BSSY B0, `(.L_x_17737) ;  /* 0x000003b000007945 */ /* 0x000fe20003800000 */
[----:B-----5:R-:W-:Y:S02]  /*5290*/  SHF.R.S32.HI R48, RZ, 0x1f, R13 ;  /* 0x0000001fff307819 */ /* 0x020fe4000001140d */
[----:B-1----:R-:W-:Y:S01]  /*52a0*/  IADD3 R50, -R31, UR4, RZ ;  /* 0x000000041f327c10 */ /* 0x002fe2000fffe1ff */
[----:B--2---:R-:W-:Y:S04]  /*52b0*/  STS [R63], R66 ;  /* 0x000000423f007388 */ /* 0x004fe80000000800 */
[----:B----4-:R-:W-:Y:S04]  /*52c0*/  STS [R63+0x80], R44 ;  /* 0x0000802c3f007388 */ /* 0x010fe80000000800 */
[----:B---3--:R-:W-:Y:S04]  /*52d0*/  STS [R63+0x100], R30 ;  /* 0x0001001e3f007388 */ /* 0x008fe80000000800 */
[----:B------:R-:W-:Y:S01]  /*52e0*/  STS [R63+0x180], R52 ;  /* 0x000180343f007388 */ /* 0x000fe20000000800 */
[----:B------:R-:W-:-:S03]  /*52f0*/  NOP ;  /* 0x0000000000007918 */ /* 0x000fc60000000000 */
[----:B------:R-:W0:Y:S01]  /*5300*/  LDS.128 R32, [R54] ;  /* 0x0000000036207984 */ /* 0x000e220000000c00 */
[----:B------:R-:W-:Y:S06]  /*5310*/  BAR.SYNC.DEFER_BLOCKING 0x0 ;  /* 0x0000000000007b1d */ /* 0x000fec0000010000 */
[----:B------:R1:W-:Y:S01]  /*5320*/  STS.128 [R54], R36 ;  /* 0x0000002436007388 */ /* 0x0003e20000000c00 */
[----:B------:R-:W-:-:S03]  /*5330*/  NOP ;  /* 0x0000000000007918 */ /* 0x000fc60000000000 */
[----:B------:R-:W-:Y:S04]  /*5340*/  LDS R47, [R63] ;  /* 0x000000003f2f7984 */ /* 0x000fe80000000800 */
[----:B------:R-:W-:Y:S04]  /*5350*/  LDS R49, [R63+0x80] ;  /* 0x000080003f317984 */ /* 0x000fe80000000800 */
[----:B------:R-:W-:Y:S04]  /*5360*/  LDS R51, [R63+0x100] ;  /* 0x000100003f337984 */ /* 0x000fe80000000800 */
[----:B------:R-:W-:Y:S04]  /*5370*/  LDS R53, [R63+0x180] ;  /* 0x000180003f357984 */ /* 0x000fe80000000800 */
[----:B------:R-:W-:Y:S01]  /*5380*/  @!P0 STS [UR5+0x200], R116 ;  /* 0x00020074ff008988 */ /* 0x000fe20008000805 */
[----:B------:R-:W-:Y:S01]  /*5390*/  BAR.SYNC.DEFER_BLOCKING 0x0 ;  /* 0x0000000000007b1d */ /* 0x000fe20000010000 */
[--C-:B0-----:R-:W-:Y:S01]  /*53a0*/  FADD.FTZ R33, R33, R24.reuse ;  /* 0x0000001821217221 */ /* 0x101fe20000010000 */
[----:B------:R-:W-:-:S04]  /*53b0*/  FADD.FTZ R32, R32, R24 ;  /* 0x0000001820207221 */ /* 0x000fc80000010000 */
[----:B------:R-:W-:Y:S02]  /*53c0*/  FSETP.GTU.FTZ.AND P4, PT, R33, 20, PT ;  /* 0x41a000002100780b */ /* 0x000fe40003f9c000 */
[----:B------:R-:W-:Y:S01]  /*53d0*/  FSETP.GTU.FTZ.AND P3, PT, R32, 20, PT ;  /* 0x41a000002000780b */ /* 0x000fe20003f7c000 */
[----:B------:R-:W-:Y:S01]  /*53e0*/  FADD.FTZ R44, R35, R24 ;  /* 0x00000018232c7221 */ /* 0x000fe20000010000 */
[----:B------:R-:W0:Y:S09]  /*53f0*/  LDS R46, [R10+0x200] ;  /* 0x000200000a2e7984 */ /* 0x000e320000000800 */
[----:B------:R-:W-:-:S02]  /*5400*/  @!P4 FMUL.FTZ R35, R33, -1.4426950216293334961 ;  /* 0xbfb8aa3b2123c820 */ /* 0x000fc40000410000 */
[----:B------:R-:W-:Y:S01]  /*5410*/  @!P3 FMUL.FTZ R30, R32, -1.4426950216293334961 ;  /* 0xbfb8aa3b201eb820 */ /* 0x000fe20000410000 */
[----:B------:R-:W-:-:S03]  /*5420*/  FADD.FTZ R34, R34, R24 ;  /* 0x0000001822227221 */ /* 0x000fc60000010000 */
[----:B------:R-:W2:Y:S01]  /*5430*/  @!P4 MUFU.EX2 R35, R35 ;  /* 0x000000230023c308 */ /* 0x000ea20000000800 */
[----:B------:R-:W-:Y:S02]  /*5440*/  FSETP.GTU.FTZ.AND P2, PT, R44, 20, PT ;  /* 0x41a000002c00780b */ /* 0x000fe40003f5c000 */
[----:B------:R-:W-:-:S05]  /*5450*/  FSETP.GTU.FTZ.AND P1, PT, R34, 20, PT ;  /* 0x41a000002200780b */ /* 0x000fca0003f3c000 */
[----:B------:R-:W3:Y:S06]  /*5460*/  @!P3 MUFU.EX2 R30, R30 ;  /* 0x0000001e001eb308 */ /* 0x000eec0000000800 */
[----:B------:R-:W-:Y:S02]  /*5470*/  @!P2 FMUL.FTZ R44, R44, -1.4426950216293334961 ;  /* 0xbfb8aa3b2c2ca820 */ /* 0x000fe40000410000 */
[----:B-1----:R-:W-:Y:S01]  /*5480*/  @!P1 FMUL.FTZ R36, R34, -1.4426950216293334961 ;  /* 0xbfb8aa3b22249820 */ /* 0x002fe20000410000 */
[----:B--2---:R-:W-:Y:S01]  /*5490*/  @!P4 FADD.FTZ R38, R35, 1 ;  /* 0x3f8000002326c421 */ /* 0x004fe20000010000 */
[----:B------:R-:W-:-:S02]  /*54a0*/  IMAD R32, R56, UR15, RZ ;  /* 0x0000000f38207c24 */ /* 0x000fc4000f8e02ff */
[----:B------:R-:W1:Y:S01]  /*54b0*/  @!P2 MUFU.EX2 R44, R44 ;  /* 0x0000002c002ca308 */ /* 0x000e620000000800 */
[----:B---3--:R-:W-:-:S07]  /*54c0*/  @!P3 FADD.FTZ R34, R30, 1 ;  /* 0x3f8000001e22b421 */ /* 0x008fce0000010000 */
[----:B------:R-:W2:Y:S01]  /*54d0*/  @!P4 MUFU.RCP R38, R38 ;  /* 0x000000260026c308 */ /* 0x000ea20000001000 */
[----:B0-----:R-:W-:-:S07]  /*54e0*/  ISETP.GE.AND P5, PT, R13, R46, PT ;  /* 0x0000002e0d00720c */ /* 0x001fce0003fa6270 */
[----:B------:R-:W0:Y:S01]  /*54f0*/  @!P3 MUFU.RCP R55, R34 ;  /* 0x000000220037b308 */ /* 0x000e220000001000 */
[----:B------:R-:W-:Y:S01]  /*5500*/  IMAD R57, R57, UR14, R32 ;  /* 0x0000000e39397c24 */ /* 0x000fe2000f8e0220 */
[----:B------:R-:W-:Y:S01]  /*5510*/  IADD3 R30, P6, R13, R0, RZ ;  /* 0x000000000d1e7210 */ /* 0x000fe20007fde0ff */
[----:B------:R-:W-:-:S03]  /*5520*/  IMAD.WIDE.U32 R32, R56, UR14, RZ ;  /* 0x0000000e38207c25 */ /* 0x000fc6000f8e00ff */
[----:B------:R-:W-:Y:S02]  /*5530*/  LEA.HI.X.SX32 R31, R0, R48, 0x1, P6 ;  /* 0x00000030001f7211 */ /* 0x000fe400030f0eff */
[----:B------:R3:W4:Y:S01]  /*5540*/  @!P1 MUFU.EX2 R39, R36 ;  /* 0x0000002400279308 */ /* 0x0007220000000800 */
[----:B------:R-:W-:Y:S02]  /*5550*/  IADD3 R37, R33, R57, RZ ;  /* 0x0000003921257210 */ /* 0x000fe40007ffe0ff */
[----:B---3--:R-:W-:Y:S01]  /*5560*/  MOV R36, R32 ;  /* 0x0000002000247202 */ /* 0x008fe20000000f00 */
[----:B012---:R-:W-:Y:S06]  /*5570*/  @P5 BRA `(.L_x_17738) ;  /* 0x00000000002c5947 */ /* 0x007fec0003800000 */
        /* <DEDUP_REMOVED lines=11> */
.L_x_17738:
[----:B------:R-:W-:Y:S05]  /*5630*/  BSYNC B0 ;  /* 0x0000000000007941 */ /* 0x000fea0003800000 */
.L_x_17737:
[----:B------:R-:W-:Y:S01]  /*5640*/  ULDC.64 UR6, c[0x0][0x390] ;  /* 0x0000e40000067ab9 */ /* 0x000fe20000000a00 */
[----:B------:R-:W-:Y:S02]  /*5650*/  IMAD R57, R50, -0x80, RZ ;  /* 0xffffff8032397824 */ /* 0x000fe400078e02ff */
[----:B------:R-:W-:Y:S01]  /*5660*/  @!P3 FMUL.FTZ R40, R40, R55 ;  /* 0x000000372828b220 */ /* 0x000fe20000410000 */
[----:B------:R-:W-:Y:S02]  /*5670*/  IMAD R0, R28, UR6, RZ ;  /* 0x000000061c007c24 */ /* 0x000fe4000f8e02ff */
[----:B------:R-:W-:Y:S01]  /*5680*/  @!P4 FMUL.FTZ R41, R41, R38 ;  /* 0x000000262929c220 */ /* 0x000fe20000410000 */
[----:B------:R-:W-:Y:S01]  /*5690*/  IMAD.WIDE.U32 R32, R27, UR6, R36 ;  /* 0x000000061b207c25 */ /* 0x000fe2000f8e0024 */
[----:B------:R-:W-:-:S03]  /*56a0*/  SHF.R.S32.HI R59, RZ, 0x1f, R57 ;  /* 0x0000001fff3b7819 */ /* 0x000fc60000011439 */
[----:B----4-:R-:W-:Y:S01]  /*56b0*/  @!P1 FADD.FTZ R39, R39, 1 ;  /* 0x3f80000027279421 */ /* 0x010fe20000010000 */
[----:B------:R-:W-:Y:S01]  /*56c0*/  ISETP.GE.AND P4, PT, R61, R46, PT ;  /* 0x0000002e3d00720c */ /* 0x000fe20003f86270 */
[----:B0-----:R-:W-:Y:S01]  /*56d0*/  IMAD R34, R27, UR7, R0 ;  /* 0x000000071b227c24 */ /* 0x001fe2000f8e0200 */
[----:B------:R-:W-:Y:S01]  /*56e0*/  IADD3 R0, P5, R57, R32, RZ ;  /* 0x0000002039007210 */ /* 0x000fe20007fbe0ff */
[----:B------:R-:W-:Y:S01]  /*56f0*/  ULDC.64 UR6, c[0x0][0x3e0] ;  /* 0x0000f80000067ab9 */ /* 0x000fe20000000a00 */
[----:B------:R-:W-:Y:S01]  /*5700*/  ISETP.GE.AND P3, PT, R45, R46, PT ;  /* 0x0000002e2d00720c */ /* 0x000fe20003f66270 */
[----:B------:R-:W-:Y:S01]  /*5710*/  @!P2 FADD.FTZ R44, R44, 1 ;  /* 0x3f8000002c2ca421 */ /* 0x000fe20000010000 */
[----:B------:R-:W-:Y:S01]  /*5720*/  IADD3.X R33, R59, R34, R33, P5, !PT ;  /* 0x000000223b217210 */ /* 0x000fe20002ffe421 */
[----:B------:R-:W0:Y:S01]  /*5730*/  @!P1 MUFU.RCP R39, R39 ;  /* 0x0000002700279308 */ /* 0x000e220000001000 */
[----:B------:R-:W-:Y:S01]  /*5740*/  LEA R35, P6, R13, UR6, 0x2 ;  /* 0x000000060d237c11 */ /* 0x000fe2000f8c10ff */
[----:B------:R-:W-:Y:S01]  /*5750*/  BSSY B0, `(.L_x_17739) ;  /* 0x000002d000007945 */ /* 0x000fe20003800000 */
[----:B------:R-:W-:-:S02]  /*5760*/  ISETP.GE.AND P5, PT, R29, R46, PT ;  /* 0x0000002e1d00720c */ /* 0x000fc40003fa6270 */
[C---:B------:R-:W-:Y:S02]  /*5770*/  LEA.HI.X R34, R13.reuse, UR7, R48, 0x2, P6 ;  /* 0x000000070d227c11 */ /* 0x040fe4000b0f1430 */
[C---:B------:R-:W-:Y:S01]  /*5780*/  LEA R32, P6, R0.reuse, R35, 0x2 ;  /* 0x0000002300207211 */ /* 0x040fe200078c10ff */
[----:B------:R-:W1:Y:S03]  /*5790*/  @!P2 MUFU.RCP R44, R44 ;  /* 0x0000002c002ca308 */ /* 0x000e660000001000 */
[----:B------:R-:W-:Y:S01]  /*57a0*/  LEA.HI.X R33, R0, R34, R33, 0x2, P6 ;  /* 0x0000002200217211 */ /* 0x000fe200030f1421 */
[----:B------:R-:W-:Y:S01]  /*57b0*/  FADD.FTZ R0, R40, R23 ;  /* 0x0000001728007221 */ /* 0x000fe20000010000 */
[----:B------:R-:W2:Y:S03]  /*57c0*/  LDC.64 R34, c[0x0][0x3a8] ;  /* 0x0000ea00ff227b82 */ /* 0x000ea60000000a00 */
[----:B------:R-:W-:Y:S01]  /*57d0*/  @!P5 STG.E desc[UR10][R32.64+-0x100], R51 ;  /* 0xffff00332000d986 */ /* 0x000fe2000c10190a */
[----:B0-----:R-:W-:Y:S01]  /*57e0*/  @!P1 FMUL.FTZ R42, R42, R39 ;  /* 0x000000272a2a9220 */ /* 0x001fe20000410000 */
[----:B------:R-:W-:-:S02]  /*57f0*/  IADD3 R38, P1, R13, -0x60, RZ ;  /* 0xffffffa00d267810 */ /* 0x000fc40007f3e0ff */
[----:B------:R-:W-:Y:S04]  /*5800*/  @!P4 STG.E desc[UR10][R32.64+-0x180], R49 ;  /* 0xfffe80312000c986 */ /* 0x000fe8000c10190a */
[----:B------:R2:W-:Y:S01]  /*5810*/  @!P3 STG.E desc[UR10][R32.64+-0x80], R53 ;  /* 0xffff80352000b986 */ /* 0x0005e2000c10190a */
[----:B-1----:R-:W-:Y:S01]  /*5820*/  @!P2 FMUL.FTZ R43, R43, R44 ;  /* 0x0000002c2b2ba220 */ /* 0x002fe20000410000 */
[----:B------:R-:W-:Y:S01]  /*5830*/  BAR.SYNC.DEFER_BLOCKING 0x0 ;  /* 0x0000000000007b1d */ /* 0x000fe20000010000 */
[----:B--2---:R-:W-:-:S04]  /*5840*/  IMAD R32, R34, UR15, RZ ;  /* 0x0000000f22207c24 */ /* 0x004fc8000f8e02ff */
[----:B------:R-:W-:Y:S02]  /*5850*/  IMAD R35, R35, UR14, R32 ;  /* 0x0000000e23237c24 */ /* 0x000fe4000f8e0220 */
[----:B------:R-:W-:Y:S01]  /*5860*/  IMAD.WIDE.U32 R32, R34, UR14, RZ ;  /* 0x0000000e22207c25 */ /* 0x000fe2000f8e00ff */
[----:B------:R0:W-:Y:S01]  /*5870*/  STS.128 [R54], R40 ;  /* 0x0000002836007388 */ /* 0x0001e20000000c00 */
[----:B------:R-:W-:-:S03]  /*5880*/  NOP ;  /* 0x0000000000007918 */ /* 0x000fc60000000000 */
[----:B------:R-:W-:Y:S04]  /*5890*/  LDS R37, [R63] ;  /* 0x000000003f257984 */ /* 0x000fe80000000800 */
[----:B------:R-:W-:Y:S04]  /*58a0*/  LDS R39, [R63+0x80] ;  /* 0x000080003f277984 */ /* 0x000fe80000000800 */
[----:B------:R-:W-:Y:S01]  /*58b0*/  LDS R47, [R63+0x100] ;  /* 0x000100003f2f7984 */ /* 0x000fe20000000800 */
[----:B0-----:R-:W-:-:S03]  /*58c0*/  FADD.FTZ R41, R0, R41 ;  /* 0x0000002900297221 */ /* 0x001fc60000010000 */
[----:B------:R-:W-:Y:S01]  /*58d0*/  LDS R55, [R63+0x180] ;  /* 0x000180003f377984 */ /* 0x000fe20000000800 */
[----:B------:R-:W-:Y:S01]  /*58e0*/  FADD.FTZ R42, R41, R42 ;  /* 0x0000002a292a7221 */ /* 0x000fe20000010000 */
[----:B------:R-:W-:Y:S02]  /*58f0*/  IADD3.X R41, R48, -0x1, RZ, P1, !PT ;  /* 0xffffffff30297810 */ /* 0x000fe40000ffe4ff */
[----:B------:R-:W-:Y:S01]  /*5900*/  @!P0 STS [R10+0x200], R116 ;  /* 0x000200740a008388 */ /* 0x000fe20000000800 */
[----:B------:R-:W-:Y:S01]  /*5910*/  FADD.FTZ R23, R42, R43 ;  /* 0x0000002b2a177221 */ /* 0x000fe20000010000 */
        /* <DEDUP_REMOVED lines=16> */
.L_x_17740:
[----:B------:R-:W-:Y:S05]  /*5a20*/  BSYNC B0 ;  /* 0x0000000000007941 */ /* 0x000fea0003800000 */
.L_x_17739:
        /* <DEDUP_REMOVED lines=10> */
[----:B------:R-:W-:Y:S01]  /*5ad0*/  IMAD R33, R27, UR7, R0 ;  /* 0x000000071b217c24 */ /* 0x000fe2000f8e0200 */
[----:B------:R-:W-:-:S02]  /*5ae0*/  IADD3 R32, P3, R57, R30, RZ ;  /* 0x0000001e39207210 */ /* 0x000fc40007f7e0ff */
[C---:B------:R-:W-:Y:S02]  /*5af0*/  LEA R0, P4, R38.reuse, UR8, 0x2 ;  /* 0x0000000826007c11 */ /* 0x040fe4000f8810ff */
[----:B------:R-:W-:Y:S02]  /*5b00*/  IADD3.X R31, R59, R33, R31, P3, !PT ;  /* 0x000000213b1f7210 */ /* 0x000fe40001ffe41f */
[----:B------:R-:W-:Y:S02]  /*5b10*/  LEA.HI.X R29, R38, UR9, R41, 0x2, P4 ;  /* 0x00000009261d7c11 */ /* 0x000fe4000a0f1429 */
[----:B------:R-:W-:Y:S02]  /*5b20*/  LEA R30, P3, R32, R0, 0x2 ;  /* 0x00000000201e7211 */ /* 0x000fe400078610ff */
        /* <DEDUP_REMOVED lines=14> */
.L_x_17696:
        /* <DEDUP_REMOVED lines=26> */
.L_x_17743:
[----:B------:R-:W-:Y:S05]  /*5db0*/  BSYNC B0 ;  /* 0x0000000000007941 */ /* 0x000fea0003800000 */
.L_x_17742:
        /* <DEDUP_REMOVED lines=29> */
.L_x_17745:
[----:B------:R-:W4:Y:S02]  /*5f90*/  S2R R15, SR_TID.X ;  /* 0x00000000000f7919 */ /* 0x000f240000002100 */
.L_x_17746:
[----:B------:R-:W-:Y:S05]  /*5fa0*/  BSYNC B0 ;  /* 0x0000000000007941 */ /* 0x000fea0003800000 */
.L_x_17744:
        /* <DEDUP_REMOVED lines=22> */
.L_x_17748:
[C---:B------:R-:W-:Y:S02]  /*6110*/  LEA R0, R15.reuse, UR4, 0x3 ;  /* 0x000000040f007c11 */ /* 0x040fe4000f8e18ff */
[----:B------:R-:W-:Y:S02]  /*6120*/  SHF.R.S32.HI R10, RZ, 0x1f, R15 ;  /* 0x0000001fff0a7819 */ /* 0x000fe4000001140f */
[----:B--2---:R-:W-:Y:S01]  /*6130*/  MOV R2, R8 ;  /* 0x0000000800027202 */ /* 0x004fe20000000f00 */
[----:B------:R-:W2:Y:S01]  /*6140*/  LDS.64 R16, [R0+0x2d90] ;  /* 0x002d900000107984 */ /* 0x000ea20000000a00 */
[----:B------:R-:W-:Y:S01]  /*6150*/  MOV R3, R21 ;  /* 0x0000001500037202 */ /* 0x000fe20000000f00 */
[C---:B------:R-:W-:Y:S01]  /*6160*/  IMAD R14, R10.reuse, UR6, RZ ;  /* 0x000000060a0e7c24 */ /* 0x040fe2000f8e02ff */
[----:B---3--:R-:W-:Y:S01]  /*6170*/  MOV R4, R6 ;  /* 0x0000000600047202 */ /* 0x008fe20000000f00 */
[----:B------:R-:W3:Y:S01]  /*6180*/  LDS.64 R18, [R0+0x3590] ;  /* 0x0035900000127984 */ /* 0x000ee20000000a00 */
        /* <DEDUP_REMOVED lines=14> */
[----:B--2---:R2:W-:Y:S04]  /*6270*/  REDG.E.ADD.F32.FTZ.RN.STRONG.GPU desc[UR10][R2.64], R16 ;  /* 0x00000010020079a6 */ /* 0x0045e8000c10f38a */
[----:B------:R2:W-:Y:S04]  /*6280*/  REDG.E.ADD.F32.FTZ.RN.STRONG.GPU desc[UR10][R2.64+0x4], R17 ;  /* 0x00000411020079a6 */ /* 0x0005e8000c10f38a */
[----:B---3--:R2:W-:Y:S04]  /*6290*/  REDG.E.ADD.F32.FTZ.RN.STRONG.GPU desc[UR10][R4.64], R18 ;  /* 0x00000012040079a6 */ /* 0x0085e8000c10f38a */
[----:B------:R2:W-:Y:S01]  /*62a0*/  REDG.E.ADD.F32.FTZ.RN.STRONG.GPU desc[UR10][R4.64+0x4], R19 ;  /* 0x00000413040079a6 */ /* 0x0005e2000c10f38a */
[----:B------:R-:W-:Y:S05]  /*62b0*/  @!P0 BRA `(.L_x_17748) ;  /* 0xfffffffc00948947 */ /* 0x000fea000383ffff */
[----:B------:R-:W-:Y:S05]  /*62c0*/  BSYNC B0 ;  /* 0x0000000000007941 */ /* 0x000fea0003800000 */
.L_x_17747:
[----:B------:R-:W-:Y:S05]  /*62d0*/  EXIT ;  /* 0x000000000000794d */ /* 0x000fea0003800000 */
.L_x_17749:
        /* <DEDUP_REMOVED lines=10> */
.L_x_19035:


//--------------------- .text._Z25selective_scan_bwd_kernelI32Selective_Scan_bwd_kernel_traitsILi32ELi4ELb0ELb0ELb1ELb1ELb1EfN3c107complexIfEEEEv12SSMParamsBwd --------------------------
	.section	.text._Z25selective_scan_bwd_kernelI32Selective_Scan_bwd_kernel_traitsILi32ELi4ELb0ELb0ELb1ELb1ELb1EfN3c107complexIfEEEEv12SSMParamsBwd,"ax",@progbits
	.align	128
        .global         _Z25selective_scan_bwd_kernelI32Selective_Scan_bwd_kernel_traitsILi32ELi4ELb0ELb0ELb1ELb1ELb1EfN3c107complexIfEEEEv12SSMParamsBwd
        .type           _Z25selective_scan_bwd_kernelI32Selective_Scan_bwd_kernel_traitsILi32ELi4ELb0ELb0ELb1ELb1ELb1EfN3c107complexIfEEEEv12SSMParamsBwd,@function
        .size           _Z25selective_scan_bwd_kernelI32Selective_Scan_bwd_kernel_traitsILi32ELi4ELb0ELb0ELb1ELb1ELb1EfN3c107complexIfEEEEv12SSMParamsBwd,(.L_x_19036 - _Z25selective_scan_bwd_kernelI32Selective_Scan_bwd_kernel_traitsILi32ELi4ELb0ELb0ELb1ELb1ELb1EfN3c107complexIfEEEEv12SSMParamsBwd)
        .other          _Z25selective_scan_bwd_kernelI32Selective_Scan_bwd_kernel_traitsILi32ELi4ELb0ELb0ELb1ELb1ELb1EfN3c107complexIfEEEEv12SSMParamsBwd,@"STO_CUDA_ENTRY STV_DEFAULT"
_Z25selective_scan_bwd_kernelI32Selective_Scan_bwd_kernel_traitsILi32ELi4ELb0ELb0ELb1ELb1ELb1EfN3c107complexIfEEEEv12SSMParamsBwd:
.text._Z25selective_scan_bwd_kernelI32Selective_Scan_bwd_kernel_traitsILi32ELi4ELb0ELb0ELb1ELb1ELb1EfN3c107complexIfEEEEv12SSMParamsBwd:
        /* <DEDUP_REMOVED lines=138> */
[----:B-1----:R-:W-:-:S03]  /*08a0*/  ULEA UR5, UR5, UR4, 0x18 ;  /* 0x0000000405057291 */ /* 0x002fc6000f8ec03f */
[----:B------:R-:W-:Y:S01]  /*08b0*/  UMOV UR4, URZ ;  /* 0x0000003f00047c82 */ /* 0x000fe20008000000 */
[C---:B0-----:R-:W-:Y:S02]  /*08c0*/  SHF.L.U32 R0, R29.reuse, 0x2, RZ ;  /* 0x000000021d007819 */ /* 0x041fe400000006ff */
[C---:B------:R-:W-:Y:S02]  /*08d0*/  LOP3.LUT R19, R29.reuse, 0x1f, RZ, 0xc0, !PT ;  /* 0x0000001f1d137812 */ /* 0x040fe400078ec0ff */
[----:B------:R-:W-:Y:S02]  /*08e0*/  LOP3.LUT R0, R0, 0xffffff80, RZ, 0xc0, !PT ;  /* 0xffffff8000007812 */ /* 0x000fe400078ec0ff */
[----:B------:R-:W-:Y:S02]  /*08f0*/  SHF.L.U32 R18, R29, 0x3, RZ ;  /* 0x000000031d127819 */ /* 0x000fe400000006ff */
[----:B------:R-:W-:-:S04]  /*0900*/  LOP3.LUT R20, R0, 0x1f, R29, 0xf8, !PT ;  /* 0x0000001f00147812 */ /* 0x000fc800078ef81d */
[----:B------:R-:W-:Y:S02]  /*0910*/  IADD3 R66, R0, R20, RZ ;  /* 0x0000001400427210 */ /* 0x000fe40007ffe0ff */
[----:B------:R-:W-:Y:S02]  /*0920*/  SHF.R.S32.HI R17, RZ, 0x1f, R20 ;  /* 0x0000001fff117819 */ /* 0x000fe40000011414 */
[C---:B------:R-:W-:Y:S02]  /*0930*/  LOP3.LUT R16, R20.reuse, 0x20, RZ, 0xfc, !PT ;  /* 0x0000002014107812 */ /* 0x040fe400078efcff */
[C---:B------:R-:W-:Y:S02]  /*0940*/  LOP3.LUT R15, R20.reuse, 0x40, RZ, 0xfc, !PT ;  /* 0x00000040140f7812 */ /* 0x040fe400078efcff */
[----:B------:R-:W-:Y:S02]  /*0950*/  LOP3.LUT R14, R20, 0x60, RZ, 0xfc, !PT ;  /* 0x00000060140e7812 */ /* 0x000fe400078efcff */
[----:B------:R-:W-:-:S02]  /*0960*/  SHF.R.S32.HI R67, RZ, 0x1f, R66 ;  /* 0x0000001fff437819 */ /* 0x000fc40000011442 */
[C---:B------:R-:W-:Y:S02]  /*0970*/  IADD3 R13, R66.reuse, 0x20, RZ ;  /* 0x00000020420d7810 */ /* 0x040fe40007ffe0ff */
[C---:B------:R-:W-:Y:S02]  /*0980*/  IADD3 R12, R66.reuse, 0x40, RZ ;  /* 0x00000040420c7810 */ /* 0x040fe40007ffe0ff */
[C---:B------:R-:W-:Y:S02]  /*0990*/  IADD3 R11, R66.reuse, 0x60, RZ ;  /* 0x00000060420b7810 */ /* 0x040fe40007ffe0ff */
[C---:B------:R-:W-:Y:S02]  /*09a0*/  IADD3 R10, R66.reuse, 0x80, RZ ;  /* 0x00000080420a7810 */ /* 0x040fe40007ffe0ff */
[C---:B------:R-:W-:Y:S02]  /*09b0*/  IADD3 R9, R66.reuse, 0xa0, RZ ;  /* 0x000000a042097810 */ /* 0x040fe40007ffe0ff */
[----:B------:R-:W-:-:S02]  /*09c0*/  IADD3 R8, R66, 0xc0, RZ ;  /* 0x000000c042087810 */ /* 0x000fc40007ffe0ff */
[----:B--2---:R-:W-:-:S07]  /*09d0*/  IADD3 R7, R66, 0xe0, RZ ;  /* 0x000000e042077810 */ /* 0x004fce0007ffe0ff */
.L_x_17800:
        /* <DEDUP_REMOVED lines=10> */
[----:B0-----:R-:W-:-:S04]  /*0a80*/  IADD3 R6, R53, -UR4, RZ ;  /* 0x8000000435067c10 */ /* 0x001fc8000fffe0ff */
        /* <DEDUP_REMOVED lines=11> */
[----:B------:R-:W-:-:S02]  /*0b40*/  ISETP.GE.AND P0, PT, R20, R115, PT ;  /* 0x000000731400720c */ /* 0x000fc40003f06270 */
[C---:B------:R-:W-:Y:S02]  /*0b50*/  LEA R3, R24.reuse, UR5, 0x2 ;  /* 0x0000000518037c11 */ /* 0x040fe4000f8e10ff */
[----:B------:R-:W-:Y:S02]  /*0b60*/  LEA R2, R24, UR5, 0x4 ;  /* 0x0000000518027c11 */ /* 0x000fe4000f8e20ff */
[-C--:B------:R-:W-:Y:S02]  /*0b70*/  ISETP.GE.AND P2, PT, R16, R115.reuse, PT ;  /* 0x000000731000720c */ /* 0x080fe40003f46270 */
[----:B------:R-:W-:Y:S02]  /*0b80*/  ISETP.GE.AND P3, PT, R15, R115, PT ;  /* 0x000000730f00720c */ /* 0x000fe40003f66270 */
[----:B------:R-:W-:-:S03]  /*0b90*/  MOV R52, RZ ;  /* 0x000000ff00347202 */ /* 0x000fc60000000f00 */
[----:B------:R-:W-:-:S04]  /*0ba0*/  @!P0 IADD3 R38, P1, R28, R5, RZ ;  /* 0x000000051c268210 */ /* 0x000fc80007f3e0ff */
[----:B------:R-:W-:Y:S02]  /*0bb0*/  @!P0 IADD3.X R39, R25, R4, RZ, P1, !PT ;  /* 0x0000000419278210 */ /* 0x000fe40000ffe4ff */
[----:B------:R-:W-:Y:S01]  /*0bc0*/  ISETP.GE.AND P1, PT, R14, R115, PT ;  /* 0x000000730e00720c */ /* 0x000fe20003f26270 */
[----:B------:R-:W-:Y:S02]  /*0bd0*/  HFMA2.MMA R54, -RZ, RZ, 0, 0 ;  /* 0x00000000ff367435 */ /* 0x000fe400000001ff */
[----:B------:R-:W-:-:S10]  /*0be0*/  HFMA2.MMA R58, -RZ, RZ, 0, 0 ;  /* 0x00000000ff3a7435 */ /* 0x000fd400000001ff */
        /* <DEDUP_REMOVED lines=9> */
[CC--:B0-----:R-:W-:Y:S02]  /*0c80*/  @!P2 IADD3 R44, P4, R28.reuse, R5.reuse, RZ ;  /* 0x000000051c2ca210 */ /* 0x0c1fe40007f9e0ff */
[-C--:B-1----:R-:W-:Y:S02]  /*0c90*/  @!P3 IADD3 R46, P5, R28, R5.reuse, RZ ;  /* 0x000000051c2eb210 */ /* 0x082fe40007fbe0ff */
[----:B------:R-:W-:Y:S02]  /*0ca0*/  MOV R0, RZ ;  /* 0x000000ff00007202 */ /* 0x000fe40000000f00 */
[CC--:B------:R-:W-:Y:S02]  /*0cb0*/  @!P2 IADD3.X R45, R25.reuse, R4.reuse, RZ, P4, !PT ;  /* 0x00000004192da210 */ /* 0x0c0fe400027fe4ff */
[----:B------:R-:W-:Y:S01]  /*0cc0*/  @!P3 IADD3.X R47, R25, R4, RZ, P5, !PT ;  /* 0x00000004192fb210 */ /* 0x000fe20002ffe4ff */
[----:B------:R-:W2:Y:S04]  /*0cd0*/  @!P0 LDG.E R52, desc[UR10][R38.64] ;  /* 0x0000000a26348981 */ /* 0x000ea8000c1e1900 */
[----:B------:R-:W3:Y:S04]  /*0ce0*/  @!P2 LDG.E R54, desc[UR10][R44.64+0x80] ;  /* 0x0000800a2c36a981 */ /* 0x000ee8000c1e1900 */
[----:B------:R-:W4:Y:S04]  /*0cf0*/  @!P3 LDG.E R0, desc[UR10][R46.64+0x100] ;  /* 0x0001000a2e00b981 */ /* 0x000f28000c1e1900 */
[----:B------:R0:W4:Y:S01]  /*0d00*/  @!P1 LDG.E R58, desc[UR10][R50.64+0x180] ;  /* 0x0001800a323a9981 */ /* 0x000122000c1e1900 */
[----:B------:R-:W-:Y:S01]  /*0d10*/  HFMA2.MMA R64, -RZ, RZ, 0, 0 ;  /* 0x00000000ff407435 */ /* 0x000fe200000001ff */
[----:B------:R-:W-:Y:S01]  /*0d20*/  IADD3 R48, P4, R26, R5, RZ ;  /* 0x000000051a307210 */ /* 0x000fe20007f9e0ff */
[----:B------:R-:W-:Y:S01]  /*0d30*/  HFMA2.MMA R78, -RZ, RZ, 0, 0 ;  /* 0x00000000ff4e7435 */ /* 0x000fe200000001ff */
[----:B------:R-:W-:-:S02]  /*0d40*/  MOV R56, RZ ;  /* 0x000000ff00387202 */ /* 0x000fc40000000f00 */
[----:B------:R-:W-:Y:S02]  /*0d50*/  MOV R76, RZ ;  /* 0x000000ff004c7202 */ /* 0x000fe40000000f00 */
[----:B------:R-:W-:Y:S01]  /*0d60*/  IADD3.X R49, R23, R4, RZ, P4, !PT ;  /* 0x0000000417317210 */ /* 0x000fe200027fe4ff */
[----:B0-----:R-:W0:Y:S01]  /*0d70*/  LDC.64 R50, c[0x0][0x2a0] ;  /* 0x0000a800ff327b82 */ /* 0x001e220000000a00 */
        /* <DEDUP_REMOVED lines=11> */
[----:B------:R-:W-:Y:S01]  /*0e30*/  ISETP.GE.AND P0, PT, R20, R115, PT ;  /* 0x000000731400720c */ /* 0x000fe20003f06270 */
[----:B-1---5:R-:W-:Y:S01]  /*0e40*/  FADD.FTZ R61, R44, R34 ;  /* 0x000000222c3d7221 */ /* 0x022fe20000010000 */
[----:B------:R-:W-:Y:S01]  /*0e50*/  SHF.R.S32.HI R75, RZ, 0x1f, R74 ;  /* 0x0000001fff4b7819 */ /* 0x000fe2000001144a */
[----:B0-----:R-:W-:-:S02]  /*0e60*/  IMAD R0, R50, UR15, RZ ;  /* 0x0000000f32007c24 */ /* 0x001fc4000f8e02ff */
[--C-:B------:R-:W-:Y:S01]  /*0e70*/  FADD.FTZ R60, R45, R34.reuse ;  /* 0x000000222d3c7221 */ /* 0x100fe20000010000 */
[----:B------:R-:W-:Y:S01]  /*0e80*/  FADD.FTZ R63, R46, R34 ;  /* 0x000000222e3f7221 */ /* 0x000fe20000010000 */
[----:B------:R-:W-:Y:S01]  /*0e90*/  FSETP.GTU.FTZ.AND P4, PT, R61, 20, PT ;  /* 0x41a000003d00780b */ /* 0x000fe20003f9c000 */
[----:B------:R-:W-:Y:S02]  /*0ea0*/  IMAD R51, R51, UR14, R0 ;  /* 0x0000000e33337c24 */ /* 0x000fe4000f8e0200 */
[----:B------:R-:W-:Y:S01]  /*0eb0*/  FADD.FTZ R62, R47, R34 ;  /* 0x000000222f3e7221 */ /* 0x000fe20000010000 */
[----:B------:R-:W-:Y:S01]  /*0ec0*/  BSSY B0, `(.L_x_17751) ;  /* 0x000002f000007945 */ /* 0x000fe20003800000 */
[----:B------:R-:W-:Y:S02]  /*0ed0*/  IADD3 R0, -R53, UR4, RZ ;  /* 0x0000000435007c10 */ /* 0x000fe4000fffe1ff */
[----:B------:R-:W-:Y:S01]  /*0ee0*/  FSETP.GTU.FTZ.AND P1, PT, R60, 20, PT ;  /* 0x41a000003c00780b */ /* 0x000fe20003f3c000 */
[----:B------:R-:W-:Y:S01]  /*0ef0*/  @!P0 IMAD.WIDE.U32 R38, R50, UR14, R74 ;  /* 0x0000000e32268c25 */ /* 0x000fe2000f8e004a */
[----:B------:R-:W-:-:S02]  /*0f00*/  FSETP.GTU.FTZ.AND P2, PT, R63, 20, PT ;  /* 0x41a000003f00780b */ /* 0x000fc40003f5c000 */
[----:B------:R-:W-:Y:S02]  /*0f10*/  FSETP.GTU.FTZ.AND P3, PT, R62, 20, PT ;  /* 0x41a000003e00780b */ /* 0x000fe40003f7c000 */
[----:B------:R-:W-:Y:S02]  /*0f20*/  @!P0 IADD3 R45, R51, R39, RZ ;  /* 0x00000027332d8210 */ /* 0x000fe40007ffe0ff */
[----:B------:R-:W-:Y:S01]  /*0f30*/  @!P0 MOV R44, R38 ;  /* 0x00000026002c8202 */ /* 0x000fe20000000f00 */
[----:B------:R-:W-:-:S05]  /*0f40*/  IMAD.WIDE.U32 R38, R50, UR14, RZ ;  /* 0x0000000e32267c25 */ /* 0x000fca000f8e00ff */
[----:B------:R-:W-:Y:S01]  /*0f50*/  IADD3 R49, R39, R51, RZ ;  /* 0x0000003327317210 */ /* 0x000fe20007ffe0ff */
[----:B--2---:R0:W-:Y:S04]  /*0f60*/  STS [R3], R56 ;  /* 0x0000003803007388 */ /* 0x0041e80000000800 */
[----:B---3--:R0:W-:Y:S04]  /*0f70*/  STS [R3+0x100], R64 ;  /* 0x0001004003007388 */ /* 0x0081e80000000800 */
[----:B----4-:R0:W-:Y:S04]  /*0f80*/  STS [R3+0x80], R76 ;  /* 0x0000804c03007388 */ /* 0x0101e80000000800 */
[----:B------:R0:W-:Y:S01]  /*0f90*/  STS [R3+0x180], R78 ;  /* 0x0001804e03007388 */ /* 0x0001e20000000800 */
        /* <DEDUP_REMOVED lines=33> */
.L_x_17752:
[----:B------:R-:W-:Y:S05]  /*11b0*/  BSYNC B0 ;  /* 0x0000000000007941 */ /* 0x000fea0003800000 */
.L_x_17751:
        /* <DEDUP_REMOVED lines=33> */
.L_x_17754:
[----:B------:R-:W-:Y:S05]  /*13d0*/  BSYNC B0 ;  /* 0x0000000000007941 */ /* 0x000fea0003800000 */
.L_x_17753:
        /* <DEDUP_REMOVED lines=33> */
.L_x_17756:
[----:B------:R-:W-:Y:S05]  /*15f0*/  BSYNC B0 ;  /* 0x0000000000007941 */ /* 0x000fea0003800000 */
.L_x_17755:
        /* <DEDUP_REMOVED lines=33> */
.L_x_17758:
[----:B------:R-:W-:Y:S05]  /*1810*/  BSYNC B0 ;  /* 0x0000000000007941 */ /* 0x000fea0003800000 */
.L_x_17757:
[----:B------:R-:W-:Y:S01]  /*1820*/  MOV R46, R38 ;  /* 0x00000026002e7202 */ /* 0x000fe20000000f00 */
[----:B------:R-:W-:Y:S01]  /*1830*/  ULDC.64 UR6, c[0x0][0x2a8] ;  /* 0x0000aa0000067ab9 */ /* 0x000fe20000000a00 */
[----:B------:R-:W-:Y:S01]  /*1840*/  MOV R47, R49 ;  /* 0x00000031002f7202 */ /* 0x000fe20000000f00 */
[----:B------:R-:W-:Y:S01]  /*1850*/  IMAD R48, R36, UR6, RZ ;  /* 0x0000000624307c24 */ /* 0x000fe2000f8e02ff */
[----:B0-----:R-:W-:Y:S01]  /*1860*/  HFMA2.MMA R56, -RZ, RZ, 0, 0 ;  /* 0x00000000ff387435 */ /* 0x001fe200000001ff */
[----:B------:R-:W-:-:S04]  /*1870*/  @!P0 IMAD.WIDE.U32 R44, R37, UR6, R44 ;  /* 0x00000006252c8c25 */ /* 0x000fc8000f8e002c */
[----:B------:R-:W-:Y:S01]  /*1880*/  IMAD R39, R0, -0x80, RZ ;  /* 0xffffff8000277824 */ /* 0x000fe200078e02ff */
[----:B------:R-:W-:Y:S01]  /*1890*/  @!P0 IADD3 R49, P1, R20, R44, RZ ;  /* 0x0000002c14318210 */ /* 0x000fe20007f3e0ff */
[C---:B------:R-:W-:Y:S01]  /*18a0*/  IMAD.WIDE.U32 R46, R37.reuse, UR6, R46 ;  /* 0x00000006252e7c25 */ /* 0x040fe2000f8e002e */
[----:B------:R-:W-:Y:S01]  /*18b0*/  HFMA2.MMA R76, -RZ, RZ, 0, 0 ;  /* 0x00000000ff4c7435 */ /* 0x000fe200000001ff */
[----:B------:R-:W-:Y:S01]  /*18c0*/  MOV R58, RZ ;  /* 0x000000ff003a7202 */ /* 0x000fe20000000f00 */
[----:B------:R-:W0:Y:S01]  /*18d0*/  LDC.64 R52, c[0x0][0x2b0] ;  /* 0x0000ac00ff347b82 */ /* 0x000e220000000a00 */
[----:B------:R-:W-:Y:S01]  /*18e0*/  IMAD R51, R37, UR7, R48 ;  /* 0x0000000725337c24 */ /* 0x000fe2000f8e0230 */
[----:B------:R-:W-:Y:S01]  /*18f0*/  ULDC.64 UR6, c[0x0][0x318] ;  /* 0x0000c60000067ab9 */ /* 0x000fe20000000a00 */
[----:B------:R-:W-:Y:S02]  /*1900*/  SHF.R.S32.HI R38, RZ, 0x1f, R39 ;  /* 0x0000001fff267819 */ /* 0x000fe40000011427 */
[----:B------:R-:W-:-:S02]  /*1910*/  IADD3 R44, P3, R39, R46, RZ ;  /* 0x0000002e272c7210 */ /* 0x000fc40007f7e0ff */
[----:B------:R-:W-:Y:S02]  /*1920*/  IADD3 R55, P2, R5, UR6, RZ ;  /* 0x0000000605377c10 */ /* 0x000fe4000ff5e0ff */
[----:B------:R-:W-:Y:S02]  /*1930*/  @!P0 IADD3.X R46, R17, R45, R51, P1, !PT ;  /* 0x0000002d112e8210 */ /* 0x000fe40000ffe433 */
[----:B------:R-:W-:Y:S02]  /*1940*/  IADD3.X R47, R38, R51, R47, P3, !PT ;  /* 0x00000033262f7210 */ /* 0x000fe40001ffe42f */
        /* <DEDUP_REMOVED lines=11> */
[----:B------:R-:W-:Y:S01]  /*1a00*/  MOV R64, RZ ;  /* 0x000000ff00407202 */ /* 0x000fe20000000f00 */
[----:B------:R1:W2:Y:S06]  /*1a10*/  @!P0 LDG.E R56, desc[UR10][R48.64] ;  /* 0x0000000a30388981 */ /* 0x0002ac000c1e1900 */
[----:B------:R-:W3:Y:S04]  /*1a20*/  @!P1 LDG.E R58, desc[UR10][R54.64+-0x180] ;  /* 0xfffe800a363a9981 */ /* 0x000ee8000c1e1900 */
[----:B------:R-:W4:Y:S04]  /*1a30*/  @!P3 LDG.E R76, desc[UR10][R54.64+-0x100] ;  /* 0xffff000a364cb981 */ /* 0x000f28000c1e1900 */
[----:B------:R5:W4:Y:S01]  /*1a40*/  @!P2 LDG.E R64, desc[UR10][R54.64+-0x80] ;  /* 0xffff800a3640a981 */ /* 0x000b22000c1e1900 */
[C---:B0-----:R-:W-:Y:S01]  /*1a50*/  IMAD R50, R52.reuse, UR15, RZ ;  /* 0x0000000f34327c24 */ /* 0x041fe2000f8e02ff */
[----:B------:R-:W-:Y:S01]  /*1a60*/  @!P0 MOV R51, R75 ;  /* 0x0000004b00338202 */ /* 0x000fe20000000f00 */
[----:B-1----:R-:W-:Y:S01]  /*1a70*/  IMAD.WIDE.U32 R48, R52, UR14, RZ ;  /* 0x0000000e34307c25 */ /* 0x002fe2000f8e00ff */
[----:B------:R-:W-:-:S03]  /*1a80*/  HFMA2.MMA R78, -RZ, RZ, 0, 0 ;  /* 0x00000000ff4e7435 */ /* 0x000fc600000001ff */
[----:B------:R-:W-:Y:S01]  /*1a90*/  IMAD R57, R53, UR14, R50 ;  /* 0x0000000e35397c24 */ /* 0x000fe2000f8e0232 */
[----:B------:R-:W-:Y:S01]  /*1aa0*/  @!P0 MOV R50, R74 ;  /* 0x0000004a00328202 */ /* 0x000fe20000000f00 */
[----:B-----5:R-:W-:-:S03]  /*1ab0*/  IMAD R54, R36, UR6, RZ ;  /* 0x0000000624367c24 */ /* 0x020fc6000f8e02ff */
[----:B------:R-:W-:Y:S01]  /*1ac0*/  IADD3 R53, R49, R57, RZ ;  /* 0x0000003931357210 */ /* 0x000fe20007ffe0ff */
[----:B------:R-:W-:Y:S01]  /*1ad0*/  @!P0 IMAD.WIDE.U32 R50, R52, UR14, R50 ;  /* 0x0000000e34328c25 */ /* 0x000fe2000f8e0032 */
[----:B------:R-:W-:-:S03]  /*1ae0*/  MOV R52, R48 ;  /* 0x0000003000347202 */ /* 0x000fc60000000f00 */
[----:B------:R-:W-:Y:S01]  /*1af0*/  IMAD R55, R37, UR7, R54 ;  /* 0x0000000725377c24 */ /* 0x000fe2000f8e0236 */
[----:B------:R-:W-:-:S03]  /*1b00*/  @!P0 IADD3 R51, R57, R51, RZ ;  /* 0x0000003339338210 */ /* 0x000fc60007ffe0ff */
[----:B------:R-:W-:-:S04]  /*1b10*/  @!P0 IMAD.WIDE.U32 R48, R37, UR6, R50 ;  /* 0x0000000625308c25 */ /* 0x000fc8000f8e0032 */
[----:B------:R-:W-:Y:S01]  /*1b20*/  IMAD.WIDE.U32 R50, R37, UR6, R52 ;  /* 0x0000000625327c25 */ /* 0x000fe2000f8e0034 */
[----:B------:R-:W-:Y:S01]  /*1b30*/  ULDC.64 UR6, c[0x0][0x308] ;  /* 0x0000c20000067ab9 */ /* 0x000fe20000000a00 */
[----:B------:R-:W-:Y:S02]  /*1b40*/  @!P0 IADD3 R53, P5, R20, R48, RZ ;  /* 0x0000003014358210 */ /* 0x000fe40007fbe0ff */
[----:B------:R-:W-:Y:S02]  /*1b50*/  IADD3 R57, P4, R5, UR6, RZ ;  /* 0x0000000605397c10 */ /* 0x000fe4000ff9e0ff */
[----:B------:R-:W-:Y:S02]  /*1b60*/  IADD3 R48, P6, R39, R50, RZ ;  /* 0x0000003227307210 */ /* 0x000fe40007fde0ff */
[----:B------:R-:W-:Y:S02]  /*1b70*/  @!P0 IADD3.X R50, R17, R49, R55, P5, !PT ;  /* 0x0000003111328210 */ /* 0x000fe40002ffe437 */
[----:B------:R-:W-:-:S02]  /*1b80*/  IADD3.X R51, R38, R55, R51, P6, !PT ;  /* 0x0000003726337210 */ /* 0x000fc400037fe433 */
[----:B------:R-:W-:Y:S02]  /*1b90*/  IADD3.X R49, R4, UR7, RZ, P4, !PT ;  /* 0x0000000704317c10 */ /* 0x000fe4000a7fe4ff */
[----:B------:R-:W-:-:S04]  /*1ba0*/  @!P0 LEA R52, P5, R53, UR6, 0x2 ;  /* 0x0000000635348c11 */ /* 0x000fc8000f8a10ff */
[----:B------:R-:W-:Y:S01]  /*1bb0*/  @!P0 LEA.HI.X R53, R53, UR7, R50, 0x2, P5 ;  /* 0x0000000735358c11 */ /* 0x000fe2000a8f1432 */
[----:B------:R-:W-:Y:S01]  /*1bc0*/  HFMA2.MMA R80, -RZ, RZ, 0, 0 ;  /* 0x00000000ff507435 */ /* 0x000fe200000001ff */
[----:B--2---:R0:W-:Y:S04]  /*1bd0*/  STS [R3], R56 ;  /* 0x0000003803007388 */ /* 0x0041e80000000800 */
[----:B---3--:R1:W-:Y:S04]  /*1be0*/  STS [R3+0x80], R58 ;  /* 0x0000803a03007388 */ /* 0x0083e80000000800 */
[----:B----4-:R2:W-:Y:S01]  /*1bf0*/  STS [R3+0x100], R76 ;  /* 0x0001004c03007388 */ /* 0x0105e20000000800 */
[----:B0-----:R-:W-:-:S03]  /*1c00*/  LEA R56, P4, R48, R57, 0x2 ;  /* 0x0000003930387211 */ /* 0x001fc600078810ff */
[----:B------:R-:W-:Y:S01]  /*1c10*/  STS [R3+0x180], R64 ;  /* 0x0001804003007388 */ /* 0x000fe20000000800 */
[----:B------:R-:W-:Y:S01]  /*1c20*/  LEA.HI.X R57, R48, R49, R51, 0x2, P4 ;  /* 0x0000003130397211 */ /* 0x000fe200020f1433 */
[----:B------:R-:W-:Y:S02]  /*1c30*/  NOP ;  /* 0x0000000000007918 */ /* 0x000fe40000000000 */
[----:B------:R-:W0:Y:S01]  /*1c40*/  LDS.128 R48, [R2] ;  /* 0x0000000002307984 */ /* 0x000e220000000c00 */
[----:B-1----:R-:W-:Y:S01]  /*1c50*/  MOV R58, RZ ;  /* 0x000000ff003a7202 */ /* 0x002fe20000000f00 */
[----:B------:R-:W-:Y:S01]  /*1c60*/  BAR.SYNC.DEFER_BLOCKING 0x0 ;  /* 0x0000000000007b1d */ /* 0x000fe20000010000 */
[----:B--2---:R-:W-:-:S05]  /*1c70*/  MOV R76, RZ ;  /* 0x000000ff004c7202 */ /* 0x004fca0000000f00 */
[----:B------:R-:W2:Y:S04]  /*1c80*/  @!P0 LDG.E R78, desc[UR10][R52.64] ;  /* 0x0000000a344e8981 */ /* 0x000ea8000c1e1900 */
[----:B------:R-:W3:Y:S04]  /*1c90*/  @!P1 LDG.E R58, desc[UR10][R56.64+-0x180] ;  /* 0xfffe800a383a9981 */ /* 0x000ee8000c1e1900 */
[----:B------:R-:W4:Y:S04]  /*1ca0*/  @!P3 LDG.E R80, desc[UR10][R56.64+-0x100] ;  /* 0xffff000a3850b981 */ /* 0x000f28000c1e1900 */
[----:B------:R1:W5:Y:S01]  /*1cb0*/  @!P2 LDG.E R76, desc[UR10][R56.64+-0x80] ;  /* 0xffff800a384ca981 */ /* 0x000362000c1e1900 */
[----:B0-----:R-:W-:Y:S01]  /*1cc0*/  FMUL.FTZ R59, R48, -1.4426950216293334961 ;  /* 0xbfb8aa3b303b7820 */ /* 0x001fe20000410000 */
[----:B------:R-:W-:Y:S01]  /*1cd0*/  FMUL.FTZ R64, R49, -1.4426950216293334961 ;  /* 0xbfb8aa3b31407820 */ /* 0x000fe20000410000 */
[----:B------:R-:W0:Y:S01]  /*1ce0*/  S2UR UR6, SR_CgaCtaId ;  /* 0x00000000000679c3 */ /* 0x000e220000008800 */
[----:B------:R-:W-:Y:S01]  /*1cf0*/  ISETP.NE.AND P6, PT, R29, RZ, PT ;  /* 0x000000ff1d00720c */ /* 0x000fe20003fc5270 */
[----:B------:R-:W-:Y:S01]  /*1d00*/  UMOV UR5, 0x400 ;  /* 0x0000040000057882 */ /* 0x000fe20000000000 */
[----:B------:R-:W-:Y:S01]  /*1d10*/  BSSY B0, `(.L_x_17759) ;  /* 0x000004a000007945 */ /* 0x000fe20003800000 */
[----:B------:R-:W0:Y:S01]  /*1d20*/  MUFU.EX2 R59, R59 ;  /* 0x0000003b003b7308 */ /* 0x000e220000000800 */
[----:B-1----:R-:W-:-:S07]  /*1d30*/  FMUL.FTZ R57, R50, -1.4426950216293334961 ;  /* 0xbfb8aa3b32397820 */ /* 0x002fce0000410000 */
[----:B------:R-:W1:Y:S08]  /*1d40*/  MUFU.EX2 R64, R64 ;  /* 0x0000004000407308 */ /* 0x000e700000000800 */
[----:B------:R-:W1:Y:S01]  /*1d50*/  MUFU.EX2 R57, R57 ;  /* 0x0000003900397308 */ /* 0x000e620000000800 */
[----:B0-----:R-:W-:Y:S01]  /*1d60*/  FADD.FTZ R56, R59, 1 ;  /* 0x3f8000003b387421 */ /* 0x001fe20000010000 */
[----:B------:R-:W-:-:S06]  /*1d70*/  ULEA UR5, UR6, UR5, 0x18 ;  /* 0x0000000506057291 */ /* 0x000fcc000f8ec03f */
[----:B------:R-:W0:Y:S01]  /*1d80*/  MUFU.RCP R81, R56 ;  /* 0x0000003800517308 */ /* 0x000e220000001000 */
[----:B-1----:R-:W-:Y:S01]  /*1d90*/  FADD.FTZ R65, R64, 1 ;  /* 0x3f80000040417421 */ /* 0x002fe20000010000 */
[----:B------:R-:W-:-:S06]  /*1da0*/  FADD.FTZ R59, R57, 1 ;  /* 0x3f800000393b7421 */ /* 0x000fcc0000010000 */
[----:B------:R-:W-:Y:S01]  /*1db0*/  MUFU.RCP R83, R59 ;  /* 0x0000003b00537308 */ /* 0x000fe20000001000 */
[----:B0-----:R-:W-:-:S04]  /*1dc0*/  FADD.FTZ R57, -R81, 1 ;  /* 0x3f80000051397421 */ /* 0x001fc80000010100 */
[----:B------:R-:W-:Y:S01]  /*1dd0*/  FFMA.FTZ R57, R48, R57, 1 ;  /* 0x3f80000030397423 */ /* 0x000fe20000010039 */
[----:B--2---:R0:W-:Y:S04]  /*1de0*/  STS [R3], R78 ;  /* 0x0000004e03007388 */ /* 0x0041e80000000800 */
[----:B---3--:R1:W-:Y:S04]  /*1df0*/  STS [R3+0x80], R58 ;  /* 0x0000803a03007388 */ /* 0x0083e80000000800 */
[----:B----4-:R2:W-:Y:S01]  /*1e00*/  STS [R3+0x100], R80 ;  /* 0x0001005003007388 */ /* 0x0105e20000000800 */
[----:B0-----:R-:W0:Y:S03]  /*1e10*/  LDC.64 R78, c[0x0][0x398] ;  /* 0x0000e600ff4e7b82 */ /* 0x001e260000000a00 */
[----:B-----5:R-:W-:Y:S01]  /*1e20*/  STS [R3+0x180], R76 ;  /* 0x0001804c03007388 */ /* 0x020fe20000000800 */
[----:B------:R-:W-:-:S03]  /*1e30*/  NOP ;  /* 0x0000000000007918 */ /* 0x000fc60000000000 */
[----:B------:R-:W3:Y:S01]  /*1e40*/  LDS.128 R52, [R2] ;  /* 0x0000000002347984 */ /* 0x000ee20000000c00 */
[----:B-1----:R-:W-:Y:S01]  /*1e50*/  FMUL.FTZ R58, R51, -1.4426950216293334961 ;  /* 0xbfb8aa3b333a7820 */ /* 0x002fe20000410000 */
[----:B--2---:R-:W-:Y:S08]  /*1e60*/  MUFU.RCP R80, R65 ;  /* 0x0000004100507308 */ /* 0x004ff00000001000 */
[----:B------:R-:W1:Y:S02]  /*1e70*/  MUFU.EX2 R58, R58 ;  /* 0x0000003a003a7308 */ /* 0x000e640000000800 */
[----:B-1----:R-:W-:-:S06]  /*1e80*/  FADD.FTZ R64, R58, 1 ;  /* 0x3f8000003a407421 */ /* 0x002fcc0000010000 */
[----:B------:R1:W2:Y:S01]  /*1e90*/  MUFU.RCP R82, R64 ;  /* 0x0000004000527308 */ /* 0x0002a20000001000 */
[----:B---3--:R-:W-:Y:S01]  /*1ea0*/  FMUL.FTZ R58, R44, R52 ;  /* 0x000000342c3a7220 */ /* 0x008fe20000410000 */
[----:B-1----:R-:W-:Y:S01]  /*1eb0*/  FMUL.FTZ R64, R46, R54 ;  /* 0x000000362e407220 */ /* 0x002fe20000410000 */
[----:B------:R-:W-:Y:S02]  /*1ec0*/  FMUL.FTZ R65, R47, R55 ;  /* 0x000000372f417220 */ /* 0x000fe40000410000 */
[----:B------:R-:W-:Y:S01]  /*1ed0*/  FMUL.FTZ R56, R81, R58 ;  /* 0x0000003a51387220 */ /* 0x000fe20000410000 */
[----:B------:R-:W-:Y:S01]  /*1ee0*/  FADD.FTZ R58, -R80, 1 ;  /* 0x3f800000503a7421 */ /* 0x000fe20000010100 */
[C---:B------:R-:W-:Y:S02]  /*1ef0*/  FMUL.FTZ R64, R83.reuse, R64 ;  /* 0x0000004053407220 */ /* 0x040fe40000410000 */
[----:B------:R-:W-:Y:S01]  /*1f00*/  FMUL.FTZ R56, R56, R57 ;  /* 0x0000003938387220 */ /* 0x000fe20000410000 */
[----:B------:R-:W-:Y:S01]  /*1f10*/  FADD.FTZ R57, -R83, 1 ;  /* 0x3f80000053397421 */ /* 0x000fe20000010100 */
[C---:B--2---:R-:W-:Y:S01]  /*1f20*/  FADD.FTZ R76, -R82.reuse, 1 ;  /* 0x3f800000524c7421 */ /* 0x044fe20000010100 */
[----:B------:R-:W-:Y:S01]  /*1f30*/  FFMA.FTZ R58, R49, R58, 1 ;  /* 0x3f800000313a7423 */ /* 0x000fe2000001003a */
[----:B------:R-:W-:Y:S01]  /*1f40*/  FMUL.FTZ R65, R82, R65 ;  /* 0x0000004152417220 */ /* 0x000fe20000410000 */
[----:B------:R-:W-:Y:S01]  /*1f50*/  FFMA.FTZ R59, R50, R57, 1 ;  /* 0x3f800000323b7423 */ /* 0x000fe20000010039 */
[----:B------:R-:W-:Y:S01]  /*1f60*/  FMUL.FTZ R57, R45, R53 ;  /* 0x000000352d397220 */ /* 0x000fe20000410000 */
[----:B------:R-:W-:-:S03]  /*1f70*/  FFMA.FTZ R76, R51, R76, 1 ;  /* 0x3f800000334c7423 */ /* 0x000fc6000001004c */
[----:B------:R-:W-:-:S04]  /*1f80*/  FMUL.FTZ R57, R80, R57 ;  /* 0x0000003950397220 */ /* 0x000fc80000410000 */
[----:B------:R-:W-:Y:S01]  /*1f90*/  FMUL.FTZ R57, R57, R58 ;  /* 0x0000003a39397220 */ /* 0x000fe20000410000 */
[----:B------:R-:W-:Y:S01]  /*1fa0*/  FMUL.FTZ R58, R64, R59 ;  /* 0x0000003b403a7220 */ /* 0x000fe20000410000 */
[----:B------:R-:W-:Y:S01]  /*1fb0*/  FMUL.FTZ R59, R65, R76 ;  /* 0x0000004c413b7220 */ /* 0x000fe20000410000 */
[----:B------:R-:W-:Y:S01]  /*1fc0*/  BAR.SYNC.DEFER_BLOCKING 0x0 ;  /* 0x0000000000007b1d */ /* 0x000fe20000010000 */
[----:B------:R-:W-:Y:S01]  /*1fd0*/  MOV R65, UR5 ;  /* 0x0000000500417c02 */ /* 0x000fe20008000f00 */
[----:B0-----:R-:W-:Y:S01]  /*1fe0*/  IMAD R64, R78, UR15, RZ ;  /* 0x0000000f4e407c24 */ /* 0x001fe2000f8e02ff */
[----:B------:R-:W-:-:S03]  /*1ff0*/  IADD3 R76, P1, R20, R74, RZ ;  /* 0x0000004a144c7210 */ /* 0x000fc60007f3e0ff */
[----:B------:R-:W-:Y:S01]  /*2000*/  IMAD R79, R79, UR14, R64 ;  /* 0x0000000e4f4f7c24 */ /* 0x000fe2000f8e0240 */
[----:B------:R-:W-:Y:S01]  /*2010*/  IADD3.X R77, R17, R75, RZ, P1, !PT ;  /* 0x0000004b114d7210 */ /* 0x000fe20000ffe4ff */
[----:B------:R0:W-:Y:S01]  /*2020*/  STS.128 [R2], R56 ;  /* 0x0000003802007388 */ /* 0x0001e20000000c00 */
[----:B------:R-:W-:-:S03]  /*2030*/  NOP ;  /* 0x0000000000007918 */ /* 0x000fc60000000000 */
[----:B------:R-:W-:Y:S04]  /*2040*/  LDS R85, [R3] ;  /* 0x0000000003557984 */ /* 0x000fe80000000800 */
[----:B------:R-:W-:Y:S04]  /*2050*/  LDS R87, [R3+0x80] ;  /* 0x0000800003577984 */ /* 0x000fe80000000800 */
[----:B------:R-:W-:Y:S01]  /*2060*/  LDS R89, [R3+0x100] ;  /* 0x0001000003597984 */ /* 0x000fe20000000800 */
[----:B0-----:R-:W-:Y:S01]  /*2070*/  P2R R56, PR, RZ, 0x40 ;  /* 0x00000040ff387803 */ /* 0x001fe20000000000 */
[----:B------:R-:W-:-:S02]  /*2080*/  IMAD.WIDE.U32 R56, R78, UR14, RZ ;  /* 0x0000000e4e387c25 */ /* 0x000fc4000f8e00ff */
[----:B------:R-:W-:Y:S03]  /*2090*/  LDS R91, [R3+0x180] ;  /* 0x00018000035b7984 */ /* 0x000fe60000000800 */
[----:B------:R-:W-:Y:S01]  /*20a0*/  IADD3 R95, R57, R79, RZ ;  /* 0x0000004f395f7210 */ /* 0x000fe20007ffe0ff */
[----:B------:R-:W-:Y:S01]  /*20b0*/  @!P6 STS [UR5+0x200], R115 ;  /* 0x00020073ff00e988 */ /* 0x000fe20008000805 */
        /* <DEDUP_REMOVED lines=15> */
.L_x_17760:
[----:B------:R-:W-:Y:S05]  /*21b0*/  BSYNC B0 ;  /* 0x0000000000007941 */ /* 0x000fea0003800000 */
.L_x_17759:
[----:B------:R-:W-:Y:S01]  /*21c0*/  ULDC.64 UR6, c[0x0][0x3a0] ;  /* 0x0000e80000067ab9 */ /* 0x000fe20000000a00 */
[----:B------:R-:W-:Y:S01]  /*21d0*/  MOV R57, R95 ;  /* 0x0000005f00397202 */ /* 0x000fe20000000f00 */
[----:B------:R-:W-:Y:S01]  /*21e0*/  IMAD R58, R36, UR6, RZ ;  /* 0x00000006243a7c24 */ /* 0x000fe2000f8e02ff */
[----:B------:R-:W-:Y:S01]  /*21f0*/  ISETP.GE.AND P1, PT, R15, R93, PT ;  /* 0x0000005d0f00720c */ /* 0x000fe20003f26270 */
        /* <DEDUP_REMOVED lines=10> */
[----:B0-----:R-:W-:Y:S02]  /*22a0*/  IADD3 R79, P3, R5, UR6, RZ ;  /* 0x00000006054f7c10 */ /* 0x001fe4000ff7e0ff */
[----:B------:R-:W-:Y:S01]  /*22b0*/  IADD3.X R57, R38, R59, R57, P4, !PT ;  /* 0x0000003b26397210 */ /* 0x000fe200027fe439 */
[----:B------:R-:W-:Y:S01]  /*22c0*/  FMUL.FTZ R64, R47, R82 ;  /* 0x000000522f407220 */ /* 0x000fe20000410000 */
[----:B------:R-:W-:Y:S01]  /*22d0*/  IADD3.X R58, R4, UR7, RZ, P3, !PT ;  /* 0x00000007043a7c10 */ /* 0x000fe20009ffe4ff */
        /* <DEDUP_REMOVED lines=46> */
.L_x_17763:
[----:B------:R-:W-:Y:S05]  /*25c0*/  BSYNC B0 ;  /* 0x0000000000007941 */ /* 0x000fea0003800000 */
.L_x_17762:
        /* <DEDUP_REMOVED lines=9> */
[----:B------:R-:W-:-:S02]  /*2660*/  IADD3 R46, P4, R39, R44, RZ ;  /* 0x0000002c272e7210 */ /* 0x000fc40007f9e0ff */
[----:B------:R-:W-:Y:S02]  /*2670*/  IADD3.X R48, R4, UR7, RZ, P3, !PT ;  /* 0x0000000704307c10 */ /* 0x000fe40009ffe4ff */
[----:B------:R-:W-:Y:S02]  /*2680*/  IADD3.X R45, R38, R49, R45, P4, !PT ;  /* 0x00000031262d7210 */ /* 0x000fe400027fe42d */
[----:B------:R-:W-:-:S04]  /*2690*/  LEA R44, P3, R46, R47, 0x2 ;  /* 0x0000002f2e2c7211 */ /* 0x000fc800078610ff */
[----:B------:R-:W-:-:S05]  /*26a0*/  LEA.HI.X R45, R46, R48, R45, 0x2, P3 ;  /* 0x000000302e2d7211 */ /* 0x000fca00018f142d */
[----:B------:R0:W-:Y:S04]  /*26b0*/  @!P0 STG.E desc[UR10][R44.64+-0x180], R59 ;  /* 0xfffe803b2c008986 */ /* 0x0001e8000c10190a */
[----:B------:R0:W-:Y:S04]  /*26c0*/  @!P1 STG.E desc[UR10][R44.64+-0x100], R79 ;  /* 0xffff004f2c009986 */ /* 0x0001e8000c10190a */
[----:B------:R0:W-:Y:S02]  /*26d0*/  @!P2 STG.E desc[UR10][R44.64+-0x80], R81 ;  /* 0xffff80512c00a986 */ /* 0x0001e4000c10190a */
.L_x_17761:
[----:B0-----:R-:W0:Y:S01]  /*26e0*/  LDC R44, c[0x0][0x21c] ;  /* 0x00008700ff2c7b82 */ /* 0x001e220000000800 */
[----:B------:R-:W-:Y:S01]  /*26f0*/  FFMA.FTZ R46, R40, R56, R33 ;  /* 0x00000038282e7223 */ /* 0x000fe20000010021 */
[----:B------:R-:W-:Y:S01]  /*2700*/  HFMA2.MMA R122, -RZ, RZ, 0, 0 ;  /* 0x00000000ff7a7435 */ /* 0x000fe200000001ff */
[-C--:B------:R-:W-:Y:S01]  /*2710*/  FMUL.FTZ R45, R58, R35.reuse ;  /* 0x000000233a2d7220 */ /* 0x080fe20000410000 */
[-C--:B------:R-:W-:Y:S01]  /*2720*/  FMUL.FTZ R47, R64, R35.reuse ;  /* 0x00000023402f7220 */ /* 0x080fe20000410000 */
[----:B------:R-:W-:Y:S01]  /*2730*/  FFMA.FTZ R33, R41, R58, R46 ;  /* 0x0000003a29217223 */ /* 0x000fe2000001002e */
[----:B------:R-:W-:Y:S01]  /*2740*/  FMUL.FTZ R46, R57, R35 ;  /* 0x00000023392e7220 */ /* 0x000fe20000410000 */
[----:B------:R-:W-:Y:S02]  /*2750*/  CS2R R50, SRZ ;  /* 0x0000000000327805 */ /* 0x000fe4000001ff00 */
[----:B------:R-:W-:Y:S01]  /*2760*/  CS2R R48, SRZ ;  /* 0x0000000000307805 */ /* 0x000fe2000001ff00 */
        /* <DEDUP_REMOVED lines=16> */
[----:B------:R-:W-:Y:S01]  /*2870*/  MOV R120, RZ ;  /* 0x000000ff00787202 */ /* 0x000fe20000000f00 */
        /* <DEDUP_REMOVED lines=16> */
[----:B------:R-:W-:Y:S02]  /*2980*/  ULDC.64 UR6, c[0x0][0x230] ;  /* 0x00008c0000067ab9 */ /* 0x000fe40000000a00 */
[----:B------:R-:W3:Y:S01]  /*2990*/  LDC.64 R86, c[0x0][0x368] ;  /* 0x0000da00ff567b82 */ /* 0x000ee20000000a00 */
[----:B------:R-:W-:Y:S01]  /*29a0*/  IMAD.WIDE.U32 R90, R37, UR6, RZ ;  /* 0x00000006255a7c25 */ /* 0x000fe2000f8e00ff */
[----:B------:R-:W-:Y:S02]  /*29b0*/  IADD3 R52, R49, R51, RZ ;  /* 0x0000003331347210 */ /* 0x000fe40007ffe0ff */
[----:B-1----:R-:W-:Y:S01]  /*29c0*/  LEA R50, P0, R48, R54, 0x3 ;  /* 0x0000003630327211 */ /* 0x002fe200078018ff */
[----:B------:R-:W-:Y:S02]  /*29d0*/  IMAD R51, R0, -0x100, RZ ;  /* 0xffffff0000337824 */ /* 0x000fe400078e02ff */
[----:B------:R-:W-:Y:S01]  /*29e0*/  IMAD R0, R36, UR6, RZ ;  /* 0x0000000624007c24 */ /* 0x000fe2000f8e02ff */
[----:B------:R-:W-:Y:S01]  /*29f0*/  LEA.HI.X R52, R48, R55, R52, 0x3, P0 ;  /* 0x0000003730347211 */ /* 0x000fe200000f1c34 */
[----:B------:R-:W1:Y:S01]  /*2a00*/  LDC.64 R84, c[0x0][0x3d0] ;  /* 0x0000f400ff547b82 */ /* 0x000e620000000a00 */
[----:B------:R-:W-:Y:S01]  /*2a10*/  LEA R48, P0, R29, R50, 0x2 ;  /* 0x000000321d307211 */ /* 0x000fe200078010ff */
[----:B------:R-:W-:Y:S01]  /*2a20*/  IMAD R123, R37, UR7, R0 ;  /* 0x00000007257b7c24 */ /* 0x000fe2000f8e0200 */
[----:B------:R-:W-:Y:S01]  /*2a30*/  LEA.HI R50, R129, R129, RZ, 0x1 ;  /* 0x0000008181327211 */ /* 0x000fe200078f08ff */
[----:B------:R-:W-:Y:S01]  /*2a40*/  UMOV UR6, URZ ;  /* 0x0000003f00067c82 */ /* 0x000fe20008000000 */
[----:B------:R-:W-:-:S02]  /*2a50*/  LEA.HI.X R49, R29, R52, RZ, 0x2, P0 ;  /* 0x000000341d317211 */ /* 0x000fc400000f14ff */
[----:B------:R-:W-:Y:S01]  /*2a60*/  LOP3.LUT R50, R50, 0xfffffe, RZ, 0xc0, !PT ;  /* 0x00fffffe32327812 */ /* 0x000fe200078ec0ff */
[----:B------:R-:W4:Y:S01]  /*2a70*/  LDC.64 R82, c[0x0][0x380] ;  /* 0x0000e000ff527b82 */ /* 0x000f220000000a00 */
[----:B------:R-:W-:Y:S01]  /*2a80*/  IADD3 R123, R91, R123, RZ ;  /* 0x0000007b5b7b7210 */ /* 0x000fe20007ffe0ff */
[----:B------:R-:W-:Y:S01]  /*2a90*/  IMAD.WIDE R48, R51, 0x4, R48 ;  /* 0x0000000433307825 */ /* 0x000fe200078e0230 */
[----:B------:R-:W-:Y:S02]  /*2aa0*/  IADD3 R129, R129, -R50, RZ ;  /* 0x8000003281817210 */ /* 0x000fe40007ffe0ff */
[----:B------:R-:W-:Y:S02]  /*2ab0*/  CS2R R50, SRZ ;  /* 0x0000000000327805 */ /* 0x000fe4000001ff00 */
[C---:B------:R-:W-:Y:S01]  /*2ac0*/  IADD3 R104, P5, R48.reuse, -0x380, RZ ;  /* 0xfffffc8030687810 */ /* 0x040fe20007fbe0ff */
[----:B------:R-:W0:Y:S01]  /*2ad0*/  LDC.64 R80, c[0x0][0x2d0] ;  /* 0x0000b400ff507b82 */ /* 0x000e220000000a00 */
[----:B------:R-:W-:-:S02]  /*2ae0*/  IADD3 R98, P2, R48, -0x200, RZ ;  /* 0xfffffe0030627810 */ /* 0x000fc40007f5e0ff */
[C---:B------:R-:W-:Y:S02]  /*2af0*/  IADD3 R96, P1, R48.reuse, -0x180, RZ ;  /* 0xfffffe8030607810 */ /* 0x040fe40007f3e0ff */
[C---:B------:R-:W-:Y:S02]  /*2b00*/  IADD3.X R105, R49.reuse, -0x1, RZ, P5, !PT ;  /* 0xffffffff31697810 */ /* 0x040fe40002ffe4ff */
[C---:B------:R-:W-:Y:S01]  /*2b10*/  IADD3.X R99, R49.reuse, -0x1, RZ, P2, !PT ;  /* 0xffffffff31637810 */ /* 0x040fe200017fe4ff */
[----:B------:R-:W0:Y:S01]  /*2b20*/  LDC.64 R78, c[0x0][0x2d8] ;  /* 0x0000b600ff4e7b82 */ /* 0x000e220000000a00 */
[----:B------:R-:W-:Y:S02]  /*2b30*/  IADD3.X R97, R49, -0x1, RZ, P1, !PT ;  /* 0xffffffff31617810 */ /* 0x000fe40000ffe4ff */
[C---:B------:R-:W-:Y:S02]  /*2b40*/  IADD3 R102, P4, R48.reuse, -0x300, RZ ;  /* 0xfffffd0030667810 */ /* 0x040fe40007f9e0ff */
[----:B------:R-:W-:-:S02]  /*2b50*/  IADD3 R100, P3, R48, -0x280, RZ ;  /* 0xfffffd8030647810 */ /* 0x000fc40007f7e0ff */
        /* <DEDUP_REMOVED lines=13> */
[C---:B------:R-:W-:Y:S02]  /*2c30*/  IADD3.X R103, R49.reuse, -0x1, RZ, P4, !PT ;  /* 0xffffffff31677810 */ /* 0x040fe400027fe4ff */
[----:B------:R-:W-:-:S02]  /*2c40*/  IADD3.X R101, R49, -0x1, RZ, P3, !PT ;  /* 0xffffffff31657810 */ /* 0x000fc40001ffe4ff */
[----:B------:R-:W-:Y:S02]  /*2c50*/  IADD3.X R93, R49, -0x1, RZ, P5, !PT ;  /* 0xffffffff315d7810 */ /* 0x000fe40002ffe4ff */
[----:B------:R-:W-:Y:S02]  /*2c60*/  CS2R R48, SRZ ;  /* 0x0000000000307805 */ /* 0x000fe4000001ff00 */
[----:B------:R-:W-:Y:S02]  /*2c70*/  P2R R118, PR, RZ, 0x1 ;  /* 0x00000001ff767803 */ /* 0x000fe40000000000 */
[----:B------:R-:W-:Y:S02]  /*2c80*/  P2R R109, PR, RZ, 0x4 ;  /* 0x00000004ff6d7803 */ /* 0x000fe40000000000 */
[----:B------:R-:W-:Y:S02]  /*2c90*/  P2R R108, PR, RZ, 0x2 ;  /* 0x00000002ff6c7803 */ /* 0x000fe40000000000 */
[----:B------:R-:W-:-:S02]  /*2ca0*/  ISETP.GE.AND P0, PT, R9, R115, PT ;  /* 0x000000730900720c */ /* 0x000fc40003f06270 */
[----:B------:R-:W-:Y:S02]  /*2cb0*/  IADD3 R121, R89, R121, RZ ;  /* 0x0000007959797210 */ /* 0x000fe40007ffe0ff */
[-C--:B------:R-:W-:Y:S02]  /*2cc0*/  ISETP.GE.AND P1, PT, R8, R115.reuse, PT ;  /* 0x000000730800720c */ /* 0x080fe40003f26270 */
[----:B-1234-:R-:W-:-:S13]  /*2cd0*/  ISETP.GE.AND P2, PT, R7, R115, PT ;  /* 0x000000730700720c */ /* 0x01efda0003f46270 */
.L_x_17795:
[----:B------:R-:W-:Y:S01]  /*2ce0*/  SHF.R.S32.HI R124, RZ, 0x1f, R120 ;  /* 0x0000001fff7c7819 */ /* 0x000fe20000011478 */
[----:B0-----:R-:W-:Y:S01]  /*2cf0*/  IMAD.WIDE.U32 R54, R120, UR16, R66 ;  /* 0x0000001078367c25 */ /* 0x001fe2000f8e0042 */
[----:B------:R-:W-:Y:S02]  /*2d00*/  P2R R114, PR, RZ, 0x4 ;  /* 0x00000004ff727803 */ /* 0x000fe40000000000 */
[----:B------:R-:W-:Y:S01]  /*2d10*/  ISETP.NE.AND P2, PT, R119, RZ, PT ;  /* 0x000000ff7700720c */ /* 0x000fe20003f45270 */
[----:B------:R-:W-:Y:S01]  /*2d20*/  IMAD R53, R124, UR16, RZ ;  /* 0x000000107c357c24 */ /* 0x000fe2000f8e02ff */
[----:B------:R-:W-:Y:S01]  /*2d30*/  LEA R52, P3, R54, R22, 0x2 ;  /* 0x0000001636347211 */ /* 0x000fe200078610ff */
[----:B------:R-:W-:Y:S01]  /*2d40*/  IMAD R107, R124, UR8, RZ ;  /* 0x000000087c6b7c24 */ /* 0x000fe2000f8e02ff */
[----:B------:R-:W-:Y:S01]  /*2d50*/  ISETP.NE.AND P6, PT, R118, RZ, PT ;  /* 0x000000ff7600720c */ /* 0x000fe20003fc5270 */
[C---:B------:R-:W-:Y:S01]  /*2d60*/  IMAD R53, R120.reuse, UR17, R53 ;  /* 0x0000001178357c24 */ /* 0x040fe2000f8e0235 */
        /* <DEDUP_REMOVED lines=11> */
[C---:B0-----:R-:W-:Y:S02]  /*2e20*/  LEA R106, P3, R54.reuse, R80, 0x3 ;  /* 0x00000050366a7211 */ /* 0x041fe400078618ff */
        /* <DEDUP_REMOVED lines=8> */
[----:B------:R-:W-:Y:S01]  /*2eb0*/  ISETP.NE.AND P3, PT, R59, RZ, PT ;  /* 0x000000ff3b00720c */ /* 0x000fe20003f65270 */
[----:B------:R-:W-:Y:S01]  /*2ec0*/  HFMA2.MMA R110, -RZ, RZ, 0, 0 ;  /* 0x00000000ff6e7435 */ /* 0x000fe200000001ff */
[----:B------:R-:W-:Y:S02]  /*2ed0*/  CS2R R54, SRZ ;  /* 0x0000000000367805 */ /* 0x000fe4000001ff00 */
[----:B------:R-:W-:Y:S02]  /*2ee0*/  CS2R R116, SRZ ;  /* 0x0000000000747805 */ /* 0x000fe4000001ff00 */
[----:B------:R-:W-:Y:S01]  /*2ef0*/  MOV R126, RZ ;  /* 0x000000ff007e7202 */ /* 0x000fe20000000f00 */
[----:B------:R-:W5:Y:S04]  /*2f00*/  LDG.E.64 R112, desc[UR10][R112.64] ;  /* 0x0000000a70707981 */ /* 0x000f68000c1e1b00 */
[----:B------:R-:W3:Y:S01]  /*2f10*/  @!P2 LDG.E R54, desc[UR10][R52.64] ;  /* 0x0000000a3436a981 */ /* 0x000ee2000c1e1900 */
[----:B------:R-:W-:-:S03]  /*2f20*/  ISETP.NE.AND P2, PT, R114, RZ, PT ;  /* 0x000000ff7200720c */ /* 0x000fc60003f45270 */
[----:B------:R-:W4:Y:S01]  /*2f30*/  @!P3 LDG.E R110, desc[UR10][R52.64+0x80] ;  /* 0x0000800a346eb981 */ /* 0x000f22000c1e1900 */
[----:B------:R-:W-:-:S03]  /*2f40*/  CS2R R114, SRZ ;  /* 0x0000000000727805 */ /* 0x000fc6000001ff00 */
[----:B------:R-:W4:Y:S04]  /*2f50*/  @!P6 LDG.E R55, desc[UR10][R52.64+0x100] ;  /* 0x0001000a3437e981 */ /* 0x000f28000c1e1900 */
[----:B------:R-:W4:Y:S04]  /*2f60*/  @!P5 LDG.E R115, desc[UR10][R52.64+0x180] ;  /* 0x0001800a3473d981 */ /* 0x000f28000c1e1900 */
[----:B------:R-:W4:Y:S04]  /*2f70*/  @!P4 LDG.E R114, desc[UR10][R52.64+0x200] ;  /* 0x0002000a3472c981 */ /* 0x000f28000c1e1900 */
[----:B------:R-:W4:Y:S04]  /*2f80*/  @!P0 LDG.E R117, desc[UR10][R52.64+0x280] ;  /* 0x0002800a34758981 */ /* 0x000f28000c1e1900 */
[----:B------:R-:W4:Y:S04]  /*2f90*/  @!P1 LDG.E R116, desc[UR10][R52.64+0x300] ;  /* 0x0003000a34749981 */ /* 0x000f28000c1e1900 */
[----:B------:R0:W4:Y:S01]  /*2fa0*/  @!P2 LDG.E R126, desc[UR10][R52.64+0x380] ;  /* 0x0003800a347ea981 */ /* 0x000122000c1e1900 */
[----:B------:R-:W-:-:S02]  /*2fb0*/  IADD3 R133, R24, 0x40, RZ ;  /* 0x0000004018857810 */ /* 0x000fc40007ffe0ff */
[C---:B------:R-:W-:Y:S02]  /*2fc0*/  IADD3 R111, R24.reuse, 0x20, RZ ;  /* 0x00000020186f7810 */ /* 0x040fe40007ffe0ff */
[-C--:B------:R-:W-:Y:S02]  /*2fd0*/  LEA.HI.SX32 R132, R133, R24.reuse, 0x1b ;  /* 0x0000001885847211 */ /* 0x080fe400078fdaff */
[-C--:B------:R-:W-:Y:S02]  /*2fe0*/  LEA.HI.SX32 R128, R24, R24.reuse, 0x1b ;  /* 0x0000001818807211 */ /* 0x080fe400078fdaff */
[----:B------:R-:W-:Y:S02]  /*2ff0*/  LEA.HI.SX32 R130, R111, R24, 0x1b ;  /* 0x000000186f827211 */ /* 0x000fe400078fdaff */
[----:B------:R-:W-:Y:S02]  /*3000*/  LEA R111, R128, R65, 0x2 ;  /* 0x00000041806f7211 */ /* 0x000fe400078e10ff */
[----:B------:R-:W-:-:S02]  /*3010*/  IADD3 R139, R24, 0xc0, RZ ;  /* 0x000000c0188b7810 */ /* 0x000fc40007ffe0ff */
[-C--:B0-----:R-:W-:Y:S02]  /*3020*/  LEA R53, R130, R65.reuse, 0x2 ;  /* 0x0000004182357211 */ /* 0x081fe400078e10ff */
[----:B------:R-:W-:Y:S02]  /*3030*/  ISETP.NE.AND P4, PT, R29, RZ, PT ;  /* 0x000000ff1d00720c */ /* 0x000fe40003f85270 */
[----:B------:R-:W-:Y:S02]  /*3040*/  LEA R132, R132, R65, 0x2 ;  /* 0x0000004184847211 */ /* 0x000fe400078e10ff */
[C---:B------:R-:W-:Y:S02]  /*3050*/  IADD3 R135, R24.reuse, 0x80, RZ ;  /* 0x0000008018877810 */ /* 0x040fe40007ffe0ff */
[----:B------:R-:W-:Y:S02]  /*3060*/  IADD3 R141, R24, 0xe0, RZ ;  /* 0x000000e0188d7810 */ /* 0x000fe40007ffe0ff */
[----:B------:R-:W-:-:S02]  /*3070*/  LEA.HI.SX32 R128, R139, R24, 0x1b ;  /* 0x000000188b807211 */ /* 0x000fc400078fdaff */
[----:B------:R-:W-:Y:S02]  /*3080*/  IADD3 R137, R24, 0xa0, RZ ;  /* 0x000000a018897810 */ /* 0x000fe40007ffe0ff */
[----:B------:R-:W-:Y:S02]  /*3090*/  LEA.HI.SX32 R130, R141, R24, 0x1b ;  /* 0x000000188d827211 */ /* 0x000fe400078fdaff */
        /* <DEDUP_REMOVED lines=11> */
[----:B---3--:R2:W-:Y:S04]  /*3150*/  STS [R111], R54 ;  /* 0x000000366f007388 */ /* 0x0085e80000000800 */
[----:B----4-:R3:W-:Y:S04]  /*3160*/  STS [R53+0x80], R110 ;  /* 0x0000806e35007388 */ /* 0x0107e80000000800 */
[----:B------:R4:W-:Y:S01]  /*3170*/  STS [R132+0x100], R55 ;  /* 0x0001003784007388 */ /* 0x0009e20000000800 */
[----:B--2---:R-:W-:-:S02]  /*3180*/  LEA.HI.SX32 R54, R135, R24, 0x1b ;  /* 0x0000001887367211 */ /* 0x004fc400078fdaff */
[-C--:B------:R-:W-:Y:S02]  /*3190*/  LEA R52, R52, R65.reuse, 0x2 ;  /* 0x0000004134347211 */ /* 0x080fe400078e10ff */
[----:B---3--:R-:W-:Y:S02]  /*31a0*/  LEA.HI.SX32 R110, R137, R24, 0x1b ;  /* 0x00000018896e7211 */ /* 0x008fe400078fdaff */
[-C--:B----4-:R-:W-:Y:S02]  /*31b0*/  LEA R55, R128, R65.reuse, 0x2 ;  /* 0x0000004180377211 */ /* 0x090fe400078e10ff */
[----:B------:R-:W-:Y:S02]  /*31c0*/  SHF.L.U32 R128, R24, 0x3, RZ ;  /* 0x0000000318807819 */ /* 0x000fe400000006ff */
[-C--:B------:R-:W-:Y:S02]  /*31d0*/  LEA R53, R54, R65.reuse, 0x2 ;  /* 0x0000004136357211 */ /* 0x080fe400078e10ff */
[----:B------:R-:W-:-:S02]  /*31e0*/  LEA R133, R130, R65, 0x2 ;  /* 0x0000004182857211 */ /* 0x000fc400078e10ff */
[-C--:B------:R-:W-:Y:S02]  /*31f0*/  LEA R54, R110, R65.reuse, 0x2 ;  /* 0x000000416e367211 */ /* 0x080fe400078e10ff */
[----:B------:R-:W-:Y:S02]  /*3200*/  LEA R130, R129, R120, 0x8 ;  /* 0x0000007881827211 */ /* 0x000fe400078e40ff */
[----:B------:R-:W-:Y:S02]  /*3210*/  LEA.HI.SX32 R128, R128, R128, 0x1b ;  /* 0x0000008080807211 */ /* 0x000fe400078fdaff */
[----:B------:R-:W-:Y:S01]  /*3220*/  @P4 IADD3 R130, R29, 0x200, RZ ;  /* 0x000002001d824810 */ /* 0x000fe20007ffe0ff */
[----:B------:R-:W-:Y:S01]  /*3230*/  STS [R52+0x180], R115 ;  /* 0x0001807334007388 */ /* 0x000fe20000000800 */
[----:B------:R-:W-:Y:S01]  /*3240*/  LEA R128, R128, R65, 0x2 ;  /* 0x0000004180807211 */ /* 0x000fe200078e10ff */
[C---:B0-----:R-:W-:Y:S01]  /*3250*/  FMUL.FTZ R110, R134.reuse, R145 ;  /* 0x00000091866e7220 */ /* 0x041fe20000410000 */
[----:B-1----:R-:W-:Y:S01]  /*3260*/  FMUL.FTZ R111, R134, R143 ;  /* 0x0000008f866f7220 */ /* 0x002fe20000410000 */
[----:B------:R0:W-:Y:S01]  /*3270*/  STS [R53+0x200], R114 ;  /* 0x0002007235007388 */ /* 0x0001e20000000800 */
[----:B------:R-:W-:-:S03]  /*3280*/  LEA R130, R130, R65, 0x3 ;  /* 0x0000004182827211 */ /* 0x000fc600078e18ff */
[----:B------:R1:W-:Y:S04]  /*3290*/  STS [R54+0x280], R117 ;  /* 0x0002807536007388 */ /* 0x0003e80000000800 */
        /* <DEDUP_REMOVED lines=26> */
[----:B------:R2:W0:Y:S02]  /*3440*/  LDS.64 R114, [R52+0xc90] ;  /* 0x000c900034727984 */ /* 0x0004240000000a00 */
.L_x_17766:
[----:B------:R-:W-:Y:S05]  /*3450*/  BSYNC B0 ;  /* 0x0000000000007941 */ /* 0x000fea0003800000 */
.L_x_17765:
        /* <DEDUP_REMOVED lines=14> */
[C---:B------:R-:W-:Y:S01]  /*3540*/  FMUL.FTZ R0, R107.reuse, R63 ;  /* 0x0000003f6b007220 */ /* 0x040fe20000410000 */
[----:B------:R-:W-:Y:S01]  /*3550*/  MUFU.EX2 R130, R126 ;  /* 0x0000007e00827308 */ /* 0x000fe20000000800 */
[----:B------:R-:W-:Y:S01]  /*3560*/  ISETP.GE.AND P6, PT, R24, 0x1, PT ;  /* 0x000000011800780c */ /* 0x000fe20003fc6270 */
[----:B------:R-:W-:Y:S01]  /*3570*/  BSSY B0, `(.L_x_17767) ;  /* 0x00000dc000007945 */ /* 0x000fe20003800000 */
[----:B-1----:R-:W-:Y:S01]  /*3580*/  FMUL.RZ R52, R0, 0.15915493667125701904 ;  /* 0x3e22f98300347820 */ /* 0x002fe2000040c000 */
[----:B------:R-:W-:Y:S01]  /*3590*/  FMUL.FTZ R0, R107, R62 ;  /* 0x0000003e6b007220 */ /* 0x000fe20000410000 */
[----:B------:R-:W-:-:S03]  /*35a0*/  ISETP.GE.OR P5, PT, R6, UR21, P5 ;  /* 0x0000001506007c0c */ /* 0x000fc6000afa6670 */
[----:B------:R-:W-:Y:S01]  /*35b0*/  MUFU.SIN R55, R128 ;  /* 0x0000008000377308 */ /* 0x000fe20000000400 */
[----:B------:R-:W-:-:S07]  /*35c0*/  FMUL.RZ R134, R0, 0.15915493667125701904 ;  /* 0x3e22f98300867820 */ /* 0x000fce000040c000 */
[----:B------:R-:W1:Y:S02]  /*35d0*/  MUFU.EX2 R54, R54 ;  /* 0x0000003600367308 */ /* 0x000e640000000800 */
[----:B------:R-:W-:-:S06]  /*35e0*/  @!P5 LEA R146, R120, R65, 0x4 ;  /* 0x000000417892d211 */ /* 0x000fcc00078e20ff */
[----:B------:R1:W3:Y:S08]  /*35f0*/  MUFU.COS R133, R128 ;  /* 0x0000008000857308 */ /* 0x0002f00000000000 */
[----:B------:R-:W4:Y:S01]  /*3600*/  MUFU.SIN R139, R52 ;  /* 0x00000034008b7308 */ /* 0x000f220000000400 */
[----:B-1----:R-:W-:-:S04]  /*3610*/  FMUL.FTZ R128, R54, R55 ;  /* 0x0000003736807220 */ /* 0x002fc80000410000 */
[----:B------:R-:W-:Y:S01]  /*3620*/  FMUL.FTZ R53, R128, R141 ;  /* 0x0000008d80357220 */ /* 0x000fe20000410000 */
[----:B------:R-:W-:Y:S02]  /*3630*/  FMUL.FTZ R55, RZ, R128 ;  /* 0x00000080ff377220 */ /* 0x000fe40000410000 */
[----:B------:R1:W0:Y:S01]  /*3640*/  MUFU.COS R135, R52 ;  /* 0x0000003400877308 */ /* 0x0002220000000000 */
[----:B---3--:R-:W-:-:S04]  /*3650*/  FMUL.FTZ R126, R54, R133 ;  /* 0x00000085367e7220 */ /* 0x008fc80000410000 */
[----:B------:R-:W-:Y:S01]  /*3660*/  FFMA.FTZ R53, RZ, R126, R53 ;  /* 0x0000007eff357223 */ /* 0x000fe20000010035 */
[----:B------:R-:W-:Y:S02]  /*3670*/  FFMA.FTZ R0, R126, R141, -R55 ;  /* 0x0000008d7e007223 */ /* 0x000fe40000010837 */
[----:B------:R-:W-:Y:S01]  /*3680*/  MUFU.EX2 R132, R132 ;  /* 0x0000008400847308 */ /* 0x000fe20000000800 */
[----:B----4-:R-:W-:Y:S01]  /*3690*/  FMUL.FTZ R133, R130, R139 ;  /* 0x0000008b82857220 */ /* 0x010fe20000410000 */
[----:B------:R-:W-:Y:S01]  /*36a0*/  FADD.FTZ R54, RZ, R53 ;  /* 0x00000035ff367221 */ /* 0x000fe20000010000 */
[----:B------:R-:W-:Y:S01]  /*36b0*/  FFMA.FTZ R0, R41, R60, R0 ;  /* 0x0000003c29007223 */ /* 0x000fe20000010000 */
[-C--:B------:R-:W-:Y:S01]  /*36c0*/  FMUL.FTZ R53, R111, R128.reuse ;  /* 0x000000806f357220 */ /* 0x080fe20000410000 */
[----:B-1----:R-:W-:Y:S02]  /*36d0*/  FMUL.FTZ R52, R110, R128 ;  /* 0x000000806e347220 */ /* 0x002fe40000410000 */
[C---:B------:R-:W-:Y:S01]  /*36e0*/  FMUL.FTZ R139, R133.reuse, R0 ;  /* 0x00000000858b7220 */ /* 0x040fe20000410000 */
[----:B------:R-:W1:Y:S01]  /*36f0*/  MUFU.SIN R147, R134 ;  /* 0x0000008600937308 */ /* 0x000e620000000400 */
[----:B0-----:R-:W-:Y:S01]  /*3700*/  FMUL.FTZ R135, R130, R135 ;  /* 0x0000008782877220 */ /* 0x001fe20000410000 */
[----:B------:R-:W-:Y:S01]  /*3710*/  FMUL.FTZ R130, R133, R54 ;  /* 0x0000003685827220 */ /* 0x000fe20000410000 */
[----:B------:R-:W-:-:S02]  /*3720*/  FFMA.FTZ R52, R111, R126, R52 ;  /* 0x0000007e6f347223 */ /* 0x000fc40000010034 */
[C---:B------:R-:W-:Y:S01]  /*3730*/  FFMA.FTZ R139, R135.reuse, R54, R139 ;  /* 0x00000036878b7223 */ /* 0x040fe2000001008b */
[----:B------:R-:W-:Y:S01]  /*3740*/  FFMA.FTZ R55, R135, R0, -R130 ;  /* 0x0000000087377223 */ /* 0x000fe20000010882 */
[----:B------:R-:W-:Y:S01]  /*3750*/  FFMA.FTZ R0, R110, R126, -R53 ;  /* 0x0000007e6e007223 */ /* 0x000fe20000010835 */
[----:B------:R-:W0:Y:S01]  /*3760*/  MUFU.COS R149, R134 ;  /* 0x0000008600957308 */ /* 0x000e220000000000 */
[----:B------:R-:W-:Y:S01]  /*3770*/  FADD.FTZ R139, RZ, R139 ;  /* 0x0000008bff8b7221 */ /* 0x000fe20000010000 */
[C---:B------:R-:W-:Y:S01]  /*3780*/  FMUL.FTZ R53, R133.reuse, R52 ;  /* 0x0000003485357220 */ /* 0x040fe20000410000 */
[----:B------:R-:W-:-:S03]  /*3790*/  FMUL.FTZ R54, R133, R0 ;  /* 0x0000000085367220 */ /* 0x000fc60000410000 */
[C---:B------:R-:W-:Y:S01]  /*37a0*/  FFMA.FTZ R53, R135.reuse, R0, -R53 ;  /* 0x0000000087357223 */ /* 0x040fe20000010835 */
[----:B-1----:R-:W-:Y:S01]  /*37b0*/  FMUL.FTZ R150, R132, R147 ;  /* 0x0000009384967220 */ /* 0x002fe20000410000 */
[----:B------:R-:W-:Y:S01]  /*37c0*/  FFMA.FTZ R147, R42, R63, R55 ;  /* 0x0000003f2a937223 */ /* 0x000fe20000010037 */
[----:B------:R-:W-:Y:S02]  /*37d0*/  FFMA.FTZ R55, R135, R52, R54 ;  /* 0x0000003487377223 */ /* 0x000fe40000010036 */
[C---:B------:R-:W-:Y:S01]  /*37e0*/  FMUL.FTZ R130, R150.reuse, R139 ;  /* 0x0000008b96827220 */ /* 0x040fe20000410000 */
[----:B------:R-:W-:Y:S01]  /*37f0*/  FMUL.FTZ R52, R150, R53 ;  /* 0x0000003596347220 */ /* 0x000fe20000410000 */
[----:B0-----:R-:W-:Y:S01]  /*3800*/  FMUL.FTZ R152, R132, R149 ;  /* 0x0000009584987220 */ /* 0x001fe20000410000 */
[----:B------:R-:W-:-:S03]  /*3810*/  FMUL.FTZ R149, R150, R147 ;  /* 0x0000009396957220 */ /* 0x000fc60000410000 */
[C---:B------:R-:W-:Y:S01]  /*3820*/  FFMA.FTZ R132, R152.reuse, R147, -R130 ;  /* 0x0000009398847223 */ /* 0x040fe20000010882 */
[----:B------:R-:W-:Y:S01]  /*3830*/  FFMA.FTZ R149, R152, R139, R149 ;  /* 0x0000008b98957223 */ /* 0x000fe20000010095 */
[-C--:B------:R-:W-:Y:S01]  /*3840*/  FMUL.FTZ R139, R150, R55.reuse ;  /* 0x00000037968b7220 */ /* 0x080fe20000410000 */
[C---:B------:R-:W-:Y:S01]  /*3850*/  FFMA.FTZ R52, R152.reuse, R55, R52 ;  /* 0x0000003798347223 */ /* 0x040fe20000010034 */
[----:B------:R-:W-:Y:S01]  /*3860*/  FFMA.FTZ R132, R43, R62, R132 ;  /* 0x0000003e2b847223 */ /* 0x000fe20000010084 */
[----:B------:R-:W-:Y:S01]  /*3870*/  FADD.FTZ R130, RZ, R149 ;  /* 0x00000095ff827221 */ /* 0x000fe20000010000 */
[----:B------:R-:W-:Y:S02]  /*3880*/  FFMA.FTZ R0, R152, R53, -R139 ;  /* 0x0000003598007223 */ /* 0x000fe4000001088b */
[----:B------:R-:W-:Y:S04]  /*3890*/  SHFL.UP PT, R55, R52, 0x1, RZ ;  /* 0x0420000034377989 */ /* 0x000fe800000e00ff */
[----:B------:R-:W0:Y:S04]  /*38a0*/  SHFL.UP PT, R147, R130, 0x1, RZ ;  /* 0x0420000082937989 */ /* 0x000e2800000e00ff */
[----:B------:R-:W1:Y:S04]  /*38b0*/  SHFL.UP PT, R53, R0, 0x1, RZ ;  /* 0x0420000000357989 */ /* 0x000e6800000e00ff */
[----:B------:R-:W3:Y:S01]  /*38c0*/  SHFL.UP PT, R139, R132, 0x1, RZ ;  /* 0x04200000848b7989 */ /* 0x000ee200000e00ff */
[C---:B0-----:R-:W-:Y:S01]  /*38d0*/  FMUL.FTZ R149, R52.reuse, R147 ;  /* 0x0000009334957220 */ /* 0x041fe20000410000 */
[C---:B-1----:R-:W-:Y:S01]  /*38e0*/  FMUL.FTZ R54, R52.reuse, R53 ;  /* 0x0000003534367220 */ /* 0x042fe20000410000 */
[----:B---3--:R-:W-:-:S02]  /*38f0*/  FMUL.FTZ R134, R52, R139 ;  /* 0x0000008b34867220 */ /* 0x008fc40000410000 */
[C---:B------:R-:W-:Y:S01]  /*3900*/  FFMA.FTZ R149, R0.reuse, R139, -R149 ;  /* 0x0000008b00957223 */ /* 0x040fe20000010895 */
[-C--:B------:R-:W-:Y:S01]  /*3910*/  FFMA.FTZ R139, R0, R55.reuse, R54 ;  /* 0x00000037008b7223 */ /* 0x080fe20000010036 */
        /* <DEDUP_REMOVED lines=58> */
[----:B------:R-:W4:Y:S04]  /*3cc0*/  SHFL.UP PT, R55, R134, 0x10, RZ ;  /* 0x0600000086377989 */ /* 0x000f2800000e00ff */
[----:B--2---:R-:W-:Y:S01]  /*3cd0*/  SHFL.IDX PT, R117, R117, RZ, 0x1f ;  /* 0x00001fff75757589 */ /* 0x004fe200000e0000 */
[C---:B0-----:R-:W-:Y:S01]  /*3ce0*/  FMUL.FTZ R149, R134.reuse, R147 ;  /* 0x0000009386957220 */ /* 0x041fe20000410000 */
[C---:B-1----:R-:W-:Y:S01]  /*3cf0*/  FMUL.FTZ R52, R134.reuse, R53 ;  /* 0x0000003586347220 */ /* 0x042fe20000410000 */
[----:B---3--:R-:W-:-:S02]  /*3d00*/  FMUL.FTZ R54, R134, R139 ;  /* 0x0000008b86367220 */ /* 0x008fc40000410000 */
[C---:B------:R-:W-:Y:S01]  /*3d10*/  FFMA.FTZ R149, R0.reuse, R139, -R149 ;  /* 0x0000008b00957223 */ /* 0x040fe20000010895 */
[-C--:B----4-:R-:W-:Y:S01]  /*3d20*/  FFMA.FTZ R139, R0, R55.reuse, R52 ;  /* 0x00000037008b7223 */ /* 0x090fe20000010034 */
[----:B------:R-:W-:Y:S01]  /*3d30*/  FMUL.FTZ R52, R134, R55 ;  /* 0x0000003786347220 */ /* 0x000fe20000410000 */
[----:B------:R-:W-:Y:S01]  /*3d40*/  FFMA.FTZ R147, R0, R147, R54 ;  /* 0x0000009300937223 */ /* 0x000fe20000010036 */
[----:B------:R-:W-:Y:S01]  /*3d50*/  @P6 FADD.FTZ R132, R132, R149 ;  /* 0x0000009584846221 */ /* 0x000fe20000010000 */
[----:B------:R-:W-:Y:S02]  /*3d60*/  CS2R R54, SRZ ;  /* 0x0000000000367805 */ /* 0x000fe4000001ff00 */
[----:B------:R-:W-:Y:S01]  /*3d70*/  FSEL R134, R134, R139, !P6 ;  /* 0x0000008b86867208 */ /* 0x000fe20007000000 */
[----:B------:R-:W-:Y:S01]  /*3d80*/  @P6 FFMA.FTZ R0, R0, R53, -R52 ;  /* 0x0000003500006223 */ /* 0x000fe20000010834 */
[----:B------:R0:W-:Y:S01]  /*3d90*/  SHFL.IDX PT, R139, R116, RZ, 0x1f ;  /* 0x00001fff748b7589 */ /* 0x0001e200000e0000 */
[----:B------:R-:W-:Y:S01]  /*3da0*/  @P6 FADD.FTZ R130, R130, R147 ;  /* 0x0000009382826221 */ /* 0x000fe20000010000 */
[----:B------:R-:W-:Y:S01]  /*3db0*/  HFMA2.MMA R53, -RZ, RZ, 0, 0 ;  /* 0x00000000ff357435 */ /* 0x000fe200000001ff */
[----:B------:R-:W-:Y:S01]  /*3dc0*/  MOV R52, 0x3f800000 ;  /* 0x3f80000000347802 */ /* 0x000fe20000000f00 */
[----:B------:R-:W1:Y:S04]  /*3dd0*/  SHFL.UP PT, R134, R134, 0x1, RZ ;  /* 0x0420000086867989 */ /* 0x000e6800000e00ff */
[----:B------:R-:W2:Y:S01]  /*3de0*/  SHFL.UP PT, R0, R0, 0x1, RZ ;  /* 0x0420000000007989 */ /* 0x000ea200000e00ff */
[----:B0----5:R-:W-:-:S03]  /*3df0*/  FMUL.FTZ R116, R112, R140 ;  /* 0x0000008c70747220 */ /* 0x021fc60000410000 */
[----:B------:R-:W0:Y:S01]  /*3e00*/  SHFL.UP PT, R130, R130, 0x1, RZ ;  /* 0x0420000082827989 */ /* 0x000e2200000e00ff */
[----:B------:R-:W-:-:S03]  /*3e10*/  FFMA.FTZ R151, R113, R138, R116 ;  /* 0x0000008a71977223 */ /* 0x000fc60000010074 */
[----:B------:R-:W3:Y:S04]  /*3e20*/  SHFL.UP PT, R132, R132, 0x1, RZ ;  /* 0x0420000084847989 */ /* 0x000ee800000e00ff */
[----:B------:R4:W3:Y:S01]  /*3e30*/  @!P5 LDS.128 R52, [R146+0x1d90] ;  /* 0x001d90009234d984 */ /* 0x0008e20000000c00 */
[C---:B-1----:R-:W-:Y:S01]  /*3e40*/  FMUL.FTZ R136, R134.reuse, R139 ;  /* 0x0000008b86887220 */ /* 0x042fe20000410000 */
[----:B------:R-:W-:Y:S01]  /*3e50*/  FMUL.FTZ R147, R134, R117 ;  /* 0x0000007586937220 */ /* 0x000fe20000410000 */
[----:B------:R-:W-:Y:S01]  /*3e60*/  FMUL.FTZ R134, R112, R153 ;  /* 0x0000009970867220 */ /* 0x000fe20000410000 */
[----:B----4-:R-:W-:Y:S01]  /*3e70*/  FADD.FTZ R146, R57, R57 ;  /* 0x0000003939927221 */ /* 0x010fe20000010000 */
[C---:B--2---:R-:W-:Y:S01]  /*3e80*/  FFMA.FTZ R149, R0.reuse, R117, R136 ;  /* 0x0000007500957223 */ /* 0x044fe20000010088 */
[----:B------:R-:W-:Y:S01]  /*3e90*/  FFMA.FTZ R147, R0, R139, -R147 ;  /* 0x0000008b00937223 */ /* 0x000fe20000010893 */
[----:B------:R-:W-:Y:S01]  /*3ea0*/  FADD.FTZ R0, R64, R64 ;  /* 0x0000004040007221 */ /* 0x000fe20000010000 */
[C---:B------:R-:W-:Y:S01]  /*3eb0*/  FFMA.FTZ R155, R113.reuse, R143, R134 ;  /* 0x0000008f719b7223 */ /* 0x040fe20000010086 */
[----:B0-----:R-:W-:Y:S01]  /*3ec0*/  @P4 FADD.FTZ R117, R130, R149 ;  /* 0x0000009582754221 */ /* 0x001fe20000010000 */
[C---:B------:R-:W-:Y:S01]  /*3ed0*/  FMUL.FTZ R149, R113.reuse, R153 ;  /* 0x0000009971957220 */ /* 0x040fe20000410000 */
[----:B------:R-:W-:Y:S01]  /*3ee0*/  FMUL.FTZ R151, R146, R151 ;  /* 0x0000009792977220 */ /* 0x000fe20000410000 */
[----:B------:R-:W-:Y:S01]  /*3ef0*/  FMUL.FTZ R155, R0, R155 ;  /* 0x0000009b009b7220 */ /* 0x000fe20000410000 */
[----:B---3--:R-:W-:Y:S01]  /*3f00*/  @P4 FADD.FTZ R139, R132, R147 ;  /* 0x00000093848b4221 */ /* 0x008fe20000010000 */
[----:B------:R-:W-:Y:S01]  /*3f10*/  FFMA.FTZ R149, R112, R143, -R149 ;  /* 0x0000008f70957223 */ /* 0x000fe20000010895 */
[----:B------:R-:W-:Y:S01]  /*3f20*/  FMUL.FTZ R147, R113, R140 ;  /* 0x0000008c71937220 */ /* 0x000fe20000410000 */
[-C--:B------:R-:W-:Y:S01]  /*3f30*/  FMUL.FTZ R161, R152, R155.reuse ;  /* 0x0000009b98a17220 */ /* 0x080fe20000410000 */
[----:B------:R-:W-:Y:S01]  /*3f40*/  FMUL.FTZ R159, R150, R155 ;  /* 0x0000009b969f7220 */ /* 0x000fe20000410000 */
[----:B------:R-:W-:Y:S01]  /*3f50*/  FMUL.FTZ R157, R0, R149 ;  /* 0x00000095009d7220 */ /* 0x000fe20000410000 */
[----:B------:R-:W-:Y:S01]  /*3f60*/  FFMA.FTZ R147, R112, R138, -R147 ;  /* 0x0000008a70937223 */ /* 0x000fe20000010893 */
[----:B------:R-:W-:-:S02]  /*3f70*/  ISETP.NE.AND P4, PT, R19, 0x1f, PT ;  /* 0x0000001f1300780c */ /* 0x000fc40003f85270 */
[----:B------:R-:W-:Y:S01]  /*3f80*/  FFMA.FTZ R130, -R150, R157, -R161 ;  /* 0x0000009d96827223 */ /* 0x000fe200000109a1 */
[----:B------:R-:W-:Y:S01]  /*3f90*/  FMUL.FTZ R149, R146, R147 ;  /* 0x0000009392957220 */ /* 0x000fe20000410000 */
[----:B------:R-:W-:Y:S01]  /*3fa0*/  FFMA.FTZ R116, R152, R157, -R159 ;  /* 0x0000009d98747223 */ /* 0x000fe2000001089f */
[-C--:B------:R-:W-:Y:S01]  /*3fb0*/  FMUL.FTZ R159, R113, R137.reuse ;  /* 0x00000089719f7220 */ /* 0x080fe20000410000 */
[----:B------:R-:W-:Y:S01]  /*3fc0*/  FADD.FTZ R132, -R151, R130 ;  /* 0x0000008297847221 */ /* 0x000fe20000010100 */
[----:B------:R-:W-:Y:S01]  /*3fd0*/  FADD.FTZ R147, R58, R58 ;  /* 0x0000003a3a937221 */ /* 0x000fe20000010000 */
[----:B------:R-:W-:Y:S01]  /*3fe0*/  FADD.FTZ R130, R149, R116 ;  /* 0x0000007495827221 */ /* 0x000fe20000010000 */
[C---:B------:R-:W-:Y:S01]  /*3ff0*/  FMUL.FTZ R116, R112.reuse, R137 ;  /* 0x0000008970747220 */ /* 0x040fe20000410000 */
[C---:B------:R-:W-:Y:S01]  /*4000*/  FMUL.FTZ R136, R133.reuse, -R132 ;  /* 0x8000008485887220 */ /* 0x040fe20000410000 */
[-C--:B------:R-:W-:Y:S01]  /*4010*/  FFMA.FTZ R134, R112, R145.reuse, -R159 ;  /* 0x0000009170867223 */ /* 0x080fe2000001089f */
[-C--:B------:R-:W-:Y:S01]  /*4020*/  FMUL.FTZ R161, R133, -R130.reuse ;  /* 0x8000008285a17220 */ /* 0x080fe20000410000 */
[----:B------:R-:W-:Y:S01]  /*4030*/  FFMA.FTZ R116, R113, R145, R116 ;  /* 0x0000009171747223 */ /* 0x000fe20000010074 */
[----:B------:R-:W-:Y:S01]  /*4040*/  FFMA.FTZ R159, R135, R130, -R136 ;  /* 0x00000082879f7223 */ /* 0x000fe20000010888 */
[----:B------:R-:W-:Y:S01]  /*4050*/  FMUL.FTZ R134, R147, R134 ;  /* 0x0000008693867220 */ /* 0x000fe20000410000 */
[----:B------:R-:W-:Y:S01]  /*4060*/  FFMA.FTZ R163, R135, R132, R161 ;  /* 0x0000008487a37223 */ /* 0x000fe200000100a1 */
[----:B------:R-:W-:Y:S01]  /*4070*/  FMUL.FTZ R136, R147, R116 ;  /* 0x0000007493887220 */ /* 0x000fe20000410000 */
[----:B------:R-:W-:-:S03]  /*4080*/  FMUL.FTZ R161, R150, -R114 ;  /* 0x8000007296a17220 */ /* 0x000fc60000410000 */
[----:B------:R-:W-:Y:S01]  /*4090*/  FADD.FTZ R165, -R136, R163 ;  /* 0x000000a388a57221 */ /* 0x000fe20000010100 */
[----:B------:R-:W-:Y:S01]  /*40a0*/  FADD.FTZ R163, R134, R159 ;  /* 0x0000009f86a37221 */ /* 0x000fe20000010000 */
[-C--:B------:R-:W-:Y:S01]  /*40b0*/  FMUL.FTZ R159, R150, R115.reuse ;  /* 0x00000073969f7220 */ /* 0x080fe20000410000 */
[----:B------:R-:W-:Y:S01]  /*40c0*/  FFMA.FTZ R130, R152, -R115, R161 ;  /* 0x8000007398827223 */ /* 0x000fe200000100a1 */
[C---:B------:R-:W-:Y:S01]  /*40d0*/  FMUL.FTZ R161, R128.reuse, -R165 ;  /* 0x800000a580a17220 */ /* 0x040fe20000410000 */
[-C--:B------:R-:W-:Y:S01]  /*40e0*/  FMUL.FTZ R148, R128, -R163.reuse ;  /* 0x800000a380947220 */ /* 0x080fe20000410000 */
[----:B------:R-:W-:Y:S01]  /*40f0*/  FFMA.FTZ R116, R152, R114, -R159 ;  /* 0x0000007298747223 */ /* 0x000fe2000001089f */
[C---:B------:R-:W-:Y:S01]  /*4100*/  FMUL.FTZ R132, R133.reuse, -R130 ;  /* 0x8000008285847220 */ /* 0x040fe20000410000 */
[C---:B------:R-:W-:Y:S01]  /*4110*/  FFMA.FTZ R163, R126.reuse, R163, -R161 ;  /* 0x000000a37ea37223 */ /* 0x040fe200000108a1 */
        /* <DEDUP_REMOVED lines=9> */
[C---:B------:R-:W-:Y:S01]  /*41b0*/  FMUL.FTZ R160, R128.reuse, -R154 ;  /* 0x8000009a80a07220 */ /* 0x040fe20000410000 */
[----:B------:R-:W-:Y:S01]  /*41c0*/  FMUL.FTZ R156, R128, -R161 ;  /* 0x800000a1809c7220 */ /* 0x000fe20000410000 */
        /* <DEDUP_REMOVED lines=22> */
.L_x_17768:
[----:B------:R-:W-:Y:S05]  /*4330*/  BSYNC B0 ;  /* 0x0000000000007941 */ /* 0x000fea0003800000 */
.L_x_17767:
        /* <DEDUP_REMOVED lines=8> */
[CC--:B----4-:R-:W-:Y:S01]  /*43c0*/  FMUL.FTZ R165, R161.reuse, R159.reuse ;  /* 0x0000009fa1a57220 */ /* 0x0d0fe20000410000 */
        /* <DEDUP_REMOVED lines=9> */
.L_x_17770:
[----:B------:R-:W-:Y:S05]  /*4460*/  BSYNC B0 ;  /* 0x0000000000007941 */ /* 0x000fea0003800000 */
.L_x_17769:
        /* <DEDUP_REMOVED lines=8> */
[CC--:B----4-:R-:W-:Y:S01]  /*44f0*/  FMUL.FTZ R165, R161.reuse, R159.reuse ;  /* 0x0000009fa1a57220 */ /* 0x0d0fe20000410000 */
        /* <DEDUP_REMOVED lines=9> */
.L_x_17772:
[----:B------:R-:W-:Y:S05]  /*4590*/  BSYNC B0 ;  /* 0x0000000000007941 */ /* 0x000fea0003800000 */
.L_x_17771:
        /* <DEDUP_REMOVED lines=8> */
[CC--:B----4-:R-:W-:Y:S01]  /*4620*/  FMUL.FTZ R165, R161.reuse, R159.reuse ;  /* 0x0000009fa1a57220 */ /* 0x0d0fe20000410000 */
        /* <DEDUP_REMOVED lines=9> */
.L_x_17774:
[----:B------:R-:W-:Y:S05]  /*46c0*/  BSYNC B0 ;  /* 0x0000000000007941 */ /* 0x000fea0003800000 */
.L_x_17773:
        /* <DEDUP_REMOVED lines=8> */
[CC--:B------:R-:W-:Y:S01]  /*4750*/  FMUL.FTZ R165, R161.reuse, R159.reuse ;  /* 0x0000009fa1a57220 */ /* 0x0c0fe20000410000 */
        /* <DEDUP_REMOVED lines=9> */
.L_x_17776:
[----:B------:R-:W-:Y:S05]  /*47f0*/  BSYNC B0 ;  /* 0x0000000000007941 */ /* 0x000fea0003800000 */
.L_x_17775:
[----:B------:R-:W-:Y:S01]  /*4800*/  SHFL.DOWN PT, R165, R161, 0x1, 0x1f ;  /* 0x08201f00a1a57f89 */ /* 0x000fe200000e0000 */
[----:B------:R-:W-:Y:S01]  /*4810*/  ISETP.NE.AND P4, PT, R29, RZ, PT ;  /* 0x000000ff1d00720c */ /* 0x000fe20003f85270 */
[----:B------:R-:W-:Y:S02]  /*4820*/  BSSY B0, `(.L_x_17777) ;  /* 0x00000c5000007945 */ /* 0x000fe40003800000 */
[----:B0-----:R-:W0:Y:S04]  /*4830*/  SHFL.IDX PT, R158, R55, RZ, 0x1f ;  /* 0x00001fff379e7589 */ /* 0x001e2800000e0000 */
        /* <DEDUP_REMOVED lines=9> */
[C---:B----4-:R-:W-:Y:S01]  /*48d0*/  @P3 FFMA.FTZ R165, R163.reuse, R158, R165 ;  /* 0x0000009ea3a53223 */ /* 0x050fe200000100a5 */
[----:B------:R-:W-:Y:S01]  /*48e0*/  @P3 FFMA.FTZ R164, R163, R159, -R164 ;  /* 0x0000009fa3a43223 */ /* 0x000fe200000108a4 */
[C---:B------:R-:W-:Y:S01]  /*48f0*/  FMUL.FTZ R163, R111.reuse, R139 ;  /* 0x0000008b6fa37220 */ /* 0x040fe20000410000 */
[----:B------:R-:W3:Y:S01]  /*4900*/  SHFL.IDX PT, R156, R156, RZ, 0x1f ;  /* 0x00001fff9c9c7589 */ /* 0x000ee200000e0000 */
[----:B------:R-:W-:Y:S01]  /*4910*/  @P3 FADD.FTZ R158, R116, R165 ;  /* 0x000000a5749e3221 */ /* 0x000fe20000010000 */
[-C--:B------:R-:W-:Y:S01]  /*4920*/  FMUL.FTZ R116, R111, R117.reuse ;  /* 0x000000756f747220 */ /* 0x080fe20000410000 */
[----:B------:R-:W-:Y:S01]  /*4930*/  FFMA.FTZ R117, R110, R117, R163 ;  /* 0x000000756e757223 */ /* 0x000fe200000100a3 */
[----:B------:R-:W-:Y:S02]  /*4940*/  @P3 FADD.FTZ R159, R162, R164 ;  /* 0x000000a4a29f3221 */ /* 0x000fe40000010000 */
[----:B------:R-:W-:Y:S01]  /*4950*/  FFMA.FTZ R116, R110, R139, -R116 ;  /* 0x0000008b6e747223 */ /* 0x000fe20000010874 */
[----:B------:R-:W-:-:S03]  /*4960*/  FADD.FTZ R117, RZ, R117 ;  /* 0x00000075ff757221 */ /* 0x000fc60000010000 */
[----:B------:R-:W-:Y:S01]  /*4970*/  FADD.FTZ R141, R141, R116 ;  /* 0x000000748d8d7221 */ /* 0x000fe20000010000 */
[-C--:B------:R-:W-:Y:S01]  /*4980*/  FMUL.FTZ R139, R142, R117.reuse ;  /* 0x000000758e8b7220 */ /* 0x080fe20000410000 */
[-C--:B------:R-:W-:Y:S01]  /*4990*/  FMUL.FTZ R163, R128, R117.reuse ;  /* 0x0000007580a37220 */ /* 0x080fe20000410000 */
[----:B------:R-:W-:Y:S01]  /*49a0*/  FMUL.FTZ R116, R112, R117 ;  /* 0x0000007570747220 */ /* 0x000fe20000410000 */
[-C--:B------:R-:W-:Y:S01]  /*49b0*/  FMUL.FTZ R142, R142, R141.reuse ;  /* 0x0000008d8e8e7220 */ /* 0x080fe20000410000 */
[----:B------:R-:W-:Y:S01]  /*49c0*/  FMUL.FTZ R110, R128, R141 ;  /* 0x0000008d806e7220 */ /* 0x000fe20000410000 */
[C---:B------:R-:W-:Y:S01]  /*49d0*/  FMUL.FTZ R165, R113.reuse, R117 ;  /* 0x0000007571a57220 */ /* 0x040fe20000410000 */
[C---:B------:R-:W-:Y:S01]  /*49e0*/  FFMA.FTZ R139, R144.reuse, R141, -R139 ;  /* 0x0000008d908b7223 */ /* 0x040fe2000001088b */
[-C--:B------:R-:W-:Y:S01]  /*49f0*/  FFMA.FTZ R111, R144, R117.reuse, R142 ;  /* 0x00000075906f7223 */ /* 0x080fe2000001008e */
[C---:B------:R-:W-:Y:S01]  /*4a00*/  FFMA.FTZ R110, R126.reuse, R117, R110 ;  /* 0x000000757e6e7223 */ /* 0x040fe2000001006e */
[-C--:B------:R-:W-:Y:S01]  /*4a10*/  FFMA.FTZ R142, R126, R141.reuse, -R163 ;  /* 0x0000008d7e8e7223 */ /* 0x080fe200000108a3 */
[-C--:B------:R-:W-:Y:S01]  /*4a20*/  FFMA.FTZ R163, R113, R141.reuse, R116 ;  /* 0x0000008d71a37223 */ /* 0x080fe20000010074 */
[----:B------:R-:W-:Y:S01]  /*4a30*/  FFMA.FTZ R165, R112, R141, -R165 ;  /* 0x0000008d70a57223 */ /* 0x000fe200000108a5 */
[----:B------:R-:W-:Y:S01]  /*4a40*/  FADD.FTZ R116, RZ, R110 ;  /* 0x0000006eff747221 */ /* 0x000fe20000010000 */
[----:B------:R-:W-:Y:S01]  /*4a50*/  FFMA.FTZ R142, R41, R60, R142 ;  /* 0x0000003c298e7223 */ /* 0x000fe2000001008e */
[C---:B------:R-:W-:Y:S01]  /*4a60*/  FFMA.FTZ R144, -R148.reuse, R111, RZ ;  /* 0x0000006f94907223 */ /* 0x040fe200000101ff */
[C---:B------:R-:W-:Y:S01]  /*4a70*/  FFMA.FTZ R110, R148.reuse, R139, RZ ;  /* 0x0000008b946e7223 */ /* 0x040fe200000100ff */
[C---:B------:R-:W-:Y:S01]  /*4a80*/  FMUL.FTZ R164, R137.reuse, R116 ;  /* 0x0000007489a47220 */ /* 0x040fe20000410000 */
[-C--:B------:R-:W-:Y:S01]  /*4a90*/  FMUL.FTZ R137, R137, R142.reuse ;  /* 0x0000008e89897220 */ /* 0x080fe20000410000 */
[C---:B------:R-:W-:Y:S01]  /*4aa0*/  FMUL.FTZ R162, R133.reuse, R142 ;  /* 0x0000008e85a27220 */ /* 0x040fe20000410000 */
[-C--:B------:R-:W-:Y:S01]  /*4ab0*/  FMUL.FTZ R111, R133, R116.reuse ;  /* 0x00000074856f7220 */ /* 0x080fe20000410000 */
[C---:B------:R-:W-:Y:S01]  /*4ac0*/  FMUL.FTZ R139, R148.reuse, R165 ;  /* 0x000000a5948b7220 */ /* 0x040fe20000410000 */
[----:B------:R-:W-:Y:S01]  /*4ad0*/  FFMA.FTZ R148, -R148, R163, -RZ ;  /* 0x000000a394947223 */ /* 0x000fe200000109ff */
[-C--:B------:R-:W-:Y:S01]  /*4ae0*/  FFMA.FTZ R137, R145, R116.reuse, R137 ;  /* 0x0000007491897223 */ /* 0x080fe20000010089 */
[----:B------:R-:W-:Y:S01]  /*4af0*/  FFMA.FTZ R162, R135, R116, R162 ;  /* 0x0000007487a27223 */ /* 0x000fe200000100a2 */
[-C--:B------:R-:W-:Y:S01]  /*4b00*/  FFMA.FTZ R163, R145, R142.reuse, -R164 ;  /* 0x0000008e91a37223 */ /* 0x080fe200000108a4 */
[----:B------:R-:W-:Y:S01]  /*4b10*/  FFMA.FTZ R145, R135, R142, -R111 ;  /* 0x0000008e87917223 */ /* 0x000fe2000001086f */
[C---:B------:R-:W-:Y:S01]  /*4b20*/  FFMA.FTZ R137, -R147.reuse, R137, R144 ;  /* 0x0000008993897223 */ /* 0x040fe20000010190 */
[----:B------:R-:W-:Y:S01]  /*4b30*/  FADD.FTZ R111, RZ, R162 ;  /* 0x000000a2ff6f7221 */ /* 0x000fe20000010000 */
[----:B------:R-:W-:Y:S01]  /*4b40*/  FFMA.FTZ R163, R147, R163, R110 ;  /* 0x000000a393a37223 */ /* 0x000fe2000001006e */
[CC--:B------:R-:W-:Y:S01]  /*4b50*/  FMUL.FTZ R144, R113.reuse, R116.reuse ;  /* 0x0000007471907220 */ /* 0x0c0fe20000410000 */
[----:B------:R-:W-:Y:S01]  /*4b60*/  FFMA.FTZ R145, R42, R63, R145 ;  /* 0x0000003f2a917223 */ /* 0x000fe20000010091 */
[----:B------:R-:W-:Y:S01]  /*4b70*/  FMUL.FTZ R110, R112, R116 ;  /* 0x00000074706e7220 */ /* 0x000fe20000410000 */
[----:B------:R-:W-:Y:S01]  /*4b80*/  FMUL.FTZ R165, R140, R111 ;  /* 0x0000006f8ca57220 */ /* 0x000fe20000410000 */
[-C--:B------:R-:W-:Y:S01]  /*4b90*/  FFMA.FTZ R144, R112, R142.reuse, -R144 ;  /* 0x0000008e70907223 */ /* 0x080fe20000010890 */
[-C--:B------:R-:W-:Y:S01]  /*4ba0*/  FMUL.FTZ R140, R140, R145.reuse ;  /* 0x000000918c8c7220 */ /* 0x080fe20000410000 */
[----:B------:R-:W-:Y:S01]  /*4bb0*/  FFMA.FTZ R110, R113, R142, R110 ;  /* 0x0000008e716e7223 */ /* 0x000fe2000001006e */
[C---:B------:R-:W-:Y:S01]  /*4bc0*/  FFMA.FTZ R165, R138.reuse, R145, -R165 ;  /* 0x000000918aa57223 */ /* 0x040fe200000108a5 */
[C---:B------:R-:W-:Y:S01]  /*4bd0*/  FMUL.FTZ R144, R147.reuse, R144 ;  /* 0x0000009093907220 */ /* 0x040fe20000410000 */
[----:B------:R-:W-:Y:S01]  /*4be0*/  FFMA.FTZ R140, R138, R111, R140 ;  /* 0x0000006f8a8c7223 */ /* 0x000fe2000001008c */
[----:B------:R-:W-:Y:S01]  /*4bf0*/  FFMA.FTZ R147, -R147, R110, -RZ ;  /* 0x0000006e93937223 */ /* 0x000fe200000109ff */
[----:B------:R-:W-:Y:S01]  /*4c00*/  FMUL.FTZ R110, R150, R145 ;  /* 0x00000091966e7220 */ /* 0x000fe20000410000 */
[----:B------:R-:W-:Y:S01]  /*4c10*/  FFMA.FTZ R163, R146, R165, R163 ;  /* 0x000000a592a37223 */ /* 0x000fe200000100a3 */
[-C--:B------:R-:W-:Y:S01]  /*4c20*/  FMUL.FTZ R165, R150, R111.reuse ;  /* 0x0000006f96a57220 */ /* 0x080fe20000410000 */
[----:B------:R-:W-:Y:S01]  /*4c30*/  FFMA.FTZ R137, -R146, R140, R137 ;  /* 0x0000008c92897223 */ /* 0x000fe20000010189 */
[CC--:B------:R-:W-:Y:S01]  /*4c40*/  FMUL.FTZ R140, R113.reuse, R111.reuse ;  /* 0x0000006f718c7220 */ /* 0x0c0fe20000410000 */
[-C--:B------:R-:W-:Y:S01]  /*4c50*/  FFMA.FTZ R110, R152, R111.reuse, R110 ;  /* 0x0000006f986e7223 */ /* 0x080fe2000001006e */
[----:B------:R-:W-:Y:S01]  /*4c60*/  FMUL.FTZ R138, R112, R111 ;  /* 0x0000006f708a7220 */ /* 0x000fe20000410000 */
[-C--:B------:R-:W-:Y:S01]  /*4c70*/  FFMA.FTZ R162, R152, R145.reuse, -R165 ;  /* 0x0000009198a27223 */ /* 0x080fe200000108a5 */
[-C--:B------:R-:W-:Y:S01]  /*4c80*/  FFMA.FTZ R140, R112, R145.reuse, -R140 ;  /* 0x00000091708c7223 */ /* 0x080fe2000001088c */
[----:B------:R-:W-:Y:S01]  /*4c90*/  FADD.FTZ R110, RZ, R110 ;  /* 0x0000006eff6e7221 */ /* 0x000fe20000010000 */
[----:B------:R-:W-:Y:S01]  /*4ca0*/  FFMA.FTZ R165, R113, R145, R138 ;  /* 0x0000009171a57223 */ /* 0x000fe2000001008a */
[----:B------:R-:W-:Y:S01]  /*4cb0*/  FFMA.FTZ R138, R43, R62, R162 ;  /* 0x0000003e2b8a7223 */ /* 0x000fe200000100a2 */
[----:B------:R-:W-:Y:S01]  /*4cc0*/  FMUL.FTZ R140, R146, R140 ;  /* 0x0000008c928c7220 */ /* 0x000fe20000410000 */
[-C--:B------:R-:W-:Y:S01]  /*4cd0*/  FMUL.FTZ R164, R112, R110.reuse ;  /* 0x0000006e70a47220 */ /* 0x080fe20000410000 */
[----:B------:R-:W-:Y:S01]  /*4ce0*/  FFMA.FTZ R146, -R146, R165, -RZ ;  /* 0x000000a592927223 */ /* 0x000fe200000109ff */
[C---:B------:R-:W-:Y:S01]  /*4cf0*/  FMUL.FTZ R162, R153.reuse, R110 ;  /* 0x0000006e99a27220 */ /* 0x040fe20000410000 */
[----:B------:R-:W-:Y:S01]  /*4d00*/  FMUL.FTZ R165, R153, R138 ;  /* 0x0000008a99a57220 */ /* 0x000fe20000410000 */
[C---:B------:R-:W-:Y:S01]  /*4d10*/  FMUL.FTZ R153, R113.reuse, R110 ;  /* 0x0000006e71997220 */ /* 0x040fe20000410000 */
[-C--:B------:R-:W-:Y:S01]  /*4d20*/  FFMA.FTZ R113, R113, R138.reuse, R164 ;  /* 0x0000008a71717223 */ /* 0x080fe200000100a4 */
[-C--:B------:R-:W-:Y:S01]  /*4d30*/  FMUL.FTZ R164, R158, -R115.reuse ;  /* 0x800000739ea47220 */ /* 0x080fe20000410000 */
[----:B------:R-:W-:Y:S01]  /*4d40*/  FMUL.FTZ R115, R159, -R115 ;  /* 0x800000739f737220 */ /* 0x000fe20000410000 */
[C---:B------:R-:W-:Y:S01]  /*4d50*/  FFMA.FTZ R162, R143.reuse, R138, -R162 ;  /* 0x0000008a8fa27223 */ /* 0x040fe200000108a2 */
[----:B------:R-:W-:Y:S01]  /*4d60*/  FFMA.FTZ R165, R143, R110, R165 ;  /* 0x0000006e8fa57223 */ /* 0x000fe200000100a5 */
[----:B------:R-:W-:Y:S01]  /*4d70*/  FFMA.FTZ R164, R159, R114, -R164 ;  /* 0x000000729fa47223 */ /* 0x000fe200000108a4 */
[----:B------:R-:W-:Y:S01]  /*4d80*/  FFMA.FTZ R153, R112, R138, -R153 ;  /* 0x0000008a70997223 */ /* 0x000fe20000010899 */
[----:B------:R-:W-:Y:S01]  /*4d90*/  FFMA.FTZ R114, R158, R114, R115 ;  /* 0x000000729e727223 */ /* 0x000fe20000010073 */
[C---:B------:R-:W-:Y:S01]  /*4da0*/  FMUL.FTZ R162, R0.reuse, R162 ;  /* 0x000000a200a27220 */ /* 0x040fe20000410000 */
[----:B------:R-:W-:Y:S01]  /*4db0*/  FADD.FTZ R157, R157, R164 ;  /* 0x000000a49d9d7221 */ /* 0x000fe20000010000 */
[C---:B------:R-:W-:Y:S01]  /*4dc0*/  FMUL.FTZ R112, R0.reuse, R165 ;  /* 0x000000a500707220 */ /* 0x040fe20000410000 */
[C---:B------:R-:W-:Y:S01]  /*4dd0*/  FMUL.FTZ R153, R0.reuse, R153 ;  /* 0x0000009900997220 */ /* 0x040fe20000410000 */
[----:B------:R-:W-:Y:S01]  /*4de0*/  FFMA.FTZ R113, -R0, R113, -RZ ;  /* 0x0000007100717223 */ /* 0x000fe200000109ff */
[----:B------:R-:W-:Y:S01]  /*4df0*/  FADD.FTZ R155, -R155, R114 ;  /* 0x000000729b9b7221 */ /* 0x000fe20000010100 */
[CC--:B-1----:R-:W-:Y:S01]  /*4e00*/  FMUL.FTZ R0, R161.reuse, R54.reuse ;  /* 0x00000036a1007220 */ /* 0x0c2fe20000410000 */
[C---:B------:R-:W-:Y:S01]  /*4e10*/  FMUL.FTZ R115, R161.reuse, R55 ;  /* 0x00000037a1737220 */ /* 0x040fe20000410000 */
[C---:B------:R-:W-:Y:S01]  /*4e20*/  FMUL.FTZ R159, R150.reuse, -R157 ;  /* 0x8000009d969f7220 */ /* 0x040fe20000410000 */
[----:B------:R-:W-:Y:S01]  /*4e30*/  FMUL.FTZ R150, R150, -R155 ;  /* 0x8000009b96967220 */ /* 0x000fe20000410000 */
[C---:B0-----:R-:W-:Y:S01]  /*4e40*/  FFMA.FTZ R55, R160.reuse, R55, R0 ;  /* 0x00000037a0377223 */ /* 0x041fe20000010000 */
[----:B------:R-:W-:Y:S01]  /*4e50*/  FFMA.FTZ R115, R160, R54, -R115 ;  /* 0x00000036a0737223 */ /* 0x000fe20000010873 */
[C---:B------:R-:W-:Y:S01]  /*4e60*/  FMUL.FTZ R0, R161.reuse, R52 ;  /* 0x00000034a1007220 */ /* 0x040fe20000410000 */
[C---:B------:R-:W-:Y:S01]  /*4e70*/  FFMA.FTZ R54, R152.reuse, R155, R159 ;  /* 0x0000009b98367223 */ /* 0x040fe2000001009f */
[----:B------:R-:W-:Y:S01]  /*4e80*/  FFMA.FTZ R114, R152, R157, -R150 ;  /* 0x0000009d98727223 */ /* 0x000fe20000010896 */
[-C--:B------:R-:W-:Y:S01]  /*4e90*/  FMUL.FTZ R143, R161, R53.reuse ;  /* 0x00000035a18f7220 */ /* 0x080fe20000410000 */
[----:B------:R-:W-:Y:S01]  /*4ea0*/  FFMA.FTZ R53, R160, R53, R0 ;  /* 0x00000035a0357223 */ /* 0x000fe20000010000 */
[----:B------:R-:W-:Y:S01]  /*4eb0*/  FADD.FTZ R0, -R151, R54 ;  /* 0x0000003697007221 */ /* 0x000fe20000010100 */
[----:B------:R-:W-:Y:S01]  /*4ec0*/  FADD.FTZ R114, R149, R114 ;  /* 0x0000007295727221 */ /* 0x000fe20000010000 */
[----:B--2---:R-:W-:Y:S01]  /*4ed0*/  FADD.FTZ R54, R154, R115 ;  /* 0x000000739a367221 */ /* 0x004fe20000010000 */
[----:B------:R-:W-:Y:S01]  /*4ee0*/  FADD.FTZ R112, R137, -R112 ;  /* 0x8000007089707221 */ /* 0x000fe20000010000 */
[C---:B------:R-:W-:Y:S01]  /*4ef0*/  FMUL.FTZ R150, R133.reuse, -R0 ;  /* 0x8000000085967220 */ /* 0x040fe20000410000 */
[----:B------:R-:W-:Y:S01]  /*4f00*/  FMUL.FTZ R133, R133, -R114 ;  /* 0x8000007285857220 */ /* 0x000fe20000410000 */
[----:B------:R-:W-:Y:S01]  /*4f10*/  FFMA.FTZ R52, R160, R52, -R143 ;  /* 0x00000034a0347223 */ /* 0x000fe2000001088f */
[----:B---3--:R-:W-:Y:S01]  /*4f20*/  FADD.FTZ R55, R156, R55 ;  /* 0x000000379c377221 */ /* 0x008fe20000010000 */
[C---:B------:R-:W-:Y:S01]  /*4f30*/  FFMA.FTZ R115, R135.reuse, R114, -R150 ;  /* 0x0000007287737223 */ /* 0x040fe20000010896 */
[----:B------:R-:W-:Y:S01]  /*4f40*/  FFMA.FTZ R133, R135, R0, R133 ;  /* 0x0000000087857223 */ /* 0x000fe20000010085 */
[----:B------:R-:W-:Y:S01]  /*4f50*/  @!P4 LEA R149, R120, R65, 0x4 ;  /* 0x000000417895c211 */ /* 0x000fe200078e20ff */
[----:B------:R-:W-:Y:S01]  /*4f60*/  FFMA.FTZ R141, R40, -R61, R141 ;  /* 0x8000003d288d7223 */ /* 0x000fe2000001008d */
[----:B------:R-:W-:Y:S01]  /*4f70*/  FADD.FTZ R135, R134, R115 ;  /* 0x0000007386877221 */ /* 0x000fe20000010000 */
[----:B------:R-:W-:Y:S01]  /*4f80*/  FADD.FTZ R133, -R136, R133 ;  /* 0x0000008588857221 */ /* 0x000fe20000010100 */
[----:B------:R-:W-:Y:S01]  /*4f90*/  FFMA.FTZ R142, R41, -R60, R142 ;  /* 0x8000003c298e7223 */ /* 0x000fe2000001008e */
[----:B------:R0:W-:Y:S01]  /*4fa0*/  @!P4 STS.128 [R149+0x1d90], R52 ;  /* 0x001d90349500c388 */ /* 0x0001e20000000c00 */
[----:B------:R-:W-:Y:S01]  /*4fb0*/  LEA.HI.SX32 R152, R18, R18, 0x1b ;  /* 0x0000001212987211 */ /* 0x000fe200078fdaff */
[C---:B------:R-:W-:Y:S01]  /*4fc0*/  FMUL.FTZ R115, R128.reuse, -R133 ;  /* 0x8000008580737220 */ /* 0x040fe20000410000 */
[----:B------:R-:W-:Y:S01]  /*4fd0*/  FMUL.FTZ R128, R128, -R135 ;  /* 0x8000008780807220 */ /* 0x000fe20000410000 */
[----:B------:R-:W-:Y:S01]  /*4fe0*/  FFMA.FTZ R145, R42, -R63, R145 ;  /* 0x8000003f2a917223 */ /* 0x000fe20000010091 */
[----:B------:R-:W-:Y:S01]  /*4ff0*/  LEA R143, R152, R65, 0x2 ;  /* 0x00000041988f7211 */ /* 0x000fe200078e10ff */
        /* <DEDUP_REMOVED lines=8> */
[-C--:B------:R-:W-:Y:S01]  /*5080*/  FMUL.FTZ R126, R132, R61.reuse ;  /* 0x0000003d847e7220 */ /* 0x080fe20000410000 */
[----:B------:R1:W-:Y:S01]  /*5090*/  STS [R143+0x430], R140 ;  /* 0x0004308c8f007388 */ /* 0x0003e20000000800 */
[----:B0-----:R-:W-:Y:S01]  /*50a0*/  FMUL.FTZ R52, R130, R61 ;  /* 0x0000003d82347220 */ /* 0x001fe20000410000 */
[----:B------:R-:W-:Y:S01]  /*50b0*/  FMUL.FTZ R55, R133, R60 ;  /* 0x0000003c85377220 */ /* 0x000fe20000410000 */
[C---:B------:R-:W-:Y:S01]  /*50c0*/  FMUL.FTZ R54, R117.reuse, R126 ;  /* 0x0000007e75367220 */ /* 0x040fe20000410000 */
[C---:B------:R-:W-:Y:S01]  /*50d0*/  FMUL.FTZ R115, R116.reuse, R137 ;  /* 0x0000008974737220 */ /* 0x040fe20000410000 */
[-C--:B------:R-:W-:Y:S01]  /*50e0*/  FMUL.FTZ R53, R117, R52.reuse ;  /* 0x0000003475357220 */ /* 0x080fe20000410000 */
[----:B------:R0:W-:Y:S01]  /*50f0*/  STS [R143+0x420], R139 ;  /* 0x0004208b8f007388 */ /* 0x0001e20000000800 */
[----:B------:R-:W-:Y:S01]  /*5100*/  FFMA.FTZ R54, R141, R52, -R54 ;  /* 0x000000348d367223 */ /* 0x000fe20000010836 */
[----:B------:R-:W-:Y:S01]  /*5110*/  FMUL.FTZ R52, R116, R55 ;  /* 0x0000003774347220 */ /* 0x000fe20000410000 */
[----:B------:R-:W-:Y:S01]  /*5120*/  FFMA.FTZ R53, R126, R141, R53 ;  /* 0x0000008d7e357223 */ /* 0x000fe20000010035 */
[----:B------:R-:W-:Y:S01]  /*5130*/  FFMA.FTZ R115, R142, R55, -R115 ;  /* 0x000000378e737223 */ /* 0x000fe20000010873 */
[----:B------:R-:W-:Y:S01]  /*5140*/  FADD.FTZ R54, RZ, R54 ;  /* 0x00000036ff367221 */ /* 0x000fe20000010000 */
[----:B------:R-:W-:Y:S01]  /*5150*/  FFMA.FTZ R52, R137, R142, R52 ;  /* 0x0000008e89347223 */ /* 0x000fe20000010034 */
[----:B------:R-:W-:Y:S01]  /*5160*/  FADD.FTZ R53, RZ, R53 ;  /* 0x00000035ff357221 */ /* 0x000fe20000010000 */
[-C--:B------:R-:W-:Y:S01]  /*5170*/  FFMA.FTZ R55, R145, R136.reuse, -R134 ;  /* 0x0000008891377223 */ /* 0x080fe20000010886 */
[----:B------:R-:W-:Y:S01]  /*5180*/  FADD.FTZ R54, R54, R115 ;  /* 0x0000007336367221 */ /* 0x000fe20000010000 */
[----:B------:R-:W-:Y:S01]  /*5190*/  IADD3 R115, -R74, R125, RZ ;  /* 0x0000007d4a737210 */ /* 0x000fe20007ffe1ff */
[----:B-1----:R-:W-:Y:S01]  /*51a0*/  FADD.FTZ R140, R53, R52 ;  /* 0x00000034358c7221 */ /* 0x002fe20000010000 */
[----:B------:R-:W-:Y:S01]  /*51b0*/  FMUL.FTZ R53, R111, R136 ;  /* 0x000000886f357220 */ /* 0x000fe20000410000 */
[-C--:B------:R-:W-:Y:S01]  /*51c0*/  FMUL.FTZ R134, R157, R62.reuse ;  /* 0x0000003e9d867220 */ /* 0x080fe20000410000 */
[----:B------:R-:W-:Y:S01]  /*51d0*/  LEA R136, R115, -R29, 0x1 ;  /* 0x8000001d73887211 */ /* 0x000fe200078e08ff */
[-C--:B0-----:R-:W-:Y:S01]  /*51e0*/  FFMA.FTZ R139, R43, -R62.reuse, R138 ;  /* 0x8000003e2b8b7223 */ /* 0x081fe2000001008a */
[----:B------:R-:W-:Y:S01]  /*51f0*/  STS [R143+0x424], R148 ;  /* 0x000424948f007388 */ /* 0x000fe20000000800 */
[----:B------:R-:W-:Y:S01]  /*5200*/  FMUL.FTZ R138, R155, R62 ;  /* 0x0000003e9b8a7220 */ /* 0x000fe20000410000 */
[----:B------:R-:W-:Y:S01]  /*5210*/  ISETP.GE.AND P3, PT, R136, 0x1, PT ;  /* 0x000000018800780c */ /* 0x000fe20003f66270 */
[----:B------:R-:W-:Y:S01]  /*5220*/  FMUL.FTZ R52, R110, R134 ;  /* 0x000000866e347220 */ /* 0x000fe20000410000 */
[----:B------:R0:W-:Y:S01]  /*5230*/  STS [R143+0x428], R144 ;  /* 0x000428908f007388 */ /* 0x0001e20000000800 */
[----:B------:R-:W-:-:S03]  /*5240*/  FADD.FTZ R162, R163, R162 ;  /* 0x000000a2a3a27221 */ /* 0x000fc60000010000 */
[----:B------:R-:W-:Y:S04]  /*5250*/  STS [R143+0x42c], R147 ;  /* 0x00042c938f007388 */ /* 0x000fe80000000800 */
[----:B------:R-:W-:Y:S01]  /*5260*/  STS [R143+0x434], R146 ;  /* 0x000434928f007388 */ /* 0x000fe20000000800 */
[----:B0-----:R-:W-:-:S03]  /*5270*/  FADD.FTZ R144, R54, R55 ;  /* 0x0000003736907221 */ /* 0x001fc60000010000 */
[----:B------:R-:W-:Y:S04]  /*5280*/  STS [R143+0x438], R153 ;  /* 0x000438998f007388 */ /* 0x000fe80000000800 */
[----:B------:R0:W-:Y:S02]  /*5290*/  STS [R143+0x43c], R113 ;  /* 0x00043c718f007388 */ /* 0x0001e40000000800 */
[----:B0-----:R-:W-:Y:S01]  /*52a0*/  FFMA.FTZ R113, R139, R138, -R52 ;  /* 0x0000008a8b717223 */ /* 0x001fe20000010834 */
[----:B------:R-:W-:Y:S01]  /*52b0*/  FFMA.FTZ R143, R128, R145, R53 ;  /* 0x00000091808f7223 */ /* 0x000fe20000010035 */
[----:B------:R-:W-:Y:S06]  /*52c0*/  BAR.SYNC.DEFER_BLOCKING 0x0 ;  /* 0x0000000000007b1d */ /* 0x000fec0000010000 */
[----:B------:R-:W-:Y:S05]  /*52d0*/  @!P3 BRA `(.L_x_17778) ;  /* 0x000000000064b947 */ /* 0x000fea0003800000 */
[----:B------:R-:W-:Y:S01]  /*52e0*/  LEA R54, R6, 0xffffff00, 0x8 ;  /* 0xffffff0006367811 */ /* 0x000fe200078e40ff */
[----:B------:R-:W-:Y:S01]  /*52f0*/  IMAD R147, R131, UR22, RZ ;  /* 0x0000001683937c24 */ /* 0x000fe2000f8e02ff */
[----:B------:R-:W-:Y:S02]  /*5300*/  SHF.R.U32.HI R146, RZ, 0x1, R87 ;  /* 0x00000001ff927819 */ /* 0x000fe40000011657 */
[----:B------:R-:W-:Y:S01]  /*5310*/  IADD3 R52, P3, R54, R29, RZ ;  /* 0x0000001d36347210 */ /* 0x000fe20007f7e0ff */
[----:B------:R-:W-:Y:S01]  /*5320*/  IMAD R147, R32, UR23, R147 ;  /* 0x0000001720937c24 */ /* 0x000fe2000f8e0293 */
[----:B------:R-:W-:Y:S01]  /*5330*/  SHF.R.U64 R149, R86, 0x1, R87 ;  /* 0x0000000156957819 */ /* 0x000fe20000001257 */
[----:B------:R-:W-:Y:S01]  /*5340*/  IMAD R146, R146, UR14, RZ ;  /* 0x0000000e92927c24 */ /* 0x000fe2000f8e02ff */
[----:B------:R-:W-:Y:S01]  /*5350*/  LEA.HI.X.SX32 R53, R54, RZ, 0x1, P3 ;  /* 0x000000ff36357211 */ /* 0x000fe200018f0eff */
[----:B------:R-:W-:-:S05]  /*5360*/  IMAD.WIDE.U32 R54, R32, UR22, RZ ;  /* 0x0000001620367c25 */ /* 0x000fca000f8e00ff */
[----:B------:R-:W-:Y:S01]  /*5370*/  IADD3 R55, R147, R55, RZ ;  /* 0x0000003793377210 */ /* 0x000fe20007ffe0ff */
[C---:B------:R-:W-:Y:S02]  /*5380*/  IMAD R147, R149.reuse, UR15, R146 ;  /* 0x0000000f95937c24 */ /* 0x040fe4000f8e0292 */
[----:B------:R-:W-:-:S05]  /*5390*/  IMAD.WIDE.U32 R54, R149, UR14, R54 ;  /* 0x0000000e95367c25 */ /* 0x000fca000f8e0036 */
[----:B------:R-:W-:Y:S01]  /*53a0*/  IADD3 R146, R147, R55, RZ ;  /* 0x0000003793927210 */ /* 0x000fe20007ffe0ff */
[----:B------:R-:W-:Y:S01]  /*53b0*/  IMAD R55, R124, UR18, RZ ;  /* 0x000000127c377c24 */ /* 0x000fe2000f8e02ff */
[----:B------:R-:W-:-:S03]  /*53c0*/  LEA R147, P3, R54, R84, 0x3 ;  /* 0x0000005436937211 */ /* 0x000fc600078618ff */
[----:B------:R-:W-:Y:S01]  /*53d0*/  IMAD R149, R120, UR19, R55 ;  /* 0x0000001378957c24 */ /* 0x000fe2000f8e0237 */
[----:B------:R-:W-:Y:S01]  /*53e0*/  LEA.HI.X R146, R54, R85, R146, 0x3, P3 ;  /* 0x0000005536927211 */ /* 0x000fe200018f1c92 */
[----:B------:R-:W-:-:S05]  /*53f0*/  IMAD.WIDE.U32 R54, R120, UR18, R52 ;  /* 0x0000001278367c25 */ /* 0x000fca000f8e0034 */
[----:B------:R-:W-:Y:S02]  /*5400*/  IADD3 R53, R55, R149, RZ ;  /* 0x0000009537357210 */ /* 0x000fe40007ffe0ff */
[----:B------:R-:W-:-:S04]  /*5410*/  LEA R52, P3, R54, R147, 0x2 ;  /* 0x0000009336347211 */ /* 0x000fc800078610ff */
[----:B------:R-:W-:Y:S02]  /*5420*/  LEA.HI.X R53, R54, R146, R53, 0x2, P3 ;  /* 0x0000009236357211 */ /* 0x000fe400018f1435 */
[----:B------:R-:W-:-:S04]  /*5430*/  LEA.HI.SX32 R54, R29, R29, 0x1b ;  /* 0x0000001d1d367211 */ /* 0x000fc800078fdaff */
[----:B------:R-:W-:-:S05]  /*5440*/  LEA R54, R54, R65, 0x2 ;  /* 0x0000004136367211 */ /* 0x000fca00078e10ff */
[----:B------:R-:W0:Y:S04]  /*5450*/  LDS R55, [R54+0x420] ;  /* 0x0004200036377984 */ /* 0x000e280000000800 */
[----:B0-----:R0:W-:Y:S02]  /*5460*/  REDG.E.ADD.F32.FTZ.RN.STRONG.GPU desc[UR10][R52.64], R55 ;  /* 0x00000037340079a6 */ /* 0x0011e4000c10f38a */
.L_x_17778:
[----:B------:R-:W-:Y:S05]  /*5470*/  BSYNC B0 ;  /* 0x0000000000007941 */ /* 0x000fea0003800000 */
.L_x_17777:
[C---:B0-----:R-:W-:Y:S01]  /*5480*/  IADD3 R52, R29.reuse, 0x20, RZ ;  /* 0x000000201d347810 */ /* 0x041fe20007ffe0ff */
[----:B------:R-:W-:Y:S01]  /*5490*/  USHF.L.U64.HI UR7, UR5, 0x2, UR6 ;  /* 0x0000000205077899 */ /* 0x000fe20008010206 */
[----:B------:R-:W-:Y:S01]  /*54a0*/  ISETP.GE.AND P3, PT, R136, 0x21, PT ;  /* 0x000000218800780c */ /* 0x000fe20003f66270 */
[----:B------:R-:W-:Y:S01]  /*54b0*/  USHF.L.U32 UR20, UR5, 0x2, URZ ;  /* 0x0000000205147899 */ /* 0x000fe2000800063f */
[----:B------:R-:W-:Y:S01]  /*54c0*/  LEA.HI.SX32 R52, R52, R29, 0x1b ;  /* 0x0000001d34347211 */ /* 0x000fe200078fdaff */
[----:B------:R-:W-:Y:S01]  /*54d0*/  FADD.FTZ R54, R140, R143 ;  /* 0x0000008f8c367221 */ /* 0x000fe20000010000 */
[C---:B------:R-:W-:Y:S01]  /*54e0*/  IADD3 R124, R29.reuse, 0x40, RZ ;  /* 0x000000401d7c7810 */ /* 0x040fe20007ffe0ff */
[----:B------:R-:W-:Y:S01]  /*54f0*/  IMAD R148, R82, UR7, RZ ;  /* 0x0000000752947c24 */ /* 0x000fe2000f8e02ff */
[----:B------:R-:W-:Y:S01]  /*5500*/  LEA R52, R52, R65, 0x2 ;  /* 0x0000004134347211 */ /* 0x000fe200078e10ff */
[----:B------:R-:W-:Y:S01]  /*5510*/  BSSY B0, `(.L_x_17779) ;  /* 0x000000d000007945 */ /* 0x000fe20003800000 */
[C---:B------:R-:W-:Y:S01]  /*5520*/  IADD3 R140, R29.reuse, 0x60, RZ ;  /* 0x000000601d8c7810 */ /* 0x040fe20007ffe0ff */
[----:B------:R-:W-:Y:S01]  /*5530*/  FADD.FTZ R113, R144, R113 ;  /* 0x0000007190717221 */ /* 0x000fe20000010000 */
[-C--:B------:R-:W-:Y:S01]  /*5540*/  LEA.HI.SX32 R124, R124, R29.reuse, 0x1b ;  /* 0x0000001d7c7c7211 */ /* 0x080fe200078fdaff */
[----:B------:R0:W1:Y:S01]  /*5550*/  LDS R55, [R52+0x4a0] ;  /* 0x0004a00034377984 */ /* 0x0000620000000800 */
[----:B------:R-:W-:Y:S01]  /*5560*/  IADD3 R144, R29, 0x80, RZ ;  /* 0x000000801d907810 */ /* 0x000fe20007ffe0ff */
[----:B------:R-:W-:Y:S01]  /*5570*/  IMAD R143, R83, UR20, R148 ;  /* 0x00000014538f7c24 */ /* 0x000fe2000f8e0294 */
[----:B------:R-:W-:-:S02]  /*5580*/  LEA.HI.SX32 R140, R140, R29, 0x1b ;  /* 0x0000001d8c8c7211 */ /* 0x000fc400078fdaff */
[----:B------:R-:W-:Y:S01]  /*5590*/  LEA R146, R124, R65, 0x2 ;  /* 0x000000417c927211 */ /* 0x000fe200078e10ff */
[----:B------:R-:W-:Y:S06]  /*55a0*/  @!P3 BRA `(.L_x_17780) ;  /* 0x00000000000cb947 */ /* 0x000fec0003800000 */
[----:B0-----:R-:W-:-:S05]  /*55b0*/  IMAD.WIDE.U32 R52, R82, UR20, R104 ;  /* 0x0000001452347c25 */ /* 0x001fca000f8e0068 */
[----:B------:R-:W-:-:S05]  /*55c0*/  IADD3 R53, R53, R143, RZ ;  /* 0x0000008f35357210 */ /* 0x000fca0007ffe0ff */
[----:B-1----:R2:W-:Y:S02]  /*55d0*/  REDG.E.ADD.F32.FTZ.RN.STRONG.GPU desc[UR10][R52.64], R55 ;  /* 0x00000037340079a6 */ /* 0x0025e4000c10f38a */
.L_x_17780:
[----:B------:R-:W-:Y:S05]  /*55e0*/  BSYNC B0 ;  /* 0x0000000000007941 */ /* 0x000fea0003800000 */
.L_x_17779:
[----:B-12---:R1:W2:Y:S01]  /*55f0*/  LDS R55, [R146+0x520] ;  /* 0x0005200092377984 */ /* 0x0062a20000000800 */
[----:B------:R-:W-:Y:S01]  /*5600*/  ISETP.GE.AND P3, PT, R136, 0x41, PT ;  /* 0x000000418800780c */ /* 0x000fe20003f66270 */
[----:B------:R-:W-:Y:S01]  /*5610*/  BSSY B0, `(.L_x_17781) ;  /* 0x0000008000007945 */ /* 0x000fe20003800000 */
[----:B------:R-:W-:Y:S02]  /*5620*/  IADD3 R124, R29, 0xa0, RZ ;  /* 0x000000a01d7c7810 */ /* 0x000fe40007ffe0ff */
[----:B------:R-:W-:Y:S02]  /*5630*/  LEA.HI.SX32 R144, R144, R29, 0x1b ;  /* 0x0000001d90907211 */ /* 0x000fe400078fdaff */
[----:B------:R-:W-:-:S07]  /*5640*/  LEA R147, R140, R65, 0x2 ;  /* 0x000000418c937211 */ /* 0x000fce00078e10ff */
[----:B------:R-:W-:Y:S05]  /*5650*/  @!P3 BRA `(.L_x_17782) ;  /* 0x00000000000cb947 */ /* 0x000fea0003800000 */
[----:B0-----:R-:W-:-:S05]  /*5660*/  IMAD.WIDE.U32 R52, R82, UR20, R102 ;  /* 0x0000001452347c25 */ /* 0x001fca000f8e0066 */
[----:B------:R-:W-:-:S05]  /*5670*/  IADD3 R53, R143, R53, RZ ;  /* 0x000000358f357210 */ /* 0x000fca0007ffe0ff */
[----:B--2---:R3:W-:Y:S02]  /*5680*/  REDG.E.ADD.F32.FTZ.RN.STRONG.GPU desc[UR10][R52.64], R55 ;  /* 0x00000037340079a6 */ /* 0x0047e4000c10f38a */
.L_x_17782:
[----:B------:R-:W-:Y:S05]  /*5690*/  BSYNC B0 ;  /* 0x0000000000007941 */ /* 0x000fea0003800000 */
.L_x_17781:
[----:B--23--:R2:W3:Y:S01]  /*56a0*/  LDS R55, [R147+0x5a0] ;  /* 0x0005a00093377984 */ /* 0x00c4e20000000800 */
[----:B------:R-:W-:Y:S01]  /*56b0*/  ISETP.GE.AND P3, PT, R136, 0x61, PT ;  /* 0x000000618800780c */ /* 0x000fe20003f66270 */
[----:B------:R-:W-:Y:S01]  /*56c0*/  BSSY B0, `(.L_x_17783) ;  /* 0x0000008000007945 */ /* 0x000fe20003800000 */
[----:B------:R-:W-:Y:S02]  /*56d0*/  IADD3 R140, R29, 0xc0, RZ ;  /* 0x000000c01d8c7810 */ /* 0x000fe40007ffe0ff */
[----:B------:R-:W-:Y:S02]  /*56e0*/  LEA.HI.SX32 R124, R124, R29, 0x1b ;  /* 0x0000001d7c7c7211 */ /* 0x000fe400078fdaff */
[----:B-1----:R-:W-:-:S07]  /*56f0*/  LEA R146, R144, R65, 0x2 ;  /* 0x0000004190927211 */ /* 0x002fce00078e10ff */
[----:B------:R-:W-:Y:S05]  /*5700*/  @!P3 BRA `(.L_x_17784) ;  /* 0x00000000000cb947 */ /* 0x000fea0003800000 */
[----:B0-----:R-:W-:-:S05]  /*5710*/  IMAD.WIDE.U32 R52, R82, UR20, R100 ;  /* 0x0000001452347c25 */ /* 0x001fca000f8e0064 */
[----:B------:R-:W-:-:S05]  /*5720*/  IADD3 R53, R143, R53, RZ ;  /* 0x000000358f357210 */ /* 0x000fca0007ffe0ff */
[----:B---3--:R1:W-:Y:S02]  /*5730*/  REDG.E.ADD.F32.FTZ.RN.STRONG.GPU desc[UR10][R52.64], R55 ;  /* 0x00000037340079a6 */ /* 0x0083e4000c10f38a */
.L_x_17784:
[----:B------:R-:W-:Y:S05]  /*5740*/  BSYNC B0 ;  /* 0x0000000000007941 */ /* 0x000fea0003800000 */
.L_x_17783:
[----:B-1-3--:R1:W3:Y:S01]  /*5750*/  LDS R55, [R146+0x620] ;  /* 0x0006200092377984 */ /* 0x00a2e20000000800 */
[----:B------:R-:W-:Y:S01]  /*5760*/  ISETP.GE.AND P3, PT, R136, 0x81, PT ;  /* 0x000000818800780c */ /* 0x000fe20003f66270 */
[----:B------:R-:W-:Y:S01]  /*5770*/  BSSY B0, `(.L_x_17785) ;  /* 0x0000008000007945 */ /* 0x000fe20003800000 */
[----:B------:R-:W-:Y:S02]  /*5780*/  IADD3 R144, R29, 0xe0, RZ ;  /* 0x000000e01d907810 */ /* 0x000fe40007ffe0ff */
[----:B------:R-:W-:Y:S02]  /*5790*/  LEA.HI.SX32 R140, R140, R29, 0x1b ;  /* 0x0000001d8c8c7211 */ /* 0x000fe400078fdaff */
[----:B------:R-:W-:-:S07]  /*57a0*/  LEA R124, R124, R65, 0x2 ;  /* 0x000000417c7c7211 */ /* 0x000fce00078e10ff */
[----:B-1----:R-:W-:Y:S05]  /*57b0*/  @!P3 BRA `(.L_x_17786) ;  /* 0x00000000000cb947 */ /* 0x002fea0003800000 */
[----:B0-----:R-:W-:-:S05]  /*57c0*/  IMAD.WIDE.U32 R52, R82, UR20, R98 ;  /* 0x0000001452347c25 */ /* 0x001fca000f8e0062 */
[----:B------:R-:W-:-:S05]  /*57d0*/  IADD3 R53, R143, R53, RZ ;  /* 0x000000358f357210 */ /* 0x000fca0007ffe0ff */
[----:B---3--:R1:W-:Y:S02]  /*57e0*/  REDG.E.ADD.F32.FTZ.RN.STRONG.GPU desc[UR10][R52.64], R55 ;  /* 0x00000037340079a6 */ /* 0x0083e4000c10f38a */
.L_x_17786:
[----:B------:R-:W-:Y:S05]  /*57f0*/  BSYNC B0 ;  /* 0x0000000000007941 */ /* 0x000fea0003800000 */
.L_x_17785:
[----:B--2---:R2:W4:Y:S01]  /*5800*/  LDS R147, [R124+0x6a0] ;  /* 0x0006a0007c937984 */ /* 0x0045220000000800 */
[----:B------:R-:W-:Y:S01]  /*5810*/  ISETP.GE.AND P3, PT, R136, 0xa1, PT ;  /* 0x000000a18800780c */ /* 0x000fe20003f66270 */
[----:B------:R-:W-:Y:S01]  /*5820*/  BSSY B0, `(.L_x_17787) ;  /* 0x0000008000007945 */ /* 0x000fe20003800000 */
[----:B------:R-:W-:Y:S01]  /*5830*/  LEA.HI.SX32 R144, R144, R29, 0x1b ;  /* 0x0000001d90907211 */ /* 0x000fe200078fdaff */
[----:B-1-3--:R-:W-:Y:S01]  /*5840*/  FMUL.FTZ R55, R110, R138 ;  /* 0x0000008a6e377220 */ /* 0x00afe20000410000 */
[----:B------:R-:W-:-:S09]  /*5850*/  LEA R140, R140, R65, 0x2 ;  /* 0x000000418c8c7211 */ /* 0x000fd200078e10ff */
[----:B--2---:R-:W-:Y:S05]  /*5860*/  @!P3 BRA `(.L_x_17788) ;  /* 0x00000000000cb947 */ /* 0x004fea0003800000 */
[----:B0-----:R-:W-:-:S05]  /*5870*/  IMAD.WIDE.U32 R52, R82, UR20, R96 ;  /* 0x0000001452347c25 */ /* 0x001fca000f8e0060 */
[----:B------:R-:W-:-:S05]  /*5880*/  IADD3 R53, R143, R53, RZ ;  /* 0x000000358f357210 */ /* 0x000fca0007ffe0ff */
[----:B----4-:R1:W-:Y:S02]  /*5890*/  REDG.E.ADD.F32.FTZ.RN.STRONG.GPU desc[UR10][R52.64], R147 ;  /* 0x00000093340079a6 */ /* 0x0103e4000c10f38a */
.L_x_17788:
[----:B------:R-:W-:Y:S05]  /*58a0*/  BSYNC B0 ;  /* 0x0000000000007941 */ /* 0x000fea0003800000 */
.L_x_17787:
[----:B-1--4-:R1:W2:Y:S01]  /*58b0*/  LDS R147, [R140+0x720] ;  /* 0x000720008c937984 */ /* 0x0122a20000000800 */
[----:B------:R-:W-:Y:S01]  /*58c0*/  ISETP.GE.AND P3, PT, R136, 0xc1, PT ;  /* 0x000000c18800780c */ /* 0x000fe20003f66270 */
[----:B------:R-:W-:Y:S01]  /*58d0*/  BSSY B0, `(.L_x_17789) ;  /* 0x0000007000007945 */ /* 0x000fe20003800000 */
[----:B------:R-:W-:Y:S01]  /*58e0*/  LEA R144, R144, R65, 0x2 ;  /* 0x0000004190907211 */ /* 0x000fe200078e10ff */
[----:B------:R-:W-:-:S10]  /*58f0*/  FFMA.FTZ R55, R134, R139, R55 ;  /* 0x0000008b86377223 */ /* 0x000fd40000010037 */
[----:B-1----:R-:W-:Y:S05]  /*5900*/  @!P3 BRA `(.L_x_17790) ;  /* 0x00000000000cb947 */ /* 0x002fea0003800000 */
[----:B0-----:R-:W-:-:S05]  /*5910*/  IMAD.WIDE.U32 R52, R82, UR20, R94 ;  /* 0x0000001452347c25 */ /* 0x001fca000f8e005e */
[----:B------:R-:W-:-:S05]  /*5920*/  IADD3 R53, R143, R53, RZ ;  /* 0x000000358f357210 */ /* 0x000fca0007ffe0ff */
[----:B--2---:R1:W-:Y:S02]  /*5930*/  REDG.E.ADD.F32.FTZ.RN.STRONG.GPU desc[UR10][R52.64], R147 ;  /* 0x00000093340079a6 */ /* 0x0043e4000c10f38a */
.L_x_17790:
[----:B------:R-:W-:Y:S05]  /*5940*/  BSYNC B0 ;  /* 0x0000000000007941 */ /* 0x000fea0003800000 */
.L_x_17789:
[----:B-1----:R1:W3:Y:S01]  /*5950*/  LDS R53, [R144+0x7a0] ;  /* 0x0007a00090357984 */ /* 0x0022e20000000800 */
[----:B------:R-:W-:Y:S01]  /*5960*/  ISETP.GE.AND P3, PT, R136, 0xe1, PT ;  /* 0x000000e18800780c */ /* 0x000fe20003f66270 */
[----:B------:R-:W-:Y:S01]  /*5970*/  BSSY B0, `(.L_x_17791) ;  /* 0x0000006000007945 */ /* 0x000fe20003800000 */
[----:B0-----:R-:W-:Y:S01]  /*5980*/  FADD.FTZ R52, R54, R55 ;  /* 0x0000003736347221 */ /* 0x001fe20000010000 */
[----:B------:R-:W-:-:S10]  /*5990*/  IMAD.WIDE.U32 R54, R82, UR20, R92 ;  /* 0x0000001452367c25 */ /* 0x000fd4000f8e005c */
[----:B-1----:R-:W-:Y:S05]  /*59a0*/  @!P3 BRA `(.L_x_17792) ;  /* 0x000000000008b947 */ /* 0x002fea0003800000 */
[----:B------:R-:W-:-:S05]  /*59b0*/  IADD3 R55, R143, R55, RZ ;  /* 0x000000378f377210 */ /* 0x000fca0007ffe0ff */
[----:B---3--:R0:W-:Y:S02]  /*59c0*/  REDG.E.ADD.F32.FTZ.RN.STRONG.GPU desc[UR10][R54.64], R53 ;  /* 0x00000035360079a6 */ /* 0x0081e4000c10f38a */
.L_x_17792:
[----:B------:R-:W-:Y:S05]  /*59d0*/  BSYNC B0 ;  /* 0x0000000000007941 */ /* 0x000fea0003800000 */
.L_x_17791:
[----:B------:R-:W1:Y:S01]  /*59e0*/  SHFL.DOWN PT, R124, R113, 0x1, 0x1f ;  /* 0x08201f00717c7f89 */ /* 0x000e6200000e0000 */
[----:B------:R-:W-:Y:S01]  /*59f0*/  ISETP.GT.AND P3, PT, R24, 0x1e, PT ;  /* 0x0000001e1800780c */ /* 0x000fe20003f64270 */
[----:B------:R-:W-:Y:S01]  /*5a00*/  BSSY B0, `(.L_x_17793) ;  /* 0x0000064000007945 */ /* 0x000fe20003800000 */
[----:B0-----:R-:W-:Y:S01]  /*5a10*/  MOV R54, R162 ;  /* 0x000000a200367202 */ /* 0x001fe20000000f00 */
[----:B--2---:R-:W0:Y:S01]  /*5a20*/  SHFL.DOWN PT, R147, R162, 0x1, 0x1f ;  /* 0x08201f00a2937f89 */ /* 0x004e2200000e0000 */
[----:B------:R-:W-:Y:S01]  /*5a30*/  MOV R55, R112 ;  /* 0x0000007000377202 */ /* 0x000fe20000000f00 */
[----:B------:R-:W-:Y:S01]  /*5a40*/  FADD.FTZ R47, R134, R47 ;  /* 0x0000002f862f7221 */ /* 0x000fe20000010000 */
[----:B---3--:R-:W-:Y:S01]  /*5a50*/  MOV R53, R113 ;  /* 0x0000007100357202 */ /* 0x008fe20000000f00 */
[----:B------:R-:W2:Y:S01]  /*5a60*/  SHFL.DOWN PT, R136, R112, 0x1, 0x1f ;  /* 0x08201f0070887f89 */ /* 0x000ea200000e0000 */
[----:B------:R-:W-:Y:S01]  /*5a70*/  FADD.FTZ R46, R128, R46 ;  /* 0x0000002e802e7221 */ /* 0x000fe20000010000 */
[----:B------:R-:W-:Y:S01]  /*5a80*/  FADD.FTZ R45, R137, R45 ;  /* 0x0000002d892d7221 */ /* 0x000fe20000010000 */
[----:B------:R-:W-:Y:S01]  /*5a90*/  FADD.FTZ R44, R126, R44 ;  /* 0x0000002c7e2c7221 */ /* 0x000fe20000010000 */
[----:B------:R-:W3:Y:S02]  /*5aa0*/  SHFL.DOWN PT, R143, R52, 0x1, 0x1f ;  /* 0x08201f00348f7f89 */ /* 0x000ee400000e0000 */
[----:B-1----:R-:W-:Y:S01]  /*5ab0*/  @!P3 FADD.FTZ R53, R53, R124 ;  /* 0x0000007c3535b221 */ /* 0x002fe20000010000 */
[----:B0-----:R-:W-:-:S04]  /*5ac0*/  @!P3 FADD.FTZ R54, R54, R147 ;  /* 0x000000933636b221 */ /* 0x001fc80000010000 */
        /* <DEDUP_REMOVED lines=12> */
[----:B---3--:R-:W-:Y:S01]  /*5b90*/  @!P3 FADD.FTZ R52, R52, R113 ;  /* 0x000000713434b221 */ /* 0x008fe20000010000 */
[----:B------:R-:W-:Y:S02]  /*5ba0*/  ISETP.GT.AND P3, PT, R24, 0x1b, PT ;  /* 0x0000001b1800780c */ /* 0x000fe40003f64270 */
[----:B------:R-:W2:Y:S04]  /*5bb0*/  SHFL.DOWN PT, R143, R54, 0x4, 0x1f ;  /* 0x08801f00368f7f89 */ /* 0x000ea800000e0000 */
[----:B------:R-:W3:Y:S07]  /*5bc0*/  SHFL.DOWN PT, R113, R52, 0x4, 0x1f ;  /* 0x08801f0034717f89 */ /* 0x000eee00000e0000 */
        /* <DEDUP_REMOVED lines=21> */
[----:B------:R-:W-:Y:S01]  /*5d20*/  FMUL.FTZ R143, R107, R157 ;  /* 0x0000009d6b8f7220 */ /* 0x000fe20000410000 */
[----:B---3--:R-:W-:Y:S01]  /*5d30*/  @!P3 FADD.FTZ R52, R52, R113 ;  /* 0x000000713434b221 */ /* 0x008fe20000010000 */
[----:B------:R-:W-:-:S02]  /*5d40*/  ISETP.NE.AND P3, PT, R24, RZ, PT ;  /* 0x000000ff1800720c */ /* 0x000fc40003f65270 */
[----:B------:R-:W-:-:S04]  /*5d50*/  FFMA.FTZ R143, R106, R155, -R143 ;  /* 0x0000009b6a8f7223 */ /* 0x000fc8000001088f */
[----:B------:R-:W-:Y:S01]  /*5d60*/  FMUL.FTZ R147, R110, R143 ;  /* 0x0000008f6e937220 */ /* 0x000fe20000410000 */
[----:B------:R-:W-:-:S06]  /*5d70*/  FMUL.FTZ R110, R107, R155 ;  /* 0x0000009b6b6e7220 */ /* 0x000fcc0000410000 */
[----:B------:R-:W0:Y:S01]  /*5d80*/  @!P3 S2R R113, SR_CgaCtaId ;  /* 0x000000000071b919 */ /* 0x000e220000008800 */
[----:B------:R-:W-:-:S04]  /*5d90*/  @!P3 MOV R112, 0x400 ;  /* 0x000004000070b802 */ /* 0x000fc80000000f00 */
[----:B0-----:R-:W-:Y:S01]  /*5da0*/  @!P3 LEA R65, R113, R112, 0x18 ;  /* 0x000000707141b211 */ /* 0x001fe200078ec0ff */
[C---:B------:R-:W-:Y:S01]  /*5db0*/  FMUL.FTZ R113, R107.reuse, R114 ;  /* 0x000000726b717220 */ /* 0x040fe20000410000 */
[----:B------:R-:W-:-:S03]  /*5dc0*/  FMUL.FTZ R112, R107, R135 ;  /* 0x000000876b707220 */ /* 0x000fc60000410000 */
[C---:B------:R-:W-:Y:S01]  /*5dd0*/  FFMA.FTZ R124, R106.reuse, R0, -R113 ;  /* 0x000000006a7c7223 */ /* 0x040fe20000010871 */
[C---:B------:R-:W-:Y:S01]  /*5de0*/  FFMA.FTZ R113, R106.reuse, R133, -R112 ;  /* 0x000000856a717223 */ /* 0x040fe20000010870 */
[----:B------:R-:W-:Y:S01]  /*5df0*/  FFMA.FTZ R112, R106, R157, R110 ;  /* 0x0000009d6a707223 */ /* 0x000fe2000001006e */
[----:B------:R0:W-:Y:S01]  /*5e00*/  @!P3 STS.128 [R65+0x850], R52 ;  /* 0x000850344100b388 */ /* 0x0001e20000000c00 */
[----:B------:R-:W-:Y:S01]  /*5e10*/  FMUL.FTZ R143, R111, R124 ;  /* 0x0000007c6f8f7220 */ /* 0x000fe20000410000 */
[----:B------:R-:W-:Y:S01]  /*5e20*/  FMUL.FTZ R116, R116, R113 ;  /* 0x0000007174747220 */ /* 0x000fe20000410000 */
[C---:B------:R-:W-:Y:S01]  /*5e30*/  FMUL.FTZ R111, R107.reuse, R132 ;  /* 0x000000846b6f7220 */ /* 0x040fe20000410000 */
        /* <DEDUP_REMOVED lines=32> */
.L_x_17794:
[----:B------:R-:W-:Y:S05]  /*6040*/  BSYNC B0 ;  /* 0x0000000000007941 */ /* 0x000fea0003800000 */
.L_x_17793:
[----:B------:R-:W-:Y:S01]  /*6050*/  IADD3 R120, R120, 0x1, RZ ;  /* 0x0000000178787810 */ /* 0x000fe20007ffe0ff */
[----:B------:R-:W-:-:S03]  /*6060*/  UIADD3 UR5, UP0, UR5, 0x1, URZ ;  /* 0x0000000105057890 */ /* 0x000fc6000ff1e03f */
[----:B------:R-:W-:Y:S01]  /*6070*/  ISETP.GE.AND P3, PT, R120, UR24, PT ;  /* 0x0000001878007c0c */ /* 0x000fe2000bf66270 */
[----:B------:R-:W-:-:S12]  /*6080*/  UIADD3.X UR6, URZ, UR6, URZ, UP0, !UPT ;  /* 0x000000063f067290 */ /* 0x000fd800087fe43f */
[----:B------:R-:W-:Y:S05]  /*6090*/  @!P3 BRA `(.L_x_17795) ;  /* 0xffffffcc0010b947 */ /* 0x000fea000383ffff */
.L_x_17764:
[----:B------:R-:W-:Y:S01]  /*60a0*/  BAR.SYNC.DEFER_BLOCKING 0x0 ;  /* 0x0000000000007b1d */ /* 0x000fe20000010000 */
[-C--:B------:R-:W-:Y:S02]  /*60b0*/  ISETP.GE.AND P3, PT, R20, R115.reuse, PT ;  /* 0x000000731400720c */ /* 0x080fe40003f66270 */
[-C--:B------:R-:W-:Y:S02]  /*60c0*/  ISETP.GE.AND P2, PT, R16, R115.reuse, PT ;  /* 0x000000731000720c */ /* 0x080fe40003f46270 */
[-C--:B------:R-:W-:Y:S02]  /*60d0*/  ISETP.GE.AND P1, PT, R15, R115.reuse, PT ;  /* 0x000000730f00720c */ /* 0x080fe40003f26270 */
[----:B------:R-:W-:Y:S02]  /*60e0*/  ISETP.GE.AND P0, PT, R14, R115, PT ;  /* 0x000000730e00720c */ /* 0x000fe40003f06270 */
[----:B------:R-:W-:Y:S02]  /*60f0*/  MOV R58, RZ ;  /* 0x000000ff003a7202 */ /* 0x000fe40000000f00 */
[----:B0-----:R-:W-:-:S02]  /*6100*/  MOV R0, RZ ;  /* 0x000000ff00007202 */ /* 0x001fc40000000f00 */
[----:B------:R-:W-:Y:S01]  /*6110*/  MOV R60, RZ ;  /* 0x000000ff003c7202 */ /* 0x000fe20000000f00 */
[----:B------:R-:W0:Y:S01]  /*6120*/  S2UR UR6, SR_CgaCtaId ;  /* 0x00000000000679c3 */ /* 0x000e220000008800 */
[----:B------:R-:W-:-:S04]  /*6130*/  @!P3 IADD3 R40, P4, R28, R5, RZ ;  /* 0x000000051c28b210 */ /* 0x000fc80007f9e0ff */
[CC--:B------:R-:W-:Y:S02]  /*6140*/  @!P3 IADD3.X R41, R25.reuse, R4.reuse, RZ, P4, !PT ;  /* 0x000000041929b210 */ /* 0x0c0fe400027fe4ff */
[CC--:B------:R-:W-:Y:S01]  /*6150*/  @!P1 IADD3 R54, P4, R28.reuse, R5.reuse, RZ ;  /* 0x000000051c369210 */ /* 0x0c0fe20007f9e0ff */
[----:B------:R-:W-:Y:S01]  /*6160*/  UMOV UR5, 0x400 ;  /* 0x0000040000057882 */ /* 0x000fe20000000000 */
[CC--:B------:R-:W-:Y:S01]  /*6170*/  @!P0 IADD3 R56, P5, R28.reuse, R5.reuse, RZ ;  /* 0x000000051c388210 */ /* 0x0c0fe20007fbe0ff */
[----:B------:R-:W2:Y:S01]  /*6180*/  @!P3 LDG.E R122, desc[UR10][R40.64] ;  /* 0x0000000a287ab981 */ /* 0x000ea2000c1e1900 */
[----:B------:R-:W-:Y:S01]  /*6190*/  @!P2 IADD3 R52, P3, R28, R5, RZ ;  /* 0x000000051c34a210 */ /* 0x000fe20007f7e0ff */
[----:B------:R-:W1:Y:S01]  /*61a0*/  LDC.64 R64, c[0x0][0x388] ;  /* 0x0000e200ff407b82 */ /* 0x000e620000000a00 */
[CC--:B------:R-:W-:Y:S02]  /*61b0*/  @!P1 IADD3.X R55, R25.reuse, R4.reuse, RZ, P4, !PT ;  /* 0x0000000419379210 */ /* 0x0c0fe400027fe4ff */
[----:B------:R-:W-:-:S02]  /*61c0*/  @!P2 IADD3.X R53, R25, R4, RZ, P3, !PT ;  /* 0x000000041935a210 */ /* 0x000fc40001ffe4ff */
[----:B------:R-:W-:Y:S01]  /*61d0*/  @!P0 IADD3.X R57, R25, R4, RZ, P5, !PT ;  /* 0x0000000419398210 */ /* 0x000fe20002ffe4ff */
[----:B------:R-:W3:Y:S04]  /*61e0*/  @!P1 LDG.E R0, desc[UR10][R54.64+0x100] ;  /* 0x0001000a36009981 */ /* 0x000ee8000c1e1900 */
[----:B------:R-:W4:Y:S04]  /*61f0*/  @!P2 LDG.E R58, desc[UR10][R52.64+0x80] ;  /* 0x0000800a343aa981 */ /* 0x000f28000c1e1900 */
[----:B------:R-:W5:Y:S01]  /*6200*/  @!P0 LDG.E R60, desc[UR10][R56.64+0x180] ;  /* 0x0001800a383c8981 */ /* 0x000f62000c1e1900 */
[----:B------:R-:W-:Y:S01]  /*6210*/  ISETP.NE.AND P6, PT, R29, RZ, PT ;  /* 0x000000ff1d00720c */ /* 0x000fe20003fc5270 */
[----:B0-----:R-:W-:Y:S01]  /*6220*/  ULEA UR5, UR6, UR5, 0x18 ;  /* 0x0000000506057291 */ /* 0x001fe2000f8ec03f */
[----:B------:R-:W-:Y:S01]  /*6230*/  BSSY B0, `(.L_x_17796) ;  /* 0x0000039000007945 */ /* 0x000fe20003800000 */
[----:B--2---:R-:W-:Y:S04]  /*6240*/  STS [R3], R122 ;  /* 0x0000007a03007388 */ /* 0x004fe80000000800 */
[----:B---3--:R-:W-:Y:S04]  /*6250*/  STS [R3+0x100], R0 ;  /* 0x0001000003007388 */ /* 0x008fe80000000800 */
[----:B----4-:R-:W-:Y:S04]  /*6260*/  STS [R3+0x80], R58 ;  /* 0x0000803a03007388 */ /* 0x010fe80000000800 */
[----:B-----5:R-:W-:Y:S01]  /*6270*/  STS [R3+0x180], R60 ;  /* 0x0001803c03007388 */ /* 0x020fe20000000800 */
        /* <DEDUP_REMOVED lines=13> */
[C---:B------:R-:W-:Y:S02]  /*6350*/  FSETP.GTU.FTZ.AND P3, PT, R40.reuse, 20, PT ;  /* 0x41a000002800780b */ /* 0x040fe40003f7c000 */
[----:B------:R-:W-:Y:S01]  /*6360*/  FSETP.GTU.FTZ.AND P2, PT, R41, 20, PT ;  /* 0x41a000002900780b */ /* 0x000fe20003f5c000 */
[----:B------:R-:W0:Y:S10]  /*6370*/  LDS R61, [UR5+0x200] ;  /* 0x00020005ff3d7984 */ /* 0x000e340008000800 */
[----:B------:R-:W-:-:S02]  /*6380*/  @!P3 FMUL.FTZ R0, R40, -1.4426950216293334961 ;  /* 0xbfb8aa3b2800b820 */ /* 0x000fc40000410000 */
[----:B------:R-:W-:Y:S01]  /*6390*/  @!P2 FMUL.FTZ R40, R41, -1.4426950216293334961 ;  /* 0xbfb8aa3b2928a820 */ /* 0x000fe20000410000 */
[--C-:B------:R-:W-:Y:S01]  /*63a0*/  FADD.FTZ R42, R42, R34.reuse ;  /* 0x000000222a2a7221 */ /* 0x100fe20000010000 */
[----:B--2---:R-:W-:Y:S02]  /*63b0*/  FADD.FTZ R47, R43, R34 ;  /* 0x000000222b2f7221 */ /* 0x004fe40000010000 */
[----:B------:R-:W2:Y:S02]  /*63c0*/  @!P3 MUFU.EX2 R0, R0 ;  /* 0x000000000000b308 */ /* 0x000ea40000000800 */
[----:B------:R-:W-:Y:S02]  /*63d0*/  FSETP.GTU.FTZ.AND P0, PT, R42, 20, PT ;  /* 0x41a000002a00780b */ /* 0x000fe40003f1c000 */
[----:B------:R-:W-:-:S04]  /*63e0*/  FSETP.GTU.FTZ.AND P1, PT, R47, 20, PT ;  /* 0x41a000002f00780b */ /* 0x000fc80003f3c000 */
[----:B------:R-:W3:Y:S07]  /*63f0*/  @!P2 MUFU.EX2 R40, R40 ;  /* 0x000000280028a308 */ /* 0x000eee0000000800 */
[----:B------:R-:W-:Y:S02]  /*6400*/  @!P0 FMUL.FTZ R43, R42, -1.4426950216293334961 ;  /* 0xbfb8aa3b2a2b8820 */ /* 0x000fe40000410000 */
[----:B------:R-:W-:Y:S01]  /*6410*/  @!P1 FMUL.FTZ R47, R47, -1.4426950216293334961 ;  /* 0xbfb8aa3b2f2f9820 */ /* 0x000fe20000410000 */
[----:B--2---:R-:W-:Y:S01]  /*6420*/  @!P3 FADD.FTZ R42, R0, 1 ;  /* 0x3f800000002ab421 */ /* 0x004fe20000010000 */
[----:B------:R2:W4:Y:S01]  /*6430*/  @!P0 MUFU.EX2 R46, R43 ;  /* 0x0000002b002e8308 */ /* 0x0005220000000800 */
[----:B---3--:R-:W-:-:S07]  /*6440*/  @!P2 FADD.FTZ R0, R40, 1 ;  /* 0x3f8000002800a421 */ /* 0x008fce0000010000 */
[----:B------:R-:W3:Y:S01]  /*6450*/  @!P1 MUFU.EX2 R47, R47 ;  /* 0x0000002f002f9308 */ /* 0x000ee20000000800 */
[----:B-1----:R-:W-:Y:S01]  /*6460*/  IMAD R44, R64, UR15, RZ ;  /* 0x0000000f402c7c24 */ /* 0x002fe2000f8e02ff */
[----:B0-----:R-:W-:-:S06]  /*6470*/  ISETP.GE.AND P4, PT, R20, R61, PT ;  /* 0x0000003d1400720c */ /* 0x001fcc0003f86270 */
[----:B------:R2:W0:Y:S01]  /*6480*/  @!P3 MUFU.RCP R63, R42 ;  /* 0x0000002a003fb308 */ /* 0x0004220000001000 */
[----:B------:R-:W-:-:S07]  /*6490*/  IMAD R65, R65, UR14, R44 ;  /* 0x0000000e41417c24 */ /* 0x000fce000f8e022c */
[----:B------:R-:W1:Y:S01]  /*64a0*/  @!P2 MUFU.RCP R0, R0 ;  /* 0x000000000000a308 */ /* 0x000e620000001000 */
[----:B------:R-:W-:-:S05]  /*64b0*/  IMAD.WIDE.U32 R40, R64, UR14, RZ ;  /* 0x0000000e40287c25 */ /* 0x000fca000f8e00ff */
[----:B------:R-:W-:Y:S02]  /*64c0*/  IADD3 R45, R41, R65, RZ ;  /* 0x00000041292d7210 */ /* 0x000fe40007ffe0ff */
[----:B------:R-:W-:Y:S01]  /*64d0*/  MOV R44, R40 ;  /* 0x00000028002c7202 */ /* 0x000fe20000000f00 */
[----:B0-234-:R-:W-:Y:S06]  /*64e0*/  @P4 BRA `(.L_x_17797) ;  /* 0x0000000000344947 */ /* 0x01dfec0003800000 */
        /* <DEDUP_REMOVED lines=13> */
.L_x_17797:
[----:B------:R-:W-:Y:S05]  /*65c0*/  BSYNC B0 ;  /* 0x0000000000007941 */ /* 0x000fea0003800000 */
.L_x_17796:
[----:B------:R-:W-:Y:S01]  /*65d0*/  ULDC.64 UR6, c[0x0][0x390] ;  /* 0x0000e40000067ab9 */ /* 0x000fe20000000a00 */
[----:B------:R-:W-:Y:S01]  /*65e0*/  @!P3 FMUL.FTZ R48, R48, R63 ;  /* 0x0000003f3030b220 */ /* 0x000fe20000410000 */
[----:B------:R-:W-:-:S04]  /*65f0*/  IMAD.WIDE.U32 R40, R37, UR6, R44 ;  /* 0x0000000625287c25 */ /* 0x000fc8000f8e002c */
[----:B-1----:R-:W-:Y:S01]  /*6600*/  @!P2 FMUL.FTZ R49, R49, R0 ;  /* 0x000000003131a220 */ /* 0x002fe20000410000 */
[-C--:B------:R-:W-:Y:S01]  /*6610*/  ISETP.GE.AND P3, PT, R15, R61.reuse, PT ;  /* 0x0000003d0f00720c */ /* 0x080fe20003f66270 */
[----:B------:R-:W-:Y:S01]  /*6620*/  @!P0 FADD.FTZ R46, R46, 1 ;  /* 0x3f8000002e2e8421 */ /* 0x000fe20000010000 */
[----:B0-----:R-:W-:Y:S01]  /*6630*/  IMAD R42, R36, UR6, RZ ;  /* 0x00000006242a7c24 */ /* 0x001fe2000f8e02ff */
[----:B------:R-:W-:Y:S01]  /*6640*/  IADD3 R44, P4, R39, R40, RZ ;  /* 0x00000028272c7210 */ /* 0x000fe20007f9e0ff */
[----:B------:R-:W-:Y:S01]  /*6650*/  @!P1 FADD.FTZ R47, R47, 1 ;  /* 0x3f8000002f2f9421 */ /* 0x000fe20000010000 */
[----:B------:R-:W-:Y:S01]  /*6660*/  ISETP.GE.AND P2, PT, R14, R61, PT ;  /* 0x0000003d0e00720c */ /* 0x000fe20003f46270 */
[----:B------:R-:W-:Y:S01]  /*6670*/  IMAD R45, R37, UR7, R42 ;  /* 0x00000007252d7c24 */ /* 0x000fe2000f8e022a */
[----:B------:R-:W-:Y:S01]  /*6680*/  ULDC.64 UR6, c[0x0][0x3e0] ;  /* 0x0000f80000067ab9 */ /* 0x000fe20000000a00 */
[----:B------:R-:W0:Y:S01]  /*6690*/  @!P0 MUFU.RCP R43, R46 ;  /* 0x0000002e002b8308 */ /* 0x000e220000001000 */
[----:B------:R-:W-:Y:S02]  /*66a0*/  BSSY B0, `(.L_x_17798) ;  /* 0x000002f000007945 */ /* 0x000fe40003800000 */
[----:B------:R-:W-:-:S02]  /*66b0*/  IADD3.X R41, R38, R45, R41, P4, !PT ;  /* 0x0000002d26297210 */ /* 0x000fc400027fe429 */
[----:B------:R-:W-:Y:S02]  /*66c0*/  IADD3 R45, P5, R5, UR6, RZ ;  /* 0x00000006052d7c10 */ /* 0x000fe4000ffbe0ff */
[----:B------:R-:W-:Y:S01]  /*66d0*/  ISETP.GE.AND P4, PT, R16, R61, PT ;  /* 0x0000003d1000720c */ /* 0x000fe20003f86270 */
[----:B------:R-:W1:Y:S01]  /*66e0*/  @!P1 MUFU.RCP R42, R47 ;  /* 0x0000002f002a9308 */ /* 0x000e620000001000 */
[----:B------:R-:W-:Y:S02]  /*66f0*/  IADD3.X R0, R4, UR7, RZ, P5, !PT ;  /* 0x0000000704007c10 */ /* 0x000fe4000affe4ff */
[----:B------:R-:W-:-:S04]  /*6700*/  LEA R40, P5, R44, R45, 0x2 ;  /* 0x0000002d2c287211 */ /* 0x000fc800078a10ff */
[----:B------:R-:W-:Y:S01]  /*6710*/  LEA.HI.X R41, R44, R0, R41, 0x2, P5 ;  /* 0x000000002c297211 */ /* 0x000fe200028f1429 */
[----:B0-----:R-:W-:-:S04]  /*6720*/  @!P0 FMUL.FTZ R50, R50, R43 ;  /* 0x0000002b32328220 */ /* 0x001fc80000410000 */
[----:B------:R-:W-:Y:S04]  /*6730*/  @!P4 STG.E desc[UR10][R40.64+-0x180], R55 ;  /* 0xfffe80372800c986 */ /* 0x000fe8000c10190a */
[----:B------:R-:W-:Y:S01]  /*6740*/  @!P3 STG.E desc[UR10][R40.64+-0x100], R57 ;  /* 0xffff00392800b986 */ /* 0x000fe2000c10190a */
[----:B-1----:R-:W-:Y:S02]  /*6750*/  @!P1 FMUL.FTZ R51, R51, R42 ;  /* 0x0000002a33339220 */ /* 0x002fe40000410000 */
[----:B------:R-:W0:Y:S01]  /*6760*/  LDC.64 R42, c[0x0][0x3a8] ;  /* 0x0000ea00ff2a7b82 */ /* 0x000e220000000a00 */
[----:B------:R1:W-:Y:S07]  /*6770*/  @!P2 STG.E desc[UR10][R40.64+-0x80], R59 ;  /* 0xffff803b2800a986 */ /* 0x0003ee000c10190a */
[----:B------:R-:W-:Y:S01]  /*6780*/  BAR.SYNC.DEFER_BLOCKING 0x0 ;  /* 0x0000000000007b1d */ /* 0x000fe20000010000 */
[----:B0-----:R-:W-:-:S02]  /*6790*/  IMAD R0, R42, UR15, RZ ;  /* 0x0000000f2a007c24 */ /* 0x001fc4000f8e02ff */
[----:B-1----:R-:W-:-:S03]  /*67a0*/  IMAD.WIDE.U32 R40, R42, UR14, RZ ;  /* 0x0000000e2a287c25 */ /* 0x002fc6000f8e00ff */
[----:B------:R0:W-:Y:S01]  /*67b0*/  STS.128 [R2], R48 ;  /* 0x0000003002007388 */ /* 0x0001e20000000c00 */
[----:B------:R-:W-:-:S03]  /*67c0*/  NOP ;  /* 0x0000000000007918 */ /* 0x000fc60000000000 */
[----:B------:R-:W-:Y:S01]  /*67d0*/  LDS R45, [R3] ;  /* 0x00000000032d7984 */ /* 0x000fe20000000800 */
[----:B------:R-:W-:-:S03]  /*67e0*/  IMAD R43, R43, UR14, R0 ;  /* 0x0000000e2b2b7c24 */ /* 0x000fc6000f8e0200 */
[----:B------:R-:W-:Y:S04]  /*67f0*/  LDS R47, [R3+0x80] ;  /* 0x00008000032f7984 */ /* 0x000fe80000000800 */
[----:B------:R-:W-:Y:S01]  /*6800*/  LDS R53, [R3+0x100] ;  /* 0x0001000003357984 */ /* 0x000fe20000000800 */
[----:B0-----:R-:W-:-:S03]  /*6810*/  FADD.FTZ R48, R48, R31 ;  /* 0x0000001f30307221 */ /* 0x001fc60000010000 */
[----:B------:R-:W-:Y:S01]  /*6820*/  LDS R61, [R3+0x180] ;  /* 0x00018000033d7984 */ /* 0x000fe20000000800 */
[----:B------:R-:W-:-:S03]  /*6830*/  FADD.FTZ R49, R48, R49 ;  /* 0x0000003130317221 */ /* 0x000fc60000010000 */
[----:B------:R-:W-:Y:S01]  /*6840*/  @!P6 STS [UR5+0x200], R115 ;  /* 0x00020073ff00e988 */ /* 0x000fe20008000805 */
[----:B------:R-:W-:Y:S01]  /*6850*/  FADD.FTZ R50, R49, R50 ;  /* 0x0000003231327221 */ /* 0x000fe20000010000 */
[----:B------:R-:W-:Y:S01]  /*6860*/  IADD3 R49, R41, R43, RZ ;  /* 0x0000002b29317210 */ /* 0x000fe20007ffe0ff */
[----:B------:R-:W-:Y:S02]  /*6870*/  BAR.SYNC.DEFER_BLOCKING 0x0 ;  /* 0x0000000000007b1d */ /* 0x000fe40000010000 */
[----:B------:R-:W-:-:S04]  /*6880*/  FADD.FTZ R31, R50, R51 ;  /* 0x00000033321f7221 */ /* 0x000fc80000010000 */
        /* <DEDUP_REMOVED lines=16> */
.L_x_17799:
[----:B------:R-:W-:Y:S05]  /*6990*/  BSYNC B0 ;  /* 0x0000000000007941 */ /* 0x000fea0003800000 */
.L_x_17798:
[----:B0-----:R-:W0:Y:S01]  /*69a0*/  LDC.64 R42, c[0x0][0x3f0] ;  /* 0x0000fc00ff2a7b82 */ /* 0x001e220000000a00 */
[----:B------:R-:W-:Y:S01]  /*69b0*/  MOV R2, R40 ;  /* 0x0000002800027202 */ /* 0x000fe20000000f00 */
[----:B------:R-:W-:Y:S01]  /*69c0*/  ULDC.64 UR6, c[0x0][0x3b0] ;  /* 0x0000ec0000067ab9 */ /* 0x000fe20000000a00 */
[----:B------:R-:W-:Y:S01]  /*69d0*/  MOV R3, R49 ;  /* 0x0000003100037202 */ /* 0x000fe20000000f00 */
[----:B------:R-:W-:Y:S01]  /*69e0*/  IMAD R40, R36, UR6, RZ ;  /* 0x0000000624287c24 */ /* 0x000fe2000f8e02ff */
[----:B------:R-:W-:Y:S01]  /*69f0*/  IADD3 R5, P4, R5, -0x180, RZ ;  /* 0xfffffe8005057810 */ /* 0x000fe20007f9e0ff */
[----:B------:R-:W-:Y:S01]  /*6a00*/  UIADD3 UR4, UR4, 0x1, URZ ;  /* 0x0000000104047890 */ /* 0x000fe2000fffe03f */
[-C--:B------:R-:W-:Y:S01]  /*6a10*/  ISETP.GE.AND P0, PT, R16, R55.reuse, PT ;  /* 0x000000371000720c */ /* 0x080fe20003f06270 */
[----:B------:R-:W-:Y:S01]  /*6a20*/  IMAD.WIDE.U32 R2, R37, UR6, R2 ;  /* 0x0000000625027c25 */ /* 0x000fe2000f8e0002 */
[-C--:B------:R-:W-:Y:S02]  /*6a30*/  ISETP.GE.AND P1, PT, R15, R55.reuse, PT ;  /* 0x000000370f00720c */ /* 0x080fe40003f26270 */
[----:B------:R-:W-:-:S02]  /*6a40*/  ISETP.GE.AND P2, PT, R14, R55, PT ;  /* 0x000000370e00720c */ /* 0x000fc40003f46270 */
[----:B------:R-:W-:Y:S02]  /*6a50*/  IADD3 R39, P3, R39, R2, RZ ;  /* 0x0000000227277210 */ /* 0x000fe40007f7e0ff */
[----:B0-----:R-:W-:Y:S01]  /*6a60*/  IADD3 R0, P5, R5, R42, RZ ;  /* 0x0000002a05007210 */ /* 0x001fe20007fbe0ff */
[----:B------:R-:W-:-:S03]  /*6a70*/  IMAD R5, R37, UR7, R40 ;  /* 0x0000000725057c24 */ /* 0x000fc6000f8e0228 */
[----:B------:R-:W-:Y:S02]  /*6a80*/  IADD3.X R4, R43, -0x1, R4, P5, P4 ;  /* 0xffffffff2b047810 */ /* 0x000fe40002fe8404 */
[----:B------:R-:W-:Y:S02]  /*6a90*/  IADD3.X R3, R38, R5, R3, P3, !PT ;  /* 0x0000000526037210 */ /* 0x000fe40001ffe403 */
[C---:B------:R-:W-:Y:S02]  /*6aa0*/  LEA R2, P3, R39.reuse, R0, 0x2 ;  /* 0x0000000027027211 */ /* 0x040fe400078610ff */
[----:B------:R-:W-:Y:S02]  /*6ab0*/  IADD3 R26, P4, R26, -0x200, RZ ;  /* 0xfffffe001a1a7810 */ /* 0x000fe40007f9e0ff */
[----:B------:R-:W-:Y:S02]  /*6ac0*/  LEA.HI.X R3, R39, R4, R3, 0x2, P3 ;  /* 0x0000000427037211 */ /* 0x000fe400018f1403 */
[----:B------:R-:W-:-:S02]  /*6ad0*/  IADD3 R30, P3, R30, -0x200, RZ ;  /* 0xfffffe001e1e7810 */ /* 0x000fc40007f7e0ff */
        /* <DEDUP_REMOVED lines=11> */
.L_x_17750:
        /* <DEDUP_REMOVED lines=26> */
.L_x_17802:
[----:B------:R-:W-:Y:S05]  /*6d30*/  BSYNC B0 ;  /* 0x0000000000007941 */ /* 0x000fea0003800000 */
.L_x_17801:
        /* <DEDUP_REMOVED lines=29> */
.L_x_17804:
[----:B------:R-:W2:Y:S02]  /*6f10*/  S2R R15, SR_TID.X ;  /* 0x00000000000f7919 */ /* 0x000ea40000002100 */
.L_x_17805:
[----:B------:R-:W-:Y:S05]  /*6f20*/  BSYNC B0 ;  /* 0x0000000000007941 */ /* 0x000fea0003800000 */
.L_x_17803:
        /* <DEDUP_REMOVED lines=22> */
.L_x_17807:
        /* <DEDUP_REMOVED lines=28> */
.L_x_17806:
[----:B------:R-:W-:Y:S05]  /*7250*/  EXIT ;  /* 0x000000000000794d */ /* 0x000fea0003800000 */
.L_x_17808:
        /* <DEDUP_REMOVED lines=10> */
.L_x_19036:


//--------------------- .text._Z25selective_scan_bwd_kernelI32Selective_Scan_bwd_kernel_traitsILi32ELi4ELb0ELb1ELb0ELb0ELb0EfN3c107complexIfEEEEv12SSMParamsBwd --------------------------
	.section	.text._Z25selective_scan_bwd_kernelI32Selective_Scan_bwd_kernel_traitsILi32ELi4ELb0ELb1ELb0ELb0ELb0EfN3c107complexIfEEEEv12SSMParamsBwd,"ax",@progbits
	.align	128
        .global         _Z25selective_scan_bwd_kernelI32Selective_Scan_bwd_kernel_traitsILi32ELi4ELb0ELb1ELb0ELb0ELb0EfN3c107complexIfEEEEv12SSMParamsBwd
        .type           _Z25selective_scan_bwd_kernelI32Selective_Scan_bwd_kernel_traitsILi32ELi4ELb0ELb1ELb0ELb0ELb0EfN3c107complexIfEEEEv12SSMParamsBwd,@function
        .size           _Z25selective_scan_bwd_kernelI32Selective_Scan_bwd_kernel_traitsILi32ELi4ELb0ELb1ELb0ELb0ELb0EfN3c107complexIfEEEEv12SSMParamsBwd,(.L_x_19037 - _Z25selective_scan_bwd_kernelI32Selective_Scan_bwd_kernel_traitsILi32ELi4ELb0ELb1ELb0ELb0ELb0EfN3c107complexIfEEEEv12SSMParamsBwd)
        .other          _Z25selective_scan_bwd_kernelI32Selective_Scan_bwd_kernel_traitsILi32ELi4ELb0ELb1ELb0ELb0ELb0EfN3c107complexIfEEEEv12SSMParamsBwd,@"STO_CUDA_ENTRY STV_DEFAULT"
_Z25selective_scan_bwd_kernelI32Selective_Scan_bwd_kernel_traitsILi32ELi4ELb0ELb1ELb0ELb0ELb0EfN3c107complexIfEEEEv12SSMParamsBwd:
.text._Z25selective_scan_bwd_kernelI32Selective_Scan_bwd_kernel_traitsILi32ELi4ELb0ELb1ELb0ELb0ELb0EfN3c107complexIfEEEEv12SSMParamsBwd:
        /* <DEDUP_REMOVED lines=33> */
[----:B0-----:R-:W-:-:S05]  /*0210*/  IABS R2, R61 ;  /* 0x0000003d00027213 */ /* 0x001fca0000000000 */
        /* <DEDUP_REMOVED lines=13> */
[----:B------:R-:W-:-:S04]  /*02f0*/  UIMAD UR6, UR15, UR8, URZ ;  /* 0x000000080f0672a4 */ /* 0x000fc8000f8e023f */
[----:B------:R-:W-:-:S08]  /*0300*/  UIMAD UR8, UR14, UR9, UR6 ;  /* 0x000000090e0872a4 */ /* 0x000fd0000f8e0206 */
[----:B------:R-:W-:Y:S01]  /*0310*/  @!P1 IADD3 R0, R0, -R9, RZ ;  /* 0x8000000900009210 */ /* 0x000fe20007ffe0ff */
[----:B------:R-:W-:-:S03]  /*0320*/  UIADD3 UR5, UR5, UR8, URZ ;  /* 0x0000000805057290 */ /* 0x000fc6000fffe03f */
[----:B------:R-:W-:Y:S01]  /*0330*/  ISETP.GE.U32.AND P0, PT, R0, R9, PT ;  /* 0x000000090000720c */ /* 0x000fe20003f06070 */
[----:B------:R-:W-:Y:S01]  /*0340*/  UIMAD UR8, UR15, UR10, URZ ;  /* 0x0000000a0f0872a4 */ /* 0x000fe2000f8e023f */
[C---:B------:R-:W-:Y:S01]  /*0350*/  LOP3.LUT R0, R61.reuse, R8, RZ, 0x3c, !PT ;  /* 0x000000083d007212 */ /* 0x040fe200078e3cff */
[----:B------:R-:W-:Y:S01]  /*0360*/  UIMAD.WIDE.U32 UR6, UR14, UR10, URZ ;  /* 0x0000000a0e0672a5 */ /* 0x000fe2000f8e003f */
[----:B------:R-:W-:Y:S01]  /*0370*/  @!P1 IADD3 R34, R34, 0x1, RZ ;  /* 0x0000000122229810 */ /* 0x000fe20007ffe0ff */
[-C--:B--2---:R-:W-:Y:S01]  /*0380*/  IMAD.WIDE.U32 R2, R61, R4.reuse, UR4 ;  /* 0x000000043d027e25 */ /* 0x084fe2000f8e0004 */
[----:B------:R-:W-:Y:S01]  /*0390*/  ISETP.GE.AND P2, PT, R0, RZ, PT ;  /* 0x000000ff0000720c */ /* 0x000fe20003f46270 */
[----:B------:R-:W-:Y:S01]  /*03a0*/  UIMAD UR8, UR14, UR11, UR8 ;  /* 0x0000000b0e0872a4 */ /* 0x000fe2000f8e0208 */
[----:B------:R-:W-:Y:S01]  /*03b0*/  LEA R7, R23, 0xffffff80, 0x7 ;  /* 0xffffff8017077811 */ /* 0x000fe200078e38ff */
[----:B------:R-:W-:Y:S01]  /*03c0*/  IMAD R0, R60, R4, RZ ;  /* 0x000000043c007224 */ /* 0x000fe200078e02ff */
[----:B------:R-:W-:Y:S01]  /*03d0*/  ULDC.64 UR10, c[0x0][0x328] ;  /* 0x0000ca00000a7ab9 */ /* 0x000fe20000000a00 */
[----:B------:R-:W-:Y:S01]  /*03e0*/  ISETP.NE.AND P1, PT, R8, RZ, PT ;  /* 0x000000ff0800720c */ /* 0x000fe20003f25270 */
[----:B------:R-:W-:Y:S01]  /*03f0*/  UIMAD UR9, UR15, UR10, URZ ;  /* 0x0000000a0f0972a4 */ /* 0x000fe2000f8e023f */
[----:B------:R-:W-:Y:S01]  /*0400*/  @P0 IADD3 R34, R34, 0x1, RZ ;  /* 0x0000000122220810 */ /* 0x000fe20007ffe0ff */
[----:B------:R-:W-:Y:S01]  /*0410*/  IMAD R0, R61, R5, R0 ;  /* 0x000000053d007224 */ /* 0x000fe200078e0200 */
[----:B------:R-:W-:-:S02]  /*0420*/  SHF.R.S32.HI R9, RZ, 0x1f, R7 ;  /* 0x0000001fff097819 */ /* 0x000fc40000011407 */
[----:B------:R-:W-:Y:S01]  /*0430*/  IADD3 R27, P0, R7, R2, RZ ;  /* 0x00000002071b7210 */ /* 0x000fe20007f1e0ff */
[----:B------:R-:W-:Y:S02]  /*0440*/  UIMAD.WIDE.U32 UR4, UR14, UR10, URZ ;  /* 0x0000000a0e0472a5 */ /* 0x000fe4000f8e003f */
[----:B------:R-:W-:Y:S01]  /*0450*/  UIMAD UR9, UR14, UR11, UR9 ;  /* 0x0000000b0e0972a4 */ /* 0x000fe2000f8e0209 */
[----:B------:R-:W-:Y:S02]  /*0460*/  IADD3.X R0, R9, R3, R0, P0, !PT ;  /* 0x0000000309007210 */ /* 0x000fe400007fe400 */
[----:B------:R-:W-:Y:S01]  /*0470*/  ULDC.64 UR10, c[0x0][0x310] ;  /* 0x0000c400000a7ab9 */ /* 0x000fe20000000a00 */
[----:B------:R-:W-:Y:S01]  /*0480*/  UIADD3 UR7, UR7, UR8, URZ ;  /* 0x0000000807077290 */ /* 0x000fe2000fffe03f */
[----:B------:R-:W-:Y:S01]  /*0490*/  ISETP.NE.U32.AND P0, PT, RZ, UR10, PT ;  /* 0x0000000aff007c0c */ /* 0x000fe2000bf05070 */
[C---:B---3--:R-:W-:Y:S01]  /*04a0*/  IMAD R2, R60.reuse, R10, RZ ;  /* 0x0000000a3c027224 */ /* 0x048fe200078e02ff */
[----:B------:R-:W-:Y:S01]  /*04b0*/  UIADD3 UR5, UR5, UR9, URZ ;  /* 0x0000000905057290 */ /* 0x000fe2000fffe03f */
[----:B-1----:R-:W-:Y:S01]  /*04c0*/  IMAD R4, R60, R12, RZ ;  /* 0x0000000c3c047224 */ /* 0x002fe200078e02ff */
[----:B------:R-:W-:Y:S01]  /*04d0*/  @!P2 IADD3 R34, -R34, RZ, RZ ;  /* 0x000000ff2222a210 */ /* 0x000fe20007ffe1ff */
[C---:B------:R-:W-:Y:S01]  /*04e0*/  IMAD R6, R61.reuse, R11, R2 ;  /* 0x0000000b3d067224 */ /* 0x040fe200078e0202 */
[----:B------:R-:W-:Y:S01]  /*04f0*/  ISETP.NE.AND.EX P0, PT, RZ, UR11, PT, P0 ;  /* 0x0000000bff007c0c */ /* 0x000fe2000bf05300 */
[----:B------:R-:W-:Y:S01]  /*0500*/  IMAD.WIDE.U32 R2, R61, R10, UR6 ;  /* 0x000000063d027e25 */ /* 0x000fe2000f8e000a */
[----:B------:R-:W-:Y:S01]  /*0510*/  @!P1 LOP3.LUT R34, RZ, R8, RZ, 0x33, !PT ;  /* 0x00000008ff229212 */ /* 0x000fe200078e33ff */
[----:B------:R-:W-:-:S02]  /*0520*/  ULDC.64 UR8, c[0x0][0x240] ;  /* 0x0000900000087ab9 */ /* 0x000fc40000000a00 */
[C---:B------:R-:W-:Y:S02]  /*0530*/  IMAD R8, R61.reuse, R13, R4 ;  /* 0x0000000d3d087224 */ /* 0x040fe400078e0204 */
[----:B------:R-:W-:Y:S01]  /*0540*/  IMAD.WIDE.U32 R4, R61, R12, UR4 ;  /* 0x000000043d047e25 */ /* 0x000fe2000f8e000c */
[C---:B------:R-:W-:Y:S01]  /*0550*/  IADD3 R25, P1, R7.reuse, R2, RZ ;  /* 0x0000000207197210 */ /* 0x040fe20007f3e0ff */
[----:B------:R-:W-:Y:S01]  /*0560*/  UIMAD UR6, UR15, UR8, URZ ;  /* 0x000000080f0672a4 */ /* 0x000fe2000f8e023f */
[----:B------:R-:W-:Y:S01]  /*0570*/  SHF.R.S32.HI R39, RZ, 0x1f, R34 ;  /* 0x0000001fff277819 */ /* 0x000fe20000011422 */
[----:B------:R-:W1:Y:S01]  /*0580*/  LDC.64 R12, c[0x0][0x2f8] ;  /* 0x0000be00ff0c7b82 */ /* 0x000e620000000a00 */
[----:B------:R-:W-:Y:S01]  /*0590*/  IADD3 R7, P2, R7, R4, RZ ;  /* 0x0000000407077210 */ /* 0x000fe20007f5e0ff */
[----:B------:R-:W-:Y:S01]  /*05a0*/  UIMAD.WIDE.U32 UR4, UR14, UR8, URZ ;  /* 0x000000080e0472a5 */ /* 0x000fe2000f8e003f */
[C---:B------:R-:W-:Y:S01]  /*05b0*/  IADD3.X R6, R9.reuse, R3, R6, P1, !PT ;  /* 0x0000000309067210 */ /* 0x040fe20000ffe406 */
[----:B------:R-:W-:Y:S01]  /*05c0*/  UIMAD UR6, UR14, UR9, UR6 ;  /* 0x000000090e0672a4 */ /* 0x000fe2000f8e0206 */
[----:B------:R-:W-:-:S02]  /*05d0*/  IADD3.X R4, R9, R5, R8, P2, !PT ;  /* 0x0000000509047210 */ /* 0x000fc400017fe408 */
[----:B----4-:R-:W-:Y:S01]  /*05e0*/  ISETP.NE.U32.AND P1, PT, R16, RZ, PT ;  /* 0x000000ff1000720c */ /* 0x010fe20003f25070 */
[----:B------:R-:W2:Y:S01]  /*05f0*/  @P0 LDC R8, c[0x0][0x214] ;  /* 0x00008500ff080b82 */ /* 0x000ea20000000800 */
[----:B------:R-:W-:Y:S01]  /*0600*/  UIADD3 UR5, UR5, UR6, URZ ;  /* 0x0000000605057290 */ /* 0x000fe2000fffe03f */
[----:B------:R-:W-:Y:S01]  /*0610*/  IMAD R2, R39, R14, RZ ;  /* 0x0000000e27027224 */ /* 0x000fe200078e02ff */
[----:B------:R-:W-:Y:S02]  /*0620*/  ISETP.NE.AND.EX P1, PT, R17, RZ, PT, P1 ;  /* 0x000000ff1100720c */ /* 0x000fe40003f25310 */
[----:B------:R-:W-:Y:S02]  /*0630*/  CS2R R78, SRZ ;  /* 0x00000000004e7805 */ /* 0x000fe4000001ff00 */
[----:B------:R-:W-:Y:S01]  /*0640*/  ISETP.NE.U32.AND P2, PT, R18, RZ, PT ;  /* 0x000000ff1200720c */ /* 0x000fe20003f45070 */
[C---:B------:R-:W-:Y:S01]  /*0650*/  IMAD R9, R34.reuse, R15, R2 ;  /* 0x0000000f22097224 */ /* 0x040fe200078e0202 */
[----:B0-----:R-:W-:Y:S01]  /*0660*/  LEA R30, P5, R27, R30, 0x2 ;  /* 0x0000001e1b1e7211 */ /* 0x001fe200078a10ff */
[----:B------:R-:W-:Y:S01]  /*0670*/  IMAD.WIDE.U32 R2, R34, R14, UR4 ;  /* 0x0000000422027e25 */ /* 0x000fe2000f8e000e */
[----:B------:R-:W0:Y:S01]  /*0680*/  @P0 LDC R11, c[0x0][0x21c] ;  /* 0x00008700ff0b0b82 */ /* 0x000e220000000800 */
[----:B------:R-:W-:-:S02]  /*0690*/  ISETP.NE.AND.EX P2, PT, R19, RZ, PT, P2 ;  /* 0x000000ff1300720c */ /* 0x000fc40003f45320 */
[----:B------:R-:W-:Y:S01]  /*06a0*/  CS2R R76, SRZ ;  /* 0x00000000004c7805 */ /* 0x000fe2000001ff00 */
[----:B------:R-:W-:-:S04]  /*06b0*/  ULDC.64 UR8, c[0x0][0x348] ;  /* 0x0000d20000087ab9 */ /* 0x000fc80000000a00 */
[----:B------:R-:W3:Y:S01]  /*06c0*/  LDC.64 R14, c[0x0][0x3b8] ;  /* 0x0000ee00ff0e7b82 */ /* 0x000ee20000000a00 */
[----:B------:R-:W-:-:S07]  /*06d0*/  @P1 LEA R78, P3, R61, R16, 0x2 ;  /* 0x000000103d4e1211 */ /* 0x000fce00078610ff */
[----:B------:R-:W4:Y:S01]  /*06e0*/  @P0 LDC.64 R80, c[0x0][0x310] ;  /* 0x0000c400ff500b82 */ /* 0x000f220000000a00 */
[----:B------:R-:W-:Y:S02]  /*06f0*/  @P1 LEA.HI.X R79, R61, R17, R60, 0x2, P3 ;  /* 0x000000113d4f1211 */ /* 0x000fe400018f143c */
[----:B------:R-:W-:Y:S02]  /*0700*/  ISETP.GE.AND P1, PT, R23, 0x1, PT ;  /* 0x000000011700780c */ /* 0x000fe40003f26270 */
[----:B------:R-:W-:Y:S02]  /*0710*/  @P2 LEA R76, P4, R61, R18, 0x2 ;  /* 0x000000123d4c2211 */ /* 0x000fe400078810ff */
[----:B------:R-:W-:Y:S01]  /*0720*/  LEA.HI.X R27, R27, R31, R0, 0x2, P5 ;  /* 0x0000001f1b1b7211 */ /* 0x000fe200028f1400 */
[----:B--2---:R-:W-:Y:S01]  /*0730*/  @P0 IMAD R0, R8, UR14, R61 ;  /* 0x0000000e08000c24 */ /* 0x004fe2000f8e023d */
[----:B------:R-:W-:Y:S01]  /*0740*/  LEA R5, R23, 0xffffff00, 0x8 ;  /* 0xffffff0017057811 */ /* 0x000fe200078e40ff */
[----:B------:R-:W-:Y:S01]  /*0750*/  USHF.R.U32.HI UR4, URZ, 0x1, UR9 ;  /* 0x000000013f047899 */ /* 0x000fe20008011609 */
[----:B------:R-:W-:Y:S01]  /*0760*/  @P2 LEA.HI.X R77, R61, R19, R60, 0x2, P4 ;  /* 0x000000133d4d2211 */ /* 0x000fe200020f143c */
[----:B------:R-:W-:Y:S01]  /*0770*/  @P0 IMAD R0, R0, R23, RZ ;  /* 0x0000001700000224 */ /* 0x000fe200078e02ff */
[----:B------:R-:W-:-:S02]  /*0780*/  IADD3 R21, P6, R5, R2, RZ ;  /* 0x0000000205157210 */ /* 0x000fc40007fde0ff */
[----:B-1----:R-:W-:Y:S01]  /*0790*/  LEA R26, P2, R25, R12, 0x2 ;  /* 0x0000000c191a7211 */ /* 0x002fe200078410ff */
[----:B------:R-:W-:Y:S01]  /*07a0*/  USHF.R.U64 UR8, UR8, 0x1, UR9 ;  /* 0x0000000108087899 */ /* 0x000fe20008001209 */
[----:B------:R-:W-:Y:S01]  /*07b0*/  IADD3 R2, R3, R9, RZ ;  /* 0x0000000903027210 */ /* 0x000fe20007ffe0ff */
[----:B------:R-:W-:Y:S01]  /*07c0*/  UIMAD UR4, UR4, UR14, URZ ;  /* 0x0000000e040472a4 */ /* 0x000fe2000f8e023f */
[----:B------:R-:W-:Y:S01]  /*07d0*/  LEA.HI.X R25, R25, R13, R6, 0x2, P2 ;  /* 0x0000000d19197211 */ /* 0x000fe200010f1406 */
[----:B0-----:R-:W-:Y:S01]  /*07e0*/  @P0 IMAD R3, R0, R11, RZ ;  /* 0x0000000b00030224 */ /* 0x001fe200078e02ff */
[----:B------:R-:W-:Y:S01]  /*07f0*/  LEA.HI.X.SX32 R2, R5, R2, 0x1, P6 ;  /* 0x0000000205027211 */ /* 0x000fe200030f0eff */
[----:B------:R-:W-:Y:S01]  /*0800*/  UIMAD UR10, UR15, UR8, UR4 ;  /* 0x000000080f0a72a4 */ /* 0x000fe2000f8e0204 */
[----:B---3--:R-:W-:Y:S02]  /*0810*/  LEA R24, P2, R7, R14, 0x2 ;  /* 0x0000000e07187211 */ /* 0x008fe400078410ff */
[----:B------:R-:W-:Y:S01]  /*0820*/  LEA R22, P3, R21, R28, 0x2 ;  /* 0x0000001c15167211 */ /* 0x000fe200078610ff */
[----:B------:R-:W-:Y:S01]  /*0830*/  HFMA2.MMA R35, -RZ, RZ, 0, 0 ;  /* 0x00000000ff237435 */ /* 0x000fe200000001ff */
[----:B----4-:R-:W-:Y:S01]  /*0840*/  @P0 IMAD.WIDE R80, R3, 0x10, R80 ;  /* 0x0000001003500825 */ /* 0x010fe200078e0250 */
[----:B------:R-:W-:-:S02]  /*0850*/  LEA.HI.X R23, R7, R15, R4, 0x2, P2 ;  /* 0x0000000f07177211 */ /* 0x000fc400010f1404 */
[----:B------:R-:W-:Y:S02]  /*0860*/  @!P0 CS2R R80, SRZ ;  /* 0x0000000000508805 */ /* 0x000fe4000001ff00 */
[----:B------:R-:W-:Y:S01]  /*0870*/  LEA.HI.X R21, R21, R29, R2, 0x2, P3 ;  /* 0x0000001d15157211 */ /* 0x000fe200018f1402 */
[----:B------:R-:W-:Y:S06]  /*0880*/  @!P1 BRA `(.L_x_17809) ;  /* 0x0000004400a09947 */ /* 0x000fec0003800000 */
[----:B------:R-:W0:Y:S01]  /*0890*/  S2R R32, SR_TID.X ;  /* 0x0000000000207919 */ /* 0x000e220000002100 */
[----:B------:R-:W1:Y:S01]  /*08a0*/  LDC.64 R4, c[0x0][0x350] ;  /* 0x0000d400ff047b82 */ /* 0x000e620000000a00 */
[----:B------:R-:W-:Y:S01]  /*08b0*/  UIMAD.WIDE.U32 UR8, UR8, UR14, URZ ;  /* 0x0000000e080872a5 */ /* 0x000fe2000f8e003f */
[----:B------:R-:W-:Y:S01]  /*08c0*/  MOV R35, RZ ;  /* 0x000000ff00237202 */ /* 0x000fe20000000f00 */
[----:B------:R-:W-:Y:S01]  /*08d0*/  UMOV UR4, 0x400 ;  /* 0x0000040000047882 */ /* 0x000fe20000000000 */
[----:B------:R-:W2:Y:S01]  /*08e0*/  S2R R20, SR_LANEID ;  /* 0x0000000000147919 */ /* 0x000ea20000000000 */
[----:B------:R-:W-:Y:S01]  /*08f0*/  UIADD3 UR11, UR9, UR10, URZ ;  /* 0x0000000a090b7290 */ /* 0x000fe2000fffe03f */
[----:B------:R-:W-:Y:S02]  /*0900*/  MOV R37, RZ ;  /* 0x000000ff00257202 */ /* 0x000fe40000000f00 */
[----:B------:R-:W3:Y:S01]  /*0910*/  S2UR UR5, SR_CgaCtaId ;  /* 0x00000000000579c3 */ /* 0x000ee20000008800 */
[----:B------:R-:W-:-:S07]  /*0920*/  UMOV UR10, UR8 ;  /* 0x00000008000a7c82 */ /* 0x000fce0008000000 */
[----:B------:R-:W4:Y:S01]  /*0930*/  LDC.64 R6, c[0x0][0x3c8] ;  /* 0x0000f200ff067b82 */ /* 0x000f220000000a00 */
[-C--:B-1----:R-:W-:Y:S02]  /*0940*/  IMAD R0, R39, R4.reuse, RZ ;  /* 0x0000000427007224 */ /* 0x082fe400078e02ff */
[----:B------:R-:W-:-:S04]  /*0950*/  IMAD.WIDE.U32 R28, R34, R4, UR10 ;  /* 0x0000000a221c7e25 */ /* 0x000fc8000f8e0004 */
[----:B------:R-:W-:Y:S01]  /*0960*/  IMAD R5, R34, R5, R0 ;  /* 0x0000000522057224 */ /* 0x000fe200078e0200 */
[C---:B0-----:R-:W-:Y:S01]  /*0970*/  SHF.L.U32 R0, R32.reuse, 0x3, RZ ;  /* 0x0000000320007819 */ /* 0x041fe200000006ff */
[----:B---3--:R-:W-:Y:S01]  /*0980*/  ULEA UR4, UR5, UR4, 0x18 ;  /* 0x0000000405047291 */ /* 0x008fe2000f8ec03f */
[----:B------:R-:W-:Y:S02]  /*0990*/  IADD3 R11, R32, 0xa0, RZ ;  /* 0x000000a0200b7810 */ /* 0x000fe40007ffe0ff */
[----:B------:R-:W-:Y:S02]  /*09a0*/  LEA.HI.SX32 R3, R0, R0, 0x1b ;  /* 0x0000000000037211 */ /* 0x000fe400078fdaff */
[----:B------:R-:W-:Y:S02]  /*09b0*/  IADD3 R2, R29, R5, RZ ;  /* 0x000000051d027210 */ /* 0x000fe40007ffe0ff */
[----:B------:R-:W-:Y:S01]  /*09c0*/  MOV R33, UR4 ;  /* 0x0000000400217c02 */ /* 0x000fe20008000f00 */
[----:B------:R-:W-:Y:S01]  /*09d0*/  UMOV UR4, URZ ;  /* 0x0000003f00047c82 */ /* 0x000fe20008000000 */
[----:B----4-:R-:W-:-:S02]  /*09e0*/  LEA R31, P0, R28, R6, 0x3 ;  /* 0x000000061c1f7211 */ /* 0x010fc400078018ff */
[----:B------:R-:W-:Y:S02]  /*09f0*/  IADD3 R0, R33, 0x420, RZ ;  /* 0x0000042021007810 */ /* 0x000fe40007ffe0ff */
[----:B------:R-:W-:Y:S02]  /*0a00*/  LEA.HI.X R28, R28, R7, R2, 0x3, P0 ;  /* 0x000000071c1c7211 */ /* 0x000fe400000f1c02 */
[----:B------:R-:W-:Y:S02]  /*0a10*/  LEA R29, R3, R0, 0x2 ;  /* 0x00000000031d7211 */ /* 0x000fe400078e10ff */
[C---:B------:R-:W-:Y:S02]  /*0a20*/  SHF.L.U32 R0, R32.reuse, 0x2, RZ ;  /* 0x0000000220007819 */ /* 0x040fe400000006ff */
[----:B------:R-:W-:Y:S02]  /*0a30*/  IADD3 R15, R32, 0xe0, RZ ;  /* 0x000000e0200f7810 */ /* 0x000fe40007ffe0ff */
[----:B------:R-:W-:-:S02]  /*0a40*/  LOP3.LUT R0, R0, 0xffffff80, RZ, 0xc0, !PT ;  /* 0xffffff8000007812 */ /* 0x000fc400078ec0ff */
[C---:B------:R-:W-:Y:S02]  /*0a50*/  IADD3 R3, R32.reuse, 0x20, RZ ;  /* 0x0000002020037810 */ /* 0x040fe40007ffe0ff */
[C---:B------:R-:W-:Y:S02]  /*0a60*/  IADD3 R5, R32.reuse, 0x40, RZ ;  /* 0x0000004020057810 */ /* 0x040fe40007ffe0ff */
[C---:B------:R-:W-:Y:S02]  /*0a70*/  IADD3 R7, R32.reuse, 0x60, RZ ;  /* 0x0000006020077810 */ /* 0x040fe40007ffe0ff */
[C---:B------:R-:W-:Y:S02]  /*0a80*/  IADD3 R9, R32.reuse, 0x80, RZ ;  /* 0x0000008020097810 */ /* 0x040fe40007ffe0ff */
[----:B------:R-:W-:Y:S02]  /*0a90*/  IADD3 R13, R32, 0xc0, RZ ;  /* 0x000000c0200d7810 */ /* 0x000fe40007ffe0ff */
[----:B------:R-:W-:-:S02]  /*0aa0*/  LOP3.LUT R17, R0, 0x1f, R32, 0xf8, !PT ;  /* 0x0000001f00117812 */ /* 0x000fc400078ef820 */
[-C--:B------:R-:W-:Y:S02]  /*0ab0*/  LEA.HI.SX32 R4, R11, R32.reuse, 0x1b ;  /* 0x000000200b047211 */ /* 0x080fe400078fdaff */
[-C--:B------:R-:W-:Y:S02]  /*0ac0*/  LEA.HI.SX32 R6, R15, R32.reuse, 0x1b ;  /* 0x000000200f067211 */ /* 0x080fe400078fdaff */
[-C--:B------:R-:W-:Y:S02]  /*0ad0*/  LEA.HI.SX32 R18, R3, R32.reuse, 0x1b ;  /* 0x0000002003127211 */ /* 0x080fe400078fdaff */
[-C--:B------:R-:W-:Y:S02]  /*0ae0*/  LEA.HI.SX32 R16, R5, R32.reuse, 0x1b ;  /* 0x0000002005107211 */ /* 0x080fe400078fdaff */
[-C--:B------:R-:W-:Y:S02]  /*0af0*/  LEA.HI.SX32 R2, R7, R32.reuse, 0x1b ;  /* 0x0000002007027211 */ /* 0x080fe400078fdaff */
[----:B------:R-:W-:-:S02]  /*0b00*/  LEA.HI.SX32 R14, R9, R32, 0x1b ;  /* 0x00000020090e7211 */ /* 0x000fc400078fdaff */
[----:B------:R-:W-:Y:S02]  /*0b10*/  LEA.HI.SX32 R12, R13, R32, 0x1b ;  /* 0x000000200d0c7211 */ /* 0x000fe400078fdaff */
[----:B------:R-:W-:Y:S02]  /*0b20*/  IADD3 R74, R0, R17, RZ ;  /* 0x00000011004a7210 */ /* 0x000fe40007ffe0ff */
[-C--:B------:R-:W-:Y:S02]  /*0b30*/  LEA R13, R4, R33.reuse, 0x2 ;  /* 0x00000021040d7211 */ /* 0x080fe400078e10ff */
[-C--:B------:R-:W-:Y:S02]  /*0b40*/  LEA R11, R6, R33.reuse, 0x2 ;  /* 0x00000021060b7211 */ /* 0x080fe400078e10ff */
[----:B------:R-:W-:Y:S02]  /*0b50*/  LOP3.LUT R19, R32, 0x1f, RZ, 0xc0, !PT ;  /* 0x0000001f20137812 */ /* 0x000fe400078ec0ff */
[----:B------:R-:W-:-:S02]  /*0b60*/  LEA R18, R18, R33, 0x2 ;  /* 0x0000002112127211 */ /* 0x000fc400078e10ff */
[-C--:B------:R-:W-:Y:S02]  /*0b70*/  LEA R16, R16, R33.reuse, 0x2 ;  /* 0x0000002110107211 */ /* 0x080fe400078e10ff */
[-C--:B------:R-:W-:Y:S02]  /*0b80*/  LEA R15, R2, R33.reuse, 0x2 ;  /* 0x00000021020f7211 */ /* 0x080fe400078e10ff */
[-C--:B------:R-:W-:Y:S02]  /*0b90*/  LEA R14, R14, R33.reuse, 0x2 ;  /* 0x000000210e0e7211 */ /* 0x080fe400078e10ff */
[----:B------:R-:W-:Y:S02]  /*0ba0*/  LEA R12, R12, R33, 0x2 ;  /* 0x000000210c0c7211 */ /* 0x000fe400078e10ff */
[----:B------:R-:W-:Y:S02]  /*0bb0*/  SHF.R.S32.HI R75, RZ, 0x1f, R74 ;  /* 0x0000001fff4b7819 */ /* 0x000fe4000001144a */
[----:B------:R-:W-:-:S02]  /*0bc0*/  IADD3 R10, R74, 0x20, RZ ;  /* 0x000000204a0a7810 */ /* 0x000fc40007ffe0ff */
[C---:B------:R-:W-:Y:S02]  /*0bd0*/  IADD3 R9, R74.reuse, 0x40, RZ ;  /* 0x000000404a097810 */ /* 0x040fe40007ffe0ff */
[C---:B------:R-:W-:Y:S02]  /*0be0*/  IADD3 R8, R74.reuse, 0x60, RZ ;  /* 0x000000604a087810 */ /* 0x040fe40007ffe0ff */
[C---:B------:R-:W-:Y:S02]  /*0bf0*/  IADD3 R7, R74.reuse, 0x80, RZ ;  /* 0x000000804a077810 */ /* 0x040fe40007ffe0ff */
[C---:B------:R-:W-:Y:S02]  /*0c00*/  IADD3 R6, R74.reuse, 0xa0, RZ ;  /* 0x000000a04a067810 */ /* 0x040fe40007ffe0ff */
[C---:B------:R-:W-:Y:S02]  /*0c10*/  IADD3 R5, R74.reuse, 0xc0, RZ ;  /* 0x000000c04a057810 */ /* 0x040fe40007ffe0ff */
[----:B--2---:R-:W-:-:S07]  /*0c20*/  IADD3 R4, R74, 0xe0, RZ ;  /* 0x000000e04a047810 */ /* 0x004fce0007ffe0ff */
.L_x_17846:
[----:B------:R-:W-:Y:S01]  /*0c30*/  ULDC UR5, c[0x0][0x224] ;  /* 0x0000890000057ab9 */ /* 0x000fe20000000800 */
[C---:B------:R-:W-:Y:S01]  /*0c40*/  LOP3.LUT R43, R17.reuse, 0x20, RZ, 0xfc, !PT ;  /* 0x00000020112b7812 */ /* 0x040fe200078efcff */
[----:B0-----:R-:W-:Y:S01]  /*0c50*/  HFMA2.MMA R44, -RZ, RZ, 0, 0 ;  /* 0x00000000ff2c7435 */ /* 0x001fe200000001ff */
[----:B------:R-:W-:Y:S01]  /*0c60*/  MOV R62, UR5 ;  /* 0x00000005003e7c02 */ /* 0x000fe20008000f00 */
[----:B------:R-:W-:Y:S01]  /*0c70*/  ULDC UR5, c[0x0][0x218] ;  /* 0x0000860000057ab9 */ /* 0x000fe20000000800 */
[C---:B------:R-:W-:Y:S01]  /*0c80*/  LOP3.LUT R45, R17.reuse, 0x40, RZ, 0xfc, !PT ;  /* 0x00000040112d7812 */ /* 0x040fe200078efcff */
[----:B------:R-:W-:Y:S01]  /*0c90*/  HFMA2.MMA R48, -RZ, RZ, 0, 0 ;  /* 0x00000000ff307435 */ /* 0x000fe200000001ff */
[----:B------:R-:W-:Y:S02]  /*0ca0*/  IADD3 R3, R62, -UR4, RZ ;  /* 0x800000043e037c10 */ /* 0x000fe4000fffe0ff */
[----:B------:R-:W-:Y:S02]  /*0cb0*/  LOP3.LUT R47, R17, 0x60, RZ, 0xfc, !PT ;  /* 0x00000060112f7812 */ /* 0x000fe400078efcff */
[----:B------:R-:W-:-:S02]  /*0cc0*/  LEA R2, R3, 0xffffff80, 0x7 ;  /* 0xffffff8003027811 */ /* 0x000fc400078e38ff */
[----:B-1----:R-:W-:Y:S02]  /*0cd0*/  MOV R40, R30 ;  /* 0x0000001e00287202 */ /* 0x002fe40000000f00 */
        /* <DEDUP_REMOVED lines=22> */
[----:B0-----:R-:W-:Y:S02]  /*0e40*/  MOV R40, R26 ;  /* 0x0000001a00287202 */ /* 0x001fe40000000f00 */
[----:B------:R-:W-:Y:S02]  /*0e50*/  MOV R41, R25 ;  /* 0x0000001900297202 */ /* 0x000fe40000000f00 */
[----:B------:R-:W-:-:S02]  /*0e60*/  MOV R46, RZ ;  /* 0x000000ff002e7202 */ /* 0x000fc40000000f00 */
[----:B------:R-:W-:Y:S01]  /*0e70*/  MOV R58, RZ ;  /* 0x000000ff003a7202 */ /* 0x000fe20000000f00 */
[----:B------:R-:W-:Y:S01]  /*0e80*/  IMAD.WIDE R40, R17, 0x4, R40 ;  /* 0x0000000411287825 */ /* 0x000fe200078e0228 */
        /* <DEDUP_REMOVED lines=15> */
[----:B------:R-:W-:-:S02]  /*0f80*/  ISETP.GE.AND P3, PT, R47, R110, PT ;  /* 0x0000006e2f00720c */ /* 0x000fc40003f66270 */
[----:B------:R-:W-:Y:S02]  /*0f90*/  CS2R R44, SRZ ;  /* 0x00000000002c7805 */ /* 0x000fe4000001ff00 */
[----:B------:R-:W-:Y:S01]  /*0fa0*/  ISETP.GE.AND P0, PT, R17, R110, PT ;  /* 0x0000006e1100720c */ /* 0x000fe20003f06270 */
[----:B------:R-:W0:Y:S01]  /*0fb0*/  LDC R43, c[0x0][0x21c] ;  /* 0x00008700ff2b7b82 */ /* 0x000e220000000800 */
[----:B------:R-:W-:Y:S02]  /*0fc0*/  MOV R0, RZ ;  /* 0x000000ff00007202 */ /* 0x000fe40000000f00 */
[----:B-1----:R-:W-:Y:S02]  /*0fd0*/  MOV R40, R24 ;  /* 0x0000001800287202 */ /* 0x002fe40000000f00 */
[----:B------:R-:W-:-:S03]  /*0fe0*/  MOV R41, R23 ;  /* 0x0000001700297202 */ /* 0x000fc60000000f00 */
[----:B------:R-:W-:Y:S01]  /*0ff0*/  IMAD.WIDE R40, R17, 0x4, R40 ;  /* 0x0000000411287825 */ /* 0x000fe200078e0228 */
        /* <DEDUP_REMOVED lines=12> */
[----:B------:R-:W-:Y:S01]  /*10c0*/  HFMA2.MMA R47, -RZ, RZ, 0, 0 ;  /* 0x00000000ff2f7435 */ /* 0x000fe200000001ff */
[----:B-1----:R-:W-:Y:S01]  /*10d0*/  MOV R46, RZ ;  /* 0x000000ff002e7202 */ /* 0x002fe20000000f00 */
[----:B--2---:R0:W-:Y:S04]  /*10e0*/  STS [R63+0x80], R44 ;  /* 0x0000802c3f007388 */ /* 0x0041e80000000800 */
[----:B---3--:R-:W-:Y:S04]  /*10f0*/  STS [R63+0x100], R42 ;  /* 0x0001002a3f007388 */ /* 0x008fe80000000800 */
[----:B----4-:R-:W-:Y:S01]  /*1100*/  STS [R63], R0 ;  /* 0x000000003f007388 */ /* 0x010fe20000000800 */
[----:B0-----:R-:W-:-:S03]  /*1110*/  HFMA2.MMA R44, -RZ, RZ, 0, 0 ;  /* 0x00000000ff2c7435 */ /* 0x001fc600000001ff */
[----:B------:R-:W-:Y:S01]  /*1120*/  STS [R63+0x180], R66 ;  /* 0x000180423f007388 */ /* 0x000fe20000000800 */
[----:B------:R-:W-:-:S03]  /*1130*/  NOP ;  /* 0x0000000000007918 */ /* 0x000fc60000000000 */
[----:B------:R-:W0:Y:S02]  /*1140*/  LDS.128 R56, [R56] ;  /* 0x0000000038387984 */ /* 0x000e240000000c00 */
[----:B0-----:R-:W-:Y:S01]  /*1150*/  FFMA.FTZ R64, R52, R56, R37 ;  /* 0x0000003834407223 */ /* 0x001fe20000010025 */
        /* <DEDUP_REMOVED lines=9> */
[----:B------:R-:W0:Y:S01]  /*11f0*/  LDC.64 R44, c[0x0][0x350] ;  /* 0x0000d400ff2c7b82 */ /* 0x000e220000000a00 */
[----:B------:R-:W-:Y:S01]  /*1200*/  UMOV UR6, UR8 ;  /* 0x0000000800067c82 */ /* 0x000fe20008000000 */
[----:B------:R-:W-:Y:S01]  /*1210*/  UMOV UR7, UR11 ;  /* 0x0000000b00077c82 */ /* 0x000fe20008000000 */
[----:B------:R-:W-:Y:S01]  /*1220*/  IADD3 R125, R3, -0x1, RZ ;  /* 0xffffffff037d7810 */ /* 0x000fe20007ffe0ff */
[----:B------:R-:W-:Y:S01]  /*1230*/  FADD.FTZ R63, R57, R57 ;  /* 0x00000039393f7221 */ /* 0x000fe20000010000 */
[----:B------:R-:W-:Y:S01]  /*1240*/  SHF.L.U32 R57, R110, 0x1, RZ ;  /* 0x000000016e397819 */ /* 0x000fe200000006ff */
[----:B------:R-:W-:Y:S01]  /*1250*/  FADD.FTZ R126, R59, R59 ;  /* 0x0000003b3b7e7221 */ /* 0x000fe20000010000 */
[----:B------:R-:W-:Y:S01]  /*1260*/  MOV R124, RZ ;  /* 0x000000ff007c7202 */ /* 0x000fe20000000f00 */
[----:B------:R-:W1:Y:S01]  /*1270*/  LDC.64 R64, c[0x0][0x3c8] ;  /* 0x0000f200ff407b82 */ /* 0x000e620000000a00 */
[----:B------:R-:W-:Y:S01]  /*1280*/  UMOV UR5, URZ ;  /* 0x0000003f00057c82 */ /* 0x000fe20008000000 */
[----:B------:R-:W-:Y:S01]  /*1290*/  ULDC UR27, c[0x0][0x21c] ;  /* 0x00008700001b7ab9 */ /* 0x000fe20000000800 */
[----:B------:R-:W-:Y:S01]  /*12a0*/  ULDC.64 UR24, c[0x0][0x360] ;  /* 0x0000d80000187ab9 */ /* 0x000fe20000000a00 */
[----:B------:R-:W-:Y:S01]  /*12b0*/  ULDC.64 UR16, c[0x0][0x238] ;  /* 0x00008e0000107ab9 */ /* 0x000fe20000000a00 */
[----:B------:R-:W-:Y:S01]  /*12c0*/  ULDC.64 UR18, c[0x0][0x250] ;  /* 0x0000940000127ab9 */ /* 0x000fe20000000a00 */
[----:B------:R-:W-:Y:S01]  /*12d0*/  ULDC.64 UR22, c[0x0][0x270] ;  /* 0x00009c0000167ab9 */ /* 0x000fe20000000a00 */
[----:B------:R-:W-:Y:S01]  /*12e0*/  ULDC.64 UR20, c[0x0][0x268] ;  /* 0x00009a0000147ab9 */ /* 0x000fe20000000a00 */
[----:B------:R-:W2:Y:S01]  /*12f0*/  LDC R123, c[0x0][0x218] ;  /* 0x00008600ff7b7b82 */ /* 0x000ea20000000800 */
[----:B0-----:R-:W-:-:S07]  /*1300*/  IMAD R0, R39, R44, RZ ;  /* 0x0000002c27007224 */ /* 0x001fce00078e02ff */
[----:B------:R-:W0:Y:S01]  /*1310*/  LDC.64 R88, c[0x0][0x360] ;  /* 0x0000d800ff587b82 */ /* 0x000e220000000a00 */
[----:B------:R-:W-:Y:S01]  /*1320*/  IMAD.WIDE.U32 R46, R34, R44, UR6 ;  /* 0x00000006222e7e25 */ /* 0x000fe2000f8e002c */
[----:B------:R-:W-:-:S03]  /*1330*/  ULDC.64 UR6, c[0x0][0x230] ;  /* 0x00008c0000067ab9 */ /* 0x000fc60000000a00 */
[----:B------:R-:W-:Y:S02]  /*1340*/  IMAD R45, R34, R45, R0 ;  /* 0x0000002d222d7224 */ /* 0x000fe400078e0200 */
[----:B------:R-:W-:Y:S01]  /*1350*/  FADD.FTZ R0, R56, R56 ;  /* 0x0000003838007221 */ /* 0x000fe20000010000 */
[----:B-1----:R-:W-:Y:S01]  /*1360*/  LEA R44, P0, R46, R64, 0x3 ;  /* 0x000000402e2c7211 */ /* 0x002fe200078018ff */
[----:B------:R-:W1:Y:S01]  /*1370*/  LDC.64 R86, c[0x0][0x2d0] ;  /* 0x0000b400ff567b82 */ /* 0x000e620000000a00 */
[----:B------:R-:W-:Y:S01]  /*1380*/  IMAD.WIDE.U32 R90, R61, UR6, RZ ;  /* 0x000000063d5a7c25 */ /* 0x000fe2000f8e00ff */
[----:B------:R-:W-:-:S03]  /*1390*/  IADD3 R45, R47, R45, RZ ;  /* 0x0000002d2f2d7210 */ /* 0x000fc60007ffe0ff */
[----:B------:R-:W-:Y:S01]  /*13a0*/  FADD.FTZ R64, R58, R58 ;  /* 0x0000003a3a407221 */ /* 0x000fe20000010000 */
[----:B------:R-:W-:Y:S02]  /*13b0*/  IADD3 R47, -R62, UR4, RZ ;  /* 0x000000043e2f7c10 */ /* 0x000fe4000fffe1ff */
[----:B------:R-:W-:Y:S01]  /*13c0*/  LEA.HI.X R45, R46, R65, R45, 0x3, P0 ;  /* 0x000000412e2d7211 */ /* 0x000fe200000f1c2d */
[----:B------:R-:W3:Y:S02]  /*13d0*/  LDC R62, c[0x0][0x224] ;  /* 0x00008900ff3e7b82 */ /* 0x000ee40000000800 */
[----:B------:R-:W-:Y:S01]  /*13e0*/  IMAD R47, R47, -0x100, RZ ;  /* 0xffffff002f2f7824 */ /* 0x000fe200078e02ff */
[----:B------:R-:W-:Y:S01]  /*13f0*/  LEA.HI R46, R125, R125, RZ, 0x1 ;  /* 0x0000007d7d2e7211 */ /* 0x000fe200078f08ff */
[----:B------:R-:W-:-:S03]  /*1400*/  IMAD.WIDE.U32 R44, R32, 0x4, R44 ;  /* 0x00000004202c7825 */ /* 0x000fc600078e002c */
[----:B------:R-:W-:Y:S01]  /*1410*/  LOP3.LUT R46, R46, 0xfffffe, RZ, 0xc0, !PT ;  /* 0x00fffffe2e2e7812 */ /* 0x000fe200078ec0ff */
[----:B------:R-:W4:Y:S01]  /*1420*/  LDC.64 R84, c[0x0][0x2e0] ;  /* 0x0000b800ff547b82 */ /* 0x000f220000000a00 */
[----:B------:R-:W-:Y:S02]  /*1430*/  IMAD.WIDE R44, R47, 0x4, R44 ;  /* 0x000000042f2c7825 */ /* 0x000fe400078e022c */
[----:B------:R-:W-:Y:S02]  /*1440*/  IADD3 R125, R125, -R46, RZ ;  /* 0x8000002e7d7d7210 */ /* 0x000fe40007ffe0ff */
[----:B------:R-:W-:Y:S01]  /*1450*/  IMAD R46, R60, UR6, RZ ;  /* 0x000000063c2e7c24 */ /* 0x000fe2000f8e02ff */
[C---:B------:R-:W-:Y:S01]  /*1460*/  IADD3 R100, P2, R44.reuse, -0x280, RZ ;  /* 0xfffffd802c647810 */ /* 0x040fe20007f5e0ff */
[----:B------:R-:W-:Y:S01]  /*1470*/  UMOV UR6, URZ ;  /* 0x0000003f00067c82 */ /* 0x000fe20008000000 */
[----:B------:R-:W-:Y:S01]  /*1480*/  IADD3 R98, P3, R44, -0x200, RZ ;  /* 0xfffffe002c627810 */ /* 0x000fe20007f7e0ff */
[----:B------:R-:W-:Y:S01]  /*1490*/  IMAD R119, R61, UR7, R46 ;  /* 0x000000073d777c24 */ /* 0x000fe2000f8e022e */
[----:B------:R-:W-:-:S02]  /*14a0*/  IADD3.X R101, R45, -0x1, RZ, P2, !PT ;  /* 0xffffffff2d657810 */ /* 0x000fc400017fe4ff */
[----:B------:R-:W-:Y:S02]  /*14b0*/  CS2R R46, SRZ ;  /* 0x00000000002e7805 */ /* 0x000fe4000001ff00 */
[----:B------:R-:W-:Y:S02]  /*14c0*/  IADD3.X R99, R45, -0x1, RZ, P3, !PT ;  /* 0xffffffff2d637810 */ /* 0x000fe40001ffe4ff */
[----:B------:R-:W-:Y:S02]  /*14d0*/  IADD3 R102, P1, R44, -0x300, RZ ;  /* 0xfffffd002c667810 */ /* 0x000fe40007f3e0ff */
[-C--:B------:R-:W-:Y:S02]  /*14e0*/  ISETP.GE.AND P3, PT, R74, R57.reuse, PT ;  /* 0x000000394a00720c */ /* 0x080fe40003f66270 */
[----:B------:R-:W-:Y:S02]  /*14f0*/  ISETP.GE.AND P2, PT, R10, R57, PT ;  /* 0x000000390a00720c */ /* 0x000fe40003f46270 */
[----:B------:R-:W-:-:S02]  /*1500*/  IADD3 R104, P0, R44, -0x380, RZ ;  /* 0xfffffc802c687810 */ /* 0x000fc40007f1e0ff */
[----:B------:R-:W-:Y:S02]  /*1510*/  IADD3.X R103, R45, -0x1, RZ, P1, !PT ;  /* 0xffffffff2d677810 */ /* 0x000fe40000ffe4ff */
[----:B------:R-:W-:Y:S02]  /*1520*/  P2R R122, PR, RZ, 0x8 ;  /* 0x00000008ff7a7803 */ /* 0x000fe40000000000 */
[----:B------:R-:W-:Y:S02]  /*1530*/  P2R R121, PR, RZ, 0x4 ;  /* 0x00000004ff797803 */ /* 0x000fe40000000000 */
[C---:B------:R-:W-:Y:S02]  /*1540*/  IADD3 R96, P4, R44.reuse, -0x180, RZ ;  /* 0xfffffe802c607810 */ /* 0x040fe40007f9e0ff */
[C---:B------:R-:W-:Y:S02]  /*1550*/  IADD3 R94, P5, R44.reuse, -0x100, RZ ;  /* 0xffffff002c5e7810 */ /* 0x040fe40007fbe0ff */
[----:B------:R-:W-:-:S02]  /*1560*/  IADD3 R92, P6, R44, -0x80, RZ ;  /* 0xffffff802c5c7810 */ /* 0x000fc40007fde0ff */
[----:B------:R-:W-:Y:S02]  /*1570*/  IADD3.X R105, R45, -0x1, RZ, P0, !PT ;  /* 0xffffffff2d697810 */ /* 0x000fe400007fe4ff */
[-C--:B------:R-:W-:Y:S02]  /*1580*/  ISETP.GE.AND P1, PT, R9, R57.reuse, PT ;  /* 0x000000390900720c */ /* 0x080fe40003f26270 */
[-C--:B------:R-:W-:Y:S02]  /*1590*/  ISETP.GE.AND P3, PT, R8, R57.reuse, PT ;  /* 0x000000390800720c */ /* 0x080fe40003f66270 */
[----:B------:R-:W-:Y:S02]  /*15a0*/  ISETP.GE.AND P2, PT, R7, R57, PT ;  /* 0x000000390700720c */ /* 0x000fe40003f46270 */
[----:B------:R-:W-:Y:S02]  /*15b0*/  ISETP.GT.AND P0, PT, R3, 0x1, PT ;  /* 0x000000010300780c */ /* 0x000fe40003f04270 */
[----:B------:R-:W-:-:S02]  /*15c0*/  IADD3.X R97, R45, -0x1, RZ, P4, !PT ;  /* 0xffffffff2d617810 */ /* 0x000fc400027fe4ff */
[C---:B------:R-:W-:Y:S02]  /*15d0*/  IADD3.X R95, R45.reuse, -0x1, RZ, P5, !PT ;  /* 0xffffffff2d5f7810 */ /* 0x040fe40002ffe4ff */
[----:B------:R-:W-:Y:S02]  /*15e0*/  IADD3.X R93, R45, -0x1, RZ, P6, !PT ;  /* 0xffffffff2d5d7810 */ /* 0x000fe400037fe4ff */
[----:B------:R-:W-:Y:S02]  /*15f0*/  CS2R R44, SRZ ;  /* 0x00000000002c7805 */ /* 0x000fe4000001ff00 */
[----:B------:R-:W-:Y:S02]  /*1600*/  P2R R120, PR, RZ, 0x2 ;  /* 0x00000002ff787803 */ /* 0x000fe40000000000 */
[----:B------:R-:W-:Y:S02]  /*1610*/  P2R R118, PR, RZ, 0x8 ;  /* 0x00000008ff767803 */ /* 0x000fe40000000000 */
[----:B------:R-:W-:-:S02]  /*1620*/  P2R R117, PR, RZ, 0x4 ;  /* 0x00000004ff757803 */ /* 0x000fc40000000000 */
[----:B------:R-:W-:Y:S02]  /*1630*/  ISETP.EQ.AND P0, PT, R19, RZ, P0 ;  /* 0x000000ff1300720c */ /* 0x000fe40000702270 */
[----:B------:R-:W-:Y:S02]  /*1640*/  ISETP.GE.AND P1, PT, R6, R57, PT ;  /* 0x000000390600720c */ /* 0x000fe40003f26270 */
[----:B------:R-:W-:Y:S02]  /*1650*/  IADD3 R119, R91, R119, RZ ;  /* 0x000000775b777210 */ /* 0x000fe40007ffe0ff */
[-C--:B------:R-:W-:Y:S02]  /*1660*/  ISETP.GE.AND P2, PT, R5, R57.reuse, PT ;  /* 0x000000390500720c */ /* 0x080fe40003f46270 */
[----:B01234-:R-:W-:-:S13]  /*1670*/  ISETP.GE.AND P3, PT, R4, R57, PT ;  /* 0x000000390400720c */ /* 0x01ffda0003f66270 */
.L_x_17841:
[----:B------:R-:W-:Y:S01]  /*1680*/  SHF.R.S32.HI R137, RZ, 0x1f, R124 ;  /* 0x0000001fff897819 */ /* 0x000fe2000001147c */
[----:B01----:R-:W-:Y:S01]  /*1690*/  IMAD.WIDE.U32 R58, R124, UR18, R74 ;  /* 0x000000127c3a7c25 */ /* 0x003fe2000f8e004a */
[----:B------:R-:W-:Y:S02]  /*16a0*/  P2R R68, PR, RZ, 0x8 ;  /* 0x00000008ff447803 */ /* 0x000fe40000000000 */
[----:B------:R-:W-:Y:S01]  /*16b0*/  ISETP.NE.AND P3, PT, R122, RZ, PT ;  /* 0x000000ff7a00720c */ /* 0x000fe20003f65270 */
[C---:B------:R-:W-:Y:S01]  /*16c0*/  IMAD R57, R137.reuse, UR18, RZ ;  /* 0x0000001289397c24 */ /* 0x040fe2000f8e02ff */
[----:B------:R-:W-:Y:S01]  /*16d0*/  LEA R56, P4, R58, R22, 0x2 ;  /* 0x000000163a387211 */ /* 0x000fe200078810ff */
[----:B------:R-:W-:Y:S01]  /*16e0*/  IMAD R65, R137, UR16, RZ ;  /* 0x0000001089417c24 */ /* 0x000fe2000f8e02ff */
[----:B------:R-:W-:Y:S01]  /*16f0*/  P2R R69, PR, RZ, 0x1 ;  /* 0x00000001ff457803 */ /* 0x000fe20000000000 */
[C---:B------:R-:W-:Y:S01]  /*1700*/  IMAD R57, R124.reuse, UR19, R57 ;  /* 0x000000137c397c24 */ /* 0x040fe2000f8e0239 */
[----:B------:R-:W-:Y:S01]  /*1710*/  ISETP.NE.AND P0, PT, R121, RZ, PT ;  /* 0x000000ff7900720c */ /* 0x000fe20003f05270 */
[----:B------:R-:W-:Y:S01]  /*1720*/  IMAD R65, R124, UR17, R65 ;  /* 0x000000117c417c24 */ /* 0x000fe2000f8e0241 */
[----:B------:R-:W-:Y:S01]  /*1730*/  ISETP.NE.AND P6, PT, R118, RZ, PT ;  /* 0x000000ff7600720c */ /* 0x000fe20003fc5270 */
[----:B------:R-:W-:Y:S01]  /*1740*/  IMAD R66, R60, UR20, RZ ;  /* 0x000000143c427c24 */ /* 0x000fe2000f8e02ff */
[----:B------:R-:W-:-:S02]  /*1750*/  IADD3 R57, R59, R57, RZ ;  /* 0x000000393b397210 */ /* 0x000fc40007ffe0ff */
[----:B------:R-:W-:Y:S02]  /*1760*/  MOV R59, R119 ;  /* 0x00000077003b7202 */ /* 0x000fe40000000f00 */
[----:B------:R-:W-:Y:S02]  /*1770*/  LEA.HI.X R57, R58, R21, R57, 0x2, P4 ;  /* 0x000000153a397211 */ /* 0x000fe400020f1439 */
[----:B------:R-:W-:Y:S02]  /*1780*/  MOV R58, R90 ;  /* 0x0000005a003a7202 */ /* 0x000fe40000000f00 */
[----:B------:R-:W-:-:S03]  /*1790*/  ISETP.NE.AND P5, PT, R117, RZ, PT ;  /* 0x000000ff7500720c */ /* 0x000fc60003fa5270 */
[----:B------:R-:W-:-:S05]  /*17a0*/  IMAD.WIDE.U32 R58, R124, UR16, R58 ;  /* 0x000000107c3a7c25 */ /* 0x000fca000f8e003a */
[----:B------:R-:W-:Y:S01]  /*17b0*/  IADD3 R59, R59, R65, RZ ;  /* 0x000000413b3b7210 */ /* 0x000fe20007ffe0ff */
[----:B------:R-:W-:Y:S01]  /*17c0*/  IMAD R65, R61, UR21, R66 ;  /* 0x000000153d417c24 */ /* 0x000fe2000f8e0242 */
[----:B------:R-:W-:-:S04]  /*17d0*/  LEA R82, P4, R58, R86, 0x3 ;  /* 0x000000563a527211 */ /* 0x000fc800078818ff */
[----:B------:R-:W-:Y:S01]  /*17e0*/  LEA.HI.X R83, R58, R87, R59, 0x3, P4 ;  /* 0x000000573a537211 */ /* 0x000fe200020f1c3b */
[----:B------:R-:W-:-:S05]  /*17f0*/  IMAD.WIDE.U32 R58, R61, UR20, RZ ;  /* 0x000000143d3a7c25 */ /* 0x000fca000f8e00ff */
[----:B------:R-:W-:Y:S01]  /*1800*/  IADD3 R59, R59, R65, RZ ;  /* 0x000000413b3b7210 */ /* 0x000fe20007ffe0ff */
[----:B------:R-:W-:Y:S01]  /*1810*/  IMAD R65, R137, UR22, RZ ;  /* 0x0000001689417c24 */ /* 0x000fe2000f8e02ff */
[----:B------:R-:W2:Y:S03]  /*1820*/  LDG.E.64 R82, desc[UR12][R82.64] ;  /* 0x0000000c52527981 */ /* 0x000ea6000c1e1b00 */
[C---:B------:R-:W-:Y:S02]  /*1830*/  IMAD R65, R124.reuse, UR23, R65 ;  /* 0x000000177c417c24 */ /* 0x040fe4000f8e0241 */
[----:B------:R-:W-:-:S05]  /*1840*/  IMAD.WIDE.U32 R58, R124, UR22, R58 ;  /* 0x000000167c3a7c25 */ /* 0x000fca000f8e003a */
[----:B------:R-:W-:Y:S02]  /*1850*/  IADD3 R59, R59, R65, RZ ;  /* 0x000000413b3b7210 */ /* 0x000fe40007ffe0ff */
[----:B------:R-:W-:Y:S01]  /*1860*/  LEA R108, P4, R58, R84, 0x3 ;  /* 0x000000543a6c7211 */ /* 0x000fe200078818ff */
[----:B------:R-:W-:-:S03]  /*1870*/  HFMA2.MMA R65, -RZ, RZ, 0, 0 ;  /* 0x00000000ff417435 */ /* 0x000fc600000001ff */
[----:B------:R-:W-:Y:S02]  /*1880*/  LEA.HI.X R109, R58, R85, R59, 0x3, P4 ;  /* 0x000000553a6d7211 */ /* 0x000fe400020f1c3b */
[----:B------:R-:W-:Y:S02]  /*1890*/  ISETP.NE.AND P4, PT, R120, RZ, PT ;  /* 0x000000ff7800720c */ /* 0x000fe40003f85270 */
[----:B------:R-:W-:-:S03]  /*18a0*/  CS2R R66, SRZ ;  /* 0x0000000000427805 */ /* 0x000fc6000001ff00 */
[----:B------:R-:W3:Y:S04]  /*18b0*/  @!P3 LDG.E R65, desc[UR12][R56.64] ;  /* 0x0000000c3841b981 */ /* 0x000ee8000c1e1900 */
[----:B------:R-:W4:Y:S04]  /*18c0*/  @!P0 LDG.E R67, desc[UR12][R56.64+0x80] ;  /* 0x0000800c38438981 */ /* 0x000f28000c1e1900 */
[----:B------:R-:W4:Y:S01]  /*18d0*/  @!P4 LDG.E R66, desc[UR12][R56.64+0x100] ;  /* 0x0001000c3842c981 */ /* 0x000f22000c1e1900 */
[----:B------:R-:W-:Y:S01]  /*18e0*/  ISETP.NE.AND P3, PT, R68, RZ, PT ;  /* 0x000000ff4400720c */ /* 0x000fe20003f65270 */
[----:B------:R-:W-:Y:S01]  /*18f0*/  HFMA2.MMA R70, -RZ, RZ, 0, 0 ;  /* 0x00000000ff467435 */ /* 0x000fe200000001ff */
[----:B------:R-:W-:-:S02]  /*1900*/  ISETP.NE.AND P0, PT, R69, RZ, PT ;  /* 0x000000ff4500720c */ /* 0x000fc40003f05270 */
[----:B------:R-:W-:Y:S02]  /*1910*/  CS2R R68, SRZ ;  /* 0x0000000000447805 */ /* 0x000fe4000001ff00 */
[----:B------:R-:W-:Y:S02]  /*1920*/  MOV R107, RZ ;  /* 0x000000ff006b7202 */ /* 0x000fe40000000f00 */
[----:B------:R-:W-:Y:S02]  /*1930*/  MOV R110, RZ ;  /* 0x000000ff006e7202 */ /* 0x000fe40000000f00 */
[----:B------:R-:W4:Y:S04]  /*1940*/  @!P6 LDG.E R69, desc[UR12][R56.64+0x180] ;  /* 0x0001800c3845e981 */ /* 0x000f28000c1e1900 */
[----:B------:R-:W4:Y:S04]  /*1950*/  @!P5 LDG.E R68, desc[UR12][R56.64+0x200] ;  /* 0x0002000c3844d981 */ /* 0x000f28000c1e1900 */
[----:B------:R-:W4:Y:S04]  /*1960*/  @!P1 LDG.E R107, desc[UR12][R56.64+0x280] ;  /* 0x0002800c386b9981 */ /* 0x000f28000c1e1900 */
[----:B------:R-:W4:Y:S04]  /*1970*/  @!P2 LDG.E R70, desc[UR12][R56.64+0x300] ;  /* 0x0003000c3846a981 */ /* 0x000f28000c1e1900 */
[----:B------:R0:W4:Y:S01]  /*1980*/  @!P3 LDG.E R110, desc[UR12][R56.64+0x380] ;  /* 0x0003800c386eb981 */ /* 0x000122000c1e1900 */
[--C-:B------:R-:W-:Y:S01]  /*1990*/  FADD.FTZ R115, R48, R36.reuse ;  /* 0x0000002430737221 */ /* 0x100fe20000010000 */
[----:B------:R-:W-:Y:S01]  /*19a0*/  FADD.FTZ R116, R49, R36 ;  /* 0x0000002431747221 */ /* 0x000fe20000010000 */
[----:B------:R-:W-:-:S02]  /*19b0*/  IADD3 R71, R20, 0x40, RZ ;  /* 0x0000004014477810 */ /* 0x000fc40007ffe0ff */
[C---:B0-----:R-:W-:Y:S02]  /*19c0*/  IADD3 R57, R20.reuse, 0x20, RZ ;  /* 0x0000002014397810 */ /* 0x041fe40007ffe0ff */
[----:B------:R-:W-:-:S04]  /*19d0*/  LEA.HI.SX32 R56, R20, R20, 0x1b ;  /* 0x0000001414387211 */ /* 0x000fc800078fdaff */
[----:B------:R-:W-:Y:S02]  /*19e0*/  LEA R56, R56, R33, 0x2 ;  /* 0x0000002138387211 */ /* 0x000fe400078e10ff */
[----:B------:R-:W-:-:S04]  /*19f0*/  IADD3 R73, R20, 0x60, RZ ;  /* 0x0000006014497810 */ /* 0x000fc80007ffe0ff */
[----:B------:R-:W-:-:S04]  /*1a00*/  LEA.HI.SX32 R114, R73, R20, 0x1b ;  /* 0x0000001449727211 */ /* 0x000fc800078fdaff */
[----:B------:R-:W-:Y:S01]  /*1a10*/  LEA R114, R114, R33, 0x2 ;  /* 0x0000002172727211 */ /* 0x000fe200078e10ff */
[----:B------:R-:W-:Y:S01]  /*1a20*/  FADD.FTZ R73, R50, R36 ;  /* 0x0000002432497221 */ /* 0x000fe20000010000 */
[C---:B------:R-:W-:Y:S02]  /*1a30*/  ISETP.NE.AND P5, PT, R32.reuse, RZ, PT ;  /* 0x000000ff2000720c */ /* 0x040fe40003fa5270 */
[----:B------:R-:W-:Y:S01]  /*1a40*/  ISETP.NE.AND P4, PT, R32, 0x1f, PT ;  /* 0x0000001f2000780c */ /* 0x000fe20003f85270 */
[----:B------:R-:W-:Y:S01]  /*1a50*/  BSSY B0, `(.L_x_17811) ;  /* 0x0000083000007945 */ /* 0x000fe20003800000 */
[C---:B--2---:R-:W-:Y:S01]  /*1a60*/  FMUL.FTZ R58, R83.reuse, R115 ;  /* 0x00000073533a7220 */ /* 0x044fe20000410000 */
[----:B------:R-:W-:-:S03]  /*1a70*/  FMUL.FTZ R72, R83, R116 ;  /* 0x0000007453487220 */ /* 0x000fc60000410000 */
[----:B------:R-:W-:Y:S01]  /*1a80*/  FMUL.RZ R112, R58, 0.15915493667125701904 ;  /* 0x3e22f9833a707820 */ /* 0x000fe2000040c000 */
[----:B------:R-:W-:Y:S01]  /*1a90*/  FMUL.RZ R127, R72, 0.15915493667125701904 ;  /* 0x3e22f983487f7820 */ /* 0x000fe2000040c000 */
[----:B------:R-:W-:Y:S02]  /*1aa0*/  LEA.HI.SX32 R72, R57, R20, 0x1b ;  /* 0x0000001439487211 */ /* 0x000fe400078fdaff */
[----:B------:R-:W-:Y:S02]  /*1ab0*/  MUFU.SIN R58, R112 ;  /* 0x00000070003a7308 */ /* 0x000fe40000000400 */
[----:B------:R-:W-:-:S06]  /*1ac0*/  LEA R72, R72, R33, 0x2 ;  /* 0x0000002148487211 */ /* 0x000fcc00078e10ff */
[----:B------:R0:W-:Y:S02]  /*1ad0*/  MUFU.COS R106, R112 ;  /* 0x00000070006a7308 */ /* 0x0001e40000000000 */
[-C--:B0-----:R-:W-:Y:S01]  /*1ae0*/  LEA.HI.SX32 R112, R71, R20.reuse, 0x1b ;  /* 0x0000001447707211 */ /* 0x081fe200078fdaff */
[----:B---3--:R0:W-:Y:S01]  /*1af0*/  STS [R56], R65 ;  /* 0x0000004138007388 */ /* 0x0081e20000000800 */
[----:B------:R-:W-:Y:S02]  /*1b00*/  IADD3 R71, R20, 0x80, RZ ;  /* 0x0000008014477810 */ /* 0x000fe40007ffe0ff */
[----:B------:R-:W-:Y:S01]  /*1b10*/  LEA R57, R112, R33, 0x2 ;  /* 0x0000002170397211 */ /* 0x000fe200078e10ff */
[----:B----4-:R1:W-:Y:S04]  /*1b20*/  STS [R72+0x80], R67 ;  /* 0x0000804348007388 */ /* 0x0103e80000000800 */
[----:B------:R2:W-:Y:S01]  /*1b30*/  STS [R57+0x100], R66 ;  /* 0x0001004239007388 */ /* 0x0005e20000000800 */
[----:B0-----:R-:W-:-:S02]  /*1b40*/  LEA.HI.SX32 R56, R71, R20, 0x1b ;  /* 0x0000001447387211 */ /* 0x001fc400078fdaff */
[C---:B-1----:R-:W-:Y:S02]  /*1b50*/  IADD3 R67, R20.reuse, 0xc0, RZ ;  /* 0x000000c014437810 */ /* 0x042fe40007ffe0ff */
[----:B------:R-:W-:Y:S02]  /*1b60*/  IADD3 R65, R20, 0xa0, RZ ;  /* 0x000000a014417810 */ /* 0x000fe40007ffe0ff */
[-C--:B--2---:R-:W-:Y:S02]  /*1b70*/  LEA.HI.SX32 R66, R67, R20.reuse, 0x1b ;  /* 0x0000001443427211 */ /* 0x084fe400078fdaff */
[----:B------:R-:W-:Y:S02]  /*1b80*/  LEA R57, R56, R33, 0x2 ;  /* 0x0000002138397211 */ /* 0x000fe400078e10ff */
[----:B------:R-:W-:Y:S02]  /*1b90*/  IADD3 R71, R20, 0xe0, RZ ;  /* 0x000000e014477810 */ /* 0x000fe40007ffe0ff */
[----:B------:R-:W-:-:S02]  /*1ba0*/  LEA.HI.SX32 R56, R65, R20, 0x1b ;  /* 0x0000001441387211 */ /* 0x000fc400078fdaff */
[-C--:B------:R-:W-:Y:S02]  /*1bb0*/  LEA R65, R66, R33.reuse, 0x2 ;  /* 0x0000002142417211 */ /* 0x080fe400078e10ff */
[----:B------:R-:W-:Y:S02]  /*1bc0*/  SHF.L.U32 R66, R20, 0x3, RZ ;  /* 0x0000000314427819 */ /* 0x000fe400000006ff */
[----:B------:R-:W-:Y:S02]  /*1bd0*/  LEA.HI.SX32 R72, R71, R20, 0x1b ;  /* 0x0000001447487211 */ /* 0x000fe400078fdaff */
[-C--:B------:R-:W-:Y:S02]  /*1be0*/  LEA R56, R56, R33.reuse, 0x2 ;  /* 0x0000002138387211 */ /* 0x080fe400078e10ff */
[----:B------:R-:W-:Y:S01]  /*1bf0*/  LEA.HI.SX32 R66, R66, R66, 0x1b ;  /* 0x0000004242427211 */ /* 0x000fe200078fdaff */
[----:B------:R-:W-:Y:S01]  /*1c00*/  STS [R114+0x180], R69 ;  /* 0x0001804572007388 */ /* 0x000fe20000000800 */
[----:B------:R-:W-:-:S03]  /*1c10*/  LEA R67, R72, R33, 0x2 ;  /* 0x0000002148437211 */ /* 0x000fc600078e10ff */
[----:B------:R0:W-:Y:S04]  /*1c20*/  STS [R57+0x200], R68 ;  /* 0x0002004439007388 */ /* 0x0001e80000000800 */
[----:B------:R1:W-:Y:S04]  /*1c30*/  STS [R56+0x280], R107 ;  /* 0x0002806b38007388 */ /* 0x0003e80000000800 */
[----:B------:R2:W-:Y:S01]  /*1c40*/  STS [R65+0x300], R70 ;  /* 0x0003004641007388 */ /* 0x0005e20000000800 */
[----:B0-----:R-:W-:-:S03]  /*1c50*/  LEA R57, R66, R33, 0x2 ;  /* 0x0000002142397211 */ /* 0x001fc600078e10ff */
[----:B------:R-:W-:Y:S01]  /*1c60*/  STS [R67+0x380], R110 ;  /* 0x0003806e43007388 */ /* 0x000fe20000000800 */
[----:B------:R-:W-:-:S03]  /*1c70*/  NOP ;  /* 0x0000000000007918 */ /* 0x000fc60000000000 */
[----:B------:R-:W0:Y:S04]  /*1c80*/  LDS R72, [R57] ;  /* 0x0000000039487984 */ /* 0x000e280000000800 */
[----:B------:R-:W3:Y:S01]  /*1c90*/  LDS R71, [R57+0x4] ;  /* 0x0000040039477984 */ /* 0x000ee20000000800 */
[----:B------:R-:W-:-:S03]  /*1ca0*/  FMUL.FTZ R111, R82, 1.4426950216293334961 ;  /* 0x3fb8aa3b526f7820 */ /* 0x000fc60000410000 */
[----:B------:R-:W4:Y:S01]  /*1cb0*/  LDS R70, [R57+0xc] ;  /* 0x00000c0039467984 */ /* 0x000f220000000800 */
[----:B------:R-:W-:-:S03]  /*1cc0*/  FMUL.FTZ R59, R115, R111 ;  /* 0x0000006f733b7220 */ /* 0x000fc60000410000 */
[----:B------:R-:W4:Y:S01]  /*1cd0*/  LDS R69, [R57+0x8] ;  /* 0x0000080039457984 */ /* 0x000f220000000800 */
[----:B------:R-:W-:Y:S01]  /*1ce0*/  FMUL.FTZ R113, R83, R73 ;  /* 0x0000004953717220 */ /* 0x000fe20000410000 */
[----:B------:R-:W-:Y:S01]  /*1cf0*/  FADD.FTZ R114, R51, R36 ;  /* 0x0000002433727221 */ /* 0x000fe20000010000 */
[----:B------:R-:W-:Y:S01]  /*1d00*/  MUFU.SIN R139, R127 ;  /* 0x0000007f008b7308 */ /* 0x000fe20000000400 */
[----:B------:R-:W-:Y:S01]  /*1d10*/  FMUL.FTZ R112, R116, R111 ;  /* 0x0000006f74707220 */ /* 0x000fe20000410000 */
[----:B------:R-:W4:Y:S01]  /*1d20*/  LDS R68, [R57+0x14] ;  /* 0x0000140039447984 */ /* 0x000f220000000800 */
[----:B-1----:R-:W-:-:S03]  /*1d30*/  FMUL.FTZ R56, R83, R114 ;  /* 0x0000007253387220 */ /* 0x002fc60000410000 */
[----:B------:R-:W1:Y:S02]  /*1d40*/  LDS R67, [R57+0x10] ;  /* 0x0000100039437984 */ /* 0x000e640000000800 */
[----:B------:R0:W-:Y:S01]  /*1d50*/  MUFU.COS R141, R127 ;  /* 0x0000007f008d7308 */ /* 0x0001e20000000000 */
[----:B--2---:R-:W-:Y:S01]  /*1d60*/  FMUL.RZ R65, R56, 0.15915493667125701904 ;  /* 0x3e22f98338417820 */ /* 0x004fe2000040c000 */
[----:B------:R-:W5:Y:S06]  /*1d70*/  LDG.E.64 R108, desc[UR12][R108.64] ;  /* 0x0000000c6c6c7981 */ /* 0x000f6c000c1e1b00 */
[----:B------:R-:W2:Y:S01]  /*1d80*/  MUFU.EX2 R59, R59 ;  /* 0x0000003b003b7308 */ /* 0x000ea20000000800 */
[----:B0-----:R-:W-:Y:S01]  /*1d90*/  FMUL.RZ R127, R113, 0.15915493667125701904 ;  /* 0x3e22f983717f7820 */ /* 0x001fe2000040c000 */
[-C--:B------:R-:W-:Y:S01]  /*1da0*/  FMUL.FTZ R113, R73, R111.reuse ;  /* 0x0000006f49717220 */ /* 0x080fe20000410000 */
[----:B------:R-:W-:-:S05]  /*1db0*/  FMUL.FTZ R111, R114, R111 ;  /* 0x0000006f726f7220 */ /* 0x000fca0000410000 */
[----:B------:R-:W0:Y:S08]  /*1dc0*/  MUFU.EX2 R112, R112 ;  /* 0x0000007000707308 */ /* 0x000e300000000800 */
[----:B------:R-:W-:Y:S08]  /*1dd0*/  MUFU.EX2 R111, R111 ;  /* 0x0000006f006f7308 */ /* 0x000ff00000000800 */
[----:B------:R-:W4:Y:S08]  /*1de0*/  MUFU.COS R136, R65 ;  /* 0x0000004100887308 */ /* 0x000f300000000000 */
[----:B------:R3:W1:Y:S01]  /*1df0*/  MUFU.SIN R132, R65 ;  /* 0x0000004100847308 */ /* 0x0006620000000400 */
[C---:B--2---:R-:W-:Y:S01]  /*1e00*/  FMUL.FTZ R107, R59.reuse, R58 ;  /* 0x0000003a3b6b7220 */ /* 0x044fe20000410000 */
[----:B------:R-:W-:Y:S01]  /*1e10*/  FMUL.FTZ R106, R59, R106 ;  /* 0x0000006a3b6a7220 */ /* 0x000fe20000410000 */
[----:B------:R-:W-:-:S05]  /*1e20*/  FMUL.FTZ R59, R115, R72 ;  /* 0x00000048733b7220 */ /* 0x000fca0000410000 */
[----:B------:R-:W-:Y:S01]  /*1e30*/  MUFU.SIN R134, R127 ;  /* 0x0000007f00867308 */ /* 0x000fe20000000400 */
[----:B---3--:R-:W-:-:S07]  /*1e40*/  FMUL.FTZ R65, R115, R71 ;  /* 0x0000004773417220 */ /* 0x008fce0000410000 */
[----:B------:R-:W2:Y:S01]  /*1e50*/  MUFU.EX2 R113, R113 ;  /* 0x0000007100717308 */ /* 0x000ea20000000800 */
[----:B0-----:R-:W-:Y:S01]  /*1e60*/  FMUL.FTZ R139, R112, R139 ;  /* 0x0000008b708b7220 */ /* 0x001fe20000410000 */
[----:B------:R-:W-:-:S06]  /*1e70*/  FMUL.FTZ R156, R52, R59 ;  /* 0x0000003b349c7220 */ /* 0x000fcc0000410000 */
[----:B------:R-:W0:Y:S01]  /*1e80*/  MUFU.COS R128, R127 ;  /* 0x0000007f00807308 */ /* 0x000e220000000000 */
[----:B------:R-:W-:Y:S01]  /*1e90*/  FMUL.FTZ R154, R52, R65 ;  /* 0x00000041349a7220 */ /* 0x000fe20000410000 */
[C---:B----4-:R-:W-:Y:S01]  /*1ea0*/  FMUL.FTZ R136, R111.reuse, R136 ;  /* 0x000000886f887220 */ /* 0x050fe20000410000 */
[----:B-1----:R-:W-:Y:S01]  /*1eb0*/  FMUL.FTZ R132, R111, R132 ;  /* 0x000000846f847220 */ /* 0x002fe20000410000 */
[----:B------:R-:W-:Y:S01]  /*1ec0*/  FMUL.FTZ R141, R112, R141 ;  /* 0x0000008d708d7220 */ /* 0x000fe20000410000 */
[-C--:B------:R-:W-:Y:S01]  /*1ed0*/  FMUL.FTZ R111, R107, R139.reuse ;  /* 0x0000008b6b6f7220 */ /* 0x080fe20000410000 */
[C---:B------:R-:W-:Y:S01]  /*1ee0*/  FMUL.FTZ R58, R139.reuse, R156 ;  /* 0x0000009c8b3a7220 */ /* 0x040fe20000410000 */
[----:B------:R-:W-:Y:S01]  /*1ef0*/  FMUL.FTZ R59, R139, R154 ;  /* 0x0000009a8b3b7220 */ /* 0x000fe20000410000 */
[C---:B------:R-:W-:Y:S01]  /*1f00*/  FMUL.FTZ R56, R106.reuse, R139 ;  /* 0x0000008b6a387220 */ /* 0x040fe20000410000 */
[----:B--2---:R-:W-:Y:S01]  /*1f10*/  FMUL.FTZ R134, R113, R134 ;  /* 0x0000008671867220 */ /* 0x004fe20000410000 */
[----:B------:R-:W-:Y:S01]  /*1f20*/  FFMA.FTZ R111, R106, R141, -R111 ;  /* 0x0000008d6a6f7223 */ /* 0x000fe2000001086f */
[C---:B------:R-:W-:Y:S01]  /*1f30*/  FMUL.FTZ R150, R116.reuse, R70 ;  /* 0x0000004674967220 */ /* 0x040fe20000410000 */
[C---:B------:R-:W-:Y:S01]  /*1f40*/  FFMA.FTZ R58, R141.reuse, R154, R58 ;  /* 0x0000009a8d3a7223 */ /* 0x040fe2000001003a */
[----:B------:R-:W-:Y:S01]  /*1f50*/  FMUL.FTZ R148, R116, R69 ;  /* 0x0000004574947220 */ /* 0x000fe20000410000 */
[----:B------:R-:W-:Y:S01]  /*1f60*/  FFMA.FTZ R59, R141, R156, -R59 ;  /* 0x0000009c8d3b7223 */ /* 0x000fe2000001083b */
[----:B------:R-:W-:Y:S01]  /*1f70*/  FFMA.FTZ R56, R107, R141, R56 ;  /* 0x0000008d6b387223 */ /* 0x000fe20000010038 */
[C---:B------:R-:W-:Y:S01]  /*1f80*/  FMUL.FTZ R65, R134.reuse, R111 ;  /* 0x0000006f86417220 */ /* 0x040fe20000410000 */
[----:B0-----:R-:W-:Y:S01]  /*1f90*/  FMUL.FTZ R135, R113, R128 ;  /* 0x0000008071877220 */ /* 0x001fe20000410000 */
[C---:B------:R-:W-:Y:S01]  /*1fa0*/  FFMA.FTZ R58, R53.reuse, R150, R58 ;  /* 0x00000096353a7223 */ /* 0x040fe2000001003a */
[----:B------:R-:W-:Y:S01]  /*1fb0*/  FFMA.FTZ R59, R53, R148, R59 ;  /* 0x00000094353b7223 */ /* 0x000fe2000001003b */
[CC--:B------:R-:W-:Y:S01]  /*1fc0*/  FMUL.FTZ R66, R134.reuse, R56.reuse ;  /* 0x0000003886427220 */ /* 0x0c0fe20000410000 */
[----:B------:R-:W-:Y:S01]  /*1fd0*/  FFMA.FTZ R113, R135, R56, R65 ;  /* 0x0000003887717223 */ /* 0x000fe20000010041 */
[C---:B------:R-:W-:Y:S01]  /*1fe0*/  FMUL.FTZ R110, R134.reuse, R58 ;  /* 0x0000003a866e7220 */ /* 0x040fe20000410000 */
[----:B------:R-:W-:Y:S01]  /*1ff0*/  LEA R56, R125, R124, 0x8 ;  /* 0x0000007c7d387211 */ /* 0x000fe200078e40ff */
[-C--:B------:R-:W-:Y:S01]  /*2000*/  FMUL.FTZ R112, R134, R59.reuse ;  /* 0x0000003b86707220 */ /* 0x080fe20000410000 */
[----:B------:R-:W-:Y:S01]  /*2010*/  @P5 IADD3 R56, R32, 0x200, RZ ;  /* 0x0000020020385810 */ /* 0x000fe20007ffe0ff */
[C---:B------:R-:W-:Y:S01]  /*2020*/  FFMA.FTZ R110, R135.reuse, R59, -R110 ;  /* 0x0000003b876e7223 */ /* 0x040fe2000001086e */
[C---:B------:R-:W-:Y:S01]  /*2030*/  FFMA.FTZ R111, R135.reuse, R111, -R66 ;  /* 0x0000006f876f7223 */ /* 0x040fe20000010842 */
[----:B------:R-:W-:Y:S01]  /*2040*/  FFMA.FTZ R59, R135, R58, R112 ;  /* 0x0000003a873b7223 */ /* 0x000fe20000010070 */
[----:B------:R-:W-:Y:S01]  /*2050*/  LEA R58, R56, R33, 0x3 ;  /* 0x00000021383a7211 */ /* 0x000fe200078e18ff */
[----:B------:R-:W0:Y:S04]  /*2060*/  LDS R66, [R57+0x18] ;  /* 0x0000180039427984 */ /* 0x000e280000000800 */
[----:B------:R1:W2:Y:S04]  /*2070*/  LDS R65, [R57+0x1c] ;  /* 0x00001c0039417984 */ /* 0x0002a80000000800 */
[----:B------:R3:W-:Y:S01]  /*2080*/  STS.64 [R58+0xc90], R106 ;  /* 0x000c906a3a007388 */ /* 0x0007e20000000a00 */
[C---:B------:R-:W-:Y:S01]  /*2090*/  FMUL.FTZ R147, R73.reuse, R68 ;  /* 0x0000004449937220 */ /* 0x040fe20000410000 */
[----:B------:R-:W-:-:S03]  /*20a0*/  FMUL.FTZ R127, R73, R67 ;  /* 0x00000043497f7220 */ /* 0x000fc60000410000 */
[C---:B------:R-:W-:Y:S01]  /*20b0*/  FFMA.FTZ R59, R54.reuse, R147, R59 ;  /* 0x00000093363b7223 */ /* 0x040fe2000001003b */
[----:B-1----:R-:W-:-:S03]  /*20c0*/  FFMA.FTZ R57, R54, R127, R110 ;  /* 0x0000007f36397223 */ /* 0x002fc6000001006e */
[C---:B------:R-:W-:Y:S01]  /*20d0*/  FMUL.FTZ R110, R132.reuse, R59 ;  /* 0x0000003b846e7220 */ /* 0x040fe20000410000 */
[----:B------:R-:W-:-:S03]  /*20e0*/  FMUL.FTZ R129, R132, R113 ;  /* 0x0000007184817220 */ /* 0x000fc60000410000 */
[----:B------:R-:W-:Y:S01]  /*20f0*/  FFMA.FTZ R140, R136, R57, -R110 ;  /* 0x00000039888c7223 */ /* 0x000fe2000001086e */
[----:B------:R-:W-:Y:S01]  /*2100*/  @P4 LEA R110, R32, R33, 0x3 ;  /* 0x00000021206e4211 */ /* 0x000fe200078e18ff */
[-C--:B------:R-:W-:Y:S01]  /*2110*/  FMUL.FTZ R56, R132, R111.reuse ;  /* 0x0000006f84387220 */ /* 0x080fe20000410000 */
[----:B------:R-:W-:Y:S01]  /*2120*/  FFMA.FTZ R138, R136, R111, -R129 ;  /* 0x0000006f888a7223 */ /* 0x000fe20000010881 */
[----:B------:R-:W-:Y:S06]  /*2130*/  BAR.SYNC.DEFER_BLOCKING 0x0 ;  /* 0x0000000000007b1d */ /* 0x000fec0000010000 */
[----:B------:R-:W1:Y:S01]  /*2140*/  @P4 LDS.64 R110, [R110+0x1c98] ;  /* 0x001c98006e6e4984 */ /* 0x000e620000000a00 */
[----:B------:R-:W-:Y:S01]  /*2150*/  FMUL.FTZ R112, R132, R57 ;  /* 0x0000003984707220 */ /* 0x000fe20000410000 */
[C---:B0-----:R-:W-:Y:S01]  /*2160*/  FMUL.FTZ R146, R114.reuse, R66 ;  /* 0x0000004272927220 */ /* 0x041fe20000410000 */
[----:B--2---:R-:W-:-:S02]  /*2170*/  FMUL.FTZ R130, R114, R65 ;  /* 0x0000004172827220 */ /* 0x004fc40000410000 */
[C---:B------:R-:W-:Y:S01]  /*2180*/  FFMA.FTZ R59, R136.reuse, R59, R112 ;  /* 0x0000003b883b7223 */ /* 0x040fe20000010070 */
[----:B------:R-:W-:Y:S01]  /*2190*/  FFMA.FTZ R56, R136, R113, R56 ;  /* 0x0000007188387223 */ /* 0x000fe20000010038 */
[C---:B------:R-:W-:Y:S02]  /*21a0*/  FFMA.FTZ R140, R55.reuse, R146, R140 ;  /* 0x00000092378c7223 */ /* 0x040fe4000001008c */
[----:B------:R-:W-:Y:S01]  /*21b0*/  FFMA.FTZ R142, R55, R130, R59 ;  /* 0x00000082378e7223 */ /* 0x000fe2000001003b */
[----:B---3--:R-:W-:Y:S06]  /*21c0*/  @P4 BRA `(.L_x_17812) ;  /* 0x00000000002c4947 */ /* 0x008fec0003800000 */
        /* <DEDUP_REMOVED lines=11> */
.L_x_17812:
[----:B------:R-:W-:Y:S05]  /*2280*/  BSYNC B0 ;  /* 0x0000000000007941 */ /* 0x000fea0003800000 */
.L_x_17811:
[----:B------:R-:W3:Y:S01]  /*2290*/  SHFL.UP PT, R57, R138, 0x1, RZ ;  /* 0x042000008a397989 */ /* 0x000ee200000e00ff */
[----:B------:R-:W-:-:S03]  /*22a0*/  ISETP.GE.AND P6, PT, R20, 0x1, PT ;  /* 0x000000011400780c */ /* 0x000fc60003fc6270 */
[----:B------:R-:W4:Y:S04]  /*22b0*/  SHFL.UP PT, R113, R140, 0x1, RZ ;  /* 0x042000008c717989 */ /* 0x000f2800000e00ff */
[----:B------:R-:W0:Y:S04]  /*22c0*/  SHFL.UP PT, R129, R142, 0x1, RZ ;  /* 0x042000008e817989 */ /* 0x000e2800000e00ff */
[----:B------:R-:W1:Y:S01]  /*22d0*/  SHFL.UP PT, R59, R56, 0x1, RZ ;  /* 0x04200000383b7989 */ /* 0x000e6200000e00ff */
[C---:B---3--:R-:W-:Y:S01]  /*22e0*/  FMUL.FTZ R131, R56.reuse, R57 ;  /* 0x0000003938837220 */ /* 0x048fe20000410000 */
[C---:B----4-:R-:W-:Y:S01]  /*22f0*/  FMUL.FTZ R112, R56.reuse, R113 ;  /* 0x0000007138707220 */ /* 0x050fe20000410000 */
[----:B0-----:R-:W-:-:S03]  /*2300*/  FMUL.FTZ R58, R56, R129 ;  /* 0x00000081383a7220 */ /* 0x001fc60000410000 */
[C---:B------:R-:W-:Y:S01]  /*2310*/  FFMA.FTZ R129, R138.reuse, R129, R112 ;  /* 0x000000818a817223 */ /* 0x040fe20000010070 */
[C---:B-1----:R-:W-:Y:S01]  /*2320*/  FFMA.FTZ R131, R138.reuse, R59, R131 ;  /* 0x0000003b8a837223 */ /* 0x042fe20000010083 */
[----:B------:R-:W-:Y:S01]  /*2330*/  FFMA.FTZ R113, R138, R113, -R58 ;  /* 0x000000718a717223 */ /* 0x000fe2000001083a */
[----:B------:R-:W-:Y:S01]  /*2340*/  FMUL.FTZ R59, R56, R59 ;  /* 0x0000003b383b7220 */ /* 0x000fe20000410000 */
[----:B------:R-:W-:Y:S02]  /*2350*/  @P6 FADD.FTZ R142, R142, R129 ;  /* 0x000000818e8e6221 */ /* 0x000fe40000010000 */
[----:B------:R-:W-:Y:S01]  /*2360*/  @P6 FADD.FTZ R140, R140, R113 ;  /* 0x000000718c8c6221 */ /* 0x000fe20000010000 */
        /* <DEDUP_REMOVED lines=10> */
[CC--:B---3--:R-:W-:Y:S01]  /*2410*/  FMUL.FTZ R112, R131.reuse, R56.reuse ;  /* 0x0000003883707220 */ /* 0x0c8fe20000410000 */
[----:B------:R-:W-:Y:S02]  /*2420*/  FFMA.FTZ R59, R138, R59, R128 ;  /* 0x0000003b8a3b7223 */ /* 0x000fe40000010080 */
        /* <DEDUP_REMOVED lines=33> */
[-C--:B----4-:R-:W-:Y:S01]  /*2640*/  FFMA.FTZ R112, R138, R57.reuse, R112 ;  /* 0x000000398a707223 */ /* 0x090fe20000010070 */
[----:B------:R-:W-:Y:S01]  /*2650*/  @P6 FADD.FTZ R142, R142, R59 ;  /* 0x0000003b8e8e6221 */ /* 0x000fe20000010000 */
[----:B------:R-:W-:-:S03]  /*2660*/  FMUL.FTZ R57, R113, R57 ;  /* 0x0000003971397220 */ /* 0x000fc60000410000 */
[----:B------:R-:W-:Y:S01]  /*2670*/  FSEL R112, R113, R112, !P6 ;  /* 0x0000007071707208 */ /* 0x000fe20007000000 */
[----:B------:R-:W0:Y:S01]  /*2680*/  SHFL.UP PT, R129, R142, 0x10, RZ ;  /* 0x060000008e817989 */ /* 0x000e2200000e00ff */
[----:B------:R-:W-:Y:S01]  /*2690*/  @P6 FFMA.FTZ R138, R138, R56, -R57 ;  /* 0x000000388a8a6223 */ /* 0x000fe20000010839 */
[----:B------:R-:W-:Y:S02]  /*26a0*/  ISETP.GE.AND P6, PT, R20, 0x10, PT ;  /* 0x000000101400780c */ /* 0x000fe40003fc6270 */
[----:B------:R-:W1:Y:S04]  /*26b0*/  SHFL.UP PT, R113, R140, 0x10, RZ ;  /* 0x060000008c717989 */ /* 0x000e6800000e00ff */
        /* <DEDUP_REMOVED lines=9> */
[-C--:B----4-:R-:W-:Y:S01]  /*2750*/  FFMA.FTZ R113, R138, R59.reuse, R56 ;  /* 0x0000003b8a717223 */ /* 0x090fe20000010038 */
[----:B------:R-:W0:Y:S01]  /*2760*/  @P0 LDC R129, c[0x0][0x21c] ;  /* 0x00008700ff810b82 */ /* 0x000e220000000800 */
[----:B------:R-:W-:Y:S02]  /*2770*/  FMUL.FTZ R56, R112, R59 ;  /* 0x0000003b70387220 */ /* 0x000fe40000410000 */
[----:B------:R-:W-:Y:S01]  /*2780*/  SHFL.UP PT, R140, R140, 0x1, RZ ;  /* 0x042000008c8c7989 */ /* 0x000fe200000e00ff */
[----:B------:R-:W-:-:S02]  /*2790*/  CS2R R58, SRZ ;  /* 0x00000000003a7805 */ /* 0x000fc4000001ff00 */
[----:B------:R-:W-:Y:S01]  /*27a0*/  FSEL R131, R112, R113, !P6 ;  /* 0x0000007170837208 */ /* 0x000fe20007000000 */
[----:B------:R-:W-:Y:S01]  /*27b0*/  @P6 FFMA.FTZ R138, R138, R57, -R56 ;  /* 0x000000398a8a6223 */ /* 0x000fe20000010838 */
[C---:B------:R-:W-:Y:S01]  /*27c0*/  @P0 IADD3 R113, R3.reuse, -0x2, RZ ;  /* 0xfffffffe03710810 */ /* 0x040fe20007ffe0ff */
[----:B------:R-:W-:Y:S01]  /*27d0*/  SHFL.UP PT, R142, R142, 0x1, RZ ;  /* 0x042000008e8e7989 */ /* 0x000fe200000e00ff */
[----:B------:R-:W-:Y:S01]  /*27e0*/  ISETP.GE.AND P6, PT, R3, R62, PT ;  /* 0x0000003e0300720c */ /* 0x000fe20003fc6270 */
[----:B------:R-:W-:Y:S01]  /*27f0*/  HFMA2.MMA R57, -RZ, RZ, 0, 0 ;  /* 0x00000000ff397435 */ /* 0x000fe200000001ff */
[----:B------:R-:W-:Y:S01]  /*2800*/  MOV R56, 0x3f800000 ;  /* 0x3f80000000387802 */ /* 0x000fe20000000f00 */
[----:B------:R1:W-:Y:S01]  /*2810*/  SHFL.UP PT, R144, R131, 0x1, RZ ;  /* 0x0420000083907989 */ /* 0x0003e200000e00ff */
[----:B------:R-:W-:Y:S01]  /*2820*/  ISETP.NE.OR P6, PT, R19, RZ, P6 ;  /* 0x000000ff1300720c */ /* 0x000fe200037c5670 */
[----:B0-----:R-:W-:Y:S01]  /*2830*/  @P0 IMAD R129, R113, R129, R124 ;  /* 0x0000008171810224 */ /* 0x001fe200078e027c */
[----:B------:R-:W-:Y:S01]  /*2840*/  CS2R R112, SRZ ;  /* 0x0000000000707805 */ /* 0x000fe2000001ff00 */
[----:B------:R-:W-:Y:S10]  /*2850*/  SHFL.UP PT, R138, R138, 0x1, RZ ;  /* 0x042000008a8a7989 */ /* 0x000ff400000e00ff */
[----:B------:R-:W-:Y:S01]  /*2860*/  @!P6 LEA R133, R124, R33, 0x4 ;  /* 0x000000217c85e211 */ /* 0x000fe200078e20ff */
[----:B------:R-:W-:-:S04]  /*2870*/  @P0 IMAD.WIDE R128, R129, 0x10, R80 ;  /* 0x0000001081800825 */ /* 0x000fc800078e0250 */
[----:B------:R-:W-:Y:S04]  /*2880*/  @!P6 LDS.128 R56, [R133+0x1d90] ;  /* 0x001d90008538e984 */ /* 0x000fe80000000c00 */
[----:B------:R0:W3:Y:S01]  /*2890*/  @P0 LDG.E.64 R112, desc[UR12][R128.64+0x8] ;  /* 0x0000080c80700981 */ /* 0x0000e2000c1e1b00 */
[-C--:B-1---5:R-:W-:Y:S01]  /*28a0*/  FMUL.FTZ R131, R126, R109.reuse ;  /* 0x0000006d7e837220 */ /* 0x0a2fe20000410000 */
[----:B------:R-:W-:Y:S01]  /*28b0*/  FMUL.FTZ R145, R64, R109 ;  /* 0x0000006d40917220 */ /* 0x000fe20000410000 */
[----:B------:R-:W-:Y:S02]  /*28c0*/  BSSY B0, `(.L_x_17813) ;  /* 0x000003e000007945 */ /* 0x000fe40003800000 */
[----:B0-----:R-:W-:Y:S01]  /*28d0*/  FMUL.FTZ R129, R132, R131 ;  /* 0x0000008384817220 */ /* 0x001fe20000410000 */
[----:B---3--:R-:W0:Y:S04]  /*28e0*/  SHFL.IDX PT, R113, R113, RZ, 0x1f ;  /* 0x00001fff71717589 */ /* 0x008e2800000e0000 */
[----:B------:R-:W1:Y:S01]  /*28f0*/  SHFL.IDX PT, R153, R112, RZ, 0x1f ;  /* 0x00001fff70997589 */ /* 0x000e6200000e0000 */
[C---:B0-----:R-:W-:Y:S01]  /*2900*/  FMUL.FTZ R133, R144.reuse, R113 ;  /* 0x0000007190857220 */ /* 0x041fe20000410000 */
[----:B-1----:R-:W-:-:S03]  /*2910*/  FMUL.FTZ R144, R144, R153 ;  /* 0x0000009990907220 */ /* 0x002fc60000410000 */
[C---:B------:R-:W-:Y:S01]  /*2920*/  FFMA.FTZ R133, R138.reuse, R153, -R133 ;  /* 0x000000998a857223 */ /* 0x040fe20000010885 */
[----:B------:R-:W-:-:S03]  /*2930*/  FFMA.FTZ R143, R138, R113, R144 ;  /* 0x000000718a8f7223 */ /* 0x000fc60000010090 */
[----:B------:R-:W-:Y:S01]  /*2940*/  @P5 FADD.FTZ R153, R140, R133 ;  /* 0x000000858c995221 */ /* 0x000fe20000010000 */
[-C--:B------:R-:W-:Y:S01]  /*2950*/  FMUL.FTZ R133, R126, R108.reuse ;  /* 0x0000006c7e857220 */ /* 0x080fe20000410000 */
[----:B------:R-:W-:Y:S01]  /*2960*/  FMUL.FTZ R144, R64, R108 ;  /* 0x0000006c40907220 */ /* 0x000fe20000410000 */
[----:B------:R-:W-:Y:S01]  /*2970*/  @P5 FADD.FTZ R113, R142, R143 ;  /* 0x0000008f8e715221 */ /* 0x000fe20000010000 */
[C---:B------:R-:W-:Y:S01]  /*2980*/  FMUL.FTZ R143, R136.reuse, R131 ;  /* 0x00000083888f7220 */ /* 0x040fe20000410000 */
[----:B------:R-:W-:Y:S01]  /*2990*/  FFMA.FTZ R129, R136, R133, -R129 ;  /* 0x0000008588817223 */ /* 0x000fe20000010881 */
[----:B------:R-:W-:Y:S01]  /*29a0*/  FMUL.FTZ R138, R63, R109 ;  /* 0x0000006d3f8a7220 */ /* 0x000fe20000410000 */
[----:B------:R-:W-:Y:S01]  /*29b0*/  ISETP.NE.AND P5, PT, R19, 0x1f, PT ;  /* 0x0000001f1300780c */ /* 0x000fe20003fa5270 */
[----:B------:R-:W-:Y:S01]  /*29c0*/  FFMA.FTZ R112, -R132, R133, -R143 ;  /* 0x0000008584707223 */ /* 0x000fe2000001098f */
[----:B------:R-:W-:-:S03]  /*29d0*/  FADD.FTZ R129, R144, R129 ;  /* 0x0000008190817221 */ /* 0x000fc60000010000 */
[----:B------:R-:W-:Y:S01]  /*29e0*/  FADD.FTZ R112, -R145, R112 ;  /* 0x0000007091707221 */ /* 0x000fe20000010100 */
[----:B------:R-:W-:-:S03]  /*29f0*/  FMUL.FTZ R143, R134, -R129 ;  /* 0x80000081868f7220 */ /* 0x000fc60000410000 */
[-C--:B------:R-:W-:Y:S01]  /*2a00*/  FMUL.FTZ R128, R134, -R112.reuse ;  /* 0x8000007086807220 */ /* 0x080fe20000410000 */
[----:B------:R-:W-:Y:S01]  /*2a10*/  FFMA.FTZ R149, R135, R112, R143 ;  /* 0x0000007087957223 */ /* 0x000fe2000001008f */
[C---:B--2---:R-:W-:Y:S01]  /*2a20*/  FMUL.FTZ R112, R132.reuse, -R110 ;  /* 0x8000006e84707220 */ /* 0x044fe20000410000 */
[----:B------:R-:W-:Y:S01]  /*2a30*/  FMUL.FTZ R143, R63, R108 ;  /* 0x0000006c3f8f7220 */ /* 0x000fe20000410000 */
[----:B------:R-:W-:Y:S01]  /*2a40*/  FFMA.FTZ R128, R135, R129, -R128 ;  /* 0x0000008187807223 */ /* 0x000fe20000010880 */
[-C--:B------:R-:W-:Y:S01]  /*2a50*/  FMUL.FTZ R129, R132, R111.reuse ;  /* 0x0000006f84817220 */ /* 0x080fe20000410000 */
[----:B------:R-:W-:Y:S01]  /*2a60*/  FFMA.FTZ R112, R136, -R111, R112 ;  /* 0x8000006f88707223 */ /* 0x000fe20000010070 */
[----:B------:R-:W-:Y:S01]  /*2a70*/  FADD.FTZ R152, -R138, R149 ;  /* 0x000000958a987221 */ /* 0x000fe20000010100 */
[----:B------:R-:W-:Y:S01]  /*2a80*/  FADD.FTZ R142, R143, R128 ;  /* 0x000000808f8e7221 */ /* 0x000fe20000010000 */
[----:B------:R-:W-:Y:S01]  /*2a90*/  FFMA.FTZ R129, R136, R110, -R129 ;  /* 0x0000006e88817223 */ /* 0x000fe20000010881 */
[C---:B------:R-:W-:Y:S01]  /*2aa0*/  FMUL.FTZ R128, R134.reuse, -R112 ;  /* 0x8000007086807220 */ /* 0x040fe20000410000 */
[C---:B------:R-:W-:Y:S01]  /*2ab0*/  FMUL.FTZ R158, R139.reuse, -R152 ;  /* 0x800000988b9e7220 */ /* 0x040fe20000410000 */
[-C--:B------:R-:W-:Y:S01]  /*2ac0*/  FMUL.FTZ R151, R139, -R142.reuse ;  /* 0x8000008e8b977220 */ /* 0x080fe20000410000 */
[-C--:B------:R-:W-:Y:S01]  /*2ad0*/  FMUL.FTZ R140, R134, -R129.reuse ;  /* 0x80000081868c7220 */ /* 0x080fe20000410000 */
[----:B------:R-:W-:Y:S01]  /*2ae0*/  FFMA.FTZ R128, R135, R129, -R128 ;  /* 0x0000008187807223 */ /* 0x000fe20000010880 */
[----:B------:R-:W-:Y:S01]  /*2af0*/  FFMA.FTZ R149, R141, R142, -R158 ;  /* 0x0000008e8d957223 */ /* 0x000fe2000001089e */
[C---:B------:R-:W-:Y:S01]  /*2b00*/  FMUL.FTZ R142, R0.reuse, R109 ;  /* 0x0000006d008e7220 */ /* 0x040fe20000410000 */
[----:B------:R-:W-:Y:S01]  /*2b10*/  FFMA.FTZ R112, R135, R112, R140 ;  /* 0x0000007087707223 */ /* 0x000fe2000001008c */
[----:B------:R-:W-:Y:S01]  /*2b20*/  FMUL.FTZ R140, R0, R108 ;  /* 0x0000006c008c7220 */ /* 0x000fe20000410000 */
[----:B------:R-:W-:Y:S01]  /*2b30*/  FFMA.FTZ R151, R141, R152, R151 ;  /* 0x000000988d977223 */ /* 0x000fe20000010097 */
[C---:B------:R-:W-:Y:S01]  /*2b40*/  FMUL.FTZ R109, R139.reuse, -R128 ;  /* 0x800000808b6d7220 */ /* 0x040fe20000410000 */
[-C--:B------:R-:W-:Y:S01]  /*2b50*/  FMUL.FTZ R108, R139, -R112.reuse ;  /* 0x800000708b6c7220 */ /* 0x080fe20000410000 */
[----:B------:R-:W-:Y:S01]  /*2b60*/  FADD.FTZ R129, R140, R149 ;  /* 0x000000958c817221 */ /* 0x000fe20000010000 */
[----:B------:R-:W-:Y:S01]  /*2b70*/  FADD.FTZ R152, -R142, R151 ;  /* 0x000000978e987221 */ /* 0x000fe20000010100 */
[C---:B------:R-:W-:Y:S01]  /*2b80*/  FFMA.FTZ R109, R141.reuse, R112, R109 ;  /* 0x000000708d6d7223 */ /* 0x040fe2000001006d */
[----:B------:R-:W-:-:S02]  /*2b90*/  FFMA.FTZ R108, R141, R128, -R108 ;  /* 0x000000808d6c7223 */ /* 0x000fc4000001086c */
[----:B------:R0:W1:Y:S04]  /*2ba0*/  SHFL.DOWN PT, R112, R129, 0x1, 0x1f ;  /* 0x08201f0081707f89 */ /* 0x00006800000e0000 */
[----:B------:R0:W2:Y:S04]  /*2bb0*/  SHFL.DOWN PT, R160, R152, 0x1, 0x1f ;  /* 0x08201f0098a07f89 */ /* 0x0000a800000e0000 */
[----:B------:R0:W3:Y:S04]  /*2bc0*/  SHFL.DOWN PT, R128, R108, 0x1, 0x1f ;  /* 0x08201f006c807f89 */ /* 0x0000e800000e0000 */
[----:B------:R0:W4:Y:S01]  /*2bd0*/  SHFL.DOWN PT, R158, R109, 0x1, 0x1f ;  /* 0x08201f006d9e7f89 */ /* 0x00012200000e0000 */
[----:B------:R-:W-:Y:S05]  /*2be0*/  @!P5 BRA `(.L_x_17814) ;  /* 0x00000000002cd947 */ /* 0x000fea0003800000 */
[C---:B----4-:R-:W-:Y:S01]  /*2bf0*/  FMUL.FTZ R149, R109.reuse, R158 ;  /* 0x0000009e6d957220 */ /* 0x050fe20000410000 */
[C---:B--2---:R-:W-:Y:S01]  /*2c00*/  FMUL.FTZ R151, R109.reuse, R160 ;  /* 0x000000a06d977220 */ /* 0x044fe20000410000 */
[----:B-1----:R-:W-:Y:S01]  /*2c10*/  FMUL.FTZ R155, R109, R112 ;  /* 0x000000706d9b7220 */ /* 0x002fe20000410000 */
[C---:B0--3--:R-:W-:Y:S01]  /*2c20*/  FMUL.FTZ R109, R128.reuse, R109 ;  /* 0x0000006d806d7220 */ /* 0x049fe20000410000 */
[----:B------:R-:W-:Y:S01]  /*2c30*/  FFMA.FTZ R149, R128, R108, -R149 ;  /* 0x0000006c80957223 */ /* 0x000fe20000010895 */
[C---:B------:R-:W-:Y:S01]  /*2c40*/  FFMA.FTZ R112, R108.reuse, R112, -R151 ;  /* 0x000000706c707223 */ /* 0x040fe20000010897 */
[C---:B------:R-:W-:Y:S01]  /*2c50*/  FFMA.FTZ R155, R108.reuse, R160, R155 ;  /* 0x000000a06c9b7223 */ /* 0x040fe2000001009b */
[----:B------:R-:W-:Y:S02]  /*2c60*/  FFMA.FTZ R109, R108, R158, R109 ;  /* 0x0000009e6c6d7223 */ /* 0x000fe4000001006d */
[----:B------:R-:W-:Y:S01]  /*2c70*/  FADD.FTZ R129, R129, R112 ;  /* 0x0000007081817221 */ /* 0x000fe20000010000 */
[----:B------:R-:W-:Y:S01]  /*2c80*/  FADD.FTZ R152, R152, R155 ;  /* 0x0000009b98987221 */ /* 0x000fe20000010000 */
[----:B------:R-:W-:-:S07]  /*2c90*/  MOV R108, R149 ;  /* 0x00000095006c7202 */ /* 0x000fce0000000f00 */
.L_x_17814:
[----:B------:R-:W-:Y:S05]  /*2ca0*/  BSYNC B0 ;  /* 0x0000000000007941 */ /* 0x000fea0003800000 */
.L_x_17813:
[----:B------:R-:W-:Y:S01]  /*2cb0*/  ISETP.GT.U32.AND P5, PT, R19, 0x1d, PT ;  /* 0x0000001d1300780c */ /* 0x000fe20003fa4070 */
[----:B---3--:R3:W0:Y:S01]  /*2cc0*/  SHFL.DOWN PT, R128, R108, 0x2, 0x1f ;  /* 0x08401f006c807f89 */ /* 0x00862200000e0000 */
[----:B------:R-:W-:Y:S03]  /*2cd0*/  BSSY B0, `(.L_x_17815) ;  /* 0x0000010000007945 */ /* 0x000fe60003800000 */
[----:B----4-:R3:W4:Y:S04]  /*2ce0*/  SHFL.DOWN PT, R158, R109, 0x2, 0x1f ;  /* 0x08401f006d9e7f89 */ /* 0x01072800000e0000 */
[----:B-1----:R3:W1:Y:S04]  /*2cf0*/  SHFL.DOWN PT, R112, R129, 0x2, 0x1f ;  /* 0x08401f0081707f89 */ /* 0x00266800000e0000 */
[----:B--2---:R3:W2:Y:S01]  /*2d00*/  SHFL.DOWN PT, R160, R152, 0x2, 0x1f ;  /* 0x08401f0098a07f89 */ /* 0x0046a200000e0000 */
[----:B------:R-:W-:Y:S05]  /*2d10*/  @P5 BRA `(.L_x_17816) ;  /* 0x00000000002c5947 */ /* 0x000fea0003800000 */
[C---:B----4-:R-:W-:Y:S01]  /*2d20*/  FMUL.FTZ R149, R109.reuse, R158 ;  /* 0x0000009e6d957220 */ /* 0x050fe20000410000 */
[C---:B--2---:R-:W-:Y:S01]  /*2d30*/  FMUL.FTZ R151, R109.reuse, R160 ;  /* 0x000000a06d977220 */ /* 0x044fe20000410000 */
[C---:B-1----:R-:W-:Y:S01]  /*2d40*/  FMUL.FTZ R155, R109.reuse, R112 ;  /* 0x000000706d9b7220 */ /* 0x042fe20000410000 */
[-C--:B0--3--:R-:W-:Y:S01]  /*2d50*/  FMUL.FTZ R109, R109, R128.reuse ;  /* 0x000000806d6d7220 */ /* 0x089fe20000410000 */
[C---:B------:R-:W-:Y:S01]  /*2d60*/  FFMA.FTZ R149, R108.reuse, R128, -R149 ;  /* 0x000000806c957223 */ /* 0x040fe20000010895 */
[C---:B------:R-:W-:Y:S01]  /*2d70*/  FFMA.FTZ R112, R108.reuse, R112, -R151 ;  /* 0x000000706c707223 */ /* 0x040fe20000010897 */
[C---:B------:R-:W-:Y:S01]  /*2d80*/  FFMA.FTZ R155, R108.reuse, R160, R155 ;  /* 0x000000a06c9b7223 */ /* 0x040fe2000001009b */
[----:B------:R-:W-:Y:S02]  /*2d90*/  FFMA.FTZ R109, R108, R158, R109 ;  /* 0x0000009e6c6d7223 */ /* 0x000fe4000001006d */
[----:B------:R-:W-:Y:S01]  /*2da0*/  FADD.FTZ R129, R129, R112 ;  /* 0x0000007081817221 */ /* 0x000fe20000010000 */
[----:B------:R-:W-:Y:S01]  /*2db0*/  FADD.FTZ R152, R152, R155 ;  /* 0x0000009b98987221 */ /* 0x000fe20000010000 */
[----:B------:R-:W-:-:S07]  /*2dc0*/  MOV R108, R149 ;  /* 0x00000095006c7202 */ /* 0x000fce0000000f00 */
.L_x_17816:
[----:B------:R-:W-:Y:S05]  /*2dd0*/  BSYNC B0 ;  /* 0x0000000000007941 */ /* 0x000fea0003800000 */
.L_x_17815:
[----:B------:R-:W-:Y:S01]  /*2de0*/  ISETP.GT.U32.AND P5, PT, R19, 0x1b, PT ;  /* 0x0000001b1300780c */ /* 0x000fe20003fa4070 */
[----:B0-----:R0:W0:Y:S01]  /*2df0*/  SHFL.DOWN PT, R128, R108, 0x4, 0x1f ;  /* 0x08801f006c807f89 */ /* 0x00102200000e0000 */
[----:B------:R-:W-:Y:S03]  /*2e00*/  BSSY B0, `(.L_x_17817) ;  /* 0x0000010000007945 */ /* 0x000fe60003800000 */
[----:B----4-:R4:W0:Y:S04]  /*2e10*/  SHFL.DOWN PT, R158, R109, 0x4, 0x1f ;  /* 0x08801f006d9e7f89 */ /* 0x01082800000e0000 */
[----:B-1----:R4:W1:Y:S04]  /*2e20*/  SHFL.DOWN PT, R112, R129, 0x4, 0x1f ;  /* 0x08801f0081707f89 */ /* 0x00286800000e0000 */
[----:B--2---:R4:W2:Y:S01]  /*2e30*/  SHFL.DOWN PT, R160, R152, 0x4, 0x1f ;  /* 0x08801f0098a07f89 */ /* 0x0048a200000e0000 */
[----:B------:R-:W-:Y:S05]  /*2e40*/  @P5 BRA `(.L_x_17818) ;  /* 0x00000000002c5947 */ /* 0x000fea0003800000 */
[C---:B0-----:R-:W-:Y:S01]  /*2e50*/  FMUL.FTZ R149, R109.reuse, R158 ;  /* 0x0000009e6d957220 */ /* 0x041fe20000410000 */
[C---:B--2---:R-:W-:Y:S01]  /*2e60*/  FMUL.FTZ R151, R109.reuse, R160 ;  /* 0x000000a06d977220 */ /* 0x044fe20000410000 */
[C---:B-1----:R-:W-:Y:S01]  /*2e70*/  FMUL.FTZ R155, R109.reuse, R112 ;  /* 0x000000706d9b7220 */ /* 0x042fe20000410000 */
        /* <DEDUP_REMOVED lines=8> */
.L_x_17818:
[----:B------:R-:W-:Y:S05]  /*2f00*/  BSYNC B0 ;  /* 0x0000000000007941 */ /* 0x000fea0003800000 */
.L_x_17817:
[----:B------:R-:W-:Y:S01]  /*2f10*/  ISETP.GT.U32.AND P5, PT, R19, 0x17, PT ;  /* 0x000000171300780c */ /* 0x000fe20003fa4070 */
[----:B0-----:R0:W0:Y:S01]  /*2f20*/  SHFL.DOWN PT, R128, R108, 0x8, 0x1f ;  /* 0x09001f006c807f89 */ /* 0x00102200000e0000 */
[----:B------:R-:W-:Y:S03]  /*2f30*/  BSSY B0, `(.L_x_17819) ;  /* 0x0000010000007945 */ /* 0x000fe60003800000 */
[----:B------:R0:W0:Y:S04]  /*2f40*/  SHFL.DOWN PT, R158, R109, 0x8, 0x1f ;  /* 0x09001f006d9e7f89 */ /* 0x00002800000e0000 */
[----:B-1----:R1:W0:Y:S04]  /*2f50*/  SHFL.DOWN PT, R112, R129, 0x8, 0x1f ;  /* 0x09001f0081707f89 */ /* 0x00222800000e0000 */
[----:B--2---:R1:W2:Y:S01]  /*2f60*/  SHFL.DOWN PT, R160, R152, 0x8, 0x1f ;  /* 0x09001f0098a07f89 */ /* 0x0042a200000e0000 */
[----:B------:R-:W-:Y:S05]  /*2f70*/  @P5 BRA `(.L_x_17820) ;  /* 0x00000000002c5947 */ /* 0x000fea0003800000 */
[C---:B0-----:R-:W-:Y:S01]  /*2f80*/  FMUL.FTZ R149, R109.reuse, R158 ;  /* 0x0000009e6d957220 */ /* 0x041fe20000410000 */
[C---:B--2---:R-:W-:Y:S01]  /*2f90*/  FMUL.FTZ R151, R109.reuse, R160 ;  /* 0x000000a06d977220 */ /* 0x044fe20000410000 */
[C---:B------:R-:W-:Y:S01]  /*2fa0*/  FMUL.FTZ R155, R109.reuse, R112 ;  /* 0x000000706d9b7220 */ /* 0x040fe20000410000 */
[-C--:B---34-:R-:W-:Y:S01]  /*2fb0*/  FMUL.FTZ R109, R109, R128.reuse ;  /* 0x000000806d6d7220 */ /* 0x098fe20000410000 */
[C---:B------:R-:W-:Y:S01]  /*2fc0*/  FFMA.FTZ R149, R108.reuse, R128, -R149 ;  /* 0x000000806c957223 */ /* 0x040fe20000010895 */
[C---:B------:R-:W-:Y:S01]  /*2fd0*/  FFMA.FTZ R112, R108.reuse, R112, -R151 ;  /* 0x000000706c707223 */ /* 0x040fe20000010897 */
[C---:B------:R-:W-:Y:S01]  /*2fe0*/  FFMA.FTZ R155, R108.reuse, R160, R155 ;  /* 0x000000a06c9b7223 */ /* 0x040fe2000001009b */
[----:B------:R-:W-:Y:S02]  /*2ff0*/  FFMA.FTZ R109, R108, R158, R109 ;  /* 0x0000009e6c6d7223 */ /* 0x000fe4000001006d */
[----:B-1----:R-:W-:Y:S01]  /*3000*/  FADD.FTZ R129, R129, R112 ;  /* 0x0000007081817221 */ /* 0x002fe20000010000 */
[----:B------:R-:W-:Y:S01]  /*3010*/  FADD.FTZ R152, R152, R155 ;  /* 0x0000009b98987221 */ /* 0x000fe20000010000 */
[----:B------:R-:W-:-:S07]  /*3020*/  MOV R108, R149 ;  /* 0x00000095006c7202 */ /* 0x000fce0000000f00 */
.L_x_17820:
[----:B------:R-:W-:Y:S05]  /*3030*/  BSYNC B0 ;  /* 0x0000000000007941 */ /* 0x000fea0003800000 */
.L_x_17819:
[----:B------:R-:W-:Y:S01]  /*3040*/  ISETP.GT.U32.AND P5, PT, R19, 0xf, PT ;  /* 0x0000000f1300780c */ /* 0x000fe20003fa4070 */
[----:B0-----:R0:W0:Y:S01]  /*3050*/  SHFL.DOWN PT, R128, R108, 0x10, 0x1f ;  /* 0x0a001f006c807f89 */ /* 0x00102200000e0000 */
[----:B------:R-:W-:Y:S03]  /*3060*/  BSSY B0, `(.L_x_17821) ;  /* 0x0000010000007945 */ /* 0x000fe60003800000 */
[----:B------:R0:W0:Y:S04]  /*3070*/  SHFL.DOWN PT, R158, R109, 0x10, 0x1f ;  /* 0x0a001f006d9e7f89 */ /* 0x00002800000e0000 */
[----:B------:R0:W0:Y:S04]  /*3080*/  SHFL.DOWN PT, R112, R129, 0x10, 0x1f ;  /* 0x0a001f0081707f89 */ /* 0x00002800000e0000 */
[----:B--2---:R2:W0:Y:S01]  /*3090*/  SHFL.DOWN PT, R160, R152, 0x10, 0x1f ;  /* 0x0a001f0098a07f89 */ /* 0x00442200000e0000 */
[----:B------:R-:W-:Y:S05]  /*30a0*/  @P5 BRA `(.L_x_17822) ;  /* 0x00000000002c5947 */ /* 0x000fea0003800000 */
[C---:B0-----:R-:W-:Y:S01]  /*30b0*/  FMUL.FTZ R149, R109.reuse, R158 ;  /* 0x0000009e6d957220 */ /* 0x041fe20000410000 */
[C---:B------:R-:W-:Y:S01]  /*30c0*/  FMUL.FTZ R151, R109.reuse, R160 ;  /* 0x000000a06d977220 */ /* 0x040fe20000410000 */
[C---:B------:R-:W-:Y:S01]  /*30d0*/  FMUL.FTZ R155, R109.reuse, R112 ;  /* 0x000000706d9b7220 */ /* 0x040fe20000410000 */
[-C--:B---34-:R-:W-:Y:S01]  /*30e0*/  FMUL.FTZ R109, R109, R128.reuse ;  /* 0x000000806d6d7220 */ /* 0x098fe20000410000 */
[C---:B------:R-:W-:Y:S01]  /*30f0*/  FFMA.FTZ R149, R108.reuse, R128, -R149 ;  /* 0x000000806c957223 */ /* 0x040fe20000010895 */
[C---:B------:R-:W-:Y:S01]  /*3100*/  FFMA.FTZ R112, R108.reuse, R112, -R151 ;  /* 0x000000706c707223 */ /* 0x040fe20000010897 */
[C---:B------:R-:W-:Y:S01]  /*3110*/  FFMA.FTZ R155, R108.reuse, R160, R155 ;  /* 0x000000a06c9b7223 */ /* 0x040fe2000001009b */
[----:B------:R-:W-:Y:S02]  /*3120*/  FFMA.FTZ R109, R108, R158, R109 ;  /* 0x0000009e6c6d7223 */ /* 0x000fe4000001006d */
[----:B-1----:R-:W-:Y:S01]  /*3130*/  FADD.FTZ R129, R129, R112 ;  /* 0x0000007081817221 */ /* 0x002fe20000010000 */
[----:B--2---:R-:W-:Y:S01]  /*3140*/  FADD.FTZ R152, R152, R155 ;  /* 0x0000009b98987221 */ /* 0x004fe20000010000 */
[----:B------:R-:W-:-:S07]  /*3150*/  MOV R108, R149 ;  /* 0x00000095006c7202 */ /* 0x000fce0000000f00 */
.L_x_17822:
[----:B------:R-:W-:Y:S05]  /*3160*/  BSYNC B0 ;  /* 0x0000000000007941 */ /* 0x000fea0003800000 */
.L_x_17821:
[----:B0-----:R-:W-:Y:S01]  /*3170*/  SHFL.DOWN PT, R128, R109, 0x1, 0x1f ;  /* 0x08201f006d807f89 */ /* 0x001fe200000e0000 */
[----:B------:R-:W-:Y:S03]  /*3180*/  BSSY B0, `(.L_x_17823) ;  /* 0x000009d000007945 */ /* 0x000fe60003800000 */
[----:B------:R-:W0:Y:S04]  /*3190*/  SHFL.IDX PT, R149, R59, RZ, 0x1f ;  /* 0x00001fff3b957589 */ /* 0x000e2800000e0000 */
[----:B------:R-:W5:Y:S04]  /*31a0*/  SHFL.IDX PT, R151, R58, RZ, 0x1f ;  /* 0x00001fff3a977589 */ /* 0x000f6800000e0000 */
[----:B------:R-:W5:Y:S04]  /*31b0*/  SHFL.DOWN PT, R155, R108, 0x1, 0x1f ;  /* 0x08201f006c9b7f89 */ /* 0x000f6800000e0000 */
[----:B------:R-:W5:Y:S04]  /*31c0*/  SHFL.DOWN PT, R157, R129, 0x1, 0x1f ;  /* 0x08201f00819d7f89 */ /* 0x000f6800000e0000 */
[----:B------:R-:W5:Y:S04]  /*31d0*/  SHFL.DOWN PT, R159, R152, 0x1, 0x1f ;  /* 0x08201f00989f7f89 */ /* 0x000f6800000e0000 */
[----:B-1234-:R-:W-:Y:S01]  /*31e0*/  SHFL.IDX PT, R152, R152, RZ, 0x1f ;  /* 0x00001fff98987589 */ /* 0x01efe200000e0000 */
[C---:B0-----:R-:W-:Y:S01]  /*31f0*/  @P4 FMUL.FTZ R112, R128.reuse, R149 ;  /* 0x0000009580704220 */ /* 0x041fe20000410000 */
[----:B-----5:R-:W-:-:S03]  /*3200*/  @P4 FMUL.FTZ R128, R128, R151 ;  /* 0x0000009780804220 */ /* 0x020fc60000410000 */
[C---:B------:R-:W-:Y:S01]  /*3210*/  @P4 FFMA.FTZ R112, R155.reuse, R151, -R112 ;  /* 0x000000979b704223 */ /* 0x040fe20000010870 */
[----:B------:R-:W-:Y:S01]  /*3220*/  @P4 FFMA.FTZ R128, R155, R149, R128 ;  /* 0x000000959b804223 */ /* 0x000fe20000010080 */
[----:B------:R-:W-:Y:S02]  /*3230*/  FMUL.FTZ R155, R107, R113 ;  /* 0x000000716b9b7220 */ /* 0x000fe40000410000 */
[----:B------:R-:W-:Y:S01]  /*3240*/  @P4 FADD.FTZ R151, R157, R112 ;  /* 0x000000709d974221 */ /* 0x000fe20000010000 */
[-C--:B------:R-:W-:Y:S01]  /*3250*/  FMUL.FTZ R112, R107, R153.reuse ;  /* 0x000000996b707220 */ /* 0x080fe20000410000 */
[C---:B------:R-:W-:Y:S01]  /*3260*/  FFMA.FTZ R155, R106.reuse, R153, -R155 ;  /* 0x000000996a9b7223 */ /* 0x040fe2000001089b */
[----:B------:R-:W-:Y:S02]  /*3270*/  @P4 FADD.FTZ R149, R159, R128 ;  /* 0x000000809f954221 */ /* 0x000fe40000010000 */
[----:B------:R-:W-:Y:S01]  /*3280*/  FFMA.FTZ R107, R106, R113, R112 ;  /* 0x000000716a6b7223 */ /* 0x000fe20000010070 */
[----:B------:R-:W-:Y:S01]  /*3290*/  FADD.FTZ R113, R156, R155 ;  /* 0x0000009b9c717221 */ /* 0x000fe20000010000 */
[----:B------:R-:W-:Y:S01]  /*32a0*/  FMUL.FTZ R156, R53, R116 ;  /* 0x00000074359c7220 */ /* 0x000fe20000410000 */
[----:B------:R-:W-:Y:S01]  /*32b0*/  ISETP.NE.AND P4, PT, R32, RZ, PT ;  /* 0x000000ff2000720c */ /* 0x000fe20003f85270 */
[----:B------:R-:W-:Y:S01]  /*32c0*/  FADD.FTZ R106, R154, R107 ;  /* 0x0000006b9a6a7221 */ /* 0x000fe20000010000 */
[-C--:B------:R-:W-:Y:S01]  /*32d0*/  FMUL.FTZ R128, R139, R113.reuse ;  /* 0x000000718b807220 */ /* 0x080fe20000410000 */
[----:B------:R-:W-:-:S02]  /*32e0*/  FFMA.FTZ R154, R0, R113, RZ ;  /* 0x00000071009a7223 */ /* 0x000fc400000100ff */
[-C--:B------:R-:W-:Y:S01]  /*32f0*/  FMUL.FTZ R112, R139, R106.reuse ;  /* 0x0000006a8b707220 */ /* 0x080fe20000410000 */
[----:B------:R-:W-:-:S03]  /*3300*/  FFMA.FTZ R128, R141, R106, R128 ;  /* 0x0000006a8d807223 */ /* 0x000fc60000010080 */
[----:B------:R-:W-:Y:S01]  /*3310*/  FFMA.FTZ R153, R141, R113, -R112 ;  /* 0x000000718d997223 */ /* 0x000fe20000010870 */
[----:B------:R-:W-:-:S03]  /*3320*/  FFMA.FTZ R107, R53, R150, R128 ;  /* 0x00000096356b7223 */ /* 0x000fc60000010080 */
[----:B------:R-:W-:Y:S01]  /*3330*/  FFMA.FTZ R112, R53, R148, R153 ;  /* 0x0000009435707223 */ /* 0x000fe20000010099 */
[----:B------:R-:W-:-:S03]  /*3340*/  FMUL.FTZ R128, R134, R107 ;  /* 0x0000006b86807220 */ /* 0x000fc60000410000 */
[-C--:B------:R-:W-:Y:S01]  /*3350*/  FMUL.FTZ R148, R134, R112.reuse ;  /* 0x0000007086947220 */ /* 0x080fe20000410000 */
[-C--:B------:R-:W-:Y:S01]  /*3360*/  FFMA.FTZ R153, R135, R112.reuse, -R128 ;  /* 0x0000007087997223 */ /* 0x080fe20000010880 */
[----:B------:R-:W-:Y:S02]  /*3370*/  FFMA.FTZ R157, R63, R112, R154 ;  /* 0x000000703f9d7223 */ /* 0x000fe4000001009a */
[----:B------:R-:W-:Y:S01]  /*3380*/  FFMA.FTZ R148, R135, R107, R148 ;  /* 0x0000006b87947223 */ /* 0x000fe20000010094 */
[----:B------:R-:W-:Y:S01]  /*3390*/  FFMA.FTZ R150, R54, R127, R153 ;  /* 0x0000007f36967223 */ /* 0x000fe20000010099 */
[----:B------:R-:W-:Y:S02]  /*33a0*/  FMUL.FTZ R127, R52, R115 ;  /* 0x00000073347f7220 */ /* 0x000fe40000410000 */
[----:B------:R-:W-:Y:S01]  /*33b0*/  FFMA.FTZ R153, R54, R147, R148 ;  /* 0x0000009336997223 */ /* 0x000fe20000010094 */
[----:B------:R-:W-:Y:S01]  /*33c0*/  FMUL.FTZ R154, R132, R150 ;  /* 0x00000096849a7220 */ /* 0x000fe20000410000 */
[----:B------:R-:W0:Y:S01]  /*33d0*/  SHFL.IDX PT, R148, R109, RZ, 0x1f ;  /* 0x00001fff6d947589 */ /* 0x000e2200000e0000 */
[-C--:B------:R-:W-:Y:S01]  /*33e0*/  FFMA.FTZ R128, R72, -R127.reuse, R113 ;  /* 0x8000007f48807223 */ /* 0x080fe20000010071 */
[----:B------:R-:W-:Y:S01]  /*33f0*/  FFMA.FTZ R127, R71, -R127, R106 ;  /* 0x8000007f477f7223 */ /* 0x000fe2000001006a */
[----:B------:R-:W-:Y:S01]  /*3400*/  FFMA.FTZ R106, R0, -R106, RZ ;  /* 0x8000006a006a7223 */ /* 0x000fe200000100ff */
[----:B------:R1:W2:Y:S01]  /*3410*/  SHFL.IDX PT, R147, R108, RZ, 0x1f ;  /* 0x00001fff6c937589 */ /* 0x0002a200000e0000 */
[-C--:B------:R-:W-:Y:S01]  /*3420*/  FMUL.FTZ R113, R132, R153.reuse ;  /* 0x0000009984717220 */ /* 0x080fe20000410000 */
[----:B------:R-:W-:Y:S01]  /*3430*/  FFMA.FTZ R155, R136, R153, R154 ;  /* 0x00000099889b7223 */ /* 0x000fe2000001009a */
[----:B------:R-:W-:Y:S01]  /*3440*/  FFMA.FTZ R158, R63, -R107, R106 ;  /* 0x8000006b3f9e7223 */ /* 0x000fe2000001006a */
[-C--:B------:R-:W-:Y:S01]  /*3450*/  FFMA.FTZ R157, R64, R150.reuse, R157 ;  /* 0x00000096409d7223 */ /* 0x080fe2000001009d */
[----:B------:R-:W-:Y:S01]  /*3460*/  FFMA.FTZ R106, R136, R150, -R113 ;  /* 0x00000096886a7223 */ /* 0x000fe20000010871 */
[-C--:B------:R-:W-:Y:S01]  /*3470*/  FFMA.FTZ R113, R69, -R156.reuse, R112 ;  /* 0x8000009c45717223 */ /* 0x080fe20000010070 */
[----:B------:R-:W-:Y:S01]  /*3480*/  FFMA.FTZ R112, R70, -R156, R107 ;  /* 0x8000009c46707223 */ /* 0x000fe2000001006b */
[----:B------:R-:W-:Y:S01]  /*3490*/  FMUL.FTZ R107, R54, R73 ;  /* 0x00000049366b7220 */ /* 0x000fe20000410000 */
[C---:B------:R-:W-:Y:S01]  /*34a0*/  FFMA.FTZ R130, R55.reuse, R130, R155 ;  /* 0x0000008237827223 */ /* 0x040fe2000001009b */
[----:B------:R-:W-:Y:S01]  /*34b0*/  FFMA.FTZ R158, R64, -R153, R158 ;  /* 0x80000099409e7223 */ /* 0x000fe2000001009e */
[----:B------:R-:W-:Y:S01]  /*34c0*/  FFMA.FTZ R159, R55, R146, R106 ;  /* 0x00000092379f7223 */ /* 0x000fe2000001006a */
[-C--:B-1----:R-:W-:Y:S01]  /*34d0*/  FFMA.FTZ R108, R68, -R107.reuse, R153 ;  /* 0x8000006b446c7223 */ /* 0x082fe20000010099 */
[----:B------:R-:W-:Y:S01]  /*34e0*/  FFMA.FTZ R109, R67, -R107, R150 ;  /* 0x8000006b436d7223 */ /* 0x000fe20000010096 */
[C---:B------:R-:W-:Y:S01]  /*34f0*/  FMUL.FTZ R153, R126.reuse, R130 ;  /* 0x000000827e997220 */ /* 0x040fe20000410000 */
[----:B------:R1:W3:Y:S01]  /*3500*/  SHFL.IDX PT, R146, R129, RZ, 0x1f ;  /* 0x00001fff81927589 */ /* 0x0002e200000e0000 */
[----:B------:R-:W-:Y:S01]  /*3510*/  FMUL.FTZ R106, R55, R114 ;  /* 0x00000072376a7220 */ /* 0x000fe20000410000 */
[----:B------:R-:W-:Y:S01]  /*3520*/  FMUL.FTZ R156, R126, R159 ;  /* 0x0000009f7e9c7220 */ /* 0x000fe20000410000 */
[CC--:B0-----:R-:W-:Y:S01]  /*3530*/  FMUL.FTZ R150, R148.reuse, R59.reuse ;  /* 0x0000003b94967220 */ /* 0x0c1fe20000410000 */
[----:B------:R-:W-:Y:S01]  /*3540*/  FMUL.FTZ R154, R148, R58 ;  /* 0x0000003a949a7220 */ /* 0x000fe20000410000 */
[----:B------:R-:W-:Y:S01]  /*3550*/  FFMA.FTZ R107, R66, -R106, R159 ;  /* 0x8000006a426b7223 */ /* 0x000fe2000001009f */
[----:B-1----:R-:W-:Y:S01]  /*3560*/  FADD.FTZ R129, R158, -R153 ;  /* 0x800000999e817221 */ /* 0x002fe20000010000 */
[C---:B--2---:R-:W-:Y:S01]  /*3570*/  FFMA.FTZ R153, R147.reuse, R58, -R150 ;  /* 0x0000003a93997223 */ /* 0x044fe20000010896 */
[----:B------:R-:W-:Y:S01]  /*3580*/  FFMA.FTZ R59, R147, R59, R154 ;  /* 0x0000003b933b7223 */ /* 0x000fe2000001009a */
[-C--:B------:R-:W-:Y:S01]  /*3590*/  FMUL.FTZ R150, R149, -R111.reuse ;  /* 0x8000006f95967220 */ /* 0x080fe20000410000 */
[C---:B------:R-:W-:Y:S01]  /*35a0*/  FMUL.FTZ R154, R151.reuse, -R111 ;  /* 0x8000006f979a7220 */ /* 0x040fe20000410000 */
[CC--:B------:R-:W-:Y:S01]  /*35b0*/  FMUL.FTZ R58, R148.reuse, R57.reuse ;  /* 0x00000039943a7220 */ /* 0x0c0fe20000410000 */
[----:B------:R-:W-:Y:S01]  /*35c0*/  FMUL.FTZ R148, R148, R56 ;  /* 0x0000003894947220 */ /* 0x000fe20000410000 */
[-C--:B------:R-:W-:Y:S01]  /*35d0*/  FFMA.FTZ R150, R151, R110.reuse, -R150 ;  /* 0x0000006e97967223 */ /* 0x080fe20000010896 */
[----:B------:R-:W-:Y:S01]  /*35e0*/  FFMA.FTZ R154, R149, R110, R154 ;  /* 0x0000006e959a7223 */ /* 0x000fe2000001009a */
[C---:B------:R-:W-:Y:S01]  /*35f0*/  FFMA.FTZ R56, R147.reuse, R56, -R58 ;  /* 0x0000003893387223 */ /* 0x040fe2000001083a */
[----:B------:R-:W-:Y:S01]  /*3600*/  FFMA.FTZ R57, R147, R57, R148 ;  /* 0x0000003993397223 */ /* 0x000fe20000010094 */
[----:B------:R-:W-:Y:S01]  /*3610*/  FADD.FTZ R133, R133, R150 ;  /* 0x0000009685857221 */ /* 0x000fe20000010000 */
[----:B------:R-:W-:Y:S01]  /*3620*/  FADD.FTZ R131, -R131, R154 ;  /* 0x0000009a83837221 */ /* 0x000fe20000010100 */
[----:B------:R-:W-:Y:S01]  /*3630*/  FADD.FTZ R59, R152, R59 ;  /* 0x0000003b983b7221 */ /* 0x000fe20000010000 */
[----:B------:R-:W-:Y:S01]  /*3640*/  @!P4 LEA R149, R124, R33, 0x4 ;  /* 0x000000217c95c211 */ /* 0x000fe200078e20ff */
[C---:B------:R-:W-:Y:S01]  /*3650*/  FMUL.FTZ R111, R132.reuse, -R133 ;  /* 0x80000085846f7220 */ /* 0x040fe20000410000 */
[----:B------:R-:W-:Y:S01]  /*3660*/  FMUL.FTZ R132, R132, -R131 ;  /* 0x8000008384847220 */ /* 0x000fe20000410000 */
[----:B---3--:R-:W-:Y:S01]  /*3670*/  FADD.FTZ R58, R146, R153 ;  /* 0x00000099923a7221 */ /* 0x008fe20000010000 */
[----:B------:R-:W-:Y:S01]  /*3680*/  FMUL.FTZ R146, R114, R133 ;  /* 0x0000008572927220 */ /* 0x000fe20000410000 */
[C---:B------:R-:W-:Y:S01]  /*3690*/  FFMA.FTZ R110, R136.reuse, R131, R111 ;  /* 0x00000083886e7223 */ /* 0x040fe2000001006f */
[----:B------:R-:W-:Y:S01]  /*36a0*/  FFMA.FTZ R147, R136, R133, -R132 ;  /* 0x0000008588937223 */ /* 0x000fe20000010884 */
[----:B------:R-:W-:Y:S01]  /*36b0*/  FMUL.FTZ R148, R114, R131 ;  /* 0x0000008372947220 */ /* 0x000fe20000410000 */
[----:B------:R0:W-:Y:S01]  /*36c0*/  @!P4 STS.128 [R149+0x1d90], R56 ;  /* 0x001d90389500c388 */ /* 0x0001e20000000c00 */
[----:B------:R-:W-:Y:S01]  /*36d0*/  FADD.FTZ R111, -R145, R110 ;  /* 0x0000006e916f7221 */ /* 0x000fe20000010100 */
[----:B------:R-:W-:Y:S01]  /*36e0*/  FADD.FTZ R132, R144, R147 ;  /* 0x0000009390847221 */ /* 0x000fe20000010000 */
[C---:B------:R-:W-:Y:S01]  /*36f0*/  FMUL.FTZ R136, R55.reuse, R146 ;  /* 0x0000009237887220 */ /* 0x040fe20000410000 */
[----:B------:R-:W-:Y:S01]  /*3700*/  FMUL.FTZ R152, R55, R148 ;  /* 0x0000009437987220 */ /* 0x000fe20000410000 */
[CC--:B------:R-:W-:Y:S01]  /*3710*/  FMUL.FTZ R110, R134.reuse, -R111.reuse ;  /* 0x8000006f866e7220 */ /* 0x0c0fe20000410000 */
[-C--:B------:R-:W-:Y:S01]  /*3720*/  FMUL.FTZ R134, R134, -R132.reuse ;  /* 0x8000008486867220 */ /* 0x080fe20000410000 */
[CC--:B------:R-:W-:Y:S01]  /*3730*/  FMUL.FTZ R147, R73.reuse, R111.reuse ;  /* 0x0000006f49937220 */ /* 0x0c0fe20000410000 */
[-C--:B------:R-:W-:Y:S01]  /*3740*/  FMUL.FTZ R145, R73, R132.reuse ;  /* 0x0000008449917220 */ /* 0x080fe20000410000 */
[C---:B------:R-:W-:Y:S01]  /*3750*/  FFMA.FTZ R110, R135.reuse, R132, -R110 ;  /* 0x00000084876e7223 */ /* 0x040fe2000001086e */
[----:B------:R-:W-:Y:S01]  /*3760*/  FFMA.FTZ R135, R135, R111, R134 ;  /* 0x0000006f87877223 */ /* 0x000fe20000010086 */
[----:B------:R-:W-:Y:S01]  /*3770*/  STS [R29+0x18], R136 ;  /* 0x000018881d007388 */ /* 0x000fe20000000800 */
[----:B------:R-:W-:Y:S01]  /*3780*/  FMUL.FTZ R150, R54, R145 ;  /* 0x0000009136967220 */ /* 0x000fe20000410000 */
[----:B------:R-:W-:Y:S01]  /*3790*/  FADD.FTZ R134, R143, R110 ;  /* 0x0000006e8f867221 */ /* 0x000fe20000010000 */
[----:B------:R-:W-:Y:S01]  /*37a0*/  FADD.FTZ R135, -R138, R135 ;  /* 0x000000878a877221 */ /* 0x000fe20000010100 */
[----:B------:R1:W-:Y:S01]  /*37b0*/  STS [R29+0x1c], R152 ;  /* 0x00001c981d007388 */ /* 0x0003e20000000800 */
[----:B0-----:R-:W-:Y:S01]  /*37c0*/  FMUL.FTZ R56, R108, R147 ;  /* 0x000000936c387220 */ /* 0x001fe20000410000 */
[----:B------:R-:W-:Y:S01]  /*37d0*/  FMUL.FTZ R58, R139, -R134 ;  /* 0x800000868b3a7220 */ /* 0x000fe20000410000 */
[----:B------:R-:W-:Y:S01]  /*37e0*/  FMUL.FTZ R110, R116, R135 ;  /* 0x00000087746e7220 */ /* 0x000fe20000410000 */
[----:B------:R0:W-:Y:S01]  /*37f0*/  STS [R29+0x10], R150 ;  /* 0x000010961d007388 */ /* 0x0001e20000000800 */
[----:B------:R-:W-:Y:S01]  /*3800*/  FFMA.FTZ R143, R109, R145, R56 ;  /* 0x000000916d8f7223 */ /* 0x000fe20000010038 */
[----:B------:R-:W-:Y:S01]  /*3810*/  FMUL.FTZ R56, R139, -R135 ;  /* 0x800000878b387220 */ /* 0x000fe20000410000 */
[----:B------:R-:W-:Y:S01]  /*3820*/  FMUL.FTZ R144, R108, R145 ;  /* 0x000000916c907220 */ /* 0x000fe20000410000 */
[----:B------:R-:W-:Y:S01]  /*3830*/  FFMA.FTZ R106, R65, -R106, R130 ;  /* 0x8000006a416a7223 */ /* 0x000fe20000010082 */
[----:B------:R-:W-:Y:S01]  /*3840*/  FADD.FTZ R130, R157, R156 ;  /* 0x0000009c9d827221 */ /* 0x000fe20000010000 */
[CC--:B------:R-:W-:Y:S01]  /*3850*/  FFMA.FTZ R57, R141.reuse, R134.reuse, -R56 ;  /* 0x000000868d397223 */ /* 0x0c0fe20000010838 */
[----:B------:R-:W-:Y:S01]  /*3860*/  FFMA.FTZ R141, R141, R135, R58 ;  /* 0x000000878d8d7223 */ /* 0x000fe2000001003a */
[----:B------:R-:W-:Y:S01]  /*3870*/  FMUL.FTZ R56, R116, R134 ;  /* 0x0000008674387220 */ /* 0x000fe20000410000 */
[----:B-1----:R-:W-:Y:S01]  /*3880*/  FMUL.FTZ R152, R54, R147 ;  /* 0x0000009336987220 */ /* 0x002fe20000410000 */
[----:B------:R-:W-:Y:S01]  /*3890*/  FADD.FTZ R136, R140, R57 ;  /* 0x000000398c887221 */ /* 0x000fe20000010000 */
[----:B------:R-:W-:Y:S01]  /*38a0*/  FADD.FTZ R138, -R142, R141 ;  /* 0x0000008d8e8a7221 */ /* 0x000fe20000010100 */
[C---:B------:R-:W-:Y:S01]  /*38b0*/  FMUL.FTZ R58, R112.reuse, R110 ;  /* 0x0000006e703a7220 */ /* 0x040fe20000410000 */
[----:B------:R-:W-:Y:S01]  /*38c0*/  FMUL.FTZ R142, R112, R56 ;  /* 0x00000038708e7220 */ /* 0x000fe20000410000 */
[C---:B------:R-:W-:Y:S01]  /*38d0*/  FMUL.FTZ R57, R115.reuse, R136 ;  /* 0x0000008873397220 */ /* 0x040fe20000410000 */
[----:B------:R-:W-:Y:S01]  /*38e0*/  FMUL.FTZ R59, R115, R138 ;  /* 0x0000008a733b7220 */ /* 0x000fe20000410000 */
[-C--:B------:R-:W-:Y:S01]  /*38f0*/  FFMA.FTZ R140, R113, R56.reuse, R58 ;  /* 0x00000038718c7223 */ /* 0x080fe2000001003a */
[----:B0-----:R-:W-:Y:S01]  /*3900*/  FMUL.FTZ R150, R53, R56 ;  /* 0x0000003835967220 */ /* 0x001fe20000410000 */
[C---:B------:R-:W-:Y:S01]  /*3910*/  FMUL.FTZ R139, R127.reuse, R57 ;  /* 0x000000397f8b7220 */ /* 0x040fe20000410000 */
[----:B------:R0:W-:Y:S01]  /*3920*/  STS [R29+0x14], R152 ;  /* 0x000014981d007388 */ /* 0x0001e20000000800 */
[-C--:B------:R-:W-:Y:S01]  /*3930*/  FMUL.FTZ R56, R127, R59.reuse ;  /* 0x0000003b7f387220 */ /* 0x080fe20000410000 */
[-C--:B------:R-:W-:Y:S01]  /*3940*/  FFMA.FTZ R145, R113, R110.reuse, -R142 ;  /* 0x0000006e71917223 */ /* 0x080fe2000001088e */
[----:B------:R-:W-:Y:S01]  /*3950*/  FFMA.FTZ R139, R128, R59, -R139 ;  /* 0x0000003b808b7223 */ /* 0x000fe2000001088b */
[-C--:B------:R-:W-:Y:S01]  /*3960*/  FMUL.FTZ R58, R52, R57.reuse ;  /* 0x00000039343a7220 */ /* 0x080fe20000410000 */
[----:B------:R-:W-:Y:S01]  /*3970*/  FFMA.FTZ R141, R128, R57, R56 ;  /* 0x00000039808d7223 */ /* 0x000fe20000010038 */
[----:B------:R-:W-:Y:S01]  /*3980*/  FMUL.FTZ R142, R52, R59 ;  /* 0x0000003b348e7220 */ /* 0x000fe20000410000 */
[----:B------:R-:W-:Y:S01]  /*3990*/  FADD.FTZ R56, RZ, R139 ;  /* 0x0000008bff387221 */ /* 0x000fe20000010000 */
[----:B------:R1:W-:Y:S01]  /*39a0*/  STS [R29+0x8], R150 ;  /* 0x000008961d007388 */ /* 0x0003e20000000800 */
[----:B------:R-:W-:Y:S01]  /*39b0*/  FFMA.FTZ R144, R109, R147, -R144 ;  /* 0x000000936d907223 */ /* 0x000fe20000010890 */
[----:B0-----:R-:W-:Y:S01]  /*39c0*/  FMUL.FTZ R152, R53, R110 ;  /* 0x0000006e35987220 */ /* 0x001fe20000410000 */
[----:B------:R-:W-:Y:S01]  /*39d0*/  IADD3 R110, -R2, R123, RZ ;  /* 0x0000007b026e7210 */ /* 0x000fe20007ffe1ff */
[----:B------:R0:W-:Y:S01]  /*39e0*/  STS [R29], R58 ;  /* 0x0000003a1d007388 */ /* 0x0001e20000000800 */
[----:B------:R-:W-:-:S02]  /*39f0*/  FADD.FTZ R145, R56, R145 ;  /* 0x0000009138917221 */ /* 0x000fc40000010000 */
[----:B------:R-:W-:Y:S01]  /*3a00*/  LEA R139, R110, -R32, 0x1 ;  /* 0x800000206e8b7211 */ /* 0x000fe200078e08ff */
[----:B------:R0:W-:Y:S01]  /*3a10*/  STS [R29+0xc], R152 ;  /* 0x00000c981d007388 */ /* 0x0001e20000000800 */
[----:B-1----:R-:W-:Y:S02]  /*3a20*/  FMUL.FTZ R150, R106, R146 ;  /* 0x000000926a967220 */ /* 0x002fe40000410000 */
[----:B------:R-:W-:Y:S01]  /*3a30*/  ISETP.GE.AND P5, PT, R139, 0x1, PT ;  /* 0x000000018b00780c */ /* 0x000fe20003fa6270 */
[----:B------:R0:W-:Y:S01]  /*3a40*/  STS [R29+0x4], R142 ;  /* 0x0000048e1d007388 */ /* 0x0001e20000000800 */
[----:B------:R-:W-:Y:S11]  /*3a50*/  BAR.SYNC.DEFER_BLOCKING 0x0 ;  /* 0x0000000000007b1d */ /* 0x000ff60000010000 */
[----:B0-----:R-:W-:Y:S05]  /*3a60*/  @!P5 BRA `(.L_x_17824) ;  /* 0x000000000038d947 */ /* 0x001fea0003800000 */
[----:B------:R-:W-:Y:S01]  /*3a70*/  IADD3 R57, R3, -0x1, RZ ;  /* 0xffffffff03397810 */ /* 0x000fe20007ffe0ff */
[----:B------:R-:W-:-:S03]  /*3a80*/  IMAD R137, R137, UR24, RZ ;  /* 0x0000001889897c24 */ /* 0x000fc6000f8e02ff */
[----:B------:R-:W-:-:S04]  /*3a90*/  SHF.L.U32 R57, R57, 0x8, RZ ;  /* 0x0000000839397819 */ /* 0x000fc800000006ff */
[----:B------:R-:W-:-:S04]  /*3aa0*/  IADD3 R58, P5, R57, R32, RZ ;  /* 0x00000020393a7210 */ /* 0x000fc80007fbe0ff */
[----:B------:R-:W-:Y:S01]  /*3ab0*/  LEA.HI.X.SX32 R59, R57, RZ, 0x1, P5 ;  /* 0x000000ff393b7211 */ /* 0x000fe200028f0eff */
[C---:B------:R-:W-:Y:S02]  /*3ac0*/  IMAD R57, R124.reuse, UR25, R137 ;  /* 0x000000197c397c24 */ /* 0x040fe4000f8e0289 */
        /* <DEDUP_REMOVED lines=8> */
.L_x_17824:
[----:B------:R-:W-:Y:S05]  /*3b50*/  BSYNC B0 ;  /* 0x0000000000007941 */ /* 0x000fea0003800000 */
.L_x_17823:
[----:B0-----:R0:W1:Y:S01]  /*3b60*/  LDS R59, [R18+0x4a0] ;  /* 0x0004a000123b7984 */ /* 0x0010620000000800 */
[----:B------:R-:W-:Y:S01]  /*3b70*/  ISETP.GE.AND P5, PT, R139, 0x21, PT ;  /* 0x000000218b00780c */ /* 0x000fe20003fa6270 */
[----:B------:R-:W-:Y:S01]  /*3b80*/  USHF.L.U64.HI UR7, UR5, 0x2, UR6 ;  /* 0x0000000205077899 */ /* 0x000fe20008010206 */
[----:B------:R-:W-:Y:S01]  /*3b90*/  FADD.FTZ R141, RZ, R141 ;  /* 0x0000008dff8d7221 */ /* 0x000fe20000010000 */
[----:B------:R-:W-:Y:S01]  /*3ba0*/  USHF.L.U32 UR26, UR5, 0x2, URZ ;  /* 0x00000002051a7899 */ /* 0x000fe2000800063f */
[-C--:B------:R-:W-:Y:S01]  /*3bb0*/  FFMA.FTZ R150, R107, R148.reuse, -R150 ;  /* 0x000000946b967223 */ /* 0x080fe20000010896 */
[----:B------:R-:W-:Y:S01]  /*3bc0*/  FMUL.FTZ R148, R106, R148 ;  /* 0x000000946a947220 */ /* 0x000fe20000410000 */
[----:B------:R-:W-:Y:S01]  /*3bd0*/  FADD.FTZ R140, R141, R140 ;  /* 0x0000008c8d8c7221 */ /* 0x000fe20000010000 */
[----:B------:R-:W-:Y:S01]  /*3be0*/  FADD.FTZ R137, R145, R144 ;  /* 0x0000009091897221 */ /* 0x000fe20000010000 */
[----:B------:R-:W-:Y:S01]  /*3bf0*/  IMAD R56, R88, UR7, RZ ;  /* 0x0000000758387c24 */ /* 0x000fe2000f8e02ff */
[----:B------:R-:W-:Y:S01]  /*3c00*/  BSSY B0, `(.L_x_17825) ;  /* 0x0000009000007945 */ /* 0x000fe20003800000 */
[----:B------:R-:W-:Y:S01]  /*3c10*/  FFMA.FTZ R146, R107, R146, R148 ;  /* 0x000000926b927223 */ /* 0x000fe20000010094 */
[----:B------:R-:W-:Y:S01]  /*3c20*/  FADD.FTZ R143, R140, R143 ;  /* 0x0000008f8c8f7221 */ /* 0x000fe20000010000 */
[----:B------:R-:W-:Y:S01]  /*3c30*/  FADD.FTZ R137, R137, R150 ;  /* 0x0000009689897221 */ /* 0x000fe20000010000 */
[----:B------:R-:W-:Y:S01]  /*3c40*/  IMAD R141, R89, UR26, R56 ;  /* 0x0000001a598d7c24 */ /* 0x000fe2000f8e0238 */
[----:B0-----:R-:W-:Y:S06]  /*3c50*/  @!P5 BRA `(.L_x_17826) ;  /* 0x00000000000cd947 */ /* 0x001fec0003800000 */
[----:B------:R-:W-:-:S05]  /*3c60*/  IMAD.WIDE.U32 R56, R88, UR26, R104 ;  /* 0x0000001a58387c25 */ /* 0x000fca000f8e0068 */
[----:B------:R-:W-:-:S05]  /*3c70*/  IADD3 R57, R57, R141, RZ ;  /* 0x0000008d39397210 */ /* 0x000fca0007ffe0ff */
[----:B-1----:R0:W-:Y:S02]  /*3c80*/  REDG.E.ADD.F32.FTZ.RN.STRONG.GPU desc[UR12][R56.64], R59 ;  /* 0x0000003b380079a6 */ /* 0x0021e4000c10f38c */
.L_x_17826:
[----:B------:R-:W-:Y:S05]  /*3c90*/  BSYNC B0 ;  /* 0x0000000000007941 */ /* 0x000fea0003800000 */
.L_x_17825:
[----:B01----:R0:W1:Y:S01]  /*3ca0*/  LDS R59, [R16+0x520] ;  /* 0x00052000103b7984 */ /* 0x0030620000000800 */
[----:B------:R-:W-:Y:S01]  /*3cb0*/  ISETP.GE.AND P5, PT, R139, 0x41, PT ;  /* 0x000000418b00780c */ /* 0x000fe20003fa6270 */
[----:B------:R-:W-:-:S12]  /*3cc0*/  BSSY B0, `(.L_x_17827) ;  /* 0x0000005000007945 */ /* 0x000fd80003800000 */
[----:B0-----:R-:W-:Y:S05]  /*3cd0*/  @!P5 BRA `(.L_x_17828) ;  /* 0x00000000000cd947 */ /* 0x001fea0003800000 */
[----:B------:R-:W-:-:S05]  /*3ce0*/  IMAD.WIDE.U32 R56, R88, UR26, R102 ;  /* 0x0000001a58387c25 */ /* 0x000fca000f8e0066 */
[----:B------:R-:W-:-:S05]  /*3cf0*/  IADD3 R57, R141, R57, RZ ;  /* 0x000000398d397210 */ /* 0x000fca0007ffe0ff */
[----:B-1----:R0:W-:Y:S02]  /*3d00*/  REDG.E.ADD.F32.FTZ.RN.STRONG.GPU desc[UR12][R56.64], R59 ;  /* 0x0000003b380079a6 */ /* 0x0021e4000c10f38c */
.L_x_17828:
[----:B------:R-:W-:Y:S05]  /*3d10*/  BSYNC B0 ;  /* 0x0000000000007941 */ /* 0x000fea0003800000 */
.L_x_17827:
[----:B01----:R0:W1:Y:S01]  /*3d20*/  LDS R59, [R15+0x5a0] ;  /* 0x0005a0000f3b7984 */ /* 0x0030620000000800 */
[----:B------:R-:W-:Y:S01]  /*3d30*/  ISETP.GE.AND P5, PT, R139, 0x61, PT ;  /* 0x000000618b00780c */ /* 0x000fe20003fa6270 */
[----:B------:R-:W-:-:S12]  /*3d40*/  BSSY B0, `(.L_x_17829) ;  /* 0x0000005000007945 */ /* 0x000fd80003800000 */
[----:B0-----:R-:W-:Y:S05]  /*3d50*/  @!P5 BRA `(.L_x_17830) ;  /* 0x00000000000cd947 */ /* 0x001fea0003800000 */
[----:B------:R-:W-:-:S05]  /*3d60*/  IMAD.WIDE.U32 R56, R88, UR26, R100 ;  /* 0x0000001a58387c25 */ /* 0x000fca000f8e0064 */
[----:B------:R-:W-:-:S05]  /*3d70*/  IADD3 R57, R141, R57, RZ ;  /* 0x000000398d397210 */ /* 0x000fca0007ffe0ff */
[----:B-1----:R0:W-:Y:S02]  /*3d80*/  REDG.E.ADD.F32.FTZ.RN.STRONG.GPU desc[UR12][R56.64], R59 ;  /* 0x0000003b380079a6 */ /* 0x0021e4000c10f38c */
.L_x_17830:
[----:B------:R-:W-:Y:S05]  /*3d90*/  BSYNC B0 ;  /* 0x0000000000007941 */ /* 0x000fea0003800000 */
.L_x_17829:
[----:B01----:R0:W1:Y:S01]  /*3da0*/  LDS R59, [R14+0x620] ;  /* 0x000620000e3b7984 */ /* 0x0030620000000800 */
[----:B------:R-:W-:Y:S01]  /*3db0*/  ISETP.GE.AND P5, PT, R139, 0x81, PT ;  /* 0x000000818b00780c */ /* 0x000fe20003fa6270 */
[----:B------:R-:W-:-:S12]  /*3dc0*/  BSSY B0, `(.L_x_17831) ;  /* 0x0000005000007945 */ /* 0x000fd80003800000 */
[----:B0-----:R-:W-:Y:S05]  /*3dd0*/  @!P5 BRA `(.L_x_17832) ;  /* 0x00000000000cd947 */ /* 0x001fea0003800000 */
[----:B------:R-:W-:-:S05]  /*3de0*/  IMAD.WIDE.U32 R56, R88, UR26, R98 ;  /* 0x0000001a58387c25 */ /* 0x000fca000f8e0062 */
[----:B------:R-:W-:-:S05]  /*3df0*/  IADD3 R57, R141, R57, RZ ;  /* 0x000000398d397210 */ /* 0x000fca0007ffe0ff */
[----:B-1----:R0:W-:Y:S02]  /*3e00*/  REDG.E.ADD.F32.FTZ.RN.STRONG.GPU desc[UR12][R56.64], R59 ;  /* 0x0000003b380079a6 */ /* 0x0021e4000c10f38c */
.L_x_17832:
[----:B------:R-:W-:Y:S05]  /*3e10*/  BSYNC B0 ;  /* 0x0000000000007941 */ /* 0x000fea0003800000 */
.L_x_17831:
[----:B01----:R0:W1:Y:S01]  /*3e20*/  LDS R59, [R13+0x6a0] ;  /* 0x0006a0000d3b7984 */ /* 0x0030620000000800 */
[----:B------:R-:W-:Y:S01]  /*3e30*/  ISETP.GE.AND P5, PT, R139, 0xa1, PT ;  /* 0x000000a18b00780c */ /* 0x000fe20003fa6270 */
[----:B------:R-:W-:-:S12]  /*3e40*/  BSSY B0, `(.L_x_17833) ;  /* 0x0000005000007945 */ /* 0x000fd80003800000 */
[----:B0-----:R-:W-:Y:S05]  /*3e50*/  @!P5 BRA `(.L_x_17834) ;  /* 0x00000000000cd947 */ /* 0x001fea0003800000 */
[----:B------:R-:W-:-:S05]  /*3e60*/  IMAD.WIDE.U32 R56, R88, UR26, R96 ;  /* 0x0000001a58387c25 */ /* 0x000fca000f8e0060 */
[----:B------:R-:W-:-:S05]  /*3e70*/  IADD3 R57, R141, R57, RZ ;  /* 0x000000398d397210 */ /* 0x000fca0007ffe0ff */
[----:B-1----:R0:W-:Y:S02]  /*3e80*/  REDG.E.ADD.F32.FTZ.RN.STRONG.GPU desc[UR12][R56.64], R59 ;  /* 0x0000003b380079a6 */ /* 0x0021e4000c10f38c */
.L_x_17834:
[----:B------:R-:W-:Y:S05]  /*3e90*/  BSYNC B0 ;  /* 0x0000000000007941 */ /* 0x000fea0003800000 */
.L_x_17833:
[----:B01----:R0:W1:Y:S01]  /*3ea0*/  LDS R59, [R12+0x720] ;  /* 0x000720000c3b7984 */ /* 0x0030620000000800 */
[----:B------:R-:W-:Y:S01]  /*3eb0*/  ISETP.GE.AND P5, PT, R139, 0xc1, PT ;  /* 0x000000c18b00780c */ /* 0x000fe20003fa6270 */
[----:B------:R-:W-:-:S12]  /*3ec0*/  BSSY B0, `(.L_x_17835) ;  /* 0x0000005000007945 */ /* 0x000fd80003800000 */
[----:B0-----:R-:W-:Y:S05]  /*3ed0*/  @!P5 BRA `(.L_x_17836) ;  /* 0x00000000000cd947 */ /* 0x001fea0003800000 */
[----:B------:R-:W-:-:S05]  /*3ee0*/  IMAD.WIDE.U32 R56, R88, UR26, R94 ;  /* 0x0000001a58387c25 */ /* 0x000fca000f8e005e */
[----:B------:R-:W-:-:S05]  /*3ef0*/  IADD3 R57, R141, R57, RZ ;  /* 0x000000398d397210 */ /* 0x000fca0007ffe0ff */
[----:B-1----:R0:W-:Y:S02]  /*3f00*/  REDG.E.ADD.F32.FTZ.RN.STRONG.GPU desc[UR12][R56.64], R59 ;  /* 0x0000003b380079a6 */ /* 0x0021e4000c10f38c */
.L_x_17836:
[----:B------:R-:W-:Y:S05]  /*3f10*/  BSYNC B0 ;  /* 0x0000000000007941 */ /* 0x000fea0003800000 */
.L_x_17835:
[----:B0-----:R0:W2:Y:S01]  /*3f20*/  LDS R57, [R11+0x7a0] ;  /* 0x0007a0000b397984 */ /* 0x0010a20000000800 */
[----:B------:R-:W-:Y:S01]  /*3f30*/  ISETP.GE.AND P5, PT, R139, 0xe1, PT ;  /* 0x000000e18b00780c */ /* 0x000fe20003fa6270 */
[----:B------:R-:W-:Y:S01]  /*3f40*/  BSSY B0, `(.L_x_17837) ;  /* 0x0000006000007945 */ /* 0x000fe20003800000 */
[----:B------:R-:W-:Y:S01]  /*3f50*/  FADD.FTZ R56, R143, R146 ;  /* 0x000000928f387221 */ /* 0x000fe20000010000 */
[----:B-1----:R-:W-:-:S10]  /*3f60*/  IMAD.WIDE.U32 R58, R88, UR26, R92 ;  /* 0x0000001a583a7c25 */ /* 0x002fd4000f8e005c */
[----:B0-----:R-:W-:Y:S05]  /*3f70*/  @!P5 BRA `(.L_x_17838) ;  /* 0x000000000008d947 */ /* 0x001fea0003800000 */
[----:B------:R-:W-:-:S05]  /*3f80*/  IADD3 R59, R141, R59, RZ ;  /* 0x0000003b8d3b7210 */ /* 0x000fca0007ffe0ff */
[----:B--2---:R0:W-:Y:S02]  /*3f90*/  REDG.E.ADD.F32.FTZ.RN.STRONG.GPU desc[UR12][R58.64], R57 ;  /* 0x000000393a0079a6 */ /* 0x0041e4000c10f38c */
.L_x_17838:
[----:B------:R-:W-:Y:S05]  /*3fa0*/  BSYNC B0 ;  /* 0x0000000000007941 */ /* 0x000fea0003800000 */
.L_x_17837:
[----:B------:R-:W1:Y:S01]  /*3fb0*/  SHFL.DOWN PT, R140, R137, 0x1, 0x1f ;  /* 0x08201f00898c7f89 */ /* 0x000e6200000e0000 */
[----:B------:R-:W-:Y:S01]  /*3fc0*/  ISETP.GT.AND P5, PT, R20, 0x1e, PT ;  /* 0x0000001e1400780c */ /* 0x000fe20003fa4270 */
[----:B------:R-:W-:Y:S01]  /*3fd0*/  FMUL.FTZ R65, R65, R131 ;  /* 0x0000008341417220 */ /* 0x000fe20000410000 */
[----:B0-----:R-:W-:Y:S01]  /*3fe0*/  MOV R58, R130 ;  /* 0x00000082003a7202 */ /* 0x001fe20000000f00 */
[----:B------:R-:W0:Y:S01]  /*3ff0*/  SHFL.DOWN PT, R141, R130, 0x1, 0x1f ;  /* 0x08201f00828d7f89 */ /* 0x000e2200000e0000 */
[----:B------:R-:W-:Y:S01]  /*4000*/  MOV R59, R129 ;  /* 0x00000081003b7202 */ /* 0x000fe20000000f00 */
[----:B------:R-:W-:Y:S01]  /*4010*/  FMUL.FTZ R70, R70, R135 ;  /* 0x0000008746467220 */ /* 0x000fe20000410000 */
[----:B--2---:R-:W-:Y:S01]  /*4020*/  MOV R57, R137 ;  /* 0x0000008900397202 */ /* 0x004fe20000000f00 */
[----:B------:R-:W2:Y:S01]  /*4030*/  SHFL.DOWN PT, R142, R129, 0x1, 0x1f ;  /* 0x08201f00818e7f89 */ /* 0x000ea200000e0000 */
[----:B------:R-:W-:Y:S01]  /*4040*/  FMUL.FTZ R71, R71, R138 ;  /* 0x0000008a47477220 */ /* 0x000fe20000410000 */
[----:B------:R-:W-:Y:S01]  /*4050*/  FMUL.FTZ R68, R68, R111 ;  /* 0x0000006f44447220 */ /* 0x000fe20000410000 */
[----:B------:R-:W-:Y:S01]  /*4060*/  FFMA.FTZ R70, R69, R134, R70 ;  /* 0x0000008645467223 */ /* 0x000fe20000010046 */
[----:B------:R-:W3:Y:S01]  /*4070*/  SHFL.DOWN PT, R139, R56, 0x1, 0x1f ;  /* 0x08201f00388b7f89 */ /* 0x000ee200000e0000 */
[----:B------:R-:W-:Y:S01]  /*4080*/  FFMA.FTZ R71, R72, R136, R71 ;  /* 0x0000008848477223 */ /* 0x000fe20000010047 */
[----:B------:R-:W-:Y:S01]  /*4090*/  FFMA.FTZ R67, R67, R132, R68 ;  /* 0x0000008443437223 */ /* 0x000fe20000010044 */
[----:B------:R-:W-:Y:S01]  /*40a0*/  BSSY B0, `(.L_x_17839) ;  /* 0x000005f000007945 */ /* 0x000fe20003800000 */
[----:B------:R-:W-:Y:S01]  /*40b0*/  FFMA.FTZ R41, R116, R70, R41 ;  /* 0x0000004674297223 */ /* 0x000fe20000010029 */
[----:B------:R-:W-:Y:S01]  /*40c0*/  FFMA.FTZ R40, R115, R71, R40 ;  /* 0x0000004773287223 */ /* 0x000fe20000010028 */
[----:B------:R-:W-:Y:S01]  /*40d0*/  FFMA.FTZ R42, R73, R67, R42 ;  /* 0x00000043492a7223 */ /* 0x000fe2000001002a */
[----:B-1----:R-:W-:Y:S01]  /*40e0*/  @!P5 FADD.FTZ R57, R57, R140 ;  /* 0x0000008c3939d221 */ /* 0x002fe20000010000 */
[----:B0-----:R-:W-:-:S04]  /*40f0*/  @!P5 FADD.FTZ R58, R58, R141 ;  /* 0x0000008d3a3ad221 */ /* 0x001fc80000010000 */
        /* <DEDUP_REMOVED lines=37> */
[----:B--2---:R-:W-:-:S03]  /*4350*/  @!P5 FADD.FTZ R59, R59, R140 ;  /* 0x0000008c3b3bd221 */ /* 0x004fc60000010000 */
[----:B------:R-:W-:Y:S01]  /*4360*/  FFMA.FTZ R137, R82, R131, -R137 ;  /* 0x0000008352897223 */ /* 0x000fe20000010889 */
[----:B------:R-:W-:Y:S01]  /*4370*/  FFMA.FTZ R140, R66, R133, R65 ;  /* 0x00000085428c7223 */ /* 0x000fe20000010041 */
[C---:B------:R-:W-:Y:S01]  /*4380*/  FMUL.FTZ R65, R83.reuse, R111 ;  /* 0x0000006f53417220 */ /* 0x040fe20000410000 */
[----:B---3--:R-:W-:Y:S01]  /*4390*/  @!P5 FADD.FTZ R56, R56, R129 ;  /* 0x000000813838d221 */ /* 0x008fe20000010000 */
[----:B------:R-:W-:Y:S01]  /*43a0*/  ISETP.NE.AND P5, PT, R20, RZ, PT ;  /* 0x000000ff1400720c */ /* 0x000fe20003fa5270 */
[C---:B------:R-:W-:Y:S01]  /*43b0*/  FMUL.FTZ R66, R83.reuse, R134 ;  /* 0x0000008653427220 */ /* 0x040fe20000410000 */
[----:B------:R-:W-:Y:S01]  /*43c0*/  FMUL.FTZ R144, R106, R137 ;  /* 0x000000896a907220 */ /* 0x000fe20000410000 */
[----:B------:R-:W-:Y:S01]  /*43d0*/  FFMA.FTZ R106, R82, R132, R65 ;  /* 0x00000084526a7223 */ /* 0x000fe20000010041 */
[----:B------:R-:W-:Y:S01]  /*43e0*/  FFMA.FTZ R43, R114, R140, R43 ;  /* 0x0000008c722b7223 */ /* 0x000fe2000001002b */
[-C--:B------:R-:W-:Y:S01]  /*43f0*/  FFMA.FTZ R65, R82, R135.reuse, -R66 ;  /* 0x0000008752417223 */ /* 0x080fe20000010842 */
[----:B------:R-:W-:-:S03]  /*4400*/  FMUL.FTZ R135, R83, R135 ;  /* 0x0000008753877220 */ /* 0x000fc60000410000 */
[----:B------:R-:W-:Y:S01]  /*4410*/  FMUL.FTZ R112, R112, R65 ;  /* 0x0000004170707220 */ /* 0x000fe20000410000 */
[----:B------:R-:W-:Y:S01]  /*4420*/  FMUL.FTZ R65, R83, R136 ;  /* 0x0000008853417220 */ /* 0x000fe20000410000 */
[----:B------:R-:W-:Y:S02]  /*4430*/  FFMA.FTZ R66, R82, R134, R135 ;  /* 0x0000008652427223 */ /* 0x000fe40000010087 */
[----:B------:R-:W0:Y:S01]  /*4440*/  @!P5 S2R R130, SR_CgaCtaId ;  /* 0x000000000082d919 */ /* 0x000e220000008800 */
[----:B------:R-:W-:Y:S01]  /*4450*/  @!P5 MOV R129, 0x400 ;  /* 0x000004000081d802 */ /* 0x000fe20000000f00 */
[----:B------:R-:W-:-:S04]  /*4460*/  FFMA.FTZ R66, R113, R66, R112 ;  /* 0x0000004271427223 */ /* 0x000fc80000010070 */
[----:B------:R-:W-:-:S04]  /*4470*/  FFMA.FTZ R66, R53, R70, R66 ;  /* 0x0000004635427223 */ /* 0x000fc80000010042 */
[----:B------:R-:W-:Y:S01]  /*4480*/  FADD.FTZ R45, R66, R45 ;  /* 0x0000002d422d7221 */ /* 0x000fe20000010000 */
[----:B0-----:R-:W-:Y:S01]  /*4490*/  @!P5 LEA R33, R130, R129, 0x18 ;  /* 0x000000818221d211 */ /* 0x001fe200078ec0ff */
[C---:B------:R-:W-:Y:S01]  /*44a0*/  FMUL.FTZ R129, R83.reuse, R131 ;  /* 0x0000008353817220 */ /* 0x040fe20000410000 */
[C---:B------:R-:W-:Y:S01]  /*44b0*/  FMUL.FTZ R130, R83.reuse, R132 ;  /* 0x0000008453827220 */ /* 0x040fe20000410000 */
[-C--:B------:R-:W-:Y:S01]  /*44c0*/  FMUL.FTZ R83, R83, R138.reuse ;  /* 0x0000008a53537220 */ /* 0x080fe20000410000 */
[C---:B------:R-:W-:Y:S01]  /*44d0*/  FFMA.FTZ R138, R82.reuse, R138, -R65 ;  /* 0x0000008a528a7223 */ /* 0x040fe20000010841 */
[C---:B------:R-:W-:Y:S01]  /*44e0*/  FFMA.FTZ R142, R82.reuse, R133, R129 ;  /* 0x00000085528e7223 */ /* 0x040fe20000010081 */
[C---:B------:R-:W-:Y:S01]  /*44f0*/  FFMA.FTZ R129, R82.reuse, R111, -R130 ;  /* 0x0000006f52817223 */ /* 0x040fe20000010882 */
[----:B------:R-:W-:Y:S01]  /*4500*/  FFMA.FTZ R83, R82, R136, R83 ;  /* 0x0000008852537223 */ /* 0x000fe20000010053 */
[----:B------:R-:W-:Y:S01]  /*4510*/  FMUL.FTZ R127, R127, R138 ;  /* 0x0000008a7f7f7220 */ /* 0x000fe20000410000 */
[----:B------:R-:W-:Y:S01]  /*4520*/  FFMA.FTZ R142, R107, R142, R144 ;  /* 0x0000008e6b8e7223 */ /* 0x000fe20000010090 */
[----:B------:R-:W-:Y:S01]  /*4530*/  FMUL.FTZ R108, R108, R129 ;  /* 0x000000816c6c7220 */ /* 0x000fe20000410000 */
[----:B------:R0:W-:Y:S01]  /*4540*/  @!P5 STS.128 [R33+0x850], R56 ;  /* 0x000850382100d388 */ /* 0x0001e20000000c00 */
[----:B------:R-:W-:Y:S01]  /*4550*/  FFMA.FTZ R83, R128, R83, R127 ;  /* 0x0000005380537223 */ /* 0x000fe2000001007f */
[----:B------:R-:W-:Y:S01]  /*4560*/  FFMA.FTZ R142, R55, R140, R142 ;  /* 0x0000008c378e7223 */ /* 0x000fe2000001008e */
[----:B------:R-:W-:-:S02]  /*4570*/  FFMA.FTZ R109, R109, R106, R108 ;  /* 0x0000006a6d6d7223 */ /* 0x000fc4000001006c */
[----:B------:R-:W-:Y:S01]  /*4580*/  FFMA.FTZ R83, R52, R71, R83 ;  /* 0x0000004734537223 */ /* 0x000fe20000010053 */
[----:B------:R-:W-:Y:S01]  /*4590*/  FADD.FTZ R47, R142, R47 ;  /* 0x0000002f8e2f7221 */ /* 0x000fe20000010000 */
[----:B------:R-:W-:Y:S02]  /*45a0*/  FFMA.FTZ R109, R54, R67, R109 ;  /* 0x00000043366d7223 */ /* 0x000fe4000001006d */
[----:B------:R-:W-:Y:S02]  /*45b0*/  FADD.FTZ R44, R83, R44 ;  /* 0x0000002c532c7221 */ /* 0x000fe40000010000 */
[----:B------:R-:W-:Y:S01]  /*45c0*/  FADD.FTZ R46, R109, R46 ;  /* 0x0000002e6d2e7221 */ /* 0x000fe20000010000 */
        /* <DEDUP_REMOVED lines=12> */
.L_x_17840:
[----:B------:R-:W-:Y:S05]  /*4690*/  BSYNC B0 ;  /* 0x0000000000007941 */ /* 0x000fea0003800000 */
.L_x_17839:
[----:B------:R-:W-:Y:S01]  /*46a0*/  IADD3 R124, R124, 0x1, RZ ;  /* 0x000000017c7c7810 */ /* 0x000fe20007ffe0ff */
[----:B------:R-:W-:-:S03]  /*46b0*/  UIADD3 UR5, UP0, UR5, 0x1, URZ ;  /* 0x0000000105057890 */ /* 0x000fc6000ff1e03f */
[----:B------:R-:W-:Y:S01]  /*46c0*/  ISETP.GE.AND P4, PT, R124, UR27, PT ;  /* 0x0000001b7c007c0c */ /* 0x000fe2000bf86270 */
[----:B------:R-:W-:-:S12]  /*46d0*/  UIADD3.X UR6, URZ, UR6, URZ, UP0, !UPT ;  /* 0x000000063f067290 */ /* 0x000fd800087fe43f */
[----:B------:R-:W-:Y:S05]  /*46e0*/  @!P4 BRA `(.L_x_17841) ;  /* 0xffffffcc00e4c947 */ /* 0x000fea000383ffff */
.L_x_17810:
[----:B------:R-:W2:Y:S08]  /*46f0*/  S2UR UR6, SR_CgaCtaId ;  /* 0x00000000000679c3 */ /* 0x000eb00000008800 */
[----:B------:R-:W-:Y:S01]  /*4700*/  BAR.SYNC.DEFER_BLOCKING 0x0 ;  /* 0x0000000000007b1d */ /* 0x000fe20000010000 */
[----:B------:R-:W-:Y:S02]  /*4710*/  ISETP.NE.AND P0, PT, R32, RZ, PT ;  /* 0x000000ff2000720c */ /* 0x000fe40003f05270 */
[----:B01----:R-:W-:-:S02]  /*4720*/  LEA R56, R20, R33, 0x4 ;  /* 0x0000002114387211 */ /* 0x003fc400078e20ff */
[----:B------:R-:W-:Y:S01]  /*4730*/  LEA R58, R20, R33, 0x2 ;  /* 0x00000021143a7211 */ /* 0x000fe200078e10ff */
[----:B------:R-:W-:Y:S02]  /*4740*/  UMOV UR5, 0x400 ;  /* 0x0000040000057882 */ /* 0x000fe40000000000 */
[----:B------:R-:W0:Y:S01]  /*4750*/  LDC.64 R50, c[0x0][0x388] ;  /* 0x0000e200ff327b82 */ /* 0x000e220000000a00 */
[----:B------:R-:W-:Y:S01]  /*4760*/  SHF.R.S32.HI R52, RZ, 0x1f, R17 ;  /* 0x0000001fff347819 */ /* 0x000fe20000011411 */
[----:B------:R-:W-:Y:S01]  /*4770*/  BSSY B0, `(.L_x_17842) ;  /* 0x0000020000007945 */ /* 0x000fe20003800000 */
[----:B------:R-:W-:Y:S01]  /*4780*/  IADD3 R65, -R62, UR4, RZ ;  /* 0x000000043e417c10 */ /* 0x000fe2000fffe1ff */
[----:B--2---:R-:W-:Y:S01]  /*4790*/  ULEA UR5, UR6, UR5, 0x18 ;  /* 0x0000000506057291 */ /* 0x004fe2000f8ec03f */
[----:B------:R0:W-:Y:S01]  /*47a0*/  STS.128 [R56], R40 ;  /* 0x0000002838007388 */ /* 0x0001e20000000c00 */
[----:B------:R-:W-:-:S03]  /*47b0*/  NOP ;  /* 0x0000000000007918 */ /* 0x000fc60000000000 */
[----:B------:R-:W-:Y:S01]  /*47c0*/  LDS R53, [R58] ;  /* 0x000000003a357984 */ /* 0x000fe20000000800 */
[----:B------:R-:W-:-:S03]  /*47d0*/  MOV R33, UR5 ;  /* 0x0000000500217c02 */ /* 0x000fc60008000f00 */
[----:B------:R-:W-:Y:S04]  /*47e0*/  LDS R55, [R58+0x80] ;  /* 0x000080003a377984 */ /* 0x000fe80000000800 */
[----:B------:R-:W-:Y:S01]  /*47f0*/  LDS R57, [R58+0x100] ;  /* 0x000100003a397984 */ /* 0x000fe20000000800 */
[C---:B0-----:R-:W-:Y:S02]  /*4800*/  IMAD R40, R50.reuse, UR15, RZ ;  /* 0x0000000f32287c24 */ /* 0x041fe4000f8e02ff */
[----:B------:R-:W-:Y:S01]  /*4810*/  IMAD.WIDE.U32 R42, R50, UR14, RZ ;  /* 0x0000000e322a7c25 */ /* 0x000fe2000f8e00ff */
[----:B------:R-:W-:Y:S03]  /*4820*/  LDS R59, [R58+0x180] ;  /* 0x000180003a3b7984 */ /* 0x000fe60000000800 */
[----:B------:R-:W-:Y:S01]  /*4830*/  IMAD R51, R51, UR14, R40 ;  /* 0x0000000e33337c24 */ /* 0x000fe2000f8e0228 */
[----:B------:R-:W-:Y:S01]  /*4840*/  @!P0 STS [UR5+0x200], R110 ;  /* 0x0002006eff008988 */ /* 0x000fe20008000805 */
[----:B------:R-:W-:Y:S01]  /*4850*/  BAR.SYNC.DEFER_BLOCKING 0x0 ;  /* 0x0000000000007b1d */ /* 0x000fe20000010000 */
[----:B------:R-:W-:-:S02]  /*4860*/  IADD3 R40, P2, R17, R2, RZ ;  /* 0x0000000211287210 */ /* 0x000fc40007f5e0ff */
[----:B------:R-:W-:Y:S02]  /*4870*/  IADD3 R63, R43, R51, RZ ;  /* 0x000000332b3f7210 */ /* 0x000fe40007ffe0ff */
[----:B------:R-:W-:Y:S01]  /*4880*/  LEA.HI.X.SX32 R41, R2, R52, 0x1, P2 ;  /* 0x0000003402297211 */ /* 0x000fe200010f0eff */
        /* <DEDUP_REMOVED lines=14> */
.L_x_17843:
[----:B------:R-:W-:Y:S05]  /*4970*/  BSYNC B0 ;  /* 0x0000000000007941 */ /* 0x000fea0003800000 */
.L_x_17842:
[----:B------:R-:W-:Y:S01]  /*4980*/  ULDC.64 UR6, c[0x0][0x390] ;  /* 0x0000e40000067ab9 */ /* 0x000fe20000000a00 */
[----:B------:R-:W-:Y:S01]  /*4990*/  MOV R43, R63 ;  /* 0x0000003f002b7202 */ /* 0x000fe20000000f00 */
[----:B------:R-:W-:Y:S01]  /*49a0*/  IMAD R2, R60, UR6, RZ ;  /* 0x000000063c027c24 */ /* 0x000fe2000f8e02ff */
[----:B------:R-:W-:Y:S01]  /*49b0*/  LOP3.LUT R69, R17, 0x20, RZ, 0xfc, !PT ;  /* 0x0000002011457812 */ /* 0x000fe200078efcff */
[----:B------:R-:W-:Y:S01]  /*49c0*/  IMAD R65, R65, -0x80, RZ ;  /* 0xffffff8041417824 */ /* 0x000fe200078e02ff */
[----:B------:R-:W-:Y:S01]  /*49d0*/  LOP3.LUT R71, R17, 0x40, RZ, 0xfc, !PT ;  /* 0x0000004011477812 */ /* 0x000fe200078efcff */
[----:B------:R-:W-:Y:S01]  /*49e0*/  IMAD.WIDE.U32 R42, R61, UR6, R42 ;  /* 0x000000063d2a7c25 */ /* 0x000fe2000f8e002a */
[----:B------:R-:W-:Y:S01]  /*49f0*/  LOP3.LUT R73, R17, 0x60, RZ, 0xfc, !PT ;  /* 0x0000006011497812 */ /* 0x000fe200078efcff */
[----:B------:R-:W-:Y:S01]  /*4a00*/  BSSY B0, `(.L_x_17844) ;  /* 0x0000032000007945 */ /* 0x000fe20003800000 */
[----:B------:R-:W-:Y:S01]  /*4a10*/  SHF.R.S32.HI R67, RZ, 0x1f, R65 ;  /* 0x0000001fff437819 */ /* 0x000fe20000011441 */
[----:B------:R-:W-:Y:S01]  /*4a20*/  IMAD R48, R61, UR7, R2 ;  /* 0x000000073d307c24 */ /* 0x000fe2000f8e0202 */
[----:B------:R-:W-:Y:S01]  /*4a30*/  ULDC.64 UR6, c[0x0][0x3e0] ;  /* 0x0000f80000067ab9 */ /* 0x000fe20000000a00 */
[----:B------:R-:W-:-:S02]  /*4a40*/  ISETP.GE.AND P1, PT, R69, R0, PT ;  /* 0x000000004500720c */ /* 0x000fc40003f26270 */
[----:B------:R-:W-:Y:S02]  /*4a50*/  LEA R49, P4, R17, UR6, 0x2 ;  /* 0x0000000611317c11 */ /* 0x000fe4000f8810ff */
[----:B------:R-:W-:Y:S02]  /*4a60*/  IADD3 R2, P5, R65, R42, RZ ;  /* 0x0000002a41027210 */ /* 0x000fe40007fbe0ff */
[-C--:B------:R-:W-:Y:S02]  /*4a70*/  ISETP.GE.AND P2, PT, R71, R0.reuse, PT ;  /* 0x000000004700720c */ /* 0x080fe40003f46270 */
[----:B------:R-:W-:Y:S02]  /*4a80*/  ISETP.GE.AND P3, PT, R73, R0, PT ;  /* 0x000000004900720c */ /* 0x000fe40003f66270 */
[----:B------:R-:W-:Y:S02]  /*4a90*/  LEA.HI.X R0, R17, UR7, R52, 0x2, P4 ;  /* 0x0000000711007c11 */ /* 0x000fe4000a0f1434 */
[----:B------:R-:W-:-:S02]  /*4aa0*/  IADD3.X R43, R67, R48, R43, P5, !PT ;  /* 0x00000030432b7210 */ /* 0x000fc40002ffe42b */
[----:B------:R-:W-:-:S04]  /*4ab0*/  LEA R42, P4, R2, R49, 0x2 ;  /* 0x00000031022a7211 */ /* 0x000fc800078810ff */
[----:B------:R-:W-:Y:S01]  /*4ac0*/  LEA.HI.X R43, R2, R0, R43, 0x2, P4 ;  /* 0x00000000022b7211 */ /* 0x000fe200020f142b */
[----:B------:R-:W-:-:S04]  /*4ad0*/  FADD.FTZ R0, R44, R35 ;  /* 0x000000232c007221 */ /* 0x000fc80000010000 */
[----:B------:R1:W-:Y:S01]  /*4ae0*/  @!P1 STG.E desc[UR12][R42.64+-0x180], R55 ;  /* 0xfffe80372a009986 */ /* 0x0003e2000c10190c */
[----:B------:R-:W-:-:S03]  /*4af0*/  IADD3 R48, P1, R17, -0x60, RZ ;  /* 0xffffffa011307810 */ /* 0x000fc60007f3e0ff */
[----:B------:R-:W-:Y:S04]  /*4b00*/  @!P2 STG.E desc[UR12][R42.64+-0x100], R57 ;  /* 0xffff00392a00a986 */ /* 0x000fe8000c10190c */
[----:B------:R2:W-:Y:S01]  /*4b10*/  @!P3 STG.E desc[UR12][R42.64+-0x80], R59 ;  /* 0xffff803b2a00b986 */ /* 0x0005e2000c10190c */
[----:B------:R-:W-:Y:S08]  /*4b20*/  BAR.SYNC.DEFER_BLOCKING 0x0 ;  /* 0x0000000000007b1d */ /* 0x000ff00000010000 */
[----:B-1----:R-:W2:Y:S01]  /*4b30*/  LDC.64 R54, c[0x0][0x3a8] ;  /* 0x0000ea00ff367b82 */ /* 0x002ea20000000a00 */
[----:B------:R1:W-:Y:S01]  /*4b40*/  STS.128 [R56], R44 ;  /* 0x0000002c38007388 */ /* 0x0003e20000000c00 */
[----:B------:R-:W-:-:S03]  /*4b50*/  NOP ;  /* 0x0000000000007918 */ /* 0x000fc60000000000 */
[----:B------:R-:W-:Y:S01]  /*4b60*/  LDS R49, [R58] ;  /* 0x000000003a317984 */ /* 0x000fe20000000800 */
[----:B--2---:R-:W-:-:S03]  /*4b70*/  IMAD.WIDE.U32 R42, R54, UR14, RZ ;  /* 0x0000000e362a7c25 */ /* 0x004fc6000f8e00ff */
[----:B0-----:R-:W-:Y:S04]  /*4b80*/  LDS R51, [R58+0x80] ;  /* 0x000080003a337984 */ /* 0x001fe80000000800 */
[----:B------:R-:W-:Y:S01]  /*4b90*/  LDS R53, [R58+0x100] ;  /* 0x000100003a357984 */ /* 0x000fe20000000800 */
[----:B-1----:R-:W-:Y:S01]  /*4ba0*/  FADD.FTZ R45, R0, R45 ;  /* 0x0000002d002d7221 */ /* 0x002fe20000010000 */
[----:B------:R-:W-:Y:S02]  /*4bb0*/  IMAD R0, R54, UR15, RZ ;  /* 0x0000000f36007c24 */ /* 0x000fe4000f8e02ff */
[----:B------:R-:W-:Y:S01]  /*4bc0*/  LDS R63, [R58+0x180] ;  /* 0x000180003a3f7984 */ /* 0x000fe20000000800 */
[----:B------:R-:W-:Y:S01]  /*4bd0*/  FADD.FTZ R46, R45, R46 ;  /* 0x0000002e2d2e7221 */ /* 0x000fe20000010000 */
[----:B------:R-:W-:-:S02]  /*4be0*/  IMAD R45, R55, UR14, R0 ;  /* 0x0000000e372d7c24 */ /* 0x000fc4000f8e0200 */
[----:B------:R-:W-:Y:S01]  /*4bf0*/  @!P0 STS [R33+0x200], R110 ;  /* 0x0002006e21008388 */ /* 0x000fe20000000800 */
[----:B------:R-:W-:Y:S01]  /*4c00*/  FADD.FTZ R35, R46, R47 ;  /* 0x0000002f2e237221 */ /* 0x000fe20000010000 */
[----:B------:R-:W-:Y:S01]  /*4c10*/  IADD3.X R47, R52, -0x1, RZ, P1, !PT ;  /* 0xffffffff342f7810 */ /* 0x000fe20000ffe4ff */
[----:B------:R-:W-:Y:S01]  /*4c20*/  BAR.SYNC.DEFER_BLOCKING 0x0 ;  /* 0x0000000000007b1d */ /* 0x000fe20000010000 */
[----:B------:R-:W-:-:S05]  /*4c30*/  IADD3 R55, R43, R45, RZ ;  /* 0x0000002d2b377210 */ /* 0x000fca0007ffe0ff */
        /* <DEDUP_REMOVED lines=14> */
.L_x_17845:
[----:B------:R-:W-:Y:S05]  /*4d20*/  BSYNC B0 ;  /* 0x0000000000007941 */ /* 0x000fea0003800000 */
.L_x_17844:
        /* <DEDUP_REMOVED lines=11> */
[----:B------:R-:W-:-:S02]  /*4de0*/  LEA R0, P4, R48, UR16, 0x2 ;  /* 0x0000001030007c11 */ /* 0x000fc4000f8810ff */
[----:B------:R-:W-:Y:S02]  /*4df0*/  IADD3 R43, P3, R65, R40, RZ ;  /* 0x00000028412b7210 */ /* 0x000fe40007f7e0ff */
[----:B------:R-:W-:Y:S02]  /*4e00*/  LEA.HI.X R2, R48, UR17, R47, 0x2, P4 ;  /* 0x0000001130027c11 */ /* 0x000fe4000a0f142f */
[----:B------:R-:W-:Y:S02]  /*4e10*/  IADD3.X R41, R67, R42, R41, P3, !PT ;  /* 0x0000002a43297210 */ /* 0x000fe40001ffe429 */
[----:B------:R-:W-:Y:S02]  /*4e20*/  ISETP.GT.AND P4, PT, R3, 0x1, PT ;  /* 0x000000010300780c */ /* 0x000fe40003f84270 */
[----:B------:R-:W-:-:S04]  /*4e30*/  LEA R40, P3, R43, R0, 0x2 ;  /* 0x000000002b287211 */ /* 0x000fc800078610ff */
[----:B------:R-:W-:Y:S02]  /*4e40*/  LEA.HI.X R41, R43, R2, R41, 0x2, P3 ;  /* 0x000000022b297211 */ /* 0x000fe400018f1429 */
[----:B------:R-:W-:-:S03]  /*4e50*/  IADD3 R26, P3, R26, -0x200, RZ ;  /* 0xfffffe001a1a7810 */ /* 0x000fc60007f7e0ff */
[----:B------:R1:W-:Y:S01]  /*4e60*/  @!P0 STG.E desc[UR12][R40.64], R51 ;  /* 0x0000003328008986 */ /* 0x0003e2000c10190c */
[----:B------:R-:W-:Y:S02]  /*4e70*/  IADD3 R22, P0, R22, -0x400, RZ ;  /* 0xfffffc0016167810 */ /* 0x000fe40007f1e0ff */
[----:B------:R-:W-:Y:S01]  /*4e80*/  IADD3.X R25, R25, -0x1, RZ, P3, !PT ;  /* 0xffffffff19197810 */ /* 0x000fe20001ffe4ff */
[----:B------:R1:W-:Y:S01]  /*4e90*/  @!P1 STG.E desc[UR12][R40.64+0x80], R53 ;  /* 0x0000803528009986 */ /* 0x0003e2000c10190c */
[----:B------:R-:W-:Y:S02]  /*4ea0*/  IADD3 R30, P1, R30, -0x200, RZ ;  /* 0xfffffe001e1e7810 */ /* 0x000fe40007f3e0ff */
[----:B------:R-:W-:Y:S01]  /*4eb0*/  IADD3.X R21, R21, -0x1, RZ, P0, !PT ;  /* 0xffffffff15157810 */ /* 0x000fe200007fe4ff */
[----:B------:R1:W-:Y:S01]  /*4ec0*/  @!P2 STG.E desc[UR12][R40.64+0x100], R63 ;  /* 0x0001003f2800a986 */ /* 0x0003e2000c10190c */
[----:B------:R-:W-:Y:S02]  /*4ed0*/  IADD3 R24, P2, R24, -0x200, RZ ;  /* 0xfffffe0018187810 */ /* 0x000fe40007f5e0ff */
[----:B------:R-:W-:-:S02]  /*4ee0*/  IADD3.X R27, R27, -0x1, RZ, P1, !PT ;  /* 0xffffffff1b1b7810 */ /* 0x000fc40000ffe4ff */
[----:B------:R-:W-:Y:S01]  /*4ef0*/  IADD3.X R23, R23, -0x1, RZ, P2, !PT ;  /* 0xffffffff17177810 */ /* 0x000fe200017fe4ff */
[----:B------:R-:W-:Y:S08]  /*4f00*/  @P4 BRA `(.L_x_17846) ;  /* 0xffffffbc00484947 */ /* 0x000ff0000383ffff */
.L_x_17809:
        /* <DEDUP_REMOVED lines=26> */
.L_x_17848:
[----:B------:R-:W-:Y:S05]  /*50b0*/  BSYNC B0 ;  /* 0x0000000000007941 */ /* 0x000fea0003800000 */
.L_x_17847:
        /* <DEDUP_REMOVED lines=29> */
.L_x_17850:
[----:B------:R-:W4:Y:S02]  /*5290*/  S2R R15, SR_TID.X ;  /* 0x00000000000f7919 */ /* 0x000f240000002100 */
.L_x_17851:
[----:B------:R-:W-:Y:S05]  /*52a0*/  BSYNC B0 ;  /* 0x0000000000007941 */ /* 0x000fea0003800000 */
.L_x_17849:
        /* <DEDUP_REMOVED lines=22> */
.L_x_17853:
        /* <DEDUP_REMOVED lines=28> */
.L_x_17852:
[----:B------:R-:W-:Y:S05]  /*55d0*/  EXIT ;  /* 0x000000000000794d */ /* 0x000fea0003800000 */
.L_x_17854:
        /* <DEDUP_REMOVED lines=10> */
.L_x_19037:


//--------------------- .text._Z25selective_scan_bwd_kernelI32Selective_Scan_bwd_kernel_traitsILi32ELi4ELb0ELb1ELb0ELb0ELb1EfN3c107complexIfEEEEv12SSMParamsBwd --------------------------
	.section	.text._Z25selective_scan_bwd_kernelI32Selective_Scan_bwd_kernel_traitsILi32ELi4ELb0ELb1ELb0ELb0ELb1EfN3c107complexIfEEEEv12SSMParamsBwd,"ax",@progbits
	.align	128
        .global         _Z25selective_scan_bwd_kernelI32Selective_Scan_bwd_kernel_traitsILi32ELi4ELb0ELb1ELb0ELb0ELb1EfN3c107complexIfEEEEv12SSMParamsBwd
        .type           _Z25selective_scan_bwd_kernelI32Selective_Scan_bwd_kernel_traitsILi32ELi4ELb0ELb1ELb0ELb0ELb1EfN3c107complexIfEEEEv12SSMParamsBwd,@function
        .size           _Z25selective_scan_bwd_kernelI32Selective_Scan_bwd_kernel_traitsILi32ELi4ELb0ELb1ELb0ELb0ELb1EfN3c107complexIfEEEEv12SSMParamsBwd,(.L_x_19038 - _Z25selective_scan_bwd_kernelI32Selective_Scan_bwd_kernel_traitsILi32ELi4ELb0ELb1ELb0ELb0ELb1EfN3c107complexIfEEEEv12SSMParamsBwd)
        .other          _Z25selective_scan_bwd_kernelI32Selective_Scan_bwd_kernel_traitsILi32ELi4ELb0ELb1ELb0ELb0ELb1EfN3c107complexIfEEEEv12SSMParamsBwd,@"STO_CUDA_ENTRY STV_DEFAULT"
_Z25selective_scan_bwd_kernelI32Selective_Scan_bwd_kernel_traitsILi32ELi4ELb0ELb1ELb0ELb0ELb1EfN3c107complexIfEEEEv12SSMParamsBwd:
.text._Z25selective_scan_bwd_kernelI32Selective_Scan_bwd_kernel_traitsILi32ELi4ELb0ELb1ELb0ELb0ELb1EfN3c107complexIfEEEEv12SSMParamsBwd:
        /* <DEDUP_REMOVED lines=138> */
[----:B-1----:R-:W-:-:S04]  /*08a0*/  ULEA UR5, UR5, UR4, 0x18 ;  /* 0x0000000405057291 */ /* 0x002fc8000f8ec03f */
[----:B------:R-:W-:Y:S01]  /*08b0*/  UIADD3 UR4, UR5, 0x420, URZ ;  /* 0x0000042005047890 */ /* 0x000fe2000fffe03f */
[C---:B0-----:R-:W-:Y:S02]  /*08c0*/  SHF.L.U32 R0, R72.reuse, 0x2, RZ ;  /* 0x0000000248007819 */ /* 0x041fe400000006ff */
[----:B------:R-:W-:Y:S02]  /*08d0*/  IADD3 R3, R72, 0x60, RZ ;  /* 0x0000006048037810 */ /* 0x000fe40007ffe0ff */
[----:B------:R-:W-:Y:S02]  /*08e0*/  LOP3.LUT R0, R0, 0xffffff80, RZ, 0xc0, !PT ;  /* 0xffffff8000007812 */ /* 0x000fe400078ec0ff */
[C---:B------:R-:W-:Y:S02]  /*08f0*/  IADD3 R5, R72.reuse, 0x80, RZ ;  /* 0x0000008048057810 */ /* 0x040fe40007ffe0ff */
[C---:B------:R-:W-:Y:S02]  /*0900*/  IADD3 R7, R72.reuse, 0xa0, RZ ;  /* 0x000000a048077810 */ /* 0x040fe40007ffe0ff */
[----:B------:R-:W-:-:S02]  /*0910*/  IADD3 R9, R72, 0xc0, RZ ;  /* 0x000000c048097810 */ /* 0x000fc40007ffe0ff */
[----:B------:R-:W-:Y:S02]  /*0920*/  IADD3 R11, R72, 0xe0, RZ ;  /* 0x000000e0480b7810 */ /* 0x000fe40007ffe0ff */
[----:B------:R-:W-:Y:S02]  /*0930*/  LOP3.LUT R87, R0, 0x1f, R72, 0xf8, !PT ;  /* 0x0000001f00577812 */ /* 0x000fe400078ef848 */
[----:B------:R-:W-:Y:S02]  /*0940*/  SHF.L.U32 R83, R72, 0x3, RZ ;  /* 0x0000000348537819 */ /* 0x000fe400000006ff */
[-C--:B------:R-:W-:Y:S02]  /*0950*/  LEA.HI.SX32 R3, R3, R72.reuse, 0x1b ;  /* 0x0000004803037211 */ /* 0x080fe400078fdaff */
[-C--:B------:R-:W-:Y:S02]  /*0960*/  LEA.HI.SX32 R5, R5, R72.reuse, 0x1b ;  /* 0x0000004805057211 */ /* 0x080fe400078fdaff */
[----:B------:R-:W-:-:S02]  /*0970*/  LEA.HI.SX32 R7, R7, R72, 0x1b ;  /* 0x0000004807077211 */ /* 0x000fc400078fdaff */
[-C--:B------:R-:W-:Y:S02]  /*0980*/  LEA.HI.SX32 R9, R9, R72.reuse, 0x1b ;  /* 0x0000004809097211 */ /* 0x080fe400078fdaff */
[----:B------:R-:W-:Y:S02]  /*0990*/  LEA.HI.SX32 R11, R11, R72, 0x1b ;  /* 0x000000480b0b7211 */ /* 0x000fe400078fdaff */
[----:B------:R-:W-:Y:S02]  /*09a0*/  IADD3 R26, R0, R87, RZ ;  /* 0x00000057001a7210 */ /* 0x000fe40007ffe0ff */
[----:B------:R-:W-:Y:S02]  /*09b0*/  LEA.HI.SX32 R90, R83, R83, 0x1b ;  /* 0x00000053535a7211 */ /* 0x000fe400078fdaff */
[----:B------:R-:W-:Y:S02]  /*09c0*/  LOP3.LUT R158, R72, 0x1f, RZ, 0xc0, !PT ;  /* 0x0000001f489e7812 */ /* 0x000fe400078ec0ff */
[----:B------:R-:W-:-:S02]  /*09d0*/  LEA R84, R3, UR5, 0x2 ;  /* 0x0000000503547c11 */ /* 0x000fc4000f8e10ff */
[----:B------:R-:W-:Y:S02]  /*09e0*/  LEA R85, R5, UR5, 0x2 ;  /* 0x0000000505557c11 */ /* 0x000fe4000f8e10ff */
[----:B------:R-:W-:Y:S02]  /*09f0*/  LEA R86, R7, UR5, 0x2 ;  /* 0x0000000507567c11 */ /* 0x000fe4000f8e10ff */
[----:B------:R-:W-:Y:S02]  /*0a00*/  LEA R88, R9, UR5, 0x2 ;  /* 0x0000000509587c11 */ /* 0x000fe4000f8e10ff */
[----:B------:R-:W-:Y:S02]  /*0a10*/  LEA R89, R11, UR5, 0x2 ;  /* 0x000000050b597c11 */ /* 0x000fe4000f8e10ff */
[----:B------:R-:W-:Y:S02]  /*0a20*/  SHF.R.S32.HI R92, RZ, 0x1f, R87 ;  /* 0x0000001fff5c7819 */ /* 0x000fe40000011457 */
[----:B------:R-:W-:-:S02]  /*0a30*/  LOP3.LUT R91, R87, 0x20, RZ, 0xfc, !PT ;  /* 0x00000020575b7812 */ /* 0x000fc400078efcff */
[C---:B------:R-:W-:Y:S02]  /*0a40*/  LOP3.LUT R93, R87.reuse, 0x40, RZ, 0xfc, !PT ;  /* 0x00000040575d7812 */ /* 0x040fe400078efcff */
[----:B------:R-:W-:Y:S02]  /*0a50*/  LOP3.LUT R94, R87, 0x60, RZ, 0xfc, !PT ;  /* 0x00000060575e7812 */ /* 0x000fe400078efcff */
[----:B------:R-:W-:Y:S02]  /*0a60*/  SHF.R.S32.HI R27, RZ, 0x1f, R26 ;  /* 0x0000001fff1b7819 */ /* 0x000fe4000001141a */
[C---:B------:R-:W-:Y:S02]  /*0a70*/  IADD3 R95, R26.reuse, 0x20, RZ ;  /* 0x000000201a5f7810 */ /* 0x040fe40007ffe0ff */
[C---:B------:R-:W-:Y:S02]  /*0a80*/  IADD3 R96, R26.reuse, 0x40, RZ ;  /* 0x000000401a607810 */ /* 0x040fe40007ffe0ff */
[----:B------:R-:W-:-:S02]  /*0a90*/  IADD3 R97, R26, 0x60, RZ ;  /* 0x000000601a617810 */ /* 0x000fc40007ffe0ff */
[C---:B------:R-:W-:Y:S02]  /*0aa0*/  IADD3 R98, R26.reuse, 0x80, RZ ;  /* 0x000000801a627810 */ /* 0x040fe40007ffe0ff */
[C---:B------:R-:W-:Y:S02]  /*0ab0*/  IADD3 R99, R26.reuse, 0xa0, RZ ;  /* 0x000000a01a637810 */ /* 0x040fe40007ffe0ff */
[C---:B------:R-:W-:Y:S02]  /*0ac0*/  IADD3 R100, R26.reuse, 0xc0, RZ ;  /* 0x000000c01a647810 */ /* 0x040fe40007ffe0ff */
[----:B------:R-:W-:Y:S02]  /*0ad0*/  IADD3 R101, R26, 0xe0, RZ ;  /* 0x000000e01a657810 */ /* 0x000fe40007ffe0ff */
[----:B------:R-:W-:Y:S01]  /*0ae0*/  LEA R90, R90, UR4, 0x2 ;  /* 0x000000045a5a7c11 */ /* 0x000fe2000f8e10ff */
[----:B--2---:R-:W-:-:S06]  /*0af0*/  UMOV UR4, URZ ;  /* 0x0000003f00047c82 */ /* 0x004fcc0008000000 */
.L_x_17897:
[----:B0-----:R-:W0:Y:S01]  /*0b00*/  LDC R19, c[0x0][0x224] ;  /* 0x00008900ff137b82 */ /* 0x001e220000000800 */
[----:B------:R-:W-:Y:S01]  /*0b10*/  ULDC UR6, c[0x0][0x218] ;  /* 0x0000860000067ab9 */ /* 0x000fe20000000800 */
[----:B------:R-:W-:Y:S01]  /*0b20*/  HFMA2.MMA R8, -RZ, RZ, 0, 0 ;  /* 0x00000000ff087435 */ /* 0x000fe200000001ff */
[C---:B------:R-:W-:Y:S01]  /*0b30*/  LEA R4, P4, R87.reuse, R74, 0x2 ;  /* 0x0000004a57047211 */ /* 0x040fe200078810ff */
[----:B------:R-:W-:Y:S01]  /*0b40*/  HFMA2.MMA R10, -RZ, RZ, 0, 0 ;  /* 0x00000000ff0a7435 */ /* 0x000fe200000001ff */
[----:B------:R-:W-:Y:S02]  /*0b50*/  MOV R0, RZ ;  /* 0x000000ff00007202 */ /* 0x000fe40000000f00 */
[----:B------:R-:W-:Y:S02]  /*0b60*/  MOV R6, RZ ;  /* 0x000000ff00067202 */ /* 0x000fe40000000f00 */
[----:B------:R-:W-:Y:S02]  /*0b70*/  LEA.HI.X R5, R87, R75, R92, 0x2, P4 ;  /* 0x0000004b57057211 */ /* 0x000fe400020f145c */
[----:B0-----:R-:W-:-:S04]  /*0b80*/  IADD3 R102, R19, -UR4, RZ ;  /* 0x8000000413667c10 */ /* 0x001fc8000fffe0ff */
[----:B------:R-:W-:-:S04]  /*0b90*/  LEA R24, R102, 0xffffff80, 0x7 ;  /* 0xffffff8066187811 */ /* 0x000fc800078e38ff */
[----:B-1----:R-:W-:Y:S01]  /*0ba0*/  IADD3 R2, -R24, UR6, RZ ;  /* 0x0000000618027c10 */ /* 0x002fe2000fffe1ff */
[----:B------:R-:W-:Y:S03]  /*0bb0*/  BAR.SYNC.DEFER_BLOCKING 0x0 ;  /* 0x0000000000007b1d */ /* 0x000fe60000010000 */
[-C--:B------:R-:W-:Y:S02]  /*0bc0*/  ISETP.GE.AND P0, PT, R87, R2.reuse, PT ;  /* 0x000000025700720c */ /* 0x080fe40003f06270 */
[-C--:B------:R-:W-:Y:S02]  /*0bd0*/  ISETP.GE.AND P1, PT, R91, R2.reuse, PT ;  /* 0x000000025b00720c */ /* 0x080fe40003f26270 */
[C---:B------:R-:W-:Y:S02]  /*0be0*/  LEA R103, R82.reuse, UR5, 0x2 ;  /* 0x0000000552677c11 */ /* 0x040fe4000f8e10ff */
[----:B------:R-:W-:Y:S01]  /*0bf0*/  LEA R104, R82, UR5, 0x4 ;  /* 0x0000000552687c11 */ /* 0x000fe2000f8e20ff */
[----:B------:R-:W-:Y:S01]  /*0c00*/  HFMA2.MMA R20, -RZ, RZ, 0, 0 ;  /* 0x00000000ff147435 */ /* 0x000fe200000001ff */
[-C--:B------:R-:W-:Y:S01]  /*0c10*/  ISETP.GE.AND P2, PT, R93, R2.reuse, PT ;  /* 0x000000025d00720c */ /* 0x080fe20003f46270 */
[----:B------:R-:W-:Y:S01]  /*0c20*/  HFMA2.MMA R34, -RZ, RZ, 0, 0 ;  /* 0x00000000ff227435 */ /* 0x000fe200000001ff */
[----:B------:R-:W-:-:S02]  /*0c30*/  ISETP.GE.AND P3, PT, R94, R2, PT ;  /* 0x000000025e00720c */ /* 0x000fc40003f66270 */
[----:B------:R-:W-:Y:S02]  /*0c40*/  MOV R14, RZ ;  /* 0x000000ff000e7202 */ /* 0x000fe40000000f00 */
[----:B------:R-:W-:Y:S02]  /*0c50*/  MOV R18, RZ ;  /* 0x000000ff00127202 */ /* 0x000fe40000000f00 */
[----:B------:R-:W-:Y:S01]  /*0c60*/  MOV R22, RZ ;  /* 0x000000ff00167202 */ /* 0x000fe20000000f00 */
[----:B------:R-:W-:Y:S01]  /*0c70*/  HFMA2.MMA R36, -RZ, RZ, 0, 0 ;  /* 0x00000000ff247435 */ /* 0x000fe200000001ff */
[----:B------:R-:W-:Y:S01]  /*0c80*/  SHF.R.S32.HI R25, RZ, 0x1f, R24 ;  /* 0x0000001fff197819 */ /* 0x000fe20000011418 */
[----:B------:R-:W-:Y:S01]  /*0c90*/  ULDC.64 UR6, c[0x0][0x2a8] ;  /* 0x0000aa0000067ab9 */ /* 0x000fe20000000a00 */
[----:B------:R-:W2:Y:S04]  /*0ca0*/  @!P0 LDG.E R0, desc[UR10][R4.64] ;  /* 0x0000000a04008981 */ /* 0x000ea8000c1e1900 */
[----:B---3--:R-:W3:Y:S04]  /*0cb0*/  @!P1 LDG.E R8, desc[UR10][R4.64+0x80] ;  /* 0x0000800a04089981 */ /* 0x008ee8000c1e1900 */
[----:B----4-:R-:W4:Y:S04]  /*0cc0*/  @!P2 LDG.E R6, desc[UR10][R4.64+0x100] ;  /* 0x0001000a0406a981 */ /* 0x010f28000c1e1900 */
[----:B------:R-:W4:Y:S01]  /*0cd0*/  @!P3 LDG.E R10, desc[UR10][R4.64+0x180] ;  /* 0x0001800a040ab981 */ /* 0x000f22000c1e1900 */
[----:B------:R-:W-:-:S02]  /*0ce0*/  LEA R12, P0, R87, R76, 0x2 ;  /* 0x0000004c570c7211 */ /* 0x000fc400078010ff */
[-C--:B------:R-:W-:Y:S02]  /*0cf0*/  ISETP.GE.AND P1, PT, R91, R2.reuse, PT ;  /* 0x000000025b00720c */ /* 0x080fe40003f26270 */
[C---:B------:R-:W-:Y:S02]  /*0d00*/  LEA.HI.X R13, R87.reuse, R77, R92, 0x2, P0 ;  /* 0x0000004d570d7211 */ /* 0x040fe400000f145c */
[-C--:B------:R-:W-:Y:S02]  /*0d10*/  ISETP.GE.AND P0, PT, R87, R2.reuse, PT ;  /* 0x000000025700720c */ /* 0x080fe40003f06270 */
        /* <DEDUP_REMOVED lines=17> */
[----:B------:R-:W-:Y:S01]  /*0e30*/  ISETP.GE.AND P2, PT, R94, R2, PT ;  /* 0x000000025e00720c */ /* 0x000fe20003f46270 */
[----:B--2---:R0:W-:Y:S04]  /*0e40*/  STS [R103], R14 ;  /* 0x0000000e67007388 */ /* 0x0041e80000000800 */
[----:B---3--:R-:W-:Y:S04]  /*0e50*/  STS [R103+0x80], R20 ;  /* 0x0000801467007388 */ /* 0x008fe80000000800 */
[----:B----4-:R-:W-:Y:S01]  /*0e60*/  STS [R103+0x100], R18 ;  /* 0x0001001267007388 */ /* 0x010fe20000000800 */
[----:B0-----:R-:W0:Y:S03]  /*0e70*/  LDC.64 R14, c[0x0][0x2a0] ;  /* 0x0000a800ff0e7b82 */ /* 0x001e260000000a00 */
[----:B------:R1:W-:Y:S01]  /*0e80*/  STS [R103+0x180], R34 ;  /* 0x0001802267007388 */ /* 0x0003e20000000800 */
[----:B------:R-:W-:-:S03]  /*0e90*/  NOP ;  /* 0x0000000000007918 */ /* 0x000fc60000000000 */
[----:B------:R-:W-:Y:S01]  /*0ea0*/  LDS.128 R8, [R104] ;  /* 0x0000000068087984 */ /* 0x000fe20000000c00 */
[----:B------:R-:W-:Y:S01]  /*0eb0*/  BAR.SYNC.DEFER_BLOCKING 0x0 ;  /* 0x0000000000007b1d */ /* 0x000fe20000010000 */
[----:B-1----:R-:W-:Y:S01]  /*0ec0*/  HFMA2.MMA R34, -RZ, RZ, 0, 0 ;  /* 0x00000000ff227435 */ /* 0x002fe200000001ff */
[----:B------:R-:W-:-:S04]  /*0ed0*/  MOV R18, RZ ;  /* 0x000000ff00127202 */ /* 0x000fc80000000f00 */
[----:B------:R-:W2:Y:S01]  /*0ee0*/  @!P0 LDG.E R22, desc[UR10][R16.64] ;  /* 0x0000000a10168981 */ /* 0x000ea2000c1e1900 */
[----:B------:R-:W-:-:S03]  /*0ef0*/  ISETP.GE.AND P0, PT, R91, R2, PT ;  /* 0x000000025b00720c */ /* 0x000fc60003f06270 */
[----:B------:R-:W3:Y:S04]  /*0f00*/  @!P1 LDG.E R18, desc[UR10][R16.64+0x100] ;  /* 0x0001000a10129981 */ /* 0x000ee8000c1e1900 */
[----:B------:R-:W4:Y:S06]  /*0f10*/  @!P2 LDG.E R34, desc[UR10][R16.64+0x180] ;  /* 0x0001800a1022a981 */ /* 0x000f2c000c1e1900 */
[----:B------:R1:W4:Y:S01]  /*0f20*/  @!P0 LDG.E R36, desc[UR10][R16.64+0x80] ;  /* 0x0000800a10248981 */ /* 0x000322000c1e1900 */
[----:B------:R-:W-:Y:S01]  /*0f30*/  ISETP.GE.AND P0, PT, R87, R2, PT ;  /* 0x000000025700720c */ /* 0x000fe20003f06270 */
[----:B0-----:R-:W-:-:S02]  /*0f40*/  IMAD R0, R14, UR15, RZ ;  /* 0x0000000f0e007c24 */ /* 0x001fc4000f8e02ff */
[----:B------:R-:W-:-:S04]  /*0f50*/  IMAD.WIDE.U32 R12, R14, UR14, RZ ;  /* 0x0000000e0e0c7c25 */ /* 0x000fc8000f8e00ff */
[----:B------:R-:W-:Y:S01]  /*0f60*/  IMAD R3, R15, UR14, R0 ;  /* 0x0000000e0f037c24 */ /* 0x000fe2000f8e0200 */
[----:B------:R-:W-:-:S05]  /*0f70*/  IADD3 R0, -R19, UR4, RZ ;  /* 0x0000000413007c10 */ /* 0x000fca000fffe1ff */
[----:B------:R-:W-:Y:S01]  /*0f80*/  @!P0 IMAD.WIDE.U32 R14, R14, UR14, R24 ;  /* 0x0000000e0e0e8c25 */ /* 0x000fe2000f8e0018 */
[----:B------:R-:W-:-:S04]  /*0f90*/  IADD3 R13, R13, R3, RZ ;  /* 0x000000030d0d7210 */ /* 0x000fc80007ffe0ff */
[----:B------:R-:W-:Y:S01]  /*0fa0*/  @!P0 IADD3 R15, R3, R15, RZ ;  /* 0x0000000f030f8210 */ /* 0x000fe20007ffe0ff */
[----:B------:R-:W-:Y:S02]  /*0fb0*/  IMAD R3, R67, UR6, RZ ;  /* 0x0000000643037c24 */ /* 0x000fe4000f8e02ff */
[----:B------:R-:W-:Y:S02]  /*0fc0*/  IMAD R105, R0, -0x80, RZ ;  /* 0xffffff8000697824 */ /* 0x000fe400078e02ff */
[----:B-1----:R-:W-:-:S04]  /*0fd0*/  IMAD.WIDE.U32 R16, R66, UR6, R12 ;  /* 0x0000000642107c25 */ /* 0x002fc8000f8e000c */
[----:B------:R-:W-:Y:S01]  /*0fe0*/  @!P0 IMAD.WIDE.U32 R12, R66, UR6, R14 ;  /* 0x00000006420c8c25 */ /* 0x000fe2000f8e000e */
[----:B------:R-:W-:-:S03]  /*0ff0*/  SHF.R.S32.HI R106, RZ, 0x1f, R105 ;  /* 0x0000001fff6a7819 */ /* 0x000fc60000011469 */
[----:B------:R-:W-:Y:S01]  /*1000*/  IMAD R15, R66, UR7, R3 ;  /* 0x00000007420f7c24 */ /* 0x000fe2000f8e0203 */
[----:B------:R-:W-:Y:S01]  /*1010*/  ULDC.64 UR6, c[0x0][0x318] ;  /* 0x0000c60000067ab9 */ /* 0x000fe20000000a00 */
[----:B------:R-:W-:Y:S02]  /*1020*/  IADD3 R3, P3, R105, R16, RZ ;  /* 0x0000001069037210 */ /* 0x000fe40007f7e0ff */
[C---:B------:R-:W-:Y:S02]  /*1030*/  @!P0 IADD3 R14, P1, R87.reuse, R12, RZ ;  /* 0x0000000c570e8210 */ /* 0x040fe40007f3e0ff */
[----:B------:R-:W-:Y:S02]  /*1040*/  LEA R20, P2, R87, UR6, 0x2 ;  /* 0x0000000657147c11 */ /* 0x000fe4000f8410ff */
[----:B------:R-:W-:Y:S02]  /*1050*/  IADD3.X R12, R106, R15, R17, P3, !PT ;  /* 0x0000000f6a0c7210 */ /* 0x000fe40001ffe411 */
[----:B------:R-:W-:-:S02]  /*1060*/  @!P0 IADD3.X R15, R92, R13, R15, P1, !PT ;  /* 0x0000000d5c0f8210 */ /* 0x000fc40000ffe40f */
[----:B------:R-:W-:Y:S02]  /*1070*/  LEA.HI.X R13, R87, UR7, R92, 0x2, P2 ;  /* 0x00000007570d7c11 */ /* 0x000fe400090f145c */
[C---:B------:R-:W-:Y:S02]  /*1080*/  @!P0 LEA R16, P1, R14.reuse, UR6, 0x2 ;  /* 0x000000060e108c11 */ /* 0x040fe4000f8210ff */
[C---:B------:R-:W-:Y:S02]  /*1090*/  LEA R20, P2, R3.reuse, R20, 0x2 ;  /* 0x0000001403147211 */ /* 0x040fe400078410ff */
[----:B------:R-:W-:Y:S01]  /*10a0*/  @!P0 LEA.HI.X R17, R14, UR7, R15, 0x2, P1 ;  /* 0x000000070e118c11 */ /* 0x000fe200088f140f */
[----:B------:R-:W-:Y:S01]  /*10b0*/  HFMA2.MMA R38, -RZ, RZ, 0, 0 ;  /* 0x00000000ff267435 */ /* 0x000fe200000001ff */
[----:B------:R-:W-:Y:S01]  /*10c0*/  LEA.HI.X R21, R3, R13, R12, 0x2, P2 ;  /* 0x0000000d03157211 */ /* 0x000fe200010f140c */
[----:B------:R-:W-:Y:S01]  /*10d0*/  HFMA2.MMA R40, -RZ, RZ, 0, 0 ;  /* 0x00000000ff287435 */ /* 0x000fe200000001ff */
[-C--:B------:R-:W-:Y:S01]  /*10e0*/  ISETP.GE.AND P2, PT, R91, R2.reuse, PT ;  /* 0x000000025b00720c */ /* 0x080fe20003f46270 */
[----:B------:R-:W-:Y:S01]  /*10f0*/  ULDC.64 UR6, c[0x0][0x2b8] ;  /* 0x0000ae0000067ab9 */ /* 0x000fe20000000a00 */
[----:B------:R-:W-:-:S02]  /*1100*/  ISETP.GE.AND P3, PT, R93, R2, PT ;  /* 0x000000025d00720c */ /* 0x000fc40003f66270 */
[----:B------:R-:W-:Y:S01]  /*1110*/  ISETP.GE.AND P1, PT, R94, R2, PT ;  /* 0x000000025e00720c */ /* 0x000fe20003f26270 */
[----:B--2---:R0:W-:Y:S04]  /*1120*/  STS [R103], R22 ;  /* 0x0000001667007388 */ /* 0x0041e80000000800 */
[----:B---3--:R-:W-:Y:S04]  /*1130*/  STS [R103+0x100], R18 ;  /* 0x0001001267007388 */ /* 0x008fe80000000800 */
[----:B----4-:R1:W-:Y:S04]  /*1140*/  STS [R103+0x180], R34 ;  /* 0x0001802267007388 */ /* 0x0103e80000000800 */
[----:B------:R2:W-:Y:S01]  /*1150*/  STS [R103+0x80], R36 ;  /* 0x0000802467007388 */ /* 0x0005e20000000800 */
[----:B------:R-:W-:-:S03]  /*1160*/  NOP ;  /* 0x0000000000007918 */ /* 0x000fc60000000000 */
[----:B------:R-:W-:Y:S01]  /*1170*/  LDS.128 R12, [R104] ;  /* 0x00000000680c7984 */ /* 0x000fe20000000c00 */
[----:B0-----:R-:W-:Y:S01]  /*1180*/  MOV R22, RZ ;  /* 0x000000ff00167202 */ /* 0x001fe20000000f00 */
[----:B-1----:R-:W0:Y:S08]  /*1190*/  LDC.64 R34, c[0x0][0x2b0] ;  /* 0x0000ac00ff227b82 */ /* 0x002e300000000a00 */
[----:B------:R-:W-:Y:S01]  /*11a0*/  BAR.SYNC.DEFER_BLOCKING 0x0 ;  /* 0x0000000000007b1d */ /* 0x000fe20000010000 */
[----:B--2---:R-:W-:-:S05]  /*11b0*/  MOV R36, RZ ;  /* 0x000000ff00247202 */ /* 0x004fca0000000f00 */
        /* <DEDUP_REMOVED lines=25> */
[----:B------:R-:W-:Y:S02]  /*1350*/  @!P0 LEA.HI.X R21, R18, UR7, R19, 0x2, P5 ;  /* 0x0000000712158c11 */ /* 0x000fe4000a8f1413 */
[----:B------:R-:W-:Y:S01]  /*1360*/  LEA.HI.X R35, R3, R17, R16, 0x2, P4 ;  /* 0x0000001103237211 */ /* 0x000fe200020f1410 */
[----:B------:R-:W-:Y:S01]  /*1370*/  HFMA2.MMA R44, -RZ, RZ, 0, 0 ;  /* 0x00000000ff2c7435 */ /* 0x000fe200000001ff */
[----:B------:R-:W-:Y:S01]  /*1380*/  MOV R42, RZ ;  /* 0x000000ff002a7202 */ /* 0x000fe20000000f00 */
[----:B--2---:R-:W-:Y:S04]  /*1390*/  STS [R103], R22 ;  /* 0x0000001667007388 */ /* 0x004fe80000000800 */
[----:B---3--:R0:W-:Y:S04]  /*13a0*/  STS [R103+0x80], R38 ;  /* 0x0000802667007388 */ /* 0x0081e80000000800 */
[----:B----4-:R1:W-:Y:S04]  /*13b0*/  STS [R103+0x100], R36 ;  /* 0x0001002467007388 */ /* 0x0103e80000000800 */
        /* <DEDUP_REMOVED lines=11> */
[----:B------:R-:W-:-:S05]  /*1470*/  FMUL.FTZ R39, R18, -1.4426950216293334961 ;  /* 0xbfb8aa3b12277820 */ /* 0x000fca0000410000 */
[----:B------:R-:W0:Y:S01]  /*1480*/  MUFU.EX2 R3, R3 ;  /* 0x0000000300037308 */ /* 0x000e220000000800 */
[----:B------:R-:W-:Y:S01]  /*1490*/  FMUL.FTZ R37, R17, -1.4426950216293334961 ;  /* 0xbfb8aa3b11257820 */ /* 0x000fe20000410000 */
[----:B------:R-:W-:-:S06]  /*14a0*/  FMUL.FTZ R40, R19, -1.4426950216293334961 ;  /* 0xbfb8aa3b13287820 */ /* 0x000fcc0000410000 */
[----:B------:R-:W-:Y:S08]  /*14b0*/  MUFU.EX2 R39, R39 ;  /* 0x0000002700277308 */ /* 0x000ff00000000800 */
[----:B------:R-:W1:Y:S01]  /*14c0*/  MUFU.EX2 R37, R37 ;  /* 0x0000002500257308 */ /* 0x000e620000000800 */
[----:B0-----:R-:W-:-:S07]  /*14d0*/  FADD.FTZ R34, R3, 1 ;  /* 0x3f80000003227421 */ /* 0x001fce0000010000 */
[----:B------:R-:W0:Y:S08]  /*14e0*/  MUFU.EX2 R40, R40 ;  /* 0x0000002800287308 */ /* 0x000e300000000800 */
[----:B------:R-:W2:Y:S01]  /*14f0*/  MUFU.RCP R43, R34 ;  /* 0x00000022002b7308 */ /* 0x000ea20000001000 */
[----:B-1----:R-:W-:Y:S01]  /*1500*/  FADD.FTZ R35, R37, 1 ;  /* 0x3f80000025237421 */ /* 0x002fe20000010000 */
[----:B------:R-:W1:Y:S01]  /*1510*/  S2UR UR6, SR_CgaCtaId ;  /* 0x00000000000679c3 */ /* 0x000e620000008800 */
[----:B0-----:R-:W-:Y:S01]  /*1520*/  FADD.FTZ R37, R40, 1 ;  /* 0x3f80000028257421 */ /* 0x001fe20000010000 */
[----:B--2---:R-:W-:-:S04]  /*1530*/  FADD.FTZ R3, -R43, 1 ;  /* 0x3f8000002b037421 */ /* 0x004fc80000010100 */
[----:B------:R-:W-:Y:S01]  /*1540*/  FFMA.FTZ R3, R16, R3, 1 ;  /* 0x3f80000010037423 */ /* 0x000fe20000010003 */
[----:B------:R-:W-:Y:S01]  /*1550*/  ISETP.NE.AND P6, PT, R72, RZ, PT ;  /* 0x000000ff4800720c */ /* 0x000fe20003fc5270 */
[----:B------:R-:W-:Y:S02]  /*1560*/  UMOV UR5, 0x400 ;  /* 0x0000040000057882 */ /* 0x000fe40000000000 */
[----:B-1----:R-:W-:-:S06]  /*1570*/  ULEA UR5, UR6, UR5, 0x18 ;  /* 0x0000000506057291 */ /* 0x002fcc000f8ec03f */
[----:B------:R-:W-:Y:S01]  /*1580*/  MOV R108, UR5 ;  /* 0x00000005006c7c02 */ /* 0x000fe20008000f00 */
[----:B------:R-:W-:Y:S01]  /*1590*/  BSSY B0, `(.L_x_17856) ;  /* 0x000003c000007945 */ /* 0x000fe20003800000 */
[----:B---3--:R0:W-:Y:S04]  /*15a0*/  STS [R103], R38 ;  /* 0x0000002667007388 */ /* 0x0081e80000000800 */
[----:B----4-:R1:W-:Y:S04]  /*15b0*/  STS [R103+0x100], R42 ;  /* 0x0001002a67007388 */ /* 0x0103e80000000800 */
[----:B------:R2:W-:Y:S04]  /*15c0*/  STS [R103+0x80], R44 ;  /* 0x0000802c67007388 */ /* 0x0005e80000000800 */
[----:B------:R-:W-:Y:S01]  /*15d0*/  STS [R103+0x180], R36 ;  /* 0x0001802467007388 */ /* 0x000fe20000000800 */
[----:B------:R-:W-:-:S03]  /*15e0*/  NOP ;  /* 0x0000000000007918 */ /* 0x000fc60000000000 */
[----:B------:R-:W3:Y:S01]  /*15f0*/  LDS.128 R20, [R104] ;  /* 0x0000000068147984 */ /* 0x000ee20000000c00 */
[----:B0-----:R-:W-:-:S04]  /*1600*/  FADD.FTZ R38, R39, 1 ;  /* 0x3f80000027267421 */ /* 0x001fc80000010000 */
[----:B------:R-:W0:Y:S08]  /*1610*/  MUFU.RCP R45, R38 ;  /* 0x00000026002d7308 */ /* 0x000e300000001000 */
[----:B-1----:R-:W1:Y:S08]  /*1620*/  MUFU.RCP R42, R35 ;  /* 0x00000023002a7308 */ /* 0x002e700000001000 */
[----:B--2---:R-:W2:Y:S01]  /*1630*/  MUFU.RCP R44, R37 ;  /* 0x00000025002c7308 */ /* 0x004ea20000001000 */
[----:B---3--:R-:W-:-:S04]  /*1640*/  FMUL.FTZ R36, R12, R20 ;  /* 0x000000140c247220 */ /* 0x008fc80000410000 */
[----:B------:R-:W-:-:S04]  /*1650*/  FMUL.FTZ R36, R43, R36 ;  /* 0x000000242b247220 */ /* 0x000fc80000410000 */
[----:B------:R-:W-:Y:S01]  /*1660*/  FMUL.FTZ R36, R36, R3 ;  /* 0x0000000324247220 */ /* 0x000fe20000410000 */
[----:B0-----:R-:W-:Y:S01]  /*1670*/  FADD.FTZ R3, -R45, 1 ;  /* 0x3f8000002d037421 */ /* 0x001fe20000010100 */
[----:B-1----:R-:W-:Y:S01]  /*1680*/  FADD.FTZ R34, -R42, 1 ;  /* 0x3f8000002a227421 */ /* 0x002fe20000010100 */
[----:B--2---:R-:W-:Y:S01]  /*1690*/  FADD.FTZ R40, -R44, 1 ;  /* 0x3f8000002c287421 */ /* 0x004fe20000010100 */
[----:B------:R-:W-:Y:S01]  /*16a0*/  FMUL.FTZ R38, R14, R22 ;  /* 0x000000160e267220 */ /* 0x000fe20000410000 */
[----:B------:R-:W-:Y:S01]  /*16b0*/  FFMA.FTZ R35, R18, R3, 1 ;  /* 0x3f80000012237423 */ /* 0x000fe20000010003 */
[----:B------:R-:W-:Y:S01]  /*16c0*/  FMUL.FTZ R3, R13, R21 ;  /* 0x000000150d037220 */ /* 0x000fe20000410000 */
[----:B------:R-:W-:Y:S01]  /*16d0*/  FMUL.FTZ R37, R15, R23 ;  /* 0x000000170f257220 */ /* 0x000fe20000410000 */
[----:B------:R-:W-:Y:S01]  /*16e0*/  FFMA.FTZ R34, R17, R34, 1 ;  /* 0x3f80000011227423 */ /* 0x000fe20000010022 */
[----:B------:R-:W-:Y:S01]  /*16f0*/  FFMA.FTZ R40, R19, R40, 1 ;  /* 0x3f80000013287423 */ /* 0x000fe20000010028 */
[----:B------:R-:W-:Y:S01]  /*1700*/  FMUL.FTZ R3, R42, R3 ;  /* 0x000000032a037220 */ /* 0x000fe20000410000 */
[----:B------:R-:W-:Y:S01]  /*1710*/  FMUL.FTZ R38, R45, R38 ;  /* 0x000000262d267220 */ /* 0x000fe20000410000 */
[----:B------:R-:W-:-:S02]  /*1720*/  FMUL.FTZ R39, R44, R37 ;  /* 0x000000252c277220 */ /* 0x000fc40000410000 */
        /* <DEDUP_REMOVED lines=14> */
[----:B------:R-:W2:Y:S01]  /*1810*/  LDS R46, [R108+0x200] ;  /* 0x000200006c2e7984 */ /* 0x000ea20000000800 */
[----:B0-----:R-:W-:-:S02]  /*1820*/  IMAD R34, R40, UR15, RZ ;  /* 0x0000000f28227c24 */ /* 0x001fc4000f8e02ff */
[----:B-1----:R-:W-:-:S04]  /*1830*/  IMAD.WIDE.U32 R36, R40, UR14, RZ ;  /* 0x0000000e28247c25 */ /* 0x002fc8000f8e00ff */
[----:B------:R-:W-:Y:S01]  /*1840*/  IMAD R41, R41, UR14, R34 ;  /* 0x0000000e29297c24 */ /* 0x000fe2000f8e0222 */
[----:B------:R-:W-:-:S04]  /*1850*/  IADD3 R34, P1, R87, R24, RZ ;  /* 0x0000001857227210 */ /* 0x000fc80007f3e0ff */
[----:B------:R-:W-:Y:S02]  /*1860*/  IADD3 R53, R37, R41, RZ ;  /* 0x0000002925357210 */ /* 0x000fe40007ffe0ff */
        /* <DEDUP_REMOVED lines=14> */
.L_x_17857:
[----:B------:R-:W-:Y:S05]  /*1950*/  BSYNC B0 ;  /* 0x0000000000007941 */ /* 0x000fea0003800000 */
.L_x_17856:
[----:B------:R-:W-:Y:S01]  /*1960*/  MOV R37, R53 ;  /* 0x0000003500257202 */ /* 0x000fe20000000f00 */
[----:B------:R-:W-:Y:S01]  /*1970*/  ULDC.64 UR6, c[0x0][0x3a0] ;  /* 0x0000e80000067ab9 */ /* 0x000fe20000000a00 */
[-C--:B------:R-:W-:Y:S01]  /*1980*/  ISETP.GE.AND P1, PT, R93, R46.reuse, PT ;  /* 0x0000002e5d00720c */ /* 0x080fe20003f26270 */
[----:B0-----:R-:W-:Y:S01]  /*1990*/  IMAD R3, R67, UR6, RZ ;  /* 0x0000000643037c24 */ /* 0x001fe2000f8e02ff */
        /* <DEDUP_REMOVED lines=9> */
[----:B------:R-:W-:Y:S01]  /*1a30*/  LEA R36, P3, R87, UR6, 0x2 ;  /* 0x0000000657247c11 */ /* 0x000fe2000f8610ff */
[----:B------:R-:W-:Y:S01]  /*1a40*/  FMUL.FTZ R44, R19, R44 ;  /* 0x0000002c132c7220 */ /* 0x000fe20000410000 */
[----:B------:R-:W-:Y:S01]  /*1a50*/  IADD3.X R38, R106, R39, R37, P4, !PT ;  /* 0x000000276a267210 */ /* 0x000fe200027fe425 */
[----:B------:R-:W-:Y:S01]  /*1a60*/  FMUL.FTZ R112, R13, R42 ;  /* 0x0000002a0d707220 */ /* 0x000fe20000410000 */
[----:B------:R-:W-:Y:S01]  /*1a70*/  LEA.HI.X R37, R87, UR7, R92, 0x2, P3 ;  /* 0x0000000757257c11 */ /* 0x000fe200098f145c */
[----:B------:R-:W-:Y:S01]  /*1a80*/  ULDC.64 UR6, c[0x0][0x320] ;  /* 0x0000c80000067ab9 */ /* 0x000fe20000000a00 */
[----:B------:R-:W-:Y:S01]  /*1a90*/  LEA R36, P3, R3, R36, 0x2 ;  /* 0x0000002403247211 */ /* 0x000fe200078610ff */
[----:B------:R-:W-:Y:S01]  /*1aa0*/  FMUL.FTZ R113, R14, R45 ;  /* 0x0000002d0e717220 */ /* 0x000fe20000410000 */
[----:B------:R-:W-:-:S02]  /*1ab0*/  FMUL.FTZ R114, R15, R44 ;  /* 0x0000002c0f727220 */ /* 0x000fc40000410000 */
        /* <DEDUP_REMOVED lines=42> */
.L_x_17860:
[----:B------:R-:W-:Y:S05]  /*1d60*/  BSYNC B0 ;  /* 0x0000000000007941 */ /* 0x000fea0003800000 */
.L_x_17859:
[----:B------:R-:W-:Y:S01]  /*1d70*/  MOV R13, R21 ;  /* 0x00000015000d7202 */ /* 0x000fe20000000f00 */
[----:B------:R-:W-:Y:S01]  /*1d80*/  ULDC.64 UR8, c[0x0][0x2c8] ;  /* 0x0000b20000087ab9 */ /* 0x000fe20000000a00 */
[----:B------:R-:W-:Y:S01]  /*1d90*/  LEA R15, P3, R87, UR6, 0x2 ;  /* 0x00000006570f7c11 */ /* 0x000fe2000f8610ff */
[----:B0-----:R-:W-:Y:S01]  /*1da0*/  IMAD R17, R67, UR8, RZ ;  /* 0x0000000843117c24 */ /* 0x001fe2000f8e02ff */
[-C--:B------:R-:W-:Y:S01]  /*1db0*/  ISETP.GE.AND P0, PT, R91, R18.reuse, PT ;  /* 0x000000125b00720c */ /* 0x080fe20003f06270 */
[----:B------:R-:W-:Y:S01]  /*1dc0*/  IMAD.WIDE.U32 R12, R66, UR8, R12 ;  /* 0x00000008420c7c25 */ /* 0x000fe2000f8e000c */
[-C--:B------:R-:W-:Y:S02]  /*1dd0*/  ISETP.GE.AND P1, PT, R93, R18.reuse, PT ;  /* 0x000000125d00720c */ /* 0x080fe40003f26270 */
[----:B------:R-:W-:Y:S01]  /*1de0*/  ISETP.GE.AND P2, PT, R94, R18, PT ;  /* 0x000000125e00720c */ /* 0x000fe20003f46270 */
[----:B------:R-:W-:Y:S01]  /*1df0*/  IMAD R17, R66, UR9, R17 ;  /* 0x0000000942117c24 */ /* 0x000fe2000f8e0211 */
[----:B------:R-:W-:-:S02]  /*1e00*/  IADD3 R14, P4, R105, R12, RZ ;  /* 0x0000000c690e7210 */ /* 0x000fc40007f9e0ff */
[----:B------:R-:W-:Y:S02]  /*1e10*/  LEA.HI.X R16, R87, UR7, R92, 0x2, P3 ;  /* 0x0000000757107c11 */ /* 0x000fe400098f145c */
[----:B------:R-:W-:Y:S02]  /*1e20*/  IADD3.X R13, R106, R17, R13, P4, !PT ;  /* 0x000000116a0d7210 */ /* 0x000fe400027fe40d */
[----:B------:R-:W-:-:S04]  /*1e30*/  LEA R12, P3, R14, R15, 0x2 ;  /* 0x0000000f0e0c7211 */ /* 0x000fc800078610ff */
[----:B------:R-:W-:-:S05]  /*1e40*/  LEA.HI.X R13, R14, R16, R13, 0x2, P3 ;  /* 0x000000100e0d7211 */ /* 0x000fca00018f140d */
[----:B------:R0:W-:Y:S04]  /*1e50*/  @!P0 STG.E desc[UR10][R12.64+-0x180], R37 ;  /* 0xfffe80250c008986 */ /* 0x0001e8000c10190a */
[----:B------:R0:W-:Y:S04]  /*1e60*/  @!P1 STG.E desc[UR10][R12.64+-0x100], R39 ;  /* 0xffff00270c009986 */ /* 0x0001e8000c10190a */
[----:B------:R0:W-:Y:S02]  /*1e70*/  @!P2 STG.E desc[UR10][R12.64+-0x80], R41 ;  /* 0xffff80290c00a986 */ /* 0x0001e4000c10190a */
.L_x_17858:
[----:B0-----:R-:W0:Y:S01]  /*1e80*/  LDC R12, c[0x0][0x21c] ;  /* 0x00008700ff0c7b82 */ /* 0x001e220000000800 */
[----:B------:R-:W-:Y:S01]  /*1e90*/  FFMA.FTZ R14, R4, R3, R71 ;  /* 0x00000003040e7223 */ /* 0x000fe20000010047 */
[-C--:B-----5:R-:W-:Y:S01]  /*1ea0*/  FMUL.FTZ R13, R112, R68.reuse ;  /* 0x00000044700d7220 */ /* 0x0a0fe20000410000 */
[----:B------:R-:W-:Y:S01]  /*1eb0*/  FMUL.FTZ R15, R114, R68 ;  /* 0x00000044720f7220 */ /* 0x000fe20000410000 */
[----:B------:R-:W-:Y:S01]  /*1ec0*/  CS2R R18, SRZ ;  /* 0x0000000000127805 */ /* 0x000fe2000001ff00 */
[----:B------:R-:W-:Y:S01]  /*1ed0*/  FFMA.FTZ R17, R5, R112, R14 ;  /* 0x0000007005117223 */ /* 0x000fe2000001000e */
[----:B------:R-:W-:-:S03]  /*1ee0*/  FMUL.FTZ R14, R113, R68 ;  /* 0x00000044710e7220 */ /* 0x000fc60000410000 */
[----:B------:R-:W-:Y:S01]  /*1ef0*/  FFMA.FTZ R20, R6, R113, R17 ;  /* 0x0000007106147223 */ /* 0x000fe20000010011 */
[----:B------:R-:W-:-:S03]  /*1f00*/  CS2R R16, SRZ ;  /* 0x0000000000107805 */ /* 0x000fc6000001ff00 */
        /* <DEDUP_REMOVED lines=17> */
[----:B------:R-:W-:Y:S01]  /*2020*/  FADD.FTZ R112, R112, R112 ;  /* 0x0000007070707221 */ /* 0x000fe20000010000 */
[----:B------:R-:W-:Y:S01]  /*2030*/  FADD.FTZ R113, R113, R113 ;  /* 0x0000007171717221 */ /* 0x000fe20000010000 */
[----:B------:R-:W-:Y:S01]  /*2040*/  FADD.FTZ R114, R114, R114 ;  /* 0x0000007272727221 */ /* 0x000fe20000010000 */
[----:B------:R-:W-:Y:S01]  /*2050*/  UIADD3 UR7, UR7, UR8, URZ ;  /* 0x0000000807077290 */ /* 0x000fe2000fffe03f */
[----:B------:R-:W2:Y:S01]  /*2060*/  LDC R117, c[0x0][0x224] ;  /* 0x00008900ff757b82 */ /* 0x000ea20000000800 */
[----:B------:R-:W-:Y:S01]  /*2070*/  UMOV UR5, URZ ;  /* 0x0000003f00057c82 */ /* 0x000fe20008000000 */
[----:B------:R-:W-:Y:S01]  /*2080*/  ULDC UR23, c[0x0][0x224] ;  /* 0x0000890000177ab9 */ /* 0x000fe20000000800 */
[----:B------:R-:W-:Y:S01]  /*2090*/  ULDC UR26, c[0x0][0x21c] ;  /* 0x00008700001a7ab9 */ /* 0x000fe20000000800 */
[----:B------:R-:W-:Y:S01]  /*20a0*/  ULDC.64 UR24, c[0x0][0x350] ;  /* 0x0000d40000187ab9 */ /* 0x000fe20000000a00 */
[----:B------:R-:W-:Y:S01]  /*20b0*/  ULDC.64 UR20, c[0x0][0x360] ;  /* 0x0000d80000147ab9 */ /* 0x000fe20000000a00 */
[----:B------:R-:W-:Y:S01]  /*20c0*/  ULDC.64 UR8, c[0x0][0x238] ;  /* 0x00008e0000087ab9 */ /* 0x000fe20000000a00 */
[----:B------:R-:W-:Y:S01]  /*20d0*/  ULDC.64 UR12, c[0x0][0x250] ;  /* 0x00009400000c7ab9 */ /* 0x000fe20000000a00 */
[----:B0-----:R-:W-:Y:S01]  /*20e0*/  IMAD R19, R107, R20, RZ ;  /* 0x000000146b137224 */ /* 0x001fe200078e02ff */
[----:B------:R-:W0:Y:S01]  /*20f0*/  LDC R119, c[0x0][0x218] ;  /* 0x00008600ff777b82 */ /* 0x000e220000000800 */
[----:B------:R-:W-:Y:S01]  /*2100*/  ULDC.64 UR18, c[0x0][0x270] ;  /* 0x00009c0000127ab9 */ /* 0x000fe20000000a00 */
[----:B------:R-:W-:Y:S01]  /*2110*/  ULDC.64 UR16, c[0x0][0x268] ;  /* 0x00009a0000107ab9 */ /* 0x000fe20000000a00 */
[----:B------:R-:W-:-:S02]  /*2120*/  IMAD R19, R70, R21, R19 ;  /* 0x0000001546137224 */ /* 0x000fc400078e0213 */
[----:B------:R-:W-:Y:S01]  /*2130*/  IMAD.WIDE.U32 R20, R70, R20, UR6 ;  /* 0x0000000646147e25 */ /* 0x000fe2000f8e0014 */
[----:B------:R-:W-:Y:S02]  /*2140*/  ULDC.64 UR6, c[0x0][0x230] ;  /* 0x00008c0000067ab9 */ /* 0x000fe40000000a00 */
[----:B------:R-:W3:Y:S01]  /*2150*/  LDC.64 R46, c[0x0][0x348] ;  /* 0x0000d200ff2e7b82 */ /* 0x000ee20000000a00 */
[----:B------:R-:W-:Y:S01]  /*2160*/  IMAD.WIDE.U32 R48, R66, UR6, RZ ;  /* 0x0000000642307c25 */ /* 0x000fe2000f8e00ff */
[----:B------:R-:W-:Y:S02]  /*2170*/  IADD3 R19, R21, R19, RZ ;  /* 0x0000001315137210 */ /* 0x000fe40007ffe0ff */
[C---:B-1----:R-:W-:Y:S02]  /*2180*/  LEA R21, P0, R20.reuse, R22, 0x3 ;  /* 0x0000001614157211 */ /* 0x042fe400078018ff */
[----:B------:R-:W-:Y:S02]  /*2190*/  LEA.HI R22, R109, R109, RZ, 0x1 ;  /* 0x0000006d6d167211 */ /* 0x000fe400078f08ff */
[----:B------:R-:W-:Y:S01]  /*21a0*/  LEA.HI.X R19, R20, R23, R19, 0x3, P0 ;  /* 0x0000001714137211 */ /* 0x000fe200000f1c13 */
[----:B------:R-:W1:Y:S01]  /*21b0*/  LDC.64 R44, c[0x0][0x3c8] ;  /* 0x0000f200ff2c7b82 */ /* 0x000e620000000a00 */
[----:B------:R-:W-:-:S02]  /*21c0*/  LEA R20, P0, R72, R21, 0x2 ;  /* 0x0000001548147211 */ /* 0x000fc400078010ff */
[----:B------:R-:W-:Y:S02]  /*21d0*/  LOP3.LUT R22, R22, 0xfffffe, RZ, 0xc0, !PT ;  /* 0x00fffffe16167812 */ /* 0x000fe400078ec0ff */
[----:B------:R-:W-:Y:S01]  /*21e0*/  LEA.HI.X R21, R72, R19, RZ, 0x2, P0 ;  /* 0x0000001348157211 */ /* 0x000fe200000f14ff */
[----:B------:R-:W-:Y:S01]  /*21f0*/  IMAD R19, R0, -0x100, RZ ;  /* 0xffffff0000137824 */ /* 0x000fe200078e02ff */
[----:B------:R-:W-:Y:S01]  /*2200*/  IADD3 R109, R109, -R22, RZ ;  /* 0x800000166d6d7210 */ /* 0x000fe20007ffe0ff */
[----:B------:R-:W4:Y:S01]  /*2210*/  LDC.64 R42, c[0x0][0x360] ;  /* 0x0000d800ff2a7b82 */ /* 0x000f220000000a00 */
[----:B------:R-:W-:Y:S01]  /*2220*/  FADD.FTZ R0, R3, R3 ;  /* 0x0000000303007221 */ /* 0x000fe20000010000 */
[----:B------:R-:W-:-:S04]  /*2230*/  IMAD.WIDE R20, R19, 0x4, R20 ;  /* 0x0000000413147825 */ /* 0x000fc800078e0214 */
[----:B------:R-:W-:Y:S01]  /*2240*/  IMAD R19, R67, UR6, RZ ;  /* 0x0000000643137c24 */ /* 0x000fe2000f8e02ff */
[C---:B------:R-:W-:Y:S01]  /*2250*/  IADD3 R56, P2, R20.reuse, -0x200, RZ ;  /* 0xfffffe0014387810 */ /* 0x040fe20007f5e0ff */
[----:B------:R-:W0:Y:S01]  /*2260*/  LDC.64 R40, c[0x0][0x2d0] ;  /* 0x0000b400ff287b82 */ /* 0x000e220000000a00 */
[----:B------:R-:W-:Y:S01]  /*2270*/  IADD3 R54, P1, R20, -0x180, RZ ;  /* 0xfffffe8014367810 */ /* 0x000fe20007f3e0ff */
[----:B------:R-:W-:Y:S01]  /*2280*/  IMAD R121, R66, UR7, R19 ;  /* 0x0000000742797c24 */ /* 0x000fe2000f8e0213 */
[C---:B------:R-:W-:Y:S01]  /*2290*/  IADD3.X R57, R21.reuse, -0x1, RZ, P2, !PT ;  /* 0xffffffff15397810 */ /* 0x040fe200017fe4ff */
[----:B------:R-:W-:Y:S01]  /*22a0*/  UMOV UR6, URZ ;  /* 0x0000003f00067c82 */ /* 0x000fe20008000000 */
[----:B------:R-:W-:Y:S02]  /*22b0*/  IADD3.X R55, R21, -0x1, RZ, P1, !PT ;  /* 0xffffffff15377810 */ /* 0x000fe40000ffe4ff */
[----:B------:R-:W-:Y:S01]  /*22c0*/  IADD3 R58, P3, R20, -0x280, RZ ;  /* 0xfffffd80143a7810 */ /* 0x000fe20007f7e0ff */
[----:B------:R-:W0:Y:S01]  /*22d0*/  LDC.64 R38, c[0x0][0x2e0] ;  /* 0x0000b800ff267b82 */ /* 0x000e220000000a00 */
[----:B------:R-:W-:-:S02]  /*22e0*/  ISETP.GE.AND P1, PT, R26, R2, PT ;  /* 0x000000021a00720c */ /* 0x000fc40003f26270 */
[----:B------:R-:W-:Y:S02]  /*22f0*/  ISETP.GE.AND P2, PT, R95, R2, PT ;  /* 0x000000025f00720c */ /* 0x000fe40003f46270 */
[C---:B------:R-:W-:Y:S02]  /*2300*/  IADD3 R62, P5, R20.reuse, -0x380, RZ ;  /* 0xfffffc80143e7810 */ /* 0x040fe40007fbe0ff */
[----:B------:R-:W-:Y:S02]  /*2310*/  IADD3 R52, P0, R20, -0x100, RZ ;  /* 0xffffff0014347810 */ /* 0x000fe40007f1e0ff */
[----:B------:R-:W-:Y:S02]  /*2320*/  IADD3.X R59, R21, -0x1, RZ, P3, !PT ;  /* 0xffffffff153b7810 */ /* 0x000fe40001ffe4ff */
[----:B------:R-:W-:Y:S02]  /*2330*/  P2R R159, PR, RZ, 0x2 ;  /* 0x00000002ff9f7803 */ /* 0x000fe40000000000 */
[----:B------:R-:W-:-:S02]  /*2340*/  P2R R160, PR, RZ, 0x4 ;  /* 0x00000004ffa07803 */ /* 0x000fc40000000000 */
[C---:B------:R-:W-:Y:S02]  /*2350*/  IADD3.X R63, R21.reuse, -0x1, RZ, P5, !PT ;  /* 0xffffffff153f7810 */ /* 0x040fe40002ffe4ff */
[----:B------:R-:W-:Y:S02]  /*2360*/  IADD3.X R53, R21, -0x1, RZ, P0, !PT ;  /* 0xffffffff15357810 */ /* 0x000fe400007fe4ff */
[-C--:B------:R-:W-:Y:S02]  /*2370*/  ISETP.GE.AND P3, PT, R96, R2.reuse, PT ;  /* 0x000000026000720c */ /* 0x080fe40003f66270 */
[-C--:B------:R-:W-:Y:S02]  /*2380*/  ISETP.GE.AND P1, PT, R97, R2.reuse, PT ;  /* 0x000000026100720c */ /* 0x080fe40003f26270 */
[----:B------:R-:W-:Y:S02]  /*2390*/  ISETP.GE.AND P2, PT, R98, R2, PT ;  /* 0x000000026200720c */ /* 0x000fe40003f46270 */
[----:B------:R-:W-:-:S02]  /*23a0*/  IADD3 R60, P4, R20, -0x300, RZ ;  /* 0xfffffd00143c7810 */ /* 0x000fc40007f9e0ff */
[----:B------:R-:W-:Y:S02]  /*23b0*/  IADD3 R50, P5, R20, -0x80, RZ ;  /* 0xffffff8014327810 */ /* 0x000fe40007fbe0ff */
[----:B------:R-:W-:Y:S02]  /*23c0*/  ISETP.GT.AND P0, PT, R102, 0x1, PT ;  /* 0x000000016600780c */ /* 0x000fe40003f04270 */
[----:B------:R-:W-:Y:S02]  /*23d0*/  P2R R161, PR, RZ, 0x8 ;  /* 0x00000008ffa17803 */ /* 0x000fe40000000000 */
[----:B------:R-:W-:Y:S02]  /*23e0*/  P2R R162, PR, RZ, 0x2 ;  /* 0x00000002ffa27803 */ /* 0x000fe40000000000 */
[----:B------:R-:W-:Y:S02]  /*23f0*/  P2R R163, PR, RZ, 0x4 ;  /* 0x00000004ffa37803 */ /* 0x000fe40000000000 */
[----:B------:R-:W-:-:S02]  /*2400*/  IADD3.X R61, R21, -0x1, RZ, P4, !PT ;  /* 0xffffffff153d7810 */ /* 0x000fc400027fe4ff */
[----:B------:R-:W-:Y:S02]  /*2410*/  IADD3.X R51, R21, -0x1, RZ, P5, !PT ;  /* 0xffffffff15337810 */ /* 0x000fe40002ffe4ff */
[----:B------:R-:W-:Y:S02]  /*2420*/  MOV R19, RZ ;  /* 0x000000ff00137202 */ /* 0x000fe40000000f00 */
[----:B------:R-:W-:Y:S02]  /*2430*/  ISETP.EQ.AND P0, PT, R158, RZ, P0 ;  /* 0x000000ff9e00720c */ /* 0x000fe40000702270 */
[----:B------:R-:W-:Y:S02]  /*2440*/  IADD3 R121, R49, R121, RZ ;  /* 0x0000007931797210 */ /* 0x000fe40007ffe0ff */
[-C--:B------:R-:W-:Y:S02]  /*2450*/  ISETP.GE.AND P1, PT, R99, R2.reuse, PT ;  /* 0x000000026300720c */ /* 0x080fe40003f26270 */
[----:B------:R-:W-:-:S02]  /*2460*/  ISETP.GE.AND P2, PT, R100, R2, PT ;  /* 0x000000026400720c */ /* 0x000fc40003f46270 */
[----:B01234-:R-:W-:-:S13]  /*2470*/  ISETP.GE.AND P3, PT, R101, R2, PT ;  /* 0x000000026500720c */ /* 0x01ffda0003f66270 */
.L_x_17892:
[----:B------:R-:W-:Y:S01]  /*2480*/  SHF.R.S32.HI R118, RZ, 0x1f, R115 ;  /* 0x0000001fff767819 */ /* 0x000fe20000011473 */
[----:B-1----:R-:W-:Y:S01]  /*2490*/  IMAD.WIDE.U32 R2, R115, UR12, R26 ;  /* 0x0000000c73027c25 */ /* 0x002fe2000f8e001a */
[----:B------:R-:W-:Y:S02]  /*24a0*/  MOV R120, R48 ;  /* 0x0000003000787202 */ /* 0x000fe40000000f00 */
[----:B------:R-:W-:Y:S01]  /*24b0*/  P2R R64, PR, RZ, 0x8 ;  /* 0x00000008ff407803 */ /* 0x000fe20000000000 */
[C---:B0-----:R-:W-:Y:S01]  /*24c0*/  IMAD R20, R118.reuse, UR12, RZ ;  /* 0x0000000c76147c24 */ /* 0x041fe2000f8e02ff */
[----:B------:R-:W-:Y:S01]  /*24d0*/  P2R R65, PR, RZ, 0x1 ;  /* 0x00000001ff417803 */ /* 0x000fe20000000000 */
[----:B------:R-:W-:Y:S01]  /*24e0*/  IMAD R22, R118, UR8, RZ ;  /* 0x0000000876167c24 */ /* 0x000fe2000f8e02ff */
[----:B------:R-:W-:Y:S01]  /*24f0*/  ISETP.NE.AND P3, PT, R159, RZ, PT ;  /* 0x000000ff9f00720c */ /* 0x000fe20003f65270 */
[C---:B------:R-:W-:Y:S01]  /*2500*/  IMAD R21, R115.reuse, UR13, R20 ;  /* 0x0000000d73157c24 */ /* 0x040fe2000f8e0214 */
[----:B------:R-:W-:Y:S01]  /*2510*/  LEA R20, P4, R2, R80, 0x2 ;  /* 0x0000005002147211 */ /* 0x000fe200078810ff */
[----:B------:R-:W-:Y:S01]  /*2520*/  IMAD R23, R115, UR9, R22 ;  /* 0x0000000973177c24 */ /* 0x000fe2000f8e0216 */
[----:B------:R-:W-:Y:S01]  /*2530*/  ISETP.NE.AND P0, PT, R160, RZ, PT ;  /* 0x000000ffa000720c */ /* 0x000fe20003f05270 */
[----:B------:R-:W-:Y:S01]  /*2540*/  IMAD R22, R118, UR18, RZ ;  /* 0x0000001276167c24 */ /* 0x000fe2000f8e02ff */
[----:B------:R-:W-:-:S02]  /*2550*/  IADD3 R3, R3, R21, RZ ;  /* 0x0000001503037210 */ /* 0x000fc40007ffe0ff */
[----:B------:R-:W-:Y:S02]  /*2560*/  ISETP.NE.AND P6, PT, R162, RZ, PT ;  /* 0x000000ffa200720c */ /* 0x000fe40003fc5270 */
[----:B------:R-:W-:Y:S01]  /*2570*/  LEA.HI.X R21, R2, R81, R3, 0x2, P4 ;  /* 0x0000005102157211 */ /* 0x000fe200020f1403 */
[----:B------:R-:W-:Y:S01]  /*2580*/  IMAD.WIDE.U32 R2, R115, UR8, R120 ;  /* 0x0000000873027c25 */ /* 0x000fe2000f8e0078 */
[----:B------:R-:W-:-:S04]  /*2590*/  ISETP.NE.AND P5, PT, R163, RZ, PT ;  /* 0x000000ffa300720c */ /* 0x000fc80003fa5270 */
[----:B------:R-:W-:Y:S01]  /*25a0*/  IADD3 R3, R3, R23, RZ ;  /* 0x0000001703037210 */ /* 0x000fe20007ffe0ff */
[----:B------:R-:W-:Y:S01]  /*25b0*/  IMAD R23, R67, UR16, RZ ;  /* 0x0000001043177c24 */ /* 0x000fe2000f8e02ff */
[----:B------:R-:W-:-:S03]  /*25c0*/  LEA R36, P4, R2, R40, 0x3 ;  /* 0x0000002802247211 */ /* 0x000fc600078818ff */
[----:B------:R-:W-:Y:S01]  /*25d0*/  IMAD R23, R66, UR17, R23 ;  /* 0x0000001142177c24 */ /* 0x000fe2000f8e0217 */
[----:B------:R-:W-:Y:S01]  /*25e0*/  LEA.HI.X R37, R2, R41, R3, 0x3, P4 ;  /* 0x0000002902257211 */ /* 0x000fe200020f1c03 */
[----:B------:R-:W-:-:S05]  /*25f0*/  IMAD.WIDE.U32 R2, R66, UR16, RZ ;  /* 0x0000001042027c25 */ /* 0x000fca000f8e00ff */
[----:B------:R-:W-:Y:S01]  /*2600*/  IADD3 R3, R3, R23, RZ ;  /* 0x0000001703037210 */ /* 0x000fe20007ffe0ff */
[C---:B------:R-:W-:Y:S01]  /*2610*/  IMAD R23, R115.reuse, UR19, R22 ;  /* 0x0000001373177c24 */ /* 0x040fe2000f8e0216 */
[----:B------:R-:W2:Y:S01]  /*2620*/  LDG.E.64 R36, desc[UR10][R36.64] ;  /* 0x0000000a24247981 */ /* 0x000ea2000c1e1b00 */
[----:B------:R-:W-:-:S05]  /*2630*/  IMAD.WIDE.U32 R2, R115, UR18, R2 ;  /* 0x0000001273027c25 */ /* 0x000fca000f8e0002 */
[----:B------:R-:W-:Y:S02]  /*2640*/  IADD3 R3, R3, R23, RZ ;  /* 0x0000001703037210 */ /* 0x000fe40007ffe0ff */
[----:B------:R-:W-:-:S04]  /*2650*/  LEA R110, P4, R2, R38, 0x3 ;  /* 0x00000026026e7211 */ /* 0x000fc800078818ff */
[----:B------:R-:W-:Y:S02]  /*2660*/  LEA.HI.X R111, R2, R39, R3, 0x3, P4 ;  /* 0x00000027026f7211 */ /* 0x000fe400020f1c03 */
[----:B------:R-:W-:Y:S02]  /*2670*/  ISETP.NE.AND P4, PT, R161, RZ, PT ;  /* 0x000000ffa100720c */ /* 0x000fe40003f85270 */
[----:B------:R-:W-:Y:S02]  /*2680*/  CS2R R2, SRZ ;  /* 0x0000000000027805 */ /* 0x000fe4000001ff00 */
[----:B------:R-:W-:-:S04]  /*2690*/  CS2R R22, SRZ ;  /* 0x0000000000167805 */ /* 0x000fc8000001ff00 */
[----:B---3--:R-:W3:Y:S01]  /*26a0*/  @!P3 LDG.E R2, desc[UR10][R20.64] ;  /* 0x0000000a1402b981 */ /* 0x008ee2000c1e1900 */
[----:B------:R-:W-:-:S03]  /*26b0*/  ISETP.NE.AND P3, PT, R64, RZ, PT ;  /* 0x000000ff4000720c */ /* 0x000fc60003f65270 */
[----:B----4-:R-:W4:Y:S01]  /*26c0*/  @!P0 LDG.E R22, desc[UR10][R20.64+0x80] ;  /* 0x0000800a14168981 */ /* 0x010f22000c1e1900 */
[----:B------:R-:W-:Y:S02]  /*26d0*/  ISETP.NE.AND P0, PT, R65, RZ, PT ;  /* 0x000000ff4100720c */ /* 0x000fe40003f05270 */
[----:B------:R-:W-:Y:S01]  /*26e0*/  CS2R R64, SRZ ;  /* 0x0000000000407805 */ /* 0x000fe2000001ff00 */
[----:B------:R-:W4:Y:S05]  /*26f0*/  @!P4 LDG.E R3, desc[UR10][R20.64+0x100] ;  /* 0x0001000a1403c981 */ /* 0x000f2a000c1e1900 */
[----:B------:R-:W4:Y:S01]  /*2700*/  @!P6 LDG.E R64, desc[UR10][R20.64+0x180] ;  /* 0x0001800a1440e981 */ /* 0x000f22000c1e1900 */
[----:B------:R-:W-:-:S03]  /*2710*/  CS2R R126, SRZ ;  /* 0x00000000007e7805 */ /* 0x000fc6000001ff00 */
[----:B------:R-:W4:Y:S04]  /*2720*/  @!P5 LDG.E R23, desc[UR10][R20.64+0x200] ;  /* 0x0002000a1417d981 */ /* 0x000f28000c1e1900 */
[----:B------:R-:W4:Y:S04]  /*2730*/  @!P1 LDG.E R126, desc[UR10][R20.64+0x280] ;  /* 0x0002800a147e9981 */ /* 0x000f28000c1e1900 */
[----:B------:R-:W4:Y:S04]  /*2740*/  @!P2 LDG.E R65, desc[UR10][R20.64+0x300] ;  /* 0x0003000a1441a981 */ /* 0x000f28000c1e1900 */
[----:B------:R0:W4:Y:S01]  /*2750*/  @!P3 LDG.E R127, desc[UR10][R20.64+0x380] ;  /* 0x0003800a147fb981 */ /* 0x000122000c1e1900 */
[----:B------:R-:W-:-:S02]  /*2760*/  IADD3 R125, R82, 0x20, RZ ;  /* 0x00000020527d7810 */ /* 0x000fc40007ffe0ff */
[----:B------:R-:W-:Y:S02]  /*2770*/  IADD3 R129, R82, 0x40, RZ ;  /* 0x0000004052817810 */ /* 0x000fe40007ffe0ff */
[-C--:B------:R-:W-:Y:S01]  /*2780*/  LEA.HI.SX32 R125, R125, R82.reuse, 0x1b ;  /* 0x000000527d7d7211 */ /* 0x080fe200078fdaff */
[----:B------:R-:W-:Y:S01]  /*2790*/  FADD.FTZ R123, R8, R69 ;  /* 0x00000045087b7221 */ /* 0x000fe20000010000 */
[-C--:B------:R-:W-:Y:S02]  /*27a0*/  LEA.HI.SX32 R131, R129, R82.reuse, 0x1b ;  /* 0x0000005281837211 */ /* 0x080fe400078fdaff */
[C---:B0-----:R-:W-:Y:S02]  /*27b0*/  LEA.HI.SX32 R21, R82.reuse, R82, 0x1b ;  /* 0x0000005252157211 */ /* 0x041fe400078fdaff */
[----:B------:R-:W-:Y:S02]  /*27c0*/  IADD3 R133, R82, 0x60, RZ ;  /* 0x0000006052857810 */ /* 0x000fe40007ffe0ff */
[----:B------:R-:W-:-:S02]  /*27d0*/  LEA R21, R21, R108, 0x2 ;  /* 0x0000006c15157211 */ /* 0x000fc400078e10ff */
[-C--:B------:R-:W-:Y:S02]  /*27e0*/  LEA R129, R125, R108.reuse, 0x2 ;  /* 0x0000006c7d817211 */ /* 0x080fe400078e10ff */
[----:B------:R-:W-:Y:S02]  /*27f0*/  LEA R20, R131, R108, 0x2 ;  /* 0x0000006c83147211 */ /* 0x000fe400078e10ff */
[----:B------:R-:W-:Y:S02]  /*2800*/  LEA.HI.SX32 R133, R133, R82, 0x1b ;  /* 0x0000005285857211 */ /* 0x000fe400078fdaff */
[----:B------:R-:W-:Y:S02]  /*2810*/  IADD3 R131, R82, 0x80, RZ ;  /* 0x0000008052837810 */ /* 0x000fe40007ffe0ff */
[----:B------:R-:W-:Y:S02]  /*2820*/  LEA R133, R133, R108, 0x2 ;  /* 0x0000006c85857211 */ /* 0x000fe400078e10ff */
[----:B------:R-:W-:Y:S01]  /*2830*/  LEA.HI.SX32 R131, R131, R82, 0x1b ;  /* 0x0000005283837211 */ /* 0x000fe200078fdaff */
[----:B------:R-:W-:Y:S01]  /*2840*/  FADD.FTZ R125, R10, R69 ;  /* 0x000000450a7d7221 */ /* 0x000fe20000010000 */
[----:B------:R-:W-:-:S02]  /*2850*/  ISETP.NE.AND P5, PT, R72, RZ, PT ;  /* 0x000000ff4800720c */ /* 0x000fc40003fa5270 */
[----:B------:R-:W-:Y:S01]  /*2860*/  ISETP.NE.AND P4, PT, R72, 0x1f, PT ;  /* 0x0000001f4800780c */ /* 0x000fe20003f85270 */
[----:B------:R-:W-:Y:S01]  /*2870*/  BSSY B0, `(.L_x_17862) ;  /* 0x000007e000007945 */ /* 0x000fe20003800000 */
[----:B--2---:R-:W-:-:S04]  /*2880*/  FMUL.FTZ R116, R37, R123 ;  /* 0x0000007b25747220 */ /* 0x004fc80000410000 */
[----:B------:R-:W-:Y:S01]  /*2890*/  FMUL.RZ R124, R116, 0.15915493667125701904 ;  /* 0x3e22f983747c7820 */ /* 0x000fe2000040c000 */
[----:B------:R-:W-:Y:S01]  /*28a0*/  FADD.FTZ R116, R9, R69 ;  /* 0x0000004509747221 */ /* 0x000fe20000010000 */
[----:B------:R-:W-:-:S03]  /*28b0*/  FMUL.FTZ R128, R36, 1.4426950216293334961 ;  /* 0x3fb8aa3b24807820 */ /* 0x000fc60000410000 */
[----:B------:R-:W-:Y:S01]  /*28c0*/  FMUL.FTZ R122, R37, R116 ;  /* 0x00000074257a7220 */ /* 0x000fe20000410000 */
[----:B------:R-:W-:Y:S01]  /*28d0*/  FMUL.FTZ R120, R123, R128 ;  /* 0x000000807b787220 */ /* 0x000fe20000410000 */
[----:B---3--:R0:W-:Y:S04]  /*28e0*/  STS [R21], R2 ;  /* 0x0000000215007388 */ /* 0x0081e80000000800 */
[----:B----4-:R1:W-:Y:S04]  /*28f0*/  STS [R129+0x80], R22 ;  /* 0x0000801681007388 */ /* 0x0103e80000000800 */
[----:B------:R2:W-:Y:S01]  /*2900*/  STS [R20+0x100], R3 ;  /* 0x0001000314007388 */ /* 0x0005e20000000800 */
[----:B0-----:R-:W-:-:S03]  /*2910*/  IADD3 R21, R82, 0xa0, RZ ;  /* 0x000000a052157810 */ /* 0x001fc60007ffe0ff */
[----:B------:R0:W-:Y:S01]  /*2920*/  STS [R133+0x180], R64 ;  /* 0x0001804085007388 */ /* 0x0001e20000000800 */
[C---:B-1----:R-:W-:Y:S02]  /*2930*/  IADD3 R129, R82.reuse, 0xc0, RZ ;  /* 0x000000c052817810 */ /* 0x042fe40007ffe0ff */
[C---:B--2---:R-:W-:Y:S02]  /*2940*/  IADD3 R3, R82.reuse, 0xe0, RZ ;  /* 0x000000e052037810 */ /* 0x044fe40007ffe0ff */
[-C--:B------:R-:W-:Y:S02]  /*2950*/  LEA.HI.SX32 R21, R21, R82.reuse, 0x1b ;  /* 0x0000005215157211 */ /* 0x080fe400078fdaff */
[-C--:B------:R-:W-:Y:S02]  /*2960*/  LEA.HI.SX32 R3, R3, R82.reuse, 0x1b ;  /* 0x0000005203037211 */ /* 0x080fe400078fdaff */
[----:B0-----:R-:W-:Y:S02]  /*2970*/  SHF.L.U32 R64, R82, 0x3, RZ ;  /* 0x0000000352407819 */ /* 0x001fe400000006ff */
[----:B------:R-:W-:Y:S01]  /*2980*/  LEA.HI.SX32 R129, R129, R82, 0x1b ;  /* 0x0000005281817211 */ /* 0x000fe200078fdaff */
[----:B------:R-:W-:Y:S01]  /*2990*/  FMUL.RZ R130, R122, 0.15915493667125701904 ;  /* 0x3e22f9837a827820 */ /* 0x000fe2000040c000 */
[-C--:B------:R-:W-:Y:S01]  /*29a0*/  LEA R2, R131, R108.reuse, 0x2 ;  /* 0x0000006c83027211 */ /* 0x080fe200078e10ff */
[----:B------:R-:W-:Y:S01]  /*29b0*/  FMUL.FTZ R122, R37, R125 ;  /* 0x0000007d257a7220 */ /* 0x000fe20000410000 */
[----:B------:R-:W-:-:S02]  /*29c0*/  LEA R22, R3, R108, 0x2 ;  /* 0x0000006c03167211 */ /* 0x000fc400078e10ff */
[----:B------:R-:W-:Y:S02]  /*29d0*/  LEA R21, R21, R108, 0x2 ;  /* 0x0000006c15157211 */ /* 0x000fe400078e10ff */
[----:B------:R-:W-:Y:S02]  /*29e0*/  LEA.HI.SX32 R3, R64, R64, 0x1b ;  /* 0x0000004040037211 */ /* 0x000fe400078fdaff */
[-C--:B------:R-:W-:Y:S01]  /*29f0*/  LEA R20, R129, R108.reuse, 0x2 ;  /* 0x0000006c81147211 */ /* 0x080fe200078e10ff */
[----:B------:R-:W-:Y:S01]  /*2a00*/  MUFU.SIN R137, R124 ;  /* 0x0000007c00897308 */ /* 0x000fe20000000400 */
[----:B------:R0:W-:Y:S04]  /*2a10*/  STS [R2+0x200], R23 ;  /* 0x0002001702007388 */ /* 0x0001e80000000800 */
[----:B------:R1:W-:Y:S03]  /*2a20*/  STS [R21+0x280], R126 ;  /* 0x0002807e15007388 */ /* 0x0003e60000000800 */
[----:B------:R2:W-:Y:S01]  /*2a30*/  MUFU.COS R139, R124 ;  /* 0x0000007c008b7308 */ /* 0x0005e20000000000 */
[----:B------:R3:W-:Y:S01]  /*2a40*/  STS [R20+0x300], R65 ;  /* 0x0003004114007388 */ /* 0x0007e20000000800 */
[----:B0-----:R-:W-:-:S03]  /*2a50*/  LEA R23, R3, R108, 0x2 ;  /* 0x0000006c03177211 */ /* 0x001fc600078e10ff */
[----:B------:R-:W-:Y:S01]  /*2a60*/  STS [R22+0x380], R127 ;  /* 0x0003807f16007388 */ /* 0x000fe20000000800 */
[----:B------:R-:W-:Y:S02]  /*2a70*/  NOP ;  /* 0x0000000000007918 */ /* 0x000fe40000000000 */
[----:B------:R0:W-:Y:S01]  /*2a80*/  MUFU.EX2 R136, R120 ;  /* 0x0000007800887308 */ /* 0x0001e20000000800 */
[----:B--2---:R-:W-:Y:S01]  /*2a90*/  FMUL.RZ R124, R122, 0.15915493667125701904 ;  /* 0x3e22f9837a7c7820 */ /* 0x004fe2000040c000 */
[-C--:B------:R-:W-:Y:S01]  /*2aa0*/  FMUL.FTZ R64, R125, R128.reuse ;  /* 0x000000807d407220 */ /* 0x080fe20000410000 */
[----:B------:R-:W2:Y:S04]  /*2ab0*/  LDS R122, [R23] ;  /* 0x00000000177a7984 */ /* 0x000ea80000000800 */
[----:B------:R-:W-:Y:S01]  /*2ac0*/  LDS R127, [R23+0xc] ;  /* 0x00000c00177f7984 */ /* 0x000fe20000000800 */
[----:B0-----:R-:W-:Y:S01]  /*2ad0*/  FMUL.FTZ R120, R116, R128 ;  /* 0x0000008074787220 */ /* 0x001fe20000410000 */
[----:B------:R-:W-:Y:S02]  /*2ae0*/  MUFU.SIN R131, R124 ;  /* 0x0000007c00837308 */ /* 0x000fe40000000400 */
[----:B------:R-:W-:Y:S04]  /*2af0*/  LDS R129, [R23+0x8] ;  /* 0x0000080017817984 */ /* 0x000fe80000000800 */
[----:B------:R-:W5:Y:S02]  /*2b00*/  LDG.E.64 R110, desc[UR10][R110.64] ;  /* 0x0000000a6e6e7981 */ /* 0x000f64000c1e1b00 */
[----:B------:R0:W-:Y:S08]  /*2b10*/  MUFU.EX2 R132, R120 ;  /* 0x0000007800847308 */ /* 0x0001f00000000800 */
[----:B------:R4:W-:Y:S01]  /*2b20*/  MUFU.COS R133, R124 ;  /* 0x0000007c00857308 */ /* 0x0009e20000000000 */
[----:B0-----:R-:W-:-:S04]  /*2b30*/  FADD.FTZ R120, R11, R69 ;  /* 0x000000450b787221 */ /* 0x001fc80000010000 */
[----:B------:R-:W-:Y:S01]  /*2b40*/  FMUL.FTZ R2, R37, R120 ;  /* 0x0000007825027220 */ /* 0x000fe20000410000 */
[----:B----4-:R-:W0:Y:S01]  /*2b50*/  LDS R124, [R23+0x4] ;  /* 0x00000400177c7984 */ /* 0x010e220000000800 */
[----:B------:R-:W-:Y:S01]  /*2b60*/  FMUL.FTZ R128, R120, R128 ;  /* 0x0000008078807220 */ /* 0x000fe20000410000 */
[----:B------:R-:W4:Y:S01]  /*2b70*/  MUFU.COS R141, R130 ;  /* 0x00000082008d7308 */ /* 0x000f220000000000 */
[----:B-1----:R-:W-:-:S07]  /*2b80*/  FMUL.RZ R126, R2, 0.15915493667125701904 ;  /* 0x3e22f983027e7820 */ /* 0x002fce000040c000 */
[----:B------:R4:W1:Y:S08]  /*2b90*/  MUFU.SIN R135, R130 ;  /* 0x0000008200877308 */ /* 0x0008700000000400 */
[----:B------:R-:W-:Y:S08]  /*2ba0*/  MUFU.EX2 R128, R128 ;  /* 0x0000008000807308 */ /* 0x000ff00000000800 */
[----:B------:R-:W2:Y:S08]  /*2bb0*/  MUFU.SIN R21, R126 ;  /* 0x0000007e00157308 */ /* 0x000eb00000000400 */
[----:B---3--:R3:W0:Y:S08]  /*2bc0*/  MUFU.COS R65, R126 ;  /* 0x0000007e00417308 */ /* 0x0086300000000000 */
[----:B------:R-:W0:Y:S01]  /*2bd0*/  MUFU.EX2 R64, R64 ;  /* 0x0000004000407308 */ /* 0x000e220000000800 */
[C---:B----4-:R-:W-:Y:S01]  /*2be0*/  FMUL.FTZ R130, R132.reuse, R141 ;  /* 0x0000008d84827220 */ /* 0x050fe20000410000 */
[----:B-1----:R-:W-:Y:S01]  /*2bf0*/  FMUL.FTZ R132, R132, R135 ;  /* 0x0000008784847220 */ /* 0x002fe20000410000 */
[----:B------:R-:W-:Y:S01]  /*2c00*/  FMUL.FTZ R3, R136, R137 ;  /* 0x0000008988037220 */ /* 0x000fe20000410000 */
[----:B--2---:R-:W-:Y:S01]  /*2c10*/  FMUL.FTZ R137, R128, R21 ;  /* 0x0000001580897220 */ /* 0x004fe20000410000 */
[----:B------:R-:W-:Y:S01]  /*2c20*/  FMUL.FTZ R2, R136, R139 ;  /* 0x0000008b88027220 */ /* 0x000fe20000410000 */
[----:B---3--:R-:W1:Y:S01]  /*2c30*/  LDS R126, [R23+0x10] ;  /* 0x00001000177e7984 */ /* 0x008e620000000800 */
[CC--:B------:R-:W-:Y:S01]  /*2c40*/  FMUL.FTZ R21, R3.reuse, R132.reuse ;  /* 0x0000008403157220 */ /* 0x0c0fe20000410000 */
[----:B0-----:R-:W-:Y:S01]  /*2c50*/  FMUL.FTZ R136, R128, R65 ;  /* 0x0000004180887220 */ /* 0x001fe20000410000 */
[C---:B------:R-:W-:Y:S01]  /*2c60*/  FMUL.FTZ R20, R2.reuse, R132 ;  /* 0x0000008402147220 */ /* 0x040fe20000410000 */
[----:B------:R-:W0:Y:S01]  /*2c70*/  LDS R128, [R23+0x14] ;  /* 0x0000140017807984 */ /* 0x000e220000000800 */
[-C--:B------:R-:W-:Y:S01]  /*2c80*/  FFMA.FTZ R21, R2, R130.reuse, -R21 ;  /* 0x0000008202157223 */ /* 0x080fe20000010815 */
[C---:B------:R-:W-:Y:S01]  /*2c90*/  FMUL.FTZ R135, R64.reuse, R131 ;  /* 0x0000008340877220 */ /* 0x040fe20000410000 */
[----:B------:R-:W-:Y:S01]  /*2ca0*/  FMUL.FTZ R134, R64, R133 ;  /* 0x0000008540867220 */ /* 0x000fe20000410000 */
[----:B------:R-:W-:Y:S01]  /*2cb0*/  FFMA.FTZ R20, R3, R130, R20 ;  /* 0x0000008203147223 */ /* 0x000fe20000010014 */
[----:B------:R-:W-:Y:S01]  /*2cc0*/  FMUL.FTZ R139, R123, R122 ;  /* 0x0000007a7b8b7220 */ /* 0x000fe20000410000 */
[----:B------:R-:W-:Y:S01]  /*2cd0*/  FMUL.FTZ R133, R135, R21 ;  /* 0x0000001587857220 */ /* 0x000fe20000410000 */
[----:B------:R-:W-:Y:S01]  /*2ce0*/  FMUL.FTZ R141, R123, R124 ;  /* 0x0000007c7b8d7220 */ /* 0x000fe20000410000 */
[-C--:B------:R-:W-:Y:S01]  /*2cf0*/  FMUL.FTZ R131, R135, R20.reuse ;  /* 0x0000001487837220 */ /* 0x080fe20000410000 */
[----:B------:R-:W-:Y:S01]  /*2d00*/  FMUL.FTZ R139, R4, R139 ;  /* 0x0000008b048b7220 */ /* 0x000fe20000410000 */
[----:B------:R-:W-:Y:S01]  /*2d10*/  FFMA.FTZ R20, R134, R20, R133 ;  /* 0x0000001486147223 */ /* 0x000fe20000010085 */
[----:B------:R-:W-:Y:S01]  /*2d20*/  FMUL.FTZ R141, R4, R141 ;  /* 0x0000008d048d7220 */ /* 0x000fe20000410000 */
[----:B------:R-:W2:Y:S01]  /*2d30*/  LDS R133, [R23+0x1c] ;  /* 0x00001c0017857984 */ /* 0x000ea20000000800 */
[----:B------:R-:W-:-:S02]  /*2d40*/  FMUL.FTZ R65, R132, R139 ;  /* 0x0000008b84417220 */ /* 0x000fc40000410000 */
[-C--:B------:R-:W-:Y:S02]  /*2d50*/  FMUL.FTZ R22, R132, R141.reuse ;  /* 0x0000008d84167220 */ /* 0x080fe40000410000 */
[C---:B------:R-:W-:Y:S02]  /*2d60*/  FFMA.FTZ R64, R130.reuse, R141, R65 ;  /* 0x0000008d82407223 */ /* 0x040fe40000010041 */
[----:B------:R-:W-:Y:S01]  /*2d70*/  FFMA.FTZ R65, R130, R139, -R22 ;  /* 0x0000008b82417223 */ /* 0x000fe20000010816 */
[----:B------:R-:W-:Y:S01]  /*2d80*/  FFMA.FTZ R22, R134, R21, -R131 ;  /* 0x0000001586167223 */ /* 0x000fe20000010883 */
[----:B------:R-:W-:Y:S01]  /*2d90*/  LEA R21, R109, R115, 0x8 ;  /* 0x000000736d157211 */ /* 0x000fe200078e40ff */
[----:B------:R-:W-:Y:S01]  /*2da0*/  FMUL.FTZ R138, R116, R127 ;  /* 0x0000007f748a7220 */ /* 0x000fe20000410000 */
[----:B------:R-:W-:Y:S01]  /*2db0*/  @P5 IADD3 R21, R72, 0x200, RZ ;  /* 0x0000020048155810 */ /* 0x000fe20007ffe0ff */
[----:B------:R-:W-:Y:S01]  /*2dc0*/  FMUL.FTZ R140, R116, R129 ;  /* 0x00000081748c7220 */ /* 0x000fe20000410000 */
[----:B------:R3:W4:Y:S02]  /*2dd0*/  LDS R131, [R23+0x18] ;  /* 0x0000180017837984 */ /* 0x0007240000000800 */
[----:B------:R-:W-:Y:S01]  /*2de0*/  LEA R21, R21, R108, 0x3 ;  /* 0x0000006c15157211 */ /* 0x000fe200078e18ff */
[C---:B------:R-:W-:Y:S01]  /*2df0*/  FFMA.FTZ R64, R5.reuse, R138, R64 ;  /* 0x0000008a05407223 */ /* 0x040fe20000010040 */
[----:B------:R-:W-:-:S03]  /*2e00*/  FFMA.FTZ R65, R5, R140, R65 ;  /* 0x0000008c05417223 */ /* 0x000fc60000010041 */
[----:B------:R2:W-:Y:S01]  /*2e10*/  STS.64 [R21+0xc90], R2 ;  /* 0x000c900215007388 */ /* 0x0005e20000000a00 */
[----:B------:R-:W-:Y:S01]  /*2e20*/  FMUL.FTZ R143, R135, R64 ;  /* 0x00000040878f7220 */ /* 0x000fe20000410000 */
[----:B-1----:R-:W-:-:S03]  /*2e30*/  FMUL.FTZ R145, R125, R126 ;  /* 0x0000007e7d917220 */ /* 0x002fc60000410000 */
[-C--:B------:R-:W-:Y:S01]  /*2e40*/  FFMA.FTZ R142, R134, R65.reuse, -R143 ;  /* 0x00000041868e7223 */ /* 0x080fe2000001088f */
[----:B------:R-:W-:Y:S01]  /*2e50*/  FMUL.FTZ R65, R135, R65 ;  /* 0x0000004187417220 */ /* 0x000fe20000410000 */
[----:B0-----:R-:W-:Y:S01]  /*2e60*/  FMUL.FTZ R143, R125, R128 ;  /* 0x000000807d8f7220 */ /* 0x001fe20000410000 */
[C---:B------:R-:W-:Y:S01]  /*2e70*/  FMUL.FTZ R147, R137.reuse, R20 ;  /* 0x0000001489937220 */ /* 0x040fe20000410000 */
[----:B------:R-:W-:Y:S01]  /*2e80*/  FFMA.FTZ R142, R6, R145, R142 ;  /* 0x00000091068e7223 */ /* 0x000fe2000001008e */
[----:B------:R-:W-:Y:S01]  /*2e90*/  FFMA.FTZ R65, R134, R64, R65 ;  /* 0x0000004086417223 */ /* 0x000fe20000010041 */
[CC--:B---3--:R-:W-:Y:S01]  /*2ea0*/  FMUL.FTZ R23, R137.reuse, R22.reuse ;  /* 0x0000001689177220 */ /* 0x0c8fe20000410000 */
[----:B------:R-:W-:Y:S01]  /*2eb0*/  FFMA.FTZ R154, R136, R22, -R147 ;  /* 0x00000016889a7223 */ /* 0x000fe20000010893 */
[----:B------:R-:W-:Y:S01]  /*2ec0*/  FMUL.FTZ R22, R137, R142 ;  /* 0x0000008e89167220 */ /* 0x000fe20000410000 */
[----:B------:R-:W-:Y:S01]  /*2ed0*/  FFMA.FTZ R65, R6, R143, R65 ;  /* 0x0000008f06417223 */ /* 0x000fe20000010041 */
[----:B------:R-:W-:-:S03]  /*2ee0*/  @P4 IADD3 R64, R83, R108, RZ ;  /* 0x0000006c53404210 */ /* 0x000fc60007ffe0ff */
[-C--:B------:R-:W-:Y:S01]  /*2ef0*/  FMUL.FTZ R147, R137, R65.reuse ;  /* 0x0000004189937220 */ /* 0x080fe20000410000 */
[----:B------:R-:W-:Y:S01]  /*2f00*/  FFMA.FTZ R65, R136, R65, R22 ;  /* 0x0000004188417223 */ /* 0x000fe20000010016 */
[----:B--2---:R-:W-:-:S04]  /*2f10*/  FMUL.FTZ R144, R120, R133 ;  /* 0x0000008578907220 */ /* 0x004fc80000410000 */
[----:B------:R-:W-:Y:S01]  /*2f20*/  FFMA.FTZ R152, R7, R144, R65 ;  /* 0x0000009007987223 */ /* 0x000fe20000010041 */
[----:B------:R-:W-:Y:S06]  /*2f30*/  BAR.SYNC.DEFER_BLOCKING 0x0 ;  /* 0x0000000000007b1d */ /* 0x000fec0000010000 */
[----:B------:R-:W0:Y:S01]  /*2f40*/  @P4 LDS.64 R64, [R64+0x1c98] ;  /* 0x001c980040404984 */ /* 0x000e220000000a00 */
[C---:B------:R-:W-:Y:S01]  /*2f50*/  FFMA.FTZ R23, R136.reuse, R20, R23 ;  /* 0x0000001488177223 */ /* 0x040fe20000010017 */
[----:B------:R-:W-:Y:S01]  /*2f60*/  FFMA.FTZ R20, R136, R142, -R147 ;  /* 0x0000008e88147223 */ /* 0x000fe20000010893 */
[----:B----4-:R-:W-:-:S04]  /*2f70*/  FMUL.FTZ R142, R120, R131 ;  /* 0x00000083788e7220 */ /* 0x010fc80000410000 */
        /* <DEDUP_REMOVED lines=13> */
.L_x_17863:
[----:B------:R-:W-:Y:S05]  /*3050*/  BSYNC B0 ;  /* 0x0000000000007941 */ /* 0x000fea0003800000 */
.L_x_17862:
[----:B------:R-:W3:Y:S01]  /*3060*/  SHFL.UP PT, R20, R154, 0x1, RZ ;  /* 0x042000009a147989 */ /* 0x000ee200000e00ff */
[----:B------:R-:W-:-:S03]  /*3070*/  ISETP.GE.AND P6, PT, R82, 0x1, PT ;  /* 0x000000015200780c */ /* 0x000fc60003fc6270 */
[----:B------:R-:W4:Y:S04]  /*3080*/  SHFL.UP PT, R22, R153, 0x1, RZ ;  /* 0x0420000099167989 */ /* 0x000f2800000e00ff */
[----:B------:R-:W0:Y:S04]  /*3090*/  SHFL.UP PT, R146, R152, 0x1, RZ ;  /* 0x0420000098927989 */ /* 0x000e2800000e00ff */
[----:B-1----:R-:W1:Y:S01]  /*30a0*/  SHFL.UP PT, R21, R23, 0x1, RZ ;  /* 0x0420000017157989 */ /* 0x002e6200000e00ff */
[C---:B---3--:R-:W-:Y:S01]  /*30b0*/  FMUL.FTZ R147, R23.reuse, R20 ;  /* 0x0000001417937220 */ /* 0x048fe20000410000 */
[C---:B----4-:R-:W-:Y:S01]  /*30c0*/  FMUL.FTZ R151, R23.reuse, R22 ;  /* 0x0000001617977220 */ /* 0x050fe20000410000 */
[----:B0-----:R-:W-:-:S03]  /*30d0*/  FMUL.FTZ R149, R23, R146 ;  /* 0x0000009217957220 */ /* 0x001fc60000410000 */
[C---:B------:R-:W-:Y:S01]  /*30e0*/  FFMA.FTZ R151, R154.reuse, R146, R151 ;  /* 0x000000929a977223 */ /* 0x040fe20000010097 */
[CC--:B-1----:R-:W-:Y:S01]  /*30f0*/  FFMA.FTZ R148, R154.reuse, R21.reuse, R147 ;  /* 0x000000159a947223 */ /* 0x0c2fe20000010093 */
        /* <DEDUP_REMOVED lines=62> */
[----:B------:R-:W-:Y:S01]  /*34e0*/  FFMA.FTZ R22, R154, R22, -R149 ;  /* 0x000000169a167223 */ /* 0x000fe20000010895 */
[----:B---3--:R-:W-:Y:S01]  /*34f0*/  FMUL.FTZ R146, R147, R20 ;  /* 0x0000001493927220 */ /* 0x008fe20000410000 */
[----:B------:R-:W0:Y:S01]  /*3500*/  @P0 LDC R149, c[0x0][0x21c] ;  /* 0x00008700ff950b82 */ /* 0x000e220000000800 */
[----:B------:R-:W-:Y:S01]  /*3510*/  @P6 FADD.FTZ R152, R152, R23 ;  /* 0x0000001798986221 */ /* 0x000fe20000010000 */
[----:B------:R-:W-:Y:S01]  /*3520*/  @P6 FADD.FTZ R153, R153, R22 ;  /* 0x0000001699996221 */ /* 0x000fe20000010000 */
[-C--:B----4-:R-:W-:Y:S01]  /*3530*/  FFMA.FTZ R146, R154, R21.reuse, R146 ;  /* 0x000000159a927223 */ /* 0x090fe20000010092 */
[----:B------:R-:W-:Y:S01]  /*3540*/  FMUL.FTZ R21, R147, R21 ;  /* 0x0000001593157220 */ /* 0x000fe20000410000 */
[----:B------:R-:W-:-:S03]  /*3550*/  CS2R R22, SRZ ;  /* 0x0000000000167805 */ /* 0x000fc6000001ff00 */
[----:B------:R-:W-:Y:S01]  /*3560*/  FSEL R150, R147, R146, !P6 ;  /* 0x0000009293967208 */ /* 0x000fe20007000000 */
[----:B------:R-:W-:Y:S01]  /*3570*/  @P6 FFMA.FTZ R154, R154, R20, -R21 ;  /* 0x000000149a9a6223 */ /* 0x000fe20000010815 */
[C---:B------:R-:W-:Y:S01]  /*3580*/  @P0 IADD3 R146, R102.reuse, -0x2, RZ ;  /* 0xfffffffe66920810 */ /* 0x040fe20007ffe0ff */
[----:B------:R-:W-:Y:S01]  /*3590*/  SHFL.UP PT, R152, R152, 0x1, RZ ;  /* 0x0420000098987989 */ /* 0x000fe200000e00ff */
[----:B------:R-:W-:Y:S01]  /*35a0*/  ISETP.GE.AND P6, PT, R102, UR23, PT ;  /* 0x0000001766007c0c */ /* 0x000fe2000bfc6270 */
[----:B------:R-:W-:Y:S01]  /*35b0*/  HFMA2.MMA R21, -RZ, RZ, 0, 0 ;  /* 0x00000000ff157435 */ /* 0x000fe200000001ff */
[----:B------:R-:W-:Y:S01]  /*35c0*/  MOV R20, 0x3f800000 ;  /* 0x3f80000000147802 */ /* 0x000fe20000000f00 */
[----:B------:R-:W-:Y:S01]  /*35d0*/  SHFL.UP PT, R150, R150, 0x1, RZ ;  /* 0x0420000096967989 */ /* 0x000fe200000e00ff */
[----:B------:R-:W-:Y:S01]  /*35e0*/  ISETP.NE.OR P6, PT, R158, RZ, P6 ;  /* 0x000000ff9e00720c */ /* 0x000fe200037c5670 */
[----:B0-----:R-:W-:Y:S01]  /*35f0*/  @P0 IMAD R149, R146, R149, R115 ;  /* 0x0000009592950224 */ /* 0x001fe200078e0273 */
[----:B------:R-:W-:-:S03]  /*3600*/  CS2R R146, SRZ ;  /* 0x0000000000927805 */ /* 0x000fc6000001ff00 */
[----:B------:R-:W-:Y:S01]  /*3610*/  @P0 IMAD.WIDE R148, R149, 0x10, R32 ;  /* 0x0000001095940825 */ /* 0x000fe200078e0220 */
[----:B------:R-:W-:Y:S07]  /*3620*/  SHFL.UP PT, R154, R154, 0x1, RZ ;  /* 0x042000009a9a7989 */ /* 0x000fee00000e00ff */
[----:B------:R-:W-:Y:S01]  /*3630*/  @!P6 LEA R151, R115, R108, 0x4 ;  /* 0x0000006c7397e211 */ /* 0x000fe200078e20ff */
[----:B------:R-:W3:Y:S04]  /*3640*/  @P0 LDG.E.64 R146, desc[UR10][R148.64+0x8] ;  /* 0x0000080a94920981 */ /* 0x000ee8000c1e1b00 */
[----:B------:R-:W-:Y:S04]  /*3650*/  SHFL.UP PT, R153, R153, 0x1, RZ ;  /* 0x0420000099997989 */ /* 0x000fe800000e00ff */
[----:B------:R-:W-:Y:S01]  /*3660*/  @!P6 LDS.128 R20, [R151+0x1d90] ;  /* 0x001d90009714e984 */ /* 0x000fe20000000c00 */
[----:B------:R-:W-:Y:S03]  /*3670*/  BSSY B0, `(.L_x_17864) ;  /* 0x0000040000007945 */ /* 0x000fe60003800000 */
[----:B---3--:R0:W1:Y:S04]  /*3680*/  SHFL.IDX PT, R155, R147, RZ, 0x1f ;  /* 0x00001fff939b7589 */ /* 0x00806800000e0000 */
[----:B------:R-:W3:Y:S01]  /*3690*/  SHFL.IDX PT, R156, R146, RZ, 0x1f ;  /* 0x00001fff929c7589 */ /* 0x000ee200000e0000 */
[----:B0----5:R-:W-:Y:S01]  /*36a0*/  FMUL.FTZ R147, R113, R110 ;  /* 0x0000006e71937220 */ /* 0x021fe20000410000 */
[C---:B-1----:R-:W-:Y:S01]  /*36b0*/  FMUL.FTZ R151, R150.reuse, R155 ;  /* 0x0000009b96977220 */ /* 0x042fe20000410000 */
[----:B---3--:R-:W-:-:S03]  /*36c0*/  FMUL.FTZ R166, R150, R156 ;  /* 0x0000009c96a67220 */ /* 0x008fc60000410000 */
[----:B------:R-:W-:Y:S01]  /*36d0*/  FFMA.FTZ R164, R154, R156, -R151 ;  /* 0x0000009c9aa47223 */ /* 0x000fe20000010897 */
[----:B------:R-:W-:Y:S01]  /*36e0*/  FMUL.FTZ R150, R114, R111 ;  /* 0x0000006f72967220 */ /* 0x000fe20000410000 */
[----:B------:R-:W-:-:S03]  /*36f0*/  FFMA.FTZ R151, R154, R155, R166 ;  /* 0x0000009b9a977223 */ /* 0x000fc600000100a6 */
[----:B------:R-:W-:Y:S01]  /*3700*/  FMUL.FTZ R148, R136, R150 ;  /* 0x0000009688947220 */ /* 0x000fe20000410000 */
[----:B------:R-:W-:Y:S01]  /*3710*/  @P5 FADD.FTZ R155, R152, R151 ;  /* 0x00000097989b5221 */ /* 0x000fe20000010000 */
[----:B------:R-:W-:Y:S01]  /*3720*/  FMUL.FTZ R151, R114, R110 ;  /* 0x0000006e72977220 */ /* 0x000fe20000410000 */
[----:B------:R-:W-:Y:S01]  /*3730*/  FMUL.FTZ R149, R137, R150 ;  /* 0x0000009689957220 */ /* 0x000fe20000410000 */
[----:B------:R-:W-:Y:S01]  /*3740*/  @P5 FADD.FTZ R156, R153, R164 ;  /* 0x000000a4999c5221 */ /* 0x000fe20000010000 */
[----:B------:R-:W-:Y:S01]  /*3750*/  FMUL.FTZ R146, R113, R111 ;  /* 0x0000006f71927220 */ /* 0x000fe20000410000 */
[-C--:B------:R-:W-:Y:S01]  /*3760*/  FFMA.FTZ R153, -R137, R151.reuse, -R148 ;  /* 0x0000009789997223 */ /* 0x080fe20000010994 */
[----:B------:R-:W-:-:S03]  /*3770*/  FFMA.FTZ R148, R136, R151, -R149 ;  /* 0x0000009788947223 */ /* 0x000fc60000010895 */
[----:B------:R-:W-:Y:S01]  /*3780*/  FADD.FTZ R153, -R146, R153 ;  /* 0x0000009992997221 */ /* 0x000fe20000010100 */
[----:B------:R-:W-:-:S03]  /*3790*/  FADD.FTZ R148, R147, R148 ;  /* 0x0000009493947221 */ /* 0x000fc60000010000 */
[C---:B------:R-:W-:Y:S01]  /*37a0*/  FMUL.FTZ R149, R135.reuse, -R153 ;  /* 0x8000009987957220 */ /* 0x040fe20000410000 */
[----:B------:R-:W-:-:S03]  /*37b0*/  FMUL.FTZ R152, R135, -R148 ;  /* 0x8000009487987220 */ /* 0x000fc60000410000 */
[C---:B------:R-:W-:Y:S01]  /*37c0*/  FFMA.FTZ R157, R134.reuse, R148, -R149 ;  /* 0x00000094869d7223 */ /* 0x040fe20000010895 */
[----:B------:R-:W-:Y:S01]  /*37d0*/  FFMA.FTZ R154, R134, R153, R152 ;  /* 0x00000099869a7223 */ /* 0x000fe20000010098 */
[C---:B------:R-:W-:Y:S01]  /*37e0*/  FMUL.FTZ R149, R112.reuse, R111 ;  /* 0x0000006f70957220 */ /* 0x040fe20000410000 */
[CC--:B--2---:R-:W-:Y:S01]  /*37f0*/  FMUL.FTZ R153, R137.reuse, R65.reuse ;  /* 0x0000004189997220 */ /* 0x0c4fe20000410000 */
[----:B------:R-:W-:Y:S01]  /*3800*/  FMUL.FTZ R152, R137, -R64 ;  /* 0x8000004089987220 */ /* 0x000fe20000410000 */
[----:B------:R-:W-:Y:S01]  /*3810*/  FMUL.FTZ R148, R112, R110 ;  /* 0x0000006e70947220 */ /* 0x000fe20000410000 */
[----:B------:R-:W-:Y:S01]  /*3820*/  FADD.FTZ R167, -R149, R154 ;  /* 0x0000009a95a77221 */ /* 0x000fe20000010100 */
[C---:B------:R-:W-:Y:S01]  /*3830*/  FFMA.FTZ R153, R136.reuse, R64, -R153 ;  /* 0x0000004088997223 */ /* 0x040fe20000010899 */
[----:B------:R-:W-:Y:S01]  /*3840*/  FFMA.FTZ R152, R136, -R65, R152 ;  /* 0x8000004188987223 */ /* 0x000fe20000010098 */
        /* <DEDUP_REMOVED lines=8> */
[----:B------:R-:W-:Y:S01]  /*38d0*/  ISETP.NE.AND P5, PT, R158, 0x1f, PT ;  /* 0x0000001f9e00780c */ /* 0x000fe20003fa5270 */
[----:B------:R-:W-:Y:S01]  /*38e0*/  FFMA.FTZ R166, R130, R167, R164 ;  /* 0x000000a782a67223 */ /* 0x000fe200000100a4 */
[----:B------:R-:W-:Y:S01]  /*38f0*/  FMUL.FTZ R167, R132, -R165 ;  /* 0x800000a584a77220 */ /* 0x000fe20000410000 */
[C---:B------:R-:W-:Y:S01]  /*3900*/  FMUL.FTZ R110, R0.reuse, R110 ;  /* 0x0000006e006e7220 */ /* 0x040fe20000410000 */
[----:B------:R-:W-:Y:S01]  /*3910*/  FMUL.FTZ R111, R0, R111 ;  /* 0x0000006f006f7220 */ /* 0x000fe20000410000 */
[-C--:B------:R-:W-:Y:S01]  /*3920*/  FMUL.FTZ R164, R132, -R157.reuse ;  /* 0x8000009d84a47220 */ /* 0x080fe20000410000 */
[----:B------:R-:W-:Y:S01]  /*3930*/  FFMA.FTZ R154, R130, R157, -R167 ;  /* 0x0000009d829a7223 */ /* 0x000fe200000108a7 */
[----:B------:R-:W-:Y:S01]  /*3940*/  FADD.FTZ R152, R110, R169 ;  /* 0x000000a96e987221 */ /* 0x000fe20000010000 */
[----:B------:R-:W-:Y:S01]  /*3950*/  FADD.FTZ R153, -R111, R166 ;  /* 0x000000a66f997221 */ /* 0x000fe20000010100 */
[----:B------:R-:W-:-:S02]  /*3960*/  FFMA.FTZ R157, R130, R165, R164 ;  /* 0x000000a5829d7223 */ /* 0x000fc400000100a4 */
[----:B------:R0:W1:Y:S04]  /*3970*/  SHFL.DOWN PT, R166, R154, 0x1, 0x1f ;  /* 0x08201f009aa67f89 */ /* 0x00006800000e0000 */
[----:B------:R0:W2:Y:S04]  /*3980*/  SHFL.DOWN PT, R164, R152, 0x1, 0x1f ;  /* 0x08201f0098a47f89 */ /* 0x0000a800000e0000 */
[----:B------:R0:W3:Y:S04]  /*3990*/  SHFL.DOWN PT, R170, R153, 0x1, 0x1f ;  /* 0x08201f0099aa7f89 */ /* 0x0000e800000e0000 */
[----:B------:R0:W4:Y:S01]  /*39a0*/  SHFL.DOWN PT, R168, R157, 0x1, 0x1f ;  /* 0x08201f009da87f89 */ /* 0x00012200000e0000 */
[----:B------:R-:W-:Y:S05]  /*39b0*/  @!P5 BRA `(.L_x_17865) ;  /* 0x00000000002cd947 */ /* 0x000fea0003800000 */
[C---:B---3--:R-:W-:Y:S01]  /*39c0*/  FMUL.FTZ R167, R157.reuse, R170 ;  /* 0x000000aa9da77220 */ /* 0x048fe20000410000 */
[C---:B----4-:R-:W-:Y:S01]  /*39d0*/  FMUL.FTZ R165, R157.reuse, R168 ;  /* 0x000000a89da57220 */ /* 0x050fe20000410000 */
[-C--:B--2---:R-:W-:Y:S01]  /*39e0*/  FMUL.FTZ R169, R157, R164.reuse ;  /* 0x000000a49da97220 */ /* 0x084fe20000410000 */
        /* <DEDUP_REMOVED lines=8> */
.L_x_17865:
[----:B------:R-:W-:Y:S05]  /*3a70*/  BSYNC B0 ;  /* 0x0000000000007941 */ /* 0x000fea0003800000 */
.L_x_17864:
[----:B------:R-:W-:Y:S01]  /*3a80*/  ISETP.GT.U32.AND P5, PT, R158, 0x1d, PT ;  /* 0x0000001d9e00780c */ /* 0x000fe20003fa4070 */
[----:B-1----:R1:W0:Y:S01]  /*3a90*/  SHFL.DOWN PT, R166, R154, 0x2, 0x1f ;  /* 0x08401f009aa67f89 */ /* 0x00222200000e0000 */
[----:B------:R-:W-:Y:S03]  /*3aa0*/  BSSY B0, `(.L_x_17866) ;  /* 0x0000010000007945 */ /* 0x000fe60003800000 */
[----:B----4-:R1:W4:Y:S04]  /*3ab0*/  SHFL.DOWN PT, R168, R157, 0x2, 0x1f ;  /* 0x08401f009da87f89 */ /* 0x01032800000e0000 */
[----:B--2---:R1:W2:Y:S04]  /*3ac0*/  SHFL.DOWN PT, R164, R152, 0x2, 0x1f ;  /* 0x08401f0098a47f89 */ /* 0x0042a800000e0000 */
[----:B---3--:R1:W3:Y:S01]  /*3ad0*/  SHFL.DOWN PT, R170, R153, 0x2, 0x1f ;  /* 0x08401f0099aa7f89 */ /* 0x0082e200000e0000 */
[----:B------:R-:W-:Y:S05]  /*3ae0*/  @P5 BRA `(.L_x_17867) ;  /* 0x00000000002c5947 */ /* 0x000fea0003800000 */
[C---:B---3--:R-:W-:Y:S01]  /*3af0*/  FMUL.FTZ R167, R157.reuse, R170 ;  /* 0x000000aa9da77220 */ /* 0x048fe20000410000 */
[C---:B----4-:R-:W-:Y:S01]  /*3b00*/  FMUL.FTZ R165, R157.reuse, R168 ;  /* 0x000000a89da57220 */ /* 0x050fe20000410000 */
[C---:B--2---:R-:W-:Y:S01]  /*3b10*/  FMUL.FTZ R169, R157.reuse, R164 ;  /* 0x000000a49da97220 */ /* 0x044fe20000410000 */
[----:B01----:R-:W-:Y:S01]  /*3b20*/  FMUL.FTZ R157, R157, R166 ;  /* 0x000000a69d9d7220 */ /* 0x003fe20000410000 */
[C---:B------:R-:W-:Y:S01]  /*3b30*/  FFMA.FTZ R167, R154.reuse, R164, -R167 ;  /* 0x000000a49aa77223 */ /* 0x040fe200000108a7 */
[C---:B------:R-:W-:Y:S01]  /*3b40*/  FFMA.FTZ R165, R154.reuse, R166, -R165 ;  /* 0x000000a69aa57223 */ /* 0x040fe200000108a5 */
[C---:B------:R-:W-:Y:S01]  /*3b50*/  FFMA.FTZ R164, R154.reuse, R170, R169 ;  /* 0x000000aa9aa47223 */ /* 0x040fe200000100a9 */
[----:B------:R-:W-:Y:S01]  /*3b60*/  FFMA.FTZ R157, R154, R168, R157 ;  /* 0x000000a89a9d7223 */ /* 0x000fe2000001009d */
[----:B------:R-:W-:Y:S02]  /*3b70*/  FADD.FTZ R152, R152, R167 ;  /* 0x000000a798987221 */ /* 0x000fe40000010000 */
[----:B------:R-:W-:Y:S01]  /*3b80*/  FADD.FTZ R153, R153, R164 ;  /* 0x000000a499997221 */ /* 0x000fe20000010000 */
[----:B------:R-:W-:-:S07]  /*3b90*/  MOV R154, R165 ;  /* 0x000000a5009a7202 */ /* 0x000fce0000000f00 */
.L_x_17867:
[----:B------:R-:W-:Y:S05]  /*3ba0*/  BSYNC B0 ;  /* 0x0000000000007941 */ /* 0x000fea0003800000 */
.L_x_17866:
[----:B------:R-:W-:Y:S01]  /*3bb0*/  ISETP.GT.U32.AND P5, PT, R158, 0x1b, PT ;  /* 0x0000001b9e00780c */ /* 0x000fe20003fa4070 */
[----:B0-----:R0:W0:Y:S01]  /*3bc0*/  SHFL.DOWN PT, R166, R154, 0x4, 0x1f ;  /* 0x08801f009aa67f89 */ /* 0x00102200000e0000 */
[----:B------:R-:W-:Y:S03]  /*3bd0*/  BSSY B0, `(.L_x_17868) ;  /* 0x0000010000007945 */ /* 0x000fe60003800000 */
[----:B----4-:R4:W0:Y:S04]  /*3be0*/  SHFL.DOWN PT, R168, R157, 0x4, 0x1f ;  /* 0x08801f009da87f89 */ /* 0x01082800000e0000 */
[----:B--2---:R4:W2:Y:S04]  /*3bf0*/  SHFL.DOWN PT, R164, R152, 0x4, 0x1f ;  /* 0x08801f0098a47f89 */ /* 0x0048a800000e0000 */
[----:B---3--:R4:W3:Y:S01]  /*3c00*/  SHFL.DOWN PT, R170, R153, 0x4, 0x1f ;  /* 0x08801f0099aa7f89 */ /* 0x0088e200000e0000 */
[----:B------:R-:W-:Y:S05]  /*3c10*/  @P5 BRA `(.L_x_17869) ;  /* 0x00000000002c5947 */ /* 0x000fea0003800000 */
[C---:B---3--:R-:W-:Y:S01]  /*3c20*/  FMUL.FTZ R167, R157.reuse, R170 ;  /* 0x000000aa9da77220 */ /* 0x048fe20000410000 */
[C---:B0-----:R-:W-:Y:S01]  /*3c30*/  FMUL.FTZ R165, R157.reuse, R168 ;  /* 0x000000a89da57220 */ /* 0x041fe20000410000 */
[C---:B--2---:R-:W-:Y:S01]  /*3c40*/  FMUL.FTZ R169, R157.reuse, R164 ;  /* 0x000000a49da97220 */ /* 0x044fe20000410000 */
[----:B-1--4-:R-:W-:Y:S01]  /*3c50*/  FMUL.FTZ R157, R157, R166 ;  /* 0x000000a69d9d7220 */ /* 0x012fe20000410000 */
[C---:B------:R-:W-:Y:S01]  /*3c60*/  FFMA.FTZ R167, R154.reuse, R164, -R167 ;  /* 0x000000a49aa77223 */ /* 0x040fe200000108a7 */
[C---:B------:R-:W-:Y:S01]  /*3c70*/  FFMA.FTZ R165, R154.reuse, R166, -R165 ;  /* 0x000000a69aa57223 */ /* 0x040fe200000108a5 */
[C---:B------:R-:W-:Y:S01]  /*3c80*/  FFMA.FTZ R164, R154.reuse, R170, R169 ;  /* 0x000000aa9aa47223 */ /* 0x040fe200000100a9 */
[----:B------:R-:W-:Y:S01]  /*3c90*/  FFMA.FTZ R157, R154, R168, R157 ;  /* 0x000000a89a9d7223 */ /* 0x000fe2000001009d */
[----:B------:R-:W-:Y:S02]  /*3ca0*/  FADD.FTZ R152, R152, R167 ;  /* 0x000000a798987221 */ /* 0x000fe40000010000 */
[----:B------:R-:W-:Y:S01]  /*3cb0*/  FADD.FTZ R153, R153, R164 ;  /* 0x000000a499997221 */ /* 0x000fe20000010000 */
[----:B------:R-:W-:-:S07]  /*3cc0*/  MOV R154, R165 ;  /* 0x000000a5009a7202 */ /* 0x000fce0000000f00 */
.L_x_17869:
[----:B------:R-:W-:Y:S05]  /*3cd0*/  BSYNC B0 ;  /* 0x0000000000007941 */ /* 0x000fea0003800000 */
.L_x_17868:
[----:B------:R-:W-:Y:S01]  /*3ce0*/  ISETP.GT.U32.AND P5, PT, R158, 0x17, PT ;  /* 0x000000179e00780c */ /* 0x000fe20003fa4070 */
[----:B0-----:R0:W0:Y:S01]  /*3cf0*/  SHFL.DOWN PT, R166, R154, 0x8, 0x1f ;  /* 0x09001f009aa67f89 */ /* 0x00102200000e0000 */
[----:B------:R-:W-:Y:S03]  /*3d00*/  BSSY B0, `(.L_x_17870) ;  /* 0x0000010000007945 */ /* 0x000fe60003800000 */
[----:B------:R0:W0:Y:S04]  /*3d10*/  SHFL.DOWN PT, R168, R157, 0x8, 0x1f ;  /* 0x09001f009da87f89 */ /* 0x00002800000e0000 */
[----:B--2---:R2:W0:Y:S04]  /*3d20*/  SHFL.DOWN PT, R164, R152, 0x8, 0x1f ;  /* 0x09001f0098a47f89 */ /* 0x00442800000e0000 */
[----:B---3--:R2:W3:Y:S01]  /*3d30*/  SHFL.DOWN PT, R170, R153, 0x8, 0x1f ;  /* 0x09001f0099aa7f89 */ /* 0x0084e200000e0000 */
[----:B------:R-:W-:Y:S05]  /*3d40*/  @P5 BRA `(.L_x_17871) ;  /* 0x00000000002c5947 */ /* 0x000fea0003800000 */
[C---:B---3--:R-:W-:Y:S01]  /*3d50*/  FMUL.FTZ R167, R157.reuse, R170 ;  /* 0x000000aa9da77220 */ /* 0x048fe20000410000 */
[C---:B0-----:R-:W-:Y:S01]  /*3d60*/  FMUL.FTZ R165, R157.reuse, R168 ;  /* 0x000000a89da57220 */ /* 0x041fe20000410000 */
[C---:B------:R-:W-:Y:S01]  /*3d70*/  FMUL.FTZ R169, R157.reuse, R164 ;  /* 0x000000a49da97220 */ /* 0x040fe20000410000 */
[----:B-1--4-:R-:W-:Y:S01]  /*3d80*/  FMUL.FTZ R157, R157, R166 ;  /* 0x000000a69d9d7220 */ /* 0x012fe20000410000 */
[C---:B------:R-:W-:Y:S01]  /*3d90*/  FFMA.FTZ R167, R154.reuse, R164, -R167 ;  /* 0x000000a49aa77223 */ /* 0x040fe200000108a7 */
[C---:B------:R-:W-:Y:S01]  /*3da0*/  FFMA.FTZ R165, R154.reuse, R166, -R165 ;  /* 0x000000a69aa57223 */ /* 0x040fe200000108a5 */
[C---:B------:R-:W-:Y:S01]  /*3db0*/  FFMA.FTZ R164, R154.reuse, R170, R169 ;  /* 0x000000aa9aa47223 */ /* 0x040fe200000100a9 */
[----:B------:R-:W-:Y:S01]  /*3dc0*/  FFMA.FTZ R157, R154, R168, R157 ;  /* 0x000000a89a9d7223 */ /* 0x000fe2000001009d */
[----:B--2---:R-:W-:Y:S02]  /*3dd0*/  FADD.FTZ R152, R152, R167 ;  /* 0x000000a798987221 */ /* 0x004fe40000010000 */
[----:B------:R-:W-:Y:S01]  /*3de0*/  FADD.FTZ R153, R153, R164 ;  /* 0x000000a499997221 */ /* 0x000fe20000010000 */
[----:B------:R-:W-:-:S07]  /*3df0*/  MOV R154, R165 ;  /* 0x000000a5009a7202 */ /* 0x000fce0000000f00 */
.L_x_17871:
[----:B------:R-:W-:Y:S05]  /*3e00*/  BSYNC B0 ;  /* 0x0000000000007941 */ /* 0x000fea0003800000 */
.L_x_17870:
[----:B------:R-:W-:Y:S01]  /*3e10*/  ISETP.GT.U32.AND P5, PT, R158, 0xf, PT ;  /* 0x0000000f9e00780c */ /* 0x000fe20003fa4070 */
[----:B0-----:R0:W0:Y:S01]  /*3e20*/  SHFL.DOWN PT, R166, R154, 0x10, 0x1f ;  /* 0x0a001f009aa67f89 */ /* 0x00102200000e0000 */
[----:B------:R-:W-:Y:S03]  /*3e30*/  BSSY B0, `(.L_x_17872) ;  /* 0x0000010000007945 */ /* 0x000fe60003800000 */
[----:B------:R0:W0:Y:S04]  /*3e40*/  SHFL.DOWN PT, R168, R157, 0x10, 0x1f ;  /* 0x0a001f009da87f89 */ /* 0x00002800000e0000 */
[----:B------:R0:W0:Y:S04]  /*3e50*/  SHFL.DOWN PT, R164, R152, 0x10, 0x1f ;  /* 0x0a001f0098a47f89 */ /* 0x00002800000e0000 */
[----:B---3--:R3:W0:Y:S01]  /*3e60*/  SHFL.DOWN PT, R170, R153, 0x10, 0x1f ;  /* 0x0a001f0099aa7f89 */ /* 0x00862200000e0000 */
[----:B------:R-:W-:Y:S05]  /*3e70*/  @P5 BRA `(.L_x_17873) ;  /* 0x00000000002c5947 */ /* 0x000fea0003800000 */
[C---:B0-----:R-:W-:Y:S01]  /*3e80*/  FMUL.FTZ R167, R157.reuse, R170 ;  /* 0x000000aa9da77220 */ /* 0x041fe20000410000 */
[C---:B------:R-:W-:Y:S01]  /*3e90*/  FMUL.FTZ R165, R157.reuse, R168 ;  /* 0x000000a89da57220 */ /* 0x040fe20000410000 */
[C---:B------:R-:W-:Y:S01]  /*3ea0*/  FMUL.FTZ R169, R157.reuse, R164 ;  /* 0x000000a49da97220 */ /* 0x040fe20000410000 */
[----:B-1--4-:R-:W-:Y:S01]  /*3eb0*/  FMUL.FTZ R157, R157, R166 ;  /* 0x000000a69d9d7220 */ /* 0x012fe20000410000 */
[C---:B------:R-:W-:Y:S01]  /*3ec0*/  FFMA.FTZ R167, R154.reuse, R164, -R167 ;  /* 0x000000a49aa77223 */ /* 0x040fe200000108a7 */
[C---:B------:R-:W-:Y:S01]  /*3ed0*/  FFMA.FTZ R165, R154.reuse, R166, -R165 ;  /* 0x000000a69aa57223 */ /* 0x040fe200000108a5 */
[C---:B------:R-:W-:Y:S01]  /*3ee0*/  FFMA.FTZ R164, R154.reuse, R170, R169 ;  /* 0x000000aa9aa47223 */ /* 0x040fe200000100a9 */
[----:B------:R-:W-:Y:S01]  /*3ef0*/  FFMA.FTZ R157, R154, R168, R157 ;  /* 0x000000a89a9d7223 */ /* 0x000fe2000001009d */
[----:B--2---:R-:W-:Y:S02]  /*3f00*/  FADD.FTZ R152, R152, R167 ;  /* 0x000000a798987221 */ /* 0x004fe40000010000 */
[----:B---3--:R-:W-:Y:S01]  /*3f10*/  FADD.FTZ R153, R153, R164 ;  /* 0x000000a499997221 */ /* 0x008fe20000010000 */
[----:B------:R-:W-:-:S07]  /*3f20*/  MOV R154, R165 ;  /* 0x000000a5009a7202 */ /* 0x000fce0000000f00 */
.L_x_17873:
[----:B------:R-:W-:Y:S05]  /*3f30*/  BSYNC B0 ;  /* 0x0000000000007941 */ /* 0x000fea0003800000 */
.L_x_17872:
[----:B0-----:R-:W-:Y:S01]  /*3f40*/  SHFL.DOWN PT, R164, R157, 0x1, 0x1f ;  /* 0x08201f009da47f89 */ /* 0x001fe200000e0000 */
[----:B------:R-:W-:Y:S01]  /*3f50*/  ISETP.NE.AND P5, PT, R72, RZ, PT ;  /* 0x000000ff4800720c */ /* 0x000fe20003fa5270 */
[----:B------:R-:W-:Y:S02]  /*3f60*/  BSSY B0, `(.L_x_17874) ;  /* 0x00000af000007945 */ /* 0x000fe40003800000 */
[----:B------:R-:W0:Y:S04]  /*3f70*/  SHFL.IDX PT, R167, R23, RZ, 0x1f ;  /* 0x00001fff17a77589 */ /* 0x000e2800000e0000 */
[----:B------:R-:W5:Y:S04]  /*3f80*/  SHFL.IDX PT, R166, R22, RZ, 0x1f ;  /* 0x00001fff16a67589 */ /* 0x000f6800000e0000 */
[----:B------:R-:W3:Y:S04]  /*3f90*/  SHFL.DOWN PT, R168, R154, 0x1, 0x1f ;  /* 0x08201f009aa87f89 */ /* 0x000ee800000e0000 */
[----:B------:R-:W3:Y:S04]  /*3fa0*/  SHFL.DOWN PT, R170, R152, 0x1, 0x1f ;  /* 0x08201f0098aa7f89 */ /* 0x000ee800000e0000 */
[----:B------:R-:W3:Y:S04]  /*3fb0*/  SHFL.DOWN PT, R169, R153, 0x1, 0x1f ;  /* 0x08201f0099a97f89 */ /* 0x000ee800000e0000 */
[----:B-1--4-:R-:W1:Y:S01]  /*3fc0*/  SHFL.IDX PT, R157, R157, RZ, 0x1f ;  /* 0x00001fff9d9d7589 */ /* 0x012e6200000e0000 */
[----:B0-----:R-:W-:-:S03]  /*3fd0*/  @P4 FMUL.FTZ R165, R164, R167 ;  /* 0x000000a7a4a54220 */ /* 0x001fc60000410000 */
[----:B------:R-:W0:Y:S01]  /*3fe0*/  SHFL.IDX PT, R154, R154, RZ, 0x1f ;  /* 0x00001fff9a9a7589 */ /* 0x000e2200000e0000 */
[----:B-----5:R-:W-:-:S03]  /*3ff0*/  @P4 FMUL.FTZ R164, R164, R166 ;  /* 0x000000a6a4a44220 */ /* 0x020fc60000410000 */
[----:B--2---:R-:W2:Y:S01]  /*4000*/  SHFL.IDX PT, R152, R152, RZ, 0x1f ;  /* 0x00001fff98987589 */ /* 0x004ea200000e0000 */
[C---:B---3--:R-:W-:Y:S01]  /*4010*/  @P4 FFMA.FTZ R165, R168.reuse, R166, -R165 ;  /* 0x000000a6a8a54223 */ /* 0x048fe200000108a5 */
[----:B------:R-:W-:Y:S02]  /*4020*/  @P4 FFMA.FTZ R164, R168, R167, R164 ;  /* 0x000000a7a8a44223 */ /* 0x000fe400000100a4 */
[----:B------:R-:W3:Y:S01]  /*4030*/  SHFL.IDX PT, R153, R153, RZ, 0x1f ;  /* 0x00001fff99997589 */ /* 0x000ee200000e0000 */
[----:B------:R-:W-:Y:S01]  /*4040*/  @P4 FADD.FTZ R166, R170, R165 ;  /* 0x000000a5aaa64221 */ /* 0x000fe20000010000 */
[CC--:B------:R-:W-:Y:S01]  /*4050*/  FMUL.FTZ R165, R3.reuse, R156.reuse ;  /* 0x0000009c03a57220 */ /* 0x0c0fe20000410000 */
[-C--:B------:R-:W-:Y:S01]  /*4060*/  FMUL.FTZ R3, R3, R155.reuse ;  /* 0x0000009b03037220 */ /* 0x080fe20000410000 */
[----:B------:R-:W-:Y:S02]  /*4070*/  @P4 FADD.FTZ R167, R169, R164 ;  /* 0x000000a4a9a74221 */ /* 0x000fe40000010000 */
[C---:B------:R-:W-:Y:S01]  /*4080*/  FFMA.FTZ R164, R2.reuse, R155, R165 ;  /* 0x0000009b02a47223 */ /* 0x040fe200000100a5 */
[----:B------:R-:W-:-:S03]  /*4090*/  FFMA.FTZ R2, R2, R156, -R3 ;  /* 0x0000009c02027223 */ /* 0x000fc60000010803 */
[----:B------:R-:W-:Y:S01]  /*40a0*/  FADD.FTZ R3, R141, R164 ;  /* 0x000000a48d037221 */ /* 0x000fe20000010000 */
[----:B------:R-:W-:Y:S01]  /*40b0*/  FADD.FTZ R165, R139, R2 ;  /* 0x000000028ba57221 */ /* 0x000fe20000010000 */
[----:B------:R-:W-:Y:S02]  /*40c0*/  FMUL.FTZ R141, R4, R123 ;  /* 0x0000007b048d7220 */ /* 0x000fe40000410000 */
[C---:B------:R-:W-:Y:S01]  /*40d0*/  FMUL.FTZ R139, R132.reuse, R3 ;  /* 0x00000003848b7220 */ /* 0x040fe20000410000 */
[-C--:B------:R-:W-:Y:S01]  /*40e0*/  FMUL.FTZ R156, R132, R165.reuse ;  /* 0x000000a5849c7220 */ /* 0x080fe20000410000 */
[-C--:B------:R-:W-:Y:S02]  /*40f0*/  FFMA.FTZ R155, R0, R165.reuse, RZ ;  /* 0x000000a5009b7223 */ /* 0x080fe400000100ff */
[C---:B------:R-:W-:Y:S01]  /*4100*/  FFMA.FTZ R2, R130.reuse, R165, -R139 ;  /* 0x000000a582027223 */ /* 0x040fe2000001088b */
[----:B------:R-:W-:-:S03]  /*4110*/  FFMA.FTZ R139, R130, R3, R156 ;  /* 0x00000003828b7223 */ /* 0x000fc6000001009c */
[C---:B------:R-:W-:Y:S01]  /*4120*/  FFMA.FTZ R140, R5.reuse, R140, R2 ;  /* 0x0000008c058c7223 */ /* 0x040fe20000010002 */
[----:B------:R-:W-:Y:S01]  /*4130*/  FFMA.FTZ R168, R5, R138, R139 ;  /* 0x0000008a05a87223 */ /* 0x000fe2000001008b */
[-C--:B------:R-:W-:Y:S01]  /*4140*/  FFMA.FTZ R138, R122, -R141.reuse, R165 ;  /* 0x8000008d7a8a7223 */ /* 0x080fe200000100a5 */
[----:B------:R-:W-:Y:S01]  /*4150*/  FFMA.FTZ R139, R124, -R141, R3 ;  /* 0x8000008d7c8b7223 */ /* 0x000fe20000010003 */
[----:B------:R-:W-:Y:S01]  /*4160*/  FFMA.FTZ R141, R0, -R3, RZ ;  /* 0x80000003008d7223 */ /* 0x000fe200000100ff */
[----:B------:R-:W-:Y:S01]  /*4170*/  FMUL.FTZ R3, R135, R168 ;  /* 0x000000a887037220 */ /* 0x000fe20000410000 */
[----:B------:R-:W-:Y:S01]  /*4180*/  FMUL.FTZ R2, R5, R116 ;  /* 0x0000007405027220 */ /* 0x000fe20000410000 */
[C---:B------:R-:W-:Y:S01]  /*4190*/  FFMA.FTZ R156, R112.reuse, R140, R155 ;  /* 0x0000008c709c7223 */ /* 0x040fe2000001009b */
[----:B------:R-:W-:Y:S01]  /*41a0*/  FFMA.FTZ R164, R112, -R168, R141 ;  /* 0x800000a870a47223 */ /* 0x000fe2000001008d */
[-C--:B------:R-:W-:Y:S01]  /*41b0*/  FMUL.FTZ R155, R135, R140.reuse ;  /* 0x0000008c879b7220 */ /* 0x080fe20000410000 */
[----:B------:R-:W-:Y:S01]  /*41c0*/  FFMA.FTZ R141, R134, R140, -R3 ;  /* 0x0000008c868d7223 */ /* 0x000fe20000010803 */
[-C--:B------:R-:W-:Y:S01]  /*41d0*/  FFMA.FTZ R3, R129, -R2.reuse, R140 ;  /* 0x8000000281037223 */ /* 0x080fe2000001008c */
[-C--:B------:R-:W-:Y:S01]  /*41e0*/  FMUL.FTZ R165, R167, -R65.reuse ;  /* 0x80000041a7a57220 */ /* 0x080fe20000410000 */
[----:B------:R-:W-:Y:S01]  /*41f0*/  FMUL.FTZ R140, R166, -R65 ;  /* 0x80000041a68c7220 */ /* 0x000fe20000410000 */
[----:B------:R-:W-:Y:S01]  /*4200*/  FFMA.FTZ R65, R127, -R2, R168 ;  /* 0x800000027f417223 */ /* 0x000fe200000100a8 */
[----:B------:R-:W-:Y:S01]  /*4210*/  FFMA.FTZ R2, R134, R168, R155 ;  /* 0x000000a886027223 */ /* 0x000fe2000001009b */
[-C--:B------:R-:W-:Y:S01]  /*4220*/  FFMA.FTZ R166, R166, R64.reuse, -R165 ;  /* 0x00000040a6a67223 */ /* 0x080fe200000108a5 */
[----:B------:R-:W-:Y:S01]  /*4230*/  FFMA.FTZ R167, R167, R64, R140 ;  /* 0x00000040a7a77223 */ /* 0x000fe2000001008c */
[C---:B------:R-:W-:Y:S01]  /*4240*/  FFMA.FTZ R155, R6.reuse, R145, R141 ;  /* 0x00000091069b7223 */ /* 0x040fe2000001008d */
[----:B------:R-:W-:Y:S01]  /*4250*/  FFMA.FTZ R165, R6, R143, R2 ;  /* 0x0000008f06a57223 */ /* 0x000fe20000010002 */
[----:B------:R-:W-:Y:S01]  /*4260*/  FADD.FTZ R151, R151, R166 ;  /* 0x000000a697977221 */ /* 0x000fe20000010000 */
[----:B------:R-:W-:Y:S01]  /*4270*/  FADD.FTZ R150, -R150, R167 ;  /* 0x000000a796967221 */ /* 0x000fe20000010100 */
[C---:B------:R-:W-:Y:S01]  /*4280*/  FMUL.FTZ R143, R137.reuse, R155 ;  /* 0x0000009b898f7220 */ /* 0x040fe20000410000 */
[----:B------:R-:W-:Y:S01]  /*4290*/  FMUL.FTZ R141, R137, R165 ;  /* 0x000000a5898d7220 */ /* 0x000fe20000410000 */
[----:B------:R-:W-:Y:S01]  /*42a0*/  FFMA.FTZ R166, R113, R155, R156 ;  /* 0x0000009b71a67223 */ /* 0x000fe2000001009c */
[----:B------:R-:W-:Y:S01]  /*42b0*/  FMUL.FTZ R145, R6, R125 ;  /* 0x0000007d06917220 */ /* 0x000fe20000410000 */
[C---:B------:R-:W-:Y:S01]  /*42c0*/  FFMA.FTZ R143, R136.reuse, R165, R143 ;  /* 0x000000a5888f7223 */ /* 0x040fe2000001008f */
[C---:B------:R-:W-:Y:S01]  /*42d0*/  FFMA.FTZ R2, R136.reuse, R155, -R141 ;  /* 0x0000009b88027223 */ /* 0x040fe2000001088d */
[C---:B------:R-:W-:Y:S01]  /*42e0*/  FMUL.FTZ R141, R137.reuse, -R150 ;  /* 0x80000096898d7220 */ /* 0x040fe20000410000 */
[-C--:B------:R-:W-:Y:S01]  /*42f0*/  FMUL.FTZ R137, R137, -R151.reuse ;  /* 0x8000009789897220 */ /* 0x080fe20000410000 */
[C---:B------:R-:W-:Y:S01]  /*4300*/  FFMA.FTZ R144, R7.reuse, R144, R143 ;  /* 0x0000009007907223 */ /* 0x040fe2000001008f */
[C---:B------:R-:W-:Y:S01]  /*4310*/  FFMA.FTZ R156, R7.reuse, R142, R2 ;  /* 0x0000008e079c7223 */ /* 0x040fe20000010002 */
        /* <DEDUP_REMOVED lines=8> */
[CC--:B------:R-:W-:Y:S01]  /*43a0*/  FMUL.FTZ R143, R135.reuse, -R147.reuse ;  /* 0x80000093878f7220 */ /* 0x0c0fe20000410000 */
[----:B------:R-:W-:Y:S01]  /*43b0*/  FMUL.FTZ R2, R135, -R146 ;  /* 0x8000009287027220 */ /* 0x000fe20000410000 */
[C---:B------:R-:W-:Y:S01]  /*43c0*/  FMUL.FTZ R145, R114.reuse, R144 ;  /* 0x0000009072917220 */ /* 0x040fe20000410000 */
[----:B------:R-:W-:Y:S01]  /*43d0*/  FMUL.FTZ R141, R114, R156 ;  /* 0x0000009c728d7220 */ /* 0x000fe20000410000 */
[C---:B------:R-:W-:Y:S01]  /*43e0*/  FFMA.FTZ R144, R134.reuse, R146, R143 ;  /* 0x0000009286907223 */ /* 0x040fe2000001008f */
[----:B------:R-:W-:Y:S01]  /*43f0*/  FFMA.FTZ R135, R134, R147, -R2 ;  /* 0x0000009386877223 */ /* 0x000fe20000010802 */
[----:B------:R-:W-:Y:S01]  /*4400*/  FFMA.FTZ R164, R113, -R165, R164 ;  /* 0x800000a571a47223 */ /* 0x000fe200000100a4 */
[----:B------:R-:W-:Y:S01]  /*4410*/  FFMA.FTZ R136, R131, -R142, R156 ;  /* 0x8000008e83887223 */ /* 0x000fe2000001009c */
[----:B------:R-:W-:Y:S01]  /*4420*/  FADD.FTZ R149, -R149, R144 ;  /* 0x0000009095957221 */ /* 0x000fe20000010100 */
[----:B------:R-:W-:Y:S01]  /*4430*/  FADD.FTZ R135, R148, R135 ;  /* 0x0000008794877221 */ /* 0x000fe20000010000 */
[----:B------:R-:W-:Y:S01]  /*4440*/  FADD.FTZ R142, R166, R141 ;  /* 0x0000008da68e7221 */ /* 0x000fe20000010000 */
[----:B------:R-:W-:Y:S01]  /*4450*/  FADD.FTZ R141, R164, -R145 ;  /* 0x80000091a48d7221 */ /* 0x000fe20000010000 */
[C---:B------:R-:W-:Y:S01]  /*4460*/  FMUL.FTZ R145, R132.reuse, -R149 ;  /* 0x8000009584917220 */ /* 0x040fe20000410000 */
[----:B------:R-:W-:Y:S01]  /*4470*/  FMUL.FTZ R132, R132, -R135 ;  /* 0x8000008784847220 */ /* 0x000fe20000410000 */
[CC--:B-1----:R-:W-:Y:S01]  /*4480*/  FMUL.FTZ R2, R157.reuse, R22.reuse ;  /* 0x000000169d027220 */ /* 0x0c2fe20000410000 */
[C---:B------:R-:W-:Y:S01]  /*4490*/  FMUL.FTZ R143, R157.reuse, R23 ;  /* 0x000000179d8f7220 */ /* 0x040fe20000410000 */
[C---:B------:R-:W-:Y:S01]  /*44a0*/  FFMA.FTZ R145, R130.reuse, R135, -R145 ;  /* 0x0000008782917223 */ /* 0x040fe20000010891 */
[----:B------:R-:W-:Y:S01]  /*44b0*/  FFMA.FTZ R132, R130, R149, R132 ;  /* 0x0000009582847223 */ /* 0x000fe20000010084 */
[C---:B0-----:R-:W-:Y:S01]  /*44c0*/  FFMA.FTZ R134, R154.reuse, R23, R2 ;  /* 0x000000179a867223 */ /* 0x041fe20000010002 */
[----:B------:R-:W-:Y:S01]  /*44d0*/  FMUL.FTZ R23, R157, R21 ;  /* 0x000000159d177220 */ /* 0x000fe20000410000 */
[----:B------:R-:W-:Y:S01]  /*44e0*/  FFMA.FTZ R143, R154, R22, -R143 ;  /* 0x000000169a8f7223 */ /* 0x000fe2000001088f */
[----:B------:R-:W-:Y:S01]  /*44f0*/  FADD.FTZ R111, -R111, R132 ;  /* 0x000000846f6f7221 */ /* 0x000fe20000010100 */
[----:B------:R-:W-:Y:S01]  /*4500*/  FADD.FTZ R110, R110, R145 ;  /* 0x000000916e6e7221 */ /* 0x000fe20000010000 */
[-C--:B------:R-:W-:Y:S01]  /*4510*/  FMUL.FTZ R2, R157, R20.reuse ;  /* 0x000000149d027220 */ /* 0x080fe20000410000 */
[----:B------:R-:W-:Y:S01]  /*4520*/  FFMA.FTZ R20, R154, R20, -R23 ;  /* 0x000000149a147223 */ /* 0x000fe20000010817 */
[----:B------:R-:W-:Y:S01]  /*4530*/  FMUL.FTZ R145, R123, R111 ;  /* 0x0000006f7b917220 */ /* 0x000fe20000410000 */
[----:B--2---:R-:W-:Y:S01]  /*4540*/  FADD.FTZ R22, R152, R143 ;  /* 0x0000008f98167221 */ /* 0x004fe20000010000 */
[----:B---3--:R-:W-:Y:S01]  /*4550*/  FADD.FTZ R23, R153, R134 ;  /* 0x0000008699177221 */ /* 0x008fe20000010000 */
[----:B------:R-:W-:Y:S01]  /*4560*/  FFMA.FTZ R21, R154, R21, R2 ;  /* 0x000000159a157223 */ /* 0x000fe20000010002 */
[----:B------:R-:W-:Y:S01]  /*4570*/  LEA.HI.SX32 R165, R83, R83, 0x1b ;  /* 0x0000005353a57211 */ /* 0x000fe200078fdaff */
[----:B------:R-:W-:Y:S01]  /*4580*/  FMUL.FTZ R143, R123, R110 ;  /* 0x0000006e7b8f7220 */ /* 0x000fe20000410000 */
[-C--:B------:R-:W-:Y:S01]  /*4590*/  @!P5 LEA R148, R115, R108.reuse, 0x4 ;  /* 0x0000006c7394d211 */ /* 0x080fe200078e20ff */
[----:B------:R-:W-:Y:S01]  /*45a0*/  FMUL.FTZ R153, R139, R145 ;  /* 0x000000918b997220 */ /* 0x000fe20000410000 */
[----:B------:R-:W-:Y:S01]  /*45b0*/  LEA R165, R165, R108, 0x2 ;  /* 0x0000006ca5a57211 */ /* 0x000fe200078e10ff */
[----:B------:R-:W-:Y:S01]  /*45c0*/  FMUL.FTZ R2, R4, R143 ;  /* 0x0000008f04027220 */ /* 0x000fe20000410000 */
[----:B------:R-:W-:Y:S01]  /*45d0*/  FMUL.FTZ R132, R116, R149 ;  /* 0x0000009574847220 */ /* 0x000fe20000410000 */
[-C--:B------:R-:W-:Y:S01]  /*45e0*/  FFMA.FTZ R153, R138, R143.reuse, R153 ;  /* 0x0000008f8a997223 */ /* 0x080fe20000010099 */
[----:B------:R-:W-:Y:S01]  /*45f0*/  @!P5 STS.128 [R148+0x1d90], R20 ;  /* 0x001d90149400d388 */ /* 0x000fe20000000c00 */
[----:B------:R-:W-:Y:S01]  /*4600*/  FMUL.FTZ R143, R139, R143 ;  /* 0x0000008f8b8f7220 */ /* 0x000fe20000410000 */
[----:B------:R-:W-:Y:S01]  /*4610*/  FMUL.FTZ R130, R116, R135 ;  /* 0x0000008774827220 */ /* 0x000fe20000410000 */
[----:B------:R-:W-:Y:S01]  /*4620*/  FMUL.FTZ R134, R65, R132 ;  /* 0x0000008441867220 */ /* 0x000fe20000410000 */
[----:B------:R0:W-:Y:S01]  /*4630*/  STS [R165+0x420], R2 ;  /* 0x00042002a5007388 */ /* 0x0001e20000000800 */
[-C--:B------:R-:W-:Y:S01]  /*4640*/  FMUL.FTZ R155, R4, R145.reuse ;  /* 0x00000091049b7220 */ /* 0x080fe20000410000 */
[----:B------:R-:W-:Y:S01]  /*4650*/  FFMA.FTZ R143, R138, R145, -R143 ;  /* 0x000000918a8f7223 */ /* 0x000fe2000001088f */
[----:B------:R-:W-:Y:S01]  /*4660*/  FMUL.FTZ R145, R125, R146 ;  /* 0x000000927d917220 */ /* 0x000fe20000410000 */
[-C--:B------:R-:W-:Y:S01]  /*4670*/  FMUL.FTZ R144, R65, R130.reuse ;  /* 0x0000008241907220 */ /* 0x080fe20000410000 */
[-C--:B------:R-:W-:Y:S01]  /*4680*/  FFMA.FTZ R134, R3, R130.reuse, R134 ;  /* 0x0000008203867223 */ /* 0x080fe20000010086 */
[----:B------:R-:W-:Y:S01]  /*4690*/  FMUL.FTZ R157, R5, R130 ;  /* 0x00000082059d7220 */ /* 0x000fe20000410000 */
[----:B------:R1:W-:Y:S01]  /*46a0*/  STS [R90+0x4], R155 ;  /* 0x0000049b5a007388 */ /* 0x0003e20000000800 */
[-C--:B------:R-:W-:Y:S01]  /*46b0*/  FFMA.FTZ R144, R3, R132.reuse, -R144 ;  /* 0x0000008403907223 */ /* 0x080fe20000010890 */
[----:B------:R-:W-:Y:S01]  /*46c0*/  FADD.FTZ R153, RZ, R153 ;  /* 0x00000099ff997221 */ /* 0x000fe20000010000 */
[----:B0-----:R-:W-:Y:S01]  /*46d0*/  FMUL.FTZ R165, R140, R145 ;  /* 0x000000918ca57220 */ /* 0x001fe20000410000 */
[----:B------:R-:W-:Y:S01]  /*46e0*/  STS [R90+0x8], R157 ;  /* 0x0000089d5a007388 */ /* 0x000fe20000000800 */
[----:B------:R-:W-:Y:S01]  /*46f0*/  FMUL.FTZ R23, R125, R147 ;  /* 0x000000937d177220 */ /* 0x000fe20000410000 */
[----:B------:R-:W-:Y:S01]  /*4700*/  FMUL.FTZ R21, R5, R132 ;  /* 0x0000008405157220 */ /* 0x000fe20000410000 */
[C---:B------:R-:W-:Y:S01]  /*4710*/  FMUL.FTZ R20, R120.reuse, R151 ;  /* 0x0000009778147220 */ /* 0x040fe20000410000 */
[----:B------:R-:W-:Y:S01]  /*4720*/  FMUL.FTZ R22, R120, R150 ;  /* 0x0000009678167220 */ /* 0x000fe20000410000 */
[-C--:B------:R-:W-:Y:S01]  /*4730*/  FMUL.FTZ R2, R140, R23.reuse ;  /* 0x000000178c027220 */ /* 0x080fe20000410000 */
[-C--:B------:R-:W-:Y:S01]  /*4740*/  FFMA.FTZ R165, R64, R23.reuse, R165 ;  /* 0x0000001740a57223 */ /* 0x080fe200000100a5 */
[----:B------:R0:W-:Y:S01]  /*4750*/  STS [R90+0xc], R21 ;  /* 0x00000c155a007388 */ /* 0x0001e20000000800 */
[----:B------:R-:W-:Y:S01]  /*4760*/  FMUL.FTZ R23, R6, R23 ;  /* 0x0000001706177220 */ /* 0x000fe20000410000 */
[----:B------:R-:W-:Y:S01]  /*4770*/  FFMA.FTZ R130, R64, R145, -R2 ;  /* 0x0000009140827223 */ /* 0x000fe20000010802 */
[----:B------:R-:W-:Y:S01]  /*4780*/  IADD3 R2, -R24, R119, RZ ;  /* 0x0000007718027210 */ /* 0x000fe20007ffe1ff */
[----:B------:R-:W-:Y:S01]  /*4790*/  FMUL.FTZ R145, R6, R145 ;  /* 0x0000009106917220 */ /* 0x000fe20000410000 */
[----:B-1----:R-:W-:Y:S01]  /*47a0*/  FMUL.FTZ R155, R7, R20 ;  /* 0x00000014079b7220 */ /* 0x002fe20000410000 */
[C---:B------:R-:W-:Y:S01]  /*47b0*/  FMUL.FTZ R167, R137.reuse, R22 ;  /* 0x0000001689a77220 */ /* 0x040fe20000410000 */
[----:B------:R-:W-:Y:S01]  /*47c0*/  LEA R148, R2, -R72, 0x1 ;  /* 0x8000004802947211 */ /* 0x000fe200078e08ff */
[----:B------:R-:W-:Y:S01]  /*47d0*/  STS [R90+0x10], R23 ;  /* 0x000010175a007388 */ /* 0x000fe20000000800 */
[----:B------:R-:W-:Y:S01]  /*47e0*/  FADD.FTZ R143, RZ, R143 ;  /* 0x0000008fff8f7221 */ /* 0x000fe20000010000 */
[-C--:B0-----:R-:W-:Y:S01]  /*47f0*/  FMUL.FTZ R21, R137, R20.reuse ;  /* 0x0000001489157220 */ /* 0x081fe20000410000 */
[----:B------:R-:W-:Y:S01]  /*4800*/  ISETP.GE.AND P4, PT, R148, 0x1, PT ;  /* 0x000000019400780c */ /* 0x000fe20003f86270 */
[----:B------:R0:W-:Y:S01]  /*4810*/  STS [R90+0x14], R145 ;  /* 0x000014915a007388 */ /* 0x0001e20000000800 */
[C---:B------:R-:W-:Y:S01]  /*4820*/  FFMA.FTZ R167, R136.reuse, R20, R167 ;  /* 0x0000001488a77223 */ /* 0x040fe200000100a7 */
[-C--:B------:R-:W-:Y:S01]  /*4830*/  FFMA.FTZ R157, R136, R22.reuse, -R21 ;  /* 0x00000016889d7223 */ /* 0x080fe20000010815 */
[----:B------:R-:W-:Y:S01]  /*4840*/  FMUL.FTZ R21, R7, R22 ;  /* 0x0000001607157220 */ /* 0x000fe20000410000 */
[----:B------:R1:W-:Y:S01]  /*4850*/  STS [R90+0x18], R155 ;  /* 0x0000189b5a007388 */ /* 0x0003e20000000800 */
[----:B------:R-:W-:Y:S01]  /*4860*/  FADD.FTZ R134, R153, R134 ;  /* 0x0000008699867221 */ /* 0x000fe20000010000 */
[----:B------:R-:W-:-:S02]  /*4870*/  FADD.FTZ R143, R143, R144 ;  /* 0x000000908f8f7221 */ /* 0x000fc40000010000 */
[----:B------:R1:W-:Y:S01]  /*4880*/  STS [R90+0x1c], R21 ;  /* 0x00001c155a007388 */ /* 0x0003e20000000800 */
[----:B0-----:R-:W-:Y:S01]  /*4890*/  IADD3 R145, R72, 0x20, RZ ;  /* 0x0000002048917810 */ /* 0x001fe20007ffe0ff */
[----:B------:R-:W-:Y:S06]  /*48a0*/  BAR.SYNC.DEFER_BLOCKING 0x0 ;  /* 0x0000000000007b1d */ /* 0x000fec0000010000 */
[----:B------:R-:W-:Y:S05]  /*48b0*/  @!P4 BRA `(.L_x_17875) ;  /* 0x000000000064c947 */ /* 0x000fea0003800000 */
[----:B------:R-:W-:Y:S01]  /*48c0*/  IMAD R153, R107, UR24, RZ ;  /* 0x000000186b997c24 */ /* 0x000fe2000f8e02ff */
[--C-:B------:R-:W-:Y:S01]  /*48d0*/  SHF.R.U32.HI R132, RZ, 0x1, R47.reuse ;  /* 0x00000001ff847819 */ /* 0x100fe2000001162f */
[----:B------:R-:W-:Y:S01]  /*48e0*/  IMAD.WIDE.U32 R22, R70, UR24, RZ ;  /* 0x0000001846167c25 */ /* 0x000fe2000f8e00ff */
[----:B-1----:R-:W-:Y:S02]  /*48f0*/  SHF.R.U64 R155, R46, 0x1, R47 ;  /* 0x000000012e9b7819 */ /* 0x002fe4000000122f */
[----:B------:R-:W-:Y:S01]  /*4900*/  LEA R21, R102, 0xffffff00, 0x8 ;  /* 0xffffff0066157811 */ /* 0x000fe200078e40ff */
[----:B------:R-:W-:Y:S02]  /*4910*/  IMAD R153, R70, UR25, R153 ;  /* 0x0000001946997c24 */ /* 0x000fe4000f8e0299 */
        /* <DEDUP_REMOVED lines=8> */
[----:B------:R-:W-:Y:S02]  /*49a0*/  IADD3 R132, R153, R23, RZ ;  /* 0x0000001799847210 */ /* 0x000fe40007ffe0ff */
[----:B------:R-:W-:-:S04]  /*49b0*/  LEA R153, P4, R22, R44, 0x3 ;  /* 0x0000002c16997211 */ /* 0x000fc800078818ff */
[----:B------:R-:W-:Y:S01]  /*49c0*/  LEA.HI.X R132, R22, R45, R132, 0x3, P4 ;  /* 0x0000002d16847211 */ /* 0x000fe200020f1c84 */
[----:B------:R-:W-:-:S05]  /*49d0*/  IMAD.WIDE.U32 R22, R115, UR20, R20 ;  /* 0x0000001473167c25 */ /* 0x000fca000f8e0014 */
[----:B------:R-:W-:Y:S02]  /*49e0*/  IADD3 R21, R23, R155, RZ ;  /* 0x0000009b17157210 */ /* 0x000fe40007ffe0ff */
[----:B------:R-:W-:Y:S02]  /*49f0*/  LEA.HI.SX32 R23, R72, R72, 0x1b ;  /* 0x0000004848177211 */ /* 0x000fe400078fdaff */
[C---:B------:R-:W-:Y:S02]  /*4a00*/  LEA R20, P4, R22.reuse, R153, 0x2 ;  /* 0x0000009916147211 */ /* 0x040fe400078810ff */
[----:B------:R-:W-:Y:S02]  /*4a10*/  LEA R23, R23, R108, 0x2 ;  /* 0x0000006c17177211 */ /* 0x000fe400078e10ff */
[----:B------:R-:W-:-:S04]  /*4a20*/  LEA.HI.X R21, R22, R132, R21, 0x2, P4 ;  /* 0x0000008416157211 */ /* 0x000fc800020f1415 */
[----:B------:R-:W0:Y:S04]  /*4a30*/  LDS R23, [R23+0x420] ;  /* 0x0004200017177984 */ /* 0x000e280000000800 */
[----:B0-----:R0:W-:Y:S02]  /*4a40*/  REDG.E.ADD.F32.FTZ.RN.STRONG.GPU desc[UR10][R20.64], R23 ;  /* 0x00000017140079a6 */ /* 0x0011e4000c10f38a */
.L_x_17875:
[----:B------:R-:W-:Y:S05]  /*4a50*/  BSYNC B0 ;  /* 0x0000000000007941 */ /* 0x000fea0003800000 */
.L_x_17874:
[----:B------:R-:W-:Y:S01]  /*4a60*/  LEA.HI.SX32 R145, R145, R72, 0x1b ;  /* 0x0000004891917211 */ /* 0x000fe200078fdaff */
[----:B------:R-:W-:Y:S01]  /*4a70*/  USHF.L.U64.HI UR7, UR5, 0x2, UR6 ;  /* 0x0000000205077899 */ /* 0x000fe20008010206 */
[----:B------:R-:W-:Y:S01]  /*4a80*/  ISETP.GE.AND P4, PT, R148, 0x21, PT ;  /* 0x000000219400780c */ /* 0x000fe20003f86270 */
[----:B------:R-:W-:Y:S01]  /*4a90*/  USHF.L.U32 UR22, UR5, 0x2, URZ ;  /* 0x0000000205167899 */ /* 0x000fe2000800063f */
[----:B0-----:R-:W-:Y:S01]  /*4aa0*/  LEA R23, R145, R108, 0x2 ;  /* 0x0000006c91177211 */ /* 0x001fe200078e10ff */
[----:B------:R-:W-:Y:S01]  /*4ab0*/  FADD.FTZ R118, R143, R130 ;  /* 0x000000828f767221 */ /* 0x000fe20000010000 */
[----:B-1----:R-:W-:Y:S01]  /*4ac0*/  IADD3 R21, R72, 0x40, RZ ;  /* 0x0000004048157810 */ /* 0x002fe20007ffe0ff */
[----:B------:R-:W-:Y:S01]  /*4ad0*/  IMAD R20, R42, UR7, RZ ;  /* 0x000000072a147c24 */ /* 0x000fe2000f8e02ff */
[----:B------:R-:W-:Y:S01]  /*4ae0*/  BSSY B0, `(.L_x_17876) ;  /* 0x000000b000007945 */ /* 0x000fe20003800000 */
[----:B------:R-:W-:Y:S01]  /*4af0*/  FADD.FTZ R134, R134, R165 ;  /* 0x000000a586867221 */ /* 0x000fe20000010000 */
[----:B------:R-:W0:Y:S01]  /*4b00*/  LDS R23, [R23+0x4a0] ;  /* 0x0004a00017177984 */ /* 0x000e220000000800 */
[----:B------:R-:W-:Y:S01]  /*4b10*/  LEA.HI.SX32 R21, R21, R72, 0x1b ;  /* 0x0000004815157211 */ /* 0x000fe200078fdaff */
[----:B------:R-:W-:Y:S01]  /*4b20*/  FADD.FTZ R118, R118, R157 ;  /* 0x0000009d76767221 */ /* 0x000fe20000010000 */
[----:B------:R-:W-:-:S02]  /*4b30*/  IMAD R143, R43, UR22, R20 ;  /* 0x000000162b8f7c24 */ /* 0x000fc4000f8e0214 */
[----:B------:R-:W-:Y:S01]  /*4b40*/  LEA R22, R21, R108, 0x2 ;  /* 0x0000006c15167211 */ /* 0x000fe200078e10ff */
[----:B------:R-:W-:Y:S06]  /*4b50*/  @!P4 BRA `(.L_x_17877) ;  /* 0x00000000000cc947 */ /* 0x000fec0003800000 */
[----:B------:R-:W-:-:S05]  /*4b60*/  IMAD.WIDE.U32 R20, R42, UR22, R62 ;  /* 0x000000162a147c25 */ /* 0x000fca000f8e003e */
[----:B------:R-:W-:-:S05]  /*4b70*/  IADD3 R21, R21, R143, RZ ;  /* 0x0000008f15157210 */ /* 0x000fca0007ffe0ff */
[----:B0-----:R1:W-:Y:S02]  /*4b80*/  REDG.E.ADD.F32.FTZ.RN.STRONG.GPU desc[UR10][R20.64], R23 ;  /* 0x00000017140079a6 */ /* 0x0013e4000c10f38a */
.L_x_17877:
[----:B------:R-:W-:Y:S05]  /*4b90*/  BSYNC B0 ;  /* 0x0000000000007941 */ /* 0x000fea0003800000 */
.L_x_17876:
[----:B01----:R0:W1:Y:S01]  /*4ba0*/  LDS R23, [R22+0x520] ;  /* 0x0005200016177984 */ /* 0x0030620000000800 */
[----:B------:R-:W-:Y:S01]  /*4bb0*/  ISETP.GE.AND P4, PT, R148, 0x41, PT ;  /* 0x000000419400780c */ /* 0x000fe20003f86270 */
[----:B------:R-:W-:-:S12]  /*4bc0*/  BSSY B0, `(.L_x_17878) ;  /* 0x0000005000007945 */ /* 0x000fd80003800000 */
[----:B------:R-:W-:Y:S05]  /*4bd0*/  @!P4 BRA `(.L_x_17879) ;  /* 0x00000000000cc947 */ /* 0x000fea0003800000 */
[----:B------:R-:W-:-:S05]  /*4be0*/  IMAD.WIDE.U32 R20, R42, UR22, R60 ;  /* 0x000000162a147c25 */ /* 0x000fca000f8e003c */
[----:B------:R-:W-:-:S05]  /*4bf0*/  IADD3 R21, R143, R21, RZ ;  /* 0x000000158f157210 */ /* 0x000fca0007ffe0ff */
[----:B-1----:R2:W-:Y:S02]  /*4c00*/  REDG.E.ADD.F32.FTZ.RN.STRONG.GPU desc[UR10][R20.64], R23 ;  /* 0x00000017140079a6 */ /* 0x0025e4000c10f38a */
.L_x_17879:
[----:B------:R-:W-:Y:S05]  /*4c10*/  BSYNC B0 ;  /* 0x0000000000007941 */ /* 0x000fea0003800000 */
.L_x_17878:
[----:B-12---:R1:W2:Y:S01]  /*4c20*/  LDS R23, [R84+0x5a0] ;  /* 0x0005a00054177984 */ /* 0x0062a20000000800 */
[----:B------:R-:W-:Y:S01]  /*4c30*/  ISETP.GE.AND P4, PT, R148, 0x61, PT ;  /* 0x000000619400780c */ /* 0x000fe20003f86270 */
[----:B------:R-:W-:-:S12]  /*4c40*/  BSSY B0, `(.L_x_17880) ;  /* 0x0000005000007945 */ /* 0x000fd80003800000 */
[----:B------:R-:W-:Y:S05]  /*4c50*/  @!P4 BRA `(.L_x_17881) ;  /* 0x00000000000cc947 */ /* 0x000fea0003800000 */
[----:B------:R-:W-:-:S05]  /*4c60*/  IMAD.WIDE.U32 R20, R42, UR22, R58 ;  /* 0x000000162a147c25 */ /* 0x000fca000f8e003a */
[----:B------:R-:W-:-:S05]  /*4c70*/  IADD3 R21, R143, R21, RZ ;  /* 0x000000158f157210 */ /* 0x000fca0007ffe0ff */
[----:B--2---:R3:W-:Y:S02]  /*4c80*/  REDG.E.ADD.F32.FTZ.RN.STRONG.GPU desc[UR10][R20.64], R23 ;  /* 0x00000017140079a6 */ /* 0x0047e4000c10f38a */
.L_x_17881:
[----:B------:R-:W-:Y:S05]  /*4c90*/  BSYNC B0 ;  /* 0x0000000000007941 */ /* 0x000fea0003800000 */
.L_x_17880:
[----:B--23--:R2:W3:Y:S01]  /*4ca0*/  LDS R23, [R85+0x620] ;  /* 0x0006200055177984 */ /* 0x00c4e20000000800 */
[----:B------:R-:W-:Y:S01]  /*4cb0*/  ISETP.GE.AND P4, PT, R148, 0x81, PT ;  /* 0x000000819400780c */ /* 0x000fe20003f86270 */
[----:B------:R-:W-:-:S12]  /*4cc0*/  BSSY B0, `(.L_x_17882) ;  /* 0x0000005000007945 */ /* 0x000fd80003800000 */
[----:B------:R-:W-:Y:S05]  /*4cd0*/  @!P4 BRA `(.L_x_17883) ;  /* 0x00000000000cc947 */ /* 0x000fea0003800000 */
[----:B------:R-:W-:-:S05]  /*4ce0*/  IMAD.WIDE.U32 R20, R42, UR22, R56 ;  /* 0x000000162a147c25 */ /* 0x000fca000f8e0038 */
[----:B------:R-:W-:-:S05]  /*4cf0*/  IADD3 R21, R143, R21, RZ ;  /* 0x000000158f157210 */ /* 0x000fca0007ffe0ff */
[----:B---3--:R4:W-:Y:S02]  /*4d00*/  REDG.E.ADD.F32.FTZ.RN.STRONG.GPU desc[UR10][R20.64], R23 ;  /* 0x00000017140079a6 */ /* 0x0089e4000c10f38a */
.L_x_17883:
[----:B------:R-:W-:Y:S05]  /*4d10*/  BSYNC B0 ;  /* 0x0000000000007941 */ /* 0x000fea0003800000 */
.L_x_17882:
[----:B---34-:R3:W4:Y:S01]  /*4d20*/  LDS R23, [R86+0x6a0] ;  /* 0x0006a00056177984 */ /* 0x0187220000000800 */
[----:B------:R-:W-:Y:S01]  /*4d30*/  ISETP.GE.AND P4, PT, R148, 0xa1, PT ;  /* 0x000000a19400780c */ /* 0x000fe20003f86270 */
[----:B------:R-:W-:-:S12]  /*4d40*/  BSSY B0, `(.L_x_17884) ;  /* 0x0000005000007945 */ /* 0x000fd80003800000 */
[----:B------:R-:W-:Y:S05]  /*4d50*/  @!P4 BRA `(.L_x_17885) ;  /* 0x00000000000cc947 */ /* 0x000fea0003800000 */
[----:B------:R-:W-:-:S05]  /*4d60*/  IMAD.WIDE.U32 R20, R42, UR22, R54 ;  /* 0x000000162a147c25 */ /* 0x000fca000f8e0036 */
[----:B------:R-:W-:-:S05]  /*4d70*/  IADD3 R21, R143, R21, RZ ;  /* 0x000000158f157210 */ /* 0x000fca0007ffe0ff */
[----:B----4-:R4:W-:Y:S02]  /*4d80*/  REDG.E.ADD.F32.FTZ.RN.STRONG.GPU desc[UR10][R20.64], R23 ;  /* 0x00000017140079a6 */ /* 0x0109e4000c10f38a */
.L_x_17885:
[----:B------:R-:W-:Y:S05]  /*4d90*/  BSYNC B0 ;  /* 0x0000000000007941 */ /* 0x000fea0003800000 */
.L_x_17884:
[----:B----4-:R4:W0:Y:S01]  /*4da0*/  LDS R23, [R88+0x720] ;  /* 0x0007200058177984 */ /* 0x0108220000000800 */
[----:B------:R-:W-:Y:S01]  /*4db0*/  ISETP.GE.AND P4, PT, R148, 0xc1, PT ;  /* 0x000000c19400780c */ /* 0x000fe20003f86270 */
[----:B------:R-:W-:-:S12]  /*4dc0*/  BSSY B0, `(.L_x_17886) ;  /* 0x0000005000007945 */ /* 0x000fd80003800000 */
[----:B------:R-:W-:Y:S05]  /*4dd0*/  @!P4 BRA `(.L_x_17887) ;  /* 0x00000000000cc947 */ /* 0x000fea0003800000 */
[----:B------:R-:W-:-:S05]  /*4de0*/  IMAD.WIDE.U32 R20, R42, UR22, R52 ;  /* 0x000000162a147c25 */ /* 0x000fca000f8e0034 */
[----:B------:R-:W-:-:S05]  /*4df0*/  IADD3 R21, R143, R21, RZ ;  /* 0x000000158f157210 */ /* 0x000fca0007ffe0ff */
[----:B0-----:R0:W-:Y:S02]  /*4e00*/  REDG.E.ADD.F32.FTZ.RN.STRONG.GPU desc[UR10][R20.64], R23 ;  /* 0x00000017140079a6 */ /* 0x0011e4000c10f38a */
.L_x_17887:
[----:B------:R-:W-:Y:S05]  /*4e10*/  BSYNC B0 ;  /* 0x0000000000007941 */ /* 0x000fea0003800000 */
.L_x_17886:
[----:B0-----:R0:W0:Y:S01]  /*4e20*/  LDS R21, [R89+0x7a0] ;  /* 0x0007a00059157984 */ /* 0x0010220000000800 */
[----:B------:R-:W-:Y:S01]  /*4e30*/  ISETP.GE.AND P4, PT, R148, 0xe1, PT ;  /* 0x000000e19400780c */ /* 0x000fe20003f86270 */
[----:B------:R-:W-:Y:S01]  /*4e40*/  BSSY B0, `(.L_x_17888) ;  /* 0x0000006000007945 */ /* 0x000fe20003800000 */
[----:B------:R-:W-:Y:S01]  /*4e50*/  FADD.FTZ R20, R134, R167 ;  /* 0x000000a786147221 */ /* 0x000fe20000010000 */
[----:B------:R-:W-:-:S10]  /*4e60*/  IMAD.WIDE.U32 R22, R42, UR22, R50 ;  /* 0x000000162a167c25 */ /* 0x000fd4000f8e0032 */
[----:B------:R-:W-:Y:S05]  /*4e70*/  @!P4 BRA `(.L_x_17889) ;  /* 0x000000000008c947 */ /* 0x000fea0003800000 */
[----:B------:R-:W-:-:S05]  /*4e80*/  IADD3 R23, R143, R23, RZ ;  /* 0x000000178f177210 */ /* 0x000fca0007ffe0ff */
[----:B0-----:R0:W-:Y:S02]  /*4e90*/  REDG.E.ADD.F32.FTZ.RN.STRONG.GPU desc[UR10][R22.64], R21 ;  /* 0x00000015160079a6 */ /* 0x0011e4000c10f38a */
.L_x_17889:
[----:B------:R-:W-:Y:S05]  /*4ea0*/  BSYNC B0 ;  /* 0x0000000000007941 */ /* 0x000fea0003800000 */
.L_x_17888:
[----:B------:R-:W5:Y:S01]  /*4eb0*/  SHFL.DOWN PT, R130, R118, 0x1, 0x1f ;  /* 0x08201f0076827f89 */ /* 0x000f6200000e0000 */
[----:B------:R-:W-:Y:S01]  /*4ec0*/  ISETP.GT.AND P4, PT, R82, 0x1e, PT ;  /* 0x0000001e5200780c */ /* 0x000fe20003f84270 */
[----:B------:R-:W-:Y:S01]  /*4ed0*/  BSSY B0, `(.L_x_17890) ;  /* 0x000006c000007945 */ /* 0x000fe20003800000 */
[----:B0-----:R-:W-:Y:S01]  /*4ee0*/  MOV R22, R142 ;  /* 0x0000008e00167202 */ /* 0x001fe20000000f00 */
[----:B------:R-:W0:Y:S01]  /*4ef0*/  SHFL.DOWN PT, R145, R142, 0x1, 0x1f ;  /* 0x08201f008e917f89 */ /* 0x000e2200000e0000 */
[----:B------:R-:W-:Y:S02]  /*4f00*/  MOV R23, R141 ;  /* 0x0000008d00177202 */ /* 0x000fe40000000f00 */
[----:B------:R-:W-:Y:S01]  /*4f10*/  MOV R21, R118 ;  /* 0x0000007600157202 */ /* 0x000fe20000000f00 */
[----:B------:R-:W1:Y:S04]  /*4f20*/  SHFL.DOWN PT, R132, R141, 0x1, 0x1f ;  /* 0x08201f008d847f89 */ /* 0x000e6800000e0000 */
[----:B------:R-:W2:Y:S02]  /*4f30*/  SHFL.DOWN PT, R143, R20, 0x1, 0x1f ;  /* 0x08201f00148f7f89 */ /* 0x000ea400000e0000 */
[----:B-----5:R-:W-:Y:S01]  /*4f40*/  @!P4 FADD.FTZ R21, R21, R130 ;  /* 0x000000821515c221 */ /* 0x020fe20000010000 */
[----:B0-----:R-:W-:-:S04]  /*4f50*/  @!P4 FADD.FTZ R22, R22, R145 ;  /* 0x000000911616c221 */ /* 0x001fc80000010000 */
[----:B------:R-:W0:Y:S01]  /*4f60*/  SHFL.DOWN PT, R118, R21, 0x2, 0x1f ;  /* 0x08401f0015767f89 */ /* 0x000e2200000e0000 */
[----:B-1----:R-:W-:Y:S01]  /*4f70*/  @!P4 FADD.FTZ R23, R23, R132 ;  /* 0x000000841717c221 */ /* 0x002fe20000010000 */
[----:B------:R-:W-:Y:S01]  /*4f80*/  FMUL.FTZ R132, R37, R150 ;  /* 0x0000009625847220 */ /* 0x000fe20000410000 */
[----:B--2---:R-:W-:-:S03]  /*4f90*/  @!P4 FADD.FTZ R20, R143, R20 ;  /* 0x000000148f14c221 */ /* 0x004fc60000010000 */
[----:B------:R-:W1:Y:S01]  /*4fa0*/  SHFL.DOWN PT, R130, R23, 0x2, 0x1f ;  /* 0x08401f0017827f89 */ /* 0x000e6200000e0000 */
[----:B------:R-:W-:-:S03]  /*4fb0*/  ISETP.GT.AND P4, PT, R82, 0x1d, PT ;  /* 0x0000001d5200780c */ /* 0x000fc60003f84270 */
[----:B------:R-:W2:Y:S04]  /*4fc0*/  SHFL.DOWN PT, R143, R22, 0x2, 0x1f ;  /* 0x08401f00168f7f89 */ /* 0x000ea800000e0000 */
[----:B------:R-:W5:Y:S06]  /*4fd0*/  SHFL.DOWN PT, R141, R20, 0x2, 0x1f ;  /* 0x08401f00148d7f89 */ /* 0x000f6c00000e0000 */
[----:B0-----:R-:W-:-:S05]  /*4fe0*/  @!P4 FADD.FTZ R21, R21, R118 ;  /* 0x000000761515c221 */ /* 0x001fca0000010000 */
[----:B------:R-:W0:Y:S01]  /*4ff0*/  SHFL.DOWN PT, R118, R21, 0x4, 0x1f ;  /* 0x08801f0015767f89 */ /* 0x000e2200000e0000 */
[----:B-1----:R-:W-:Y:S01]  /*5000*/  @!P4 FADD.FTZ R23, R23, R130 ;  /* 0x000000821717c221 */ /* 0x002fe20000010000 */
[----:B--2---:R-:W-:-:S04]  /*5010*/  @!P4 FADD.FTZ R22, R22, R143 ;  /* 0x0000008f1616c221 */ /* 0x004fc80000010000 */
[----:B------:R-:W1:Y:S01]  /*5020*/  SHFL.DOWN PT, R130, R23, 0x4, 0x1f ;  /* 0x08801f0017827f89 */ /* 0x000e6200000e0000 */
[----:B-----5:R-:W-:-:S03]  /*5030*/  @!P4 FADD.FTZ R20, R20, R141 ;  /* 0x0000008d1414c221 */ /* 0x020fc60000010000 */
[----:B------:R-:W2:Y:S01]  /*5040*/  SHFL.DOWN PT, R143, R22, 0x4, 0x1f ;  /* 0x08801f00168f7f89 */ /* 0x000ea200000e0000 */
[----:B------:R-:W-:-:S03]  /*5050*/  ISETP.GT.AND P4, PT, R82, 0x1b, PT ;  /* 0x0000001b5200780c */ /* 0x000fc60003f84270 */
[----:B------:R-:W5:Y:S10]  /*5060*/  SHFL.DOWN PT, R141, R20, 0x4, 0x1f ;  /* 0x08801f00148d7f89 */ /* 0x000f7400000e0000 */
        /* <DEDUP_REMOVED lines=18> */
[----:B0-----:R-:W-:Y:S01]  /*5190*/  @!P4 FADD.FTZ R21, R21, R118 ;  /* 0x000000761515c221 */ /* 0x001fe20000010000 */
[----:B-1----:R-:W-:Y:S01]  /*51a0*/  @!P4 FADD.FTZ R23, R23, R130 ;  /* 0x000000821717c221 */ /* 0x002fe20000010000 */
[----:B--2---:R-:W-:Y:S01]  /*51b0*/  @!P4 FADD.FTZ R22, R22, R143 ;  /* 0x0000008f1616c221 */ /* 0x004fe20000010000 */
[----:B-----5:R-:W-:Y:S01]  /*51c0*/  @!P4 FADD.FTZ R20, R20, R141 ;  /* 0x0000008d1414c221 */ /* 0x020fe20000010000 */
[----:B------:R-:W-:-:S13]  /*51d0*/  ISETP.NE.AND P4, PT, R82, RZ, PT ;  /* 0x000000ff5200720c */ /* 0x000fda0003f85270 */
[----:B------:R-:W0:Y:S01]  /*51e0*/  @!P4 S2R R141, SR_CgaCtaId ;  /* 0x00000000008dc919 */ /* 0x000e220000008800 */
[----:B------:R-:W-:-:S04]  /*51f0*/  @!P4 MOV R118, 0x400 ;  /* 0x000004000076c802 */ /* 0x000fc80000000f00 */
[----:B0-----:R-:W-:Y:S01]  /*5200*/  @!P4 LEA R108, R141, R118, 0x18 ;  /* 0x000000768d6cc211 */ /* 0x001fe200078ec0ff */
[----:B------:R-:W-:Y:S01]  /*5210*/  FMUL.FTZ R141, R37, R151 ;  /* 0x00000097258d7220 */ /* 0x000fe20000410000 */
[-C--:B------:R-:W-:Y:S01]  /*5220*/  FMUL.FTZ R118, R133, R150.reuse ;  /* 0x0000009685767220 */ /* 0x080fe20000410000 */
[----:B------:R-:W-:Y:S02]  /*5230*/  FMUL.FTZ R133, R37, R147 ;  /* 0x0000009325857220 */ /* 0x000fe40000410000 */
[----:B------:R-:W-:Y:S01]  /*5240*/  FFMA.FTZ R150, R36, R150, -R141 ;  /* 0x0000009624967223 */ /* 0x000fe2000001088d */
[----:B------:R-:W-:Y:S01]  /*5250*/  FFMA.FTZ R130, R131, R151, R118 ;  /* 0x0000009783827223 */ /* 0x000fe20000010076 */
[----:B------:R-:W-:Y:S01]  /*5260*/  FMUL.FTZ R118, R37, R135 ;  /* 0x0000008725767220 */ /* 0x000fe20000410000 */
[----:B------:R-:W-:Y:S01]  /*5270*/  FMUL.FTZ R131, R128, R146 ;  /* 0x0000009280837220 */ /* 0x000fe20000410000 */
[----:B------:R-:W-:Y:S01]  /*5280*/  FMUL.FTZ R141, R137, R150 ;  /* 0x00000096898d7220 */ /* 0x000fe20000410000 */
[CC--:B------:R-:W-:Y:S01]  /*5290*/  FFMA.FTZ R137, R36.reuse, R146.reuse, -R133 ;  /* 0x0000009224897223 */ /* 0x0c0fe20000010885 */
[----:B------:R-:W-:Y:S01]  /*52a0*/  FFMA.FTZ R118, R36, R149, -R118 ;  /* 0x0000009524767223 */ /* 0x000fe20000010876 */
[----:B------:R-:W-:Y:S01]  /*52b0*/  FMUL.FTZ R133, R37, R146 ;  /* 0x0000009225857220 */ /* 0x000fe20000410000 */
[----:B------:R-:W-:Y:S01]  /*52c0*/  FFMA.FTZ R131, R126, R147, R131 ;  /* 0x000000937e837223 */ /* 0x000fe20000010083 */
[----:B------:R-:W-:Y:S01]  /*52d0*/  FMUL.FTZ R137, R140, R137 ;  /* 0x000000898c897220 */ /* 0x000fe20000410000 */
[----:B------:R-:W-:Y:S01]  /*52e0*/  FMUL.FTZ R128, R65, R118 ;  /* 0x0000007641807220 */ /* 0x000fe20000410000 */
[----:B------:R-:W-:Y:S01]  /*52f0*/  FFMA.FTZ R133, R36, R147, R133 ;  /* 0x0000009324857223 */ /* 0x000fe20000010085 */
[-C--:B------:R-:W-:Y:S01]  /*5300*/  FMUL.FTZ R118, R127, R149.reuse ;  /* 0x000000957f767220 */ /* 0x080fe20000410000 */
[CC--:B------:R-:W-:Y:S01]  /*5310*/  FMUL.FTZ R127, R37.reuse, R110.reuse ;  /* 0x0000006e257f7220 */ /* 0x0c0fe20000410000 */
[C---:B------:R-:W-:Y:S01]  /*5320*/  FMUL.FTZ R126, R37.reuse, R149 ;  /* 0x00000095257e7220 */ /* 0x040fe20000410000 */
[----:B------:R-:W-:Y:S01]  /*5330*/  FFMA.FTZ R133, R64, R133, R137 ;  /* 0x0000008540857223 */ /* 0x000fe20000010089 */
[-C--:B------:R-:W-:Y:S01]  /*5340*/  FMUL.FTZ R65, R37, R111.reuse ;  /* 0x0000006f25417220 */ /* 0x080fe20000410000 */
[C---:B------:R-:W-:Y:S01]  /*5350*/  FFMA.FTZ R64, R36.reuse, R111, -R127 ;  /* 0x0000006f24407223 */ /* 0x040fe2000001087f */
[----:B------:R-:W-:Y:S01]  /*5360*/  FFMA.FTZ R151, R36, R151, R132 ;  /* 0x0000009724977223 */ /* 0x000fe20000010084 */
[----:B------:R-:W-:Y:S01]  /*5370*/  FMUL.FTZ R37, R124, R111 ;  /* 0x0000006f7c257220 */ /* 0x000fe20000410000 */
        /* <DEDUP_REMOVED lines=33> */
.L_x_17891:
[----:B------:R-:W-:Y:S05]  /*5590*/  BSYNC B0 ;  /* 0x0000000000007941 */ /* 0x000fea0003800000 */
.L_x_17890:
[----:B------:R-:W-:Y:S01]  /*55a0*/  IADD3 R115, R115, 0x1, RZ ;  /* 0x0000000173737810 */ /* 0x000fe20007ffe0ff */
[----:B------:R-:W-:-:S03]  /*55b0*/  UIADD3 UR5, UP0, UR5, 0x1, URZ ;  /* 0x0000000105057890 */ /* 0x000fc6000ff1e03f */
[----:B------:R-:W-:Y:S01]  /*55c0*/  ISETP.GE.AND P4, PT, R115, UR26, PT ;  /* 0x0000001a73007c0c */ /* 0x000fe2000bf86270 */
[----:B------:R-:W-:-:S12]  /*55d0*/  UIADD3.X UR6, URZ, UR6, URZ, UP0, !UPT ;  /* 0x000000063f067290 */ /* 0x000fd800087fe43f */
[----:B------:R-:W-:Y:S05]  /*55e0*/  @!P4 BRA `(.L_x_17892) ;  /* 0xffffffcc00a4c947 */ /* 0x000fea000383ffff */
.L_x_17861:
[----:B------:R-:W2:Y:S08]  /*55f0*/  S2UR UR6, SR_CgaCtaId ;  /* 0x00000000000679c3 */ /* 0x000eb00000008800 */
[----:B------:R-:W-:Y:S01]  /*5600*/  BAR.SYNC.DEFER_BLOCKING 0x0 ;  /* 0x0000000000007b1d */ /* 0x000fe20000010000 */
[----:B------:R-:W-:-:S05]  /*5610*/  ISETP.NE.AND P5, PT, R72, RZ, PT ;  /* 0x000000ff4800720c */ /* 0x000fca0003fa5270 */
[----:B------:R-:W-:Y:S02]  /*5620*/  UMOV UR5, 0x400 ;  /* 0x0000040000057882 */ /* 0x000fe40000000000 */
[----:B------:R-:W5:Y:S01]  /*5630*/  LDC.64 R8, c[0x0][0x388] ;  /* 0x0000e200ff087b82 */ /* 0x000f620000000a00 */
[----:B------:R-:W-:Y:S01]  /*5640*/  BSSY B0, `(.L_x_17893) ;  /* 0x000001e000007945 */ /* 0x000fe20003800000 */
[----:B--2---:R-:W-:Y:S01]  /*5650*/  ULEA UR5, UR6, UR5, 0x18 ;  /* 0x0000000506057291 */ /* 0x004fe2000f8ec03f */
[----:B------:R2:W-:Y:S01]  /*5660*/  STS.128 [R104], R12 ;  /* 0x0000000c68007388 */ /* 0x0005e20000000c00 */
[----:B------:R-:W-:-:S03]  /*5670*/  NOP ;  /* 0x0000000000007918 */ /* 0x000fc60000000000 */
[----:B-1----:R-:W-:Y:S01]  /*5680*/  LDS R3, [R103] ;  /* 0x0000000067037984 */ /* 0x002fe20000000800 */
[C---:B-----5:R-:W-:Y:S02]  /*5690*/  IMAD R6, R8.reuse, UR15, RZ ;  /* 0x0000000f08067c24 */ /* 0x060fe4000f8e02ff */
[----:B------:R-:W-:Y:S01]  /*56a0*/  IMAD.WIDE.U32 R4, R8, UR14, RZ ;  /* 0x0000000e08047c25 */ /* 0x000fe2000f8e00ff */
[----:B------:R-:W-:Y:S03]  /*56b0*/  LDS R11, [R103+0x80] ;  /* 0x00008000670b7984 */ /* 0x000fe60000000800 */
[----:B------:R-:W-:Y:S01]  /*56c0*/  IMAD R9, R9, UR14, R6 ;  /* 0x0000000e09097c24 */ /* 0x000fe2000f8e0206 */
[----:B0-----:R-:W-:Y:S04]  /*56d0*/  LDS R21, [R103+0x100] ;  /* 0x0001000067157984 */ /* 0x001fe80000000800 */
[----:B------:R-:W-:Y:S01]  /*56e0*/  LDS R23, [R103+0x180] ;  /* 0x0001800067177984 */ /* 0x000fe20000000800 */
[----:B--2---:R-:W-:-:S03]  /*56f0*/  IADD3 R13, R5, R9, RZ ;  /* 0x00000009050d7210 */ /* 0x004fc60007ffe0ff */
        /* <DEDUP_REMOVED lines=18> */
.L_x_17894:
[----:B------:R-:W-:Y:S05]  /*5820*/  BSYNC B0 ;  /* 0x0000000000007941 */ /* 0x000fea0003800000 */
.L_x_17893:
[----:B------:R-:W-:Y:S01]  /*5830*/  MOV R5, R13 ;  /* 0x0000000d00057202 */ /* 0x000fe20000000f00 */
[----:B------:R-:W-:Y:S01]  /*5840*/  ULDC.64 UR6, c[0x0][0x390] ;  /* 0x0000e40000067ab9 */ /* 0x000fe20000000a00 */
[-C--:B------:R-:W-:Y:S01]  /*5850*/  ISETP.GE.AND P1, PT, R93, R0.reuse, PT ;  /* 0x000000005d00720c */ /* 0x080fe20003f26270 */
[----:B0-----:R-:W-:Y:S01]  /*5860*/  IMAD R3, R67, UR6, RZ ;  /* 0x0000000643037c24 */ /* 0x001fe2000f8e02ff */
[-C--:B------:R-:W-:Y:S01]  /*5870*/  ISETP.GE.AND P0, PT, R91, R0.reuse, PT ;  /* 0x000000005b00720c */ /* 0x080fe20003f06270 */
[----:B------:R-:W-:Y:S01]  /*5880*/  IMAD.WIDE.U32 R4, R66, UR6, R4 ;  /* 0x0000000642047c25 */ /* 0x000fe2000f8e0004 */
[----:B------:R-:W-:Y:S01]  /*5890*/  ISETP.GE.AND P2, PT, R94, R0, PT ;  /* 0x000000005e00720c */ /* 0x000fe20003f46270 */
[----:B------:R-:W-:Y:S02]  /*58a0*/  BSSY B0, `(.L_x_17895) ;  /* 0x0000030000007945 */ /* 0x000fe40003800000 */
[----:B------:R-:W-:Y:S01]  /*58b0*/  IMAD R7, R66, UR7, R3 ;  /* 0x0000000742077c24 */ /* 0x000fe2000f8e0203 */
[----:B------:R-:W-:Y:S01]  /*58c0*/  ULDC.64 UR6, c[0x0][0x3e0] ;  /* 0x0000f80000067ab9 */ /* 0x000fe20000000a00 */
[----:B------:R-:W-:-:S02]  /*58d0*/  IADD3 R3, P4, R105, R4, RZ ;  /* 0x0000000469037210 */ /* 0x000fc40007f9e0ff */
[C---:B------:R-:W-:Y:S02]  /*58e0*/  LEA R4, P3, R87.reuse, UR6, 0x2 ;  /* 0x0000000657047c11 */ /* 0x040fe4000f8610ff */
[----:B------:R-:W-:Y:S02]  /*58f0*/  IADD3.X R0, R106, R7, R5, P4, !PT ;  /* 0x000000076a007210 */ /* 0x000fe400027fe405 */
[----:B------:R-:W-:Y:S01]  /*5900*/  LEA.HI.X R5, R87, UR7, R92, 0x2, P3 ;  /* 0x0000000757057c11 */ /* 0x000fe200098f145c */
[----:B------:R-:W0:Y:S01]  /*5910*/  LDC.64 R6, c[0x0][0x3a8] ;  /* 0x0000ea00ff067b82 */ /* 0x000e220000000a00 */
[----:B------:R-:W-:-:S04]  /*5920*/  LEA R4, P3, R3, R4, 0x2 ;  /* 0x0000000403047211 */ /* 0x000fc800078610ff */
[----:B------:R-:W-:Y:S01]  /*5930*/  LEA.HI.X R5, R3, R5, R0, 0x2, P3 ;  /* 0x0000000503057211 */ /* 0x000fe200018f1400 */
[----:B------:R-:W-:-:S04]  /*5940*/  FADD.FTZ R0, R16, R73 ;  /* 0x0000004910007221 */ /* 0x000fc80000010000 */
[----:B------:R-:W-:Y:S01]  /*5950*/  @!P1 STG.E desc[UR10][R4.64+-0x100], R21 ;  /* 0xffff001504009986 */ /* 0x000fe2000c10190a */
[----:B------:R-:W-:-:S03]  /*5960*/  IADD3 R10, P1, R87, -0x60, RZ ;  /* 0xffffffa0570a7810 */ /* 0x000fc60007f3e0ff */
[----:B------:R1:W-:Y:S04]  /*5970*/  @!P0 STG.E desc[UR10][R4.64+-0x180], R11 ;  /* 0xfffe800b04008986 */ /* 0x0003e8000c10190a */
[----:B------:R-:W-:Y:S01]  /*5980*/  @!P2 STG.E desc[UR10][R4.64+-0x80], R23 ;  /* 0xffff80170400a986 */ /* 0x000fe2000c10190a */
[----:B------:R-:W-:Y:S01]  /*5990*/  BAR.SYNC.DEFER_BLOCKING 0x0 ;  /* 0x0000000000007b1d */ /* 0x000fe20000010000 */
[----:B-1----:R-:W-:-:S05]  /*59a0*/  IADD3.X R11, R92, -0x1, RZ, P1, !PT ;  /* 0xffffffff5c0b7810 */ /* 0x002fca0000ffe4ff */
        /* <DEDUP_REMOVED lines=9> */
[----:B------:R-:W-:Y:S02]  /*5a40*/  IMAD R7, R7, UR14, R0 ;  /* 0x0000000e07077c24 */ /* 0x000fe4000f8e0200 */
[----:B------:R0:W-:Y:S01]  /*5a50*/  @!P5 STS [UR5+0x200], R2 ;  /* 0x00020002ff00d988 */ /* 0x0001e20008000805 */
        /* <DEDUP_REMOVED lines=20> */
.L_x_17896:
[----:B------:R-:W-:Y:S05]  /*5ba0*/  BSYNC B0 ;  /* 0x0000000000007941 */ /* 0x000fea0003800000 */
.L_x_17895:
[----:B------:R-:W-:Y:S01]  /*5bb0*/  MOV R3, R17 ;  /* 0x0000001100037202 */ /* 0x000fe20000000f00 */
[----:B------:R-:W-:Y:S01]  /*5bc0*/  ULDC.64 UR6, c[0x0][0x3b0] ;  /* 0x0000ec0000067ab9 */ /* 0x000fe20000000a00 */
[----:B------:R-:W-:Y:S01]  /*5bd0*/  ULDC.64 UR8, c[0x0][0x3f0] ;  /* 0x0000fc0000087ab9 */ /* 0x000fe20000000a00 */
[----:B------:R-:W-:Y:S01]  /*5be0*/  IMAD R5, R67, UR6, RZ ;  /* 0x0000000643057c24 */ /* 0x000fe2000f8e02ff */
[----:B------:R-:W-:Y:S01]  /*5bf0*/  LEA R0, P4, R10, UR8, 0x2 ;  /* 0x000000080a007c11 */ /* 0x000fe2000f8810ff */
[C---:B------:R-:W-:Y:S01]  /*5c00*/  IMAD.WIDE.U32 R2, R66.reuse, UR6, R2 ;  /* 0x0000000642027c25 */ /* 0x040fe2000f8e0002 */
[-C--:B------:R-:W-:Y:S01]  /*5c10*/  ISETP.GE.AND P0, PT, R91, R8.reuse, PT ;  /* 0x000000085b00720c */ /* 0x080fe20003f06270 */
[----:B------:R-:W-:Y:S01]  /*5c20*/  UIADD3 UR4, UR4, 0x1, URZ ;  /* 0x0000000104047890 */ /* 0x000fe2000fffe03f */
[----:B------:R-:W-:Y:S01]  /*5c30*/  ISETP.GE.AND P1, PT, R93, R8, PT ;  /* 0x000000085d00720c */ /* 0x000fe20003f26270 */
[----:B------:R-:W-:Y:S01]  /*5c40*/  IMAD R5, R66, UR7, R5 ;  /* 0x0000000742057c24 */ /* 0x000fe2000f8e0205 */
[----:B------:R-:W-:-:S02]  /*5c50*/  IADD3 R105, P3, R105, R2, RZ ;  /* 0x0000000269697210 */ /* 0x000fc40007f7e0ff */
[----:B------:R-:W-:Y:S02]  /*5c60*/  ISETP.GE.AND P2, PT, R94, R8, PT ;  /* 0x000000085e00720c */ /* 0x000fe40003f46270 */
        /* <DEDUP_REMOVED lines=17> */
.L_x_17855:
        /* <DEDUP_REMOVED lines=26> */
.L_x_17899:
[----:B------:R-:W-:Y:S05]  /*5f20*/  BSYNC B0 ;  /* 0x0000000000007941 */ /* 0x000fea0003800000 */
.L_x_17898:
        /* <DEDUP_REMOVED lines=29> */
.L_x_17901:
[----:B-1----:R-:W1:Y:S02]  /*6100*/  S2R R13, SR_TID.X ;  /* 0x00000000000d7919 */ /* 0x002e640000002100 */
.L_x_17902:
[----:B------:R-:W-:Y:S05]  /*6110*/  BSYNC B0 ;  /* 0x0000000000007941 */ /* 0x000fea0003800000 */
.L_x_17900:
        /* <DEDUP_REMOVED lines=22> */
.L_x_17904:
        /* <DEDUP_REMOVED lines=28> */
.L_x_17903:
[----:B------:R-:W-:Y:S05]  /*6440*/  EXIT ;  /* 0x000000000000794d */ /* 0x000fea0003800000 */
.L_x_17905:
        /* <DEDUP_REMOVED lines=11> */
.L_x_19038:


//--------------------- .text._Z25selective_scan_bwd_kernelI32Selective_Scan_bwd_kernel_traitsILi32ELi4ELb0ELb1ELb0ELb1ELb0EfN3c107complexIfEEEEv12SSMParamsBwd --------------------------
	.section	.text._Z25selective_scan_bwd_kernelI32Selective_Scan_bwd_kernel_traitsILi32ELi4ELb0ELb1ELb0ELb1ELb0EfN3c107complexIfEEEEv12SSMParamsBwd,"ax",@progbits
	.align	128
        .global         _Z25selective_scan_bwd_kernelI32Selective_Scan_bwd_kernel_traitsILi32ELi4ELb0ELb1ELb0ELb1ELb0EfN3c107complexIfEEEEv12SSMParamsBwd
        .type           _Z25selective_scan_bwd_kernelI32Selective_Scan_bwd_kernel_traitsILi32ELi4ELb0ELb1ELb0ELb1ELb0EfN3c107complexIfEEEEv12SSMParamsBwd,@function
        .size           _Z25selective_scan_bwd_kernelI32Selective_Scan_bwd_kernel_traitsILi32ELi4ELb0ELb1ELb0ELb1ELb0EfN3c107complexIfEEEEv12SSMParamsBwd,(.L_x_19039 - _Z25selective_scan_bwd_kernelI32Selective_Scan_bwd_kernel_traitsILi32ELi4ELb0ELb1ELb0ELb1ELb0EfN3c107complexIfEEEEv12SSMParamsBwd)
        .other          _Z25selective_scan_bwd_kernelI32Selective_Scan_bwd_kernel_traitsILi32ELi4ELb0ELb1ELb0ELb1ELb0EfN3c107complexIfEEEEv12SSMParamsBwd,@"STO_CUDA_ENTRY STV_DEFAULT"
_Z25selective_scan_bwd_kernelI32Selective_Scan_bwd_kernel_traitsILi32ELi4ELb0ELb1ELb0ELb1ELb0EfN3c107complexIfEEEEv12SSMParamsBwd:
.text._Z25selective_scan_bwd_kernelI32Selective_Scan_bwd_kernel_traitsILi32ELi4ELb0ELb1ELb0ELb1ELb0EfN3c107complexIfEEEEv12SSMParamsBwd:
        /* <DEDUP_REMOVED lines=28> */
[----:B------:R3:W0:Y:S03]  /*01c0*/  F2I.FTZ.U32.TRUNC.NTZ R11, R10 ;  /* 0x0000000a000b7305 */ /* 0x000626000021f000 */
[----:B------:R2:W5:Y:S01]  /*01d0*/  @P1 LDG.E R5, desc[UR10][R8.64] ;  /* 0x0000000a08051981 */ /* 0x000562000c1e1900 */
[----:B------:R-:W4:Y:S01]  /*01e0*/  LDC.64 R26, c[0x0][0x3f8] ;  /* 0x0000fe00ff1a7b82 */ /* 0x000f220000000a00 */
[----:B---3--:R-:W-:-:S07]  /*01f0*/  HFMA2.MMA R10, -RZ, RZ, 0, 0 ;  /* 0x00000000ff0a7435 */ /* 0x008fce00000001ff */
[----:B------:R-:W3:Y:S01]  /*0200*/  LDC.64 R30, c[0x0][0x2f0] ;  /* 0x0000bc00ff1e7b82 */ /* 0x000ee20000000a00 */
[----:B0-----:R-:W-:-:S05]  /*0210*/  IADD3 R12, RZ, -R11, RZ ;  /* 0x8000000bff0c7210 */ /* 0x001fca0007ffe0ff */
[----:B------:R-:W-:Y:S01]  /*0220*/  IMAD R7, R12, R13, RZ ;  /* 0x0000000d0c077224 */ /* 0x000fe200078e02ff */
[----:B--2---:R-:W-:Y:S01]  /*0230*/  IABS R8, R2 ;  /* 0x0000000200087213 */ /* 0x004fe20000000000 */
[----:B------:R-:W0:Y:S02]  /*0240*/  LDC.64 R32, c[0x0][0x2f8] ;  /* 0x0000be00ff207b82 */ /* 0x000e240000000a00 */
[----:B------:R-:W-:-:S06]  /*0250*/  IMAD.HI.U32 R11, R11, R7, R10 ;  /* 0x000000070b0b7227 */ /* 0x000fcc00078e000a */
[----:B------:R-:W-:Y:S01]  /*0260*/  IMAD.HI.U32 R6, R11, R8, RZ ;  /* 0x000000080b067227 */ /* 0x000fe200078e00ff */
[----:B------:R-:W-:Y:S01]  /*0270*/  USHF.R.S32.HI UR15, URZ, 0x1f, UR14 ;  /* 0x0000001f3f0f7899 */ /* 0x000fe2000801140e */
[----:B------:R-:W2:Y:S03]  /*0280*/  LDC.64 R10, c[0x0][0x298] ;  /* 0x0000a600ff0a7b82 */ /* 0x000ea60000000a00 */
[----:B------:R-:W-:-:S05]  /*0290*/  IADD3 R0, -R6, RZ, RZ ;  /* 0x000000ff06007210 */ /* 0x000fca0007ffe1ff */
[C---:B------:R-:W-:Y:S01]  /*02a0*/  IMAD R0, R13.reuse, R0, R8 ;  /* 0x000000000d007224 */ /* 0x040fe200078e0208 */
[----:B------:R-:W0:Y:S04]  /*02b0*/  LDC.64 R34, c[0x0][0x3b8] ;  /* 0x0000ee00ff227b82 */ /* 0x000e280000000a00 */
[----:B------:R-:W-:-:S04]  /*02c0*/  ISETP.GT.U32.AND P1, PT, R13, R0, PT ;  /* 0x000000000d00720c */ /* 0x000fc80003f24070 */
[----:B------:R-:W1:Y:S01]  /*02d0*/  LDC.64 R8, c[0x0][0x288] ;  /* 0x0000a200ff087b82 */ /* 0x000e620000000a00 */
[----:B------:R-:W-:Y:S02]  /*02e0*/  UIMAD UR6, UR15, UR8, URZ ;  /* 0x000000080f0672a4 */ /* 0x000fe4000f8e023f */
[----:B------:R-:W-:Y:S02]  /*02f0*/  UIMAD.WIDE.U32 UR4, UR14, UR8, URZ ;  /* 0x000000080e0472a5 */ /* 0x000fe4000f8e003f */
[----:B------:R-:W-:-:S03]  /*0300*/  UIMAD UR8, UR14, UR9, UR6 ;  /* 0x000000090e0872a4 */ /* 0x000fc6000f8e0206 */
[----:B------:R-:W0:Y:S01]  /*0310*/  LDC.64 R36, c[0x0][0x2d8] ;  /* 0x0000b600ff247b82 */ /* 0x000e220000000a00 */
[----:B------:R-:W-:Y:S01]  /*0320*/  @!P1 IADD3 R0, R0, -R13, RZ ;  /* 0x8000000d00009210 */ /* 0x000fe20007ffe0ff */
[----:B------:R-:W-:-:S03]  /*0330*/  UIADD3 UR5, UR5, UR8, URZ ;  /* 0x0000000805057290 */ /* 0x000fc6000fffe03f */
[----:B------:R-:W-:Y:S02]  /*0340*/  ISETP.GE.U32.AND P0, PT, R0, R13, PT ;  /* 0x0000000d0000720c */ /* 0x000fe40003f06070 */
[----:B------:R-:W-:Y:S01]  /*0350*/  LOP3.LUT R7, R2, R17, RZ, 0x3c, !PT ;  /* 0x0000001102077212 */ /* 0x000fe200078e3cff */
[----:B------:R-:W-:Y:S01]  /*0360*/  UIMAD UR9, UR15, UR12, URZ ;  /* 0x0000000c0f0972a4 */ /* 0x000fe2000f8e023f */
[----:B------:R-:W-:Y:S02]  /*0370*/  @!P1 IADD3 R6, R6, 0x1, RZ ;  /* 0x0000000106069810 */ /* 0x000fe40007ffe0ff */
[----:B------:R-:W-:Y:S01]  /*0380*/  ISETP.GE.AND P2, PT, R7, RZ, PT ;  /* 0x000000ff0700720c */ /* 0x000fe20003f46270 */
[----:B-1----:R-:W-:Y:S01]  /*0390*/  IMAD R0, R3, R8, RZ ;  /* 0x0000000803007224 */ /* 0x002fe200078e02ff */
[----:B------:R-:W-:-:S03]  /*03a0*/  LEA R7, R29, 0xffffff80, 0x7 ;  /* 0xffffff801d077811 */ /* 0x000fc600078e38ff */
[C---:B------:R-:W-:Y:S02]  /*03b0*/  IMAD R0, R2.reuse, R9, R0 ;  /* 0x0000000902007224 */ /* 0x040fe400078e0200 */
[----:B------:R-:W-:Y:S01]  /*03c0*/  IMAD.WIDE.U32 R8, R2, R8, UR4 ;  /* 0x0000000402087e25 */ /* 0x000fe2000f8e0008 */
[----:B------:R-:W-:Y:S01]  /*03d0*/  UIMAD.WIDE.U32 UR6, UR14, UR12, URZ ;  /* 0x0000000c0e0672a5 */ /* 0x000fe2000f8e003f */
[----:B------:R-:W-:Y:S01]  /*03e0*/  ISETP.NE.AND P1, PT, R17, RZ, PT ;  /* 0x000000ff1100720c */ /* 0x000fe20003f25270 */
[----:B------:R-:W-:Y:S01]  /*03f0*/  UIMAD UR9, UR14, UR13, UR9 ;  /* 0x0000000d0e0972a4 */ /* 0x000fe2000f8e0209 */
[----:B------:R-:W-:Y:S02]  /*0400*/  @P0 IADD3 R6, R6, 0x1, RZ ;  /* 0x0000000106060810 */ /* 0x000fe40007ffe0ff */
[----:B------:R-:W-:Y:S01]  /*0410*/  SHF.R.S32.HI R15, RZ, 0x1f, R7 ;  /* 0x0000001fff0f7819 */ /* 0x000fe20000011407 */
[----:B------:R-:W-:Y:S01]  /*0420*/  UIADD3 UR7, UR7, UR9, URZ ;  /* 0x0000000907077290 */ /* 0x000fe2000fffe03f */
[----:B------:R-:W-:Y:S01]  /*0430*/  IADD3 R18, P0, R7, R8, RZ ;  /* 0x0000000807127210 */ /* 0x000fe20007f1e0ff */
[----:B------:R-:W-:Y:S01]  /*0440*/  ULDC.64 UR12, c[0x0][0x310] ;  /* 0x0000c400000c7ab9 */ /* 0x000fe20000000a00 */
[----:B------:R-:W-:Y:S01]  /*0450*/  @!P2 IADD3 R6, -R6, RZ, RZ ;  /* 0x000000ff0606a210 */ /* 0x000fe20007ffe1ff */
[----:B------:R-:W-:Y:S01]  /*0460*/  ULDC.64 UR8, c[0x0][0x240] ;  /* 0x0000900000087ab9 */ /* 0x000fe20000000a00 */
[----:B------:R-:W-:-:S02]  /*0470*/  IADD3.X R14, R15, R9, R0, P0, !PT ;  /* 0x000000090f0e7210 */ /* 0x000fc400007fe400 */
[----:B------:R-:W-:Y:S01]  /*0480*/  ISETP.NE.U32.AND P0, PT, RZ, UR12, PT ;  /* 0x0000000cff007c0c */ /* 0x000fe2000bf05070 */
[-C--:B--2---:R-:W-:Y:S02]  /*0490*/  IMAD R0, R3, R10.reuse, RZ ;  /* 0x0000000a03007224 */ /* 0x084fe400078e02ff */
[C---:B------:R-:W-:Y:S01]  /*04a0*/  IMAD.WIDE.U32 R8, R2.reuse, R10, UR6 ;  /* 0x0000000602087e25 */ /* 0x040fe2000f8e000a */
[----:B------:R-:W-:Y:S02]  /*04b0*/  ISETP.NE.AND.EX P0, PT, RZ, UR13, PT, P0 ;  /* 0x0000000dff007c0c */ /* 0x000fe4000bf05300 */
[----:B------:R-:W-:Y:S01]  /*04c0*/  @!P1 LOP3.LUT R6, RZ, R17, RZ, 0x33, !PT ;  /* 0x00000011ff069212 */ /* 0x000fe200078e33ff */
[----:B------:R-:W-:Y:S01]  /*04d0*/  IMAD R0, R2, R11, R0 ;  /* 0x0000000b02007224 */ /* 0x000fe200078e0200 */
[----:B------:R-:W-:Y:S01]  /*04e0*/  IADD3 R69, P1, R7, R8, RZ ;  /* 0x0000000807457210 */ /* 0x000fe20007f3e0ff */
[----:B------:R-:W-:Y:S01]  /*04f0*/  UIMAD UR4, UR15, UR8, URZ ;  /* 0x000000080f0472a4 */ /* 0x000fe2000f8e023f */
[----:B------:R-:W-:-:S02]  /*0500*/  ULDC.64 UR12, c[0x0][0x328] ;  /* 0x0000ca00000c7ab9 */ /* 0x000fc40000000a00 */
        /* <DEDUP_REMOVED lines=17> */
[----:B------:R-:W-:Y:S01]  /*0620*/  ISETP.NE.U32.AND P1, PT, R26, RZ, PT ;  /* 0x000000ff1a00720c */ /* 0x000fe20003f25070 */
[----:B------:R-:W-:Y:S01]  /*0630*/  IMAD.WIDE.U32 R10, R6, R22, UR6 ;  /* 0x00000006060a7e25 */ /* 0x000fe2000f8e0016 */
[----:B------:R-:W-:Y:S02]  /*0640*/  LEA R13, R29, 0xffffff00, 0x8 ;  /* 0xffffff001d0d7811 */ /* 0x000fe400078e40ff */
[----:B------:R-:W-:Y:S02]  /*0650*/  CS2R R74, SRZ ;  /* 0x00000000004a7805 */ /* 0x000fe4000001ff00 */
[----:B------:R-:W4:Y:S01]  /*0660*/  @P0 LDC.64 R76, c[0x0][0x310] ;  /* 0x0000c400ff4c0b82 */ /* 0x000f220000000a00 */
[----:B------:R-:W-:Y:S01]  /*0670*/  IMAD.WIDE.U32 R8, R2, R20, UR4 ;  /* 0x0000000402087e25 */ /* 0x000fe2000f8e0014 */
[----:B------:R-:W-:-:S02]  /*0680*/  ISETP.NE.AND.EX P1, PT, R27, RZ, PT, P1 ;  /* 0x000000ff1b00720c */ /* 0x000fc40003f25310 */
[C---:B------:R-:W-:Y:S02]  /*0690*/  @P2 LEA R74, P3, R2.reuse, R24, 0x2 ;  /* 0x00000018024a2211 */ /* 0x040fe400078610ff */
[----:B------:R-:W-:Y:S02]  /*06a0*/  IADD3 R17, P5, R13, R10, RZ ;  /* 0x0000000a0d117210 */ /* 0x000fe40007fbe0ff */
[----:B------:R-:W-:Y:S02]  /*06b0*/  IADD3 R10, P4, R7, R8, RZ ;  /* 0x00000008070a7210 */ /* 0x000fe40007f9e0ff */
[----:B------:R-:W-:Y:S02]  /*06c0*/  @P2 LEA.HI.X R75, R2, R25, R3, 0x2, P3 ;  /* 0x00000019024b2211 */ /* 0x000fe400018f1403 */
[----:B------:R-:W-:Y:S02]  /*06d0*/  ISETP.GE.AND P2, PT, R29, 0x1, PT ;  /* 0x000000011d00780c */ /* 0x000fe40003f46270 */
[----:B------:R-:W-:-:S02]  /*06e0*/  IADD3 R16, R11, R19, RZ ;  /* 0x000000130b107210 */ /* 0x000fc40007ffe0ff */
[----:B------:R-:W-:Y:S01]  /*06f0*/  IADD3.X R15, R15, R9, R0, P4, !PT ;  /* 0x000000090f0f7210 */ /* 0x000fe200027fe400 */
[----:B-1----:R-:W-:Y:S01]  /*0700*/  @P0 IMAD R0, R21, UR14, R2 ;  /* 0x0000000e15000c24 */ /* 0x002fe2000f8e0202 */
[----:B------:R-:W-:Y:S02]  /*0710*/  CS2R R72, SRZ ;  /* 0x0000000000487805 */ /* 0x000fe4000001ff00 */
[----:B------:R-:W-:Y:S02]  /*0720*/  LEA.HI.X.SX32 R8, R13, R16, 0x1, P5 ;  /* 0x000000100d087211 */ /* 0x000fe400028f0eff */
[----:B------:R-:W-:Y:S01]  /*0730*/  @P1 LEA R72, P3, R2, R26, 0x2 ;  /* 0x0000001a02481211 */ /* 0x000fe200078610ff */
[----:B------:R-:W-:Y:S01]  /*0740*/  @P0 IMAD R0, R0, R29, RZ ;  /* 0x0000001d00000224 */ /* 0x000fe200078e02ff */
[----:B---3--:R-:W-:Y:S02]  /*0750*/  LEA R13, P4, R18, R30, 0x2 ;  /* 0x0000001e120d7211 */ /* 0x008fe400078810ff */
[----:B------:R-:W-:Y:S01]  /*0760*/  @P1 LEA.HI.X R73, R2, R27, R3, 0x2, P3 ;  /* 0x0000001b02491211 */ /* 0x000fe200018f1403 */
[----:B--2---:R-:W-:Y:S01]  /*0770*/  @P0 IMAD R7, R0, R23, RZ ;  /* 0x0000001700070224 */ /* 0x004fe200078e02ff */
[----:B------:R-:W-:-:S02]  /*0780*/  LEA.HI.X R18, R18, R31, R14, 0x2, P4 ;  /* 0x0000001f12127211 */ /* 0x000fc400020f140e */
[----:B0-----:R-:W-:Y:S02]  /*0790*/  LEA R68, P1, R69, R32, 0x2 ;  /* 0x0000002045447211 */ /* 0x001fe400078210ff */
[C---:B------:R-:W-:Y:S02]  /*07a0*/  LEA R14, P3, R10.reuse, R34, 0x2 ;  /* 0x000000220a0e7211 */ /* 0x040fe400078610ff */
[----:B------:R-:W-:Y:S01]  /*07b0*/  LEA R16, P4, R17, R36, 0x2 ;  /* 0x0000002411107211 */ /* 0x000fe200078810ff */
[----:B------:R-:W-:Y:S01]  /*07c0*/  HFMA2.MMA R9, -RZ, RZ, 0, 0 ;  /* 0x00000000ff097435 */ /* 0x000fe200000001ff */
[----:B----4-:R-:W-:Y:S01]  /*07d0*/  @P0 IMAD.WIDE R76, R7, 0x10, R76 ;  /* 0x00000010074c0825 */ /* 0x010fe200078e024c */
        /* <DEDUP_REMOVED lines=8> */
[----:B------:R-:W-:Y:S01]  /*0860*/  UMOV UR4, 0x400 ;  /* 0x0000040000047882 */ /* 0x000fe20000000000 */
[----:B------:R-:W-:Y:S02]  /*0870*/  MOV R12, R13 ;  /* 0x0000000d000c7202 */ /* 0x000fe40000000f00 */
[----:B------:R-:W-:Y:S02]  /*0880*/  MOV R13, R18 ;  /* 0x00000012000d7202 */ /* 0x000fe40000000f00 */
[----:B------:R-:W2:Y:S01]  /*0890*/  S2R R18, SR_LANEID ;  /* 0x0000000000127919 */ /* 0x000ea20000000000 */
[----:B------:R-:W-:Y:S02]  /*08a0*/  MOV R9, RZ ;  /* 0x000000ff00097202 */ /* 0x000fe40000000f00 */
[----:B------:R-:W-:Y:S01]  /*08b0*/  MOV R7, RZ ;  /* 0x000000ff00077202 */ /* 0x000fe20000000f00 */
[----:B-1----:R-:W-:-:S06]  /*08c0*/  ULEA UR4, UR5, UR4, 0x18 ;  /* 0x0000000405047291 */ /* 0x002fcc000f8ec03f */
[----:B------:R-:W-:Y:S01]  /*08d0*/  MOV R37, UR4 ;  /* 0x0000000400257c02 */ /* 0x000fe20008000f00 */
[----:B------:R-:W-:Y:S01]  /*08e0*/  UMOV UR4, URZ ;  /* 0x0000003f00047c82 */ /* 0x000fe20008000000 */
[----:B0-----:R-:W-:Y:S02]  /*08f0*/  SHF.L.U32 R10, R8, 0x3, RZ ;  /* 0x00000003080a7819 */ /* 0x001fe400000006ff */
[----:B------:R-:W-:Y:S02]  /*0900*/  IADD3 R0, R37, 0x420, RZ ;  /* 0x0000042025007810 */ /* 0x000fe40007ffe0ff */
[----:B------:R-:W-:Y:S02]  /*0910*/  LEA.HI.SX32 R11, R10, R10, 0x1b ;  /* 0x0000000a0a0b7211 */ /* 0x000fe400078fdaff */
[----:B------:R-:W-:Y:S02]  /*0920*/  IADD3 R21, R8, 0x40, RZ ;  /* 0x0000004008157810 */ /* 0x000fe40007ffe0ff */
[----:B------:R-:W-:-:S02]  /*0930*/  LEA R11, R11, R0, 0x2 ;  /* 0x000000000b0b7211 */ /* 0x000fc400078e10ff */
[C---:B------:R-:W-:Y:S02]  /*0940*/  SHF.L.U32 R0, R8.reuse, 0x2, RZ ;  /* 0x0000000208007819 */ /* 0x040fe400000006ff */
[----:B------:R-:W-:Y:S02]  /*0950*/  IADD3 R25, R8, 0x80, RZ ;  /* 0x0000008008197810 */ /* 0x000fe40007ffe0ff */
[----:B------:R-:W-:Y:S02]  /*0960*/  LOP3.LUT R71, R0, 0xffffff80, RZ, 0xc0, !PT ;  /* 0xffffff8000477812 */ /* 0x000fe400078ec0ff */
[C---:B------:R-:W-:Y:S02]  /*0970*/  IADD3 R23, R8.reuse, 0x60, RZ ;  /* 0x0000006008177810 */ /* 0x040fe40007ffe0ff */
[C---:B------:R-:W-:Y:S02]  /*0980*/  IADD3 R29, R8.reuse, 0xc0, RZ ;  /* 0x000000c0081d7810 */ /* 0x040fe40007ffe0ff */
[----:B------:R-:W-:-:S02]  /*0990*/  IADD3 R31, R8, 0xe0, RZ ;  /* 0x000000e0081f7810 */ /* 0x000fc40007ffe0ff */
[----:B------:R-:W-:Y:S02]  /*09a0*/  IADD3 R27, R8, 0xa0, RZ ;  /* 0x000000a0081b7810 */ /* 0x000fe40007ffe0ff */
[----:B------:R-:W-:Y:S02]  /*09b0*/  LOP3.LUT R20, R71, 0x1f, R8, 0xf8, !PT ;  /* 0x0000001f47147812 */ /* 0x000fe400078ef808 */
[-C--:B------:R-:W-:Y:S02]  /*09c0*/  LEA.HI.SX32 R22, R21, R8.reuse, 0x1b ;  /* 0x0000000815167211 */ /* 0x080fe400078fdaff */
[-C--:B------:R-:W-:Y:S02]  /*09d0*/  LEA.HI.SX32 R26, R25, R8.reuse, 0x1b ;  /* 0x00000008191a7211 */ /* 0x080fe400078fdaff */
[-C--:B------:R-:W-:Y:S02]  /*09e0*/  LEA.HI.SX32 R24, R23, R8.reuse, 0x1b ;  /* 0x0000000817187211 */ /* 0x080fe400078fdaff */
[----:B------:R-:W-:-:S02]  /*09f0*/  LEA.HI.SX32 R28, R29, R8, 0x1b ;  /* 0x000000081d1c7211 */ /* 0x000fc400078fdaff */
[-C--:B------:R-:W-:Y:S02]  /*0a00*/  LEA.HI.SX32 R30, R31, R8.reuse, 0x1b ;  /* 0x000000081f1e7211 */ /* 0x080fe400078fdaff */
[----:B------:R-:W-:Y:S02]  /*0a10*/  LEA.HI.SX32 R0, R27, R8, 0x1b ;  /* 0x000000081b007211 */ /* 0x000fe400078fdaff */
[----:B------:R-:W-:Y:S02]  /*0a20*/  IADD3 R70, R71, R20, RZ ;  /* 0x0000001447467210 */ /* 0x000fe40007ffe0ff */
[-C--:B------:R-:W-:Y:S02]  /*0a30*/  LEA R21, R22, R37.reuse, 0x2 ;  /* 0x0000002516157211 */ /* 0x080fe400078e10ff */
[-C--:B------:R-:W-:Y:S02]  /*0a40*/  LEA R23, R26, R37.reuse, 0x2 ;  /* 0x000000251a177211 */ /* 0x080fe400078e10ff */
[----:B------:R-:W-:-:S02]  /*0a50*/  LEA R22, R24, R37, 0x2 ;  /* 0x0000002518167211 */ /* 0x000fc400078e10ff */
[-C--:B------:R-:W-:Y:S02]  /*0a60*/  LEA R25, R28, R37.reuse, 0x2 ;  /* 0x000000251c197211 */ /* 0x080fe400078e10ff */
[-C--:B------:R-:W-:Y:S02]  /*0a70*/  LEA R26, R30, R37.reuse, 0x2 ;  /* 0x000000251e1a7211 */ /* 0x080fe400078e10ff */
[----:B------:R-:W-:Y:S02]  /*0a80*/  LOP3.LUT R19, R8, 0x1f, RZ, 0xc0, !PT ;  /* 0x0000001f08137812 */ /* 0x000fe400078ec0ff */
        /* <DEDUP_REMOVED lines=9> */
.L_x_17951:
[----:B------:R-:W-:Y:S01]  /*0b20*/  ULDC UR5, c[0x0][0x224] ;  /* 0x0000890000057ab9 */ /* 0x000fe20000000800 */
[C---:B------:R-:W-:Y:S01]  /*0b30*/  LOP3.LUT R36, R20.reuse, 0x20, RZ, 0xfc, !PT ;  /* 0x0000002014247812 */ /* 0x040fe200078efcff */
[----:B------:R-:W-:Y:S01]  /*0b40*/  HFMA2.MMA R44, -RZ, RZ, 0, 0 ;  /* 0x00000000ff2c7435 */ /* 0x000fe200000001ff */
[----:B0-----:R-:W-:Y:S01]  /*0b50*/  MOV R39, UR5 ;  /* 0x0000000500277c02 */ /* 0x001fe20008000f00 */
[----:B------:R-:W-:Y:S01]  /*0b60*/  ULDC UR5, c[0x0][0x218] ;  /* 0x0000860000057ab9 */ /* 0x000fe20000000800 */
[C---:B------:R-:W-:Y:S01]  /*0b70*/  LOP3.LUT R42, R20.reuse, 0x40, RZ, 0xfc, !PT ;  /* 0x00000040142a7812 */ /* 0x040fe200078efcff */
[----:B------:R-:W-:Y:S01]  /*0b80*/  HFMA2.MMA R48, -RZ, RZ, 0, 0 ;  /* 0x00000000ff307435 */ /* 0x000fe200000001ff */
[----:B------:R-:W-:Y:S01]  /*0b90*/  IADD3 R34, R39, -UR4, RZ ;  /* 0x8000000427227c10 */ /* 0x000fe2000fffe0ff */
[C---:B------:R-:W-:Y:S01]  /*0ba0*/  IMAD.WIDE R40, R20.reuse, 0x4, R12 ;  /* 0x0000000414287825 */ /* 0x040fe200078e020c */
        /* <DEDUP_REMOVED lines=22> */
[----:B------:R-:W-:Y:S02]  /*0d10*/  MOV R36, RZ ;  /* 0x000000ff00247202 */ /* 0x000fe40000000f00 */
[----:B------:R-:W-:-:S03]  /*0d20*/  MOV R54, RZ ;  /* 0x000000ff00367202 */ /* 0x000fc60000000f00 */
[----:B------:R-:W-:-:S04]  /*0d30*/  @!P1 IMAD.WIDE R42, R20, 0x4, R68 ;  /* 0x00000004142a9825 */ /* 0x000fc800078e0244 */
[----:B0-----:R-:W-:-:S04]  /*0d40*/  @!P0 IMAD.WIDE R40, R20, 0x4, R68 ;  /* 0x0000000414288825 */ /* 0x001fc800078e0244 */
[----:B------:R-:W-:Y:S01]  /*0d50*/  @!P3 IMAD.WIDE R46, R20, 0x4, R68 ;  /* 0x00000004142eb825 */ /* 0x000fe200078e0244 */
[----:B--2---:R-:W-:Y:S04]  /*0d60*/  STS [R61], R0 ;  /* 0x000000003d007388 */ /* 0x004fe80000000800 */
[----:B---3--:R0:W-:Y:S04]  /*0d70*/  STS [R61+0x80], R44 ;  /* 0x0000802c3d007388 */ /* 0x0081e80000000800 */
[----:B----4-:R1:W-:Y:S04]  /*0d80*/  STS [R61+0x100], R38 ;  /* 0x000100263d007388 */ /* 0x0103e80000000800 */
        /* <DEDUP_REMOVED lines=9> */
[----:B-1----:R-:W-:Y:S01]  /*0e20*/  HFMA2.MMA R38, -RZ, RZ, 0, 0 ;  /* 0x00000000ff267435 */ /* 0x002fe200000001ff */
[----:B------:R-:W-:Y:S01]  /*0e30*/  MOV R0, RZ ;  /* 0x000000ff00007202 */ /* 0x000fe20000000f00 */
[----:B------:R-:W-:Y:S01]  /*0e40*/  HFMA2.MMA R62, -RZ, RZ, 0, 0 ;  /* 0x00000000ff3e7435 */ /* 0x000fe200000001ff */
[----:B------:R-:W-:Y:S01]  /*0e50*/  MOV R60, RZ ;  /* 0x000000ff003c7202 */ /* 0x000fe20000000f00 */
[----:B0-----:R-:W-:Y:S01]  /*0e60*/  IMAD.WIDE R44, R20, 0x4, R14 ;  /* 0x00000004142c7825 */ /* 0x001fe200078e020e */
[----:B------:R-:W0:Y:S01]  /*0e70*/  LDC R46, c[0x0][0x21c] ;  /* 0x00008700ff2e7b82 */ /* 0x000e220000000800 */
        /* <DEDUP_REMOVED lines=58> */
.L_x_17908:
[----:B------:R-:W-:Y:S05]  /*1220*/  BSYNC B0 ;  /* 0x0000000000007941 */ /* 0x000fea0003800000 */
.L_x_17907:
        /* <DEDUP_REMOVED lines=33> */
.L_x_17910:
[----:B------:R-:W-:Y:S05]  /*1440*/  BSYNC B0 ;  /* 0x0000000000007941 */ /* 0x000fea0003800000 */
.L_x_17909:
        /* <DEDUP_REMOVED lines=33> */
.L_x_17912:
[----:B------:R-:W-:Y:S05]  /*1660*/  BSYNC B0 ;  /* 0x0000000000007941 */ /* 0x000fea0003800000 */
.L_x_17911:
        /* <DEDUP_REMOVED lines=33> */
.L_x_17914:
[----:B------:R-:W-:Y:S05]  /*1880*/  BSYNC B0 ;  /* 0x0000000000007941 */ /* 0x000fea0003800000 */
.L_x_17913:
[----:B------:R-:W-:Y:S01]  /*1890*/  ISETP.GE.AND P0, PT, R46, 0x1, PT ;  /* 0x000000012e00780c */ /* 0x000fe20003f06270 */
[----:B-12---:R-:W-:Y:S01]  /*18a0*/  FFMA.FTZ R0, R48, R52, R7 ;  /* 0x0000003430007223 */ /* 0x006fe20000010007 */
        /* <DEDUP_REMOVED lines=18> */
[----:B------:R-:W-:Y:S01]  /*19d0*/  SHF.L.U32 R109, R109, 0x1, RZ ;  /* 0x000000016d6d7819 */ /* 0x000fe200000006ff */
[----:B------:R-:W-:Y:S01]  /*19e0*/  UIMAD UR8, UR6, UR14, URZ ;  /* 0x0000000e060872a4 */ /* 0x000fe2000f8e023f */
[----:B------:R-:W1:Y:S01]  /*19f0*/  LDC.64 R62, c[0x0][0x3c8] ;  /* 0x0000f200ff3e7b82 */ /* 0x000e620000000a00 */
[----:B------:R-:W-:Y:S01]  /*1a00*/  UIMAD.WIDE.U32 UR6, UR5, UR14, URZ ;  /* 0x0000000e050672a5 */ /* 0x000fe2000f8e003f */
[----:B------:R-:W-:Y:S01]  /*1a10*/  IMAD R39, R39, -0x100, RZ ;  /* 0xffffff0027277824 */ /* 0x000fe200078e02ff */
[----:B------:R-:W-:Y:S01]  /*1a20*/  UIMAD UR8, UR15, UR5, UR8 ;  /* 0x000000050f0872a4 */ /* 0x000fe2000f8e0208 */
[----:B------:R-:W-:Y:S01]  /*1a30*/  IADD3 R115, R34, -0x1, RZ ;  /* 0xffffffff22737810 */ /* 0x000fe20007ffe0ff */
[----:B------:R-:W-:Y:S01]  /*1a40*/  FADD.FTZ R58, R53, R53 ;  /* 0x00000035353a7221 */ /* 0x000fe20000010000 */
[----:B------:R-:W-:Y:S01]  /*1a50*/  FADD.FTZ R60, R54, R54 ;  /* 0x00000036363c7221 */ /* 0x000fe20000010000 */
[----:B------:R-:W-:Y:S01]  /*1a60*/  UIADD3 UR7, UR7, UR8, URZ ;  /* 0x0000000807077290 */ /* 0x000fe2000fffe03f */
[----:B------:R-:W2:Y:S01]  /*1a70*/  LDC R114, c[0x0][0x218] ;  /* 0x00008600ff727b82 */ /* 0x000ea20000000800 */
[----:B------:R-:W-:Y:S01]  /*1a80*/  FADD.FTZ R117, R55, R55 ;  /* 0x0000003737757221 */ /* 0x000fe20000010000 */
[----:B------:R-:W-:Y:S01]  /*1a90*/  MOV R116, RZ ;  /* 0x000000ff00747202 */ /* 0x000fe20000000f00 */
[----:B------:R-:W-:Y:S01]  /*1aa0*/  UMOV UR5, URZ ;  /* 0x0000003f00057c82 */ /* 0x000fe20008000000 */
[----:B------:R-:W-:Y:S01]  /*1ab0*/  ULDC UR23, c[0x0][0x21c] ;  /* 0x0000870000177ab9 */ /* 0x000fe20000000800 */
[----:B------:R-:W-:Y:S01]  /*1ac0*/  ULDC.64 UR24, c[0x0][0x350] ;  /* 0x0000d40000187ab9 */ /* 0x000fe20000000a00 */
[----:B------:R-:W-:Y:S01]  /*1ad0*/  ULDC.64 UR20, c[0x0][0x360] ;  /* 0x0000d80000147ab9 */ /* 0x000fe20000000a00 */
[----:B------:R-:W-:Y:S01]  /*1ae0*/  ULDC.64 UR8, c[0x0][0x238] ;  /* 0x00008e0000087ab9 */ /* 0x000fe20000000a00 */
[-C--:B0-----:R-:W-:Y:S01]  /*1af0*/  IMAD R0, R61, R46.reuse, RZ ;  /* 0x0000002e3d007224 */ /* 0x081fe200078e02ff */
[----:B------:R-:W0:Y:S01]  /*1b00*/  LDC.64 R88, c[0x0][0x348] ;  /* 0x0000d200ff587b82 */ /* 0x000e220000000a00 */
[C---:B------:R-:W-:Y:S01]  /*1b10*/  IMAD.WIDE.U32 R44, R6.reuse, R46, UR6 ;  /* 0x00000006062c7e25 */ /* 0x040fe2000f8e002e */
[----:B------:R-:W-:Y:S01]  /*1b20*/  ULDC.64 UR6, c[0x0][0x230] ;  /* 0x00008c0000067ab9 */ /* 0x000fe20000000a00 */
[----:B------:R-:W-:Y:S01]  /*1b30*/  ULDC.64 UR12, c[0x0][0x250] ;  /* 0x00009400000c7ab9 */ /* 0x000fe20000000a00 */
[----:B------:R-:W-:Y:S01]  /*1b40*/  ULDC.64 UR18, c[0x0][0x270] ;  /* 0x00009c0000127ab9 */ /* 0x000fe20000000a00 */
[----:B------:R-:W-:Y:S01]  /*1b50*/  IMAD R47, R6, R47, R0 ;  /* 0x0000002f062f7224 */ /* 0x000fe200078e0200 */
[----:B------:R-:W-:Y:S01]  /*1b60*/  ULDC.64 UR16, c[0x0][0x268] ;  /* 0x00009a0000107ab9 */ /* 0x000fe20000000a00 */
[----:B-1----:R-:W-:Y:S01]  /*1b70*/  LEA R46, P0, R44, R62, 0x3 ;  /* 0x0000003e2c2e7211 */ /* 0x002fe200078018ff */
[----:B------:R-:W1:Y:S01]  /*1b80*/  LDC.64 R86, c[0x0][0x3c8] ;  /* 0x0000f200ff567b82 */ /* 0x000e620000000a00 */
[----:B------:R-:W-:Y:S01]  /*1b90*/  IMAD.WIDE.U32 R90, R2, UR6, RZ ;  /* 0x00000006025a7c25 */ /* 0x000fe2000f8e00ff */
[----:B------:R-:W-:-:S04]  /*1ba0*/  IADD3 R0, R45, R47, RZ ;  /* 0x0000002f2d007210 */ /* 0x000fc80007ffe0ff */
[----:B------:R-:W-:Y:S01]  /*1bb0*/  LEA.HI.X R47, R44, R63, R0, 0x3, P0 ;  /* 0x0000003f2c2f7211 */ /* 0x000fe200000f1c00 */
[----:B------:R-:W-:Y:S01]  /*1bc0*/  FADD.FTZ R0, R52, R52 ;  /* 0x0000003434007221 */ /* 0x000fe20000010000 */
[----:B------:R-:W3:Y:S01]  /*1bd0*/  LDC.64 R84, c[0x0][0x360] ;  /* 0x0000d800ff547b82 */ /* 0x000ee20000000a00 */
[----:B------:R-:W-:Y:S01]  /*1be0*/  IMAD.WIDE.U32 R44, R8, 0x4, R46 ;  /* 0x00000004082c7825 */ /* 0x000fe200078e002e */
[----:B------:R-:W-:-:S06]  /*1bf0*/  LEA.HI R46, R115, R115, RZ, 0x1 ;  /* 0x00000073732e7211 */ /* 0x000fcc00078f08ff */
[----:B------:R-:W4:Y:S01]  /*1c00*/  LDC.64 R82, c[0x0][0x2d0] ;  /* 0x0000b400ff527b82 */ /* 0x000f220000000a00 */
[----:B------:R-:W-:Y:S01]  /*1c10*/  IMAD.WIDE R44, R39, 0x4, R44 ;  /* 0x00000004272c7825 */ /* 0x000fe200078e022c */
[----:B------:R-:W-:-:S03]  /*1c20*/  LOP3.LUT R46, R46, 0xfffffe, RZ, 0xc0, !PT ;  /* 0x00fffffe2e2e7812 */ /* 0x000fc600078ec0ff */
[----:B------:R-:W-:Y:S01]  /*1c30*/  IMAD R39, R3, UR6, RZ ;  /* 0x0000000603277c24 */ /* 0x000fe2000f8e02ff */
[----:B------:R-:W-:Y:S01]  /*1c40*/  IADD3 R100, P2, R44, -0x280, RZ ;  /* 0xfffffd802c647810 */ /* 0x000fe20007f5e0ff */
[----:B------:R-:W-:Y:S01]  /*1c50*/  UMOV UR6, URZ ;  /* 0x0000003f00067c82 */ /* 0x000fe20008000000 */
[----:B------:R-:W0:Y:S01]  /*1c60*/  LDC.64 R80, c[0x0][0x2e0] ;  /* 0x0000b800ff507b82 */ /* 0x000e220000000a00 */
[----:B------:R-:W-:Y:S01]  /*1c70*/  IMAD R63, R2, UR7, R39 ;  /* 0x00000007023f7c24 */ /* 0x000fe2000f8e0227 */
[C---:B------:R-:W-:Y:S02]  /*1c80*/  IADD3 R98, P3, R44.reuse, -0x200, RZ ;  /* 0xfffffe002c627810 */ /* 0x040fe40007f7e0ff */
[C---:B------:R-:W-:Y:S02]  /*1c90*/  IADD3.X R101, R45.reuse, -0x1, RZ, P2, !PT ;  /* 0xffffffff2d657810 */ /* 0x040fe400017fe4ff */
[----:B------:R-:W-:Y:S02]  /*1ca0*/  IADD3.X R99, R45, -0x1, RZ, P3, !PT ;  /* 0xffffffff2d637810 */ /* 0x000fe40001ffe4ff */
[----:B------:R-:W0:Y:S01]  /*1cb0*/  LDC R39, c[0x0][0x224] ;  /* 0x00008900ff277b82 */ /* 0x000e220000000800 */
[----:B------:R-:W-:-:S02]  /*1cc0*/  IADD3 R102, P1, R44, -0x300, RZ ;  /* 0xfffffd002c667810 */ /* 0x000fc40007f3e0ff */
[-C--:B------:R-:W-:Y:S02]  /*1cd0*/  ISETP.GE.AND P3, PT, R70, R109.reuse, PT ;  /* 0x0000006d4600720c */ /* 0x080fe40003f66270 */
[----:B------:R-:W-:Y:S02]  /*1ce0*/  ISETP.GE.AND P2, PT, R27, R109, PT ;  /* 0x0000006d1b00720c */ /* 0x000fe40003f46270 */
[----:B------:R-:W-:Y:S02]  /*1cf0*/  IADD3 R104, P0, R44, -0x380, RZ ;  /* 0xfffffc802c687810 */ /* 0x000fe40007f1e0ff */
[----:B------:R-:W-:Y:S02]  /*1d00*/  IADD3.X R103, R45, -0x1, RZ, P1, !PT ;  /* 0xffffffff2d677810 */ /* 0x000fe40000ffe4ff */
[----:B------:R-:W-:Y:S02]  /*1d10*/  P2R R67, PR, RZ, 0x8 ;  /* 0x00000008ff437803 */ /* 0x000fe40000000000 */
[----:B------:R-:W-:-:S02]  /*1d20*/  P2R R66, PR, RZ, 0x4 ;  /* 0x00000004ff427803 */ /* 0x000fc40000000000 */
[C---:B------:R-:W-:Y:S02]  /*1d30*/  IADD3 R96, P4, R44.reuse, -0x180, RZ ;  /* 0xfffffe802c607810 */ /* 0x040fe40007f9e0ff */
[C---:B------:R-:W-:Y:S02]  /*1d40*/  IADD3 R94, P5, R44.reuse, -0x100, RZ ;  /* 0xffffff002c5e7810 */ /* 0x040fe40007fbe0ff */
[----:B------:R-:W-:Y:S02]  /*1d50*/  IADD3 R92, P6, R44, -0x80, RZ ;  /* 0xffffff802c5c7810 */ /* 0x000fe40007fde0ff */
[----:B------:R-:W-:Y:S02]  /*1d60*/  IADD3.X R105, R45, -0x1, RZ, P0, !PT ;  /* 0xffffffff2d697810 */ /* 0x000fe400007fe4ff */
[-C--:B------:R-:W-:Y:S02]  /*1d70*/  ISETP.GE.AND P1, PT, R28, R109.reuse, PT ;  /* 0x0000006d1c00720c */ /* 0x080fe40003f26270 */
[----:B------:R-:W-:-:S02]  /*1d80*/  ISETP.GE.AND P3, PT, R29, R109, PT ;  /* 0x0000006d1d00720c */ /* 0x000fc40003f66270 */
[----:B------:R-:W-:Y:S02]  /*1d90*/  ISETP.GE.AND P2, PT, R30, R109, PT ;  /* 0x0000006d1e00720c */ /* 0x000fe40003f46270 */
[----:B------:R-:W-:Y:S02]  /*1da0*/  ISETP.GT.AND P0, PT, R34, 0x1, PT ;  /* 0x000000012200780c */ /* 0x000fe40003f04270 */
[----:B------:R-:W-:Y:S02]  /*1db0*/  IADD3 R115, R115, -R46, RZ ;  /* 0x8000002e73737210 */ /* 0x000fe40007ffe0ff */
[----:B------:R-:W-:Y:S02]  /*1dc0*/  CS2R R46, SRZ ;  /* 0x00000000002e7805 */ /* 0x000fe4000001ff00 */
[C---:B------:R-:W-:Y:S02]  /*1dd0*/  IADD3.X R97, R45.reuse, -0x1, RZ, P4, !PT ;  /* 0xffffffff2d617810 */ /* 0x040fe400027fe4ff */
[----:B------:R-:W-:-:S02]  /*1de0*/  IADD3.X R95, R45, -0x1, RZ, P5, !PT ;  /* 0xffffffff2d5f7810 */ /* 0x000fc40002ffe4ff */
[----:B------:R-:W-:Y:S02]  /*1df0*/  IADD3.X R93, R45, -0x1, RZ, P6, !PT ;  /* 0xffffffff2d5d7810 */ /* 0x000fe400037fe4ff */
[----:B------:R-:W-:Y:S02]  /*1e00*/  CS2R R44, SRZ ;  /* 0x00000000002c7805 */ /* 0x000fe4000001ff00 */
[----:B------:R-:W-:Y:S02]  /*1e10*/  P2R R65, PR, RZ, 0x2 ;  /* 0x00000002ff417803 */ /* 0x000fe40000000000 */
[----:B------:R-:W-:Y:S02]  /*1e20*/  P2R R64, PR, RZ, 0x8 ;  /* 0x00000008ff407803 */ /* 0x000fe40000000000 */
[----:B------:R-:W-:Y:S02]  /*1e30*/  P2R R62, PR, RZ, 0x4 ;  /* 0x00000004ff3e7803 */ /* 0x000fe40000000000 */
[----:B------:R-:W-:-:S02]  /*1e40*/  ISETP.EQ.AND P0, PT, R19, RZ, P0 ;  /* 0x000000ff1300720c */ /* 0x000fc40000702270 */
[----:B------:R-:W-:Y:S02]  /*1e50*/  ISETP.GE.AND P1, PT, R31, R109, PT ;  /* 0x0000006d1f00720c */ /* 0x000fe40003f26270 */
[----:B------:R-:W-:Y:S02]  /*1e60*/  IADD3 R63, R91, R63, RZ ;  /* 0x0000003f5b3f7210 */ /* 0x000fe40007ffe0ff */
[-C--:B------:R-:W-:Y:S02]  /*1e70*/  ISETP.GE.AND P2, PT, R32, R109.reuse, PT ;  /* 0x0000006d2000720c */ /* 0x080fe40003f46270 */
[----:B01234-:R-:W-:-:S13]  /*1e80*/  ISETP.GE.AND P3, PT, R33, R109, PT ;  /* 0x0000006d2100720c */ /* 0x01ffda0003f66270 */
.L_x_17946:
        /* <DEDUP_REMOVED lines=17> */
[----:B------:R-:W-:Y:S02]  /*1fa0*/  MOV R54, R90 ;  /* 0x0000005a00367202 */ /* 0x000fe40000000f00 */
[----:B------:R-:W-:-:S03]  /*1fb0*/  ISETP.NE.AND P5, PT, R62, RZ, PT ;  /* 0x000000ff3e00720c */ /* 0x000fc60003fa5270 */
[----:B------:R-:W-:-:S05]  /*1fc0*/  IMAD.WIDE.U32 R54, R116, UR8, R54 ;  /* 0x0000000874367c25 */ /* 0x000fca000f8e0036 */
[----:B------:R-:W-:Y:S02]  /*1fd0*/  IADD3 R55, R55, R79, RZ ;  /* 0x0000004f37377210 */ /* 0x000fe40007ffe0ff */
[----:B------:R-:W-:-:S04]  /*1fe0*/  LEA R78, P4, R54, R82, 0x3 ;  /* 0x00000052364e7211 */ /* 0x000fc800078818ff */
[----:B------:R-:W-:Y:S01]  /*1ff0*/  LEA.HI.X R79, R54, R83, R55, 0x3, P4 ;  /* 0x00000053364f7211 */ /* 0x000fe200020f1c37 */
[----:B------:R-:W-:-:S05]  /*2000*/  IMAD.WIDE.U32 R54, R2, UR16, RZ ;  /* 0x0000001002367c25 */ /* 0x000fca000f8e00ff */
[----:B------:R-:W-:Y:S01]  /*2010*/  IADD3 R55, R55, R107, RZ ;  /* 0x0000006b37377210 */ /* 0x000fe20007ffe0ff */
[----:B------:R-:W-:Y:S01]  /*2020*/  IMAD R107, R137, UR18, RZ ;  /* 0x00000012896b7c24 */ /* 0x000fe2000f8e02ff */
[----:B--2---:R-:W2:Y:S03]  /*2030*/  LDG.E.64 R78, desc[UR10][R78.64] ;  /* 0x0000000a4e4e7981 */ /* 0x004ea6000c1e1b00 */
[C---:B------:R-:W-:Y:S02]  /*2040*/  IMAD R107, R116.reuse, UR19, R107 ;  /* 0x00000013746b7c24 */ /* 0x040fe4000f8e026b */
[----:B------:R-:W-:-:S05]  /*2050*/  IMAD.WIDE.U32 R54, R116, UR18, R54 ;  /* 0x0000001274367c25 */ /* 0x000fca000f8e0036 */
[----:B------:R-:W-:Y:S02]  /*2060*/  IADD3 R55, R55, R107, RZ ;  /* 0x0000006b37377210 */ /* 0x000fe40007ffe0ff */
[----:B------:R-:W-:Y:S01]  /*2070*/  LEA R108, P4, R54, R80, 0x3 ;  /* 0x00000050366c7211 */ /* 0x000fe200078818ff */
[----:B------:R-:W-:-:S03]  /*2080*/  HFMA2.MMA R107, -RZ, RZ, 0, 0 ;  /* 0x00000000ff6b7435 */ /* 0x000fc600000001ff */
[----:B------:R-:W-:Y:S02]  /*2090*/  LEA.HI.X R109, R54, R81, R55, 0x3, P4 ;  /* 0x00000051366d7211 */ /* 0x000fe400020f1c37 */
[----:B------:R-:W-:Y:S02]  /*20a0*/  ISETP.NE.AND P4, PT, R65, RZ, PT ;  /* 0x000000ff4100720c */ /* 0x000fe40003f85270 */
[----:B------:R-:W-:Y:S02]  /*20b0*/  CS2R R110, SRZ ;  /* 0x00000000006e7805 */ /* 0x000fe4000001ff00 */
[----:B------:R-:W-:Y:S01]  /*20c0*/  CS2R R112, SRZ ;  /* 0x0000000000707805 */ /* 0x000fe2000001ff00 */
[----:B---3--:R-:W3:Y:S01]  /*20d0*/  @!P3 LDG.E R107, desc[UR10][R52.64] ;  /* 0x0000000a346bb981 */ /* 0x008ee2000c1e1900 */
[----:B------:R-:W-:-:S03]  /*20e0*/  ISETP.NE.AND P3, PT, R106, RZ, PT ;  /* 0x000000ff6a00720c */ /* 0x000fc60003f65270 */
[----:B------:R-:W4:Y:S04]  /*20f0*/  @!P0 LDG.E R111, desc[UR10][R52.64+0x80] ;  /* 0x0000800a346f8981 */ /* 0x000f28000c1e1900 */
[----:B------:R-:W4:Y:S01]  /*2100*/  @!P4 LDG.E R110, desc[UR10][R52.64+0x100] ;  /* 0x0001000a346ec981 */ /* 0x000f22000c1e1900 */
[----:B------:R-:W-:Y:S02]  /*2110*/  ISETP.NE.AND P0, PT, R118, RZ, PT ;  /* 0x000000ff7600720c */ /* 0x000fe40003f05270 */
[----:B------:R-:W-:Y:S02]  /*2120*/  CS2R R118, SRZ ;  /* 0x0000000000767805 */ /* 0x000fe4000001ff00 */
[----:B------:R-:W-:Y:S01]  /*2130*/  MOV R120, RZ ;  /* 0x000000ff00787202 */ /* 0x000fe20000000f00 */
[----:B------:R-:W4:Y:S04]  /*2140*/  @!P6 LDG.E R113, desc[UR10][R52.64+0x180] ;  /* 0x0001800a3471e981 */ /* 0x000f28000c1e1900 */
[----:B------:R-:W4:Y:S04]  /*2150*/  @!P5 LDG.E R112, desc[UR10][R52.64+0x200] ;  /* 0x0002000a3470d981 */ /* 0x000f28000c1e1900 */
[----:B------:R-:W4:Y:S04]  /*2160*/  @!P1 LDG.E R119, desc[UR10][R52.64+0x280] ;  /* 0x0002800a34779981 */ /* 0x000f28000c1e1900 */
[----:B------:R-:W4:Y:S04]  /*2170*/  @!P2 LDG.E R118, desc[UR10][R52.64+0x300] ;  /* 0x0003000a3476a981 */ /* 0x000f28000c1e1900 */
[----:B------:R0:W4:Y:S01]  /*2180*/  @!P3 LDG.E R120, desc[UR10][R52.64+0x380] ;  /* 0x0003800a3478b981 */ /* 0x000122000c1e1900 */
[----:B------:R-:W-:-:S02]  /*2190*/  LEA.HI.SX32 R122, R18, R18, 0x1b ;  /* 0x00000012127a7211 */ /* 0x000fc400078fdaff */
[----:B0-----:R-:W-:-:S04]  /*21a0*/  IADD3 R53, R18, 0x20, RZ ;  /* 0x0000002012357810 */ /* 0x001fc80007ffe0ff */
[----:B------:R-:W-:Y:S02]  /*21b0*/  LEA.HI.SX32 R52, R53, R18, 0x1b ;  /* 0x0000001235347211 */ /* 0x000fe400078fdaff */
[-C--:B------:R-:W-:Y:S02]  /*21c0*/  LEA R122, R122, R37.reuse, 0x2 ;  /* 0x000000257a7a7211 */ /* 0x080fe400078e10ff */
[----:B------:R-:W-:Y:S02]  /*21d0*/  LEA R52, R52, R37, 0x2 ;  /* 0x0000002534347211 */ /* 0x000fe400078e10ff */
[----:B------:R-:W-:-:S04]  /*21e0*/  IADD3 R125, R18, 0x80, RZ ;  /* 0x00000080127d7810 */ /* 0x000fc80007ffe0ff */
[----:B------:R-:W-:Y:S02]  /*21f0*/  LEA.HI.SX32 R128, R125, R18, 0x1b ;  /* 0x000000127d807211 */ /* 0x000fe400078fdaff */
[----:B------:R-:W-:Y:S02]  /*2200*/  IADD3 R125, R18, 0xe0, RZ ;  /* 0x000000e0127d7810 */ /* 0x000fe40007ffe0ff */
[C---:B------:R-:W-:Y:S02]  /*2210*/  ISETP.NE.AND P5, PT, R8.reuse, RZ, PT ;  /* 0x000000ff0800720c */ /* 0x040fe40003fa5270 */
[----:B------:R-:W-:Y:S01]  /*2220*/  ISETP.NE.AND P4, PT, R8, 0x1f, PT ;  /* 0x0000001f0800780c */ /* 0x000fe20003f85270 */
[----:B------:R-:W-:Y:S01]  /*2230*/  BSSY B0, `(.L_x_17916) ;  /* 0x0000081000007945 */ /* 0x000fe20003800000 */
[C---:B--2---:R-:W-:Y:S01]  /*2240*/  FMUL.FTZ R121, R79.reuse, R36 ;  /* 0x000000244f797220 */ /* 0x044fe20000410000 */
[----:B------:R-:W-:-:S03]  /*2250*/  FMUL.FTZ R54, R79, R57 ;  /* 0x000000394f367220 */ /* 0x000fc60000410000 */
[----:B------:R-:W-:Y:S01]  /*2260*/  FMUL.RZ R129, R121, 0.15915493667125701904 ;  /* 0x3e22f98379817820 */ /* 0x000fe2000040c000 */
[----:B------:R-:W-:Y:S01]  /*2270*/  FMUL.RZ R123, R54, 0.15915493667125701904 ;  /* 0x3e22f983367b7820 */ /* 0x000fe2000040c000 */
[----:B------:R-:W-:-:S03]  /*2280*/  IADD3 R121, R18, 0x40, RZ ;  /* 0x0000004012797810 */ /* 0x000fc60007ffe0ff */
[----:B------:R-:W-:Y:S01]  /*2290*/  MUFU.SIN R54, R123 ;  /* 0x0000007b00367308 */ /* 0x000fe20000000400 */
[----:B------:R-:W-:Y:S01]  /*22a0*/  LEA.HI.SX32 R124, R121, R18, 0x1b ;  /* 0x00000012797c7211 */ /* 0x000fe200078fdaff */
[----:B------:R-:W-:-:S06]  /*22b0*/  FMUL.FTZ R127, R78, 1.4426950216293334961 ;  /* 0x3fb8aa3b4e7f7820 */ /* 0x000fcc0000410000 */
[----:B------:R0:W-:Y:S01]  /*22c0*/  MUFU.COS R106, R123 ;  /* 0x0000007b006a7308 */ /* 0x0001e20000000000 */
[----:B------:R-:W-:Y:S02]  /*22d0*/  LEA R53, R124, R37, 0x2 ;  /* 0x000000257c357211 */ /* 0x000fe400078e10ff */
[C---:B0-----:R-:W-:Y:S01]  /*22e0*/  IADD3 R123, R18.reuse, 0x60, RZ ;  /* 0x00000060127b7810 */ /* 0x041fe20007ffe0ff */
[----:B---3--:R0:W-:Y:S03]  /*22f0*/  STS [R122], R107 ;  /* 0x0000006b7a007388 */ /* 0x0081e60000000800 */
[----:B------:R-:W-:Y:S02]  /*2300*/  LEA.HI.SX32 R126, R123, R18, 0x1b ;  /* 0x000000127b7e7211 */ /* 0x000fe400078fdaff */
[C---:B------:R-:W-:Y:S01]  /*2310*/  IADD3 R123, R18.reuse, 0xc0, RZ ;  /* 0x000000c0127b7810 */ /* 0x040fe20007ffe0ff */
[----:B----4-:R1:W-:Y:S01]  /*2320*/  STS [R52+0x80], R111 ;  /* 0x0000806f34007388 */ /* 0x0103e20000000800 */
[----:B------:R-:W-:Y:S01]  /*2330*/  IADD3 R121, R18, 0xa0, RZ ;  /* 0x000000a012797810 */ /* 0x000fe20007ffe0ff */
[----:B0-----:R-:W-:-:S02]  /*2340*/  FMUL.FTZ R122, R127, R36 ;  /* 0x000000247f7a7220 */ /* 0x001fc40000410000 */
[----:B------:R0:W-:Y:S01]  /*2350*/  STS [R53+0x100], R110 ;  /* 0x0001006e35007388 */ /* 0x0001e20000000800 */
[-C--:B------:R-:W-:Y:S02]  /*2360*/  LEA R126, R126, R37.reuse, 0x2 ;  /* 0x000000257e7e7211 */ /* 0x080fe400078e10ff */
[----:B------:R-:W-:Y:S01]  /*2370*/  LEA R107, R128, R37, 0x2 ;  /* 0x00000025806b7211 */ /* 0x000fe200078e10ff */
[----:B------:R2:W-:Y:S01]  /*2380*/  MUFU.EX2 R131, R122 ;  /* 0x0000007a00837308 */ /* 0x0005e20000000800 */
[----:B------:R-:W-:Y:S02]  /*2390*/  SHF.L.U32 R124, R18, 0x3, RZ ;  /* 0x00000003127c7819 */ /* 0x000fe400000006ff */
[-C--:B-1----:R-:W-:Y:S02]  /*23a0*/  LEA.HI.SX32 R52, R121, R18.reuse, 0x1b ;  /* 0x0000001279347211 */ /* 0x082fe400078fdaff */
[-C--:B0-----:R-:W-:Y:S01]  /*23b0*/  LEA.HI.SX32 R110, R123, R18.reuse, 0x1b ;  /* 0x000000127b6e7211 */ /* 0x081fe200078fdaff */
[----:B------:R-:W-:Y:S01]  /*23c0*/  STS [R126+0x180], R113 ;  /* 0x000180717e007388 */ /* 0x000fe20000000800 */
[----:B--2---:R-:W-:-:S02]  /*23d0*/  LEA.HI.SX32 R122, R125, R18, 0x1b ;  /* 0x000000127d7a7211 */ /* 0x004fc400078fdaff */
[----:B------:R-:W-:Y:S01]  /*23e0*/  LEA R53, R110, R37, 0x2 ;  /* 0x000000256e357211 */ /* 0x000fe200078e10ff */
[----:B------:R-:W-:Y:S01]  /*23f0*/  FMUL.FTZ R110, R79, R59 ;  /* 0x0000003b4f6e7220 */ /* 0x000fe20000410000 */
[-C--:B------:R-:W-:Y:S01]  /*2400*/  LEA R52, R52, R37.reuse, 0x2 ;  /* 0x0000002534347211 */ /* 0x080fe200078e10ff */
[----:B------:R0:W-:Y:S01]  /*2410*/  STS [R107+0x200], R112 ;  /* 0x000200706b007388 */ /* 0x0001e20000000800 */
[----:B------:R-:W-:Y:S01]  /*2420*/  LEA.HI.SX32 R124, R124, R124, 0x1b ;  /* 0x0000007c7c7c7211 */ /* 0x000fe200078fdaff */
[----:B------:R-:W-:Y:S02]  /*2430*/  FMUL.RZ R121, R110, 0.15915493667125701904 ;  /* 0x3e22f9836e797820 */ /* 0x000fe4000040c000 */
[----:B------:R1:W-:Y:S01]  /*2440*/  STS [R52+0x280], R119 ;  /* 0x0002807734007388 */ /* 0x0003e20000000800 */
[-C--:B------:R-:W-:Y:S02]  /*2450*/  LEA R110, R124, R37.reuse, 0x2 ;  /* 0x000000257c6e7211 */ /* 0x080fe400078e10ff */
[----:B0-----:R-:W-:Y:S01]  /*2460*/  LEA R107, R122, R37, 0x2 ;  /* 0x000000257a6b7211 */ /* 0x001fe200078e10ff */
[----:B------:R-:W-:Y:S04]  /*2470*/  STS [R53+0x300], R118 ;  /* 0x0003007635007388 */ /* 0x000fe80000000800 */
[----:B------:R-:W-:Y:S01]  /*2480*/  STS [R107+0x380], R120 ;  /* 0x000380786b007388 */ /* 0x000fe20000000800 */
[----:B------:R-:W-:-:S03]  /*2490*/  NOP ;  /* 0x0000000000007918 */ /* 0x000fc60000000000 */
[----:B------:R-:W0:Y:S04]  /*24a0*/  LDS R124, [R110] ;  /* 0x000000006e7c7984 */ /* 0x000e280000000800 */
[----:B------:R-:W2:Y:S04]  /*24b0*/  LDS R122, [R110+0x4] ;  /* 0x000004006e7a7984 */ /* 0x000ea80000000800 */
[----:B------:R-:W3:Y:S01]  /*24c0*/  LDS R125, [R110+0xc] ;  /* 0x00000c006e7d7984 */ /* 0x000ee20000000800 */
[----:B------:R-:W-:Y:S01]  /*24d0*/  FMUL.FTZ R55, R127, R57 ;  /* 0x000000397f377220 */ /* 0x000fe20000410000 */
[-C--:B------:R-:W-:Y:S01]  /*24e0*/  FMUL.FTZ R112, R79, R56.reuse ;  /* 0x000000384f707220 */ /* 0x080fe20000410000 */
[C---:B------:R-:W-:Y:S01]  /*24f0*/  FMUL.FTZ R128, R127.reuse, R59 ;  /* 0x0000003b7f807220 */ /* 0x040fe20000410000 */
[----:B------:R-:W-:Y:S01]  /*2500*/  FMUL.FTZ R127, R127, R56 ;  /* 0x000000387f7f7220 */ /* 0x000fe20000410000 */
[----:B------:R-:W4:Y:S01]  /*2510*/  MUFU.COS R132, R129 ;  /* 0x0000008100847308 */ /* 0x000f220000000000 */
[----:B-1----:R-:W-:Y:S01]  /*2520*/  FMUL.RZ R119, R112, 0.15915493667125701904 ;  /* 0x3e22f98370777820 */ /* 0x002fe2000040c000 */
[----:B------:R-:W1:Y:S04]  /*2530*/  LDS R123, [R110+0x8] ;  /* 0x000008006e7b7984 */ /* 0x000e680000000800 */
[----:B------:R-:W1:Y:S02]  /*2540*/  LDS R118, [R110+0x10] ;  /* 0x000010006e767984 */ /* 0x000e640000000800 */
[----:B------:R-:W-:Y:S02]  /*2550*/  MUFU.EX2 R55, R55 ;  /* 0x0000003700377308 */ /* 0x000fe40000000800 */
[----:B------:R-:W1:Y:S04]  /*2560*/  LDS R120, [R110+0x14] ;  /* 0x000014006e787984 */ /* 0x000e680000000800 */
[----:B------:R-:W5:Y:S02]  /*2570*/  LDG.E.64 R108, desc[UR10][R108.64] ;  /* 0x0000000a6c6c7981 */ /* 0x000f64000c1e1b00 */
[----:B------:R-:W0:Y:S08]  /*2580*/  MUFU.SIN R130, R129 ;  /* 0x0000008100827308 */ /* 0x000e300000000400 */
[----:B------:R-:W-:Y:S08]  /*2590*/  MUFU.EX2 R128, R128 ;  /* 0x0000008000807308 */ /* 0x000ff00000000800 */
[----:B------:R-:W-:Y:S08]  /*25a0*/  MUFU.SIN R111, R121 ;  /* 0x00000079006f7308 */ /* 0x000ff00000000400 */
[----:B------:R-:W2:Y:S08]  /*25b0*/  MUFU.COS R113, R121 ;  /* 0x0000007900717308 */ /* 0x000eb00000000000 */
[----:B------:R-:W-:Y:S08]  /*25c0*/  MUFU.EX2 R127, R127 ;  /* 0x0000007f007f7308 */ /* 0x000ff00000000800 */
[----:B------:R-:W1:Y:S01]  /*25d0*/  MUFU.SIN R52, R119 ;  /* 0x0000007700347308 */ /* 0x000e620000000400 */
[C---:B----4-:R-:W-:Y:S01]  /*25e0*/  FMUL.FTZ R133, R131.reuse, R132 ;  /* 0x0000008483857220 */ /* 0x050fe20000410000 */
[----:B0-----:R-:W-:Y:S01]  /*25f0*/  FMUL.FTZ R131, R131, R130 ;  /* 0x0000008283837220 */ /* 0x001fe20000410000 */
[C---:B------:R-:W-:Y:S01]  /*2600*/  FMUL.FTZ R106, R55.reuse, R106 ;  /* 0x0000006a376a7220 */ /* 0x040fe20000410000 */
[----:B------:R-:W-:Y:S01]  /*2610*/  FMUL.FTZ R53, R124, R57 ;  /* 0x000000397c357220 */ /* 0x000fe20000410000 */
[C---:B--2---:R-:W-:Y:S01]  /*2620*/  FMUL.FTZ R134, R128.reuse, R113 ;  /* 0x0000007180867220 */ /* 0x044fe20000410000 */
[----:B------:R-:W-:Y:S01]  /*2630*/  FMUL.FTZ R132, R128, R111 ;  /* 0x0000006f80847220 */ /* 0x000fe20000410000 */
[----:B------:R-:W-:Y:S01]  /*2640*/  FMUL.FTZ R107, R55, R54 ;  /* 0x00000036376b7220 */ /* 0x000fe20000410000 */
[----:B------:R-:W-:Y:S01]  /*2650*/  FMUL.FTZ R55, R122, R57 ;  /* 0x000000397a377220 */ /* 0x000fe20000410000 */
[----:B------:R-:W-:Y:S01]  /*2660*/  FMUL.FTZ R148, R48, R53 ;  /* 0x0000003530947220 */ /* 0x000fe20000410000 */
[----:B---3--:R-:W-:Y:S01]  /*2670*/  FMUL.FTZ R146, R125, R36 ;  /* 0x000000247d927220 */ /* 0x008fe20000410000 */
[----:B------:R0:W2:Y:S01]  /*2680*/  MUFU.COS R112, R119 ;  /* 0x0000007700707308 */ /* 0x0000a20000000000 */
[----:B------:R-:W3:Y:S01]  /*2690*/  LDS R121, [R110+0x18] ;  /* 0x000018006e797984 */ /* 0x000ee20000000800 */
[----:B-1----:R-:W-:Y:S01]  /*26a0*/  FMUL.FTZ R128, R127, R52 ;  /* 0x000000347f807220 */ /* 0x002fe20000410000 */
[----:B------:R-:W-:Y:S01]  /*26b0*/  FMUL.FTZ R52, R106, R131 ;  /* 0x000000836a347220 */ /* 0x000fe20000410000 */
[----:B------:R-:W-:-:S03]  /*26c0*/  FMUL.FTZ R150, R48, R55 ;  /* 0x0000003730967220 */ /* 0x000fc60000410000 */
[----:B------:R-:W-:Y:S01]  /*26d0*/  FFMA.FTZ R53, R107, R133, R52 ;  /* 0x000000856b357223 */ /* 0x000fe20000010034 */
[----:B------:R-:W-:Y:S01]  /*26e0*/  FMUL.FTZ R52, R131, R148 ;  /* 0x0000009483347220 */ /* 0x000fe20000410000 */
[----:B------:R-:W-:-:S03]  /*26f0*/  FMUL.FTZ R111, R107, R131 ;  /* 0x000000836b6f7220 */ /* 0x000fc60000410000 */
[----:B------:R-:W-:Y:S01]  /*2700*/  FFMA.FTZ R52, R133, R150, R52 ;  /* 0x0000009685347223 */ /* 0x000fe20000010034 */
[----:B------:R-:W-:-:S03]  /*2710*/  FFMA.FTZ R111, R106, R133, -R111 ;  /* 0x000000856a6f7223 */ /* 0x000fc6000001086f */
[----:B------:R-:W-:Y:S01]  /*2720*/  FFMA.FTZ R113, R49, R146, R52 ;  /* 0x0000009231717223 */ /* 0x000fe20000010034 */
[----:B------:R-:W-:Y:S01]  /*2730*/  LEA R52, R115, R116, 0x8 ;  /* 0x0000007473347211 */ /* 0x000fe200078e40ff */
[----:B------:R-:W-:Y:S01]  /*2740*/  FMUL.FTZ R55, R131, R150 ;  /* 0x0000009683377220 */ /* 0x000fe20000410000 */
[----:B------:R-:W-:Y:S01]  /*2750*/  @P5 IADD3 R52, R8, 0x200, RZ ;  /* 0x0000020008345810 */ /* 0x000fe20007ffe0ff */
[C---:B0-----:R-:W-:Y:S01]  /*2760*/  FMUL.FTZ R119, R132.reuse, R53 ;  /* 0x0000003584777220 */ /* 0x041fe20000410000 */
[----:B------:R-:W-:Y:S01]  /*2770*/  FMUL.FTZ R54, R132, R111 ;  /* 0x0000006f84367220 */ /* 0x000fe20000410000 */
[----:B------:R-:W-:Y:S01]  /*2780*/  FMUL.FTZ R130, R123, R36 ;  /* 0x000000247b827220 */ /* 0x000fe20000410000 */
[----:B------:R-:W-:Y:S01]  /*2790*/  LEA R52, R52, R37, 0x3 ;  /* 0x0000002534347211 */ /* 0x000fe200078e18ff */
[----:B------:R-:W-:Y:S01]  /*27a0*/  FFMA.FTZ R55, R133, R148, -R55 ;  /* 0x0000009485377223 */ /* 0x000fe20000010837 */
[C---:B------:R-:W-:Y:S01]  /*27b0*/  FFMA.FTZ R111, R134.reuse, R111, -R119 ;  /* 0x0000006f866f7223 */ /* 0x040fe20000010877 */
[----:B------:R-:W-:Y:S01]  /*27c0*/  FFMA.FTZ R54, R134, R53, R54 ;  /* 0x0000003586367223 */ /* 0x000fe20000010036 */
[----:B------:R0:W1:Y:S01]  /*27d0*/  LDS R119, [R110+0x1c] ;  /* 0x00001c006e777984 */ /* 0x0000620000000800 */
[----:B------:R-:W-:Y:S01]  /*27e0*/  FFMA.FTZ R55, R49, R130, R55 ;  /* 0x0000008231377223 */ /* 0x000fe20000010037 */
[----:B------:R-:W-:-:S02]  /*27f0*/  FMUL.FTZ R53, R132, R113 ;  /* 0x0000007184357220 */ /* 0x000fc40000410000 */
[----:B------:R4:W-:Y:S01]  /*2800*/  STS.64 [R52+0xc90], R106 ;  /* 0x000c906a34007388 */ /* 0x0009e20000000a00 */
[----:B--2---:R-:W-:Y:S01]  /*2810*/  FMUL.FTZ R135, R127, R112 ;  /* 0x000000707f877220 */ /* 0x004fe20000410000 */
[-C--:B------:R-:W-:Y:S01]  /*2820*/  FFMA.FTZ R112, R134, R55.reuse, -R53 ;  /* 0x0000003786707223 */ /* 0x080fe20000010835 */
[----:B------:R-:W-:Y:S01]  /*2830*/  FMUL.FTZ R55, R132, R55 ;  /* 0x0000003784377220 */ /* 0x000fe20000410000 */
[-C--:B------:R-:W-:Y:S01]  /*2840*/  FMUL.FTZ R129, R118, R59.reuse ;  /* 0x0000003b76817220 */ /* 0x080fe20000410000 */
[----:B------:R-:W-:Y:S02]  /*2850*/  FMUL.FTZ R141, R120, R59 ;  /* 0x0000003b788d7220 */ /* 0x000fe40000410000 */
[----:B------:R-:W-:Y:S01]  /*2860*/  FFMA.FTZ R55, R134, R113, R55 ;  /* 0x0000007186377223 */ /* 0x000fe20000010037 */
[----:B------:R-:W-:Y:S01]  /*2870*/  FFMA.FTZ R112, R50, R129, R112 ;  /* 0x0000008132707223 */ /* 0x000fe20000010070 */
[----:B------:R-:W-:Y:S02]  /*2880*/  FMUL.FTZ R126, R128, R54 ;  /* 0x00000036807e7220 */ /* 0x000fe40000410000 */
[----:B------:R-:W-:Y:S01]  /*2890*/  FFMA.FTZ R55, R50, R141, R55 ;  /* 0x0000008d32377223 */ /* 0x000fe20000010037 */
[C---:B0-----:R-:W-:Y:S01]  /*28a0*/  FMUL.FTZ R110, R128.reuse, R112 ;  /* 0x00000070806e7220 */ /* 0x041fe20000410000 */
[CC--:B------:R-:W-:Y:S01]  /*28b0*/  FMUL.FTZ R53, R128.reuse, R111.reuse ;  /* 0x0000006f80357220 */ /* 0x0c0fe20000410000 */
[C---:B------:R-:W-:Y:S01]  /*28c0*/  FFMA.FTZ R139, R135.reuse, R111, -R126 ;  /* 0x0000006f878b7223 */ /* 0x040fe2000001087e */
[-C--:B------:R-:W-:Y:S01]  /*28d0*/  FMUL.FTZ R111, R128, R55.reuse ;  /* 0x00000037806f7220 */ /* 0x080fe20000410000 */
[----:B------:R-:W-:Y:S01]  /*28e0*/  FFMA.FTZ R55, R135, R55, R110 ;  /* 0x0000003787377223 */ /* 0x000fe2000001006e */
[----:B------:R-:W-:-:S02]  /*28f0*/  @P4 IADD3 R110, R10, R37, RZ ;  /* 0x000000250a6e4210 */ /* 0x000fc40007ffe0ff */
[----:B------:R-:W-:Y:S01]  /*2900*/  FFMA.FTZ R112, R135, R112, -R111 ;  /* 0x0000007087707223 */ /* 0x000fe2000001086f */
[----:B------:R-:W-:Y:S06]  /*2910*/  BAR.SYNC.DEFER_BLOCKING 0x0 ;  /* 0x0000000000007b1d */ /* 0x000fec0000010000 */
[----:B------:R-:W0:Y:S01]  /*2920*/  @P4 LDS.64 R110, [R110+0x1c98] ;  /* 0x001c98006e6e4984 */ /* 0x000e220000000a00 */
[-C--:B---3--:R-:W-:Y:S01]  /*2930*/  FMUL.FTZ R138, R121, R56.reuse ;  /* 0x00000038798a7220 */ /* 0x088fe20000410000 */
[----:B-1----:R-:W-:Y:S01]  /*2940*/  FMUL.FTZ R136, R119, R56 ;  /* 0x0000003877887220 */ /* 0x002fe20000410000 */
[----:B------:R-:W-:-:S02]  /*2950*/  FFMA.FTZ R54, R135, R54, R53 ;  /* 0x0000003687367223 */ /* 0x000fc40000010035 */
[C---:B------:R-:W-:Y:S01]  /*2960*/  FFMA.FTZ R140, R51.reuse, R138, R112 ;  /* 0x0000008a338c7223 */ /* 0x040fe20000010070 */
[----:B------:R-:W-:Y:S01]  /*2970*/  FFMA.FTZ R142, R51, R136, R55 ;  /* 0x00000088338e7223 */ /* 0x000fe20000010037 */
[----:B----4-:R-:W-:Y:S06]  /*2980*/  @P4 BRA `(.L_x_17917) ;  /* 0x00000000002c4947 */ /* 0x010fec0003800000 */
        /* <DEDUP_REMOVED lines=11> */
.L_x_17917:
[----:B------:R-:W-:Y:S05]  /*2a40*/  BSYNC B0 ;  /* 0x0000000000007941 */ /* 0x000fea0003800000 */
.L_x_17916:
[----:B------:R-:W3:Y:S01]  /*2a50*/  SHFL.UP PT, R112, R142, 0x1, RZ ;  /* 0x042000008e707989 */ /* 0x000ee200000e00ff */
[----:B------:R-:W-:-:S03]  /*2a60*/  ISETP.GE.AND P6, PT, R18, 0x1, PT ;  /* 0x000000011200780c */ /* 0x000fc60003fc6270 */
[----:B------:R-:W4:Y:S04]  /*2a70*/  SHFL.UP PT, R55, R140, 0x1, RZ ;  /* 0x042000008c377989 */ /* 0x000f2800000e00ff */
[----:B-1----:R-:W1:Y:S04]  /*2a80*/  SHFL.UP PT, R52, R139, 0x1, RZ ;  /* 0x042000008b347989 */ /* 0x002e6800000e00ff */
[----:B------:R-:W0:Y:S01]  /*2a90*/  SHFL.UP PT, R53, R54, 0x1, RZ ;  /* 0x0420000036357989 */ /* 0x000e2200000e00ff */
[C---:B---3--:R-:W-:Y:S01]  /*2aa0*/  FMUL.FTZ R144, R54.reuse, R112 ;  /* 0x0000007036907220 */ /* 0x048fe20000410000 */
[----:B----4-:R-:W-:-:S03]  /*2ab0*/  FMUL.FTZ R113, R54, R55 ;  /* 0x0000003736717220 */ /* 0x010fc60000410000 */
[C---:B------:R-:W-:Y:S01]  /*2ac0*/  FFMA.FTZ R55, R139.reuse, R55, -R144 ;  /* 0x000000378b377223 */ /* 0x040fe20000010890 */
[C---:B------:R-:W-:Y:S01]  /*2ad0*/  FFMA.FTZ R113, R139.reuse, R112, R113 ;  /* 0x000000708b717223 */ /* 0x040fe20000010071 */
[-C--:B-1----:R-:W-:Y:S02]  /*2ae0*/  FMUL.FTZ R126, R54, R52.reuse ;  /* 0x00000034367e7220 */ /* 0x082fe40000410000 */
        /* <DEDUP_REMOVED lines=58> */
[----:B------:R-:W4:Y:S01]  /*2e90*/  SHFL.UP PT, R55, R142, 0x10, RZ ;  /* 0x060000008e377989 */ /* 0x000f2200000e00ff */
[C---:B0-----:R-:W-:Y:S01]  /*2ea0*/  FMUL.FTZ R152, R112.reuse, R54 ;  /* 0x0000003670987220 */ /* 0x041fe20000410000 */
[----:B-1----:R-:W-:-:S04]  /*2eb0*/  FMUL.FTZ R126, R112, R52 ;  /* 0x00000034707e7220 */ /* 0x002fc80000410000 */
[-C--:B---3--:R-:W-:Y:S01]  /*2ec0*/  FFMA.FTZ R127, R139, R53.reuse, R126 ;  /* 0x000000358b7f7223 */ /* 0x088fe2000001007e */
[C---:B------:R-:W-:Y:S01]  /*2ed0*/  FMUL.FTZ R53, R112.reuse, R53 ;  /* 0x0000003570357220 */ /* 0x040fe20000410000 */
[----:B----4-:R-:W-:-:S03]  /*2ee0*/  FMUL.FTZ R144, R112, R55 ;  /* 0x0000003770907220 */ /* 0x010fc60000410000 */
[----:B------:R-:W-:Y:S01]  /*2ef0*/  FSEL R143, R112, R127, !P6 ;  /* 0x0000007f708f7208 */ /* 0x000fe20007000000 */
[C---:B------:R-:W-:Y:S01]  /*2f00*/  FFMA.FTZ R55, R139.reuse, R55, R152 ;  /* 0x000000378b377223 */ /* 0x040fe20000010098 */
[----:B------:R-:W0:Y:S01]  /*2f10*/  @P0 LDC R127, c[0x0][0x21c] ;  /* 0x00008700ff7f0b82 */ /* 0x000e220000000800 */
[C---:B------:R-:W-:Y:S01]  /*2f20*/  FFMA.FTZ R113, R139.reuse, R54, -R144 ;  /* 0x000000368b717223 */ /* 0x040fe20000010890 */
[----:B------:R-:W-:Y:S01]  /*2f30*/  @P6 FFMA.FTZ R139, R139, R52, -R53 ;  /* 0x000000348b8b6223 */ /* 0x000fe20000010835 */
[----:B------:R-:W-:Y:S01]  /*2f40*/  @P6 FADD.FTZ R142, R142, R55 ;  /* 0x000000378e8e6221 */ /* 0x000fe20000010000 */
[----:B------:R-:W-:Y:S01]  /*2f50*/  HFMA2.MMA R53, -RZ, RZ, 0, 0 ;  /* 0x00000000ff357435 */ /* 0x000fe200000001ff */
[----:B------:R-:W-:Y:S01]  /*2f60*/  @P6 FADD.FTZ R140, R140, R113 ;  /* 0x000000718c8c6221 */ /* 0x000fe20000010000 */
[----:B------:R-:W-:Y:S02]  /*2f70*/  @P0 IADD3 R113, R34, -0x2, RZ ;  /* 0xfffffffe22710810 */ /* 0x000fe40007ffe0ff */
[----:B------:R-:W-:-:S02]  /*2f80*/  CS2R R54, SRZ ;  /* 0x0000000000367805 */ /* 0x000fc4000001ff00 */
[----:B------:R-:W-:Y:S02]  /*2f90*/  ISETP.GE.AND P6, PT, R34, R39, PT ;  /* 0x000000272200720c */ /* 0x000fe40003fc6270 */
[----:B------:R-:W-:Y:S02]  /*2fa0*/  MOV R52, 0x3f800000 ;  /* 0x3f80000000347802 */ /* 0x000fe40000000f00 */
[----:B------:R-:W-:Y:S01]  /*2fb0*/  ISETP.NE.OR P6, PT, R19, RZ, P6 ;  /* 0x000000ff1300720c */ /* 0x000fe200037c5670 */
[----:B0-----:R-:W-:Y:S01]  /*2fc0*/  @P0 IMAD R127, R113, R127, R116 ;  /* 0x0000007f717f0224 */ /* 0x001fe200078e0274 */
[----:B------:R-:W-:-:S11]  /*2fd0*/  CS2R R112, SRZ ;  /* 0x0000000000707805 */ /* 0x000fd6000001ff00 */
[----:B------:R-:W-:Y:S01]  /*2fe0*/  @!P6 LEA R144, R116, R37, 0x4 ;  /* 0x000000257490e211 */ /* 0x000fe200078e20ff */
[----:B------:R-:W-:Y:S01]  /*2ff0*/  @P0 IMAD.WIDE R126, R127, 0x10, R76 ;  /* 0x000000107f7e0825 */ /* 0x000fe200078e024c */
[----:B------:R-:W-:Y:S04]  /*3000*/  SHFL.UP PT, R152, R143, 0x1, RZ ;  /* 0x042000008f987989 */ /* 0x000fe800000e00ff */
[----:B------:R0:W3:Y:S04]  /*3010*/  @P0 LDG.E.64 R112, desc[UR10][R126.64+0x8] ;  /* 0x0000080a7e700981 */ /* 0x0000e8000c1e1b00 */
[----:B------:R-:W-:Y:S04]  /*3020*/  @!P6 LDS.128 R52, [R144+0x1d90] ;  /* 0x001d90009034e984 */ /* 0x000fe80000000c00 */
[----:B------:R1:W-:Y:S04]  /*3030*/  SHFL.UP PT, R144, R139, 0x1, RZ ;  /* 0x042000008b907989 */ /* 0x0003e800000e00ff */
[----:B------:R-:W-:Y:S01]  /*3040*/  SHFL.UP PT, R140, R140, 0x1, RZ ;  /* 0x042000008c8c7989 */ /* 0x000fe200000e00ff */
[----:B0----5:R-:W-:-:S03]  /*3050*/  FMUL.FTZ R127, R117, R109 ;  /* 0x0000006d757f7220 */ /* 0x021fc60000410000 */
[----:B------:R-:W-:Y:S01]  /*3060*/  SHFL.UP PT, R142, R142, 0x1, RZ ;  /* 0x042000008e8e7989 */ /* 0x000fe200000e00ff */
[-C--:B-1----:R-:W-:Y:S01]  /*3070*/  FMUL.FTZ R139, R135, R127.reuse ;  /* 0x0000007f878b7220 */ /* 0x082fe20000410000 */
[----:B------:R-:W-:Y:S01]  /*3080*/  FMUL.FTZ R126, R60, R108 ;  /* 0x0000006c3c7e7220 */ /* 0x000fe20000410000 */
[----:B------:R-:W-:Y:S01]  /*3090*/  BSSY B0, `(.L_x_17918) ;  /* 0x000003d000007945 */ /* 0x000fe20003800000 */
[----:B---3--:R-:W0:Y:S04]  /*30a0*/  SHFL.IDX PT, R145, R113, RZ, 0x1f ;  /* 0x00001fff71917589 */ /* 0x008e2800000e0000 */
[----:B------:R1:W3:Y:S02]  /*30b0*/  SHFL.IDX PT, R147, R112, RZ, 0x1f ;  /* 0x00001fff70937589 */ /* 0x0002e400000e0000 */
[----:B-1----:R-:W-:Y:S01]  /*30c0*/  FMUL.FTZ R112, R128, R127 ;  /* 0x0000007f80707220 */ /* 0x002fe20000410000 */
[C---:B0-----:R-:W-:Y:S01]  /*30d0*/  FMUL.FTZ R149, R152.reuse, R145 ;  /* 0x0000009198957220 */ /* 0x041fe20000410000 */
[----:B---3--:R-:W-:-:S03]  /*30e0*/  FMUL.FTZ R152, R152, R147 ;  /* 0x0000009398987220 */ /* 0x008fc60000410000 */
[C---:B------:R-:W-:Y:S01]  /*30f0*/  FFMA.FTZ R149, R144.reuse, R147, -R149 ;  /* 0x0000009390957223 */ /* 0x040fe20000010895 */
[----:B------:R-:W-:Y:S01]  /*3100*/  FFMA.FTZ R151, R144, R145, R152 ;  /* 0x0000009190977223 */ /* 0x000fe20000010098 */
[----:B------:R-:W-:Y:S02]  /*3110*/  FMUL.FTZ R152, R117, R108 ;  /* 0x0000006c75987220 */ /* 0x000fe40000410000 */
[----:B------:R-:W-:Y:S02]  /*3120*/  @P5 FADD.FTZ R147, R140, R149 ;  /* 0x000000958c935221 */ /* 0x000fe40000010000 */
[-C--:B------:R-:W-:Y:S01]  /*3130*/  FFMA.FTZ R140, -R128, R152.reuse, -R139 ;  /* 0x00000098808c7223 */ /* 0x080fe2000001098b */
[----:B------:R-:W-:Y:S01]  /*3140*/  FFMA.FTZ R139, R135, R152, -R112 ;  /* 0x00000098878b7223 */ /* 0x000fe20000010870 */
[----:B------:R-:W-:-:S03]  /*3150*/  FMUL.FTZ R113, R60, R109 ;  /* 0x0000006d3c717220 */ /* 0x000fc60000410000 */
[----:B------:R-:W-:Y:S01]  /*3160*/  FADD.FTZ R139, R126, R139 ;  /* 0x0000008b7e8b7221 */ /* 0x000fe20000010000 */
[----:B------:R-:W-:-:S03]  /*3170*/  FADD.FTZ R143, -R113, R140 ;  /* 0x0000008c718f7221 */ /* 0x000fc60000010100 */
[C---:B------:R-:W-:Y:S01]  /*3180*/  FMUL.FTZ R112, R132.reuse, -R139 ;  /* 0x8000008b84707220 */ /* 0x040fe20000410000 */
[-C--:B------:R-:W-:Y:S01]  /*3190*/  FMUL.FTZ R149, R132, -R143.reuse ;  /* 0x8000008f84957220 */ /* 0x080fe20000410000 */
[----:B------:R-:W-:Y:S02]  /*31a0*/  @P5 FADD.FTZ R145, R142, R151 ;  /* 0x000000978e915221 */ /* 0x000fe40000010000 */
[----:B------:R-:W-:Y:S01]  /*31b0*/  FFMA.FTZ R143, R134, R143, R112 ;  /* 0x0000008f868f7223 */ /* 0x000fe20000010070 */
[----:B------:R-:W-:Y:S01]  /*31c0*/  FMUL.FTZ R112, R58, R109 ;  /* 0x0000006d3a707220 */ /* 0x000fe20000410000 */
[----:B------:R-:W-:Y:S01]  /*31d0*/  FFMA.FTZ R149, R134, R139, -R149 ;  /* 0x0000008b86957223 */ /* 0x000fe20000010895 */
[----:B------:R-:W-:Y:S01]  /*31e0*/  FMUL.FTZ R142, R58, R108 ;  /* 0x0000006c3a8e7220 */ /* 0x000fe20000410000 */
[CC--:B--2---:R-:W-:Y:S01]  /*31f0*/  FMUL.FTZ R140, R128.reuse, R111.reuse ;  /* 0x0000006f808c7220 */ /* 0x0c4fe20000410000 */
[-C--:B------:R-:W-:Y:S01]  /*3200*/  FMUL.FTZ R144, R128, -R110.reuse ;  /* 0x8000006e80907220 */ /* 0x080fe20000410000 */
[----:B------:R-:W-:Y:S01]  /*3210*/  FADD.FTZ R156, -R112, R143 ;  /* 0x0000008f709c7221 */ /* 0x000fe20000010100 */
[----:B------:R-:W-:Y:S01]  /*3220*/  FADD.FTZ R154, R142, R149 ;  /* 0x000000958e9a7221 */ /* 0x000fe20000010000 */
[C---:B------:R-:W-:Y:S01]  /*3230*/  FFMA.FTZ R139, R135.reuse, R110, -R140 ;  /* 0x0000006e878b7223 */ /* 0x040fe2000001088c */
        /* <DEDUP_REMOVED lines=9> */
[----:B------:R-:W-:Y:S01]  /*32d0*/  ISETP.NE.AND P5, PT, R19, 0x1f, PT ;  /* 0x0000001f1300780c */ /* 0x000fe20003fa5270 */
[C---:B------:R-:W-:Y:S01]  /*32e0*/  FMUL.FTZ R140, R0.reuse, R108 ;  /* 0x0000006c008c7220 */ /* 0x040fe20000410000 */
[----:B------:R-:W-:Y:S01]  /*32f0*/  FMUL.FTZ R139, R0, R109 ;  /* 0x0000006d008b7220 */ /* 0x000fe20000410000 */
[C---:B------:R-:W-:Y:S01]  /*3300*/  FMUL.FTZ R108, R131.reuse, -R156 ;  /* 0x8000009c836c7220 */ /* 0x040fe20000410000 */
[-C--:B------:R-:W-:Y:S01]  /*3310*/  FMUL.FTZ R151, R131, -R154.reuse ;  /* 0x8000009a83977220 */ /* 0x080fe20000410000 */
[----:B------:R-:W-:Y:S01]  /*3320*/  FADD.FTZ R143, R140, R153 ;  /* 0x000000998c8f7221 */ /* 0x000fe20000010000 */
[----:B------:R-:W-:Y:S01]  /*3330*/  FADD.FTZ R144, -R139, R144 ;  /* 0x000000908b907221 */ /* 0x000fe20000010100 */
[C---:B------:R-:W-:Y:S01]  /*3340*/  FFMA.FTZ R149, R133.reuse, R154, -R108 ;  /* 0x0000009a85957223 */ /* 0x040fe2000001086c */
[----:B------:R-:W-:-:S02]  /*3350*/  FFMA.FTZ R151, R133, R156, R151 ;  /* 0x0000009c85977223 */ /* 0x000fc40000010097 */
[----:B------:R0:W1:Y:S04]  /*3360*/  SHFL.DOWN PT, R156, R143, 0x1, 0x1f ;  /* 0x08201f008f9c7f89 */ /* 0x00006800000e0000 */
[----:B------:R0:W2:Y:S04]  /*3370*/  SHFL.DOWN PT, R109, R144, 0x1, 0x1f ;  /* 0x08201f00906d7f89 */ /* 0x0000a800000e0000 */
[----:B------:R0:W3:Y:S04]  /*3380*/  SHFL.DOWN PT, R153, R149, 0x1, 0x1f ;  /* 0x08201f0095997f89 */ /* 0x0000e800000e0000 */
[----:B------:R0:W4:Y:S01]  /*3390*/  SHFL.DOWN PT, R155, R151, 0x1, 0x1f ;  /* 0x08201f00979b7f89 */ /* 0x00012200000e0000 */
[----:B------:R-:W-:Y:S05]  /*33a0*/  @!P5 BRA `(.L_x_17919) ;  /* 0x00000000002cd947 */ /* 0x000fea0003800000 */
[C---:B--2---:R-:W-:Y:S01]  /*33b0*/  FMUL.FTZ R154, R151.reuse, R109 ;  /* 0x0000006d979a7220 */ /* 0x044fe20000410000 */
[C---:B----4-:R-:W-:Y:S01]  /*33c0*/  FMUL.FTZ R108, R151.reuse, R155 ;  /* 0x0000009b976c7220 */ /* 0x050fe20000410000 */
[-C--:B-1----:R-:W-:Y:S02]  /*33d0*/  FMUL.FTZ R158, R151, R156.reuse ;  /* 0x0000009c979e7220 */ /* 0x082fe40000410000 */
[----:B------:R-:W-:Y:S01]  /*33e0*/  FFMA.FTZ R156, R149, R156, -R154 ;  /* 0x0000009c959c7223 */ /* 0x000fe2000001089a */
[C---:B---3--:R-:W-:Y:S01]  /*33f0*/  FMUL.FTZ R154, R153.reuse, R151 ;  /* 0x00000097999a7220 */ /* 0x048fe20000410000 */
[----:B------:R-:W-:Y:S01]  /*3400*/  FFMA.FTZ R108, R153, R149, -R108 ;  /* 0x00000095996c7223 */ /* 0x000fe2000001086c */
[----:B------:R-:W-:Y:S01]  /*3410*/  FFMA.FTZ R109, R149, R109, R158 ;  /* 0x0000006d956d7223 */ /* 0x000fe2000001009e */
[----:B0-----:R-:W-:Y:S01]  /*3420*/  FADD.FTZ R143, R143, R156 ;  /* 0x0000009c8f8f7221 */ /* 0x001fe20000010000 */
[----:B------:R-:W-:Y:S02]  /*3430*/  FFMA.FTZ R151, R149, R155, R154 ;  /* 0x0000009b95977223 */ /* 0x000fe4000001009a */
[----:B------:R-:W-:Y:S01]  /*3440*/  FADD.FTZ R144, R144, R109 ;  /* 0x0000006d90907221 */ /* 0x000fe20000010000 */
[----:B------:R-:W-:-:S07]  /*3450*/  MOV R149, R108 ;  /* 0x0000006c00957202 */ /* 0x000fce0000000f00 */
.L_x_17919:
[----:B------:R-:W-:Y:S05]  /*3460*/  BSYNC B0 ;  /* 0x0000000000007941 */ /* 0x000fea0003800000 */
.L_x_17918:
[----:B------:R-:W-:Y:S01]  /*3470*/  ISETP.GT.U32.AND P5, PT, R19, 0x1d, PT ;  /* 0x0000001d1300780c */ /* 0x000fe20003fa4070 */
[----:B---3--:R3:W0:Y:S01]  /*3480*/  SHFL.DOWN PT, R153, R149, 0x2, 0x1f ;  /* 0x08401f0095997f89 */ /* 0x00862200000e0000 */
[----:B------:R-:W-:Y:S03]  /*3490*/  BSSY B0, `(.L_x_17920) ;  /* 0x0000010000007945 */ /* 0x000fe60003800000 */
[----:B----4-:R3:W4:Y:S04]  /*34a0*/  SHFL.DOWN PT, R155, R151, 0x2, 0x1f ;  /* 0x08401f00979b7f89 */ /* 0x01072800000e0000 */
[----:B-1----:R3:W1:Y:S04]  /*34b0*/  SHFL.DOWN PT, R156, R143, 0x2, 0x1f ;  /* 0x08401f008f9c7f89 */ /* 0x00266800000e0000 */
[----:B--2---:R3:W2:Y:S01]  /*34c0*/  SHFL.DOWN PT, R109, R144, 0x2, 0x1f ;  /* 0x08401f00906d7f89 */ /* 0x0046a200000e0000 */
[----:B------:R-:W-:Y:S05]  /*34d0*/  @P5 BRA `(.L_x_17921) ;  /* 0x00000000002c5947 */ /* 0x000fea0003800000 */
[C---:B--2---:R-:W-:Y:S01]  /*34e0*/  FMUL.FTZ R154, R151.reuse, R109 ;  /* 0x0000006d979a7220 */ /* 0x044fe20000410000 */
[C---:B----4-:R-:W-:Y:S01]  /*34f0*/  FMUL.FTZ R108, R151.reuse, R155 ;  /* 0x0000009b976c7220 */ /* 0x050fe20000410000 */
[-C--:B-1----:R-:W-:Y:S02]  /*3500*/  FMUL.FTZ R158, R151, R156.reuse ;  /* 0x0000009c979e7220 */ /* 0x082fe40000410000 */
[----:B------:R-:W-:Y:S01]  /*3510*/  FFMA.FTZ R156, R149, R156, -R154 ;  /* 0x0000009c959c7223 */ /* 0x000fe2000001089a */
[-C--:B0-----:R-:W-:Y:S01]  /*3520*/  FMUL.FTZ R154, R151, R153.reuse ;  /* 0x00000099979a7220 */ /* 0x081fe20000410000 */
[C---:B------:R-:W-:Y:S01]  /*3530*/  FFMA.FTZ R108, R149.reuse, R153, -R108 ;  /* 0x00000099956c7223 */ /* 0x040fe2000001086c */
[----:B------:R-:W-:Y:S01]  /*3540*/  FFMA.FTZ R109, R149, R109, R158 ;  /* 0x0000006d956d7223 */ /* 0x000fe2000001009e */
[----:B---3--:R-:W-:Y:S01]  /*3550*/  FADD.FTZ R143, R143, R156 ;  /* 0x0000009c8f8f7221 */ /* 0x008fe20000010000 */
[----:B------:R-:W-:Y:S02]  /*3560*/  FFMA.FTZ R151, R149, R155, R154 ;  /* 0x0000009b95977223 */ /* 0x000fe4000001009a */
[----:B------:R-:W-:Y:S01]  /*3570*/  FADD.FTZ R144, R144, R109 ;  /* 0x0000006d90907221 */ /* 0x000fe20000010000 */
[----:B------:R-:W-:-:S07]  /*3580*/  MOV R149, R108 ;  /* 0x0000006c00957202 */ /* 0x000fce0000000f00 */
.L_x_17921:
[----:B------:R-:W-:Y:S05]  /*3590*/  BSYNC B0 ;  /* 0x0000000000007941 */ /* 0x000fea0003800000 */
.L_x_17920:
[----:B------:R-:W-:Y:S01]  /*35a0*/  ISETP.GT.U32.AND P5, PT, R19, 0x1b, PT ;  /* 0x0000001b1300780c */ /* 0x000fe20003fa4070 */
[----:B0-----:R0:W0:Y:S01]  /*35b0*/  SHFL.DOWN PT, R153, R149, 0x4, 0x1f ;  /* 0x08801f0095997f89 */ /* 0x00102200000e0000 */
[----:B------:R-:W-:Y:S03]  /*35c0*/  BSSY B0, `(.L_x_17922) ;  /* 0x0000010000007945 */ /* 0x000fe60003800000 */
[----:B----4-:R4:W0:Y:S04]  /*35d0*/  SHFL.DOWN PT, R155, R151, 0x4, 0x1f ;  /* 0x08801f00979b7f89 */ /* 0x01082800000e0000 */
[----:B-1----:R4:W1:Y:S04]  /*35e0*/  SHFL.DOWN PT, R156, R143, 0x4, 0x1f ;  /* 0x08801f008f9c7f89 */ /* 0x00286800000e0000 */
[----:B--2---:R4:W2:Y:S01]  /*35f0*/  SHFL.DOWN PT, R109, R144, 0x4, 0x1f ;  /* 0x08801f00906d7f89 */ /* 0x0048a200000e0000 */
[----:B------:R-:W-:Y:S05]  /*3600*/  @P5 BRA `(.L_x_17923) ;  /* 0x00000000002c5947 */ /* 0x000fea0003800000 */
[C---:B--2---:R-:W-:Y:S01]  /*3610*/  FMUL.FTZ R154, R151.reuse, R109 ;  /* 0x0000006d979a7220 */ /* 0x044fe20000410000 */
[C---:B0-----:R-:W-:Y:S01]  /*3620*/  FMUL.FTZ R108, R151.reuse, R155 ;  /* 0x0000009b976c7220 */ /* 0x041fe20000410000 */
[-C--:B-1----:R-:W-:Y:S02]  /*3630*/  FMUL.FTZ R158, R151, R156.reuse ;  /* 0x0000009c979e7220 */ /* 0x082fe40000410000 */
[----:B------:R-:W-:Y:S01]  /*3640*/  FFMA.FTZ R156, R149, R156, -R154 ;  /* 0x0000009c959c7223 */ /* 0x000fe2000001089a */
[-C--:B------:R-:W-:Y:S01]  /*3650*/  FMUL.FTZ R154, R151, R153.reuse ;  /* 0x00000099979a7220 */ /* 0x080fe20000410000 */
[C---:B------:R-:W-:Y:S01]  /*3660*/  FFMA.FTZ R108, R149.reuse, R153, -R108 ;  /* 0x00000099956c7223 */ /* 0x040fe2000001086c */
[----:B------:R-:W-:Y:S01]  /*3670*/  FFMA.FTZ R109, R149, R109, R158 ;  /* 0x0000006d956d7223 */ /* 0x000fe2000001009e */
[----:B---34-:R-:W-:Y:S01]  /*3680*/  FADD.FTZ R143, R143, R156 ;  /* 0x0000009c8f8f7221 */ /* 0x018fe20000010000 */
[----:B------:R-:W-:Y:S02]  /*3690*/  FFMA.FTZ R151, R149, R155, R154 ;  /* 0x0000009b95977223 */ /* 0x000fe4000001009a */
[----:B------:R-:W-:Y:S01]  /*36a0*/  FADD.FTZ R144, R144, R109 ;  /* 0x0000006d90907221 */ /* 0x000fe20000010000 */
[----:B------:R-:W-:-:S07]  /*36b0*/  MOV R149, R108 ;  /* 0x0000006c00957202 */ /* 0x000fce0000000f00 */
.L_x_17923:
[----:B------:R-:W-:Y:S05]  /*36c0*/  BSYNC B0 ;  /* 0x0000000000007941 */ /* 0x000fea0003800000 */
.L_x_17922:
[----:B------:R-:W-:Y:S01]  /*36d0*/  ISETP.GT.U32.AND P5, PT, R19, 0x17, PT ;  /* 0x000000171300780c */ /* 0x000fe20003fa4070 */
[----:B0-----:R0:W0:Y:S01]  /*36e0*/  SHFL.DOWN PT, R153, R149, 0x8, 0x1f ;  /* 0x09001f0095997f89 */ /* 0x00102200000e0000 */
[----:B------:R-:W-:Y:S03]  /*36f0*/  BSSY B0, `(.L_x_17924) ;  /* 0x0000010000007945 */ /* 0x000fe60003800000 */
[----:B------:R0:W0:Y:S04]  /*3700*/  SHFL.DOWN PT, R155, R151, 0x8, 0x1f ;  /* 0x09001f00979b7f89 */ /* 0x00002800000e0000 */
[----:B-1----:R1:W0:Y:S04]  /*3710*/  SHFL.DOWN PT, R156, R143, 0x8, 0x1f ;  /* 0x09001f008f9c7f89 */ /* 0x00222800000e0000 */
[----:B--2---:R1:W2:Y:S01]  /*3720*/  SHFL.DOWN PT, R109, R144, 0x8, 0x1f ;  /* 0x09001f00906d7f89 */ /* 0x0042a200000e0000 */
[----:B------:R-:W-:Y:S05]  /*3730*/  @P5 BRA `(.L_x_17925) ;  /* 0x00000000002c5947 */ /* 0x000fea0003800000 */
[C---:B--2---:R-:W-:Y:S01]  /*3740*/  FMUL.FTZ R154, R151.reuse, R109 ;  /* 0x0000006d979a7220 */ /* 0x044fe20000410000 */
[C---:B0-----:R-:W-:Y:S01]  /*3750*/  FMUL.FTZ R108, R151.reuse, R155 ;  /* 0x0000009b976c7220 */ /* 0x041fe20000410000 */
[-C--:B------:R-:W-:Y:S02]  /*3760*/  FMUL.FTZ R158, R151, R156.reuse ;  /* 0x0000009c979e7220 */ /* 0x080fe40000410000 */
[----:B------:R-:W-:Y:S01]  /*3770*/  FFMA.FTZ R156, R149, R156, -R154 ;  /* 0x0000009c959c7223 */ /* 0x000fe2000001089a */
[-C--:B------:R-:W-:Y:S01]  /*3780*/  FMUL.FTZ R154, R151, R153.reuse ;  /* 0x00000099979a7220 */ /* 0x080fe20000410000 */
[C---:B------:R-:W-:Y:S01]  /*3790*/  FFMA.FTZ R108, R149.reuse, R153, -R108 ;  /* 0x00000099956c7223 */ /* 0x040fe2000001086c */
[----:B------:R-:W-:Y:S01]  /*37a0*/  FFMA.FTZ R109, R149, R109, R158 ;  /* 0x0000006d956d7223 */ /* 0x000fe2000001009e */
[----:B-1-34-:R-:W-:Y:S01]  /*37b0*/  FADD.FTZ R143, R143, R156 ;  /* 0x0000009c8f8f7221 */ /* 0x01afe20000010000 */
[----:B------:R-:W-:Y:S02]  /*37c0*/  FFMA.FTZ R151, R149, R155, R154 ;  /* 0x0000009b95977223 */ /* 0x000fe4000001009a */
[----:B------:R-:W-:Y:S01]  /*37d0*/  FADD.FTZ R144, R144, R109 ;  /* 0x0000006d90907221 */ /* 0x000fe20000010000 */
[----:B------:R-:W-:-:S07]  /*37e0*/  MOV R149, R108 ;  /* 0x0000006c00957202 */ /* 0x000fce0000000f00 */
.L_x_17925:
[----:B------:R-:W-:Y:S05]  /*37f0*/  BSYNC B0 ;  /* 0x0000000000007941 */ /* 0x000fea0003800000 */
.L_x_17924:
        /* <DEDUP_REMOVED lines=14> */
[----:B-1-34-:R-:W-:Y:S01]  /*38e0*/  FADD.FTZ R143, R143, R156 ;  /* 0x0000009c8f8f7221 */ /* 0x01afe20000010000 */
[----:B------:R-:W-:Y:S02]  /*38f0*/  FFMA.FTZ R151, R149, R155, R154 ;  /* 0x0000009b95977223 */ /* 0x000fe4000001009a */
[----:B--2---:R-:W-:Y:S01]  /*3900*/  FADD.FTZ R144, R144, R109 ;  /* 0x0000006d90907221 */ /* 0x004fe20000010000 */
[----:B------:R-:W-:-:S07]  /*3910*/  MOV R149, R108 ;  /* 0x0000006c00957202 */ /* 0x000fce0000000f00 */
.L_x_17927:
[----:B------:R-:W-:Y:S05]  /*3920*/  BSYNC B0 ;  /* 0x0000000000007941 */ /* 0x000fea0003800000 */
.L_x_17926:
[----:B------:R-:W-:Y:S01]  /*3930*/  SHFL.DOWN PT, R108, R151, 0x1, 0x1f ;  /* 0x08201f00976c7f89 */ /* 0x000fe200000e0000 */
[----:B------:R-:W-:Y:S03]  /*3940*/  BSSY B0, `(.L_x_17928) ;  /* 0x00000ae000007945 */ /* 0x000fe60003800000 */
[----:B0-----:R-:W0:Y:S04]  /*3950*/  SHFL.IDX PT, R153, R55, RZ, 0x1f ;  /* 0x00001fff37997589 */ /* 0x001e2800000e0000 */
[----:B------:R-:W5:Y:S04]  /*3960*/  SHFL.IDX PT, R154, R54, RZ, 0x1f ;  /* 0x00001fff369a7589 */ /* 0x000f6800000e0000 */
[----:B------:R-:W2:Y:S04]  /*3970*/  SHFL.DOWN PT, R156, R149, 0x1, 0x1f ;  /* 0x08201f00959c7f89 */ /* 0x000ea800000e0000 */
[----:B------:R-:W2:Y:S04]  /*3980*/  SHFL.DOWN PT, R155, R144, 0x1, 0x1f ;  /* 0x08201f00909b7f89 */ /* 0x000ea800000e0000 */
[----:B------:R-:W2:Y:S04]  /*3990*/  SHFL.DOWN PT, R158, R143, 0x1, 0x1f ;  /* 0x08201f008f9e7f89 */ /* 0x000ea800000e0000 */
[----:B---34-:R-:W3:Y:S01]  /*39a0*/  SHFL.IDX PT, R151, R151, RZ, 0x1f ;  /* 0x00001fff97977589 */ /* 0x018ee200000e0000 */
[----:B0-----:R-:W-:-:S03]  /*39b0*/  @P4 FMUL.FTZ R109, R108, R153 ;  /* 0x000000996c6d4220 */ /* 0x001fc60000410000 */
[----:B------:R-:W0:Y:S01]  /*39c0*/  SHFL.IDX PT, R149, R149, RZ, 0x1f ;  /* 0x00001fff95957589 */ /* 0x000e2200000e0000 */
[----:B-----5:R-:W-:-:S03]  /*39d0*/  @P4 FMUL.FTZ R108, R108, R154 ;  /* 0x0000009a6c6c4220 */ /* 0x020fc60000410000 */
[----:B-1----:R-:W1:Y:S01]  /*39e0*/  SHFL.IDX PT, R143, R143, RZ, 0x1f ;  /* 0x00001fff8f8f7589 */ /* 0x002e6200000e0000 */
[C---:B--2---:R-:W-:Y:S01]  /*39f0*/  @P4 FFMA.FTZ R108, R156.reuse, R153, R108 ;  /* 0x000000999c6c4223 */ /* 0x044fe2000001006c */
[----:B------:R-:W-:Y:S02]  /*3a00*/  @P4 FFMA.FTZ R109, R156, R154, -R109 ;  /* 0x0000009a9c6d4223 */ /* 0x000fe4000001086d */
[----:B------:R-:W2:Y:S01]  /*3a10*/  SHFL.IDX PT, R144, R144, RZ, 0x1f ;  /* 0x00001fff90907589 */ /* 0x000ea200000e0000 */
[----:B------:R-:W-:Y:S01]  /*3a20*/  @P4 FADD.FTZ R153, R155, R108 ;  /* 0x0000006c9b994221 */ /* 0x000fe20000010000 */
[C---:B------:R-:W-:Y:S01]  /*3a30*/  FMUL.FTZ R108, R107.reuse, R145 ;  /* 0x000000916b6c7220 */ /* 0x040fe20000410000 */
[----:B------:R-:W-:Y:S01]  /*3a40*/  @P4 FADD.FTZ R154, R158, R109 ;  /* 0x0000006d9e9a4221 */ /* 0x000fe20000010000 */
[-C--:B------:R-:W-:Y:S02]  /*3a50*/  FMUL.FTZ R109, R107, R147.reuse ;  /* 0x000000936b6d7220 */ /* 0x080fe40000410000 */
[----:B------:R-:W-:Y:S01]  /*3a60*/  FFMA.FTZ R147, R106, R147, -R108 ;  /* 0x000000936a937223 */ /* 0x000fe2000001086c */
[----:B------:R-:W-:Y:S01]  /*3a70*/  FMUL.FTZ R157, R153, -R111 ;  /* 0x8000006f999d7220 */ /* 0x000fe20000410000 */
[----:B------:R-:W-:Y:S01]  /*3a80*/  ISETP.NE.AND P4, PT, R8, RZ, PT ;  /* 0x000000ff0800720c */ /* 0x000fe20003f85270 */
[----:B------:R-:W-:Y:S01]  /*3a90*/  FFMA.FTZ R109, R106, R145, R109 ;  /* 0x000000916a6d7223 */ /* 0x000fe2000001006d */
[----:B------:R-:W-:Y:S01]  /*3aa0*/  FADD.FTZ R147, R148, R147 ;  /* 0x0000009394937221 */ /* 0x000fe20000010000 */
[----:B------:R-:W-:Y:S01]  /*3ab0*/  FMUL.FTZ R145, R48, R57 ;  /* 0x0000003930917220 */ /* 0x000fe20000410000 */
[----:B------:R-:W-:Y:S01]  /*3ac0*/  FFMA.FTZ R157, R154, R110, -R157 ;  /* 0x0000006e9a9d7223 */ /* 0x000fe2000001089d */
[----:B------:R-:W-:Y:S01]  /*3ad0*/  FADD.FTZ R109, R150, R109 ;  /* 0x0000006d966d7221 */ /* 0x000fe20000010000 */
[-C--:B------:R-:W-:Y:S01]  /*3ae0*/  FMUL.FTZ R108, R131, R147.reuse ;  /* 0x00000093836c7220 */ /* 0x080fe20000410000 */
[----:B------:R-:W-:-:S02]  /*3af0*/  FFMA.FTZ R155, R0, R147, RZ ;  /* 0x00000093009b7223 */ /* 0x000fc400000100ff */
[-C--:B------:R-:W-:Y:S01]  /*3b00*/  FMUL.FTZ R106, R131, R109.reuse ;  /* 0x0000006d836a7220 */ /* 0x080fe20000410000 */
[C---:B------:R-:W-:Y:S01]  /*3b10*/  FFMA.FTZ R107, R133.reuse, R109, R108 ;  /* 0x0000006d856b7223 */ /* 0x040fe2000001006c */
[----:B------:R-:W-:Y:S02]  /*3b20*/  FFMA.FTZ R108, R124, -R145, R147 ;  /* 0x800000917c6c7223 */ /* 0x000fe40000010093 */
[----:B------:R-:W-:Y:S01]  /*3b30*/  FFMA.FTZ R106, R133, R147, -R106 ;  /* 0x00000093856a7223 */ /* 0x000fe2000001086a */
[C---:B------:R-:W-:Y:S01]  /*3b40*/  FFMA.FTZ R148, R49.reuse, R146, R107 ;  /* 0x0000009231947223 */ /* 0x040fe2000001006b */
[----:B------:R-:W-:Y:S01]  /*3b50*/  FFMA.FTZ R107, R122, -R145, R109 ;  /* 0x800000917a6b7223 */ /* 0x000fe2000001006d */
[----:B------:R-:W-:Y:S01]  /*3b60*/  FFMA.FTZ R145, R0, -R109, RZ ;  /* 0x8000006d00917223 */ /* 0x000fe200000100ff */
[C---:B------:R-:W-:Y:S01]  /*3b70*/  FFMA.FTZ R106, R49.reuse, R130, R106 ;  /* 0x00000082316a7223 */ /* 0x040fe2000001006a */
[----:B------:R-:W-:Y:S01]  /*3b80*/  FMUL.FTZ R147, R132, R148 ;  /* 0x0000009484937220 */ /* 0x000fe20000410000 */
[----:B------:R-:W-:Y:S01]  /*3b90*/  FMUL.FTZ R146, R154, -R111 ;  /* 0x8000006f9a927220 */ /* 0x000fe20000410000 */
[----:B------:R-:W-:Y:S01]  /*3ba0*/  FMUL.FTZ R130, R49, R36 ;  /* 0x0000002431827220 */ /* 0x000fe20000410000 */
[-C--:B------:R-:W-:Y:S01]  /*3bb0*/  FFMA.FTZ R109, R58, R106.reuse, R155 ;  /* 0x0000006a3a6d7223 */ /* 0x080fe2000001009b */
[-C--:B------:R-:W-:Y:S01]  /*3bc0*/  FMUL.FTZ R155, R132, R106.reuse ;  /* 0x0000006a849b7220 */ /* 0x080fe20000410000 */
[C---:B------:R-:W-:Y:S01]  /*3bd0*/  FFMA.FTZ R147, R134.reuse, R106, -R147 ;  /* 0x0000006a86937223 */ /* 0x040fe20000010893 */
[----:B------:R-:W-:Y:S01]  /*3be0*/  FFMA.FTZ R146, R153, R110, R146 ;  /* 0x0000006e99927223 */ /* 0x000fe20000010092 */
[-C--:B------:R-:W-:Y:S01]  /*3bf0*/  FFMA.FTZ R106, R123, -R130.reuse, R106 ;  /* 0x800000827b6a7223 */ /* 0x080fe2000001006a */
[----:B------:R-:W-:Y:S01]  /*3c00*/  FFMA.FTZ R111, R125, -R130, R148 ;  /* 0x800000827d6f7223 */ /* 0x000fe20000010094 */
[-C--:B------:R-:W-:Y:S01]  /*3c10*/  FFMA.FTZ R130, R134, R148.reuse, R155 ;  /* 0x0000009486827223 */ /* 0x080fe2000001009b */
[----:B------:R-:W-:Y:S01]  /*3c20*/  FFMA.FTZ R153, R50, R129, R147 ;  /* 0x0000008132997223 */ /* 0x000fe20000010093 */
[----:B------:R-:W-:Y:S01]  /*3c30*/  FADD.FTZ R129, -R127, R146 ;  /* 0x000000927f817221 */ /* 0x000fe20000010100 */
[----:B------:R-:W-:Y:S01]  /*3c40*/  FFMA.FTZ R145, R58, -R148, R145 ;  /* 0x800000943a917223 */ /* 0x000fe20000010091 */
[----:B------:R-:W-:Y:S01]  /*3c50*/  FFMA.FTZ R155, R50, R141, R130 ;  /* 0x0000008d329b7223 */ /* 0x000fe20000010082 */
[----:B------:R-:W-:Y:S01]  /*3c60*/  FADD.FTZ R130, R152, R157 ;  /* 0x0000009d98827221 */ /* 0x000fe20000010000 */
[----:B------:R-:W-:Y:S01]  /*3c70*/  FMUL.FTZ R127, R128, -R129 ;  /* 0x80000081807f7220 */ /* 0x000fe20000410000 */
[C---:B------:R-:W-:Y:S01]  /*3c80*/  FFMA.FTZ R141, R60.reuse, R153, R109 ;  /* 0x000000993c8d7223 */ /* 0x040fe2000001006d */
        /* <DEDUP_REMOVED lines=8> */
[-C--:B------:R-:W-:Y:S01]  /*3d10*/  FFMA.FTZ R128, R118, -R147.reuse, R153 ;  /* 0x8000009376807223 */ /* 0x080fe20000010099 */
[----:B------:R-:W-:Y:S01]  /*3d20*/  FFMA.FTZ R127, R120, -R147, R155 ;  /* 0x80000093787f7223 */ /* 0x000fe2000001009b */
[----:B------:R-:W-:Y:S01]  /*3d30*/  FADD.FTZ R113, -R113, R148 ;  /* 0x0000009471717221 */ /* 0x000fe20000010100 */
[C---:B------:R-:W-:Y:S01]  /*3d40*/  FMUL.FTZ R147, R132.reuse, -R126 ;  /* 0x8000007e84937220 */ /* 0x040fe20000410000 */
[C---:B------:R-:W-:Y:S01]  /*3d50*/  FFMA.FTZ R110, R135.reuse, R153, -R110 ;  /* 0x00000099876e7223 */ /* 0x040fe2000001086e */
[----:B------:R-:W-:Y:S01]  /*3d60*/  FFMA.FTZ R135, R135, R155, R146 ;  /* 0x0000009b87877223 */ /* 0x000fe20000010092 */
[-C--:B------:R-:W-:Y:S01]  /*3d70*/  FMUL.FTZ R145, R132, -R113.reuse ;  /* 0x8000007184917220 */ /* 0x080fe20000410000 */
[C---:B------:R-:W-:Y:S01]  /*3d80*/  FFMA.FTZ R147, R134.reuse, R113, R147 ;  /* 0x0000007186937223 */ /* 0x040fe20000010093 */
[C---:B------:R-:W-:Y:S01]  /*3d90*/  FFMA.FTZ R132, R51.reuse, R138, R110 ;  /* 0x0000008a33847223 */ /* 0x040fe2000001006e */
[----:B------:R-:W-:Y:S01]  /*3da0*/  FFMA.FTZ R136, R51, R136, R135 ;  /* 0x0000008833887223 */ /* 0x000fe20000010087 */
[----:B------:R-:W-:Y:S01]  /*3db0*/  FFMA.FTZ R145, R134, R126, -R145 ;  /* 0x0000007e86917223 */ /* 0x000fe20000010891 */
[----:B------:R-:W-:Y:S01]  /*3dc0*/  FADD.FTZ R112, -R112, R147 ;  /* 0x0000009370707221 */ /* 0x000fe20000010100 */
[C---:B---3--:R-:W-:Y:S01]  /*3dd0*/  FMUL.FTZ R134, R151.reuse, R55 ;  /* 0x0000003797867220 */ /* 0x048fe20000410000 */
[----:B------:R-:W-:Y:S01]  /*3de0*/  FMUL.FTZ R146, R151, R54 ;  /* 0x0000003697927220 */ /* 0x000fe20000410000 */
[----:B------:R-:W-:Y:S01]  /*3df0*/  FADD.FTZ R110, R142, R145 ;  /* 0x000000918e6e7221 */ /* 0x000fe20000010000 */
[----:B------:R-:W-:Y:S01]  /*3e00*/  FMUL.FTZ R142, R131, -R112 ;  /* 0x80000070838e7220 */ /* 0x000fe20000410000 */
[----:B0-----:R-:W-:Y:S01]  /*3e10*/  FFMA.FTZ R138, R149, R54, -R134 ;  /* 0x00000036958a7223 */ /* 0x001fe20000010886 */
[----:B------:R-:W-:Y:S01]  /*3e20*/  FMUL.FTZ R134, R151, R52 ;  /* 0x0000003497867220 */ /* 0x000fe20000410000 */
[-C--:B------:R-:W-:Y:S01]  /*3e30*/  FMUL.FTZ R135, R131, -R110.reuse ;  /* 0x8000006e83877220 */ /* 0x080fe20000410000 */
[----:B------:R-:W-:Y:S01]  /*3e40*/  FFMA.FTZ R131, R133, R110, -R142 ;  /* 0x0000006e85837223 */ /* 0x000fe2000001088e */
[-C--:B------:R-:W-:Y:S01]  /*3e50*/  FMUL.FTZ R54, R151, R53.reuse ;  /* 0x0000003597367220 */ /* 0x080fe20000410000 */
[----:B------:R-:W-:Y:S01]  /*3e60*/  FFMA.FTZ R53, R149, R53, R134 ;  /* 0x0000003595357223 */ /* 0x000fe20000010086 */
[----:B------:R-:W-:Y:S01]  /*3e70*/  FFMA.FTZ R142, R133, R112, R135 ;  /* 0x00000070858e7223 */ /* 0x000fe20000010087 */
[----:B------:R-:W-:Y:S01]  /*3e80*/  FADD.FTZ R134, R140, R131 ;  /* 0x000000838c867221 */ /* 0x000fe20000010000 */
[----:B------:R-:W-:Y:S01]  /*3e90*/  LEA.HI.SX32 R140, R10, R10, 0x1b ;  /* 0x0000000a0a8c7211 */ /* 0x000fe200078fdaff */
[----:B------:R-:W-:Y:S01]  /*3ea0*/  FFMA.FTZ R52, R149, R52, -R54 ;  /* 0x0000003495347223 */ /* 0x000fe20000010836 */
[----:B-1----:R-:W-:Y:S01]  /*3eb0*/  FADD.FTZ R54, R143, R138 ;  /* 0x0000008a8f367221 */ /* 0x002fe20000010000 */
[----:B------:R-:W-:Y:S01]  /*3ec0*/  FADD.FTZ R133, -R139, R142 ;  /* 0x0000008e8b857221 */ /* 0x000fe20000010100 */
[----:B------:R-:W-:Y:S01]  /*3ed0*/  LEA R143, R140, R37, 0x2 ;  /* 0x000000258c8f7211 */ /* 0x000fe200078e10ff */
[----:B------:R-:W-:Y:S01]  /*3ee0*/  FMUL.FTZ R140, R117, R136 ;  /* 0x00000088758c7220 */ /* 0x000fe20000410000 */
[----:B------:R-:W-:Y:S01]  /*3ef0*/  FFMA.FTZ R55, R149, R55, R146 ;  /* 0x0000003795377223 */ /* 0x000fe20000010092 */
[----:B------:R-:W-:Y:S01]  /*3f00*/  FMUL.FTZ R131, R51, R56 ;  /* 0x0000003833837220 */ /* 0x000fe20000410000 */
[----:B------:R-:W-:Y:S01]  /*3f10*/  FMUL.FTZ R138, R117, R132 ;  /* 0x00000084758a7220 */ /* 0x000fe20000410000 */
[----:B------:R-:W-:Y:S01]  /*3f20*/  FADD.FTZ R135, R109, -R140 ;  /* 0x8000008c6d877221 */ /* 0x000fe20000010000 */
[-C--:B------:R-:W-:Y:S01]  /*3f30*/  FMUL.FTZ R139, R134, R57.reuse ;  /* 0x00000039868b7220 */ /* 0x080fe20000410000 */
[----:B------:R-:W-:Y:S01]  /*3f40*/  FMUL.FTZ R109, R133, R57 ;  /* 0x00000039856d7220 */ /* 0x000fe20000410000 */
[----:B--2---:R-:W-:Y:S01]  /*3f50*/  FADD.FTZ R55, R144, R55 ;  /* 0x0000003790377221 */ /* 0x004fe20000010000 */
[----:B------:R-:W-:Y:S01]  /*3f60*/  FFMA.FTZ R132, R121, -R131, R132 ;  /* 0x8000008379847223 */ /* 0x000fe20000010084 */
[----:B------:R-:W-:Y:S01]  /*3f70*/  @!P4 LEA R145, R116, R37, 0x4 ;  /* 0x000000257491c211 */ /* 0x000fe200078e20ff */
[----:B------:R-:W-:Y:S01]  /*3f80*/  FFMA.FTZ R131, R119, -R131, R136 ;  /* 0x8000008377837223 */ /* 0x000fe20000010088 */
[----:B------:R-:W-:Y:S01]  /*3f90*/  FADD.FTZ R136, R141, R138 ;  /* 0x0000008a8d887221 */ /* 0x000fe20000010000 */
[-C--:B------:R-:W-:Y:S01]  /*3fa0*/  FMUL.FTZ R148, R112, R36.reuse ;  /* 0x0000002470947220 */ /* 0x080fe20000410000 */
[C---:B------:R-:W-:Y:S01]  /*3fb0*/  FMUL.FTZ R141, R107.reuse, R109 ;  /* 0x0000006d6b8d7220 */ /* 0x040fe20000410000 */
[----:B------:R-:W-:Y:S01]  /*3fc0*/  FMUL.FTZ R140, R107, R139 ;  /* 0x0000008b6b8c7220 */ /* 0x000fe20000410000 */
[----:B------:R0:W-:Y:S01]  /*3fd0*/  @!P4 STS.128 [R145+0x1d90], R52 ;  /* 0x001d90349100c388 */ /* 0x0001e20000000c00 */
[----:B------:R-:W-:Y:S01]  /*3fe0*/  FMUL.FTZ R146, R110, R36 ;  /* 0x000000246e927220 */ /* 0x000fe20000410000 */
[----:B------:R-:W-:Y:S01]  /*3ff0*/  FMUL.FTZ R144, R48, R109 ;  /* 0x0000006d30907220 */ /* 0x000fe20000410000 */
[C---:B------:R-:W-:Y:S01]  /*4000*/  FFMA.FTZ R138, R108.reuse, R139, R141 ;  /* 0x0000008b6c8a7223 */ /* 0x040fe2000001008d */
[----:B------:R-:W-:Y:S01]  /*4010*/  FFMA.FTZ R109, R108, R109, -R140 ;  /* 0x0000006d6c6d7223 */ /* 0x000fe2000001088c */
[----:B------:R-:W-:Y:S01]  /*4020*/  FMUL.FTZ R142, R48, R139 ;  /* 0x0000008b308e7220 */ /* 0x000fe20000410000 */
[----:B------:R-:W-:Y:S01]  /*4030*/  FMUL.FTZ R150, R49, R146 ;  /* 0x0000009231967220 */ /* 0x000fe20000410000 */
[----:B------:R-:W-:Y:S01]  /*4040*/  FADD.FTZ R138, RZ, R138 ;  /* 0x0000008aff8a7221 */ /* 0x000fe20000010000 */
[----:B------:R-:W-:Y:S01]  /*4050*/  FMUL.FTZ R140, R130, R56 ;  /* 0x00000038828c7220 */ /* 0x000fe20000410000 */
[----:B------:R-:W-:Y:S01]  /*4060*/  FMUL.FTZ R141, R126, R59 ;  /* 0x0000003b7e8d7220 */ /* 0x000fe20000410000 */
[----:B------:R1:W-:Y:S04]  /*4070*/  STS [R143+0x420], R142 ;  /* 0x0004208e8f007388 */ /* 0x0003e80000000800 */
[----:B------:R2:W-:Y:S01]  /*4080*/  STS [R11+0x4], R144 ;  /* 0x000004900b007388 */ /* 0x0005e20000000800 */
[C---:B0-----:R-:W-:Y:S01]  /*4090*/  FMUL.FTZ R53, R111.reuse, R148 ;  /* 0x000000946f357220 */ /* 0x041fe20000410000 */
[----:B------:R-:W-:-:S02]  /*40a0*/  FMUL.FTZ R55, R111, R146 ;  /* 0x000000926f377220 */ /* 0x000fc40000410000 */
[----:B------:R0:W-:Y:S01]  /*40b0*/  STS [R11+0x8], R150 ;  /* 0x000008960b007388 */ /* 0x0001e20000000800 */
[----:B------:R-:W-:Y:S01]  /*40c0*/  FMUL.FTZ R52, R50, R141 ;  /* 0x0000008d32347220 */ /* 0x000fe20000410000 */
[----:B------:R-:W-:Y:S01]  /*40d0*/  FFMA.FTZ R53, R106, R146, R53 ;  /* 0x000000926a357223 */ /* 0x000fe20000010035 */
[----:B------:R-:W-:Y:S01]  /*40e0*/  FADD.FTZ R146, RZ, R109 ;  /* 0x0000006dff927221 */ /* 0x000fe20000010000 */
[----:B------:R-:W-:Y:S01]  /*40f0*/  IADD3 R109, -R35, R114, RZ ;  /* 0x00000072236d7210 */ /* 0x000fe20007ffe1ff */
[----:B-1----:R-:W-:Y:S01]  /*4100*/  FMUL.FTZ R143, R113, R59 ;  /* 0x0000003b718f7220 */ /* 0x002fe20000410000 */
[----:B--2---:R-:W-:Y:S01]  /*4110*/  FADD.FTZ R144, R138, R53 ;  /* 0x000000358a907221 */ /* 0x004fe20000010000 */
[----:B------:R-:W-:Y:S01]  /*4120*/  FMUL.FTZ R142, R129, R56 ;  /* 0x00000038818e7220 */ /* 0x000fe20000410000 */
[----:B------:R-:W-:Y:S01]  /*4130*/  LEA R138, R109, -R8, 0x1 ;  /* 0x800000086d8a7211 */ /* 0x000fe200078e08ff */
[-C--:B------:R-:W-:Y:S01]  /*4140*/  FFMA.FTZ R55, R106, R148.reuse, -R55 ;  /* 0x000000946a377223 */ /* 0x080fe20000010837 */
[----:B------:R-:W-:Y:S01]  /*4150*/  FMUL.FTZ R148, R49, R148 ;  /* 0x0000009431947220 */ /* 0x000fe20000410000 */
[-C--:B------:R-:W-:Y:S01]  /*4160*/  FMUL.FTZ R54, R50, R143.reuse ;  /* 0x0000008f32367220 */ /* 0x080fe20000410000 */
[----:B------:R-:W-:Y:S01]  /*4170*/  ISETP.GE.AND P5, PT, R138, 0x1, PT ;  /* 0x000000018a00780c */ /* 0x000fe20003fa6270 */
[C---:B0-----:R-:W-:Y:S01]  /*4180*/  FMUL.FTZ R150, R51.reuse, R140 ;  /* 0x0000008c33967220 */ /* 0x041fe20000410000 */
[----:B------:R-:W-:Y:S01]  /*4190*/  FMUL.FTZ R152, R51, R142 ;  /* 0x0000008e33987220 */ /* 0x000fe20000410000 */
[C---:B------:R-:W-:Y:S01]  /*41a0*/  FMUL.FTZ R139, R127.reuse, R143 ;  /* 0x0000008f7f8b7220 */ /* 0x040fe20000410000 */
[-C--:B------:R-:W-:Y:S01]  /*41b0*/  FMUL.FTZ R145, R127, R141.reuse ;  /* 0x0000008d7f917220 */ /* 0x080fe20000410000 */
[----:B------:R0:W-:Y:S01]  /*41c0*/  STS [R11+0xc], R148 ;  /* 0x00000c940b007388 */ /* 0x0001e20000000800 */
[----:B------:R-:W-:Y:S01]  /*41d0*/  FADD.FTZ R146, R146, R55 ;  /* 0x0000003792927221 */ /* 0x000fe20000010000 */
[C---:B------:R-:W-:Y:S01]  /*41e0*/  FFMA.FTZ R139, R128.reuse, R141, R139 ;  /* 0x0000008d808b7223 */ /* 0x040fe2000001008b */
[----:B------:R-:W-:Y:S01]  /*41f0*/  FFMA.FTZ R141, R128, R143, -R145 ;  /* 0x0000008f808d7223 */ /* 0x000fe20000010891 */
[----:B------:R0:W-:Y:S01]  /*4200*/  STS [R11+0x10], R52 ;  /* 0x000010340b007388 */ /* 0x0001e20000000800 */
[----:B------:R-:W-:Y:S01]  /*4210*/  IADD3 R145, R8, 0x20, RZ ;  /* 0x0000002008917810 */ /* 0x000fe20007ffe0ff */
[----:B------:R-:W-:-:S02]  /*4220*/  FMUL.FTZ R143, R131, R140 ;  /* 0x0000008c838f7220 */ /* 0x000fc40000410000 */
[----:B------:R0:W-:Y:S04]  /*4230*/  STS [R11+0x14], R54 ;  /* 0x000014360b007388 */ /* 0x0001e80000000800 */
[----:B------:R0:W-:Y:S04]  /*4240*/  STS [R11+0x18], R150 ;  /* 0x000018960b007388 */ /* 0x0001e80000000800 */
[----:B------:R0:W-:Y:S01]  /*4250*/  STS [R11+0x1c], R152 ;  /* 0x00001c980b007388 */ /* 0x0001e20000000800 */
[----:B------:R-:W-:Y:S06]  /*4260*/  BAR.SYNC.DEFER_BLOCKING 0x0 ;  /* 0x0000000000007b1d */ /* 0x000fec0000010000 */
[----:B------:R-:W-:Y:S05]  /*4270*/  @!P5 BRA `(.L_x_17929) ;  /* 0x000000000068d947 */ /* 0x000fea0003800000 */
[----:B------:R-:W-:Y:S01]  /*4280*/  IADD3 R53, R34, -0x1, RZ ;  /* 0xffffffff22357810 */ /* 0x000fe20007ffe0ff */
[----:B------:R-:W-:Y:S01]  /*4290*/  IMAD R147, R61, UR24, RZ ;  /* 0x000000183d937c24 */ /* 0x000fe2000f8e02ff */
[----:B0-----:R-:W-:Y:S01]  /*42a0*/  SHF.R.U32.HI R148, RZ, 0x1, R89 ;  /* 0x00000001ff947819 */ /* 0x001fe20000011659 */
[----:B------:R-:W-:Y:S01]  /*42b0*/  IMAD R137, R137, UR20, RZ ;  /* 0x0000001489897c24 */ /* 0x000fe2000f8e02ff */
[----:B------:R-:W-:Y:S01]  /*42c0*/  SHF.L.U32 R53, R53, 0x8, RZ ;  /* 0x0000000835357819 */ /* 0x000fe200000006ff */
[----:B------:R-:W-:Y:S01]  /*42d0*/  IMAD R147, R6, UR25, R147 ;  /* 0x0000001906937c24 */ /* 0x000fe2000f8e0293 */
[----:B------:R-:W-:Y:S01]  /*42e0*/  SHF.R.U64 R149, R88, 0x1, R89 ;  /* 0x0000000158957819 */ /* 0x000fe20000001259 */
[----:B------:R-:W-:Y:S01]  /*42f0*/  IMAD R148, R148, UR14, RZ ;  /* 0x0000000e94947c24 */ /* 0x000fe2000f8e02ff */
[----:B------:R-:W-:-:S04]  /*4300*/  IADD3 R54, P5, R53, R8, RZ ;  /* 0x0000000835367210 */ /* 0x000fc80007fbe0ff */
[----:B------:R-:W-:Y:S01]  /*4310*/  LEA.HI.X.SX32 R55, R53, RZ, 0x1, P5 ;  /* 0x000000ff35377211 */ /* 0x000fe200028f0eff */
[----:B------:R-:W-:-:S04]  /*4320*/  IMAD.WIDE.U32 R52, R6, UR24, RZ ;  /* 0x0000001806347c25 */ /* 0x000fc8000f8e00ff */
[----:B------:R-:W-:Y:S01]  /*4330*/  IMAD.WIDE.U32 R54, R116, UR20, R54 ;  /* 0x0000001474367c25 */ /* 0x000fe2000f8e0036 */
[----:B------:R-:W-:-:S03]  /*4340*/  IADD3 R53, R147, R53, RZ ;  /* 0x0000003593357210 */ /* 0x000fc60007ffe0ff */
[C---:B------:R-:W-:Y:S02]  /*4350*/  IMAD R147, R149.reuse, UR15, R148 ;  /* 0x0000000f95937c24 */ /* 0x040fe4000f8e0294 */
[----:B------:R-:W-:-:S05]  /*4360*/  IMAD.WIDE.U32 R52, R149, UR14, R52 ;  /* 0x0000000e95347c25 */ /* 0x000fca000f8e0034 */
[----:B------:R-:W-:Y:S01]  /*4370*/  IADD3 R148, R147, R53, RZ ;  /* 0x0000003593947210 */ /* 0x000fe20007ffe0ff */
[----:B------:R-:W-:Y:S01]  /*4380*/  IMAD R53, R116, UR21, R137 ;  /* 0x0000001574357c24 */ /* 0x000fe2000f8e0289 */
[----:B------:R-:W-:-:S04]  /*4390*/  LEA R147, P5, R52, R86, 0x3 ;  /* 0x0000005634937211 */ /* 0x000fc800078a18ff */
[----:B------:R-:W-:Y:S02]  /*43a0*/  LEA.HI.X R148, R52, R87, R148, 0x3, P5 ;  /* 0x0000005734947211 */ /* 0x000fe400028f1c94 */
[----:B------:R-:W-:Y:S02]  /*43b0*/  IADD3 R53, R55, R53, RZ ;  /* 0x0000003537357210 */ /* 0x000fe40007ffe0ff */
[----:B------:R-:W-:-:S04]  /*43c0*/  LEA R52, P5, R54, R147, 0x2 ;  /* 0x0000009336347211 */ /* 0x000fc800078a10ff */
[----:B------:R-:W-:Y:S02]  /*43d0*/  LEA.HI.X R53, R54, R148, R53, 0x2, P5 ;  /* 0x0000009436357211 */ /* 0x000fe400028f1435 */
[----:B------:R-:W-:-:S04]  /*43e0*/  LEA.HI.SX32 R54, R8, R8, 0x1b ;  /* 0x0000000808367211 */ /* 0x000fc800078fdaff */
[----:B------:R-:W-:-:S05]  /*43f0*/  LEA R54, R54, R37, 0x2 ;  /* 0x0000002536367211 */ /* 0x000fca00078e10ff */
[----:B------:R-:W0:Y:S04]  /*4400*/  LDS R55, [R54+0x420] ;  /* 0x0004200036377984 */ /* 0x000e280000000800 */
[----:B0-----:R1:W-:Y:S02]  /*4410*/  REDG.E.ADD.F32.FTZ.RN.STRONG.GPU desc[UR10][R52.64], R55 ;  /* 0x00000037340079a6 */ /* 0x0013e4000c10f38a */
.L_x_17929:
[----:B------:R-:W-:Y:S05]  /*4420*/  BSYNC B0 ;  /* 0x0000000000007941 */ /* 0x000fea0003800000 */
.L_x_17928:
[----:B01----:R-:W-:Y:S01]  /*4430*/  LEA.HI.SX32 R52, R145, R8, 0x1b ;  /* 0x0000000891347211 */ /* 0x003fe200078fdaff */
[----:B------:R-:W-:Y:S01]  /*4440*/  FADD.FTZ R137, R146, R141 ;  /* 0x0000008d92897221 */ /* 0x000fe20000010000 */
[----:B------:R-:W-:Y:S01]  /*4450*/  ISETP.GE.AND P5, PT, R138, 0x21, PT ;  /* 0x000000218a00780c */ /* 0x000fe20003fa6270 */
[----:B------:R-:W-:Y:S01]  /*4460*/  USHF.L.U64.HI UR7, UR5, 0x2, UR6 ;  /* 0x0000000205077899 */ /* 0x000fe20008010206 */
[----:B------:R-:W-:Y:S01]  /*4470*/  LEA R52, R52, R37, 0x2 ;  /* 0x0000002534347211 */ /* 0x000fe200078e10ff */
[----:B------:R-:W-:Y:S01]  /*4480*/  USHF.L.U32 UR22, UR5, 0x2, URZ ;  /* 0x0000000205167899 */ /* 0x000fe2000800063f */
[-C--:B------:R-:W-:Y:S01]  /*4490*/  FFMA.FTZ R148, R132, R142.reuse, -R143 ;  /* 0x0000008e84947223 */ /* 0x080fe2000001088f */
[----:B------:R-:W-:Y:S01]  /*44a0*/  FMUL.FTZ R53, R131, R142 ;  /* 0x0000008e83357220 */ /* 0x000fe20000410000 */
[----:B------:R-:W-:Y:S01]  /*44b0*/  BSSY B0, `(.L_x_17930) ;  /* 0x000000b000007945 */ /* 0x000fe20003800000 */
[----:B------:R0:W1:Y:S01]  /*44c0*/  LDS R141, [R52+0x4a0] ;  /* 0x0004a000348d7984 */ /* 0x0000620000000800 */
[----:B------:R-:W-:-:S02]  /*44d0*/  IMAD R54, R84, UR7, RZ ;  /* 0x0000000754367c24 */ /* 0x000fc4000f8e02ff */
[----:B------:R-:W-:Y:S01]  /*44e0*/  FADD.FTZ R55, R144, R139 ;  /* 0x0000008b90377221 */ /* 0x000fe20000010000 */
[----:B------:R-:W-:Y:S01]  /*44f0*/  FFMA.FTZ R140, R132, R140, R53 ;  /* 0x0000008c848c7223 */ /* 0x000fe20000010035 */
[----:B------:R-:W-:Y:S01]  /*4500*/  FADD.FTZ R137, R137, R148 ;  /* 0x0000009489897221 */ /* 0x000fe20000010000 */
[----:B------:R-:W-:Y:S01]  /*4510*/  IMAD R139, R85, UR22, R54 ;  /* 0x00000016558b7c24 */ /* 0x000fe2000f8e0236 */
[----:B------:R-:W-:Y:S06]  /*4520*/  @!P5 BRA `(.L_x_17931) ;  /* 0x00000000000cd947 */ /* 0x000fec0003800000 */
[----:B0-----:R-:W-:-:S05]  /*4530*/  IMAD.WIDE.U32 R52, R84, UR22, R104 ;  /* 0x0000001654347c25 */ /* 0x001fca000f8e0068 */
[----:B------:R-:W-:-:S05]  /*4540*/  IADD3 R53, R53, R139, RZ ;  /* 0x0000008b35357210 */ /* 0x000fca0007ffe0ff */
[----:B-1----:R2:W-:Y:S02]  /*4550*/  REDG.E.ADD.F32.FTZ.RN.STRONG.GPU desc[UR10][R52.64], R141 ;  /* 0x0000008d340079a6 */ /* 0x0025e4000c10f38a */
.L_x_17931:
[----:B------:R-:W-:Y:S05]  /*4560*/  BSYNC B0 ;  /* 0x0000000000007941 */ /* 0x000fea0003800000 */
.L_x_17930:
[----:B-12---:R1:W2:Y:S01]  /*4570*/  LDS R141, [R21+0x520] ;  /* 0x00052000158d7984 */ /* 0x0062a20000000800 */
[----:B------:R-:W-:Y:S01]  /*4580*/  ISETP.GE.AND P5, PT, R138, 0x41, PT ;  /* 0x000000418a00780c */ /* 0x000fe20003fa6270 */
[----:B------:R-:W-:-:S12]  /*4590*/  BSSY B0, `(.L_x_17932) ;  /* 0x0000005000007945 */ /* 0x000fd80003800000 */
[----:B------:R-:W-:Y:S05]  /*45a0*/  @!P5 BRA `(.L_x_17933) ;  /* 0x00000000000cd947 */ /* 0x000fea0003800000 */
[----:B0-----:R-:W-:-:S05]  /*45b0*/  IMAD.WIDE.U32 R52, R84, UR22, R102 ;  /* 0x0000001654347c25 */ /* 0x001fca000f8e0066 */
[----:B------:R-:W-:-:S05]  /*45c0*/  IADD3 R53, R139, R53, RZ ;  /* 0x000000358b357210 */ /* 0x000fca0007ffe0ff */
[----:B--2---:R3:W-:Y:S02]  /*45d0*/  REDG.E.ADD.F32.FTZ.RN.STRONG.GPU desc[UR10][R52.64], R141 ;  /* 0x0000008d340079a6 */ /* 0x0047e4000c10f38a */
.L_x_17933:
[----:B------:R-:W-:Y:S05]  /*45e0*/  BSYNC B0 ;  /* 0x0000000000007941 */ /* 0x000fea0003800000 */
.L_x_17932:
[----:B--23--:R2:W3:Y:S01]  /*45f0*/  LDS R141, [R22+0x5a0] ;  /* 0x0005a000168d7984 */ /* 0x00c4e20000000800 */
[----:B------:R-:W-:Y:S01]  /*4600*/  ISETP.GE.AND P5, PT, R138, 0x61, PT ;  /* 0x000000618a00780c */ /* 0x000fe20003fa6270 */
[----:B------:R-:W-:-:S12]  /*4610*/  BSSY B0, `(.L_x_17934) ;  /* 0x0000005000007945 */ /* 0x000fd80003800000 */
[----:B------:R-:W-:Y:S05]  /*4620*/  @!P5 BRA `(.L_x_17935) ;  /* 0x00000000000cd947 */ /* 0x000fea0003800000 */
[----:B0-----:R-:W-:-:S05]  /*4630*/  IMAD.WIDE.U32 R52, R84, UR22, R100 ;  /* 0x0000001654347c25 */ /* 0x001fca000f8e0064 */
[----:B------:R-:W-:-:S05]  /*4640*/  IADD3 R53, R139, R53, RZ ;  /* 0x000000358b357210 */ /* 0x000fca0007ffe0ff */
[----:B---3--:R4:W-:Y:S02]  /*4650*/  REDG.E.ADD.F32.FTZ.RN.STRONG.GPU desc[UR10][R52.64], R141 ;  /* 0x0000008d340079a6 */ /* 0x0089e4000c10f38a */
.L_x_17935:
[----:B------:R-:W-:Y:S05]  /*4660*/  BSYNC B0 ;  /* 0x0000000000007941 */ /* 0x000fea0003800000 */
.L_x_17934:
[----:B---34-:R3:W4:Y:S01]  /*4670*/  LDS R141, [R23+0x620] ;  /* 0x00062000178d7984 */ /* 0x0187220000000800 */
[----:B------:R-:W-:Y:S01]  /*4680*/  ISETP.GE.AND P5, PT, R138, 0x81, PT ;  /* 0x000000818a00780c */ /* 0x000fe20003fa6270 */
[----:B------:R-:W-:-:S12]  /*4690*/  BSSY B0, `(.L_x_17936) ;  /* 0x0000005000007945 */ /* 0x000fd80003800000 */
[----:B------:R-:W-:Y:S05]  /*46a0*/  @!P5 BRA `(.L_x_17937) ;  /* 0x00000000000cd947 */ /* 0x000fea0003800000 */
[----:B0-----:R-:W-:-:S05]  /*46b0*/  IMAD.WIDE.U32 R52, R84, UR22, R98 ;  /* 0x0000001654347c25 */ /* 0x001fca000f8e0062 */
[----:B------:R-:W-:-:S05]  /*46c0*/  IADD3 R53, R139, R53, RZ ;  /* 0x000000358b357210 */ /* 0x000fca0007ffe0ff */
[----:B----4-:R0:W-:Y:S02]  /*46d0*/  REDG.E.ADD.F32.FTZ.RN.STRONG.GPU desc[UR10][R52.64], R141 ;  /* 0x0000008d340079a6 */ /* 0x0101e4000c10f38a */
.L_x_17937:
[----:B------:R-:W-:Y:S05]  /*46e0*/  BSYNC B0 ;  /* 0x0000000000007941 */ /* 0x000fea0003800000 */
.L_x_17936:
[----:B0---4-:R0:W4:Y:S01]  /*46f0*/  LDS R141, [R24+0x6a0] ;  /* 0x0006a000188d7984 */ /* 0x0111220000000800 */
[----:B------:R-:W-:Y:S01]  /*4700*/  ISETP.GE.AND P5, PT, R138, 0xa1, PT ;  /* 0x000000a18a00780c */ /* 0x000fe20003fa6270 */
[----:B------:R-:W-:-:S12]  /*4710*/  BSSY B0, `(.L_x_17938) ;  /* 0x0000005000007945 */ /* 0x000fd80003800000 */
[----:B0-----:R-:W-:Y:S05]  /*4720*/  @!P5 BRA `(.L_x_17939) ;  /* 0x00000000000cd947 */ /* 0x001fea0003800000 */
[----:B------:R-:W-:-:S05]  /*4730*/  IMAD.WIDE.U32 R52, R84, UR22, R96 ;  /* 0x0000001654347c25 */ /* 0x000fca000f8e0060 */
[----:B------:R-:W-:-:S05]  /*4740*/  IADD3 R53, R139, R53, RZ ;  /* 0x000000358b357210 */ /* 0x000fca0007ffe0ff */
[----:B----4-:R0:W-:Y:S02]  /*4750*/  REDG.E.ADD.F32.FTZ.RN.STRONG.GPU desc[UR10][R52.64], R141 ;  /* 0x0000008d340079a6 */ /* 0x0101e4000c10f38a */
.L_x_17939:
[----:B------:R-:W-:Y:S05]  /*4760*/  BSYNC B0 ;  /* 0x0000000000007941 */ /* 0x000fea0003800000 */
.L_x_17938:
[----:B0---4-:R0:W4:Y:S01]  /*4770*/  LDS R141, [R25+0x720] ;  /* 0x00072000198d7984 */ /* 0x0111220000000800 */
[----:B------:R-:W-:Y:S01]  /*4780*/  ISETP.GE.AND P5, PT, R138, 0xc1, PT ;  /* 0x000000c18a00780c */ /* 0x000fe20003fa6270 */
[----:B------:R-:W-:-:S12]  /*4790*/  BSSY B0, `(.L_x_17940) ;  /* 0x0000005000007945 */ /* 0x000fd80003800000 */
[----:B0-----:R-:W-:Y:S05]  /*47a0*/  @!P5 BRA `(.L_x_17941) ;  /* 0x00000000000cd947 */ /* 0x001fea0003800000 */
[----:B------:R-:W-:-:S05]  /*47b0*/  IMAD.WIDE.U32 R52, R84, UR22, R94 ;  /* 0x0000001654347c25 */ /* 0x000fca000f8e005e */
[----:B------:R-:W-:-:S05]  /*47c0*/  IADD3 R53, R139, R53, RZ ;  /* 0x000000358b357210 */ /* 0x000fca0007ffe0ff */
[----:B----4-:R0:W-:Y:S02]  /*47d0*/  REDG.E.ADD.F32.FTZ.RN.STRONG.GPU desc[UR10][R52.64], R141 ;  /* 0x0000008d340079a6 */ /* 0x0101e4000c10f38a */
.L_x_17941:
[----:B------:R-:W-:Y:S05]  /*47e0*/  BSYNC B0 ;  /* 0x0000000000007941 */ /* 0x000fea0003800000 */
.L_x_17940:
        /* <DEDUP_REMOVED lines=8> */
.L_x_17943:
[----:B------:R-:W-:Y:S05]  /*4870*/  BSYNC B0 ;  /* 0x0000000000007941 */ /* 0x000fea0003800000 */
.L_x_17942:
[----:B------:R-:W5:Y:S01]  /*4880*/  SHFL.DOWN PT, R138, R137, 0x1, 0x1f ;  /* 0x08201f00898a7f89 */ /* 0x000f6200000e0000 */
[----:B------:R-:W-:Y:S01]  /*4890*/  ISETP.GT.AND P5, PT, R18, 0x1e, PT ;  /* 0x0000001e1200780c */ /* 0x000fe20003fa4270 */
[----:B------:R-:W-:Y:S01]  /*48a0*/  BSSY B0, `(.L_x_17944) ;  /* 0x000006c000007945 */ /* 0x000fe20003800000 */
[----:B0-----:R-:W-:Y:S01]  /*48b0*/  MOV R54, R136 ;  /* 0x0000008800367202 */ /* 0x001fe20000000f00 */
[----:B----4-:R-:W0:Y:S01]  /*48c0*/  SHFL.DOWN PT, R141, R136, 0x1, 0x1f ;  /* 0x08201f00888d7f89 */ /* 0x010e2200000e0000 */
[----:B------:R-:W-:Y:S02]  /*48d0*/  MOV R55, R135 ;  /* 0x0000008700377202 */ /* 0x000fe40000000f00 */
[----:B------:R-:W-:Y:S01]  /*48e0*/  MOV R53, R137 ;  /* 0x0000008900357202 */ /* 0x000fe20000000f00 */
[----:B------:R-:W4:Y:S04]  /*48f0*/  SHFL.DOWN PT, R140, R135, 0x1, 0x1f ;  /* 0x08201f00878c7f89 */ /* 0x000f2800000e0000 */
[----:B------:R-:W1:Y:S02]  /*4900*/  SHFL.DOWN PT, R139, R52, 0x1, 0x1f ;  /* 0x08201f00348b7f89 */ /* 0x000e6400000e0000 */
[----:B-----5:R-:W-:Y:S01]  /*4910*/  @!P5 FADD.FTZ R53, R53, R138 ;  /* 0x0000008a3535d221 */ /* 0x020fe20000010000 */
[----:B0-----:R-:W-:-:S04]  /*4920*/  @!P5 FADD.FTZ R54, R54, R141 ;  /* 0x0000008d3636d221 */ /* 0x001fc80000010000 */
[----:B------:R-:W0:Y:S01]  /*4930*/  SHFL.DOWN PT, R136, R53, 0x2, 0x1f ;  /* 0x08401f0035887f89 */ /* 0x000e2200000e0000 */
[----:B----4-:R-:W-:-:S03]  /*4940*/  @!P5 FADD.FTZ R55, R55, R140 ;  /* 0x0000008c3737d221 */ /* 0x010fc60000010000 */
[----:B------:R-:W4:Y:S01]  /*4950*/  SHFL.DOWN PT, R137, R54, 0x2, 0x1f ;  /* 0x08401f0036897f89 */ /* 0x000f2200000e0000 */
[----:B-1----:R-:W-:-:S03]  /*4960*/  @!P5 FADD.FTZ R52, R139, R52 ;  /* 0x000000348b34d221 */ /* 0x002fc60000010000 */
[----:B------:R-:W1:Y:S01]  /*4970*/  SHFL.DOWN PT, R138, R55, 0x2, 0x1f ;  /* 0x08401f00378a7f89 */ /* 0x000e6200000e0000 */
[----:B------:R-:W-:-:S03]  /*4980*/  ISETP.GT.AND P5, PT, R18, 0x1d, PT ;  /* 0x0000001d1200780c */ /* 0x000fc60003fa4270 */
[----:B------:R-:W5:Y:S10]  /*4990*/  SHFL.DOWN PT, R135, R52, 0x2, 0x1f ;  /* 0x08401f0034877f89 */ /* 0x000f7400000e0000 */
[----:B0-----:R-:W-:Y:S01]  /*49a0*/  @!P5 FADD.FTZ R53, R53, R136 ;  /* 0x000000883535d221 */ /* 0x001fe20000010000 */
[----:B----4-:R-:W-:-:S04]  /*49b0*/  @!P5 FADD.FTZ R54, R54, R137 ;  /* 0x000000893636d221 */ /* 0x010fc80000010000 */
[----:B------:R-:W0:Y:S01]  /*49c0*/  SHFL.DOWN PT, R136, R53, 0x4, 0x1f ;  /* 0x08801f0035887f89 */ /* 0x000e2200000e0000 */
[----:B-1----:R-:W-:-:S03]  /*49d0*/  @!P5 FADD.FTZ R55, R55, R138 ;  /* 0x0000008a3737d221 */ /* 0x002fc60000010000 */
[----:B------:R-:W1:Y:S01]  /*49e0*/  SHFL.DOWN PT, R137, R54, 0x4, 0x1f ;  /* 0x08801f0036897f89 */ /* 0x000e6200000e0000 */
[----:B-----5:R-:W-:-:S03]  /*49f0*/  @!P5 FADD.FTZ R52, R52, R135 ;  /* 0x000000873434d221 */ /* 0x020fc60000010000 */
[----:B------:R-:W4:Y:S01]  /*4a00*/  SHFL.DOWN PT, R138, R55, 0x4, 0x1f ;  /* 0x08801f00378a7f89 */ /* 0x000f2200000e0000 */
[----:B------:R-:W-:-:S03]  /*4a10*/  ISETP.GT.AND P5, PT, R18, 0x1b, PT ;  /* 0x0000001b1200780c */ /* 0x000fc60003fa4270 */
[----:B------:R-:W5:Y:S10]  /*4a20*/  SHFL.DOWN PT, R135, R52, 0x4, 0x1f ;  /* 0x08801f0034877f89 */ /* 0x000f7400000e0000 */
[----:B0-----:R-:W-:Y:S01]  /*4a30*/  @!P5 FADD.FTZ R53, R53, R136 ;  /* 0x000000883535d221 */ /* 0x001fe20000010000 */
[----:B-1----:R-:W-:-:S04]  /*4a40*/  @!P5 FADD.FTZ R54, R54, R137 ;  /* 0x000000893636d221 */ /* 0x002fc80000010000 */
[----:B------:R-:W0:Y:S01]  /*4a50*/  SHFL.DOWN PT, R136, R53, 0x8, 0x1f ;  /* 0x09001f0035887f89 */ /* 0x000e2200000e0000 */
[----:B----4-:R-:W-:-:S03]  /*4a60*/  @!P5 FADD.FTZ R55, R55, R138 ;  /* 0x0000008a3737d221 */ /* 0x010fc60000010000 */
        /* <DEDUP_REMOVED lines=17> */
[-C--:B------:R-:W-:Y:S01]  /*4b80*/  FMUL.FTZ R138, R119, R129.reuse ;  /* 0x00000081778a7220 */ /* 0x080fe20000410000 */
[----:B------:R-:W-:Y:S01]  /*4b90*/  FMUL.FTZ R119, R79, R129 ;  /* 0x000000814f777220 */ /* 0x000fe20000410000 */
[----:B-----5:R-:W-:Y:S01]  /*4ba0*/  @!P5 FADD.FTZ R52, R52, R135 ;  /* 0x000000873434d221 */ /* 0x020fe20000010000 */
[----:B------:R-:W-:Y:S01]  /*4bb0*/  ISETP.NE.AND P5, PT, R18, RZ, PT ;  /* 0x000000ff1200720c */ /* 0x000fe20003fa5270 */
[----:B------:R-:W-:Y:S01]  /*4bc0*/  FFMA.FTZ R138, R121, R130, R138 ;  /* 0x00000082798a7223 */ /* 0x000fe2000001008a */
[----:B------:R-:W-:-:S03]  /*4bd0*/  FMUL.FTZ R121, R79, R113 ;  /* 0x000000714f797220 */ /* 0x000fc60000410000 */
[----:B------:R-:W-:Y:S01]  /*4be0*/  FFMA.FTZ R43, R138, R56, R43 ;  /* 0x000000388a2b7223 */ /* 0x000fe2000001002b */
[----:B------:R-:W-:-:S07]  /*4bf0*/  FFMA.FTZ R121, R78, R126, R121 ;  /* 0x0000007e4e797223 */ /* 0x000fce0000010079 */
[----:B------:R-:W0:Y:S01]  /*4c00*/  @!P5 S2R R136, SR_CgaCtaId ;  /* 0x000000000088d919 */ /* 0x000e220000008800 */
[----:B------:R-:W-:-:S04]  /*4c10*/  @!P5 MOV R135, 0x400 ;  /* 0x000004000087d802 */ /* 0x000fc80000000f00 */
[----:B0-----:R-:W-:Y:S01]  /*4c20*/  @!P5 LEA R37, R136, R135, 0x18 ;  /* 0x000000878825d211 */ /* 0x001fe200078ec0ff */
[C---:B------:R-:W-:Y:S01]  /*4c30*/  FMUL.FTZ R135, R79.reuse, R130 ;  /* 0x000000824f877220 */ /* 0x040fe20000410000 */
[----:B------:R-:W-:-:S03]  /*4c40*/  FMUL.FTZ R136, R79, R126 ;  /* 0x0000007e4f887220 */ /* 0x000fc60000410000 */
[C---:B------:R-:W-:Y:S01]  /*4c50*/  FFMA.FTZ R140, R78.reuse, R129, -R135 ;  /* 0x000000814e8c7223 */ /* 0x040fe20000010887 */
[C---:B------:R-:W-:Y:S01]  /*4c60*/  FFMA.FTZ R135, R78.reuse, R130, R119 ;  /* 0x000000824e877223 */ /* 0x040fe20000010077 */
[-C--:B------:R-:W-:Y:S01]  /*4c70*/  FFMA.FTZ R136, R78, R113.reuse, -R136 ;  /* 0x000000714e887223 */ /* 0x080fe20000010888 */
[----:B------:R-:W-:Y:S01]  /*4c80*/  FMUL.FTZ R119, R79, R110 ;  /* 0x0000006e4f777220 */ /* 0x000fe20000410000 */
[----:B------:R-:W-:Y:S01]  /*4c90*/  FMUL.FTZ R113, R120, R113 ;  /* 0x0000007178717220 */ /* 0x000fe20000410000 */
[----:B------:R-:W-:Y:S01]  /*4ca0*/  FMUL.FTZ R131, R131, R140 ;  /* 0x0000008c83837220 */ /* 0x000fe20000410000 */
[----:B------:R-:W-:Y:S01]  /*4cb0*/  FMUL.FTZ R129, R127, R136 ;  /* 0x000000887f817220 */ /* 0x000fe20000410000 */
[----:B------:R-:W-:Y:S01]  /*4cc0*/  FFMA.FTZ R120, R78, R112, -R119 ;  /* 0x000000704e787223 */ /* 0x000fe20000010877 */
[----:B------:R-:W-:Y:S01]  /*4cd0*/  FFMA.FTZ R127, R118, R126, R113 ;  /* 0x0000007e767f7223 */ /* 0x000fe20000010071 */
[----:B------:R-:W-:Y:S01]  /*4ce0*/  FMUL.FTZ R113, R79, R134 ;  /* 0x000000864f717220 */ /* 0x000fe20000410000 */
[----:B------:R-:W-:Y:S01]  /*4cf0*/  FFMA.FTZ R129, R128, R121, R129 ;  /* 0x0000007980817223 */ /* 0x000fe20000010081 */
[----:B------:R-:W-:Y:S01]  /*4d00*/  FMUL.FTZ R121, R111, R120 ;  /* 0x000000786f797220 */ /* 0x000fe20000410000 */
[-C--:B------:R-:W-:Y:S01]  /*4d10*/  FMUL.FTZ R118, R125, R112.reuse ;  /* 0x000000707d767220 */ /* 0x080fe20000410000 */
[C---:B------:R-:W-:Y:S01]  /*4d20*/  FMUL.FTZ R119, R79.reuse, R112 ;  /* 0x000000704f777220 */ /* 0x040fe20000410000 */
[-C--:B------:R-:W-:Y:S01]  /*4d30*/  FMUL.FTZ R111, R79, R133.reuse ;  /* 0x000000854f6f7220 */ /* 0x080fe20000410000 */
[-C--:B------:R-:W-:Y:S01]  /*4d40*/  FFMA.FTZ R112, R78, R133.reuse, -R113 ;  /* 0x000000854e707223 */ /* 0x080fe20000010871 */
        /* <DEDUP_REMOVED lines=33> */
.L_x_17945:
[----:B------:R-:W-:Y:S05]  /*4f60*/  BSYNC B0 ;  /* 0x0000000000007941 */ /* 0x000fea0003800000 */
.L_x_17944:
[----:B------:R-:W-:Y:S01]  /*4f70*/  IADD3 R116, R116, 0x1, RZ ;  /* 0x0000000174747810 */ /* 0x000fe20007ffe0ff */
[----:B------:R-:W-:-:S03]  /*4f80*/  UIADD3 UR5, UP0, UR5, 0x1, URZ ;  /* 0x0000000105057890 */ /* 0x000fc6000ff1e03f */
[----:B------:R-:W-:Y:S01]  /*4f90*/  ISETP.GE.AND P4, PT, R116, UR23, PT ;  /* 0x0000001774007c0c */ /* 0x000fe2000bf86270 */
[----:B------:R-:W-:-:S12]  /*4fa0*/  UIADD3.X UR6, URZ, UR6, URZ, UP0, !UPT ;  /* 0x000000063f067290 */ /* 0x000fd800087fe43f */
[----:B------:R-:W-:Y:S05]  /*4fb0*/  @!P4 BRA `(.L_x_17946) ;  /* 0xffffffcc00b4c947 */ /* 0x000fea000383ffff */
.L_x_17915:
[----:B------:R-:W-:Y:S01]  /*4fc0*/  BAR.SYNC.DEFER_BLOCKING 0x0 ;  /* 0x0000000000007b1d */ /* 0x000fe20000010000 */
[C---:B01----:R-:W-:Y:S02]  /*4fd0*/  LOP3.LUT R52, R20.reuse, 0x20, RZ, 0xfc, !PT ;  /* 0x0000002014347812 */ /* 0x043fe400078efcff */
[----:B------:R-:W-:Y:S02]  /*4fe0*/  CS2R R60, SRZ ;  /* 0x00000000003c7805 */ /* 0x000fe4000001ff00 */
[C---:B------:R-:W-:Y:S02]  /*4ff0*/  LOP3.LUT R36, R20.reuse, 0x40, RZ, 0xfc, !PT ;  /* 0x0000004014247812 */ /* 0x040fe400078efcff */
[C---:B------:R-:W-:Y:S02]  /*5000*/  LOP3.LUT R0, R20.reuse, 0x60, RZ, 0xfc, !PT ;  /* 0x0000006014007812 */ /* 0x040fe400078efcff */
[----:B------:R-:W-:Y:S02]  /*5010*/  ISETP.GE.AND P0, PT, R20, R109, PT ;  /* 0x0000006d1400720c */ /* 0x000fe40003f06270 */
[----:B------:R-:W-:-:S02]  /*5020*/  MOV R53, RZ ;  /* 0x000000ff00357202 */ /* 0x000fc40000000f00 */
[----:B------:R-:W-:Y:S01]  /*5030*/  LEA R64, R18, R37, 0x2 ;  /* 0x0000002512407211 */ /* 0x000fe200078e10ff */
[----:B------:R-:W0:Y:S01]  /*5040*/  S2UR UR6, SR_CgaCtaId ;  /* 0x00000000000679c3 */ /* 0x000e220000008800 */
[-C--:B------:R-:W-:Y:S02]  /*5050*/  ISETP.GE.AND P1, PT, R52, R109.reuse, PT ;  /* 0x0000006d3400720c */ /* 0x080fe40003f26270 */
[-C--:B------:R-:W-:Y:S02]  /*5060*/  ISETP.GE.AND P2, PT, R36, R109.reuse, PT ;  /* 0x0000006d2400720c */ /* 0x080fe40003f46270 */
[----:B------:R-:W-:-:S03]  /*5070*/  ISETP.GE.AND P3, PT, R0, R109, PT ;  /* 0x0000006d0000720c */ /* 0x000fc60003f66270 */
[--C-:B------:R-:W-:Y:S01]  /*5080*/  @!P0 IMAD.WIDE R48, R20, 0x4, R68.reuse ;  /* 0x0000000414308825 */ /* 0x100fe200078e0244 */
[----:B------:R-:W-:Y:S01]  /*5090*/  LEA R62, R18, R37, 0x4 ;  /* 0x00000025123e7211 */ /* 0x000fe200078e20ff */
[----:B------:R-:W-:Y:S01]  /*50a0*/  UMOV UR5, 0x400 ;  /* 0x0000040000057882 */ /* 0x000fe20000000000 */
[----:B------:R-:W1:Y:S02]  /*50b0*/  LDC.64 R66, c[0x0][0x388] ;  /* 0x0000e200ff427b82 */ /* 0x000e640000000a00 */
[----:B------:R-:W4:Y:S01]  /*50c0*/  @!P0 LDG.E R38, desc[UR10][R48.64] ;  /* 0x0000000a30268981 */ /* 0x000f22000c1e1900 */
[----:B------:R-:W-:-:S04]  /*50d0*/  @!P1 IMAD.WIDE R54, R20, 0x4, R68 ;  /* 0x0000000414369825 */ /* 0x000fc800078e0244 */
[C-C-:B------:R-:W-:Y:S01]  /*50e0*/  @!P2 IMAD.WIDE R56, R20.reuse, 0x4, R68.reuse ;  /* 0x000000041438a825 */ /* 0x140fe200078e0244 */
[----:B------:R5:W2:Y:S03]  /*50f0*/  @!P1 LDG.E R60, desc[UR10][R54.64+0x80] ;  /* 0x0000800a363c9981 */ /* 0x000aa6000c1e1900 */
[----:B------:R-:W-:Y:S01]  /*5100*/  @!P3 IMAD.WIDE R58, R20, 0x4, R68 ;  /* 0x00000004143ab825 */ /* 0x000fe200078e0244 */
[----:B------:R3:W2:Y:S04]  /*5110*/  @!P2 LDG.E R53, desc[UR10][R56.64+0x100] ;  /* 0x0001000a3835a981 */ /* 0x0006a8000c1e1900 */
[----:B------:R-:W2:Y:S01]  /*5120*/  @!P3 LDG.E R61, desc[UR10][R58.64+0x180] ;  /* 0x0001800a3a3db981 */ /* 0x000ea2000c1e1900 */
[----:B------:R-:W-:Y:S01]  /*5130*/  ISETP.NE.AND P0, PT, R8, RZ, PT ;  /* 0x000000ff0800720c */ /* 0x000fe20003f05270 */
[----:B0-----:R-:W-:-:S06]  /*5140*/  ULEA UR5, UR6, UR5, 0x18 ;  /* 0x0000000506057291 */ /* 0x001fcc000f8ec03f */
[----:B------:R-:W-:Y:S01]  /*5150*/  MOV R37, UR5 ;  /* 0x0000000500257c02 */ /* 0x000fe20008000f00 */
[----:B------:R-:W-:Y:S01]  /*5160*/  BSSY B0, `(.L_x_17947) ;  /* 0x000003b000007945 */ /* 0x000fe20003800000 */
[----:B-----5:R-:W-:Y:S02]  /*5170*/  SHF.R.S32.HI R54, RZ, 0x1f, R20 ;  /* 0x0000001fff367819 */ /* 0x020fe40000011414 */
[----:B---3--:R-:W-:Y:S01]  /*5180*/  IADD3 R56, -R39, UR4, RZ ;  /* 0x0000000427387c10 */ /* 0x008fe2000fffe1ff */
[----:B----4-:R-:W-:Y:S04]  /*5190*/  STS [R64], R38 ;  /* 0x0000002640007388 */ /* 0x010fe80000000800 */
[----:B--2---:R-:W-:Y:S04]  /*51a0*/  STS [R64+0x80], R60 ;  /* 0x0000803c40007388 */ /* 0x004fe80000000800 */
[----:B------:R-:W-:Y:S04]  /*51b0*/  STS [R64+0x100], R53 ;  /* 0x0001003540007388 */ /* 0x000fe80000000800 */
        /* <DEDUP_REMOVED lines=16> */
[----:B------:R-:W0:Y:S10]  /*52c0*/  LDS R63, [R37+0x200] ;  /* 0x00020000253f7984 */ /* 0x000e340000000800 */
[----:B--2---:R-:W-:-:S02]  /*52d0*/  @!P4 FMUL.FTZ R43, R49, -1.4426950216293334961 ;  /* 0xbfb8aa3b312bc820 */ /* 0x004fc40000410000 */
[----:B------:R-:W-:Y:S01]  /*52e0*/  @!P3 FMUL.FTZ R38, R48, -1.4426950216293334961 ;  /* 0xbfb8aa3b3026b820 */ /* 0x000fe20000410000 */
[--C-:B------:R-:W-:Y:S01]  /*52f0*/  FADD.FTZ R50, R50, R5.reuse ;  /* 0x0000000532327221 */ /* 0x100fe20000010000 */
[----:B------:R-:W-:Y:S02]  /*5300*/  FADD.FTZ R53, R51, R5 ;  /* 0x0000000533357221 */ /* 0x000fe40000010000 */
[----:B------:R-:W2:Y:S02]  /*5310*/  @!P4 MUFU.EX2 R43, R43 ;  /* 0x0000002b002bc308 */ /* 0x000ea40000000800 */
[----:B------:R-:W-:Y:S02]  /*5320*/  FSETP.GTU.FTZ.AND P1, PT, R50, 20, PT ;  /* 0x41a000003200780b */ /* 0x000fe40003f3c000 */
[----:B------:R-:W-:-:S04]  /*5330*/  FSETP.GTU.FTZ.AND P2, PT, R53, 20, PT ;  /* 0x41a000003500780b */ /* 0x000fc80003f5c000 */
[----:B------:R-:W3:Y:S07]  /*5340*/  @!P3 MUFU.EX2 R38, R38 ;  /* 0x000000260026b308 */ /* 0x000eee0000000800 */
[----:B------:R-:W-:Y:S02]  /*5350*/  @!P1 FMUL.FTZ R48, R50, -1.4426950216293334961 ;  /* 0xbfb8aa3b32309820 */ /* 0x000fe40000410000 */
[----:B------:R-:W-:Y:S01]  /*5360*/  @!P2 FMUL.FTZ R53, R53, -1.4426950216293334961 ;  /* 0xbfb8aa3b3535a820 */ /* 0x000fe20000410000 */
[----:B--2---:R-:W-:Y:S01]  /*5370*/  @!P4 FADD.FTZ R50, R43, 1 ;  /* 0x3f8000002b32c421 */ /* 0x004fe20000010000 */
[----:B-1----:R-:W-:-:S02]  /*5380*/  IMAD R40, R66, UR15, RZ ;  /* 0x0000000f42287c24 */ /* 0x002fc4000f8e02ff */
[----:B---3--:R-:W-:Y:S02]  /*5390*/  @!P3 FADD.FTZ R42, R38, 1 ;  /* 0x3f800000262ab421 */ /* 0x008fe40000010000 */
[----:B------:R-:W1:Y:S01]  /*53a0*/  @!P2 MUFU.EX2 R53, R53 ;  /* 0x000000350035a308 */ /* 0x000e620000000800 */
[----:B0-----:R-:W-:-:S07]  /*53b0*/  ISETP.GE.AND P5, PT, R20, R63, PT ;  /* 0x0000003f1400720c */ /* 0x001fce0003fa6270 */
[----:B------:R-:W0:Y:S01]  /*53c0*/  @!P3 MUFU.RCP R65, R42 ;  /* 0x0000002a0041b308 */ /* 0x000e220000001000 */
[----:B------:R-:W-:-:S07]  /*53d0*/  IMAD R67, R67, UR14, R40 ;  /* 0x0000000e43437c24 */ /* 0x000fce000f8e0228 */
[----:B------:R-:W2:Y:S01]  /*53e0*/  @!P4 MUFU.RCP R50, R50 ;  /* 0x000000320032c308 */ /* 0x000ea20000001000 */
[----:B------:R-:W-:Y:S01]  /*53f0*/  IMAD.WIDE.U32 R40, R66, UR14, RZ ;  /* 0x0000000e42287c25 */ /* 0x000fe2000f8e00ff */
[----:B------:R-:W-:-:S04]  /*5400*/  IADD3 R38, P6, R20, R35, RZ ;  /* 0x0000002314267210 */ /* 0x000fc80007fde0ff */
[----:B------:R-:W-:Y:S02]  /*5410*/  IADD3 R49, R41, R67, RZ ;  /* 0x0000004329317210 */ /* 0x000fe40007ffe0ff */
[----:B------:R3:W4:Y:S01]  /*5420*/  @!P1 MUFU.EX2 R51, R48 ;  /* 0x0000003000339308 */ /* 0x0007220000000800 */
[----:B------:R-:W-:Y:S02]  /*5430*/  LEA.HI.X.SX32 R39, R35, R54, 0x1, P6 ;  /* 0x0000003623277211 */ /* 0x000fe400030f0eff */
        /* <DEDUP_REMOVED lines=13> */
.L_x_17948:
[----:B------:R-:W-:Y:S05]  /*5510*/  BSYNC B0 ;  /* 0x0000000000007941 */ /* 0x000fea0003800000 */
.L_x_17947:
        /* <DEDUP_REMOVED lines=8> */
[-C--:B------:R-:W-:Y:S01]  /*55a0*/  ISETP.GE.AND P4, PT, R52, R63.reuse, PT ;  /* 0x0000003f3400720c */ /* 0x080fe20003f86270 */
[----:B------:R-:W-:Y:S01]  /*55b0*/  IMAD R48, R2, UR7, R35 ;  /* 0x0000000702307c24 */ /* 0x000fe2000f8e0223 */
[----:B------:R-:W-:Y:S01]  /*55c0*/  IADD3 R35, P5, R67, R40, RZ ;  /* 0x0000002843237210 */ /* 0x000fe20007fbe0ff */
[----:B------:R-:W-:Y:S01]  /*55d0*/  ULDC.64 UR6, c[0x0][0x3e0] ;  /* 0x0000f80000067ab9 */ /* 0x000fe20000000a00 */
[-C--:B------:R-:W-:Y:S01]  /*55e0*/  ISETP.GE.AND P3, PT, R0, R63.reuse, PT ;  /* 0x0000003f0000720c */ /* 0x080fe20003f66270 */
[----:B------:R-:W-:Y:S01]  /*55f0*/  @!P2 FADD.FTZ R53, R53, 1 ;  /* 0x3f8000003535a421 */ /* 0x000fe20000010000 */
[----:B------:R-:W-:Y:S01]  /*5600*/  IADD3.X R48, R79, R48, R41, P5, !PT ;  /* 0x000000304f307210 */ /* 0x000fe20002ffe429 */
[----:B------:R-:W1:Y:S01]  /*5610*/  @!P1 MUFU.RCP R51, R51 ;  /* 0x0000003300339308 */ /* 0x000e620000001000 */
[----:B------:R-:W-:Y:S01]  /*5620*/  LEA R40, P6, R20, UR6, 0x2 ;  /* 0x0000000614287c11 */ /* 0x000fe2000f8c10ff */
[----:B------:R-:W-:Y:S01]  /*5630*/  BSSY B0, `(.L_x_17949) ;  /* 0x000002d000007945 */ /* 0x000fe20003800000 */
[----:B------:R-:W-:-:S02]  /*5640*/  ISETP.GE.AND P5, PT, R36, R63, PT ;  /* 0x0000003f2400720c */ /* 0x000fc40003fa6270 */
[----:B------:R-:W-:Y:S02]  /*5650*/  LEA.HI.X R41, R20, UR7, R54, 0x2, P6 ;  /* 0x0000000714297c11 */ /* 0x000fe4000b0f1436 */
[C---:B------:R-:W-:Y:S01]  /*5660*/  LEA R40, P6, R35.reuse, R40, 0x2 ;  /* 0x0000002823287211 */ /* 0x040fe200078c10ff */
[----:B0-----:R-:W0:Y:S03]  /*5670*/  @!P2 MUFU.RCP R42, R53 ;  /* 0x00000035002aa308 */ /* 0x001e260000001000 */
[----:B------:R-:W-:-:S05]  /*5680*/  LEA.HI.X R41, R35, R41, R48, 0x2, P6 ;  /* 0x0000002923297211 */ /* 0x000fca00030f1430 */
[----:B------:R-:W-:Y:S01]  /*5690*/  @!P5 STG.E desc[UR10][R40.64+-0x100], R59 ;  /* 0xffff003b2800d986 */ /* 0x000fe2000c10190a */
[----:B-1----:R-:W-:-:S03]  /*56a0*/  @!P1 FMUL.FTZ R46, R46, R51 ;  /* 0x000000332e2e9220 */ /* 0x002fc60000410000 */
[----:B------:R1:W-:Y:S04]  /*56b0*/  @!P4 STG.E desc[UR10][R40.64+-0x180], R57 ;  /* 0xfffe80392800c986 */ /* 0x0003e8000c10190a */
[----:B------:R2:W-:Y:S01]  /*56c0*/  @!P3 STG.E desc[UR10][R40.64+-0x80], R61 ;  /* 0xffff803d2800b986 */ /* 0x0005e2000c10190a */
[----:B0-----:R-:W-:Y:S01]  /*56d0*/  @!P2 FMUL.FTZ R47, R47, R42 ;  /* 0x0000002a2f2fa220 */ /* 0x001fe20000410000 */
[----:B------:R-:W-:Y:S08]  /*56e0*/  BAR.SYNC.DEFER_BLOCKING 0x0 ;  /* 0x0000000000007b1d */ /* 0x000ff00000010000 */
[----:B-1----:R-:W0:Y:S01]  /*56f0*/  LDC.64 R56, c[0x0][0x3a8] ;  /* 0x0000ea00ff387b82 */ /* 0x002e220000000a00 */
[----:B--2---:R-:W-:Y:S01]  /*5700*/  FADD.FTZ R40, R44, R9 ;  /* 0x000000092c287221 */ /* 0x004fe20000010000 */
[----:B------:R1:W-:Y:S01]  /*5710*/  STS.128 [R62], R44 ;  /* 0x0000002c3e007388 */ /* 0x0003e20000000c00 */
[----:B------:R-:W-:-:S03]  /*5720*/  NOP ;  /* 0x0000000000007918 */ /* 0x000fc60000000000 */
[----:B------:R-:W-:Y:S01]  /*5730*/  LDS R35, [R64] ;  /* 0x0000000040237984 */ /* 0x000fe20000000800 */
[----:B0-----:R-:W-:-:S03]  /*5740*/  IMAD R42, R56, UR15, RZ ;  /* 0x0000000f382a7c24 */ /* 0x001fc6000f8e02ff */
[----:B------:R-:W-:Y:S01]  /*5750*/  LDS R49, [R64+0x80] ;  /* 0x0000800040317984 */ /* 0x000fe20000000800 */
[----:B------:R-:W-:-:S03]  /*5760*/  IMAD R43, R57, UR14, R42 ;  /* 0x0000000e392b7c24 */ /* 0x000fc6000f8e022a */
[----:B------:R-:W-:Y:S01]  /*5770*/  LDS R51, [R64+0x100] ;  /* 0x0001000040337984 */ /* 0x000fe20000000800 */
[----:B-1----:R-:W-:Y:S01]  /*5780*/  FADD.FTZ R45, R40, R45 ;  /* 0x0000002d282d7221 */ /* 0x002fe20000010000 */
[----:B------:R-:W-:Y:S01]  /*5790*/  IMAD.WIDE.U32 R40, R56, UR14, RZ ;  /* 0x0000000e38287c25 */ /* 0x000fe2000f8e00ff */
[----:B------:R-:W-:Y:S01]  /*57a0*/  IADD3 R44, P1, R20, -0x60, RZ ;  /* 0xffffffa0142c7810 */ /* 0x000fe20007f3e0ff */
[----:B------:R-:W-:Y:S02]  /*57b0*/  LDS R53, [R64+0x180] ;  /* 0x0001800040357984 */ /* 0x000fe40000000800 */
[----:B------:R-:W-:Y:S01]  /*57c0*/  FADD.FTZ R46, R45, R46 ;  /* 0x0000002e2d2e7221 */ /* 0x000fe20000010000 */
[----:B------:R-:W-:Y:S01]  /*57d0*/  IADD3.X R45, R54, -0x1, RZ, P1, !PT ;  /* 0xffffffff362d7810 */ /* 0x000fe20000ffe4ff */
[----:B------:R-:W-:Y:S02]  /*57e0*/  @!P0 STS [R37+0x200], R109 ;  /* 0x0002006d25008388 */ /* 0x000fe40000000800 */
        /* <DEDUP_REMOVED lines=17> */
.L_x_17950:
[----:B------:R-:W-:Y:S05]  /*5900*/  BSYNC B0 ;  /* 0x0000000000007941 */ /* 0x000fea0003800000 */
.L_x_17949:
[----:B------:R-:W-:Y:S01]  /*5910*/  MOV R38, R40 ;  /* 0x0000002800267202 */ /* 0x000fe20000000f00 */
[----:B------:R-:W-:Y:S01]  /*5920*/  ULDC.64 UR6, c[0x0][0x3b0] ;  /* 0x0000ec0000067ab9 */ /* 0x000fe20000000a00 */
[----:B------:R-:W-:Y:S01]  /*5930*/  MOV R39, R47 ;  /* 0x0000002f00277202 */ /* 0x000fe20000000f00 */
[----:B0-----:R-:W-:Y:S01]  /*5940*/  IMAD R35, R3, UR6, RZ ;  /* 0x0000000603237c24 */ /* 0x001fe2000f8e02ff */
        /* <DEDUP_REMOVED lines=26> */
.L_x_17906:
[----:B------:R-:W-:Y:S02]  /*5af0*/  ULDC.64 UR4, c[0x0][0x3d8] ;  /* 0x0000f60000047ab9 */ /* 0x000fe40000000a00 */
[----:B------:R-:W-:-:S04]  /*5b00*/  ISETP.NE.U32.AND P0, PT, RZ, UR4, PT ;  /* 0x00000004ff007c0c */ /* 0x000fc8000bf05070 */
[----:B------:R-:W-:-:S13]  /*5b10*/  ISETP.NE.AND.EX P0, PT, RZ, UR5, PT, P0 ;  /* 0x00000005ff007c0c */ /* 0x000fda000bf05300 */
[----:B------:R-:W-:Y:S05]  /*5b20*/  @!P0 BRA `(.L_x_17952) ;  /* 0x00000000005c8947 */ /* 0x000fea0003800000 */
[----:B------:R-:W1:Y:S01]  /*5b30*/  SHFL.DOWN P0, R0, R7, 0x1, 0x1f ;  /* 0x08201f0007007f89 */ /* 0x000e620000000000 */
[----:B------:R-:W-:Y:S01]  /*5b40*/  BSSY B0, `(.L_x_17952) ;  /* 0x0000015000007945 */ /* 0x000fe20003800000 */
[----:B------:R-:W2:Y:S01]  /*5b50*/  S2R R6, SR_LANEID ;  /* 0x0000000000067919 */ /* 0x000ea20000000000 */
[----:B-1----:R-:W-:Y:S02]  /*5b60*/  @P0 FADD R0, R0, R7 ;  /* 0x0000000700000221 */ /* 0x002fe40000000000 */
[----:B------:R-:W1:Y:S03]  /*5b70*/  S2R R7, SR_TID.X ;  /* 0x0000000000077919 */ /* 0x000e660000002100 */
[----:B-----5:R-:W3:Y:S01]  /*5b80*/  SHFL.DOWN P0, R5, R0, 0x2, 0x1f ;  /* 0x08401f0000057f89 */ /* 0x020ee20000000000 */
        /* <DEDUP_REMOVED lines=16> */
.L_x_17953:
[----:B------:R-:W-:Y:S05]  /*5c90*/  BSYNC B0 ;  /* 0x0000000000007941 */ /* 0x000fea0003800000 */
.L_x_17952:
        /* <DEDUP_REMOVED lines=10> */
[----:B-----5:R-:W3:Y:S01]  /*5d40*/  SHFL.DOWN P0, R5, R0, 0x2, 0x1f ;  /* 0x08401f0000057f89 */ /* 0x020ee20000000000 */
        /* <DEDUP_REMOVED lines=18> */
.L_x_17955:
[----:B------:R-:W3:Y:S02]  /*5e70*/  S2R R15, SR_TID.X ;  /* 0x00000000000f7919 */ /* 0x000ee40000002100 */
.L_x_17956:
[----:B------:R-:W-:Y:S05]  /*5e80*/  BSYNC B0 ;  /* 0x0000000000007941 */ /* 0x000fea0003800000 */
.L_x_17954:
[----:B------:R-:W-:Y:S02]  /*5e90*/  ULDC UR16, c[0x0][0x21c] ;  /* 0x0000870000107ab9 */ /* 0x000fe40000000800 */
[----:B---3--:R-:W-:-:S13]  /*5ea0*/  ISETP.GE.AND P0, PT, R15, UR16, PT ;  /* 0x000000100f007c0c */ /* 0x008fda000bf06270 */
[----:B------:R-:W-:Y:S05]  /*5eb0*/  @P0 EXIT ;  /* 0x000000000000094d */ /* 0x000fea0003800000 */
[----:B------:R-:W3:Y:S01]  /*5ec0*/  S2UR UR5, SR_CgaCtaId ;  /* 0x00000000000579c3 */ /* 0x000ee20000008800 */
[----:B------:R-:W-:Y:S01]  /*5ed0*/  ULDC.64 UR6, c[0x0][0x378] ;  /* 0x0000de0000067ab9 */ /* 0x000fe20000000a00 */
[----:B------:R-:W-:Y:S01]  /*5ee0*/  ULDC.64 UR8, c[0x0][0x338] ;  /* 0x0000ce0000087ab9 */ /* 0x000fe20000000a00 */
[C---:B-----5:R-:W-:Y:S01]  /*5ef0*/  IMAD R5, R3.reuse, UR6, RZ ;  /* 0x0000000603057c24 */ /* 0x060fe2000f8e02ff */
        /* <DEDUP_REMOVED lines=15> */
.L_x_17958:
[C---:B------:R-:W-:Y:S02]  /*5ff0*/  LEA R0, R15.reuse, UR4, 0x3 ;  /* 0x000000040f007c11 */ /* 0x040fe4000f8e18ff */
[----:B------:R-:W-:Y:S02]  /*6000*/  SHF.R.S32.HI R10, RZ, 0x1f, R15 ;  /* 0x0000001fff0a7819 */ /* 0x000fe4000001140f */
[----:B-1----:R-:W-:Y:S01]  /*6010*/  MOV R2, R8 ;  /* 0x0000000800027202 */ /* 0x002fe20000000f00 */
        /* <DEDUP_REMOVED lines=25> */
.L_x_17957:
[----:B------:R-:W-:Y:S05]  /*61b0*/  EXIT ;  /* 0x000000000000794d */ /* 0x000fea0003800000 */
.L_x_17959:
        /* <DEDUP_REMOVED lines=12> */
.L_x_19039:


//--------------------- .text._Z25selective_scan_bwd_kernelI32Selective_Scan_bwd_kernel_traitsILi32ELi4ELb0ELb1ELb0ELb1ELb1EfN3c107complexIfEEEEv12SSMParamsBwd --------------------------
	.section	.text._Z25selective_scan_bwd_kernelI32Selective_Scan_bwd_kernel_traitsILi32ELi4ELb0ELb1ELb0ELb1ELb1EfN3c107complexIfEEEEv12SSMParamsBwd,"ax",@progbits
	.align	128
        .global         _Z25selective_scan_bwd_kernelI32Selective_Scan_bwd_kernel_traitsILi32ELi4ELb0ELb1ELb0ELb1ELb1EfN3c107complexIfEEEEv12SSMParamsBwd
        .type           _Z25selective_scan_bwd_kernelI32Selective_Scan_bwd_kernel_traitsILi32ELi4ELb0ELb1ELb0ELb1ELb1EfN3c107complexIfEEEEv12SSMParamsBwd,@function
        .size           _Z25selective_scan_bwd_kernelI32Selective_Scan_bwd_kernel_traitsILi32ELi4ELb0ELb1ELb0ELb1ELb1EfN3c107complexIfEEEEv12SSMParamsBwd,(.L_x_19040 - _Z25selective_scan_bwd_kernelI32Selective_Scan_bwd_kernel_traitsILi32ELi4ELb0ELb1ELb0ELb1ELb1EfN3c107complexIfEEEEv12SSMParamsBwd)
        .other          _Z25selective_scan_bwd_kernelI32Selective_Scan_bwd_kernel_traitsILi32ELi4ELb0ELb1ELb0ELb1ELb1EfN3c107complexIfEEEEv12SSMParamsBwd,@"STO_CUDA_ENTRY STV_DEFAULT"
_Z25selective_scan_bwd_kernelI32Selective_Scan_bwd_kernel_traitsILi32ELi4ELb0ELb1ELb0ELb1ELb1EfN3c107complexIfEEEEv12SSMParamsBwd:
.text._Z25selective_scan_bwd_kernelI32Selective_Scan_bwd_kernel_traitsILi32ELi4ELb0ELb1ELb0ELb1ELb1EfN3c107complexIfEEEEv12SSMParamsBwd:
        /* <DEDUP_REMOVED lines=144> */
[----:B------:R-:W-:Y:S02]  /*0900*/  IADD3 R7, R68, 0xe0, RZ ;  /* 0x000000e044077810 */ /* 0x000fe40007ffe0ff */
[----:B------:R-:W-:-:S02]  /*0910*/  LOP3.LUT R81, R0, 0x1f, R68, 0xf8, !PT ;  /* 0x0000001f00517812 */ /* 0x000fc400078ef844 */
[----:B------:R-:W-:Y:S02]  /*0920*/  SHF.L.U32 R79, R68, 0x3, RZ ;  /* 0x00000003444f7819 */ /* 0x000fe400000006ff */
[-C--:B------:R-:W-:Y:S02]  /*0930*/  LEA.HI.SX32 R3, R3, R68.reuse, 0x1b ;  /* 0x0000004403037211 */ /* 0x080fe400078fdaff */
[-C--:B------:R-:W-:Y:S02]  /*0940*/  LEA.HI.SX32 R5, R5, R68.reuse, 0x1b ;  /* 0x0000004405057211 */ /* 0x080fe400078fdaff */
[----:B------:R-:W-:Y:S02]  /*0950*/  LEA.HI.SX32 R7, R7, R68, 0x1b ;  /* 0x0000004407077211 */ /* 0x000fe400078fdaff */
[----:B------:R-:W-:Y:S02]  /*0960*/  IADD3 R20, R0, R81, RZ ;  /* 0x0000005100147210 */ /* 0x000fe40007ffe0ff */
[----:B------:R-:W-:-:S02]  /*0970*/  LEA.HI.SX32 R84, R79, R79, 0x1b ;  /* 0x0000004f4f547211 */ /* 0x000fc400078fdaff */
[----:B------:R-:W-:Y:S02]  /*0980*/  LOP3.LUT R155, R68, 0x1f, RZ, 0xc0, !PT ;  /* 0x0000001f449b7812 */ /* 0x000fe400078ec0ff */
        /* <DEDUP_REMOVED lines=17> */
.L_x_18010:
        /* <DEDUP_REMOVED lines=31> */
[----:B------:R-:W-:Y:S01]  /*0c90*/  HFMA2.MMA R28, -RZ, RZ, 0, 0 ;  /* 0x00000000ff1c7435 */ /* 0x000fe200000001ff */
[----:B------:R-:W-:Y:S01]  /*0ca0*/  @!P3 IADD3 R14, P5, R72, R97, RZ ;  /* 0x00000061480eb210 */ /* 0x000fe20007fbe0ff */
[----:B------:R-:W-:-:S03]  /*0cb0*/  HFMA2.MMA R32, -RZ, RZ, 0, 0 ;  /* 0x00000000ff207435 */ /* 0x000fc600000001ff */
[----:B------:R-:W-:-:S07]  /*0cc0*/  @!P3 IADD3.X R15, R73, R98, RZ, P5, !PT ;  /* 0x00000062490fb210 */ /* 0x000fce0002ffe4ff */
[----:B------:R-:W-:-:S04]  /*0cd0*/  @!P1 IADD3 R16, P6, R72, R97, RZ ;  /* 0x0000006148109210 */ /* 0x000fc80007fde0ff */
[----:B------:R-:W-:Y:S01]  /*0ce0*/  @!P1 IADD3.X R17, R73, R98, RZ, P6, !PT ;  /* 0x0000006249119210 */ /* 0x000fe200037fe4ff */
[----:B--2---:R-:W-:Y:S04]  /*0cf0*/  STS [R99], R0 ;  /* 0x0000000063007388 */ /* 0x004fe80000000800 */
[----:B---3--:R-:W-:Y:S04]  /*0d00*/  STS [R99+0x80], R6 ;  /* 0x0000800663007388 */ /* 0x008fe80000000800 */
[----:B----4-:R-:W-:Y:S04]  /*0d10*/  STS [R99+0x100], R10 ;  /* 0x0001000a63007388 */ /* 0x010fe80000000800 */
[----:B------:R0:W-:Y:S01]  /*0d20*/  STS [R99+0x180], R12 ;  /* 0x0001800c63007388 */ /* 0x0001e20000000800 */
[----:B------:R-:W-:-:S03]  /*0d30*/  NOP ;  /* 0x0000000000007918 */ /* 0x000fc60000000000 */
[----:B------:R-:W-:Y:S01]  /*0d40*/  LDS.128 R4, [R100] ;  /* 0x0000000064047984 */ /* 0x000fe20000000c00 */
[----:B------:R-:W-:Y:S01]  /*0d50*/  BAR.SYNC.DEFER_BLOCKING 0x0 ;  /* 0x0000000000007b1d */ /* 0x000fe20000010000 */
[-C--:B0-----:R-:W-:Y:S02]  /*0d60*/  @!P2 IADD3 R12, P4, R72, R97.reuse, RZ ;  /* 0x00000061480ca210 */ /* 0x081fe40007f9e0ff */
[----:B------:R-:W-:Y:S02]  /*0d70*/  MOV R0, RZ ;  /* 0x000000ff00007202 */ /* 0x000fe40000000f00 */
        /* <DEDUP_REMOVED lines=23> */
[--C-:B-1---5:R-:W-:Y:S01]  /*0ef0*/  FADD.FTZ R101, R12, R65.reuse ;  /* 0x000000410c657221 */ /* 0x122fe20000010000 */
[----:B------:R-:W-:Y:S01]  /*0f00*/  ISETP.GE.AND P0, PT, R81, R59, PT ;  /* 0x0000003b5100720c */ /* 0x000fe20003f06270 */
[----:B0-----:R-:W-:Y:S01]  /*0f10*/  IMAD R0, R16, UR15, RZ ;  /* 0x0000000f10007c24 */ /* 0x001fe2000f8e02ff */
[----:B------:R-:W-:Y:S01]  /*0f20*/  SHF.R.S32.HI R3, RZ, 0x1f, R2 ;  /* 0x0000001fff037819 */ /* 0x000fe20000011402 */
[----:B------:R-:W-:Y:S01]  /*0f30*/  FADD.FTZ R102, R13, R65 ;  /* 0x000000410d667221 */ /* 0x000fe20000010000 */
[----:B------:R-:W-:Y:S01]  /*0f40*/  FSETP.GTU.FTZ.AND P4, PT, R101, 20, PT ;  /* 0x41a000006500780b */ /* 0x000fe20003f9c000 */
[----:B------:R-:W-:-:S02]  /*0f50*/  IMAD R17, R17, UR14, R0 ;  /* 0x0000000e11117c24 */ /* 0x000fc4000f8e0200 */
[--C-:B------:R-:W-:Y:S01]  /*0f60*/  FADD.FTZ R103, R14, R65.reuse ;  /* 0x000000410e677221 */ /* 0x100fe20000010000 */
[----:B------:R-:W-:Y:S01]  /*0f70*/  FADD.FTZ R104, R15, R65 ;  /* 0x000000410f687221 */ /* 0x000fe20000010000 */
[----:B------:R-:W-:Y:S01]  /*0f80*/  IMAD.WIDE.U32 R10, R16, UR14, RZ ;  /* 0x0000000e100a7c25 */ /* 0x000fe2000f8e00ff */
[----:B------:R-:W-:Y:S01]  /*0f90*/  BSSY B0, `(.L_x_17961) ;  /* 0x000002d000007945 */ /* 0x000fe20003800000 */
[----:B------:R-:W-:Y:S02]  /*0fa0*/  IADD3 R0, -R19, UR4, RZ ;  /* 0x0000000413007c10 */ /* 0x000fe4000fffe1ff */
[----:B------:R-:W-:Y:S01]  /*0fb0*/  FSETP.GTU.FTZ.AND P1, PT, R102, 20, PT ;  /* 0x41a000006600780b */ /* 0x000fe20003f3c000 */
[----:B------:R-:W-:Y:S01]  /*0fc0*/  @!P0 IMAD.WIDE.U32 R8, R16, UR14, R2 ;  /* 0x0000000e10088c25 */ /* 0x000fe2000f8e0002 */
[----:B------:R-:W-:Y:S02]  /*0fd0*/  FSETP.GTU.FTZ.AND P2, PT, R103, 20, PT ;  /* 0x41a000006700780b */ /* 0x000fe40003f5c000 */
[----:B------:R-:W-:-:S02]  /*0fe0*/  FSETP.GTU.FTZ.AND P3, PT, R104, 20, PT ;  /* 0x41a000006800780b */ /* 0x000fc40003f7c000 */
[----:B------:R-:W-:Y:S02]  /*0ff0*/  @!P0 IADD3 R9, R17, R9, RZ ;  /* 0x0000000911098210 */ /* 0x000fe40007ffe0ff */
        /* <DEDUP_REMOVED lines=38> */
.L_x_17962:
[----:B------:R-:W-:Y:S05]  /*1260*/  BSYNC B0 ;  /* 0x0000000000007941 */ /* 0x000fea0003800000 */
.L_x_17961:
        /* <DEDUP_REMOVED lines=33> */
.L_x_17964:
[----:B------:R-:W-:Y:S05]  /*1480*/  BSYNC B0 ;  /* 0x0000000000007941 */ /* 0x000fea0003800000 */
.L_x_17963:
        /* <DEDUP_REMOVED lines=33> */
.L_x_17966:
[----:B------:R-:W-:Y:S05]  /*16a0*/  BSYNC B0 ;  /* 0x0000000000007941 */ /* 0x000fea0003800000 */
.L_x_17965:
        /* <DEDUP_REMOVED lines=33> */
.L_x_17968:
[----:B------:R-:W-:Y:S05]  /*18c0*/  BSYNC B0 ;  /* 0x0000000000007941 */ /* 0x000fea0003800000 */
.L_x_17967:
[----:B------:R-:W-:Y:S01]  /*18d0*/  MOV R11, R15 ;  /* 0x0000000f000b7202 */ /* 0x000fe20000000f00 */
[----:B------:R-:W-:Y:S01]  /*18e0*/  ULDC.64 UR6, c[0x0][0x2a8] ;  /* 0x0000aa0000067ab9 */ /* 0x000fe20000000a00 */
[----:B------:R-:W-:Y:S01]  /*18f0*/  IMAD R105, R0, -0x80, RZ ;  /* 0xffffff8000697824 */ /* 0x000fe200078e02ff */
[----:B------:R-:W-:Y:S01]  /*1900*/  HFMA2.MMA R28, -RZ, RZ, 0, 0 ;  /* 0x00000000ff1c7435 */ /* 0x000fe200000001ff */
[----:B------:R-:W-:Y:S01]  /*1910*/  IMAD R13, R63, UR6, RZ ;  /* 0x000000063f0d7c24 */ /* 0x000fe2000f8e02ff */
[----:B0-----:R-:W-:Y:S01]  /*1920*/  HFMA2.MMA R34, -RZ, RZ, 0, 0 ;  /* 0x00000000ff227435 */ /* 0x001fe200000001ff */
[C---:B------:R-:W-:Y:S01]  /*1930*/  @!P0 IMAD.WIDE.U32 R8, R62.reuse, UR6, R8 ;  /* 0x000000063e088c25 */ /* 0x040fe2000f8e0008 */
[----:B------:R-:W-:Y:S01]  /*1940*/  SHF.R.S32.HI R106, RZ, 0x1f, R105 ;  /* 0x0000001fff6a7819 */ /* 0x000fe20000011469 */
[----:B------:R-:W0:Y:S02]  /*1950*/  LDC.64 R16, c[0x0][0x2b0] ;  /* 0x0000ac00ff107b82 */ /* 0x000e240000000a00 */
[----:B------:R-:W-:-:S04]  /*1960*/  IMAD.WIDE.U32 R10, R62, UR6, R10 ;  /* 0x000000063e0a7c25 */ /* 0x000fc8000f8e000a */
[----:B------:R-:W-:Y:S01]  /*1970*/  IMAD R15, R62, UR7, R13 ;  /* 0x000000073e0f7c24 */ /* 0x000fe2000f8e020d */
[----:B------:R-:W-:Y:S01]  /*1980*/  ULDC.64 UR6, c[0x0][0x318] ;  /* 0x0000c60000067ab9 */ /* 0x000fe20000000a00 */
[----:B------:R-:W-:Y:S02]  /*1990*/  @!P0 IADD3 R13, P1, R81, R8, RZ ;  /* 0x00000008510d8210 */ /* 0x000fe40007f3e0ff */
[----:B------:R-:W-:Y:S02]  /*19a0*/  IADD3 R8, P3, R105, R10, RZ ;  /* 0x0000000a69087210 */ /* 0x000fe40007f7e0ff */
[----:B------:R-:W-:Y:S02]  /*19b0*/  IADD3 R19, P2, R97, UR6, RZ ;  /* 0x0000000661137c10 */ /* 0x000fe4000ff5e0ff */
[----:B------:R-:W-:Y:S02]  /*19c0*/  @!P0 IADD3.X R10, R85, R9, R15, P1, !PT ;  /* 0x00000009550a8210 */ /* 0x000fe40000ffe40f */
[----:B------:R-:W-:-:S02]  /*19d0*/  IADD3.X R11, R106, R15, R11, P3, !PT ;  /* 0x0000000f6a0b7210 */ /* 0x000fc40001ffe40b */
[----:B------:R-:W-:Y:S02]  /*19e0*/  IADD3.X R9, R98, UR7, RZ, P2, !PT ;  /* 0x0000000762097c10 */ /* 0x000fe400097fe4ff */
[C---:B------:R-:W-:Y:S02]  /*19f0*/  @!P0 LEA R12, P1, R13.reuse, UR6, 0x2 ;  /* 0x000000060d0c8c11 */ /* 0x040fe4000f8210ff */
[----:B------:R-:W-:Y:S02]  /*1a00*/  LEA R18, P2, R8, R19, 0x2 ;  /* 0x0000001308127211 */ /* 0x000fe400078410ff */
[----:B------:R-:W-:Y:S02]  /*1a10*/  @!P0 LEA.HI.X R13, R13, UR7, R10, 0x2, P1 ;  /* 0x000000070d0d8c11 */ /* 0x000fe400088f140a */
[----:B------:R-:W-:Y:S02]  /*1a20*/  MOV R30, RZ ;  /* 0x000000ff001e7202 */ /* 0x000fe40000000f00 */
[----:B------:R-:W-:Y:S01]  /*1a30*/  MOV R32, RZ ;  /* 0x000000ff00207202 */ /* 0x000fe20000000f00 */
[----:B0-----:R-:W-:Y:S01]  /*1a40*/  IMAD R14, R16, UR15, RZ ;  /* 0x0000000f100e7c24 */ /* 0x001fe2000f8e02ff */
[----:B------:R-:W-:Y:S01]  /*1a50*/  LEA.HI.X R19, R8, R9, R11, 0x2, P2 ;  /* 0x0000000908137211 */ /* 0x000fe200010f140b */
[----:B------:R-:W-:Y:S01]  /*1a60*/  ULDC.64 UR6, c[0x0][0x2b8] ;  /* 0x0000ae0000067ab9 */ /* 0x000fe20000000a00 */
[----:B------:R-:W-:Y:S01]  /*1a70*/  LDS.128 R8, [R100] ;  /* 0x0000000064087984 */ /* 0x000fe20000000c00 */
[-C--:B------:R-:W-:Y:S01]  /*1a80*/  ISETP.GE.AND P1, PT, R86, R59.reuse, PT ;  /* 0x0000003b5600720c */ /* 0x080fe20003f26270 */
[----:B------:R-:W-:Y:S01]  /*1a90*/  BAR.SYNC.DEFER_BLOCKING 0x0 ;  /* 0x0000000000007b1d */ /* 0x000fe20000010000 */
[----:B------:R-:W-:-:S02]  /*1aa0*/  ISETP.GE.AND P3, PT, R87, R59, PT ;  /* 0x0000003b5700720c */ /* 0x000fc40003f66270 */
[----:B------:R-:W-:-:S03]  /*1ab0*/  ISETP.GE.AND P2, PT, R88, R59, PT ;  /* 0x0000003b5800720c */ /* 0x000fc60003f46270 */
[----:B------:R0:W2:Y:S06]  /*1ac0*/  @!P0 LDG.E R28, desc[UR10][R12.64] ;  /* 0x0000000a0c1c8981 */ /* 0x0000ac000c1e1900 */
[----:B------:R-:W3:Y:S04]  /*1ad0*/  @!P1 LDG.E R30, desc[UR10][R18.64+-0x180] ;  /* 0xfffe800a121e9981 */ /* 0x000ee8000c1e1900 */
[----:B------:R-:W4:Y:S04]  /*1ae0*/  @!P3 LDG.E R34, desc[UR10][R18.64+-0x100] ;  /* 0xffff000a1222b981 */ /* 0x000f28000c1e1900 */
[----:B------:R1:W5:Y:S01]  /*1af0*/  @!P2 LDG.E R32, desc[UR10][R18.64+-0x80] ;  /* 0xffff800a1220a981 */ /* 0x000362000c1e1900 */
[----:B------:R-:W-:Y:S01]  /*1b00*/  IMAD R29, R17, UR14, R14 ;  /* 0x0000000e111d7c24 */ /* 0x000fe2000f8e020e */
[----:B------:R-:W-:Y:S01]  /*1b10*/  @!P0 MOV R14, R2 ;  /* 0x00000002000e8202 */ /* 0x000fe20000000f00 */
[----:B0-----:R-:W-:Y:S01]  /*1b20*/  IMAD.WIDE.U32 R12, R16, UR14, RZ ;  /* 0x0000000e100c7c25 */ /* 0x001fe2000f8e00ff */
[----:B------:R-:W-:Y:S01]  /*1b30*/  @!P0 MOV R15, R3 ;  /* 0x00000003000f8202 */ /* 0x000fe20000000f00 */
[----:B------:R-:W-:-:S03]  /*1b40*/  HFMA2.MMA R36, -RZ, RZ, 0, 0 ;  /* 0x00000000ff247435 */ /* 0x000fc600000001ff */
[----:B------:R-:W-:Y:S01]  /*1b50*/  IADD3 R17, R13, R29, RZ ;  /* 0x0000001d0d117210 */ /* 0x000fe20007ffe0ff */
[----:B------:R-:W-:Y:S01]  /*1b60*/  @!P0 IMAD.WIDE.U32 R14, R16, UR14, R14 ;  /* 0x0000000e100e8c25 */ /* 0x000fe2000f8e000e */
[----:B------:R-:W-:-:S03]  /*1b70*/  MOV R16, R12 ;  /* 0x0000000c00107202 */ /* 0x000fc60000000f00 */
[----:B-1----:R-:W-:Y:S01]  /*1b80*/  IMAD R19, R63, UR6, RZ ;  /* 0x000000063f137c24 */ /* 0x002fe2000f8e02ff */
[----:B------:R-:W-:-:S03]  /*1b90*/  @!P0 IADD3 R15, R29, R15, RZ ;  /* 0x0000000f1d0f8210 */ /* 0x000fc60007ffe0ff */
[C---:B------:R-:W-:Y:S02]  /*1ba0*/  IMAD R19, R62.reuse, UR7, R19 ;  /* 0x000000073e137c24 */ /* 0x040fe4000f8e0213 */
        /* <DEDUP_REMOVED lines=16> */
[----:B-----5:R-:W-:Y:S01]  /*1cb0*/  STS [R99+0x180], R32 ;  /* 0x0001802063007388 */ /* 0x020fe20000000800 */
        /* <DEDUP_REMOVED lines=24> */
[----:B------:R-:W-:Y:S01]  /*1e40*/  MOV R108, UR5 ;  /* 0x00000005006c7c02 */ /* 0x000fe20008000f00 */
[----:B------:R-:W-:-:S05]  /*1e50*/  FADD.FTZ R31, R29, 1 ;  /* 0x3f8000001d1f7421 */ /* 0x000fca0000010000 */
[----:B------:R-:W-:Y:S01]  /*1e60*/  MUFU.RCP R39, R31 ;  /* 0x0000001f00277308 */ /* 0x000fe20000001000 */
[----:B0-----:R-:W-:-:S04]  /*1e70*/  FADD.FTZ R29, -R37, 1 ;  /* 0x3f800000251d7421 */ /* 0x001fc80000010100 */
[----:B------:R-:W-:Y:S01]  /*1e80*/  FFMA.FTZ R29, R12, R29, 1 ;  /* 0x3f8000000c1d7423 */ /* 0x000fe2000001001d */
[----:B--2---:R0:W-:Y:S04]  /*1e90*/  STS [R99], R36 ;  /* 0x0000002463007388 */ /* 0x0041e80000000800 */
[----:B---3--:R1:W-:Y:S04]  /*1ea0*/  STS [R99+0x80], R30 ;  /* 0x0000801e63007388 */ /* 0x0083e80000000800 */
[----:B----4-:R2:W-:Y:S01]  /*1eb0*/  STS [R99+0x100], R38 ;  /* 0x0001002663007388 */ /* 0x0105e20000000800 */
[----:B0-----:R-:W-:Y:S03]  /*1ec0*/  MUFU.RCP R36, R33 ;  /* 0x0000002100247308 */ /* 0x001fe60000001000 */
[----:B-----5:R-:W-:Y:S01]  /*1ed0*/  STS [R99+0x180], R34 ;  /* 0x0001802263007388 */ /* 0x020fe20000000800 */
[----:B------:R-:W-:-:S03]  /*1ee0*/  NOP ;  /* 0x0000000000007918 */ /* 0x000fc60000000000 */
[----:B------:R-:W0:Y:S01]  /*1ef0*/  LDS.128 R16, [R100] ;  /* 0x0000000064107984 */ /* 0x000e220000000c00 */
[----:B-1----:R-:W-:-:S06]  /*1f00*/  FMUL.FTZ R30, R15, -1.4426950216293334961 ;  /* 0xbfb8aa3b0f1e7820 */ /* 0x002fcc0000410000 */
[----:B------:R-:W1:Y:S02]  /*1f10*/  MUFU.EX2 R30, R30 ;  /* 0x0000001e001e7308 */ /* 0x000e640000000800 */
[----:B-1----:R-:W-:-:S06]  /*1f20*/  FADD.FTZ R32, R30, 1 ;  /* 0x3f8000001e207421 */ /* 0x002fcc0000010000 */
[----:B--2---:R1:W2:Y:S01]  /*1f30*/  MUFU.RCP R38, R32 ;  /* 0x0000002000267308 */ /* 0x0042a20000001000 */
[----:B0-----:R-:W-:Y:S01]  /*1f40*/  FMUL.FTZ R30, R8, R16 ;  /* 0x00000010081e7220 */ /* 0x001fe20000410000 */
[----:B-1----:R-:W-:Y:S01]  /*1f50*/  FMUL.FTZ R32, R10, R18 ;  /* 0x000000120a207220 */ /* 0x002fe20000410000 */
[----:B------:R-:W-:Y:S02]  /*1f60*/  FMUL.FTZ R33, R11, R19 ;  /* 0x000000130b217220 */ /* 0x000fe40000410000 */
[----:B------:R-:W-:Y:S01]  /*1f70*/  FMUL.FTZ R28, R37, R30 ;  /* 0x0000001e251c7220 */ /* 0x000fe20000410000 */
[----:B------:R-:W-:Y:S01]  /*1f80*/  FADD.FTZ R30, -R36, 1 ;  /* 0x3f800000241e7421 */ /* 0x000fe20000010100 */
[----:B--2---:R-:W-:Y:S01]  /*1f90*/  FADD.FTZ R34, -R38, 1 ;  /* 0x3f80000026227421 */ /* 0x004fe20000010100 */
[C---:B------:R-:W-:Y:S01]  /*1fa0*/  FMUL.FTZ R32, R39.reuse, R32 ;  /* 0x0000002027207220 */ /* 0x040fe20000410000 */
[----:B------:R-:W-:Y:S01]  /*1fb0*/  FMUL.FTZ R28, R28, R29 ;  /* 0x0000001d1c1c7220 */ /* 0x000fe20000410000 */
[----:B------:R-:W-:Y:S01]  /*1fc0*/  FADD.FTZ R29, -R39, 1 ;  /* 0x3f800000271d7421 */ /* 0x000fe20000010100 */
[----:B------:R-:W-:Y:S01]  /*1fd0*/  FFMA.FTZ R30, R13, R30, 1 ;  /* 0x3f8000000d1e7423 */ /* 0x000fe2000001001e */
[----:B------:R-:W-:Y:S01]  /*1fe0*/  FFMA.FTZ R34, R15, R34, 1 ;  /* 0x3f8000000f227423 */ /* 0x000fe20000010022 */
[----:B------:R-:W-:Y:S01]  /*1ff0*/  FMUL.FTZ R33, R38, R33 ;  /* 0x0000002126217220 */ /* 0x000fe20000410000 */
[----:B------:R-:W-:Y:S01]  /*2000*/  FFMA.FTZ R31, R14, R29, 1 ;  /* 0x3f8000000e1f7423 */ /* 0x000fe2000001001d */
[----:B------:R-:W-:-:S04]  /*2010*/  FMUL.FTZ R29, R9, R17 ;  /* 0x00000011091d7220 */ /* 0x000fc80000410000 */
[----:B------:R-:W-:-:S04]  /*2020*/  FMUL.FTZ R29, R36, R29 ;  /* 0x0000001d241d7220 */ /* 0x000fc80000410000 */
[----:B------:R-:W-:Y:S01]  /*2030*/  FMUL.FTZ R29, R29, R30 ;  /* 0x0000001e1d1d7220 */ /* 0x000fe20000410000 */
[----:B------:R-:W-:Y:S01]  /*2040*/  FMUL.FTZ R30, R32, R31 ;  /* 0x0000001f201e7220 */ /* 0x000fe20000410000 */
[----:B------:R-:W-:Y:S01]  /*2050*/  FMUL.FTZ R31, R33, R34 ;  /* 0x00000022211f7220 */ /* 0x000fe20000410000 */
[----:B------:R-:W-:Y:S08]  /*2060*/  BAR.SYNC.DEFER_BLOCKING 0x0 ;  /* 0x0000000000007b1d */ /* 0x000ff00000010000 */
        /* <DEDUP_REMOVED lines=8> */
[----:B-1----:R-:W-:Y:S01]  /*20f0*/  P2R R28, PR, RZ, 0x40 ;  /* 0x00000040ff1c7803 */ /* 0x002fe20000000000 */
[----:B------:R-:W-:Y:S01]  /*2100*/  IMAD.WIDE.U32 R30, R34, UR14, RZ ;  /* 0x0000000e221e7c25 */ /* 0x000fe2000f8e00ff */
[----:B------:R-:W-:Y:S01]  /*2110*/  IADD3 R28, P1, R81, R2, RZ ;  /* 0x00000002511c7210 */ /* 0x000fe20007f3e0ff */
[----:B------:R-:W-:Y:S03]  /*2120*/  LDS R47, [R99+0x180] ;  /* 0x00018000632f7984 */ /* 0x000fe60000000800 */
[----:B------:R-:W-:Y:S01]  /*2130*/  IADD3 R49, R31, R35, RZ ;  /* 0x000000231f317210 */ /* 0x000fe20007ffe0ff */
[----:B------:R-:W-:Y:S01]  /*2140*/  @!P6 STS [UR5+0x200], R59 ;  /* 0x0002003bff00e988 */ /* 0x000fe20008000805 */
[----:B------:R-:W-:Y:S01]  /*2150*/  IADD3.X R29, R85, R3, RZ, P1, !PT ;  /* 0x00000003551d7210 */ /* 0x000fe20000ffe4ff */
        /* <DEDUP_REMOVED lines=15> */
.L_x_17970:
[----:B------:R-:W-:Y:S05]  /*2250*/  BSYNC B0 ;  /* 0x0000000000007941 */ /* 0x000fea0003800000 */
.L_x_17969:
        /* <DEDUP_REMOVED lines=12> */
[----:B------:R-:W-:Y:S01]  /*2320*/  IADD3 R32, P4, R105, R30, RZ ;  /* 0x0000001e69207210 */ /* 0x000fe20007f9e0ff */
[----:B------:R-:W-:Y:S01]  /*2330*/  FMUL.FTZ R38, R15, R38 ;  /* 0x000000260f267220 */ /* 0x000fe20000410000 */
[----:B------:R-:W-:Y:S01]  /*2340*/  IADD3 R33, P3, R97, UR6, RZ ;  /* 0x0000000661217c10 */ /* 0x000fe2000ff7e0ff */
[----:B------:R-:W-:Y:S01]  /*2350*/  FMUL.FTZ R111, R9, R36 ;  /* 0x00000024096f7220 */ /* 0x000fe20000410000 */
[----:B------:R-:W-:Y:S01]  /*2360*/  IADD3.X R31, R106, R35, R31, P4, !PT ;  /* 0x000000236a1f7210 */ /* 0x000fe200027fe41f */
[----:B------:R-:W-:Y:S01]  /*2370*/  FMUL.FTZ R35, R10, R39 ;  /* 0x000000270a237220 */ /* 0x000fe20000410000 */
[----:B------:R-:W-:Y:S01]  /*2380*/  IADD3.X R34, R98, UR7, RZ, P3, !PT ;  /* 0x0000000762227c10 */ /* 0x000fe20009ffe4ff */
[----:B------:R-:W-:Y:S01]  /*2390*/  ULDC.64 UR6, c[0x0][0x320] ;  /* 0x0000c80000067ab9 */ /* 0x000fe20000000a00 */
[----:B------:R-:W-:Y:S01]  /*23a0*/  LEA R30, P3, R32, R33, 0x2 ;  /* 0x00000021201e7211 */ /* 0x000fe200078610ff */
[----:B------:R-:W-:Y:S01]  /*23b0*/  FMUL.FTZ R33, R8, R37 ;  /* 0x0000002508217220 */ /* 0x000fe20000410000 */
[----:B------:R-:W-:-:S02]  /*23c0*/  FMUL.FTZ R115, R11, R38 ;  /* 0x000000260b737220 */ /* 0x000fc40000410000 */
[----:B------:R-:W-:-:S05]  /*23d0*/  LEA.HI.X R31, R32, R34, R31, 0x2, P3 ;  /* 0x00000022201f7211 */ /* 0x000fca00018f141f */
        /* <DEDUP_REMOVED lines=40> */
.L_x_17973:
[----:B------:R-:W-:Y:S05]  /*2660*/  BSYNC B0 ;  /* 0x0000000000007941 */ /* 0x000fea0003800000 */
.L_x_17972:
[----:B------:R-:W-:Y:S01]  /*2670*/  MOV R9, R17 ;  /* 0x0000001100097202 */ /* 0x000fe20000000f00 */
[----:B------:R-:W-:Y:S01]  /*2680*/  ULDC.64 UR8, c[0x0][0x2c8] ;  /* 0x0000b20000087ab9 */ /* 0x000fe20000000a00 */
[----:B------:R-:W-:Y:S01]  /*2690*/  IADD3 R11, P3, R97, UR6, RZ ;  /* 0x00000006610b7c10 */ /* 0x000fe2000ff7e0ff */
[----:B0-----:R-:W-:Y:S01]  /*26a0*/  IMAD R13, R63, UR8, RZ ;  /* 0x000000083f0d7c24 */ /* 0x001fe2000f8e02ff */
[-C--:B------:R-:W-:Y:S01]  /*26b0*/  ISETP.GE.AND P0, PT, R86, R14.reuse, PT ;  /* 0x0000000e5600720c */ /* 0x080fe20003f06270 */
[----:B------:R-:W-:Y:S01]  /*26c0*/  IMAD.WIDE.U32 R8, R62, UR8, R8 ;  /* 0x000000083e087c25 */ /* 0x000fe2000f8e0008 */
[-C--:B------:R-:W-:Y:S02]  /*26d0*/  ISETP.GE.AND P1, PT, R87, R14.reuse, PT ;  /* 0x0000000e5700720c */ /* 0x080fe40003f26270 */
[----:B------:R-:W-:Y:S01]  /*26e0*/  ISETP.GE.AND P2, PT, R88, R14, PT ;  /* 0x0000000e5800720c */ /* 0x000fe20003f46270 */
[----:B------:R-:W-:Y:S01]  /*26f0*/  IMAD R13, R62, UR9, R13 ;  /* 0x000000093e0d7c24 */ /* 0x000fe2000f8e020d */
        /* <DEDUP_REMOVED lines=8> */
.L_x_17971:
        /* <DEDUP_REMOVED lines=19> */
[----:B------:R-:W-:Y:S01]  /*28b0*/  FADD.FTZ R114, R35, R35 ;  /* 0x0000002323727221 */ /* 0x000fe20000010000 */
[----:B------:R-:W-:Y:S01]  /*28c0*/  USHF.R.U64 UR5, UR8, 0x1, UR9 ;  /* 0x0000000108057899 */ /* 0x000fe20008001209 */
[----:B------:R-:W-:Y:S01]  /*28d0*/  SHF.L.U32 R59, R59, 0x1, RZ ;  /* 0x000000013b3b7819 */ /* 0x000fe200000006ff */
[----:B------:R-:W-:Y:S01]  /*28e0*/  UIMAD UR8, UR6, UR14, URZ ;  /* 0x0000000e060872a4 */ /* 0x000fe2000f8e023f */
[----:B------:R-:W1:Y:S01]  /*28f0*/  LDC.64 R16, c[0x0][0x3c8] ;  /* 0x0000f200ff107b82 */ /* 0x000e620000000a00 */
[----:B------:R-:W-:Y:S01]  /*2900*/  UIMAD.WIDE.U32 UR6, UR5, UR14, URZ ;  /* 0x0000000e050672a5 */ /* 0x000fe2000f8e003f */
[----:B------:R-:W-:Y:S01]  /*2910*/  IADD3 R109, R96, -0x1, RZ ;  /* 0xffffffff606d7810 */ /* 0x000fe20007ffe0ff */
[----:B------:R-:W-:Y:S01]  /*2920*/  UIMAD UR8, UR15, UR5, UR8 ;  /* 0x000000050f0872a4 */ /* 0x000fe2000f8e0208 */
[----:B------:R-:W-:Y:S01]  /*2930*/  FADD.FTZ R111, R111, R111 ;  /* 0x0000006f6f6f7221 */ /* 0x000fe20000010000 */
[----:B------:R-:W-:Y:S01]  /*2940*/  FADD.FTZ R115, R115, R115 ;  /* 0x0000007373737221 */ /* 0x000fe20000010000 */
[----:B------:R-:W-:Y:S01]  /*2950*/  MOV R117, RZ ;  /* 0x000000ff00757202 */ /* 0x000fe20000000f00 */
        /* <DEDUP_REMOVED lines=28> */
[----:B------:R-:W-:Y:S01]  /*2b20*/  FADD.FTZ R0, R33, R33 ;  /* 0x0000002121007221 */ /* 0x000fe20000010000 */
[----:B------:R-:W4:Y:S01]  /*2b30*/  LDC.64 R36, c[0x0][0x360] ;  /* 0x0000d800ff247b82 */ /* 0x000f220000000a00 */
[----:B------:R-:W-:-:S04]  /*2b40*/  IMAD.WIDE R12, R15, 0x4, R12 ;  /* 0x000000040f0c7825 */ /* 0x000fc800078e020c */
[----:B------:R-:W-:Y:S01]  /*2b50*/  IMAD R15, R63, UR6, RZ ;  /* 0x000000063f0f7c24 */ /* 0x000fe2000f8e02ff */
[C---:B------:R-:W-:Y:S02]  /*2b60*/  IADD3 R50, P2, R12.reuse, -0x200, RZ ;  /* 0xfffffe000c327810 */ /* 0x040fe40007f5e0ff */
[----:B------:R-:W0:Y:S01]  /*2b70*/  LDC.64 R34, c[0x0][0x2d0] ;  /* 0x0000b400ff227b82 */ /* 0x000e220000000a00 */
[----:B------:R-:W-:Y:S01]  /*2b80*/  IADD3 R48, P1, R12, -0x180, RZ ;  /* 0xfffffe800c307810 */ /* 0x000fe20007f3e0ff */
[----:B------:R-:W-:Y:S01]  /*2b90*/  IMAD R123, R62, UR7, R15 ;  /* 0x000000073e7b7c24 */ /* 0x000fe2000f8e020f */
[C---:B------:R-:W-:Y:S02]  /*2ba0*/  IADD3.X R51, R13.reuse, -0x1, RZ, P2, !PT ;  /* 0xffffffff0d337810 */ /* 0x040fe400017fe4ff */
[----:B------:R-:W-:Y:S02]  /*2bb0*/  CS2R R14, SRZ ;  /* 0x00000000000e7805 */ /* 0x000fe4000001ff00 */
[----:B------:R-:W-:Y:S01]  /*2bc0*/  IADD3.X R49, R13, -0x1, RZ, P1, !PT ;  /* 0xffffffff0d317810 */ /* 0x000fe20000ffe4ff */
[----:B------:R-:W-:Y:S01]  /*2bd0*/  UMOV UR6, URZ ;  /* 0x0000003f00067c82 */ /* 0x000fe20008000000 */
[C---:B------:R-:W-:Y:S01]  /*2be0*/  IADD3 R56, P5, R12.reuse, -0x380, RZ ;  /* 0xfffffc800c387810 */ /* 0x040fe20007fbe0ff */
[----:B------:R-:W0:Y:S01]  /*2bf0*/  LDC.64 R32, c[0x0][0x2e0] ;  /* 0x0000b800ff207b82 */ /* 0x000e220000000a00 */
[----:B------:R-:W-:-:S02]  /*2c00*/  IADD3 R46, P0, R12, -0x100, RZ ;  /* 0xffffff000c2e7810 */ /* 0x000fc40007f1e0ff */
[-C--:B------:R-:W-:Y:S02]  /*2c10*/  ISETP.GE.AND P2, PT, R20, R59.reuse, PT ;  /* 0x0000003b1400720c */ /* 0x080fe40003f46270 */
[----:B------:R-:W-:Y:S02]  /*2c20*/  ISETP.GE.AND P1, PT, R89, R59, PT ;  /* 0x0000003b5900720c */ /* 0x000fe40003f26270 */
[C---:B------:R-:W-:Y:S02]  /*2c30*/  IADD3.X R57, R13.reuse, -0x1, RZ, P5, !PT ;  /* 0xffffffff0d397810 */ /* 0x040fe40002ffe4ff */
[----:B------:R-:W-:Y:S02]  /*2c40*/  IADD3.X R47, R13, -0x1, RZ, P0, !PT ;  /* 0xffffffff0d2f7810 */ /* 0x000fe400007fe4ff */
[----:B------:R-:W-:Y:S02]  /*2c50*/  P2R R156, PR, RZ, 0x4 ;  /* 0x00000004ff9c7803 */ /* 0x000fe40000000000 */
[----:B------:R-:W-:-:S02]  /*2c60*/  P2R R160, PR, RZ, 0x2 ;  /* 0x00000002ffa07803 */ /* 0x000fc40000000000 */
[C---:B------:R-:W-:Y:S02]  /*2c70*/  IADD3 R54, P4, R12.reuse, -0x300, RZ ;  /* 0xfffffd000c367810 */ /* 0x040fe40007f9e0ff */
[C---:B------:R-:W-:Y:S02]  /*2c80*/  IADD3 R52, P3, R12.reuse, -0x280, RZ ;  /* 0xfffffd800c347810 */ /* 0x040fe40007f7e0ff */
[----:B------:R-:W-:Y:S02]  /*2c90*/  IADD3 R44, P5, R12, -0x80, RZ ;  /* 0xffffff800c2c7810 */ /* 0x000fe40007fbe0ff */
[-C--:B------:R-:W-:Y:S02]  /*2ca0*/  ISETP.GE.AND P0, PT, R90, R59.reuse, PT ;  /* 0x0000003b5a00720c */ /* 0x080fe40003f06270 */
[-C--:B------:R-:W-:Y:S02]  /*2cb0*/  ISETP.GE.AND P2, PT, R91, R59.reuse, PT ;  /* 0x0000003b5b00720c */ /* 0x080fe40003f46270 */
[----:B------:R-:W-:-:S02]  /*2cc0*/  ISETP.GE.AND P1, PT, R92, R59, PT ;  /* 0x0000003b5c00720c */ /* 0x000fc40003f26270 */
[C---:B------:R-:W-:Y:S02]  /*2cd0*/  IADD3.X R55, R13.reuse, -0x1, RZ, P4, !PT ;  /* 0xffffffff0d377810 */ /* 0x040fe400027fe4ff */
[C---:B------:R-:W-:Y:S02]  /*2ce0*/  IADD3.X R53, R13.reuse, -0x1, RZ, P3, !PT ;  /* 0xffffffff0d357810 */ /* 0x040fe40001ffe4ff */
[----:B------:R-:W-:Y:S02]  /*2cf0*/  IADD3.X R45, R13, -0x1, RZ, P5, !PT ;  /* 0xffffffff0d2d7810 */ /* 0x000fe40002ffe4ff */
[----:B------:R-:W-:Y:S02]  /*2d00*/  CS2R R12, SRZ ;  /* 0x00000000000c7805 */ /* 0x000fe4000001ff00 */
[----:B------:R-:W-:Y:S02]  /*2d10*/  P2R R157, PR, RZ, 0x1 ;  /* 0x00000001ff9d7803 */ /* 0x000fe40000000000 */
[----:B------:R-:W-:-:S02]  /*2d20*/  P2R R158, PR, RZ, 0x4 ;  /* 0x00000004ff9e7803 */ /* 0x000fc40000000000 */
[----:B------:R-:W-:Y:S02]  /*2d30*/  P2R R159, PR, RZ, 0x2 ;  /* 0x00000002ff9f7803 */ /* 0x000fe40000000000 */
[----:B------:R-:W-:Y:S02]  /*2d40*/  ISETP.GE.AND P0, PT, R93, R59, PT ;  /* 0x0000003b5d00720c */ /* 0x000fe40003f06270 */
[----:B------:R-:W-:Y:S02]  /*2d50*/  IADD3 R123, R43, R123, RZ ;  /* 0x0000007b2b7b7210 */ /* 0x000fe40007ffe0ff */
[-C--:B------:R-:W-:Y:S02]  /*2d60*/  ISETP.GE.AND P1, PT, R94, R59.reuse, PT ;  /* 0x0000003b5e00720c */ /* 0x080fe40003f26270 */
[----:B-1234-:R-:W-:-:S13]  /*2d70*/  ISETP.GE.AND P2, PT, R95, R59, PT ;  /* 0x0000003b5f00720c */ /* 0x01efda0003f46270 */
.L_x_18005:
[----:B------:R-:W-:Y:S01]  /*2d80*/  SHF.R.S32.HI R116, RZ, 0x1f, R117 ;  /* 0x0000001fff747819 */ /* 0x000fe20000011475 */
[----:B01----:R-:W-:Y:S01]  /*2d90*/  IMAD.WIDE.U32 R16, R117, UR12, R20 ;  /* 0x0000000c75107c25 */ /* 0x003fe2000f8e0014 */
[----:B------:R-:W-:Y:S02]  /*2da0*/  MOV R122, R42 ;  /* 0x0000002a007a7202 */ /* 0x000fe40000000f00 */
[----:B------:R-:W-:Y:S01]  /*2db0*/  P2R R60, PR, RZ, 0x4 ;  /* 0x00000004ff3c7803 */ /* 0x000fe20000000000 */
[----:B------:R-:W-:Y:S01]  /*2dc0*/  IMAD R18, R116, UR12, RZ ;  /* 0x0000000c74127c24 */ /* 0x000fe2000f8e02ff */
[----:B------:R-:W-:Y:S01]  /*2dd0*/  ISETP.NE.AND P2, PT, R156, RZ, PT ;  /* 0x000000ff9c00720c */ /* 0x000fe20003f45270 */
[----:B------:R-:W-:Y:S01]  /*2de0*/  IMAD R30, R116, UR8, RZ ;  /* 0x00000008741e7c24 */ /* 0x000fe2000f8e02ff */
[----:B------:R-:W-:Y:S01]  /*2df0*/  ISETP.NE.AND P6, PT, R157, RZ, PT ;  /* 0x000000ff9d00720c */ /* 0x000fe20003fc5270 */
[C---:B------:R-:W-:Y:S01]  /*2e00*/  IMAD R19, R117.reuse, UR13, R18 ;  /* 0x0000000d75137c24 */ /* 0x040fe2000f8e0212 */
[----:B------:R-:W-:Y:S01]  /*2e10*/  LEA R18, P3, R16, R76, 0x2 ;  /* 0x0000004c10127211 */ /* 0x000fe200078610ff */
[----:B------:R-:W-:Y:S01]  /*2e20*/  IMAD R31, R117, UR9, R30 ;  /* 0x00000009751f7c24 */ /* 0x000fe2000f8e021e */
[----:B------:R-:W-:Y:S01]  /*2e30*/  ISETP.NE.AND P5, PT, R158, RZ, PT ;  /* 0x000000ff9e00720c */ /* 0x000fe20003fa5270 */
[----:B------:R-:W-:Y:S01]  /*2e40*/  IMAD R59, R63, UR16, RZ ;  /* 0x000000103f3b7c24 */ /* 0x000fe2000f8e02ff */
[----:B------:R-:W-:Y:S01]  /*2e50*/  IADD3 R17, R17, R19, RZ ;  /* 0x0000001311117210 */ /* 0x000fe20007ffe0ff */
[----:B------:R-:W-:Y:S01]  /*2e60*/  IMAD R58, R116, UR18, RZ ;  /* 0x00000012743a7c24 */ /* 0x000fe2000f8e02ff */
[----:B------:R-:W-:Y:S01]  /*2e70*/  ISETP.NE.AND P4, PT, R159, RZ, PT ;  /* 0x000000ff9f00720c */ /* 0x000fe20003f85270 */
[----:B------:R-:W-:Y:S01]  /*2e80*/  IMAD R59, R62, UR17, R59 ;  /* 0x000000113e3b7c24 */ /* 0x000fe2000f8e023b */
[----:B------:R-:W-:Y:S01]  /*2e90*/  LEA.HI.X R19, R16, R77, R17, 0x2, P3 ;  /* 0x0000004d10137211 */ /* 0x000fe200018f1411 */
[----:B------:R-:W-:-:S05]  /*2ea0*/  IMAD.WIDE.U32 R16, R117, UR8, R122 ;  /* 0x0000000875107c25 */ /* 0x000fca000f8e007a */
[----:B------:R-:W-:Y:S02]  /*2eb0*/  IADD3 R17, R17, R31, RZ ;  /* 0x0000001f11117210 */ /* 0x000fe40007ffe0ff */
[----:B0-----:R-:W-:-:S04]  /*2ec0*/  LEA R30, P3, R16, R34, 0x3 ;  /* 0x00000022101e7211 */ /* 0x001fc800078618ff */
        /* <DEDUP_REMOVED lines=9> */
[----:B------:R-:W-:Y:S01]  /*2f60*/  ISETP.NE.AND P3, PT, R160, RZ, PT ;  /* 0x000000ffa000720c */ /* 0x000fe20003f65270 */
[----:B------:R-:W-:Y:S01]  /*2f70*/  HFMA2.MMA R58, -RZ, RZ, 0, 0 ;  /* 0x00000000ff3a7435 */ /* 0x000fe200000001ff */
[----:B------:R-:W-:Y:S01]  /*2f80*/  CS2R R16, SRZ ;  /* 0x0000000000107805 */ /* 0x000fe2000001ff00 */
[----:B------:R-:W-:-:S05]  /*2f90*/  HFMA2.MMA R118, -RZ, RZ, 0, 0 ;  /* 0x00000000ff767435 */ /* 0x000fca00000001ff */
[----:B------:R-:W3:Y:S01]  /*2fa0*/  @!P2 LDG.E R16, desc[UR10][R18.64] ;  /* 0x0000000a1210a981 */ /* 0x000ee2000c1e1900 */
[----:B------:R-:W-:Y:S02]  /*2fb0*/  ISETP.NE.AND P2, PT, R60, RZ, PT ;  /* 0x000000ff3c00720c */ /* 0x000fe40003f45270 */
[----:B------:R-:W-:Y:S01]  /*2fc0*/  CS2R R60, SRZ ;  /* 0x00000000003c7805 */ /* 0x000fe2000001ff00 */
[----:B------:R-:W4:Y:S04]  /*2fd0*/  @!P6 LDG.E R17, desc[UR10][R18.64+0x100] ;  /* 0x0001000a1211e981 */ /* 0x000f28000c1e1900 */
[----:B------:R-:W4:Y:S01]  /*2fe0*/  @!P3 LDG.E R58, desc[UR10][R18.64+0x80] ;  /* 0x0000800a123ab981 */ /* 0x000f22000c1e1900 */
[----:B------:R-:W-:Y:S02]  /*2ff0*/  MOV R120, RZ ;  /* 0x000000ff00787202 */ /* 0x000fe40000000f00 */
[----:B------:R-:W-:Y:S01]  /*3000*/  MOV R122, RZ ;  /* 0x000000ff007a7202 */ /* 0x000fe20000000f00 */
        /* <DEDUP_REMOVED lines=11> */
[----:B------:R-:W-:-:S02]  /*30c0*/  ISETP.NE.AND P4, PT, R68, RZ, PT ;  /* 0x000000ff4400720c */ /* 0x000fc40003f85270 */
[-C--:B------:R-:W-:Y:S02]  /*30d0*/  LEA R125, R125, R108.reuse, 0x2 ;  /* 0x0000006c7d7d7211 */ /* 0x080fe400078e10ff */
[----:B0-----:R-:W-:Y:S02]  /*30e0*/  LEA R18, R127, R108, 0x2 ;  /* 0x0000006c7f127211 */ /* 0x001fe400078e10ff */
[C---:B------:R-:W-:Y:S02]  /*30f0*/  IADD3 R19, R78.reuse, 0x60, RZ ;  /* 0x000000604e137810 */ /* 0x040fe40007ffe0ff */
        /* <DEDUP_REMOVED lines=22> */
[----:B---3--:R2:W-:Y:S04]  /*3260*/  STS [R59], R16 ;  /* 0x000000103b007388 */ /* 0x0085e80000000800 */
[----:B----4-:R-:W-:Y:S04]  /*3270*/  STS [R125+0x80], R58 ;  /* 0x0000803a7d007388 */ /* 0x010fe80000000800 */
[----:B------:R3:W-:Y:S01]  /*3280*/  STS [R18+0x100], R17 ;  /* 0x0001001112007388 */ /* 0x0007e20000000800 */
[----:B--2---:R-:W-:-:S02]  /*3290*/  LEA R16, R19, R108, 0x2 ;  /* 0x0000006c13107211 */ /* 0x004fc400078e10ff */
[----:B------:R-:W-:Y:S02]  /*32a0*/  LEA R19, R109, R117, 0x8 ;  /* 0x000000756d137211 */ /* 0x000fe400078e40ff */
[----:B------:R-:W-:Y:S02]  /*32b0*/  @P4 IADD3 R19, R68, 0x200, RZ ;  /* 0x0000020044134810 */ /* 0x000fe40007ffe0ff */
[----:B---3--:R-:W-:Y:S01]  /*32c0*/  SHF.L.U32 R17, R78, 0x3, RZ ;  /* 0x000000034e117819 */ /* 0x008fe200000006ff */
[----:B------:R-:W-:Y:S03]  /*32d0*/  STS [R16+0x180], R61 ;  /* 0x0001803d10007388 */ /* 0x000fe60000000800 */
[----:B------:R-:W-:Y:S01]  /*32e0*/  LEA.HI.SX32 R17, R17, R17, 0x1b ;  /* 0x0000001111117211 */ /* 0x000fe200078fdaff */
[----:B------:R2:W-:Y:S01]  /*32f0*/  STS [R127+0x200], R60 ;  /* 0x0002003c7f007388 */ /* 0x0005e20000000800 */
[C---:B0-----:R-:W-:Y:S01]  /*3300*/  FMUL.FTZ R58, R124.reuse, R137 ;  /* 0x000000897c3a7220 */ /* 0x041fe20000410000 */
[----:B-1----:R-:W-:Y:S01]  /*3310*/  FMUL.FTZ R59, R124, R135 ;  /* 0x000000877c3b7220 */ /* 0x002fe20000410000 */
[-C--:B------:R-:W-:Y:S01]  /*3320*/  LEA R17, R17, R108.reuse, 0x2 ;  /* 0x0000006c11117211 */ /* 0x080fe200078e10ff */
[----:B------:R0:W-:Y:S01]  /*3330*/  STS [R129+0x280], R120 ;  /* 0x0002807881007388 */ /* 0x0001e20000000800 */
[----:B------:R-:W-:-:S03]  /*3340*/  LEA R19, R19, R108, 0x3 ;  /* 0x0000006c13137211 */ /* 0x000fc600078e18ff */
[----:B------:R0:W-:Y:S04]  /*3350*/  STS [R131+0x300], R118 ;  /* 0x0003007683007388 */ /* 0x0001e80000000800 */
[----:B------:R0:W-:Y:S01]  /*3360*/  STS [R133+0x380], R122 ;  /* 0x0003807a85007388 */ /* 0x0001e20000000800 */
[----:B------:R-:W-:-:S03]  /*3370*/  NOP ;  /* 0x0000000000007918 */ /* 0x000fc60000000000 */
[----:B------:R0:W1:Y:S04]  /*3380*/  LDS R127, [R17+0x8] ;  /* 0x00000800117f7984 */ /* 0x0000680000000800 */
[----:B------:R0:W3:Y:S04]  /*3390*/  LDS R129, [R17+0xc] ;  /* 0x00000c0011817984 */ /* 0x0000e80000000800 */
[----:B------:R0:W4:Y:S04]  /*33a0*/  LDS R118, [R17+0x10] ;  /* 0x0000100011767984 */ /* 0x0001280000000800 */
[----:B------:R0:W0:Y:S04]  /*33b0*/  LDS R120, [R17+0x14] ;  /* 0x0000140011787984 */ /* 0x0000280000000800 */
[----:B------:R0:W0:Y:S04]  /*33c0*/  LDS R131, [R17+0x18] ;  /* 0x0000180011837984 */ /* 0x0000280000000800 */
[----:B------:R0:W0:Y:S04]  /*33d0*/  LDS R133, [R17+0x1c] ;  /* 0x00001c0011857984 */ /* 0x0000280000000800 */
[----:B------:R0:W0:Y:S04]  /*33e0*/  LDS R122, [R17] ;  /* 0x00000000117a7984 */ /* 0x0000280000000800 */
[----:B------:R0:W0:Y:S04]  /*33f0*/  LDS R126, [R17+0x4] ;  /* 0x00000400117e7984 */ /* 0x0000280000000800 */
[----:B------:R-:W5:Y:S04]  /*3400*/  LDG.E.64 R112, desc[UR10][R112.64] ;  /* 0x0000000a70707981 */ /* 0x000f68000c1e1b00 */
[----:B------:R0:W-:Y:S01]  /*3410*/  STS.64 [R19+0xc90], R58 ;  /* 0x000c903a13007388 */ /* 0x0001e20000000a00 */
[----:B--2---:R-:W-:Y:S01]  /*3420*/  @P3 IADD3 R60, R79, R108, RZ ;  /* 0x0000006c4f3c3210 */ /* 0x004fe20007ffe0ff */
[----:B------:R-:W-:Y:S06]  /*3430*/  BAR.SYNC.DEFER_BLOCKING 0x0 ;  /* 0x0000000000007b1d */ /* 0x000fec0000010000 */
[----:B------:R-:W2:Y:S01]  /*3440*/  @P3 LDS.64 R60, [R60+0x1c98] ;  /* 0x001c98003c3c3984 */ /* 0x000ea20000000a00 */
[----:B-1-3--:R-:W-:Y:S05]  /*3450*/  @P3 BRA `(.L_x_17976) ;  /* 0x00000000002c3947 */ /* 0x00afea0003800000 */
[----:B------:R-:W-:Y:S02]  /*3460*/  ISETP.NE.AND P5, PT, R96, R119, PT ;  /* 0x000000776000720c */ /* 0x000fe40003fa5270 */
[----:B--2---:R-:W-:Y:S02]  /*3470*/  MOV R61, RZ ;  /* 0x000000ff003d7202 */ /* 0x004fe40000000f00 */
[----:B------:R-:W-:-:S09]  /*3480*/  MOV R60, 0x3f800000 ;  /* 0x3f800000003c7802 */ /* 0x000fd20000000f00 */
[----:B------:R-:W-:Y:S05]  /*3490*/  @!P5 BRA `(.L_x_17976) ;  /* 0x00000000001cd947 */ /* 0x000fea0003800000 */
[----:B0-----:R-:W-:-:S04]  /*34a0*/  IADD3 R17, R119, -UR4, RZ ;  /* 0x8000000477117c10 */ /* 0x001fc8000fffe0ff */
[----:B------:R-:W-:-:S04]  /*34b0*/  LEA.HI R16, R17, R17, RZ, 0x1 ;  /* 0x0000001111107211 */ /* 0x000fc800078f08ff */
[----:B------:R-:W-:-:S04]  /*34c0*/  LOP3.LUT R16, R16, 0xfffffe, RZ, 0xc0, !PT ;  /* 0x00fffffe10107812 */ /* 0x000fc800078ec0ff */
[----:B------:R-:W-:-:S04]  /*34d0*/  IADD3 R16, -R16, R17, RZ ;  /* 0x0000001110107210 */ /* 0x000fc80007ffe1ff */
[----:B------:R-:W-:-:S04]  /*34e0*/  LEA R17, R16, R117, 0x8 ;  /* 0x0000007510117211 */ /* 0x000fc800078e40ff */
[----:B------:R-:W-:-:S05]  /*34f0*/  LEA R17, R17, R108, 0x3 ;  /* 0x0000006c11117211 */ /* 0x000fca00078e18ff */
[----:B------:R1:W3:Y:S02]  /*3500*/  LDS.64 R60, [R17+0xc90] ;  /* 0x000c9000113c7984 */ /* 0x0002e40000000a00 */
.L_x_17976:
[----:B------:R-:W-:Y:S05]  /*3510*/  BSYNC B0 ;  /* 0x0000000000007941 */ /* 0x000fea0003800000 */
.L_x_17975:
[----:B------:R-:W-:Y:S02]  /*3520*/  ISETP.NE.AND P5, PT, R155, RZ, PT ;  /* 0x000000ff9b00720c */ /* 0x000fe40003fa5270 */
[----:B------:R-:W-:Y:S02]  /*3530*/  CS2R R124, SRZ ;  /* 0x00000000007c7805 */ /* 0x000fe4000001ff00 */
[----:B------:R-:W-:-:S13]  /*3540*/  ISETP.LT.OR P6, PT, R96, 0x2, P5 ;  /* 0x000000026000780c */ /* 0x000fda0002fc1670 */
[----:B01----:R-:W0:Y:S01]  /*3550*/  @!P6 LDC R17, c[0x0][0x21c] ;  /* 0x00008700ff11eb82 */ /* 0x003e220000000800 */
[----:B------:R-:W-:-:S05]  /*3560*/  @!P6 IADD3 R16, R96, -0x2, RZ ;  /* 0xfffffffe6010e810 */ /* 0x000fca0007ffe0ff */
[----:B0-----:R-:W-:-:S04]  /*3570*/  @!P6 IMAD R17, R16, R17, R117 ;  /* 0x000000111011e224 */ /* 0x001fc800078e0275 */
        /* <DEDUP_REMOVED lines=10> */
[----:B------:R-:W-:Y:S01]  /*3620*/  FMUL.FTZ R137, R4, R137 ;  /* 0x0000008904897220 */ /* 0x000fe20000410000 */
[----:B0-----:R-:W-:Y:S01]  /*3630*/  FMUL.FTZ R16, R31, R104 ;  /* 0x000000681f107220 */ /* 0x001fe20000410000 */
[----:B------:R-:W-:Y:S01]  /*3640*/  FMUL.RZ R136, R128, 0.15915493667125701904 ;  /* 0x3e22f98380887820 */ /* 0x000fe2000040c000 */
[----:B------:R-:W-:Y:S01]  /*3650*/  FMUL.FTZ R138, R129, R102 ;  /* 0x00000066818a7220 */ /* 0x000fe20000410000 */
[----:B------:R-:W-:Y:S01]  /*3660*/  ISETP.GE.AND P6, PT, R78, 0x1, PT ;  /* 0x000000014e00780c */ /* 0x000fe20003fc6270 */
[----:B------:R-:W-:Y:S01]  /*3670*/  FMUL.RZ R142, R16, 0.15915493667125701904 ;  /* 0x3e22f983108e7820 */ /* 0x000fe2000040c000 */
[----:B------:R-:W-:Y:S01]  /*3680*/  ISETP.GE.OR P5, PT, R96, UR23, P5 ;  /* 0x0000001760007c0c */ /* 0x000fe2000afa6670 */
[----:B------:R-:W-:Y:S01]  /*3690*/  MUFU.SIN R19, R135 ;  /* 0x0000008700137308 */ /* 0x000fe20000000400 */
[----:B------:R-:W-:Y:S07]  /*36a0*/  BSSY B0, `(.L_x_17977) ;  /* 0x00000ca000007945 */ /* 0x000fee0003800000 */
[----:B------:R-:W0:Y:S04]  /*36b0*/  MUFU.EX2 R18, R18 ;  /* 0x0000001200127308 */ /* 0x000e280000000800 */
[----:B------:R-:W-:-:S04]  /*36c0*/  @!P5 LEA R161, R117, R108, 0x4 ;  /* 0x0000006c75a1d211 */ /* 0x000fc800078e20ff */
[----:B------:R1:W4:Y:S08]  /*36d0*/  MUFU.COS R139, R135 ;  /* 0x00000087008b7308 */ /* 0x0003300000000000 */
[----:B------:R-:W3:Y:S01]  /*36e0*/  MUFU.SIN R17, R136 ;  /* 0x0000008800117308 */ /* 0x000ee20000000400 */
[----:B-1----:R-:W-:Y:S01]  /*36f0*/  FMUL.FTZ R135, R122, R101 ;  /* 0x000000657a877220 */ /* 0x002fe20000410000 */
[----:B0-----:R-:W-:-:S03]  /*3700*/  FMUL.FTZ R128, R18, R19 ;  /* 0x0000001312807220 */ /* 0x001fc60000410000 */
[----:B------:R-:W-:Y:S01]  /*3710*/  FMUL.FTZ R135, R4, R135 ;  /* 0x0000008704877220 */ /* 0x000fe20000410000 */
[----:B------:R-:W-:Y:S02]  /*3720*/  FMUL.FTZ R16, R128, R137 ;  /* 0x0000008980107220 */ /* 0x000fe40000410000 */
[----:B------:R0:W1:Y:S01]  /*3730*/  MUFU.COS R141, R136 ;  /* 0x00000088008d7308 */ /* 0x0000620000000000 */
[----:B----4-:R-:W-:Y:S01]  /*3740*/  FMUL.FTZ R130, R18, R139 ;  /* 0x0000008b12827220 */ /* 0x010fe20000410000 */
[----:B------:R-:W-:-:S04]  /*3750*/  FMUL.FTZ R139, R128, R135 ;  /* 0x00000087808b7220 */ /* 0x000fc80000410000 */
[C---:B------:R-:W-:Y:S01]  /*3760*/  FFMA.FTZ R18, R130.reuse, R137, R139 ;  /* 0x0000008982127223 */ /* 0x040fe2000001008b */
[----:B------:R-:W-:Y:S01]  /*3770*/  FFMA.FTZ R139, R130, R135, -R16 ;  /* 0x00000087828b7223 */ /* 0x000fe20000010810 */
[----:B------:R3:W-:Y:S01]  /*3780*/  MUFU.EX2 R140, R132 ;  /* 0x00000084008c7308 */ /* 0x0007e20000000800 */
[----:B0-----:R-:W-:Y:S01]  /*3790*/  FMUL.FTZ R136, R127, R102 ;  /* 0x000000667f887220 */ /* 0x001fe20000410000 */
[----:B------:R-:W-:-:S06]  /*37a0*/  FFMA.FTZ R145, R5, R138, R18 ;  /* 0x0000008a05917223 */ /* 0x000fcc0000010012 */
[----:B------:R-:W0:Y:S01]  /*37b0*/  MUFU.COS R143, R142 ;  /* 0x0000008e008f7308 */ /* 0x000e220000000000 */
[C---:B---3--:R-:W-:Y:S01]  /*37c0*/  FMUL.FTZ R132, R134.reuse, R17 ;  /* 0x0000001186847220 */ /* 0x048fe20000410000 */
[----:B------:R-:W-:Y:S01]  /*37d0*/  FFMA.FTZ R17, R5, R136, R139 ;  /* 0x0000008805117223 */ /* 0x000fe2000001008b */
[----:B-1----:R-:W-:Y:S02]  /*37e0*/  FMUL.FTZ R134, R134, R141 ;  /* 0x0000008d86867220 */ /* 0x002fe40000410000 */
[C---:B------:R-:W-:Y:S01]  /*37f0*/  FMUL.FTZ R141, R132.reuse, R145 ;  /* 0x00000091848d7220 */ /* 0x040fe20000410000 */
[-C--:B------:R-:W-:Y:S02]  /*3800*/  FMUL.FTZ R16, R132, R17.reuse ;  /* 0x0000001184107220 */ /* 0x080fe40000410000 */
[----:B------:R1:W3:Y:S01]  /*3810*/  MUFU.SIN R19, R142 ;  /* 0x0000008e00137308 */ /* 0x0002e20000000400 */
[C---:B------:R-:W-:Y:S01]  /*3820*/  FFMA.FTZ R18, R134.reuse, R17, -R141 ;  /* 0x0000001186127223 */ /* 0x040fe2000001088d */
[-C--:B------:R-:W-:Y:S01]  /*3830*/  FMUL.FTZ R17, R59, R128.reuse ;  /* 0x000000803b117220 */ /* 0x080fe20000410000 */
[----:B------:R-:W-:Y:S01]  /*3840*/  FFMA.FTZ R145, R134, R145, R16 ;  /* 0x0000009186917223 */ /* 0x000fe20000010010 */
[----:B------:R-:W-:Y:S01]  /*3850*/  FMUL.FTZ R141, R120, R103 ;  /* 0x00000067788d7220 */ /* 0x000fe20000410000 */
[C---:B------:R-:W-:Y:S01]  /*3860*/  FMUL.FTZ R16, R58.reuse, R128 ;  /* 0x000000803a107220 */ /* 0x040fe20000410000 */
[----:B------:R-:W-:Y:S01]  /*3870*/  FFMA.FTZ R17, R58, R130, -R17 ;  /* 0x000000823a117223 */ /* 0x000fe20000010811 */
[----:B0-----:R-:W-:Y:S01]  /*3880*/  FMUL.FTZ R139, R140, R143 ;  /* 0x0000008f8c8b7220 */ /* 0x001fe20000410000 */
[----:B------:R-:W-:Y:S01]  /*3890*/  FMUL.FTZ R143, R118, R103 ;  /* 0x00000067768f7220 */ /* 0x000fe20000410000 */
[----:B-1----:R-:W-:-:S03]  /*38a0*/  FFMA.FTZ R142, R6, R141, R145 ;  /* 0x0000008d068e7223 */ /* 0x002fc60000010091 */
[----:B------:R-:W-:Y:S01]  /*38b0*/  FFMA.FTZ R18, R6, R143, R18 ;  /* 0x0000008f06127223 */ /* 0x000fe20000010012 */
[----:B---3--:R-:W-:Y:S01]  /*38c0*/  FMUL.FTZ R140, R140, R19 ;  /* 0x000000138c8c7220 */ /* 0x008fe20000410000 */
[----:B------:R-:W-:Y:S01]  /*38d0*/  FFMA.FTZ R19, R59, R130, R16 ;  /* 0x000000823b137223 */ /* 0x000fe20000010010 */
[----:B------:R-:W-:Y:S02]  /*38e0*/  FMUL.FTZ R16, R132, R17 ;  /* 0x0000001184107220 */ /* 0x000fe40000410000 */
[C---:B------:R-:W-:Y:S01]  /*38f0*/  FMUL.FTZ R144, R140.reuse, R142 ;  /* 0x0000008e8c907220 */ /* 0x040fe20000410000 */
[-C--:B------:R-:W-:Y:S01]  /*3900*/  FMUL.FTZ R147, R140, R18.reuse ;  /* 0x000000128c937220 */ /* 0x080fe20000410000 */
[-C--:B------:R-:W-:Y:S01]  /*3910*/  FMUL.FTZ R145, R132, R19.reuse ;  /* 0x0000001384917220 */ /* 0x080fe20000410000 */
[C---:B------:R-:W-:Y:S01]  /*3920*/  FFMA.FTZ R16, R134.reuse, R19, R16 ;  /* 0x0000001386107223 */ /* 0x040fe20000010010 */
[C---:B------:R-:W-:Y:S01]  /*3930*/  FFMA.FTZ R19, R139.reuse, R18, -R144 ;  /* 0x000000128b137223 */ /* 0x040fe20000010890 */
[----:B------:R-:W-:Y:S01]  /*3940*/  FFMA.FTZ R146, R139, R142, R147 ;  /* 0x0000008e8b927223 */ /* 0x000fe20000010093 */
[-C--:B------:R-:W-:Y:S01]  /*3950*/  FMUL.FTZ R142, R133, R104.reuse ;  /* 0x00000068858e7220 */ /* 0x080fe20000410000 */
[----:B------:R-:W-:Y:S01]  /*3960*/  FMUL.FTZ R144, R131, R104 ;  /* 0x0000006883907220 */ /* 0x000fe20000410000 */
[----:B------:R-:W-:Y:S01]  /*3970*/  FFMA.FTZ R145, R134, R17, -R145 ;  /* 0x0000001186917223 */ /* 0x000fe20000010891 */
[C---:B------:R-:W-:Y:S01]  /*3980*/  FMUL.FTZ R18, R140.reuse, R16 ;  /* 0x000000108c127220 */ /* 0x040fe20000410000 */
[C---:B------:R-:W-:Y:S01]  /*3990*/  FFMA.FTZ R146, R7.reuse, R142, R146 ;  /* 0x0000008e07927223 */ /* 0x040fe20000010092 */
[----:B------:R-:W-:Y:S01]  /*39a0*/  FFMA.FTZ R149, R7, R144, R19 ;  /* 0x0000009007957223 */ /* 0x000fe20000010013 */
[-C--:B------:R-:W-:Y:S01]  /*39b0*/  FMUL.FTZ R17, R140, R145.reuse ;  /* 0x000000918c117220 */ /* 0x080fe20000410000 */
[----:B------:R-:W-:-:S02]  /*39c0*/  FFMA.FTZ R145, R139, R145, -R18 ;  /* 0x000000918b917223 */ /* 0x000fc40000010812 */
[----:B------:R-:W0:Y:S01]  /*39d0*/  SHFL.UP PT, R150, R146, 0x1, RZ ;  /* 0x0420000092967989 */ /* 0x000e2200000e00ff */
[----:B------:R-:W-:-:S03]  /*39e0*/  FFMA.FTZ R17, R139, R16, R17 ;  /* 0x000000108b117223 */ /* 0x000fc60000010011 */
        /* <DEDUP_REMOVED lines=66> */
[----:B------:R-:W4:Y:S04]  /*3e10*/  SHFL.UP PT, R18, R147, 0x10, RZ ;  /* 0x0600000093127989 */ /* 0x000f2800000e00ff */
[----:B--2---:R-:W-:Y:S01]  /*3e20*/  SHFL.IDX PT, R151, R125, RZ, 0x1f ;  /* 0x00001fff7d977589 */ /* 0x004fe200000e0000 */
[----:B0-----:R-:W-:-:S03]  /*3e30*/  FMUL.FTZ R152, R147, R150 ;  /* 0x0000009693987220 */ /* 0x001fc60000410000 */
[----:B------:R0:W-:Y:S01]  /*3e40*/  SHFL.IDX PT, R153, R124, RZ, 0x1f ;  /* 0x00001fff7c997589 */ /* 0x0001e200000e0000 */
[C---:B-1----:R-:W-:Y:S01]  /*3e50*/  FMUL.FTZ R17, R147.reuse, R16 ;  /* 0x0000001093117220 */ /* 0x042fe20000410000 */
[-C--:B---3--:R-:W-:Y:S01]  /*3e60*/  FMUL.FTZ R19, R147, R148.reuse ;  /* 0x0000009493137220 */ /* 0x088fe20000410000 */
[C---:B------:R-:W-:Y:S01]  /*3e70*/  FFMA.FTZ R152, R145.reuse, R148, -R152 ;  /* 0x0000009491987223 */ /* 0x040fe20000010898 */
[----:B0----5:R-:W-:Y:S01]  /*3e80*/  FMUL.FTZ R124, R114, R113 ;  /* 0x00000071727c7220 */ /* 0x021fe20000410000 */
[-C--:B----4-:R-:W-:Y:S01]  /*3e90*/  FFMA.FTZ R148, R145, R18.reuse, R17 ;  /* 0x0000001291947223 */ /* 0x090fe20000010011 */
[----:B------:R-:W-:Y:S01]  /*3ea0*/  FMUL.FTZ R17, R147, R18 ;  /* 0x0000001293117220 */ /* 0x000fe20000410000 */
[----:B------:R-:W-:Y:S01]  /*3eb0*/  FFMA.FTZ R19, R145, R150, R19 ;  /* 0x0000009691137223 */ /* 0x000fe20000010013 */
[----:B------:R-:W-:Y:S02]  /*3ec0*/  @P6 FADD.FTZ R149, R149, R152 ;  /* 0x0000009895956221 */ /* 0x000fe40000010000 */
[----:B------:R-:W-:Y:S01]  /*3ed0*/  FSEL R148, R147, R148, !P6 ;  /* 0x0000009493947208 */ /* 0x000fe20007000000 */
[----:B------:R-:W-:Y:S01]  /*3ee0*/  @P6 FFMA.FTZ R145, R145, R16, -R17 ;  /* 0x0000001091916223 */ /* 0x000fe20000010811 */
[----:B------:R-:W-:Y:S01]  /*3ef0*/  @P6 FADD.FTZ R146, R146, R19 ;  /* 0x0000001392926221 */ /* 0x000fe20000010000 */
[----:B------:R-:W-:Y:S01]  /*3f00*/  HFMA2.MMA R17, -RZ, RZ, 0, 0 ;  /* 0x00000000ff117435 */ /* 0x000fe200000001ff */
[----:B------:R-:W-:Y:S01]  /*3f10*/  SHFL.UP PT, R149, R149, 0x1, RZ ;  /* 0x0420000095957989 */ /* 0x000fe200000e00ff */
[----:B------:R-:W-:-:S02]  /*3f20*/  MOV R16, 0x3f800000 ;  /* 0x3f80000000107802 */ /* 0x000fc40000000f00 */
[----:B------:R-:W-:Y:S01]  /*3f30*/  CS2R R18, SRZ ;  /* 0x0000000000127805 */ /* 0x000fe2000001ff00 */
[----:B------:R-:W0:Y:S04]  /*3f40*/  SHFL.UP PT, R148, R148, 0x1, RZ ;  /* 0x0420000094947989 */ /* 0x000e2800000e00ff */
[----:B------:R1:W2:Y:S04]  /*3f50*/  SHFL.UP PT, R150, R145, 0x1, RZ ;  /* 0x0420000091967989 */ /* 0x0002a800000e00ff */
[----:B------:R-:W3:Y:S01]  /*3f60*/  SHFL.UP PT, R146, R146, 0x1, RZ ;  /* 0x0420000092927989 */ /* 0x000ee200000e00ff */
[----:B-1----:R-:W-:-:S03]  /*3f70*/  FMUL.FTZ R145, R114, R112 ;  /* 0x0000007072917220 */ /* 0x002fc60000410000 */
[----:B------:R1:W4:Y:S01]  /*3f80*/  @!P5 LDS.128 R16, [R161+0x1d90] ;  /* 0x001d9000a110d984 */ /* 0x0003220000000c00 */
[C---:B0-----:R-:W-:Y:S01]  /*3f90*/  FMUL.FTZ R147, R148.reuse, R151 ;  /* 0x0000009794937220 */ /* 0x041fe20000410000 */
[-C--:B------:R-:W-:Y:S01]  /*3fa0*/  FMUL.FTZ R154, R148, R153.reuse ;  /* 0x00000099949a7220 */ /* 0x080fe20000410000 */
[----:B------:R-:W-:Y:S02]  /*3fb0*/  FMUL.FTZ R148, R115, R112 ;  /* 0x0000007073947220 */ /* 0x000fe40000410000 */
[C---:B--2---:R-:W-:Y:S01]  /*3fc0*/  FFMA.FTZ R152, R150.reuse, R153, -R147 ;  /* 0x0000009996987223 */ /* 0x044fe20000010893 */
[----:B------:R-:W-:-:S03]  /*3fd0*/  FFMA.FTZ R147, R150, R151, R154 ;  /* 0x0000009796937223 */ /* 0x000fc6000001009a */
[----:B------:R-:W-:Y:S01]  /*3fe0*/  @P4 FADD.FTZ R153, R149, R152 ;  /* 0x0000009895994221 */ /* 0x000fe20000010000 */
[----:B---3--:R-:W-:Y:S01]  /*3ff0*/  @P4 FADD.FTZ R151, R146, R147 ;  /* 0x0000009392974221 */ /* 0x008fe20000010000 */
[----:B------:R-:W-:Y:S01]  /*4000*/  FMUL.FTZ R147, R115, R113 ;  /* 0x0000007173937220 */ /* 0x000fe20000410000 */
[C---:B------:R-:W-:Y:S01]  /*4010*/  FMUL.FTZ R152, R140.reuse, -R60 ;  /* 0x8000003c8c987220 */ /* 0x040fe20000410000 */
[----:B------:R-:W-:Y:S02]  /*4020*/  ISETP.NE.AND P4, PT, R155, 0x1f, PT ;  /* 0x0000001f9b00780c */ /* 0x000fe40003f85270 */
[-C--:B------:R-:W-:Y:S01]  /*4030*/  FMUL.FTZ R125, R139, R147.reuse ;  /* 0x000000938b7d7220 */ /* 0x080fe20000410000 */
[----:B------:R-:W-:-:S03]  /*4040*/  FMUL.FTZ R150, R140, R147 ;  /* 0x000000938c967220 */ /* 0x000fc60000410000 */
[-C--:B------:R-:W-:Y:S01]  /*4050*/  FFMA.FTZ R125, -R140, R148.reuse, -R125 ;  /* 0x000000948c7d7223 */ /* 0x080fe2000001097d */
[----:B------:R-:W-:-:S03]  /*4060*/  FFMA.FTZ R150, R139, R148, -R150 ;  /* 0x000000948b967223 */ /* 0x000fc60000010896 */
[----:B------:R-:W-:Y:S01]  /*4070*/  FADD.FTZ R149, -R124, R125 ;  /* 0x0000007d7c957221 */ /* 0x000fe20000010100 */
[----:B------:R-:W-:Y:S01]  /*4080*/  FADD.FTZ R125, R145, R150 ;  /* 0x00000096917d7221 */ /* 0x000fe20000010000 */
[----:B------:R-:W-:Y:S02]  /*4090*/  FMUL.FTZ R150, R140, R61 ;  /* 0x0000003d8c967220 */ /* 0x000fe40000410000 */
[C---:B-1----:R-:W-:Y:S01]  /*40a0*/  FMUL.FTZ R161, R132.reuse, -R149 ;  /* 0x8000009584a17220 */ /* 0x042fe20000410000 */
[----:B------:R-:W-:-:S03]  /*40b0*/  FMUL.FTZ R146, R132, -R125 ;  /* 0x8000007d84927220 */ /* 0x000fc60000410000 */
[C---:B------:R-:W-:Y:S01]  /*40c0*/  FFMA.FTZ R154, R134.reuse, R125, -R161 ;  /* 0x0000007d869a7223 */ /* 0x040fe200000108a1 */
[----:B------:R-:W-:Y:S01]  /*40d0*/  FFMA.FTZ R149, R134, R149, R146 ;  /* 0x0000009586957223 */ /* 0x000fe20000010092 */
[C---:B------:R-:W-:Y:S01]  /*40e0*/  FMUL.FTZ R146, R111.reuse, R113 ;  /* 0x000000716f927220 */ /* 0x040fe20000410000 */
[----:B------:R-:W-:Y:S01]  /*40f0*/  FMUL.FTZ R125, R111, R112 ;  /* 0x000000706f7d7220 */ /* 0x000fe20000410000 */
[C---:B------:R-:W-:Y:S01]  /*4100*/  FFMA.FTZ R161, R139.reuse, -R61, R152 ;  /* 0x8000003d8ba17223 */ /* 0x040fe20000010098 */
[----:B------:R-:W-:Y:S01]  /*4110*/  FMUL.FTZ R113, R0, R113 ;  /* 0x0000007100717220 */ /* 0x000fe20000410000 */
[----:B------:R-:W-:Y:S01]  /*4120*/  FADD.FTZ R167, -R146, R149 ;  /* 0x0000009592a77221 */ /* 0x000fe20000010100 */
[----:B------:R-:W-:Y:S01]  /*4130*/  FFMA.FTZ R149, R139, R60, -R150 ;  /* 0x0000003c8b957223 */ /* 0x000fe20000010896 */
[----:B------:R-:W-:Y:S01]  /*4140*/  FADD.FTZ R165, R125, R154 ;  /* 0x0000009a7da57221 */ /* 0x000fe20000010000 */
[----:B------:R-:W-:Y:S01]  /*4150*/  FMUL.FTZ R150, R132, -R161 ;  /* 0x800000a184967220 */ /* 0x000fe20000410000 */
[----:B------:R-:W-:Y:S01]  /*4160*/  FMUL.FTZ R169, R128, -R167 ;  /* 0x800000a780a97220 */ /* 0x000fe20000410000 */
[----:B------:R-:W-:Y:S01]  /*4170*/  FMUL.FTZ R163, R132, -R149 ;  /* 0x8000009584a37220 */ /* 0x000fe20000410000 */
[-C--:B------:R-:W-:Y:S01]  /*4180*/  FMUL.FTZ R152, R128, -R165.reuse ;  /* 0x800000a580987220 */ /* 0x080fe20000410000 */
[----:B------:R-:W-:Y:S01]  /*4190*/  FMUL.FTZ R112, R0, R112 ;  /* 0x0000007000707220 */ /* 0x000fe20000410000 */
[----:B------:R-:W-:Y:S01]  /*41a0*/  FFMA.FTZ R169, R130, R165, -R169 ;  /* 0x000000a582a97223 */ /* 0x000fe200000108a9 */
[C---:B------:R-:W-:Y:S01]  /*41b0*/  FFMA.FTZ R163, R134.reuse, R161, R163 ;  /* 0x000000a186a37223 */ /* 0x040fe200000100a3 */
[----:B------:R-:W-:Y:S01]  /*41c0*/  FFMA.FTZ R161, R134, R149, -R150 ;  /* 0x0000009586a17223 */ /* 0x000fe20000010896 */
[----:B------:R-:W-:Y:S01]  /*41d0*/  FFMA.FTZ R152, R130, R167, R152 ;  /* 0x000000a782987223 */ /* 0x000fe20000010098 */
[----:B------:R-:W-:Y:S01]  /*41e0*/  FADD.FTZ R149, R112, R169 ;  /* 0x000000a970957221 */ /* 0x000fe20000010000 */
[C---:B------:R-:W-:Y:S01]  /*41f0*/  FMUL.FTZ R165, R128.reuse, -R163 ;  /* 0x800000a380a57220 */ /* 0x040fe20000410000 */
[----:B------:R-:W-:Y:S01]  /*4200*/  FMUL.FTZ R154, R128, -R161 ;  /* 0x800000a1809a7220 */ /* 0x000fe20000410000 */
[----:B------:R-:W-:-:S02]  /*4210*/  FADD.FTZ R150, -R113, R152 ;  /* 0x0000009871967221 */ /* 0x000fc40000010100 */
[C---:B------:R-:W-:Y:S01]  /*4220*/  FFMA.FTZ R152, R130.reuse, R161, -R165 ;  /* 0x000000a182987223 */ /* 0x040fe200000108a5 */
[----:B------:R-:W-:Y:S01]  /*4230*/  FFMA.FTZ R154, R130, R163, R154 ;  /* 0x000000a3829a7223 */ /* 0x000fe2000001009a */
[----:B------:R0:W1:Y:S04]  /*4240*/  SHFL.DOWN PT, R167, R149, 0x1, 0x1f ;  /* 0x08201f0095a77f89 */ /* 0x00006800000e0000 */
[----:B------:R0:W2:Y:S04]  /*4250*/  SHFL.DOWN PT, R168, R150, 0x1, 0x1f ;  /* 0x08201f0096a87f89 */ /* 0x0000a800000e0000 */
[----:B------:R0:W3:Y:S04]  /*4260*/  SHFL.DOWN PT, R164, R152, 0x1, 0x1f ;  /* 0x08201f0098a47f89 */ /* 0x0000e800000e0000 */
[----:B------:R0:W0:Y:S01]  /*4270*/  SHFL.DOWN PT, R166, R154, 0x1, 0x1f ;  /* 0x08201f009aa67f89 */ /* 0x00002200000e0000 */
[----:B----4-:R-:W-:Y:S05]  /*4280*/  @!P4 BRA `(.L_x_17978) ;  /* 0x00000000002cc947 */ /* 0x010fea0003800000 */
[C---:B--2---:R-:W-:Y:S01]  /*4290*/  FMUL.FTZ R163, R154.reuse, R168 ;  /* 0x000000a89aa37220 */ /* 0x044fe20000410000 */
[C---:B0-----:R-:W-:Y:S01]  /*42a0*/  FMUL.FTZ R161, R154.reuse, R166 ;  /* 0x000000a69aa17220 */ /* 0x041fe20000410000 */
[-C--:B-1----:R-:W-:Y:S02]  /*42b0*/  FMUL.FTZ R165, R154, R167.reuse ;  /* 0x000000a79aa57220 */ /* 0x082fe40000410000 */
        /* <DEDUP_REMOVED lines=8> */
.L_x_17978:
[----:B------:R-:W-:Y:S05]  /*4340*/  BSYNC B0 ;  /* 0x0000000000007941 */ /* 0x000fea0003800000 */
.L_x_17977:
[----:B------:R-:W-:Y:S01]  /*4350*/  ISETP.GT.U32.AND P4, PT, R155, 0x1d, PT ;  /* 0x0000001d9b00780c */ /* 0x000fe20003f84070 */
[----:B---3--:R3:W4:Y:S01]  /*4360*/  SHFL.DOWN PT, R164, R152, 0x2, 0x1f ;  /* 0x08401f0098a47f89 */ /* 0x00872200000e0000 */
[----:B------:R-:W-:Y:S03]  /*4370*/  BSSY B0, `(.L_x_17979) ;  /* 0x0000010000007945 */ /* 0x000fe60003800000 */
[----:B0-----:R3:W0:Y:S04]  /*4380*/  SHFL.DOWN PT, R166, R154, 0x2, 0x1f ;  /* 0x08401f009aa67f89 */ /* 0x00162800000e0000 */
[----:B-1----:R3:W1:Y:S04]  /*4390*/  SHFL.DOWN PT, R167, R149, 0x2, 0x1f ;  /* 0x08401f0095a77f89 */ /* 0x00266800000e0000 */
[----:B--2---:R3:W2:Y:S01]  /*43a0*/  SHFL.DOWN PT, R168, R150, 0x2, 0x1f ;  /* 0x08401f0096a87f89 */ /* 0x0046a200000e0000 */
[----:B------:R-:W-:Y:S05]  /*43b0*/  @P4 BRA `(.L_x_17980) ;  /* 0x00000000002c4947 */ /* 0x000fea0003800000 */
[C---:B--2---:R-:W-:Y:S01]  /*43c0*/  FMUL.FTZ R163, R154.reuse, R168 ;  /* 0x000000a89aa37220 */ /* 0x044fe20000410000 */
[C---:B0-----:R-:W-:Y:S01]  /*43d0*/  FMUL.FTZ R161, R154.reuse, R166 ;  /* 0x000000a69aa17220 */ /* 0x041fe20000410000 */
[-C--:B-1----:R-:W-:Y:S02]  /*43e0*/  FMUL.FTZ R165, R154, R167.reuse ;  /* 0x000000a79aa57220 */ /* 0x082fe40000410000 */
[----:B------:R-:W-:Y:S01]  /*43f0*/  FFMA.FTZ R162, R152, R167, -R163 ;  /* 0x000000a798a27223 */ /* 0x000fe200000108a3 */
[-C--:B----4-:R-:W-:Y:S01]  /*4400*/  FMUL.FTZ R163, R154, R164.reuse ;  /* 0x000000a49aa37220 */ /* 0x090fe20000410000 */
[C---:B------:R-:W-:Y:S01]  /*4410*/  FFMA.FTZ R161, R152.reuse, R164, -R161 ;  /* 0x000000a498a17223 */ /* 0x040fe200000108a1 */
[C---:B------:R-:W-:Y:S01]  /*4420*/  FFMA.FTZ R165, R152.reuse, R168, R165 ;  /* 0x000000a898a57223 */ /* 0x040fe200000100a5 */
[----:B---3--:R-:W-:Y:S01]  /*4430*/  FADD.FTZ R149, R149, R162 ;  /* 0x000000a295957221 */ /* 0x008fe20000010000 */
[----:B------:R-:W-:Y:S02]  /*4440*/  FFMA.FTZ R154, R152, R166, R163 ;  /* 0x000000a6989a7223 */ /* 0x000fe400000100a3 */
[----:B------:R-:W-:Y:S01]  /*4450*/  FADD.FTZ R150, R150, R165 ;  /* 0x000000a596967221 */ /* 0x000fe20000010000 */
[----:B------:R-:W-:-:S07]  /*4460*/  MOV R152, R161 ;  /* 0x000000a100987202 */ /* 0x000fce0000000f00 */
.L_x_17980:
[----:B------:R-:W-:Y:S05]  /*4470*/  BSYNC B0 ;  /* 0x0000000000007941 */ /* 0x000fea0003800000 */
.L_x_17979:
[----:B------:R-:W-:Y:S01]  /*4480*/  ISETP.GT.U32.AND P4, PT, R155, 0x1b, PT ;  /* 0x0000001b9b00780c */ /* 0x000fe20003f84070 */
[----:B----4-:R4:W3:Y:S01]  /*4490*/  SHFL.DOWN PT, R164, R152, 0x4, 0x1f ;  /* 0x08801f0098a47f89 */ /* 0x0108e200000e0000 */
        /* <DEDUP_REMOVED lines=9> */
[-C--:B---3--:R-:W-:Y:S01]  /*4530*/  FMUL.FTZ R163, R154, R164.reuse ;  /* 0x000000a49aa37220 */ /* 0x088fe20000410000 */
[C---:B------:R-:W-:Y:S01]  /*4540*/  FFMA.FTZ R161, R152.reuse, R164, -R161 ;  /* 0x000000a498a17223 */ /* 0x040fe200000108a1 */
[C---:B------:R-:W-:Y:S01]  /*4550*/  FFMA.FTZ R165, R152.reuse, R168, R165 ;  /* 0x000000a898a57223 */ /* 0x040fe200000100a5 */
[----:B----4-:R-:W-:Y:S01]  /*4560*/  FADD.FTZ R149, R149, R162 ;  /* 0x000000a295957221 */ /* 0x010fe20000010000 */
[----:B------:R-:W-:Y:S02]  /*4570*/  FFMA.FTZ R154, R152, R166, R163 ;  /* 0x000000a6989a7223 */ /* 0x000fe400000100a3 */
[----:B------:R-:W-:Y:S01]  /*4580*/  FADD.FTZ R150, R150, R165 ;  /* 0x000000a596967221 */ /* 0x000fe20000010000 */
[----:B------:R-:W-:-:S07]  /*4590*/  MOV R152, R161 ;  /* 0x000000a100987202 */ /* 0x000fce0000000f00 */
.L_x_17982:
[----:B------:R-:W-:Y:S05]  /*45a0*/  BSYNC B0 ;  /* 0x0000000000007941 */ /* 0x000fea0003800000 */
.L_x_17981:
[----:B------:R-:W-:Y:S01]  /*45b0*/  ISETP.GT.U32.AND P4, PT, R155, 0x17, PT ;  /* 0x000000179b00780c */ /* 0x000fe20003f84070 */
[----:B---3--:R3:W3:Y:S01]  /*45c0*/  SHFL.DOWN PT, R164, R152, 0x8, 0x1f ;  /* 0x09001f0098a47f89 */ /* 0x0086e200000e0000 */
[----:B------:R-:W-:Y:S03]  /*45d0*/  BSSY B0, `(.L_x_17983) ;  /* 0x0000010000007945 */ /* 0x000fe60003800000 */
[----:B0-----:R0:W0:Y:S04]  /*45e0*/  SHFL.DOWN PT, R166, R154, 0x8, 0x1f ;  /* 0x09001f009aa67f89 */ /* 0x00102800000e0000 */
[----:B-1----:R1:W0:Y:S04]  /*45f0*/  SHFL.DOWN PT, R167, R149, 0x8, 0x1f ;  /* 0x09001f0095a77f89 */ /* 0x00222800000e0000 */
[----:B--2---:R1:W2:Y:S01]  /*4600*/  SHFL.DOWN PT, R168, R150, 0x8, 0x1f ;  /* 0x09001f0096a87f89 */ /* 0x0042a200000e0000 */
[----:B------:R-:W-:Y:S05]  /*4610*/  @P4 BRA `(.L_x_17984) ;  /* 0x00000000002c4947 */ /* 0x000fea0003800000 */
[C---:B--2---:R-:W-:Y:S01]  /*4620*/  FMUL.FTZ R163, R154.reuse, R168 ;  /* 0x000000a89aa37220 */ /* 0x044fe20000410000 */
[C---:B0-----:R-:W-:Y:S01]  /*4630*/  FMUL.FTZ R161, R154.reuse, R166 ;  /* 0x000000a69aa17220 */ /* 0x041fe20000410000 */
[-C--:B------:R-:W-:Y:S02]  /*4640*/  FMUL.FTZ R165, R154, R167.reuse ;  /* 0x000000a79aa57220 */ /* 0x080fe40000410000 */
[----:B------:R-:W-:Y:S01]  /*4650*/  FFMA.FTZ R162, R152, R167, -R163 ;  /* 0x000000a798a27223 */ /* 0x000fe200000108a3 */
[-C--:B---3--:R-:W-:Y:S01]  /*4660*/  FMUL.FTZ R163, R154, R164.reuse ;  /* 0x000000a49aa37220 */ /* 0x088fe20000410000 */
[C---:B------:R-:W-:Y:S01]  /*4670*/  FFMA.FTZ R161, R152.reuse, R164, -R161 ;  /* 0x000000a498a17223 */ /* 0x040fe200000108a1 */
[C---:B------:R-:W-:Y:S01]  /*4680*/  FFMA.FTZ R165, R152.reuse, R168, R165 ;  /* 0x000000a898a57223 */ /* 0x040fe200000100a5 */
[----:B-1--4-:R-:W-:Y:S01]  /*4690*/  FADD.FTZ R149, R149, R162 ;  /* 0x000000a295957221 */ /* 0x012fe20000010000 */
[----:B------:R-:W-:Y:S02]  /*46a0*/  FFMA.FTZ R154, R152, R166, R163 ;  /* 0x000000a6989a7223 */ /* 0x000fe400000100a3 */
[----:B------:R-:W-:Y:S01]  /*46b0*/  FADD.FTZ R150, R150, R165 ;  /* 0x000000a596967221 */ /* 0x000fe20000010000 */
[----:B------:R-:W-:-:S07]  /*46c0*/  MOV R152, R161 ;  /* 0x000000a100987202 */ /* 0x000fce0000000f00 */
.L_x_17984:
[----:B------:R-:W-:Y:S05]  /*46d0*/  BSYNC B0 ;  /* 0x0000000000007941 */ /* 0x000fea0003800000 */
.L_x_17983:
[----:B------:R-:W-:Y:S01]  /*46e0*/  ISETP.GT.U32.AND P4, PT, R155, 0xf, PT ;  /* 0x0000000f9b00780c */ /* 0x000fe20003f84070 */
[----:B---3--:R3:W1:Y:S01]  /*46f0*/  SHFL.DOWN PT, R164, R152, 0x10, 0x1f ;  /* 0x0a001f0098a47f89 */ /* 0x00866200000e0000 */
[----:B------:R-:W-:Y:S03]  /*4700*/  BSSY B0, `(.L_x_17985) ;  /* 0x0000010000007945 */ /* 0x000fe60003800000 */
[----:B0-----:R3:W0:Y:S04]  /*4710*/  SHFL.DOWN PT, R166, R154, 0x10, 0x1f ;  /* 0x0a001f009aa67f89 */ /* 0x00162800000e0000 */
[----:B------:R3:W0:Y:S04]  /*4720*/  SHFL.DOWN PT, R167, R149, 0x10, 0x1f ;  /* 0x0a001f0095a77f89 */ /* 0x00062800000e0000 */
[----:B--2---:R3:W2:Y:S01]  /*4730*/  SHFL.DOWN PT, R168, R150, 0x10, 0x1f ;  /* 0x0a001f0096a87f89 */ /* 0x0046a200000e0000 */
[----:B------:R-:W-:Y:S05]  /*4740*/  @P4 BRA `(.L_x_17986) ;  /* 0x00000000002c4947 */ /* 0x000fea0003800000 */
[C---:B--2---:R-:W-:Y:S01]  /*4750*/  FMUL.FTZ R163, R154.reuse, R168 ;  /* 0x000000a89aa37220 */ /* 0x044fe20000410000 */
[C---:B0-----:R-:W-:Y:S01]  /*4760*/  FMUL.FTZ R161, R154.reuse, R166 ;  /* 0x000000a69aa17220 */ /* 0x041fe20000410000 */
[-C--:B------:R-:W-:Y:S02]  /*4770*/  FMUL.FTZ R165, R154, R167.reuse ;  /* 0x000000a79aa57220 */ /* 0x080fe40000410000 */
[----:B------:R-:W-:Y:S01]  /*4780*/  FFMA.FTZ R162, R152, R167, -R163 ;  /* 0x000000a798a27223 */ /* 0x000fe200000108a3 */
[-C--:B-1----:R-:W-:Y:S01]  /*4790*/  FMUL.FTZ R163, R154, R164.reuse ;  /* 0x000000a49aa37220 */ /* 0x082fe20000410000 */
[C---:B------:R-:W-:Y:S01]  /*47a0*/  FFMA.FTZ R161, R152.reuse, R164, -R161 ;  /* 0x000000a498a17223 */ /* 0x040fe200000108a1 */
[C---:B------:R-:W-:Y:S01]  /*47b0*/  FFMA.FTZ R165, R152.reuse, R168, R165 ;  /* 0x000000a898a57223 */ /* 0x040fe200000100a5 */
[----:B---34-:R-:W-:Y:S01]  /*47c0*/  FADD.FTZ R149, R149, R162 ;  /* 0x000000a295957221 */ /* 0x018fe20000010000 */
[----:B------:R-:W-:Y:S02]  /*47d0*/  FFMA.FTZ R154, R152, R166, R163 ;  /* 0x000000a6989a7223 */ /* 0x000fe400000100a3 */
[----:B------:R-:W-:Y:S01]  /*47e0*/  FADD.FTZ R150, R150, R165 ;  /* 0x000000a596967221 */ /* 0x000fe20000010000 */
[----:B------:R-:W-:-:S07]  /*47f0*/  MOV R152, R161 ;  /* 0x000000a100987202 */ /* 0x000fce0000000f00 */
.L_x_17986:
[----:B------:R-:W-:Y:S05]  /*4800*/  BSYNC B0 ;  /* 0x0000000000007941 */ /* 0x000fea0003800000 */
.L_x_17985:
[----:B-1----:R-:W-:Y:S01]  /*4810*/  SHFL.DOWN PT, R164, R154, 0x1, 0x1f ;  /* 0x08201f009aa47f89 */ /* 0x002fe200000e0000 */
[----:B------:R-:W-:Y:S01]  /*4820*/  ISETP.NE.AND P4, PT, R68, RZ, PT ;  /* 0x000000ff4400720c */ /* 0x000fe20003f85270 */
[----:B------:R-:W-:Y:S02]  /*4830*/  BSSY B0, `(.L_x_17987) ;  /* 0x00000b2000007945 */ /* 0x000fe40003800000 */
[----:B------:R-:W1:Y:S04]  /*4840*/  SHFL.IDX PT, R165, R19, RZ, 0x1f ;  /* 0x00001fff13a57589 */ /* 0x000e6800000e0000 */
[----:B------:R-:W5:Y:S04]  /*4850*/  SHFL.IDX PT, R163, R18, RZ, 0x1f ;  /* 0x00001fff12a37589 */ /* 0x000f6800000e0000 */
[----:B------:R-:W2:Y:S04]  /*4860*/  SHFL.DOWN PT, R161, R152, 0x1, 0x1f ;  /* 0x08201f0098a17f89 */ /* 0x000ea800000e0000 */
[----:B------:R-:W2:Y:S04]  /*4870*/  SHFL.DOWN PT, R169, R150, 0x1, 0x1f ;  /* 0x08201f0096a97f89 */ /* 0x000ea800000e0000 */
[----:B0-----:R-:W0:Y:S04]  /*4880*/  SHFL.DOWN PT, R167, R149, 0x1, 0x1f ;  /* 0x08201f0095a77f89 */ /* 0x001e2800000e0000 */
[----:B---34-:R-:W3:Y:S01]  /*4890*/  SHFL.IDX PT, R154, R154, RZ, 0x1f ;  /* 0x00001fff9a9a7589 */ /* 0x018ee200000e0000 */
[----:B-1----:R-:W-:-:S03]  /*48a0*/  @P3 FMUL.FTZ R162, R164, R165 ;  /* 0x000000a5a4a23220 */ /* 0x002fc60000410000 */
[----:B------:R-:W1:Y:S01]  /*48b0*/  SHFL.IDX PT, R152, R152, RZ, 0x1f ;  /* 0x00001fff98987589 */ /* 0x000e6200000e0000 */
[----:B-----5:R-:W-:-:S03]  /*48c0*/  @P3 FMUL.FTZ R164, R164, R163 ;  /* 0x000000a3a4a43220 */ /* 0x020fc60000410000 */
[----:B------:R-:W4:Y:S01]  /*48d0*/  SHFL.IDX PT, R149, R149, RZ, 0x1f ;  /* 0x00001fff95957589 */ /* 0x000f2200000e0000 */
[C---:B--2---:R-:W-:Y:S01]  /*48e0*/  @P3 FFMA.FTZ R164, R161.reuse, R165, R164 ;  /* 0x000000a5a1a43223 */ /* 0x044fe200000100a4 */
[----:B------:R-:W-:Y:S01]  /*48f0*/  @P3 FFMA.FTZ R162, R161, R163, -R162 ;  /* 0x000000a3a1a23223 */ /* 0x000fe200000108a2 */
[----:B------:R-:W-:Y:S01]  /*4900*/  FMUL.FTZ R161, R59, R151 ;  /* 0x000000973ba17220 */ /* 0x000fe20000410000 */
[----:B------:R-:W2:Y:S01]  /*4910*/  SHFL.IDX PT, R150, R150, RZ, 0x1f ;  /* 0x00001fff96967589 */ /* 0x000ea200000e0000 */
[----:B------:R-:W-:Y:S01]  /*4920*/  @P3 FADD.FTZ R165, R169, R164 ;  /* 0x000000a4a9a53221 */ /* 0x000fe20000010000 */
[----:B------:R-:W-:Y:S01]  /*4930*/  FMUL.FTZ R164, R59, R153 ;  /* 0x000000993ba47220 */ /* 0x000fe20000410000 */
[----:B0-----:R-:W-:-:S03]  /*4940*/  @P3 FADD.FTZ R163, R167, R162 ;  /* 0x000000a2a7a33221 */ /* 0x001fc60000010000 */
[C---:B------:R-:W-:Y:S01]  /*4950*/  FFMA.FTZ R164, R58.reuse, R151, R164 ;  /* 0x000000973aa47223 */ /* 0x040fe200000100a4 */
[----:B------:R-:W-:Y:S01]  /*4960*/  FFMA.FTZ R162, R58, R153, -R161 ;  /* 0x000000993aa27223 */ /* 0x000fe200000108a1 */
[----:B------:R-:W-:Y:S02]  /*4970*/  LEA.HI.SX32 R161, R79, R79, 0x1b ;  /* 0x0000004f4fa17211 */ /* 0x000fe400078fdaff */
[----:B------:R-:W-:Y:S01]  /*4980*/  FADD.FTZ R137, R137, R164 ;  /* 0x000000a489897221 */ /* 0x000fe20000010000 */
[----:B------:R-:W-:Y:S01]  /*4990*/  FADD.FTZ R151, R135, R162 ;  /* 0x000000a287977221 */ /* 0x000fe20000010000 */
[----:B------:R-:W-:Y:S01]  /*49a0*/  FMUL.FTZ R162, R5, R102 ;  /* 0x0000006605a27220 */ /* 0x000fe20000410000 */
[----:B------:R-:W-:Y:S01]  /*49b0*/  LEA R161, R161, R108, 0x2 ;  /* 0x0000006ca1a17211 */ /* 0x000fe200078e10ff */
[C---:B------:R-:W-:Y:S01]  /*49c0*/  FMUL.FTZ R59, R128.reuse, R137 ;  /* 0x00000089803b7220 */ /* 0x040fe20000410000 */
[-C--:B------:R-:W-:Y:S01]  /*49d0*/  FMUL.FTZ R135, R128, R151.reuse ;  /* 0x0000009780877220 */ /* 0x080fe20000410000 */
[C---:B------:R-:W-:Y:S01]  /*49e0*/  FFMA.FTZ R164, R0.reuse, R151, RZ ;  /* 0x0000009700a47223 */ /* 0x040fe200000100ff */
[----:B------:R-:W-:Y:S01]  /*49f0*/  FFMA.FTZ R166, R0, -R137, RZ ;  /* 0x8000008900a67223 */ /* 0x000fe200000100ff */
[C---:B------:R-:W-:Y:S01]  /*4a00*/  FFMA.FTZ R59, R130.reuse, R151, -R59 ;  /* 0x00000097823b7223 */ /* 0x040fe2000001083b */
[----:B------:R-:W-:-:S03]  /*4a10*/  FFMA.FTZ R58, R130, R137, R135 ;  /* 0x00000089823a7223 */ /* 0x000fc60000010087 */
[C---:B------:R-:W-:Y:S01]  /*4a20*/  FFMA.FTZ R168, R5.reuse, R136, R59 ;  /* 0x0000008805a87223 */ /* 0x040fe2000001003b */
[----:B------:R-:W-:Y:S01]  /*4a30*/  FFMA.FTZ R170, R5, R138, R58 ;  /* 0x0000008a05aa7223 */ /* 0x000fe2000001003a */
[-C--:B------:R-:W-:Y:S01]  /*4a40*/  FMUL.FTZ R136, R165, -R61.reuse ;  /* 0x8000003da5887220 */ /* 0x080fe20000410000 */
[C---:B------:R-:W-:Y:S01]  /*4a50*/  FMUL.FTZ R138, R163.reuse, -R61 ;  /* 0x8000003da38a7220 */ /* 0x040fe20000410000 */
[C---:B------:R-:W-:Y:S01]  /*4a60*/  FMUL.FTZ R135, R132.reuse, R168 ;  /* 0x000000a884877220 */ /* 0x040fe20000410000 */
[----:B------:R-:W-:Y:S01]  /*4a70*/  FMUL.FTZ R59, R132, R170 ;  /* 0x000000aa843b7220 */ /* 0x000fe20000410000 */
[-C--:B------:R-:W-:Y:S01]  /*4a80*/  FFMA.FTZ R163, R163, R60.reuse, -R136 ;  /* 0x0000003ca3a37223 */ /* 0x080fe20000010888 */
[----:B------:R-:W-:Y:S01]  /*4a90*/  FFMA.FTZ R138, R165, R60, R138 ;  /* 0x0000003ca58a7223 */ /* 0x000fe2000001008a */
[C---:B------:R-:W-:Y:S01]  /*4aa0*/  FFMA.FTZ R58, R134.reuse, R170, R135 ;  /* 0x000000aa863a7223 */ /* 0x040fe20000010087 */
[----:B------:R-:W-:Y:S01]  /*4ab0*/  FFMA.FTZ R59, R134, R168, -R59 ;  /* 0x000000a8863b7223 */ /* 0x000fe2000001083b */
[----:B------:R-:W-:Y:S01]  /*4ac0*/  FADD.FTZ R148, R148, R163 ;  /* 0x000000a394947221 */ /* 0x000fe20000010000 */
[----:B------:R-:W-:Y:S01]  /*4ad0*/  FADD.FTZ R147, -R147, R138 ;  /* 0x0000008a93937221 */ /* 0x000fe20000010100 */
[C---:B------:R-:W-:Y:S01]  /*4ae0*/  FFMA.FTZ R153, R6.reuse, R141, R58 ;  /* 0x0000008d06997223 */ /* 0x040fe2000001003a */
[----:B------:R-:W-:Y:S01]  /*4af0*/  FFMA.FTZ R143, R6, R143, R59 ;  /* 0x0000008f068f7223 */ /* 0x000fe2000001003b */
[----:B------:R-:W-:Y:S01]  /*4b00*/  FMUL.FTZ R59, R4, R101 ;  /* 0x00000065043b7220 */ /* 0x000fe20000410000 */
[-C--:B------:R-:W-:Y:S01]  /*4b10*/  FFMA.FTZ R61, R127, -R162.reuse, R168 ;  /* 0x800000a27f3d7223 */ /* 0x080fe200000100a8 */
[----:B------:R-:W-:Y:S01]  /*4b20*/  FMUL.FTZ R136, R140, R153 ;  /* 0x000000998c887220 */ /* 0x000fe20000410000 */
[----:B------:R-:W-:Y:S01]  /*4b30*/  FFMA.FTZ R135, R129, -R162, R170 ;  /* 0x800000a281877223 */ /* 0x000fe200000100aa */
[-C--:B------:R-:W-:Y:S01]  /*4b40*/  FFMA.FTZ R58, R122, -R59.reuse, R151 ;  /* 0x8000003b7a3a7223 */ /* 0x080fe20000010097 */
[----:B------:R-:W-:Y:S01]  /*4b50*/  FFMA.FTZ R60, R126, -R59, R137 ;  /* 0x8000003b7e3c7223 */ /* 0x000fe20000010089 */
[-C--:B------:R-:W-:Y:S01]  /*4b60*/  FFMA.FTZ R136, R139, R143.reuse, -R136 ;  /* 0x0000008f8b887223 */ /* 0x080fe20000010888 */
[C---:B------:R-:W-:Y:S01]  /*4b70*/  FFMA.FTZ R59, R111.reuse, R168, R164 ;  /* 0x000000a86f3b7223 */ /* 0x040fe200000100a4 */
[C---:B------:R-:W-:Y:S01]  /*4b80*/  FMUL.FTZ R138, R140.reuse, R143 ;  /* 0x0000008f8c8a7220 */ /* 0x040fe20000410000 */
[----:B------:R-:W-:Y:S01]  /*4b90*/  FFMA.FTZ R141, R111, -R170, R166 ;  /* 0x800000aa6f8d7223 */ /* 0x000fe200000100a6 */
[----:B------:R-:W-:Y:S01]  /*4ba0*/  FFMA.FTZ R162, R7, R144, R136 ;  /* 0x0000009007a27223 */ /* 0x000fe20000010088 */
[C---:B------:R-:W-:Y:S01]  /*4bb0*/  FMUL.FTZ R144, R140.reuse, -R147 ;  /* 0x800000938c907220 */ /* 0x040fe20000410000 */
[-C--:B------:R-:W-:Y:S01]  /*4bc0*/  FMUL.FTZ R140, R140, -R148.reuse ;  /* 0x800000948c8c7220 */ /* 0x080fe20000410000 */
[C---:B------:R-:W-:Y:S01]  /*4bd0*/  FFMA.FTZ R151, R114.reuse, R143, R59 ;  /* 0x0000008f72977223 */ /* 0x040fe2000001003b */
[C---:B------:R-:W-:Y:S01]  /*4be0*/  FFMA.FTZ R138, R139.reuse, R153, R138 ;  /* 0x000000998b8a7223 */ /* 0x040fe2000001008a */
[C---:B------:R-:W-:Y:S01]  /*4bf0*/  FFMA.FTZ R144, R139.reuse, R148, -R144 ;  /* 0x000000948b907223 */ /* 0x040fe20000010890 */
[----:B------:R-:W-:Y:S01]  /*4c00*/  FFMA.FTZ R59, R139, R147, R140 ;  /* 0x000000938b3b7223 */ /* 0x000fe2000001008c */
[----:B------:R-:W-:Y:S01]  /*4c10*/  FFMA.FTZ R163, R114, -R153, R141 ;  /* 0x8000009972a37223 */ /* 0x000fe2000001008d */
[----:B------:R-:W-:Y:S01]  /*4c20*/  FMUL.FTZ R137, R6, R103 ;  /* 0x0000006706897220 */ /* 0x000fe20000410000 */
[----:B------:R-:W-:Y:S01]  /*4c30*/  FADD.FTZ R145, R145, R144 ;  /* 0x0000009091917221 */ /* 0x000fe20000010000 */
[----:B------:R-:W-:Y:S01]  /*4c40*/  FADD.FTZ R139, -R124, R59 ;  /* 0x0000003b7c8b7221 */ /* 0x000fe20000010100 */
[----:B------:R-:W-:Y:S01]  /*4c50*/  FFMA.FTZ R138, R7, R142, R138 ;  /* 0x0000008e078a7223 */ /* 0x000fe2000001008a */
[----:B------:R-:W-:Y:S01]  /*4c60*/  FFMA.FTZ R136, R118, -R137, R143 ;  /* 0x8000008976887223 */ /* 0x000fe2000001008f */
[C---:B------:R-:W-:Y:S01]  /*4c70*/  FMUL.FTZ R59, R132.reuse, -R145 ;  /* 0x80000091843b7220 */ /* 0x040fe20000410000 */
[-C--:B------:R-:W-:Y:S01]  /*4c80*/  FMUL.FTZ R132, R132, -R139.reuse ;  /* 0x8000008b84847220 */ /* 0x080fe20000410000 */
[----:B------:R-:W-:Y:S01]  /*4c90*/  @!P4 LEA R144, R117, R108, 0x4 ;  /* 0x0000006c7590c211 */ /* 0x000fe200078e20ff */
[----:B------:R-:W-:Y:S01]  /*4ca0*/  FMUL.FTZ R124, R115, R162 ;  /* 0x000000a2737c7220 */ /* 0x000fe20000410000 */
[C---:B------:R-:W-:Y:S01]  /*4cb0*/  FFMA.FTZ R141, R134.reuse, R139, R59 ;  /* 0x0000008b868d7223 */ /* 0x040fe2000001003b */
[----:B------:R-:W-:Y:S01]  /*4cc0*/  FFMA.FTZ R134, R134, R145, -R132 ;  /* 0x0000009186867223 */ /* 0x000fe20000010884 */
[CC--:B---3--:R-:W-:Y:S01]  /*4cd0*/  FMUL.FTZ R59, R154.reuse, R19.reuse ;  /* 0x000000139a3b7220 */ /* 0x0c8fe20000410000 */
[-C--:B------:R-:W-:Y:S01]  /*4ce0*/  FMUL.FTZ R132, R154, R18.reuse ;  /* 0x000000129a847220 */ /* 0x080fe20000410000 */
[----:B------:R-:W-:Y:S01]  /*4cf0*/  FADD.FTZ R141, -R146, R141 ;  /* 0x0000008d928d7221 */ /* 0x000fe20000010100 */
[----:B------:R-:W-:Y:S01]  /*4d00*/  FADD.FTZ R125, R125, R134 ;  /* 0x000000867d7d7221 */ /* 0x000fe20000010000 */
[C---:B-1----:R-:W-:Y:S01]  /*4d10*/  FFMA.FTZ R18, R152.reuse, R18, -R59 ;  /* 0x0000001298127223 */ /* 0x042fe2000001083b */
[----:B------:R-:W-:Y:S01]  /*4d20*/  FFMA.FTZ R59, R152, R19, R132 ;  /* 0x00000013983b7223 */ /* 0x000fe20000010084 */
[C---:B------:R-:W-:Y:S01]  /*4d30*/  FMUL.FTZ R143, R128.reuse, -R141 ;  /* 0x8000008d808f7220 */ /* 0x040fe20000410000 */
[----:B------:R-:W-:Y:S01]  /*4d40*/  FMUL.FTZ R128, R128, -R125 ;  /* 0x8000007d80807220 */ /* 0x000fe20000410000 */
[C---:B------:R-:W-:Y:S01]  /*4d50*/  FMUL.FTZ R19, R154.reuse, R17 ;  /* 0x000000119a137220 */ /* 0x040fe20000410000 */
[-C--:B------:R-:W-:Y:S01]  /*4d60*/  FMUL.FTZ R154, R154, R16.reuse ;  /* 0x000000109a9a7220 */ /* 0x080fe20000410000 */
[C---:B------:R-:W-:Y:S01]  /*4d70*/  FFMA.FTZ R143, R130.reuse, R125, -R143 ;  /* 0x0000007d828f7223 */ /* 0x040fe2000001088f */
[----:B------:R-:W-:Y:S01]  /*4d80*/  FFMA.FTZ R128, R130, R141, R128 ;  /* 0x0000008d82807223 */ /* 0x000fe20000010080 */
[----:B------:R-:W-:Y:S01]  /*4d90*/  FFMA.FTZ R16, R152, R16, -R19 ;  /* 0x0000001098107223 */ /* 0x000fe20000010813 */
[----:B------:R-:W-:Y:S01]  /*4da0*/  FMUL.FTZ R130, R7, R104 ;  /* 0x0000006807827220 */ /* 0x000fe20000410000 */
[----:B------:R-:W-:Y:S01]  /*4db0*/  FADD.FTZ R112, R112, R143 ;  /* 0x0000008f70707221 */ /* 0x000fe20000010000 */
[----:B------:R-:W-:Y:S01]  /*4dc0*/  FADD.FTZ R113, -R113, R128 ;  /* 0x0000008071717221 */ /* 0x000fe20000010100 */
[----:B------:R-:W-:Y:S01]  /*4dd0*/  FFMA.FTZ R17, R152, R17, R154 ;  /* 0x0000001198117223 */ /* 0x000fe2000001009a */
[----:B----4-:R-:W-:Y:S01]  /*4de0*/  FADD.FTZ R18, R149, R18 ;  /* 0x0000001295127221 */ /* 0x010fe20000010000 */
[----:B--2---:R-:W-:Y:S01]  /*4df0*/  FADD.FTZ R19, R150, R59 ;  /* 0x0000003b96137221 */ /* 0x004fe20000010000 */
[-C--:B------:R-:W-:Y:S01]  /*4e00*/  FMUL.FTZ R143, R113, R101.reuse ;  /* 0x00000065718f7220 */ /* 0x080fe20000410000 */
[----:B------:R-:W-:Y:S01]  /*4e10*/  FMUL.FTZ R59, R112, R101 ;  /* 0x00000065703b7220 */ /* 0x000fe20000410000 */
[----:B------:R-:W-:Y:S01]  /*4e20*/  FMUL.FTZ R142, R141, R102 ;  /* 0x000000668d8e7220 */ /* 0x000fe20000410000 */
[-C--:B------:R-:W-:Y:S01]  /*4e30*/  FFMA.FTZ R128, R131, -R130.reuse, R162 ;  /* 0x8000008283807223 */ /* 0x080fe200000100a2 */
[----:B------:R-:W-:Y:S01]  /*4e40*/  FMUL.FTZ R149, R60, R143 ;  /* 0x0000008f3c957220 */ /* 0x000fe20000410000 */
[----:B------:R-:W-:Y:S01]  /*4e50*/  FFMA.FTZ R130, R133, -R130, R138 ;  /* 0x8000008285827223 */ /* 0x000fe2000001008a */
[----:B------:R-:W-:Y:S01]  /*4e60*/  FMUL.FTZ R132, R115, R138 ;  /* 0x0000008a73847220 */ /* 0x000fe20000410000 */
[----:B------:R-:W-:Y:S01]  /*4e70*/  FFMA.FTZ R137, R120, -R137, R153 ;  /* 0x8000008978897223 */ /* 0x000fe20000010099 */
[-C--:B------:R-:W-:Y:S01]  /*4e80*/  FMUL.FTZ R138, R4, R59.reuse ;  /* 0x0000003b048a7220 */ /* 0x080fe20000410000 */
[----:B------:R0:W-:Y:S01]  /*4e90*/  @!P4 STS.128 [R144+0x1d90], R16 ;  /* 0x001d90109000c388 */ /* 0x0001e20000000c00 */
[-C--:B------:R-:W-:Y:S01]  /*4ea0*/  FMUL.FTZ R134, R60, R59.reuse ;  /* 0x0000003b3c867220 */ /* 0x080fe20000410000 */
[----:B------:R-:W-:Y:S01]  /*4eb0*/  FFMA.FTZ R149, R58, R59, R149 ;  /* 0x0000003b3a957223 */ /* 0x000fe20000010095 */
[----:B------:R-:W-:Y:S01]  /*4ec0*/  FMUL.FTZ R140, R125, R102 ;  /* 0x000000667d8c7220 */ /* 0x000fe20000410000 */
[----:B------:R-:W-:Y:S01]  /*4ed0*/  FMUL.FTZ R153, R139, R103 ;  /* 0x000000678b997220 */ /* 0x000fe20000410000 */
[-C--:B------:R-:W-:Y:S01]  /*4ee0*/  FMUL.FTZ R59, R5, R142.reuse ;  /* 0x0000008e053b7220 */ /* 0x080fe20000410000 */
[----:B------:R-:W-:Y:S01]  /*4ef0*/  FADD.FTZ R124, R151, R124 ;  /* 0x0000007c977c7221 */ /* 0x000fe20000010000 */
[-C--:B------:R-:W-:Y:S01]  /*4f00*/  FMUL.FTZ R151, R4, R143.reuse ;  /* 0x0000008f04977220 */ /* 0x080fe20000410000 */
[----:B------:R-:W-:Y:S01]  /*4f10*/  FFMA.FTZ R134, R58, R143, -R134 ;  /* 0x0000008f3a867223 */ /* 0x000fe20000010886 */
[----:B------:R1:W-:Y:S01]  /*4f20*/  STS [R161+0x420], R138 ;  /* 0x0004208aa1007388 */ /* 0x0003e20000000800 */
[----:B------:R-:W-:Y:S01]  /*4f30*/  FMUL.FTZ R143, R145, R103 ;  /* 0x00000067918f7220 */ /* 0x000fe20000410000 */
[----:B------:R-:W-:Y:S01]  /*4f40*/  FADD.FTZ R132, R163, -R132 ;  /* 0x80000084a3847221 */ /* 0x000fe20000010000 */
[----:B------:R-:W-:Y:S01]  /*4f50*/  FADD.FTZ R134, RZ, R134 ;  /* 0x00000086ff867221 */ /* 0x000fe20000010000 */
[----:B------:R2:W-:Y:S01]  /*4f60*/  STS [R84+0xc], R59 ;  /* 0x00000c3b54007388 */ /* 0x0005e20000000800 */
[----:B------:R-:W-:Y:S01]  /*4f70*/  FMUL.FTZ R163, R137, R143 ;  /* 0x0000008f89a37220 */ /* 0x000fe20000410000 */
[----:B------:R-:W-:Y:S01]  /*4f80*/  FADD.FTZ R149, RZ, R149 ;  /* 0x00000095ff957221 */ /* 0x000fe20000010000 */
[----:B0-----:R-:W-:Y:S01]  /*4f90*/  FMUL.FTZ R16, R135, R142 ;  /* 0x0000008e87107220 */ /* 0x001fe20000410000 */
[-C--:B------:R-:W-:Y:S01]  /*4fa0*/  FMUL.FTZ R19, R5, R140.reuse ;  /* 0x0000008c05137220 */ /* 0x080fe20000410000 */
[----:B------:R-:W-:Y:S01]  /*4fb0*/  FMUL.FTZ R17, R137, R153 ;  /* 0x0000009989117220 */ /* 0x000fe20000410000 */
[----:B------:R0:W-:Y:S01]  /*4fc0*/  STS [R84+0x4], R151 ;  /* 0x0000049754007388 */ /* 0x0001e20000000800 */
[-C--:B------:R-:W-:Y:S01]  /*4fd0*/  FFMA.FTZ R16, R61, R140.reuse, R16 ;  /* 0x0000008c3d107223 */ /* 0x080fe20000010010 */
[----:B------:R-:W-:Y:S01]  /*4fe0*/  FMUL.FTZ R140, R135, R140 ;  /* 0x0000008c878c7220 */ /* 0x000fe20000410000 */
[----:B-1----:R-:W-:Y:S01]  /*4ff0*/  FFMA.FTZ R161, R136, R143, R17 ;  /* 0x0000008f88a17223 */ /* 0x002fe20000010011 */
[----:B--2---:R-:W-:Y:S01]  /*5000*/  IADD3 R59, -R2, R121, RZ ;  /* 0x00000079023b7210 */ /* 0x004fe20007ffe1ff */
[----:B------:R1:W-:Y:S01]  /*5010*/  STS [R84+0x8], R19 ;  /* 0x0000081354007388 */ /* 0x0003e20000000800 */
[----:B------:R-:W-:Y:S01]  /*5020*/  FFMA.FTZ R17, R61, R142, -R140 ;  /* 0x0000008e3d117223 */ /* 0x000fe2000001088c */
[----:B------:R-:W-:Y:S01]  /*5030*/  FFMA.FTZ R18, R136, R153, -R163 ;  /* 0x0000009988127223 */ /* 0x000fe200000108a3 */
[----:B------:R-:W-:Y:S01]  /*5040*/  LEA R142, R59, -R68, 0x1 ;  /* 0x800000443b8e7211 */ /* 0x000fe200078e08ff */
[----:B------:R-:W-:Y:S01]  /*5050*/  FMUL.FTZ R143, R6, R143 ;  /* 0x0000008f068f7220 */ /* 0x000fe20000410000 */
[-C--:B0-----:R-:W-:Y:S01]  /*5060*/  FMUL.FTZ R151, R147, R104.reuse ;  /* 0x0000006893977220 */ /* 0x081fe20000410000 */
[----:B------:R-:W-:Y:S01]  /*5070*/  FADD.FTZ R17, R134, R17 ;  /* 0x0000001186117221 */ /* 0x000fe20000010000 */
[----:B------:R-:W-:Y:S01]  /*5080*/  ISETP.GE.AND P3, PT, R142, 0x1, PT ;  /* 0x000000018e00780c */ /* 0x000fe20003f66270 */
[----:B------:R-:W-:Y:S01]  /*5090*/  FMUL.FTZ R153, R6, R153 ;  /* 0x0000009906997220 */ /* 0x000fe20000410000 */
[----:B------:R-:W-:Y:S01]  /*50a0*/  FMUL.FTZ R163, R130, R151 ;  /* 0x0000009782a37220 */ /* 0x000fe20000410000 */
[----:B-1----:R-:W-:Y:S01]  /*50b0*/  FMUL.FTZ R19, R148, R104 ;  /* 0x0000006894137220 */ /* 0x002fe20000410000 */
[----:B------:R0:W-:Y:S01]  /*50c0*/  STS [R84+0x10], R143 ;  /* 0x0000108f54007388 */ /* 0x0001e20000000800 */
[----:B------:R-:W-:Y:S01]  /*50d0*/  FADD.FTZ R16, R149, R16 ;  /* 0x0000001095107221 */ /* 0x000fe20000010000 */
[----:B------:R-:W-:Y:S01]  /*50e0*/  FADD.FTZ R17, R17, R18 ;  /* 0x0000001211117221 */ /* 0x000fe20000010000 */
[-C--:B------:R-:W-:Y:S01]  /*50f0*/  FMUL.FTZ R165, R130, R19.reuse ;  /* 0x0000001382a57220 */ /* 0x080fe20000410000 */
[CC--:B------:R-:W-:Y:S01]  /*5100*/  FFMA.FTZ R140, R128.reuse, R19.reuse, R163 ;  /* 0x00000013808c7223 */ /* 0x0c0fe200000100a3 */
[C---:B------:R-:W-:Y:S01]  /*5110*/  FMUL.FTZ R19, R7.reuse, R19 ;  /* 0x0000001307137220 */ /* 0x040fe20000410000 */
[----:B------:R1:W-:Y:S01]  /*5120*/  STS [R84+0x14], R153 ;  /* 0x0000149954007388 */ /* 0x0003e20000000800 */
[-C--:B------:R-:W-:Y:S01]  /*5130*/  FFMA.FTZ R134, R128, R151.reuse, -R165 ;  /* 0x0000009780867223 */ /* 0x080fe200000108a5 */
[----:B------:R-:W-:Y:S01]  /*5140*/  FMUL.FTZ R151, R7, R151 ;  /* 0x0000009707977220 */ /* 0x000fe20000410000 */
[----:B------:R-:W-:Y:S01]  /*5150*/  FADD.FTZ R161, R16, R161 ;  /* 0x000000a110a17221 */ /* 0x000fe20000010000 */
[----:B------:R1:W-:Y:S01]  /*5160*/  STS [R84+0x18], R19 ;  /* 0x0000181354007388 */ /* 0x0003e20000000800 */
[----:B------:R-:W-:Y:S01]  /*5170*/  FADD.FTZ R134, R17, R134 ;  /* 0x0000008611867221 */ /* 0x000fe20000010000 */
[----:B0-----:R-:W-:-:S02]  /*5180*/  IADD3 R143, R68, 0x20, RZ ;  /* 0x00000020448f7810 */ /* 0x001fc40007ffe0ff */
[----:B------:R1:W-:Y:S01]  /*5190*/  STS [R84+0x1c], R151 ;  /* 0x00001c9754007388 */ /* 0x0003e20000000800 */
[----:B------:R-:W-:Y:S06]  /*51a0*/  BAR.SYNC.DEFER_BLOCKING 0x0 ;  /* 0x0000000000007b1d */ /* 0x000fec0000010000 */
[----:B------:R-:W-:Y:S05]  /*51b0*/  @!P3 BRA `(.L_x_17988) ;  /* 0x000000000064b947 */ /* 0x000fea0003800000 */
[----:B------:R-:W-:Y:S01]  /*51c0*/  IMAD R149, R107, UR24, RZ ;  /* 0x000000186b957c24 */ /* 0x000fe2000f8e02ff */
[--C-:B------:R-:W-:Y:S01]  /*51d0*/  SHF.R.U32.HI R138, RZ, 0x1, R41.reuse ;  /* 0x00000001ff8a7819 */ /* 0x100fe20000011629 */
[----:B-1----:R-:W-:Y:S01]  /*51e0*/  IMAD.WIDE.U32 R18, R66, UR24, RZ ;  /* 0x0000001842127c25 */ /* 0x002fe2000f8e00ff */
[----:B------:R-:W-:Y:S02]  /*51f0*/  SHF.R.U64 R151, R40, 0x1, R41 ;  /* 0x0000000128977819 */ /* 0x000fe40000001229 */
        /* <DEDUP_REMOVED lines=21> */
.L_x_17988:
[----:B------:R-:W-:Y:S05]  /*5350*/  BSYNC B0 ;  /* 0x0000000000007941 */ /* 0x000fea0003800000 */
.L_x_17987:
[----:B------:R-:W-:Y:S01]  /*5360*/  LEA.HI.SX32 R143, R143, R68, 0x1b ;  /* 0x000000448f8f7211 */ /* 0x000fe200078fdaff */
[----:B------:R-:W-:Y:S01]  /*5370*/  USHF.L.U64.HI UR7, UR5, 0x2, UR6 ;  /* 0x0000000205077899 */ /* 0x000fe20008010206 */
[----:B01----:R-:W-:Y:S01]  /*5380*/  IADD3 R19, R68, 0x60, RZ ;  /* 0x0000006044137810 */ /* 0x003fe20007ffe0ff */
[----:B------:R-:W-:Y:S01]  /*5390*/  USHF.L.U32 UR22, UR5, 0x2, URZ ;  /* 0x0000000205167899 */ /* 0x000fe2000800063f */
[----:B------:R-:W-:Y:S01]  /*53a0*/  LEA R16, R143, R108, 0x2 ;  /* 0x0000006c8f107211 */ /* 0x000fe200078e10ff */
[----:B------:R-:W-:Y:S01]  /*53b0*/  BSSY B0, `(.L_x_17989) ;  /* 0x000000e000007945 */ /* 0x000fe20003800000 */
[----:B------:R-:W-:Y:S01]  /*53c0*/  LEA.HI.SX32 R143, R19, R68, 0x1b ;  /* 0x00000044138f7211 */ /* 0x000fe200078fdaff */
[----:B------:R-:W-:Y:S01]  /*53d0*/  IMAD R116, R36, UR7, RZ ;  /* 0x0000000724747c24 */ /* 0x000fe2000f8e02ff */
[----:B------:R-:W-:Y:S01]  /*53e0*/  ISETP.GE.AND P3, PT, R142, 0x21, PT ;  /* 0x000000218e00780c */ /* 0x000fe20003f66270 */
[----:B------:R0:W1:Y:S01]  /*53f0*/  LDS R19, [R16+0x4a0] ;  /* 0x0004a00010137984 */ /* 0x0000620000000800 */
[C---:B------:R-:W-:Y:S01]  /*5400*/  IADD3 R17, R68.reuse, 0x40, RZ ;  /* 0x0000004044117810 */ /* 0x040fe20007ffe0ff */
[----:B------:R-:W-:Y:S01]  /*5410*/  IMAD R151, R37, UR22, R116 ;  /* 0x0000001625977c24 */ /* 0x000fe2000f8e0274 */
[----:B------:R-:W-:-:S02]  /*5420*/  IADD3 R149, R68, 0x80, RZ ;  /* 0x0000008044957810 */ /* 0x000fc40007ffe0ff */
[----:B------:R-:W-:-:S04]  /*5430*/  LEA.HI.SX32 R17, R17, R68, 0x1b ;  /* 0x0000004411117211 */ /* 0x000fc800078fdaff */
[----:B------:R-:W-:-:S03]  /*5440*/  LEA R18, R17, R108, 0x2 ;  /* 0x0000006c11127211 */ /* 0x000fc600078e10ff */
[----:B0-----:R-:W-:Y:S05]  /*5450*/  @!P3 BRA `(.L_x_17990) ;  /* 0x00000000000cb947 */ /* 0x001fea0003800000 */
[----:B------:R-:W-:-:S05]  /*5460*/  IMAD.WIDE.U32 R16, R36, UR22, R56 ;  /* 0x0000001624107c25 */ /* 0x000fca000f8e0038 */
[----:B------:R-:W-:-:S05]  /*5470*/  IADD3 R17, R17, R151, RZ ;  /* 0x0000009711117210 */ /* 0x000fca0007ffe0ff */
[----:B-1----:R0:W-:Y:S02]  /*5480*/  REDG.E.ADD.F32.FTZ.RN.STRONG.GPU desc[UR10][R16.64], R19 ;  /* 0x00000013100079a6 */ /* 0x0021e4000c10f38a */
.L_x_17990:
[----:B------:R-:W-:Y:S05]  /*5490*/  BSYNC B0 ;  /* 0x0000000000007941 */ /* 0x000fea0003800000 */
.L_x_17989:
[----:B01----:R0:W1:Y:S01]  /*54a0*/  LDS R19, [R18+0x520] ;  /* 0x0005200012137984 */ /* 0x0030620000000800 */
[----:B------:R-:W-:Y:S01]  /*54b0*/  ISETP.GE.AND P3, PT, R142, 0x41, PT ;  /* 0x000000418e00780c */ /* 0x000fe20003f66270 */
[----:B------:R-:W-:Y:S01]  /*54c0*/  BSSY B0, `(.L_x_17991) ;  /* 0x0000007000007945 */ /* 0x000fe20003800000 */
[----:B------:R-:W-:Y:S02]  /*54d0*/  LEA.HI.SX32 R149, R149, R68, 0x1b ;  /* 0x0000004495957211 */ /* 0x000fe400078fdaff */
[----:B------:R-:W-:-:S09]  /*54e0*/  LEA R143, R143, R108, 0x2 ;  /* 0x0000006c8f8f7211 */ /* 0x000fd200078e10ff */
[----:B0-----:R-:W-:Y:S05]  /*54f0*/  @!P3 BRA `(.L_x_17992) ;  /* 0x00000000000cb947 */ /* 0x001fea0003800000 */
[----:B------:R-:W-:-:S05]  /*5500*/  IMAD.WIDE.U32 R16, R36, UR22, R54 ;  /* 0x0000001624107c25 */ /* 0x000fca000f8e0036 */
[----:B------:R-:W-:-:S05]  /*5510*/  IADD3 R17, R151, R17, RZ ;  /* 0x0000001197117210 */ /* 0x000fca0007ffe0ff */
[----:B-1----:R0:W-:Y:S02]  /*5520*/  REDG.E.ADD.F32.FTZ.RN.STRONG.GPU desc[UR10][R16.64], R19 ;  /* 0x00000013100079a6 */ /* 0x0021e4000c10f38a */
.L_x_17992:
[----:B------:R-:W-:Y:S05]  /*5530*/  BSYNC B0 ;  /* 0x0000000000007941 */ /* 0x000fea0003800000 */
.L_x_17991:
[----:B01----:R0:W1:Y:S01]  /*5540*/  LDS R19, [R143+0x5a0] ;  /* 0x0005a0008f137984 */ /* 0x0030620000000800 */
[----:B------:R-:W-:Y:S01]  /*5550*/  ISETP.GE.AND P3, PT, R142, 0x61, PT ;  /* 0x000000618e00780c */ /* 0x000fe20003f66270 */
[----:B------:R-:W-:Y:S01]  /*5560*/  BSSY B0, `(.L_x_17993) ;  /* 0x0000006000007945 */ /* 0x000fe20003800000 */
[----:B------:R-:W-:-:S11]  /*5570*/  LEA R149, R149, R108, 0x2 ;  /* 0x0000006c95957211 */ /* 0x000fd600078e10ff */
[----:B0-----:R-:W-:Y:S05]  /*5580*/  @!P3 BRA `(.L_x_17994) ;  /* 0x00000000000cb947 */ /* 0x001fea0003800000 */
[----:B------:R-:W-:-:S05]  /*5590*/  IMAD.WIDE.U32 R16, R36, UR22, R52 ;  /* 0x0000001624107c25 */ /* 0x000fca000f8e0034 */
[----:B------:R-:W-:-:S05]  /*55a0*/  IADD3 R17, R151, R17, RZ ;  /* 0x0000001197117210 */ /* 0x000fca0007ffe0ff */
[----:B-1----:R0:W-:Y:S02]  /*55b0*/  REDG.E.ADD.F32.FTZ.RN.STRONG.GPU desc[UR10][R16.64], R19 ;  /* 0x00000013100079a6 */ /* 0x0021e4000c10f38a */
.L_x_17994:
[----:B------:R-:W-:Y:S05]  /*55c0*/  BSYNC B0 ;  /* 0x0000000000007941 */ /* 0x000fea0003800000 */
.L_x_17993:
[----:B01----:R0:W1:Y:S01]  /*55d0*/  LDS R19, [R149+0x620] ;  /* 0x0006200095137984 */ /* 0x0030620000000800 */
[----:B------:R-:W-:Y:S01]  /*55e0*/  ISETP.GE.AND P3, PT, R142, 0x81, PT ;  /* 0x000000818e00780c */ /* 0x000fe20003f66270 */
[----:B------:R-:W-:-:S12]  /*55f0*/  BSSY B0, `(.L_x_17995) ;  /* 0x0000005000007945 */ /* 0x000fd80003800000 */
[----:B0-----:R-:W-:Y:S05]  /*5600*/  @!P3 BRA `(.L_x_17996) ;  /* 0x00000000000cb947 */ /* 0x001fea0003800000 */
[----:B------:R-:W-:-:S05]  /*5610*/  IMAD.WIDE.U32 R16, R36, UR22, R50 ;  /* 0x0000001624107c25 */ /* 0x000fca000f8e0032 */
[----:B------:R-:W-:-:S05]  /*5620*/  IADD3 R17, R151, R17, RZ ;  /* 0x0000001197117210 */ /* 0x000fca0007ffe0ff */
[----:B-1----:R0:W-:Y:S02]  /*5630*/  REDG.E.ADD.F32.FTZ.RN.STRONG.GPU desc[UR10][R16.64], R19 ;  /* 0x00000013100079a6 */ /* 0x0021e4000c10f38a */
.L_x_17996:
[----:B------:R-:W-:Y:S05]  /*5640*/  BSYNC B0 ;  /* 0x0000000000007941 */ /* 0x000fea0003800000 */
.L_x_17995:
[----:B01----:R0:W1:Y:S01]  /*5650*/  LDS R19, [R80+0x6a0] ;  /* 0x0006a00050137984 */ /* 0x0030620000000800 */
[----:B------:R-:W-:Y:S01]  /*5660*/  ISETP.GE.AND P3, PT, R142, 0xa1, PT ;  /* 0x000000a18e00780c */ /* 0x000fe20003f66270 */
[----:B------:R-:W-:-:S12]  /*5670*/  BSSY B0, `(.L_x_17997) ;  /* 0x0000005000007945 */ /* 0x000fd80003800000 */
[----:B0-----:R-:W-:Y:S05]  /*5680*/  @!P3 BRA `(.L_x_17998) ;  /* 0x00000000000cb947 */ /* 0x001fea0003800000 */
[----:B------:R-:W-:-:S05]  /*5690*/  IMAD.WIDE.U32 R16, R36, UR22, R48 ;  /* 0x0000001624107c25 */ /* 0x000fca000f8e0030 */
[----:B------:R-:W-:-:S05]  /*56a0*/  IADD3 R17, R151, R17, RZ ;  /* 0x0000001197117210 */ /* 0x000fca0007ffe0ff */
[----:B-1----:R0:W-:Y:S02]  /*56b0*/  REDG.E.ADD.F32.FTZ.RN.STRONG.GPU desc[UR10][R16.64], R19 ;  /* 0x00000013100079a6 */ /* 0x0021e4000c10f38a */
.L_x_17998:
[----:B------:R-:W-:Y:S05]  /*56c0*/  BSYNC B0 ;  /* 0x0000000000007941 */ /* 0x000fea0003800000 */
.L_x_17997:
[----:B01----:R0:W1:Y:S01]  /*56d0*/  LDS R19, [R82+0x720] ;  /* 0x0007200052137984 */ /* 0x0030620000000800 */
[----:B------:R-:W-:Y:S01]  /*56e0*/  ISETP.GE.AND P3, PT, R142, 0xc1, PT ;  /* 0x000000c18e00780c */ /* 0x000fe20003f66270 */
[----:B------:R-:W-:-:S12]  /*56f0*/  BSSY B0, `(.L_x_17999) ;  /* 0x0000005000007945 */ /* 0x000fd80003800000 */
[----:B0-----:R-:W-:Y:S05]  /*5700*/  @!P3 BRA `(.L_x_18000) ;  /* 0x00000000000cb947 */ /* 0x001fea0003800000 */
[----:B------:R-:W-:-:S05]  /*5710*/  IMAD.WIDE.U32 R16, R36, UR22, R46 ;  /* 0x0000001624107c25 */ /* 0x000fca000f8e002e */
[----:B------:R-:W-:-:S05]  /*5720*/  IADD3 R17, R151, R17, RZ ;  /* 0x0000001197117210 */ /* 0x000fca0007ffe0ff */
[----:B-1----:R0:W-:Y:S02]  /*5730*/  REDG.E.ADD.F32.FTZ.RN.STRONG.GPU desc[UR10][R16.64], R19 ;  /* 0x00000013100079a6 */ /* 0x0021e4000c10f38a */
.L_x_18000:
[----:B------:R-:W-:Y:S05]  /*5740*/  BSYNC B0 ;  /* 0x0000000000007941 */ /* 0x000fea0003800000 */
.L_x_17999:
        /* <DEDUP_REMOVED lines=8> */
.L_x_18002:
[----:B------:R-:W-:Y:S05]  /*57d0*/  BSYNC B0 ;  /* 0x0000000000007941 */ /* 0x000fea0003800000 */
.L_x_18001:
[----:B------:R-:W1:Y:S01]  /*57e0*/  SHFL.DOWN PT, R116, R134, 0x1, 0x1f ;  /* 0x08201f0086747f89 */ /* 0x000e6200000e0000 */
[----:B------:R-:W-:Y:S01]  /*57f0*/  ISETP.GT.AND P3, PT, R78, 0x1e, PT ;  /* 0x0000001e4e00780c */ /* 0x000fe20003f64270 */
[----:B------:R-:W-:Y:S01]  /*5800*/  BSSY B0, `(.L_x_18003) ;  /* 0x000006c000007945 */ /* 0x000fe20003800000 */
[----:B0-----:R-:W-:Y:S01]  /*5810*/  MOV R18, R124 ;  /* 0x0000007c00127202 */ /* 0x001fe20000000f00 */
[----:B------:R-:W0:Y:S01]  /*5820*/  SHFL.DOWN PT, R149, R124, 0x1, 0x1f ;  /* 0x08201f007c957f89 */ /* 0x000e2200000e0000 */
[----:B------:R-:W-:Y:S02]  /*5830*/  MOV R19, R132 ;  /* 0x0000008400137202 */ /* 0x000fe40000000f00 */
[----:B--2---:R-:W-:Y:S01]  /*5840*/  MOV R17, R134 ;  /* 0x0000008600117202 */ /* 0x004fe20000000f00 */
[----:B------:R-:W2:Y:S04]  /*5850*/  SHFL.DOWN PT, R138, R132, 0x1, 0x1f ;  /* 0x08201f00848a7f89 */ /* 0x000ea800000e0000 */
[----:B------:R-:W3:Y:S02]  /*5860*/  SHFL.DOWN PT, R143, R16, 0x1, 0x1f ;  /* 0x08201f00108f7f89 */ /* 0x000ee400000e0000 */
        /* <DEDUP_REMOVED lines=39> */
[-C--:B------:R-:W-:Y:S01]  /*5ae0*/  FMUL.FTZ R124, R133, R147.reuse ;  /* 0x00000093857c7220 */ /* 0x080fe20000410000 */
[----:B------:R-:W-:Y:S01]  /*5af0*/  FMUL.FTZ R133, R31, R147 ;  /* 0x000000931f857220 */ /* 0x000fe20000410000 */
[----:B---3--:R-:W-:Y:S01]  /*5b00*/  @!P3 FADD.FTZ R16, R16, R143 ;  /* 0x0000008f1010b221 */ /* 0x008fe20000010000 */
[----:B------:R-:W-:Y:S01]  /*5b10*/  ISETP.NE.AND P3, PT, R78, RZ, PT ;  /* 0x000000ff4e00720c */ /* 0x000fe20003f65270 */
[-C--:B------:R-:W-:Y:S01]  /*5b20*/  FFMA.FTZ R132, R131, R148.reuse, R124 ;  /* 0x0000009483847223 */ /* 0x080fe2000001007c */
[----:B------:R-:W-:Y:S01]  /*5b30*/  FMUL.FTZ R131, R31, R139 ;  /* 0x0000008b1f837220 */ /* 0x000fe20000410000 */
[----:B------:R-:W-:-:S02]  /*5b40*/  FFMA.FTZ R133, R30, R148, R133 ;  /* 0x000000941e857223 */ /* 0x000fc40000010085 */
[----:B------:R-:W-:Y:S01]  /*5b50*/  FFMA.FTZ R11, R132, R104, R11 ;  /* 0x00000068840b7223 */ /* 0x000fe2000001000b */
[----:B------:R-:W-:-:S07]  /*5b60*/  FFMA.FTZ R131, R30, R145, R131 ;  /* 0x000000911e837223 */ /* 0x000fce0000010083 */
[----:B------:R-:W0:Y:S01]  /*5b70*/  @!P3 S2R R143, SR_CgaCtaId ;  /* 0x00000000008fb919 */ /* 0x000e220000008800 */
[----:B------:R-:W-:-:S04]  /*5b80*/  @!P3 MOV R116, 0x400 ;  /* 0x000004000074b802 */ /* 0x000fc80000000f00 */
[----:B0-----:R-:W-:Y:S01]  /*5b90*/  @!P3 LEA R108, R143, R116, 0x18 ;  /* 0x000000748f6cb211 */ /* 0x001fe200078ec0ff */
[C---:B------:R-:W-:Y:S01]  /*5ba0*/  FMUL.FTZ R116, R31.reuse, R145 ;  /* 0x000000911f747220 */ /* 0x040fe20000410000 */
[----:B------:R-:W-:-:S03]  /*5bb0*/  FMUL.FTZ R143, R31, R148 ;  /* 0x000000941f8f7220 */ /* 0x000fc60000410000 */
[----:B------:R-:W-:Y:S01]  /*5bc0*/  FFMA.FTZ R124, R30, R139, -R116 ;  /* 0x0000008b1e7c7223 */ /* 0x000fe20000010874 */
[----:B------:R-:W-:Y:S01]  /*5bd0*/  FMUL.FTZ R116, R31, R125 ;  /* 0x0000007d1f747220 */ /* 0x000fe20000410000 */
[----:B------:R-:W-:Y:S01]  /*5be0*/  FMUL.FTZ R139, R120, R139 ;  /* 0x0000008b788b7220 */ /* 0x000fe20000410000 */
[C---:B------:R-:W-:Y:S01]  /*5bf0*/  FFMA.FTZ R143, R30.reuse, R147, -R143 ;  /* 0x000000931e8f7223 */ /* 0x040fe2000001088f */
[----:B------:R-:W-:Y:S01]  /*5c00*/  FMUL.FTZ R137, R137, R124 ;  /* 0x0000007c89897220 */ /* 0x000fe20000410000 */
[----:B------:R-:W-:Y:S01]  /*5c10*/  FFMA.FTZ R116, R30, R141, -R116 ;  /* 0x0000008d1e747223 */ /* 0x000fe20000010874 */
[----:B------:R-:W-:Y:S01]  /*5c20*/  FFMA.FTZ R139, R118, R145, R139 ;  /* 0x00000091768b7223 */ /* 0x000fe2000001008b */
[C---:B------:R-:W-:Y:S01]  /*5c30*/  FMUL.FTZ R118, R31.reuse, R141 ;  /* 0x0000008d1f767220 */ /* 0x040fe20000410000 */
[----:B------:R-:W-:Y:S01]  /*5c40*/  FFMA.FTZ R137, R136, R131, R137 ;  /* 0x0000008388897223 */ /* 0x000fe20000010089 */
[----:B------:R-:W-:Y:S01]  /*5c50*/  FMUL.FTZ R131, R31, R112 ;  /* 0x000000701f837220 */ /* 0x000fe20000410000 */
[----:B------:R-:W-:Y:S01]  /*5c60*/  FMUL.FTZ R120, R135, R116 ;  /* 0x0000007487787220 */ /* 0x000fe20000410000 */
[----:B------:R-:W-:Y:S01]  /*5c70*/  FMUL.FTZ R116, R129, R141 ;  /* 0x0000008d81747220 */ /* 0x000fe20000410000 */
[-C--:B------:R-:W-:Y:S01]  /*5c80*/  FMUL.FTZ R129, R31, R113.reuse ;  /* 0x000000711f817220 */ /* 0x080fe20000410000 */
[----:B------:R-:W-:Y:S01]  /*5c90*/  FFMA.FTZ R131, R30, R113, -R131 ;  /* 0x000000711e837223 */ /* 0x000fe20000010883 */
[----:B------:R-:W-:Y:S01]  /*5ca0*/  FMUL.FTZ R143, R130, R143 ;  /* 0x0000008f828f7220 */ /* 0x000fe20000410000 */
        /* <DEDUP_REMOVED lines=33> */
.L_x_18004:
[----:B------:R-:W-:Y:S05]  /*5ec0*/  BSYNC B0 ;  /* 0x0000000000007941 */ /* 0x000fea0003800000 */
.L_x_18003:
[----:B------:R-:W-:Y:S01]  /*5ed0*/  IADD3 R117, R117, 0x1, RZ ;  /* 0x0000000175757810 */ /* 0x000fe20007ffe0ff */
[----:B------:R-:W-:-:S03]  /*5ee0*/  UIADD3 UR5, UP0, UR5, 0x1, URZ ;  /* 0x0000000105057890 */ /* 0x000fc6000ff1e03f */
[----:B------:R-:W-:Y:S01]  /*5ef0*/  ISETP.GE.AND P3, PT, R117, UR26, PT ;  /* 0x0000001a75007c0c */ /* 0x000fe2000bf66270 */
[----:B------:R-:W-:-:S12]  /*5f00*/  UIADD3.X UR6, URZ, UR6, URZ, UP0, !UPT ;  /* 0x000000063f067290 */ /* 0x000fd800087fe43f */
[----:B------:R-:W-:Y:S05]  /*5f10*/  @!P3 BRA `(.L_x_18005) ;  /* 0xffffffcc0098b947 */ /* 0x000fea000383ffff */
.L_x_17974:
[----:B------:R-:W-:Y:S01]  /*5f20*/  BAR.SYNC.DEFER_BLOCKING 0x0 ;  /* 0x0000000000007b1d */ /* 0x000fe20000010000 */
[-C--:B------:R-:W-:Y:S02]  /*5f30*/  ISETP.GE.AND P3, PT, R81, R59.reuse, PT ;  /* 0x0000003b5100720c */ /* 0x080fe40003f66270 */
[-C--:B------:R-:W-:Y:S02]  /*5f40*/  ISETP.GE.AND P2, PT, R86, R59.reuse, PT ;  /* 0x0000003b5600720c */ /* 0x080fe40003f46270 */
[-C--:B------:R-:W-:Y:S02]  /*5f50*/  ISETP.GE.AND P1, PT, R87, R59.reuse, PT ;  /* 0x0000003b5700720c */ /* 0x080fe40003f26270 */
[----:B------:R-:W-:-:S07]  /*5f60*/  ISETP.GE.AND P0, PT, R88, R59, PT ;  /* 0x0000003b5800720c */ /* 0x000fce0003f06270 */
[----:B------:R-:W-:-:S04]  /*5f70*/  @!P3 IADD3 R2, P4, R72, R97, RZ ;  /* 0x000000614802b210 */ /* 0x000fc80007f9e0ff */
[----:B------:R-:W-:Y:S02]  /*5f80*/  @!P3 IADD3.X R3, R73, R98, RZ, P4, !PT ;  /* 0x000000624903b210 */ /* 0x000fe400027fe4ff */
[CC--:B------:R-:W-:Y:S02]  /*5f90*/  @!P1 IADD3 R6, P4, R72.reuse, R97.reuse, RZ ;  /* 0x0000006148069210 */ /* 0x0c0fe40007f9e0ff */
[CC--:B01----:R-:W-:Y:S01]  /*5fa0*/  @!P0 IADD3 R16, P5, R72.reuse, R97.reuse, RZ ;  /* 0x0000006148108210 */ /* 0x0c3fe20007fbe0ff */
[----:B------:R-:W2:Y:S01]  /*5fb0*/  @!P3 LDG.E R110, desc[UR10][R2.64] ;  /* 0x0000000a026eb981 */ /* 0x000ea2000c1e1900 */
[----:B------:R-:W-:Y:S02]  /*5fc0*/  @!P2 IADD3 R4, P3, R72, R97, RZ ;  /* 0x000000614804a210 */ /* 0x000fe40007f7e0ff */
[----:B------:R-:W-:Y:S02]  /*5fd0*/  MOV R18, RZ ;  /* 0x000000ff00127202 */ /* 0x000fe40000000f00 */
[----:B------:R-:W-:-:S02]  /*5fe0*/  MOV R0, RZ ;  /* 0x000000ff00007202 */ /* 0x000fc40000000f00 */
[----:B------:R-:W-:Y:S02]  /*5ff0*/  MOV R30, RZ ;  /* 0x000000ff001e7202 */ /* 0x000fe40000000f00 */
[CC--:B------:R-:W-:Y:S02]  /*6000*/  @!P2 IADD3.X R5, R73.reuse, R98.reuse, RZ, P3, !PT ;  /* 0x000000624905a210 */ /* 0x0c0fe40001ffe4ff */
[CC--:B------:R-:W-:Y:S02]  /*6010*/  @!P1 IADD3.X R7, R73.reuse, R98.reuse, RZ, P4, !PT ;  /* 0x0000006249079210 */ /* 0x0c0fe400027fe4ff */
[----:B------:R-:W-:Y:S01]  /*6020*/  @!P0 IADD3.X R17, R73, R98, RZ, P5, !PT ;  /* 0x0000006249118210 */ /* 0x000fe20002ffe4ff */
[----:B------:R-:W3:Y:S04]  /*6030*/  @!P2 LDG.E R18, desc[UR10][R4.64+0x80] ;  /* 0x0000800a0412a981 */ /* 0x000ee8000c1e1900 */
[----:B------:R-:W4:Y:S04]  /*6040*/  @!P1 LDG.E R0, desc[UR10][R6.64+0x100] ;  /* 0x0001000a06009981 */ /* 0x000f28000c1e1900 */
[----:B------:R-:W5:Y:S01]  /*6050*/  @!P0 LDG.E R30, desc[UR10][R16.64+0x180] ;  /* 0x0001800a101e8981 */ /* 0x000f62000c1e1900 */
[----:B------:R-:W0:Y:S01]  /*6060*/  S2UR UR6, SR_CgaCtaId ;  /* 0x00000000000679c3 */ /* 0x000e220000008800 */
[----:B------:R-:W-:Y:S01]  /*6070*/  ISETP.NE.AND P6, PT, R68, RZ, PT ;  /* 0x000000ff4400720c */ /* 0x000fe20003fc5270 */
[----:B------:R-:W-:Y:S01]  /*6080*/  UMOV UR5, 0x400 ;  /* 0x0000040000057882 */ /* 0x000fe20000000000 */
[----:B------:R-:W-:Y:S01]  /*6090*/  BSSY B0, `(.L_x_18006) ;  /* 0x000003b000007945 */ /* 0x000fe20003800000 */
[----:B0-----:R-:W-:Y:S01]  /*60a0*/  ULEA UR5, UR6, UR5, 0x18 ;  /* 0x0000000506057291 */ /* 0x001fe2000f8ec03f */
        /* <DEDUP_REMOVED lines=10> */
[----:B------:R-:W-:Y:S01]  /*6150*/  LDS R19, [R99+0x80] ;  /* 0x0000800063137984 */ /* 0x000fe20000000800 */
[--C-:B0-----:R-:W-:Y:S01]  /*6160*/  FADD.FTZ R2, R33, R65.reuse ;  /* 0x0000004121027221 */ /* 0x101fe20000010000 */
[--C-:B------:R-:W-:Y:S01]  /*6170*/  FADD.FTZ R32, R32, R65.reuse ;  /* 0x0000004120207221 */ /* 0x100fe20000010000 */
[--C-:B------:R-:W-:Y:S01]  /*6180*/  FADD.FTZ R5, R34, R65.reuse ;  /* 0x0000004122057221 */ /* 0x100fe20000010000 */
[----:B------:R-:W-:Y:S01]  /*6190*/  LDS R31, [R99+0x100] ;  /* 0x00010000631f7984 */ /* 0x000fe20000000800 */
[----:B-1----:R-:W-:Y:S01]  /*61a0*/  FADD.FTZ R9, R35, R65 ;  /* 0x0000004123097221 */ /* 0x002fe20000010000 */
[----:B------:R-:W-:Y:S01]  /*61b0*/  FSETP.GTU.FTZ.AND P2, PT, R2, 20, PT ;  /* 0x41a000000200780b */ /* 0x000fe20003f5c000 */
[----:B------:R-:W0:Y:S01]  /*61c0*/  LDC.64 R34, c[0x0][0x388] ;  /* 0x0000e200ff227b82 */ /* 0x000e220000000a00 */
[----:B------:R-:W-:Y:S01]  /*61d0*/  LDS R33, [R99+0x180] ;  /* 0x0001800063217984 */ /* 0x000fe20000000800 */
[----:B------:R-:W-:-:S02]  /*61e0*/  FSETP.GTU.FTZ.AND P3, PT, R32, 20, PT ;  /* 0x41a000002000780b */ /* 0x000fc40003f7c000 */
[----:B------:R-:W-:Y:S01]  /*61f0*/  FSETP.GTU.FTZ.AND P1, PT, R9, 20, PT ;  /* 0x41a000000900780b */ /* 0x000fe20003f3c000 */
[----:B------:R-:W-:Y:S03]  /*6200*/  @!P6 STS [UR5+0x200], R59 ;  /* 0x0002003bff00e988 */ /* 0x000fe60008000805 */
[----:B------:R-:W-:Y:S01]  /*6210*/  BAR.SYNC.DEFER_BLOCKING 0x0 ;  /* 0x0000000000007b1d */ /* 0x000fe20000010000 */
[----:B------:R-:W-:-:S03]  /*6220*/  FSETP.GTU.FTZ.AND P0, PT, R5, 20, PT ;  /* 0x41a000000500780b */ /* 0x000fc60003f1c000 */
[----:B------:R-:W-:-:S03]  /*6230*/  @!P2 FMUL.FTZ R2, R2, -1.4426950216293334961 ;  /* 0xbfb8aa3b0202a820 */ /* 0x000fc60000410000 */
[----:B------:R-:W-:Y:S02]  /*6240*/  @!P3 FMUL.FTZ R0, R32, -1.4426950216293334961 ;  /* 0xbfb8aa3b2000b820 */ /* 0x000fe40000410000 */
[----:B------:R-:W-:Y:S01]  /*6250*/  @!P1 FMUL.FTZ R9, R9, -1.4426950216293334961 ;  /* 0xbfb8aa3b09099820 */ /* 0x000fe20000410000 */
[----:B------:R-:W-:Y:S04]  /*6260*/  @!P2 MUFU.EX2 R2, R2 ;  /* 0x000000020002a308 */ /* 0x000fe80000000800 */
[----:B------:R-:W-:Y:S01]  /*6270*/  @!P0 FMUL.FTZ R5, R5, -1.4426950216293334961 ;  /* 0xbfb8aa3b05058820 */ /* 0x000fe20000410000 */
[----:B0-----:R-:W-:-:S03]  /*6280*/  IMAD R6, R34, UR15, RZ ;  /* 0x0000000f22067c24 */ /* 0x001fc6000f8e02ff */
[----:B------:R-:W0:Y:S01]  /*6290*/  @!P3 MUFU.EX2 R0, R0 ;  /* 0x000000000000b308 */ /* 0x000e220000000800 */
[----:B------:R-:W-:Y:S01]  /*62a0*/  IMAD R35, R35, UR14, R6 ;  /* 0x0000000e23237c24 */ /* 0x000fe2000f8e0206 */
[----:B------:R-:W1:Y:S06]  /*62b0*/  LDS R10, [UR5+0x200] ;  /* 0x00020005ff0a7984 */ /* 0x000e6c0008000800 */
[----:B------:R2:W3:Y:S08]  /*62c0*/  @!P0 MUFU.EX2 R8, R5 ;  /* 0x0000000500088308 */ /* 0x0004f00000000800 */
[----:B------:R-:W4:Y:S01]  /*62d0*/  @!P1 MUFU.EX2 R9, R9 ;  /* 0x0000000900099308 */ /* 0x000f220000000800 */
[----:B0-----:R-:W-:Y:S01]  /*62e0*/  @!P3 FADD.FTZ R4, R0, 1 ;  /* 0x3f8000000004b421 */ /* 0x001fe20000010000 */
[----:B------:R-:W-:Y:S01]  /*62f0*/  @!P2 FADD.FTZ R0, R2, 1 ;  /* 0x3f8000000200a421 */ /* 0x000fe20000010000 */
[----:B------:R-:W-:-:S05]  /*6300*/  IMAD.WIDE.U32 R2, R34, UR14, RZ ;  /* 0x0000000e22027c25 */ /* 0x000fca000f8e00ff */
[----:B------:R2:W0:Y:S01]  /*6310*/  @!P3 MUFU.RCP R11, R4 ;  /* 0x00000004000bb308 */ /* 0x0004220000001000 */
[----:B------:R-:W-:Y:S02]  /*6320*/  IADD3 R7, R3, R35, RZ ;  /* 0x0000002303077210 */ /* 0x000fe40007ffe0ff */
[----:B------:R-:W-:-:S05]  /*6330*/  MOV R6, R2 ;  /* 0x0000000200067202 */ /* 0x000fca0000000f00 */
[----:B------:R-:W0:Y:S01]  /*6340*/  @!P2 MUFU.RCP R0, R0 ;  /* 0x000000000000a308 */ /* 0x000e220000001000 */
[----:B-1----:R-:W-:-:S13]  /*6350*/  ISETP.GE.AND P4, PT, R81, R10, PT ;  /* 0x0000000a5100720c */ /* 0x002fda0003f86270 */
        /* <DEDUP_REMOVED lines=14> */
.L_x_18007:
[----:B------:R-:W-:Y:S05]  /*6440*/  BSYNC B0 ;  /* 0x0000000000007941 */ /* 0x000fea0003800000 */
.L_x_18006:
[----:B------:R-:W-:Y:S01]  /*6450*/  ULDC.64 UR6, c[0x0][0x390] ;  /* 0x0000e40000067ab9 */ /* 0x000fe20000000a00 */
[----:B------:R-:W-:Y:S01]  /*6460*/  @!P3 FMUL.FTZ R12, R12, R11 ;  /* 0x0000000b0c0cb220 */ /* 0x000fe20000410000 */
[----:B------:R-:W-:-:S04]  /*6470*/  IMAD.WIDE.U32 R2, R62, UR6, R6 ;  /* 0x000000063e027c25 */ /* 0x000fc8000f8e0006 */
[----:B------:R-:W-:Y:S01]  /*6480*/  @!P2 FMUL.FTZ R13, R13, R0 ;  /* 0x000000000d0da220 */ /* 0x000fe20000410000 */
[----:B------:R-:W-:Y:S01]  /*6490*/  ISETP.GE.AND P3, PT, R87, R10, PT ;  /* 0x0000000a5700720c */ /* 0x000fe20003f66270 */
[----:B------:R-:W-:Y:S01]  /*64a0*/  @!P0 FADD.FTZ R8, R8, 1 ;  /* 0x3f80000008088421 */ /* 0x000fe20000010000 */
[----:B------:R-:W-:Y:S01]  /*64b0*/  IMAD R7, R63, UR6, RZ ;  /* 0x000000063f077c24 */ /* 0x000fe2000f8e02ff */
[----:B------:R-:W-:Y:S01]  /*64c0*/  IADD3 R6, P4, R105, R2, RZ ;  /* 0x0000000269067210 */ /* 0x000fe20007f9e0ff */
[----:B------:R-:W-:Y:S01]  /*64d0*/  @!P1 FADD.FTZ R9, R9, 1 ;  /* 0x3f80000009099421 */ /* 0x000fe20000010000 */
[----:B------:R-:W-:Y:S01]  /*64e0*/  ISETP.GE.AND P2, PT, R88, R10, PT ;  /* 0x0000000a5800720c */ /* 0x000fe20003f46270 */
[----:B------:R-:W-:Y:S01]  /*64f0*/  IMAD R7, R62, UR7, R7 ;  /* 0x000000073e077c24 */ /* 0x000fe2000f8e0207 */
[----:B------:R-:W-:Y:S01]  /*6500*/  ULDC.64 UR6, c[0x0][0x3e0] ;  /* 0x0000f80000067ab9 */ /* 0x000fe20000000a00 */
[----:B0-----:R-:W0:Y:S01]  /*6510*/  @!P0 MUFU.RCP R5, R8 ;  /* 0x0000000800058308 */ /* 0x001e220000001000 */
        /* <DEDUP_REMOVED lines=8> */
[----:B0-----:R-:W-:Y:S01]  /*65a0*/  @!P0 FMUL.FTZ R14, R14, R5 ;  /* 0x000000050e0e8220 */ /* 0x001fe20000410000 */
[----:B------:R-:W0:Y:S03]  /*65b0*/  LDC.64 R6, c[0x0][0x3a8] ;  /* 0x0000ea00ff067b82 */ /* 0x000e260000000a00 */
[----:B------:R-:W-:Y:S04]  /*65c0*/  @!P4 STG.E desc[UR10][R2.64+-0x180], R19 ;  /* 0xfffe80130200c986 */ /* 0x000fe8000c10190a */
[----:B------:R-:W-:Y:S01]  /*65d0*/  @!P3 STG.E desc[UR10][R2.64+-0x100], R31 ;  /* 0xffff001f0200b986 */ /* 0x000fe2000c10190a */
[----:B-1----:R-:W-:-:S03]  /*65e0*/  @!P1 FMUL.FTZ R15, R15, R4 ;  /* 0x000000040f0f9220 */ /* 0x002fc60000410000 */
[----:B------:R0:W-:Y:S01]  /*65f0*/  @!P2 STG.E desc[UR10][R2.64+-0x80], R33 ;  /* 0xffff80210200a986 */ /* 0x0001e2000c10190a */
[----:B------:R-:W-:Y:S01]  /*6600*/  BAR.SYNC.DEFER_BLOCKING 0x0 ;  /* 0x0000000000007b1d */ /* 0x000fe20000010000 */
[----:B0-----:R-:W-:-:S04]  /*6610*/  IMAD R2, R6, UR15, RZ ;  /* 0x0000000f06027c24 */ /* 0x001fc8000f8e02ff */
        /* <DEDUP_REMOVED lines=31> */
.L_x_18009:
[----:B------:R-:W-:Y:S05]  /*6810*/  BSYNC B0 ;  /* 0x0000000000007941 */ /* 0x000fea0003800000 */
.L_x_18008:
        /* <DEDUP_REMOVED lines=8> */
[----:B------:R-:W-:Y:S01]  /*68a0*/  UIADD3 UR4, UR4, 0x1, URZ ;  /* 0x0000000104047890 */ /* 0x000fe2000fffe03f */
[----:B------:R-:W-:Y:S01]  /*68b0*/  ISETP.GE.AND P2, PT, R88, R0, PT ;  /* 0x000000005800720c */ /* 0x000fe20003f46270 */
[----:B------:R-:W-:Y:S01]  /*68c0*/  IMAD R5, R62, UR7, R5 ;  /* 0x000000073e057c24 */ /* 0x000fe2000f8e0205 */
[----:B------:R-:W-:-:S04]  /*68d0*/  IADD3 R105, P3, R105, R2, RZ ;  /* 0x0000000269697210 */ /* 0x000fc80007f7e0ff */
[----:B------:R-:W-:Y:S02]  /*68e0*/  IADD3.X R3, R106, R5, R3, P3, !PT ;  /* 0x000000056a037210 */ /* 0x000fe40001ffe403 */
[----:B0-----:R-:W-:-:S04]  /*68f0*/  IADD3 R4, P5, R97, R6, RZ ;  /* 0x0000000661047210 */ /* 0x001fc80007fbe0ff */
[----:B------:R-:W-:Y:S02]  /*6900*/  IADD3.X R98, R7, -0x1, R98, P5, P4 ;  /* 0xffffffff07627810 */ /* 0x000fe40002fe8462 */
[C---:B------:R-:W-:Y:S02]  /*6910*/  LEA R2, P3, R105.reuse, R4, 0x2 ;  /* 0x0000000469027211 */ /* 0x040fe400078610ff */
[----:B------:R-:W-:Y:S02]  /*6920*/  IADD3 R74, P4, R74, -0x200, RZ ;  /* 0xfffffe004a4a7810 */ /* 0x000fe40007f9e0ff */
[----:B------:R-:W-:Y:S02]  /*6930*/  LEA.HI.X R3, R105, R98, R3, 0x2, P3 ;  /* 0x0000006269037211 */ /* 0x000fe400018f1403 */
[----:B------:R-:W-:Y:S02]  /*6940*/  IADD3 R70, P3, R70, -0x200, RZ ;  /* 0xfffffe0046467810 */ /* 0x000fe40007f7e0ff */
[----:B------:R-:W-:Y:S01]  /*6950*/  IADD3.X R75, R75, -0x1, RZ, P4, !PT ;  /* 0xffffffff4b4b7810 */ /* 0x000fe200027fe4ff */
        /* <DEDUP_REMOVED lines=10> */
.L_x_17960:
        /* <DEDUP_REMOVED lines=26> */
.L_x_18012:
[----:B------:R-:W-:Y:S05]  /*6ba0*/  BSYNC B0 ;  /* 0x0000000000007941 */ /* 0x000fea0003800000 */
.L_x_18011:
        /* <DEDUP_REMOVED lines=29> */
.L_x_18014:
[----:B------:R-:W2:Y:S02]  /*6d80*/  S2R R13, SR_TID.X ;  /* 0x00000000000d7919 */ /* 0x000ea40000002100 */
.L_x_18015:
[----:B------:R-:W-:Y:S05]  /*6d90*/  BSYNC B0 ;  /* 0x0000000000007941 */ /* 0x000fea0003800000 */
.L_x_18013:
        /* <DEDUP_REMOVED lines=22> */
.L_x_18017:
        /* <DEDUP_REMOVED lines=28> */
.L_x_18016:
[----:B------:R-:W-:Y:S05]  /*70c0*/  EXIT ;  /* 0x000000000000794d */ /* 0x000fea0003800000 */
.L_x_18018:
        /* <DEDUP_REMOVED lines=11> */
.L_x_19040:


//--------------------- .text._Z25selective_scan_bwd_kernelI32Selective_Scan_bwd_kernel_traitsILi32ELi4ELb0ELb1ELb1ELb0ELb0EfN3c107complexIfEEEEv12SSMParamsBwd --------------------------
	.section	.text._Z25selective_scan_bwd_kernelI32Selective_Scan_bwd_kernel_traitsILi32ELi4ELb0ELb1ELb1ELb0ELb0EfN3c107complexIfEEEEv12SSMParamsBwd,"ax",@progbits
	.align	128
        .global         _Z25selective_scan_bwd_kernelI32Selective_Scan_bwd_kernel_traitsILi32ELi4ELb0ELb1ELb1ELb0ELb0EfN3c107complexIfEEEEv12SSMParamsBwd
        .type           _Z25selective_scan_bwd_kernelI32Selective_Scan_bwd_kernel_traitsILi32ELi4ELb0ELb1ELb1ELb0ELb0EfN3c107complexIfEEEEv12SSMParamsBwd,@function
        .size           _Z25selective_scan_bwd_kernelI32Selective_Scan_bwd_kernel_traitsILi32ELi4ELb0ELb1ELb1ELb0ELb0EfN3c107complexIfEEEEv12SSMParamsBwd,(.L_x_19041 - _Z25selective_scan_bwd_kernelI32Selective_Scan_bwd_kernel_traitsILi32ELi4ELb0ELb1ELb1ELb0ELb0EfN3c107complexIfEEEEv12SSMParamsBwd)
        .other          _Z25selective_scan_bwd_kernelI32Selective_Scan_bwd_kernel_traitsILi32ELi4ELb0ELb1ELb1ELb0ELb0EfN3c107complexIfEEEEv12SSMParamsBwd,@"STO_CUDA_ENTRY STV_DEFAULT"
_Z25selective_scan_bwd_kernelI32Selective_Scan_bwd_kernel_traitsILi32ELi4ELb0ELb1ELb1ELb0ELb0EfN3c107complexIfEEEEv12SSMParamsBwd:
.text._Z25selective_scan_bwd_kernelI32Selective_Scan_bwd_kernel_traitsILi32ELi4ELb0ELb1ELb1ELb0ELb0EfN3c107complexIfEEEEv12SSMParamsBwd:
        /* <DEDUP_REMOVED lines=14> */
[----:B------:R-:W2:Y:S01]  /*00e0*/  LDC.64 R12, c[0x0][0x278] ;  /* 0x00009e00ff0c7b82 */ /* 0x000ea20000000a00 */
[----:B-1----:R-:W-:Y:S02]  /*00f0*/  SHF.R.S32.HI R86, RZ, 0x1f, R5 ;  /* 0x0000001fff567819 */ /* 0x002fe40000011405 */
[----:B------:R-:W-:Y:S02]  /*0100*/  ISETP.NE.AND.EX P0, PT, R3, RZ, PT, P0 ;  /* 0x000000ff0300720c */ /* 0x000fe40003f05300 */
[----:B---3--:R-:W-:-:S03]  /*0110*/  ISETP.NE.U32.AND P1, PT, R6, RZ, PT ;  /* 0x000000ff0600720c */ /* 0x008fc60003f25070 */
[----:B------:R-:W1:Y:S01]  /*0120*/  LDC R21, c[0x0][0x224] ;  /* 0x00008900ff157b82 */ /* 0x000e620000000800 */
        /* <DEDUP_REMOVED lines=17> */
[----:B------:R-:W-:Y:S01]  /*0240*/  IABS R2, R5 ;  /* 0x0000000500027213 */ /* 0x000fe20000000000 */
[----:B------:R-:W0:Y:S02]  /*0250*/  LDC.64 R24, c[0x0][0x2f8] ;  /* 0x0000be00ff187b82 */ /* 0x000e240000000a00 */
[----:B------:R-:W-:-:S06]  /*0260*/  IMAD.HI.U32 R9, R9, R3, R8 ;  /* 0x0000000309097227 */ /* 0x000fcc00078e0008 */
[----:B------:R-:W-:Y:S01]  /*0270*/  IMAD.HI.U32 R89, R9, R2, RZ ;  /* 0x0000000209597227 */ /* 0x000fe200078e00ff */
[----:B------:R-:W0:Y:S04]  /*0280*/  LDC.64 R104, c[0x0][0x3b8] ;  /* 0x0000ee00ff687b82 */ /* 0x000e280000000a00 */
[----:B------:R-:W-:-:S04]  /*0290*/  IADD3 R0, -R89, RZ, RZ ;  /* 0x000000ff59007210 */ /* 0x000fc80007ffe1ff */
[----:B------:R-:W0:Y:S01]  /*02a0*/  LDC.64 R26, c[0x0][0x2d8] ;  /* 0x0000b600ff1a7b82 */ /* 0x000e220000000a00 */
[----:B------:R-:W-:-:S05]  /*02b0*/  IMAD R0, R11, R0, R2 ;  /* 0x000000000b007224 */ /* 0x000fca00078e0202 */
[----:B------:R-:W-:Y:S02]  /*02c0*/  ISETP.GT.U32.AND P1, PT, R11, R0, PT ;  /* 0x000000000b00720c */ /* 0x000fe40003f24070 */
[----:B------:R-:W0:Y:S11]  /*02d0*/  LDC.64 R28, c[0x0][0x2e0] ;  /* 0x0000b800ff1c7b82 */ /* 0x000e360000000a00 */
[----:B------:R-:W-:-:S04]  /*02e0*/  @!P1 IADD3 R0, R0, -R11, RZ ;  /* 0x8000000b00009210 */ /* 0x000fc80007ffe0ff */
[----:B------:R-:W-:Y:S02]  /*02f0*/  ISETP.GE.U32.AND P0, PT, R0, R11, PT ;  /* 0x0000000b0000720c */ /* 0x000fe40003f06070 */
[----:B------:R-:W-:Y:S01]  /*0300*/  LOP3.LUT R0, R5, R4, RZ, 0x3c, !PT ;  /* 0x0000000405007212 */ /* 0x000fe200078e3cff */
[----:B------:R-:W-:Y:S01]  /*0310*/  USHF.R.S32.HI UR16, URZ, 0x1f, UR15 ;  /* 0x0000001f3f107899 */ /* 0x000fe2000801140f */
[----:B------:R-:W-:Y:S01]  /*0320*/  @!P1 IADD3 R89, R89, 0x1, RZ ;  /* 0x0000000159599810 */ /* 0x000fe20007ffe0ff */
[----:B------:R-:W4:Y:S01]  /*0330*/  LDC.64 R10, c[0x0][0x258] ;  /* 0x00009600ff0a7b82 */ /* 0x000f220000000a00 */
[----:B------:R-:W-:Y:S02]  /*0340*/  ISETP.GE.AND P2, PT, R0, RZ, PT ;  /* 0x000000ff0000720c */ /* 0x000fe40003f46270 */
[----:B------:R-:W-:Y:S01]  /*0350*/  ISETP.NE.AND P1, PT, R4, RZ, PT ;  /* 0x000000ff0400720c */ /* 0x000fe20003f25270 */
[----:B------:R-:W-:Y:S02]  /*0360*/  UIMAD UR6, UR16, UR8, URZ ;  /* 0x00000008100672a4 */ /* 0x000fe4000f8e023f */
[----:B------:R-:W-:-:S02]  /*0370*/  UIMAD.WIDE.U32 UR4, UR15, UR8, URZ ;  /* 0x000000080f0472a5 */ /* 0x000fc4000f8e003f */
[----:B------:R-:W-:Y:S01]  /*0380*/  @P0 IADD3 R89, R89, 0x1, RZ ;  /* 0x0000000159590810 */ /* 0x000fe20007ffe0ff */
[----:B------:R-:W-:Y:S02]  /*0390*/  UIMAD UR8, UR15, UR9, UR6 ;  /* 0x000000090f0872a4 */ /* 0x000fe4000f8e0206 */
[----:B------:R-:W-:-:S03]  /*03a0*/  UIMAD UR9, UR16, UR10, URZ ;  /* 0x0000000a100972a4 */ /* 0x000fc6000f8e023f */
[----:B------:R-:W-:Y:S02]  /*03b0*/  @!P2 IADD3 R89, -R89, RZ, RZ ;  /* 0x000000ff5959a210 */ /* 0x000fe40007ffe1ff */
[----:B------:R-:W-:Y:S01]  /*03c0*/  @!P1 LOP3.LUT R89, RZ, R4, RZ, 0x33, !PT ;  /* 0x00000004ff599212 */ /* 0x000fe200078e33ff */
[----:B------:R-:W-:Y:S02]  /*03d0*/  UIMAD.WIDE.U32 UR6, UR15, UR10, URZ ;  /* 0x0000000a0f0672a5 */ /* 0x000fe4000f8e003f */
[----:B------:R-:W-:Y:S01]  /*03e0*/  UIMAD UR9, UR15, UR11, UR9 ;  /* 0x0000000b0f0972a4 */ /* 0x000fe2000f8e0209 */
[----:B------:R-:W-:Y:S01]  /*03f0*/  SHF.R.S32.HI R3, RZ, 0x1f, R89 ;  /* 0x0000001fff037819 */ /* 0x000fe20000011459 */
[----:B------:R-:W-:Y:S02]  /*0400*/  UIADD3 UR5, UR5, UR8, URZ ;  /* 0x0000000805057290 */ /* 0x000fe4000fffe03f */
[----:B------:R-:W-:Y:S02]  /*0410*/  UIADD3 UR7, UR7, UR9, URZ ;  /* 0x0000000907077290 */ /* 0x000fe4000fffe03f */
[----:B--2---:R-:W-:Y:S01]  /*0420*/  IMAD R2, R3, R12, RZ ;  /* 0x0000000c03027224 */ /* 0x004fe200078e02ff */
[----:B-1----:R-:W-:Y:S01]  /*0430*/  LEA R9, R21, 0xffffff00, 0x8 ;  /* 0xffffff0015097811 */ /* 0x002fe200078e40ff */
[----:B------:R-:W-:Y:S01]  /*0440*/  ULDC.64 UR8, c[0x0][0x280] ;  /* 0x0000a00000087ab9 */ /* 0x000fe20000000a00 */
[----:B------:R-:W-:Y:S01]  /*0450*/  ULDC.64 UR10, c[0x0][0x328] ;  /* 0x0000ca00000a7ab9 */ /* 0x000fe20000000a00 */
[----:B------:R-:W-:-:S02]  /*0460*/  IMAD R13, R89, R13, R2 ;  /* 0x0000000d590d7224 */ /* 0x000fc400078e0202 */
[----:B------:R-:W-:Y:S01]  /*0470*/  IMAD.WIDE.U32 R6, R89, R12, UR6 ;  /* 0x0000000659067e25 */ /* 0x000fe2000f8e000c */
[----:B------:R-:W-:-:S03]  /*0480*/  UIMAD UR6, UR16, UR8, URZ ;  /* 0x00000008100672a4 */ /* 0x000fc6000f8e023f */
[----:B----4-:R-:W-:Y:S01]  /*0490*/  IMAD R0, R3, R10, RZ ;  /* 0x0000000a03007224 */ /* 0x010fe200078e02ff */
[----:B------:R-:W-:Y:S02]  /*04a0*/  IADD3 R4, R7, R13, RZ ;  /* 0x0000000d07047210 */ /* 0x000fe40007ffe0ff */
[----:B------:R-:W-:Y:S01]  /*04b0*/  IADD3 R109, P2, R9, R6, RZ ;  /* 0x00000006096d7210 */ /* 0x000fe20007f5e0ff */
[C---:B------:R-:W-:Y:S01]  /*04c0*/  IMAD.WIDE.U32 R2, R89.reuse, R10, UR4 ;  /* 0x0000000459027e25 */ /* 0x040fe2000f8e000a */
[----:B------:R-:W1:Y:S01]  /*04d0*/  LDC.64 R6, c[0x0][0x298] ;  /* 0x0000a600ff067b82 */ /* 0x000e620000000a00 */
[----:B------:R-:W-:Y:S02]  /*04e0*/  UIMAD.WIDE.U32 UR4, UR15, UR8, URZ ;  /* 0x000000080f0472a5 */ /* 0x000fe4000f8e003f */
[----:B------:R-:W-:Y:S01]  /*04f0*/  UIMAD UR6, UR15, UR9, UR6 ;  /* 0x000000090f0672a4 */ /* 0x000fe2000f8e0206 */
[----:B------:R-:W-:Y:S02]  /*0500*/  IMAD R11, R89, R11, R0 ;  /* 0x0000000b590b7224 */ /* 0x000fe400078e0200 */
[----:B------:R-:W-:Y:S01]  /*0510*/  ULDC.64 UR8, c[0x0][0x310] ;  /* 0x0000c40000087ab9 */ /* 0x000fe20000000a00 */
[----:B------:R-:W-:Y:S01]  /*0520*/  UIADD3 UR5, UR5, UR6, URZ ;  /* 0x0000000605057290 */ /* 0x000fe2000fffe03f */
[----:B------:R-:W-:-:S02]  /*0530*/  ISETP.NE.U32.AND P0, PT, RZ, UR8, PT ;  /* 0x00000008ff007c0c */ /* 0x000fc4000bf05070 */
[----:B------:R-:W-:Y:S02]  /*0540*/  IADD3 R107, P1, R9, R2, RZ ;  /* 0x00000002096b7210 */ /* 0x000fe40007f3e0ff */
[----:B------:R-:W-:Y:S02]  /*0550*/  IADD3 R8, R3, R11, RZ ;  /* 0x0000000b03087210 */ /* 0x000fe40007ffe0ff */
[----:B------:R-:W-:Y:S02]  /*0560*/  SHF.R.S32.HI R9, RZ, 0x1f, R9 ;  /* 0x0000001fff097819 */ /* 0x000fe40000011409 */
[----:B------:R-:W-:Y:S01]  /*0570*/  ISETP.NE.AND.EX P0, PT, RZ, UR9, PT, P0 ;  /* 0x00000009ff007c0c */ /* 0x000fe2000bf05300 */
[----:B------:R-:W-:Y:S01]  /*0580*/  IMAD R0, R86, R14, RZ ;  /* 0x0000000e56007224 */ /* 0x000fe200078e02ff */
[----:B------:R-:W-:Y:S01]  /*0590*/  IADD3.X R8, R9, R8, RZ, P1, !PT ;  /* 0x0000000809087210 */ /* 0x000fe20000ffe4ff */
[----:B------:R-:W-:Y:S01]  /*05a0*/  IMAD.WIDE.U32 R2, R5, R14, UR4 ;  /* 0x0000000405027e25 */ /* 0x000fe2000f8e000e */
[----:B------:R-:W-:Y:S01]  /*05b0*/  IADD3.X R4, R9, R4, RZ, P2, !PT ;  /* 0x0000000409047210 */ /* 0x000fe200017fe4ff */
[----:B------:R-:W-:Y:S01]  /*05c0*/  ULDC.64 UR8, c[0x0][0x290] ;  /* 0x0000a40000087ab9 */ /* 0x000fe20000000a00 */
[----:B------:R-:W-:Y:S01]  /*05d0*/  LEA R9, R21, 0xffffff80, 0x7 ;  /* 0xffffff8015097811 */ /* 0x000fe200078e38ff */
[----:B------:R-:W-:Y:S01]  /*05e0*/  UIMAD UR6, UR16, UR8, URZ ;  /* 0x00000008100672a4 */ /* 0x000fe2000f8e023f */
[----:B------:R-:W-:-:S02]  /*05f0*/  IMAD R0, R5, R15, R0 ;  /* 0x0000000f05007224 */ /* 0x000fc400078e0200 */
[----:B------:R-:W-:Y:S02]  /*0600*/  SHF.R.S32.HI R11, RZ, 0x1f, R9 ;  /* 0x0000001fff0b7819 */ /* 0x000fe40000011409 */
[----:B------:R-:W-:Y:S01]  /*0610*/  IADD3 R101, P1, R9, R2, RZ ;  /* 0x0000000209657210 */ /* 0x000fe20007f3e0ff */
[----:B------:R-:W-:Y:S01]  /*0620*/  UIMAD.WIDE.U32 UR4, UR15, UR8, URZ ;  /* 0x000000080f0472a5 */ /* 0x000fe2000f8e003f */
[----:B------:R-:W2:Y:S01]  /*0630*/  LDC.64 R14, c[0x0][0x330] ;  /* 0x0000cc00ff0e7b82 */ /* 0x000ea20000000a00 */
[----:B------:R-:W-:Y:S01]  /*0640*/  UIMAD UR6, UR15, UR9, UR6 ;  /* 0x000000090f0672a4 */ /* 0x000fe2000f8e0206 */
[----:B------:R-:W-:Y:S02]  /*0650*/  IADD3.X R10, R11, R3, R0, P1, !PT ;  /* 0x000000030b0a7210 */ /* 0x000fe40000ffe400 */
[----:B------:R-:W-:Y:S01]  /*0660*/  ISETP.NE.U32.AND P1, PT, R16, RZ, PT ;  /* 0x000000ff1000720c */ /* 0x000fe20003f25070 */
[----:B------:R-:W-:Y:S01]  /*0670*/  UIADD3 UR5, UR5, UR6, URZ ;  /* 0x0000000605057290 */ /* 0x000fe2000fffe03f */
[----:B-1----:R-:W-:-:S02]  /*0680*/  IMAD R2, R86, R6, RZ ;  /* 0x0000000656027224 */ /* 0x002fc400078e02ff */
[----:B------:R-:W1:Y:S01]  /*0690*/  @P0 LDC R20, c[0x0][0x214] ;  /* 0x00008500ff140b82 */ /* 0x000e620000000800 */
[----:B------:R-:W-:Y:S01]  /*06a0*/  ISETP.NE.AND.EX P1, PT, R17, RZ, PT, P1 ;  /* 0x000000ff1100720c */ /* 0x000fe20003f25310 */
[C---:B------:R-:W-:Y:S01]  /*06b0*/  IMAD R0, R5.reuse, R7, R2 ;  /* 0x0000000705007224 */ /* 0x040fe200078e0202 */
[----:B------:R-:W-:Y:S01]  /*06c0*/  ISETP.NE.U32.AND P2, PT, R18, RZ, PT ;  /* 0x000000ff1200720c */ /* 0x000fe20003f45070 */
[----:B------:R-:W-:Y:S01]  /*06d0*/  IMAD.WIDE.U32 R2, R5, R6, UR4 ;  /* 0x0000000405027e25 */ /* 0x000fe2000f8e0006 */
[----:B------:R-:W-:-:S03]  /*06e0*/  UIMAD UR8, UR16, UR10, URZ ;  /* 0x0000000a100872a4 */ /* 0x000fc6000f8e023f */
[----:B------:R-:W4:Y:S01]  /*06f0*/  @P0 LDC R13, c[0x0][0x21c] ;  /* 0x00008700ff0d0b82 */ /* 0x000f220000000800 */
[----:B------:R-:W-:Y:S02]  /*0700*/  ISETP.NE.AND.EX P2, PT, R19, RZ, PT, P2 ;  /* 0x000000ff1300720c */ /* 0x000fe40003f45320 */
[----:B------:R-:W-:Y:S01]  /*0710*/  IADD3 R103, P3, R9, R2, RZ ;  /* 0x0000000209677210 */ /* 0x000fe20007f7e0ff */
[----:B------:R-:W-:Y:S01]  /*0720*/  UIMAD.WIDE.U32 UR6, UR15, UR10, URZ ;  /* 0x0000000a0f0672a5 */ /* 0x000fe2000f8e003f */
[----:B------:R-:W-:Y:S01]  /*0730*/  CS2R R76, SRZ ;  /* 0x00000000004c7805 */ /* 0x000fe2000001ff00 */
[----:B------:R-:W-:Y:S02]  /*0740*/  UIMAD UR8, UR15, UR11, UR8 ;  /* 0x0000000b0f0872a4 */ /* 0x000fe4000f8e0208 */
[----:B------:R-:W4:Y:S01]  /*0750*/  @P0 LDC.64 R78, c[0x0][0x310] ;  /* 0x0000c400ff4e0b82 */ /* 0x000f220000000a00 */
[----:B------:R-:W-:Y:S01]  /*0760*/  IADD3.X R2, R11, R3, R0, P3, !PT ;  /* 0x000000030b027210 */ /* 0x000fe20001ffe400 */
[----:B------:R-:W-:Y:S01]  /*0770*/  UIADD3 UR7, UR7, UR8, URZ ;  /* 0x0000000807077290 */ /* 0x000fe2000fffe03f */
[----:B------:R-:W-:-:S02]  /*0780*/  @P1 LEA R76, P3, R5, R16, 0x2 ;  /* 0x00000010054c1211 */ /* 0x000fc400078610ff */
[----:B------:R-:W-:Y:S02]  /*0790*/  CS2R R74, SRZ ;  /* 0x00000000004a7805 */ /* 0x000fe4000001ff00 */
[----:B------:R-:W-:Y:S02]  /*07a0*/  @P1 LEA.HI.X R77, R5, R17, R86, 0x2, P3 ;  /* 0x00000011054d1211 */ /* 0x000fe400018f1456 */
[----:B------:R-:W-:Y:S01]  /*07b0*/  ISETP.GE.AND P1, PT, R21, 0x1, PT ;  /* 0x000000011500780c */ /* 0x000fe20003f26270 */
[----:B--2---:R-:W-:Y:S01]  /*07c0*/  IMAD R12, R86, R14, RZ ;  /* 0x0000000e560c7224 */ /* 0x004fe200078e02ff */
[C---:B------:R-:W-:Y:S01]  /*07d0*/  @P2 LEA R74, P4, R5.reuse, R18, 0x2 ;  /* 0x00000012054a2211 */ /* 0x040fe200078810ff */
[----:B------:R-:W-:-:S04]  /*07e0*/  IMAD.WIDE.U32 R6, R5, R14, UR6 ;  /* 0x0000000605067e25 */ /* 0x000fc8000f8e000e */
[----:B-1----:R-:W-:Y:S01]  /*07f0*/  @P0 IMAD R0, R20, UR15, R5 ;  /* 0x0000000f14000c24 */ /* 0x002fe2000f8e0205 */
[C---:B------:R-:W-:Y:S01]  /*0800*/  @P2 LEA.HI.X R75, R5.reuse, R19, R86, 0x2, P4 ;  /* 0x00000013054b2211 */ /* 0x040fe200020f1456 */
[----:B------:R-:W-:Y:S01]  /*0810*/  IMAD R12, R5, R15, R12 ;  /* 0x0000000f050c7224 */ /* 0x000fe200078e020c */
[----:B---3--:R-:W-:Y:S01]  /*0820*/  LEA R100, P2, R101, R22, 0x2 ;  /* 0x0000001665647211 */ /* 0x008fe200078410ff */
[----:B------:R-:W-:Y:S01]  /*0830*/  @P0 IMAD R0, R0, R21, RZ ;  /* 0x0000001500000224 */ /* 0x000fe200078e02ff */
[----:B0-----:R-:W-:Y:S02]  /*0840*/  LEA R102, P3, R103, R24, 0x2 ;  /* 0x0000001867667211 */ /* 0x001fe400078610ff */
[----:B------:R-:W-:Y:S01]  /*0850*/  IADD3 R9, P5, R9, R6, RZ ;  /* 0x0000000609097210 */ /* 0x000fe20007fbe0ff */
[----:B----4-:R-:W-:Y:S01]  /*0860*/  @P0 IMAD R3, R0, R13, RZ ;  /* 0x0000000d00030224 */ /* 0x010fe200078e02ff */
[----:B------:R-:W-:Y:S02]  /*0870*/  LEA.HI.X R101, R101, R23, R10, 0x2, P2 ;  /* 0x0000001765657211 */ /* 0x000fe400010f140a */
[----:B------:R-:W-:-:S02]  /*0880*/  LEA.HI.X R103, R103, R25, R2, 0x2, P3 ;  /* 0x0000001967677211 */ /* 0x000fc400018f1402 */
[----:B------:R-:W-:Y:S02]  /*0890*/  IADD3.X R6, R11, R7, R12, P5, !PT ;  /* 0x000000070b067210 */ /* 0x000fe40002ffe40c */
[----:B------:R-:W-:Y:S02]  /*08a0*/  LEA R104, P2, R9, R104, 0x2 ;  /* 0x0000006809687211 */ /* 0x000fe400078410ff */
[----:B------:R-:W-:Y:S02]  /*08b0*/  LEA R99, P3, R107, R26, 0x2 ;  /* 0x0000001a6b637211 */ /* 0x000fe400078610ff */
[----:B------:R-:W-:Y:S01]  /*08c0*/  LEA R108, P4, R109, R28, 0x2 ;  /* 0x0000001c6d6c7211 */ /* 0x000fe200078810ff */
[----:B------:R-:W-:Y:S01]  /*08d0*/  HFMA2.MMA R93, -RZ, RZ, 0, 0 ;  /* 0x00000000ff5d7435 */ /* 0x000fe200000001ff */
[----:B------:R-:W-:Y:S01]  /*08e0*/  @P0 IMAD.WIDE R78, R3, 0x10, R78 ;  /* 0x00000010034e0825 */ /* 0x000fe200078e024e */
[----:B------:R-:W-:Y:S02]  /*08f0*/  LEA.HI.X R105, R9, R105, R6, 0x2, P2 ;  /* 0x0000006909697211 */ /* 0x000fe400010f1406 */
[----:B------:R-:W-:-:S02]  /*0900*/  @!P0 CS2R R78, SRZ ;  /* 0x00000000004e8805 */ /* 0x000fc4000001ff00 */
        /* <DEDUP_REMOVED lines=14> */
[----:B------:R-:W-:Y:S02]  /*09f0*/  IADD3 R3, R90, 0xa0, RZ ;  /* 0x000000a05a037810 */ /* 0x000fe40007ffe0ff */
[----:B------:R-:W-:Y:S02]  /*0a00*/  LEA.HI.SX32 R94, R92, R92, 0x1b ;  /* 0x0000005c5c5e7211 */ /* 0x000fe400078fdaff */
[----:B------:R-:W-:Y:S02]  /*0a10*/  IADD3 R97, R95, 0x840, RZ ;  /* 0x000008405f617810 */ /* 0x000fe40007ffe0ff */
[----:B------:R-:W-:-:S02]  /*0a20*/  LEA.HI.SX32 R96, R90, R90, 0x1b ;  /* 0x0000005a5a607211 */ /* 0x000fc400078fdaff */
[----:B------:R-:W-:Y:S02]  /*0a30*/  LEA.HI.SX32 R0, R3, R90, 0x1b ;  /* 0x0000005a03007211 */ /* 0x000fe400078fdaff */
[-C--:B------:R-:W-:Y:S02]  /*0a40*/  LEA R94, R94, R97.reuse, 0x2 ;  /* 0x000000615e5e7211 */ /* 0x080fe400078e10ff */
[-C--:B------:R-:W-:Y:S02]  /*0a50*/  LEA R96, R96, R97.reuse, 0x2 ;  /* 0x0000006160607211 */ /* 0x080fe400078e10ff */
[----:B------:R-:W-:Y:S02]  /*0a60*/  LEA R97, R0, R97, 0x2 ;  /* 0x0000006100617211 */ /* 0x000fe400078e10ff */
[C---:B------:R-:W-:Y:S02]  /*0a70*/  SHF.L.U32 R0, R90.reuse, 0x2, RZ ;  /* 0x000000025a007819 */ /* 0x040fe400000006ff */
[----:B------:R-:W-:-:S02]  /*0a80*/  LOP3.LUT R168, R90, 0x1f, RZ, 0xc0, !PT ;  /* 0x0000001f5aa87812 */ /* 0x000fc400078ec0ff */
[----:B------:R-:W-:-:S04]  /*0a90*/  LOP3.LUT R73, R0, 0xffffff80, RZ, 0xc0, !PT ;  /* 0xffffff8000497812 */ /* 0x000fc800078ec0ff */
        /* <DEDUP_REMOVED lines=10> */
.L_x_18056:
[----:B------:R-:W-:Y:S01]  /*0b40*/  ULDC UR5, c[0x0][0x224] ;  /* 0x0000890000057ab9 */ /* 0x000fe20000000800 */
[C---:B------:R-:W-:Y:S01]  /*0b50*/  LOP3.LUT R4, R106.reuse, 0x20, RZ, 0xfc, !PT ;  /* 0x000000206a047812 */ /* 0x040fe200078efcff */
[----:B0-----:R-:W-:Y:S01]  /*0b60*/  HFMA2.MMA R8, -RZ, RZ, 0, 0 ;  /* 0x00000000ff087435 */ /* 0x001fe200000001ff */
[----:B------:R-:W-:Y:S01]  /*0b70*/  MOV R124, UR5 ;  /* 0x00000005007c7c02 */ /* 0x000fe20008000f00 */
[----:B------:R-:W-:Y:S01]  /*0b80*/  ULDC UR5, c[0x0][0x218] ;  /* 0x0000860000057ab9 */ /* 0x000fe20000000800 */
[----:B------:R-:W-:Y:S02]  /*0b90*/  LOP3.LUT R12, R106, 0x40, RZ, 0xfc, !PT ;  /* 0x000000406a0c7812 */ /* 0x000fe400078efcff */
[----:B------:R-:W-:Y:S02]  /*0ba0*/  CS2R R6, SRZ ;  /* 0x0000000000067805 */ /* 0x000fe4000001ff00 */
[----:B------:R-:W-:Y:S01]  /*0bb0*/  IADD3 R117, R124, -UR4, RZ ;  /* 0x800000047c757c10 */ /* 0x000fe2000fffe0ff */
[C---:B-1----:R-:W-:Y:S01]  /*0bc0*/  IMAD.WIDE R2, R106.reuse, 0x4, R100 ;  /* 0x000000046a027825 */ /* 0x042fe200078e0264 */
[----:B------:R-:W-:-:S02]  /*0bd0*/  LOP3.LUT R14, R106, 0x60, RZ, 0xfc, !PT ;  /* 0x000000606a0e7812 */ /* 0x000fc400078efcff */
[----:B------:R-:W-:Y:S02]  /*0be0*/  LEA R119, R117, 0xffffff80, 0x7 ;  /* 0xffffff8075777811 */ /* 0x000fe400078e38ff */
[----:B------:R-:W-:Y:S02]  /*0bf0*/  MOV R0, RZ ;  /* 0x000000ff00007202 */ /* 0x000fe40000000f00 */
[----:B------:R-:W-:-:S04]  /*0c00*/  IADD3 R121, -R119, UR5, RZ ;  /* 0x0000000577797c10 */ /* 0x000fc8000fffe1ff */
[-C--:B------:R-:W-:Y:S01]  /*0c10*/  ISETP.GE.AND P0, PT, R106, R121.reuse, PT ;  /* 0x000000796a00720c */ /* 0x080fe20003f06270 */
[----:B------:R-:W-:Y:S01]  /*0c20*/  BAR.SYNC.DEFER_BLOCKING 0x0 ;  /* 0x0000000000007b1d */ /* 0x000fe20000010000 */
[-C--:B------:R-:W-:Y:S02]  /*0c30*/  ISETP.GE.AND P1, PT, R4, R121.reuse, PT ;  /* 0x000000790400720c */ /* 0x080fe40003f26270 */
[-C--:B------:R-:W-:Y:S02]  /*0c40*/  ISETP.GE.AND P2, PT, R12, R121.reuse, PT ;  /* 0x000000790c00720c */ /* 0x080fe40003f46270 */
[----:B------:R-:W-:-:S07]  /*0c50*/  ISETP.GE.AND P3, PT, R14, R121, PT ;  /* 0x000000790e00720c */ /* 0x000fce0003f66270 */
[----:B--2---:R-:W2:Y:S04]  /*0c60*/  @!P0 LDG.E R0, desc[UR12][R2.64] ;  /* 0x0000000c02008981 */ /* 0x004ea8000c1e1900 */
[----:B------:R-:W3:Y:S04]  /*0c70*/  @!P1 LDG.E R7, desc[UR12][R2.64+0x80] ;  /* 0x0000800c02079981 */ /* 0x000ee8000c1e1900 */
[----:B----4-:R-:W4:Y:S04]  /*0c80*/  @!P2 LDG.E R6, desc[UR12][R2.64+0x100] ;  /* 0x0001000c0206a981 */ /* 0x010f28000c1e1900 */
[----:B------:R0:W4:Y:S01]  /*0c90*/  @!P3 LDG.E R8, desc[UR12][R2.64+0x180] ;  /* 0x0001800c0208b981 */ /* 0x000122000c1e1900 */
[CC--:B------:R-:W-:Y:S01]  /*0ca0*/  LEA R21, R98.reuse, R95.reuse, 0x2 ;  /* 0x0000005f62157211 */ /* 0x0c0fe200078e10ff */
[----:B------:R-:W-:Y:S01]  /*0cb0*/  HFMA2.MMA R20, -RZ, RZ, 0, 0 ;  /* 0x00000000ff147435 */ /* 0x000fe200000001ff */
[----:B------:R-:W-:-:S02]  /*0cc0*/  LEA R24, R98, R95, 0x4 ;  /* 0x0000005f62187211 */ /* 0x000fc400078e20ff */
[----:B------:R-:W-:Y:S02]  /*0cd0*/  CS2R R18, SRZ ;  /* 0x0000000000127805 */ /* 0x000fe4000001ff00 */
[-C--:B------:R-:W-:Y:S02]  /*0ce0*/  ISETP.GE.AND P0, PT, R106, R121.reuse, PT ;  /* 0x000000796a00720c */ /* 0x080fe40003f06270 */
[----:B------:R-:W-:Y:S02]  /*0cf0*/  CS2R R16, SRZ ;  /* 0x0000000000107805 */ /* 0x000fe4000001ff00 */
[-C--:B------:R-:W-:Y:S02]  /*0d00*/  ISETP.GE.AND P1, PT, R4, R121.reuse, PT ;  /* 0x000000790400720c */ /* 0x080fe40003f26270 */
[-C--:B------:R-:W-:Y:S01]  /*0d10*/  ISETP.GE.AND P2, PT, R12, R121.reuse, PT ;  /* 0x000000790c00720c */ /* 0x080fe20003f46270 */
[----:B0-----:R-:W-:Y:S01]  /*0d20*/  IMAD.WIDE R2, R106, 0x4, R102 ;  /* 0x000000046a027825 */ /* 0x001fe200078e0266 */
[----:B------:R-:W-:-:S02]  /*0d30*/  ISETP.GE.AND P3, PT, R14, R121, PT ;  /* 0x000000790e00720c */ /* 0x000fc40003f66270 */
[----:B------:R-:W-:Y:S01]  /*0d40*/  MOV R13, RZ ;  /* 0x000000ff000d7202 */ /* 0x000fe20000000f00 */
[----:B--2---:R0:W-:Y:S04]  /*0d50*/  STS [R21], R0 ;  /* 0x0000000015007388 */ /* 0x0041e80000000800 */
[----:B---3--:R1:W-:Y:S04]  /*0d60*/  STS [R21+0x80], R7 ;  /* 0x0000800715007388 */ /* 0x0083e80000000800 */
[----:B----4-:R2:W-:Y:S04]  /*0d70*/  STS [R21+0x100], R6 ;  /* 0x0001000615007388 */ /* 0x0105e80000000800 */
[----:B------:R-:W-:Y:S01]  /*0d80*/  STS [R21+0x180], R8 ;  /* 0x0001800815007388 */ /* 0x000fe20000000800 */
[----:B------:R-:W-:-:S03]  /*0d90*/  NOP ;  /* 0x0000000000007918 */ /* 0x000fc60000000000 */
[----:B------:R-:W-:Y:S01]  /*0da0*/  LDS.128 R8, [R24] ;  /* 0x0000000018087984 */ /* 0x000fe20000000c00 */
[----:B------:R-:W-:Y:S01]  /*0db0*/  HFMA2.MMA R22, -RZ, RZ, 0, 0 ;  /* 0x00000000ff167435 */ /* 0x000fe200000001ff */
[----:B0-----:R-:W-:Y:S01]  /*0dc0*/  MOV R0, RZ ;  /* 0x000000ff00007202 */ /* 0x001fe20000000f00 */
[----:B-1----:R-:W0:Y:S08]  /*0dd0*/  LDC R7, c[0x0][0x21c] ;  /* 0x00008700ff077b82 */ /* 0x002e300000000800 */
[----:B------:R-:W-:Y:S06]  /*0de0*/  BAR.SYNC.DEFER_BLOCKING 0x0 ;  /* 0x0000000000007b1d */ /* 0x000fec0000010000 */
[----:B------:R-:W3:Y:S04]  /*0df0*/  @!P0 LDG.E R13, desc[UR12][R2.64] ;  /* 0x0000000c020d8981 */ /* 0x000ee8000c1e1900 */
[----:B------:R-:W4:Y:S04]  /*0e00*/  @!P1 LDG.E R18, desc[UR12][R2.64+0x80] ;  /* 0x0000800c02129981 */ /* 0x000f28000c1e1900 */
[----:B------:R-:W4:Y:S04]  /*0e10*/  @!P2 LDG.E R16, desc[UR12][R2.64+0x100] ;  /* 0x0001000c0210a981 */ /* 0x000f28000c1e1900 */
[----:B------:R1:W4:Y:S01]  /*0e20*/  @!P3 LDG.E R20, desc[UR12][R2.64+0x180] ;  /* 0x0001800c0214b981 */ /* 0x000322000c1e1900 */
[----:B------:R-:W-:-:S02]  /*0e30*/  ISETP.GE.AND P2, PT, R12, R121, PT ;  /* 0x000000790c00720c */ /* 0x000fc40003f46270 */
[-C--:B------:R-:W-:Y:S02]  /*0e40*/  ISETP.GE.AND P3, PT, R14, R121.reuse, PT ;  /* 0x000000790e00720c */ /* 0x080fe40003f66270 */
[-C--:B------:R-:W-:Y:S01]  /*0e50*/  ISETP.GE.AND P1, PT, R4, R121.reuse, PT ;  /* 0x000000790400720c */ /* 0x080fe20003f26270 */
[----:B------:R-:W-:Y:S01]  /*0e60*/  HFMA2.MMA R4, -RZ, RZ, 0, 0 ;  /* 0x00000000ff047435 */ /* 0x000fe200000001ff */
[C---:B------:R-:W-:Y:S02]  /*0e70*/  ISETP.GE.AND P0, PT, R106.reuse, R121, PT ;  /* 0x000000796a00720c */ /* 0x040fe40003f06270 */
[----:B--2---:R-:W-:Y:S01]  /*0e80*/  MOV R6, RZ ;  /* 0x000000ff00067202 */ /* 0x004fe20000000f00 */
[----:B-1----:R-:W-:Y:S01]  /*0e90*/  IMAD.WIDE R2, R106, 0x4, R104 ;  /* 0x000000046a027825 */ /* 0x002fe200078e0268 */
[----:B---3--:R-:W-:Y:S04]  /*0ea0*/  STS [R21], R13 ;  /* 0x0000000d15007388 */ /* 0x008fe80000000800 */
[----:B----4-:R1:W-:Y:S04]  /*0eb0*/  STS [R21+0x80], R18 ;  /* 0x0000801215007388 */ /* 0x0103e80000000800 */
[----:B------:R-:W-:Y:S04]  /*0ec0*/  STS [R21+0x100], R16 ;  /* 0x0001001015007388 */ /* 0x000fe80000000800 */
        /* <DEDUP_REMOVED lines=9> */
[----:B-1----:R-:W-:Y:S01]  /*0f60*/  MOV R18, RZ ;  /* 0x000000ff00127202 */ /* 0x002fe20000000f00 */
        /* <DEDUP_REMOVED lines=11> */
[----:B------:R-:W-:Y:S01]  /*1020*/  HFMA2.MMA R16, -RZ, RZ, 0, 0 ;  /* 0x00000000ff107435 */ /* 0x000fe200000001ff */
[----:B------:R-:W-:Y:S02]  /*1030*/  FMUL.FTZ R23, R27, R87 ;  /* 0x000000571b177220 */ /* 0x000fe40000410000 */
        /* <DEDUP_REMOVED lines=13> */
[----:B------:R-:W-:Y:S01]  /*1110*/  ULDC.64 UR6, c[0x0][0x368] ;  /* 0x0000da0000067ab9 */ /* 0x000fe20000000a00 */
[----:B------:R-:W-:Y:S01]  /*1120*/  SHF.L.U32 R125, R121, 0x1, RZ ;  /* 0x00000001797d7819 */ /* 0x000fe200000006ff */
[----:B------:R-:W-:Y:S01]  /*1130*/  USHF.R.U32.HI UR10, URZ, 0x1, UR7 ;  /* 0x000000013f0a7899 */ /* 0x000fe20008011607 */
[----:B------:R-:W-:Y:S01]  /*1140*/  FADD.FTZ R4, R27, R27 ;  /* 0x0000001b1b047221 */ /* 0x000fe20000010000 */
[----:B------:R-:W-:Y:S01]  /*1150*/  USHF.R.U64 UR5, UR6, 0x1, UR7 ;  /* 0x0000000106057899 */ /* 0x000fe20008001207 */
[----:B------:R-:W-:Y:S01]  /*1160*/  MOV R122, RZ ;  /* 0x000000ff007a7202 */ /* 0x000fe20000000f00 */
[----:B------:R-:W-:Y:S01]  /*1170*/  UIMAD.WIDE.U32 UR6, UR11, UR15, URZ ;  /* 0x0000000f0b0672a5 */ /* 0x000fe2000f8e003f */
[----:B------:R-:W2:Y:S01]  /*1180*/  LDC.64 R28, c[0x0][0x3c8] ;  /* 0x0000f200ff1c7b82 */ /* 0x000ea20000000a00 */
[----:B------:R-:W-:-:S02]  /*1190*/  UIMAD UR14, UR16, UR11, UR14 ;  /* 0x0000000b100e72a4 */ /* 0x000fc4000f8e020e */
[----:B------:R-:W-:Y:S02]  /*11a0*/  UIMAD UR10, UR10, UR15, URZ ;  /* 0x0000000f0a0a72a4 */ /* 0x000fe4000f8e023f */
[----:B------:R-:W-:Y:S02]  /*11b0*/  UIADD3 UR7, UR7, UR14, URZ ;  /* 0x0000000e07077290 */ /* 0x000fe4000fffe03f */
[----:B------:R-:W-:Y:S01]  /*11c0*/  UIMAD.WIDE.U32 UR8, UR5, UR15, URZ ;  /* 0x0000000f050872a5 */ /* 0x000fe2000f8e003f */
[----:B------:R-:W3:Y:S01]  /*11d0*/  LDC.64 R30, c[0x0][0x3d0] ;  /* 0x0000f400ff1e7b82 */ /* 0x000ee20000000a00 */
[----:B------:R-:W-:Y:S01]  /*11e0*/  UIMAD UR10, UR16, UR5, UR10 ;  /* 0x00000005100a72a4 */ /* 0x000fe2000f8e020a */
[----:B0-----:R-:W-:Y:S01]  /*11f0*/  IMAD R2, R123, R18, RZ ;  /* 0x000000127b027224 */ /* 0x001fe200078e02ff */
[----:B------:R-:W-:Y:S01]  /*1200*/  ULDC UR17, c[0x0][0x21c] ;  /* 0x0000870000117ab9 */ /* 0x000fe20000000800 */
[----:B------:R-:W-:Y:S01]  /*1210*/  UMOV UR5, URZ ;  /* 0x0000003f00057c82 */ /* 0x000fe20008000000 */
[----:B------:R-:W-:Y:S01]  /*1220*/  UIADD3 UR9, UR9, UR10, URZ ;  /* 0x0000000a09097290 */ /* 0x000fe2000fffe03f */
[----:B------:R-:W-:Y:S01]  /*1230*/  IMAD R19, R89, R19, R2 ;  /* 0x0000001359137224 */ /* 0x000fe200078e0202 */
[----:B------:R-:W-:Y:S01]  /*1240*/  ULDC.64 UR24, c[0x0][0x370] ;  /* 0x0000dc0000187ab9 */ /* 0x000fe20000000a00 */
[-C--:B-1----:R-:W-:Y:S01]  /*1250*/  IMAD R0, R123, R6.reuse, RZ ;  /* 0x000000067b007224 */ /* 0x082fe200078e02ff */
[----:B------:R-:W0:Y:S01]  /*1260*/  LDC R120, c[0x0][0x218] ;  /* 0x00008600ff787b82 */ /* 0x000e220000000800 */
[C---:B------:R-:W-:Y:S01]  /*1270*/  IMAD.WIDE.U32 R2, R89.reuse, R6, UR6 ;  /* 0x0000000659027e25 */ /* 0x040fe2000f8e0006 */
[----:B------:R-:W-:Y:S01]  /*1280*/  ULDC.64 UR6, c[0x0][0x230] ;  /* 0x00008c0000067ab9 */ /* 0x000fe20000000a00 */
[----:B------:R-:W-:Y:S01]  /*1290*/  ULDC.64 UR26, c[0x0][0x350] ;  /* 0x0000d400001a7ab9 */ /* 0x000fe20000000a00 */
[----:B------:R-:W-:Y:S01]  /*12a0*/  ULDC.64 UR20, c[0x0][0x360] ;  /* 0x0000d80000147ab9 */ /* 0x000fe20000000a00 */
[C---:B------:R-:W-:Y:S01]  /*12b0*/  IMAD R7, R89.reuse, R7, R0 ;  /* 0x0000000759077224 */ /* 0x040fe200078e0200 */
[----:B------:R-:W-:Y:S01]  /*12c0*/  ULDC.64 UR22, c[0x0][0x380] ;  /* 0x0000e00000167ab9 */ /* 0x000fe20000000a00 */
[----:B------:R-:W-:Y:S01]  /*12d0*/  IMAD.WIDE.U32 R16, R89, R18, UR8 ;  /* 0x0000000859107e25 */ /* 0x000fe2000f8e0012 */
[C---:B--2---:R-:W-:Y:S01]  /*12e0*/  LEA R6, P0, R2.reuse, R28, 0x3 ;  /* 0x0000001c02067211 */ /* 0x044fe200078018ff */
[----:B------:R-:W1:Y:S01]  /*12f0*/  LDC.64 R42, c[0x0][0x368] ;  /* 0x0000da00ff2a7b82 */ /* 0x000e620000000a00 */
[----:B------:R-:W-:Y:S01]  /*1300*/  IADD3 R0, R3, R7, RZ ;  /* 0x0000000703007210 */ /* 0x000fe20007ffe0ff */
[----:B------:R-:W-:Y:S01]  /*1310*/  ULDC.64 UR8, c[0x0][0x238] ;  /* 0x00008e0000087ab9 */ /* 0x000fe20000000a00 */
[----:B------:R-:W-:Y:S01]  /*1320*/  IADD3 R3, R17, R19, RZ ;  /* 0x0000001311037210 */ /* 0x000fe20007ffe0ff */
[----:B------:R-:W-:Y:S01]  /*1330*/  ULDC.64 UR10, c[0x0][0x250] ;  /* 0x00009400000a7ab9 */ /* 0x000fe20000000a00 */
[----:B------:R-:W-:Y:S01]  /*1340*/  LEA.HI.X R7, R2, R29, R0, 0x3, P0 ;  /* 0x0000001d02077211 */ /* 0x000fe200000f1c00 */
[----:B------:R-:W-:Y:S01]  /*1350*/  FADD.FTZ R2, R25, R25 ;  /* 0x0000001919027221 */ /* 0x000fe20000010000 */
[----:B---3--:R-:W-:Y:S01]  /*1360*/  LEA R18, P1, R16, R30, 0x3 ;  /* 0x0000001e10127211 */ /* 0x008fe200078218ff */
[----:B------:R-:W-:Y:S01]  /*1370*/  IMAD R25, R124, -0x100, RZ ;  /* 0xffffff007c197824 */ /* 0x000fe200078e02ff */
[----:B------:R-:W2:Y:S01]  /*1380*/  LDC.64 R40, c[0x0][0x348] ;  /* 0x0000d200ff287b82 */ /* 0x000ea20000000a00 */
[----:B------:R-:W-:Y:S01]  /*1390*/  IMAD.WIDE.U32 R6, R90, 0x4, R6 ;  /* 0x000000045a067825 */ /* 0x000fe200078e0006 */
[----:B------:R-:W-:-:S03]  /*13a0*/  LEA.HI.X R19, R16, R31, R3, 0x3, P1 ;  /* 0x0000001f10137211 */ /* 0x000fc600008f1c03 */
[----:B------:R-:W-:Y:S01]  /*13b0*/  FADD.FTZ R0, R24, R24 ;  /* 0x0000001818007221 */ /* 0x000fe20000010000 */
[----:B------:R-:W-:Y:S01]  /*13c0*/  LEA.HI R3, R118, R118, RZ, 0x1 ;  /* 0x0000007676037211 */ /* 0x000fe200078f08ff */
[----:B------:R-:W-:Y:S01]  /*13d0*/  IMAD.WIDE.U32 R28, R5, UR6, RZ ;  /* 0x00000006051c7c25 */ /* 0x000fe2000f8e00ff */
[----:B------:R-:W-:Y:S01]  /*13e0*/  ULDC.64 UR18, c[0x0][0x270] ;  /* 0x00009c0000127ab9 */ /* 0x000fe20000000a00 */
[----:B------:R-:W3:Y:S02]  /*13f0*/  LDC R124, c[0x0][0x224] ;  /* 0x00008900ff7c7b82 */ /* 0x000ee40000000800 */
[----:B------:R-:W-:Y:S01]  /*1400*/  IMAD.WIDE.U32 R16, R90, 0x4, R18 ;  /* 0x000000045a107825 */ /* 0x000fe200078e0012 */
[----:B------:R-:W-:-:S03]  /*1410*/  LOP3.LUT R19, R3, 0xfffffe, RZ, 0xc0, !PT ;  /* 0x00fffffe03137812 */ /* 0x000fc600078ec0ff */
[----:B------:R-:W-:Y:S01]  /*1420*/  FADD.FTZ R3, R26, R26 ;  /* 0x0000001a1a037221 */ /* 0x000fe20000010000 */
[C---:B------:R-:W-:Y:S01]  /*1430*/  IMAD.WIDE R6, R25.reuse, 0x4, R6 ;  /* 0x0000000419067825 */ /* 0x040fe200078e0206 */
[----:B------:R-:W-:Y:S02]  /*1440*/  IADD3 R118, R118, -R19, RZ ;  /* 0x8000001376767210 */ /* 0x000fe40007ffe0ff */
[----:B------:R-:W-:Y:S01]  /*1450*/  CS2R R18, SRZ ;  /* 0x0000000000127805 */ /* 0x000fe2000001ff00 */
[----:B------:R-:W4:Y:S01]  /*1460*/  LDC.64 R38, c[0x0][0x3c8] ;  /* 0x0000f200ff267b82 */ /* 0x000f220000000a00 */
[----:B------:R-:W-:Y:S01]  /*1470*/  IMAD.WIDE R16, R25, 0x4, R16 ;  /* 0x0000000419107825 */ /* 0x000fe200078e0210 */
[C---:B------:R-:W-:Y:S02]  /*1480*/  IADD3 R70, P0, R6.reuse, -0x380, RZ ;  /* 0xfffffc8006467810 */ /* 0x040fe40007f1e0ff */
[C---:B------:R-:W-:Y:S02]  /*1490*/  IADD3 R68, P1, R6.reuse, -0x300, RZ ;  /* 0xfffffd0006447810 */ /* 0x040fe40007f3e0ff */
[----:B------:R-:W-:-:S02]  /*14a0*/  IADD3 R66, P2, R6, -0x280, RZ ;  /* 0xfffffd8006427810 */ /* 0x000fc40007f5e0ff */
[----:B------:R-:W0:Y:S01]  /*14b0*/  LDC.64 R36, c[0x0][0x360] ;  /* 0x0000d800ff247b82 */ /* 0x000e220000000a00 */
[C---:B------:R-:W-:Y:S02]  /*14c0*/  IADD3 R64, P3, R6.reuse, -0x200, RZ ;  /* 0xfffffe0006407810 */ /* 0x040fe40007f7e0ff */
[C---:B------:R-:W-:Y:S02]  /*14d0*/  IADD3 R62, P4, R6.reuse, -0x180, RZ ;  /* 0xfffffe80063e7810 */ /* 0x040fe40007f9e0ff */
[C---:B------:R-:W-:Y:S02]  /*14e0*/  IADD3 R60, P5, R6.reuse, -0x100, RZ ;  /* 0xffffff00063c7810 */ /* 0x040fe40007fbe0ff */
[----:B------:R-:W-:Y:S01]  /*14f0*/  IADD3 R58, P6, R6, -0x80, RZ ;  /* 0xffffff80063a7810 */ /* 0x000fe20007fde0ff */
[----:B------:R-:W0:Y:S01]  /*1500*/  LDC.64 R34, c[0x0][0x3d0] ;  /* 0x0000f400ff227b82 */ /* 0x000e220000000a00 */
[C---:B------:R-:W-:Y:S01]  /*1510*/  IADD3.X R71, R7.reuse, -0x1, RZ, P0, !PT ;  /* 0xffffffff07477810 */ /* 0x040fe200007fe4ff */
[----:B------:R-:W-:Y:S01]  /*1520*/  IMAD R6, R86, UR6, RZ ;  /* 0x0000000656067c24 */ /* 0x000fe2000f8e02ff */
[----:B------:R-:W-:Y:S01]  /*1530*/  IADD3 R56, P0, R16, -0x380, RZ ;  /* 0xfffffc8010387810 */ /* 0x000fe20007f1e0ff */
[----:B------:R-:W-:Y:S01]  /*1540*/  UMOV UR6, URZ ;  /* 0x0000003f00067c82 */ /* 0x000fe20008000000 */
[----:B------:R-:W-:Y:S01]  /*1550*/  IADD3.X R69, R7, -0x1, RZ, P1, !PT ;  /* 0xffffffff07457810 */ /* 0x000fe20000ffe4ff */
[----:B------:R-:W-:Y:S01]  /*1560*/  IMAD R127, R5, UR7, R6 ;  /* 0x00000007057f7c24 */ /* 0x000fe2000f8e0206 */
[C---:B------:R-:W-:Y:S01]  /*1570*/  IADD3.X R67, R7.reuse, -0x1, RZ, P2, !PT ;  /* 0xffffffff07437810 */ /* 0x040fe200017fe4ff */
[----:B------:R-:W0:Y:S01]  /*1580*/  LDC.64 R32, c[0x0][0x380] ;  /* 0x0000e000ff207b82 */ /* 0x000e220000000a00 */
[----:B------:R-:W-:-:S02]  /*1590*/  IADD3.X R65, R7, -0x1, RZ, P3, !PT ;  /* 0xffffffff07417810 */ /* 0x000fc40001ffe4ff */
[C---:B------:R-:W-:Y:S02]  /*15a0*/  IADD3.X R63, R7.reuse, -0x1, RZ, P4, !PT ;  /* 0xffffffff073f7810 */ /* 0x040fe400027fe4ff */
[C---:B------:R-:W-:Y:S02]  /*15b0*/  IADD3.X R61, R7.reuse, -0x1, RZ, P5, !PT ;  /* 0xffffffff073d7810 */ /* 0x040fe40002ffe4ff */
[----:B------:R-:W-:Y:S01]  /*15c0*/  IADD3.X R59, R7, -0x1, RZ, P6, !PT ;  /* 0xffffffff073b7810 */ /* 0x000fe200037fe4ff */
[----:B------:R-:W0:Y:S01]  /*15d0*/  LDC.64 R30, c[0x0][0x2d0] ;  /* 0x0000b400ff1e7b82 */ /* 0x000e220000000a00 */
[C---:B------:R-:W-:Y:S02]  /*15e0*/  IADD3 R54, P1, R16.reuse, -0x300, RZ ;  /* 0xfffffd0010367810 */ /* 0x040fe40007f3e0ff */
[C---:B------:R-:W-:Y:S02]  /*15f0*/  IADD3 R52, P2, R16.reuse, -0x280, RZ ;  /* 0xfffffd8010347810 */ /* 0x040fe40007f5e0ff */
[----:B------:R-:W-:-:S02]  /*1600*/  IADD3 R50, P3, R16, -0x200, RZ ;  /* 0xfffffe0010327810 */ /* 0x000fc40007f7e0ff */
[C---:B------:R-:W-:Y:S02]  /*1610*/  IADD3 R48, P4, R16.reuse, -0x180, RZ ;  /* 0xfffffe8010307810 */ /* 0x040fe40007f9e0ff */
[C---:B------:R-:W-:Y:S02]  /*1620*/  IADD3 R46, P5, R16.reuse, -0x100, RZ ;  /* 0xffffff00102e7810 */ /* 0x040fe40007fbe0ff */
[----:B------:R-:W-:Y:S02]  /*1630*/  IADD3 R44, P6, R16, -0x80, RZ ;  /* 0xffffff80102c7810 */ /* 0x000fe40007fde0ff */
[C---:B------:R-:W-:Y:S02]  /*1640*/  IADD3.X R57, R17.reuse, -0x1, RZ, P0, !PT ;  /* 0xffffffff11397810 */ /* 0x040fe400007fe4ff */
[----:B------:R-:W-:Y:S02]  /*1650*/  ISETP.GE.AND P0, PT, R72, R125, PT ;  /* 0x0000007d4800720c */ /* 0x000fe40003f06270 */
[----:B------:R-:W-:-:S02]  /*1660*/  IADD3.X R55, R17, -0x1, RZ, P1, !PT ;  /* 0xffffffff11377810 */ /* 0x000fc40000ffe4ff */
[C---:B------:R-:W-:Y:S02]  /*1670*/  IADD3.X R53, R17.reuse, -0x1, RZ, P2, !PT ;  /* 0xffffffff11357810 */ /* 0x040fe400017fe4ff */
[C---:B------:R-:W-:Y:S02]  /*1680*/  IADD3.X R51, R17.reuse, -0x1, RZ, P3, !PT ;  /* 0xffffffff11337810 */ /* 0x040fe40001ffe4ff */
[C---:B------:R-:W-:Y:S02]  /*1690*/  IADD3.X R49, R17.reuse, -0x1, RZ, P4, !PT ;  /* 0xffffffff11317810 */ /* 0x040fe400027fe4ff */
[C---:B------:R-:W-:Y:S02]  /*16a0*/  IADD3.X R47, R17.reuse, -0x1, RZ, P5, !PT ;  /* 0xffffffff112f7810 */ /* 0x040fe40002ffe4ff */
[----:B------:R-:W-:Y:S02]  /*16b0*/  IADD3.X R45, R17, -0x1, RZ, P6, !PT ;  /* 0xffffffff112d7810 */ /* 0x000fe400037fe4ff */
[----:B------:R-:W-:-:S02]  /*16c0*/  CS2R R16, SRZ ;  /* 0x0000000000107805 */ /* 0x000fc4000001ff00 */
[----:B------:R-:W-:Y:S02]  /*16d0*/  P2R R170, PR, RZ, 0x1 ;  /* 0x00000001ffaa7803 */ /* 0x000fe40000000000 */
[----:B-1234-:R-:W-:-:S07]  /*16e0*/  IADD3 R127, R29, R127, RZ ;  /* 0x0000007f1d7f7210 */ /* 0x01efce0007ffe0ff */
.L_x_18051:
[----:B------:R-:W-:Y:S01]  /*16f0*/  SHF.R.S32.HI R145, RZ, 0x1f, R122 ;  /* 0x0000001fff917819 */ /* 0x000fe2000001147a */
[----:B------:R-:W-:Y:S01]  /*1700*/  IMAD.WIDE.U32 R6, R122, UR10, R72 ;  /* 0x0000000a7a067c25 */ /* 0x000fe2000f8e0048 */
[-C--:B------:R-:W-:Y:S02]  /*1710*/  ISETP.GE.AND P0, PT, R110, R125.reuse, PT ;  /* 0x0000007d6e00720c */ /* 0x080fe40003f06270 */
[----:B------:R-:W-:Y:S02]  /*1720*/  CS2R R82, SRZ ;  /* 0x0000000000527805 */ /* 0x000fe4000001ff00 */
[-C--:B------:R-:W-:Y:S01]  /*1730*/  ISETP.GE.AND P1, PT, R111, R125.reuse, PT ;  /* 0x0000007d6f00720c */ /* 0x080fe20003f26270 */
[----:B------:R-:W-:Y:S01]  /*1740*/  IMAD R25, R145, UR10, RZ ;  /* 0x0000000a91197c24 */ /* 0x000fe2000f8e02ff */
[----:B------:R-:W-:Y:S02]  /*1750*/  ISETP.GE.AND P2, PT, R112, R125, PT ;  /* 0x0000007d7000720c */ /* 0x000fe40003f46270 */
[----:B------:R-:W-:-:S02]  /*1760*/  CS2R R80, SRZ ;  /* 0x0000000000507805 */ /* 0x000fc4000001ff00 */
[----:B------:R-:W-:Y:S01]  /*1770*/  ISETP.NE.AND P4, PT, R170, RZ, PT ;  /* 0x000000ffaa00720c */ /* 0x000fe20003f85270 */
[----:B------:R-:W-:Y:S01]  /*1780*/  IMAD R25, R122, UR11, R25 ;  /* 0x0000000b7a197c24 */ /* 0x000fe2000f8e0219 */
[----:B------:R-:W-:Y:S02]  /*1790*/  LEA R26, P3, R6, R99, 0x2 ;  /* 0x00000063061a7211 */ /* 0x000fe400078610ff */
[----:B------:R-:W-:Y:S02]  /*17a0*/  CS2R R84, SRZ ;  /* 0x0000000000547805 */ /* 0x000fe4000001ff00 */
[----:B------:R-:W-:-:S04]  /*17b0*/  IADD3 R7, R7, R25, RZ ;  /* 0x0000001907077210 */ /* 0x000fc80007ffe0ff */
[----:B------:R-:W-:-:S05]  /*17c0*/  LEA.HI.X R27, R6, R107, R7, 0x2, P3 ;  /* 0x0000006b061b7211 */ /* 0x000fca00018f1407 */
[----:B--2---:R-:W2:Y:S01]  /*17d0*/  @!P0 LDG.E R82, desc[UR12][R26.64+0x80] ;  /* 0x0000800c1a528981 */ /* 0x004ea2000c1e1900 */
[----:B------:R-:W-:-:S03]  /*17e0*/  ISETP.GE.AND P0, PT, R113, R125, PT ;  /* 0x0000007d7100720c */ /* 0x000fc60003f06270 */
[----:B------:R-:W3:Y:S01]  /*17f0*/  @!P1 LDG.E R81, desc[UR12][R26.64+0x100] ;  /* 0x0001000c1a519981 */ /* 0x000ee2000c1e1900 */
[----:B------:R-:W-:-:S03]  /*1800*/  ISETP.GE.AND P1, PT, R114, R125, PT ;  /* 0x0000007d7200720c */ /* 0x000fc60003f26270 */
[----:B----4-:R-:W4:Y:S01]  /*1810*/  @!P2 LDG.E R84, desc[UR12][R26.64+0x180] ;  /* 0x0001800c1a54a981 */ /* 0x010f22000c1e1900 */
[-C--:B------:R-:W-:Y:S02]  /*1820*/  ISETP.GE.AND P2, PT, R115, R125.reuse, PT ;  /* 0x0000007d7300720c */ /* 0x080fe40003f46270 */
[----:B------:R-:W-:Y:S01]  /*1830*/  ISETP.GE.AND P3, PT, R116, R125, PT ;  /* 0x0000007d7400720c */ /* 0x000fe20003f66270 */
[----:B------:R-:W2:Y:S01]  /*1840*/  @!P4 LDG.E R80, desc[UR12][R26.64] ;  /* 0x0000000c1a50c981 */ /* 0x000ea2000c1e1900 */
[----:B------:R-:W-:-:S03]  /*1850*/  CS2R R128, SRZ ;  /* 0x0000000000807805 */ /* 0x000fc6000001ff00 */
[----:B------:R-:W4:Y:S04]  /*1860*/  @!P0 LDG.E R83, desc[UR12][R26.64+0x200] ;  /* 0x0002000c1a538981 */ /* 0x000f28000c1e1900 */
[----:B------:R-:W4:Y:S04]  /*1870*/  @!P1 LDG.E R128, desc[UR12][R26.64+0x280] ;  /* 0x0002800c1a809981 */ /* 0x000f28000c1e1900 */
[----:B------:R-:W4:Y:S04]  /*1880*/  @!P2 LDG.E R85, desc[UR12][R26.64+0x300] ;  /* 0x0003000c1a55a981 */ /* 0x000f28000c1e1900 */
[----:B-1----:R1:W4:Y:S01]  /*1890*/  @!P3 LDG.E R129, desc[UR12][R26.64+0x380] ;  /* 0x0003800c1a81b981 */ /* 0x002322000c1e1900 */
[----:B------:R-:W-:-:S02]  /*18a0*/  IMAD R25, R145, UR18, RZ ;  /* 0x0000001291197c24 */ /* 0x000fc4000f8e02ff */
[----:B------:R-:W-:-:S04]  /*18b0*/  IMAD.WIDE.U32 R6, R122, UR18, R72 ;  /* 0x000000127a067c25 */ /* 0x000fc8000f8e0048 */
[----:B------:R-:W-:Y:S01]  /*18c0*/  IMAD R25, R122, UR19, R25 ;  /* 0x000000137a197c24 */ /* 0x000fe2000f8e0219 */
[----:B------:R-:W-:Y:S02]  /*18d0*/  LEA R24, P0, R6, R108, 0x2 ;  /* 0x0000006c06187211 */ /* 0x000fe400078010ff */
[----:B------:R-:W-:Y:S01]  /*18e0*/  MOV R126, R28 ;  /* 0x0000001c007e7202 */ /* 0x000fe20000000f00 */
[----:B-1----:R-:W-:Y:S01]  /*18f0*/  IMAD R27, R145, UR8, RZ ;  /* 0x00000008911b7c24 */ /* 0x002fe2000f8e02ff */
[----:B------:R-:W-:-:S03]  /*1900*/  IADD3 R7, R7, R25, RZ ;  /* 0x0000001907077210 */ /* 0x000fc60007ffe0ff */
[----:B------:R-:W-:Y:S01]  /*1910*/  IMAD R27, R122, UR9, R27 ;  /* 0x000000097a1b7c24 */ /* 0x000fe2000f8e021b */
[----:B------:R-:W-:Y:S01]  /*1920*/  LEA.HI.X R25, R6, R109, R7, 0x2, P0 ;  /* 0x0000006d06197211 */ /* 0x000fe200000f1407 */
[----:B------:R-:W-:Y:S01]  /*1930*/  IMAD.WIDE.U32 R6, R122, UR8, R126 ;  /* 0x000000087a067c25 */ /* 0x000fe2000f8e007e */
[C---:B0-----:R-:W-:Y:S02]  /*1940*/  LEA.HI.SX32 R130, R98.reuse, R98, 0x1b ;  /* 0x0000006262827211 */ /* 0x041fe400078fdaff */
[C---:B------:R-:W-:Y:S02]  /*1950*/  IADD3 R121, R98.reuse, 0x20, RZ ;  /* 0x0000002062797810 */ /* 0x040fe40007ffe0ff */
[----:B------:R-:W-:Y:S02]  /*1960*/  IADD3 R131, R98, 0x40, RZ ;  /* 0x0000004062837810 */ /* 0x000fe40007ffe0ff */
[----:B0-----:R-:W-:Y:S02]  /*1970*/  LEA R26, P0, R6, R30, 0x3 ;  /* 0x0000001e061a7211 */ /* 0x001fe400078018ff */
[----:B------:R-:W-:-:S02]  /*1980*/  IADD3 R7, R7, R27, RZ ;  /* 0x0000001b07077210 */ /* 0x000fc40007ffe0ff */
[----:B------:R-:W-:Y:S02]  /*1990*/  LEA R141, R130, R95, 0x2 ;  /* 0x0000005f828d7211 */ /* 0x000fe400078e10ff */
[-C--:B------:R-:W-:Y:S02]  /*19a0*/  LEA.HI.SX32 R126, R121, R98.reuse, 0x1b ;  /* 0x00000062797e7211 */ /* 0x080fe400078fdaff */
[C---:B------:R-:W-:Y:S02]  /*19b0*/  IADD3 R133, R98.reuse, 0x60, RZ ;  /* 0x0000006062857810 */ /* 0x040fe40007ffe0ff */
[----:B------:R-:W-:Y:S02]  /*19c0*/  LEA.HI.SX32 R130, R131, R98, 0x1b ;  /* 0x0000006283827211 */ /* 0x000fe400078fdaff */
[----:B------:R-:W-:Y:S02]  /*19d0*/  IADD3 R121, R98, 0xa0, RZ ;  /* 0x000000a062797810 */ /* 0x000fe40007ffe0ff */
[----:B------:R-:W-:-:S02]  /*19e0*/  LEA.HI.X R27, R6, R31, R7, 0x3, P0 ;  /* 0x0000001f061b7211 */ /* 0x000fc400000f1c07 */
[-C--:B------:R-:W-:Y:S02]  /*19f0*/  LEA R143, R126, R95.reuse, 0x2 ;  /* 0x0000005f7e8f7211 */ /* 0x080fe400078e10ff */
[----:B------:R-:W-:Y:S02]  /*1a00*/  IADD3 R7, R98, 0x80, RZ ;  /* 0x0000008062077810 */ /* 0x000fe40007ffe0ff */
[-C--:B------:R-:W-:Y:S02]  /*1a10*/  LEA.HI.SX32 R132, R133, R98.reuse, 0x1b ;  /* 0x0000006285847211 */ /* 0x080fe400078fdaff */
[----:B------:R-:W-:Y:S02]  /*1a20*/  LEA R126, R130, R95, 0x2 ;  /* 0x0000005f827e7211 */ /* 0x000fe400078e10ff */
[----:B------:R-:W-:Y:S02]  /*1a30*/  IADD3 R131, R98, 0xc0, RZ ;  /* 0x000000c062837810 */ /* 0x000fe40007ffe0ff */
[----:B------:R-:W-:-:S02]  /*1a40*/  LEA.HI.SX32 R130, R121, R98, 0x1b ;  /* 0x0000006279827211 */ /* 0x000fc400078fdaff */
[----:B------:R-:W-:Y:S02]  /*1a50*/  IADD3 R121, -R119, R120, RZ ;  /* 0x0000007877797210 */ /* 0x000fe40007ffe1ff */
[-C--:B------:R-:W-:Y:S02]  /*1a60*/  LEA.HI.SX32 R6, R7, R98.reuse, 0x1b ;  /* 0x0000006207067211 */ /* 0x080fe400078fdaff */
[----:B------:R-:W-:Y:S02]  /*1a70*/  LEA R147, R132, R95, 0x2 ;  /* 0x0000005f84937211 */ /* 0x000fe400078e10ff */
[----:B------:R-:W-:Y:S02]  /*1a80*/  IADD3 R133, R98, 0xe0, RZ ;  /* 0x000000e062857810 */ /* 0x000fe40007ffe0ff */
[----:B------:R-:W-:Y:S02]  /*1a90*/  LEA.HI.SX32 R132, R131, R98, 0x1b ;  /* 0x0000006283847211 */ /* 0x000fe400078fdaff */
[----:B------:R-:W-:-:S02]  /*1aa0*/  SHF.L.U32 R131, R121, 0x1, RZ ;  /* 0x0000000179837819 */ /* 0x000fc400000006ff */
[----:B------:R-:W-:Y:S02]  /*1ab0*/  LEA R138, R6, R95, 0x2 ;  /* 0x0000005f068a7211 */ /* 0x000fe400078e10ff */
[----:B------:R0:W4:Y:S01]  /*1ac0*/  LDG.E.64 R6, desc[UR12][R26.64] ;  /* 0x0000000c1a067981 */ /* 0x000122000c1e1b00 */
[-C--:B------:R-:W-:Y:S02]  /*1ad0*/  ISETP.GE.AND P5, PT, R72, R131.reuse, PT ;  /* 0x000000834800720c */ /* 0x080fe40003fa6270 */
[----:B------:R-:W-:Y:S02]  /*1ae0*/  ISETP.GE.AND P0, PT, R110, R131, PT ;  /* 0x000000836e00720c */ /* 0x000fe40003f06270 */
[----:B------:R-:W-:Y:S02]  /*1af0*/  LEA R140, R132, R95, 0x2 ;  /* 0x0000005f848c7211 */ /* 0x000fe400078e10ff */
[-C--:B------:R-:W-:Y:S02]  /*1b00*/  ISETP.GE.AND P1, PT, R111, R131.reuse, PT ;  /* 0x000000836f00720c */ /* 0x080fe40003f26270 */
[----:B------:R-:W-:-:S02]  /*1b10*/  ISETP.GE.AND P2, PT, R112, R131, PT ;  /* 0x000000837000720c */ /* 0x000fc40003f46270 */
[-C--:B------:R-:W-:Y:S02]  /*1b20*/  ISETP.GE.AND P3, PT, R113, R131.reuse, PT ;  /* 0x000000837100720c */ /* 0x080fe40003f66270 */
[----:B------:R-:W-:Y:S01]  /*1b30*/  ISETP.GE.AND P4, PT, R114, R131, PT ;  /* 0x000000837200720c */ /* 0x000fe20003f86270 */
[----:B------:R-:W-:Y:S01]  /*1b40*/  HFMA2.MMA R146, -RZ, RZ, 0, 0 ;  /* 0x00000000ff927435 */ /* 0x000fe200000001ff */
[----:B0-----:R-:W-:Y:S02]  /*1b50*/  MOV R27, RZ ;  /* 0x000000ff001b7202 */ /* 0x001fe40000000f00 */
[----:B------:R-:W-:Y:S01]  /*1b60*/  MOV R149, RZ ;  /* 0x000000ff00957202 */ /* 0x000fe20000000f00 */
[----:B--2---:R0:W-:Y:S04]  /*1b70*/  STS [R141], R80 ;  /* 0x000000508d007388 */ /* 0x0041e80000000800 */
[----:B------:R-:W-:Y:S01]  /*1b80*/  STS [R143+0x80], R82 ;  /* 0x000080528f007388 */ /* 0x000fe20000000800 */
[----:B0-----:R-:W-:-:S03]  /*1b90*/  LEA.HI.SX32 R80, R133, R98, 0x1b ;  /* 0x0000006285507211 */ /* 0x001fc600078fdaff */
[----:B---3--:R0:W-:Y:S01]  /*1ba0*/  STS [R126+0x100], R81 ;  /* 0x000100517e007388 */ /* 0x0081e20000000800 */
[-C--:B------:R-:W-:Y:S01]  /*1bb0*/  LEA R142, R80, R95.reuse, 0x2 ;  /* 0x0000005f508e7211 */ /* 0x080fe200078e10ff */
[----:B------:R-:W-:Y:S02]  /*1bc0*/  HFMA2.MMA R80, -RZ, RZ, 0, 0 ;  /* 0x00000000ff507435 */ /* 0x000fe400000001ff */
[----:B----4-:R-:W-:Y:S01]  /*1bd0*/  STS [R147+0x180], R84 ;  /* 0x0001805493007388 */ /* 0x010fe20000000800 */
[----:B0-----:R-:W-:-:S03]  /*1be0*/  LEA R81, R130, R95, 0x2 ;  /* 0x0000005f82517211 */ /* 0x001fc600078e10ff */
[----:B------:R0:W-:Y:S04]  /*1bf0*/  STS [R138+0x200], R83 ;  /* 0x000200538a007388 */ /* 0x0001e80000000800 */
[----:B------:R-:W-:Y:S04]  /*1c00*/  STS [R81+0x280], R128 ;  /* 0x0002808051007388 */ /* 0x000fe80000000800 */
[----:B------:R-:W-:Y:S01]  /*1c10*/  STS [R140+0x300], R85 ;  /* 0x000300558c007388 */ /* 0x000fe20000000800 */
[----:B0-----:R-:W-:-:S03]  /*1c20*/  CS2R R82, SRZ ;  /* 0x0000000000527805 */ /* 0x001fc6000001ff00 */
[----:B------:R0:W-:Y:S01]  /*1c30*/  STS [R142+0x380], R129 ;  /* 0x000380818e007388 */ /* 0x0001e20000000800 */
[----:B------:R-:W-:-:S03]  /*1c40*/  NOP ;  /* 0x0000000000007918 */ /* 0x000fc60000000000 */
[----:B------:R-:W2:Y:S01]  /*1c50*/  @!P5 LDG.E R80, desc[UR12][R24.64] ;  /* 0x0000000c1850d981 */ /* 0x000ea2000c1e1900 */
[----:B------:R-:W-:-:S03]  /*1c60*/  ISETP.GE.AND P5, PT, R115, R131, PT ;  /* 0x000000837300720c */ /* 0x000fc60003fa6270 */
[----:B------:R-:W3:Y:S01]  /*1c70*/  @!P0 LDG.E R82, desc[UR12][R24.64+0x80] ;  /* 0x0000800c18528981 */ /* 0x000ee2000c1e1900 */
[----:B------:R-:W-:Y:S02]  /*1c80*/  ISETP.GE.AND P0, PT, R116, R131, PT ;  /* 0x000000837400720c */ /* 0x000fe40003f06270 */
[----:B0-----:R-:W-:Y:S01]  /*1c90*/  CS2R R128, SRZ ;  /* 0x0000000000807805 */ /* 0x001fe2000001ff00 */
[----:B------:R-:W4:Y:S05]  /*1ca0*/  @!P1 LDG.E R27, desc[UR12][R24.64+0x100] ;  /* 0x0001000c181b9981 */ /* 0x000f2a000c1e1900 */
[----:B------:R-:W4:Y:S04]  /*1cb0*/  @!P2 LDG.E R128, desc[UR12][R24.64+0x180] ;  /* 0x0001800c1880a981 */ /* 0x000f28000c1e1900 */
[----:B------:R-:W4:Y:S04]  /*1cc0*/  @!P3 LDG.E R83, desc[UR12][R24.64+0x200] ;  /* 0x0002000c1853b981 */ /* 0x000f28000c1e1900 */
[----:B------:R-:W4:Y:S04]  /*1cd0*/  @!P4 LDG.E R146, desc[UR12][R24.64+0x280] ;  /* 0x0002800c1892c981 */ /* 0x000f28000c1e1900 */
[----:B------:R-:W4:Y:S04]  /*1ce0*/  @!P5 LDG.E R129, desc[UR12][R24.64+0x300] ;  /* 0x0003000c1881d981 */ /* 0x000f28000c1e1900 */
[----:B------:R0:W4:Y:S01]  /*1cf0*/  @!P0 LDG.E R149, desc[UR12][R24.64+0x380] ;  /* 0x0003800c18958981 */ /* 0x000122000c1e1900 */
[----:B------:R-:W-:-:S04]  /*1d00*/  ISETP.NE.AND P2, PT, R168, RZ, PT ;  /* 0x000000ffa800720c */ /* 0x000fc80003f45270 */
[----:B------:R-:W-:Y:S01]  /*1d10*/  ISETP.LT.OR P1, PT, R117, 0x2, P2 ;  /* 0x000000027500780c */ /* 0x000fe20001721670 */
[----:B------:R-:W-:Y:S01]  /*1d20*/  FADD.FTZ R139, R12, R88 ;  /* 0x000000580c8b7221 */ /* 0x000fe20000010000 */
[----:B------:R-:W-:-:S03]  /*1d30*/  FMUL.FTZ R148, R6, 1.4426950216293334961 ;  /* 0x3fb8aa3b06947820 */ /* 0x000fc60000410000 */
[----:B------:R-:W-:-:S08]  /*1d40*/  FMUL.FTZ R26, R7, R139 ;  /* 0x0000008b071a7220 */ /* 0x000fd00000410000 */
[----:B------:R-:W1:Y:S01]  /*1d50*/  @!P1 LDC R150, c[0x0][0x21c] ;  /* 0x00008700ff969b82 */ /* 0x000e620000000800 */
[----:B0-----:R-:W-:Y:S01]  /*1d60*/  FMUL.FTZ R24, R139, R148 ;  /* 0x000000948b187220 */ /* 0x001fe20000410000 */
[----:B------:R-:W-:Y:S01]  /*1d70*/  FMUL.RZ R84, R26, 0.15915493667125701904 ;  /* 0x3e22f9831a547820 */ /* 0x000fe2000040c000 */
[----:B------:R-:W-:Y:S02]  /*1d80*/  SHF.L.U32 R26, R98, 0x3, RZ ;  /* 0x00000003621a7819 */ /* 0x000fe400000006ff */
[----:B------:R-:W-:Y:S01]  /*1d90*/  ISETP.NE.AND P0, PT, R90, RZ, PT ;  /* 0x000000ff5a00720c */ /* 0x000fe20003f05270 */
[----:B------:R-:W-:Y:S01]  /*1da0*/  MUFU.SIN R85, R84 ;  /* 0x0000005400557308 */ /* 0x000fe20000000400 */
[----:B------:R-:W-:-:S07]  /*1db0*/  LEA.HI.SX32 R26, R26, R26, 0x1b ;  /* 0x0000001a1a1a7211 */ /* 0x000fce00078fdaff */
[----:B------:R-:W-:Y:S01]  /*1dc0*/  MUFU.COS R151, R84 ;  /* 0x0000005400977308 */ /* 0x000fe20000000000 */
[----:B------:R-:W-:-:S07]  /*1dd0*/  LEA R144, R26, R95, 0x2 ;  /* 0x0000005f1a907211 */ /* 0x000fce00078e10ff */
[----:B------:R-:W0:Y:S01]  /*1de0*/  MUFU.EX2 R24, R24 ;  /* 0x0000001800187308 */ /* 0x000e220000000800 */
[----:B------:R-:W-:Y:S01]  /*1df0*/  @!P1 IADD3 R25, R117, -0x2, RZ ;  /* 0xfffffffe75199810 */ /* 0x000fe20007ffe0ff */
[----:B------:R-:W0:Y:S01]  /*1e00*/  LDS R136, [R144] ;  /* 0x0000000090887984 */ /* 0x000e220000000800 */
[----:B------:R-:W-:-:S03]  /*1e10*/  LEA R26, R118, R122, 0x8 ;  /* 0x0000007a761a7211 */ /* 0x000fc600078e40ff */
[----:B------:R-:W0:Y:S01]  /*1e20*/  LDS R134, [R144+0x4] ;  /* 0x0000040090867984 */ /* 0x000e220000000800 */
[----:B------:R-:W-:-:S03]  /*1e30*/  @P0 IADD3 R26, R90, 0x200, RZ ;  /* 0x000002005a1a0810 */ /* 0x000fc60007ffe0ff */
[----:B------:R-:W-:Y:S04]  /*1e40*/  LDS R137, [R144+0x8] ;  /* 0x0000080090897984 */ /* 0x000fe80000000800 */
[----:B------:R-:W4:Y:S04]  /*1e50*/  LDS R135, [R144+0xc] ;  /* 0x00000c0090877984 */ /* 0x000f280000000800 */
[----:B------:R-:W-:Y:S04]  /*1e60*/  LDS R132, [R144+0x10] ;  /* 0x0000100090847984 */ /* 0x000fe80000000800 */
[----:B------:R-:W4:Y:S04]  /*1e70*/  LDS R130, [R144+0x14] ;  /* 0x0000140090827984 */ /* 0x000f280000000800 */
[----:B------:R-:W4:Y:S04]  /*1e80*/  LDS R133, [R144+0x18] ;  /* 0x0000180090857984 */ /* 0x000f280000000800 */
[----:B------:R-:W4:Y:S01]  /*1e90*/  LDS R131, [R144+0x1c] ;  /* 0x00001c0090837984 */ /* 0x000f220000000800 */
[----:B-1----:R-:W-:-:S02]  /*1ea0*/  @!P1 IMAD R25, R25, R150, R122 ;  /* 0x0000009619199224 */ /* 0x002fc400078e027a */
[C---:B0-----:R-:W-:Y:S01]  /*1eb0*/  FMUL.FTZ R84, R24.reuse, R151 ;  /* 0x0000009718547220 */ /* 0x041fe20000410000 */
[----:B------:R-:W-:Y:S01]  /*1ec0*/  FMUL.FTZ R85, R24, R85 ;  /* 0x0000005518557220 */ /* 0x000fe20000410000 */
[-C--:B------:R-:W-:Y:S01]  /*1ed0*/  FMUL.FTZ R157, R136, R139.reuse ;  /* 0x0000008b889d7220 */ /* 0x080fe20000410000 */
[----:B------:R-:W-:Y:S01]  /*1ee0*/  FMUL.FTZ R161, R134, R139 ;  /* 0x0000008b86a17220 */ /* 0x000fe20000410000 */
[----:B------:R-:W-:Y:S01]  /*1ef0*/  BSSY B0, `(.L_x_18021) ;  /* 0x0000068000007945 */ /* 0x000fe20003800000 */
[----:B--2---:R-:W-:Y:S04]  /*1f00*/  STS [R141+0x420], R80 ;  /* 0x000420508d007388 */ /* 0x004fe80000000800 */
[----:B---3--:R-:W-:Y:S04]  /*1f10*/  STS [R143+0x4a0], R82 ;  /* 0x0004a0528f007388 */ /* 0x008fe80000000800 */
[----:B----4-:R0:W-:Y:S04]  /*1f20*/  STS [R126+0x520], R27 ;  /* 0x0005201b7e007388 */ /* 0x0101e80000000800 */
[----:B------:R-:W-:Y:S04]  /*1f30*/  STS [R147+0x5a0], R128 ;  /* 0x0005a08093007388 */ /* 0x000fe80000000800 */
[----:B------:R-:W-:Y:S01]  /*1f40*/  STS [R138+0x620], R83 ;  /* 0x000620538a007388 */ /* 0x000fe20000000800 */
[----:B0-----:R-:W-:-:S03]  /*1f50*/  LEA R126, R26, R95, 0x3 ;  /* 0x0000005f1a7e7211 */ /* 0x001fc600078e18ff */
[----:B------:R0:W-:Y:S04]  /*1f60*/  STS [R81+0x6a0], R146 ;  /* 0x0006a09251007388 */ /* 0x0001e80000000800 */
[----:B------:R1:W-:Y:S04]  /*1f70*/  STS [R140+0x720], R129 ;  /* 0x000720818c007388 */ /* 0x0003e80000000800 */
[----:B------:R2:W-:Y:S01]  /*1f80*/  STS [R142+0x7a0], R149 ;  /* 0x0007a0958e007388 */ /* 0x0005e20000000800 */
[----:B------:R-:W-:Y:S01]  /*1f90*/  NOP ;  /* 0x0000000000007918 */ /* 0x000fe20000000000 */
[----:B0-----:R-:W-:-:S02]  /*1fa0*/  @!P1 IMAD.WIDE R80, R25, 0x10, R78 ;  /* 0x0000001019509825 */ /* 0x001fc400078e024e */
[----:B------:R-:W0:Y:S04]  /*1fb0*/  LDS R147, [R144+0x420] ;  /* 0x0004200090937984 */ /* 0x000e280000000800 */
[----:B------:R-:W3:Y:S04]  /*1fc0*/  LDS R141, [R144+0x424] ;  /* 0x00042400908d7984 */ /* 0x000ee80000000800 */
[----:B------:R-:W4:Y:S04]  /*1fd0*/  LDS R27, [R144+0x428] ;  /* 0x00042800901b7984 */ /* 0x000f280000000800 */
[----:B------:R-:W0:Y:S04]  /*1fe0*/  LDS R151, [R144+0x42c] ;  /* 0x00042c0090977984 */ /* 0x000e280000000800 */
[----:B------:R-:W0:Y:S04]  /*1ff0*/  LDS R24, [R144+0x430] ;  /* 0x0004300090187984 */ /* 0x000e280000000800 */
[----:B------:R-:W0:Y:S04]  /*2000*/  LDS R26, [R144+0x434] ;  /* 0x00043400901a7984 */ /* 0x000e280000000800 */
[----:B------:R-:W0:Y:S04]  /*2010*/  LDS R25, [R144+0x438] ;  /* 0x0004380090197984 */ /* 0x000e280000000800 */
[----:B------:R3:W0:Y:S04]  /*2020*/  LDS R155, [R144+0x43c] ;  /* 0x00043c00909b7984 */ /* 0x0006280000000800 */
[----:B------:R4:W-:Y:S01]  /*2030*/  STS.64 [R126+0x14d0], R84 ;  /* 0x0014d0547e007388 */ /* 0x0009e20000000a00 */
[----:B------:R-:W-:-:S04]  /*2040*/  FADD.FTZ R128, R13, R88 ;  /* 0x000000580d807221 */ /* 0x000fc80000010000 */
[----:B-1----:R-:W-:Y:S01]  /*2050*/  FMUL.FTZ R129, R7, R128 ;  /* 0x0000008007817220 */ /* 0x002fe20000410000 */
[----:B------:R-:W-:-:S03]  /*2060*/  FMUL.FTZ R138, R128, R148 ;  /* 0x00000094808a7220 */ /* 0x000fc60000410000 */
[----:B--2---:R-:W-:Y:S01]  /*2070*/  FMUL.RZ R142, R129, 0.15915493667125701904 ;  /* 0x3e22f983818e7820 */ /* 0x004fe2000040c000 */
[----:B------:R-:W-:Y:S01]  /*2080*/  CS2R R82, SRZ ;  /* 0x0000000000527805 */ /* 0x000fe2000001ff00 */
[----:B------:R-:W-:Y:S01]  /*2090*/  BAR.SYNC.DEFER_BLOCKING 0x0 ;  /* 0x0000000000007b1d */ /* 0x000fe20000010000 */
[----:B------:R-:W-:-:S05]  /*20a0*/  FADD.FTZ R129, R14, R88 ;  /* 0x000000580e817221 */ /* 0x000fca0000010000 */
[----:B------:R-:W-:Y:S01]  /*20b0*/  MUFU.SIN R143, R142 ;  /* 0x0000008e008f7308 */ /* 0x000fe20000000400 */
[----:B------:R-:W-:-:S07]  /*20c0*/  FMUL.FTZ R140, R7, R129 ;  /* 0x00000081078c7220 */ /* 0x000fce0000410000 */
[----:B---3--:R-:W1:Y:S01]  /*20d0*/  MUFU.EX2 R144, R138 ;  /* 0x0000008a00907308 */ /* 0x008e620000000800 */
[----:B------:R-:W-:-:S07]  /*20e0*/  FMUL.RZ R146, R140, 0.15915493667125701904 ;  /* 0x3e22f9838c927820 */ /* 0x000fce000040c000 */
[----:B------:R2:W3:Y:S01]  /*20f0*/  MUFU.COS R149, R142 ;  /* 0x0000008e00957308 */ /* 0x0004e20000000000 */
[----:B------:R0:W5:Y:S01]  /*2100*/  @!P1 LDG.E.64 R82, desc[UR12][R80.64+0x8] ;  /* 0x0000080c50529981 */ /* 0x000162000c1e1b00 */
[----:B----4-:R-:W-:Y:S01]  /*2110*/  FADD.FTZ R126, R15, R88 ;  /* 0x000000580f7e7221 */ /* 0x010fe20000010000 */
[----:B0-----:R-:W-:-:S05]  /*2120*/  FMUL.FTZ R80, R129, R148 ;  /* 0x0000009481507220 */ /* 0x001fca0000410000 */
[----:B------:R-:W-:Y:S01]  /*2130*/  MUFU.SIN R81, R146 ;  /* 0x0000009200517308 */ /* 0x000fe20000000400 */
[----:B------:R-:W-:Y:S01]  /*2140*/  FMUL.FTZ R140, R7, R126 ;  /* 0x0000007e078c7220 */ /* 0x000fe20000410000 */
[----:B-1----:R-:W-:Y:S01]  /*2150*/  FMUL.FTZ R143, R144, R143 ;  /* 0x0000008f908f7220 */ /* 0x002fe20000410000 */
[----:B------:R-:W-:-:S05]  /*2160*/  FMUL.FTZ R138, R8, R157 ;  /* 0x0000009d088a7220 */ /* 0x000fca0000410000 */
[----:B------:R-:W0:Y:S01]  /*2170*/  MUFU.EX2 R80, R80 ;  /* 0x0000005000507308 */ /* 0x000e220000000800 */
[----:B--2---:R-:W-:Y:S01]  /*2180*/  FMUL.FTZ R142, R8, R161 ;  /* 0x000000a1088e7220 */ /* 0x004fe20000410000 */
[----:B------:R-:W-:Y:S01]  /*2190*/  FMUL.FTZ R148, R126, R148 ;  /* 0x000000947e947220 */ /* 0x000fe20000410000 */
[----:B------:R-:W-:-:S05]  /*21a0*/  FMUL.RZ R156, R140, 0.15915493667125701904 ;  /* 0x3e22f9838c9c7820 */ /* 0x000fca000040c000 */
[----:B------:R1:W2:Y:S01]  /*21b0*/  MUFU.COS R153, R146 ;  /* 0x0000009200997308 */ /* 0x0002a20000000000 */
[----:B---3--:R-:W-:Y:S01]  /*21c0*/  FMUL.FTZ R144, R144, R149 ;  /* 0x0000009590907220 */ /* 0x008fe20000410000 */
[C---:B------:R-:W-:Y:S01]  /*21d0*/  FMUL.FTZ R161, R143.reuse, R138 ;  /* 0x0000008a8fa17220 */ /* 0x040fe20000410000 */
[----:B------:R-:W-:Y:S01]  /*21e0*/  FMUL.FTZ R149, R143, R142 ;  /* 0x0000008e8f957220 */ /* 0x000fe20000410000 */
[----:B------:R-:W-:-:S04]  /*21f0*/  FMUL.FTZ R140, R135, R128 ;  /* 0x00000080878c7220 */ /* 0x000fc80000410000 */
[----:B------:R3:W-:Y:S01]  /*2200*/  MUFU.EX2 R150, R148 ;  /* 0x0000009400967308 */ /* 0x0007e20000000800 */
[----:B-1----:R-:W-:-:S07]  /*2210*/  FMUL.FTZ R146, R137, R128 ;  /* 0x0000008089927220 */ /* 0x002fce0000410000 */
[----:B------:R-:W1:Y:S01]  /*2220*/  MUFU.COS R159, R156 ;  /* 0x0000009c009f7308 */ /* 0x000e620000000000 */
[C---:B---3--:R-:W-:Y:S01]  /*2230*/  FFMA.FTZ R148, R144.reuse, R142, R161 ;  /* 0x0000008e90947223 */ /* 0x048fe200000100a1 */
[----:B------:R-:W-:Y:S01]  /*2240*/  FFMA.FTZ R161, R144, R138, -R149 ;  /* 0x0000008a90a17223 */ /* 0x000fe20000010895 */
[C---:B0-----:R-:W-:Y:S02]  /*2250*/  FMUL.FTZ R149, R80.reuse, R81 ;  /* 0x0000005150957220 */ /* 0x041fe40000410000 */
[C---:B------:R-:W-:Y:S01]  /*2260*/  FFMA.FTZ R154, R9.reuse, R140, R148 ;  /* 0x0000008c099a7223 */ /* 0x040fe20000010094 */
[----:B------:R-:W-:Y:S02]  /*2270*/  FFMA.FTZ R152, R9, R146, R161 ;  /* 0x0000009209987223 */ /* 0x000fe400000100a1 */
[----:B------:R0:W3:Y:S01]  /*2280*/  MUFU.SIN R157, R156 ;  /* 0x0000009c009d7308 */ /* 0x0000e20000000400 */
[----:B--2---:R-:W-:Y:S01]  /*2290*/  FMUL.FTZ R153, R80, R153 ;  /* 0x0000009950997220 */ /* 0x004fe20000410000 */
[C---:B------:R-:W-:Y:S01]  /*22a0*/  FMUL.FTZ R80, R149.reuse, R154 ;  /* 0x0000009a95507220 */ /* 0x040fe20000410000 */
[----:B------:R-:W-:Y:S01]  /*22b0*/  FMUL.FTZ R81, R149, R152 ;  /* 0x0000009895517220 */ /* 0x000fe20000410000 */
[----:B------:R-:W-:-:S03]  /*22c0*/  ISETP.NE.AND P1, PT, R90, 0x1f, PT ;  /* 0x0000001f5a00780c */ /* 0x000fc60003f25270 */
[C---:B------:R-:W-:Y:S01]  /*22d0*/  FFMA.FTZ R161, R153.reuse, R154, R81 ;  /* 0x0000009a99a17223 */ /* 0x040fe20000010051 */
[----:B0-----:R-:W-:Y:S01]  /*22e0*/  FFMA.FTZ R156, R153, R152, -R80 ;  /* 0x00000098999c7223 */ /* 0x001fe20000010850 */
[-C--:B------:R-:W-:Y:S01]  /*22f0*/  FMUL.FTZ R80, R84, R143.reuse ;  /* 0x0000008f54507220 */ /* 0x080fe20000410000 */
[C---:B------:R-:W-:Y:S01]  /*2300*/  FMUL.FTZ R81, R85.reuse, R143 ;  /* 0x0000008f55517220 */ /* 0x040fe20000410000 */
[----:B-1----:R-:W-:Y:S01]  /*2310*/  FMUL.FTZ R148, R150, R159 ;  /* 0x0000009f96947220 */ /* 0x002fe20000410000 */
[----:B------:R-:W-:Y:S01]  /*2320*/  FMUL.FTZ R159, R130, R129 ;  /* 0x00000081829f7220 */ /* 0x000fe20000410000 */
[-C--:B------:R-:W-:Y:S01]  /*2330*/  FFMA.FTZ R152, R85, R144.reuse, R80 ;  /* 0x0000009055987223 */ /* 0x080fe20000010050 */
[----:B------:R-:W-:Y:S01]  /*2340*/  FFMA.FTZ R80, R84, R144, -R81 ;  /* 0x0000009054507223 */ /* 0x000fe20000010851 */
[----:B---3--:R-:W-:Y:S01]  /*2350*/  FMUL.FTZ R150, R150, R157 ;  /* 0x0000009d96967220 */ /* 0x008fe20000410000 */
[----:B------:R-:W-:Y:S01]  /*2360*/  FMUL.FTZ R157, R132, R129 ;  /* 0x00000081849d7220 */ /* 0x000fe20000410000 */
[C---:B------:R-:W-:Y:S01]  /*2370*/  FFMA.FTZ R165, R10.reuse, R159, R161 ;  /* 0x0000009f0aa57223 */ /* 0x040fe200000100a1 */
[C---:B------:R-:W-:Y:S01]  /*2380*/  FMUL.FTZ R161, R149.reuse, R80 ;  /* 0x0000005095a17220 */ /* 0x040fe20000410000 */
[-C--:B------:R-:W-:Y:S01]  /*2390*/  FMUL.FTZ R154, R149, R152.reuse ;  /* 0x00000098959a7220 */ /* 0x080fe20000410000 */
[----:B------:R-:W-:Y:S01]  /*23a0*/  FFMA.FTZ R163, R10, R157, R156 ;  /* 0x0000009d0aa37223 */ /* 0x000fe2000001009c */
[C---:B------:R-:W-:Y:S01]  /*23b0*/  FMUL.FTZ R167, R150.reuse, R165 ;  /* 0x000000a596a77220 */ /* 0x040fe20000410000 */
[C---:B------:R-:W-:Y:S01]  /*23c0*/  FFMA.FTZ R161, R153.reuse, R152, R161 ;  /* 0x0000009899a17223 */ /* 0x040fe200000100a1 */
[----:B------:R-:W-:Y:S01]  /*23d0*/  FFMA.FTZ R81, R153, R80, -R154 ;  /* 0x0000005099517223 */ /* 0x000fe2000001089a */
[-C--:B------:R-:W-:Y:S01]  /*23e0*/  FMUL.FTZ R156, R150, R163.reuse ;  /* 0x000000a3969c7220 */ /* 0x080fe20000410000 */
[----:B------:R-:W-:Y:S01]  /*23f0*/  FFMA.FTZ R160, R148, R163, -R167 ;  /* 0x000000a394a07223 */ /* 0x000fe200000108a7 */
[----:B------:R-:W-:Y:S01]  /*2400*/  @P1 IADD3 R80, R92, R95, RZ ;  /* 0x0000005f5c501210 */ /* 0x000fe20007ffe0ff */
[----:B------:R-:W-:Y:S01]  /*2410*/  FMUL.FTZ R163, R150, R161 ;  /* 0x000000a196a37220 */ /* 0x000fe20000410000 */
[----:B------:R-:W-:Y:S01]  /*2420*/  FFMA.FTZ R165, R148, R165, R156 ;  /* 0x000000a594a57223 */ /* 0x000fe2000001009c */
[----:B------:R-:W-:-:S02]  /*2430*/  FMUL.FTZ R158, R150, R81 ;  /* 0x00000051969e7220 */ /* 0x000fc40000410000 */
[C---:B------:R-:W-:Y:S02]  /*2440*/  FFMA.FTZ R156, R148.reuse, R81, -R163 ;  /* 0x00000051949c7223 */ /* 0x040fe400000108a3 */
[----:B------:R-:W0:Y:S01]  /*2450*/  @P1 LDS.64 R80, [R80+0x24d8] ;  /* 0x0024d80050501984 */ /* 0x000e220000000a00 */
[-C--:B------:R-:W-:Y:S01]  /*2460*/  FMUL.FTZ R154, R133, R126.reuse ;  /* 0x0000007e859a7220 */ /* 0x080fe20000410000 */
[----:B------:R-:W-:Y:S01]  /*2470*/  FMUL.FTZ R152, R131, R126 ;  /* 0x0000007e83987220 */ /* 0x000fe20000410000 */
[----:B------:R-:W-:Y:S02]  /*2480*/  FFMA.FTZ R161, R148, R161, R158 ;  /* 0x000000a194a17223 */ /* 0x000fe4000001009e */
        /* <DEDUP_REMOVED lines=14> */
.L_x_18022:
[----:B------:R-:W-:Y:S05]  /*2570*/  BSYNC B0 ;  /* 0x0000000000007941 */ /* 0x000fea0003800000 */
.L_x_18021:
[----:B------:R-:W2:Y:S01]  /*2580*/  SHFL.UP PT, R164, R160, 0x1, RZ ;  /* 0x04200000a0a47989 */ /* 0x000ea200000e00ff */
[----:B------:R-:W-:Y:S01]  /*2590*/  ISETP.GE.AND P3, PT, R98, 0x1, PT ;  /* 0x000000016200780c */ /* 0x000fe20003f66270 */
[----:B01----:R-:W-:Y:S01]  /*25a0*/  FMUL.FTZ R175, R150, R81 ;  /* 0x0000005196af7220 */ /* 0x003fe20000410000 */
[----:B------:R-:W-:Y:S01]  /*25b0*/  FMUL.FTZ R151, R2, R151 ;  /* 0x0000009702977220 */ /* 0x000fe20000410000 */
[----:B------:R-:W0:Y:S01]  /*25c0*/  SHFL.UP PT, R165, R158, 0x1, RZ ;  /* 0x042000009ea57989 */ /* 0x000e2200000e00ff */
[----:B------:R-:W-:Y:S01]  /*25d0*/  ISETP.GE.OR P2, PT, R117, R124, P2 ;  /* 0x0000007c7500720c */ /* 0x000fe20001746670 */
[----:B------:R-:W-:Y:S01]  /*25e0*/  BSSY B0, `(.L_x_18023) ;  /* 0x0000092000007945 */ /* 0x000fe20003800000 */
[C---:B------:R-:W-:Y:S01]  /*25f0*/  ISETP.NE.AND P6, PT, R168.reuse, 0x1f, PT ;  /* 0x0000001fa800780c */ /* 0x040fe20003fc5270 */
[----:B------:R-:W1:Y:S01]  /*2600*/  SHFL.UP PT, R162, R156, 0x1, RZ ;  /* 0x042000009ca27989 */ /* 0x000e6200000e00ff */
[C---:B------:R-:W-:Y:S02]  /*2610*/  ISETP.GT.U32.AND P4, PT, R168.reuse, 0x17, PT ;  /* 0x00000017a800780c */ /* 0x040fe40003f84070 */
[----:B------:R-:W-:Y:S01]  /*2620*/  ISETP.GT.U32.AND P5, PT, R168, 0xf, PT ;  /* 0x0000000fa800780c */ /* 0x000fe20003fa4070 */
[----:B------:R-:W3:Y:S04]  /*2630*/  SHFL.UP PT, R163, R161, 0x1, RZ ;  /* 0x04200000a1a37989 */ /* 0x000ee800000e00ff */
[----:B-----5:R-:W-:Y:S04]  /*2640*/  SHFL.IDX PT, R82, R82, RZ, 0x1f ;  /* 0x00001fff52527589 */ /* 0x020fe800000e0000 */
[----:B------:R-:W-:Y:S01]  /*2650*/  SHFL.IDX PT, R83, R83, RZ, 0x1f ;  /* 0x00001fff53537589 */ /* 0x000fe200000e0000 */
[C---:B--2---:R-:W-:Y:S01]  /*2660*/  FMUL.FTZ R169, R161.reuse, R164 ;  /* 0x000000a4a1a97220 */ /* 0x044fe20000410000 */
[----:B0-----:R-:W-:-:S03]  /*2670*/  FMUL.FTZ R167, R161, R165 ;  /* 0x000000a5a1a77220 */ /* 0x001fc60000410000 */
[C---:B------:R-:W-:Y:S01]  /*2680*/  FFMA.FTZ R169, R156.reuse, R165, R169 ;  /* 0x000000a59ca97223 */ /* 0x040fe200000100a9 */
[C---:B-1----:R-:W-:Y:S01]  /*2690*/  FMUL.FTZ R166, R161.reuse, R162 ;  /* 0x000000a2a1a67220 */ /* 0x042fe20000410000 */
        /* <DEDUP_REMOVED lines=35> */
[CC--:B---3--:R-:W-:Y:S01]  /*28d0*/  FMUL.FTZ R166, R163.reuse, R162.reuse ;  /* 0x000000a2a3a67220 */ /* 0x0c8fe20000410000 */
[----:B------:R-:W-:Y:S01]  /*28e0*/  FFMA.FTZ R162, R156, R162, R167 ;  /* 0x000000a29ca27223 */ /* 0x000fe200000100a7 */
[----:B------:R-:W-:Y:S01]  /*28f0*/  @P3 FADD.FTZ R160, R160, R169 ;  /* 0x000000a9a0a03221 */ /* 0x000fe20000010000 */
[----:B------:R-:W0:Y:S01]  /*2900*/  SHFL.UP PT, R173, R158, 0x8, RZ ;  /* 0x050000009ead7989 */ /* 0x000e2200000e00ff */
[----:B------:R-:W-:Y:S01]  /*2910*/  @P3 FFMA.FTZ R156, R156, R161, -R166 ;  /* 0x000000a19c9c3223 */ /* 0x000fe200000108a6 */
[----:B------:R-:W-:Y:S01]  /*2920*/  FMUL.FTZ R161, R148, R165 ;  /* 0x000000a594a17220 */ /* 0x000fe20000410000 */
[----:B------:R-:W-:Y:S01]  /*2930*/  FSEL R162, R163, R162, !P3 ;  /* 0x000000a2a3a27208 */ /* 0x000fe20005800000 */
[----:B------:R-:W1:Y:S01]  /*2940*/  SHFL.UP PT, R171, R160, 0x8, RZ ;  /* 0x05000000a0ab7989 */ /* 0x000e6200000e00ff */
[----:B------:R-:W-:Y:S01]  /*2950*/  FMUL.FTZ R163, R4, R25 ;  /* 0x0000001904a37220 */ /* 0x000fe20000410000 */
[C---:B------:R-:W-:Y:S01]  /*2960*/  FMUL.FTZ R155, R3.reuse, R26 ;  /* 0x0000001a039b7220 */ /* 0x040fe20000410000 */
[C---:B------:R-:W-:Y:S01]  /*2970*/  FMUL.FTZ R25, R150.reuse, R165 ;  /* 0x000000a596197220 */ /* 0x040fe20000410000 */
[----:B------:R-:W2:Y:S01]  /*2980*/  SHFL.UP PT, R167, R156, 0x8, RZ ;  /* 0x050000009ca77989 */ /* 0x000ea200000e00ff */
[-C--:B------:R-:W-:Y:S01]  /*2990*/  FFMA.FTZ R26, -R150, R163.reuse, -R161 ;  /* 0x000000a3961a7223 */ /* 0x080fe200000109a1 */
[----:B------:R-:W-:Y:S01]  /*29a0*/  FMUL.FTZ R161, R3, R24 ;  /* 0x0000001803a17220 */ /* 0x000fe20000410000 */
[----:B------:R-:W-:Y:S01]  /*29b0*/  FFMA.FTZ R24, R148, R163, -R25 ;  /* 0x000000a394187223 */ /* 0x000fe20000010819 */
[----:B------:R-:W3:Y:S01]  /*29c0*/  SHFL.UP PT, R169, R162, 0x8, RZ ;  /* 0x05000000a2a97989 */ /* 0x000ee200000e00ff */
[----:B------:R-:W-:Y:S01]  /*29d0*/  FADD.FTZ R166, -R155, R26 ;  /* 0x0000001a9ba67221 */ /* 0x000fe20000010100 */
[----:B------:R-:W-:Y:S01]  /*29e0*/  ISETP.GE.AND P3, PT, R98, 0x8, PT ;  /* 0x000000086200780c */ /* 0x000fe20003f66270 */
[----:B------:R-:W-:-:S02]  /*29f0*/  FADD.FTZ R24, R161, R24 ;  /* 0x00000018a1187221 */ /* 0x000fc40000010000 */
[C---:B------:R-:W-:Y:S02]  /*2a00*/  FMUL.FTZ R26, R149.reuse, -R166 ;  /* 0x800000a6951a7220 */ /* 0x040fe40000410000 */
[-C--:B------:R-:W-:Y:S02]  /*2a10*/  FMUL.FTZ R172, R149, -R24.reuse ;  /* 0x8000001895ac7220 */ /* 0x080fe40000410000 */
[C---:B------:R-:W-:Y:S02]  /*2a20*/  FFMA.FTZ R177, R153.reuse, R24, -R26 ;  /* 0x0000001899b17223 */ /* 0x040fe4000001081a */
[----:B------:R-:W-:Y:S01]  /*2a30*/  FFMA.FTZ R174, R153, R166, R172 ;  /* 0x000000a699ae7223 */ /* 0x000fe200000100ac */
[----:B0-----:R-:W-:Y:S01]  /*2a40*/  FMUL.FTZ R26, R162, R173 ;  /* 0x000000ada21a7220 */ /* 0x001fe20000410000 */
[----:B------:R-:W-:Y:S02]  /*2a50*/  FMUL.FTZ R172, R150, -R80 ;  /* 0x8000005096ac7220 */ /* 0x000fe40000410000 */
[----:B------:R-:W-:Y:S01]  /*2a60*/  FADD.FTZ R176, -R151, R174 ;  /* 0x000000ae97b07221 */ /* 0x000fe20000010100 */
[-C--:B-1----:R-:W-:Y:S01]  /*2a70*/  FMUL.FTZ R164, R162, R171.reuse ;  /* 0x000000aba2a47220 */ /* 0x082fe20000410000 */
[----:B------:R-:W-:Y:S01]  /*2a80*/  FFMA.FTZ R171, R156, R171, -R26 ;  /* 0x000000ab9cab7223 */ /* 0x000fe2000001081a */
[----:B------:R-:W-:Y:S01]  /*2a90*/  FFMA.FTZ R172, R148, -R81, R172 ;  /* 0x8000005194ac7223 */ /* 0x000fe200000100ac */
[----:B------:R-:W-:Y:S01]  /*2aa0*/  FMUL.FTZ R179, R143, -R176 ;  /* 0x800000b08fb37220 */ /* 0x000fe20000410000 */
[----:B--2---:R-:W-:Y:S01]  /*2ab0*/  FMUL.FTZ R25, R162, R167 ;  /* 0x000000a7a2197220 */ /* 0x004fe20000410000 */
[----:B------:R-:W-:Y:S01]  /*2ac0*/  FFMA.FTZ R173, R156, R173, R164 ;  /* 0x000000ad9cad7223 */ /* 0x000fe200000100a4 */
[----:B------:R-:W-:Y:S01]  /*2ad0*/  @P3 FADD.FTZ R160, R160, R171 ;  /* 0x000000aba0a03221 */ /* 0x000fe20000010000 */
[----:B------:R-:W-:Y:S01]  /*2ae0*/  FFMA.FTZ R164, R148, R80, -R175 ;  /* 0x0000005094a47223 */ /* 0x000fe200000108af */
        /* <DEDUP_REMOVED lines=9> */
[-C--:B------:R-:W-:Y:S01]  /*2b80*/  FFMA.FTZ R178, R153, R172.reuse, R174 ;  /* 0x000000ac99b27223 */ /* 0x080fe200000100ae */
[----:B------:R-:W-:Y:S01]  /*2b90*/  FMUL.FTZ R172, R149, -R172 ;  /* 0x800000ac95ac7220 */ /* 0x000fe20000410000 */
[----:B------:R-:W2:Y:S01]  /*2ba0*/  SHFL.UP PT, R167, R156, 0x10, RZ ;  /* 0x060000009ca77989 */ /* 0x000ea200000e00ff */
[----:B------:R-:W-:Y:S01]  /*2bb0*/  FADD.FTZ R175, R162, R177 ;  /* 0x000000b1a2af7221 */ /* 0x000fe20000010000 */
[----:B------:R-:W-:Y:S01]  /*2bc0*/  ISETP.GE.AND P3, PT, R98, 0x10, PT ;  /* 0x000000106200780c */ /* 0x000fe20003f66270 */
[----:B------:R-:W-:Y:S01]  /*2bd0*/  FFMA.FTZ R172, R153, R164, -R172 ;  /* 0x000000a499ac7223 */ /* 0x000fe200000108ac */
[----:B------:R-:W3:Y:S01]  /*2be0*/  SHFL.UP PT, R169, R166, 0x10, RZ ;  /* 0x06000000a6a97989 */ /* 0x000ee200000e00ff */
[CC--:B------:R-:W-:Y:S01]  /*2bf0*/  FFMA.FTZ R181, R144.reuse, R175.reuse, -R179 ;  /* 0x000000af90b57223 */ /* 0x0c0fe200000108b3 */
[C---:B------:R-:W-:Y:S01]  /*2c00*/  FMUL.FTZ R179, R143.reuse, -R175 ;  /* 0x800000af8fb37220 */ /* 0x040fe20000410000 */
[C---:B------:R-:W-:Y:S01]  /*2c10*/  FMUL.FTZ R175, R143.reuse, -R178 ;  /* 0x800000b28faf7220 */ /* 0x040fe20000410000 */
[----:B------:R-:W-:Y:S01]  /*2c20*/  HFMA2.MMA R25, -RZ, RZ, 0, 0 ;  /* 0x00000000ff197435 */ /* 0x000fe200000001ff */
[----:B------:R-:W-:Y:S01]  /*2c30*/  MOV R24, 0x3f800000 ;  /* 0x3f80000000187802 */ /* 0x000fe20000000f00 */
[C---:B------:R-:W-:Y:S01]  /*2c40*/  FFMA.FTZ R180, R144.reuse, R176, R179 ;  /* 0x000000b090b47223 */ /* 0x040fe200000100b3 */
[-C--:B------:R-:W-:Y:S01]  /*2c50*/  FFMA.FTZ R164, R144, R172.reuse, -R175 ;  /* 0x000000ac90a47223 */ /* 0x080fe200000108af */
[----:B------:R-:W-:Y:S01]  /*2c60*/  FMUL.FTZ R179, R143, -R172 ;  /* 0x800000ac8fb37220 */ /* 0x000fe20000410000 */
[----:B------:R-:W-:-:S02]  /*2c70*/  CS2R R26, SRZ ;  /* 0x00000000001a7805 */ /* 0x000fc4000001ff00 */
[----:B------:R-:W-:Y:S01]  /*2c80*/  @!P2 LEA R177, R122, R95, 0x4 ;  /* 0x0000005f7ab1a211 */ /* 0x000fe200078e20ff */
[----:B0-----:R-:W-:-:S04]  /*2c90*/  FMUL.FTZ R176, R166, R171 ;  /* 0x000000aba6b07220 */ /* 0x001fc80000410000 */
[----:B------:R0:W4:Y:S01]  /*2ca0*/  @!P2 LDS.128 R24, [R177+0x25d0] ;  /* 0x0025d000b118a984 */ /* 0x0001220000000c00 */
[-C--:B-1----:R-:W-:Y:S01]  /*2cb0*/  FMUL.FTZ R174, R166, R173.reuse ;  /* 0x000000ada6ae7220 */ /* 0x082fe20000410000 */
[----:B------:R-:W-:Y:S01]  /*2cc0*/  FFMA.FTZ R173, R156, R173, R176 ;  /* 0x000000ad9cad7223 */ /* 0x000fe200000100b0 */
[----:B------:R-:W-:Y:S01]  /*2cd0*/  ISETP.GT.U32.AND P2, PT, R168, 0x1d, PT ;  /* 0x0000001da800780c */ /* 0x000fe20003f44070 */
[----:B------:R0:W1:Y:S01]  /*2ce0*/  SHFL.DOWN PT, R176, R164, 0x1, 0x1f ;  /* 0x08201f00a4b07f89 */ /* 0x00006200000e0000 */
[----:B--2---:R-:W-:Y:S01]  /*2cf0*/  FMUL.FTZ R175, R166, R167 ;  /* 0x000000a7a6af7220 */ /* 0x004fe20000410000 */
[----:B------:R-:W-:-:S03]  /*2d00*/  @P3 FADD.FTZ R158, R158, R173 ;  /* 0x000000ad9e9e3221 */ /* 0x000fc60000010000 */
[-C--:B---3--:R-:W-:Y:S01]  /*2d10*/  FFMA.FTZ R175, R156, R169.reuse, R175 ;  /* 0x000000a99caf7223 */ /* 0x088fe200000100af */
[----:B------:R-:W-:Y:S01]  /*2d20*/  FMUL.FTZ R172, R166, R169 ;  /* 0x000000a9a6ac7220 */ /* 0x000fe20000410000 */
[----:B------:R-:W-:Y:S01]  /*2d30*/  FFMA.FTZ R169, R156, R171, -R174 ;  /* 0x000000ab9ca97223 */ /* 0x000fe200000108ae */
[----:B------:R-:W-:Y:S01]  /*2d40*/  FFMA.FTZ R171, R144, R178, R179 ;  /* 0x000000b290ab7223 */ /* 0x000fe200000100b3 */
[----:B------:R-:W2:Y:S01]  /*2d50*/  SHFL.UP PT, R158, R158, 0x1, RZ ;  /* 0x042000009e9e7989 */ /* 0x000ea200000e00ff */
[----:B------:R-:W-:Y:S01]  /*2d60*/  FSEL R175, R166, R175, !P3 ;  /* 0x000000afa6af7208 */ /* 0x000fe20005800000 */
[C---:B------:R-:W-:Y:S01]  /*2d70*/  FMUL.FTZ R166, R0.reuse, R147 ;  /* 0x0000009300a67220 */ /* 0x040fe20000410000 */
[----:B------:R-:W-:Y:S01]  /*2d80*/  FMUL.FTZ R147, R0, R141 ;  /* 0x0000008d00937220 */ /* 0x000fe20000410000 */
[----:B------:R-:W-:Y:S01]  /*2d90*/  @P3 FFMA.FTZ R156, R156, R167, -R172 ;  /* 0x000000a79c9c3223 */ /* 0x000fe200000108ac */
[----:B------:R-:W-:Y:S01]  /*2da0*/  @P3 FADD.FTZ R160, R160, R169 ;  /* 0x000000a9a0a03221 */ /* 0x000fe20000010000 */
[----:B------:R-:W-:Y:S01]  /*2db0*/  FADD.FTZ R141, R166, R181 ;  /* 0x000000b5a68d7221 */ /* 0x000fe20000010000 */
[----:B------:R-:W-:Y:S01]  /*2dc0*/  FADD.FTZ R167, -R147, R180 ;  /* 0x000000b493a77221 */ /* 0x000fe20000010100 */
[----:B------:R0:W3:Y:S01]  /*2dd0*/  SHFL.DOWN PT, R178, R171, 0x1, 0x1f ;  /* 0x08201f00abb27f89 */ /* 0x0000e200000e0000 */
[----:B------:R-:W-:-:S03]  /*2de0*/  ISETP.GT.U32.AND P3, PT, R168, 0x1b, PT ;  /* 0x0000001ba800780c */ /* 0x000fc60003f64070 */
[----:B------:R0:W0:Y:S04]  /*2df0*/  SHFL.DOWN PT, R172, R141, 0x1, 0x1f ;  /* 0x08201f008dac7f89 */ /* 0x00002800000e0000 */
[----:B------:R0:W0:Y:S04]  /*2e00*/  SHFL.DOWN PT, R174, R167, 0x1, 0x1f ;  /* 0x08201f00a7ae7f89 */ /* 0x00002800000e0000 */
[----:B------:R-:W0:Y:S04]  /*2e10*/  SHFL.UP PT, R156, R156, 0x1, RZ ;  /* 0x042000009c9c7989 */ /* 0x000e2800000e00ff */
[----:B------:R-:W0:Y:S04]  /*2e20*/  SHFL.UP PT, R175, R175, 0x1, RZ ;  /* 0x04200000afaf7989 */ /* 0x000e2800000e00ff */
[----:B------:R-:W0:Y:S01]  /*2e30*/  SHFL.UP PT, R160, R160, 0x1, RZ ;  /* 0x04200000a0a07989 */ /* 0x000e2200000e00ff */
[----:B-12-4-:R-:W-:Y:S05]  /*2e40*/  @!P6 BRA `(.L_x_18024) ;  /* 0x00000000002ce947 */ /* 0x016fea0003800000 */
[C---:B---3--:R-:W-:Y:S01]  /*2e50*/  FMUL.FTZ R169, R171.reuse, R178 ;  /* 0x000000b2aba97220 */ /* 0x048fe20000410000 */
        /* <DEDUP_REMOVED lines=10> */
.L_x_18024:
[----:B------:R-:W-:Y:S05]  /*2f00*/  BSYNC B0 ;  /* 0x0000000000007941 */ /* 0x000fea0003800000 */
.L_x_18023:
[----:B------:R1:W2:Y:S01]  /*2f10*/  SHFL.DOWN PT, R176, R164, 0x2, 0x1f ;  /* 0x08401f00a4b07f89 */ /* 0x0002a200000e0000 */
[----:B------:R-:W-:Y:S03]  /*2f20*/  BSSY B0, `(.L_x_18025) ;  /* 0x0000010000007945 */ /* 0x000fe60003800000 */
[----:B---3--:R1:W3:Y:S04]  /*2f30*/  SHFL.DOWN PT, R178, R171, 0x2, 0x1f ;  /* 0x08401f00abb27f89 */ /* 0x0082e800000e0000 */
        /* <DEDUP_REMOVED lines=14> */
.L_x_18026:
[----:B------:R-:W-:Y:S05]  /*3020*/  BSYNC B0 ;  /* 0x0000000000007941 */ /* 0x000fea0003800000 */
.L_x_18025:
        /* <DEDUP_REMOVED lines=17> */
.L_x_18028:
[----:B------:R-:W-:Y:S05]  /*3140*/  BSYNC B0 ;  /* 0x0000000000007941 */ /* 0x000fea0003800000 */
.L_x_18027:
        /* <DEDUP_REMOVED lines=17> */
.L_x_18030:
[----:B------:R-:W-:Y:S05]  /*3260*/  BSYNC B0 ;  /* 0x0000000000007941 */ /* 0x000fea0003800000 */
.L_x_18029:
        /* <DEDUP_REMOVED lines=17> */
.L_x_18032:
[----:B------:R-:W-:Y:S05]  /*3380*/  BSYNC B0 ;  /* 0x0000000000007941 */ /* 0x000fea0003800000 */
.L_x_18031:
[----:B------:R-:W-:Y:S01]  /*3390*/  SHFL.DOWN PT, R177, R171, 0x1, 0x1f ;  /* 0x08201f00abb17f89 */ /* 0x000fe200000e0000 */
[CC--:B------:R-:W-:Y:S01]  /*33a0*/  FMUL.FTZ R169, R175.reuse, R83.reuse ;  /* 0x00000053afa97220 */ /* 0x0c0fe20000410000 */
[-C--:B0-----:R-:W-:Y:S01]  /*33b0*/  FMUL.FTZ R172, R175, R82.reuse ;  /* 0x00000052afac7220 */ /* 0x081fe20000410000 */
[----:B------:R-:W-:Y:S01]  /*33c0*/  BSSY B0, `(.L_x_18033) ;  /* 0x00000e5000007945 */ /* 0x000fe20003800000 */
[----:B------:R-:W0:Y:S01]  /*33d0*/  SHFL.IDX PT, R174, R26, RZ, 0x1f ;  /* 0x00001fff1aae7589 */ /* 0x000e2200000e0000 */
[C---:B------:R-:W-:Y:S01]  /*33e0*/  FFMA.FTZ R169, R156.reuse, R82, -R169 ;  /* 0x000000529ca97223 */ /* 0x040fe200000108a9 */
[----:B------:R-:W-:Y:S02]  /*33f0*/  FFMA.FTZ R173, R156, R83, R172 ;  /* 0x000000539cad7223 */ /* 0x000fe400000100ac */
[----:B-1----:R-:W1:Y:S01]  /*3400*/  SHFL.IDX PT, R176, R27, RZ, 0x1f ;  /* 0x00001fff1bb07589 */ /* 0x002e6200000e0000 */
[----:B------:R-:W-:Y:S01]  /*3410*/  @P0 FADD.FTZ R82, R160, R169 ;  /* 0x000000a9a0520221 */ /* 0x000fe20000010000 */
[----:B------:R-:W-:Y:S01]  /*3420*/  @P0 FADD.FTZ R83, R158, R173 ;  /* 0x000000ad9e530221 */ /* 0x000fe20000010000 */
[----:B------:R-:W-:Y:S01]  /*3430*/  ISETP.NE.AND P0, PT, R90, RZ, PT ;  /* 0x000000ff5a00720c */ /* 0x000fe20003f05270 */
[----:B------:R-:W5:Y:S01]  /*3440*/  SHFL.DOWN PT, R178, R164, 0x1, 0x1f ;  /* 0x08201f00a4b27f89 */ /* 0x000f6200000e0000 */
[C---:B------:R-:W-:Y:S01]  /*3450*/  FMUL.FTZ R169, R85.reuse, R82 ;  /* 0x0000005255a97220 */ /* 0x040fe20000410000 */
[----:B------:R-:W-:-:S02]  /*3460*/  FMUL.FTZ R85, R85, R83 ;  /* 0x0000005355557220 */ /* 0x000fc40000410000 */
[----:B------:R-:W5:Y:S01]  /*3470*/  SHFL.DOWN PT, R182, R167, 0x1, 0x1f ;  /* 0x08201f00a7b67f89 */ /* 0x000f6200000e0000 */
[C---:B------:R-:W-:Y:S01]  /*3480*/  FFMA.FTZ R83, R84.reuse, R83, R169 ;  /* 0x0000005354537223 */ /* 0x040fe200000100a9 */
[----:B------:R-:W-:Y:S02]  /*3490*/  FFMA.FTZ R85, R84, R82, -R85 ;  /* 0x0000005254557223 */ /* 0x000fe40000010855 */
[----:B------:R-:W5:Y:S01]  /*34a0*/  SHFL.DOWN PT, R180, R141, 0x1, 0x1f ;  /* 0x08201f008db47f89 */ /* 0x000f6200000e0000 */
[----:B------:R-:W-:Y:S01]  /*34b0*/  FADD.FTZ R83, R142, R83 ;  /* 0x000000538e537221 */ /* 0x000fe20000010000 */
[----:B------:R-:W-:Y:S02]  /*34c0*/  FADD.FTZ R169, R138, R85 ;  /* 0x000000558aa97221 */ /* 0x000fe40000010000 */
[----:B--23--:R-:W2:Y:S01]  /*34d0*/  SHFL.IDX PT, R171, R171, RZ, 0x1f ;  /* 0x00001fffabab7589 */ /* 0x00cea200000e0000 */
[C---:B------:R-:W-:Y:S01]  /*34e0*/  FMUL.FTZ R85, R143.reuse, R83 ;  /* 0x000000538f557220 */ /* 0x040fe20000410000 */
[----:B------:R-:W-:Y:S01]  /*34f0*/  FMUL.FTZ R82, R143, R169 ;  /* 0x000000a98f527220 */ /* 0x000fe20000410000 */
[----:B0-----:R-:W-:-:S02]  /*3500*/  @P1 FMUL.FTZ R175, R177, R174 ;  /* 0x000000aeb1af1220 */ /* 0x001fc40000410000 */
[C---:B------:R-:W-:Y:S01]  /*3510*/  FFMA.FTZ R156, R144.reuse, R169, -R85 ;  /* 0x000000a9909c7223 */ /* 0x040fe20000010855 */
[----:B------:R-:W-:Y:S01]  /*3520*/  FFMA.FTZ R85, R144, R83, R82 ;  /* 0x0000005390557223 */ /* 0x000fe20000010052 */
[----:B------:R-:W0:Y:S01]  /*3530*/  SHFL.IDX PT, R164, R164, RZ, 0x1f ;  /* 0x00001fffa4a47589 */ /* 0x000e2200000e0000 */
[----:B-1----:R-:W-:Y:S01]  /*3540*/  @P1 FMUL.FTZ R173, R177, R176 ;  /* 0x000000b0b1ad1220 */ /* 0x002fe20000410000 */
[C---:B------:R-:W-:Y:S01]  /*3550*/  FFMA.FTZ R156, R9.reuse, R146, R156 ;  /* 0x00000092099c7223 */ /* 0x040fe2000001009c */
[----:B------:R-:W-:Y:S01]  /*3560*/  FFMA.FTZ R82, R9, R140, R85 ;  /* 0x0000008c09527223 */ /* 0x000fe20000010055 */
[----:B----4-:R-:W1:Y:S01]  /*3570*/  SHFL.IDX PT, R167, R167, RZ, 0x1f ;  /* 0x00001fffa7a77589 */ /* 0x010e6200000e0000 */
[C---:B-----5:R-:W-:Y:S01]  /*3580*/  @P1 FFMA.FTZ R175, R178.reuse, R176, R175 ;  /* 0x000000b0b2af1223 */ /* 0x060fe200000100af */
[----:B------:R-:W-:Y:S02]  /*3590*/  @P1 FFMA.FTZ R173, R178, R174, -R173 ;  /* 0x000000aeb2ad1223 */ /* 0x000fe400000108ad */
[----:B------:R3:W4:Y:S01]  /*35a0*/  SHFL.IDX PT, R146, R141, RZ, 0x1f ;  /* 0x00001fff8d927589 */ /* 0x00072200000e0000 */
[----:B------:R-:W-:Y:S01]  /*35b0*/  @P1 FADD.FTZ R176, R182, R175 ;  /* 0x000000afb6b01221 */ /* 0x000fe20000010000 */
[----:B------:R-:W-:-:S03]  /*35c0*/  @P1 FADD.FTZ R174, R180, R173 ;  /* 0x000000adb4ae1221 */ /* 0x000fc60000010000 */
[-C--:B------:R-:W-:Y:S01]  /*35d0*/  FMUL.FTZ R173, R176, -R81.reuse ;  /* 0x80000051b0ad7220 */ /* 0x080fe20000410000 */
[----:B------:R-:W-:Y:S01]  /*35e0*/  LEA R180, R121, -R90, 0x1 ;  /* 0x8000005a79b47211 */ /* 0x000fe200078e08ff */
[C---:B------:R-:W-:Y:S02]  /*35f0*/  FMUL.FTZ R81, R174.reuse, -R81 ;  /* 0x80000051ae517220 */ /* 0x040fe40000410000 */
[-C--:B------:R-:W-:Y:S01]  /*3600*/  FFMA.FTZ R174, R174, R80.reuse, -R173 ;  /* 0x00000050aeae7223 */ /* 0x080fe200000108ad */
[----:B------:R-:W-:Y:S01]  /*3610*/  ISETP.GE.AND P1, PT, R180, 0x1, PT ;  /* 0x00000001b400780c */ /* 0x000fe20003f26270 */
[----:B------:R-:W-:Y:S01]  /*3620*/  FFMA.FTZ R84, R176, R80, R81 ;  /* 0x00000050b0547223 */ /* 0x000fe20000010051 */
[C---:B------:R-:W-:Y:S01]  /*3630*/  FMUL.FTZ R80, R149.reuse, R156 ;  /* 0x0000009c95507220 */ /* 0x040fe20000410000 */
[-C--:B------:R-:W-:Y:S01]  /*3640*/  FMUL.FTZ R81, R149, R82.reuse ;  /* 0x0000005295517220 */ /* 0x080fe20000410000 */
[----:B------:R-:W-:Y:S01]  /*3650*/  FADD.FTZ R85, R163, R174 ;  /* 0x000000aea3557221 */ /* 0x000fe20000010000 */
[----:B------:R-:W-:Y:S01]  /*3660*/  FADD.FTZ R84, -R165, R84 ;  /* 0x00000054a5547221 */ /* 0x000fe20000010100 */
[C---:B------:R-:W-:Y:S01]  /*3670*/  FFMA.FTZ R165, R153.reuse, R82, R80 ;  /* 0x0000005299a57223 */ /* 0x040fe20000010050 */
[----:B------:R-:W-:Y:S01]  /*3680*/  FFMA.FTZ R80, R153, R156, -R81 ;  /* 0x0000009c99507223 */ /* 0x000fe20000010851 */
[C---:B------:R-:W-:Y:S01]  /*3690*/  FMUL.FTZ R163, R150.reuse, -R85 ;  /* 0x8000005596a37220 */ /* 0x040fe20000410000 */
[-C--:B------:R-:W-:Y:S01]  /*36a0*/  FMUL.FTZ R81, R150, -R84.reuse ;  /* 0x8000005496517220 */ /* 0x080fe20000410000 */
[C---:B------:R-:W-:Y:S01]  /*36b0*/  FFMA.FTZ R159, R10.reuse, R159, R165 ;  /* 0x0000009f0a9f7223 */ /* 0x040fe200000100a5 */
        /* <DEDUP_REMOVED lines=9> */
[----:B------:R-:W-:Y:S01]  /*3750*/  @!P0 LEA R155, R122, R95, 0x4 ;  /* 0x0000005f7a9b8211 */ /* 0x000fe200078e20ff */
[C---:B------:R-:W-:Y:S01]  /*3760*/  FMUL.FTZ R142, R149.reuse, -R138 ;  /* 0x8000008a958e7220 */ /* 0x040fe20000410000 */
[----:B------:R-:W-:Y:S01]  /*3770*/  FMUL.FTZ R149, R149, -R140 ;  /* 0x8000008c95957220 */ /* 0x000fe20000410000 */
[----:B------:R-:W-:Y:S01]  /*3780*/  FFMA.FTZ R158, R11, R152, R81 ;  /* 0x000000980b9e7223 */ /* 0x000fe20000010051 */
[-C--:B--2---:R-:W-:Y:S01]  /*3790*/  FMUL.FTZ R81, R171, R27.reuse ;  /* 0x0000001bab517220 */ /* 0x084fe20000410000 */
[----:B------:R-:W-:Y:S01]  /*37a0*/  FFMA.FTZ R148, R153, R140, R142 ;  /* 0x0000008c99947223 */ /* 0x000fe2000001008e */
[----:B------:R-:W-:Y:S01]  /*37b0*/  FMUL.FTZ R142, R171, R26 ;  /* 0x0000001aab8e7220 */ /* 0x000fe20000410000 */
[----:B------:R-:W-:Y:S01]  /*37c0*/  FFMA.FTZ R149, R153, R138, -R149 ;  /* 0x0000008a99957223 */ /* 0x000fe20000010895 */
[C---:B0-----:R-:W-:Y:S01]  /*37d0*/  FFMA.FTZ R81, R164.reuse, R26, -R81 ;  /* 0x0000001aa4517223 */ /* 0x041fe20000010851 */
[----:B---3--:R-:W-:Y:S01]  /*37e0*/  FADD.FTZ R141, -R151, R148 ;  /* 0x00000094978d7221 */ /* 0x008fe20000010100 */
[----:B------:R-:W-:Y:S01]  /*37f0*/  FFMA.FTZ R148, R164, R27, R142 ;  /* 0x0000001ba4947223 */ /* 0x000fe2000001008e */
[----:B------:R-:W-:Y:S01]  /*3800*/  FADD.FTZ R142, R162, R149 ;  /* 0x00000095a28e7221 */ /* 0x000fe20000010000 */
[----:B------:R-:W-:Y:S01]  /*3810*/  FMUL.FTZ R27, R171, R25 ;  /* 0x00000019ab1b7220 */ /* 0x000fe20000410000 */
[-C--:B------:R-:W-:Y:S01]  /*3820*/  FMUL.FTZ R149, R143, -R141.reuse ;  /* 0x8000008d8f957220 */ /* 0x080fe20000410000 */
[----:B------:R-:W-:Y:S01]  /*3830*/  FMUL.FTZ R26, R171, R24 ;  /* 0x00000018ab1a7220 */ /* 0x000fe20000410000 */
[----:B------:R-:W-:Y:S01]  /*3840*/  FMUL.FTZ R150, R143, -R142 ;  /* 0x8000008e8f967220 */ /* 0x000fe20000410000 */
[----:B------:R-:W-:Y:S01]  /*3850*/  FFMA.FTZ R24, R164, R24, -R27 ;  /* 0x00000018a4187223 */ /* 0x000fe2000001081b */
[C---:B------:R-:W-:Y:S01]  /*3860*/  FFMA.FTZ R143, R144.reuse, R142, -R149 ;  /* 0x0000008e908f7223 */ /* 0x040fe20000010895 */
[----:B-1----:R-:W-:Y:S01]  /*3870*/  FADD.FTZ R27, R167, R148 ;  /* 0x00000094a71b7221 */ /* 0x002fe20000010000 */
[----:B------:R-:W-:Y:S01]  /*3880*/  FFMA.FTZ R144, R144, R141, R150 ;  /* 0x0000008d90907223 */ /* 0x000fe20000010096 */
[----:B------:R-:W-:Y:S01]  /*3890*/  FMUL.FTZ R148, R8, R139 ;  /* 0x0000008b08947220 */ /* 0x000fe20000410000 */
[----:B------:R-:W-:Y:S01]  /*38a0*/  FADD.FTZ R143, R166, R143 ;  /* 0x0000008fa68f7221 */ /* 0x000fe20000010000 */
[----:B------:R-:W-:Y:S01]  /*38b0*/  FFMA.FTZ R25, R164, R25, R26 ;  /* 0x00000019a4197223 */ /* 0x000fe2000001001a */
[----:B------:R-:W-:Y:S01]  /*38c0*/  FADD.FTZ R144, -R147, R144 ;  /* 0x0000009093907221 */ /* 0x000fe20000010100 */
[----:B------:R-:W-:Y:S01]  /*38d0*/  FFMA.FTZ R147, R134, -R148, R83 ;  /* 0x8000009486937223 */ /* 0x000fe20000010053 */
[----:B----4-:R-:W-:Y:S01]  /*38e0*/  FADD.FTZ R26, R146, R81 ;  /* 0x00000051921a7221 */ /* 0x010fe20000010000 */
[----:B------:R-:W-:Y:S01]  /*38f0*/  FMUL.FTZ R150, R9, R128 ;  /* 0x0000008009967220 */ /* 0x000fe20000410000 */
[C---:B------:R-:W-:Y:S01]  /*3900*/  FMUL.FTZ R151, R139.reuse, R144 ;  /* 0x000000908b977220 */ /* 0x040fe20000410000 */
[----:B------:R-:W-:Y:S01]  /*3910*/  LEA.HI.SX32 R146, R92, R92, 0x1b ;  /* 0x0000005c5c927211 */ /* 0x000fe200078fdaff */
[----:B------:R-:W-:Y:S01]  /*3920*/  FMUL.FTZ R81, R139, R143 ;  /* 0x0000008f8b517220 */ /* 0x000fe20000410000 */
[----:B------:R-:W-:Y:S01]  /*3930*/  FFMA.FTZ R148, R136, -R148, R169 ;  /* 0x8000009488947223 */ /* 0x000fe200000100a9 */
[----:B------:R-:W-:Y:S01]  /*3940*/  FMUL.FTZ R153, R147, R151 ;  /* 0x0000009793997220 */ /* 0x000fe20000410000 */
[----:B------:R-:W-:Y:S01]  /*3950*/  FFMA.FTZ R80, R11, R154, R80 ;  /* 0x0000009a0b507223 */ /* 0x000fe20000010050 */
[-C--:B------:R-:W-:Y:S01]  /*3960*/  FFMA.FTZ R149, R137, -R150.reuse, R156 ;  /* 0x8000009689957223 */ /* 0x080fe2000001009c */
[----:B------:R-:W-:Y:S01]  /*3970*/  LEA R183, R146, R95, 0x2 ;  /* 0x0000005f92b77211 */ /* 0x000fe200078e10ff */
[----:B------:R0:W-:Y:S01]  /*3980*/  @!P0 STS.128 [R155+0x25d0], R24 ;  /* 0x0025d0189b008388 */ /* 0x0001e20000000c00 */
[----:B------:R-:W-:Y:S01]  /*3990*/  FFMA.FTZ R150, R135, -R150, R82 ;  /* 0x8000009687967223 */ /* 0x000fe20000010052 */
[----:B------:R-:W-:Y:S01]  /*39a0*/  FMUL.FTZ R154, R128, R141 ;  /* 0x0000008d809a7220 */ /* 0x000fe20000410000 */
[----:B------:R-:W-:Y:S01]  /*39b0*/  FMUL.FTZ R146, R8, R81 ;  /* 0x0000005108927220 */ /* 0x000fe20000410000 */
[----:B------:R-:W-:Y:S01]  /*39c0*/  FMUL.FTZ R152, R128, R142 ;  /* 0x0000008e80987220 */ /* 0x000fe20000410000 */
[C---:B------:R-:W-:Y:S01]  /*39d0*/  FMUL.FTZ R161, R129.reuse, R138 ;  /* 0x0000008a81a17220 */ /* 0x040fe20000410000 */
[----:B------:R-:W-:Y:S01]  /*39e0*/  FMUL.FTZ R163, R129, R140 ;  /* 0x0000008c81a37220 */ /* 0x000fe20000410000 */
[----:B------:R-:W-:Y:S01]  /*39f0*/  FMUL.FTZ R160, R126, R84 ;  /* 0x000000547ea07220 */ /* 0x000fe20000410000 */
[----:B------:R1:W-:Y:S01]  /*3a00*/  STS [R183+0x840], R146 ;  /* 0x00084092b7007388 */ /* 0x0003e20000000800 */
[----:B------:R-:W-:Y:S01]  /*3a10*/  FMUL.FTZ R167, R10, R161 ;  /* 0x000000a10aa77220 */ /* 0x000fe20000410000 */
[----:B------:R-:W-:Y:S01]  /*3a20*/  FFMA.FTZ R83, -R0, R83, -RZ ;  /* 0x0000005300537223 */ /* 0x000fe200000109ff */
[----:B------:R-:W-:-:S03]  /*3a30*/  FMUL.FTZ R181, R4, R80 ;  /* 0x0000005004b57220 */ /* 0x000fc60000410000 */
[----:B------:R-:W-:Y:S01]  /*3a40*/  STS [R94+0x10], R167 ;  /* 0x000010a75e007388 */ /* 0x000fe20000000800 */
[-C--:B0-----:R-:W-:Y:S01]  /*3a50*/  FFMA.FTZ R24, R148, R81.reuse, R153 ;  /* 0x0000005194187223 */ /* 0x081fe20000010099 */
[----:B------:R-:W-:Y:S01]  /*3a60*/  FMUL.FTZ R81, R147, R81 ;  /* 0x0000005193517220 */ /* 0x000fe20000410000 */
[C---:B------:R-:W-:Y:S01]  /*3a70*/  FMUL.FTZ R26, R150.reuse, R154 ;  /* 0x0000009a961a7220 */ /* 0x040fe20000410000 */
[-C--:B------:R-:W-:Y:S01]  /*3a80*/  FMUL.FTZ R27, R150, R152.reuse ;  /* 0x00000098961b7220 */ /* 0x080fe20000410000 */
[-C--:B------:R-:W-:Y:S01]  /*3a90*/  FMUL.FTZ R155, R9, R152.reuse ;  /* 0x00000098099b7220 */ /* 0x080fe20000410000 */
[-C--:B------:R-:W-:Y:S01]  /*3aa0*/  FFMA.FTZ R81, R148, R151.reuse, -R81 ;  /* 0x0000009794517223 */ /* 0x080fe20000010851 */
[----:B------:R-:W-:Y:S01]  /*3ab0*/  FMUL.FTZ R151, R8, R151 ;  /* 0x0000009708977220 */ /* 0x000fe20000410000 */
[----:B------:R-:W-:Y:S01]  /*3ac0*/  FFMA.FTZ R25, R149, R152, R26 ;  /* 0x0000009895197223 */ /* 0x000fe2000001001a */
[----:B------:R-:W-:Y:S01]  /*3ad0*/  FMUL.FTZ R152, R10, R129 ;  /* 0x000000810a987220 */ /* 0x000fe20000410000 */
[----:B------:R-:W-:Y:S01]  /*3ae0*/  FMUL.FTZ R153, R11, R126 ;  /* 0x0000007e0b997220 */ /* 0x000fe20000410000 */
[-C--:B------:R-:W-:Y:S01]  /*3af0*/  FFMA.FTZ R26, R149, R154.reuse, -R27 ;  /* 0x0000009a951a7223 */ /* 0x080fe2000001081b */
[----:B------:R-:W-:Y:S01]  /*3b00*/  FMUL.FTZ R27, R9, R154 ;  /* 0x0000009a091b7220 */ /* 0x000fe20000410000 */
[----:B------:R0:W-:Y:S01]  /*3b10*/  STS [R94+0x4], R151 ;  /* 0x000004975e007388 */ /* 0x0001e20000000800 */
[-C--:B-1----:R-:W-:Y:S01]  /*3b20*/  FFMA.FTZ R146, R130, -R152.reuse, R159 ;  /* 0x8000009882927223 */ /* 0x082fe2000001009f */
[----:B------:R-:W-:Y:S01]  /*3b30*/  FMUL.FTZ R154, R126, R85 ;  /* 0x000000557e9a7220 */ /* 0x000fe20000410000 */
[----:B------:R-:W-:Y:S01]  /*3b40*/  FFMA.FTZ R152, R132, -R152, R157 ;  /* 0x8000009884987223 */ /* 0x000fe2000001009d */
[----:B------:R1:W-:Y:S01]  /*3b50*/  STS [R94+0xc], R27 ;  /* 0x00000c1b5e007388 */ /* 0x0003e20000000800 */
[C---:B------:R-:W-:Y:S01]  /*3b60*/  FMUL.FTZ R171, R146.reuse, R161 ;  /* 0x000000a192ab7220 */ /* 0x040fe20000410000 */
[-C--:B------:R-:W-:Y:S01]  /*3b70*/  FMUL.FTZ R165, R146, R163.reuse ;  /* 0x000000a392a57220 */ /* 0x080fe20000410000 */
[----:B------:R-:W-:Y:S01]  /*3b80*/  FADD.FTZ R24, RZ, R24 ;  /* 0x00000018ff187221 */ /* 0x000fe20000010000 */
[----:B------:R2:W-:Y:S01]  /*3b90*/  STS [R94+0x8], R155 ;  /* 0x0000089b5e007388 */ /* 0x0005e20000000800 */
[----:B------:R-:W-:Y:S01]  /*3ba0*/  FFMA.FTZ R171, R152, R163, -R171 ;  /* 0x000000a398ab7223 */ /* 0x000fe200000108ab */
[-C--:B0-----:R-:W-:Y:S01]  /*3bb0*/  FFMA.FTZ R151, R131, -R153.reuse, R158 ;  /* 0x8000009983977223 */ /* 0x081fe2000001009e */
[----:B------:R-:W-:Y:S01]  /*3bc0*/  FFMA.FTZ R153, R133, -R153, R80 ;  /* 0x8000009985997223 */ /* 0x000fe20000010050 */
[----:B------:R-:W-:Y:S01]  /*3bd0*/  FMUL.FTZ R163, R10, R163 ;  /* 0x000000a30aa37220 */ /* 0x000fe20000410000 */
[----:B------:R-:W-:Y:S01]  /*3be0*/  FADD.FTZ R81, RZ, R81 ;  /* 0x00000051ff517221 */ /* 0x000fe20000010000 */
[C---:B-1----:R-:W-:Y:S01]  /*3bf0*/  FMUL.FTZ R27, R151.reuse, R154 ;  /* 0x0000009a971b7220 */ /* 0x042fe20000410000 */
[----:B------:R-:W-:Y:S01]  /*3c00*/  FFMA.FTZ R164, R152, R161, R165 ;  /* 0x000000a198a47223 */ /* 0x000fe200000100a5 */
[-C--:B------:R-:W-:Y:S01]  /*3c10*/  FMUL.FTZ R166, R151, R160.reuse ;  /* 0x000000a097a67220 */ /* 0x080fe20000410000 */
[----:B------:R0:W-:Y:S01]  /*3c20*/  STS [R94+0x14], R163 ;  /* 0x000014a35e007388 */ /* 0x0001e20000000800 */
[----:B------:R-:W-:Y:S01]  /*3c30*/  FFMA.FTZ R172, R153, R160, -R27 ;  /* 0x000000a099ac7223 */ /* 0x000fe2000001081b */
[C---:B--2---:R-:W-:Y:S01]  /*3c40*/  FMUL.FTZ R155, R11.reuse, R154 ;  /* 0x0000009a0b9b7220 */ /* 0x044fe20000410000 */
[----:B------:R-:W-:Y:S01]  /*3c50*/  FMUL.FTZ R27, R11, R160 ;  /* 0x000000a00b1b7220 */ /* 0x000fe20000410000 */
[----:B------:R-:W-:Y:S01]  /*3c60*/  FADD.FTZ R175, R24, R25 ;  /* 0x0000001918af7221 */ /* 0x000fe20000010000 */
[----:B------:R-:W-:Y:S01]  /*3c70*/  FADD.FTZ R174, R81, R26 ;  /* 0x0000001a51ae7221 */ /* 0x000fe20000010000 */
[C---:B------:R-:W-:Y:S01]  /*3c80*/  IADD3 R165, R90.reuse, 0x80, RZ ;  /* 0x000000805aa57810 */ /* 0x040fe20007ffe0ff */
[----:B------:R-:W-:Y:S01]  /*3c90*/  STS [R94+0x18], R155 ;  /* 0x0000189b5e007388 */ /* 0x000fe20000000800 */
[C---:B------:R-:W-:Y:S01]  /*3ca0*/  IADD3 R25, R90.reuse, 0x20, RZ ;  /* 0x000000205a197810 */ /* 0x040fe20007ffe0ff */
[----:B------:R-:W-:Y:S01]  /*3cb0*/  FFMA.FTZ R166, R153, R154, R166 ;  /* 0x0000009a99a67223 */ /* 0x000fe200000100a6 */
[C---:B------:R-:W-:Y:S01]  /*3cc0*/  IADD3 R81, R90.reuse, 0x40, RZ ;  /* 0x000000405a517810 */ /* 0x040fe20007ffe0ff */
[----:B------:R1:W-:Y:S01]  /*3cd0*/  STS [R94+0x1c], R27 ;  /* 0x00001c1b5e007388 */ /* 0x0003e20000000800 */
[C---:B------:R-:W-:Y:S01]  /*3ce0*/  IADD3 R161, R90.reuse, 0x60, RZ ;  /* 0x000000605aa17810 */ /* 0x040fe20007ffe0ff */
[C---:B------:R-:W-:Y:S01]  /*3cf0*/  FMUL.FTZ R157, R3.reuse, R157 ;  /* 0x0000009d039d7220 */ /* 0x040fe20000410000 */
[C---:B0-----:R-:W-:Y:S01]  /*3d00*/  IADD3 R163, R90.reuse, 0xc0, RZ ;  /* 0x000000c05aa37810 */ /* 0x041fe20007ffe0ff */
[----:B------:R-:W-:Y:S01]  /*3d10*/  BAR.SYNC.DEFER_BLOCKING 0x0 ;  /* 0x0000000000007b1d */ /* 0x000fe20000010000 */
[----:B------:R-:W-:Y:S01]  /*3d20*/  IADD3 R167, R90, 0xe0, RZ ;  /* 0x000000e05aa77810 */ /* 0x000fe20007ffe0ff */
[----:B------:R-:W-:Y:S01]  /*3d30*/  FFMA.FTZ R159, -R3, R159, -RZ ;  /* 0x0000009f039f7223 */ /* 0x000fe200000109ff */
[----:B------:R-:W-:-:S02]  /*3d40*/  LEA.HI.SX32 R160, R165, R90, 0x1b ;  /* 0x0000005aa5a07211 */ /* 0x000fc400078fdaff */
[----:B------:R-:W-:Y:S01]  /*3d50*/  LEA.HI.SX32 R24, R25, R90, 0x1b ;  /* 0x0000005a19187211 */ /* 0x000fe200078fdaff */
[C---:B------:R-:W-:Y:S01]  /*3d60*/  FFMA.FTZ R25, -R2.reuse, R82, -RZ ;  /* 0x0000005202197223 */ /* 0x040fe200000109ff */
[----:B------:R-:W-:Y:S01]  /*3d70*/  LEA.HI.SX32 R26, R81, R90, 0x1b ;  /* 0x0000005a511a7211 */ /* 0x000fe200078fdaff */
[----:B------:R-:W-:Y:S01]  /*3d80*/  FMUL.FTZ R81, R2, R156 ;  /* 0x0000009c02517220 */ /* 0x000fe20000410000 */
[----:B------:R-:W-:Y:S01]  /*3d90*/  LEA.HI.SX32 R154, R161, R90, 0x1b ;  /* 0x0000005aa19a7211 */ /* 0x000fe200078fdaff */
[----:B-1----:R-:W-:Y:S01]  /*3da0*/  FFMA.FTZ R27, -R4, R158, -RZ ;  /* 0x0000009e041b7223 */ /* 0x002fe200000109ff */
[-C--:B------:R-:W-:Y:S02]  /*3db0*/  LEA.HI.SX32 R162, R163, R90.reuse, 0x1b ;  /* 0x0000005aa3a27211 */ /* 0x080fe400078fdaff */
[----:B------:R-:W-:Y:S02]  /*3dc0*/  LEA.HI.SX32 R176, R167, R90, 0x1b ;  /* 0x0000005aa7b07211 */ /* 0x000fe400078fdaff */
[----:B------:R-:W-:-:S02]  /*3dd0*/  LEA R163, R160, R95, 0x2 ;  /* 0x0000005fa0a37211 */ /* 0x000fc400078e10ff */
[----:B------:R-:W-:Y:S01]  /*3de0*/  LEA R178, R24, R95, 0x2 ;  /* 0x0000005f18b27211 */ /* 0x000fe200078e10ff */
[----:B------:R-:W-:Y:S01]  /*3df0*/  FMUL.FTZ R24, R0, R169 ;  /* 0x000000a900187220 */ /* 0x000fe20000410000 */
[-C--:B------:R-:W-:Y:S02]  /*3e00*/  LEA R173, R26, R95.reuse, 0x2 ;  /* 0x0000005f1aad7211 */ /* 0x080fe400078e10ff */
[-C--:B------:R-:W-:Y:S02]  /*3e10*/  LEA R167, R154, R95.reuse, 0x2 ;  /* 0x0000005f9aa77211 */ /* 0x080fe400078e10ff */
[-C--:B------:R-:W-:Y:S01]  /*3e20*/  LEA R160, R162, R95.reuse, 0x2 ;  /* 0x0000005fa2a07211 */ /* 0x080fe200078e10ff */
[----:B------:R0:W1:Y:S01]  /*3e30*/  LDS R177, [R96] ;  /* 0x0000000060b17984 */ /* 0x0000620000000800 */
[----:B------:R-:W-:-:S03]  /*3e40*/  LEA R155, R176, R95, 0x2 ;  /* 0x0000005fb09b7211 */ /* 0x000fc600078e10ff */
[----:B------:R0:W2:Y:S04]  /*3e50*/  LDS R179, [R178+0x8c0] ;  /* 0x0008c000b2b37984 */ /* 0x0000a80000000800 */
[----:B------:R0:W3:Y:S04]  /*3e60*/  LDS R169, [R173+0x940] ;  /* 0x00094000ada97984 */ /* 0x0000e80000000800 */
[----:B------:R0:W4:Y:S04]  /*3e70*/  LDS R165, [R167+0x9c0] ;  /* 0x0009c000a7a57984 */ /* 0x0001280000000800 */
[----:B------:R0:W0:Y:S04]  /*3e80*/  LDS R162, [R163+0xa40] ;  /* 0x000a4000a3a27984 */ /* 0x0000280000000800 */
[----:B------:R0:W0:Y:S04]  /*3e90*/  LDS R161, [R97+0x280] ;  /* 0x0002800061a17984 */ /* 0x0000280000000800 */
[----:B------:R0:W0:Y:S04]  /*3ea0*/  LDS R156, [R160+0xb40] ;  /* 0x000b4000a09c7984 */ /* 0x0000280000000800 */
[----:B------:R0:W0:Y:S04]  /*3eb0*/  LDS R154, [R155+0xbc0] ;  /* 0x000bc0009b9a7984 */ /* 0x0000280000000800 */
        /* <DEDUP_REMOVED lines=9> */
[----:B-1234-:R-:W-:Y:S05]  /*3f50*/  @!P1 BRA `(.L_x_18034) ;  /* 0x0000000000ac9947 */ /* 0x01efea0003800000 */
[----:B0-----:R-:W-:Y:S01]  /*3f60*/  IMAD R24, R123, UR24, RZ ;  /* 0x000000187b187c24 */ /* 0x001fe2000f8e02ff */
[----:B------:R-:W0:Y:S01]  /*3f70*/  LDS R157, [R96+0x420] ;  /* 0x00042000609d7984 */ /* 0x000e220000000800 */
[----:B------:R-:W-:Y:S01]  /*3f80*/  IMAD.WIDE.U32 R82, R89, UR24, RZ ;  /* 0x0000001859527c25 */ /* 0x000fe2000f8e00ff */
[----:B------:R-:W-:-:S03]  /*3f90*/  SHF.R.U64 R159, R42, 0x1, R43 ;  /* 0x000000012a9f7819 */ /* 0x000fc6000000122b */
[----:B------:R-:W-:Y:S01]  /*3fa0*/  IMAD R25, R89, UR25, R24 ;  /* 0x0000001959197c24 */ /* 0x000fe2000f8e0218 */
[----:B------:R-:W-:Y:S01]  /*3fb0*/  SHF.R.U32.HI R24, RZ, 0x1, R43 ;  /* 0x00000001ff187819 */ /* 0x000fe2000001162b */
[----:B------:R-:W-:Y:S02]  /*3fc0*/  IMAD R80, R123, UR26, RZ ;  /* 0x0000001a7b507c24 */ /* 0x000fe4000f8e02ff */
[----:B------:R-:W-:Y:S01]  /*3fd0*/  IMAD.WIDE.U32 R26, R89, UR26, RZ ;  /* 0x0000001a591a7c25 */ /* 0x000fe2000f8e00ff */
[----:B------:R-:W-:Y:S02]  /*3fe0*/  IADD3 R83, R25, R83, RZ ;  /* 0x0000005319537210 */ /* 0x000fe40007ffe0ff */
[----:B------:R-:W-:Y:S01]  /*3ff0*/  IADD3 R25, R117, -0x1, RZ ;  /* 0xffffffff75197810 */ /* 0x000fe20007ffe0ff */
[----:B------:R-:W-:Y:S01]  /*4000*/  IMAD R81, R89, UR27, R80 ;  /* 0x0000001b59517c24 */ /* 0x000fe2000f8e0250 */
[----:B------:R-:W-:Y:S01]  /*4010*/  SHF.R.U32.HI R80, RZ, 0x1, R41 ;  /* 0x00000001ff507819 */ /* 0x000fe20000011629 */
[----:B------:R-:W-:Y:S01]  /*4020*/  IMAD R158, R24, UR15, RZ ;  /* 0x0000000f189e7c24 */ /* 0x000fe2000f8e02ff */
[----:B------:R-:W-:Y:S01]  /*4030*/  SHF.L.U32 R25, R25, 0x8, RZ ;  /* 0x0000000819197819 */ /* 0x000fe200000006ff */
[----:B------:R-:W-:Y:S01]  /*4040*/  IMAD.WIDE.U32 R82, R159, UR15, R82 ;  /* 0x0000000f9f527c25 */ /* 0x000fe2000f8e0052 */
[----:B------:R-:W-:-:S02]  /*4050*/  IADD3 R27, R81, R27, RZ ;  /* 0x0000001b511b7210 */ /* 0x000fc40007ffe0ff */
[----:B------:R-:W-:Y:S01]  /*4060*/  SHF.R.U64 R81, R40, 0x1, R41 ;  /* 0x0000000128517819 */ /* 0x000fe20000001229 */
[----:B------:R-:W-:Y:S01]  /*4070*/  IMAD R80, R80, UR15, RZ ;  /* 0x0000000f50507c24 */ /* 0x000fe2000f8e02ff */
[----:B------:R-:W-:Y:S01]  /*4080*/  IADD3 R24, P1, R25, R90, RZ ;  /* 0x0000005a19187210 */ /* 0x000fe20007f3e0ff */
[----:B------:R-:W-:Y:S02]  /*4090*/  IMAD R187, R159, UR16, R158 ;  /* 0x000000109fbb7c24 */ /* 0x000fe4000f8e029e */
[----:B------:R-:W-:Y:S01]  /*40a0*/  IMAD R185, R81, UR16, R80 ;  /* 0x0000001051b97c24 */ /* 0x000fe2000f8e0250 */
[----:B------:R-:W-:Y:S01]  /*40b0*/  LEA.HI.X.SX32 R25, R25, RZ, 0x1, P1 ;  /* 0x000000ff19197211 */ /* 0x000fe200008f0eff */
[----:B------:R-:W-:-:S04]  /*40c0*/  IMAD.WIDE.U32 R26, R81, UR15, R26 ;  /* 0x0000000f511a7c25 */ /* 0x000fc8000f8e001a */
[----:B------:R-:W-:Y:S01]  /*40d0*/  IMAD R81, R145, UR20, RZ ;  /* 0x0000001491517c24 */ /* 0x000fe2000f8e02ff */
[----:B------:R-:W-:Y:S01]  /*40e0*/  IADD3 R158, R185, R27, RZ ;  /* 0x0000001bb99e7210 */ /* 0x000fe20007ffe0ff */
[----:B------:R-:W-:Y:S01]  /*40f0*/  IMAD R183, R145, UR22, RZ ;  /* 0x0000001691b77c24 */ /* 0x000fe2000f8e02ff */
[----:B------:R-:W-:Y:S01]  /*4100*/  IADD3 R145, R187, R83, RZ ;  /* 0x00000053bb917210 */ /* 0x000fe20007ffe0ff */
[----:B------:R-:W-:Y:S01]  /*4110*/  IMAD R181, R122, UR21, R81 ;  /* 0x000000157ab57c24 */ /* 0x000fe2000f8e0251 */
[----:B------:R-:W-:Y:S01]  /*4120*/  LEA R159, P1, R26, R38, 0x3 ;  /* 0x000000261a9f7211 */ /* 0x000fe200078218ff */
[----:B------:R-:W-:Y:S01]  /*4130*/  IMAD.WIDE.U32 R80, R122, UR20, R24 ;  /* 0x000000147a507c25 */ /* 0x000fe2000f8e0018 */
[----:B------:R-:W-:Y:S02]  /*4140*/  LEA R83, P2, R82, R34, 0x3 ;  /* 0x0000002252537211 */ /* 0x000fe400078418ff */
[----:B------:R-:W-:Y:S01]  /*4150*/  LEA.HI.X R158, R26, R39, R158, 0x3, P1 ;  /* 0x000000271a9e7211 */ /* 0x000fe200008f1c9e */
[----:B------:R-:W-:Y:S01]  /*4160*/  IMAD R183, R122, UR23, R183 ;  /* 0x000000177ab77c24 */ /* 0x000fe2000f8e02b7 */
[----:B------:R-:W-:Y:S01]  /*4170*/  LEA.HI.X R145, R82, R35, R145, 0x3, P2 ;  /* 0x0000002352917211 */ /* 0x000fe200010f1c91 */
[----:B------:R-:W-:Y:S01]  /*4180*/  IMAD.WIDE.U32 R24, R122, UR22, R24 ;  /* 0x000000167a187c25 */ /* 0x000fe2000f8e0018 */
        /* <DEDUP_REMOVED lines=8> */
.L_x_18034:
[----:B------:R-:W-:Y:S05]  /*4210*/  BSYNC B0 ;  /* 0x0000000000007941 */ /* 0x000fea0003800000 */
.L_x_18033:
[----:B01----:R0:W1:Y:S01]  /*4220*/  LDS R83, [R178+0xce0] ;  /* 0x000ce000b2537984 */ /* 0x0030620000000800 */
[----:B------:R-:W-:Y:S01]  /*4230*/  ISETP.GE.AND P1, PT, R180, 0x21, PT ;  /* 0x00000021b400780c */ /* 0x000fe20003f26270 */
[----:B------:R-:W-:Y:S01]  /*4240*/  USHF.L.U64.HI UR7, UR5, 0x2, UR6 ;  /* 0x0000000205077899 */ /* 0x000fe20008010206 */
[----:B------:R-:W-:Y:S01]  /*4250*/  FADD.FTZ R171, R174, R171 ;  /* 0x000000abaeab7221 */ /* 0x000fe20000010000 */
[----:B------:R-:W-:Y:S01]  /*4260*/  USHF.L.U32 UR14, UR5, 0x2, URZ ;  /* 0x00000002050e7899 */ /* 0x000fe2000800063f */
[----:B------:R-:W-:Y:S01]  /*4270*/  FADD.FTZ R175, R175, R164 ;  /* 0x000000a4afaf7221 */ /* 0x000fe20000010000 */
[----:B------:R-:W-:Y:S01]  /*4280*/  BSSY B0, `(.L_x_18035) ;  /* 0x000000e000007945 */ /* 0x000fe20003800000 */
[----:B------:R-:W-:Y:S01]  /*4290*/  FADD.FTZ R80, R171, R172 ;  /* 0x000000acab507221 */ /* 0x000fe20000010000 */
[----:B------:R-:W-:Y:S02]  /*42a0*/  IMAD R24, R36, UR7, RZ ;  /* 0x0000000724187c24 */ /* 0x000fe4000f8e02ff */
[----:B------:R-:W-:Y:S01]  /*42b0*/  FADD.FTZ R81, R175, R166 ;  /* 0x000000a6af517221 */ /* 0x000fe20000010000 */
[----:B------:R-:W-:-:S02]  /*42c0*/  IMAD R26, R32, UR7, RZ ;  /* 0x00000007201a7c24 */ /* 0x000fc4000f8e02ff */
[----:B------:R-:W-:Y:S02]  /*42d0*/  IMAD R145, R37, UR14, R24 ;  /* 0x0000000e25917c24 */ /* 0x000fe4000f8e0218 */
[----:B------:R-:W-:Y:S01]  /*42e0*/  IMAD R157, R33, UR14, R26 ;  /* 0x0000000e219d7c24 */ /* 0x000fe2000f8e021a */
[----:B0-----:R-:W-:Y:S06]  /*42f0*/  @!P1 BRA `(.L_x_18036) ;  /* 0x0000000000189947 */ /* 0x001fec0003800000 */
[----:B------:R-:W-:-:S04]  /*4300*/  IMAD.WIDE.U32 R26, R36, UR14, R70 ;  /* 0x0000000e241a7c25 */ /* 0x000fc8000f8e0046 */
[----:B------:R-:W-:Y:S01]  /*4310*/  IMAD.WIDE.U32 R24, R32, UR14, R56 ;  /* 0x0000000e20187c25 */ /* 0x000fe2000f8e0038 */
[----:B------:R-:W-:-:S04]  /*4320*/  IADD3 R27, R27, R145, RZ ;  /* 0x000000911b1b7210 */ /* 0x000fc80007ffe0ff */
[----:B------:R-:W-:Y:S01]  /*4330*/  IADD3 R25, R25, R157, RZ ;  /* 0x0000009d19197210 */ /* 0x000fe20007ffe0ff */
[----:B------:R0:W-:Y:S04]  /*4340*/  REDG.E.ADD.F32.FTZ.RN.STRONG.GPU desc[UR12][R26.64], R179 ;  /* 0x000000b31a0079a6 */ /* 0x0001e8000c10f38c */
[----:B-1----:R0:W-:Y:S02]  /*4350*/  REDG.E.ADD.F32.FTZ.RN.STRONG.GPU desc[UR12][R24.64], R83 ;  /* 0x00000053180079a6 */ /* 0x0021e4000c10f38c */
.L_x_18036:
[----:B------:R-:W-:Y:S05]  /*4360*/  BSYNC B0 ;  /* 0x0000000000007941 */ /* 0x000fea0003800000 */
.L_x_18035:
        /* <DEDUP_REMOVED lines=9> */
[----:B0-----:R-:W-:-:S04]  /*4400*/  IMAD.WIDE.U32 R26, R36, UR14, R68 ;  /* 0x0000000e241a7c25 */ /* 0x001fc8000f8e0044 */
[----:B------:R-:W-:Y:S01]  /*4410*/  IMAD.WIDE.U32 R24, R32, UR14, R54 ;  /* 0x0000000e20187c25 */ /* 0x000fe2000f8e0036 */
[----:B------:R-:W-:-:S04]  /*4420*/  IADD3 R27, R145, R27, RZ ;  /* 0x0000001b911b7210 */ /* 0x000fc80007ffe0ff */
[----:B------:R-:W-:Y:S01]  /*4430*/  IADD3 R25, R157, R25, RZ ;  /* 0x000000199d197210 */ /* 0x000fe20007ffe0ff */
[----:B------:R3:W-:Y:S04]  /*4440*/  REDG.E.ADD.F32.FTZ.RN.STRONG.GPU desc[UR12][R26.64], R169 ;  /* 0x000000a91a0079a6 */ /* 0x0007e8000c10f38c */
[----:B--2---:R3:W-:Y:S02]  /*4450*/  REDG.E.ADD.F32.FTZ.RN.STRONG.GPU desc[UR12][R24.64], R173 ;  /* 0x000000ad180079a6 */ /* 0x0047e4000c10f38c */
.L_x_18038:
[----:B------:R-:W-:Y:S05]  /*4460*/  BSYNC B0 ;  /* 0x0000000000007941 */ /* 0x000fea0003800000 */
.L_x_18037:
[----:B------:R-:W4:Y:S01]  /*4470*/  LDS R167, [R167+0xde0] ;  /* 0x000de000a7a77984 */ /* 0x000f220000000800 */
[----:B------:R-:W-:Y:S04]  /*4480*/  BSSY B0, `(.L_x_18039) ;  /* 0x0000008000007945 */ /* 0x000fe80003800000 */
[----:B------:R-:W-:Y:S05]  /*4490*/  @!P1 BRA `(.L_x_18040) ;  /* 0x0000000000189947 */ /* 0x000fea0003800000 */
[----:B0--3--:R-:W-:-:S04]  /*44a0*/  IMAD.WIDE.U32 R26, R36, UR14, R66 ;  /* 0x0000000e241a7c25 */ /* 0x009fc8000f8e0042 */
[----:B------:R-:W-:Y:S01]  /*44b0*/  IMAD.WIDE.U32 R24, R32, UR14, R52 ;  /* 0x0000000e20187c25 */ /* 0x000fe2000f8e0034 */
[----:B------:R-:W-:-:S04]  /*44c0*/  IADD3 R27, R145, R27, RZ ;  /* 0x0000001b911b7210 */ /* 0x000fc80007ffe0ff */
[----:B------:R-:W-:Y:S01]  /*44d0*/  IADD3 R25, R157, R25, RZ ;  /* 0x000000199d197210 */ /* 0x000fe20007ffe0ff */
[----:B------:R0:W-:Y:S04]  /*44e0*/  REDG.E.ADD.F32.FTZ.RN.STRONG.GPU desc[UR12][R26.64], R165 ;  /* 0x000000a51a0079a6 */ /* 0x0001e8000c10f38c */
[----:B----4-:R0:W-:Y:S02]  /*44f0*/  REDG.E.ADD.F32.FTZ.RN.STRONG.GPU desc[UR12][R24.64], R167 ;  /* 0x000000a7180079a6 */ /* 0x0101e4000c10f38c */
.L_x_18040:
[----:B------:R-:W-:Y:S05]  /*4500*/  BSYNC B0 ;  /* 0x0000000000007941 */ /* 0x000fea0003800000 */
.L_x_18039:
[----:B------:R-:W0:Y:S01]  /*4510*/  LDS R163, [R163+0xe60] ;  /* 0x000e6000a3a37984 */ /* 0x000e220000000800 */
[----:B------:R-:W-:Y:S04]  /*4520*/  BSSY B0, `(.L_x_18041) ;  /* 0x0000008000007945 */ /* 0x000fe80003800000 */
[----:B------:R-:W-:Y:S05]  /*4530*/  @!P2 BRA `(.L_x_18042) ;  /* 0x000000000018a947 */ /* 0x000fea0003800000 */
[----:B0--3--:R-:W-:-:S04]  /*4540*/  IMAD.WIDE.U32 R26, R36, UR14, R64 ;  /* 0x0000000e241a7c25 */ /* 0x009fc8000f8e0040 */
[----:B------:R-:W-:Y:S01]  /*4550*/  IMAD.WIDE.U32 R24, R32, UR14, R50 ;  /* 0x0000000e20187c25 */ /* 0x000fe2000f8e0032 */
[----:B------:R-:W-:-:S04]  /*4560*/  IADD3 R27, R145, R27, RZ ;  /* 0x0000001b911b7210 */ /* 0x000fc80007ffe0ff */
[----:B------:R-:W-:Y:S01]  /*4570*/  IADD3 R25, R157, R25, RZ ;  /* 0x000000199d197210 */ /* 0x000fe20007ffe0ff */
[----:B------:R0:W-:Y:S04]  /*4580*/  REDG.E.ADD.F32.FTZ.RN.STRONG.GPU desc[UR12][R26.64], R162 ;  /* 0x000000a21a0079a6 */ /* 0x0001e8000c10f38c */
[----:B------:R0:W-:Y:S02]  /*4590*/  REDG.E.ADD.F32.FTZ.RN.STRONG.GPU desc[UR12][R24.64], R163 ;  /* 0x000000a3180079a6 */ /* 0x0001e4000c10f38c */
.L_x_18042:
[----:B------:R-:W-:Y:S05]  /*45a0*/  BSYNC B0 ;  /* 0x0000000000007941 */ /* 0x000fea0003800000 */
.L_x_18041:
[----:B01----:R0:W1:Y:S01]  /*45b0*/  LDS R83, [R97+0x6a0] ;  /* 0x0006a00061537984 */ /* 0x0030620000000800 */
[----:B------:R-:W-:Y:S04]  /*45c0*/  BSSY B0, `(.L_x_18043) ;  /* 0x0000008000007945 */ /* 0x000fe80003800000 */
[----:B------:R-:W-:Y:S05]  /*45d0*/  @!P3 BRA `(.L_x_18044) ;  /* 0x000000000018b947 */ /* 0x000fea0003800000 */
[----:B---3--:R-:W-:-:S04]  /*45e0*/  IMAD.WIDE.U32 R24, R36, UR14, R62 ;  /* 0x0000000e24187c25 */ /* 0x008fc8000f8e003e */
[----:B------:R-:W-:Y:S01]  /*45f0*/  IMAD.WIDE.U32 R26, R32, UR14, R48 ;  /* 0x0000000e201a7c25 */ /* 0x000fe2000f8e0030 */
[----:B------:R-:W-:-:S04]  /*4600*/  IADD3 R25, R145, R25, RZ ;  /* 0x0000001991197210 */ /* 0x000fc80007ffe0ff */
[----:B------:R-:W-:Y:S01]  /*4610*/  IADD3 R27, R157, R27, RZ ;  /* 0x0000001b9d1b7210 */ /* 0x000fe20007ffe0ff */
[----:B------:R3:W-:Y:S04]  /*4620*/  REDG.E.ADD.F32.FTZ.RN.STRONG.GPU desc[UR12][R24.64], R161 ;  /* 0x000000a1180079a6 */ /* 0x0007e8000c10f38c */
[----:B-1----:R3:W-:Y:S02]  /*4630*/  REDG.E.ADD.F32.FTZ.RN.STRONG.GPU desc[UR12][R26.64], R83 ;  /* 0x000000531a0079a6 */ /* 0x0027e4000c10f38c */
.L_x_18044:
[----:B------:R-:W-:Y:S05]  /*4640*/  BSYNC B0 ;  /* 0x0000000000007941 */ /* 0x000fea0003800000 */
.L_x_18043:
[----:B-1-3--:R1:W3:Y:S01]  /*4650*/  LDS R83, [R160+0xf60] ;  /* 0x000f6000a0537984 */ /* 0x00a2e20000000800 */
[----:B------:R-:W-:Y:S04]  /*4660*/  BSSY B0, `(.L_x_18045) ;  /* 0x0000008000007945 */ /* 0x000fe80003800000 */
[----:B------:R-:W-:Y:S05]  /*4670*/  @!P4 BRA `(.L_x_18046) ;  /* 0x000000000018c947 */ /* 0x000fea0003800000 */
[----:B------:R-:W-:-:S04]  /*4680*/  IMAD.WIDE.U32 R24, R36, UR14, R60 ;  /* 0x0000000e24187c25 */ /* 0x000fc8000f8e003c */
[----:B------:R-:W-:Y:S01]  /*4690*/  IMAD.WIDE.U32 R26, R32, UR14, R46 ;  /* 0x0000000e201a7c25 */ /* 0x000fe2000f8e002e */
[----:B------:R-:W-:-:S04]  /*46a0*/  IADD3 R25, R145, R25, RZ ;  /* 0x0000001991197210 */ /* 0x000fc80007ffe0ff */
[----:B------:R-:W-:Y:S01]  /*46b0*/  IADD3 R27, R157, R27, RZ ;  /* 0x0000001b9d1b7210 */ /* 0x000fe20007ffe0ff */
[----:B------:R0:W-:Y:S04]  /*46c0*/  REDG.E.ADD.F32.FTZ.RN.STRONG.GPU desc[UR12][R24.64], R156 ;  /* 0x0000009c180079a6 */ /* 0x0001e8000c10f38c */
[----:B---3--:R0:W-:Y:S02]  /*46d0*/  REDG.E.ADD.F32.FTZ.RN.STRONG.GPU desc[UR12][R26.64], R83 ;  /* 0x000000531a0079a6 */ /* 0x0081e4000c10f38c */
.L_x_18046:
[----:B------:R-:W-:Y:S05]  /*46e0*/  BSYNC B0 ;  /* 0x0000000000007941 */ /* 0x000fea0003800000 */
.L_x_18045:
[----:B------:R-:W0:Y:S01]  /*46f0*/  LDS R155, [R155+0xfe0] ;  /* 0x000fe0009b9b7984 */ /* 0x000e220000000800 */
[----:B------:R-:W-:Y:S04]  /*4700*/  BSSY B0, `(.L_x_18047) ;  /* 0x0000008000007945 */ /* 0x000fe80003800000 */
[----:B------:R-:W-:Y:S05]  /*4710*/  @!P5 BRA `(.L_x_18048) ;  /* 0x000000000018d947 */ /* 0x000fea0003800000 */
[----:B0-----:R-:W-:-:S04]  /*4720*/  IMAD.WIDE.U32 R24, R36, UR14, R58 ;  /* 0x0000000e24187c25 */ /* 0x001fc8000f8e003a */
[----:B------:R-:W-:Y:S01]  /*4730*/  IMAD.WIDE.U32 R26, R32, UR14, R44 ;  /* 0x0000000e201a7c25 */ /* 0x000fe2000f8e002c */
[----:B------:R-:W-:-:S04]  /*4740*/  IADD3 R25, R145, R25, RZ ;  /* 0x0000001991197210 */ /* 0x000fc80007ffe0ff */
[----:B------:R-:W-:Y:S01]  /*4750*/  IADD3 R27, R157, R27, RZ ;  /* 0x0000001b9d1b7210 */ /* 0x000fe20007ffe0ff */
[----:B------:R0:W-:Y:S04]  /*4760*/  REDG.E.ADD.F32.FTZ.RN.STRONG.GPU desc[UR12][R24.64], R154 ;  /* 0x0000009a180079a6 */ /* 0x0001e8000c10f38c */
[----:B------:R0:W-:Y:S02]  /*4770*/  REDG.E.ADD.F32.FTZ.RN.STRONG.GPU desc[UR12][R26.64], R155 ;  /* 0x0000009b1a0079a6 */ /* 0x0001e4000c10f38c */
.L_x_18048:
[----:B------:R-:W-:Y:S05]  /*4780*/  BSYNC B0 ;  /* 0x0000000000007941 */ /* 0x000fea0003800000 */
.L_x_18047:
[----:B0-----:R-:W0:Y:S01]  /*4790*/  SHFL.DOWN PT, R25, R80, 0x1, 0x1f ;  /* 0x08201f0050197f89 */ /* 0x001e2200000e0000 */
[C---:B------:R-:W-:Y:S01]  /*47a0*/  ISETP.GT.AND P1, PT, R98.reuse, 0x1e, PT ;  /* 0x0000001e6200780c */ /* 0x040fe20003f24270 */
[----:B------:R-:W-:Y:S01]  /*47b0*/  BSSY B0, `(.L_x_18049) ;  /* 0x0000053000007945 */ /* 0x000fe20003800000 */
[----:B------:R-:W-:Y:S01]  /*47c0*/  ISETP.NE.AND P2, PT, R98, RZ, PT ;  /* 0x000000ff6200720c */ /* 0x000fe20003f45270 */
[----:B------:R-:W5:-:S12]  /*47d0*/  SHFL.DOWN PT, R24, R81, 0x1, 0x1f ;  /* 0x08201f0051187f89 */ /* 0x000f5800000e0000 */
[----:B------:R-:W1:Y:S01]  /*47e0*/  @!P2 S2R R27, SR_CgaCtaId ;  /* 0x00000000001ba919 */ /* 0x000e620000008800 */
[----:B------:R-:W-:Y:S01]  /*47f0*/  @!P2 MOV R26, 0x400 ;  /* 0x00000400001aa802 */ /* 0x000fe20000000f00 */
[----:B0-----:R-:W-:Y:S01]  /*4800*/  @!P1 FADD.FTZ R80, R80, R25 ;  /* 0x0000001950509221 */ /* 0x001fe20000010000 */
[----:B-----5:R-:W-:-:S04]  /*4810*/  @!P1 FADD.FTZ R81, R81, R24 ;  /* 0x0000001851519221 */ /* 0x020fc80000010000 */
[----:B------:R-:W0:Y:S01]  /*4820*/  SHFL.DOWN PT, R25, R80, 0x2, 0x1f ;  /* 0x08401f0050197f89 */ /* 0x000e2200000e0000 */
[----:B------:R-:W-:-:S03]  /*4830*/  ISETP.GT.AND P1, PT, R98, 0x1d, PT ;  /* 0x0000001d6200780c */ /* 0x000fc60003f24270 */
[----:B------:R-:W5:Y:S01]  /*4840*/  SHFL.DOWN PT, R24, R81, 0x2, 0x1f ;  /* 0x08401f0051187f89 */ /* 0x000f6200000e0000 */
[----:B-1----:R-:W-:Y:S01]  /*4850*/  @!P2 LEA R95, R27, R26, 0x18 ;  /* 0x0000001a1b5fa211 */ /* 0x002fe200078ec0ff */
[----:B------:R-:W-:Y:S01]  /*4860*/  FMUL.FTZ R26, R7, R84 ;  /* 0x00000054071a7220 */ /* 0x000fe20000410000 */
[----:B------:R-:W-:-:S07]  /*4870*/  FMUL.FTZ R27, R130, R140 ;  /* 0x0000008c821b7220 */ /* 0x000fce0000410000 */
[----:B0-----:R-:W-:Y:S01]  /*4880*/  @!P1 FADD.FTZ R80, R80, R25 ;  /* 0x0000001950509221 */ /* 0x001fe20000010000 */
[----:B------:R-:W-:Y:S01]  /*4890*/  FFMA.FTZ R26, R6, R85, R26 ;  /* 0x00000055061a7223 */ /* 0x000fe2000001001a */
[----:B------:R-:W-:Y:S01]  /*48a0*/  FFMA.FTZ R27, R132, R138, R27 ;  /* 0x0000008a841b7223 */ /* 0x000fe2000001001b */
[----:B-----5:R-:W-:Y:S02]  /*48b0*/  @!P1 FADD.FTZ R81, R81, R24 ;  /* 0x0000001851519221 */ /* 0x020fe40000010000 */
[----:B------:R-:W0:Y:S01]  /*48c0*/  SHFL.DOWN PT, R25, R80, 0x4, 0x1f ;  /* 0x08801f0050197f89 */ /* 0x000e2200000e0000 */
[----:B------:R-:W-:Y:S01]  /*48d0*/  ISETP.GT.AND P1, PT, R98, 0x1b, PT ;  /* 0x0000001b6200780c */ /* 0x000fe20003f24270 */
[----:B------:R-:W-:Y:S02]  /*48e0*/  FFMA.FTZ R22, R129, R27, R22 ;  /* 0x0000001b81167223 */ /* 0x000fe40000010016 */
        /* <DEDUP_REMOVED lines=10> */
[-C--:B------:R-:W-:Y:S01]  /*4990*/  FMUL.FTZ R24, R131, R84.reuse ;  /* 0x0000005483187220 */ /* 0x080fe20000410000 */
[----:B------:R-:W-:Y:S01]  /*49a0*/  FFMA.FTZ R84, R6, R84, -R25 ;  /* 0x0000005406547223 */ /* 0x000fe20000010819 */
[----:B------:R-:W-:Y:S01]  /*49b0*/  FMUL.FTZ R25, R7, R138 ;  /* 0x0000008a07197220 */ /* 0x000fe20000410000 */
[----:B------:R-:W1:Y:S01]  /*49c0*/  SHFL.DOWN PT, R154, R81, 0x10, 0x1f ;  /* 0x0a001f00519a7f89 */ /* 0x000e6200000e0000 */
[----:B------:R-:W-:Y:S01]  /*49d0*/  ISETP.GT.AND P1, PT, R98, 0xf, PT ;  /* 0x0000000f6200780c */ /* 0x000fe20003f24270 */
[----:B------:R-:W-:Y:S01]  /*49e0*/  FFMA.FTZ R82, R133, R85, R24 ;  /* 0x0000005585527223 */ /* 0x000fe20000010018 */
[-C--:B---3--:R-:W-:Y:S01]  /*49f0*/  FFMA.FTZ R83, R6, R140.reuse, -R25 ;  /* 0x0000008c06537223 */ /* 0x088fe20000010819 */
[C---:B------:R-:W-:Y:S01]  /*4a00*/  FMUL.FTZ R25, R7.reuse, R140 ;  /* 0x0000008c07197220 */ /* 0x040fe20000410000 */
[----:B------:R-:W-:Y:S01]  /*4a10*/  FMUL.FTZ R24, R7, R142 ;  /* 0x0000008e07187220 */ /* 0x000fe20000410000 */
[----:B------:R-:W-:Y:S01]  /*4a20*/  FMUL.FTZ R84, R151, R84 ;  /* 0x0000005497547220 */ /* 0x000fe20000410000 */
[----:B------:R-:W-:Y:S01]  /*4a30*/  FMUL.FTZ R85, R146, R83 ;  /* 0x0000005392557220 */ /* 0x000fe20000410000 */
[C---:B------:R-:W-:Y:S01]  /*4a40*/  FFMA.FTZ R83, R6.reuse, R138, R25 ;  /* 0x0000008a06537223 */ /* 0x040fe20000010019 */
[-C--:B------:R-:W-:Y:S01]  /*4a50*/  FFMA.FTZ R25, R6, R141.reuse, -R24 ;  /* 0x0000008d06197223 */ /* 0x080fe20000010818 */
[----:B------:R-:W-:Y:S01]  /*4a60*/  FFMA.FTZ R84, R153, R26, R84 ;  /* 0x0000001a99547223 */ /* 0x000fe20000010054 */
[-C--:B------:R-:W-:Y:S01]  /*4a70*/  FMUL.FTZ R26, R135, R141.reuse ;  /* 0x0000008d871a7220 */ /* 0x080fe20000410000 */
[C---:B------:R-:W-:Y:S01]  /*4a80*/  FMUL.FTZ R141, R7.reuse, R141 ;  /* 0x0000008d078d7220 */ /* 0x040fe20000410000 */
[----:B------:R-:W-:Y:S01]  /*4a90*/  FMUL.FTZ R150, R150, R25 ;  /* 0x0000001996967220 */ /* 0x000fe20000410000 */
[C---:B------:R-:W-:Y:S01]  /*4aa0*/  FMUL.FTZ R25, R7.reuse, R143 ;  /* 0x0000008f07197220 */ /* 0x040fe20000410000 */
[-C--:B------:R-:W-:Y:S01]  /*4ab0*/  FMUL.FTZ R24, R7, R144.reuse ;  /* 0x0000009007187220 */ /* 0x080fe20000410000 */
[-C--:B------:R-:W-:Y:S01]  /*4ac0*/  FMUL.FTZ R7, R134, R144.reuse ;  /* 0x0000009086077220 */ /* 0x080fe20000410000 */
[----:B------:R-:W-:Y:S01]  /*4ad0*/  FFMA.FTZ R83, R152, R83, R85 ;  /* 0x0000005398537223 */ /* 0x000fe20000010055 */
[C---:B------:R-:W-:Y:S01]  /*4ae0*/  FFMA.FTZ R144, R6.reuse, R144, -R25 ;  /* 0x0000009006907223 */ /* 0x040fe20000010819 */
[-C--:B------:R-:W-:Y:S01]  /*4af0*/  FFMA.FTZ R25, R6, R143.reuse, R24 ;  /* 0x0000008f06197223 */ /* 0x080fe20000010018 */
[----:B0-----:R-:W-:Y:S01]  /*4b00*/  @!P1 FADD.FTZ R80, R80, R145 ;  /* 0x0000009150509221 */ /* 0x001fe20000010000 */
[----:B------:R-:W-:Y:S01]  /*4b10*/  FFMA.FTZ R26, R137, R142, R26 ;  /* 0x0000008e891a7223 */ /* 0x000fe2000001001a */
[----:B------:R-:W-:Y:S01]  /*4b20*/  FMUL.FTZ R147, R147, R144 ;  /* 0x0000009093937220 */ /* 0x000fe20000410000 */
[----:B------:R-:W-:Y:S01]  /*4b30*/  FFMA.FTZ R7, R136, R143, R7 ;  /* 0x0000008f88077223 */ /* 0x000fe20000010007 */
[----:B-1----:R-:W-:Y:S01]  /*4b40*/  @!P1 FADD.FTZ R81, R81, R154 ;  /* 0x0000009a51519221 */ /* 0x002fe20000010000 */
[----:B------:R-:W-:Y:S01]  /*4b50*/  MOV R131, R80 ;  /* 0x0000005000837202 */ /* 0x000fe20000000f00 */
[----:B------:R-:W-:Y:S01]  /*4b60*/  FFMA.FTZ R80, R6, R142, R141 ;  /* 0x0000008e06507223 */ /* 0x000fe2000001008d */
[----:B------:R-:W-:Y:S01]  /*4b70*/  FFMA.FTZ R25, R148, R25, R147 ;  /* 0x0000001994197223 */ /* 0x000fe20000010093 */
[----:B------:R-:W-:Y:S01]  /*4b80*/  FFMA.FTZ R84, R11, R82, R84 ;  /* 0x000000520b547223 */ /* 0x000fe20000010054 */
[----:B------:R-:W-:Y:S01]  /*4b90*/  MOV R130, R81 ;  /* 0x0000005100827202 */ /* 0x000fe20000000f00 */
[----:B------:R-:W-:Y:S01]  /*4ba0*/  FFMA.FTZ R80, R149, R80, R150 ;  /* 0x0000005095507223 */ /* 0x000fe20000010096 */
[----:B------:R-:W-:Y:S01]  /*4bb0*/  FFMA.FTZ R83, R10, R27, R83 ;  /* 0x0000001b0a537223 */ /* 0x000fe20000010053 */
[-C--:B------:R-:W-:Y:S01]  /*4bc0*/  FFMA.FTZ R25, R8, R7.reuse, R25 ;  /* 0x0000000708197223 */ /* 0x080fe20000010019 */
[----:B------:R-:W-:Y:S01]  /*4bd0*/  FFMA.FTZ R23, R126, R82, R23 ;  /* 0x000000527e177223 */ /* 0x000fe20000010017 */
[----:B------:R0:W-:Y:S01]  /*4be0*/  @!P2 STS.64 [R95+0x1088], R130 ;  /* 0x001088825f00a388 */ /* 0x0001e20000000a00 */
[-C--:B------:R-:W-:Y:S01]  /*4bf0*/  FFMA.FTZ R80, R9, R26.reuse, R80 ;  /* 0x0000001a09507223 */ /* 0x080fe20000010050 */
        /* <DEDUP_REMOVED lines=14> */
.L_x_18050:
[----:B------:R-:W-:Y:S05]  /*4ce0*/  BSYNC B0 ;  /* 0x0000000000007941 */ /* 0x000fea0003800000 */
.L_x_18049:
[----:B------:R-:W-:Y:S01]  /*4cf0*/  IADD3 R122, R122, 0x1, RZ ;  /* 0x000000017a7a7810 */ /* 0x000fe20007ffe0ff */
[----:B------:R-:W-:-:S03]  /*4d00*/  UIADD3 UR5, UP0, UR5, 0x1, URZ ;  /* 0x0000000105057890 */ /* 0x000fc6000ff1e03f */
[----:B------:R-:W-:Y:S01]  /*4d10*/  ISETP.GE.AND P0, PT, R122, UR17, PT ;  /* 0x000000117a007c0c */ /* 0x000fe2000bf06270 */
[----:B------:R-:W-:-:S12]  /*4d20*/  UIADD3.X UR6, URZ, UR6, URZ, UP0, !UPT ;  /* 0x000000063f067290 */ /* 0x000fd800087fe43f */
[----:B------:R-:W-:Y:S05]  /*4d30*/  @!P0 BRA `(.L_x_18051) ;  /* 0xffffffc8006c8947 */ /* 0x000fea000383ffff */
.L_x_18020:
[----:B------:R-:W3:Y:S08]  /*4d40*/  S2UR UR6, SR_CgaCtaId ;  /* 0x00000000000679c3 */ /* 0x000ef00000008800 */
[----:B------:R-:W-:Y:S01]  /*4d50*/  BAR.SYNC.DEFER_BLOCKING 0x0 ;  /* 0x0000000000007b1d */ /* 0x000fe20000010000 */
[----:B------:R-:W-:Y:S02]  /*4d60*/  ISETP.NE.AND P0, PT, R90, RZ, PT ;  /* 0x000000ff5a00720c */ /* 0x000fe40003f05270 */
[----:B------:R-:W-:-:S02]  /*4d70*/  LEA R12, R98, R95, 0x4 ;  /* 0x0000005f620c7211 */ /* 0x000fc400078e20ff */
[----:B------:R-:W-:Y:S01]  /*4d80*/  LEA R14, R98, R95, 0x2 ;  /* 0x0000005f620e7211 */ /* 0x000fe200078e10ff */
[----:B------:R-:W-:Y:S02]  /*4d90*/  UMOV UR5, 0x400 ;  /* 0x0000040000057882 */ /* 0x000fe40000000000 */
[----:B------:R-:W5:Y:S01]  /*4da0*/  LDC.64 R10, c[0x0][0x388] ;  /* 0x0000e200ff0a7b82 */ /* 0x000f620000000a00 */
[----:B------:R-:W-:Y:S01]  /*4db0*/  SHF.R.S32.HI R4, RZ, 0x1f, R106 ;  /* 0x0000001fff047819 */ /* 0x000fe2000001146a */
[----:B------:R-:W-:Y:S01]  /*4dc0*/  BSSY B0, `(.L_x_18052) ;  /* 0x0000020000007945 */ /* 0x000fe20003800000 */
[----:B------:R-:W-:Y:S02]  /*4dd0*/  IADD3 R8, P2, R106, R119, RZ ;  /* 0x000000776a087210 */ /* 0x000fe40007f5e0ff */
[----:B------:R-:W-:Y:S02]  /*4de0*/  IADD3 R29, -R124, UR4, RZ ;  /* 0x000000047c1d7c10 */ /* 0x000fe4000fffe1ff */
[----:B------:R-:W-:Y:S01]  /*4df0*/  LEA.HI.X.SX32 R9, R119, R4, 0x1, P2 ;  /* 0x0000000477097211 */ /* 0x000fe200010f0eff */
[----:B---3--:R-:W-:Y:S01]  /*4e00*/  ULEA UR5, UR6, UR5, 0x18 ;  /* 0x0000000506057291 */ /* 0x008fe2000f8ec03f */
[----:B------:R3:W-:Y:S01]  /*4e10*/  STS.128 [R12], R20 ;  /* 0x000000140c007388 */ /* 0x0007e20000000c00 */
[----:B------:R-:W-:-:S03]  /*4e20*/  NOP ;  /* 0x0000000000007918 */ /* 0x000fc60000000000 */
[----:B------:R-:W-:Y:S01]  /*4e30*/  LDS R13, [R14] ;  /* 0x000000000e0d7984 */ /* 0x000fe20000000800 */
[----:B0-----:R-:W-:Y:S01]  /*4e40*/  MOV R95, UR5 ;  /* 0x00000005005f7c02 */ /* 0x001fe20008000f00 */
[C---:B-----5:R-:W-:Y:S02]  /*4e50*/  IMAD R0, R10.reuse, UR16, RZ ;  /* 0x000000100a007c24 */ /* 0x060fe4000f8e02ff */
[----:B------:R-:W-:Y:S01]  /*4e60*/  LDS R15, [R14+0x80] ;  /* 0x000080000e0f7984 */ /* 0x000fe20000000800 */
[----:B------:R-:W-:-:S03]  /*4e70*/  IMAD.WIDE.U32 R2, R10, UR15, RZ ;  /* 0x0000000f0a027c25 */ /* 0x000fc6000f8e00ff */
[----:B------:R-:W-:Y:S01]  /*4e80*/  LDS R25, [R14+0x100] ;  /* 0x000100000e197984 */ /* 0x000fe20000000800 */
[----:B------:R-:W-:-:S03]  /*4e90*/  IMAD R11, R11, UR15, R0 ;  /* 0x0000000f0b0b7c24 */ /* 0x000fc6000f8e0200 */
[----:B------:R-:W-:Y:S02]  /*4ea0*/  LDS R27, [R14+0x180] ;  /* 0x000180000e1b7984 */ /* 0x000fe40000000800 */
[----:B---3--:R-:W-:Y:S02]  /*4eb0*/  IADD3 R23, R3, R11, RZ ;  /* 0x0000000b03177210 */ /* 0x008fe40007ffe0ff */
        /* <DEDUP_REMOVED lines=16> */
.L_x_18053:
[----:B------:R-:W-:Y:S05]  /*4fc0*/  BSYNC B0 ;  /* 0x0000000000007941 */ /* 0x000fea0003800000 */
.L_x_18052:
        /* <DEDUP_REMOVED lines=21> */
[----:B------:R-:W-:-:S04]  /*5120*/  FADD.FTZ R0, R16, R93 ;  /* 0x0000005d10007221 */ /* 0x000fc80000010000 */
[----:B------:R-:W-:Y:S01]  /*5130*/  @!P1 STG.E desc[UR12][R2.64+-0x180], R15 ;  /* 0xfffe800f02009986 */ /* 0x000fe2000c10190c */
[----:B0-----:R-:W-:-:S03]  /*5140*/  IADD3 R10, P1, R106, -0x60, RZ ;  /* 0xffffffa06a0a7810 */ /* 0x001fc60007f3e0ff */
[----:B------:R1:W-:Y:S04]  /*5150*/  @!P2 STG.E desc[UR12][R2.64+-0x100], R25 ;  /* 0xffff00190200a986 */ /* 0x0003e8000c10190c */
[----:B------:R0:W-:Y:S01]  /*5160*/  @!P3 STG.E desc[UR12][R2.64+-0x80], R27 ;  /* 0xffff801b0200b986 */ /* 0x0001e2000c10190c */
[----:B------:R-:W-:Y:S08]  /*5170*/  BAR.SYNC.DEFER_BLOCKING 0x0 ;  /* 0x0000000000007b1d */ /* 0x000ff00000010000 */
[----:B-1----:R-:W0:Y:S01]  /*5180*/  LDC.64 R24, c[0x0][0x3a8] ;  /* 0x0000ea00ff187b82 */ /* 0x002e220000000a00 */
[----:B------:R1:W-:Y:S01]  /*5190*/  STS.128 [R12], R16 ;  /* 0x000000100c007388 */ /* 0x0003e20000000c00 */
[----:B------:R-:W-:-:S03]  /*51a0*/  NOP ;  /* 0x0000000000007918 */ /* 0x000fc60000000000 */
[----:B------:R-:W-:Y:S01]  /*51b0*/  LDS R11, [R14] ;  /* 0x000000000e0b7984 */ /* 0x000fe20000000800 */
[----:B0-----:R-:W-:-:S03]  /*51c0*/  IMAD.WIDE.U32 R2, R24, UR15, RZ ;  /* 0x0000000f18027c25 */ /* 0x001fc6000f8e00ff */
[----:B------:R-:W-:Y:S04]  /*51d0*/  LDS R13, [R14+0x80] ;  /* 0x000080000e0d7984 */ /* 0x000fe80000000800 */
[----:B------:R-:W-:Y:S01]  /*51e0*/  LDS R21, [R14+0x100] ;  /* 0x000100000e157984 */ /* 0x000fe20000000800 */
[----:B-1----:R-:W-:Y:S01]  /*51f0*/  FADD.FTZ R17, R0, R17 ;  /* 0x0000001100117221 */ /* 0x002fe20000010000 */
[----:B------:R-:W-:Y:S02]  /*5200*/  IMAD R0, R24, UR16, RZ ;  /* 0x0000001018007c24 */ /* 0x000fe4000f8e02ff */
[----:B------:R-:W-:Y:S01]  /*5210*/  LDS R23, [R14+0x180] ;  /* 0x000180000e177984 */ /* 0x000fe20000000800 */
[----:B------:R-:W-:Y:S01]  /*5220*/  FADD.FTZ R18, R17, R18 ;  /* 0x0000001211127221 */ /* 0x000fe20000010000 */
[----:B------:R-:W-:Y:S01]  /*5230*/  IMAD R25, R25, UR15, R0 ;  /* 0x0000000f19197c24 */ /* 0x000fe2000f8e0200 */
[----:B------:R-:W-:Y:S01]  /*5240*/  IADD3.X R17, R4, -0x1, RZ, P1, !PT ;  /* 0xffffffff04117810 */ /* 0x000fe20000ffe4ff */
[----:B------:R-:W-:Y:S01]  /*5250*/  @!P0 STS [R95+0x200], R121 ;  /* 0x000200795f008388 */ /* 0x000fe20000000800 */
[----:B------:R-:W-:-:S02]  /*5260*/  FADD.FTZ R93, R18, R19 ;  /* 0x00000013125d7221 */ /* 0x000fc40000010000 */
[----:B------:R-:W-:Y:S01]  /*5270*/  IADD3 R19, R3, R25, RZ ;  /* 0x0000001903137210 */ /* 0x000fe20007ffe0ff */
        /* <DEDUP_REMOVED lines=17> */
.L_x_18055:
[----:B------:R-:W-:Y:S05]  /*5390*/  BSYNC B0 ;  /* 0x0000000000007941 */ /* 0x000fea0003800000 */
.L_x_18054:
        /* <DEDUP_REMOVED lines=28> */
[----:B------:R-:W-:Y:S02]  /*5560*/  IADD3.X R109, R109, -0x1, RZ, P2, !PT ;  /* 0xffffffff6d6d7810 */ /* 0x000fe400017fe4ff */
[----:B------:R-:W-:Y:S01]  /*5570*/  IADD3.X R103, R103, -0x1, RZ, P5, !PT ;  /* 0xffffffff67677810 */ /* 0x000fe20002ffe4ff */
[----:B------:R-:W-:Y:S06]  /*5580*/  @P0 BRA `(.L_x_18056) ;  /* 0xffffffb4006c0947 */ /* 0x000fec000383ffff */
.L_x_18019:
[----:B------:R-:W-:Y:S02]  /*5590*/  ULDC.64 UR4, c[0x0][0x3d8] ;  /* 0x0000f60000047ab9 */ /* 0x000fe40000000a00 */
[----:B------:R-:W-:-:S04]  /*55a0*/  ISETP.NE.U32.AND P0, PT, RZ, UR4, PT ;  /* 0x00000004ff007c0c */ /* 0x000fc8000bf05070 */
[----:B------:R-:W-:-:S13]  /*55b0*/  ISETP.NE.AND.EX P0, PT, RZ, UR5, PT, P0 ;  /* 0x00000005ff007c0c */ /* 0x000fda000bf05300 */
[----:B------:R-:W-:Y:S05]  /*55c0*/  @!P0 BRA `(.L_x_18057) ;  /* 0x00000000005c8947 */ /* 0x000fea0003800000 */
[----:B------:R-:W3:Y:S01]  /*55d0*/  SHFL.DOWN P0, R0, R91, 0x1, 0x1f ;  /* 0x08201f005b007f89 */ /* 0x000ee20000000000 */
[----:B------:R-:W-:Y:S01]  /*55e0*/  BSSY B0, `(.L_x_18057) ;  /* 0x0000015000007945 */ /* 0x000fe20003800000 */
[----:B------:R-:W0:Y:S01]  /*55f0*/  S2R R4, SR_LANEID ;  /* 0x0000000000047919 */ /* 0x000e220000000000 */
[----:B------:R-:W2:Y:S01]  /*5600*/  S2R R6, SR_TID.X ;  /* 0x0000000000067919 */ /* 0x000ea20000002100 */
[----:B---3--:R-:W-:-:S05]  /*5610*/  @P0 FADD R0, R0, R91 ;  /* 0x0000005b00000221 */ /* 0x008fca0000000000 */
        /* <DEDUP_REMOVED lines=17> */
.L_x_18058:
[----:B------:R-:W-:Y:S05]  /*5730*/  BSYNC B0 ;  /* 0x0000000000007941 */ /* 0x000fea0003800000 */
.L_x_18057:
        /* <DEDUP_REMOVED lines=29> */
.L_x_18060:
[----:B0-----:R-:W0:Y:S02]  /*5910*/  S2R R9, SR_TID.X ;  /* 0x0000000000097919 */ /* 0x001e240000002100 */
.L_x_18061:
[----:B------:R-:W-:Y:S05]  /*5920*/  BSYNC B0 ;  /* 0x0000000000007941 */ /* 0x000fea0003800000 */
.L_x_18059:
        /* <DEDUP_REMOVED lines=8> */
[----:B------:R-:W-:-:S04]  /*59b0*/  IMAD.WIDE.U32 R6, R5, UR6, RZ ;  /* 0x0000000605067c25 */ /* 0x000fc8000f8e00ff */
[----:B-1----:R-:W-:Y:S01]  /*59c0*/  IMAD R13, R5, UR7, R86 ;  /* 0x00000007050d7c24 */ /* 0x002fe2000f8e0256 */
[----:B------:R-:W-:-:S04]  /*59d0*/  ULDC.64 UR6, c[0x0][0x340] ;  /* 0x0000d00000067ab9 */ /* 0x000fc80000000a00 */
[----:B------:R-:W-:Y:S01]  /*59e0*/  IADD3 R13, R7, R13, RZ ;  /* 0x0000000d070d7210 */ /* 0x000fe20007ffe0ff */
[----:B0-----:R-:W-:-:S03]  /*59f0*/  ULEA UR4, UR5, UR4, 0x18 ;  /* 0x0000000405047291 */ /* 0x001fc6000f8ec03f */
[----:B------:R-:W-:-:S09]  /*5a00*/  ULDC UR5, c[0x0][0x0] ;  /* 0x0000000000057ab9 */ /* 0x000fd20000000800 */
.L_x_18062:
[----:B------:R-:W-:Y:S02]  /*5a10*/  LEA R0, R9, UR4, 0x3 ;  /* 0x0000000409007c11 */ /* 0x000fe4000f8e18ff */
[----:B0-----:R-:W-:Y:S02]  /*5a20*/  SHF.R.S32.HI R2, RZ, 0x1f, R9 ;  /* 0x0000001fff027819 */ /* 0x001fe40000011409 */
[----:B------:R-:W-:Y:S01]  /*5a30*/  MOV R3, R13 ;  /* 0x0000000d00037202 */ /* 0x000fe20000000f00 */
[----:B---3--:R-:W0:Y:S02]  /*5a40*/  LDS.64 R10, [R0+0x35d0] ;  /* 0x0035d000000a7984 */ /* 0x008e240000000a00 */
        /* <DEDUP_REMOVED lines=13> */
.L_x_18063:
        /* <DEDUP_REMOVED lines=14> */
.L_x_19041:


//--------------------- .text._Z25selective_scan_bwd_kernelI32Selective_Scan_bwd_kernel_traitsILi32ELi4ELb0ELb1ELb1ELb0ELb1EfN3c107complexIfEEEEv12SSMParamsBwd --------------------------
	.section	.text._Z25selective_scan_bwd_kernelI32Selective_Scan_bwd_kernel_traitsILi32ELi4ELb0ELb1ELb1ELb0ELb1EfN3c107complexIfEEEEv12SSMParamsBwd,"ax",@progbits
	.align	128
        .global         _Z25selective_scan_bwd_kernelI32Selective_Scan_bwd_kernel_traitsILi32ELi4ELb0ELb1ELb1ELb0ELb1EfN3c107complexIfEEEEv12SSMParamsBwd
        .type           _Z25selective_scan_bwd_kernelI32Selective_Scan_bwd_kernel_traitsILi32ELi4ELb0ELb1ELb1ELb0ELb1EfN3c107complexIfEEEEv12SSMParamsBwd,@function
        .size           _Z25selective_scan_bwd_kernelI32Selective_Scan_bwd_kernel_traitsILi32ELi4ELb0ELb1ELb1ELb0ELb1EfN3c107complexIfEEEEv12SSMParamsBwd,(.L_x_19042 - _Z25selective_scan_bwd_kernelI32Selective_Scan_bwd_kernel_traitsILi32ELi4ELb0ELb1ELb1ELb0ELb1EfN3c107complexIfEEEEv12SSMParamsBwd)
        .other          _Z25selective_scan_bwd_kernelI32Selective_Scan_bwd_kernel_traitsILi32ELi4ELb0ELb1ELb1ELb0ELb1EfN3c107complexIfEEEEv12SSMParamsBwd,@"STO_CUDA_ENTRY STV_DEFAULT"
_Z25selective_scan_bwd_kernelI32Selective_Scan_bwd_kernel_traitsILi32ELi4ELb0ELb1ELb1ELb0ELb1EfN3c107complexIfEEEEv12SSMParamsBwd:
.text._Z25selective_scan_bwd_kernelI32Selective_Scan_bwd_kernel_traitsILi32ELi4ELb0ELb1ELb1ELb0ELb1EfN3c107complexIfEEEEv12SSMParamsBwd:
[----:B------:R-:W-:Y:S08]  /*0000*/  LDC R1, c[0x0][0x28] ;  /* 0x00000a00ff017b82 */ /* 0x000ff00000000800 */
[----:B------:R-:W0:Y:S01]  /*0010*/  LDC R8, c[0x0][0x228] ;  /* 0x00008a00ff087b82 */ /* 0x000e220000000800 */
[----:B------:R-:W1:Y:S01]  /*0020*/  S2R R121, SR_CTAID.Y ;  /* 0x0000000000797919 */ /* 0x000e620000002600 */
[----:B------:R-:W-:Y:S01]  /*0030*/  CS2R R116, SRZ ;  /* 0x0000000000747805 */ /* 0x000fe2000001ff00 */
[----:B------:R-:W-:Y:S01]  /*0040*/  ULDC.64 UR12, c[0x0][0x208] ;  /* 0x00008200000c7ab9 */ /* 0x000fe20000000a00 */
[----:B------:R-:W-:Y:S01]  /*0050*/  HFMA2.MMA R114, -RZ, RZ, 0, 0 ;  /* 0x00000000ff727435 */ /* 0x000fe200000001ff */
        /* <DEDUP_REMOVED lines=36> */
[----:B------:R-:W0:Y:S03]  /*02a0*/  LDC.64 R26, c[0x0][0x2f8] ;  /* 0x0000be00ff1a7b82 */ /* 0x000e260000000a00 */
[----:B------:R-:W-:-:S05]  /*02b0*/  IMAD R0, R9, R0, R2 ;  /* 0x0000000009007224 */ /* 0x000fca00078e0202 */
[----:B------:R-:W-:Y:S01]  /*02c0*/  ISETP.GT.U32.AND P1, PT, R9, R0, PT ;  /* 0x000000000900720c */ /* 0x000fe20003f24070 */
[----:B------:R-:W0:Y:S01]  /*02d0*/  LDC.64 R106, c[0x0][0x3b8] ;  /* 0x0000ee00ff6a7b82 */ /* 0x000e220000000a00 */
[----:B------:R-:W-:-:S07]  /*02e0*/  CS2R R28, SRZ ;  /* 0x00000000001c7805 */ /* 0x000fce000001ff00 */
[----:B------:R-:W0:Y:S04]  /*02f0*/  LDC.64 R32, c[0x0][0x2d8] ;  /* 0x0000b600ff207b82 */ /* 0x000e280000000a00 */
[----:B------:R-:W-:-:S04]  /*0300*/  @!P1 IADD3 R0, R0, -R9, RZ ;  /* 0x8000000900009210 */ /* 0x000fc80007ffe0ff */
[----:B------:R-:W-:Y:S01]  /*0310*/  ISETP.GE.U32.AND P0, PT, R0, R9, PT ;  /* 0x000000090000720c */ /* 0x000fe20003f06070 */
[----:B------:R-:W0:Y:S01]  /*0320*/  LDC.64 R34, c[0x0][0x2e0] ;  /* 0x0000b800ff227b82 */ /* 0x000e220000000a00 */
[----:B------:R-:W-:Y:S02]  /*0330*/  LOP3.LUT R0, R121, R8, RZ, 0x3c, !PT ;  /* 0x0000000879007212 */ /* 0x000fe400078e3cff */
[----:B------:R-:W-:Y:S02]  /*0340*/  @!P1 IADD3 R112, R112, 0x1, RZ ;  /* 0x0000000170709810 */ /* 0x000fe40007ffe0ff */
[----:B------:R-:W-:Y:S02]  /*0350*/  ISETP.GE.AND P2, PT, R0, RZ, PT ;  /* 0x000000ff0000720c */ /* 0x000fe40003f46270 */
[----:B------:R-:W-:Y:S01]  /*0360*/  ISETP.NE.AND P1, PT, R8, RZ, PT ;  /* 0x000000ff0800720c */ /* 0x000fe20003f25270 */
[----:B------:R-:W-:-:S04]  /*0370*/  USHF.R.S32.HI UR16, URZ, 0x1f, UR15 ;  /* 0x0000001f3f107899 */ /* 0x000fc8000801140f */
[----:B------:R-:W-:Y:S01]  /*0380*/  @P0 IADD3 R112, R112, 0x1, RZ ;  /* 0x0000000170700810 */ /* 0x000fe20007ffe0ff */
[----:B------:R-:W-:Y:S02]  /*0390*/  UIMAD UR6, UR16, UR8, URZ ;  /* 0x00000008100672a4 */ /* 0x000fe4000f8e023f */
[----:B------:R-:W-:-:S03]  /*03a0*/  UIMAD.WIDE.U32 UR4, UR15, UR8, URZ ;  /* 0x000000080f0472a5 */ /* 0x000fc6000f8e003f */
[----:B------:R-:W-:Y:S01]  /*03b0*/  @!P2 IADD3 R112, -R112, RZ, RZ ;  /* 0x000000ff7070a210 */ /* 0x000fe20007ffe1ff */
[----:B------:R-:W-:Y:S01]  /*03c0*/  UIMAD UR8, UR15, UR9, UR6 ;  /* 0x000000090f0872a4 */ /* 0x000fe2000f8e0206 */
[----:B------:R-:W-:Y:S01]  /*03d0*/  @!P1 LOP3.LUT R112, RZ, R8, RZ, 0x33, !PT ;  /* 0x00000008ff709212 */ /* 0x000fe200078e33ff */
[----:B------:R-:W-:-:S03]  /*03e0*/  UIMAD UR9, UR16, UR10, URZ ;  /* 0x0000000a100972a4 */ /* 0x000fc6000f8e023f */
[----:B------:R-:W-:Y:S01]  /*03f0*/  SHF.R.S32.HI R3, RZ, 0x1f, R112 ;  /* 0x0000001fff037819 */ /* 0x000fe20000011470 */
[----:B------:R-:W-:Y:S02]  /*0400*/  UIMAD.WIDE.U32 UR6, UR15, UR10, URZ ;  /* 0x0000000a0f0672a5 */ /* 0x000fe4000f8e003f */
[----:B------:R-:W-:Y:S02]  /*0410*/  UIMAD UR9, UR15, UR11, UR9 ;  /* 0x0000000b0f0972a4 */ /* 0x000fe4000f8e0209 */
[C---:B--2---:R-:W-:Y:S01]  /*0420*/  IMAD R0, R3.reuse, R4, RZ ;  /* 0x0000000403007224 */ /* 0x044fe200078e02ff */
[----:B------:R-:W-:Y:S01]  /*0430*/  UIADD3 UR5, UR5, UR8, URZ ;  /* 0x0000000805057290 */ /* 0x000fe2000fffe03f */
[----:B---3--:R-:W-:Y:S01]  /*0440*/  IMAD R3, R3, R10, RZ ;  /* 0x0000000a03037224 */ /* 0x008fe200078e02ff */
[----:B------:R-:W-:Y:S01]  /*0450*/  UIADD3 UR7, UR7, UR9, URZ ;  /* 0x0000000907077290 */ /* 0x000fe2000fffe03f */
[C---:B------:R-:W-:Y:S01]  /*0460*/  IMAD R9, R112.reuse, R5, R0 ;  /* 0x0000000570097224 */ /* 0x040fe200078e0200 */
[----:B------:R-:W-:Y:S01]  /*0470*/  LEA R7, R15, 0xffffff00, 0x8 ;  /* 0xffffff000f077811 */ /* 0x000fe200078e40ff */
[C---:B------:R-:W-:Y:S01]  /*0480*/  IMAD R11, R112.reuse, R11, R3 ;  /* 0x0000000b700b7224 */ /* 0x040fe200078e0203 */
[----:B------:R-:W-:Y:S01]  /*0490*/  ULDC.64 UR8, c[0x0][0x280] ;  /* 0x0000a00000087ab9 */ /* 0x000fe20000000a00 */
[----:B------:R-:W-:Y:S01]  /*04a0*/  IMAD.WIDE.U32 R2, R112, R4, UR4 ;  /* 0x0000000470027e25 */ /* 0x000fe2000f8e0004 */
[----:B------:R-:W-:-:S03]  /*04b0*/  ULDC.64 UR10, c[0x0][0x328] ;  /* 0x0000ca00000a7ab9 */ /* 0x000fc60000000a00 */
[----:B------:R-:W-:Y:S01]  /*04c0*/  IMAD.WIDE.U32 R4, R112, R10, UR6 ;  /* 0x0000000670047e25 */ /* 0x000fe2000f8e000a */
[----:B------:R-:W-:-:S04]  /*04d0*/  UIMAD UR6, UR16, UR8, URZ ;  /* 0x00000008100672a4 */ /* 0x000fc8000f8e023f */
[----:B------:R-:W-:Y:S02]  /*04e0*/  IADD3 R8, R5, R11, RZ ;  /* 0x0000000b05087210 */ /* 0x000fe40007ffe0ff */
[----:B------:R-:W-:Y:S02]  /*04f0*/  IADD3 R101, P2, R7, R4, RZ ;  /* 0x0000000407657210 */ /* 0x000fe40007f5e0ff */
[----:B------:R-:W2:Y:S01]  /*0500*/  LDC.64 R4, c[0x0][0x298] ;  /* 0x0000a600ff047b82 */ /* 0x000ea20000000a00 */
[----:B------:R-:W-:Y:S02]  /*0510*/  UIMAD.WIDE.U32 UR4, UR15, UR8, URZ ;  /* 0x000000080f0472a5 */ /* 0x000fe4000f8e003f */
[----:B------:R-:W-:-:S03]  /*0520*/  UIMAD UR6, UR15, UR9, UR6 ;  /* 0x000000090f0672a4 */ /* 0x000fc6000f8e0206 */
[----:B------:R-:W-:Y:S01]  /*0530*/  ULDC.64 UR8, c[0x0][0x310] ;  /* 0x0000c40000087ab9 */ /* 0x000fe20000000a00 */
[----:B------:R-:W-:Y:S01]  /*0540*/  UIADD3 UR5, UR5, UR6, URZ ;  /* 0x0000000605057290 */ /* 0x000fe2000fffe03f */
[----:B------:R-:W-:Y:S01]  /*0550*/  ISETP.NE.U32.AND P0, PT, RZ, UR8, PT ;  /* 0x00000008ff007c0c */ /* 0x000fe2000bf05070 */
[----:B-1----:R-:W-:Y:S01]  /*0560*/  IMAD R0, R118, R12, RZ ;  /* 0x0000000c76007224 */ /* 0x002fe200078e02ff */
[----:B------:R-:W-:Y:S02]  /*0570*/  IADD3 R10, R3, R9, RZ ;  /* 0x00000009030a7210 */ /* 0x000fe40007ffe0ff */
[----:B------:R-:W-:Y:S01]  /*0580*/  ISETP.NE.AND.EX P0, PT, RZ, UR9, PT, P0 ;  /* 0x00000009ff007c0c */ /* 0x000fe2000bf05300 */
[----:B------:R-:W-:Y:S01]  /*0590*/  ULDC.64 UR8, c[0x0][0x290] ;  /* 0x0000a40000087ab9 */ /* 0x000fe20000000a00 */
[----:B------:R-:W-:Y:S01]  /*05a0*/  IADD3 R105, P1, R7, R2, RZ ;  /* 0x0000000207697210 */ /* 0x000fe20007f3e0ff */
[----:B------:R-:W-:Y:S01]  /*05b0*/  IMAD.WIDE.U32 R2, R121, R12, UR4 ;  /* 0x0000000479027e25 */ /* 0x000fe2000f8e000c */
[----:B------:R-:W-:-:S02]  /*05c0*/  SHF.R.S32.HI R7, RZ, 0x1f, R7 ;  /* 0x0000001fff077819 */ /* 0x000fc40000011407 */
[----:B------:R-:W-:Y:S01]  /*05d0*/  LEA R9, R15, 0xffffff80, 0x7 ;  /* 0xffffff800f097811 */ /* 0x000fe200078e38ff */
[----:B------:R-:W-:Y:S01]  /*05e0*/  UIMAD UR6, UR16, UR8, URZ ;  /* 0x00000008100672a4 */ /* 0x000fe2000f8e023f */
[----:B------:R-:W-:Y:S01]  /*05f0*/  IADD3.X R10, R7, R10, RZ, P1, !PT ;  /* 0x0000000a070a7210 */ /* 0x000fe20000ffe4ff */
[----:B------:R-:W-:Y:S01]  /*0600*/  IMAD R0, R121, R13, R0 ;  /* 0x0000000d79007224 */ /* 0x000fe200078e0200 */
[----:B------:R-:W-:Y:S02]  /*0610*/  SHF.R.S32.HI R11, RZ, 0x1f, R9 ;  /* 0x0000001fff0b7819 */ /* 0x000fe40000011409 */
[----:B------:R-:W-:Y:S01]  /*0620*/  IADD3 R110, P1, R9, R2, RZ ;  /* 0x00000002096e7210 */ /* 0x000fe20007f3e0ff */
[----:B------:R-:W-:Y:S01]  /*0630*/  UIMAD.WIDE.U32 UR4, UR15, UR8, URZ ;  /* 0x000000080f0472a5 */ /* 0x000fe2000f8e003f */
[----:B------:R-:W1:Y:S01]  /*0640*/  @P0 LDC R22, c[0x0][0x214] ;  /* 0x00008500ff160b82 */ /* 0x000e620000000800 */
[----:B------:R-:W-:Y:S01]  /*0650*/  UIMAD UR6, UR15, UR9, UR6 ;  /* 0x000000090f0672a4 */ /* 0x000fe2000f8e0206 */
[----:B------:R-:W-:-:S02]  /*0660*/  IADD3.X R12, R11, R3, R0, P1, !PT ;  /* 0x000000030b0c7210 */ /* 0x000fc40000ffe400 */
[----:B----4-:R-:W-:Y:S01]  /*0670*/  ISETP.NE.U32.AND P1, PT, R18, RZ, PT ;  /* 0x000000ff1200720c */ /* 0x010fe20003f25070 */
[----:B------:R-:W-:Y:S01]  /*0680*/  UIADD3 UR5, UR5, UR6, URZ ;  /* 0x0000000605057290 */ /* 0x000fe2000fffe03f */
[----:B--2---:R-:W-:Y:S01]  /*0690*/  IMAD R2, R118, R4, RZ ;  /* 0x0000000476027224 */ /* 0x004fe200078e02ff */
[----:B------:R-:W-:Y:S01]  /*06a0*/  IADD3.X R8, R7, R8, RZ, P2, !PT ;  /* 0x0000000807087210 */ /* 0x000fe200017fe4ff */
[----:B------:R-:W2:Y:S01]  /*06b0*/  @P0 LDC R13, c[0x0][0x21c] ;  /* 0x00008700ff0d0b82 */ /* 0x000ea20000000800 */
[----:B------:R-:W-:Y:S01]  /*06c0*/  ISETP.NE.AND.EX P1, PT, R19, RZ, PT, P1 ;  /* 0x000000ff1300720c */ /* 0x000fe20003f25310 */
[C---:B------:R-:W-:Y:S01]  /*06d0*/  IMAD R0, R121.reuse, R5, R2 ;  /* 0x0000000579007224 */ /* 0x040fe200078e0202 */
[----:B------:R-:W-:Y:S01]  /*06e0*/  ISETP.NE.U32.AND P2, PT, R20, RZ, PT ;  /* 0x000000ff1400720c */ /* 0x000fe20003f45070 */
[----:B------:R-:W-:Y:S01]  /*06f0*/  IMAD.WIDE.U32 R2, R121, R4, UR4 ;  /* 0x0000000479027e25 */ /* 0x000fe2000f8e0004 */
[----:B------:R-:W-:Y:S02]  /*0700*/  UIMAD UR8, UR16, UR10, URZ ;  /* 0x0000000a100872a4 */ /* 0x000fe4000f8e023f */
[----:B------:R-:W-:Y:S01]  /*0710*/  ISETP.NE.AND.EX P2, PT, R21, RZ, PT, P2 ;  /* 0x000000ff1500720c */ /* 0x000fe20003f45320 */
[----:B------:R-:W3:Y:S01]  /*0720*/  @P0 LDC.64 R6, c[0x0][0x310] ;  /* 0x0000c400ff060b82 */ /* 0x000ee20000000a00 */
[----:B------:R-:W-:Y:S01]  /*0730*/  IADD3 R108, P3, R9, R2, RZ ;  /* 0x00000002096c7210 */ /* 0x000fe20007f7e0ff */
[----:B------:R-:W-:-:S02]  /*0740*/  UIMAD.WIDE.U32 UR6, UR15, UR10, URZ ;  /* 0x0000000a0f0672a5 */ /* 0x000fc4000f8e003f */
[----:B------:R-:W-:Y:S01]  /*0750*/  UIMAD UR8, UR15, UR11, UR8 ;  /* 0x0000000b0f0872a4 */ /* 0x000fe2000f8e0208 */
[----:B------:R-:W-:Y:S02]  /*0760*/  IADD3.X R2, R11, R3, R0, P3, !PT ;  /* 0x000000030b027210 */ /* 0x000fe40001ffe400 */
[C---:B------:R-:W-:Y:S01]  /*0770*/  @P1 LEA R28, P3, R121.reuse, R18, 0x2 ;  /* 0x00000012791c1211 */ /* 0x040fe200078610ff */
[----:B------:R-:W-:Y:S01]  /*0780*/  UIADD3 UR7, UR7, UR8, URZ ;  /* 0x0000000807077290 */ /* 0x000fe2000fffe03f */
[----:B------:R-:W-:Y:S02]  /*0790*/  CS2R R30, SRZ ;  /* 0x00000000001e7805 */ /* 0x000fe4000001ff00 */
[C---:B------:R-:W-:Y:S02]  /*07a0*/  @P1 LEA.HI.X R29, R121.reuse, R19, R118, 0x2, P3 ;  /* 0x00000013791d1211 */ /* 0x040fe400018f1476 */
[C---:B------:R-:W-:Y:S01]  /*07b0*/  @P2 LEA R30, P4, R121.reuse, R20, 0x2 ;  /* 0x00000014791e2211 */ /* 0x040fe200078810ff */
[----:B------:R-:W-:Y:S01]  /*07c0*/  IMAD.WIDE.U32 R4, R121, R16, UR6 ;  /* 0x0000000679047e25 */ /* 0x000fe2000f8e0010 */
[----:B------:R-:W-:-:S03]  /*07d0*/  ISETP.GE.AND P1, PT, R15, 0x1, PT ;  /* 0x000000010f00780c */ /* 0x000fc60003f26270 */
[----:B------:R-:W-:Y:S02]  /*07e0*/  IMAD R14, R118, R16, RZ ;  /* 0x00000010760e7224 */ /* 0x000fe400078e02ff */
[----:B-1----:R-:W-:Y:S01]  /*07f0*/  @P0 IMAD R0, R22, UR15, R121 ;  /* 0x0000000f16000c24 */ /* 0x002fe2000f8e0279 */
[C---:B------:R-:W-:Y:S01]  /*0800*/  @P2 LEA.HI.X R31, R121.reuse, R21, R118, 0x2, P4 ;  /* 0x00000015791f2211 */ /* 0x040fe200020f1476 */
[----:B------:R-:W-:Y:S01]  /*0810*/  IMAD R14, R121, R17, R14 ;  /* 0x00000011790e7224 */ /* 0x000fe200078e020e */
[----:B0-----:R-:W-:Y:S01]  /*0820*/  LEA R113, P2, R110, R24, 0x2 ;  /* 0x000000186e717211 */ /* 0x001fe200078410ff */
[----:B------:R-:W-:Y:S01]  /*0830*/  @P0 IMAD R0, R0, R15, RZ ;  /* 0x0000000f00000224 */ /* 0x000fe200078e02ff */
[----:B------:R-:W-:Y:S02]  /*0840*/  IADD3 R9, P5, R9, R4, RZ ;  /* 0x0000000409097210 */ /* 0x000fe40007fbe0ff */
[----:B------:R-:W-:Y:S01]  /*0850*/  LEA R111, P3, R108, R26, 0x2 ;  /* 0x0000001a6c6f7211 */ /* 0x000fe200078610ff */
[----:B--2---:R-:W-:Y:S01]  /*0860*/  @P0 IMAD R3, R0, R13, RZ ;  /* 0x0000000d00030224 */ /* 0x004fe200078e02ff */
[----:B------:R-:W-:-:S02]  /*0870*/  LEA.HI.X R110, R110, R25, R12, 0x2, P2 ;  /* 0x000000196e6e7211 */ /* 0x000fc400010f140c */
[----:B------:R-:W-:Y:S02]  /*0880*/  LEA.HI.X R108, R108, R27, R2, 0x2, P3 ;  /* 0x0000001b6c6c7211 */ /* 0x000fe400018f1402 */
[----:B------:R-:W-:Y:S02]  /*0890*/  LEA R109, P2, R9, R106, 0x2 ;  /* 0x0000006a096d7211 */ /* 0x000fe400078410ff */
[----:B------:R-:W-:Y:S02]  /*08a0*/  IADD3.X R4, R11, R5, R14, P5, !PT ;  /* 0x000000050b047210 */ /* 0x000fe40002ffe40e */
[----:B------:R-:W-:Y:S02]  /*08b0*/  LEA R106, P3, R105, R32, 0x2 ;  /* 0x00000020696a7211 */ /* 0x000fe400078610ff */
[----:B------:R-:W-:Y:S01]  /*08c0*/  LEA R104, P4, R101, R34, 0x2 ;  /* 0x0000002265687211 */ /* 0x000fe200078810ff */
[----:B------:R-:W-:Y:S01]  /*08d0*/  HFMA2.MMA R119, -RZ, RZ, 0, 0 ;  /* 0x00000000ff777435 */ /* 0x000fe200000001ff */
[----:B---3--:R-:W-:Y:S01]  /*08e0*/  @P0 IMAD.WIDE R6, R3, 0x10, R6 ;  /* 0x0000001003060825 */ /* 0x008fe200078e0206 */
[----:B------:R-:W-:-:S02]  /*08f0*/  LEA.HI.X R107, R9, R107, R4, 0x2, P2 ;  /* 0x0000006b096b7211 */ /* 0x000fc400010f1404 */
        /* <DEDUP_REMOVED lines=13> */
[C---:B------:R-:W-:Y:S02]  /*09d0*/  SHF.L.U32 R102, R115.reuse, 0x3, RZ ;  /* 0x0000000373667819 */ /* 0x040fe400000006ff */
[----:B------:R-:W-:Y:S02]  /*09e0*/  LOP3.LUT R0, R0, 0xffffff80, RZ, 0xc0, !PT ;  /* 0xffffff8000007812 */ /* 0x000fe400078ec0ff */
[----:B------:R-:W-:Y:S02]  /*09f0*/  LEA.HI.SX32 R99, R102, R102, 0x1b ;  /* 0x0000006666637211 */ /* 0x000fe400078fdaff */
[----:B------:R-:W-:Y:S02]  /*0a00*/  LOP3.LUT R100, R0, 0x1f, R115, 0xf8, !PT ;  /* 0x0000001f00647812 */ /* 0x000fe400078ef873 */
[----:B------:R-:W-:-:S02]  /*0a10*/  LEA.HI.SX32 R98, R115, R115, 0x1b ;  /* 0x0000007373627211 */ /* 0x000fc400078fdaff */
[----:B------:R-:W-:Y:S02]  /*0a20*/  IADD3 R32, R0, R100, RZ ;  /* 0x0000006400207210 */ /* 0x000fe40007ffe0ff */
[----:B------:R-:W-:Y:S02]  /*0a30*/  LOP3.LUT R162, R115, 0x1f, RZ, 0xc0, !PT ;  /* 0x0000001f73a27812 */ /* 0x000fe400078ec0ff */
[----:B------:R-:W-:Y:S02]  /*0a40*/  SHF.R.S32.HI R97, RZ, 0x1f, R100 ;  /* 0x0000001fff617819 */ /* 0x000fe40000011464 */
[----:B------:R-:W-:Y:S02]  /*0a50*/  SHF.R.S32.HI R33, RZ, 0x1f, R32 ;  /* 0x0000001fff217819 */ /* 0x000fe40000011420 */
[C---:B------:R-:W-:Y:S02]  /*0a60*/  IADD3 R96, R32.reuse, 0x20, RZ ;  /* 0x0000002020607810 */ /* 0x040fe40007ffe0ff */
[----:B------:R-:W-:-:S02]  /*0a70*/  IADD3 R95, R32, 0x40, RZ ;  /* 0x00000040205f7810 */ /* 0x000fc40007ffe0ff */
[C---:B------:R-:W-:Y:S02]  /*0a80*/  IADD3 R94, R32.reuse, 0x60, RZ ;  /* 0x00000060205e7810 */ /* 0x040fe40007ffe0ff */
[C---:B------:R-:W-:Y:S02]  /*0a90*/  IADD3 R93, R32.reuse, 0x80, RZ ;  /* 0x00000080205d7810 */ /* 0x040fe40007ffe0ff */
[C---:B------:R-:W-:Y:S02]  /*0aa0*/  IADD3 R92, R32.reuse, 0xa0, RZ ;  /* 0x000000a0205c7810 */ /* 0x040fe40007ffe0ff */
[C---:B------:R-:W-:Y:S02]  /*0ab0*/  IADD3 R91, R32.reuse, 0xc0, RZ ;  /* 0x000000c0205b7810 */ /* 0x040fe40007ffe0ff */
[----:B------:R-:W-:Y:S02]  /*0ac0*/  IADD3 R90, R32, 0xe0, RZ ;  /* 0x000000e0205a7810 */ /* 0x000fe40007ffe0ff */
[----:B------:R-:W-:-:S02]  /*0ad0*/  LEA R99, R99, UR4, 0x2 ;  /* 0x0000000463637c11 */ /* 0x000fc4000f8e10ff */
[----:B------:R-:W-:Y:S01]  /*0ae0*/  LEA R98, R98, UR4, 0x2 ;  /* 0x0000000462627c11 */ /* 0x000fe2000f8e10ff */
[----:B--2---:R-:W-:-:S06]  /*0af0*/  UMOV UR4, URZ ;  /* 0x0000003f00047c82 */ /* 0x004fcc0008000000 */
.L_x_18106:
[----:B0-----:R-:W0:Y:S01]  /*0b00*/  LDC R23, c[0x0][0x224] ;  /* 0x00008900ff177b82 */ /* 0x001e220000000800 */
[----:B------:R-:W-:Y:S01]  /*0b10*/  ULDC UR6, c[0x0][0x218] ;  /* 0x0000860000067ab9 */ /* 0x000fe20000000800 */
[C---:B------:R-:W-:Y:S01]  /*0b20*/  LOP3.LUT R43, R100.reuse, 0x20, RZ, 0xfc, !PT ;  /* 0x00000020642b7812 */ /* 0x040fe200078efcff */
[----:B------:R-:W-:Y:S01]  /*0b30*/  HFMA2.MMA R8, -RZ, RZ, 0, 0 ;  /* 0x00000000ff087435 */ /* 0x000fe200000001ff */
[C---:B------:R-:W-:Y:S01]  /*0b40*/  LOP3.LUT R41, R100.reuse, 0x40, RZ, 0xfc, !PT ;  /* 0x0000004064297812 */ /* 0x040fe200078efcff */
[----:B------:R-:W-:Y:S01]  /*0b50*/  HFMA2.MMA R10, -RZ, RZ, 0, 0 ;  /* 0x00000000ff0a7435 */ /* 0x000fe200000001ff */
[C---:B---3--:R-:W-:Y:S02]  /*0b60*/  LOP3.LUT R3, R100.reuse, 0x60, RZ, 0xfc, !PT ;  /* 0x0000006064037812 */ /* 0x048fe400078efcff */
[----:B------:R-:W-:Y:S02]  /*0b70*/  LEA R4, P4, R100, R113, 0x2 ;  /* 0x0000007164047211 */ /* 0x000fe400078810ff */
[----:B------:R-:W-:-:S02]  /*0b80*/  MOV R0, RZ ;  /* 0x000000ff00007202 */ /* 0x000fc40000000f00 */
[----:B------:R-:W-:Y:S01]  /*0b90*/  MOV R2, RZ ;  /* 0x000000ff00027202 */ /* 0x000fe20000000f00 */
[----:B------:R-:W-:Y:S01]  /*0ba0*/  BAR.SYNC.DEFER_BLOCKING 0x0 ;  /* 0x0000000000007b1d */ /* 0x000fe20000010000 */
[----:B------:R-:W-:Y:S02]  /*0bb0*/  LEA.HI.X R5, R100, R110, R97, 0x2, P4 ;  /* 0x0000006e64057211 */ /* 0x000fe400020f1461 */
[C---:B------:R-:W-:Y:S02]  /*0bc0*/  LEA R87, R103.reuse, UR5, 0x2 ;  /* 0x0000000567577c11 */ /* 0x040fe4000f8e10ff */
[----:B------:R-:W-:Y:S01]  /*0bd0*/  LEA R86, R103, UR5, 0x4 ;  /* 0x0000000567567c11 */ /* 0x000fe2000f8e20ff */
[----:B------:R-:W-:Y:S01]  /*0be0*/  HFMA2.MMA R22, -RZ, RZ, 0, 0 ;  /* 0x00000000ff167435 */ /* 0x000fe200000001ff */
[----:B------:R-:W-:Y:S01]  /*0bf0*/  MOV R20, RZ ;  /* 0x000000ff00147202 */ /* 0x000fe20000000f00 */
[----:B------:R-:W-:Y:S01]  /*0c00*/  HFMA2.MMA R24, -RZ, RZ, 0, 0 ;  /* 0x00000000ff187435 */ /* 0x000fe200000001ff */
[----:B-1----:R-:W1:Y:S01]  /*0c10*/  LDC.64 R36, c[0x0][0x2b0] ;  /* 0x0000ac00ff247b82 */ /* 0x002e620000000a00 */
[----:B0-----:R-:W-:-:S04]  /*0c20*/  IADD3 R89, R23, -UR4, RZ ;  /* 0x8000000417597c10 */ /* 0x001fc8000fffe0ff */
[----:B------:R-:W-:Y:S01]  /*0c30*/  LEA R34, R89, 0xffffff80, 0x7 ;  /* 0xffffff8059227811 */ /* 0x000fe200078e38ff */
[----:B------:R-:W-:Y:S02]  /*0c40*/  HFMA2.MMA R26, -RZ, RZ, 0, 0 ;  /* 0x00000000ff1a7435 */ /* 0x000fe400000001ff */
[----:B------:R-:W-:Y:S01]  /*0c50*/  HFMA2.MMA R38, -RZ, RZ, 0, 0 ;  /* 0x00000000ff267435 */ /* 0x000fe200000001ff */
[----:B------:R-:W-:Y:S01]  /*0c60*/  IADD3 R88, -R34, UR6, RZ ;  /* 0x0000000622587c10 */ /* 0x000fe2000fffe1ff */
[----:B------:R-:W-:Y:S01]  /*0c70*/  ULDC.64 UR6, c[0x0][0x2a8] ;  /* 0x0000aa0000067ab9 */ /* 0x000fe20000000a00 */
[----:B------:R-:W-:Y:S01]  /*0c80*/  HFMA2.MMA R42, -RZ, RZ, 0, 0 ;  /* 0x00000000ff2a7435 */ /* 0x000fe200000001ff */
[----:B------:R-:W-:Y:S01]  /*0c90*/  MOV R40, RZ ;  /* 0x000000ff00287202 */ /* 0x000fe20000000f00 */
[----:B------:R-:W0:Y:S01]  /*0ca0*/  LDC.64 R46, c[0x0][0x398] ;  /* 0x0000e600ff2e7b82 */ /* 0x000e220000000a00 */
[-C--:B------:R-:W-:Y:S02]  /*0cb0*/  ISETP.GE.AND P0, PT, R100, R88.reuse, PT ;  /* 0x000000586400720c */ /* 0x080fe40003f06270 */
[----:B------:R-:W-:-:S02]  /*0cc0*/  ISETP.GE.AND P1, PT, R43, R88, PT ;  /* 0x000000582b00720c */ /* 0x000fc40003f26270 */
[-C--:B------:R-:W-:Y:S02]  /*0cd0*/  ISETP.GE.AND P2, PT, R41, R88.reuse, PT ;  /* 0x000000582900720c */ /* 0x080fe40003f46270 */
[----:B------:R-:W-:-:S07]  /*0ce0*/  ISETP.GE.AND P3, PT, R3, R88, PT ;  /* 0x000000580300720c */ /* 0x000fce0003f66270 */
[----:B--2---:R-:W2:Y:S04]  /*0cf0*/  @!P0 LDG.E R0, desc[UR12][R4.64] ;  /* 0x0000000c04008981 */ /* 0x004ea8000c1e1900 */
[----:B------:R-:W3:Y:S04]  /*0d00*/  @!P1 LDG.E R8, desc[UR12][R4.64+0x80] ;  /* 0x0000800c04089981 */ /* 0x000ee8000c1e1900 */
[----:B----4-:R-:W4:Y:S04]  /*0d10*/  @!P2 LDG.E R2, desc[UR12][R4.64+0x100] ;  /* 0x0001000c0402a981 */ /* 0x010f28000c1e1900 */
[----:B------:R1:W4:Y:S01]  /*0d20*/  @!P3 LDG.E R10, desc[UR12][R4.64+0x180] ;  /* 0x0001800c040ab981 */ /* 0x000322000c1e1900 */
[----:B------:R-:W-:-:S02]  /*0d30*/  LEA R16, P0, R100, R111, 0x2 ;  /* 0x0000006f64107211 */ /* 0x000fc400078010ff */
[----:B------:R-:W-:Y:S02]  /*0d40*/  ISETP.GE.AND P1, PT, R43, R88, PT ;  /* 0x000000582b00720c */ /* 0x000fe40003f26270 */
[C---:B------:R-:W-:Y:S02]  /*0d50*/  LEA.HI.X R17, R100.reuse, R108, R97, 0x2, P0 ;  /* 0x0000006c64117211 */ /* 0x040fe400000f1461 */
[-C--:B------:R-:W-:Y:S02]  /*0d60*/  ISETP.GE.AND P0, PT, R100, R88.reuse, PT ;  /* 0x000000586400720c */ /* 0x080fe40003f06270 */
[-C--:B------:R-:W-:Y:S02]  /*0d70*/  ISETP.GE.AND P2, PT, R41, R88.reuse, PT ;  /* 0x000000582900720c */ /* 0x080fe40003f46270 */
[----:B------:R-:W-:Y:S02]  /*0d80*/  ISETP.GE.AND P3, PT, R3, R88, PT ;  /* 0x000000580300720c */ /* 0x000fe40003f66270 */
[----:B-1----:R-:W-:Y:S01]  /*0d90*/  MOV R4, RZ ;  /* 0x000000ff00047202 */ /* 0x002fe20000000f00 */
        /* <DEDUP_REMOVED lines=11> */
[----:B------:R-:W-:-:S02]  /*0e50*/  LEA R18, P0, R100, R109, 0x2 ;  /* 0x0000006d64127211 */ /* 0x000fc400078010ff */
[----:B-1----:R-:W-:Y:S02]  /*0e60*/  MOV R2, RZ ;  /* 0x000000ff00027202 */ /* 0x002fe40000000f00 */
[C---:B------:R-:W-:Y:S02]  /*0e70*/  LEA.HI.X R19, R100.reuse, R107, R97, 0x2, P0 ;  /* 0x0000006b64137211 */ /* 0x040fe400000f1461 */
[-C--:B------:R-:W-:Y:S02]  /*0e80*/  ISETP.GE.AND P0, PT, R100, R88.reuse, PT ;  /* 0x000000586400720c */ /* 0x080fe40003f06270 */
[-C--:B------:R-:W-:Y:S01]  /*0e90*/  ISETP.GE.AND P1, PT, R41, R88.reuse, PT ;  /* 0x000000582900720c */ /* 0x080fe20003f26270 */
[----:B0-----:R-:W0:Y:S01]  /*0ea0*/  LDC.64 R16, c[0x0][0x2a0] ;  /* 0x0000a800ff107b82 */ /* 0x001e220000000a00 */
[----:B------:R-:W-:Y:S01]  /*0eb0*/  ISETP.GE.AND P2, PT, R3, R88, PT ;  /* 0x000000580300720c */ /* 0x000fe20003f46270 */
[----:B--2---:R-:W-:Y:S04]  /*0ec0*/  STS [R87], R20 ;  /* 0x0000001457007388 */ /* 0x004fe80000000800 */
[----:B---3--:R-:W-:Y:S04]  /*0ed0*/  STS [R87+0x80], R22 ;  /* 0x0000801657007388 */ /* 0x008fe80000000800 */
[----:B----4-:R-:W-:Y:S04]  /*0ee0*/  STS [R87+0x100], R4 ;  /* 0x0001000457007388 */ /* 0x010fe80000000800 */
        /* <DEDUP_REMOVED lines=10> */
[----:B------:R1:W3:Y:S01]  /*0f90*/  @!P0 LDG.E R26, desc[UR12][R18.64+0x80] ;  /* 0x0000800c121a8981 */ /* 0x0002e2000c1e1900 */
[----:B------:R-:W-:Y:S01]  /*0fa0*/  ISETP.GE.AND P0, PT, R100, R88, PT ;  /* 0x000000586400720c */ /* 0x000fe20003f06270 */
[C---:B0-----:R-:W-:Y:S01]  /*0fb0*/  IMAD R0, R16.reuse, UR16, RZ ;  /* 0x0000001010007c24 */ /* 0x041fe2000f8e02ff */
[----:B------:R-:W-:Y:S01]  /*0fc0*/  SHF.R.S32.HI R35, RZ, 0x1f, R34 ;  /* 0x0000001fff237819 */ /* 0x000fe20000011422 */
[----:B------:R-:W-:-:S04]  /*0fd0*/  IMAD.WIDE.U32 R4, R16, UR15, RZ ;  /* 0x0000000f10047c25 */ /* 0x000fc8000f8e00ff */
[----:B------:R-:W-:Y:S01]  /*0fe0*/  IMAD R21, R17, UR15, R0 ;  /* 0x0000000f11157c24 */ /* 0x000fe2000f8e0200 */
[----:B------:R-:W-:-:S05]  /*0ff0*/  IADD3 R0, -R23, UR4, RZ ;  /* 0x0000000417007c10 */ /* 0x000fca000fffe1ff */
[----:B------:R-:W-:Y:S01]  /*1000*/  @!P0 IMAD.WIDE.U32 R16, R16, UR15, R34 ;  /* 0x0000000f10108c25 */ /* 0x000fe2000f8e0022 */
[----:B------:R-:W-:-:S04]  /*1010*/  IADD3 R5, R5, R21, RZ ;  /* 0x0000001505057210 */ /* 0x000fc80007ffe0ff */
[----:B------:R-:W-:Y:S01]  /*1020*/  @!P0 IADD3 R17, R21, R17, RZ ;  /* 0x0000001115118210 */ /* 0x000fe20007ffe0ff */
[----:B------:R-:W-:Y:S02]  /*1030*/  IMAD R22, R118, UR6, RZ ;  /* 0x0000000676167c24 */ /* 0x000fe4000f8e02ff */
[----:B-1----:R-:W-:-:S04]  /*1040*/  IMAD.WIDE.U32 R18, R121, UR6, R4 ;  /* 0x0000000679127c25 */ /* 0x002fc8000f8e0004 */
[----:B------:R-:W-:Y:S02]  /*1050*/  IMAD R85, R0, -0x80, RZ ;  /* 0xffffff8000557824 */ /* 0x000fe400078e02ff */
[----:B------:R-:W-:-:S04]  /*1060*/  @!P0 IMAD.WIDE.U32 R4, R121, UR6, R16 ;  /* 0x0000000679048c25 */ /* 0x000fc8000f8e0010 */
[----:B------:R-:W-:Y:S01]  /*1070*/  IMAD R21, R121, UR7, R22 ;  /* 0x0000000779157c24 */ /* 0x000fe2000f8e0216 */
[----:B------:R-:W-:Y:S01]  /*1080*/  ULDC.64 UR6, c[0x0][0x318] ;  /* 0x0000c60000067ab9 */ /* 0x000fe20000000a00 */
[----:B------:R-:W-:Y:S02]  /*1090*/  SHF.R.S32.HI R84, RZ, 0x1f, R85 ;  /* 0x0000001fff547819 */ /* 0x000fe40000011455 */
[C---:B------:R-:W-:Y:S02]  /*10a0*/  @!P0 IADD3 R17, P1, R100.reuse, R4, RZ ;  /* 0x0000000464118210 */ /* 0x040fe40007f3e0ff */
[----:B------:R-:W-:-:S04]  /*10b0*/  LEA R23, P2, R100, UR6, 0x2 ;  /* 0x0000000664177c11 */ /* 0x000fc8000f8410ff */
[----:B------:R-:W-:Y:S01]  /*10c0*/  LEA.HI.X R16, R100, UR7, R97, 0x2, P2 ;  /* 0x0000000764107c11 */ /* 0x000fe200090f1461 */
[----:B--2---:R0:W-:Y:S02]  /*10d0*/  STS [R87], R2 ;  /* 0x0000000257007388 */ /* 0x0041e40000000800 */
[----:B0-----:R-:W-:Y:S02]  /*10e0*/  IADD3 R2, P3, R85, R18, RZ ;  /* 0x0000001255027210 */ /* 0x001fe40007f7e0ff */
[----:B------:R-:W-:Y:S02]  /*10f0*/  @!P0 IADD3.X R18, R97, R5, R21, P1, !PT ;  /* 0x0000000561128210 */ /* 0x000fe40000ffe415 */
[----:B------:R-:W-:Y:S02]  /*1100*/  IADD3.X R19, R84, R21, R19, P3, !PT ;  /* 0x0000001554137210 */ /* 0x000fe40001ffe413 */
[C---:B------:R-:W-:Y:S02]  /*1110*/  @!P0 LEA R4, P1, R17.reuse, UR6, 0x2 ;  /* 0x0000000611048c11 */ /* 0x040fe4000f8210ff */
[C---:B------:R-:W-:Y:S01]  /*1120*/  LEA R22, P2, R2.reuse, R23, 0x2 ;  /* 0x0000001702167211 */ /* 0x040fe200078410ff */
[----:B---3--:R0:W-:Y:S01]  /*1130*/  STS [R87+0x80], R26 ;  /* 0x0000801a57007388 */ /* 0x0081e20000000800 */
[----:B------:R-:W-:Y:S01]  /*1140*/  @!P0 LEA.HI.X R5, R17, UR7, R18, 0x2, P1 ;  /* 0x0000000711058c11 */ /* 0x000fe200088f1412 */
[----:B------:R-:W-:Y:S01]  /*1150*/  ULDC.64 UR6, c[0x0][0x2b8] ;  /* 0x0000ae0000067ab9 */ /* 0x000fe20000000a00 */
[----:B------:R-:W-:Y:S01]  /*1160*/  LEA.HI.X R23, R2, R16, R19, 0x2, P2 ;  /* 0x0000001002177211 */ /* 0x000fe200010f1413 */
[----:B------:R-:W-:Y:S04]  /*1170*/  STS [R87+0x100], R20 ;  /* 0x0001001457007388 */ /* 0x000fe80000000800 */
[----:B----4-:R1:W-:Y:S01]  /*1180*/  STS [R87+0x180], R24 ;  /* 0x0001801857007388 */ /* 0x0103e20000000800 */
[----:B------:R-:W-:-:S03]  /*1190*/  NOP ;  /* 0x0000000000007918 */ /* 0x000fc60000000000 */
[----:B------:R-:W-:Y:S01]  /*11a0*/  LDS.128 R16, [R86] ;  /* 0x0000000056107984 */ /* 0x000fe20000000c00 */
[-C--:B------:R-:W-:Y:S02]  /*11b0*/  ISETP.GE.AND P2, PT, R43, R88.reuse, PT ;  /* 0x000000582b00720c */ /* 0x080fe40003f46270 */
[-C--:B------:R-:W-:Y:S02]  /*11c0*/  ISETP.GE.AND P3, PT, R41, R88.reuse, PT ;  /* 0x000000582900720c */ /* 0x080fe40003f66270 */
[----:B------:R-:W-:Y:S01]  /*11d0*/  ISETP.GE.AND P1, PT, R3, R88, PT ;  /* 0x000000580300720c */ /* 0x000fe20003f26270 */
[----:B------:R-:W-:Y:S01]  /*11e0*/  BAR.SYNC.DEFER_BLOCKING 0x0 ;  /* 0x0000000000007b1d */ /* 0x000fe20000010000 */
[----:B0-----:R-:W-:Y:S01]  /*11f0*/  HFMA2.MMA R26, -RZ, RZ, 0, 0 ;  /* 0x00000000ff1a7435 */ /* 0x001fe200000001ff */
[----:B------:R-:W-:Y:S02]  /*1200*/  MOV R2, RZ ;  /* 0x000000ff00027202 */ /* 0x000fe40000000f00 */
[----:B-1----:R-:W-:-:S04]  /*1210*/  MOV R24, RZ ;  /* 0x000000ff00187202 */ /* 0x002fc80000000f00 */
[----:B------:R0:W2:Y:S04]  /*1220*/  @!P0 LDG.E R2, desc[UR12][R4.64] ;  /* 0x0000000c04028981 */ /* 0x0000a8000c1e1900 */
[----:B------:R-:W3:Y:S04]  /*1230*/  @!P2 LDG.E R26, desc[UR12][R22.64+-0x180] ;  /* 0xfffe800c161aa981 */ /* 0x000ee8000c1e1900 */
[----:B------:R-:W4:Y:S04]  /*1240*/  @!P3 LDG.E R24, desc[UR12][R22.64+-0x100] ;  /* 0xffff000c1618b981 */ /* 0x000f28000c1e1900 */
[----:B------:R1:W4:Y:S01]  /*1250*/  @!P1 LDG.E R38, desc[UR12][R22.64+-0x80] ;  /* 0xffff800c16269981 */ /* 0x000322000c1e1900 */
[----:B------:R-:W-:Y:S01]  /*1260*/  IMAD R20, R36, UR16, RZ ;  /* 0x0000001024147c24 */ /* 0x000fe2000f8e02ff */
[----:B------:R-:W-:-:S03]  /*1270*/  @!P0 MOV R21, R35 ;  /* 0x0000002300158202 */ /* 0x000fc60000000f00 */
[----:B------:R-:W-:Y:S01]  /*1280*/  IMAD R25, R37, UR15, R20 ;  /* 0x0000000f25197c24 */ /* 0x000fe2000f8e0214 */
[----:B------:R-:W-:Y:S01]  /*1290*/  @!P0 MOV R20, R34 ;  /* 0x0000002200148202 */ /* 0x000fe20000000f00 */
[----:B0-----:R-:W-:-:S04]  /*12a0*/  IMAD.WIDE.U32 R4, R36, UR15, RZ ;  /* 0x0000000f24047c25 */ /* 0x001fc8000f8e00ff */
[----:B------:R-:W-:Y:S01]  /*12b0*/  @!P0 IMAD.WIDE.U32 R20, R36, UR15, R20 ;  /* 0x0000000f24148c25 */ /* 0x000fe2000f8e0014 */
[----:B------:R-:W-:-:S04]  /*12c0*/  IADD3 R5, R5, R25, RZ ;  /* 0x0000001905057210 */ /* 0x000fc80007ffe0ff */
[----:B------:R-:W-:Y:S01]  /*12d0*/  @!P0 IADD3 R21, R25, R21, RZ ;  /* 0x0000001519158210 */ /* 0x000fe20007ffe0ff */
[----:B------:R-:W-:Y:S02]  /*12e0*/  IMAD R36, R118, UR6, RZ ;  /* 0x0000000676247c24 */ /* 0x000fe4000f8e02ff */
[----:B-1----:R-:W-:-:S04]  /*12f0*/  IMAD.WIDE.U32 R22, R121, UR6, R4 ;  /* 0x0000000679167c25 */ /* 0x002fc8000f8e0004 */
        /* <DEDUP_REMOVED lines=12> */
[----:B------:R-:W-:Y:S02]  /*13c0*/  LEA.HI.X R37, R20, R21, R23, 0x2, P4 ;  /* 0x0000001514257211 */ /* 0x000fe400020f1417 */
[----:B------:R-:W-:Y:S01]  /*13d0*/  MOV R44, RZ ;  /* 0x000000ff002c7202 */ /* 0x000fe20000000f00 */
[----:B--2---:R0:W-:Y:S04]  /*13e0*/  STS [R87], R2 ;  /* 0x0000000257007388 */ /* 0x0041e80000000800 */
[----:B---3--:R-:W-:Y:S04]  /*13f0*/  STS [R87+0x80], R26 ;  /* 0x0000801a57007388 */ /* 0x008fe80000000800 */
[----:B----4-:R-:W-:Y:S04]  /*1400*/  STS [R87+0x100], R24 ;  /* 0x0001001857007388 */ /* 0x010fe80000000800 */
[----:B------:R-:W-:Y:S01]  /*1410*/  STS [R87+0x180], R38 ;  /* 0x0001802657007388 */ /* 0x000fe20000000800 */
[----:B------:R-:W-:-:S03]  /*1420*/  NOP ;  /* 0x0000000000007918 */ /* 0x000fc60000000000 */
[----:B------:R-:W1:Y:S01]  /*1430*/  LDS.128 R20, [R86] ;  /* 0x0000000056147984 */ /* 0x000e620000000c00 */
[----:B------:R-:W-:Y:S01]  /*1440*/  BAR.SYNC.DEFER_BLOCKING 0x0 ;  /* 0x0000000000007b1d */ /* 0x000fe20000010000 */
[----:B0-----:R-:W-:-:S10]  /*1450*/  HFMA2.MMA R2, -RZ, RZ, 0, 0 ;  /* 0x00000000ff027435 */ /* 0x001fd400000001ff */
[----:B------:R0:W2:Y:S04]  /*1460*/  @!P0 LDG.E R2, desc[UR12][R4.64] ;  /* 0x0000000c04028981 */ /* 0x0000a8000c1e1900 */
[----:B------:R-:W3:Y:S04]  /*1470*/  @!P3 LDG.E R40, desc[UR12][R36.64+-0x100] ;  /* 0xffff000c2428b981 */ /* 0x000ee8000c1e1900 */
[----:B------:R-:W4:Y:S04]  /*1480*/  @!P2 LDG.E R42, desc[UR12][R36.64+-0x180] ;  /* 0xfffe800c242aa981 */ /* 0x000f28000c1e1900 */
[----:B------:R0:W4:Y:S01]  /*1490*/  @!P1 LDG.E R44, desc[UR12][R36.64+-0x80] ;  /* 0xffff800c242c9981 */ /* 0x000122000c1e1900 */
[----:B-1----:R-:W-:Y:S01]  /*14a0*/  FMUL.FTZ R38, R20, -1.4426950216293334961 ;  /* 0xbfb8aa3b14267820 */ /* 0x002fe20000410000 */
[----:B0-----:R-:W-:-:S05]  /*14b0*/  FMUL.FTZ R5, R22, -1.4426950216293334961 ;  /* 0xbfb8aa3b16057820 */ /* 0x001fca0000410000 */
[----:B------:R-:W-:Y:S01]  /*14c0*/  MUFU.EX2 R38, R38 ;  /* 0x0000002600267308 */ /* 0x000fe20000000800 */
[----:B------:R-:W-:Y:S01]  /*14d0*/  FMUL.FTZ R4, R21, -1.4426950216293334961 ;  /* 0xbfb8aa3b15047820 */ /* 0x000fe20000410000 */
[----:B------:R-:W-:-:S06]  /*14e0*/  FMUL.FTZ R36, R23, -1.4426950216293334961 ;  /* 0xbfb8aa3b17247820 */ /* 0x000fcc0000410000 */
[----:B------:R-:W-:Y:S08]  /*14f0*/  MUFU.EX2 R5, R5 ;  /* 0x0000000500057308 */ /* 0x000ff00000000800 */
[----:B------:R-:W0:Y:S08]  /*1500*/  MUFU.EX2 R4, R4 ;  /* 0x0000000400047308 */ /* 0x000e300000000800 */
[----:B------:R-:W1:Y:S01]  /*1510*/  MUFU.EX2 R36, R36 ;  /* 0x0000002400247308 */ /* 0x000e620000000800 */
[----:B------:R-:W1:Y:S01]  /*1520*/  S2UR UR6, SR_CgaCtaId ;  /* 0x00000000000679c3 */ /* 0x000e620000008800 */
[----:B0-----:R-:W-:Y:S01]  /*1530*/  FADD.FTZ R37, R4, 1 ;  /* 0x3f80000004257421 */ /* 0x001fe20000010000 */
[----:B-1----:R-:W-:Y:S01]  /*1540*/  FADD.FTZ R39, R36, 1 ;  /* 0x3f80000024277421 */ /* 0x002fe20000010000 */
[----:B------:R-:W-:Y:S01]  /*1550*/  ISETP.NE.AND P6, PT, R115, RZ, PT ;  /* 0x000000ff7300720c */ /* 0x000fe20003fc5270 */
[----:B------:R-:W-:-:S02]  /*1560*/  UMOV UR5, 0x400 ;  /* 0x0000040000057882 */ /* 0x000fc40000000000 */
[----:B------:R-:W-:Y:S01]  /*1570*/  ULEA UR5, UR6, UR5, 0x18 ;  /* 0x0000000506057291 */ /* 0x000fe2000f8ec03f */
[----:B------:R-:W-:Y:S01]  /*1580*/  BSSY B0, `(.L_x_18065) ;  /* 0x0000040000007945 */ /* 0x000fe20003800000 */
[----:B--2---:R0:W-:Y:S04]  /*1590*/  STS [R87], R2 ;  /* 0x0000000257007388 */ /* 0x0041e80000000800 */
[----:B---3--:R1:W-:Y:S04]  /*15a0*/  STS [R87+0x100], R40 ;  /* 0x0001002857007388 */ /* 0x0083e80000000800 */
[----:B----4-:R2:W-:Y:S04]  /*15b0*/  STS [R87+0x80], R42 ;  /* 0x0000802a57007388 */ /* 0x0105e80000000800 */
[----:B------:R-:W-:Y:S01]  /*15c0*/  STS [R87+0x180], R44 ;  /* 0x0001802c57007388 */ /* 0x000fe20000000800 */
[----:B------:R-:W-:-:S03]  /*15d0*/  NOP ;  /* 0x0000000000007918 */ /* 0x000fc60000000000 */
[----:B------:R-:W3:Y:S01]  /*15e0*/  LDS.128 R24, [R86] ;  /* 0x0000000056187984 */ /* 0x000ee20000000c00 */
[----:B0-----:R-:W-:-:S04]  /*15f0*/  FADD.FTZ R2, R38, 1 ;  /* 0x3f80000026027421 */ /* 0x001fc80000010000 */
[----:B------:R-:W0:Y:S01]  /*1600*/  MUFU.RCP R49, R2 ;  /* 0x0000000200317308 */ /* 0x000e220000001000 */
[----:B------:R-:W-:-:S07]  /*1610*/  FADD.FTZ R38, R5, 1 ;  /* 0x3f80000005267421 */ /* 0x000fce0000010000 */
[----:B------:R-:W4:Y:S08]  /*1620*/  MUFU.RCP R51, R38 ;  /* 0x0000002600337308 */ /* 0x000f300000001000 */
[----:B-1----:R-:W1:Y:S01]  /*1630*/  MUFU.RCP R40, R37 ;  /* 0x0000002500287308 */ /* 0x002e620000001000 */
[----:B0-----:R-:W-:-:S07]  /*1640*/  FADD.FTZ R5, -R49, 1 ;  /* 0x3f80000031057421 */ /* 0x001fce0000010100 */
[----:B--2---:R-:W0:Y:S01]  /*1650*/  MUFU.RCP R42, R39 ;  /* 0x00000027002a7308 */ /* 0x004e220000001000 */
[----:B------:R-:W-:Y:S01]  /*1660*/  FFMA.FTZ R5, R20, R5, 1 ;  /* 0x3f80000014057423 */ /* 0x000fe20000010005 */
[----:B---3--:R-:W-:-:S04]  /*1670*/  FMUL.FTZ R4, R16, R24 ;  /* 0x0000001810047220 */ /* 0x008fc80000410000 */
[----:B------:R-:W-:-:S04]  /*1680*/  FMUL.FTZ R4, R49, R4 ;  /* 0x0000000431047220 */ /* 0x000fc80000410000 */
[----:B------:R-:W-:Y:S01]  /*1690*/  FMUL.FTZ R36, R4, R5 ;  /* 0x0000000504247220 */ /* 0x000fe20000410000 */
[----:B----4-:R-:W-:Y:S01]  /*16a0*/  FADD.FTZ R5, -R51, 1 ;  /* 0x3f80000033057421 */ /* 0x010fe20000010100 */
[----:B------:R-:W-:Y:S01]  /*16b0*/  FMUL.FTZ R4, R18, R26 ;  /* 0x0000001a12047220 */ /* 0x000fe20000410000 */
[----:B-1----:R-:W-:Y:S01]  /*16c0*/  FADD.FTZ R2, -R40, 1 ;  /* 0x3f80000028027421 */ /* 0x002fe20000010100 */
[----:B0-----:R-:W-:Y:S01]  /*16d0*/  FADD.FTZ R38, -R42, 1 ;  /* 0x3f8000002a267421 */ /* 0x001fe20000010100 */
[----:B------:R-:W-:Y:S01]  /*16e0*/  FFMA.FTZ R39, R22, R5, 1 ;  /* 0x3f80000016277423 */ /* 0x000fe20000010005 */
[----:B------:R-:W-:Y:S01]  /*16f0*/  FMUL.FTZ R5, R17, R25 ;  /* 0x0000001911057220 */ /* 0x000fe20000410000 */
        /* <DEDUP_REMOVED lines=9> */
[----:B------:R-:W-:Y:S01]  /*1790*/  BAR.SYNC.DEFER_BLOCKING 0x0 ;  /* 0x0000000000007b1d */ /* 0x000fe20000010000 */
[----:B------:R-:W-:-:S05]  /*17a0*/  P2R R2, PR, RZ, 0x40 ;  /* 0x00000040ff027803 */ /* 0x000fca0000000000 */
[----:B------:R0:W-:Y:S01]  /*17b0*/  STS.128 [R86], R36 ;  /* 0x0000002456007388 */ /* 0x0001e20000000c00 */
[----:B------:R-:W-:-:S03]  /*17c0*/  NOP ;  /* 0x0000000000007918 */ /* 0x000fc60000000000 */
[----:B------:R-:W-:Y:S04]  /*17d0*/  LDS R53, [R87] ;  /* 0x0000000057357984 */ /* 0x000fe80000000800 */
[----:B------:R-:W-:Y:S04]  /*17e0*/  LDS R55, [R87+0x80] ;  /* 0x0000800057377984 */ /* 0x000fe80000000800 */
[----:B------:R-:W-:Y:S04]  /*17f0*/  LDS R57, [R87+0x100] ;  /* 0x0001000057397984 */ /* 0x000fe80000000800 */
[----:B------:R-:W-:Y:S04]  /*1800*/  LDS R59, [R87+0x180] ;  /* 0x00018000573b7984 */ /* 0x000fe80000000800 */
[----:B------:R-:W-:Y:S01]  /*1810*/  @!P6 STS [UR5+0x200], R88 ;  /* 0x00020058ff00e988 */ /* 0x000fe20008000805 */
[----:B------:R-:W-:Y:S01]  /*1820*/  MOV R5, UR5 ;  /* 0x0000000500057c02 */ /* 0x000fe20008000f00 */
[----:B------:R-:W-:Y:S06]  /*1830*/  BAR.SYNC.DEFER_BLOCKING 0x0 ;  /* 0x0000000000007b1d */ /* 0x000fec0000010000 */
[----:B------:R-:W1:Y:S01]  /*1840*/  LDS R2, [R5+0x200] ;  /* 0x0002000005027984 */ /* 0x000e620000000800 */
[----:B------:R-:W-:Y:S01]  /*1850*/  IMAD R4, R46, UR16, RZ ;  /* 0x000000102e047c24 */ /* 0x000fe2000f8e02ff */
[----:B0-----:R-:W-:Y:S01]  /*1860*/  IADD3 R36, P1, R100, R34, RZ ;  /* 0x0000002264247210 */ /* 0x001fe20007f3e0ff */
        /* <DEDUP_REMOVED lines=17> */
.L_x_18066:
[----:B------:R-:W-:Y:S05]  /*1980*/  BSYNC B0 ;  /* 0x0000000000007941 */ /* 0x000fea0003800000 */
.L_x_18065:
        /* <DEDUP_REMOVED lines=64> */
.L_x_18069:
[----:B------:R-:W-:Y:S05]  /*1d90*/  BSYNC B0 ;  /* 0x0000000000007941 */ /* 0x000fea0003800000 */
.L_x_18068:
        /* <DEDUP_REMOVED lines=17> */
.L_x_18067:
[----:B0-----:R-:W0:Y:S01]  /*1eb0*/  LDC R3, c[0x0][0x21c] ;  /* 0x00008700ff037b82 */ /* 0x001e220000000800 */
[----:B------:R-:W-:Y:S01]  /*1ec0*/  FFMA.FTZ R2, R8, R69, R119 ;  /* 0x0000004508027223 */ /* 0x000fe20000010077 */
[-C--:B-----5:R-:W-:Y:S01]  /*1ed0*/  FMUL.FTZ R16, R69, R116.reuse ;  /* 0x0000007445107220 */ /* 0x0a0fe20000410000 */
[-C--:B------:R-:W-:Y:S01]  /*1ee0*/  FMUL.FTZ R17, R82, R116.reuse ;  /* 0x0000007452117220 */ /* 0x080fe20000410000 */
[-C--:B------:R-:W-:Y:S01]  /*1ef0*/  FMUL.FTZ R18, R83, R116.reuse ;  /* 0x0000007453127220 */ /* 0x080fe20000410000 */
[----:B------:R-:W-:Y:S01]  /*1f00*/  FMUL.FTZ R19, R120, R116 ;  /* 0x0000007478137220 */ /* 0x000fe20000410000 */
[----:B------:R-:W-:Y:S02]  /*1f10*/  CS2R R22, SRZ ;  /* 0x0000000000167805 */ /* 0x000fe4000001ff00 */
[----:B------:R-:W-:Y:S01]  /*1f20*/  CS2R R20, SRZ ;  /* 0x0000000000147805 */ /* 0x000fe2000001ff00 */
[----:B------:R-:W-:Y:S01]  /*1f30*/  BAR.SYNC.DEFER_BLOCKING 0x0 ;  /* 0x0000000000007b1d */ /* 0x000fe20000010000 */
[----:B0-----:R-:W-:Y:S01]  /*1f40*/  ISETP.GE.AND P0, PT, R3, 0x1, PT ;  /* 0x000000010300780c */ /* 0x001fe20003f06270 */
[----:B------:R-:W-:-:S04]  /*1f50*/  FFMA.FTZ R3, R9, R82, R2 ;  /* 0x0000005209037223 */ /* 0x000fc80000010002 */
[----:B------:R-:W-:-:S04]  /*1f60*/  FFMA.FTZ R2, R10, R83, R3 ;  /* 0x000000530a027223 */ /* 0x000fc80000010003 */
[----:B------:R-:W-:-:S04]  /*1f70*/  FFMA.FTZ R119, R11, R120, R2 ;  /* 0x000000780b777223 */ /* 0x000fc80000010002 */
[----:B------:R-:W-:Y:S05]  /*1f80*/  @!P0 BRA `(.L_x_18070) ;  /* 0x0000003c004c8947 */ /* 0x000fea0003800000 */
[----:B------:R-:W0:Y:S01]  /*1f90*/  LDC.64 R24, c[0x0][0x350] ;  /* 0x0000d400ff187b82 */ /* 0x000e220000000a00 */
[----:B------:R-:W-:Y:S01]  /*1fa0*/  ULDC.64 UR6, c[0x0][0x348] ;  /* 0x0000d20000067ab9 */ /* 0x000fe20000000a00 */
[----:B------:R-:W-:Y:S01]  /*1fb0*/  SHF.R.S32.HI R137, RZ, 0x1f, R112 ;  /* 0x0000001fff897819 */ /* 0x000fe20000011470 */
[----:B------:R-:W-:Y:S01]  /*1fc0*/  USHF.R.U64 UR11, UR6, 0x1, UR7 ;  /* 0x00000001060b7899 */ /* 0x000fe20008001207 */
[----:B------:R-:W-:Y:S01]  /*1fd0*/  IADD3 R135, R89, -0x1, RZ ;  /* 0xffffffff59877810 */ /* 0x000fe20007ffe0ff */
[----:B------:R-:W-:Y:S01]  /*1fe0*/  USHF.R.U32.HI UR8, URZ, 0x1, UR7 ;  /* 0x000000013f087899 */ /* 0x000fe20008011607 */
[----:B------:R-:W-:Y:S01]  /*1ff0*/  SHF.L.U32 R131, R88, 0x1, RZ ;  /* 0x0000000158837819 */ /* 0x000fe200000006ff */
[----:B------:R-:W-:Y:S01]  /*2000*/  ULDC UR17, c[0x0][0x224] ;  /* 0x0000890000117ab9 */ /* 0x000fe20000000800 */
[----:B------:R-:W1:Y:S01]  /*2010*/  LDC.64 R26, c[0x0][0x370] ;  /* 0x0000dc00ff1a7b82 */ /* 0x000e620000000a00 */
[----:B------:R-:W-:Y:S01]  /*2020*/  ULDC.64 UR6, c[0x0][0x368] ;  /* 0x0000da0000067ab9 */ /* 0x000fe20000000a00 */
[----:B------:R-:W-:-:S02]  /*2030*/  UIMAD UR14, UR8, UR15, URZ ;  /* 0x0000000f080e72a4 */ /* 0x000fc4000f8e023f */
[----:B------:R-:W-:Y:S02]  /*2040*/  USHF.R.U32.HI UR10, URZ, 0x1, UR7 ;  /* 0x000000013f0a7899 */ /* 0x000fe40008011607 */
[----:B------:R-:W-:Y:S02]  /*2050*/  USHF.R.U64 UR5, UR6, 0x1, UR7 ;  /* 0x0000000106057899 */ /* 0x000fe40008001207 */
[----:B------:R-:W2:Y:S01]  /*2060*/  LDC.64 R38, c[0x0][0x3c8] ;  /* 0x0000f200ff267b82 */ /* 0x000ea20000000a00 */
[----:B------:R-:W-:Y:S02]  /*2070*/  UIMAD UR10, UR10, UR15, URZ ;  /* 0x0000000f0a0a72a4 */ /* 0x000fe4000f8e023f */
[----:B------:R-:W-:Y:S02]  /*2080*/  UIMAD.WIDE.U32 UR6, UR11, UR15, URZ ;  /* 0x0000000f0b0672a5 */ /* 0x000fe4000f8e003f */
[----:B------:R-:W-:Y:S02]  /*2090*/  UIMAD UR14, UR16, UR11, UR14 ;  /* 0x0000000b100e72a4 */ /* 0x000fe4000f8e020e */
[----:B------:R-:W-:Y:S01]  /*20a0*/  UIMAD.WIDE.U32 UR8, UR5, UR15, URZ ;  /* 0x0000000f050872a5 */ /* 0x000fe2000f8e003f */
[----:B------:R-:W3:Y:S01]  /*20b0*/  LDC.64 R42, c[0x0][0x3d0] ;  /* 0x0000f400ff2a7b82 */ /* 0x000ee20000000a00 */
[----:B------:R-:W-:Y:S01]  /*20c0*/  UIMAD UR10, UR16, UR5, UR10 ;  /* 0x00000005100a72a4 */ /* 0x000fe2000f8e020a */
[----:B0-----:R-:W-:Y:S01]  /*20d0*/  IMAD R2, R137, R24, RZ ;  /* 0x0000001889027224 */ /* 0x001fe200078e02ff */
[----:B------:R-:W-:-:S02]  /*20e0*/  UIADD3 UR7, UR7, UR14, URZ ;  /* 0x0000000e07077290 */ /* 0x000fc4000fffe03f */
[----:B------:R-:W-:Y:S01]  /*20f0*/  UIADD3 UR9, UR9, UR10, URZ ;  /* 0x0000000a09097290 */ /* 0x000fe2000fffe03f */
[C---:B------:R-:W-:Y:S01]  /*2100*/  IMAD R23, R112.reuse, R25, R2 ;  /* 0x0000001970177224 */ /* 0x040fe200078e0202 */
[----:B------:R-:W-:Y:S01]  /*2110*/  UMOV UR5, URZ ;  /* 0x0000003f00057c82 */ /* 0x000fe20008000000 */
[----:B-1----:R-:W-:Y:S01]  /*2120*/  IMAD R3, R137, R26, RZ ;  /* 0x0000001a89037224 */ /* 0x002fe200078e02ff */
[----:B------:R-:W0:Y:S01]  /*2130*/  LDC R128, c[0x0][0x224] ;  /* 0x00008900ff807b82 */ /* 0x000e220000000800 */
[----:B------:R-:W-:Y:S01]  /*2140*/  ULDC UR28, c[0x0][0x21c] ;  /* 0x00008700001c7ab9 */ /* 0x000fe20000000800 */
[----:B------:R-:W-:Y:S01]  /*2150*/  ULDC.64 UR24, c[0x0][0x370] ;  /* 0x0000dc0000187ab9 */ /* 0x000fe20000000a00 */
[C---:B------:R-:W-:Y:S01]  /*2160*/  IMAD R27, R112.reuse, R27, R3 ;  /* 0x0000001b701b7224 */ /* 0x040fe200078e0203 */
[----:B------:R-:W-:Y:S01]  /*2170*/  ULDC.64 UR26, c[0x0][0x350] ;  /* 0x0000d400001a7ab9 */ /* 0x000fe20000000a00 */
[C---:B------:R-:W-:Y:S01]  /*2180*/  IMAD.WIDE.U32 R2, R112.reuse, R24, UR6 ;  /* 0x0000000670027e25 */ /* 0x040fe2000f8e0018 */
[----:B------:R-:W-:Y:S01]  /*2190*/  ULDC.64 UR6, c[0x0][0x230] ;  /* 0x00008c0000067ab9 */ /* 0x000fe20000000a00 */
[----:B------:R-:W-:Y:S01]  /*21a0*/  ULDC.64 UR20, c[0x0][0x360] ;  /* 0x0000d80000147ab9 */ /* 0x000fe20000000a00 */
[----:B------:R-:W1:Y:S01]  /*21b0*/  LDC R133, c[0x0][0x218] ;  /* 0x00008600ff857b82 */ /* 0x000e620000000800 */
[----:B------:R-:W-:Y:S01]  /*21c0*/  IMAD.WIDE.U32 R24, R112, R26, UR8 ;  /* 0x0000000870187e25 */ /* 0x000fe2000f8e001a */
[----:B------:R-:W-:Y:S01]  /*21d0*/  IADD3 R40, R3, R23, RZ ;  /* 0x0000001703287210 */ /* 0x000fe20007ffe0ff */
[----:B------:R-:W-:Y:S01]  /*21e0*/  ULDC.64 UR22, c[0x0][0x380] ;  /* 0x0000e00000167ab9 */ /* 0x000fe20000000a00 */
[----:B--2---:R-:W-:Y:S01]  /*21f0*/  LEA R38, P0, R2, R38, 0x3 ;  /* 0x0000002602267211 */ /* 0x004fe200078018ff */
[----:B------:R-:W-:Y:S01]  /*2200*/  IMAD.WIDE.U32 R66, R121, UR6, RZ ;  /* 0x0000000679427c25 */ /* 0x000fe2000f8e00ff */
[----:B------:R-:W-:Y:S01]  /*2210*/  IADD3 R26, R25, R27, RZ ;  /* 0x0000001b191a7210 */ /* 0x000fe20007ffe0ff */
[----:B------:R-:W-:Y:S01]  /*2220*/  ULDC.64 UR8, c[0x0][0x238] ;  /* 0x00008e0000087ab9 */ /* 0x000fe20000000a00 */
[----:B---3--:R-:W-:Y:S01]  /*2230*/  LEA R4, P1, R24, R42, 0x3 ;  /* 0x0000002a18047211 */ /* 0x008fe200078218ff */
[----:B------:R-:W2:Y:S01]  /*2240*/  LDC.64 R70, c[0x0][0x348] ;  /* 0x0000d200ff467b82 */ /* 0x000ea20000000a00 */
[----:B------:R-:W-:Y:S01]  /*2250*/  SHF.L.U32 R25, R115, 0x2, RZ ;  /* 0x0000000273197819 */ /* 0x000fe200000006ff */
[----:B------:R-:W-:Y:S01]  /*2260*/  ULDC.64 UR10, c[0x0][0x250] ;  /* 0x00009400000a7ab9 */ /* 0x000fe20000000a00 */
[----:B------:R-:W-:Y:S01]  /*2270*/  LEA.HI.X R40, R2, R39, R40, 0x3, P0 ;  /* 0x0000002702287211 */ /* 0x000fe200000f1c28 */
[----:B------:R-:W-:Y:S01]  /*2280*/  ULDC.64 UR18, c[0x0][0x270] ;  /* 0x00009c0000127ab9 */ /* 0x000fe20000000a00 */
[----:B------:R-:W-:-:S02]  /*2290*/  LEA.HI.X R26, R24, R43, R26, 0x3, P1 ;  /* 0x0000002b181a7211 */ /* 0x000fc400008f1c1a */
[----:B------:R-:W-:Y:S01]  /*22a0*/  SHF.R.U32.HI R23, RZ, 0x1e, R115 ;  /* 0x0000001eff177819 */ /* 0x000fe20000011673 */
[----:B------:R-:W3:Y:S01]  /*22b0*/  LDC.64 R72, c[0x0][0x3c8] ;  /* 0x0000f200ff487b82 */ /* 0x000ee20000000a00 */
[C---:B------:R-:W-:Y:S02]  /*22c0*/  IADD3 R2, P0, R25.reuse, R38, RZ ;  /* 0x0000002619027210 */ /* 0x040fe40007f1e0ff */
[----:B------:R-:W-:Y:S02]  /*22d0*/  IADD3 R24, P1, R25, R4, RZ ;  /* 0x0000000419187210 */ /* 0x000fe40007f3e0ff */
[----:B------:R-:W-:Y:S02]  /*22e0*/  LEA.HI R4, R135, R135, RZ, 0x1 ;  /* 0x0000008787047211 */ /* 0x000fe400078f08ff */
[C---:B------:R-:W-:Y:S01]  /*22f0*/  IADD3.X R3, R23.reuse, R40, RZ, P0, !PT ;  /* 0x0000002817037210 */ /* 0x040fe200007fe4ff */
[----:B------:R-:W4:Y:S01]  /*2300*/  LDC.64 R74, c[0x0][0x360] ;  /* 0x0000d800ff4a7b82 */ /* 0x000f220000000a00 */
[----:B------:R-:W-:Y:S01]  /*2310*/  IADD3.X R25, R23, R26, RZ, P1, !PT ;  /* 0x0000001a17197210 */ /* 0x000fe20000ffe4ff */
[----:B------:R-:W-:Y:S01]  /*2320*/  IMAD R23, R0, -0x100, RZ ;  /* 0xffffff0000177824 */ /* 0x000fe200078e02ff */
[----:B------:R-:W-:Y:S01]  /*2330*/  LOP3.LUT R4, R4, 0xfffffe, RZ, 0xc0, !PT ;  /* 0x00fffffe04047812 */ /* 0x000fe200078ec0ff */
[----:B------:R-:W-:Y:S01]  /*2340*/  IMAD R0, R118, UR6, RZ ;  /* 0x0000000676007c24 */ /* 0x000fe2000f8e02ff */
[----:B------:R-:W-:Y:S01]  /*2350*/  UMOV UR6, URZ ;  /* 0x0000003f00067c82 */ /* 0x000fe20008000000 */
[----:B------:R-:W-:Y:S01]  /*2360*/  IMAD.WIDE R2, R23, 0x4, R2 ;  /* 0x0000000417027825 */ /* 0x000fe200078e0202 */
[----:B------:R-:W-:-:S03]  /*2370*/  IADD3 R135, R135, -R4, RZ ;  /* 0x8000000487877210 */ /* 0x000fc60007ffe0ff */
[----:B------:R-:W-:Y:S01]  /*2380*/  FADD.FTZ R4, R69, R69 ;  /* 0x0000004545047221 */ /* 0x000fe20000010000 */
[----:B------:R-:W0:Y:S01]  /*2390*/  LDC.64 R76, c[0x0][0x3d0] ;  /* 0x0000f400ff4c7b82 */ /* 0x000e220000000a00 */
[----:B------:R-:W-:Y:S01]  /*23a0*/  IMAD.WIDE R24, R23, 0x4, R24 ;  /* 0x0000000417187825 */ /* 0x000fe200078e0218 */
[C---:B------:R-:W-:Y:S02]  /*23b0*/  IADD3 R38, P5, R2.reuse, -0x380, RZ ;  /* 0xfffffc8002267810 */ /* 0x040fe40007fbe0ff */
[----:B------:R-:W-:Y:S01]  /*23c0*/  IADD3 R48, P0, R2, -0x100, RZ ;  /* 0xffffff0002307810 */ /* 0x000fe20007f1e0ff */
[----:B------:R-:W-:Y:S01]  /*23d0*/  IMAD R129, R121, UR7, R0 ;  /* 0x0000000779817c24 */ /* 0x000fe2000f8e0200 */
[----:B------:R-:W-:Y:S01]  /*23e0*/  IADD3.X R39, R3, -0x1, RZ, P5, !PT ;  /* 0xffffffff03277810 */ /* 0x000fe20002ffe4ff */
[----:B------:R-:W-:Y:S01]  /*23f0*/  FADD.FTZ R0, R120, R120 ;  /* 0x0000007878007221 */ /* 0x000fe20000010000 */
[----:B------:R-:W0:Y:S01]  /*2400*/  LDC.64 R68, c[0x0][0x368] ;  /* 0x0000da00ff447b82 */ /* 0x000e220000000a00 */
[C---:B------:R-:W-:Y:S01]  /*2410*/  IADD3 R50, P5, R2.reuse, -0x80, RZ ;  /* 0xffffff8002327810 */ /* 0x040fe20007fbe0ff */
[----:B------:R-:W-:Y:S01]  /*2420*/  HFMA2.MMA R120, -RZ, RZ, 0, 0 ;  /* 0x00000000ff787435 */ /* 0x000fe200000001ff */
[----:B------:R-:W-:-:S02]  /*2430*/  IADD3 R40, P4, R2, -0x300, RZ ;  /* 0xfffffd0002287810 */ /* 0x000fc40007f9e0ff */
[----:B------:R-:W-:Y:S02]  /*2440*/  IADD3.X R51, R3, -0x1, RZ, P5, !PT ;  /* 0xffffffff03337810 */ /* 0x000fe40002ffe4ff */
[C---:B------:R-:W-:Y:S01]  /*2450*/  IADD3 R42, P3, R2.reuse, -0x280, RZ ;  /* 0xfffffd80022a7810 */ /* 0x040fe20007f7e0ff */
[----:B------:R-:W0:Y:S01]  /*2460*/  LDC.64 R78, c[0x0][0x380] ;  /* 0x0000e000ff4e7b82 */ /* 0x000e220000000a00 */
[C---:B------:R-:W-:Y:S02]  /*2470*/  IADD3 R44, P2, R2.reuse, -0x200, RZ ;  /* 0xfffffe00022c7810 */ /* 0x040fe40007f5e0ff */
[----:B------:R-:W-:Y:S01]  /*2480*/  IADD3 R46, P1, R2, -0x180, RZ ;  /* 0xfffffe80022e7810 */ /* 0x000fe20007f3e0ff */
[----:B------:R-:W-:Y:S01]  /*2490*/  FADD.FTZ R2, R83, R83 ;  /* 0x0000005353027221 */ /* 0x000fe20000010000 */
[----:B------:R-:W-:Y:S02]  /*24a0*/  IADD3 R52, P5, R24, -0x380, RZ ;  /* 0xfffffc8018347810 */ /* 0x000fe40007fbe0ff */
[C---:B------:R-:W-:Y:S01]  /*24b0*/  IADD3.X R49, R3.reuse, -0x1, RZ, P0, !PT ;  /* 0xffffffff03317810 */ /* 0x040fe200007fe4ff */
[----:B------:R-:W0:Y:S01]  /*24c0*/  LDC.64 R80, c[0x0][0x2d0] ;  /* 0x0000b400ff507b82 */ /* 0x000e220000000a00 */
[----:B------:R-:W-:-:S02]  /*24d0*/  IADD3.X R41, R3, -0x1, RZ, P4, !PT ;  /* 0xffffffff03297810 */ /* 0x000fc400027fe4ff */
[C---:B------:R-:W-:Y:S02]  /*24e0*/  IADD3.X R43, R3.reuse, -0x1, RZ, P3, !PT ;  /* 0xffffffff032b7810 */ /* 0x040fe40001ffe4ff */
[C---:B------:R-:W-:Y:S02]  /*24f0*/  IADD3.X R45, R3.reuse, -0x1, RZ, P2, !PT ;  /* 0xffffffff032d7810 */ /* 0x040fe400017fe4ff */
[----:B------:R-:W-:Y:S01]  /*2500*/  IADD3.X R47, R3, -0x1, RZ, P1, !PT ;  /* 0xffffffff032f7810 */ /* 0x000fe20000ffe4ff */
[----:B------:R-:W-:Y:S01]  /*2510*/  FADD.FTZ R3, R82, R82 ;  /* 0x0000005252037221 */ /* 0x000fe20000010000 */
[C---:B------:R-:W-:Y:S02]  /*2520*/  IADD3 R62, P0, R24.reuse, -0x100, RZ ;  /* 0xffffff00183e7810 */ /* 0x040fe40007f1e0ff */
[----:B------:R-:W-:Y:S02]  /*2530*/  IADD3.X R53, R25, -0x1, RZ, P5, !PT ;  /* 0xffffffff19357810 */ /* 0x000fe40002ffe4ff */
[----:B------:R-:W-:-:S02]  /*2540*/  IADD3 R54, P4, R24, -0x300, RZ ;  /* 0xfffffd0018367810 */ /* 0x000fc40007f9e0ff */
[C---:B------:R-:W-:Y:S02]  /*2550*/  IADD3 R56, P3, R24.reuse, -0x280, RZ ;  /* 0xfffffd8018387810 */ /* 0x040fe40007f7e0ff */
[C---:B------:R-:W-:Y:S02]  /*2560*/  IADD3 R58, P2, R24.reuse, -0x200, RZ ;  /* 0xfffffe00183a7810 */ /* 0x040fe40007f5e0ff */
[C---:B------:R-:W-:Y:S02]  /*2570*/  IADD3 R60, P1, R24.reuse, -0x180, RZ ;  /* 0xfffffe80183c7810 */ /* 0x040fe40007f3e0ff */
[----:B------:R-:W-:Y:S02]  /*2580*/  IADD3 R64, P5, R24, -0x80, RZ ;  /* 0xffffff8018407810 */ /* 0x000fe40007fbe0ff */
[C---:B------:R-:W-:Y:S02]  /*2590*/  IADD3.X R63, R25.reuse, -0x1, RZ, P0, !PT ;  /* 0xffffffff193f7810 */ /* 0x040fe400007fe4ff */
[----:B------:R-:W-:-:S02]  /*25a0*/  IADD3.X R55, R25, -0x1, RZ, P4, !PT ;  /* 0xffffffff19377810 */ /* 0x000fc400027fe4ff */
[C---:B------:R-:W-:Y:S02]  /*25b0*/  IADD3.X R57, R25.reuse, -0x1, RZ, P3, !PT ;  /* 0xffffffff19397810 */ /* 0x040fe40001ffe4ff */
[C---:B------:R-:W-:Y:S02]  /*25c0*/  IADD3.X R59, R25.reuse, -0x1, RZ, P2, !PT ;  /* 0xffffffff193b7810 */ /* 0x040fe400017fe4ff */
[C---:B------:R-:W-:Y:S02]  /*25d0*/  IADD3.X R61, R25.reuse, -0x1, RZ, P1, !PT ;  /* 0xffffffff193d7810 */ /* 0x040fe40000ffe4ff */
[----:B------:R-:W-:Y:S02]  /*25e0*/  IADD3.X R65, R25, -0x1, RZ, P5, !PT ;  /* 0xffffffff19417810 */ /* 0x000fe40002ffe4ff */
[----:B------:R-:W-:Y:S02]  /*25f0*/  ISETP.GE.AND P0, PT, R32, R131, PT ;  /* 0x000000832000720c */ /* 0x000fe40003f06270 */
[----:B------:R-:W-:-:S02]  /*2600*/  MOV R23, RZ ;  /* 0x000000ff00177202 */ /* 0x000fc40000000f00 */
[----:B-1234-:R-:W-:-:S09]  /*2610*/  IADD3 R129, R67, R129, RZ ;  /* 0x0000008143817210 */ /* 0x01efd20007ffe0ff */
.L_x_18101:
[----:B------:R-:W-:Y:S01]  /*2620*/  SHF.R.S32.HI R152, RZ, 0x1f, R120 ;  /* 0x0000001fff987819 */ /* 0x000fe20000011478 */
[----:B0--3--:R-:W-:Y:S01]  /*2630*/  IMAD.WIDE.U32 R24, R120, UR10, R32 ;  /* 0x0000000a78187c25 */ /* 0x009fe2000f8e0020 */
[-C--:B------:R-:W-:Y:S02]  /*2640*/  ISETP.GE.AND P1, PT, R96, R131.reuse, PT ;  /* 0x000000836000720c */ /* 0x080fe40003f26270 */
[----:B------:R-:W-:Y:S02]  /*2650*/  CS2R R122, SRZ ;  /* 0x00000000007a7805 */ /* 0x000fe4000001ff00 */
[----:B------:R-:W-:Y:S01]  /*2660*/  ISETP.GE.AND P2, PT, R95, R131, PT ;  /* 0x000000835f00720c */ /* 0x000fe20003f46270 */
[----:B------:R-:W-:Y:S01]  /*2670*/  IMAD R27, R152, UR10, RZ ;  /* 0x0000000a981b7c24 */ /* 0x000fe2000f8e02ff */
[----:B------:R-:W-:Y:S02]  /*2680*/  LEA R82, P4, R24, R106, 0x2 ;  /* 0x0000006a18527211 */ /* 0x000fe400078810ff */
[----:B------:R-:W-:-:S02]  /*2690*/  CS2R R124, SRZ ;  /* 0x00000000007c7805 */ /* 0x000fc4000001ff00 */
[----:B------:R-:W-:Y:S01]  /*26a0*/  ISETP.GE.AND P3, PT, R94, R131, PT ;  /* 0x000000835e00720c */ /* 0x000fe20003f66270 */
[----:B------:R-:W-:Y:S01]  /*26b0*/  IMAD R27, R120, UR11, R27 ;  /* 0x0000000b781b7c24 */ /* 0x000fe2000f8e021b */
[----:B------:R-:W-:-:S04]  /*26c0*/  MOV R88, RZ ;  /* 0x000000ff00587202 */ /* 0x000fc80000000f00 */
[----:B------:R-:W-:-:S04]  /*26d0*/  IADD3 R25, R25, R27, RZ ;  /* 0x0000001b19197210 */ /* 0x000fc80007ffe0ff */
[----:B------:R-:W-:-:S05]  /*26e0*/  LEA.HI.X R83, R24, R105, R25, 0x2, P4 ;  /* 0x0000006918537211 */ /* 0x000fca00020f1419 */
[----:B--2---:R-:W2:Y:S04]  /*26f0*/  @!P0 LDG.E R88, desc[UR12][R82.64] ;  /* 0x0000000c52588981 */ /* 0x004ea8000c1e1900 */
[----:B------:R-:W3:Y:S01]  /*2700*/  @!P1 LDG.E R123, desc[UR12][R82.64+0x80] ;  /* 0x0000800c527b9981 */ /* 0x000ee2000c1e1900 */
[----:B------:R-:W-:-:S03]  /*2710*/  ISETP.GE.AND P1, PT, R93, R131, PT ;  /* 0x000000835d00720c */ /* 0x000fc60003f26270 */
[----:B----4-:R-:W4:Y:S01]  /*2720*/  @!P2 LDG.E R122, desc[UR12][R82.64+0x100] ;  /* 0x0001000c527aa981 */ /* 0x010f22000c1e1900 */
[----:B------:R-:W-:-:S03]  /*2730*/  ISETP.GE.AND P2, PT, R92, R131, PT ;  /* 0x000000835c00720c */ /* 0x000fc60003f46270 */
[----:B------:R-:W4:Y:S01]  /*2740*/  @!P3 LDG.E R125, desc[UR12][R82.64+0x180] ;  /* 0x0001800c527db981 */ /* 0x000f22000c1e1900 */
[-C--:B------:R-:W-:Y:S02]  /*2750*/  ISETP.GE.AND P3, PT, R91, R131.reuse, PT ;  /* 0x000000835b00720c */ /* 0x080fe40003f66270 */
[----:B------:R-:W-:Y:S02]  /*2760*/  CS2R R126, SRZ ;  /* 0x00000000007e7805 */ /* 0x000fe4000001ff00 */
[----:B------:R-:W-:Y:S02]  /*2770*/  ISETP.GE.AND P4, PT, R90, R131, PT ;  /* 0x000000835a00720c */ /* 0x000fe40003f86270 */
[----:B------:R-:W-:Y:S01]  /*2780*/  MOV R130, RZ ;  /* 0x000000ff00827202 */ /* 0x000fe20000000f00 */
[----:B------:R-:W4:Y:S04]  /*2790*/  @!P1 LDG.E R124, desc[UR12][R82.64+0x200] ;  /* 0x0002000c527c9981 */ /* 0x000f28000c1e1900 */
[----:B------:R-:W4:Y:S04]  /*27a0*/  @!P2 LDG.E R127, desc[UR12][R82.64+0x280] ;  /* 0x0002800c527fa981 */ /* 0x000f28000c1e1900 */
[----:B------:R-:W4:Y:S04]  /*27b0*/  @!P3 LDG.E R126, desc[UR12][R82.64+0x300] ;  /* 0x0003000c527eb981 */ /* 0x000f28000c1e1900 */
[----:B-1----:R1:W4:Y:S01]  /*27c0*/  @!P4 LDG.E R130, desc[UR12][R82.64+0x380] ;  /* 0x0003800c5282c981 */ /* 0x002322000c1e1900 */
[----:B------:R-:W-:Y:S01]  /*27d0*/  IMAD R25, R152, UR18, RZ ;  /* 0x0000001298197c24 */ /* 0x000fe2000f8e02ff */
[C---:B------:R-:W-:Y:S01]  /*27e0*/  LEA.HI.SX32 R132, R103.reuse, R103, 0x1b ;  /* 0x0000006767847211 */ /* 0x040fe200078fdaff */
[----:B------:R-:W-:Y:S01]  /*27f0*/  IMAD.WIDE.U32 R26, R120, UR18, R32 ;  /* 0x00000012781a7c25 */ /* 0x000fe2000f8e0020 */
[----:B------:R-:W-:-:S02]  /*2800*/  IADD3 R134, R103, 0x20, RZ ;  /* 0x0000002067867810 */ /* 0x000fc40007ffe0ff */
[----:B------:R-:W-:Y:S01]  /*2810*/  LEA R139, R132, R5, 0x2 ;  /* 0x00000005848b7211 */ /* 0x000fe200078e10ff */
[----:B------:R-:W-:Y:S01]  /*2820*/  IMAD R25, R120, UR19, R25 ;  /* 0x0000001378197c24 */ /* 0x000fe2000f8e0219 */
[----:B------:R-:W-:Y:S01]  /*2830*/  LEA R24, P1, R26, R104, 0x2 ;  /* 0x000000681a187211 */ /* 0x000fe200078210ff */
[----:B-1----:R-:W-:Y:S01]  /*2840*/  IMAD R83, R152, UR8, RZ ;  /* 0x0000000898537c24 */ /* 0x002fe2000f8e02ff */
[----:B------:R-:W-:Y:S02]  /*2850*/  IADD3 R136, R103, 0x40, RZ ;  /* 0x0000004067887810 */ /* 0x000fe40007ffe0ff */
[----:B------:R-:W-:Y:S01]  /*2860*/  IADD3 R25, R27, R25, RZ ;  /* 0x000000191b197210 */ /* 0x000fe20007ffe0ff */
[----:B------:R-:W-:Y:S01]  /*2870*/  IMAD R83, R120, UR9, R83 ;  /* 0x0000000978537c24 */ /* 0x000fe2000f8e0253 */
[----:B------:R-:W-:Y:S02]  /*2880*/  MOV R27, R129 ;  /* 0x00000081001b7202 */ /* 0x000fe40000000f00 */
[----:B------:R-:W-:-:S02]  /*2890*/  LEA.HI.X R25, R26, R101, R25, 0x2, P1 ;  /* 0x000000651a197211 */ /* 0x000fc400008f1419 */
[----:B------:R-:W-:Y:S02]  /*28a0*/  MOV R26, R66 ;  /* 0x00000042001a7202 */ /* 0x000fe40000000f00 */
[----:B------:R-:W-:Y:S02]  /*28b0*/  IADD3 R138, R103, 0x60, RZ ;  /* 0x00000060678a7810 */ /* 0x000fe40007ffe0ff */
[-C--:B------:R-:W-:Y:S01]  /*28c0*/  LEA.HI.SX32 R134, R134, R103.reuse, 0x1b ;  /* 0x0000006786867211 */ /* 0x080fe200078fdaff */
[----:B------:R-:W-:Y:S01]  /*28d0*/  IMAD.WIDE.U32 R26, R120, UR8, R26 ;  /* 0x00000008781a7c25 */ /* 0x000fe2000f8e001a */
[-C--:B------:R-:W-:Y:S02]  /*28e0*/  LEA.HI.SX32 R136, R136, R103.reuse, 0x1b ;  /* 0x0000006788887211 */ /* 0x080fe400078fdaff */
[----:B------:R-:W-:Y:S02]  /*28f0*/  LEA.HI.SX32 R138, R138, R103, 0x1b ;  /* 0x000000678a8a7211 */ /* 0x000fe400078fdaff */
[----:B0-----:R-:W-:-:S02]  /*2900*/  LEA R82, P1, R26, R80, 0x3 ;  /* 0x000000501a527211 */ /* 0x001fc400078218ff */
[----:B------:R-:W-:Y:S02]  /*2910*/  IADD3 R83, R27, R83, RZ ;  /* 0x000000531b537210 */ /* 0x000fe40007ffe0ff */
[----:B------:R-:W-:Y:S02]  /*2920*/  LEA R132, R134, R5, 0x2 ;  /* 0x0000000586847211 */ /* 0x000fe400078e10ff */
[----:B------:R-:W-:Y:S02]  /*2930*/  LEA.HI.X R83, R26, R81, R83, 0x3, P1 ;  /* 0x000000511a537211 */ /* 0x000fe400008f1c53 */
[C---:B------:R-:W-:Y:S02]  /*2940*/  IADD3 R26, R103.reuse, 0x80, RZ ;  /* 0x00000080671a7810 */ /* 0x040fe40007ffe0ff */
[----:B------:R-:W-:Y:S02]  /*2950*/  LEA R27, R136, R5, 0x2 ;  /* 0x00000005881b7211 */ /* 0x000fe400078e10ff */
[----:B------:R-:W4:Y:S01]  /*2960*/  LDG.E.64 R82, desc[UR12][R82.64] ;  /* 0x0000000c52527981 */ /* 0x000f22000c1e1b00 */
[----:B------:R-:W-:-:S02]  /*2970*/  IADD3 R134, R103, 0xa0, RZ ;  /* 0x000000a067867810 */ /* 0x000fc40007ffe0ff */
[----:B------:R-:W-:Y:S02]  /*2980*/  LEA R142, R138, R5, 0x2 ;  /* 0x000000058a8e7211 */ /* 0x000fe400078e10ff */
        /* <DEDUP_REMOVED lines=8> */
[----:B------:R-:W-:Y:S02]  /*2a10*/  LEA R153, R138, R5, 0x2 ;  /* 0x000000058a997211 */ /* 0x000fe400078e10ff */
[----:B------:R-:W-:Y:S02]  /*2a20*/  MOV R146, RZ ;  /* 0x000000ff00927202 */ /* 0x000fe40000000f00 */
[----:B------:R-:W-:-:S02]  /*2a30*/  MOV R155, RZ ;  /* 0x000000ff009b7202 */ /* 0x000fc40000000f00 */
[----:B------:R-:W-:Y:S01]  /*2a40*/  MOV R148, RZ ;  /* 0x000000ff00947202 */ /* 0x000fe20000000f00 */
[----:B--2---:R0:W-:Y:S04]  /*2a50*/  STS [R139], R88 ;  /* 0x000000588b007388 */ /* 0x0041e80000000800 */
[----:B---3--:R1:W-:Y:S04]  /*2a60*/  STS [R132+0x80], R123 ;  /* 0x0000807b84007388 */ /* 0x0083e80000000800 */
[----:B----4-:R-:W-:Y:S01]  /*2a70*/  STS [R27+0x100], R122 ;  /* 0x0001007a1b007388 */ /* 0x010fe20000000800 */
[----:B0-----:R-:W-:-:S03]  /*2a80*/  IADD3 R88, -R34, R133, RZ ;  /* 0x0000008522587210 */ /* 0x001fc60007ffe1ff */
[----:B------:R0:W-:Y:S01]  /*2a90*/  STS [R142+0x180], R125 ;  /* 0x0001807d8e007388 */ /* 0x0001e20000000800 */
[----:B------:R-:W-:Y:S02]  /*2aa0*/  SHF.L.U32 R141, R88, 0x1, RZ ;  /* 0x00000001588d7819 */ /* 0x000fe400000006ff */
[----:B-1----:R-:W-:Y:S02]  /*2ab0*/  LEA R123, R26, R5, 0x2 ;  /* 0x000000051a7b7211 */ /* 0x002fe400078e10ff */
[-C--:B------:R-:W-:Y:S02]  /*2ac0*/  ISETP.GE.AND P2, PT, R32, R141.reuse, PT ;  /* 0x0000008d2000720c */ /* 0x080fe40003f46270 */
[-C--:B------:R-:W-:Y:S02]  /*2ad0*/  ISETP.GE.AND P5, PT, R96, R141.reuse, PT ;  /* 0x0000008d6000720c */ /* 0x080fe40003fa6270 */
[----:B------:R-:W-:Y:S01]  /*2ae0*/  ISETP.GE.AND P4, PT, R95, R141, PT ;  /* 0x0000008d5f00720c */ /* 0x000fe20003f86270 */
[----:B------:R-:W-:Y:S01]  /*2af0*/  STS [R123+0x200], R124 ;  /* 0x0002007c7b007388 */ /* 0x000fe20000000800 */
[----:B------:R-:W-:-:S02]  /*2b00*/  MOV R26, RZ ;  /* 0x000000ff001a7202 */ /* 0x000fc40000000f00 */
[----:B0-----:R-:W-:Y:S01]  /*2b10*/  MOV R125, RZ ;  /* 0x000000ff007d7202 */ /* 0x001fe20000000f00 */
[----:B------:R-:W-:Y:S01]  /*2b20*/  STS [R144+0x280], R127 ;  /* 0x0002807f90007388 */ /* 0x000fe20000000800 */
[----:B------:R-:W-:-:S03]  /*2b30*/  ISETP.GE.AND P1, PT, R94, R141, PT ;  /* 0x0000008d5e00720c */ /* 0x000fc60003f26270 */
[----:B------:R0:W-:Y:S01]  /*2b40*/  STS [R151+0x300], R126 ;  /* 0x0003007e97007388 */ /* 0x0001e20000000800 */
[----:B------:R-:W-:-:S03]  /*2b50*/  ISETP.GE.AND P3, PT, R93, R141, PT ;  /* 0x0000008d5d00720c */ /* 0x000fc60003f66270 */
[----:B------:R1:W-:Y:S01]  /*2b60*/  STS [R153+0x380], R130 ;  /* 0x0003808299007388 */ /* 0x0003e20000000800 */
[----:B------:R-:W-:-:S03]  /*2b70*/  NOP ;  /* 0x0000000000007918 */ /* 0x000fc60000000000 */
[----:B------:R-:W2:Y:S01]  /*2b80*/  @!P2 LDG.E R26, desc[UR12][R24.64] ;  /* 0x0000000c181aa981 */ /* 0x000ea2000c1e1900 */
[----:B------:R-:W-:-:S03]  /*2b90*/  ISETP.GE.AND P2, PT, R92, R141, PT ;  /* 0x0000008d5c00720c */ /* 0x000fc60003f46270 */
[----:B------:R-:W3:Y:S01]  /*2ba0*/  @!P5 LDG.E R125, desc[UR12][R24.64+0x80] ;  /* 0x0000800c187dd981 */ /* 0x000ee2000c1e1900 */
[----:B------:R-:W-:-:S03]  /*2bb0*/  ISETP.GE.AND P5, PT, R91, R141, PT ;  /* 0x0000008d5b00720c */ /* 0x000fc60003fa6270 */
[----:B------:R-:W4:Y:S01]  /*2bc0*/  @!P4 LDG.E R146, desc[UR12][R24.64+0x100] ;  /* 0x0001000c1892c981 */ /* 0x000f22000c1e1900 */
[----:B------:R-:W-:Y:S02]  /*2bd0*/  ISETP.GE.AND P4, PT, R90, R141, PT ;  /* 0x0000008d5a00720c */ /* 0x000fe40003f86270 */
[----:B0-----:R-:W-:Y:S02]  /*2be0*/  CS2R R126, SRZ ;  /* 0x00000000007e7805 */ /* 0x001fe4000001ff00 */
[----:B-1----:R-:W-:Y:S01]  /*2bf0*/  MOV R130, RZ ;  /* 0x000000ff00827202 */ /* 0x002fe20000000f00 */
[----:B------:R-:W4:Y:S04]  /*2c00*/  @!P2 LDG.E R155, desc[UR12][R24.64+0x280] ;  /* 0x0002800c189ba981 */ /* 0x000f28000c1e1900 */
[----:B------:R-:W4:Y:S04]  /*2c10*/  @!P1 LDG.E R127, desc[UR12][R24.64+0x180] ;  /* 0x0001800c187f9981 */ /* 0x000f28000c1e1900 */
[----:B------:R-:W4:Y:S04]  /*2c20*/  @!P3 LDG.E R126, desc[UR12][R24.64+0x200] ;  /* 0x0002000c187eb981 */ /* 0x000f28000c1e1900 */
[----:B------:R-:W4:Y:S04]  /*2c30*/  @!P5 LDG.E R130, desc[UR12][R24.64+0x300] ;  /* 0x0003000c1882d981 */ /* 0x000f28000c1e1900 */
[----:B------:R0:W4:Y:S01]  /*2c40*/  @!P4 LDG.E R148, desc[UR12][R24.64+0x380] ;  /* 0x0003800c1894c981 */ /* 0x000122000c1e1900 */
[----:B------:R-:W-:Y:S01]  /*2c50*/  FADD.FTZ R149, R12, R114 ;  /* 0x000000720c957221 */ /* 0x000fe20000010000 */
[----:B------:R-:W-:-:S03]  /*2c60*/  ISETP.NE.AND P3, PT, R162, RZ, PT ;  /* 0x000000ffa200720c */ /* 0x000fc60003f65270 */
[----:B------:R-:W-:Y:S01]  /*2c70*/  FMUL.FTZ R122, R83, R149 ;  /* 0x00000095537a7220 */ /* 0x000fe20000410000 */
[----:B------:R-:W-:-:S03]  /*2c80*/  ISETP.LT.OR P2, PT, R89, 0x2, P3 ;  /* 0x000000025900780c */ /* 0x000fc60001f41670 */
[----:B------:R-:W-:Y:S01]  /*2c90*/  FMUL.RZ R134, R122, 0.15915493667125701904 ;  /* 0x3e22f9837a867820 */ /* 0x000fe2000040c000 */
[----:B------:R-:W-:-:S04]  /*2ca0*/  SHF.L.U32 R122, R103, 0x3, RZ ;  /* 0x00000003677a7819 */ /* 0x000fc800000006ff */
[----:B------:R-:W-:Y:S01]  /*2cb0*/  LEA.HI.SX32 R122, R122, R122, 0x1b ;  /* 0x0000007a7a7a7211 */ /* 0x000fe200078fdaff */
[----:B------:R-:W-:-:S03]  /*2cc0*/  FMUL.FTZ R150, R82, 1.4426950216293334961 ;  /* 0x3fb8aa3b52967820 */ /* 0x000fc60000410000 */
[----:B0-----:R-:W-:Y:S02]  /*2cd0*/  LEA R24, R122, R5, 0x2 ;  /* 0x000000057a187211 */ /* 0x001fe400078e10ff */
[----:B------:R-:W0:Y:S01]  /*2ce0*/  @!P2 LDC R122, c[0x0][0x21c] ;  /* 0x00008700ff7aab82 */ /* 0x000e220000000800 */
[----:B------:R-:W-:Y:S01]  /*2cf0*/  FMUL.FTZ R25, R149, R150 ;  /* 0x0000009695197220 */ /* 0x000fe20000410000 */
[----:B------:R-:W-:Y:S01]  /*2d00*/  MUFU.SIN R154, R134 ;  /* 0x00000086009a7308 */ /* 0x000fe20000000400 */
[----:B------:R-:W-:Y:S01]  /*2d10*/  ISETP.NE.AND P1, PT, R115, RZ, PT ;  /* 0x000000ff7300720c */ /* 0x000fe20003f25270 */
[----:B------:R-:W-:Y:S01]  /*2d20*/  LDS R140, [R24] ;  /* 0x00000000188c7984 */ /* 0x000fe20000000800 */
[----:B------:R-:W-:Y:S02]  /*2d30*/  @!P2 IADD3 R157, R89, -0x2, RZ ;  /* 0xfffffffe599da810 */ /* 0x000fe40007ffe0ff */
[----:B------:R-:W-:Y:S01]  /*2d40*/  LEA R156, R135, R120, 0x8 ;  /* 0x00000078879c7211 */ /* 0x000fe200078e40ff */
[----:B------:R-:W1:Y:S02]  /*2d50*/  LDS R138, [R24+0x4] ;  /* 0x00000400188a7984 */ /* 0x000e640000000800 */
[----:B------:R0:W-:Y:S02]  /*2d60*/  MUFU.COS R124, R134 ;  /* 0x00000086007c7308 */ /* 0x0001e40000000000 */
[----:B------:R-:W4:Y:S04]  /*2d70*/  LDS R147, [R24+0x8] ;  /* 0x0000080018937984 */ /* 0x000f280000000800 */
[----:B------:R-:W4:Y:S02]  /*2d80*/  LDS R145, [R24+0xc] ;  /* 0x00000c0018917984 */ /* 0x000f240000000800 */
[----:B------:R-:W1:Y:S02]  /*2d90*/  MUFU.EX2 R25, R25 ;  /* 0x0000001900197308 */ /* 0x000e640000000800 */
[----:B------:R-:W-:Y:S01]  /*2da0*/  LDS R136, [R24+0x10] ;  /* 0x0000100018887984 */ /* 0x000fe20000000800 */
[----:B------:R-:W-:-:S03]  /*2db0*/  @P1 IADD3 R156, R115, 0x200, RZ ;  /* 0x00000200739c1810 */ /* 0x000fc60007ffe0ff */
[----:B0-----:R-:W0:Y:S04]  /*2dc0*/  LDS R134, [R24+0x14] ;  /* 0x0000140018867984 */ /* 0x001e280000000800 */
[----:B------:R-:W-:Y:S04]  /*2dd0*/  LDS R143, [R24+0x18] ;  /* 0x00001800188f7984 */ /* 0x000fe80000000800 */
[----:B------:R-:W0:Y:S01]  /*2de0*/  LDS R141, [R24+0x1c] ;  /* 0x00001c00188d7984 */ /* 0x000e220000000800 */
[----:B------:R-:W-:Y:S01]  /*2df0*/  @!P2 IMAD R157, R157, R122, R120 ;  /* 0x0000007a9d9da224 */ /* 0x000fe200078e0278 */
[----:B------:R-:W-:Y:S01]  /*2e00*/  LEA R156, R156, R5, 0x3 ;  /* 0x000000059c9c7211 */ /* 0x000fe200078e18ff */
[C---:B-1----:R-:W-:Y:S01]  /*2e10*/  FMUL.FTZ R124, R25.reuse, R124 ;  /* 0x0000007c197c7220 */ /* 0x042fe20000410000 */
[----:B------:R-:W-:Y:S01]  /*2e20*/  FMUL.FTZ R169, R138, R149 ;  /* 0x000000958aa97220 */ /* 0x000fe20000410000 */
[----:B------:R-:W-:Y:S01]  /*2e30*/  BSSY B0, `(.L_x_18071) ;  /* 0x0000066000007945 */ /* 0x000fe20003800000 */
[----:B--2---:R-:W-:Y:S04]  /*2e40*/  STS [R139+0x420], R26 ;  /* 0x0004201a8b007388 */ /* 0x004fe80000000800 */
[----:B---3--:R1:W-:Y:S04]  /*2e50*/  STS [R132+0x4a0], R125 ;  /* 0x0004a07d84007388 */ /* 0x0083e80000000800 */
[----:B----4-:R-:W-:Y:S01]  /*2e60*/  STS [R27+0x520], R146 ;  /* 0x000520921b007388 */ /* 0x010fe20000000800 */
[----:B-1----:R-:W-:-:S03]  /*2e70*/  FMUL.FTZ R125, R25, R154 ;  /* 0x0000009a197d7220 */ /* 0x002fc60000410000 */
[----:B------:R-:W-:Y:S04]  /*2e80*/  STS [R142+0x5a0], R127 ;  /* 0x0005a07f8e007388 */ /* 0x000fe80000000800 */
[----:B------:R1:W-:Y:S04]  /*2e90*/  STS [R123+0x620], R126 ;  /* 0x0006207e7b007388 */ /* 0x0003e80000000800 */
[----:B------:R-:W-:Y:S04]  /*2ea0*/  STS [R144+0x6a0], R155 ;  /* 0x0006a09b90007388 */ /* 0x000fe80000000800 */
[----:B------:R-:W-:Y:S01]  /*2eb0*/  STS [R151+0x720], R130 ;  /* 0x0007208297007388 */ /* 0x000fe20000000800 */
[----:B-1----:R-:W-:-:S03]  /*2ec0*/  @!P2 IMAD.WIDE R126, R157, 0x10, R6 ;  /* 0x000000109d7ea825 */ /* 0x002fc600078e0206 */
        /* <DEDUP_REMOVED lines=9> */
[----:B------:R1:W0:Y:S01]  /*2f60*/  LDS R165, [R24+0x43c] ;  /* 0x00043c0018a57984 */ /* 0x0002220000000800 */
[----:B------:R-:W-:-:S03]  /*2f70*/  FADD.FTZ R132, R13, R114 ;  /* 0x000000720d847221 */ /* 0x000fc60000010000 */
[----:B------:R2:W-:Y:S01]  /*2f80*/  STS.64 [R156+0x14d0], R124 ;  /* 0x0014d07c9c007388 */ /* 0x0005e20000000a00 */
[----:B------:R-:W-:-:S04]  /*2f90*/  FMUL.FTZ R26, R83, R132 ;  /* 0x00000084531a7220 */ /* 0x000fc80000410000 */
[----:B------:R-:W-:Y:S01]  /*2fa0*/  FMUL.RZ R146, R26, 0.15915493667125701904 ;  /* 0x3e22f9831a927820 */ /* 0x000fe2000040c000 */
[----:B------:R-:W-:Y:S01]  /*2fb0*/  FMUL.FTZ R26, R132, R150 ;  /* 0x00000096841a7220 */ /* 0x000fe20000410000 */
[----:B------:R-:W-:Y:S01]  /*2fc0*/  FADD.FTZ R139, R14, R114 ;  /* 0x000000720e8b7221 */ /* 0x000fe20000010000 */
[----:B------:R-:W-:Y:S01]  /*2fd0*/  CS2R R122, SRZ ;  /* 0x00000000007a7805 */ /* 0x000fe2000001ff00 */
[----:B------:R-:W-:Y:S02]  /*2fe0*/  BAR.SYNC.DEFER_BLOCKING 0x0 ;  /* 0x0000000000007b1d */ /* 0x000fe40000010000 */
[----:B-1----:R-:W-:-:S04]  /*2ff0*/  FMUL.FTZ R24, R83, R139 ;  /* 0x0000008b53187220 */ /* 0x002fc80000410000 */
[----:B------:R-:W-:Y:S01]  /*3000*/  MUFU.SIN R151, R146 ;  /* 0x0000009200977308 */ /* 0x000fe20000000400 */
[----:B------:R-:W-:Y:S01]  /*3010*/  FADD.FTZ R130, R15, R114 ;  /* 0x000000720f827221 */ /* 0x000fe20000010000 */
[----:B------:R-:W-:-:S06]  /*3020*/  FMUL.RZ R148, R24, 0.15915493667125701904 ;  /* 0x3e22f98318947820 */ /* 0x000fcc000040c000 */
[----:B------:R-:W1:Y:S01]  /*3030*/  MUFU.EX2 R26, R26 ;  /* 0x0000001a001a7308 */ /* 0x000e620000000800 */
[----:B------:R-:W-:-:S07]  /*3040*/  FMUL.FTZ R24, R139, R150 ;  /* 0x000000968b187220 */ /* 0x000fce0000410000 */
[----:B------:R3:W4:Y:S01]  /*3050*/  MUFU.COS R153, R146 ;  /* 0x0000009200997308 */ /* 0x0007220000000000 */
[----:B------:R2:W5:Y:S02]  /*3060*/  @!P2 LDG.E.64 R122, desc[UR12][R126.64+0x8] ;  /* 0x0000080c7e7aa981 */ /* 0x000564000c1e1b00 */
[----:B--2---:R-:W-:-:S05]  /*3070*/  FMUL.FTZ R127, R83, R130 ;  /* 0x00000082537f7220 */ /* 0x004fca0000410000 */
[----:B------:R-:W-:Y:S01]  /*3080*/  MUFU.SIN R159, R148 ;  /* 0x00000094009f7308 */ /* 0x000fe20000000400 */
[----:B------:R-:W-:Y:S01]  /*3090*/  FMUL.RZ R156, R127, 0.15915493667125701904 ;  /* 0x3e22f9837f9c7820 */ /* 0x000fe2000040c000 */
[----:B------:R-:W-:Y:S01]  /*30a0*/  FMUL.FTZ R127, R140, R149 ;  /* 0x000000958c7f7220 */ /* 0x000fe20000410000 */
[----:B------:R-:W-:-:S05]  /*30b0*/  FMUL.FTZ R126, R130, R150 ;  /* 0x00000096827e7220 */ /* 0x000fca0000410000 */
[----:B------:R-:W2:Y:S01]  /*30c0*/  MUFU.EX2 R24, R24 ;  /* 0x0000001800187308 */ /* 0x000ea20000000800 */
[----:B-1----:R-:W-:Y:S01]  /*30d0*/  FMUL.FTZ R151, R26, R151 ;  /* 0x000000971a977220 */ /* 0x002fe20000410000 */
[C---:B---3--:R-:W-:Y:S01]  /*30e0*/  FMUL.FTZ R146, R8.reuse, R127 ;  /* 0x0000007f08927220 */ /* 0x048fe20000410000 */
[----:B------:R-:W-:Y:S01]  /*30f0*/  FMUL.FTZ R150, R8, R169 ;  /* 0x000000a908967220 */ /* 0x000fe20000410000 */
[----:B----4-:R-:W-:-:S04]  /*3100*/  FMUL.FTZ R153, R26, R153 ;  /* 0x000000991a997220 */ /* 0x010fc80000410000 */
[----:B------:R1:W3:Y:S01]  /*3110*/  MUFU.COS R161, R148 ;  /* 0x0000009400a17308 */ /* 0x0002e20000000000 */
[C---:B------:R-:W-:Y:S01]  /*3120*/  FMUL.FTZ R26, R151.reuse, R146 ;  /* 0x00000092971a7220 */ /* 0x040fe20000410000 */
[----:B------:R-:W-:Y:S01]  /*3130*/  FMUL.FTZ R169, R151, R150 ;  /* 0x0000009697a97220 */ /* 0x000fe20000410000 */
[----:B------:R-:W-:Y:S02]  /*3140*/  FMUL.FTZ R154, R147, R132 ;  /* 0x00000084939a7220 */ /* 0x000fe40000410000 */
[----:B------:R-:W-:-:S03]  /*3150*/  FFMA.FTZ R26, R153, R150, R26 ;  /* 0x00000096991a7223 */ /* 0x000fc6000001001a */
[----:B------:R-:W-:Y:S01]  /*3160*/  MUFU.EX2 R126, R126 ;  /* 0x0000007e007e7308 */ /* 0x000fe20000000800 */
[----:B-1----:R-:W-:Y:S01]  /*3170*/  FMUL.FTZ R148, R145, R132 ;  /* 0x0000008491947220 */ /* 0x002fe20000410000 */
[----:B------:R-:W-:-:S06]  /*3180*/  FFMA.FTZ R169, R153, R146, -R169 ;  /* 0x0000009299a97223 */ /* 0x000fcc00000108a9 */
[----:B------:R-:W1:Y:S01]  /*3190*/  MUFU.COS R167, R156 ;  /* 0x0000009c00a77308 */ /* 0x000e620000000000 */
[----:B------:R-:W-:-:S07]  /*31a0*/  FFMA.FTZ R160, R9, R148, R26 ;  /* 0x0000009409a07223 */ /* 0x000fce000001001a */
[----:B------:R1:W4:Y:S01]  /*31b0*/  MUFU.SIN R127, R156 ;  /* 0x0000009c007f7308 */ /* 0x0003220000000400 */
[C---:B--2---:R-:W-:Y:S01]  /*31c0*/  FMUL.FTZ R159, R24.reuse, R159 ;  /* 0x0000009f189f7220 */ /* 0x044fe20000410000 */
[----:B------:R-:W-:Y:S01]  /*31d0*/  FFMA.FTZ R26, R9, R154, R169 ;  /* 0x0000009a091a7223 */ /* 0x000fe200000100a9 */
[----:B---3--:R-:W-:-:S03]  /*31e0*/  FMUL.FTZ R161, R24, R161 ;  /* 0x000000a118a17220 */ /* 0x008fc60000410000 */
[C---:B------:R-:W-:Y:S01]  /*31f0*/  FMUL.FTZ R169, R159.reuse, R26 ;  /* 0x0000001a9fa97220 */ /* 0x040fe20000410000 */
[-C--:B------:R-:W-:Y:S01]  /*3200*/  FMUL.FTZ R24, R159, R160.reuse ;  /* 0x000000a09f187220 */ /* 0x080fe20000410000 */
[----:B-1----:R-:W-:Y:S02]  /*3210*/  FMUL.FTZ R156, R126, R167 ;  /* 0x000000a77e9c7220 */ /* 0x002fe40000410000 */
[C---:B------:R-:W-:Y:S01]  /*3220*/  FFMA.FTZ R171, R161.reuse, R160, R169 ;  /* 0x000000a0a1ab7223 */ /* 0x040fe200000100a9 */
[-C--:B0-----:R-:W-:Y:S01]  /*3230*/  FMUL.FTZ R169, R134, R139.reuse ;  /* 0x0000008b86a97220 */ /* 0x081fe20000410000 */
[----:B------:R-:W-:Y:S01]  /*3240*/  FFMA.FTZ R24, R161, R26, -R24 ;  /* 0x0000001aa1187223 */ /* 0x000fe20000010818 */
[----:B------:R-:W-:Y:S01]  /*3250*/  FMUL.FTZ R167, R136, R139 ;  /* 0x0000008b88a77220 */ /* 0x000fe20000410000 */
[----:B------:R-:W-:Y:S01]  /*3260*/  ISETP.NE.AND P2, PT, R115, 0x1f, PT ;  /* 0x0000001f7300780c */ /* 0x000fe20003f45270 */
[----:B----4-:R-:W-:Y:S01]  /*3270*/  FMUL.FTZ R158, R126, R127 ;  /* 0x0000007f7e9e7220 */ /* 0x010fe20000410000 */
[C---:B------:R-:W-:Y:S01]  /*3280*/  FMUL.FTZ R127, R125.reuse, R151 ;  /* 0x000000977d7f7220 */ /* 0x040fe20000410000 */
        /* <DEDUP_REMOVED lines=9> */
[----:B------:R-:W-:-:S02]  /*3320*/  FFMA.FTZ R127, R156, R173, R160 ;  /* 0x000000ad9c7f7223 */ /* 0x000fc400000100a0 */
[----:B------:R-:W-:Y:S01]  /*3330*/  FFMA.FTZ R173, R161, R26, R126 ;  /* 0x0000001aa1ad7223 */ /* 0x000fe2000001007e */
[----:B------:R-:W-:Y:S01]  /*3340*/  @P2 IADD3 R126, R102, R5, RZ ;  /* 0x00000005667e2210 */ /* 0x000fe20007ffe0ff */
[----:B------:R-:W-:-:S04]  /*3350*/  FMUL.FTZ R160, R141, R130 ;  /* 0x000000828da07220 */ /* 0x000fc80000410000 */
[----:B------:R-:W-:Y:S02]  /*3360*/  FFMA.FTZ R168, R11, R160, R127 ;  /* 0x000000a00ba87223 */ /* 0x000fe4000001007f */
[----:B------:R-:W0:Y:S01]  /*3370*/  @P2 LDS.64 R126, [R126+0x24d8] ;  /* 0x0024d8007e7e2984 */ /* 0x000e220000000a00 */
[----:B------:R-:W-:Y:S01]  /*3380*/  FMUL.FTZ R26, R159, R26 ;  /* 0x0000001a9f1a7220 */ /* 0x000fe20000410000 */
[----:B------:R-:W-:Y:S01]  /*3390*/  FMUL.FTZ R164, R143, R130 ;  /* 0x000000828fa47220 */ /* 0x000fe20000410000 */
[----:B------:R-:W-:Y:S02]  /*33a0*/  FMUL.FTZ R175, R158, R173 ;  /* 0x000000ad9eaf7220 */ /* 0x000fe40000410000 */
[----:B------:R-:W-:Y:S01]  /*33b0*/  FFMA.FTZ R171, R161, R24, -R26 ;  /* 0x00000018a1ab7223 */ /* 0x000fe2000001081a */
        /* <DEDUP_REMOVED lines=13> */
.L_x_18072:
[----:B------:R-:W-:Y:S05]  /*3490*/  BSYNC B0 ;  /* 0x0000000000007941 */ /* 0x000fea0003800000 */
.L_x_18071:
[----:B------:R-:W3:Y:S01]  /*34a0*/  SHFL.UP PT, R179, R168, 0x1, RZ ;  /* 0x04200000a8b37989 */ /* 0x000ee200000e00ff */
[-C--:B-1----:R-:W-:Y:S01]  /*34b0*/  FMUL.FTZ R24, R158, R171.reuse ;  /* 0x000000ab9e187220 */ /* 0x082fe20000410000 */
[C---:B------:R-:W-:Y:S01]  /*34c0*/  FFMA.FTZ R170, R156.reuse, R171, -R175 ;  /* 0x000000ab9caa7223 */ /* 0x040fe200000108af */
[----:B------:R-:W-:Y:S01]  /*34d0*/  ISETP.GE.AND P4, PT, R103, 0x1, PT ;  /* 0x000000016700780c */ /* 0x000fe20003f86270 */
[----:B------:R-:W1:Y:S01]  /*34e0*/  SHFL.UP PT, R177, R166, 0x1, RZ ;  /* 0x04200000a6b17989 */ /* 0x000e6200000e00ff */
[----:B------:R-:W-:Y:S01]  /*34f0*/  FFMA.FTZ R24, R156, R173, R24 ;  /* 0x000000ad9c187223 */ /* 0x000fe20000010018 */
[----:B------:R-:W-:Y:S01]  /*3500*/  ISETP.GE.OR P3, PT, R89, UR17, P3 ;  /* 0x0000001159007c0c */ /* 0x000fe20009f66670 */
[----:B0-2---:R-:W-:Y:S01]  /*3510*/  FMUL.FTZ R183, R158, R127 ;  /* 0x0000007f9eb77220 */ /* 0x005fe20000410000 */
[----:B------:R-:W0:Y:S01]  /*3520*/  SHFL.UP PT, R171, R170, 0x1, RZ ;  /* 0x04200000aaab7989 */ /* 0x000e2200000e00ff */
[C---:B------:R-:W-:Y:S01]  /*3530*/  FMUL.FTZ R157, R4.reuse, R157 ;  /* 0x0000009d049d7220 */ /* 0x040fe20000410000 */
[----:B------:R-:W-:Y:S01]  /*3540*/  FMUL.FTZ R155, R4, R155 ;  /* 0x0000009b049b7220 */ /* 0x000fe20000410000 */
[----:B------:R-:W-:Y:S01]  /*3550*/  BSSY B0, `(.L_x_18073) ;  /* 0x0000090000007945 */ /* 0x000fe20003800000 */
[----:B------:R-:W2:Y:S01]  /*3560*/  SHFL.UP PT, R173, R24, 0x1, RZ ;  /* 0x0420000018ad7989 */ /* 0x000ea200000e00ff */
[C---:B---3--:R-:W-:Y:S01]  /*3570*/  FMUL.FTZ R175, R24.reuse, R179 ;  /* 0x000000b318af7220 */ /* 0x048fe20000410000 */
[----:B-1----:R-:W-:-:S03]  /*3580*/  FMUL.FTZ R26, R24, R177 ;  /* 0x000000b1181a7220 */ /* 0x002fc60000410000 */
[C---:B------:R-:W-:Y:S01]  /*3590*/  FFMA.FTZ R175, R170.reuse, R177, -R175 ;  /* 0x000000b1aaaf7223 */ /* 0x040fe200000108af */
[----:B------:R-:W-:-:S03]  /*35a0*/  FFMA.FTZ R179, R170, R179, R26 ;  /* 0x000000b3aab37223 */ /* 0x000fc6000001001a */
[----:B------:R-:W-:Y:S01]  /*35b0*/  @P4 FADD.FTZ R166, R166, R175 ;  /* 0x000000afa6a64221 */ /* 0x000fe20000010000 */
[----:B0-----:R-:W-:Y:S01]  /*35c0*/  FMUL.FTZ R175, R24, R171 ;  /* 0x000000ab18af7220 */ /* 0x001fe20000410000 */
[----:B------:R-:W-:Y:S01]  /*35d0*/  @P4 FADD.FTZ R168, R168, R179 ;  /* 0x000000b3a8a84221 */ /* 0x000fe20000010000 */
[-C--:B--2---:R-:W-:Y:S02]  /*35e0*/  FMUL.FTZ R26, R24, R173.reuse ;  /* 0x000000ad181a7220 */ /* 0x084fe40000410000 */
        /* <DEDUP_REMOVED lines=13> */
[C---:B--2---:R-:W-:Y:S01]  /*36c0*/  FMUL.FTZ R173, R175.reuse, R24 ;  /* 0x00000018afad7220 */ /* 0x044fe20000410000 */
[----:B------:R-:W-:Y:S01]  /*36d0*/  @P4 FADD.FTZ R166, R166, R171 ;  /* 0x000000aba6a64221 */ /* 0x000fe20000010000 */
        /* <DEDUP_REMOVED lines=11> */
[C---:B------:R-:W-:Y:S01]  /*3790*/  FFMA.FTZ R177, R170.reuse, R177, -R175 ;  /* 0x000000b1aab17223 */ /* 0x040fe200000108af */
[----:B------:R-:W-:Y:S01]  /*37a0*/  FFMA.FTZ R179, R170, R179, R24 ;  /* 0x000000b3aab37223 */ /* 0x000fe20000010018 */
[----:B--2---:R-:W-:-:S03]  /*37b0*/  FMUL.FTZ R175, R26, R171 ;  /* 0x000000ab1aaf7220 */ /* 0x004fc60000410000 */
[----:B------:R-:W-:Y:S01]  /*37c0*/  @P4 FADD.FTZ R166, R166, R177 ;  /* 0x000000b1a6a64221 */ /* 0x000fe20000010000 */
[----:B------:R-:W-:Y:S01]  /*37d0*/  @P4 FADD.FTZ R168, R168, R179 ;  /* 0x000000b3a8a84221 */ /* 0x000fe20000010000 */
[-C--:B---3--:R-:W-:Y:S01]  /*37e0*/  FFMA.FTZ R175, R170, R173.reuse, R175 ;  /* 0x000000adaaaf7223 */ /* 0x088fe200000100af */
[----:B------:R-:W-:Y:S02]  /*37f0*/  FMUL.FTZ R173, R26, R173 ;  /* 0x000000ad1aad7220 */ /* 0x000fe40000410000 */
[----:B------:R-:W0:Y:S02]  /*3800*/  SHFL.UP PT, R172, R166, 0x8, RZ ;  /* 0x05000000a6ac7989 */ /* 0x000e2400000e00ff */
[----:B------:R-:W-:Y:S02]  /*3810*/  @P4 FFMA.FTZ R170, R170, R171, -R173 ;  /* 0x000000abaaaa4223 */ /* 0x000fe400000108ad */
[----:B------:R-:W1:Y:S01]  /*3820*/  SHFL.UP PT, R174, R168, 0x8, RZ ;  /* 0x05000000a8ae7989 */ /* 0x000e6200000e00ff */
[----:B------:R-:W-:-:S02]  /*3830*/  FSEL R175, R26, R175, !P4 ;  /* 0x000000af1aaf7208 */ /* 0x000fc40006000000 */
[----:B------:R-:W-:Y:S01]  /*3840*/  ISETP.GE.AND P4, PT, R103, 0x8, PT ;  /* 0x000000086700780c */ /* 0x000fe20003f86270 */
[----:B------:R-:W2:Y:S04]  /*3850*/  SHFL.UP PT, R24, R170, 0x8, RZ ;  /* 0x05000000aa187989 */ /* 0x000ea800000e00ff */
[----:B------:R-:W3:Y:S01]  /*3860*/  SHFL.UP PT, R26, R175, 0x8, RZ ;  /* 0x05000000af1a7989 */ /* 0x000ee200000e00ff */
[----:B0-----:R-:W-:-:S04]  /*3870*/  FMUL.FTZ R173, R175, R172 ;  /* 0x000000acafad7220 */ /* 0x001fc80000410000 */
[-C--:B-1----:R-:W-:Y:S01]  /*3880*/  FFMA.FTZ R173, R170, R174.reuse, R173 ;  /* 0x000000aeaaad7223 */ /* 0x082fe200000100ad */
[----:B------:R-:W-:-:S03]  /*3890*/  FMUL.FTZ R171, R175, R174 ;  /* 0x000000aeafab7220 */ /* 0x000fc60000410000 */
[----:B------:R-:W-:Y:S01]  /*38a0*/  @P4 FADD.FTZ R168, R168, R173 ;  /* 0x000000ada8a84221 */ /* 0x000fe20000010000 */
[----:B------:R-:W-:Y:S01]  /*38b0*/  FFMA.FTZ R177, R170, R172, -R171 ;  /* 0x000000acaab17223 */ /* 0x000fe200000108ab */
[C---:B--2---:R-:W-:Y:S01]  /*38c0*/  FMUL.FTZ R173, R175.reuse, R24 ;  /* 0x00000018afad7220 */ /* 0x044fe20000410000 */
[CC--:B---3--:R-:W-:Y:S02]  /*38d0*/  FMUL.FTZ R171, R175.reuse, R26.reuse ;  /* 0x0000001aafab7220 */ /* 0x0c8fe40000410000 */
[----:B------:R-:W-:Y:S01]  /*38e0*/  @P4 FADD.FTZ R166, R166, R177 ;  /* 0x000000b1a6a64221 */ /* 0x000fe20000010000 */
[C---:B------:R-:W-:Y:S01]  /*38f0*/  FFMA.FTZ R26, R170.reuse, R26, R173 ;  /* 0x0000001aaa1a7223 */ /* 0x040fe200000100ad */
[----:B------:R-:W0:Y:S01]  /*3900*/  SHFL.UP PT, R174, R168, 0x10, RZ ;  /* 0x06000000a8ae7989 */ /* 0x000e2200000e00ff */
[----:B------:R-:W-:Y:S01]  /*3910*/  @P4 FFMA.FTZ R170, R170, R24, -R171 ;  /* 0x00000018aaaa4223 */ /* 0x000fe200000108ab */
[C---:B------:R-:W-:Y:S01]  /*3920*/  FMUL.FTZ R171, R0.reuse, R165 ;  /* 0x000000a500ab7220 */ /* 0x040fe20000410000 */
[----:B------:R-:W-:Y:S01]  /*3930*/  FMUL.FTZ R173, R0, R163 ;  /* 0x000000a300ad7220 */ /* 0x000fe20000410000 */
[----:B------:R-:W1:Y:S01]  /*3940*/  SHFL.UP PT, R24, R166, 0x10, RZ ;  /* 0x06000000a6187989 */ /* 0x000e6200000e00ff */
[----:B------:R-:W-:Y:S01]  /*3950*/  FSEL R175, R175, R26, !P4 ;  /* 0x0000001aafaf7208 */ /* 0x000fe20006000000 */
[----:B------:R-:W-:Y:S01]  /*3960*/  FMUL.FTZ R165, R156, R171 ;  /* 0x000000ab9ca57220 */ /* 0x000fe20000410000 */
[----:B------:R-:W-:Y:S01]  /*3970*/  FMUL.FTZ R163, R2, R27 ;  /* 0x0000001b02a37220 */ /* 0x000fe20000410000 */
[----:B------:R-:W2:Y:S01]  /*3980*/  SHFL.UP PT, R172, R170, 0x10, RZ ;  /* 0x06000000aaac7989 */ /* 0x000ea200000e00ff */
[C---:B------:R-:W-:Y:S01]  /*3990*/  FMUL.FTZ R27, R158.reuse, R171 ;  /* 0x000000ab9e1b7220 */ /* 0x040fe20000410000 */
[----:B------:R-:W-:Y:S01]  /*39a0*/  ISETP.GE.AND P4, PT, R103, 0x10, PT ;  /* 0x000000106700780c */ /* 0x000fe20003f86270 */
[-C--:B------:R-:W-:Y:S01]  /*39b0*/  FFMA.FTZ R178, -R158, R173.reuse, -R165 ;  /* 0x000000ad9eb27223 */ /* 0x080fe200000109a5 */
[----:B------:R-:W3:Y:S01]  /*39c0*/  SHFL.UP PT, R26, R175, 0x10, RZ ;  /* 0x06000000af1a7989 */ /* 0x000ee200000e00ff */
[----:B------:R-:W-:Y:S01]  /*39d0*/  FFMA.FTZ R176, R156, R173, -R27 ;  /* 0x000000ad9cb07223 */ /* 0x000fe2000001081b */
[----:B------:R-:W-:Y:S01]  /*39e0*/  FMUL.FTZ R165, R2, R25 ;  /* 0x0000001902a57220 */ /* 0x000fe20000410000 */
[----:B------:R-:W-:-:S03]  /*39f0*/  FADD.FTZ R178, -R163, R178 ;  /* 0x000000b2a3b27221 */ /* 0x000fc60000010100 */
[----:B------:R-:W-:Y:S01]  /*3a00*/  FADD.FTZ R176, R165, R176 ;  /* 0x000000b0a5b07221 */ /* 0x000fe20000010000 */
[----:B------:R-:W-:-:S04]  /*3a10*/  FMUL.FTZ R180, R159, -R178 ;  /* 0x800000b29fb47220 */ /* 0x000fc80000410000 */
[----:B------:R-:W-:Y:S01]  /*3a20*/  FFMA.FTZ R185, R161, R176, -R180 ;  /* 0x000000b0a1b97223 */ /* 0x000fe200000108b4 */
[----:B0-----:R-:W-:Y:S01]  /*3a30*/  FMUL.FTZ R25, R175, R174 ;  /* 0x000000aeaf197220 */ /* 0x001fe20000410000 */
[----:B------:R-:W-:Y:S01]  /*3a40*/  FMUL.FTZ R176, R159, -R176 ;  /* 0x800000b09fb07220 */ /* 0x000fe20000410000 */
[----:B------:R-:W-:Y:S01]  /*3a50*/  FFMA.FTZ R180, R156, R126, -R183 ;  /* 0x0000007e9cb47223 */ /* 0x000fe200000108b7 */
[-C--:B-1----:R-:W-:Y:S01]  /*3a60*/  FMUL.FTZ R177, R175, R24.reuse ;  /* 0x00000018afb17220 */ /* 0x082fe20000410000 */
[C---:B------:R-:W-:Y:S01]  /*3a70*/  FFMA.FTZ R179, R170.reuse, R24, -R25 ;  /* 0x00000018aab37223 */ /* 0x040fe20000010819 */
[----:B------:R-:W-:Y:S01]  /*3a80*/  HFMA2.MMA R25, -RZ, RZ, 0, 0 ;  /* 0x00000000ff197435 */ /* 0x000fe200000001ff */
[----:B------:R-:W-:Y:S01]  /*3a90*/  FFMA.FTZ R187, R161, R178, R176 ;  /* 0x000000b2a1bb7223 */ /* 0x000fe200000100b0 */
[C---:B--2---:R-:W-:Y:S01]  /*3aa0*/  FMUL.FTZ R27, R175.reuse, R172 ;  /* 0x000000acaf1b7220 */ /* 0x044fe20000410000 */
[C---:B------:R-:W-:Y:S01]  /*3ab0*/  FFMA.FTZ R181, R170.reuse, R174, R177 ;  /* 0x000000aeaab57223 */ /* 0x040fe200000100b1 */
[----:B-----5:R0:W-:Y:S01]  /*3ac0*/  SHFL.IDX PT, R176, R123, RZ, 0x1f ;  /* 0x00001fff7bb07589 */ /* 0x0201e200000e0000 */
[----:B------:R-:W-:Y:S01]  /*3ad0*/  MOV R24, 0x3f800000 ;  /* 0x3f80000000187802 */ /* 0x000fe20000000f00 */
[-C--:B---3--:R-:W-:Y:S01]  /*3ae0*/  FFMA.FTZ R174, R170, R26.reuse, R27 ;  /* 0x0000001aaaae7223 */ /* 0x088fe2000001001b */
[----:B------:R-:W-:Y:S01]  /*3af0*/  FMUL.FTZ R177, R175, R26 ;  /* 0x0000001aafb17220 */ /* 0x000fe20000410000 */
[----:B------:R-:W-:-:S02]  /*3b00*/  CS2R R26, SRZ ;  /* 0x00000000001a7805 */ /* 0x000fc4000001ff00 */
[----:B------:R-:W-:Y:S01]  /*3b10*/  @!P3 LEA R178, R120, R5, 0x4 ;  /* 0x0000000578b2b211 */ /* 0x000fe200078e20ff */
[----:B------:R-:W-:Y:S01]  /*3b20*/  @P4 FADD.FTZ R168, R168, R181 ;  /* 0x000000b5a8a84221 */ /* 0x000fe20000010000 */
[----:B------:R-:W-:Y:S01]  /*3b30*/  @P4 FFMA.FTZ R170, R170, R172, -R177 ;  /* 0x000000acaaaa4223 */ /* 0x000fe200000108b1 */
[----:B------:R-:W-:Y:S01]  /*3b40*/  FSEL R177, R175, R174, !P4 ;  /* 0x000000aeafb17208 */ /* 0x000fe20006000000 */
[----:B------:R-:W-:Y:S01]  /*3b50*/  FMUL.FTZ R174, R158, -R126 ;  /* 0x8000007e9eae7220 */ /* 0x000fe20000410000 */
[----:B------:R1:W-:Y:S01]  /*3b60*/  SHFL.IDX PT, R175, R122, RZ, 0x1f ;  /* 0x00001fff7aaf7589 */ /* 0x0003e200000e0000 */
[C---:B------:R-:W-:Y:S01]  /*3b70*/  FMUL.FTZ R172, R3.reuse, R144 ;  /* 0x0000009003ac7220 */ /* 0x040fe20000410000 */
[----:B------:R-:W-:Y:S01]  /*3b80*/  @P4 FADD.FTZ R166, R166, R179 ;  /* 0x000000b3a6a64221 */ /* 0x000fe20000010000 */
[----:B------:R-:W-:Y:S01]  /*3b90*/  FFMA.FTZ R182, R156, -R127, R174 ;  /* 0x8000007f9cb67223 */ /* 0x000fe200000100ae */
[----:B------:R-:W2:Y:S01]  /*3ba0*/  SHFL.UP PT, R177, R177, 0x1, RZ ;  /* 0x04200000b1b17989 */ /* 0x000ea200000e00ff */
[----:B------:R-:W-:Y:S01]  /*3bb0*/  FMUL.FTZ R174, R3, R142 ;  /* 0x0000008e03ae7220 */ /* 0x000fe20000410000 */
[----:B------:R-:W-:Y:S01]  /*3bc0*/  FADD.FTZ R142, R172, R185 ;  /* 0x000000b9ac8e7221 */ /* 0x000fe20000010000 */
[C---:B0-----:R-:W-:Y:S01]  /*3bd0*/  FMUL.FTZ R123, R159.reuse, -R182 ;  /* 0x800000b69f7b7220 */ /* 0x041fe20000410000 */
[----:B------:R-:W0:Y:S01]  /*3be0*/  SHFL.UP PT, R144, R170, 0x1, RZ ;  /* 0x04200000aa907989 */ /* 0x000e2200000e00ff */
[----:B-1----:R-:W-:Y:S01]  /*3bf0*/  FMUL.FTZ R122, R159, -R180 ;  /* 0x800000b49f7a7220 */ /* 0x002fe20000410000 */
[----:B------:R-:W-:Y:S01]  /*3c00*/  FMUL.FTZ R185, R151, -R142 ;  /* 0x8000008e97b97220 */ /* 0x000fe20000410000 */
[C---:B------:R-:W-:Y:S01]  /*3c10*/  FFMA.FTZ R180, R161.reuse, R180, -R123 ;  /* 0x000000b4a1b47223 */ /* 0x040fe2000001087b */
[----:B------:R1:W3:Y:S01]  /*3c20*/  @!P3 LDS.128 R24, [R178+0x25d0] ;  /* 0x0025d000b218b984 */ /* 0x0002e20000000c00 */
[----:B------:R-:W-:Y:S01]  /*3c30*/  FFMA.FTZ R122, R161, R182, R122 ;  /* 0x000000b6a17a7223 */ /* 0x000fe2000001007a */
[----:B------:R-:W-:Y:S01]  /*3c40*/  ISETP.NE.AND P3, PT, R162, 0x1f, PT ;  /* 0x0000001fa200780c */ /* 0x000fe20003f65270 */
[C---:B------:R-:W-:Y:S01]  /*3c50*/  FMUL.FTZ R183, R151.reuse, -R180 ;  /* 0x800000b497b77220 */ /* 0x040fe20000410000 */
[----:B------:R-:W4:Y:S01]  /*3c60*/  SHFL.UP PT, R166, R166, 0x1, RZ ;  /* 0x04200000a6a67989 */ /* 0x000f2200000e00ff */
[----:B------:R-:W-:Y:S01]  /*3c70*/  FMUL.FTZ R123, R151, -R122 ;  /* 0x8000007a977b7220 */ /* 0x000fe20000410000 */
[----:B-1----:R-:W-:-:S03]  /*3c80*/  FADD.FTZ R178, -R174, R187 ;  /* 0x000000bbaeb27221 */ /* 0x002fc60000010100 */
[----:B------:R-:W-:Y:S01]  /*3c90*/  FFMA.FTZ R123, R153, R180, -R123 ;  /* 0x000000b4997b7223 */ /* 0x000fe2000001087b */
[----:B------:R-:W1:Y:S01]  /*3ca0*/  SHFL.UP PT, R168, R168, 0x1, RZ ;  /* 0x04200000a8a87989 */ /* 0x000e6200000e00ff */
[-C--:B------:R-:W-:Y:S01]  /*3cb0*/  FMUL.FTZ R182, R151, -R178.reuse ;  /* 0x800000b297b67220 */ /* 0x080fe20000410000 */
[C---:B------:R-:W-:Y:S02]  /*3cc0*/  FFMA.FTZ R170, R153.reuse, R178, R185 ;  /* 0x000000b299aa7223 */ /* 0x040fe400000100b9 */
[----:B------:R0:W1:Y:S01]  /*3cd0*/  SHFL.DOWN PT, R185, R123, 0x1, 0x1f ;  /* 0x08201f007bb97f89 */ /* 0x00006200000e0000 */
[C---:B------:R-:W-:Y:S01]  /*3ce0*/  FFMA.FTZ R182, R153.reuse, R142, -R182 ;  /* 0x0000008e99b67223 */ /* 0x040fe200000108b6 */
[----:B------:R-:W-:Y:S01]  /*3cf0*/  FFMA.FTZ R142, R153, R122, R183 ;  /* 0x0000007a998e7223 */ /* 0x000fe200000100b7 */
[----:B------:R-:W-:Y:S01]  /*3d00*/  FADD.FTZ R170, -R155, R170 ;  /* 0x000000aa9baa7221 */ /* 0x000fe20000010100 */
[----:B--2---:R-:W-:Y:S01]  /*3d10*/  FMUL.FTZ R179, R177, R176 ;  /* 0x000000b0b1b37220 */ /* 0x004fe20000410000 */
[----:B------:R-:W-:Y:S01]  /*3d20*/  FADD.FTZ R122, R157, R182 ;  /* 0x000000b69d7a7221 */ /* 0x000fe20000010000 */
[-C--:B------:R-:W-:Y:S01]  /*3d30*/  FMUL.FTZ R177, R177, R175.reuse ;  /* 0x000000afb1b17220 */ /* 0x080fe20000410000 */
[----:B------:R2:W1:Y:S01]  /*3d40*/  SHFL.DOWN PT, R187, R142, 0x1, 0x1f ;  /* 0x08201f008ebb7f89 */ /* 0x00046200000e0000 */
[----:B0-----:R-:W-:-:S02]  /*3d50*/  FFMA.FTZ R179, R144, R175, -R179 ;  /* 0x000000af90b37223 */ /* 0x001fc400000108b3 */
[----:B------:R-:W-:Y:S01]  /*3d60*/  FFMA.FTZ R177, R144, R176, R177 ;  /* 0x000000b090b17223 */ /* 0x000fe200000100b1 */
[----:B------:R2:W0:Y:S04]  /*3d70*/  SHFL.DOWN PT, R181, R122, 0x1, 0x1f ;  /* 0x08201f007ab57f89 */ /* 0x00042800000e0000 */
[----:B------:R2:W0:Y:S01]  /*3d80*/  SHFL.DOWN PT, R183, R170, 0x1, 0x1f ;  /* 0x08201f00aab77f89 */ /* 0x00042200000e0000 */
[----:B----4-:R-:W-:Y:S05]  /*3d90*/  @!P3 BRA `(.L_x_18074) ;  /* 0x00000000002cb947 */ /* 0x010fea0003800000 */
[C---:B-1----:R-:W-:Y:S01]  /*3da0*/  FMUL.FTZ R144, R142.reuse, R187 ;  /* 0x000000bb8e907220 */ /* 0x042fe20000410000 */
[C---:B0-----:R-:W-:Y:S01]  /*3db0*/  FMUL.FTZ R178, R142.reuse, R183 ;  /* 0x000000b78eb27220 */ /* 0x041fe20000410000 */
        /* <DEDUP_REMOVED lines=9> */
.L_x_18074:
[----:B------:R-:W-:Y:S05]  /*3e50*/  BSYNC B0 ;  /* 0x0000000000007941 */ /* 0x000fea0003800000 */
.L_x_18073:
[C---:B------:R-:W-:Y:S01]  /*3e60*/  ISETP.GT.U32.AND P6, PT, R162.reuse, 0x1d, PT ;  /* 0x0000001da200780c */ /* 0x040fe20003fc4070 */
[----:B-1----:R1:W4:Y:S01]  /*3e70*/  SHFL.DOWN PT, R185, R123, 0x2, 0x1f ;  /* 0x08401f007bb97f89 */ /* 0x00232200000e0000 */
[----:B------:R-:W-:Y:S01]  /*3e80*/  BSSY B0, `(.L_x_18075) ;  /* 0x0000013000007945 */ /* 0x000fe20003800000 */
[C---:B------:R-:W-:Y:S02]  /*3e90*/  ISETP.GT.U32.AND P3, PT, R162.reuse, 0x1b, PT ;  /* 0x0000001ba200780c */ /* 0x040fe40003f64070 */
[----:B------:R1:W1:Y:S01]  /*3ea0*/  SHFL.DOWN PT, R187, R142, 0x2, 0x1f ;  /* 0x08401f008ebb7f89 */ /* 0x00026200000e0000 */
[C---:B------:R-:W-:Y:S02]  /*3eb0*/  ISETP.GT.U32.AND P4, PT, R162.reuse, 0x17, PT ;  /* 0x00000017a200780c */ /* 0x040fe40003f84070 */
[----:B------:R-:W-:Y:S01]  /*3ec0*/  ISETP.GT.U32.AND P5, PT, R162, 0xf, PT ;  /* 0x0000000fa200780c */ /* 0x000fe20003fa4070 */
[----:B0-----:R0:W0:Y:S04]  /*3ed0*/  SHFL.DOWN PT, R181, R122, 0x2, 0x1f ;  /* 0x08401f007ab57f89 */ /* 0x00102800000e0000 */
[----:B------:R0:W0:Y:S01]  /*3ee0*/  SHFL.DOWN PT, R183, R170, 0x2, 0x1f ;  /* 0x08401f00aab77f89 */ /* 0x00002200000e0000 */
[----:B------:R-:W-:Y:S07]  /*3ef0*/  @P6 BRA `(.L_x_18076) ;  /* 0x00000000002c6947 */ /* 0x000fee0003800000 */
        /* <DEDUP_REMOVED lines=11> */
.L_x_18076:
[----:B------:R-:W-:Y:S05]  /*3fb0*/  BSYNC B0 ;  /* 0x0000000000007941 */ /* 0x000fea0003800000 */
.L_x_18075:
[----:B----4-:R4:W2:Y:S01]  /*3fc0*/  SHFL.DOWN PT, R185, R123, 0x4, 0x1f ;  /* 0x08801f007bb97f89 */ /* 0x0108a200000e0000 */
[----:B------:R-:W-:Y:S03]  /*3fd0*/  BSSY B0, `(.L_x_18077) ;  /* 0x0000010000007945 */ /* 0x000fe60003800000 */
[----:B-1----:R4:W1:Y:S04]  /*3fe0*/  SHFL.DOWN PT, R187, R142, 0x4, 0x1f ;  /* 0x08801f008ebb7f89 */ /* 0x00286800000e0000 */
[----:B0-----:R4:W0:Y:S04]  /*3ff0*/  SHFL.DOWN PT, R181, R122, 0x4, 0x1f ;  /* 0x08801f007ab57f89 */ /* 0x00182800000e0000 */
[----:B------:R4:W0:Y:S01]  /*4000*/  SHFL.DOWN PT, R183, R170, 0x4, 0x1f ;  /* 0x08801f00aab77f89 */ /* 0x00082200000e0000 */
        /* <DEDUP_REMOVED lines=12> */
.L_x_18078:
[----:B------:R-:W-:Y:S05]  /*40d0*/  BSYNC B0 ;  /* 0x0000000000007941 */ /* 0x000fea0003800000 */
.L_x_18077:
[----:B--2---:R2:W2:Y:S01]  /*40e0*/  SHFL.DOWN PT, R185, R123, 0x8, 0x1f ;  /* 0x09001f007bb97f89 */ /* 0x0044a200000e0000 */
        /* <DEDUP_REMOVED lines=16> */
.L_x_18080:
[----:B------:R-:W-:Y:S05]  /*41f0*/  BSYNC B0 ;  /* 0x0000000000007941 */ /* 0x000fea0003800000 */
.L_x_18079:
        /* <DEDUP_REMOVED lines=17> */
.L_x_18082:
[----:B------:R-:W-:Y:S05]  /*4310*/  BSYNC B0 ;  /* 0x0000000000007941 */ /* 0x000fea0003800000 */
.L_x_18081:
[----:B0-----:R-:W-:Y:S01]  /*4320*/  SHFL.DOWN PT, R181, R142, 0x1, 0x1f ;  /* 0x08201f008eb57f89 */ /* 0x001fe200000e0000 */
[----:B------:R-:W-:Y:S01]  /*4330*/  @P1 FADD.FTZ R175, R166, R179 ;  /* 0x000000b3a6af1221 */ /* 0x000fe20000010000 */
[----:B------:R-:W-:Y:S01]  /*4340*/  @P1 FADD.FTZ R176, R168, R177 ;  /* 0x000000b1a8b01221 */ /* 0x000fe20000010000 */
[----:B------:R-:W-:Y:S01]  /*4350*/  ISETP.NE.AND P3, PT, R115, RZ, PT ;  /* 0x000000ff7300720c */ /* 0x000fe20003f65270 */
[----:B---3--:R-:W0:Y:S01]  /*4360*/  SHFL.IDX PT, R180, R27, RZ, 0x1f ;  /* 0x00001fff1bb47589 */ /* 0x008e2200000e0000 */
[CC--:B------:R-:W-:Y:S01]  /*4370*/  FMUL.FTZ R177, R125.reuse, R175.reuse ;  /* 0x000000af7db17220 */ /* 0x0c0fe20000410000 */
[----:B------:R-:W-:Y:S01]  /*4380*/  FMUL.FTZ R144, R125, R176 ;  /* 0x000000b07d907220 */ /* 0x000fe20000410000 */
[----:B------:R-:W-:Y:S01]  /*4390*/  LEA.HI.SX32 R190, R102, R102, 0x1b ;  /* 0x0000006666be7211 */ /* 0x000fe200078fdaff */
[----:B------:R-:W3:Y:S01]  /*43a0*/  SHFL.IDX PT, R178, R26, RZ, 0x1f ;  /* 0x00001fff1ab27589 */ /* 0x000ee200000e0000 */
[C---:B------:R-:W-:Y:S01]  /*43b0*/  FFMA.FTZ R125, R124.reuse, R176, R177 ;  /* 0x000000b07c7d7223 */ /* 0x040fe200000100b1 */
[----:B------:R-:W-:Y:S01]  /*43c0*/  FFMA.FTZ R177, R124, R175, -R144 ;  /* 0x000000af7cb17223 */ /* 0x000fe20000010890 */
[----:B------:R-:W-:Y:S01]  /*43d0*/  LEA R190, R190, R5, 0x2 ;  /* 0x00000005bebe7211 */ /* 0x000fe200078e10ff */
[----:B------:R-:W5:Y:S01]  /*43e0*/  SHFL.DOWN PT, R182, R123, 0x1, 0x1f ;  /* 0x08201f007bb67f89 */ /* 0x000f6200000e0000 */
[----:B------:R-:W-:Y:S01]  /*43f0*/  FADD.FTZ R175, R150, R125 ;  /* 0x0000007d96af7221 */ /* 0x000fe20000010000 */
[----:B------:R-:W-:Y:S01]  /*4400*/  FADD.FTZ R177, R146, R177 ;  /* 0x000000b192b17221 */ /* 0x000fe20000010000 */
[----:B------:R-:W-:Y:S01]  /*4410*/  IADD3 R186, R115, 0xc0, RZ ;  /* 0x000000c073ba7810 */ /* 0x000fe20007ffe0ff */
[----:B------:R-:W1:Y:S01]  /*4420*/  SHFL.DOWN PT, R184, R122, 0x1, 0x1f ;  /* 0x08201f007ab87f89 */ /* 0x000e6200000e0000 */
[C---:B------:R-:W-:Y:S01]  /*4430*/  FMUL.FTZ R124, R151.reuse, R175 ;  /* 0x000000af977c7220 */ /* 0x040fe20000410000 */
[-C--:B------:R-:W-:Y:S01]  /*4440*/  FMUL.FTZ R144, R151, R177.reuse ;  /* 0x000000b197907220 */ /* 0x080fe20000410000 */
[----:B------:R-:W-:Y:S01]  /*4450*/  IADD3 R188, R115, 0xe0, RZ ;  /* 0x000000e073bc7810 */ /* 0x000fe20007ffe0ff */
[----:B------:R-:W1:Y:S01]  /*4460*/  SHFL.DOWN PT, R183, R170, 0x1, 0x1f ;  /* 0x08201f00aab77f89 */ /* 0x000e6200000e0000 */
[C---:B------:R-:W-:Y:S01]  /*4470*/  FFMA.FTZ R124, R153.reuse, R177, -R124 ;  /* 0x000000b1997c7223 */ /* 0x040fe2000001087c */
[----:B------:R-:W-:Y:S01]  /*4480*/  FFMA.FTZ R125, R153, R175, R144 ;  /* 0x000000af997d7223 */ /* 0x000fe20000010090 */
[----:B------:R-:W-:Y:S01]  /*4490*/  LEA.HI.SX32 R188, R188, R115, 0x1b ;  /* 0x00000073bcbc7211 */ /* 0x000fe200078fdaff */
[----:B------:R-:W1:Y:S01]  /*44a0*/  SHFL.IDX PT, R150, R142, RZ, 0x1f ;  /* 0x00001fff8e967589 */ /* 0x000e6200000e0000 */
[C---:B------:R-:W-:Y:S01]  /*44b0*/  FFMA.FTZ R168, R9.reuse, R154, R124 ;  /* 0x0000009a09a87223 */ /* 0x040fe2000001007c */
[----:B------:R-:W-:Y:S01]  /*44c0*/  FFMA.FTZ R166, R9, R148, R125 ;  /* 0x0000009409a67223 */ /* 0x000fe2000001007d */
[----:B------:R-:W-:Y:S01]  /*44d0*/  BSSY B0, `(.L_x_18083) ;  /* 0x00000cb000007945 */ /* 0x000fe20003800000 */
[----:B0-----:R-:W-:Y:S01]  /*44e0*/  @P2 FMUL.FTZ R179, R181, R180 ;  /* 0x000000b4b5b32220 */ /* 0x001fe20000410000 */
[----:B------:R-:W-:Y:S01]  /*44f0*/  FMUL.FTZ R124, R159, R168 ;  /* 0x000000a89f7c7220 */ /* 0x000fe20000410000 */
[----:B--2-4-:R-:W0:Y:S01]  /*4500*/  SHFL.IDX PT, R123, R123, RZ, 0x1f ;  /* 0x00001fff7b7b7589 */ /* 0x014e2200000e0000 */
[----:B---3--:R-:W-:-:S03]  /*4510*/  @P2 FMUL.FTZ R125, R181, R178 ;  /* 0x000000b2b57d2220 */ /* 0x008fc60000410000 */
[----:B------:R-:W-:Y:S01]  /*4520*/  SHFL.IDX PT, R122, R122, RZ, 0x1f ;  /* 0x00001fff7a7a7589 */ /* 0x000fe200000e0000 */
[C---:B-----5:R-:W-:Y:S01]  /*4530*/  @P2 FFMA.FTZ R179, R182.reuse, R178, -R179 ;  /* 0x000000b2b6b32223 */ /* 0x060fe200000108b3 */
[----:B------:R-:W-:Y:S01]  /*4540*/  @P2 FFMA.FTZ R144, R182, R180, R125 ;  /* 0x000000b4b6902223 */ /* 0x000fe2000001007d */
[-C--:B------:R-:W-:Y:S01]  /*4550*/  FFMA.FTZ R125, R161, R166.reuse, R124 ;  /* 0x000000a6a17d7223 */ /* 0x080fe2000001007c */
[----:B------:R-:W-:Y:S01]  /*4560*/  FMUL.FTZ R124, R159, R166 ;  /* 0x000000a69f7c7220 */ /* 0x000fe20000410000 */
[----:B-1----:R-:W-:Y:S01]  /*4570*/  @P2 FADD.FTZ R178, R184, R179 ;  /* 0x000000b3b8b22221 */ /* 0x002fe20000010000 */
[----:B------:R-:W1:Y:S01]  /*4580*/  SHFL.IDX PT, R170, R170, RZ, 0x1f ;  /* 0x00001fffaaaa7589 */ /* 0x000e6200000e0000 */
[----:B------:R-:W-:Y:S01]  /*4590*/  FFMA.FTZ R169, R10, R169, R125 ;  /* 0x000000a90aa97223 */ /* 0x000fe2000001007d */
[----:B------:R-:W-:Y:S01]  /*45a0*/  FFMA.FTZ R125, R161, R168, -R124 ;  /* 0x000000a8a17d7223 */ /* 0x000fe2000001087c */
[----:B------:R-:W-:Y:S01]  /*45b0*/  @P2 FADD.FTZ R180, R183, R144 ;  /* 0x00000090b7b42221 */ /* 0x000fe20000010000 */
[----:B------:R-:W-:Y:S01]  /*45c0*/  FMUL.FTZ R179, R178, -R127 ;  /* 0x8000007fb2b37220 */ /* 0x000fe20000410000 */
[----:B------:R-:W-:Y:S01]  /*45d0*/  IADD3 R182, R115, 0x60, RZ ;  /* 0x0000006073b67810 */ /* 0x000fe20007ffe0ff */
[----:B------:R-:W-:Y:S01]  /*45e0*/  FFMA.FTZ R167, R10, R167, R125 ;  /* 0x000000a70aa77223 */ /* 0x000fe2000001007d */
[C---:B------:R-:W-:Y:S01]  /*45f0*/  FMUL.FTZ R127, R180.reuse, -R127 ;  /* 0x8000007fb47f7220 */ /* 0x040fe20000410000 */
[-C--:B------:R-:W-:Y:S01]  /*4600*/  FFMA.FTZ R180, R180, R126.reuse, R179 ;  /* 0x0000007eb4b47223 */ /* 0x080fe200000100b3 */
[----:B------:R-:W-:Y:S01]  /*4610*/  FMUL.FTZ R148, R150, R27 ;  /* 0x0000001b96947220 */ /* 0x000fe20000410000 */
[----:B------:R-:W-:Y:S01]  /*4620*/  FMUL.FTZ R144, R158, R167 ;  /* 0x000000a79e907220 */ /* 0x000fe20000410000 */
[----:B------:R-:W-:Y:S01]  /*4630*/  FFMA.FTZ R126, R178, R126, -R127 ;  /* 0x0000007eb27e7223 */ /* 0x000fe2000001087f */
[----:B------:R-:W-:Y:S01]  /*4640*/  FADD.FTZ R124, -R171, R180 ;  /* 0x000000b4ab7c7221 */ /* 0x000fe20000010100 */
[----:B------:R-:W-:Y:S01]  /*4650*/  FMUL.FTZ R154, R150, R26 ;  /* 0x0000001a969a7220 */ /* 0x000fe20000410000 */
[----:B------:R-:W-:Y:S01]  /*4660*/  IADD3 R184, R115, 0x80, RZ ;  /* 0x0000008073b87810 */ /* 0x000fe20007ffe0ff */
[----:B------:R-:W-:Y:S01]  /*4670*/  FADD.FTZ R125, R173, R126 ;  /* 0x0000007ead7d7221 */ /* 0x000fe20000010000 */
[CC--:B------:R-:W-:Y:S01]  /*4680*/  FMUL.FTZ R127, R158.reuse, -R124.reuse ;  /* 0x8000007c9e7f7220 */ /* 0x0c0fe20000410000 */
[C---:B------:R-:W-:Y:S01]  /*4690*/  FMUL.FTZ R126, R158.reuse, R169 ;  /* 0x000000a99e7e7220 */ /* 0x040fe20000410000 */
[----:B0-----:R-:W-:Y:S01]  /*46a0*/  FFMA.FTZ R27, R123, R27, R154 ;  /* 0x0000001b7b1b7223 */ /* 0x001fe2000001009a */
[-C--:B------:R-:W-:Y:S01]  /*46b0*/  FMUL.FTZ R171, R158, -R125.reuse ;  /* 0x8000007d9eab7220 */ /* 0x080fe20000410000 */
[C---:B------:R-:W-:Y:S01]  /*46c0*/  FFMA.FTZ R142, R156.reuse, R125, -R127 ;  /* 0x0000007d9c8e7223 */ /* 0x040fe2000001087f */
[C---:B------:R-:W-:Y:S01]  /*46d0*/  FFMA.FTZ R127, R156.reuse, R169, R144 ;  /* 0x000000a99c7f7223 */ /* 0x040fe20000010090 */
[C---:B------:R-:W-:Y:S01]  /*46e0*/  FFMA.FTZ R126, R156.reuse, R167, -R126 ;  /* 0x000000a79c7e7223 */ /* 0x040fe2000001087e */
[----:B------:R-:W-:Y:S01]  /*46f0*/  FFMA.FTZ R144, R156, R124, R171 ;  /* 0x0000007c9c907223 */ /* 0x000fe200000100ab */
[----:B------:R-:W-:Y:S01]  /*4700*/  FADD.FTZ R142, R165, R142 ;  /* 0x0000008ea58e7221 */ /* 0x000fe20000010000 */
[----:B-1----:R-:W-:Y:S01]  /*4710*/  FADD.FTZ R27, R170, R27 ;  /* 0x0000001baa1b7221 */ /* 0x002fe20000010000 */
[----:B------:R-:W-:Y:S01]  /*4720*/  FFMA.FTZ R164, R11, R164, R126 ;  /* 0x000000a40ba47223 */ /* 0x000fe2000001007e */
[----:B------:R-:W-:Y:S01]  /*4730*/  FADD.FTZ R144, -R163, R144 ;  /* 0x00000090a3907221 */ /* 0x000fe20000010100 */
[----:B------:R-:W-:Y:S01]  /*4740*/  FMUL.FTZ R146, R159, -R142 ;  /* 0x8000008e9f927220 */ /* 0x000fe20000410000 */
[----:B------:R-:W-:Y:S01]  /*4750*/  FFMA.FTZ R126, R11, R160, R127 ;  /* 0x000000a00b7e7223 */ /* 0x000fe2000001007f */
[----:B------:R-:W-:Y:S01]  /*4760*/  FMUL.FTZ R180, R130, R125 ;  /* 0x0000007d82b47220 */ /* 0x000fe20000410000 */
[-C--:B------:R-:W-:Y:S01]  /*4770*/  FMUL.FTZ R159, R159, -R144.reuse ;  /* 0x800000909f9f7220 */ /* 0x080fe20000410000 */
[----:B------:R-:W-:Y:S01]  /*4780*/  FFMA.FTZ R127, R161, R144, R146 ;  /* 0x00000090a17f7223 */ /* 0x000fe20000010092 */
[----:B------:R-:W-:-:S02]  /*4790*/  LEA.HI.SX32 R182, R182, R115, 0x1b ;  /* 0x00000073b6b67211 */ /* 0x000fc400078fdaff */
[----:B------:R-:W-:Y:S01]  /*47a0*/  FFMA.FTZ R159, R161, R142, -R159 ;  /* 0x0000008ea19f7223 */ /* 0x000fe2000001089f */
[----:B------:R-:W-:Y:S01]  /*47b0*/  FADD.FTZ R146, -R174, R127 ;  /* 0x0000007fae927221 */ /* 0x000fe20000010100 */
[----:B------:R-:W-:Y:S01]  /*47c0*/  FFMA.FTZ R127, R123, R26, -R148 ;  /* 0x0000001a7b7f7223 */ /* 0x000fe20000010894 */
[-C--:B------:R-:W-:Y:S01]  /*47d0*/  FMUL.FTZ R26, R150, R25.reuse ;  /* 0x00000019961a7220 */ /* 0x080fe20000410000 */
[----:B------:R-:W-:Y:S01]  /*47e0*/  FADD.FTZ R148, R172, R159 ;  /* 0x0000009fac947221 */ /* 0x000fe20000010000 */
[C---:B------:R-:W-:Y:S01]  /*47f0*/  FMUL.FTZ R154, R151.reuse, -R146 ;  /* 0x80000092979a7220 */ /* 0x040fe20000410000 */
[----:B------:R-:W-:Y:S01]  /*4800*/  FMUL.FTZ R150, R150, R24 ;  /* 0x0000001896967220 */ /* 0x000fe20000410000 */
[----:B------:R-:W-:Y:S01]  /*4810*/  FMUL.FTZ R160, R132, R146 ;  /* 0x0000009284a07220 */ /* 0x000fe20000410000 */
[-C--:B------:R-:W-:Y:S01]  /*4820*/  FMUL.FTZ R151, R151, -R148.reuse ;  /* 0x8000009497977220 */ /* 0x080fe20000410000 */
[----:B------:R-:W-:Y:S01]  /*4830*/  FFMA.FTZ R154, R153, R148, -R154 ;  /* 0x00000094999a7223 */ /* 0x000fe2000001089a */
[C---:B------:R-:W-:Y:S01]  /*4840*/  FFMA.FTZ R25, R123.reuse, R25, R150 ;  /* 0x000000197b197223 */ /* 0x040fe20000010096 */
[----:B------:R-:W-:Y:S01]  /*4850*/  FFMA.FTZ R24, R123, R24, -R26 ;  /* 0x000000187b187223 */ /* 0x000fe2000001081a */
[----:B------:R-:W-:Y:S01]  /*4860*/  FFMA.FTZ R156, R153, R146, R151 ;  /* 0x00000092999c7223 */ /* 0x000fe20000010097 */
[----:B------:R-:W-:Y:S01]  /*4870*/  FADD.FTZ R150, R157, R154 ;  /* 0x0000009a9d967221 */ /* 0x000fe20000010000 */
[----:B------:R-:W-:Y:S01]  /*4880*/  FMUL.FTZ R154, R8, R149 ;  /* 0x00000095089a7220 */ /* 0x000fe20000410000 */
[----:B------:R-:W-:Y:S01]  /*4890*/  FADD.FTZ R26, R122, R127 ;  /* 0x0000007f7a1a7221 */ /* 0x000fe20000010000 */
[----:B------:R-:W-:Y:S01]  /*48a0*/  FADD.FTZ R151, -R155, R156 ;  /* 0x0000009c9b977221 */ /* 0x000fe20000010100 */
[----:B------:R-:W-:Y:S01]  /*48b0*/  FMUL.FTZ R156, R9, R132 ;  /* 0x00000084099c7220 */ /* 0x000fe20000410000 */
[----:B------:R-:W-:Y:S01]  /*48c0*/  @!P3 LEA R159, R120, R5, 0x4 ;  /* 0x00000005789fb211 */ /* 0x000fe200078e20ff */
[----:B------:R-:W-:Y:S01]  /*48d0*/  FMUL.FTZ R123, R149, R150 ;  /* 0x00000096957b7220 */ /* 0x000fe20000410000 */
[----:B------:R-:W-:Y:S01]  /*48e0*/  FFMA.FTZ R153, R138, -R154, R175 ;  /* 0x8000009a8a997223 */ /* 0x000fe200000100af */
[-C--:B------:R-:W-:Y:S01]  /*48f0*/  FFMA.FTZ R155, R147, -R156.reuse, R168 ;  /* 0x8000009c939b7223 */ /* 0x080fe200000100a8 */
[----:B------:R-:W-:Y:S01]  /*4900*/  FFMA.FTZ R156, R145, -R156, R166 ;  /* 0x8000009c919c7223 */ /* 0x000fe200000100a6 */
[----:B------:R-:W-:Y:S01]  /*4910*/  FMUL.FTZ R127, R149, R151 ;  /* 0x00000097957f7220 */ /* 0x000fe20000410000 */
[----:B------:R-:W-:Y:S01]  /*4920*/  FMUL.FTZ R158, R132, R148 ;  /* 0x00000094849e7220 */ /* 0x000fe20000410000 */
[----:B------:R-:W-:Y:S01]  /*4930*/  FMUL.FTZ R122, R8, R123 ;  /* 0x0000007b087a7220 */ /* 0x000fe20000410000 */
[----:B------:R-:W-:Y:S01]  /*4940*/  FMUL.FTZ R170, R156, R160 ;  /* 0x000000a09caa7220 */ /* 0x000fe20000410000 */
[----:B------:R0:W-:Y:S01]  /*4950*/  @!P3 STS.128 [R159+0x25d0], R24 ;  /* 0x0025d0189f00b388 */ /* 0x0001e20000000c00 */
[----:B------:R-:W-:Y:S01]  /*4960*/  FFMA.FTZ R154, R140, -R154, R177 ;  /* 0x8000009a8c9a7223 */ /* 0x000fe200000100b1 */
[----:B------:R-:W-:Y:S01]  /*4970*/  FMUL.FTZ R157, R153, R127 ;  /* 0x0000007f999d7220 */ /* 0x000fe20000410000 */
[-C--:B------:R-:W-:Y:S01]  /*4980*/  FFMA.FTZ R183, R155, R158.reuse, R170 ;  /* 0x0000009e9bb77223 */ /* 0x080fe200000100aa */
[C---:B------:R-:W-:Y:S01]  /*4990*/  FMUL.FTZ R170, R9.reuse, R158 ;  /* 0x0000009e09aa7220 */ /* 0x040fe20000410000 */
[----:B------:R1:W-:Y:S01]  /*49a0*/  STS [R190+0x840], R122 ;  /* 0x0008407abe007388 */ /* 0x0003e20000000800 */
[----:B------:R-:W-:Y:S01]  /*49b0*/  FMUL.FTZ R172, R9, R160 ;  /* 0x000000a009ac7220 */ /* 0x000fe20000410000 */
[-C--:B------:R-:W-:Y:S01]  /*49c0*/  LEA R179, R182, R5.reuse, 0x2 ;  /* 0x00000005b6b37211 */ /* 0x080fe200078e10ff */
[----:B------:R-:W-:Y:S01]  /*49d0*/  FFMA.FTZ R166, -R3, R166, -RZ ;  /* 0x000000a603a67223 */ /* 0x000fe200000109ff */
[----:B------:R2:W-:Y:S01]  /*49e0*/  STS [R99+0x8], R170 ;  /* 0x000008aa63007388 */ /* 0x0005e20000000800 */
[----:B------:R-:W-:Y:S01]  /*49f0*/  LEA R163, R188, R5, 0x2 ;  /* 0x00000005bca37211 */ /* 0x000fe200078e10ff */
[----:B------:R-:W-:-:S02]  /*4a00*/  FMUL.FTZ R182, R2, R167 ;  /* 0x000000a702b67220 */ /* 0x000fc40000410000 */
[----:B------:R3:W-:Y:S01]  /*4a10*/  STS [R99+0xc], R172 ;  /* 0x00000cac63007388 */ /* 0x0007e20000000800 */
[----:B0-----:R-:W-:Y:S01]  /*4a20*/  FMUL.FTZ R25, R156, R158 ;  /* 0x0000009e9c197220 */ /* 0x001fe20000410000 */
[----:B------:R-:W-:Y:S01]  /*4a30*/  FMUL.FTZ R158, R10, R139 ;  /* 0x0000008b0a9e7220 */ /* 0x000fe20000410000 */
[-C--:B------:R-:W-:Y:S01]  /*4a40*/  FFMA.FTZ R24, R154, R123.reuse, R157 ;  /* 0x0000007b9a187223 */ /* 0x080fe2000001009d */
[----:B------:R-:W-:Y:S01]  /*4a50*/  FMUL.FTZ R123, R153, R123 ;  /* 0x0000007b997b7220 */ /* 0x000fe20000410000 */
[----:B-1----:R-:W-:Y:S01]  /*4a60*/  FFMA.FTZ R122, R155, R160, -R25 ;  /* 0x000000a09b7a7223 */ /* 0x002fe20000010819 */
[----:B------:R-:W-:Y:S01]  /*4a70*/  FFMA.FTZ R157, R134, -R158, R169 ;  /* 0x8000009e869d7223 */ /* 0x000fe200000100a9 */
[----:B------:R-:W-:Y:S01]  /*4a80*/  FMUL.FTZ R25, R139, R144 ;  /* 0x000000908b197220 */ /* 0x000fe20000410000 */
[----:B------:R-:W-:Y:S01]  /*4a90*/  FMUL.FTZ R160, R11, R130 ;  /* 0x000000820ba07220 */ /* 0x000fe20000410000 */
[-C--:B------:R-:W-:Y:S01]  /*4aa0*/  FFMA.FTZ R123, R154, R127.reuse, -R123 ;  /* 0x0000007f9a7b7223 */ /* 0x080fe2000001087b */
[----:B------:R-:W-:Y:S01]  /*4ab0*/  FMUL.FTZ R26, R8, R127 ;  /* 0x0000007f081a7220 */ /* 0x000fe20000410000 */
[----:B------:R-:W-:Y:S01]  /*4ac0*/  FMUL.FTZ R27, R139, R142 ;  /* 0x0000008e8b1b7220 */ /* 0x000fe20000410000 */
[----:B------:R-:W-:Y:S01]  /*4ad0*/  FFMA.FTZ R158, R136, -R158, R167 ;  /* 0x8000009e889e7223 */ /* 0x000fe200000100a7 */
[----:B------:R-:W-:Y:S01]  /*4ae0*/  FMUL.FTZ R127, R157, R25 ;  /* 0x000000199d7f7220 */ /* 0x000fe20000410000 */
[----:B------:R-:W-:Y:S01]  /*4af0*/  FFMA.FTZ R159, R141, -R160, R126 ;  /* 0x800000a08d9f7223 */ /* 0x000fe2000001007e */
[----:B--2---:R-:W-:Y:S01]  /*4b00*/  FMUL.FTZ R170, R130, R124 ;  /* 0x0000007c82aa7220 */ /* 0x004fe20000410000 */
[----:B------:R-:W-:Y:S01]  /*4b10*/  FFMA.FTZ R160, R143, -R160, R164 ;  /* 0x800000a08fa07223 */ /* 0x000fe200000100a4 */
[-C--:B------:R-:W-:Y:S01]  /*4b20*/  FFMA.FTZ R174, R158, R27.reuse, R127 ;  /* 0x0000001b9eae7223 */ /* 0x080fe2000001007f */
[C---:B------:R-:W-:Y:S01]  /*4b30*/  FMUL.FTZ R161, R159.reuse, R180 ;  /* 0x000000b49fa17220 */ /* 0x040fe20000410000 */
[----:B------:R-:W-:Y:S01]  /*4b40*/  FMUL.FTZ R127, R159, R170 ;  /* 0x000000aa9f7f7220 */ /* 0x000fe20000410000 */
[CC--:B---3--:R-:W-:Y:S01]  /*4b50*/  FMUL.FTZ R172, R11.reuse, R180.reuse ;  /* 0x000000b40bac7220 */ /* 0x0c8fe20000410000 */
[----:B------:R0:W-:Y:S01]  /*4b60*/  STS [R99+0x4], R26 ;  /* 0x0000041a63007388 */ /* 0x0001e20000000800 */
[-C--:B------:R-:W-:Y:S01]  /*4b70*/  FMUL.FTZ R176, R10, R27.reuse ;  /* 0x0000001b0ab07220 */ /* 0x080fe20000410000 */
[C---:B------:R-:W-:Y:S01]  /*4b80*/  FFMA.FTZ R178, R160.reuse, R180, R127 ;  /* 0x000000b4a0b27223 */ /* 0x040fe2000001007f */
[-C--:B------:R-:W-:Y:S01]  /*4b90*/  FFMA.FTZ R180, R160, R170.reuse, -R161 ;  /* 0x000000aaa0b47223 */ /* 0x080fe200000108a1 */
[----:B------:R-:W-:Y:S01]  /*4ba0*/  FMUL.FTZ R170, R11, R170 ;  /* 0x000000aa0baa7220 */ /* 0x000fe20000410000 */
[----:B------:R-:W-:Y:S01]  /*4bb0*/  STS [R99+0x18], R172 ;  /* 0x000018ac63007388 */ /* 0x000fe20000000800 */
[----:B------:R-:W-:Y:S01]  /*4bc0*/  FADD.FTZ R24, RZ, R24 ;  /* 0x00000018ff187221 */ /* 0x000fe20000010000 */
[----:B------:R-:W-:Y:S01]  /*4bd0*/  FADD.FTZ R123, RZ, R123 ;  /* 0x0000007bff7b7221 */ /* 0x000fe20000010000 */
[----:B------:R-:W-:Y:S01]  /*4be0*/  FMUL.FTZ R27, R157, R27 ;  /* 0x0000001b9d1b7220 */ /* 0x000fe20000410000 */
[----:B------:R1:W-:Y:S01]  /*4bf0*/  STS [R99+0x10], R176 ;  /* 0x000010b063007388 */ /* 0x0003e20000000800 */
[----:B0-----:R-:W-:Y:S01]  /*4c00*/  FMUL.FTZ R26, R10, R25 ;  /* 0x000000190a1a7220 */ /* 0x001fe20000410000 */
[----:B------:R-:W-:Y:S01]  /*4c10*/  FADD.FTZ R183, R24, R183 ;  /* 0x000000b718b77221 */ /* 0x000fe20000010000 */
[----:B------:R-:W-:Y:S01]  /*4c20*/  FADD.FTZ R185, R123, R122 ;  /* 0x0000007a7bb97221 */ /* 0x000fe20000010000 */
[----:B------:R0:W-:Y:S01]  /*4c30*/  STS [R99+0x1c], R170 ;  /* 0x00001caa63007388 */ /* 0x0001e20000000800 */
[C---:B------:R-:W-:Y:S01]  /*4c40*/  IADD3 R24, R115.reuse, 0x20, RZ ;  /* 0x0000002073187810 */ /* 0x040fe20007ffe0ff */
[----:B------:R-:W-:Y:S01]  /*4c50*/  FMUL.FTZ R164, R0, R164 ;  /* 0x000000a400a47220 */ /* 0x000fe20000410000 */
[----:B------:R-:W-:Y:S01]  /*4c60*/  IADD3 R122, R115, 0x40, RZ ;  /* 0x00000040737a7810 */ /* 0x000fe20007ffe0ff */
[----:B------:R2:W-:Y:S01]  /*4c70*/  STS [R99+0x14], R26 ;  /* 0x0000141a63007388 */ /* 0x0005e20000000800 */
[----:B------:R-:W-:Y:S01]  /*4c80*/  LEA.HI.SX32 R24, R24, R115, 0x1b ;  /* 0x0000007318187211 */ /* 0x000fe200078fdaff */
[----:B-1----:R-:W-:Y:S01]  /*4c90*/  FFMA.FTZ R176, R158, R25, -R27 ;  /* 0x000000199eb07223 */ /* 0x002fe2000001081b */
[-C--:B------:R-:W-:Y:S01]  /*4ca0*/  LEA.HI.SX32 R122, R122, R115.reuse, 0x1b ;  /* 0x000000737a7a7211 */ /* 0x080fe200078fdaff */
[----:B------:R-:W-:Y:S01]  /*4cb0*/  BAR.SYNC.DEFER_BLOCKING 0x0 ;  /* 0x0000000000007b1d */ /* 0x000fe20000010000 */
[----:B------:R-:W-:Y:S01]  /*4cc0*/  LEA.HI.SX32 R172, R184, R115, 0x1b ;  /* 0x00000073b8ac7211 */ /* 0x000fe200078fdaff */
[----:B------:R-:W-:Y:S01]  /*4cd0*/  FMUL.FTZ R25, R4, R177 ;  /* 0x000000b104197220 */ /* 0x000fe20000410000 */
[-C--:B0-----:R-:W-:Y:S01]  /*4ce0*/  LEA.HI.SX32 R170, R186, R115.reuse, 0x1b ;  /* 0x00000073baaa7211 */ /* 0x081fe200078fdaff */
[----:B------:R-:W-:Y:S01]  /*4cf0*/  FFMA.FTZ R126, -R0, R126, -RZ ;  /* 0x0000007e007e7223 */ /* 0x000fe200000109ff */
[----:B------:R-:W-:-:S02]  /*4d00*/  LEA R186, R88, -R115, 0x1 ;  /* 0x8000007358ba7211 */ /* 0x000fc400078e08ff */
[----:B--2---:R-:W-:Y:S02]  /*4d10*/  IADD3 R26, R115, 0xa0, RZ ;  /* 0x000000a0731a7810 */ /* 0x004fe40007ffe0ff */
[----:B------:R-:W-:Y:S02]  /*4d20*/  ISETP.GE.AND P1, PT, R186, 0x1, PT ;  /* 0x00000001ba00780c */ /* 0x000fe40003f26270 */
[----:B------:R-:W-:Y:S02]  /*4d30*/  LEA.HI.SX32 R26, R26, R115, 0x1b ;  /* 0x000000731a1a7211 */ /* 0x000fe400078fdaff */
[----:B------:R-:W-:Y:S01]  /*4d40*/  LEA R184, R24, R5, 0x2 ;  /* 0x0000000518b87211 */ /* 0x000fe200078e10ff */
[----:B------:R-:W-:Y:S01]  /*4d50*/  FFMA.FTZ R24, -R4, R175, -RZ ;  /* 0x000000af04187223 */ /* 0x000fe200000109ff */
[-C--:B------:R-:W-:Y:S01]  /*4d60*/  LEA R181, R122, R5.reuse, 0x2 ;  /* 0x000000057ab57211 */ /* 0x080fe200078e10ff */
[----:B------:R-:W-:Y:S01]  /*4d70*/  FMUL.FTZ R122, R3, R168 ;  /* 0x000000a8037a7220 */ /* 0x000fe20000410000 */
[----:B------:R-:W-:-:S02]  /*4d80*/  LEA R172, R172, R5, 0x2 ;  /* 0x00000005acac7211 */ /* 0x000fc400078e10ff */
[----:B------:R-:W-:Y:S01]  /*4d90*/  LEA R171, R26, R5, 0x2 ;  /* 0x000000051aab7211 */ /* 0x000fe200078e10ff */
[----:B------:R-:W-:Y:S01]  /*4da0*/  FFMA.FTZ R26, -R2, R169, -RZ ;  /* 0x000000a9021a7223 */ /* 0x000fe200000109ff */
[----:B------:R-:W-:Y:S01]  /*4db0*/  LEA R170, R170, R5, 0x2 ;  /* 0x00000005aaaa7211 */ /* 0x000fe200078e10ff */
        /* <DEDUP_REMOVED lines=18> */
[C---:B------:R-:W-:Y:S01]  /*4ee0*/  IMAD R27, R137.reuse, UR26, RZ ;  /* 0x0000001a891b7c24 */ /* 0x040fe2000f8e02ff */
[----:B------:R-:W1:Y:S01]  /*4ef0*/  LDS R167, [R98+0x420] ;  /* 0x0004200062a77984 */ /* 0x000e620000000800 */
[----:B------:R-:W-:Y:S01]  /*4f00*/  IMAD R123, R137, UR24, RZ ;  /* 0x00000018897b7c24 */ /* 0x000fe2000f8e02ff */
[----:B0-----:R-:W-:Y:S01]  /*4f10*/  SHF.R.U32.HI R122, RZ, 0x1, R71 ;  /* 0x00000001ff7a7819 */ /* 0x001fe20000011647 */
[----:B------:R-:W-:Y:S01]  /*4f20*/  IMAD.WIDE.U32 R24, R112, UR26, RZ ;  /* 0x0000001a70187c25 */ /* 0x000fe2000f8e00ff */
[----:B------:R-:W-:-:S03]  /*4f30*/  LEA R126, R89, 0xffffff00, 0x8 ;  /* 0xffffff00597e7811 */ /* 0x000fc600078e40ff */
[C---:B------:R-:W-:Y:S02]  /*4f40*/  IMAD R127, R112.reuse, UR27, R27 ;  /* 0x0000001b707f7c24 */ /* 0x040fe4000f8e021b */
[----:B------:R-:W-:-:S03]  /*4f50*/  IMAD.WIDE.U32 R26, R112, UR24, RZ ;  /* 0x00000018701a7c25 */ /* 0x000fc6000f8e00ff */
[----:B------:R-:W-:Y:S01]  /*4f60*/  IADD3 R25, R127, R25, RZ ;  /* 0x000000197f197210 */ /* 0x000fe20007ffe0ff */
[----:B------:R-:W-:Y:S01]  /*4f70*/  IMAD R123, R112, UR25, R123 ;  /* 0x00000019707b7c24 */ /* 0x000fe2000f8e027b */
[----:B------:R-:W-:Y:S01]  /*4f80*/  SHF.R.U64 R127, R70, 0x1, R71 ;  /* 0x00000001467f7819 */ /* 0x000fe20000001247 */
[----:B------:R-:W-:Y:S02]  /*4f90*/  IMAD R122, R122, UR15, RZ ;  /* 0x0000000f7a7a7c24 */ /* 0x000fe4000f8e02ff */
[----:B------:R-:W-:Y:S01]  /*4fa0*/  IMAD R169, R152, UR20, RZ ;  /* 0x0000001498a97c24 */ /* 0x000fe2000f8e02ff */
[----:B------:R-:W-:Y:S01]  /*4fb0*/  IADD3 R27, R123, R27, RZ ;  /* 0x0000001b7b1b7210 */ /* 0x000fe20007ffe0ff */
[C---:B------:R-:W-:Y:S01]  /*4fc0*/  IMAD R195, R127.reuse, UR16, R122 ;  /* 0x000000107fc37c24 */ /* 0x040fe2000f8e027a */
[----:B------:R-:W-:Y:S01]  /*4fd0*/  SHF.R.U32.HI R123, RZ, 0x1, R69 ;  /* 0x00000001ff7b7819 */ /* 0x000fe20000011645 */
[----:B------:R-:W-:Y:S01]  /*4fe0*/  IMAD.WIDE.U32 R24, R127, UR15, R24 ;  /* 0x0000000f7f187c25 */ /* 0x000fe2000f8e0018 */
[----:B------:R-:W-:-:S02]  /*4ff0*/  SHF.R.U64 R127, R68, 0x1, R69 ;  /* 0x00000001447f7819 */ /* 0x000fc40000001245 */
[----:B------:R-:W-:Y:S01]  /*5000*/  IADD3 R122, P1, R126, R115, RZ ;  /* 0x000000737e7a7210 */ /* 0x000fe20007f3e0ff */
[----:B------:R-:W-:Y:S02]  /*5010*/  IMAD R164, R123, UR15, RZ ;  /* 0x0000000f7ba47c24 */ /* 0x000fe4000f8e02ff */
[----:B------:R-:W-:Y:S01]  /*5020*/  IMAD R193, R152, UR22, RZ ;  /* 0x0000001698c17c24 */ /* 0x000fe2000f8e02ff */
[----:B------:R-:W-:Y:S01]  /*5030*/  LEA.HI.X.SX32 R123, R126, RZ, 0x1, P1 ;  /* 0x000000ff7e7b7211 */ /* 0x000fe200008f0eff */
[----:B------:R-:W-:Y:S01]  /*5040*/  IMAD R197, R127, UR16, R164 ;  /* 0x000000107fc57c24 */ /* 0x000fe2000f8e02a4 */
[----:B------:R-:W-:Y:S01]  /*5050*/  IADD3 R164, R195, R25, RZ ;  /* 0x00000019c3a47210 */ /* 0x000fe20007ffe0ff */
[----:B------:R-:W-:-:S04]  /*5060*/  IMAD.WIDE.U32 R126, R127, UR15, R26 ;  /* 0x0000000f7f7e7c25 */ /* 0x000fc8000f8e001a */
[C---:B------:R-:W-:Y:S01]  /*5070*/  IMAD R191, R120.reuse, UR21, R169 ;  /* 0x0000001578bf7c24 */ /* 0x040fe2000f8e02a9 */
[----:B------:R-:W-:Y:S01]  /*5080*/  IADD3 R152, R197, R127, RZ ;  /* 0x0000007fc5987210 */ /* 0x000fe20007ffe0ff */
[----:B------:R-:W-:Y:S01]  /*5090*/  IMAD.WIDE.U32 R26, R120, UR20, R122 ;  /* 0x00000014781a7c25 */ /* 0x000fe2000f8e007a */
[----:B------:R-:W-:Y:S02]  /*50a0*/  LEA R169, P1, R24, R72, 0x3 ;  /* 0x0000004818a97211 */ /* 0x000fe400078218ff */
[----:B------:R-:W-:Y:S01]  /*50b0*/  LEA R127, P2, R126, R76, 0x3 ;  /* 0x0000004c7e7f7211 */ /* 0x000fe200078418ff */
[----:B------:R-:W-:Y:S01]  /*50c0*/  IMAD R193, R120, UR23, R193 ;  /* 0x0000001778c17c24 */ /* 0x000fe2000f8e02c1 */
[----:B------:R-:W-:Y:S01]  /*50d0*/  LEA.HI.X R164, R24, R73, R164, 0x3, P1 ;  /* 0x0000004918a47211 */ /* 0x000fe200008f1ca4 */
[----:B------:R-:W-:Y:S01]  /*50e0*/  IMAD.WIDE.U32 R122, R120, UR22, R122 ;  /* 0x00000016787a7c25 */ /* 0x000fe2000f8e007a */
        /* <DEDUP_REMOVED lines=8> */
[----:B-1----:R2:W-:Y:S02]  /*5170*/  REDG.E.ADD.F32.FTZ.RN.STRONG.GPU desc[UR12][R126.64], R167 ;  /* 0x000000a77e0079a6 */ /* 0x0025e4000c10f38c */
.L_x_18084:
[----:B------:R-:W-:Y:S05]  /*5180*/  BSYNC B0 ;  /* 0x0000000000007941 */ /* 0x000fea0003800000 */
.L_x_18083:
[----:B--2---:R1:W2:Y:S01]  /*5190*/  LDS R127, [R184+0xce0] ;  /* 0x000ce000b87f7984 */ /* 0x0042a20000000800 */
[----:B------:R-:W-:Y:S01]  /*51a0*/  ISETP.GE.AND P1, PT, R186, 0x21, PT ;  /* 0x00000021ba00780c */ /* 0x000fe20003f26270 */
[----:B------:R-:W-:Y:S01]  /*51b0*/  USHF.L.U64.HI UR7, UR5, 0x2, UR6 ;  /* 0x0000000205077899 */ /* 0x000fe20008010206 */
[----:B------:R-:W-:Y:S01]  /*51c0*/  FADD.FTZ R185, R185, R176 ;  /* 0x000000b0b9b97221 */ /* 0x000fe20000010000 */
[----:B------:R-:W-:Y:S01]  /*51d0*/  USHF.L.U32 UR14, UR5, 0x2, URZ ;  /* 0x00000002050e7899 */ /* 0x000fe2000800063f */
[----:B------:R-:W-:Y:S01]  /*51e0*/  FADD.FTZ R183, R183, R174 ;  /* 0x000000aeb7b77221 */ /* 0x000fe20000010000 */
[----:B------:R-:W-:Y:S01]  /*51f0*/  BSSY B0, `(.L_x_18085) ;  /* 0x000000e000007945 */ /* 0x000fe20003800000 */
[----:B0-----:R-:W-:Y:S01]  /*5200*/  FADD.FTZ R122, R185, R180 ;  /* 0x000000b4b97a7221 */ /* 0x001fe20000010000 */
[----:B------:R-:W-:Y:S02]  /*5210*/  IMAD R24, R74, UR7, RZ ;  /* 0x000000074a187c24 */ /* 0x000fe4000f8e02ff */
[----:B------:R-:W-:Y:S01]  /*5220*/  FADD.FTZ R123, R183, R178 ;  /* 0x000000b2b77b7221 */ /* 0x000fe20000010000 */
[----:B------:R-:W-:-:S02]  /*5230*/  IMAD R26, R78, UR7, RZ ;  /* 0x000000074e1a7c24 */ /* 0x000fc4000f8e02ff */
[----:B------:R-:W-:Y:S02]  /*5240*/  IMAD R167, R75, UR14, R24 ;  /* 0x0000000e4ba77c24 */ /* 0x000fe4000f8e0218 */
[----:B------:R-:W-:Y:S01]  /*5250*/  IMAD R169, R79, UR14, R26 ;  /* 0x0000000e4fa97c24 */ /* 0x000fe2000f8e021a */
[----:B-1----:R-:W-:Y:S06]  /*5260*/  @!P1 BRA `(.L_x_18086) ;  /* 0x0000000000189947 */ /* 0x002fec0003800000 */
[----:B------:R-:W-:-:S04]  /*5270*/  IMAD.WIDE.U32 R26, R74, UR14, R38 ;  /* 0x0000000e4a1a7c25 */ /* 0x000fc8000f8e0026 */
[----:B------:R-:W-:Y:S01]  /*5280*/  IMAD.WIDE.U32 R24, R78, UR14, R52 ;  /* 0x0000000e4e187c25 */ /* 0x000fe2000f8e0034 */
[----:B------:R-:W-:-:S04]  /*5290*/  IADD3 R27, R27, R167, RZ ;  /* 0x000000a71b1b7210 */ /* 0x000fc80007ffe0ff */
[----:B------:R-:W-:Y:S01]  /*52a0*/  IADD3 R25, R25, R169, RZ ;  /* 0x000000a919197210 */ /* 0x000fe20007ffe0ff */
[----:B------:R0:W-:Y:S04]  /*52b0*/  REDG.E.ADD.F32.FTZ.RN.STRONG.GPU desc[UR12][R26.64], R187 ;  /* 0x000000bb1a0079a6 */ /* 0x0001e8000c10f38c */
[----:B--2---:R0:W-:Y:S02]  /*52c0*/  REDG.E.ADD.F32.FTZ.RN.STRONG.GPU desc[UR12][R24.64], R127 ;  /* 0x0000007f180079a6 */ /* 0x0041e4000c10f38c */
.L_x_18086:
[----:B------:R-:W-:Y:S05]  /*52d0*/  BSYNC B0 ;  /* 0x0000000000007941 */ /* 0x000fea0003800000 */
.L_x_18085:
        /* <DEDUP_REMOVED lines=14> */
[----:B-1----:R3:W-:Y:S02]  /*53c0*/  REDG.E.ADD.F32.FTZ.RN.STRONG.GPU desc[UR12][R24.64], R181 ;  /* 0x000000b5180079a6 */ /* 0x0027e4000c10f38c */
.L_x_18088:
[----:B------:R-:W-:Y:S05]  /*53d0*/  BSYNC B0 ;  /* 0x0000000000007941 */ /* 0x000fea0003800000 */
.L_x_18087:
        /* <DEDUP_REMOVED lines=9> */
.L_x_18090:
[----:B------:R-:W-:Y:S05]  /*5470*/  BSYNC B0 ;  /* 0x0000000000007941 */ /* 0x000fea0003800000 */
.L_x_18089:
[----:B0-2---:R0:W2:Y:S01]  /*5480*/  LDS R127, [R172+0xe60] ;  /* 0x000e6000ac7f7984 */ /* 0x0050a20000000800 */
[----:B------:R-:W-:Y:S04]  /*5490*/  BSSY B0, `(.L_x_18091) ;  /* 0x0000008000007945 */ /* 0x000fe80003800000 */
[----:B------:R-:W-:Y:S05]  /*54a0*/  @!P2 BRA `(.L_x_18092) ;  /* 0x000000000018a947 */ /* 0x000fea0003800000 */
[----:B---3--:R-:W-:-:S04]  /*54b0*/  IMAD.WIDE.U32 R26, R74, UR14, R44 ;  /* 0x0000000e4a1a7c25 */ /* 0x008fc8000f8e002c */
[----:B------:R-:W-:Y:S01]  /*54c0*/  IMAD.WIDE.U32 R24, R78, UR14, R58 ;  /* 0x0000000e4e187c25 */ /* 0x000fe2000f8e003a */
[----:B------:R-:W-:-:S04]  /*54d0*/  IADD3 R27, R167, R27, RZ ;  /* 0x0000001ba71b7210 */ /* 0x000fc80007ffe0ff */
[----:B------:R-:W-:Y:S01]  /*54e0*/  IADD3 R25, R169, R25, RZ ;  /* 0x00000019a9197210 */ /* 0x000fe20007ffe0ff */
[----:B------:R3:W-:Y:S04]  /*54f0*/  REDG.E.ADD.F32.FTZ.RN.STRONG.GPU desc[UR12][R26.64], R173 ;  /* 0x000000ad1a0079a6 */ /* 0x0007e8000c10f38c */
[----:B--2---:R3:W-:Y:S02]  /*5500*/  REDG.E.ADD.F32.FTZ.RN.STRONG.GPU desc[UR12][R24.64], R127 ;  /* 0x0000007f180079a6 */ /* 0x0047e4000c10f38c */
.L_x_18092:
[----:B------:R-:W-:Y:S05]  /*5510*/  BSYNC B0 ;  /* 0x0000000000007941 */ /* 0x000fea0003800000 */
.L_x_18091:
[----:B------:R-:W0:Y:S01]  /*5520*/  LDS R171, [R171+0xee0] ;  /* 0x000ee000abab7984 */ /* 0x000e220000000800 */
[----:B------:R-:W-:Y:S04]  /*5530*/  BSSY B0, `(.L_x_18093) ;  /* 0x0000008000007945 */ /* 0x000fe80003800000 */
[----:B------:R-:W-:Y:S05]  /*5540*/  @!P3 BRA `(.L_x_18094) ;  /* 0x000000000018b947 */ /* 0x000fea0003800000 */
[----:B---3--:R-:W-:-:S04]  /*5550*/  IMAD.WIDE.U32 R26, R74, UR14, R46 ;  /* 0x0000000e4a1a7c25 */ /* 0x008fc8000f8e002e */
[----:B------:R-:W-:Y:S01]  /*5560*/  IMAD.WIDE.U32 R24, R78, UR14, R60 ;  /* 0x0000000e4e187c25 */ /* 0x000fe2000f8e003c */
[----:B------:R-:W-:-:S04]  /*5570*/  IADD3 R27, R167, R27, RZ ;  /* 0x0000001ba71b7210 */ /* 0x000fc80007ffe0ff */
[----:B------:R-:W-:Y:S01]  /*5580*/  IADD3 R25, R169, R25, RZ ;  /* 0x00000019a9197210 */ /* 0x000fe20007ffe0ff */
[----:B------:R3:W-:Y:S04]  /*5590*/  REDG.E.ADD.F32.FTZ.RN.STRONG.GPU desc[UR12][R26.64], R168 ;  /* 0x000000a81a0079a6 */ /* 0x0007e8000c10f38c */
[----:B0-----:R3:W-:Y:S02]  /*55a0*/  REDG.E.ADD.F32.FTZ.RN.STRONG.GPU desc[UR12][R24.64], R171 ;  /* 0x000000ab180079a6 */ /* 0x0017e4000c10f38c */
.L_x_18094:
[----:B------:R-:W-:Y:S05]  /*55b0*/  BSYNC B0 ;  /* 0x0000000000007941 */ /* 0x000fea0003800000 */
.L_x_18093:
[----:B--23--:R2:W3:Y:S01]  /*55c0*/  LDS R127, [R170+0xf60] ;  /* 0x000f6000aa7f7984 */ /* 0x00c4e20000000800 */
        /* <DEDUP_REMOVED lines=8> */
.L_x_18096:
[----:B------:R-:W-:Y:S05]  /*5650*/  BSYNC B0 ;  /* 0x0000000000007941 */ /* 0x000fea0003800000 */
.L_x_18095:
[----:B------:R-:W0:Y:S01]  /*5660*/  LDS R163, [R163+0xfe0] ;  /* 0x000fe000a3a37984 */ /* 0x000e220000000800 */
[----:B------:R-:W-:Y:S04]  /*5670*/  BSSY B0, `(.L_x_18097) ;  /* 0x0000008000007945 */ /* 0x000fe80003800000 */
[----:B------:R-:W-:Y:S05]  /*5680*/  @!P5 BRA `(.L_x_18098) ;  /* 0x000000000018d947 */ /* 0x000fea0003800000 */
[----:B---3--:R-:W-:-:S04]  /*5690*/  IMAD.WIDE.U32 R24, R74, UR14, R50 ;  /* 0x0000000e4a187c25 */ /* 0x008fc8000f8e0032 */
[----:B0-----:R-:W-:Y:S01]  /*56a0*/  IMAD.WIDE.U32 R26, R78, UR14, R64 ;  /* 0x0000000e4e1a7c25 */ /* 0x001fe2000f8e0040 */
[----:B------:R-:W-:-:S04]  /*56b0*/  IADD3 R25, R167, R25, RZ ;  /* 0x00000019a7197210 */ /* 0x000fc80007ffe0ff */
[----:B------:R-:W-:Y:S01]  /*56c0*/  IADD3 R27, R169, R27, RZ ;  /* 0x0000001ba91b7210 */ /* 0x000fe20007ffe0ff */
[----:B------:R0:W-:Y:S04]  /*56d0*/  REDG.E.ADD.F32.FTZ.RN.STRONG.GPU desc[UR12][R24.64], R161 ;  /* 0x000000a1180079a6 */ /* 0x0001e8000c10f38c */
[----:B------:R0:W-:Y:S02]  /*56e0*/  REDG.E.ADD.F32.FTZ.RN.STRONG.GPU desc[UR12][R26.64], R163 ;  /* 0x000000a31a0079a6 */ /* 0x0001e4000c10f38c */
.L_x_18098:
[----:B------:R-:W-:Y:S05]  /*56f0*/  BSYNC B0 ;  /* 0x0000000000007941 */ /* 0x000fea0003800000 */
.L_x_18097:
[----:B0--3--:R-:W0:Y:S01]  /*5700*/  SHFL.DOWN PT, R25, R122, 0x1, 0x1f ;  /* 0x08201f007a197f89 */ /* 0x009e2200000e0000 */
[C---:B------:R-:W-:Y:S01]  /*5710*/  ISETP.GT.AND P1, PT, R103.reuse, 0x1e, PT ;  /* 0x0000001e6700780c */ /* 0x040fe20003f24270 */
[----:B------:R-:W-:Y:S01]  /*5720*/  BSSY B0, `(.L_x_18099) ;  /* 0x0000054000007945 */ /* 0x000fe20003800000 */
[----:B------:R-:W-:Y:S01]  /*5730*/  ISETP.NE.AND P2, PT, R103, RZ, PT ;  /* 0x000000ff6700720c */ /* 0x000fe20003f45270 */
[----:B------:R-:W3:Y:S01]  /*5740*/  SHFL.DOWN PT, R24, R123, 0x1, 0x1f ;  /* 0x08201f007b187f89 */ /* 0x000ee200000e0000 */
[----:B------:R-:W-:-:S11]  /*5750*/  ISETP.NE.AND P3, PT, R115, RZ, PT ;  /* 0x000000ff7300720c */ /* 0x000fd60003f65270 */
[----:B------:R-:W5:Y:S01]  /*5760*/  @!P2 S2R R27, SR_CgaCtaId ;  /* 0x00000000001ba919 */ /* 0x000f620000008800 */
[----:B------:R-:W-:Y:S01]  /*5770*/  @!P2 MOV R26, 0x400 ;  /* 0x00000400001aa802 */ /* 0x000fe20000000f00 */
[----:B0-----:R-:W-:Y:S01]  /*5780*/  @!P1 FADD.FTZ R122, R122, R25 ;  /* 0x000000197a7a9221 */ /* 0x001fe20000010000 */
[----:B---3--:R-:W-:-:S04]  /*5790*/  @!P1 FADD.FTZ R123, R123, R24 ;  /* 0x000000187b7b9221 */ /* 0x008fc80000010000 */
[----:B------:R-:W0:Y:S01]  /*57a0*/  SHFL.DOWN PT, R25, R122, 0x2, 0x1f ;  /* 0x08401f007a197f89 */ /* 0x000e2200000e0000 */
[----:B------:R-:W-:-:S03]  /*57b0*/  ISETP.GT.AND P1, PT, R103, 0x1d, PT ;  /* 0x0000001d6700780c */ /* 0x000fc60003f24270 */
[----:B------:R-:W3:Y:S01]  /*57c0*/  SHFL.DOWN PT, R24, R123, 0x2, 0x1f ;  /* 0x08401f007b187f89 */ /* 0x000ee200000e0000 */
[----:B-----5:R-:W-:Y:S01]  /*57d0*/  @!P2 LEA R5, R27, R26, 0x18 ;  /* 0x0000001a1b05a211 */ /* 0x020fe200078ec0ff */
[----:B------:R-:W-:Y:S01]  /*57e0*/  FMUL.FTZ R26, R83, R124 ;  /* 0x0000007c531a7220 */ /* 0x000fe20000410000 */
[----:B------:R-:W-:-:S07]  /*57f0*/  FMUL.FTZ R27, R134, R144 ;  /* 0x00000090861b7220 */ /* 0x000fce0000410000 */
[----:B0-----:R-:W-:Y:S01]  /*5800*/  @!P1 FADD.FTZ R122, R122, R25 ;  /* 0x000000197a7a9221 */ /* 0x001fe20000010000 */
[----:B------:R-:W-:Y:S01]  /*5810*/  FFMA.FTZ R127, R82, R125, R26 ;  /* 0x0000007d527f7223 */ /* 0x000fe2000001001a */
[----:B---3--:R-:W-:-:S03]  /*5820*/  @!P1 FADD.FTZ R123, R123, R24 ;  /* 0x000000187b7b9221 */ /* 0x008fc60000010000 */
[----:B------:R-:W0:Y:S01]  /*5830*/  SHFL.DOWN PT, R25, R122, 0x4, 0x1f ;  /* 0x08801f007a197f89 */ /* 0x000e2200000e0000 */
[----:B------:R-:W-:-:S03]  /*5840*/  ISETP.GT.AND P1, PT, R103, 0x1b, PT ;  /* 0x0000001b6700780c */ /* 0x000fc60003f24270 */
[----:B------:R-:W3:Y:S10]  /*5850*/  SHFL.DOWN PT, R24, R123, 0x4, 0x1f ;  /* 0x08801f007b187f89 */ /* 0x000ef400000e0000 */
[----:B0-----:R-:W-:Y:S01]  /*5860*/  @!P1 FADD.FTZ R122, R122, R25 ;  /* 0x000000197a7a9221 */ /* 0x001fe20000010000 */
[----:B---3--:R-:W-:-:S04]  /*5870*/  @!P1 FADD.FTZ R123, R123, R24 ;  /* 0x000000187b7b9221 */ /* 0x008fc80000010000 */
[----:B------:R-:W0:Y:S01]  /*5880*/  SHFL.DOWN PT, R25, R122, 0x8, 0x1f ;  /* 0x09001f007a197f89 */ /* 0x000e2200000e0000 */
[----:B------:R-:W-:-:S03]  /*5890*/  ISETP.GT.AND P1, PT, R103, 0x17, PT ;  /* 0x000000176700780c */ /* 0x000fc60003f24270 */
[----:B------:R-:W3:Y:S10]  /*58a0*/  SHFL.DOWN PT, R24, R123, 0x8, 0x1f ;  /* 0x09001f007b187f89 */ /* 0x000ef400000e0000 */
[----:B0-----:R-:W-:Y:S01]  /*58b0*/  @!P1 FADD.FTZ R122, R122, R25 ;  /* 0x000000197a7a9221 */ /* 0x001fe20000010000 */
[----:B------:R-:W-:Y:S01]  /*58c0*/  FMUL.FTZ R25, R83, R125 ;  /* 0x0000007d53197220 */ /* 0x000fe20000410000 */
[----:B---3--:R-:W-:-:S03]  /*58d0*/  @!P1 FADD.FTZ R123, R123, R24 ;  /* 0x000000187b7b9221 */ /* 0x008fc60000010000 */
[----:B------:R-:W0:Y:S01]  /*58e0*/  SHFL.DOWN PT, R161, R122, 0x10, 0x1f ;  /* 0x0a001f007aa17f89 */ /* 0x000e2200000e0000 */
[-C--:B------:R-:W-:Y:S01]  /*58f0*/  FMUL.FTZ R24, R141, R124.reuse ;  /* 0x0000007c8d187220 */ /* 0x080fe20000410000 */
[C---:B------:R-:W-:Y:S01]  /*5900*/  FFMA.FTZ R124, R82.reuse, R124, -R25 ;  /* 0x0000007c527c7223 */ /* 0x040fe20000010819 */
[----:B------:R-:W-:Y:S01]  /*5910*/  FMUL.FTZ R25, R83, R142 ;  /* 0x0000008e53197220 */ /* 0x000fe20000410000 */
[----:B------:R-:W3:Y:S01]  /*5920*/  SHFL.DOWN PT, R152, R123, 0x10, 0x1f ;  /* 0x0a001f007b987f89 */ /* 0x000ee200000e0000 */
[----:B------:R-:W-:Y:S01]  /*5930*/  ISETP.GT.AND P1, PT, R103, 0xf, PT ;  /* 0x0000000f6700780c */ /* 0x000fe20003f24270 */
[----:B------:R-:W-:Y:S01]  /*5940*/  FFMA.FTZ R126, R143, R125, R24 ;  /* 0x0000007d8f7e7223 */ /* 0x000fe20000010018 */
[CC--:B------:R-:W-:Y:S01]  /*5950*/  FFMA.FTZ R24, R82.reuse, R144.reuse, -R25 ;  /* 0x0000009052187223 */ /* 0x0c0fe20000010819 */
[----:B------:R-:W-:Y:S01]  /*5960*/  FMUL.FTZ R125, R83, R144 ;  /* 0x00000090537d7220 */ /* 0x000fe20000410000 */
[----:B------:R-:W-:Y:S01]  /*5970*/  FMUL.FTZ R159, R159, R124 ;  /* 0x0000007c9f9f7220 */ /* 0x000fe20000410000 */
[----:B------:R-:W-:Y:S01]  /*5980*/  FMUL.FTZ R25, R83, R148 ;  /* 0x0000009453197220 */ /* 0x000fe20000410000 */
[----:B------:R-:W-:Y:S01]  /*5990*/  FMUL.FTZ R157, R157, R24 ;  /* 0x000000189d9d7220 */ /* 0x000fe20000410000 */
[----:B------:R-:W-:Y:S01]  /*59a0*/  FFMA.FTZ R125, R82, R142, R125 ;  /* 0x0000008e527d7223 */ /* 0x000fe2000001007d */
[----:B------:R-:W-:Y:S01]  /*59b0*/  FFMA.FTZ R160, R160, R127, R159 ;  /* 0x0000007fa0a07223 */ /* 0x000fe2000001009f */
[-C--:B------:R-:W-:Y:S01]  /*59c0*/  FFMA.FTZ R25, R82, R146.reuse, -R25 ;  /* 0x0000009252197223 */ /* 0x080fe20000010819 */
[C---:B------:R-:W-:Y:S01]  /*59d0*/  FMUL.FTZ R127, R83.reuse, R146 ;  /* 0x00000092537f7220 */ /* 0x040fe20000410000 */
[----:B------:R-:W-:Y:S01]  /*59e0*/  FFMA.FTZ R157, R158, R125, R157 ;  /* 0x0000007d9e9d7223 */ /* 0x000fe2000001009d */
[C---:B------:R-:W-:Y:S01]  /*59f0*/  FMUL.FTZ R125, R83.reuse, R150 ;  /* 0x00000096537d7220 */ /* 0x040fe20000410000 */
[----:B------:R-:W-:Y:S01]  /*5a00*/  FMUL.FTZ R83, R83, R151 ;  /* 0x0000009753537220 */ /* 0x000fe20000410000 */
[----:B------:R-:W-:Y:S01]  /*5a10*/  FMUL.FTZ R156, R156, R25 ;  /* 0x000000199c9c7220 */ /* 0x000fe20000410000 */
[----:B------:R-:W-:Y:S01]  /*5a20*/  FFMA.FTZ R141, R136, R142, R27 ;  /* 0x0000008e888d7223 */ /* 0x000fe2000001001b */
[-C--:B------:R-:W-:Y:S01]  /*5a30*/  FFMA.FTZ R26, R82, R151.reuse, -R125 ;  /* 0x00000097521a7223 */ /* 0x080fe2000001087d */
[----:B------:R-:W-:Y:S01]  /*5a40*/  FMUL.FTZ R124, R145, R146 ;  /* 0x00000092917c7220 */ /* 0x000fe20000410000 */
[----:B------:R-:W-:Y:S01]  /*5a50*/  FMUL.FTZ R27, R138, R151 ;  /* 0x000000978a1b7220 */ /* 0x000fe20000410000 */
[----:B0-----:R-:W-:Y:S01]  /*5a60*/  @!P1 FADD.FTZ R122, R122, R161 ;  /* 0x000000a17a7a9221 */ /* 0x001fe20000010000 */
[C---:B------:R-:W-:Y:S01]  /*5a70*/  FFMA.FTZ R83, R82.reuse, R150, R83 ;  /* 0x0000009652537223 */ /* 0x040fe20000010053 */
[----:B------:R-:W-:Y:S01]  /*5a80*/  FMUL.FTZ R153, R153, R26 ;  /* 0x0000001a99997220 */ /* 0x000fe20000410000 */
[----:B------:R-:W-:Y:S01]  /*5a90*/  FFMA.FTZ R124, R147, R148, R124 ;  /* 0x00000094937c7223 */ /* 0x000fe2000001007c */
[----:B---3--:R-:W-:Y:S01]  /*5aa0*/  @!P1 FADD.FTZ R123, R123, R152 ;  /* 0x000000987b7b9221 */ /* 0x008fe20000010000 */
[----:B------:R-:W-:Y:S01]  /*5ab0*/  MOV R25, R122 ;  /* 0x0000007a00197202 */ /* 0x000fe20000000f00 */
[----:B------:R-:W-:Y:S01]  /*5ac0*/  FFMA.FTZ R122, R82, R148, R127 ;  /* 0x00000094527a7223 */ /* 0x000fe2000001007f */
[----:B------:R-:W-:Y:S01]  /*5ad0*/  FFMA.FTZ R27, R140, R150, R27 ;  /* 0x000000968c1b7223 */ /* 0x000fe2000001001b */
[----:B------:R-:W-:Y:S01]  /*5ae0*/  FFMA.FTZ R83, R154, R83, R153 ;  /* 0x000000539a537223 */ /* 0x000fe20000010099 */
[----:B------:R-:W-:Y:S01]  /*5af0*/  MOV R24, R123 ;  /* 0x0000007b00187202 */ /* 0x000fe20000000f00 */
[----:B------:R-:W-:Y:S01]  /*5b00*/  FFMA.FTZ R122, R155, R122, R156 ;  /* 0x0000007a9b7a7223 */ /* 0x000fe2000001009c */
[----:B------:R-:W-:Y:S01]  /*5b10*/  FFMA.FTZ R160, R11, R126, R160 ;  /* 0x0000007e0ba07223 */ /* 0x000fe200000100a0 */
[----:B------:R-:W-:Y:S01]  /*5b20*/  FFMA.FTZ R157, R10, R141, R157 ;  /* 0x0000008d0a9d7223 */ /* 0x000fe2000001009d */
[----:B------:R-:W-:Y:S01]  /*5b30*/  FFMA.FTZ R83, R8, R27, R83 ;  /* 0x0000001b08537223 */ /* 0x000fe20000010053 */
[----:B------:R0:W-:Y:S01]  /*5b40*/  @!P2 STS.64 [R5+0x1088], R24 ;  /* 0x001088180500a388 */ /* 0x0001e20000000a00 */
        /* <DEDUP_REMOVED lines=13> */
[----:B------:R-:W0:Y:S02]  /*5c20*/  @P1 LDS.64 R26, [R82+0x35d0] ;  /* 0x0035d000521a1984 */ /* 0x000e240000000a00 */
[----:B0-----:R-:W-:Y:S01]  /*5c30*/  @P1 FADD.FTZ R25, R25, R27 ;  /* 0x0000001b19191221 */ /* 0x001fe20000010000 */
[----:B------:R-:W-:-:S05]  /*5c40*/  @P1 FADD.FTZ R24, R24, R26 ;  /* 0x0000001a18181221 */ /* 0x000fca0000010000 */
[----:B------:R3:W-:Y:S02]  /*5c50*/  STS.64 [R82+0x35d0], R24 ;  /* 0x0035d01852007388 */ /* 0x0007e40000000a00 */
.L_x_18100:
[----:B------:R-:W-:Y:S05]  /*5c60*/  BSYNC B0 ;  /* 0x0000000000007941 */ /* 0x000fea0003800000 */
.L_x_18099:
[----:B------:R-:W-:Y:S01]  /*5c70*/  IADD3 R120, R120, 0x1, RZ ;  /* 0x0000000178787810 */ /* 0x000fe20007ffe0ff */
[----:B------:R-:W-:-:S03]  /*5c80*/  UIADD3 UR5, UP0, UR5, 0x1, URZ ;  /* 0x0000000105057890 */ /* 0x000fc6000ff1e03f */
[----:B------:R-:W-:Y:S01]  /*5c90*/  ISETP.GE.AND P1, PT, R120, UR28, PT ;  /* 0x0000001c78007c0c */ /* 0x000fe2000bf26270 */
[----:B------:R-:W-:-:S12]  /*5ca0*/  UIADD3.X UR6, URZ, UR6, URZ, UP0, !UPT ;  /* 0x000000063f067290 */ /* 0x000fd800087fe43f */
[----:B------:R-:W-:Y:S05]  /*5cb0*/  @!P1 BRA `(.L_x_18101) ;  /* 0xffffffc800589947 */ /* 0x000fea000383ffff */
.L_x_18070:
[----:B------:R-:W5:Y:S08]  /*5cc0*/  S2UR UR6, SR_CgaCtaId ;  /* 0x00000000000679c3 */ /* 0x000f700000008800 */
[----:B------:R-:W-:Y:S01]  /*5cd0*/  BAR.SYNC.DEFER_BLOCKING 0x0 ;  /* 0x0000000000007b1d */ /* 0x000fe20000010000 */
[----:B------:R-:W-:-:S05]  /*5ce0*/  ISETP.NE.AND P5, PT, R115, RZ, PT ;  /* 0x000000ff7300720c */ /* 0x000fca0003fa5270 */
[----:B------:R-:W-:Y:S02]  /*5cf0*/  UMOV UR5, 0x400 ;  /* 0x0000040000057882 */ /* 0x000fe40000000000 */
[----:B------:R-:W0:Y:S01]  /*5d00*/  LDC.64 R8, c[0x0][0x388] ;  /* 0x0000e200ff087b82 */ /* 0x000e220000000a00 */
[----:B------:R-:W-:Y:S01]  /*5d10*/  BSSY B0, `(.L_x_18102) ;  /* 0x000001e000007945 */ /* 0x000fe20003800000 */
[----:B-----5:R-:W-:Y:S01]  /*5d20*/  ULEA UR5, UR6, UR5, 0x18 ;  /* 0x0000000506057291 */ /* 0x020fe2000f8ec03f */
        /* <DEDUP_REMOVED lines=8> */
[----:B---3--:R-:W-:Y:S01]  /*5db0*/  LDS R25, [R87+0x180] ;  /* 0x0001800057197984 */ /* 0x008fe20000000800 */
[----:B-----5:R-:W-:-:S03]  /*5dc0*/  IADD3 R17, R3, R9, RZ ;  /* 0x0000000903117210 */ /* 0x020fc60007ffe0ff */
        /* <DEDUP_REMOVED lines=18> */
.L_x_18103:
[----:B------:R-:W-:Y:S05]  /*5ef0*/  BSYNC B0 ;  /* 0x0000000000007941 */ /* 0x000fea0003800000 */
.L_x_18102:
[----:B------:R-:W-:Y:S01]  /*5f00*/  ULDC.64 UR6, c[0x0][0x390] ;  /* 0x0000e40000067ab9 */ /* 0x000fe20000000a00 */
[----:B------:R-:W-:Y:S01]  /*5f10*/  MOV R3, R17 ;  /* 0x0000001100037202 */ /* 0x000fe20000000f00 */
[----:B------:R-:W-:Y:S01]  /*5f20*/  IMAD R0, R118, UR6, RZ ;  /* 0x0000000676007c24 */ /* 0x000fe2000f8e02ff */
[C---:B------:R-:W-:Y:S01]  /*5f30*/  LOP3.LUT R12, R100.reuse, 0x20, RZ, 0xfc, !PT ;  /* 0x00000020640c7812 */ /* 0x040fe200078efcff */
[----:B------:R-:W-:Y:S01]  /*5f40*/  BSSY B0, `(.L_x_18104) ;  /* 0x0000036000007945 */ /* 0x000fe20003800000 */
[C---:B------:R-:W-:Y:S01]  /*5f50*/  LOP3.LUT R14, R100.reuse, 0x40, RZ, 0xfc, !PT ;  /* 0x00000040640e7812 */ /* 0x040fe200078efcff */
[C---:B------:R-:W-:Y:S01]  /*5f60*/  IMAD.WIDE.U32 R2, R121.reuse, UR6, R2 ;  /* 0x0000000679027c25 */ /* 0x040fe2000f8e0002 */
[----:B------:R-:W-:Y:S02]  /*5f70*/  LOP3.LUT R16, R100, 0x60, RZ, 0xfc, !PT ;  /* 0x0000006064107812 */ /* 0x000fe400078efcff */
[----:B------:R-:W-:Y:S01]  /*5f80*/  ISETP.GE.AND P0, PT, R12, R27, PT ;  /* 0x0000001b0c00720c */ /* 0x000fe20003f06270 */
[----:B0-----:R-:W-:Y:S01]  /*5f90*/  IMAD R9, R121, UR7, R0 ;  /* 0x0000000779097c24 */ /* 0x001fe2000f8e0200 */
[----:B------:R-:W-:Y:S01]  /*5fa0*/  ULDC.64 UR6, c[0x0][0x3e0] ;  /* 0x0000f80000067ab9 */ /* 0x000fe20000000a00 */
[----:B------:R-:W-:-:S02]  /*5fb0*/  IADD3 R0, P4, R85, R2, RZ ;  /* 0x0000000255007210 */ /* 0x000fc40007f9e0ff */
[----:B------:R-:W-:Y:S02]  /*5fc0*/  LEA R5, P3, R100, UR6, 0x2 ;  /* 0x0000000664057c11 */ /* 0x000fe4000f8610ff */
[-C--:B------:R-:W-:Y:S02]  /*5fd0*/  ISETP.GE.AND P1, PT, R14, R27.reuse, PT ;  /* 0x0000001b0e00720c */ /* 0x080fe40003f26270 */
[----:B------:R-:W-:Y:S02]  /*5fe0*/  ISETP.GE.AND P2, PT, R16, R27, PT ;  /* 0x0000001b1000720c */ /* 0x000fe40003f46270 */
[----:B------:R-:W-:Y:S02]  /*5ff0*/  LEA.HI.X R4, R100, UR7, R97, 0x2, P3 ;  /* 0x0000000764047c11 */ /* 0x000fe400098f1461 */
[----:B------:R-:W-:Y:S02]  /*6000*/  IADD3.X R3, R84, R9, R3, P4, !PT ;  /* 0x0000000954037210 */ /* 0x000fe400027fe403 */
[C---:B------:R-:W-:Y:S01]  /*6010*/  LEA R2, P3, R0.reuse, R5, 0x2 ;  /* 0x0000000500027211 */ /* 0x040fe200078610ff */
[----:B------:R-:W0:Y:S03]  /*6020*/  LDC.64 R8, c[0x0][0x3a8] ;  /* 0x0000ea00ff087b82 */ /* 0x000e260000000a00 */
[----:B------:R-:W-:Y:S01]  /*6030*/  LEA.HI.X R3, R0, R4, R3, 0x2, P3 ;  /* 0x0000000400037211 */ /* 0x000fe200018f1403 */
[----:B------:R-:W-:-:S04]  /*6040*/  FADD.FTZ R0, R20, R117 ;  /* 0x0000007514007221 */ /* 0x000fc80000010000 */
[----:B------:R-:W-:Y:S04]  /*6050*/  @!P0 STG.E desc[UR12][R2.64+-0x180], R13 ;  /* 0xfffe800d02008986 */ /* 0x000fe8000c10190c */
[----:B------:R3:W-:Y:S01]  /*6060*/  @!P1 STG.E desc[UR12][R2.64+-0x100], R15 ;  /* 0xffff000f02009986 */ /* 0x0007e2000c10190c */
[----:B------:R-:W-:-:S03]  /*6070*/  IADD3 R10, P1, R100, -0x60, RZ ;  /* 0xffffffa0640a7810 */ /* 0x000fc60007f3e0ff */
[----:B------:R0:W-:Y:S01]  /*6080*/  @!P2 STG.E desc[UR12][R2.64+-0x80], R25 ;  /* 0xffff80190200a986 */ /* 0x0001e2000c10190c */
[----:B------:R-:W-:Y:S01]  /*6090*/  BAR.SYNC.DEFER_BLOCKING 0x0 ;  /* 0x0000000000007b1d */ /* 0x000fe20000010000 */
[----:B---3--:R-:W-:Y:S01]  /*60a0*/  IADD3.X R15, R97, -0x1, RZ, P1, !PT ;  /* 0xffffffff610f7810 */ /* 0x008fe20000ffe4ff */
[----:B0-----:R-:W-:-:S04]  /*60b0*/  IMAD.WIDE.U32 R2, R8, UR15, RZ ;  /* 0x0000000f08027c25 */ /* 0x001fc8000f8e00ff */
[----:B------:R0:W-:Y:S01]  /*60c0*/  STS.128 [R86], R20 ;  /* 0x0000001456007388 */ /* 0x0001e20000000c00 */
[----:B------:R-:W-:-:S03]  /*60d0*/  NOP ;  /* 0x0000000000007918 */ /* 0x000fc60000000000 */
[----:B------:R-:W-:Y:S04]  /*60e0*/  LDS R11, [R87] ;  /* 0x00000000570b7984 */ /* 0x000fe80000000800 */
[----:B------:R-:W-:Y:S04]  /*60f0*/  LDS R17, [R87+0x80] ;  /* 0x0000800057117984 */ /* 0x000fe80000000800 */
[----:B------:R-:W-:Y:S01]  /*6100*/  LDS R19, [R87+0x100] ;  /* 0x0001000057137984 */ /* 0x000fe20000000800 */
[----:B0-----:R-:W-:Y:S01]  /*6110*/  FADD.FTZ R21, R0, R21 ;  /* 0x0000001500157221 */ /* 0x001fe20000010000 */
[----:B------:R-:W-:-:S02]  /*6120*/  IMAD R0, R8, UR16, RZ ;  /* 0x0000001008007c24 */ /* 0x000fc4000f8e02ff */
[----:B------:R-:W-:Y:S01]  /*6130*/  LDS R27, [R87+0x180] ;  /* 0x00018000571b7984 */ /* 0x000fe20000000800 */
[----:B------:R-:W-:Y:S01]  /*6140*/  FADD.FTZ R22, R21, R22 ;  /* 0x0000001615167221 */ /* 0x000fe20000010000 */
[----:B------:R-:W-:Y:S02]  /*6150*/  IMAD R9, R9, UR15, R0 ;  /* 0x0000000f09097c24 */ /* 0x000fe4000f8e0200 */
[----:B------:R-:W-:Y:S01]  /*6160*/  @!P5 STS [UR5+0x200], R88 ;  /* 0x00020058ff00d988 */ /* 0x000fe20008000805 */
[----:B------:R-:W-:Y:S02]  /*6170*/  FADD.FTZ R117, R22, R23 ;  /* 0x0000001716757221 */ /* 0x000fe40000010000 */
[----:B------:R-:W-:Y:S01]  /*6180*/  IADD3 R21, R3, R9, RZ ;  /* 0x0000000903157210 */ /* 0x000fe20007ffe0ff */
        /* <DEDUP_REMOVED lines=17> */
.L_x_18105:
[----:B------:R-:W-:Y:S05]  /*62a0*/  BSYNC B0 ;  /* 0x0000000000007941 */ /* 0x000fea0003800000 */
.L_x_18104:
        /* <DEDUP_REMOVED lines=11> */
[----:B------:R-:W-:Y:S02]  /*6360*/  LEA R0, P4, R10, UR8, 0x2 ;  /* 0x000000080a007c11 */ /* 0x000fe4000f8810ff */
[----:B------:R-:W-:Y:S02]  /*6370*/  IADD3.X R3, R84, R5, R3, P3, !PT ;  /* 0x0000000554037210 */ /* 0x000fe40001ffe403 */
[----:B------:R-:W-:Y:S02]  /*6380*/  LEA.HI.X R4, R10, UR9, R15, 0x2, P4 ;  /* 0x000000090a047c11 */ /* 0x000fe4000a0f140f */
[----:B------:R-:W-:Y:S02]  /*6390*/  LEA R2, P3, R85, R0, 0x2 ;  /* 0x0000000055027211 */ /* 0x000fe400078610ff */
        /* <DEDUP_REMOVED lines=16> */
.L_x_18064:
        /* <DEDUP_REMOVED lines=26> */
.L_x_18108:
[----:B------:R-:W-:Y:S05]  /*6640*/  BSYNC B0 ;  /* 0x0000000000007941 */ /* 0x000fea0003800000 */
.L_x_18107:
        /* <DEDUP_REMOVED lines=10> */
[----:B---3--:R-:W2:Y:S01]  /*66f0*/  SHFL.DOWN P0, R3, R0, 0x2, 0x1f ;  /* 0x08401f0000037f89 */ /* 0x008ea20000000000 */
        /* <DEDUP_REMOVED lines=18> */
.L_x_18110:
[----:B0-----:R-:W0:Y:S02]  /*6820*/  S2R R9, SR_TID.X ;  /* 0x0000000000097919 */ /* 0x001e240000002100 */
.L_x_18111:
[----:B------:R-:W-:Y:S05]  /*6830*/  BSYNC B0 ;  /* 0x0000000000007941 */ /* 0x000fea0003800000 */
.L_x_18109:
        /* <DEDUP_REMOVED lines=14> */
.L_x_18112:
[----:B------:R-:W-:Y:S02]  /*6920*/  LEA R0, R9, UR4, 0x3 ;  /* 0x0000000409007c11 */ /* 0x000fe4000f8e18ff */
[----:B0--3--:R-:W-:Y:S02]  /*6930*/  SHF.R.S32.HI R2, RZ, 0x1f, R9 ;  /* 0x0000001fff027819 */ /* 0x009fe40000011409 */
        /* <DEDUP_REMOVED lines=15> */
.L_x_18113:
        /* <DEDUP_REMOVED lines=13> */
.L_x_19042:


//--------------------- .text._Z25selective_scan_bwd_kernelI32Selective_Scan_bwd_kernel_traitsILi32ELi4ELb0ELb1ELb1ELb1ELb0EfN3c107complexIfEEEEv12SSMParamsBwd --------------------------
	.section	.text._Z25selective_scan_bwd_kernelI32Selective_Scan_bwd_kernel_traitsILi32ELi4ELb0ELb1ELb1ELb1ELb0EfN3c107complexIfEEEEv12SSMParamsBwd,"ax",@progbits
	.align	128
        .global         _Z25selective_scan_bwd_kernelI32Selective_Scan_bwd_kernel_traitsILi32ELi4ELb0ELb1ELb1ELb1ELb0EfN3c107complexIfEEEEv12SSMParamsBwd
        .type           _Z25selective_scan_bwd_kernelI32Selective_Scan_bwd_kernel_traitsILi32ELi4ELb0ELb1ELb1ELb1ELb0EfN3c107complexIfEEEEv12SSMParamsBwd,@function
        .size           _Z25selective_scan_bwd_kernelI32Selective_Scan_bwd_kernel_traitsILi32ELi4ELb0ELb1ELb1ELb1ELb0EfN3c107complexIfEEEEv12SSMParamsBwd,(.L_x_19043 - _Z25selective_scan_bwd_kernelI32Selective_Scan_bwd_kernel_traitsILi32ELi4ELb0ELb1ELb1ELb1ELb0EfN3c107complexIfEEEEv12SSMParamsBwd)
        .other          _Z25selective_scan_bwd_kernelI32Selective_Scan_bwd_kernel_traitsILi32ELi4ELb0ELb1ELb1ELb1ELb0EfN3c107complexIfEEEEv12SSMParamsBwd,@"STO_CUDA_ENTRY STV_DEFAULT"
_Z25selective_scan_bwd_kernelI32Selective_Scan_bwd_kernel_traitsILi32ELi4ELb0ELb1ELb1ELb1ELb0EfN3c107complexIfEEEEv12SSMParamsBwd:
.text._Z25selective_scan_bwd_kernelI32Selective_Scan_bwd_kernel_traitsILi32ELi4ELb0ELb1ELb1ELb1ELb0EfN3c107complexIfEEEEv12SSMParamsBwd:
        /* <DEDUP_REMOVED lines=85> */
[----:B------:R-:W-:Y:S02]  /*0550*/  ISETP.NE.U32.AND P0, PT, RZ, UR8, PT ;  /* 0x00000008ff007c0c */ /* 0x000fe4000bf05070 */
[----:B------:R-:W-:Y:S02]  /*0560*/  IADD3 R101, P1, R7, R2, RZ ;  /* 0x0000000207657210 */ /* 0x000fe40007f3e0ff */
[----:B------:R-:W-:Y:S02]  /*0570*/  IADD3 R8, R3, R9, RZ ;  /* 0x0000000903087210 */ /* 0x000fe40007ffe0ff */
[----:B------:R-:W-:Y:S02]  /*0580*/  SHF.R.S32.HI R7, RZ, 0x1f, R7 ;  /* 0x0000001fff077819 */ /* 0x000fe40000011407 */
[----:B------:R-:W-:Y:S01]  /*0590*/  ISETP.NE.AND.EX P0, PT, RZ, UR9, PT, P0 ;  /* 0x00000009ff007c0c */ /* 0x000fe2000bf05300 */
[----:B-1----:R-:W-:Y:S01]  /*05a0*/  IMAD R0, R120, R12, RZ ;  /* 0x0000000c78007224 */ /* 0x002fe200078e02ff */
        /* <DEDUP_REMOVED lines=10> */
[----:B------:R-:W1:Y:S01]  /*0650*/  @P0 LDC R22, c[0x0][0x214] ;  /* 0x00008500ff160b82 */ /* 0x000e620000000800 */
[----:B------:R-:W-:Y:S01]  /*0660*/  UIMAD UR6, UR15, UR9, UR6 ;  /* 0x000000090f0672a4 */ /* 0x000fe2000f8e0206 */
[----:B------:R-:W-:Y:S02]  /*0670*/  IADD3.X R10, R9, R3, R0, P1, !PT ;  /* 0x00000003090a7210 */ /* 0x000fe40000ffe400 */
[----:B----4-:R-:W-:Y:S01]  /*0680*/  ISETP.NE.U32.AND P1, PT, R18, RZ, PT ;  /* 0x000000ff1200720c */ /* 0x010fe20003f25070 */
[----:B------:R-:W-:Y:S01]  /*0690*/  UIADD3 UR5, UR5, UR6, URZ ;  /* 0x0000000605057290 */ /* 0x000fe2000fffe03f */
[-C--:B--2---:R-:W-:Y:S01]  /*06a0*/  IMAD R2, R120, R4.reuse, RZ ;  /* 0x0000000478027224 */ /* 0x084fe200078e02ff */
[----:B------:R-:W-:Y:S01]  /*06b0*/  UIMAD UR8, UR16, UR10, URZ ;  /* 0x0000000a100872a4 */ /* 0x000fe2000f8e023f */
[----:B------:R-:W-:Y:S01]  /*06c0*/  ISETP.NE.AND.EX P1, PT, R19, RZ, PT, P1 ;  /* 0x000000ff1300720c */ /* 0x000fe20003f25310 */
[----:B------:R-:W2:Y:S01]  /*06d0*/  @P0 LDC R11, c[0x0][0x21c] ;  /* 0x00008700ff0b0b82 */ /* 0x000ea20000000800 */
[C---:B------:R-:W-:Y:S01]  /*06e0*/  IMAD R0, R119.reuse, R5, R2 ;  /* 0x0000000577007224 */ /* 0x040fe200078e0202 */
[----:B------:R-:W-:Y:S01]  /*06f0*/  ISETP.NE.U32.AND P2, PT, R20, RZ, PT ;  /* 0x000000ff1400720c */ /* 0x000fe20003f45070 */
[----:B------:R-:W-:Y:S01]  /*0700*/  IMAD.WIDE.U32 R2, R119, R4, UR4 ;  /* 0x0000000477027e25 */ /* 0x000fe2000f8e0004 */
[----:B------:R-:W-:-:S02]  /*0710*/  UIMAD.WIDE.U32 UR6, UR15, UR10, URZ ;  /* 0x0000000a0f0672a5 */ /* 0x000fc4000f8e003f */
[----:B------:R-:W-:Y:S01]  /*0720*/  UIMAD UR8, UR15, UR11, UR8 ;  /* 0x0000000b0f0872a4 */ /* 0x000fe2000f8e0208 */
[----:B------:R-:W-:Y:S01]  /*0730*/  ISETP.NE.AND.EX P2, PT, R21, RZ, PT, P2 ;  /* 0x000000ff1500720c */ /* 0x000fe20003f45320 */
[----:B------:R-:W3:Y:S01]  /*0740*/  @P0 LDC.64 R30, c[0x0][0x310] ;  /* 0x0000c400ff1e0b82 */ /* 0x000ee20000000a00 */
[----:B------:R-:W-:Y:S01]  /*0750*/  IADD3 R12, P3, R7, R2, RZ ;  /* 0x00000002070c7210 */ /* 0x000fe20007f7e0ff */
[----:B------:R-:W-:Y:S01]  /*0760*/  UIADD3 UR7, UR7, UR8, URZ ;  /* 0x0000000807077290 */ /* 0x000fe2000fffe03f */
[----:B------:R-:W-:Y:S02]  /*0770*/  IMAD R14, R120, R16, RZ ;  /* 0x00000010780e7224 */ /* 0x000fe400078e02ff */
[----:B------:R-:W-:Y:S02]  /*0780*/  IADD3.X R2, R9, R3, R0, P3, !PT ;  /* 0x0000000309027210 */ /* 0x000fe40001ffe400 */
[C---:B------:R-:W-:Y:S01]  /*0790*/  @P1 LEA R28, P3, R119.reuse, R18, 0x2 ;  /* 0x00000012771c1211 */ /* 0x040fe200078610ff */
[----:B------:R-:W-:Y:S01]  /*07a0*/  IMAD.WIDE.U32 R4, R119, R16, UR6 ;  /* 0x0000000677047e25 */ /* 0x000fe2000f8e0010 */
[----:B------:R-:W-:-:S02]  /*07b0*/  CS2R R26, SRZ ;  /* 0x00000000001a7805 */ /* 0x000fc4000001ff00 */
[C---:B------:R-:W-:Y:S01]  /*07c0*/  @P1 LEA.HI.X R29, R119.reuse, R19, R120, 0x2, P3 ;  /* 0x00000013771d1211 */ /* 0x040fe200018f1478 */
[----:B------:R-:W-:Y:S01]  /*07d0*/  IMAD R14, R119, R17, R14 ;  /* 0x00000011770e7224 */ /* 0x000fe200078e020e */
[----:B------:R-:W-:Y:S01]  /*07e0*/  ISETP.GE.AND P1, PT, R15, 0x1, PT ;  /* 0x000000010f00780c */ /* 0x000fe20003f26270 */
[----:B-1----:R-:W-:Y:S01]  /*07f0*/  @P0 IMAD R0, R22, UR15, R119 ;  /* 0x0000000f16000c24 */ /* 0x002fe2000f8e0277 */
[----:B------:R-:W-:Y:S02]  /*0800*/  @P2 LEA R26, P4, R119, R20, 0x2 ;  /* 0x00000014771a2211 */ /* 0x000fe400078810ff */
[----:B------:R-:W-:Y:S01]  /*0810*/  IADD3 R7, P5, R7, R4, RZ ;  /* 0x0000000407077210 */ /* 0x000fe20007fbe0ff */
[----:B------:R-:W-:Y:S01]  /*0820*/  @P0 IMAD R0, R0, R15, RZ ;  /* 0x0000000f00000224 */ /* 0x000fe200078e02ff */
[----:B------:R-:W-:Y:S02]  /*0830*/  @P2 LEA.HI.X R27, R119, R21, R120, 0x2, P4 ;  /* 0x00000015771b2211 */ /* 0x000fe400020f1478 */
[----:B------:R-:W-:-:S02]  /*0840*/  IADD3.X R4, R9, R5, R14, P5, !PT ;  /* 0x0000000509047210 */ /* 0x000fc40002ffe40e */
[C---:B0-----:R-:W-:Y:S02]  /*0850*/  LEA R106, P2, R107.reuse, R24, 0x2 ;  /* 0x000000186b6a7211 */ /* 0x041fe400078410ff */
[----:B------:R-:W-:Y:S01]  /*0860*/  LEA R5, P3, R12, R32, 0x2 ;  /* 0x000000200c057211 */ /* 0x000fe200078610ff */
[----:B--2---:R-:W-:Y:S01]  /*0870*/  @P0 IMAD R3, R0, R11, RZ ;  /* 0x0000000b00030224 */ /* 0x004fe200078e02ff */
[----:B------:R-:W-:Y:S02]  /*0880*/  LEA.HI.X R107, R107, R25, R10, 0x2, P2 ;  /* 0x000000196b6b7211 */ /* 0x000fe400010f140a */
[----:B------:R-:W-:Y:S02]  /*0890*/  LEA.HI.X R12, R12, R33, R2, 0x2, P3 ;  /* 0x000000210c0c7211 */ /* 0x000fe400018f1402 */
[----:B------:R-:W-:Y:S02]  /*08a0*/  LEA R104, P2, R7, R104, 0x2 ;  /* 0x0000006807687211 */ /* 0x000fe400078410ff */
[----:B------:R-:W-:-:S02]  /*08b0*/  LEA R102, P3, R101, R102, 0x2 ;  /* 0x0000006665667211 */ /* 0x000fc400078610ff */
[----:B------:R-:W-:Y:S01]  /*08c0*/  LEA R100, P4, R99, R34, 0x2 ;  /* 0x0000002263647211 */ /* 0x000fe200078810ff */
[----:B------:R-:W-:Y:S01]  /*08d0*/  HFMA2.MMA R113, -RZ, RZ, 0, 0 ;  /* 0x00000000ff717435 */ /* 0x000fe200000001ff */
[----:B---3--:R-:W-:Y:S01]  /*08e0*/  @P0 IMAD.WIDE R30, R3, 0x10, R30 ;  /* 0x00000010031e0825 */ /* 0x008fe200078e021e */
[----:B------:R-:W-:Y:S02]  /*08f0*/  LEA.HI.X R105, R7, R105, R4, 0x2, P2 ;  /* 0x0000006907697211 */ /* 0x000fe400010f1404 */
        /* <DEDUP_REMOVED lines=15> */
[----:B------:R-:W-:Y:S02]  /*09f0*/  SHF.L.U32 R112, R114, 0x3, RZ ;  /* 0x0000000372707819 */ /* 0x000fe400000006ff */
[----:B------:R-:W-:Y:S02]  /*0a00*/  LOP3.LUT R0, R0, 0xffffff80, RZ, 0xc0, !PT ;  /* 0xffffff8000007812 */ /* 0x000fe400078ec0ff */
[----:B------:R-:W-:Y:S02]  /*0a10*/  LEA.HI.SX32 R109, R112, R112, 0x1b ;  /* 0x00000070706d7211 */ /* 0x000fe400078fdaff */
[----:B------:R-:W-:-:S02]  /*0a20*/  LOP3.LUT R103, R0, 0x1f, R114, 0xf8, !PT ;  /* 0x0000001f00677812 */ /* 0x000fc400078ef872 */
[----:B------:R-:W-:Y:S02]  /*0a30*/  IADD3 R108, R111, 0x840, RZ ;  /* 0x000008406f6c7810 */ /* 0x000fe40007ffe0ff */
[----:B------:R-:W-:Y:S02]  /*0a40*/  LEA.HI.SX32 R3, R114, R114, 0x1b ;  /* 0x0000007272037211 */ /* 0x000fe400078fdaff */
[----:B------:R-:W-:Y:S02]  /*0a50*/  IADD3 R24, R0, R103, RZ ;  /* 0x0000006700187210 */ /* 0x000fe40007ffe0ff */
[-C--:B------:R-:W-:Y:S02]  /*0a60*/  LEA R109, R109, R108.reuse, 0x2 ;  /* 0x0000006c6d6d7211 */ /* 0x080fe400078e10ff */
[----:B------:R-:W-:Y:S02]  /*0a70*/  LEA R108, R3, R108, 0x2 ;  /* 0x0000006c036c7211 */ /* 0x000fe400078e10ff */
[----:B------:R-:W-:-:S02]  /*0a80*/  LOP3.LUT R162, R114, 0x1f, RZ, 0xc0, !PT ;  /* 0x0000001f72a27812 */ /* 0x000fc400078ec0ff */
        /* <DEDUP_REMOVED lines=8> */
.L_x_18159:
[----:B------:R-:W-:Y:S01]  /*0b10*/  ULDC UR5, c[0x0][0x224] ;  /* 0x0000890000057ab9 */ /* 0x000fe20000000800 */
[C---:B------:R-:W-:Y:S01]  /*0b20*/  LOP3.LUT R4, R103.reuse, 0x20, RZ, 0xfc, !PT ;  /* 0x0000002067047812 */ /* 0x040fe200078efcff */
[----:B------:R-:W-:Y:S01]  /*0b30*/  HFMA2.MMA R9, -RZ, RZ, 0, 0 ;  /* 0x00000000ff097435 */ /* 0x000fe200000001ff */
[----:B------:R-:W-:Y:S01]  /*0b40*/  MOV R124, UR5 ;  /* 0x00000005007c7c02 */ /* 0x000fe20008000f00 */
[----:B------:R-:W-:Y:S01]  /*0b50*/  ULDC UR5, c[0x0][0x218] ;  /* 0x0000860000057ab9 */ /* 0x000fe20000000800 */
[C---:B------:R-:W-:Y:S02]  /*0b60*/  LOP3.LUT R8, R103.reuse, 0x40, RZ, 0xfc, !PT ;  /* 0x0000004067087812 */ /* 0x040fe400078efcff */
[----:B------:R-:W-:Y:S02]  /*0b70*/  CS2R R6, SRZ ;  /* 0x0000000000067805 */ /* 0x000fe4000001ff00 */
[----:B------:R-:W-:Y:S01]  /*0b80*/  IADD3 R91, R124, -UR4, RZ ;  /* 0x800000047c5b7c10 */ /* 0x000fe2000fffe0ff */
[C---:B0-----:R-:W-:Y:S01]  /*0b90*/  IMAD.WIDE R2, R103.reuse, 0x4, R106 ;  /* 0x0000000467027825 */ /* 0x041fe200078e026a */
        /* <DEDUP_REMOVED lines=22> */
[----:B------:R-:W-:Y:S01]  /*0d00*/  MOV R32, RZ ;  /* 0x000000ff00207202 */ /* 0x000fe20000000f00 */
[----:B--2---:R-:W-:Y:S04]  /*0d10*/  STS [R17], R0 ;  /* 0x0000000011007388 */ /* 0x004fe80000000800 */
[----:B---3--:R-:W-:Y:S04]  /*0d20*/  STS [R17+0x80], R7 ;  /* 0x0000800711007388 */ /* 0x008fe80000000800 */
[----:B----4-:R0:W-:Y:S04]  /*0d30*/  STS [R17+0x100], R6 ;  /* 0x0001000611007388 */ /* 0x0101e80000000800 */
[----:B------:R-:W-:Y:S01]  /*0d40*/  STS [R17+0x180], R9 ;  /* 0x0001800911007388 */ /* 0x000fe20000000800 */
[----:B------:R-:W-:-:S03]  /*0d50*/  NOP ;  /* 0x0000000000007918 */ /* 0x000fc60000000000 */
[----:B------:R-:W-:Y:S01]  /*0d60*/  LDS.128 R8, [R20] ;  /* 0x0000000014087984 */ /* 0x000fe20000000c00 */
[----:B0-----:R-:W-:Y:S02]  /*0d70*/  MOV R6, R5 ;  /* 0x0000000500067202 */ /* 0x001fe40000000f00 */
[----:B------:R-:W-:-:S03]  /*0d80*/  MOV R7, R12 ;  /* 0x0000000c00077202 */ /* 0x000fc60000000f00 */
[C-C-:B------:R-:W-:Y:S01]  /*0d90*/  @!P0 IMAD.WIDE R2, R103.reuse, 0x4, R6.reuse ;  /* 0x0000000467028825 */ /* 0x140fe200078e0206 */
[----:B------:R-:W-:Y:S03]  /*0da0*/  BAR.SYNC.DEFER_BLOCKING 0x0 ;  /* 0x0000000000007b1d */ /* 0x000fe60000010000 */
[----:B------:R-:W-:-:S04]  /*0db0*/  @!P1 IMAD.WIDE R4, R103, 0x4, R6 ;  /* 0x0000000467049825 */ /* 0x000fc800078e0206 */
[----:B------:R-:W-:-:S04]  /*0dc0*/  @!P2 IMAD.WIDE R12, R103, 0x4, R6 ;  /* 0x00000004670ca825 */ /* 0x000fc800078e0206 */
[C---:B------:R-:W-:Y:S01]  /*0dd0*/  @!P3 IMAD.WIDE R14, R103.reuse, 0x4, R6 ;  /* 0x00000004670eb825 */ /* 0x040fe200078e0206 */
[----:B------:R0:W2:Y:S04]  /*0de0*/  @!P0 LDG.E R16, desc[UR12][R2.64] ;  /* 0x0000000c02108981 */ /* 0x0000a8000c1e1900 */
[----:B------:R-:W3:Y:S04]  /*0df0*/  @!P1 LDG.E R22, desc[UR12][R4.64+0x80] ;  /* 0x0000800c04169981 */ /* 0x000ee8000c1e1900 */
[----:B------:R-:W4:Y:S04]  /*0e00*/  @!P2 LDG.E R18, desc[UR12][R12.64+0x100] ;  /* 0x0001000c0c12a981 */ /* 0x000f28000c1e1900 */
[----:B------:R-:W4:Y:S01]  /*0e10*/  @!P3 LDG.E R32, desc[UR12][R14.64+0x180] ;  /* 0x0001800c0e20b981 */ /* 0x000f22000c1e1900 */
[----:B------:R-:W-:Y:S01]  /*0e20*/  HFMA2.MMA R0, -RZ, RZ, 0, 0 ;  /* 0x00000000ff007435 */ /* 0x000fe200000001ff */
[----:B------:R-:W-:Y:S01]  /*0e30*/  MOV R34, RZ ;  /* 0x000000ff00227202 */ /* 0x000fe20000000f00 */
[----:B------:R-:W-:Y:S01]  /*0e40*/  HFMA2.MMA R36, -RZ, RZ, 0, 0 ;  /* 0x00000000ff247435 */ /* 0x000fe200000001ff */
[----:B------:R-:W-:Y:S01]  /*0e50*/  MOV R38, RZ ;  /* 0x000000ff00267202 */ /* 0x000fe20000000f00 */
[----:B0-----:R-:W-:Y:S01]  /*0e60*/  IMAD.WIDE R2, R103, 0x4, R104 ;  /* 0x0000000467027825 */ /* 0x001fe200078e0268 */
[----:B--2---:R0:W-:Y:S04]  /*0e70*/  STS [R17], R16 ;  /* 0x0000001011007388 */ /* 0x0041e80000000800 */
[----:B---3--:R-:W-:Y:S04]  /*0e80*/  STS [R17+0x80], R22 ;  /* 0x0000801611007388 */ /* 0x008fe80000000800 */
[----:B----4-:R-:W-:Y:S01]  /*0e90*/  STS [R17+0x100], R18 ;  /* 0x0001001211007388 */ /* 0x010fe20000000800 */
[----:B0-----:R-:W0:Y:S03]  /*0ea0*/  LDC R16, c[0x0][0x21c] ;  /* 0x00008700ff107b82 */ /* 0x001e260000000800 */
        /* <DEDUP_REMOVED lines=55> */
.L_x_18116:
[----:B------:R-:W-:Y:S05]  /*1220*/  BSYNC B0 ;  /* 0x0000000000007941 */ /* 0x000fea0003800000 */
.L_x_18115:
        /* <DEDUP_REMOVED lines=33> */
.L_x_18118:
[----:B------:R-:W-:Y:S05]  /*1440*/  BSYNC B0 ;  /* 0x0000000000007941 */ /* 0x000fea0003800000 */
.L_x_18117:
        /* <DEDUP_REMOVED lines=33> */
.L_x_18120:
[----:B------:R-:W-:Y:S05]  /*1660*/  BSYNC B0 ;  /* 0x0000000000007941 */ /* 0x000fea0003800000 */
.L_x_18119:
        /* <DEDUP_REMOVED lines=33> */
.L_x_18122:
[----:B------:R-:W-:Y:S05]  /*1880*/  BSYNC B0 ;  /* 0x0000000000007941 */ /* 0x000fea0003800000 */
.L_x_18121:
        /* <DEDUP_REMOVED lines=37> */
[C---:B0-----:R-:W-:Y:S01]  /*1ae0*/  IMAD R2, R5.reuse, R32, RZ ;  /* 0x0000002005027224 */ /* 0x041fe200078e02ff */
[----:B------:R-:W-:Y:S01]  /*1af0*/  ULDC UR17, c[0x0][0x21c] ;  /* 0x0000870000117ab9 */ /* 0x000fe20000000800 */
[----:B------:R-:W-:Y:S01]  /*1b00*/  UMOV UR5, URZ ;  /* 0x0000003f00057c82 */ /* 0x000fe20008000000 */
[----:B------:R-:W-:Y:S01]  /*1b10*/  UIADD3 UR9, UR9, UR10, URZ ;  /* 0x0000000a09097290 */ /* 0x000fe2000fffe03f */
[C---:B------:R-:W-:Y:S01]  /*1b20*/  IMAD R33, R116.reuse, R33, R2 ;  /* 0x0000002174217224 */ /* 0x040fe200078e0202 */
        /* <DEDUP_REMOVED lines=31> */
[----:B------:R-:W-:Y:S01]  /*1d20*/  IMAD.WIDE R12, R21, 0x4, R12 ;  /* 0x00000004150c7825 */ /* 0x000fe200078e020c */
[----:B------:R-:W-:Y:S01]  /*1d30*/  IADD3 R127, R127, -R20, RZ ;  /* 0x800000147f7f7210 */ /* 0x000fe20007ffe0ff */
[----:B------:R-:W4:Y:S02]  /*1d40*/  LDC.64 R44, c[0x0][0x3c8] ;  /* 0x0000f200ff2c7b82 */ /* 0x000f240000000a00 */
[----:B------:R-:W-:Y:S01]  /*1d50*/  IMAD.WIDE R14, R21, 0x4, R14 ;  /* 0x00000004150e7825 */ /* 0x000fe200078e020e */
[C---:B------:R-:W-:Y:S02]  /*1d60*/  IADD3 R76, P0, R12.reuse, -0x380, RZ ;  /* 0xfffffc800c4c7810 */ /* 0x040fe40007f1e0ff */
[C---:B------:R-:W-:Y:S02]  /*1d70*/  IADD3 R74, P1, R12.reuse, -0x300, RZ ;  /* 0xfffffd000c4a7810 */ /* 0x040fe40007f3e0ff */
[C---:B------:R-:W-:Y:S01]  /*1d80*/  IADD3 R72, P2, R12.reuse, -0x280, RZ ;  /* 0xfffffd800c487810 */ /* 0x040fe20007f5e0ff */
[----:B------:R-:W0:Y:S01]  /*1d90*/  LDC.64 R42, c[0x0][0x360] ;  /* 0x0000d800ff2a7b82 */ /* 0x000e220000000a00 */
[----:B------:R-:W-:-:S02]  /*1da0*/  IADD3 R70, P3, R12, -0x200, RZ ;  /* 0xfffffe000c467810 */ /* 0x000fc40007f7e0ff */
        /* <DEDUP_REMOVED lines=18> */
[----:B------:R-:W-:Y:S02]  /*1ed0*/  CS2R R12, SRZ ;  /* 0x00000000000c7805 */ /* 0x000fe4000001ff00 */
[----:B------:R-:W-:-:S02]  /*1ee0*/  IADD3 R58, P2, R14, -0x280, RZ ;  /* 0xfffffd800e3a7810 */ /* 0x000fc40007f5e0ff */
[C---:B------:R-:W-:Y:S02]  /*1ef0*/  IADD3 R56, P3, R14.reuse, -0x200, RZ ;  /* 0xfffffe000e387810 */ /* 0x040fe40007f7e0ff */
[C---:B------:R-:W-:Y:S02]  /*1f00*/  IADD3 R54, P4, R14.reuse, -0x180, RZ ;  /* 0xfffffe800e367810 */ /* 0x040fe40007f9e0ff */
[C---:B------:R-:W-:Y:S02]  /*1f10*/  IADD3 R52, P5, R14.reuse, -0x100, RZ ;  /* 0xffffff000e347810 */ /* 0x040fe40007fbe0ff */
[----:B------:R-:W-:Y:S02]  /*1f20*/  IADD3 R50, P6, R14, -0x80, RZ ;  /* 0xffffff800e327810 */ /* 0x000fe40007fde0ff */
[----:B------:R-:W-:Y:S02]  /*1f30*/  IADD3.X R63, R15, -0x1, RZ, P0, !PT ;  /* 0xffffffff0f3f7810 */ /* 0x000fe400007fe4ff */
[----:B------:R-:W-:-:S02]  /*1f40*/  ISETP.GE.AND P0, PT, R24, R123, PT ;  /* 0x0000007b1800720c */ /* 0x000fc40003f06270 */
[C---:B------:R-:W-:Y:S02]  /*1f50*/  IADD3.X R61, R15.reuse, -0x1, RZ, P1, !PT ;  /* 0xffffffff0f3d7810 */ /* 0x040fe40000ffe4ff */
[C---:B------:R-:W-:Y:S02]  /*1f60*/  IADD3.X R59, R15.reuse, -0x1, RZ, P2, !PT ;  /* 0xffffffff0f3b7810 */ /* 0x040fe400017fe4ff */
[C---:B------:R-:W-:Y:S02]  /*1f70*/  IADD3.X R57, R15.reuse, -0x1, RZ, P3, !PT ;  /* 0xffffffff0f397810 */ /* 0x040fe40001ffe4ff */
[C---:B------:R-:W-:Y:S02]  /*1f80*/  IADD3.X R55, R15.reuse, -0x1, RZ, P4, !PT ;  /* 0xffffffff0f377810 */ /* 0x040fe400027fe4ff */
[C---:B------:R-:W-:Y:S02]  /*1f90*/  IADD3.X R53, R15.reuse, -0x1, RZ, P5, !PT ;  /* 0xffffffff0f357810 */ /* 0x040fe40002ffe4ff */
[----:B------:R-:W-:-:S02]  /*1fa0*/  IADD3.X R51, R15, -0x1, RZ, P6, !PT ;  /* 0xffffffff0f337810 */ /* 0x000fc400037fe4ff */
[----:B------:R-:W-:Y:S02]  /*1fb0*/  CS2R R14, SRZ ;  /* 0x00000000000e7805 */ /* 0x000fe4000001ff00 */
[----:B------:R-:W-:Y:S02]  /*1fc0*/  P2R R164, PR, RZ, 0x1 ;  /* 0x00000001ffa47803 */ /* 0x000fe40000000000 */
[----:B-1234-:R-:W-:-:S07]  /*1fd0*/  IADD3 R121, R35, R121, RZ ;  /* 0x0000007923797210 */ /* 0x01efce0007ffe0ff */
.L_x_18154:
        /* <DEDUP_REMOVED lines=8> */
[----:B------:R-:W-:Y:S01]  /*2060*/  LEA R32, P3, R20, R102, 0x2 ;  /* 0x0000006614207211 */ /* 0x000fe200078610ff */
[----:B------:R-:W-:Y:S01]  /*2070*/  IMAD R23, R122, UR11, R23 ;  /* 0x0000000b7a177c24 */ /* 0x000fe2000f8e0217 */
[----:B------:R-:W-:Y:S02]  /*2080*/  ISETP.NE.AND P4, PT, R164, RZ, PT ;  /* 0x000000ffa400720c */ /* 0x000fe40003f85270 */
[----:B------:R-:W-:Y:S02]  /*2090*/  CS2R R82, SRZ ;  /* 0x0000000000527805 */ /* 0x000fe4000001ff00 */
[----:B------:R-:W-:-:S04]  /*20a0*/  IADD3 R21, R21, R23, RZ ;  /* 0x0000001715157210 */ /* 0x000fc80007ffe0ff */
[----:B------:R-:W-:-:S05]  /*20b0*/  LEA.HI.X R33, R20, R101, R21, 0x2, P3 ;  /* 0x0000006514217211 */ /* 0x000fca00018f1415 */
[----:B--2---:R-:W2:Y:S01]  /*20c0*/  @!P0 LDG.E R80, desc[UR12][R32.64+0x80] ;  /* 0x0000800c20508981 */ /* 0x004ea2000c1e1900 */
[----:B------:R-:W-:-:S03]  /*20d0*/  ISETP.GE.AND P0, PT, R95, R123, PT ;  /* 0x0000007b5f00720c */ /* 0x000fc60003f06270 */
[----:B---3--:R-:W3:Y:S01]  /*20e0*/  @!P1 LDG.E R79, desc[UR12][R32.64+0x100] ;  /* 0x0001000c204f9981 */ /* 0x008ee2000c1e1900 */
[----:B------:R-:W-:-:S03]  /*20f0*/  ISETP.GE.AND P1, PT, R94, R123, PT ;  /* 0x0000007b5e00720c */ /* 0x000fc60003f26270 */
[----:B------:R-:W4:Y:S01]  /*2100*/  @!P2 LDG.E R82, desc[UR12][R32.64+0x180] ;  /* 0x0001800c2052a981 */ /* 0x000f22000c1e1900 */
[-C--:B------:R-:W-:Y:S02]  /*2110*/  ISETP.GE.AND P2, PT, R93, R123.reuse, PT ;  /* 0x0000007b5d00720c */ /* 0x080fe40003f46270 */
[----:B------:R-:W-:Y:S01]  /*2120*/  ISETP.GE.AND P3, PT, R92, R123, PT ;  /* 0x0000007b5c00720c */ /* 0x000fe20003f66270 */
[----:B------:R-:W2:Y:S01]  /*2130*/  @!P4 LDG.E R78, desc[UR12][R32.64] ;  /* 0x0000000c204ec981 */ /* 0x000ea2000c1e1900 */
[----:B0-----:R-:W-:Y:S01]  /*2140*/  HFMA2.MMA R128, -RZ, RZ, 0, 0 ;  /* 0x00000000ff807435 */ /* 0x001fe200000001ff */
[----:B------:R-:W-:Y:S02]  /*2150*/  MOV R126, RZ ;  /* 0x000000ff007e7202 */ /* 0x000fe40000000f00 */
[----:B------:R-:W4:Y:S04]  /*2160*/  @!P0 LDG.E R81, desc[UR12][R32.64+0x200] ;  /* 0x0002000c20518981 */ /* 0x000f28000c1e1900 */
[----:B------:R-:W4:Y:S04]  /*2170*/  @!P1 LDG.E R126, desc[UR12][R32.64+0x280] ;  /* 0x0002800c207e9981 */ /* 0x000f28000c1e1900 */
[----:B------:R-:W4:Y:S04]  /*2180*/  @!P2 LDG.E R83, desc[UR12][R32.64+0x300] ;  /* 0x0003000c2053a981 */ /* 0x000f28000c1e1900 */
[----:B------:R1:W4:Y:S01]  /*2190*/  @!P3 LDG.E R128, desc[UR12][R32.64+0x380] ;  /* 0x0003800c2080b981 */ /* 0x000322000c1e1900 */
[----:B------:R-:W-:-:S02]  /*21a0*/  IMAD R21, R139, UR18, RZ ;  /* 0x000000128b157c24 */ /* 0x000fc4000f8e02ff */
[----:B------:R-:W-:-:S04]  /*21b0*/  IMAD.WIDE.U32 R22, R122, UR18, R24 ;  /* 0x000000127a167c25 */ /* 0x000fc8000f8e0018 */
[----:B------:R-:W-:Y:S01]  /*21c0*/  IMAD R21, R122, UR19, R21 ;  /* 0x000000137a157c24 */ /* 0x000fe2000f8e0215 */
[----:B------:R-:W-:-:S04]  /*21d0*/  LEA R20, P0, R22, R100, 0x2 ;  /* 0x0000006416147211 */ /* 0x000fc800078010ff */
[----:B------:R-:W-:Y:S01]  /*21e0*/  IADD3 R21, R23, R21, RZ ;  /* 0x0000001517157210 */ /* 0x000fe20007ffe0ff */
[----:B-1----:R-:W-:Y:S01]  /*21f0*/  IMAD R33, R139, UR8, RZ ;  /* 0x000000088b217c24 */ /* 0x002fe2000f8e02ff */
[----:B------:R-:W-:Y:S02]  /*2200*/  MOV R23, R121 ;  /* 0x0000007900177202 */ /* 0x000fe40000000f00 */
[----:B------:R-:W-:Y:S02]  /*2210*/  LEA.HI.X R21, R22, R99, R21, 0x2, P0 ;  /* 0x0000006316157211 */ /* 0x000fe400000f1415 */
[----:B------:R-:W-:Y:S01]  /*2220*/  MOV R22, R34 ;  /* 0x0000002200167202 */ /* 0x000fe20000000f00 */
[----:B------:R-:W-:-:S04]  /*2230*/  IMAD R33, R122, UR9, R33 ;  /* 0x000000097a217c24 */ /* 0x000fc8000f8e0221 */
[----:B------:R-:W-:-:S03]  /*2240*/  IMAD.WIDE.U32 R22, R122, UR8, R22 ;  /* 0x000000087a167c25 */ /* 0x000fc6000f8e0016 */
[----:B0-----:R-:W-:Y:S02]  /*2250*/  LEA R32, P0, R22, R36, 0x3 ;  /* 0x0000002416207211 */ /* 0x001fe400078018ff */
[----:B------:R-:W-:Y:S02]  /*2260*/  IADD3 R33, R23, R33, RZ ;  /* 0x0000002117217210 */ /* 0x000fe40007ffe0ff */
[----:B------:R-:W-:Y:S02]  /*2270*/  LEA.HI.SX32 R130, R110, R110, 0x1b ;  /* 0x0000006e6e827211 */ /* 0x000fe400078fdaff */
[----:B------:R-:W-:Y:S02]  /*2280*/  LEA.HI.X R33, R22, R37, R33, 0x3, P0 ;  /* 0x0000002516217211 */ /* 0x000fe400000f1c21 */
[----:B------:R-:W-:Y:S02]  /*2290*/  IADD3 R89, R110, 0x20, RZ ;  /* 0x000000206e597810 */ /* 0x000fe40007ffe0ff */
[----:B------:R-:W-:-:S02]  /*22a0*/  LEA R137, R130, R111, 0x2 ;  /* 0x0000006f82897211 */ /* 0x000fc400078e10ff */
[----:B------:R-:W4:Y:S01]  /*22b0*/  LDG.E.64 R32, desc[UR12][R32.64] ;  /* 0x0000000c20207981 */ /* 0x000f22000c1e1b00 */
[C---:B------:R-:W-:Y:S02]  /*22c0*/  IADD3 R129, R110.reuse, 0x40, RZ ;  /* 0x000000406e817810 */ /* 0x040fe40007ffe0ff */
[-C--:B------:R-:W-:Y:S02]  /*22d0*/  LEA.HI.SX32 R130, R89, R110.reuse, 0x1b ;  /* 0x0000006e59827211 */ /* 0x080fe400078fdaff */
[C---:B------:R-:W-:Y:S02]  /*22e0*/  IADD3 R89, R110.reuse, 0x80, RZ ;  /* 0x000000806e597810 */ /* 0x040fe40007ffe0ff */
[-C--:B------:R-:W-:Y:S02]  /*22f0*/  LEA.HI.SX32 R132, R129, R110.reuse, 0x1b ;  /* 0x0000006e81847211 */ /* 0x080fe400078fdaff */
[----:B------:R-:W-:Y:S02]  /*2300*/  IADD3 R129, R110, 0xa0, RZ ;  /* 0x000000a06e817810 */ /* 0x000fe40007ffe0ff */
[----:B------:R-:W-:-:S02]  /*2310*/  LEA.HI.SX32 R22, R89, R110, 0x1b ;  /* 0x0000006e59167211 */ /* 0x000fc400078fdaff */
[----:B------:R-:W-:Y:S02]  /*2320*/  IADD3 R131, R110, 0x60, RZ ;  /* 0x000000606e837810 */ /* 0x000fe40007ffe0ff */
[----:B------:R-:W-:Y:S02]  /*2330*/  IADD3 R89, -R90, R125, RZ ;  /* 0x0000007d5a597210 */ /* 0x000fe40007ffe1ff */
[----:B------:R-:W-:Y:S02]  /*2340*/  LEA R23, R130, R111, 0x2 ;  /* 0x0000006f82177211 */ /* 0x000fe400078e10ff */
[-C--:B------:R-:W-:Y:S02]  /*2350*/  LEA.HI.SX32 R130, R129, R110.reuse, 0x1b ;  /* 0x0000006e81827211 */ /* 0x080fe400078fdaff */
[----:B------:R-:W-:Y:S02]  /*2360*/  LEA.HI.SX32 R136, R131, R110, 0x1b ;  /* 0x0000006e83887211 */ /* 0x000fe400078fdaff */
[----:B------:R-:W-:-:S02]  /*2370*/  SHF.L.U32 R129, R89, 0x1, RZ ;  /* 0x0000000159817819 */ /* 0x000fc400000006ff */
[----:B------:R-:W-:Y:S02]  /*2380*/  IADD3 R131, R110, 0xc0, RZ ;  /* 0x000000c06e837810 */ /* 0x000fe40007ffe0ff */
[----:B------:R-:W-:Y:S02]  /*2390*/  LEA R134, R132, R111, 0x2 ;  /* 0x0000006f84867211 */ /* 0x000fe400078e10ff */
[----:B------:R-:W-:Y:S02]  /*23a0*/  IADD3 R133, R110, 0xe0, RZ ;  /* 0x000000e06e857810 */ /* 0x000fe40007ffe0ff */
[-C--:B------:R-:W-:Y:S02]  /*23b0*/  ISETP.GE.AND P5, PT, R24, R129.reuse, PT ;  /* 0x000000811800720c */ /* 0x080fe40003fa6270 */
[----:B------:R-:W-:Y:S02]  /*23c0*/  LEA.HI.SX32 R132, R131, R110, 0x1b ;  /* 0x0000006e83847211 */ /* 0x000fe400078fdaff */
[----:B------:R-:W-:-:S02]  /*23d0*/  ISETP.GE.AND P0, PT, R98, R129, PT ;  /* 0x000000816200720c */ /* 0x000fc40003f06270 */
[-C--:B------:R-:W-:Y:S02]  /*23e0*/  LEA R141, R136, R111.reuse, 0x2 ;  /* 0x0000006f888d7211 */ /* 0x080fe400078e10ff */
[----:B------:R-:W-:Y:S02]  /*23f0*/  LEA.HI.SX32 R138, R133, R110, 0x1b ;  /* 0x0000006e858a7211 */ /* 0x000fe400078fdaff */
[-C--:B------:R-:W-:Y:S02]  /*2400*/  LEA R136, R132, R111.reuse, 0x2 ;  /* 0x0000006f84887211 */ /* 0x080fe400078e10ff */
[----:B------:R-:W-:Y:S02]  /*2410*/  LEA R145, R138, R111, 0x2 ;  /* 0x0000006f8a917211 */ /* 0x000fe400078e10ff */
[-C--:B------:R-:W-:Y:S02]  /*2420*/  ISETP.GE.AND P1, PT, R97, R129.reuse, PT ;  /* 0x000000816100720c */ /* 0x080fe40003f26270 */
[----:B------:R-:W-:-:S02]  /*2430*/  ISETP.GE.AND P2, PT, R96, R129, PT ;  /* 0x000000816000720c */ /* 0x000fc40003f46270 */
[-C--:B------:R-:W-:Y:S02]  /*2440*/  ISETP.GE.AND P3, PT, R95, R129.reuse, PT ;  /* 0x000000815f00720c */ /* 0x080fe40003f66270 */
[----:B------:R-:W-:Y:S01]  /*2450*/  ISETP.GE.AND P4, PT, R94, R129, PT ;  /* 0x000000815e00720c */ /* 0x000fe20003f86270 */
[----:B------:R-:W-:Y:S01]  /*2460*/  HFMA2.MMA R147, -RZ, RZ, 0, 0 ;  /* 0x00000000ff937435 */ /* 0x000fe200000001ff */
[----:B------:R-:W-:Y:S02]  /*2470*/  MOV R140, RZ ;  /* 0x000000ff008c7202 */ /* 0x000fe40000000f00 */
[----:B------:R-:W-:Y:S02]  /*2480*/  CS2R R142, SRZ ;  /* 0x00000000008e7805 */ /* 0x000fe4000001ff00 */
[----:B------:R-:W-:Y:S01]  /*2490*/  MOV R144, RZ ;  /* 0x000000ff00907202 */ /* 0x000fe20000000f00 */
[----:B--2---:R0:W-:Y:S04]  /*24a0*/  STS [R137], R78 ;  /* 0x0000004e89007388 */ /* 0x0041e80000000800 */
[----:B------:R-:W-:Y:S04]  /*24b0*/  STS [R23+0x80], R80 ;  /* 0x0000805017007388 */ /* 0x000fe80000000800 */
[----:B---3--:R1:W-:Y:S01]  /*24c0*/  STS [R134+0x100], R79 ;  /* 0x0001004f86007388 */ /* 0x0083e20000000800 */
[----:B0-----:R-:W-:Y:S01]  /*24d0*/  LEA R78, R22, R111, 0x2 ;  /* 0x0000006f164e7211 */ /* 0x001fe200078e10ff */
[----:B------:R-:W-:-:S02]  /*24e0*/  HFMA2.MMA R22, -RZ, RZ, 0, 0 ;  /* 0x00000000ff167435 */ /* 0x000fc400000001ff */
[----:B----4-:R0:W-:Y:S01]  /*24f0*/  STS [R141+0x180], R82 ;  /* 0x000180528d007388 */ /* 0x0101e20000000800 */
[----:B-1----:R-:W-:-:S03]  /*2500*/  LEA R79, R130, R111, 0x2 ;  /* 0x0000006f824f7211 */ /* 0x002fc600078e10ff */
[----:B------:R1:W-:Y:S01]  /*2510*/  STS [R78+0x200], R81 ;  /* 0x000200514e007388 */ /* 0x0003e20000000800 */
[----:B0-----:R-:W-:-:S03]  /*2520*/  MOV R82, RZ ;  /* 0x000000ff00527202 */ /* 0x001fc60000000f00 */
[----:B------:R0:W-:Y:S04]  /*2530*/  STS [R79+0x280], R126 ;  /* 0x0002807e4f007388 */ /* 0x0001e80000000800 */
[----:B------:R2:W-:Y:S01]  /*2540*/  STS [R136+0x300], R83 ;  /* 0x0003005388007388 */ /* 0x0005e20000000800 */
[----:B-1----:R-:W-:-:S03]  /*2550*/  HFMA2.MMA R81, -RZ, RZ, 0, 0 ;  /* 0x00000000ff517435 */ /* 0x002fc600000001ff */
[----:B------:R-:W-:Y:S01]  /*2560*/  STS [R145+0x380], R128 ;  /* 0x0003808091007388 */ /* 0x000fe20000000800 */
[----:B------:R-:W-:-:S03]  /*2570*/  NOP ;  /* 0x0000000000007918 */ /* 0x000fc60000000000 */
        /* <DEDUP_REMOVED lines=10> */
[----:B------:R-:W-:Y:S01]  /*2620*/  ISETP.NE.AND P2, PT, R162, RZ, PT ;  /* 0x000000ffa200720c */ /* 0x000fe20003f45270 */
[----:B------:R-:W-:-:S03]  /*2630*/  FMUL.FTZ R80, R33, R87 ;  /* 0x0000005721507220 */ /* 0x000fc60000410000 */
[----:B------:R-:W-:Y:S01]  /*2640*/  ISETP.LT.OR P1, PT, R91, 0x2, P2 ;  /* 0x000000025b00780c */ /* 0x000fe20001721670 */
[----:B0-----:R-:W-:Y:S01]  /*2650*/  FMUL.RZ R126, R80, 0.15915493667125701904 ;  /* 0x3e22f983507e7820 */ /* 0x001fe2000040c000 */
[----:B------:R-:W-:-:S04]  /*2660*/  SHF.L.U32 R80, R110, 0x3, RZ ;  /* 0x000000036e507819 */ /* 0x000fc800000006ff */
[----:B------:R-:W-:Y:S01]  /*2670*/  LEA.HI.SX32 R80, R80, R80, 0x1b ;  /* 0x0000005050507211 */ /* 0x000fe200078fdaff */
[----:B------:R-:W-:-:S03]  /*2680*/  FMUL.FTZ R146, R32, 1.4426950216293334961 ;  /* 0x3fb8aa3b20927820 */ /* 0x000fc60000410000 */
[----:B------:R-:W-:-:S03]  /*2690*/  LEA R138, R80, R111, 0x2 ;  /* 0x0000006f508a7211 */ /* 0x000fc600078e10ff */
[----:B------:R-:W0:Y:S01]  /*26a0*/  @!P1 LDC R80, c[0x0][0x21c] ;  /* 0x00008700ff509b82 */ /* 0x000e220000000800 */
[----:B-1----:R-:W-:Y:S01]  /*26b0*/  FMUL.FTZ R20, R146, R87 ;  /* 0x0000005792147220 */ /* 0x002fe20000410000 */
[----:B--2---:R-:W-:Y:S01]  /*26c0*/  MUFU.SIN R83, R126 ;  /* 0x0000007e00537308 */ /* 0x004fe20000000400 */
[C---:B------:R-:W-:Y:S01]  /*26d0*/  ISETP.NE.AND P0, PT, R114.reuse, RZ, PT ;  /* 0x000000ff7200720c */ /* 0x040fe20003f05270 */
[----:B------:R-:W-:Y:S01]  /*26e0*/  LDS R132, [R138] ;  /* 0x000000008a847984 */ /* 0x000fe20000000800 */
[----:B------:R-:W-:Y:S02]  /*26f0*/  @!P1 IADD3 R21, R91, -0x2, RZ ;  /* 0xfffffffe5b159810 */ /* 0x000fe40007ffe0ff */
[----:B------:R-:W-:Y:S01]  /*2700*/  LEA R148, R127, R122, 0x8 ;  /* 0x0000007a7f947211 */ /* 0x000fe200078e40ff */
[----:B------:R-:W1:Y:S02]  /*2710*/  LDS R130, [R138+0x4] ;  /* 0x000004008a827984 */ /* 0x000e640000000800 */
[----:B------:R2:W-:Y:S02]  /*2720*/  MUFU.COS R149, R126 ;  /* 0x0000007e00957308 */ /* 0x0005e40000000000 */
[----:B------:R-:W-:Y:S04]  /*2730*/  LDS R135, [R138+0x8] ;  /* 0x000008008a877984 */ /* 0x000fe80000000800 */
[----:B------:R-:W1:Y:S02]  /*2740*/  LDS R133, [R138+0xc] ;  /* 0x00000c008a857984 */ /* 0x000e640000000800 */
[----:B------:R-:W0:Y:S02]  /*2750*/  MUFU.EX2 R20, R20 ;  /* 0x0000001400147308 */ /* 0x000e240000000800 */
[----:B------:R-:W-:Y:S01]  /*2760*/  LDS R128, [R138+0x10] ;  /* 0x000010008a807984 */ /* 0x000fe20000000800 */
[----:B------:R-:W-:-:S03]  /*2770*/  @P0 IADD3 R148, R114, 0x200, RZ ;  /* 0x0000020072940810 */ /* 0x000fc60007ffe0ff */
[----:B--2---:R-:W2:Y:S04]  /*2780*/  LDS R126, [R138+0x14] ;  /* 0x000014008a7e7984 */ /* 0x004ea80000000800 */
[----:B------:R-:W2:Y:S04]  /*2790*/  LDS R131, [R138+0x18] ;  /* 0x000018008a837984 */ /* 0x000ea80000000800 */
[----:B------:R-:W2:Y:S01]  /*27a0*/  LDS R129, [R138+0x1c] ;  /* 0x00001c008a817984 */ /* 0x000ea20000000800 */
[----:B0-----:R-:W-:Y:S01]  /*27b0*/  @!P1 IMAD R21, R21, R80, R122 ;  /* 0x0000005015159224 */ /* 0x001fe200078e027a */
[----:B------:R-:W-:Y:S01]  /*27c0*/  LEA R148, R148, R111, 0x3 ;  /* 0x0000006f94947211 */ /* 0x000fe200078e18ff */
[C---:B------:R-:W-:Y:S01]  /*27d0*/  FMUL.FTZ R83, R20.reuse, R83 ;  /* 0x0000005314537220 */ /* 0x040fe20000410000 */
[----:B------:R-:W-:Y:S01]  /*27e0*/  HFMA2.MMA R80, -RZ, RZ, 0, 0 ;  /* 0x00000000ff507435 */ /* 0x000fe200000001ff */
[----:B------:R-:W-:Y:S01]  /*27f0*/  BSSY B0, `(.L_x_18124) ;  /* 0x0000067000007945 */ /* 0x000fe20003800000 */
[----:B---3--:R-:W-:Y:S04]  /*2800*/  STS [R137+0x420], R22 ;  /* 0x0004201689007388 */ /* 0x008fe80000000800 */
[----:B----4-:R0:W-:Y:S04]  /*2810*/  STS [R23+0x4a0], R82 ;  /* 0x0004a05217007388 */ /* 0x0101e80000000800 */
[----:B------:R-:W-:Y:S04]  /*2820*/  STS [R134+0x520], R81 ;  /* 0x0005205186007388 */ /* 0x000fe80000000800 */
[----:B------:R-:W-:Y:S01]  /*2830*/  STS [R141+0x5a0], R140 ;  /* 0x0005a08c8d007388 */ /* 0x000fe20000000800 */
[----:B0-----:R-:W-:-:S03]  /*2840*/  FMUL.FTZ R82, R20, R149 ;  /* 0x0000009514527220 */ /* 0x001fc60000410000 */
[----:B------:R-:W-:Y:S04]  /*2850*/  STS [R78+0x620], R143 ;  /* 0x0006208f4e007388 */ /* 0x000fe80000000800 */
[----:B------:R0:W-:Y:S04]  /*2860*/  STS [R79+0x6a0], R142 ;  /* 0x0006a08e4f007388 */ /* 0x0001e80000000800 */
[----:B------:R-:W-:Y:S04]  /*2870*/  STS [R136+0x720], R147 ;  /* 0x0007209388007388 */ /* 0x000fe80000000800 */
[----:B------:R3:W-:Y:S01]  /*2880*/  STS [R145+0x7a0], R144 ;  /* 0x0007a09091007388 */ /* 0x0007e20000000800 */
[----:B------:R-:W-:Y:S01]  /*2890*/  NOP ;  /* 0x0000000000007918 */ /* 0x000fe20000000000 */
[----:B0-----:R-:W-:-:S02]  /*28a0*/  @!P1 IMAD.WIDE R78, R21, 0x10, R30 ;  /* 0x00000010154e9825 */ /* 0x001fc400078e021e */
[----:B------:R-:W0:Y:S04]  /*28b0*/  LDS R143, [R138+0x420] ;  /* 0x000420008a8f7984 */ /* 0x000e280000000800 */
[----:B------:R-:W4:Y:S04]  /*28c0*/  LDS R137, [R138+0x424] ;  /* 0x000424008a897984 */ /* 0x000f280000000800 */
[----:B------:R-:W0:Y:S04]  /*28d0*/  LDS R23, [R138+0x428] ;  /* 0x000428008a177984 */ /* 0x000e280000000800 */
[----:B------:R-:W0:Y:S04]  /*28e0*/  LDS R147, [R138+0x42c] ;  /* 0x00042c008a937984 */ /* 0x000e280000000800 */
[----:B------:R-:W0:Y:S04]  /*28f0*/  LDS R20, [R138+0x430] ;  /* 0x000430008a147984 */ /* 0x000e280000000800 */
[----:B------:R-:W0:Y:S04]  /*2900*/  LDS R22, [R138+0x434] ;  /* 0x000434008a167984 */ /* 0x000e280000000800 */
[----:B------:R-:W0:Y:S04]  /*2910*/  LDS R21, [R138+0x438] ;  /* 0x000438008a157984 */ /* 0x000e280000000800 */
[----:B------:R1:W0:Y:S04]  /*2920*/  LDS R157, [R138+0x43c] ;  /* 0x00043c008a9d7984 */ /* 0x0002280000000800 */
[----:B------:R2:W-:Y:S01]  /*2930*/  STS.64 [R148+0x14d0], R82 ;  /* 0x0014d05294007388 */ /* 0x0005e20000000a00 */
[----:B------:R-:W-:-:S04]  /*2940*/  FMUL.FTZ R134, R33, R88 ;  /* 0x0000005821867220 */ /* 0x000fc80000410000 */
[----:B---3--:R-:W-:Y:S01]  /*2950*/  FMUL.RZ R144, R134, 0.15915493667125701904 ;  /* 0x3e22f98386907820 */ /* 0x008fe2000040c000 */
[----:B------:R-:W-:Y:S01]  /*2960*/  FMUL.FTZ R134, R146, R88 ;  /* 0x0000005892867220 */ /* 0x000fe20000410000 */
[----:B------:R-:W-:Y:S01]  /*2970*/  MOV R81, RZ ;  /* 0x000000ff00517202 */ /* 0x000fe20000000f00 */
[----:B------:R-:W-:Y:S01]  /*2980*/  BAR.SYNC.DEFER_BLOCKING 0x0 ;  /* 0x0000000000007b1d */ /* 0x000fe20000010000 */
[----:B-1----:R-:W-:-:S05]  /*2990*/  FMUL.FTZ R138, R33, R85 ;  /* 0x00000055218a7220 */ /* 0x002fca0000410000 */
[----:B------:R-:W-:Y:S08]  /*29a0*/  MUFU.SIN R140, R144 ;  /* 0x00000090008c7308 */ /* 0x000ff00000000400 */
[----:B------:R-:W1:Y:S01]  /*29b0*/  MUFU.EX2 R141, R134 ;  /* 0x00000086008d7308 */ /* 0x000e620000000800 */
[----:B------:R-:W-:Y:S01]  /*29c0*/  FMUL.FTZ R142, R146, R85 ;  /* 0x00000055928e7220 */ /* 0x000fe20000410000 */
[----:B------:R-:W-:-:S06]  /*29d0*/  FMUL.RZ R150, R138, 0.15915493667125701904 ;  /* 0x3e22f9838a967820 */ /* 0x000fcc000040c000 */
[----:B------:R-:W3:Y:S01]  /*29e0*/  MUFU.COS R136, R144 ;  /* 0x0000009000887308 */ /* 0x000ee20000000000 */
[----:B------:R2:W5:Y:S01]  /*29f0*/  @!P1 LDG.E.64 R80, desc[UR12][R78.64+0x8] ;  /* 0x0000080c4e509981 */ /* 0x000562000c1e1b00 */
[----:B------:R-:W-:Y:S01]  /*2a00*/  FMUL.FTZ R146, R146, R86 ;  /* 0x0000005692927220 */ /* 0x000fe20000410000 */
[----:B------:R-:W-:-:S05]  /*2a10*/  FMUL.FTZ R145, R130, R87 ;  /* 0x0000005782917220 */ /* 0x000fca0000410000 */
[----:B------:R4:W-:Y:S01]  /*2a20*/  MUFU.EX2 R149, R142 ;  /* 0x0000008e00957308 */ /* 0x0009e20000000800 */
[----:B--2---:R-:W-:-:S07]  /*2a30*/  FMUL.FTZ R79, R33, R86 ;  /* 0x00000056214f7220 */ /* 0x004fce0000410000 */
[----:B------:R-:W2:Y:S01]  /*2a40*/  MUFU.SIN R78, R150 ;  /* 0x00000096004e7308 */ /* 0x000ea20000000400 */
[----:B------:R-:W-:Y:S01]  /*2a50*/  FMUL.RZ R152, R79, 0.15915493667125701904 ;  /* 0x3e22f9834f987820 */ /* 0x000fe2000040c000 */
[----:B------:R-:W-:Y:S01]  /*2a60*/  FMUL.FTZ R79, R132, R87 ;  /* 0x00000057844f7220 */ /* 0x000fe20000410000 */
[----:B-1----:R-:W-:-:S03]  /*2a70*/  FMUL.FTZ R140, R141, R140 ;  /* 0x0000008c8d8c7220 */ /* 0x002fc60000410000 */
[C---:B------:R-:W-:Y:S02]  /*2a80*/  FMUL.FTZ R134, R8.reuse, R79 ;  /* 0x0000004f08867220 */ /* 0x040fe40000410000 */
[----:B------:R-:W1:Y:S01]  /*2a90*/  MUFU.COS R144, R150 ;  /* 0x0000009600907308 */ /* 0x000e620000000000 */
[----:B------:R-:W-:Y:S01]  /*2aa0*/  FMUL.FTZ R138, R8, R145 ;  /* 0x00000091088a7220 */ /* 0x000fe20000410000 */
[----:B---3--:R-:W-:Y:S01]  /*2ab0*/  FMUL.FTZ R141, R141, R136 ;  /* 0x000000888d8d7220 */ /* 0x008fe20000410000 */
[----:B------:R-:W-:-:S05]  /*2ac0*/  FMUL.FTZ R148, R140, R134 ;  /* 0x000000868c947220 */ /* 0x000fca0000410000 */
[----:B------:R-:W-:Y:S01]  /*2ad0*/  MUFU.EX2 R146, R146 ;  /* 0x0000009200927308 */ /* 0x000fe20000000800 */
[----:B------:R-:W-:Y:S01]  /*2ae0*/  FMUL.FTZ R145, R140, R138 ;  /* 0x0000008a8c917220 */ /* 0x000fe20000410000 */
[----:B------:R-:W-:Y:S01]  /*2af0*/  FMUL.FTZ R136, R133, R88 ;  /* 0x0000005885887220 */ /* 0x000fe20000410000 */
[----:B------:R-:W-:-:S05]  /*2b00*/  FFMA.FTZ R148, R141, R138, R148 ;  /* 0x0000008a8d947223 */ /* 0x000fca0000010094 */
[----:B------:R-:W3:Y:S01]  /*2b10*/  MUFU.COS R151, R152 ;  /* 0x0000009800977308 */ /* 0x000ee20000000000 */
[----:B------:R-:W-:-:S07]  /*2b20*/  FFMA.FTZ R153, R141, R134, -R145 ;  /* 0x000000868d997223 */ /* 0x000fce0000010891 */
[----:B------:R-:W0:Y:S01]  /*2b30*/  MUFU.SIN R79, R152 ;  /* 0x00000098004f7308 */ /* 0x000e220000000400 */
[----:B----4-:R-:W-:Y:S01]  /*2b40*/  FMUL.FTZ R142, R135, R88 ;  /* 0x00000058878e7220 */ /* 0x010fe20000410000 */
[----:B--2---:R-:W-:Y:S01]  /*2b50*/  FMUL.FTZ R145, R149, R78 ;  /* 0x0000004e95917220 */ /* 0x004fe20000410000 */
[----:B------:R-:W-:Y:S01]  /*2b60*/  FFMA.FTZ R148, R9, R136, R148 ;  /* 0x0000008809947223 */ /* 0x000fe20000010094 */
[----:B-1----:R-:W-:Y:S01]  /*2b70*/  FMUL.FTZ R149, R149, R144 ;  /* 0x0000009095957220 */ /* 0x002fe20000410000 */
[----:B------:R-:W-:Y:S02]  /*2b80*/  FFMA.FTZ R78, R9, R142, R153 ;  /* 0x0000008e094e7223 */ /* 0x000fe40000010099 */
[C---:B------:R-:W-:Y:S02]  /*2b90*/  FMUL.FTZ R150, R145.reuse, R148 ;  /* 0x0000009491967220 */ /* 0x040fe40000410000 */
[-C--:B------:R-:W-:Y:S01]  /*2ba0*/  FMUL.FTZ R153, R145, R78.reuse ;  /* 0x0000004e91997220 */ /* 0x080fe20000410000 */
[----:B---3--:R-:W-:Y:S01]  /*2bb0*/  FMUL.FTZ R144, R146, R151 ;  /* 0x0000009792907220 */ /* 0x008fe20000410000 */
[C---:B------:R-:W-:Y:S01]  /*2bc0*/  FFMA.FTZ R150, R149.reuse, R78, -R150 ;  /* 0x0000004e95967223 */ /* 0x040fe20000010896 */
[----:B------:R-:W-:Y:S01]  /*2bd0*/  FMUL.FTZ R78, R82, R140 ;  /* 0x0000008c524e7220 */ /* 0x000fe20000410000 */
[----:B------:R-:W-:Y:S01]  /*2be0*/  FFMA.FTZ R155, R149, R148, R153 ;  /* 0x00000094959b7223 */ /* 0x000fe20000010099 */
[----:B------:R-:W-:Y:S01]  /*2bf0*/  ISETP.NE.AND P1, PT, R114, 0x1f, PT ;  /* 0x0000001f7200780c */ /* 0x000fe20003f25270 */
[----:B0-----:R-:W-:Y:S01]  /*2c00*/  FMUL.FTZ R146, R146, R79 ;  /* 0x0000004f92927220 */ /* 0x001fe20000410000 */
[C---:B------:R-:W-:Y:S01]  /*2c10*/  FMUL.FTZ R79, R83.reuse, R140 ;  /* 0x0000008c534f7220 */ /* 0x040fe20000410000 */
[----:B------:R-:W-:Y:S01]  /*2c20*/  FMUL.FTZ R153, R126, R85 ;  /* 0x000000557e997220 */ /* 0x000fe20000410000 */
[----:B------:R-:W-:Y:S01]  /*2c30*/  FFMA.FTZ R148, R83, R141, R78 ;  /* 0x0000008d53947223 */ /* 0x000fe2000001004e */
[----:B------:R-:W-:Y:S01]  /*2c40*/  FMUL.FTZ R151, R128, R85 ;  /* 0x0000005580977220 */ /* 0x000fe20000410000 */
[----:B------:R-:W-:Y:S01]  /*2c50*/  FFMA.FTZ R78, R82, R141, -R79 ;  /* 0x0000008d524e7223 */ /* 0x000fe2000001084f */
[----:B------:R-:W-:-:S02]  /*2c60*/  FFMA.FTZ R161, R10, R153, R155 ;  /* 0x000000990aa17223 */ /* 0x000fc4000001009b */
[----:B------:R-:W-:Y:S01]  /*2c70*/  FFMA.FTZ R159, R10, R151, R150 ;  /* 0x000000970a9f7223 */ /* 0x000fe20000010096 */
[C---:B------:R-:W-:Y:S01]  /*2c80*/  FMUL.FTZ R155, R145.reuse, R78 ;  /* 0x0000004e919b7220 */ /* 0x040fe20000410000 */
[-C--:B------:R-:W-:Y:S01]  /*2c90*/  FMUL.FTZ R150, R145, R148.reuse ;  /* 0x0000009491967220 */ /* 0x080fe20000410000 */
[C---:B------:R-:W-:Y:S02]  /*2ca0*/  FMUL.FTZ R163, R146.reuse, R161 ;  /* 0x000000a192a37220 */ /* 0x040fe40000410000 */
        /* <DEDUP_REMOVED lines=27> */
.L_x_18125:
[----:B------:R-:W-:Y:S05]  /*2e60*/  BSYNC B0 ;  /* 0x0000000000007941 */ /* 0x000fea0003800000 */
.L_x_18124:
[----:B------:R-:W2:Y:S01]  /*2e70*/  SHFL.UP PT, R163, R155, 0x1, RZ ;  /* 0x042000009ba37989 */ /* 0x000ea200000e00ff */
[----:B------:R-:W-:Y:S01]  /*2e80*/  ISETP.GE.AND P3, PT, R110, 0x1, PT ;  /* 0x000000016e00780c */ /* 0x000fe20003f66270 */
[----:B------:R-:W-:Y:S01]  /*2e90*/  FMUL.FTZ R157, R4, R157 ;  /* 0x0000009d049d7220 */ /* 0x000fe20000410000 */
[----:B------:R-:W-:Y:S01]  /*2ea0*/  FMUL.FTZ R147, R2, R147 ;  /* 0x0000009302937220 */ /* 0x000fe20000410000 */
[----:B------:R-:W3:Y:S01]  /*2eb0*/  SHFL.UP PT, R165, R154, 0x1, RZ ;  /* 0x042000009aa57989 */ /* 0x000ee200000e00ff */
[----:B01----:R-:W-:Y:S01]  /*2ec0*/  FMUL.FTZ R172, R146, -R78 ;  /* 0x8000004e92ac7220 */ /* 0x003fe20000410000 */
[C---:B------:R-:W-:Y:S01]  /*2ed0*/  FMUL.FTZ R169, R144.reuse, R157 ;  /* 0x0000009d90a97220 */ /* 0x040fe20000410000 */
[----:B------:R-:W-:Y:S01]  /*2ee0*/  ISETP.GE.OR P2, PT, R91, R124, P2 ;  /* 0x0000007c5b00720c */ /* 0x000fe20001746670 */
[----:B------:R-:W0:Y:S01]  /*2ef0*/  SHFL.UP PT, R159, R152, 0x1, RZ ;  /* 0x04200000989f7989 */ /* 0x000e2200000e00ff */
[----:B------:R-:W-:Y:S01]  /*2f00*/  FFMA.FTZ R172, R144, -R79, R172 ;  /* 0x8000004f90ac7223 */ /* 0x000fe200000100ac */
[C---:B------:R-:W-:Y:S01]  /*2f10*/  ISETP.NE.AND P6, PT, R162.reuse, 0x1f, PT ;  /* 0x0000001fa200780c */ /* 0x040fe20003fc5270 */
[----:B------:R-:W-:Y:S01]  /*2f20*/  BSSY B0, `(.L_x_18126) ;  /* 0x000008d000007945 */ /* 0x000fe20003800000 */
[----:B------:R-:W1:Y:S01]  /*2f30*/  SHFL.UP PT, R161, R158, 0x1, RZ ;  /* 0x042000009ea17989 */ /* 0x000e6200000e00ff */
[----:B------:R-:W-:-:S02]  /*2f40*/  ISETP.GT.U32.AND P4, PT, R162, 0x17, PT ;  /* 0x00000017a200780c */ /* 0x000fc40003f84070 */
[----:B------:R-:W-:Y:S01]  /*2f50*/  ISETP.GT.U32.AND P5, PT, R162, 0xf, PT ;  /* 0x0000000fa200780c */ /* 0x000fe20003fa4070 */
[----:B-----5:R-:W-:Y:S01]  /*2f60*/  SHFL.IDX PT, R81, R81, RZ, 0x1f ;  /* 0x00001fff51517589 */ /* 0x020fe200000e0000 */
[C---:B--2---:R-:W-:Y:S01]  /*2f70*/  FMUL.FTZ R167, R158.reuse, R163 ;  /* 0x000000a39ea77220 */ /* 0x044fe20000410000 */
[----:B---3--:R-:W-:-:S03]  /*2f80*/  FMUL.FTZ R160, R158, R165 ;  /* 0x000000a59ea07220 */ /* 0x008fc60000410000 */
[----:B------:R-:W-:Y:S01]  /*2f90*/  FFMA.FTZ R167, R152, R165, R167 ;  /* 0x000000a598a77223 */ /* 0x000fe200000100a7 */
[----:B0-----:R-:W-:Y:S01]  /*2fa0*/  FMUL.FTZ R156, R158, R159 ;  /* 0x0000009f9e9c7220 */ /* 0x001fe20000410000 */
[----:B------:R-:W-:Y:S02]  /*2fb0*/  FFMA.FTZ R160, R152, R163, -R160 ;  /* 0x000000a398a07223 */ /* 0x000fe400000108a0 */
[----:B------:R-:W-:Y:S01]  /*2fc0*/  @P3 FADD.FTZ R154, R154, R167 ;  /* 0x000000a79a9a3221 */ /* 0x000fe20000010000 */
[-C--:B-1----:R-:W-:Y:S01]  /*2fd0*/  FFMA.FTZ R163, R152, R161.reuse, R156 ;  /* 0x000000a198a37223 */ /* 0x082fe2000001009c */
        /* <DEDUP_REMOVED lines=15> */
[CC--:B---3--:R-:W-:Y:S01]  /*30d0*/  FMUL.FTZ R159, R163.reuse, R158.reuse ;  /* 0x0000009ea39f7220 */ /* 0x0c8fe20000410000 */
[----:B------:R-:W-:Y:S01]  /*30e0*/  FFMA.FTZ R158, R152, R158, R161 ;  /* 0x0000009e989e7223 */ /* 0x000fe200000100a1 */
        /* <DEDUP_REMOVED lines=19> */
[----:B------:R-:W-:Y:S01]  /*3220*/  FMUL.FTZ R159, R4, R21 ;  /* 0x00000015049f7220 */ /* 0x000fe20000410000 */
[----:B------:R-:W-:Y:S01]  /*3230*/  FSEL R167, R158, R167, !P3 ;  /* 0x000000a79ea77208 */ /* 0x000fe20005800000 */
[----:B------:R-:W1:Y:S01]  /*3240*/  SHFL.UP PT, R165, R154, 0x8, RZ ;  /* 0x050000009aa57989 */ /* 0x000e6200000e00ff */
[C---:B------:R-:W-:Y:S01]  /*3250*/  FMUL.FTZ R156, R3.reuse, R22 ;  /* 0x00000016039c7220 */ /* 0x040fe20000410000 */
[C---:B------:R-:W-:Y:S01]  /*3260*/  FMUL.FTZ R21, R146.reuse, R157 ;  /* 0x0000009d92157220 */ /* 0x040fe20000410000 */
[-C--:B------:R-:W-:Y:S01]  /*3270*/  FFMA.FTZ R169, -R146, R159.reuse, -R169 ;  /* 0x0000009f92a97223 */ /* 0x080fe200000109a9 */
[----:B------:R-:W2:Y:S01]  /*3280*/  SHFL.UP PT, R160, R152, 0x8, RZ ;  /* 0x0500000098a07989 */ /* 0x000ea200000e00ff */
[----:B------:R-:W-:Y:S01]  /*3290*/  FMUL.FTZ R158, R3, R20 ;  /* 0x00000014039e7220 */ /* 0x000fe20000410000 */
[----:B------:R-:W-:Y:S01]  /*32a0*/  FFMA.FTZ R21, R144, R159, -R21 ;  /* 0x0000009f90157223 */ /* 0x000fe20000010815 */
[----:B------:R-:W-:Y:S01]  /*32b0*/  FADD.FTZ R168, -R156, R169 ;  /* 0x000000a99ca87221 */ /* 0x000fe20000010100 */
[----:B------:R-:W3:Y:S01]  /*32c0*/  SHFL.UP PT, R161, R167, 0x8, RZ ;  /* 0x05000000a7a17989 */ /* 0x000ee200000e00ff */
[----:B------:R-:W-:Y:S01]  /*32d0*/  ISETP.GE.AND P3, PT, R110, 0x8, PT ;  /* 0x000000086e00780c */ /* 0x000fe20003f66270 */
[----:B------:R-:W-:Y:S01]  /*32e0*/  FADD.FTZ R20, R158, R21 ;  /* 0x000000159e147221 */ /* 0x000fe20000010000 */
[----:B------:R-:W-:-:S03]  /*32f0*/  FMUL.FTZ R22, R145, -R168 ;  /* 0x800000a891167220 */ /* 0x000fc60000410000 */
[-C--:B------:R-:W-:Y:S01]  /*3300*/  FMUL.FTZ R170, R145, -R20.reuse ;  /* 0x8000001491aa7220 */ /* 0x080fe20000410000 */
[----:B------:R-:W-:-:S03]  /*3310*/  FFMA.FTZ R169, R149, R20, -R22 ;  /* 0x0000001495a97223 */ /* 0x000fc60000010816 */
[----:B------:R-:W-:Y:S01]  /*3320*/  FFMA.FTZ R174, R149, R168, R170 ;  /* 0x000000a895ae7223 */ /* 0x000fe200000100aa */
[C---:B0-----:R-:W-:Y:S01]  /*3330*/  FMUL.FTZ R22, R167.reuse, R163 ;  /* 0x000000a3a7167220 */ /* 0x041fe20000410000 */
[----:B-1----:R-:W-:-:S03]  /*3340*/  FMUL.FTZ R20, R167, R165 ;  /* 0x000000a5a7147220 */ /* 0x002fc60000410000 */
        /* <DEDUP_REMOVED lines=8> */
[----:B------:R-:W0:Y:S01]  /*33d0*/  SHFL.UP PT, R168, R154, 0x10, RZ ;  /* 0x060000009aa87989 */ /* 0x000e2200000e00ff */
[----:B------:R-:W-:Y:S01]  /*33e0*/  FFMA.FTZ R170, R144, R78, -R163 ;  /* 0x0000004e90aa7223 */ /* 0x000fe200000108a3 */
[----:B------:R-:W-:Y:S01]  /*33f0*/  @P3 FFMA.FTZ R152, R152, R160, -R161 ;  /* 0x000000a098983223 */ /* 0x000fe200000108a1 */
[----:B------:R-:W-:Y:S01]  /*3400*/  FSEL R167, R167, R166, !P3 ;  /* 0x000000a6a7a77208 */ /* 0x000fe20005800000 */
[----:B------:R-:W-:Y:S01]  /*3410*/  FMUL.FTZ R160, R2, R23 ;  /* 0x0000001702a07220 */ /* 0x000fe20000410000 */
[----:B------:R-:W1:Y:S01]  /*3420*/  SHFL.UP PT, R166, R155, 0x10, RZ ;  /* 0x060000009ba67989 */ /* 0x000e6200000e00ff */
[----:B------:R-:W-:Y:S01]  /*3430*/  FADD.FTZ R163, -R147, R174 ;  /* 0x000000ae93a37221 */ /* 0x000fe20000010100 */
[----:B------:R-:W-:Y:S01]  /*3440*/  FMUL.FTZ R174, R145, -R170 ;  /* 0x800000aa91ae7220 */ /* 0x000fe20000410000 */
[----:B------:R-:W-:Y:S01]  /*3450*/  FADD.FTZ R169, R160, R169 ;  /* 0x000000a9a0a97221 */ /* 0x000fe20000010000 */
[----:B------:R-:W2:Y:S01]  /*3460*/  SHFL.UP PT, R161, R152, 0x10, RZ ;  /* 0x0600000098a17989 */ /* 0x000ea200000e00ff */
[----:B------:R-:W-:Y:S01]  /*3470*/  FMUL.FTZ R176, R140, -R163 ;  /* 0x800000a38cb07220 */ /* 0x000fe20000410000 */
[-C--:B------:R-:W-:Y:S01]  /*3480*/  FFMA.FTZ R175, R149, R172.reuse, R174 ;  /* 0x000000ac95af7223 */ /* 0x080fe200000100ae */
[----:B------:R-:W-:Y:S01]  /*3490*/  FMUL.FTZ R172, R145, -R172 ;  /* 0x800000ac91ac7220 */ /* 0x000fe20000410000 */
[----:B------:R-:W3:Y:S01]  /*34a0*/  SHFL.UP PT, R165, R167, 0x10, RZ ;  /* 0x06000000a7a57989 */ /* 0x000ee200000e00ff */
[----:B------:R-:W-:Y:S01]  /*34b0*/  ISETP.GE.AND P3, PT, R110, 0x10, PT ;  /* 0x000000106e00780c */ /* 0x000fe20003f66270 */
[-C--:B------:R-:W-:Y:S01]  /*34c0*/  FFMA.FTZ R178, R141, R169.reuse, -R176 ;  /* 0x000000a98db27223 */ /* 0x080fe200000108b0 */
[C---:B------:R-:W-:Y:S01]  /*34d0*/  FMUL.FTZ R176, R140.reuse, -R169 ;  /* 0x800000a98cb07220 */ /* 0x040fe20000410000 */
[----:B------:R-:W-:Y:S01]  /*34e0*/  FFMA.FTZ R172, R149, R170, -R172 ;  /* 0x000000aa95ac7223 */ /* 0x000fe200000108ac */
[C---:B------:R-:W-:Y:S01]  /*34f0*/  FMUL.FTZ R169, R140.reuse, -R175 ;  /* 0x800000af8ca97220 */ /* 0x040fe20000410000 */
[----:B------:R-:W-:Y:S01]  /*3500*/  HFMA2.MMA R21, -RZ, RZ, 0, 0 ;  /* 0x00000000ff157435 */ /* 0x000fe200000001ff */
[C---:B------:R-:W-:Y:S01]  /*3510*/  FFMA.FTZ R180, R141.reuse, R163, R176 ;  /* 0x000000a38db47223 */ /* 0x040fe200000100b0 */
[-C--:B------:R-:W-:Y:S01]  /*3520*/  FMUL.FTZ R176, R140, -R172.reuse ;  /* 0x800000ac8cb07220 */ /* 0x080fe20000410000 */
[----:B------:R-:W-:Y:S01]  /*3530*/  FFMA.FTZ R163, R141, R172, -R169 ;  /* 0x000000ac8da37223 */ /* 0x000fe200000108a9 */
[----:B------:R-:W-:Y:S01]  /*3540*/  MOV R20, 0x3f800000 ;  /* 0x3f80000000147802 */ /* 0x000fe20000000f00 */
[----:B0-----:R-:W-:Y:S01]  /*3550*/  FMUL.FTZ R171, R167, R168 ;  /* 0x000000a8a7ab7220 */ /* 0x001fe20000410000 */
[----:B------:R-:W-:-:S02]  /*3560*/  CS2R R22, SRZ ;  /* 0x0000000000167805 */ /* 0x000fc4000001ff00 */
[----:B------:R-:W-:Y:S01]  /*3570*/  @!P2 LEA R174, R122, R111, 0x4 ;  /* 0x0000006f7aaea211 */ /* 0x000fe200078e20ff */
[----:B-1----:R-:W-:-:S04]  /*3580*/  FMUL.FTZ R173, R167, R166 ;  /* 0x000000a6a7ad7220 */ /* 0x002fc80000410000 */
[----:B------:R0:W1:Y:S01]  /*3590*/  @!P2 LDS.128 R20, [R174+0x25d0] ;  /* 0x0025d000ae14a984 */ /* 0x0000620000000c00 */
[----:B------:R-:W-:Y:S01]  /*35a0*/  ISETP.GT.U32.AND P2, PT, R162, 0x1d, PT ;  /* 0x0000001da200780c */ /* 0x000fe20003f44070 */
[----:B--2---:R-:W-:Y:S01]  /*35b0*/  FMUL.FTZ R169, R167, R161 ;  /* 0x000000a1a7a97220 */ /* 0x004fe20000410000 */
[C---:B------:R-:W-:Y:S01]  /*35c0*/  FFMA.FTZ R173, R152.reuse, R168, R173 ;  /* 0x000000a898ad7223 */ /* 0x040fe200000100ad */
[C---:B------:R-:W-:Y:S01]  /*35d0*/  FFMA.FTZ R168, R152.reuse, R166, -R171 ;  /* 0x000000a698a87223 */ /* 0x040fe200000108ab */
[----:B------:R-:W-:Y:S01]  /*35e0*/  FFMA.FTZ R166, R141, R175, R176 ;  /* 0x000000af8da67223 */ /* 0x000fe200000100b0 */
[-C--:B---3--:R-:W-:Y:S01]  /*35f0*/  FMUL.FTZ R170, R167, R165.reuse ;  /* 0x000000a5a7aa7220 */ /* 0x088fe20000410000 */
[----:B------:R-:W-:Y:S01]  /*3600*/  FFMA.FTZ R172, R152, R165, R169 ;  /* 0x000000a598ac7223 */ /* 0x000fe200000100a9 */
[----:B------:R-:W-:Y:S01]  /*3610*/  @P3 FADD.FTZ R154, R154, R173 ;  /* 0x000000ad9a9a3221 */ /* 0x000fe20000010000 */
[----:B------:R-:W-:Y:S01]  /*3620*/  @P3 FADD.FTZ R155, R155, R168 ;  /* 0x000000a89b9b3221 */ /* 0x000fe20000010000 */
[----:B------:R-:W-:Y:S01]  /*3630*/  @P3 FFMA.FTZ R152, R152, R161, -R170 ;  /* 0x000000a198983223 */ /* 0x000fe200000108aa */
[C---:B------:R-:W-:Y:S01]  /*3640*/  FMUL.FTZ R161, R0.reuse, R143 ;  /* 0x0000008f00a17220 */ /* 0x040fe20000410000 */
[----:B------:R-:W-:Y:S01]  /*3650*/  FMUL.FTZ R143, R0, R137 ;  /* 0x00000089008f7220 */ /* 0x000fe20000410000 */
[----:B------:R-:W-:Y:S01]  /*3660*/  FSEL R172, R167, R172, !P3 ;  /* 0x000000aca7ac7208 */ /* 0x000fe20005800000 */
[----:B------:R0:W2:Y:S01]  /*3670*/  SHFL.DOWN PT, R169, R163, 0x1, 0x1f ;  /* 0x08201f00a3a97f89 */ /* 0x0000a200000e0000 */
[----:B------:R-:W-:Y:S01]  /*3680*/  FADD.FTZ R165, R161, R178 ;  /* 0x000000b2a1a57221 */ /* 0x000fe20000010000 */
[----:B------:R-:W-:Y:S01]  /*3690*/  FADD.FTZ R137, -R143, R180 ;  /* 0x000000b48f897221 */ /* 0x000fe20000010100 */
[----:B------:R-:W-:Y:S01]  /*36a0*/  ISETP.GT.U32.AND P3, PT, R162, 0x1b, PT ;  /* 0x0000001ba200780c */ /* 0x000fe20003f64070 */
[----:B------:R0:W3:Y:S04]  /*36b0*/  SHFL.IDX PT, R167, R80, RZ, 0x1f ;  /* 0x00001fff50a77589 */ /* 0x0000e800000e0000 */
[----:B------:R0:W4:Y:S04]  /*36c0*/  SHFL.DOWN PT, R173, R165, 0x1, 0x1f ;  /* 0x08201f00a5ad7f89 */ /* 0x00012800000e0000 */
[----:B------:R0:W0:Y:S04]  /*36d0*/  SHFL.DOWN PT, R175, R137, 0x1, 0x1f ;  /* 0x08201f0089af7f89 */ /* 0x00002800000e0000 */
        /* <DEDUP_REMOVED lines=17> */
.L_x_18127:
[----:B------:R-:W-:Y:S05]  /*37f0*/  BSYNC B0 ;  /* 0x0000000000007941 */ /* 0x000fea0003800000 */
.L_x_18126:
[----:B------:R1:W2:Y:S01]  /*3800*/  SHFL.DOWN PT, R169, R163, 0x2, 0x1f ;  /* 0x08401f00a3a97f89 */ /* 0x0002a200000e0000 */
[----:B------:R-:W-:Y:S03]  /*3810*/  BSSY B0, `(.L_x_18128) ;  /* 0x0000010000007945 */ /* 0x000fe60003800000 */
[----:B0-----:R1:W0:Y:S04]  /*3820*/  SHFL.DOWN PT, R171, R166, 0x2, 0x1f ;  /* 0x08401f00a6ab7f89 */ /* 0x00122800000e0000 */
[----:B------:R1:W3:Y:S04]  /*3830*/  SHFL.DOWN PT, R173, R165, 0x2, 0x1f ;  /* 0x08401f00a5ad7f89 */ /* 0x0002e800000e0000 */
[----:B------:R1:W4:Y:S01]  /*3840*/  SHFL.DOWN PT, R175, R137, 0x2, 0x1f ;  /* 0x08401f0089af7f89 */ /* 0x00032200000e0000 */
        /* <DEDUP_REMOVED lines=12> */
.L_x_18129:
[----:B------:R-:W-:Y:S05]  /*3910*/  BSYNC B0 ;  /* 0x0000000000007941 */ /* 0x000fea0003800000 */
.L_x_18128:
[----:B--2---:R2:W1:Y:S01]  /*3920*/  SHFL.DOWN PT, R169, R163, 0x4, 0x1f ;  /* 0x08801f00a3a97f89 */ /* 0x00446200000e0000 */
[----:B------:R-:W-:Y:S03]  /*3930*/  BSSY B0, `(.L_x_18130) ;  /* 0x0000010000007945 */ /* 0x000fe60003800000 */
[----:B0-----:R2:W0:Y:S04]  /*3940*/  SHFL.DOWN PT, R171, R166, 0x4, 0x1f ;  /* 0x08801f00a6ab7f89 */ /* 0x00142800000e0000 */
        /* <DEDUP_REMOVED lines=14> */
.L_x_18131:
[----:B------:R-:W-:Y:S05]  /*3a30*/  BSYNC B0 ;  /* 0x0000000000007941 */ /* 0x000fea0003800000 */
.L_x_18130:
[----:B-1----:R1:W1:Y:S01]  /*3a40*/  SHFL.DOWN PT, R169, R163, 0x8, 0x1f ;  /* 0x09001f00a3a97f89 */ /* 0x00226200000e0000 */
[----:B------:R-:W-:Y:S03]  /*3a50*/  BSSY B0, `(.L_x_18132) ;  /* 0x0000010000007945 */ /* 0x000fe60003800000 */
[----:B0-----:R0:W0:Y:S04]  /*3a60*/  SHFL.DOWN PT, R171, R166, 0x8, 0x1f ;  /* 0x09001f00a6ab7f89 */ /* 0x00102800000e0000 */
        /* <DEDUP_REMOVED lines=14> */
.L_x_18133:
[----:B------:R-:W-:Y:S05]  /*3b50*/  BSYNC B0 ;  /* 0x0000000000007941 */ /* 0x000fea0003800000 */
.L_x_18132:
[----:B0-----:R0:W0:Y:S01]  /*3b60*/  SHFL.DOWN PT, R171, R163, 0x10, 0x1f ;  /* 0x0a001f00a3ab7f89 */ /* 0x00102200000e0000 */
[----:B------:R-:W-:Y:S01]  /*3b70*/  BSSY B0, `(.L_x_18134) ;  /* 0x0000011000007945 */ /* 0x000fe20003800000 */
[----:B-1----:R-:W-:Y:S02]  /*3b80*/  FMUL.FTZ R169, R172, R81 ;  /* 0x00000051aca97220 */ /* 0x002fe40000410000 */
[----:B------:R1:W0:Y:S04]  /*3b90*/  SHFL.DOWN PT, R173, R166, 0x10, 0x1f ;  /* 0x0a001f00a6ad7f89 */ /* 0x00022800000e0000 */
        /* <DEDUP_REMOVED lines=14> */
.L_x_18135:
[----:B------:R-:W-:Y:S05]  /*3c80*/  BSYNC B0 ;  /* 0x0000000000007941 */ /* 0x000fea0003800000 */
.L_x_18134:
[-C--:B------:R-:W-:Y:S01]  /*3c90*/  FMUL.FTZ R172, R172, R167.reuse ;  /* 0x000000a7acac7220 */ /* 0x080fe20000410000 */
[----:B0-----:R-:W-:Y:S01]  /*3ca0*/  SHFL.DOWN PT, R171, R166, 0x1, 0x1f ;  /* 0x08201f00a6ab7f89 */ /* 0x001fe200000e0000 */
[----:B------:R-:W-:Y:S01]  /*3cb0*/  FFMA.FTZ R80, R152, R167, -R169 ;  /* 0x000000a798507223 */ /* 0x000fe200000108a9 */
[----:B------:R-:W-:Y:S01]  /*3cc0*/  LEA.HI.SX32 R176, R112, R112, 0x1b ;  /* 0x0000007070b07211 */ /* 0x000fe200078fdaff */
[----:B------:R-:W-:Y:S01]  /*3cd0*/  FFMA.FTZ R169, R152, R81, R172 ;  /* 0x0000005198a97223 */ /* 0x000fe200000100ac */
[----:B------:R-:W0:Y:S01]  /*3ce0*/  SHFL.IDX PT, R168, R22, RZ, 0x1f ;  /* 0x00001fff16a87589 */ /* 0x000e2200000e0000 */
[----:B------:R-:W-:Y:S01]  /*3cf0*/  @P0 FADD.FTZ R167, R155, R80 ;  /* 0x000000509ba70221 */ /* 0x000fe20000010000 */
[----:B------:R-:W-:Y:S01]  /*3d00*/  LEA R176, R176, R111, 0x2 ;  /* 0x0000006fb0b07211 */ /* 0x000fe200078e10ff */
[----:B------:R-:W-:Y:S01]  /*3d10*/  @P0 FADD.FTZ R81, R154, R169 ;  /* 0x000000a99a510221 */ /* 0x000fe20000010000 */
[----:B------:R-:W5:Y:S01]  /*3d20*/  SHFL.IDX PT, R170, R23, RZ, 0x1f ;  /* 0x00001fff17aa7589 */ /* 0x000f6200000e0000 */
[C---:B------:R-:W-:Y:S01]  /*3d30*/  FMUL.FTZ R155, R83.reuse, R167 ;  /* 0x000000a7539b7220 */ /* 0x040fe20000410000 */
[----:B------:R-:W-:Y:S01]  /*3d40*/  ISETP.NE.AND P0, PT, R114, RZ, PT ;  /* 0x000000ff7200720c */ /* 0x000fe20003f05270 */
[-C--:B------:R-:W-:Y:S01]  /*3d50*/  FMUL.FTZ R80, R83, R81.reuse ;  /* 0x0000005153507220 */ /* 0x080fe20000410000 */
[----:B------:R-:W4:Y:S01]  /*3d60*/  SHFL.DOWN PT, R172, R163, 0x1, 0x1f ;  /* 0x08201f00a3ac7f89 */ /* 0x000f2200000e0000 */
[C---:B------:R-:W-:Y:S01]  /*3d70*/  FFMA.FTZ R81, R82.reuse, R81, R155 ;  /* 0x0000005152517223 */ /* 0x040fe2000001009b */
[----:B------:R-:W-:Y:S01]  /*3d80*/  LEA R180, R89, -R114, 0x1 ;  /* 0x8000007259b47211 */ /* 0x000fe200078e08ff */
[----:B------:R-:W-:Y:S01]  /*3d90*/  FFMA.FTZ R155, R82, R167, -R80 ;  /* 0x000000a7529b7223 */ /* 0x000fe20000010850 */
[----:B------:R-:W4:Y:S01]  /*3da0*/  SHFL.DOWN PT, R174, R137, 0x1, 0x1f ;  /* 0x08201f0089ae7f89 */ /* 0x000f2200000e0000 */
[----:B------:R-:W-:Y:S01]  /*3db0*/  FADD.FTZ R81, R138, R81 ;  /* 0x000000518a517221 */ /* 0x000fe20000010000 */
[----:B------:R-:W-:Y:S01]  /*3dc0*/  BSSY B0, `(.L_x_18136) ;  /* 0x00000d7000007945 */ /* 0x000fe20003800000 */
[----:B------:R-:W-:Y:S01]  /*3dd0*/  FADD.FTZ R155, R134, R155 ;  /* 0x0000009b869b7221 */ /* 0x000fe20000010000 */
[----:B------:R-:W4:Y:S01]  /*3de0*/  SHFL.DOWN PT, R154, R165, 0x1, 0x1f ;  /* 0x08201f00a59a7f89 */ /* 0x000f2200000e0000 */
[----:B------:R-:W-:-:S02]  /*3df0*/  FMUL.FTZ R80, R140, R81 ;  /* 0x000000518c507220 */ /* 0x000fc40000410000 */
[-C--:B------:R-:W-:Y:S01]  /*3e00*/  FMUL.FTZ R82, R140, R155.reuse ;  /* 0x0000009b8c527220 */ /* 0x080fe20000410000 */
[----:B-12---:R-:W1:Y:S01]  /*3e10*/  SHFL.IDX PT, R166, R166, RZ, 0x1f ;  /* 0x00001fffa6a67589 */ /* 0x006e6200000e0000 */
[C---:B------:R-:W-:Y:S02]  /*3e20*/  FFMA.FTZ R80, R141.reuse, R155, -R80 ;  /* 0x0000009b8d507223 */ /* 0x040fe40000010850 */
[----:B------:R-:W-:Y:S01]  /*3e30*/  FFMA.FTZ R83, R141, R81, R82 ;  /* 0x000000518d537223 */ /* 0x000fe20000010052 */
[----:B0-----:R-:W-:Y:S01]  /*3e40*/  @P1 FMUL.FTZ R169, R171, R168 ;  /* 0x000000a8aba91220 */ /* 0x001fe20000410000 */
[C---:B------:R-:W-:Y:S01]  /*3e50*/  FFMA.FTZ R152, R9.reuse, R142, R80 ;  /* 0x0000008e09987223 */ /* 0x040fe20000010050 */
[----:B------:R-:W0:Y:S01]  /*3e60*/  SHFL.IDX PT, R163, R163, RZ, 0x1f ;  /* 0x00001fffa3a37589 */ /* 0x000e2200000e0000 */
[----:B------:R-:W-:Y:S01]  /*3e70*/  FFMA.FTZ R80, R9, R136, R83 ;  /* 0x0000008809507223 */ /* 0x000fe20000010053 */
[----:B-----5:R-:W-:Y:S01]  /*3e80*/  @P1 FMUL.FTZ R167, R171, R170 ;  /* 0x000000aaaba71220 */ /* 0x020fe20000410000 */
[C---:B------:R-:W-:Y:S01]  /*3e90*/  FMUL.FTZ R82, R145.reuse, R152 ;  /* 0x0000009891527220 */ /* 0x040fe20000410000 */
[----:B---3--:R-:W2:Y:S01]  /*3ea0*/  SHFL.IDX PT, R165, R165, RZ, 0x1f ;  /* 0x00001fffa5a57589 */ /* 0x008ea200000e0000 */
[----:B------:R-:W-:Y:S01]  /*3eb0*/  FMUL.FTZ R83, R145, R80 ;  /* 0x0000005091537220 */ /* 0x000fe20000410000 */
[C---:B----4-:R-:W-:Y:S01]  /*3ec0*/  @P1 FFMA.FTZ R169, R172.reuse, R170, R169 ;  /* 0x000000aaaca91223 */ /* 0x050fe200000100a9 */
[----:B------:R-:W-:-:S03]  /*3ed0*/  @P1 FFMA.FTZ R167, R172, R168, -R167 ;  /* 0x000000a8aca71223 */ /* 0x000fc600000108a7 */
[----:B------:R-:W-:Y:S01]  /*3ee0*/  @P1 FADD.FTZ R170, R174, R169 ;  /* 0x000000a9aeaa1221 */ /* 0x000fe20000010000 */
[----:B------:R-:W-:-:S03]  /*3ef0*/  @P1 FADD.FTZ R168, R154, R167 ;  /* 0x000000a79aa81221 */ /* 0x000fc60000010000 */
[-C--:B------:R-:W-:Y:S01]  /*3f00*/  FMUL.FTZ R169, R170, -R79.reuse ;  /* 0x8000004faaa97220 */ /* 0x080fe20000410000 */
[C---:B------:R-:W-:Y:S01]  /*3f10*/  FFMA.FTZ R167, R149.reuse, R80, R82 ;  /* 0x0000005095a77223 */ /* 0x040fe20000010052 */
[----:B------:R-:W-:Y:S01]  /*3f20*/  FFMA.FTZ R82, R149, R152, -R83 ;  /* 0x0000009895527223 */ /* 0x000fe20000010853 */
[C---:B------:R-:W-:Y:S01]  /*3f30*/  FMUL.FTZ R79, R168.reuse, -R79 ;  /* 0x8000004fa84f7220 */ /* 0x040fe20000410000 */
[-C--:B------:R-:W-:Y:S01]  /*3f40*/  FFMA.FTZ R168, R168, R78.reuse, -R169 ;  /* 0x0000004ea8a87223 */ /* 0x080fe200000108a9 */
[C---:B------:R-:W-:Y:S01]  /*3f50*/  FFMA.FTZ R153, R10.reuse, R153, R167 ;  /* 0x000000990a997223 */ /* 0x040fe200000100a7 */
[----:B------:R-:W-:Y:S01]  /*3f60*/  FFMA.FTZ R151, R10, R151, R82 ;  /* 0x000000970a977223 */ /* 0x000fe20000010052 */
[----:B------:R-:W-:Y:S01]  /*3f70*/  FFMA.FTZ R78, R170, R78, R79 ;  /* 0x0000004eaa4e7223 */ /* 0x000fe2000001004f */
[----:B------:R-:W-:Y:S01]  /*3f80*/  FADD.FTZ R82, R159, R168 ;  /* 0x000000a89f527221 */ /* 0x000fe20000010000 */
[----:B------:R-:W-:Y:S01]  /*3f90*/  FMUL.FTZ R79, R146, R153 ;  /* 0x00000099924f7220 */ /* 0x000fe20000410000 */
[----:B-1----:R-:W-:Y:S01]  /*3fa0*/  FMUL.FTZ R134, R166, R23 ;  /* 0x00000017a6867220 */ /* 0x002fe20000410000 */
[----:B------:R-:W-:Y:S01]  /*3fb0*/  FADD.FTZ R83, -R157, R78 ;  /* 0x0000004e9d537221 */ /* 0x000fe20000010100 */
[-C--:B------:R-:W-:Y:S01]  /*3fc0*/  FMUL.FTZ R157, R146, R151.reuse ;  /* 0x00000097929d7220 */ /* 0x080fe20000410000 */
[----:B------:R-:W-:Y:S01]  /*3fd0*/  FFMA.FTZ R78, R144, R151, -R79 ;  /* 0x00000097904e7223 */ /* 0x000fe2000001084f */
[----:B------:R-:W-:Y:S01]  /*3fe0*/  FMUL.FTZ R138, R166, R22 ;  /* 0x00000016a68a7220 */ /* 0x000fe20000410000 */
[CC--:B------:R-:W-:Y:S01]  /*3ff0*/  FMUL.FTZ R159, R146.reuse, -R83.reuse ;  /* 0x80000053929f7220 */ /* 0x0c0fe20000410000 */
[----:B------:R-:W-:Y:S01]  /*4000*/  FMUL.FTZ R146, R146, -R82 ;  /* 0x8000005292927220 */ /* 0x000fe20000410000 */
[----:B------:R1:W3:Y:S01]  /*4010*/  SHFL.IDX PT, R79, R137, RZ, 0x1f ;  /* 0x00001fff894f7589 */ /* 0x0002e200000e0000 */
[C---:B0-----:R-:W-:Y:S01]  /*4020*/  FFMA.FTZ R142, R163.reuse, R22, -R134 ;  /* 0x00000016a38e7223 */ /* 0x041fe20000010886 */
[C---:B------:R-:W-:Y:S01]  /*4030*/  FFMA.FTZ R159, R144.reuse, R82, -R159 ;  /* 0x00000052909f7223 */ /* 0x040fe2000001089f */
[C---:B------:R-:W-:Y:S01]  /*4040*/  FFMA.FTZ R167, R144.reuse, R83, R146 ;  /* 0x0000005390a77223 */ /* 0x040fe20000010092 */
[----:B------:R-:W-:Y:S01]  /*4050*/  FFMA.FTZ R157, R144, R153, R157 ;  /* 0x00000099909d7223 */ /* 0x000fe2000001009d */
[----:B------:R-:W-:Y:S01]  /*4060*/  FFMA.FTZ R144, R163, R23, R138 ;  /* 0x00000017a3907223 */ /* 0x000fe2000001008a */
[----:B------:R-:W-:Y:S01]  /*4070*/  FADD.FTZ R134, R158, R159 ;  /* 0x0000009f9e867221 */ /* 0x000fe20000010000 */
[----:B------:R-:W-:Y:S01]  /*4080*/  FADD.FTZ R136, -R156, R167 ;  /* 0x000000a79c887221 */ /* 0x000fe20000010100 */
[CC--:B------:R-:W-:Y:S01]  /*4090*/  FMUL.FTZ R22, R166.reuse, R21.reuse ;  /* 0x00000015a6167220 */ /* 0x0c0fe20000410000 */
[----:B------:R-:W-:Y:S01]  /*40a0*/  FMUL.FTZ R166, R166, R20 ;  /* 0x00000014a6a67220 */ /* 0x000fe20000410000 */
[C---:B------:R-:W-:Y:S01]  /*40b0*/  FMUL.FTZ R138, R145.reuse, -R134 ;  /* 0x80000086918a7220 */ /* 0x040fe20000410000 */
[----:B------:R-:W-:Y:S01]  /*40c0*/  FMUL.FTZ R145, R145, -R136 ;  /* 0x8000008891917220 */ /* 0x000fe20000410000 */
[----:B------:R-:W-:Y:S01]  /*40d0*/  FFMA.FTZ R20, R163, R20, -R22 ;  /* 0x00000014a3147223 */ /* 0x000fe20000010816 */
[----:B--2---:R-:W-:Y:S01]  /*40e0*/  FADD.FTZ R22, R165, R142 ;  /* 0x0000008ea5167221 */ /* 0x004fe20000010000 */
[C---:B------:R-:W-:Y:S01]  /*40f0*/  FFMA.FTZ R138, R149.reuse, R136, R138 ;  /* 0x00000088958a7223 */ /* 0x040fe2000001008a */
[----:B------:R-:W-:Y:S01]  /*4100*/  FFMA.FTZ R145, R149, R134, -R145 ;  /* 0x0000008695917223 */ /* 0x000fe20000010891 */
[----:B------:R-:W-:Y:S01]  /*4110*/  FFMA.FTZ R21, R163, R21, R166 ;  /* 0x00000015a3157223 */ /* 0x000fe200000100a6 */
[----:B------:R-:W-:Y:S01]  /*4120*/  FFMA.FTZ R174, R11, R148, R78 ;  /* 0x000000940bae7223 */ /* 0x000fe2000001004e */
[----:B-1----:R-:W-:Y:S01]  /*4130*/  FADD.FTZ R137, -R147, R138 ;  /* 0x0000008a93897221 */ /* 0x002fe20000010100 */
[----:B------:R-:W-:Y:S01]  /*4140*/  FADD.FTZ R138, R160, R145 ;  /* 0x00000091a08a7221 */ /* 0x000fe20000010000 */
[----:B------:R-:W-:Y:S01]  /*4150*/  FFMA.FTZ R178, R11, R150, R157 ;  /* 0x000000960bb27223 */ /* 0x000fe2000001009d */
[----:B------:R-:W-:Y:S01]  /*4160*/  IADD3 R157, R114, 0x80, RZ ;  /* 0x00000080729d7810 */ /* 0x000fe20007ffe0ff */
[C---:B------:R-:W-:Y:S01]  /*4170*/  FMUL.FTZ R142, R140.reuse, -R137 ;  /* 0x800000898c8e7220 */ /* 0x040fe20000410000 */
[-C--:B------:R-:W-:Y:S01]  /*4180*/  FMUL.FTZ R140, R140, -R138.reuse ;  /* 0x8000008a8c8c7220 */ /* 0x080fe20000410000 */
[----:B---3--:R-:W-:Y:S01]  /*4190*/  FADD.FTZ R23, R79, R144 ;  /* 0x000000904f177221 */ /* 0x008fe20000010000 */
[----:B------:R-:W-:Y:S01]  /*41a0*/  @!P0 LEA R144, R122, R111, 0x4 ;  /* 0x0000006f7a908211 */ /* 0x000fe200078e20ff */
[C---:B------:R-:W-:Y:S01]  /*41b0*/  FFMA.FTZ R142, R141.reuse, R138, -R142 ;  /* 0x0000008a8d8e7223 */ /* 0x040fe2000001088e */
[----:B------:R-:W-:Y:S01]  /*41c0*/  FFMA.FTZ R140, R141, R137, R140 ;  /* 0x000000898d8c7223 */ /* 0x000fe2000001008c */
[----:B------:R-:W-:Y:S01]  /*41d0*/  FMUL.FTZ R141, R8, R87 ;  /* 0x00000057088d7220 */ /* 0x000fe20000410000 */
[-C--:B------:R-:W-:Y:S01]  /*41e0*/  FMUL.FTZ R149, R137, R88.reuse ;  /* 0x0000005889957220 */ /* 0x080fe20000410000 */
[----:B------:R-:W-:Y:S01]  /*41f0*/  FADD.FTZ R161, R161, R142 ;  /* 0x0000008ea1a17221 */ /* 0x000fe20000010000 */
[----:B------:R-:W-:Y:S01]  /*4200*/  FADD.FTZ R143, -R143, R140 ;  /* 0x0000008c8f8f7221 */ /* 0x000fe20000010100 */
[----:B------:R0:W-:Y:S01]  /*4210*/  @!P0 STS.128 [R144+0x25d0], R20 ;  /* 0x0025d01490008388 */ /* 0x0001e20000000c00 */
[----:B------:R-:W-:Y:S01]  /*4220*/  FFMA.FTZ R140, R130, -R141, R81 ;  /* 0x8000008d828c7223 */ /* 0x000fe20000010051 */
[----:B------:R-:W-:Y:S01]  /*4230*/  FMUL.FTZ R142, R9, R88 ;  /* 0x00000058098e7220 */ /* 0x000fe20000410000 */
[----:B------:R-:W-:Y:S01]  /*4240*/  FMUL.FTZ R79, R143, R87 ;  /* 0x000000578f4f7220 */ /* 0x000fe20000410000 */
[----:B------:R-:W-:Y:S01]  /*4250*/  FFMA.FTZ R141, R132, -R141, R155 ;  /* 0x8000008d848d7223 */ /* 0x000fe2000001009b */
[----:B------:R-:W-:Y:S01]  /*4260*/  IADD3 R163, R114, 0xa0, RZ ;  /* 0x000000a072a37810 */ /* 0x000fe20007ffe0ff */
[----:B------:R-:W-:Y:S01]  /*4270*/  FMUL.FTZ R172, R3, R151 ;  /* 0x0000009703ac7220 */ /* 0x000fe20000410000 */
[----:B------:R-:W-:Y:S01]  /*4280*/  FMUL.FTZ R78, R8, R79 ;  /* 0x0000004f084e7220 */ /* 0x000fe20000410000 */
[----:B------:R-:W-:-:S02]  /*4290*/  IADD3 R167, R114, 0xc0, RZ ;  /* 0x000000c072a77810 */ /* 0x000fc40007ffe0ff */
[-C--:B------:R-:W-:Y:S02]  /*42a0*/  LEA.HI.SX32 R158, R157, R114.reuse, 0x1b ;  /* 0x000000729d9e7211 */ /* 0x080fe400078fdaff */
[----:B------:R-:W-:Y:S02]  /*42b0*/  LEA.HI.SX32 R156, R163, R114, 0x1b ;  /* 0x00000072a39c7211 */ /* 0x000fe400078fdaff */
[----:B------:R-:W-:Y:S01]  /*42c0*/  ISETP.GE.AND P1, PT, R180, 0x1, PT ;  /* 0x00000001b400780c */ /* 0x000fe20003f26270 */
[----:B0-----:R-:W-:Y:S01]  /*42d0*/  FMUL.FTZ R21, R161, R87 ;  /* 0x00000057a1157220 */ /* 0x001fe20000410000 */
[----:B------:R-:W-:Y:S01]  /*42e0*/  FFMA.FTZ R144, R133, -R142, R80 ;  /* 0x8000008e85907223 */ /* 0x000fe20000010050 */
[----:B------:R-:W-:Y:S01]  /*42f0*/  FMUL.FTZ R20, R140, R79 ;  /* 0x0000004f8c147220 */ /* 0x000fe20000410000 */
[----:B------:R-:W-:Y:S01]  /*4300*/  FMUL.FTZ R23, R138, R88 ;  /* 0x000000588a177220 */ /* 0x000fe20000410000 */
[-C--:B------:R-:W-:Y:S01]  /*4310*/  FMUL.FTZ R22, R140, R21.reuse ;  /* 0x000000158c167220 */ /* 0x080fe20000410000 */
[----:B------:R-:W-:Y:S01]  /*4320*/  FFMA.FTZ R142, R135, -R142, R152 ;  /* 0x8000008e878e7223 */ /* 0x000fe20000010098 */
[C---:B------:R-:W-:Y:S01]  /*4330*/  FFMA.FTZ R20, R141.reuse, R21, R20 ;  /* 0x000000158d147223 */ /* 0x040fe20000010014 */
[C---:B------:R-:W-:Y:S01]  /*4340*/  FMUL.FTZ R146, R144.reuse, R23 ;  /* 0x0000001790927220 */ /* 0x040fe20000410000 */
[----:B------:R-:W-:Y:S01]  /*4350*/  FFMA.FTZ R22, R141, R79, -R22 ;  /* 0x0000004f8d167223 */ /* 0x000fe20000010816 */
[----:B------:R-:W-:Y:S01]  /*4360*/  FMUL.FTZ R79, R144, R149 ;  /* 0x00000095904f7220 */ /* 0x000fe20000410000 */
[----:B------:R-:W-:Y:S01]  /*4370*/  FADD.FTZ R20, RZ, R20 ;  /* 0x00000014ff147221 */ /* 0x000fe20000010000 */
[----:B------:R-:W-:Y:S01]  /*4380*/  FMUL.FTZ R21, R8, R21 ;  /* 0x0000001508157220 */ /* 0x000fe20000410000 */
[C---:B------:R-:W-:Y:S01]  /*4390*/  FFMA.FTZ R165, R142.reuse, R149, -R146 ;  /* 0x000000958ea57223 */ /* 0x040fe20000010892 */
[-C--:B------:R-:W-:Y:S01]  /*43a0*/  FFMA.FTZ R79, R142, R23.reuse, R79 ;  /* 0x000000178e4f7223 */ /* 0x080fe2000001004f */
[----:B------:R-:W-:Y:S01]  /*43b0*/  FADD.FTZ R22, RZ, R22 ;  /* 0x00000016ff167221 */ /* 0x000fe20000010000 */
[----:B------:R-:W-:Y:S01]  /*43c0*/  FMUL.FTZ R23, R9, R23 ;  /* 0x0000001709177220 */ /* 0x000fe20000410000 */
[----:B------:R0:W-:Y:S01]  /*43d0*/  STS [R176+0x840], R21 ;  /* 0x00084015b0007388 */ /* 0x0001e20000000800 */
[----:B------:R-:W-:Y:S01]  /*43e0*/  FADD.FTZ R159, R20, R79 ;  /* 0x0000004f149f7221 */ /* 0x000fe20000010000 */
[-C--:B------:R-:W-:Y:S01]  /*43f0*/  FMUL.FTZ R20, R11, R86.reuse ;  /* 0x000000560b147220 */ /* 0x080fe20000410000 */
[----:B------:R-:W-:Y:S01]  /*4400*/  FADD.FTZ R165, R22, R165 ;  /* 0x000000a516a57221 */ /* 0x000fe20000010000 */
[----:B------:R1:W-:Y:S01]  /*4410*/  STS [R109+0x4], R78 ;  /* 0x0000044e6d007388 */ /* 0x0003e20000000800 */
[----:B------:R-:W-:Y:S01]  /*4420*/  FMUL.FTZ R22, R82, R86 ;  /* 0x0000005652167220 */ /* 0x000fe20000410000 */
[-C--:B------:R-:W-:Y:S01]  /*4430*/  FFMA.FTZ R148, R129, -R20.reuse, R178 ;  /* 0x8000001481947223 */ /* 0x080fe200000100b2 */
[----:B------:R-:W-:Y:S01]  /*4440*/  FFMA.FTZ R147, R131, -R20, R174 ;  /* 0x8000001483937223 */ /* 0x000fe200000100ae */
[-C--:B------:R-:W-:Y:S01]  /*4450*/  FMUL.FTZ R79, R136, R85.reuse ;  /* 0x00000055884f7220 */ /* 0x080fe20000410000 */
[-C--:B------:R-:W-:Y:S01]  /*4460*/  FMUL.FTZ R154, R11, R22.reuse ;  /* 0x000000160b9a7220 */ /* 0x080fe20000410000 */
[----:B------:R-:W-:Y:S01]  /*4470*/  FMUL.FTZ R150, R148, R22 ;  /* 0x0000001694967220 */ /* 0x000fe20000410000 */
[----:B0-----:R-:W-:Y:S01]  /*4480*/  FMUL.FTZ R21, R134, R85 ;  /* 0x0000005586157220 */ /* 0x001fe20000410000 */
[----:B------:R-:W-:Y:S01]  /*4490*/  FMUL.FTZ R149, R9, R149 ;  /* 0x0000009509957220 */ /* 0x000fe20000410000 */
[C---:B------:R-:W-:Y:S01]  /*44a0*/  FMUL.FTZ R146, R10.reuse, R85 ;  /* 0x000000550a927220 */ /* 0x040fe20000410000 */
[----:B-1----:R-:W-:Y:S01]  /*44b0*/  FMUL.FTZ R78, R83, R86 ;  /* 0x00000056534e7220 */ /* 0x002fe20000410000 */
[----:B------:R-:W-:Y:S01]  /*44c0*/  FMUL.FTZ R20, R10, R21 ;  /* 0x000000150a147220 */ /* 0x000fe20000410000 */
[----:B------:R0:W-:Y:S01]  /*44d0*/  STS [R176+0x848], R23 ;  /* 0x00084817b0007388 */ /* 0x0001e20000000800 */
[----:B------:R-:W-:Y:S01]  /*44e0*/  FFMA.FTZ R145, R128, -R146, R151 ;  /* 0x8000009280917223 */ /* 0x000fe20000010097 */
[-C--:B------:R-:W-:Y:S01]  /*44f0*/  FMUL.FTZ R160, R148, R78.reuse ;  /* 0x0000004e94a07220 */ /* 0x080fe20000410000 */
[-C--:B------:R-:W-:Y:S01]  /*4500*/  FFMA.FTZ R169, R147, R78.reuse, -R150 ;  /* 0x0000004e93a97223 */ /* 0x080fe20000010896 */
[----:B------:R-:W-:Y:S01]  /*4510*/  FMUL.FTZ R78, R11, R78 ;  /* 0x0000004e0b4e7220 */ /* 0x000fe20000410000 */
[----:B------:R1:W-:Y:S01]  /*4520*/  STS [R176+0x84c], R149 ;  /* 0x00084c95b0007388 */ /* 0x0003e20000000800 */
[----:B------:R-:W-:Y:S01]  /*4530*/  FFMA.FTZ R160, R147, R22, R160 ;  /* 0x0000001693a07223 */ /* 0x000fe200000100a0 */
[-C--:B------:R-:W-:Y:S01]  /*4540*/  FMUL.FTZ R22, R10, R79.reuse ;  /* 0x0000004f0a167220 */ /* 0x080fe20000410000 */
[----:B------:R-:W-:Y:S01]  /*4550*/  FFMA.FTZ R146, R126, -R146, R153 ;  /* 0x800000927e927223 */ /* 0x000fe20000010099 */
[----:B------:R2:W-:Y:S01]  /*4560*/  STS [R109+0x10], R20 ;  /* 0x000010146d007388 */ /* 0x0005e20000000800 */
[----:B0-----:R-:W-:Y:S01]  /*4570*/  IADD3 R23, R114, 0x40, RZ ;  /* 0x0000004072177810 */ /* 0x001fe20007ffe0ff */
[----:B------:R-:W-:Y:S01]  /*4580*/  FFMA.FTZ R80, -R2, R80, -RZ ;  /* 0x0000005002507223 */ /* 0x000fe200000109ff */
[C---:B------:R-:W-:Y:S01]  /*4590*/  FMUL.FTZ R168, R146.reuse, R79 ;  /* 0x0000004f92a87220 */ /* 0x040fe20000410000 */
[----:B------:R0:W-:Y:S01]  /*45a0*/  STS [R109+0x14], R22 ;  /* 0x000014166d007388 */ /* 0x0001e20000000800 */
[-C--:B------:R-:W-:Y:S01]  /*45b0*/  FMUL.FTZ R170, R146, R21.reuse ;  /* 0x0000001592aa7220 */ /* 0x080fe20000410000 */
[C---:B-1----:R-:W-:Y:S01]  /*45c0*/  IADD3 R149, R114.reuse, 0xe0, RZ ;  /* 0x000000e072957810 */ /* 0x042fe20007ffe0ff */
[C---:B------:R-:W-:Y:S01]  /*45d0*/  FFMA.FTZ R168, R145.reuse, R21, R168 ;  /* 0x0000001591a87223 */ /* 0x040fe200000100a8 */
[----:B------:R1:W-:Y:S01]  /*45e0*/  STS [R109+0x18], R154 ;  /* 0x0000189a6d007388 */ /* 0x0003e20000000800 */
[----:B------:R-:W-:Y:S01]  /*45f0*/  FFMA.FTZ R170, R145, R79, -R170 ;  /* 0x0000004f91aa7223 */ /* 0x000fe200000108aa */
[----:B------:R-:W-:Y:S01]  /*4600*/  IADD3 R21, R114, 0x20, RZ ;  /* 0x0000002072157810 */ /* 0x000fe20007ffe0ff */
[----:B------:R-:W-:Y:S01]  /*4610*/  FMUL.FTZ R174, R4, R174 ;  /* 0x000000ae04ae7220 */ /* 0x000fe20000410000 */
[----:B------:R3:W-:Y:S01]  /*4620*/  STS [R109+0x1c], R78 ;  /* 0x00001c4e6d007388 */ /* 0x0007e20000000800 */
[----:B------:R-:W-:-:S02]  /*4630*/  IADD3 R79, R114, 0x60, RZ ;  /* 0x00000060724f7810 */ /* 0x000fc40007ffe0ff */
[-C--:B--2---:R-:W-:Y:S01]  /*4640*/  LEA.HI.SX32 R20, R21, R114.reuse, 0x1b ;  /* 0x0000007215147211 */ /* 0x084fe200078fdaff */
[----:B------:R-:W-:Y:S01]  /*4650*/  BAR.SYNC.DEFER_BLOCKING 0x0 ;  /* 0x0000000000007b1d */ /* 0x000fe20000010000 */
[-C--:B0-----:R-:W-:Y:S01]  /*4660*/  LEA.HI.SX32 R22, R23, R114.reuse, 0x1b ;  /* 0x0000007217167211 */ /* 0x081fe200078fdaff */
[----:B------:R-:W-:Y:S01]  /*4670*/  FMUL.FTZ R21, R0, R155 ;  /* 0x0000009b00157220 */ /* 0x000fe20000410000 */
[----:B------:R-:W-:Y:S01]  /*4680*/  LEA.HI.SX32 R166, R79, R114, 0x1b ;  /* 0x000000724fa67211 */ /* 0x000fe200078fdaff */
[----:B------:R-:W-:Y:S01]  /*4690*/  FMUL.FTZ R23, R2, R152 ;  /* 0x0000009802177220 */ /* 0x000fe20000410000 */
[----:B-1----:R-:W-:Y:S01]  /*46a0*/  LEA.HI.SX32 R154, R167, R114, 0x1b ;  /* 0x00000072a79a7211 */ /* 0x002fe200078fdaff */
[----:B---3--:R-:W-:Y:S01]  /*46b0*/  FFMA.FTZ R78, -R4, R178, -RZ ;  /* 0x000000b2044e7223 */ /* 0x008fe200000109ff */
[----:B------:R-:W-:Y:S02]  /*46c0*/  LEA.HI.SX32 R150, R149, R114, 0x1b ;  /* 0x0000007295967211 */ /* 0x000fe400078fdaff */
[----:B------:R-:W-:Y:S01]  /*46d0*/  LEA R177, R20, R111, 0x2 ;  /* 0x0000006f14b17211 */ /* 0x000fe200078e10ff */
[----:B------:R-:W-:Y:S01]  /*46e0*/  FFMA.FTZ R20, -R0, R81, -RZ ;  /* 0x0000005100147223 */ /* 0x000fe200000109ff */
[----:B------:R-:W-:Y:S01]  /*46f0*/  LEA R171, R22, R111, 0x2 ;  /* 0x0000006f16ab7211 */ /* 0x000fe200078e10ff */
[----:B------:R-:W-:Y:S01]  /*4700*/  FFMA.FTZ R22, -R3, R153, -RZ ;  /* 0x0000009903167223 */ /* 0x000fe200000109ff */
[----:B------:R-:W-:-:S02]  /*4710*/  LEA R166, R166, R111, 0x2 ;  /* 0x0000006fa6a67211 */ /* 0x000fc400078e10ff */
[-C--:B------:R-:W-:Y:S02]  /*4720*/  LEA R158, R158, R111.reuse, 0x2 ;  /* 0x0000006f9e9e7211 */ /* 0x080fe400078e10ff */
[-C--:B------:R-:W-:Y:S02]  /*4730*/  LEA R156, R156, R111.reuse, 0x2 ;  /* 0x0000006f9c9c7211 */ /* 0x080fe400078e10ff */
[-C--:B------:R-:W-:Y:S02]  /*4740*/  LEA R154, R154, R111.reuse, 0x2 ;  /* 0x0000006f9a9a7211 */ /* 0x080fe400078e10ff */
        /* <DEDUP_REMOVED lines=19> */
[C---:B0-----:R-:W-:Y:S01]  /*4880*/  IMAD R21, R5.reuse, UR24, RZ ;  /* 0x0000001805157c24 */ /* 0x041fe2000f8e02ff */
[----:B------:R-:W0:Y:S01]  /*4890*/  LDS R151, [R108+0x420] ;  /* 0x000420006c977984 */ /* 0x000e220000000800 */
[C---:B------:R-:W-:Y:S01]  /*48a0*/  IMAD.WIDE.U32 R80, R116.reuse, UR24, RZ ;  /* 0x0000001874507c25 */ /* 0x040fe2000f8e00ff */
[----:B------:R-:W-:Y:S02]  /*48b0*/  SHF.R.U32.HI R78, RZ, 0x1, R47 ;  /* 0x00000001ff4e7819 */ /* 0x000fe4000001162f */
[----:B------:R-:W-:Y:S01]  /*48c0*/  SHF.R.U32.HI R20, RZ, 0x1, R49 ;  /* 0x00000001ff147819 */ /* 0x000fe20000011631 */
[----:B------:R-:W-:Y:S01]  /*48d0*/  IMAD R21, R116, UR25, R21 ;  /* 0x0000001974157c24 */ /* 0x000fe2000f8e0215 */
[----:B------:R-:W-:Y:S01]  /*48e0*/  SHF.R.U64 R153, R48, 0x1, R49 ;  /* 0x0000000130997819 */ /* 0x000fe20000001231 */
[----:B------:R-:W-:Y:S02]  /*48f0*/  IMAD R79, R5, UR26, RZ ;  /* 0x0000001a054f7c24 */ /* 0x000fe4000f8e02ff */
[----:B------:R-:W-:Y:S01]  /*4900*/  IMAD.WIDE.U32 R22, R116, UR26, RZ ;  /* 0x0000001a74167c25 */ /* 0x000fe2000f8e00ff */
[----:B------:R-:W-:-:S02]  /*4910*/  IADD3 R81, R21, R81, RZ ;  /* 0x0000005115517210 */ /* 0x000fc40007ffe0ff */
[----:B------:R-:W-:Y:S01]  /*4920*/  IADD3 R21, R91, -0x1, RZ ;  /* 0xffffffff5b157810 */ /* 0x000fe20007ffe0ff */
[----:B------:R-:W-:Y:S02]  /*4930*/  IMAD R79, R116, UR27, R79 ;  /* 0x0000001b744f7c24 */ /* 0x000fe4000f8e024f */
[----:B------:R-:W-:Y:S01]  /*4940*/  IMAD R78, R78, UR15, RZ ;  /* 0x0000000f4e4e7c24 */ /* 0x000fe2000f8e02ff */
[----:B------:R-:W-:Y:S01]  /*4950*/  SHF.L.U32 R21, R21, 0x8, RZ ;  /* 0x0000000815157819 */ /* 0x000fe200000006ff */
[----:B------:R-:W-:Y:S01]  /*4960*/  IMAD R172, R20, UR15, RZ ;  /* 0x0000000f14ac7c24 */ /* 0x000fe2000f8e02ff */
[----:B------:R-:W-:Y:S01]  /*4970*/  IADD3 R23, R79, R23, RZ ;  /* 0x000000174f177210 */ /* 0x000fe20007ffe0ff */
[----:B------:R-:W-:Y:S01]  /*4980*/  IMAD.WIDE.U32 R80, R153, UR15, R80 ;  /* 0x0000000f99507c25 */ /* 0x000fe2000f8e0050 */
[----:B------:R-:W-:Y:S02]  /*4990*/  SHF.R.U64 R79, R46, 0x1, R47 ;  /* 0x000000012e4f7819 */ /* 0x000fe4000000122f */
[----:B------:R-:W-:Y:S01]  /*49a0*/  IADD3 R20, P1, R21, R114, RZ ;  /* 0x0000007215147210 */ /* 0x000fe20007f3e0ff */
[----:B------:R-:W-:-:S02]  /*49b0*/  IMAD R185, R153, UR16, R172 ;  /* 0x0000001099b97c24 */ /* 0x000fc4000f8e02ac */
        /* <DEDUP_REMOVED lines=23> */
.L_x_18137:
[----:B------:R-:W-:Y:S05]  /*4b30*/  BSYNC B0 ;  /* 0x0000000000007941 */ /* 0x000fea0003800000 */
.L_x_18136:
[----:B-1----:R1:W2:Y:S01]  /*4b40*/  LDS R81, [R177+0xce0] ;  /* 0x000ce000b1517984 */ /* 0x0022a20000000800 */
        /* <DEDUP_REMOVED lines=19> */
.L_x_18139:
[----:B------:R-:W-:Y:S05]  /*4c80*/  BSYNC B0 ;  /* 0x0000000000007941 */ /* 0x000fea0003800000 */
.L_x_18138:
        /* <DEDUP_REMOVED lines=15> */
.L_x_18141:
[----:B------:R-:W-:Y:S05]  /*4d80*/  BSYNC B0 ;  /* 0x0000000000007941 */ /* 0x000fea0003800000 */
.L_x_18140:
        /* <DEDUP_REMOVED lines=9> */
.L_x_18143:
[----:B------:R-:W-:Y:S05]  /*4e20*/  BSYNC B0 ;  /* 0x0000000000007941 */ /* 0x000fea0003800000 */
.L_x_18142:
[----:B--2-4-:R2:W4:Y:S01]  /*4e30*/  LDS R81, [R158+0xe60] ;  /* 0x000e60009e517984 */ /* 0x0145220000000800 */
[----:B------:R-:W-:Y:S04]  /*4e40*/  BSSY B0, `(.L_x_18144) ;  /* 0x0000008000007945 */ /* 0x000fe80003800000 */
[----:B------:R-:W-:Y:S05]  /*4e50*/  @!P2 BRA `(.L_x_18145) ;  /* 0x000000000018a947 */ /* 0x000fea0003800000 */
[----:B---3--:R-:W-:-:S04]  /*4e60*/  IMAD.WIDE.U32 R20, R42, UR14, R70 ;  /* 0x0000000e2a147c25 */ /* 0x008fc8000f8e0046 */
[----:B------:R-:W-:Y:S01]  /*4e70*/  IMAD.WIDE.U32 R22, R38, UR14, R56 ;  /* 0x0000000e26167c25 */ /* 0x000fe2000f8e0038 */
[----:B------:R-:W-:-:S04]  /*4e80*/  IADD3 R21, R139, R21, RZ ;  /* 0x000000158b157210 */ /* 0x000fc80007ffe0ff */
[----:B------:R-:W-:Y:S01]  /*4e90*/  IADD3 R23, R151, R23, RZ ;  /* 0x0000001797177210 */ /* 0x000fe20007ffe0ff */
[----:B------:R3:W-:Y:S04]  /*4ea0*/  REDG.E.ADD.F32.FTZ.RN.STRONG.GPU desc[UR12][R20.64], R157 ;  /* 0x0000009d140079a6 */ /* 0x0007e8000c10f38c */
[----:B----4-:R3:W-:Y:S02]  /*4eb0*/  REDG.E.ADD.F32.FTZ.RN.STRONG.GPU desc[UR12][R22.64], R81 ;  /* 0x00000051160079a6 */ /* 0x0107e4000c10f38c */
.L_x_18145:
[----:B------:R-:W-:Y:S05]  /*4ec0*/  BSYNC B0 ;  /* 0x0000000000007941 */ /* 0x000fea0003800000 */
.L_x_18144:
[----:B---34-:R3:W4:Y:S01]  /*4ed0*/  LDS R81, [R156+0xee0] ;  /* 0x000ee0009c517984 */ /* 0x0187220000000800 */
[----:B------:R-:W-:Y:S04]  /*4ee0*/  BSSY B0, `(.L_x_18146) ;  /* 0x0000008000007945 */ /* 0x000fe80003800000 */
[----:B------:R-:W-:Y:S05]  /*4ef0*/  @!P3 BRA `(.L_x_18147) ;  /* 0x000000000018b947 */ /* 0x000fea0003800000 */
[----:B------:R-:W-:-:S04]  /*4f00*/  IMAD.WIDE.U32 R20, R42, UR14, R68 ;  /* 0x0000000e2a147c25 */ /* 0x000fc8000f8e0044 */
[----:B------:R-:W-:Y:S01]  /*4f10*/  IMAD.WIDE.U32 R22, R38, UR14, R54 ;  /* 0x0000000e26167c25 */ /* 0x000fe2000f8e0036 */
[----:B------:R-:W-:-:S04]  /*4f20*/  IADD3 R21, R139, R21, RZ ;  /* 0x000000158b157210 */ /* 0x000fc80007ffe0ff */
[----:B------:R-:W-:Y:S01]  /*4f30*/  IADD3 R23, R151, R23, RZ ;  /* 0x0000001797177210 */ /* 0x000fe20007ffe0ff */
[----:B------:R0:W-:Y:S04]  /*4f40*/  REDG.E.ADD.F32.FTZ.RN.STRONG.GPU desc[UR12][R20.64], R155 ;  /* 0x0000009b140079a6 */ /* 0x0001e8000c10f38c */
[----:B----4-:R0:W-:Y:S02]  /*4f50*/  REDG.E.ADD.F32.FTZ.RN.STRONG.GPU desc[UR12][R22.64], R81 ;  /* 0x00000051160079a6 */ /* 0x0101e4000c10f38c */
.L_x_18147:
[----:B------:R-:W-:Y:S05]  /*4f60*/  BSYNC B0 ;  /* 0x0000000000007941 */ /* 0x000fea0003800000 */
.L_x_18146:
[----:B0---4-:R0:W4:Y:S01]  /*4f70*/  LDS R81, [R154+0xf60] ;  /* 0x000f60009a517984 */ /* 0x0111220000000800 */
        /* <DEDUP_REMOVED lines=8> */
.L_x_18149:
[----:B------:R-:W-:Y:S05]  /*5000*/  BSYNC B0 ;  /* 0x0000000000007941 */ /* 0x000fea0003800000 */
.L_x_18148:
        /* <DEDUP_REMOVED lines=9> */
.L_x_18151:
[----:B------:R-:W-:Y:S05]  /*50a0*/  BSYNC B0 ;  /* 0x0000000000007941 */ /* 0x000fea0003800000 */
.L_x_18150:
        /* <DEDUP_REMOVED lines=13> */
[----:B------:R-:W-:-:S08]  /*5180*/  FMUL.FTZ R23, R33, R83 ;  /* 0x0000005321177220 */ /* 0x000fd00000410000 */
[----:B0-----:R-:W-:Y:S01]  /*5190*/  @!P1 FADD.FTZ R79, R79, R20 ;  /* 0x000000144f4f9221 */ /* 0x001fe20000010000 */
[----:B-----5:R-:W-:-:S04]  /*51a0*/  @!P1 FADD.FTZ R78, R78, R21 ;  /* 0x000000154e4e9221 */ /* 0x020fc80000010000 */
        /* <DEDUP_REMOVED lines=13> */
[----:B------:R-:W-:Y:S01]  /*5280*/  FFMA.FTZ R80, R131, R82, R20 ;  /* 0x0000005283507223 */ /* 0x000fe20000010014 */
[----:B------:R-:W-:Y:S01]  /*5290*/  ISETP.GT.AND P1, PT, R110, 0xf, PT ;  /* 0x0000000f6e00780c */ /* 0x000fe20003f24270 */
[----:B------:R-:W1:Y:S01]  /*52a0*/  SHFL.DOWN PT, R139, R78, 0x10, 0x1f ;  /* 0x0a001f004e8b7f89 */ /* 0x000e6200000e0000 */
[C---:B------:R-:W-:Y:S01]  /*52b0*/  FFMA.FTZ R83, R32.reuse, R83, -R21 ;  /* 0x0000005320537223 */ /* 0x040fe20000010815 */
[C---:B------:R-:W-:Y:S01]  /*52c0*/  FMUL.FTZ R21, R33.reuse, R134 ;  /* 0x0000008621157220 */ /* 0x040fe20000410000 */
[----:B------:R-:W-:Y:S01]  /*52d0*/  FFMA.FTZ R82, R32, R82, R23 ;  /* 0x0000005220527223 */ /* 0x000fe20000010017 */
[-C--:B------:R-:W-:Y:S01]  /*52e0*/  FMUL.FTZ R23, R126, R136.reuse ;  /* 0x000000887e177220 */ /* 0x080fe20000410000 */
[----:B------:R-:W-:Y:S01]  /*52f0*/  FMUL.FTZ R148, R148, R83 ;  /* 0x0000005394947220 */ /* 0x000fe20000410000 */
[-C--:B----4-:R-:W-:Y:S01]  /*5300*/  FFMA.FTZ R81, R32, R136.reuse, -R21 ;  /* 0x0000008820517223 */ /* 0x090fe20000010815 */
[C---:B------:R-:W-:Y:S01]  /*5310*/  FMUL.FTZ R21, R33.reuse, R136 ;  /* 0x0000008821157220 */ /* 0x040fe20000410000 */
[C---:B------:R-:W-:Y:S01]  /*5320*/  FMUL.FTZ R20, R33.reuse, R138 ;  /* 0x0000008a21147220 */ /* 0x040fe20000410000 */
[-C--:B------:R-:W-:Y:S01]  /*5330*/  FFMA.FTZ R83, R128, R134.reuse, R23 ;  /* 0x0000008680537223 */ /* 0x080fe20000010017 */
[----:B------:R-:W-:Y:S01]  /*5340*/  FMUL.FTZ R146, R146, R81 ;  /* 0x0000005192927220 */ /* 0x000fe20000410000 */
[C---:B------:R-:W-:Y:S01]  /*5350*/  FFMA.FTZ R22, R32.reuse, R134, R21 ;  /* 0x0000008620167223 */ /* 0x040fe20000010015 */
[C---:B------:R-:W-:Y:S01]  /*5360*/  FMUL.FTZ R23, R33.reuse, R161 ;  /* 0x000000a121177220 */ /* 0x040fe20000410000 */
[C---:B------:R-:W-:Y:S01]  /*5370*/  FFMA.FTZ R21, R32.reuse, R137, -R20 ;  /* 0x0000008920157223 */ /* 0x040fe20000010814 */
[----:B------:R-:W-:Y:S01]  /*5380*/  FMUL.FTZ R20, R33, R143 ;  /* 0x0000008f21147220 */ /* 0x000fe20000410000 */
[----:B------:R-:W-:Y:S01]  /*5390*/  FFMA.FTZ R145, R145, R22, R146 ;  /* 0x0000001691917223 */ /* 0x000fe20000010092 */
[-C--:B------:R-:W-:Y:S01]  /*53a0*/  FMUL.FTZ R22, R133, R137.reuse ;  /* 0x0000008985167220 */ /* 0x080fe20000410000 */
[----:B------:R-:W-:Y:S01]  /*53b0*/  FMUL.FTZ R137, R33, R137 ;  /* 0x0000008921897220 */ /* 0x000fe20000410000 */
[----:B------:R-:W-:Y:S01]  /*53c0*/  FFMA.FTZ R23, R32, R143, -R23 ;  /* 0x0000008f20177223 */ /* 0x000fe20000010817 */
[----:B------:R-:W-:Y:S01]  /*53d0*/  FMUL.FTZ R81, R144, R21 ;  /* 0x0000001590517220 */ /* 0x000fe20000410000 */
[----:B0-----:R-:W-:Y:S01]  /*53e0*/  @!P1 FADD.FTZ R79, R79, R150 ;  /* 0x000000964f4f9221 */ /* 0x001fe20000010000 */
[----:B------:R-:W-:Y:S01]  /*53f0*/  FMUL.FTZ R21, R130, R143 ;  /* 0x0000008f82157220 */ /* 0x000fe20000410000 */
[C---:B------:R-:W-:Y:S01]  /*5400*/  FFMA.FTZ R137, R32.reuse, R138, R137 ;  /* 0x0000008a20897223 */ /* 0x040fe20000010089 */
        /* <DEDUP_REMOVED lines=26> */
[----:B------:R-:W-:-:S11]  /*55b0*/  LEA R22, R122, R111, 0x3 ;  /* 0x0000006f7a167211 */ /* 0x000fd600078e18ff */
[----:B------:R-:W0:Y:S02]  /*55c0*/  @P0 LDS.64 R20, [R22+0x35d0] ;  /* 0x0035d00016140984 */ /* 0x000e240000000a00 */
[----:B0-----:R-:W-:Y:S01]  /*55d0*/  @P0 FADD.FTZ R129, R129, R21 ;  /* 0x0000001581810221 */ /* 0x001fe20000010000 */
[----:B------:R-:W-:-:S05]  /*55e0*/  @P0 FADD.FTZ R128, R128, R20 ;  /* 0x0000001480800221 */ /* 0x000fca0000010000 */
[----:B------:R0:W-:Y:S02]  /*55f0*/  STS.64 [R22+0x35d0], R128 ;  /* 0x0035d08016007388 */ /* 0x0001e40000000a00 */
.L_x_18153:
[----:B------:R-:W-:Y:S05]  /*5600*/  BSYNC B0 ;  /* 0x0000000000007941 */ /* 0x000fea0003800000 */
.L_x_18152:
[----:B------:R-:W-:Y:S01]  /*5610*/  IADD3 R122, R122, 0x1, RZ ;  /* 0x000000017a7a7810 */ /* 0x000fe20007ffe0ff */
[----:B------:R-:W-:-:S03]  /*5620*/  UIADD3 UR5, UP0, UR5, 0x1, URZ ;  /* 0x0000000105057890 */ /* 0x000fc6000ff1e03f */
[----:B------:R-:W-:Y:S01]  /*5630*/  ISETP.GE.AND P0, PT, R122, UR17, PT ;  /* 0x000000117a007c0c */ /* 0x000fe2000bf06270 */
[----:B------:R-:W-:-:S12]  /*5640*/  UIADD3.X UR6, URZ, UR6, URZ, UP0, !UPT ;  /* 0x000000063f067290 */ /* 0x000fd800087fe43f */
[----:B------:R-:W-:Y:S05]  /*5650*/  @!P0 BRA `(.L_x_18154) ;  /* 0xffffffc800608947 */ /* 0x000fea000383ffff */
.L_x_18123:
[----:B------:R-:W-:Y:S01]  /*5660*/  BAR.SYNC.DEFER_BLOCKING 0x0 ;  /* 0x0000000000007b1d */ /* 0x000fe20000010000 */
[C---:B------:R-:W-:Y:S02]  /*5670*/  LOP3.LUT R41, R103.reuse, 0x20, RZ, 0xfc, !PT ;  /* 0x0000002067297812 */ /* 0x040fe400078efcff */
[----:B------:R-:W-:Y:S02]  /*5680*/  CS2R R20, SRZ ;  /* 0x0000000000147805 */ /* 0x000fe4000001ff00 */
[C---:B------:R-:W-:Y:S02]  /*5690*/  LOP3.LUT R43, R103.reuse, 0x40, RZ, 0xfc, !PT ;  /* 0x00000040672b7812 */ /* 0x040fe400078efcff */
[C---:B------:R-:W-:Y:S02]  /*56a0*/  LOP3.LUT R45, R103.reuse, 0x60, RZ, 0xfc, !PT ;  /* 0x00000060672d7812 */ /* 0x040fe400078efcff */
[----:B------:R-:W-:Y:S02]  /*56b0*/  ISETP.GE.AND P0, PT, R103, R89, PT ;  /* 0x000000596700720c */ /* 0x000fe40003f06270 */
[----:B------:R-:W-:-:S02]  /*56c0*/  MOV R0, RZ ;  /* 0x000000ff00007202 */ /* 0x000fc40000000f00 */
[CC--:B------:R-:W-:Y:S02]  /*56d0*/  LEA R47, R110.reuse, R111.reuse, 0x2 ;  /* 0x0000006f6e2f7211 */ /* 0x0c0fe400078e10ff */
[----:B0-----:R-:W-:Y:S01]  /*56e0*/  LEA R22, R110, R111, 0x4 ;  /* 0x0000006f6e167211 */ /* 0x001fe200078e20ff */
[----:B------:R-:W0:Y:S01]  /*56f0*/  S2UR UR6, SR_CgaCtaId ;  /* 0x00000000000679c3 */ /* 0x000e220000008800 */
[-C--:B------:R-:W-:Y:S02]  /*5700*/  ISETP.GE.AND P1, PT, R41, R89.reuse, PT ;  /* 0x000000592900720c */ /* 0x080fe40003f26270 */
[-C--:B------:R-:W-:Y:S02]  /*5710*/  ISETP.GE.AND P2, PT, R43, R89.reuse, PT ;  /* 0x000000592b00720c */ /* 0x080fe40003f46270 */
[----:B------:R-:W-:Y:S01]  /*5720*/  ISETP.GE.AND P3, PT, R45, R89, PT ;  /* 0x000000592d00720c */ /* 0x000fe20003f66270 */
[C-C-:B------:R-:W-:Y:S01]  /*5730*/  @!P0 IMAD.WIDE R2, R103.reuse, 0x4, R6.reuse ;  /* 0x0000000467028825 */ /* 0x140fe200078e0206 */
[----:B------:R-:W-:Y:S01]  /*5740*/  UMOV UR5, 0x400 ;  /* 0x0000040000057882 */ /* 0x000fe20000000000 */
[----:B------:R-:W1:Y:S03]  /*5750*/  LDC.64 R36, c[0x0][0x388] ;  /* 0x0000e200ff247b82 */ /* 0x000e660000000a00 */
[----:B------:R1:W4:Y:S03]  /*5760*/  @!P0 LDG.E R84, desc[UR12][R2.64] ;  /* 0x0000000c02548981 */ /* 0x000326000c1e1900 */
[----:B------:R-:W-:-:S04]  /*5770*/  @!P1 IMAD.WIDE R4, R103, 0x4, R6 ;  /* 0x0000000467049825 */ /* 0x000fc800078e0206 */
[C-C-:B------:R-:W-:Y:S01]  /*5780*/  @!P2 IMAD.WIDE R8, R103.reuse, 0x4, R6.reuse ;  /* 0x000000046708a825 */ /* 0x140fe200078e0206 */
[----:B------:R-:W5:Y:S03]  /*5790*/  @!P1 LDG.E R20, desc[UR12][R4.64+0x80] ;  /* 0x0000800c04149981 */ /* 0x000f66000c1e1900 */
[----:B------:R-:W-:Y:S01]  /*57a0*/  @!P3 IMAD.WIDE R10, R103, 0x4, R6 ;  /* 0x00000004670ab825 */ /* 0x000fe200078e0206 */
[----:B------:R-:W2:Y:S04]  /*57b0*/  @!P2 LDG.E R0, desc[UR12][R8.64+0x100] ;  /* 0x0001000c0800a981 */ /* 0x000ea8000c1e1900 */
[----:B------:R3:W2:Y:S01]  /*57c0*/  @!P3 LDG.E R21, desc[UR12][R10.64+0x180] ;  /* 0x0001800c0a15b981 */ /* 0x0006a2000c1e1900 */
[----:B------:R-:W-:Y:S01]  /*57d0*/  ISETP.NE.AND P0, PT, R114, RZ, PT ;  /* 0x000000ff7200720c */ /* 0x000fe20003f05270 */
[----:B0-----:R-:W-:-:S06]  /*57e0*/  ULEA UR5, UR6, UR5, 0x18 ;  /* 0x0000000506057291 */ /* 0x001fcc000f8ec03f */
[----:B------:R-:W-:Y:S01]  /*57f0*/  MOV R111, UR5 ;  /* 0x00000005006f7c02 */ /* 0x000fe20008000f00 */
[C---:B-1----:R-:W-:Y:S01]  /*5800*/  IMAD R2, R36.reuse, UR16, RZ ;  /* 0x0000001024027c24 */ /* 0x042fe2000f8e02ff */
[----:B------:R-:W-:Y:S03]  /*5810*/  BSSY B0, `(.L_x_18155) ;  /* 0x000003a000007945 */ /* 0x000fe60003800000 */
[----:B------:R-:W-:Y:S02]  /*5820*/  IMAD R37, R37, UR15, R2 ;  /* 0x0000000f25257c24 */ /* 0x000fe4000f8e0202 */
[----:B------:R-:W-:Y:S01]  /*5830*/  IMAD.WIDE.U32 R2, R36, UR15, RZ ;  /* 0x0000000f24027c25 */ /* 0x000fe2000f8e00ff */
[----:B------:R-:W-:-:S04]  /*5840*/  IADD3 R124, -R124, UR4, RZ ;  /* 0x000000047c7c7c10 */ /* 0x000fc8000fffe1ff */
[----:B---3--:R-:W-:Y:S02]  /*5850*/  IADD3 R11, R3, R37, RZ ;  /* 0x00000025030b7210 */ /* 0x008fe40007ffe0ff */
[----:B------:R-:W-:Y:S01]  /*5860*/  MOV R10, R2 ;  /* 0x00000002000a7202 */ /* 0x000fe20000000f00 */
[----:B----4-:R-:W-:Y:S04]  /*5870*/  STS [R47], R84 ;  /* 0x000000542f007388 */ /* 0x010fe80000000800 */
[----:B-----5:R-:W-:Y:S04]  /*5880*/  STS [R47+0x80], R20 ;  /* 0x000080142f007388 */ /* 0x020fe80000000800 */
[----:B--2---:R-:W-:Y:S04]  /*5890*/  STS [R47+0x100], R0 ;  /* 0x000100002f007388 */ /* 0x004fe80000000800 */
[----:B------:R-:W-:Y:S01]  /*58a0*/  STS [R47+0x180], R21 ;  /* 0x000180152f007388 */ /* 0x000fe20000000800 */
[----:B------:R-:W-:-:S03]  /*58b0*/  NOP ;  /* 0x0000000000007918 */ /* 0x000fc60000000000 */
[----:B------:R-:W0:Y:S01]  /*58c0*/  LDS.128 R32, [R22] ;  /* 0x0000000016207984 */ /* 0x000e220000000c00 */
[----:B------:R-:W-:Y:S06]  /*58d0*/  BAR.SYNC.DEFER_BLOCKING 0x0 ;  /* 0x0000000000007b1d */ /* 0x000fec0000010000 */
[----:B------:R1:W-:Y:S01]  /*58e0*/  STS.128 [R22], R16 ;  /* 0x0000001016007388 */ /* 0x0003e20000000c00 */
[----:B------:R-:W-:-:S03]  /*58f0*/  NOP ;  /* 0x0000000000007918 */ /* 0x000fc60000000000 */
[----:B------:R-:W-:Y:S04]  /*5900*/  LDS R21, [R47] ;  /* 0x000000002f157984 */ /* 0x000fe80000000800 */
[----:B------:R-:W-:Y:S01]  /*5910*/  LDS R23, [R47+0x80] ;  /* 0x000080002f177984 */ /* 0x000fe20000000800 */
[----:B0-----:R-:W-:-:S03]  /*5920*/  FADD.FTZ R4, R33, R117 ;  /* 0x0000007521047221 */ /* 0x001fc60000010000 */
[----:B------:R-:W-:Y:S04]  /*5930*/  LDS R33, [R47+0x100] ;  /* 0x000100002f217984 */ /* 0x000fe80000000800 */
[----:B------:R-:W-:Y:S04]  /*5940*/  LDS R19, [R47+0x180] ;  /* 0x000180002f137984 */ /* 0x000fe80000000800 */
[----:B------:R-:W-:Y:S01]  /*5950*/  @!P0 STS [UR5+0x200], R89 ;  /* 0x00020059ff008988 */ /* 0x000fe20008000805 */
[----:B------:R-:W-:Y:S01]  /*5960*/  BAR.SYNC.DEFER_BLOCKING 0x0 ;  /* 0x0000000000007b1d */ /* 0x000fe20000010000 */
[----:B------:R-:W-:Y:S01]  /*5970*/  FADD.FTZ R32, R32, R117 ;  /* 0x0000007520207221 */ /* 0x000fe20000010000 */
[----:B------:R-:W-:-:S04]  /*5980*/  FSETP.GTU.FTZ.AND P4, PT, R4, 20, PT ;  /* 0x41a000000400780b */ /* 0x000fc80003f9c000 */
[----:B------:R-:W-:Y:S01]  /*5990*/  FSETP.GTU.FTZ.AND P3, PT, R32, 20, PT ;  /* 0x41a000002000780b */ /* 0x000fe20003f7c000 */
[----:B------:R-:W0:-:S12]  /*59a0*/  LDS R18, [R111+0x200] ;  /* 0x000200006f127984 */ /* 0x000e180000000800 */
[----:B------:R-:W-:Y:S01]  /*59b0*/  @!P3 FMUL.FTZ R0, R32, -1.4426950216293334961 ;  /* 0xbfb8aa3b2000b820 */ /* 0x000fe20000410000 */
[----:B------:R-:W-:Y:S01]  /*59c0*/  @!P4 FMUL.FTZ R4, R4, -1.4426950216293334961 ;  /* 0xbfb8aa3b0404c820 */ /* 0x000fe20000410000 */
[----:B------:R-:W-:-:S04]  /*59d0*/  FADD.FTZ R35, R35, R117 ;  /* 0x0000007523237221 */ /* 0x000fc80000010000 */
[----:B------:R-:W2:Y:S01]  /*59e0*/  @!P3 MUFU.EX2 R0, R0 ;  /* 0x000000000000b308 */ /* 0x000ea20000000800 */
[----:B------:R-:W-:-:S07]  /*59f0*/  FSETP.GTU.FTZ.AND P2, PT, R35, 20, PT ;  /* 0x41a000002300780b */ /* 0x000fce0003f5c000 */
[----:B------:R-:W3:Y:S01]  /*5a00*/  @!P4 MUFU.EX2 R4, R4 ;  /* 0x000000040004c308 */ /* 0x000ee20000000800 */
[----:B------:R-:W-:-:S05]  /*5a10*/  FADD.FTZ R34, R34, R117 ;  /* 0x0000007522227221 */ /* 0x000fca0000010000 */
[----:B------:R-:W-:Y:S01]  /*5a20*/  FSETP.GTU.FTZ.AND P1, PT, R34, 20, PT ;  /* 0x41a000002200780b */ /* 0x000fe20003f3c000 */
[----:B--2---:R-:W-:Y:S01]  /*5a30*/  @!P3 FADD.FTZ R8, R0, 1 ;  /* 0x3f8000000008b421 */ /* 0x004fe20000010000 */
[----:B------:R-:W-:Y:S01]  /*5a40*/  @!P2 FMUL.FTZ R9, R35, -1.4426950216293334961 ;  /* 0xbfb8aa3b2309a820 */ /* 0x000fe20000410000 */
[----:B---3--:R-:W-:-:S03]  /*5a50*/  @!P4 FADD.FTZ R0, R4, 1 ;  /* 0x3f8000000400c421 */ /* 0x008fc60000010000 */
[----:B-1----:R-:W1:Y:S01]  /*5a60*/  @!P2 MUFU.EX2 R17, R9 ;  /* 0x000000090011a308 */ /* 0x002e620000000800 */
[----:B0-----:R-:W-:-:S07]  /*5a70*/  ISETP.GE.AND P5, PT, R103, R18, PT ;  /* 0x000000126700720c */ /* 0x001fce0003fa6270 */
[----:B------:R-:W0:Y:S01]  /*5a80*/  @!P3 MUFU.RCP R35, R8 ;  /* 0x000000080023b308 */ /* 0x000e220000001000 */
[----:B------:R-:W-:-:S07]  /*5a90*/  @!P1 FMUL.FTZ R5, R34, -1.4426950216293334961 ;  /* 0xbfb8aa3b22059820 */ /* 0x000fce0000410000 */
[----:B------:R-:W2:Y:S01]  /*5aa0*/  @!P4 MUFU.RCP R0, R0 ;  /* 0x000000000000c308 */ /* 0x000ea20000001000 */
[----:B------:R-:W-:Y:S02]  /*5ab0*/  SHF.R.S32.HI R20, RZ, 0x1f, R103 ;  /* 0x0000001fff147819 */ /* 0x000fe40000011467 */
[----:B------:R-:W-:-:S05]  /*5ac0*/  IADD3 R4, P6, R103, R90, RZ ;  /* 0x0000005a67047210 */ /* 0x000fca0007fde0ff */
[----:B------:R3:W4:Y:S02]  /*5ad0*/  @!P1 MUFU.EX2 R16, R5 ;  /* 0x0000000500109308 */ /* 0x0007240000000800 */
[----:B---3--:R-:W-:Y:S01]  /*5ae0*/  LEA.HI.X.SX32 R5, R90, R20, 0x1, P6 ;  /* 0x000000145a057211 */ /* 0x008fe200030f0eff */
        /* <DEDUP_REMOVED lines=12> */
.L_x_18156:
[----:B------:R-:W-:Y:S05]  /*5bb0*/  BSYNC B0 ;  /* 0x0000000000007941 */ /* 0x000fea0003800000 */
.L_x_18155:
[----:B------:R-:W-:Y:S01]  /*5bc0*/  ULDC.64 UR6, c[0x0][0x390] ;  /* 0x0000e40000067ab9 */ /* 0x000fe20000000a00 */
[----:B------:R-:W-:Y:S02]  /*5bd0*/  IMAD R37, R124, -0x80, RZ ;  /* 0xffffff807c257824 */ /* 0x000fe400078e02ff */
[----:B------:R-:W-:Y:S01]  /*5be0*/  @!P3 FMUL.FTZ R12, R12, R35 ;  /* 0x000000230c0cb220 */ /* 0x000fe20000410000 */
[----:B0-----:R-:W-:Y:S02]  /*5bf0*/  IMAD R8, R120, UR6, RZ ;  /* 0x0000000678087c24 */ /* 0x001fe4000f8e02ff */
[----:B------:R-:W-:Y:S01]  /*5c00*/  @!P4 FMUL.FTZ R13, R13, R0 ;  /* 0x000000000d0dc220 */ /* 0x000fe20000410000 */
[----:B------:R-:W-:Y:S01]  /*5c10*/  IMAD.WIDE.U32 R2, R119, UR6, R10 ;  /* 0x0000000677027c25 */ /* 0x000fe2000f8e000a */
[----:B------:R-:W-:-:S03]  /*5c20*/  SHF.R.S32.HI R39, RZ, 0x1f, R37 ;  /* 0x0000001fff277819 */ /* 0x000fc60000011425 */
[----:B----4-:R-:W-:Y:S01]  /*5c30*/  @!P1 FADD.FTZ R16, R16, 1 ;  /* 0x3f80000010109421 */ /* 0x010fe20000010000 */
[----:B------:R-:W-:Y:S01]  /*5c40*/  ISETP.GE.AND P4, PT, R41, R18, PT ;  /* 0x000000122900720c */ /* 0x000fe20003f86270 */
[----:B------:R-:W-:Y:S01]  /*5c50*/  IMAD R8, R119, UR7, R8 ;  /* 0x0000000777087c24 */ /* 0x000fe2000f8e0208 */
        /* <DEDUP_REMOVED lines=9> */
[----:B------:R-:W-:Y:S02]  /*5cf0*/  LEA.HI.X R0, R103, UR7, R20, 0x2, P6 ;  /* 0x0000000767007c11 */ /* 0x000fe4000b0f1414 */
[C---:B------:R-:W-:Y:S01]  /*5d00*/  LEA R2, P6, R10.reuse, R11, 0x2 ;  /* 0x0000000b0a027211 */ /* 0x040fe200078c10ff */
[----:B------:R-:W1:Y:S03]  /*5d10*/  @!P2 MUFU.RCP R8, R17 ;  /* 0x000000110008a308 */ /* 0x000e660000001000 */
[----:B------:R-:W-:Y:S01]  /*5d20*/  LEA.HI.X R3, R10, R0, R3, 0x2, P6 ;  /* 0x000000000a037211 */ /* 0x000fe200030f1403 */
[----:B------:R-:W-:-:S04]  /*5d30*/  FADD.FTZ R0, R12, R113 ;  /* 0x000000710c007221 */ /* 0x000fc80000010000 */
[----:B------:R-:W-:Y:S01]  /*5d40*/  @!P5 STG.E desc[UR12][R2.64+-0x100], R33 ;  /* 0xffff00210200d986 */ /* 0x000fe2000c10190c */
[----:B0-----:R-:W-:-:S03]  /*5d50*/  @!P1 FMUL.FTZ R14, R14, R9 ;  /* 0x000000090e0e9220 */ /* 0x001fc60000410000 */
[----:B------:R-:W-:Y:S04]  /*5d60*/  @!P4 STG.E desc[UR12][R2.64+-0x180], R23 ;  /* 0xfffe80170200c986 */ /* 0x000fe8000c10190c */
[----:B------:R0:W-:Y:S01]  /*5d70*/  @!P3 STG.E desc[UR12][R2.64+-0x80], R19 ;  /* 0xffff80130200b986 */ /* 0x0001e2000c10190c */
[----:B-1----:R-:W-:Y:S02]  /*5d80*/  @!P2 FMUL.FTZ R15, R15, R8 ;  /* 0x000000080f0fa220 */ /* 0x002fe40000410000 */
[----:B------:R-:W0:Y:S08]  /*5d90*/  LDC.64 R8, c[0x0][0x3a8] ;  /* 0x0000ea00ff087b82 */ /* 0x000e300000000a00 */
[----:B------:R-:W-:Y:S01]  /*5da0*/  BAR.SYNC.DEFER_BLOCKING 0x0 ;  /* 0x0000000000007b1d */ /* 0x000fe20000010000 */
[----:B0-----:R-:W-:-:S05]  /*5db0*/  IMAD R2, R8, UR16, RZ ;  /* 0x0000001008027c24 */ /* 0x001fca000f8e02ff */
[----:B------:R0:W-:Y:S01]  /*5dc0*/  STS.128 [R22], R12 ;  /* 0x0000000c16007388 */ /* 0x0001e20000000c00 */
[----:B------:R-:W-:-:S03]  /*5dd0*/  NOP ;  /* 0x0000000000007918 */ /* 0x000fc60000000000 */
[----:B------:R-:W-:Y:S01]  /*5de0*/  LDS R11, [R47] ;  /* 0x000000002f0b7984 */ /* 0x000fe20000000800 */
[----:B------:R-:W-:Y:S02]  /*5df0*/  IMAD R9, R9, UR15, R2 ;  /* 0x0000000f09097c24 */ /* 0x000fe4000f8e0202 */
[----:B------:R-:W-:Y:S01]  /*5e00*/  IMAD.WIDE.U32 R2, R8, UR15, RZ ;  /* 0x0000000f08027c25 */ /* 0x000fe2000f8e00ff */
[----:B------:R-:W-:Y:S04]  /*5e10*/  LDS R17, [R47+0x80] ;  /* 0x000080002f117984 */ /* 0x000fe80000000800 */
[----:B------:R-:W-:Y:S01]  /*5e20*/  LDS R21, [R47+0x100] ;  /* 0x000100002f157984 */ /* 0x000fe20000000800 */
[----:B0-----:R-:W-:Y:S01]  /*5e30*/  FADD.FTZ R13, R0, R13 ;  /* 0x0000000d000d7221 */ /* 0x001fe20000010000 */
[----:B------:R-:W-:-:S02]  /*5e40*/  IADD3 R12, P1, R103, -0x60, RZ ;  /* 0xffffffa0670c7810 */ /* 0x000fc40007f3e0ff */
        /* <DEDUP_REMOVED lines=21> */
.L_x_18158:
[----:B------:R-:W-:Y:S05]  /*5fa0*/  BSYNC B0 ;  /* 0x0000000000007941 */ /* 0x000fea0003800000 */
.L_x_18157:
        /* <DEDUP_REMOVED lines=31> */
.L_x_18114:
        /* <DEDUP_REMOVED lines=26> */
.L_x_18161:
[----:B------:R-:W-:Y:S05]  /*6340*/  BSYNC B0 ;  /* 0x0000000000007941 */ /* 0x000fea0003800000 */
.L_x_18160:
        /* <DEDUP_REMOVED lines=29> */
.L_x_18163:
[----:B------:R-:W2:Y:S02]  /*6520*/  S2R R9, SR_TID.X ;  /* 0x0000000000097919 */ /* 0x000ea40000002100 */
.L_x_18164:
[----:B------:R-:W-:Y:S05]  /*6530*/  BSYNC B0 ;  /* 0x0000000000007941 */ /* 0x000fea0003800000 */
.L_x_18162:
        /* <DEDUP_REMOVED lines=14> */
.L_x_18165:
        /* <DEDUP_REMOVED lines=17> */
.L_x_18166:
        /* <DEDUP_REMOVED lines=13> */
.L_x_19043:


//--------------------- .text._Z25selective_scan_bwd_kernelI32Selective_Scan_bwd_kernel_traitsILi32ELi4ELb0ELb1ELb1ELb1ELb1EfN3c107complexIfEEEEv12SSMParamsBwd --------------------------
	.section	.text._Z25selective_scan_bwd_kernelI32Selective_Scan_bwd_kernel_traitsILi32ELi4ELb0ELb1ELb1ELb1ELb1EfN3c107complexIfEEEEv12SSMParamsBwd,"ax",@progbits
	.align	128
        .global         _Z25selective_scan_bwd_kernelI32Selective_Scan_bwd_kernel_traitsILi32ELi4ELb0ELb1ELb1ELb1ELb1EfN3c107complexIfEEEEv12SSMParamsBwd
        .type           _Z25selective_scan_bwd_kernelI32Selective_Scan_bwd_kernel_traitsILi32ELi4ELb0ELb1ELb1ELb1ELb1EfN3c107complexIfEEEEv12SSMParamsBwd,@function
        .size           _Z25selective_scan_bwd_kernelI32Selective_Scan_bwd_kernel_traitsILi32ELi4ELb0ELb1ELb1ELb1ELb1EfN3c107complexIfEEEEv12SSMParamsBwd,(.L_x_19044 - _Z25selective_scan_bwd_kernelI32Selective_Scan_bwd_kernel_traitsILi32ELi4ELb0ELb1ELb1ELb1ELb1EfN3c107complexIfEEEEv12SSMParamsBwd)
        .other          _Z25selective_scan_bwd_kernelI32Selective_Scan_bwd_kernel_traitsILi32ELi4ELb0ELb1ELb1ELb1ELb1EfN3c107complexIfEEEEv12SSMParamsBwd,@"STO_CUDA_ENTRY STV_DEFAULT"
_Z25selective_scan_bwd_kernelI32Selective_Scan_bwd_kernel_traitsILi32ELi4ELb0ELb1ELb1ELb1ELb1EfN3c107complexIfEEEEv12SSMParamsBwd:
.text._Z25selective_scan_bwd_kernelI32Selective_Scan_bwd_kernel_traitsILi32ELi4ELb0ELb1ELb1ELb1ELb1EfN3c107complexIfEEEEv12SSMParamsBwd:
        /* <DEDUP_REMOVED lines=158> */
[----:B------:R-:W-:Y:S02]  /*09e0*/  SHF.L.U32 R109, R122, 0x3, RZ ;  /* 0x000000037a6d7819 */ /* 0x000fe400000006ff */
[----:B------:R-:W-:Y:S02]  /*09f0*/  LOP3.LUT R29, R0, 0xffffff80, RZ, 0xc0, !PT ;  /* 0xffffff80001d7812 */ /* 0x000fe400078ec0ff */
[----:B------:R-:W-:Y:S02]  /*0a00*/  LEA.HI.SX32 R107, R109, R109, 0x1b ;  /* 0x0000006d6d6b7211 */ /* 0x000fe400078fdaff */
[----:B------:R-:W-:Y:S02]  /*0a10*/  LOP3.LUT R108, R29, 0x1f, R122, 0xf8, !PT ;  /* 0x0000001f1d6c7812 */ /* 0x000fe400078ef87a */
[----:B------:R-:W-:-:S02]  /*0a20*/  LEA.HI.SX32 R105, R122, R122, 0x1b ;  /* 0x0000007a7a697211 */ /* 0x000fc400078fdaff */
[----:B------:R-:W-:Y:S02]  /*0a30*/  IADD3 R28, R29, R108, RZ ;  /* 0x0000006c1d1c7210 */ /* 0x000fe40007ffe0ff */
[----:B------:R-:W-:Y:S02]  /*0a40*/  LOP3.LUT R164, R122, 0x1f, RZ, 0xc0, !PT ;  /* 0x0000001f7aa47812 */ /* 0x000fe400078ec0ff */
[----:B------:R-:W-:Y:S02]  /*0a50*/  SHF.R.S32.HI R103, RZ, 0x1f, R108 ;  /* 0x0000001fff677819 */ /* 0x000fe4000001146c */
[C---:B------:R-:W-:Y:S02]  /*0a60*/  LOP3.LUT R106, R108.reuse, 0x20, RZ, 0xfc, !PT ;  /* 0x000000206c6a7812 */ /* 0x040fe400078efcff */
[C---:B------:R-:W-:Y:S02]  /*0a70*/  LOP3.LUT R104, R108.reuse, 0x40, RZ, 0xfc, !PT ;  /* 0x000000406c687812 */ /* 0x040fe400078efcff */
        /* <DEDUP_REMOVED lines=8> */
[----:B------:R-:W-:Y:S02]  /*0b00*/  IADD3 R95, R28, 0xe0, RZ ;  /* 0x000000e01c5f7810 */ /* 0x000fe40007ffe0ff */
[----:B------:R-:W-:Y:S02]  /*0b10*/  LEA R107, R107, UR4, 0x2 ;  /* 0x000000046b6b7c11 */ /* 0x000fe4000f8e10ff */
[----:B------:R-:W-:Y:S01]  /*0b20*/  LEA R105, R105, UR4, 0x2 ;  /* 0x0000000469697c11 */ /* 0x000fe2000f8e10ff */
[----:B--2---:R-:W-:-:S06]  /*0b30*/  UMOV UR4, URZ ;  /* 0x0000003f00047c82 */ /* 0x004fcc0008000000 */
.L_x_18217:
        /* <DEDUP_REMOVED lines=32> */
[CC--:B------:R-:W-:Y:S01]  /*0d40*/  @!P2 IADD3 R12, P4, R118.reuse, R91.reuse, RZ ;  /* 0x0000005b760ca210 */ /* 0x0c0fe20007f9e0ff */
[----:B------:R-:W-:Y:S01]  /*0d50*/  HFMA2.MMA R31, -RZ, RZ, 0, 0 ;  /* 0x00000000ff1f7435 */ /* 0x000fe200000001ff */
[----:B------:R-:W-:Y:S02]  /*0d60*/  @!P3 IADD3 R14, P5, R118, R91, RZ ;  /* 0x0000005b760eb210 */ /* 0x000fe40007fbe0ff */
[----:B------:R-:W-:-:S07]  /*0d70*/  MOV R21, RZ ;  /* 0x000000ff00157202 */ /* 0x000fce0000000f00 */
        /* <DEDUP_REMOVED lines=9> */
[CC--:B0-----:R-:W-:Y:S02]  /*0e10*/  @!P2 IADD3.X R13, R117.reuse, R92.reuse, RZ, P4, !PT ;  /* 0x0000005c750da210 */ /* 0x0c1fe400027fe4ff */
[----:B-1----:R-:W-:-:S03]  /*0e20*/  @!P3 IADD3.X R15, R117, R92, RZ, P5, !PT ;  /* 0x0000005c750fb210 */ /* 0x002fc60002ffe4ff */
        /* <DEDUP_REMOVED lines=77> */
.L_x_18169:
[----:B------:R-:W-:Y:S05]  /*1300*/  BSYNC B0 ;  /* 0x0000000000007941 */ /* 0x000fea0003800000 */
.L_x_18168:
        /* <DEDUP_REMOVED lines=33> */
.L_x_18171:
[----:B------:R-:W-:Y:S05]  /*1520*/  BSYNC B0 ;  /* 0x0000000000007941 */ /* 0x000fea0003800000 */
.L_x_18170:
        /* <DEDUP_REMOVED lines=33> */
.L_x_18173:
[----:B------:R-:W-:Y:S05]  /*1740*/  BSYNC B0 ;  /* 0x0000000000007941 */ /* 0x000fea0003800000 */
.L_x_18172:
        /* <DEDUP_REMOVED lines=33> */
.L_x_18175:
[----:B------:R-:W-:Y:S05]  /*1960*/  BSYNC B0 ;  /* 0x0000000000007941 */ /* 0x000fea0003800000 */
.L_x_18174:
[----:B------:R-:W-:Y:S01]  /*1970*/  MOV R12, R4 ;  /* 0x00000004000c7202 */ /* 0x000fe20000000f00 */
[----:B------:R-:W-:Y:S01]  /*1980*/  ULDC.64 UR6, c[0x0][0x2a8] ;  /* 0x0000aa0000067ab9 */ /* 0x000fe20000000a00 */
[----:B------:R-:W-:Y:S01]  /*1990*/  MOV R13, R15 ;  /* 0x0000000f000d7202 */ /* 0x000fe20000000f00 */
[----:B------:R-:W-:Y:S01]  /*19a0*/  IMAD R14, R128, UR6, RZ ;  /* 0x00000006800e7c24 */ /* 0x000fe2000f8e02ff */
[----:B0-----:R-:W-:Y:S01]  /*19b0*/  HFMA2.MMA R33, -RZ, RZ, 0, 0 ;  /* 0x00000000ff217435 */ /* 0x001fe200000001ff */
[----:B------:R-:W-:Y:S01]  /*19c0*/  IMAD R84, R0, -0x80, RZ ;  /* 0xffffff8000547824 */ /* 0x000fe200078e02ff */
[----:B------:R-:W-:Y:S01]  /*19d0*/  HFMA2.MMA R37, -RZ, RZ, 0, 0 ;  /* 0x00000000ff257435 */ /* 0x000fe200000001ff */
[C---:B------:R-:W-:Y:S01]  /*19e0*/  @!P0 IMAD.WIDE.U32 R2, R127.reuse, UR6, R2 ;  /* 0x000000067f028c25 */ /* 0x040fe2000f8e0002 */
[----:B------:R-:W-:Y:S01]  /*19f0*/  MOV R23, RZ ;  /* 0x000000ff00177202 */ /* 0x000fe20000000f00 */
[----:B------:R-:W0:Y:S01]  /*1a00*/  LDC.64 R38, c[0x0][0x2b0] ;  /* 0x0000ac00ff267b82 */ /* 0x000e220000000a00 */
[----:B------:R-:W-:Y:S01]  /*1a10*/  SHF.R.S32.HI R5, RZ, 0x1f, R84 ;  /* 0x0000001fff057819 */ /* 0x000fe20000011454 */
        /* <DEDUP_REMOVED lines=9> */
[----:B------:R-:W-:Y:S02]  /*1ab0*/  @!P0 LEA R2, P1, R14, UR6, 0x2 ;  /* 0x000000060e028c11 */ /* 0x000fe4000f8210ff */
[----:B------:R-:W-:Y:S02]  /*1ac0*/  LEA R20, P2, R4, R21, 0x2 ;  /* 0x0000001504147211 */ /* 0x000fe400078410ff */
[----:B------:R-:W-:Y:S01]  /*1ad0*/  @!P0 LEA.HI.X R3, R14, UR7, R3, 0x2, P1 ;  /* 0x000000070e038c11 */ /* 0x000fe200088f1403 */
[----:B------:R-:W-:Y:S01]  /*1ae0*/  ULDC.64 UR6, c[0x0][0x2b8] ;  /* 0x0000ae0000067ab9 */ /* 0x000fe20000000a00 */
[----:B------:R-:W-:Y:S02]  /*1af0*/  LEA.HI.X R21, R4, R12, R13, 0x2, P2 ;  /* 0x0000000c04157211 */ /* 0x000fe400010f140d */
[----:B------:R-:W-:Y:S01]  /*1b00*/  LDS.128 R12, [R89] ;  /* 0x00000000590c7984 */ /* 0x000fe20000000c00 */
[-C--:B------:R-:W-:Y:S01]  /*1b10*/  ISETP.GE.AND P1, PT, R106, R93.reuse, PT ;  /* 0x0000005d6a00720c */ /* 0x080fe20003f26270 */
[----:B------:R-:W-:Y:S01]  /*1b20*/  BAR.SYNC.DEFER_BLOCKING 0x0 ;  /* 0x0000000000007b1d */ /* 0x000fe20000010000 */
[----:B------:R-:W-:-:S02]  /*1b30*/  ISETP.GE.AND P3, PT, R104, R93, PT ;  /* 0x0000005d6800720c */ /* 0x000fc40003f66270 */
[----:B------:R-:W-:Y:S02]  /*1b40*/  ISETP.GE.AND P2, PT, R102, R93, PT ;  /* 0x0000005d6600720c */ /* 0x000fe40003f46270 */
[----:B------:R-:W-:Y:S01]  /*1b50*/  MOV R35, RZ ;  /* 0x000000ff00237202 */ /* 0x000fe20000000f00 */
[----:B------:R1:W2:Y:S06]  /*1b60*/  @!P0 LDG.E R33, desc[UR12][R2.64] ;  /* 0x0000000c02218981 */ /* 0x0002ac000c1e1900 */
        /* <DEDUP_REMOVED lines=13> */
[----:B------:R-:W-:Y:S01]  /*1c40*/  @!P0 IADD3 R17, R39, R17, RZ ;  /* 0x0000001127118210 */ /* 0x000fe20007ffe0ff */
[----:B------:R-:W-:Y:S01]  /*1c50*/  HFMA2.MMA R43, -RZ, RZ, 0, 0 ;  /* 0x00000000ff2b7435 */ /* 0x000fe200000001ff */
[----:B------:R-:W-:Y:S01]  /*1c60*/  MOV R39, RZ ;  /* 0x000000ff00277202 */ /* 0x000fe20000000f00 */
[C---:B-----5:R-:W-:Y:S02]  /*1c70*/  IMAD R20, R127.reuse, UR7, R4 ;  /* 0x000000077f147c24 */ /* 0x060fe4000f8e0204 */
        /* <DEDUP_REMOVED lines=9> */
[----:B------:R-:W-:Y:S02]  /*1d10*/  @!P0 LEA R2, P5, R18, UR6, 0x2 ;  /* 0x0000000612028c11 */ /* 0x000fe4000f8a10ff */
[----:B------:R-:W-:Y:S02]  /*1d20*/  LEA R32, P4, R4, R19, 0x2 ;  /* 0x0000001304207211 */ /* 0x000fe400078810ff */
[----:B------:R-:W-:Y:S01]  /*1d30*/  @!P0 LEA.HI.X R3, R18, UR7, R3, 0x2, P5 ;  /* 0x0000000712038c11 */ /* 0x000fe2000a8f1403 */
[----:B--2---:R0:W-:Y:S04]  /*1d40*/  STS [R90], R33 ;  /* 0x000000215a007388 */ /* 0x0041e80000000800 */
[----:B---3--:R-:W-:Y:S04]  /*1d50*/  STS [R90+0x80], R23 ;  /* 0x000080175a007388 */ /* 0x008fe80000000800 */
[----:B----4-:R1:W-:Y:S01]  /*1d60*/  STS [R90+0x100], R37 ;  /* 0x000100255a007388 */ /* 0x0103e20000000800 */
[----:B0-----:R-:W-:-:S03]  /*1d70*/  LEA.HI.X R33, R4, R16, R17, 0x2, P4 ;  /* 0x0000001004217211 */ /* 0x001fc600020f1411 */
[----:B------:R-:W-:Y:S01]  /*1d80*/  STS [R90+0x180], R35 ;  /* 0x000180235a007388 */ /* 0x000fe20000000800 */
[----:B------:R-:W-:-:S03]  /*1d90*/  NOP ;  /* 0x0000000000007918 */ /* 0x000fc60000000000 */
[----:B------:R-:W0:Y:S01]  /*1da0*/  LDS.128 R16, [R89] ;  /* 0x0000000059107984 */ /* 0x000e220000000c00 */
[----:B------:R-:W-:Y:S01]  /*1db0*/  BAR.SYNC.DEFER_BLOCKING 0x0 ;  /* 0x0000000000007b1d */ /* 0x000fe20000010000 */
[----:B-1----:R-:W-:-:S05]  /*1dc0*/  MOV R37, RZ ;  /* 0x000000ff00257202 */ /* 0x002fca0000000f00 */
[----:B------:R1:W2:Y:S04]  /*1dd0*/  @!P0 LDG.E R41, desc[UR12][R2.64] ;  /* 0x0000000c02298981 */ /* 0x0002a8000c1e1900 */
[----:B------:R-:W3:Y:S04]  /*1de0*/  @!P1 LDG.E R39, desc[UR12][R32.64+-0x180] ;  /* 0xfffe800c20279981 */ /* 0x000ee8000c1e1900 */
[----:B------:R-:W4:Y:S04]  /*1df0*/  @!P3 LDG.E R43, desc[UR12][R32.64+-0x100] ;  /* 0xffff000c202bb981 */ /* 0x000f28000c1e1900 */
[----:B------:R5:W4:Y:S01]  /*1e00*/  @!P2 LDG.E R37, desc[UR12][R32.64+-0x80] ;  /* 0xffff800c2025a981 */ /* 0x000b22000c1e1900 */
[----:B0-----:R-:W-:Y:S01]  /*1e10*/  FMUL.FTZ R4, R16, -1.4426950216293334961 ;  /* 0xbfb8aa3b10047820 */ /* 0x001fe20000410000 */
[----:B-1----:R-:W-:Y:S01]  /*1e20*/  FMUL.FTZ R3, R17, -1.4426950216293334961 ;  /* 0xbfb8aa3b11037820 */ /* 0x002fe20000410000 */
[----:B------:R-:W-:Y:S01]  /*1e30*/  FMUL.FTZ R35, R19, -1.4426950216293334961 ;  /* 0xbfb8aa3b13237820 */ /* 0x000fe20000410000 */
[----:B------:R-:W0:Y:S01]  /*1e40*/  S2UR UR6, SR_CgaCtaId ;  /* 0x00000000000679c3 */ /* 0x000e220000008800 */
[----:B------:R-:W-:Y:S01]  /*1e50*/  ISETP.NE.AND P6, PT, R122, RZ, PT ;  /* 0x000000ff7a00720c */ /* 0x000fe20003fc5270 */
[----:B------:R-:W-:Y:S01]  /*1e60*/  UMOV UR5, 0x400 ;  /* 0x0000040000057882 */ /* 0x000fe20000000000 */
[----:B------:R-:W1:Y:S01]  /*1e70*/  MUFU.EX2 R4, R4 ;  /* 0x0000000400047308 */ /* 0x000e620000000800 */
[----:B------:R-:W-:Y:S01]  /*1e80*/  BSSY B0, `(.L_x_18176) ;  /* 0x0000048000007945 */ /* 0x000fe20003800000 */
[----:B-----5:R-:W-:-:S06]  /*1e90*/  FMUL.FTZ R32, R18, -1.4426950216293334961 ;  /* 0xbfb8aa3b12207820 */ /* 0x020fcc0000410000 */
[----:B------:R-:W5:Y:S08]  /*1ea0*/  MUFU.EX2 R3, R3 ;  /* 0x0000000300037308 */ /* 0x000f700000000800 */
[----:B------:R-:W5:Y:S01]  /*1eb0*/  MUFU.EX2 R32, R32 ;  /* 0x0000002000207308 */ /* 0x000f620000000800 */
[----:B-1----:R-:W-:Y:S01]  /*1ec0*/  FADD.FTZ R2, R4, 1 ;  /* 0x3f80000004027421 */ /* 0x002fe20000010000 */
[----:B0-----:R-:W-:-:S06]  /*1ed0*/  ULEA UR5, UR6, UR5, 0x18 ;  /* 0x0000000506057291 */ /* 0x001fcc000f8ec03f */
[----:B------:R-:W0:Y:S01]  /*1ee0*/  MUFU.EX2 R35, R35 ;  /* 0x0000002300237308 */ /* 0x000e220000000800 */
[----:B-----5:R-:W-:Y:S01]  /*1ef0*/  FADD.FTZ R33, R3, 1 ;  /* 0x3f80000003217421 */ /* 0x020fe20000010000 */
[----:B------:R-:W-:-:S06]  /*1f00*/  MOV R130, UR5 ;  /* 0x0000000500827c02 */ /* 0x000fcc0008000f00 */
[----:B------:R-:W-:Y:S01]  /*1f10*/  MUFU.RCP R38, R33 ;  /* 0x0000002100267308 */ /* 0x000fe20000001000 */
[----:B------:R-:W-:Y:S01]  /*1f20*/  FADD.FTZ R34, R32, 1 ;  /* 0x3f80000020227421 */ /* 0x000fe20000010000 */
[----:B0-----:R-:W-:-:S06]  /*1f30*/  FADD.FTZ R36, R35, 1 ;  /* 0x3f80000023247421 */ /* 0x001fcc0000010000 */
[----:B------:R-:W0:Y:S01]  /*1f40*/  MUFU.RCP R40, R36 ;  /* 0x0000002400287308 */ /* 0x000e220000001000 */
[----:B--2---:R1:W-:Y:S04]  /*1f50*/  STS [R90], R41 ;  /* 0x000000295a007388 */ /* 0x0043e80000000800 */
[----:B---3--:R2:W-:Y:S04]  /*1f60*/  STS [R90+0x80], R39 ;  /* 0x000080275a007388 */ /* 0x0085e80000000800 */
[----:B----4-:R-:W-:Y:S01]  /*1f70*/  STS [R90+0x100], R43 ;  /* 0x0001002b5a007388 */ /* 0x010fe20000000800 */
[----:B-1----:R0:W-:Y:S03]  /*1f80*/  MUFU.RCP R41, R34 ;  /* 0x0000002200297308 */ /* 0x0021e60000001000 */
[----:B------:R1:W-:Y:S01]  /*1f90*/  STS [R90+0x180], R37 ;  /* 0x000180255a007388 */ /* 0x0003e20000000800 */
[----:B------:R-:W-:-:S03]  /*1fa0*/  NOP ;  /* 0x0000000000007918 */ /* 0x000fc60000000000 */
[----:B------:R-:W3:Y:S01]  /*1fb0*/  LDS.128 R20, [R89] ;  /* 0x0000000059147984 */ /* 0x000ee20000000c00 */
[----:B--2---:R2:W4:Y:S01]  /*1fc0*/  MUFU.RCP R39, R2 ;  /* 0x0000000200277308 */ /* 0x0045220000001000 */
[----:B0-----:R-:W-:-:S04]  /*1fd0*/  FADD.FTZ R34, -R40, 1 ;  /* 0x3f80000028227421 */ /* 0x001fc80000010100 */
[----:B-1----:R-:W-:Y:S01]  /*1fe0*/  FFMA.FTZ R37, R19, R34, 1 ;  /* 0x3f80000013257423 */ /* 0x002fe20000010022 */
[----:B--2---:R-:W-:-:S04]  /*1ff0*/  FADD.FTZ R2, -R38, 1 ;  /* 0x3f80000026027421 */ /* 0x004fc80000010100 */
[----:B------:R-:W-:Y:S01]  /*2000*/  FFMA.FTZ R2, R17, R2, 1 ;  /* 0x3f80000011027423 */ /* 0x000fe20000010002 */
[----:B----4-:R-:W-:-:S04]  /*2010*/  FADD.FTZ R3, -R39, 1 ;  /* 0x3f80000027037421 */ /* 0x010fc80000010100 */
[----:B------:R-:W-:Y:S01]  /*2020*/  FFMA.FTZ R3, R16, R3, 1 ;  /* 0x3f80000010037423 */ /* 0x000fe20000010003 */
[----:B---3--:R-:W-:Y:S01]  /*2030*/  FMUL.FTZ R4, R12, R20 ;  /* 0x000000140c047220 */ /* 0x008fe20000410000 */
[----:B------:R-:W-:-:S03]  /*2040*/  FMUL.FTZ R33, R15, R23 ;  /* 0x000000170f217220 */ /* 0x000fc60000410000 */
[----:B------:R-:W-:Y:S01]  /*2050*/  FMUL.FTZ R4, R39, R4 ;  /* 0x0000000427047220 */ /* 0x000fe20000410000 */
[----:B------:R-:W-:-:S03]  /*2060*/  FMUL.FTZ R36, R40, R33 ;  /* 0x0000002128247220 */ /* 0x000fc60000410000 */
[----:B------:R-:W-:Y:S01]  /*2070*/  FMUL.FTZ R32, R4, R3 ;  /* 0x0000000304207220 */ /* 0x000fe20000410000 */
[----:B------:R-:W-:Y:S01]  /*2080*/  FADD.FTZ R3, -R41, 1 ;  /* 0x3f80000029037421 */ /* 0x000fe20000010100 */
[----:B------:R-:W-:-:S03]  /*2090*/  FMUL.FTZ R4, R14, R22 ;  /* 0x000000160e047220 */ /* 0x000fc60000410000 */
[----:B------:R-:W-:Y:S01]  /*20a0*/  FFMA.FTZ R35, R18, R3, 1 ;  /* 0x3f80000012237423 */ /* 0x000fe20000010003 */
[----:B------:R-:W-:Y:S01]  /*20b0*/  FMUL.FTZ R3, R13, R21 ;  /* 0x000000150d037220 */ /* 0x000fe20000410000 */
[----:B------:R-:W-:-:S03]  /*20c0*/  FMUL.FTZ R4, R41, R4 ;  /* 0x0000000429047220 */ /* 0x000fc60000410000 */
[----:B------:R-:W-:Y:S01]  /*20d0*/  FMUL.FTZ R3, R38, R3 ;  /* 0x0000000326037220 */ /* 0x000fe20000410000 */
[----:B------:R-:W-:Y:S01]  /*20e0*/  FMUL.FTZ R34, R4, R35 ;  /* 0x0000002304227220 */ /* 0x000fe20000410000 */
[----:B------:R-:W-:Y:S02]  /*20f0*/  FMUL.FTZ R35, R36, R37 ;  /* 0x0000002524237220 */ /* 0x000fe40000410000 */
[----:B------:R-:W-:Y:S01]  /*2100*/  FMUL.FTZ R33, R3, R2 ;  /* 0x0000000203217220 */ /* 0x000fe20000410000 */
[----:B------:R-:W-:Y:S01]  /*2110*/  BAR.SYNC.DEFER_BLOCKING 0x0 ;  /* 0x0000000000007b1d */ /* 0x000fe20000010000 */
[----:B------:R-:W-:-:S07]  /*2120*/  P2R R2, PR, RZ, 0x40 ;  /* 0x00000040ff027803 */ /* 0x000fce0000000000 */
[----:B------:R-:W0:Y:S01]  /*2130*/  LDC.64 R36, c[0x0][0x398] ;  /* 0x0000e600ff247b82 */ /* 0x000e220000000a00 */
[----:B------:R1:W-:Y:S01]  /*2140*/  STS.128 [R89], R32 ;  /* 0x0000002059007388 */ /* 0x0003e20000000c00 */
[----:B------:R-:W-:-:S03]  /*2150*/  NOP ;  /* 0x0000000000007918 */ /* 0x000fc60000000000 */
[----:B------:R-:W-:Y:S01]  /*2160*/  LDS R43, [R90] ;  /* 0x000000005a2b7984 */ /* 0x000fe20000000800 */
[C---:B0-----:R-:W-:Y:S02]  /*2170*/  IMAD R4, R36.reuse, UR16, RZ ;  /* 0x0000001024047c24 */ /* 0x041fe4000f8e02ff */
[----:B------:R-:W-:Y:S01]  /*2180*/  IMAD.WIDE.U32 R2, R36, UR15, RZ ;  /* 0x0000000f24027c25 */ /* 0x000fe2000f8e00ff */
[----:B------:R-:W-:Y:S03]  /*2190*/  LDS R45, [R90+0x80] ;  /* 0x000080005a2d7984 */ /* 0x000fe60000000800 */
[----:B------:R-:W-:Y:S01]  /*21a0*/  IMAD R37, R37, UR15, R4 ;  /* 0x0000000f25257c24 */ /* 0x000fe2000f8e0204 */
[----:B------:R-:W-:Y:S01]  /*21b0*/  LDS R47, [R90+0x100] ;  /* 0x000100005a2f7984 */ /* 0x000fe20000000800 */
[----:B-1----:R-:W-:-:S03]  /*21c0*/  IADD3 R32, P1, R108, R30, RZ ;  /* 0x0000001e6c207210 */ /* 0x002fc60007f3e0ff */
[----:B------:R-:W-:Y:S01]  /*21d0*/  LDS R49, [R90+0x180] ;  /* 0x000180005a317984 */ /* 0x000fe20000000800 */
[----:B------:R-:W-:Y:S02]  /*21e0*/  IADD3 R53, R3, R37, RZ ;  /* 0x0000002503357210 */ /* 0x000fe40007ffe0ff */
[----:B------:R-:W-:Y:S01]  /*21f0*/  IADD3.X R33, R103, R31, RZ, P1, !PT ;  /* 0x0000001f67217210 */ /* 0x000fe20000ffe4ff */
        /* <DEDUP_REMOVED lines=16> */
.L_x_18177:
[----:B------:R-:W-:Y:S05]  /*2300*/  BSYNC B0 ;  /* 0x0000000000007941 */ /* 0x000fea0003800000 */
.L_x_18176:
[----:B------:R-:W-:Y:S01]  /*2310*/  MOV R3, R53 ;  /* 0x0000003500037202 */ /* 0x000fe20000000f00 */
[----:B------:R-:W-:Y:S01]  /*2320*/  ULDC.64 UR6, c[0x0][0x3a0] ;  /* 0x0000e80000067ab9 */ /* 0x000fe20000000a00 */
[-C--:B------:R-:W-:Y:S01]  /*2330*/  ISETP.GE.AND P1, PT, R104, R51.reuse, PT ;  /* 0x000000336800720c */ /* 0x080fe20003f26270 */
[----:B------:R-:W-:Y:S01]  /*2340*/  IMAD R4, R128, UR6, RZ ;  /* 0x0000000680047c24 */ /* 0x000fe2000f8e02ff */
        /* <DEDUP_REMOVED lines=17> */
[----:B------:R-:W-:Y:S01]  /*2460*/  FMUL.FTZ R67, R14, R41 ;  /* 0x000000290e437220 */ /* 0x000fe20000410000 */
[----:B------:R-:W-:Y:S01]  /*2470*/  FMUL.FTZ R66, R15, R40 ;  /* 0x000000280f427220 */ /* 0x000fe20000410000 */
[----:B------:R-:W-:-:S05]  /*2480*/  LEA.HI.X R3, R4, R34, R3, 0x2, P3 ;  /* 0x0000002204037211 */ /* 0x000fca00018f1403 */
[----:B------:R1:W-:Y:S04]  /*2490*/  @!P1 STG.E desc[UR12][R2.64+-0x100], R47 ;  /* 0xffff002f02009986 */ /* 0x0003e8000c10190c */
[----:B------:R1:W-:Y:S01]  /*24a0*/  @!P0 STG.E desc[UR12][R2.64+-0x180], R45 ;  /* 0xfffe802d02008986 */ /* 0x0003e2000c10190c */
[----:B------:R-:W-:-:S03]  /*24b0*/  ISETP.NE.U32.AND P0, PT, RZ, UR6, PT ;  /* 0x00000006ff007c0c */ /* 0x000fc6000bf05070 */
[----:B------:R1:W-:Y:S01]  /*24c0*/  @!P2 STG.E desc[UR12][R2.64+-0x80], R49 ;  /* 0xffff80310200a986 */ /* 0x0003e2000c10190c */
[----:B------:R-:W-:-:S13]  /*24d0*/  ISETP.NE.AND.EX P0, PT, RZ, UR7, PT, P0 ;  /* 0x00000007ff007c0c */ /* 0x000fda000bf05300 */
[----:B-1----:R-:W-:Y:S05]  /*24e0*/  @!P0 BRA `(.L_x_18178) ;  /* 0x0000000000d08947 */ /* 0x002fea0003800000 */
[----:B------:R-:W-:Y:S01]  /*24f0*/  BAR.SYNC.DEFER_BLOCKING 0x0 ;  /* 0x0000000000007b1d */ /* 0x000fe20000010000 */
[----:B------:R-:W-:Y:S01]  /*2500*/  FMUL.FTZ R23, R23, R40 ;  /* 0x0000002817177220 */ /* 0x000fe20000410000 */
[----:B------:R-:W-:Y:S01]  /*2510*/  FMUL.FTZ R22, R22, R41 ;  /* 0x0000002916167220 */ /* 0x000fe20000410000 */
[----:B------:R-:W-:Y:S01]  /*2520*/  FMUL.FTZ R21, R21, R38 ;  /* 0x0000002615157220 */ /* 0x000fe20000410000 */
[----:B------:R-:W-:-:S04]  /*2530*/  FMUL.FTZ R20, R20, R39 ;  /* 0x0000002714147220 */ /* 0x000fc80000410000 */
[----:B------:R-:W1:Y:S01]  /*2540*/  LDC.64 R14, c[0x0][0x2c0] ;  /* 0x0000b000ff0e7b82 */ /* 0x000e620000000a00 */
        /* <DEDUP_REMOVED lines=28> */
.L_x_18180:
[----:B------:R-:W-:Y:S05]  /*2710*/  BSYNC B0 ;  /* 0x0000000000007941 */ /* 0x000fea0003800000 */
.L_x_18179:
[----:B------:R-:W-:Y:S01]  /*2720*/  MOV R3, R21 ;  /* 0x0000001500037202 */ /* 0x000fe20000000f00 */
[----:B------:R-:W-:Y:S01]  /*2730*/  ULDC.64 UR8, c[0x0][0x2c8] ;  /* 0x0000b20000087ab9 */ /* 0x000fe20000000a00 */
[----:B------:R-:W-:Y:S01]  /*2740*/  IADD3 R13, P3, R91, UR6, RZ ;  /* 0x000000065b0d7c10 */ /* 0x000fe2000ff7e0ff */
[----:B------:R-:W-:Y:S01]  /*2750*/  IMAD R4, R128, UR8, RZ ;  /* 0x0000000880047c24 */ /* 0x000fe2000f8e02ff */
[-C--:B------:R-:W-:Y:S01]  /*2760*/  ISETP.GE.AND P0, PT, R106, R39.reuse, PT ;  /* 0x000000276a00720c */ /* 0x080fe20003f06270 */
[C---:B------:R-:W-:Y:S01]  /*2770*/  IMAD.WIDE.U32 R2, R127.reuse, UR8, R2 ;  /* 0x000000087f027c25 */ /* 0x040fe2000f8e0002 */
[-C--:B------:R-:W-:Y:S02]  /*2780*/  ISETP.GE.AND P1, PT, R104, R39.reuse, PT ;  /* 0x000000276800720c */ /* 0x080fe40003f26270 */
[----:B------:R-:W-:Y:S01]  /*2790*/  ISETP.GE.AND P2, PT, R102, R39, PT ;  /* 0x000000276600720c */ /* 0x000fe20003f46270 */
[----:B------:R-:W-:Y:S01]  /*27a0*/  IMAD R12, R127, UR9, R4 ;  /* 0x000000097f0c7c24 */ /* 0x000fe2000f8e0204 */
[----:B------:R-:W-:-:S04]  /*27b0*/  IADD3 R4, P4, R84, R2, RZ ;  /* 0x0000000254047210 */ /* 0x000fc80007f9e0ff */
[----:B------:R-:W-:Y:S02]  /*27c0*/  IADD3.X R3, R5, R12, R3, P4, !PT ;  /* 0x0000000c05037210 */ /* 0x000fe400027fe403 */
[----:B------:R-:W-:Y:S02]  /*27d0*/  IADD3.X R12, R92, UR7, RZ, P3, !PT ;  /* 0x000000075c0c7c10 */ /* 0x000fe40009ffe4ff */
[----:B------:R-:W-:-:S04]  /*27e0*/  LEA R2, P3, R4, R13, 0x2 ;  /* 0x0000000d04027211 */ /* 0x000fc800078610ff */
[----:B------:R-:W-:-:S05]  /*27f0*/  LEA.HI.X R3, R4, R12, R3, 0x2, P3 ;  /* 0x0000000c04037211 */ /* 0x000fca00018f1403 */
[----:B------:R1:W-:Y:S04]  /*2800*/  @!P0 STG.E desc[UR12][R2.64+-0x180], R19 ;  /* 0xfffe801302008986 */ /* 0x0003e8000c10190c */
[----:B------:R1:W-:Y:S04]  /*2810*/  @!P1 STG.E desc[UR12][R2.64+-0x100], R35 ;  /* 0xffff002302009986 */ /* 0x0003e8000c10190c */
[----:B------:R1:W-:Y:S02]  /*2820*/  @!P2 STG.E desc[UR12][R2.64+-0x80], R37 ;  /* 0xffff80250200a986 */ /* 0x0003e4000c10190c */
.L_x_18178:
[----:B-1----:R-:W1:Y:S01]  /*2830*/  LDC R3, c[0x0][0x21c] ;  /* 0x00008700ff037b82 */ /* 0x002e620000000800 */
[----:B------:R-:W-:Y:S01]  /*2840*/  FFMA.FTZ R2, R8, R65, R123 ;  /* 0x0000004108027223 */ /* 0x000fe2000001007b */
[----:B------:R-:W-:Y:S01]  /*2850*/  HFMA2.MMA R131, -RZ, RZ, 0, 0 ;  /* 0x00000000ff837435 */ /* 0x000fe200000001ff */
[-C--:B------:R-:W-:Y:S01]  /*2860*/  FMUL.FTZ R12, R65, R126.reuse ;  /* 0x0000007e410c7220 */ /* 0x080fe20000410000 */
[-C--:B------:R-:W-:Y:S01]  /*2870*/  FMUL.FTZ R13, R64, R126.reuse ;  /* 0x0000007e400d7220 */ /* 0x080fe20000410000 */
[-C--:B0-----:R-:W-:Y:S01]  /*2880*/  FMUL.FTZ R14, R67, R126.reuse ;  /* 0x0000007e430e7220 */ /* 0x081fe20000410000 */
[----:B------:R-:W-:Y:S01]  /*2890*/  FMUL.FTZ R15, R66, R126 ;  /* 0x0000007e420f7220 */ /* 0x000fe20000410000 */
[----:B------:R-:W-:Y:S02]  /*28a0*/  CS2R R18, SRZ ;  /* 0x0000000000127805 */ /* 0x000fe4000001ff00 */
[----:B------:R-:W-:Y:S01]  /*28b0*/  CS2R R16, SRZ ;  /* 0x0000000000107805 */ /* 0x000fe2000001ff00 */
[----:B------:R-:W-:Y:S01]  /*28c0*/  BAR.SYNC.DEFER_BLOCKING 0x0 ;  /* 0x0000000000007b1d */ /* 0x000fe20000010000 */
[----:B-1----:R-:W-:Y:S01]  /*28d0*/  ISETP.GE.AND P0, PT, R3, 0x1, PT ;  /* 0x000000010300780c */ /* 0x002fe20003f06270 */
        /* <DEDUP_REMOVED lines=14> */
[----:B------:R-:W-:Y:S01]  /*29c0*/  UIMAD UR14, UR8, UR15, URZ ;  /* 0x0000000f080e72a4 */ /* 0x000fe2000f8e023f */
[----:B------:R-:W-:Y:S01]  /*29d0*/  MOV R135, RZ ;  /* 0x000000ff00877202 */ /* 0x000fe20000000f00 */
[----:B------:R-:W-:-:S02]  /*29e0*/  USHF.R.U32.HI UR10, URZ, 0x1, UR7 ;  /* 0x000000013f0a7899 */ /* 0x000fc40008011607 */
        /* <DEDUP_REMOVED lines=13> */
[-C--:B-1----:R-:W-:Y:S01]  /*2ac0*/  IMAD R3, R129, R20.reuse, RZ ;  /* 0x0000001481037224 */ /* 0x082fe200078e02ff */
[----:B------:R-:W0:Y:S01]  /*2ad0*/  LDC R139, c[0x0][0x224] ;  /* 0x00008900ff8b7b82 */ /* 0x000e220000000800 */
[----:B------:R-:W-:Y:S01]  /*2ae0*/  ULDC UR28, c[0x0][0x21c] ;  /* 0x00008700001c7ab9 */ /* 0x000fe20000000800 */
[C---:B------:R-:W-:Y:S01]  /*2af0*/  IMAD.WIDE.U32 R16, R124.reuse, R20, UR8 ;  /* 0x000000087c107e25 */ /* 0x040fe2000f8e0014 */
[----:B------:R-:W-:Y:S01]  /*2b00*/  ULDC.64 UR24, c[0x0][0x370] ;  /* 0x0000dc0000187ab9 */ /* 0x000fe20000000a00 */
[----:B------:R-:W-:Y:S01]  /*2b10*/  ULDC.64 UR26, c[0x0][0x350] ;  /* 0x0000d400001a7ab9 */ /* 0x000fe20000000a00 */
[----:B------:R-:W-:Y:S01]  /*2b20*/  ULDC.64 UR20, c[0x0][0x360] ;  /* 0x0000d80000147ab9 */ /* 0x000fe20000000a00 */
[C---:B------:R-:W-:Y:S01]  /*2b30*/  IMAD R21, R124.reuse, R21, R3 ;  /* 0x000000157c157224 */ /* 0x040fe200078e0203 */
[----:B------:R-:W-:Y:S01]  /*2b40*/  ULDC.64 UR22, c[0x0][0x380] ;  /* 0x0000e00000167ab9 */ /* 0x000fe20000000a00 */
[----:B------:R-:W-:Y:S01]  /*2b50*/  IMAD.WIDE.U32 R2, R124, R18, UR6 ;  /* 0x000000067c027e25 */ /* 0x000fe2000f8e0012 */
[----:B------:R-:W-:Y:S01]  /*2b60*/  SHF.R.U32.HI R18, RZ, 0x1e, R122 ;  /* 0x0000001eff127819 */ /* 0x000fe2000001167a */
[----:B------:R-:W-:Y:S01]  /*2b70*/  ULDC.64 UR6, c[0x0][0x230] ;  /* 0x00008c0000067ab9 */ /* 0x000fe20000000a00 */
[----:B------:R-:W1:Y:S01]  /*2b80*/  LDC R137, c[0x0][0x218] ;  /* 0x00008600ff897b82 */ /* 0x000e620000000800 */
[----:B------:R-:W-:Y:S01]  /*2b90*/  IMAD.WIDE.U32 R62, R127, UR6, RZ ;  /* 0x000000067f3e7c25 */ /* 0x000fe2000f8e00ff */
[----:B------:R-:W-:Y:S01]  /*2ba0*/  IADD3 R3, R3, R19, RZ ;  /* 0x0000001303037210 */ /* 0x000fe20007ffe0ff */
[----:B------:R-:W-:Y:S01]  /*2bb0*/  ULDC.64 UR8, c[0x0][0x238] ;  /* 0x00008e0000087ab9 */ /* 0x000fe20000000a00 */
[----:B--2---:R-:W-:Y:S01]  /*2bc0*/  LEA R20, P0, R2, R22, 0x3 ;  /* 0x0000001602147211 */ /* 0x004fe200078018ff */
[----:B------:R-:W-:Y:S01]  /*2bd0*/  ULDC.64 UR10, c[0x0][0x250] ;  /* 0x00009400000a7ab9 */ /* 0x000fe20000000a00 */
[----:B------:R-:W-:Y:S01]  /*2be0*/  IADD3 R19, R17, R21, RZ ;  /* 0x0000001511137210 */ /* 0x000fe20007ffe0ff */
[----:B------:R-:W-:Y:S01]  /*2bf0*/  ULDC.64 UR18, c[0x0][0x270] ;  /* 0x00009c0000127ab9 */ /* 0x000fe20000000a00 */
[----:B---3--:R-:W-:Y:S01]  /*2c00*/  LEA R4, P1, R16, R34, 0x3 ;  /* 0x0000002210047211 */ /* 0x008fe200078218ff */
[----:B------:R-:W2:Y:S01]  /*2c10*/  LDC.64 R68, c[0x0][0x3c8] ;  /* 0x0000f200ff447b82 */ /* 0x000ea20000000a00 */
[----:B------:R-:W-:-:S02]  /*2c20*/  SHF.L.U32 R17, R122, 0x2, RZ ;  /* 0x000000027a117819 */ /* 0x000fc400000006ff */
[----:B------:R-:W-:Y:S02]  /*2c30*/  LEA.HI.X R3, R2, R23, R3, 0x3, P0 ;  /* 0x0000001702037211 */ /* 0x000fe400000f1c03 */
[----:B------:R-:W-:Y:S02]  /*2c40*/  LEA.HI.X R19, R16, R35, R19, 0x3, P1 ;  /* 0x0000002310137211 */ /* 0x000fe400008f1c13 */
[C---:B------:R-:W-:Y:S01]  /*2c50*/  IADD3 R2, P0, R17.reuse, R20, RZ ;  /* 0x0000001411027210 */ /* 0x040fe20007f1e0ff */
[----:B------:R-:W3:Y:S01]  /*2c60*/  LDC.64 R70, c[0x0][0x360] ;  /* 0x0000d800ff467b82 */ /* 0x000ee20000000a00 */
[----:B------:R-:W-:Y:S02]  /*2c70*/  IADD3 R16, P1, R17, R4, RZ ;  /* 0x0000000411107210 */ /* 0x000fe40007f3e0ff */
[C---:B------:R-:W-:Y:S02]  /*2c80*/  IADD3.X R3, R18.reuse, R3, RZ, P0, !PT ;  /* 0x0000000312037210 */ /* 0x040fe400007fe4ff */
[----:B------:R-:W-:Y:S01]  /*2c90*/  IADD3.X R17, R18, R19, RZ, P1, !PT ;  /* 0x0000001312117210 */ /* 0x000fe20000ffe4ff */
[----:B------:R-:W-:Y:S01]  /*2ca0*/  IMAD R19, R0, -0x100, RZ ;  /* 0xffffff0000137824 */ /* 0x000fe200078e02ff */
[----:B------:R-:W-:Y:S01]  /*2cb0*/  LEA.HI R4, R134, R134, RZ, 0x1 ;  /* 0x0000008686047211 */ /* 0x000fe200078f08ff */
[----:B------:R-:W-:Y:S01]  /*2cc0*/  IMAD R0, R128, UR6, RZ ;  /* 0x0000000680007c24 */ /* 0x000fe2000f8e02ff */
[----:B------:R-:W4:Y:S01]  /*2cd0*/  LDC.64 R72, c[0x0][0x3d0] ;  /* 0x0000f400ff487b82 */ /* 0x000f220000000a00 */
[----:B------:R-:W-:Y:S01]  /*2ce0*/  IMAD.WIDE R2, R19, 0x4, R2 ;  /* 0x0000000413027825 */ /* 0x000fe200078e0202 */
[----:B------:R-:W-:-:S03]  /*2cf0*/  LOP3.LUT R21, R4, 0xfffffe, RZ, 0xc0, !PT ;  /* 0x00fffffe04157812 */ /* 0x000fc600078ec0ff */
[----:B------:R-:W-:Y:S01]  /*2d00*/  FADD.FTZ R4, R65, R65 ;  /* 0x0000004141047221 */ /* 0x000fe20000010000 */
[----:B------:R-:W-:Y:S01]  /*2d10*/  UMOV UR6, URZ ;  /* 0x0000003f00067c82 */ /* 0x000fe20008000000 */
[----:B------:R-:W-:Y:S01]  /*2d20*/  IMAD R133, R127, UR7, R0 ;  /* 0x000000077f857c24 */ /* 0x000fe2000f8e0200 */
[----:B------:R-:W-:Y:S01]  /*2d30*/  IADD3 R34, P5, R2, -0x380, RZ ;  /* 0xfffffc8002227810 */ /* 0x000fe20007fbe0ff */
[----:B------:R-:W-:Y:S01]  /*2d40*/  FADD.FTZ R0, R66, R66 ;  /* 0x0000004242007221 */ /* 0x000fe20000010000 */
[C---:B------:R-:W-:Y:S01]  /*2d50*/  IADD3 R36, P4, R2.reuse, -0x300, RZ ;  /* 0xfffffd0002247810 */ /* 0x040fe20007f9e0ff */
[----:B------:R-:W0:Y:S01]  /*2d60*/  LDC.64 R74, c[0x0][0x380] ;  /* 0x0000e000ff4a7b82 */ /* 0x000e220000000a00 */
[----:B------:R-:W-:Y:S01]  /*2d70*/  IADD3.X R35, R3, -0x1, RZ, P5, !PT ;  /* 0xffffffff03237810 */ /* 0x000fe20002ffe4ff */
[----:B------:R-:W-:Y:S01]  /*2d80*/  IMAD.WIDE R16, R19, 0x4, R16 ;  /* 0x0000000413107825 */ /* 0x000fe200078e0210 */
[----:B------:R-:W-:Y:S02]  /*2d90*/  IADD3 R38, P3, R2, -0x280, RZ ;  /* 0xfffffd8002267810 */ /* 0x000fe40007f7e0ff */
[----:B------:R-:W-:-:S02]  /*2da0*/  CS2R R18, SRZ ;  /* 0x0000000000127805 */ /* 0x000fc4000001ff00 */
[C---:B------:R-:W-:Y:S02]  /*2db0*/  IADD3 R40, P2, R2.reuse, -0x200, RZ ;  /* 0xfffffe0002287810 */ /* 0x040fe40007f5e0ff */
[C---:B------:R-:W-:Y:S01]  /*2dc0*/  IADD3 R42, P1, R2.reuse, -0x180, RZ ;  /* 0xfffffe80022a7810 */ /* 0x040fe20007f3e0ff */
[----:B------:R-:W0:Y:S01]  /*2dd0*/  LDC.64 R76, c[0x0][0x2d0] ;  /* 0x0000b400ff4c7b82 */ /* 0x000e220000000a00 */
[C---:B------:R-:W-:Y:S02]  /*2de0*/  IADD3 R44, P0, R2.reuse, -0x100, RZ ;  /* 0xffffff00022c7810 */ /* 0x040fe40007f1e0ff */
[----:B------:R-:W-:Y:S01]  /*2df0*/  IADD3 R46, P5, R2, -0x80, RZ ;  /* 0xffffff80022e7810 */ /* 0x000fe20007fbe0ff */
[----:B------:R-:W-:Y:S01]  /*2e00*/  FADD.FTZ R2, R67, R67 ;  /* 0x0000004343027221 */ /* 0x000fe20000010000 */
[C---:B------:R-:W-:Y:S02]  /*2e10*/  IADD3.X R37, R3.reuse, -0x1, RZ, P4, !PT ;  /* 0xffffffff03257810 */ /* 0x040fe400027fe4ff */
[C---:B------:R-:W-:Y:S01]  /*2e20*/  IADD3.X R39, R3.reuse, -0x1, RZ, P3, !PT ;  /* 0xffffffff03277810 */ /* 0x040fe20001ffe4ff */
[----:B------:R-:W0:Y:S01]  /*2e30*/  LDC.64 R66, c[0x0][0x348] ;  /* 0x0000d200ff427b82 */ /* 0x000e220000000a00 */
[----:B------:R-:W-:-:S02]  /*2e40*/  IADD3.X R41, R3, -0x1, RZ, P2, !PT ;  /* 0xffffffff03297810 */ /* 0x000fc400017fe4ff */
[C---:B------:R-:W-:Y:S02]  /*2e50*/  IADD3.X R43, R3.reuse, -0x1, RZ, P1, !PT ;  /* 0xffffffff032b7810 */ /* 0x040fe40000ffe4ff */
[C---:B------:R-:W-:Y:S02]  /*2e60*/  IADD3.X R45, R3.reuse, -0x1, RZ, P0, !PT ;  /* 0xffffffff032d7810 */ /* 0x040fe400007fe4ff */
[----:B------:R-:W-:Y:S01]  /*2e70*/  IADD3.X R47, R3, -0x1, RZ, P5, !PT ;  /* 0xffffffff032f7810 */ /* 0x000fe20002ffe4ff */
[----:B------:R-:W-:Y:S01]  /*2e80*/  FADD.FTZ R3, R64, R64 ;  /* 0x0000004040037221 */ /* 0x000fe20000010000 */
[C---:B------:R-:W-:Y:S01]  /*2e90*/  IADD3 R48, P5, R16.reuse, -0x380, RZ ;  /* 0xfffffc8010307810 */ /* 0x040fe20007fbe0ff */
[----:B------:R-:W0:Y:S01]  /*2ea0*/  LDC.64 R64, c[0x0][0x368] ;  /* 0x0000da00ff407b82 */ /* 0x000e220000000a00 */
[----:B------:R-:W-:Y:S02]  /*2eb0*/  IADD3 R50, P4, R16, -0x300, RZ ;  /* 0xfffffd0010327810 */ /* 0x000fe40007f9e0ff */
[----:B------:R-:W-:-:S02]  /*2ec0*/  IADD3.X R49, R17, -0x1, RZ, P5, !PT ;  /* 0xffffffff11317810 */ /* 0x000fc40002ffe4ff */
[C---:B------:R-:W-:Y:S02]  /*2ed0*/  IADD3 R52, P3, R16.reuse, -0x280, RZ ;  /* 0xfffffd8010347810 */ /* 0x040fe40007f7e0ff */
[C---:B------:R-:W-:Y:S02]  /*2ee0*/  IADD3 R54, P2, R16.reuse, -0x200, RZ ;  /* 0xfffffe0010367810 */ /* 0x040fe40007f5e0ff */
[C---:B------:R-:W-:Y:S02]  /*2ef0*/  IADD3 R56, P1, R16.reuse, -0x180, RZ ;  /* 0xfffffe8010387810 */ /* 0x040fe40007f3e0ff */
[C---:B------:R-:W-:Y:S02]  /*2f00*/  IADD3 R58, P0, R16.reuse, -0x100, RZ ;  /* 0xffffff00103a7810 */ /* 0x040fe40007f1e0ff */
[----:B------:R-:W-:Y:S02]  /*2f10*/  IADD3 R60, P5, R16, -0x80, RZ ;  /* 0xffffff80103c7810 */ /* 0x000fe40007fbe0ff */
[----:B------:R-:W-:-:S02]  /*2f20*/  IADD3.X R51, R17, -0x1, RZ, P4, !PT ;  /* 0xffffffff11337810 */ /* 0x000fc400027fe4ff */
[C---:B------:R-:W-:Y:S02]  /*2f30*/  IADD3.X R53, R17.reuse, -0x1, RZ, P3, !PT ;  /* 0xffffffff11357810 */ /* 0x040fe40001ffe4ff */
[C---:B------:R-:W-:Y:S02]  /*2f40*/  IADD3.X R55, R17.reuse, -0x1, RZ, P2, !PT ;  /* 0xffffffff11377810 */ /* 0x040fe400017fe4ff */
[C---:B------:R-:W-:Y:S02]  /*2f50*/  IADD3.X R57, R17.reuse, -0x1, RZ, P1, !PT ;  /* 0xffffffff11397810 */ /* 0x040fe40000ffe4ff */
[C---:B------:R-:W-:Y:S02]  /*2f60*/  IADD3.X R59, R17.reuse, -0x1, RZ, P0, !PT ;  /* 0xffffffff113b7810 */ /* 0x040fe400007fe4ff */
[----:B------:R-:W-:Y:S02]  /*2f70*/  IADD3.X R61, R17, -0x1, RZ, P5, !PT ;  /* 0xffffffff113d7810 */ /* 0x000fe40002ffe4ff */
[----:B------:R-:W-:-:S02]  /*2f80*/  CS2R R16, SRZ ;  /* 0x0000000000107805 */ /* 0x000fc4000001ff00 */
[----:B------:R-:W-:Y:S02]  /*2f90*/  IADD3 R134, R134, -R21, RZ ;  /* 0x8000001586867210 */ /* 0x000fe40007ffe0ff */
[----:B------:R-:W-:Y:S02]  /*2fa0*/  ISETP.GE.AND P0, PT, R28, R132, PT ;  /* 0x000000841c00720c */ /* 0x000fe40003f06270 */
[----:B-1234-:R-:W-:-:S11]  /*2fb0*/  IADD3 R133, R63, R133, RZ ;  /* 0x000000853f857210 */ /* 0x01efd60007ffe0ff */
.L_x_18212:
[----:B------:R-:W-:Y:S01]  /*2fc0*/  SHF.R.S32.HI R166, RZ, 0x1f, R135 ;  /* 0x0000001fffa67819 */ /* 0x000fe20000011487 */
[----:B-1----:R-:W-:Y:S01]  /*2fd0*/  IMAD.WIDE.U32 R20, R135, UR10, R28 ;  /* 0x0000000a87147c25 */ /* 0x002fe2000f8e001c */
        /* <DEDUP_REMOVED lines=8> */
[----:B------:R-:W-:-:S04]  /*3060*/  MOV R93, RZ ;  /* 0x000000ff005d7202 */ /* 0x000fc80000000f00 */
[----:B------:R-:W-:-:S04]  /*3070*/  IADD3 R21, R21, R23, RZ ;  /* 0x0000001715157210 */ /* 0x000fc80007ffe0ff */
[----:B------:R-:W-:-:S05]  /*3080*/  LEA.HI.X R79, R20, R113, R21, 0x2, P4 ;  /* 0x00000071144f7211 */ /* 0x000fca00020f1415 */
[----:B--2---:R-:W2:Y:S04]  /*3090*/  @!P0 LDG.E R80, desc[UR12][R78.64] ;  /* 0x0000000c4e508981 */ /* 0x004ea8000c1e1900 */
[----:B------:R-:W3:Y:S04]  /*30a0*/  @!P1 LDG.E R82, desc[UR12][R78.64+0x80] ;  /* 0x0000800c4e529981 */ /* 0x000ee8000c1e1900 */
[----:B------:R-:W4:Y:S04]  /*30b0*/  @!P2 LDG.E R81, desc[UR12][R78.64+0x100] ;  /* 0x0001000c4e51a981 */ /* 0x000f28000c1e1900 */
[----:B------:R-:W4:Y:S01]  /*30c0*/  @!P3 LDG.E R93, desc[UR12][R78.64+0x180] ;  /* 0x0001800c4e5db981 */ /* 0x000f22000c1e1900 */
[-C--:B------:R-:W-:Y:S01]  /*30d0*/  ISETP.GE.AND P1, PT, R98, R132.reuse, PT ;  /* 0x000000846200720c */ /* 0x080fe20003f26270 */
[----:B------:R-:W-:Y:S01]  /*30e0*/  HFMA2.MMA R138, -RZ, RZ, 0, 0 ;  /* 0x00000000ff8a7435 */ /* 0x000fe200000001ff */
[-C--:B------:R-:W-:Y:S01]  /*30f0*/  ISETP.GE.AND P2, PT, R97, R132.reuse, PT ;  /* 0x000000846100720c */ /* 0x080fe20003f46270 */
[----:B------:R-:W-:Y:S01]  /*3100*/  HFMA2.MMA R140, -RZ, RZ, 0, 0 ;  /* 0x00000000ff8c7435 */ /* 0x000fe200000001ff */
[----:B------:R-:W-:-:S02]  /*3110*/  ISETP.GE.AND P3, PT, R96, R132, PT ;  /* 0x000000846000720c */ /* 0x000fc40003f66270 */
[----:B------:R-:W-:Y:S02]  /*3120*/  ISETP.GE.AND P4, PT, R95, R132, PT ;  /* 0x000000845f00720c */ /* 0x000fe40003f86270 */
[----:B------:R-:W-:-:S05]  /*3130*/  MOV R136, RZ ;  /* 0x000000ff00887202 */ /* 0x000fca0000000f00 */
[----:B------:R-:W4:Y:S04]  /*3140*/  @!P1 LDG.E R83, desc[UR12][R78.64+0x200] ;  /* 0x0002000c4e539981 */ /* 0x000f28000c1e1900 */
[----:B------:R-:W4:Y:S04]  /*3150*/  @!P2 LDG.E R138, desc[UR12][R78.64+0x280] ;  /* 0x0002800c4e8aa981 */ /* 0x000f28000c1e1900 */
[----:B------:R-:W4:Y:S04]  /*3160*/  @!P3 LDG.E R136, desc[UR12][R78.64+0x300] ;  /* 0x0003000c4e88b981 */ /* 0x000f28000c1e1900 */
[----:B------:R1:W4:Y:S01]  /*3170*/  @!P4 LDG.E R140, desc[UR12][R78.64+0x380] ;  /* 0x0003800c4e8cc981 */ /* 0x000322000c1e1900 */
[----:B------:R-:W-:Y:S01]  /*3180*/  IMAD R20, R166, UR18, RZ ;  /* 0x00000012a6147c24 */ /* 0x000fe2000f8e02ff */
[C---:B------:R-:W-:Y:S01]  /*3190*/  IADD3 R143, R110.reuse, 0x20, RZ ;  /* 0x000000206e8f7810 */ /* 0x040fe20007ffe0ff */
[----:B------:R-:W-:Y:S01]  /*31a0*/  IMAD.WIDE.U32 R22, R135, UR18, R28 ;  /* 0x0000001287167c25 */ /* 0x000fe2000f8e001c */
[----:B------:R-:W-:-:S02]  /*31b0*/  IADD3 R145, R110, 0x40, RZ ;  /* 0x000000406e917810 */ /* 0x000fc40007ffe0ff */
[----:B------:R-:W-:Y:S01]  /*31c0*/  IADD3 R147, R110, 0x60, RZ ;  /* 0x000000606e937810 */ /* 0x000fe20007ffe0ff */
[----:B------:R-:W-:Y:S01]  /*31d0*/  IMAD R21, R135, UR19, R20 ;  /* 0x0000001387157c24 */ /* 0x000fe2000f8e0214 */
[----:B------:R-:W-:Y:S01]  /*31e0*/  LEA R20, P1, R22, R112, 0x2 ;  /* 0x0000007016147211 */ /* 0x000fe200078210ff */
[----:B-1----:R-:W-:Y:S01]  /*31f0*/  IMAD R78, R166, UR8, RZ ;  /* 0x00000008a64e7c24 */ /* 0x002fe2000f8e02ff */
[----:B------:R-:W-:Y:S02]  /*3200*/  LEA.HI.SX32 R141, R110, R110, 0x1b ;  /* 0x0000006e6e8d7211 */ /* 0x000fe400078fdaff */
[----:B------:R-:W-:Y:S01]  /*3210*/  IADD3 R21, R23, R21, RZ ;  /* 0x0000001517157210 */ /* 0x000fe20007ffe0ff */
[----:B------:R-:W-:Y:S01]  /*3220*/  IMAD R79, R135, UR9, R78 ;  /* 0x00000009874f7c24 */ /* 0x000fe2000f8e024e */
[----:B------:R-:W-:Y:S02]  /*3230*/  MOV R23, R133 ;  /* 0x0000008500177202 */ /* 0x000fe40000000f00 */
[----:B------:R-:W-:-:S02]  /*3240*/  LEA.HI.X R21, R22, R111, R21, 0x2, P1 ;  /* 0x0000006f16157211 */ /* 0x000fc400008f1415 */
[----:B------:R-:W-:Y:S02]  /*3250*/  MOV R22, R62 ;  /* 0x0000003e00167202 */ /* 0x000fe40000000f00 */
[-C--:B------:R-:W-:Y:S02]  /*3260*/  LEA.HI.SX32 R143, R143, R110.reuse, 0x1b ;  /* 0x0000006e8f8f7211 */ /* 0x080fe400078fdaff */
[-C--:B------:R-:W-:Y:S01]  /*3270*/  LEA.HI.SX32 R145, R145, R110.reuse, 0x1b ;  /* 0x0000006e91917211 */ /* 0x080fe200078fdaff */
[----:B------:R-:W-:Y:S01]  /*3280*/  IMAD.WIDE.U32 R22, R135, UR8, R22 ;  /* 0x0000000887167c25 */ /* 0x000fe2000f8e0016 */
[----:B------:R-:W-:Y:S02]  /*3290*/  LEA.HI.SX32 R147, R147, R110, 0x1b ;  /* 0x0000006e93937211 */ /* 0x000fe400078fdaff */
[----:B------:R-:W-:Y:S02]  /*32a0*/  LEA R149, R141, R130, 0x2 ;  /* 0x000000828d957211 */ /* 0x000fe400078e10ff */
[----:B------:R-:W-:-:S02]  /*32b0*/  IADD3 R79, R23, R79, RZ ;  /* 0x0000004f174f7210 */ /* 0x000fc40007ffe0ff */
[-C--:B------:R-:W-:Y:S02]  /*32c0*/  LEA R23, R143, R130.reuse, 0x2 ;  /* 0x000000828f177211 */ /* 0x080fe400078e10ff */
[-C--:B------:R-:W-:Y:S02]  /*32d0*/  LEA R144, R145, R130.reuse, 0x2 ;  /* 0x0000008291907211 */ /* 0x080fe400078e10ff */
[----:B------:R-:W-:Y:S02]  /*32e0*/  LEA R146, R147, R130, 0x2 ;  /* 0x0000008293927211 */ /* 0x000fe400078e10ff */
[----:B0-----:R-:W-:Y:S02]  /*32f0*/  LEA R78, P1, R22, R76, 0x3 ;  /* 0x0000004c164e7211 */ /* 0x001fe400078218ff */
[----:B------:R-:W-:Y:S02]  /*3300*/  IADD3 R141, R110, 0x80, RZ ;  /* 0x000000806e8d7810 */ /* 0x000fe40007ffe0ff */
[----:B------:R-:W-:-:S02]  /*3310*/  LEA.HI.X R79, R22, R77, R79, 0x3, P1 ;  /* 0x0000004d164f7211 */ /* 0x000fc400008f1c4f */
[C---:B------:R-:W-:Y:S02]  /*3320*/  IADD3 R143, R110.reuse, 0xa0, RZ ;  /* 0x000000a06e8f7810 */ /* 0x040fe40007ffe0ff */
[C---:B------:R-:W-:Y:S02]  /*3330*/  IADD3 R145, R110.reuse, 0xc0, RZ ;  /* 0x000000c06e917810 */ /* 0x040fe40007ffe0ff */
[----:B------:R-:W-:Y:S01]  /*3340*/  IADD3 R147, R110, 0xe0, RZ ;  /* 0x000000e06e937810 */ /* 0x000fe20007ffe0ff */
[----:B------:R-:W4:Y:S01]  /*3350*/  LDG.E.64 R78, desc[UR12][R78.64] ;  /* 0x0000000c4e4e7981 */ /* 0x000f22000c1e1b00 */
[-C--:B------:R-:W-:Y:S02]  /*3360*/  LEA.HI.SX32 R141, R141, R110.reuse, 0x1b ;  /* 0x0000006e8d8d7211 */ /* 0x080fe400078fdaff */
[-C--:B------:R-:W-:Y:S02]  /*3370*/  LEA.HI.SX32 R143, R143, R110.reuse, 0x1b ;  /* 0x0000006e8f8f7211 */ /* 0x080fe400078fdaff */
[-C--:B------:R-:W-:Y:S01]  /*3380*/  LEA.HI.SX32 R145, R145, R110.reuse, 0x1b ;  /* 0x0000006e91917211 */ /* 0x080fe200078fdaff */
[----:B------:R-:W-:Y:S01]  /*3390*/  HFMA2.MMA R22, -RZ, RZ, 0, 0 ;  /* 0x00000000ff167435 */ /* 0x000fe200000001ff */
[----:B------:R-:W-:-:S02]  /*33a0*/  LEA.HI.SX32 R147, R147, R110, 0x1b ;  /* 0x0000006e93937211 */ /* 0x000fc400078fdaff */
[-C--:B------:R-:W-:Y:S02]  /*33b0*/  LEA R151, R143, R130.reuse, 0x2 ;  /* 0x000000828f977211 */ /* 0x080fe400078e10ff */
[-C--:B------:R-:W-:Y:S02]  /*33c0*/  LEA R153, R145, R130.reuse, 0x2 ;  /* 0x0000008291997211 */ /* 0x080fe400078e10ff */
[-C--:B------:R-:W-:Y:S02]  /*33d0*/  LEA R155, R147, R130.reuse, 0x2 ;  /* 0x00000082939b7211 */ /* 0x080fe400078e10ff */
[----:B------:R-:W-:Y:S02]  /*33e0*/  CS2R R156, SRZ ;  /* 0x00000000009c7805 */ /* 0x000fe4000001ff00 */
[----:B------:R-:W-:Y:S01]  /*33f0*/  MOV R148, RZ ;  /* 0x000000ff00947202 */ /* 0x000fe20000000f00 */
[----:B------:R-:W-:Y:S02]  /*3400*/  HFMA2.MMA R159, -RZ, RZ, 0, 0 ;  /* 0x00000000ff9f7435 */ /* 0x000fe400000001ff */
[----:B------:R-:W-:Y:S01]  /*3410*/  HFMA2.MMA R154, -RZ, RZ, 0, 0 ;  /* 0x00000000ff9a7435 */ /* 0x000fe200000001ff */
[----:B------:R-:W-:Y:S01]  /*3420*/  MOV R152, RZ ;  /* 0x000000ff00987202 */ /* 0x000fe20000000f00 */
[----:B--2---:R-:W-:Y:S04]  /*3430*/  STS [R149], R80 ;  /* 0x0000005095007388 */ /* 0x004fe80000000800 */
[----:B---3--:R0:W-:Y:S04]  /*3440*/  STS [R23+0x80], R82 ;  /* 0x0000805217007388 */ /* 0x0081e80000000800 */
[----:B----4-:R-:W-:Y:S04]  /*3450*/  STS [R144+0x100], R81 ;  /* 0x0001005190007388 */ /* 0x010fe80000000800 */
[----:B------:R1:W-:Y:S01]  /*3460*/  STS [R146+0x180], R93 ;  /* 0x0001805d92007388 */ /* 0x0003e20000000800 */
[----:B0-----:R-:W-:-:S02]  /*3470*/  LEA R82, R141, R130, 0x2 ;  /* 0x000000828d527211 */ /* 0x001fc400078e10ff */
[----:B-1----:R-:W-:-:S04]  /*3480*/  IADD3 R93, -R30, R137, RZ ;  /* 0x000000891e5d7210 */ /* 0x002fc80007ffe1ff */
[----:B------:R-:W-:-:S04]  /*3490*/  SHF.L.U32 R80, R93, 0x1, RZ ;  /* 0x000000015d507819 */ /* 0x000fc800000006ff */
[-C--:B------:R-:W-:Y:S02]  /*34a0*/  ISETP.GE.AND P2, PT, R28, R80.reuse, PT ;  /* 0x000000501c00720c */ /* 0x080fe40003f46270 */
[-C--:B------:R-:W-:Y:S02]  /*34b0*/  ISETP.GE.AND P5, PT, R101, R80.reuse, PT ;  /* 0x000000506500720c */ /* 0x080fe40003fa6270 */
[-C--:B------:R-:W-:Y:S01]  /*34c0*/  ISETP.GE.AND P4, PT, R100, R80.reuse, PT ;  /* 0x000000506400720c */ /* 0x080fe20003f86270 */
[----:B------:R0:W-:Y:S01]  /*34d0*/  STS [R82+0x200], R83 ;  /* 0x0002005352007388 */ /* 0x0001e20000000800 */
[----:B------:R-:W-:-:S03]  /*34e0*/  ISETP.GE.AND P1, PT, R99, R80, PT ;  /* 0x000000506300720c */ /* 0x000fc60003f26270 */
[----:B------:R-:W-:Y:S01]  /*34f0*/  STS [R151+0x280], R138 ;  /* 0x0002808a97007388 */ /* 0x000fe20000000800 */
[----:B------:R-:W-:-:S03]  /*3500*/  ISETP.GE.AND P3, PT, R98, R80, PT ;  /* 0x000000506200720c */ /* 0x000fc60003f66270 */
[----:B------:R1:W-:Y:S04]  /*3510*/  STS [R153+0x300], R136 ;  /* 0x0003008899007388 */ /* 0x0003e80000000800 */
[----:B------:R-:W-:Y:S01]  /*3520*/  STS [R155+0x380], R140 ;  /* 0x0003808c9b007388 */ /* 0x000fe20000000800 */
[----:B------:R-:W-:-:S03]  /*3530*/  NOP ;  /* 0x0000000000007918 */ /* 0x000fc60000000000 */
[----:B------:R-:W2:Y:S01]  /*3540*/  @!P2 LDG.E R22, desc[UR12][R20.64] ;  /* 0x0000000c1416a981 */ /* 0x000ea2000c1e1900 */
[----:B------:R-:W-:-:S03]  /*3550*/  ISETP.GE.AND P2, PT, R97, R80, PT ;  /* 0x000000506100720c */ /* 0x000fc60003f46270 */
[----:B------:R-:W3:Y:S01]  /*3560*/  @!P5 LDG.E R148, desc[UR12][R20.64+0x80] ;  /* 0x0000800c1494d981 */ /* 0x000ee2000c1e1900 */
[----:B------:R-:W-:-:S03]  /*3570*/  ISETP.GE.AND P5, PT, R96, R80, PT ;  /* 0x000000506000720c */ /* 0x000fc60003fa6270 */
[----:B------:R-:W4:Y:S01]  /*3580*/  @!P4 LDG.E R157, desc[UR12][R20.64+0x100] ;  /* 0x0001000c149dc981 */ /* 0x000f22000c1e1900 */
[----:B------:R-:W-:Y:S02]  /*3590*/  ISETP.GE.AND P4, PT, R95, R80, PT ;  /* 0x000000505f00720c */ /* 0x000fe40003f86270 */
[----:B0-----:R-:W-:Y:S01]  /*35a0*/  MOV R83, RZ ;  /* 0x000000ff00537202 */ /* 0x001fe20000000f00 */
[----:B------:R-:W4:Y:S04]  /*35b0*/  @!P1 LDG.E R159, desc[UR12][R20.64+0x180] ;  /* 0x0001800c149f9981 */ /* 0x000f28000c1e1900 */
[----:B------:R-:W4:Y:S04]  /*35c0*/  @!P2 LDG.E R154, desc[UR12][R20.64+0x280] ;  /* 0x0002800c149aa981 */ /* 0x000f28000c1e1900 */
[----:B------:R-:W4:Y:S04]  /*35d0*/  @!P3 LDG.E R83, desc[UR12][R20.64+0x200] ;  /* 0x0002000c1453b981 */ /* 0x000f28000c1e1900 */
[----:B------:R-:W4:Y:S04]  /*35e0*/  @!P5 LDG.E R152, desc[UR12][R20.64+0x300] ;  /* 0x0003000c1498d981 */ /* 0x000f28000c1e1900 */
[----:B------:R0:W4:Y:S01]  /*35f0*/  @!P4 LDG.E R156, desc[UR12][R20.64+0x380] ;  /* 0x0003800c149cc981 */ /* 0x000122000c1e1900 */
[----:B------:R-:W-:-:S04]  /*3600*/  ISETP.NE.AND P2, PT, R164, RZ, PT ;  /* 0x000000ffa400720c */ /* 0x000fc80003f45270 */
[----:B------:R-:W-:Y:S01]  /*3610*/  ISETP.LT.OR P1, PT, R94, 0x2, P2 ;  /* 0x000000025e00780c */ /* 0x000fe20001721670 */
[----:B------:R-:W-:Y:S01]  /*3620*/  FMUL.FTZ R158, R78, 1.4426950216293334961 ;  /* 0x3fb8aa3b4e9e7820 */ /* 0x000fe20000410000 */
[----:B------:R-:W-:-:S03]  /*3630*/  FMUL.FTZ R80, R79, R87 ;  /* 0x000000574f507220 */ /* 0x000fc60000410000 */
[----:B0-----:R-:W-:Y:S01]  /*3640*/  FMUL.FTZ R20, R158, R87 ;  /* 0x000000579e147220 */ /* 0x001fe20000410000 */
[----:B-1----:R-:W-:-:S07]  /*3650*/  FMUL.RZ R136, R80, 0.15915493667125701904 ;  /* 0x3e22f98350887820 */ /* 0x002fce000040c000 */
[----:B------:R-:W0:Y:S01]  /*3660*/  @!P1 LDC R165, c[0x0][0x21c] ;  /* 0x00008700ffa59b82 */ /* 0x000e220000000800 */
[----:B------:R-:W-:Y:S01]  /*3670*/  SHF.L.U32 R80, R110, 0x3, RZ ;  /* 0x000000036e507819 */ /* 0x000fe200000006ff */
[----:B------:R-:W-:Y:S01]  /*3680*/  MUFU.SIN R161, R136 ;  /* 0x0000008800a17308 */ /* 0x000fe20000000400 */
[----:B------:R-:W-:Y:S02]  /*3690*/  ISETP.NE.AND P3, PT, R122, RZ, PT ;  /* 0x000000ff7a00720c */ /* 0x000fe40003f65270 */
[----:B------:R-:W-:-:S05]  /*36a0*/  LEA.HI.SX32 R81, R80, R80, 0x1b ;  /* 0x0000005050517211 */ /* 0x000fca00078fdaff */
[----:B------:R1:W-:Y:S01]  /*36b0*/  MUFU.COS R163, R136 ;  /* 0x0000008800a37308 */ /* 0x0003e20000000000 */
[----:B------:R-:W-:-:S07]  /*36c0*/  LEA R150, R81, R130, 0x2 ;  /* 0x0000008251967211 */ /* 0x000fce00078e10ff */
[----:B------:R-:W0:Y:S01]  /*36d0*/  MUFU.EX2 R20, R20 ;  /* 0x0000001400147308 */ /* 0x000e220000000800 */
[----:B------:R-:W-:Y:S01]  /*36e0*/  @!P1 IADD3 R80, R94, -0x2, RZ ;  /* 0xfffffffe5e509810 */ /* 0x000fe20007ffe0ff */
[----:B------:R-:W-:Y:S01]  /*36f0*/  LDS R142, [R150] ;  /* 0x00000000968e7984 */ /* 0x000fe20000000800 */
[----:B------:R-:W-:-:S03]  /*3700*/  LEA R21, R134, R135, 0x8 ;  /* 0x0000008786157211 */ /* 0x000fc600078e40ff */
[----:B------:R-:W4:Y:S01]  /*3710*/  LDS R140, [R150+0x4] ;  /* 0x00000400968c7984 */ /* 0x000f220000000800 */
[----:B------:R-:W-:-:S03]  /*3720*/  @P3 IADD3 R21, R122, 0x200, RZ ;  /* 0x000002007a153810 */ /* 0x000fc60007ffe0ff */
[----:B------:R-:W4:Y:S04]  /*3730*/  LDS R147, [R150+0x8] ;  /* 0x0000080096937984 */ /* 0x000f280000000800 */
[----:B------:R-:W4:Y:S04]  /*3740*/  LDS R145, [R150+0xc] ;  /* 0x00000c0096917984 */ /* 0x000f280000000800 */
[----:B------:R-:W-:Y:S04]  /*3750*/  LDS R138, [R150+0x10] ;  /* 0x00001000968a7984 */ /* 0x000fe80000000800 */
[----:B-1----:R-:W1:Y:S04]  /*3760*/  LDS R136, [R150+0x14] ;  /* 0x0000140096887984 */ /* 0x002e680000000800 */
[----:B------:R-:W1:Y:S04]  /*3770*/  LDS R143, [R150+0x18] ;  /* 0x00001800968f7984 */ /* 0x000e680000000800 */
[----:B------:R-:W1:Y:S01]  /*3780*/  LDS R141, [R150+0x1c] ;  /* 0x00001c00968d7984 */ /* 0x000e620000000800 */
[----:B0-----:R-:W-:-:S02]  /*3790*/  @!P1 IMAD R165, R80, R165, R135 ;  /* 0x000000a550a59224 */ /* 0x001fc400078e0287 */
[C---:B------:R-:W-:Y:S01]  /*37a0*/  FMUL.FTZ R80, R20.reuse, R163 ;  /* 0x000000a314507220 */ /* 0x040fe20000410000 */
[----:B------:R-:W-:Y:S01]  /*37b0*/  FMUL.FTZ R81, R20, R161 ;  /* 0x000000a114517220 */ /* 0x000fe20000410000 */
[----:B------:R-:W-:Y:S01]  /*37c0*/  LEA R20, R21, R130, 0x3 ;  /* 0x0000008215147211 */ /* 0x000fe200078e18ff */
[----:B------:R-:W-:Y:S01]  /*37d0*/  BSSY B0, `(.L_x_18182) ;  /* 0x0000066000007945 */ /* 0x000fe20003800000 */
[----:B--2---:R-:W-:Y:S04]  /*37e0*/  STS [R149+0x420], R22 ;  /* 0x0004201695007388 */ /* 0x004fe80000000800 */
[----:B---3--:R-:W-:Y:S04]  /*37f0*/  STS [R23+0x4a0], R148 ;  /* 0x0004a09417007388 */ /* 0x008fe80000000800 */
[----:B----4-:R-:W-:Y:S04]  /*3800*/  STS [R144+0x520], R157 ;  /* 0x0005209d90007388 */ /* 0x010fe80000000800 */
[----:B------:R0:W-:Y:S04]  /*3810*/  STS [R146+0x5a0], R159 ;  /* 0x0005a09f92007388 */ /* 0x0001e80000000800 */
[----:B------:R-:W-:Y:S04]  /*3820*/  STS [R82+0x620], R83 ;  /* 0x0006205352007388 */ /* 0x000fe80000000800 */
[----:B------:R2:W-:Y:S04]  /*3830*/  STS [R151+0x6a0], R154 ;  /* 0x0006a09a97007388 */ /* 0x0005e80000000800 */
[----:B------:R-:W-:Y:S04]  /*3840*/  STS [R153+0x720], R152 ;  /* 0x0007209899007388 */ /* 0x000fe80000000800 */
[----:B------:R-:W-:Y:S01]  /*3850*/  STS [R155+0x7a0], R156 ;  /* 0x0007a09c9b007388 */ /* 0x000fe20000000800 */
[----:B------:R-:W-:-:S03]  /*3860*/  NOP ;  /* 0x0000000000007918 */ /* 0x000fc60000000000 */
[----:B------:R-:W3:Y:S04]  /*3870*/  LDS R153, [R150+0x420] ;  /* 0x0004200096997984 */ /* 0x000ee80000000800 */
[----:B------:R-:W4:Y:S04]  /*3880*/  LDS R151, [R150+0x424] ;  /* 0x0004240096977984 */ /* 0x000f280000000800 */
[----:B------:R-:W1:Y:S04]  /*3890*/  LDS R22, [R150+0x428] ;  /* 0x0004280096167984 */ /* 0x000e680000000800 */
[----:B------:R-:W1:Y:S04]  /*38a0*/  LDS R144, [R150+0x42c] ;  /* 0x00042c0096907984 */ /* 0x000e680000000800 */
[----:B------:R-:W1:Y:S04]  /*38b0*/  LDS R21, [R150+0x430] ;  /* 0x0004300096157984 */ /* 0x000e680000000800 */
[----:B------:R-:W1:Y:S04]  /*38c0*/  LDS R23, [R150+0x434] ;  /* 0x0004340096177984 */ /* 0x000e680000000800 */
[----:B------:R-:W1:Y:S04]  /*38d0*/  LDS R159, [R150+0x438] ;  /* 0x00043800969f7984 */ /* 0x000e680000000800 */
[----:B------:R-:W1:Y:S04]  /*38e0*/  LDS R163, [R150+0x43c] ;  /* 0x00043c0096a37984 */ /* 0x000e680000000800 */
[----:B------:R3:W-:Y:S01]  /*38f0*/  STS.64 [R20+0x14d0], R80 ;  /* 0x0014d05014007388 */ /* 0x0007e20000000a00 */
[----:B0-----:R-:W-:-:S04]  /*3900*/  FMUL.FTZ R146, R79, R88 ;  /* 0x000000584f927220 */ /* 0x001fc80000410000 */
[----:B------:R-:W-:Y:S01]  /*3910*/  FMUL.RZ R160, R146, 0.15915493667125701904 ;  /* 0x3e22f98392a07820 */ /* 0x000fe2000040c000 */
[----:B------:R-:W-:-:S03]  /*3920*/  FMUL.FTZ R146, R158, R88 ;  /* 0x000000589e927220 */ /* 0x000fc60000410000 */
[----:B--2---:R-:W-:Y:S01]  /*3930*/  MUFU.SIN R154, R160 ;  /* 0x000000a0009a7308 */ /* 0x004fe20000000400 */
[----:B------:R-:W-:Y:S01]  /*3940*/  CS2R R148, SRZ ;  /* 0x0000000000947805 */ /* 0x000fe2000001ff00 */
[----:B------:R-:W-:Y:S01]  /*3950*/  @!P1 IMAD.WIDE R82, R165, 0x10, R6 ;  /* 0x00000010a5529825 */ /* 0x000fe200078e0206 */
[----:B------:R-:W-:Y:S03]  /*3960*/  BAR.SYNC.DEFER_BLOCKING 0x0 ;  /* 0x0000000000007b1d */ /* 0x000fe60000010000 */
[----:B---3--:R-:W-:-:S03]  /*3970*/  FMUL.FTZ R20, R79, R85 ;  /* 0x000000554f147220 */ /* 0x008fc60000410000 */
[----:B------:R-:W0:Y:S01]  /*3980*/  MUFU.EX2 R155, R146 ;  /* 0x00000092009b7308 */ /* 0x000e220000000800 */
[----:B------:R-:W-:Y:S01]  /*3990*/  FMUL.FTZ R156, R158, R85 ;  /* 0x000000559e9c7220 */ /* 0x000fe20000410000 */
[----:B------:R-:W-:-:S06]  /*39a0*/  FMUL.RZ R167, R20, 0.15915493667125701904 ;  /* 0x3e22f98314a77820 */ /* 0x000fcc000040c000 */
[----:B------:R-:W2:Y:S01]  /*39b0*/  MUFU.COS R152, R160 ;  /* 0x000000a000987308 */ /* 0x000ea20000000000 */
[----:B------:R-:W-:Y:S01]  /*39c0*/  FMUL.FTZ R165, R140, R87 ;  /* 0x000000578ca57220 */ /* 0x000fe20000410000 */
[----:B------:R-:W-:Y:S01]  /*39d0*/  FMUL.FTZ R158, R158, R86 ;  /* 0x000000569e9e7220 */ /* 0x000fe20000410000 */
[----:B------:R3:W5:Y:S05]  /*39e0*/  @!P1 LDG.E.64 R148, desc[UR12][R82.64+0x8] ;  /* 0x0000080c52949981 */ /* 0x00076a000c1e1b00 */
[----:B------:R4:W-:Y:S01]  /*39f0*/  MUFU.EX2 R157, R156 ;  /* 0x0000009c009d7308 */ /* 0x0009e20000000800 */
[----:B0-----:R-:W-:Y:S01]  /*3a00*/  FMUL.FTZ R154, R155, R154 ;  /* 0x0000009a9b9a7220 */ /* 0x001fe20000410000 */
[----:B---3--:R-:W-:-:S06]  /*3a10*/  FMUL.FTZ R82, R79, R86 ;  /* 0x000000564f527220 */ /* 0x008fcc0000410000 */
[----:B------:R-:W0:Y:S01]  /*3a20*/  MUFU.SIN R150, R167 ;  /* 0x000000a700967308 */ /* 0x000e220000000400 */
[----:B------:R-:W-:Y:S01]  /*3a30*/  FMUL.FTZ R83, R142, R87 ;  /* 0x000000578e537220 */ /* 0x000fe20000410000 */
[----:B------:R-:W-:Y:S01]  /*3a40*/  FMUL.RZ R168, R82, 0.15915493667125701904 ;  /* 0x3e22f98352a87820 */ /* 0x000fe2000040c000 */
[C---:B----4-:R-:W-:Y:S02]  /*3a50*/  FMUL.FTZ R156, R8.reuse, R165 ;  /* 0x000000a5089c7220 */ /* 0x050fe40000410000 */
[----:B------:R-:W-:-:S03]  /*3a60*/  FMUL.FTZ R146, R8, R83 ;  /* 0x0000005308927220 */ /* 0x000fc60000410000 */
[----:B------:R-:W3:Y:S01]  /*3a70*/  MUFU.COS R20, R167 ;  /* 0x000000a700147308 */ /* 0x000ee20000000000 */
[----:B--2---:R-:W-:Y:S01]  /*3a80*/  FMUL.FTZ R155, R155, R152 ;  /* 0x000000989b9b7220 */ /* 0x004fe20000410000 */
[C---:B------:R-:W-:Y:S01]  /*3a90*/  FMUL.FTZ R152, R154.reuse, R146 ;  /* 0x000000929a987220 */ /* 0x040fe20000410000 */
[----:B------:R-:W-:-:S05]  /*3aa0*/  FMUL.FTZ R83, R154, R156 ;  /* 0x0000009c9a537220 */ /* 0x000fca0000410000 */
[----:B------:R2:W-:Y:S01]  /*3ab0*/  MUFU.EX2 R161, R158 ;  /* 0x0000009e00a17308 */ /* 0x0005e20000000800 */
[----:B------:R-:W-:-:S07]  /*3ac0*/  FMUL.FTZ R160, R147, R88 ;  /* 0x0000005893a07220 */ /* 0x000fce0000410000 */
[----:B------:R-:W4:Y:S01]  /*3ad0*/  MUFU.COS R162, R168 ;  /* 0x000000a800a27308 */ /* 0x000f220000000000 */
[----:B--2---:R-:W-:Y:S01]  /*3ae0*/  FMUL.FTZ R158, R145, R88 ;  /* 0x00000058919e7220 */ /* 0x004fe20000410000 */
[----:B------:R-:W-:-:S06]  /*3af0*/  FFMA.FTZ R152, R155, R156, R152 ;  /* 0x0000009c9b987223 */ /* 0x000fcc0000010098 */
[----:B------:R-:W2:Y:S01]  /*3b00*/  MUFU.SIN R82, R168 ;  /* 0x000000a800527308 */ /* 0x000ea20000000400 */
[----:B------:R-:W-:Y:S01]  /*3b10*/  FFMA.FTZ R83, R155, R146, -R83 ;  /* 0x000000929b537223 */ /* 0x000fe20000010853 */
[----:B0-----:R-:W-:Y:S01]  /*3b20*/  FMUL.FTZ R150, R157, R150 ;  /* 0x000000969d967220 */ /* 0x001fe20000410000 */
[C---:B------:R-:W-:Y:S02]  /*3b30*/  FFMA.FTZ R165, R9.reuse, R158, R152 ;  /* 0x0000009e09a57223 */ /* 0x040fe40000010098 */
[----:B------:R-:W-:Y:S01]  /*3b40*/  FFMA.FTZ R83, R9, R160, R83 ;  /* 0x000000a009537223 */ /* 0x000fe20000010053 */
[----:B---3--:R-:W-:Y:S01]  /*3b50*/  FMUL.FTZ R152, R157, R20 ;  /* 0x000000149d987220 */ /* 0x008fe20000410000 */
[C---:B------:R-:W-:Y:S02]  /*3b60*/  FMUL.FTZ R167, R150.reuse, R165 ;  /* 0x000000a596a77220 */ /* 0x040fe40000410000 */
[----:B------:R-:W-:Y:S01]  /*3b70*/  FMUL.FTZ R20, R150, R83 ;  /* 0x0000005396147220 */ /* 0x000fe20000410000 */
[----:B----4-:R-:W-:-:S03]  /*3b80*/  FMUL.FTZ R157, R161, R162 ;  /* 0x000000a2a19d7220 */ /* 0x010fc60000410000 */
[----:B------:R-:W-:Y:S01]  /*3b90*/  FFMA.FTZ R171, R152, R165, R20 ;  /* 0x000000a598ab7223 */ /* 0x000fe20000010014 */
[----:B------:R-:W-:Y:S01]  /*3ba0*/  FMUL.FTZ R20, R80, R154 ;  /* 0x0000009a50147220 */ /* 0x000fe20000410000 */
[----:B--2---:R-:W-:Y:S01]  /*3bb0*/  FMUL.FTZ R161, R161, R82 ;  /* 0x00000052a1a17220 */ /* 0x004fe20000410000 */
[----:B------:R-:W-:Y:S01]  /*3bc0*/  FFMA.FTZ R82, R152, R83, -R167 ;  /* 0x0000005398527223 */ /* 0x000fe200000108a7 */
[C---:B------:R-:W-:Y:S01]  /*3bd0*/  FMUL.FTZ R83, R81.reuse, R154 ;  /* 0x0000009a51537220 */ /* 0x040fe20000410000 */
[----:B------:R-:W-:Y:S01]  /*3be0*/  ISETP.NE.AND P1, PT, R122, 0x1f, PT ;  /* 0x0000001f7a00780c */ /* 0x000fe20003f25270 */
[----:B-1----:R-:W-:Y:S01]  /*3bf0*/  FMUL.FTZ R167, R136, R85 ;  /* 0x0000005588a77220 */ /* 0x002fe20000410000 */
[-C--:B------:R-:W-:Y:S01]  /*3c00*/  FFMA.FTZ R169, R81, R155.reuse, R20 ;  /* 0x0000009b51a97223 */ /* 0x080fe20000010014 */
        /* <DEDUP_REMOVED lines=11> */
[----:B------:R-:W-:Y:S01]  /*3cc0*/  @P1 IADD3 R82, R109, R130, RZ ;  /* 0x000000826d521210 */ /* 0x000fe20007ffe0ff */
[C---:B------:R-:W-:Y:S01]  /*3cd0*/  FMUL.FTZ R172, R161.reuse, R20 ;  /* 0x00000014a1ac7220 */ /* 0x040fe20000410000 */
[----:B------:R-:W-:-:S03]  /*3ce0*/  FMUL.FTZ R83, R161, R170 ;  /* 0x000000aaa1537220 */ /* 0x000fc60000410000 */
[C---:B------:R-:W-:Y:S01]  /*3cf0*/  FFMA.FTZ R170, R157.reuse, R170, -R172 ;  /* 0x000000aa9daa7223 */ /* 0x040fe200000108ac */
[C---:B------:R-:W-:Y:S02]  /*3d00*/  FFMA.FTZ R172, R157.reuse, R20, R83 ;  /* 0x000000149dac7223 */ /* 0x040fe40000010053 */
[----:B------:R-:W0:Y:S01]  /*3d10*/  @P1 LDS.64 R82, [R82+0x24d8] ;  /* 0x0024d80052521984 */ /* 0x000e220000000a00 */
[----:B------:R-:W-:Y:S01]  /*3d20*/  FFMA.FTZ R173, R157, R162, R173 ;  /* 0x000000a29dad7223 */ /* 0x000fe200000100ad */
[-C--:B------:R-:W-:Y:S01]  /*3d30*/  FMUL.FTZ R168, R143, R86.reuse ;  /* 0x000000568fa87220 */ /* 0x080fe20000410000 */
[----:B------:R-:W-:-:S03]  /*3d40*/  FMUL.FTZ R162, R141, R86 ;  /* 0x000000568da27220 */ /* 0x000fc60000410000 */
        /* <DEDUP_REMOVED lines=14> */
.L_x_18183:
[----:B------:R-:W-:Y:S05]  /*3e30*/  BSYNC B0 ;  /* 0x0000000000007941 */ /* 0x000fea0003800000 */
.L_x_18182:
[----:B------:R-:W2:Y:S01]  /*3e40*/  SHFL.UP PT, R179, R171, 0x1, RZ ;  /* 0x04200000abb37989 */ /* 0x000ea200000e00ff */
[----:B------:R-:W-:Y:S01]  /*3e50*/  ISETP.GE.AND P4, PT, R110, 0x1, PT ;  /* 0x000000016e00780c */ /* 0x000fe20003f86270 */
[----:B------:R-:W-:Y:S01]  /*3e60*/  BSSY B0, `(.L_x_18184) ;  /* 0x00000a0000007945 */ /* 0x000fe20003800000 */
[----:B------:R-:W-:Y:S01]  /*3e70*/  ISETP.GE.OR P2, PT, R94, UR17, P2 ;  /* 0x000000115e007c0c */ /* 0x000fe20009746670 */
[----:B------:R-:W3:Y:S01]  /*3e80*/  SHFL.UP PT, R177, R169, 0x1, RZ ;  /* 0x04200000a9b17989 */ /* 0x000ee200000e00ff */
[C---:B------:R-:W-:Y:S02]  /*3e90*/  ISETP.NE.AND P6, PT, R164.reuse, 0x1f, PT ;  /* 0x0000001fa400780c */ /* 0x040fe40003fc5270 */
[----:B------:R-:W-:Y:S01]  /*3ea0*/  ISETP.GT.U32.AND P5, PT, R164, 0xf, PT ;  /* 0x0000000fa400780c */ /* 0x000fe20003fa4070 */
[----:B------:R-:W4:Y:S04]  /*3eb0*/  SHFL.UP PT, R173, R170, 0x1, RZ ;  /* 0x04200000aaad7989 */ /* 0x000f2800000e00ff */
[----:B------:R-:W0:Y:S01]  /*3ec0*/  SHFL.UP PT, R175, R172, 0x1, RZ ;  /* 0x04200000acaf7989 */ /* 0x000e2200000e00ff */
[C---:B--2---:R-:W-:Y:S01]  /*3ed0*/  FMUL.FTZ R181, R172.reuse, R179 ;  /* 0x000000b3acb57220 */ /* 0x044fe20000410000 */
[----:B---3--:R-:W-:-:S03]  /*3ee0*/  FMUL.FTZ R176, R172, R177 ;  /* 0x000000b1acb07220 */ /* 0x008fc60000410000 */
[----:B------:R-:W-:Y:S01]  /*3ef0*/  FFMA.FTZ R174, R170, R177, -R181 ;  /* 0x000000b1aaae7223 */ /* 0x000fe200000108b5 */
[----:B----4-:R-:W-:Y:S01]  /*3f00*/  FMUL.FTZ R20, R172, R173 ;  /* 0x000000adac147220 */ /* 0x010fe20000410000 */
        /* <DEDUP_REMOVED lines=25> */
[----:B------:R-:W2:Y:S04]  /*40a0*/  SHFL.UP PT, R173, R170, 0x4, RZ ;  /* 0x04800000aaad7989 */ /* 0x000ea800000e00ff */
[----:B------:R-:W3:Y:S04]  /*40b0*/  SHFL.UP PT, R177, R169, 0x4, RZ ;  /* 0x04800000a9b17989 */ /* 0x000ee800000e00ff */
[----:B------:R-:W4:Y:S01]  /*40c0*/  SHFL.UP PT, R175, R172, 0x4, RZ ;  /* 0x04800000acaf7989 */ /* 0x000f2200000e00ff */
[C---:B0-----:R-:W-:Y:S01]  /*40d0*/  FMUL.FTZ R174, R172.reuse, R179 ;  /* 0x000000b3acae7220 */ /* 0x041fe20000410000 */
[C---:B--2---:R-:W-:Y:S01]  /*40e0*/  FMUL.FTZ R181, R172.reuse, R173 ;  /* 0x000000adacb57220 */ /* 0x044fe20000410000 */
        /* <DEDUP_REMOVED lines=17> */
[C---:B------:R-:W-:Y:S01]  /*4200*/  FFMA.FTZ R174, R170.reuse, R174, R179 ;  /* 0x000000aeaaae7223 */ /* 0x040fe200000100b3 */
[-C--:B----4-:R-:W-:Y:S01]  /*4210*/  FMUL.FTZ R175, R181, R172.reuse ;  /* 0x000000acb5af7220 */ /* 0x090fe20000410000 */
[C---:B------:R-:W-:Y:S01]  /*4220*/  FFMA.FTZ R172, R170.reuse, R172, R177 ;  /* 0x000000acaaac7223 */ /* 0x040fe200000100b1 */
[C---:B------:R-:W-:Y:S01]  /*4230*/  FFMA.FTZ R176, R170.reuse, R173, -R176 ;  /* 0x000000adaab07223 */ /* 0x040fe200000108b0 */
[----:B------:R-:W-:Y:S01]  /*4240*/  @P4 FADD.FTZ R171, R171, R174 ;  /* 0x000000aeabab4221 */ /* 0x000fe20000010000 */
[----:B------:R-:W-:Y:S01]  /*4250*/  @P4 FFMA.FTZ R170, R170, R20, -R175 ;  /* 0x00000014aaaa4223 */ /* 0x000fe200000108af */
[C---:B------:R-:W-:Y:S01]  /*4260*/  FMUL.FTZ R174, R0.reuse, R159 ;  /* 0x0000009f00ae7220 */ /* 0x040fe20000410000 */
[----:B------:R-:W-:Y:S01]  /*4270*/  FSEL R181, R181, R172, !P4 ;  /* 0x000000acb5b57208 */ /* 0x000fe20006000000 */
[----:B------:R-:W-:Y:S01]  /*4280*/  @P4 FADD.FTZ R169, R169, R176 ;  /* 0x000000b0a9a94221 */ /* 0x000fe20000010000 */
[----:B------:R-:W-:Y:S01]  /*4290*/  FMUL.FTZ R172, R0, R163 ;  /* 0x000000a300ac7220 */ /* 0x000fe20000410000 */
[----:B------:R-:W0:Y:S01]  /*42a0*/  SHFL.UP PT, R20, R170, 0x10, RZ ;  /* 0x06000000aa147989 */ /* 0x000e2200000e00ff */
[C---:B------:R-:W-:Y:S01]  /*42b0*/  FMUL.FTZ R159, R2.reuse, R23 ;  /* 0x00000017029f7220 */ /* 0x040fe20000410000 */
[----:B------:R-:W-:Y:S01]  /*42c0*/  FMUL.FTZ R163, R2, R21 ;  /* 0x0000001502a37220 */ /* 0x000fe20000410000 */
[-C--:B------:R-:W-:Y:S01]  /*42d0*/  FMUL.FTZ R180, R157, R172.reuse ;  /* 0x000000ac9db47220 */ /* 0x080fe20000410000 */
[----:B------:R-:W2:Y:S01]  /*42e0*/  SHFL.UP PT, R173, R181, 0x10, RZ ;  /* 0x06000000b5ad7989 */ /* 0x000ea200000e00ff */
[C---:B------:R-:W-:Y:S01]  /*42f0*/  FMUL.FTZ R178, R161.reuse, R172 ;  /* 0x000000aca1b27220 */ /* 0x040fe20000410000 */
[----:B------:R-:W-:Y:S01]  /*4300*/  ISETP.GE.AND P4, PT, R110, 0x10, PT ;  /* 0x000000106e00780c */ /* 0x000fe20003f86270 */
[-C--:B------:R-:W-:Y:S01]  /*4310*/  FFMA.FTZ R180, -R161, R174.reuse, -R180 ;  /* 0x000000aea1b47223 */ /* 0x080fe200000109b4 */
[----:B------:R-:W3:Y:S01]  /*4320*/  SHFL.UP PT, R176, R171, 0x10, RZ ;  /* 0x06000000abb07989 */ /* 0x000ee200000e00ff */
[----:B------:R-:W-:-:S02]  /*4330*/  FFMA.FTZ R178, R157, R174, -R178 ;  /* 0x000000ae9db27223 */ /* 0x000fc400000108b2 */
[----:B------:R-:W-:Y:S01]  /*4340*/  FADD.FTZ R177, -R159, R180 ;  /* 0x000000b49fb17221 */ /* 0x000fe20000010100 */
[----:B------:R-:W4:Y:S01]  /*4350*/  SHFL.UP PT, R175, R169, 0x10, RZ ;  /* 0x06000000a9af7989 */ /* 0x000f2200000e00ff */
[----:B------:R-:W-:Y:S02]  /*4360*/  FADD.FTZ R23, R163, R178 ;  /* 0x000000b2a3177221 */ /* 0x000fe40000010000 */
[C---:B------:R-:W-:Y:S02]  /*4370*/  FMUL.FTZ R21, R150.reuse, -R177 ;  /* 0x800000b196157220 */ /* 0x040fe40000410000 */
[-C--:B------:R-:W-:Y:S02]  /*4380*/  FMUL.FTZ R179, R150, -R23.reuse ;  /* 0x8000001796b37220 */ /* 0x080fe40000410000 */
[C---:B------:R-:W-:Y:S02]  /*4390*/  FFMA.FTZ R182, R152.reuse, R23, -R21 ;  /* 0x0000001798b67223 */ /* 0x040fe40000010815 */
[----:B------:R-:W-:-:S02]  /*43a0*/  FFMA.FTZ R184, R152, R177, R179 ;  /* 0x000000b198b87223 */ /* 0x000fc400000100b3 */
[----:B-----5:R1:W-:Y:S01]  /*43b0*/  SHFL.IDX PT, R177, R148, RZ, 0x1f ;  /* 0x00001fff94b17589 */ /* 0x0203e200000e0000 */
[----:B0-----:R-:W-:-:S03]  /*43c0*/  FMUL.FTZ R21, R181, R20 ;  /* 0x00000014b5157220 */ /* 0x001fc60000410000 */
[----:B------:R0:W-:Y:S01]  /*43d0*/  SHFL.IDX PT, R179, R149, RZ, 0x1f ;  /* 0x00001fff95b37589 */ /* 0x0001e200000e0000 */
[CC--:B--2---:R-:W-:Y:S01]  /*43e0*/  FFMA.FTZ R180, R170.reuse, R173.reuse, R21 ;  /* 0x000000adaab47223 */ /* 0x0c4fe20000010015 */
[----:B------:R-:W-:Y:S01]  /*43f0*/  FMUL.FTZ R173, R181, R173 ;  /* 0x000000adb5ad7220 */ /* 0x000fe20000410000 */
[----:B------:R-:W-:Y:S01]  /*4400*/  HFMA2.MMA R21, -RZ, RZ, 0, 0 ;  /* 0x00000000ff157435 */ /* 0x000fe200000001ff */
[----:B-1----:R-:W-:Y:S01]  /*4410*/  @!P2 LEA R148, R135, R130, 0x4 ;  /* 0x000000828794a211 */ /* 0x002fe200078e20ff */
[C---:B---3--:R-:W-:Y:S01]  /*4420*/  FMUL.FTZ R178, R181.reuse, R176 ;  /* 0x000000b0b5b27220 */ /* 0x048fe20000410000 */
[C---:B------:R-:W-:Y:S01]  /*4430*/  FSEL R180, R181.reuse, R180, !P4 ;  /* 0x000000b4b5b47208 */ /* 0x040fe20006000000 */
[-C--:B----4-:R-:W-:Y:S02]  /*4440*/  FMUL.FTZ R23, R181, R175.reuse ;  /* 0x000000afb5177220 */ /* 0x090fe40000410000 */
[----:B------:R-:W-:Y:S01]  /*4450*/  FFMA.FTZ R178, R170, R175, -R178 ;  /* 0x000000afaab27223 */ /* 0x000fe200000108b2 */
[----:B------:R-:W-:-:S02]  /*4460*/  FMUL.FTZ R175, R3, R22 ;  /* 0x0000001603af7220 */ /* 0x000fc40000410000 */
[----:B------:R-:W1:Y:S01]  /*4470*/  SHFL.UP PT, R180, R180, 0x1, RZ ;  /* 0x04200000b4b47989 */ /* 0x000e6200000e00ff */
[C---:B------:R-:W-:Y:S01]  /*4480*/  FFMA.FTZ R176, R170.reuse, R176, R23 ;  /* 0x000000b0aab07223 */ /* 0x040fe20000010017 */
[----:B------:R-:W-:Y:S01]  /*4490*/  @P4 FFMA.FTZ R170, R170, R20, -R173 ;  /* 0x00000014aaaa4223 */ /* 0x000fe200000108ad */
[----:B------:R-:W-:Y:S01]  /*44a0*/  @P4 FADD.FTZ R169, R169, R178 ;  /* 0x000000b2a9a94221 */ /* 0x000fe20000010000 */
[----:B------:R-:W-:Y:S01]  /*44b0*/  FMUL.FTZ R173, R3, R144 ;  /* 0x0000009003ad7220 */ /* 0x000fe20000410000 */
[----:B------:R-:W-:Y:S01]  /*44c0*/  @P4 FADD.FTZ R171, R171, R176 ;  /* 0x000000b0abab4221 */ /* 0x000fe20000010000 */
[----:B------:R-:W-:Y:S01]  /*44d0*/  FADD.FTZ R182, R175, R182 ;  /* 0x000000b6afb67221 */ /* 0x000fe20000010000 */
[-C--:B------:R-:W-:Y:S01]  /*44e0*/  FMUL.FTZ R144, R161, R83.reuse ;  /* 0x00000053a1907220 */ /* 0x080fe20000410000 */
[----:B------:R-:W2:Y:S01]  /*44f0*/  SHFL.UP PT, R170, R170, 0x1, RZ ;  /* 0x04200000aaaa7989 */ /* 0x000ea200000e00ff */
[----:B------:R-:W-:Y:S01]  /*4500*/  FADD.FTZ R184, -R173, R184 ;  /* 0x000000b8adb87221 */ /* 0x000fe20000010100 */
[C---:B0-----:R-:W-:Y:S01]  /*4510*/  FMUL.FTZ R149, R154.reuse, -R182 ;  /* 0x800000b69a957220 */ /* 0x041fe20000410000 */
[----:B------:R-:W-:Y:S01]  /*4520*/  FMUL.FTZ R176, R161, -R82 ;  /* 0x80000052a1b07220 */ /* 0x000fe20000410000 */
[----:B------:R-:W0:Y:S01]  /*4530*/  SHFL.UP PT, R171, R171, 0x1, RZ ;  /* 0x04200000abab7989 */ /* 0x000e2200000e00ff */
[----:B------:R-:W-:Y:S01]  /*4540*/  FMUL.FTZ R178, R154, -R184 ;  /* 0x800000b89ab27220 */ /* 0x000fe20000410000 */
[----:B------:R-:W-:Y:S01]  /*4550*/  FFMA.FTZ R181, R157, R82, -R144 ;  /* 0x000000529db57223 */ /* 0x000fe20000010890 */
[----:B------:R-:W-:Y:S01]  /*4560*/  FFMA.FTZ R184, R155, R184, R149 ;  /* 0x000000b89bb87223 */ /* 0x000fe20000010095 */
[----:B------:R-:W3:Y:S01]  /*4570*/  SHFL.UP PT, R169, R169, 0x1, RZ ;  /* 0x04200000a9a97989 */ /* 0x000ee200000e00ff */
[----:B------:R-:W-:Y:S01]  /*4580*/  FFMA.FTZ R183, R157, -R83, R176 ;  /* 0x800000539db77223 */ /* 0x000fe200000100b0 */
[----:B------:R-:W-:Y:S01]  /*4590*/  FMUL.FTZ R185, R150, -R181 ;  /* 0x800000b596b97220 */ /* 0x000fe20000410000 */
[----:B------:R-:W-:-:S02]  /*45a0*/  MOV R20, 0x3f800000 ;  /* 0x3f80000000147802 */ /* 0x000fc40000000f00 */
[----:B------:R-:W-:Y:S01]  /*45b0*/  CS2R R22, SRZ ;  /* 0x0000000000167805 */ /* 0x000fe2000001ff00 */
[-C--:B------:R-:W-:Y:S01]  /*45c0*/  FMUL.FTZ R176, R150, -R183.reuse ;  /* 0x800000b796b07220 */ /* 0x080fe20000410000 */
[----:B------:R-:W-:Y:S01]  /*45d0*/  FFMA.FTZ R185, R152, R183, R185 ;  /* 0x000000b798b97223 */ /* 0x000fe200000100b9 */
[----:B------:R-:W-:Y:S01]  /*45e0*/  FFMA.FTZ R187, R155, R182, -R178 ;  /* 0x000000b69bbb7223 */ /* 0x000fe200000108b2 */
[C---:B-1----:R-:W-:Y:S01]  /*45f0*/  FMUL.FTZ R149, R180.reuse, R177 ;  /* 0x000000b1b4957220 */ /* 0x042fe20000410000 */
[----:B------:R-:W-:Y:S01]  /*4600*/  FMUL.FTZ R180, R180, R179 ;  /* 0x000000b3b4b47220 */ /* 0x000fe20000410000 */
[----:B------:R-:W-:Y:S01]  /*4610*/  FFMA.FTZ R176, R152, R181, -R176 ;  /* 0x000000b598b07223 */ /* 0x000fe200000108b0 */
[----:B------:R1:W4:Y:S01]  /*4620*/  @!P2 LDS.128 R20, [R148+0x25d0] ;  /* 0x0025d0009414a984 */ /* 0x0003220000000c00 */
[C---:B------:R-:W-:Y:S02]  /*4630*/  ISETP.GT.U32.AND P2, PT, R164.reuse, 0x1d, PT ;  /* 0x0000001da400780c */ /* 0x040fe40003f44070 */
[----:B------:R-:W-:Y:S01]  /*4640*/  ISETP.GT.U32.AND P4, PT, R164, 0x17, PT ;  /* 0x00000017a400780c */ /* 0x000fe20003f84070 */
[C---:B--2---:R-:W-:Y:S01]  /*4650*/  FFMA.FTZ R144, R170.reuse, R179, R149 ;  /* 0x000000b3aa907223 */ /* 0x044fe20000010095 */
[----:B------:R-:W-:Y:S01]  /*4660*/  FFMA.FTZ R180, R170, R177, -R180 ;  /* 0x000000b1aab47223 */ /* 0x000fe200000108b4 */
[----:B------:R-:W-:Y:S01]  /*4670*/  FMUL.FTZ R170, R4, R153 ;  /* 0x0000009904aa7220 */ /* 0x000fe20000410000 */
[C---:B-1----:R-:W-:Y:S01]  /*4680*/  FMUL.FTZ R148, R154.reuse, -R176 ;  /* 0x800000b09a947220 */ /* 0x042fe20000410000 */
[----:B0-----:R-:W-:Y:S01]  /*4690*/  @P3 FADD.FTZ R179, R171, R144 ;  /* 0x00000090abb33221 */ /* 0x001fe20000010000 */
[----:B------:R-:W-:-:S02]  /*46a0*/  FMUL.FTZ R144, R154, -R185 ;  /* 0x800000b99a907220 */ /* 0x000fc40000410000 */
[----:B------:R-:W-:Y:S01]  /*46b0*/  FFMA.FTZ R185, R155, R185, R148 ;  /* 0x000000b99bb97223 */ /* 0x000fe20000010094 */
[----:B---3--:R-:W-:Y:S01]  /*46c0*/  @P3 FADD.FTZ R177, R169, R180 ;  /* 0x000000b4a9b13221 */ /* 0x008fe20000010000 */
[----:B------:R-:W-:Y:S01]  /*46d0*/  FMUL.FTZ R169, R81, R179 ;  /* 0x000000b351a97220 */ /* 0x000fe20000410000 */
[----:B------:R-:W-:Y:S01]  /*46e0*/  FFMA.FTZ R149, R155, R176, -R144 ;  /* 0x000000b09b957223 */ /* 0x000fe20000010890 */
[----:B------:R-:W-:Y:S01]  /*46f0*/  FADD.FTZ R148, R170, R187 ;  /* 0x000000bbaa947221 */ /* 0x000fe20000010000 */
[-C--:B------:R-:W-:Y:S01]  /*4700*/  FMUL.FTZ R144, R81, R177.reuse ;  /* 0x000000b151907220 */ /* 0x080fe20000410000 */
[----:B------:R-:W-:Y:S01]  /*4710*/  FFMA.FTZ R81, R80, R177, -R169 ;  /* 0x000000b150517223 */ /* 0x000fe200000108a9 */
[----:B------:R-:W-:Y:S01]  /*4720*/  FMUL.FTZ R169, R4, R151 ;  /* 0x0000009704a97220 */ /* 0x000fe20000410000 */
[----:B------:R0:W1:Y:S01]  /*4730*/  SHFL.DOWN PT, R177, R149, 0x1, 0x1f ;  /* 0x08201f0095b17f89 */ /* 0x00006200000e0000 */
[----:B------:R-:W-:Y:S01]  /*4740*/  FFMA.FTZ R171, R80, R179, R144 ;  /* 0x000000b350ab7223 */ /* 0x000fe20000010090 */
[----:B------:R-:W-:Y:S01]  /*4750*/  ISETP.GT.U32.AND P3, PT, R164, 0x1b, PT ;  /* 0x0000001ba400780c */ /* 0x000fe20003f64070 */
[----:B------:R-:W-:Y:S01]  /*4760*/  FADD.FTZ R144, -R169, R184 ;  /* 0x000000b8a9907221 */ /* 0x000fe20000010100 */
[----:B------:R0:W2:Y:S04]  /*4770*/  SHFL.DOWN PT, R180, R148, 0x1, 0x1f ;  /* 0x08201f0094b47f89 */ /* 0x0000a800000e0000 */
[----:B------:R0:W3:Y:S04]  /*4780*/  SHFL.DOWN PT, R153, R144, 0x1, 0x1f ;  /* 0x08201f0090997f89 */ /* 0x0000e800000e0000 */
[----:B------:R0:W0:Y:S01]  /*4790*/  SHFL.DOWN PT, R179, R185, 0x1, 0x1f ;  /* 0x08201f00b9b37f89 */ /* 0x00002200000e0000 */
[----:B------:R-:W-:Y:S05]  /*47a0*/  @!P6 BRA `(.L_x_18185) ;  /* 0x00000000002ce947 */ /* 0x000fea0003800000 */
[C---:B---3--:R-:W-:Y:S01]  /*47b0*/  FMUL.FTZ R176, R185.reuse, R153 ;  /* 0x00000099b9b07220 */ /* 0x048fe20000410000 */
[C---:B0-----:R-:W-:Y:S01]  /*47c0*/  FMUL.FTZ R80, R185.reuse, R179 ;  /* 0x000000b3b9507220 */ /* 0x041fe20000410000 */
[-C--:B--2---:R-:W-:Y:S02]  /*47d0*/  FMUL.FTZ R178, R185, R180.reuse ;  /* 0x000000b4b9b27220 */ /* 0x084fe40000410000 */
[----:B------:R-:W-:Y:S01]  /*47e0*/  FFMA.FTZ R151, R149, R180, -R176 ;  /* 0x000000b495977223 */ /* 0x000fe200000108b0 */
[C---:B-1----:R-:W-:Y:S01]  /*47f0*/  FMUL.FTZ R176, R177.reuse, R185 ;  /* 0x000000b9b1b07220 */ /* 0x042fe20000410000 */
[----:B------:R-:W-:Y:S01]  /*4800*/  FFMA.FTZ R80, R177, R149, -R80 ;  /* 0x00000095b1507223 */ /* 0x000fe20000010850 */
[C---:B------:R-:W-:Y:S01]  /*4810*/  FFMA.FTZ R153, R149.reuse, R153, R178 ;  /* 0x0000009995997223 */ /* 0x040fe200000100b2 */
[----:B------:R-:W-:Y:S01]  /*4820*/  FADD.FTZ R148, R148, R151 ;  /* 0x0000009794947221 */ /* 0x000fe20000010000 */
[----:B------:R-:W-:Y:S02]  /*4830*/  FFMA.FTZ R185, R149, R179, R176 ;  /* 0x000000b395b97223 */ /* 0x000fe400000100b0 */
[----:B------:R-:W-:Y:S01]  /*4840*/  FADD.FTZ R144, R144, R153 ;  /* 0x0000009990907221 */ /* 0x000fe20000010000 */
[----:B------:R-:W-:-:S07]  /*4850*/  MOV R149, R80 ;  /* 0x0000005000957202 */ /* 0x000fce0000000f00 */
.L_x_18185:
[----:B------:R-:W-:Y:S05]  /*4860*/  BSYNC B0 ;  /* 0x0000000000007941 */ /* 0x000fea0003800000 */
.L_x_18184:
[----:B-1----:R1:W1:Y:S01]  /*4870*/  SHFL.DOWN PT, R177, R149, 0x2, 0x1f ;  /* 0x08401f0095b17f89 */ /* 0x00226200000e0000 */
[----:B------:R-:W-:Y:S01]  /*4880*/  BSSY B0, `(.L_x_18186) ;  /* 0x0000012000007945 */ /* 0x000fe20003800000 */
[----:B------:R-:W-:Y:S01]  /*4890*/  FADD.FTZ R81, R146, R81 ;  /* 0x0000005192517221 */ /* 0x000fe20000010000 */
[----:B------:R-:W-:Y:S01]  /*48a0*/  FADD.FTZ R171, R156, R171 ;  /* 0x000000ab9cab7221 */ /* 0x000fe20000010000 */
[----:B0-----:R0:W0:Y:S04]  /*48b0*/  SHFL.DOWN PT, R179, R185, 0x2, 0x1f ;  /* 0x08401f00b9b37f89 */ /* 0x00102800000e0000 */
[----:B------:R0:W0:Y:S04]  /*48c0*/  SHFL.DOWN PT, R176, R148, 0x2, 0x1f ;  /* 0x08401f0094b07f89 */ /* 0x00002800000e0000 */
[----:B---3--:R3:W0:Y:S01]  /*48d0*/  SHFL.DOWN PT, R153, R144, 0x2, 0x1f ;  /* 0x08401f0090997f89 */ /* 0x00862200000e0000 */
        /* <DEDUP_REMOVED lines=10> */
[----:B---3--:R-:W-:Y:S01]  /*4980*/  FADD.FTZ R144, R144, R153 ;  /* 0x0000009990907221 */ /* 0x008fe20000010000 */
[----:B------:R-:W-:-:S07]  /*4990*/  MOV R149, R80 ;  /* 0x0000005000957202 */ /* 0x000fce0000000f00 */
.L_x_18187:
[----:B------:R-:W-:Y:S05]  /*49a0*/  BSYNC B0 ;  /* 0x0000000000007941 */ /* 0x000fea0003800000 */
.L_x_18186:
        /* <DEDUP_REMOVED lines=17> */
.L_x_18189:
[----:B------:R-:W-:Y:S05]  /*4ac0*/  BSYNC B0 ;  /* 0x0000000000007941 */ /* 0x000fea0003800000 */
.L_x_18188:
        /* <DEDUP_REMOVED lines=17> */
.L_x_18191:
[----:B------:R-:W-:Y:S05]  /*4be0*/  BSYNC B0 ;  /* 0x0000000000007941 */ /* 0x000fea0003800000 */
.L_x_18190:
        /* <DEDUP_REMOVED lines=17> */
.L_x_18193:
[----:B------:R-:W-:Y:S05]  /*4d00*/  BSYNC B0 ;  /* 0x0000000000007941 */ /* 0x000fea0003800000 */
.L_x_18192:
[----:B------:R-:W-:Y:S01]  /*4d10*/  SHFL.DOWN PT, R156, R185, 0x1, 0x1f ;  /* 0x08201f00b99c7f89 */ /* 0x000fe200000e0000 */
[C---:B------:R-:W-:Y:S01]  /*4d20*/  FMUL.FTZ R80, R154.reuse, R171 ;  /* 0x000000ab9a507220 */ /* 0x040fe20000410000 */
[-C--:B------:R-:W-:Y:S01]  /*4d30*/  FMUL.FTZ R146, R154, R81.reuse ;  /* 0x000000519a927220 */ /* 0x080fe20000410000 */
[----:B------:R-:W-:Y:S01]  /*4d40*/  ISETP.NE.AND P2, PT, R122, RZ, PT ;  /* 0x000000ff7a00720c */ /* 0x000fe20003f45270 */
[----:B--2-4-:R-:W2:Y:S01]  /*4d50*/  SHFL.IDX PT, R180, R23, RZ, 0x1f ;  /* 0x00001fff17b47589 */ /* 0x014ea200000e0000 */
[C---:B------:R-:W-:Y:S01]  /*4d60*/  FFMA.FTZ R80, R155.reuse, R81, -R80 ;  /* 0x000000519b507223 */ /* 0x040fe20000010850 */
[----:B------:R-:W-:Y:S01]  /*4d70*/  FFMA.FTZ R151, R155, R171, R146 ;  /* 0x000000ab9b977223 */ /* 0x000fe20000010092 */
[----:B------:R-:W-:Y:S01]  /*4d80*/  LEA R190, R93, -R122, 0x1 ;  /* 0x8000007a5dbe7211 */ /* 0x000fe200078e08ff */
[----:B0-----:R-:W0:Y:S01]  /*4d90*/  SHFL.IDX PT, R179, R22, RZ, 0x1f ;  /* 0x00001fff16b37589 */ /* 0x001e2200000e0000 */
[C---:B------:R-:W-:Y:S01]  /*4da0*/  FFMA.FTZ R176, R9.reuse, R160, R80 ;  /* 0x000000a009b07223 */ /* 0x040fe20000010050 */
[----:B------:R-:W-:Y:S01]  /*4db0*/  FFMA.FTZ R80, R9, R158, R151 ;  /* 0x0000009e09507223 */ /* 0x000fe20000010097 */
[----:B------:R-:W-:Y:S01]  /*4dc0*/  BSSY B0, `(.L_x_18194) ;  /* 0x00000d3000007945 */ /* 0x000fe20003800000 */
[----:B------:R-:W4:Y:S01]  /*4dd0*/  SHFL.DOWN PT, R181, R149, 0x1, 0x1f ;  /* 0x08201f0095b57f89 */ /* 0x000f2200000e0000 */
[C---:B------:R-:W-:Y:S01]  /*4de0*/  FMUL.FTZ R153, R150.reuse, R176 ;  /* 0x000000b096997220 */ /* 0x040fe20000410000 */
[----:B------:R-:W-:-:S02]  /*4df0*/  FMUL.FTZ R151, R150, R80 ;  /* 0x0000005096977220 */ /* 0x000fc40000410000 */
[----:B------:R-:W5:Y:S01]  /*4e00*/  SHFL.DOWN PT, R183, R148, 0x1, 0x1f ;  /* 0x08201f0094b77f89 */ /* 0x000f6200000e0000 */
[C---:B------:R-:W-:Y:S01]  /*4e10*/  FFMA.FTZ R153, R152.reuse, R80, R153 ;  /* 0x0000005098997223 */ /* 0x040fe20000010099 */
[----:B------:R-:W-:Y:S02]  /*4e20*/  FFMA.FTZ R146, R152, R176, -R151 ;  /* 0x000000b098927223 */ /* 0x000fe40000010897 */
[----:B------:R-:W3:Y:S01]  /*4e30*/  SHFL.DOWN PT, R187, R144, 0x1, 0x1f ;  /* 0x08201f0090bb7f89 */ /* 0x000ee200000e0000 */
[C---:B------:R-:W-:Y:S01]  /*4e40*/  FFMA.FTZ R167, R10.reuse, R167, R153 ;  /* 0x000000a70aa77223 */ /* 0x040fe20000010099 */
[----:B-1----:R-:W-:Y:S02]  /*4e50*/  FFMA.FTZ R177, R10, R165, R146 ;  /* 0x000000a50ab17223 */ /* 0x002fe40000010092 */
[----:B------:R-:W1:Y:S01]  /*4e60*/  SHFL.IDX PT, R185, R185, RZ, 0x1f ;  /* 0x00001fffb9b97589 */ /* 0x000e6200000e0000 */
[----:B------:R-:W-:-:S03]  /*4e70*/  FMUL.FTZ R146, R161, R167 ;  /* 0x000000a7a1927220 */ /* 0x000fc60000410000 */
[----:B------:R-:W1:Y:S01]  /*4e80*/  SHFL.IDX PT, R149, R149, RZ, 0x1f ;  /* 0x00001fff95957589 */ /* 0x000e6200000e0000 */
[C---:B--2---:R-:W-:Y:S01]  /*4e90*/  @P1 FMUL.FTZ R158, R156.reuse, R180 ;  /* 0x000000b49c9e1220 */ /* 0x044fe20000410000 */
[----:B------:R-:W-:Y:S01]  /*4ea0*/  FFMA.FTZ R146, R157, R177, -R146 ;  /* 0x000000b19d927223 */ /* 0x000fe20000010892 */
[----:B0-----:R-:W-:Y:S01]  /*4eb0*/  @P1 FMUL.FTZ R151, R156, R179 ;  /* 0x000000b39c971220 */ /* 0x001fe20000410000 */
[----:B------:R-:W-:Y:S01]  /*4ec0*/  FMUL.FTZ R156, R161, R177 ;  /* 0x000000b1a19c7220 */ /* 0x000fe20000410000 */
[----:B------:R-:W0:Y:S01]  /*4ed0*/  SHFL.IDX PT, R148, R148, RZ, 0x1f ;  /* 0x00001fff94947589 */ /* 0x000e2200000e0000 */
[----:B------:R-:W-:Y:S01]  /*4ee0*/  FFMA.FTZ R168, R11, R168, R146 ;  /* 0x000000a80ba87223 */ /* 0x000fe20000010092 */
[C---:B----4-:R-:W-:Y:S01]  /*4ef0*/  @P1 FFMA.FTZ R158, R181.reuse, R179, -R158 ;  /* 0x000000b3b59e1223 */ /* 0x050fe2000001089e */
[----:B------:R-:W-:Y:S01]  /*4f00*/  @P1 FFMA.FTZ R160, R181, R180, R151 ;  /* 0x000000b4b5a01223 */ /* 0x000fe20000010097 */
[----:B------:R-:W-:Y:S01]  /*4f10*/  FFMA.FTZ R151, R157, R167, R156 ;  /* 0x000000a79d977223 */ /* 0x000fe2000001009c */
[----:B------:R2:W4:Y:S01]  /*4f20*/  SHFL.IDX PT, R153, R144, RZ, 0x1f ;  /* 0x00001fff90997589 */ /* 0x00052200000e0000 */
[----:B-----5:R-:W-:Y:S01]  /*4f30*/  @P1 FADD.FTZ R179, R183, R158 ;  /* 0x0000009eb7b31221 */ /* 0x020fe20000010000 */
[----:B------:R-:W-:Y:S01]  /*4f40*/  IADD3 R181, R122, 0xe0, RZ ;  /* 0x000000e07ab57810 */ /* 0x000fe20007ffe0ff */
[----:B------:R-:W-:Y:S01]  /*4f50*/  FFMA.FTZ R178, R11, R162, R151 ;  /* 0x000000a20bb27223 */ /* 0x000fe20000010097 */
[----:B------:R-:W-:Y:S01]  /*4f60*/  FMUL.FTZ R191, R0, R168 ;  /* 0x000000a800bf7220 */ /* 0x000fe20000410000 */
[----:B---3--:R-:W-:Y:S01]  /*4f70*/  @P1 FADD.FTZ R180, R187, R160 ;  /* 0x000000a0bbb41221 */ /* 0x008fe20000010000 */
[----:B------:R-:W-:Y:S01]  /*4f80*/  FMUL.FTZ R151, R179, -R83 ;  /* 0x80000053b3977220 */ /* 0x000fe20000410000 */
[----:B------:R-:W-:-:S02]  /*4f90*/  @!P2 LEA R160, R135, R130, 0x4 ;  /* 0x0000008287a0a211 */ /* 0x000fc400078e20ff */
[C---:B------:R-:W-:Y:S01]  /*4fa0*/  FMUL.FTZ R158, R180.reuse, -R83 ;  /* 0x80000053b49e7220 */ /* 0x040fe20000410000 */
[C---:B-1----:R-:W-:Y:S01]  /*4fb0*/  FMUL.FTZ R146, R185.reuse, R23 ;  /* 0x00000017b9927220 */ /* 0x042fe20000410000 */
[----:B------:R-:W-:Y:S01]  /*4fc0*/  FFMA.FTZ R151, R180, R82, R151 ;  /* 0x00000052b4977223 */ /* 0x000fe20000010097 */
[----:B------:R-:W-:Y:S01]  /*4fd0*/  FMUL.FTZ R156, R185, R22 ;  /* 0x00000016b99c7220 */ /* 0x000fe20000410000 */
[----:B------:R-:W-:Y:S01]  /*4fe0*/  FFMA.FTZ R179, R179, R82, -R158 ;  /* 0x00000052b3b37223 */ /* 0x000fe2000001089e */
[----:B------:R-:W-:Y:S01]  /*4ff0*/  FFMA.FTZ R83, R149, R22, -R146 ;  /* 0x0000001695537223 */ /* 0x000fe20000010892 */
[----:B--2---:R-:W-:Y:S01]  /*5000*/  FADD.FTZ R144, -R172, R151 ;  /* 0x00000097ac907221 */ /* 0x004fe20000010100 */
[C---:B------:R-:W-:Y:S01]  /*5010*/  FMUL.FTZ R82, R185.reuse, R20 ;  /* 0x00000014b9527220 */ /* 0x040fe20000410000 */
[----:B------:R-:W-:Y:S01]  /*5020*/  FADD.FTZ R146, R174, R179 ;  /* 0x000000b3ae927221 */ /* 0x000fe20000010000 */
[-C--:B------:R-:W-:Y:S01]  /*5030*/  FMUL.FTZ R22, R185, R21.reuse ;  /* 0x00000015b9167220 */ /* 0x080fe20000410000 */
[----:B------:R-:W-:Y:S01]  /*5040*/  FMUL.FTZ R158, R161, -R144 ;  /* 0x80000090a19e7220 */ /* 0x000fe20000410000 */
[----:B------:R-:W-:Y:S01]  /*5050*/  FFMA.FTZ R21, R149, R21, R82 ;  /* 0x0000001595157223 */ /* 0x000fe20000010052 */
[----:B------:R-:W-:Y:S01]  /*5060*/  FMUL.FTZ R161, R161, -R146 ;  /* 0x80000092a1a17220 */ /* 0x000fe20000410000 */
[----:B------:R-:W-:Y:S01]  /*5070*/  FFMA.FTZ R20, R149, R20, -R22 ;  /* 0x0000001495147223 */ /* 0x000fe20000010816 */
[C---:B------:R-:W-:Y:S01]  /*5080*/  FFMA.FTZ R158, R157.reuse, R146, -R158 ;  /* 0x000000929d9e7223 */ /* 0x040fe2000001089e */
[----:B0-----:R-:W-:Y:S01]  /*5090*/  FADD.FTZ R22, R148, R83 ;  /* 0x0000005394167221 */ /* 0x001fe20000010000 */
[----:B------:R-:W-:Y:S01]  /*50a0*/  FFMA.FTZ R82, R157, R144, R161 ;  /* 0x000000909d527223 */ /* 0x000fe200000100a1 */
[----:B------:R-:W-:Y:S01]  /*50b0*/  FFMA.FTZ R156, R149, R23, R156 ;  /* 0x00000017959c7223 */ /* 0x000fe2000001009c */
[----:B------:R-:W-:Y:S01]  /*50c0*/  LEA.HI.SX32 R83, R109, R109, 0x1b ;  /* 0x0000006d6d537211 */ /* 0x000fe200078fdaff */
[----:B------:R-:W-:Y:S01]  /*50d0*/  FADD.FTZ R148, R163, R158 ;  /* 0x0000009ea3947221 */ /* 0x000fe20000010000 */
[----:B------:R-:W-:Y:S01]  /*50e0*/  FADD.FTZ R149, -R159, R82 ;  /* 0x000000529f957221 */ /* 0x000fe20000010100 */
[----:B----4-:R-:W-:Y:S01]  /*50f0*/  FADD.FTZ R23, R153, R156 ;  /* 0x0000009c99177221 */ /* 0x010fe20000010000 */
[----:B------:R-:W-:Y:S01]  /*5100*/  LEA R82, R83, R130, 0x2 ;  /* 0x0000008253527211 */ /* 0x000fe200078e10ff */
[----:B------:R-:W-:Y:S01]  /*5110*/  FMUL.FTZ R153, R10, R85 ;  /* 0x000000550a997220 */ /* 0x000fe20000410000 */
[C---:B------:R-:W-:Y:S01]  /*5120*/  FMUL.FTZ R83, R150.reuse, -R149 ;  /* 0x8000009596537220 */ /* 0x040fe20000410000 */
[-C--:B------:R-:W-:Y:S01]  /*5130*/  FMUL.FTZ R156, R150, -R148.reuse ;  /* 0x80000094969c7220 */ /* 0x080fe20000410000 */
[----:B------:R0:W-:Y:S01]  /*5140*/  @!P2 STS.128 [R160+0x25d0], R20 ;  /* 0x0025d014a000a388 */ /* 0x0001e20000000c00 */
[----:B------:R-:W-:Y:S01]  /*5150*/  FFMA.FTZ R151, R136, -R153, R167 ;  /* 0x8000009988977223 */ /* 0x000fe200000100a7 */
[----:B------:R-:W-:Y:S01]  /*5160*/  FFMA.FTZ R150, R152, R148, -R83 ;  /* 0x0000009498967223 */ /* 0x000fe20000010853 */
[----:B------:R-:W-:Y:S01]  /*5170*/  FMUL.FTZ R83, R148, R85 ;  /* 0x0000005594537220 */ /* 0x000fe20000410000 */
[----:B------:R-:W-:Y:S01]  /*5180*/  FFMA.FTZ R156, R152, R149, R156 ;  /* 0x00000095989c7223 */ /* 0x000fe2000001009c */
[----:B------:R-:W-:Y:S01]  /*5190*/  FMUL.FTZ R162, R146, R86 ;  /* 0x0000005692a27220 */ /* 0x000fe20000410000 */
[----:B------:R-:W-:Y:S01]  /*51a0*/  FMUL.FTZ R157, R149, R85 ;  /* 0x00000055959d7220 */ /* 0x000fe20000410000 */
[----:B------:R-:W-:Y:S01]  /*51b0*/  FFMA.FTZ R152, R138, -R153, R177 ;  /* 0x800000998a987223 */ /* 0x000fe200000100b1 */
[----:B------:R-:W-:Y:S01]  /*51c0*/  FADD.FTZ R153, -R173, R156 ;  /* 0x0000009cad997221 */ /* 0x000fe20000010100 */
[----:B------:R-:W-:Y:S01]  /*51d0*/  FMUL.FTZ R159, R11, R162 ;  /* 0x000000a20b9f7220 */ /* 0x000fe20000410000 */
[----:B------:R-:W-:Y:S01]  /*51e0*/  FADD.FTZ R150, R175, R150 ;  /* 0x00000096af967221 */ /* 0x000fe20000010000 */
[----:B------:R-:W-:Y:S01]  /*51f0*/  IADD3 R175, R122, 0xc0, RZ ;  /* 0x000000c07aaf7810 */ /* 0x000fe20007ffe0ff */
[----:B------:R-:W-:Y:S01]  /*5200*/  FMUL.FTZ R156, R153, R88 ;  /* 0x00000058999c7220 */ /* 0x000fe20000410000 */
[-C--:B------:R-:W-:Y:S01]  /*5210*/  LEA.HI.SX32 R181, R181, R122.reuse, 0x1b ;  /* 0x0000007ab5b57211 */ /* 0x080fe200078fdaff */
[----:B------:R1:W-:Y:S01]  /*5220*/  STS [R82+0x858], R159 ;  /* 0x0008589f52007388 */ /* 0x0003e20000000800 */
[----:B------:R-:W-:Y:S01]  /*5230*/  LEA.HI.SX32 R175, R175, R122, 0x1b ;  /* 0x0000007aafaf7211 */ /* 0x000fe200078fdaff */
[C---:B0-----:R-:W-:Y:S01]  /*5240*/  FMUL.FTZ R20, R151.reuse, R83 ;  /* 0x0000005397147220 */ /* 0x041fe20000410000 */
[----:B------:R-:W-:Y:S01]  /*5250*/  FMUL.FTZ R21, R151, R157 ;  /* 0x0000009d97157220 */ /* 0x000fe20000410000 */
[----:B------:R-:W-:Y:S01]  /*5260*/  FMUL.FTZ R22, R9, R88 ;  /* 0x0000005809167220 */ /* 0x000fe20000410000 */
[----:B------:R-:W-:Y:S01]  /*5270*/  FMUL.FTZ R23, R10, R83 ;  /* 0x000000530a177220 */ /* 0x000fe20000410000 */
[----:B------:R-:W-:Y:S01]  /*5280*/  FFMA.FTZ R173, R152, R157, -R20 ;  /* 0x0000009d98ad7223 */ /* 0x000fe20000010814 */
[----:B------:R-:W-:Y:S01]  /*5290*/  FMUL.FTZ R20, R154, -R153 ;  /* 0x800000999a147220 */ /* 0x000fe20000410000 */
[----:B------:R-:W-:Y:S01]  /*52a0*/  FFMA.FTZ R172, R152, R83, R21 ;  /* 0x0000005398ac7223 */ /* 0x000fe20000010015 */
[----:B------:R-:W-:Y:S01]  /*52b0*/  FMUL.FTZ R154, R154, -R150 ;  /* 0x800000969a9a7220 */ /* 0x000fe20000410000 */
[----:B-1----:R-:W-:Y:S01]  /*52c0*/  FFMA.FTZ R159, R145, -R22, R80 ;  /* 0x80000016919f7223 */ /* 0x002fe20000010050 */
[C---:B------:R-:W-:Y:S01]  /*52d0*/  FFMA.FTZ R21, R155.reuse, R150, -R20 ;  /* 0x000000969b157223 */ /* 0x040fe20000010814 */
[----:B------:R-:W-:Y:S01]  /*52e0*/  FMUL.FTZ R20, R150, R88 ;  /* 0x0000005896147220 */ /* 0x000fe20000410000 */
[----:B------:R0:W-:Y:S01]  /*52f0*/  STS [R82+0x850], R23 ;  /* 0x0008501752007388 */ /* 0x0001e20000000800 */
[----:B------:R-:W-:Y:S01]  /*5300*/  FFMA.FTZ R158, R155, R153, R154 ;  /* 0x000000999b9e7223 */ /* 0x000fe2000001009a */
[----:B------:R-:W-:Y:S01]  /*5310*/  FFMA.FTZ R154, R147, -R22, R176 ;  /* 0x80000016939a7223 */ /* 0x000fe200000100b0 */
[----:B------:R-:W-:Y:S01]  /*5320*/  FMUL.FTZ R157, R10, R157 ;  /* 0x0000009d0a9d7220 */ /* 0x000fe20000410000 */
[----:B------:R-:W-:Y:S01]  /*5330*/  FADD.FTZ R155, R170, R21 ;  /* 0x00000015aa9b7221 */ /* 0x000fe20000010000 */
[-C--:B------:R-:W-:Y:S01]  /*5340*/  FMUL.FTZ R21, R159, R156.reuse ;  /* 0x0000009c9f157220 */ /* 0x080fe20000410000 */
[----:B------:R-:W-:Y:S01]  /*5350*/  FMUL.FTZ R165, R9, R156 ;  /* 0x0000009c09a57220 */ /* 0x000fe20000410000 */
[----:B------:R-:W-:Y:S01]  /*5360*/  FADD.FTZ R158, -R169, R158 ;  /* 0x0000009ea99e7221 */ /* 0x000fe20000010100 */
[----:B------:R-:W-:Y:S01]  /*5370*/  FMUL.FTZ R160, R11, R86 ;  /* 0x000000560ba07220 */ /* 0x000fe20000410000 */
[-C--:B------:R-:W-:Y:S01]  /*5380*/  FMUL.FTZ R83, R9, R20.reuse ;  /* 0x0000001409537220 */ /* 0x080fe20000410000 */
[-C--:B0-----:R-:W-:Y:S01]  /*5390*/  FMUL.FTZ R23, R159, R20.reuse ;  /* 0x000000149f177220 */ /* 0x081fe20000410000 */
[----:B------:R0:W-:Y:S01]  /*53a0*/  STS [R82+0x854], R157 ;  /* 0x0008549d52007388 */ /* 0x0001e20000000800 */
[C---:B------:R-:W-:Y:S01]  /*53b0*/  FFMA.FTZ R22, R154.reuse, R20, R21 ;  /* 0x000000149a167223 */ /* 0x040fe20000010015 */
[-C--:B------:R-:W-:Y:S01]  /*53c0*/  FMUL.FTZ R21, R155, R87.reuse ;  /* 0x000000579b157220 */ /* 0x080fe20000410000 */
[----:B------:R-:W-:Y:S01]  /*53d0*/  FFMA.FTZ R163, R154, R156, -R23 ;  /* 0x0000009c9aa37223 */ /* 0x000fe20000010817 */
[-C--:B------:R-:W-:Y:S01]  /*53e0*/  FMUL.FTZ R156, R8, R87.reuse ;  /* 0x00000057089c7220 */ /* 0x080fe20000410000 */
[----:B------:R-:W-:Y:S01]  /*53f0*/  FMUL.FTZ R23, R158, R87 ;  /* 0x000000579e177220 */ /* 0x000fe20000410000 */
[----:B------:R-:W-:Y:S01]  /*5400*/  FFMA.FTZ R161, R141, -R160, R178 ;  /* 0x800000a08da17223 */ /* 0x000fe200000100b2 */
[----:B------:R1:W-:Y:S01]  /*5410*/  STS [R82+0x848], R83 ;  /* 0x0008485352007388 */ /* 0x0003e20000000800 */
[----:B------:R-:W-:Y:S01]  /*5420*/  FMUL.FTZ R170, R144, R86 ;  /* 0x0000005690aa7220 */ /* 0x000fe20000410000 */
[----:B------:R-:W-:Y:S01]  /*5430*/  FFMA.FTZ R160, R143, -R160, R168 ;  /* 0x800000a08fa07223 */ /* 0x000fe200000100a8 */
[-C--:B0-----:R-:W-:Y:S01]  /*5440*/  FFMA.FTZ R157, R140, -R156.reuse, R171 ;  /* 0x8000009c8c9d7223 */ /* 0x081fe200000100ab */
[----:B------:R0:W-:Y:S01]  /*5450*/  STS [R82+0x84c], R165 ;  /* 0x00084ca552007388 */ /* 0x0001e20000000800 */
[----:B------:R-:W-:Y:S01]  /*5460*/  FFMA.FTZ R156, R142, -R156, R81 ;  /* 0x8000009c8e9c7223 */ /* 0x000fe20000010051 */
[----:B------:R-:W-:Y:S01]  /*5470*/  FMUL.FTZ R179, R161, R170 ;  /* 0x000000aaa1b37220 */ /* 0x000fe20000410000 */
[C---:B------:R-:W-:Y:S01]  /*5480*/  FMUL.FTZ R20, R157.reuse, R21 ;  /* 0x000000159d147220 */ /* 0x040fe20000410000 */
[----:B------:R-:W-:Y:S01]  /*5490*/  IADD3 R169, R122, 0x80, RZ ;  /* 0x000000807aa97810 */ /* 0x000fe20007ffe0ff */
[----:B------:R-:W-:Y:S01]  /*54a0*/  FMUL.FTZ R81, R4, R81 ;  /* 0x0000005104517220 */ /* 0x000fe20000410000 */
[-C--:B-1----:R-:W-:Y:S01]  /*54b0*/  FMUL.FTZ R83, R157, R23.reuse ;  /* 0x000000179d537220 */ /* 0x082fe20000410000 */
[-C--:B------:R-:W-:Y:S01]  /*54c0*/  FFMA.FTZ R20, R156, R23.reuse, -R20 ;  /* 0x000000179c147223 */ /* 0x080fe20000010814 */
[----:B------:R-:W-:Y:S01]  /*54d0*/  FMUL.FTZ R23, R8, R23 ;  /* 0x0000001708177220 */ /* 0x000fe20000410000 */
[----:B------:R-:W-:Y:S01]  /*54e0*/  LEA.HI.SX32 R169, R169, R122, 0x1b ;  /* 0x0000007aa9a97211 */ /* 0x000fe200078fdaff */
[----:B0-----:R-:W-:Y:S01]  /*54f0*/  FMUL.FTZ R165, R161, R162 ;  /* 0x000000a2a1a57220 */ /* 0x001fe20000410000 */
[-C--:B------:R-:W-:Y:S01]  /*5500*/  FFMA.FTZ R83, R156, R21.reuse, R83 ;  /* 0x000000159c537223 */ /* 0x080fe20000010053 */
[----:B------:R-:W-:Y:S01]  /*5510*/  FMUL.FTZ R21, R8, R21 ;  /* 0x0000001508157220 */ /* 0x000fe20000410000 */
[----:B------:R0:W-:Y:S01]  /*5520*/  STS [R82+0x844], R23 ;  /* 0x0008441752007388 */ /* 0x0001e20000000800 */
[-C--:B------:R-:W-:Y:S01]  /*5530*/  FFMA.FTZ R180, R160, R170.reuse, -R165 ;  /* 0x000000aaa0b47223 */ /* 0x080fe200000108a5 */
[----:B------:R-:W-:Y:S01]  /*5540*/  FMUL.FTZ R170, R11, R170 ;  /* 0x000000aa0baa7220 */ /* 0x000fe20000410000 */
[----:B------:R-:W-:Y:S01]  /*5550*/  FADD.FTZ R20, RZ, R20 ;  /* 0x00000014ff147221 */ /* 0x000fe20000010000 */
[----:B------:R1:W-:Y:S01]  /*5560*/  STS [R82+0x840], R21 ;  /* 0x0008401552007388 */ /* 0x0003e20000000800 */
[----:B------:R-:W-:Y:S01]  /*5570*/  FADD.FTZ R83, RZ, R83 ;  /* 0x00000053ff537221 */ /* 0x000fe20000010000 */
[----:B------:R-:W-:Y:S01]  /*5580*/  IADD3 R165, R122, 0x60, RZ ;  /* 0x000000607aa57810 */ /* 0x000fe20007ffe0ff */
[----:B------:R-:W-:Y:S01]  /*5590*/  FADD.FTZ R186, R20, R163 ;  /* 0x000000a314ba7221 */ /* 0x000fe20000010000 */
[----:B------:R2:W-:Y:S01]  /*55a0*/  STS [R107+0x1c], R170 ;  /* 0x00001caa6b007388 */ /* 0x0005e20000000800 */
[----:B------:R-:W-:Y:S01]  /*55b0*/  FADD.FTZ R185, R83, R22 ;  /* 0x0000001653b97221 */ /* 0x000fe20000010000 */
[C---:B------:R-:W-:Y:S01]  /*55c0*/  IADD3 R163, R122.reuse, 0x40, RZ ;  /* 0x000000407aa37810 */ /* 0x040fe20007ffe0ff */
[----:B0-----:R-:W-:Y:S01]  /*55d0*/  FFMA.FTZ R23, -R3, R80, -RZ ;  /* 0x0000005003177223 */ /* 0x001fe200000109ff */
[----:B------:R-:W-:Y:S01]  /*55e0*/  BAR.SYNC.DEFER_BLOCKING 0x0 ;  /* 0x0000000000007b1d */ /* 0x000fe20000010000 */
[----:B------:R-:W-:Y:S01]  /*55f0*/  IADD3 R83, R122, 0x20, RZ ;  /* 0x000000207a537810 */ /* 0x000fe20007ffe0ff */
[----:B------:R-:W-:Y:S01]  /*5600*/  FMUL.FTZ R177, R2, R177 ;  /* 0x000000b102b17220 */ /* 0x000fe20000410000 */
[----:B-1----:R-:W-:Y:S01]  /*5610*/  IADD3 R21, R122, 0xa0, RZ ;  /* 0x000000a07a157810 */ /* 0x002fe20007ffe0ff */
[----:B------:R-:W-:Y:S01]  /*5620*/  FFMA.FTZ R167, -R2, R167, -RZ ;  /* 0x000000a702a77223 */ /* 0x000fe200000109ff */
[----:B------:R-:W-:Y:S01]  /*5630*/  LEA.HI.SX32 R163, R163, R122, 0x1b ;  /* 0x0000007aa3a37211 */ /* 0x000fe200078fdaff */
[----:B------:R-:W-:Y:S01]  /*5640*/  FFMA.FTZ R178, -R0, R178, -RZ ;  /* 0x000000b200b27223 */ /* 0x000fe200000109ff */
[----:B------:R-:W-:Y:S01]  /*5650*/  LEA.HI.SX32 R83, R83, R122, 0x1b ;  /* 0x0000007a53537211 */ /* 0x000fe200078fdaff */
[----:B------:R-:W-:Y:S01]  /*5660*/  FFMA.FTZ R179, R160, R162, R179 ;  /* 0x000000a2a0b37223 */ /* 0x000fe200000100b3 */
[----:B------:R-:W-:-:S02]  /*5670*/  LEA.HI.SX32 R165, R165, R122, 0x1b ;  /* 0x0000007aa5a57211 */ /* 0x000fc400078fdaff */
[----:B------:R-:W-:Y:S02]  /*5680*/  LEA.HI.SX32 R21, R21, R122, 0x1b ;  /* 0x0000007a15157211 */ /* 0x000fe400078fdaff */
[----:B------:R-:W-:Y:S02]  /*5690*/  ISETP.GE.AND P1, PT, R190, 0x1, PT ;  /* 0x00000001be00780c */ /* 0x000fe40003f26270 */
[-C--:B------:R-:W-:Y:S02]  /*56a0*/  LEA R184, R163, R130.reuse, 0x2 ;  /* 0x00000082a3b87211 */ /* 0x080fe400078e10ff */
[-C--:B------:R-:W-:Y:S02]  /*56b0*/  LEA R174, R169, R130.reuse, 0x2 ;  /* 0x00000082a9ae7211 */ /* 0x080fe400078e10ff */
[----:B------:R-:W-:Y:S01]  /*56c0*/  LEA R188, R83, R130, 0x2 ;  /* 0x0000008253bc7211 */ /* 0x000fe200078e10ff */
[----:B------:R-:W-:Y:S01]  /*56d0*/  FMUL.FTZ R83, R3, R176 ;  /* 0x000000b003537220 */ /* 0x000fe20000410000 */
[----:B------:R-:W-:-:S02]  /*56e0*/  LEA R182, R165, R130, 0x2 ;  /* 0x00000082a5b67211 */ /* 0x000fc400078e10ff */
[-C--:B--2---:R-:W-:Y:S01]  /*56f0*/  LEA R170, R21, R130.reuse, 0x2 ;  /* 0x0000008215aa7211 */ /* 0x084fe200078e10ff */
[----:B------:R-:W-:Y:S01]  /*5700*/  FFMA.FTZ R21, -R4, R171, -RZ ;  /* 0x000000ab04157223 */ /* 0x000fe200000109ff */
        /* <DEDUP_REMOVED lines=22> */
[----:B------:R-:W-:Y:S01]  /*5870*/  IMAD R21, R129, UR24, RZ ;  /* 0x0000001881157c24 */ /* 0x000fe2000f8e02ff */
[----:B------:R-:W-:Y:S01]  /*5880*/  SHF.R.U32.HI R20, RZ, 0x1, R67 ;  /* 0x00000001ff147819 */ /* 0x000fe20000011643 */
[----:B------:R-:W-:Y:S01]  /*5890*/  IMAD.WIDE.U32 R22, R124, UR26, RZ ;  /* 0x0000001a7c167c25 */ /* 0x000fe2000f8e00ff */
[----:B------:R-:W-:-:S03]  /*58a0*/  SHF.R.U64 R177, R64, 0x1, R65 ;  /* 0x0000000140b17819 */ /* 0x000fc60000001241 */
[C---:B------:R-:W-:Y:S02]  /*58b0*/  IMAD R81, R124.reuse, UR27, R81 ;  /* 0x0000001b7c517c24 */ /* 0x040fe4000f8e0251 */
[----:B------:R-:W-:-:S03]  /*58c0*/  IMAD.WIDE.U32 R82, R124, UR24, RZ ;  /* 0x000000187c527c25 */ /* 0x000fc6000f8e00ff */
[----:B------:R-:W-:Y:S01]  /*58d0*/  IADD3 R23, R81, R23, RZ ;  /* 0x0000001751177210 */ /* 0x000fe20007ffe0ff */
[----:B------:R-:W-:Y:S01]  /*58e0*/  IMAD R21, R124, UR25, R21 ;  /* 0x000000197c157c24 */ /* 0x000fe2000f8e0215 */
[----:B------:R-:W-:Y:S01]  /*58f0*/  SHF.R.U64 R81, R66, 0x1, R67 ;  /* 0x0000000142517819 */ /* 0x000fe20000001243 */
[----:B------:R-:W-:Y:S01]  /*5900*/  IMAD R80, R20, UR15, RZ ;  /* 0x0000000f14507c24 */ /* 0x000fe2000f8e02ff */
[----:B------:R-:W-:Y:S02]  /*5910*/  SHF.R.U32.HI R20, RZ, 0x1, R65 ;  /* 0x00000001ff147819 */ /* 0x000fe40000011641 */
[----:B------:R-:W-:Y:S01]  /*5920*/  IADD3 R83, R21, R83, RZ ;  /* 0x0000005315537210 */ /* 0x000fe20007ffe0ff */
[C---:B------:R-:W-:Y:S01]  /*5930*/  IMAD R195, R81.reuse, UR16, R80 ;  /* 0x0000001051c37c24 */ /* 0x040fe2000f8e0250 */
[----:B------:R-:W-:Y:S01]  /*5940*/  LEA R21, R94, 0xffffff00, 0x8 ;  /* 0xffffff005e157811 */ /* 0x000fe200078e40ff */
[----:B------:R-:W-:Y:S02]  /*5950*/  IMAD R168, R20, UR15, RZ ;  /* 0x0000000f14a87c24 */ /* 0x000fe4000f8e02ff */
[----:B------:R-:W-:Y:S01]  /*5960*/  IMAD.WIDE.U32 R22, R81, UR15, R22 ;  /* 0x0000000f51167c25 */ /* 0x000fe2000f8e0016 */
[----:B------:R-:W-:-:S03]  /*5970*/  IADD3 R80, P1, R21, R122, RZ ;  /* 0x0000007a15507210 */ /* 0x000fc60007f3e0ff */
[C---:B------:R-:W-:Y:S01]  /*5980*/  IMAD R20, R166.reuse, UR20, RZ ;  /* 0x00000014a6147c24 */ /* 0x040fe2000f8e02ff */
[----:B------:R-:W-:Y:S01]  /*5990*/  LEA.HI.X.SX32 R81, R21, RZ, 0x1, P1 ;  /* 0x000000ff15517211 */ /* 0x000fe200008f0eff */
[----:B------:R-:W-:Y:S02]  /*59a0*/  IMAD R166, R166, UR22, RZ ;  /* 0x00000016a6a67c24 */ /* 0x000fe4000f8e02ff */
[----:B------:R-:W-:Y:S01]  /*59b0*/  IMAD R197, R177, UR16, R168 ;  /* 0x00000010b1c57c24 */ /* 0x000fe2000f8e02a8 */
[----:B------:R-:W-:Y:S01]  /*59c0*/  IADD3 R168, R195, R23, RZ ;  /* 0x00000017c3a87210 */ /* 0x000fe20007ffe0ff */
[----:B------:R-:W-:Y:S01]  /*59d0*/  IMAD.WIDE.U32 R82, R177, UR15, R82 ;  /* 0x0000000fb1527c25 */ /* 0x000fe2000f8e0052 */
[----:B------:R-:W-:-:S03]  /*59e0*/  LEA R177, P1, R22, R68, 0x3 ;  /* 0x0000004416b17211 */ /* 0x000fc600078218ff */
[C---:B------:R-:W-:Y:S01]  /*59f0*/  IMAD R191, R135.reuse, UR21, R20 ;  /* 0x0000001587bf7c24 */ /* 0x040fe2000f8e0214 */
[----:B------:R-:W-:Y:S01]  /*5a00*/  LEA.HI.X R168, R22, R69, R168, 0x3, P1 ;  /* 0x0000004516a87211 */ /* 0x000fe200008f1ca8 */
[----:B------:R-:W-:Y:S01]  /*5a10*/  IMAD R193, R135, UR23, R166 ;  /* 0x0000001787c17c24 */ /* 0x000fe2000f8e02a6 */
        /* <DEDUP_REMOVED lines=12> */
[----:B0-----:R1:W-:Y:S02]  /*5ae0*/  REDG.E.ADD.F32.FTZ.RN.STRONG.GPU desc[UR12][R82.64], R167 ;  /* 0x000000a7520079a6 */ /* 0x0013e4000c10f38c */
.L_x_18195:
[----:B------:R-:W-:Y:S05]  /*5af0*/  BSYNC B0 ;  /* 0x0000000000007941 */ /* 0x000fea0003800000 */
.L_x_18194:
        /* <DEDUP_REMOVED lines=20> */
.L_x_18197:
[----:B------:R-:W-:Y:S05]  /*5c40*/  BSYNC B0 ;  /* 0x0000000000007941 */ /* 0x000fea0003800000 */
.L_x_18196:
        /* <DEDUP_REMOVED lines=9> */
[----:B------:R-:W-:-:S04]  /*5ce0*/  IMAD.WIDE.U32 R22, R70, UR14, R36 ;  /* 0x0000000e46167c25 */ /* 0x000fc8000f8e0024 */
[----:B------:R-:W-:Y:S01]  /*5cf0*/  IMAD.WIDE.U32 R20, R74, UR14, R50 ;  /* 0x0000000e4a147c25 */ /* 0x000fe2000f8e0032 */
[----:B------:R-:W-:-:S04]  /*5d00*/  IADD3 R23, R167, R23, RZ ;  /* 0x00000017a7177210 */ /* 0x000fc80007ffe0ff */
[----:B------:R-:W-:Y:S01]  /*5d10*/  IADD3 R21, R173, R21, RZ ;  /* 0x00000015ad157210 */ /* 0x000fe20007ffe0ff */
[----:B------:R0:W-:Y:S04]  /*5d20*/  REDG.E.ADD.F32.FTZ.RN.STRONG.GPU desc[UR12][R22.64], R183 ;  /* 0x000000b7160079a6 */ /* 0x0001e8000c10f38c */
[----:B-1----:R0:W-:Y:S02]  /*5d30*/  REDG.E.ADD.F32.FTZ.RN.STRONG.GPU desc[UR12][R20.64], R83 ;  /* 0x00000053140079a6 */ /* 0x0021e4000c10f38c */
.L_x_18199:
[----:B------:R-:W-:Y:S05]  /*5d40*/  BSYNC B0 ;  /* 0x0000000000007941 */ /* 0x000fea0003800000 */
.L_x_18198:
[----:B01----:R0:W1:Y:S01]  /*5d50*/  LDS R83, [R182+0xde0] ;  /* 0x000de000b6537984 */ /* 0x0030620000000800 */
[----:B------:R-:W-:Y:S04]  /*5d60*/  BSSY B0, `(.L_x_18200) ;  /* 0x0000008000007945 */ /* 0x000fe80003800000 */
[----:B------:R-:W-:Y:S05]  /*5d70*/  @!P1 BRA `(.L_x_18201) ;  /* 0x0000000000189947 */ /* 0x000fea0003800000 */
[----:B------:R-:W-:-:S04]  /*5d80*/  IMAD.WIDE.U32 R22, R70, UR14, R38 ;  /* 0x0000000e46167c25 */ /* 0x000fc8000f8e0026 */
[----:B------:R-:W-:Y:S01]  /*5d90*/  IMAD.WIDE.U32 R20, R74, UR14, R52 ;  /* 0x0000000e4a147c25 */ /* 0x000fe2000f8e0034 */
[----:B------:R-:W-:-:S04]  /*5da0*/  IADD3 R23, R167, R23, RZ ;  /* 0x00000017a7177210 */ /* 0x000fc80007ffe0ff */
[----:B------:R-:W-:Y:S01]  /*5db0*/  IADD3 R21, R173, R21, RZ ;  /* 0x00000015ad157210 */ /* 0x000fe20007ffe0ff */
[----:B------:R2:W-:Y:S04]  /*5dc0*/  REDG.E.ADD.F32.FTZ.RN.STRONG.GPU desc[UR12][R22.64], R181 ;  /* 0x000000b5160079a6 */ /* 0x0005e8000c10f38c */
[----:B-1----:R2:W-:Y:S02]  /*5dd0*/  REDG.E.ADD.F32.FTZ.RN.STRONG.GPU desc[UR12][R20.64], R83 ;  /* 0x00000053140079a6 */ /* 0x0025e4000c10f38c */
.L_x_18201:
[----:B------:R-:W-:Y:S05]  /*5de0*/  BSYNC B0 ;  /* 0x0000000000007941 */ /* 0x000fea0003800000 */
.L_x_18200:
[----:B-12---:R1:W2:Y:S01]  /*5df0*/  LDS R83, [R174+0xe60] ;  /* 0x000e6000ae537984 */ /* 0x0062a20000000800 */
[----:B------:R-:W-:Y:S04]  /*5e00*/  BSSY B0, `(.L_x_18202) ;  /* 0x0000008000007945 */ /* 0x000fe80003800000 */
[----:B------:R-:W-:Y:S05]  /*5e10*/  @!P2 BRA `(.L_x_18203) ;  /* 0x000000000018a947 */ /* 0x000fea0003800000 */
[----:B------:R-:W-:-:S04]  /*5e20*/  IMAD.WIDE.U32 R22, R70, UR14, R40 ;  /* 0x0000000e46167c25 */ /* 0x000fc8000f8e0028 */
[----:B------:R-:W-:Y:S01]  /*5e30*/  IMAD.WIDE.U32 R20, R74, UR14, R54 ;  /* 0x0000000e4a147c25 */ /* 0x000fe2000f8e0036 */
[----:B------:R-:W-:-:S04]  /*5e40*/  IADD3 R23, R167, R23, RZ ;  /* 0x00000017a7177210 */ /* 0x000fc80007ffe0ff */
[----:B------:R-:W-:Y:S01]  /*5e50*/  IADD3 R21, R173, R21, RZ ;  /* 0x00000015ad157210 */ /* 0x000fe20007ffe0ff */
[----:B------:R3:W-:Y:S04]  /*5e60*/  REDG.E.ADD.F32.FTZ.RN.STRONG.GPU desc[UR12][R22.64], R175 ;  /* 0x000000af160079a6 */ /* 0x0007e8000c10f38c */
[----:B--2---:R3:W-:Y:S02]  /*5e70*/  REDG.E.ADD.F32.FTZ.RN.STRONG.GPU desc[UR12][R20.64], R83 ;  /* 0x00000053140079a6 */ /* 0x0047e4000c10f38c */
.L_x_18203:
[----:B------:R-:W-:Y:S05]  /*5e80*/  BSYNC B0 ;  /* 0x0000000000007941 */ /* 0x000fea0003800000 */
.L_x_18202:
        /* <DEDUP_REMOVED lines=9> */
.L_x_18205:
[----:B------:R-:W-:Y:S05]  /*5f20*/  BSYNC B0 ;  /* 0x0000000000007941 */ /* 0x000fea0003800000 */
.L_x_18204:
[----:B------:R-:W0:Y:S01]  /*5f30*/  LDS R169, [R169+0xf60] ;  /* 0x000f6000a9a97984 */ /* 0x000e220000000800 */
[----:B------:R-:W-:Y:S04]  /*5f40*/  BSSY B0, `(.L_x_18206) ;  /* 0x0000008000007945 */ /* 0x000fe80003800000 */
[----:B------:R-:W-:Y:S05]  /*5f50*/  @!P4 BRA `(.L_x_18207) ;  /* 0x000000000018c947 */ /* 0x000fea0003800000 */
[----:B----4-:R-:W-:-:S04]  /*5f60*/  IMAD.WIDE.U32 R22, R70, UR14, R44 ;  /* 0x0000000e46167c25 */ /* 0x010fc8000f8e002c */
[----:B------:R-:W-:Y:S01]  /*5f70*/  IMAD.WIDE.U32 R20, R74, UR14, R58 ;  /* 0x0000000e4a147c25 */ /* 0x000fe2000f8e003a */
[----:B------:R-:W-:-:S04]  /*5f80*/  IADD3 R23, R167, R23, RZ ;  /* 0x00000017a7177210 */ /* 0x000fc80007ffe0ff */
[----:B------:R-:W-:Y:S01]  /*5f90*/  IADD3 R21, R173, R21, RZ ;  /* 0x00000015ad157210 */ /* 0x000fe20007ffe0ff */
[----:B------:R4:W-:Y:S04]  /*5fa0*/  REDG.E.ADD.F32.FTZ.RN.STRONG.GPU desc[UR12][R22.64], R165 ;  /* 0x000000a5160079a6 */ /* 0x0009e8000c10f38c */
[----:B0-----:R4:W-:Y:S02]  /*5fb0*/  REDG.E.ADD.F32.FTZ.RN.STRONG.GPU desc[UR12][R20.64], R169 ;  /* 0x000000a9140079a6 */ /* 0x0019e4000c10f38c */
.L_x_18207:
[----:B------:R-:W-:Y:S05]  /*5fc0*/  BSYNC B0 ;  /* 0x0000000000007941 */ /* 0x000fea0003800000 */
.L_x_18206:
        /* <DEDUP_REMOVED lines=9> */
.L_x_18209:
[----:B------:R-:W-:Y:S05]  /*6060*/  BSYNC B0 ;  /* 0x0000000000007941 */ /* 0x000fea0003800000 */
.L_x_18208:
[----:B----4-:R-:W4:Y:S01]  /*6070*/  SHFL.DOWN PT, R21, R80, 0x1, 0x1f ;  /* 0x08201f0050157f89 */ /* 0x010f2200000e0000 */
[C---:B------:R-:W-:Y:S01]  /*6080*/  ISETP.GT.AND P1, PT, R110.reuse, 0x1e, PT ;  /* 0x0000001e6e00780c */ /* 0x040fe20003f24270 */
[----:B------:R-:W-:Y:S01]  /*6090*/  FMUL.FTZ R23, R79, R146 ;  /* 0x000000924f177220 */ /* 0x000fe20000410000 */
[----:B------:R-:W-:Y:S01]  /*60a0*/  ISETP.NE.AND P2, PT, R110, RZ, PT ;  /* 0x000000ff6e00720c */ /* 0x000fe20003f45270 */
[----:B------:R-:W5:Y:S01]  /*60b0*/  SHFL.DOWN PT, R20, R81, 0x1, 0x1f ;  /* 0x08201f0051147f89 */ /* 0x000f6200000e0000 */
[----:B------:R-:W-:Y:S01]  /*60c0*/  ISETP.NE.AND P3, PT, R122, RZ, PT ;  /* 0x000000ff7a00720c */ /* 0x000fe20003f65270 */
[----:B------:R-:W-:Y:S10]  /*60d0*/  BSSY B0, `(.L_x_18210) ;  /* 0x0000050000007945 */ /* 0x000ff40003800000 */
[----:B------:R-:W1:Y:S01]  /*60e0*/  @!P2 S2R R22, SR_CgaCtaId ;  /* 0x000000000016a919 */ /* 0x000e620000008800 */
[----:B----4-:R-:W-:Y:S01]  /*60f0*/  @!P1 FADD.FTZ R80, R80, R21 ;  /* 0x0000001550509221 */ /* 0x010fe20000010000 */
[----:B-----5:R-:W-:-:S04]  /*6100*/  @!P1 FADD.FTZ R81, R81, R20 ;  /* 0x0000001451519221 */ /* 0x020fc80000010000 */
[----:B------:R-:W4:Y:S01]  /*6110*/  SHFL.DOWN PT, R21, R80, 0x2, 0x1f ;  /* 0x08401f0050157f89 */ /* 0x000f2200000e0000 */
[----:B------:R-:W-:-:S03]  /*6120*/  ISETP.GT.AND P1, PT, R110, 0x1d, PT ;  /* 0x0000001d6e00780c */ /* 0x000fc60003f24270 */
[----:B------:R-:W5:Y:S10]  /*6130*/  SHFL.DOWN PT, R20, R81, 0x2, 0x1f ;  /* 0x08401f0051147f89 */ /* 0x000f7400000e0000 */
        /* <DEDUP_REMOVED lines=11> */
[----:B------:R-:W-:Y:S01]  /*61f0*/  @!P2 MOV R21, 0x400 ;  /* 0x000004000015a802 */ /* 0x000fe20000000f00 */
[----:B-----5:R-:W-:-:S03]  /*6200*/  @!P1 FADD.FTZ R81, R81, R20 ;  /* 0x0000001451519221 */ /* 0x020fc60000010000 */
[----:B---3--:R-:W3:Y:S01]  /*6210*/  SHFL.DOWN PT, R83, R80, 0x10, 0x1f ;  /* 0x0a001f0050537f89 */ /* 0x008ee200000e0000 */
[----:B------:R-:W-:Y:S01]  /*6220*/  ISETP.GT.AND P1, PT, R110, 0xf, PT ;  /* 0x0000000f6e00780c */ /* 0x000fe20003f24270 */
[-C--:B------:R-:W-:Y:S01]  /*6230*/  FMUL.FTZ R20, R141, R144.reuse ;  /* 0x000000908d147220 */ /* 0x080fe20000410000 */
[----:B-1----:R-:W-:Y:S01]  /*6240*/  @!P2 LEA R130, R22, R21, 0x18 ;  /* 0x000000151682a211 */ /* 0x002fe200078ec0ff */
[----:B------:R-:W1:Y:S01]  /*6250*/  SHFL.DOWN PT, R82, R81, 0x10, 0x1f ;  /* 0x0a001f0051527f89 */ /* 0x000e6200000e0000 */
[----:B------:R-:W-:Y:S01]  /*6260*/  FMUL.FTZ R21, R79, R144 ;  /* 0x000000904f157220 */ /* 0x000fe20000410000 */
[----:B------:R-:W-:Y:S01]  /*6270*/  FFMA.FTZ R162, R143, R146, R20 ;  /* 0x000000928fa27223 */ /* 0x000fe20000010014 */
[C---:B------:R-:W-:Y:S01]  /*6280*/  FFMA.FTZ R144, R78.reuse, R144, -R23 ;  /* 0x000000904e907223 */ /* 0x040fe20000010817 */
[C---:B------:R-:W-:Y:S01]  /*6290*/  FMUL.FTZ R20, R79.reuse, R148 ;  /* 0x000000944f147220 */ /* 0x040fe20000410000 */
[C---:B------:R-:W-:Y:S01]  /*62a0*/  FFMA.FTZ R23, R78.reuse, R146, R21 ;  /* 0x000000924e177223 */ /* 0x040fe20000010015 */
[-C--:B------:R-:W-:Y:S01]  /*62b0*/  FMUL.FTZ R21, R79, R149.reuse ;  /* 0x000000954f157220 */ /* 0x080fe20000410000 */
[----:B------:R-:W-:Y:S01]  /*62c0*/  FMUL.FTZ R161, R161, R144 ;  /* 0x00000090a1a17220 */ /* 0x000fe20000410000 */
[C---:B------:R-:W-:Y:S01]  /*62d0*/  FFMA.FTZ R22, R78.reuse, R149, -R20 ;  /* 0x000000954e167223 */ /* 0x040fe20000010814 */
[----:B------:R-:W-:Y:S01]  /*62e0*/  FMUL.FTZ R20, R79, R150 ;  /* 0x000000964f147220 */ /* 0x000fe20000410000 */
[----:B------:R-:W-:Y:S01]  /*62f0*/  FFMA.FTZ R21, R78, R148, R21 ;  /* 0x000000944e157223 */ /* 0x000fe20000010015 */
[----:B------:R-:W-:Y:S01]  /*6300*/  FFMA.FTZ R160, R160, R23, R161 ;  /* 0x00000017a0a07223 */ /* 0x000fe200000100a1 */
[----:B------:R-:W-:Y:S01]  /*6310*/  FMUL.FTZ R151, R151, R22 ;  /* 0x0000001697977220 */ /* 0x000fe20000410000 */
[----:B------:R-:W-:Y:S01]  /*6320*/  FFMA.FTZ R20, R78, R153, -R20 ;  /* 0x000000994e147223 */ /* 0x000fe20000010814 */
[-C--:B------:R-:W-:Y:S01]  /*6330*/  FMUL.FTZ R22, R79, R158.reuse ;  /* 0x0000009e4f167220 */ /* 0x080fe20000410000 */
[----:B------:R-:W-:Y:S01]  /*6340*/  FMUL.FTZ R23, R140, R158 ;  /* 0x0000009e8c177220 */ /* 0x000fe20000410000 */
[----:B------:R-:W-:Y:S01]  /*6350*/  FMUL.FTZ R149, R136, R149 ;  /* 0x0000009588957220 */ /* 0x000fe20000410000 */
[----:B------:R-:W-:Y:S01]  /*6360*/  FMUL.FTZ R159, R159, R20 ;  /* 0x000000149f9f7220 */ /* 0x000fe20000410000 */
[----:B------:R-:W-:Y:S01]  /*6370*/  FFMA.FTZ R151, R152, R21, R151 ;  /* 0x0000001598977223 */ /* 0x000fe20000010097 */
[-C--:B------:R-:W-:Y:S01]  /*6380*/  FFMA.FTZ R23, R142, R155.reuse, R23 ;  /* 0x0000009b8e177223 */ /* 0x080fe20000010017 */
[----:B---3--:R-:W-:Y:S01]  /*6390*/  @!P1 FADD.FTZ R80, R80, R83 ;  /* 0x0000005350509221 */ /* 0x008fe20000010000 */
[----:B------:R-:W-:Y:S01]  /*63a0*/  FMUL.FTZ R83, R79, R155 ;  /* 0x0000009b4f537220 */ /* 0x000fe20000410000 */
[----:B------:R-:W-:Y:S01]  /*63b0*/  FFMA.FTZ R149, R138, R148, R149 ;  /* 0x000000948a957223 */ /* 0x000fe20000010095 */
[----:B------:R-:W-:Y:S01]  /*63c0*/  FFMA.FTZ R160, R11, R162, R160 ;  /* 0x000000a20ba07223 */ /* 0x000fe200000100a0 */
[----:B-1----:R-:W-:Y:S01]  /*63d0*/  @!P1 FADD.FTZ R81, R81, R82 ;  /* 0x0000005251519221 */ /* 0x002fe20000010000 */
[-C--:B------:R-:W-:Y:S01]  /*63e0*/  FMUL.FTZ R82, R145, R153.reuse ;  /* 0x0000009991527220 */ /* 0x080fe20000410000 */
[----:B------:R-:W-:Y:S01]  /*63f0*/  FMUL.FTZ R153, R79, R153 ;  /* 0x000000994f997220 */ /* 0x000fe20000410000 */
[C---:B------:R-:W-:Y:S01]  /*6400*/  FFMA.FTZ R158, R78.reuse, R158, -R83 ;  /* 0x0000009e4e9e7223 */ /* 0x040fe20000010853 */
[C---:B------:R-:W-:Y:S01]  /*6410*/  FFMA.FTZ R79, R78.reuse, R155, R22 ;  /* 0x0000009b4e4f7223 */ /* 0x040fe20000010016 */
[----:B------:R-:W-:Y:S01]  /*6420*/  MOV R20, R81 ;  /* 0x0000005100147202 */ /* 0x000fe20000000f00 */
[----:B------:R-:W-:Y:S01]  /*6430*/  FFMA.FTZ R153, R78, R150, R153 ;  /* 0x000000964e997223 */ /* 0x000fe20000010099 */
[----:B------:R-:W-:Y:S01]  /*6440*/  FMUL.FTZ R157, R157, R158 ;  /* 0x0000009e9d9d7220 */ /* 0x000fe20000410000 */
        /* <DEDUP_REMOVED lines=17> */
[----:B-1----:R-:W-:Y:S05]  /*6560*/  @P3 BRA `(.L_x_18211) ;  /* 0x0000000000183947 */ /* 0x002fea0003800000 */
[----:B------:R-:W-:Y:S02]  /*6570*/  ISETP.NE.AND P1, PT, R94, UR17, PT ;  /* 0x000000115e007c0c */ /* 0x000fe4000bf25270 */
[----:B------:R-:W-:-:S11]  /*6580*/  LEA R78, R135, R130, 0x3 ;  /* 0x00000082874e7211 */ /* 0x000fd600078e18ff */
[----:B------:R-:W1:Y:S02]  /*6590*/  @P1 LDS.64 R22, [R78+0x35d0] ;  /* 0x0035d0004e161984 */ /* 0x000e640000000a00 */
[----:B-1----:R-:W-:Y:S01]  /*65a0*/  @P1 FADD.FTZ R21, R21, R23 ;  /* 0x0000001715151221 */ /* 0x002fe20000010000 */
[----:B------:R-:W-:-:S05]  /*65b0*/  @P1 FADD.FTZ R20, R20, R22 ;  /* 0x0000001614141221 */ /* 0x000fca0000010000 */
[----:B------:R1:W-:Y:S02]  /*65c0*/  STS.64 [R78+0x35d0], R20 ;  /* 0x0035d0144e007388 */ /* 0x0003e40000000a00 */
.L_x_18211:
[----:B------:R-:W-:Y:S05]  /*65d0*/  BSYNC B0 ;  /* 0x0000000000007941 */ /* 0x000fea0003800000 */
.L_x_18210:
[----:B------:R-:W-:Y:S01]  /*65e0*/  IADD3 R135, R135, 0x1, RZ ;  /* 0x0000000187877810 */ /* 0x000fe20007ffe0ff */
[----:B------:R-:W-:-:S03]  /*65f0*/  UIADD3 UR5, UP0, UR5, 0x1, URZ ;  /* 0x0000000105057890 */ /* 0x000fc6000ff1e03f */
[----:B------:R-:W-:Y:S01]  /*6600*/  ISETP.GE.AND P1, PT, R135, UR28, PT ;  /* 0x0000001c87007c0c */ /* 0x000fe2000bf26270 */
[----:B------:R-:W-:-:S12]  /*6610*/  UIADD3.X UR6, URZ, UR6, URZ, UP0, !UPT ;  /* 0x000000063f067290 */ /* 0x000fd800087fe43f */
[----:B------:R-:W-:Y:S05]  /*6620*/  @!P1 BRA `(.L_x_18212) ;  /* 0xffffffc800649947 */ /* 0x000fea000383ffff */
.L_x_18181:
        /* <DEDUP_REMOVED lines=8> */
[CC--:B-1----:R-:W-:Y:S01]  /*66b0*/  @!P0 IADD3 R20, P5, R118.reuse, R91.reuse, RZ ;  /* 0x0000005b76148210 */ /* 0x0c2fe20007fbe0ff */
[----:B------:R-:W3:Y:S01]  /*66c0*/  @!P3 LDG.E R131, desc[UR12][R2.64] ;  /* 0x0000000c0283b981 */ /* 0x000ee2000c1e1900 */
[----:B------:R-:W-:Y:S02]  /*66d0*/  @!P2 IADD3 R8, P3, R118, R91, RZ ;  /* 0x0000005b7608a210 */ /* 0x000fe40007f7e0ff */
[----:B------:R-:W-:Y:S02]  /*66e0*/  MOV R31, RZ ;  /* 0x000000ff001f7202 */ /* 0x000fe40000000f00 */
[----:B------:R-:W-:-:S02]  /*66f0*/  MOV R23, RZ ;  /* 0x000000ff00177202 */ /* 0x000fc40000000f00 */
[----:B------:R-:W-:Y:S02]  /*6700*/  MOV R35, RZ ;  /* 0x000000ff00237202 */ /* 0x000fe40000000f00 */
[CC--:B------:R-:W-:Y:S02]  /*6710*/  @!P2 IADD3.X R9, R117.reuse, R92.reuse, RZ, P3, !PT ;  /* 0x0000005c7509a210 */ /* 0x0c0fe40001ffe4ff */
[CC--:B------:R-:W-:Y:S02]  /*6720*/  @!P1 IADD3.X R11, R117.reuse, R92.reuse, RZ, P4, !PT ;  /* 0x0000005c750b9210 */ /* 0x0c0fe400027fe4ff */
[----:B------:R-:W-:Y:S01]  /*6730*/  @!P0 IADD3.X R21, R117, R92, RZ, P5, !PT ;  /* 0x0000005c75158210 */ /* 0x000fe20002ffe4ff */
[----:B------:R-:W4:Y:S04]  /*6740*/  @!P2 LDG.E R31, desc[UR12][R8.64+0x80] ;  /* 0x0000800c081fa981 */ /* 0x000f28000c1e1900 */
[----:B------:R-:W5:Y:S04]  /*6750*/  @!P1 LDG.E R23, desc[UR12][R10.64+0x100] ;  /* 0x0001000c0a179981 */ /* 0x000f68000c1e1900 */
[----:B------:R-:W2:Y:S01]  /*6760*/  @!P0 LDG.E R35, desc[UR12][R20.64+0x180] ;  /* 0x0001800c14238981 */ /* 0x000ea2000c1e1900 */
[----:B------:R-:W1:Y:S01]  /*6770*/  S2UR UR6, SR_CgaCtaId ;  /* 0x00000000000679c3 */ /* 0x000e620000008800 */
[----:B------:R-:W-:Y:S01]  /*6780*/  ISETP.NE.AND P6, PT, R122, RZ, PT ;  /* 0x000000ff7a00720c */ /* 0x000fe20003fc5270 */
[----:B------:R-:W-:Y:S01]  /*6790*/  UMOV UR5, 0x400 ;  /* 0x0000040000057882 */ /* 0x000fe20000000000 */
[----:B------:R-:W-:Y:S01]  /*67a0*/  BSSY B0, `(.L_x_18213) ;  /* 0x000003b000007945 */ /* 0x000fe20003800000 */
[----:B-1----:R-:W-:Y:S01]  /*67b0*/  ULEA UR5, UR6, UR5, 0x18 ;  /* 0x0000000506057291 */ /* 0x002fe2000f8ec03f */
[----:B---3--:R-:W-:Y:S04]  /*67c0*/  STS [R90], R131 ;  /* 0x000000835a007388 */ /* 0x008fe80000000800 */
[----:B----4-:R-:W-:Y:S04]  /*67d0*/  STS [R90+0x80], R31 ;  /* 0x0000801f5a007388 */ /* 0x010fe80000000800 */
[----:B-----5:R-:W-:Y:S04]  /*67e0*/  STS [R90+0x100], R23 ;  /* 0x000100175a007388 */ /* 0x020fe80000000800 */
[----:B--2---:R-:W-:Y:S01]  /*67f0*/  STS [R90+0x180], R35 ;  /* 0x000180235a007388 */ /* 0x004fe20000000800 */
[----:B------:R-:W-:-:S03]  /*6800*/  NOP ;  /* 0x0000000000007918 */ /* 0x000fc60000000000 */
[----:B------:R-:W1:Y:S01]  /*6810*/  LDS.128 R36, [R89] ;  /* 0x0000000059247984 */ /* 0x000e620000000c00 */
        /* <DEDUP_REMOVED lines=11> */
[----:B------:R-:W1:Y:S01]  /*68d0*/  LDC.64 R38, c[0x0][0x388] ;  /* 0x0000e200ff267b82 */ /* 0x000e620000000a00 */
        /* <DEDUP_REMOVED lines=9> */
[----:B------:R-:W3:Y:S04]  /*6970*/  @!P3 MUFU.EX2 R0, R0 ;  /* 0x000000000000b308 */ /* 0x000ee80000000800 */
[----:B------:R-:W-:Y:S01]  /*6980*/  @!P1 FMUL.FTZ R9, R9, -1.4426950216293334961 ;  /* 0xbfb8aa3b09099820 */ /* 0x000fe20000410000 */
[----:B-1----:R-:W-:-:S03]  /*6990*/  IMAD R10, R38, UR16, RZ ;  /* 0x00000010260a7c24 */ /* 0x002fc6000f8e02ff */
[----:B------:R-:W1:Y:S01]  /*69a0*/  @!P2 MUFU.EX2 R2, R2 ;  /* 0x000000020002a308 */ /* 0x000e620000000800 */
[----:B------:R-:W-:Y:S01]  /*69b0*/  IMAD R39, R39, UR15, R10 ;  /* 0x0000000f27277c24 */ /* 0x000fe2000f8e020a */
[----:B------:R-:W4:Y:S06]  /*69c0*/  LDS R15, [UR5+0x200] ;  /* 0x00020005ff0f7984 */ /* 0x000f2c0008000800 */
[----:B--2---:R2:W0:Y:S01]  /*69d0*/  @!P0 MUFU.EX2 R12, R8 ;  /* 0x00000008000c8308 */ /* 0x0044220000000800 */
[----:B---3--:R-:W-:-:S07]  /*69e0*/  @!P3 FADD.FTZ R4, R0, 1 ;  /* 0x3f8000000004b421 */ /* 0x008fce0000010000 */
[----:B------:R2:W3:Y:S01]  /*69f0*/  @!P1 MUFU.EX2 R13, R9 ;  /* 0x00000009000d9308 */ /* 0x0004e20000000800 */
[----:B-1----:R-:W-:Y:S01]  /*6a00*/  @!P2 FADD.FTZ R0, R2, 1 ;  /* 0x3f8000000200a421 */ /* 0x002fe20000010000 */
[----:B------:R-:W-:-:S05]  /*6a10*/  IMAD.WIDE.U32 R2, R38, UR15, RZ ;  /* 0x0000000f26027c25 */ /* 0x000fca000f8e00ff */
[----:B------:R-:W-:Y:S01]  /*6a20*/  IADD3 R11, R3, R39, RZ ;  /* 0x00000027030b7210 */ /* 0x000fe20007ffe0ff */
[----:B------:R2:W1:Y:S01]  /*6a30*/  @!P3 MUFU.RCP R37, R4 ;  /* 0x000000040025b308 */ /* 0x0004620000001000 */
[----:B------:R-:W-:-:S07]  /*6a40*/  MOV R10, R2 ;  /* 0x00000002000a7202 */ /* 0x000fce0000000f00 */
[----:B------:R-:W0:Y:S01]  /*6a50*/  @!P2 MUFU.RCP R0, R0 ;  /* 0x000000000000a308 */ /* 0x000e220000001000 */
[----:B----4-:R-:W-:-:S13]  /*6a60*/  ISETP.GE.AND P4, PT, R108, R15, PT ;  /* 0x0000000f6c00720c */ /* 0x010fda0003f86270 */
[----:B0123--:R-:W-:Y:S05]  /*6a70*/  @P4 BRA `(.L_x_18214) ;  /* 0x0000000000344947 */ /* 0x00ffea0003800000 */
        /* <DEDUP_REMOVED lines=13> */
.L_x_18214:
[----:B------:R-:W-:Y:S05]  /*6b50*/  BSYNC B0 ;  /* 0x0000000000007941 */ /* 0x000fea0003800000 */
.L_x_18213:
[----:B------:R-:W-:Y:S01]  /*6b60*/  ULDC.64 UR6, c[0x0][0x390] ;  /* 0x0000e40000067ab9 */ /* 0x000fe20000000a00 */
[----:B------:R-:W-:Y:S01]  /*6b70*/  @!P3 FMUL.FTZ R16, R16, R37 ;  /* 0x000000251010b220 */ /* 0x000fe20000410000 */
[----:B------:R-:W-:-:S04]  /*6b80*/  IMAD.WIDE.U32 R2, R127, UR6, R10 ;  /* 0x000000067f027c25 */ /* 0x000fc8000f8e000a */
[----:B------:R-:W-:Y:S01]  /*6b90*/  @!P2 FMUL.FTZ R17, R17, R0 ;  /* 0x000000001111a220 */ /* 0x000fe20000410000 */
[-C--:B------:R-:W-:Y:S01]  /*6ba0*/  ISETP.GE.AND P3, PT, R104, R15.reuse, PT ;  /* 0x0000000f6800720c */ /* 0x080fe20003f66270 */
[----:B------:R-:W-:Y:S01]  /*6bb0*/  @!P0 FADD.FTZ R12, R12, 1 ;  /* 0x3f8000000c0c8421 */ /* 0x000fe20000010000 */
[----:B------:R-:W-:Y:S01]  /*6bc0*/  IMAD R4, R128, UR6, RZ ;  /* 0x0000000680047c24 */ /* 0x000fe2000f8e02ff */
[----:B0-----:R-:W-:Y:S01]  /*6bd0*/  IADD3 R8, P4, R84, R2, RZ ;  /* 0x0000000254087210 */ /* 0x001fe20007f9e0ff */
[----:B------:R-:W-:Y:S01]  /*6be0*/  @!P1 FADD.FTZ R13, R13, 1 ;  /* 0x3f8000000d0d9421 */ /* 0x000fe20000010000 */
[----:B------:R-:W-:Y:S01]  /*6bf0*/  ISETP.GE.AND P2, PT, R102, R15, PT ;  /* 0x0000000f6600720c */ /* 0x000fe20003f46270 */
[----:B------:R-:W-:Y:S01]  /*6c00*/  IMAD R4, R127, UR7, R4 ;  /* 0x000000077f047c24 */ /* 0x000fe2000f8e0204 */
[----:B------:R-:W-:Y:S01]  /*6c10*/  ULDC.64 UR6, c[0x0][0x3e0] ;  /* 0x0000f80000067ab9 */ /* 0x000fe20000000a00 */
[----:B------:R-:W0:Y:S01]  /*6c20*/  @!P0 MUFU.RCP R9, R12 ;  /* 0x0000000c00098308 */ /* 0x000e220000001000 */
[----:B------:R-:W-:Y:S01]  /*6c30*/  IADD3 R11, P5, R91, UR6, RZ ;  /* 0x000000065b0b7c10 */ /* 0x000fe2000ffbe0ff */
[----:B------:R-:W-:Y:S01]  /*6c40*/  BSSY B0, `(.L_x_18215) ;  /* 0x000002e000007945 */ /* 0x000fe20003800000 */
[----:B------:R-:W-:-:S02]  /*6c50*/  IADD3.X R3, R5, R4, R3, P4, !PT ;  /* 0x0000000405037210 */ /* 0x000fc400027fe403 */
[----:B------:R-:W-:Y:S02]  /*6c60*/  ISETP.GE.AND P4, PT, R106, R15, PT ;  /* 0x0000000f6a00720c */ /* 0x000fe40003f86270 */
[----:B------:R-:W-:Y:S01]  /*6c70*/  IADD3.X R0, R92, UR7, RZ, P5, !PT ;  /* 0x000000075c007c10 */ /* 0x000fe2000affe4ff */
[----:B------:R-:W1:Y:S01]  /*6c80*/  @!P1 MUFU.RCP R4, R13 ;  /* 0x0000000d00049308 */ /* 0x000e620000001000 */
[C---:B------:R-:W-:Y:S02]  /*6c90*/  LEA R2, P5, R8.reuse, R11, 0x2 ;  /* 0x0000000b08027211 */ /* 0x040fe400078a10ff */
[----:B------:R-:W2:Y:S02]  /*6ca0*/  LDC.64 R10, c[0x0][0x3a8] ;  /* 0x0000ea00ff0a7b82 */ /* 0x000ea40000000a00 */
[----:B------:R-:W-:Y:S01]  /*6cb0*/  LEA.HI.X R3, R8, R0, R3, 0x2, P5 ;  /* 0x0000000008037211 */ /* 0x000fe200028f1403 */
[----:B0-----:R-:W-:-:S04]  /*6cc0*/  @!P0 FMUL.FTZ R18, R18, R9 ;  /* 0x0000000912128220 */ /* 0x001fc80000410000 */
[----:B------:R-:W-:Y:S04]  /*6cd0*/  @!P4 STG.E desc[UR12][R2.64+-0x180], R23 ;  /* 0xfffe80170200c986 */ /* 0x000fe8000c10190c */
[----:B------:R-:W-:Y:S01]  /*6ce0*/  @!P3 STG.E desc[UR12][R2.64+-0x100], R31 ;  /* 0xffff001f0200b986 */ /* 0x000fe2000c10190c */
[----:B-1----:R-:W-:-:S03]  /*6cf0*/  @!P1 FMUL.FTZ R19, R19, R4 ;  /* 0x0000000413139220 */ /* 0x002fc60000410000 */
[----:B------:R0:W-:Y:S01]  /*6d00*/  @!P2 STG.E desc[UR12][R2.64+-0x80], R35 ;  /* 0xffff80230200a986 */ /* 0x0001e2000c10190c */
        /* <DEDUP_REMOVED lines=33> */
.L_x_18216:
[----:B------:R-:W-:Y:S05]  /*6f20*/  BSYNC B0 ;  /* 0x0000000000007941 */ /* 0x000fea0003800000 */
.L_x_18215:
[----:B0-----:R-:W0:Y:S01]  /*6f30*/  LDC.64 R10, c[0x0][0x3f0] ;  /* 0x0000fc00ff0a7b82 */ /* 0x001e220000000a00 */
[----:B------:R-:W-:Y:S01]  /*6f40*/  MOV R3, R17 ;  /* 0x0000001100037202 */ /* 0x000fe20000000f00 */
[----:B------:R-:W-:Y:S01]  /*6f50*/  ULDC.64 UR6, c[0x0][0x3b0] ;  /* 0x0000ec0000067ab9 */ /* 0x000fe20000000a00 */
[----:B------:R-:W-:Y:S01]  /*6f60*/  IADD3 R91, P4, R91, -0x180, RZ ;  /* 0xfffffe805b5b7810 */ /* 0x000fe20007f9e0ff */
[----:B------:R-:W-:Y:S01]  /*6f70*/  IMAD R4, R128, UR6, RZ ;  /* 0x0000000680047c24 */ /* 0x000fe2000f8e02ff */
[-C--:B------:R-:W-:Y:S01]  /*6f80*/  ISETP.GE.AND P0, PT, R106, R23.reuse, PT ;  /* 0x000000176a00720c */ /* 0x080fe20003f06270 */
[C---:B------:R-:W-:Y:S01]  /*6f90*/  IMAD.WIDE.U32 R2, R127.reuse, UR6, R2 ;  /* 0x000000067f027c25 */ /* 0x040fe2000f8e0002 */
        /* <DEDUP_REMOVED lines=12> */
[----:B------:R-:W-:Y:S01]  /*7060*/  IADD3 R116, P5, R116, -0x200, RZ ;  /* 0xfffffe0074747810 */ /* 0x000fe20007fbe0ff */
[----:B------:R0:W-:Y:S01]  /*7070*/  @!P0 STG.E desc[UR12][R2.64], R15 ;  /* 0x0000000f02008986 */ /* 0x0001e2000c10190c */
[----:B------:R-:W-:-:S02]  /*7080*/  ISETP.GT.AND P0, PT, R94, 0x1, PT ;  /* 0x000000015e00780c */ /* 0x000fc40003f04270 */
[----:B------:R-:W-:Y:S01]  /*7090*/  IADD3.X R117, R117, -0x1, RZ, P3, !PT ;  /* 0xffffffff75757810 */ /* 0x000fe20001ffe4ff */
[----:B------:R0:W-:Y:S01]  /*70a0*/  @!P1 STG.E desc[UR12][R2.64+0x80], R21 ;  /* 0x0000801502009986 */ /* 0x0001e2000c10190c */
[----:B------:R-:W-:Y:S02]  /*70b0*/  IADD3 R114, P1, R114, -0x400, RZ ;  /* 0xfffffc0072727810 */ /* 0x000fe40007f3e0ff */
[----:B------:R-:W-:Y:S01]  /*70c0*/  IADD3.X R119, R119, -0x1, RZ, P4, !PT ;  /* 0xffffffff77777810 */ /* 0x000fe200027fe4ff */
[----:B------:R0:W-:Y:S01]  /*70d0*/  @!P2 STG.E desc[UR12][R2.64+0x100], R37 ;  /* 0x000100250200a986 */ /* 0x0001e2000c10190c */
[----:B------:R-:W-:Y:S02]  /*70e0*/  IADD3 R112, P2, R112, -0x400, RZ ;  /* 0xfffffc0070707810 */ /* 0x000fe40007f5e0ff */
[----:B------:R-:W-:Y:S02]  /*70f0*/  IADD3.X R113, R113, -0x1, RZ, P1, !PT ;  /* 0xffffffff71717810 */ /* 0x000fe40000ffe4ff */
[----:B------:R-:W-:-:S02]  /*7100*/  IADD3.X R111, R111, -0x1, RZ, P2, !PT ;  /* 0xffffffff6f6f7810 */ /* 0x000fc400017fe4ff */
[----:B------:R-:W-:Y:S01]  /*7110*/  IADD3.X R115, R115, -0x1, RZ, P5, !PT ;  /* 0xffffffff73737810 */ /* 0x000fe20002ffe4ff */
[----:B------:R-:W-:Y:S06]  /*7120*/  @P0 BRA `(.L_x_18217) ;  /* 0xffffff9800840947 */ /* 0x000fec000383ffff */
.L_x_18167:
        /* <DEDUP_REMOVED lines=26> */
.L_x_18219:
[----:B------:R-:W-:Y:S05]  /*72d0*/  BSYNC B0 ;  /* 0x0000000000007941 */ /* 0x000fea0003800000 */
.L_x_18218:
        /* <DEDUP_REMOVED lines=29> */
.L_x_18221:
[----:B------:R-:W2:Y:S02]  /*74b0*/  S2R R9, SR_TID.X ;  /* 0x0000000000097919 */ /* 0x000ea40000002100 */
.L_x_18222:
[----:B------:R-:W-:Y:S05]  /*74c0*/  BSYNC B0 ;  /* 0x0000000000007941 */ /* 0x000fea0003800000 */
.L_x_18220:
        /* <DEDUP_REMOVED lines=14> */
.L_x_18223:
        /* <DEDUP_REMOVED lines=17> */
.L_x_18224:
        /* <DEDUP_REMOVED lines=12> */
.L_x_19044:


//--------------------- .text._Z25selective_scan_bwd_kernelI32Selective_Scan_bwd_kernel_traitsILi32ELi4ELb1ELb0ELb0ELb0ELb0EfN3c107complexIfEEEEv12SSMParamsBwd --------------------------
	.section	.text._Z25selective_scan_bwd_kernelI32Selective_Scan_bwd_kernel_traitsILi32ELi4ELb1ELb0ELb0ELb0ELb0EfN3c107complexIfEEEEv12SSMParamsBwd,"ax",@progbits
	.align	128
        .global         _Z25selective_scan_bwd_kernelI32Selective_Scan_bwd_kernel_traitsILi32ELi4ELb1ELb0ELb0ELb0ELb0EfN3c107complexIfEEEEv12SSMParamsBwd
        .type           _Z25selective_scan_bwd_kernelI32Selective_Scan_bwd_kernel_traitsILi32ELi4ELb1ELb0ELb0ELb0ELb0EfN3c107complexIfEEEEv12SSMParamsBwd,@function
        .size           _Z25selective_scan_bwd_kernelI32Selective_Scan_bwd_kernel_traitsILi32ELi4ELb1ELb0ELb0ELb0ELb0EfN3c107complexIfEEEEv12SSMParamsBwd,(.L_x_19045 - _Z25selective_scan_bwd_kernelI32Selective_Scan_bwd_kernel_traitsILi32ELi4ELb1ELb0ELb0ELb0ELb0EfN3c107complexIfEEEEv12SSMParamsBwd)
        .other          _Z25selective_scan_bwd_kernelI32Selective_Scan_bwd_kernel_traitsILi32ELi4ELb1ELb0ELb0ELb0ELb0EfN3c107complexIfEEEEv12SSMParamsBwd,@"STO_CUDA_ENTRY STV_DEFAULT"
_Z25selective_scan_bwd_kernelI32Selective_Scan_bwd_kernel_traitsILi32ELi4ELb1ELb0ELb0ELb0ELb0EfN3c107complexIfEEEEv12SSMParamsBwd:
.text._Z25selective_scan_bwd_kernelI32Selective_Scan_bwd_kernel_traitsILi32ELi4ELb1ELb0ELb0ELb0ELb0EfN3c107complexIfEEEEv12SSMParamsBwd:
        /* <DEDUP_REMOVED lines=96> */
[----:B------:R-:W-:-:S04]  /*0600*/  MOV R47, RZ ;  /* 0x000000ff002f7202 */ /* 0x000fc80000000f00 */
[----:B------:R-:W3:Y:S01]  /*0610*/  LDC R50, c[0x0][0x224] ;  /* 0x00008900ff327b82 */ /* 0x000ee20000000800 */
[----:B-1----:R-:W-:Y:S01]  /*0620*/  ULEA UR4, UR5, UR4, 0x18 ;  /* 0x0000000405047291 */ /* 0x002fe2000f8ec03f */
[C---:B0-----:R-:W-:Y:S02]  /*0630*/  LOP3.LUT R98, R46.reuse, 0x1f, RZ, 0xc0, !PT ;  /* 0x0000001f2e627812 */ /* 0x041fe400078ec0ff */
[----:B------:R-:W-:Y:S02]  /*0640*/  SHF.R.S32.HI R57, RZ, 0x1f, R46 ;  /* 0x0000001fff397819 */ /* 0x000fe4000001142e */
[C---:B------:R-:W-:Y:S02]  /*0650*/  IADD3 R58, R46.reuse, 0x200, RZ ;  /* 0x000002002e3a7810 */ /* 0x040fe40007ffe0ff */
[----:B--2---:R-:W-:-:S07]  /*0660*/  LEA R99, R46, UR4, 0x3 ;  /* 0x000000042e637c11 */ /* 0x004fce000f8e18ff */
.L_x_18242:
[----:B------:R-:W-:Y:S01]  /*0670*/  BAR.SYNC.DEFER_BLOCKING 0x0 ;  /* 0x0000000000007b1d */ /* 0x000fe20000010000 */
[C---:B-1----:R-:W-:Y:S02]  /*0680*/  SHF.L.U32 R60, R46.reuse, 0x4, RZ ;  /* 0x000000042e3c7819 */ /* 0x042fe400000006ff */
[----:B------:R-:W-:Y:S02]  /*0690*/  SHF.L.U64.HI R59, R46, 0x4, R57 ;  /* 0x000000042e3b7819 */ /* 0x000fe40000010239 */
[----:B------:R-:W-:-:S03]  /*06a0*/  IADD3 R2, P0, R51, R60, RZ ;  /* 0x0000003c33027210 */ /* 0x000fc60007f1e0ff */
[----:B0-----:R-:W0:Y:S01]  /*06b0*/  LDC R77, c[0x0][0x21c] ;  /* 0x00008700ff4d7b82 */ /* 0x001e220000000800 */
[----:B------:R-:W-:-:S05]  /*06c0*/  IADD3.X R3, R52, R59, RZ, P0, !PT ;  /* 0x0000003b34037210 */ /* 0x000fca00007fe4ff */
[----:B------:R-:W2:Y:S01]  /*06d0*/  LDG.E.128 R16, desc[UR14][R2.64] ;  /* 0x0000000e02107981 */ /* 0x000ea2000c1e1d00 */
[----:B------:R-:W-:Y:S02]  /*06e0*/  MOV R0, 0x400 ;  /* 0x0000040000007802 */ /* 0x000fe40000000f00 */
[----:B------:R-:W-:Y:S01]  /*06f0*/  IADD3 R12, P0, R53, R60, RZ ;  /* 0x0000003c350c7210 */ /* 0x000fe20007f1e0ff */
[----:B------:R-:W1:Y:S03]  /*0700*/  S2R R5, SR_CgaCtaId ;  /* 0x0000000000057919 */ /* 0x000e660000008800 */
[----:B------:R-:W-:Y:S02]  /*0710*/  IADD3.X R13, R54, R59, RZ, P0, !PT ;  /* 0x0000003b360d7210 */ /* 0x000fe400007fe4ff */
[----:B-1----:R-:W-:-:S04]  /*0720*/  LEA R67, R5, R0, 0x18 ;  /* 0x0000000005437211 */ /* 0x002fc800078ec0ff */
[----:B------:R-:W-:-:S05]  /*0730*/  LEA R61, R48, R67, 0x4 ;  /* 0x00000043303d7211 */ /* 0x000fca00078e20ff */
[----:B--2---:R1:W-:Y:S01]  /*0740*/  STS.128 [R61], R16 ;  /* 0x000000103d007388 */ /* 0x0043e20000000c00 */
[----:B------:R-:W-:-:S03]  /*0750*/  NOP ;  /* 0x0000000000007918 */ /* 0x000fc60000000000 */
[----:B------:R-:W-:Y:S01]  /*0760*/  LDS.128 R4, [R61] ;  /* 0x000000003d047984 */ /* 0x000fe20000000c00 */
[----:B------:R-:W-:Y:S06]  /*0770*/  BAR.SYNC.DEFER_BLOCKING 0x0 ;  /* 0x0000000000007b1d */ /* 0x000fec0000010000 */
[----:B------:R-:W2:Y:S01]  /*0780*/  LDG.E.128 R12, desc[UR14][R12.64] ;  /* 0x0000000e0c0c7981 */ /* 0x000ea2000c1e1d00 */
[----:B------:R-:W-:-:S04]  /*0790*/  IADD3 R2, P0, R55, R60, RZ ;  /* 0x0000003c37027210 */ /* 0x000fc80007f1e0ff */
[----:B------:R-:W-:Y:S01]  /*07a0*/  IADD3.X R3, R56, R59, RZ, P0, !PT ;  /* 0x0000003b38037210 */ /* 0x000fe200007fe4ff */
[----:B--2---:R2:W-:Y:S01]  /*07b0*/  STS.128 [R61], R12 ;  /* 0x0000000c3d007388 */ /* 0x0045e20000000c00 */
[----:B------:R-:W-:-:S03]  /*07c0*/  NOP ;  /* 0x0000000000007918 */ /* 0x000fc60000000000 */
[----:B------:R-:W-:Y:S01]  /*07d0*/  LDS.128 R8, [R61] ;  /* 0x000000003d087984 */ /* 0x000fe20000000c00 */
[----:B------:R-:W-:Y:S06]  /*07e0*/  BAR.SYNC.DEFER_BLOCKING 0x0 ;  /* 0x0000000000007b1d */ /* 0x000fec0000010000 */
[----:B-1----:R-:W4:Y:S01]  /*07f0*/  LDG.E.128 R16, desc[UR14][R2.64] ;  /* 0x0000000e02107981 */ /* 0x002f22000c1e1d00 */
[----:B0-----:R-:W-:Y:S02]  /*0800*/  ISETP.GE.AND P0, PT, R77, 0x1, PT ;  /* 0x000000014d00780c */ /* 0x001fe40003f06270 */
[----:B--2---:R-:W-:-:S02]  /*0810*/  CS2R R14, SRZ ;  /* 0x00000000000e7805 */ /* 0x004fc4000001ff00 */
[----:B------:R-:W-:Y:S01]  /*0820*/  CS2R R12, SRZ ;  /* 0x00000000000c7805 */ /* 0x000fe2000001ff00 */
[----:B----4-:R-:W-:Y:S01]  /*0830*/  STS.128 [R61], R16 ;  /* 0x000000103d007388 */ /* 0x010fe20000000c00 */
        /* <DEDUP_REMOVED lines=12> */
[C---:B---3--:R-:W-:Y:S01]  /*0900*/  IADD3 R2, R50.reuse, -0x2, RZ ;  /* 0xfffffffe32027810 */ /* 0x048fe20007ffe0ff */
[----:B------:R-:W0:Y:S01]  /*0910*/  LDC.64 R70, c[0x0][0x2d0] ;  /* 0x0000b400ff467b82 */ /* 0x000e220000000a00 */
[----:B------:R-:W-:Y:S01]  /*0920*/  IADD3 R12, R50, -0x1, RZ ;  /* 0xffffffff320c7810 */ /* 0x000fe20007ffe0ff */
[----:B------:R-:W-:Y:S01]  /*0930*/  ULDC.64 UR6, c[0x0][0x248] ;  /* 0x0000920000067ab9 */ /* 0x000fe20000000a00 */
[----:B------:R-:W-:Y:S01]  /*0940*/  FADD.FTZ R62, R21, R21 ;  /* 0x00000015153e7221 */ /* 0x000fe20000010000 */
[----:B------:R-:W-:Y:S01]  /*0950*/  IMAD R77, R2, R77, RZ ;  /* 0x0000004d024d7224 */ /* 0x000fe200078e02ff */
[----:B------:R-:W-:Y:S01]  /*0960*/  LEA.HI R2, R12, R12, RZ, 0x1 ;  /* 0x0000000c0c027211 */ /* 0x000fe200078f08ff */
[----:B------:R-:W-:Y:S01]  /*0970*/  ULDC.64 UR4, c[0x0][0x230] ;  /* 0x00008c0000047ab9 */ /* 0x000fe20000000a00 */
[C---:B------:R-:W-:Y:S01]  /*0980*/  IMAD R21, R43.reuse, UR6, RZ ;  /* 0x000000062b157c24 */ /* 0x040fe2000f8e02ff */
[----:B------:R-:W1:Y:S01]  /*0990*/  LDC.64 R68, c[0x0][0x2d8] ;  /* 0x0000b600ff447b82 */ /* 0x000e620000000a00 */
[----:B------:R-:W-:Y:S01]  /*09a0*/  LOP3.LUT R13, R2, 0xfffffe, RZ, 0xc0, !PT ;  /* 0x00fffffe020d7812 */ /* 0x000fe200078ec0ff */
[C---:B------:R-:W-:Y:S01]  /*09b0*/  IMAD R15, R43.reuse, UR4, RZ ;  /* 0x000000042b0f7c24 */ /* 0x040fe2000f8e02ff */
[----:B------:R-:W-:Y:S01]  /*09c0*/  ULDC.64 UR8, c[0x0][0x268] ;  /* 0x00009a0000087ab9 */ /* 0x000fe20000000a00 */
[----:B------:R-:W-:Y:S01]  /*09d0*/  FADD.FTZ R63, R22, R22 ;  /* 0x00000016163f7221 */ /* 0x000fe20000010000 */
[----:B------:R-:W-:-:S02]  /*09e0*/  IMAD R27, R43, UR8, RZ ;  /* 0x000000082b1b7c24 */ /* 0x000fc4000f8e02ff */
[----:B------:R-:W-:Y:S01]  /*09f0*/  FADD.FTZ R0, R20, R20 ;  /* 0x0000001414007221 */ /* 0x000fe20000010000 */
[----:B------:R-:W-:Y:S01]  /*0a00*/  FADD.FTZ R74, R23, R23 ;  /* 0x00000017174a7221 */ /* 0x000fe20000010000 */
[----:B------:R-:W2:Y:S01]  /*0a10*/  LDC.64 R2, c[0x0][0x2e0] ;  /* 0x0000b800ff027b82 */ /* 0x000ea20000000a00 */
[----:B------:R-:W-:Y:S01]  /*0a20*/  IADD3 R22, R12, -R13, RZ ;  /* 0x8000000d0c167210 */ /* 0x000fe20007ffe0ff */
[----:B------:R-:W-:Y:S02]  /*0a30*/  IMAD R25, R42, UR7, R21 ;  /* 0x000000072a197c24 */ /* 0x000fe4000f8e0215 */
[----:B------:R-:W-:Y:S01]  /*0a40*/  FADD.FTZ R65, R8, R45 ;  /* 0x0000002d08417221 */ /* 0x000fe20000010000 */
[----:B------:R-:W-:-:S04]  /*0a50*/  IMAD.WIDE.U32 R12, R42, UR4, RZ ;  /* 0x000000042a0c7c25 */ /* 0x000fc8000f8e00ff */
[----:B------:R-:W-:Y:S01]  /*0a60*/  FADD.FTZ R64, R9, R45 ;  /* 0x0000002d09407221 */ /* 0x000fe20000010000 */
[----:B------:R-:W-:Y:S01]  /*0a70*/  MOV R66, R67 ;  /* 0x0000004300427202 */ /* 0x000fe20000000f00 */
[----:B------:R-:W-:Y:S01]  /*0a80*/  FMUL.FTZ R65, R4, R65 ;  /* 0x0000004104417220 */ /* 0x000fe20000410000 */
[----:B------:R-:W3:Y:S01]  /*0a90*/  LDC.64 R36, c[0x0][0x238] ;  /* 0x00008e00ff247b82 */ /* 0x000ee20000000a00 */
[----:B------:R-:W-:Y:S01]  /*0aa0*/  IMAD R23, R42, UR5, R15 ;  /* 0x000000052a177c24 */ /* 0x000fe2000f8e020f */
[----:B0-----:R-:W-:Y:S01]  /*0ab0*/  LEA R72, P0, R12, R70, 0x3 ;  /* 0x000000460c487211 */ /* 0x001fe200078018ff */
[----:B------:R-:W-:-:S04]  /*0ac0*/  IMAD.WIDE.U32 R20, R42, UR8, RZ ;  /* 0x000000082a147c25 */ /* 0x000fc8000f8e00ff */
[----:B------:R-:W-:Y:S01]  /*0ad0*/  FMUL.FTZ R64, R5, R64 ;  /* 0x0000004005407220 */ /* 0x000fe20000410000 */
[----:B------:R-:W-:Y:S01]  /*0ae0*/  UMOV UR4, URZ ;  /* 0x0000003f00047c82 */ /* 0x000fe20008000000 */
[----:B------:R-:W-:Y:S01]  /*0af0*/  IADD3 R13, R13, R23, RZ ;  /* 0x000000170d0d7210 */ /* 0x000fe20007ffe0ff */
[----:B------:R-:W-:Y:S01]  /*0b00*/  IMAD.WIDE.U32 R14, R42, UR6, RZ ;  /* 0x000000062a0e7c25 */ /* 0x000fe2000f8e00ff */
[----:B------:R-:W0:Y:S01]  /*0b10*/  LDC.64 R38, c[0x0][0x250] ;  /* 0x00009400ff267b82 */ /* 0x000e220000000a00 */
[----:B------:R-:W-:Y:S01]  /*0b20*/  ULDC UR7, c[0x0][0x224] ;  /* 0x0000890000077ab9 */ /* 0x000fe20000000800 */
[----:B------:R-:W-:Y:S01]  /*0b30*/  LEA.HI.X R71, R12, R71, R13, 0x3, P0 ;  /* 0x000000470c477211 */ /* 0x000fe200000f1c0d */
[----:B------:R-:W-:Y:S01]  /*0b40*/  IMAD R27, R42, UR9, R27 ;  /* 0x000000092a1b7c24 */ /* 0x000fe2000f8e021b */
[----:B-1----:R-:W-:Y:S01]  /*0b50*/  LEA R70, P1, R14, R68, 0x3 ;  /* 0x000000440e467211 */ /* 0x002fe200078218ff */
[----:B------:R-:W-:Y:S01]  /*0b60*/  IMAD.WIDE R76, R77, 0x10, R32 ;  /* 0x000000104d4c7825 */ /* 0x000fe200078e0220 */
[----:B------:R-:W-:-:S02]  /*0b70*/  CS2R R12, SRZ ;  /* 0x00000000000c7805 */ /* 0x000fc4000001ff00 */
[----:B------:R-:W1:Y:S01]  /*0b80*/  LDC.64 R40, c[0x0][0x270] ;  /* 0x00009c00ff287b82 */ /* 0x000e620000000a00 */
[----:B--2---:R-:W-:Y:S02]  /*0b90*/  LEA R73, P2, R20, R2, 0x3 ;  /* 0x0000000214497211 */ /* 0x004fe400078418ff */
[----:B------:R-:W-:Y:S02]  /*0ba0*/  IADD3 R2, R15, R25, RZ ;  /* 0x000000190f027210 */ /* 0x000fe40007ffe0ff */
[----:B------:R-:W-:Y:S02]  /*0bb0*/  IADD3 R68, R21, R27, RZ ;  /* 0x0000001b15447210 */ /* 0x000fe40007ffe0ff */
[----:B------:R-:W-:Y:S01]  /*0bc0*/  LEA.HI.X R69, R14, R69, R2, 0x3, P1 ;  /* 0x000000450e457211 */ /* 0x000fe200008f1c02 */
[----:B------:R-:W2:Y:S01]  /*0bd0*/  LDC R75, c[0x0][0x224] ;  /* 0x00008900ff4b7b82 */ /* 0x000ea20000000800 */
[----:B---3--:R-:W-:Y:S02]  /*0be0*/  SHF.L.U64.HI R78, R36, 0x3, R37 ;  /* 0x00000003244e7819 */ /* 0x008fe40000010225 */
[----:B------:R-:W-:-:S02]  /*0bf0*/  CS2R R14, SRZ ;  /* 0x00000000000e7805 */ /* 0x000fc4000001ff00 */
[----:B------:R-:W-:Y:S02]  /*0c00*/  LEA.HI.X R68, R20, R3, R68, 0x3, P2 ;  /* 0x0000000314447211 */ /* 0x000fe400010f1c44 */
[----:B------:R-:W-:Y:S01]  /*0c10*/  SHF.L.U32 R37, R22, 0x8, RZ ;  /* 0x0000000816257819 */ /* 0x000fe200000006ff */
[----:B------:R-:W3:Y:S01]  /*0c20*/  LDC R101, c[0x0][0x21c] ;  /* 0x00008700ff657b82 */ /* 0x000ee20000000800 */
[----:B0-----:R-:W-:Y:S02]  /*0c30*/  SHF.L.U64.HI R80, R38, 0x3, R39 ;  /* 0x0000000326507819 */ /* 0x001fe40000010227 */
[----:B-1----:R-:W-:-:S07]  /*0c40*/  SHF.L.U64.HI R41, R40, 0x3, R41 ;  /* 0x0000000328297819 */ /* 0x002fce0000010229 */
.L_x_18241:
[----:B------:R-:W-:Y:S02]  /*0c50*/  MOV R2, R72 ;  /* 0x0000004800027202 */ /* 0x000fe40000000f00 */
[----:B------:R-:W-:-:S05]  /*0c60*/  MOV R3, R71 ;  /* 0x0000004700037202 */ /* 0x000fca0000000f00 */
[----:B0-----:R0:W4:Y:S01]  /*0c70*/  LDG.E.64 R34, desc[UR14][R2.64] ;  /* 0x0000000e02227981 */ /* 0x001122000c1e1b00 */
[----:B------:R-:W1:Y:S01]  /*0c80*/  S2UR UR6, SR_CgaCtaId ;  /* 0x00000000000679c3 */ /* 0x000e620000008800 */
[----:B------:R-:W-:Y:S01]  /*0c90*/  FADD.FTZ R82, R8, R45 ;  /* 0x0000002d08527221 */ /* 0x000fe20000010000 */
[----:B------:R-:W-:Y:S01]  /*0ca0*/  UMOV UR5, 0x400 ;  /* 0x0000040000057882 */ /* 0x000fe20000000000 */
[----:B------:R-:W-:Y:S02]  /*0cb0*/  ISETP.NE.AND P1, PT, R46, RZ, PT ;  /* 0x000000ff2e00720c */ /* 0x000fe40003f25270 */
[----:B------:R-:W-:Y:S02]  /*0cc0*/  CS2R R26, SRZ ;  /* 0x00000000001a7805 */ /* 0x000fe4000001ff00 */
[----:B------:R-:W-:Y:S02]  /*0cd0*/  ISETP.GT.AND P0, PT, R50, 0x1, PT ;  /* 0x000000013200780c */ /* 0x000fe40003f04270 */
[----:B0-----:R-:W-:-:S02]  /*0ce0*/  SEL R2, R37, R58, !P1 ;  /* 0x0000003a25027207 */ /* 0x001fc40004800000 */
[----:B------:R-:W-:Y:S01]  /*0cf0*/  MOV R3, R68 ;  /* 0x0000004400037202 */ /* 0x000fe20000000f00 */
[----:B------:R-:W-:Y:S01]  /*0d00*/  FADD.FTZ R84, R9, R45 ;  /* 0x0000002d09547221 */ /* 0x000fe20000010000 */
[----:B------:R-:W-:Y:S01]  /*0d10*/  ISETP.EQ.AND P0, PT, R98, RZ, P0 ;  /* 0x000000ff6200720c */ /* 0x000fe20000702270 */
[----:B-1----:R-:W-:-:S06]  /*0d20*/  ULEA UR5, UR6, UR5, 0x18 ;  /* 0x0000000506057291 */ /* 0x002fcc000f8ec03f */
[----:B------:R-:W-:Y:S01]  /*0d30*/  LEA R2, R2, UR5, 0x3 ;  /* 0x0000000502027c11 */ /* 0x000fe2000f8e18ff */
[----:B------:R-:W-:Y:S01]  /*0d40*/  FADD.FTZ R86, R11, R45 ;  /* 0x0000002d0b567221 */ /* 0x000fe20000010000 */
        /* <DEDUP_REMOVED lines=17> */
[C---:B------:R-:W-:Y:S01]  /*0e60*/  FMUL.FTZ R39, R84.reuse, R35 ;  /* 0x0000002354277220 */ /* 0x040fe20000410000 */
[----:B------:R-:W-:-:S03]  /*0e70*/  FMUL.FTZ R81, R84, R79 ;  /* 0x0000004f54517220 */ /* 0x000fc60000410000 */
[----:B------:R-:W-:Y:S01]  /*0e80*/  FMUL.RZ R85, R39, 0.15915493667125701904 ;  /* 0x3e22f98327557820 */ /* 0x000fe2000040c000 */
[----:B------:R-:W-:Y:S02]  /*0e90*/  FADD.FTZ R39, R10, R45 ;  /* 0x0000002d0a277221 */ /* 0x000fe40000010000 */
[----:B------:R-:W-:Y:S01]  /*0ea0*/  MUFU.EX2 R81, R81 ;  /* 0x0000005100517308 */ /* 0x000fe20000000800 */
[----:B0-----:R-:W-:Y:S02]  /*0eb0*/  @P0 MOV R2, R76 ;  /* 0x0000004c00020202 */ /* 0x001fe40000000f00 */
[----:B------:R-:W-:Y:S01]  /*0ec0*/  @P0 MOV R3, R77 ;  /* 0x0000004d00030202 */ /* 0x000fe20000000f00 */
[----:B------:R-:W-:Y:S01]  /*0ed0*/  BAR.SYNC.DEFER_BLOCKING 0x0 ;  /* 0x0000000000007b1d */ /* 0x000fe20000010000 */
[----:B------:R-:W-:-:S05]  /*0ee0*/  FMUL.FTZ R83, R39, R35 ;  /* 0x0000002327537220 */ /* 0x000fca0000410000 */
[----:B------:R-:W0:Y:S01]  /*0ef0*/  MUFU.SIN R88, R85 ;  /* 0x0000005500587308 */ /* 0x000e220000000400 */
[----:B------:R-:W-:-:S07]  /*0f00*/  FMUL.RZ R89, R83, 0.15915493667125701904 ;  /* 0x3e22f98353597820 */ /* 0x000fce000040c000 */
[----:B------:R-:W1:Y:S01]  /*0f10*/  MUFU.COS R90, R85 ;  /* 0x00000055005a7308 */ /* 0x000e620000000000 */
[----:B------:R4:W5:Y:S07]  /*0f20*/  @P0 LDG.E.64 R26, desc[UR14][R2.64+0x8] ;  /* 0x0000080e021a0981 */ /* 0x00096e000c1e1b00 */
[----:B------:R-:W-:Y:S01]  /*0f30*/  MUFU.SIN R92, R89 ;  /* 0x00000059005c7308 */ /* 0x000fe20000000400 */
[----:B----4-:R-:W-:Y:S01]  /*0f40*/  FMUL.FTZ R3, R39, R79 ;  /* 0x0000004f27037220 */ /* 0x010fe20000410000 */
[----:B------:R-:W-:-:S06]  /*0f50*/  FMUL.FTZ R2, R86, R35 ;  /* 0x0000002356027220 */ /* 0x000fcc0000410000 */
[----:B------:R-:W-:Y:S01]  /*0f60*/  MUFU.COS R94, R89 ;  /* 0x00000059005e7308 */ /* 0x000fe20000000000 */
[----:B0-----:R-:W-:-:S07]  /*0f70*/  FMUL.FTZ R88, R81, R88 ;  /* 0x0000005851587220 */ /* 0x001fce0000410000 */
[----:B------:R-:W0:Y:S01]  /*0f80*/  MUFU.EX2 R3, R3 ;  /* 0x0000000300037308 */ /* 0x000e220000000800 */
[----:B------:R-:W-:Y:S01]  /*0f90*/  FMUL.FTZ R83, R86, R79 ;  /* 0x0000004f56537220 */ /* 0x000fe20000410000 */
[----:B------:R-:W-:Y:S01]  /*0fa0*/  FMUL.RZ R91, R2, 0.15915493667125701904 ;  /* 0x3e22f983025b7820 */ /* 0x000fe2000040c000 */
[----:B-1----:R-:W-:Y:S01]  /*0fb0*/  FMUL.FTZ R79, R81, R90 ;  /* 0x0000005a514f7220 */ /* 0x002fe20000410000 */
[-C--:B------:R-:W-:Y:S01]  /*0fc0*/  FMUL.FTZ R2, R65, R88.reuse ;  /* 0x0000005841027220 */ /* 0x080fe20000410000 */
[----:B------:R-:W-:-:S03]  /*0fd0*/  FMUL.FTZ R90, RZ, R88 ;  /* 0x00000058ff5a7220 */ /* 0x000fc60000410000 */
[-C--:B------:R-:W-:Y:S01]  /*0fe0*/  FFMA.FTZ R2, RZ, R79.reuse, R2 ;  /* 0x0000004fff027223 */ /* 0x080fe20000010002 */
[----:B------:R-:W-:-:S03]  /*0ff0*/  FFMA.FTZ R85, R65, R79, -R90 ;  /* 0x0000004f41557223 */ /* 0x000fc6000001085a */
[----:B------:R-:W-:Y:S01]  /*1000*/  FADD.FTZ R90, RZ, R2 ;  /* 0x00000002ff5a7221 */ /* 0x000fe20000010000 */
[----:B------:R-:W-:Y:S01]  /*1010*/  FADD.FTZ R2, R64, R85 ;  /* 0x0000005540027221 */ /* 0x000fe20000010000 */
[----:B------:R1:W-:Y:S01]  /*1020*/  MUFU.EX2 R87, R83 ;  /* 0x0000005300577308 */ /* 0x0003e20000000800 */
[----:B0-----:R-:W-:-:S07]  /*1030*/  FMUL.FTZ R81, R3, R92 ;  /* 0x0000005c03517220 */ /* 0x001fce0000410000 */
[----:B------:R-:W0:Y:S01]  /*1040*/  MUFU.COS R100, R91 ;  /* 0x0000005b00647308 */ /* 0x000e220000000000 */
[----:B-1----:R-:W-:Y:S01]  /*1050*/  FMUL.FTZ R83, R3, R94 ;  /* 0x0000005e03537220 */ /* 0x002fe20000410000 */
[----:B------:R-:W-:-:S06]  /*1060*/  FMUL.FTZ R92, R81, R90 ;  /* 0x0000005a515c7220 */ /* 0x000fcc0000410000 */
[----:B------:R1:W4:Y:S01]  /*1070*/  MUFU.SIN R96, R91 ;  /* 0x0000005b00607308 */ /* 0x0003220000000400 */
[----:B------:R-:W-:Y:S01]  /*1080*/  FMUL.FTZ R3, R25, R88 ;  /* 0x0000005819037220 */ /* 0x000fe20000410000 */
[----:B-1----:R-:W-:-:S04]  /*1090*/  FMUL.FTZ R91, R81, R2 ;  /* 0x00000002515b7220 */ /* 0x002fc80000410000 */
[C---:B------:R-:W-:Y:S01]  /*10a0*/  FFMA.FTZ R91, R83.reuse, R90, R91 ;  /* 0x0000005a535b7223 */ /* 0x040fe2000001005b */
[C---:B------:R-:W-:Y:S01]  /*10b0*/  FMUL.FTZ R90, R24.reuse, R88 ;  /* 0x00000058185a7220 */ /* 0x040fe20000410000 */
[----:B------:R-:W-:Y:S01]  /*10c0*/  FFMA.FTZ R89, R83, R2, -R92 ;  /* 0x0000000253597223 */ /* 0x000fe2000001085c */
[-C--:B------:R-:W-:Y:S02]  /*10d0*/  FFMA.FTZ R2, R24, R79.reuse, -R3 ;  /* 0x0000004f18027223 */ /* 0x080fe40000010803 */
[----:B------:R-:W-:Y:S02]  /*10e0*/  FFMA.FTZ R90, R25, R79, R90 ;  /* 0x0000004f195a7223 */ /* 0x000fe4000001005a */
[C---:B------:R-:W-:Y:S02]  /*10f0*/  FMUL.FTZ R92, R81.reuse, R2 ;  /* 0x00000002515c7220 */ /* 0x040fe40000410000 */
[-C--:B------:R-:W-:Y:S02]  /*1100*/  FMUL.FTZ R3, R81, R90.reuse ;  /* 0x0000005a51037220 */ /* 0x080fe40000410000 */
[----:B------:R-:W-:-:S02]  /*1110*/  FFMA.FTZ R92, R83, R90, R92 ;  /* 0x0000005a535c7223 */ /* 0x000fc4000001005c */
[----:B------:R-:W-:Y:S02]  /*1120*/  FFMA.FTZ R90, R83, R2, -R3 ;  /* 0x00000002535a7223 */ /* 0x000fe40000010803 */
[----:B------:R1:W1:Y:S01]  /*1130*/  @P2 LDS.64 R2, [R99+0x1668] ;  /* 0x0016680063022984 */ /* 0x0002620000000a00 */
[C---:B0-----:R-:W-:Y:S01]  /*1140*/  FMUL.FTZ R85, R87.reuse, R100 ;  /* 0x0000006457557220 */ /* 0x041fe20000410000 */
[----:B----4-:R-:W-:Y:S01]  /*1150*/  FMUL.FTZ R87, R87, R96 ;  /* 0x0000006057577220 */ /* 0x010fe20000410000 */
[----:B------:R-:W-:Y:S01]  /*1160*/  FFMA.FTZ R94, R6, R39, R89 ;  /* 0x00000027065e7223 */ /* 0x000fe20000010059 */
[----:B------:R-:W-:-:S03]  /*1170*/  FADD.FTZ R96, RZ, R91 ;  /* 0x0000005bff607221 */ /* 0x000fc60000010000 */
[C---:B------:R-:W-:Y:S01]  /*1180*/  FMUL.FTZ R100, R87.reuse, R94 ;  /* 0x0000005e57647220 */ /* 0x040fe20000410000 */
[----:B------:R-:W-:-:S03]  /*1190*/  FMUL.FTZ R89, R87, R96 ;  /* 0x0000006057597220 */ /* 0x000fc60000410000 */
[C---:B------:R-:W-:Y:S01]  /*11a0*/  FFMA.FTZ R100, R85.reuse, R96, R100 ;  /* 0x0000006055647223 */ /* 0x040fe20000010064 */
[----:B------:R-:W-:Y:S01]  /*11b0*/  FFMA.FTZ R102, R85, R94, -R89 ;  /* 0x0000005e55667223 */ /* 0x000fe20000010859 */
[----:B------:R-:W-:Y:S02]  /*11c0*/  FMUL.FTZ R94, R87, R92 ;  /* 0x0000005c575e7220 */ /* 0x000fe40000410000 */
[----:B------:R-:W-:Y:S01]  /*11d0*/  FADD.FTZ R100, RZ, R100 ;  /* 0x00000064ff647221 */ /* 0x000fe20000010000 */
[----:B------:R-:W-:Y:S01]  /*11e0*/  FFMA.FTZ R102, R7, R86, R102 ;  /* 0x0000005607667223 */ /* 0x000fe20000010066 */
[----:B------:R-:W-:Y:S06]  /*11f0*/  @P2 BRA `(.L_x_18228) ;  /* 0x0000000000202947 */ /* 0x000fec0003800000 */
[----:B--2---:R-:W-:-:S13]  /*1200*/  ISETP.NE.AND P0, PT, R50, R75, PT ;  /* 0x0000004b3200720c */ /* 0x004fda0003f05270 */
[----:B-1----:R-:W-:-:S04]  /*1210*/  @P0 LEA.HI R2, R50, R50, RZ, 0x1 ;  /* 0x0000003232020211 */ /* 0x002fc800078f08ff */
[----:B------:R-:W-:Y:S02]  /*1220*/  @P0 LOP3.LUT R3, R2, 0x1ffffe, RZ, 0xc0, !PT ;  /* 0x001ffffe02030812 */ /* 0x000fe400078ec0ff */
[----:B------:R-:W-:Y:S02]  /*1230*/  MOV R2, 0x3f800000 ;  /* 0x3f80000000027802 */ /* 0x000fe40000000f00 */
[----:B------:R-:W-:Y:S01]  /*1240*/  @P0 IADD3 R89, -R3, R50, RZ ;  /* 0x0000003203590210 */ /* 0x000fe20007ffe1ff */
[----:B------:R-:W-:-:S03]  /*1250*/  HFMA2.MMA R3, -RZ, RZ, 0, 0 ;  /* 0x00000000ff037435 */ /* 0x000fc600000001ff */
[----:B------:R-:W-:-:S07]  /*1260*/  @P0 LEA R89, R89, R66, 0xb ;  /* 0x0000004259590211 */ /* 0x000fce00078e58ff */
[----:B------:R0:W4:Y:S02]  /*1270*/  @P0 LDS.64 R2, [R89+0x660] ;  /* 0x0006600059020984 */ /* 0x0001240000000a00 */
.L_x_18228:
[----:B------:R-:W-:Y:S05]  /*1280*/  BSYNC B0 ;  /* 0x0000000000007941 */ /* 0x000fea0003800000 */
.L_x_18227:
[----:B------:R-:W2:Y:S01]  /*1290*/  SHFL.UP PT, R96, R102, 0x1, RZ ;  /* 0x0420000066607989 */ /* 0x000ea200000e00ff */
[-C--:B0-----:R-:W-:Y:S01]  /*12a0*/  FMUL.FTZ R89, R87, R90.reuse ;  /* 0x0000005a57597220 */ /* 0x081fe20000410000 */
[C---:B------:R-:W-:Y:S01]  /*12b0*/  FFMA.FTZ R93, R85.reuse, R90, -R94 ;  /* 0x0000005a555d7223 */ /* 0x040fe2000001085e */
[C---:B------:R-:W-:Y:S01]  /*12c0*/  ISETP.GE.AND P0, PT, R48.reuse, 0x1, PT ;  /* 0x000000013000780c */ /* 0x040fe20003f06270 */
[----:B------:R-:W0:Y:S01]  /*12d0*/  SHFL.UP PT, R104, R100, 0x1, RZ ;  /* 0x0420000064687989 */ /* 0x000e2200000e00ff */
[----:B------:R-:W-:Y:S01]  /*12e0*/  FFMA.FTZ R89, R85, R92, R89 ;  /* 0x0000005c55597223 */ /* 0x000fe20000010059 */
[----:B------:R-:W-:Y:S01]  /*12f0*/  ISETP.GE.AND P3, PT, R48, 0x10, PT ;  /* 0x000000103000780c */ /* 0x000fe20003f66270 */
[----:B------:R-:W-:Y:S01]  /*1300*/  BSSY B0, `(.L_x_18229) ;  /* 0x0000098000007945 */ /* 0x000fe20003800000 */
[----:B------:R-:W3:Y:S01]  /*1310*/  SHFL.UP PT, R90, R93, 0x1, RZ ;  /* 0x042000005d5a7989 */ /* 0x000ee200000e00ff */
[C---:B------:R-:W-:Y:S02]  /*1320*/  ISETP.GT.U32.AND P4, PT, R98.reuse, 0x1b, PT ;  /* 0x0000001b6200780c */ /* 0x040fe40003f84070 */
[C---:B------:R-:W-:Y:S01]  /*1330*/  ISETP.GT.U32.AND P5, PT, R98.reuse, 0x17, PT ;  /* 0x000000176200780c */ /* 0x040fe20003fa4070 */
[----:B------:R-:W1:Y:S01]  /*1340*/  SHFL.UP PT, R92, R89, 0x1, RZ ;  /* 0x04200000595c7989 */ /* 0x000e6200000e00ff */
[----:B------:R-:W-:-:S03]  /*1350*/  ISETP.GT.U32.AND P6, PT, R98, 0xf, PT ;  /* 0x0000000f6200780c */ /* 0x000fc60003fc4070 */
[----:B-----5:R-:W-:Y:S04]  /*1360*/  SHFL.IDX PT, R26, R26, RZ, 0x1f ;  /* 0x00001fff1a1a7589 */ /* 0x020fe800000e0000 */
[----:B------:R-:W-:Y:S01]  /*1370*/  SHFL.IDX PT, R27, R27, RZ, 0x1f ;  /* 0x00001fff1b1b7589 */ /* 0x000fe200000e0000 */
[C---:B--2---:R-:W-:Y:S01]  /*1380*/  FMUL.FTZ R94, R89.reuse, R96 ;  /* 0x00000060595e7220 */ /* 0x044fe20000410000 */
[----:B0-----:R-:W-:-:S03]  /*1390*/  FMUL.FTZ R91, R89, R104 ;  /* 0x00000068595b7220 */ /* 0x001fc60000410000 */
[C---:B------:R-:W-:Y:S01]  /*13a0*/  FFMA.FTZ R97, R93.reuse, R104, R94 ;  /* 0x000000685d617223 */ /* 0x040fe2000001005e */
[----:B------:R-:W-:-:S03]  /*13b0*/  FFMA.FTZ R95, R93, R96, -R91 ;  /* 0x000000605d5f7223 */ /* 0x000fc6000001085b */
[----:B------:R-:W-:Y:S01]  /*13c0*/  @P0 FADD.FTZ R100, R100, R97 ;  /* 0x0000006164640221 */ /* 0x000fe20000010000 */
[C---:B---3--:R-:W-:Y:S01]  /*13d0*/  FMUL.FTZ R94, R89.reuse, R90 ;  /* 0x0000005a595e7220 */ /* 0x048fe20000410000 */
[-C--:B-1----:R-:W-:Y:S01]  /*13e0*/  FMUL.FTZ R91, R89, R92.reuse ;  /* 0x0000005c595b7220 */ /* 0x082fe20000410000 */
[----:B------:R-:W-:Y:S02]  /*13f0*/  @P0 FADD.FTZ R102, R102, R95 ;  /* 0x0000005f66660221 */ /* 0x000fe40000010000 */
[C---:B------:R-:W-:Y:S02]  /*1400*/  FFMA.FTZ R94, R93.reuse, R92, R94 ;  /* 0x0000005c5d5e7223 */ /* 0x040fe4000001005e */
[----:B------:R-:W0:Y:S01]  /*1410*/  SHFL.UP PT, R92, R100, 0x2, RZ ;  /* 0x04400000645c7989 */ /* 0x000e2200000e00ff */
[----:B------:R-:W-:Y:S02]  /*1420*/  @P0 FFMA.FTZ R93, R93, R90, -R91 ;  /* 0x0000005a5d5d0223 */ /* 0x000fe4000001085b */
[----:B------:R-:W-:Y:S01]  /*1430*/  FSEL R94, R89, R94, !P0 ;  /* 0x0000005e595e7208 */ /* 0x000fe20004000000 */
        /* <DEDUP_REMOVED lines=10> */
[CC--:B---3--:R-:W-:Y:S01]  /*14e0*/  FFMA.FTZ R91, R93.reuse, R90.reuse, R91 ;  /* 0x0000005a5d5b7223 */ /* 0x0c8fe2000001005b */
[----:B------:R-:W-:Y:S01]  /*14f0*/  @P0 FADD.FTZ R100, R100, R97 ;  /* 0x0000006164640221 */ /* 0x000fe20000010000 */
[C---:B------:R-:W-:Y:S02]  /*1500*/  FMUL.FTZ R92, R94.reuse, R90 ;  /* 0x0000005a5e5c7220 */ /* 0x040fe40000410000 */
[----:B------:R-:W0:Y:S01]  /*1510*/  SHFL.UP PT, R96, R102, 0x4, RZ ;  /* 0x0480000066607989 */ /* 0x000e2200000e00ff */
[----:B------:R-:W-:Y:S01]  /*1520*/  FSEL R91, R94, R91, !P0 ;  /* 0x0000005b5e5b7208 */ /* 0x000fe20004000000 */
[----:B------:R-:W-:-:S02]  /*1530*/  @P0 FFMA.FTZ R93, R93, R89, -R92 ;  /* 0x000000595d5d0223 */ /* 0x000fc4000001085c */
[----:B------:R-:W1:Y:S01]  /*1540*/  SHFL.UP PT, R94, R100, 0x4, RZ ;  /* 0x04800000645e7989 */ /* 0x000e6200000e00ff */
[----:B------:R-:W-:-:S03]  /*1550*/  ISETP.GE.AND P0, PT, R48, 0x4, PT ;  /* 0x000000043000780c */ /* 0x000fc60003f06270 */
[----:B------:R-:W2:Y:S04]  /*1560*/  SHFL.UP PT, R90, R93, 0x4, RZ ;  /* 0x048000005d5a7989 */ /* 0x000ea800000e00ff */
[----:B------:R-:W3:Y:S01]  /*1570*/  SHFL.UP PT, R92, R91, 0x4, RZ ;  /* 0x048000005b5c7989 */ /* 0x000ee200000e00ff */
[C---:B0-----:R-:W-:Y:S01]  /*1580*/  FMUL.FTZ R104, R91.reuse, R96 ;  /* 0x000000605b687220 */ /* 0x041fe20000410000 */
[----:B-1----:R-:W-:-:S03]  /*1590*/  FMUL.FTZ R97, R91, R94 ;  /* 0x0000005e5b617220 */ /* 0x002fc60000410000 */
[C---:B------:R-:W-:Y:S01]  /*15a0*/  FFMA.FTZ R105, R93.reuse, R94, R104 ;  /* 0x0000005e5d697223 */ /* 0x040fe20000010068 */
[----:B------:R-:W-:Y:S01]  /*15b0*/  FFMA.FTZ R103, R93, R96, -R97 ;  /* 0x000000605d677223 */ /* 0x000fe20000010861 */
[----:B--2---:R-:W-:Y:S01]  /*15c0*/  FMUL.FTZ R95, R91, R90 ;  /* 0x0000005a5b5f7220 */ /* 0x004fe20000410000 */
[----:B------:R-:W-:Y:S01]  /*15d0*/  FMUL.FTZ R97, R21, R22 ;  /* 0x0000001615617220 */ /* 0x000fe20000410000 */
[----:B------:R-:W-:Y:S01]  /*15e0*/  @P0 FADD.FTZ R100, R100, R105 ;  /* 0x0000006964640221 */ /* 0x000fe20000010000 */
[----:B------:R-:W-:Y:S01]  /*15f0*/  @P0 FADD.FTZ R102, R102, R103 ;  /* 0x0000006766660221 */ /* 0x000fe20000010000 */
[-C--:B---3--:R-:W-:Y:S01]  /*1600*/  FMUL.FTZ R89, R91, R92.reuse ;  /* 0x0000005c5b597220 */ /* 0x088fe20000410000 */
[----:B------:R-:W-:Y:S01]  /*1610*/  FFMA.FTZ R92, R93, R92, R95 ;  /* 0x0000005c5d5c7223 */ /* 0x000fe2000001005f */
[-C--:B------:R-:W-:Y:S01]  /*1620*/  FMUL.FTZ R103, R21, R23.reuse ;  /* 0x0000001715677220 */ /* 0x080fe20000410000 */
[C---:B------:R-:W-:Y:S01]  /*1630*/  FFMA.FTZ R97, R20.reuse, R23, R97 ;  /* 0x0000001714617223 */ /* 0x040fe20000010061 */
[----:B------:R-:W-:Y:S01]  /*1640*/  @P0 FFMA.FTZ R93, R93, R90, -R89 ;  /* 0x0000005a5d5d0223 */ /* 0x000fe20000010859 */
[----:B------:R-:W0:Y:S01]  /*1650*/  SHFL.UP PT, R23, R102, 0x8, RZ ;  /* 0x0500000066177989 */ /* 0x000e2200000e00ff */
[----:B------:R-:W-:Y:S01]  /*1660*/  FSEL R92, R91, R92, !P0 ;  /* 0x0000005c5b5c7208 */ /* 0x000fe20004000000 */
[----:B------:R-:W-:Y:S01]  /*1670*/  FFMA.FTZ R103, R20, R22, -R103 ;  /* 0x0000001614677223 */ /* 0x000fe20000010867 */
[CC--:B------:R-:W-:Y:S01]  /*1680*/  FMUL.FTZ R106, R74.reuse, R97.reuse ;  /* 0x000000614a6a7220 */ /* 0x0c0fe20000410000 */
[----:B------:R-:W1:Y:S01]  /*1690*/  SHFL.UP PT, R89, R100, 0x8, RZ ;  /* 0x0500000064597989 */ /* 0x000e6200000e00ff */
[----:B------:R-:W-:Y:S01]  /*16a0*/  FMUL.FTZ R94, R63, R97 ;  /* 0x000000613f5e7220 */ /* 0x000fe20000410000 */
[-C--:B------:R-:W-:Y:S01]  /*16b0*/  FMUL.FTZ R104, R74, R103.reuse ;  /* 0x000000674a687220 */ /* 0x080fe20000410000 */
[-C--:B------:R-:W-:Y:S01]  /*16c0*/  FMUL.FTZ R90, R85, R106.reuse ;  /* 0x0000006a555a7220 */ /* 0x080fe20000410000 */
[----:B------:R-:W2:Y:S01]  /*16d0*/  SHFL.UP PT, R20, R93, 0x8, RZ ;  /* 0x050000005d147989 */ /* 0x000ea200000e00ff */
[C---:B------:R-:W-:Y:S01]  /*16e0*/  FMUL.FTZ R22, R87.reuse, R106 ;  /* 0x0000006a57167220 */ /* 0x040fe20000410000 */
[----:B------:R-:W-:Y:S01]  /*16f0*/  ISETP.GE.AND P0, PT, R48, 0x8, PT ;  /* 0x000000083000780c */ /* 0x000fe20003f06270 */
[-C--:B------:R-:W-:Y:S01]  /*1700*/  FFMA.FTZ R91, -R87, R104.reuse, -R90 ;  /* 0x00000068575b7223 */ /* 0x080fe2000001095a */
[----:B------:R-:W3:Y:S01]  /*1710*/  SHFL.UP PT, R21, R92, 0x8, RZ ;  /* 0x050000005c157989 */ /* 0x000ee200000e00ff */
[----:B------:R-:W-:Y:S01]  /*1720*/  FMUL.FTZ R95, R63, R103 ;  /* 0x000000673f5f7220 */ /* 0x000fe20000410000 */
[----:B------:R-:W-:Y:S01]  /*1730*/  FFMA.FTZ R22, R85, R104, -R22 ;  /* 0x0000006855167223 */ /* 0x000fe20000010816 */
[----:B------:R-:W-:-:S03]  /*1740*/  FADD.FTZ R110, -R94, R91 ;  /* 0x0000005b5e6e7221 */ /* 0x000fc60000010100 */
[----:B------:R-:W-:Y:S01]  /*1750*/  FADD.FTZ R108, R95, R22 ;  /* 0x000000165f6c7221 */ /* 0x000fe20000010000 */
[----:B------:R-:W-:-:S04]  /*1760*/  FMUL.FTZ R90, R81, -R110 ;  /* 0x8000006e515a7220 */ /* 0x000fc80000410000 */
[-C--:B------:R-:W-:Y:S01]  /*1770*/  FFMA.FTZ R90, R83, R108.reuse, -R90 ;  /* 0x0000006c535a7223 */ /* 0x080fe2000001085a */
[C---:B0-----:R-:W-:Y:S01]  /*1780*/  FMUL.FTZ R96, R92.reuse, R23 ;  /* 0x000000175c607220 */ /* 0x041fe20000410000 */
[----:B------:R-:W-:Y:S01]  /*1790*/  FMUL.FTZ R108, R81, -R108 ;  /* 0x8000006c516c7220 */ /* 0x000fe20000410000 */
[CC--:B-1----:R-:W-:Y:S02]  /*17a0*/  FMUL.FTZ R22, R92.reuse, R89.reuse ;  /* 0x000000595c167220 */ /* 0x0c2fe40000410000 */
[----:B------:R-:W-:Y:S01]  /*17b0*/  FFMA.FTZ R89, R93, R89, R96 ;  /* 0x000000595d597223 */ /* 0x000fe20000010060 */
[----:B------:R-:W-:Y:S01]  /*17c0*/  FFMA.FTZ R105, R83, R110, R108 ;  /* 0x0000006e53697223 */ /* 0x000fe2000001006c */
[----:B------:R-:W-:Y:S01]  /*17d0*/  FFMA.FTZ R91, R93, R23, -R22 ;  /* 0x000000175d5b7223 */ /* 0x000fe20000010816 */
[----:B--2---:R-:W-:Y:S01]  /*17e0*/  FMUL.FTZ R22, R92, R20 ;  /* 0x000000145c167220 */ /* 0x004fe20000410000 */
[----:B------:R-:W-:Y:S01]  /*17f0*/  @P0 FADD.FTZ R100, R100, R89 ;  /* 0x0000005964640221 */ /* 0x000fe20000010000 */
[----:B---3--:R-:W-:-:S02]  /*1800*/  FMUL.FTZ R23, R92, R21 ;  /* 0x000000155c177220 */ /* 0x008fc40000410000 */
[C---:B------:R-:W-:Y:S01]  /*1810*/  FFMA.FTZ R21, R93.reuse, R21, R22 ;  /* 0x000000155d157223 */ /* 0x040fe20000010016 */
[----:B------:R-:W-:Y:S01]  /*1820*/  @P0 FADD.FTZ R102, R102, R91 ;  /* 0x0000005b66660221 */ /* 0x000fe20000010000 */
[----:B------:R-:W0:Y:S01]  /*1830*/  SHFL.UP PT, R108, R100, 0x10, RZ ;  /* 0x06000000646c7989 */ /* 0x000e2200000e00ff */
[----:B------:R-:W-:Y:S01]  /*1840*/  @P0 FFMA.FTZ R93, R93, R20, -R23 ;  /* 0x000000145d5d0223 */ /* 0x000fe20000010817 */
[CC--:B----4-:R-:W-:Y:S01]  /*1850*/  FMUL.FTZ R20, R87.reuse, -R2.reuse ;  /* 0x8000000257147220 */ /* 0x0d0fe20000410000 */
[----:B------:R-:W-:Y:S01]  /*1860*/  FSEL R96, R92, R21, !P0 ;  /* 0x000000155c607208 */ /* 0x000fe20004000000 */
[----:B------:R-:W1:Y:S01]  /*1870*/  SHFL.UP PT, R113, R102, 0x10, RZ ;  /* 0x0600000066717989 */ /* 0x000e6200000e00ff */
[-C--:B------:R-:W-:Y:S01]  /*1880*/  FMUL.FTZ R23, R87, R3.reuse ;  /* 0x0000000357177220 */ /* 0x080fe20000410000 */
[C---:B------:R-:W-:Y:S01]  /*1890*/  FFMA.FTZ R110, R85.reuse, -R3, R20 ;  /* 0x80000003556e7223 */ /* 0x040fe20000010014 */
[----:B------:R-:W-:Y:S01]  /*18a0*/  ISETP.GE.AND P0, PT, R50, UR7, PT ;  /* 0x0000000732007c0c */ /* 0x000fe2000bf06270 */
[----:B------:R-:W2:Y:S01]  /*18b0*/  SHFL.UP PT, R107, R93, 0x10, RZ ;  /* 0x060000005d6b7989 */ /* 0x000ea200000e00ff */
[----:B------:R-:W-:Y:S01]  /*18c0*/  FFMA.FTZ R92, R85, R2, -R23 ;  /* 0x00000002555c7223 */ /* 0x000fe20000010817 */
[C---:B------:R-:W-:Y:S01]  /*18d0*/  FMUL.FTZ R112, R81.reuse, -R110 ;  /* 0x8000006e51707220 */ /* 0x040fe20000410000 */
[----:B------:R-:W-:Y:S01]  /*18e0*/  ISETP.EQ.AND P0, PT, R98, RZ, !P0 ;  /* 0x000000ff6200720c */ /* 0x000fe20004702270 */
[----:B------:R-:W3:Y:S01]  /*18f0*/  SHFL.UP PT, R109, R96, 0x10, RZ ;  /* 0x06000000606d7989 */ /* 0x000ee200000e00ff */
[-C--:B------:R-:W-:Y:S01]  /*1900*/  FMUL.FTZ R114, R81, -R92.reuse ;  /* 0x8000005c51727220 */ /* 0x080fe20000410000 */
[C---:B------:R-:W-:Y:S01]  /*1910*/  FFMA.FTZ R112, R83.reuse, R92, -R112 ;  /* 0x0000005c53707223 */ /* 0x040fe20000010870 */
[C---:B------:R-:W-:Y:S01]  /*1920*/  FMUL.FTZ R92, R62.reuse, R97 ;  /* 0x000000613e5c7220 */ /* 0x040fe20000410000 */
[----:B------:R-:W-:Y:S01]  /*1930*/  FMUL.FTZ R91, R62, R103 ;  /* 0x000000673e5b7220 */ /* 0x000fe20000410000 */
[----:B------:R-:W-:Y:S01]  /*1940*/  HFMA2.MMA R21, -RZ, RZ, 0, 0 ;  /* 0x00000000ff157435 */ /* 0x000fe200000001ff */
[----:B------:R-:W-:Y:S01]  /*1950*/  FFMA.FTZ R111, R83, R110, R114 ;  /* 0x0000006e536f7223 */ /* 0x000fe20000010072 */
[----:B------:R-:W-:Y:S01]  /*1960*/  FADD.FTZ R105, -R92, R105 ;  /* 0x000000695c697221 */ /* 0x000fe20000010100 */
[----:B------:R-:W-:Y:S01]  /*1970*/  FADD.FTZ R110, R91, R90 ;  /* 0x0000005a5b6e7221 */ /* 0x000fe20000010000 */
[----:B------:R-:W-:-:S02]  /*1980*/  MOV R20, 0x3f800000 ;  /* 0x3f80000000147802 */ /* 0x000fc40000000f00 */
[----:B------:R-:W-:Y:S01]  /*1990*/  CS2R R22, SRZ ;  /* 0x0000000000167805 */ /* 0x000fe2000001ff00 */
[----:B------:R-:W-:Y:S01]  /*19a0*/  FMUL.FTZ R114, R88, -R105 ;  /* 0x8000006958727220 */ /* 0x000fe20000410000 */
[----:B0-----:R-:W-:Y:S01]  /*19b0*/  FMUL.FTZ R90, R96, R108 ;  /* 0x0000006c605a7220 */ /* 0x001fe20000410000 */
[CC--:B------:R-:W-:Y:S01]  /*19c0*/  FMUL.FTZ R116, R88.reuse, -R110.reuse ;  /* 0x8000006e58747220 */ /* 0x0c0fe20000410000 */
[----:B------:R-:W-:Y:S01]  /*19d0*/  FMUL.FTZ R89, R88, -R111 ;  /* 0x8000006f58597220 */ /* 0x000fe20000410000 */
[----:B------:R-:W-:Y:S01]  /*19e0*/  FFMA.FTZ R110, R79, R110, -R114 ;  /* 0x0000006e4f6e7223 */ /* 0x000fe20000010872 */
[----:B-1----:R-:W-:Y:S01]  /*19f0*/  FFMA.FTZ R115, R93, R113, -R90 ;  /* 0x000000715d737223 */ /* 0x002fe2000001085a */
[C---:B------:R-:W-:Y:S01]  /*1a00*/  FFMA.FTZ R105, R79.reuse, R105, R116 ;  /* 0x000000694f697223 */ /* 0x040fe20000010074 */
[C---:B------:R-:W-:Y:S01]  /*1a10*/  FMUL.FTZ R114, R96.reuse, R113 ;  /* 0x0000007160727220 */ /* 0x040fe20000410000 */
[----:B------:R0:W1:Y:S01]  /*1a20*/  @P0 LDS.128 R20, [R67+0x1760] ;  /* 0x0017600043140984 */ /* 0x0000620000000c00 */
[----:B--2---:R-:W-:Y:S01]  /*1a30*/  FMUL.FTZ R90, R96, R107 ;  /* 0x0000006b605a7220 */ /* 0x004fe20000410000 */
[-C--:B------:R-:W-:Y:S01]  /*1a40*/  FFMA.FTZ R89, R79, R112.reuse, -R89 ;  /* 0x000000704f597223 */ /* 0x080fe20000010859 */
[----:B------:R-:W-:Y:S01]  /*1a50*/  FMUL.FTZ R116, R88, -R112 ;  /* 0x8000007058747220 */ /* 0x000fe20000410000 */
[----:B------:R-:W-:Y:S01]  /*1a60*/  ISETP.NE.AND P0, PT, R98, 0x1f, PT ;  /* 0x0000001f6200780c */ /* 0x000fe20003f05270 */
[-C--:B---3--:R-:W-:Y:S01]  /*1a70*/  FMUL.FTZ R112, R96, R109.reuse ;  /* 0x0000006d60707220 */ /* 0x088fe20000410000 */
[C---:B------:R-:W-:Y:S01]  /*1a80*/  FFMA.FTZ R109, R93.reuse, R109, R90 ;  /* 0x0000006d5d6d7223 */ /* 0x040fe2000001005a */
[C---:B------:R-:W-:Y:S01]  /*1a90*/  FFMA.FTZ R113, R93.reuse, R108, R114 ;  /* 0x0000006c5d717223 */ /* 0x040fe20000010072 */
[C---:B------:R-:W-:Y:S01]  /*1aa0*/  FMUL.FTZ R103, R0.reuse, R103 ;  /* 0x0000006700677220 */ /* 0x040fe20000410000 */
[----:B------:R-:W-:Y:S01]  /*1ab0*/  FMUL.FTZ R108, R0, R97 ;  /* 0x00000061006c7220 */ /* 0x000fe20000410000 */
[----:B------:R-:W-:Y:S01]  /*1ac0*/  @P3 FFMA.FTZ R93, R93, R107, -R112 ;  /* 0x0000006b5d5d3223 */ /* 0x000fe20000010870 */
[----:B------:R-:W-:Y:S01]  /*1ad0*/  @P3 FADD.FTZ R102, R102, R115 ;  /* 0x0000007366663221 */ /* 0x000fe20000010000 */
[----:B------:R-:W-:Y:S01]  /*1ae0*/  FSEL R107, R96, R109, !P3 ;  /* 0x0000006d606b7208 */ /* 0x000fe20005800000 */
[----:B------:R-:W-:Y:S01]  /*1af0*/  FFMA.FTZ R90, R79, R111, R116 ;  /* 0x0000006f4f5a7223 */ /* 0x000fe20000010074 */
[----:B------:R-:W-:Y:S01]  /*1b00*/  @P3 FADD.FTZ R100, R100, R113 ;  /* 0x0000007164643221 */ /* 0x000fe20000010000 */
[----:B------:R-:W-:Y:S01]  /*1b10*/  FADD.FTZ R96, R103, R110 ;  /* 0x0000006e67607221 */ /* 0x000fe20000010000 */
[----:B------:R-:W-:Y:S01]  /*1b20*/  FADD.FTZ R97, -R108, R105 ;  /* 0x000000696c617221 */ /* 0x000fe20000010100 */
[----:B------:R0:W2:Y:S01]  /*1b30*/  SHFL.DOWN PT, R111, R89, 0x1, 0x1f ;  /* 0x08201f00596f7f89 */ /* 0x0000a200000e0000 */
[----:B------:R-:W-:-:S03]  /*1b40*/  ISETP.GT.U32.AND P3, PT, R98, 0x1d, PT ;  /* 0x0000001d6200780c */ /* 0x000fc60003f64070 */
[----:B------:R0:W3:Y:S04]  /*1b50*/  SHFL.DOWN PT, R109, R96, 0x1, 0x1f ;  /* 0x08201f00606d7f89 */ /* 0x0000e800000e0000 */
[----:B------:R0:W4:Y:S04]  /*1b60*/  SHFL.DOWN PT, R115, R97, 0x1, 0x1f ;  /* 0x08201f0061737f89 */ /* 0x00012800000e0000 */
[----:B------:R0:W0:Y:S04]  /*1b70*/  SHFL.DOWN PT, R113, R90, 0x1, 0x1f ;  /* 0x08201f005a717f89 */ /* 0x00002800000e0000 */
[----:B------:R-:W0:Y:S04]  /*1b80*/  SHFL.UP PT, R102, R102, 0x1, RZ ;  /* 0x0420000066667989 */ /* 0x000e2800000e00ff */
[----:B------:R0:W0:Y:S04]  /*1b90*/  SHFL.UP PT, R105, R100, 0x1, RZ ;  /* 0x0420000064697989 */ /* 0x00002800000e00ff */
[----:B------:R-:W0:Y:S04]  /*1ba0*/  SHFL.UP PT, R93, R93, 0x1, RZ ;  /* 0x042000005d5d7989 */ /* 0x000e2800000e00ff */
[----:B------:R-:W0:Y:S01]  /*1bb0*/  SHFL.UP PT, R107, R107, 0x1, RZ ;  /* 0x042000006b6b7989 */ /* 0x000e2200000e00ff */
[----:B-123--:R-:W-:Y:S05]  /*1bc0*/  @!P0 BRA `(.L_x_18230) ;  /* 0x00000000002c8947 */ /* 0x00efea0003800000 */
[C---:B0-----:R-:W-:Y:S01]  /*1bd0*/  FMUL.FTZ R100, R90.reuse, R113 ;  /* 0x000000715a647220 */ /* 0x041fe20000410000 */
[C---:B----4-:R-:W-:Y:S01]  /*1be0*/  FMUL.FTZ R110, R90.reuse, R115 ;  /* 0x000000735a6e7220 */ /* 0x050fe20000410000 */
        /* <DEDUP_REMOVED lines=9> */
.L_x_18230:
[----:B------:R-:W-:Y:S05]  /*1c80*/  BSYNC B0 ;  /* 0x0000000000007941 */ /* 0x000fea0003800000 */
.L_x_18229:
[----:B------:R1:W2:Y:S01]  /*1c90*/  SHFL.DOWN PT, R111, R89, 0x2, 0x1f ;  /* 0x08401f00596f7f89 */ /* 0x0002a200000e0000 */
[----:B------:R-:W-:Y:S03]  /*1ca0*/  BSSY B0, `(.L_x_18231) ;  /* 0x0000010000007945 */ /* 0x000fe60003800000 */
[----:B0-----:R1:W0:Y:S04]  /*1cb0*/  SHFL.DOWN PT, R113, R90, 0x2, 0x1f ;  /* 0x08401f005a717f89 */ /* 0x00122800000e0000 */
[----:B------:R1:W3:Y:S04]  /*1cc0*/  SHFL.DOWN PT, R109, R96, 0x2, 0x1f ;  /* 0x08401f00606d7f89 */ /* 0x0002e800000e0000 */
        /* <DEDUP_REMOVED lines=13> */
.L_x_18232:
[----:B------:R-:W-:Y:S05]  /*1da0*/  BSYNC B0 ;  /* 0x0000000000007941 */ /* 0x000fea0003800000 */
.L_x_18231:
        /* <DEDUP_REMOVED lines=17> */
.L_x_18234:
[----:B------:R-:W-:Y:S05]  /*1ec0*/  BSYNC B0 ;  /* 0x0000000000007941 */ /* 0x000fea0003800000 */
.L_x_18233:
        /* <DEDUP_REMOVED lines=17> */
.L_x_18236:
[----:B------:R-:W-:Y:S05]  /*1fe0*/  BSYNC B0 ;  /* 0x0000000000007941 */ /* 0x000fea0003800000 */
.L_x_18235:
[----:B-1----:R1:W1:Y:S01]  /*1ff0*/  SHFL.DOWN PT, R111, R89, 0x10, 0x1f ;  /* 0x0a001f00596f7f89 */ /* 0x00226200000e0000 */
[----:B------:R-:W-:Y:S03]  /*2000*/  BSSY B0, `(.L_x_18237) ;  /* 0x0000010000007945 */ /* 0x000fe60003800000 */
[----:B0-----:R0:W0:Y:S04]  /*2010*/  SHFL.DOWN PT, R113, R90, 0x10, 0x1f ;  /* 0x0a001f005a717f89 */ /* 0x00102800000e0000 */
        /* <DEDUP_REMOVED lines=14> */
.L_x_18238:
[----:B------:R-:W-:Y:S05]  /*2100*/  BSYNC B0 ;  /* 0x0000000000007941 */ /* 0x000fea0003800000 */
.L_x_18237:
[----:B-1----:R-:W-:Y:S01]  /*2110*/  SHFL.DOWN PT, R111, R90, 0x1, 0x1f ;  /* 0x08201f005a6f7f89 */ /* 0x002fe200000e0000 */
[----:B------:R-:W-:Y:S01]  /*2120*/  ISETP.GT.AND P0, PT, R48, 0x1e, PT ;  /* 0x0000001e3000780c */ /* 0x000fe20003f04270 */
[----:B------:R-:W-:Y:S02]  /*2130*/  BSSY B0, `(.L_x_18239) ;  /* 0x00000de000007945 */ /* 0x000fe40003800000 */
[----:B------:R-:W1:Y:S04]  /*2140*/  SHFL.IDX PT, R110, R23, RZ, 0x1f ;  /* 0x00001fff176e7589 */ /* 0x000e6800000e0000 */
[----:B0-----:R-:W0:Y:S04]  /*2150*/  SHFL.IDX PT, R109, R22, RZ, 0x1f ;  /* 0x00001fff166d7589 */ /* 0x001e2800000e0000 */
[----:B------:R-:W5:Y:S04]  /*2160*/  SHFL.DOWN PT, R113, R89, 0x1, 0x1f ;  /* 0x08201f0059717f89 */ /* 0x000f6800000e0000 */
[----:B------:R-:W4:Y:S04]  /*2170*/  SHFL.DOWN PT, R115, R96, 0x1, 0x1f ;  /* 0x08201f0060737f89 */ /* 0x000f2800000e0000 */
[----:B------:R-:W4:Y:S04]  /*2180*/  SHFL.DOWN PT, R112, R97, 0x1, 0x1f ;  /* 0x08201f0061707f89 */ /* 0x000f2800000e0000 */
[----:B--2---:R-:W-:Y:S01]  /*2190*/  SHFL.IDX PT, R90, R90, RZ, 0x1f ;  /* 0x00001fff5a5a7589 */ /* 0x004fe200000e0000 */
[----:B-1----:R-:W-:-:S03]  /*21a0*/  @P2 FMUL.FTZ R100, R111, R110 ;  /* 0x0000006e6f642220 */ /* 0x002fc60000410000 */
[----:B------:R-:W-:Y:S01]  /*21b0*/  SHFL.IDX PT, R89, R89, RZ, 0x1f ;  /* 0x00001fff59597589 */ /* 0x000fe200000e0000 */
[----:B0-----:R-:W-:-:S03]  /*21c0*/  @P2 FMUL.FTZ R111, R111, R109 ;  /* 0x0000006d6f6f2220 */ /* 0x001fc60000410000 */
[----:B---3--:R-:W-:Y:S01]  /*21d0*/  SHFL.IDX PT, R96, R96, RZ, 0x1f ;  /* 0x00001fff60607589 */ /* 0x008fe200000e0000 */
[C---:B-----5:R-:W-:Y:S01]  /*21e0*/  @P2 FFMA.FTZ R100, R113.reuse, R109, -R100 ;  /* 0x0000006d71642223 */ /* 0x060fe20000010864 */
[----:B------:R-:W-:Y:S02]  /*21f0*/  @P2 FFMA.FTZ R111, R113, R110, R111 ;  /* 0x0000006e716f2223 */ /* 0x000fe4000001006f */
[----:B----4-:R-:W-:Y:S01]  /*2200*/  SHFL.IDX PT, R97, R97, RZ, 0x1f ;  /* 0x00001fff61617589 */ /* 0x010fe200000e0000 */
[----:B------:R-:W-:Y:S01]  /*2210*/  @P2 FADD.FTZ R109, R115, R100 ;  /* 0x00000064736d2221 */ /* 0x000fe20000010000 */
[CC--:B------:R-:W-:Y:S01]  /*2220*/  FMUL.FTZ R100, R107.reuse, R26.reuse ;  /* 0x0000001a6b647220 */ /* 0x0c0fe20000410000 */
[----:B------:R-:W-:Y:S01]  /*2230*/  FMUL.FTZ R107, R107, R27 ;  /* 0x0000001b6b6b7220 */ /* 0x000fe20000410000 */
[----:B------:R-:W-:Y:S01]  /*2240*/  @P2 FADD.FTZ R110, R112, R111 ;  /* 0x0000006f706e2221 */ /* 0x000fe20000010000 */
[-C--:B------:R-:W-:Y:S02]  /*2250*/  FMUL.FTZ R111, R109, -R3.reuse ;  /* 0x800000036d6f7220 */ /* 0x080fe40000410000 */
[C---:B------:R-:W-:Y:S01]  /*2260*/  FFMA.FTZ R107, R93.reuse, R26, -R107 ;  /* 0x0000001a5d6b7223 */ /* 0x040fe2000001086b */
[----:B------:R-:W-:Y:S01]  /*2270*/  ISETP.NE.AND P2, PT, R46, RZ, PT ;  /* 0x000000ff2e00720c */ /* 0x000fe20003f45270 */
[C---:B------:R-:W-:Y:S01]  /*2280*/  FMUL.FTZ R112, R110.reuse, -R3 ;  /* 0x800000036e707220 */ /* 0x040fe20000410000 */
[-C--:B------:R-:W-:Y:S01]  /*2290*/  FFMA.FTZ R111, R110, R2.reuse, R111 ;  /* 0x000000026e6f7223 */ /* 0x080fe2000001006f */
        /* <DEDUP_REMOVED lines=9> */
[----:B------:R-:W-:Y:S01]  /*2330*/  ISETP.NE.AND P1, PT, R48, RZ, PT ;  /* 0x000000ff3000720c */ /* 0x000fe20003f25270 */
[-C--:B------:R-:W-:Y:S01]  /*2340*/  FMUL.FTZ R93, R87, -R100.reuse ;  /* 0x80000064575d7220 */ /* 0x080fe20000410000 */
[C---:B------:R-:W-:Y:S01]  /*2350*/  FFMA.FTZ R104, R85.reuse, R100, -R104 ;  /* 0x0000006455687223 */ /* 0x040fe20000010868 */
[C---:B------:R-:W-:Y:S01]  /*2360*/  FFMA.FTZ R26, R24.reuse, R26, -R3 ;  /* 0x0000001a181a7223 */ /* 0x040fe20000010803 */
[----:B------:R-:W-:Y:S01]  /*2370*/  FFMA.FTZ R3, R24, R27, R102 ;  /* 0x0000001b18037223 */ /* 0x000fe20000010066 */
[----:B------:R-:W-:Y:S01]  /*2380*/  FFMA.FTZ R93, R85, R2, R93 ;  /* 0x00000002555d7223 */ /* 0x000fe2000001005d */
[----:B------:R-:W-:Y:S01]  /*2390*/  FADD.FTZ R102, R95, R104 ;  /* 0x000000685f667221 */ /* 0x000fe20000010000 */
[----:B------:R-:W-:Y:S01]  /*23a0*/  FADD.FTZ R95, R65, R26 ;  /* 0x0000001a415f7221 */ /* 0x000fe20000010000 */
[----:B------:R-:W-:Y:S01]  /*23b0*/  FADD.FTZ R3, RZ, R3 ;  /* 0x00000003ff037221 */ /* 0x000fe20000010000 */
[----:B------:R-:W-:Y:S01]  /*23c0*/  FADD.FTZ R94, -R94, R93 ;  /* 0x0000005d5e5e7221 */ /* 0x000fe20000010100 */
[C---:B------:R-:W-:Y:S01]  /*23d0*/  FMUL.FTZ R104, R81.reuse, -R102 ;  /* 0x8000006651687220 */ /* 0x040fe20000410000 */
[C---:B------:R-:W-:Y:S01]  /*23e0*/  FMUL.FTZ R26, R88.reuse, R95 ;  /* 0x0000005f581a7220 */ /* 0x040fe20000410000 */
[-C--:B------:R-:W-:Y:S01]  /*23f0*/  FMUL.FTZ R24, R88, R3.reuse ;  /* 0x0000000358187220 */ /* 0x080fe20000410000 */
[-C--:B------:R-:W-:Y:S01]  /*2400*/  FMUL.FTZ R25, R81, -R94.reuse ;  /* 0x8000005e51197220 */ /* 0x080fe20000410000 */
[----:B------:R-:W-:Y:S01]  /*2410*/  FFMA.FTZ R93, R83, R94, R104 ;  /* 0x0000005e535d7223 */ /* 0x000fe20000010068 */
[----:B------:R-:W-:Y:S01]  /*2420*/  FFMA.FTZ R26, R79, R3, R26 ;  /* 0x000000034f1a7223 */ /* 0x000fe2000001001a */
[-C--:B------:R-:W-:Y:S01]  /*2430*/  FFMA.FTZ R27, R0, R95.reuse, RZ ;  /* 0x0000005f001b7223 */ /* 0x080fe200000100ff */
        /* <DEDUP_REMOVED lines=15> */
[----:B------:R-:W-:Y:S01]  /*2530*/  FADD.FTZ R83, -R64, R104 ;  /* 0x0000006840537221 */ /* 0x000fe20000010100 */
[----:B------:R-:W-:Y:S01]  /*2540*/  FADD.FTZ R81, -R108, R79 ;  /* 0x0000004f6c517221 */ /* 0x000fe20000010100 */
[----:B------:R-:W-:Y:S01]  /*2550*/  FADD.FTZ R79, -R65, R95 ;  /* 0x0000005f414f7221 */ /* 0x000fe20000010100 */
[----:B------:R-:W-:Y:S01]  /*2560*/  FADD.FTZ R88, RZ, R88 ;  /* 0x00000058ff587221 */ /* 0x000fe20000010000 */
[----:B------:R-:W-:Y:S01]  /*2570*/  FFMA.FTZ R108, R62, R104, R27 ;  /* 0x000000683e6c7223 */ /* 0x000fe2000001001b */
[----:B------:R-:W-:Y:S01]  /*2580*/  FFMA.FTZ R95, R6, R39, R25 ;  /* 0x00000027065f7223 */ /* 0x000fe20000010019 */
[C---:B------:R-:W-:Y:S01]  /*2590*/  FMUL.FTZ R104, R82.reuse, R81 ;  /* 0x0000005152687220 */ /* 0x040fe20000410000 */
[----:B------:R-:W-:Y:S01]  /*25a0*/  FMUL.FTZ R82, R82, R103 ;  /* 0x0000006752527220 */ /* 0x000fe20000410000 */
[C---:B------:R-:W-:Y:S01]  /*25b0*/  FMUL.FTZ R24, R87.reuse, R88 ;  /* 0x0000005857187220 */ /* 0x040fe20000410000 */
[----:B------:R-:W-:Y:S01]  /*25c0*/  FMUL.FTZ R26, R87, R95 ;  /* 0x0000005f571a7220 */ /* 0x000fe20000410000 */
[C---:B------:R-:W-:Y:S01]  /*25d0*/  FMUL.FTZ R27, R84.reuse, R93 ;  /* 0x0000005d541b7220 */ /* 0x040fe20000410000 */
[C---:B------:R-:W-:Y:S01]  /*25e0*/  FMUL.FTZ R25, R3.reuse, R104 ;  /* 0x0000006803197220 */ /* 0x040fe20000410000 */
[----:B------:R-:W-:Y:S01]  /*25f0*/  FMUL.FTZ R106, R3, R82 ;  /* 0x00000052036a7220 */ /* 0x000fe20000410000 */
[C---:B------:R-:W-:Y:S01]  /*2600*/  FFMA.FTZ R24, R85.reuse, R95, -R24 ;  /* 0x0000005f55187223 */ /* 0x040fe20000010818 */
[----:B------:R-:W-:Y:S01]  /*2610*/  FMUL.FTZ R84, R84, R91 ;  /* 0x0000005b54547220 */ /* 0x000fe20000410000 */
[----:B------:R-:W-:Y:S01]  /*2620*/  FMUL.FTZ R87, R92, R27 ;  /* 0x0000001b5c577220 */ /* 0x000fe20000410000 */
[----:B------:R-:W-:Y:S01]  /*2630*/  FFMA.FTZ R25, R82, R79, R25 ;  /* 0x0000004f52197223 */ /* 0x000fe20000010019 */
[----:B------:R-:W-:Y:S01]  /*2640*/  FFMA.FTZ R85, R85, R88, R26 ;  /* 0x0000005855557223 */ /* 0x000fe2000001001a */
[----:B------:R-:W-:Y:S01]  /*2650*/  FFMA.FTZ R26, R79, R104, -R106 ;  /* 0x000000684f1a7223 */ /* 0x000fe2000001086a */
[----:B------:R-:W-:Y:S01]  /*2660*/  FFMA.FTZ R105, R63, R95, R108 ;  /* 0x0000005f3f697223 */ /* 0x000fe2000001006c */
[----:B------:R-:W-:Y:S01]  /*2670*/  FFMA.FTZ R104, R6, -R39, R95 ;  /* 0x8000002706687223 */ /* 0x000fe2000001005f */
[----:B------:R-:W-:Y:S01]  /*2680*/  FFMA.FTZ R110, R84, R83, R87 ;  /* 0x00000053546e7223 */ /* 0x000fe20000010057 */
[----:B------:R-:W-:Y:S01]  /*2690*/  FADD.FTZ R25, RZ, R25 ;  /* 0x00000019ff197221 */ /* 0x000fe20000010000 */
[----:B------:R-:W-:Y:S01]  /*26a0*/  FADD.FTZ R95, RZ, R85 ;  /* 0x00000055ff5f7221 */ /* 0x000fe20000010000 */
[----:B------:R-:W-:Y:S01]  /*26b0*/  FMUL.FTZ R112, R92, R84 ;  /* 0x000000545c707220 */ /* 0x000fe20000410000 */
[----:B------:R-:W-:Y:S01]  /*26c0*/  FFMA.FTZ R24, R7, R86, R24 ;  /* 0x0000005607187223 */ /* 0x000fe20000010018 */
[C---:B------:R-:W-:Y:S01]  /*26d0*/  FMUL.FTZ R85, R39.reuse, R102 ;  /* 0x0000006627557220 */ /* 0x040fe20000410000 */
[----:B------:R-:W-:Y:S01]  /*26e0*/  FMUL.FTZ R39, R39, R94 ;  /* 0x0000005e27277220 */ /* 0x000fe20000410000 */
[----:B------:R-:W-:Y:S01]  /*26f0*/  FADD.FTZ R110, R25, R110 ;  /* 0x0000006e196e7221 */ /* 0x000fe20000010000 */
[----:B------:R-:W-:Y:S01]  /*2700*/  FFMA.FTZ R27, R83, R27, -R112 ;  /* 0x0000001b531b7223 */ /* 0x000fe20000010870 */
[----:B------:R-:W-:Y:S01]  /*2710*/  FFMA.FTZ R25, R0, -R3, RZ ;  /* 0x8000000300197223 */ /* 0x000fe200000100ff */
[----:B------:R-:W-:Y:S01]  /*2720*/  FFMA.FTZ R87, R7, -R86, R24 ;  /* 0x8000005607577223 */ /* 0x000fe20000010018 */
[----:B------:R-:W-:Y:S01]  /*2730*/  FMUL.FTZ R107, R88, R85 ;  /* 0x00000055586b7220 */ /* 0x000fe20000410000 */
[C---:B------:R-:W-:Y:S01]  /*2740*/  FMUL.FTZ R106, R86.reuse, R100 ;  /* 0x00000064566a7220 */ /* 0x040fe20000410000 */
[----:B------:R-:W-:Y:S01]  /*2750*/  FMUL.FTZ R108, R86, R2 ;  /* 0x00000002566c7220 */ /* 0x000fe20000410000 */
[----:B------:R-:W-:Y:S01]  /*2760*/  FADD.FTZ R26, RZ, R26 ;  /* 0x0000001aff1a7221 */ /* 0x000fe20000010000 */
[-C--:B------:R-:W-:Y:S01]  /*2770*/  FMUL.FTZ R86, R88, R39.reuse ;  /* 0x0000002758567220 */ /* 0x080fe20000410000 */
[----:B------:R-:W-:Y:S01]  /*2780*/  FFMA.FTZ R105, R74, R24, R105 ;  /* 0x000000184a697223 */ /* 0x000fe20000010069 */
[----:B------:R-:W-:Y:S01]  /*2790*/  FFMA.FTZ R107, R104, R39, -R107 ;  /* 0x00000027686b7223 */ /* 0x000fe2000001086b */
[----:B------:R-:W-:Y:S01]  /*27a0*/  FADD.FTZ R26, R26, R27 ;  /* 0x0000001b1a1a7221 */ /* 0x000fe20000010000 */
[----:B------:R-:W-:Y:S01]  /*27b0*/  FFMA.FTZ R24, R62, -R92, R25 ;  /* 0x8000005c3e187223 */ /* 0x000fe20000010019 */
[----:B------:R-:W-:Y:S01]  /*27c0*/  FMUL.FTZ R112, R95, R106 ;  /* 0x0000006a5f707220 */ /* 0x000fe20000410000 */
[----:B------:R-:W-:Y:S01]  /*27d0*/  FFMA.FTZ R27, R85, R104, R86 ;  /* 0x00000068551b7223 */ /* 0x000fe20000010056 */
[----:B------:R-:W-:Y:S01]  /*27e0*/  FMUL.FTZ R39, R95, R108 ;  /* 0x0000006c5f277220 */ /* 0x000fe20000410000 */
[----:B------:R-:W-:Y:S01]  /*27f0*/  FFMA.FTZ R25, R63, -R88, R24 ;  /* 0x800000583f197223 */ /* 0x000fe20000010018 */
[----:B------:R-:W-:Y:S01]  /*2800*/  FFMA.FTZ R109, R87, R108, -R112 ;  /* 0x0000006c576d7223 */ /* 0x000fe20000010870 */
[----:B------:R-:W-:Y:S01]  /*2810*/  FADD.FTZ R27, R110, R27 ;  /* 0x0000001b6e1b7221 */ /* 0x000fe20000010000 */
[----:B------:R-:W-:Y:S01]  /*2820*/  FADD.FTZ R26, R26, R107 ;  /* 0x0000006b1a1a7221 */ /* 0x000fe20000010000 */
[----:B------:R-:W-:Y:S01]  /*2830*/  FFMA.FTZ R24, R106, R87, R39 ;  /* 0x000000576a187223 */ /* 0x000fe20000010027 */
[----:B------:R-:W-:Y:S01]  /*2840*/  FFMA.FTZ R39, R74, -R95, R25 ;  /* 0x8000005f4a277223 */ /* 0x000fe20000010019 */
[----:B------:R-:W0:Y:S01]  /*2850*/  SHFL.DOWN PT, R111, R105, 0x1, 0x1f ;  /* 0x08201f00696f7f89 */ /* 0x000e2200000e0000 */
[----:B------:R-:W-:Y:S01]  /*2860*/  FADD.FTZ R109, R26, R109 ;  /* 0x0000006d1a6d7221 */ /* 0x000fe20000010000 */
[----:B------:R-:W-:Y:S01]  /*2870*/  FADD.FTZ R24, R27, R24 ;  /* 0x000000181b187221 */ /* 0x000fe20000010000 */
        /* <DEDUP_REMOVED lines=32> */
[----:B--2---:R-:W-:Y:S02]  /*2a80*/  @!P0 FADD.FTZ R25, R25, R86 ;  /* 0x0000005619198221 */ /* 0x004fe40000010000 */
[----:B------:R-:W1:Y:S01]  /*2a90*/  SHFL.DOWN PT, R112, R27, 0x8, 0x1f ;  /* 0x09001f001b707f89 */ /* 0x000e6200000e0000 */
[-C--:B------:R-:W-:Y:S01]  /*2aa0*/  FMUL.FTZ R86, R90, R23.reuse ;  /* 0x000000175a567220 */ /* 0x080fe20000410000 */
[C---:B------:R-:W-:Y:S01]  /*2ab0*/  FFMA.FTZ R108, R89.reuse, R23, R108 ;  /* 0x00000017596c7223 */ /* 0x040fe2000001006c */
[----:B---3--:R-:W-:Y:S01]  /*2ac0*/  @!P0 FADD.FTZ R24, R24, R39 ;  /* 0x0000002718188221 */ /* 0x008fe20000010000 */
[----:B------:R-:W2:Y:S01]  /*2ad0*/  SHFL.DOWN PT, R110, R25, 0x8, 0x1f ;  /* 0x09001f00196e7f89 */ /* 0x000ea200000e0000 */
[----:B------:R-:W-:Y:S01]  /*2ae0*/  ISETP.GT.AND P0, PT, R48, 0x17, PT ;  /* 0x000000173000780c */ /* 0x000fe20003f04270 */
[----:B------:R-:W-:Y:S01]  /*2af0*/  FFMA.FTZ R39, R89, R22, -R86 ;  /* 0x0000001659277223 */ /* 0x000fe20000010856 */
[C---:B------:R-:W-:Y:S01]  /*2b00*/  FMUL.FTZ R22, R90.reuse, R21 ;  /* 0x000000155a167220 */ /* 0x040fe20000410000 */
[----:B------:R-:W3:Y:S01]  /*2b10*/  SHFL.DOWN PT, R105, R24, 0x8, 0x1f ;  /* 0x09001f0018697f89 */ /* 0x000ee200000e0000 */
[-C--:B------:R-:W-:Y:S01]  /*2b20*/  FMUL.FTZ R90, R90, R20.reuse ;  /* 0x000000145a5a7220 */ /* 0x080fe20000410000 */
[----:B------:R-:W-:Y:S01]  /*2b30*/  FMUL.FTZ R86, R35, R91 ;  /* 0x0000005b23567220 */ /* 0x000fe20000410000 */
[C---:B------:R-:W-:Y:S01]  /*2b40*/  FFMA.FTZ R20, R89.reuse, R20, -R22 ;  /* 0x0000001459147223 */ /* 0x040fe20000010816 */
[----:B------:R-:W-:Y:S01]  /*2b50*/  FADD.FTZ R22, R96, R39 ;  /* 0x0000002760167221 */ /* 0x000fe20000010000 */
[----:B------:R-:W-:Y:S01]  /*2b60*/  FFMA.FTZ R21, R89, R21, R90 ;  /* 0x0000001559157223 */ /* 0x000fe2000001005a */
[C---:B------:R-:W-:Y:S01]  /*2b70*/  FMUL.FTZ R89, R35.reuse, R100 ;  /* 0x0000006423597220 */ /* 0x040fe20000410000 */
[----:B------:R-:W-:Y:S01]  /*2b80*/  FMUL.FTZ R39, R35, R102 ;  /* 0x0000006623277220 */ /* 0x000fe20000410000 */
[----:B------:R-:W-:Y:S01]  /*2b90*/  FADD.FTZ R23, R97, R108 ;  /* 0x0000006c61177221 */ /* 0x000fe20000010000 */
[CC--:B------:R-:W-:Y:S01]  /*2ba0*/  FMUL.FTZ R97, R35.reuse, R2.reuse ;  /* 0x0000000223617220 */ /* 0x0c0fe20000410000 */
[C---:B------:R-:W-:Y:S01]  /*2bb0*/  FFMA.FTZ R90, R34.reuse, R2, -R89 ;  /* 0x00000002225a7223 */ /* 0x040fe20000010859 */
[----:B------:R-:W-:Y:S01]  /*2bc0*/  FFMA.FTZ R89, R34, R94, -R39 ;  /* 0x0000005e22597223 */ /* 0x000fe20000010827 */
[----:B0-----:R-:W-:Y:S01]  /*2bd0*/  @!P0 FADD.FTZ R26, R26, R107 ;  /* 0x0000006b1a1a8221 */ /* 0x001fe20000010000 */
[----:B------:R-:W-:Y:S01]  /*2be0*/  FFMA.FTZ R39, R34, R93, -R86 ;  /* 0x0000005d22277223 */ /* 0x000fe20000010856 */
[----:B------:R-:W-:Y:S01]  /*2bf0*/  FMUL.FTZ R2, R35, R81 ;  /* 0x0000005123027220 */ /* 0x000fe20000410000 */
[----:B------:R0:W-:Y:S01]  /*2c00*/  @!P2 STS.128 [R67+0x1760], R20 ;  /* 0x001760144300a388 */ /* 0x0001e20000000c00 */
[----:B-1----:R-:W-:-:S02]  /*2c10*/  @!P0 FADD.FTZ R27, R27, R112 ;  /* 0x000000701b1b8221 */ /* 0x002fc40000010000 */
[----:B------:R-:W-:Y:S01]  /*2c20*/  FFMA.FTZ R2, R34, R103, R2 ;  /* 0x0000006722027223 */ /* 0x000fe20000010002 */
[----:B------:R-:W1:Y:S01]  /*2c30*/  SHFL.DOWN PT, R109, R26, 0x10, 0x1f ;  /* 0x0a001f001a6d7f89 */ /* 0x000e6200000e0000 */
[----:B--2---:R-:W-:-:S03]  /*2c40*/  @!P0 FADD.FTZ R25, R25, R110 ;  /* 0x0000006e19198221 */ /* 0x004fc60000010000 */
[----:B------:R-:W2:Y:S01]  /*2c50*/  SHFL.DOWN PT, R112, R27, 0x10, 0x1f ;  /* 0x0a001f001b707f89 */ /* 0x000ea200000e0000 */
[----:B---3--:R-:W-:Y:S01]  /*2c60*/  @!P0 FADD.FTZ R24, R24, R105 ;  /* 0x0000006918188221 */ /* 0x008fe20000010000 */
[----:B------:R-:W-:Y:S01]  /*2c70*/  FMUL.FTZ R105, R95, R90 ;  /* 0x0000005a5f697220 */ /* 0x000fe20000410000 */
[----:B------:R-:W-:Y:S01]  /*2c80*/  ISETP.GT.AND P0, PT, R48, 0xf, PT ;  /* 0x0000000f3000780c */ /* 0x000fe20003f04270 */
[----:B------:R-:W3:Y:S01]  /*2c90*/  SHFL.DOWN PT, R110, R25, 0x10, 0x1f ;  /* 0x0a001f00196e7f89 */ /* 0x000ee200000e0000 */
[----:B------:R-:W-:Y:S01]  /*2ca0*/  FMUL.FTZ R90, R88, R89 ;  /* 0x00000059585a7220 */ /* 0x000fe20000410000 */
[----:B------:R-:W-:Y:S01]  /*2cb0*/  FMUL.FTZ R89, R92, R39 ;  /* 0x000000275c597220 */ /* 0x000fe20000410000 */
[C---:B------:R-:W-:Y:S01]  /*2cc0*/  FMUL.FTZ R39, R35.reuse, R103 ;  /* 0x0000006723277220 */ /* 0x040fe20000410000 */
[----:B------:R-:W4:Y:S01]  /*2cd0*/  SHFL.DOWN PT, R107, R24, 0x10, 0x1f ;  /* 0x0a001f00186b7f89 */ /* 0x000f2200000e0000 */
[C---:B------:R-:W-:Y:S01]  /*2ce0*/  FMUL.FTZ R95, R35.reuse, R94 ;  /* 0x0000005e235f7220 */ /* 0x040fe20000410000 */
[----:B------:R-:W-:Y:S01]  /*2cf0*/  FMUL.FTZ R88, R35, R93 ;  /* 0x0000005d23587220 */ /* 0x000fe20000410000 */
[C---:B------:R-:W-:Y:S01]  /*2d00*/  FFMA.FTZ R86, R34.reuse, R81, -R39 ;  /* 0x0000005122567223 */ /* 0x040fe20000010827 */
[C---:B0-----:R-:W-:Y:S01]  /*2d10*/  FFMA.FTZ R20, R34.reuse, R100, R97 ;  /* 0x0000006422147223 */ /* 0x041fe20000010061 */
[C---:B------:R-:W-:Y:S01]  /*2d20*/  FFMA.FTZ R95, R34.reuse, R102, R95 ;  /* 0x00000066225f7223 */ /* 0x040fe2000001005f */
[----:B------:R-:W-:Y:S01]  /*2d30*/  FFMA.FTZ R88, R34, R91, R88 ;  /* 0x0000005b22587223 */ /* 0x000fe20000010058 */
[----:B------:R-:W-:Y:S01]  /*2d40*/  FMUL.FTZ R3, R3, R86 ;  /* 0x0000005603037220 */ /* 0x000fe20000410000 */
[----:B------:R-:W-:Y:S01]  /*2d50*/  FFMA.FTZ R20, R20, R87, R105 ;  /* 0x0000005714147223 */ /* 0x000fe20000010069 */
        /* <DEDUP_REMOVED lines=14> */
[----:B----4-:R-:W-:-:S05]  /*2e40*/  @!P0 FADD.FTZ R24, R24, R107 ;  /* 0x0000006b18188221 */ /* 0x010fca0000010000 */
[----:B------:R0:W-:Y:S01]  /*2e50*/  @!P1 STS.128 [UR5+0x220], R24 ;  /* 0x00022018ff009988 */ /* 0x0001e20008000c05 */
        /* <DEDUP_REMOVED lines=11> */
.L_x_18240:
[----:B------:R-:W-:Y:S05]  /*2f10*/  BSYNC B0 ;  /* 0x0000000000007941 */ /* 0x000fea0003800000 */
.L_x_18239:
        /* <DEDUP_REMOVED lines=14> */
.L_x_18226:
[----:B------:R-:W-:Y:S01]  /*3000*/  BAR.SYNC.DEFER_BLOCKING 0x0 ;  /* 0x0000000000007b1d */ /* 0x000fe20000010000 */
[C---:B---3--:R-:W-:Y:S02]  /*3010*/  IADD3 R22, R50.reuse, -0x1, RZ ;  /* 0xffffffff32167810 */ /* 0x048fe40007ffe0ff */
[----:B------:R-:W-:Y:S02]  /*3020*/  ISETP.GT.AND P3, PT, R50, 0x1, PT ;  /* 0x000000013200780c */ /* 0x000fe40003f64270 */
[----:B------:R-:W-:-:S03]  /*3030*/  SHF.L.U32 R20, R22, 0x7, RZ ;  /* 0x0000000716147819 */ /* 0x000fc600000006ff */
[----:B------:R-:W1:Y:S01]  /*3040*/  LDC.64 R8, c[0x0][0x388] ;  /* 0x0000e200ff087b82 */ /* 0x000e620000000a00 */
[----:B------:R-:W-:Y:S01]  /*3050*/  ULDC.64 UR4, c[0x0][0x390] ;  /* 0x0000e40000047ab9 */ /* 0x000fe20000000a00 */
[----:B------:R-:W-:Y:S02]  /*3060*/  IADD3 R51, P1, R51, -0x200, RZ ;  /* 0xfffffe0033337810 */ /* 0x000fe40007f3e0ff */
[----:B------:R-:W-:Y:S02]  /*3070*/  SHF.R.S32.HI R21, RZ, 0x1f, R20 ;  /* 0x0000001fff157819 */ /* 0x000fe40000011414 */
[----:B------:R-:W-:Y:S02]  /*3080*/  IADD3 R53, P2, R53, -0x200, RZ ;  /* 0xfffffe0035357810 */ /* 0x000fe40007f5e0ff */
[----:B------:R-:W2:Y:S01]  /*3090*/  LDC.64 R10, c[0x0][0x3e0] ;  /* 0x0000f800ff0a7b82 */ /* 0x000ea20000000a00 */
[----:B------:R-:W-:Y:S02]  /*30a0*/  MOV R50, R22 ;  /* 0x0000001600327202 */ /* 0x000fe40000000f00 */
[----:B------:R-:W-:-:S02]  /*30b0*/  IADD3.X R52, R52, -0x1, RZ, P1, !PT ;  /* 0xffffffff34347810 */ /* 0x000fc40000ffe4ff */
[----:B------:R-:W-:Y:S01]  /*30c0*/  IADD3.X R54, R54, -0x1, RZ, P2, !PT ;  /* 0xffffffff36367810 */ /* 0x000fe200017fe4ff */
[----:B------:R3:W-:Y:S01]  /*30d0*/  STS.128 [R61], R16 ;  /* 0x000000103d007388 */ /* 0x0007e20000000c00 */
[----:B------:R-:W-:-:S03]  /*30e0*/  NOP ;  /* 0x0000000000007918 */ /* 0x000fc60000000000 */
[----:B------:R-:W4:Y:S01]  /*30f0*/  LDS.128 R4, [R61] ;  /* 0x000000003d047984 */ /* 0x000f220000000c00 */
[C---:B-1----:R-:W-:Y:S02]  /*3100*/  IMAD R0, R8.reuse, UR17, RZ ;  /* 0x0000001108007c24 */ /* 0x042fe4000f8e02ff */
[----:B------:R-:W-:-:S04]  /*3110*/  IMAD.WIDE.U32 R2, R8, UR16, R20 ;  /* 0x0000001008027c25 */ /* 0x000fc8000f8e0014 */
[----:B------:R-:W-:Y:S01]  /*3120*/  IMAD R9, R9, UR16, R0 ;  /* 0x0000001009097c24 */ /* 0x000fe2000f8e0200 */
[----:B---3--:R-:W1:Y:S04]  /*3130*/  LDC.64 R16, c[0x0][0x3a8] ;  /* 0x0000ea00ff107b82 */ /* 0x008e680000000a00 */
[----:B------:R-:W-:Y:S01]  /*3140*/  IADD3 R3, R3, R9, RZ ;  /* 0x0000000903037210 */ /* 0x000fe20007ffe0ff */
[----:B------:R-:W-:-:S04]  /*3150*/  IMAD R9, R43, UR4, RZ ;  /* 0x000000042b097c24 */ /* 0x000fc8000f8e02ff */
[C---:B------:R-:W-:Y:S01]  /*3160*/  IMAD R9, R42.reuse, UR5, R9 ;  /* 0x000000052a097c24 */ /* 0x040fe2000f8e0209 */
[----:B------:R-:W3:Y:S01]  /*3170*/  LDC.64 R18, c[0x0][0x3f0] ;  /* 0x0000fc00ff127b82 */ /* 0x000ee20000000a00 */
[----:B------:R-:W-:Y:S01]  /*3180*/  IMAD.WIDE.U32 R2, R42, UR4, R2 ;  /* 0x000000042a027c25 */ /* 0x000fe2000f8e0002 */
[----:B------:R-:W-:-:S04]  /*3190*/  ULDC.64 UR4, c[0x0][0x3b0] ;  /* 0x0000ec0000047ab9 */ /* 0x000fc80000000a00 */
[----:B------:R-:W-:Y:S02]  /*31a0*/  IADD3 R0, R3, R9, RZ ;  /* 0x0000000903007210 */ /* 0x000fe40007ffe0ff */
[----:B--2---:R-:W-:-:S04]  /*31b0*/  LEA R3, P0, R2, R10, 0x2 ;  /* 0x0000000a02037211 */ /* 0x004fc800078010ff */
[----:B------:R-:W-:Y:S02]  /*31c0*/  LEA.HI.X R0, R2, R11, R0, 0x2, P0 ;  /* 0x0000000b02007211 */ /* 0x000fe400000f1400 */
[----:B------:R-:W-:Y:S01]  /*31d0*/  IADD3 R2, P0, R3, R60, RZ ;  /* 0x0000003c03027210 */ /* 0x000fe20007f1e0ff */
[----:B-1----:R-:W-:-:S03]  /*31e0*/  IMAD.WIDE.U32 R20, R16, UR16, R20 ;  /* 0x0000001010147c25 */ /* 0x002fc6000f8e0014 */
[----:B------:R-:W-:Y:S01]  /*31f0*/  IADD3.X R3, R0, R59, RZ, P0, !PT ;  /* 0x0000003b00037210 */ /* 0x000fe200007fe4ff */
[----:B------:R-:W-:-:S04]  /*3200*/  IMAD R0, R16, UR17, RZ ;  /* 0x0000001110007c24 */ /* 0x000fc8000f8e02ff */
[----:B----4-:R1:W-:Y:S01]  /*3210*/  STG.E.128 desc[UR14][R2.64], R4 ;  /* 0x0000000402007986 */ /* 0x0103e2000c101d0e */
[----:B------:R-:W-:Y:S01]  /*3220*/  IMAD R17, R17, UR16, R0 ;  /* 0x0000001011117c24 */ /* 0x000fe2000f8e0200 */
[----:B------:R-:W-:Y:S04]  /*3230*/  BAR.SYNC.DEFER_BLOCKING 0x0 ;  /* 0x0000000000007b1d */ /* 0x000fe80000010000 */
[----:B------:R-:W-:Y:S01]  /*3240*/  IADD3 R21, R21, R17, RZ ;  /* 0x0000001115157210 */ /* 0x000fe20007ffe0ff */
[----:B-1----:R-:W-:-:S04]  /*3250*/  IMAD R3, R43, UR4, RZ ;  /* 0x000000042b037c24 */ /* 0x002fc8000f8e02ff */
[C---:B------:R-:W-:Y:S02]  /*3260*/  IMAD R5, R42.reuse, UR5, R3 ;  /* 0x000000052a057c24 */ /* 0x040fe4000f8e0203 */
[----:B------:R-:W-:Y:S01]  /*3270*/  IMAD.WIDE.U32 R2, R42, UR4, R20 ;  /* 0x000000042a027c25 */ /* 0x000fe2000f8e0014 */
[----:B------:R-:W-:Y:S01]  /*3280*/  STS.128 [R61], R12 ;  /* 0x0000000c3d007388 */ /* 0x000fe20000000c00 */
[----:B------:R-:W-:-:S03]  /*3290*/  NOP ;  /* 0x0000000000007918 */ /* 0x000fc60000000000 */
[----:B------:R3:W1:Y:S01]  /*32a0*/  LDS.128 R8, [R61] ;  /* 0x000000003d087984 */ /* 0x0006620000000c00 */
[----:B------:R-:W-:Y:S02]  /*32b0*/  IADD3 R0, R3, R5, RZ ;  /* 0x0000000503007210 */ /* 0x000fe40007ffe0ff */
[----:B---3--:R-:W-:Y:S01]  /*32c0*/  LEA R61, P0, R2, R18, 0x2 ;  /* 0x00000012023d7211 */ /* 0x008fe200078010ff */
[----:B------:R-:W-:-:S03]  /*32d0*/  FADD.FTZ R12, R49, R12 ;  /* 0x0000000c310c7221 */ /* 0x000fc60000010000 */
[----:B------:R-:W-:Y:S01]  /*32e0*/  LEA.HI.X R2, R2, R19, R0, 0x2, P0 ;  /* 0x0000001302027211 */ /* 0x000fe200000f1400 */
[----:B------:R-:W-:Y:S01]  /*32f0*/  FADD.FTZ R13, R12, R13 ;  /* 0x0000000d0c0d7221 */ /* 0x000fe20000010000 */
[----:B------:R-:W-:-:S03]  /*3300*/  IADD3 R60, P0, R61, R60, RZ ;  /* 0x0000003c3d3c7210 */ /* 0x000fc60007f1e0ff */
[----:B------:R-:W-:Y:S01]  /*3310*/  FADD.FTZ R14, R13, R14 ;  /* 0x0000000e0d0e7221 */ /* 0x000fe20000010000 */
[----:B------:R-:W-:Y:S02]  /*3320*/  IADD3.X R61, R2, R59, RZ, P0, !PT ;  /* 0x0000003b023d7210 */ /* 0x000fe400007fe4ff */
[----:B------:R-:W-:Y:S01]  /*3330*/  IADD3 R55, P0, R55, -0x200, RZ ;  /* 0xfffffe0037377810 */ /* 0x000fe20007f1e0ff */
[----:B------:R-:W-:-:S03]  /*3340*/  FADD.FTZ R49, R14, R15 ;  /* 0x0000000f0e317221 */ /* 0x000fc60000010000 */
[----:B------:R-:W-:Y:S01]  /*3350*/  IADD3.X R56, R56, -0x1, RZ, P0, !PT ;  /* 0xffffffff38387810 */ /* 0x000fe200007fe4ff */
[----:B-1----:R1:W-:Y:S01]  /*3360*/  STG.E.128 desc[UR14][R60.64], R8 ;  /* 0x000000083c007986 */ /* 0x0023e2000c101d0e */
[----:B------:R-:W-:Y:S07]  /*3370*/  @P3 BRA `(.L_x_18242) ;  /* 0xffffffd000bc3947 */ /* 0x000fee000383ffff */
.L_x_18225:
        /* <DEDUP_REMOVED lines=26> */
.L_x_18244:
[----:B------:R-:W-:Y:S05]  /*3520*/  BSYNC B0 ;  /* 0x0000000000007941 */ /* 0x000fea0003800000 */
.L_x_18243:
        /* <DEDUP_REMOVED lines=29> */
.L_x_18246:
[----:B------:R-:W4:Y:S02]  /*3700*/  S2R R19, SR_TID.X ;  /* 0x0000000000137919 */ /* 0x000f240000002100 */
.L_x_18247:
[----:B------:R-:W-:Y:S05]  /*3710*/  BSYNC B0 ;  /* 0x0000000000007941 */ /* 0x000fea0003800000 */
.L_x_18245:
[----:B------:R-:W-:Y:S02]  /*3720*/  ULDC UR22, c[0x0][0x21c] ;  /* 0x0000870000167ab9 */ /* 0x000fe40000000800 */
[----:B----4-:R-:W-:-:S13]  /*3730*/  ISETP.GE.AND P0, PT, R19, UR22, PT ;  /* 0x0000001613007c0c */ /* 0x010fda000bf06270 */
[----:B------:R-:W-:Y:S05]  /*3740*/  @P0 EXIT ;  /* 0x000000000000094d */ /* 0x000fea0003800000 */
[----:B------:R-:W4:Y:S01]  /*3750*/  S2UR UR5, SR_CgaCtaId ;  /* 0x00000000000579c3 */ /* 0x000f220000008800 */
[----:B------:R-:W-:Y:S01]  /*3760*/  ULDC.64 UR6, c[0x0][0x248] ;  /* 0x0000920000067ab9 */ /* 0x000fe20000000a00 */
[----:B------:R-:W-:Y:S01]  /*3770*/  ULDC.64 UR10, c[0x0][0x268] ;  /* 0x00009a00000a7ab9 */ /* 0x000fe20000000a00 */
[----:B------:R-:W-:Y:S01]  /*3780*/  ULDC.64 UR8, c[0x0][0x378] ;  /* 0x0000de0000087ab9 */ /* 0x000fe20000000a00 */
[C---:B------:R-:W-:Y:S01]  /*3790*/  IMAD R5, R43.reuse, UR6, RZ ;  /* 0x000000062b057c24 */ /* 0x040fe2000f8e02ff */
[----:B------:R-:W-:Y:S01]  /*37a0*/  BSSY B0, `(.L_x_18248) ;  /* 0x0000062000007945 */ /* 0x000fe20003800000 */
[C---:B-1----:R-:W-:Y:S01]  /*37b0*/  IMAD R9, R43.reuse, UR10, RZ ;  /* 0x0000000a2b097c24 */ /* 0x042fe2000f8e02ff */
        /* <DEDUP_REMOVED lines=18> */
[----:B----4-:R-:W-:Y:S01]  /*38e0*/  ULEA UR4, UR5, UR4, 0x18 ;  /* 0x0000000405047291 */ /* 0x010fe2000f8ec03f */
[----:B------:R-:W-:Y:S01]  /*38f0*/  IMAD R43, R43, UR8, RZ ;  /* 0x000000082b2b7c24 */ /* 0x000fe2000f8e02ff */
[----:B---3--:R-:W-:Y:S01]  /*3900*/  IADD3 R29, R9, R11, RZ ;  /* 0x0000000b091d7210 */ /* 0x008fe20007ffe0ff */
[C---:B------:R-:W-:Y:S01]  /*3910*/  IMAD R31, R42.reuse, UR7, R7 ;  /* 0x000000072a1f7c24 */ /* 0x040fe2000f8e0207 */
[----:B------:R-:W-:Y:S01]  /*3920*/  ULDC.64 UR20, c[0x0][0x3d0] ;  /* 0x0000f40000147ab9 */ /* 0x000fe20000000a00 */
[----:B------:R-:W-:Y:S01]  /*3930*/  IMAD.WIDE.U32 R4, R42, UR6, RZ ;  /* 0x000000062a047c25 */ /* 0x000fe2000f8e00ff */
[----:B------:R-:W-:-:S03]  /*3940*/  ULDC UR6, c[0x0][0x0] ;  /* 0x0000000000067ab9 */ /* 0x000fc60000000800 */
[C---:B------:R-:W-:Y:S01]  /*3950*/  IMAD.WIDE.U32 R6, R42.reuse, UR10, RZ ;  /* 0x0000000a2a067c25 */ /* 0x040fe2000f8e00ff */
[----:B------:R-:W-:Y:S01]  /*3960*/  IADD3 R31, R5, R31, RZ ;  /* 0x0000001f051f7210 */ /* 0x000fe20007ffe0ff */
[----:B------:R-:W-:Y:S02]  /*3970*/  ULDC.64 UR10, c[0x0][0x340] ;  /* 0x0000d000000a7ab9 */ /* 0x000fe40000000a00 */
[C---:B0-----:R-:W-:Y:S01]  /*3980*/  IMAD R27, R42.reuse, UR9, R43 ;  /* 0x000000092a1b7c24 */ /* 0x041fe2000f8e022b */
[----:B------:R-:W-:Y:S01]  /*3990*/  IADD3 R39, R7, R15, RZ ;  /* 0x0000000f07277210 */ /* 0x000fe20007ffe0ff */
[----:B------:R-:W-:Y:S01]  /*39a0*/  IMAD.WIDE.U32 R42, R42, UR8, RZ ;  /* 0x000000082a2a7c25 */ /* 0x000fe2000f8e00ff */
[----:B------:R-:W-:-:S04]  /*39b0*/  ULDC.64 UR8, c[0x0][0x380] ;  /* 0x0000e00000087ab9 */ /* 0x000fc80000000a00 */
[----:B------:R-:W-:-:S07]  /*39c0*/  IADD3 R27, R43, R27, RZ ;  /* 0x0000001b2b1b7210 */ /* 0x000fce0007ffe0ff */
.L_x_18249:
        /* <DEDUP_REMOVED lines=64> */
.L_x_18248:
[----:B------:R-:W-:Y:S05]  /*3dd0*/  EXIT ;  /* 0x000000000000794d */ /* 0x000fea0003800000 */
.L_x_18250:
        /* <DEDUP_REMOVED lines=10> */
.L_x_19045:


//--------------------- .text._Z25selective_scan_bwd_kernelI32Selective_Scan_bwd_kernel_traitsILi32ELi4ELb1ELb0ELb0ELb0ELb1EfN3c107complexIfEEEEv12SSMParamsBwd --------------------------
	.section	.text._Z25selective_scan_bwd_kernelI32Selective_Scan_bwd_kernel_traitsILi32ELi4ELb1ELb0ELb0ELb0ELb1EfN3c107complexIfEEEEv12SSMParamsBwd,"ax",@progbits
	.align	128
        .global         _Z25selective_scan_bwd_kernelI32Selective_Scan_bwd_kernel_traitsILi32ELi4ELb1ELb0ELb0ELb0ELb1EfN3c107complexIfEEEEv12SSMParamsBwd
        .type           _Z25selective_scan_bwd_kernelI32Selective_Scan_bwd_kernel_traitsILi32ELi4ELb1ELb0ELb0ELb0ELb1EfN3c107complexIfEEEEv12SSMParamsBwd,@function
        .size           _Z25selective_scan_bwd_kernelI32Selective_Scan_bwd_kernel_traitsILi32ELi4ELb1ELb0ELb0ELb0ELb1EfN3c107complexIfEEEEv12SSMParamsBwd,(.L_x_19046 - _Z25selective_scan_bwd_kernelI32Selective_Scan_bwd_kernel_traitsILi32ELi4ELb1ELb0ELb0ELb0ELb1EfN3c107complexIfEEEEv12SSMParamsBwd)
        .other          _Z25selective_scan_bwd_kernelI32Selective_Scan_bwd_kernel_traitsILi32ELi4ELb1ELb0ELb0ELb0ELb1EfN3c107complexIfEEEEv12SSMParamsBwd,@"STO_CUDA_ENTRY STV_DEFAULT"
_Z25selective_scan_bwd_kernelI32Selective_Scan_bwd_kernel_traitsILi32ELi4ELb1ELb0ELb0ELb0ELb1EfN3c107complexIfEEEEv12SSMParamsBwd:
.text._Z25selective_scan_bwd_kernelI32Selective_Scan_bwd_kernel_traitsILi32ELi4ELb1ELb0ELb0ELb0ELb1EfN3c107complexIfEEEEv12SSMParamsBwd:
        /* <DEDUP_REMOVED lines=103> */
.L_x_18269:
[----:B------:R-:W-:Y:S01]  /*0670*/  BAR.SYNC.DEFER_BLOCKING 0x0 ;  /* 0x0000000000007b1d */ /* 0x000fe20000010000 */
[C---:B------:R-:W-:Y:S02]  /*0680*/  SHF.L.U32 R55, R40.reuse, 0x4, RZ ;  /* 0x0000000428377819 */ /* 0x040fe400000006ff */
[----:B------:R-:W-:Y:S02]  /*0690*/  SHF.L.U64.HI R2, R40, 0x4, R51 ;  /* 0x0000000428027819 */ /* 0x000fe40000010233 */
[----:B0-----:R-:W-:-:S03]  /*06a0*/  IADD3 R8, P0, R44, R55, RZ ;  /* 0x000000372c087210 */ /* 0x001fc60007f1e0ff */
[----:B------:R-:W0:Y:S01]  /*06b0*/  LDC.64 R24, c[0x0][0x318] ;  /* 0x0000c600ff187b82 */ /* 0x000e220000000a00 */
[----:B------:R-:W1:Y:S01]  /*06c0*/  S2R R0, SR_CgaCtaId ;  /* 0x0000000000007919 */ /* 0x000e620000008800 */
[----:B------:R-:W-:Y:S01]  /*06d0*/  IADD3.X R9, R45, R2, RZ, P0, !PT ;  /* 0x000000022d097210 */ /* 0x000fe200007fe4ff */
[----:B------:R-:W-:Y:S01]  /*06e0*/  ULDC.64 UR4, c[0x0][0x2a8] ;  /* 0x0000aa0000047ab9 */ /* 0x000fe20000000a00 */
[----:B------:R-:W-:Y:S02]  /*06f0*/  MOV R53, 0x400 ;  /* 0x0000040000357802 */ /* 0x000fe40000000f00 */
[----:B---3--:R-:W-:Y:S02]  /*0700*/  LEA R28, R43, 0xffffff80, 0x7 ;  /* 0xffffff802b1c7811 */ /* 0x008fe400078e38ff */
[----:B------:R-:W2:Y:S08]  /*0710*/  LDC.64 R26, c[0x0][0x2b0] ;  /* 0x0000ac00ff1a7b82 */ /* 0x000eb00000000a00 */
[----:B------:R-:W3:Y:S01]  /*0720*/  LDC.64 R56, c[0x0][0x308] ;  /* 0x0000c200ff387b82 */ /* 0x000ee20000000a00 */
[----:B------:R-:W4:Y:S01]  /*0730*/  LDG.E.128 R12, desc[UR14][R8.64] ;  /* 0x0000000e080c7981 */ /* 0x000f22000c1e1d00 */
[----:B------:R-:W-:-:S04]  /*0740*/  IADD3 R10, P0, R46, R55, RZ ;  /* 0x000000372e0a7210 */ /* 0x000fc80007f1e0ff */
[----:B------:R-:W-:Y:S02]  /*0750*/  IADD3.X R11, R47, R2, RZ, P0, !PT ;  /* 0x000000022f0b7210 */ /* 0x000fe400007fe4ff */
[----:B------:R-:W3:Y:S08]  /*0760*/  LDC.64 R62, c[0x0][0x398] ;  /* 0x0000e600ff3e7b82 */ /* 0x000ef00000000a00 */
[----:B------:R-:W3:Y:S01]  /*0770*/  LDC.64 R70, c[0x0][0x3e8] ;  /* 0x0000fa00ff467b82 */ /* 0x000ee20000000a00 */
[----:B-1----:R-:W-:-:S04]  /*0780*/  LEA R53, R0, R53, 0x18 ;  /* 0x0000003500357211 */ /* 0x002fc800078ec0ff */
[----:B------:R-:W-:-:S03]  /*0790*/  LEA R0, R42, R53, 0x4 ;  /* 0x000000352a007211 */ /* 0x000fc600078e20ff */
[----:B------:R-:W1:Y:S02]  /*07a0*/  LDC R81, c[0x0][0x21c] ;  /* 0x00008700ff517b82 */ /* 0x000e640000000800 */
[----:B----4-:R4:W-:Y:S01]  /*07b0*/  STS.128 [R0], R12 ;  /* 0x0000000c00007388 */ /* 0x0109e20000000c00 */
[----:B------:R-:W-:-:S03]  /*07c0*/  NOP ;  /* 0x0000000000007918 */ /* 0x000fc60000000000 */
[----:B------:R-:W-:Y:S02]  /*07d0*/  LDS.128 R4, [R0] ;  /* 0x0000000000047984 */ /* 0x000fe40000000c00 */
[----:B------:R-:W-:Y:S01]  /*07e0*/  BAR.SYNC.DEFER_BLOCKING 0x0 ;  /* 0x0000000000007b1d */ /* 0x000fe20000010000 */
[----:B------:R-:W-:-:S07]  /*07f0*/  IADD3 R20, P0, R48, R55, RZ ;  /* 0x0000003730147210 */ /* 0x000fce0007f1e0ff */
[----:B----4-:R-:W4:Y:S01]  /*0800*/  LDC.64 R14, c[0x0][0x2a0] ;  /* 0x0000a800ff0e7b82 */ /* 0x010f220000000a00 */
[----:B------:R-:W2:Y:S01]  /*0810*/  LDG.E.128 R8, desc[UR14][R10.64] ;  /* 0x0000000e0a087981 */ /* 0x000ea2000c1e1d00 */
[----:B------:R-:W-:-:S03]  /*0820*/  IADD3.X R21, R49, R2, RZ, P0, !PT ;  /* 0x0000000231157210 */ /* 0x000fc600007fe4ff */
[----:B--2---:R2:W-:Y:S01]  /*0830*/  STS.128 [R0], R8 ;  /* 0x0000000800007388 */ /* 0x0045e20000000c00 */
[----:B------:R-:W-:-:S03]  /*0840*/  NOP ;  /* 0x0000000000007918 */ /* 0x000fc60000000000 */
[----:B------:R-:W1:Y:S01]  /*0850*/  LDS.128 R16, [R0] ;  /* 0x0000000000107984 */ /* 0x000e620000000c00 */
[----:B------:R-:W-:Y:S06]  /*0860*/  BAR.SYNC.DEFER_BLOCKING 0x0 ;  /* 0x0000000000007b1d */ /* 0x000fec0000010000 */
[----:B------:R-:W3:Y:S01]  /*0870*/  LDG.E.128 R20, desc[UR14][R20.64] ;  /* 0x0000000e14147981 */ /* 0x000ee2000c1e1d00 */
[----:B------:R-:W-:Y:S01]  /*0880*/  SHF.R.S32.HI R29, RZ, 0x1f, R28 ;  /* 0x0000001fff1d7819 */ /* 0x000fe2000001141c */
[----:B----4-:R-:W-:Y:S02]  /*0890*/  IMAD R12, R14, UR17, RZ ;  /* 0x000000110e0c7c24 */ /* 0x010fe4000f8e02ff */
[----:B--2---:R-:W-:-:S02]  /*08a0*/  IMAD R10, R36, UR4, RZ ;  /* 0x00000004240a7c24 */ /* 0x004fc4000f8e02ff */
[----:B------:R-:W-:Y:S02]  /*08b0*/  IMAD R13, R15, UR16, R12 ;  /* 0x000000100f0d7c24 */ /* 0x000fe4000f8e020c */
[----:B------:R-:W-:-:S04]  /*08c0*/  IMAD.WIDE.U32 R8, R14, UR16, R28 ;  /* 0x000000100e087c25 */ /* 0x000fc8000f8e001c */
[----:B------:R-:W-:Y:S01]  /*08d0*/  IMAD R11, R3, UR5, R10 ;  /* 0x00000005030b7c24 */ /* 0x000fe2000f8e020a */
[----:B------:R-:W-:-:S03]  /*08e0*/  IADD3 R9, R9, R13, RZ ;  /* 0x0000000d09097210 */ /* 0x000fc60007ffe0ff */
[----:B------:R-:W-:Y:S01]  /*08f0*/  IMAD.WIDE.U32 R8, R3, UR4, R8 ;  /* 0x0000000403087c25 */ /* 0x000fe2000f8e0008 */
[----:B------:R-:W-:-:S04]  /*0900*/  ULDC.64 UR4, c[0x0][0x2b8] ;  /* 0x0000ae0000047ab9 */ /* 0x000fc80000000a00 */
[----:B------:R-:W-:Y:S02]  /*0910*/  IADD3 R9, R9, R11, RZ ;  /* 0x0000000b09097210 */ /* 0x000fe40007ffe0ff */
[----:B0-----:R-:W-:-:S04]  /*0920*/  LEA R12, P0, R8, R24, 0x2 ;  /* 0x00000018080c7211 */ /* 0x001fc800078010ff */
[----:B------:R-:W-:Y:S02]  /*0930*/  LEA.HI.X R9, R8, R25, R9, 0x2, P0 ;  /* 0x0000001908097211 */ /* 0x000fe400000f1409 */
[----:B------:R-:W-:-:S04]  /*0940*/  IADD3 R12, P0, R12, R55, RZ ;  /* 0x000000370c0c7210 */ /* 0x000fc80007f1e0ff */
[----:B------:R-:W-:Y:S01]  /*0950*/  IADD3.X R13, R9, R2, RZ, P0, !PT ;  /* 0x00000002090d7210 */ /* 0x000fe200007fe4ff */
[----:B---3--:R0:W-:Y:S01]  /*0960*/  STS.128 [R0], R20 ;  /* 0x0000001400007388 */ /* 0x0081e20000000c00 */
[----:B------:R-:W-:-:S03]  /*0970*/  NOP ;  /* 0x0000000000007918 */ /* 0x000fc60000000000 */
[----:B------:R-:W-:Y:S01]  /*0980*/  LDS.128 R8, [R0] ;  /* 0x0000000000087984 */ /* 0x000fe20000000c00 */
[----:B------:R-:W-:Y:S06]  /*0990*/  BAR.SYNC.DEFER_BLOCKING 0x0 ;  /* 0x0000000000007b1d */ /* 0x000fec0000010000 */
[----:B------:R-:W2:Y:S01]  /*09a0*/  LDG.E.128 R12, desc[UR14][R12.64] ;  /* 0x0000000e0c0c7981 */ /* 0x000ea2000c1e1d00 */
[----:B------:R-:W-:Y:S02]  /*09b0*/  IMAD R24, R26, UR17, RZ ;  /* 0x000000111a187c24 */ /* 0x000fe4000f8e02ff */
[----:B0-----:R-:W-:-:S02]  /*09c0*/  IMAD R20, R36, UR4, RZ ;  /* 0x0000000424147c24 */ /* 0x001fc4000f8e02ff */
[----:B------:R-:W-:Y:S02]  /*09d0*/  IMAD R27, R27, UR16, R24 ;  /* 0x000000101b1b7c24 */ /* 0x000fe4000f8e0218 */
[----:B------:R-:W-:-:S04]  /*09e0*/  IMAD.WIDE.U32 R24, R26, UR16, R28 ;  /* 0x000000101a187c25 */ /* 0x000fc8000f8e001c */
[----:B------:R-:W-:Y:S01]  /*09f0*/  IMAD R23, R3, UR5, R20 ;  /* 0x0000000503177c24 */ /* 0x000fe2000f8e0214 */
[----:B------:R-:W-:-:S03]  /*0a00*/  IADD3 R25, R25, R27, RZ ;  /* 0x0000001b19197210 */ /* 0x000fc60007ffe0ff */
[----:B------:R-:W-:Y:S01]  /*0a10*/  IMAD.WIDE.U32 R20, R3, UR4, R24 ;  /* 0x0000000403147c25 */ /* 0x000fe2000f8e0018 */
[----:B------:R-:W-:-:S04]  /*0a20*/  ULDC.64 UR4, c[0x0][0x3a0] ;  /* 0x0000e80000047ab9 */ /* 0x000fc80000000a00 */
[----:B------:R-:W-:Y:S02]  /*0a30*/  IADD3 R21, R21, R23, RZ ;  /* 0x0000001715157210 */ /* 0x000fe40007ffe0ff */
[----:B------:R-:W-:-:S04]  /*0a40*/  LEA R24, P0, R20, R56, 0x2 ;  /* 0x0000003814187211 */ /* 0x000fc800078010ff */
[----:B------:R-:W-:Y:S02]  /*0a50*/  LEA.HI.X R21, R20, R57, R21, 0x2, P0 ;  /* 0x0000003914157211 */ /* 0x000fe400000f1415 */
[----:B------:R-:W-:-:S04]  /*0a60*/  IADD3 R24, P0, R24, R55, RZ ;  /* 0x0000003718187210 */ /* 0x000fc80007f1e0ff */
[----:B------:R-:W-:Y:S01]  /*0a70*/  IADD3.X R25, R21, R2, RZ, P0, !PT ;  /* 0x0000000215197210 */ /* 0x000fe200007fe4ff */
[----:B--2---:R-:W-:Y:S01]  /*0a80*/  STS.128 [R0], R12 ;  /* 0x0000000c00007388 */ /* 0x004fe20000000c00 */
[----:B------:R-:W-:-:S03]  /*0a90*/  NOP ;  /* 0x0000000000007918 */ /* 0x000fc60000000000 */
[----:B------:R-:W0:Y:S01]  /*0aa0*/  LDS.128 R20, [R0] ;  /* 0x0000000000147984 */ /* 0x000e220000000c00 */
[----:B------:R-:W-:Y:S06]  /*0ab0*/  BAR.SYNC.DEFER_BLOCKING 0x0 ;  /* 0x0000000000007b1d */ /* 0x000fec0000010000 */
[----:B------:R-:W2:Y:S01]  /*0ac0*/  LDG.E.128 R24, desc[UR14][R24.64] ;  /* 0x0000000e18187981 */ /* 0x000ea2000c1e1d00 */
[----:B-1---5:R-:W-:Y:S01]  /*0ad0*/  FADD.FTZ R60, R19, R38 ;  /* 0x00000026133c7221 */ /* 0x022fe20000010000 */
[----:B0-----:R-:W-:Y:S01]  /*0ae0*/  FMUL.FTZ R52, R20, -1.4426950216293334961 ;  /* 0xbfb8aa3b14347820 */ /* 0x001fe20000410000 */
[----:B------:R-:W-:Y:S01]  /*0af0*/  FMUL.FTZ R57, R22, -1.4426950216293334961 ;  /* 0xbfb8aa3b16397820 */ /* 0x000fe20000410000 */
[----:B------:R-:W-:Y:S01]  /*0b00*/  FMUL.FTZ R56, R21, -1.4426950216293334961 ;  /* 0xbfb8aa3b15387820 */ /* 0x000fe20000410000 */
[----:B------:R-:W-:-:S03]  /*0b10*/  FMUL.FTZ R58, R23, -1.4426950216293334961 ;  /* 0xbfb8aa3b173a7820 */ /* 0x000fc60000410000 */
[----:B------:R-:W0:Y:S08]  /*0b20*/  MUFU.EX2 R52, R52 ;  /* 0x0000003400347308 */ /* 0x000e300000000800 */
[----:B------:R-:W-:Y:S08]  /*0b30*/  MUFU.EX2 R57, R57 ;  /* 0x0000003900397308 */ /* 0x000ff00000000800 */
[----:B------:R-:W1:Y:S01]  /*0b40*/  MUFU.EX2 R56, R56 ;  /* 0x0000003800387308 */ /* 0x000e620000000800 */
[----:B0-----:R-:W-:-:S07]  /*0b50*/  FADD.FTZ R54, R52, 1 ;  /* 0x3f80000034367421 */ /* 0x001fce0000010000 */
[----:B------:R-:W0:Y:S08]  /*0b60*/  MUFU.EX2 R58, R58 ;  /* 0x0000003a003a7308 */ /* 0x000e300000000800 */
[----:B------:R-:W-:Y:S01]  /*0b70*/  MUFU.RCP R65, R54 ;  /* 0x0000003600417308 */ /* 0x000fe20000001000 */
[----:B-1----:R-:W-:-:S07]  /*0b80*/  FADD.FTZ R52, R56, 1 ;  /* 0x3f80000038347421 */ /* 0x002fce0000010000 */
[----:B------:R-:W-:Y:S01]  /*0b90*/  MUFU.RCP R66, R52 ;  /* 0x0000003400427308 */ /* 0x000fe20000001000 */
[----:B0-----:R-:W-:-:S07]  /*0ba0*/  FADD.FTZ R59, R58, 1 ;  /* 0x3f8000003a3b7421 */ /* 0x001fce0000010000 */
[----:B------:R-:W0:Y:S02]  /*0bb0*/  MUFU.RCP R68, R59 ;  /* 0x0000003b00447308 */ /* 0x000e240000001000 */
[----:B0-----:R-:W-:-:S04]  /*0bc0*/  FADD.FTZ R52, -R68, 1 ;  /* 0x3f80000044347421 */ /* 0x001fc80000010100 */
[----:B------:R-:W-:Y:S01]  /*0bd0*/  FFMA.FTZ R52, R23, R52, 1 ;  /* 0x3f80000017347423 */ /* 0x000fe20000010034 */
[----:B--2---:R0:W-:Y:S01]  /*0be0*/  STS.128 [R0], R24 ;  /* 0x0000001800007388 */ /* 0x0041e20000000c00 */
[----:B------:R-:W-:-:S03]  /*0bf0*/  NOP ;  /* 0x0000000000007918 */ /* 0x000fc60000000000 */
[----:B------:R-:W1:Y:S01]  /*0c00*/  LDS.128 R12, [R0] ;  /* 0x00000000000c7984 */ /* 0x000e620000000c00 */
[----:B0-----:R-:W-:Y:S01]  /*0c10*/  FADD.FTZ R27, R57, 1 ;  /* 0x3f800000391b7421 */ /* 0x001fe20000010000 */
[----:B------:R-:W-:Y:S01]  /*0c20*/  FADD.FTZ R25, -R65, 1 ;  /* 0x3f80000041197421 */ /* 0x000fe20000010100 */
[----:B------:R-:W-:Y:S02]  /*0c30*/  FADD.FTZ R26, -R66, 1 ;  /* 0x3f800000421a7421 */ /* 0x000fe40000010100 */
[----:B------:R-:W0:Y:S01]  /*0c40*/  MUFU.RCP R67, R27 ;  /* 0x0000001b00437308 */ /* 0x000e220000001000 */
[----:B------:R-:W-:Y:S01]  /*0c50*/  FFMA.FTZ R25, R20, R25, 1 ;  /* 0x3f80000014197423 */ /* 0x000fe20000010019 */
[----:B------:R-:W-:Y:S01]  /*0c60*/  FFMA.FTZ R26, R21, R26, 1 ;  /* 0x3f800000151a7423 */ /* 0x000fe2000001001a */
[----:B0-----:R-:W-:-:S04]  /*0c70*/  FADD.FTZ R57, -R67, 1 ;  /* 0x3f80000043397421 */ /* 0x001fc80000010100 */
[----:B------:R-:W-:Y:S01]  /*0c80*/  FFMA.FTZ R27, R22, R57, 1 ;  /* 0x3f800000161b7423 */ /* 0x000fe20000010039 */
[----:B-1----:R-:W-:Y:S01]  /*0c90*/  FMUL.FTZ R24, R8, R12 ;  /* 0x0000000c08187220 */ /* 0x002fe20000410000 */
        /* <DEDUP_REMOVED lines=9> */
[----:B------:R-:W-:Y:S02]  /*0d30*/  IMAD R52, R36, UR4, RZ ;  /* 0x0000000424347c24 */ /* 0x000fe4000f8e02ff */
[----:B------:R-:W-:Y:S01]  /*0d40*/  FMUL.FTZ R25, R66, R25 ;  /* 0x0000001942197220 */ /* 0x000fe20000410000 */
[----:B------:R-:W-:Y:S01]  /*0d50*/  FMUL.FTZ R24, R67, R24 ;  /* 0x0000001843187220 */ /* 0x000fe20000410000 */
[----:B------:R-:W-:Y:S01]  /*0d60*/  FMUL.FTZ R66, R21, R66 ;  /* 0x0000004215427220 */ /* 0x000fe20000410000 */
[----:B------:R-:W-:Y:S01]  /*0d70*/  FMUL.FTZ R67, R22, R67 ;  /* 0x0000004316437220 */ /* 0x000fe20000410000 */
[----:B------:R-:W-:Y:S01]  /*0d80*/  FMUL.FTZ R57, R25, R26 ;  /* 0x0000001a19397220 */ /* 0x000fe20000410000 */
[----:B------:R-:W-:Y:S01]  /*0d90*/  FMUL.FTZ R58, R24, R27 ;  /* 0x0000001b183a7220 */ /* 0x000fe20000410000 */
[----:B------:R-:W-:Y:S01]  /*0da0*/  BAR.SYNC.DEFER_BLOCKING 0x0 ;  /* 0x0000000000007b1d */ /* 0x000fe20000010000 */
[----:B------:R-:W-:-:S04]  /*0db0*/  IMAD R26, R62, UR17, RZ ;  /* 0x000000113e1a7c24 */ /* 0x000fc8000f8e02ff */
[----:B------:R-:W-:Y:S02]  /*0dc0*/  IMAD R69, R63, UR16, R26 ;  /* 0x000000103f457c24 */ /* 0x000fe4000f8e021a */
[----:B------:R-:W-:-:S05]  /*0dd0*/  IMAD.WIDE.U32 R62, R62, UR16, R28 ;  /* 0x000000103e3e7c25 */ /* 0x000fca000f8e001c */
[----:B------:R-:W-:Y:S01]  /*0de0*/  IADD3 R63, R63, R69, RZ ;  /* 0x000000453f3f7210 */ /* 0x000fe20007ffe0ff */
[C---:B------:R-:W-:Y:S02]  /*0df0*/  IMAD R69, R3.reuse, UR5, R52 ;  /* 0x0000000503457c24 */ /* 0x040fe4000f8e0234 */
[----:B------:R-:W-:Y:S01]  /*0e00*/  FADD.FTZ R52, R16, R38 ;  /* 0x0000002610347221 */ /* 0x000fe20000010000 */
[----:B------:R-:W-:Y:S01]  /*0e10*/  IMAD.WIDE.U32 R62, R3, UR4, R62 ;  /* 0x00000004033e7c25 */ /* 0x000fe2000f8e003e */
[----:B------:R-:W-:-:S04]  /*0e20*/  ULDC.64 UR4, c[0x0][0x320] ;  /* 0x0000c80000047ab9 */ /* 0x000fc80000000a00 */
[----:B------:R-:W-:Y:S01]  /*0e30*/  IADD3 R63, R63, R69, RZ ;  /* 0x000000453f3f7210 */ /* 0x000fe20007ffe0ff */
[----:B------:R0:W-:Y:S01]  /*0e40*/  STS.128 [R0], R56 ;  /* 0x0000003800007388 */ /* 0x0001e20000000c00 */
[----:B------:R-:W-:-:S03]  /*0e50*/  NOP ;  /* 0x0000000000007918 */ /* 0x000fc60000000000 */
[----:B------:R-:W1:Y:S01]  /*0e60*/  LDS.128 R24, [R0] ;  /* 0x0000000000187984 */ /* 0x000e620000000c00 */
[----:B------:R-:W-:-:S04]  /*0e70*/  LEA R54, P0, R62, R70, 0x2 ;  /* 0x000000463e367211 */ /* 0x000fc800078010ff */
[----:B------:R-:W-:Y:S02]  /*0e80*/  LEA.HI.X R63, R62, R71, R63, 0x2, P0 ;  /* 0x000000473e3f7211 */ /* 0x000fe400000f143f */
[----:B------:R-:W-:Y:S02]  /*0e90*/  IADD3 R54, P1, R54, R55, RZ ;  /* 0x0000003736367210 */ /* 0x000fe40007f3e0ff */
[----:B------:R-:W-:Y:S01]  /*0ea0*/  ISETP.NE.U32.AND P0, PT, RZ, UR4, PT ;  /* 0x00000004ff007c0c */ /* 0x000fe2000bf05070 */
[--C-:B0-----:R-:W-:Y:S01]  /*0eb0*/  FADD.FTZ R58, R17, R38.reuse ;  /* 0x00000026113a7221 */ /* 0x101fe20000010000 */
[----:B------:R-:W-:Y:S01]  /*0ec0*/  IADD3.X R55, R63, R2, RZ, P1, !PT ;  /* 0x000000023f377210 */ /* 0x000fe20000ffe4ff */
[----:B------:R-:W-:Y:S01]  /*0ed0*/  FADD.FTZ R59, R18, R38 ;  /* 0x00000026123b7221 */ /* 0x000fe20000010000 */
[----:B------:R-:W-:-:S03]  /*0ee0*/  ISETP.NE.AND.EX P0, PT, RZ, UR5, PT, P0 ;  /* 0x00000005ff007c0c */ /* 0x000fc6000bf05300 */
[----:B-1----:R0:W-:Y:S10]  /*0ef0*/  STG.E.128 desc[UR14][R54.64], R24 ;  /* 0x0000001836007986 */ /* 0x0021f4000c101d0e */
[----:B------:R-:W-:Y:S05]  /*0f00*/  @!P0 BRA `(.L_x_18252) ;  /* 0x00000000005c8947 */ /* 0x000fea0003800000 */
[----:B------:R-:W-:Y:S01]  /*0f10*/  BAR.SYNC.DEFER_BLOCKING 0x0 ;  /* 0x0000000000007b1d */ /* 0x000fe20000010000 */
[----:B------:R-:W-:Y:S01]  /*0f20*/  FMUL.FTZ R12, R65, R12 ;  /* 0x0000000c410c7220 */ /* 0x000fe20000410000 */
[----:B------:R-:W-:Y:S01]  /*0f30*/  FMUL.FTZ R13, R13, R66 ;  /* 0x000000420d0d7220 */ /* 0x000fe20000410000 */
[----:B------:R-:W-:Y:S01]  /*0f40*/  FMUL.FTZ R14, R14, R67 ;  /* 0x000000430e0e7220 */ /* 0x000fe20000410000 */
[----:B------:R-:W-:-:S04]  /*0f50*/  FMUL.FTZ R15, R15, R68 ;  /* 0x000000440f0f7220 */ /* 0x000fc80000410000 */
[----:B------:R-:W1:Y:S01]  /*0f60*/  LDC.64 R22, c[0x0][0x2c0] ;  /* 0x0000b000ff167b82 */ /* 0x000e620000000a00 */
[----:B------:R-:W-:Y:S01]  /*0f70*/  ULDC.64 UR6, c[0x0][0x2c8] ;  /* 0x0000b20000067ab9 */ /* 0x000fe20000000a00 */
[----:B------:R2:W-:Y:S01]  /*0f80*/  STS.128 [R0], R12 ;  /* 0x0000000c00007388 */ /* 0x0005e20000000c00 */
[----:B------:R-:W-:-:S03]  /*0f90*/  NOP ;  /* 0x0000000000007918 */ /* 0x000fc60000000000 */
[----:B------:R3:W4:Y:S01]  /*0fa0*/  LDS.128 R16, [R0] ;  /* 0x0000000000107984 */ /* 0x0007220000000c00 */
[C---:B-1----:R-:W-:Y:S02]  /*0fb0*/  IMAD R2, R22.reuse, UR17, RZ ;  /* 0x0000001116027c24 */ /* 0x042fe4000f8e02ff */
[----:B------:R-:W-:-:S04]  /*0fc0*/  IMAD.WIDE.U32 R20, R22, UR16, R28 ;  /* 0x0000001016147c25 */ /* 0x000fc8000f8e001c */
[----:B------:R-:W-:Y:S02]  /*0fd0*/  IMAD R23, R23, UR16, R2 ;  /* 0x0000001017177c24 */ /* 0x000fe4000f8e0202 */
[----:B------:R-:W-:-:S03]  /*0fe0*/  IMAD R2, R36, UR6, RZ ;  /* 0x0000000624027c24 */ /* 0x000fc6000f8e02ff */
[----:B------:R-:W-:Y:S01]  /*0ff0*/  IADD3 R21, R21, R23, RZ ;  /* 0x0000001715157210 */ /* 0x000fe20007ffe0ff */
[C---:B------:R-:W-:Y:S02]  /*1000*/  IMAD R23, R3.reuse, UR7, R2 ;  /* 0x0000000703177c24 */ /* 0x040fe4000f8e0202 */
[----:B--2---:R-:W-:-:S05]  /*1010*/  IMAD.WIDE.U32 R12, R3, UR6, R20 ;  /* 0x00000006030c7c25 */ /* 0x004fca000f8e0014 */
[----:B------:R-:W-:Y:S02]  /*1020*/  IADD3 R15, R13, R23, RZ ;  /* 0x000000170d0f7210 */ /* 0x000fe40007ffe0ff */
[----:B------:R-:W-:-:S04]  /*1030*/  LEA R13, P0, R12, UR4, 0x2 ;  /* 0x000000040c0d7c11 */ /* 0x000fc8000f8010ff */
[----:B---3--:R-:W-:Y:S02]  /*1040*/  LEA.HI.X R0, R12, UR5, R15, 0x2, P0 ;  /* 0x000000050c007c11 */ /* 0x008fe400080f140f */
[----:B------:R-:W-:-:S04]  /*1050*/  LEA R12, P0, R40, R13, 0x4 ;  /* 0x0000000d280c7211 */ /* 0x000fc800078020ff */
[----:B------:R-:W-:-:S05]  /*1060*/  LEA.HI.X R13, R40, R0, R51, 0x4, P0 ;  /* 0x00000000280d7211 */ /* 0x000fca00000f2433 */
[----:B----4-:R1:W-:Y:S04]  /*1070*/  STG.E.128 desc[UR14][R12.64], R16 ;  /* 0x000000100c007986 */ /* 0x0103e8000c101d0e */
.L_x_18252:
[----:B------:R-:W-:Y:S01]  /*1080*/  FMUL.FTZ R0, R8, R65 ;  /* 0x0000004108007220 */ /* 0x000fe20000410000 */
[----:B------:R-:W-:Y:S01]  /*1090*/  ISETP.GE.AND P0, PT, R81, 0x1, PT ;  /* 0x000000015100780c */ /* 0x000fe20003f06270 */
[----:B------:R-:W-:Y:S01]  /*10a0*/  FMUL.FTZ R66, R9, R66 ;  /* 0x0000004209427220 */ /* 0x000fe20000410000 */
[----:B------:R-:W-:Y:S01]  /*10b0*/  FMUL.FTZ R67, R10, R67 ;  /* 0x000000430a437220 */ /* 0x000fe20000410000 */
[----:B------:R-:W-:Y:S01]  /*10c0*/  FFMA.FTZ R2, R4, R0, R39 ;  /* 0x0000000004027223 */ /* 0x000fe20000010027 */
[----:B------:R-:W-:Y:S01]  /*10d0*/  FMUL.FTZ R68, R11, R68 ;  /* 0x000000440b447220 */ /* 0x000fe20000410000 */
[----:B------:R-:W-:Y:S01]  /*10e0*/  BAR.SYNC.DEFER_BLOCKING 0x0 ;  /* 0x0000000000007b1d */ /* 0x000fe20000010000 */
[----:B------:R-:W-:Y:S01]  /*10f0*/  CS2R R14, SRZ ;  /* 0x00000000000e7805 */ /* 0x000fe2000001ff00 */
[----:B------:R-:W-:Y:S01]  /*1100*/  FFMA.FTZ R9, R5, R66, R2 ;  /* 0x0000004205097223 */ /* 0x000fe20000010002 */
[----:B-1----:R-:W-:Y:S01]  /*1110*/  CS2R R12, SRZ ;  /* 0x00000000000c7805 */ /* 0x002fe2000001ff00 */
[-C--:B------:R-:W-:Y:S01]  /*1120*/  FMUL.FTZ R8, R0, R37.reuse ;  /* 0x0000002500087220 */ /* 0x080fe20000410000 */
[----:B------:R-:W-:Y:S01]  /*1130*/  FMUL.FTZ R10, R67, R37 ;  /* 0x00000025430a7220 */ /* 0x000fe20000410000 */
[----:B------:R-:W-:Y:S01]  /*1140*/  FFMA.FTZ R2, R6, R67, R9 ;  /* 0x0000004306027223 */ /* 0x000fe20000010009 */
[-C--:B------:R-:W-:Y:S01]  /*1150*/  FMUL.FTZ R9, R66, R37.reuse ;  /* 0x0000002542097220 */ /* 0x080fe20000410000 */
[----:B------:R-:W-:-:S02]  /*1160*/  FMUL.FTZ R11, R68, R37 ;  /* 0x00000025440b7220 */ /* 0x000fc40000410000 */
[----:B------:R-:W-:Y:S01]  /*1170*/  FFMA.FTZ R39, R7, R68, R2 ;  /* 0x0000004407277223 */ /* 0x000fe20000010002 */
[----:B------:R-:W-:Y:S06]  /*1180*/  @!P0 BRA `(.L_x_18253) ;  /* 0x0000002400b48947 */ /* 0x000fec0003800000 */
[----:B------:R-:W1:Y:S01]  /*1190*/  LDC.64 R78, c[0x0][0x2d0] ;  /* 0x0000b400ff4e7b82 */ /* 0x000e620000000a00 */
[C---:B------:R-:W-:Y:S01]  /*11a0*/  IADD3 R16, R43.reuse, -0x2, RZ ;  /* 0xfffffffe2b107810 */ /* 0x040fe20007ffe0ff */
[----:B------:R-:W-:Y:S01]  /*11b0*/  ULDC.64 UR4, c[0x0][0x230] ;  /* 0x00008c0000047ab9 */ /* 0x000fe20000000a00 */
[----:B------:R-:W-:Y:S01]  /*11c0*/  IADD3 R2, R43, -0x1, RZ ;  /* 0xffffffff2b027810 */ /* 0x000fe20007ffe0ff */
[----:B------:R-:W-:Y:S01]  /*11d0*/  IMAD R18, R36, UR4, RZ ;  /* 0x0000000424127c24 */ /* 0x000fe2000f8e02ff */
[----:B------:R-:W-:Y:S01]  /*11e0*/  ULDC.64 UR6, c[0x0][0x248] ;  /* 0x0000920000067ab9 */ /* 0x000fe20000000a00 */
[----:B------:R-:W-:Y:S01]  /*11f0*/  IMAD R81, R16, R81, RZ ;  /* 0x0000005110517224 */ /* 0x000fe200078e02ff */
[----:B------:R-:W-:Y:S01]  /*1200*/  LEA.HI R15, R2, R2, RZ, 0x1 ;  /* 0x00000002020f7211 */ /* 0x000fe200078f08ff */
[----:B------:R-:W2:Y:S01]  /*1210*/  LDC.64 R74, c[0x0][0x2d8] ;  /* 0x0000b600ff4a7b82 */ /* 0x000ea20000000a00 */
[----:B------:R-:W-:-:S04]  /*1220*/  IMAD.WIDE.U32 R22, R3, UR4, RZ ;  /* 0x0000000403167c25 */ /* 0x000fc8000f8e00ff */
[----:B------:R-:W-:Y:S01]  /*1230*/  FADD.FTZ R73, R66, R66 ;  /* 0x0000004242497221 */ /* 0x000fe20000010000 */
[----:B------:R-:W-:Y:S01]  /*1240*/  LOP3.LUT R15, R15, 0xfffffe, RZ, 0xc0, !PT ;  /* 0x00fffffe0f0f7812 */ /* 0x000fe200078ec0ff */
[----:B------:R-:W-:Y:S01]  /*1250*/  FADD.FTZ R72, R67, R67 ;  /* 0x0000004343487221 */ /* 0x000fe20000010000 */
[----:B------:R-:W-:-:S04]  /*1260*/  IMAD.WIDE R80, R81, 0x10, R34 ;  /* 0x0000001051507825 */ /* 0x000fc800078e0222 */
[----:B------:R-:W-:Y:S01]  /*1270*/  FADD.FTZ R71, R68, R68 ;  /* 0x0000004444477221 */ /* 0x000fe20000010000 */
[----:B------:R-:W-:Y:S01]  /*1280*/  IADD3 R2, R2, -R15, RZ ;  /* 0x8000000f02027210 */ /* 0x000fe20007ffe0ff */
[----:B------:R-:W3:Y:S01]  /*1290*/  LDC.64 R16, c[0x0][0x2e0] ;  /* 0x0000b800ff107b82 */ /* 0x000ee20000000a00 */
[----:B------:R-:W-:Y:S01]  /*12a0*/  IMAD R15, R3, UR5, R18 ;  /* 0x00000005030f7c24 */ /* 0x000fe2000f8e0212 */
[----:B------:R-:W-:Y:S01]  /*12b0*/  ULDC.64 UR4, c[0x0][0x268] ;  /* 0x00009a0000047ab9 */ /* 0x000fe20000000a00 */
[C---:B------:R-:W-:Y:S01]  /*12c0*/  IMAD R20, R36.reuse, UR6, RZ ;  /* 0x0000000624147c24 */ /* 0x040fe2000f8e02ff */
[----:B------:R-:W-:Y:S01]  /*12d0*/  MOV R82, R80 ;  /* 0x0000005000527202 */ /* 0x000fe20000000f00 */
[----:B------:R-:W-:Y:S01]  /*12e0*/  IMAD R56, R36, UR4, RZ ;  /* 0x0000000424387c24 */ /* 0x000fe2000f8e02ff */
[----:B------:R-:W-:Y:S01]  /*12f0*/  IADD3 R15, R23, R15, RZ ;  /* 0x0000000f170f7210 */ /* 0x000fe20007ffe0ff */
[----:B------:R-:W-:Y:S01]  /*1300*/  IMAD.WIDE.U32 R18, R3, UR6, RZ ;  /* 0x0000000603127c25 */ /* 0x000fe2000f8e00ff */
[----:B0-----:R-:W0:Y:S01]  /*1310*/  LDC.64 R24, c[0x0][0x238] ;  /* 0x00008e00ff187b82 */ /* 0x001e220000000a00 */
[----:B-1----:R-:W-:-:S02]  /*1320*/  LEA R80, P0, R22, R78, 0x3 ;  /* 0x0000004e16507211 */ /* 0x002fc400078018ff */
[----:B------:R-:W-:Y:S01]  /*1330*/  FADD.FTZ R0, R0, R0 ;  /* 0x0000000000007221 */ /* 0x000fe20000010000 */
[C---:B------:R-:W-:Y:S01]  /*1340*/  IMAD R57, R3.reuse, UR7, R20 ;  /* 0x0000000703397c24 */ /* 0x040fe2000f8e0214 */
[----:B------:R-:W-:Y:S01]  /*1350*/  MOV R70, R53 ;  /* 0x0000003500467202 */ /* 0x000fe20000000f00 */
[----:B------:R-:W-:Y:S01]  /*1360*/  IMAD.WIDE.U32 R20, R3, UR4, RZ ;  /* 0x0000000403147c25 */ /* 0x000fe2000f8e00ff */
[----:B------:R-:W-:-:S03]  /*1370*/  LEA.HI.X R79, R22, R79, R15, 0x3, P0 ;  /* 0x0000004f164f7211 */ /* 0x000fc600000f1c0f */
[----:B------:R-:W-:Y:S01]  /*1380*/  FMUL.FTZ R68, R4, R52 ;  /* 0x0000003404447220 */ /* 0x000fe20000410000 */
[----:B------:R-:W1:Y:S01]  /*1390*/  LDC.64 R26, c[0x0][0x270] ;  /* 0x00009c00ff1a7b82 */ /* 0x000e620000000a00 */
[----:B------:R-:W-:Y:S01]  /*13a0*/  IMAD R23, R3, UR5, R56 ;  /* 0x0000000503177c24 */ /* 0x000fe2000f8e0238 */
[----:B--2---:R-:W-:Y:S01]  /*13b0*/  LEA R78, P0, R18, R74, 0x3 ;  /* 0x0000004a124e7211 */ /* 0x004fe200078018ff */
[----:B------:R-:W-:Y:S01]  /*13c0*/  FMUL.FTZ R67, R5, R58 ;  /* 0x0000003a05437220 */ /* 0x000fe20000410000 */
[----:B------:R-:W-:Y:S01]  /*13d0*/  IADD3 R15, R19, R57, RZ ;  /* 0x00000039130f7210 */ /* 0x000fe20007ffe0ff */
[----:B------:R-:W-:Y:S01]  /*13e0*/  FMUL.FTZ R66, R6, R59 ;  /* 0x0000003b06427220 */ /* 0x000fe20000410000 */
[----:B------:R-:W-:Y:S01]  /*13f0*/  IADD3 R74, R21, R23, RZ ;  /* 0x00000017154a7210 */ /* 0x000fe20007ffe0ff */
[----:B------:R-:W-:Y:S01]  /*1400*/  FMUL.FTZ R65, R7, R60 ;  /* 0x0000003c07417220 */ /* 0x000fe20000410000 */
[----:B------:R-:W2:Y:S01]  /*1410*/  LDC.64 R54, c[0x0][0x250] ;  /* 0x00009400ff367b82 */ /* 0x000ea20000000a00 */
[----:B---3--:R-:W-:Y:S01]  /*1420*/  LEA R77, P1, R20, R16, 0x3 ;  /* 0x00000010144d7211 */ /* 0x008fe200078218ff */
[----:B------:R-:W-:Y:S01]  /*1430*/  UMOV UR4, URZ ;  /* 0x0000003f00047c82 */ /* 0x000fe20008000000 */
[----:B------:R-:W-:Y:S01]  /*1440*/  LEA.HI.X R75, R18, R75, R15, 0x3, P0 ;  /* 0x0000004b124b7211 */ /* 0x000fe200000f1c0f */
[----:B------:R-:W-:Y:S01]  /*1450*/  HFMA2.MMA R15, -RZ, RZ, 0, 0 ;  /* 0x00000000ff0f7435 */ /* 0x000fe200000001ff */
[----:B------:R-:W-:Y:S01]  /*1460*/  LEA.HI.X R74, R20, R17, R74, 0x3, P1 ;  /* 0x00000011144a7211 */ /* 0x000fe200008f1c4a */
[----:B------:R-:W-:Y:S01]  /*1470*/  ULDC UR5, c[0x0][0x224] ;  /* 0x0000890000057ab9 */ /* 0x000fe20000000800 */
[----:B------:R-:W-:Y:S01]  /*1480*/  MOV R69, R53 ;  /* 0x0000003500457202 */ /* 0x000fe20000000f00 */
[----:B------:R-:W3:Y:S01]  /*1490*/  LDC R76, c[0x0][0x224] ;  /* 0x00008900ff4c7b82 */ /* 0x000ee20000000800 */
[----:B0-----:R-:W-:-:S02]  /*14a0*/  SHF.L.U64.HI R84, R24, 0x3, R25 ;  /* 0x0000000318547819 */ /* 0x001fc40000010219 */
[----:B------:R-:W-:-:S05]  /*14b0*/  SHF.L.U32 R25, R2, 0x8, RZ ;  /* 0x0000000802197819 */ /* 0x000fca00000006ff */
[----:B------:R-:W0:Y:S01]  /*14c0*/  LDC R97, c[0x0][0x21c] ;  /* 0x00008700ff617b82 */ /* 0x000e220000000800 */
[----:B-1----:R-:W-:Y:S02]  /*14d0*/  SHF.L.U64.HI R27, R26, 0x3, R27 ;  /* 0x000000031a1b7819 */ /* 0x002fe4000001021b */
[----:B--2---:R-:W-:-:S07]  /*14e0*/  SHF.L.U64.HI R86, R54, 0x3, R55 ;  /* 0x0000000336567819 */ /* 0x004fce0000010237 */
.L_x_18268:
[----:B0-----:R-:W-:Y:S02]  /*14f0*/  MOV R16, R80 ;  /* 0x0000005000107202 */ /* 0x001fe40000000f00 */
[----:B------:R-:W-:-:S05]  /*1500*/  MOV R17, R79 ;  /* 0x0000004f00117202 */ /* 0x000fca0000000f00 */
[----:B------:R-:W2:Y:S01]  /*1510*/  LDG.E.64 R56, desc[UR14][R16.64] ;  /* 0x0000000e10387981 */ /* 0x000ea2000c1e1b00 */
[----:B------:R-:W-:Y:S02]  /*1520*/  MOV R53, 0x400 ;  /* 0x0000040000357802 */ /* 0x000fe40000000f00 */
[----:B------:R-:W-:Y:S01]  /*1530*/  ISETP.NE.AND P1, PT, R40, RZ, PT ;  /* 0x000000ff2800720c */ /* 0x000fe20003f25270 */
[----:B------:R-:W1:Y:S01]  /*1540*/  S2R R22, SR_CgaCtaId ;  /* 0x0000000000167919 */ /* 0x000e620000008800 */
[----:B------:R-:W-:Y:S02]  /*1550*/  MOV R23, R74 ;  /* 0x0000004a00177202 */ /* 0x000fe40000000f00 */
[----:B------:R-:W-:-:S04]  /*1560*/  ISETP.GT.AND P0, PT, R43, 0x1, PT ;  /* 0x000000012b00780c */ /* 0x000fc80003f04270 */
[----:B------:R-:W-:Y:S02]  /*1570*/  ISETP.EQ.AND P0, PT, R61, RZ, P0 ;  /* 0x000000ff3d00720c */ /* 0x000fe40000702270 */
[----:B-1----:R-:W-:Y:S02]  /*1580*/  LEA R53, R22, R53, 0x18 ;  /* 0x0000003516357211 */ /* 0x002fe400078ec0ff */
[----:B------:R-:W-:-:S06]  /*1590*/  MOV R22, R77 ;  /* 0x0000004d00167202 */ /* 0x000fcc0000000f00 */
[----:B------:R-:W5:Y:S03]  /*15a0*/  LDG.E.64 R22, desc[UR14][R22.64] ;  /* 0x0000000e16167981 */ /* 0x000f66000c1e1b00 */
[----:B------:R-:W-:Y:S02]  /*15b0*/  @P0 MOV R62, R82 ;  /* 0x00000052003e0202 */ /* 0x000fe40000000f00 */
[----:B------:R-:W-:Y:S02]  /*15c0*/  @P0 MOV R63, R81 ;  /* 0x00000051003f0202 */ /* 0x000fe40000000f00 */
[----:B------:R-:W-:Y:S01]  /*15d0*/  ISETP.NE.AND P2, PT, R40, 0x1f, PT ;  /* 0x0000001f2800780c */ /* 0x000fe20003f45270 */
[----:B------:R-:W-:Y:S01]  /*15e0*/  BSSY B0, `(.L_x_18254) ;  /* 0x0000050000007945 */ /* 0x000fe20003800000 */
[----:B--2---:R-:W-:Y:S01]  /*15f0*/  FMUL.FTZ R55, R56, 1.4426950216293334961 ;  /* 0x3fb8aa3b38377820 */ /* 0x004fe20000410000 */
[----:B------:R-:W-:-:S03]  /*1600*/  FMUL.FTZ R18, R52, R57 ;  /* 0x0000003934127220 */ /* 0x000fc60000410000 */
[----:B------:R-:W-:Y:S01]  /*1610*/  FMUL.FTZ R2, R52, R55 ;  /* 0x0000003734027220 */ /* 0x000fe20000410000 */
[----:B------:R-:W-:Y:S01]  /*1620*/  FMUL.RZ R20, R18, 0.15915493667125701904 ;  /* 0x3e22f98312147820 */ /* 0x000fe2000040c000 */
[----:B------:R-:W-:-:S03]  /*1630*/  SEL R18, R25, R50, !P1 ;  /* 0x0000003219127207 */ /* 0x000fc60004800000 */
[----:B------:R-:W-:Y:S08]  /*1640*/  MUFU.COS R21, R20 ;  /* 0x0000001400157308 */ /* 0x000ff00000000000 */
[----:B------:R-:W1:Y:S08]  /*1650*/  MUFU.EX2 R2, R2 ;  /* 0x0000000200027308 */ /* 0x000e700000000800 */
[----:B------:R2:W4:Y:S01]  /*1660*/  MUFU.SIN R19, R20 ;  /* 0x0000001400137308 */ /* 0x0005220000000400 */
[----:B-1----:R-:W-:Y:S01]  /*1670*/  FMUL.FTZ R16, R2, R21 ;  /* 0x0000001502107220 */ /* 0x002fe20000410000 */
[----:B--2---:R-:W-:-:S02]  /*1680*/  MOV R20, R78 ;  /* 0x0000004e00147202 */ /* 0x004fc40000000f00 */
[----:B------:R-:W-:Y:S01]  /*1690*/  MOV R21, R75 ;  /* 0x0000004b00157202 */ /* 0x000fe20000000f00 */
[----:B----4-:R-:W-:Y:S01]  /*16a0*/  FMUL.FTZ R17, R2, R19 ;  /* 0x0000001302117220 */ /* 0x010fe20000410000 */
[----:B------:R-:W-:-:S04]  /*16b0*/  LEA R2, R18, R53, 0x3 ;  /* 0x0000003512027211 */ /* 0x000fc800078e18ff */
[----:B------:R-:W5:Y:S01]  /*16c0*/  LDG.E.64 R20, desc[UR14][R20.64] ;  /* 0x0000000e14147981 */ /* 0x000f62000c1e1b00 */
[----:B------:R-:W-:Y:S01]  /*16d0*/  FMUL.FTZ R83, R58, R57 ;  /* 0x000000393a537220 */ /* 0x000fe20000410000 */
[-C--:B------:R-:W-:Y:S01]  /*16e0*/  FMUL.FTZ R87, R59, R55.reuse ;  /* 0x000000373b577220 */ /* 0x080fe20000410000 */
[-C--:B------:R-:W-:Y:S01]  /*16f0*/  FMUL.FTZ R89, R60, R55.reuse ;  /* 0x000000373c597220 */ /* 0x080fe20000410000 */
[----:B------:R1:W-:Y:S01]  /*1700*/  STS.64 [R2+0x660], R16 ;  /* 0x0006601002007388 */ /* 0x0003e20000000a00 */
[----:B------:R-:W-:Y:S01]  /*1710*/  FMUL.RZ R90, R83, 0.15915493667125701904 ;  /* 0x3e22f983535a7820 */ /* 0x000fe2000040c000 */
[----:B------:R-:W-:Y:S01]  /*1720*/  CS2R R18, SRZ ;  /* 0x0000000000127805 */ /* 0x000fe2000001ff00 */
[----:B------:R-:W-:Y:S01]  /*1730*/  BAR.SYNC.DEFER_BLOCKING 0x0 ;  /* 0x0000000000007b1d */ /* 0x000fe20000010000 */
[----:B-1----:R-:W-:-:S05]  /*1740*/  FMUL.FTZ R2, R58, R55 ;  /* 0x000000373a027220 */ /* 0x002fca0000410000 */
[----:B------:R-:W-:Y:S01]  /*1750*/  MUFU.SIN R83, R90 ;  /* 0x0000005a00537308 */ /* 0x000fe20000000400 */
[----:B------:R-:W-:-:S07]  /*1760*/  FMUL.FTZ R55, R59, R57 ;  /* 0x000000393b377220 */ /* 0x000fce0000410000 */
[----:B------:R-:W1:Y:S01]  /*1770*/  MUFU.EX2 R2, R2 ;  /* 0x0000000200027308 */ /* 0x000e620000000800 */
[----:B------:R-:W-:-:S07]  /*1780*/  FMUL.RZ R91, R55, 0.15915493667125701904 ;  /* 0x3e22f983375b7820 */ /* 0x000fce000040c000 */
[----:B------:R-:W2:Y:S01]  /*1790*/  MUFU.COS R85, R90 ;  /* 0x0000005a00557308 */ /* 0x000ea20000000000 */
[----:B------:R-:W-:Y:S01]  /*17a0*/  FMUL.FTZ R55, R60, R57 ;  /* 0x000000393c377220 */ /* 0x000fe20000410000 */
[----:B------:R4:W5:Y:S03]  /*17b0*/  @P0 LDG.E.64 R18, desc[UR14][R62.64+0x8] ;  /* 0x0000080e3e120981 */ /* 0x000966000c1e1b00 */
[----:B------:R-:W-:-:S03]  /*17c0*/  FMUL.RZ R93, R55, 0.15915493667125701904 ;  /* 0x3e22f983375d7820 */ /* 0x000fc6000040c000 */
[----:B------:R-:W-:Y:S01]  /*17d0*/  MUFU.EX2 R87, R87 ;  /* 0x0000005700577308 */ /* 0x000fe20000000800 */
[----:B-1----:R-:W-:-:S07]  /*17e0*/  FMUL.FTZ R83, R2, R83 ;  /* 0x0000005302537220 */ /* 0x002fce0000410000 */
[----:B------:R-:W1:Y:S01]  /*17f0*/  MUFU.SIN R88, R91 ;  /* 0x0000005b00587308 */ /* 0x000e620000000400 */
[----:B--2---:R-:W-:Y:S01]  /*1800*/  FMUL.FTZ R55, R2, R85 ;  /* 0x0000005502377220 */ /* 0x004fe20000410000 */
[----:B------:R-:W-:-:S06]  /*1810*/  FMUL.FTZ R2, R68, R83 ;  /* 0x0000005344027220 */ /* 0x000fcc0000410000 */
[----:B----4-:R2:W4:Y:S01]  /*1820*/  MUFU.COS R62, R91 ;  /* 0x0000005b003e7308 */ /* 0x0105220000000000 */
[----:B------:R-:W-:Y:S01]  /*1830*/  FMUL.FTZ R63, RZ, R83 ;  /* 0x00000053ff3f7220 */ /* 0x000fe20000410000 */
[----:B------:R-:W-:-:S06]  /*1840*/  FFMA.FTZ R85, RZ, R55, R2 ;  /* 0x00000037ff557223 */ /* 0x000fcc0000010002 */
[----:B------:R-:W-:Y:S08]  /*1850*/  MUFU.EX2 R89, R89 ;  /* 0x0000005900597308 */ /* 0x000ff00000000800 */
[----:B------:R-:W3:Y:S08]  /*1860*/  MUFU.COS R92, R93 ;  /* 0x0000005d005c7308 */ /* 0x000ef00000000000 */
[----:B------:R-:W0:Y:S01]  /*1870*/  MUFU.SIN R90, R93 ;  /* 0x0000005d005a7308 */ /* 0x000e220000000400 */
[----:B------:R-:W-:Y:S01]  /*1880*/  FFMA.FTZ R2, R68, R55, -R63 ;  /* 0x0000003744027223 */ /* 0x000fe2000001083f */
[C---:B-1----:R-:W-:Y:S01]  /*1890*/  FMUL.FTZ R88, R87.reuse, R88 ;  /* 0x0000005857587220 */ /* 0x042fe20000410000 */
[----:B--2---:R-:W-:Y:S01]  /*18a0*/  FADD.FTZ R91, RZ, R85 ;  /* 0x00000055ff5b7221 */ /* 0x004fe20000010000 */
[----:B----4-:R-:W-:Y:S01]  /*18b0*/  FMUL.FTZ R87, R87, R62 ;  /* 0x0000003e57577220 */ /* 0x010fe20000410000 */
[----:B------:R-:W-:-:S02]  /*18c0*/  FADD.FTZ R63, R67, R2 ;  /* 0x00000002433f7221 */ /* 0x000fc40000010000 */
[C---:B------:R-:W-:Y:S01]  /*18d0*/  FMUL.FTZ R62, R88.reuse, R91 ;  /* 0x0000005b583e7220 */ /* 0x040fe20000410000 */
[C---:B---3--:R-:W-:Y:S01]  /*18e0*/  FMUL.FTZ R85, R89.reuse, R92 ;  /* 0x0000005c59557220 */ /* 0x048fe20000410000 */
[-C--:B------:R-:W-:Y:S01]  /*18f0*/  FMUL.FTZ R92, R88, R63.reuse ;  /* 0x0000003f585c7220 */ /* 0x080fe20000410000 */
[----:B0-----:R-:W-:Y:S01]  /*1900*/  FMUL.FTZ R2, R89, R90 ;  /* 0x0000005a59027220 */ /* 0x001fe20000410000 */
[----:B------:R-:W-:Y:S01]  /*1910*/  FFMA.FTZ R89, R87, R63, -R62 ;  /* 0x0000003f57597223 */ /* 0x000fe2000001083e */
[-C--:B------:R-:W-:Y:S01]  /*1920*/  FMUL.FTZ R63, R17, R83.reuse ;  /* 0x00000053113f7220 */ /* 0x080fe20000410000 */
[C---:B------:R-:W-:Y:S01]  /*1930*/  FMUL.FTZ R62, R16.reuse, R83 ;  /* 0x00000053103e7220 */ /* 0x040fe20000410000 */
[----:B------:R-:W-:Y:S02]  /*1940*/  FFMA.FTZ R92, R87, R91, R92 ;  /* 0x0000005b575c7223 */ /* 0x000fe4000001005c */
[-C--:B------:R-:W-:Y:S01]  /*1950*/  FFMA.FTZ R63, R16, R55.reuse, -R63 ;  /* 0x00000037103f7223 */ /* 0x080fe2000001083f */
[----:B------:R-:W-:Y:S01]  /*1960*/  FFMA.FTZ R62, R17, R55, R62 ;  /* 0x00000037113e7223 */ /* 0x000fe2000001003e */
[----:B------:R-:W-:-:S02]  /*1970*/  FADD.FTZ R91, RZ, R92 ;  /* 0x0000005cff5b7221 */ /* 0x000fc40000010000 */
[C---:B------:R-:W-:Y:S01]  /*1980*/  FMUL.FTZ R92, R88.reuse, R63 ;  /* 0x0000003f585c7220 */ /* 0x040fe20000410000 */
[----:B------:R-:W-:-:S03]  /*1990*/  FMUL.FTZ R90, R88, R62 ;  /* 0x0000003e585a7220 */ /* 0x000fc60000410000 */
[C---:B------:R-:W-:Y:S01]  /*19a0*/  FFMA.FTZ R92, R87.reuse, R62, R92 ;  /* 0x0000003e575c7223 */ /* 0x040fe2000001005c */
[----:B------:R-:W-:Y:S02]  /*19b0*/  FFMA.FTZ R95, R87, R63, -R90 ;  /* 0x0000003f575f7223 */ /* 0x000fe4000001085a */
[----:B------:R0:W1:Y:S01]  /*19c0*/  @P2 LDS.64 R62, [R64+0x1668] ;  /* 0x00166800403e2984 */ /* 0x0000620000000a00 */
[----:B------:R-:W-:Y:S01]  /*19d0*/  FADD.FTZ R89, R66, R89 ;  /* 0x0000005942597221 */ /* 0x000fe20000010000 */
[----:B------:R-:W-:-:S03]  /*19e0*/  FMUL.FTZ R94, R2, R91 ;  /* 0x0000005b025e7220 */ /* 0x000fc60000410000 */
[-C--:B------:R-:W-:Y:S01]  /*19f0*/  FMUL.FTZ R96, R2, R89.reuse ;  /* 0x0000005902607220 */ /* 0x080fe20000410000 */
[----:B------:R-:W-:-:S03]  /*1a00*/  FFMA.FTZ R94, R85, R89, -R94 ;  /* 0x00000059555e7223 */ /* 0x000fc6000001085e */
[----:B------:R-:W-:Y:S01]  /*1a10*/  FFMA.FTZ R91, R85, R91, R96 ;  /* 0x0000005b555b7223 */ /* 0x000fe20000010060 */
[----:B------:R-:W-:Y:S01]  /*1a20*/  FMUL.FTZ R96, R2, R92 ;  /* 0x0000005c02607220 */ /* 0x000fe20000410000 */
[----:B------:R-:W-:Y:S02]  /*1a30*/  FADD.FTZ R94, R65, R94 ;  /* 0x0000005e415e7221 */ /* 0x000fe40000010000 */
[----:B------:R-:W-:Y:S01]  /*1a40*/  FADD.FTZ R93, RZ, R91 ;  /* 0x0000005bff5d7221 */ /* 0x000fe20000010000 */
[----:B0-----:R-:W-:Y:S06]  /*1a50*/  @P2 BRA `(.L_x_18255) ;  /* 0x0000000000202947 */ /* 0x001fec0003800000 */
[----:B------:R-:W-:Y:S01]  /*1a60*/  ISETP.NE.AND P0, PT, R43, R76, PT ;  /* 0x0000004c2b00720c */ /* 0x000fe20003f05270 */
[----:B-1----:R-:W-:-:S12]  /*1a70*/  HFMA2.MMA R63, -RZ, RZ, 0, 0 ;  /* 0x00000000ff3f7435 */ /* 0x002fd800000001ff */
[----:B------:R-:W-:-:S04]  /*1a80*/  @P0 LEA.HI R62, R43, R43, RZ, 0x1 ;  /* 0x0000002b2b3e0211 */ /* 0x000fc800078f08ff */
[----:B------:R-:W-:-:S04]  /*1a90*/  @P0 LOP3.LUT R62, R62, 0x1ffffe, RZ, 0xc0, !PT ;  /* 0x001ffffe3e3e0812 */ /* 0x000fc800078ec0ff */
[----:B------:R-:W-:Y:S02]  /*1aa0*/  @P0 IADD3 R90, -R62, R43, RZ ;  /* 0x0000002b3e5a0210 */ /* 0x000fe40007ffe1ff */
[----:B------:R-:W-:Y:S02]  /*1ab0*/  MOV R62, 0x3f800000 ;  /* 0x3f800000003e7802 */ /* 0x000fe40000000f00 */
[----:B------:R-:W-:-:S05]  /*1ac0*/  @P0 LEA R90, R90, R69, 0xb ;  /* 0x000000455a5a0211 */ /* 0x000fca00078e58ff */
[----:B------:R0:W2:Y:S02]  /*1ad0*/  @P0 LDS.64 R62, [R90+0x660] ;  /* 0x000660005a3e0984 */ /* 0x0000a40000000a00 */
.L_x_18255:
[----:B------:R-:W-:Y:S05]  /*1ae0*/  BSYNC B0 ;  /* 0x0000000000007941 */ /* 0x000fea0003800000 */
.L_x_18254:
[----:B------:R-:W3:Y:S01]  /*1af0*/  SHFL.UP PT, R98, R94, 0x1, RZ ;  /* 0x042000005e627989 */ /* 0x000ee200000e00ff */
[-C--:B------:R-:W-:Y:S01]  /*1b00*/  FMUL.FTZ R89, R2, R95.reuse ;  /* 0x0000005f02597220 */ /* 0x080fe20000410000 */
[C---:B------:R-:W-:Y:S01]  /*1b10*/  FFMA.FTZ R95, R85.reuse, R95, -R96 ;  /* 0x0000005f555f7223 */ /* 0x040fe20000010860 */
[C---:B------:R-:W-:Y:S01]  /*1b20*/  ISETP.GE.AND P0, PT, R42.reuse, 0x1, PT ;  /* 0x000000012a00780c */ /* 0x040fe20003f06270 */
[----:B------:R-:W4:Y:S01]  /*1b30*/  SHFL.UP PT, R100, R93, 0x1, RZ ;  /* 0x042000005d647989 */ /* 0x000f2200000e00ff */
[----:B------:R-:W-:Y:S01]  /*1b40*/  FFMA.FTZ R89, R85, R92, R89 ;  /* 0x0000005c55597223 */ /* 0x000fe20000010059 */
[----:B------:R-:W-:Y:S01]  /*1b50*/  ISETP.GE.AND P3, PT, R42, 0x10, PT ;  /* 0x000000102a00780c */ /* 0x000fe20003f66270 */
[----:B------:R-:W-:Y:S01]  /*1b60*/  BSSY B0, `(.L_x_18256) ;  /* 0x0000098000007945 */ /* 0x000fe20003800000 */
[----:B0-----:R-:W0:Y:S01]  /*1b70*/  SHFL.UP PT, R90, R95, 0x1, RZ ;  /* 0x042000005f5a7989 */ /* 0x001e2200000e00ff */
[C---:B------:R-:W-:Y:S02]  /*1b80*/  ISETP.GT.U32.AND P4, PT, R61.reuse, 0x1b, PT ;  /* 0x0000001b3d00780c */ /* 0x040fe40003f84070 */
[C---:B------:R-:W-:Y:S01]  /*1b90*/  ISETP.GT.U32.AND P5, PT, R61.reuse, 0x17, PT ;  /* 0x000000173d00780c */ /* 0x040fe20003fa4070 */
[----:B------:R-:W1:Y:S01]  /*1ba0*/  SHFL.UP PT, R92, R89, 0x1, RZ ;  /* 0x04200000595c7989 */ /* 0x000e6200000e00ff */
[----:B------:R-:W-:-:S03]  /*1bb0*/  ISETP.GT.U32.AND P6, PT, R61, 0xf, PT ;  /* 0x0000000f3d00780c */ /* 0x000fc60003fc4070 */
[----:B-----5:R-:W-:Y:S04]  /*1bc0*/  SHFL.IDX PT, R18, R18, RZ, 0x1f ;  /* 0x00001fff12127589 */ /* 0x020fe800000e0000 */
[----:B------:R-:W-:Y:S01]  /*1bd0*/  SHFL.IDX PT, R19, R19, RZ, 0x1f ;  /* 0x00001fff13137589 */ /* 0x000fe200000e0000 */
[----:B---3--:R-:W-:-:S04]  /*1be0*/  FMUL.FTZ R96, R89, R98 ;  /* 0x0000006259607220 */ /* 0x008fc80000410000 */
[-C--:B----4-:R-:W-:Y:S01]  /*1bf0*/  FFMA.FTZ R96, R95, R100.reuse, R96 ;  /* 0x000000645f607223 */ /* 0x090fe20000010060 */
[----:B------:R-:W-:-:S03]  /*1c00*/  FMUL.FTZ R91, R89, R100 ;  /* 0x00000064595b7220 */ /* 0x000fc60000410000 */
[----:B------:R-:W-:Y:S01]  /*1c10*/  @P0 FADD.FTZ R93, R93, R96 ;  /* 0x000000605d5d0221 */ /* 0x000fe20000010000 */
[----:B------:R-:W-:Y:S01]  /*1c20*/  FFMA.FTZ R99, R95, R98, -R91 ;  /* 0x000000625f637223 */ /* 0x000fe2000001085b */
[C---:B0-----:R-:W-:Y:S01]  /*1c30*/  FMUL.FTZ R96, R89.reuse, R90 ;  /* 0x0000005a59607220 */ /* 0x041fe20000410000 */
[-C--:B-1----:R-:W-:Y:S02]  /*1c40*/  FMUL.FTZ R91, R89, R92.reuse ;  /* 0x0000005c595b7220 */ /* 0x082fe40000410000 */
[----:B------:R-:W-:Y:S01]  /*1c50*/  @P0 FADD.FTZ R94, R94, R99 ;  /* 0x000000635e5e0221 */ /* 0x000fe20000010000 */
[C---:B------:R-:W-:Y:S02]  /*1c60*/  FFMA.FTZ R96, R95.reuse, R92, R96 ;  /* 0x0000005c5f607223 */ /* 0x040fe40000010060 */
[----:B------:R-:W0:Y:S01]  /*1c70*/  SHFL.UP PT, R92, R93, 0x2, RZ ;  /* 0x044000005d5c7989 */ /* 0x000e2200000e00ff */
[----:B------:R-:W-:Y:S02]  /*1c80*/  @P0 FFMA.FTZ R95, R95, R90, -R91 ;  /* 0x0000005a5f5f0223 */ /* 0x000fe4000001085b */
[----:B------:R-:W-:Y:S01]  /*1c90*/  FSEL R96, R89, R96, !P0 ;  /* 0x0000006059607208 */ /* 0x000fe20004000000 */
[----:B------:R-:W1:Y:S01]  /*1ca0*/  SHFL.UP PT, R91, R94, 0x2, RZ ;  /* 0x044000005e5b7989 */ /* 0x000e6200000e00ff */
[----:B------:R-:W-:-:S03]  /*1cb0*/  ISETP.GE.AND P0, PT, R42, 0x2, PT ;  /* 0x000000022a00780c */ /* 0x000fc60003f06270 */
        /* <DEDUP_REMOVED lines=20> */
[C---:B------:R-:W-:Y:S01]  /*1e00*/  FFMA.FTZ R100, R95.reuse, R91, R98 ;  /* 0x0000005b5f647223 */ /* 0x040fe20000010062 */
[----:B------:R-:W-:-:S03]  /*1e10*/  FFMA.FTZ R99, R95, R92, -R99 ;  /* 0x0000005c5f637223 */ /* 0x000fc60000010863 */
[----:B------:R-:W-:Y:S01]  /*1e20*/  @P0 FADD.FTZ R93, R93, R100 ;  /* 0x000000645d5d0221 */ /* 0x000fe20000010000 */
[CC--:B---3--:R-:W-:Y:S01]  /*1e30*/  FMUL.FTZ R91, R96.reuse, R89.reuse ;  /* 0x00000059605b7220 */ /* 0x0c8fe20000410000 */
[-C--:B----4-:R-:W-:Y:S01]  /*1e40*/  FMUL.FTZ R98, R96, R90.reuse ;  /* 0x0000005a60627220 */ /* 0x090fe20000410000 */
[----:B------:R-:W-:Y:S02]  /*1e50*/  @P0 FADD.FTZ R94, R94, R99 ;  /* 0x000000635e5e0221 */ /* 0x000fe40000010000 */
[----:B------:R-:W-:Y:S01]  /*1e60*/  FFMA.FTZ R101, R95, R90, R91 ;  /* 0x0000005a5f657223 */ /* 0x000fe2000001005b */
[----:B------:R-:W0:Y:S01]  /*1e70*/  SHFL.UP PT, R104, R93, 0x8, RZ ;  /* 0x050000005d687989 */ /* 0x000e2200000e00ff */
[-C--:B------:R-:W-:Y:S01]  /*1e80*/  FMUL.FTZ R91, R21, R22.reuse ;  /* 0x00000016155b7220 */ /* 0x080fe20000410000 */
[----:B------:R-:W-:Y:S01]  /*1e90*/  @P0 FFMA.FTZ R95, R95, R89, -R98 ;  /* 0x000000595f5f0223 */ /* 0x000fe20000010862 */
[----:B------:R-:W-:Y:S01]  /*1ea0*/  FMUL.FTZ R21, R21, R23 ;  /* 0x0000001715157220 */ /* 0x000fe20000410000 */
[----:B------:R-:W1:Y:S01]  /*1eb0*/  SHFL.UP PT, R102, R94, 0x8, RZ ;  /* 0x050000005e667989 */ /* 0x000e6200000e00ff */
[----:B------:R-:W-:Y:S01]  /*1ec0*/  FSEL R101, R96, R101, !P0 ;  /* 0x0000006560657208 */ /* 0x000fe20004000000 */
[C---:B------:R-:W-:Y:S01]  /*1ed0*/  FFMA.FTZ R91, R20.reuse, R23, R91 ;  /* 0x00000017145b7223 */ /* 0x040fe2000001005b */
[----:B------:R-:W-:Y:S01]  /*1ee0*/  FFMA.FTZ R92, R20, R22, -R21 ;  /* 0x00000016145c7223 */ /* 0x000fe20000010815 */
[----:B------:R-:W-:Y:S01]  /*1ef0*/  ISETP.GE.AND P0, PT, R42, 0x8, PT ;  /* 0x000000082a00780c */ /* 0x000fe20003f06270 */
[----:B------:R-:W3:Y:S01]  /*1f00*/  SHFL.UP PT, R20, R95, 0x8, RZ ;  /* 0x050000005f147989 */ /* 0x000ee200000e00ff */
[CC--:B------:R-:W-:Y:S01]  /*1f10*/  FMUL.FTZ R100, R71.reuse, R91.reuse ;  /* 0x0000005b47647220 */ /* 0x0c0fe20000410000 */
[----:B------:R-:W-:Y:S01]  /*1f20*/  FMUL.FTZ R99, R71, R92 ;  /* 0x0000005c47637220 */ /* 0x000fe20000410000 */
[----:B------:R-:W-:Y:S01]  /*1f30*/  FMUL.FTZ R96, R72, R91 ;  /* 0x0000005b48607220 */ /* 0x000fe20000410000 */
[----:B------:R-:W4:Y:S01]  /*1f40*/  SHFL.UP PT, R22, R101, 0x8, RZ ;  /* 0x0500000065167989 */ /* 0x000f2200000e00ff */
[-C--:B------:R-:W-:Y:S01]  /*1f50*/  FMUL.FTZ R21, R85, R100.reuse ;  /* 0x0000006455157220 */ /* 0x080fe20000410000 */
[----:B------:R-:W-:Y:S01]  /*1f60*/  FMUL.FTZ R90, R2, R100 ;  /* 0x00000064025a7220 */ /* 0x000fe20000410000 */
[----:B------:R-:W-:-:S02]  /*1f70*/  FMUL.FTZ R98, R72, R92 ;  /* 0x0000005c48627220 */ /* 0x000fc40000410000 */
[-C--:B------:R-:W-:Y:S01]  /*1f80*/  FFMA.FTZ R23, -R2, R99.reuse, -R21 ;  /* 0x0000006302177223 */ /* 0x080fe20000010915 */
[----:B------:R-:W-:-:S03]  /*1f90*/  FFMA.FTZ R21, R85, R99, -R90 ;  /* 0x0000006355157223 */ /* 0x000fc6000001085a */
[----:B------:R-:W-:Y:S01]  /*1fa0*/  FADD.FTZ R103, -R96, R23 ;  /* 0x0000001760677221 */ /* 0x000fe20000010100 */
[----:B------:R-:W-:Y:S01]  /*1fb0*/  FADD.FTZ R21, R98, R21 ;  /* 0x0000001562157221 */ /* 0x000fe20000010000 */
[----:B0-----:R-:W-:Y:S02]  /*1fc0*/  FMUL.FTZ R106, R101, R104 ;  /* 0x00000068656a7220 */ /* 0x001fe40000410000 */
[C---:B------:R-:W-:Y:S02]  /*1fd0*/  FMUL.FTZ R90, R88.reuse, -R103 ;  /* 0x80000067585a7220 */ /* 0x040fe40000410000 */
[-C--:B-1----:R-:W-:Y:S01]  /*1fe0*/  FFMA.FTZ R89, R95, R102.reuse, -R106 ;  /* 0x000000665f597223 */ /* 0x082fe2000001086a */
[----:B------:R-:W-:Y:S01]  /*1ff0*/  FMUL.FTZ R102, R101, R102 ;  /* 0x0000006665667220 */ /* 0x000fe20000410000 */
[-C--:B------:R-:W-:Y:S01]  /*2000*/  FFMA.FTZ R90, R87, R21.reuse, -R90 ;  /* 0x00000015575a7223 */ /* 0x080fe2000001085a */
[----:B------:R-:W-:Y:S01]  /*2010*/  FMUL.FTZ R106, R88, -R21 ;  /* 0x80000015586a7220 */ /* 0x000fe20000410000 */
[----:B------:R-:W-:Y:S01]  /*2020*/  @P0 FADD.FTZ R94, R94, R89 ;  /* 0x000000595e5e0221 */ /* 0x000fe20000010000 */
[----:B---3--:R-:W-:Y:S01]  /*2030*/  FMUL.FTZ R23, R101, R20 ;  /* 0x0000001465177220 */ /* 0x008fe20000410000 */
[----:B------:R-:W-:Y:S01]  /*2040*/  FFMA.FTZ R102, R95, R104, R102 ;  /* 0x000000685f667223 */ /* 0x000fe20000010066 */
[----:B------:R-:W-:Y:S01]  /*2050*/  FFMA.FTZ R105, R87, R103, R106 ;  /* 0x0000006757697223 */ /* 0x000fe2000001006a */
[-C--:B----4-:R-:W-:Y:S01]  /*2060*/  FMUL.FTZ R21, R101, R22.reuse ;  /* 0x0000001665157220 */ /* 0x090fe20000410000 */
[----:B------:R-:W-:Y:S01]  /*2070*/  FFMA.FTZ R22, R95, R22, R23 ;  /* 0x000000165f167223 */ /* 0x000fe20000010017 */
[----:B------:R-:W-:Y:S01]  /*2080*/  @P0 FADD.FTZ R93, R93, R102 ;  /* 0x000000665d5d0221 */ /* 0x000fe20000010000 */
[----:B------:R-:W-:Y:S01]  /*2090*/  SHFL.UP PT, R112, R94, 0x10, RZ ;  /* 0x060000005e707989 */ /* 0x000fe200000e00ff */
[----:B------:R-:W-:Y:S01]  /*20a0*/  @P0 FFMA.FTZ R95, R95, R20, -R21 ;  /* 0x000000145f5f0223 */ /* 0x000fe20000010815 */
[C---:B--2---:R-:W-:Y:S01]  /*20b0*/  FMUL.FTZ R20, R2.reuse, -R62 ;  /* 0x8000003e02147220 */ /* 0x044fe20000410000 */
[----:B------:R-:W-:Y:S01]  /*20c0*/  FSEL R103, R101, R22, !P0 ;  /* 0x0000001665677208 */ /* 0x000fe20004000000 */
[----:B------:R-:W0:Y:S01]  /*20d0*/  SHFL.UP PT, R106, R93, 0x10, RZ ;  /* 0x060000005d6a7989 */ /* 0x000e2200000e00ff */
[-C--:B------:R-:W-:Y:S01]  /*20e0*/  FMUL.FTZ R23, R2, R63.reuse ;  /* 0x0000003f02177220 */ /* 0x080fe20000410000 */
[----:B------:R-:W-:Y:S01]  /*20f0*/  FFMA.FTZ R89, R85, -R63, R20 ;  /* 0x8000003f55597223 */ /* 0x000fe20000010014 */
[----:B------:R-:W-:Y:S01]  /*2100*/  ISETP.GE.AND P0, PT, R43, UR5, PT ;  /* 0x000000052b007c0c */ /* 0x000fe2000bf06270 */
        /* <DEDUP_REMOVED lines=8> */
[----:B------:R-:W-:Y:S01]  /*2190*/  ISETP.EQ.AND P0, PT, R61, RZ, !P0 ;  /* 0x000000ff3d00720c */ /* 0x000fe20004702270 */
[----:B------:R-:W-:Y:S01]  /*21a0*/  FFMA.FTZ R116, R87, R89, R108 ;  /* 0x0000005957747223 */ /* 0x000fe2000001006c */
[----:B------:R-:W-:Y:S01]  /*21b0*/  FADD.FTZ R108, R101, R90 ;  /* 0x0000005a656c7221 */ /* 0x000fe20000010000 */
[----:B------:R-:W-:Y:S01]  /*21c0*/  FADD.FTZ R118, -R102, R105 ;  /* 0x0000006966767221 */ /* 0x000fe20000010100 */
[----:B------:R-:W-:Y:S01]  /*21d0*/  HFMA2.MMA R21, -RZ, RZ, 0, 0 ;  /* 0x00000000ff157435 */ /* 0x000fe200000001ff */
[----:B------:R-:W-:Y:S01]  /*21e0*/  MOV R20, 0x3f800000 ;  /* 0x3f80000000147802 */ /* 0x000fe20000000f00 */
[C---:B------:R-:W-:Y:S01]  /*21f0*/  FMUL.FTZ R107, R83.reuse, -R108 ;  /* 0x8000006c536b7220 */ /* 0x040fe20000410000 */
[C---:B------:R-:W-:Y:S01]  /*2200*/  FMUL.FTZ R120, R83.reuse, -R118 ;  /* 0x8000007653787220 */ /* 0x040fe20000410000 */
[----:B------:R-:W-:Y:S01]  /*2210*/  CS2R R22, SRZ ;  /* 0x0000000000167805 */ /* 0x000fe2000001ff00 */
[----:B------:R-:W-:-:S02]  /*2220*/  FMUL.FTZ R89, R83, -R116 ;  /* 0x8000007453597220 */ /* 0x000fc40000410000 */
[----:B------:R-:W-:Y:S01]  /*2230*/  FFMA.FTZ R105, R55, R108, -R120 ;  /* 0x0000006c37697223 */ /* 0x000fe20000010878 */
[----:B0-----:R-:W-:Y:S01]  /*2240*/  FMUL.FTZ R90, R103, R106 ;  /* 0x0000006a675a7220 */ /* 0x001fe20000410000 */
[----:B------:R-:W-:Y:S01]  /*2250*/  FFMA.FTZ R108, R55, R118, R107 ;  /* 0x00000076376c7223 */ /* 0x000fe2000001006b */
[----:B------:R0:W3:Y:S01]  /*2260*/  @P0 LDS.128 R20, [R70+0x1760] ;  /* 0x0017600046140984 */ /* 0x0000e20000000c00 */
[----:B------:R-:W-:Y:S01]  /*2270*/  ISETP.NE.AND P0, PT, R61, 0x1f, PT ;  /* 0x0000001f3d00780c */ /* 0x000fe20003f05270 */
[----:B-1----:R-:W-:Y:S01]  /*2280*/  FMUL.FTZ R109, R103, R104 ;  /* 0x00000068676d7220 */ /* 0x002fe20000410000 */
[-C--:B------:R-:W-:Y:S01]  /*2290*/  FFMA.FTZ R111, R95, R112.reuse, -R90 ;  /* 0x000000705f6f7223 */ /* 0x080fe2000001085a */
[----:B------:R-:W-:Y:S01]  /*22a0*/  FMUL.FTZ R112, R103, R112 ;  /* 0x0000007067707220 */ /* 0x000fe20000410000 */
[----:B------:R-:W-:Y:S01]  /*22b0*/  FMUL.FTZ R90, R83, -R114 ;  /* 0x80000072535a7220 */ /* 0x000fe20000410000 */
[-C--:B--2---:R-:W-:Y:S01]  /*22c0*/  FMUL.FTZ R107, R103, R110.reuse ;  /* 0x0000006e676b7220 */ /* 0x084fe20000410000 */
[C---:B------:R-:W-:Y:S01]  /*22d0*/  FFMA.FTZ R110, R95.reuse, R110, R109 ;  /* 0x0000006e5f6e7223 */ /* 0x040fe2000001006d */
[C---:B------:R-:W-:Y:S01]  /*22e0*/  FFMA.FTZ R112, R95.reuse, R106, R112 ;  /* 0x0000006a5f707223 */ /* 0x040fe20000010070 */
[----:B------:R-:W-:Y:S01]  /*22f0*/  @P3 FADD.FTZ R94, R94, R111 ;  /* 0x0000006f5e5e3221 */ /* 0x000fe20000010000 */
[----:B------:R-:W-:Y:S01]  /*2300*/  @P3 FFMA.FTZ R95, R95, R104, -R107 ;  /* 0x000000685f5f3223 */ /* 0x000fe2000001086b */
[C---:B------:R-:W-:Y:S01]  /*2310*/  FMUL.FTZ R104, R0.reuse, R92 ;  /* 0x0000005c00687220 */ /* 0x040fe20000410000 */
[----:B------:R-:W-:Y:S01]  /*2320*/  FSEL R110, R103, R110, !P3 ;  /* 0x0000006e676e7208 */ /* 0x000fe20005800000 */
[----:B------:R-:W-:Y:S01]  /*2330*/  FMUL.FTZ R103, R0, R91 ;  /* 0x0000005b00677220 */ /* 0x000fe20000410000 */
[----:B------:R-:W-:Y:S01]  /*2340*/  @P3 FADD.FTZ R93, R93, R112 ;  /* 0x000000705d5d3221 */ /* 0x000fe20000010000 */
[C---:B------:R-:W-:Y:S01]  /*2350*/  FFMA.FTZ R89, R55.reuse, R114, -R89 ;  /* 0x0000007237597223 */ /* 0x040fe20000010859 */
[----:B------:R-:W-:Y:S01]  /*2360*/  FFMA.FTZ R90, R55, R116, R90 ;  /* 0x00000074375a7223 */ /* 0x000fe2000001005a */
[----:B------:R-:W-:Y:S01]  /*2370*/  FADD.FTZ R91, R104, R105 ;  /* 0x00000069685b7221 */ /* 0x000fe20000010000 */
[----:B------:R-:W-:Y:S01]  /*2380*/  FADD.FTZ R92, -R103, R108 ;  /* 0x0000006c675c7221 */ /* 0x000fe20000010100 */
[----:B------:R-:W1:Y:S01]  /*2390*/  SHFL.UP PT, R94, R94, 0x1, RZ ;  /* 0x042000005e5e7989 */ /* 0x000e6200000e00ff */
[----:B------:R-:W-:-:S03]  /*23a0*/  ISETP.GT.U32.AND P3, PT, R61, 0x1d, PT ;  /* 0x0000001d3d00780c */ /* 0x000fc60003f64070 */
[----:B------:R0:W2:Y:S04]  /*23b0*/  SHFL.DOWN PT, R107, R91, 0x1, 0x1f ;  /* 0x08201f005b6b7f89 */ /* 0x0000a800000e0000 */
[----:B------:R0:W4:Y:S04]  /*23c0*/  SHFL.DOWN PT, R113, R92, 0x1, 0x1f ;  /* 0x08201f005c717f89 */ /* 0x00012800000e0000 */
[----:B------:R0:W0:Y:S04]  /*23d0*/  SHFL.DOWN PT, R109, R89, 0x1, 0x1f ;  /* 0x08201f00596d7f89 */ /* 0x00002800000e0000 */
[----:B------:R0:W0:Y:S04]  /*23e0*/  SHFL.DOWN PT, R111, R90, 0x1, 0x1f ;  /* 0x08201f005a6f7f89 */ /* 0x00002800000e0000 */
[----:B------:R-:W0:Y:S04]  /*23f0*/  SHFL.UP PT, R93, R93, 0x1, RZ ;  /* 0x042000005d5d7989 */ /* 0x000e2800000e00ff */
[----:B------:R-:W0:Y:S04]  /*2400*/  SHFL.UP PT, R95, R95, 0x1, RZ ;  /* 0x042000005f5f7989 */ /* 0x000e2800000e00ff */
[----:B------:R0:W0:Y:S01]  /*2410*/  SHFL.UP PT, R105, R110, 0x1, RZ ;  /* 0x042000006e697989 */ /* 0x00002200000e00ff */
[----:B-123--:R-:W-:Y:S05]  /*2420*/  @!P0 BRA `(.L_x_18257) ;  /* 0x00000000002c8947 */ /* 0x00efea0003800000 */
[C---:B----4-:R-:W-:Y:S01]  /*2430*/  FMUL.FTZ R108, R90.reuse, R113 ;  /* 0x000000715a6c7220 */ /* 0x050fe20000410000 */
[C---:B0-----:R-:W-:Y:S01]  /*2440*/  FMUL.FTZ R106, R90.reuse, R111 ;  /* 0x0000006f5a6a7220 */ /* 0x041fe20000410000 */
        /* <DEDUP_REMOVED lines=9> */
.L_x_18257:
[----:B------:R-:W-:Y:S05]  /*24e0*/  BSYNC B0 ;  /* 0x0000000000007941 */ /* 0x000fea0003800000 */
.L_x_18256:
[----:B0-----:R0:W1:Y:S01]  /*24f0*/  SHFL.DOWN PT, R109, R89, 0x2, 0x1f ;  /* 0x08401f00596d7f89 */ /* 0x00106200000e0000 */
[----:B------:R-:W-:Y:S03]  /*2500*/  BSSY B0, `(.L_x_18258) ;  /* 0x0000010000007945 */ /* 0x000fe60003800000 */
[----:B------:R0:W2:Y:S04]  /*2510*/  SHFL.DOWN PT, R111, R90, 0x2, 0x1f ;  /* 0x08401f005a6f7f89 */ /* 0x0000a800000e0000 */
[----:B------:R0:W3:Y:S04]  /*2520*/  SHFL.DOWN PT, R107, R91, 0x2, 0x1f ;  /* 0x08401f005b6b7f89 */ /* 0x0000e800000e0000 */
[----:B----4-:R0:W4:Y:S01]  /*2530*/  SHFL.DOWN PT, R113, R92, 0x2, 0x1f ;  /* 0x08401f005c717f89 */ /* 0x01012200000e0000 */
[----:B------:R-:W-:Y:S05]  /*2540*/  @P3 BRA `(.L_x_18259) ;  /* 0x00000000002c3947 */ /* 0x000fea0003800000 */
[C---:B----4-:R-:W-:Y:S01]  /*2550*/  FMUL.FTZ R108, R90.reuse, R113 ;  /* 0x000000715a6c7220 */ /* 0x050fe20000410000 */
[C---:B--2---:R-:W-:Y:S01]  /*2560*/  FMUL.FTZ R106, R90.reuse, R111 ;  /* 0x0000006f5a6a7220 */ /* 0x044fe20000410000 */
[C---:B---3--:R-:W-:Y:S01]  /*2570*/  FMUL.FTZ R110, R90.reuse, R107 ;  /* 0x0000006b5a6e7220 */ /* 0x048fe20000410000 */
        /* <DEDUP_REMOVED lines=8> */
.L_x_18259:
[----:B------:R-:W-:Y:S05]  /*2600*/  BSYNC B0 ;  /* 0x0000000000007941 */ /* 0x000fea0003800000 */
.L_x_18258:
        /* <DEDUP_REMOVED lines=17> */
.L_x_18261:
[----:B------:R-:W-:Y:S05]  /*2720*/  BSYNC B0 ;  /* 0x0000000000007941 */ /* 0x000fea0003800000 */
.L_x_18260:
        /* <DEDUP_REMOVED lines=17> */
.L_x_18263:
[----:B------:R-:W-:Y:S05]  /*2840*/  BSYNC B0 ;  /* 0x0000000000007941 */ /* 0x000fea0003800000 */
.L_x_18262:
        /* <DEDUP_REMOVED lines=8> */
[C---:B------:R-:W-:Y:S01]  /*28d0*/  FMUL.FTZ R110, R90.reuse, R107 ;  /* 0x0000006b5a6e7220 */ /* 0x040fe20000410000 */
[----:B-12---:R-:W-:Y:S01]  /*28e0*/  FMUL.FTZ R90, R90, R109 ;  /* 0x0000006d5a5a7220 */ /* 0x006fe20000410000 */
[C---:B------:R-:W-:Y:S01]  /*28f0*/  FFMA.FTZ R108, R89.reuse, R107, -R108 ;  /* 0x0000006b596c7223 */ /* 0x040fe2000001086c */
[C---:B------:R-:W-:Y:S01]  /*2900*/  FFMA.FTZ R106, R89.reuse, R109, -R106 ;  /* 0x0000006d596a7223 */ /* 0x040fe2000001086a */
[C---:B------:R-:W-:Y:S01]  /*2910*/  FFMA.FTZ R107, R89.reuse, R113, R110 ;  /* 0x00000071596b7223 */ /* 0x040fe2000001006e */
[----:B------:R-:W-:Y:S01]  /*2920*/  FFMA.FTZ R90, R89, R111, R90 ;  /* 0x0000006f595a7223 */ /* 0x000fe2000001005a */
[----:B---3--:R-:W-:Y:S02]  /*2930*/  FADD.FTZ R91, R91, R108 ;  /* 0x0000006c5b5b7221 */ /* 0x008fe40000010000 */
[----:B------:R-:W-:Y:S01]  /*2940*/  FADD.FTZ R92, R92, R107 ;  /* 0x0000006b5c5c7221 */ /* 0x000fe20000010000 */
[----:B------:R-:W-:-:S07]  /*2950*/  MOV R89, R106 ;  /* 0x0000006a00597202 */ /* 0x000fce0000000f00 */
.L_x_18265:
[----:B------:R-:W-:Y:S05]  /*2960*/  BSYNC B0 ;  /* 0x0000000000007941 */ /* 0x000fea0003800000 */
.L_x_18264:
[----:B0-----:R-:W-:Y:S01]  /*2970*/  SHFL.DOWN PT, R109, R90, 0x1, 0x1f ;  /* 0x08201f005a6d7f89 */ /* 0x001fe200000e0000 */
[----:B------:R-:W-:Y:S01]  /*2980*/  ISETP.GT.AND P0, PT, R42, 0x1e, PT ;  /* 0x0000001e2a00780c */ /* 0x000fe20003f04270 */
[----:B------:R-:W-:Y:S02]  /*2990*/  BSSY B0, `(.L_x_18266) ;  /* 0x00000de000007945 */ /* 0x000fe40003800000 */
[----:B------:R-:W0:Y:S04]  /*29a0*/  SHFL.IDX PT, R108, R23, RZ, 0x1f ;  /* 0x00001fff176c7589 */ /* 0x000e2800000e0000 */
[----:B------:R-:W5:Y:S04]  /*29b0*/  SHFL.IDX PT, R107, R22, RZ, 0x1f ;  /* 0x00001fff166b7589 */ /* 0x000f6800000e0000 */
[----:B------:R-:W3:Y:S04]  /*29c0*/  SHFL.DOWN PT, R111, R89, 0x1, 0x1f ;  /* 0x08201f00596f7f89 */ /* 0x000ee800000e0000 */
[----:B----4-:R-:W4:Y:S04]  /*29d0*/  SHFL.DOWN PT, R113, R91, 0x1, 0x1f ;  /* 0x08201f005b717f89 */ /* 0x010f2800000e0000 */
[----:B------:R-:W4:Y:S04]  /*29e0*/  SHFL.DOWN PT, R110, R92, 0x1, 0x1f ;  /* 0x08201f005c6e7f89 */ /* 0x000f2800000e0000 */
[----:B-12---:R-:W-:Y:S01]  /*29f0*/  SHFL.IDX PT, R90, R90, RZ, 0x1f ;  /* 0x00001fff5a5a7589 */ /* 0x006fe200000e0000 */
[----:B0-----:R-:W-:-:S03]  /*2a00*/  @P2 FMUL.FTZ R106, R109, R108 ;  /* 0x0000006c6d6a2220 */ /* 0x001fc60000410000 */
[----:B------:R-:W-:Y:S01]  /*2a10*/  SHFL.IDX PT, R89, R89, RZ, 0x1f ;  /* 0x00001fff59597589 */ /* 0x000fe200000e0000 */
[----:B-----5:R-:W-:-:S03]  /*2a20*/  @P2 FMUL.FTZ R109, R109, R107 ;  /* 0x0000006b6d6d2220 */ /* 0x020fc60000410000 */
[----:B---3--:R-:W-:Y:S01]  /*2a30*/  SHFL.IDX PT, R91, R91, RZ, 0x1f ;  /* 0x00001fff5b5b7589 */ /* 0x008fe200000e0000 */
[C---:B------:R-:W-:Y:S01]  /*2a40*/  @P2 FFMA.FTZ R106, R111.reuse, R107, -R106 ;  /* 0x0000006b6f6a2223 */ /* 0x040fe2000001086a */
        /* <DEDUP_REMOVED lines=35> */
[----:B------:R-:W-:Y:S01]  /*2c80*/  FADD.FTZ R106, RZ, R18 ;  /* 0x00000012ff6a7221 */ /* 0x000fe20000010000 */
[----:B------:R-:W-:Y:S01]  /*2c90*/  FADD.FTZ R95, R67, R16 ;  /* 0x00000010435f7221 */ /* 0x000fe20000010000 */
[----:B------:R-:W-:Y:S01]  /*2ca0*/  FFMA.FTZ R100, R87, R98, -R17 ;  /* 0x0000006257647223 */ /* 0x000fe20000010811 */
[----:B------:R-:W-:Y:S01]  /*2cb0*/  FADD.FTZ R102, -R102, R19 ;  /* 0x0000001366667221 */ /* 0x000fe20000010100 */
[C---:B------:R-:W-:Y:S01]  /*2cc0*/  FMUL.FTZ R16, R88.reuse, R106 ;  /* 0x0000006a58107220 */ /* 0x040fe20000410000 */
[----:B------:R-:W-:Y:S01]  /*2cd0*/  FMUL.FTZ R19, R88, R95 ;  /* 0x0000005f58137220 */ /* 0x000fe20000410000 */
[----:B------:R-:W-:Y:S01]  /*2ce0*/  FADD.FTZ R100, R101, R100 ;  /* 0x0000006465647221 */ /* 0x000fe20000010000 */
[----:B------:R-:W-:Y:S01]  /*2cf0*/  FMUL.FTZ R18, R83, -R102 ;  /* 0x8000006653127220 */ /* 0x000fe20000410000 */
[----:B------:R-:W-:Y:S01]  /*2d00*/  FMUL.FTZ R112, R60, R63 ;  /* 0x0000003f3c707220 */ /* 0x000fe20000410000 */
[----:B------:R-:W-:Y:S01]  /*2d10*/  FFMA.FTZ R19, R87, R106, R19 ;  /* 0x0000006a57137223 */ /* 0x000fe20000010013 */
[-C--:B------:R-:W-:Y:S01]  /*2d20*/  FMUL.FTZ R17, R83, -R100.reuse ;  /* 0x8000006453117220 */ /* 0x080fe20000410000 */
[----:B------:R-:W-:Y:S01]  /*2d30*/  FFMA.FTZ R83, R55, R100, -R18 ;  /* 0x0000006437537223 */ /* 0x000fe20000010812 */
[----:B------:R-:W-:-:S02]  /*2d40*/  ISETP.NE.AND P2, PT, R40, RZ, PT ;  /* 0x000000ff2800720c */ /* 0x000fc40003f45270 */
[-C--:B------:R-:W-:Y:S01]  /*2d50*/  FFMA.FTZ R18, R55, R102.reuse, R17 ;  /* 0x0000006637127223 */ /* 0x080fe20000010011 */
[----:B------:R-:W-:Y:S01]  /*2d60*/  FFMA.FTZ R17, R87, R95, -R16 ;  /* 0x0000005f57117223 */ /* 0x000fe20000010810 */
[----:B------:R-:W-:Y:S01]  /*2d70*/  FFMA.FTZ R16, R0, R93, RZ ;  /* 0x0000005d00107223 */ /* 0x000fe200000100ff */
[----:B------:R-:W-:Y:S01]  /*2d80*/  FADD.FTZ R55, R104, R83 ;  /* 0x0000005368377221 */ /* 0x000fe20000010000 */
[----:B------:R-:W-:Y:S01]  /*2d90*/  FADD.FTZ R103, -R103, R18 ;  /* 0x0000001267677221 */ /* 0x000fe20000010100 */
[----:B------:R-:W-:Y:S01]  /*2da0*/  FADD.FTZ R105, R66, R17 ;  /* 0x0000001142697221 */ /* 0x000fe20000010000 */
[----:B------:R-:W-:Y:S01]  /*2db0*/  FADD.FTZ R83, -R68, R93 ;  /* 0x0000005d44537221 */ /* 0x000fe20000010100 */
[----:B------:R-:W-:Y:S01]  /*2dc0*/  FADD.FTZ R93, RZ, R19 ;  /* 0x00000013ff5d7221 */ /* 0x000fe20000010000 */
[----:B------:R-:W-:Y:S01]  /*2dd0*/  FMUL.FTZ R17, R52, R103 ;  /* 0x0000006734117220 */ /* 0x000fe20000410000 */
[----:B------:R-:W-:Y:S01]  /*2de0*/  FFMA.FTZ R99, R73, R95, R16 ;  /* 0x0000005f49637223 */ /* 0x000fe20000010010 */
[----:B------:R-:W-:Y:S01]  /*2df0*/  FADD.FTZ R87, -R67, R95 ;  /* 0x0000005f43577221 */ /* 0x000fe20000010100 */
[----:B------:R-:W-:Y:S01]  /*2e00*/  FMUL.FTZ R19, R58, R102 ;  /* 0x000000663a137220 */ /* 0x000fe20000410000 */
[----:B------:R-:W-:Y:S01]  /*2e10*/  FMUL.FTZ R95, R52, R55 ;  /* 0x00000037345f7220 */ /* 0x000fe20000410000 */
[----:B------:R-:W-:Y:S01]  /*2e20*/  FMUL.FTZ R88, R94, R17 ;  /* 0x000000115e587220 */ /* 0x000fe20000410000 */
[C---:B------:R-:W-:Y:S01]  /*2e30*/  FMUL.FTZ R16, R2.reuse, R105 ;  /* 0x0000006902107220 */ /* 0x040fe20000410000 */
[----:B------:R-:W-:Y:S01]  /*2e40*/  FMUL.FTZ R18, R2, R93 ;  /* 0x0000005d02127220 */ /* 0x000fe20000410000 */
[----:B------:R-:W-:Y:S01]  /*2e50*/  FMUL.FTZ R2, R58, R100 ;  /* 0x000000643a027220 */ /* 0x000fe20000410000 */
[----:B------:R-:W-:Y:S01]  /*2e60*/  FMUL.FTZ R101, R106, R19 ;  /* 0x000000136a657220 */ /* 0x000fe20000410000 */
[----:B------:R-:W-:Y:S01]  /*2e70*/  FFMA.FTZ R88, R95, R83, R88 ;  /* 0x000000535f587223 */ /* 0x000fe20000010058 */
[----:B------:R-:W-:Y:S01]  /*2e80*/  FMUL.FTZ R104, R94, R95 ;  /* 0x0000005f5e687220 */ /* 0x000fe20000410000 */
[----:B------:R-:W-:Y:S01]  /*2e90*/  FMUL.FTZ R108, R106, R2 ;  /* 0x000000026a6c7220 */ /* 0x000fe20000410000 */
[----:B------:R-:W-:Y:S01]  /*2ea0*/  FFMA.FTZ R101, R2, R87, R101 ;  /* 0x0000005702657223 */ /* 0x000fe20000010065 */
[----:B------:R-:W-:Y:S01]  /*2eb0*/  FADD.FTZ R88, RZ, R88 ;  /* 0x00000058ff587221 */ /* 0x000fe20000010000 */
[C---:B------:R-:W-:Y:S01]  /*2ec0*/  FFMA.FTZ R18, R85.reuse, R105, -R18 ;  /* 0x0000006955127223 */ /* 0x040fe20000010812 */
[----:B------:R-:W-:Y:S01]  /*2ed0*/  FFMA.FTZ R16, R85, R93, R16 ;  /* 0x0000005d55107223 */ /* 0x000fe20000010010 */
[----:B------:R-:W-:Y:S01]  /*2ee0*/  FFMA.FTZ R110, R87, R19, -R108 ;  /* 0x00000013576e7223 */ /* 0x000fe2000001086c */
[----:B------:R-:W-:Y:S01]  /*2ef0*/  FFMA.FTZ R17, R83, R17, -R104 ;  /* 0x0000001153117223 */ /* 0x000fe20000010868 */
[----:B------:R-:W-:Y:S01]  /*2f00*/  FADD.FTZ R19, R88, R101 ;  /* 0x0000006558137221 */ /* 0x000fe20000010000 */
[----:B------:R-:W-:Y:S01]  /*2f10*/  FFMA.FTZ R104, R72, R105, R99 ;  /* 0x0000006948687223 */ /* 0x000fe20000010063 */
[----:B------:R-:W-:Y:S01]  /*2f20*/  FADD.FTZ R18, R65, R18 ;  /* 0x0000001241127221 */ /* 0x000fe20000010000 */
[C---:B------:R-:W-:Y:S01]  /*2f30*/  FMUL.FTZ R88, R59.reuse, R98 ;  /* 0x000000623b587220 */ /* 0x040fe20000410000 */
[----:B------:R-:W-:Y:S01]  /*2f40*/  FADD.FTZ R101, RZ, R16 ;  /* 0x00000010ff657221 */ /* 0x000fe20000010000 */
[----:B------:R-:W-:Y:S01]  /*2f50*/  FADD.FTZ R85, -R66, R105 ;  /* 0x0000006942557221 */ /* 0x000fe20000010100 */
[----:B------:R-:W-:Y:S01]  /*2f60*/  FMUL.FTZ R16, R59, R96 ;  /* 0x000000603b107220 */ /* 0x000fe20000410000 */
[----:B------:R-:W-:Y:S01]  /*2f70*/  FFMA.FTZ R105, R71, R18, R104 ;  /* 0x0000001247697223 */ /* 0x000fe20000010068 */
[----:B------:R-:W-:Y:S01]  /*2f80*/  FADD.FTZ R99, -R65, R18 ;  /* 0x0000001241637221 */ /* 0x000fe20000010100 */
[C---:B------:R-:W-:Y:S01]  /*2f90*/  FMUL.FTZ R18, R93.reuse, R88 ;  /* 0x000000585d127220 */ /* 0x040fe20000410000 */
        /* <DEDUP_REMOVED lines=25> */
[----:B------:R-:W-:Y:S01]  /*3130*/  ISETP.NE.AND P1, PT, R42, RZ, PT ;  /* 0x000000ff2a00720c */ /* 0x000fe20003f25270 */
[----:B------:R-:W-:Y:S01]  /*3140*/  FADD.FTZ R10, R88, R10 ;  /* 0x0000000a580a7221 */ /* 0x000fe20000010000 */
[----:B------:R-:W-:Y:S01]  /*3150*/  FADD.FTZ R9, R2, R9 ;  /* 0x0000000902097221 */ /* 0x000fe20000010000 */
[----:B------:R-:W3:Y:S01]  /*3160*/  SHFL.DOWN PT, R109, R16, 0x1, 0x1f ;  /* 0x08201f00106d7f89 */ /* 0x000ee200000e0000 */
[----:B------:R-:W-:Y:S01]  /*3170*/  FADD.FTZ R8, R95, R8 ;  /* 0x000000085f087221 */ /* 0x000fe20000010000 */
        /* <DEDUP_REMOVED lines=29> */
[C---:B------:R-:W-:Y:S01]  /*3350*/  FFMA.FTZ R108, R89.reuse, R22, -R108 ;  /* 0x00000016596c7223 */ /* 0x040fe2000001086c */
[CC--:B------:R-:W-:Y:S01]  /*3360*/  FMUL.FTZ R22, R90.reuse, R21.reuse ;  /* 0x000000155a167220 */ /* 0x0c0fe20000410000 */
[----:B------:R-:W3:Y:S01]  /*3370*/  SHFL.DOWN PT, R105, R16, 0x8, 0x1f ;  /* 0x09001f0010697f89 */ /* 0x000ee200000e0000 */
[-C--:B------:R-:W-:Y:S01]  /*3380*/  FMUL.FTZ R90, R90, R20.reuse ;  /* 0x000000145a5a7220 */ /* 0x080fe20000410000 */
[----:B------:R-:W-:Y:S01]  /*3390*/  FADD.FTZ R23, R92, R23 ;  /* 0x000000175c177221 */ /* 0x000fe20000010000 */
[----:B------:R-:W-:Y:S01]  /*33a0*/  FFMA.FTZ R20, R89, R20, -R22 ;  /* 0x0000001459147223 */ /* 0x000fe20000010816 */
[----:B------:R-:W-:Y:S01]  /*33b0*/  FADD.FTZ R22, R91, R108 ;  /* 0x0000006c5b167221 */ /* 0x000fe20000010000 */
[----:B------:R-:W-:Y:S01]  /*33c0*/  FFMA.FTZ R21, R89, R21, R90 ;  /* 0x0000001559157223 */ /* 0x000fe2000001005a */
[C---:B------:R-:W-:Y:S01]  /*33d0*/  FMUL.FTZ R91, R57.reuse, R98 ;  /* 0x00000062395b7220 */ /* 0x040fe20000410000 */
[----:B------:R-:W-:-:S03]  /*33e0*/  FMUL.FTZ R89, R57, R100 ;  /* 0x0000006439597220 */ /* 0x000fc60000410000 */
[C---:B------:R-:W-:Y:S01]  /*33f0*/  FFMA.FTZ R90, R56.reuse, R96, -R91 ;  /* 0x00000060385a7223 */ /* 0x040fe2000001085b */
[-C--:B------:R-:W-:Y:S01]  /*3400*/  FFMA.FTZ R89, R56, R102.reuse, -R89 ;  /* 0x0000006638597223 */ /* 0x080fe20000010859 */
[----:B0-----:R-:W-:Y:S01]  /*3410*/  @!P0 FADD.FTZ R18, R18, R107 ;  /* 0x0000006b12128221 */ /* 0x001fe20000010000 */
[----:B------:R0:W-:Y:S02]  /*3420*/  @!P2 STS.128 [R70+0x1760], R20 ;  /* 0x001760144600a388 */ /* 0x0001e40000000c00 */
[----:B------:R-:W-:Y:S01]  /*3430*/  FMUL.FTZ R91, R106, R89 ;  /* 0x000000596a5b7220 */ /* 0x000fe20000410000 */
[----:B-1----:R-:W-:Y:S01]  /*3440*/  @!P0 FADD.FTZ R19, R19, R114 ;  /* 0x0000007213138221 */ /* 0x002fe20000010000 */
[----:B------:R-:W1:Y:S01]  /*3450*/  SHFL.DOWN PT, R111, R18, 0x10, 0x1f ;  /* 0x0a001f00126f7f89 */ /* 0x000e6200000e0000 */
[----:B------:R-:W-:Y:S01]  /*3460*/  FMUL.FTZ R89, R57, R102 ;  /* 0x0000006639597220 */ /* 0x000fe20000410000 */
[----:B--2---:R-:W-:Y:S02]  /*3470*/  @!P0 FADD.FTZ R17, R17, R112 ;  /* 0x0000007011118221 */ /* 0x004fe40000010000 */
[----:B------:R-:W2:Y:S01]  /*3480*/  SHFL.DOWN PT, R112, R19, 0x10, 0x1f ;  /* 0x0a001f0013707f89 */ /* 0x000ea200000e0000 */
[----:B---3--:R-:W-:Y:S01]  /*3490*/  @!P0 FADD.FTZ R16, R16, R105 ;  /* 0x0000006910108221 */ /* 0x008fe20000010000 */
[----:B------:R-:W-:-:S02]  /*34a0*/  FMUL.FTZ R105, R57, R62 ;  /* 0x0000003e39697220 */ /* 0x000fc40000410000 */
[----:B------:R-:W3:Y:S01]  /*34b0*/  SHFL.DOWN PT, R110, R17, 0x10, 0x1f ;  /* 0x0a001f00116e7f89 */ /* 0x000ee200000e0000 */
[----:B------:R-:W-:Y:S01]  /*34c0*/  ISETP.GT.AND P0, PT, R42, 0xf, PT ;  /* 0x0000000f2a00780c */ /* 0x000fe20003f04270 */
[CC--:B------:R-:W-:Y:S02]  /*34d0*/  FFMA.FTZ R92, R56.reuse, R63.reuse, -R105 ;  /* 0x0000003f385c7223 */ /* 0x0c0fe40000010869 */
[----:B------:R-:W4:Y:S01]  /*34e0*/  SHFL.DOWN PT, R109, R16, 0x10, 0x1f ;  /* 0x0a001f00106d7f89 */ /* 0x000f2200000e0000 */
[C---:B------:R-:W-:Y:S01]  /*34f0*/  FMUL.FTZ R105, R57.reuse, R63 ;  /* 0x0000003f39697220 */ /* 0x040fe20000410000 */
[----:B------:R-:W-:Y:S01]  /*3500*/  FMUL.FTZ R63, R57, R55 ;  /* 0x00000037393f7220 */ /* 0x000fe20000410000 */
[----:B------:R-:W-:Y:S01]  /*3510*/  FMUL.FTZ R107, R101, R92 ;  /* 0x0000005c656b7220 */ /* 0x000fe20000410000 */
[----:B------:R-:W-:Y:S01]  /*3520*/  FMUL.FTZ R101, R93, R90 ;  /* 0x0000005a5d657220 */ /* 0x000fe20000410000 */
[C---:B------:R-:W-:Y:S01]  /*3530*/  FMUL.FTZ R93, R57.reuse, R96 ;  /* 0x00000060395d7220 */ /* 0x040fe20000410000 */
[-C--:B------:R-:W-:Y:S01]  /*3540*/  FMUL.FTZ R90, R57, R103.reuse ;  /* 0x00000067395a7220 */ /* 0x080fe20000410000 */
[C---:B------:R-:W-:Y:S01]  /*3550*/  FFMA.FTZ R63, R56.reuse, R103, -R63 ;  /* 0x00000067383f7223 */ /* 0x040fe2000001083f */
[C---:B------:R-:W-:Y:S01]  /*3560*/  FFMA.FTZ R92, R56.reuse, R62, R105 ;  /* 0x0000003e385c7223 */ /* 0x040fe20000010069 */
[C---:B0-----:R-:W-:Y:S01]  /*3570*/  FFMA.FTZ R22, R56.reuse, R98, R93 ;  /* 0x0000006238167223 */ /* 0x041fe2000001005d */
[C---:B------:R-:W-:Y:S01]  /*3580*/  FFMA.FTZ R20, R56.reuse, R100, R89 ;  /* 0x0000006438147223 */ /* 0x040fe20000010059 */
[----:B------:R-:W-:Y:S01]  /*3590*/  FFMA.FTZ R90, R56, R55, R90 ;  /* 0x00000037385a7223 */ /* 0x000fe2000001005a */
[----:B------:R-:W-:Y:S01]  /*35a0*/  FMUL.FTZ R63, R94, R63 ;  /* 0x0000003f5e3f7220 */ /* 0x000fe20000410000 */
        /* <DEDUP_REMOVED lines=28> */
.L_x_18267:
[----:B------:R-:W-:Y:S05]  /*3770*/  BSYNC B0 ;  /* 0x0000000000007941 */ /* 0x000fea0003800000 */
.L_x_18266:
        /* <DEDUP_REMOVED lines=14> */
.L_x_18253:
[----:B------:R-:W-:Y:S01]  /*3860*/  BAR.SYNC.DEFER_BLOCKING 0x0 ;  /* 0x0000000000007b1d */ /* 0x000fe20000010000 */
[----:B0-----:R-:W-:Y:S02]  /*3870*/  LEA R53, R42, R53, 0x4 ;  /* 0x000000352a357211 */ /* 0x001fe400078e20ff */
[C---:B------:R-:W-:Y:S02]  /*3880*/  SHF.L.U32 R2, R40.reuse, 0x4, RZ ;  /* 0x0000000428027819 */ /* 0x040fe400000006ff */
[----:B------:R-:W-:-:S03]  /*3890*/  SHF.L.U64.HI R25, R40, 0x4, R51 ;  /* 0x0000000428197819 */ /* 0x000fc60000010233 */
[----:B------:R-:W0:Y:S01]  /*38a0*/  LDC.64 R6, c[0x0][0x388] ;  /* 0x0000e200ff067b82 */ /* 0x000e220000000a00 */
[----:B------:R-:W-:Y:S01]  /*38b0*/  ULDC.64 UR4, c[0x0][0x390] ;  /* 0x0000e40000047ab9 */ /* 0x000fe20000000a00 */
[C---:B------:R-:W-:Y:S02]  /*38c0*/  ISETP.GT.AND P3, PT, R43.reuse, 0x1, PT ;  /* 0x000000012b00780c */ /* 0x040fe40003f64270 */
[----:B------:R-:W-:Y:S02]  /*38d0*/  IADD3 R44, P1, R44, -0x200, RZ ;  /* 0xfffffe002c2c7810 */ /* 0x000fe40007f3e0ff */
[----:B------:R-:W-:Y:S02]  /*38e0*/  IADD3 R48, P2, R48, -0x200, RZ ;  /* 0xfffffe0030307810 */ /* 0x000fe40007f5e0ff */
[----:B------:R-:W1:Y:S01]  /*38f0*/  LDC.64 R20, c[0x0][0x3e0] ;  /* 0x0000f800ff147b82 */ /* 0x000e620000000a00 */
[----:B------:R-:W-:Y:S02]  /*3900*/  IADD3 R43, R43, -0x1, RZ ;  /* 0xffffffff2b2b7810 */ /* 0x000fe40007ffe0ff */
[----:B------:R-:W-:-:S02]  /*3910*/  IADD3.X R45, R45, -0x1, RZ, P1, !PT ;  /* 0xffffffff2d2d7810 */ /* 0x000fc40000ffe4ff */
[----:B------:R-:W-:-:S03]  /*3920*/  IADD3.X R49, R49, -0x1, RZ, P2, !PT ;  /* 0xffffffff31317810 */ /* 0x000fc600017fe4ff */
[----:B------:R-:W2:Y:S01]  /*3930*/  LDC.64 R22, c[0x0][0x3f0] ;  /* 0x0000fc00ff167b82 */ /* 0x000ea20000000a00 */
[----:B------:R3:W-:Y:S01]  /*3940*/  STS.128 [R53], R8 ;  /* 0x0000000835007388 */ /* 0x0007e20000000c00 */
[----:B------:R-:W-:-:S03]  /*3950*/  NOP ;  /* 0x0000000000007918 */ /* 0x000fc60000000000 */
[----:B------:R-:W4:Y:S01]  /*3960*/  LDS.128 R16, [R53] ;  /* 0x0000000035107984 */ /* 0x000f220000000c00 */
[----:B0-----:R-:W-:-:S04]  /*3970*/  IMAD R0, R6, UR17, RZ ;  /* 0x0000001106007c24 */ /* 0x001fc8000f8e02ff */
[----:B------:R-:W-:Y:S02]  /*3980*/  IMAD R7, R7, UR16, R0 ;  /* 0x0000001007077c24 */ /* 0x000fe4000f8e0200 */
[----:B------:R-:W-:Y:S01]  /*3990*/  IMAD R0, R36, UR4, RZ ;  /* 0x0000000424007c24 */ /* 0x000fe2000f8e02ff */
[----:B---3--:R-:W-:Y:S02]  /*39a0*/  MOV R8, R28 ;  /* 0x0000001c00087202 */ /* 0x008fe40000000f00 */
[----:B------:R-:W-:-:S03]  /*39b0*/  MOV R9, R29 ;  /* 0x0000001d00097202 */ /* 0x000fc60000000f00 */
[----:B------:R-:W-:-:S05]  /*39c0*/  IMAD.WIDE.U32 R4, R6, UR16, R8 ;  /* 0x0000001006047c25 */ /* 0x000fca000f8e0008 */
[----:B------:R-:W-:Y:S01]  /*39d0*/  IADD3 R5, R5, R7, RZ ;  /* 0x0000000705057210 */ /* 0x000fe20007ffe0ff */
[C---:B------:R-:W-:Y:S02]  /*39e0*/  IMAD R7, R3.reuse, UR5, R0 ;  /* 0x0000000503077c24 */ /* 0x040fe4000f8e0200 */
[----:B------:R-:W-:Y:S01]  /*39f0*/  IMAD.WIDE.U32 R4, R3, UR4, R4 ;  /* 0x0000000403047c25 */ /* 0x000fe2000f8e0004 */
[----:B------:R-:W-:-:S04]  /*3a00*/  ULDC.64 UR4, c[0x0][0x3b0] ;  /* 0x0000ec0000047ab9 */ /* 0x000fc80000000a00 */
[----:B------:R-:W-:Y:S02]  /*3a10*/  IADD3 R0, R5, R7, RZ ;  /* 0x0000000705007210 */ /* 0x000fe40007ffe0ff */
[----:B-1----:R-:W-:-:S04]  /*3a20*/  LEA R10, P0, R4, R20, 0x2 ;  /* 0x00000014040a7211 */ /* 0x002fc800078010ff */
[----:B------:R-:W-:Y:S02]  /*3a30*/  LEA.HI.X R4, R4, R21, R0, 0x2, P0 ;  /* 0x0000001504047211 */ /* 0x000fe400000f1400 */
[----:B------:R-:W-:Y:S01]  /*3a40*/  IADD3 R10, P0, R10, R2, RZ ;  /* 0x000000020a0a7210 */ /* 0x000fe20007f1e0ff */
[----:B------:R-:W0:Y:S03]  /*3a50*/  LDC.64 R20, c[0x0][0x3a8] ;  /* 0x0000ea00ff147b82 */ /* 0x000e260000000a00 */
[----:B------:R-:W-:-:S05]  /*3a60*/  IADD3.X R11, R4, R25, RZ, P0, !PT ;  /* 0x00000019040b7210 */ /* 0x000fca00007fe4ff */
[----:B----4-:R1:W-:Y:S01]  /*3a70*/  STG.E.128 desc[UR14][R10.64], R16 ;  /* 0x000000100a007986 */ /* 0x0103e2000c101d0e */
[----:B------:R-:W-:Y:S01]  /*3a80*/  BAR.SYNC.DEFER_BLOCKING 0x0 ;  /* 0x0000000000007b1d */ /* 0x000fe20000010000 */
[C---:B0-----:R-:W-:Y:S02]  /*3a90*/  IMAD R0, R20.reuse, UR17, RZ ;  /* 0x0000001114007c24 */ /* 0x041fe4000f8e02ff */
[----:B------:R-:W-:-:S04]  /*3aa0*/  IMAD.WIDE.U32 R8, R20, UR16, R8 ;  /* 0x0000001014087c25 */ /* 0x000fc8000f8e0008 */
[----:B------:R-:W-:Y:S02]  /*3ab0*/  IMAD R21, R21, UR16, R0 ;  /* 0x0000001015157c24 */ /* 0x000fe4000f8e0200 */
[----:B------:R-:W-:-:S03]  /*3ac0*/  IMAD R0, R36, UR4, RZ ;  /* 0x0000000424007c24 */ /* 0x000fc6000f8e02ff */
[----:B------:R-:W-:Y:S01]  /*3ad0*/  IADD3 R9, R9, R21, RZ ;  /* 0x0000001509097210 */ /* 0x000fe20007ffe0ff */
[----:B------:R0:W-:Y:S01]  /*3ae0*/  STS.128 [R53], R12 ;  /* 0x0000000c35007388 */ /* 0x0001e20000000c00 */
[----:B------:R-:W-:-:S03]  /*3af0*/  NOP ;  /* 0x0000000000007918 */ /* 0x000fc60000000000 */
[----:B------:R-:W3:Y:S01]  /*3b00*/  LDS.128 R4, [R53] ;  /* 0x0000000035047984 */ /* 0x000ee20000000c00 */
[C---:B-1----:R-:W-:Y:S02]  /*3b10*/  IMAD R11, R3.reuse, UR5, R0 ;  /* 0x00000005030b7c24 */ /* 0x042fe4000f8e0200 */
[----:B------:R-:W-:-:S05]  /*3b20*/  IMAD.WIDE.U32 R8, R3, UR4, R8 ;  /* 0x0000000403087c25 */ /* 0x000fca000f8e0008 */
[----:B------:R-:W-:Y:S01]  /*3b30*/  IADD3 R0, R9, R11, RZ ;  /* 0x0000000b09007210 */ /* 0x000fe20007ffe0ff */
[----:B0-----:R-:W-:Y:S01]  /*3b40*/  FADD.FTZ R12, R41, R12 ;  /* 0x0000000c290c7221 */ /* 0x001fe20000010000 */
[----:B--2---:R-:W-:-:S03]  /*3b50*/  LEA R9, P0, R8, R22, 0x2 ;  /* 0x0000001608097211 */ /* 0x004fc600078010ff */
[----:B------:R-:W-:Y:S01]  /*3b60*/  FADD.FTZ R13, R12, R13 ;  /* 0x0000000d0c0d7221 */ /* 0x000fe20000010000 */
[----:B------:R-:W-:Y:S02]  /*3b70*/  LEA.HI.X R0, R8, R23, R0, 0x2, P0 ;  /* 0x0000001708007211 */ /* 0x000fe400000f1400 */
[----:B------:R-:W-:Y:S01]  /*3b80*/  IADD3 R8, P0, R9, R2, RZ ;  /* 0x0000000209087210 */ /* 0x000fe20007f1e0ff */
[----:B------:R-:W-:-:S03]  /*3b90*/  FADD.FTZ R14, R13, R14 ;  /* 0x0000000e0d0e7221 */ /* 0x000fc60000010000 */
[----:B------:R-:W-:Y:S01]  /*3ba0*/  IADD3.X R9, R0, R25, RZ, P0, !PT ;  /* 0x0000001900097210 */ /* 0x000fe200007fe4ff */
[----:B------:R-:W-:Y:S01]  /*3bb0*/  FADD.FTZ R41, R14, R15 ;  /* 0x0000000f0e297221 */ /* 0x000fe20000010000 */
[----:B------:R-:W-:-:S04]  /*3bc0*/  IADD3 R46, P0, R46, -0x200, RZ ;  /* 0xfffffe002e2e7810 */ /* 0x000fc80007f1e0ff */
[----:B------:R-:W-:Y:S01]  /*3bd0*/  IADD3.X R47, R47, -0x1, RZ, P0, !PT ;  /* 0xffffffff2f2f7810 */ /* 0x000fe200007fe4ff */
[----:B---3--:R0:W-:Y:S01]  /*3be0*/  STG.E.128 desc[UR14][R8.64], R4 ;  /* 0x0000000408007986 */ /* 0x0081e2000c101d0e */
[----:B------:R-:W-:Y:S07]  /*3bf0*/  @P3 BRA `(.L_x_18269) ;  /* 0xffffffc8009c3947 */ /* 0x000fee000383ffff */
.L_x_18251:
        /* <DEDUP_REMOVED lines=26> */
.L_x_18271:
[----:B------:R-:W-:Y:S05]  /*3da0*/  BSYNC B0 ;  /* 0x0000000000007941 */ /* 0x000fea0003800000 */
.L_x_18270:
        /* <DEDUP_REMOVED lines=29> */
.L_x_18273:
[----:B------:R-:W2:Y:S02]  /*3f80*/  S2R R21, SR_TID.X ;  /* 0x0000000000157919 */ /* 0x000ea40000002100 */
.L_x_18274:
[----:B------:R-:W-:Y:S05]  /*3f90*/  BSYNC B0 ;  /* 0x0000000000007941 */ /* 0x000fea0003800000 */
.L_x_18272:
[----:B------:R-:W-:Y:S02]  /*3fa0*/  ULDC UR22, c[0x0][0x21c] ;  /* 0x0000870000167ab9 */ /* 0x000fe40000000800 */
[----:B--2---:R-:W-:-:S13]  /*3fb0*/  ISETP.GE.AND P0, PT, R21, UR22, PT ;  /* 0x0000001615007c0c */ /* 0x004fda000bf06270 */
[----:B------:R-:W-:Y:S05]  /*3fc0*/  @P0 EXIT ;  /* 0x000000000000094d */ /* 0x000fea0003800000 */
[----:B------:R-:W-:Y:S01]  /*3fd0*/  ULDC.64 UR6, c[0x0][0x248] ;  /* 0x0000920000067ab9 */ /* 0x000fe20000000a00 */
[----:B------:R-:W2:Y:S01]  /*3fe0*/  S2UR UR5, SR_CgaCtaId ;  /* 0x00000000000579c3 */ /* 0x000ea20000008800 */
[C---:B------:R-:W-:Y:S01]  /*3ff0*/  IMAD R0, R36.reuse, UR6, RZ ;  /* 0x0000000624007c24 */ /* 0x040fe2000f8e02ff */
[----:B------:R-:W-:Y:S01]  /*4000*/  ULDC.64 UR8, c[0x0][0x378] ;  /* 0x0000de0000087ab9 */ /* 0x000fe20000000a00 */
[C---:B01----:R-:W-:Y:S01]  /*4010*/  IMAD.WIDE.U32 R4, R3.reuse, UR6, RZ ;  /* 0x0000000603047c25 */ /* 0x043fe2000f8e00ff */
        /* <DEDUP_REMOVED lines=35> */
.L_x_18276:
        /* <DEDUP_REMOVED lines=28> */
[C---:B-----5:R-:W-:Y:S01]  /*4410*/  IMAD R37, R21.reuse, UR29, R30 ;  /* 0x0000001d15257c24 */ /* 0x060fe2000f8e021e */
        /* <DEDUP_REMOVED lines=35> */
.L_x_18275:
[----:B------:R-:W-:Y:S05]  /*4650*/  EXIT ;  /* 0x000000000000794d */ /* 0x000fea0003800000 */
.L_x_18277:
        /* <DEDUP_REMOVED lines=10> */
.L_x_19046:


//--------------------- .text._Z25selective_scan_bwd_kernelI32Selective_Scan_bwd_kernel_traitsILi32ELi4ELb1ELb0ELb0ELb1ELb0EfN3c107complexIfEEEEv12SSMParamsBwd --------------------------
	.section	.text._Z25selective_scan_bwd_kernelI32Selective_Scan_bwd_kernel_traitsILi32ELi4ELb1ELb0ELb0ELb1ELb0EfN3c107complexIfEEEEv12SSMParamsBwd,"ax",@progbits
	.align	128
        .global         _Z25selective_scan_bwd_kernelI32Selective_Scan_bwd_kernel_traitsILi32ELi4ELb1ELb0ELb0ELb1ELb0EfN3c107complexIfEEEEv12SSMParamsBwd
        .type           _Z25selective_scan_bwd_kernelI32Selective_Scan_bwd_kernel_traitsILi32ELi4ELb1ELb0ELb0ELb1ELb0EfN3c107complexIfEEEEv12SSMParamsBwd,@function
        .size           _Z25selective_scan_bwd_kernelI32Selective_Scan_bwd_kernel_traitsILi32ELi4ELb1ELb0ELb0ELb1ELb0EfN3c107complexIfEEEEv12SSMParamsBwd,(.L_x_19047 - _Z25selective_scan_bwd_kernelI32Selective_Scan_bwd_kernel_traitsILi32ELi4ELb1ELb0ELb0ELb1ELb0EfN3c107complexIfEEEEv12SSMParamsBwd)
        .other          _Z25selective_scan_bwd_kernelI32Selective_Scan_bwd_kernel_traitsILi32ELi4ELb1ELb0ELb0ELb1ELb0EfN3c107complexIfEEEEv12SSMParamsBwd,@"STO_CUDA_ENTRY STV_DEFAULT"
_Z25selective_scan_bwd_kernelI32Selective_Scan_bwd_kernel_traitsILi32ELi4ELb1ELb0ELb0ELb1ELb0EfN3c107complexIfEEEEv12SSMParamsBwd:
.text._Z25selective_scan_bwd_kernelI32Selective_Scan_bwd_kernel_traitsILi32ELi4ELb1ELb0ELb0ELb1ELb0EfN3c107complexIfEEEEv12SSMParamsBwd:
        /* <DEDUP_REMOVED lines=97> */
.L_x_18303:
[----:B------:R-:W-:Y:S01]  /*0610*/  BAR.SYNC.DEFER_BLOCKING 0x0 ;  /* 0x0000000000007b1d */ /* 0x000fe20000010000 */
[----:B0-----:R-:W-:Y:S02]  /*0620*/  MOV R2, R48 ;  /* 0x0000003000027202 */ /* 0x001fe40000000f00 */
[----:B------:R-:W-:-:S03]  /*0630*/  MOV R3, R51 ;  /* 0x0000003300037202 */ /* 0x000fc60000000f00 */
[----:B------:R-:W-:-:S05]  /*0640*/  IMAD.WIDE R2, R49, 0x10, R2 ;  /* 0x0000001031027825 */ /* 0x000fca00078e0202 */
[----:B------:R0:W3:Y:S01]  /*0650*/  LDG.E.128 R12, desc[UR14][R2.64] ;  /* 0x0000000e020c7981 */ /* 0x0000e2000c1e1d00 */
[----:B------:R-:W-:Y:S01]  /*0660*/  MOV R55, 0x400 ;  /* 0x0000040000377802 */ /* 0x000fe20000000f00 */
[----:B------:R-:W-:Y:S01]  /*0670*/  IMAD.WIDE R8, R49, 0x10, R24 ;  /* 0x0000001031087825 */ /* 0x000fe200078e0218 */
[----:B------:R-:W4:Y:S01]  /*0680*/  S2R R0, SR_CgaCtaId ;  /* 0x0000000000007919 */ /* 0x000f220000008800 */
[----:B------:R-:W-:Y:S01]  /*0690*/  MOV R52, R50 ;  /* 0x0000003200347202 */ /* 0x000fe20000000f00 */
[----:B0-----:R-:W0:Y:S01]  /*06a0*/  LDC R2, c[0x0][0x21c] ;  /* 0x00008700ff027b82 */ /* 0x001e220000000800 */
[----:B----4-:R-:W-:-:S04]  /*06b0*/  LEA R55, R0, R55, 0x18 ;  /* 0x0000003700377211 */ /* 0x010fc800078ec0ff */
[----:B--2---:R-:W-:-:S05]  /*06c0*/  LEA R0, R44, R55, 0x4 ;  /* 0x000000372c007211 */ /* 0x004fca00078e20ff */
[----:B---3--:R2:W-:Y:S01]  /*06d0*/  STS.128 [R0], R12 ;  /* 0x0000000c00007388 */ /* 0x0085e20000000c00 */
[----:B------:R-:W-:-:S03]  /*06e0*/  NOP ;  /* 0x0000000000007918 */ /* 0x000fc60000000000 */
[----:B------:R-:W-:Y:S01]  /*06f0*/  LDS.128 R4, [R0] ;  /* 0x0000000000047984 */ /* 0x000fe20000000c00 */
[----:B------:R-:W-:Y:S06]  /*0700*/  BAR.SYNC.DEFER_BLOCKING 0x0 ;  /* 0x0000000000007b1d */ /* 0x000fec0000010000 */
[----:B------:R-:W3:Y:S01]  /*0710*/  LDG.E.128 R20, desc[UR14][R8.64] ;  /* 0x0000000e08147981 */ /* 0x000ee2000c1e1d00 */
[----:B------:R-:W-:-:S03]  /*0720*/  IMAD.WIDE R10, R49, 0x10, R52 ;  /* 0x00000010310a7825 */ /* 0x000fc600078e0234 */
[----:B---3--:R-:W-:Y:S01]  /*0730*/  STS.128 [R0], R20 ;  /* 0x0000001400007388 */ /* 0x008fe20000000c00 */
[----:B------:R-:W-:-:S03]  /*0740*/  NOP ;  /* 0x0000000000007918 */ /* 0x000fc60000000000 */
[----:B------:R-:W3:Y:S01]  /*0750*/  LDS.128 R32, [R0] ;  /* 0x0000000000207984 */ /* 0x000ee20000000c00 */
[----:B------:R-:W-:Y:S06]  /*0760*/  BAR.SYNC.DEFER_BLOCKING 0x0 ;  /* 0x0000000000007b1d */ /* 0x000fec0000010000 */
[----:B--2---:R-:W2:Y:S01]  /*0770*/  LDG.E.128 R12, desc[UR14][R10.64] ;  /* 0x0000000e0a0c7981 */ /* 0x004ea2000c1e1d00 */
[----:B------:R-:W-:Y:S01]  /*0780*/  BSSY B0, `(.L_x_18279) ;  /* 0x000002c000007945 */ /* 0x000fe20003800000 */
[--C-:B---3-5:R-:W-:Y:S01]  /*0790*/  FADD.FTZ R52, R32, R43.reuse ;  /* 0x0000002b20347221 */ /* 0x128fe20000010000 */
[--C-:B------:R-:W-:Y:S01]  /*07a0*/  FADD.FTZ R54, R33, R43.reuse ;  /* 0x0000002b21367221 */ /* 0x100fe20000010000 */
[--C-:B------:R-:W-:Y:S01]  /*07b0*/  FADD.FTZ R56, R34, R43.reuse ;  /* 0x0000002b22387221 */ /* 0x100fe20000010000 */
[----:B------:R-:W-:-:S02]  /*07c0*/  FADD.FTZ R58, R35, R43 ;  /* 0x0000002b233a7221 */ /* 0x000fc40000010000 */
[----:B------:R-:W-:Y:S02]  /*07d0*/  FSETP.GTU.FTZ.AND P2, PT, R52, 20, PT ;  /* 0x41a000003400780b */ /* 0x000fe40003f5c000 */
[----:B------:R-:W-:Y:S02]  /*07e0*/  FSETP.GTU.FTZ.AND P3, PT, R54, 20, PT ;  /* 0x41a000003600780b */ /* 0x000fe40003f7c000 */
[----:B------:R-:W-:Y:S02]  /*07f0*/  FSETP.GTU.FTZ.AND P0, PT, R56, 20, PT ;  /* 0x41a000003800780b */ /* 0x000fe40003f1c000 */
[----:B------:R-:W-:Y:S01]  /*0800*/  FSETP.GTU.FTZ.AND P1, PT, R58, 20, PT ;  /* 0x41a000003a00780b */ /* 0x000fe20003f3c000 */
[----:B--2---:R2:W-:Y:S01]  /*0810*/  STS.128 [R0], R12 ;  /* 0x0000000c00007388 */ /* 0x0045e20000000c00 */
[----:B------:R-:W-:-:S03]  /*0820*/  NOP ;  /* 0x0000000000007918 */ /* 0x000fc60000000000 */
[----:B------:R2:W3:Y:S02]  /*0830*/  LDS.128 R16, [R0] ;  /* 0x0000000000107984 */ /* 0x0004e40000000c00 */
[----:B0-----:R-:W-:Y:S06]  /*0840*/  @P2 BRA `(.L_x_18280) ;  /* 0x00000000007c2947 */ /* 0x001fec0003800000 */
        /* <DEDUP_REMOVED lines=31> */
.L_x_18280:
[----:B------:R-:W-:Y:S05]  /*0a40*/  BSYNC B0 ;  /* 0x0000000000007941 */ /* 0x000fea0003800000 */
.L_x_18279:
        /* <DEDUP_REMOVED lines=33> */
.L_x_18282:
[----:B------:R-:W-:Y:S05]  /*0c60*/  BSYNC B0 ;  /* 0x0000000000007941 */ /* 0x000fea0003800000 */
.L_x_18281:
        /* <DEDUP_REMOVED lines=33> */
.L_x_18284:
[----:B------:R-:W-:Y:S05]  /*0e80*/  BSYNC B0 ;  /* 0x0000000000007941 */ /* 0x000fea0003800000 */
.L_x_18283:
        /* <DEDUP_REMOVED lines=33> */
.L_x_18286:
[----:B------:R-:W-:Y:S05]  /*10a0*/  BSYNC B0 ;  /* 0x0000000000007941 */ /* 0x000fea0003800000 */
.L_x_18285:
[----:B------:R-:W-:Y:S01]  /*10b0*/  ISETP.GE.AND P0, PT, R2, 0x1, PT ;  /* 0x000000010200780c */ /* 0x000fe20003f06270 */
[----:B--23--:R-:W-:Y:S01]  /*10c0*/  FFMA.FTZ R0, R4, R16, R45 ;  /* 0x0000001004007223 */ /* 0x00cfe2000001002d */
        /* <DEDUP_REMOVED lines=8> */
[----:B------:R-:W-:-:S03]  /*1150*/  FMUL.FTZ R15, R19, R42 ;  /* 0x0000002a130f7220 */ /* 0x000fc60000410000 */
[----:B------:R-:W-:Y:S01]  /*1160*/  FFMA.FTZ R45, R7, R19, R0 ;  /* 0x00000013072d7223 */ /* 0x000fe20000010000 */
[----:B------:R-:W-:Y:S06]  /*1170*/  @!P0 BRA `(.L_x_18287) ;  /* 0x0000002400b08947 */ /* 0x000fec0003800000 */
[----:B------:R-:W0:Y:S01]  /*1180*/  LDC.64 R64, c[0x0][0x2d0] ;  /* 0x0000b400ff407b82 */ /* 0x000e220000000a00 */
[----:B------:R-:W-:Y:S01]  /*1190*/  FADD.FTZ R0, R16, R16 ;  /* 0x0000001010007221 */ /* 0x000fe20000010000 */
[----:B------:R-:W-:Y:S01]  /*11a0*/  FADD.FTZ R57, R17, R17 ;  /* 0x0000001111397221 */ /* 0x000fe20000010000 */
[----:B-1----:R-:W-:Y:S01]  /*11b0*/  IADD3 R3, R46, -0x1, RZ ;  /* 0xffffffff2e037810 */ /* 0x002fe20007ffe0ff */
[----:B------:R-:W-:Y:S01]  /*11c0*/  FADD.FTZ R59, R18, R18 ;  /* 0x00000012123b7221 */ /* 0x000fe20000010000 */
[----:B------:R-:W-:Y:S01]  /*11d0*/  IADD3 R21, R46, -0x2, RZ ;  /* 0xfffffffe2e157810 */ /* 0x000fe20007ffe0ff */
[----:B------:R-:W-:Y:S01]  /*11e0*/  ULDC.64 UR4, c[0x0][0x230] ;  /* 0x00008c0000047ab9 */ /* 0x000fe20000000a00 */
[----:B------:R-:W-:Y:S01]  /*11f0*/  LEA.HI R11, R3, R3, RZ, 0x1 ;  /* 0x00000003030b7211 */ /* 0x000fe200078f08ff */
[----:B------:R-:W1:Y:S01]  /*1200*/  LDC.64 R68, c[0x0][0x2e0] ;  /* 0x0000b800ff447b82 */ /* 0x000e620000000a00 */
[----:B------:R-:W-:Y:S01]  /*1210*/  ULDC.64 UR6, c[0x0][0x248] ;  /* 0x0000920000067ab9 */ /* 0x000fe20000000a00 */
[----:B------:R-:W-:Y:S01]  /*1220*/  IMAD R67, R21, R2, RZ ;  /* 0x0000000215437224 */ /* 0x000fe200078e02ff */
[----:B------:R-:W-:Y:S01]  /*1230*/  LOP3.LUT R18, R11, 0xfffffe, RZ, 0xc0, !PT ;  /* 0x00fffffe0b127812 */ /* 0x000fe200078ec0ff */
[C---:B------:R-:W-:Y:S01]  /*1240*/  IMAD R11, R41.reuse, UR4, RZ ;  /* 0x00000004290b7c24 */ /* 0x040fe2000f8e02ff */
[----:B------:R-:W-:Y:S01]  /*1250*/  ULDC.64 UR8, c[0x0][0x268] ;  /* 0x00009a0000087ab9 */ /* 0x000fe20000000a00 */
[----:B------:R-:W-:Y:S01]  /*1260*/  IMAD R21, R41, UR6, RZ ;  /* 0x0000000629157c24 */ /* 0x000fe2000f8e02ff */
[----:B------:R-:W-:Y:S01]  /*1270*/  IADD3 R22, R3, -R18, RZ ;  /* 0x8000001203167210 */ /* 0x000fe20007ffe0ff */
[----:B------:R-:W2:Y:S01]  /*1280*/  LDC.64 R16, c[0x0][0x2d8] ;  /* 0x0000b600ff107b82 */ /* 0x000ea20000000a00 */
[----:B------:R-:W-:-:S02]  /*1290*/  IMAD R33, R41, UR8, RZ ;  /* 0x0000000829217c24 */ /* 0x000fc4000f8e02ff */
[----:B------:R-:W-:Y:S01]  /*12a0*/  FADD.FTZ R60, R19, R19 ;  /* 0x00000013133c7221 */ /* 0x000fe20000010000 */
[----:B------:R-:W-:Y:S01]  /*12b0*/  IMAD.WIDE.U32 R2, R40, UR4, RZ ;  /* 0x0000000428027c25 */ /* 0x000fe2000f8e00ff */
[----:B------:R-:W-:-:S03]  /*12c0*/  MOV R70, R55 ;  /* 0x0000003700467202 */ /* 0x000fc60000000f00 */
[----:B------:R-:W-:Y:S01]  /*12d0*/  FMUL.FTZ R72, R4, R52 ;  /* 0x0000003404487220 */ /* 0x000fe20000410000 */
[----:B------:R-:W-:Y:S01]  /*12e0*/  MOV R71, R55 ;  /* 0x0000003700477202 */ /* 0x000fe20000000f00 */
[C---:B------:R-:W-:Y:S01]  /*12f0*/  IMAD R11, R40.reuse, UR5, R11 ;  /* 0x00000005280b7c24 */ /* 0x040fe2000f8e020b */
[----:B------:R-:W3:Y:S01]  /*1300*/  LDC.64 R34, c[0x0][0x238] ;  /* 0x00008e00ff227b82 */ /* 0x000ee20000000a00 */
[----:B------:R-:W-:Y:S01]  /*1310*/  IMAD R23, R40, UR7, R21 ;  /* 0x0000000728177c24 */ /* 0x000fe2000f8e0215 */
[----:B0-----:R-:W-:Y:S01]  /*1320*/  LEA R62, P0, R2, R64, 0x3 ;  /* 0x00000040023e7211 */ /* 0x001fe200078018ff */
[----:B------:R-:W-:Y:S01]  /*1330*/  IMAD.WIDE.U32 R20, R40, UR8, RZ ;  /* 0x0000000828147c25 */ /* 0x000fe2000f8e00ff */
[----:B------:R-:W-:-:S03]  /*1340*/  IADD3 R11, R3, R11, RZ ;  /* 0x0000000b030b7210 */ /* 0x000fc60007ffe0ff */
[----:B------:R-:W-:Y:S01]  /*1350*/  FMUL.FTZ R73, R5, R54 ;  /* 0x0000003605497220 */ /* 0x000fe20000410000 */
[----:B------:R-:W-:Y:S01]  /*1360*/  FMUL.FTZ R74, R6, R56 ;  /* 0x00000038064a7220 */ /* 0x000fe20000410000 */
[----:B------:R-:W-:Y:S01]  /*1370*/  IMAD.WIDE.U32 R18, R40, UR6, RZ ;  /* 0x0000000628127c25 */ /* 0x000fe2000f8e00ff */
[----:B------:R-:W0:Y:S01]  /*1380*/  LDC.64 R36, c[0x0][0x250] ;  /* 0x00009400ff247b82 */ /* 0x000e220000000a00 */
[----:B-1----:R-:W-:Y:S02]  /*1390*/  LEA R64, P2, R20, R68, 0x3 ;  /* 0x0000004414407211 */ /* 0x002fe400078418ff */
[----:B------:R-:W-:Y:S01]  /*13a0*/  FMUL.FTZ R75, R7, R58 ;  /* 0x0000003a074b7220 */ /* 0x000fe20000410000 */
[----:B------:R-:W-:Y:S01]  /*13b0*/  IMAD R33, R40, UR9, R33 ;  /* 0x0000000928217c24 */ /* 0x000fe2000f8e0221 */
[----:B------:R-:W-:Y:S01]  /*13c0*/  IADD3 R68, R19, R23, RZ ;  /* 0x0000001713447210 */ /* 0x000fe20007ffe0ff */
[----:B------:R-:W-:Y:S01]  /*13d0*/  IMAD.WIDE R66, R67, 0x10, R30 ;  /* 0x0000001043427825 */ /* 0x000fe200078e021e */
[----:B------:R-:W-:Y:S01]  /*13e0*/  LEA.HI.X R65, R2, R65, R11, 0x3, P0 ;  /* 0x0000004102417211 */ /* 0x000fe200000f1c0b */
[----:B------:R-:W-:Y:S01]  /*13f0*/  HFMA2.MMA R11, -RZ, RZ, 0, 0 ;  /* 0x00000000ff0b7435 */ /* 0x000fe200000001ff */
[----:B------:R-:W1:Y:S01]  /*1400*/  LDC.64 R38, c[0x0][0x270] ;  /* 0x00009c00ff267b82 */ /* 0x000e620000000a00 */
[C---:B--2---:R-:W-:Y:S01]  /*1410*/  LEA R63, P1, R18.reuse, R16, 0x3 ;  /* 0x00000010123f7211 */ /* 0x044fe200078218ff */
[----:B------:R-:W-:Y:S01]  /*1420*/  UMOV UR4, URZ ;  /* 0x0000003f00047c82 */ /* 0x000fe20008000000 */
[----:B------:R-:W-:Y:S01]  /*1430*/  IADD3 R3, R21, R33, RZ ;  /* 0x0000002115037210 */ /* 0x000fe20007ffe0ff */
[----:B------:R-:W-:Y:S01]  /*1440*/  ULDC UR5, c[0x0][0x224] ;  /* 0x0000890000057ab9 */ /* 0x000fe20000000800 */
[----:B------:R-:W-:-:S02]  /*1450*/  LEA.HI.X R68, R18, R17, R68, 0x3, P1 ;  /* 0x0000001112447211 */ /* 0x000fc400008f1c44 */
[----:B------:R-:W-:Y:S01]  /*1460*/  LEA.HI.X R69, R20, R69, R3, 0x3, P2 ;  /* 0x0000004514457211 */ /* 0x000fe200010f1c03 */
[----:B------:R-:W2:Y:S01]  /*1470*/  LDC R61, c[0x0][0x224] ;  /* 0x00008900ff3d7b82 */ /* 0x000ea20000000800 */
[----:B---3--:R-:W-:Y:S02]  /*1480*/  SHF.L.U64.HI R76, R34, 0x3, R35 ;  /* 0x00000003224c7819 */ /* 0x008fe40000010223 */
[----:B------:R-:W-:-:S05]  /*1490*/  SHF.L.U32 R35, R22, 0x8, RZ ;  /* 0x0000000816237819 */ /* 0x000fca00000006ff */
[----:B------:R-:W3:Y:S01]  /*14a0*/  LDC R99, c[0x0][0x21c] ;  /* 0x00008700ff637b82 */ /* 0x000ee20000000800 */
[----:B0-----:R-:W-:Y:S02]  /*14b0*/  SHF.L.U64.HI R37, R36, 0x3, R37 ;  /* 0x0000000324257819 */ /* 0x001fe40000010225 */
[----:B-1----:R-:W-:-:S07]  /*14c0*/  SHF.L.U64.HI R78, R38, 0x3, R39 ;  /* 0x00000003264e7819 */ /* 0x002fce0000010227 */
.L_x_18302:
        /* <DEDUP_REMOVED lines=8> */
[----:B------:R-:W-:Y:S02]  /*1550*/  ISETP.GT.AND P0, PT, R46, 0x1, PT ;  /* 0x000000012e00780c */ /* 0x000fe40003f04270 */
[----:B0-----:R-:W-:-:S02]  /*1560*/  IADD3 R2, R49, 0x200, RZ ;  /* 0x0000020031027810 */ /* 0x001fc40007ffe0ff */
[----:B------:R-:W-:Y:S02]  /*1570*/  MOV R3, R69 ;  /* 0x0000004500037202 */ /* 0x000fe40000000f00 */
[----:B------:R-:W-:Y:S02]  /*1580*/  SEL R2, R35, R2, !P1 ;  /* 0x0000000223027207 */ /* 0x000fe40004800000 */
[----:B------:R-:W-:Y:S02]  /*1590*/  ISETP.EQ.AND P0, PT, R96, RZ, P0 ;  /* 0x000000ff6000720c */ /* 0x000fe40000702270 */
[----:B-1----:R-:W-:-:S04]  /*15a0*/  LEA R55, R20, R55, 0x18 ;  /* 0x0000003714377211 */ /* 0x002fc800078ec0ff */
[----:B------:R-:W-:Y:S01]  /*15b0*/  LEA R2, R2, R55, 0x3 ;  /* 0x0000003702027211 */ /* 0x000fe200078e18ff */
        /* <DEDUP_REMOVED lines=8> */
[----:B-1----:R-:W-:-:S06]  /*1640*/  MOV R18, R63 ;  /* 0x0000003f00127202 */ /* 0x002fcc0000000f00 */
[----:B------:R-:W5:Y:S01]  /*1650*/  LDG.E.64 R18, desc[UR14][R18.64] ;  /* 0x0000000e12127981 */ /* 0x000f62000c1e1b00 */
[----:B----4-:R-:W-:-:S05]  /*1660*/  FMUL.FTZ R21, R16, R21 ;  /* 0x0000001510157220 */ /* 0x010fca0000410000 */
[----:B------:R0:W-:Y:S02]  /*1670*/  STS.64 [R2+0x660], R20 ;  /* 0x0006601402007388 */ /* 0x0001e40000000a00 */
[----:B0-----:R-:W-:-:S05]  /*1680*/  MOV R2, R64 ;  /* 0x0000004000027202 */ /* 0x001fca0000000f00 */
[----:B------:R0:W5:Y:S01]  /*1690*/  LDG.E.64 R16, desc[UR14][R2.64] ;  /* 0x0000000e02107981 */ /* 0x000162000c1e1b00 */
[----:B------:R-:W-:Y:S06]  /*16a0*/  BAR.SYNC.DEFER_BLOCKING 0x0 ;  /* 0x0000000000007b1d */ /* 0x000fec0000010000 */
[----:B------:R1:W5:Y:S01]  /*16b0*/  @P0 LDG.E.64 R22, desc[UR14][R66.64+0x8] ;  /* 0x0000080e42160981 */ /* 0x000362000c1e1b00 */
[----:B------:R-:W-:-:S04]  /*16c0*/  FMUL.FTZ R77, R33, R54 ;  /* 0x00000036214d7220 */ /* 0x000fc80000410000 */
[----:B------:R-:W-:Y:S01]  /*16d0*/  FMUL.RZ R81, R77, 0.15915493667125701904 ;  /* 0x3e22f9834d517820 */ /* 0x000fe2000040c000 */
[----:B------:R-:W-:-:S03]  /*16e0*/  FMUL.FTZ R77, R39, R54 ;  /* 0x00000036274d7220 */ /* 0x000fc60000410000 */
[----:B------:R-:W-:Y:S01]  /*16f0*/  MUFU.SIN R80, R81 ;  /* 0x0000005100507308 */ /* 0x000fe20000000400 */
[----:B0-----:R-:W-:-:S07]  /*1700*/  FMUL.FTZ R2, R33, R56 ;  /* 0x0000003821027220 */ /* 0x001fce0000410000 */
[----:B------:R-:W0:Y:S01]  /*1710*/  MUFU.EX2 R77, R77 ;  /* 0x0000004d004d7308 */ /* 0x000e220000000800 */
[----:B------:R-:W-:-:S07]  /*1720*/  FMUL.FTZ R79, R39, R56 ;  /* 0x00000038274f7220 */ /* 0x000fce0000410000 */
[----:B------:R-:W4:Y:S01]  /*1730*/  MUFU.COS R82, R81 ;  /* 0x0000005100527308 */ /* 0x000f220000000000 */
[----:B------:R-:W-:Y:S01]  /*1740*/  FMUL.RZ R87, R2, 0.15915493667125701904 ;  /* 0x3e22f98302577820 */ /* 0x000fe2000040c000 */
[----:B------:R-:W-:-:S06]  /*1750*/  FMUL.FTZ R2, R33, R58 ;  /* 0x0000003a21027220 */ /* 0x000fcc0000410000 */
[----:B------:R-:W-:Y:S01]  /*1760*/  MUFU.EX2 R79, R79 ;  /* 0x0000004f004f7308 */ /* 0x000fe20000000800 */
[----:B0-----:R-:W-:Y:S01]  /*1770*/  FMUL.FTZ R83, R77, R80 ;  /* 0x000000504d537220 */ /* 0x001fe20000410000 */
[----:B------:R-:W-:-:S06]  /*1780*/  FMUL.RZ R88, R2, 0.15915493667125701904 ;  /* 0x3e22f98302587820 */ /* 0x000fcc000040c000 */
[----:B------:R-:W0:Y:S01]  /*1790*/  MUFU.SIN R84, R87 ;  /* 0x0000005700547308 */ /* 0x000e220000000400 */
[----:B----4-:R-:W-:Y:S01]  /*17a0*/  FMUL.FTZ R85, R77, R82 ;  /* 0x000000524d557220 */ /* 0x010fe20000410000 */
[-C--:B------:R-:W-:Y:S01]  /*17b0*/  FMUL.FTZ R2, R72, R83.reuse ;  /* 0x0000005348027220 */ /* 0x080fe20000410000 */
[----:B------:R-:W-:Y:S01]  /*17c0*/  FMUL.FTZ R3, RZ, R83 ;  /* 0x00000053ff037220 */ /* 0x000fe20000410000 */
[----:B------:R-:W-:-:S04]  /*17d0*/  FMUL.FTZ R39, R39, R58 ;  /* 0x0000003a27277220 */ /* 0x000fc80000410000 */
[----:B------:R-:W4:Y:S01]  /*17e0*/  MUFU.COS R86, R87 ;  /* 0x0000005700567308 */ /* 0x000f220000000000 */
[-C--:B------:R-:W-:Y:S01]  /*17f0*/  FFMA.FTZ R77, RZ, R85.reuse, R2 ;  /* 0x00000055ff4d7223 */ /* 0x080fe20000010002 */
[----:B------:R-:W-:-:S04]  /*1800*/  FFMA.FTZ R2, R72, R85, -R3 ;  /* 0x0000005548027223 */ /* 0x000fc80000010803 */
[----:B------:R-:W-:Y:S02]  /*1810*/  FADD.FTZ R3, R73, R2 ;  /* 0x0000000249037221 */ /* 0x000fe40000010000 */
[----:B------:R-:W-:Y:S01]  /*1820*/  MUFU.EX2 R39, R39 ;  /* 0x0000002700277308 */ /* 0x000fe20000000800 */
[----:B0-----:R-:W-:Y:S01]  /*1830*/  FMUL.FTZ R84, R79, R84 ;  /* 0x000000544f547220 */ /* 0x001fe20000410000 */
[----:B------:R-:W-:-:S06]  /*1840*/  FADD.FTZ R77, RZ, R77 ;  /* 0x0000004dff4d7221 */ /* 0x000fcc0000010000 */
[----:B------:R-:W0:Y:S01]  /*1850*/  MUFU.SIN R80, R88 ;  /* 0x0000005800507308 */ /* 0x000e220000000400 */
[----:B----4-:R-:W-:Y:S01]  /*1860*/  FMUL.FTZ R86, R79, R86 ;  /* 0x000000564f567220 */ /* 0x010fe20000410000 */
[C---:B------:R-:W-:Y:S01]  /*1870*/  FMUL.FTZ R82, R84.reuse, R3 ;  /* 0x0000000354527220 */ /* 0x040fe20000410000 */
[----:B------:R-:W-:-:S05]  /*1880*/  FMUL.FTZ R79, R84, R77 ;  /* 0x0000004d544f7220 */ /* 0x000fca0000410000 */
[----:B------:R-:W4:Y:S01]  /*1890*/  MUFU.COS R2, R88 ;  /* 0x0000005800027308 */ /* 0x000f220000000000 */
[C---:B------:R-:W-:Y:S01]  /*18a0*/  FFMA.FTZ R81, R86.reuse, R77, R82 ;  /* 0x0000004d56517223 */ /* 0x040fe20000010052 */
[----:B------:R-:W-:Y:S01]  /*18b0*/  FFMA.FTZ R79, R86, R3, -R79 ;  /* 0x00000003564f7223 */ /* 0x000fe2000001084f */
[CC--:B------:R-:W-:Y:S01]  /*18c0*/  FMUL.FTZ R82, R20.reuse, R83.reuse ;  /* 0x0000005314527220 */ /* 0x0c0fe20000410000 */
[----:B------:R-:W-:Y:S01]  /*18d0*/  FMUL.FTZ R3, R21, R83 ;  /* 0x0000005315037220 */ /* 0x000fe20000410000 */
[----:B------:R-:W-:Y:S02]  /*18e0*/  ISETP.NE.AND P2, PT, R49, 0x1f, PT ;  /* 0x0000001f3100780c */ /* 0x000fe40003f45270 */
[-C--:B------:R-:W-:Y:S01]  /*18f0*/  FFMA.FTZ R77, R21, R85.reuse, R82 ;  /* 0x00000055154d7223 */ /* 0x080fe20000010052 */
[----:B------:R-:W-:Y:S01]  /*1900*/  FFMA.FTZ R3, R20, R85, -R3 ;  /* 0x0000005514037223 */ /* 0x000fe20000010803 */
[C---:B0-----:R-:W-:Y:S01]  /*1910*/  FMUL.FTZ R80, R39.reuse, R80 ;  /* 0x0000005027507220 */ /* 0x041fe20000410000 */
[----:B------:R-:W-:Y:S01]  /*1920*/  FADD.FTZ R82, RZ, R81 ;  /* 0x00000051ff527221 */ /* 0x000fe20000010000 */
[----:B------:R-:W-:Y:S01]  /*1930*/  FADD.FTZ R81, R74, R79 ;  /* 0x0000004f4a517221 */ /* 0x000fe20000010000 */
[----:B------:R-:W-:Y:S01]  /*1940*/  FMUL.FTZ R79, R84, R3 ;  /* 0x00000003544f7220 */ /* 0x000fe20000410000 */
[----:B----4-:R-:W-:Y:S01]  /*1950*/  FMUL.FTZ R39, R39, R2 ;  /* 0x0000000227277220 */ /* 0x010fe20000410000 */
[C---:B------:R-:W-:Y:S01]  /*1960*/  FMUL.FTZ R2, R80.reuse, R82 ;  /* 0x0000005250027220 */ /* 0x040fe20000410000 */
[----:B------:R-:W-:Y:S01]  /*1970*/  FMUL.FTZ R87, R80, R81 ;  /* 0x0000005150577220 */ /* 0x000fe20000410000 */
[-C--:B------:R-:W-:Y:S01]  /*1980*/  FFMA.FTZ R79, R86, R77.reuse, R79 ;  /* 0x0000004d564f7223 */ /* 0x080fe2000001004f */
[----:B------:R-:W-:Y:S01]  /*1990*/  FMUL.FTZ R77, R84, R77 ;  /* 0x0000004d544d7220 */ /* 0x000fe20000410000 */
[----:B------:R-:W-:Y:S01]  /*19a0*/  FFMA.FTZ R2, R39, R81, -R2 ;  /* 0x0000005127027223 */ /* 0x000fe20000010802 */
[----:B------:R-:W-:-:S02]  /*19b0*/  @P2 LEA R81, R49, R55, 0x3 ;  /* 0x0000003731512211 */ /* 0x000fc400078e18ff */
[----:B------:R-:W-:Y:S01]  /*19c0*/  FFMA.FTZ R77, R86, R3, -R77 ;  /* 0x00000003564d7223 */ /* 0x000fe2000001084d */
[----:B------:R-:W-:Y:S02]  /*19d0*/  FADD.FTZ R88, R75, R2 ;  /* 0x000000024b587221 */ /* 0x000fe40000010000 */
[----:B------:R1:W0:Y:S01]  /*19e0*/  @P2 LDS.64 R2, [R81+0x1668] ;  /* 0x0016680051022984 */ /* 0x0002220000000a00 */
[----:B------:R-:W-:Y:S01]  /*19f0*/  FFMA.FTZ R87, R39, R82, R87 ;  /* 0x0000005227577223 */ /* 0x000fe20000010057 */
[----:B------:R-:W-:Y:S01]  /*1a00*/  BSSY B0, `(.L_x_18288) ;  /* 0x000000c000007945 */ /* 0x000fe20003800000 */
[----:B------:R-:W-:Y:S02]  /*1a10*/  FMUL.FTZ R90, R80, R79 ;  /* 0x0000004f505a7220 */ /* 0x000fe40000410000 */
[----:B------:R-:W-:Y:S01]  /*1a20*/  FADD.FTZ R87, RZ, R87 ;  /* 0x00000057ff577221 */ /* 0x000fe20000010000 */
[----:B------:R-:W-:Y:S06]  /*1a30*/  @P2 BRA `(.L_x_18289) ;  /* 0x0000000000202947 */ /* 0x000fec0003800000 */
[----:B--2---:R-:W-:-:S13]  /*1a40*/  ISETP.NE.AND P0, PT, R46, R61, PT ;  /* 0x0000003d2e00720c */ /* 0x004fda0003f05270 */
[----:B0-----:R-:W-:-:S04]  /*1a50*/  @P0 LEA.HI R2, R46, R46, RZ, 0x1 ;  /* 0x0000002e2e020211 */ /* 0x001fc800078f08ff */
[----:B------:R-:W-:Y:S02]  /*1a60*/  @P0 LOP3.LUT R3, R2, 0x1ffffe, RZ, 0xc0, !PT ;  /* 0x001ffffe02030812 */ /* 0x000fe400078ec0ff */
[----:B------:R-:W-:Y:S02]  /*1a70*/  MOV R2, 0x3f800000 ;  /* 0x3f80000000027802 */ /* 0x000fe40000000f00 */
[----:B------:R-:W-:Y:S01]  /*1a80*/  @P0 IADD3 R82, -R3, R46, RZ ;  /* 0x0000002e03520210 */ /* 0x000fe20007ffe1ff */
[----:B------:R-:W-:-:S03]  /*1a90*/  HFMA2.MMA R3, -RZ, RZ, 0, 0 ;  /* 0x00000000ff037435 */ /* 0x000fc600000001ff */
[----:B------:R-:W-:-:S07]  /*1aa0*/  @P0 LEA R82, R82, R71, 0xb ;  /* 0x0000004752520211 */ /* 0x000fce00078e58ff */
[----:B------:R4:W0:Y:S02]  /*1ab0*/  @P0 LDS.64 R2, [R82+0x660] ;  /* 0x0006600052020984 */ /* 0x0008240000000a00 */
.L_x_18289:
[----:B------:R-:W-:Y:S05]  /*1ac0*/  BSYNC B0 ;  /* 0x0000000000007941 */ /* 0x000fea0003800000 */
.L_x_18288:
[----:B-1----:R-:W1:Y:S01]  /*1ad0*/  SHFL.UP PT, R81, R88, 0x1, RZ ;  /* 0x0420000058517989 */ /* 0x002e6200000e00ff */
[-C--:B----4-:R-:W-:Y:S01]  /*1ae0*/  FMUL.FTZ R82, R80, R77.reuse ;  /* 0x0000004d50527220 */ /* 0x090fe20000410000 */
[C---:B------:R-:W-:Y:S01]  /*1af0*/  FFMA.FTZ R89, R39.reuse, R77, -R90 ;  /* 0x0000004d27597223 */ /* 0x040fe2000001085a */
[C---:B------:R-:W-:Y:S01]  /*1b00*/  ISETP.GE.AND P0, PT, R44.reuse, 0x1, PT ;  /* 0x000000012c00780c */ /* 0x040fe20003f06270 */
[----:B------:R-:W4:Y:S01]  /*1b10*/  SHFL.UP PT, R91, R87, 0x1, RZ ;  /* 0x04200000575b7989 */ /* 0x000f2200000e00ff */
[----:B------:R-:W-:Y:S01]  /*1b20*/  FFMA.FTZ R82, R39, R79, R82 ;  /* 0x0000004f27527223 */ /* 0x000fe20000010052 */
[----:B------:R-:W-:Y:S01]  /*1b30*/  ISETP.GE.AND P3, PT, R44, 0x10, PT ;  /* 0x000000102c00780c */ /* 0x000fe20003f66270 */
[----:B------:R-:W-:Y:S01]  /*1b40*/  BSSY B0, `(.L_x_18290) ;  /* 0x0000098000007945 */ /* 0x000fe20003800000 */
[----:B------:R-:W2:Y:S01]  /*1b50*/  SHFL.UP PT, R77, R89, 0x1, RZ ;  /* 0x04200000594d7989 */ /* 0x000ea200000e00ff */
[C---:B------:R-:W-:Y:S02]  /*1b60*/  ISETP.GT.U32.AND P4, PT, R96.reuse, 0x1b, PT ;  /* 0x0000001b6000780c */ /* 0x040fe40003f84070 */
[C---:B------:R-:W-:Y:S01]  /*1b70*/  ISETP.GT.U32.AND P5, PT, R96.reuse, 0x17, PT ;  /* 0x000000176000780c */ /* 0x040fe20003fa4070 */
[----:B------:R-:W3:Y:S01]  /*1b80*/  SHFL.UP PT, R79, R82, 0x1, RZ ;  /* 0x04200000524f7989 */ /* 0x000ee200000e00ff */
[----:B------:R-:W-:-:S03]  /*1b90*/  ISETP.GT.U32.AND P6, PT, R96, 0xf, PT ;  /* 0x0000000f6000780c */ /* 0x000fc60003fc4070 */
[----:B-----5:R-:W-:Y:S04]  /*1ba0*/  SHFL.IDX PT, R22, R22, RZ, 0x1f ;  /* 0x00001fff16167589 */ /* 0x020fe800000e0000 */
[----:B------:R-:W-:Y:S01]  /*1bb0*/  SHFL.IDX PT, R23, R23, RZ, 0x1f ;  /* 0x00001fff17177589 */ /* 0x000fe200000e0000 */
[C---:B-1----:R-:W-:Y:S01]  /*1bc0*/  FMUL.FTZ R92, R82.reuse, R81 ;  /* 0x00000051525c7220 */ /* 0x042fe20000410000 */
[----:B----4-:R-:W-:-:S03]  /*1bd0*/  FMUL.FTZ R90, R82, R91 ;  /* 0x0000005b525a7220 */ /* 0x010fc60000410000 */
[C---:B------:R-:W-:Y:S01]  /*1be0*/  FFMA.FTZ R92, R89.reuse, R91, R92 ;  /* 0x0000005b595c7223 */ /* 0x040fe2000001005c */
[----:B------:R-:W-:-:S03]  /*1bf0*/  FFMA.FTZ R81, R89, R81, -R90 ;  /* 0x0000005159517223 */ /* 0x000fc6000001085a */
[----:B------:R-:W-:Y:S01]  /*1c00*/  @P0 FADD.FTZ R87, R87, R92 ;  /* 0x0000005c57570221 */ /* 0x000fe20000010000 */
[C---:B--2---:R-:W-:Y:S01]  /*1c10*/  FMUL.FTZ R92, R82.reuse, R77 ;  /* 0x0000004d525c7220 */ /* 0x044fe20000410000 */
[-C--:B---3--:R-:W-:Y:S01]  /*1c20*/  FMUL.FTZ R90, R82, R79.reuse ;  /* 0x0000004f525a7220 */ /* 0x088fe20000410000 */
[----:B------:R-:W-:Y:S02]  /*1c30*/  @P0 FADD.FTZ R88, R88, R81 ;  /* 0x0000005158580221 */ /* 0x000fe40000010000 */
[----:B------:R-:W1:Y:S01]  /*1c40*/  SHFL.UP PT, R94, R87, 0x2, RZ ;  /* 0x04400000575e7989 */ /* 0x000e6200000e00ff */
[C---:B------:R-:W-:Y:S01]  /*1c50*/  FFMA.FTZ R79, R89.reuse, R79, R92 ;  /* 0x0000004f594f7223 */ /* 0x040fe2000001005c */
[----:B------:R-:W-:Y:S02]  /*1c60*/  @P0 FFMA.FTZ R89, R89, R77, -R90 ;  /* 0x0000004d59590223 */ /* 0x000fe4000001085a */
[----:B------:R-:W2:Y:S02]  /*1c70*/  SHFL.UP PT, R92, R88, 0x2, RZ ;  /* 0x04400000585c7989 */ /* 0x000ea400000e00ff */
[----:B------:R-:W-:-:S02]  /*1c80*/  FSEL R79, R82, R79, !P0 ;  /* 0x0000004f524f7208 */ /* 0x000fc40004000000 */
[----:B------:R-:W3:Y:S01]  /*1c90*/  SHFL.UP PT, R82, R89, 0x2, RZ ;  /* 0x0440000059527989 */ /* 0x000ee200000e00ff */
[----:B------:R-:W-:-:S03]  /*1ca0*/  ISETP.GE.AND P0, PT, R44, 0x2, PT ;  /* 0x000000022c00780c */ /* 0x000fc60003f06270 */
[----:B------:R-:W4:Y:S01]  /*1cb0*/  SHFL.UP PT, R90, R79, 0x2, RZ ;  /* 0x044000004f5a7989 */ /* 0x000f2200000e00ff */
[C---:B-1----:R-:W-:Y:S01]  /*1cc0*/  FMUL.FTZ R98, R79.reuse, R94 ;  /* 0x0000005e4f627220 */ /* 0x042fe20000410000 */
[----:B--2---:R-:W-:-:S03]  /*1cd0*/  FMUL.FTZ R91, R79, R92 ;  /* 0x0000005c4f5b7220 */ /* 0x004fc60000410000 */
[----:B------:R-:W-:Y:S01]  /*1ce0*/  FFMA.FTZ R77, R89, R92, -R98 ;  /* 0x0000005c594d7223 */ /* 0x000fe20000010862 */
[----:B---3--:R-:W-:Y:S01]  /*1cf0*/  FMUL.FTZ R81, R79, R82 ;  /* 0x000000524f517220 */ /* 0x008fe20000410000 */
[----:B------:R-:W-:-:S03]  /*1d00*/  FFMA.FTZ R94, R89, R94, R91 ;  /* 0x0000005e595e7223 */ /* 0x000fc6000001005b */
[----:B------:R-:W-:Y:S01]  /*1d10*/  @P0 FADD.FTZ R88, R88, R77 ;  /* 0x0000004d58580221 */ /* 0x000fe20000010000 */
[-C--:B----4-:R-:W-:Y:S01]  /*1d20*/  FMUL.FTZ R77, R79, R90.reuse ;  /* 0x0000005a4f4d7220 */ /* 0x090fe20000410000 */
[----:B------:R-:W-:Y:S01]  /*1d30*/  FFMA.FTZ R90, R89, R90, R81 ;  /* 0x0000005a595a7223 */ /* 0x000fe20000010051 */
[----:B------:R-:W-:Y:S02]  /*1d40*/  @P0 FADD.FTZ R87, R87, R94 ;  /* 0x0000005e57570221 */ /* 0x000fe40000010000 */
[----:B------:R-:W1:Y:S01]  /*1d50*/  SHFL.UP PT, R81, R88, 0x4, RZ ;  /* 0x0480000058517989 */ /* 0x000e6200000e00ff */
[----:B------:R-:W-:Y:S01]  /*1d60*/  @P0 FFMA.FTZ R89, R89, R82, -R77 ;  /* 0x0000005259590223 */ /* 0x000fe2000001084d */
[----:B------:R-:W-:Y:S02]  /*1d70*/  FSEL R90, R79, R90, !P0 ;  /* 0x0000005a4f5a7208 */ /* 0x000fe40004000000 */
[----:B------:R-:W2:Y:S01]  /*1d80*/  SHFL.UP PT, R82, R87, 0x4, RZ ;  /* 0x0480000057527989 */ /* 0x000ea200000e00ff */
[----:B------:R-:W-:-:S03]  /*1d90*/  ISETP.GE.AND P0, PT, R44, 0x4, PT ;  /* 0x000000042c00780c */ /* 0x000fc60003f06270 */
        /* <DEDUP_REMOVED lines=8> */
[-C--:B------:R-:W-:Y:S01]  /*1e20*/  FMUL.FTZ R81, R19, R16.reuse ;  /* 0x0000001013517220 */ /* 0x080fe20000410000 */
[-C--:B----4-:R-:W-:Y:S01]  /*1e30*/  FMUL.FTZ R82, R90, R79.reuse ;  /* 0x0000004f5a527220 */ /* 0x090fe20000410000 */
[----:B------:R-:W-:Y:S01]  /*1e40*/  @P0 FADD.FTZ R88, R88, R91 ;  /* 0x0000005b58580221 */ /* 0x000fe20000010000 */
[----:B------:R-:W1:Y:S01]  /*1e50*/  SHFL.UP PT, R94, R87, 0x8, RZ ;  /* 0x05000000575e7989 */ /* 0x000e6200000e00ff */
[C---:B------:R-:W-:Y:S01]  /*1e60*/  FFMA.FTZ R79, R89.reuse, R79, R92 ;  /* 0x0000004f594f7223 */ /* 0x040fe2000001005c */
[----:B------:R-:W-:Y:S01]  /*1e70*/  @P0 FFMA.FTZ R89, R89, R77, -R82 ;  /* 0x0000004d59590223 */ /* 0x000fe20000010852 */
[-C--:B------:R-:W-:Y:S01]  /*1e80*/  FMUL.FTZ R19, R19, R17.reuse ;  /* 0x0000001113137220 */ /* 0x080fe20000410000 */
[----:B------:R-:W2:Y:S01]  /*1e90*/  SHFL.UP PT, R82, R88, 0x8, RZ ;  /* 0x0500000058527989 */ /* 0x000ea200000e00ff */
[----:B------:R-:W-:Y:S01]  /*1ea0*/  FFMA.FTZ R81, R18, R17, R81 ;  /* 0x0000001112517223 */ /* 0x000fe20000010051 */
[----:B------:R-:W-:Y:S01]  /*1eb0*/  FSEL R79, R90, R79, !P0 ;  /* 0x0000004f5a4f7208 */ /* 0x000fe20004000000 */
[----:B------:R-:W-:Y:S01]  /*1ec0*/  FFMA.FTZ R98, R18, R16, -R19 ;  /* 0x0000001012627223 */ /* 0x000fe20000010813 */
[----:B------:R-:W-:Y:S01]  /*1ed0*/  ISETP.GE.AND P0, PT, R44, 0x8, PT ;  /* 0x000000082c00780c */ /* 0x000fe20003f06270 */
[----:B------:R-:W3:Y:S01]  /*1ee0*/  SHFL.UP PT, R16, R89, 0x8, RZ ;  /* 0x0500000059107989 */ /* 0x000ee200000e00ff */
[CC--:B------:R-:W-:Y:S01]  /*1ef0*/  FMUL.FTZ R93, R60.reuse, R81.reuse ;  /* 0x000000513c5d7220 */ /* 0x0c0fe20000410000 */
[-C--:B------:R-:W-:Y:S01]  /*1f00*/  FMUL.FTZ R92, R60, R98.reuse ;  /* 0x000000623c5c7220 */ /* 0x080fe20000410000 */
        /* <DEDUP_REMOVED lines=9> */
[----:B-1----:R-:W-:Y:S02]  /*1fa0*/  FMUL.FTZ R100, R79, R94 ;  /* 0x0000005e4f647220 */ /* 0x002fe40000410000 */
[C---:B------:R-:W-:Y:S01]  /*1fb0*/  FMUL.FTZ R77, R84.reuse, -R97 ;  /* 0x80000061544d7220 */ /* 0x040fe20000410000 */
[-C--:B------:R-:W-:Y:S01]  /*1fc0*/  FMUL.FTZ R101, R84, -R17.reuse ;  /* 0x8000001154657220 */ /* 0x080fe20000410000 */
[-C--:B--2---:R-:W-:Y:S01]  /*1fd0*/  FFMA.FTZ R95, R89, R82.reuse, -R100 ;  /* 0x00000052595f7223 */ /* 0x084fe20000010864 */
[----:B------:R-:W-:Y:S01]  /*1fe0*/  FMUL.FTZ R82, R79, R82 ;  /* 0x000000524f527220 */ /* 0x000fe20000410000 */
[C---:B------:R-:W-:Y:S01]  /*1ff0*/  FFMA.FTZ R77, R86.reuse, R17, -R77 ;  /* 0x00000011564d7223 */ /* 0x040fe2000001084d */
[----:B------:R-:W-:Y:S01]  /*2000*/  FFMA.FTZ R102, R86, R97, R101 ;  /* 0x0000006156667223 */ /* 0x000fe20000010065 */
[----:B------:R-:W-:Y:S01]  /*2010*/  @P0 FADD.FTZ R88, R88, R95 ;  /* 0x0000005f58580221 */ /* 0x000fe20000010000 */
[----:B------:R-:W-:Y:S01]  /*2020*/  FFMA.FTZ R82, R89, R94, R82 ;  /* 0x0000005e59527223 */ /* 0x000fe20000010052 */
[----:B---3--:R-:W-:Y:S01]  /*2030*/  FMUL.FTZ R19, R79, R16 ;  /* 0x000000104f137220 */ /* 0x008fe20000410000 */
[-C--:B------:R-:W-:Y:S01]  /*2040*/  FMUL.FTZ R94, R57, R98.reuse ;  /* 0x00000062395e7220 */ /* 0x080fe20000410000 */
[----:B------:R-:W-:Y:S01]  /*2050*/  FMUL.FTZ R98, R0, R98 ;  /* 0x0000006200627220 */ /* 0x000fe20000410000 */
[-C--:B----4-:R-:W-:Y:S01]  /*2060*/  FMUL.FTZ R17, R79, R18.reuse ;  /* 0x000000124f117220 */ /* 0x090fe20000410000 */
[----:B------:R-:W-:Y:S01]  /*2070*/  @P0 FADD.FTZ R87, R87, R82 ;  /* 0x0000005257570221 */ /* 0x000fe20000010000 */
[C---:B------:R-:W-:Y:S01]  /*2080*/  FFMA.FTZ R18, R89.reuse, R18, R19 ;  /* 0x0000001259127223 */ /* 0x040fe20000010013 */
[----:B------:R-:W-:Y:S01]  /*2090*/  SHFL.UP PT, R100, R88, 0x10, RZ ;  /* 0x0600000058647989 */ /* 0x000fe200000e00ff */
[----:B------:R-:W-:Y:S01]  /*20a0*/  @P0 FFMA.FTZ R89, R89, R16, -R17 ;  /* 0x0000001059590223 */ /* 0x000fe20000010811 */
[C---:B0-----:R-:W-:Y:S01]  /*20b0*/  FMUL.FTZ R16, R80.reuse, -R2 ;  /* 0x8000000250107220 */ /* 0x041fe20000410000 */
[-C--:B------:R-:W-:Y:S01]  /*20c0*/  FMUL.FTZ R19, R80, R3.reuse ;  /* 0x0000000350137220 */ /* 0x080fe20000410000 */
[----:B------:R-:W0:Y:S01]  /*20d0*/  SHFL.UP PT, R101, R87, 0x10, RZ ;  /* 0x0600000057657989 */ /* 0x000e2200000e00ff */
[----:B------:R-:W-:Y:S01]  /*20e0*/  FSEL R82, R79, R18, !P0 ;  /* 0x000000124f527208 */ /* 0x000fe20004000000 */
[C---:B------:R-:W-:Y:S01]  /*20f0*/  FFMA.FTZ R103, R39.reuse, -R3, R16 ;  /* 0x8000000327677223 */ /* 0x040fe20000010010 */
[----:B------:R-:W-:Y:S01]  /*2100*/  FFMA.FTZ R19, R39, R2, -R19 ;  /* 0x0000000227137223 */ /* 0x000fe20000010813 */
[----:B------:R-:W1:Y:S01]  /*2110*/  SHFL.UP PT, R97, R89, 0x10, RZ ;  /* 0x0600000059617989 */ /* 0x000e6200000e00ff */
[----:B------:R-:W-:Y:S01]  /*2120*/  ISETP.GE.AND P0, PT, R46, UR5, PT ;  /* 0x000000052e007c0c */ /* 0x000fe2000bf06270 */
[C---:B------:R-:W-:Y:S01]  /*2130*/  FMUL.FTZ R95, R84.reuse, -R103 ;  /* 0x80000067545f7220 */ /* 0x040fe20000410000 */
[-C--:B------:R-:W-:Y:S01]  /*2140*/  FMUL.FTZ R105, R84, -R19.reuse ;  /* 0x8000001354697220 */ /* 0x080fe20000410000 */
[----:B------:R-:W2:Y:S01]  /*2150*/  SHFL.UP PT, R79, R82, 0x10, RZ ;  /* 0x06000000524f7989 */ /* 0x000ea200000e00ff */
[----:B------:R-:W-:Y:S01]  /*2160*/  ISETP.EQ.AND P0, PT, R96, RZ, !P0 ;  /* 0x000000ff6000720c */ /* 0x000fe20004702270 */
[----:B------:R-:W-:Y:S01]  /*2170*/  FFMA.FTZ R106, R86, R19, -R95 ;  /* 0x00000013566a7223 */ /* 0x000fe2000001085f */
[----:B------:R-:W-:Y:S01]  /*2180*/  FMUL.FTZ R95, R57, R81 ;  /* 0x00000051395f7220 */ /* 0x000fe20000410000 */
[----:B------:R-:W-:Y:S01]  /*2190*/  FADD.FTZ R104, R94, R77 ;  /* 0x0000004d5e687221 */ /* 0x000fe20000010000 */
[----:B------:R-:W-:Y:S01]  /*21a0*/  HFMA2.MMA R17, -RZ, RZ, 0, 0 ;  /* 0x00000000ff117435 */ /* 0x000fe200000001ff */
[----:B------:R-:W-:Y:S01]  /*21b0*/  FFMA.FTZ R108, R86, R103, R105 ;  /* 0x00000067566c7223 */ /* 0x000fe20000010069 */
[----:B------:R-:W-:Y:S01]  /*21c0*/  FADD.FTZ R110, -R95, R102 ;  /* 0x000000665f6e7221 */ /* 0x000fe20000010100 */
[----:B------:R-:W-:Y:S01]  /*21d0*/  FMUL.FTZ R103, R83, -R104 ;  /* 0x8000006853677220 */ /* 0x000fe20000410000 */
[----:B------:R-:W-:-:S02]  /*21e0*/  MOV R16, 0x3f800000 ;  /* 0x3f80000000107802 */ /* 0x000fc40000000f00 */
[----:B------:R-:W-:Y:S01]  /*21f0*/  CS2R R18, SRZ ;  /* 0x0000000000127805 */ /* 0x000fe2000001ff00 */
[-C--:B------:R-:W-:Y:S01]  /*2200*/  FMUL.FTZ R112, R83, -R110.reuse ;  /* 0x8000006e53707220 */ /* 0x080fe20000410000 */
[----:B------:R-:W-:Y:S01]  /*2210*/  FFMA.FTZ R110, R85, R110, R103 ;  /* 0x0000006e556e7223 */ /* 0x000fe20000010067 */
[----:B------:R-:W-:Y:S02]  /*2220*/  FMUL.FTZ R77, R83, -R108 ;  /* 0x8000006c534d7220 */ /* 0x000fe40000410000 */
[----:B------:R-:W-:Y:S01]  /*2230*/  FFMA.FTZ R105, R85, R104, -R112 ;  /* 0x0000006855697223 */ /* 0x000fe20000010870 */
[C---:B0-----:R-:W-:Y:S01]  /*2240*/  FMUL.FTZ R102, R82.reuse, R101 ;  /* 0x0000006552667220 */ /* 0x041fe20000410000 */
[-C--:B------:R-:W-:Y:S01]  /*2250*/  FMUL.FTZ R104, R82, R100.reuse ;  /* 0x0000006452687220 */ /* 0x080fe20000410000 */
[----:B------:R0:W3:Y:S01]  /*2260*/  @P0 LDS.128 R16, [R70+0x1760] ;  /* 0x0017600046100984 */ /* 0x0000e20000000c00 */
[----:B------:R-:W-:Y:S01]  /*2270*/  ISETP.NE.AND P0, PT, R96, 0x1f, PT ;  /* 0x0000001f6000780c */ /* 0x000fe20003f05270 */
[C---:B------:R-:W-:Y:S01]  /*2280*/  FFMA.FTZ R103, R89.reuse, R100, -R102 ;  /* 0x0000006459677223 */ /* 0x040fe20000010866 */
[C---:B-1----:R-:W-:Y:S01]  /*2290*/  FMUL.FTZ R102, R82.reuse, R97 ;  /* 0x0000006152667220 */ /* 0x042fe20000410000 */
[----:B------:R-:W-:Y:S01]  /*22a0*/  FFMA.FTZ R104, R89, R101, R104 ;  /* 0x0000006559687223 */ /* 0x000fe20000010068 */
[-C--:B------:R-:W-:Y:S01]  /*22b0*/  FFMA.FTZ R77, R85, R106.reuse, -R77 ;  /* 0x0000006a554d7223 */ /* 0x080fe2000001084d */
[-C--:B--2---:R-:W-:Y:S01]  /*22c0*/  FMUL.FTZ R100, R82, R79.reuse ;  /* 0x0000004f52647220 */ /* 0x084fe20000410000 */
[----:B------:R-:W-:Y:S01]  /*22d0*/  FFMA.FTZ R101, R89, R79, R102 ;  /* 0x0000004f59657223 */ /* 0x000fe20000010066 */
[----:B------:R-:W-:Y:S01]  /*22e0*/  FMUL.FTZ R106, R83, -R106 ;  /* 0x8000006a536a7220 */ /* 0x000fe20000410000 */
[----:B------:R-:W-:Y:S01]  /*22f0*/  @P3 FADD.FTZ R88, R88, R103 ;  /* 0x0000006758583221 */ /* 0x000fe20000010000 */
[----:B------:R-:W-:Y:S01]  /*2300*/  @P3 FFMA.FTZ R89, R89, R97, -R100 ;  /* 0x0000006159593223 */ /* 0x000fe20000010864 */
[----:B------:R-:W-:Y:S01]  /*2310*/  FMUL.FTZ R97, R0, R81 ;  /* 0x0000005100617220 */ /* 0x000fe20000410000 */
[----:B------:R-:W-:Y:S01]  /*2320*/  @P3 FADD.FTZ R87, R87, R104 ;  /* 0x0000006857573221 */ /* 0x000fe20000010000 */
[----:B------:R-:W-:Y:S01]  /*2330*/  FSEL R100, R82, R101, !P3 ;  /* 0x0000006552647208 */ /* 0x000fe20005800000 */
[----:B------:R-:W-:Y:S01]  /*2340*/  FFMA.FTZ R79, R85, R108, R106 ;  /* 0x0000006c554f7223 */ /* 0x000fe2000001006a */
[----:B------:R-:W-:Y:S01]  /*2350*/  FADD.FTZ R82, R98, R105 ;  /* 0x0000006962527221 */ /* 0x000fe20000010000 */
[----:B------:R-:W-:Y:S01]  /*2360*/  FADD.FTZ R81, -R97, R110 ;  /* 0x0000006e61517221 */ /* 0x000fe20000010100 */
[----:B------:R0:W1:Y:S01]  /*2370*/  SHFL.DOWN PT, R103, R77, 0x1, 0x1f ;  /* 0x08201f004d677f89 */ /* 0x00006200000e0000 */
[----:B------:R-:W-:-:S03]  /*2380*/  ISETP.GT.U32.AND P3, PT, R96, 0x1d, PT ;  /* 0x0000001d6000780c */ /* 0x000fc60003f64070 */
[----:B------:R0:W2:Y:S04]  /*2390*/  SHFL.DOWN PT, R108, R82, 0x1, 0x1f ;  /* 0x08201f00526c7f89 */ /* 0x0000a800000e0000 */
[----:B------:R0:W4:Y:S04]  /*23a0*/  SHFL.DOWN PT, R107, R81, 0x1, 0x1f ;  /* 0x08201f00516b7f89 */ /* 0x00012800000e0000 */
[----:B------:R0:W0:Y:S04]  /*23b0*/  SHFL.DOWN PT, R105, R79, 0x1, 0x1f ;  /* 0x08201f004f697f89 */ /* 0x00002800000e0000 */
[----:B------:R-:W0:Y:S04]  /*23c0*/  SHFL.UP PT, R88, R88, 0x1, RZ ;  /* 0x0420000058587989 */ /* 0x000e2800000e00ff */
[----:B------:R-:W0:Y:S04]  /*23d0*/  SHFL.UP PT, R87, R87, 0x1, RZ ;  /* 0x0420000057577989 */ /* 0x000e2800000e00ff */
[----:B------:R-:W0:Y:S04]  /*23e0*/  SHFL.UP PT, R89, R89, 0x1, RZ ;  /* 0x0420000059597989 */ /* 0x000e2800000e00ff */
[----:B------:R-:W0:Y:S01]  /*23f0*/  SHFL.UP PT, R100, R100, 0x1, RZ ;  /* 0x0420000064647989 */ /* 0x000e2200000e00ff */
[----:B-123--:R-:W-:Y:S05]  /*2400*/  @!P0 BRA `(.L_x_18291) ;  /* 0x00000000002c8947 */ /* 0x00efea0003800000 */
[C---:B----4-:R-:W-:Y:S01]  /*2410*/  FMUL.FTZ R104, R79.reuse, R107 ;  /* 0x0000006b4f687220 */ /* 0x050fe20000410000 */
[C---:B0-----:R-:W-:Y:S01]  /*2420*/  FMUL.FTZ R102, R79.reuse, R105 ;  /* 0x000000694f667220 */ /* 0x041fe20000410000 */
[-C--:B------:R-:W-:Y:S02]  /*2430*/  FMUL.FTZ R106, R79, R108.reuse ;  /* 0x0000006c4f6a7220 */ /* 0x080fe40000410000 */
[----:B------:R-:W-:Y:S01]  /*2440*/  FFMA.FTZ R101, R77, R108, -R104 ;  /* 0x0000006c4d657223 */ /* 0x000fe20000010868 */
[C---:B------:R-:W-:Y:S01]  /*2450*/  FMUL.FTZ R104, R103.reuse, R79 ;  /* 0x0000004f67687220 */ /* 0x040fe20000410000 */
[----:B------:R-:W-:Y:S01]  /*2460*/  FFMA.FTZ R102, R103, R77, -R102 ;  /* 0x0000004d67667223 */ /* 0x000fe20000010866 */
[C---:B------:R-:W-:Y:S01]  /*2470*/  FFMA.FTZ R106, R77.reuse, R107, R106 ;  /* 0x0000006b4d6a7223 */ /* 0x040fe2000001006a */
[----:B------:R-:W-:Y:S01]  /*2480*/  FADD.FTZ R82, R82, R101 ;  /* 0x0000006552527221 */ /* 0x000fe20000010000 */
[----:B------:R-:W-:Y:S02]  /*2490*/  FFMA.FTZ R79, R77, R105, R104 ;  /* 0x000000694d4f7223 */ /* 0x000fe40000010068 */
[----:B------:R-:W-:Y:S01]  /*24a0*/  FADD.FTZ R81, R81, R106 ;  /* 0x0000006a51517221 */ /* 0x000fe20000010000 */
[----:B------:R-:W-:-:S07]  /*24b0*/  MOV R77, R102 ;  /* 0x00000066004d7202 */ /* 0x000fce0000000f00 */
.L_x_18291:
[----:B------:R-:W-:Y:S05]  /*24c0*/  BSYNC B0 ;  /* 0x0000000000007941 */ /* 0x000fea0003800000 */
.L_x_18290:
[----:B------:R1:W2:Y:S01]  /*24d0*/  SHFL.DOWN PT, R103, R77, 0x2, 0x1f ;  /* 0x08401f004d677f89 */ /* 0x0002a200000e0000 */
[----:B------:R-:W-:Y:S03]  /*24e0*/  BSSY B0, `(.L_x_18292) ;  /* 0x0000010000007945 */ /* 0x000fe60003800000 */
[----:B0-----:R1:W0:Y:S04]  /*24f0*/  SHFL.DOWN PT, R105, R79, 0x2, 0x1f ;  /* 0x08401f004f697f89 */ /* 0x00122800000e0000 */
[----:B------:R1:W3:Y:S04]  /*2500*/  SHFL.DOWN PT, R108, R82, 0x2, 0x1f ;  /* 0x08401f00526c7f89 */ /* 0x0002e800000e0000 */
        /* <DEDUP_REMOVED lines=13> */
.L_x_18293:
[----:B------:R-:W-:Y:S05]  /*25e0*/  BSYNC B0 ;  /* 0x0000000000007941 */ /* 0x000fea0003800000 */
.L_x_18292:
[----:B--2---:R2:W1:Y:S01]  /*25f0*/  SHFL.DOWN PT, R103, R77, 0x4, 0x1f ;  /* 0x08801f004d677f89 */ /* 0x00446200000e0000 */
[----:B------:R-:W-:Y:S03]  /*2600*/  BSSY B0, `(.L_x_18294) ;  /* 0x0000010000007945 */ /* 0x000fe60003800000 */
[----:B0-----:R2:W0:Y:S04]  /*2610*/  SHFL.DOWN PT, R105, R79, 0x4, 0x1f ;  /* 0x08801f004f697f89 */ /* 0x00142800000e0000 */
[----:B---3--:R2:W3:Y:S04]  /*2620*/  SHFL.DOWN PT, R108, R82, 0x4, 0x1f ;  /* 0x08801f00526c7f89 */ /* 0x0084e800000e0000 */
[----:B----4-:R2:W4:Y:S01]  /*2630*/  SHFL.DOWN PT, R107, R81, 0x4, 0x1f ;  /* 0x08801f00516b7f89 */ /* 0x01052200000e0000 */
[----:B------:R-:W-:Y:S05]  /*2640*/  @P4 BRA `(.L_x_18295) ;  /* 0x00000000002c4947 */ /* 0x000fea0003800000 */
[C---:B----4-:R-:W-:Y:S01]  /*2650*/  FMUL.FTZ R104, R79.reuse, R107 ;  /* 0x0000006b4f687220 */ /* 0x050fe20000410000 */
[C---:B0-----:R-:W-:Y:S01]  /*2660*/  FMUL.FTZ R102, R79.reuse, R105 ;  /* 0x000000694f667220 */ /* 0x041fe20000410000 */
        /* <DEDUP_REMOVED lines=9> */
.L_x_18295:
[----:B------:R-:W-:Y:S05]  /*2700*/  BSYNC B0 ;  /* 0x0000000000007941 */ /* 0x000fea0003800000 */
.L_x_18294:
[----:B-1----:R1:W1:Y:S01]  /*2710*/  SHFL.DOWN PT, R103, R77, 0x8, 0x1f ;  /* 0x09001f004d677f89 */ /* 0x00226200000e0000 */
[----:B------:R-:W-:Y:S03]  /*2720*/  BSSY B0, `(.L_x_18296) ;  /* 0x0000010000007945 */ /* 0x000fe60003800000 */
[----:B0-----:R0:W0:Y:S04]  /*2730*/  SHFL.DOWN PT, R105, R79, 0x8, 0x1f ;  /* 0x09001f004f697f89 */ /* 0x00102800000e0000 */
[----:B---3--:R3:W0:Y:S04]  /*2740*/  SHFL.DOWN PT, R108, R82, 0x8, 0x1f ;  /* 0x09001f00526c7f89 */ /* 0x00862800000e0000 */
[----:B----4-:R3:W4:Y:S01]  /*2750*/  SHFL.DOWN PT, R107, R81, 0x8, 0x1f ;  /* 0x09001f00516b7f89 */ /* 0x01072200000e0000 */
[----:B------:R-:W-:Y:S05]  /*2760*/  @P5 BRA `(.L_x_18297) ;  /* 0x00000000002c5947 */ /* 0x000fea0003800000 */
[C---:B----4-:R-:W-:Y:S01]  /*2770*/  FMUL.FTZ R104, R79.reuse, R107 ;  /* 0x0000006b4f687220 */ /* 0x050fe20000410000 */
[C---:B0-----:R-:W-:Y:S01]  /*2780*/  FMUL.FTZ R102, R79.reuse, R105 ;  /* 0x000000694f667220 */ /* 0x041fe20000410000 */
[-C--:B------:R-:W-:Y:S02]  /*2790*/  FMUL.FTZ R106, R79, R108.reuse ;  /* 0x0000006c4f6a7220 */ /* 0x080fe40000410000 */
        /* <DEDUP_REMOVED lines=8> */
.L_x_18297:
[----:B------:R-:W-:Y:S05]  /*2820*/  BSYNC B0 ;  /* 0x0000000000007941 */ /* 0x000fea0003800000 */
.L_x_18296:
        /* <DEDUP_REMOVED lines=13> */
[----:B--23--:R-:W-:Y:S01]  /*2900*/  FADD.FTZ R82, R82, R101 ;  /* 0x0000006552527221 */ /* 0x00cfe20000010000 */
[----:B------:R-:W-:Y:S02]  /*2910*/  FFMA.FTZ R79, R77, R105, R104 ;  /* 0x000000694d4f7223 */ /* 0x000fe40000010068 */
[----:B----4-:R-:W-:Y:S01]  /*2920*/  FADD.FTZ R81, R81, R106 ;  /* 0x0000006a51517221 */ /* 0x010fe20000010000 */
[----:B------:R-:W-:-:S07]  /*2930*/  MOV R77, R102 ;  /* 0x00000066004d7202 */ /* 0x000fce0000000f00 */
.L_x_18299:
[----:B------:R-:W-:Y:S05]  /*2940*/  BSYNC B0 ;  /* 0x0000000000007941 */ /* 0x000fea0003800000 */
.L_x_18298:
        /* <DEDUP_REMOVED lines=8> */
[----:B--2---:R-:W-:Y:S01]  /*29d0*/  SHFL.IDX PT, R79, R79, RZ, 0x1f ;  /* 0x00001fff4f4f7589 */ /* 0x004fe200000e0000 */
[----:B-1----:R-:W-:-:S03]  /*29e0*/  @P2 FMUL.FTZ R102, R104, R103 ;  /* 0x0000006768662220 */ /* 0x002fc60000410000 */
[----:B------:R-:W-:Y:S01]  /*29f0*/  SHFL.IDX PT, R77, R77, RZ, 0x1f ;  /* 0x00001fff4d4d7589 */ /* 0x000fe200000e0000 */
[----:B-----5:R-:W-:-:S03]  /*2a00*/  @P2 FMUL.FTZ R104, R104, R101 ;  /* 0x0000006568682220 */ /* 0x020fc60000410000 */
[----:B---3--:R-:W-:Y:S01]  /*2a10*/  SHFL.IDX PT, R82, R82, RZ, 0x1f ;  /* 0x00001fff52527589 */ /* 0x008fe200000e0000 */
[C---:B0-----:R-:W-:Y:S01]  /*2a20*/  @P2 FFMA.FTZ R102, R105.reuse, R101, -R102 ;  /* 0x0000006569662223 */ /* 0x041fe20000010866 */
[----:B------:R-:W-:Y:S02]  /*2a30*/  @P2 FFMA.FTZ R104, R105, R103, R104 ;  /* 0x0000006769682223 */ /* 0x000fe40000010068 */
[----:B----4-:R-:W-:Y:S01]  /*2a40*/  SHFL.IDX PT, R81, R81, RZ, 0x1f ;  /* 0x00001fff51517589 */ /* 0x010fe200000e0000 */
[----:B------:R-:W-:Y:S01]  /*2a50*/  @P2 FADD.FTZ R101, R107, R102 ;  /* 0x000000666b652221 */ /* 0x000fe20000010000 */
[C---:B------:R-:W-:Y:S01]  /*2a60*/  FMUL.FTZ R102, R100.reuse, R22 ;  /* 0x0000001664667220 */ /* 0x040fe20000410000 */
[----:B------:R-:W-:Y:S02]  /*2a70*/  @P2 FADD.FTZ R103, R109, R104 ;  /* 0x000000686d672221 */ /* 0x000fe40000010000 */
[----:B------:R-:W-:Y:S01]  /*2a80*/  FMUL.FTZ R106, R101, -R3 ;  /* 0x80000003656a7220 */ /* 0x000fe20000410000 */
[----:B------:R-:W-:Y:S01]  /*2a90*/  FFMA.FTZ R102, R89, R23, R102 ;  /* 0x0000001759667223 */ /* 0x000fe20000010066 */
[----:B------:R-:W-:Y:S01]  /*2aa0*/  ISETP.NE.AND P2, PT, R49, RZ, PT ;  /* 0x000000ff3100720c */ /* 0x000fe20003f45270 */
[C---:B------:R-:W-:Y:S01]  /*2ab0*/  FMUL.FTZ R104, R103.reuse, -R3 ;  /* 0x8000000367687220 */ /* 0x040fe20000410000 */
[----:B------:R-:W-:Y:S01]  /*2ac0*/  FMUL.FTZ R3, R100, R23 ;  /* 0x0000001764037220 */ /* 0x000fe20000410000 */
[-C--:B------:R-:W-:Y:S01]  /*2ad0*/  FFMA.FTZ R106, R103, R2.reuse, R106 ;  /* 0x00000002676a7223 */ /* 0x080fe2000001006a */
[----:B------:R-:W-:Y:S01]  /*2ae0*/  @P1 FADD.FTZ R23, R87, R102 ;  /* 0x0000006657171221 */ /* 0x000fe20000010000 */
[----:B------:R-:W-:Y:S01]  /*2af0*/  FFMA.FTZ R101, R101, R2, -R104 ;  /* 0x0000000265657223 */ /* 0x000fe20000010868 */
[----:B------:R-:W-:Y:S01]  /*2b00*/  FFMA.FTZ R3, R89, R22, -R3 ;  /* 0x0000001659037223 */ /* 0x000fe20000010803 */
[----:B------:R-:W-:-:S02]  /*2b10*/  FADD.FTZ R93, -R93, R106 ;  /* 0x0000006a5d5d7221 */ /* 0x000fc40000010100 */
[----:B------:R-:W-:Y:S01]  /*2b20*/  FADD.FTZ R92, R92, R101 ;  /* 0x000000655c5c7221 */ /* 0x000fe20000010000 */
[----:B------:R-:W-:Y:S01]  /*2b30*/  @P1 FADD.FTZ R22, R88, R3 ;  /* 0x0000000358161221 */ /* 0x000fe20000010000 */
[C---:B------:R-:W-:Y:S01]  /*2b40*/  FMUL.FTZ R88, R80.reuse, -R93 ;  /* 0x8000005d50587220 */ /* 0x040fe20000410000 */
[C---:B------:R-:W-:Y:S01]  /*2b50*/  FMUL.FTZ R3, R21.reuse, R23 ;  /* 0x0000001715037220 */ /* 0x040fe20000410000 */
[----:B------:R-:W-:Y:S01]  /*2b60*/  FMUL.FTZ R100, R80, -R92 ;  /* 0x8000005c50647220 */ /* 0x000fe20000410000 */
[----:B------:R-:W-:Y:S01]  /*2b70*/  FMUL.FTZ R2, R21, R22 ;  /* 0x0000001615027220 */ /* 0x000fe20000410000 */
        /* <DEDUP_REMOVED lines=20> */
[C---:B------:R-:W-:Y:S01]  /*2cc0*/  FMUL.FTZ R20, R83.reuse, -R88 ;  /* 0x8000005853147220 */ /* 0x040fe20000410000 */
[CC--:B------:R-:W-:Y:S01]  /*2cd0*/  FMUL.FTZ R21, R84.reuse, R87.reuse ;  /* 0x0000005754157220 */ /* 0x0c0fe20000410000 */
[----:B------:R-:W-:Y:S01]  /*2ce0*/  FMUL.FTZ R23, R83, -R94 ;  /* 0x8000005e53177220 */ /* 0x000fe20000410000 */
[----:B------:R-:W-:Y:S01]  /*2cf0*/  FMUL.FTZ R84, R84, R90 ;  /* 0x0000005a54547220 */ /* 0x000fe20000410000 */
[C---:B------:R-:W-:Y:S01]  /*2d00*/  FFMA.FTZ R83, R85.reuse, R94, -R20 ;  /* 0x0000005e55537223 */ /* 0x040fe20000010814 */
[C---:B------:R-:W-:Y:S01]  /*2d10*/  FFMA.FTZ R21, R86.reuse, R90, -R21 ;  /* 0x0000005a56157223 */ /* 0x040fe20000010815 */
[----:B------:R-:W-:Y:S01]  /*2d20*/  FFMA.FTZ R20, R85, R88, R23 ;  /* 0x0000005855147223 */ /* 0x000fe20000010017 */
[----:B------:R-:W-:Y:S01]  /*2d30*/  FFMA.FTZ R86, R86, R87, R84 ;  /* 0x0000005756567223 */ /* 0x000fe20000010054 */
[----:B------:R-:W-:Y:S01]  /*2d40*/  FFMA.FTZ R22, R0, R89, RZ ;  /* 0x0000005900167223 */ /* 0x000fe200000100ff */
[----:B------:R-:W-:Y:S01]  /*2d50*/  FADD.FTZ R101, R74, R21 ;  /* 0x000000154a657221 */ /* 0x000fe20000010000 */
[----:B------:R-:W-:Y:S01]  /*2d60*/  FADD.FTZ R97, -R97, R20 ;  /* 0x0000001461617221 */ /* 0x000fe20000010100 */
[----:B------:R-:W-:Y:S01]  /*2d70*/  FADD.FTZ R83, R98, R83 ;  /* 0x0000005362537221 */ /* 0x000fe20000010000 */
[----:B------:R-:W-:Y:S01]  /*2d80*/  FADD.FTZ R86, RZ, R86 ;  /* 0x00000056ff567221 */ /* 0x000fe20000010000 */
[----:B------:R-:W-:Y:S01]  /*2d90*/  FADD.FTZ R84, -R72, R89 ;  /* 0x0000005948547221 */ /* 0x000fe20000010100 */
[----:B------:R-:W-:Y:S01]  /*2da0*/  FMUL.FTZ R21, R97, R52 ;  /* 0x0000003461157220 */ /* 0x000fe20000410000 */
[----:B------:R-:W-:Y:S01]  /*2db0*/  FMUL.FTZ R100, R88, R54 ;  /* 0x0000003658647220 */ /* 0x000fe20000410000 */
[----:B------:R-:W-:Y:S01]  /*2dc0*/  FFMA.FTZ R98, R57, R90, R22 ;  /* 0x0000005a39627223 */ /* 0x000fe20000010016 */
[----:B------:R-:W-:Y:S01]  /*2dd0*/  FADD.FTZ R89, -R73, R90 ;  /* 0x0000005a49597221 */ /* 0x000fe20000010100 */
[----:B------:R-:W-:Y:S01]  /*2de0*/  FMUL.FTZ R85, R83, R52 ;  /* 0x0000003453557220 */ /* 0x000fe20000410000 */
[----:B------:R-:W-:Y:S01]  /*2df0*/  FMUL.FTZ R90, R2, R21 ;  /* 0x00000015025a7220 */ /* 0x000fe20000410000 */
[C---:B------:R-:W-:Y:S01]  /*2e00*/  FMUL.FTZ R20, R80.reuse, R86 ;  /* 0x0000005650147220 */ /* 0x040fe20000410000 */
[-C--:B------:R-:W-:Y:S01]  /*2e10*/  FMUL.FTZ R22, R80, R101.reuse ;  /* 0x0000006550167220 */ /* 0x080fe20000410000 */
[----:B------:R-:W-:Y:S01]  /*2e20*/  FMUL.FTZ R80, R94, R54 ;  /* 0x000000365e507220 */ /* 0x000fe20000410000 */
[----:B------:R-:W-:Y:S01]  /*2e30*/  FMUL.FTZ R23, R87, R100 ;  /* 0x0000006457177220 */ /* 0x000fe20000410000 */
[----:B------:R-:W-:Y:S01]  /*2e40*/  FFMA.FTZ R90, R85, R84, R90 ;  /* 0x00000054555a7223 */ /* 0x000fe2000001005a */
[C---:B------:R-:W-:Y:S01]  /*2e50*/  FFMA.FTZ R20, R39.reuse, R101, -R20 ;  /* 0x0000006527147223 */ /* 0x040fe20000010814 */
[----:B------:R-:W-:Y:S01]  /*2e60*/  FFMA.FTZ R39, R39, R86, R22 ;  /* 0x0000005627277223 */ /* 0x000fe20000010016 */
[----:B------:R-:W-:Y:S01]  /*2e70*/  FFMA.FTZ R95, R80, R89, R23 ;  /* 0x00000059505f7223 */ /* 0x000fe20000010017 */
[----:B------:R-:W-:Y:S01]  /*2e80*/  FMUL.FTZ R23, R2, R85 ;  /* 0x0000005502177220 */ /* 0x000fe20000410000 */
[----:B------:R-:W-:Y:S01]  /*2e90*/  FADD.FTZ R90, RZ, R90 ;  /* 0x0000005aff5a7221 */ /* 0x000fe20000010000 */
[----:B------:R-:W-:Y:S01]  /*2ea0*/  FADD.FTZ R20, R75, R20 ;  /* 0x000000144b147221 */ /* 0x000fe20000010000 */
[----:B------:R-:W-:Y:S01]  /*2eb0*/  FMUL.FTZ R102, R87, R80 ;  /* 0x0000005057667220 */ /* 0x000fe20000410000 */
[----:B------:R-:W-:Y:S01]  /*2ec0*/  FFMA.FTZ R23, R84, R21, -R23 ;  /* 0x0000001554177223 */ /* 0x000fe20000010817 */
[----:B------:R-:W-:Y:S01]  /*2ed0*/  FADD.FTZ R21, R90, R95 ;  /* 0x0000005f5a157221 */ /* 0x000fe20000010000 */
[----:B------:R-:W-:Y:S01]  /*2ee0*/  FFMA.FTZ R95, R59, R101, R98 ;  /* 0x000000653b5f7223 */ /* 0x000fe20000010062 */
[----:B------:R-:W-:Y:S01]  /*2ef0*/  FADD.FTZ R98, -R74, R101 ;  /* 0x000000654a627221 */ /* 0x000fe20000010100 */
[----:B------:R-:W-:Y:S01]  /*2f00*/  FADD.FTZ R101, RZ, R39 ;  /* 0x00000027ff657221 */ /* 0x000fe20000010000 */
[-C--:B------:R-:W-:Y:S01]  /*2f10*/  FMUL.FTZ R39, R91, R56.reuse ;  /* 0x000000385b277220 */ /* 0x080fe20000410000 */
[----:B------:R-:W-:Y:S01]  /*2f20*/  FMUL.FTZ R103, R3, R56 ;  /* 0x0000003803677220 */ /* 0x000fe20000410000 */
[----:B------:R-:W-:Y:S01]  /*2f30*/  FFMA.FTZ R104, R60, R20, R95 ;  /* 0x000000143c687223 */ /* 0x000fe2000001005f */
[----:B------:R-:W-:Y:S01]  /*2f40*/  FADD.FTZ R95, -R75, R20 ;  /* 0x000000144b5f7221 */ /* 0x000fe20000010100 */
[----:B------:R-:W-:Y:S01]  /*2f50*/  FMUL.FTZ R105, R86, R39 ;  /* 0x0000002756697220 */ /* 0x000fe20000410000 */
[----:B------:R-:W-:Y:S01]  /*2f60*/  FFMA.FTZ R102, R89, R100, -R102 ;  /* 0x0000006459667223 */ /* 0x000fe20000010866 */
[----:B------:R-:W-:Y:S01]  /*2f70*/  FFMA.FTZ R22, R0, -R2, RZ ;  /* 0x8000000200167223 */ /* 0x000fe200000100ff */
[-C--:B------:R-:W-:Y:S01]  /*2f80*/  FMUL.FTZ R90, R92, R58.reuse ;  /* 0x0000003a5c5a7220 */ /* 0x080fe20000410000 */
        /* <DEDUP_REMOVED lines=30> */
[----:B-1----:R-:W-:Y:S01]  /*3170*/  @!P0 FADD.FTZ R23, R23, R102 ;  /* 0x0000006617178221 */ /* 0x002fe20000010000 */
[----:B--2---:R-:W-:-:S04]  /*3180*/  @!P0 FADD.FTZ R21, R21, R100 ;  /* 0x0000006415158221 */ /* 0x004fc80000010000 */
        /* <DEDUP_REMOVED lines=19> */
[-C--:B------:R-:W-:Y:S01]  /*32c0*/  FMUL.FTZ R100, R79, R19.reuse ;  /* 0x000000134f647220 */ /* 0x080fe20000410000 */
[----:B------:R-:W-:Y:S01]  /*32d0*/  FFMA.FTZ R102, R77, R19, R102 ;  /* 0x000000134d667223 */ /* 0x000fe20000010066 */
[----:B--2---:R-:W-:Y:S01]  /*32e0*/  @!P0 FADD.FTZ R22, R22, R105 ;  /* 0x0000006916168221 */ /* 0x004fe20000010000 */
[----:B------:R-:W1:Y:S02]  /*32f0*/  SHFL.DOWN PT, R104, R21, 0x8, 0x1f ;  /* 0x09001f0015687f89 */ /* 0x000e6400000e0000 */
[----:B------:R-:W-:Y:S01]  /*3300*/  FADD.FTZ R19, R81, R102 ;  /* 0x0000006651137221 */ /* 0x000fe20000010000 */
[----:B---3--:R-:W-:Y:S01]  /*3310*/  @!P0 FADD.FTZ R20, R20, R103 ;  /* 0x0000006714148221 */ /* 0x008fe20000010000 */
[----:B------:R-:W2:Y:S01]  /*3320*/  SHFL.DOWN PT, R107, R22, 0x8, 0x1f ;  /* 0x09001f00166b7f89 */ /* 0x000ea200000e0000 */
[----:B------:R-:W-:Y:S01]  /*3330*/  ISETP.GT.AND P0, PT, R44, 0x17, PT ;  /* 0x000000172c00780c */ /* 0x000fe20003f04270 */
[----:B------:R-:W-:Y:S01]  /*3340*/  FFMA.FTZ R103, R77, R18, -R100 ;  /* 0x000000124d677223 */ /* 0x000fe20000010864 */
[C---:B------:R-:W-:Y:S01]  /*3350*/  FMUL.FTZ R18, R79.reuse, R17 ;  /* 0x000000114f127220 */ /* 0x040fe20000410000 */
[----:B------:R-:W3:Y:S01]  /*3360*/  SHFL.DOWN PT, R105, R20, 0x8, 0x1f ;  /* 0x09001f0014697f89 */ /* 0x000ee200000e0000 */
[----:B------:R-:W-:Y:S01]  /*3370*/  FMUL.FTZ R100, R79, R16 ;  /* 0x000000104f647220 */ /* 0x000fe20000410000 */
[----:B------:R-:W-:Y:S01]  /*3380*/  FMUL.FTZ R79, R33, R92 ;  /* 0x0000005c214f7220 */ /* 0x000fe20000410000 */
[----:B------:R-:W-:Y:S01]  /*3390*/  FFMA.FTZ R16, R77, R16, -R18 ;  /* 0x000000104d107223 */ /* 0x000fe20000010812 */
[----:B------:R-:W-:Y:S01]  /*33a0*/  FADD.FTZ R18, R82, R103 ;  /* 0x0000006752127221 */ /* 0x000fe20000010000 */
[----:B------:R-:W-:Y:S01]  /*33b0*/  FMUL.FTZ R82, R33, R91 ;  /* 0x0000005b21527220 */ /* 0x000fe20000410000 */
[----:B------:R-:W-:Y:S01]  /*33c0*/  FFMA.FTZ R17, R77, R17, R100 ;  /* 0x000000114d117223 */ /* 0x000fe20000010064 */
[C---:B------:R-:W-:Y:S01]  /*33d0*/  FMUL.FTZ R77, R33.reuse, R94 ;  /* 0x0000005e214d7220 */ /* 0x040fe20000410000 */
[C---:B------:R-:W-:Y:S01]  /*33e0*/  FFMA.FTZ R100, R32.reuse, R93, -R79 ;  /* 0x0000005d20647223 */ /* 0x040fe2000001084f */
[C---:B------:R-:W-:Y:S01]  /*33f0*/  FFMA.FTZ R79, R32.reuse, R3, -R82 ;  /* 0x00000003204f7223 */ /* 0x040fe20000010852 */
[----:B------:R-:W-:Y:S01]  /*3400*/  FMUL.FTZ R93, R33, R93 ;  /* 0x0000005d215d7220 */ /* 0x000fe20000410000 */
[----:B------:R-:W-:Y:S01]  /*3410*/  FFMA.FTZ R82, R32, R88, -R77 ;  /* 0x0000005820527223 */ /* 0x000fe2000001084d */
        /* <DEDUP_REMOVED lines=10> */
[C---:B------:R-:W-:Y:S01]  /*34c0*/  FMUL.FTZ R3, R33.reuse, R88 ;  /* 0x0000005821037220 */ /* 0x040fe20000410000 */
[-C--:B------:R-:W-:Y:S01]  /*34d0*/  FMUL.FTZ R82, R33, R97.reuse ;  /* 0x0000006121527220 */ /* 0x080fe20000410000 */
[----:B---3--:R-:W-:Y:S01]  /*34e0*/  @!P0 FADD.FTZ R20, R20, R105 ;  /* 0x0000006914148221 */ /* 0x008fe20000010000 */
[----:B------:R-:W2:Y:S01]  /*34f0*/  SHFL.DOWN PT, R107, R22, 0x10, 0x1f ;  /* 0x0a001f00166b7f89 */ /* 0x000ea200000e0000 */
[----:B------:R-:W-:Y:S01]  /*3500*/  ISETP.GT.AND P0, PT, R44, 0xf, PT ;  /* 0x0000000f2c00780c */ /* 0x000fe20003f04270 */
[----:B------:R-:W-:-:S02]  /*3510*/  FFMA.FTZ R77, R32, R97, -R77 ;  /* 0x00000061204d7223 */ /* 0x000fc4000001084d */
[----:B------:R-:W3:Y:S02]  /*3520*/  SHFL.DOWN PT, R105, R20, 0x10, 0x1f ;  /* 0x0a001f0014697f89 */ /* 0x000ee400000e0000 */
[----:B------:R-:W-:Y:S02]  /*3530*/  FMUL.FTZ R2, R2, R77 ;  /* 0x0000004d02027220 */ /* 0x000fe40000410000 */
[----:B------:R4:W-:Y:S06]  /*3540*/  @!P2 STS.128 [R70+0x1760], R16 ;  /* 0x001760104600a388 */ /* 0x0009ec0000000c00 */
[----:B0-----:R-:W-:Y:S01]  /*3550*/  @!P0 FADD.FTZ R23, R23, R106 ;  /* 0x0000006a17178221 */ /* 0x001fe20000010000 */
[----:B-1----:R-:W-:Y:S01]  /*3560*/  @!P0 FADD.FTZ R21, R21, R104 ;  /* 0x0000006815158221 */ /* 0x002fe20000010000 */
[C---:B----4-:R-:W-:Y:S01]  /*3570*/  FFMA.FTZ R16, R32.reuse, R94, R3 ;  /* 0x0000005e20107223 */ /* 0x050fe20000010003 */
[C---:B------:R-:W-:Y:S01]  /*3580*/  FFMA.FTZ R18, R32.reuse, R92, R93 ;  /* 0x0000005c20127223 */ /* 0x040fe2000001005d */
        /* <DEDUP_REMOVED lines=28> */
.L_x_18301:
[----:B------:R-:W-:Y:S05]  /*3750*/  BSYNC B0 ;  /* 0x0000000000007941 */ /* 0x000fea0003800000 */
.L_x_18300:
        /* <DEDUP_REMOVED lines=14> */
.L_x_18287:
[----:B------:R-:W-:Y:S01]  /*3840*/  BAR.SYNC.DEFER_BLOCKING 0x0 ;  /* 0x0000000000007b1d */ /* 0x000fe20000010000 */
[----:B------:R-:W-:Y:S01]  /*3850*/  IMAD.WIDE R2, R49, 0x10, R24 ;  /* 0x0000001031027825 */ /* 0x000fe200078e0218 */
[----:B0-----:R-:W-:-:S06]  /*3860*/  LEA R55, R44, R55, 0x4 ;  /* 0x000000372c377211 */ /* 0x001fcc00078e20ff */
[----:B------:R-:W0:Y:S01]  /*3870*/  LDC.64 R32, c[0x0][0x388] ;  /* 0x0000e200ff207b82 */ /* 0x000e220000000a00 */
[----:B-1----:R-:W-:Y:S01]  /*3880*/  IADD3 R36, R46, -0x1, RZ ;  /* 0xffffffff2e247810 */ /* 0x002fe20007ffe0ff */
[----:B------:R-:W-:-:S06]  /*3890*/  ULDC.64 UR4, c[0x0][0x390] ;  /* 0x0000e40000047ab9 */ /* 0x000fcc0000000a00 */
[----:B------:R-:W1:Y:S01]  /*38a0*/  LDC.64 R34, c[0x0][0x3e0] ;  /* 0x0000f800ff227b82 */ /* 0x000e620000000a00 */
[----:B------:R-:W2:Y:S01]  /*38b0*/  LDG.E.128 R4, desc[UR14][R2.64] ;  /* 0x0000000e02047981 */ /* 0x000ea2000c1e1d00 */
[----:B0-----:R-:W-:-:S04]  /*38c0*/  IMAD R22, R32, UR17, RZ ;  /* 0x0000001120167c24 */ /* 0x001fc8000f8e02ff */
[----:B------:R-:W-:Y:S01]  /*38d0*/  IMAD R23, R33, UR16, R22 ;  /* 0x0000001021177c24 */ /* 0x000fe2000f8e0216 */
[----:B--2---:R-:W-:Y:S01]  /*38e0*/  STS.128 [R55], R4 ;  /* 0x0000000437007388 */ /* 0x004fe20000000c00 */
[----:B------:R-:W-:-:S03]  /*38f0*/  NOP ;  /* 0x0000000000007918 */ /* 0x000fc60000000000 */
[----:B------:R-:W0:Y:S01]  /*3900*/  LDS.128 R16, [R55] ;  /* 0x0000000037107984 */ /* 0x000e220000000c00 */
[----:B------:R-:W-:Y:S06]  /*3910*/  BAR.SYNC.DEFER_BLOCKING 0x0 ;  /* 0x0000000000007b1d */ /* 0x000fec0000010000 */
[----:B------:R2:W-:Y:S01]  /*3920*/  STS.128 [R55], R12 ;  /* 0x0000000c37007388 */ /* 0x0005e20000000c00 */
[----:B------:R-:W-:-:S03]  /*3930*/  NOP ;  /* 0x0000000000007918 */ /* 0x000fc60000000000 */
[----:B------:R-:W3:Y:S01]  /*3940*/  LDS.128 R4, [R55] ;  /* 0x0000000037047984 */ /* 0x000ee20000000c00 */
[--C-:B0-----:R-:W-:Y:S01]  /*3950*/  FADD.FTZ R17, R17, R43.reuse ;  /* 0x0000002b11117221 */ /* 0x101fe20000010000 */
[--C-:B------:R-:W-:Y:S01]  /*3960*/  FADD.FTZ R16, R16, R43.reuse ;  /* 0x0000002b10107221 */ /* 0x100fe20000010000 */
[--C-:B------:R-:W-:Y:S01]  /*3970*/  FADD.FTZ R18, R18, R43.reuse ;  /* 0x0000002b12127221 */ /* 0x100fe20000010000 */
[----:B------:R-:W-:Y:S01]  /*3980*/  FADD.FTZ R20, R19, R43 ;  /* 0x0000002b13147221 */ /* 0x000fe20000010000 */
[----:B--2---:R-:W-:Y:S01]  /*3990*/  IMAD R13, R41, UR4, RZ ;  /* 0x00000004290d7c24 */ /* 0x004fe2000f8e02ff */
[----:B------:R-:W-:Y:S02]  /*39a0*/  FSETP.GTU.FTZ.AND P1, PT, R17, 20, PT ;  /* 0x41a000001100780b */ /* 0x000fe40003f3c000 */
[----:B------:R-:W-:Y:S01]  /*39b0*/  FSETP.GTU.FTZ.AND P0, PT, R16, 20, PT ;  /* 0x41a000001000780b */ /* 0x000fe20003f1c000 */
[----:B------:R-:W-:Y:S01]  /*39c0*/  IMAD R13, R40, UR5, R13 ;  /* 0x00000005280d7c24 */ /* 0x000fe2000f8e020d */
[----:B------:R-:W-:-:S02]  /*39d0*/  FSETP.GTU.FTZ.AND P2, PT, R18, 20, PT ;  /* 0x41a000001200780b */ /* 0x000fc40003f5c000 */
[----:B------:R-:W-:-:S07]  /*39e0*/  FSETP.GTU.FTZ.AND P3, PT, R20, 20, PT ;  /* 0x41a000001400780b */ /* 0x000fce0003f7c000 */
[----:B------:R-:W-:Y:S02]  /*39f0*/  @!P1 FMUL.FTZ R2, R17, -1.4426950216293334961 ;  /* 0xbfb8aa3b11029820 */ /* 0x000fe40000410000 */
[----:B------:R-:W-:Y:S01]  /*3a00*/  @!P0 FMUL.FTZ R0, R16, -1.4426950216293334961 ;  /* 0xbfb8aa3b10008820 */ /* 0x000fe20000410000 */
[----:B------:R-:W-:Y:S01]  /*3a10*/  SHF.L.U32 R16, R36, 0x7, RZ ;  /* 0x0000000724107819 */ /* 0x000fe200000006ff */
[----:B------:R-:W-:Y:S02]  /*3a20*/  @!P2 FMUL.FTZ R3, R18, -1.4426950216293334961 ;  /* 0xbfb8aa3b1203a820 */ /* 0x000fe40000410000 */
[----:B------:R-:W0:Y:S01]  /*3a30*/  @!P1 MUFU.EX2 R2, R2 ;  /* 0x0000000200029308 */ /* 0x000e220000000800 */
[----:B------:R-:W-:Y:S01]  /*3a40*/  @!P3 FMUL.FTZ R18, R20, -1.4426950216293334961 ;  /* 0xbfb8aa3b1412b820 */ /* 0x000fe20000410000 */
[----:B------:R-:W-:-:S06]  /*3a50*/  SHF.R.S32.HI R17, RZ, 0x1f, R16 ;  /* 0x0000001fff117819 */ /* 0x000fcc0000011410 */
[----:B------:R-:W2:Y:S08]  /*3a60*/  @!P0 MUFU.EX2 R0, R0 ;  /* 0x0000000000008308 */ /* 0x000eb00000000800 */
[----:B------:R0:W4:Y:S08]  /*3a70*/  @!P3 MUFU.EX2 R20, R18 ;  /* 0x000000120014b308 */ /* 0x0001300000000800 */
[----:B------:R5:W1:Y:S01]  /*3a80*/  @!P2 MUFU.EX2 R19, R3 ;  /* 0x000000030013a308 */ /* 0x000a620000000800 */
[----:B0-----:R-:W-:Y:S01]  /*3a90*/  @!P1 FADD.FTZ R18, R2, 1 ;  /* 0x3f80000002129421 */ /* 0x001fe20000010000 */
[----:B--2---:R-:W-:-:S06]  /*3aa0*/  @!P0 FADD.FTZ R0, R0, 1 ;  /* 0x3f80000000008421 */ /* 0x004fcc0000010000 */
[----:B------:R0:W2:Y:S01]  /*3ab0*/  @!P0 MUFU.RCP R21, R0 ;  /* 0x0000000000158308 */ /* 0x0000a20000001000 */
[----:B-----5:R-:W-:-:S04]  /*3ac0*/  IMAD.WIDE.U32 R2, R32, UR16, R16 ;  /* 0x0000001020027c25 */ /* 0x020fc8000f8e0010 */
[----:B----4-:R-:W-:Y:S01]  /*3ad0*/  @!P3 FADD.FTZ R20, R20, 1 ;  /* 0x3f8000001414b421 */ /* 0x010fe20000010000 */
[----:B------:R-:W-:Y:S02]  /*3ae0*/  IADD3 R3, R3, R23, RZ ;  /* 0x0000001703037210 */ /* 0x000fe40007ffe0ff */
[----:B------:R-:W4:Y:S01]  /*3af0*/  @!P1 MUFU.RCP R18, R18 ;  /* 0x0000001200129308 */ /* 0x000f220000001000 */
[----:B-1----:R-:W-:Y:S01]  /*3b00*/  @!P2 FADD.FTZ R19, R19, 1 ;  /* 0x3f8000001313a421 */ /* 0x002fe20000010000 */
[----:B------:R-:W1:Y:S01]  /*3b10*/  LDC.64 R22, c[0x0][0x3a8] ;  /* 0x0000ea00ff167b82 */ /* 0x000e620000000a00 */
[----:B------:R-:W-:Y:S01]  /*3b20*/  IMAD.WIDE.U32 R2, R40, UR4, R2 ;  /* 0x0000000428027c25 */ /* 0x000fe2000f8e0002 */
[----:B------:R-:W-:-:S04]  /*3b30*/  ULDC.64 UR4, c[0x0][0x3b0] ;  /* 0x0000ec0000047ab9 */ /* 0x000fc80000000a00 */
[----:B0-----:R-:W-:Y:S01]  /*3b40*/  IADD3 R0, R3, R13, RZ ;  /* 0x0000000d03007210 */ /* 0x001fe20007ffe0ff */
[----:B------:R-:W0:Y:S01]  /*3b50*/  @!P2 MUFU.RCP R19, R19 ;  /* 0x000000130013a308 */ /* 0x000e220000001000 */
[----:B------:R-:W-:Y:S01]  /*3b60*/  LEA R12, P4, R2, R34, 0x2 ;  /* 0x00000022020c7211 */ /* 0x000fe200078810ff */
[----:B--2---:R-:W-:-:S03]  /*3b70*/  @!P0 FMUL.FTZ R8, R8, R21 ;  /* 0x0000001508088220 */ /* 0x004fc60000410000 */
[----:B------:R-:W-:-:S03]  /*3b80*/  LEA.HI.X R13, R2, R35, R0, 0x2, P4 ;  /* 0x00000023020d7211 */ /* 0x000fc600020f1400 */
[----:B------:R-:W2:Y:S01]  /*3b90*/  @!P3 MUFU.RCP R20, R20 ;  /* 0x000000140014b308 */ /* 0x000ea20000001000 */
[----:B----4-:R-:W-:Y:S01]  /*3ba0*/  @!P1 FMUL.FTZ R9, R9, R18 ;  /* 0x0000001209099220 */ /* 0x010fe20000410000 */
[----:B------:R-:W-:Y:S01]  /*3bb0*/  IMAD.WIDE R2, R49, 0x10, R12 ;  /* 0x0000001031027825 */ /* 0x000fe200078e020c */
[----:B------:R-:W-:-:S04]  /*3bc0*/  IADD3 R50, P1, R50, -0x200, RZ ;  /* 0xfffffe0032327810 */ /* 0x000fc80007f3e0ff */
[----:B---3--:R3:W-:Y:S01]  /*3bd0*/  STG.E.128 desc[UR14][R2.64], R4 ;  /* 0x0000000402007986 */ /* 0x0087e2000c101d0e */
[----:B------:R-:W-:Y:S01]  /*3be0*/  IADD3.X R53, R53, -0x1, RZ, P1, !PT ;  /* 0xffffffff35357810 */ /* 0x000fe20000ffe4ff */
[----:B0-----:R-:W-:Y:S01]  /*3bf0*/  @!P2 FMUL.FTZ R10, R10, R19 ;  /* 0x000000130a0aa220 */ /* 0x001fe20000410000 */
[C---:B-1----:R-:W-:Y:S01]  /*3c00*/  IMAD R0, R22.reuse, UR17, RZ ;  /* 0x0000001116007c24 */ /* 0x042fe2000f8e02ff */
[----:B------:R-:W-:Y:S01]  /*3c10*/  BAR.SYNC.DEFER_BLOCKING 0x0 ;  /* 0x0000000000007b1d */ /* 0x000fe20000010000 */
[----:B------:R-:W-:Y:S01]  /*3c20*/  IMAD.WIDE.U32 R16, R22, UR16, R16 ;  /* 0x0000001016107c25 */ /* 0x000fe2000f8e0010 */
[----:B------:R-:W-:-:S03]  /*3c30*/  IADD3 R48, P2, R48, -0x200, RZ ;  /* 0xfffffe0030307810 */ /* 0x000fc60007f5e0ff */
[----:B------:R-:W-:Y:S02]  /*3c40*/  IMAD R19, R23, UR16, R0 ;  /* 0x0000001017137c24 */ /* 0x000fe4000f8e0200 */
[----:B--2---:R-:W-:Y:S01]  /*3c50*/  @!P3 FMUL.FTZ R11, R11, R20 ;  /* 0x000000140b0bb220 */ /* 0x004fe20000410000 */
[----:B------:R-:W-:Y:S01]  /*3c60*/  ISETP.GT.AND P3, PT, R46, 0x1, PT ;  /* 0x000000012e00780c */ /* 0x000fe20003f64270 */
[----:B------:R-:W0:Y:S01]  /*3c70*/  LDC.64 R20, c[0x0][0x3f0] ;  /* 0x0000fc00ff147b82 */ /* 0x000e220000000a00 */
[----:B------:R-:W-:Y:S02]  /*3c80*/  MOV R46, R36 ;  /* 0x00000024002e7202 */ /* 0x000fe40000000f00 */
[----:B------:R-:W-:Y:S02]  /*3c90*/  IADD3 R17, R17, R19, RZ ;  /* 0x0000001311117210 */ /* 0x000fe40007ffe0ff */
[----:B------:R-:W-:Y:S01]  /*3ca0*/  IADD3.X R51, R51, -0x1, RZ, P2, !PT ;  /* 0xffffffff33337810 */ /* 0x000fe200017fe4ff */
[----:B---3--:R-:W-:-:S04]  /*3cb0*/  IMAD R3, R41, UR4, RZ ;  /* 0x0000000429037c24 */ /* 0x008fc8000f8e02ff */
[C---:B------:R-:W-:Y:S02]  /*3cc0*/  IMAD R5, R40.reuse, UR5, R3 ;  /* 0x0000000528057c24 */ /* 0x040fe4000f8e0203 */
[----:B------:R-:W-:Y:S01]  /*3cd0*/  IMAD.WIDE.U32 R2, R40, UR4, R16 ;  /* 0x0000000428027c25 */ /* 0x000fe2000f8e0010 */
[----:B------:R1:W-:Y:S01]  /*3ce0*/  STS.128 [R55], R8 ;  /* 0x0000000837007388 */ /* 0x0003e20000000c00 */
[----:B------:R-:W-:-:S03]  /*3cf0*/  NOP ;  /* 0x0000000000007918 */ /* 0x000fc60000000000 */
[----:B------:R-:W2:Y:S01]  /*3d00*/  LDS.128 R12, [R55] ;  /* 0x00000000370c7984 */ /* 0x000ea20000000c00 */
[----:B------:R-:W-:Y:S02]  /*3d10*/  IADD3 R0, R3, R5, RZ ;  /* 0x0000000503007210 */ /* 0x000fe40007ffe0ff */
[----:B0-----:R-:W-:-:S04]  /*3d20*/  LEA R4, P0, R2, R20, 0x2 ;  /* 0x0000001402047211 */ /* 0x001fc800078010ff */
[----:B------:R-:W-:Y:S01]  /*3d30*/  LEA.HI.X R5, R2, R21, R0, 0x2, P0 ;  /* 0x0000001502057211 */ /* 0x000fe200000f1400 */
[----:B-1----:R-:W-:Y:S01]  /*3d40*/  FADD.FTZ R8, R8, R47 ;  /* 0x0000002f08087221 */ /* 0x002fe20000010000 */
[----:B------:R-:W-:Y:S01]  /*3d50*/  IADD3 R24, P0, R24, -0x200, RZ ;  /* 0xfffffe0018187810 */ /* 0x000fe20007f1e0ff */
[----:B------:R-:W-:-:S04]  /*3d60*/  IMAD.WIDE R2, R49, 0x10, R4 ;  /* 0x0000001031027825 */ /* 0x000fc800078e0204 */
[----:B------:R-:W-:Y:S01]  /*3d70*/  FADD.FTZ R9, R8, R9 ;  /* 0x0000000908097221 */ /* 0x000fe20000010000 */
[----:B------:R-:W-:-:S03]  /*3d80*/  IADD3.X R25, R25, -0x1, RZ, P0, !PT ;  /* 0xffffffff19197810 */ /* 0x000fc600007fe4ff */
[----:B------:R-:W-:-:S04]  /*3d90*/  FADD.FTZ R10, R9, R10 ;  /* 0x0000000a090a7221 */ /* 0x000fc80000010000 */
[----:B------:R-:W-:Y:S01]  /*3da0*/  FADD.FTZ R47, R10, R11 ;  /* 0x0000000b0a2f7221 */ /* 0x000fe20000010000 */
[----:B--2---:R0:W-:Y:S01]  /*3db0*/  STG.E.128 desc[UR14][R2.64], R12 ;  /* 0x0000000c02007986 */ /* 0x0041e2000c101d0e */
[----:B------:R-:W-:Y:S05]  /*3dc0*/  @P3 BRA `(.L_x_18303) ;  /* 0xffffffc800103947 */ /* 0x000fea000383ffff */
.L_x_18278:
        /* <DEDUP_REMOVED lines=26> */
.L_x_18305:
[----:B------:R-:W-:Y:S05]  /*3f70*/  BSYNC B0 ;  /* 0x0000000000007941 */ /* 0x000fea0003800000 */
.L_x_18304:
        /* <DEDUP_REMOVED lines=29> */
.L_x_18307:
[----:B------:R-:W2:Y:S02]  /*4150*/  S2R R19, SR_TID.X ;  /* 0x0000000000137919 */ /* 0x000ea40000002100 */
.L_x_18308:
[----:B------:R-:W-:Y:S05]  /*4160*/  BSYNC B0 ;  /* 0x0000000000007941 */ /* 0x000fea0003800000 */
.L_x_18306:
        /* <DEDUP_REMOVED lines=27> */
[C---:B---3--:R-:W-:Y:S01]  /*4320*/  IMAD R7, R41.reuse, UR6, RZ ;  /* 0x0000000629077c24 */ /* 0x048fe2000f8e02ff */
[----:B--2---:R-:W-:Y:S01]  /*4330*/  ULEA UR4, UR5, UR4, 0x18 ;  /* 0x0000000405047291 */ /* 0x004fe2000f8ec03f */
[----:B------:R-:W-:Y:S01]  /*4340*/  IMAD R41, R41, UR8, RZ ;  /* 0x0000000829297c24 */ /* 0x000fe2000f8e02ff */
[----:B-1----:R-:W-:Y:S01]  /*4350*/  IADD3 R29, R9, R11, RZ ;  /* 0x0000000b091d7210 */ /* 0x002fe20007ffe0ff */
[C---:B------:R-:W-:Y:S01]  /*4360*/  IMAD R31, R40.reuse, UR7, R7 ;  /* 0x00000007281f7c24 */ /* 0x040fe2000f8e0207 */
[----:B------:R-:W-:Y:S01]  /*4370*/  ULDC.64 UR20, c[0x0][0x3d0] ;  /* 0x0000f40000147ab9 */ /* 0x000fe20000000a00 */
[----:B----4-:R-:W-:Y:S01]  /*4380*/  IMAD.WIDE.U32 R4, R40, UR6, RZ ;  /* 0x0000000628047c25 */ /* 0x010fe2000f8e00ff */
        /* <DEDUP_REMOVED lines=9> */
.L_x_18310:
        /* <DEDUP_REMOVED lines=64> */
.L_x_18309:
[----:B------:R-:W-:Y:S05]  /*4820*/  EXIT ;  /* 0x000000000000794d */ /* 0x000fea0003800000 */
.L_x_18311:
        /* <DEDUP_REMOVED lines=13> */
.L_x_19047:


//--------------------- .text._Z25selective_scan_bwd_kernelI32Selective_Scan_bwd_kernel_traitsILi32ELi4ELb1ELb0ELb0ELb1ELb1EfN3c107complexIfEEEEv12SSMParamsBwd --------------------------
	.section	.text._Z25selective_scan_bwd_kernelI32Selective_Scan_bwd_kernel_traitsILi32ELi4ELb1ELb0ELb0ELb1ELb1EfN3c107complexIfEEEEv12SSMParamsBwd,"ax",@progbits
	.align	128
        .global         _Z25selective_scan_bwd_kernelI32Selective_Scan_bwd_kernel_traitsILi32ELi4ELb1ELb0ELb0ELb1ELb1EfN3c107complexIfEEEEv12SSMParamsBwd
        .type           _Z25selective_scan_bwd_kernelI32Selective_Scan_bwd_kernel_traitsILi32ELi4ELb1ELb0ELb0ELb1ELb1EfN3c107complexIfEEEEv12SSMParamsBwd,@function
        .size           _Z25selective_scan_bwd_kernelI32Selective_Scan_bwd_kernel_traitsILi32ELi4ELb1ELb0ELb0ELb1ELb1EfN3c107complexIfEEEEv12SSMParamsBwd,(.L_x_19048 - _Z25selective_scan_bwd_kernelI32Selective_Scan_bwd_kernel_traitsILi32ELi4ELb1ELb0ELb0ELb1ELb1EfN3c107complexIfEEEEv12SSMParamsBwd)
        .other          _Z25selective_scan_bwd_kernelI32Selective_Scan_bwd_kernel_traitsILi32ELi4ELb1ELb0ELb0ELb1ELb1EfN3c107complexIfEEEEv12SSMParamsBwd,@"STO_CUDA_ENTRY STV_DEFAULT"
_Z25selective_scan_bwd_kernelI32Selective_Scan_bwd_kernel_traitsILi32ELi4ELb1ELb0ELb0ELb1ELb1EfN3c107complexIfEEEEv12SSMParamsBwd:
.text._Z25selective_scan_bwd_kernelI32Selective_Scan_bwd_kernel_traitsILi32ELi4ELb1ELb0ELb0ELb1ELb1EfN3c107complexIfEEEEv12SSMParamsBwd:
        /* <DEDUP_REMOVED lines=97> */
[----:B0-----:R-:W-:Y:S02]  /*0610*/  LOP3.LUT R63, R46, 0x1f, RZ, 0xc0, !PT ;  /* 0x0000001f2e3f7812 */ /* 0x001fe400078ec0ff */
[----:B------:R-:W-:-:S07]  /*0620*/  SHF.R.S32.HI R23, RZ, 0x1f, R46 ;  /* 0x0000001fff177819 */ /* 0x000fce000001142e */
.L_x_18338:
[----:B------:R-:W-:Y:S01]  /*0630*/  BAR.SYNC.DEFER_BLOCKING 0x0 ;  /* 0x0000000000007b1d */ /* 0x000fe20000010000 */
[C---:B------:R-:W-:Y:S02]  /*0640*/  SHF.L.U32 R31, R46.reuse, 0x4, RZ ;  /* 0x000000042e1f7819 */ /* 0x040fe400000006ff */
[----:B------:R-:W-:Y:S02]  /*0650*/  SHF.L.U64.HI R30, R46, 0x4, R23 ;  /* 0x000000042e1e7819 */ /* 0x000fe40000010217 */
[----:B------:R-:W-:-:S03]  /*0660*/  IADD3 R8, P0, R40, R31, RZ ;  /* 0x0000001f28087210 */ /* 0x000fc60007f1e0ff */
[----:B0-----:R-:W0:Y:S01]  /*0670*/  LDC.64 R16, c[0x0][0x318] ;  /* 0x0000c600ff107b82 */ /* 0x001e220000000a00 */
[----:B------:R-:W-:-:S05]  /*0680*/  IADD3.X R9, R41, R30, RZ, P0, !PT ;  /* 0x0000001e29097210 */ /* 0x000fca00007fe4ff */
[----:B------:R-:W3:Y:S01]  /*0690*/  LDG.E.128 R20, desc[UR14][R8.64] ;  /* 0x0000000e08147981 */ /* 0x000ee2000c1e1d00 */
[----:B------:R-:W-:Y:S02]  /*06a0*/  MOV R3, 0x400 ;  /* 0x0000040000037802 */ /* 0x000fe40000000f00 */
[----:B------:R-:W-:Y:S01]  /*06b0*/  IADD3 R18, P0, R38, R31, RZ ;  /* 0x0000001f26127210 */ /* 0x000fe20007f1e0ff */
[----:B------:R-:W4:Y:S03]  /*06c0*/  S2R R0, SR_CgaCtaId ;  /* 0x0000000000007919 */ /* 0x000f260000008800 */
[----:B------:R-:W-:Y:S02]  /*06d0*/  IADD3.X R19, R39, R30, RZ, P0, !PT ;  /* 0x0000001e27137210 */ /* 0x000fe400007fe4ff */
[----:B----4-:R-:W-:-:S04]  /*06e0*/  LEA R3, R0, R3, 0x18 ;  /* 0x0000000300037211 */ /* 0x010fc800078ec0ff */
[----:B--2---:R-:W-:-:S05]  /*06f0*/  LEA R0, R44, R3, 0x4 ;  /* 0x000000032c007211 */ /* 0x004fca00078e20ff */
[----:B---3--:R2:W-:Y:S01]  /*0700*/  STS.128 [R0], R20 ;  /* 0x0000001400007388 */ /* 0x0085e20000000c00 */
[----:B------:R-:W-:-:S03]  /*0710*/  NOP ;  /* 0x0000000000007918 */ /* 0x000fc60000000000 */
[----:B------:R-:W-:Y:S01]  /*0720*/  LDS.128 R4, [R0] ;  /* 0x0000000000047984 */ /* 0x000fe20000000c00 */
[----:B------:R-:W-:Y:S01]  /*0730*/  BAR.SYNC.DEFER_BLOCKING 0x0 ;  /* 0x0000000000007b1d */ /* 0x000fe20000010000 */
[----:B------:R-:W-:-:S07]  /*0740*/  IADD3 R8, P0, R36, R31, RZ ;  /* 0x0000001f24087210 */ /* 0x000fce0007f1e0ff */
[----:B--2---:R-:W2:Y:S01]  /*0750*/  LDC.64 R20, c[0x0][0x2a0] ;  /* 0x0000a800ff147b82 */ /* 0x004ea20000000a00 */
[----:B------:R-:W3:Y:S01]  /*0760*/  LDG.E.128 R32, desc[UR14][R18.64] ;  /* 0x0000000e12207981 */ /* 0x000ee2000c1e1d00 */
[----:B------:R-:W-:-:S03]  /*0770*/  IADD3.X R9, R37, R30, RZ, P0, !PT ;  /* 0x0000001e25097210 */ /* 0x000fc600007fe4ff */
[----:B---3--:R-:W-:Y:S01]  /*0780*/  STS.128 [R0], R32 ;  /* 0x0000002000007388 */ /* 0x008fe20000000c00 */
[----:B------:R-:W-:-:S03]  /*0790*/  NOP ;  /* 0x0000000000007918 */ /* 0x000fc60000000000 */
[----:B------:R-:W3:Y:S01]  /*07a0*/  LDS.128 R12, [R0] ;  /* 0x00000000000c7984 */ /* 0x000ee20000000c00 */
[----:B------:R-:W-:Y:S06]  /*07b0*/  BAR.SYNC.DEFER_BLOCKING 0x0 ;  /* 0x0000000000007b1d */ /* 0x000fec0000010000 */
[----:B------:R-:W4:Y:S01]  /*07c0*/  LDG.E.128 R8, desc[UR14][R8.64] ;  /* 0x0000000e08087981 */ /* 0x000f22000c1e1d00 */
[----:B-1----:R-:W-:Y:S01]  /*07d0*/  LEA R56, R42, 0xffffff80, 0x7 ;  /* 0xffffff802a387811 */ /* 0x002fe200078e38ff */
[----:B--2---:R-:W-:Y:S01]  /*07e0*/  IMAD R2, R20, UR17, RZ ;  /* 0x0000001114027c24 */ /* 0x004fe2000f8e02ff */
[----:B------:R-:W-:Y:S02]  /*07f0*/  BSSY B0, `(.L_x_18313) ;  /* 0x000002f000007945 */ /* 0x000fe40003800000 */
[----:B------:R-:W-:Y:S01]  /*0800*/  SHF.R.S32.HI R57, RZ, 0x1f, R56 ;  /* 0x0000001fff397819 */ /* 0x000fe20000011438 */
[--C-:B---3-5:R-:W-:Y:S01]  /*0810*/  FADD.FTZ R51, R12, R47.reuse ;  /* 0x0000002f0c337221 */ /* 0x128fe20000010000 */
[--C-:B------:R-:W-:Y:S01]  /*0820*/  FADD.FTZ R52, R13, R47.reuse ;  /* 0x0000002f0d347221 */ /* 0x100fe20000010000 */
[--C-:B------:R-:W-:Y:S01]  /*0830*/  FADD.FTZ R54, R15, R47.reuse ;  /* 0x0000002f0f367221 */ /* 0x100fe20000010000 */
[----:B------:R-:W-:Y:S01]  /*0840*/  FADD.FTZ R53, R14, R47 ;  /* 0x0000002f0e357221 */ /* 0x000fe20000010000 */
[----:B------:R-:W-:Y:S01]  /*0850*/  IMAD R15, R21, UR16, R2 ;  /* 0x00000010150f7c24 */ /* 0x000fe2000f8e0202 */
[----:B------:R-:W-:Y:S01]  /*0860*/  FSETP.GTU.FTZ.AND P2, PT, R51, 20, PT ;  /* 0x41a000003300780b */ /* 0x000fe20003f5c000 */
[----:B------:R-:W-:Y:S01]  /*0870*/  IMAD.WIDE.U32 R12, R20, UR16, R56 ;  /* 0x00000010140c7c25 */ /* 0x000fe2000f8e0038 */
[----:B------:R-:W-:-:S02]  /*0880*/  FSETP.GTU.FTZ.AND P3, PT, R52, 20, PT ;  /* 0x41a000003400780b */ /* 0x000fc40003f7c000 */
[----:B------:R-:W-:Y:S02]  /*0890*/  FSETP.GTU.FTZ.AND P0, PT, R53, 20, PT ;  /* 0x41a000003500780b */ /* 0x000fe40003f1c000 */
[----:B------:R-:W-:Y:S02]  /*08a0*/  FSETP.GTU.FTZ.AND P1, PT, R54, 20, PT ;  /* 0x41a000003600780b */ /* 0x000fe40003f3c000 */
[----:B------:R-:W-:Y:S01]  /*08b0*/  IADD3 R15, R13, R15, RZ ;  /* 0x0000000f0d0f7210 */ /* 0x000fe20007ffe0ff */
[----:B----4-:R1:W-:Y:S01]  /*08c0*/  STS.128 [R0], R8 ;  /* 0x0000000800007388 */ /* 0x0103e20000000c00 */
[----:B------:R-:W-:-:S03]  /*08d0*/  NOP ;  /* 0x0000000000007918 */ /* 0x000fc60000000000 */
[----:B0-----:R-:W-:Y:S06]  /*08e0*/  @P2 BRA `(.L_x_18314) ;  /* 0x00000000007c2947 */ /* 0x001fec0003800000 */
        /* <DEDUP_REMOVED lines=31> */
.L_x_18314:
[----:B------:R-:W-:Y:S05]  /*0ae0*/  BSYNC B0 ;  /* 0x0000000000007941 */ /* 0x000fea0003800000 */
.L_x_18313:
[----:B------:R-:W-:Y:S04]  /*0af0*/  BSSY B0, `(.L_x_18315) ;  /* 0x0000021000007945 */ /* 0x000fe80003800000 */
[----:B------:R-:W-:Y:S05]  /*0b00*/  @P3 BRA `(.L_x_18316) ;  /* 0x00000000007c3947 */ /* 0x000fea0003800000 */
        /* <DEDUP_REMOVED lines=31> */
.L_x_18316:
[----:B------:R-:W-:Y:S05]  /*0d00*/  BSYNC B0 ;  /* 0x0000000000007941 */ /* 0x000fea0003800000 */
.L_x_18315:
        /* <DEDUP_REMOVED lines=33> */
.L_x_18318:
[----:B------:R-:W-:Y:S05]  /*0f20*/  BSYNC B0 ;  /* 0x0000000000007941 */ /* 0x000fea0003800000 */
.L_x_18317:
        /* <DEDUP_REMOVED lines=33> */
.L_x_18320:
[----:B------:R-:W-:Y:S05]  /*1140*/  BSYNC B0 ;  /* 0x0000000000007941 */ /* 0x000fea0003800000 */
.L_x_18319:
[----:B------:R-:W-:Y:S01]  /*1150*/  ULDC.64 UR4, c[0x0][0x2a8] ;  /* 0x0000aa0000047ab9 */ /* 0x000fe20000000a00 */
[----:B------:R-:W-:Y:S01]  /*1160*/  MOV R14, R12 ;  /* 0x0000000c000e7202 */ /* 0x000fe20000000f00 */
[----:B------:R-:W-:Y:S01]  /*1170*/  IMAD R2, R50, UR4, RZ ;  /* 0x0000000432027c24 */ /* 0x000fe2000f8e02ff */
[----:B------:R-:W0:Y:S03]  /*1180*/  LDC.64 R18, c[0x0][0x2b0] ;  /* 0x0000ac00ff127b82 */ /* 0x000e260000000a00 */
[----:B-1----:R-:W-:-:S04]  /*1190*/  IMAD.WIDE.U32 R8, R49, UR4, R14 ;  /* 0x0000000431087c25 */ /* 0x002fc8000f8e000e */
[----:B------:R-:W-:Y:S01]  /*11a0*/  IMAD R11, R49, UR5, R2 ;  /* 0x00000005310b7c24 */ /* 0x000fe2000f8e0202 */
[----:B------:R-:W-:Y:S01]  /*11b0*/  LEA R16, P0, R8, R16, 0x2 ;  /* 0x0000001008107211 */ /* 0x000fe200078010ff */
[----:B------:R-:W1:Y:S01]  /*11c0*/  LDC.64 R20, c[0x0][0x308] ;  /* 0x0000c200ff147b82 */ /* 0x000e620000000a00 */
[----:B------:R-:W-:Y:S02]  /*11d0*/  ULDC.64 UR4, c[0x0][0x2b8] ;  /* 0x0000ae0000047ab9 */ /* 0x000fe40000000a00 */
[----:B------:R-:W-:Y:S02]  /*11e0*/  IADD3 R2, R9, R11, RZ ;  /* 0x0000000b09027210 */ /* 0x000fe40007ffe0ff */
[----:B------:R-:W-:Y:S02]  /*11f0*/  IADD3 R12, P1, R16, R31, RZ ;  /* 0x0000001f100c7210 */ /* 0x000fe40007f3e0ff */
[----:B------:R-:W-:Y:S01]  /*1200*/  LEA.HI.X R17, R8, R17, R2, 0x2, P0 ;  /* 0x0000001108117211 */ /* 0x000fe200000f1402 */
[----:B------:R-:W2:Y:S01]  /*1210*/  LDC.64 R58, c[0x0][0x398] ;  /* 0x0000e600ff3a7b82 */ /* 0x000ea20000000a00 */
[----:B------:R-:W-:Y:S02]  /*1220*/  LDS.128 R8, [R0] ;  /* 0x0000000000087984 */ /* 0x000fe40000000c00 */
[----:B------:R-:W-:-:S05]  /*1230*/  IADD3.X R13, R17, R30, RZ, P1, !PT ;  /* 0x0000001e110d7210 */ /* 0x000fca0000ffe4ff */
[----:B------:R-:W-:Y:S08]  /*1240*/  BAR.SYNC.DEFER_BLOCKING 0x0 ;  /* 0x0000000000007b1d */ /* 0x000ff00000010000 */
[----:B------:R-:W3:Y:S01]  /*1250*/  LDC.64 R66, c[0x0][0x3e8] ;  /* 0x0000fa00ff427b82 */ /* 0x000ee20000000a00 */
[----:B------:R-:W4:Y:S01]  /*1260*/  LDG.E.128 R12, desc[UR14][R12.64] ;  /* 0x0000000e0c0c7981 */ /* 0x000f22000c1e1d00 */
[----:B0-----:R-:W-:-:S02]  /*1270*/  IMAD R2, R18, UR17, RZ ;  /* 0x0000001112027c24 */ /* 0x001fc4000f8e02ff */
[----:B------:R-:W-:-:S04]  /*1280*/  IMAD.WIDE.U32 R16, R18, UR16, R56 ;  /* 0x0000001012107c25 */ /* 0x000fc8000f8e0038 */
[----:B------:R-:W-:Y:S02]  /*1290*/  IMAD R19, R19, UR16, R2 ;  /* 0x0000001013137c24 */ /* 0x000fe4000f8e0202 */
[----:B------:R-:W-:-:S03]  /*12a0*/  IMAD R2, R50, UR4, RZ ;  /* 0x0000000432027c24 */ /* 0x000fc6000f8e02ff */
[----:B------:R-:W-:Y:S01]  /*12b0*/  IADD3 R17, R17, R19, RZ ;  /* 0x0000001311117210 */ /* 0x000fe20007ffe0ff */
[C---:B------:R-:W-:Y:S02]  /*12c0*/  IMAD R19, R49.reuse, UR5, R2 ;  /* 0x0000000531137c24 */ /* 0x040fe4000f8e0202 */
[----:B------:R-:W-:Y:S01]  /*12d0*/  IMAD.WIDE.U32 R16, R49, UR4, R16 ;  /* 0x0000000431107c25 */ /* 0x000fe2000f8e0010 */
[----:B------:R-:W-:Y:S02]  /*12e0*/  ULDC.64 UR4, c[0x0][0x3a0] ;  /* 0x0000e80000047ab9 */ /* 0x000fe40000000a00 */
[----:B-1----:R-:W-:Y:S02]  /*12f0*/  LEA R20, P0, R16, R20, 0x2 ;  /* 0x0000001410147211 */ /* 0x002fe400078010ff */
[----:B------:R-:W-:Y:S02]  /*1300*/  IADD3 R17, R17, R19, RZ ;  /* 0x0000001311117210 */ /* 0x000fe40007ffe0ff */
[----:B------:R-:W-:-:S02]  /*1310*/  IADD3 R20, P1, R20, R31, RZ ;  /* 0x0000001f14147210 */ /* 0x000fc40007f3e0ff */
[----:B------:R-:W-:-:S04]  /*1320*/  LEA.HI.X R17, R16, R21, R17, 0x2, P0 ;  /* 0x0000001510117211 */ /* 0x000fc800000f1411 */
[----:B------:R-:W-:Y:S01]  /*1330*/  IADD3.X R21, R17, R30, RZ, P1, !PT ;  /* 0x0000001e11157210 */ /* 0x000fe20000ffe4ff */
[----:B----4-:R-:W-:Y:S01]  /*1340*/  STS.128 [R0], R12 ;  /* 0x0000000c00007388 */ /* 0x010fe20000000c00 */
[----:B------:R-:W-:-:S03]  /*1350*/  NOP ;  /* 0x0000000000007918 */ /* 0x000fc60000000000 */
[----:B------:R-:W0:Y:S01]  /*1360*/  LDS.128 R16, [R0] ;  /* 0x0000000000107984 */ /* 0x000e220000000c00 */
[----:B------:R-:W-:Y:S06]  /*1370*/  BAR.SYNC.DEFER_BLOCKING 0x0 ;  /* 0x0000000000007b1d */ /* 0x000fec0000010000 */
[----:B------:R-:W4:Y:S01]  /*1380*/  LDG.E.128 R20, desc[UR14][R20.64] ;  /* 0x0000000e14147981 */ /* 0x000f22000c1e1d00 */
[----:B0-----:R-:W-:Y:S01]  /*1390*/  FMUL.FTZ R2, R16, -1.4426950216293334961 ;  /* 0xbfb8aa3b10027820 */ /* 0x001fe20000410000 */
[----:B------:R-:W-:Y:S01]  /*13a0*/  FMUL.FTZ R33, R17, -1.4426950216293334961 ;  /* 0xbfb8aa3b11217820 */ /* 0x000fe20000410000 */
[----:B------:R-:W-:Y:S01]  /*13b0*/  FMUL.FTZ R34, R18, -1.4426950216293334961 ;  /* 0xbfb8aa3b12227820 */ /* 0x000fe20000410000 */
[----:B------:R-:W-:-:S03]  /*13c0*/  FMUL.FTZ R35, R19, -1.4426950216293334961 ;  /* 0xbfb8aa3b13237820 */ /* 0x000fc60000410000 */
[----:B------:R-:W0:Y:S08]  /*13d0*/  MUFU.EX2 R2, R2 ;  /* 0x0000000200027308 */ /* 0x000e300000000800 */
[----:B------:R-:W1:Y:S08]  /*13e0*/  MUFU.EX2 R33, R33 ;  /* 0x0000002100217308 */ /* 0x000e700000000800 */
[----:B------:R-:W5:Y:S01]  /*13f0*/  MUFU.EX2 R34, R34 ;  /* 0x0000002200227308 */ /* 0x000f620000000800 */
[----:B0-----:R-:W-:-:S07]  /*1400*/  FADD.FTZ R32, R2, 1 ;  /* 0x3f80000002207421 */ /* 0x001fce0000010000 */
[----:B------:R-:W0:Y:S01]  /*1410*/  MUFU.EX2 R35, R35 ;  /* 0x0000002300237308 */ /* 0x000e220000000800 */
[----:B-1----:R-:W-:-:S07]  /*1420*/  FADD.FTZ R2, R33, 1 ;  /* 0x3f80000021027421 */ /* 0x002fce0000010000 */
[----:B------:R-:W-:Y:S01]  /*1430*/  MUFU.RCP R60, R2 ;  /* 0x00000002003c7308 */ /* 0x000fe20000001000 */
[----:B-----5:R-:W-:-:S07]  /*1440*/  FADD.FTZ R33, R34, 1 ;  /* 0x3f80000022217421 */ /* 0x020fce0000010000 */
[----:B------:R-:W-:Y:S01]  /*1450*/  MUFU.RCP R61, R33 ;  /* 0x00000021003d7308 */ /* 0x000fe20000001000 */
[----:B0-----:R-:W-:-:S07]  /*1460*/  FADD.FTZ R34, R35, 1 ;  /* 0x3f80000023227421 */ /* 0x001fce0000010000 */
[----:B------:R-:W-:Y:S08]  /*1470*/  MUFU.RCP R55, R32 ;  /* 0x0000002000377308 */ /* 0x000ff00000001000 */
[----:B------:R-:W0:Y:S02]  /*1480*/  MUFU.RCP R62, R34 ;  /* 0x00000022003e7308 */ /* 0x000e240000001000 */
[----:B0-----:R-:W-:-:S04]  /*1490*/  FADD.FTZ R32, -R62, 1 ;  /* 0x3f8000003e207421 */ /* 0x001fc80000010100 */
[----:B------:R-:W-:Y:S01]  /*14a0*/  FFMA.FTZ R64, R19, R32, 1 ;  /* 0x3f80000013407423 */ /* 0x000fe20000010020 */
[----:B----4-:R0:W-:Y:S01]  /*14b0*/  STS.128 [R0], R20 ;  /* 0x0000001400007388 */ /* 0x0101e20000000c00 */
[----:B------:R-:W-:-:S03]  /*14c0*/  NOP ;  /* 0x0000000000007918 */ /* 0x000fc60000000000 */
[----:B------:R-:W1:Y:S01]  /*14d0*/  LDS.128 R12, [R0] ;  /* 0x00000000000c7984 */ /* 0x000e620000000c00 */
[----:B0-----:R-:W-:Y:S01]  /*14e0*/  FADD.FTZ R23, -R61, 1 ;  /* 0x3f8000003d177421 */ /* 0x001fe20000010100 */
[----:B------:R-:W-:Y:S01]  /*14f0*/  FADD.FTZ R20, -R60, 1 ;  /* 0x3f8000003c147421 */ /* 0x000fe20000010100 */
[----:B------:R-:W-:Y:S02]  /*1500*/  FADD.FTZ R21, -R55, 1 ;  /* 0x3f80000037157421 */ /* 0x000fe40000010100 */
[----:B------:R-:W-:Y:S01]  /*1510*/  FFMA.FTZ R35, R18, R23, 1 ;  /* 0x3f80000012237423 */ /* 0x000fe20000010017 */
[----:B------:R-:W-:Y:S01]  /*1520*/  FFMA.FTZ R22, R17, R20, 1 ;  /* 0x3f80000011167423 */ /* 0x000fe20000010014 */
        /* <DEDUP_REMOVED lines=14> */
[----:B--2---:R-:W-:-:S02]  /*1610*/  IMAD R2, R58, UR17, RZ ;  /* 0x000000113a027c24 */ /* 0x004fc4000f8e02ff */
[----:B------:R-:W-:Y:S01]  /*1620*/  FMUL.FTZ R55, R16, R55 ;  /* 0x0000003710377220 */ /* 0x000fe20000410000 */
[----:B------:R-:W-:Y:S01]  /*1630*/  FMUL.FTZ R60, R17, R60 ;  /* 0x0000003c113c7220 */ /* 0x000fe20000410000 */
[----:B------:R-:W-:Y:S01]  /*1640*/  FMUL.FTZ R61, R18, R61 ;  /* 0x0000003d123d7220 */ /* 0x000fe20000410000 */
[----:B------:R-:W-:Y:S02]  /*1650*/  IMAD R65, R59, UR16, R2 ;  /* 0x000000103b417c24 */ /* 0x000fe4000f8e0202 */
[----:B------:R-:W-:Y:S01]  /*1660*/  FMUL.FTZ R62, R19, R62 ;  /* 0x0000003e133e7220 */ /* 0x000fe20000410000 */
[----:B------:R-:W-:-:S04]  /*1670*/  IMAD.WIDE.U32 R58, R58, UR16, R56 ;  /* 0x000000103a3a7c25 */ /* 0x000fc8000f8e0038 */
[----:B------:R-:W-:Y:S01]  /*1680*/  IMAD R2, R50, UR4, RZ ;  /* 0x0000000432027c24 */ /* 0x000fe2000f8e02ff */
[----:B------:R-:W-:-:S03]  /*1690*/  IADD3 R59, R59, R65, RZ ;  /* 0x000000413b3b7210 */ /* 0x000fc60007ffe0ff */
[----:B------:R-:W-:Y:S01]  /*16a0*/  IMAD.WIDE.U32 R58, R49, UR4, R58 ;  /* 0x00000004313a7c25 */ /* 0x000fe2000f8e003a */
[----:B------:R0:W-:Y:S01]  /*16b0*/  STS.128 [R0], R20 ;  /* 0x0000001400007388 */ /* 0x0001e20000000c00 */
[----:B------:R-:W-:-:S03]  /*16c0*/  NOP ;  /* 0x0000000000007918 */ /* 0x000fc60000000000 */
[----:B------:R-:W1:Y:S01]  /*16d0*/  LDS.128 R32, [R0] ;  /* 0x0000000000207984 */ /* 0x000e620000000c00 */
[----:B0-----:R-:W-:Y:S01]  /*16e0*/  IMAD R21, R49, UR5, R2 ;  /* 0x0000000531157c24 */ /* 0x001fe2000f8e0202 */
[C---:B---3--:R-:W-:Y:S01]  /*16f0*/  LEA R20, P1, R58.reuse, R66, 0x2 ;  /* 0x000000423a147211 */ /* 0x048fe200078210ff */
[----:B------:R-:W-:Y:S01]  /*1700*/  ULDC.64 UR4, c[0x0][0x320] ;  /* 0x0000c80000047ab9 */ /* 0x000fe20000000a00 */
[----:B------:R-:W0:Y:S01]  /*1710*/  LDC R22, c[0x0][0x21c] ;  /* 0x00008700ff167b82 */ /* 0x000e220000000800 */
[----:B------:R-:W-:Y:S02]  /*1720*/  ISETP.NE.U32.AND P0, PT, RZ, UR4, PT ;  /* 0x00000004ff007c0c */ /* 0x000fe4000bf05070 */
[----:B------:R-:W-:Y:S02]  /*1730*/  IADD3 R59, R59, R21, RZ ;  /* 0x000000153b3b7210 */ /* 0x000fe40007ffe0ff */
[----:B------:R-:W-:Y:S02]  /*1740*/  ISETP.NE.AND.EX P0, PT, RZ, UR5, PT, P0 ;  /* 0x00000005ff007c0c */ /* 0x000fe4000bf05300 */
[----:B------:R-:W-:-:S02]  /*1750*/  LEA.HI.X R59, R58, R67, R59, 0x2, P1 ;  /* 0x000000433a3b7211 */ /* 0x000fc400008f143b */
[----:B------:R-:W-:-:S04]  /*1760*/  IADD3 R20, P1, R20, R31, RZ ;  /* 0x0000001f14147210 */ /* 0x000fc80007f3e0ff */
[----:B------:R-:W-:-:S05]  /*1770*/  IADD3.X R21, R59, R30, RZ, P1, !PT ;  /* 0x0000001e3b157210 */ /* 0x000fca0000ffe4ff */
[----:B-1----:R1:W-:Y:S01]  /*1780*/  STG.E.128 desc[UR14][R20.64], R32 ;  /* 0x0000002014007986 */ /* 0x0023e2000c101d0e */
[----:B------:R-:W-:Y:S05]  /*1790*/  @!P0 BRA `(.L_x_18321) ;  /* 0x00000000005c8947 */ /* 0x000fea0003800000 */
[----:B------:R-:W-:Y:S01]  /*17a0*/  BAR.SYNC.DEFER_BLOCKING 0x0 ;  /* 0x0000000000007b1d */ /* 0x000fe20000010000 */
[----:B------:R-:W-:Y:S01]  /*17b0*/  FMUL.FTZ R12, R55, R12 ;  /* 0x0000000c370c7220 */ /* 0x000fe20000410000 */
[----:B------:R-:W-:Y:S01]  /*17c0*/  FMUL.FTZ R13, R13, R60 ;  /* 0x0000003c0d0d7220 */ /* 0x000fe20000410000 */
[----:B------:R-:W-:Y:S01]  /*17d0*/  FMUL.FTZ R14, R14, R61 ;  /* 0x0000003d0e0e7220 */ /* 0x000fe20000410000 */
[----:B------:R-:W-:-:S04]  /*17e0*/  FMUL.FTZ R15, R15, R62 ;  /* 0x0000003e0f0f7220 */ /* 0x000fc80000410000 */
[----:B-1----:R-:W1:Y:S01]  /*17f0*/  LDC.64 R20, c[0x0][0x2c0] ;  /* 0x0000b000ff147b82 */ /* 0x002e620000000a00 */
        /* <DEDUP_REMOVED lines=12> */
[----:B---3--:R-:W-:-:S04]  /*18c0*/  LEA R0, P0, R12, UR4, 0x2 ;  /* 0x000000040c007c11 */ /* 0x008fc8000f8010ff */
[----:B------:R-:W-:Y:S02]  /*18d0*/  LEA.HI.X R13, R12, UR5, R13, 0x2, P0 ;  /* 0x000000050c0d7c11 */ /* 0x000fe400080f140d */
[----:B------:R-:W-:-:S04]  /*18e0*/  IADD3 R12, P0, R0, R31, RZ ;  /* 0x0000001f000c7210 */ /* 0x000fc80007f1e0ff */
[----:B------:R-:W-:-:S05]  /*18f0*/  IADD3.X R13, R13, R30, RZ, P0, !PT ;  /* 0x0000001e0d0d7210 */ /* 0x000fca00007fe4ff */
[----:B----4-:R2:W-:Y:S04]  /*1900*/  STG.E.128 desc[UR14][R12.64], R16 ;  /* 0x000000100c007986 */ /* 0x0105e8000c101d0e */
.L_x_18321:
[----:B------:R-:W-:Y:S01]  /*1910*/  FMUL.FTZ R55, R8, R55 ;  /* 0x0000003708377220 */ /* 0x000fe20000410000 */
[----:B------:R-:W-:Y:S01]  /*1920*/  BAR.SYNC.DEFER_BLOCKING 0x0 ;  /* 0x0000000000007b1d */ /* 0x000fe20000010000 */
[----:B0-----:R-:W-:Y:S01]  /*1930*/  ISETP.GE.AND P0, PT, R22, 0x1, PT ;  /* 0x000000011600780c */ /* 0x001fe20003f06270 */
[----:B------:R-:W-:Y:S01]  /*1940*/  FMUL.FTZ R60, R9, R60 ;  /* 0x0000003c093c7220 */ /* 0x000fe20000410000 */
[----:B------:R-:W-:Y:S01]  /*1950*/  FFMA.FTZ R0, R4, R55, R45 ;  /* 0x0000003704007223 */ /* 0x000fe2000001002d */
[----:B------:R-:W-:Y:S01]  /*1960*/  FMUL.FTZ R61, R10, R61 ;  /* 0x0000003d0a3d7220 */ /* 0x000fe20000410000 */
[----:B------:R-:W-:Y:S01]  /*1970*/  FMUL.FTZ R62, R11, R62 ;  /* 0x0000003e0b3e7220 */ /* 0x000fe20000410000 */
[----:B------:R-:W-:Y:S01]  /*1980*/  CS2R R10, SRZ ;  /* 0x00000000000a7805 */ /* 0x000fe2000001ff00 */
[----:B--2---:R-:W-:Y:S01]  /*1990*/  FFMA.FTZ R13, R5, R60, R0 ;  /* 0x0000003c050d7223 */ /* 0x004fe20000010000 */
[----:B------:R-:W-:Y:S01]  /*19a0*/  CS2R R8, SRZ ;  /* 0x0000000000087805 */ /* 0x000fe2000001ff00 */
[-C--:B------:R-:W-:Y:S01]  /*19b0*/  FMUL.FTZ R12, R55, R48.reuse ;  /* 0x00000030370c7220 */ /* 0x080fe20000410000 */
[-C--:B------:R-:W-:Y:S01]  /*19c0*/  FMUL.FTZ R14, R61, R48.reuse ;  /* 0x000000303d0e7220 */ /* 0x080fe20000410000 */
[----:B------:R-:W-:Y:S01]  /*19d0*/  FFMA.FTZ R0, R6, R61, R13 ;  /* 0x0000003d06007223 */ /* 0x000fe2000001000d */
[-C--:B------:R-:W-:Y:S01]  /*19e0*/  FMUL.FTZ R13, R60, R48.reuse ;  /* 0x000000303c0d7220 */ /* 0x080fe20000410000 */
[----:B------:R-:W-:-:S02]  /*19f0*/  FMUL.FTZ R15, R62, R48 ;  /* 0x000000303e0f7220 */ /* 0x000fc40000410000 */
[----:B------:R-:W-:Y:S01]  /*1a00*/  FFMA.FTZ R45, R7, R62, R0 ;  /* 0x0000003e072d7223 */ /* 0x000fe20000010000 */
[----:B------:R-:W-:Y:S06]  /*1a10*/  @!P0 BRA `(.L_x_18322) ;  /* 0x0000002400b08947 */ /* 0x000fec0003800000 */
[C---:B------:R-:W-:Y:S01]  /*1a20*/  IADD3 R0, R42.reuse, -0x1, RZ ;  /* 0xffffffff2a007810 */ /* 0x040fe20007ffe0ff */
[----:B------:R-:W0:Y:S01]  /*1a30*/  LDC.64 R76, c[0x0][0x2d0] ;  /* 0x0000b400ff4c7b82 */ /* 0x000e220000000a00 */
[----:B------:R-:W-:Y:S01]  /*1a40*/  IADD3 R11, R42, -0x2, RZ ;  /* 0xfffffffe2a0b7810 */ /* 0x000fe20007ffe0ff */
[----:B------:R-:W-:Y:S01]  /*1a50*/  ULDC.64 UR4, c[0x0][0x230] ;  /* 0x00008c0000047ab9 */ /* 0x000fe20000000a00 */
[----:B------:R-:W-:Y:S01]  /*1a60*/  LEA.HI R2, R0, R0, RZ, 0x1 ;  /* 0x0000000000027211 */ /* 0x000fe200078f08ff */
[----:B------:R-:W-:Y:S01]  /*1a70*/  ULDC.64 UR6, c[0x0][0x248] ;  /* 0x0000920000067ab9 */ /* 0x000fe20000000a00 */
[----:B------:R-:W-:-:S04]  /*1a80*/  IMAD.WIDE.U32 R18, R49, UR4, RZ ;  /* 0x0000000431127c25 */ /* 0x000fc8000f8e00ff */
[----:B------:R-:W-:Y:S01]  /*1a90*/  FADD.FTZ R68, R62, R62 ;  /* 0x0000003e3e447221 */ /* 0x000fe20000010000 */
[----:B------:R-:W-:Y:S01]  /*1aa0*/  FADD.FTZ R69, R61, R61 ;  /* 0x0000003d3d457221 */ /* 0x000fe20000010000 */
[----:B------:R-:W2:Y:S01]  /*1ab0*/  LDC.64 R16, c[0x0][0x2d8] ;  /* 0x0000b600ff107b82 */ /* 0x000ea20000000a00 */
[----:B------:R-:W-:Y:S01]  /*1ac0*/  IMAD R79, R11, R22, RZ ;  /* 0x000000160b4f7224 */ /* 0x000fe200078e02ff */
[----:B------:R-:W-:Y:S01]  /*1ad0*/  LOP3.LUT R11, R2, 0xfffffe, RZ, 0xc0, !PT ;  /* 0x00fffffe020b7812 */ /* 0x000fe200078ec0ff */
[----:B-1----:R-:W-:Y:S01]  /*1ae0*/  IMAD R20, R50, UR6, RZ ;  /* 0x0000000632147c24 */ /* 0x002fe2000f8e02ff */
[----:B------:R-:W-:Y:S01]  /*1af0*/  MOV R67, R3 ;  /* 0x0000000300437202 */ /* 0x000fe20000000f00 */
[----:B------:R-:W-:Y:S01]  /*1b00*/  IMAD.WIDE.U32 R72, R49, UR6, RZ ;  /* 0x0000000631487c25 */ /* 0x000fe2000f8e00ff */
[----:B------:R-:W-:-:S03]  /*1b10*/  IADD3 R2, R0, -R11, RZ ;  /* 0x8000000b00027210 */ /* 0x000fc60007ffe0ff */
[----:B------:R-:W-:Y:S01]  /*1b20*/  FMUL.FTZ R65, R4, R51 ;  /* 0x0000003304417220 */ /* 0x000fe20000410000 */
[----:B------:R-:W1:Y:S01]  /*1b30*/  LDC.64 R70, c[0x0][0x2e0] ;  /* 0x0000b800ff467b82 */ /* 0x000e620000000a00 */
[----:B------:R-:W-:Y:S01]  /*1b40*/  IMAD R0, R50, UR4, RZ ;  /* 0x0000000432007c24 */ /* 0x000fe2000f8e02ff */
[----:B------:R-:W-:Y:S01]  /*1b50*/  MOV R66, R3 ;  /* 0x0000000300427202 */ /* 0x000fe20000000f00 */
[----:B------:R-:W-:Y:S02]  /*1b60*/  IMAD R23, R49, UR7, R20 ;  /* 0x0000000731177c24 */ /* 0x000fe4000f8e0214 */
[----:B------:R-:W-:Y:S01]  /*1b70*/  FMUL.FTZ R64, R5, R52 ;  /* 0x0000003405407220 */ /* 0x000fe20000410000 */
[----:B------:R-:W-:Y:S01]  /*1b80*/  IMAD R11, R49, UR5, R0 ;  /* 0x00000005310b7c24 */ /* 0x000fe2000f8e0200 */
[----:B------:R-:W-:Y:S01]  /*1b90*/  ULDC.64 UR4, c[0x0][0x268] ;  /* 0x00009a0000047ab9 */ /* 0x000fe20000000a00 */
[----:B------:R-:W-:Y:S01]  /*1ba0*/  IMAD.WIDE R78, R79, 0x10, R24 ;  /* 0x000000104f4e7825 */ /* 0x000fe200078e0218 */
[----:B------:R-:W3:Y:S01]  /*1bb0*/  LDC.64 R32, c[0x0][0x270] ;  /* 0x00009c00ff207b82 */ /* 0x000ee20000000a00 */
[----:B0-----:R-:W-:-:S02]  /*1bc0*/  LEA R76, P0, R18, R76, 0x3 ;  /* 0x0000004c124c7211 */ /* 0x001fc400078018ff */
[----:B------:R-:W-:Y:S01]  /*1bd0*/  FMUL.FTZ R62, R6, R53 ;  /* 0x00000035063e7220 */ /* 0x000fe20000410000 */
[----:B------:R-:W-:Y:S01]  /*1be0*/  IADD3 R0, R19, R11, RZ ;  /* 0x0000000b13007210 */ /* 0x000fe20007ffe0ff */
[----:B------:R-:W-:Y:S01]  /*1bf0*/  IMAD R22, R50, UR4, RZ ;  /* 0x0000000432167c24 */ /* 0x000fe2000f8e02ff */
[----:B------:R-:W-:Y:S01]  /*1c00*/  IADD3 R11, R73, R23, RZ ;  /* 0x00000017490b7210 */ /* 0x000fe20007ffe0ff */
[C---:B------:R-:W-:Y:S01]  /*1c10*/  IMAD.WIDE.U32 R20, R49.reuse, UR4, RZ ;  /* 0x0000000431147c25 */ /* 0x040fe2000f8e00ff */
[----:B------:R-:W-:Y:S01]  /*1c20*/  LEA.HI.X R77, R18, R77, R0, 0x3, P0 ;  /* 0x0000004d124d7211 */ /* 0x000fe200000f1c00 */
[----:B------:R-:W0:Y:S01]  /*1c30*/  LDC.64 R34, c[0x0][0x250] ;  /* 0x00009400ff227b82 */ /* 0x000e220000000a00 */
[C---:B--2---:R-:W-:Y:S01]  /*1c40*/  LEA R75, P0, R72.reuse, R16, 0x3 ;  /* 0x00000010484b7211 */ /* 0x044fe200078018ff */
[----:B------:R-:W-:Y:S01]  /*1c50*/  IMAD R19, R49, UR5, R22 ;  /* 0x0000000531137c24 */ /* 0x000fe2000f8e0216 */
[----:B------:R-:W-:Y:S01]  /*1c60*/  UMOV UR4, URZ ;  /* 0x0000003f00047c82 */ /* 0x000fe20008000000 */
[----:B------:R-:W-:Y:S01]  /*1c70*/  ULDC UR5, c[0x0][0x224] ;  /* 0x0000890000057ab9 */ /* 0x000fe20000000800 */
[----:B------:R-:W-:Y:S01]  /*1c80*/  LEA.HI.X R72, R72, R17, R11, 0x3, P0 ;  /* 0x0000001148487211 */ /* 0x000fe200000f1c0b */
[----:B------:R-:W-:Y:S01]  /*1c90*/  HFMA2.MMA R11, -RZ, RZ, 0, 0 ;  /* 0x00000000ff0b7435 */ /* 0x000fe200000001ff */
[----:B------:R-:W-:Y:S01]  /*1ca0*/  IADD3 R0, R21, R19, RZ ;  /* 0x0000001315007210 */ /* 0x000fe20007ffe0ff */
[----:B------:R-:W2:Y:S01]  /*1cb0*/  LDC.64 R56, c[0x0][0x238] ;  /* 0x00008e00ff387b82 */ /* 0x000ea20000000a00 */
[----:B-1----:R-:W-:Y:S01]  /*1cc0*/  LEA R74, P1, R20, R70, 0x3 ;  /* 0x00000046144a7211 */ /* 0x002fe200078218ff */
[----:B------:R-:W-:-:S03]  /*1cd0*/  FADD.FTZ R70, R60, R60 ;  /* 0x0000003c3c467221 */ /* 0x000fc60000010000 */
[----:B------:R-:W-:Y:S01]  /*1ce0*/  LEA.HI.X R71, R20, R71, R0, 0x3, P1 ;  /* 0x0000004714477211 */ /* 0x000fe200008f1c00 */
[----:B------:R-:W-:Y:S01]  /*1cf0*/  FADD.FTZ R0, R55, R55 ;  /* 0x0000003737007221 */ /* 0x000fe20000010000 */
[----:B------:R-:W-:Y:S01]  /*1d00*/  FMUL.FTZ R55, R7, R54 ;  /* 0x0000003607377220 */ /* 0x000fe20000410000 */
[----:B------:R-:W1:Y:S01]  /*1d10*/  LDC R73, c[0x0][0x224] ;  /* 0x00008900ff497b82 */ /* 0x000e620000000800 */
[----:B---3--:R-:W-:Y:S02]  /*1d20*/  SHF.L.U64.HI R80, R32, 0x3, R33 ;  /* 0x0000000320507819 */ /* 0x008fe40000010221 */
[----:B------:R-:W-:-:S05]  /*1d30*/  SHF.L.U32 R33, R2, 0x8, RZ ;  /* 0x0000000802217819 */ /* 0x000fca00000006ff */
[----:B------:R-:W3:Y:S01]  /*1d40*/  LDC R97, c[0x0][0x21c] ;  /* 0x00008700ff617b82 */ /* 0x000ee20000000800 */
[----:B0-----:R-:W-:Y:S02]  /*1d50*/  SHF.L.U64.HI R35, R34, 0x3, R35 ;  /* 0x0000000322237819 */ /* 0x001fe40000010223 */
[----:B--2---:R-:W-:-:S07]  /*1d60*/  SHF.L.U64.HI R82, R56, 0x3, R57 ;  /* 0x0000000338527819 */ /* 0x004fce0000010239 */
.L_x_18337:
[----:B------:R-:W2:Y:S01]  /*1d70*/  LDG.E.64 R58, desc[UR14][R76.64] ;  /* 0x0000000e4c3a7981 */ /* 0x000ea2000c1e1b00 */
[----:B------:R-:W-:Y:S02]  /*1d80*/  ISETP.NE.AND P1, PT, R46, RZ, PT ;  /* 0x000000ff2e00720c */ /* 0x000fe40003f25270 */
[----:B0-----:R-:W-:Y:S01]  /*1d90*/  MOV R3, 0x400 ;  /* 0x0000040000037802 */ /* 0x001fe20000000f00 */
[----:B------:R-:W0:Y:S01]  /*1da0*/  S2R R22, SR_CgaCtaId ;  /* 0x0000000000167919 */ /* 0x000e220000008800 */
[----:B------:R-:W-:Y:S02]  /*1db0*/  MOV R21, R72 ;  /* 0x0000004800157202 */ /* 0x000fe40000000f00 */
[----:B------:R-:W-:Y:S02]  /*1dc0*/  MOV R23, R71 ;  /* 0x0000004700177202 */ /* 0x000fe40000000f00 */
[----:B------:R-:W-:-:S04]  /*1dd0*/  ISETP.GT.AND P0, PT, R42, 0x1, PT ;  /* 0x000000012a00780c */ /* 0x000fc80003f04270 */
[----:B------:R-:W-:Y:S02]  /*1de0*/  ISETP.EQ.AND P0, PT, R63, RZ, P0 ;  /* 0x000000ff3f00720c */ /* 0x000fe40000702270 */
[----:B0-----:R-:W-:Y:S02]  /*1df0*/  LEA R3, R22, R3, 0x18 ;  /* 0x0000000316037211 */ /* 0x001fe400078ec0ff */
        /* <DEDUP_REMOVED lines=10> */
[----:B------:R-:W-:Y:S02]  /*1ea0*/  IADD3 R2, R46, 0x200, RZ ;  /* 0x000002002e027810 */ /* 0x000fe40007ffe0ff */
[----:B------:R-:W-:Y:S02]  /*1eb0*/  MUFU.EX2 R17, R16 ;  /* 0x0000001000117308 */ /* 0x000fe40000000800 */
[----:B------:R-:W-:-:S04]  /*1ec0*/  SEL R2, R33, R2, !P1 ;  /* 0x0000000221027207 */ /* 0x000fc80004800000 */
[----:B------:R-:W-:Y:S02]  /*1ed0*/  LEA R2, R2, R3, 0x3 ;  /* 0x0000000302027211 */ /* 0x000fe400078e18ff */
[----:B------:R-:W0:Y:S08]  /*1ee0*/  MUFU.COS R20, R19 ;  /* 0x0000001300147308 */ /* 0x000e300000000000 */
[----:B------:R-:W2:Y:S01]  /*1ef0*/  MUFU.SIN R18, R19 ;  /* 0x0000001300127308 */ /* 0x000ea20000000400 */
[----:B------:R-:W-:Y:S01]  /*1f00*/  FMUL.FTZ R81, R59, R52 ;  /* 0x000000343b517220 */ /* 0x000fe20000410000 */
[----:B0-----:R-:W-:Y:S01]  /*1f10*/  FMUL.FTZ R16, R17, R20 ;  /* 0x0000001411107220 */ /* 0x001fe20000410000 */
[----:B------:R-:W-:-:S02]  /*1f20*/  MOV R20, R75 ;  /* 0x0000004b00147202 */ /* 0x000fc40000000f00 */
[----:B------:R-:W-:-:S04]  /*1f30*/  FMUL.RZ R87, R81, 0.15915493667125701904 ;  /* 0x3e22f98351577820 */ /* 0x000fc8000040c000 */
[----:B------:R-:W5:Y:S01]  /*1f40*/  LDG.E.64 R20, desc[UR14][R20.64] ;  /* 0x0000000e14147981 */ /* 0x000f62000c1e1b00 */
[----:B--2---:R-:W-:Y:S01]  /*1f50*/  FMUL.FTZ R17, R17, R18 ;  /* 0x0000001211117220 */ /* 0x004fe20000410000 */
[----:B------:R-:W-:Y:S01]  /*1f60*/  MUFU.SIN R81, R87 ;  /* 0x0000005700517308 */ /* 0x000fe20000000400 */
[-C--:B------:R-:W-:Y:S01]  /*1f70*/  FMUL.FTZ R84, R59, R53.reuse ;  /* 0x000000353b547220 */ /* 0x080fe20000410000 */
[C---:B------:R-:W-:Y:S01]  /*1f80*/  FMUL.FTZ R85, R57.reuse, R53 ;  /* 0x0000003539557220 */ /* 0x040fe20000410000 */
[----:B------:R-:W-:Y:S01]  /*1f90*/  CS2R R18, SRZ ;  /* 0x0000000000127805 */ /* 0x000fe2000001ff00 */
[----:B------:R0:W-:Y:S01]  /*1fa0*/  STS.64 [R2+0x660], R16 ;  /* 0x0006601002007388 */ /* 0x0001e20000000a00 */
[----:B------:R-:W-:Y:S01]  /*1fb0*/  BAR.SYNC.DEFER_BLOCKING 0x0 ;  /* 0x0000000000007b1d */ /* 0x000fe20000010000 */
[----:B0-----:R-:W-:-:S05]  /*1fc0*/  FMUL.FTZ R2, R57, R52 ;  /* 0x0000003439027220 */ /* 0x001fca0000410000 */
[----:B------:R-:W-:Y:S08]  /*1fd0*/  MUFU.COS R83, R87 ;  /* 0x0000005700537308 */ /* 0x000ff00000000000 */
[----:B------:R-:W0:Y:S01]  /*1fe0*/  MUFU.EX2 R2, R2 ;  /* 0x0000000200027308 */ /* 0x000e220000000800 */
[----:B------:R-:W-:Y:S01]  /*1ff0*/  FMUL.RZ R89, R84, 0.15915493667125701904 ;  /* 0x3e22f98354597820 */ /* 0x000fe2000040c000 */
[-C--:B------:R-:W-:Y:S01]  /*2000*/  FMUL.FTZ R86, R59, R54.reuse ;  /* 0x000000363b567220 */ /* 0x080fe20000410000 */
[----:B------:R2:W5:Y:S05]  /*2010*/  @P0 LDG.E.64 R18, desc[UR14][R60.64+0x8] ;  /* 0x0000080e3c120981 */ /* 0x00056a000c1e1b00 */
[----:B------:R-:W-:Y:S08]  /*2020*/  MUFU.EX2 R85, R85 ;  /* 0x0000005500557308 */ /* 0x000ff00000000800 */
[----:B------:R-:W4:Y:S01]  /*2030*/  MUFU.SIN R88, R89 ;  /* 0x0000005900587308 */ /* 0x000f220000000400 */
[C---:B0-----:R-:W-:Y:S01]  /*2040*/  FMUL.FTZ R84, R2.reuse, R81 ;  /* 0x0000005102547220 */ /* 0x041fe20000410000 */
[----:B--2---:R-:W-:Y:S01]  /*2050*/  FMUL.FTZ R61, R57, R54 ;  /* 0x00000036393d7220 */ /* 0x004fe20000410000 */
[----:B------:R-:W-:-:S02]  /*2060*/  FMUL.FTZ R57, R2, R83 ;  /* 0x0000005302397220 */ /* 0x000fc40000410000 */
[----:B------:R-:W-:-:S03]  /*2070*/  FMUL.FTZ R2, R65, R84 ;  /* 0x0000005441027220 */ /* 0x000fc60000410000 */
[----:B------:R-:W0:Y:S01]  /*2080*/  MUFU.COS R60, R89 ;  /* 0x00000059003c7308 */ /* 0x000e220000000000 */
[----:B------:R-:W-:Y:S01]  /*2090*/  FMUL.RZ R87, R86, 0.15915493667125701904 ;  /* 0x3e22f98356577820 */ /* 0x000fe2000040c000 */
[----:B------:R-:W-:Y:S01]  /*20a0*/  FMUL.FTZ R90, RZ, R84 ;  /* 0x00000054ff5a7220 */ /* 0x000fe20000410000 */
[----:B------:R-:W-:-:S03]  /*20b0*/  FFMA.FTZ R2, RZ, R57, R2 ;  /* 0x00000039ff027223 */ /* 0x000fc60000010002 */
[----:B------:R-:W-:Y:S02]  /*20c0*/  FFMA.FTZ R81, R65, R57, -R90 ;  /* 0x0000003941517223 */ /* 0x000fe4000001085a */
[----:B------:R-:W-:Y:S01]  /*20d0*/  MUFU.EX2 R61, R61 ;  /* 0x0000003d003d7308 */ /* 0x000fe20000000800 */
[----:B------:R-:W-:Y:S01]  /*20e0*/  FADD.FTZ R83, RZ, R2 ;  /* 0x00000002ff537221 */ /* 0x000fe20000010000 */
[----:B----4-:R-:W-:Y:S01]  /*20f0*/  FMUL.FTZ R88, R85, R88 ;  /* 0x0000005855587220 */ /* 0x010fe20000410000 */
[----:B------:R-:W-:-:S05]  /*2100*/  FADD.FTZ R81, R64, R81 ;  /* 0x0000005140517221 */ /* 0x000fca0000010000 */
[----:B------:R-:W2:Y:S01]  /*2110*/  MUFU.SIN R86, R87 ;  /* 0x0000005700567308 */ /* 0x000ea20000000400 */
[----:B0-----:R-:W-:Y:S01]  /*2120*/  FMUL.FTZ R89, R85, R60 ;  /* 0x0000003c55597220 */ /* 0x001fe20000410000 */
[----:B------:R-:W-:-:S06]  /*2130*/  FMUL.FTZ R90, R88, R81 ;  /* 0x00000051585a7220 */ /* 0x000fcc0000410000 */
[----:B------:R-:W0:Y:S01]  /*2140*/  MUFU.COS R2, R87 ;  /* 0x0000005700027308 */ /* 0x000e220000000000 */
[-C--:B------:R-:W-:Y:S01]  /*2150*/  FMUL.FTZ R60, R88, R83.reuse ;  /* 0x00000053583c7220 */ /* 0x080fe20000410000 */
[----:B------:R-:W-:Y:S01]  /*2160*/  FFMA.FTZ R90, R89, R83, R90 ;  /* 0x00000053595a7223 */ /* 0x000fe2000001005a */
[-C--:B------:R-:W-:Y:S02]  /*2170*/  FMUL.FTZ R83, R17, R84.reuse ;  /* 0x0000005411537220 */ /* 0x080fe40000410000 */
[----:B------:R-:W-:Y:S01]  /*2180*/  FFMA.FTZ R85, R89, R81, -R60 ;  /* 0x0000005159557223 */ /* 0x000fe2000001083c */
[C---:B------:R-:W-:Y:S01]  /*2190*/  FMUL.FTZ R60, R16.reuse, R84 ;  /* 0x00000054103c7220 */ /* 0x040fe20000410000 */
[-C--:B------:R-:W-:Y:S01]  /*21a0*/  FFMA.FTZ R83, R16, R57.reuse, -R83 ;  /* 0x0000003910537223 */ /* 0x080fe20000010853 */
[----:B------:R-:W-:Y:S01]  /*21b0*/  FADD.FTZ R90, RZ, R90 ;  /* 0x0000005aff5a7221 */ /* 0x000fe20000010000 */
[----:B--2---:R-:W-:Y:S01]  /*21c0*/  FMUL.FTZ R81, R61, R86 ;  /* 0x000000563d517220 */ /* 0x004fe20000410000 */
[----:B------:R-:W-:Y:S01]  /*21d0*/  FFMA.FTZ R60, R17, R57, R60 ;  /* 0x00000039113c7223 */ /* 0x000fe2000001003c */
[----:B------:R-:W-:Y:S01]  /*21e0*/  FADD.FTZ R85, R62, R85 ;  /* 0x000000553e557221 */ /* 0x000fe20000010000 */
[----:B------:R-:W-:Y:S01]  /*21f0*/  FMUL.FTZ R86, R88, R83 ;  /* 0x0000005358567220 */ /* 0x000fe20000410000 */
[----:B0-----:R-:W-:Y:S01]  /*2200*/  FMUL.FTZ R2, R61, R2 ;  /* 0x000000023d027220 */ /* 0x001fe20000410000 */
[----:B------:R-:W-:-:S02]  /*2210*/  FMUL.FTZ R61, R81, R90 ;  /* 0x0000005a513d7220 */ /* 0x000fc40000410000 */
[CC--:B------:R-:W-:Y:S01]  /*2220*/  FFMA.FTZ R86, R89.reuse, R60.reuse, R86 ;  /* 0x0000003c59567223 */ /* 0x0c0fe20000010056 */
[----:B------:R-:W-:Y:S01]  /*2230*/  FMUL.FTZ R60, R88, R60 ;  /* 0x0000003c583c7220 */ /* 0x000fe20000410000 */
[----:B------:R-:W-:Y:S01]  /*2240*/  FFMA.FTZ R94, R2, R85, -R61 ;  /* 0x00000055025e7223 */ /* 0x000fe2000001083d */
[----:B------:R-:W-:Y:S02]  /*2250*/  @P2 LEA R61, R46, R3, 0x3 ;  /* 0x000000032e3d2211 */ /* 0x000fe400078e18ff */
[----:B------:R-:W-:-:S04]  /*2260*/  FFMA.FTZ R92, R89, R83, -R60 ;  /* 0x00000053595c7223 */ /* 0x000fc8000001083c */
[----:B------:R-:W0:Y:S01]  /*2270*/  @P2 LDS.64 R60, [R61+0x1668] ;  /* 0x001668003d3c2984 */ /* 0x000e220000000a00 */
[----:B------:R-:W-:-:S04]  /*2280*/  FMUL.FTZ R87, R81, R85 ;  /* 0x0000005551577220 */ /* 0x000fc80000410000 */
[----:B------:R-:W-:Y:S01]  /*2290*/  FFMA.FTZ R87, R2, R90, R87 ;  /* 0x0000005a02577223 */ /* 0x000fe20000010057 */
[----:B------:R-:W-:Y:S01]  /*22a0*/  FMUL.FTZ R85, R81, R86 ;  /* 0x0000005651557220 */ /* 0x000fe20000410000 */
[----:B------:R-:W-:Y:S02]  /*22b0*/  FADD.FTZ R91, R55, R94 ;  /* 0x0000005e375b7221 */ /* 0x000fe40000010000 */
[----:B------:R-:W-:Y:S01]  /*22c0*/  FADD.FTZ R90, RZ, R87 ;  /* 0x00000057ff5a7221 */ /* 0x000fe20000010000 */
[----:B------:R-:W-:Y:S06]  /*22d0*/  @P2 BRA `(.L_x_18324) ;  /* 0x0000000000202947 */ /* 0x000fec0003800000 */
[----:B-1----:R-:W-:-:S13]  /*22e0*/  ISETP.NE.AND P0, PT, R42, R73, PT ;  /* 0x000000492a00720c */ /* 0x002fda0003f05270 */
[----:B0-----:R-:W-:-:S04]  /*22f0*/  @P0 LEA.HI R60, R42, R42, RZ, 0x1 ;  /* 0x0000002a2a3c0211 */ /* 0x001fc800078f08ff */
[----:B------:R-:W-:Y:S02]  /*2300*/  @P0 LOP3.LUT R61, R60, 0x1ffffe, RZ, 0xc0, !PT ;  /* 0x001ffffe3c3d0812 */ /* 0x000fe400078ec0ff */
[----:B------:R-:W-:Y:S02]  /*2310*/  MOV R60, 0x3f800000 ;  /* 0x3f800000003c7802 */ /* 0x000fe40000000f00 */
[----:B------:R-:W-:Y:S01]  /*2320*/  @P0 IADD3 R83, -R61, R42, RZ ;  /* 0x0000002a3d530210 */ /* 0x000fe20007ffe1ff */
[----:B------:R-:W-:-:S03]  /*2330*/  HFMA2.MMA R61, -RZ, RZ, 0, 0 ;  /* 0x00000000ff3d7435 */ /* 0x000fc600000001ff */
[----:B------:R-:W-:-:S07]  /*2340*/  @P0 LEA R83, R83, R66, 0xb ;  /* 0x0000004253530211 */ /* 0x000fce00078e58ff */
[----:B------:R2:W4:Y:S02]  /*2350*/  @P0 LDS.64 R60, [R83+0x660] ;  /* 0x00066000533c0984 */ /* 0x0005240000000a00 */
.L_x_18324:
[----:B------:R-:W-:Y:S05]  /*2360*/  BSYNC B0 ;  /* 0x0000000000007941 */ /* 0x000fea0003800000 */
.L_x_18323:
[----:B------:R-:W1:Y:S01]  /*2370*/  SHFL.UP PT, R87, R91, 0x1, RZ ;  /* 0x042000005b577989 */ /* 0x000e6200000e00ff */
[-C--:B--2---:R-:W-:Y:S01]  /*2380*/  FMUL.FTZ R83, R81, R92.reuse ;  /* 0x0000005c51537220 */ /* 0x084fe20000410000 */
[----:B------:R-:W-:Y:S01]  /*2390*/  FFMA.FTZ R92, R2, R92, -R85 ;  /* 0x0000005c025c7223 */ /* 0x000fe20000010855 */
[----:B------:R-:W-:Y:S01]  /*23a0*/  ISETP.GE.AND P0, PT, R44, 0x1, PT ;  /* 0x000000012c00780c */ /* 0x000fe20003f06270 */
[----:B------:R-:W2:Y:S01]  /*23b0*/  SHFL.UP PT, R93, R90, 0x1, RZ ;  /* 0x042000005a5d7989 */ /* 0x000ea200000e00ff */
[----:B------:R-:W-:Y:S01]  /*23c0*/  FFMA.FTZ R83, R2, R86, R83 ;  /* 0x0000005602537223 */ /* 0x000fe20000010053 */
[----:B-----5:R-:W-:Y:S01]  /*23d0*/  FMUL.FTZ R101, R21, R23 ;  /* 0x0000001715657220 */ /* 0x020fe20000410000 */
[----:B------:R-:W-:Y:S01]  /*23e0*/  ISETP.GE.AND P3, PT, R44, 0x10, PT ;  /* 0x000000102c00780c */ /* 0x000fe20003f66270 */
[----:B------:R-:W3:Y:S01]  /*23f0*/  SHFL.UP PT, R85, R92, 0x1, RZ ;  /* 0x042000005c557989 */ /* 0x000ee200000e00ff */
[----:B------:R-:W-:Y:S01]  /*2400*/  BSSY B0, `(.L_x_18325) ;  /* 0x0000096000007945 */ /* 0x000fe20003800000 */
[----:B------:R-:W-:Y:S01]  /*2410*/  FFMA.FTZ R101, R20, R22, -R101 ;  /* 0x0000001614657223 */ /* 0x000fe20000010865 */
[C---:B------:R-:W-:Y:S01]  /*2420*/  ISETP.GT.U32.AND P4, PT, R63.reuse, 0x1b, PT ;  /* 0x0000001b3f00780c */ /* 0x040fe20003f84070 */
[----:B------:R-:W0:Y:S01]  /*2430*/  SHFL.UP PT, R86, R83, 0x1, RZ ;  /* 0x0420000053567989 */ /* 0x000e2200000e00ff */
[----:B------:R-:W-:-:S02]  /*2440*/  ISETP.GT.U32.AND P5, PT, R63, 0x17, PT ;  /* 0x000000173f00780c */ /* 0x000fc40003fa4070 */
[----:B------:R-:W-:Y:S01]  /*2450*/  ISETP.GT.U32.AND P6, PT, R63, 0xf, PT ;  /* 0x0000000f3f00780c */ /* 0x000fe20003fc4070 */
[----:B------:R-:W-:Y:S04]  /*2460*/  SHFL.IDX PT, R18, R18, RZ, 0x1f ;  /* 0x00001fff12127589 */ /* 0x000fe800000e0000 */
[----:B------:R-:W-:Y:S01]  /*2470*/  SHFL.IDX PT, R19, R19, RZ, 0x1f ;  /* 0x00001fff13137589 */ /* 0x000fe200000e0000 */
[C---:B-1----:R-:W-:Y:S01]  /*2480*/  FMUL.FTZ R95, R83.reuse, R87 ;  /* 0x00000057535f7220 */ /* 0x042fe20000410000 */
[----:B--2---:R-:W-:-:S03]  /*2490*/  FMUL.FTZ R94, R83, R93 ;  /* 0x0000005d535e7220 */ /* 0x004fc60000410000 */
[C---:B------:R-:W-:Y:S01]  /*24a0*/  FFMA.FTZ R95, R92.reuse, R93, R95 ;  /* 0x0000005d5c5f7223 */ /* 0x040fe2000001005f */
[----:B------:R-:W-:-:S03]  /*24b0*/  FFMA.FTZ R96, R92, R87, -R94 ;  /* 0x000000575c607223 */ /* 0x000fc6000001085e */
[----:B------:R-:W-:Y:S01]  /*24c0*/  @P0 FADD.FTZ R90, R90, R95 ;  /* 0x0000005f5a5a0221 */ /* 0x000fe20000010000 */
[-C--:B---3--:R-:W-:Y:S01]  /*24d0*/  FMUL.FTZ R87, R83, R85.reuse ;  /* 0x0000005553577220 */ /* 0x088fe20000410000 */
[----:B------:R-:W-:Y:S01]  /*24e0*/  @P0 FADD.FTZ R91, R91, R96 ;  /* 0x000000605b5b0221 */ /* 0x000fe20000010000 */
[CC--:B0-----:R-:W-:Y:S02]  /*24f0*/  FMUL.FTZ R94, R83.reuse, R86.reuse ;  /* 0x00000056535e7220 */ /* 0x0c1fe40000410000 */
        /* <DEDUP_REMOVED lines=11> */
[----:B------:R-:W-:-:S04]  /*25b0*/  FFMA.FTZ R93, R92, R93, R98 ;  /* 0x0000005d5c5d7223 */ /* 0x000fc80000010062 */
[----:B------:R-:W-:Y:S01]  /*25c0*/  @P0 FADD.FTZ R91, R91, R94 ;  /* 0x0000005e5b5b0221 */ /* 0x000fe20000010000 */
[C---:B--2---:R-:W-:Y:S01]  /*25d0*/  FMUL.FTZ R96, R86.reuse, R83 ;  /* 0x0000005356607220 */ /* 0x044fe20000410000 */
[-C--:B---3--:R-:W-:Y:S01]  /*25e0*/  FMUL.FTZ R94, R86, R85.reuse ;  /* 0x00000055565e7220 */ /* 0x088fe20000410000 */
[----:B------:R-:W-:Y:S02]  /*25f0*/  @P0 FADD.FTZ R90, R90, R93 ;  /* 0x0000005d5a5a0221 */ /* 0x000fe40000010000 */
        /* <DEDUP_REMOVED lines=11> */
[----:B--2---:R-:W-:Y:S01]  /*26b0*/  FMUL.FTZ R93, R85, R83 ;  /* 0x00000053555d7220 */ /* 0x004fe20000410000 */
[----:B------:R-:W-:Y:S02]  /*26c0*/  FFMA.FTZ R96, R92, R87, -R96 ;  /* 0x000000575c607223 */ /* 0x000fe40000010860 */
[----:B------:R-:W-:Y:S01]  /*26d0*/  @P0 FADD.FTZ R90, R90, R95 ;  /* 0x0000005f5a5a0221 */ /* 0x000fe20000010000 */
[----:B------:R-:W-:Y:S01]  /*26e0*/  FMUL.FTZ R87, R21, R22 ;  /* 0x0000001615577220 */ /* 0x000fe20000410000 */
[-C--:B---3--:R-:W-:Y:S01]  /*26f0*/  FMUL.FTZ R94, R85, R86.reuse ;  /* 0x00000056555e7220 */ /* 0x088fe20000410000 */
[C---:B------:R-:W-:Y:S01]  /*2700*/  FFMA.FTZ R86, R92.reuse, R86, R93 ;  /* 0x000000565c567223 */ /* 0x040fe2000001005d */
[----:B------:R-:W-:Y:S01]  /*2710*/  @P0 FADD.FTZ R91, R91, R96 ;  /* 0x000000605b5b0221 */ /* 0x000fe20000010000 */
[----:B------:R-:W0:Y:S01]  /*2720*/  SHFL.UP PT, R99, R90, 0x8, RZ ;  /* 0x050000005a637989 */ /* 0x000e2200000e00ff */
[----:B------:R-:W-:Y:S01]  /*2730*/  @P0 FFMA.FTZ R92, R92, R83, -R94 ;  /* 0x000000535c5c0223 */ /* 0x000fe2000001085e */
[----:B------:R-:W-:Y:S01]  /*2740*/  FFMA.FTZ R87, R20, R23, R87 ;  /* 0x0000001714577223 */ /* 0x000fe20000010057 */
[----:B------:R-:W-:Y:S01]  /*2750*/  FSEL R86, R85, R86, !P0 ;  /* 0x0000005655567208 */ /* 0x000fe20004000000 */
[C---:B------:R-:W-:Y:S01]  /*2760*/  FMUL.FTZ R95, R68.reuse, R101 ;  /* 0x00000065445f7220 */ /* 0x040fe20000410000 */
[----:B------:R-:W1:Y:S01]  /*2770*/  SHFL.UP PT, R85, R91, 0x8, RZ ;  /* 0x050000005b557989 */ /* 0x000e6200000e00ff */
[-C--:B------:R-:W-:Y:S01]  /*2780*/  FMUL.FTZ R96, R68, R87.reuse ;  /* 0x0000005744607220 */ /* 0x080fe20000410000 */
[----:B------:R-:W-:Y:S01]  /*2790*/  FMUL.FTZ R93, R69, R87 ;  /* 0x00000057455d7220 */ /* 0x000fe20000410000 */
[----:B------:R-:W-:Y:S01]  /*27a0*/  ISETP.GE.AND P0, PT, R44, 0x8, PT ;  /* 0x000000082c00780c */ /* 0x000fe20003f06270 */
[----:B------:R-:W2:Y:S01]  /*27b0*/  SHFL.UP PT, R21, R92, 0x8, RZ ;  /* 0x050000005c157989 */ /* 0x000ea200000e00ff */
[CC--:B------:R-:W-:Y:S01]  /*27c0*/  FMUL.FTZ R20, R2.reuse, R96.reuse ;  /* 0x0000006002147220 */ /* 0x0c0fe20000410000 */
[----:B------:R-:W-:Y:S01]  /*27d0*/  FMUL.FTZ R83, R81, R96 ;  /* 0x0000006051537220 */ /* 0x000fe20000410000 */
[----:B------:R-:W-:Y:S01]  /*27e0*/  FMUL.FTZ R94, R69, R101 ;  /* 0x00000065455e7220 */ /* 0x000fe20000410000 */
[----:B------:R-:W3:Y:S01]  /*27f0*/  SHFL.UP PT, R23, R86, 0x8, RZ ;  /* 0x0500000056177989 */ /* 0x000ee200000e00ff */
[-C--:B------:R-:W-:Y:S01]  /*2800*/  FFMA.FTZ R20, -R81, R95.reuse, -R20 ;  /* 0x0000005f51147223 */ /* 0x080fe20000010914 */
[----:B------:R-:W-:-:S03]  /*2810*/  FFMA.FTZ R83, R2, R95, -R83 ;  /* 0x0000005f02537223 */ /* 0x000fc60000010853 */
[----:B------:R-:W-:Y:S01]  /*2820*/  FADD.FTZ R100, -R93, R20 ;  /* 0x000000145d647221 */ /* 0x000fe20000010100 */
[----:B------:R-:W-:-:S03]  /*2830*/  FADD.FTZ R20, R94, R83 ;  /* 0x000000535e147221 */ /* 0x000fc60000010000 */
[C---:B------:R-:W-:Y:S01]  /*2840*/  FMUL.FTZ R22, R88.reuse, -R100 ;  /* 0x8000006458167220 */ /* 0x040fe20000410000 */
[-C--:B------:R-:W-:Y:S01]  /*2850*/  FMUL.FTZ R102, R88, -R20.reuse ;  /* 0x8000001458667220 */ /* 0x080fe20000410000 */
[----:B0-----:R-:W-:Y:S02]  /*2860*/  FMUL.FTZ R103, R86, R99 ;  /* 0x0000006356677220 */ /* 0x001fe40000410000 */
[C---:B------:R-:W-:Y:S01]  /*2870*/  FFMA.FTZ R83, R89.reuse, R20, -R22 ;  /* 0x0000001459537223 */ /* 0x040fe20000010816 */
[----:B------:R-:W-:Y:S01]  /*2880*/  FFMA.FTZ R104, R89, R100, R102 ;  /* 0x0000006459687223 */ /* 0x000fe20000010066 */
[-C--:B-1----:R-:W-:Y:S01]  /*2890*/  FFMA.FTZ R98, R92, R85.reuse, -R103 ;  /* 0x000000555c627223 */ /* 0x082fe20000010867 */
[C---:B------:R-:W-:Y:S01]  /*28a0*/  FMUL.FTZ R85, R86.reuse, R85 ;  /* 0x0000005556557220 */ /* 0x040fe20000410000 */
[----:B--2---:R-:W-:-:S03]  /*28b0*/  FMUL.FTZ R22, R86, R21 ;  /* 0x0000001556167220 */ /* 0x004fc60000410000 */
[----:B------:R-:W-:Y:S01]  /*28c0*/  FFMA.FTZ R85, R92, R99, R85 ;  /* 0x000000635c557223 */ /* 0x000fe20000010055 */
[----:B------:R-:W-:Y:S01]  /*28d0*/  @P0 FADD.FTZ R91, R91, R98 ;  /* 0x000000625b5b0221 */ /* 0x000fe20000010000 */
[C---:B----4-:R-:W-:Y:S01]  /*28e0*/  FMUL.FTZ R99, R81.reuse, -R60 ;  /* 0x8000003c51637220 */ /* 0x050fe20000410000 */
[-C--:B---3--:R-:W-:Y:S01]  /*28f0*/  FMUL.FTZ R20, R86, R23.reuse ;  /* 0x0000001756147220 */ /* 0x088fe20000410000 */
[----:B------:R-:W-:Y:S01]  /*2900*/  @P0 FADD.FTZ R90, R90, R85 ;  /* 0x000000555a5a0221 */ /* 0x000fe20000010000 */
[C---:B------:R-:W-:Y:S01]  /*2910*/  FFMA.FTZ R23, R92.reuse, R23, R22 ;  /* 0x000000175c177223 */ /* 0x040fe20000010016 */
[----:B------:R-:W-:Y:S01]  /*2920*/  SHFL.UP PT, R107, R91, 0x10, RZ ;  /* 0x060000005b6b7989 */ /* 0x000fe200000e00ff */
[----:B------:R-:W-:Y:S01]  /*2930*/  @P0 FFMA.FTZ R92, R92, R21, -R20 ;  /* 0x000000155c5c0223 */ /* 0x000fe20000010814 */
[----:B------:R-:W-:Y:S01]  /*2940*/  FFMA.FTZ R100, R2, -R61, R99 ;  /* 0x8000003d02647223 */ /* 0x000fe20000010063 */
[----:B------:R-:W-:Y:S01]  /*2950*/  FMUL.FTZ R99, R70, R87 ;  /* 0x0000005746637220 */ /* 0x000fe20000410000 */
[----:B------:R-:W0:Y:S01]  /*2960*/  SHFL.UP PT, R85, R90, 0x10, RZ ;  /* 0x060000005a557989 */ /* 0x000e2200000e00ff */
[----:B------:R-:W-:Y:S01]  /*2970*/  FSEL R86, R86, R23, !P0 ;  /* 0x0000001756567208 */ /* 0x000fe20004000000 */
[----:B------:R-:W-:Y:S01]  /*2980*/  FMUL.FTZ R23, R81, R61 ;  /* 0x0000003d51177220 */ /* 0x000fe20000410000 */
[----:B------:R-:W-:Y:S01]  /*2990*/  FMUL.FTZ R98, R88, -R100 ;  /* 0x8000006458627220 */ /* 0x000fe20000410000 */
[----:B------:R-:W1:Y:S01]  /*29a0*/  SHFL.UP PT, R103, R92, 0x10, RZ ;  /* 0x060000005c677989 */ /* 0x000e6200000e00ff */
[----:B------:R-:W-:Y:S01]  /*29b0*/  ISETP.GE.AND P0, PT, R42, UR5, PT ;  /* 0x000000052a007c0c */ /* 0x000fe2000bf06270 */
[----:B------:R-:W-:Y:S01]  /*29c0*/  FFMA.FTZ R23, R2, R60, -R23 ;  /* 0x0000003c02177223 */ /* 0x000fe20000010817 */
[----:B------:R-:W-:Y:S01]  /*29d0*/  HFMA2.MMA R21, -RZ, RZ, 0, 0 ;  /* 0x00000000ff157435 */ /* 0x000fe200000001ff */
[----:B------:R-:W2:Y:S01]  /*29e0*/  SHFL.UP PT, R105, R86, 0x10, RZ ;  /* 0x0600000056697989 */ /* 0x000ea200000e00ff */
[----:B------:R-:W-:Y:S01]  /*29f0*/  ISETP.EQ.AND P0, PT, R63, RZ, !P0 ;  /* 0x000000ff3f00720c */ /* 0x000fe20004702270 */
[----:B------:R-:W-:Y:S01]  /*2a00*/  FFMA.FTZ R106, R89, R23, -R98 ;  /* 0x00000017596a7223 */ /* 0x000fe20000010862 */
[----:B------:R-:W-:Y:S01]  /*2a10*/  FMUL.FTZ R98, R70, R101 ;  /* 0x0000006546627220 */ /* 0x000fe20000410000 */
[----:B------:R-:W-:Y:S01]  /*2a20*/  FMUL.FTZ R102, R88, -R23 ;  /* 0x8000001758667220 */ /* 0x000fe20000410000 */
[----:B------:R-:W-:Y:S01]  /*2a30*/  FADD.FTZ R104, -R99, R104 ;  /* 0x0000006863687221 */ /* 0x000fe20000010100 */
[----:B------:R-:W-:Y:S01]  /*2a40*/  MOV R20, 0x3f800000 ;  /* 0x3f80000000147802 */ /* 0x000fe20000000f00 */
[----:B------:R-:W-:Y:S01]  /*2a50*/  FADD.FTZ R83, R98, R83 ;  /* 0x0000005362537221 */ /* 0x000fe20000010000 */
[----:B------:R-:W-:Y:S01]  /*2a60*/  FFMA.FTZ R108, R89, R100, R102 ;  /* 0x00000064596c7223 */ /* 0x000fe20000010066 */
[----:B------:R-:W-:Y:S01]  /*2a70*/  CS2R R22, SRZ ;  /* 0x0000000000167805 */ /* 0x000fe2000001ff00 */
[C---:B------:R-:W-:Y:S01]  /*2a80*/  FMUL.FTZ R100, R84.reuse, -R104 ;  /* 0x8000006854647220 */ /* 0x040fe20000410000 */
[C---:B------:R-:W-:Y:S01]  /*2a90*/  FMUL.FTZ R113, R84.reuse, -R83 ;  /* 0x8000005354717220 */ /* 0x040fe20000410000 */
[----:B------:R-:W-:Y:S01]  /*2aa0*/  FMUL.FTZ R111, R84, -R108 ;  /* 0x8000006c546f7220 */ /* 0x000fe20000410000 */
[----:B------:R-:W-:Y:S01]  /*2ab0*/  FMUL.FTZ R101, R0, R101 ;  /* 0x0000006500657220 */ /* 0x000fe20000410000 */
[C---:B------:R-:W-:Y:S01]  /*2ac0*/  FFMA.FTZ R110, R57.reuse, R83, -R100 ;  /* 0x00000053396e7223 */ /* 0x040fe20000010864 */
[----:B------:R-:W-:Y:S01]  /*2ad0*/  FFMA.FTZ R113, R57, R104, R113 ;  /* 0x0000006839717223 */ /* 0x000fe20000010071 */
[----:B0-----:R-:W-:Y:S01]  /*2ae0*/  FMUL.FTZ R109, R86, R85 ;  /* 0x00000055566d7220 */ /* 0x001fe20000410000 */
[----:B------:R0:W3:Y:S01]  /*2af0*/  @P0 LDS.128 R20, [R67+0x1760] ;  /* 0x0017600043140984 */ /* 0x0000e20000000c00 */
[----:B------:R-:W-:Y:S01]  /*2b00*/  ISETP.NE.AND P0, PT, R63, 0x1f, PT ;  /* 0x0000001f3f00780c */ /* 0x000fe20003f05270 */
[-C--:B------:R-:W-:Y:S01]  /*2b10*/  FFMA.FTZ R83, R57, R106.reuse, -R111 ;  /* 0x0000006a39537223 */ /* 0x080fe2000001086f */
[-C--:B------:R-:W-:Y:S01]  /*2b20*/  FFMA.FTZ R104, R92, R107.reuse, -R109 ;  /* 0x0000006b5c687223 */ /* 0x080fe2000001086d */
[C---:B------:R-:W-:Y:S01]  /*2b30*/  FMUL.FTZ R107, R86.reuse, R107 ;  /* 0x0000006b566b7220 */ /* 0x040fe20000410000 */
[----:B-1----:R-:W-:Y:S01]  /*2b40*/  FMUL.FTZ R102, R86, R103 ;  /* 0x0000006756667220 */ /* 0x002fe20000410000 */
[----:B------:R-:W-:Y:S01]  /*2b50*/  FMUL.FTZ R106, R84, -R106 ;  /* 0x8000006a546a7220 */ /* 0x000fe20000410000 */
[----:B--2---:R-:W-:Y:S01]  /*2b60*/  FMUL.FTZ R100, R86, R105 ;  /* 0x0000006956647220 */ /* 0x004fe20000410000 */
[C---:B------:R-:W-:Y:S01]  /*2b70*/  FFMA.FTZ R107, R92.reuse, R85, R107 ;  /* 0x000000555c6b7223 */ /* 0x040fe2000001006b */
[C---:B------:R-:W-:Y:S01]  /*2b80*/  FFMA.FTZ R105, R92.reuse, R105, R102 ;  /* 0x000000695c697223 */ /* 0x040fe20000010066 */
        /* <DEDUP_REMOVED lines=29> */
.L_x_18326:
[----:B------:R-:W-:Y:S05]  /*2d60*/  BSYNC B0 ;  /* 0x0000000000007941 */ /* 0x000fea0003800000 */
.L_x_18325:
        /* <DEDUP_REMOVED lines=17> */
.L_x_18328:
[----:B------:R-:W-:Y:S05]  /*2e80*/  BSYNC B0 ;  /* 0x0000000000007941 */ /* 0x000fea0003800000 */
.L_x_18327:
        /* <DEDUP_REMOVED lines=17> */
.L_x_18330:
[----:B------:R-:W-:Y:S05]  /*2fa0*/  BSYNC B0 ;  /* 0x0000000000007941 */ /* 0x000fea0003800000 */
.L_x_18329:
        /* <DEDUP_REMOVED lines=12> */
[----:B------:R-:W-:Y:S01]  /*3070*/  FFMA.FTZ R103, R83, R103, R110 ;  /* 0x0000006753677223 */ /* 0x000fe2000001006e */
[----:B--23--:R-:W-:Y:S01]  /*3080*/  FADD.FTZ R87, R87, R108 ;  /* 0x0000006c57577221 */ /* 0x00cfe20000010000 */
[----:B------:R-:W-:Y:S02]  /*3090*/  FFMA.FTZ R85, R83, R107, R106 ;  /* 0x0000006b53557223 */ /* 0x000fe4000001006a */
[----:B------:R-:W-:Y:S01]  /*30a0*/  FADD.FTZ R86, R86, R103 ;  /* 0x0000006756567221 */ /* 0x000fe20000010000 */
[----:B------:R-:W-:-:S07]  /*30b0*/  MOV R83, R104 ;  /* 0x0000006800537202 */ /* 0x000fce0000000f00 */
.L_x_18332:
[----:B------:R-:W-:Y:S05]  /*30c0*/  BSYNC B0 ;  /* 0x0000000000007941 */ /* 0x000fea0003800000 */
.L_x_18331:
        /* <DEDUP_REMOVED lines=13> */
[----:B--23--:R-:W-:Y:S01]  /*31a0*/  FADD.FTZ R87, R87, R108 ;  /* 0x0000006c57577221 */ /* 0x00cfe20000010000 */
[----:B------:R-:W-:Y:S02]  /*31b0*/  FFMA.FTZ R85, R83, R107, R106 ;  /* 0x0000006b53557223 */ /* 0x000fe4000001006a */
[----:B----4-:R-:W-:Y:S01]  /*31c0*/  FADD.FTZ R86, R86, R103 ;  /* 0x0000006756567221 */ /* 0x010fe20000010000 */
[----:B------:R-:W-:-:S07]  /*31d0*/  MOV R83, R104 ;  /* 0x0000006800537202 */ /* 0x000fce0000000f00 */
.L_x_18334:
[----:B------:R-:W-:Y:S05]  /*31e0*/  BSYNC B0 ;  /* 0x0000000000007941 */ /* 0x000fea0003800000 */
.L_x_18333:
[----:B------:R-:W-:Y:S01]  /*31f0*/  SHFL.DOWN PT, R106, R85, 0x1, 0x1f ;  /* 0x08201f00556a7f89 */ /* 0x000fe200000e0000 */
[----:B------:R-:W-:Y:S01]  /*3200*/  ISETP.GT.AND P0, PT, R44, 0x1e, PT ;  /* 0x0000001e2c00780c */ /* 0x000fe20003f04270 */
[----:B------:R-:W-:Y:S02]  /*3210*/  BSSY B0, `(.L_x_18335) ;  /* 0x00000de000007945 */ /* 0x000fe40003800000 */
[----:B-1----:R-:W1:Y:S04]  /*3220*/  SHFL.IDX PT, R105, R23, RZ, 0x1f ;  /* 0x00001fff17697589 */ /* 0x002e6800000e0000 */
[----:B------:R-:W5:Y:S04]  /*3230*/  SHFL.IDX PT, R104, R22, RZ, 0x1f ;  /* 0x00001fff16687589 */ /* 0x000f6800000e0000 */
[----:B0-----:R-:W0:Y:S04]  /*3240*/  SHFL.DOWN PT, R108, R83, 0x1, 0x1f ;  /* 0x08201f00536c7f89 */ /* 0x001e2800000e0000 */
[----:B------:R-:W0:Y:S04]  /*3250*/  SHFL.DOWN PT, R110, R87, 0x1, 0x1f ;  /* 0x08201f00576e7f89 */ /* 0x000e2800000e0000 */
[----:B------:R-:W0:Y:S04]  /*3260*/  SHFL.DOWN PT, R107, R86, 0x1, 0x1f ;  /* 0x08201f00566b7f89 */ /* 0x000e2800000e0000 */
[----:B--2---:R-:W-:Y:S01]  /*3270*/  SHFL.IDX PT, R85, R85, RZ, 0x1f ;  /* 0x00001fff55557589 */ /* 0x004fe200000e0000 */
[----:B-1----:R-:W-:-:S03]  /*3280*/  @P2 FMUL.FTZ R103, R106, R105 ;  /* 0x000000696a672220 */ /* 0x002fc60000410000 */
[----:B------:R-:W-:Y:S01]  /*3290*/  SHFL.IDX PT, R83, R83, RZ, 0x1f ;  /* 0x00001fff53537589 */ /* 0x000fe200000e0000 */
[----:B-----5:R-:W-:-:S03]  /*32a0*/  @P2 FMUL.FTZ R106, R106, R104 ;  /* 0x000000686a6a2220 */ /* 0x020fc60000410000 */
[----:B---34-:R-:W-:Y:S01]  /*32b0*/  SHFL.IDX PT, R86, R86, RZ, 0x1f ;  /* 0x00001fff56567589 */ /* 0x018fe200000e0000 */
[C---:B0-----:R-:W-:Y:S01]  /*32c0*/  @P2 FFMA.FTZ R103, R108.reuse, R104, -R103 ;  /* 0x000000686c672223 */ /* 0x041fe20000010867 */
[----:B------:R-:W-:Y:S02]  /*32d0*/  @P2 FFMA.FTZ R106, R108, R105, R106 ;  /* 0x000000696c6a2223 */ /* 0x000fe4000001006a */
[----:B------:R-:W-:Y:S01]  /*32e0*/  SHFL.IDX PT, R87, R87, RZ, 0x1f ;  /* 0x00001fff57577589 */ /* 0x000fe200000e0000 */
[----:B------:R-:W-:Y:S01]  /*32f0*/  @P2 FADD.FTZ R104, R110, R103 ;  /* 0x000000676e682221 */ /* 0x000fe20000010000 */
[----:B------:R-:W-:Y:S01]  /*3300*/  FMUL.FTZ R103, R102, R18 ;  /* 0x0000001266677220 */ /* 0x000fe20000410000 */
        /* <DEDUP_REMOVED lines=46> */
[----:B------:R-:W-:Y:S01]  /*35f0*/  FFMA.FTZ R19, R0, R103, RZ ;  /* 0x0000006700137223 */ /* 0x000fe200000100ff */
[----:B------:R-:W-:Y:S01]  /*3600*/  FADD.FTZ R100, -R100, R57 ;  /* 0x0000003964647221 */ /* 0x000fe20000010100 */
[----:B------:R-:W-:Y:S01]  /*3610*/  FADD.FTZ R92, RZ, R88 ;  /* 0x00000058ff5c7221 */ /* 0x000fe20000010000 */
[----:B------:R-:W-:Y:S01]  /*3620*/  FADD.FTZ R106, R62, R17 ;  /* 0x000000113e6a7221 */ /* 0x000fe20000010000 */
[----:B------:R-:W-:Y:S01]  /*3630*/  FFMA.FTZ R102, R70, R105, R19 ;  /* 0x0000006946667223 */ /* 0x000fe20000010013 */
[-C--:B------:R-:W-:Y:S01]  /*3640*/  FMUL.FTZ R18, R100, R51.reuse ;  /* 0x0000003364127220 */ /* 0x080fe20000410000 */
[----:B------:R-:W-:Y:S01]  /*3650*/  FMUL.FTZ R17, R81, R92 ;  /* 0x0000005c51117220 */ /* 0x000fe20000410000 */
[----:B------:R-:W-:Y:S01]  /*3660*/  FMUL.FTZ R89, R99, R52 ;  /* 0x0000003463597220 */ /* 0x000fe20000410000 */
[----:B------:R-:W-:Y:S01]  /*3670*/  FADD.FTZ R57, -R65, R103 ;  /* 0x0000006741397221 */ /* 0x000fe20000010100 */
[----:B------:R-:W-:Y:S01]  /*3680*/  FMUL.FTZ R81, R81, R106 ;  /* 0x0000006a51517220 */ /* 0x000fe20000410000 */
[----:B------:R-:W-:Y:S01]  /*3690*/  FMUL.FTZ R88, R101, R51 ;  /* 0x0000003365587220 */ /* 0x000fe20000410000 */
[----:B------:R-:W-:Y:S01]  /*36a0*/  FMUL.FTZ R19, R91, R18 ;  /* 0x000000125b137220 */ /* 0x000fe20000410000 */
[----:B------:R-:W-:Y:S01]  /*36b0*/  FMUL.FTZ R90, R98, R52 ;  /* 0x00000034625a7220 */ /* 0x000fe20000410000 */
[----:B------:R-:W-:Y:S01]  /*36c0*/  FADD.FTZ R84, -R64, R105 ;  /* 0x0000006940547221 */ /* 0x000fe20000010100 */
[----:B------:R-:W-:Y:S01]  /*36d0*/  FMUL.FTZ R103, R93, R89 ;  /* 0x000000595d677220 */ /* 0x000fe20000410000 */
[----:B------:R-:W-:Y:S01]  /*36e0*/  FFMA.FTZ R16, R2, R106, -R17 ;  /* 0x0000006a02107223 */ /* 0x000fe20000010811 */
[----:B------:R-:W-:Y:S01]  /*36f0*/  FFMA.FTZ R19, R88, R57, R19 ;  /* 0x0000003958137223 */ /* 0x000fe20000010013 */
[----:B------:R-:W-:Y:S01]  /*3700*/  FMUL.FTZ R96, R91, R88 ;  /* 0x000000585b607220 */ /* 0x000fe20000410000 */
[----:B------:R-:W-:Y:S01]  /*3710*/  FFMA.FTZ R81, R2, R92, R81 ;  /* 0x0000005c02517223 */ /* 0x000fe20000010051 */
[----:B------:R-:W-:Y:S01]  /*3720*/  FMUL.FTZ R17, R93, R90 ;  /* 0x0000005a5d117220 */ /* 0x000fe20000410000 */
[----:B------:R-:W-:Y:S01]  /*3730*/  FFMA.FTZ R104, R90, R84, R103 ;  /* 0x000000545a687223 */ /* 0x000fe20000010067 */
[----:B------:R-:W-:Y:S01]  /*3740*/  FADD.FTZ R19, RZ, R19 ;  /* 0x00000013ff137221 */ /* 0x000fe20000010000 */
[----:B------:R-:W-:Y:S01]  /*3750*/  FFMA.FTZ R18, R57, R18, -R96 ;  /* 0x0000001239127223 */ /* 0x000fe20000010860 */
[----:B------:R-:W-:Y:S01]  /*3760*/  FADD.FTZ R103, RZ, R81 ;  /* 0x00000051ff677221 */ /* 0x000fe20000010000 */
[----:B------:R-:W-:Y:S01]  /*3770*/  FFMA.FTZ R105, R84, R89, -R17 ;  /* 0x0000005954697223 */ /* 0x000fe20000010811 */
[-C--:B------:R-:W-:Y:S01]  /*3780*/  FMUL.FTZ R81, R94, R53.reuse ;  /* 0x000000355e517220 */ /* 0x080fe20000410000 */
[----:B------:R-:W-:Y:S01]  /*3790*/  FMUL.FTZ R107, R60, R53 ;  /* 0x000000353c6b7220 */ /* 0x000fe20000410000 */
[----:B------:R-:W-:Y:S01]  /*37a0*/  FFMA.FTZ R89, R69, R106, R102 ;  /* 0x0000006a45597223 */ /* 0x000fe20000010066 */
[----:B------:R-:W-:Y:S01]  /*37b0*/  FADD.FTZ R16, R55, R16 ;  /* 0x0000001037107221 */ /* 0x000fe20000010000 */
[----:B------:R-:W-:Y:S01]  /*37c0*/  FADD.FTZ R19, R19, R104 ;  /* 0x0000006813137221 */ /* 0x000fe20000010000 */
[----:B------:R-:W-:Y:S01]  /*37d0*/  FFMA.FTZ R17, R0, -R91, RZ ;  /* 0x8000005b00117223 */ /* 0x000fe200000100ff */
[----:B------:R-:W-:Y:S01]  /*37e0*/  FADD.FTZ R96, -R62, R106 ;  /* 0x0000006a3e607221 */ /* 0x000fe20000010100 */
[----:B------:R-:W-:Y:S01]  /*37f0*/  FADD.FTZ R18, RZ, R18 ;  /* 0x00000012ff127221 */ /* 0x000fe20000010000 */
[C---:B------:R-:W-:Y:S01]  /*3800*/  FMUL.FTZ R109, R92.reuse, R81 ;  /* 0x000000515c6d7220 */ /* 0x040fe20000410000 */
[-C--:B------:R-:W-:Y:S01]  /*3810*/  FMUL.FTZ R2, R95, R54.reuse ;  /* 0x000000365f027220 */ /* 0x080fe20000410000 */
[----:B------:R-:W-:Y:S01]  /*3820*/  FMUL.FTZ R106, R61, R54 ;  /* 0x000000363d6a7220 */ /* 0x000fe20000410000 */
[----:B------:R-:W-:Y:S01]  /*3830*/  FMUL.FTZ R104, R92, R107 ;  /* 0x0000006b5c687220 */ /* 0x000fe20000410000 */
[----:B------:R-:W-:Y:S01]  /*3840*/  FFMA.FTZ R102, R68, R16, R89 ;  /* 0x0000001044667223 */ /* 0x000fe20000010059 */
[----:B------:R-:W-:Y:S01]  /*3850*/  FADD.FTZ R89, -R55, R16 ;  /* 0x0000001037597221 */ /* 0x000fe20000010100 */
[----:B------:R-:W-:Y:S01]  /*3860*/  FADD.FTZ R18, R18, R105 ;  /* 0x0000006912127221 */ /* 0x000fe20000010000 */
[----:B------:R-:W-:Y:S01]  /*3870*/  FFMA.FTZ R16, R70, -R93, R17 ;  /* 0x8000005d46107223 */ /* 0x000fe20000010011 */
[----:B------:R-:W-:Y:S01]  /*3880*/  FFMA.FTZ R109, R96, R107, -R109 ;  /* 0x0000006b606d7223 */ /* 0x000fe2000001086d */
        /* <DEDUP_REMOVED lines=61> */
[CC--:B------:R-:W-:Y:S01]  /*3c60*/  FFMA.FTZ R102, R58.reuse, R61.reuse, -R85 ;  /* 0x0000003d3a667223 */ /* 0x0c0fe20000010855 */
[C---:B------:R-:W-:Y:S01]  /*3c70*/  FMUL.FTZ R86, R59.reuse, R98 ;  /* 0x000000623b567220 */ /* 0x040fe20000410000 */
[C---:B------:R-:W-:Y:S01]  /*3c80*/  FMUL.FTZ R85, R59.reuse, R61 ;  /* 0x0000003d3b557220 */ /* 0x040fe20000410000 */
[-C--:B------:R-:W-:Y:S01]  /*3c90*/  FFMA.FTZ R83, R58, R60.reuse, -R83 ;  /* 0x0000003c3a537223 */ /* 0x080fe20000010853 */
[----:B------:R-:W-:Y:S01]  /*3ca0*/  FMUL.FTZ R61, R59, R101 ;  /* 0x000000653b3d7220 */ /* 0x000fe20000410000 */
[----:B0-----:R-:W-:Y:S01]  /*3cb0*/  @!P0 FADD.FTZ R18, R18, R107 ;  /* 0x0000006b12128221 */ /* 0x001fe20000010000 */
[----:B------:R-:W-:Y:S01]  /*3cc0*/  FADD.FTZ R22, R87, R104 ;  /* 0x0000006857167221 */ /* 0x000fe20000010000 */
[----:B------:R-:W-:Y:S01]  /*3cd0*/  FMUL.FTZ R92, R92, R83 ;  /* 0x000000535c5c7220 */ /* 0x000fe20000410000 */
[----:B------:R-:W-:Y:S01]  /*3ce0*/  FMUL.FTZ R83, R59, R60 ;  /* 0x0000003c3b537220 */ /* 0x000fe20000410000 */
[----:B-1----:R-:W-:Y:S01]  /*3cf0*/  @!P0 FADD.FTZ R19, R19, R110 ;  /* 0x0000006e13138221 */ /* 0x002fe20000010000 */
[----:B------:R-:W0:Y:S01]  /*3d00*/  SHFL.DOWN PT, R107, R18, 0x10, 0x1f ;  /* 0x0a001f00126b7f89 */ /* 0x000e2200000e0000 */
[CC--:B------:R-:W-:Y:S01]  /*3d10*/  FFMA.FTZ R86, R58.reuse, R99.reuse, -R86 ;  /* 0x000000633a567223 */ /* 0x0c0fe20000010856 */
[-C--:B------:R-:W-:Y:S01]  /*3d20*/  FMUL.FTZ R60, R59, R100.reuse ;  /* 0x000000643b3c7220 */ /* 0x080fe20000410000 */
[----:B--2---:R-:W-:Y:S01]  /*3d30*/  @!P0 FADD.FTZ R17, R17, R108 ;  /* 0x0000006c11118221 */ /* 0x004fe20000010000 */
[----:B------:R-:W-:Y:S01]  /*3d40*/  FMUL.FTZ R99, R59, R99 ;  /* 0x000000633b637220 */ /* 0x000fe20000410000 */
[----:B------:R-:W1:Y:S01]  /*3d50*/  SHFL.DOWN PT, R108, R19, 0x10, 0x1f ;  /* 0x0a001f00136c7f89 */ /* 0x000e6200000e0000 */
[----:B------:R-:W-:Y:S01]  /*3d60*/  FFMA.FTZ R100, R58, R100, -R61 ;  /* 0x000000643a647223 */ /* 0x000fe2000001083d */
[----:B---3--:R-:W-:Y:S01]  /*3d70*/  @!P0 FADD.FTZ R16, R16, R105 ;  /* 0x0000006910108221 */ /* 0x008fe20000010000 */
[----:B------:R-:W-:Y:S01]  /*3d80*/  ISETP.GT.AND P0, PT, R44, 0xf, PT ;  /* 0x0000000f2c00780c */ /* 0x000fe20003f04270 */
[----:B------:R-:W2:Y:S01]  /*3d90*/  SHFL.DOWN PT, R106, R17, 0x10, 0x1f ;  /* 0x0a001f00116a7f89 */ /* 0x000ea200000e0000 */
[----:B------:R-:W-:Y:S01]  /*3da0*/  FMUL.FTZ R103, R103, R102 ;  /* 0x0000006667677220 */ /* 0x000fe20000410000 */
[----:B------:R-:W-:Y:S01]  /*3db0*/  FMUL.FTZ R86, R93, R86 ;  /* 0x000000565d567220 */ /* 0x000fe20000410000 */
[C---:B------:R-:W-:Y:S01]  /*3dc0*/  FFMA.FTZ R83, R58.reuse, R94, R83 ;  /* 0x0000005e3a537223 */ /* 0x040fe20000010053 */
[----:B------:R-:W3:Y:S01]  /*3dd0*/  SHFL.DOWN PT, R105, R16, 0x10, 0x1f ;  /* 0x0a001f0010697f89 */ /* 0x000ee200000e0000 */
[C---:B------:R-:W-:Y:S01]  /*3de0*/  FFMA.FTZ R99, R58.reuse, R98, R99 ;  /* 0x000000623a637223 */ /* 0x040fe20000010063 */
[----:B------:R-:W-:Y:S01]  /*3df0*/  FFMA.FTZ R60, R58, R101, R60 ;  /* 0x000000653a3c7223 */ /* 0x000fe2000001003c */
[----:B------:R-:W-:Y:S01]  /*3e00*/  FMUL.FTZ R91, R91, R100 ;  /* 0x000000645b5b7220 */ /* 0x000fe20000410000 */
[----:B------:R4:W-:Y:S01]  /*3e10*/  @!P2 STS.128 [R67+0x1760], R20 ;  /* 0x001760144300a388 */ /* 0x0009e20000000c00 */
[----:B------:R-:W-:Y:S01]  /*3e20*/  FFMA.FTZ R83, R83, R96, R92 ;  /* 0x0000006053537223 */ /* 0x000fe2000001005c */
[----:B------:R-:W-:Y:S01]  /*3e30*/  FFMA.FTZ R86, R99, R84, R86 ;  /* 0x0000005463567223 */ /* 0x000fe20000010056 */
[----:B------:R-:W-:-:S02]  /*3e40*/  FFMA.FTZ R91, R60, R57, R91 ;  /* 0x000000393c5b7223 */ /* 0x000fc4000001005b */
        /* <DEDUP_REMOVED lines=8> */
[----:B----4-:R-:W-:Y:S01]  /*3ed0*/  FFMA.FTZ R20, R58, R95, R85 ;  /* 0x0000005f3a147223 */ /* 0x010fe20000010055 */
[----:B--2---:R-:W-:Y:S01]  /*3ee0*/  @!P0 FADD.FTZ R17, R17, R106 ;  /* 0x0000006a11118221 */ /* 0x004fe20000010000 */
[----:B---3--:R-:W-:-:S02]  /*3ef0*/  @!P0 FADD.FTZ R16, R16, R105 ;  /* 0x0000006910108221 */ /* 0x008fc40000010000 */
[----:B------:R-:W-:-:S03]  /*3f00*/  FFMA.FTZ R20, R20, R89, R103 ;  /* 0x0000005914147223 */ /* 0x000fc60000010067 */
[----:B------:R0:W-:Y:S01]  /*3f10*/  @!P1 STS.128 [R3+0x220], R16 ;  /* 0x0002201003009388 */ /* 0x0001e20000000c00 */
[----:B------:R-:W-:-:S04]  /*3f20*/  FFMA.FTZ R20, R7, R95, R20 ;  /* 0x0000005f07147223 */ /* 0x000fc80000010014 */
        /* <DEDUP_REMOVED lines=12> */
.L_x_18336:
[----:B------:R-:W-:Y:S05]  /*3ff0*/  BSYNC B0 ;  /* 0x0000000000007941 */ /* 0x000fea0003800000 */
.L_x_18335:
        /* <DEDUP_REMOVED lines=14> */
.L_x_18322:
[----:B------:R-:W-:Y:S01]  /*40e0*/  BAR.SYNC.DEFER_BLOCKING 0x0 ;  /* 0x0000000000007b1d */ /* 0x000fe20000010000 */
[----:B------:R-:W-:Y:S02]  /*40f0*/  SHF.R.S32.HI R23, RZ, 0x1f, R46 ;  /* 0x0000001fff177819 */ /* 0x000fe4000001142e */
[----:B------:R-:W-:Y:S02]  /*4100*/  LEA R4, P0, R46, R38, 0x4 ;  /* 0x000000262e047211 */ /* 0x000fe400078020ff */
[----:B------:R-:W-:-:S03]  /*4110*/  LEA R51, R44, R3, 0x4 ;  /* 0x000000032c337211 */ /* 0x000fc600078e20ff */
[----:B-1----:R-:W1:Y:S01]  /*4120*/  LDC.64 R32, c[0x0][0x388] ;  /* 0x0000e200ff207b82 */ /* 0x002e620000000a00 */
[----:B------:R-:W-:Y:S01]  /*4130*/  LEA.HI.X R5, R46, R39, R23, 0x4, P0 ;  /* 0x000000272e057211 */ /* 0x000fe200000f2417 */
[----:B------:R-:W-:Y:S01]  /*4140*/  ULDC.64 UR4, c[0x0][0x390] ;  /* 0x0000e40000047ab9 */ /* 0x000fe20000000a00 */
[----:B------:R-:W-:-:S05]  /*4150*/  IADD3 R52, R42, -0x1, RZ ;  /* 0xffffffff2a347810 */ /* 0x000fca0007ffe0ff */
[----:B------:R-:W2:Y:S01]  /*4160*/  LDC.64 R34, c[0x0][0x3e0] ;  /* 0x0000f800ff227b82 */ /* 0x000ea20000000a00 */
[----:B------:R-:W3:Y:S01]  /*4170*/  LDG.E.128 R4, desc[UR14][R4.64] ;  /* 0x0000000e04047981 */ /* 0x000ee2000c1e1d00 */
[----:B-1----:R-:W-:-:S04]  /*4180*/  IMAD R22, R32, UR17, RZ ;  /* 0x0000001120167c24 */ /* 0x002fc8000f8e02ff */
[----:B------:R-:W-:Y:S01]  /*4190*/  IMAD R33, R33, UR16, R22 ;  /* 0x0000001021217c24 */ /* 0x000fe2000f8e0216 */
[----:B---3--:R-:W-:Y:S01]  /*41a0*/  STS.128 [R51], R4 ;  /* 0x0000000433007388 */ /* 0x008fe20000000c00 */
[----:B------:R-:W-:-:S03]  /*41b0*/  NOP ;  /* 0x0000000000007918 */ /* 0x000fc60000000000 */
[----:B0-----:R-:W0:Y:S01]  /*41c0*/  LDS.128 R16, [R51] ;  /* 0x0000000033107984 */ /* 0x001e220000000c00 */
[----:B------:R-:W-:Y:S06]  /*41d0*/  BAR.SYNC.DEFER_BLOCKING 0x0 ;  /* 0x0000000000007b1d */ /* 0x000fec0000010000 */
[----:B------:R1:W-:Y:S01]  /*41e0*/  STS.128 [R51], R12 ;  /* 0x0000000c33007388 */ /* 0x0003e20000000c00 */
[----:B------:R-:W-:-:S03]  /*41f0*/  NOP ;  /* 0x0000000000007918 */ /* 0x000fc60000000000 */
[----:B------:R-:W3:Y:S01]  /*4200*/  LDS.128 R4, [R51] ;  /* 0x0000000033047984 */ /* 0x000ee20000000c00 */
[--C-:B0-----:R-:W-:Y:S01]  /*4210*/  FADD.FTZ R17, R17, R47.reuse ;  /* 0x0000002f11117221 */ /* 0x101fe20000010000 */
[--C-:B------:R-:W-:Y:S01]  /*4220*/  FADD.FTZ R16, R16, R47.reuse ;  /* 0x0000002f10107221 */ /* 0x100fe20000010000 */
[--C-:B------:R-:W-:Y:S01]  /*4230*/  FADD.FTZ R18, R18, R47.reuse ;  /* 0x0000002f12127221 */ /* 0x100fe20000010000 */
[----:B------:R-:W-:Y:S02]  /*4240*/  FADD.FTZ R20, R19, R47 ;  /* 0x0000002f13147221 */ /* 0x000fe40000010000 */
[----:B------:R-:W-:Y:S02]  /*4250*/  FSETP.GTU.FTZ.AND P1, PT, R17, 20, PT ;  /* 0x41a000001100780b */ /* 0x000fe40003f3c000 */
[----:B------:R-:W-:Y:S02]  /*4260*/  FSETP.GTU.FTZ.AND P0, PT, R16, 20, PT ;  /* 0x41a000001000780b */ /* 0x000fe40003f1c000 */
        /* <DEDUP_REMOVED lines=9> */
[----:B------:R-:W4:Y:S08]  /*4300*/  @!P0 MUFU.EX2 R0, R0 ;  /* 0x0000000000008308 */ /* 0x000f300000000800 */
[----:B------:R0:W5:Y:S08]  /*4310*/  @!P3 MUFU.EX2 R20, R18 ;  /* 0x000000120014b308 */ /* 0x0001700000000800 */
[----:B------:R2:W1:Y:S01]  /*4320*/  @!P2 MUFU.EX2 R19, R3 ;  /* 0x000000030013a308 */ /* 0x0004620000000800 */
[----:B0-----:R-:W-:Y:S01]  /*4330*/  @!P1 FADD.FTZ R18, R2, 1 ;  /* 0x3f80000002129421 */ /* 0x001fe20000010000 */
[----:B----4-:R-:W-:-:S06]  /*4340*/  @!P0 FADD.FTZ R0, R0, 1 ;  /* 0x3f80000000008421 */ /* 0x010fcc0000010000 */
[----:B------:R0:W4:Y:S01]  /*4350*/  @!P0 MUFU.RCP R21, R0 ;  /* 0x0000000000158308 */ /* 0x0001220000001000 */
[----:B--2---:R-:W-:-:S04]  /*4360*/  IMAD.WIDE.U32 R2, R32, UR16, R16 ;  /* 0x0000001020027c25 */ /* 0x004fc8000f8e0010 */
[----:B-----5:R-:W-:Y:S01]  /*4370*/  @!P3 FADD.FTZ R20, R20, 1 ;  /* 0x3f8000001414b421 */ /* 0x020fe20000010000 */
[----:B------:R-:W-:Y:S02]  /*4380*/  IADD3 R3, R3, R33, RZ ;  /* 0x0000002103037210 */ /* 0x000fe40007ffe0ff */
[----:B------:R-:W2:Y:S01]  /*4390*/  @!P1 MUFU.RCP R18, R18 ;  /* 0x0000001200129308 */ /* 0x000ea20000001000 */
[----:B0-----:R-:W-:Y:S02]  /*43a0*/  IMAD R0, R50, UR4, RZ ;  /* 0x0000000432007c24 */ /* 0x001fe4000f8e02ff */
[----:B-1----:R-:W-:Y:S01]  /*43b0*/  @!P2 FADD.FTZ R19, R19, 1 ;  /* 0x3f8000001313a421 */ /* 0x002fe20000010000 */
[C---:B------:R-:W-:Y:S01]  /*43c0*/  IMAD.WIDE.U32 R2, R49.reuse, UR4, R2 ;  /* 0x0000000431027c25 */ /* 0x040fe2000f8e0002 */
[----:B------:R-:W0:Y:S03]  /*43d0*/  LDC.64 R32, c[0x0][0x3a8] ;  /* 0x0000ea00ff207b82 */ /* 0x000e260000000a00 */
[----:B------:R-:W-:Y:S01]  /*43e0*/  IMAD R13, R49, UR5, R0 ;  /* 0x00000005310d7c24 */ /* 0x000fe2000f8e0200 */
[----:B------:R-:W-:Y:S01]  /*43f0*/  LEA R0, P4, R2, R34, 0x2 ;  /* 0x0000002202007211 */ /* 0x000fe200078810ff */
[----:B------:R-:W1:Y:S01]  /*4400*/  @!P2 MUFU.RCP R19, R19 ;  /* 0x000000130013a308 */ /* 0x000e620000001000 */
[----:B----4-:R-:W-:Y:S01]  /*4410*/  @!P0 FMUL.FTZ R8, R8, R21 ;  /* 0x0000001508088220 */ /* 0x010fe20000410000 */
[----:B------:R-:W-:Y:S01]  /*4420*/  ULDC.64 UR4, c[0x0][0x3b0] ;  /* 0x0000ec0000047ab9 */ /* 0x000fe20000000a00 */
[----:B------:R-:W-:-:S04]  /*4430*/  IADD3 R3, R3, R13, RZ ;  /* 0x0000000d03037210 */ /* 0x000fc80007ffe0ff */
[----:B------:R-:W-:Y:S01]  /*4440*/  LEA.HI.X R3, R2, R35, R3, 0x2, P4 ;  /* 0x0000002302037211 */ /* 0x000fe200020f1403 */
[----:B------:R-:W4:Y:S01]  /*4450*/  @!P3 MUFU.RCP R20, R20 ;  /* 0x000000140014b308 */ /* 0x000f220000001000 */
[----:B------:R-:W-:Y:S01]  /*4460*/  IADD3 R2, P4, R0, R31, RZ ;  /* 0x0000001f00027210 */ /* 0x000fe20007f9e0ff */
[----:B--2---:R-:W-:Y:S01]  /*4470*/  @!P1 FMUL.FTZ R9, R9, R18 ;  /* 0x0000001209099220 */ /* 0x004fe20000410000 */
[----:B------:R-:W-:Y:S02]  /*4480*/  IADD3 R40, P1, R40, -0x200, RZ ;  /* 0xfffffe0028287810 */ /* 0x000fe40007f3e0ff */
[----:B------:R-:W-:Y:S02]  /*4490*/  IADD3.X R3, R3, R30, RZ, P4, !PT ;  /* 0x0000001e03037210 */ /* 0x000fe400027fe4ff */
[----:B------:R-:W-:Y:S01]  /*44a0*/  IADD3.X R41, R41, -0x1, RZ, P1, !PT ;  /* 0xffffffff29297810 */ /* 0x000fe20000ffe4ff */
[----:B-1----:R-:W-:Y:S02]  /*44b0*/  @!P2 FMUL.FTZ R10, R10, R19 ;  /* 0x000000130a0aa220 */ /* 0x002fe40000410000 */
[----:B---3--:R1:W-:Y:S01]  /*44c0*/  STG.E.128 desc[UR14][R2.64], R4 ;  /* 0x0000000402007986 */ /* 0x0083e2000c101d0e */
[----:B0-----:R-:W-:Y:S01]  /*44d0*/  IMAD R0, R32, UR17, RZ ;  /* 0x0000001120007c24 */ /* 0x001fe2000f8e02ff */
[----:B------:R-:W-:Y:S03]  /*44e0*/  BAR.SYNC.DEFER_BLOCKING 0x0 ;  /* 0x0000000000007b1d */ /* 0x000fe60000010000 */
[----:B------:R-:W-:Y:S01]  /*44f0*/  IMAD R19, R33, UR16, R0 ;  /* 0x0000001021137c24 */ /* 0x000fe2000f8e0200 */
[----:B------:R-:W-:Y:S01]  /*4500*/  IADD3 R36, P2, R36, -0x200, RZ ;  /* 0xfffffe0024247810 */ /* 0x000fe20007f5e0ff */
[----:B----4-:R-:W-:Y:S01]  /*4510*/  @!P3 FMUL.FTZ R11, R11, R20 ;  /* 0x000000140b0bb220 */ /* 0x010fe20000410000 */
[----:B------:R-:W-:Y:S01]  /*4520*/  IMAD.WIDE.U32 R16, R32, UR16, R16 ;  /* 0x0000001020107c25 */ /* 0x000fe2000f8e0010 */
[----:B------:R-:W-:Y:S01]  /*4530*/  ISETP.GT.AND P3, PT, R42, 0x1, PT ;  /* 0x000000012a00780c */ /* 0x000fe20003f64270 */
[----:B------:R-:W0:Y:S01]  /*4540*/  LDC.64 R20, c[0x0][0x3f0] ;  /* 0x0000fc00ff147b82 */ /* 0x000e220000000a00 */
[----:B------:R-:W-:Y:S01]  /*4550*/  MOV R42, R52 ;  /* 0x00000034002a7202 */ /* 0x000fe20000000f00 */
[----:B------:R-:W-:Y:S01]  /*4560*/  IMAD R0, R50, UR4, RZ ;  /* 0x0000000432007c24 */ /* 0x000fe2000f8e02ff */
[----:B------:R-:W-:-:S02]  /*4570*/  IADD3 R17, R17, R19, RZ ;  /* 0x0000001311117210 */ /* 0x000fc40007ffe0ff */
[----:B------:R-:W-:Y:S01]  /*4580*/  IADD3.X R37, R37, -0x1, RZ, P2, !PT ;  /* 0xffffffff25257810 */ /* 0x000fe200017fe4ff */
[C---:B-1----:R-:W-:Y:S02]  /*4590*/  IMAD R5, R49.reuse, UR5, R0 ;  /* 0x0000000531057c24 */ /* 0x042fe4000f8e0200 */
[----:B------:R-:W-:-:S05]  /*45a0*/  IMAD.WIDE.U32 R2, R49, UR4, R16 ;  /* 0x0000000431027c25 */ /* 0x000fca000f8e0010 */
[----:B------:R-:W-:Y:S01]  /*45b0*/  IADD3 R3, R3, R5, RZ ;  /* 0x0000000503037210 */ /* 0x000fe20007ffe0ff */
[----:B------:R1:W-:Y:S01]  /*45c0*/  STS.128 [R51], R8 ;  /* 0x0000000833007388 */ /* 0x0003e20000000c00 */
[----:B------:R-:W-:-:S03]  /*45d0*/  NOP ;  /* 0x0000000000007918 */ /* 0x000fc60000000000 */
[----:B------:R-:W2:Y:S01]  /*45e0*/  LDS.128 R12, [R51] ;  /* 0x00000000330c7984 */ /* 0x000ea20000000c00 */
[----:B0-----:R-:W-:-:S04]  /*45f0*/  LEA R0, P0, R2, R20, 0x2 ;  /* 0x0000001402007211 */ /* 0x001fc800078010ff */
[----:B------:R-:W-:Y:S02]  /*4600*/  LEA.HI.X R3, R2, R21, R3, 0x2, P0 ;  /* 0x0000001502037211 */ /* 0x000fe400000f1403 */
[----:B------:R-:W-:Y:S01]  /*4610*/  IADD3 R2, P0, R0, R31, RZ ;  /* 0x0000001f00027210 */ /* 0x000fe20007f1e0ff */
[----:B-1----:R-:W-:-:S03]  /*4620*/  FADD.FTZ R8, R8, R43 ;  /* 0x0000002b08087221 */ /* 0x002fc60000010000 */
[----:B------:R-:W-:Y:S01]  /*4630*/  IADD3.X R3, R3, R30, RZ, P0, !PT ;  /* 0x0000001e03037210 */ /* 0x000fe200007fe4ff */
[----:B------:R-:W-:Y:S01]  /*4640*/  FADD.FTZ R9, R8, R9 ;  /* 0x0000000908097221 */ /* 0x000fe20000010000 */
[----:B------:R-:W-:-:S03]  /*4650*/  IADD3 R38, P0, R38, -0x200, RZ ;  /* 0xfffffe0026267810 */ /* 0x000fc60007f1e0ff */
[----:B------:R-:W-:Y:S01]  /*4660*/  FADD.FTZ R10, R9, R10 ;  /* 0x0000000a090a7221 */ /* 0x000fe20000010000 */
[----:B------:R-:W-:-:S03]  /*4670*/  IADD3.X R39, R39, -0x1, RZ, P0, !PT ;  /* 0xffffffff27277810 */ /* 0x000fc600007fe4ff */
[----:B------:R-:W-:Y:S01]  /*4680*/  FADD.FTZ R43, R10, R11 ;  /* 0x0000000b0a2b7221 */ /* 0x000fe20000010000 */
[----:B--2---:R0:W-:Y:S01]  /*4690*/  STG.E.128 desc[UR14][R2.64], R12 ;  /* 0x0000000c02007986 */ /* 0x0041e2000c101d0e */
[----:B------:R-:W-:Y:S05]  /*46a0*/  @P3 BRA `(.L_x_18338) ;  /* 0xffffffbc00e03947 */ /* 0x000fea000383ffff */
.L_x_18312:
        /* <DEDUP_REMOVED lines=26> */
.L_x_18340:
[----:B------:R-:W-:Y:S05]  /*4850*/  BSYNC B0 ;  /* 0x0000000000007941 */ /* 0x000fea0003800000 */
.L_x_18339:
        /* <DEDUP_REMOVED lines=29> */
.L_x_18342:
[----:B------:R-:W2:Y:S02]  /*4a30*/  S2R R21, SR_TID.X ;  /* 0x0000000000157919 */ /* 0x000ea40000002100 */
.L_x_18343:
[----:B------:R-:W-:Y:S05]  /*4a40*/  BSYNC B0 ;  /* 0x0000000000007941 */ /* 0x000fea0003800000 */
.L_x_18341:
        /* <DEDUP_REMOVED lines=29> */
[----:B-1----:R-:W-:Y:S01]  /*4c20*/  IMAD.WIDE.U32 R4, R49, UR6, RZ ;  /* 0x0000000631047c25 */ /* 0x002fe2000f8e00ff */
        /* <DEDUP_REMOVED lines=13> */
.L_x_18345:
        /* <DEDUP_REMOVED lines=64> */
.L_x_18344:
[----:B------:R-:W-:Y:S05]  /*5100*/  EXIT ;  /* 0x000000000000794d */ /* 0x000fea0003800000 */
.L_x_18346:
        /* <DEDUP_REMOVED lines=15> */
.L_x_19048:


//--------------------- .text._Z25selective_scan_bwd_kernelI32Selective_Scan_bwd_kernel_traitsILi32ELi4ELb1ELb0ELb1ELb0ELb0EfN3c107complexIfEEEEv12SSMParamsBwd --------------------------
	.section	.text._Z25selective_scan_bwd_kernelI32Selective_Scan_bwd_kernel_traitsILi32ELi4ELb1ELb0ELb1ELb0ELb0EfN3c107complexIfEEEEv12SSMParamsBwd,"ax",@progbits
	.align	128
        .global         _Z25selective_scan_bwd_kernelI32Selective_Scan_bwd_kernel_traitsILi32ELi4ELb1ELb0ELb1ELb0ELb0EfN3c107complexIfEEEEv12SSMParamsBwd
        .type           _Z25selective_scan_bwd_kernelI32Selective_Scan_bwd_kernel_traitsILi32ELi4ELb1ELb0ELb1ELb0ELb0EfN3c107complexIfEEEEv12SSMParamsBwd,@function
        .size           _Z25selective_scan_bwd_kernelI32Selective_Scan_bwd_kernel_traitsILi32ELi4ELb1ELb0ELb1ELb0ELb0EfN3c107complexIfEEEEv12SSMParamsBwd,(.L_x_19049 - _Z25selective_scan_bwd_kernelI32Selective_Scan_bwd_kernel_traitsILi32ELi4ELb1ELb0ELb1ELb0ELb0EfN3c107complexIfEEEEv12SSMParamsBwd)
        .other          _Z25selective_scan_bwd_kernelI32Selective_Scan_bwd_kernel_traitsILi32ELi4ELb1ELb0ELb1ELb0ELb0EfN3c107complexIfEEEEv12SSMParamsBwd,@"STO_CUDA_ENTRY STV_DEFAULT"
_Z25selective_scan_bwd_kernelI32Selective_Scan_bwd_kernel_traitsILi32ELi4ELb1ELb0ELb1ELb0ELb0EfN3c107complexIfEEEEv12SSMParamsBwd:
.text._Z25selective_scan_bwd_kernelI32Selective_Scan_bwd_kernel_traitsILi32ELi4ELb1ELb0ELb1ELb0ELb0EfN3c107complexIfEEEEv12SSMParamsBwd:
        /* <DEDUP_REMOVED lines=111> */
[C---:B------:R-:W-:Y:S02]  /*06f0*/  @P1 LEA.HI.X R39, R109.reuse, R17, R110, 0x2, P3 ;  /* 0x000000116d271211 */ /* 0x040fe400018f146e */
[----:B------:R-:W-:Y:S02]  /*0700*/  @P2 LEA R40, P4, R109, R18, 0x2 ;  /* 0x000000126d282211 */ /* 0x000fe400078810ff */
[----:B------:R-:W-:Y:S02]  /*0710*/  ISETP.GE.AND P1, PT, R21, 0x1, PT ;  /* 0x000000011500780c */ /* 0x000fe40003f26270 */
[----:B------:R-:W-:Y:S01]  /*0720*/  LEA.HI.X R95, R95, R97, R0, 0x2, P5 ;  /* 0x000000615f5f7211 */ /* 0x000fe200028f1400 */
[----:B--2---:R-:W-:Y:S01]  /*0730*/  @P0 IMAD R0, R8, UR15, R109 ;  /* 0x0000000f08000c24 */ /* 0x004fe2000f8e026d */
[----:B------:R-:W-:Y:S01]  /*0740*/  LEA R5, R21, 0xffffff00, 0x8 ;  /* 0xffffff0015057811 */ /* 0x000fe200078e40ff */
[----:B------:R-:W-:Y:S01]  /*0750*/  USHF.R.U32.HI UR4, URZ, 0x1, UR9 ;  /* 0x000000013f047899 */ /* 0x000fe20008011609 */
[----:B------:R-:W-:Y:S01]  /*0760*/  @P2 LEA.HI.X R41, R109, R19, R110, 0x2, P4 ;  /* 0x000000136d292211 */ /* 0x000fe200020f146e */
[----:B------:R-:W-:Y:S01]  /*0770*/  @P0 IMAD R0, R0, R21, RZ ;  /* 0x0000001500000224 */ /* 0x000fe200078e02ff */
[----:B-1----:R-:W-:-:S02]  /*0780*/  LEA R94, P2, R93, R12, 0x2 ;  /* 0x0000000c5d5e7211 */ /* 0x002fc400078410ff */
[----:B------:R-:W-:Y:S01]  /*0790*/  IADD3 R89, P6, R5, R2, RZ ;  /* 0x0000000205597210 */ /* 0x000fe20007fde0ff */
[----:B------:R-:W-:Y:S01]  /*07a0*/  USHF.R.U64 UR8, UR8, 0x1, UR9 ;  /* 0x0000000108087899 */ /* 0x000fe20008001209 */
[----:B------:R-:W-:Y:S01]  /*07b0*/  IADD3 R2, R3, R9, RZ ;  /* 0x0000000903027210 */ /* 0x000fe20007ffe0ff */
[----:B------:R-:W-:Y:S01]  /*07c0*/  UIMAD UR4, UR4, UR15, URZ ;  /* 0x0000000f040472a4 */ /* 0x000fe2000f8e023f */
[----:B------:R-:W-:Y:S01]  /*07d0*/  LEA.HI.X R93, R93, R13, R6, 0x2, P2 ;  /* 0x0000000d5d5d7211 */ /* 0x000fe200010f1406 */
[----:B0-----:R-:W-:Y:S01]  /*07e0*/  @P0 IMAD R3, R0, R11, RZ ;  /* 0x0000000b00030224 */ /* 0x001fe200078e02ff */
[----:B------:R-:W-:Y:S01]  /*07f0*/  LEA R92, P2, R7, R90, 0x2 ;  /* 0x0000005a075c7211 */ /* 0x000fe200078410ff */
[----:B------:R-:W-:Y:S01]  /*0800*/  UIMAD UR4, UR14, UR8, UR4 ;  /* 0x000000080e0472a4 */ /* 0x000fe2000f8e0204 */
[----:B------:R-:W-:Y:S02]  /*0810*/  LEA.HI.X.SX32 R2, R5, R2, 0x1, P6 ;  /* 0x0000000205027211 */ /* 0x000fe400030f0eff */
[----:B---3--:R-:W-:Y:S01]  /*0820*/  LEA R90, P3, R89, R14, 0x2 ;  /* 0x0000000e595a7211 */ /* 0x008fe200078610ff */
[----:B------:R-:W-:Y:S01]  /*0830*/  HFMA2.MMA R103, -RZ, RZ, 0, 0 ;  /* 0x00000000ff677435 */ /* 0x000fe200000001ff */
[----:B----4-:R-:W-:Y:S01]  /*0840*/  @P0 IMAD.WIDE R36, R3, 0x10, R36 ;  /* 0x0000001003240825 */ /* 0x010fe200078e0224 */
[----:B------:R-:W-:-:S02]  /*0850*/  LEA.HI.X R91, R7, R91, R4, 0x2, P2 ;  /* 0x0000005b075b7211 */ /* 0x000fc400010f1404 */
[----:B------:R-:W-:Y:S02]  /*0860*/  @!P0 CS2R R36, SRZ ;  /* 0x0000000000248805 */ /* 0x000fe4000001ff00 */
[----:B------:R-:W-:Y:S02]  /*0870*/  LEA.HI.X R89, R89, R15, R2, 0x2, P3 ;  /* 0x0000000f59597211 */ /* 0x000fe400018f1402 */
[----:B------:R-:W-:Y:S01]  /*0880*/  MOV R105, RZ ;  /* 0x000000ff00697202 */ /* 0x000fe20000000f00 */
[----:B------:R-:W-:Y:S06]  /*0890*/  @!P1 BRA `(.L_x_18347) ;  /* 0x0000003800e49947 */ /* 0x000fec0003800000 */
[----:B------:R-:W0:Y:S01]  /*08a0*/  S2R R101, SR_TID.X ;  /* 0x0000000000657919 */ /* 0x000e220000002100 */
[----:B------:R-:W1:Y:S01]  /*08b0*/  LDC.64 R2, c[0x0][0x370] ;  /* 0x0000dc00ff027b82 */ /* 0x000e620000000a00 */
[----:B------:R-:W-:Y:S01]  /*08c0*/  UIMAD.WIDE.U32 UR8, UR8, UR15, URZ ;  /* 0x0000000f080872a5 */ /* 0x000fe2000f8e003f */
[----:B------:R-:W-:Y:S01]  /*08d0*/  MOV R103, RZ ;  /* 0x000000ff00677202 */ /* 0x000fe20000000f00 */
[----:B------:R-:W2:Y:S01]  /*08e0*/  S2R R87, SR_LANEID ;  /* 0x0000000000577919 */ /* 0x000ea20000000000 */
[----:B------:R-:W-:Y:S01]  /*08f0*/  MOV R105, RZ ;  /* 0x000000ff00697202 */ /* 0x000fe20000000f00 */
[----:B------:R-:W-:-:S03]  /*0900*/  UIADD3 UR11, UR9, UR4, URZ ;  /* 0x00000004090b7290 */ /* 0x000fc6000fffe03f */
[----:B------:R-:W3:Y:S01]  /*0910*/  S2UR UR5, SR_CgaCtaId ;  /* 0x00000000000579c3 */ /* 0x000ee20000008800 */
[----:B------:R-:W-:Y:S01]  /*0920*/  UMOV UR4, 0x400 ;  /* 0x0000040000047882 */ /* 0x000fe20000000000 */
[----:B------:R-:W-:-:S06]  /*0930*/  UMOV UR10, UR8 ;  /* 0x00000008000a7c82 */ /* 0x000fcc0008000000 */
[----:B------:R-:W4:Y:S01]  /*0940*/  LDC.64 R6, c[0x0][0x3d0] ;  /* 0x0000f400ff067b82 */ /* 0x000f220000000a00 */
[----:B-1----:R-:W-:-:S04]  /*0950*/  IMAD R0, R107, R2, RZ ;  /* 0x000000026b007224 */ /* 0x002fc800078e02ff */
[C---:B------:R-:W-:Y:S02]  /*0960*/  IMAD R97, R104.reuse, R3, R0 ;  /* 0x0000000368617224 */ /* 0x040fe400078e0200 */
[----:B------:R-:W-:Y:S01]  /*0970*/  IMAD.WIDE.U32 R2, R104, R2, UR10 ;  /* 0x0000000a68027e25 */ /* 0x000fe2000f8e0002 */
[C---:B0-----:R-:W-:Y:S01]  /*0980*/  LOP3.LUT R0, R101.reuse, 0xffffffe0, RZ, 0xc0, !PT ;  /* 0xffffffe065007812 */ /* 0x041fe200078ec0ff */
[----:B---3--:R-:W-:Y:S01]  /*0990*/  ULEA UR4, UR5, UR4, 0x18 ;  /* 0x0000000405047291 */ /* 0x008fe2000f8ec03f */
[----:B------:R-:W-:Y:S02]  /*09a0*/  SHF.L.U32 R4, R101, 0x3, RZ ;  /* 0x0000000365047819 */ /* 0x000fe400000006ff */
[----:B------:R-:W-:Y:S02]  /*09b0*/  LOP3.LUT R99, R0, 0x1f, R101, 0xf8, !PT ;  /* 0x0000001f00637812 */ /* 0x000fe400078ef865 */
[----:B------:R-:W-:Y:S02]  /*09c0*/  IADD3 R97, R3, R97, RZ ;  /* 0x0000006103617210 */ /* 0x000fe40007ffe0ff */
[----:B------:R-:W-:Y:S01]  /*09d0*/  MOV R102, UR4 ;  /* 0x0000000400667c02 */ /* 0x000fe20008000f00 */
[----:B------:R-:W-:Y:S01]  /*09e0*/  ULDC UR4, c[0x0][0x224] ;  /* 0x0000890000047ab9 */ /* 0x000fe20000000800 */
[----:B----4-:R-:W-:-:S02]  /*09f0*/  LEA R100, P0, R2, R6, 0x3 ;  /* 0x0000000602647211 */ /* 0x010fc400078018ff */
[----:B------:R-:W-:Y:S02]  /*0a00*/  IADD3 R99, R0, R99, RZ ;  /* 0x0000006300637210 */ /* 0x000fe40007ffe0ff */
[----:B------:R-:W-:Y:S02]  /*0a10*/  LEA.HI.SX32 R5, R4, R4, 0x1b ;  /* 0x0000000404057211 */ /* 0x000fe400078fdaff */
[----:B------:R-:W-:Y:S02]  /*0a20*/  IADD3 R98, R102, 0x420, RZ ;  /* 0x0000042066627810 */ /* 0x000fe40007ffe0ff */
[----:B------:R-:W-:Y:S02]  /*0a30*/  LEA.HI.X R97, R2, R7, R97, 0x3, P0 ;  /* 0x0000000702617211 */ /* 0x000fe400000f1c61 */
[C---:B------:R-:W-:Y:S02]  /*0a40*/  IADD3 R0, R101.reuse, 0x20, RZ ;  /* 0x0000002065007810 */ /* 0x040fe40007ffe0ff */
[----:B------:R-:W-:-:S02]  /*0a50*/  IADD3 R2, R101, 0x40, RZ ;  /* 0x0000004065027810 */ /* 0x000fc40007ffe0ff */
[C---:B------:R-:W-:Y:S02]  /*0a60*/  IADD3 R4, R101.reuse, 0x60, RZ ;  /* 0x0000006065047810 */ /* 0x040fe40007ffe0ff */
[C---:B------:R-:W-:Y:S02]  /*0a70*/  IADD3 R6, R101.reuse, 0x80, RZ ;  /* 0x0000008065067810 */ /* 0x040fe40007ffe0ff */
[C---:B------:R-:W-:Y:S02]  /*0a80*/  IADD3 R8, R101.reuse, 0xa0, RZ ;  /* 0x000000a065087810 */ /* 0x040fe40007ffe0ff */
[C---:B------:R-:W-:Y:S02]  /*0a90*/  IADD3 R10, R101.reuse, 0xc0, RZ ;  /* 0x000000c0650a7810 */ /* 0x040fe40007ffe0ff */
[----:B------:R-:W-:Y:S02]  /*0aa0*/  IADD3 R12, R101, 0xe0, RZ ;  /* 0x000000e0650c7810 */ /* 0x000fe40007ffe0ff */
[----:B------:R-:W-:-:S02]  /*0ab0*/  LEA R98, R5, R98, 0x2 ;  /* 0x0000006205627211 */ /* 0x000fc400078e10ff */
[-C--:B------:R-:W-:Y:S02]  /*0ac0*/  LEA.HI.SX32 R3, R0, R101.reuse, 0x1b ;  /* 0x0000006500037211 */ /* 0x080fe400078fdaff */
[-C--:B------:R-:W-:Y:S02]  /*0ad0*/  LEA.HI.SX32 R85, R2, R101.reuse, 0x1b ;  /* 0x0000006502557211 */ /* 0x080fe400078fdaff */
[-C--:B------:R-:W-:Y:S02]  /*0ae0*/  LEA.HI.SX32 R5, R4, R101.reuse, 0x1b ;  /* 0x0000006504057211 */ /* 0x080fe400078fdaff */
[-C--:B------:R-:W-:Y:S02]  /*0af0*/  LEA.HI.SX32 R83, R6, R101.reuse, 0x1b ;  /* 0x0000006506537211 */ /* 0x080fe400078fdaff */
[-C--:B------:R-:W-:Y:S02]  /*0b00*/  LEA.HI.SX32 R7, R8, R101.reuse, 0x1b ;  /* 0x0000006508077211 */ /* 0x080fe400078fdaff */
[----:B------:R-:W-:-:S02]  /*0b10*/  LEA.HI.SX32 R81, R10, R101, 0x1b ;  /* 0x000000650a517211 */ /* 0x000fc400078fdaff */
[----:B------:R-:W-:Y:S02]  /*0b20*/  LEA.HI.SX32 R9, R12, R101, 0x1b ;  /* 0x000000650c097211 */ /* 0x000fe400078fdaff */
[----:B------:R-:W-:Y:S02]  /*0b30*/  SHF.R.S32.HI R0, RZ, 0x1f, R99 ;  /* 0x0000001fff007819 */ /* 0x000fe40000011463 */
[----:B------:R-:W-:Y:S02]  /*0b40*/  LOP3.LUT R130, R101, 0x1f, RZ, 0xc0, !PT ;  /* 0x0000001f65827812 */ /* 0x000fe400078ec0ff */
[-C--:B------:R-:W-:Y:S02]  /*0b50*/  LEA R86, R3, R102.reuse, 0x2 ;  /* 0x0000006603567211 */ /* 0x080fe400078e10ff */
[-C--:B------:R-:W-:Y:S02]  /*0b60*/  LEA R85, R85, R102.reuse, 0x2 ;  /* 0x0000006655557211 */ /* 0x080fe400078e10ff */
[----:B------:R-:W-:-:S02]  /*0b70*/  LEA R84, R5, R102, 0x2 ;  /* 0x0000006605547211 */ /* 0x000fc400078e10ff */
[-C--:B------:R-:W-:Y:S02]  /*0b80*/  LEA R83, R83, R102.reuse, 0x2 ;  /* 0x0000006653537211 */ /* 0x080fe400078e10ff */
[-C--:B------:R-:W-:Y:S02]  /*0b90*/  LEA R82, R7, R102.reuse, 0x2 ;  /* 0x0000006607527211 */ /* 0x080fe400078e10ff */
[-C--:B------:R-:W-:Y:S02]  /*0ba0*/  LEA R81, R81, R102.reuse, 0x2 ;  /* 0x0000006651517211 */ /* 0x080fe400078e10ff */
[----:B------:R-:W-:Y:S02]  /*0bb0*/  LEA R80, R9, R102, 0x2 ;  /* 0x0000006609507211 */ /* 0x000fe400078e10ff */
[----:B------:R-:W-:Y:S02]  /*0bc0*/  SHF.L.U64.HI R79, R99, 0x4, R0 ;  /* 0x00000004634f7819 */ /* 0x000fe40000010200 */
[----:B------:R-:W-:Y:S01]  /*0bd0*/  MOV R88, UR4 ;  /* 0x0000000400587c02 */ /* 0x000fe20008000f00 */
[----:B--2---:R-:W-:-:S06]  /*0be0*/  UMOV UR4, URZ ;  /* 0x0000003f00047c82 */ /* 0x004fcc0008000000 */
.L_x_18380:
[----:B------:R-:W-:Y:S01]  /*0bf0*/  BAR.SYNC.DEFER_BLOCKING 0x0 ;  /* 0x0000000000007b1d */ /* 0x000fe20000010000 */
[----:B0-----:R-:W-:Y:S02]  /*0c00*/  MOV R2, R96 ;  /* 0x0000006000027202 */ /* 0x001fe40000000f00 */
[----:B------:R-:W-:Y:S02]  /*0c10*/  MOV R3, R95 ;  /* 0x0000005f00037202 */ /* 0x000fe40000000f00 */
[----:B------:R-:W-:Y:S01]  /*0c20*/  LEA R78, R87, R102, 0x4 ;  /* 0x00000066574e7211 */ /* 0x000fe200078e20ff */
[----:B------:R-:W-:Y:S01]  /*0c30*/  ULDC UR5, c[0x0][0x21c] ;  /* 0x0000870000057ab9 */ /* 0x000fe20000000800 */
[----:B------:R-:W-:-:S05]  /*0c40*/  IMAD.WIDE R2, R101, 0x10, R2 ;  /* 0x0000001065027825 */ /* 0x000fca00078e0202 */
[----:B------:R0:W2:Y:S02]  /*0c50*/  LDG.E.128 R12, desc[UR12][R2.64] ;  /* 0x0000000c020c7981 */ /* 0x0000a4000c1e1d00 */
[----:B0-----:R-:W-:Y:S02]  /*0c60*/  MOV R2, R94 ;  /* 0x0000005e00027202 */ /* 0x001fe40000000f00 */
[----:B------:R-:W-:-:S03]  /*0c70*/  MOV R3, R93 ;  /* 0x0000005d00037202 */ /* 0x000fc60000000f00 */
[----:B------:R-:W-:Y:S01]  /*0c80*/  IMAD.WIDE R4, R101, 0x10, R2 ;  /* 0x0000001065047825 */ /* 0x000fe200078e0202 */
[----:B--2---:R0:W-:Y:S01]  /*0c90*/  STS.128 [R78], R12 ;  /* 0x0000000c4e007388 */ /* 0x0041e20000000c00 */
[----:B------:R-:W-:-:S03]  /*0ca0*/  NOP ;  /* 0x0000000000007918 */ /* 0x000fc60000000000 */
[----:B------:R-:W-:Y:S01]  /*0cb0*/  LDS.128 R24, [R78] ;  /* 0x000000004e187984 */ /* 0x000fe20000000c00 */
[----:B------:R-:W-:Y:S06]  /*0cc0*/  BAR.SYNC.DEFER_BLOCKING 0x0 ;  /* 0x0000000000007b1d */ /* 0x000fec0000010000 */
[----:B------:R-:W2:Y:S01]  /*0cd0*/  LDG.E.128 R4, desc[UR12][R4.64] ;  /* 0x0000000c04047981 */ /* 0x000ea2000c1e1d00 */
[----:B------:R-:W-:Y:S02]  /*0ce0*/  MOV R2, R92 ;  /* 0x0000005c00027202 */ /* 0x000fe40000000f00 */
[----:B------:R-:W-:-:S03]  /*0cf0*/  MOV R3, R91 ;  /* 0x0000005b00037202 */ /* 0x000fc60000000f00 */
[----:B------:R-:W-:Y:S01]  /*0d00*/  IMAD.WIDE R8, R101, 0x10, R2 ;  /* 0x0000001065087825 */ /* 0x000fe200078e0202 */
[----:B--2---:R-:W-:Y:S01]  /*0d10*/  STS.128 [R78], R4 ;  /* 0x000000044e007388 */ /* 0x004fe20000000c00 */
[----:B------:R-:W-:-:S03]  /*0d20*/  NOP ;  /* 0x0000000000007918 */ /* 0x000fc60000000000 */
[----:B------:R-:W-:Y:S01]  /*0d30*/  LDS.128 R20, [R78] ;  /* 0x000000004e147984 */ /* 0x000fe20000000c00 */
[----:B------:R-:W-:Y:S06]  /*0d40*/  BAR.SYNC.DEFER_BLOCKING 0x0 ;  /* 0x0000000000007b1d */ /* 0x000fec0000010000 */
[----:B------:R-:W2:Y:S01]  /*0d50*/  LDG.E.128 R8, desc[UR12][R8.64] ;  /* 0x0000000c08087981 */ /* 0x000ea2000c1e1d00 */
[----:B------:R-:W-:-:S13]  /*0d60*/  ISETP.LT.AND P0, PT, RZ, UR5, PT ;  /* 0x00000005ff007c0c */ /* 0x000fda000bf01270 */
[----:B0-----:R-:W-:Y:S02]  /*0d70*/  @!P0 CS2R R14, SRZ ;  /* 0x00000000000e8805 */ /* 0x001fe4000001ff00 */
[----:B------:R-:W-:Y:S01]  /*0d80*/  @!P0 CS2R R12, SRZ ;  /* 0x00000000000c8805 */ /* 0x000fe2000001ff00 */
[----:B--2---:R-:W-:Y:S01]  /*0d90*/  STS.128 [R78], R8 ;  /* 0x000000084e007388 */ /* 0x004fe20000000c00 */
        /* <DEDUP_REMOVED lines=11> */
[----:B----4-:R-:W-:Y:S05]  /*0e50*/  @!P0 BRA `(.L_x_18348) ;  /* 0x0000003000908947 */ /* 0x010fea0003800000 */
[----:B------:R-:W0:Y:S01]  /*0e60*/  LDC.64 R2, c[0x0][0x370] ;  /* 0x0000dc00ff027b82 */ /* 0x000e220000000a00 */
[----:B------:R-:W-:Y:S01]  /*0e70*/  UMOV UR6, UR8 ;  /* 0x0000000800067c82 */ /* 0x000fe20008000000 */
[----:B------:R-:W-:Y:S01]  /*0e80*/  UMOV UR7, UR11 ;  /* 0x0000000b00077c82 */ /* 0x000fe20008000000 */
[----:B------:R-:W-:Y:S01]  /*0e90*/  HFMA2.MMA R72, -RZ, RZ, 0, 0 ;  /* 0x00000000ff487435 */ /* 0x000fe200000001ff */
[--C-:B------:R-:W-:Y:S01]  /*0ea0*/  FADD.FTZ R76, R23, R106.reuse ;  /* 0x0000006a174c7221 */ /* 0x100fe20000010000 */
[--C-:B------:R-:W-:Y:S01]  /*0eb0*/  FADD.FTZ R75, R22, R106.reuse ;  /* 0x0000006a164b7221 */ /* 0x100fe20000010000 */
[--C-:B------:R-:W-:Y:S01]  /*0ec0*/  FADD.FTZ R74, R21, R106.reuse ;  /* 0x0000006a154a7221 */ /* 0x100fe20000010000 */
[----:B------:R-:W-:Y:S01]  /*0ed0*/  FADD.FTZ R73, R20, R106 ;  /* 0x0000006a14497221 */ /* 0x000fe20000010000 */
[----:B------:R-:W1:Y:S01]  /*0ee0*/  LDC.64 R12, c[0x0][0x3d0] ;  /* 0x0000f400ff0c7b82 */ /* 0x000e620000000a00 */
[----:B------:R-:W-:Y:S01]  /*0ef0*/  CS2R R14, SRZ ;  /* 0x00000000000e7805 */ /* 0x000fe2000001ff00 */
[----:B------:R-:W-:Y:S01]  /*0f00*/  UMOV UR5, URZ ;  /* 0x0000003f00057c82 */ /* 0x000fe20008000000 */
[----:B------:R-:W-:Y:S01]  /*0f10*/  ULDC UR30, c[0x0][0x224] ;  /* 0x00008900001e7ab9 */ /* 0x000fe20000000800 */
[----:B------:R-:W-:Y:S01]  /*0f20*/  ULDC UR31, c[0x0][0x21c] ;  /* 0x00008700001f7ab9 */ /* 0x000fe20000000800 */
[----:B------:R-:W-:Y:S01]  /*0f30*/  ULDC.64 UR26, c[0x0][0x380] ;  /* 0x0000e000001a7ab9 */ /* 0x000fe20000000a00 */
[----:B------:R-:W-:Y:S01]  /*0f40*/  ULDC.64 UR24, c[0x0][0x270] ;  /* 0x00009c0000187ab9 */ /* 0x000fe20000000a00 */
[----:B------:R-:W-:Y:S01]  /*0f50*/  ULDC.64 UR22, c[0x0][0x250] ;  /* 0x0000940000167ab9 */ /* 0x000fe20000000a00 */
[----:B------:R-:W2:Y:S01]  /*0f60*/  LDC R0, c[0x0][0x224] ;  /* 0x00008900ff007b82 */ /* 0x000ea20000000800 */
[----:B------:R-:W-:Y:S01]  /*0f70*/  ULDC.64 UR20, c[0x0][0x248] ;  /* 0x0000920000147ab9 */ /* 0x000fe20000000a00 */
[----:B------:R-:W-:Y:S01]  /*0f80*/  ULDC.64 UR18, c[0x0][0x238] ;  /* 0x00008e0000127ab9 */ /* 0x000fe20000000a00 */
[----:B------:R-:W-:Y:S01]  /*0f90*/  ULDC.64 UR16, c[0x0][0x230] ;  /* 0x00008c0000107ab9 */ /* 0x000fe20000000a00 */
[----:B0-----:R-:W-:-:S04]  /*0fa0*/  IMAD R6, R107, R2, RZ ;  /* 0x000000026b067224 */ /* 0x001fc800078e02ff */
[----:B------:R-:W0:Y:S01]  /*0fb0*/  LDC R77, c[0x0][0x224] ;  /* 0x00008900ff4d7b82 */ /* 0x000e220000000800 */
[C---:B------:R-:W-:Y:S01]  /*0fc0*/  IMAD.WIDE.U32 R4, R104.reuse, R2, UR6 ;  /* 0x0000000668047e25 */ /* 0x040fe2000f8e0002 */
[----:B------:R-:W-:Y:S01]  /*0fd0*/  UMOV UR6, URZ ;  /* 0x0000003f00067c82 */ /* 0x000fe20008000000 */
[----:B------:R-:W-:Y:S02]  /*0fe0*/  ULDC UR7, c[0x0][0x218] ;  /* 0x0000860000077ab9 */ /* 0x000fe40000000800 */
[----:B------:R-:W-:Y:S01]  /*0ff0*/  IMAD R3, R104, R3, R6 ;  /* 0x0000000368037224 */ /* 0x000fe200078e0206 */
[----:B-1----:R-:W-:Y:S02]  /*1000*/  LEA R2, P0, R4, R12, 0x3 ;  /* 0x0000000c04027211 */ /* 0x002fe400078018ff */
[----:B------:R-:W1:Y:S02]  /*1010*/  LDC.64 R56, c[0x0][0x380] ;  /* 0x0000e000ff387b82 */ /* 0x000e640000000a00 */
[----:B------:R-:W-:-:S04]  /*1020*/  IADD3 R3, R5, R3, RZ ;  /* 0x0000000305037210 */ /* 0x000fc80007ffe0ff */
[----:B------:R-:W-:Y:S02]  /*1030*/  LEA.HI.X R3, R4, R13, R3, 0x3, P0 ;  /* 0x0000000d04037211 */ /* 0x000fe400000f1c03 */
[----:B------:R-:W-:Y:S01]  /*1040*/  CS2R R12, SRZ ;  /* 0x00000000000c7805 */ /* 0x000fe2000001ff00 */
[----:B------:R-:W3:Y:S01]  /*1050*/  LDC.64 R58, c[0x0][0x2d8] ;  /* 0x0000b600ff3a7b82 */ /* 0x000ee20000000a00 */
[----:B--2---:R-:W-:Y:S01]  /*1060*/  LEA R5, R0, UR4, 0x8 ;  /* 0x0000000400057c11 */ /* 0x004fe2000f8e40ff */
[----:B------:R-:W-:-:S06]  /*1070*/  IMAD.WIDE.U32 R2, R101, 0x4, R2 ;  /* 0x0000000465027825 */ /* 0x000fcc00078e0002 */
[----:B------:R-:W2:Y:S01]  /*1080*/  LDC.64 R60, c[0x0][0x2d0] ;  /* 0x0000b400ff3c7b82 */ /* 0x000ea20000000a00 */
[----:B------:R-:W-:-:S03]  /*1090*/  IMAD.WIDE R2, R5, 0x4, R2 ;  /* 0x0000000405027825 */ /* 0x000fc600078e0202 */
[C---:B------:R-:W-:Y:S02]  /*10a0*/  IADD3 R42, P0, R2.reuse, -0x380, RZ ;  /* 0xfffffc80022a7810 */ /* 0x040fe40007f1e0ff */
[C---:B------:R-:W-:Y:S02]  /*10b0*/  IADD3 R44, P1, R2.reuse, -0x300, RZ ;  /* 0xfffffd00022c7810 */ /* 0x040fe40007f3e0ff */
[C---:B------:R-:W-:Y:S02]  /*10c0*/  IADD3 R46, P2, R2.reuse, -0x280, RZ ;  /* 0xfffffd80022e7810 */ /* 0x040fe40007f5e0ff */
[C---:B------:R-:W-:Y:S02]  /*10d0*/  IADD3 R48, P3, R2.reuse, -0x200, RZ ;  /* 0xfffffe0002307810 */ /* 0x040fe40007f7e0ff */
[C---:B------:R-:W-:Y:S02]  /*10e0*/  IADD3 R50, P4, R2.reuse, -0x180, RZ ;  /* 0xfffffe8002327810 */ /* 0x040fe40007f9e0ff */
[----:B------:R-:W-:-:S02]  /*10f0*/  IADD3 R52, P5, R2, -0x100, RZ ;  /* 0xffffff0002347810 */ /* 0x000fc40007fbe0ff */
[----:B------:R-:W-:Y:S02]  /*1100*/  IADD3 R54, P6, R2, -0x80, RZ ;  /* 0xffffff8002367810 */ /* 0x000fe40007fde0ff */
[C---:B------:R-:W-:Y:S02]  /*1110*/  IADD3.X R43, R3.reuse, -0x1, RZ, P0, !PT ;  /* 0xffffffff032b7810 */ /* 0x040fe400007fe4ff */
[C---:B------:R-:W-:Y:S02]  /*1120*/  IADD3.X R45, R3.reuse, -0x1, RZ, P1, !PT ;  /* 0xffffffff032d7810 */ /* 0x040fe40000ffe4ff */
[C---:B------:R-:W-:Y:S02]  /*1130*/  IADD3.X R47, R3.reuse, -0x1, RZ, P2, !PT ;  /* 0xffffffff032f7810 */ /* 0x040fe400017fe4ff */
[C---:B------:R-:W-:Y:S02]  /*1140*/  IADD3.X R49, R3.reuse, -0x1, RZ, P3, !PT ;  /* 0xffffffff03317810 */ /* 0x040fe40001ffe4ff */
[----:B------:R-:W-:-:S02]  /*1150*/  IADD3.X R51, R3, -0x1, RZ, P4, !PT ;  /* 0xffffffff03337810 */ /* 0x000fc400027fe4ff */
[C---:B------:R-:W-:Y:S02]  /*1160*/  IADD3.X R53, R3.reuse, -0x1, RZ, P5, !PT ;  /* 0xffffffff03357810 */ /* 0x040fe40002ffe4ff */
[----:B0-----:R-:W-:-:S07]  /*1170*/  IADD3.X R55, R3, -0x1, RZ, P6, !PT ;  /* 0xffffffff03377810 */ /* 0x001fce00037fe4ff */
.L_x_18379:
        /* <DEDUP_REMOVED lines=9> */
[----:B--2---:R-:W-:-:S04]  /*1210*/  LEA R62, P0, R2, R60, 0x3 ;  /* 0x0000003c023e7211 */ /* 0x004fc800078018ff */
[----:B------:R-:W-:-:S06]  /*1220*/  LEA.HI.X R63, R2, R61, R0, 0x3, P0 ;  /* 0x0000003d023f7211 */ /* 0x000fcc00000f1c00 */
[----:B------:R-:W2:Y:S01]  /*1230*/  LDG.E.64 R62, desc[UR12][R62.64] ;  /* 0x0000000c3e3e7981 */ /* 0x000ea2000c1e1b00 */
[----:B------:R-:W-:Y:S02]  /*1240*/  IMAD R3, R111, UR24, RZ ;  /* 0x000000186f037c24 */ /* 0x000fe4000f8e02ff */
[----:B------:R-:W-:-:S04]  /*1250*/  IMAD.WIDE.U32 R4, R72, UR24, RZ ;  /* 0x0000001848047c25 */ /* 0x000fc8000f8e00ff */
[----:B------:R-:W-:Y:S01]  /*1260*/  IMAD R3, R72, UR25, R3 ;  /* 0x0000001948037c24 */ /* 0x000fe2000f8e0203 */
[----:B------:R-:W-:-:S04]  /*1270*/  LEA R2, P0, R4, R90, 0x2 ;  /* 0x0000005a04027211 */ /* 0x000fc800078010ff */
[----:B------:R-:W-:Y:S02]  /*1280*/  IADD3 R0, R5, R3, RZ ;  /* 0x0000000305007210 */ /* 0x000fe40007ffe0ff */
[----:B------:R-:W-:Y:S02]  /*1290*/  LEA R2, P1, R99, R2, 0x4 ;  /* 0x0000000263027211 */ /* 0x000fe400078220ff */
[----:B------:R-:W-:-:S04]  /*12a0*/  LEA.HI.X R4, R4, R89, R0, 0x2, P0 ;  /* 0x0000005904047211 */ /* 0x000fc800000f1400 */
[----:B------:R-:W-:-:S05]  /*12b0*/  IADD3.X R3, R4, R79, RZ, P1, !PT ;  /* 0x0000004f04037210 */ /* 0x000fca0000ffe4ff */
[----:B----4-:R-:W4:Y:S04]  /*12c0*/  LDG.E.128 R4, desc[UR12][R2.64] ;  /* 0x0000000c02047981 */ /* 0x010f28000c1e1d00 */
[----:B------:R0:W4:Y:S01]  /*12d0*/  LDG.E.128 R28, desc[UR12][R2.64+0x200] ;  /* 0x0002000c021c7981 */ /* 0x000122000c1e1d00 */
[----:B------:R-:W-:Y:S01]  /*12e0*/  ISETP.GT.AND P0, PT, R88, 0x1, PT ;  /* 0x000000015800780c */ /* 0x000fe20003f04270 */
[----:B------:R-:W-:Y:S01]  /*12f0*/  FADD.FTZ R113, R20, R106 ;  /* 0x0000006a14717221 */ /* 0x000fe20000010000 */
[----:B------:R-:W-:Y:S01]  /*1300*/  IMAD R64, R110, UR20, RZ ;  /* 0x000000146e407c24 */ /* 0x000fe2000f8e02ff */
[----:B------:R-:W-:Y:S01]  /*1310*/  IADD3 R112, R88, -0x1, RZ ;  /* 0xffffffff58707810 */ /* 0x000fe20007ffe0ff */
[----:B------:R-:W-:Y:S01]  /*1320*/  IMAD.WIDE.U32 R32, R109, UR20, RZ ;  /* 0x000000146d207c25 */ /* 0x000fe2000f8e00ff */
[----:B------:R-:W-:-:S02]  /*1330*/  ISETP.EQ.AND P0, PT, R130, RZ, P0 ;  /* 0x000000ff8200720c */ /* 0x000fc40000702270 */
[----:B------:R-:W-:Y:S01]  /*1340*/  ISETP.NE.AND P1, PT, R101, RZ, PT ;  /* 0x000000ff6500720c */ /* 0x000fe20003f25270 */
[----:B------:R-:W-:Y:S01]  /*1350*/  IMAD R35, R109, UR21, R64 ;  /* 0x000000156d237c24 */ /* 0x000fe2000f8e0240 */
[----:B------:R-:W-:Y:S01]  /*1360*/  LEA R78, R87, R102, 0x4 ;  /* 0x00000066574e7211 */ /* 0x000fe200078e20ff */
[----:B0-----:R-:W-:-:S03]  /*1370*/  IMAD R3, R111, UR22, RZ ;  /* 0x000000166f037c24 */ /* 0x001fc6000f8e02ff */
[----:B------:R-:W-:Y:S01]  /*1380*/  IADD3 R33, R33, R35, RZ ;  /* 0x0000002321217210 */ /* 0x000fe20007ffe0ff */
[----:B------:R-:W-:-:S04]  /*1390*/  IMAD R65, R72, UR23, R3 ;  /* 0x0000001748417c24 */ /* 0x000fc8000f8e0203 */
[----:B------:R-:W0:Y:S01]  /*13a0*/  @P0 LDC R68, c[0x0][0x21c] ;  /* 0x00008700ff440b82 */ /* 0x000e220000000800 */
[----:B------:R-:W-:Y:S01]  /*13b0*/  IMAD.WIDE.U32 R2, R72, UR22, R32 ;  /* 0x0000001648027c25 */ /* 0x000fe2000f8e0020 */
[----:B------:R-:W-:Y:S02]  /*13c0*/  IADD3 R33, R101, 0x200, RZ ;  /* 0x0000020065217810 */ /* 0x000fe40007ffe0ff */
[----:B---3--:R-:W-:Y:S01]  /*13d0*/  LEA R64, P2, R2, R58, 0x3 ;  /* 0x0000003a02407211 */ /* 0x008fe200078418ff */
        /* <DEDUP_REMOVED lines=9> */
[----:B------:R-:W-:-:S03]  /*1470*/  LEA.HI R0, R112, R112, RZ, 0x1 ;  /* 0x0000007070007211 */ /* 0x000fc600078f08ff */
[----:B------:R-:W-:Y:S01]  /*1480*/  MUFU.COS R71, R66 ;  /* 0x0000004200477308 */ /* 0x000fe20000000000 */
[----:B------:R-:W-:Y:S02]  /*1490*/  LOP3.LUT R35, R0, 0xfffffe, RZ, 0xc0, !PT ;  /* 0x00fffffe00237812 */ /* 0x000fe400078ec0ff */
[----:B------:R-:W-:Y:S02]  /*14a0*/  IADD3 R0, R3, R65, RZ ;  /* 0x0000004103007210 */ /* 0x000fe40007ffe0ff */
[----:B------:R-:W-:Y:S02]  /*14b0*/  IADD3 R35, R112, -R35, RZ ;  /* 0x8000002370237210 */ /* 0x000fe40007ffe0ff */
[----:B------:R-:W-:Y:S01]  /*14c0*/  @P0 IADD3 R3, R88, -0x2, RZ ;  /* 0xfffffffe58030810 */ /* 0x000fe20007ffe0ff */
[----:B------:R-:W2:Y:S01]  /*14d0*/  MUFU.EX2 R34, R34 ;  /* 0x0000002200227308 */ /* 0x000ea20000000800 */
[----:B------:R-:W-:Y:S02]  /*14e0*/  @!P1 LEA R33, R35, R72, 0x8 ;  /* 0x0000004823219211 */ /* 0x000fe400078e40ff */
[----:B------:R-:W-:Y:S01]  /*14f0*/  LEA.HI.X R65, R2, R59, R0, 0x3, P2 ;  /* 0x0000003b02417211 */ /* 0x000fe200010f1c00 */
[----:B0-----:R-:W-:Y:S01]  /*1500*/  @P0 IMAD R3, R3, R68, R72 ;  /* 0x0000004403030224 */ /* 0x001fe200078e0248 */
[----:B------:R-:W-:-:S02]  /*1510*/  LEA R0, R87, R102, 0x5 ;  /* 0x0000006657007211 */ /* 0x000fc400078e28ff */
[----:B------:R-:W-:Y:S01]  /*1520*/  LEA R33, R33, R102, 0x3 ;  /* 0x0000006621217211 */ /* 0x000fe200078e18ff */
[----:B------:R-:W0:Y:S01]  /*1530*/  MUFU.SIN R69, R66 ;  /* 0x0000004200457308 */ /* 0x000e220000000400 */
[----:B----4-:R-:W-:Y:S04]  /*1540*/  STS.128 [R78], R4 ;  /* 0x000000044e007388 */ /* 0x010fe80000000c00 */
[----:B------:R-:W-:Y:S01]  /*1550*/  STS.128 [R78+0x200], R28 ;  /* 0x0002001c4e007388 */ /* 0x000fe20000000c00 */
[----:B------:R-:W-:Y:S01]  /*1560*/  FMUL.FTZ R32, R63, R118 ;  /* 0x000000763f207220 */ /* 0x000fe20000410000 */
[----:B------:R-:W-:-:S04]  /*1570*/  @P0 IMAD.WIDE R2, R3, 0x10, R36 ;  /* 0x0000001003020825 */ /* 0x000fc800078e0224 */
[C---:B--2---:R-:W-:Y:S01]  /*1580*/  FMUL.FTZ R68, R34.reuse, R71 ;  /* 0x0000004722447220 */ /* 0x044fe20000410000 */
[----:B------:R-:W5:Y:S01]  /*1590*/  LDG.E.64 R64, desc[UR12][R64.64] ;  /* 0x0000000c40407981 */ /* 0x000f62000c1e1b00 */
[----:B------:R-:W-:Y:S01]  /*15a0*/  NOP ;  /* 0x0000000000007918 */ /* 0x000fe20000000000 */
[----:B0-----:R-:W-:Y:S02]  /*15b0*/  FMUL.FTZ R69, R34, R69 ;  /* 0x0000004522457220 */ /* 0x001fe40000410000 */
[----:B------:R-:W0:Y:S01]  /*15c0*/  LDS.128 R4, [R0] ;  /* 0x0000000000047984 */ /* 0x000e220000000c00 */
[----:B------:R-:W-:-:S03]  /*15d0*/  CS2R R70, SRZ ;  /* 0x0000000000467805 */ /* 0x000fc6000001ff00 */
[----:B------:R2:W3:Y:S04]  /*15e0*/  LDS.128 R28, [R0+0x10] ;  /* 0x00001000001c7984 */ /* 0x0004e80000000c00 */
[----:B------:R4:W-:Y:S01]  /*15f0*/  STS.64 [R33+0xc90], R68 ;  /* 0x000c904421007388 */ /* 0x0009e20000000a00 */
[----:B------:R-:W-:Y:S01]  /*1600*/  BAR.SYNC.DEFER_BLOCKING 0x0 ;  /* 0x0000000000007b1d */ /* 0x000fe20000010000 */
[----:B------:R-:W-:Y:S01]  /*1610*/  FMUL.RZ R34, R32, 0.15915493667125701904 ;  /* 0x3e22f98320227820 */ /* 0x000fe2000040c000 */
[----:B------:R-:W-:Y:S01]  /*1620*/  FMUL.FTZ R32, R67, R118 ;  /* 0x0000007643207220 */ /* 0x000fe20000410000 */
[----:B--2---:R-:W-:-:S03]  /*1630*/  FMUL.FTZ R0, R63, R116 ;  /* 0x000000743f007220 */ /* 0x004fc60000410000 */
[----:B------:R-:W-:Y:S01]  /*1640*/  MUFU.SIN R117, R34 ;  /* 0x0000002200757308 */ /* 0x000fe20000000400 */
[----:B------:R-:W-:-:S07]  /*1650*/  FMUL.RZ R35, R0, 0.15915493667125701904 ;  /* 0x3e22f98300237820 */ /* 0x000fce000040c000 */
[----:B------:R-:W2:Y:S01]  /*1660*/  MUFU.EX2 R32, R32 ;  /* 0x0000002000207308 */ /* 0x000ea20000000800 */
[----:B------:R-:W-:-:S07]  /*1670*/  FMUL.FTZ R0, R63, R114 ;  /* 0x000000723f007220 */ /* 0x000fce0000410000 */
[----:B------:R1:W0:Y:S01]  /*1680*/  MUFU.COS R115, R34 ;  /* 0x0000002200737308 */ /* 0x0002220000000000 */
[----:B------:R4:W5:Y:S02]  /*1690*/  @P0 LDG.E.64 R70, desc[UR12][R2.64+0x8] ;  /* 0x0000080c02460981 */ /* 0x000964000c1e1b00 */
[----:B----4-:R-:W-:-:S05]  /*16a0*/  FMUL.FTZ R2, R67, R116 ;  /* 0x0000007443027220 */ /* 0x010fca0000410000 */
[----:B------:R-:W-:Y:S01]  /*16b0*/  MUFU.COS R33, R35 ;  /* 0x0000002300217308 */ /* 0x000fe20000000000 */
[----:B------:R-:W-:Y:S01]  /*16c0*/  FMUL.FTZ R67, R67, R114 ;  /* 0x0000007243437220 */ /* 0x000fe20000410000 */
[----:B-1----:R-:W-:-:S06]  /*16d0*/  FMUL.RZ R34, R0, 0.15915493667125701904 ;  /* 0x3e22f98300227820 */ /* 0x002fcc000040c000 */
[----:B------:R-:W1:Y:S01]  /*16e0*/  MUFU.EX2 R2, R2 ;  /* 0x0000000200027308 */ /* 0x000e620000000800 */
[----:B--2---:R-:W-:-:S07]  /*16f0*/  FMUL.FTZ R117, R32, R117 ;  /* 0x0000007520757220 */ /* 0x004fce0000410000 */
[----:B------:R-:W2:Y:S01]  /*1700*/  MUFU.SIN R3, R35 ;  /* 0x0000002300037308 */ /* 0x000ea20000000400 */
[----:B0-----:R-:W-:Y:S01]  /*1710*/  FMUL.FTZ R115, R32, R115 ;  /* 0x0000007320737220 */ /* 0x001fe20000410000 */
[----:B------:R-:W-:-:S06]  /*1720*/  FMUL.FTZ R32, RZ, R117 ;  /* 0x00000075ff207220 */ /* 0x000fcc0000410000 */
[----:B------:R-:W-:Y:S01]  /*1730*/  MUFU.EX2 R67, R67 ;  /* 0x0000004300437308 */ /* 0x000fe20000000800 */
[----:B------:R-:W-:-:S07]  /*1740*/  FMUL.FTZ R0, R117, R136 ;  /* 0x0000008875007220 */ /* 0x000fce0000410000 */
[----:B------:R-:W0:Y:S01]  /*1750*/  MUFU.COS R126, R34 ;  /* 0x00000022007e7308 */ /* 0x000e220000000000 */
[----:B------:R-:W-:-:S07]  /*1760*/  FFMA.FTZ R32, R115, R136, -R32 ;  /* 0x0000008873207223 */ /* 0x000fce0000010820 */
[----:B------:R-:W4:Y:S01]  /*1770*/  MUFU.SIN R128, R34 ;  /* 0x0000002200807308 */ /* 0x000f220000000400 */
[----:B------:R-:W-:Y:S01]  /*1780*/  FFMA.FTZ R0, RZ, R115, R0 ;  /* 0x00000073ff007223 */ /* 0x000fe20000010000 */
[C---:B-1----:R-:W-:Y:S01]  /*1790*/  FMUL.FTZ R122, R2.reuse, R33 ;  /* 0x00000021027a7220 */ /* 0x042fe20000410000 */
[----:B--2---:R-:W-:Y:S01]  /*17a0*/  FMUL.FTZ R124, R2, R3 ;  /* 0x00000003027c7220 */ /* 0x004fe20000410000 */
[----:B------:R-:W-:Y:S01]  /*17b0*/  FFMA.FTZ R33, R25, R74, R32 ;  /* 0x0000004a19217223 */ /* 0x000fe20000010020 */
[----:B------:R-:W-:Y:S01]  /*17c0*/  ISETP.NE.AND P2, PT, R101, 0x1f, PT ;  /* 0x0000001f6500780c */ /* 0x000fe20003f45270 */
[----:B------:R-:W-:Y:S02]  /*17d0*/  FADD.FTZ R35, RZ, R0 ;  /* 0x00000000ff237221 */ /* 0x000fe40000010000 */
[----:B------:R-:W-:Y:S01]  /*17e0*/  FMUL.FTZ R2, R124, R33 ;  /* 0x000000217c027220 */ /* 0x000fe20000410000 */
[----:B0-----:R-:W-:-:S03]  /*17f0*/  FMUL.FTZ R126, R67, R126 ;  /* 0x0000007e437e7220 */ /* 0x001fc60000410000 */
[-C--:B------:R-:W-:Y:S01]  /*1800*/  FFMA.FTZ R2, R122, R35.reuse, R2 ;  /* 0x000000237a027223 */ /* 0x080fe20000010002 */
[----:B----4-:R-:W-:Y:S01]  /*1810*/  FMUL.FTZ R128, R67, R128 ;  /* 0x0000008043807220 */ /* 0x010fe20000410000 */
[----:B------:R-:W-:Y:S02]  /*1820*/  FMUL.FTZ R67, R124, R35 ;  /* 0x000000237c437220 */ /* 0x000fe40000410000 */
[----:B------:R-:W-:Y:S02]  /*1830*/  FADD.FTZ R119, RZ, R2 ;  /* 0x00000002ff777221 */ /* 0x000fe40000010000 */
[----:B------:R-:W-:Y:S01]  /*1840*/  FFMA.FTZ R67, R122, R33, -R67 ;  /* 0x000000217a437223 */ /* 0x000fe20000010843 */
[----:B------:R-:W-:Y:S01]  /*1850*/  @P2 LEA R66, R101, R102, 0x3 ;  /* 0x0000006665422211 */ /* 0x000fe200078e18ff */
[----:B------:R-:W-:Y:S02]  /*1860*/  FMUL.FTZ R121, R128, R119 ;  /* 0x0000007780797220 */ /* 0x000fe40000410000 */
[----:B------:R-:W-:-:S04]  /*1870*/  FFMA.FTZ R67, R26, R75, R67 ;  /* 0x0000004b1a437223 */ /* 0x000fc80000010043 */
[-C--:B------:R-:W-:Y:S01]  /*1880*/  FMUL.FTZ R34, R128, R67.reuse ;  /* 0x0000004380227220 */ /* 0x080fe20000410000 */
[----:B------:R-:W-:Y:S02]  /*1890*/  FFMA.FTZ R32, R126, R67, -R121 ;  /* 0x000000437e207223 */ /* 0x000fe40000010879 */
[----:B------:R-:W0:Y:S01]  /*18a0*/  @P2 LDS.64 R66, [R66+0x1c98] ;  /* 0x001c980042422984 */ /* 0x000e220000000a00 */
[-C--:B------:R-:W-:Y:S01]  /*18b0*/  FMUL.FTZ R3, R69, R117.reuse ;  /* 0x0000007545037220 */ /* 0x080fe20000410000 */
[----:B------:R-:W-:-:S03]  /*18c0*/  FMUL.FTZ R0, R68, R117 ;  /* 0x0000007544007220 */ /* 0x000fc60000410000 */
[-C--:B------:R-:W-:Y:S01]  /*18d0*/  FFMA.FTZ R3, R68, R115.reuse, -R3 ;  /* 0x0000007344037223 */ /* 0x080fe20000010803 */
[----:B------:R-:W-:-:S03]  /*18e0*/  FFMA.FTZ R33, R69, R115, R0 ;  /* 0x0000007345217223 */ /* 0x000fc60000010000 */
[C---:B------:R-:W-:Y:S01]  /*18f0*/  FMUL.FTZ R35, R124.reuse, R3 ;  /* 0x000000037c237220 */ /* 0x040fe20000410000 */
[----:B------:R-:W-:-:S03]  /*1900*/  FMUL.FTZ R0, R124, R33 ;  /* 0x000000217c007220 */ /* 0x000fc60000410000 */
[C---:B------:R-:W-:Y:S01]  /*1910*/  FFMA.FTZ R35, R122.reuse, R33, R35 ;  /* 0x000000217a237223 */ /* 0x040fe20000010023 */
[----:B------:R-:W-:Y:S01]  /*1920*/  FFMA.FTZ R3, R122, R3, -R0 ;  /* 0x000000037a037223 */ /* 0x000fe20000010800 */
[----:B------:R-:W-:Y:S02]  /*1930*/  FFMA.FTZ R34, R126, R119, R34 ;  /* 0x000000777e227223 */ /* 0x000fe40000010022 */
[C---:B------:R-:W-:Y:S01]  /*1940*/  FMUL.FTZ R0, R128.reuse, R35 ;  /* 0x0000002380007220 */ /* 0x040fe20000410000 */
[-C--:B------:R-:W-:Y:S01]  /*1950*/  FMUL.FTZ R2, R128, R3.reuse ;  /* 0x0000000380027220 */ /* 0x080fe20000410000 */
[----:B------:R-:W-:Y:S01]  /*1960*/  FADD.FTZ R120, RZ, R34 ;  /* 0x00000022ff787221 */ /* 0x000fe20000010000 */
[----:B------:R-:W-:Y:S01]  /*1970*/  FFMA.FTZ R125, R27, R76, R32 ;  /* 0x0000004c1b7d7223 */ /* 0x000fe20000010020 */
[C---:B------:R-:W-:Y:S01]  /*1980*/  FFMA.FTZ R3, R126.reuse, R3, -R0 ;  /* 0x000000037e037223 */ /* 0x040fe20000010800 */
[----:B------:R-:W-:Y:S01]  /*1990*/  FFMA.FTZ R2, R126, R35, R2 ;  /* 0x000000237e027223 */ /* 0x000fe20000010002 */
[----:B---3--:R-:W-:Y:S06]  /*19a0*/  @P2 BRA `(.L_x_18350) ;  /* 0x0000000000242947 */ /* 0x008fec0003800000 */
        /* <DEDUP_REMOVED lines=9> */
.L_x_18350:
[----:B------:R-:W-:Y:S05]  /*1a40*/  BSYNC B0 ;  /* 0x0000000000007941 */ /* 0x000fea0003800000 */
.L_x_18349:
[----:B------:R-:W3:Y:S01]  /*1a50*/  SHFL.UP PT, R34, R120, 0x1, RZ ;  /* 0x0420000078227989 */ /* 0x000ee200000e00ff */
[C---:B------:R-:W-:Y:S01]  /*1a60*/  ISETP.GE.AND P0, PT, R87.reuse, 0x1, PT ;  /* 0x000000015700780c */ /* 0x040fe20003f06270 */
[----:B------:R-:W-:Y:S01]  /*1a70*/  FADD.FTZ R141, R18, R18 ;  /* 0x00000012128d7221 */ /* 0x000fe20000010000 */
[----:B------:R-:W-:Y:S01]  /*1a80*/  ISETP.GE.AND P3, PT, R87, 0x10, PT ;  /* 0x000000105700780c */ /* 0x000fe20003f66270 */
[----:B------:R-:W4:Y:S01]  /*1a90*/  SHFL.UP PT, R0, R3, 0x1, RZ ;  /* 0x0420000003007989 */ /* 0x000f2200000e00ff */
[----:B0-2---:R-:W-:Y:S01]  /*1aa0*/  FMUL.FTZ R139, R128, -R66 ;  /* 0x80000042808b7220 */ /* 0x005fe20000410000 */
[----:B------:R-:W-:Y:S02]  /*1ab0*/  BSSY B0, `(.L_x_18351) ;  /* 0x00000ad000007945 */ /* 0x000fe40003800000 */
[----:B-1----:R-:W0:Y:S01]  /*1ac0*/  SHFL.UP PT, R33, R125, 0x1, RZ ;  /* 0x042000007d217989 */ /* 0x002e2200000e00ff */
[----:B------:R-:W-:-:S03]  /*1ad0*/  FFMA.FTZ R139, R126, -R67, R139 ;  /* 0x800000437e8b7223 */ /* 0x000fc6000001008b */
[----:B------:R-:W1:Y:S01]  /*1ae0*/  SHFL.UP PT, R32, R2, 0x1, RZ ;  /* 0x0420000002207989 */ /* 0x000e6200000e00ff */
[C---:B---3--:R-:W-:Y:S01]  /*1af0*/  FMUL.FTZ R132, R2.reuse, R34 ;  /* 0x0000002202847220 */ /* 0x048fe20000410000 */
[C---:B----4-:R-:W-:Y:S01]  /*1b00*/  FMUL.FTZ R35, R2.reuse, R0 ;  /* 0x0000000002237220 */ /* 0x050fe20000410000 */
[CC--:B0-----:R-:W-:Y:S02]  /*1b10*/  FMUL.FTZ R134, R2.reuse, R33.reuse ;  /* 0x0000002102867220 */ /* 0x0c1fe40000410000 */
[C---:B------:R-:W-:Y:S01]  /*1b20*/  FFMA.FTZ R132, R3.reuse, R33, -R132 ;  /* 0x0000002103847223 */ /* 0x040fe20000010884 */
[CC--:B-1----:R-:W-:Y:S01]  /*1b30*/  FFMA.FTZ R35, R3.reuse, R32.reuse, R35 ;  /* 0x0000002003237223 */ /* 0x0c2fe20000010023 */
        /* <DEDUP_REMOVED lines=30> */
[C---:B--2---:R-:W-:Y:S01]  /*1d20*/  FMUL.FTZ R35, R2.reuse, R0 ;  /* 0x0000000002237220 */ /* 0x044fe20000410000 */
        /* <DEDUP_REMOVED lines=18> */
[CC--:B-----5:R-:W-:Y:S01]  /*1e50*/  FMUL.FTZ R32, R64.reuse, R31.reuse ;  /* 0x0000001f40207220 */ /* 0x0e0fe20000410000 */
[-C--:B---3--:R-:W-:Y:S01]  /*1e60*/  FMUL.FTZ R33, R35, R2.reuse ;  /* 0x0000000223217220 */ /* 0x088fe20000410000 */
[----:B------:R-:W-:Y:S01]  /*1e70*/  FFMA.FTZ R2, R3, R2, R119 ;  /* 0x0000000203027223 */ /* 0x000fe20000010077 */
[----:B------:R-:W-:Y:S01]  /*1e80*/  @P0 FADD.FTZ R125, R125, R132 ;  /* 0x000000847d7d0221 */ /* 0x000fe20000010000 */
[----:B------:R-:W0:Y:S01]  /*1e90*/  SHFL.UP PT, R133, R120, 0x10, RZ ;  /* 0x0600000078857989 */ /* 0x000e2200000e00ff */
[----:B------:R-:W-:Y:S01]  /*1ea0*/  @P0 FFMA.FTZ R3, R3, R0, -R33 ;  /* 0x0000000003030223 */ /* 0x000fe20000010821 */
[----:B------:R-:W-:Y:S01]  /*1eb0*/  FADD.FTZ R0, R19, R19 ;  /* 0x0000001313007221 */ /* 0x000fe20000010000 */
[----:B------:R-:W-:Y:S01]  /*1ec0*/  FSEL R34, R35, R2, !P0 ;  /* 0x0000000223227208 */ /* 0x000fe20004000000 */
[----:B------:R-:W1:Y:S01]  /*1ed0*/  SHFL.UP PT, R132, R125, 0x10, RZ ;  /* 0x060000007d847989 */ /* 0x000e6200000e00ff */
[C---:B------:R-:W-:Y:S01]  /*1ee0*/  FMUL.FTZ R35, R65.reuse, R31 ;  /* 0x0000001f41237220 */ /* 0x040fe20000410000 */
[CC--:B------:R-:W-:Y:S01]  /*1ef0*/  FFMA.FTZ R129, R65.reuse, R30.reuse, R32 ;  /* 0x0000001e41817223 */ /* 0x0c0fe20000010020 */
[CC--:B------:R-:W-:Y:S01]  /*1f00*/  FMUL.FTZ R2, R64.reuse, R29.reuse ;  /* 0x0000001d40027220 */ /* 0x0c0fe20000410000 */
[----:B------:R-:W2:Y:S01]  /*1f10*/  SHFL.UP PT, R119, R3, 0x10, RZ ;  /* 0x0600000003777989 */ /* 0x000ea200000e00ff */
[C---:B------:R-:W-:Y:S01]  /*1f20*/  FMUL.FTZ R33, R65.reuse, R29 ;  /* 0x0000001d41217220 */ /* 0x040fe20000410000 */
[----:B------:R-:W-:Y:S01]  /*1f30*/  FFMA.FTZ R35, R64, R30, -R35 ;  /* 0x0000001e40237223 */ /* 0x000fe20000010823 */
[----:B------:R-:W-:Y:S01]  /*1f40*/  FMUL.FTZ R129, R0, R129 ;  /* 0x0000008100817220 */ /* 0x000fe20000410000 */
[----:B------:R-:W3:Y:S01]  /*1f50*/  SHFL.UP PT, R121, R34, 0x10, RZ ;  /* 0x0600000022797989 */ /* 0x000ee200000e00ff */
[-C--:B------:R-:W-:Y:S01]  /*1f60*/  FFMA.FTZ R32, R65, R28.reuse, R2 ;  /* 0x0000001c41207223 */ /* 0x080fe20000010002 */
[----:B------:R-:W-:Y:S01]  /*1f70*/  FFMA.FTZ R2, R64, R28, -R33 ;  /* 0x0000001c40027223 */ /* 0x000fe20000010821 */
[----:B------:R-:W-:Y:S01]  /*1f80*/  FMUL.FTZ R131, R0, R35 ;  /* 0x0000002300837220 */ /* 0x000fe20000410000 */
[-C--:B------:R-:W-:Y:S01]  /*1f90*/  FMUL.FTZ R33, R128, R129.reuse ;  /* 0x0000008180217220 */ /* 0x080fe20000410000 */
[C---:B------:R-:W-:Y:S01]  /*1fa0*/  FMUL.FTZ R35, R126.reuse, R129 ;  /* 0x000000817e237220 */ /* 0x040fe20000410000 */
[C---:B------:R-:W-:Y:S01]  /*1fb0*/  FMUL.FTZ R127, R141.reuse, R2 ;  /* 0x000000028d7f7220 */ /* 0x040fe20000410000 */
[----:B------:R-:W-:Y:S01]  /*1fc0*/  FMUL.FTZ R123, R141, R32 ;  /* 0x000000208d7b7220 */ /* 0x000fe20000410000 */
[-C--:B------:R-:W-:Y:S01]  /*1fd0*/  FFMA.FTZ R2, R126, R131.reuse, -R33 ;  /* 0x000000837e027223 */ /* 0x080fe20000010821 */
[----:B------:R-:W-:Y:S01]  /*1fe0*/  FFMA.FTZ R32, -R128, R131, -R35 ;  /* 0x0000008380207223 */ /* 0x000fe20000010923 */
[----:B------:R-:W-:-:S02]  /*1ff0*/  ISETP.GE.AND P0, PT, R88, UR30, PT ;  /* 0x0000001e58007c0c */ /* 0x000fc4000bf06270 */
[----:B------:R-:W-:Y:S01]  /*2000*/  FADD.FTZ R33, R127, R2 ;  /* 0x000000027f217221 */ /* 0x000fe20000010000 */
[----:B0-----:R-:W-:Y:S01]  /*2010*/  FMUL.FTZ R2, R34, R133 ;  /* 0x0000008522027220 */ /* 0x001fe20000410000 */
[----:B------:R-:W-:Y:S01]  /*2020*/  FADD.FTZ R35, -R123, R32 ;  /* 0x000000207b237221 */ /* 0x000fe20000010100 */
[----:B------:R-:W-:Y:S02]  /*2030*/  ISETP.NE.OR P0, PT, R130, RZ, P0 ;  /* 0x000000ff8200720c */ /* 0x000fe40000705670 */
[-C--:B-1----:R-:W-:Y:S01]  /*2040*/  FFMA.FTZ R134, R3, R132.reuse, -R2 ;  /* 0x0000008403867223 */ /* 0x082fe20000010802 */
[----:B------:R-:W-:Y:S01]  /*2050*/  FMUL.FTZ R132, R34, R132 ;  /* 0x0000008422847220 */ /* 0x000fe20000410000 */
[----:B------:R-:W-:Y:S01]  /*2060*/  FMUL.FTZ R135, R124, -R35 ;  /* 0x800000237c877220 */ /* 0x000fe20000410000 */
[----:B--2---:R-:W-:Y:S01]  /*2070*/  FMUL.FTZ R32, R34, R119 ;  /* 0x0000007722207220 */ /* 0x004fe20000410000 */
[----:B------:R-:W-:Y:S01]  /*2080*/  @P3 FADD.FTZ R125, R125, R134 ;  /* 0x000000867d7d3221 */ /* 0x000fe20000010000 */
[C---:B------:R-:W-:Y:S01]  /*2090*/  FFMA.FTZ R137, R3.reuse, R133, R132 ;  /* 0x0000008503897223 */ /* 0x040fe20000010084 */
[----:B------:R-:W-:Y:S01]  /*20a0*/  FMUL.FTZ R132, R64, R7 ;  /* 0x0000000740847220 */ /* 0x000fe20000410000 */
[-C--:B---3--:R-:W-:Y:S01]  /*20b0*/  FMUL.FTZ R2, R34, R121.reuse ;  /* 0x0000007922027220 */ /* 0x088fe20000410000 */
[C---:B------:R-:W-:Y:S01]  /*20c0*/  FFMA.FTZ R121, R3.reuse, R121, R32 ;  /* 0x0000007903797223 */ /* 0x040fe20000010020 */
[----:B------:R-:W-:Y:S01]  /*20d0*/  FFMA.FTZ R143, R122, R33, -R135 ;  /* 0x000000217a8f7223 */ /* 0x000fe20000010887 */
[----:B------:R-:W-:Y:S01]  /*20e0*/  SHFL.IDX PT, R133, R70, RZ, 0x1f ;  /* 0x00001fff46857589 */ /* 0x000fe200000e0000 */
[----:B------:R-:W-:Y:S01]  /*20f0*/  @P3 FFMA.FTZ R3, R3, R119, -R2 ;  /* 0x0000007703033223 */ /* 0x000fe20000010802 */
[----:B------:R-:W-:Y:S01]  /*2100*/  @P3 FADD.FTZ R120, R120, R137 ;  /* 0x0000008978783221 */ /* 0x000fe20000010000 */
[----:B------:R-:W-:Y:S01]  /*2110*/  FSEL R134, R34, R121, !P3 ;  /* 0x0000007922867208 */ /* 0x000fe20005800000 */
[----:B------:R0:W-:Y:S01]  /*2120*/  SHFL.IDX PT, R135, R71, RZ, 0x1f ;  /* 0x00001fff47877589 */ /* 0x0001e200000e0000 */
[----:B------:R-:W-:Y:S01]  /*2130*/  FMUL.FTZ R121, R65, R7 ;  /* 0x0000000741797220 */ /* 0x000fe20000410000 */
[----:B------:R-:W-:Y:S01]  /*2140*/  FADD.FTZ R2, R17, R17 ;  /* 0x0000001111027221 */ /* 0x000fe20000010000 */
[----:B------:R-:W-:Y:S01]  /*2150*/  FMUL.FTZ R33, R124, -R33 ;  /* 0x800000217c217220 */ /* 0x000fe20000410000 */
[----:B------:R-:W-:Y:S01]  /*2160*/  SHFL.UP PT, R137, R120, 0x1, RZ ;  /* 0x0420000078897989 */ /* 0x000fe200000e00ff */
[-C--:B------:R-:W-:Y:S01]  /*2170*/  FFMA.FTZ R121, R64, R6.reuse, -R121 ;  /* 0x0000000640797223 */ /* 0x080fe20000010879 */
[----:B------:R-:W-:Y:S01]  /*2180*/  HFMA2.MMA R32, -RZ, RZ, 1.875, 0 ;  /* 0x3f800000ff207435 */ /* 0x000fe200000001ff */
[----:B------:R-:W-:Y:S01]  /*2190*/  FFMA.FTZ R138, R122, R35, R33 ;  /* 0x000000237a8a7223 */ /* 0x000fe20000010021 */
[----:B------:R-:W1:Y:S01]  /*21a0*/  SHFL.UP PT, R134, R134, 0x1, RZ ;  /* 0x0420000086867989 */ /* 0x000e6200000e00ff */
[----:B0-----:R-:W-:Y:S01]  /*21b0*/  FFMA.FTZ R71, R65, R6, R132 ;  /* 0x0000000641477223 */ /* 0x001fe20000010084 */
[C---:B------:R-:W-:Y:S01]  /*21c0*/  FMUL.FTZ R70, R2.reuse, R121 ;  /* 0x0000007902467220 */ /* 0x040fe20000410000 */
[----:B------:R-:W-:Y:S01]  /*21d0*/  MOV R33, RZ ;  /* 0x000000ff00217202 */ /* 0x000fe20000000f00 */
[----:B------:R0:W2:Y:S01]  /*21e0*/  SHFL.UP PT, R132, R3, 0x1, RZ ;  /* 0x0420000003847989 */ /* 0x0000a200000e00ff */
[----:B------:R-:W-:Y:S01]  /*21f0*/  FMUL.FTZ R121, R2, R71 ;  /* 0x0000004702797220 */ /* 0x000fe20000410000 */
[----:B------:R-:W-:Y:S01]  /*2200*/  FMUL.FTZ R71, R128, R67 ;  /* 0x0000004380477220 */ /* 0x000fe20000410000 */
[----:B------:R-:W-:Y:S01]  /*2210*/  CS2R R34, SRZ ;  /* 0x0000000000227805 */ /* 0x000fe2000001ff00 */
[----:B------:R-:W3:Y:S01]  /*2220*/  SHFL.UP PT, R125, R125, 0x1, RZ ;  /* 0x042000007d7d7989 */ /* 0x000ee200000e00ff */
[----:B------:R-:W-:Y:S01]  /*2230*/  FADD.FTZ R140, -R121, R138 ;  /* 0x0000008a798c7221 */ /* 0x000fe20000010100 */
[----:B------:R-:W-:Y:S01]  /*2240*/  FADD.FTZ R138, R70, R143 ;  /* 0x0000008f468a7221 */ /* 0x000fe20000010000 */
[----:B------:R-:W-:Y:S01]  /*2250*/  FFMA.FTZ R71, R126, R66, -R71 ;  /* 0x000000427e477223 */ /* 0x000fe20000010847 */
[----:B0-----:R-:W-:Y:S01]  /*2260*/  FMUL.FTZ R3, R124, -R139 ;  /* 0x8000008b7c037220 */ /* 0x001fe20000410000 */
[C---:B------:R-:W-:Y:S01]  /*2270*/  FMUL.FTZ R142, R117.reuse, -R140 ;  /* 0x8000008c758e7220 */ /* 0x040fe20000410000 */
[----:B------:R-:W-:Y:S01]  /*2280*/  FMUL.FTZ R145, R117, -R138 ;  /* 0x8000008a75917220 */ /* 0x000fe20000410000 */
[----:B------:R-:W-:-:S02]  /*2290*/  LEA R119, R72, R102, 0x4 ;  /* 0x0000006648777211 */ /* 0x000fc400078e20ff */
[C---:B------:R-:W-:Y:S01]  /*22a0*/  FFMA.FTZ R143, R115.reuse, R138, -R142 ;  /* 0x0000008a738f7223 */ /* 0x040fe2000001088e */
[----:B------:R-:W-:Y:S01]  /*22b0*/  FFMA.FTZ R146, R115, R140, R145 ;  /* 0x0000008c73927223 */ /* 0x000fe20000010091 */
[-C--:B------:R-:W-:Y:S01]  /*22c0*/  FMUL.FTZ R138, R124, -R71.reuse ;  /* 0x800000477c8a7220 */ /* 0x080fe20000410000 */
[C---:B------:R-:W-:Y:S01]  /*22d0*/  FFMA.FTZ R140, R122.reuse, R71, -R3 ;  /* 0x000000477a8c7223 */ /* 0x040fe20000010803 */
[----:B------:R-:W-:Y:S01]  /*22e0*/  FMUL.FTZ R71, R65, R5 ;  /* 0x0000000541477220 */ /* 0x000fe20000410000 */
[----:B------:R0:W4:Y:S01]  /*22f0*/  @!P0 LDS.128 R32, [R119+0x1d90] ;  /* 0x001d900077208984 */ /* 0x0001220000000c00 */
[----:B------:R-:W-:Y:S01]  /*2300*/  FFMA.FTZ R144, R122, R139, R138 ;  /* 0x0000008b7a907223 */ /* 0x000fe2000001008a */
[C---:B-1----:R-:W-:Y:S01]  /*2310*/  FMUL.FTZ R120, R134.reuse, R133 ;  /* 0x0000008586787220 */ /* 0x042fe20000410000 */
[-C--:B------:R-:W-:Y:S01]  /*2320*/  FMUL.FTZ R3, R134, R135.reuse ;  /* 0x0000008786037220 */ /* 0x080fe20000410000 */
[----:B------:R-:W-:Y:S02]  /*2330*/  ISETP.NE.AND P0, PT, R130, 0x1f, PT ;  /* 0x0000001f8200780c */ /* 0x000fe40003f05270 */
[C---:B--2---:R-:W-:Y:S01]  /*2340*/  FFMA.FTZ R138, R132.reuse, R135, R120 ;  /* 0x00000087848a7223 */ /* 0x044fe20000010078 */
[----:B------:R-:W-:Y:S01]  /*2350*/  FFMA.FTZ R134, R132, R133, -R3 ;  /* 0x0000008584867223 */ /* 0x000fe20000010803 */
[----:B------:R-:W-:Y:S01]  /*2360*/  FMUL.FTZ R132, R64, R5 ;  /* 0x0000000540847220 */ /* 0x000fe20000410000 */
[----:B------:R-:W-:Y:S01]  /*2370*/  FADD.FTZ R3, R16, R16 ;  /* 0x0000001010037221 */ /* 0x000fe20000010000 */
[----:B------:R-:W-:Y:S01]  /*2380*/  @P1 FADD.FTZ R135, R137, R138 ;  /* 0x0000008a89871221 */ /* 0x000fe20000010000 */
[----:B------:R-:W-:Y:S01]  /*2390*/  FMUL.FTZ R138, R117, -R144 ;  /* 0x80000090758a7220 */ /* 0x000fe20000410000 */
[-C--:B------:R-:W-:Y:S01]  /*23a0*/  FFMA.FTZ R120, R64, R4.reuse, -R71 ;  /* 0x0000000440787223 */ /* 0x080fe20000010847 */
[----:B------:R-:W-:Y:S01]  /*23b0*/  FFMA.FTZ R132, R65, R4, R132 ;  /* 0x0000000441847223 */ /* 0x000fe20000010084 */
[----:B---3--:R-:W-:Y:S01]  /*23c0*/  @P1 FADD.FTZ R133, R125, R134 ;  /* 0x000000867d851221 */ /* 0x008fe20000010000 */
[----:B------:R-:W-:Y:S01]  /*23d0*/  FFMA.FTZ R138, R115, R140, -R138 ;  /* 0x0000008c738a7223 */ /* 0x000fe2000001088a */
[C---:B------:R-:W-:Y:S01]  /*23e0*/  FMUL.FTZ R120, R3.reuse, R120 ;  /* 0x0000007803787220 */ /* 0x040fe20000410000 */
[----:B------:R-:W-:Y:S01]  /*23f0*/  FMUL.FTZ R71, R3, R132 ;  /* 0x0000008403477220 */ /* 0x000fe20000410000 */
[----:B------:R-:W-:Y:S01]  /*2400*/  FMUL.FTZ R140, R117, -R140 ;  /* 0x8000008c758c7220 */ /* 0x000fe20000410000 */
[C---:B------:R-:W-:Y:S01]  /*2410*/  FMUL.FTZ R125, R69.reuse, R135 ;  /* 0x00000087457d7220 */ /* 0x040fe20000410000 */
[-C--:B------:R-:W-:Y:S01]  /*2420*/  FMUL.FTZ R142, R69, R133.reuse ;  /* 0x00000085458e7220 */ /* 0x080fe20000410000 */
[----:B------:R-:W-:Y:S01]  /*2430*/  FADD.FTZ R132, R120, R143 ;  /* 0x0000008f78847221 */ /* 0x000fe20000010000 */
[----:B------:R-:W-:Y:S01]  /*2440*/  FADD.FTZ R134, -R71, R146 ;  /* 0x0000009247867221 */ /* 0x000fe20000010100 */
[----:B------:R-:W-:Y:S01]  /*2450*/  FFMA.FTZ R140, R115, R144, R140 ;  /* 0x00000090738c7223 */ /* 0x000fe2000001008c */
[C---:B------:R-:W-:Y:S01]  /*2460*/  FFMA.FTZ R125, R68.reuse, R133, -R125 ;  /* 0x00000085447d7223 */ /* 0x040fe2000001087d */
[----:B------:R-:W-:-:S02]  /*2470*/  FFMA.FTZ R68, R68, R135, R142 ;  /* 0x0000008744447223 */ /* 0x000fc4000001008e */
        /* <DEDUP_REMOVED lines=16> */
.L_x_18352:
[----:B------:R-:W-:Y:S05]  /*2580*/  BSYNC B0 ;  /* 0x0000000000007941 */ /* 0x000fea0003800000 */
.L_x_18351:
[----:B------:R-:W-:Y:S01]  /*2590*/  ISETP.GT.U32.AND P0, PT, R130, 0x1d, PT ;  /* 0x0000001d8200780c */ /* 0x000fe20003f04070 */
[----:B------:R-:W-:Y:S01]  /*25a0*/  FADD.FTZ R125, R136, R125 ;  /* 0x0000007d887d7221 */ /* 0x000fe20000010000 */
[----:B------:R-:W-:Y:S01]  /*25b0*/  FADD.FTZ R68, RZ, R68 ;  /* 0x00000044ff447221 */ /* 0x000fe20000010000 */
[----:B------:R4:W1:Y:S01]  /*25c0*/  SHFL.DOWN PT, R136, R138, 0x2, 0x1f ;  /* 0x08401f008a887f89 */ /* 0x00086200000e0000 */
[----:B------:R-:W-:Y:S01]  /*25d0*/  BSSY B0, `(.L_x_18353) ;  /* 0x0000012000007945 */ /* 0x000fe20003800000 */
[C---:B------:R-:W-:Y:S01]  /*25e0*/  FMUL.FTZ R139, R5.reuse, R125 ;  /* 0x0000007d058b7220 */ /* 0x040fe20000410000 */
[----:B------:R-:W-:Y:S01]  /*25f0*/  FMUL.FTZ R137, R5, R68 ;  /* 0x0000004405897220 */ /* 0x000fe20000410000 */
[----:B---3--:R4:W3:Y:S04]  /*2600*/  SHFL.DOWN PT, R142, R140, 0x2, 0x1f ;  /* 0x08401f008c8e7f89 */ /* 0x0088e800000e0000 */
[----:B------:R4:W1:Y:S04]  /*2610*/  SHFL.DOWN PT, R133, R132, 0x2, 0x1f ;  /* 0x08401f0084857f89 */ /* 0x00086800000e0000 */
[----:B0-----:R4:W0:Y:S01]  /*2620*/  SHFL.DOWN PT, R144, R134, 0x2, 0x1f ;  /* 0x08401f0086907f89 */ /* 0x00182200000e0000 */
[----:B------:R-:W-:Y:S05]  /*2630*/  @P0 BRA `(.L_x_18354) ;  /* 0x00000000002c0947 */ /* 0x000fea0003800000 */
[C---:B0-----:R-:W-:Y:S01]  /*2640*/  FMUL.FTZ R69, R140.reuse, R144 ;  /* 0x000000908c457220 */ /* 0x041fe20000410000 */
[C---:B---3--:R-:W-:Y:S01]  /*2650*/  FMUL.FTZ R5, R140.reuse, R142 ;  /* 0x0000008e8c057220 */ /* 0x048fe20000410000 */
[-C--:B-1----:R-:W-:Y:S02]  /*2660*/  FMUL.FTZ R135, R140, R133.reuse ;  /* 0x000000858c877220 */ /* 0x082fe40000410000 */
[----:B------:R-:W-:Y:S01]  /*2670*/  FFMA.FTZ R133, R138, R133, -R69 ;  /* 0x000000858a857223 */ /* 0x000fe20000010845 */
[-C--:B------:R-:W-:Y:S01]  /*2680*/  FMUL.FTZ R69, R140, R136.reuse ;  /* 0x000000888c457220 */ /* 0x080fe20000410000 */
[C---:B------:R-:W-:Y:S01]  /*2690*/  FFMA.FTZ R5, R138.reuse, R136, -R5 ;  /* 0x000000888a057223 */ /* 0x040fe20000010805 */
[----:B------:R-:W-:Y:S01]  /*26a0*/  FFMA.FTZ R135, R138, R144, R135 ;  /* 0x000000908a877223 */ /* 0x000fe20000010087 */
[----:B----4-:R-:W-:Y:S01]  /*26b0*/  FADD.FTZ R132, R132, R133 ;  /* 0x0000008584847221 */ /* 0x010fe20000010000 */
[----:B------:R-:W-:Y:S02]  /*26c0*/  FFMA.FTZ R140, R138, R142, R69 ;  /* 0x0000008e8a8c7223 */ /* 0x000fe40000010045 */
[----:B------:R-:W-:Y:S01]  /*26d0*/  FADD.FTZ R134, R134, R135 ;  /* 0x0000008786867221 */ /* 0x000fe20000010000 */
[----:B------:R-:W-:-:S07]  /*26e0*/  MOV R138, R5 ;  /* 0x00000005008a7202 */ /* 0x000fce0000000f00 */
.L_x_18354:
[----:B------:R-:W-:Y:S05]  /*26f0*/  BSYNC B0 ;  /* 0x0000000000007941 */ /* 0x000fea0003800000 */
.L_x_18353:
[CC--:B---3--:R-:W-:Y:S01]  /*2700*/  FMUL.FTZ R142, R117.reuse, R125.reuse ;  /* 0x0000007d758e7220 */ /* 0x0c8fe20000410000 */
[-C--:B-1----:R-:W-:Y:S01]  /*2710*/  FMUL.FTZ R136, R117, R68.reuse ;  /* 0x0000004475887220 */ /* 0x082fe20000410000 */
[-C--:B------:R-:W-:Y:S01]  /*2720*/  FMUL.FTZ R5, R65, R68.reuse ;  /* 0x0000004441057220 */ /* 0x080fe20000410000 */
[----:B------:R-:W-:Y:S01]  /*2730*/  ISETP.GT.U32.AND P0, PT, R130, 0x1b, PT ;  /* 0x0000001b8200780c */ /* 0x000fe20003f04070 */
[CC--:B------:R-:W-:Y:S01]  /*2740*/  FFMA.FTZ R69, R115.reuse, R68.reuse, R142 ;  /* 0x0000004473457223 */ /* 0x0c0fe2000001008e */
[-C--:B------:R-:W-:Y:S01]  /*2750*/  FFMA.FTZ R136, R115, R125.reuse, -R136 ;  /* 0x0000007d73887223 */ /* 0x080fe20000010888 */
[CC--:B0-----:R-:W-:Y:S01]  /*2760*/  FFMA.FTZ R144, R4.reuse, R125.reuse, -R137 ;  /* 0x0000007d04907223 */ /* 0x0c1fe20000010889 */
[----:B------:R-:W-:Y:S01]  /*2770*/  FFMA.FTZ R4, R4, R68, R139 ;  /* 0x0000004404047223 */ /* 0x000fe2000001008b */
[C---:B------:R-:W-:Y:S01]  /*2780*/  FFMA.FTZ R142, R64.reuse, R125, -R5 ;  /* 0x0000007d408e7223 */ /* 0x040fe20000010805 */
[----:B------:R-:W-:Y:S01]  /*2790*/  FADD.FTZ R69, RZ, R69 ;  /* 0x00000045ff457221 */ /* 0x000fe20000010000 */
[----:B------:R-:W-:Y:S01]  /*27a0*/  FFMA.FTZ R5, R25, R74, R136 ;  /* 0x0000004a19057223 */ /* 0x000fe20000010088 */
[----:B------:R-:W-:Y:S01]  /*27b0*/  FFMA.FTZ R145, -R3, R4, RZ ;  /* 0x0000000403917223 */ /* 0x000fe200000101ff */
[----:B--2---:R-:W-:Y:S01]  /*27c0*/  FMUL.FTZ R146, R64, R68 ;  /* 0x0000004440927220 */ /* 0x004fe20000410000 */
[C---:B------:R-:W-:Y:S01]  /*27d0*/  FMUL.FTZ R133, R7.reuse, R69 ;  /* 0x0000004507857220 */ /* 0x040fe20000410000 */
[----:B------:R-:W-:Y:S01]  /*27e0*/  FMUL.FTZ R4, R7, R5 ;  /* 0x0000000507047220 */ /* 0x000fe20000410000 */
[----:B------:R-:W-:Y:S01]  /*27f0*/  FFMA.FTZ R143, R3, R144, RZ ;  /* 0x00000090038f7223 */ /* 0x000fe200000100ff */
[----:B------:R-:W-:Y:S01]  /*2800*/  FFMA.FTZ R146, R65, R125, R146 ;  /* 0x0000007d41927223 */ /* 0x000fe20000010092 */
[C---:B------:R-:W-:Y:S01]  /*2810*/  FMUL.FTZ R7, R3.reuse, R142 ;  /* 0x0000008e03077220 */ /* 0x040fe20000410000 */
[C---:B------:R-:W-:Y:S01]  /*2820*/  FFMA.FTZ R136, R6.reuse, R5, -R133 ;  /* 0x0000000506887223 */ /* 0x040fe20000010885 */
[----:B------:R-:W-:Y:S01]  /*2830*/  FFMA.FTZ R4, R6, R69, R4 ;  /* 0x0000004506047223 */ /* 0x000fe20000010004 */
[----:B------:R0:W1:Y:S01]  /*2840*/  SHFL.DOWN PT, R142, R140, 0x4, 0x1f ;  /* 0x08801f008c8e7f89 */ /* 0x00006200000e0000 */
[----:B------:R-:W-:Y:S01]  /*2850*/  BSSY B0, `(.L_x_18355) ;  /* 0x0000013000007945 */ /* 0x000fe20003800000 */
[C---:B------:R-:W-:Y:S01]  /*2860*/  ISETP.GT.U32.AND P1, PT, R130.reuse, 0x17, PT ;  /* 0x000000178200780c */ /* 0x040fe20003f24070 */
[----:B------:R-:W-:Y:S01]  /*2870*/  FFMA.FTZ R135, -R3, R146, -RZ ;  /* 0x0000009203877223 */ /* 0x000fe200000109ff */
[----:B------:R0:W2:Y:S01]  /*2880*/  SHFL.DOWN PT, R6, R138, 0x4, 0x1f ;  /* 0x08801f008a067f89 */ /* 0x0000a200000e0000 */
[----:B------:R-:W-:-:S03]  /*2890*/  ISETP.GT.U32.AND P3, PT, R130, 0xf, PT ;  /* 0x0000000f8200780c */ /* 0x000fc60003f64070 */
[----:B------:R0:W3:Y:S04]  /*28a0*/  SHFL.DOWN PT, R137, R132, 0x4, 0x1f ;  /* 0x08801f0084897f89 */ /* 0x0000e800000e0000 */
[----:B------:R0:W0:Y:S01]  /*28b0*/  SHFL.DOWN PT, R144, R134, 0x4, 0x1f ;  /* 0x08801f0086907f89 */ /* 0x00002200000e0000 */
[----:B------:R-:W-:Y:S05]  /*28c0*/  @P0 BRA `(.L_x_18356) ;  /* 0x00000000002c0947 */ /* 0x000fea0003800000 */
[C---:B0-----:R-:W-:Y:S01]  /*28d0*/  FMUL.FTZ R133, R140.reuse, R144 ;  /* 0x000000908c857220 */ /* 0x041fe20000410000 */
[C---:B-1----:R-:W-:Y:S01]  /*28e0*/  FMUL.FTZ R3, R140.reuse, R142 ;  /* 0x0000008e8c037220 */ /* 0x042fe20000410000 */
[-C--:B---3--:R-:W-:Y:S02]  /*28f0*/  FMUL.FTZ R139, R140, R137.reuse ;  /* 0x000000898c8b7220 */ /* 0x088fe40000410000 */
[----:B------:R-:W-:Y:S01]  /*2900*/  FFMA.FTZ R137, R138, R137, -R133 ;  /* 0x000000898a897223 */ /* 0x000fe20000010885 */
[-C--:B--2---:R-:W-:Y:S01]  /*2910*/  FMUL.FTZ R133, R140, R6.reuse ;  /* 0x000000068c857220 */ /* 0x084fe20000410000 */
[C---:B------:R-:W-:Y:S01]  /*2920*/  FFMA.FTZ R3, R138.reuse, R6, -R3 ;  /* 0x000000068a037223 */ /* 0x040fe20000010803 */
[----:B------:R-:W-:Y:S01]  /*2930*/  FFMA.FTZ R139, R138, R144, R139 ;  /* 0x000000908a8b7223 */ /* 0x000fe2000001008b */
[----:B----4-:R-:W-:Y:S01]  /*2940*/  FADD.FTZ R132, R132, R137 ;  /* 0x0000008984847221 */ /* 0x010fe20000010000 */
[----:B------:R-:W-:Y:S02]  /*2950*/  FFMA.FTZ R140, R138, R142, R133 ;  /* 0x0000008e8a8c7223 */ /* 0x000fe40000010085 */
[----:B------:R-:W-:Y:S01]  /*2960*/  FADD.FTZ R134, R134, R139 ;  /* 0x0000008b86867221 */ /* 0x000fe20000010000 */
[----:B------:R-:W-:-:S07]  /*2970*/  MOV R138, R3 ;  /* 0x00000003008a7202 */ /* 0x000fce0000000f00 */
.L_x_18356:
[----:B------:R-:W-:Y:S05]  /*2980*/  BSYNC B0 ;  /* 0x0000000000007941 */ /* 0x000fea0003800000 */
.L_x_18355:
[----:B--2---:R2:W2:Y:S01]  /*2990*/  SHFL.DOWN PT, R6, R138, 0x8, 0x1f ;  /* 0x09001f008a067f89 */ /* 0x0044a200000e0000 */
[----:B------:R-:W-:Y:S01]  /*29a0*/  BSSY B0, `(.L_x_18357) ;  /* 0x0000012000007945 */ /* 0x000fe20003800000 */
[C---:B------:R-:W-:Y:S01]  /*29b0*/  FFMA.FTZ R136, R2.reuse, R136, R143 ;  /* 0x0000008802887223 */ /* 0x040fe2000001008f */
[----:B------:R-:W-:Y:S01]  /*29c0*/  FFMA.FTZ R4, -R2, R4, R145 ;  /* 0x0000000402047223 */ /* 0x000fe20000010191 */
[----:B-1----:R1:W1:Y:S04]  /*29d0*/  SHFL.DOWN PT, R142, R140, 0x8, 0x1f ;  /* 0x09001f008c8e7f89 */ /* 0x00226800000e0000 */
[----:B---3--:R3:W1:Y:S04]  /*29e0*/  SHFL.DOWN PT, R137, R132, 0x8, 0x1f ;  /* 0x09001f0084897f89 */ /* 0x00866800000e0000 */
        /* <DEDUP_REMOVED lines=13> */
.L_x_18358:
[----:B------:R-:W-:Y:S05]  /*2ac0*/  BSYNC B0 ;  /* 0x0000000000007941 */ /* 0x000fea0003800000 */
.L_x_18357:
        /* <DEDUP_REMOVED lines=17> */
.L_x_18360:
[----:B------:R-:W-:Y:S05]  /*2be0*/  BSYNC B0 ;  /* 0x0000000000007941 */ /* 0x000fea0003800000 */
.L_x_18359:
[-C--:B------:R-:W-:Y:S01]  /*2bf0*/  FMUL.FTZ R3, R124, R69.reuse ;  /* 0x000000457c037220 */ /* 0x080fe20000410000 */
[----:B0-----:R-:W-:Y:S01]  /*2c00*/  FMUL.FTZ R144, R64, R69 ;  /* 0x0000004540907220 */ /* 0x001fe20000410000 */
[-C--:B--2---:R-:W-:Y:S01]  /*2c10*/  FMUL.FTZ R6, R124, R5.reuse ;  /* 0x000000057c067220 */ /* 0x084fe20000410000 */
[----:B------:R-:W-:Y:S01]  /*2c20*/  SHFL.DOWN PT, R147, R140, 0x1, 0x1f ;  /* 0x08201f008c937f89 */ /* 0x000fe200000e0000 */
[CC--:B------:R-:W-:Y:S01]  /*2c30*/  FFMA.FTZ R133, R122.reuse, R5.reuse, -R3 ;  /* 0x000000057a857223 */ /* 0x0c0fe20000010803 */
[C---:B------:R-:W-:Y:S01]  /*2c40*/  FFMA.FTZ R139, R65.reuse, R5, R144 ;  /* 0x00000005418b7223 */ /* 0x040fe20000010090 */
[----:B------:R-:W-:Y:S01]  /*2c50*/  FFMA.FTZ R3, R122, R69, R6 ;  /* 0x000000457a037223 */ /* 0x000fe20000010006 */
[----:B-1----:R-:W0:Y:S01]  /*2c60*/  SHFL.IDX PT, R142, R35, RZ, 0x1f ;  /* 0x00001fff238e7589 */ /* 0x002e2200000e0000 */
[----:B------:R-:W-:Y:S01]  /*2c70*/  FFMA.FTZ R133, R26, R75, R133 ;  /* 0x0000004b1a857223 */ /* 0x000fe20000010085 */
[----:B------:R-:W-:Y:S01]  /*2c80*/  FMUL.FTZ R137, R65, R69 ;  /* 0x0000004541897220 */ /* 0x000fe20000410000 */
[----:B------:R-:W-:Y:S01]  /*2c90*/  FADD.FTZ R3, RZ, R3 ;  /* 0x00000003ff037221 */ /* 0x000fe20000010000 */
[----:B------:R-:W1:Y:S01]  /*2ca0*/  SHFL.IDX PT, R144, R34, RZ, 0x1f ;  /* 0x00001fff22907589 */ /* 0x000e6200000e0000 */
[C---:B------:R-:W-:Y:S01]  /*2cb0*/  FMUL.FTZ R149, R29.reuse, R133 ;  /* 0x000000851d957220 */ /* 0x040fe20000410000 */
[----:B------:R-:W-:Y:S01]  /*2cc0*/  FFMA.FTZ R137, R64, R5, -R137 ;  /* 0x0000000540897223 */ /* 0x000fe20000010889 */
[----:B------:R-:W-:Y:S01]  /*2cd0*/  FMUL.FTZ R143, R29, R3 ;  /* 0x000000031d8f7220 */ /* 0x000fe20000410000 */
[----:B------:R-:W2:Y:S01]  /*2ce0*/  SHFL.DOWN PT, R145, R138, 0x1, 0x1f ;  /* 0x08201f008a917f89 */ /* 0x000ea200000e0000 */
[C---:B------:R-:W-:Y:S01]  /*2cf0*/  FFMA.FTZ R139, -R2.reuse, R139, -RZ ;  /* 0x0000008b028b7223 */ /* 0x040fe200000109ff */
[----:B------:R-:W-:Y:S01]  /*2d00*/  FMUL.FTZ R137, R2, R137 ;  /* 0x0000008902897220 */ /* 0x000fe20000410000 */
[CC--:B------:R-:W-:Y:S01]  /*2d10*/  FMUL.FTZ R151, R65.reuse, R3.reuse ;  /* 0x0000000341977220 */ /* 0x0c0fe20000410000 */
[----:B------:R-:W5:Y:S01]  /*2d20*/  SHFL.DOWN PT, R29, R134, 0x1, 0x1f ;  /* 0x08201f00861d7f89 */ /* 0x000f6200000e0000 */
[-C--:B------:R-:W-:Y:S01]  /*2d30*/  FMUL.FTZ R2, R64, R3.reuse ;  /* 0x0000000340027220 */ /* 0x080fe20000410000 */
[C---:B------:R-:W-:Y:S01]  /*2d40*/  FFMA.FTZ R149, R28.reuse, R3, R149 ;  /* 0x000000031c957223 */ /* 0x040fe20000010095 */
[-C--:B------:R-:W-:Y:S01]  /*2d50*/  FFMA.FTZ R143, R28, R133.reuse, -R143 ;  /* 0x000000851c8f7223 */ /* 0x080fe2000001088f */
[----:B------:R-:W5:Y:S01]  /*2d60*/  SHFL.DOWN PT, R146, R132, 0x1, 0x1f ;  /* 0x08201f0084927f89 */ /* 0x000f6200000e0000 */
[-C--:B------:R-:W-:Y:S01]  /*2d70*/  FFMA.FTZ R28, R64, R133.reuse, -R151 ;  /* 0x00000085401c7223 */ /* 0x080fe20000010897 */
[----:B------:R-:W-:Y:S01]  /*2d80*/  FFMA.FTZ R2, R65, R133, R2 ;  /* 0x0000008541027223 */ /* 0x000fe20000010002 */
[C---:B------:R-:W-:Y:S01]  /*2d90*/  FFMA.FTZ R6, -R141.reuse, R149, R4 ;  /* 0x000000958d067223 */ /* 0x040fe20000010104 */
[C---:B------:R-:W-:Y:S01]  /*2da0*/  FMUL.FTZ R149, R128.reuse, R133 ;  /* 0x0000008580957220 */ /* 0x040fe20000410000 */
[C---:B------:R-:W-:Y:S01]  /*2db0*/  FFMA.FTZ R136, R141.reuse, R143, R136 ;  /* 0x0000008f8d887223 */ /* 0x040fe20000010088 */
[C---:B------:R-:W-:Y:S01]  /*2dc0*/  FMUL.FTZ R143, R141.reuse, R28 ;  /* 0x0000001c8d8f7220 */ /* 0x040fe20000410000 */
[----:B------:R-:W-:Y:S01]  /*2dd0*/  FFMA.FTZ R141, -R141, R2, -RZ ;  /* 0x000000028d8d7223 */ /* 0x000fe200000109ff */
[-C--:B------:R-:W-:Y:S01]  /*2de0*/  FMUL.FTZ R2, R128, R3.reuse ;  /* 0x0000000380027220 */ /* 0x080fe20000410000 */
[C---:B0-----:R-:W-:Y:S01]  /*2df0*/  @P2 FMUL.FTZ R28, R147.reuse, R142 ;  /* 0x0000008e931c2220 */ /* 0x041fe20000410000 */
[C---:B------:R-:W-:Y:S01]  /*2e00*/  FFMA.FTZ R148, R126.reuse, R3, R149 ;  /* 0x000000037e947223 */ /* 0x040fe20000010095 */
[----:B----4-:R-:W0:Y:S01]  /*2e10*/  SHFL.IDX PT, R140, R140, RZ, 0x1f ;  /* 0x00001fff8c8c7589 */ /* 0x010e2200000e0000 */
[-C--:B-1----:R-:W-:Y:S01]  /*2e20*/  @P2 FMUL.FTZ R149, R147, R144.reuse ;  /* 0x0000009093952220 */ /* 0x082fe20000410000 */
[----:B------:R-:W-:Y:S01]  /*2e30*/  FFMA.FTZ R4, R126, R133, -R2 ;  /* 0x000000857e047223 */ /* 0x000fe20000010802 */
[----:B------:R-:W-:Y:S01]  /*2e40*/  FADD.FTZ R2, RZ, R148 ;  /* 0x00000094ff027221 */ /* 0x000fe20000010000 */
[----:B------:R-:W1:Y:S01]  /*2e50*/  SHFL.IDX PT, R138, R138, RZ, 0x1f ;  /* 0x00001fff8a8a7589 */ /* 0x000e6200000e0000 */
[C---:B--2---:R-:W-:Y:S01]  /*2e60*/  @P2 FFMA.FTZ R147, R145.reuse, R144, -R28 ;  /* 0x0000009091932223 */ /* 0x044fe2000001081c */
[----:B------:R-:W-:Y:S01]  /*2e70*/  @P2 FFMA.FTZ R28, R145, R142, R149 ;  /* 0x0000008e911c2223 */ /* 0x000fe20000010095 */
[----:B------:R-:W-:Y:S01]  /*2e80*/  FFMA.FTZ R4, R27, R76, R4 ;  /* 0x0000004c1b047223 */ /* 0x000fe20000010004 */
[----:B------:R-:W-:Y:S01]  /*2e90*/  FMUL.FTZ R145, R31, R2 ;  /* 0x000000021f917220 */ /* 0x000fe20000410000 */
[----:B---3--:R-:W2:Y:S01]  /*2ea0*/  SHFL.IDX PT, R132, R132, RZ, 0x1f ;  /* 0x00001fff84847589 */ /* 0x008ea200000e0000 */
[----:B-----5:R-:W-:Y:S01]  /*2eb0*/  @P2 FADD.FTZ R142, R29, R28 ;  /* 0x0000001c1d8e2221 */ /* 0x020fe20000010000 */
[-C--:B------:R-:W-:Y:S01]  /*2ec0*/  FMUL.FTZ R31, R31, R4.reuse ;  /* 0x000000041f1f7220 */ /* 0x080fe20000410000 */
[----:B------:R-:W-:Y:S01]  /*2ed0*/  FFMA.FTZ R145, R30, R4, -R145 ;  /* 0x000000041e917223 */ /* 0x000fe20000010891 */
[----:B------:R-:W-:Y:S01]  /*2ee0*/  @P2 FADD.FTZ R144, R146, R147 ;  /* 0x0000009392902221 */ /* 0x000fe20000010000 */
[-C--:B------:R-:W-:Y:S01]  /*2ef0*/  FMUL.FTZ R29, R142, -R67.reuse ;  /* 0x800000438e1d7220 */ /* 0x080fe20000410000 */
[-C--:B------:R-:W-:Y:S01]  /*2f00*/  FFMA.FTZ R31, R30, R2.reuse, R31 ;  /* 0x000000021e1f7223 */ /* 0x080fe2000001001f */
[----:B------:R-:W-:Y:S01]  /*2f10*/  FMUL.FTZ R30, R64, R2 ;  /* 0x00000002401e7220 */ /* 0x000fe20000410000 */
[C---:B------:R-:W-:Y:S01]  /*2f20*/  FMUL.FTZ R67, R144.reuse, -R67 ;  /* 0x8000004390437220 */ /* 0x040fe20000410000 */
[----:B------:R-:W-:Y:S01]  /*2f30*/  FFMA.FTZ R28, R144, R66, -R29 ;  /* 0x00000042901c7223 */ /* 0x000fe2000001081d */
[C---:B------:R-:W-:Y:S01]  /*2f40*/  FMUL.FTZ R147, R65.reuse, R2 ;  /* 0x0000000241937220 */ /* 0x040fe20000410000 */
[----:B------:R-:W-:Y:S01]  /*2f50*/  FFMA.FTZ R65, R65, R4, R30 ;  /* 0x0000000441417223 */ /* 0x000fe2000001001e */
[----:B------:R-:W-:Y:S01]  /*2f60*/  FFMA.FTZ R66, R142, R66, R67 ;  /* 0x000000428e427223 */ /* 0x000fe20000010043 */
[----:B------:R-:W-:Y:S01]  /*2f70*/  FADD.FTZ R28, R131, R28 ;  /* 0x0000001c831c7221 */ /* 0x000fe20000010000 */
[----:B------:R-:W-:Y:S01]  /*2f80*/  FFMA.FTZ R67, R64, R4, -R147 ;  /* 0x0000000440437223 */ /* 0x000fe20000010893 */
[C---:B------:R-:W-:Y:S01]  /*2f90*/  FMUL.FTZ R147, R0.reuse, R31 ;  /* 0x0000001f00937220 */ /* 0x040fe20000410000 */
[----:B------:R-:W-:Y:S01]  /*2fa0*/  FADD.FTZ R29, -R129, R66 ;  /* 0x00000042811d7221 */ /* 0x000fe20000010100 */
[----:B------:R-:W-:Y:S01]  /*2fb0*/  FFMA.FTZ R129, -R0, R65, -RZ ;  /* 0x0000004100817223 */ /* 0x000fe200000109ff */
[----:B0-----:R-:W-:Y:S01]  /*2fc0*/  FMUL.FTZ R31, R140, R35 ;  /* 0x000000238c1f7220 */ /* 0x001fe20000410000 */
[----:B------:R-:W-:Y:S01]  /*2fd0*/  FMUL.FTZ R145, R0, R145 ;  /* 0x0000009100917220 */ /* 0x000fe20000410000 */
[C---:B------:R-:W-:Y:S01]  /*2fe0*/  FMUL.FTZ R65, R128.reuse, -R29 ;  /* 0x8000001d80417220 */ /* 0x040fe20000410000 */
[-C--:B------:R-:W-:Y:S01]  /*2ff0*/  FMUL.FTZ R128, R128, -R28.reuse ;  /* 0x8000001c80807220 */ /* 0x080fe20000410000 */
[----:B------:R-:W-:Y:S01]  /*3000*/  FMUL.FTZ R67, R0, R67 ;  /* 0x0000004300437220 */ /* 0x000fe20000410000 */
[----:B------:R-:W0:Y:S01]  /*3010*/  SHFL.IDX PT, R134, R134, RZ, 0x1f ;  /* 0x00001fff86867589 */ /* 0x000e2200000e0000 */
[----:B------:R-:W-:Y:S01]  /*3020*/  FFMA.FTZ R30, R126, R28, -R65 ;  /* 0x0000001c7e1e7223 */ /* 0x000fe20000010841 */
[-C--:B------:R-:W-:Y:S01]  /*3030*/  FMUL.FTZ R0, R140, R34.reuse ;  /* 0x000000228c007220 */ /* 0x080fe20000410000 */
[----:B------:R-:W-:Y:S01]  /*3040*/  FFMA.FTZ R128, R126, R29, R128 ;  /* 0x0000001d7e807223 */ /* 0x000fe20000010080 */
[C---:B-1----:R-:W-:Y:S01]  /*3050*/  FFMA.FTZ R65, R138.reuse, R34, -R31 ;  /* 0x000000228a417223 */ /* 0x042fe2000001081f */
[----:B------:R-:W-:Y:S01]  /*3060*/  FADD.FTZ R31, R127, R30 ;  /* 0x0000001e7f1f7221 */ /* 0x000fe20000010000 */
[----:B------:R-:W-:Y:S01]  /*3070*/  FFMA.FTZ R131, R138, R35, R0 ;  /* 0x000000238a837223 */ /* 0x000fe20000010000 */
[----:B------:R-:W-:Y:S01]  /*3080*/  FADD.FTZ R0, -R123, R128 ;  /* 0x000000807b007221 */ /* 0x000fe20000010100 */
[----:B------:R-:W-:Y:S01]  /*3090*/  ISETP.NE.AND P0, PT, R101, RZ, PT ;  /* 0x000000ff6500720c */ /* 0x000fe20003f05270 */
[-C--:B------:R-:W-:Y:S01]  /*30a0*/  FMUL.FTZ R127, R124, -R31.reuse ;  /* 0x8000001f7c7f7220 */ /* 0x080fe20000410000 */
[----:B--2---:R-:W-:Y:S01]  /*30b0*/  FADD.FTZ R34, R132, R65 ;  /* 0x0000004184227221 */ /* 0x004fe20000010000 */
[-C--:B------:R-:W-:Y:S01]  /*30c0*/  FMUL.FTZ R123, R124, -R0.reuse ;  /* 0x800000007c7b7220 */ /* 0x080fe20000410000 */
[----:B------:R-:W-:Y:S01]  /*30d0*/  P2R R30, PR, RZ, 0x1 ;  /* 0x00000001ff1e7803 */ /* 0x000fe20000000000 */
[----:B------:R-:W-:Y:S01]  /*30e0*/  FFMA.FTZ R30, R122, R0, R127 ;  /* 0x000000007a1e7223 */ /* 0x000fe2000001007f */
[----:B------:R-:W-:Y:S01]  /*30f0*/  FADD.FTZ R65, R6, -R147 ;  /* 0x8000009306417221 */ /* 0x000fe20000010000 */
[----:B------:R-:W-:Y:S01]  /*3100*/  FFMA.FTZ R123, R122, R31, -R123 ;  /* 0x0000001f7a7b7223 */ /* 0x000fe2000001087b */
[CC--:B------:R-:W-:Y:S01]  /*3110*/  FMUL.FTZ R35, R140.reuse, R33.reuse ;  /* 0x000000218c237220 */ /* 0x0c0fe20000410000 */
[----:B------:R-:W-:Y:S01]  /*3120*/  FADD.FTZ R30, -R121, R30 ;  /* 0x0000001e791e7221 */ /* 0x000fe20000010100 */
[-C--:B------:R-:W-:Y:S01]  /*3130*/  FMUL.FTZ R140, R140, R32.reuse ;  /* 0x000000208c8c7220 */ /* 0x080fe20000410000 */
[----:B------:R-:W-:Y:S01]  /*3140*/  FADD.FTZ R70, R70, R123 ;  /* 0x0000007b46467221 */ /* 0x000fe20000010000 */
[C---:B------:R-:W-:Y:S01]  /*3150*/  FFMA.FTZ R32, R138.reuse, R32, -R35 ;  /* 0x000000208a207223 */ /* 0x040fe20000010823 */
[C---:B------:R-:W-:Y:S01]  /*3160*/  FMUL.FTZ R6, R117.reuse, -R30 ;  /* 0x8000001e75067220 */ /* 0x040fe20000410000 */
[----:B------:R-:W-:Y:S01]  /*3170*/  FFMA.FTZ R33, R138, R33, R140 ;  /* 0x000000218a217223 */ /* 0x000fe2000001008c */
[-C--:B------:R-:W-:Y:S01]  /*3180*/  FMUL.FTZ R121, R117, -R70.reuse ;  /* 0x8000004675797220 */ /* 0x080fe20000410000 */
[----:B0-----:R-:W-:Y:S01]  /*3190*/  FADD.FTZ R35, R134, R131 ;  /* 0x0000008386237221 */ /* 0x001fe20000010000 */
[C---:B------:R-:W-:Y:S01]  /*31a0*/  FFMA.FTZ R117, R115.reuse, R70, -R6 ;  /* 0x0000004673757223 */ /* 0x040fe20000010806 */
[----:B------:R-:W-:Y:S01]  /*31b0*/  FMUL.FTZ R6, R30, R118 ;  /* 0x000000761e067220 */ /* 0x000fe20000410000 */
[----:B------:R-:W-:Y:S01]  /*31c0*/  FFMA.FTZ R66, R115, R30, R121 ;  /* 0x0000001e73427223 */ /* 0x000fe20000010079 */
[-C--:B------:R-:W-:Y:S01]  /*31d0*/  FMUL.FTZ R115, R29, R114.reuse ;  /* 0x000000721d737220 */ /* 0x080fe20000410000 */
[----:B------:R-:W-:Y:S01]  /*31e0*/  FADD.FTZ R120, R120, R117 ;  /* 0x0000007578787221 */ /* 0x000fe20000010000 */
[----:B------:R0:W-:Y:S01]  /*31f0*/  @!P0 STS.128 [R119+0x1d90], R32 ;  /* 0x001d902077008388 */ /* 0x0001e20000000c00 */
[----:B------:R-:W-:Y:S01]  /*3200*/  FADD.FTZ R66, -R71, R66 ;  /* 0x0000004247427221 */ /* 0x000fe20000010100 */
[----:B------:R-:W-:Y:S01]  /*3210*/  LEA R71, R88, 0xffffff80, 0x7 ;  /* 0xffffff8058477811 */ /* 0x000fe200078e38ff */
[----:B------:R-:W-:Y:S01]  /*3220*/  BSSY B0, `(.L_x_18361) ;  /* 0x0000039000007945 */ /* 0x000fe20003800000 */
[----:B------:R1:W-:Y:S01]  /*3230*/  STS [R98], R7 ;  /* 0x0000000762007388 */ /* 0x0003e20000000800 */
[----:B------:R-:W-:Y:S01]  /*3240*/  FADD.FTZ R64, R136, R145 ;  /* 0x0000009188407221 */ /* 0x000fe20000010000 */
[----:B------:R-:W-:Y:S01]  /*3250*/  IADD3 R122, -R71, UR7, RZ ;  /* 0x00000007477a7c10 */ /* 0x000fe2000fffe1ff */
[-C--:B------:R-:W-:Y:S01]  /*3260*/  FMUL.FTZ R71, R28, R114.reuse ;  /* 0x000000721c477220 */ /* 0x080fe20000410000 */
[----:B------:R2:W-:Y:S02]  /*3270*/  STS [R98+0x18], R67 ;  /* 0x0000184362007388 */ /* 0x0005e40000000800 */
[----:B------:R-:W-:Y:S01]  /*3280*/  LEA R121, R122, -R101, 0x1 ;  /* 0x800000657a797211 */ /* 0x000fe200078e08ff */
[----:B------:R-:W-:Y:S01]  /*3290*/  FFMA.FTZ R122, R27, -R114, R4 ;  /* 0x800000721b7a7223 */ /* 0x000fe20000010004 */
[----:B------:R3:W-:Y:S01]  /*32a0*/  STS [R98+0x4], R135 ;  /* 0x0000048762007388 */ /* 0x0007e20000000800 */
[----:B------:R-:W-:Y:S01]  /*32b0*/  FMUL.FTZ R117, R2, R71 ;  /* 0x0000004702757220 */ /* 0x000fe20000410000 */
[----:B------:R-:W-:Y:S01]  /*32c0*/  ISETP.GE.AND P0, PT, R121, 0x1, PT ;  /* 0x000000017900780c */ /* 0x000fe20003f06270 */
[-C--:B0-----:R-:W-:Y:S01]  /*32d0*/  FMUL.FTZ R33, R120, R113.reuse ;  /* 0x0000007178217220 */ /* 0x081fe20000410000 */
[-C--:B------:R-:W-:Y:S01]  /*32e0*/  FFMA.FTZ R34, R24, -R113.reuse, R125 ;  /* 0x8000007118227223 */ /* 0x080fe2000001007d */
[-C--:B------:R-:W-:Y:S01]  /*32f0*/  FMUL.FTZ R32, R70, R118.reuse ;  /* 0x0000007646207220 */ /* 0x080fe20000410000 */
[----:B------:R-:W-:Y:S01]  /*3300*/  FMUL.FTZ R113, R66, R113 ;  /* 0x0000007142717220 */ /* 0x000fe20000410000 */
[C---:B-1----:R-:W-:Y:S01]  /*3310*/  FMUL.FTZ R7, R68.reuse, R33 ;  /* 0x0000002144077220 */ /* 0x042fe20000410000 */
[----:B------:R-:W-:Y:S01]  /*3320*/  FFMA.FTZ R35, R25, -R118, R5 ;  /* 0x8000007619237223 */ /* 0x000fe20000010005 */
[----:B------:R-:W-:Y:S01]  /*3330*/  FMUL.FTZ R118, R69, R32 ;  /* 0x0000002045767220 */ /* 0x000fe20000410000 */
[-C--:B------:R-:W-:Y:S01]  /*3340*/  FMUL.FTZ R4, R68, R113.reuse ;  /* 0x0000007144047220 */ /* 0x080fe20000410000 */
[----:B------:R-:W-:Y:S01]  /*3350*/  FFMA.FTZ R7, R34, R113, -R7 ;  /* 0x0000007122077223 */ /* 0x000fe20000010807 */
[----:B------:R-:W-:Y:S01]  /*3360*/  FMUL.FTZ R113, R31, R116 ;  /* 0x000000741f717220 */ /* 0x000fe20000410000 */
[-C--:B------:R-:W-:Y:S01]  /*3370*/  FFMA.FTZ R118, R35, R6.reuse, -R118 ;  /* 0x0000000623767223 */ /* 0x080fe20000010876 */
[----:B------:R-:W-:Y:S01]  /*3380*/  FMUL.FTZ R5, R69, R6 ;  /* 0x0000000645057220 */ /* 0x000fe20000410000 */
[----:B------:R-:W-:Y:S01]  /*3390*/  FADD.FTZ R7, RZ, R7 ;  /* 0x00000007ff077221 */ /* 0x000fe20000010000 */
[----:B--2---:R-:W-:Y:S01]  /*33a0*/  FMUL.FTZ R67, R3, R113 ;  /* 0x0000007103437220 */ /* 0x004fe20000410000 */
[----:B------:R-:W-:Y:S01]  /*33b0*/  FFMA.FTZ R4, R33, R34, R4 ;  /* 0x0000002221047223 */ /* 0x000fe20000010004 */
[----:B------:R3:W-:Y:S01]  /*33c0*/  STS [R98+0x8], R137 ;  /* 0x0000088962007388 */ /* 0x0007e20000000800 */
[----:B------:R-:W-:Y:S01]  /*33d0*/  FADD.FTZ R7, R7, R118 ;  /* 0x0000007607077221 */ /* 0x000fe20000010000 */
[-C--:B------:R-:W-:Y:S01]  /*33e0*/  FFMA.FTZ R118, R26, -R116.reuse, R133 ;  /* 0x800000741a767223 */ /* 0x080fe20000010085 */
[----:B------:R-:W-:Y:S01]  /*33f0*/  FMUL.FTZ R116, R0, R116 ;  /* 0x0000007400747220 */ /* 0x000fe20000410000 */
[----:B------:R3:W-:Y:S01]  /*3400*/  STS [R98+0xc], R139 ;  /* 0x00000c8b62007388 */ /* 0x0007e20000000800 */
[----:B------:R-:W-:Y:S01]  /*3410*/  FFMA.FTZ R5, R32, R35, R5 ;  /* 0x0000002320057223 */ /* 0x000fe20000010005 */
[----:B------:R-:W-:Y:S01]  /*3420*/  FADD.FTZ R4, RZ, R4 ;  /* 0x00000004ff047221 */ /* 0x000fe20000010000 */
[-C--:B------:R-:W-:Y:S01]  /*3430*/  FFMA.FTZ R6, R118, R116.reuse, -R67 ;  /* 0x0000007476067223 */ /* 0x080fe20000010843 */
[----:B------:R3:W-:Y:S01]  /*3440*/  STS [R98+0x10], R143 ;  /* 0x0000108f62007388 */ /* 0x0007e20000000800 */
[----:B------:R-:W-:Y:S01]  /*3450*/  FMUL.FTZ R116, R3, R116 ;  /* 0x0000007403747220 */ /* 0x000fe20000410000 */
[----:B------:R-:W-:Y:S01]  /*3460*/  FADD.FTZ R67, R4, R5 ;  /* 0x0000000504437221 */ /* 0x000fe20000010000 */
[----:B------:R-:W-:Y:S01]  /*3470*/  FADD.FTZ R119, R7, R6 ;  /* 0x0000000607777221 */ /* 0x000fe20000010000 */
[----:B------:R3:W-:Y:S01]  /*3480*/  STS [R98+0x14], R141 ;  /* 0x0000148d62007388 */ /* 0x0007e20000000800 */
[----:B------:R-:W-:Y:S01]  /*3490*/  FFMA.FTZ R124, R122, R115, -R117 ;  /* 0x000000737a7c7223 */ /* 0x000fe20000010875 */
[----:B------:R-:W-:-:S02]  /*34a0*/  FFMA.FTZ R116, R113, R118, R116 ;  /* 0x0000007671747223 */ /* 0x000fc40000010074 */
[----:B------:R3:W-:Y:S01]  /*34b0*/  STS [R98+0x1c], R129 ;  /* 0x00001c8162007388 */ /* 0x0007e20000000800 */
[----:B------:R-:W-:Y:S06]  /*34c0*/  BAR.SYNC.DEFER_BLOCKING 0x0 ;  /* 0x0000000000007b1d */ /* 0x000fec0000010000 */
[----:B------:R-:W-:Y:S05]  /*34d0*/  @!P0 BRA `(.L_x_18362) ;  /* 0x0000000000348947 */ /* 0x000fea0003800000 */
[-C--:B------:R-:W-:Y:S01]  /*34e0*/  LEA.HI.SX32 R5, R101, R101.reuse, 0x1b ;  /* 0x0000006565057211 */ /* 0x080fe200078fdaff */
[----:B------:R-:W-:Y:S01]  /*34f0*/  IMAD R111, R111, UR26, RZ ;  /* 0x0000001a6f6f7c24 */ /* 0x000fe2000f8e02ff */
[----:B------:R-:W-:Y:S02]  /*3500*/  SHF.L.U32 R112, R112, 0x8, RZ ;  /* 0x0000000870707819 */ /* 0x000fe400000006ff */
[----:B------:R-:W-:Y:S01]  /*3510*/  LEA R114, R5, R102, 0x2 ;  /* 0x0000006605727211 */ /* 0x000fe200078e10ff */
[----:B------:R-:W-:Y:S01]  /*3520*/  IMAD R111, R72, UR27, R111 ;  /* 0x0000001b486f7c24 */ /* 0x000fe2000f8e026f */
[----:B------:R-:W-:-:S03]  /*3530*/  IADD3 R4, P0, R112, R101, RZ ;  /* 0x0000006570047210 */ /* 0x000fc60007f1e0ff */
[----:B------:R-:W0:Y:S01]  /*3540*/  LDS R117, [R114+0x420] ;  /* 0x0004200072757984 */ /* 0x000e220000000800 */
[----:B------:R-:W-:-:S03]  /*3550*/  LEA.HI.X.SX32 R5, R112, RZ, 0x1, P0 ;  /* 0x000000ff70057211 */ /* 0x000fc600000f0eff */
[----:B------:R-:W-:-:S05]  /*3560*/  IMAD.WIDE.U32 R4, R72, UR26, R4 ;  /* 0x0000001a48047c25 */ /* 0x000fca000f8e0004 */
[----:B------:R-:W-:Y:S02]  /*3570*/  IADD3 R5, R5, R111, RZ ;  /* 0x0000006f05057210 */ /* 0x000fe40007ffe0ff */
[----:B------:R-:W-:-:S04]  /*3580*/  LEA R6, P0, R4, R100, 0x2 ;  /* 0x0000006404067211 */ /* 0x000fc800078010ff */
[----:B------:R-:W-:-:S05]  /*3590*/  LEA.HI.X R7, R4, R97, R5, 0x2, P0 ;  /* 0x0000006104077211 */ /* 0x000fca00000f1405 */
[----:B0-----:R0:W-:Y:S04]  /*35a0*/  REDG.E.ADD.F32.FTZ.RN.STRONG.GPU desc[UR12][R6.64], R117 ;  /* 0x00000075060079a6 */ /* 0x0011e8000c10f38c */
.L_x_18362:
[----:B------:R-:W-:Y:S05]  /*35b0*/  BSYNC B0 ;  /* 0x0000000000007941 */ /* 0x000fea0003800000 */
.L_x_18361:
[----:B0-----:R0:W1:Y:S01]  /*35c0*/  LDS R7, [R86+0x4a0] ;  /* 0x0004a00056077984 */ /* 0x0010620000000800 */
[----:B------:R-:W-:Y:S01]  /*35d0*/  ISETP.GE.AND P6, PT, R121, 0x21, PT ;  /* 0x000000217900780c */ /* 0x000fe20003fc6270 */
[----:B------:R-:W-:Y:S01]  /*35e0*/  USHF.L.U64.HI UR28, UR5, 0x2, UR6 ;  /* 0x00000002051c7899 */ /* 0x000fe20008010206 */
[----:B------:R-:W-:Y:S01]  /*35f0*/  BSSY B0, `(.L_x_18363) ;  /* 0x0000010000007945 */ /* 0x000fe20003800000 */
[----:B------:R-:W-:Y:S01]  /*3600*/  USHF.L.U32 UR29, UR5, 0x2, URZ ;  /* 0x00000002051d7899 */ /* 0x000fe2000800063f */
[----:B------:R-:W-:Y:S01]  /*3610*/  FADD.FTZ R116, R67, R116 ;  /* 0x0000007443747221 */ /* 0x000fe20000010000 */
[----:B------:R-:W-:Y:S01]  /*3620*/  FADD.FTZ R67, R119, R124 ;  /* 0x0000007c77437221 */ /* 0x000fe20000010000 */
[C---:B------:R-:W-:Y:S01]  /*3630*/  ISETP.GE.AND P0, PT, R121.reuse, 0x41, PT ;  /* 0x000000417900780c */ /* 0x040fe20003f06270 */
[----:B------:R-:W-:Y:S01]  /*3640*/  IMAD R4, R56, UR28, RZ ;  /* 0x0000001c38047c24 */ /* 0x000fe2000f8e02ff */
[C---:B------:R-:W-:Y:S02]  /*3650*/  ISETP.GE.AND P1, PT, R121.reuse, 0x61, PT ;  /* 0x000000617900780c */ /* 0x040fe40003f26270 */
[----:B------:R-:W-:Y:S01]  /*3660*/  ISETP.GE.AND P2, PT, R121, 0x81, PT ;  /* 0x000000817900780c */ /* 0x000fe20003f46270 */
[----:B------:R-:W-:Y:S01]  /*3670*/  IMAD R111, R57, UR29, R4 ;  /* 0x0000001d396f7c24 */ /* 0x000fe2000f8e0204 */
[----:B------:R-:W-:-:S02]  /*3680*/  ISETP.GE.AND P3, PT, R121, 0xa1, PT ;  /* 0x000000a17900780c */ /* 0x000fc40003f66270 */
[C---:B------:R-:W-:Y:S02]  /*3690*/  ISETP.GE.AND P4, PT, R121.reuse, 0xc1, PT ;  /* 0x000000c17900780c */ /* 0x040fe40003f86270 */
[----:B------:R-:W-:Y:S01]  /*36a0*/  ISETP.GE.AND P5, PT, R121, 0xe1, PT ;  /* 0x000000e17900780c */ /* 0x000fe20003fa6270 */
[----:B0-----:R-:W-:-:S12]  /*36b0*/  @!P6 BRA `(.L_x_18364) ;  /* 0x00000000000ce947 */ /* 0x001fd80003800000 */
[----:B------:R-:W-:-:S05]  /*36c0*/  IMAD.WIDE.U32 R4, R56, UR29, R42 ;  /* 0x0000001d38047c25 */ /* 0x000fca000f8e002a */
[----:B------:R-:W-:-:S05]  /*36d0*/  IADD3 R5, R5, R111, RZ ;  /* 0x0000006f05057210 */ /* 0x000fca0007ffe0ff */
[----:B-1----:R0:W-:Y:S02]  /*36e0*/  REDG.E.ADD.F32.FTZ.RN.STRONG.GPU desc[UR12][R4.64], R7 ;  /* 0x00000007040079a6 */ /* 0x0021e4000c10f38c */
.L_x_18364:
[----:B------:R-:W-:Y:S05]  /*36f0*/  BSYNC B0 ;  /* 0x0000000000007941 */ /* 0x000fea0003800000 */
.L_x_18363:
[----:B01----:R0:W1:Y:S01]  /*3700*/  LDS R7, [R85+0x520] ;  /* 0x0005200055077984 */ /* 0x0030620000000800 */
[----:B------:R-:W-:Y:S04]  /*3710*/  BSSY B0, `(.L_x_18365) ;  /* 0x0000005000007945 */ /* 0x000fe80003800000 */
[----:B------:R-:W-:Y:S05]  /*3720*/  @!P0 BRA `(.L_x_18366) ;  /* 0x00000000000c8947 */ /* 0x000fea0003800000 */
[----:B------:R-:W-:-:S05]  /*3730*/  IMAD.WIDE.U32 R4, R56, UR29, R44 ;  /* 0x0000001d38047c25 */ /* 0x000fca000f8e002c */
[----:B------:R-:W-:-:S05]  /*3740*/  IADD3 R5, R111, R5, RZ ;  /* 0x000000056f057210 */ /* 0x000fca0007ffe0ff */
[----:B-1----:R2:W-:Y:S02]  /*3750*/  REDG.E.ADD.F32.FTZ.RN.STRONG.GPU desc[UR12][R4.64], R7 ;  /* 0x00000007040079a6 */ /* 0x0025e4000c10f38c */
.L_x_18366:
[----:B------:R-:W-:Y:S05]  /*3760*/  BSYNC B0 ;  /* 0x0000000000007941 */ /* 0x000fea0003800000 */
.L_x_18365:
[----:B-12---:R1:W2:Y:S01]  /*3770*/  LDS R7, [R84+0x5a0] ;  /* 0x0005a00054077984 */ /* 0x0062a20000000800 */
[----:B------:R-:W-:Y:S04]  /*3780*/  BSSY B0, `(.L_x_18367) ;  /* 0x0000005000007945 */ /* 0x000fe80003800000 */
[----:B------:R-:W-:Y:S05]  /*3790*/  @!P1 BRA `(.L_x_18368) ;  /* 0x00000000000c9947 */ /* 0x000fea0003800000 */
[----:B------:R-:W-:-:S05]  /*37a0*/  IMAD.WIDE.U32 R4, R56, UR29, R46 ;  /* 0x0000001d38047c25 */ /* 0x000fca000f8e002e */
[----:B------:R-:W-:-:S05]  /*37b0*/  IADD3 R5, R111, R5, RZ ;  /* 0x000000056f057210 */ /* 0x000fca0007ffe0ff */
[----:B--2---:R4:W-:Y:S02]  /*37c0*/  REDG.E.ADD.F32.FTZ.RN.STRONG.GPU desc[UR12][R4.64], R7 ;  /* 0x00000007040079a6 */ /* 0x0049e4000c10f38c */
.L_x_18368:
[----:B------:R-:W-:Y:S05]  /*37d0*/  BSYNC B0 ;  /* 0x0000000000007941 */ /* 0x000fea0003800000 */
.L_x_18367:
[----:B--2-4-:R2:W4:Y:S01]  /*37e0*/  LDS R7, [R83+0x620] ;  /* 0x0006200053077984 */ /* 0x0145220000000800 */
[----:B------:R-:W-:Y:S04]  /*37f0*/  BSSY B0, `(.L_x_18369) ;  /* 0x0000005000007945 */ /* 0x000fe80003800000 */
[----:B------:R-:W-:Y:S05]  /*3800*/  @!P2 BRA `(.L_x_18370) ;  /* 0x00000000000ca947 */ /* 0x000fea0003800000 */
[----:B------:R-:W-:-:S05]  /*3810*/  IMAD.WIDE.U32 R4, R56, UR29, R48 ;  /* 0x0000001d38047c25 */ /* 0x000fca000f8e0030 */
[----:B------:R-:W-:-:S05]  /*3820*/  IADD3 R5, R111, R5, RZ ;  /* 0x000000056f057210 */ /* 0x000fca0007ffe0ff */
[----:B----4-:R4:W-:Y:S02]  /*3830*/  REDG.E.ADD.F32.FTZ.RN.STRONG.GPU desc[UR12][R4.64], R7 ;  /* 0x00000007040079a6 */ /* 0x0109e4000c10f38c */
.L_x_18370:
[----:B------:R-:W-:Y:S05]  /*3840*/  BSYNC B0 ;  /* 0x0000000000007941 */ /* 0x000fea0003800000 */
.L_x_18369:
[----:B----4-:R4:W0:Y:S01]  /*3850*/  LDS R7, [R82+0x6a0] ;  /* 0x0006a00052077984 */ /* 0x0108220000000800 */
[----:B------:R-:W-:Y:S01]  /*3860*/  BSSY B0, `(.L_x_18371) ;  /* 0x0000006000007945 */ /* 0x000fe20003800000 */
[----:B------:R-:W-:-:S03]  /*3870*/  FMUL.FTZ R6, R2, R115 ;  /* 0x0000007302067220 */ /* 0x000fc60000410000 */
[----:B------:R-:W-:Y:S05]  /*3880*/  @!P3 BRA `(.L_x_18372) ;  /* 0x00000000000cb947 */ /* 0x000fea0003800000 */
[----:B------:R-:W-:-:S05]  /*3890*/  IMAD.WIDE.U32 R4, R56, UR29, R50 ;  /* 0x0000001d38047c25 */ /* 0x000fca000f8e0032 */
[----:B------:R-:W-:-:S05]  /*38a0*/  IADD3 R5, R111, R5, RZ ;  /* 0x000000056f057210 */ /* 0x000fca0007ffe0ff */
[----:B0-----:R0:W-:Y:S02]  /*38b0*/  REDG.E.ADD.F32.FTZ.RN.STRONG.GPU desc[UR12][R4.64], R7 ;  /* 0x00000007040079a6 */ /* 0x0011e4000c10f38c */
.L_x_18372:
[----:B------:R-:W-:Y:S05]  /*38c0*/  BSYNC B0 ;  /* 0x0000000000007941 */ /* 0x000fea0003800000 */
.L_x_18371:
[----:B0-----:R0:W0:Y:S01]  /*38d0*/  LDS R7, [R81+0x720] ;  /* 0x0007200051077984 */ /* 0x0010220000000800 */
[----:B------:R-:W-:Y:S01]  /*38e0*/  BSSY B0, `(.L_x_18373) ;  /* 0x0000006000007945 */ /* 0x000fe20003800000 */
[----:B------:R-:W-:-:S03]  /*38f0*/  FFMA.FTZ R115, R71, R122, R6 ;  /* 0x0000007a47737223 */ /* 0x000fc60000010006 */
[----:B------:R-:W-:Y:S05]  /*3900*/  @!P4 BRA `(.L_x_18374) ;  /* 0x00000000000cc947 */ /* 0x000fea0003800000 */
[----:B------:R-:W-:-:S05]  /*3910*/  IMAD.WIDE.U32 R4, R56, UR29, R52 ;  /* 0x0000001d38047c25 */ /* 0x000fca000f8e0034 */
[----:B------:R-:W-:-:S05]  /*3920*/  IADD3 R5, R111, R5, RZ ;  /* 0x000000056f057210 */ /* 0x000fca0007ffe0ff */
[----:B0-----:R0:W-:Y:S02]  /*3930*/  REDG.E.ADD.F32.FTZ.RN.STRONG.GPU desc[UR12][R4.64], R7 ;  /* 0x00000007040079a6 */ /* 0x0011e4000c10f38c */
.L_x_18374:
[----:B------:R-:W-:Y:S05]  /*3940*/  BSYNC B0 ;  /* 0x0000000000007941 */ /* 0x000fea0003800000 */
.L_x_18373:
[----:B0-----:R0:W0:Y:S01]  /*3950*/  LDS R5, [R80+0x7a0] ;  /* 0x0007a00050057984 */ /* 0x0010220000000800 */
[----:B------:R-:W-:Y:S01]  /*3960*/  BSSY B0, `(.L_x_18375) ;  /* 0x0000006000007945 */ /* 0x000fe20003800000 */
[----:B------:R-:W-:Y:S01]  /*3970*/  FADD.FTZ R4, R116, R115 ;  /* 0x0000007374047221 */ /* 0x000fe20000010000 */
[----:B------:R-:W-:Y:S02]  /*3980*/  IMAD.WIDE.U32 R6, R56, UR29, R54 ;  /* 0x0000001d38067c25 */ /* 0x000fe4000f8e0036 */
[----:B------:R-:W-:Y:S05]  /*3990*/  @!P5 BRA `(.L_x_18376) ;  /* 0x000000000008d947 */ /* 0x000fea0003800000 */
[----:B------:R-:W-:-:S05]  /*39a0*/  IADD3 R7, R111, R7, RZ ;  /* 0x000000076f077210 */ /* 0x000fca0007ffe0ff */
[----:B0-----:R0:W-:Y:S02]  /*39b0*/  REDG.E.ADD.F32.FTZ.RN.STRONG.GPU desc[UR12][R6.64], R5 ;  /* 0x00000005060079a6 */ /* 0x0011e4000c10f38c */
.L_x_18376:
[----:B------:R-:W-:Y:S05]  /*39c0*/  BSYNC B0 ;  /* 0x0000000000007941 */ /* 0x000fea0003800000 */
.L_x_18375:
[----:B------:R-:W5:Y:S01]  /*39d0*/  SHFL.DOWN PT, R112, R67, 0x1, 0x1f ;  /* 0x08201f0043707f89 */ /* 0x000f6200000e0000 */
[----:B------:R-:W-:Y:S01]  /*39e0*/  ISETP.GT.AND P0, PT, R87, 0x1e, PT ;  /* 0x0000001e5700780c */ /* 0x000fe20003f04270 */
[----:B------:R-:W-:Y:S01]  /*39f0*/  BSSY B0, `(.L_x_18377) ;  /* 0x0000065000007945 */ /* 0x000fe20003800000 */
[----:B0-----:R-:W-:Y:S01]  /*3a00*/  MOV R5, R67 ;  /* 0x0000004300057202 */ /* 0x001fe20000000f00 */
[----:B------:R-:W0:Y:S01]  /*3a10*/  SHFL.DOWN PT, R115, R64, 0x1, 0x1f ;  /* 0x08201f0040737f89 */ /* 0x000e2200000e0000 */
[----:B------:R-:W-:Y:S01]  /*3a20*/  MOV R6, R64 ;  /* 0x0000004000067202 */ /* 0x000fe20000000f00 */
[----:B------:R-:W-:Y:S01]  /*3a30*/  FADD.FTZ R11, R71, R11 ;  /* 0x0000000b470b7221 */ /* 0x000fe20000010000 */
[----:B------:R-:W-:Y:S01]  /*3a40*/  MOV R7, R65 ;  /* 0x0000004100077202 */ /* 0x000fe20000000f00 */
[----:B------:R-:W1:Y:S01]  /*3a50*/  SHFL.DOWN PT, R114, R65, 0x1, 0x1f ;  /* 0x08201f0041727f89 */ /* 0x000e6200000e0000 */
[----:B------:R-:W-:Y:S01]  /*3a60*/  ISETP.NE.AND P1, PT, R87, RZ, PT ;  /* 0x000000ff5700720c */ /* 0x000fe20003f25270 */
[----:B------:R-:W-:Y:S01]  /*3a70*/  FADD.FTZ R10, R113, R10 ;  /* 0x0000000a710a7221 */ /* 0x000fe20000010000 */
[----:B------:R-:W-:Y:S01]  /*3a80*/  ISETP.NE.AND P2, PT, R101, RZ, PT ;  /* 0x000000ff6500720c */ /* 0x000fe20003f45270 */
[----:B------:R-:W2:Y:S01]  /*3a90*/  SHFL.DOWN PT, R111, R4, 0x1, 0x1f ;  /* 0x08201f00046f7f89 */ /* 0x000ea200000e0000 */
[----:B------:R-:W-:Y:S01]  /*3aa0*/  FADD.FTZ R9, R32, R9 ;  /* 0x0000000920097221 */ /* 0x000fe20000010000 */
[----:B------:R-:W-:-:S08]  /*3ab0*/  FADD.FTZ R8, R33, R8 ;  /* 0x0000000821087221 */ /* 0x000fd00000010000 */
[----:B------:R-:W3:Y:S01]  /*3ac0*/  @!P1 S2R R124, SR_CgaCtaId ;  /* 0x00000000007c9919 */ /* 0x000ee20000008800 */
[----:B------:R-:W-:Y:S01]  /*3ad0*/  @!P1 MOV R119, 0x400 ;  /* 0x0000040000779802 */ /* 0x000fe20000000f00 */
[----:B-----5:R-:W-:Y:S01]  /*3ae0*/  @!P0 FADD.FTZ R5, R5, R112 ;  /* 0x0000007005058221 */ /* 0x020fe20000010000 */
[----:B0-----:R-:W-:-:S04]  /*3af0*/  @!P0 FADD.FTZ R6, R6, R115 ;  /* 0x0000007306068221 */ /* 0x001fc80000010000 */
[----:B------:R-:W0:Y:S01]  /*3b00*/  SHFL.DOWN PT, R64, R5, 0x2, 0x1f ;  /* 0x08401f0005407f89 */ /* 0x000e2200000e0000 */
[----:B-1----:R-:W-:-:S03]  /*3b10*/  @!P0 FADD.FTZ R7, R7, R114 ;  /* 0x0000007207078221 */ /* 0x002fc60000010000 */
[----:B------:R-:W1:Y:S01]  /*3b20*/  SHFL.DOWN PT, R67, R6, 0x2, 0x1f ;  /* 0x08401f0006437f89 */ /* 0x000e6200000e0000 */
[----:B--2---:R-:W-:-:S03]  /*3b30*/  @!P0 FADD.FTZ R4, R111, R4 ;  /* 0x000000046f048221 */ /* 0x004fc60000010000 */
[----:B------:R-:W2:Y:S01]  /*3b40*/  SHFL.DOWN PT, R112, R7, 0x2, 0x1f ;  /* 0x08401f0007707f89 */ /* 0x000ea200000e0000 */
[----:B------:R-:W-:Y:S01]  /*3b50*/  ISETP.GT.AND P0, PT, R87, 0x1d, PT ;  /* 0x0000001d5700780c */ /* 0x000fe20003f04270 */
[----:B------:R-:W-:Y:S02]  /*3b60*/  FMUL.FTZ R111, R63, R28 ;  /* 0x0000001c3f6f7220 */ /* 0x000fe40000410000 */
[----:B------:R-:W5:Y:S02]  /*3b70*/  SHFL.DOWN PT, R65, R4, 0x2, 0x1f ;  /* 0x08401f0004417f89 */ /* 0x000f6400000e0000 */
[----:B------:R-:W-:-:S04]  /*3b80*/  FFMA.FTZ R111, R62, R29, -R111 ;  /* 0x0000001d3e6f7223 */ /* 0x000fc8000001086f */
[----:B------:R-:W-:-:S04]  /*3b90*/  FMUL.FTZ R2, R2, R111 ;  /* 0x0000006f02027220 */ /* 0x000fc80000410000 */
[----:B0-----:R-:W-:Y:S01]  /*3ba0*/  @!P0 FADD.FTZ R5, R5, R64 ;  /* 0x0000004005058221 */ /* 0x001fe20000010000 */
[----:B---3--:R-:W-:Y:S01]  /*3bb0*/  @!P1 LEA R102, R124, R119, 0x18 ;  /* 0x000000777c669211 */ /* 0x008fe200078ec0ff */
[----:B-1----:R-:W-:-:S03]  /*3bc0*/  @!P0 FADD.FTZ R6, R6, R67 ;  /* 0x0000004306068221 */ /* 0x002fc60000010000 */
[----:B------:R-:W0:Y:S01]  /*3bd0*/  SHFL.DOWN PT, R64, R5, 0x4, 0x1f ;  /* 0x08801f0005407f89 */ /* 0x000e2200000e0000 */
[----:B--2---:R-:W-:-:S03]  /*3be0*/  @!P0 FADD.FTZ R7, R7, R112 ;  /* 0x0000007007078221 */ /* 0x004fc60000010000 */
[----:B------:R-:W1:Y:S01]  /*3bf0*/  SHFL.DOWN PT, R67, R6, 0x4, 0x1f ;  /* 0x08801f0006437f89 */ /* 0x000e6200000e0000 */
[----:B-----5:R-:W-:-:S03]  /*3c00*/  @!P0 FADD.FTZ R4, R4, R65 ;  /* 0x0000004104048221 */ /* 0x020fc60000010000 */
        /* <DEDUP_REMOVED lines=19> */
[C---:B------:R-:W-:Y:S01]  /*3d40*/  FMUL.FTZ R0, R63.reuse, R0 ;  /* 0x000000003f007220 */ /* 0x040fe20000410000 */
[----:B---3--:R-:W-:Y:S01]  /*3d50*/  @!P0 FADD.FTZ R4, R4, R65 ;  /* 0x0000004104048221 */ /* 0x008fe20000010000 */
[----:B------:R-:W2:Y:S01]  /*3d60*/  SHFL.DOWN PT, R116, R7, 0x10, 0x1f ;  /* 0x0a001f0007747f89 */ /* 0x000ea200000e0000 */
[----:B------:R-:W-:Y:S01]  /*3d70*/  FMUL.FTZ R65, R63, R70 ;  /* 0x000000463f417220 */ /* 0x000fe20000410000 */
[----:B------:R-:W-:Y:S01]  /*3d80*/  ISETP.GT.AND P0, PT, R87, 0xf, PT ;  /* 0x0000000f5700780c */ /* 0x000fe20003f04270 */
[----:B------:R-:W-:Y:S01]  /*3d90*/  FMUL.FTZ R112, R3, R112 ;  /* 0x0000007003707220 */ /* 0x000fe20000410000 */
[----:B------:R-:W3:Y:S01]  /*3da0*/  SHFL.DOWN PT, R115, R4, 0x10, 0x1f ;  /* 0x0a001f0004737f89 */ /* 0x000ee200000e0000 */
[C---:B------:R-:W-:Y:S01]  /*3db0*/  FMUL.FTZ R3, R63.reuse, R120 ;  /* 0x000000783f037220 */ /* 0x040fe20000410000 */
[CC--:B------:R-:W-:Y:S01]  /*3dc0*/  FFMA.FTZ R64, R62.reuse, R30.reuse, -R65 ;  /* 0x0000001e3e407223 */ /* 0x0c0fe20000010841 */
[C---:B------:R-:W-:Y:S01]  /*3dd0*/  FMUL.FTZ R65, R63.reuse, R29 ;  /* 0x0000001d3f417220 */ /* 0x040fe20000410000 */
[C---:B------:R-:W-:Y:S01]  /*3de0*/  FMUL.FTZ R29, R63.reuse, R30 ;  /* 0x0000001e3f1d7220 */ /* 0x040fe20000410000 */
[-C--:B------:R-:W-:Y:S01]  /*3df0*/  FMUL.FTZ R63, R63, R66.reuse ;  /* 0x000000423f3f7220 */ /* 0x080fe20000410000 */
[C---:B------:R-:W-:Y:S01]  /*3e00*/  FFMA.FTZ R3, R62.reuse, R66, -R3 ;  /* 0x000000423e037223 */ /* 0x040fe20000010803 */
[C---:B------:R-:W-:Y:S01]  /*3e10*/  FFMA.FTZ R67, R62.reuse, R28, R65 ;  /* 0x0000001c3e437223 */ /* 0x040fe20000010041 */
[C---:B------:R-:W-:Y:S01]  /*3e20*/  FFMA.FTZ R65, R62.reuse, R31, R0 ;  /* 0x0000001f3e417223 */ /* 0x040fe20000010000 */
[----:B------:R-:W-:Y:S01]  /*3e30*/  FMUL.FTZ R69, R69, R64 ;  /* 0x0000004045457220 */ /* 0x000fe20000410000 */
        /* <DEDUP_REMOVED lines=32> */
.L_x_18378:
[----:B------:R-:W-:Y:S05]  /*4040*/  BSYNC B0 ;  /* 0x0000000000007941 */ /* 0x000fea0003800000 */
.L_x_18377:
[----:B------:R-:W-:Y:S01]  /*4050*/  IADD3 R72, R72, 0x1, RZ ;  /* 0x0000000148487810 */ /* 0x000fe20007ffe0ff */
[----:B------:R-:W-:-:S03]  /*4060*/  UIADD3 UR5, UP0, UR5, 0x1, URZ ;  /* 0x0000000105057890 */ /* 0x000fc6000ff1e03f */
[----:B------:R-:W-:Y:S01]  /*4070*/  ISETP.GE.AND P0, PT, R72, UR31, PT ;  /* 0x0000001f48007c0c */ /* 0x000fe2000bf06270 */
[----:B------:R-:W-:-:S12]  /*4080*/  UIADD3.X UR6, URZ, UR6, URZ, UP0, !UPT ;  /* 0x000000063f067290 */ /* 0x000fd800087fe43f */
[----:B------:R-:W-:Y:S05]  /*4090*/  @!P0 BRA `(.L_x_18379) ;  /* 0xffffffd000388947 */ /* 0x000fea000383ffff */
.L_x_18348:
[----:B------:R-:W-:Y:S01]  /*40a0*/  BAR.SYNC.DEFER_BLOCKING 0x0 ;  /* 0x0000000000007b1d */ /* 0x000fe20000010000 */
[C---:B------:R-:W-:Y:S01]  /*40b0*/  IADD3 R22, R88.reuse, -0x1, RZ ;  /* 0xffffffff58167810 */ /* 0x040fe20007ffe0ff */
[----:B------:R-:W-:Y:S01]  /*40c0*/  UIADD3 UR4, UR4, -0x100, URZ ;  /* 0xffffff0004047890 */ /* 0x000fe2000fffe03f */
[----:B------:R-:W-:Y:S02]  /*40d0*/  ISETP.GT.AND P4, PT, R88, 0x1, PT ;  /* 0x000000015800780c */ /* 0x000fe40003f84270 */
[----:B------:R-:W-:-:S03]  /*40e0*/  SHF.L.U32 R16, R22, 0x7, RZ ;  /* 0x0000000716107819 */ /* 0x000fc600000006ff */
[----:B------:R-:W2:Y:S01]  /*40f0*/  LDC.64 R18, c[0x0][0x388] ;  /* 0x0000e200ff127b82 */ /* 0x000ea20000000a00 */
[----:B------:R-:W-:Y:S01]  /*4100*/  ULDC.64 UR6, c[0x0][0x390] ;  /* 0x0000e40000067ab9 */ /* 0x000fe20000000a00 */
[----:B------:R-:W-:Y:S02]  /*4110*/  IADD3 R92, P1, R92, -0x200, RZ ;  /* 0xfffffe005c5c7810 */ /* 0x000fe40007f3e0ff */
[----:B------:R-:W-:Y:S02]  /*4120*/  SHF.R.S32.HI R17, RZ, 0x1f, R16 ;  /* 0x0000001fff117819 */ /* 0x000fe40000011410 */
[----:B------:R-:W-:Y:S02]  /*4130*/  IADD3 R96, P2, R96, -0x200, RZ ;  /* 0xfffffe0060607810 */ /* 0x000fe40007f5e0ff */
[----:B------:R-:W3:Y:S01]  /*4140*/  LDC.64 R20, c[0x0][0x3e0] ;  /* 0x0000f800ff147b82 */ /* 0x000ee20000000a00 */
[----:B------:R-:W-:Y:S02]  /*4150*/  IADD3 R94, P3, R94, -0x200, RZ ;  /* 0xfffffe005e5e7810 */ /* 0x000fe40007f7e0ff */
[----:B------:R-:W-:-:S02]  /*4160*/  IADD3.X R91, R91, -0x1, RZ, P1, !PT ;  /* 0xffffffff5b5b7810 */ /* 0x000fc40000ffe4ff */
[----:B------:R-:W-:Y:S02]  /*4170*/  IADD3.X R95, R95, -0x1, RZ, P2, !PT ;  /* 0xffffffff5f5f7810 */ /* 0x000fe400017fe4ff */
[----:B------:R-:W-:Y:S02]  /*4180*/  IADD3.X R93, R93, -0x1, RZ, P3, !PT ;  /* 0xffffffff5d5d7810 */ /* 0x000fe40001ffe4ff */
[----:B------:R-:W-:Y:S01]  /*4190*/  MOV R88, R22 ;  /* 0x0000001600587202 */ /* 0x000fe20000000f00 */
[----:B------:R5:W-:Y:S01]  /*41a0*/  STS.128 [R78], R8 ;  /* 0x000000084e007388 */ /* 0x000be20000000c00 */
[----:B------:R-:W-:-:S03]  /*41b0*/  NOP ;  /* 0x0000000000007918 */ /* 0x000fc60000000000 */
[----:B01----:R-:W0:Y:S01]  /*41c0*/  LDS.128 R4, [R78] ;  /* 0x000000004e047984 */ /* 0x003e220000000c00 */
[C---:B--2---:R-:W-:Y:S02]  /*41d0*/  IMAD R0, R18.reuse, UR14, RZ ;  /* 0x0000000e12007c24 */ /* 0x044fe4000f8e02ff */
[----:B------:R-:W-:-:S04]  /*41e0*/  IMAD.WIDE.U32 R2, R18, UR15, R16 ;  /* 0x0000000f12027c25 */ /* 0x000fc8000f8e0010 */
[----:B------:R-:W-:Y:S02]  /*41f0*/  IMAD R19, R19, UR15, R0 ;  /* 0x0000000f13137c24 */ /* 0x000fe4000f8e0200 */
[----:B------:R-:W-:-:S03]  /*4200*/  IMAD R0, R110, UR6, RZ ;  /* 0x000000066e007c24 */ /* 0x000fc6000f8e02ff */
[----:B------:R-:W-:Y:S01]  /*4210*/  IADD3 R3, R3, R19, RZ ;  /* 0x0000001303037210 */ /* 0x000fe20007ffe0ff */
[C---:B-----5:R-:W-:Y:S01]  /*4220*/  IMAD R9, R109.reuse, UR7, R0 ;  /* 0x000000076d097c24 */ /* 0x060fe2000f8e0200 */
[----:B------:R-:W1:Y:S01]  /*4230*/  LDC.64 R18, c[0x0][0x3a8] ;  /* 0x0000ea00ff127b82 */ /* 0x000e620000000a00 */
[----:B------:R-:W-:Y:S01]  /*4240*/  IMAD.WIDE.U32 R2, R109, UR6, R2 ;  /* 0x000000066d027c25 */ /* 0x000fe2000f8e0002 */
[----:B------:R-:W-:-:S04]  /*4250*/  ULDC.64 UR6, c[0x0][0x3b0] ;  /* 0x0000ec0000067ab9 */ /* 0x000fc80000000a00 */
[----:B------:R-:W-:Y:S02]  /*4260*/  IADD3 R0, R3, R9, RZ ;  /* 0x0000000903007210 */ /* 0x000fe40007ffe0ff */
[----:B---3--:R-:W-:-:S04]  /*4270*/  LEA R8, P0, R2, R20, 0x2 ;  /* 0x0000001402087211 */ /* 0x008fc800078010ff */
[----:B------:R-:W-:Y:S02]  /*4280*/  LEA.HI.X R9, R2, R21, R0, 0x2, P0 ;  /* 0x0000001502097211 */ /* 0x000fe400000f1400 */
[----:B------:R-:W2:Y:S01]  /*4290*/  LDC.64 R20, c[0x0][0x3f0] ;  /* 0x0000fc00ff147b82 */ /* 0x000ea20000000a00 */
[----:B------:R-:W-:-:S04]  /*42a0*/  IMAD.WIDE R2, R101, 0x10, R8 ;  /* 0x0000001065027825 */ /* 0x000fc800078e0208 */
[C---:B-1----:R-:W-:Y:S01]  /*42b0*/  IMAD R0, R18.reuse, UR14, RZ ;  /* 0x0000000e12007c24 */ /* 0x042fe2000f8e02ff */
[----:B0-----:R0:W-:Y:S01]  /*42c0*/  STG.E.128 desc[UR12][R2.64], R4 ;  /* 0x0000000402007986 */ /* 0x0011e2000c101d0c */
[----:B------:R-:W-:Y:S01]  /*42d0*/  IMAD.WIDE.U32 R16, R18, UR15, R16 ;  /* 0x0000000f12107c25 */ /* 0x000fe2000f8e0010 */
[----:B------:R-:W-:Y:S03]  /*42e0*/  BAR.SYNC.DEFER_BLOCKING 0x0 ;  /* 0x0000000000007b1d */ /* 0x000fe60000010000 */
[----:B------:R-:W-:Y:S02]  /*42f0*/  IMAD R19, R19, UR15, R0 ;  /* 0x0000000f13137c24 */ /* 0x000fe4000f8e0200 */
[----:B------:R-:W-:-:S03]  /*4300*/  IMAD R0, R110, UR6, RZ ;  /* 0x000000066e007c24 */ /* 0x000fc6000f8e02ff */
[----:B------:R-:W-:Y:S01]  /*4310*/  IADD3 R17, R17, R19, RZ ;  /* 0x0000001311117210 */ /* 0x000fe20007ffe0ff */
[C---:B0-----:R-:W-:Y:S02]  /*4320*/  IMAD R5, R109.reuse, UR7, R0 ;  /* 0x000000076d057c24 */ /* 0x041fe4000f8e0200 */
[----:B------:R-:W-:-:S05]  /*4330*/  IMAD.WIDE.U32 R2, R109, UR6, R16 ;  /* 0x000000066d027c25 */ /* 0x000fca000f8e0010 */
[----:B------:R-:W-:Y:S02]  /*4340*/  IADD3 R0, R3, R5, RZ ;  /* 0x0000000503007210 */ /* 0x000fe40007ffe0ff */
[----:B--2---:R-:W-:Y:S01]  /*4350*/  LEA R4, P0, R2, R20, 0x2 ;  /* 0x0000001402047211 */ /* 0x004fe200078010ff */
[----:B------:R0:W-:Y:S01]  /*4360*/  STS.128 [R78], R12 ;  /* 0x0000000c4e007388 */ /* 0x0001e20000000c00 */
[----:B------:R-:W-:-:S03]  /*4370*/  NOP ;  /* 0x0000000000007918 */ /* 0x000fc60000000000 */
[----:B------:R-:W1:Y:S01]  /*4380*/  LDS.128 R8, [R78] ;  /* 0x000000004e087984 */ /* 0x000e620000000c00 */
[----:B------:R-:W-:Y:S02]  /*4390*/  LEA.HI.X R5, R2, R21, R0, 0x2, P0 ;  /* 0x0000001502057211 */ /* 0x000fe400000f1400 */
[----:B------:R-:W-:Y:S01]  /*43a0*/  IADD3 R90, P0, R90, -0x400, RZ ;  /* 0xfffffc005a5a7810 */ /* 0x000fe20007f1e0ff */
[----:B------:R-:W-:-:S03]  /*43b0*/  IMAD.WIDE R2, R101, 0x10, R4 ;  /* 0x0000001065027825 */ /* 0x000fc600078e0204 */
[----:B------:R-:W-:Y:S01]  /*43c0*/  IADD3.X R89, R89, -0x1, RZ, P0, !PT ;  /* 0xffffffff59597810 */ /* 0x000fe200007fe4ff */
[----:B0-----:R-:W-:-:S04]  /*43d0*/  FADD.FTZ R12, R103, R12 ;  /* 0x0000000c670c7221 */ /* 0x001fc80000010000 */
[----:B------:R-:W-:-:S04]  /*43e0*/  FADD.FTZ R13, R12, R13 ;  /* 0x0000000d0c0d7221 */ /* 0x000fc80000010000 */
[----:B------:R-:W-:-:S04]  /*43f0*/  FADD.FTZ R14, R13, R14 ;  /* 0x0000000e0d0e7221 */ /* 0x000fc80000010000 */
[----:B------:R-:W-:Y:S01]  /*4400*/  FADD.FTZ R103, R14, R15 ;  /* 0x0000000f0e677221 */ /* 0x000fe20000010000 */
[----:B-1----:R0:W-:Y:S01]  /*4410*/  STG.E.128 desc[UR12][R2.64], R8 ;  /* 0x0000000802007986 */ /* 0x0021e2000c101d0c */
[----:B------:R-:W-:Y:S05]  /*4420*/  @P4 BRA `(.L_x_18380) ;  /* 0xffffffc400f04947 */ /* 0x000fea000383ffff */
.L_x_18347:
        /* <DEDUP_REMOVED lines=26> */
.L_x_18382:
[----:B------:R-:W-:Y:S05]  /*45d0*/  BSYNC B0 ;  /* 0x0000000000007941 */ /* 0x000fea0003800000 */
.L_x_18381:
        /* <DEDUP_REMOVED lines=29> */
.L_x_18384:
[----:B------:R-:W2:Y:S02]  /*47b0*/  S2R R15, SR_TID.X ;  /* 0x00000000000f7919 */ /* 0x000ea40000002100 */
.L_x_18385:
[----:B------:R-:W-:Y:S05]  /*47c0*/  BSYNC B0 ;  /* 0x0000000000007941 */ /* 0x000fea0003800000 */
.L_x_18383:
        /* <DEDUP_REMOVED lines=22> */
.L_x_18387:
        /* <DEDUP_REMOVED lines=28> */
.L_x_18386:
[----:B------:R-:W-:Y:S05]  /*4af0*/  EXIT ;  /* 0x000000000000794d */ /* 0x000fea0003800000 */
.L_x_18388:
        /* <DEDUP_REMOVED lines=16> */
.L_x_19049:


//--------------------- .text._Z25selective_scan_bwd_kernelI32Selective_Scan_bwd_kernel_traitsILi32ELi4ELb1ELb0ELb1ELb0ELb1EfN3c107complexIfEEEEv12SSMParamsBwd --------------------------
	.section	.text._Z25selective_scan_bwd_kernelI32Selective_Scan_bwd_kernel_traitsILi32ELi4ELb1ELb0ELb1ELb0ELb1EfN3c107complexIfEEEEv12SSMParamsBwd,"ax",@progbits
	.align	128
        .global         _Z25selective_scan_bwd_kernelI32Selective_Scan_bwd_kernel_traitsILi32ELi4ELb1ELb0ELb1ELb0ELb1EfN3c107complexIfEEEEv12SSMParamsBwd
        .type           _Z25selective_scan_bwd_kernelI32Selective_Scan_bwd_kernel_traitsILi32ELi4ELb1ELb0ELb1ELb0ELb1EfN3c107complexIfEEEEv12SSMParamsBwd,@function
        .size           _Z25selective_scan_bwd_kernelI32Selective_Scan_bwd_kernel_traitsILi32ELi4ELb1ELb0ELb1ELb0ELb1EfN3c107complexIfEEEEv12SSMParamsBwd,(.L_x_19050 - _Z25selective_scan_bwd_kernelI32Selective_Scan_bwd_kernel_traitsILi32ELi4ELb1ELb0ELb1ELb0ELb1EfN3c107complexIfEEEEv12SSMParamsBwd)
        .other          _Z25selective_scan_bwd_kernelI32Selective_Scan_bwd_kernel_traitsILi32ELi4ELb1ELb0ELb1ELb0ELb1EfN3c107complexIfEEEEv12SSMParamsBwd,@"STO_CUDA_ENTRY STV_DEFAULT"
_Z25selective_scan_bwd_kernelI32Selective_Scan_bwd_kernel_traitsILi32ELi4ELb1ELb0ELb1ELb0ELb1EfN3c107complexIfEEEEv12SSMParamsBwd:
.text._Z25selective_scan_bwd_kernelI32Selective_Scan_bwd_kernel_traitsILi32ELi4ELb1ELb0ELb1ELb0ELb1EfN3c107complexIfEEEEv12SSMParamsBwd:
        /* <DEDUP_REMOVED lines=139> */
[----:B------:R-:W1:Y:S01]  /*08b0*/  S2UR UR5, SR_CgaCtaId ;  /* 0x00000000000579c3 */ /* 0x000e620000008800 */
[----:B------:R-:W-:Y:S01]  /*08c0*/  UIMAD.WIDE.U32 UR8, UR8, UR14, URZ ;  /* 0x0000000e080872a5 */ /* 0x000fe2000f8e003f */
[----:B------:R-:W-:Y:S01]  /*08d0*/  MOV R83, RZ ;  /* 0x000000ff00537202 */ /* 0x000fe20000000f00 */
[----:B------:R-:W2:Y:S01]  /*08e0*/  S2R R68, SR_LANEID ;  /* 0x0000000000447919 */ /* 0x000ea20000000000 */
[----:B------:R-:W-:Y:S01]  /*08f0*/  MOV R85, RZ ;  /* 0x000000ff00557202 */ /* 0x000fe20000000f00 */
[----:B------:R-:W-:-:S03]  /*0900*/  UIADD3 UR11, UR9, UR4, URZ ;  /* 0x00000004090b7290 */ /* 0x000fc6000fffe03f */
[----:B------:R-:W3:Y:S01]  /*0910*/  LDC.64 R2, c[0x0][0x370] ;  /* 0x0000dc00ff027b82 */ /* 0x000ee20000000a00 */
[----:B------:R-:W-:Y:S01]  /*0920*/  UMOV UR4, 0x400 ;  /* 0x0000040000047882 */ /* 0x000fe20000000000 */
[----:B------:R-:W-:-:S06]  /*0930*/  UMOV UR10, UR8 ;  /* 0x00000008000a7c82 */ /* 0x000fcc0008000000 */
[----:B------:R-:W4:Y:S01]  /*0940*/  LDC.64 R6, c[0x0][0x3d0] ;  /* 0x0000f400ff067b82 */ /* 0x000f220000000a00 */
[----:B-1----:R-:W-:-:S06]  /*0950*/  ULEA UR4, UR5, UR4, 0x18 ;  /* 0x0000000405047291 */ /* 0x002fcc000f8ec03f */
[----:B------:R-:W-:Y:S01]  /*0960*/  MOV R81, UR4 ;  /* 0x0000000400517c02 */ /* 0x000fe20008000f00 */
[----:B------:R-:W-:Y:S01]  /*0970*/  ULDC UR4, c[0x0][0x224] ;  /* 0x0000890000047ab9 */ /* 0x000fe20000000800 */
[-C--:B---3--:R-:W-:Y:S01]  /*0980*/  IMAD R0, R87, R2.reuse, RZ ;  /* 0x0000000257007224 */ /* 0x088fe200078e02ff */
[----:B0-----:R-:W-:Y:S02]  /*0990*/  LOP3.LUT R79, R82, 0xffffffe0, RZ, 0xc0, !PT ;  /* 0xffffffe0524f7812 */ /* 0x001fe400078ec0ff */
[----:B------:R-:W-:Y:S01]  /*09a0*/  IADD3 R78, R81, 0x420, RZ ;  /* 0x00000420514e7810 */ /* 0x000fe20007ffe0ff */
[----:B------:R-:W-:Y:S01]  /*09b0*/  IMAD R77, R84, R3, R0 ;  /* 0x00000003544d7224 */ /* 0x000fe200078e0200 */
[----:B------:R-:W-:Y:S01]  /*09c0*/  SHF.L.U32 R0, R82, 0x3, RZ ;  /* 0x0000000352007819 */ /* 0x000fe200000006ff */
[----:B------:R-:W-:Y:S01]  /*09d0*/  IMAD.WIDE.U32 R2, R84, R2, UR10 ;  /* 0x0000000a54027e25 */ /* 0x000fe2000f8e0002 */
[----:B------:R-:W-:Y:S02]  /*09e0*/  IADD3 R9, R82, 0x80, RZ ;  /* 0x0000008052097810 */ /* 0x000fe40007ffe0ff */
[----:B------:R-:W-:-:S02]  /*09f0*/  LEA.HI.SX32 R5, R0, R0, 0x1b ;  /* 0x0000000000057211 */ /* 0x000fc400078fdaff */
[----:B------:R-:W-:Y:S02]  /*0a00*/  LOP3.LUT R0, R79, 0x1f, R82, 0xf8, !PT ;  /* 0x0000001f4f007812 */ /* 0x000fe400078ef852 */
[----:B------:R-:W-:Y:S02]  /*0a10*/  LEA R78, R5, R78, 0x2 ;  /* 0x0000004e054e7211 */ /* 0x000fe400078e10ff */
[----:B------:R-:W-:Y:S02]  /*0a20*/  IADD3 R77, R3, R77, RZ ;  /* 0x0000004d034d7210 */ /* 0x000fe40007ffe0ff */
[----:B----4-:R-:W-:Y:S02]  /*0a30*/  LEA R80, P0, R2, R6, 0x3 ;  /* 0x0000000602507211 */ /* 0x010fe400078018ff */
[----:B------:R-:W-:Y:S02]  /*0a40*/  IADD3 R5, R82, 0x40, RZ ;  /* 0x0000004052057810 */ /* 0x000fe40007ffe0ff */
[----:B------:R-:W-:-:S02]  /*0a50*/  IADD3 R79, R79, R0, RZ ;  /* 0x000000004f4f7210 */ /* 0x000fc40007ffe0ff */
[----:B------:R-:W-:Y:S02]  /*0a60*/  LEA.HI.X R77, R2, R7, R77, 0x3, P0 ;  /* 0x00000007024d7211 */ /* 0x000fe400000f1c4d */
[----:B------:R-:W-:Y:S02]  /*0a70*/  LEA.HI.SX32 R0, R5, R82, 0x1b ;  /* 0x0000005205007211 */ /* 0x000fe400078fdaff */
[C---:B------:R-:W-:Y:S02]  /*0a80*/  IADD3 R3, R82.reuse, 0x20, RZ ;  /* 0x0000002052037810 */ /* 0x040fe40007ffe0ff */
[C---:B------:R-:W-:Y:S02]  /*0a90*/  IADD3 R7, R82.reuse, 0x60, RZ ;  /* 0x0000006052077810 */ /* 0x040fe40007ffe0ff */
[C---:B------:R-:W-:Y:S02]  /*0aa0*/  IADD3 R11, R82.reuse, 0xa0, RZ ;  /* 0x000000a0520b7810 */ /* 0x040fe40007ffe0ff */
[----:B------:R-:W-:-:S02]  /*0ab0*/  IADD3 R13, R82, 0xc0, RZ ;  /* 0x000000c0520d7810 */ /* 0x000fc40007ffe0ff */
[----:B------:R-:W-:Y:S02]  /*0ac0*/  IADD3 R15, R82, 0xe0, RZ ;  /* 0x000000e0520f7810 */ /* 0x000fe40007ffe0ff */
[----:B------:R-:W-:Y:S02]  /*0ad0*/  LEA R65, R0, R81, 0x2 ;  /* 0x0000005100417211 */ /* 0x000fe400078e10ff */
[-C--:B------:R-:W-:Y:S02]  /*0ae0*/  LEA.HI.SX32 R66, R3, R82.reuse, 0x1b ;  /* 0x0000005203427211 */ /* 0x080fe400078fdaff */
[-C--:B------:R-:W-:Y:S02]  /*0af0*/  LEA.HI.SX32 R64, R7, R82.reuse, 0x1b ;  /* 0x0000005207407211 */ /* 0x080fe400078fdaff */
[-C--:B------:R-:W-:Y:S02]  /*0b00*/  LEA.HI.SX32 R2, R9, R82.reuse, 0x1b ;  /* 0x0000005209027211 */ /* 0x080fe400078fdaff */
[----:B------:R-:W-:-:S02]  /*0b10*/  LEA.HI.SX32 R62, R11, R82, 0x1b ;  /* 0x000000520b3e7211 */ /* 0x000fc400078fdaff */
[-C--:B------:R-:W-:Y:S02]  /*0b20*/  LEA.HI.SX32 R4, R13, R82.reuse, 0x1b ;  /* 0x000000520d047211 */ /* 0x080fe400078fdaff */
[----:B------:R-:W-:Y:S02]  /*0b30*/  LEA.HI.SX32 R60, R15, R82, 0x1b ;  /* 0x000000520f3c7211 */ /* 0x000fe400078fdaff */
[----:B------:R-:W-:Y:S02]  /*0b40*/  SHF.R.S32.HI R0, RZ, 0x1f, R79 ;  /* 0x0000001fff007819 */ /* 0x000fe4000001144f */
[----:B------:R-:W-:Y:S02]  /*0b50*/  LOP3.LUT R101, R82, 0x1f, RZ, 0xc0, !PT ;  /* 0x0000001f52657812 */ /* 0x000fe400078ec0ff */
        /* <DEDUP_REMOVED lines=9> */
.L_x_18423:
[----:B------:R-:W-:Y:S01]  /*0bf0*/  BAR.SYNC.DEFER_BLOCKING 0x0 ;  /* 0x0000000000007b1d */ /* 0x000fe20000010000 */
[----:B0-----:R-:W-:Y:S02]  /*0c00*/  MOV R2, R76 ;  /* 0x0000004c00027202 */ /* 0x001fe40000000f00 */
[----:B------:R-:W-:Y:S02]  /*0c10*/  MOV R3, R75 ;  /* 0x0000004b00037202 */ /* 0x000fe40000000f00 */
[----:B------:R-:W-:Y:S01]  /*0c20*/  LEA R58, R68, R81, 0x4 ;  /* 0x00000051443a7211 */ /* 0x000fe200078e20ff */
[----:B------:R-:W-:Y:S01]  /*0c30*/  ULDC.64 UR6, c[0x0][0x2a8] ;  /* 0x0000aa0000067ab9 */ /* 0x000fe20000000a00 */
[----:B------:R-:W-:Y:S01]  /*0c40*/  LEA R34, R67, 0xffffff80, 0x7 ;  /* 0xffffff8043227811 */ /* 0x000fe200078e38ff */
[----:B------:R-:W-:Y:S01]  /*0c50*/  IMAD.WIDE R2, R82, 0x10, R2 ;  /* 0x0000001052027825 */ /* 0x000fe200078e0202 */
[----:B------:R-:W0:Y:S08]  /*0c60*/  LDC.64 R24, c[0x0][0x2b0] ;  /* 0x0000ac00ff187b82 */ /* 0x000e300000000a00 */
[----:B------:R-:W1:Y:S01]  /*0c70*/  LDC.64 R26, c[0x0][0x308] ;  /* 0x0000c200ff1a7b82 */ /* 0x000e620000000a00 */
[----:B------:R2:W3:Y:S07]  /*0c80*/  LDG.E.128 R20, desc[UR12][R2.64] ;  /* 0x0000000c02147981 */ /* 0x0004ee000c1e1d00 */
[----:B------:R-:W4:Y:S08]  /*0c90*/  LDC.64 R44, c[0x0][0x398] ;  /* 0x0000e600ff2c7b82 */ /* 0x000f300000000a00 */
[----:B------:R-:W4:Y:S01]  /*0ca0*/  LDC.64 R46, c[0x0][0x3e8] ;  /* 0x0000fa00ff2e7b82 */ /* 0x000f220000000a00 */
[----:B--2---:R-:W-:-:S02]  /*0cb0*/  MOV R2, R74 ;  /* 0x0000004a00027202 */ /* 0x004fc40000000f00 */
[----:B------:R-:W-:-:S03]  /*0cc0*/  MOV R3, R73 ;  /* 0x0000004900037202 */ /* 0x000fc60000000f00 */
[----:B------:R-:W-:Y:S01]  /*0cd0*/  IMAD.WIDE R4, R82, 0x10, R2 ;  /* 0x0000001052047825 */ /* 0x000fe200078e0202 */
[----:B---3--:R2:W-:Y:S01]  /*0ce0*/  STS.128 [R58], R20 ;  /* 0x000000143a007388 */ /* 0x0085e20000000c00 */
[----:B------:R-:W-:-:S03]  /*0cf0*/  NOP ;  /* 0x0000000000007918 */ /* 0x000fc60000000000 */
[----:B------:R-:W-:Y:S01]  /*0d00*/  LDS.128 R8, [R58] ;  /* 0x000000003a087984 */ /* 0x000fe20000000c00 */
[----:B------:R-:W-:Y:S01]  /*0d10*/  BAR.SYNC.DEFER_BLOCKING 0x0 ;  /* 0x0000000000007b1d */ /* 0x000fe20000010000 */
[----:B------:R-:W-:Y:S02]  /*0d20*/  MOV R2, R72 ;  /* 0x0000004800027202 */ /* 0x000fe40000000f00 */
[----:B------:R-:W-:-:S05]  /*0d30*/  MOV R3, R71 ;  /* 0x0000004700037202 */ /* 0x000fca0000000f00 */
[----:B--2---:R-:W2:Y:S01]  /*0d40*/  LDC.64 R20, c[0x0][0x2a0] ;  /* 0x0000a800ff147b82 */ /* 0x004ea20000000a00 */
[----:B------:R-:W-:-:S07]  /*0d50*/  SHF.R.S32.HI R35, RZ, 0x1f, R34 ;  /* 0x0000001fff237819 */ /* 0x000fce0000011422 */
[----:B------:R-:W3:Y:S01]  /*0d60*/  LDC.64 R22, c[0x0][0x318] ;  /* 0x0000c600ff167b82 */ /* 0x000ee20000000a00 */
[----:B------:R-:W4:Y:S01]  /*0d70*/  LDG.E.128 R4, desc[UR12][R4.64] ;  /* 0x0000000c04047981 */ /* 0x000f22000c1e1d00 */
[----:B------:R-:W-:-:S03]  /*0d80*/  IMAD.WIDE R16, R82, 0x10, R2 ;  /* 0x0000001052107825 */ /* 0x000fc600078e0202 */
[----:B----4-:R4:W-:Y:S01]  /*0d90*/  STS.128 [R58], R4 ;  /* 0x000000043a007388 */ /* 0x0109e20000000c00 */
[----:B------:R-:W-:-:S03]  /*0da0*/  NOP ;  /* 0x0000000000007918 */ /* 0x000fc60000000000 */
[----:B------:R-:W1:Y:S01]  /*0db0*/  LDS.128 R12, [R58] ;  /* 0x000000003a0c7984 */ /* 0x000e620000000c00 */
[----:B------:R-:W-:Y:S06]  /*0dc0*/  BAR.SYNC.DEFER_BLOCKING 0x0 ;  /* 0x0000000000007b1d */ /* 0x000fec0000010000 */
[----:B------:R-:W3:Y:S01]  /*0dd0*/  LDG.E.128 R16, desc[UR12][R16.64] ;  /* 0x0000000c10107981 */ /* 0x000ee2000c1e1d00 */
[C---:B--2---:R-:W-:Y:S02]  /*0de0*/  IMAD R0, R20.reuse, UR15, RZ ;  /* 0x0000000f14007c24 */ /* 0x044fe4000f8e02ff */
[----:B------:R-:W-:-:S04]  /*0df0*/  IMAD.WIDE.U32 R2, R20, UR14, R34 ;  /* 0x0000000e14027c25 */ /* 0x000fc8000f8e0022 */
[----:B------:R-:W-:Y:S02]  /*0e00*/  IMAD R21, R21, UR14, R0 ;  /* 0x0000000e15157c24 */ /* 0x000fe4000f8e0200 */
[----:B------:R-:W-:-:S03]  /*0e10*/  IMAD R0, R90, UR6, RZ ;  /* 0x000000065a007c24 */ /* 0x000fc6000f8e02ff */
[----:B------:R-:W-:Y:S01]  /*0e20*/  IADD3 R3, R3, R21, RZ ;  /* 0x0000001503037210 */ /* 0x000fe20007ffe0ff */
[C---:B----4-:R-:W-:Y:S02]  /*0e30*/  IMAD R5, R89.reuse, UR7, R0 ;  /* 0x0000000759057c24 */ /* 0x050fe4000f8e0200 */
[----:B------:R-:W-:Y:S01]  /*0e40*/  IMAD.WIDE.U32 R2, R89, UR6, R2 ;  /* 0x0000000659027c25 */ /* 0x000fe2000f8e0002 */
[----:B------:R-:W-:-:S04]  /*0e50*/  ULDC.64 UR6, c[0x0][0x2b8] ;  /* 0x0000ae0000067ab9 */ /* 0x000fc80000000a00 */
[----:B------:R-:W-:Y:S02]  /*0e60*/  IADD3 R0, R3, R5, RZ ;  /* 0x0000000503007210 */ /* 0x000fe40007ffe0ff */
[----:B---3--:R-:W-:-:S04]  /*0e70*/  LEA R20, P0, R2, R22, 0x2 ;  /* 0x0000001602147211 */ /* 0x008fc800078010ff */
[----:B------:R-:W-:-:S03]  /*0e80*/  LEA.HI.X R21, R2, R23, R0, 0x2, P0 ;  /* 0x0000001702157211 */ /* 0x000fc600000f1400 */
[----:B------:R-:W-:Y:S01]  /*0e90*/  IMAD.WIDE R20, R82, 0x10, R20 ;  /* 0x0000001052147825 */ /* 0x000fe200078e0214 */
[----:B------:R2:W-:Y:S01]  /*0ea0*/  STS.128 [R58], R16 ;  /* 0x000000103a007388 */ /* 0x0005e20000000c00 */
[----:B------:R-:W-:-:S03]  /*0eb0*/  NOP ;  /* 0x0000000000007918 */ /* 0x000fc60000000000 */
[----:B------:R-:W-:Y:S01]  /*0ec0*/  LDS.128 R4, [R58] ;  /* 0x000000003a047984 */ /* 0x000fe20000000c00 */
[----:B------:R-:W-:Y:S06]  /*0ed0*/  BAR.SYNC.DEFER_BLOCKING 0x0 ;  /* 0x0000000000007b1d */ /* 0x000fec0000010000 */
[----:B------:R-:W3:Y:S01]  /*0ee0*/  LDG.E.128 R20, desc[UR12][R20.64] ;  /* 0x0000000c14147981 */ /* 0x000ee2000c1e1d00 */
[C---:B0-----:R-:W-:Y:S02]  /*0ef0*/  IMAD R0, R24.reuse, UR15, RZ ;  /* 0x0000000f18007c24 */ /* 0x041fe4000f8e02ff */
[----:B------:R-:W-:-:S04]  /*0f00*/  IMAD.WIDE.U32 R2, R24, UR14, R34 ;  /* 0x0000000e18027c25 */ /* 0x000fc8000f8e0022 */
[----:B------:R-:W-:Y:S02]  /*0f10*/  IMAD R25, R25, UR14, R0 ;  /* 0x0000000e19197c24 */ /* 0x000fe4000f8e0200 */
[----:B------:R-:W-:-:S03]  /*0f20*/  IMAD R0, R90, UR6, RZ ;  /* 0x000000065a007c24 */ /* 0x000fc6000f8e02ff */
[----:B------:R-:W-:Y:S01]  /*0f30*/  IADD3 R3, R3, R25, RZ ;  /* 0x0000001903037210 */ /* 0x000fe20007ffe0ff */
[C---:B--2---:R-:W-:Y:S02]  /*0f40*/  IMAD R17, R89.reuse, UR7, R0 ;  /* 0x0000000759117c24 */ /* 0x044fe4000f8e0200 */
[----:B------:R-:W-:Y:S01]  /*0f50*/  IMAD.WIDE.U32 R2, R89, UR6, R2 ;  /* 0x0000000659027c25 */ /* 0x000fe2000f8e0002 */
[----:B------:R-:W-:-:S04]  /*0f60*/  ULDC.64 UR6, c[0x0][0x3a0] ;  /* 0x0000e80000067ab9 */ /* 0x000fc80000000a00 */
[----:B------:R-:W-:Y:S02]  /*0f70*/  IADD3 R0, R3, R17, RZ ;  /* 0x0000001103007210 */ /* 0x000fe40007ffe0ff */
[----:B-1----:R-:W-:-:S04]  /*0f80*/  LEA R24, P0, R2, R26, 0x2 ;  /* 0x0000001a02187211 */ /* 0x002fc800078010ff */
[----:B------:R-:W-:-:S03]  /*0f90*/  LEA.HI.X R25, R2, R27, R0, 0x2, P0 ;  /* 0x0000001b02197211 */ /* 0x000fc600000f1400 */
[----:B------:R-:W-:Y:S01]  /*0fa0*/  IMAD.WIDE R24, R82, 0x10, R24 ;  /* 0x0000001052187825 */ /* 0x000fe200078e0218 */
[----:B---3--:R-:W-:Y:S01]  /*0fb0*/  STS.128 [R58], R20 ;  /* 0x000000143a007388 */ /* 0x008fe20000000c00 */
[----:B------:R-:W-:-:S03]  /*0fc0*/  NOP ;  /* 0x0000000000007918 */ /* 0x000fc60000000000 */
[----:B------:R-:W0:Y:S01]  /*0fd0*/  LDS.128 R16, [R58] ;  /* 0x000000003a107984 */ /* 0x000e220000000c00 */
[----:B------:R-:W-:Y:S06]  /*0fe0*/  BAR.SYNC.DEFER_BLOCKING 0x0 ;  /* 0x0000000000007b1d */ /* 0x000fec0000010000 */
[----:B------:R-:W2:Y:S01]  /*0ff0*/  LDG.E.128 R24, desc[UR12][R24.64] ;  /* 0x0000000c18187981 */ /* 0x000ea2000c1e1d00 */
[--C-:B-----5:R-:W-:Y:S01]  /*1000*/  FADD.FTZ R91, R12, R86.reuse ;  /* 0x000000560c5b7221 */ /* 0x120fe20000010000 */
[--C-:B------:R-:W-:Y:S01]  /*1010*/  FADD.FTZ R98, R13, R86.reuse ;  /* 0x000000560d627221 */ /* 0x100fe20000010000 */
[--C-:B------:R-:W-:Y:S01]  /*1020*/  FADD.FTZ R99, R14, R86.reuse ;  /* 0x000000560e637221 */ /* 0x100fe20000010000 */
[----:B------:R-:W-:Y:S01]  /*1030*/  FADD.FTZ R100, R15, R86 ;  /* 0x000000560f647221 */ /* 0x000fe20000010000 */
[----:B0-----:R-:W-:Y:S01]  /*1040*/  FMUL.FTZ R36, R18, -1.4426950216293334961 ;  /* 0xbfb8aa3b12247820 */ /* 0x001fe20000410000 */
[----:B------:R-:W-:Y:S01]  /*1050*/  FMUL.FTZ R38, R19, -1.4426950216293334961 ;  /* 0xbfb8aa3b13267820 */ /* 0x000fe20000410000 */
[----:B------:R-:W-:Y:S01]  /*1060*/  FMUL.FTZ R0, R16, -1.4426950216293334961 ;  /* 0xbfb8aa3b10007820 */ /* 0x000fe20000410000 */
[----:B------:R-:W-:-:S03]  /*1070*/  FMUL.FTZ R3, R17, -1.4426950216293334961 ;  /* 0xbfb8aa3b11037820 */ /* 0x000fc60000410000 */
[----:B------:R-:W0:Y:S08]  /*1080*/  MUFU.EX2 R36, R36 ;  /* 0x0000002400247308 */ /* 0x000e300000000800 */
[----:B------:R-:W1:Y:S08]  /*1090*/  MUFU.EX2 R38, R38 ;  /* 0x0000002600267308 */ /* 0x000e700000000800 */
[----:B------:R-:W3:Y:S01]  /*10a0*/  MUFU.EX2 R0, R0 ;  /* 0x0000000000007308 */ /* 0x000ee20000000800 */
[----:B0-----:R-:W-:-:S07]  /*10b0*/  FADD.FTZ R37, R36, 1 ;  /* 0x3f80000024257421 */ /* 0x001fce0000010000 */
[----:B------:R-:W0:Y:S01]  /*10c0*/  MUFU.EX2 R3, R3 ;  /* 0x0000000300037308 */ /* 0x000e220000000800 */
[----:B-1----:R-:W-:-:S07]  /*10d0*/  FADD.FTZ R36, R38, 1 ;  /* 0x3f80000026247421 */ /* 0x002fce0000010000 */
[----:B------:R-:W-:Y:S01]  /*10e0*/  MUFU.RCP R42, R36 ;  /* 0x00000024002a7308 */ /* 0x000fe20000001000 */
[----:B---3--:R-:W-:-:S07]  /*10f0*/  FADD.FTZ R2, R0, 1 ;  /* 0x3f80000000027421 */ /* 0x008fce0000010000 */
[----:B------:R-:W-:Y:S01]  /*1100*/  MUFU.RCP R43, R37 ;  /* 0x00000025002b7308 */ /* 0x000fe20000001000 */
[----:B0-----:R-:W-:-:S07]  /*1110*/  FADD.FTZ R0, R3, 1 ;  /* 0x3f80000003007421 */ /* 0x001fce0000010000 */
[----:B------:R-:W0:Y:S08]  /*1120*/  MUFU.RCP R41, R2 ;  /* 0x0000000200297308 */ /* 0x000e300000001000 */
[----:B------:R-:W1:Y:S01]  /*1130*/  MUFU.RCP R40, R0 ;  /* 0x0000000000287308 */ /* 0x000e620000001000 */
[----:B0-----:R-:W-:-:S04]  /*1140*/  FADD.FTZ R3, -R41, 1 ;  /* 0x3f80000029037421 */ /* 0x001fc80000010100 */
[----:B------:R-:W-:Y:S01]  /*1150*/  FFMA.FTZ R3, R16, R3, 1 ;  /* 0x3f80000010037423 */ /* 0x000fe20000010003 */
[----:B-1----:R-:W-:-:S04]  /*1160*/  FADD.FTZ R2, -R40, 1 ;  /* 0x3f80000028027421 */ /* 0x002fc80000010100 */
[----:B------:R-:W-:Y:S01]  /*1170*/  FFMA.FTZ R2, R17, R2, 1 ;  /* 0x3f80000011027423 */ /* 0x000fe20000010002 */
[----:B--2---:R0:W-:Y:S01]  /*1180*/  STS.128 [R58], R24 ;  /* 0x000000183a007388 */ /* 0x0041e20000000c00 */
[----:B------:R-:W-:-:S03]  /*1190*/  NOP ;  /* 0x0000000000007918 */ /* 0x000fc60000000000 */
[----:B------:R-:W1:Y:S01]  /*11a0*/  LDS.128 R20, [R58] ;  /* 0x000000003a147984 */ /* 0x000e620000000c00 */
[----:B0-----:R-:W-:Y:S01]  /*11b0*/  FADD.FTZ R24, -R42, 1 ;  /* 0x3f8000002a187421 */ /* 0x001fe20000010100 */
[----:B------:R-:W-:-:S03]  /*11c0*/  FADD.FTZ R25, -R43, 1 ;  /* 0x3f8000002b197421 */ /* 0x000fc60000010100 */
        /* <DEDUP_REMOVED lines=15> */
[----:B------:R-:W-:-:S02]  /*12c0*/  IMAD R0, R44, UR15, RZ ;  /* 0x0000000f2c007c24 */ /* 0x000fc4000f8e02ff */
[----:B------:R-:W-:Y:S01]  /*12d0*/  FMUL.FTZ R41, R16, R41 ;  /* 0x0000002910297220 */ /* 0x000fe20000410000 */
[----:B------:R-:W-:-:S04]  /*12e0*/  IMAD.WIDE.U32 R2, R44, UR14, R34 ;  /* 0x0000000e2c027c25 */ /* 0x000fc8000f8e0022 */
[----:B------:R-:W-:Y:S01]  /*12f0*/  FMUL.FTZ R40, R17, R40 ;  /* 0x0000002811287220 */ /* 0x000fe20000410000 */
[----:B------:R-:W-:Y:S01]  /*1300*/  FMUL.FTZ R43, R18, R43 ;  /* 0x0000002b122b7220 */ /* 0x000fe20000410000 */
[----:B------:R-:W-:Y:S01]  /*1310*/  FMUL.FTZ R42, R19, R42 ;  /* 0x0000002a132a7220 */ /* 0x000fe20000410000 */
[----:B------:R-:W-:Y:S02]  /*1320*/  IMAD R45, R45, UR14, R0 ;  /* 0x0000000e2d2d7c24 */ /* 0x000fe4000f8e0200 */
[----:B------:R-:W-:-:S03]  /*1330*/  IMAD R0, R90, UR6, RZ ;  /* 0x000000065a007c24 */ /* 0x000fc6000f8e02ff */
[----:B------:R-:W-:Y:S01]  /*1340*/  IADD3 R3, R3, R45, RZ ;  /* 0x0000002d03037210 */ /* 0x000fe20007ffe0ff */
[C---:B------:R-:W-:Y:S02]  /*1350*/  IMAD R45, R89.reuse, UR7, R0 ;  /* 0x00000007592d7c24 */ /* 0x040fe4000f8e0200 */
[----:B------:R-:W-:Y:S01]  /*1360*/  IMAD.WIDE.U32 R2, R89, UR6, R2 ;  /* 0x0000000659027c25 */ /* 0x000fe2000f8e0002 */
[----:B------:R-:W-:Y:S02]  /*1370*/  ULDC.64 UR6, c[0x0][0x320] ;  /* 0x0000c80000067ab9 */ /* 0x000fe40000000a00 */
[----:B------:R-:W-:Y:S02]  /*1380*/  ISETP.NE.U32.AND P0, PT, RZ, UR6, PT ;  /* 0x00000006ff007c0c */ /* 0x000fe4000bf05070 */
[----:B------:R-:W-:Y:S01]  /*1390*/  IADD3 R0, R3, R45, RZ ;  /* 0x0000002d03007210 */ /* 0x000fe20007ffe0ff */
[----:B------:R0:W-:Y:S01]  /*13a0*/  STS.128 [R58], R24 ;  /* 0x000000183a007388 */ /* 0x0001e20000000c00 */
[----:B------:R-:W-:-:S03]  /*13b0*/  NOP ;  /* 0x0000000000007918 */ /* 0x000fc60000000000 */
[----:B------:R-:W1:Y:S01]  /*13c0*/  LDS.128 R36, [R58] ;  /* 0x000000003a247984 */ /* 0x000e620000000c00 */
[----:B------:R-:W-:Y:S02]  /*13d0*/  ISETP.NE.AND.EX P0, PT, RZ, UR7, PT, P0 ;  /* 0x00000007ff007c0c */ /* 0x000fe4000bf05300 */
[C---:B0-----:R-:W-:Y:S01]  /*13e0*/  LEA R24, P1, R2.reuse, R46, 0x2 ;  /* 0x0000002e02187211 */ /* 0x041fe200078210ff */
[----:B------:R-:W0:Y:S03]  /*13f0*/  LDC R26, c[0x0][0x21c] ;  /* 0x00008700ff1a7b82 */ /* 0x000e260000000800 */
[----:B------:R-:W-:-:S03]  /*1400*/  LEA.HI.X R25, R2, R47, R0, 0x2, P1 ;  /* 0x0000002f02197211 */ /* 0x000fc600008f1400 */
[----:B------:R-:W-:-:S05]  /*1410*/  IMAD.WIDE R2, R82, 0x10, R24 ;  /* 0x0000001052027825 */ /* 0x000fca00078e0218 */
[----:B-1----:R1:W-:Y:S01]  /*1420*/  STG.E.128 desc[UR12][R2.64], R36 ;  /* 0x0000002402007986 */ /* 0x0023e2000c101d0c */
[----:B------:R-:W-:Y:S05]  /*1430*/  @!P0 BRA `(.L_x_18390) ;  /* 0x0000000000588947 */ /* 0x000fea0003800000 */
[----:B------:R-:W-:Y:S01]  /*1440*/  BAR.SYNC.DEFER_BLOCKING 0x0 ;  /* 0x0000000000007b1d */ /* 0x000fe20000010000 */
[----:B------:R-:W-:Y:S01]  /*1450*/  FMUL.FTZ R20, R41, R20 ;  /* 0x0000001429147220 */ /* 0x000fe20000410000 */
[----:B------:R-:W-:Y:S01]  /*1460*/  FMUL.FTZ R21, R21, R40 ;  /* 0x0000002815157220 */ /* 0x000fe20000410000 */
[----:B------:R-:W-:Y:S01]  /*1470*/  FMUL.FTZ R22, R22, R43 ;  /* 0x0000002b16167220 */ /* 0x000fe20000410000 */
[----:B------:R-:W-:-:S04]  /*1480*/  FMUL.FTZ R23, R23, R42 ;  /* 0x0000002a17177220 */ /* 0x000fc80000410000 */
[----:B------:R-:W2:Y:S01]  /*1490*/  LDC.64 R16, c[0x0][0x2c0] ;  /* 0x0000b000ff107b82 */ /* 0x000ea20000000a00 */
[----:B------:R-:W-:Y:S01]  /*14a0*/  ULDC.64 UR16, c[0x0][0x2c8] ;  /* 0x0000b20000107ab9 */ /* 0x000fe20000000a00 */
[----:B------:R-:W-:Y:S01]  /*14b0*/  STS.128 [R58], R20 ;  /* 0x000000143a007388 */ /* 0x000fe20000000c00 */
[----:B------:R-:W-:-:S03]  /*14c0*/  NOP ;  /* 0x0000000000007918 */ /* 0x000fc60000000000 */
[----:B------:R-:W3:Y:S01]  /*14d0*/  LDS.128 R12, [R58] ;  /* 0x000000003a0c7984 */ /* 0x000ee20000000c00 */
[C---:B--2---:R-:W-:Y:S02]  /*14e0*/  IMAD R0, R16.reuse, UR15, RZ ;  /* 0x0000000f10007c24 */ /* 0x044fe4000f8e02ff */
[----:B-1----:R-:W-:-:S04]  /*14f0*/  IMAD.WIDE.U32 R2, R16, UR14, R34 ;  /* 0x0000000e10027c25 */ /* 0x002fc8000f8e0022 */
        /* <DEDUP_REMOVED lines=9> */
[----:B---3--:R2:W-:Y:S02]  /*1590*/  STG.E.128 desc[UR12][R2.64], R12 ;  /* 0x0000000c02007986 */ /* 0x0085e4000c101d0c */
.L_x_18390:
[----:B------:R-:W-:Y:S01]  /*15a0*/  FMUL.FTZ R105, R4, R41 ;  /* 0x0000002904697220 */ /* 0x000fe20000410000 */
[----:B0-----:R-:W-:Y:S01]  /*15b0*/  ISETP.GE.AND P0, PT, R26, 0x1, PT ;  /* 0x000000011a00780c */ /* 0x001fe20003f06270 */
[----:B------:R-:W-:Y:S01]  /*15c0*/  FMUL.FTZ R104, R5, R40 ;  /* 0x0000002805687220 */ /* 0x000fe20000410000 */
[----:B------:R-:W-:Y:S01]  /*15d0*/  FMUL.FTZ R107, R6, R43 ;  /* 0x0000002b066b7220 */ /* 0x000fe20000410000 */
[----:B------:R-:W-:Y:S01]  /*15e0*/  FFMA.FTZ R0, R8, R105, R85 ;  /* 0x0000006908007223 */ /* 0x000fe20000010055 */
[----:B------:R-:W-:Y:S01]  /*15f0*/  FMUL.FTZ R106, R7, R42 ;  /* 0x0000002a076a7220 */ /* 0x000fe20000410000 */
[----:B------:R-:W-:Y:S01]  /*1600*/  BAR.SYNC.DEFER_BLOCKING 0x0 ;  /* 0x0000000000007b1d */ /* 0x000fe20000010000 */
[----:B--2---:R-:W-:Y:S01]  /*1610*/  CS2R R14, SRZ ;  /* 0x00000000000e7805 */ /* 0x004fe2000001ff00 */
[----:B-1----:R-:W-:Y:S01]  /*1620*/  FFMA.FTZ R3, R9, R104, R0 ;  /* 0x0000006809037223 */ /* 0x002fe20000010000 */
        /* <DEDUP_REMOVED lines=8> */
[----:B------:R-:W0:Y:S01]  /*16b0*/  LDC.64 R2, c[0x0][0x370] ;  /* 0x0000dc00ff027b82 */ /* 0x000e220000000a00 */
[----:B------:R-:W-:Y:S01]  /*16c0*/  UMOV UR6, UR8 ;  /* 0x0000000800067c82 */ /* 0x000fe20008000000 */
[----:B------:R-:W-:Y:S01]  /*16d0*/  UMOV UR7, UR11 ;  /* 0x0000000b00077c82 */ /* 0x000fe20008000000 */
[----:B------:R-:W-:Y:S01]  /*16e0*/  HFMA2.MMA R114, -RZ, RZ, 0, 0 ;  /* 0x00000000ff727435 */ /* 0x000fe200000001ff */
[----:B------:R-:W-:Y:S01]  /*16f0*/  FMUL.FTZ R109, R8, R91 ;  /* 0x0000005b086d7220 */ /* 0x000fe20000410000 */
[----:B------:R-:W-:Y:S01]  /*1700*/  FMUL.FTZ R110, R9, R98 ;  /* 0x00000062096e7220 */ /* 0x000fe20000410000 */
[----:B------:R-:W-:Y:S01]  /*1710*/  FMUL.FTZ R111, R10, R99 ;  /* 0x000000630a6f7220 */ /* 0x000fe20000410000 */
[----:B------:R-:W-:Y:S01]  /*1720*/  FMUL.FTZ R112, R11, R100 ;  /* 0x000000640b707220 */ /* 0x000fe20000410000 */
[----:B------:R-:W1:Y:S01]  /*1730*/  LDC.64 R20, c[0x0][0x3d0] ;  /* 0x0000f400ff147b82 */ /* 0x000e620000000a00 */
[----:B------:R-:W-:Y:S01]  /*1740*/  MOV R15, RZ ;  /* 0x000000ff000f7202 */ /* 0x000fe20000000f00 */
        /* <DEDUP_REMOVED lines=39> */
.L_x_18422:
        /* <DEDUP_REMOVED lines=20> */
[----:B------:R-:W4:Y:S04]  /*1b00*/  LDG.E.128 R4, desc[UR12][R24.64] ;  /* 0x0000000c18047981 */ /* 0x000f28000c1e1d00 */
[----:B------:R0:W4:Y:S01]  /*1b10*/  LDG.E.128 R20, desc[UR12][R24.64+0x200] ;  /* 0x0002000c18147981 */ /* 0x000122000c1e1d00 */
[C---:B------:R-:W-:Y:S01]  /*1b20*/  ISETP.GT.AND P0, PT, R67.reuse, 0x1, PT ;  /* 0x000000014300780c */ /* 0x040fe20003f04270 */
[----:B------:R-:W-:Y:S01]  /*1b30*/  IMAD R58, R90, UR20, RZ ;  /* 0x000000145a3a7c24 */ /* 0x000fe2000f8e02ff */
[----:B------:R-:W-:Y:S01]  /*1b40*/  IADD3 R115, R67, -0x1, RZ ;  /* 0xffffffff43737810 */ /* 0x000fe20007ffe0ff */
[----:B------:R-:W-:Y:S01]  /*1b50*/  IMAD.WIDE.U32 R2, R89, UR20, RZ ;  /* 0x0000001459027c25 */ /* 0x000fe2000f8e00ff */
[----:B------:R-:W-:Y:S02]  /*1b60*/  ISETP.EQ.AND P0, PT, R101, RZ, P0 ;  /* 0x000000ff6500720c */ /* 0x000fe40000702270 */
[----:B------:R-:W-:-:S02]  /*1b70*/  CS2R R102, SRZ ;  /* 0x0000000000667805 */ /* 0x000fc4000001ff00 */
[C---:B------:R-:W-:Y:S01]  /*1b80*/  ISETP.NE.AND P1, PT, R82.reuse, RZ, PT ;  /* 0x000000ff5200720c */ /* 0x040fe20003f25270 */
[----:B------:R-:W-:Y:S01]  /*1b90*/  IMAD R93, R89, UR21, R58 ;  /* 0x00000015595d7c24 */ /* 0x000fe2000f8e023a */
[----:B------:R-:W-:Y:S01]  /*1ba0*/  IADD3 R94, R82, 0x200, RZ ;  /* 0x00000200525e7810 */ /* 0x000fe20007ffe0ff */
[----:B0-----:R-:W-:Y:S01]  /*1bb0*/  IMAD R25, R113, UR22, RZ ;  /* 0x0000001671197c24 */ /* 0x001fe2000f8e02ff */
[----:B------:R-:W-:Y:S02]  /*1bc0*/  LEA R58, R68, R81, 0x4 ;  /* 0x00000051443a7211 */ /* 0x000fe400078e20ff */
[----:B------:R-:W-:Y:S01]  /*1bd0*/  IADD3 R3, R3, R93, RZ ;  /* 0x0000005d03037210 */ /* 0x000fe20007ffe0ff */
[C---:B------:R-:W-:Y:S02]  /*1be0*/  IMAD R93, R114.reuse, UR23, R25 ;  /* 0x00000017725d7c24 */ /* 0x040fe4000f8e0219 */
[----:B------:R-:W0:Y:S01]  /*1bf0*/  @P0 LDC R97, c[0x0][0x21c] ;  /* 0x00008700ff610b82 */ /* 0x000e220000000800 */
[----:B------:R-:W-:-:S03]  /*1c00*/  IMAD.WIDE.U32 R2, R114, UR22, R2 ;  /* 0x0000001672027c25 */ /* 0x000fc6000f8e0002 */
[----:B---3--:R-:W-:Y:S01]  /*1c10*/  LEA R92, P2, R2, R54, 0x3 ;  /* 0x00000036025c7211 */ /* 0x008fe200078418ff */
        /* <DEDUP_REMOVED lines=10> */
[----:B------:R-:W2:Y:S01]  /*1cc0*/  MUFU.EX2 R27, R27 ;  /* 0x0000001b001b7308 */ /* 0x000ea20000000800 */
[----:B------:R-:W-:Y:S02]  /*1cd0*/  @P0 IADD3 R3, R67, -0x2, RZ ;  /* 0xfffffffe43030810 */ /* 0x000fe40007ffe0ff */
[----:B------:R-:W-:Y:S02]  /*1ce0*/  @!P1 LEA R94, R25, R114, 0x8 ;  /* 0x00000072195e9211 */ /* 0x000fe400078e40ff */
[----:B------:R-:W-:Y:S01]  /*1cf0*/  LEA.HI.X R93, R2, R55, R0, 0x3, P2 ;  /* 0x00000037025d7211 */ /* 0x000fe200010f1c00 */
[----:B0-----:R-:W-:Y:S01]  /*1d00*/  @P0 IMAD R3, R3, R97, R114 ;  /* 0x0000006103030224 */ /* 0x001fe200078e0272 */
[-C--:B------:R-:W-:Y:S01]  /*1d10*/  LEA R0, R68, R81.reuse, 0x5 ;  /* 0x0000005144007211 */ /* 0x080fe200078e28ff */
[----:B------:R-:W0:Y:S01]  /*1d20*/  MUFU.SIN R24, R95 ;  /* 0x0000005f00187308 */ /* 0x000e220000000400 */
[----:B------:R-:W-:Y:S01]  /*1d30*/  LEA R94, R94, R81, 0x3 ;  /* 0x000000515e5e7211 */ /* 0x000fe200078e18ff */
[----:B----4-:R-:W-:Y:S01]  /*1d40*/  STS.128 [R58], R4 ;  /* 0x000000043a007388 */ /* 0x010fe20000000c00 */
[----:B------:R-:W-:-:S03]  /*1d50*/  @P0 IMAD.WIDE R2, R3, 0x10, R32 ;  /* 0x0000001003020825 */ /* 0x000fc600078e0220 */
[----:B------:R-:W-:Y:S01]  /*1d60*/  STS.128 [R58+0x200], R20 ;  /* 0x000200143a007388 */ /* 0x000fe20000000c00 */
[----:B--2---:R-:W-:-:S03]  /*1d70*/  FMUL.FTZ R96, R27, R96 ;  /* 0x000000601b607220 */ /* 0x004fc60000410000 */
[----:B------:R-:W5:Y:S01]  /*1d80*/  LDG.E.64 R92, desc[UR12][R92.64] ;  /* 0x0000000c5c5c7981 */ /* 0x000f62000c1e1b00 */
[----:B------:R-:W-:Y:S01]  /*1d90*/  NOP ;  /* 0x0000000000007918 */ /* 0x000fe20000000000 */
[----:B0-----:R-:W-:Y:S02]  /*1da0*/  FMUL.FTZ R97, R27, R24 ;  /* 0x000000181b617220 */ /* 0x001fe40000410000 */
[----:B------:R-:W0:Y:S01]  /*1db0*/  LDS.128 R4, [R0] ;  /* 0x0000000000047984 */ /* 0x000e220000000c00 */
[----:B------:R-:W-:-:S03]  /*1dc0*/  FMUL.FTZ R24, R98, R37 ;  /* 0x0000002562187220 */ /* 0x000fc60000410000 */
[----:B------:R2:W3:Y:S04]  /*1dd0*/  LDS.128 R20, [R0+0x10] ;  /* 0x0000100000147984 */ /* 0x0004e80000000c00 */
[----:B------:R4:W-:Y:S01]  /*1de0*/  STS.64 [R94+0xc90], R96 ;  /* 0x000c90605e007388 */ /* 0x0009e20000000a00 */
[----:B------:R-:W-:Y:S01]  /*1df0*/  BAR.SYNC.DEFER_BLOCKING 0x0 ;  /* 0x0000000000007b1d */ /* 0x000fe20000010000 */
[----:B------:R-:W-:Y:S01]  /*1e00*/  FMUL.RZ R95, R24, 0.15915493667125701904 ;  /* 0x3e22f983185f7820 */ /* 0x000fe2000040c000 */
[----:B------:R-:W-:-:S04]  /*1e10*/  FMUL.FTZ R24, R98, R26 ;  /* 0x0000001a62187220 */ /* 0x000fc80000410000 */
[----:B------:R-:W-:Y:S01]  /*1e20*/  MUFU.SIN R25, R95 ;  /* 0x0000005f00197308 */ /* 0x000fe20000000400 */
[----:B--2---:R-:W-:-:S07]  /*1e30*/  FMUL.FTZ R0, R99, R37 ;  /* 0x0000002563007220 */ /* 0x004fce0000410000 */
[----:B------:R-:W2:Y:S01]  /*1e40*/  MUFU.EX2 R24, R24 ;  /* 0x0000001800187308 */ /* 0x000ea20000000800 */
[----:B------:R-:W-:Y:S01]  /*1e50*/  FMUL.FTZ R27, R99, R26 ;  /* 0x0000001a631b7220 */ /* 0x000fe20000410000 */
[----:B------:R-:W-:-:S06]  /*1e60*/  FMUL.RZ R118, R0, 0.15915493667125701904 ;  /* 0x3e22f98300767820 */ /* 0x000fcc000040c000 */
[----:B------:R1:W0:Y:S01]  /*1e70*/  MUFU.COS R117, R95 ;  /* 0x0000005f00757308 */ /* 0x0002220000000000 */
[----:B------:R1:W5:Y:S01]  /*1e80*/  @P0 LDG.E.64 R102, desc[UR12][R2.64+0x8] ;  /* 0x0000080c02660981 */ /* 0x000362000c1e1b00 */
[C---:B----4-:R-:W-:Y:S01]  /*1e90*/  FMUL.FTZ R94, R100.reuse, R26 ;  /* 0x0000001a645e7220 */ /* 0x050fe20000410000 */
[----:B------:R-:W-:-:S05]  /*1ea0*/  FMUL.FTZ R0, R100, R37 ;  /* 0x0000002564007220 */ /* 0x000fca0000410000 */
[----:B------:R-:W-:Y:S01]  /*1eb0*/  MUFU.EX2 R27, R27 ;  /* 0x0000001b001b7308 */ /* 0x000fe20000000800 */
[----:B--2---:R-:W-:-:S07]  /*1ec0*/  FMUL.FTZ R116, R24, R25 ;  /* 0x0000001918747220 */ /* 0x004fce0000410000 */
[----:B-1----:R-:W1:Y:S01]  /*1ed0*/  MUFU.SIN R2, R118 ;  /* 0x0000007600027308 */ /* 0x002e620000000400 */
[----:B------:R-:W-:Y:S01]  /*1ee0*/  FMUL.RZ R95, R0, 0.15915493667125701904 ;  /* 0x3e22f983005f7820 */ /* 0x000fe2000040c000 */
[----:B0-----:R-:W-:Y:S01]  /*1ef0*/  FMUL.FTZ R117, R24, R117 ;  /* 0x0000007518757220 */ /* 0x001fe20000410000 */
[----:B------:R-:W-:-:S05]  /*1f00*/  FMUL.FTZ R0, R109, R116 ;  /* 0x000000746d007220 */ /* 0x000fca0000410000 */
[----:B------:R-:W0:Y:S01]  /*1f10*/  MUFU.COS R26, R118 ;  /* 0x00000076001a7308 */ /* 0x000e220000000000 */
[----:B------:R-:W-:Y:S01]  /*1f20*/  FMUL.FTZ R24, RZ, R116 ;  /* 0x00000074ff187220 */ /* 0x000fe20000410000 */
[----:B------:R-:W-:-:S03]  /*1f30*/  FFMA.FTZ R0, RZ, R117, R0 ;  /* 0x00000075ff007223 */ /* 0x000fc60000010000 */
[----:B------:R-:W-:-:S03]  /*1f40*/  FFMA.FTZ R25, R109, R117, -R24 ;  /* 0x000000756d197223 */ /* 0x000fc60000010818 */
[----:B------:R-:W-:Y:S01]  /*1f50*/  MUFU.EX2 R94, R94 ;  /* 0x0000005e005e7308 */ /* 0x000fe20000000800 */
[----:B------:R-:W-:Y:S01]  /*1f60*/  FADD.FTZ R24, RZ, R0 ;  /* 0x00000000ff187221 */ /* 0x000fe20000010000 */
[----:B-1----:R-:W-:Y:S01]  /*1f70*/  FMUL.FTZ R123, R27, R2 ;  /* 0x000000021b7b7220 */ /* 0x002fe20000410000 */
[----:B------:R-:W-:-:S05]  /*1f80*/  FADD.FTZ R0, R110, R25 ;  /* 0x000000196e007221 */ /* 0x000fca0000010000 */
[----:B------:R-:W1:Y:S01]  /*1f90*/  MUFU.SIN R3, R95 ;  /* 0x0000005f00037308 */ /* 0x000e620000000400 */
[----:B0-----:R-:W-:Y:S01]  /*1fa0*/  FMUL.FTZ R121, R27, R26 ;  /* 0x0000001a1b797220 */ /* 0x001fe20000410000 */
[----:B------:R-:W-:-:S06]  /*1fb0*/  FMUL.FTZ R25, R123, R0 ;  /* 0x000000007b197220 */ /* 0x000fcc0000410000 */
[----:B------:R-:W0:Y:S01]  /*1fc0*/  MUFU.COS R125, R95 ;  /* 0x0000005f007d7308 */ /* 0x000e220000000000 */
[-C--:B------:R-:W-:Y:S01]  /*1fd0*/  FMUL.FTZ R26, R123, R24.reuse ;  /* 0x000000187b1a7220 */ /* 0x080fe20000410000 */
[C---:B------:R-:W-:Y:S01]  /*1fe0*/  FFMA.FTZ R25, R121.reuse, R24, R25 ;  /* 0x0000001879197223 */ /* 0x040fe20000010019 */
[----:B------:R-:W-:Y:S02]  /*1ff0*/  ISETP.NE.AND P2, PT, R82, 0x1f, PT ;  /* 0x0000001f5200780c */ /* 0x000fe40003f45270 */
[----:B------:R-:W-:Y:S01]  /*2000*/  FFMA.FTZ R26, R121, R0, -R26 ;  /* 0x00000000791a7223 */ /* 0x000fe2000001081a */
[----:B------:R-:W-:Y:S01]  /*2010*/  FADD.FTZ R25, RZ, R25 ;  /* 0x00000019ff197221 */ /* 0x000fe20000010000 */
[C---:B-1----:R-:W-:Y:S02]  /*2020*/  FMUL.FTZ R126, R94.reuse, R3 ;  /* 0x000000035e7e7220 */ /* 0x042fe40000410000 */
[----:B------:R-:W-:Y:S01]  /*2030*/  FADD.FTZ R26, R111, R26 ;  /* 0x0000001a6f1a7221 */ /* 0x000fe20000010000 */
[----:B0-----:R-:W-:Y:S01]  /*2040*/  FMUL.FTZ R125, R94, R125 ;  /* 0x0000007d5e7d7220 */ /* 0x001fe20000410000 */
[----:B------:R-:W-:-:S04]  /*2050*/  FMUL.FTZ R94, R126, R25 ;  /* 0x000000197e5e7220 */ /* 0x000fc80000410000 */
[----:B------:R-:W-:Y:S01]  /*2060*/  FFMA.FTZ R129, R125, R26, -R94 ;  /* 0x0000001a7d817223 */ /* 0x000fe2000001085e */
[----:B------:R-:W-:-:S06]  /*2070*/  @P2 LEA R94, R82, R81, 0x3 ;  /* 0x00000051525e2211 */ /* 0x000fcc00078e18ff */
        /* <DEDUP_REMOVED lines=9> */
[C---:B------:R-:W-:Y:S02]  /*2110*/  FMUL.FTZ R2, R126.reuse, R26 ;  /* 0x0000001a7e027220 */ /* 0x040fe40000410000 */
[CC--:B------:R-:W-:Y:S01]  /*2120*/  FMUL.FTZ R0, R126.reuse, R24.reuse ;  /* 0x000000187e007220 */ /* 0x0c0fe20000410000 */
[----:B------:R-:W-:Y:S01]  /*2130*/  FMUL.FTZ R27, R126, R3 ;  /* 0x000000037e1b7220 */ /* 0x000fe20000410000 */
[C---:B------:R-:W-:Y:S01]  /*2140*/  FFMA.FTZ R2, R125.reuse, R25, R2 ;  /* 0x000000197d027223 */ /* 0x040fe20000010002 */
[----:B------:R-:W-:Y:S01]  /*2150*/  FADD.FTZ R129, R112, R129 ;  /* 0x0000008170817221 */ /* 0x000fe20000010000 */
[C---:B------:R-:W-:Y:S01]  /*2160*/  FFMA.FTZ R3, R125.reuse, R3, -R0 ;  /* 0x000000037d037223 */ /* 0x040fe20000010800 */
[----:B------:R-:W-:Y:S01]  /*2170*/  FFMA.FTZ R27, R125, R24, R27 ;  /* 0x000000187d1b7223 */ /* 0x000fe2000001001b */
[----:B------:R-:W-:Y:S01]  /*2180*/  FADD.FTZ R120, RZ, R2 ;  /* 0x00000002ff787221 */ /* 0x000fe20000010000 */
[----:B---3--:R-:W-:Y:S06]  /*2190*/  @P2 BRA `(.L_x_18393) ;  /* 0x0000000000242947 */ /* 0x008fec0003800000 */
        /* <DEDUP_REMOVED lines=9> */
.L_x_18393:
[----:B------:R-:W-:Y:S05]  /*2230*/  BSYNC B0 ;  /* 0x0000000000007941 */ /* 0x000fea0003800000 */
.L_x_18392:
[----:B------:R-:W3:Y:S01]  /*2240*/  SHFL.UP PT, R26, R120, 0x1, RZ ;  /* 0x04200000781a7989 */ /* 0x000ee200000e00ff */
[----:B------:R-:W-:Y:S01]  /*2250*/  ISETP.GE.AND P0, PT, R68, 0x1, PT ;  /* 0x000000014400780c */ /* 0x000fe20003f06270 */
[----:B------:R-:W-:Y:S01]  /*2260*/  FADD.FTZ R135, R107, R107 ;  /* 0x0000006b6b877221 */ /* 0x000fe20000010000 */
[----:B------:R-:W-:Y:S01]  /*2270*/  BSSY B0, `(.L_x_18394) ;  /* 0x00000ae000007945 */ /* 0x000fe20003800000 */
[----:B------:R-:W4:Y:S04]  /*2280*/  SHFL.UP PT, R24, R129, 0x1, RZ ;  /* 0x0420000081187989 */ /* 0x000f2800000e00ff */
[----:B-1----:R-:W1:Y:S04]  /*2290*/  SHFL.UP PT, R0, R3, 0x1, RZ ;  /* 0x0420000003007989 */ /* 0x002e6800000e00ff */
[----:B------:R-:W0:Y:S04]  /*22a0*/  SHFL.UP PT, R2, R27, 0x1, RZ ;  /* 0x042000001b027989 */ /* 0x000e2800000e00ff */
        /* <DEDUP_REMOVED lines=52> */
[----:B------:R-:W-:Y:S01]  /*25f0*/  FMUL.FTZ R24, R92, R23 ;  /* 0x000000175c187220 */ /* 0x000fe20000410000 */
[C---:B---3--:R-:W-:Y:S01]  /*2600*/  FMUL.FTZ R119, R26.reuse, R0 ;  /* 0x000000001a777220 */ /* 0x048fe20000410000 */
[----:B------:R-:W-:Y:S01]  /*2610*/  FFMA.FTZ R25, R3, R25, R122 ;  /* 0x0000001903197223 */ /* 0x000fe2000001007a */
[----:B------:R-:W-:Y:S01]  /*2620*/  @P0 FADD.FTZ R129, R129, R118 ;  /* 0x0000007681810221 */ /* 0x000fe20000010000 */
[-C--:B----4-:R-:W-:Y:S01]  /*2630*/  FMUL.FTZ R27, R26, R2.reuse ;  /* 0x000000021a1b7220 */ /* 0x090fe20000410000 */
[C---:B------:R-:W-:Y:S01]  /*2640*/  FFMA.FTZ R119, R3.reuse, R2, R119 ;  /* 0x0000000203777223 */ /* 0x040fe20000010077 */
[----:B------:R-:W-:Y:S02]  /*2650*/  @P0 FADD.FTZ R120, R120, R25 ;  /* 0x0000001978780221 */ /* 0x000fe40000010000 */
[----:B------:R-:W-:Y:S01]  /*2660*/  SHFL.UP PT, R122, R129, 0x10, RZ ;  /* 0x06000000817a7989 */ /* 0x000fe200000e00ff */
[----:B------:R-:W-:Y:S01]  /*2670*/  @P0 FFMA.FTZ R3, R3, R0, -R27 ;  /* 0x0000000003030223 */ /* 0x000fe2000001081b */
[C---:B------:R-:W-:Y:S01]  /*2680*/  FMUL.FTZ R27, R93.reuse, R23 ;  /* 0x000000175d1b7220 */ /* 0x040fe20000410000 */
[----:B------:R-:W-:Y:S01]  /*2690*/  FSEL R26, R26, R119, !P0 ;  /* 0x000000771a1a7208 */ /* 0x000fe20004000000 */
[----:B------:R-:W0:Y:S01]  /*26a0*/  SHFL.UP PT, R131, R120, 0x10, RZ ;  /* 0x0600000078837989 */ /* 0x000e2200000e00ff */
[CC--:B------:R-:W-:Y:S01]  /*26b0*/  FFMA.FTZ R119, R93.reuse, R22.reuse, R24 ;  /* 0x000000165d777223 */ /* 0x0c0fe20000010018 */
[----:B------:R-:W-:Y:S01]  /*26c0*/  FADD.FTZ R0, R106, R106 ;  /* 0x0000006a6a007221 */ /* 0x000fe20000010000 */
[C---:B------:R-:W-:Y:S01]  /*26d0*/  FFMA.FTZ R27, R92.reuse, R22, -R27 ;  /* 0x000000165c1b7223 */ /* 0x040fe2000001081b */
[----:B------:R-:W1:Y:S01]  /*26e0*/  SHFL.UP PT, R24, R3, 0x10, RZ ;  /* 0x0600000003187989 */ /* 0x000e6200000e00ff */
[----:B------:R-:W-:Y:S01]  /*26f0*/  FMUL.FTZ R2, R92, R21 ;  /* 0x000000155c027220 */ /* 0x000fe20000410000 */
[C---:B------:R-:W-:Y:S01]  /*2700*/  FMUL.FTZ R128, R0.reuse, R119 ;  /* 0x0000007700807220 */ /* 0x040fe20000410000 */
[----:B------:R-:W-:Y:S01]  /*2710*/  FMUL.FTZ R130, R0, R27 ;  /* 0x0000001b00827220 */ /* 0x000fe20000410000 */
[----:B------:R-:W3:Y:S01]  /*2720*/  SHFL.UP PT, R118, R26, 0x10, RZ ;  /* 0x060000001a767989 */ /* 0x000ee200000e00ff */
[C---:B------:R-:W-:Y:S01]  /*2730*/  FMUL.FTZ R25, R93.reuse, R21 ;  /* 0x000000155d197220 */ /* 0x040fe20000410000 */
[----:B------:R-:W-:Y:S01]  /*2740*/  FFMA.FTZ R124, R93, R20, R2 ;  /* 0x000000145d7c7223 */ /* 0x000fe20000010002 */
[-C--:B------:R-:W-:Y:S01]  /*2750*/  FMUL.FTZ R27, R125, R128.reuse ;  /* 0x000000807d1b7220 */ /* 0x080fe20000410000 */
[----:B------:R-:W-:Y:S01]  /*2760*/  FMUL.FTZ R132, R126, R128 ;  /* 0x000000807e847220 */ /* 0x000fe20000410000 */
[----:B------:R-:W-:Y:S01]  /*2770*/  FFMA.FTZ R2, R92, R20, -R25 ;  /* 0x000000145c027223 */ /* 0x000fe20000010819 */
[----:B------:R-:W-:Y:S01]  /*2780*/  FMUL.FTZ R124, R135, R124 ;  /* 0x0000007c877c7220 */ /* 0x000fe20000410000 */
[-C--:B------:R-:W-:Y:S01]  /*2790*/  FFMA.FTZ R27, -R126, R130.reuse, -R27 ;  /* 0x000000827e1b7223 */ /* 0x080fe2000001091b */
[----:B------:R-:W-:Y:S01]  /*27a0*/  FFMA.FTZ R132, R125, R130, -R132 ;  /* 0x000000827d847223 */ /* 0x000fe20000010884 */
[----:B------:R-:W-:Y:S01]  /*27b0*/  FMUL.FTZ R127, R135, R2 ;  /* 0x00000002877f7220 */ /* 0x000fe20000410000 */
[----:B------:R-:W-:Y:S01]  /*27c0*/  ISETP.GE.AND P0, PT, R68, 0x10, PT ;  /* 0x000000104400780c */ /* 0x000fe20003f06270 */
[----:B------:R-:W-:Y:S01]  /*27d0*/  FADD.FTZ R134, -R124, R27 ;  /* 0x0000001b7c867221 */ /* 0x000fe20000010100 */
[----:B------:R-:W-:Y:S01]  /*27e0*/  FMUL.FTZ R119, R93, R7 ;  /* 0x000000075d777220 */ /* 0x000fe20000410000 */
[----:B------:R-:W-:-:S02]  /*27f0*/  FADD.FTZ R132, R127, R132 ;  /* 0x000000847f847221 */ /* 0x000fc40000010000 */
[----:B------:R-:W-:Y:S01]  /*2800*/  FMUL.FTZ R136, R123, -R134 ;  /* 0x800000867b887220 */ /* 0x000fe20000410000 */
[-C--:B0-----:R-:W-:Y:S01]  /*2810*/  FMUL.FTZ R2, R26, R131.reuse ;  /* 0x000000831a027220 */ /* 0x081fe20000410000 */
[----:B------:R-:W-:Y:S02]  /*2820*/  FFMA.FTZ R119, R92, R6, -R119 ;  /* 0x000000065c777223 */ /* 0x000fe40000010877 */
[----:B------:R-:W-:Y:S01]  /*2830*/  FFMA.FTZ R142, R121, R132, -R136 ;  /* 0x00000084798e7223 */ /* 0x000fe20000010888 */
[C---:B-1----:R-:W-:Y:S01]  /*2840*/  FMUL.FTZ R27, R26.reuse, R24 ;  /* 0x000000181a1b7220 */ /* 0x042fe20000410000 */
[----:B------:R-:W-:Y:S01]  /*2850*/  FFMA.FTZ R2, R3, R122, -R2 ;  /* 0x0000007a03027223 */ /* 0x000fe20000010802 */
[----:B------:R-:W-:Y:S01]  /*2860*/  FMUL.FTZ R132, R123, -R132 ;  /* 0x800000847b847220 */ /* 0x000fe20000410000 */
[C---:B------:R-:W-:Y:S01]  /*2870*/  FMUL.FTZ R122, R26.reuse, R122 ;  /* 0x0000007a1a7a7220 */ /* 0x040fe20000410000 */
[-C--:B---3--:R-:W-:Y:S01]  /*2880*/  FFMA.FTZ R27, R3, R118.reuse, R27 ;  /* 0x00000076031b7223 */ /* 0x088fe2000001001b */
[----:B------:R-:W-:Y:S01]  /*2890*/  FMUL.FTZ R25, R26, R118 ;  /* 0x000000761a197220 */ /* 0x000fe20000410000 */
[----:B------:R-:W-:Y:S01]  /*28a0*/  FFMA.FTZ R139, R121, R134, R132 ;  /* 0x00000086798b7223 */ /* 0x000fe20000010084 */
[----:B------:R-:W-:Y:S01]  /*28b0*/  FFMA.FTZ R131, R3, R131, R122 ;  /* 0x0000008303837223 */ /* 0x000fe2000001007a */
[----:B--2---:R-:W-:Y:S01]  /*28c0*/  FMUL.FTZ R134, R126, R95 ;  /* 0x0000005f7e867220 */ /* 0x004fe20000410000 */
[----:B------:R-:W-:Y:S01]  /*28d0*/  FSEL R132, R26, R27, !P0 ;  /* 0x0000001b1a847208 */ /* 0x000fe20004000000 */
[----:B------:R-:W-:Y:S01]  /*28e0*/  @P0 FADD.FTZ R129, R129, R2 ;  /* 0x0000000281810221 */ /* 0x000fe20000010000 */
[----:B------:R-:W-:Y:S01]  /*28f0*/  FADD.FTZ R2, R104, R104 ;  /* 0x0000006868027221 */ /* 0x000fe20000010000 */
[----:B------:R-:W-:Y:S01]  /*2900*/  FMUL.FTZ R122, R92, R7 ;  /* 0x000000075c7a7220 */ /* 0x000fe20000410000 */
[-C--:B------:R-:W-:Y:S01]  /*2910*/  FMUL.FTZ R136, R126, -R94.reuse ;  /* 0x8000005e7e887220 */ /* 0x080fe20000410000 */
[----:B------:R-:W-:Y:S01]  /*2920*/  FFMA.FTZ R134, R125, R94, -R134 ;  /* 0x0000005e7d867223 */ /* 0x000fe20000010886 */
[----:B------:R-:W-:Y:S01]  /*2930*/  @P0 FFMA.FTZ R3, R3, R24, -R25 ;  /* 0x0000001803030223 */ /* 0x000fe20000010819 */
[----:B------:R-:W-:Y:S01]  /*2940*/  @P0 FADD.FTZ R120, R120, R131 ;  /* 0x0000008378780221 */ /* 0x000fe20000010000 */
[----:B------:R0:W1:Y:S01]  /*2950*/  SHFL.UP PT, R140, R132, 0x1, RZ ;  /* 0x04200000848c7989 */ /* 0x00006200000e00ff */
[----:B------:R-:W-:Y:S01]  /*2960*/  FFMA.FTZ R137, R93, R6, R122 ;  /* 0x000000065d897223 */ /* 0x000fe2000001007a */
[C---:B------:R-:W-:Y:S01]  /*2970*/  FMUL.FTZ R119, R2.reuse, R119 ;  /* 0x0000007702777220 */ /* 0x040fe20000410000 */
[----:B------:R-:W-:Y:S01]  /*2980*/  FFMA.FTZ R136, R125, -R95, R136 ;  /* 0x8000005f7d887223 */ /* 0x000fe20000010088 */
[----:B------:R2:W3:Y:S01]  /*2990*/  SHFL.IDX PT, R131, R102, RZ, 0x1f ;  /* 0x00001fff66837589 */ /* 0x0004e200000e0000 */
[----:B------:R-:W-:Y:S01]  /*29a0*/  ISETP.GE.AND P0, PT, R67, UR30, PT ;  /* 0x0000001e43007c0c */ /* 0x000fe2000bf06270 */
[----:B------:R-:W-:Y:S01]  /*29b0*/  FMUL.FTZ R122, R2, R137 ;  /* 0x00000089027a7220 */ /* 0x000fe20000410000 */
[----:B------:R-:W-:Y:S01]  /*29c0*/  FADD.FTZ R142, R119, R142 ;  /* 0x0000008e778e7221 */ /* 0x000fe20000010000 */
[----:B------:R4:W3:Y:S01]  /*29d0*/  SHFL.UP PT, R138, R3, 0x1, RZ ;  /* 0x04200000038a7989 */ /* 0x0008e200000e00ff */
[----:B------:R-:W-:Y:S01]  /*29e0*/  ISETP.NE.OR P0, PT, R101, RZ, P0 ;  /* 0x000000ff6500720c */ /* 0x000fe20000705670 */
[----:B------:R-:W-:Y:S01]  /*29f0*/  FADD.FTZ R139, -R122, R139 ;  /* 0x0000008b7a8b7221 */ /* 0x000fe20000010100 */
[C---:B0-----:R-:W-:Y:S01]  /*2a00*/  FMUL.FTZ R132, R116.reuse, -R142 ;  /* 0x8000008e74847220 */ /* 0x041fe20000410000 */
[----:B--2---:R-:W-:Y:S01]  /*2a10*/  FMUL.FTZ R102, R123, -R134 ;  /* 0x800000867b667220 */ /* 0x004fe20000410000 */
[----:B------:R-:W-:Y:S01]  /*2a20*/  SHFL.UP PT, R120, R120, 0x1, RZ ;  /* 0x0420000078787989 */ /* 0x000fe200000e00ff */
[----:B------:R-:W-:Y:S01]  /*2a30*/  HFMA2.MMA R25, -RZ, RZ, 0, 0 ;  /* 0x00000000ff197435 */ /* 0x000fe200000001ff */
[----:B------:R-:W-:Y:S01]  /*2a40*/  FFMA.FTZ R141, R117, R139, R132 ;  /* 0x0000008b758d7223 */ /* 0x000fe20000010084 */
[-C--:B------:R-:W-:Y:S01]  /*2a50*/  FFMA.FTZ R102, R121, R136.reuse, R102 ;  /* 0x0000008879667223 */ /* 0x080fe20000010066 */
[----:B------:R-:W-:Y:S01]  /*2a60*/  FMUL.FTZ R136, R123, -R136 ;  /* 0x800000887b887220 */ /* 0x000fe20000410000 */
[----:B------:R-:W0:Y:S01]  /*2a70*/  SHFL.UP PT, R129, R129, 0x1, RZ ;  /* 0x0420000081817989 */ /* 0x000e2200000e00ff */
[----:B------:R-:W-:Y:S01]  /*2a80*/  MOV R24, 0x3f800000 ;  /* 0x3f80000000187802 */ /* 0x000fe20000000f00 */
[----:B------:R-:W-:Y:S01]  /*2a90*/  FMUL.FTZ R103, R116, -R102 ;  /* 0x8000006674677220 */ /* 0x000fe20000410000 */
[----:B------:R-:W-:Y:S01]  /*2aa0*/  FFMA.FTZ R136, R121, R134, -R136 ;  /* 0x0000008679887223 */ /* 0x000fe20000010888 */
[----:B------:R-:W-:-:S02]  /*2ab0*/  CS2R R26, SRZ ;  /* 0x00000000001a7805 */ /* 0x000fc4000001ff00 */
[----:B------:R-:W-:Y:S01]  /*2ac0*/  LEA R118, R114, R81, 0x4 ;  /* 0x0000005172767211 */ /* 0x000fe200078e20ff */
[C---:B------:R-:W-:Y:S01]  /*2ad0*/  FMUL.FTZ R144, R116.reuse, -R139 ;  /* 0x8000008b74907220 */ /* 0x040fe20000410000 */
[-C--:B----4-:R-:W-:Y:S01]  /*2ae0*/  FMUL.FTZ R3, R116, -R136.reuse ;  /* 0x8000008874037220 */ /* 0x090fe20000410000 */
[----:B------:R-:W-:Y:S01]  /*2af0*/  FFMA.FTZ R132, R117, R136, -R103 ;  /* 0x0000008875847223 */ /* 0x000fe20000010867 */
[-C--:B------:R-:W-:Y:S01]  /*2b00*/  FMUL.FTZ R103, R93, R5.reuse ;  /* 0x000000055d677220 */ /* 0x080fe20000410000 */
[C---:B------:R-:W-:Y:S01]  /*2b10*/  FMUL.FTZ R136, R92.reuse, R5 ;  /* 0x000000055c887220 */ /* 0x040fe20000410000 */
[----:B------:R-:W-:Y:S01]  /*2b20*/  FFMA.FTZ R134, R117, R102, R3 ;  /* 0x0000006675867223 */ /* 0x000fe20000010003 */
[----:B------:R-:W-:Y:S01]  /*2b30*/  FADD.FTZ R3, R105, R105 ;  /* 0x0000006969037221 */ /* 0x000fe20000010000 */
[-C--:B------:R-:W-:Y:S01]  /*2b40*/  FFMA.FTZ R102, R92, R4.reuse, -R103 ;  /* 0x000000045c667223 */ /* 0x080fe20000010867 */
[----:B------:R2:W4:Y:S01]  /*2b50*/  @!P0 LDS.128 R24, [R118+0x1d90] ;  /* 0x001d900076188984 */ /* 0x0005220000000c00 */
[----:B------:R-:W-:Y:S01]  /*2b60*/  FFMA.FTZ R136, R93, R4, R136 ;  /* 0x000000045d887223 */ /* 0x000fe20000010088 */
[----:B------:R-:W-:Y:S01]  /*2b70*/  ISETP.NE.AND P0, PT, R101, 0x1f, PT ;  /* 0x0000001f6500780c */ /* 0x000fe20003f05270 */
[----:B------:R-:W-:Y:S01]  /*2b80*/  FFMA.FTZ R144, R117, R142, -R144 ;  /* 0x0000008e75907223 */ /* 0x000fe20000010890 */
[C---:B-1----:R-:W-:Y:S01]  /*2b90*/  FMUL.FTZ R137, R140.reuse, R133 ;  /* 0x000000858c897220 */ /* 0x042fe20000410000 */
[-C--:B---3--:R-:W-:Y:S01]  /*2ba0*/  FMUL.FTZ R142, R140, R131.reuse ;  /* 0x000000838c8e7220 */ /* 0x088fe20000410000 */
[C---:B------:R-:W-:Y:S01]  /*2bb0*/  FMUL.FTZ R103, R3.reuse, R102 ;  /* 0x0000006603677220 */ /* 0x040fe20000410000 */
[----:B------:R-:W-:Y:S01]  /*2bc0*/  FMUL.FTZ R102, R3, R136 ;  /* 0x0000008803667220 */ /* 0x000fe20000410000 */
[C---:B------:R-:W-:Y:S01]  /*2bd0*/  FFMA.FTZ R140, R138.reuse, R131, -R137 ;  /* 0x000000838a8c7223 */ /* 0x040fe20000010889 */
[----:B------:R-:W-:Y:S01]  /*2be0*/  FFMA.FTZ R139, R138, R133, R142 ;  /* 0x000000858a8b7223 */ /* 0x000fe2000001008e */
[----:B------:R-:W-:Y:S01]  /*2bf0*/  FADD.FTZ R137, R103, R144 ;  /* 0x0000009067897221 */ /* 0x000fe20000010000 */
[----:B------:R-:W-:Y:S01]  /*2c00*/  FADD.FTZ R136, -R102, R141 ;  /* 0x0000008d66887221 */ /* 0x000fe20000010100 */
[----:B0-----:R-:W-:Y:S01]  /*2c10*/  @P1 FADD.FTZ R131, R129, R140 ;  /* 0x0000008c81831221 */ /* 0x001fe20000010000 */
[----:B------:R-:W-:Y:S01]  /*2c20*/  @P1 FADD.FTZ R133, R120, R139 ;  /* 0x0000008b78851221 */ /* 0x000fe20000010000 */
[----:B------:R2:W0:Y:S03]  /*2c30*/  SHFL.DOWN PT, R140, R132, 0x1, 0x1f ;  /* 0x08201f00848c7f89 */ /* 0x00042600000e0000 */
[C---:B------:R-:W-:Y:S01]  /*2c40*/  FMUL.FTZ R120, R97.reuse, R133 ;  /* 0x0000008561787220 */ /* 0x040fe20000410000 */
[----:B------:R2:W1:Y:S01]  /*2c50*/  SHFL.DOWN PT, R143, R137, 0x1, 0x1f ;  /* 0x08201f00898f7f89 */ /* 0x00046200000e0000 */
[----:B------:R-:W-:-:S03]  /*2c60*/  FMUL.FTZ R97, R97, R131 ;  /* 0x0000008361617220 */ /* 0x000fc60000410000 */
[----:B------:R2:W3:Y:S04]  /*2c70*/  SHFL.DOWN PT, R144, R136, 0x1, 0x1f ;  /* 0x08201f0088907f89 */ /* 0x0004e800000e0000 */
[----:B------:R2:W0:Y:S01]  /*2c80*/  SHFL.DOWN PT, R142, R134, 0x1, 0x1f ;  /* 0x08201f00868e7f89 */ /* 0x00042200000e0000 */
[----:B------:R-:W-:Y:S05]  /*2c90*/  @!P0 BRA `(.L_x_18395) ;  /* 0x00000000002c8947 */ /* 0x000fea0003800000 */
[C---:B---3--:R-:W-:Y:S01]  /*2ca0*/  FMUL.FTZ R139, R134.reuse, R144 ;  /* 0x00000090868b7220 */ /* 0x048fe20000410000 */
[C---:B0-----:R-:W-:Y:S01]  /*2cb0*/  FMUL.FTZ R129, R134.reuse, R142 ;  /* 0x0000008e86817220 */ /* 0x041fe20000410000 */
[-C--:B-1----:R-:W-:Y:S02]  /*2cc0*/  FMUL.FTZ R141, R134, R143.reuse ;  /* 0x0000008f868d7220 */ /* 0x082fe40000410000 */
[----:B------:R-:W-:Y:S01]  /*2cd0*/  FFMA.FTZ R138, R132, R143, -R139 ;  /* 0x0000008f848a7223 */ /* 0x000fe2000001088b */
[C---:B------:R-:W-:Y:S01]  /*2ce0*/  FMUL.FTZ R139, R140.reuse, R134 ;  /* 0x000000868c8b7220 */ /* 0x040fe20000410000 */
[----:B------:R-:W-:Y:S01]  /*2cf0*/  FFMA.FTZ R129, R140, R132, -R129 ;  /* 0x000000848c817223 */ /* 0x000fe20000010881 */
[C---:B------:R-:W-:Y:S01]  /*2d00*/  FFMA.FTZ R141, R132.reuse, R144, R141 ;  /* 0x00000090848d7223 */ /* 0x040fe2000001008d */
[----:B--2---:R-:W-:Y:S01]  /*2d10*/  FADD.FTZ R137, R137, R138 ;  /* 0x0000008a89897221 */ /* 0x004fe20000010000 */
[----:B------:R-:W-:Y:S02]  /*2d20*/  FFMA.FTZ R134, R132, R142, R139 ;  /* 0x0000008e84867223 */ /* 0x000fe4000001008b */
[----:B------:R-:W-:Y:S01]  /*2d30*/  FADD.FTZ R136, R136, R141 ;  /* 0x0000008d88887221 */ /* 0x000fe20000010000 */
[----:B------:R-:W-:-:S07]  /*2d40*/  MOV R132, R129 ;  /* 0x0000008100847202 */ /* 0x000fce0000000f00 */
.L_x_18395:
[----:B------:R-:W-:Y:S05]  /*2d50*/  BSYNC B0 ;  /* 0x0000000000007941 */ /* 0x000fea0003800000 */
.L_x_18394:
[----:B------:R-:W-:Y:S01]  /*2d60*/  ISETP.GT.U32.AND P0, PT, R101, 0x1d, PT ;  /* 0x0000001d6500780c */ /* 0x000fe20003f04070 */
[C---:B------:R-:W-:Y:S01]  /*2d70*/  FFMA.FTZ R97, R96.reuse, R133, R97 ;  /* 0x0000008560617223 */ /* 0x040fe20000010061 */
[----:B------:R-:W-:Y:S01]  /*2d80*/  FFMA.FTZ R120, R96, R131, -R120 ;  /* 0x0000008360787223 */ /* 0x000fe20000010878 */
[----:B0-----:R0:W0:Y:S01]  /*2d90*/  SHFL.DOWN PT, R140, R132, 0x2, 0x1f ;  /* 0x08401f00848c7f89 */ /* 0x00102200000e0000 */
[----:B------:R-:W-:Y:S01]  /*2da0*/  BSSY B0, `(.L_x_18396) ;  /* 0x0000014000007945 */ /* 0x000fe20003800000 */
[----:B------:R-:W-:Y:S01]  /*2db0*/  FADD.FTZ R96, RZ, R97 ;  /* 0x00000061ff607221 */ /* 0x000fe20000010000 */
[----:B------:R-:W-:Y:S01]  /*2dc0*/  FADD.FTZ R120, R109, R120 ;  /* 0x000000786d787221 */ /* 0x000fe20000010000 */
[----:B------:R0:W0:Y:S02]  /*2dd0*/  SHFL.DOWN PT, R142, R134, 0x2, 0x1f ;  /* 0x08401f00868e7f89 */ /* 0x00002400000e0000 */
[C---:B------:R-:W-:Y:S01]  /*2de0*/  FMUL.FTZ R131, R5.reuse, R96 ;  /* 0x0000006005837220 */ /* 0x040fe20000410000 */
[----:B------:R-:W-:Y:S01]  /*2df0*/  FMUL.FTZ R133, R5, R120 ;  /* 0x0000007805857220 */ /* 0x000fe20000410000 */
[----:B------:R0:W0:Y:S04]  /*2e00*/  SHFL.DOWN PT, R139, R137, 0x2, 0x1f ;  /* 0x08401f00898b7f89 */ /* 0x00002800000e0000 */
[----:B---3--:R3:W0:Y:S01]  /*2e10*/  SHFL.DOWN PT, R144, R136, 0x2, 0x1f ;  /* 0x08401f0088907f89 */ /* 0x00862200000e0000 */
        /* <DEDUP_REMOVED lines=8> */
[----:B--2---:R-:W-:Y:S01]  /*2ea0*/  FADD.FTZ R137, R137, R138 ;  /* 0x0000008a89897221 */ /* 0x004fe20000010000 */
[----:B------:R-:W-:Y:S02]  /*2eb0*/  FFMA.FTZ R134, R132, R142, R97 ;  /* 0x0000008e84867223 */ /* 0x000fe40000010061 */
[----:B---3--:R-:W-:Y:S01]  /*2ec0*/  FADD.FTZ R136, R136, R129 ;  /* 0x0000008188887221 */ /* 0x008fe20000010000 */
[----:B------:R-:W-:-:S07]  /*2ed0*/  MOV R132, R5 ;  /* 0x0000000500847202 */ /* 0x000fce0000000f00 */
.L_x_18397:
[----:B------:R-:W-:Y:S05]  /*2ee0*/  BSYNC B0 ;  /* 0x0000000000007941 */ /* 0x000fea0003800000 */
.L_x_18396:
[C---:B------:R-:W-:Y:S01]  /*2ef0*/  FMUL.FTZ R138, R116.reuse, R120 ;  /* 0x00000078748a7220 */ /* 0x040fe20000410000 */
[-C--:B------:R-:W-:Y:S01]  /*2f00*/  FMUL.FTZ R5, R116, R96.reuse ;  /* 0x0000006074057220 */ /* 0x080fe20000410000 */
[----:B------:R-:W-:Y:S01]  /*2f10*/  ISETP.GT.U32.AND P0, PT, R101, 0x1b, PT ;  /* 0x0000001b6500780c */ /* 0x000fe20003f04070 */
[-C--:B0-----:R-:W-:Y:S01]  /*2f20*/  FMUL.FTZ R142, R92, R96.reuse ;  /* 0x000000605c8e7220 */ /* 0x081fe20000410000 */
[C---:B------:R-:W-:Y:S01]  /*2f30*/  FFMA.FTZ R97, R117.reuse, R96, R138 ;  /* 0x0000006075617223 */ /* 0x040fe2000001008a */
[-C--:B------:R-:W-:Y:S01]  /*2f40*/  FFMA.FTZ R5, R117, R120.reuse, -R5 ;  /* 0x0000007875057223 */ /* 0x080fe20000010805 */
[C---:B------:R-:W-:Y:S01]  /*2f50*/  FFMA.FTZ R140, R4.reuse, R120, -R131 ;  /* 0x00000078048c7223 */ /* 0x040fe20000010883 */
[CC--:B------:R-:W-:Y:S01]  /*2f60*/  FMUL.FTZ R129, R93.reuse, R96.reuse ;  /* 0x000000605d817220 */ /* 0x0c0fe20000410000 */
[----:B------:R-:W-:Y:S01]  /*2f70*/  FFMA.FTZ R4, R4, R96, R133 ;  /* 0x0000006004047223 */ /* 0x000fe20000010085 */
[-C--:B------:R-:W-:Y:S01]  /*2f80*/  FFMA.FTZ R142, R93, R120.reuse, R142 ;  /* 0x000000785d8e7223 */ /* 0x080fe2000001008e */
[----:B------:R-:W-:Y:S01]  /*2f90*/  FADD.FTZ R97, RZ, R97 ;  /* 0x00000061ff617221 */ /* 0x000fe20000010000 */
[----:B------:R-:W-:Y:S01]  /*2fa0*/  FADD.FTZ R5, R110, R5 ;  /* 0x000000056e057221 */ /* 0x000fe20000010000 */
[----:B------:R-:W-:Y:S01]  /*2fb0*/  FFMA.FTZ R138, R92, R120, -R129 ;  /* 0x000000785c8a7223 */ /* 0x000fe20000010881 */
[----:B------:R-:W-:Y:S01]  /*2fc0*/  FFMA.FTZ R141, -R3, R4, RZ ;  /* 0x00000004038d7223 */ /* 0x000fe200000101ff */
[----:B------:R-:W-:Y:S01]  /*2fd0*/  FMUL.FTZ R131, R7, R97 ;  /* 0x0000006107837220 */ /* 0x000fe20000410000 */
[----:B------:R-:W-:Y:S01]  /*2fe0*/  FFMA.FTZ R139, R3, R140, RZ ;  /* 0x0000008c038b7223 */ /* 0x000fe200000100ff */
[-C--:B------:R-:W-:Y:S01]  /*2ff0*/  FMUL.FTZ R4, R7, R5.reuse ;  /* 0x0000000507047220 */ /* 0x080fe20000410000 */
[C---:B------:R-:W-:Y:S01]  /*3000*/  FFMA.FTZ R129, -R3.reuse, R142, -RZ ;  /* 0x0000008e03817223 */ /* 0x040fe200000109ff */
[----:B------:R0:W0:Y:S01]  /*3010*/  SHFL.DOWN PT, R140, R132, 0x4, 0x1f ;  /* 0x08801f00848c7f89 */ /* 0x00002200000e0000 */
[----:B------:R-:W-:Y:S01]  /*3020*/  BSSY B0, `(.L_x_18398) ;  /* 0x0000015000007945 */ /* 0x000fe20003800000 */
[----:B------:R-:W-:Y:S01]  /*3030*/  FMUL.FTZ R7, R3, R138 ;  /* 0x0000008a03077220 */ /* 0x000fe20000410000 */
[C---:B------:R-:W-:Y:S01]  /*3040*/  FFMA.FTZ R138, R6.reuse, R5, -R131 ;  /* 0x00000005068a7223 */ /* 0x040fe20000010883 */
[----:B------:R0:W0:Y:S01]  /*3050*/  SHFL.DOWN PT, R142, R134, 0x4, 0x1f ;  /* 0x08801f00868e7f89 */ /* 0x00002200000e0000 */
[C---:B------:R-:W-:Y:S01]  /*3060*/  ISETP.GT.U32.AND P1, PT, R101.reuse, 0x17, PT ;  /* 0x000000176500780c */ /* 0x040fe20003f24070 */
[----:B------:R-:W-:Y:S01]  /*3070*/  FFMA.FTZ R6, R6, R97, R4 ;  /* 0x0000006106067223 */ /* 0x000fe20000010004 */
[----:B------:R-:W-:Y:S01]  /*3080*/  ISETP.GT.U32.AND P3, PT, R101, 0xf, PT ;  /* 0x0000000f6500780c */ /* 0x000fe20003f64070 */
[----:B-1----:R1:W0:Y:S04]  /*3090*/  SHFL.DOWN PT, R143, R137, 0x4, 0x1f ;  /* 0x08801f00898f7f89 */ /* 0x00222800000e0000 */
[----:B------:R1:W0:Y:S01]  /*30a0*/  SHFL.DOWN PT, R144, R136, 0x4, 0x1f ;  /* 0x08801f0088907f89 */ /* 0x00022200000e0000 */
[----:B------:R-:W-:Y:S07]  /*30b0*/  @P0 BRA `(.L_x_18399) ;  /* 0x00000000002c0947 */ /* 0x000fee0003800000 */
        /* <DEDUP_REMOVED lines=11> */
.L_x_18399:
[----:B------:R-:W-:Y:S05]  /*3170*/  BSYNC B0 ;  /* 0x0000000000007941 */ /* 0x000fea0003800000 */
.L_x_18398:
[C---:B------:R-:W-:Y:S01]  /*3180*/  FFMA.FTZ R138, R2.reuse, R138, R139 ;  /* 0x0000008a028a7223 */ /* 0x040fe2000001008b */
[----:B0-----:R0:W0:Y:S01]  /*3190*/  SHFL.DOWN PT, R140, R132, 0x8, 0x1f ;  /* 0x09001f00848c7f89 */ /* 0x00102200000e0000 */
[----:B------:R-:W-:Y:S01]  /*31a0*/  BSSY B0, `(.L_x_18400) ;  /* 0x0000011000007945 */ /* 0x000fe20003800000 */
[----:B------:R-:W-:Y:S02]  /*31b0*/  FFMA.FTZ R6, -R2, R6, R141 ;  /* 0x0000000602067223 */ /* 0x000fe4000001018d */
        /* <DEDUP_REMOVED lines=15> */
.L_x_18401:
[----:B------:R-:W-:Y:S05]  /*32b0*/  BSYNC B0 ;  /* 0x0000000000007941 */ /* 0x000fea0003800000 */
.L_x_18400:
[----:B0-----:R0:W0:Y:S01]  /*32c0*/  SHFL.DOWN PT, R140, R132, 0x10, 0x1f ;  /* 0x0a001f00848c7f89 */ /* 0x00102200000e0000 */
[----:B------:R-:W-:Y:S03]  /*32d0*/  BSSY B0, `(.L_x_18402) ;  /* 0x0000010000007945 */ /* 0x000fe60003800000 */
        /* <DEDUP_REMOVED lines=15> */
.L_x_18403:
[----:B------:R-:W-:Y:S05]  /*33d0*/  BSYNC B0 ;  /* 0x0000000000007941 */ /* 0x000fea0003800000 */
.L_x_18402:
[CC--:B0-----:R-:W-:Y:S01]  /*33e0*/  FMUL.FTZ R142, R92.reuse, R97.reuse ;  /* 0x000000615c8e7220 */ /* 0x0c1fe20000410000 */
[C---:B------:R-:W-:Y:S01]  /*33f0*/  FMUL.FTZ R4, R123.reuse, R97 ;  /* 0x000000617b047220 */ /* 0x040fe20000410000 */
[----:B------:R-:W-:Y:S01]  /*3400*/  FMUL.FTZ R140, R123, R5 ;  /* 0x000000057b8c7220 */ /* 0x000fe20000410000 */
[C---:B------:R-:W-:Y:S01]  /*3410*/  FMUL.FTZ R131, R93.reuse, R97 ;  /* 0x000000615d837220 */ /* 0x040fe20000410000 */
[-C--:B------:R-:W-:Y:S01]  /*3420*/  FFMA.FTZ R141, R93, R5.reuse, R142 ;  /* 0x000000055d8d7223 */ /* 0x080fe2000001008e */
[C---:B------:R-:W-:Y:S01]  /*3430*/  FFMA.FTZ R4, R121.reuse, R5, -R4 ;  /* 0x0000000579047223 */ /* 0x040fe20000010804 */
[----:B------:R-:W-:Y:S01]  /*3440*/  FFMA.FTZ R3, R121, R97, R140 ;  /* 0x0000006179037223 */ /* 0x000fe2000001008c */
[----:B------:R-:W-:Y:S01]  /*3450*/  SHFL.DOWN PT, R149, R134, 0x1, 0x1f ;  /* 0x08201f0086957f89 */ /* 0x000fe200000e0000 */
[----:B------:R-:W-:Y:S01]  /*3460*/  FFMA.FTZ R131, R92, R5, -R131 ;  /* 0x000000055c837223 */ /* 0x000fe20000010883 */
[----:B------:R-:W-:Y:S01]  /*3470*/  FADD.FTZ R4, R111, R4 ;  /* 0x000000046f047221 */ /* 0x000fe20000010000 */
[----:B------:R-:W-:Y:S01]  /*3480*/  FADD.FTZ R3, RZ, R3 ;  /* 0x00000003ff037221 */ /* 0x000fe20000010000 */
[----:B----4-:R-:W0:Y:S01]  /*3490*/  SHFL.IDX PT, R142, R26, RZ, 0x1f ;  /* 0x00001fff1a8e7589 */ /* 0x010e2200000e0000 */
[C---:B------:R-:W-:Y:S01]  /*34a0*/  FMUL.FTZ R133, R2.reuse, R131 ;  /* 0x0000008302857220 */ /* 0x040fe20000410000 */
[----:B------:R-:W-:Y:S01]  /*34b0*/  FFMA.FTZ R131, -R2, R141, -RZ ;  /* 0x0000008d02837223 */ /* 0x000fe200000109ff */
[CC--:B------:R-:W-:Y:S01]  /*34c0*/  FMUL.FTZ R145, R21.reuse, R3.reuse ;  /* 0x0000000315917220 */ /* 0x0c0fe20000410000 */
[----:B------:R-:W4:Y:S01]  /*34d0*/  SHFL.IDX PT, R140, R27, RZ, 0x1f ;  /* 0x00001fff1b8c7589 */ /* 0x000f2200000e0000 */
[-C--:B------:R-:W-:Y:S01]  /*34e0*/  FMUL.FTZ R141, R21, R4.reuse ;  /* 0x00000004158d7220 */ /* 0x080fe20000410000 */
[CC--:B------:R-:W-:Y:S01]  /*34f0*/  FMUL.FTZ R147, R93.reuse, R3.reuse ;  /* 0x000000035d937220 */ /* 0x0c0fe20000410000 */
[-C--:B------:R-:W-:Y:S01]  /*3500*/  FMUL.FTZ R2, R92, R3.reuse ;  /* 0x000000035c027220 */ /* 0x080fe20000410000 */
[----:B------:R-:W5:Y:S01]  /*3510*/  SHFL.DOWN PT, R139, R132, 0x1, 0x1f ;  /* 0x08201f00848b7f89 */ /* 0x000f6200000e0000 */
[CC--:B------:R-:W-:Y:S01]  /*3520*/  FFMA.FTZ R145, R20.reuse, R4.reuse, -R145 ;  /* 0x0000000414917223 */ /* 0x0c0fe20000010891 */
[----:B------:R-:W-:Y:S01]  /*3530*/  FFMA.FTZ R141, R20, R3, R141 ;  /* 0x00000003148d7223 */ /* 0x000fe2000001008d */
[-C--:B------:R-:W-:Y:S01]  /*3540*/  FFMA.FTZ R144, R92, R4.reuse, -R147 ;  /* 0x000000045c907223 */ /* 0x080fe20000010893 */
[----:B------:R-:W3:Y:S01]  /*3550*/  SHFL.DOWN PT, R21, R136, 0x1, 0x1f ;  /* 0x08201f0088157f89 */ /* 0x000ee200000e0000 */
[-C--:B------:R-:W-:Y:S01]  /*3560*/  FFMA.FTZ R2, R93, R4.reuse, R2 ;  /* 0x000000045d027223 */ /* 0x080fe20000010002 */
[C---:B------:R-:W-:Y:S01]  /*3570*/  FFMA.FTZ R138, R135.reuse, R145, R138 ;  /* 0x00000091878a7223 */ /* 0x040fe2000001008a */
[C---:B------:R-:W-:Y:S01]  /*3580*/  FFMA.FTZ R6, -R135.reuse, R141, R6 ;  /* 0x0000008d87067223 */ /* 0x040fe20000010106 */
[----:B------:R-:W3:Y:S01]  /*3590*/  SHFL.DOWN PT, R143, R137, 0x1, 0x1f ;  /* 0x08201f00898f7f89 */ /* 0x000ee200000e0000 */
[C---:B------:R-:W-:Y:S01]  /*35a0*/  FMUL.FTZ R20, R126.reuse, R4 ;  /* 0x000000047e147220 */ /* 0x040fe20000410000 */
[C---:B------:R-:W-:Y:S01]  /*35b0*/  FMUL.FTZ R141, R135.reuse, R144 ;  /* 0x00000090878d7220 */ /* 0x040fe20000410000 */
[----:B------:R-:W-:Y:S01]  /*35c0*/  FFMA.FTZ R135, -R135, R2, -RZ ;  /* 0x0000000287877223 */ /* 0x000fe200000109ff */
[-C--:B------:R-:W-:Y:S01]  /*35d0*/  FMUL.FTZ R147, R126, R3.reuse ;  /* 0x000000037e937220 */ /* 0x080fe20000410000 */
[----:B------:R-:W-:Y:S01]  /*35e0*/  FFMA.FTZ R2, R125, R3, R20 ;  /* 0x000000037d027223 */ /* 0x000fe20000010014 */
[----:B--2---:R-:W2:Y:S01]  /*35f0*/  SHFL.IDX PT, R134, R134, RZ, 0x1f ;  /* 0x00001fff86867589 */ /* 0x004ea200000e0000 */
[----:B------:R-:W-:Y:S01]  /*3600*/  ISETP.NE.AND P0, PT, R82, RZ, PT ;  /* 0x000000ff5200720c */ /* 0x000fe20003f05270 */
[----:B0-----:R-:W-:Y:S01]  /*3610*/  @P2 FMUL.FTZ R145, R149, R142 ;  /* 0x0000008e95912220 */ /* 0x001fe20000410000 */
[----:B------:R-:W-:Y:S01]  /*3620*/  FFMA.FTZ R147, R125, R4, -R147 ;  /* 0x000000047d937223 */ /* 0x000fe20000010893 */
[----:B------:R-:W-:Y:S01]  /*3630*/  FADD.FTZ R2, RZ, R2 ;  /* 0x00000002ff027221 */ /* 0x000fe20000010000 */
[----:B------:R-:W0:Y:S01]  /*3640*/  SHFL.IDX PT, R132, R132, RZ, 0x1f ;  /* 0x00001fff84847589 */ /* 0x000e2200000e0000 */
[-C--:B----4-:R-:W-:Y:S01]  /*3650*/  @P2 FMUL.FTZ R144, R149, R140.reuse ;  /* 0x0000008c95902220 */ /* 0x090fe20000410000 */
[----:B------:R-:W-:Y:S01]  /*3660*/  FADD.FTZ R120, -R109, R120 ;  /* 0x000000786d787221 */ /* 0x000fe20000010100 */
[----:B------:R-:W-:Y:S01]  /*3670*/  BSSY B0, `(.L_x_18404) ;  /* 0x0000072000007945 */ /* 0x000fe20003800000 */
[----:B-1----:R-:W1:Y:S01]  /*3680*/  SHFL.IDX PT, R137, R137, RZ, 0x1f ;  /* 0x00001fff89897589 */ /* 0x002e6200000e0000 */
[C---:B-----5:R-:W-:Y:S01]  /*3690*/  @P2 FFMA.FTZ R20, R139.reuse, R140, R145 ;  /* 0x0000008c8b142223 */ /* 0x060fe20000010091 */
[----:B------:R-:W-:Y:S01]  /*36a0*/  @P2 FFMA.FTZ R144, R139, R142, -R144 ;  /* 0x0000008e8b902223 */ /* 0x000fe20000010890 */
[----:B------:R-:W-:Y:S01]  /*36b0*/  FADD.FTZ R139, R112, R147 ;  /* 0x00000093708b7221 */ /* 0x000fe20000010000 */
[-C--:B------:R-:W-:Y:S01]  /*36c0*/  FMUL.FTZ R145, R93, R2.reuse ;  /* 0x000000025d917220 */ /* 0x080fe20000410000 */
[----:B---3--:R-:W-:Y:S01]  /*36d0*/  @P2 FADD.FTZ R140, R21, R20 ;  /* 0x00000014158c2221 */ /* 0x008fe20000010000 */
[CC--:B------:R-:W-:Y:S01]  /*36e0*/  FMUL.FTZ R20, R92.reuse, R2.reuse ;  /* 0x000000025c147220 */ /* 0x0c0fe20000410000 */
[----:B------:R-:W3:Y:S01]  /*36f0*/  SHFL.IDX PT, R136, R136, RZ, 0x1f ;  /* 0x00001fff88887589 */ /* 0x000ee200000e0000 */
[----:B------:R-:W-:Y:S01]  /*3700*/  FFMA.FTZ R145, R92, R139, -R145 ;  /* 0x0000008b5c917223 */ /* 0x000fe20000010891 */
[----:B------:R-:W-:Y:S01]  /*3710*/  @P2 FADD.FTZ R142, R143, R144 ;  /* 0x000000908f8e2221 */ /* 0x000fe20000010000 */
[----:B------:R-:W-:Y:S01]  /*3720*/  FMUL.FTZ R21, R140, -R95 ;  /* 0x8000005f8c157220 */ /* 0x000fe20000410000 */
[----:B------:R-:W-:Y:S01]  /*3730*/  FMUL.FTZ R143, R23, R2 ;  /* 0x00000002178f7220 */ /* 0x000fe20000410000 */
[----:B------:R-:W-:Y:S01]  /*3740*/  FFMA.FTZ R93, R93, R139, R20 ;  /* 0x0000008b5d5d7223 */ /* 0x000fe20000010014 */
[C---:B------:R-:W-:Y:S01]  /*3750*/  FMUL.FTZ R95, R142.reuse, -R95 ;  /* 0x8000005f8e5f7220 */ /* 0x040fe20000410000 */
[-C--:B------:R-:W-:Y:S01]  /*3760*/  FFMA.FTZ R21, R142, R94.reuse, -R21 ;  /* 0x0000005e8e157223 */ /* 0x080fe20000010815 */
[-C--:B------:R-:W-:Y:S01]  /*3770*/  FMUL.FTZ R23, R23, R139.reuse ;  /* 0x0000008b17177220 */ /* 0x080fe20000410000 */
[----:B------:R-:W-:Y:S01]  /*3780*/  FFMA.FTZ R143, R22, R139, -R143 ;  /* 0x0000008b168f7223 */ /* 0x000fe2000001088f */
[----:B------:R-:W-:Y:S01]  /*3790*/  FFMA.FTZ R95, R140, R94, R95 ;  /* 0x0000005e8c5f7223 */ /* 0x000fe2000001005f */
[----:B------:R-:W-:Y:S01]  /*37a0*/  FADD.FTZ R20, R130, R21 ;  /* 0x0000001582147221 */ /* 0x000fe20000010000 */
[----:B------:R-:W-:Y:S01]  /*37b0*/  FFMA.FTZ R23, R22, R2, R23 ;  /* 0x0000000216177223 */ /* 0x000fe20000010017 */
[----:B------:R-:W-:Y:S01]  /*37c0*/  FMUL.FTZ R147, R0, R143 ;  /* 0x0000008f00937220 */ /* 0x000fe20000410000 */
[----:B------:R-:W-:Y:S01]  /*37d0*/  FADD.FTZ R21, -R128, R95 ;  /* 0x0000005f80157221 */ /* 0x000fe20000010100 */
[C---:B------:R-:W-:Y:S01]  /*37e0*/  FMUL.FTZ R95, R0.reuse, R145 ;  /* 0x00000091005f7220 */ /* 0x040fe20000410000 */
[C---:B------:R-:W-:Y:S01]  /*37f0*/  FMUL.FTZ R149, R0.reuse, R23 ;  /* 0x0000001700957220 */ /* 0x040fe20000410000 */
[----:B------:R-:W-:Y:S01]  /*3800*/  FFMA.FTZ R143, -R0, R93, -RZ ;  /* 0x0000005d008f7223 */ /* 0x000fe200000109ff */
[C---:B------:R-:W-:Y:S01]  /*3810*/  FMUL.FTZ R22, R126.reuse, -R21 ;  /* 0x800000157e167220 */ /* 0x040fe20000410000 */
[-C--:B------:R-:W-:Y:S01]  /*3820*/  FMUL.FTZ R126, R126, -R20.reuse ;  /* 0x800000147e7e7220 */ /* 0x080fe20000410000 */
[C---:B--2---:R-:W-:Y:S01]  /*3830*/  FMUL.FTZ R23, R134.reuse, R27 ;  /* 0x0000001b86177220 */ /* 0x044fe20000410000 */
[----:B------:R-:W-:Y:S01]  /*3840*/  P2R R93, PR, RZ, 0x1 ;  /* 0x00000001ff5d7803 */ /* 0x000fe20000000000 */
[C---:B------:R-:W-:Y:S01]  /*3850*/  FFMA.FTZ R0, R125.reuse, R20, -R22 ;  /* 0x000000147d007223 */ /* 0x040fe20000010816 */
[-C--:B------:R-:W-:Y:S01]  /*3860*/  FMUL.FTZ R22, R134, R26.reuse ;  /* 0x0000001a86167220 */ /* 0x080fe20000410000 */
[----:B------:R-:W-:Y:S01]  /*3870*/  FFMA.FTZ R125, R125, R21, R126 ;  /* 0x000000157d7d7223 */ /* 0x000fe2000001007e */
[C---:B0-----:R-:W-:Y:S01]  /*3880*/  FFMA.FTZ R26, R132.reuse, R26, -R23 ;  /* 0x0000001a841a7223 */ /* 0x041fe20000010817 */
[----:B------:R-:W-:Y:S01]  /*3890*/  FADD.FTZ R0, R127, R0 ;  /* 0x000000007f007221 */ /* 0x000fe20000010000 */
[----:B------:R-:W-:Y:S01]  /*38a0*/  FFMA.FTZ R27, R132, R27, R22 ;  /* 0x0000001b841b7223 */ /* 0x000fe20000010016 */
[----:B------:R-:W-:Y:S01]  /*38b0*/  FADD.FTZ R22, -R124, R125 ;  /* 0x0000007d7c167221 */ /* 0x000fe20000010100 */
[CC--:B------:R-:W-:Y:S01]  /*38c0*/  FMUL.FTZ R23, R134.reuse, R25.reuse ;  /* 0x0000001986177220 */ /* 0x0c0fe20000410000 */
[C---:B------:R-:W-:Y:S01]  /*38d0*/  FMUL.FTZ R92, R123.reuse, -R0 ;  /* 0x800000007b5c7220 */ /* 0x040fe20000410000 */
[----:B------:R-:W-:Y:S01]  /*38e0*/  FMUL.FTZ R134, R134, R24 ;  /* 0x0000001886867220 */ /* 0x000fe20000410000 */
[----:B------:R-:W-:Y:S01]  /*38f0*/  FMUL.FTZ R123, R123, -R22 ;  /* 0x800000167b7b7220 */ /* 0x000fe20000410000 */
[----:B------:R-:W-:Y:S01]  /*3900*/  FFMA.FTZ R24, R132, R24, -R23 ;  /* 0x0000001884187223 */ /* 0x000fe20000010817 */
[C---:B------:R-:W-:Y:S01]  /*3910*/  FFMA.FTZ R93, R121.reuse, R22, R92 ;  /* 0x00000016795d7223 */ /* 0x040fe2000001005c */
[----:B------:R-:W-:Y:S01]  /*3920*/  FADD.FTZ R92, R6, -R149 ;  /* 0x80000095065c7221 */ /* 0x000fe20000010000 */
[-C--:B------:R-:W-:Y:S01]  /*3930*/  FFMA.FTZ R94, R121, R0.reuse, -R123 ;  /* 0x00000000795e7223 */ /* 0x080fe2000001087b */
[----:B------:R-:W-:Y:S01]  /*3940*/  FFMA.FTZ R25, R132, R25, R134 ;  /* 0x0000001984197223 */ /* 0x000fe20000010086 */
[----:B------:R-:W-:Y:S01]  /*3950*/  FADD.FTZ R23, -R122, R93 ;  /* 0x0000005d7a177221 */ /* 0x000fe20000010100 */
[----:B-1----:R-:W-:Y:S01]  /*3960*/  FADD.FTZ R26, R137, R26 ;  /* 0x0000001a891a7221 */ /* 0x002fe20000010000 */
[----:B------:R-:W-:Y:S01]  /*3970*/  FADD.FTZ R119, R119, R94 ;  /* 0x0000005e77777221 */ /* 0x000fe20000010000 */
[----:B---3--:R-:W-:Y:S01]  /*3980*/  FADD.FTZ R27, R136, R27 ;  /* 0x0000001b881b7221 */ /* 0x008fe20000010000 */
[C---:B------:R-:W-:Y:S01]  /*3990*/  FMUL.FTZ R6, R116.reuse, -R23 ;  /* 0x8000001774067220 */ /* 0x040fe20000410000 */
[----:B------:R-:W-:Y:S01]  /*39a0*/  FMUL.FTZ R94, R99, R0 ;  /* 0x00000000635e7220 */ /* 0x000fe20000410000 */
[-C--:B------:R-:W-:Y:S01]  /*39b0*/  FMUL.FTZ R116, R116, -R119.reuse ;  /* 0x8000007774747220 */ /* 0x080fe20000410000 */
[----:B------:R-:W-:Y:S01]  /*39c0*/  FADD.FTZ R139, -R112, R139 ;  /* 0x0000008b708b7221 */ /* 0x000fe20000010100 */
[C---:B------:R-:W-:Y:S01]  /*39d0*/  FFMA.FTZ R6, R117.reuse, R119, -R6 ;  /* 0x0000007775067223 */ /* 0x040fe20000010806 */
[----:B------:R-:W-:Y:S01]  /*39e0*/  @!P0 STS.128 [R118+0x1d90], R24 ;  /* 0x001d901876008388 */ /* 0x000fe20000000c00 */
[-C--:B------:R-:W-:Y:S01]  /*39f0*/  FFMA.FTZ R117, R117, R23.reuse, R116 ;  /* 0x0000001775757223 */ /* 0x080fe20000010074 */
[----:B------:R-:W-:Y:S01]  /*3a00*/  FMUL.FTZ R116, R99, R22 ;  /* 0x0000001663747220 */ /* 0x000fe20000410000 */
[----:B------:R-:W-:Y:S01]  /*3a10*/  FADD.FTZ R103, R103, R6 ;  /* 0x0000000667677221 */ /* 0x000fe20000010000 */
[----:B------:R0:W-:Y:S01]  /*3a20*/  STS [R78], R7 ;  /* 0x000000074e007388 */ /* 0x0001e20000000800 */
[----:B------:R-:W-:Y:S01]  /*3a30*/  FADD.FTZ R102, -R102, R117 ;  /* 0x0000007566667221 */ /* 0x000fe20000010100 */
[----:B------:R-:W-:Y:S01]  /*3a40*/  FMUL.FTZ R6, R98, R23 ;  /* 0x0000001762067220 */ /* 0x000fe20000410000 */
[----:B------:R-:W-:Y:S01]  /*3a50*/  FADD.FTZ R93, R138, R147 ;  /* 0x000000938a5d7221 */ /* 0x000fe20000010000 */
[----:B------:R1:W-:Y:S04]  /*3a60*/  STS [R78+0x18], R95 ;  /* 0x0000185f4e007388 */ /* 0x0003e80000000800 */
[----:B------:R2:W-:Y:S01]  /*3a70*/  STS [R78+0x4], R129 ;  /* 0x000004814e007388 */ /* 0x0005e20000000800 */
[C---:B0-----:R-:W-:Y:S01]  /*3a80*/  FMUL.FTZ R7, R91.reuse, R102 ;  /* 0x000000665b077220 */ /* 0x041fe20000410000 */
[----:B------:R-:W-:Y:S01]  /*3a90*/  FMUL.FTZ R25, R91, R103 ;  /* 0x000000675b197220 */ /* 0x000fe20000410000 */
[----:B------:R-:W-:Y:S01]  /*3aa0*/  FMUL.FTZ R24, R98, R119 ;  /* 0x0000007762187220 */ /* 0x000fe20000410000 */
[----:B------:R-:W-:Y:S01]  /*3ab0*/  FADD.FTZ R27, -R110, R5 ;  /* 0x000000056e1b7221 */ /* 0x000fe20000010100 */
[----:B------:R-:W-:Y:S01]  /*3ac0*/  IADD3 R5, -R34, UR7, RZ ;  /* 0x0000000722057c10 */ /* 0x000fe2000fffe1ff */
[----:B------:R-:W-:Y:S01]  /*3ad0*/  FMUL.FTZ R117, R96, R25 ;  /* 0x0000001960757220 */ /* 0x000fe20000410000 */
[----:B------:R-:W-:Y:S01]  /*3ae0*/  FMUL.FTZ R26, R97, R24 ;  /* 0x00000018611a7220 */ /* 0x000fe20000410000 */
[----:B------:R2:W-:Y:S01]  /*3af0*/  STS [R78+0x8], R133 ;  /* 0x000008854e007388 */ /* 0x0005e20000000800 */
[----:B------:R-:W-:Y:S01]  /*3b00*/  LEA R124, R5, -R82, 0x1 ;  /* 0x80000052057c7211 */ /* 0x000fe200078e08ff */
[----:B------:R-:W-:Y:S01]  /*3b10*/  FFMA.FTZ R117, R120, R7, -R117 ;  /* 0x0000000778757223 */ /* 0x000fe20000010875 */
[-C--:B------:R-:W-:Y:S01]  /*3b20*/  FFMA.FTZ R26, R27, R6.reuse, -R26 ;  /* 0x000000061b1a7223 */ /* 0x080fe2000001081a */
[----:B------:R-:W-:Y:S01]  /*3b30*/  FMUL.FTZ R5, R97, R6 ;  /* 0x0000000661057220 */ /* 0x000fe20000410000 */
[----:B------:R-:W-:Y:S01]  /*3b40*/  ISETP.GE.AND P0, PT, R124, 0x1, PT ;  /* 0x000000017c00780c */ /* 0x000fe20003f06270 */
[----:B------:R-:W-:Y:S01]  /*3b50*/  FADD.FTZ R117, RZ, R117 ;  /* 0x00000075ff757221 */ /* 0x000fe20000010000 */
[----:B------:R-:W-:Y:S01]  /*3b60*/  FMUL.FTZ R6, R3, R94 ;  /* 0x0000005e03067220 */ /* 0x000fe20000410000 */
[----:B------:R2:W-:Y:S01]  /*3b70*/  STS [R78+0xc], R131 ;  /* 0x00000c834e007388 */ /* 0x0005e20000000800 */
[----:B-1----:R-:W-:Y:S01]  /*3b80*/  FMUL.FTZ R95, R100, R21 ;  /* 0x00000015645f7220 */ /* 0x002fe20000410000 */
[----:B------:R-:W-:Y:S01]  /*3b90*/  FADD.FTZ R118, R117, R26 ;  /* 0x0000001a75767221 */ /* 0x000fe20000010000 */
[----:B------:R-:W-:Y:S01]  /*3ba0*/  FADD.FTZ R117, -R111, R4 ;  /* 0x000000046f757221 */ /* 0x000fe20000010100 */
[----:B------:R-:W-:Y:S01]  /*3bb0*/  FMUL.FTZ R4, R96, R7 ;  /* 0x0000000760047220 */ /* 0x000fe20000410000 */
[----:B------:R-:W-:Y:S01]  /*3bc0*/  FMUL.FTZ R26, R100, R20 ;  /* 0x00000014641a7220 */ /* 0x000fe20000410000 */
[----:B------:R2:W-:Y:S01]  /*3bd0*/  STS [R78+0x10], R141 ;  /* 0x0000108d4e007388 */ /* 0x0005e20000000800 */
[----:B------:R-:W-:Y:S01]  /*3be0*/  FFMA.FTZ R121, R117, R116, -R6 ;  /* 0x0000007475797223 */ /* 0x000fe20000010806 */
[----:B------:R-:W-:Y:S01]  /*3bf0*/  FFMA.FTZ R4, R25, R120, R4 ;  /* 0x0000007819047223 */ /* 0x000fe20000010004 */
[----:B------:R-:W-:Y:S01]  /*3c00*/  FFMA.FTZ R5, R24, R27, R5 ;  /* 0x0000001b18057223 */ /* 0x000fe20000010005 */
[----:B------:R2:W-:Y:S01]  /*3c10*/  STS [R78+0x14], R135 ;  /* 0x000014874e007388 */ /* 0x0005e20000000800 */
[----:B------:R-:W-:Y:S01]  /*3c20*/  FMUL.FTZ R6, R2, R26 ;  /* 0x0000001a02067220 */ /* 0x000fe20000410000 */
[----:B------:R-:W-:Y:S01]  /*3c30*/  FADD.FTZ R4, RZ, R4 ;  /* 0x00000004ff047221 */ /* 0x000fe20000010000 */
[----:B------:R-:W-:Y:S01]  /*3c40*/  FMUL.FTZ R7, R3, R116 ;  /* 0x0000007403077220 */ /* 0x000fe20000410000 */
[----:B------:R2:W-:Y:S01]  /*3c50*/  STS [R78+0x1c], R143 ;  /* 0x00001c8f4e007388 */ /* 0x0005e20000000800 */
[----:B------:R-:W-:Y:S01]  /*3c60*/  FADD.FTZ R122, R118, R121 ;  /* 0x00000079767a7221 */ /* 0x000fe20000010000 */
[----:B------:R-:W-:Y:S01]  /*3c70*/  FADD.FTZ R116, R4, R5 ;  /* 0x0000000504747221 */ /* 0x000fe20000010000 */
[----:B------:R-:W-:Y:S01]  /*3c80*/  FFMA.FTZ R125, R139, R95, -R6 ;  /* 0x0000005f8b7d7223 */ /* 0x000fe20000010806 */
[----:B------:R-:W-:Y:S01]  /*3c90*/  FFMA.FTZ R121, R94, R117, R7 ;  /* 0x000000755e797223 */ /* 0x000fe20000010007 */
        /* <DEDUP_REMOVED lines=15> */
.L_x_18405:
[----:B------:R-:W-:Y:S05]  /*3d90*/  BSYNC B0 ;  /* 0x0000000000007941 */ /* 0x000fea0003800000 */
.L_x_18404:
[----:B0-----:R0:W1:Y:S01]  /*3da0*/  LDS R7, [R66+0x4a0] ;  /* 0x0004a00042077984 */ /* 0x0010620000000800 */
[----:B------:R-:W-:Y:S01]  /*3db0*/  ISETP.GE.AND P6, PT, R124, 0x21, PT ;  /* 0x000000217c00780c */ /* 0x000fe20003fc6270 */
[----:B------:R-:W-:Y:S01]  /*3dc0*/  USHF.L.U64.HI UR28, UR5, 0x2, UR6 ;  /* 0x00000002051c7899 */ /* 0x000fe20008010206 */
[----:B------:R-:W-:Y:S01]  /*3dd0*/  BSSY B0, `(.L_x_18406) ;  /* 0x0000010000007945 */ /* 0x000fe20003800000 */
[----:B------:R-:W-:Y:S01]  /*3de0*/  USHF.L.U32 UR29, UR5, 0x2, URZ ;  /* 0x00000002051d7899 */ /* 0x000fe2000800063f */
[----:B------:R-:W-:Y:S01]  /*3df0*/  FADD.FTZ R116, R116, R121 ;  /* 0x0000007974747221 */ /* 0x000fe20000010000 */
[----:B------:R-:W-:Y:S01]  /*3e00*/  FADD.FTZ R113, R122, R125 ;  /* 0x0000007d7a717221 */ /* 0x000fe20000010000 */
[----:B------:R-:W-:Y:S01]  /*3e10*/  ISETP.GE.AND P0, PT, R124, 0x41, PT ;  /* 0x000000417c00780c */ /* 0x000fe20003f06270 */
[----:B------:R-:W-:Y:S01]  /*3e20*/  IMAD R4, R56, UR28, RZ ;  /* 0x0000001c38047c24 */ /* 0x000fe2000f8e02ff */
[C---:B------:R-:W-:Y:S02]  /*3e30*/  ISETP.GE.AND P1, PT, R124.reuse, 0x61, PT ;  /* 0x000000617c00780c */ /* 0x040fe40003f26270 */
[C---:B------:R-:W-:Y:S01]  /*3e40*/  ISETP.GE.AND P2, PT, R124.reuse, 0x81, PT ;  /* 0x000000817c00780c */ /* 0x040fe20003f46270 */
        /* <DEDUP_REMOVED lines=8> */
.L_x_18407:
[----:B------:R-:W-:Y:S05]  /*3ed0*/  BSYNC B0 ;  /* 0x0000000000007941 */ /* 0x000fea0003800000 */
.L_x_18406:
[----:B01----:R0:W1:Y:S01]  /*3ee0*/  LDS R7, [R65+0x520] ;  /* 0x0005200041077984 */ /* 0x0030620000000800 */
[----:B------:R-:W-:Y:S04]  /*3ef0*/  BSSY B0, `(.L_x_18408) ;  /* 0x0000005000007945 */ /* 0x000fe80003800000 */
[----:B------:R-:W-:Y:S05]  /*3f00*/  @!P0 BRA `(.L_x_18409) ;  /* 0x00000000000c8947 */ /* 0x000fea0003800000 */
[----:B------:R-:W-:-:S05]  /*3f10*/  IMAD.WIDE.U32 R4, R56, UR29, R48 ;  /* 0x0000001d38047c25 */ /* 0x000fca000f8e0030 */
[----:B------:R-:W-:-:S05]  /*3f20*/  IADD3 R5, R115, R5, RZ ;  /* 0x0000000573057210 */ /* 0x000fca0007ffe0ff */
[----:B-1----:R3:W-:Y:S02]  /*3f30*/  REDG.E.ADD.F32.FTZ.RN.STRONG.GPU desc[UR12][R4.64], R7 ;  /* 0x00000007040079a6 */ /* 0x0027e4000c10f38c */
.L_x_18409:
[----:B------:R-:W-:Y:S05]  /*3f40*/  BSYNC B0 ;  /* 0x0000000000007941 */ /* 0x000fea0003800000 */
.L_x_18408:
[----:B-1-3--:R1:W3:Y:S01]  /*3f50*/  LDS R7, [R64+0x5a0] ;  /* 0x0005a00040077984 */ /* 0x00a2e20000000800 */
[----:B------:R-:W-:Y:S04]  /*3f60*/  BSSY B0, `(.L_x_18410) ;  /* 0x0000005000007945 */ /* 0x000fe80003800000 */
[----:B------:R-:W-:Y:S05]  /*3f70*/  @!P1 BRA `(.L_x_18411) ;  /* 0x00000000000c9947 */ /* 0x000fea0003800000 */
[----:B------:R-:W-:-:S05]  /*3f80*/  IMAD.WIDE.U32 R4, R56, UR29, R46 ;  /* 0x0000001d38047c25 */ /* 0x000fca000f8e002e */
[----:B------:R-:W-:-:S05]  /*3f90*/  IADD3 R5, R115, R5, RZ ;  /* 0x0000000573057210 */ /* 0x000fca0007ffe0ff */
[----:B---3--:R4:W-:Y:S02]  /*3fa0*/  REDG.E.ADD.F32.FTZ.RN.STRONG.GPU desc[UR12][R4.64], R7 ;  /* 0x00000007040079a6 */ /* 0x0089e4000c10f38c */
.L_x_18411:
[----:B------:R-:W-:Y:S05]  /*3fb0*/  BSYNC B0 ;  /* 0x0000000000007941 */ /* 0x000fea0003800000 */
.L_x_18410:
[----:B---34-:R3:W4:Y:S01]  /*3fc0*/  LDS R7, [R63+0x620] ;  /* 0x000620003f077984 */ /* 0x0187220000000800 */
[----:B------:R-:W-:Y:S04]  /*3fd0*/  BSSY B0, `(.L_x_18412) ;  /* 0x0000005000007945 */ /* 0x000fe80003800000 */
[----:B------:R-:W-:Y:S05]  /*3fe0*/  @!P2 BRA `(.L_x_18413) ;  /* 0x00000000000ca947 */ /* 0x000fea0003800000 */
[----:B------:R-:W-:-:S05]  /*3ff0*/  IMAD.WIDE.U32 R4, R56, UR29, R44 ;  /* 0x0000001d38047c25 */ /* 0x000fca000f8e002c */
[----:B------:R-:W-:-:S05]  /*4000*/  IADD3 R5, R115, R5, RZ ;  /* 0x0000000573057210 */ /* 0x000fca0007ffe0ff */
[----:B----4-:R4:W-:Y:S02]  /*4010*/  REDG.E.ADD.F32.FTZ.RN.STRONG.GPU desc[UR12][R4.64], R7 ;  /* 0x00000007040079a6 */ /* 0x0109e4000c10f38c */
.L_x_18413:
[----:B------:R-:W-:Y:S05]  /*4020*/  BSYNC B0 ;  /* 0x0000000000007941 */ /* 0x000fea0003800000 */
.L_x_18412:
[----:B----4-:R4:W0:Y:S01]  /*4030*/  LDS R7, [R62+0x6a0] ;  /* 0x0006a0003e077984 */ /* 0x0108220000000800 */
[----:B------:R-:W-:Y:S01]  /*4040*/  BSSY B0, `(.L_x_18414) ;  /* 0x0000006000007945 */ /* 0x000fe20003800000 */
[----:B------:R-:W-:-:S03]  /*4050*/  FMUL.FTZ R95, R2, R95 ;  /* 0x0000005f025f7220 */ /* 0x000fc60000410000 */
[----:B------:R-:W-:Y:S05]  /*4060*/  @!P3 BRA `(.L_x_18415) ;  /* 0x00000000000cb947 */ /* 0x000fea0003800000 */
[----:B------:R-:W-:-:S05]  /*4070*/  IMAD.WIDE.U32 R4, R56, UR29, R42 ;  /* 0x0000001d38047c25 */ /* 0x000fca000f8e002a */
[----:B------:R-:W-:-:S05]  /*4080*/  IADD3 R5, R115, R5, RZ ;  /* 0x0000000573057210 */ /* 0x000fca0007ffe0ff */
[----:B0-----:R0:W-:Y:S02]  /*4090*/  REDG.E.ADD.F32.FTZ.RN.STRONG.GPU desc[UR12][R4.64], R7 ;  /* 0x00000007040079a6 */ /* 0x0011e4000c10f38c */
.L_x_18415:
[----:B------:R-:W-:Y:S05]  /*40a0*/  BSYNC B0 ;  /* 0x0000000000007941 */ /* 0x000fea0003800000 */
.L_x_18414:
[----:B0-----:R0:W0:Y:S01]  /*40b0*/  LDS R7, [R61+0x720] ;  /* 0x000720003d077984 */ /* 0x0010220000000800 */
[----:B------:R-:W-:Y:S01]  /*40c0*/  BSSY B0, `(.L_x_18416) ;  /* 0x0000006000007945 */ /* 0x000fe20003800000 */
[----:B------:R-:W-:-:S03]  /*40d0*/  FFMA.FTZ R95, R26, R139, R95 ;  /* 0x0000008b1a5f7223 */ /* 0x000fc6000001005f */
[----:B------:R-:W-:Y:S05]  /*40e0*/  @!P4 BRA `(.L_x_18417) ;  /* 0x00000000000cc947 */ /* 0x000fea0003800000 */
[----:B------:R-:W-:-:S05]  /*40f0*/  IMAD.WIDE.U32 R4, R56, UR29, R40 ;  /* 0x0000001d38047c25 */ /* 0x000fca000f8e0028 */
[----:B------:R-:W-:-:S05]  /*4100*/  IADD3 R5, R115, R5, RZ ;  /* 0x0000000573057210 */ /* 0x000fca0007ffe0ff */
[----:B0-----:R0:W-:Y:S02]  /*4110*/  REDG.E.ADD.F32.FTZ.RN.STRONG.GPU desc[UR12][R4.64], R7 ;  /* 0x00000007040079a6 */ /* 0x0011e4000c10f38c */
.L_x_18417:
[----:B------:R-:W-:Y:S05]  /*4120*/  BSYNC B0 ;  /* 0x0000000000007941 */ /* 0x000fea0003800000 */
.L_x_18416:
[----:B0-----:R0:W0:Y:S01]  /*4130*/  LDS R5, [R60+0x7a0] ;  /* 0x0007a0003c057984 */ /* 0x0010220000000800 */
[----:B------:R-:W-:Y:S01]  /*4140*/  BSSY B0, `(.L_x_18418) ;  /* 0x0000006000007945 */ /* 0x000fe20003800000 */
[----:B------:R-:W-:Y:S01]  /*4150*/  FADD.FTZ R4, R116, R95 ;  /* 0x0000005f74047221 */ /* 0x000fe20000010000 */
[----:B------:R-:W-:Y:S02]  /*4160*/  IMAD.WIDE.U32 R6, R56, UR29, R38 ;  /* 0x0000001d38067c25 */ /* 0x000fe4000f8e0026 */
[----:B------:R-:W-:Y:S05]  /*4170*/  @!P5 BRA `(.L_x_18419) ;  /* 0x000000000008d947 */ /* 0x000fea0003800000 */
[----:B------:R-:W-:-:S05]  /*4180*/  IADD3 R7, R115, R7, RZ ;  /* 0x0000000773077210 */ /* 0x000fca0007ffe0ff */
[----:B0-----:R0:W-:Y:S02]  /*4190*/  REDG.E.ADD.F32.FTZ.RN.STRONG.GPU desc[UR12][R6.64], R5 ;  /* 0x00000005060079a6 */ /* 0x0011e4000c10f38c */
.L_x_18419:
[----:B------:R-:W-:Y:S05]  /*41a0*/  BSYNC B0 ;  /* 0x0000000000007941 */ /* 0x000fea0003800000 */
.L_x_18418:
[----:B------:R5:W1:Y:S01]  /*41b0*/  SHFL.DOWN PT, R116, R113, 0x1, 0x1f ;  /* 0x08201f0071747f89 */ /* 0x000a6200000e0000 */
[----:B------:R-:W-:Y:S01]  /*41c0*/  ISETP.GT.AND P0, PT, R68, 0x1e, PT ;  /* 0x0000001e4400780c */ /* 0x000fe20003f04270 */
[----:B------:R-:W-:Y:S01]  /*41d0*/  BSSY B0, `(.L_x_18420) ;  /* 0x0000065000007945 */ /* 0x000fe20003800000 */
[----:B0-----:R-:W-:Y:S01]  /*41e0*/  MOV R5, R113 ;  /* 0x0000007100057202 */ /* 0x001fe20000000f00 */
[----:B------:R-:W0:Y:S01]  /*41f0*/  SHFL.DOWN PT, R115, R93, 0x1, 0x1f ;  /* 0x08201f005d737f89 */ /* 0x000e2200000e0000 */
[----:B------:R-:W-:Y:S01]  /*4200*/  MOV R6, R93 ;  /* 0x0000005d00067202 */ /* 0x000fe20000000f00 */
[----:B------:R-:W-:Y:S01]  /*4210*/  FADD.FTZ R19, R26, R19 ;  /* 0x000000131a137221 */ /* 0x000fe20000010000 */
[----:B------:R-:W-:Y:S01]  /*4220*/  MOV R7, R92 ;  /* 0x0000005c00077202 */ /* 0x000fe20000000f00 */
[----:B------:R-:W2:Y:S01]  /*4230*/  SHFL.DOWN PT, R118, R92, 0x1, 0x1f ;  /* 0x08201f005c767f89 */ /* 0x000ea200000e0000 */
[----:B------:R-:W-:Y:S01]  /*4240*/  ISETP.NE.AND P1, PT, R68, RZ, PT ;  /* 0x000000ff4400720c */ /* 0x000fe20003f25270 */
[----:B------:R-:W-:Y:S01]  /*4250*/  FADD.FTZ R18, R94, R18 ;  /* 0x000000125e127221 */ /* 0x000fe20000010000 */
[----:B------:R-:W-:Y:S01]  /*4260*/  ISETP.NE.AND P2, PT, R82, RZ, PT ;  /* 0x000000ff5200720c */ /* 0x000fe20003f45270 */
[----:B------:R-:W3:Y:S01]  /*4270*/  SHFL.DOWN PT, R95, R4, 0x1, 0x1f ;  /* 0x08201f00045f7f89 */ /* 0x000ee200000e0000 */
[----:B------:R-:W-:Y:S01]  /*4280*/  FADD.FTZ R17, R24, R17 ;  /* 0x0000001118117221 */ /* 0x000fe20000010000 */
[----:B------:R-:W-:-:S08]  /*4290*/  FADD.FTZ R16, R25, R16 ;  /* 0x0000001019107221 */ /* 0x000fd00000010000 */
[----:B------:R-:W4:Y:S01]  /*42a0*/  @!P1 S2R R124, SR_CgaCtaId ;  /* 0x00000000007c9919 */ /* 0x000f220000008800 */
[----:B-----5:R-:W-:Y:S01]  /*42b0*/  @!P1 MOV R113, 0x400 ;  /* 0x0000040000719802 */ /* 0x020fe20000000f00 */
        /* <DEDUP_REMOVED lines=10> */
[----:B----4-:R-:W-:Y:S01]  /*4360*/  @!P1 LEA R81, R124, R113, 0x18 ;  /* 0x000000717c519211 */ /* 0x010fe200078ec0ff */
[----:B------:R-:W-:Y:S01]  /*4370*/  FMUL.FTZ R113, R37, R21 ;  /* 0x0000001525717220 */ /* 0x000fe20000410000 */
[----:B-1----:R-:W-:-:S02]  /*4380*/  @!P0 FADD.FTZ R7, R7, R92 ;  /* 0x0000005c07078221 */ /* 0x002fc40000010000 */
        /* <DEDUP_REMOVED lines=27> */
[C---:B------:R-:W-:Y:S01]  /*4540*/  FMUL.FTZ R93, R37.reuse, R0 ;  /* 0x00000000255d7220 */ /* 0x040fe20000410000 */
[----:B------:R-:W-:Y:S01]  /*4550*/  FFMA.FTZ R95, R36, R21, -R95 ;  /* 0x00000015245f7223 */ /* 0x000fe2000001085f */
[----:B------:R-:W-:Y:S01]  /*4560*/  ISETP.GT.AND P0, PT, R68, 0xf, PT ;  /* 0x0000000f4400780c */ /* 0x000fe20003f04270 */
[----:B------:R-:W3:Y:S01]  /*4570*/  SHFL.DOWN PT, R121, R4, 0x10, 0x1f ;  /* 0x0a001f0004797f89 */ /* 0x000ee200000e0000 */
[-C--:B------:R-:W-:Y:S01]  /*4580*/  FFMA.FTZ R116, R36, R22.reuse, -R93 ;  /* 0x0000001624747223 */ /* 0x080fe2000001085d */
[----:B------:R-:W-:Y:S01]  /*4590*/  FMUL.FTZ R115, R2, R95 ;  /* 0x0000005f02737220 */ /* 0x000fe20000410000 */
[C---:B------:R-:W-:Y:S01]  /*45a0*/  FMUL.FTZ R93, R37.reuse, R22 ;  /* 0x00000016255d7220 */ /* 0x040fe20000410000 */
[----:B------:R-:W-:Y:S01]  /*45b0*/  FMUL.FTZ R22, R37, R23 ;  /* 0x0000001725167220 */ /* 0x000fe20000410000 */
[----:B------:R-:W-:Y:S01]  /*45c0*/  FMUL.FTZ R95, R3, R116 ;  /* 0x00000074035f7220 */ /* 0x000fe20000410000 */
[C---:B------:R-:W-:Y:S01]  /*45d0*/  FMUL.FTZ R3, R37.reuse, R103 ;  /* 0x0000006725037220 */ /* 0x040fe20000410000 */
[----:B------:R-:W-:Y:S01]  /*45e0*/  FMUL.FTZ R2, R37, R102 ;  /* 0x0000006625027220 */ /* 0x000fe20000410000 */
[C---:B------:R-:W-:Y:S01]  /*45f0*/  FFMA.FTZ R92, R36.reuse, R0, R93 ;  /* 0x00000000245c7223 */ /* 0x040fe2000001005d */
[C---:B------:R-:W-:Y:S01]  /*4600*/  FFMA.FTZ R22, R36.reuse, R119, R22 ;  /* 0x0000007724167223 */ /* 0x040fe20000010016 */
[C---:B------:R-:W-:Y:S01]  /*4610*/  FFMA.FTZ R21, R36.reuse, R102, -R3 ;  /* 0x0000006624157223 */ /* 0x040fe20000010803 */
[C---:B------:R-:W-:Y:S01]  /*4620*/  FFMA.FTZ R102, R36.reuse, R20, R113 ;  /* 0x0000001424667223 */ /* 0x040fe20000010071 */
[----:B------:R-:W-:Y:S01]  /*4630*/  FFMA.FTZ R3, R36, R103, R2 ;  /* 0x0000006724037223 */ /* 0x000fe20000010002 */
[----:B0-----:R-:W-:Y:S01]  /*4640*/  @!P0 FADD.FTZ R5, R5, R118 ;  /* 0x0000007605058221 */ /* 0x001fe20000010000 */
[----:B------:R-:W-:Y:S01]  /*4650*/  FMUL.FTZ R96, R96, R21 ;  /* 0x0000001560607220 */ /* 0x000fe20000410000 */
        /* <DEDUP_REMOVED lines=28> */
.L_x_18421:
[----:B------:R-:W-:Y:S05]  /*4820*/  BSYNC B0 ;  /* 0x0000000000007941 */ /* 0x000fea0003800000 */
.L_x_18420:
[----:B------:R-:W-:Y:S01]  /*4830*/  IADD3 R114, R114, 0x1, RZ ;  /* 0x0000000172727810 */ /* 0x000fe20007ffe0ff */
[----:B------:R-:W-:-:S03]  /*4840*/  UIADD3 UR5, UP0, UR5, 0x1, URZ ;  /* 0x0000000105057890 */ /* 0x000fc6000ff1e03f */
[----:B------:R-:W-:Y:S01]  /*4850*/  ISETP.GE.AND P0, PT, R114, UR31, PT ;  /* 0x0000001f72007c0c */ /* 0x000fe2000bf06270 */
[----:B------:R-:W-:-:S12]  /*4860*/  UIADD3.X UR6, URZ, UR6, URZ, UP0, !UPT ;  /* 0x000000063f067290 */ /* 0x000fd800087fe43f */
[----:B------:R-:W-:Y:S05]  /*4870*/  @!P0 BRA `(.L_x_18422) ;  /* 0xffffffd000508947 */ /* 0x000fea000383ffff */
.L_x_18391:
[----:B------:R-:W-:Y:S01]  /*4880*/  BAR.SYNC.DEFER_BLOCKING 0x0 ;  /* 0x0000000000007b1d */ /* 0x000fe20000010000 */
[----:B------:R-:W-:Y:S01]  /*4890*/  ISETP.GT.AND P4, PT, R67, 0x1, PT ;  /* 0x000000014300780c */ /* 0x000fe20003f84270 */
[----:B------:R-:W-:Y:S01]  /*48a0*/  UIADD3 UR4, UR4, -0x100, URZ ;  /* 0xffffff0004047890 */ /* 0x000fe2000fffe03f */
[----:B------:R-:W-:Y:S02]  /*48b0*/  IADD3 R74, P1, R74, -0x200, RZ ;  /* 0xfffffe004a4a7810 */ /* 0x000fe40007f3e0ff */
[----:B------:R-:W-:-:S03]  /*48c0*/  IADD3 R76, P2, R76, -0x200, RZ ;  /* 0xfffffe004c4c7810 */ /* 0x000fc60007f5e0ff */
[----:B------:R-:W2:Y:S01]  /*48d0*/  LDC.64 R8, c[0x0][0x388] ;  /* 0x0000e200ff087b82 */ /* 0x000ea20000000a00 */
[----:B------:R-:W-:Y:S01]  /*48e0*/  ULDC.64 UR6, c[0x0][0x390] ;  /* 0x0000e40000067ab9 */ /* 0x000fe20000000a00 */
[----:B------:R-:W-:Y:S02]  /*48f0*/  IADD3 R72, P3, R72, -0x200, RZ ;  /* 0xfffffe0048487810 */ /* 0x000fe40007f7e0ff */
[----:B------:R-:W-:Y:S02]  /*4900*/  IADD3 R67, R67, -0x1, RZ ;  /* 0xffffffff43437810 */ /* 0x000fe40007ffe0ff */
[----:B------:R-:W-:Y:S02]  /*4910*/  IADD3.X R73, R73, -0x1, RZ, P1, !PT ;  /* 0xffffffff49497810 */ /* 0x000fe40000ffe4ff */
[----:B------:R-:W3:Y:S01]  /*4920*/  LDC.64 R10, c[0x0][0x3e0] ;  /* 0x0000f800ff0a7b82 */ /* 0x000ee20000000a00 */
[----:B------:R-:W-:Y:S02]  /*4930*/  IADD3.X R75, R75, -0x1, RZ, P2, !PT ;  /* 0xffffffff4b4b7810 */ /* 0x000fe400017fe4ff */
[----:B------:R-:W-:-:S05]  /*4940*/  IADD3.X R71, R71, -0x1, RZ, P3, !PT ;  /* 0xffffffff47477810 */ /* 0x000fca0001ffe4ff */
[----:B------:R-:W4:Y:S01]  /*4950*/  LDC.64 R20, c[0x0][0x3f0] ;  /* 0x0000fc00ff147b82 */ /* 0x000f220000000a00 */
[----:B------:R5:W-:Y:S01]  /*4960*/  STS.128 [R58], R16 ;  /* 0x000000103a007388 */ /* 0x000be20000000c00 */
[----:B------:R-:W-:-:S03]  /*4970*/  NOP ;  /* 0x0000000000007918 */ /* 0x000fc60000000000 */
[----:B01----:R-:W0:Y:S01]  /*4980*/  LDS.128 R4, [R58] ;  /* 0x000000003a047984 */ /* 0x003e220000000c00 */
[----:B--2---:R-:W-:-:S04]  /*4990*/  IMAD R0, R8, UR15, RZ ;  /* 0x0000000f08007c24 */ /* 0x004fc8000f8e02ff */
[----:B------:R-:W-:Y:S02]  /*49a0*/  IMAD R9, R9, UR14, R0 ;  /* 0x0000000e09097c24 */ /* 0x000fe4000f8e0200 */
[----:B------:R-:W-:Y:S01]  /*49b0*/  IMAD R0, R90, UR6, RZ ;  /* 0x000000065a007c24 */ /* 0x000fe2000f8e02ff */
[----:B-----5:R-:W-:Y:S01]  /*49c0*/  MOV R16, R34 ;  /* 0x0000002200107202 */ /* 0x020fe20000000f00 */
[----:B------:R-:W1:Y:S01]  /*49d0*/  LDC.64 R18, c[0x0][0x3a8] ;  /* 0x0000ea00ff127b82 */ /* 0x000e620000000a00 */
[----:B------:R-:W-:-:S03]  /*49e0*/  MOV R17, R35 ;  /* 0x0000002300117202 */ /* 0x000fc60000000f00 */
[----:B------:R-:W-:-:S05]  /*49f0*/  IMAD.WIDE.U32 R2, R8, UR14, R16 ;  /* 0x0000000e08027c25 */ /* 0x000fca000f8e0010 */
[----:B------:R-:W-:Y:S01]  /*4a00*/  IADD3 R3, R3, R9, RZ ;  /* 0x0000000903037210 */ /* 0x000fe20007ffe0ff */
[C---:B------:R-:W-:Y:S02]  /*4a10*/  IMAD R9, R89.reuse, UR7, R0 ;  /* 0x0000000759097c24 */ /* 0x040fe4000f8e0200 */
[----:B------:R-:W-:Y:S01]  /*4a20*/  IMAD.WIDE.U32 R2, R89, UR6, R2 ;  /* 0x0000000659027c25 */ /* 0x000fe2000f8e0002 */
[----:B------:R-:W-:-:S04]  /*4a30*/  ULDC.64 UR6, c[0x0][0x3b0] ;  /* 0x0000ec0000067ab9 */ /* 0x000fc80000000a00 */
[----:B------:R-:W-:Y:S02]  /*4a40*/  IADD3 R0, R3, R9, RZ ;  /* 0x0000000903007210 */ /* 0x000fe40007ffe0ff */
[----:B---3--:R-:W-:Y:S01]  /*4a50*/  LEA R8, P0, R2, R10, 0x2 ;  /* 0x0000000a02087211 */ /* 0x008fe200078010ff */
[----:B-1----:R-:W-:-:S03]  /*4a60*/  IMAD.WIDE.U32 R16, R18, UR14, R16 ;  /* 0x0000000e12107c25 */ /* 0x002fc6000f8e0010 */
[----:B------:R-:W-:Y:S01]  /*4a70*/  LEA.HI.X R9, R2, R11, R0, 0x2, P0 ;  /* 0x0000000b02097211 */ /* 0x000fe200000f1400 */
[----:B------:R-:W-:Y:S02]  /*4a80*/  IMAD R0, R18, UR15, RZ ;  /* 0x0000000f12007c24 */ /* 0x000fe4000f8e02ff */
[----:B------:R-:W-:-:S04]  /*4a90*/  IMAD.WIDE R2, R82, 0x10, R8 ;  /* 0x0000001052027825 */ /* 0x000fc800078e0208 */
[----:B------:R-:W-:Y:S01]  /*4aa0*/  IMAD R19, R19, UR14, R0 ;  /* 0x0000000e13137c24 */ /* 0x000fe2000f8e0200 */
[----:B0-----:R0:W-:Y:S01]  /*4ab0*/  STG.E.128 desc[UR12][R2.64], R4 ;  /* 0x0000000402007986 */ /* 0x0011e2000c101d0c */
[----:B------:R-:W-:Y:S01]  /*4ac0*/  IMAD R0, R90, UR6, RZ ;  /* 0x000000065a007c24 */ /* 0x000fe2000f8e02ff */
[----:B------:R-:W-:Y:S02]  /*4ad0*/  BAR.SYNC.DEFER_BLOCKING 0x0 ;  /* 0x0000000000007b1d */ /* 0x000fe40000010000 */
[----:B------:R-:W-:Y:S01]  /*4ae0*/  IADD3 R17, R17, R19, RZ ;  /* 0x0000001311117210 */ /* 0x000fe20007ffe0ff */
[C---:B0-----:R-:W-:Y:S02]  /*4af0*/  IMAD R5, R89.reuse, UR7, R0 ;  /* 0x0000000759057c24 */ /* 0x041fe4000f8e0200 */
[----:B------:R-:W-:-:S05]  /*4b00*/  IMAD.WIDE.U32 R2, R89, UR6, R16 ;  /* 0x0000000659027c25 */ /* 0x000fca000f8e0010 */
[----:B------:R-:W-:Y:S02]  /*4b10*/  IADD3 R0, R3, R5, RZ ;  /* 0x0000000503007210 */ /* 0x000fe40007ffe0ff */
[----:B----4-:R-:W-:Y:S01]  /*4b20*/  LEA R4, P0, R2, R20, 0x2 ;  /* 0x0000001402047211 */ /* 0x010fe200078010ff */
        /* <DEDUP_REMOVED lines=13> */
.L_x_18389:
        /* <DEDUP_REMOVED lines=26> */
.L_x_18425:
[----:B------:R-:W-:Y:S05]  /*4da0*/  BSYNC B0 ;  /* 0x0000000000007941 */ /* 0x000fea0003800000 */
.L_x_18424:
        /* <DEDUP_REMOVED lines=29> */
.L_x_18427:
[----:B------:R-:W2:Y:S02]  /*4f80*/  S2R R15, SR_TID.X ;  /* 0x00000000000f7919 */ /* 0x000ea40000002100 */
.L_x_18428:
[----:B------:R-:W-:Y:S05]  /*4f90*/  BSYNC B0 ;  /* 0x0000000000007941 */ /* 0x000fea0003800000 */
.L_x_18426:
        /* <DEDUP_REMOVED lines=22> */
.L_x_18430:
        /* <DEDUP_REMOVED lines=28> */
.L_x_18429:
[----:B------:R-:W-:Y:S05]  /*52c0*/  EXIT ;  /* 0x000000000000794d */ /* 0x000fea0003800000 */
.L_x_18431:
        /* <DEDUP_REMOVED lines=11> */
.L_x_19050:


//--------------------- .text._Z25selective_scan_bwd_kernelI32Selective_Scan_bwd_kernel_traitsILi32ELi4ELb1ELb0ELb1ELb1ELb0EfN3c107complexIfEEEEv12SSMParamsBwd --------------------------
	.section	.text._Z25selective_scan_bwd_kernelI32Selective_Scan_bwd_kernel_traitsILi32ELi4ELb1ELb0ELb1ELb1ELb0EfN3c107complexIfEEEEv12SSMParamsBwd,"ax",@progbits
	.align	128
        .global         _Z25selective_scan_bwd_kernelI32Selective_Scan_bwd_kernel_traitsILi32ELi4ELb1ELb0ELb1ELb1ELb0EfN3c107complexIfEEEEv12SSMParamsBwd
        .type           _Z25selective_scan_bwd_kernelI32Selective_Scan_bwd_kernel_traitsILi32ELi4ELb1ELb0ELb1ELb1ELb0EfN3c107complexIfEEEEv12SSMParamsBwd,@function
        .size           _Z25selective_scan_bwd_kernelI32Selective_Scan_bwd_kernel_traitsILi32ELi4ELb1ELb0ELb1ELb1ELb0EfN3c107complexIfEEEEv12SSMParamsBwd,(.L_x_19051 - _Z25selective_scan_bwd_kernelI32Selective_Scan_bwd_kernel_traitsILi32ELi4ELb1ELb0ELb1ELb1ELb0EfN3c107complexIfEEEEv12SSMParamsBwd)
        .other          _Z25selective_scan_bwd_kernelI32Selective_Scan_bwd_kernel_traitsILi32ELi4ELb1ELb0ELb1ELb1ELb0EfN3c107complexIfEEEEv12SSMParamsBwd,@"STO_CUDA_ENTRY STV_DEFAULT"
_Z25selective_scan_bwd_kernelI32Selective_Scan_bwd_kernel_traitsILi32ELi4ELb1ELb0ELb1ELb1ELb0EfN3c107complexIfEEEEv12SSMParamsBwd:
.text._Z25selective_scan_bwd_kernelI32Selective_Scan_bwd_kernel_traitsILi32ELi4ELb1ELb0ELb1ELb1ELb0EfN3c107complexIfEEEEv12SSMParamsBwd:
        /* <DEDUP_REMOVED lines=44> */
[----:B------:R-:W-:-:S12]  /*02c0*/  USHF.R.S32.HI UR14, URZ, 0x1f, UR15 ;  /* 0x0000001f3f0e7899 */ /* 0x000fd8000801140f */
[----:B------:R-:W-:-:S04]  /*02d0*/  @!P1 IADD3 R0, R0, -R9, RZ ;  /* 0x8000000900009210 */ /* 0x000fc80007ffe0ff */
[----:B------:R-:W-:Y:S02]  /*02e0*/  ISETP.GE.U32.AND P0, PT, R0, R9, PT ;  /* 0x000000090000720c */ /* 0x000fe40003f06070 */
[----:B------:R-:W-:Y:S02]  /*02f0*/  LOP3.LUT R0, R66, R11, RZ, 0x3c, !PT ;  /* 0x0000000b42007212 */ /* 0x000fe400078e3cff */
[----:B------:R-:W-:Y:S02]  /*0300*/  @!P1 IADD3 R70, R70, 0x1, RZ ;  /* 0x0000000146469810 */ /* 0x000fe40007ffe0ff */
[----:B------:R-:W-:Y:S02]  /*0310*/  ISETP.GE.AND P2, PT, R0, RZ, PT ;  /* 0x000000ff0000720c */ /* 0x000fe40003f46270 */
[----:B------:R-:W-:Y:S01]  /*0320*/  ISETP.NE.AND P1, PT, R11, RZ, PT ;  /* 0x000000ff0b00720c */ /* 0x000fe20003f25270 */
[----:B------:R-:W-:Y:S02]  /*0330*/  UIMAD UR6, UR14, UR8, URZ ;  /* 0x000000080e0672a4 */ /* 0x000fe4000f8e023f */
[----:B------:R-:W-:-:S02]  /*0340*/  UIMAD.WIDE.U32 UR4, UR15, UR8, URZ ;  /* 0x000000080f0472a5 */ /* 0x000fc4000f8e003f */
[----:B------:R-:W-:Y:S01]  /*0350*/  UIMAD UR8, UR15, UR9, UR6 ;  /* 0x000000090f0872a4 */ /* 0x000fe2000f8e0206 */
[----:B------:R-:W-:-:S03]  /*0360*/  @P0 IADD3 R70, R70, 0x1, RZ ;  /* 0x0000000146460810 */ /* 0x000fc60007ffe0ff */
[----:B------:R-:W-:Y:S02]  /*0370*/  UIADD3 UR5, UR5, UR8, URZ ;  /* 0x0000000805057290 */ /* 0x000fe4000fffe03f */
[----:B------:R-:W-:Y:S01]  /*0380*/  UIMAD UR8, UR14, UR10, URZ ;  /* 0x0000000a0e0872a4 */ /* 0x000fe2000f8e023f */
[----:B------:R-:W-:Y:S02]  /*0390*/  @!P2 IADD3 R70, -R70, RZ, RZ ;  /* 0x000000ff4646a210 */ /* 0x000fe40007ffe1ff */
[----:B------:R-:W-:Y:S01]  /*03a0*/  @!P1 LOP3.LUT R70, RZ, R11, RZ, 0x33, !PT ;  /* 0x0000000bff469212 */ /* 0x000fe200078e33ff */
[----:B------:R-:W-:Y:S01]  /*03b0*/  UIMAD.WIDE.U32 UR6, UR15, UR10, URZ ;  /* 0x0000000a0f0672a5 */ /* 0x000fe2000f8e003f */
[----:B------:R-:W0:Y:S01]  /*03c0*/  LDC.64 R10, c[0x0][0x278] ;  /* 0x00009e00ff0a7b82 */ /* 0x000e220000000a00 */
[----:B------:R-:W-:Y:S01]  /*03d0*/  UIMAD UR8, UR15, UR11, UR8 ;  /* 0x0000000b0f0872a4 */ /* 0x000fe2000f8e0208 */
[-C--:B--2---:R-:W-:Y:S01]  /*03e0*/  IMAD R0, R67, R4.reuse, RZ ;  /* 0x0000000443007224 */ /* 0x084fe200078e02ff */
[----:B------:R-:W-:Y:S01]  /*03f0*/  LEA R7, R21, 0xffffff80, 0x7 ;  /* 0xffffff8015077811 */ /* 0x000fe200078e38ff */
[----:B------:R-:W-:Y:S01]  /*0400*/  IMAD.WIDE.U32 R2, R66, R4, UR4 ;  /* 0x0000000442027e25 */ /* 0x000fe2000f8e0004 */
[----:B------:R-:W-:-:S02]  /*0410*/  ULDC.64 UR10, c[0x0][0x328] ;  /* 0x0000ca00000a7ab9 */ /* 0x000fc40000000a00 */
[----:B------:R-:W-:Y:S01]  /*0420*/  UIMAD UR9, UR14, UR10, URZ ;  /* 0x0000000a0e0972a4 */ /* 0x000fe2000f8e023f */
[C---:B------:R-:W-:Y:S01]  /*0430*/  IMAD R0, R66.reuse, R5, R0 ;  /* 0x0000000542007224 */ /* 0x040fe200078e0200 */
[----:B------:R-:W-:Y:S01]  /*0440*/  SHF.R.S32.HI R9, RZ, 0x1f, R7 ;  /* 0x0000001fff097819 */ /* 0x000fe20000011407 */
[----:B------:R-:W-:Y:S01]  /*0450*/  UIMAD.WIDE.U32 UR4, UR15, UR10, URZ ;  /* 0x0000000a0f0472a5 */ /* 0x000fe2000f8e003f */
[----:B------:R-:W-:Y:S01]  /*0460*/  IADD3 R81, P0, R7, R2, RZ ;  /* 0x0000000207517210 */ /* 0x000fe20007f1e0ff */
[----:B------:R-:W-:Y:S01]  /*0470*/  UIMAD UR9, UR15, UR11, UR9 ;  /* 0x0000000b0f0972a4 */ /* 0x000fe2000f8e0209 */
[----:B-1----:R-:W-:Y:S01]  /*0480*/  IMAD R2, R67, R12, RZ ;  /* 0x0000000c43027224 */ /* 0x002fe200078e02ff */
[----:B------:R-:W-:Y:S01]  /*0490*/  UIADD3 UR7, UR7, UR8, URZ ;  /* 0x0000000807077290 */ /* 0x000fe2000fffe03f */
[----:B------:R-:W-:Y:S01]  /*04a0*/  IADD3.X R0, R9, R3, R0, P0, !PT ;  /* 0x0000000309007210 */ /* 0x000fe200007fe400 */
[----:B------:R-:W-:Y:S01]  /*04b0*/  ULDC.64 UR10, c[0x0][0x310] ;  /* 0x0000c400000a7ab9 */ /* 0x000fe20000000a00 */
[----:B----4-:R-:W-:Y:S01]  /*04c0*/  IMAD R3, R67, R14, RZ ;  /* 0x0000000e43037224 */ /* 0x010fe200078e02ff */
[----:B------:R-:W-:Y:S01]  /*04d0*/  UIADD3 UR5, UR5, UR9, URZ ;  /* 0x0000000905057290 */ /* 0x000fe2000fffe03f */
[----:B------:R-:W-:Y:S01]  /*04e0*/  ISETP.NE.U32.AND P0, PT, RZ, UR10, PT ;  /* 0x0000000aff007c0c */ /* 0x000fe2000bf05070 */
[C---:B------:R-:W-:Y:S01]  /*04f0*/  IMAD R6, R66.reuse, R13, R2 ;  /* 0x0000000d42067224 */ /* 0x040fe200078e0202 */
[----:B------:R-:W-:Y:S01]  /*0500*/  SHF.R.S32.HI R71, RZ, 0x1f, R70 ;  /* 0x0000001fff477819 */ /* 0x000fe20000011446 */
[C---:B------:R-:W-:Y:S01]  /*0510*/  IMAD R8, R66.reuse, R15, R3 ;  /* 0x0000000f42087224 */ /* 0x040fe200078e0203 */
[----:B------:R-:W-:Y:S01]  /*0520*/  ISETP.NE.AND.EX P0, PT, RZ, UR11, PT, P0 ;  /* 0x0000000bff007c0c */ /* 0x000fe2000bf05300 */
[----:B------:R-:W-:Y:S01]  /*0530*/  IMAD.WIDE.U32 R2, R66, R12, UR6 ;  /* 0x0000000642027e25 */ /* 0x000fe2000f8e000c */
[----:B------:R-:W-:-:S03]  /*0540*/  ULDC.64 UR8, c[0x0][0x260] ;  /* 0x0000980000087ab9 */ /* 0x000fc60000000a00 */
[----:B------:R-:W-:Y:S01]  /*0550*/  IMAD.WIDE.U32 R4, R66, R14, UR4 ;  /* 0x0000000442047e25 */ /* 0x000fe2000f8e000e */
[----:B------:R-:W-:Y:S01]  /*0560*/  IADD3 R33, P1, R7, R2, RZ ;  /* 0x0000000207217210 */ /* 0x000fe20007f3e0ff */
[----:B------:R-:W1:Y:S02]  /*0570*/  LDC.64 R14, c[0x0][0x2f0] ;  /* 0x0000bc00ff0e7b82 */ /* 0x000e640000000a00 */
[----:B0-----:R-:W-:Y:S01]  /*0580*/  IMAD R2, R71, R10, RZ ;  /* 0x0000000a47027224 */ /* 0x001fe200078e02ff */
[----:B------:R-:W-:Y:S02]  /*0590*/  IADD3 R7, P2, R7, R4, RZ ;  /* 0x0000000407077210 */ /* 0x000fe40007f5e0ff */
[C---:B------:R-:W-:Y:S02]  /*05a0*/  IADD3.X R6, R9.reuse, R3, R6, P1, !PT ;  /* 0x0000000309067210 */ /* 0x040fe40000ffe406 */
[----:B------:R-:W-:Y:S01]  /*05b0*/  IADD3.X R4, R9, R5, R8, P2, !PT ;  /* 0x0000000509047210 */ /* 0x000fe200017fe408 */
[----:B------:R-:W-:Y:S01]  /*05c0*/  IMAD R9, R70, R11, R2 ;  /* 0x0000000b46097224 */ /* 0x000fe200078e0202 */
[----:B------:R-:W-:Y:S01]  /*05d0*/  ISETP.NE.U32.AND P1, PT, R16, RZ, PT ;  /* 0x000000ff1000720c */ /* 0x000fe20003f25070 */
[----:B------:R-:W0:Y:S01]  /*05e0*/  @P0 LDC R11, c[0x0][0x214] ;  /* 0x00008500ff0b0b82 */ /* 0x000e220000000800 */
[----:B------:R-:W-:-:S02]  /*05f0*/  ISETP.NE.U32.AND P2, PT, R18, RZ, PT ;  /* 0x000000ff1200720c */ /* 0x000fc40003f45070 */
[----:B------:R-:W-:Y:S01]  /*0600*/  ISETP.NE.AND.EX P1, PT, R17, RZ, PT, P1 ;  /* 0x000000ff1100720c */ /* 0x000fe20003f25310 */
[----:B------:R-:W-:Y:S01]  /*0610*/  UIMAD UR6, UR14, UR8, URZ ;  /* 0x000000080e0672a4 */ /* 0x000fe2000f8e023f */
[----:B------:R-:W-:-:S03]  /*0620*/  ISETP.NE.AND.EX P2, PT, R19, RZ, PT, P2 ;  /* 0x000000ff1300720c */ /* 0x000fc60003f45320 */
[----:B------:R-:W2:Y:S01]  /*0630*/  @P0 LDC R13, c[0x0][0x21c] ;  /* 0x00008700ff0d0b82 */ /* 0x000ea20000000800 */
[----:B------:R-:W-:Y:S02]  /*0640*/  UIMAD.WIDE.U32 UR4, UR15, UR8, URZ ;  /* 0x000000080f0472a5 */ /* 0x000fe4000f8e003f */
[----:B------:R-:W-:Y:S01]  /*0650*/  UIMAD UR6, UR15, UR9, UR6 ;  /* 0x000000090f0672a4 */ /* 0x000fe2000f8e0206 */
[----:B------:R-:W-:-:S04]  /*0660*/  CS2R R36, SRZ ;  /* 0x0000000000247805 */ /* 0x000fc8000001ff00 */
[----:B------:R-:W4:Y:S01]  /*0670*/  @P0 LDC.64 R38, c[0x0][0x310] ;  /* 0x0000c400ff260b82 */ /* 0x000f220000000a00 */
[----:B------:R-:W-:Y:S01]  /*0680*/  UIADD3 UR5, UR5, UR6, URZ ;  /* 0x0000000605057290 */ /* 0x000fe2000fffe03f */
[C---:B------:R-:W-:Y:S02]  /*0690*/  @P1 LEA R36, P3, R66.reuse, R16, 0x2 ;  /* 0x0000001042241211 */ /* 0x040fe400078610ff */
[----:B------:R-:W-:Y:S02]  /*06a0*/  CS2R R34, SRZ ;  /* 0x0000000000227805 */ /* 0x000fe4000001ff00 */
[----:B-1----:R-:W-:Y:S01]  /*06b0*/  LEA R80, P5, R81, R14, 0x2 ;  /* 0x0000000e51507211 */ /* 0x002fe200078a10ff */
[----:B------:R-:W-:Y:S01]  /*06c0*/  ULDC.64 UR8, c[0x0][0x368] ;  /* 0x0000da0000087ab9 */ /* 0x000fe20000000a00 */
[----:B------:R-:W-:Y:S01]  /*06d0*/  @P1 LEA.HI.X R37, R66, R17, R67, 0x2, P3 ;  /* 0x0000001142251211 */ /* 0x000fe200018f1443 */
[----:B------:R-:W-:Y:S01]  /*06e0*/  IMAD.WIDE.U32 R2, R70, R10, UR4 ;  /* 0x0000000446027e25 */ /* 0x000fe2000f8e000a */
[----:B------:R-:W-:-:S02]  /*06f0*/  ISETP.GE.AND P1, PT, R21, 0x1, PT ;  /* 0x000000011500780c */ /* 0x000fc40003f26270 */
[C---:B------:R-:W-:Y:S02]  /*0700*/  @P2 LEA R34, P4, R66.reuse, R18, 0x2 ;  /* 0x0000001242222211 */ /* 0x040fe400078810ff */
[----:B------:R-:W-:Y:S01]  /*0710*/  LEA.HI.X R81, R81, R15, R0, 0x2, P5 ;  /* 0x0000000f51517211 */ /* 0x000fe200028f1400 */
[----:B0-----:R-:W-:Y:S01]  /*0720*/  @P0 IMAD R0, R11, UR15, R66 ;  /* 0x0000000f0b000c24 */ /* 0x001fe2000f8e0242 */
[----:B------:R-:W-:Y:S01]  /*0730*/  LEA R5, R21, 0xffffff00, 0x8 ;  /* 0xffffff0015057811 */ /* 0x000fe200078e40ff */
[----:B------:R-:W-:Y:S01]  /*0740*/  USHF.R.U32.HI UR4, URZ, 0x1, UR9 ;  /* 0x000000013f047899 */ /* 0x000fe20008011609 */
[----:B------:R-:W-:Y:S01]  /*0750*/  @P2 LEA.HI.X R35, R66, R19, R67, 0x2, P4 ;  /* 0x0000001342232211 */ /* 0x000fe200020f1443 */
[----:B------:R-:W-:Y:S01]  /*0760*/  @P0 IMAD R0, R0, R21, RZ ;  /* 0x0000001500000224 */ /* 0x000fe200078e02ff */
[----:B------:R-:W-:Y:S02]  /*0770*/  IADD3 R85, P6, R5, R2, RZ ;  /* 0x0000000205557210 */ /* 0x000fe40007fde0ff */
[----:B------:R-:W-:Y:S01]  /*0780*/  LEA R32, P2, R33, R22, 0x2 ;  /* 0x0000001621207211 */ /* 0x000fe200078410ff */
[----:B------:R-:W-:Y:S01]  /*0790*/  USHF.R.U64 UR8, UR8, 0x1, UR9 ;  /* 0x0000000108087899 */ /* 0x000fe20008001209 */
[----:B------:R-:W-:Y:S01]  /*07a0*/  IADD3 R2, R3, R9, RZ ;  /* 0x0000000903027210 */ /* 0x000fe20007ffe0ff */
[----:B------:R-:W-:Y:S01]  /*07b0*/  UIMAD UR4, UR4, UR15, URZ ;  /* 0x0000000f040472a4 */ /* 0x000fe2000f8e023f */
[----:B------:R-:W-:Y:S01]  /*07c0*/  LEA.HI.X R33, R33, R23, R6, 0x2, P2 ;  /* 0x0000001721217211 */ /* 0x000fe200010f1406 */
[----:B--2---:R-:W-:Y:S01]  /*07d0*/  @P0 IMAD R3, R0, R13, RZ ;  /* 0x0000000d00030224 */ /* 0x004fe200078e02ff */
[----:B------:R-:W-:Y:S01]  /*07e0*/  LEA.HI.X.SX32 R2, R5, R2, 0x1, P6 ;  /* 0x0000000205027211 */ /* 0x000fe200030f0eff */
[----:B------:R-:W-:Y:S01]  /*07f0*/  UIMAD UR4, UR14, UR8, UR4 ;  /* 0x000000080e0472a4 */ /* 0x000fe2000f8e0204 */
[----:B---3--:R-:W-:-:S02]  /*0800*/  LEA R82, P2, R7, R82, 0x2 ;  /* 0x0000005207527211 */ /* 0x008fc400078410ff */
[----:B------:R-:W-:Y:S01]  /*0810*/  LEA R84, P3, R85, R24, 0x2 ;  /* 0x0000001855547211 */ /* 0x000fe200078610ff */
[----:B------:R-:W-:Y:S01]  /*0820*/  HFMA2.MMA R75, -RZ, RZ, 0, 0 ;  /* 0x00000000ff4b7435 */ /* 0x000fe200000001ff */
[----:B----4-:R-:W-:Y:S01]  /*0830*/  @P0 IMAD.WIDE R38, R3, 0x10, R38 ;  /* 0x0000001003260825 */ /* 0x010fe200078e0226 */
[----:B------:R-:W-:Y:S02]  /*0840*/  LEA.HI.X R83, R7, R83, R4, 0x2, P2 ;  /* 0x0000005307537211 */ /* 0x000fe400010f1404 */
        /* <DEDUP_REMOVED lines=8> */
[----:B------:R-:W2:Y:S02]  /*08d0*/  S2R R87, SR_LANEID ;  /* 0x0000000000577919 */ /* 0x000ea40000000000 */
[----:B------:R-:W-:-:S03]  /*08e0*/  UIADD3 UR11, UR9, UR4, URZ ;  /* 0x00000004090b7290 */ /* 0x000fc6000fffe03f */
[----:B------:R-:W3:Y:S01]  /*08f0*/  S2UR UR5, SR_CgaCtaId ;  /* 0x00000000000579c3 */ /* 0x000ee20000008800 */
[----:B------:R-:W-:Y:S01]  /*0900*/  UMOV UR4, 0x400 ;  /* 0x0000040000047882 */ /* 0x000fe20000000000 */
[----:B------:R-:W-:-:S06]  /*0910*/  UMOV UR10, UR8 ;  /* 0x00000008000a7c82 */ /* 0x000fcc0008000000 */
[----:B------:R-:W4:Y:S01]  /*0920*/  LDC.64 R74, c[0x0][0x3d0] ;  /* 0x0000f400ff4a7b82 */ /* 0x000f220000000a00 */
[-C--:B-1----:R-:W-:Y:S02]  /*0930*/  IMAD R0, R71, R78.reuse, RZ ;  /* 0x0000004e47007224 */ /* 0x082fe400078e02ff */
[----:B------:R-:W-:-:S04]  /*0940*/  IMAD.WIDE.U32 R2, R70, R78, UR10 ;  /* 0x0000000a46027e25 */ /* 0x000fc8000f8e004e */
[----:B------:R-:W-:Y:S01]  /*0950*/  IMAD R79, R70, R79, R0 ;  /* 0x0000004f464f7224 */ /* 0x000fe200078e0200 */
[C---:B0-----:R-:W-:Y:S01]  /*0960*/  LOP3.LUT R76, R77.reuse, 0xffffffe0, RZ, 0xc0, !PT ;  /* 0xffffffe04d4c7812 */ /* 0x041fe200078ec0ff */
[----:B---3--:R-:W-:Y:S01]  /*0970*/  ULEA UR4, UR5, UR4, 0x18 ;  /* 0x0000000405047291 */ /* 0x008fe2000f8ec03f */
[----:B------:R-:W-:Y:S02]  /*0980*/  SHF.L.U32 R0, R77, 0x3, RZ ;  /* 0x000000034d007819 */ /* 0x000fe400000006ff */
[----:B------:R-:W-:Y:S02]  /*0990*/  IADD3 R79, R3, R79, RZ ;  /* 0x0000004f034f7210 */ /* 0x000fe40007ffe0ff */
[----:B------:R-:W-:Y:S02]  /*09a0*/  LOP3.LUT R5, R76, 0x1f, R77, 0xf8, !PT ;  /* 0x0000001f4c057812 */ /* 0x000fe400078ef84d */
[----:B------:R-:W-:Y:S01]  /*09b0*/  MOV R72, UR4 ;  /* 0x0000000400487c02 */ /* 0x000fe20008000f00 */
[----:B------:R-:W-:Y:S01]  /*09c0*/  ULDC UR4, c[0x0][0x224] ;  /* 0x0000890000047ab9 */ /* 0x000fe20000000800 */
[----:B----4-:R-:W-:-:S02]  /*09d0*/  LEA R74, P0, R2, R74, 0x3 ;  /* 0x0000004a024a7211 */ /* 0x010fc400078018ff */
[----:B------:R-:W-:Y:S02]  /*09e0*/  LEA.HI.SX32 R7, R0, R0, 0x1b ;  /* 0x0000000000077211 */ /* 0x000fe400078fdaff */
[----:B------:R-:W-:Y:S02]  /*09f0*/  IADD3 R78, R72, 0x420, RZ ;  /* 0x00000420484e7810 */ /* 0x000fe40007ffe0ff */
[----:B------:R-:W-:Y:S02]  /*0a00*/  LEA.HI.X R79, R2, R75, R79, 0x3, P0 ;  /* 0x0000004b024f7211 */ /* 0x000fe400000f1c4f */
[----:B------:R-:W-:Y:S02]  /*0a10*/  IADD3 R76, R76, R5, RZ ;  /* 0x000000054c4c7210 */ /* 0x000fe40007ffe0ff */
        /* <DEDUP_REMOVED lines=16> */
[----:B------:R-:W-:Y:S02]  /*0b20*/  MOV R75, RZ ;  /* 0x000000ff004b7202 */ /* 0x000fe40000000f00 */
[----:B------:R-:W-:Y:S02]  /*0b30*/  LOP3.LUT R110, R77, 0x1f, RZ, 0xc0, !PT ;  /* 0x0000001f4d6e7812 */ /* 0x000fe400078ec0ff */
[-C--:B------:R-:W-:Y:S02]  /*0b40*/  LEA R88, R3, R72.reuse, 0x2 ;  /* 0x0000004803587211 */ /* 0x080fe400078e10ff */
[----:B------:R-:W-:-:S02]  /*0b50*/  LEA R89, R89, R72, 0x2 ;  /* 0x0000004859597211 */ /* 0x000fc400078e10ff */
[-C--:B------:R-:W-:Y:S02]  /*0b60*/  LEA R90, R5, R72.reuse, 0x2 ;  /* 0x00000048055a7211 */ /* 0x080fe400078e10ff */
[-C--:B------:R-:W-:Y:S02]  /*0b70*/  LEA R91, R91, R72.reuse, 0x2 ;  /* 0x000000485b5b7211 */ /* 0x080fe400078e10ff */
[-C--:B------:R-:W-:Y:S02]  /*0b80*/  LEA R92, R7, R72.reuse, 0x2 ;  /* 0x00000048075c7211 */ /* 0x080fe400078e10ff */
[-C--:B------:R-:W-:Y:S02]  /*0b90*/  LEA R93, R93, R72.reuse, 0x2 ;  /* 0x000000485d5d7211 */ /* 0x080fe400078e10ff */
[----:B------:R-:W-:Y:S02]  /*0ba0*/  LEA R94, R9, R72, 0x2 ;  /* 0x00000048095e7211 */ /* 0x000fe400078e10ff */
[----:B------:R-:W-:-:S02]  /*0bb0*/  SHF.L.U64.HI R95, R76, 0x4, R95 ;  /* 0x000000044c5f7819 */ /* 0x000fc4000001025f */
[----:B------:R-:W-:Y:S01]  /*0bc0*/  MOV R86, UR4 ;  /* 0x0000000400567c02 */ /* 0x000fe20008000f00 */
[----:B--2---:R-:W-:-:S06]  /*0bd0*/  UMOV UR4, URZ ;  /* 0x0000003f00047c82 */ /* 0x004fcc0008000000 */
.L_x_18473:
[----:B------:R-:W-:Y:S01]  /*0be0*/  BAR.SYNC.DEFER_BLOCKING 0x0 ;  /* 0x0000000000007b1d */ /* 0x000fe20000010000 */
[----:B0-----:R-:W-:-:S05]  /*0bf0*/  IMAD.WIDE R2, R77, 0x10, R80 ;  /* 0x000000104d027825 */ /* 0x001fca00078e0250 */
[----:B------:R-:W2:Y:S01]  /*0c00*/  LDG.E.128 R12, desc[UR12][R2.64] ;  /* 0x0000000c020c7981 */ /* 0x000ea2000c1e1d00 */
[----:B------:R-:W-:Y:S01]  /*0c10*/  LEA R96, R87, R72, 0x4 ;  /* 0x0000004857607211 */ /* 0x000fe200078e20ff */
[----:B------:R-:W-:-:S04]  /*0c20*/  IMAD.WIDE R16, R77, 0x10, R32 ;  /* 0x000000104d107825 */ /* 0x000fc800078e0220 */
[----:B--2---:R-:W-:Y:S01]  /*0c30*/  STS.128 [R96], R12 ;  /* 0x0000000c60007388 */ /* 0x004fe20000000c00 */
[----:B------:R-:W-:-:S03]  /*0c40*/  NOP ;  /* 0x0000000000007918 */ /* 0x000fc60000000000 */
[----:B------:R-:W-:Y:S01]  /*0c50*/  LDS.128 R8, [R96] ;  /* 0x0000000060087984 */ /* 0x000fe20000000c00 */
[----:B------:R-:W-:Y:S06]  /*0c60*/  BAR.SYNC.DEFER_BLOCKING 0x0 ;  /* 0x0000000000007b1d */ /* 0x000fec0000010000 */
[----:B------:R0:W2:Y:S01]  /*0c70*/  LDG.E.128 R20, desc[UR12][R16.64] ;  /* 0x0000000c10147981 */ /* 0x0000a2000c1e1d00 */
[----:B------:R-:W-:Y:S01]  /*0c80*/  IMAD.WIDE R18, R77, 0x10, R82 ;  /* 0x000000104d127825 */ /* 0x000fe200078e0252 */
[----:B0-----:R-:W0:Y:S02]  /*0c90*/  LDC R16, c[0x0][0x21c] ;  /* 0x00008700ff107b82 */ /* 0x001e240000000800 */
[----:B--2---:R-:W-:Y:S01]  /*0ca0*/  STS.128 [R96], R20 ;  /* 0x0000001460007388 */ /* 0x004fe20000000c00 */
[----:B------:R-:W-:-:S03]  /*0cb0*/  NOP ;  /* 0x0000000000007918 */ /* 0x000fc60000000000 */
[----:B------:R-:W1:Y:S02]  /*0cc0*/  LDS.128 R4, [R96] ;  /* 0x0000000060047984 */ /* 0x000e640000000c00 */
[----:B------:R-:W-:Y:S06]  /*0cd0*/  BAR.SYNC.DEFER_BLOCKING 0x0 ;  /* 0x0000000000007b1d */ /* 0x000fec0000010000 */
[----:B------:R-:W2:Y:S01]  /*0ce0*/  LDG.E.128 R24, desc[UR12][R18.64] ;  /* 0x0000000c12187981 */ /* 0x000ea2000c1e1d00 */
[----:B------:R-:W-:Y:S01]  /*0cf0*/  BSSY B0, `(.L_x_18433) ;  /* 0x000002c000007945 */ /* 0x000fe20003800000 */
[--C-:B-1---5:R-:W-:Y:S01]  /*0d00*/  FADD.FTZ R97, R4, R69.reuse ;  /* 0x0000004504617221 */ /* 0x122fe20000010000 */
        /* <DEDUP_REMOVED lines=9> */
[----:B------:R1:W2:Y:S02]  /*0da0*/  LDS.128 R12, [R96] ;  /* 0x00000000600c7984 */ /* 0x0002a40000000c00 */
        /* <DEDUP_REMOVED lines=32> */
.L_x_18434:
[----:B------:R-:W-:Y:S05]  /*0fb0*/  BSYNC B0 ;  /* 0x0000000000007941 */ /* 0x000fea0003800000 */
.L_x_18433:
        /* <DEDUP_REMOVED lines=33> */
.L_x_18436:
[----:B------:R-:W-:Y:S05]  /*11d0*/  BSYNC B0 ;  /* 0x0000000000007941 */ /* 0x000fea0003800000 */
.L_x_18435:
        /* <DEDUP_REMOVED lines=33> */
.L_x_18438:
[----:B------:R-:W-:Y:S05]  /*13f0*/  BSYNC B0 ;  /* 0x0000000000007941 */ /* 0x000fea0003800000 */
.L_x_18437:
        /* <DEDUP_REMOVED lines=33> */
.L_x_18440:
[----:B------:R-:W-:Y:S05]  /*1610*/  BSYNC B0 ;  /* 0x0000000000007941 */ /* 0x000fea0003800000 */
.L_x_18439:
[----:B------:R-:W-:Y:S01]  /*1620*/  BAR.SYNC.DEFER_BLOCKING 0x0 ;  /* 0x0000000000007b1d */ /* 0x000fe20000010000 */
[----:B------:R-:W-:Y:S01]  /*1630*/  ISETP.GE.AND P0, PT, R16, 0x1, PT ;  /* 0x000000011000780c */ /* 0x000fe20003f06270 */
[----:B--2---:R-:W-:Y:S01]  /*1640*/  FFMA.FTZ R0, R8, R12, R73 ;  /* 0x0000000c08007223 */ /* 0x004fe20000010049 */
[----:B------:R-:W-:Y:S02]  /*1650*/  CS2R R18, SRZ ;  /* 0x0000000000127805 */ /* 0x000fe4000001ff00 */
[----:B------:R-:W-:Y:S01]  /*1660*/  CS2R R16, SRZ ;  /* 0x0000000000107805 */ /* 0x000fe2000001ff00 */
[-C--:B------:R-:W-:Y:S01]  /*1670*/  FMUL.FTZ R20, R12, R68.reuse ;  /* 0x000000440c147220 */ /* 0x080fe20000410000 */
[----:B------:R-:W-:Y:S01]  /*1680*/  FFMA.FTZ R3, R9, R13, R0 ;  /* 0x0000000d09037223 */ /* 0x000fe20000010000 */
[-C--:B------:R-:W-:Y:S01]  /*1690*/  FMUL.FTZ R21, R13, R68.reuse ;  /* 0x000000440d157220 */ /* 0x080fe20000410000 */
[-C--:B------:R-:W-:Y:S01]  /*16a0*/  FMUL.FTZ R22, R14, R68.reuse ;  /* 0x000000440e167220 */ /* 0x080fe20000410000 */
[----:B------:R-:W-:Y:S01]  /*16b0*/  FMUL.FTZ R23, R15, R68 ;  /* 0x000000440f177220 */ /* 0x000fe20000410000 */
[----:B------:R-:W-:-:S04]  /*16c0*/  FFMA.FTZ R0, R10, R14, R3 ;  /* 0x0000000e0a007223 */ /* 0x000fc80000010003 */
[----:B------:R-:W-:Y:S01]  /*16d0*/  FFMA.FTZ R73, R11, R15, R0 ;  /* 0x0000000f0b497223 */ /* 0x000fe20000010000 */
[----:B------:R-:W-:Y:S06]  /*16e0*/  @!P0 BRA `(.L_x_18441) ;  /* 0x00000030006c8947 */ /* 0x000fec0003800000 */
[----:B------:R-:W0:Y:S01]  /*16f0*/  LDC.64 R2, c[0x0][0x370] ;  /* 0x0000dc00ff027b82 */ /* 0x000e220000000a00 */
[----:B------:R-:W-:Y:S01]  /*1700*/  UMOV UR6, UR8 ;  /* 0x0000000800067c82 */ /* 0x000fe20008000000 */
[----:B------:R-:W-:Y:S01]  /*1710*/  UMOV UR7, UR11 ;  /* 0x0000000b00077c82 */ /* 0x000fe20008000000 */
[----:B------:R-:W-:Y:S01]  /*1720*/  HFMA2.MMA R103, -RZ, RZ, 0, 0 ;  /* 0x00000000ff677435 */ /* 0x000fe200000001ff */
[----:B------:R-:W-:Y:S01]  /*1730*/  MOV R19, RZ ;  /* 0x000000ff00137202 */ /* 0x000fe20000000f00 */
[----:B------:R-:W-:Y:S01]  /*1740*/  UMOV UR5, URZ ;  /* 0x0000003f00057c82 */ /* 0x000fe20008000000 */
[----:B------:R-:W-:Y:S01]  /*1750*/  ULDC UR30, c[0x0][0x224] ;  /* 0x00008900001e7ab9 */ /* 0x000fe20000000800 */
[----:B------:R-:W-:Y:S01]  /*1760*/  ULDC UR31, c[0x0][0x21c] ;  /* 0x00008700001f7ab9 */ /* 0x000fe20000000800 */
[----:B-1----:R-:W1:Y:S01]  /*1770*/  LDC.64 R24, c[0x0][0x3d0] ;  /* 0x0000f400ff187b82 */ /* 0x002e620000000a00 */
[----:B------:R-:W-:Y:S01]  /*1780*/  ULDC.64 UR26, c[0x0][0x380] ;  /* 0x0000e000001a7ab9 */ /* 0x000fe20000000a00 */
[----:B------:R-:W-:Y:S01]  /*1790*/  ULDC.64 UR24, c[0x0][0x270] ;  /* 0x00009c0000187ab9 */ /* 0x000fe20000000a00 */
[----:B------:R-:W-:Y:S01]  /*17a0*/  ULDC.64 UR22, c[0x0][0x250] ;  /* 0x0000940000167ab9 */ /* 0x000fe20000000a00 */
[----:B------:R-:W-:Y:S01]  /*17b0*/  ULDC.64 UR20, c[0x0][0x248] ;  /* 0x0000920000147ab9 */ /* 0x000fe20000000a00 */
[----:B------:R-:W-:Y:S01]  /*17c0*/  ULDC.64 UR18, c[0x0][0x238] ;  /* 0x00008e0000127ab9 */ /* 0x000fe20000000a00 */
[----:B------:R-:W-:-:S02]  /*17d0*/  ULDC.64 UR16, c[0x0][0x230] ;  /* 0x00008c0000107ab9 */ /* 0x000fc40000000a00 */
[----:B------:R-:W2:Y:S01]  /*17e0*/  LDC R0, c[0x0][0x224] ;  /* 0x00008900ff007b82 */ /* 0x000ea20000000800 */
[----:B0-----:R-:W-:-:S07]  /*17f0*/  IMAD R6, R71, R2, RZ ;  /* 0x0000000247067224 */ /* 0x001fce00078e02ff */
        /* <DEDUP_REMOVED lines=28> */
.L_x_18472:
        /* <DEDUP_REMOVED lines=22> */
[C---:B------:R-:W-:Y:S01]  /*1b20*/  ISETP.GT.AND P0, PT, R86.reuse, 0x1, PT ;  /* 0x000000015600780c */ /* 0x040fe20003f04270 */
[----:B------:R-:W-:Y:S01]  /*1b30*/  IMAD R63, R67, UR20, RZ ;  /* 0x00000014433f7c24 */ /* 0x000fe2000f8e02ff */
[----:B------:R-:W-:Y:S01]  /*1b40*/  IADD3 R109, R86, -0x1, RZ ;  /* 0xffffffff566d7810 */ /* 0x000fe20007ffe0ff */
[----:B------:R-:W-:Y:S01]  /*1b50*/  IMAD.WIDE.U32 R28, R66, UR20, RZ ;  /* 0x00000014421c7c25 */ /* 0x000fe2000f8e00ff */
[----:B------:R-:W-:Y:S02]  /*1b60*/  ISETP.EQ.AND P0, PT, R110, RZ, P0 ;  /* 0x000000ff6e00720c */ /* 0x000fe40000702270 */
[----:B------:R-:W-:-:S02]  /*1b70*/  CS2R R106, SRZ ;  /* 0x00000000006a7805 */ /* 0x000fc4000001ff00 */
[----:B------:R-:W-:Y:S01]  /*1b80*/  ISETP.NE.AND P1, PT, R77, RZ, PT ;  /* 0x000000ff4d00720c */ /* 0x000fe20003f25270 */
[----:B------:R-:W-:Y:S01]  /*1b90*/  IMAD R63, R66, UR21, R63 ;  /* 0x00000015423f7c24 */ /* 0x000fe2000f8e023f */
[----:B------:R-:W-:Y:S01]  /*1ba0*/  LEA R96, R87, R72, 0x4 ;  /* 0x0000004857607211 */ /* 0x000fe200078e20ff */
[----:B0-----:R-:W-:-:S03]  /*1bb0*/  IMAD R2, R108, UR22, RZ ;  /* 0x000000166c027c24 */ /* 0x001fc6000f8e02ff */
[----:B------:R-:W-:Y:S01]  /*1bc0*/  IADD3 R29, R29, R63, RZ ;  /* 0x0000003f1d1d7210 */ /* 0x000fe20007ffe0ff */
[C---:B------:R-:W-:Y:S02]  /*1bd0*/  IMAD R63, R103.reuse, UR23, R2 ;  /* 0x00000017673f7c24 */ /* 0x040fe4000f8e0202 */
[----:B------:R-:W0:Y:S01]  /*1be0*/  @P0 LDC R102, c[0x0][0x21c] ;  /* 0x00008700ff660b82 */ /* 0x000e220000000800 */
[----:B------:R-:W-:Y:S01]  /*1bf0*/  IMAD.WIDE.U32 R2, R103, UR22, R28 ;  /* 0x0000001667027c25 */ /* 0x000fe2000f8e001c */
[----:B------:R-:W-:Y:S02]  /*1c00*/  IADD3 R29, R77, 0x200, RZ ;  /* 0x000002004d1d7810 */ /* 0x000fe40007ffe0ff */
[----:B------:R-:W-:Y:S02]  /*1c10*/  @P0 IADD3 R28, R86, -0x2, RZ ;  /* 0xfffffffe561c0810 */ /* 0x000fe40007ffe0ff */
[----:B------:R-:W-:Y:S02]  /*1c20*/  IADD3 R3, R3, R63, RZ ;  /* 0x0000003f03037210 */ /* 0x000fe40007ffe0ff */
[----:B---3--:R-:W-:-:S04]  /*1c30*/  LEA R62, P2, R2, R58, 0x3 ;  /* 0x0000003a023e7211 */ /* 0x008fc800078418ff */
[----:B------:R-:W-:-:S06]  /*1c40*/  LEA.HI.X R63, R2, R59, R3, 0x3, P2 ;  /* 0x0000003b023f7211 */ /* 0x000fcc00010f1c03 */
[----:B------:R-:W5:Y:S01]  /*1c50*/  LDG.E.64 R62, desc[UR12][R62.64] ;  /* 0x0000000c3e3e7981 */ /* 0x000f62000c1e1b00 */
[----:B0-----:R-:W-:-:S04]  /*1c60*/  @P0 IMAD R3, R28, R102, R103 ;  /* 0x000000661c030224 */ /* 0x001fc800078e0267 */
[----:B------:R-:W-:-:S04]  /*1c70*/  @P0 IMAD.WIDE R2, R3, 0x10, R38 ;  /* 0x0000001003020825 */ /* 0x000fc800078e0226 */
[-C--:B------:R-:W-:Y:S01]  /*1c80*/  FMUL.FTZ R102, R8, R97.reuse ;  /* 0x0000006108667220 */ /* 0x080fe20000410000 */
[----:B------:R-:W-:Y:S01]  /*1c90*/  ISETP.NE.AND P2, PT, R77, 0x1f, PT ;  /* 0x0000001f4d00780c */ /* 0x000fe20003f45270 */
        /* <DEDUP_REMOVED lines=8> */
[----:B------:R-:W-:-:S03]  /*1d20*/  IADD3 R0, R109, -R0, RZ ;  /* 0x800000006d007210 */ /* 0x000fc60007ffe0ff */
[----:B------:R-:W0:Y:S01]  /*1d30*/  MUFU.EX2 R31, R31 ;  /* 0x0000001f001f7308 */ /* 0x000e220000000800 */
[----:B------:R-:W-:Y:S02]  /*1d40*/  @!P1 LEA R29, R0, R103, 0x8 ;  /* 0x00000067001d9211 */ /* 0x000fe400078e40ff */
[-C--:B------:R-:W-:Y:S02]  /*1d50*/  LEA R0, R87, R72.reuse, 0x5 ;  /* 0x0000004857007211 */ /* 0x080fe400078e28ff */
[----:B------:R-:W-:-:S03]  /*1d60*/  LEA R29, R29, R72, 0x3 ;  /* 0x000000481d1d7211 */ /* 0x000fc600078e18ff */
[----:B------:R-:W2:Y:S01]  /*1d70*/  MUFU.SIN R64, R65 ;  /* 0x0000004100407308 */ /* 0x000ea20000000400 */
[----:B----4-:R-:W-:Y:S04]  /*1d80*/  STS.128 [R96], R4 ;  /* 0x0000000460007388 */ /* 0x010fe80000000c00 */
[----:B------:R-:W-:Y:S01]  /*1d90*/  STS.128 [R96+0x200], R24 ;  /* 0x0002001860007388 */ /* 0x000fe20000000c00 */
[----:B------:R-:W-:Y:S01]  /*1da0*/  NOP ;  /* 0x0000000000007918 */ /* 0x000fe20000000000 */
[C---:B0-----:R-:W-:Y:S02]  /*1db0*/  FMUL.FTZ R104, R31.reuse, R104 ;  /* 0x000000681f687220 */ /* 0x041fe40000410000 */
[----:B------:R-:W0:Y:S01]  /*1dc0*/  LDS.128 R4, [R0] ;  /* 0x0000000000047984 */ /* 0x000e220000000c00 */
[----:B--2---:R-:W-:-:S03]  /*1dd0*/  FMUL.FTZ R105, R31, R64 ;  /* 0x000000401f697220 */ /* 0x004fc60000410000 */
[----:B------:R2:W3:Y:S04]  /*1de0*/  LDS.128 R24, [R0+0x10] ;  /* 0x0000100000187984 */ /* 0x0004e80000000c00 */
[----:B------:R4:W-:Y:S01]  /*1df0*/  STS.64 [R29+0xc90], R104 ;  /* 0x000c90681d007388 */ /* 0x0009e20000000a00 */
[----:B------:R-:W-:Y:S01]  /*1e00*/  BAR.SYNC.DEFER_BLOCKING 0x0 ;  /* 0x0000000000007b1d */ /* 0x000fe20000010000 */
[----:B------:R-:W-:-:S04]  /*1e10*/  FMUL.FTZ R28, R41, R98 ;  /* 0x00000062291c7220 */ /* 0x000fc80000410000 */
[----:B------:R-:W-:Y:S01]  /*1e20*/  FMUL.RZ R64, R28, 0.15915493667125701904 ;  /* 0x3e22f9831c407820 */ /* 0x000fe2000040c000 */
[----:B------:R-:W-:-:S03]  /*1e30*/  FMUL.FTZ R28, R30, R98 ;  /* 0x000000621e1c7220 */ /* 0x000fc60000410000 */
[----:B------:R-:W-:Y:S01]  /*1e40*/  MUFU.SIN R113, R64 ;  /* 0x0000004000717308 */ /* 0x000fe20000000400 */
[-C--:B--2---:R-:W-:Y:S01]  /*1e50*/  FMUL.FTZ R0, R41, R99.reuse ;  /* 0x0000006329007220 */ /* 0x084fe20000410000 */
[----:B------:R-:W-:-:S06]  /*1e60*/  FMUL.FTZ R31, R30, R99 ;  /* 0x000000631e1f7220 */ /* 0x000fcc0000410000 */
[----:B------:R-:W2:Y:S01]  /*1e70*/  MUFU.EX2 R28, R28 ;  /* 0x0000001c001c7308 */ /* 0x000ea20000000800 */
[----:B------:R1:W5:Y:S07]  /*1e80*/  @P0 LDG.E.64 R106, desc[UR12][R2.64+0x8] ;  /* 0x0000080c026a0981 */ /* 0x00036e000c1e1b00 */
[----:B------:R0:W3:Y:S01]  /*1e90*/  MUFU.COS R111, R64 ;  /* 0x00000040006f7308 */ /* 0x0000e20000000000 */
[----:B----4-:R-:W-:Y:S01]  /*1ea0*/  FMUL.FTZ R29, R30, R100 ;  /* 0x000000641e1d7220 */ /* 0x010fe20000410000 */
[----:B-1----:R-:W-:-:S06]  /*1eb0*/  FMUL.RZ R3, R0, 0.15915493667125701904 ;  /* 0x3e22f98300037820 */ /* 0x002fcc000040c000 */
[----:B------:R-:W-:Y:S01]  /*1ec0*/  MUFU.EX2 R31, R31 ;  /* 0x0000001f001f7308 */ /* 0x000fe20000000800 */
[----:B------:R-:W-:Y:S01]  /*1ed0*/  FMUL.FTZ R0, R41, R100 ;  /* 0x0000006429007220 */ /* 0x000fe20000410000 */
[----:B--2---:R-:W-:-:S06]  /*1ee0*/  FMUL.FTZ R113, R28, R113 ;  /* 0x000000711c717220 */ /* 0x004fcc0000410000 */
[----:B------:R-:W1:Y:S01]  /*1ef0*/  MUFU.SIN R2, R3 ;  /* 0x0000000300027308 */ /* 0x000e620000000400 */
[----:B0-----:R-:W-:Y:S01]  /*1f00*/  FMUL.RZ R64, R0, 0.15915493667125701904 ;  /* 0x3e22f98300407820 */ /* 0x001fe2000040c000 */
[----:B---3--:R-:W-:-:S06]  /*1f10*/  FMUL.FTZ R111, R28, R111 ;  /* 0x0000006f1c6f7220 */ /* 0x008fcc0000410000 */
[----:B------:R-:W0:Y:S01]  /*1f20*/  MUFU.COS R30, R3 ;  /* 0x00000003001e7308 */ /* 0x000e220000000000 */
[----:B------:R-:W-:Y:S01]  /*1f30*/  FMUL.FTZ R28, RZ, R113 ;  /* 0x00000071ff1c7220 */ /* 0x000fe20000410000 */
[----:B------:R-:W-:-:S06]  /*1f40*/  FMUL.FTZ R0, R113, R102 ;  /* 0x0000006671007220 */ /* 0x000fcc0000410000 */
[----:B------:R-:W-:Y:S01]  /*1f50*/  MUFU.EX2 R29, R29 ;  /* 0x0000001d001d7308 */ /* 0x000fe20000000800 */
[----:B------:R-:W-:Y:S01]  /*1f60*/  FFMA.FTZ R28, R111, R102, -R28 ;  /* 0x000000666f1c7223 */ /* 0x000fe2000001081c */
[----:B------:R-:W-:-:S06]  /*1f70*/  FFMA.FTZ R0, RZ, R111, R0 ;  /* 0x0000006fff007223 */ /* 0x000fcc0000010000 */
[----:B------:R-:W2:Y:S08]  /*1f80*/  MUFU.COS R120, R64 ;  /* 0x0000004000787308 */ /* 0x000eb00000000000 */
[----:B------:R-:W3:Y:S01]  /*1f90*/  MUFU.SIN R122, R64 ;  /* 0x00000040007a7308 */ /* 0x000ee20000000400 */
[----:B-1----:R-:W-:Y:S01]  /*1fa0*/  FMUL.FTZ R119, R31, R2 ;  /* 0x000000021f777220 */ /* 0x002fe20000410000 */
[----:B------:R-:W-:Y:S01]  /*1fb0*/  FFMA.FTZ R28, R9, R98, R28 ;  /* 0x00000062091c7223 */ /* 0x000fe2000001001c */
[----:B------:R-:W-:Y:S01]  /*1fc0*/  FADD.FTZ R0, RZ, R0 ;  /* 0x00000000ff007221 */ /* 0x000fe20000010000 */
[----:B0-----:R-:W-:Y:S01]  /*1fd0*/  FMUL.FTZ R117, R31, R30 ;  /* 0x0000001e1f757220 */ /* 0x001fe20000410000 */
[-C--:B------:R-:W-:Y:S01]  /*1fe0*/  FMUL.FTZ R3, R105, R113.reuse ;  /* 0x0000007169037220 */ /* 0x080fe20000410000 */
[C---:B------:R-:W-:Y:S01]  /*1ff0*/  FMUL.FTZ R31, R119.reuse, R28 ;  /* 0x0000001c771f7220 */ /* 0x040fe20000410000 */
[----:B------:R-:W-:Y:S01]  /*2000*/  FMUL.FTZ R30, R119, R0 ;  /* 0x00000000771e7220 */ /* 0x000fe20000410000 */
[C---:B------:R-:W-:Y:S01]  /*2010*/  FMUL.FTZ R2, R104.reuse, R113 ;  /* 0x0000007168027220 */ /* 0x040fe20000410000 */
[----:B--2---:R-:W-:Y:S01]  /*2020*/  FMUL.FTZ R120, R29, R120 ;  /* 0x000000781d787220 */ /* 0x004fe20000410000 */
[----:B------:R-:W-:Y:S01]  /*2030*/  FFMA.FTZ R31, R117, R0, R31 ;  /* 0x00000000751f7223 */ /* 0x000fe2000001001f */
[-C--:B------:R-:W-:Y:S01]  /*2040*/  FFMA.FTZ R0, R104, R111.reuse, -R3 ;  /* 0x0000006f68007223 */ /* 0x080fe20000010803 */
[----:B------:R-:W-:Y:S01]  /*2050*/  FFMA.FTZ R2, R105, R111, R2 ;  /* 0x0000006f69027223 */ /* 0x000fe20000010002 */
[----:B---3--:R-:W-:Y:S01]  /*2060*/  FMUL.FTZ R122, R29, R122 ;  /* 0x0000007a1d7a7220 */ /* 0x008fe20000410000 */
[----:B------:R-:W-:Y:S01]  /*2070*/  FFMA.FTZ R29, R117, R28, -R30 ;  /* 0x0000001c751d7223 */ /* 0x000fe2000001081e */
[----:B------:R-:W-:Y:S01]  /*2080*/  FADD.FTZ R65, RZ, R31 ;  /* 0x0000001fff417221 */ /* 0x000fe20000010000 */
[----:B------:R-:W-:-:S02]  /*2090*/  FMUL.FTZ R28, R119, R0 ;  /* 0x00000000771c7220 */ /* 0x000fc40000410000 */
[----:B------:R-:W-:Y:S01]  /*20a0*/  FFMA.FTZ R31, R10, R99, R29 ;  /* 0x000000630a1f7223 */ /* 0x000fe2000001001d */
[----:B------:R-:W-:Y:S01]  /*20b0*/  @P2 LEA R64, R77, R72, 0x3 ;  /* 0x000000484d402211 */ /* 0x000fe200078e18ff */
[----:B------:R-:W-:Y:S02]  /*20c0*/  FFMA.FTZ R29, R117, R2, R28 ;  /* 0x00000002751d7223 */ /* 0x000fe4000001001c */
[C---:B------:R-:W-:Y:S01]  /*20d0*/  FMUL.FTZ R28, R122.reuse, R31 ;  /* 0x0000001f7a1c7220 */ /* 0x040fe20000410000 */
[----:B------:R-:W-:-:S03]  /*20e0*/  FMUL.FTZ R115, R122, R65 ;  /* 0x000000417a737220 */ /* 0x000fc60000410000 */
[----:B------:R-:W-:Y:S02]  /*20f0*/  FFMA.FTZ R28, R120, R65, R28 ;  /* 0x00000041781c7223 */ /* 0x000fe4000001001c */
[----:B------:R-:W0:Y:S01]  /*2100*/  @P2 LDS.64 R64, [R64+0x1c98] ;  /* 0x001c980040402984 */ /* 0x000e220000000a00 */
[----:B------:R-:W-:-:S04]  /*2110*/  FMUL.FTZ R3, R119, R2 ;  /* 0x0000000277037220 */ /* 0x000fc80000410000 */
[----:B------:R-:W-:Y:S01]  /*2120*/  FFMA.FTZ R3, R117, R0, -R3 ;  /* 0x0000000075037223 */ /* 0x000fe20000010803 */
[----:B------:R-:W-:Y:S01]  /*2130*/  FFMA.FTZ R116, R120, R31, -R115 ;  /* 0x0000001f78747223 */ /* 0x000fe20000010873 */
[C---:B------:R-:W-:Y:S02]  /*2140*/  FMUL.FTZ R0, R122.reuse, R29 ;  /* 0x0000001d7a007220 */ /* 0x040fe40000410000 */
[-C--:B------:R-:W-:Y:S01]  /*2150*/  FMUL.FTZ R2, R122, R3.reuse ;  /* 0x000000037a027220 */ /* 0x080fe20000410000 */
[----:B------:R-:W-:Y:S01]  /*2160*/  FADD.FTZ R114, RZ, R28 ;  /* 0x0000001cff727221 */ /* 0x000fe20000010000 */
[C---:B------:R-:W-:Y:S01]  /*2170*/  FFMA.FTZ R3, R120.reuse, R3, -R0 ;  /* 0x0000000378037223 */ /* 0x040fe20000010800 */
[----:B------:R-:W-:Y:S01]  /*2180*/  FFMA.FTZ R116, R11, R100, R116 ;  /* 0x000000640b747223 */ /* 0x000fe20000010074 */
[----:B------:R-:W-:Y:S01]  /*2190*/  FFMA.FTZ R2, R120, R29, R2 ;  /* 0x0000001d78027223 */ /* 0x000fe20000010002 */
        /* <DEDUP_REMOVED lines=10> */
.L_x_18443:
[----:B------:R-:W-:Y:S05]  /*2240*/  BSYNC B0 ;  /* 0x0000000000007941 */ /* 0x000fea0003800000 */
.L_x_18442:
[----:B------:R-:W3:Y:S01]  /*2250*/  SHFL.UP PT, R30, R114, 0x1, RZ ;  /* 0x04200000721e7989 */ /* 0x000ee200000e00ff */
[C---:B------:R-:W-:Y:S01]  /*2260*/  ISETP.GE.AND P0, PT, R87.reuse, 0x1, PT ;  /* 0x000000015700780c */ /* 0x040fe20003f06270 */
[----:B------:R-:W-:Y:S01]  /*2270*/  FADD.FTZ R127, R14, R14 ;  /* 0x0000000e0e7f7221 */ /* 0x000fe20000010000 */
[----:B------:R-:W-:Y:S01]  /*2280*/  ISETP.GE.AND P3, PT, R87, 0x10, PT ;  /* 0x000000105700780c */ /* 0x000fe20003f66270 */
[----:B-1----:R-:W1:Y:S01]  /*2290*/  SHFL.UP PT, R29, R116, 0x1, RZ ;  /* 0x04200000741d7989 */ /* 0x002e6200000e00ff */
[----:B------:R-:W-:Y:S03]  /*22a0*/  BSSY B0, `(.L_x_18444) ;  /* 0x00000ae000007945 */ /* 0x000fe60003800000 */
[----:B------:R-:W4:Y:S04]  /*22b0*/  SHFL.UP PT, R0, R3, 0x1, RZ ;  /* 0x0420000003007989 */ /* 0x000f2800000e00ff */
[----:B------:R-:W0:Y:S04]  /*22c0*/  SHFL.UP PT, R28, R2, 0x1, RZ ;  /* 0x04200000021c7989 */ /* 0x000e2800000e00ff */
[----:B-----5:R-:W-:Y:S01]  /*22d0*/  SHFL.IDX PT, R131, R107, RZ, 0x1f ;  /* 0x00001fff6b837589 */ /* 0x020fe200000e0000 */
[C---:B---3--:R-:W-:Y:S01]  /*22e0*/  FMUL.FTZ R112, R2.reuse, R30 ;  /* 0x0000001e02707220 */ /* 0x048fe20000410000 */
[----:B-1----:R-:W-:-:S03]  /*22f0*/  FMUL.FTZ R118, R2, R29 ;  /* 0x0000001d02767220 */ /* 0x002fc60000410000 */
[C---:B------:R-:W-:Y:S01]  /*2300*/  FFMA.FTZ R29, R3.reuse, R29, -R112 ;  /* 0x0000001d031d7223 */ /* 0x040fe20000010870 */
        /* <DEDUP_REMOVED lines=48> */
[-C--:B------:R-:W-:Y:S01]  /*2610*/  FMUL.FTZ R28, R62, R27.reuse ;  /* 0x0000001b3e1c7220 */ /* 0x080fe20000410000 */
[----:B---3--:R-:W-:Y:S01]  /*2620*/  FMUL.FTZ R115, R31, R0 ;  /* 0x000000001f737220 */ /* 0x008fe20000410000 */
[----:B------:R-:W-:Y:S01]  /*2630*/  FFMA.FTZ R123, R3, R30, R123 ;  /* 0x0000001e037b7223 */ /* 0x000fe2000001007b */
[----:B------:R-:W-:Y:S01]  /*2640*/  @P0 FADD.FTZ R116, R116, R121 ;  /* 0x0000007974740221 */ /* 0x000fe20000010000 */
[-C--:B----4-:R-:W-:Y:S01]  /*2650*/  FMUL.FTZ R29, R31, R2.reuse ;  /* 0x000000021f1d7220 */ /* 0x090fe20000410000 */
[----:B------:R-:W-:Y:S01]  /*2660*/  FFMA.FTZ R2, R3, R2, R115 ;  /* 0x0000000203027223 */ /* 0x000fe20000010073 */
[----:B------:R-:W-:Y:S01]  /*2670*/  @P0 FADD.FTZ R114, R114, R123 ;  /* 0x0000007b72720221 */ /* 0x000fe20000010000 */
[----:B------:R-:W-:Y:S01]  /*2680*/  FFMA.FTZ R123, R63, R26, R28 ;  /* 0x0000001a3f7b7223 */ /* 0x000fe2000001001c */
[----:B------:R-:W-:Y:S01]  /*2690*/  @P0 FFMA.FTZ R3, R3, R0, -R29 ;  /* 0x0000000003030223 */ /* 0x000fe2000001081d */
[----:B------:R-:W-:Y:S01]  /*26a0*/  FADD.FTZ R0, R15, R15 ;  /* 0x0000000f0f007221 */ /* 0x000fe20000010000 */
[----:B------:R-:W-:Y:S01]  /*26b0*/  FSEL R30, R31, R2, !P0 ;  /* 0x000000021f1e7208 */ /* 0x000fe20004000000 */
[C---:B------:R-:W-:Y:S01]  /*26c0*/  FMUL.FTZ R31, R63.reuse, R27 ;  /* 0x0000001b3f1f7220 */ /* 0x040fe20000410000 */
[----:B------:R-:W0:Y:S01]  /*26d0*/  SHFL.UP PT, R124, R114, 0x10, RZ ;  /* 0x06000000727c7989 */ /* 0x000e2200000e00ff */
[----:B------:R-:W-:Y:S01]  /*26e0*/  FMUL.FTZ R2, R62, R25 ;  /* 0x000000193e027220 */ /* 0x000fe20000410000 */
[----:B------:R-:W-:Y:S01]  /*26f0*/  FMUL.FTZ R123, R0, R123 ;  /* 0x0000007b007b7220 */ /* 0x000fe20000410000 */
[----:B------:R-:W-:Y:S01]  /*2700*/  FFMA.FTZ R31, R62, R26, -R31 ;  /* 0x0000001a3e1f7223 */ /* 0x000fe2000001081f */
[----:B------:R-:W1:Y:S01]  /*2710*/  SHFL.UP PT, R28, R3, 0x10, RZ ;  /* 0x06000000031c7989 */ /* 0x000e6200000e00ff */
[C---:B------:R-:W-:Y:S01]  /*2720*/  FMUL.FTZ R29, R63.reuse, R25 ;  /* 0x000000193f1d7220 */ /* 0x040fe20000410000 */
[-C--:B------:R-:W-:Y:S01]  /*2730*/  FFMA.FTZ R118, R63, R24.reuse, R2 ;  /* 0x000000183f767223 */ /* 0x080fe20000010002 */
[----:B------:R-:W-:Y:S01]  /*2740*/  FMUL.FTZ R125, R0, R31 ;  /* 0x0000001f007d7220 */ /* 0x000fe20000410000 */
[----:B------:R-:W3:Y:S01]  /*2750*/  SHFL.UP PT, R112, R30, 0x10, RZ ;  /* 0x060000001e707989 */ /* 0x000ee200000e00ff */
[-C--:B------:R-:W-:Y:S01]  /*2760*/  FMUL.FTZ R31, R120, R123.reuse ;  /* 0x0000007b781f7220 */ /* 0x080fe20000410000 */
[----:B------:R-:W-:Y:S01]  /*2770*/  FFMA.FTZ R2, R62, R24, -R29 ;  /* 0x000000183e027223 */ /* 0x000fe2000001081d */
[C---:B------:R-:W-:Y:S01]  /*2780*/  FMUL.FTZ R118, R127.reuse, R118 ;  /* 0x000000767f767220 */ /* 0x040fe20000410000 */
[----:B------:R-:W4:Y:S01]  /*2790*/  SHFL.UP PT, R115, R116, 0x10, RZ ;  /* 0x0600000074737989 */ /* 0x000f2200000e00ff */
[C---:B------:R-:W-:Y:S01]  /*27a0*/  FMUL.FTZ R29, R122.reuse, R123 ;  /* 0x0000007b7a1d7220 */ /* 0x040fe20000410000 */
[-C--:B------:R-:W-:Y:S01]  /*27b0*/  FFMA.FTZ R31, -R122, R125.reuse, -R31 ;  /* 0x0000007d7a1f7223 */ /* 0x080fe2000001091f */
[----:B------:R-:W-:Y:S01]  /*27c0*/  FMUL.FTZ R121, R127, R2 ;  /* 0x000000027f797220 */ /* 0x000fe20000410000 */
[----:B------:R-:W-:Y:S01]  /*27d0*/  ISETP.GE.AND P0, PT, R86, UR30, PT ;  /* 0x0000001e56007c0c */ /* 0x000fe2000bf06270 */
[----:B------:R-:W-:Y:S01]  /*27e0*/  FFMA.FTZ R2, R120, R125, -R29 ;  /* 0x0000007d78027223 */ /* 0x000fe2000001081d */
[----:B------:R-:W-:-:S02]  /*27f0*/  FADD.FTZ R128, -R118, R31 ;  /* 0x0000001f76807221 */ /* 0x000fc40000010100 */
[----:B------:R-:W-:Y:S01]  /*2800*/  ISETP.NE.OR P0, PT, R110, RZ, P0 ;  /* 0x000000ff6e00720c */ /* 0x000fe20000705670 */
[----:B------:R-:W-:Y:S01]  /*2810*/  FADD.FTZ R126, R121, R2 ;  /* 0x00000002797e7221 */ /* 0x000fe20000010000 */
[----:B------:R-:W-:Y:S01]  /*2820*/  FMUL.FTZ R130, R119, -R128 ;  /* 0x8000008077827220 */ /* 0x000fe20000410000 */
[----:B0-----:R-:W-:-:S03]  /*2830*/  FMUL.FTZ R2, R30, R124 ;  /* 0x0000007c1e027220 */ /* 0x001fc60000410000 */
[-C--:B------:R-:W-:Y:S01]  /*2840*/  FFMA.FTZ R132, R117, R126.reuse, -R130 ;  /* 0x0000007e75847223 */ /* 0x080fe20000010882 */
[----:B------:R-:W-:Y:S01]  /*2850*/  FMUL.FTZ R126, R119, -R126 ;  /* 0x8000007e777e7220 */ /* 0x000fe20000410000 */
[C---:B-1----:R-:W-:Y:S01]  /*2860*/  FMUL.FTZ R31, R30.reuse, R28 ;  /* 0x0000001c1e1f7220 */ /* 0x042fe20000410000 */
[----:B------:R0:W-:Y:S02]  /*2870*/  SHFL.IDX PT, R130, R106, RZ, 0x1f ;  /* 0x00001fff6a827589 */ /* 0x0001e400000e0000 */
[----:B------:R-:W-:Y:S01]  /*2880*/  FFMA.FTZ R128, R117, R128, R126 ;  /* 0x0000008075807223 */ /* 0x000fe2000001007e */
[-C--:B---3--:R-:W-:Y:S01]  /*2890*/  FFMA.FTZ R31, R3, R112.reuse, R31 ;  /* 0x00000070031f7223 */ /* 0x088fe2000001001f */
[C---:B------:R-:W-:Y:S01]  /*28a0*/  FMUL.FTZ R29, R30.reuse, R112 ;  /* 0x000000701e1d7220 */ /* 0x040fe20000410000 */
[----:B------:R-:W-:Y:S01]  /*28b0*/  LEA R112, R103, R72, 0x4 ;  /* 0x0000004867707211 */ /* 0x000fe200078e20ff */
[-C--:B----4-:R-:W-:Y:S01]  /*28c0*/  FFMA.FTZ R129, R3, R115.reuse, -R2 ;  /* 0x0000007303817223 */ /* 0x090fe20000010802 */
[C---:B------:R-:W-:Y:S01]  /*28d0*/  FMUL.FTZ R115, R30.reuse, R115 ;  /* 0x000000731e737220 */ /* 0x040fe20000410000 */
[----:B------:R-:W-:Y:S01]  /*28e0*/  FSEL R126, R30, R31, !P3 ;  /* 0x0000001f1e7e7208 */ /* 0x000fe20005800000 */
[----:B------:R-:W-:Y:S01]  /*28f0*/  FADD.FTZ R2, R13, R13 ;  /* 0x0000000d0d027221 */ /* 0x000fe20000010000 */
[----:B------:R-:W-:Y:S01]  /*2900*/  @P3 FADD.FTZ R116, R116, R129 ;  /* 0x0000008174743221 */ /* 0x000fe20000010000 */
[C---:B------:R-:W-:Y:S01]  /*2910*/  FFMA.FTZ R133, R3.reuse, R124, R115 ;  /* 0x0000007c03857223 */ /* 0x040fe20000010073 */
[----:B------:R-:W-:Y:S01]  /*2920*/  @P3 FFMA.FTZ R3, R3, R28, -R29 ;  /* 0x0000001c03033223 */ /* 0x000fe2000001081d */
[CC--:B------:R-:W-:Y:S01]  /*2930*/  FMUL.FTZ R115, R63.reuse, R7.reuse ;  /* 0x000000073f737220 */ /* 0x0c0fe20000410000 */
[----:B------:R-:W1:Y:S01]  /*2940*/  SHFL.UP PT, R126, R126, 0x1, RZ ;  /* 0x042000007e7e7989 */ /* 0x000e6200000e00ff */
[----:B------:R-:W-:Y:S01]  /*2950*/  FMUL.FTZ R124, R62, R7 ;  /* 0x000000073e7c7220 */ /* 0x000fe20000410000 */
[----:B------:R-:W-:Y:S01]  /*2960*/  @P3 FADD.FTZ R114, R114, R133 ;  /* 0x0000008572723221 */ /* 0x000fe20000010000 */
[-C--:B------:R-:W-:Y:S01]  /*2970*/  FFMA.FTZ R107, R62, R6.reuse, -R115 ;  /* 0x000000063e6b7223 */ /* 0x080fe20000010873 */
[----:B------:R-:W3:Y:S01]  /*2980*/  SHFL.UP PT, R3, R3, 0x1, RZ ;  /* 0x0420000003037989 */ /* 0x000ee200000e00ff */
[----:B------:R-:W-:Y:S01]  /*2990*/  FFMA.FTZ R115, R63, R6, R124 ;  /* 0x000000063f737223 */ /* 0x000fe2000001007c */
[-C--:B--2---:R-:W-:Y:S01]  /*29a0*/  FMUL.FTZ R133, R122, -R64.reuse ;  /* 0x800000407a857220 */ /* 0x084fe20000410000 */
[C---:B------:R-:W-:Y:S01]  /*29b0*/  FMUL.FTZ R107, R2.reuse, R107 ;  /* 0x0000006b026b7220 */ /* 0x040fe20000410000 */
[----:B------:R-:W2:Y:S01]  /*29c0*/  SHFL.UP PT, R116, R116, 0x1, RZ ;  /* 0x0420000074747989 */ /* 0x000ea200000e00ff */
[----:B------:R-:W-:Y:S01]  /*29d0*/  FMUL.FTZ R115, R2, R115 ;  /* 0x0000007302737220 */ /* 0x000fe20000410000 */
[-C--:B------:R-:W-:Y:S01]  /*29e0*/  FMUL.FTZ R129, R122, R65.reuse ;  /* 0x000000417a817220 */ /* 0x080fe20000410000 */
[----:B------:R-:W-:Y:S01]  /*29f0*/  FADD.FTZ R134, R107, R132 ;  /* 0x000000846b867221 */ /* 0x000fe20000010000 */
[----:B------:R4:W2:Y:S01]  /*2a00*/  SHFL.UP PT, R124, R114, 0x1, RZ ;  /* 0x04200000727c7989 */ /* 0x0008a200000e00ff */
[----:B------:R-:W-:Y:S01]  /*2a10*/  FADD.FTZ R136, -R115, R128 ;  /* 0x0000008073887221 */ /* 0x000fe20000010100 */
[C---:B------:R-:W-:Y:S01]  /*2a20*/  FFMA.FTZ R128, R120.reuse, -R65, R133 ;  /* 0x8000004178807223 */ /* 0x040fe20000010085 */
[----:B0-----:R-:W-:Y:S01]  /*2a30*/  FFMA.FTZ R106, R120, R64, -R129 ;  /* 0x00000040786a7223 */ /* 0x001fe20000010881 */
[----:B------:R-:W-:Y:S01]  /*2a40*/  HFMA2.MMA R29, -RZ, RZ, 0, 0 ;  /* 0x00000000ff1d7435 */ /* 0x000fe200000001ff */
[----:B------:R-:W-:Y:S01]  /*2a50*/  FMUL.FTZ R138, R113, -R136 ;  /* 0x80000088718a7220 */ /* 0x000fe20000410000 */
[----:B------:R-:W-:Y:S01]  /*2a60*/  FMUL.FTZ R132, R119, -R128 ;  /* 0x8000008077847220 */ /* 0x000fe20000410000 */
[----:B------:R-:W-:Y:S01]  /*2a70*/  FMUL.FTZ R133, R113, -R134 ;  /* 0x8000008671857220 */ /* 0x000fe20000410000 */
[-C--:B------:R-:W-:Y:S01]  /*2a80*/  FMUL.FTZ R129, R119, -R106.reuse ;  /* 0x8000006a77817220 */ /* 0x080fe20000410000 */
[----:B------:R-:W-:Y:S01]  /*2a90*/  MOV R28, 0x3f800000 ;  /* 0x3f800000001c7802 */ /* 0x000fe20000000f00 */
[----:B------:R-:W-:Y:S01]  /*2aa0*/  FFMA.FTZ R132, R117, R106, -R132 ;  /* 0x0000006a75847223 */ /* 0x000fe20000010884 */
[----:B------:R-:W-:Y:S01]  /*2ab0*/  CS2R R30, SRZ ;  /* 0x00000000001e7805 */ /* 0x000fe2000001ff00 */
[C---:B-1----:R-:W-:Y:S01]  /*2ac0*/  FMUL.FTZ R106, R126.reuse, R131 ;  /* 0x000000837e6a7220 */ /* 0x042fe20000410000 */
[C---:B------:R-:W-:Y:S01]  /*2ad0*/  FFMA.FTZ R137, R111.reuse, R134, -R138 ;  /* 0x000000866f897223 */ /* 0x040fe2000001088a */
[----:B------:R-:W-:Y:S01]  /*2ae0*/  FFMA.FTZ R139, R111, R136, R133 ;  /* 0x000000886f8b7223 */ /* 0x000fe20000010085 */
[----:B------:R-:W-:Y:S01]  /*2af0*/  FMUL.FTZ R126, R126, R130 ;  /* 0x000000827e7e7220 */ /* 0x000fe20000410000 */
[----:B------:R-:W-:Y:S01]  /*2b00*/  FFMA.FTZ R134, R117, R128, R129 ;  /* 0x0000008075867223 */ /* 0x000fe20000010081 */
[----:B---3--:R-:W-:Y:S01]  /*2b10*/  FFMA.FTZ R133, R3, R130, -R106 ;  /* 0x0000008203857223 */ /* 0x008fe2000001086a */
[-C--:B------:R-:W-:Y:S01]  /*2b20*/  FMUL.FTZ R129, R63, R5.reuse ;  /* 0x000000053f817220 */ /* 0x080fe20000410000 */
[----:B------:R-:W-:Y:S01]  /*2b30*/  FMUL.FTZ R106, R62, R5 ;  /* 0x000000053e6a7220 */ /* 0x000fe20000410000 */
[----:B------:R-:W-:Y:S01]  /*2b40*/  FFMA.FTZ R135, R3, R131, R126 ;  /* 0x0000008303877223 */ /* 0x000fe2000001007e */
[----:B------:R-:W-:Y:S01]  /*2b50*/  FMUL.FTZ R128, R113, -R134 ;  /* 0x8000008671807220 */ /* 0x000fe20000410000 */
[----:B------:R0:W1:Y:S01]  /*2b60*/  @!P0 LDS.128 R28, [R112+0x1d90] ;  /* 0x001d9000701c8984 */ /* 0x0000620000000c00 */
[----:B------:R-:W-:Y:S01]  /*2b70*/  FADD.FTZ R3, R12, R12 ;  /* 0x0000000c0c037221 */ /* 0x000fe20000010000 */
[-C--:B----4-:R-:W-:Y:S01]  /*2b80*/  FFMA.FTZ R114, R62, R4.reuse, -R129 ;  /* 0x000000043e727223 */ /* 0x090fe20000010881 */
[----:B------:R-:W-:Y:S01]  /*2b90*/  FFMA.FTZ R106, R63, R4, R106 ;  /* 0x000000043f6a7223 */ /* 0x000fe2000001006a */
[----:B------:R-:W-:Y:S01]  /*2ba0*/  ISETP.NE.AND P0, PT, R110, 0x1f, PT ;  /* 0x0000001f6e00780c */ /* 0x000fe20003f05270 */
[----:B------:R-:W-:Y:S01]  /*2bb0*/  FFMA.FTZ R128, R111, R132, -R128 ;  /* 0x000000846f807223 */ /* 0x000fe20000010880 */
[----:B--2---:R-:W-:Y:S01]  /*2bc0*/  @P1 FADD.FTZ R130, R116, R133 ;  /* 0x0000008574821221 */ /* 0x004fe20000010000 */
[----:B------:R-:W-:Y:S01]  /*2bd0*/  @P1 FADD.FTZ R131, R124, R135 ;  /* 0x000000877c831221 */ /* 0x000fe20000010000 */
[C---:B------:R-:W-:Y:S01]  /*2be0*/  FMUL.FTZ R114, R3.reuse, R114 ;  /* 0x0000007203727220 */ /* 0x040fe20000410000 */
[----:B------:R-:W-:Y:S01]  /*2bf0*/  FMUL.FTZ R106, R3, R106 ;  /* 0x0000006a036a7220 */ /* 0x000fe20000410000 */
[----:B------:R-:W-:Y:S01]  /*2c00*/  FMUL.FTZ R132, R113, -R132 ;  /* 0x8000008471847220 */ /* 0x000fe20000410000 */
[CC--:B------:R-:W-:Y:S01]  /*2c10*/  FMUL.FTZ R133, R105.reuse, R131.reuse ;  /* 0x0000008369857220 */ /* 0x0c0fe20000410000 */
[----:B------:R-:W-:Y:S01]  /*2c20*/  FADD.FTZ R124, R114, R137 ;  /* 0x00000089727c7221 */ /* 0x000fe20000010000 */
[----:B------:R-:W-:Y:S01]  /*2c30*/  FMUL.FTZ R116, R105, R130 ;  /* 0x0000008269747220 */ /* 0x000fe20000410000 */
[----:B------:R-:W-:Y:S01]  /*2c40*/  FADD.FTZ R126, -R106, R139 ;  /* 0x0000008b6a7e7221 */ /* 0x000fe20000010100 */
[----:B------:R-:W-:Y:S01]  /*2c50*/  FFMA.FTZ R129, R111, R134, R132 ;  /* 0x000000866f817223 */ /* 0x000fe20000010084 */
[C---:B------:R-:W-:Y:S01]  /*2c60*/  FFMA.FTZ R105, R104.reuse, R130, -R133 ;  /* 0x0000008268697223 */ /* 0x040fe20000010885 */
[----:B------:R-:W-:Y:S01]  /*2c70*/  FFMA.FTZ R116, R104, R131, R116 ;  /* 0x0000008368747223 */ /* 0x000fe20000010074 */
[----:B------:R0:W2:Y:S04]  /*2c80*/  SHFL.DOWN PT, R132, R124, 0x1, 0x1f ;  /* 0x08201f007c847f89 */ /* 0x0000a800000e0000 */
[----:B------:R0:W3:Y:S04]  /*2c90*/  SHFL.DOWN PT, R134, R126, 0x1, 0x1f ;  /* 0x08201f007e867f89 */ /* 0x0000e800000e0000 */
[----:B------:R0:W4:Y:S04]  /*2ca0*/  SHFL.DOWN PT, R104, R128, 0x1, 0x1f ;  /* 0x08201f0080687f89 */ /* 0x00012800000e0000 */
[----:B------:R0:W0:Y:S01]  /*2cb0*/  SHFL.DOWN PT, R130, R129, 0x1, 0x1f ;  /* 0x08201f0081827f89 */ /* 0x00002200000e0000 */
[----:B------:R-:W-:Y:S05]  /*2cc0*/  @!P0 BRA `(.L_x_18445) ;  /* 0x00000000002c8947 */ /* 0x000fea0003800000 */
[C---:B0-----:R-:W-:Y:S01]  /*2cd0*/  FMUL.FTZ R131, R129.reuse, R130 ;  /* 0x0000008281837220 */ /* 0x041fe20000410000 */
[C---:B---3--:R-:W-:Y:S01]  /*2ce0*/  FMUL.FTZ R133, R129.reuse, R134 ;  /* 0x0000008681857220 */ /* 0x048fe20000410000 */
[----:B--2---:R-:W-:Y:S01]  /*2cf0*/  FMUL.FTZ R135, R129, R132 ;  /* 0x0000008481877220 */ /* 0x004fe20000410000 */
[C---:B----4-:R-:W-:Y:S01]  /*2d00*/  FMUL.FTZ R129, R104.reuse, R129 ;  /* 0x0000008168817220 */ /* 0x050fe20000410000 */
[----:B------:R-:W-:Y:S01]  /*2d10*/  FFMA.FTZ R131, R104, R128, -R131 ;  /* 0x0000008068837223 */ /* 0x000fe20000010883 */
[C---:B------:R-:W-:Y:S01]  /*2d20*/  FFMA.FTZ R133, R128.reuse, R132, -R133 ;  /* 0x0000008480857223 */ /* 0x040fe20000010885 */
[C---:B------:R-:W-:Y:S01]  /*2d30*/  FFMA.FTZ R135, R128.reuse, R134, R135 ;  /* 0x0000008680877223 */ /* 0x040fe20000010087 */
[----:B------:R-:W-:Y:S02]  /*2d40*/  FFMA.FTZ R129, R128, R130, R129 ;  /* 0x0000008280817223 */ /* 0x000fe40000010081 */
[----:B------:R-:W-:Y:S01]  /*2d50*/  FADD.FTZ R124, R124, R133 ;  /* 0x000000857c7c7221 */ /* 0x000fe20000010000 */
[----:B------:R-:W-:Y:S01]  /*2d60*/  FADD.FTZ R126, R126, R135 ;  /* 0x000000877e7e7221 */ /* 0x000fe20000010000 */
[----:B------:R-:W-:-:S07]  /*2d70*/  MOV R128, R131 ;  /* 0x0000008300807202 */ /* 0x000fce0000000f00 */
.L_x_18445:
[----:B------:R-:W-:Y:S05]  /*2d80*/  BSYNC B0 ;  /* 0x0000000000007941 */ /* 0x000fea0003800000 */
.L_x_18444:
[----:B------:R-:W-:Y:S01]  /*2d90*/  ISETP.GT.U32.AND P0, PT, R110, 0x1d, PT ;  /* 0x0000001d6e00780c */ /* 0x000fe20003f04070 */
[----:B------:R-:W-:Y:S01]  /*2da0*/  FADD.FTZ R105, R102, R105 ;  /* 0x0000006966697221 */ /* 0x000fe20000010000 */
[----:B------:R-:W-:Y:S01]  /*2db0*/  FADD.FTZ R102, RZ, R116 ;  /* 0x00000074ff667221 */ /* 0x000fe20000010000 */
[----:B----4-:R4:W1:Y:S01]  /*2dc0*/  SHFL.DOWN PT, R104, R128, 0x2, 0x1f ;  /* 0x08401f0080687f89 */ /* 0x01086200000e0000 */
[----:B------:R-:W-:Y:S01]  /*2dd0*/  BSSY B0, `(.L_x_18446) ;  /* 0x0000012000007945 */ /* 0x000fe20003800000 */
[C---:B------:R-:W-:Y:S01]  /*2de0*/  FMUL.FTZ R137, R5.reuse, R105 ;  /* 0x0000006905897220 */ /* 0x040fe20000410000 */
[----:B------:R-:W-:Y:S01]  /*2df0*/  FMUL.FTZ R135, R5, R102 ;  /* 0x0000006605877220 */ /* 0x000fe20000410000 */
[----:B------:R4:W1:Y:S04]  /*2e00*/  SHFL.DOWN PT, R116, R129, 0x2, 0x1f ;  /* 0x08401f0081747f89 */ /* 0x00086800000e0000 */
[----:B0-----:R4:W0:Y:S04]  /*2e10*/  SHFL.DOWN PT, R130, R124, 0x2, 0x1f ;  /* 0x08401f007c827f89 */ /* 0x00182800000e0000 */
[----:B--2---:R4:W2:Y:S01]  /*2e20*/  SHFL.DOWN PT, R132, R126, 0x2, 0x1f ;  /* 0x08401f007e847f89 */ /* 0x0048a200000e0000 */
[----:B------:R-:W-:Y:S05]  /*2e30*/  @P0 BRA `(.L_x_18447) ;  /* 0x00000000002c0947 */ /* 0x000fea0003800000 */
[C---:B-1----:R-:W-:Y:S01]  /*2e40*/  FMUL.FTZ R5, R129.reuse, R116 ;  /* 0x0000007481057220 */ /* 0x042fe20000410000 */
[C---:B--2---:R-:W-:Y:S01]  /*2e50*/  FMUL.FTZ R131, R129.reuse, R132 ;  /* 0x0000008481837220 */ /* 0x044fe20000410000 */
[C---:B0-----:R-:W-:Y:S01]  /*2e60*/  FMUL.FTZ R133, R129.reuse, R130 ;  /* 0x0000008281857220 */ /* 0x041fe20000410000 */
[-C--:B----4-:R-:W-:Y:S01]  /*2e70*/  FMUL.FTZ R129, R129, R104.reuse ;  /* 0x0000006881817220 */ /* 0x090fe20000410000 */
[C---:B------:R-:W-:Y:S01]  /*2e80*/  FFMA.FTZ R5, R128.reuse, R104, -R5 ;  /* 0x0000006880057223 */ /* 0x040fe20000010805 */
[C---:B------:R-:W-:Y:S01]  /*2e90*/  FFMA.FTZ R131, R128.reuse, R130, -R131 ;  /* 0x0000008280837223 */ /* 0x040fe20000010883 */
[C---:B------:R-:W-:Y:S01]  /*2ea0*/  FFMA.FTZ R133, R128.reuse, R132, R133 ;  /* 0x0000008480857223 */ /* 0x040fe20000010085 */
[----:B------:R-:W-:Y:S02]  /*2eb0*/  FFMA.FTZ R129, R128, R116, R129 ;  /* 0x0000007480817223 */ /* 0x000fe40000010081 */
[----:B------:R-:W-:Y:S01]  /*2ec0*/  FADD.FTZ R124, R124, R131 ;  /* 0x000000837c7c7221 */ /* 0x000fe20000010000 */
[----:B------:R-:W-:Y:S01]  /*2ed0*/  FADD.FTZ R126, R126, R133 ;  /* 0x000000857e7e7221 */ /* 0x000fe20000010000 */
[----:B------:R-:W-:-:S07]  /*2ee0*/  MOV R128, R5 ;  /* 0x0000000500807202 */ /* 0x000fce0000000f00 */
.L_x_18447:
[----:B------:R-:W-:Y:S05]  /*2ef0*/  BSYNC B0 ;  /* 0x0000000000007941 */ /* 0x000fea0003800000 */
.L_x_18446:
[CC--:B-1----:R-:W-:Y:S01]  /*2f00*/  FMUL.FTZ R116, R113.reuse, R105.reuse ;  /* 0x0000006971747220 */ /* 0x0c2fe20000410000 */
[-C--:B------:R-:W-:Y:S01]  /*2f10*/  FMUL.FTZ R104, R113, R102.reuse ;  /* 0x0000006671687220 */ /* 0x080fe20000410000 */
[----:B------:R-:W-:Y:S01]  /*2f20*/  ISETP.GT.U32.AND P0, PT, R110, 0x1b, PT ;  /* 0x0000001b6e00780c */ /* 0x000fe20003f04070 */
[-C--:B------:R-:W-:Y:S01]  /*2f30*/  FMUL.FTZ R131, R63, R102.reuse ;  /* 0x000000663f837220 */ /* 0x080fe20000410000 */
[CC--:B------:R-:W-:Y:S01]  /*2f40*/  FFMA.FTZ R5, R111.reuse, R102.reuse, R116 ;  /* 0x000000666f057223 */ /* 0x0c0fe20000010074 */
[-C--:B---3--:R-:W-:Y:S01]  /*2f50*/  FMUL.FTZ R134, R62, R102.reuse ;  /* 0x000000663e867220 */ /* 0x088fe20000410000 */
[-C--:B------:R-:W-:Y:S01]  /*2f60*/  FFMA.FTZ R116, R111, R105.reuse, -R104 ;  /* 0x000000696f747223 */ /* 0x080fe20000010868 */
[CC--:B0-----:R-:W-:Y:S01]  /*2f70*/  FFMA.FTZ R130, R4.reuse, R105.reuse, -R135 ;  /* 0x0000006904827223 */ /* 0x0c1fe20000010887 */
[----:B------:R-:W-:Y:S01]  /*2f80*/  FFMA.FTZ R4, R4, R102, R137 ;  /* 0x0000006604047223 */ /* 0x000fe20000010089 */
[-C--:B--2---:R-:W-:Y:S01]  /*2f90*/  FFMA.FTZ R132, R62, R105.reuse, -R131 ;  /* 0x000000693e847223 */ /* 0x084fe20000010883 */
[----:B------:R-:W-:Y:S01]  /*2fa0*/  FFMA.FTZ R134, R63, R105, R134 ;  /* 0x000000693f867223 */ /* 0x000fe20000010086 */
[----:B------:R-:W-:Y:S01]  /*2fb0*/  FADD.FTZ R104, RZ, R5 ;  /* 0x00000005ff687221 */ /* 0x000fe20000010000 */
[----:B------:R-:W-:Y:S01]  /*2fc0*/  FFMA.FTZ R116, R9, R98, R116 ;  /* 0x0000006209747223 */ /* 0x000fe20000010074 */
[C---:B------:R-:W-:Y:S01]  /*2fd0*/  FFMA.FTZ R137, -R3.reuse, R4, RZ ;  /* 0x0000000403897223 */ /* 0x040fe200000101ff */
[----:B------:R-:W-:Y:S01]  /*2fe0*/  FFMA.FTZ R131, -R3, R134, -RZ ;  /* 0x0000008603837223 */ /* 0x000fe200000109ff */
[C---:B------:R-:W-:Y:S01]  /*2ff0*/  FMUL.FTZ R5, R7.reuse, R104 ;  /* 0x0000006807057220 */ /* 0x040fe20000410000 */
[----:B------:R-:W-:Y:S01]  /*3000*/  FMUL.FTZ R133, R7, R116 ;  /* 0x0000007407857220 */ /* 0x000fe20000410000 */
[C---:B------:R-:W-:Y:S01]  /*3010*/  FMUL.FTZ R7, R3.reuse, R132 ;  /* 0x0000008403077220 */ /* 0x040fe20000410000 */
[----:B------:R0:W1:Y:S01]  /*3020*/  SHFL.DOWN PT, R4, R128, 0x4, 0x1f ;  /* 0x08801f0080047f89 */ /* 0x00006200000e0000 */
[----:B------:R-:W-:Y:S01]  /*3030*/  BSSY B0, `(.L_x_18448) ;  /* 0x0000015000007945 */ /* 0x000fe20003800000 */
[----:B------:R-:W-:Y:S01]  /*3040*/  FFMA.FTZ R135, R3, R130, RZ ;  /* 0x0000008203877223 */ /* 0x000fe200000100ff */
[----:B------:R-:W-:Y:S01]  /*3050*/  FFMA.FTZ R130, R6, R116, -R5 ;  /* 0x0000007406827223 */ /* 0x000fe20000010805 */
[----:B------:R0:W2:Y:S01]  /*3060*/  SHFL.DOWN PT, R132, R129, 0x4, 0x1f ;  /* 0x08801f0081847f89 */ /* 0x0000a200000e0000 */
[----:B------:R-:W-:Y:S01]  /*3070*/  ISETP.GT.U32.AND P1, PT, R110, 0x17, PT ;  /* 0x000000176e00780c */ /* 0x000fe20003f24070 */
[----:B------:R-:W-:Y:S01]  /*3080*/  FFMA.FTZ R6, R6, R104, R133 ;  /* 0x0000006806067223 */ /* 0x000fe20000010085 */
[----:B------:R-:W-:Y:S01]  /*3090*/  ISETP.GT.U32.AND P3, PT, R110, 0xf, PT ;  /* 0x0000000f6e00780c */ /* 0x000fe20003f64070 */
[----:B------:R0:W3:Y:S04]  /*30a0*/  SHFL.DOWN PT, R134, R124, 0x4, 0x1f ;  /* 0x08801f007c867f89 */ /* 0x0000e800000e0000 */
[----:B------:R0:W0:Y:S01]  /*30b0*/  SHFL.DOWN PT, R136, R126, 0x4, 0x1f ;  /* 0x08801f007e887f89 */ /* 0x00002200000e0000 */
[----:B------:R-:W-:Y:S07]  /*30c0*/  @P0 BRA `(.L_x_18449) ;  /* 0x00000000002c0947 */ /* 0x000fee0003800000 */
        /* <DEDUP_REMOVED lines=11> */
.L_x_18449:
[----:B------:R-:W-:Y:S05]  /*3180*/  BSYNC B0 ;  /* 0x0000000000007941 */ /* 0x000fea0003800000 */
.L_x_18448:
[----:B-1----:R1:W1:Y:S01]  /*3190*/  SHFL.DOWN PT, R4, R128, 0x8, 0x1f ;  /* 0x09001f0080047f89 */ /* 0x00226200000e0000 */
[----:B------:R-:W-:Y:S01]  /*31a0*/  BSSY B0, `(.L_x_18450) ;  /* 0x0000012000007945 */ /* 0x000fe20003800000 */
[C---:B------:R-:W-:Y:S01]  /*31b0*/  FFMA.FTZ R130, R2.reuse, R130, R135 ;  /* 0x0000008202827223 */ /* 0x040fe20000010087 */
[----:B------:R-:W-:Y:S01]  /*31c0*/  FFMA.FTZ R6, -R2, R6, R137 ;  /* 0x0000000602067223 */ /* 0x000fe20000010189 */
[----:B--2---:R2:W1:Y:S04]  /*31d0*/  SHFL.DOWN PT, R132, R129, 0x8, 0x1f ;  /* 0x09001f0081847f89 */ /* 0x00446800000e0000 */
        /* <DEDUP_REMOVED lines=14> */
.L_x_18451:
[----:B------:R-:W-:Y:S05]  /*32c0*/  BSYNC B0 ;  /* 0x0000000000007941 */ /* 0x000fea0003800000 */
.L_x_18450:
        /* <DEDUP_REMOVED lines=17> */
.L_x_18453:
[----:B------:R-:W-:Y:S05]  /*33e0*/  BSYNC B0 ;  /* 0x0000000000007941 */ /* 0x000fea0003800000 */
.L_x_18452:
[----:B-1----:R-:W-:Y:S01]  /*33f0*/  FMUL.FTZ R134, R62, R104 ;  /* 0x000000683e867220 */ /* 0x002fe20000410000 */
[C---:B------:R-:W-:Y:S01]  /*3400*/  FMUL.FTZ R3, R119.reuse, R116 ;  /* 0x0000007477037220 */ /* 0x040fe20000410000 */
[----:B------:R-:W-:Y:S01]  /*3410*/  FMUL.FTZ R4, R119, R104 ;  /* 0x0000006877047220 */ /* 0x000fe20000410000 */
[----:B------:R-:W-:Y:S01]  /*3420*/  SHFL.DOWN PT, R141, R129, 0x1, 0x1f ;  /* 0x08201f00818d7f89 */ /* 0x000fe200000e0000 */
[----:B------:R-:W-:Y:S01]  /*3430*/  FFMA.FTZ R135, R63, R116, R134 ;  /* 0x000000743f877223 */ /* 0x000fe20000010086 */
[C---:B------:R-:W-:Y:S01]  /*3440*/  FFMA.FTZ R3, R117.reuse, R104, R3 ;  /* 0x0000006875037223 */ /* 0x040fe20000010003 */
[----:B------:R-:W-:Y:S01]  /*3450*/  FFMA.FTZ R5, R117, R116, -R4 ;  /* 0x0000007475057223 */ /* 0x000fe20000010804 */
[----:B------:R-:W1:Y:S01]  /*3460*/  SHFL.IDX PT, R134, R30, RZ, 0x1f ;  /* 0x00001fff1e867589 */ /* 0x000e6200000e0000 */
[----:B------:R-:W-:Y:S01]  /*3470*/  FMUL.FTZ R133, R63, R104 ;  /* 0x000000683f857220 */ /* 0x000fe20000410000 */
[----:B------:R-:W-:Y:S01]  /*3480*/  FADD.FTZ R3, RZ, R3 ;  /* 0x00000003ff037221 */ /* 0x000fe20000010000 */
[----:B------:R-:W-:Y:S01]  /*3490*/  FFMA.FTZ R5, R10, R99, R5 ;  /* 0x000000630a057223 */ /* 0x000fe20000010005 */
[----:B------:R-:W5:Y:S01]  /*34a0*/  SHFL.IDX PT, R132, R31, RZ, 0x1f ;  /* 0x00001fff1f847589 */ /* 0x000f6200000e0000 */
[----:B------:R-:W-:Y:S01]  /*34b0*/  FFMA.FTZ R133, R62, R116, -R133 ;  /* 0x000000743e857223 */ /* 0x000fe20000010885 */
[C---:B------:R-:W-:Y:S01]  /*34c0*/  FMUL.FTZ R137, R25.reuse, R3 ;  /* 0x0000000319897220 */ /* 0x040fe20000410000 */
[----:B------:R-:W-:Y:S01]  /*34d0*/  FMUL.FTZ R25, R25, R5 ;  /* 0x0000000519197220 */ /* 0x000fe20000410000 */
[----:B0-----:R-:W0:Y:S01]  /*34e0*/  SHFL.DOWN PT, R136, R128, 0x1, 0x1f ;  /* 0x08201f0080887f89 */ /* 0x001e2200000e0000 */
[C---:B------:R-:W-:Y:S01]  /*34f0*/  FMUL.FTZ R133, R2.reuse, R133 ;  /* 0x0000008502857220 */ /* 0x040fe20000410000 */
[----:B------:R-:W-:Y:S01]  /*3500*/  FFMA.FTZ R135, -R2, R135, -RZ ;  /* 0x0000008702877223 */ /* 0x000fe200000109ff */
[CC--:B------:R-:W-:Y:S01]  /*3510*/  FMUL.FTZ R139, R63.reuse, R3.reuse ;  /* 0x000000033f8b7220 */ /* 0x0c0fe20000410000 */
[----:B------:R-:W3:Y:S01]  /*3520*/  SHFL.DOWN PT, R140, R126, 0x1, 0x1f ;  /* 0x08201f007e8c7f89 */ /* 0x000ee200000e0000 */
[-C--:B------:R-:W-:Y:S01]  /*3530*/  FMUL.FTZ R2, R62, R3.reuse ;  /* 0x000000033e027220 */ /* 0x080fe20000410000 */
[C---:B------:R-:W-:Y:S01]  /*3540*/  FFMA.FTZ R25, R24.reuse, R3, R25 ;  /* 0x0000000318197223 */ /* 0x040fe20000010019 */
[-C--:B------:R-:W-:Y:S01]  /*3550*/  FFMA.FTZ R137, R24, R5.reuse, -R137 ;  /* 0x0000000518897223 */ /* 0x080fe20000010889 */
[----:B------:R-:W3:Y:S01]  /*3560*/  SHFL.DOWN PT, R138, R124, 0x1, 0x1f ;  /* 0x08201f007c8a7f89 */ /* 0x000ee200000e0000 */
        /* <DEDUP_REMOVED lines=8> */
[C---:B------:R-:W-:Y:S01]  /*35f0*/  FFMA.FTZ R24, R120.reuse, R3, R25 ;  /* 0x0000000378187223 */ /* 0x040fe20000010019 */
[C---:B-1----:R-:W-:Y:S01]  /*3600*/  @P2 FMUL.FTZ R25, R141.reuse, R134 ;  /* 0x000000868d192220 */ /* 0x042fe20000410000 */
[----:B--2-4-:R-:W1:Y:S01]  /*3610*/  SHFL.IDX PT, R129, R129, RZ, 0x1f ;  /* 0x00001fff81817589 */ /* 0x014e6200000e0000 */
[-C--:B-----5:R-:W-:Y:S01]  /*3620*/  @P2 FMUL.FTZ R139, R141, R132.reuse ;  /* 0x000000848d8b2220 */ /* 0x0a0fe20000410000 */
[----:B------:R-:W-:Y:S01]  /*3630*/  FFMA.FTZ R4, R120, R5, -R2 ;  /* 0x0000000578047223 */ /* 0x000fe20000010802 */
[----:B------:R-:W-:Y:S01]  /*3640*/  FADD.FTZ R2, RZ, R24 ;  /* 0x00000018ff027221 */ /* 0x000fe20000010000 */
[----:B------:R-:W2:Y:S01]  /*3650*/  SHFL.IDX PT, R128, R128, RZ, 0x1f ;  /* 0x00001fff80807589 */ /* 0x000ea200000e0000 */
[C---:B0-----:R-:W-:Y:S01]  /*3660*/  @P2 FFMA.FTZ R25, R136.reuse, R132, R25 ;  /* 0x0000008488192223 */ /* 0x041fe20000010019 */
[----:B------:R-:W-:Y:S01]  /*3670*/  @P2 FFMA.FTZ R139, R136, R134, -R139 ;  /* 0x00000086888b2223 */ /* 0x000fe2000001088b */
[----:B------:R-:W-:Y:S01]  /*3680*/  FFMA.FTZ R4, R11, R100, R4 ;  /* 0x000000640b047223 */ /* 0x000fe20000010004 */
[-C--:B------:R-:W-:Y:S01]  /*3690*/  FMUL.FTZ R141, R63, R2.reuse ;  /* 0x000000023f8d7220 */ /* 0x080fe20000410000 */
[----:B---3--:R-:W-:Y:S01]  /*36a0*/  @P2 FADD.FTZ R132, R140, R25 ;  /* 0x000000198c842221 */ /* 0x008fe20000010000 */
[----:B------:R-:W0:Y:S01]  /*36b0*/  SHFL.IDX PT, R124, R124, RZ, 0x1f ;  /* 0x00001fff7c7c7589 */ /* 0x000e2200000e0000 */
[----:B------:R-:W-:Y:S01]  /*36c0*/  ISETP.NE.AND P0, PT, R77, RZ, PT ;  /* 0x000000ff4d00720c */ /* 0x000fe20003f05270 */
[----:B------:R-:W-:Y:S01]  /*36d0*/  BSSY B0, `(.L_x_18454) ;  /* 0x000006e000007945 */ /* 0x000fe20003800000 */
[----:B------:R-:W-:Y:S01]  /*36e0*/  @P2 FADD.FTZ R134, R138, R139 ;  /* 0x0000008b8a862221 */ /* 0x000fe20000010000 */
[C---:B------:R-:W-:Y:S01]  /*36f0*/  FMUL.FTZ R139, R27.reuse, R2 ;  /* 0x000000021b8b7220 */ /* 0x040fe20000410000 */
[-C--:B------:R-:W-:Y:S01]  /*3700*/  FMUL.FTZ R27, R27, R4.reuse ;  /* 0x000000041b1b7220 */ /* 0x080fe20000410000 */
[-C--:B------:R-:W-:Y:S01]  /*3710*/  FMUL.FTZ R25, R132, -R65.reuse ;  /* 0x8000004184197220 */ /* 0x080fe20000410000 */
[----:B------:R-:W-:Y:S01]  /*3720*/  FMUL.FTZ R65, R134, -R65 ;  /* 0x8000004186417220 */ /* 0x000fe20000410000 */
[C---:B------:R-:W-:Y:S01]  /*3730*/  FFMA.FTZ R139, R26.reuse, R4, -R139 ;  /* 0x000000041a8b7223 */ /* 0x040fe2000001088b */
[-C--:B------:R-:W-:Y:S01]  /*3740*/  FFMA.FTZ R27, R26, R2.reuse, R27 ;  /* 0x000000021a1b7223 */ /* 0x080fe2000001001b */
[----:B------:R-:W-:Y:S01]  /*3750*/  FMUL.FTZ R26, R62, R2 ;  /* 0x000000023e1a7220 */ /* 0x000fe20000410000 */
[-C--:B------:R-:W-:Y:S01]  /*3760*/  FFMA.FTZ R24, R134, R64.reuse, -R25 ;  /* 0x0000004086187223 */ /* 0x080fe20000010819 */
[----:B------:R-:W-:Y:S01]  /*3770*/  FFMA.FTZ R64, R132, R64, R65 ;  /* 0x0000004084407223 */ /* 0x000fe20000010041 */
[-C--:B------:R-:W-:Y:S01]  /*3780*/  FFMA.FTZ R65, R62, R4.reuse, -R141 ;  /* 0x000000043e417223 */ /* 0x080fe2000001088d */
[----:B------:R-:W-:Y:S01]  /*3790*/  FFMA.FTZ R63, R63, R4, R26 ;  /* 0x000000043f3f7223 */ /* 0x000fe2000001001a */
[----:B------:R-:W-:Y:S01]  /*37a0*/  FADD.FTZ R24, R125, R24 ;  /* 0x000000187d187221 */ /* 0x000fe20000010000 */
[----:B------:R-:W-:Y:S01]  /*37b0*/  FADD.FTZ R25, -R123, R64 ;  /* 0x000000407b197221 */ /* 0x000fe20000010100 */
[C---:B------:R-:W-:Y:S01]  /*37c0*/  FMUL.FTZ R139, R0.reuse, R139 ;  /* 0x0000008b008b7220 */ /* 0x040fe20000410000 */
[C---:B------:R-:W-:Y:S01]  /*37d0*/  FFMA.FTZ R123, -R0.reuse, R63, -RZ ;  /* 0x0000003f007b7223 */ /* 0x040fe200000109ff */
[----:B------:R-:W-:Y:S01]  /*37e0*/  FMUL.FTZ R141, R0, R27 ;  /* 0x0000001b008d7220 */ /* 0x000fe20000410000 */
[C---:B------:R-:W-:Y:S01]  /*37f0*/  FMUL.FTZ R63, R122.reuse, -R25 ;  /* 0x800000197a3f7220 */ /* 0x040fe20000410000 */
[----:B------:R-:W-:Y:S01]  /*3800*/  FMUL.FTZ R122, R122, -R24 ;  /* 0x800000187a7a7220 */ /* 0x000fe20000410000 */
[----:B------:R-:W-:Y:S01]  /*3810*/  FMUL.FTZ R65, R0, R65 ;  /* 0x0000004100417220 */ /* 0x000fe20000410000 */
[C---:B-1----:R-:W-:Y:S01]  /*3820*/  FMUL.FTZ R0, R129.reuse, R30 ;  /* 0x0000001e81007220 */ /* 0x042fe20000410000 */
[C---:B------:R-:W-:Y:S01]  /*3830*/  FFMA.FTZ R26, R120.reuse, R24, -R63 ;  /* 0x00000018781a7223 */ /* 0x040fe2000001083f */
[----:B------:R-:W-:Y:S01]  /*3840*/  FFMA.FTZ R125, R120, R25, R122 ;  /* 0x00000019787d7223 */ /* 0x000fe2000001007a */
[-C--:B------:R-:W-:Y:S01]  /*3850*/  FMUL.FTZ R27, R129, R31.reuse ;  /* 0x0000001f811b7220 */ /* 0x080fe20000410000 */
[----:B--2---:R-:W-:Y:S01]  /*3860*/  FFMA.FTZ R31, R128, R31, R0 ;  /* 0x0000001f801f7223 */ /* 0x004fe20000010000 */
[----:B------:R-:W1:Y:S01]  /*3870*/  SHFL.IDX PT, R126, R126, RZ, 0x1f ;  /* 0x00001fff7e7e7589 */ /* 0x000e6200000e0000 */
[----:B------:R-:W-:Y:S01]  /*3880*/  FADD.FTZ R0, R121, R26 ;  /* 0x0000001a79007221 */ /* 0x000fe20000010000 */
[----:B------:R-:W-:Y:S01]  /*3890*/  FADD.FTZ R26, -R118, R125 ;  /* 0x0000007d761a7221 */ /* 0x000fe20000010100 */
[----:B------:R-:W-:Y:S01]  /*38a0*/  P2R R64, PR, RZ, 0x1 ;  /* 0x00000001ff407803 */ /* 0x000fe20000000000 */
[C---:B------:R-:W-:Y:S01]  /*38b0*/  FFMA.FTZ R63, R128.reuse, R30, -R27 ;  /* 0x0000001e803f7223 */ /* 0x040fe2000001081b */
[----:B------:R-:W-:Y:S01]  /*38c0*/  FMUL.FTZ R30, R129, R28 ;  /* 0x0000001c811e7220 */ /* 0x000fe20000410000 */
[C---:B------:R-:W-:Y:S01]  /*38d0*/  FMUL.FTZ R62, R119.reuse, -R26 ;  /* 0x8000001a773e7220 */ /* 0x040fe20000410000 */
[-C--:B------:R-:W-:Y:S01]  /*38e0*/  FMUL.FTZ R119, R119, -R0.reuse ;  /* 0x8000000077777220 */ /* 0x080fe20000410000 */
[-C--:B------:R-:W-:Y:S01]  /*38f0*/  FMUL.FTZ R27, R129, R29.reuse ;  /* 0x0000001d811b7220 */ /* 0x080fe20000410000 */
[----:B------:R-:W-:Y:S01]  /*3900*/  FFMA.FTZ R29, R128, R29, R30 ;  /* 0x0000001d801d7223 */ /* 0x000fe2000001001e */
[C---:B------:R-:W-:Y:S01]  /*3910*/  FFMA.FTZ R64, R117.reuse, R0, -R62 ;  /* 0x0000000075407223 */ /* 0x040fe2000001083e */
[----:B------:R-:W-:Y:S01]  /*3920*/  FFMA.FTZ R62, R117, R26, R119 ;  /* 0x0000001a753e7223 */ /* 0x000fe20000010077 */
[----:B0-----:R-:W-:Y:S01]  /*3930*/  FADD.FTZ R30, R124, R63 ;  /* 0x0000003f7c1e7221 */ /* 0x001fe20000010000 */
[----:B------:R-:W-:Y:S01]  /*3940*/  FADD.FTZ R63, R6, -R141 ;  /* 0x8000008d063f7221 */ /* 0x000fe20000010000 */
[----:B------:R-:W-:Y:S01]  /*3950*/  FADD.FTZ R64, R107, R64 ;  /* 0x000000406b407221 */ /* 0x000fe20000010000 */
[----:B------:R-:W-:Y:S01]  /*3960*/  FADD.FTZ R62, -R115, R62 ;  /* 0x0000003e733e7221 */ /* 0x000fe20000010100 */
[----:B------:R-:W-:Y:S01]  /*3970*/  FFMA.FTZ R28, R128, R28, -R27 ;  /* 0x0000001c801c7223 */ /* 0x000fe2000001081b */
[----:B------:R-:W-:-:S02]  /*3980*/  FADD.FTZ R27, R130, R139 ;  /* 0x0000008b821b7221 */ /* 0x000fc40000010000 */
[C---:B------:R-:W-:Y:S01]  /*3990*/  FMUL.FTZ R6, R113.reuse, -R62 ;  /* 0x8000003e71067220 */ /* 0x040fe20000410000 */
[----:B------:R-:W-:-:S03]  /*39a0*/  FMUL.FTZ R113, R113, -R64 ;  /* 0x8000004071717220 */ /* 0x000fc60000410000 */
[C---:B------:R-:W-:Y:S01]  /*39b0*/  FFMA.FTZ R107, R111.reuse, R64, -R6 ;  /* 0x000000406f6b7223 */ /* 0x040fe20000010806 */
[----:B-1----:R-:W-:Y:S01]  /*39c0*/  FADD.FTZ R31, R126, R31 ;  /* 0x0000001f7e1f7221 */ /* 0x002fe20000010000 */
[----:B------:R-:W-:Y:S01]  /*39d0*/  FFMA.FTZ R113, R111, R62, R113 ;  /* 0x0000003e6f717223 */ /* 0x000fe20000010071 */
[----:B------:R-:W-:Y:S01]  /*39e0*/  FMUL.FTZ R6, R62, R98 ;  /* 0x000000623e067220 */ /* 0x000fe20000410000 */
[----:B------:R-:W-:Y:S01]  /*39f0*/  FADD.FTZ R114, R114, R107 ;  /* 0x0000006b72727221 */ /* 0x000fe20000010000 */
[----:B------:R-:W-:Y:S01]  /*3a00*/  LEA R107, R86, 0xffffff80, 0x7 ;  /* 0xffffff80566b7811 */ /* 0x000fe200078e38ff */
[----:B------:R-:W-:Y:S01]  /*3a10*/  @!P0 STS.128 [R112+0x1d90], R28 ;  /* 0x001d901c70008388 */ /* 0x000fe20000000c00 */
[----:B------:R-:W-:Y:S01]  /*3a20*/  FADD.FTZ R106, -R106, R113 ;  /* 0x000000716a6a7221 */ /* 0x000fe20000010100 */
[----:B------:R-:W-:Y:S02]  /*3a30*/  FMUL.FTZ R113, R25, R100 ;  /* 0x0000006419717220 */ /* 0x000fe40000410000 */
[----:B------:R0:W-:Y:S04]  /*3a40*/  STS [R78], R7 ;  /* 0x000000074e007388 */ /* 0x0001e80000000800 */
[----:B------:R1:W-:Y:S04]  /*3a50*/  STS [R78+0x18], R65 ;  /* 0x000018414e007388 */ /* 0x0003e80000000800 */
[----:B------:R2:W-:Y:S01]  /*3a60*/  STS [R78+0x4], R131 ;  /* 0x000004834e007388 */ /* 0x0005e20000000800 */
[-C--:B0-----:R-:W-:Y:S01]  /*3a70*/  FMUL.FTZ R7, R106, R97.reuse ;  /* 0x000000616a077220 */ /* 0x081fe20000410000 */
[-C--:B------:R-:W-:Y:S01]  /*3a80*/  FMUL.FTZ R29, R114, R97.reuse ;  /* 0x00000061721d7220 */ /* 0x080fe20000410000 */
[-C--:B------:R-:W-:Y:S01]  /*3a90*/  FFMA.FTZ R31, R9, -R98.reuse, R116 ;  /* 0x80000062091f7223 */ /* 0x080fe20000010074 */
[----:B------:R-:W-:Y:S01]  /*3aa0*/  FFMA.FTZ R30, R8, -R97, R105 ;  /* 0x80000061081e7223 */ /* 0x000fe20000010069 */
[----:B------:R-:W-:Y:S01]  /*3ab0*/  IADD3 R116, -R107, UR7, RZ ;  /* 0x000000076b747c10 */ /* 0x000fe2000fffe1ff */
[----:B------:R-:W-:Y:S01]  /*3ac0*/  FMUL.FTZ R28, R64, R98 ;  /* 0x00000062401c7220 */ /* 0x000fe20000410000 */
[----:B------:R-:W-:Y:S01]  /*3ad0*/  FMUL.FTZ R105, R102, R29 ;  /* 0x0000001d66697220 */ /* 0x000fe20000410000 */
[----:B------:R-:W-:Y:S01]  /*3ae0*/  FMUL.FTZ R107, R0, R99 ;  /* 0x00000063006b7220 */ /* 0x000fe20000410000 */
[----:B------:R-:W-:Y:S01]  /*3af0*/  LEA R119, R116, -R77, 0x1 ;  /* 0x8000004d74777211 */ /* 0x000fe200078e08ff */
[----:B------:R-:W-:Y:S01]  /*3b00*/  FMUL.FTZ R112, R104, R28 ;  /* 0x0000001c68707220 */ /* 0x000fe20000410000 */
[-C--:B------:R-:W-:Y:S01]  /*3b10*/  FFMA.FTZ R105, R30, R7.reuse, -R105 ;  /* 0x000000071e697223 */ /* 0x080fe20000010869 */
[----:B------:R-:W-:Y:S01]  /*3b20*/  FFMA.FTZ R116, R11, -R100, R4 ;  /* 0x800000640b747223 */ /* 0x000fe20000010004 */
[----:B------:R-:W-:Y:S01]  /*3b30*/  ISETP.GE.AND P0, PT, R119, 0x1, PT ;  /* 0x000000017700780c */ /* 0x000fe20003f06270 */
[----:B------:R-:W-:Y:S01]  /*3b40*/  FFMA.FTZ R112, R31, R6, -R112 ;  /* 0x000000061f707223 */ /* 0x000fe20000010870 */
[----:B------:R-:W-:Y:S01]  /*3b50*/  FADD.FTZ R105, RZ, R105 ;  /* 0x00000069ff697221 */ /* 0x000fe20000010000 */
[----:B------:R-:W-:Y:S01]  /*3b60*/  FMUL.FTZ R4, R102, R7 ;  /* 0x0000000766047220 */ /* 0x000fe20000410000 */
[----:B------:R-:W-:Y:S01]  /*3b70*/  FMUL.FTZ R7, R26, R99 ;  /* 0x000000631a077220 */ /* 0x000fe20000410000 */
[----:B-1----:R-:W-:Y:S01]  /*3b80*/  FMUL.FTZ R65, R3, R107 ;  /* 0x0000006b03417220 */ /* 0x002fe20000410000 */
[----:B------:R-:W-:Y:S01]  /*3b90*/  FADD.FTZ R111, R105, R112 ;  /* 0x00000070696f7221 */ /* 0x000fe20000010000 */
[----:B------:R-:W-:Y:S01]  /*3ba0*/  FFMA.FTZ R112, R10, -R99, R5 ;  /* 0x800000630a707223 */ /* 0x000fe20000010005 */
[----:B------:R-:W-:Y:S01]  /*3bb0*/  FMUL.FTZ R105, R24, R100 ;  /* 0x0000006418697220 */ /* 0x000fe20000410000 */
[----:B------:R-:W-:Y:S01]  /*3bc0*/  FMUL.FTZ R5, R104, R6 ;  /* 0x0000000668057220 */ /* 0x000fe20000410000 */
[----:B------:R-:W-:Y:S01]  /*3bd0*/  FFMA.FTZ R4, R29, R30, R4 ;  /* 0x0000001e1d047223 */ /* 0x000fe20000010004 */
[----:B------:R-:W-:Y:S01]  /*3be0*/  FFMA.FTZ R118, R112, R7, -R65 ;  /* 0x0000000770767223 */ /* 0x000fe20000010841 */
[----:B------:R2:W-:Y:S01]  /*3bf0*/  STS [R78+0x8], R133 ;  /* 0x000008854e007388 */ /* 0x0005e20000000800 */
[----:B------:R-:W-:Y:S01]  /*3c00*/  FFMA.FTZ R5, R28, R31, R5 ;  /* 0x0000001f1c057223 */ /* 0x000fe20000010005 */
[----:B------:R-:W-:Y:S01]  /*3c10*/  FADD.FTZ R4, RZ, R4 ;  /* 0x00000004ff047221 */ /* 0x000fe20000010000 */
[----:B------:R-:W-:Y:S01]  /*3c20*/  FMUL.FTZ R115, R2, R105 ;  /* 0x0000006902737220 */ /* 0x000fe20000410000 */
[----:B------:R2:W-:Y:S01]  /*3c30*/  STS [R78+0xc], R135 ;  /* 0x00000c874e007388 */ /* 0x0005e20000000800 */
[----:B------:R-:W-:Y:S01]  /*3c40*/  FMUL.FTZ R6, R3, R7 ;  /* 0x0000000703067220 */ /* 0x000fe20000410000 */
[----:B------:R-:W-:Y:S01]  /*3c50*/  FADD.FTZ R117, R111, R118 ;  /* 0x000000766f757221 */ /* 0x000fe20000010000 */
[----:B------:R-:W-:Y:S01]  /*3c60*/  FADD.FTZ R65, R4, R5 ;  /* 0x0000000504417221 */ /* 0x000fe20000010000 */
[----:B------:R2:W-:Y:S01]  /*3c70*/  STS [R78+0x10], R137 ;  /* 0x000010894e007388 */ /* 0x0005e20000000800 */
[----:B------:R-:W-:Y:S01]  /*3c80*/  FFMA.FTZ R120, R116, R113, -R115 ;  /* 0x0000007174787223 */ /* 0x000fe20000010873 */
[----:B------:R-:W-:-:S02]  /*3c90*/  FFMA.FTZ R118, R107, R112, R6 ;  /* 0x000000706b767223 */ /* 0x000fc40000010006 */
[----:B------:R2:W-:Y:S04]  /*3ca0*/  STS [R78+0x14], R127 ;  /* 0x0000147f4e007388 */ /* 0x0005e80000000800 */
        /* <DEDUP_REMOVED lines=8> */
[----:B------:R-:W-:-:S04]  /*3d30*/  IADD3 R4, P0, R6, R77, RZ ;  /* 0x0000004d06047210 */ /* 0x000fc80007f1e0ff */
[----:B------:R-:W0:Y:S01]  /*3d40*/  LDS R111, [R111+0x420] ;  /* 0x000420006f6f7984 */ /* 0x000e220000000800 */
[----:B------:R-:W-:-:S03]  /*3d50*/  LEA.HI.X.SX32 R5, R6, RZ, 0x1, P0 ;  /* 0x000000ff06057211 */ /* 0x000fc600000f0eff */
[----:B------:R-:W-:-:S05]  /*3d60*/  IMAD.WIDE.U32 R4, R103, UR26, R4 ;  /* 0x0000001a67047c25 */ /* 0x000fca000f8e0004 */
[----:B------:R-:W-:Y:S02]  /*3d70*/  IADD3 R5, R5, R7, RZ ;  /* 0x0000000705057210 */ /* 0x000fe40007ffe0ff */
[----:B------:R-:W-:-:S04]  /*3d80*/  LEA R6, P0, R4, R74, 0x2 ;  /* 0x0000004a04067211 */ /* 0x000fc800078010ff */
[----:B------:R-:W-:-:S05]  /*3d90*/  LEA.HI.X R7, R4, R79, R5, 0x2, P0 ;  /* 0x0000004f04077211 */ /* 0x000fca00000f1405 */
[----:B0-----:R0:W-:Y:S04]  /*3da0*/  REDG.E.ADD.F32.FTZ.RN.STRONG.GPU desc[UR12][R6.64], R111 ;  /* 0x0000006f060079a6 */ /* 0x0011e8000c10f38c */
.L_x_18455:
[----:B------:R-:W-:Y:S05]  /*3db0*/  BSYNC B0 ;  /* 0x0000000000007941 */ /* 0x000fea0003800000 */
.L_x_18454:
        /* <DEDUP_REMOVED lines=19> */
.L_x_18457:
[----:B------:R-:W-:Y:S05]  /*3ef0*/  BSYNC B0 ;  /* 0x0000000000007941 */ /* 0x000fea0003800000 */
.L_x_18456:
[----:B01----:R0:W1:Y:S01]  /*3f00*/  LDS R7, [R89+0x520] ;  /* 0x0005200059077984 */ /* 0x0030620000000800 */
[----:B------:R-:W-:Y:S04]  /*3f10*/  BSSY B0, `(.L_x_18458) ;  /* 0x0000005000007945 */ /* 0x000fe80003800000 */
[----:B------:R-:W-:Y:S05]  /*3f20*/  @!P0 BRA `(.L_x_18459) ;  /* 0x00000000000c8947 */ /* 0x000fea0003800000 */
[----:B------:R-:W-:-:S05]  /*3f30*/  IMAD.WIDE.U32 R4, R60, UR29, R52 ;  /* 0x0000001d3c047c25 */ /* 0x000fca000f8e0034 */
[----:B------:R-:W-:-:S05]  /*3f40*/  IADD3 R5, R109, R5, RZ ;  /* 0x000000056d057210 */ /* 0x000fca0007ffe0ff */
[----:B-1----:R3:W-:Y:S02]  /*3f50*/  REDG.E.ADD.F32.FTZ.RN.STRONG.GPU desc[UR12][R4.64], R7 ;  /* 0x00000007040079a6 */ /* 0x0027e4000c10f38c */
.L_x_18459:
[----:B------:R-:W-:Y:S05]  /*3f60*/  BSYNC B0 ;  /* 0x0000000000007941 */ /* 0x000fea0003800000 */
.L_x_18458:
[----:B-1-3--:R1:W3:Y:S01]  /*3f70*/  LDS R7, [R90+0x5a0] ;  /* 0x0005a0005a077984 */ /* 0x00a2e20000000800 */
[----:B------:R-:W-:Y:S04]  /*3f80*/  BSSY B0, `(.L_x_18460) ;  /* 0x0000005000007945 */ /* 0x000fe80003800000 */
[----:B------:R-:W-:Y:S05]  /*3f90*/  @!P1 BRA `(.L_x_18461) ;  /* 0x00000000000c9947 */ /* 0x000fea0003800000 */
[----:B------:R-:W-:-:S05]  /*3fa0*/  IMAD.WIDE.U32 R4, R60, UR29, R50 ;  /* 0x0000001d3c047c25 */ /* 0x000fca000f8e0032 */
[----:B------:R-:W-:-:S05]  /*3fb0*/  IADD3 R5, R109, R5, RZ ;  /* 0x000000056d057210 */ /* 0x000fca0007ffe0ff */
[----:B---3--:R4:W-:Y:S02]  /*3fc0*/  REDG.E.ADD.F32.FTZ.RN.STRONG.GPU desc[UR12][R4.64], R7 ;  /* 0x00000007040079a6 */ /* 0x0089e4000c10f38c */
.L_x_18461:
[----:B------:R-:W-:Y:S05]  /*3fd0*/  BSYNC B0 ;  /* 0x0000000000007941 */ /* 0x000fea0003800000 */
.L_x_18460:
[----:B---34-:R3:W4:Y:S01]  /*3fe0*/  LDS R7, [R91+0x620] ;  /* 0x000620005b077984 */ /* 0x0187220000000800 */
[----:B------:R-:W-:Y:S04]  /*3ff0*/  BSSY B0, `(.L_x_18462) ;  /* 0x0000005000007945 */ /* 0x000fe80003800000 */
[----:B------:R-:W-:Y:S05]  /*4000*/  @!P2 BRA `(.L_x_18463) ;  /* 0x00000000000ca947 */ /* 0x000fea0003800000 */
[----:B------:R-:W-:-:S05]  /*4010*/  IMAD.WIDE.U32 R4, R60, UR29, R48 ;  /* 0x0000001d3c047c25 */ /* 0x000fca000f8e0030 */
[----:B------:R-:W-:-:S05]  /*4020*/  IADD3 R5, R109, R5, RZ ;  /* 0x000000056d057210 */ /* 0x000fca0007ffe0ff */
[----:B----4-:R4:W-:Y:S02]  /*4030*/  REDG.E.ADD.F32.FTZ.RN.STRONG.GPU desc[UR12][R4.64], R7 ;  /* 0x00000007040079a6 */ /* 0x0109e4000c10f38c */
.L_x_18463:
[----:B------:R-:W-:Y:S05]  /*4040*/  BSYNC B0 ;  /* 0x0000000000007941 */ /* 0x000fea0003800000 */
.L_x_18462:
[----:B----4-:R4:W0:Y:S01]  /*4050*/  LDS R7, [R92+0x6a0] ;  /* 0x0006a0005c077984 */ /* 0x0108220000000800 */
[----:B------:R-:W-:Y:S01]  /*4060*/  BSSY B0, `(.L_x_18464) ;  /* 0x0000006000007945 */ /* 0x000fe20003800000 */
[----:B------:R-:W-:-:S03]  /*4070*/  FMUL.FTZ R6, R2, R113 ;  /* 0x0000007102067220 */ /* 0x000fc60000410000 */
[----:B------:R-:W-:Y:S05]  /*4080*/  @!P3 BRA `(.L_x_18465) ;  /* 0x00000000000cb947 */ /* 0x000fea0003800000 */
[----:B------:R-:W-:-:S05]  /*4090*/  IMAD.WIDE.U32 R4, R60, UR29, R46 ;  /* 0x0000001d3c047c25 */ /* 0x000fca000f8e002e */
[----:B------:R-:W-:-:S05]  /*40a0*/  IADD3 R5, R109, R5, RZ ;  /* 0x000000056d057210 */ /* 0x000fca0007ffe0ff */
[----:B0-----:R0:W-:Y:S02]  /*40b0*/  REDG.E.ADD.F32.FTZ.RN.STRONG.GPU desc[UR12][R4.64], R7 ;  /* 0x00000007040079a6 */ /* 0x0011e4000c10f38c */
.L_x_18465:
[----:B------:R-:W-:Y:S05]  /*40c0*/  BSYNC B0 ;  /* 0x0000000000007941 */ /* 0x000fea0003800000 */
.L_x_18464:
[----:B0-----:R0:W0:Y:S01]  /*40d0*/  LDS R7, [R93+0x720] ;  /* 0x000720005d077984 */ /* 0x0010220000000800 */
[----:B------:R-:W-:Y:S01]  /*40e0*/  BSSY B0, `(.L_x_18466) ;  /* 0x0000006000007945 */ /* 0x000fe20003800000 */
[----:B------:R-:W-:-:S03]  /*40f0*/  FFMA.FTZ R111, R105, R116, R6 ;  /* 0x00000074696f7223 */ /* 0x000fc60000010006 */
[----:B------:R-:W-:Y:S05]  /*4100*/  @!P4 BRA `(.L_x_18467) ;  /* 0x00000000000cc947 */ /* 0x000fea0003800000 */
[----:B------:R-:W-:-:S05]  /*4110*/  IMAD.WIDE.U32 R4, R60, UR29, R44 ;  /* 0x0000001d3c047c25 */ /* 0x000fca000f8e002c */
[----:B------:R-:W-:-:S05]  /*4120*/  IADD3 R5, R109, R5, RZ ;  /* 0x000000056d057210 */ /* 0x000fca0007ffe0ff */
[----:B0-----:R0:W-:Y:S02]  /*4130*/  REDG.E.ADD.F32.FTZ.RN.STRONG.GPU desc[UR12][R4.64], R7 ;  /* 0x00000007040079a6 */ /* 0x0011e4000c10f38c */
.L_x_18467:
[----:B------:R-:W-:Y:S05]  /*4140*/  BSYNC B0 ;  /* 0x0000000000007941 */ /* 0x000fea0003800000 */
.L_x_18466:
[----:B0-----:R0:W0:Y:S01]  /*4150*/  LDS R5, [R94+0x7a0] ;  /* 0x0007a0005e057984 */ /* 0x0010220000000800 */
[----:B------:R-:W-:Y:S01]  /*4160*/  BSSY B0, `(.L_x_18468) ;  /* 0x0000006000007945 */ /* 0x000fe20003800000 */
[----:B------:R-:W-:Y:S01]  /*4170*/  FADD.FTZ R4, R118, R111 ;  /* 0x0000006f76047221 */ /* 0x000fe20000010000 */
[----:B------:R-:W-:Y:S02]  /*4180*/  IMAD.WIDE.U32 R6, R60, UR29, R42 ;  /* 0x0000001d3c067c25 */ /* 0x000fe4000f8e002a */
[----:B------:R-:W-:Y:S05]  /*4190*/  @!P5 BRA `(.L_x_18469) ;  /* 0x000000000008d947 */ /* 0x000fea0003800000 */
[----:B------:R-:W-:-:S05]  /*41a0*/  IADD3 R7, R109, R7, RZ ;  /* 0x000000076d077210 */ /* 0x000fca0007ffe0ff */
[----:B0-----:R0:W-:Y:S02]  /*41b0*/  REDG.E.ADD.F32.FTZ.RN.STRONG.GPU desc[UR12][R6.64], R5 ;  /* 0x00000005060079a6 */ /* 0x0011e4000c10f38c */
.L_x_18469:
[----:B------:R-:W-:Y:S05]  /*41c0*/  BSYNC B0 ;  /* 0x0000000000007941 */ /* 0x000fea0003800000 */
.L_x_18468:
        /* <DEDUP_REMOVED lines=10> */
[----:B-----5:R-:W-:Y:S01]  /*4270*/  FMUL.FTZ R65, R41, R24 ;  /* 0x0000001829417220 */ /* 0x020fe20000410000 */
[----:B------:R-:W-:Y:S01]  /*4280*/  ISETP.NE.AND P2, PT, R77, RZ, PT ;  /* 0x000000ff4d00720c */ /* 0x000fe20003f45270 */
[----:B------:R-:W5:Y:S01]  /*4290*/  SHFL.DOWN PT, R109, R4, 0x1, 0x1f ;  /* 0x08201f00046d7f89 */ /* 0x000f6200000e0000 */
[----:B------:R-:W-:Y:S01]  /*42a0*/  FADD.FTZ R22, R107, R22 ;  /* 0x000000166b167221 */ /* 0x000fe20000010000 */
[----:B------:R-:W-:Y:S01]  /*42b0*/  FFMA.FTZ R65, R40, R25, -R65 ;  /* 0x0000001928417223 */ /* 0x000fe20000010841 */
[----:B------:R-:W-:Y:S01]  /*42c0*/  FADD.FTZ R21, R28, R21 ;  /* 0x000000151c157221 */ /* 0x000fe20000010000 */
[----:B------:R-:W-:-:S06]  /*42d0*/  FADD.FTZ R20, R29, R20 ;  /* 0x000000141d147221 */ /* 0x000fcc0000010000 */
[----:B------:R-:W3:Y:S01]  /*42e0*/  @!P1 S2R R124, SR_CgaCtaId ;  /* 0x00000000007c9919 */ /* 0x000ee20000008800 */
[----:B------:R-:W-:Y:S01]  /*42f0*/  @!P1 MOV R113, 0x400 ;  /* 0x0000040000719802 */ /* 0x000fe20000000f00 */
[----:B-1----:R-:W-:Y:S01]  /*4300*/  @!P0 FADD.FTZ R5, R5, R108 ;  /* 0x0000006c05058221 */ /* 0x002fe20000010000 */
[----:B0-----:R-:W-:-:S04]  /*4310*/  @!P0 FADD.FTZ R6, R6, R111 ;  /* 0x0000006f06068221 */ /* 0x001fc80000010000 */
[----:B------:R-:W0:Y:S01]  /*4320*/  SHFL.DOWN PT, R108, R5, 0x2, 0x1f ;  /* 0x08401f00056c7f89 */ /* 0x000e2200000e0000 */
[----:B--2---:R-:W-:-:S03]  /*4330*/  @!P0 FADD.FTZ R7, R7, R118 ;  /* 0x0000007607078221 */ /* 0x004fc60000010000 */
[----:B------:R-:W1:Y:S01]  /*4340*/  SHFL.DOWN PT, R63, R6, 0x2, 0x1f ;  /* 0x08401f00063f7f89 */ /* 0x000e6200000e0000 */
[----:B-----5:R-:W-:-:S03]  /*4350*/  @!P0 FADD.FTZ R4, R109, R4 ;  /* 0x000000046d048221 */ /* 0x020fc60000010000 */
[----:B------:R-:W2:Y:S01]  /*4360*/  SHFL.DOWN PT, R118, R7, 0x2, 0x1f ;  /* 0x08401f0007767f89 */ /* 0x000ea200000e0000 */
[----:B------:R-:W-:-:S03]  /*4370*/  ISETP.GT.AND P0, PT, R87, 0x1d, PT ;  /* 0x0000001d5700780c */ /* 0x000fc60003f04270 */
[----:B------:R-:W5:Y:S10]  /*4380*/  SHFL.DOWN PT, R27, R4, 0x2, 0x1f ;  /* 0x08401f00041b7f89 */ /* 0x000f7400000e0000 */
        /* <DEDUP_REMOVED lines=25> */
[----:B------:R-:W-:Y:S01]  /*4520*/  FFMA.FTZ R108, R40, R26, -R63 ;  /* 0x0000001a286c7223 */ /* 0x000fe2000001083f */
[----:B------:R-:W-:Y:S01]  /*4530*/  FMUL.FTZ R118, R2, R65 ;  /* 0x0000004102767220 */ /* 0x000fe20000410000 */
[----:B---3--:R-:W-:Y:S01]  /*4540*/  @!P0 FADD.FTZ R4, R4, R27 ;  /* 0x0000001b04048221 */ /* 0x008fe20000010000 */
[----:B------:R-:W2:Y:S01]  /*4550*/  SHFL.DOWN PT, R122, R7, 0x10, 0x1f ;  /* 0x0a001f00077a7f89 */ /* 0x000ea200000e0000 */
[----:B------:R-:W-:Y:S01]  /*4560*/  ISETP.GT.AND P0, PT, R87, 0xf, PT ;  /* 0x0000000f5700780c */ /* 0x000fe20003f04270 */
[----:B------:R-:W-:Y:S01]  /*4570*/  FMUL.FTZ R108, R3, R108 ;  /* 0x0000006c036c7220 */ /* 0x000fe20000410000 */
[C---:B------:R-:W-:Y:S01]  /*4580*/  FMUL.FTZ R27, R41.reuse, R64 ;  /* 0x00000040291b7220 */ /* 0x040fe20000410000 */
[----:B------:R-:W3:Y:S01]  /*4590*/  SHFL.DOWN PT, R109, R4, 0x10, 0x1f ;  /* 0x0a001f00046d7f89 */ /* 0x000ee200000e0000 */
[C---:B------:R-:W-:Y:S01]  /*45a0*/  FMUL.FTZ R3, R41.reuse, R114 ;  /* 0x0000007229037220 */ /* 0x040fe20000410000 */
[C---:B------:R-:W-:Y:S01]  /*45b0*/  FMUL.FTZ R65, R41.reuse, R25 ;  /* 0x0000001929417220 */ /* 0x040fe20000410000 */
[C---:B------:R-:W-:Y:S01]  /*45c0*/  FMUL.FTZ R63, R41.reuse, R26 ;  /* 0x0000001a293f7220 */ /* 0x040fe20000410000 */
[CC--:B------:R-:W-:Y:S01]  /*45d0*/  FMUL.FTZ R25, R41.reuse, R62.reuse ;  /* 0x0000003e29197220 */ /* 0x0c0fe20000410000 */
[C---:B------:R-:W-:Y:S01]  /*45e0*/  FFMA.FTZ R27, R40.reuse, R62, -R27 ;  /* 0x0000003e281b7223 */ /* 0x040fe2000001081b */
[-C--:B------:R-:W-:Y:S01]  /*45f0*/  FMUL.FTZ R41, R41, R106.reuse ;  /* 0x0000006a29297220 */ /* 0x080fe20000410000 */
[C---:B------:R-:W-:Y:S01]  /*4600*/  FFMA.FTZ R3, R40.reuse, R106, -R3 ;  /* 0x0000006a28037223 */ /* 0x040fe20000010803 */
[----:B------:R-:W-:Y:S01]  /*4610*/  FFMA.FTZ R65, R40, R24, R65 ;  /* 0x0000001828417223 */ /* 0x000fe20000010041 */
[----:B------:R-:W-:Y:S01]  /*4620*/  FMUL.FTZ R27, R104, R27 ;  /* 0x0000001b681b7220 */ /* 0x000fe20000410000 */
        /* <DEDUP_REMOVED lines=33> */
.L_x_18471:
[----:B------:R-:W-:Y:S05]  /*4840*/  BSYNC B0 ;  /* 0x0000000000007941 */ /* 0x000fea0003800000 */
.L_x_18470:
[----:B------:R-:W-:Y:S01]  /*4850*/  IADD3 R103, R103, 0x1, RZ ;  /* 0x0000000167677810 */ /* 0x000fe20007ffe0ff */
[----:B------:R-:W-:-:S03]  /*4860*/  UIADD3 UR5, UP0, UR5, 0x1, URZ ;  /* 0x0000000105057890 */ /* 0x000fc6000ff1e03f */
[----:B------:R-:W-:Y:S01]  /*4870*/  ISETP.GE.AND P0, PT, R103, UR31, PT ;  /* 0x0000001f67007c0c */ /* 0x000fe2000bf06270 */
[----:B------:R-:W-:-:S12]  /*4880*/  UIADD3.X UR6, URZ, UR6, URZ, UP0, !UPT ;  /* 0x000000063f067290 */ /* 0x000fd800087fe43f */
[----:B------:R-:W-:Y:S05]  /*4890*/  @!P0 BRA `(.L_x_18472) ;  /* 0xffffffd000488947 */ /* 0x000fea000383ffff */
.L_x_18441:
[----:B------:R-:W-:Y:S01]  /*48a0*/  BAR.SYNC.DEFER_BLOCKING 0x0 ;  /* 0x0000000000007b1d */ /* 0x000fe20000010000 */
[----:B------:R-:W-:-:S07]  /*48b0*/  IMAD.WIDE R2, R77, 0x10, R32 ;  /* 0x000000104d027825 */ /* 0x000fce00078e0220 */
[----:B-1----:R-:W1:Y:S01]  /*48c0*/  LDC.64 R24, c[0x0][0x388] ;  /* 0x0000e200ff187b82 */ /* 0x002e620000000a00 */
[----:B------:R-:W-:Y:S01]  /*48d0*/  IADD3 R28, R86, -0x1, RZ ;  /* 0xffffffff561c7810 */ /* 0x000fe20007ffe0ff */
[----:B------:R-:W-:-:S06]  /*48e0*/  ULDC.64 UR6, c[0x0][0x390] ;  /* 0x0000e40000067ab9 */ /* 0x000fcc0000000a00 */
[----:B------:R-:W2:Y:S01]  /*48f0*/  LDC.64 R26, c[0x0][0x3e0] ;  /* 0x0000f800ff1a7b82 */ /* 0x000ea20000000a00 */
[----:B------:R-:W3:Y:S01]  /*4900*/  LDG.E.128 R8, desc[UR12][R2.64] ;  /* 0x0000000c02087981 */ /* 0x000ee2000c1e1d00 */
[----:B------:R-:W-:Y:S01]  /*4910*/  SHF.L.U32 R12, R28, 0x7, RZ ;  /* 0x000000071c0c7819 */ /* 0x000fe200000006ff */
[----:B------:R-:W-:-:S03]  /*4920*/  UIADD3 UR4, UR4, -0x100, URZ ;  /* 0xffffff0004047890 */ /* 0x000fc6000fffe03f */
[----:B------:R-:W-:Y:S01]  /*4930*/  SHF.R.S32.HI R13, RZ, 0x1f, R12 ;  /* 0x0000001fff0d7819 */ /* 0x000fe2000001140c */
[----:B---3--:R1:W-:Y:S01]  /*4940*/  STS.128 [R96], R8 ;  /* 0x0000000860007388 */ /* 0x0083e20000000c00 */
[----:B------:R-:W-:-:S03]  /*4950*/  NOP ;  /* 0x0000000000007918 */ /* 0x000fc60000000000 */
[----:B0-----:R-:W0:Y:S01]  /*4960*/  LDS.128 R4, [R96] ;  /* 0x0000000060047984 */ /* 0x001e220000000c00 */
[----:B------:R-:W-:Y:S01]  /*4970*/  BAR.SYNC.DEFER_BLOCKING 0x0 ;  /* 0x0000000000007b1d */ /* 0x000fe20000010000 */
[----:B-1----:R-:W-:-:S04]  /*4980*/  IMAD R10, R24, UR14, RZ ;  /* 0x0000000e180a7c24 */ /* 0x002fc8000f8e02ff */
[----:B------:R-:W-:Y:S01]  /*4990*/  IMAD R25, R25, UR15, R10 ;  /* 0x0000000f19197c24 */ /* 0x000fe2000f8e020a */
[----:B------:R1:W-:Y:S01]  /*49a0*/  STS.128 [R96], R20 ;  /* 0x0000001460007388 */ /* 0x0003e20000000c00 */
[--C-:B0-----:R-:W-:Y:S01]  /*49b0*/  FADD.FTZ R5, R5, R69.reuse ;  /* 0x0000004505057221 */ /* 0x101fe20000010000 */
[--C-:B------:R-:W-:Y:S01]  /*49c0*/  FADD.FTZ R6, R6, R69.reuse ;  /* 0x0000004506067221 */ /* 0x100fe20000010000 */
[--C-:B------:R-:W-:Y:S01]  /*49d0*/  FADD.FTZ R4, R4, R69.reuse ;  /* 0x0000004504047221 */ /* 0x100fe20000010000 */
[----:B------:R-:W-:Y:S01]  /*49e0*/  FADD.FTZ R7, R7, R69 ;  /* 0x0000004507077221 */ /* 0x000fe20000010000 */
[----:B-1----:R-:W0:Y:S01]  /*49f0*/  LDC.64 R22, c[0x0][0x3a8] ;  /* 0x0000ea00ff167b82 */ /* 0x002e220000000a00 */
[----:B------:R-:W-:Y:S02]  /*4a00*/  FSETP.GTU.FTZ.AND P1, PT, R5, 20, PT ;  /* 0x41a000000500780b */ /* 0x000fe40003f3c000 */
[----:B------:R-:W-:Y:S02]  /*4a10*/  FSETP.GTU.FTZ.AND P2, PT, R6, 20, PT ;  /* 0x41a000000600780b */ /* 0x000fe40003f5c000 */
[----:B------:R-:W-:-:S02]  /*4a20*/  FSETP.GTU.FTZ.AND P0, PT, R4, 20, PT ;  /* 0x41a000000400780b */ /* 0x000fc40003f1c000 */
[----:B------:R-:W-:-:S07]  /*4a30*/  FSETP.GTU.FTZ.AND P3, PT, R7, 20, PT ;  /* 0x41a000000700780b */ /* 0x000fce0003f7c000 */
[----:B------:R-:W-:Y:S02]  /*4a40*/  @!P1 FMUL.FTZ R2, R5, -1.4426950216293334961 ;  /* 0xbfb8aa3b05029820 */ /* 0x000fe40000410000 */
[----:B------:R-:W-:Y:S02]  /*4a50*/  @!P2 FMUL.FTZ R3, R6, -1.4426950216293334961 ;  /* 0xbfb8aa3b0603a820 */ /* 0x000fe40000410000 */
[----:B------:R-:W-:Y:S02]  /*4a60*/  @!P0 FMUL.FTZ R0, R4, -1.4426950216293334961 ;  /* 0xbfb8aa3b04008820 */ /* 0x000fe40000410000 */
[----:B------:R-:W1:Y:S01]  /*4a70*/  @!P1 MUFU.EX2 R2, R2 ;  /* 0x0000000200029308 */ /* 0x000e620000000800 */
[----:B------:R-:W-:Y:S01]  /*4a80*/  @!P3 FMUL.FTZ R8, R7, -1.4426950216293334961 ;  /* 0xbfb8aa3b0708b820 */ /* 0x000fe20000410000 */
[----:B------:R-:W-:-:S06]  /*4a90*/  NOP ;  /* 0x0000000000007918 */ /* 0x000fcc0000000000 */
[----:B------:R-:W3:Y:S01]  /*4aa0*/  @!P2 MUFU.EX2 R9, R3 ;  /* 0x000000030009a308 */ /* 0x000ee20000000800 */
[----:B------:R-:W5:Y:S07]  /*4ab0*/  LDS.128 R4, [R96] ;  /* 0x0000000060047984 */ /* 0x000f6e0000000c00 */
[----:B------:R1:W4:Y:S08]  /*4ac0*/  @!P3 MUFU.EX2 R11, R8 ;  /* 0x00000008000bb308 */ /* 0x0003300000000800 */
[----:B------:R-:W2:Y:S01]  /*4ad0*/  @!P0 MUFU.EX2 R0, R0 ;  /* 0x0000000000008308 */ /* 0x000ea20000000800 */
[----:B-1----:R-:W-:Y:S01]  /*4ae0*/  @!P1 FADD.FTZ R8, R2, 1 ;  /* 0x3f80000002089421 */ /* 0x002fe20000010000 */
[----:B------:R-:W-:-:S04]  /*4af0*/  IMAD.WIDE.U32 R2, R24, UR15, R12 ;  /* 0x0000000f18027c25 */ /* 0x000fc8000f8e000c */
[----:B---3--:R-:W-:Y:S01]  /*4b00*/  @!P2 FADD.FTZ R10, R9, 1 ;  /* 0x3f800000090aa421 */ /* 0x008fe20000010000 */
[----:B------:R-:W-:Y:S01]  /*4b10*/  IMAD R9, R67, UR6, RZ ;  /* 0x0000000643097c24 */ /* 0x000fe2000f8e02ff */
[----:B------:R-:W-:Y:S01]  /*4b20*/  IADD3 R3, R3, R25, RZ ;  /* 0x0000001903037210 */ /* 0x000fe20007ffe0ff */
[----:B------:R1:W3:Y:S01]  /*4b30*/  @!P1 MUFU.RCP R14, R8 ;  /* 0x00000008000e9308 */ /* 0x0002e20000001000 */
[----:B----4-:R-:W-:Y:S01]  /*4b40*/  @!P3 FADD.FTZ R11, R11, 1 ;  /* 0x3f8000000b0bb421 */ /* 0x010fe20000010000 */
[C---:B------:R-:W-:Y:S02]  /*4b50*/  IMAD R9, R66.reuse, UR7, R9 ;  /* 0x0000000742097c24 */ /* 0x040fe4000f8e0209 */
[----:B------:R-:W-:Y:S01]  /*4b60*/  IMAD.WIDE.U32 R2, R66, UR6, R2 ;  /* 0x0000000642027c25 */ /* 0x000fe2000f8e0002 */
[----:B------:R-:W-:-:S03]  /*4b70*/  ULDC.64 UR6, c[0x0][0x3b0] ;  /* 0x0000ec0000067ab9 */ /* 0x000fc60000000a00 */
[----:B------:R-:W4:Y:S01]  /*4b80*/  @!P2 MUFU.RCP R21, R10 ;  /* 0x0000000a0015a308 */ /* 0x000f220000001000 */
[----:B------:R-:W-:Y:S01]  /*4b90*/  IADD3 R3, R3, R9, RZ ;  /* 0x0000000903037210 */ /* 0x000fe20007ffe0ff */
[----:B--2---:R-:W-:Y:S01]  /*4ba0*/  @!P0 FADD.FTZ R0, R0, 1 ;  /* 0x3f80000000008421 */ /* 0x004fe20000010000 */
[----:B-1----:R-:W-:Y:S01]  /*4bb0*/  LEA R8, P4, R2, R26, 0x2 ;  /* 0x0000001a02087211 */ /* 0x002fe200078810ff */
[----:B0-----:R-:W-:-:S03]  /*4bc0*/  IMAD.WIDE.U32 R12, R22, UR15, R12 ;  /* 0x0000000f160c7c25 */ /* 0x001fc6000f8e000c */
[----:B------:R-:W-:Y:S01]  /*4bd0*/  LEA.HI.X R9, R2, R27, R3, 0x2, P4 ;  /* 0x0000001b02097211 */ /* 0x000fe200020f1403 */
[----:B------:R-:W0:Y:S01]  /*4be0*/  @!P0 MUFU.RCP R15, R0 ;  /* 0x00000000000f8308 */ /* 0x000e220000001000 */
[----:B---3--:R-:W-:Y:S01]  /*4bf0*/  @!P1 FMUL.FTZ R17, R17, R14 ;  /* 0x0000000e11119220 */ /* 0x008fe20000410000 */
[----:B------:R-:W-:Y:S01]  /*4c00*/  IADD3 R82, P1, R82, -0x200, RZ ;  /* 0xfffffe0052527810 */ /* 0x000fe20007f3e0ff */
[----:B------:R-:W-:-:S03]  /*4c10*/  IMAD.WIDE R2, R77, 0x10, R8 ;  /* 0x000000104d027825 */ /* 0x000fc600078e0208 */
[----:B------:R-:W-:Y:S02]  /*4c20*/  IADD3.X R83, R83, -0x1, RZ, P1, !PT ;  /* 0xffffffff53537810 */ /* 0x000fe40000ffe4ff */
[----:B------:R-:W1:Y:S01]  /*4c30*/  @!P3 MUFU.RCP R0, R11 ;  /* 0x0000000b0000b308 */ /* 0x000e620000001000 */
[----:B-----5:R2:W-:Y:S01]  /*4c40*/  STG.E.128 desc[UR12][R2.64], R4 ;  /* 0x0000000402007986 */ /* 0x0205e2000c101d0c */
[----:B----4-:R-:W-:Y:S01]  /*4c50*/  @!P2 FMUL.FTZ R18, R18, R21 ;  /* 0x000000151212a220 */ /* 0x010fe20000410000 */
[----:B------:R-:W-:Y:S01]  /*4c60*/  BAR.SYNC.DEFER_BLOCKING 0x0 ;  /* 0x0000000000007b1d */ /* 0x000fe20000010000 */
[----:B------:R-:W-:Y:S01]  /*4c70*/  IADD3 R80, P2, R80, -0x200, RZ ;  /* 0xfffffe0050507810 */ /* 0x000fe20007f5e0ff */
[----:B0-----:R-:W-:-:S03]  /*4c80*/  @!P0 FMUL.FTZ R16, R16, R15 ;  /* 0x0000000f10108220 */ /* 0x001fc60000410000 */
[----:B------:R-:W-:-:S03]  /*4c90*/  IADD3.X R81, R81, -0x1, RZ, P2, !PT ;  /* 0xffffffff51517810 */ /* 0x000fc600017fe4ff */
[----:B------:R-:W0:Y:S01]  /*4ca0*/  LDC.64 R20, c[0x0][0x3f0] ;  /* 0x0000fc00ff147b82 */ /* 0x000e220000000a00 */
[----:B-1----:R-:W-:Y:S01]  /*4cb0*/  @!P3 FMUL.FTZ R19, R19, R0 ;  /* 0x000000001313b220 */ /* 0x002fe20000410000 */
[----:B------:R-:W-:Y:S01]  /*4cc0*/  IMAD R0, R22, UR14, RZ ;  /* 0x0000000e16007c24 */ /* 0x000fe2000f8e02ff */
[----:B------:R-:W-:Y:S01]  /*4cd0*/  ISETP.GT.AND P3, PT, R86, 0x1, PT ;  /* 0x000000015600780c */ /* 0x000fe20003f64270 */
[----:B--2---:R-:W-:Y:S01]  /*4ce0*/  IMAD R3, R67, UR6, RZ ;  /* 0x0000000643037c24 */ /* 0x004fe2000f8e02ff */
[----:B------:R-:W-:Y:S01]  /*4cf0*/  MOV R86, R28 ;  /* 0x0000001c00567202 */ /* 0x000fe20000000f00 */
[----:B------:R-:W-:Y:S02]  /*4d00*/  IMAD R15, R23, UR15, R0 ;  /* 0x0000000f170f7c24 */ /* 0x000fe4000f8e0200 */
[----:B------:R-:W-:-:S03]  /*4d10*/  IMAD R5, R66, UR7, R3 ;  /* 0x0000000742057c24 */ /* 0x000fc6000f8e0203 */
[----:B------:R-:W-:Y:S01]  /*4d20*/  IADD3 R13, R13, R15, RZ ;  /* 0x0000000f0d0d7210 */ /* 0x000fe20007ffe0ff */
[----:B------:R1:W-:Y:S01]  /*4d30*/  STS.128 [R96], R16 ;  /* 0x0000001060007388 */ /* 0x0003e20000000c00 */
[----:B------:R-:W-:-:S03]  /*4d40*/  NOP ;  /* 0x0000000000007918 */ /* 0x000fc60000000000 */
[----:B------:R-:W2:Y:S01]  /*4d50*/  LDS.128 R8, [R96] ;  /* 0x0000000060087984 */ /* 0x000ea20000000c00 */
[----:B------:R-:W-:-:S05]  /*4d60*/  IMAD.WIDE.U32 R2, R66, UR6, R12 ;  /* 0x0000000642027c25 */ /* 0x000fca000f8e000c */
[----:B------:R-:W-:Y:S02]  /*4d70*/  IADD3 R0, R3, R5, RZ ;  /* 0x0000000503007210 */ /* 0x000fe40007ffe0ff */
[----:B0-----:R-:W-:Y:S01]  /*4d80*/  LEA R4, P0, R2, R20, 0x2 ;  /* 0x0000001402047211 */ /* 0x001fe200078010ff */
[----:B-1----:R-:W-:-:S03]  /*4d90*/  FADD.FTZ R16, R16, R75 ;  /* 0x0000004b10107221 */ /* 0x002fc60000010000 */
[----:B------:R-:W-:Y:S01]  /*4da0*/  LEA.HI.X R5, R2, R21, R0, 0x2, P0 ;  /* 0x0000001502057211 */ /* 0x000fe200000f1400 */
[----:B------:R-:W-:Y:S01]  /*4db0*/  FADD.FTZ R17, R16, R17 ;  /* 0x0000001110117221 */ /* 0x000fe20000010000 */
[----:B------:R-:W-:Y:S01]  /*4dc0*/  IADD3 R32, P0, R32, -0x200, RZ ;  /* 0xfffffe0020207810 */ /* 0x000fe20007f1e0ff */
[----:B------:R-:W-:-:S03]  /*4dd0*/  IMAD.WIDE R2, R77, 0x10, R4 ;  /* 0x000000104d027825 */ /* 0x000fc600078e0204 */
[----:B------:R-:W-:Y:S01]  /*4de0*/  IADD3.X R33, R33, -0x1, RZ, P0, !PT ;  /* 0xffffffff21217810 */ /* 0x000fe200007fe4ff */
[----:B------:R-:W-:Y:S01]  /*4df0*/  FADD.FTZ R18, R17, R18 ;  /* 0x0000001211127221 */ /* 0x000fe20000010000 */
[----:B------:R-:W-:-:S03]  /*4e00*/  IADD3 R84, P0, R84, -0x400, RZ ;  /* 0xfffffc0054547810 */ /* 0x000fc60007f1e0ff */
[----:B------:R-:W-:Y:S01]  /*4e10*/  FADD.FTZ R75, R18, R19 ;  /* 0x00000013124b7221 */ /* 0x000fe20000010000 */
[----:B------:R-:W-:Y:S01]  /*4e20*/  IADD3.X R85, R85, -0x1, RZ, P0, !PT ;  /* 0xffffffff55557810 */ /* 0x000fe200007fe4ff */
[----:B--2---:R0:W-:Y:S01]  /*4e30*/  STG.E.128 desc[UR12][R2.64], R8 ;  /* 0x0000000802007986 */ /* 0x0041e2000c101d0c */
[----:B------:R-:W-:Y:S07]  /*4e40*/  @P3 BRA `(.L_x_18473) ;  /* 0xffffffbc00643947 */ /* 0x000fee000383ffff */
.L_x_18432:
        /* <DEDUP_REMOVED lines=26> */
.L_x_18475:
[----:B------:R-:W-:Y:S05]  /*4ff0*/  BSYNC B0 ;  /* 0x0000000000007941 */ /* 0x000fea0003800000 */
.L_x_18474:
        /* <DEDUP_REMOVED lines=29> */
.L_x_18477:
[----:B------:R-:W2:Y:S02]  /*51d0*/  S2R R13, SR_TID.X ;  /* 0x00000000000d7919 */ /* 0x000ea40000002100 */
.L_x_18478:
[----:B------:R-:W-:Y:S05]  /*51e0*/  BSYNC B0 ;  /* 0x0000000000007941 */ /* 0x000fea0003800000 */
.L_x_18476:
        /* <DEDUP_REMOVED lines=22> */
.L_x_18480:
        /* <DEDUP_REMOVED lines=28> */
.L_x_18479:
[----:B------:R-:W-:Y:S05]  /*5510*/  EXIT ;  /* 0x000000000000794d */ /* 0x000fea0003800000 */
.L_x_18481:
        /* <DEDUP_REMOVED lines=14> */
.L_x_19051:


//--------------------- .text._Z25selective_scan_bwd_kernelI32Selective_Scan_bwd_kernel_traitsILi32ELi4ELb1ELb0ELb1ELb1ELb1EfN3c107complexIfEEEEv12SSMParamsBwd --------------------------
	.section	.text._Z25selective_scan_bwd_kernelI32Selective_Scan_bwd_kernel_traitsILi32ELi4ELb1ELb0ELb1ELb1ELb1EfN3c107complexIfEEEEv12SSMParamsBwd,"ax",@progbits
	.align	128
        .global         _Z25selective_scan_bwd_kernelI32Selective_Scan_bwd_kernel_traitsILi32ELi4ELb1ELb0ELb1ELb1ELb1EfN3c107complexIfEEEEv12SSMParamsBwd
        .type           _Z25selective_scan_bwd_kernelI32Selective_Scan_bwd_kernel_traitsILi32ELi4ELb1ELb0ELb1ELb1ELb1EfN3c107complexIfEEEEv12SSMParamsBwd,@function
        .size           _Z25selective_scan_bwd_kernelI32Selective_Scan_bwd_kernel_traitsILi32ELi4ELb1ELb0ELb1ELb1ELb1EfN3c107complexIfEEEEv12SSMParamsBwd,(.L_x_19052 - _Z25selective_scan_bwd_kernelI32Selective_Scan_bwd_kernel_traitsILi32ELi4ELb1ELb0ELb1ELb1ELb1EfN3c107complexIfEEEEv12SSMParamsBwd)
        .other          _Z25selective_scan_bwd_kernelI32Selective_Scan_bwd_kernel_traitsILi32ELi4ELb1ELb0ELb1ELb1ELb1EfN3c107complexIfEEEEv12SSMParamsBwd,@"STO_CUDA_ENTRY STV_DEFAULT"
_Z25selective_scan_bwd_kernelI32Selective_Scan_bwd_kernel_traitsILi32ELi4ELb1ELb0ELb1ELb1ELb1EfN3c107complexIfEEEEv12SSMParamsBwd:
.text._Z25selective_scan_bwd_kernelI32Selective_Scan_bwd_kernel_traitsILi32ELi4ELb1ELb0ELb1ELb1ELb1EfN3c107complexIfEEEEv12SSMParamsBwd:
        /* <DEDUP_REMOVED lines=112> */
[----:B0-----:R-:W-:Y:S01]  /*0700*/  @P0 IMAD R0, R10, UR14, R99 ;  /* 0x0000000e0a000c24 */ /* 0x001fe2000f8e0263 */
[----:B------:R-:W-:Y:S02]  /*0710*/  CS2R R36, SRZ ;  /* 0x0000000000247805 */ /* 0x000fe4000001ff00 */
[----:B--2---:R-:W-:-:S02]  /*0720*/  LEA R86, P4, R87, R22, 0x2 ;  /* 0x0000001657567211 */ /* 0x004fc400078810ff */
        /* <DEDUP_REMOVED lines=25> */
[----:B------:R-:W-:Y:S01]  /*08c0*/  ULDC UR4, c[0x0][0x224] ;  /* 0x0000890000047ab9 */ /* 0x000fe20000000800 */
[C---:B0-----:R-:W-:Y:S02]  /*08d0*/  LOP3.LUT R0, R93.reuse, 0xffffffe0, RZ, 0xc0, !PT ;  /* 0xffffffe05d007812 */ /* 0x041fe400078ec0ff */
[----:B------:R-:W-:Y:S02]  /*08e0*/  SHF.L.U32 R2, R93, 0x3, RZ ;  /* 0x000000035d027819 */ /* 0x000fe400000006ff */
[----:B------:R-:W-:Y:S02]  /*08f0*/  LOP3.LUT R89, R0, 0x1f, R93, 0xf8, !PT ;  /* 0x0000001f00597812 */ /* 0x000fe400078ef85d */
[----:B------:R-:W-:Y:S02]  /*0900*/  LEA.HI.SX32 R3, R2, R2, 0x1b ;  /* 0x0000000202037211 */ /* 0x000fe400078fdaff */
[----:B------:R-:W-:-:S02]  /*0910*/  IADD3 R89, R0, R89, RZ ;  /* 0x0000005900597210 */ /* 0x000fc40007ffe0ff */
[C---:B------:R-:W-:Y:S02]  /*0920*/  IADD3 R0, R93.reuse, 0x20, RZ ;  /* 0x000000205d007810 */ /* 0x040fe40007ffe0ff */
[C---:B------:R-:W-:Y:S02]  /*0930*/  IADD3 R2, R93.reuse, 0x60, RZ ;  /* 0x000000605d027810 */ /* 0x040fe40007ffe0ff */
[----:B------:R-:W-:Y:S02]  /*0940*/  LEA.HI.SX32 R0, R0, R93, 0x1b ;  /* 0x0000005d00007211 */ /* 0x000fe400078fdaff */
[C---:B------:R-:W-:Y:S02]  /*0950*/  IADD3 R4, R93.reuse, 0x80, RZ ;  /* 0x000000805d047810 */ /* 0x040fe40007ffe0ff */
[C---:B------:R-:W-:Y:S02]  /*0960*/  IADD3 R6, R93.reuse, 0xa0, RZ ;  /* 0x000000a05d067810 */ /* 0x040fe40007ffe0ff */
[----:B------:R-:W-:-:S02]  /*0970*/  IADD3 R8, R93, 0xc0, RZ ;  /* 0x000000c05d087810 */ /* 0x000fc40007ffe0ff */
[----:B------:R-:W-:Y:S02]  /*0980*/  IADD3 R10, R93, 0xe0, RZ ;  /* 0x000000e05d0a7810 */ /* 0x000fe40007ffe0ff */
[----:B------:R-:W-:Y:S02]  /*0990*/  LEA R79, R0, R91, 0x2 ;  /* 0x0000005b004f7211 */ /* 0x000fe400078e10ff */
[----:B------:R-:W-:Y:S02]  /*09a0*/  IADD3 R88, R91, 0x420, RZ ;  /* 0x000004205b587810 */ /* 0x000fe40007ffe0ff */
[-C--:B------:R-:W-:Y:S02]  /*09b0*/  LEA.HI.SX32 R2, R2, R93.reuse, 0x1b ;  /* 0x0000005d02027211 */ /* 0x080fe400078fdaff */
[-C--:B------:R-:W-:Y:S02]  /*09c0*/  LEA.HI.SX32 R4, R4, R93.reuse, 0x1b ;  /* 0x0000005d04047211 */ /* 0x080fe400078fdaff */
[----:B------:R-:W-:-:S02]  /*09d0*/  LEA.HI.SX32 R6, R6, R93, 0x1b ;  /* 0x0000005d06067211 */ /* 0x000fc400078fdaff */
[-C--:B------:R-:W-:Y:S02]  /*09e0*/  LEA.HI.SX32 R8, R8, R93.reuse, 0x1b ;  /* 0x0000005d08087211 */ /* 0x080fe400078fdaff */
[----:B------:R-:W-:Y:S02]  /*09f0*/  LEA.HI.SX32 R10, R10, R93, 0x1b ;  /* 0x0000005d0a0a7211 */ /* 0x000fe400078fdaff */
[----:B------:R-:W-:Y:S02]  /*0a00*/  SHF.R.S32.HI R0, RZ, 0x1f, R89 ;  /* 0x0000001fff007819 */ /* 0x000fe40000011459 */
[----:B------:R-:W-:Y:S02]  /*0a10*/  LEA R88, R3, R88, 0x2 ;  /* 0x0000005803587211 */ /* 0x000fe400078e10ff */
[----:B------:R-:W-:Y:S02]  /*0a20*/  LOP3.LUT R113, R93, 0x1f, RZ, 0xc0, !PT ;  /* 0x0000001f5d717812 */ /* 0x000fe400078ec0ff */
        /* <DEDUP_REMOVED lines=8> */
.L_x_18524:
[----:B------:R-:W-:Y:S01]  /*0ab0*/  BAR.SYNC.DEFER_BLOCKING 0x0 ;  /* 0x0000000000007b1d */ /* 0x000fe20000010000 */
[----:B0-----:R-:W-:Y:S01]  /*0ac0*/  IMAD.WIDE R2, R93, 0x10, R86 ;  /* 0x000000105d027825 */ /* 0x001fe200078e0256 */
[----:B------:R-:W-:-:S03]  /*0ad0*/  LEA R72, R82, R91, 0x4 ;  /* 0x0000005b52487211 */ /* 0x000fc600078e20ff */
[----:B------:R-:W-:-:S03]  /*0ae0*/  IMAD.WIDE R18, R93, 0x10, R38 ;  /* 0x000000105d127825 */ /* 0x000fc600078e0226 */
[----:B------:R-:W0:Y:S01]  /*0af0*/  LDC.64 R16, c[0x0][0x318] ;  /* 0x0000c600ff107b82 */ /* 0x000e220000000a00 */
[----:B------:R-:W2:Y:S04]  /*0b00*/  LDG.E.128 R20, desc[UR10][R2.64] ;  /* 0x0000000a02147981 */ /* 0x000ea8000c1e1d00 */
[----:B--2---:R1:W-:Y:S01]  /*0b10*/  STS.128 [R72], R20 ;  /* 0x0000001448007388 */ /* 0x0043e20000000c00 */
[----:B------:R-:W-:-:S03]  /*0b20*/  NOP ;  /* 0x0000000000007918 */ /* 0x000fc60000000000 */
[----:B------:R-:W-:Y:S01]  /*0b30*/  LDS.128 R8, [R72] ;  /* 0x0000000048087984 */ /* 0x000fe20000000c00 */
[----:B------:R-:W-:Y:S01]  /*0b40*/  BAR.SYNC.DEFER_BLOCKING 0x0 ;  /* 0x0000000000007b1d */ /* 0x000fe20000010000 */
[----:B------:R-:W-:-:S07]  /*0b50*/  IMAD.WIDE R4, R93, 0x10, R84 ;  /* 0x000000105d047825 */ /* 0x000fce00078e0254 */
[----:B-1----:R-:W1:Y:S01]  /*0b60*/  LDC.64 R20, c[0x0][0x2a0] ;  /* 0x0000a800ff147b82 */ /* 0x002e620000000a00 */
[----:B------:R-:W2:Y:S04]  /*0b70*/  LDG.E.128 R24, desc[UR10][R18.64] ;  /* 0x0000000a12187981 */ /* 0x000ea8000c1e1d00 */
[----:B--2---:R-:W-:Y:S01]  /*0b80*/  STS.128 [R72], R24 ;  /* 0x0000001848007388 */ /* 0x004fe20000000c00 */
[----:B------:R-:W-:-:S03]  /*0b90*/  NOP ;  /* 0x0000000000007918 */ /* 0x000fc60000000000 */
[----:B------:R-:W2:Y:S01]  /*0ba0*/  LDS.128 R12, [R72] ;  /* 0x00000000480c7984 */ /* 0x000ea20000000c00 */
[----:B------:R-:W-:Y:S06]  /*0bb0*/  BAR.SYNC.DEFER_BLOCKING 0x0 ;  /* 0x0000000000007b1d */ /* 0x000fec0000010000 */
[----:B------:R-:W3:Y:S01]  /*0bc0*/  LDG.E.128 R4, desc[UR10][R4.64] ;  /* 0x0000000a04047981 */ /* 0x000ee2000c1e1d00 */
[----:B------:R-:W-:Y:S01]  /*0bd0*/  LEA R2, R80, 0xffffff80, 0x7 ;  /* 0xffffff8050027811 */ /* 0x000fe200078e38ff */
[----:B-1----:R-:W-:Y:S01]  /*0be0*/  IMAD R0, R20, UR15, RZ ;  /* 0x0000000f14007c24 */ /* 0x002fe2000f8e02ff */
[----:B------:R-:W-:Y:S02]  /*0bf0*/  BSSY B0, `(.L_x_18483) ;  /* 0x000002f000007945 */ /* 0x000fe40003800000 */
[----:B------:R-:W-:Y:S01]  /*0c00*/  SHF.R.S32.HI R3, RZ, 0x1f, R2 ;  /* 0x0000001fff037819 */ /* 0x000fe20000011402 */
[--C-:B--2--5:R-:W-:Y:S01]  /*0c10*/  FADD.FTZ R71, R12, R92.reuse ;  /* 0x0000005c0c477221 */ /* 0x124fe20000010000 */
        /* <DEDUP_REMOVED lines=10> */
[----:B---3--:R1:W-:Y:S01]  /*0cc0*/  STS.128 [R72], R4 ;  /* 0x0000000448007388 */ /* 0x0083e20000000c00 */
[----:B------:R-:W-:-:S03]  /*0cd0*/  NOP ;  /* 0x0000000000007918 */ /* 0x000fc60000000000 */
[----:B0-----:R-:W-:Y:S06]  /*0ce0*/  @P2 BRA `(.L_x_18484) ;  /* 0x00000000007c2947 */ /* 0x001fec0003800000 */
[----:B------:R-:W-:Y:S01]  /*0cf0*/  FMUL.FTZ R71, R71, 1.4426950216293334961 ;  /* 0x3fb8aa3b47477820 */ /* 0x000fe20000410000 */
[----:B-1----:R-:W-:Y:S01]  /*0d00*/  MOV R6, 0x3e800000 ;  /* 0x3e80000000067802 */ /* 0x002fe20000000f00 */
        /* <DEDUP_REMOVED lines=29> */
.L_x_18484:
[----:B------:R-:W-:Y:S05]  /*0ee0*/  BSYNC B0 ;  /* 0x0000000000007941 */ /* 0x000fea0003800000 */
.L_x_18483:
[----:B------:R-:W-:Y:S04]  /*0ef0*/  BSSY B0, `(.L_x_18485) ;  /* 0x0000021000007945 */ /* 0x000fe80003800000 */
[----:B------:R-:W-:Y:S05]  /*0f00*/  @P3 BRA `(.L_x_18486) ;  /* 0x00000000007c3947 */ /* 0x000fea0003800000 */
        /* <DEDUP_REMOVED lines=31> */
.L_x_18486:
[----:B------:R-:W-:Y:S05]  /*1100*/  BSYNC B0 ;  /* 0x0000000000007941 */ /* 0x000fea0003800000 */
.L_x_18485:
        /* <DEDUP_REMOVED lines=33> */
.L_x_18488:
[----:B------:R-:W-:Y:S05]  /*1320*/  BSYNC B0 ;  /* 0x0000000000007941 */ /* 0x000fea0003800000 */
.L_x_18487:
        /* <DEDUP_REMOVED lines=33> */
.L_x_18490:
[----:B------:R-:W-:Y:S05]  /*1540*/  BSYNC B0 ;  /* 0x0000000000007941 */ /* 0x000fea0003800000 */
.L_x_18489:
[----:B------:R-:W-:Y:S01]  /*1550*/  ULDC.64 UR6, c[0x0][0x2a8] ;  /* 0x0000aa0000067ab9 */ /* 0x000fe20000000a00 */
[----:B-1----:R-:W-:Y:S01]  /*1560*/  MOV R4, R12 ;  /* 0x0000000c00047202 */ /* 0x002fe20000000f00 */
[----:B------:R-:W-:Y:S01]  /*1570*/  IMAD R0, R96, UR6, RZ ;  /* 0x0000000660007c24 */ /* 0x000fe2000f8e02ff */
[----:B------:R-:W-:Y:S01]  /*1580*/  MOV R5, R15 ;  /* 0x0000000f00057202 */ /* 0x000fe20000000f00 */
[----:B------:R-:W0:Y:S02]  /*1590*/  LDC.64 R18, c[0x0][0x2b0] ;  /* 0x0000ac00ff127b82 */ /* 0x000e240000000a00 */
[C---:B------:R-:W-:Y:S02]  /*15a0*/  IMAD R7, R99.reuse, UR7, R0 ;  /* 0x0000000763077c24 */ /* 0x040fe4000f8e0200 */
[----:B------:R-:W-:Y:S01]  /*15b0*/  IMAD.WIDE.U32 R4, R99, UR6, R4 ;  /* 0x0000000663047c25 */ /* 0x000fe2000f8e0004 */
[----:B------:R-:W-:-:S03]  /*15c0*/  ULDC.64 UR6, c[0x0][0x2b8] ;  /* 0x0000ae0000067ab9 */ /* 0x000fc60000000a00 */
[----:B------:R-:W1:Y:S01]  /*15d0*/  LDC.64 R20, c[0x0][0x308] ;  /* 0x0000c200ff147b82 */ /* 0x000e620000000a00 */
[----:B------:R-:W-:Y:S02]  /*15e0*/  LEA R12, P0, R4, R16, 0x2 ;  /* 0x00000010040c7211 */ /* 0x000fe400078010ff */
[----:B------:R-:W-:-:S04]  /*15f0*/  IADD3 R0, R5, R7, RZ ;  /* 0x0000000705007210 */ /* 0x000fc80007ffe0ff */
[----:B------:R-:W-:Y:S01]  /*1600*/  LEA.HI.X R13, R4, R17, R0, 0x2, P0 ;  /* 0x00000011040d7211 */ /* 0x000fe200000f1400 */
[----:B------:R-:W2:Y:S01]  /*1610*/  LDC.64 R42, c[0x0][0x398] ;  /* 0x0000e600ff2a7b82 */ /* 0x000ea20000000a00 */
[----:B------:R-:W-:Y:S01]  /*1620*/  LDS.128 R4, [R72] ;  /* 0x0000000048047984 */ /* 0x000fe20000000c00 */
[----:B------:R-:W-:-:S06]  /*1630*/  IMAD.WIDE R12, R93, 0x10, R12 ;  /* 0x000000105d0c7825 */ /* 0x000fcc00078e020c */
        /* <DEDUP_REMOVED lines=12> */
[----:B------:R-:W-:-:S04]  /*1700*/  IADD3 R0, R17, R19, RZ ;  /* 0x0000001311007210 */ /* 0x000fc80007ffe0ff */
[----:B------:R-:W-:-:S03]  /*1710*/  LEA.HI.X R21, R16, R21, R0, 0x2, P0 ;  /* 0x0000001510157211 */ /* 0x000fc600000f1400 */
[----:B------:R-:W-:Y:S01]  /*1720*/  IMAD.WIDE R20, R93, 0x10, R20 ;  /* 0x000000105d147825 */ /* 0x000fe200078e0214 */
        /* <DEDUP_REMOVED lines=47> */
[----:B------:R-:W-:-:S04]  /*1a20*/  IMAD.WIDE.U32 R28, R42, UR14, R2 ;  /* 0x0000000e2a1c7c25 */ /* 0x000fc8000f8e0002 */
[----:B------:R-:W-:Y:S01]  /*1a30*/  FMUL.FTZ R30, R17, R30 ;  /* 0x0000001e111e7220 */ /* 0x000fe20000410000 */
[----:B------:R-:W-:Y:S01]  /*1a40*/  FMUL.FTZ R41, R18, R41 ;  /* 0x0000002912297220 */ /* 0x000fe20000410000 */
[----:B------:R-:W-:Y:S01]  /*1a50*/  FMUL.FTZ R40, R19, R40 ;  /* 0x0000002813287220 */ /* 0x000fe20000410000 */
[----:B------:R-:W-:Y:S02]  /*1a60*/  IMAD R43, R43, UR14, R0 ;  /* 0x0000000e2b2b7c24 */ /* 0x000fe4000f8e0200 */
[----:B------:R-:W-:-:S03]  /*1a70*/  IMAD R0, R96, UR6, RZ ;  /* 0x0000000660007c24 */ /* 0x000fc6000f8e02ff */
        /* <DEDUP_REMOVED lines=12> */
[----:B------:R-:W-:-:S03]  /*1b40*/  LEA.HI.X R21, R28, R45, R0, 0x2, P1 ;  /* 0x0000002d1c157211 */ /* 0x000fc600008f1400 */
[----:B------:R-:W-:-:S05]  /*1b50*/  IMAD.WIDE R20, R93, 0x10, R20 ;  /* 0x000000105d147825 */ /* 0x000fca00078e0214 */
[----:B-1----:R1:W-:Y:S03]  /*1b60*/  STG.E.128 desc[UR10][R20.64], R24 ;  /* 0x0000001814007986 */ /* 0x0023e6000c101d0a */
        /* <DEDUP_REMOVED lines=10> */
[----:B------:R-:W3:Y:S01]  /*1c10*/  LDS.128 R12, [R72] ;  /* 0x00000000480c7984 */ /* 0x000ee20000000c00 */
[C---:B-1----:R-:W-:Y:S02]  /*1c20*/  IMAD R0, R20.reuse, UR15, RZ ;  /* 0x0000000f14007c24 */ /* 0x042fe4000f8e02ff */
[----:B------:R-:W-:-:S04]  /*1c30*/  IMAD.WIDE.U32 R2, R20, UR14, R2 ;  /* 0x0000000e14027c25 */ /* 0x000fc8000f8e0002 */
[----:B------:R-:W-:Y:S02]  /*1c40*/  IMAD R21, R21, UR14, R0 ;  /* 0x0000000e15157c24 */ /* 0x000fe4000f8e0200 */
[----:B------:R-:W-:-:S03]  /*1c50*/  IMAD R0, R96, UR8, RZ ;  /* 0x0000000860007c24 */ /* 0x000fc6000f8e02ff */
[----:B------:R-:W-:Y:S01]  /*1c60*/  IADD3 R3, R3, R21, RZ ;  /* 0x0000001503037210 */ /* 0x000fe20007ffe0ff */
[C---:B------:R-:W-:Y:S02]  /*1c70*/  IMAD R21, R99.reuse, UR9, R0 ;  /* 0x0000000963157c24 */ /* 0x040fe4000f8e0200 */
[----:B------:R-:W-:-:S05]  /*1c80*/  IMAD.WIDE.U32 R2, R99, UR8, R2 ;  /* 0x0000000863027c25 */ /* 0x000fca000f8e0002 */
[----:B------:R-:W-:Y:S02]  /*1c90*/  IADD3 R3, R3, R21, RZ ;  /* 0x0000001503037210 */ /* 0x000fe40007ffe0ff */
[----:B--2---:R-:W-:-:S04]  /*1ca0*/  LEA R16, P0, R2, UR6, 0x2 ;  /* 0x0000000602107c11 */ /* 0x004fc8000f8010ff */
[----:B------:R-:W-:-:S03]  /*1cb0*/  LEA.HI.X R17, R2, UR7, R3, 0x2, P0 ;  /* 0x0000000702117c11 */ /* 0x000fc600080f1403 */
[----:B------:R-:W-:-:S05]  /*1cc0*/  IMAD.WIDE R2, R93, 0x10, R16 ;  /* 0x000000105d027825 */ /* 0x000fca00078e0210 */
[----:B---3--:R2:W-:Y:S02]  /*1cd0*/  STG.E.128 desc[UR10][R2.64], R12 ;  /* 0x0000000c02007986 */ /* 0x0085e4000c101d0a */
.L_x_18491:
        /* <DEDUP_REMOVED lines=8> */
[----:B------:R-:W-:Y:S01]  /*1d60*/  FFMA.FTZ R3, R9, R98, R0 ;  /* 0x0000006209037223 */ /* 0x000fe20000010000 */
        /* <DEDUP_REMOVED lines=12> */
[----:B------:R-:W-:Y:S01]  /*1e30*/  HFMA2.MMA R102, -RZ, RZ, 0, 0 ;  /* 0x00000000ff667435 */ /* 0x000fe200000001ff */
[----:B------:R-:W-:Y:S02]  /*1e40*/  USHF.R.U64 UR5, UR8, 0x1, UR9 ;  /* 0x0000000108057899 */ /* 0x000fe40008001209 */
[----:B------:R-:W-:Y:S01]  /*1e50*/  UIMAD UR8, UR6, UR14, URZ ;  /* 0x0000000e060872a4 */ /* 0x000fe2000f8e023f */
[----:B------:R-:W2:Y:S01]  /*1e60*/  LDC.64 R6, c[0x0][0x3d0] ;  /* 0x0000f400ff067b82 */ /* 0x000ea20000000a00 */
[----:B------:R-:W-:Y:S02]  /*1e70*/  UIMAD.WIDE.U32 UR6, UR5, UR14, URZ ;  /* 0x0000000e050672a5 */ /* 0x000fe4000f8e003f */
[----:B------:R-:W-:Y:S01]  /*1e80*/  UIMAD UR8, UR15, UR5, UR8 ;  /* 0x000000050f0872a4 */ /* 0x000fe2000f8e0208 */
[----:B------:R-:W-:-:S02]  /*1e90*/  ULDC UR26, c[0x0][0x224] ;  /* 0x00008900001a7ab9 */ /* 0x000fc40000000800 */
[----:B------:R-:W-:Y:S01]  /*1ea0*/  UMOV UR5, URZ ;  /* 0x0000003f00057c82 */ /* 0x000fe20008000000 */
[----:B------:R-:W-:Y:S01]  /*1eb0*/  UIADD3 UR7, UR7, UR8, URZ ;  /* 0x0000000807077290 */ /* 0x000fe2000fffe03f */
[----:B------:R-:W3:Y:S01]  /*1ec0*/  LDC R15, c[0x0][0x224] ;  /* 0x00008900ff0f7b82 */ /* 0x000ee20000000800 */
[----:B------:R-:W-:Y:S01]  /*1ed0*/  ULDC UR27, c[0x0][0x21c] ;  /* 0x00008700001b7ab9 */ /* 0x000fe20000000800 */
[----:B------:R-:W-:Y:S01]  /*1ee0*/  ULDC.64 UR28, c[0x0][0x370] ;  /* 0x0000dc00001c7ab9 */ /* 0x000fe20000000a00 */
[----:B------:R-:W-:Y:S01]  /*1ef0*/  ULDC.64 UR22, c[0x0][0x380] ;  /* 0x0000e00000167ab9 */ /* 0x000fe20000000a00 */
[----:B------:R-:W-:Y:S01]  /*1f00*/  ULDC.64 UR20, c[0x0][0x270] ;  /* 0x00009c0000147ab9 */ /* 0x000fe20000000a00 */
[----:B------:R-:W-:Y:S01]  /*1f10*/  ULDC.64 UR18, c[0x0][0x250] ;  /* 0x0000940000127ab9 */ /* 0x000fe20000000a00 */
[----:B------:R-:W-:Y:S01]  /*1f20*/  ULDC.64 UR16, c[0x0][0x248] ;  /* 0x0000920000107ab9 */ /* 0x000fe20000000a00 */
[----:B------:R-:W-:Y:S01]  /*1f30*/  ULDC.64 UR12, c[0x0][0x238] ;  /* 0x00008e00000c7ab9 */ /* 0x000fe20000000a00 */
[-C--:B0-----:R-:W-:Y:S01]  /*1f40*/  IMAD R0, R105, R4.reuse, RZ ;  /* 0x0000000469007224 */ /* 0x081fe200078e02ff */
[----:B------:R-:W0:Y:S01]  /*1f50*/  LDC R107, c[0x0][0x224] ;  /* 0x00008900ff6b7b82 */ /* 0x000e220000000800 */
[C---:B------:R-:W-:Y:S01]  /*1f60*/  IMAD.WIDE.U32 R2, R90.reuse, R4, UR6 ;  /* 0x000000065a027e25 */ /* 0x040fe2000f8e0004 */
[----:B------:R-:W-:Y:S01]  /*1f70*/  UMOV UR6, URZ ;  /* 0x0000003f00067c82 */ /* 0x000fe20008000000 */
[----:B------:R-:W-:Y:S01]  /*1f80*/  ULDC UR7, c[0x0][0x218] ;  /* 0x0000860000077ab9 */ /* 0x000fe20000000800 */
[----:B------:R-:W-:Y:S01]  /*1f90*/  ULDC.64 UR8, c[0x0][0x230] ;  /* 0x00008c0000087ab9 */ /* 0x000fe20000000a00 */
[----:B------:R-:W-:Y:S01]  /*1fa0*/  IMAD R5, R90, R5, R0 ;  /* 0x000000055a057224 */ /* 0x000fe200078e0200 */
[----:B--2---:R-:W-:-:S02]  /*1fb0*/  LEA R4, P0, R2, R6, 0x3 ;  /* 0x0000000602047211 */ /* 0x004fc400078018ff */
[----:B------:R-:W2:Y:S02]  /*1fc0*/  LDC.64 R62, c[0x0][0x368] ;  /* 0x0000da00ff3e7b82 */ /* 0x000ea40000000a00 */
[----:B------:R-:W-:-:S04]  /*1fd0*/  IADD3 R0, R3, R5, RZ ;  /* 0x0000000503007210 */ /* 0x000fc80007ffe0ff */
[----:B------:R-:W-:Y:S02]  /*1fe0*/  LEA.HI.X R5, R2, R7, R0, 0x3, P0 ;  /* 0x0000000702057211 */ /* 0x000fe400000f1c00 */
[----:B------:R-:W4:Y:S01]  /*1ff0*/  LDC.64 R60, c[0x0][0x3d0] ;  /* 0x0000f400ff3c7b82 */ /* 0x000f220000000a00 */
[----:B------:R-:W-:Y:S01]  /*2000*/  IMAD.WIDE.U32 R2, R93, 0x4, R4 ;  /* 0x000000045d027825 */ /* 0x000fe200078e0004 */
[----:B---3--:R-:W-:Y:S02]  /*2010*/  LEA R5, R15, UR4, 0x8 ;  /* 0x000000040f057c11 */ /* 0x008fe4000f8e40ff */
[----:B------:R-:W-:-:S04]  /*2020*/  MOV R15, RZ ;  /* 0x000000ff000f7202 */ /* 0x000fc80000000f00 */
[----:B------:R-:W3:Y:S01]  /*2030*/  LDC.64 R58, c[0x0][0x380] ;  /* 0x0000e000ff3a7b82 */ /* 0x000ee20000000a00 */
[----:B------:R-:W-:-:S03]  /*2040*/  IMAD.WIDE R2, R5, 0x4, R2 ;  /* 0x0000000405027825 */ /* 0x000fc600078e0202 */
[----:B------:R-:W-:-:S04]  /*2050*/  IADD3 R52, P0, R2, -0x380, RZ ;  /* 0xfffffc8002347810 */ /* 0x000fc80007f1e0ff */
[----:B------:R-:W0:Y:S01]  /*2060*/  LDC.64 R56, c[0x0][0x2d8] ;  /* 0x0000b600ff387b82 */ /* 0x000e220000000a00 */
[C---:B------:R-:W-:Y:S02]  /*2070*/  IADD3 R50, P1, R2.reuse, -0x300, RZ ;  /* 0xfffffd0002327810 */ /* 0x040fe40007f3e0ff */
[C---:B------:R-:W-:Y:S02]  /*2080*/  IADD3 R48, P2, R2.reuse, -0x280, RZ ;  /* 0xfffffd8002307810 */ /* 0x040fe40007f5e0ff */
[C---:B------:R-:W-:Y:S02]  /*2090*/  IADD3 R46, P3, R2.reuse, -0x200, RZ ;  /* 0xfffffe00022e7810 */ /* 0x040fe40007f7e0ff */
[C---:B------:R-:W-:Y:S01]  /*20a0*/  IADD3 R44, P4, R2.reuse, -0x180, RZ ;  /* 0xfffffe80022c7810 */ /* 0x040fe20007f9e0ff */
[----:B------:R-:W0:Y:S01]  /*20b0*/  LDC.64 R54, c[0x0][0x2d0] ;  /* 0x0000b400ff367b82 */ /* 0x000e220000000a00 */
[C---:B------:R-:W-:Y:S02]  /*20c0*/  IADD3 R42, P5, R2.reuse, -0x100, RZ ;  /* 0xffffff00022a7810 */ /* 0x040fe40007fbe0ff */
[----:B------:R-:W-:-:S02]  /*20d0*/  IADD3 R40, P6, R2, -0x80, RZ ;  /* 0xffffff8002287810 */ /* 0x000fc40007fde0ff */
[C---:B------:R-:W-:Y:S02]  /*20e0*/  IADD3.X R53, R3.reuse, -0x1, RZ, P0, !PT ;  /* 0xffffffff03357810 */ /* 0x040fe400007fe4ff */
[C---:B------:R-:W-:Y:S02]  /*20f0*/  IADD3.X R51, R3.reuse, -0x1, RZ, P1, !PT ;  /* 0xffffffff03337810 */ /* 0x040fe40000ffe4ff */
[C---:B------:R-:W-:Y:S02]  /*2100*/  IADD3.X R49, R3.reuse, -0x1, RZ, P2, !PT ;  /* 0xffffffff03317810 */ /* 0x040fe400017fe4ff */
[C---:B------:R-:W-:Y:S02]  /*2110*/  IADD3.X R47, R3.reuse, -0x1, RZ, P3, !PT ;  /* 0xffffffff032f7810 */ /* 0x040fe40001ffe4ff */
[C---:B------:R-:W-:Y:S02]  /*2120*/  IADD3.X R45, R3.reuse, -0x1, RZ, P4, !PT ;  /* 0xffffffff032d7810 */ /* 0x040fe400027fe4ff */
[----:B------:R-:W-:-:S02]  /*2130*/  IADD3.X R43, R3, -0x1, RZ, P5, !PT ;  /* 0xffffffff032b7810 */ /* 0x000fc40002ffe4ff */
[----:B--2---:R-:W-:-:S07]  /*2140*/  IADD3.X R41, R3, -0x1, RZ, P6, !PT ;  /* 0xffffffff03297810 */ /* 0x004fce00037fe4ff */
.L_x_18523:
        /* <DEDUP_REMOVED lines=21> */
[----:B-1----:R0:W3:Y:S01]  /*22a0*/  LDG.E.128 R20, desc[UR10][R2.64+0x200] ;  /* 0x0002000a02147981 */ /* 0x0020e2000c1e1d00 */
[----:B------:R-:W-:Y:S01]  /*22b0*/  IMAD R30, R96, UR16, RZ ;  /* 0x00000010601e7c24 */ /* 0x000fe2000f8e02ff */
[----:B------:R-:W-:Y:S01]  /*22c0*/  ISETP.NE.AND P0, PT, R113, RZ, PT ;  /* 0x000000ff7100720c */ /* 0x000fe20003f05270 */
[----:B------:R-:W-:Y:S01]  /*22d0*/  IMAD.WIDE.U32 R24, R99, UR16, RZ ;  /* 0x0000001063187c25 */ /* 0x000fe2000f8e00ff */
[----:B------:R-:W-:Y:S02]  /*22e0*/  IADD3 R112, R80, -0x1, RZ ;  /* 0xffffffff50707810 */ /* 0x000fe40007ffe0ff */
[----:B------:R-:W-:-:S02]  /*22f0*/  CS2R R110, SRZ ;  /* 0x00000000006e7805 */ /* 0x000fc4000001ff00 */
[----:B------:R-:W-:Y:S01]  /*2300*/  ISETP.NE.AND P1, PT, R93, RZ, PT ;  /* 0x000000ff5d00720c */ /* 0x000fe20003f25270 */
[----:B------:R-:W-:Y:S01]  /*2310*/  IMAD R27, R99, UR17, R30 ;  /* 0x00000011631b7c24 */ /* 0x000fe2000f8e021e */
[----:B------:R-:W-:Y:S01]  /*2320*/  ISETP.LT.OR P2, PT, R80, 0x2, P0 ;  /* 0x000000025000780c */ /* 0x000fe20000741670 */
[----:B0-----:R-:W-:Y:S01]  /*2330*/  IMAD R3, R106, UR18, RZ ;  /* 0x000000126a037c24 */ /* 0x001fe2000f8e02ff */
[----:B------:R-:W-:Y:S02]  /*2340*/  LEA R72, R82, R91, 0x4 ;  /* 0x0000005b52487211 */ /* 0x000fe400078e20ff */
[----:B------:R-:W-:Y:S01]  /*2350*/  IADD3 R25, R25, R27, RZ ;  /* 0x0000001b19197210 */ /* 0x000fe20007ffe0ff */
[C---:B------:R-:W-:Y:S02]  /*2360*/  IMAD R31, R102.reuse, UR19, R3 ;  /* 0x00000013661f7c24 */ /* 0x040fe4000f8e0203 */
[----:B------:R-:W-:Y:S01]  /*2370*/  IMAD.WIDE.U32 R2, R102, UR18, R24 ;  /* 0x0000001266027c25 */ /* 0x000fe2000f8e0018 */
[----:B------:R-:W-:-:S05]  /*2380*/  IADD3 R24, R93, 0x200, RZ ;  /* 0x000002005d187810 */ /* 0x000fca0007ffe0ff */
[----:B------:R-:W0:Y:S01]  /*2390*/  @!P2 LDC R104, c[0x0][0x21c] ;  /* 0x00008700ff68ab82 */ /* 0x000e220000000800 */
[----:B------:R-:W-:Y:S01]  /*23a0*/  LEA R66, P3, R2, R56, 0x3 ;  /* 0x0000003802427211 */ /* 0x000fe200078618ff */
        /* <DEDUP_REMOVED lines=10> */
[----:B------:R-:W-:Y:S01]  /*2450*/  LEA.HI.X R67, R2, R57, R0, 0x3, P3 ;  /* 0x0000003902437211 */ /* 0x000fe200018f1c00 */
[----:B------:R-:W1:Y:S01]  /*2460*/  MUFU.EX2 R26, R26 ;  /* 0x0000001a001a7308 */ /* 0x000e620000000800 */
[----:B------:R-:W-:Y:S02]  /*2470*/  @!P1 LEA R24, R27, R102, 0x8 ;  /* 0x000000661b189211 */ /* 0x000fe400078e40ff */
[----:B------:R-:W-:-:S02]  /*2480*/  LEA R0, R82, R91, 0x5 ;  /* 0x0000005b52007211 */ /* 0x000fc400078e28ff */
[----:B------:R-:W5:Y:S01]  /*2490*/  LDG.E.64 R66, desc[UR10][R66.64] ;  /* 0x0000000a42427981 */ /* 0x000f62000c1e1b00 */
[----:B------:R-:W-:Y:S02]  /*24a0*/  @!P2 IADD3 R3, R80, -0x2, RZ ;  /* 0xfffffffe5003a810 */ /* 0x000fe40007ffe0ff */
[----:B------:R-:W2:Y:S01]  /*24b0*/  MUFU.SIN R109, R30 ;  /* 0x0000001e006d7308 */ /* 0x000ea20000000400 */
[----:B----4-:R4:W-:Y:S02]  /*24c0*/  STS.128 [R72], R4 ;  /* 0x0000000448007388 */ /* 0x0109e40000000c00 */
[----:B0-----:R-:W-:Y:S02]  /*24d0*/  @!P2 IMAD R3, R3, R104, R102 ;  /* 0x000000680303a224 */ /* 0x001fe400078e0266 */
[----:B---3--:R-:W-:Y:S01]  /*24e0*/  STS.128 [R72+0x200], R20 ;  /* 0x0002001448007388 */ /* 0x008fe20000000c00 */
[----:B------:R-:W-:Y:S01]  /*24f0*/  NOP ;  /* 0x0000000000007918 */ /* 0x000fe20000000000 */
[----:B-1----:R-:W-:Y:S01]  /*2500*/  FMUL.FTZ R108, R26, R29 ;  /* 0x0000001d1a6c7220 */ /* 0x002fe20000410000 */
[----:B------:R-:W-:Y:S01]  /*2510*/  LEA R29, R24, R91, 0x3 ;  /* 0x0000005b181d7211 */ /* 0x000fe200078e18ff */
[----:B------:R-:W0:Y:S01]  /*2520*/  LDS.128 R20, [R0] ;  /* 0x0000000000147984 */ /* 0x000e220000000c00 */
[----:B------:R-:W-:-:S04]  /*2530*/  @!P2 IMAD.WIDE R2, R3, 0x10, R32 ;  /* 0x000000100302a825 */ /* 0x000fc800078e0220 */
[----:B--2---:R-:W-:Y:S02]  /*2540*/  FMUL.FTZ R109, R26, R109 ;  /* 0x0000006d1a6d7220 */ /* 0x004fe40000410000 */
[----:B------:R1:W2:Y:S01]  /*2550*/  LDS.128 R24, [R0+0x10] ;  /* 0x0000100000187984 */ /* 0x0002a20000000c00 */
[----:B----4-:R-:W-:-:S03]  /*2560*/  FMUL.FTZ R4, R65, R70 ;  /* 0x0000004641047220 */ /* 0x010fc60000410000 */
[----:B------:R3:W-:Y:S01]  /*2570*/  STS.64 [R29+0xc90], R108 ;  /* 0x000c906c1d007388 */ /* 0x0007e20000000a00 */
[----:B------:R-:W-:Y:S01]  /*2580*/  BAR.SYNC.DEFER_BLOCKING 0x0 ;  /* 0x0000000000007b1d */ /* 0x000fe20000010000 */
[----:B------:R-:W-:Y:S01]  /*2590*/  FMUL.RZ R6, R4, 0.15915493667125701904 ;  /* 0x3e22f98304067820 */ /* 0x000fe2000040c000 */
[----:B------:R-:W-:Y:S01]  /*25a0*/  FMUL.FTZ R4, R28, R70 ;  /* 0x000000461c047220 */ /* 0x000fe20000410000 */
[----:B-1----:R-:W-:-:S03]  /*25b0*/  FMUL.FTZ R0, R65, R69 ;  /* 0x0000004541007220 */ /* 0x002fc60000410000 */
[----:B------:R-:W-:Y:S01]  /*25c0*/  MUFU.SIN R115, R6 ;  /* 0x0000000600737308 */ /* 0x000fe20000000400 */
[----:B------:R-:W-:Y:S01]  /*25d0*/  FMUL.FTZ R5, R28, R69 ;  /* 0x000000451c057220 */ /* 0x000fe20000410000 */
[----:B---3--:R-:W-:-:S06]  /*25e0*/  FMUL.RZ R29, R0, 0.15915493667125701904 ;  /* 0x3e22f983001d7820 */ /* 0x008fcc000040c000 */
[----:B------:R-:W1:Y:S01]  /*25f0*/  MUFU.EX2 R4, R4 ;  /* 0x0000000400047308 */ /* 0x000e620000000800 */
[-C--:B------:R-:W-:Y:S01]  /*2600*/  FMUL.FTZ R0, R65, R68.reuse ;  /* 0x0000004441007220 */ /* 0x080fe20000410000 */
[----:B------:R-:W-:-:S06]  /*2610*/  FMUL.FTZ R28, R28, R68 ;  /* 0x000000441c1c7220 */ /* 0x000fcc0000410000 */
[----:B------:R-:W3:Y:S01]  /*2620*/  MUFU.COS R117, R6 ;  /* 0x0000000600757308 */ /* 0x000ee20000000000 */
[----:B------:R-:W-:Y:S01]  /*2630*/  FMUL.RZ R30, R0, 0.15915493667125701904 ;  /* 0x3e22f983001e7820 */ /* 0x000fe2000040c000 */
[----:B------:R4:W5:Y:S06]  /*2640*/  @!P2 LDG.E.64 R110, desc[UR10][R2.64+0x8] ;  /* 0x0000080a026ea981 */ /* 0x00096c000c1e1b00 */
[----:B------:R-:W-:Y:S01]  /*2650*/  MUFU.EX2 R5, R5 ;  /* 0x0000000500057308 */ /* 0x000fe20000000800 */
[----:B-1----:R-:W-:-:S07]  /*2660*/  FMUL.FTZ R115, R4, R115 ;  /* 0x0000007304737220 */ /* 0x002fce0000410000 */
[----:B----4-:R-:W1:Y:S01]  /*2670*/  MUFU.SIN R2, R29 ;  /* 0x0000001d00027308 */ /* 0x010e620000000400 */
[----:B------:R-:W-:Y:S01]  /*2680*/  FMUL.FTZ R104, R8, R71 ;  /* 0x0000004708687220 */ /* 0x000fe20000410000 */
[----:B---3--:R-:W-:-:S06]  /*2690*/  FMUL.FTZ R117, R4, R117 ;  /* 0x0000007504757220 */ /* 0x008fcc0000410000 */
[----:B------:R-:W-:Y:S01]  /*26a0*/  MUFU.EX2 R28, R28 ;  /* 0x0000001c001c7308 */ /* 0x000fe20000000800 */
[----:B------:R-:W-:-:S07]  /*26b0*/  FMUL.FTZ R4, RZ, R115 ;  /* 0x00000073ff047220 */ /* 0x000fce0000410000 */
[----:B------:R-:W3:Y:S08]  /*26c0*/  MUFU.COS R7, R30 ;  /* 0x0000001e00077308 */ /* 0x000ef00000000000 */
[----:B------:R-:W4:Y:S01]  /*26d0*/  MUFU.COS R6, R29 ;  /* 0x0000001d00067308 */ /* 0x000f220000000000 */
[----:B------:R-:W-:-:S07]  /*26e0*/  FMUL.FTZ R0, R115, R104 ;  /* 0x0000006873007220 */ /* 0x000fce0000410000 */
[----:B------:R-:W0:Y:S01]  /*26f0*/  MUFU.SIN R3, R30 ;  /* 0x0000001e00037308 */ /* 0x000e220000000400 */
[----:B------:R-:W-:Y:S01]  /*2700*/  FFMA.FTZ R4, R117, R104, -R4 ;  /* 0x0000006875047223 */ /* 0x000fe20000010804 */
[----:B------:R-:W-:Y:S01]  /*2710*/  FFMA.FTZ R0, RZ, R117, R0 ;  /* 0x00000075ff007223 */ /* 0x000fe20000010000 */
[----:B-1----:R-:W-:Y:S02]  /*2720*/  FMUL.FTZ R121, R5, R2 ;  /* 0x0000000205797220 */ /* 0x002fe40000410000 */
[----:B------:R-:W-:Y:S01]  /*2730*/  FFMA.FTZ R4, R9, R70, R4 ;  /* 0x0000004609047223 */ /* 0x000fe20000010004 */
[----:B------:R-:W-:Y:S01]  /*2740*/  ISETP.NE.AND P2, PT, R93, 0x1f, PT ;  /* 0x0000001f5d00780c */ /* 0x000fe20003f45270 */
[----:B------:R-:W-:Y:S01]  /*2750*/  FADD.FTZ R0, RZ, R0 ;  /* 0x00000000ff007221 */ /* 0x000fe20000010000 */
[----:B---3--:R-:W-:Y:S01]  /*2760*/  FMUL.FTZ R122, R28, R7 ;  /* 0x000000071c7a7220 */ /* 0x008fe20000410000 */
[----:B----4-:R-:W-:Y:S01]  /*2770*/  FMUL.FTZ R119, R5, R6 ;  /* 0x0000000605777220 */ /* 0x010fe20000410000 */
[C---:B------:R-:W-:Y:S01]  /*2780*/  FMUL.FTZ R7, R121.reuse, R4 ;  /* 0x0000000479077220 */ /* 0x040fe20000410000 */
[----:B------:R-:W-:-:S03]  /*2790*/  FMUL.FTZ R6, R121, R0 ;  /* 0x0000000079067220 */ /* 0x000fc60000410000 */
[----:B------:R-:W-:Y:S01]  /*27a0*/  FFMA.FTZ R7, R119, R0, R7 ;  /* 0x0000000077077223 */ /* 0x000fe20000010007 */
[----:B0-----:R-:W-:Y:S01]  /*27b0*/  FMUL.FTZ R124, R28, R3 ;  /* 0x000000031c7c7220 */ /* 0x001fe20000410000 */
[-C--:B------:R-:W-:Y:S01]  /*27c0*/  FMUL.FTZ R3, R109, R115.reuse ;  /* 0x000000736d037220 */ /* 0x080fe20000410000 */
[C---:B------:R-:W-:Y:S01]  /*27d0*/  FMUL.FTZ R2, R108.reuse, R115 ;  /* 0x000000736c027220 */ /* 0x040fe20000410000 */
[----:B------:R-:W-:Y:S01]  /*27e0*/  FFMA.FTZ R5, R119, R4, -R6 ;  /* 0x0000000477057223 */ /* 0x000fe20000010806 */
[----:B------:R-:W-:Y:S01]  /*27f0*/  FADD.FTZ R29, RZ, R7 ;  /* 0x00000007ff1d7221 */ /* 0x000fe20000010000 */
[-C--:B------:R-:W-:Y:S01]  /*2800*/  FFMA.FTZ R0, R108, R117.reuse, -R3 ;  /* 0x000000756c007223 */ /* 0x080fe20000010803 */
[----:B------:R-:W-:Y:S01]  /*2810*/  FFMA.FTZ R2, R109, R117, R2 ;  /* 0x000000756d027223 */ /* 0x000fe20000010002 */
[----:B------:R-:W-:Y:S01]  /*2820*/  FFMA.FTZ R7, R10, R69, R5 ;  /* 0x000000450a077223 */ /* 0x000fe20000010005 */
[----:B------:R-:W-:Y:S01]  /*2830*/  @P2 LEA R6, R93, R91, 0x3 ;  /* 0x0000005b5d062211 */ /* 0x000fe200078e18ff */
[C---:B------:R-:W-:Y:S01]  /*2840*/  FMUL.FTZ R4, R121.reuse, R0 ;  /* 0x0000000079047220 */ /* 0x040fe20000410000 */
[----:B------:R-:W-:Y:S01]  /*2850*/  FMUL.FTZ R31, R124, R29 ;  /* 0x0000001d7c1f7220 */ /* 0x000fe20000410000 */
[----:B------:R-:W-:-:S02]  /*2860*/  FMUL.FTZ R3, R121, R2 ;  /* 0x0000000279037220 */ /* 0x000fc40000410000 */
[C---:B------:R-:W-:Y:S01]  /*2870*/  FFMA.FTZ R5, R119.reuse, R2, R4 ;  /* 0x0000000277057223 */ /* 0x040fe20000010004 */
[-C--:B------:R-:W-:Y:S01]  /*2880*/  FMUL.FTZ R2, R124, R7.reuse ;  /* 0x000000077c027220 */ /* 0x080fe20000410000 */
[----:B------:R-:W-:Y:S02]  /*2890*/  FFMA.FTZ R126, R122, R7, -R31 ;  /* 0x000000077a7e7223 */ /* 0x000fe4000001081f */
[----:B------:R-:W0:Y:S01]  /*28a0*/  @P2 LDS.64 R6, [R6+0x1c98] ;  /* 0x001c980006062984 */ /* 0x000e220000000a00 */
[----:B------:R-:W-:Y:S01]  /*28b0*/  FFMA.FTZ R3, R119, R0, -R3 ;  /* 0x0000000077037223 */ /* 0x000fe20000010803 */
[----:B------:R-:W-:Y:S01]  /*28c0*/  FMUL.FTZ R4, R124, R5 ;  /* 0x000000057c047220 */ /* 0x000fe20000410000 */
[----:B------:R-:W-:Y:S02]  /*28d0*/  FFMA.FTZ R2, R122, R29, R2 ;  /* 0x0000001d7a027223 */ /* 0x000fe40000010002 */
[-C--:B------:R-:W-:Y:S01]  /*28e0*/  FMUL.FTZ R0, R124, R3.reuse ;  /* 0x000000037c007220 */ /* 0x080fe20000410000 */
[----:B------:R-:W-:Y:S01]  /*28f0*/  FFMA.FTZ R4, R122, R3, -R4 ;  /* 0x000000037a047223 */ /* 0x000fe20000010804 */
[----:B------:R-:W-:-:S02]  /*2900*/  FFMA.FTZ R126, R11, R68, R126 ;  /* 0x000000440b7e7223 */ /* 0x000fc4000001007e */
[----:B------:R-:W-:Y:S01]  /*2910*/  FFMA.FTZ R28, R122, R5, R0 ;  /* 0x000000057a1c7223 */ /* 0x000fe20000010000 */
[----:B------:R-:W-:Y:S01]  /*2920*/  FADD.FTZ R5, RZ, R2 ;  /* 0x00000002ff057221 */ /* 0x000fe20000010000 */
[----:B--2---:R-:W-:Y:S06]  /*2930*/  @P2 BRA `(.L_x_18494) ;  /* 0x0000000000242947 */ /* 0x004fec0003800000 */
        /* <DEDUP_REMOVED lines=9> */
.L_x_18494:
[----:B------:R-:W-:Y:S05]  /*29d0*/  BSYNC B0 ;  /* 0x0000000000007941 */ /* 0x000fea0003800000 */
.L_x_18493:
[----:B------:R-:W3:Y:S01]  /*29e0*/  SHFL.UP PT, R123, R5, 0x1, RZ ;  /* 0x04200000057b7989 */ /* 0x000ee200000e00ff */
[----:B------:R-:W-:Y:S01]  /*29f0*/  ISETP.GE.AND P3, PT, R82, 0x1, PT ;  /* 0x000000015200780c */ /* 0x000fe20003f66270 */
[----:B------:R-:W-:Y:S01]  /*2a00*/  BSSY B0, `(.L_x_18495) ;  /* 0x00000b0000007945 */ /* 0x000fe20003800000 */
[----:B------:R-:W-:Y:S01]  /*2a10*/  ISETP.GE.OR P0, PT, R80, UR26, P0 ;  /* 0x0000001a50007c0c */ /* 0x000fe20008706670 */
[----:B------:R-:W4:Y:S04]  /*2a20*/  SHFL.UP PT, R31, R126, 0x1, RZ ;  /* 0x042000007e1f7989 */ /* 0x000f2800000e00ff */
[----:B------:R-:W1:Y:S04]  /*2a30*/  SHFL.UP PT, R3, R4, 0x1, RZ ;  /* 0x0420000004037989 */ /* 0x000e6800000e00ff */
[----:B------:R-:W0:Y:S04]  /*2a40*/  SHFL.UP PT, R29, R28, 0x1, RZ ;  /* 0x042000001c1d7989 */ /* 0x000e2800000e00ff */
[----:B-----5:R-:W-:Y:S01]  /*2a50*/  SHFL.IDX PT, R128, R110, RZ, 0x1f ;  /* 0x00001fff6e807589 */ /* 0x020fe200000e0000 */
[----:B------:R-:W-:Y:S01]  /*2a60*/  @!P0 LEA R132, R102, R91, 0x4 ;  /* 0x0000005b66848211 */ /* 0x000fe200078e20ff */
        /* <DEDUP_REMOVED lines=52> */
[----:B------:R-:W-:Y:S02]  /*2db0*/  FFMA.FTZ R28, R4, R28, R31 ;  /* 0x0000001c041c7223 */ /* 0x000fe4000001001f */
[----:B------:R-:W-:Y:S01]  /*2dc0*/  @P3 FADD.FTZ R126, R126, R3 ;  /* 0x000000037e7e3221 */ /* 0x000fe20000010000 */
[----:B------:R-:W-:Y:S01]  /*2dd0*/  FMUL.FTZ R3, R67, R25 ;  /* 0x0000001943037220 */ /* 0x000fe20000410000 */
[-C--:B----4-:R-:W-:Y:S01]  /*2de0*/  FFMA.FTZ R114, R4, R2.reuse, R29 ;  /* 0x0000000204727223 */ /* 0x090fe2000001001d */
[----:B------:R-:W-:Y:S01]  /*2df0*/  FMUL.FTZ R29, R125, R2 ;  /* 0x000000027d1d7220 */ /* 0x000fe20000410000 */
[----:B------:R-:W-:Y:S01]  /*2e00*/  @P3 FADD.FTZ R5, R5, R28 ;  /* 0x0000001c05053221 */ /* 0x000fe20000010000 */
[-C--:B------:R-:W-:Y:S01]  /*2e10*/  FMUL.FTZ R28, R66, R27.reuse ;  /* 0x0000001b421c7220 */ /* 0x080fe20000410000 */
[----:B------:R-:W-:Y:S01]  /*2e20*/  SHFL.UP PT, R129, R126, 0x10, RZ ;  /* 0x060000007e817989 */ /* 0x000fe200000e00ff */
[----:B------:R-:W-:Y:S01]  /*2e30*/  @P3 FFMA.FTZ R4, R4, R0, -R29 ;  /* 0x0000000004043223 */ /* 0x000fe2000001081d */
[----:B------:R-:W-:Y:S01]  /*2e40*/  FSEL R30, R125, R114, !P3 ;  /* 0x000000727d1e7208 */ /* 0x000fe20005800000 */
[----:B------:R-:W-:Y:S01]  /*2e50*/  FADD.FTZ R0, R100, R100 ;  /* 0x0000006464007221 */ /* 0x000fe20000010000 */
[C---:B------:R-:W-:Y:S01]  /*2e60*/  FMUL.FTZ R29, R67.reuse, R27 ;  /* 0x0000001b431d7220 */ /* 0x040fe20000410000 */
[-C--:B------:R-:W-:Y:S01]  /*2e70*/  FFMA.FTZ R125, R67, R26.reuse, R28 ;  /* 0x0000001a437d7223 */ /* 0x080fe2000001001c */
[----:B------:R-:W0:Y:S01]  /*2e80*/  SHFL.UP PT, R31, R4, 0x10, RZ ;  /* 0x06000000041f7989 */ /* 0x000e2200000e00ff */
[C---:B------:R-:W-:Y:S01]  /*2e90*/  FMUL.FTZ R28, R66.reuse, R25 ;  /* 0x00000019421c7220 */ /* 0x040fe20000410000 */
[----:B------:R-:W-:Y:S01]  /*2ea0*/  FFMA.FTZ R123, R66, R26, -R29 ;  /* 0x0000001a427b7223 */ /* 0x000fe2000001081d */
[----:B------:R-:W-:Y:S01]  /*2eb0*/  FMUL.FTZ R125, R0, R125 ;  /* 0x0000007d007d7220 */ /* 0x000fe20000410000 */
[----:B------:R-:W1:Y:S01]  /*2ec0*/  SHFL.UP PT, R131, R5, 0x10, RZ ;  /* 0x0600000005837989 */ /* 0x000e6200000e00ff */
[----:B------:R-:W-:Y:S01]  /*2ed0*/  FADD.FTZ R2, R103, R103 ;  /* 0x0000006767027221 */ /* 0x000fe20000010000 */
[-C--:B------:R-:W-:Y:S01]  /*2ee0*/  FFMA.FTZ R3, R66, R24.reuse, -R3 ;  /* 0x0000001842037223 */ /* 0x080fe20000010803 */
[----:B------:R-:W-:Y:S01]  /*2ef0*/  FMUL.FTZ R123, R0, R123 ;  /* 0x0000007b007b7220 */ /* 0x000fe20000410000 */
[----:B------:R-:W3:Y:S01]  /*2f00*/  SHFL.UP PT, R127, R30, 0x10, RZ ;  /* 0x060000001e7f7989 */ /* 0x000ee200000e00ff */
[-C--:B------:R-:W-:Y:S01]  /*2f10*/  FMUL.FTZ R133, R124, R125.reuse ;  /* 0x0000007d7c857220 */ /* 0x080fe20000410000 */
[----:B------:R-:W-:Y:S01]  /*2f20*/  FFMA.FTZ R29, R67, R24, R28 ;  /* 0x00000018431d7223 */ /* 0x000fe2000001001c */
[----:B------:R-:W-:Y:S01]  /*2f30*/  FMUL.FTZ R135, R122, R125 ;  /* 0x0000007d7a877220 */ /* 0x000fe20000410000 */
[----:B------:R-:W-:Y:S01]  /*2f40*/  FMUL.FTZ R118, R2, R3 ;  /* 0x0000000302767220 */ /* 0x000fe20000410000 */
[----:B------:R-:W-:Y:S01]  /*2f50*/  FFMA.FTZ R133, R122, R123, -R133 ;  /* 0x0000007b7a857223 */ /* 0x000fe20000010885 */
[----:B------:R-:W-:Y:S01]  /*2f60*/  FMUL.FTZ R114, R2, R29 ;  /* 0x0000001d02727220 */ /* 0x000fe20000410000 */
[----:B------:R-:W-:Y:S01]  /*2f70*/  FFMA.FTZ R135, -R124, R123, -R135 ;  /* 0x0000007b7c877223 */ /* 0x000fe20000010987 */
[----:B------:R-:W-:Y:S01]  /*2f80*/  ISETP.GE.AND P3, PT, R82, 0x10, PT ;  /* 0x000000105200780c */ /* 0x000fe20003f66270 */
[----:B------:R-:W-:Y:S01]  /*2f90*/  FADD.FTZ R28, R118, R133 ;  /* 0x00000085761c7221 */ /* 0x000fe20000010000 */
[----:B------:R-:W-:Y:S01]  /*2fa0*/  HFMA2.MMA R29, -RZ, RZ, 0, 0 ;  /* 0x00000000ff1d7435 */ /* 0x000fe200000001ff */
[----:B------:R-:W-:Y:S01]  /*2fb0*/  FADD.FTZ R116, -R114, R135 ;  /* 0x0000008772747221 */ /* 0x000fe20000010100 */
[----:B--2---:R-:W-:Y:S01]  /*2fc0*/  FMUL.FTZ R133, R124, -R6 ;  /* 0x800000067c857220 */ /* 0x004fe20000410000 */
[----:B------:R-:W-:-:S02]  /*2fd0*/  FMUL.FTZ R3, R121, -R28 ;  /* 0x8000001c79037220 */ /* 0x000fc40000410000 */
[-C--:B------:R-:W-:Y:S02]  /*2fe0*/  FMUL.FTZ R120, R121, -R116.reuse ;  /* 0x8000007479787220 */ /* 0x080fe40000410000 */
[C---:B------:R-:W-:Y:S01]  /*2ff0*/  FFMA.FTZ R137, R119.reuse, R116, R3 ;  /* 0x0000007477897223 */ /* 0x040fe20000010003 */
[C---:B0-----:R-:W-:Y:S01]  /*3000*/  FMUL.FTZ R3, R30.reuse, R31 ;  /* 0x0000001f1e037220 */ /* 0x041fe20000410000 */
[----:B------:R-:W-:Y:S01]  /*3010*/  FFMA.FTZ R135, R119, R28, -R120 ;  /* 0x0000001c77877223 */ /* 0x000fe20000010878 */
[C---:B-1----:R-:W-:Y:S01]  /*3020*/  FMUL.FTZ R116, R30.reuse, R131 ;  /* 0x000000831e747220 */ /* 0x042fe20000410000 */
[----:B------:R-:W-:Y:S01]  /*3030*/  FMUL.FTZ R120, R30, R129 ;  /* 0x000000811e787220 */ /* 0x000fe20000410000 */
[C---:B---3--:R-:W-:Y:S02]  /*3040*/  FFMA.FTZ R3, R4.reuse, R127, R3 ;  /* 0x0000007f04037223 */ /* 0x048fe40000010003 */
[----:B------:R-:W-:Y:S01]  /*3050*/  FFMA.FTZ R129, R4, R129, -R116 ;  /* 0x0000008104817223 */ /* 0x000fe20000010874 */
[----:B------:R-:W-:Y:S01]  /*3060*/  FMUL.FTZ R28, R30, R127 ;  /* 0x0000007f1e1c7220 */ /* 0x000fe20000410000 */
[----:B------:R-:W-:Y:S01]  /*3070*/  FFMA.FTZ R130, R4, R131, R120 ;  /* 0x0000008304827223 */ /* 0x000fe20000010078 */
[----:B------:R-:W-:Y:S01]  /*3080*/  FMUL.FTZ R120, R66, R23 ;  /* 0x0000001742787220 */ /* 0x000fe20000410000 */
[----:B------:R-:W-:Y:S01]  /*3090*/  @P3 FADD.FTZ R126, R126, R129 ;  /* 0x000000817e7e3221 */ /* 0x000fe20000010000 */
[----:B------:R-:W-:Y:S01]  /*30a0*/  FSEL R129, R30, R3, !P3 ;  /* 0x000000031e817208 */ /* 0x000fe20005800000 */
[----:B------:R-:W-:Y:S01]  /*30b0*/  @P3 FFMA.FTZ R4, R4, R31, -R28 ;  /* 0x0000001f04043223 */ /* 0x000fe2000001081c */
[----:B------:R-:W-:Y:S01]  /*30c0*/  SHFL.IDX PT, R131, R111, RZ, 0x1f ;  /* 0x00001fff6f837589 */ /* 0x000fe200000e0000 */
[----:B------:R-:W-:Y:S01]  /*30d0*/  @P3 FADD.FTZ R5, R5, R130 ;  /* 0x0000008205053221 */ /* 0x000fe20000010000 */
[----:B------:R-:W-:Y:S01]  /*30e0*/  FADD.FTZ R3, R98, R98 ;  /* 0x0000006262037221 */ /* 0x000fe20000010000 */
[C---:B------:R-:W-:Y:S01]  /*30f0*/  FMUL.FTZ R127, R67.reuse, R23 ;  /* 0x00000017437f7220 */ /* 0x040fe20000410000 */
[----:B------:R-:W0:Y:S01]  /*3100*/  SHFL.UP PT, R129, R129, 0x1, RZ ;  /* 0x0420000081817989 */ /* 0x000e2200000e00ff */
[----:B------:R-:W-:Y:S01]  /*3110*/  FFMA.FTZ R120, R67, R22, R120 ;  /* 0x0000001643787223 */ /* 0x000fe20000010078 */
[----:B------:R-:W-:-:S02]  /*3120*/  MOV R28, 0x3f800000 ;  /* 0x3f800000001c7802 */ /* 0x000fc40000000f00 */
[----:B------:R-:W-:Y:S01]  /*3130*/  CS2R R30, SRZ ;  /* 0x00000000001e7805 */ /* 0x000fe2000001ff00 */
[----:B------:R-:W1:Y:S01]  /*3140*/  SHFL.UP PT, R4, R4, 0x1, RZ ;  /* 0x0420000004047989 */ /* 0x000e6200000e00ff */
[----:B------:R-:W-:Y:S01]  /*3150*/  FFMA.FTZ R116, R66, R22, -R127 ;  /* 0x0000001642747223 */ /* 0x000fe2000001087f */
[C---:B------:R-:W-:Y:S01]  /*3160*/  FMUL.FTZ R120, R3.reuse, R120 ;  /* 0x0000007803787220 */ /* 0x040fe20000410000 */
[-C--:B------:R-:W-:Y:S01]  /*3170*/  FMUL.FTZ R127, R124, R7.reuse ;  /* 0x000000077c7f7220 */ /* 0x080fe20000410000 */
[----:B------:R2:W-:Y:S01]  /*3180*/  SHFL.UP PT, R111, R5, 0x1, RZ ;  /* 0x04200000056f7989 */ /* 0x0005e200000e00ff */
[----:B------:R-:W-:Y:S01]  /*3190*/  FFMA.FTZ R130, R122, -R7, R133 ;  /* 0x800000077a827223 */ /* 0x000fe20000010085 */
[----:B------:R-:W-:Y:S01]  /*31a0*/  FMUL.FTZ R116, R3, R116 ;  /* 0x0000007403747220 */ /* 0x000fe20000410000 */
[----:B------:R-:W-:Y:S01]  /*31b0*/  FADD.FTZ R136, -R120, R137 ;  /* 0x0000008978887221 */ /* 0x000fe20000010100 */
[----:B------:R-:W3:Y:S01]  /*31c0*/  SHFL.UP PT, R126, R126, 0x1, RZ ;  /* 0x042000007e7e7989 */ /* 0x000ee200000e00ff */
[----:B------:R-:W-:Y:S01]  /*31d0*/  FFMA.FTZ R110, R122, R6, -R127 ;  /* 0x000000067a6e7223 */ /* 0x000fe2000001087f */
[----:B------:R-:W-:Y:S01]  /*31e0*/  FADD.FTZ R134, R116, R135 ;  /* 0x0000008774867221 */ /* 0x000fe20000010000 */
[----:B------:R-:W-:Y:S01]  /*31f0*/  FMUL.FTZ R138, R115, -R136 ;  /* 0x80000088738a7220 */ /* 0x000fe20000410000 */
[----:B------:R4:W3:Y:S01]  /*3200*/  @!P0 LDS.128 R28, [R132+0x1d90] ;  /* 0x001d9000841c8984 */ /* 0x0008e20000000c00 */
[----:B--2---:R-:W-:Y:S01]  /*3210*/  FMUL.FTZ R5, R121, -R110 ;  /* 0x8000006e79057220 */ /* 0x004fe20000410000 */
[-C--:B------:R-:W-:Y:S01]  /*3220*/  FMUL.FTZ R133, R115, -R134.reuse ;  /* 0x8000008673857220 */ /* 0x080fe20000410000 */
[----:B------:R-:W-:Y:S01]  /*3230*/  FFMA.FTZ R138, R117, R134, -R138 ;  /* 0x00000086758a7223 */ /* 0x000fe2000001088a */
[----:B------:R-:W-:Y:S01]  /*3240*/  ISETP.NE.AND P0, PT, R113, 0x1f, PT ;  /* 0x0000001f7100780c */ /* 0x000fe20003f05270 */
[----:B------:R-:W-:Y:S01]  /*3250*/  FFMA.FTZ R134, R119, R130, R5 ;  /* 0x0000008277867223 */ /* 0x000fe20000010005 */
[----:B------:R-:W-:Y:S01]  /*3260*/  FMUL.FTZ R5, R67, R21 ;  /* 0x0000001543057220 */ /* 0x000fe20000410000 */
[----:B------:R-:W-:Y:S01]  /*3270*/  FFMA.FTZ R133, R117, R136, R133 ;  /* 0x0000008875857223 */ /* 0x000fe20000010085 */
[----:B----4-:R-:W-:Y:S01]  /*3280*/  FMUL.FTZ R132, R121, -R130 ;  /* 0x8000008279847220 */ /* 0x010fe20000410000 */
[----:B0-----:R-:W-:Y:S01]  /*3290*/  FMUL.FTZ R127, R129, R131 ;  /* 0x00000083817f7220 */ /* 0x001fe20000410000 */
[----:B------:R-:W-:-:S02]  /*32a0*/  FFMA.FTZ R5, R66, R20, -R5 ;  /* 0x0000001442057223 */ /* 0x000fc40000010805 */
[----:B------:R-:W-:Y:S01]  /*32b0*/  FFMA.FTZ R132, R119, R110, -R132 ;  /* 0x0000006e77847223 */ /* 0x000fe20000010884 */
[-C--:B------:R-:W-:Y:S01]  /*32c0*/  FMUL.FTZ R110, R129, R128.reuse ;  /* 0x00000080816e7220 */ /* 0x080fe20000410000 */
[----:B-1----:R-:W-:-:S03]  /*32d0*/  FFMA.FTZ R127, R4, R128, -R127 ;  /* 0x00000080047f7223 */ /* 0x002fc6000001087f */
[----:B------:R-:W-:Y:S01]  /*32e0*/  FFMA.FTZ R130, R4, R131, R110 ;  /* 0x0000008304827223 */ /* 0x000fe2000001006e */
[----:B------:R-:W-:Y:S01]  /*32f0*/  FMUL.FTZ R110, R66, R21 ;  /* 0x00000015426e7220 */ /* 0x000fe20000410000 */
[----:B------:R-:W-:Y:S01]  /*3300*/  FADD.FTZ R4, R101, R101 ;  /* 0x0000006565047221 */ /* 0x000fe20000010000 */
[----:B---3--:R-:W-:Y:S01]  /*3310*/  @P1 FADD.FTZ R128, R126, R127 ;  /* 0x0000007f7e801221 */ /* 0x008fe20000010000 */
[----:B------:R-:W-:Y:S01]  /*3320*/  @P1 FADD.FTZ R131, R111, R130 ;  /* 0x000000826f831221 */ /* 0x000fe20000010000 */
[----:B------:R-:W-:Y:S01]  /*3330*/  FMUL.FTZ R130, R115, -R134 ;  /* 0x8000008673827220 */ /* 0x000fe20000410000 */
[----:B------:R-:W-:Y:S01]  /*3340*/  FFMA.FTZ R127, R67, R20, R110 ;  /* 0x00000014437f7223 */ /* 0x000fe2000001006e */
[C---:B------:R-:W-:Y:S01]  /*3350*/  FMUL.FTZ R111, R4.reuse, R5 ;  /* 0x00000005046f7220 */ /* 0x040fe20000410000 */
[----:B------:R-:W-:Y:S01]  /*3360*/  FMUL.FTZ R5, R109, R131 ;  /* 0x000000836d057220 */ /* 0x000fe20000410000 */
[-C--:B------:R-:W-:Y:S01]  /*3370*/  FFMA.FTZ R130, R117, R132.reuse, -R130 ;  /* 0x0000008475827223 */ /* 0x080fe20000010882 */
[----:B------:R-:W-:Y:S01]  /*3380*/  FMUL.FTZ R110, R4, R127 ;  /* 0x0000007f046e7220 */ /* 0x000fe20000410000 */
[----:B------:R-:W-:Y:S01]  /*3390*/  FMUL.FTZ R132, R115, -R132 ;  /* 0x8000008473847220 */ /* 0x000fe20000410000 */
[----:B------:R-:W-:Y:S01]  /*33a0*/  FADD.FTZ R127, R111, R138 ;  /* 0x0000008a6f7f7221 */ /* 0x000fe20000010000 */
[----:B------:R-:W-:Y:S01]  /*33b0*/  FMUL.FTZ R126, R109, R128 ;  /* 0x000000806d7e7220 */ /* 0x000fe20000410000 */
[----:B------:R-:W-:Y:S01]  /*33c0*/  FADD.FTZ R129, -R110, R133 ;  /* 0x000000856e817221 */ /* 0x000fe20000010100 */
[----:B------:R-:W-:Y:S01]  /*33d0*/  FFMA.FTZ R132, R117, R134, R132 ;  /* 0x0000008675847223 */ /* 0x000fe20000010084 */
[C---:B------:R-:W-:Y:S01]  /*33e0*/  FFMA.FTZ R5, R108.reuse, R128, -R5 ;  /* 0x000000806c057223 */ /* 0x040fe20000010805 */
[----:B------:R0:W1:Y:S01]  /*33f0*/  SHFL.DOWN PT, R135, R127, 0x1, 0x1f ;  /* 0x08201f007f877f89 */ /* 0x00006200000e0000 */
[----:B------:R-:W-:-:S03]  /*3400*/  FFMA.FTZ R108, R108, R131, R126 ;  /* 0x000000836c6c7223 */ /* 0x000fc6000001007e */
        /* <DEDUP_REMOVED lines=10> */
[C---:B------:R-:W-:Y:S01]  /*34b0*/  FFMA.FTZ R128, R130.reuse, R128, R133 ;  /* 0x0000008082807223 */ /* 0x040fe20000010085 */
[----:B0-----:R-:W-:Y:S01]  /*34c0*/  FADD.FTZ R127, R127, R126 ;  /* 0x0000007e7f7f7221 */ /* 0x001fe20000010000 */
[----:B------:R-:W-:Y:S02]  /*34d0*/  FFMA.FTZ R132, R130, R136, R131 ;  /* 0x0000008882847223 */ /* 0x000fe40000010083 */
[----:B------:R-:W-:Y:S01]  /*34e0*/  FADD.FTZ R129, R129, R128 ;  /* 0x0000008081817221 */ /* 0x000fe20000010000 */
[----:B------:R-:W-:-:S07]  /*34f0*/  MOV R130, R109 ;  /* 0x0000006d00827202 */ /* 0x000fce0000000f00 */
.L_x_18496:
[----:B------:R-:W-:Y:S05]  /*3500*/  BSYNC B0 ;  /* 0x0000000000007941 */ /* 0x000fea0003800000 */
.L_x_18495:
[----:B------:R-:W-:Y:S01]  /*3510*/  ISETP.GT.U32.AND P0, PT, R113, 0x1d, PT ;  /* 0x0000001d7100780c */ /* 0x000fe20003f04070 */
[----:B------:R-:W-:Y:S01]  /*3520*/  FADD.FTZ R126, R104, R5 ;  /* 0x00000005687e7221 */ /* 0x000fe20000010000 */
[----:B------:R-:W-:Y:S01]  /*3530*/  FADD.FTZ R104, RZ, R108 ;  /* 0x0000006cff687221 */ /* 0x000fe20000010000 */
[----:B---3--:R3:W0:Y:S01]  /*3540*/  SHFL.DOWN PT, R134, R130, 0x2, 0x1f ;  /* 0x08401f0082867f89 */ /* 0x00862200000e0000 */
[----:B------:R-:W-:Y:S01]  /*3550*/  BSSY B0, `(.L_x_18497) ;  /* 0x0000012000007945 */ /* 0x000fe20003800000 */
[C---:B------:R-:W-:Y:S01]  /*3560*/  FMUL.FTZ R133, R21.reuse, R126 ;  /* 0x0000007e15857220 */ /* 0x040fe20000410000 */
[----:B------:R-:W-:Y:S01]  /*3570*/  FMUL.FTZ R131, R21, R104 ;  /* 0x0000006815837220 */ /* 0x000fe20000410000 */
        /* <DEDUP_REMOVED lines=10> */
[C---:B------:R-:W-:Y:S01]  /*3620*/  FFMA.FTZ R128, R130.reuse, R128, R109 ;  /* 0x0000008082807223 */ /* 0x040fe2000001006d */
[----:B---3--:R-:W-:Y:S01]  /*3630*/  FADD.FTZ R127, R127, R108 ;  /* 0x0000006c7f7f7221 */ /* 0x008fe20000010000 */
[----:B------:R-:W-:Y:S02]  /*3640*/  FFMA.FTZ R132, R130, R136, R21 ;  /* 0x0000008882847223 */ /* 0x000fe40000010015 */
[----:B------:R-:W-:Y:S01]  /*3650*/  FADD.FTZ R129, R129, R128 ;  /* 0x0000008081817221 */ /* 0x000fe20000010000 */
[----:B------:R-:W-:-:S07]  /*3660*/  MOV R130, R5 ;  /* 0x0000000500827202 */ /* 0x000fce0000000f00 */
.L_x_18498:
[----:B------:R-:W-:Y:S05]  /*3670*/  BSYNC B0 ;  /* 0x0000000000007941 */ /* 0x000fea0003800000 */
.L_x_18497:
[C---:B------:R-:W-:Y:S01]  /*3680*/  FFMA.FTZ R131, R20.reuse, R126, -R131 ;  /* 0x0000007e14837223 */ /* 0x040fe20000010883 */
[----:B------:R-:W-:Y:S01]  /*3690*/  FFMA.FTZ R5, R20, R104, R133 ;  /* 0x0000006814057223 */ /* 0x000fe20000010085 */
[C---:B------:R-:W-:Y:S01]  /*36a0*/  FMUL.FTZ R20, R115.reuse, R126 ;  /* 0x0000007e73147220 */ /* 0x040fe20000410000 */
[-C--:B------:R-:W-:Y:S01]  /*36b0*/  FMUL.FTZ R21, R115, R104.reuse ;  /* 0x0000006873157220 */ /* 0x080fe20000410000 */
[----:B------:R-:W-:Y:S01]  /*36c0*/  ISETP.GT.U32.AND P0, PT, R113, 0x1b, PT ;  /* 0x0000001b7100780c */ /* 0x000fe20003f04070 */
[-C--:B------:R-:W-:Y:S01]  /*36d0*/  FMUL.FTZ R109, R67, R104.reuse ;  /* 0x00000068436d7220 */ /* 0x080fe20000410000 */
[C---:B------:R-:W-:Y:S01]  /*36e0*/  FFMA.FTZ R20, R117.reuse, R104, R20 ;  /* 0x0000006875147223 */ /* 0x040fe20000010014 */
[----:B--2---:R-:W-:Y:S01]  /*36f0*/  FFMA.FTZ R128, R117, R126, -R21 ;  /* 0x0000007e75807223 */ /* 0x004fe20000010815 */
[C---:B------:R-:W-:Y:S01]  /*3700*/  FMUL.FTZ R108, R66.reuse, R104 ;  /* 0x00000068426c7220 */ /* 0x040fe20000410000 */
[----:B------:R-:W-:Y:S01]  /*3710*/  FFMA.FTZ R109, R66, R126, -R109 ;  /* 0x0000007e426d7223 */ /* 0x000fe2000001086d */
[----:B------:R-:W-:Y:S01]  /*3720*/  FADD.FTZ R20, RZ, R20 ;  /* 0x00000014ff147221 */ /* 0x000fe20000010000 */
[----:B------:R-:W-:Y:S01]  /*3730*/  FFMA.FTZ R128, R9, R70, R128 ;  /* 0x0000004609807223 */ /* 0x000fe20000010080 */
[----:B------:R-:W-:Y:S01]  /*3740*/  FFMA.FTZ R21, R67, R126, R108 ;  /* 0x0000007e43157223 */ /* 0x000fe2000001006c */
[----:B----4-:R2:W4:Y:S01]  /*3750*/  SHFL.DOWN PT, R136, R130, 0x4, 0x1f ;  /* 0x08801f0082887f89 */ /* 0x01052200000e0000 */
[C---:B------:R-:W-:Y:S01]  /*3760*/  FMUL.FTZ R133, R23.reuse, R20 ;  /* 0x0000001417857220 */ /* 0x040fe20000410000 */
[-C--:B------:R-:W-:Y:S01]  /*3770*/  FMUL.FTZ R23, R23, R128.reuse ;  /* 0x0000008017177220 */ /* 0x080fe20000410000 */
[----:B------:R-:W-:Y:S01]  /*3780*/  BSSY B0, `(.L_x_18499) ;  /* 0x0000016000007945 */ /* 0x000fe20003800000 */
[----:B------:R2:W2:Y:S01]  /*3790*/  SHFL.DOWN PT, R138, R132, 0x4, 0x1f ;  /* 0x08801f00848a7f89 */ /* 0x0004a200000e0000 */
[C---:B------:R-:W-:Y:S01]  /*37a0*/  FFMA.FTZ R133, R22.reuse, R128, -R133 ;  /* 0x0000008016857223 */ /* 0x040fe20000010885 */
[----:B-1----:R-:W-:Y:S01]  /*37b0*/  FFMA.FTZ R135, R22, R20, R23 ;  /* 0x0000001416877223 */ /* 0x002fe20000010017 */
[C---:B------:R-:W-:Y:S01]  /*37c0*/  FFMA.FTZ R108, R4.reuse, R131, RZ ;  /* 0x00000083046c7223 */ /* 0x040fe200000100ff */
[----:B------:R1:W1:Y:S01]  /*37d0*/  SHFL.DOWN PT, R137, R127, 0x4, 0x1f ;  /* 0x08801f007f897f89 */ /* 0x00026200000e0000 */
[C---:B0-----:R-:W-:Y:S01]  /*37e0*/  FFMA.FTZ R134, -R4.reuse, R5, RZ ;  /* 0x0000000504867223 */ /* 0x041fe200000101ff */
[C---:B------:R-:W-:Y:S01]  /*37f0*/  FMUL.FTZ R5, R4.reuse, R109 ;  /* 0x0000006d04057220 */ /* 0x040fe20000410000 */
[----:B------:R-:W-:Y:S01]  /*3800*/  FFMA.FTZ R131, -R4, R21, -RZ ;  /* 0x0000001504837223 */ /* 0x000fe200000109ff */
[----:B------:R0:W0:Y:S01]  /*3810*/  SHFL.DOWN PT, R22, R129, 0x4, 0x1f ;  /* 0x08801f0081167f89 */ /* 0x00002200000e0000 */
[----:B------:R-:W-:Y:S05]  /*3820*/  @P0 BRA `(.L_x_18500) ;  /* 0x00000000002c0947 */ /* 0x000fea0003800000 */
[C---:B0-----:R-:W-:Y:S01]  /*3830*/  FMUL.FTZ R23, R132.reuse, R22 ;  /* 0x0000001684177220 */ /* 0x041fe20000410000 */
[C---:B--2---:R-:W-:Y:S01]  /*3840*/  FMUL.FTZ R21, R132.reuse, R138 ;  /* 0x0000008a84157220 */ /* 0x044fe20000410000 */
        /* <DEDUP_REMOVED lines=9> */
.L_x_18500:
[----:B------:R-:W-:Y:S05]  /*38e0*/  BSYNC B0 ;  /* 0x0000000000007941 */ /* 0x000fea0003800000 */
.L_x_18499:
[C---:B------:R-:W-:Y:S01]  /*38f0*/  FMUL.FTZ R4, R121.reuse, R128 ;  /* 0x0000008079047220 */ /* 0x040fe20000410000 */
[-C--:B------:R-:W-:Y:S01]  /*3900*/  FMUL.FTZ R21, R121, R20.reuse ;  /* 0x0000001479157220 */ /* 0x080fe20000410000 */
[----:B------:R-:W-:Y:S01]  /*3910*/  ISETP.GT.U32.AND P0, PT, R113, 0x17, PT ;  /* 0x000000177100780c */ /* 0x000fe20003f04070 */
[-C--:B------:R-:W-:Y:S01]  /*3920*/  FMUL.FTZ R23, R67, R20.reuse ;  /* 0x0000001443177220 */ /* 0x080fe20000410000 */
[C---:B------:R-:W-:Y:S01]  /*3930*/  FFMA.FTZ R4, R119.reuse, R20, R4 ;  /* 0x0000001477047223 */ /* 0x040fe20000010004 */
[----:B------:R-:W-:Y:S01]  /*3940*/  FFMA.FTZ R109, R119, R128, -R21 ;  /* 0x00000080776d7223 */ /* 0x000fe20000010815 */
[----:B0-----:R-:W-:Y:S01]  /*3950*/  FMUL.FTZ R22, R66, R20 ;  /* 0x0000001442167220 */ /* 0x001fe20000410000 */
[----:B------:R-:W-:Y:S01]  /*3960*/  FFMA.FTZ R135, -R3, R135, R134 ;  /* 0x0000008703877223 */ /* 0x000fe20000010186 */
[----:B------:R-:W-:Y:S01]  /*3970*/  FADD.FTZ R21, RZ, R4 ;  /* 0x00000004ff157221 */ /* 0x000fe20000010000 */
[----:B------:R-:W-:Y:S01]  /*3980*/  FFMA.FTZ R109, R10, R69, R109 ;  /* 0x000000450a6d7223 */ /* 0x000fe2000001006d */
[-C--:B------:R-:W-:Y:S01]  /*3990*/  FFMA.FTZ R4, R66, R128.reuse, -R23 ;  /* 0x0000008042047223 */ /* 0x080fe20000010817 */
[----:B------:R-:W-:Y:S01]  /*39a0*/  FFMA.FTZ R22, R67, R128, R22 ;  /* 0x0000008043167223 */ /* 0x000fe20000010016 */
[C---:B------:R-:W-:Y:S01]  /*39b0*/  FMUL.FTZ R23, R25.reuse, R21 ;  /* 0x0000001519177220 */ /* 0x040fe20000410000 */
[----:B------:R-:W-:Y:S01]  /*39c0*/  FMUL.FTZ R134, R25, R109 ;  /* 0x0000006d19867220 */ /* 0x000fe20000410000 */
[C---:B------:R-:W-:Y:S01]  /*39d0*/  FFMA.FTZ R139, R3.reuse, R133, R108 ;  /* 0x00000085038b7223 */ /* 0x040fe2000001006c */
[----:B------:R-:W-:Y:S01]  /*39e0*/  FFMA.FTZ R133, -R3, R22, -RZ ;  /* 0x0000001603857223 */ /* 0x000fe200000109ff */
[C---:B------:R-:W-:Y:S01]  /*39f0*/  FFMA.FTZ R108, R24.reuse, R109, -R23 ;  /* 0x0000006d186c7223 */ /* 0x040fe20000010817 */
[----:B------:R-:W-:Y:S01]  /*3a00*/  FFMA.FTZ R134, R24, R21, R134 ;  /* 0x0000001518867223 */ /* 0x000fe20000010086 */
[----:B----4-:R0:W4:Y:S01]  /*3a10*/  SHFL.DOWN PT, R136, R132, 0x8, 0x1f ;  /* 0x09001f0084887f89 */ /* 0x01012200000e0000 */
[----:B------:R-:W-:Y:S01]  /*3a20*/  BSSY B0, `(.L_x_18501) ;  /* 0x0000012000007945 */ /* 0x000fe20003800000 */
[----:B------:R-:W-:Y:S01]  /*3a30*/  ISETP.GT.U32.AND P1, PT, R113, 0xf, PT ;  /* 0x0000000f7100780c */ /* 0x000fe20003f24070 */
[----:B------:R-:W-:Y:S01]  /*3a40*/  FMUL.FTZ R25, R3, R4 ;  /* 0x0000000403197220 */ /* 0x000fe20000410000 */
[----:B------:R0:W0:Y:S04]  /*3a50*/  SHFL.DOWN PT, R24, R130, 0x8, 0x1f ;  /* 0x09001f0082187f89 */ /* 0x00002800000e0000 */
[----:B------:R0:W0:Y:S04]  /*3a60*/  SHFL.DOWN PT, R141, R127, 0x8, 0x1f ;  /* 0x09001f007f8d7f89 */ /* 0x00002800000e0000 */
[----:B------:R0:W0:Y:S01]  /*3a70*/  SHFL.DOWN PT, R22, R129, 0x8, 0x1f ;  /* 0x09001f0081167f89 */ /* 0x00002200000e0000 */
[----:B------:R-:W-:Y:S05]  /*3a80*/  @P0 BRA `(.L_x_18502) ;  /* 0x00000000002c0947 */ /* 0x000fea0003800000 */
[C---:B0-----:R-:W-:Y:S01]  /*3a90*/  FMUL.FTZ R23, R132.reuse, R22 ;  /* 0x0000001684177220 */ /* 0x041fe20000410000 */
[C---:B----4-:R-:W-:Y:S01]  /*3aa0*/  FMUL.FTZ R3, R132.reuse, R136 ;  /* 0x0000008884037220 */ /* 0x050fe20000410000 */
[-C--:B-1----:R-:W-:Y:S02]  /*3ab0*/  FMUL.FTZ R137, R132, R141.reuse ;  /* 0x0000008d84897220 */ /* 0x082fe40000410000 */
[----:B------:R-:W-:Y:S01]  /*3ac0*/  FFMA.FTZ R4, R130, R141, -R23 ;  /* 0x0000008d82047223 */ /* 0x000fe20000010817 */
[-C--:B------:R-:W-:Y:S01]  /*3ad0*/  FMUL.FTZ R23, R132, R24.reuse ;  /* 0x0000001884177220 */ /* 0x080fe20000410000 */
[C---:B------:R-:W-:Y:S01]  /*3ae0*/  FFMA.FTZ R3, R130.reuse, R24, -R3 ;  /* 0x0000001882037223 */ /* 0x040fe20000010803 */
[C---:B------:R-:W-:Y:S01]  /*3af0*/  FFMA.FTZ R22, R130.reuse, R22, R137 ;  /* 0x0000001682167223 */ /* 0x040fe20000010089 */
[----:B---3--:R-:W-:Y:S01]  /*3b00*/  FADD.FTZ R127, R127, R4 ;  /* 0x000000047f7f7221 */ /* 0x008fe20000010000 */
[----:B--2---:R-:W-:Y:S02]  /*3b10*/  FFMA.FTZ R132, R130, R136, R23 ;  /* 0x0000008882847223 */ /* 0x004fe40000010017 */
[----:B------:R-:W-:Y:S01]  /*3b20*/  FADD.FTZ R129, R129, R22 ;  /* 0x0000001681817221 */ /* 0x000fe20000010000 */
[----:B------:R-:W-:-:S07]  /*3b30*/  MOV R130, R3 ;  /* 0x0000000300827202 */ /* 0x000fce0000000f00 */
.L_x_18502:
[----:B------:R-:W-:Y:S05]  /*3b40*/  BSYNC B0 ;  /* 0x0000000000007941 */ /* 0x000fea0003800000 */
.L_x_18501:
[----:B0-----:R-:W-:Y:S01]  /*3b50*/  FFMA.FTZ R24, R2, R108, R139 ;  /* 0x0000006c02187223 */ /* 0x001fe2000001008b */
[----:B----4-:R0:W4:Y:S01]  /*3b60*/  SHFL.DOWN PT, R136, R132, 0x10, 0x1f ;  /* 0x0a001f0084887f89 */ /* 0x01012200000e0000 */
[----:B------:R-:W-:Y:S03]  /*3b70*/  BSSY B0, `(.L_x_18503) ;  /* 0x0000010000007945 */ /* 0x000fe60003800000 */
        /* <DEDUP_REMOVED lines=15> */
.L_x_18504:
[----:B------:R-:W-:Y:S05]  /*3c70*/  BSYNC B0 ;  /* 0x0000000000007941 */ /* 0x000fea0003800000 */
.L_x_18503:
[----:B--2---:R-:W-:Y:S01]  /*3c80*/  SHFL.DOWN PT, R138, R132, 0x1, 0x1f ;  /* 0x08201f00848a7f89 */ /* 0x004fe200000e0000 */
[C---:B0-----:R-:W-:Y:S01]  /*3c90*/  FMUL.FTZ R108, R124.reuse, R21 ;  /* 0x000000157c6c7220 */ /* 0x041fe20000410000 */
[-C--:B------:R-:W-:Y:S01]  /*3ca0*/  FMUL.FTZ R3, R124, R109.reuse ;  /* 0x0000006d7c037220 */ /* 0x080fe20000410000 */
[----:B------:R-:W-:Y:S01]  /*3cb0*/  FFMA.FTZ R22, -R2, R134, R135 ;  /* 0x0000008602167223 */ /* 0x000fe20000010187 */
[----:B------:R-:W0:Y:S01]  /*3cc0*/  SHFL.IDX PT, R23, R31, RZ, 0x1f ;  /* 0x00001fff1f177589 */ /* 0x000e2200000e0000 */
[C---:B------:R-:W-:Y:S01]  /*3cd0*/  FFMA.FTZ R108, R122.reuse, R109, -R108 ;  /* 0x0000006d7a6c7223 */ /* 0x040fe2000001086c */
[-C--:B------:R-:W-:Y:S01]  /*3ce0*/  FFMA.FTZ R3, R122, R21.reuse, R3 ;  /* 0x000000157a037223 */ /* 0x080fe20000010003 */
[CC--:B------:R-:W-:Y:S01]  /*3cf0*/  FMUL.FTZ R134, R66.reuse, R21.reuse ;  /* 0x0000001542867220 */ /* 0x0c0fe20000410000 */
[----:B------:R-:W2:Y:S01]  /*3d00*/  SHFL.IDX PT, R4, R30, RZ, 0x1f ;  /* 0x00001fff1e047589 */ /* 0x000ea200000e0000 */
[----:B------:R-:W-:Y:S01]  /*3d10*/  FMUL.FTZ R135, R67, R21 ;  /* 0x0000001543877220 */ /* 0x000fe20000410000 */
[----:B------:R-:W-:Y:S01]  /*3d20*/  FADD.FTZ R3, RZ, R3 ;  /* 0x00000003ff037221 */ /* 0x000fe20000010000 */
[----:B------:R-:W-:Y:S01]  /*3d30*/  FFMA.FTZ R108, R11, R68, R108 ;  /* 0x000000440b6c7223 */ /* 0x000fe2000001006c */
[----:B----4-:R-:W4:Y:S01]  /*3d40*/  SHFL.DOWN PT, R136, R130, 0x1, 0x1f ;  /* 0x08201f0082887f89 */ /* 0x010f2200000e0000 */
[-C--:B-1----:R-:W-:Y:S01]  /*3d50*/  FFMA.FTZ R137, R67, R109.reuse, R134 ;  /* 0x0000006d43897223 */ /* 0x082fe20000010086 */
[----:B------:R-:W-:Y:S01]  /*3d60*/  FFMA.FTZ R135, R66, R109, -R135 ;  /* 0x0000006d42877223 */ /* 0x000fe20000010887 */
[C---:B------:R-:W-:Y:S01]  /*3d70*/  FMUL.FTZ R139, R27.reuse, R3 ;  /* 0x000000031b8b7220 */ /* 0x040fe20000410000 */
[----:B------:R-:W1:Y:S01]  /*3d80*/  SHFL.DOWN PT, R140, R127, 0x1, 0x1f ;  /* 0x08201f007f8c7f89 */ /* 0x000e6200000e0000 */
[-C--:B------:R-:W-:Y:S01]  /*3d90*/  FMUL.FTZ R134, R27, R108.reuse ;  /* 0x0000006c1b867220 */ /* 0x080fe20000410000 */
[C---:B------:R-:W-:Y:S01]  /*3da0*/  FFMA.FTZ R27, -R2.reuse, R137, -RZ ;  /* 0x00000089021b7223 */ /* 0x040fe200000109ff */
[----:B------:R-:W-:Y:S01]  /*3db0*/  FMUL.FTZ R135, R2, R135 ;  /* 0x0000008702877220 */ /* 0x000fe20000410000 */
[----:B------:R-:W5:Y:S01]  /*3dc0*/  SHFL.DOWN PT, R145, R129, 0x1, 0x1f ;  /* 0x08201f0081917f89 */ /* 0x000f6200000e0000 */
[CC--:B------:R-:W-:Y:S01]  /*3dd0*/  FFMA.FTZ R139, R26.reuse, R108.reuse, -R139 ;  /* 0x0000006c1a8b7223 */ /* 0x0c0fe2000001088b */
[-C--:B------:R-:W-:Y:S01]  /*3de0*/  FFMA.FTZ R141, R26, R3.reuse, R134 ;  /* 0x000000031a8d7223 */ /* 0x080fe20000010086 */
[CC--:B------:R-:W-:Y:S01]  /*3df0*/  FMUL.FTZ R143, R67.reuse, R3.reuse ;  /* 0x00000003438f7220 */ /* 0x0c0fe20000410000 */
[----:B---3--:R-:W3:Y:S01]  /*3e00*/  SHFL.IDX PT, R132, R132, RZ, 0x1f ;  /* 0x00001fff84847589 */ /* 0x008ee200000e0000 */
[----:B------:R-:W-:Y:S01]  /*3e10*/  FMUL.FTZ R26, R66, R3 ;  /* 0x00000003421a7220 */ /* 0x000fe20000410000 */
[----:B------:R-:W-:Y:S01]  /*3e20*/  FMUL.FTZ R141, R0, R141 ;  /* 0x0000008d008d7220 */ /* 0x000fe20000410000 */
[-C--:B------:R-:W-:Y:S01]  /*3e30*/  FFMA.FTZ R143, R66, R108.reuse, -R143 ;  /* 0x0000006c428f7223 */ /* 0x080fe2000001088f */
[----:B------:R-:W3:Y:S01]  /*3e40*/  SHFL.IDX PT, R130, R130, RZ, 0x1f ;  /* 0x00001fff82827589 */ /* 0x000ee200000e0000 */
[C---:B0-----:R-:W-:Y:S01]  /*3e50*/  @P2 FMUL.FTZ R137, R138.reuse, R23 ;  /* 0x000000178a892220 */ /* 0x041fe20000410000 */
[----:B------:R-:W-:Y:S01]  /*3e60*/  FFMA.FTZ R67, R67, R108, R26 ;  /* 0x0000006c43437223 */ /* 0x000fe2000001001a */
[----:B------:R-:W-:Y:S01]  /*3e70*/  ISETP.NE.AND P0, PT, R93, RZ, PT ;  /* 0x000000ff5d00720c */ /* 0x000fe20003f05270 */
[-C--:B--2---:R-:W-:Y:S01]  /*3e80*/  @P2 FMUL.FTZ R2, R138, R4.reuse ;  /* 0x000000048a022220 */ /* 0x084fe20000410000 */
[----:B------:R-:W0:Y:S01]  /*3e90*/  SHFL.IDX PT, R127, R127, RZ, 0x1f ;  /* 0x00001fff7f7f7589 */ /* 0x000e2200000e0000 */
[----:B------:R-:W-:Y:S01]  /*3ea0*/  FFMA.FTZ R67, -R0, R67, -RZ ;  /* 0x0000004300437223 */ /* 0x000fe200000109ff */
[----:B------:R-:W-:Y:S01]  /*3eb0*/  BSSY B0, `(.L_x_18505) ;  /* 0x000005e000007945 */ /* 0x000fe20003800000 */
[C---:B----4-:R-:W-:Y:S01]  /*3ec0*/  @P2 FFMA.FTZ R137, R136.reuse, R4, -R137 ;  /* 0x0000000488892223 */ /* 0x050fe20000010889 */
[----:B------:R-:W-:Y:S01]  /*3ed0*/  @P2 FFMA.FTZ R2, R136, R23, R2 ;  /* 0x0000001788022223 */ /* 0x000fe20000010002 */
[----:B------:R-:W2:Y:S01]  /*3ee0*/  SHFL.IDX PT, R129, R129, RZ, 0x1f ;  /* 0x00001fff81817589 */ /* 0x000ea200000e0000 */
[----:B------:R-:W-:Y:S01]  /*3ef0*/  FADD.FTZ R22, R22, -R141 ;  /* 0x8000008d16167221 */ /* 0x000fe20000010000 */
[----:B-1----:R-:W-:Y:S01]  /*3f00*/  @P2 FADD.FTZ R4, R140, R137 ;  /* 0x000000898c042221 */ /* 0x002fe20000010000 */
[----:B------:R-:W-:Y:S01]  /*3f10*/  FMUL.FTZ R137, R0, R143 ;  /* 0x0000008f00897220 */ /* 0x000fe20000410000 */
[----:B------:R-:W-:Y:S01]  /*3f20*/  FFMA.FTZ R126, R8, -R71, R126 ;  /* 0x80000047087e7223 */ /* 0x000fe2000001007e */
[----:B------:R-:W-:Y:S01]  /*3f30*/  FFMA.FTZ R128, R9, -R70, R128 ;  /* 0x8000004609807223 */ /* 0x000fe20000010080 */
[----:B-----5:R-:W-:Y:S01]  /*3f40*/  @P2 FADD.FTZ R23, R145, R2 ;  /* 0x0000000291172221 */ /* 0x020fe20000010000 */
[----:B------:R-:W-:Y:S01]  /*3f50*/  FMUL.FTZ R2, R4, -R7 ;  /* 0x8000000704027220 */ /* 0x000fe20000410000 */
[----:B------:R-:W-:-:S02]  /*3f60*/  FMUL.FTZ R145, R0, R139 ;  /* 0x0000008b00917220 */ /* 0x000fc40000410000 */
[C---:B------:R-:W-:Y:S01]  /*3f70*/  FMUL.FTZ R7, R23.reuse, -R7 ;  /* 0x8000000717077220 */ /* 0x040fe20000410000 */
[----:B------:R-:W-:Y:S01]  /*3f80*/  FFMA.FTZ R26, R23, R6, R2 ;  /* 0x00000006171a7223 */ /* 0x000fe20000010002 */
[C---:B---3--:R-:W-:Y:S01]  /*3f90*/  FMUL.FTZ R0, R132.reuse, R30 ;  /* 0x0000001e84007220 */ /* 0x048fe20000410000 */
[-C--:B------:R-:W-:Y:S01]  /*3fa0*/  FMUL.FTZ R139, R132, R31.reuse ;  /* 0x0000001f848b7220 */ /* 0x080fe20000410000 */
[----:B------:R-:W-:Y:S01]  /*3fb0*/  FFMA.FTZ R4, R4, R6, -R7 ;  /* 0x0000000604047223 */ /* 0x000fe20000010807 */
[----:B------:R-:W-:Y:S01]  /*3fc0*/  FADD.FTZ R23, -R125, R26 ;  /* 0x0000001a7d177221 */ /* 0x000fe20000010100 */
[----:B------:R-:W-:Y:S01]  /*3fd0*/  FFMA.FTZ R2, R130, R31, R0 ;  /* 0x0000001f82027223 */ /* 0x000fe20000010000 */
[----:B------:R-:W-:Y:S01]  /*3fe0*/  FMUL.FTZ R7, R132, R29 ;  /* 0x0000001d84077220 */ /* 0x000fe20000410000 */
[----:B------:R-:W-:Y:S01]  /*3ff0*/  FADD.FTZ R0, R123, R4 ;  /* 0x000000047b007221 */ /* 0x000fe20000010000 */
[----:B------:R-:W-:Y:S01]  /*4000*/  FMUL.FTZ R31, R124, -R23 ;  /* 0x800000177c1f7220 */ /* 0x000fe20000410000 */
[----:B------:R-:W-:Y:S01]  /*4010*/  FMUL.FTZ R132, R132, R28 ;  /* 0x0000001c84847220 */ /* 0x000fe20000410000 */
[C---:B------:R-:W-:Y:S01]  /*4020*/  FFMA.FTZ R30, R130.reuse, R30, -R139 ;  /* 0x0000001e821e7223 */ /* 0x040fe2000001088b */
[----:B------:R-:W-:Y:S01]  /*4030*/  FFMA.FTZ R28, R130, R28, -R7 ;  /* 0x0000001c821c7223 */ /* 0x000fe20000010807 */
[-C--:B------:R-:W-:Y:S01]  /*4040*/  FMUL.FTZ R124, R124, -R0.reuse ;  /* 0x800000007c7c7220 */ /* 0x080fe20000410000 */
[----:B------:R-:W-:Y:S01]  /*4050*/  FFMA.FTZ R7, R122, R0, -R31 ;  /* 0x000000007a077223 */ /* 0x000fe2000001081f */
[----:B------:R-:W-:Y:S01]  /*4060*/  FFMA.FTZ R29, R130, R29, R132 ;  /* 0x0000001d821d7223 */ /* 0x000fe20000010084 */
[----:B0-----:R-:W-:Y:S01]  /*4070*/  FADD.FTZ R30, R127, R30 ;  /* 0x0000001e7f1e7221 */ /* 0x001fe20000010000 */
[----:B--2---:R-:W-:Y:S01]  /*4080*/  FADD.FTZ R31, R129, R2 ;  /* 0x00000002811f7221 */ /* 0x004fe20000010000 */
[----:B------:R-:W-:Y:S01]  /*4090*/  @!P0 LEA R6, R102, R91, 0x4 ;  /* 0x0000005b66068211 */ /* 0x000fe200078e20ff */
[----:B------:R-:W-:Y:S01]  /*40a0*/  FFMA.FTZ R123, R122, R23, R124 ;  /* 0x000000177a7b7223 */ /* 0x000fe2000001007c */
[----:B------:R-:W-:Y:S01]  /*40b0*/  FADD.FTZ R2, R118, R7 ;  /* 0x0000000776027221 */ /* 0x000fe20000010000 */
[----:B------:R-:W-:Y:S01]  /*40c0*/  P2R R4, PR, RZ, 0x1 ;  /* 0x00000001ff047803 */ /* 0x000fe20000000000 */
[----:B------:R-:W-:Y:S01]  /*40d0*/  FADD.FTZ R24, R24, R145 ;  /* 0x0000009118187221 */ /* 0x000fe20000010000 */
[----:B------:R-:W-:Y:S01]  /*40e0*/  FADD.FTZ R26, -R114, R123 ;  /* 0x0000007b721a7221 */ /* 0x000fe20000010100 */
[----:B------:R0:W-:Y:S01]  /*40f0*/  @!P0 STS.128 [R6+0x1d90], R28 ;  /* 0x001d901c06008388 */ /* 0x0001e20000000c00 */
[----:B------:R-:W-:-:S02]  /*4100*/  FMUL.FTZ R4, R121, -R2 ;  /* 0x8000000279047220 */ /* 0x000fc40000410000 */
[-C--:B------:R-:W-:Y:S01]  /*4110*/  FMUL.FTZ R121, R121, -R26.reuse ;  /* 0x8000001a79797220 */ /* 0x080fe20000410000 */
[----:B------:R1:W-:Y:S01]  /*4120*/  STS [R88+0x8], R25 ;  /* 0x0000081958007388 */ /* 0x0003e20000000800 */
[C---:B------:R-:W-:Y:S02]  /*4130*/  FFMA.FTZ R7, R119.reuse, R26, R4 ;  /* 0x0000001a77077223 */ /* 0x040fe40000010004 */
[----:B------:R-:W-:Y:S01]  /*4140*/  FFMA.FTZ R121, R119, R2, -R121 ;  /* 0x0000000277797223 */ /* 0x000fe20000010879 */
[----:B------:R2:W-:Y:S01]  /*4150*/  STS [R88+0x14], R27 ;  /* 0x0000141b58007388 */ /* 0x0005e20000000800 */
[----:B------:R-:W-:Y:S02]  /*4160*/  FADD.FTZ R66, -R120, R7 ;  /* 0x0000000778427221 */ /* 0x000fe40000010100 */
[----:B------:R-:W-:Y:S01]  /*4170*/  FADD.FTZ R116, R116, R121 ;  /* 0x0000007974747221 */ /* 0x000fe20000010000 */
[----:B------:R-:W-:Y:S01]  /*4180*/  STS [R88], R5 ;  /* 0x0000000558007388 */ /* 0x000fe20000000800 */
[----:B------:R-:W-:-:S02]  /*4190*/  FMUL.FTZ R4, R115, -R66 ;  /* 0x8000004273047220 */ /* 0x000fc40000410000 */
[-C--:B------:R-:W-:Y:S01]  /*41a0*/  FMUL.FTZ R115, R115, -R116.reuse ;  /* 0x8000007473737220 */ /* 0x080fe20000410000 */
[----:B0-----:R-:W-:Y:S01]  /*41b0*/  LEA R6, R80, 0xffffff80, 0x7 ;  /* 0xffffff8050067811 */ /* 0x001fe200078e38ff */
[C---:B------:R-:W-:Y:S01]  /*41c0*/  FFMA.FTZ R4, R117.reuse, R116, -R4 ;  /* 0x0000007475047223 */ /* 0x040fe20000010804 */
[----:B------:R-:W-:Y:S01]  /*41d0*/  STS [R88+0x4], R131 ;  /* 0x0000048358007388 */ /* 0x000fe20000000800 */
[----:B------:R-:W-:Y:S01]  /*41e0*/  FFMA.FTZ R115, R117, R66, R115 ;  /* 0x0000004275737223 */ /* 0x000fe20000010073 */
[----:B------:R-:W-:Y:S01]  /*41f0*/  IADD3 R6, -R6, UR7, RZ ;  /* 0x0000000706067c10 */ /* 0x000fe2000fffe1ff */
[----:B------:R-:W-:Y:S01]  /*4200*/  FADD.FTZ R111, R111, R4 ;  /* 0x000000046f6f7221 */ /* 0x000fe20000010000 */
[----:B------:R-:W-:Y:S01]  /*4210*/  STS [R88+0xc], R133 ;  /* 0x00000c8558007388 */ /* 0x000fe20000000800 */
[----:B------:R-:W-:Y:S01]  /*4220*/  FADD.FTZ R110, -R110, R115 ;  /* 0x000000736e6e7221 */ /* 0x000fe20000010100 */
[----:B------:R-:W-:Y:S01]  /*4230*/  LEA R31, R6, -R93, 0x1 ;  /* 0x8000005d061f7211 */ /* 0x000fe200078e08ff */
[-C--:B-1----:R-:W-:Y:S01]  /*4240*/  FMUL.FTZ R25, R116, R70.reuse ;  /* 0x0000004674197220 */ /* 0x082fe20000410000 */
[----:B------:R-:W-:Y:S01]  /*4250*/  STS [R88+0x10], R135 ;  /* 0x0000108758007388 */ /* 0x000fe20000000800 */
[----:B--2---:R-:W-:Y:S01]  /*4260*/  FMUL.FTZ R27, R111, R71 ;  /* 0x000000476f1b7220 */ /* 0x004fe20000410000 */
[----:B------:R-:W-:Y:S01]  /*4270*/  ISETP.GE.AND P0, PT, R31, 0x1, PT ;  /* 0x000000011f00780c */ /* 0x000fe20003f06270 */
[----:B------:R-:W-:Y:S01]  /*4280*/  FMUL.FTZ R115, R66, R70 ;  /* 0x0000004642737220 */ /* 0x000fe20000410000 */
[----:B------:R-:W-:Y:S01]  /*4290*/  STS [R88+0x18], R137 ;  /* 0x0000188958007388 */ /* 0x000fe20000000800 */
[----:B------:R-:W-:Y:S01]  /*42a0*/  FMUL.FTZ R117, R20, R25 ;  /* 0x0000001914757220 */ /* 0x000fe20000410000 */
[----:B------:R-:W-:-:S02]  /*42b0*/  FMUL.FTZ R29, R110, R71 ;  /* 0x000000476e1d7220 */ /* 0x000fc40000410000 */
[----:B------:R0:W-:Y:S02]  /*42c0*/  STS [R88+0x1c], R67 ;  /* 0x00001c4358007388 */ /* 0x0001e40000000800 */
[----:B0-----:R-:W-:Y:S01]  /*42d0*/  FMUL.FTZ R67, R104, R27 ;  /* 0x0000001b68437220 */ /* 0x001fe20000410000 */
[----:B------:R-:W-:Y:S06]  /*42e0*/  BAR.SYNC.DEFER_BLOCKING 0x0 ;  /* 0x0000000000007b1d */ /* 0x000fec0000010000 */
[----:B------:R-:W-:Y:S05]  /*42f0*/  @!P0 BRA `(.L_x_18506) ;  /* 0x0000000000648947 */ /* 0x000fea0003800000 */
[----:B------:R-:W-:Y:S01]  /*4300*/  LEA.HI.SX32 R4, R93, R93, 0x1b ;  /* 0x0000005d5d047211 */ /* 0x000fe200078fdaff */
[----:B------:R-:W-:Y:S01]  /*4310*/  IMAD R5, R105, UR28, RZ ;  /* 0x0000001c69057c24 */ /* 0x000fe2000f8e02ff */
[----:B------:R-:W-:Y:S01]  /*4320*/  SHF.R.U32.HI R30, RZ, 0x1, R63 ;  /* 0x00000001ff1e7819 */ /* 0x000fe2000001163f */
[----:B------:R-:W-:Y:S01]  /*4330*/  IMAD.WIDE.U32 R6, R90, UR28, RZ ;  /* 0x0000001c5a067c25 */ /* 0x000fe2000f8e00ff */
[----:B------:R-:W-:Y:S02]  /*4340*/  LEA R28, R4, R91, 0x2 ;  /* 0x0000005b041c7211 */ /* 0x000fe400078e10ff */
[----:B------:R-:W-:Y:S01]  /*4350*/  SHF.L.U32 R112, R112, 0x8, RZ ;  /* 0x0000000870707819 */ /* 0x000fe200000006ff */
[----:B------:R-:W-:Y:S01]  /*4360*/  IMAD R5, R90, UR29, R5 ;  /* 0x0000001d5a057c24 */ /* 0x000fe2000f8e0205 */
[----:B------:R-:W-:Y:S01]  /*4370*/  SHF.R.U64 R123, R62, 0x1, R63 ;  /* 0x000000013e7b7819 */ /* 0x000fe2000000123f */
[----:B------:R0:W1:Y:S01]  /*4380*/  LDS R119, [R28+0x420] ;  /* 0x000420001c777984 */ /* 0x0000620000000800 */
[----:B------:R-:W-:Y:S01]  /*4390*/  IMAD R30, R30, UR14, RZ ;  /* 0x0000000e1e1e7c24 */ /* 0x000fe2000f8e02ff */
[----:B------:R-:W-:Y:S01]  /*43a0*/  IADD3 R4, P0, R112, R93, RZ ;  /* 0x0000005d70047210 */ /* 0x000fe20007f1e0ff */
[----:B------:R-:W-:Y:S01]  /*43b0*/  IMAD R121, R106, UR22, RZ ;  /* 0x000000166a797c24 */ /* 0x000fe2000f8e02ff */
[----:B------:R-:W-:Y:S01]  /*43c0*/  IADD3 R7, R5, R7, RZ ;  /* 0x0000000705077210 */ /* 0x000fe20007ffe0ff */
[----:B------:R-:W-:Y:S01]  /*43d0*/  IMAD R125, R123, UR15, R30 ;  /* 0x0000000f7b7d7c24 */ /* 0x000fe2000f8e021e */
[----:B------:R-:W-:Y:S01]  /*43e0*/  LEA.HI.X.SX32 R5, R112, RZ, 0x1, P0 ;  /* 0x000000ff70057211 */ /* 0x000fe200000f0eff */
[----:B------:R-:W-:-:S02]  /*43f0*/  IMAD R121, R102, UR23, R121 ;  /* 0x0000001766797c24 */ /* 0x000fc4000f8e0279 */
[----:B------:R-:W-:-:S04]  /*4400*/  IMAD.WIDE.U32 R6, R123, UR14, R6 ;  /* 0x0000000e7b067c25 */ /* 0x000fc8000f8e0006 */
[----:B------:R-:W-:Y:S01]  /*4410*/  IMAD.WIDE.U32 R4, R102, UR22, R4 ;  /* 0x0000001666047c25 */ /* 0x000fe2000f8e0004 */
[----:B0-----:R-:W-:Y:S02]  /*4420*/  IADD3 R28, R125, R7, RZ ;  /* 0x000000077d1c7210 */ /* 0x001fe40007ffe0ff */
[C---:B------:R-:W-:Y:S02]  /*4430*/  LEA R7, P0, R6.reuse, R60, 0x3 ;  /* 0x0000003c06077211 */ /* 0x040fe400078018ff */
[----:B------:R-:W-:Y:S02]  /*4440*/  IADD3 R5, R5, R121, RZ ;  /* 0x0000007905057210 */ /* 0x000fe40007ffe0ff */
[----:B------:R-:W-:Y:S02]  /*4450*/  LEA.HI.X R28, R6, R61, R28, 0x3, P0 ;  /* 0x0000003d061c7211 */ /* 0x000fe400000f1c1c */
[----:B------:R-:W-:-:S04]  /*4460*/  LEA R6, P0, R4, R7, 0x2 ;  /* 0x0000000704067211 */ /* 0x000fc800078010ff */
[----:B------:R-:W-:-:S05]  /*4470*/  LEA.HI.X R7, R4, R28, R5, 0x2, P0 ;  /* 0x0000001c04077211 */ /* 0x000fca00000f1405 */
[----:B-1----:R0:W-:Y:S04]  /*4480*/  REDG.E.ADD.F32.FTZ.RN.STRONG.GPU desc[UR10][R6.64], R119 ;  /* 0x00000077060079a6 */ /* 0x0021e8000c10f38a */
.L_x_18506:
[----:B------:R-:W-:Y:S05]  /*4490*/  BSYNC B0 ;  /* 0x0000000000007941 */ /* 0x000fea0003800000 */
.L_x_18505:
[----:B0-----:R0:W1:Y:S01]  /*44a0*/  LDS R7, [R79+0x4a0] ;  /* 0x0004a0004f077984 */ /* 0x0010620000000800 */
[----:B------:R-:W-:Y:S01]  /*44b0*/  FMUL.FTZ R4, R104, R29 ;  /* 0x0000001d68047220 */ /* 0x000fe20000410000 */
[----:B------:R-:W-:Y:S01]  /*44c0*/  FMUL.FTZ R6, R20, R115 ;  /* 0x0000007314067220 */ /* 0x000fe20000410000 */
[----:B------:R-:W-:Y:S01]  /*44d0*/  FFMA.FTZ R67, R126, R29, -R67 ;  /* 0x0000001d7e437223 */ /* 0x000fe20000010843 */
[----:B------:R-:W-:Y:S01]  /*44e0*/  FMUL.FTZ R28, R2, R69 ;  /* 0x00000045021c7220 */ /* 0x000fe20000410000 */
[----:B------:R-:W-:Y:S01]  /*44f0*/  FFMA.FTZ R4, R27, R126, R4 ;  /* 0x0000007e1b047223 */ /* 0x000fe20000010004 */
[----:B------:R-:W-:Y:S01]  /*4500*/  FFMA.FTZ R5, R25, R128, R6 ;  /* 0x0000008019057223 */ /* 0x000fe20000010006 */
[----:B------:R-:W-:Y:S01]  /*4510*/  FFMA.FTZ R30, R128, R115, -R117 ;  /* 0x00000073801e7223 */ /* 0x000fe20000010875 */
[----:B------:R-:W-:Y:S01]  /*4520*/  FADD.FTZ R67, RZ, R67 ;  /* 0x00000043ff437221 */ /* 0x000fe20000010000 */
[----:B------:R-:W-:Y:S01]  /*4530*/  FADD.FTZ R4, RZ, R4 ;  /* 0x00000004ff047221 */ /* 0x000fe20000010000 */
[-C--:B------:R-:W-:Y:S01]  /*4540*/  FMUL.FTZ R6, R26, R69.reuse ;  /* 0x000000451a067220 */ /* 0x080fe20000410000 */
[----:B------:R-:W-:Y:S01]  /*4550*/  ISETP.GE.AND P6, PT, R31, 0x21, PT ;  /* 0x000000211f00780c */ /* 0x000fe20003fc6270 */
[----:B------:R-:W-:Y:S01]  /*4560*/  FFMA.FTZ R109, R10, -R69, R109 ;  /* 0x800000450a6d7223 */ /* 0x000fe2000001006d */
[----:B------:R-:W-:Y:S01]  /*4570*/  FMUL.FTZ R106, R21, R28 ;  /* 0x0000001c156a7220 */ /* 0x000fe20000410000 */
[----:B------:R-:W-:Y:S01]  /*4580*/  FADD.FTZ R4, R4, R5 ;  /* 0x0000000504047221 */ /* 0x000fe20000010000 */
[----:B------:R-:W-:Y:S01]  /*4590*/  FADD.FTZ R67, R67, R30 ;  /* 0x0000001e43437221 */ /* 0x000fe20000010000 */
[----:B------:R-:W-:Y:S01]  /*45a0*/  FMUL.FTZ R5, R21, R6 ;  /* 0x0000000615057220 */ /* 0x000fe20000410000 */
[----:B------:R-:W-:Y:S01]  /*45b0*/  FMUL.FTZ R30, R0, R68 ;  /* 0x00000044001e7220 */ /* 0x000fe20000410000 */
[----:B------:R-:W-:Y:S01]  /*45c0*/  FFMA.FTZ R106, R109, R6, -R106 ;  /* 0x000000066d6a7223 */ /* 0x000fe2000001086a */
[----:B------:R-:W-:Y:S01]  /*45d0*/  USHF.L.U64.HI UR24, UR5, 0x2, UR6 ;  /* 0x0000000205187899 */ /* 0x000fe20008010206 */
[-C--:B------:R-:W-:Y:S01]  /*45e0*/  FFMA.FTZ R29, R11, -R68.reuse, R108 ;  /* 0x800000440b1d7223 */ /* 0x080fe2000001006c */
[----:B------:R-:W-:Y:S01]  /*45f0*/  FFMA.FTZ R5, R28, R109, R5 ;  /* 0x0000006d1c057223 */ /* 0x000fe20000010005 */
[----:B------:R-:W-:Y:S01]  /*4600*/  FMUL.FTZ R6, R23, R68 ;  /* 0x0000004417067220 */ /* 0x000fe20000410000 */
[----:B------:R-:W-:Y:S01]  /*4610*/  FMUL.FTZ R108, R3, R30 ;  /* 0x0000001e036c7220 */ /* 0x000fe20000410000 */
[----:B------:R-:W-:Y:S01]  /*4620*/  IADD3 R112, R93, 0x40, RZ ;  /* 0x000000405d707810 */ /* 0x000fe20007ffe0ff */
[----:B------:R-:W-:Y:S01]  /*4630*/  FADD.FTZ R67, R67, R106 ;  /* 0x0000006a43437221 */ /* 0x000fe20000010000 */
[----:B------:R-:W-:Y:S01]  /*4640*/  USHF.L.U32 UR25, UR5, 0x2, URZ ;  /* 0x0000000205197899 */ /* 0x000fe2000800063f */
[----:B------:R-:W-:Y:S01]  /*4650*/  FADD.FTZ R106, R4, R5 ;  /* 0x00000005046a7221 */ /* 0x000fe20000010000 */
[----:B------:R-:W-:Y:S01]  /*4660*/  FFMA.FTZ R108, R29, R6, -R108 ;  /* 0x000000061d6c7223 */ /* 0x000fe2000001086c */
[----:B------:R-:W-:Y:S01]  /*4670*/  LEA.HI.SX32 R112, R112, R93, 0x1b ;  /* 0x0000005d70707211 */ /* 0x000fe200078fdaff */
[----:B------:R-:W-:Y:S01]  /*4680*/  IMAD R4, R58, UR24, RZ ;  /* 0x000000183a047c24 */ /* 0x000fe2000f8e02ff */
[----:B------:R-:W-:Y:S01]  /*4690*/  BSSY B0, `(.L_x_18507) ;  /* 0x000000e000007945 */ /* 0x000fe20003800000 */
[----:B------:R-:W-:Y:S01]  /*46a0*/  FADD.FTZ R67, R67, R108 ;  /* 0x0000006c43437221 */ /* 0x000fe20000010000 */
[----:B------:R-:W-:Y:S01]  /*46b0*/  LEA R112, R112, R91, 0x2 ;  /* 0x0000005b70707211 */ /* 0x000fe200078e10ff */
[----:B------:R-:W-:Y:S01]  /*46c0*/  IMAD R115, R59, UR25, R4 ;  /* 0x000000193b737c24 */ /* 0x000fe2000f8e0204 */
[----:B------:R-:W-:-:S02]  /*46d0*/  ISETP.GE.AND P0, PT, R31, 0x41, PT ;  /* 0x000000411f00780c */ /* 0x000fc40003f06270 */
[C---:B------:R-:W-:Y:S02]  /*46e0*/  ISETP.GE.AND P1, PT, R31.reuse, 0x61, PT ;  /* 0x000000611f00780c */ /* 0x040fe40003f26270 */
[C---:B------:R-:W-:Y:S02]  /*46f0*/  ISETP.GE.AND P2, PT, R31.reuse, 0x81, PT ;  /* 0x000000811f00780c */ /* 0x040fe40003f46270 */
[C---:B------:R-:W-:Y:S02]  /*4700*/  ISETP.GE.AND P3, PT, R31.reuse, 0xa1, PT ;  /* 0x000000a11f00780c */ /* 0x040fe40003f66270 */
[C---:B------:R-:W-:Y:S02]  /*4710*/  ISETP.GE.AND P4, PT, R31.reuse, 0xc1, PT ;  /* 0x000000c11f00780c */ /* 0x040fe40003f86270 */
[----:B------:R-:W-:Y:S01]  /*4720*/  ISETP.GE.AND P5, PT, R31, 0xe1, PT ;  /* 0x000000e11f00780c */ /* 0x000fe20003fa6270 */
[----:B01----:R-:W-:-:S12]  /*4730*/  @!P6 BRA `(.L_x_18508) ;  /* 0x00000000000ce947 */ /* 0x003fd80003800000 */
[----:B------:R-:W-:-:S05]  /*4740*/  IMAD.WIDE.U32 R4, R58, UR25, R52 ;  /* 0x000000193a047c25 */ /* 0x000fca000f8e0034 */
[----:B------:R-:W-:-:S05]  /*4750*/  IADD3 R5, R5, R115, RZ ;  /* 0x0000007305057210 */ /* 0x000fca0007ffe0ff */
[----:B------:R0:W-:Y:S02]  /*4760*/  REDG.E.ADD.F32.FTZ.RN.STRONG.GPU desc[UR10][R4.64], R7 ;  /* 0x00000007040079a6 */ /* 0x0001e4000c10f38a */
.L_x_18508:
[----:B------:R-:W-:Y:S05]  /*4770*/  BSYNC B0 ;  /* 0x0000000000007941 */ /* 0x000fea0003800000 */
.L_x_18507:
[----:B0-----:R0:W1:Y:S01]  /*4780*/  LDS R7, [R112+0x520] ;  /* 0x0005200070077984 */ /* 0x0010620000000800 */
[----:B------:R-:W-:Y:S04]  /*4790*/  BSSY B0, `(.L_x_18509) ;  /* 0x0000005000007945 */ /* 0x000fe80003800000 */
[----:B------:R-:W-:Y:S05]  /*47a0*/  @!P0 BRA `(.L_x_18510) ;  /* 0x00000000000c8947 */ /* 0x000fea0003800000 */
[----:B------:R-:W-:-:S05]  /*47b0*/  IMAD.WIDE.U32 R4, R58, UR25, R50 ;  /* 0x000000193a047c25 */ /* 0x000fca000f8e0032 */
[----:B------:R-:W-:-:S05]  /*47c0*/  IADD3 R5, R115, R5, RZ ;  /* 0x0000000573057210 */ /* 0x000fca0007ffe0ff */
[----:B-1----:R2:W-:Y:S02]  /*47d0*/  REDG.E.ADD.F32.FTZ.RN.STRONG.GPU desc[UR10][R4.64], R7 ;  /* 0x00000007040079a6 */ /* 0x0025e4000c10f38a */
.L_x_18510:
[----:B------:R-:W-:Y:S05]  /*47e0*/  BSYNC B0 ;  /* 0x0000000000007941 */ /* 0x000fea0003800000 */
.L_x_18509:
[----:B-12---:R1:W2:Y:S01]  /*47f0*/  LDS R7, [R78+0x5a0] ;  /* 0x0005a0004e077984 */ /* 0x0062a20000000800 */
[----:B------:R-:W-:Y:S04]  /*4800*/  BSSY B0, `(.L_x_18511) ;  /* 0x0000005000007945 */ /* 0x000fe80003800000 */
[----:B------:R-:W-:Y:S05]  /*4810*/  @!P1 BRA `(.L_x_18512) ;  /* 0x00000000000c9947 */ /* 0x000fea0003800000 */
[----:B------:R-:W-:-:S05]  /*4820*/  IMAD.WIDE.U32 R4, R58, UR25, R48 ;  /* 0x000000193a047c25 */ /* 0x000fca000f8e0030 */
[----:B------:R-:W-:-:S05]  /*4830*/  IADD3 R5, R115, R5, RZ ;  /* 0x0000000573057210 */ /* 0x000fca0007ffe0ff */
[----:B--2---:R3:W-:Y:S02]  /*4840*/  REDG.E.ADD.F32.FTZ.RN.STRONG.GPU desc[UR10][R4.64], R7 ;  /* 0x00000007040079a6 */ /* 0x0047e4000c10f38a */
.L_x_18512:
[----:B------:R-:W-:Y:S05]  /*4850*/  BSYNC B0 ;  /* 0x0000000000007941 */ /* 0x000fea0003800000 */
.L_x_18511:
[----:B--23--:R2:W3:Y:S01]  /*4860*/  LDS R7, [R77+0x620] ;  /* 0x000620004d077984 */ /* 0x00c4e20000000800 */
[----:B------:R-:W-:Y:S04]  /*4870*/  BSSY B0, `(.L_x_18513) ;  /* 0x0000005000007945 */ /* 0x000fe80003800000 */
[----:B------:R-:W-:Y:S05]  /*4880*/  @!P2 BRA `(.L_x_18514) ;  /* 0x00000000000ca947 */ /* 0x000fea0003800000 */
[----:B------:R-:W-:-:S05]  /*4890*/  IMAD.WIDE.U32 R4, R58, UR25, R46 ;  /* 0x000000193a047c25 */ /* 0x000fca000f8e002e */
[----:B------:R-:W-:-:S05]  /*48a0*/  IADD3 R5, R115, R5, RZ ;  /* 0x0000000573057210 */ /* 0x000fca0007ffe0ff */
[----:B---3--:R4:W-:Y:S02]  /*48b0*/  REDG.E.ADD.F32.FTZ.RN.STRONG.GPU desc[UR10][R4.64], R7 ;  /* 0x00000007040079a6 */ /* 0x0089e4000c10f38a */
.L_x_18514:
[----:B------:R-:W-:Y:S05]  /*48c0*/  BSYNC B0 ;  /* 0x0000000000007941 */ /* 0x000fea0003800000 */
.L_x_18513:
[----:B------:R0:W0:Y:S01]  /*48d0*/  LDS R31, [R76+0x6a0] ;  /* 0x0006a0004c1f7984 */ /* 0x0000220000000800 */
[----:B------:R-:W-:Y:S01]  /*48e0*/  BSSY B0, `(.L_x_18515) ;  /* 0x0000006000007945 */ /* 0x000fe20003800000 */
[----:B---34-:R-:W-:-:S03]  /*48f0*/  FMUL.FTZ R7, R3, R6 ;  /* 0x0000000603077220 */ /* 0x018fc60000410000 */
[----:B------:R-:W-:Y:S05]  /*4900*/  @!P3 BRA `(.L_x_18516) ;  /* 0x00000000000cb947 */ /* 0x000fea0003800000 */
[----:B------:R-:W-:-:S05]  /*4910*/  IMAD.WIDE.U32 R4, R58, UR25, R44 ;  /* 0x000000193a047c25 */ /* 0x000fca000f8e002c */
[----:B------:R-:W-:-:S05]  /*4920*/  IADD3 R5, R115, R5, RZ ;  /* 0x0000000573057210 */ /* 0x000fca0007ffe0ff */
[----:B0-----:R3:W-:Y:S02]  /*4930*/  REDG.E.ADD.F32.FTZ.RN.STRONG.GPU desc[UR10][R4.64], R31 ;  /* 0x0000001f040079a6 */ /* 0x0017e4000c10f38a */
.L_x_18516:
[----:B------:R-:W-:Y:S05]  /*4940*/  BSYNC B0 ;  /* 0x0000000000007941 */ /* 0x000fea0003800000 */
.L_x_18515:
[----:B0--3--:R-:W-:Y:S01]  /*4950*/  FFMA.FTZ R31, R30, R29, R7 ;  /* 0x0000001d1e1f7223 */ /* 0x009fe20000010007 */
[----:B------:R-:W-:Y:S01]  /*4960*/  BSSY B0, `(.L_x_18517) ;  /* 0x0000006000007945 */ /* 0x000fe20003800000 */
[----:B------:R0:W3:Y:S03]  /*4970*/  LDS R7, [R75+0x720] ;  /* 0x000720004b077984 */ /* 0x0000e60000000800 */
[----:B------:R-:W-:Y:S05]  /*4980*/  @!P4 BRA `(.L_x_18518) ;  /* 0x00000000000cc947 */ /* 0x000fea0003800000 */
[----:B------:R-:W-:-:S05]  /*4990*/  IMAD.WIDE.U32 R4, R58, UR25, R42 ;  /* 0x000000193a047c25 */ /* 0x000fca000f8e002a */
[----:B------:R-:W-:-:S05]  /*49a0*/  IADD3 R5, R115, R5, RZ ;  /* 0x0000000573057210 */ /* 0x000fca0007ffe0ff */
[----:B---3--:R4:W-:Y:S02]  /*49b0*/  REDG.E.ADD.F32.FTZ.RN.STRONG.GPU desc[UR10][R4.64], R7 ;  /* 0x00000007040079a6 */ /* 0x0089e4000c10f38a */
.L_x_18518:
[----:B------:R-:W-:Y:S05]  /*49c0*/  BSYNC B0 ;  /* 0x0000000000007941 */ /* 0x000fea0003800000 */
.L_x_18517:
[----:B----4-:R4:W0:Y:S01]  /*49d0*/  LDS R5, [R74+0x7a0] ;  /* 0x0007a0004a057984 */ /* 0x0108220000000800 */
[----:B------:R-:W-:Y:S01]  /*49e0*/  BSSY B0, `(.L_x_18519) ;  /* 0x0000006000007945 */ /* 0x000fe20003800000 */
[----:B------:R-:W-:Y:S01]  /*49f0*/  FADD.FTZ R4, R106, R31 ;  /* 0x0000001f6a047221 */ /* 0x000fe20000010000 */
[----:B---3--:R-:W-:Y:S02]  /*4a00*/  IMAD.WIDE.U32 R6, R58, UR25, R40 ;  /* 0x000000193a067c25 */ /* 0x008fe4000f8e0028 */
[----:B------:R-:W-:Y:S05]  /*4a10*/  @!P5 BRA `(.L_x_18520) ;  /* 0x000000000008d947 */ /* 0x000fea0003800000 */
[----:B------:R-:W-:-:S05]  /*4a20*/  IADD3 R7, R115, R7, RZ ;  /* 0x0000000773077210 */ /* 0x000fca0007ffe0ff */
[----:B0-----:R3:W-:Y:S02]  /*4a30*/  REDG.E.ADD.F32.FTZ.RN.STRONG.GPU desc[UR10][R6.64], R5 ;  /* 0x00000005060079a6 */ /* 0x0017e4000c10f38a */
.L_x_18520:
[----:B------:R-:W-:Y:S05]  /*4a40*/  BSYNC B0 ;  /* 0x0000000000007941 */ /* 0x000fea0003800000 */
.L_x_18519:
[----:B------:R-:W5:Y:S01]  /*4a50*/  SHFL.DOWN PT, R106, R67, 0x1, 0x1f ;  /* 0x08201f00436a7f89 */ /* 0x000f6200000e0000 */
[----:B------:R-:W-:Y:S01]  /*4a60*/  ISETP.GT.AND P0, PT, R82, 0x1e, PT ;  /* 0x0000001e5200780c */ /* 0x000fe20003f04270 */
[----:B------:R-:W-:Y:S01]  /*4a70*/  BSSY B0, `(.L_x_18521) ;  /* 0x0000065000007945 */ /* 0x000fe20003800000 */
[----:B0--3--:R-:W-:Y:S01]  /*4a80*/  MOV R5, R67 ;  /* 0x0000004300057202 */ /* 0x009fe20000000f00 */
[----:B------:R-:W0:Y:S01]  /*4a90*/  SHFL.DOWN PT, R115, R24, 0x1, 0x1f ;  /* 0x08201f0018737f89 */ /* 0x000e2200000e0000 */
[----:B------:R-:W-:Y:S01]  /*4aa0*/  MOV R6, R24 ;  /* 0x0000001800067202 */ /* 0x000fe20000000f00 */
[----:B------:R-:W-:Y:S01]  /*4ab0*/  FADD.FTZ R19, R30, R19 ;  /* 0x000000131e137221 */ /* 0x000fe20000010000 */
[----:B------:R-:W-:Y:S01]  /*4ac0*/  MOV R7, R22 ;  /* 0x0000001600077202 */ /* 0x000fe20000000f00 */
[----:B------:R-:W3:Y:S01]  /*4ad0*/  SHFL.DOWN PT, R108, R22, 0x1, 0x1f ;  /* 0x08201f00166c7f89 */ /* 0x000ee200000e0000 */
[----:B------:R-:W-:Y:S01]  /*4ae0*/  ISETP.NE.AND P1, PT, R82, RZ, PT ;  /* 0x000000ff5200720c */ /* 0x000fe20003f25270 */
[----:B------:R-:W-:Y:S01]  /*4af0*/  FADD.FTZ R18, R28, R18 ;  /* 0x000000121c127221 */ /* 0x000fe20000010000 */
[----:B------:R-:W-:Y:S01]  /*4b00*/  ISETP.NE.AND P2, PT, R93, RZ, PT ;  /* 0x000000ff5d00720c */ /* 0x000fe20003f45270 */
[----:B------:R-:W1:Y:S01]  /*4b10*/  SHFL.DOWN PT, R31, R4, 0x1, 0x1f ;  /* 0x08201f00041f7f89 */ /* 0x000e6200000e0000 */
[----:B------:R-:W-:Y:S01]  /*4b20*/  FADD.FTZ R17, R25, R17 ;  /* 0x0000001119117221 */ /* 0x000fe20000010000 */
[----:B------:R-:W-:-:S08]  /*4b30*/  FADD.FTZ R16, R27, R16 ;  /* 0x000000101b107221 */ /* 0x000fd00000010000 */
[----:B------:R-:W2:Y:S01]  /*4b40*/  @!P1 S2R R123, SR_CgaCtaId ;  /* 0x00000000007b9919 */ /* 0x000ea20000008800 */
[----:B------:R-:W-:Y:S01]  /*4b50*/  @!P1 MOV R112, 0x400 ;  /* 0x0000040000709802 */ /* 0x000fe20000000f00 */
[----:B-----5:R-:W-:Y:S01]  /*4b60*/  @!P0 FADD.FTZ R5, R5, R106 ;  /* 0x0000006a05058221 */ /* 0x020fe20000010000 */
[----:B0-----:R-:W-:-:S04]  /*4b70*/  @!P0 FADD.FTZ R6, R6, R115 ;  /* 0x0000007306068221 */ /* 0x001fc80000010000 */
[----:B------:R-:W0:Y:S01]  /*4b80*/  SHFL.DOWN PT, R24, R5, 0x2, 0x1f ;  /* 0x08401f0005187f89 */ /* 0x000e2200000e0000 */
[----:B------:R-:W-:Y:S01]  /*4b90*/  FMUL.FTZ R115, R65, R0 ;  /* 0x0000000041737220 */ /* 0x000fe20000410000 */
[----:B---3--:R-:W-:Y:S02]  /*4ba0*/  @!P0 FADD.FTZ R7, R7, R108 ;  /* 0x0000006c07078221 */ /* 0x008fe40000010000 */
[----:B------:R-:W3:Y:S01]  /*4bb0*/  SHFL.DOWN PT, R67, R6, 0x2, 0x1f ;  /* 0x08401f0006437f89 */ /* 0x000ee200000e0000 */
[----:B-1----:R-:W-:-:S03]  /*4bc0*/  @!P0 FADD.FTZ R4, R31, R4 ;  /* 0x000000041f048221 */ /* 0x002fc60000010000 */
[----:B------:R-:W1:Y:S01]  /*4bd0*/  SHFL.DOWN PT, R22, R7, 0x2, 0x1f ;  /* 0x08401f0007167f89 */ /* 0x000e6200000e0000 */
[----:B------:R-:W-:-:S03]  /*4be0*/  ISETP.GT.AND P0, PT, R82, 0x1d, PT ;  /* 0x0000001d5200780c */ /* 0x000fc60003f04270 */
[----:B------:R-:W5:Y:S10]  /*4bf0*/  SHFL.DOWN PT, R31, R4, 0x2, 0x1f ;  /* 0x08401f00041f7f89 */ /* 0x000f7400000e0000 */
[----:B0-----:R-:W-:Y:S01]  /*4c00*/  @!P0 FADD.FTZ R5, R5, R24 ;  /* 0x0000001805058221 */ /* 0x001fe20000010000 */
[----:B--2---:R-:W-:Y:S01]  /*4c10*/  @!P1 LEA R91, R123, R112, 0x18 ;  /* 0x000000707b5b9211 */ /* 0x004fe200078ec0ff */
[----:B---3--:R-:W-:Y:S01]  /*4c20*/  @!P0 FADD.FTZ R6, R6, R67 ;  /* 0x0000004306068221 */ /* 0x008fe20000010000 */
[----:B-1----:R-:W-:-:S04]  /*4c30*/  @!P0 FADD.FTZ R7, R7, R22 ;  /* 0x0000001607078221 */ /* 0x002fc80000010000 */
[----:B------:R-:W0:Y:S01]  /*4c40*/  SHFL.DOWN PT, R67, R6, 0x4, 0x1f ;  /* 0x08801f0006437f89 */ /* 0x000e2200000e0000 */
[----:B-----5:R-:W-:-:S03]  /*4c50*/  @!P0 FADD.FTZ R4, R4, R31 ;  /* 0x0000001f04048221 */ /* 0x020fc60000010000 */
        /* <DEDUP_REMOVED lines=17> */
[C---:B------:R-:W-:Y:S01]  /*4d70*/  FFMA.FTZ R22, R64.reuse, R26, -R67 ;  /* 0x0000001a40167223 */ /* 0x040fe20000010843 */
[----:B--2---:R-:W-:Y:S02]  /*4d80*/  @!P0 FADD.FTZ R7, R7, R24 ;  /* 0x0000001807078221 */ /* 0x004fe40000010000 */
[----:B------:R-:W1:Y:S01]  /*4d90*/  SHFL.DOWN PT, R106, R5, 0x10, 0x1f ;  /* 0x0a001f00056a7f89 */ /* 0x000e6200000e0000 */
[----:B------:R-:W-:Y:S01]  /*4da0*/  FFMA.FTZ R24, R64, R23, -R115 ;  /* 0x0000001740187223 */ /* 0x000fe20000010873 */
[----:B------:R-:W-:Y:S01]  /*4db0*/  FMUL.FTZ R67, R21, R22 ;  /* 0x0000001615437220 */ /* 0x000fe20000410000 */
[----:B---3--:R-:W-:Y:S01]  /*4dc0*/  @!P0 FADD.FTZ R4, R4, R31 ;  /* 0x0000001f04048221 */ /* 0x008fe20000010000 */
[----:B------:R-:W2:Y:S01]  /*4dd0*/  SHFL.DOWN PT, R108, R7, 0x10, 0x1f ;  /* 0x0a001f00076c7f89 */ /* 0x000ea200000e0000 */
[----:B------:R-:W-:Y:S01]  /*4de0*/  FMUL.FTZ R31, R65, R116 ;  /* 0x00000074411f7220 */ /* 0x000fe20000410000 */
[----:B------:R-:W-:Y:S01]  /*4df0*/  ISETP.GT.AND P0, PT, R82, 0xf, PT ;  /* 0x0000000f5200780c */ /* 0x000fe20003f04270 */
[----:B------:R-:W-:Y:S01]  /*4e00*/  FMUL.FTZ R117, R3, R24 ;  /* 0x0000001803757220 */ /* 0x000fe20000410000 */
[----:B------:R-:W3:Y:S01]  /*4e10*/  SHFL.DOWN PT, R119, R4, 0x10, 0x1f ;  /* 0x0a001f0004777f89 */ /* 0x000ee200000e0000 */
[-C--:B------:R-:W-:Y:S01]  /*4e20*/  FFMA.FTZ R31, R64, R66.reuse, -R31 ;  /* 0x00000042401f7223 */ /* 0x080fe2000001081f */
[C---:B------:R-:W-:Y:S01]  /*4e30*/  FMUL.FTZ R3, R65.reuse, R111 ;  /* 0x0000006f41037220 */ /* 0x040fe20000410000 */
[C---:B------:R-:W-:Y:S01]  /*4e40*/  FMUL.FTZ R115, R65.reuse, R23 ;  /* 0x0000001741737220 */ /* 0x040fe20000410000 */
[C---:B------:R-:W-:Y:S01]  /*4e50*/  FMUL.FTZ R23, R65.reuse, R66 ;  /* 0x0000004241177220 */ /* 0x040fe20000410000 */
[----:B------:R-:W-:Y:S01]  /*4e60*/  FMUL.FTZ R22, R20, R31 ;  /* 0x0000001f14167220 */ /* 0x000fe20000410000 */
[C---:B------:R-:W-:Y:S01]  /*4e70*/  FMUL.FTZ R31, R65.reuse, R26 ;  /* 0x0000001a411f7220 */ /* 0x040fe20000410000 */
[-C--:B------:R-:W-:Y:S01]  /*4e80*/  FMUL.FTZ R20, R65, R110.reuse ;  /* 0x0000006e41147220 */ /* 0x080fe20000410000 */
[C---:B------:R-:W-:Y:S01]  /*4e90*/  FFMA.FTZ R21, R64.reuse, R110, -R3 ;  /* 0x0000006e40157223 */ /* 0x040fe20000010803 */
[C---:B------:R-:W-:Y:S01]  /*4ea0*/  FFMA.FTZ R26, R64.reuse, R0, R115 ;  /* 0x00000000401a7223 */ /* 0x040fe20000010073 */
        /* <DEDUP_REMOVED lines=33> */
.L_x_18522:
[----:B------:R-:W-:Y:S05]  /*50c0*/  BSYNC B0 ;  /* 0x0000000000007941 */ /* 0x000fea0003800000 */
.L_x_18521:
[----:B------:R-:W-:Y:S01]  /*50d0*/  IADD3 R102, R102, 0x1, RZ ;  /* 0x0000000166667810 */ /* 0x000fe20007ffe0ff */
[----:B------:R-:W-:-:S03]  /*50e0*/  UIADD3 UR5, UP0, UR5, 0x1, URZ ;  /* 0x0000000105057890 */ /* 0x000fc6000ff1e03f */
[----:B------:R-:W-:Y:S01]  /*50f0*/  ISETP.GE.AND P0, PT, R102, UR27, PT ;  /* 0x0000001b66007c0c */ /* 0x000fe2000bf06270 */
[----:B------:R-:W-:-:S12]  /*5100*/  UIADD3.X UR6, URZ, UR6, URZ, UP0, !UPT ;  /* 0x000000063f067290 */ /* 0x000fd800087fe43f */
[----:B------:R-:W-:Y:S05]  /*5110*/  @!P0 BRA `(.L_x_18523) ;  /* 0xffffffd0000c8947 */ /* 0x000fea000383ffff */
.L_x_18492:
[----:B------:R-:W-:Y:S01]  /*5120*/  BAR.SYNC.DEFER_BLOCKING 0x0 ;  /* 0x0000000000007b1d */ /* 0x000fe20000010000 */
[----:B------:R-:W-:-:S07]  /*5130*/  IMAD.WIDE R2, R93, 0x10, R38 ;  /* 0x000000105d027825 */ /* 0x000fce00078e0226 */
[----:B-1----:R-:W1:Y:S01]  /*5140*/  LDC.64 R24, c[0x0][0x388] ;  /* 0x0000e200ff187b82 */ /* 0x002e620000000a00 */
[----:B------:R-:W-:Y:S01]  /*5150*/  IADD3 R28, R80, -0x1, RZ ;  /* 0xffffffff501c7810 */ /* 0x000fe20007ffe0ff */
[----:B------:R-:W-:-:S06]  /*5160*/  ULDC.64 UR6, c[0x0][0x390] ;  /* 0x0000e40000067ab9 */ /* 0x000fcc0000000a00 */
[----:B------:R-:W2:Y:S01]  /*5170*/  LDC.64 R26, c[0x0][0x3e0] ;  /* 0x0000f800ff1a7b82 */ /* 0x000ea20000000a00 */
[----:B0-----:R-:W3:Y:S01]  /*5180*/  LDG.E.128 R4, desc[UR10][R2.64] ;  /* 0x0000000a02047981 */ /* 0x001ee2000c1e1d00 */
[----:B------:R-:W-:Y:S01]  /*5190*/  SHF.L.U32 R20, R28, 0x7, RZ ;  /* 0x000000071c147819 */ /* 0x000fe200000006ff */
[----:B------:R-:W-:-:S03]  /*51a0*/  UIADD3 UR4, UR4, -0x100, URZ ;  /* 0xffffff0004047890 */ /* 0x000fc6000fffe03f */
[----:B------:R-:W-:Y:S01]  /*51b0*/  SHF.R.S32.HI R21, RZ, 0x1f, R20 ;  /* 0x0000001fff157819 */ /* 0x000fe20000011414 */
[----:B---3--:R-:W-:Y:S01]  /*51c0*/  STS.128 [R72], R4 ;  /* 0x0000000448007388 */ /* 0x008fe20000000c00 */
[----:B------:R-:W-:-:S03]  /*51d0*/  NOP ;  /* 0x0000000000007918 */ /* 0x000fc60000000000 */
[----:B------:R-:W0:Y:S01]  /*51e0*/  LDS.128 R8, [R72] ;  /* 0x0000000048087984 */ /* 0x000e220000000c00 */
[----:B------:R-:W-:Y:S06]  /*51f0*/  BAR.SYNC.DEFER_BLOCKING 0x0 ;  /* 0x0000000000007b1d */ /* 0x000fec0000010000 */
[----:B------:R3:W-:Y:S01]  /*5200*/  STS.128 [R72], R16 ;  /* 0x0000001048007388 */ /* 0x0007e20000000c00 */
[----:B------:R-:W-:-:S03]  /*5210*/  NOP ;  /* 0x0000000000007918 */ /* 0x000fc60000000000 */
[----:B------:R-:W5:Y:S01]  /*5220*/  LDS.128 R4, [R72] ;  /* 0x0000000048047984 */ /* 0x000f620000000c00 */
[--C-:B0-----:R-:W-:Y:S01]  /*5230*/  FADD.FTZ R9, R9, R92.reuse ;  /* 0x0000005c09097221 */ /* 0x101fe20000010000 */
[--C-:B------:R-:W-:Y:S01]  /*5240*/  FADD.FTZ R8, R8, R92.reuse ;  /* 0x0000005c08087221 */ /* 0x100fe20000010000 */
[--C-:B------:R-:W-:Y:S01]  /*5250*/  FADD.FTZ R10, R10, R92.reuse ;  /* 0x0000005c0a0a7221 */ /* 0x100fe20000010000 */
[----:B------:R-:W-:Y:S01]  /*5260*/  FADD.FTZ R11, R11, R92 ;  /* 0x0000005c0b0b7221 */ /* 0x000fe20000010000 */
[----:B---3--:R-:W0:Y:S01]  /*5270*/  LDC.64 R18, c[0x0][0x3a8] ;  /* 0x0000ea00ff127b82 */ /* 0x008e220000000a00 */
[----:B------:R-:W-:Y:S02]  /*5280*/  FSETP.GTU.FTZ.AND P1, PT, R9, 20, PT ;  /* 0x41a000000900780b */ /* 0x000fe40003f3c000 */
[----:B------:R-:W-:Y:S02]  /*5290*/  FSETP.GTU.FTZ.AND P0, PT, R8, 20, PT ;  /* 0x41a000000800780b */ /* 0x000fe40003f1c000 */
[----:B------:R-:W-:-:S02]  /*52a0*/  FSETP.GTU.FTZ.AND P2, PT, R10, 20, PT ;  /* 0x41a000000a00780b */ /* 0x000fc40003f5c000 */
[----:B------:R-:W-:-:S07]  /*52b0*/  FSETP.GTU.FTZ.AND P3, PT, R11, 20, PT ;  /* 0x41a000000b00780b */ /* 0x000fce0003f7c000 */
[----:B------:R-:W-:Y:S02]  /*52c0*/  @!P1 FMUL.FTZ R2, R9, -1.4426950216293334961 ;  /* 0xbfb8aa3b09029820 */ /* 0x000fe40000410000 */
[----:B------:R-:W-:Y:S02]  /*52d0*/  @!P0 FMUL.FTZ R0, R8, -1.4426950216293334961 ;  /* 0xbfb8aa3b08008820 */ /* 0x000fe40000410000 */
[----:B------:R-:W-:Y:S01]  /*52e0*/  @!P2 FMUL.FTZ R3, R10, -1.4426950216293334961 ;  /* 0xbfb8aa3b0a03a820 */ /* 0x000fe20000410000 */
[----:B-1----:R-:W-:Y:S01]  /*52f0*/  IMAD R10, R24, UR15, RZ ;  /* 0x0000000f180a7c24 */ /* 0x002fe2000f8e02ff */
[----:B------:R-:W-:Y:S01]  /*5300*/  @!P1 MUFU.EX2 R2, R2 ;  /* 0x0000000200029308 */ /* 0x000fe20000000800 */
[----:B------:R-:W-:Y:S02]  /*5310*/  @!P3 FMUL.FTZ R8, R11, -1.4426950216293334961 ;  /* 0xbfb8aa3b0b08b820 */ /* 0x000fe40000410000 */
[----:B------:R-:W-:-:S05]  /*5320*/  IMAD R25, R25, UR14, R10 ;  /* 0x0000000e19197c24 */ /* 0x000fca000f8e020a */
[----:B------:R-:W1:Y:S08]  /*5330*/  @!P0 MUFU.EX2 R0, R0 ;  /* 0x0000000000008308 */ /* 0x000e700000000800 */
[----:B------:R-:W3:Y:S08]  /*5340*/  @!P2 MUFU.EX2 R9, R3 ;  /* 0x000000030009a308 */ /* 0x000ef00000000800 */
[----:B------:R4:W2:Y:S01]  /*5350*/  @!P3 MUFU.EX2 R11, R8 ;  /* 0x00000008000bb308 */ /* 0x0008a20000000800 */
[----:B-1----:R-:W-:-:S07]  /*5360*/  @!P0 FADD.FTZ R0, R0, 1 ;  /* 0x3f80000000008421 */ /* 0x002fce0000010000 */
[----:B------:R1:W5:Y:S01]  /*5370*/  @!P0 MUFU.RCP R23, R0 ;  /* 0x0000000000178308 */ /* 0x0003620000001000 */
[----:B----4-:R-:W-:Y:S01]  /*5380*/  @!P1 FADD.FTZ R8, R2, 1 ;  /* 0x3f80000002089421 */ /* 0x010fe20000010000 */
[----:B------:R-:W-:-:S04]  /*5390*/  IMAD.WIDE.U32 R2, R24, UR14, R20 ;  /* 0x0000000e18027c25 */ /* 0x000fc8000f8e0014 */
[----:B---3--:R-:W-:Y:S01]  /*53a0*/  @!P2 FADD.FTZ R10, R9, 1 ;  /* 0x3f800000090aa421 */ /* 0x008fe20000010000 */
[----:B0-----:R-:W-:Y:S01]  /*53b0*/  IMAD.WIDE.U32 R20, R18, UR14, R20 ;  /* 0x0000000e12147c25 */ /* 0x001fe2000f8e0014 */
[----:B------:R-:W-:Y:S01]  /*53c0*/  IADD3 R3, R3, R25, RZ ;  /* 0x0000001903037210 */ /* 0x000fe20007ffe0ff */
[----:B------:R0:W3:Y:S02]  /*53d0*/  @!P1 MUFU.RCP R16, R8 ;  /* 0x0000000800109308 */ /* 0x0000e40000001000 */
[----:B--2---:R-:W-:Y:S01]  /*53e0*/  @!P3 FADD.FTZ R11, R11, 1 ;  /* 0x3f8000000b0bb421 */ /* 0x004fe20000010000 */
[----:B-1----:R-:W-:Y:S02]  /*53f0*/  IMAD R0, R96, UR6, RZ ;  /* 0x0000000660007c24 */ /* 0x002fe4000f8e02ff */
[----:B------:R-:W-:-:S04]  /*5400*/  IMAD.WIDE.U32 R2, R99, UR6, R2 ;  /* 0x0000000663027c25 */ /* 0x000fc8000f8e0002 */
[----:B------:R-:W-:Y:S01]  /*5410*/  IMAD R9, R99, UR7, R0 ;  /* 0x0000000763097c24 */ /* 0x000fe2000f8e0200 */
[----:B0-----:R-:W-:Y:S01]  /*5420*/  LEA R8, P4, R2, R26, 0x2 ;  /* 0x0000001a02087211 */ /* 0x001fe200078810ff */
[----:B------:R-:W0:Y:S01]  /*5430*/  @!P2 MUFU.RCP R17, R10 ;  /* 0x0000000a0011a308 */ /* 0x000e220000001000 */
[----:B-----5:R-:W-:Y:S01]  /*5440*/  @!P0 FMUL.FTZ R12, R12, R23 ;  /* 0x000000170c0c8220 */ /* 0x020fe20000410000 */
[----:B------:R-:W-:Y:S01]  /*5450*/  ULDC.64 UR6, c[0x0][0x3b0] ;  /* 0x0000ec0000067ab9 */ /* 0x000fe20000000a00 */
[----:B------:R-:W-:Y:S01]  /*5460*/  IADD3 R3, R3, R9, RZ ;  /* 0x0000000903037210 */ /* 0x000fe20007ffe0ff */
[----:B------:R-:W1:Y:S03]  /*5470*/  LDC.64 R22, c[0x0][0x3f0] ;  /* 0x0000fc00ff167b82 */ /* 0x000e660000000a00 */
[----:B------:R-:W-:Y:S01]  /*5480*/  LEA.HI.X R9, R2, R27, R3, 0x2, P4 ;  /* 0x0000001b02097211 */ /* 0x000fe200020f1403 */
[----:B------:R-:W2:Y:S01]  /*5490*/  @!P3 MUFU.RCP R0, R11 ;  /* 0x0000000b0000b308 */ /* 0x000ea20000001000 */
[----:B---3--:R-:W-:Y:S01]  /*54a0*/  @!P1 FMUL.FTZ R13, R13, R16 ;  /* 0x000000100d0d9220 */ /* 0x008fe20000410000 */
[----:B------:R-:W-:Y:S01]  /*54b0*/  IADD3 R38, P1, R38, -0x200, RZ ;  /* 0xfffffe0026267810 */ /* 0x000fe20007f3e0ff */
[----:B------:R-:W-:-:S03]  /*54c0*/  IMAD.WIDE R2, R93, 0x10, R8 ;  /* 0x000000105d027825 */ /* 0x000fc600078e0208 */
[----:B------:R-:W-:Y:S02]  /*54d0*/  IADD3.X R39, R39, -0x1, RZ, P1, !PT ;  /* 0xffffffff27277810 */ /* 0x000fe40000ffe4ff */
[----:B------:R-:W-:Y:S01]  /*54e0*/  IADD3 R83, P1, R83, -0x400, RZ ;  /* 0xfffffc0053537810 */ /* 0x000fe20007f3e0ff */
[----:B------:R3:W-:Y:S01]  /*54f0*/  STG.E.128 desc[UR10][R2.64], R4 ;  /* 0x0000000402007986 */ /* 0x0007e2000c101d0a */
[----:B0-----:R-:W-:Y:S01]  /*5500*/  @!P2 FMUL.FTZ R14, R14, R17 ;  /* 0x000000110e0ea220 */ /* 0x001fe20000410000 */
[----:B------:R-:W-:Y:S01]  /*5510*/  BAR.SYNC.DEFER_BLOCKING 0x0 ;  /* 0x0000000000007b1d */ /* 0x000fe20000010000 */
[----:B------:R-:W-:Y:S02]  /*5520*/  IADD3 R86, P2, R86, -0x200, RZ ;  /* 0xfffffe0056567810 */ /* 0x000fe40007f5e0ff */
[----:B------:R-:W-:Y:S01]  /*5530*/  IADD3.X R81, R81, -0x1, RZ, P1, !PT ;  /* 0xffffffff51517810 */ /* 0x000fe20000ffe4ff */
[----:B--2---:R-:W-:Y:S01]  /*5540*/  @!P3 FMUL.FTZ R15, R15, R0 ;  /* 0x000000000f0fb220 */ /* 0x004fe20000410000 */
[----:B------:R-:W-:Y:S01]  /*5550*/  IMAD R0, R18, UR15, RZ ;  /* 0x0000000f12007c24 */ /* 0x000fe2000f8e02ff */
[----:B------:R-:W-:-:S02]  /*5560*/  IADD3 R84, P3, R84, -0x200, RZ ;  /* 0xfffffe0054547810 */ /* 0x000fc40007f7e0ff */
[----:B------:R-:W-:Y:S01]  /*5570*/  IADD3.X R87, R87, -0x1, RZ, P2, !PT ;  /* 0xffffffff57577810 */ /* 0x000fe200017fe4ff */
[----:B------:R-:W-:Y:S01]  /*5580*/  IMAD R17, R19, UR14, R0 ;  /* 0x0000000e13117c24 */ /* 0x000fe2000f8e0200 */
[----:B------:R-:W-:Y:S01]  /*5590*/  IADD3.X R85, R85, -0x1, RZ, P3, !PT ;  /* 0xffffffff55557810 */ /* 0x000fe20001ffe4ff */
[----:B------:R-:W-:-:S03]  /*55a0*/  IMAD R0, R96, UR6, RZ ;  /* 0x0000000660007c24 */ /* 0x000fc6000f8e02ff */
[----:B------:R-:W-:Y:S01]  /*55b0*/  IADD3 R21, R21, R17, RZ ;  /* 0x0000001115157210 */ /* 0x000fe20007ffe0ff */
[C---:B---3--:R-:W-:Y:S02]  /*55c0*/  IMAD R5, R99.reuse, UR7, R0 ;  /* 0x0000000763057c24 */ /* 0x048fe4000f8e0200 */
[----:B------:R-:W-:Y:S01]  /*55d0*/  IMAD.WIDE.U32 R2, R99, UR6, R20 ;  /* 0x0000000663027c25 */ /* 0x000fe2000f8e0014 */
[----:B------:R0:W-:Y:S01]  /*55e0*/  STS.128 [R72], R12 ;  /* 0x0000000c48007388 */ /* 0x0001e20000000c00 */
[----:B------:R-:W-:-:S03]  /*55f0*/  NOP ;  /* 0x0000000000007918 */ /* 0x000fc60000000000 */
[----:B------:R-:W2:Y:S01]  /*5600*/  LDS.128 R8, [R72] ;  /* 0x0000000048087984 */ /* 0x000ea20000000c00 */
[----:B------:R-:W-:Y:S02]  /*5610*/  IADD3 R0, R3, R5, RZ ;  /* 0x0000000503007210 */ /* 0x000fe40007ffe0ff */
[----:B-1----:R-:W-:-:S04]  /*5620*/  LEA R4, P0, R2, R22, 0x2 ;  /* 0x0000001602047211 */ /* 0x002fc800078010ff */
[----:B------:R-:W-:Y:S02]  /*5630*/  LEA.HI.X R5, R2, R23, R0, 0x2, P0 ;  /* 0x0000001702057211 */ /* 0x000fe400000f1400 */
[----:B------:R-:W-:Y:S01]  /*5640*/  ISETP.GT.AND P0, PT, R80, 0x1, PT ;  /* 0x000000015000780c */ /* 0x000fe20003f04270 */
[----:B0-----:R-:W-:Y:S01]  /*5650*/  FADD.FTZ R12, R12, R95 ;  /* 0x0000005f0c0c7221 */ /* 0x001fe20000010000 */
[----:B------:R-:W-:Y:S01]  /*5660*/  MOV R80, R28 ;  /* 0x0000001c00507202 */ /* 0x000fe20000000f00 */
[----:B------:R-:W-:-:S04]  /*5670*/  IMAD.WIDE R2, R93, 0x10, R4 ;  /* 0x000000105d027825 */ /* 0x000fc800078e0204 */
[----:B------:R-:W-:-:S04]  /*5680*/  FADD.FTZ R13, R12, R13 ;  /* 0x0000000d0c0d7221 */ /* 0x000fc80000010000 */
[----:B------:R-:W-:-:S04]  /*5690*/  FADD.FTZ R14, R13, R14 ;  /* 0x0000000e0d0e7221 */ /* 0x000fc80000010000 */
[----:B------:R-:W-:Y:S01]  /*56a0*/  FADD.FTZ R95, R14, R15 ;  /* 0x0000000f0e5f7221 */ /* 0x000fe20000010000 */
[----:B--2---:R0:W-:Y:S01]  /*56b0*/  STG.E.128 desc[UR10][R2.64], R8 ;  /* 0x0000000802007986 */ /* 0x0041e2000c101d0a */
[----:B------:R-:W-:Y:S05]  /*56c0*/  @P0 BRA `(.L_x_18524) ;  /* 0xffffffb000f80947 */ /* 0x000fea000383ffff */
.L_x_18482:
        /* <DEDUP_REMOVED lines=26> */
.L_x_18526:
[----:B------:R-:W-:Y:S05]  /*5870*/  BSYNC B0 ;  /* 0x0000000000007941 */ /* 0x000fea0003800000 */
.L_x_18525:
        /* <DEDUP_REMOVED lines=29> */
.L_x_18528:
[----:B------:R-:W2:Y:S02]  /*5a50*/  S2R R15, SR_TID.X ;  /* 0x00000000000f7919 */ /* 0x000ea40000002100 */
.L_x_18529:
[----:B------:R-:W-:Y:S05]  /*5a60*/  BSYNC B0 ;  /* 0x0000000000007941 */ /* 0x000fea0003800000 */
.L_x_18527:
        /* <DEDUP_REMOVED lines=22> */
.L_x_18531:
        /* <DEDUP_REMOVED lines=28> */
.L_x_18530:
[----:B------:R-:W-:Y:S05]  /*5d90*/  EXIT ;  /* 0x000000000000794d */ /* 0x000fea0003800000 */
.L_x_18532:
        /* <DEDUP_REMOVED lines=14> */
.L_x_19052:


//--------------------- .text._Z25selective_scan_bwd_kernelI32Selective_Scan_bwd_kernel_traitsILi32ELi4ELb1ELb1ELb0ELb0ELb0EfN3c107complexIfEEEEv12SSMParamsBwd --------------------------
	.section	.text._Z25selective_scan_bwd_kernelI32Selective_Scan_bwd_kernel_traitsILi32ELi4ELb1ELb1ELb0ELb0ELb0EfN3c107complexIfEEEEv12SSMParamsBwd,"ax",@progbits
	.align	128
        .global         _Z25selective_scan_bwd_kernelI32Selective_Scan_bwd_kernel_traitsILi32ELi4ELb1ELb1ELb0ELb0ELb0EfN3c107complexIfEEEEv12SSMParamsBwd
        .type           _Z25selective_scan_bwd_kernelI32Selective_Scan_bwd_kernel_traitsILi32ELi4ELb1ELb1ELb0ELb0ELb0EfN3c107complexIfEEEEv12SSMParamsBwd,@function
        .size           _Z25selective_scan_bwd_kernelI32Selective_Scan_bwd_kernel_traitsILi32ELi4ELb1ELb1ELb0ELb0ELb0EfN3c107complexIfEEEEv12SSMParamsBwd,(.L_x_19053 - _Z25selective_scan_bwd_kernelI32Selective_Scan_bwd_kernel_traitsILi32ELi4ELb1ELb1ELb0ELb0ELb0EfN3c107complexIfEEEEv12SSMParamsBwd)
        .other          _Z25selective_scan_bwd_kernelI32Selective_Scan_bwd_kernel_traitsILi32ELi4ELb1ELb1ELb0ELb0ELb0EfN3c107complexIfEEEEv12SSMParamsBwd,@"STO_CUDA_ENTRY STV_DEFAULT"
_Z25selective_scan_bwd_kernelI32Selective_Scan_bwd_kernel_traitsILi32ELi4ELb1ELb1ELb0ELb0ELb0EfN3c107complexIfEEEEv12SSMParamsBwd:
.text._Z25selective_scan_bwd_kernelI32Selective_Scan_bwd_kernel_traitsILi32ELi4ELb1ELb1ELb0ELb0ELb0EfN3c107complexIfEEEEv12SSMParamsBwd:
        /* <DEDUP_REMOVED lines=8> */
[----:B------:R-:W3:Y:S08]  /*0080*/  LDC.64 R4, c[0x0][0x300] ;  /* 0x0000c000ff047b82 */ /* 0x000ef00000000a00 */
[----:B------:R-:W4:Y:S01]  /*0090*/  S2UR UR15, SR_CTAID.X ;  /* 0x00000000000f79c3 */ /* 0x000f220000002500 */
[----:B0-----:R-:W-:-:S07]  /*00a0*/  IABS R9, R11 ;  /* 0x0000000b00097213 */ /* 0x001fce0000000000 */
[----:B------:R-:W0:Y:S01]  /*00b0*/  LDC R21, c[0x0][0x224] ;  /* 0x00008900ff157b82 */ /* 0x000e220000000800 */
[----:B------:R-:W1:Y:S01]  /*00c0*/  I2F.RP R0, R9 ;  /* 0x0000000900007306 */ /* 0x000e620000209400 */
[----:B--2---:R-:W-:-:S06]  /*00d0*/  ISETP.NE.U32.AND P0, PT, R2, RZ, PT ;  /* 0x000000ff0200720c */ /* 0x004fcc0003f05070 */
[----:B------:R-:W2:Y:S01]  /*00e0*/  LDC.64 R12, c[0x0][0x298] ;  /* 0x0000a600ff0c7b82 */ /* 0x000ea20000000a00 */
[----:B------:R-:W-:-:S07]  /*00f0*/  ISETP.NE.AND.EX P0, PT, R3, RZ, PT, P0 ;  /* 0x000000ff0300720c */ /* 0x000fce0003f05300 */
[----:B------:R-:W2:Y:S01]  /*0100*/  LDC.64 R16, c[0x0][0x3d8] ;  /* 0x0000f600ff107b82 */ /* 0x000ea20000000a00 */
[----:B-1----:R-:W1:Y:S01]  /*0110*/  MUFU.RCP R0, R0 ;  /* 0x0000000000007308 */ /* 0x002e620000001000 */
[----:B------:R-:W-:-:S06]  /*0120*/  SHF.R.S32.HI R63, RZ, 0x1f, R62 ;  /* 0x0000001fff3f7819 */ /* 0x000fcc000001143e */
[----:B------:R-:W2:Y:S01]  /*0130*/  LDC.64 R14, c[0x0][0x258] ;  /* 0x00009600ff0e7b82 */ /* 0x000ea20000000a00 */
[----:B------:R-:W-:-:S07]  /*0140*/  @P0 LEA R2, P2, R62, R2, 0x2 ;  /* 0x000000023e020211 */ /* 0x000fce00078410ff */
[----:B------:R-:W2:Y:S01]  /*0150*/  LDC.64 R18, c[0x0][0x3f8] ;  /* 0x0000fe00ff127b82 */ /* 0x000ea20000000a00 */
[----:B------:R-:W-:-:S07]  /*0160*/  @P0 LEA.HI.X R3, R62, R3, R63, 0x2, P2 ;  /* 0x000000033e030211 */ /* 0x000fce00010f143f */
[----:B------:R-:W2:Y:S01]  /*0170*/  LDC.64 R22, c[0x0][0x2f0] ;  /* 0x0000bc00ff167b82 */ /* 0x000ea20000000a00 */
[----:B-1----:R-:W-:Y:S01]  /*0180*/  IADD3 R6, R0, 0xffffffe, RZ ;  /* 0x0ffffffe00067810 */ /* 0x002fe20007ffe0ff */
[----:B------:R1:W5:Y:S01]  /*0190*/  @P0 LDG.E R64, desc[UR12][R2.64] ;  /* 0x0000000c02400981 */ /* 0x000362000c1e1900 */
[----:B---3--:R-:W-:-:S05]  /*01a0*/  ISETP.NE.U32.AND P1, PT, R4, RZ, PT ;  /* 0x000000ff0400720c */ /* 0x008fca0003f25070 */
[----:B------:R-:W3:Y:S01]  /*01b0*/  LDC.64 R24, c[0x0][0x2f8] ;  /* 0x0000be00ff187b82 */ /* 0x000ee20000000a00 */
[----:B------:R4:W0:Y:S01]  /*01c0*/  F2I.FTZ.U32.TRUNC.NTZ R7, R6 ;  /* 0x0000000600077305 */ /* 0x000822000021f000 */
[----:B------:R-:W-:-:S06]  /*01d0*/  ISETP.NE.AND.EX P1, PT, R5, RZ, PT, P1 ;  /* 0x000000ff0500720c */ /* 0x000fcc0003f25310 */
[----:B------:R-:W3:Y:S01]  /*01e0*/  LDC.64 R80, c[0x0][0x3b8] ;  /* 0x0000ee00ff507b82 */ /* 0x000ee20000000a00 */
[----:B------:R-:W-:Y:S01]  /*01f0*/  CS2R R36, SRZ ;  /* 0x0000000000247805 */ /* 0x000fe2000001ff00 */
[----:B----4-:R-:W-:Y:S01]  /*0200*/  HFMA2.MMA R6, -RZ, RZ, 0, 0 ;  /* 0x00000000ff067435 */ /* 0x010fe200000001ff */
[----:B-1----:R-:W-:Y:S02]  /*0210*/  IABS R2, R62 ;  /* 0x0000003e00027213 */ /* 0x002fe40000000000 */
[----:B------:R-:W-:Y:S01]  /*0220*/  CS2R R34, SRZ ;  /* 0x0000000000227805 */ /* 0x000fe2000001ff00 */
[----:B------:R-:W-:Y:S01]  /*0230*/  ULDC.64 UR16, c[0x0][0x268] ;  /* 0x00009a0000107ab9 */ /* 0x000fe20000000a00 */
[C---:B------:R-:W-:Y:S02]  /*0240*/  @P1 LEA R4, P3, R62.reuse, R4, 0x2 ;  /* 0x000000043e041211 */ /* 0x040fe400078610ff */
[----:B0-----:R-:W-:Y:S02]  /*0250*/  IADD3 R8, RZ, -R7, RZ ;  /* 0x80000007ff087210 */ /* 0x001fe40007ffe0ff */
[----:B------:R-:W-:-:S03]  /*0260*/  @P1 LEA.HI.X R5, R62, R5, R63, 0x2, P3 ;  /* 0x000000053e051211 */ /* 0x000fc600018f143f */
[----:B------:R-:W-:Y:S02]  /*0270*/  IMAD R3, R8, R9, RZ ;  /* 0x0000000908037224 */ /* 0x000fe400078e02ff */
[----:B------:R0:W5:Y:S02]  /*0280*/  @P1 LDG.E R65, desc[UR12][R4.64] ;  /* 0x0000000c04411981 */ /* 0x000164000c1e1900 */
[----:B------:R-:W-:-:S06]  /*0290*/  IMAD.HI.U32 R7, R7, R3, R6 ;  /* 0x0000000307077227 */ /* 0x000fcc00078e0006 */
[----:B------:R-:W-:Y:S01]  /*02a0*/  IMAD.HI.U32 R66, R7, R2, RZ ;  /* 0x0000000207427227 */ /* 0x000fe200078e00ff */
[----:B0-----:R-:W0:Y:S04]  /*02b0*/  LDC.64 R4, c[0x0][0x288] ;  /* 0x0000a200ff047b82 */ /* 0x001e280000000a00 */
[----:B------:R-:W-:-:S05]  /*02c0*/  IADD3 R0, -R66, RZ, RZ ;  /* 0x000000ff42007210 */ /* 0x000fca0007ffe1ff */
[----:B------:R-:W-:-:S05]  /*02d0*/  IMAD R0, R9, R0, R2 ;  /* 0x0000000009007224 */ /* 0x000fca00078e0202 */
[----:B------:R-:W-:Y:S01]  /*02e0*/  ISETP.GT.U32.AND P1, PT, R9, R0, PT ;  /* 0x000000000900720c */ /* 0x000fe20003f24070 */
[----:B------:R-:W-:-:S04]  /*02f0*/  USHF.R.S32.HI UR14, URZ, 0x1f, UR15 ;  /* 0x0000001f3f0e7899 */ /* 0x000fc8000801140f */
[----:B------:R-:W-:-:S08]  /*0300*/  UIMAD UR6, UR14, UR8, URZ ;  /* 0x000000080e0672a4 */ /* 0x000fd0000f8e023f */
[----:B------:R-:W-:-:S04]  /*0310*/  @!P1 IADD3 R0, R0, -R9, RZ ;  /* 0x8000000900009210 */ /* 0x000fc80007ffe0ff */
[----:B------:R-:W-:Y:S02]  /*0320*/  ISETP.GE.U32.AND P0, PT, R0, R9, PT ;  /* 0x000000090000720c */ /* 0x000fe40003f06070 */
[----:B------:R-:W-:Y:S02]  /*0330*/  LOP3.LUT R0, R62, R11, RZ, 0x3c, !PT ;  /* 0x0000000b3e007212 */ /* 0x000fe400078e3cff */
[----:B------:R-:W-:Y:S02]  /*0340*/  @!P1 IADD3 R66, R66, 0x1, RZ ;  /* 0x0000000142429810 */ /* 0x000fe40007ffe0ff */
[----:B------:R-:W-:Y:S02]  /*0350*/  ISETP.GE.AND P2, PT, R0, RZ, PT ;  /* 0x000000ff0000720c */ /* 0x000fe40003f46270 */
[----:B------:R-:W-:Y:S01]  /*0360*/  ISETP.NE.AND P1, PT, R11, RZ, PT ;  /* 0x000000ff0b00720c */ /* 0x000fe20003f25270 */
[----:B------:R-:W-:Y:S02]  /*0370*/  UIMAD.WIDE.U32 UR4, UR15, UR8, URZ ;  /* 0x000000080f0472a5 */ /* 0x000fe4000f8e003f */
[----:B------:R-:W-:-:S03]  /*0380*/  UIMAD UR6, UR15, UR9, UR6 ;  /* 0x000000090f0672a4 */ /* 0x000fc6000f8e0206 */
[----:B------:R-:W-:Y:S01]  /*0390*/  ULDC.64 UR8, c[0x0][0x290] ;  /* 0x0000a40000087ab9 */ /* 0x000fe20000000a00 */
[----:B------:R-:W-:Y:S01]  /*03a0*/  UIADD3 UR5, UR5, UR6, URZ ;  /* 0x0000000605057290 */ /* 0x000fe2000fffe03f */
[----:B------:R-:W-:Y:S01]  /*03b0*/  @P0 IADD3 R66, R66, 0x1, RZ ;  /* 0x0000000142420810 */ /* 0x000fe20007ffe0ff */
[----:B------:R-:W-:Y:S02]  /*03c0*/  UIMAD.WIDE.U32 UR6, UR15, UR8, URZ ;  /* 0x000000080f0672a5 */ /* 0x000fe4000f8e003f */
[----:B------:R-:W-:Y:S01]  /*03d0*/  UIMAD UR8, UR14, UR8, URZ ;  /* 0x000000080e0872a4 */ /* 0x000fe2000f8e023f */
[----:B------:R-:W-:Y:S01]  /*03e0*/  @!P2 IADD3 R66, -R66, RZ, RZ ;  /* 0x000000ff4242a210 */ /* 0x000fe20007ffe1ff */
[CC--:B0-----:R-:W-:Y:S01]  /*03f0*/  IMAD.WIDE.U32 R2, R62.reuse, R4.reuse, UR4 ;  /* 0x000000043e027e25 */ /* 0x0c1fe2000f8e0004 */
[----:B------:R-:W-:Y:S01]  /*0400*/  @!P1 LOP3.LUT R66, RZ, R11, RZ, 0x33, !PT ;  /* 0x0000000bff429212 */ /* 0x000fe200078e33ff */
[----:B------:R-:W-:Y:S01]  /*0410*/  UIMAD UR8, UR15, UR9, UR8 ;  /* 0x000000090f0872a4 */ /* 0x000fe2000f8e0208 */
[----:B------:R-:W-:Y:S01]  /*0420*/  LEA R7, R21, 0xffffff80, 0x7 ;  /* 0xffffff8015077811 */ /* 0x000fe200078e38ff */
[----:B------:R-:W-:Y:S01]  /*0430*/  IMAD R0, R63, R4, RZ ;  /* 0x000000043f007224 */ /* 0x000fe200078e02ff */
[----:B------:R-:W0:Y:S01]  /*0440*/  LDC.64 R10, c[0x0][0x330] ;  /* 0x0000cc00ff0a7b82 */ /* 0x000e220000000a00 */
[----:B------:R-:W-:Y:S01]  /*0450*/  UIADD3 UR7, UR7, UR8, URZ ;  /* 0x0000000807077290 */ /* 0x000fe2000fffe03f */
[----:B------:R-:W-:Y:S01]  /*0460*/  IADD3 R77, P0, R7, R2, RZ ;  /* 0x00000002074d7210 */ /* 0x000fe20007f1e0ff */
[----:B------:R-:W-:Y:S01]  /*0470*/  IMAD R0, R62, R5, R0 ;  /* 0x000000053e007224 */ /* 0x000fe200078e0200 */
[----:B------:R-:W-:Y:S01]  /*0480*/  SHF.R.S32.HI R9, RZ, 0x1f, R7 ;  /* 0x0000001fff097819 */ /* 0x000fe20000011407 */
[----:B--2---:R-:W-:Y:S01]  /*0490*/  IMAD R2, R63, R12, RZ ;  /* 0x0000000c3f027224 */ /* 0x004fe200078e02ff */
[----:B------:R-:W-:-:S02]  /*04a0*/  UIMAD UR9, UR14, UR10, URZ ;  /* 0x0000000a0e0972a4 */ /* 0x000fc4000f8e023f */
[----:B------:R-:W-:Y:S01]  /*04b0*/  IADD3.X R0, R9, R3, R0, P0, !PT ;  /* 0x0000000309007210 */ /* 0x000fe200007fe400 */
[C---:B------:R-:W-:Y:S02]  /*04c0*/  IMAD R6, R62.reuse, R13, R2 ;  /* 0x0000000d3e067224 */ /* 0x040fe400078e0202 */
[----:B------:R-:W-:Y:S01]  /*04d0*/  IMAD.WIDE.U32 R2, R62, R12, UR6 ;  /* 0x000000063e027e25 */ /* 0x000fe2000f8e000c */
[----:B------:R-:W-:Y:S02]  /*04e0*/  ULDC.64 UR6, c[0x0][0x310] ;  /* 0x0000c40000067ab9 */ /* 0x000fe40000000a00 */
[----:B------:R-:W-:Y:S01]  /*04f0*/  ISETP.NE.U32.AND P0, PT, RZ, UR6, PT ;  /* 0x00000006ff007c0c */ /* 0x000fe2000bf05070 */
[----:B------:R-:W-:Y:S02]  /*0500*/  UIMAD UR9, UR15, UR11, UR9 ;  /* 0x0000000b0f0972a4 */ /* 0x000fe4000f8e0209 */
[----:B------:R-:W-:Y:S01]  /*0510*/  UIMAD.WIDE.U32 UR4, UR15, UR10, URZ ;  /* 0x0000000a0f0472a5 */ /* 0x000fe2000f8e003f */
[----:B------:R-:W-:-:S03]  /*0520*/  ISETP.NE.AND.EX P0, PT, RZ, UR7, PT, P0 ;  /* 0x00000007ff007c0c */ /* 0x000fc6000bf05300 */
[----:B------:R-:W-:-:S03]  /*0530*/  UIADD3 UR5, UR5, UR9, URZ ;  /* 0x0000000905057290 */ /* 0x000fc6000fffe03f */
[----:B------:R-:W-:Y:S01]  /*0540*/  ULDC.64 UR8, c[0x0][0x240] ;  /* 0x0000900000087ab9 */ /* 0x000fe20000000a00 */
[-C--:B0-----:R-:W-:Y:S01]  /*0550*/  IMAD R8, R63, R10.reuse, RZ ;  /* 0x0000000a3f087224 */ /* 0x081fe200078e02ff */
[----:B------:R-:W-:Y:S01]  /*0560*/  UIMAD UR6, UR14, UR8, URZ ;  /* 0x000000080e0672a4 */ /* 0x000fe2000f8e023f */
[C---:B------:R-:W-:Y:S01]  /*0570*/  IMAD.WIDE.U32 R4, R62.reuse, R10, UR4 ;  /* 0x000000043e047e25 */ /* 0x040fe2000f8e000a */
[----:B------:R-:W-:Y:S01]  /*0580*/  IADD3 R79, P1, R7, R2, RZ ;  /* 0x00000002074f7210 */ /* 0x000fe20007f3e0ff */
[----:B------:R-:W-:Y:S01]  /*0590*/  UIMAD.WIDE.U32 UR4, UR15, UR8, URZ ;  /* 0x000000080f0472a5 */ /* 0x000fe2000f8e003f */
[----:B------:R-:W-:Y:S01]  /*05a0*/  SHF.R.S32.HI R67, RZ, 0x1f, R66 ;  /* 0x0000001fff437819 */ /* 0x000fe20000011442 */
[----:B------:R-:W-:Y:S01]  /*05b0*/  UIMAD UR6, UR15, UR9, UR6 ;  /* 0x000000090f0672a4 */ /* 0x000fe2000f8e0206 */
[----:B------:R-:W-:Y:S01]  /*05c0*/  IMAD R8, R62, R11, R8 ;  /* 0x0000000b3e087224 */ /* 0x000fe200078e0208 */
[----:B------:R-:W-:Y:S01]  /*05d0*/  IADD3.X R6, R9, R3, R6, P1, !PT ;  /* 0x0000000309067210 */ /* 0x000fe20000ffe406 */
[----:B------:R-:W0:Y:S01]  /*05e0*/  @P0 LDC R11, c[0x0][0x214] ;  /* 0x00008500ff0b0b82 */ /* 0x000e220000000800 */
[----:B------:R-:W-:Y:S01]  /*05f0*/  IADD3 R7, P2, R7, R4, RZ ;  /* 0x0000000407077210 */ /* 0x000fe20007f5e0ff */
[----:B------:R-:W-:Y:S01]  /*0600*/  UIADD3 UR5, UR5, UR6, URZ ;  /* 0x0000000605057290 */ /* 0x000fe2000fffe03f */
[----:B------:R-:W-:Y:S01]  /*0610*/  ISETP.NE.U32.AND P1, PT, R16, RZ, PT ;  /* 0x000000ff1000720c */ /* 0x000fe20003f25070 */
[-C--:B------:R-:W-:Y:S01]  /*0620*/  IMAD R2, R67, R14.reuse, RZ ;  /* 0x0000000e43027224 */ /* 0x080fe200078e02ff */
[----:B------:R-:W-:Y:S01]  /*0630*/  IADD3.X R4, R9, R5, R8, P2, !PT ;  /* 0x0000000509047210 */ /* 0x000fe200017fe408 */
[----:B------:R-:W-:Y:S01]  /*0640*/  ULDC.64 UR8, c[0x0][0x348] ;  /* 0x0000d20000087ab9 */ /* 0x000fe20000000a00 */
[----:B------:R-:W-:Y:S01]  /*0650*/  ISETP.NE.AND.EX P1, PT, R17, RZ, PT, P1 ;  /* 0x000000ff1100720c */ /* 0x000fe20003f25310 */
[C---:B------:R-:W-:Y:S01]  /*0660*/  IMAD R9, R66.reuse, R15, R2 ;  /* 0x0000000f42097224 */ /* 0x040fe200078e0202 */
[----:B------:R-:W1:Y:S01]  /*0670*/  @P0 LDC R13, c[0x0][0x21c] ;  /* 0x00008700ff0d0b82 */ /* 0x000e620000000800 */
[----:B------:R-:W-:Y:S01]  /*0680*/  IMAD.WIDE.U32 R2, R66, R14, UR4 ;  /* 0x0000000442027e25 */ /* 0x000fe2000f8e000e */
[----:B------:R-:W-:Y:S01]  /*0690*/  LEA R5, R21, 0xffffff00, 0x8 ;  /* 0xffffff0015057811 */ /* 0x000fe200078e40ff */
[----:B------:R-:W-:Y:S01]  /*06a0*/  ULDC.64 UR6, c[0x0][0x230] ;  /* 0x00008c0000067ab9 */ /* 0x000fe20000000a00 */
[----:B------:R-:W-:-:S02]  /*06b0*/  ISETP.NE.U32.AND P2, PT, R18, RZ, PT ;  /* 0x000000ff1200720c */ /* 0x000fc40003f45070 */
[----:B------:R-:W-:Y:S02]  /*06c0*/  IADD3 R83, P5, R5, R2, RZ ;  /* 0x0000000205537210 */ /* 0x000fe40007fbe0ff */
[----:B------:R-:W2:Y:S01]  /*06d0*/  @P0 LDC.64 R38, c[0x0][0x310] ;  /* 0x0000c400ff260b82 */ /* 0x000ea20000000a00 */
[----:B------:R-:W-:Y:S02]  /*06e0*/  IADD3 R2, R3, R9, RZ ;  /* 0x0000000903027210 */ /* 0x000fe40007ffe0ff */
[----:B------:R-:W-:Y:S02]  /*06f0*/  ISETP.NE.AND.EX P2, PT, R19, RZ, PT, P2 ;  /* 0x000000ff1300720c */ /* 0x000fe40003f45320 */
[----:B------:R-:W-:-:S03]  /*0700*/  LEA.HI.X.SX32 R2, R5, R2, 0x1, P5 ;  /* 0x0000000205027211 */ /* 0x000fc600028f0eff */
[----:B------:R-:W4:Y:S01]  /*0710*/  LDC.64 R14, c[0x0][0x2d8] ;  /* 0x0000b600ff0e7b82 */ /* 0x000f220000000a00 */
[C---:B------:R-:W-:Y:S02]  /*0720*/  @P1 LEA R36, P3, R62.reuse, R16, 0x2 ;  /* 0x000000103e241211 */ /* 0x040fe400078610ff */
[C---:B------:R-:W-:Y:S02]  /*0730*/  LEA R76, P5, R77.reuse, R22, 0x2 ;  /* 0x000000164d4c7211 */ /* 0x040fe400078a10ff */
[----:B------:R-:W-:Y:S02]  /*0740*/  @P1 LEA.HI.X R37, R62, R17, R63, 0x2, P3 ;  /* 0x000000113e251211 */ /* 0x000fe400018f143f */
[----:B------:R-:W-:Y:S01]  /*0750*/  LEA.HI.X R77, R77, R23, R0, 0x2, P5 ;  /* 0x000000174d4d7211 */ /* 0x000fe200028f1400 */
[----:B0-----:R-:W-:Y:S01]  /*0760*/  @P0 IMAD R0, R11, UR15, R62 ;  /* 0x0000000f0b000c24 */ /* 0x001fe2000f8e023e */
[----:B---3--:R-:W-:-:S03]  /*0770*/  LEA R78, P1, R79, R24, 0x2 ;  /* 0x000000184f4e7211 */ /* 0x008fc600078210ff */
[----:B------:R-:W-:Y:S01]  /*0780*/  @P0 IMAD R0, R0, R21, RZ ;  /* 0x0000001500000224 */ /* 0x000fe200078e02ff */
[----:B------:R-:W-:Y:S02]  /*0790*/  LEA.HI.X R79, R79, R25, R6, 0x2, P1 ;  /* 0x000000194f4f7211 */ /* 0x000fe400008f1406 */
[----:B------:R-:W-:Y:S02]  /*07a0*/  ISETP.GE.AND P1, PT, R21, 0x1, PT ;  /* 0x000000011500780c */ /* 0x000fe40003f26270 */
[----:B------:R-:W-:Y:S01]  /*07b0*/  @P2 LEA R34, P4, R62, R18, 0x2 ;  /* 0x000000123e222211 */ /* 0x000fe200078810ff */
[----:B-1----:R-:W-:Y:S01]  /*07c0*/  @P0 IMAD R3, R0, R13, RZ ;  /* 0x0000000d00030224 */ /* 0x002fe200078e02ff */
[----:B------:R-:W-:Y:S02]  /*07d0*/  USHF.R.U32.HI UR4, URZ, 0x1, UR9 ;  /* 0x000000013f047899 */ /* 0x000fe40008011609 */
[----:B------:R-:W-:Y:S01]  /*07e0*/  @P2 LEA.HI.X R35, R62, R19, R63, 0x2, P4 ;  /* 0x000000133e232211 */ /* 0x000fe200020f143f */
[----:B--2---:R-:W-:Y:S01]  /*07f0*/  @P0 IMAD.WIDE R38, R3, 0x10, R38 ;  /* 0x0000001003260825 */ /* 0x004fe200078e0226 */
[----:B------:R-:W-:Y:S01]  /*0800*/  LEA R80, P2, R7, R80, 0x2 ;  /* 0x0000005007507211 */ /* 0x000fe200078410ff */
[----:B------:R-:W-:-:S02]  /*0810*/  USHF.R.U64 UR8, UR8, 0x1, UR9 ;  /* 0x0000000108087899 */ /* 0x000fc40008001209 */
[----:B------:R-:W-:Y:S01]  /*0820*/  UIMAD UR4, UR4, UR15, URZ ;  /* 0x0000000f040472a4 */ /* 0x000fe2000f8e023f */
[C---:B------:R-:W-:Y:S02]  /*0830*/  IMAD R3, R63.reuse, UR6, RZ ;  /* 0x000000063f037c24 */ /* 0x040fe4000f8e02ff */
[----:B------:R-:W-:Y:S01]  /*0840*/  IMAD R5, R63, UR16, RZ ;  /* 0x000000103f057c24 */ /* 0x000fe2000f8e02ff */
[----:B------:R-:W-:Y:S01]  /*0850*/  LEA.HI.X R81, R7, R81, R4, 0x2, P2 ;  /* 0x0000005107517211 */ /* 0x000fe200010f1404 */
[----:B------:R-:W-:Y:S01]  /*0860*/  UIMAD UR4, UR14, UR8, UR4 ;  /* 0x000000080e0472a4 */ /* 0x000fe2000f8e0204 */
[C---:B----4-:R-:W-:Y:S01]  /*0870*/  LEA R82, P2, R83.reuse, R14, 0x2 ;  /* 0x0000000e53527211 */ /* 0x050fe200078410ff */
[C---:B------:R-:W-:Y:S01]  /*0880*/  IMAD R85, R62.reuse, UR7, R3 ;  /* 0x000000073e557c24 */ /* 0x040fe2000f8e0203 */
[----:B------:R-:W-:Y:S01]  /*0890*/  HFMA2.MMA R71, -RZ, RZ, 0, 0 ;  /* 0x00000000ff477435 */ /* 0x000fe200000001ff */
[----:B------:R-:W-:Y:S01]  /*08a0*/  IMAD R87, R62, UR17, R5 ;  /* 0x000000113e577c24 */ /* 0x000fe2000f8e0205 */
[----:B------:R-:W-:-:S02]  /*08b0*/  LEA.HI.X R83, R83, R15, R2, 0x2, P2 ;  /* 0x0000000f53537211 */ /* 0x000fc400010f1402 */
[----:B------:R-:W-:Y:S02]  /*08c0*/  @!P0 CS2R R38, SRZ ;  /* 0x0000000000268805 */ /* 0x000fe4000001ff00 */
[----:B------:R-:W-:Y:S01]  /*08d0*/  MOV R69, RZ ;  /* 0x000000ff00457202 */ /* 0x000fe20000000f00 */
[----:B------:R-:W-:Y:S06]  /*08e0*/  @!P1 BRA `(.L_x_18533) ;  /* 0x0000003800589947 */ /* 0x000fec0003800000 */
[----:B------:R-:W0:Y:S01]  /*08f0*/  S2R R68, SR_TID.X ;  /* 0x0000000000447919 */ /* 0x000e220000002100 */
[----:B------:R-:W1:Y:S01]  /*0900*/  S2UR UR5, SR_CgaCtaId ;  /* 0x00000000000579c3 */ /* 0x000e620000008800 */
[----:B------:R-:W-:Y:S01]  /*0910*/  UIMAD.WIDE.U32 UR8, UR8, UR15, URZ ;  /* 0x0000000f080872a5 */ /* 0x000fe2000f8e003f */
[----:B------:R-:W-:Y:S01]  /*0920*/  IMAD.WIDE.U32 R32, R62, UR6, RZ ;  /* 0x000000063e207c25 */ /* 0x000fe2000f8e00ff */
[----:B------:R-:W2:Y:S01]  /*0930*/  S2R R84, SR_LANEID ;  /* 0x0000000000547919 */ /* 0x000ea20000000000 */
[----:B------:R-:W-:Y:S01]  /*0940*/  MOV R69, RZ ;  /* 0x000000ff00457202 */ /* 0x000fe20000000f00 */
[----:B------:R-:W-:Y:S02]  /*0950*/  UIADD3 UR11, UR9, UR4, URZ ;  /* 0x00000004090b7290 */ /* 0x000fe4000fffe03f */
[----:B------:R-:W-:Y:S01]  /*0960*/  IADD3 R85, R33, R85, RZ ;  /* 0x0000005521557210 */ /* 0x000fe20007ffe0ff */
        /* <DEDUP_REMOVED lines=8> */
[----:B0-----:R-:W-:Y:S01]  /*09f0*/  LOP3.LUT R5, R68, 0xffffffe0, RZ, 0xc0, !PT ;  /* 0xffffffe044057812 */ /* 0x001fe200078ec0ff */
[C---:B------:R-:W-:Y:S01]  /*0a00*/  IMAD.WIDE.U32 R2, R66.reuse, R74, UR10 ;  /* 0x0000000a42027e25 */ /* 0x040fe2000f8e004a */
[----:B------:R-:W-:Y:S02]  /*0a10*/  IADD3 R74, R73, 0x420, RZ ;  /* 0x00000420494a7810 */ /* 0x000fe40007ffe0ff */
[----:B------:R-:W-:Y:S01]  /*0a20*/  LOP3.LUT R72, R5, 0x1f, R68, 0xf8, !PT ;  /* 0x0000001f05487812 */ /* 0x000fe200078ef844 */
[----:B------:R-:W-:Y:S01]  /*0a30*/  IMAD R75, R66, R75, R0 ;  /* 0x0000004b424b7224 */ /* 0x000fe200078e0200 */
[----:B------:R-:W-:Y:S02]  /*0a40*/  SHF.L.U32 R0, R68, 0x3, RZ ;  /* 0x0000000344007819 */ /* 0x000fe400000006ff */
[----:B----4-:R-:W-:-:S02]  /*0a50*/  LEA R70, P0, R2, R70, 0x3 ;  /* 0x0000004602467211 */ /* 0x010fc400078018ff */
[----:B------:R-:W-:Y:S02]  /*0a60*/  LEA.HI.SX32 R7, R0, R0, 0x1b ;  /* 0x0000000000077211 */ /* 0x000fe400078fdaff */
[----:B------:R-:W-:Y:S02]  /*0a70*/  IADD3 R75, R3, R75, RZ ;  /* 0x0000004b034b7210 */ /* 0x000fe40007ffe0ff */
[----:B------:R-:W-:Y:S02]  /*0a80*/  IADD3 R72, R5, R72, RZ ;  /* 0x0000004805487210 */ /* 0x000fe40007ffe0ff */
[----:B------:R-:W-:Y:S02]  /*0a90*/  LEA R74, R7, R74, 0x2 ;  /* 0x0000004a074a7211 */ /* 0x000fe400078e10ff */
[C---:B------:R-:W-:Y:S02]  /*0aa0*/  IADD3 R5, R68.reuse, 0x20, RZ ;  /* 0x0000002044057810 */ /* 0x040fe40007ffe0ff */
[----:B------:R-:W-:-:S02]  /*0ab0*/  IADD3 R7, R68, 0x40, RZ ;  /* 0x0000004044077810 */ /* 0x000fc40007ffe0ff */
[C---:B------:R-:W-:Y:S02]  /*0ac0*/  IADD3 R9, R68.reuse, 0x60, RZ ;  /* 0x0000006044097810 */ /* 0x040fe40007ffe0ff */
[C---:B------:R-:W-:Y:S02]  /*0ad0*/  IADD3 R11, R68.reuse, 0x80, RZ ;  /* 0x00000080440b7810 */ /* 0x040fe40007ffe0ff */
[C---:B------:R-:W-:Y:S02]  /*0ae0*/  IADD3 R13, R68.reuse, 0xa0, RZ ;  /* 0x000000a0440d7810 */ /* 0x040fe40007ffe0ff */
[C---:B------:R-:W-:Y:S02]  /*0af0*/  IADD3 R15, R68.reuse, 0xc0, RZ ;  /* 0x000000c0440f7810 */ /* 0x040fe40007ffe0ff */
[----:B------:R-:W-:Y:S02]  /*0b00*/  IADD3 R17, R68, 0xe0, RZ ;  /* 0x000000e044117810 */ /* 0x000fe40007ffe0ff */
[----:B------:R-:W-:Y:S01]  /*0b10*/  LEA.HI.X R75, R2, R71, R75, 0x3, P0 ;  /* 0x00000047024b7211 */ /* 0x000fe200000f1c4b */
[----:B------:R-:W-:Y:S01]  /*0b20*/  IMAD.WIDE.U32 R2, R62, UR16, RZ ;  /* 0x000000103e027c25 */ /* 0x000fe2000f8e00ff */
[----:B------:R-:W-:-:S02]  /*0b30*/  LEA.HI.SX32 R88, R5, R68, 0x1b ;  /* 0x0000004405587211 */ /* 0x000fc400078fdaff */
[-C--:B------:R-:W-:Y:S02]  /*0b40*/  LEA.HI.SX32 R0, R7, R68.reuse, 0x1b ;  /* 0x0000004407007211 */ /* 0x080fe400078fdaff */
[-C--:B------:R-:W-:Y:S02]  /*0b50*/  LEA.HI.SX32 R90, R9, R68.reuse, 0x1b ;  /* 0x00000044095a7211 */ /* 0x080fe400078fdaff */
[-C--:B------:R-:W-:Y:S02]  /*0b60*/  LEA.HI.SX32 R4, R11, R68.reuse, 0x1b ;  /* 0x000000440b047211 */ /* 0x080fe400078fdaff */
[-C--:B------:R-:W-:Y:S02]  /*0b70*/  LEA.HI.SX32 R92, R13, R68.reuse, 0x1b ;  /* 0x000000440d5c7211 */ /* 0x080fe400078fdaff */
[-C--:B------:R-:W-:Y:S02]  /*0b80*/  LEA.HI.SX32 R6, R15, R68.reuse, 0x1b ;  /* 0x000000440f067211 */ /* 0x080fe400078fdaff */
[----:B------:R-:W-:-:S02]  /*0b90*/  LEA.HI.SX32 R94, R17, R68, 0x1b ;  /* 0x00000044115e7211 */ /* 0x000fc400078fdaff */
[----:B------:R-:W-:Y:S02]  /*0ba0*/  SHF.R.S32.HI R95, RZ, 0x1f, R72 ;  /* 0x0000001fff5f7819 */ /* 0x000fe40000011448 */
[----:B------:R-:W-:Y:S02]  /*0bb0*/  MOV R71, RZ ;  /* 0x000000ff00477202 */ /* 0x000fe40000000f00 */
[----:B------:R-:W-:Y:S02]  /*0bc0*/  IADD3 R87, R3, R87, RZ ;  /* 0x0000005703577210 */ /* 0x000fe40007ffe0ff */
        /* <DEDUP_REMOVED lines=11> */
.L_x_18566:
[----:B------:R-:W-:Y:S01]  /*0c80*/  BAR.SYNC.DEFER_BLOCKING 0x0 ;  /* 0x0000000000007b1d */ /* 0x000fe20000010000 */
[----:B------:R-:W-:Y:S01]  /*0c90*/  IMAD.WIDE R16, R68, 0x10, R76 ;  /* 0x0000001044107825 */ /* 0x000fe200078e024c */
[----:B------:R-:W-:-:S03]  /*0ca0*/  LEA R96, R84, R73, 0x4 ;  /* 0x0000004954607211 */ /* 0x000fc600078e20ff */
[----:B------:R-:W-:Y:S01]  /*0cb0*/  IMAD.WIDE R8, R68, 0x10, R78 ;  /* 0x0000001044087825 */ /* 0x000fe200078e024e */
[----:B------:R-:W-:Y:S01]  /*0cc0*/  ULDC UR5, c[0x0][0x21c] ;  /* 0x0000870000057ab9 */ /* 0x000fe20000000800 */
[----:B------:R-:W2:Y:S04]  /*0cd0*/  LDG.E.128 R16, desc[UR12][R16.64] ;  /* 0x0000000c10107981 */ /* 0x000ea8000c1e1d00 */
[----:B0-2---:R0:W-:Y:S01]  /*0ce0*/  STS.128 [R96], R16 ;  /* 0x0000001060007388 */ /* 0x0051e20000000c00 */
[----:B------:R-:W-:-:S03]  /*0cf0*/  NOP ;  /* 0x0000000000007918 */ /* 0x000fc60000000000 */
[----:B-1----:R-:W-:Y:S01]  /*0d00*/  LDS.128 R4, [R96] ;  /* 0x0000000060047984 */ /* 0x002fe20000000c00 */
[----:B------:R-:W-:Y:S06]  /*0d10*/  BAR.SYNC.DEFER_BLOCKING 0x0 ;  /* 0x0000000000007b1d */ /* 0x000fec0000010000 */
[----:B------:R-:W2:Y:S01]  /*0d20*/  LDG.E.128 R8, desc[UR12][R8.64] ;  /* 0x0000000c08087981 */ /* 0x000ea2000c1e1d00 */
[----:B------:R-:W-:-:S03]  /*0d30*/  IMAD.WIDE R24, R68, 0x10, R80 ;  /* 0x0000001044187825 */ /* 0x000fc600078e0250 */
[----:B--2---:R1:W-:Y:S01]  /*0d40*/  STS.128 [R96], R8 ;  /* 0x0000000860007388 */ /* 0x0043e20000000c00 */
[----:B------:R-:W-:-:S03]  /*0d50*/  NOP ;  /* 0x0000000000007918 */ /* 0x000fc60000000000 */
[----:B------:R-:W-:Y:S01]  /*0d60*/  LDS.128 R12, [R96] ;  /* 0x00000000600c7984 */ /* 0x000fe20000000c00 */
[----:B------:R-:W-:Y:S06]  /*0d70*/  BAR.SYNC.DEFER_BLOCKING 0x0 ;  /* 0x0000000000007b1d */ /* 0x000fec0000010000 */
[----:B0-----:R-:W2:Y:S01]  /*0d80*/  LDG.E.128 R16, desc[UR12][R24.64] ;  /* 0x0000000c18107981 */ /* 0x001ea2000c1e1d00 */
[----:B------:R-:W-:-:S13]  /*0d90*/  ISETP.LT.AND P0, PT, RZ, UR5, PT ;  /* 0x00000005ff007c0c */ /* 0x000fda000bf01270 */
[----:B-1----:R-:W-:Y:S02]  /*0da0*/  @!P0 CS2R R10, SRZ ;  /* 0x00000000000a8805 */ /* 0x002fe4000001ff00 */
        /* <DEDUP_REMOVED lines=18> */
[----:B------:R-:W-:Y:S01]  /*0ed0*/  FADD.FTZ R97, R21, R21 ;  /* 0x0000001515617221 */ /* 0x000fe20000010000 */
[----:B------:R-:W-:Y:S01]  /*0ee0*/  FADD.FTZ R100, R22, R22 ;  /* 0x0000001616647221 */ /* 0x000fe20000010000 */
[----:B------:R-:W-:Y:S01]  /*0ef0*/  FADD.FTZ R104, R23, R23 ;  /* 0x0000001717687221 */ /* 0x000fe20000010000 */
[----:B------:R-:W-:Y:S01]  /*0f00*/  UMOV UR5, URZ ;  /* 0x0000003f00057c82 */ /* 0x000fe20008000000 */
[----:B------:R-:W1:Y:S01]  /*0f10*/  LDC.64 R26, c[0x0][0x3c8] ;  /* 0x0000f200ff1a7b82 */ /* 0x000e620000000a00 */
[----:B------:R-:W-:Y:S01]  /*0f20*/  ULDC UR26, c[0x0][0x224] ;  /* 0x00008900001a7ab9 */ /* 0x000fe20000000800 */
[----:B------:R-:W-:Y:S01]  /*0f30*/  ULDC UR27, c[0x0][0x21c] ;  /* 0x00008700001b7ab9 */ /* 0x000fe20000000800 */
        /* <DEDUP_REMOVED lines=17> */
[----:B------:R-:W-:Y:S01]  /*1050*/  FADD.FTZ R0, R20, R20 ;  /* 0x0000001414007221 */ /* 0x000fe20000010000 */
[----:B------:R-:W-:-:S05]  /*1060*/  IMAD.WIDE.U32 R8, R68, 0x4, R8 ;  /* 0x0000000444087825 */ /* 0x000fca00078e0008 */
[----:B------:R-:W2:Y:S01]  /*1070*/  LDC.64 R44, c[0x0][0x2e0] ;  /* 0x0000b800ff2c7b82 */ /* 0x000ea20000000a00 */
[----:B------:R-:W-:Y:S01]  /*1080*/  IMAD.WIDE R8, R11, 0x4, R8 ;  /* 0x000000040b087825 */ /* 0x000fe200078e0208 */
[----:B------:R-:W-:Y:S02]  /*1090*/  CS2R R10, SRZ ;  /* 0x00000000000a7805 */ /* 0x000fe4000001ff00 */
[C---:B------:R-:W-:Y:S02]  /*10a0*/  IADD3 R46, P0, R8.reuse, -0x380, RZ ;  /* 0xfffffc80082e7810 */ /* 0x040fe40007f1e0ff */
[C---:B------:R-:W-:Y:S02]  /*10b0*/  IADD3 R48, P1, R8.reuse, -0x300, RZ ;  /* 0xfffffd0008307810 */ /* 0x040fe40007f3e0ff */
[C---:B------:R-:W-:Y:S02]  /*10c0*/  IADD3 R50, P2, R8.reuse, -0x280, RZ ;  /* 0xfffffd8008327810 */ /* 0x040fe40007f5e0ff */
[----:B------:R-:W-:-:S02]  /*10d0*/  IADD3 R52, P3, R8, -0x200, RZ ;  /* 0xfffffe0008347810 */ /* 0x000fc40007f7e0ff */
[C---:B------:R-:W-:Y:S02]  /*10e0*/  IADD3 R54, P4, R8.reuse, -0x180, RZ ;  /* 0xfffffe8008367810 */ /* 0x040fe40007f9e0ff */
[C---:B------:R-:W-:Y:S02]  /*10f0*/  IADD3 R56, P5, R8.reuse, -0x100, RZ ;  /* 0xffffff0008387810 */ /* 0x040fe40007fbe0ff */
[----:B------:R-:W-:Y:S02]  /*1100*/  IADD3 R58, P6, R8, -0x80, RZ ;  /* 0xffffff80083a7810 */ /* 0x000fe40007fde0ff */
[C---:B------:R-:W-:Y:S02]  /*1110*/  IADD3.X R47, R9.reuse, -0x1, RZ, P0, !PT ;  /* 0xffffffff092f7810 */ /* 0x040fe400007fe4ff */
[C---:B------:R-:W-:Y:S02]  /*1120*/  IADD3.X R49, R9.reuse, -0x1, RZ, P1, !PT ;  /* 0xffffffff09317810 */ /* 0x040fe40000ffe4ff */
[----:B------:R-:W-:-:S02]  /*1130*/  IADD3.X R51, R9, -0x1, RZ, P2, !PT ;  /* 0xffffffff09337810 */ /* 0x000fc400017fe4ff */
[C---:B------:R-:W-:Y:S02]  /*1140*/  IADD3.X R53, R9.reuse, -0x1, RZ, P3, !PT ;  /* 0xffffffff09357810 */ /* 0x040fe40001ffe4ff */
[C---:B------:R-:W-:Y:S02]  /*1150*/  IADD3.X R55, R9.reuse, -0x1, RZ, P4, !PT ;  /* 0xffffffff09377810 */ /* 0x040fe400027fe4ff */
[C---:B------:R-:W-:Y:S02]  /*1160*/  IADD3.X R57, R9.reuse, -0x1, RZ, P5, !PT ;  /* 0xffffffff09397810 */ /* 0x040fe40002ffe4ff */
[----:B------:R-:W-:Y:S02]  /*1170*/  IADD3.X R59, R9, -0x1, RZ, P6, !PT ;  /* 0xffffffff093b7810 */ /* 0x000fe400037fe4ff */
[----:B01----:R-:W-:-:S07]  /*1180*/  CS2R R8, SRZ ;  /* 0x0000000000087805 */ /* 0x003fce000001ff00 */
.L_x_18565:
[----:B------:R-:W-:Y:S02]  /*1190*/  SHF.R.S32.HI R121, RZ, 0x1f, R102 ;  /* 0x0000001fff797819 */ /* 0x000fe40000011466 */
[----:B------:R-:W-:Y:S02]  /*11a0*/  MOV R20, R32 ;  /* 0x0000002000147202 */ /* 0x000fe40000000f00 */
[----:B------:R-:W-:Y:S01]  /*11b0*/  MOV R21, R85 ;  /* 0x0000005500157202 */ /* 0x000fe20000000f00 */
[----:B------:R-:W-:Y:S02]  /*11c0*/  IMAD R23, R121, UR16, RZ ;  /* 0x0000001079177c24 */ /* 0x000fe4000f8e02ff */
[----:B------:R-:W-:-:S04]  /*11d0*/  IMAD.WIDE.U32 R20, R102, UR16, R20 ;  /* 0x0000001066147c25 */ /* 0x000fc8000f8e0014 */
[----:B------:R-:W-:Y:S01]  /*11e0*/  IMAD R23, R102, UR17, R23 ;  /* 0x0000001166177c24 */ /* 0x000fe2000f8e0217 */
[----:B---3--:R-:W-:-:S04]  /*11f0*/  LEA R60, P0, R20, R42, 0x3 ;  /* 0x0000002a143c7211 */ /* 0x008fc800078018ff */
[----:B------:R-:W-:-:S04]  /*1200*/  IADD3 R21, R21, R23, RZ ;  /* 0x0000001715157210 */ /* 0x000fc80007ffe0ff */
[----:B------:R-:W-:Y:S01]  /*1210*/  LEA.HI.X R61, R20, R43, R21, 0x3, P0 ;  /* 0x0000002b143d7211 */ /* 0x000fe200000f1c15 */
[----:B------:R-:W-:-:S05]  /*1220*/  IMAD R23, R121, UR18, RZ ;  /* 0x0000001279177c24 */ /* 0x000fca000f8e02ff */
[----:B------:R-:W3:Y:S01]  /*1230*/  LDG.E.64 R60, desc[UR12][R60.64] ;  /* 0x0000000c3c3c7981 */ /* 0x000ee2000c1e1b00 */
[----:B------:R-:W-:-:S04]  /*1240*/  IMAD.WIDE.U32 R20, R102, UR18, RZ ;  /* 0x0000001266147c25 */ /* 0x000fc8000f8e00ff */
[----:B------:R-:W-:Y:S01]  /*1250*/  IMAD R23, R102, UR19, R23 ;  /* 0x0000001366177c24 */ /* 0x000fe2000f8e0217 */
[----:B01----:R-:W-:-:S04]  /*1260*/  LEA R29, P0, R20, R82, 0x2 ;  /* 0x00000052141d7211 */ /* 0x003fc800078010ff */
[----:B------:R-:W-:Y:S02]  /*1270*/  IADD3 R21, R21, R23, RZ ;  /* 0x0000001715157210 */ /* 0x000fe40007ffe0ff */
[----:B------:R-:W-:Y:S02]  /*1280*/  LEA R28, P1, R72, R29, 0x4 ;  /* 0x0000001d481c7211 */ /* 0x000fe400078220ff */
[----:B------:R-:W-:-:S04]  /*1290*/  LEA.HI.X R20, R20, R83, R21, 0x2, P0 ;  /* 0x0000005314147211 */ /* 0x000fc800000f1415 */
[----:B------:R-:W-:-:S05]  /*12a0*/  IADD3.X R29, R20, R95, RZ, P1, !PT ;  /* 0x0000005f141d7210 */ /* 0x000fca0000ffe4ff */
[----:B----4-:R-:W4:Y:S04]  /*12b0*/  LDG.E.128 R20, desc[UR12][R28.64] ;  /* 0x0000000c1c147981 */ /* 0x010f28000c1e1d00 */
[----:B------:R0:W4:Y:S01]  /*12c0*/  LDG.E.128 R24, desc[UR12][R28.64+0x200] ;  /* 0x0002000c1c187981 */ /* 0x000122000c1e1d00 */
[----:B------:R-:W-:Y:S01]  /*12d0*/  FADD.FTZ R101, R12, R65 ;  /* 0x000000410c657221 */ /* 0x000fe20000010000 */
[C---:B------:R-:W-:Y:S01]  /*12e0*/  ISETP.GT.AND P0, PT, R86.reuse, 0x1, PT ;  /* 0x000000015600780c */ /* 0x040fe20003f04270 */
[----:B------:R-:W-:Y:S01]  /*12f0*/  IMAD R107, R121, UR20, RZ ;  /* 0x00000014796b7c24 */ /* 0x000fe2000f8e02ff */
[----:B------:R-:W-:Y:S02]  /*1300*/  IADD3 R122, R86, -0x1, RZ ;  /* 0xffffffff567a7810 */ /* 0x000fe40007ffe0ff */
[----:B------:R-:W-:-:S02]  /*1310*/  CS2R R114, SRZ ;  /* 0x0000000000727805 */ /* 0x000fc4000001ff00 */
[----:B------:R-:W-:Y:S01]  /*1320*/  ISETP.EQ.AND P0, PT, R105, RZ, P0 ;  /* 0x000000ff6900720c */ /* 0x000fe20000702270 */
[----:B------:R-:W-:Y:S01]  /*1330*/  IMAD R107, R102, UR21, R107 ;  /* 0x00000015666b7c24 */ /* 0x000fe2000f8e026b */
[----:B------:R-:W-:Y:S02]  /*1340*/  ISETP.NE.AND P1, PT, R68, RZ, PT ;  /* 0x000000ff4400720c */ /* 0x000fe40003f25270 */
[----:B0-----:R-:W-:Y:S02]  /*1350*/  MOV R28, R2 ;  /* 0x00000002001c7202 */ /* 0x001fe40000000f00 */
[----:B------:R-:W-:Y:S02]  /*1360*/  MOV R29, R87 ;  /* 0x00000057001d7202 */ /* 0x000fe40000000f00 */
[----:B------:R-:W-:Y:S02]  /*1370*/  LEA R96, R84, R73, 0x4 ;  /* 0x0000004954607211 */ /* 0x000fe400078e20ff */
[----:B------:R-:W-:Y:S01]  /*1380*/  IADD3 R108, R68, 0x200, RZ ;  /* 0x00000200446c7810 */ /* 0x000fe20007ffe0ff */
[----:B------:R-:W-:-:S02]  /*1390*/  IMAD.WIDE.U32 R28, R102, UR20, R28 ;  /* 0x00000014661c7c25 */ /* 0x000fc4000f8e001c */
[----:B------:R-:W0:Y:S01]  /*13a0*/  @P0 LDC R109, c[0x0][0x21c] ;  /* 0x00008700ff6d0b82 */ /* 0x000e220000000800 */
[----:B--2---:R-:W-:Y:S01]  /*13b0*/  LEA R110, P2, R28, R44, 0x3 ;  /* 0x0000002c1c6e7211 */ /* 0x004fe200078418ff */
[----:B------:R-:W-:Y:S01]  /*13c0*/  BSSY B0, `(.L_x_18535) ;  /* 0x000006a000007945 */ /* 0x000fe20003800000 */
[----:B---3--:R-:W-:Y:S01]  /*13d0*/  FMUL.FTZ R98, R60, 1.4426950216293334961 ;  /* 0x3fb8aa3b3c627820 */ /* 0x008fe20000410000 */
[----:B------:R-:W-:-:S03]  /*13e0*/  FMUL.FTZ R30, R101, R61 ;  /* 0x0000003d651e7220 */ /* 0x000fc60000410000 */
[----:B------:R-:W-:Y:S01]  /*13f0*/  FMUL.FTZ R31, R101, R98 ;  /* 0x00000062651f7220 */ /* 0x000fe20000410000 */
[----:B------:R-:W-:Y:S01]  /*1400*/  FMUL.RZ R99, R30, 0.15915493667125701904 ;  /* 0x3e22f9831e637820 */ /* 0x000fe2000040c000 */
[----:B------:R-:W-:Y:S02]  /*1410*/  LEA.HI R30, R122, R122, RZ, 0x1 ;  /* 0x0000007a7a1e7211 */ /* 0x000fe400078f08ff */
[----:B------:R1:W-:Y:S08]  /*1420*/  MUFU.EX2 R113, R31 ;  /* 0x0000001f00717308 */ /* 0x0003f00000000800 */
[----:B------:R-:W2:Y:S01]  /*1430*/  MUFU.COS R112, R99 ;  /* 0x0000006300707308 */ /* 0x000ea20000000000 */
[----:B-1----:R-:W-:-:S02]  /*1440*/  LOP3.LUT R31, R30, 0xfffffe, RZ, 0xc0, !PT ;  /* 0x00fffffe1e1f7812 */ /* 0x002fc400078ec0ff */
[----:B------:R-:W-:Y:S02]  /*1450*/  IADD3 R30, R29, R107, RZ ;  /* 0x0000006b1d1e7210 */ /* 0x000fe40007ffe0ff */
[----:B------:R-:W-:Y:S02]  /*1460*/  IADD3 R31, R122, -R31, RZ ;  /* 0x8000001f7a1f7210 */ /* 0x000fe40007ffe0ff */
[----:B------:R-:W-:Y:S01]  /*1470*/  LEA.HI.X R111, R28, R45, R30, 0x3, P2 ;  /* 0x0000002d1c6f7211 */ /* 0x000fe200010f1c1e */
[----:B------:R-:W1:Y:S01]  /*1480*/  MUFU.SIN R106, R99 ;  /* 0x00000063006a7308 */ /* 0x000e620000000400 */
[----:B------:R-:W-:Y:S01]  /*1490*/  LEA R30, R84, R73, 0x5 ;  /* 0x00000049541e7211 */ /* 0x000fe200078e28ff */
[----:B----4-:R-:W-:Y:S01]  /*14a0*/  STS.128 [R96], R20 ;  /* 0x0000001460007388 */ /* 0x010fe20000000c00 */
[----:B------:R-:W-:Y:S02]  /*14b0*/  @!P1 LEA R108, R31, R102, 0x8 ;  /* 0x000000661f6c9211 */ /* 0x000fe400078e40ff */
[----:B------:R-:W-:Y:S01]  /*14c0*/  @P0 IADD3 R29, R86, -0x2, RZ ;  /* 0xfffffffe561d0810 */ /* 0x000fe20007ffe0ff */
[----:B------:R-:W-:Y:S01]  /*14d0*/  STS.128 [R96+0x200], R24 ;  /* 0x0002001860007388 */ /* 0x000fe20000000c00 */
[----:B------:R-:W-:-:S03]  /*14e0*/  NOP ;  /* 0x0000000000007918 */ /* 0x000fc60000000000 */
[----:B------:R-:W3:Y:S01]  /*14f0*/  LDS.128 R20, [R30] ;  /* 0x000000001e147984 */ /* 0x000ee20000000c00 */
[----:B--2---:R-:W-:Y:S01]  /*1500*/  FMUL.FTZ R112, R113, R112 ;  /* 0x0000007071707220 */ /* 0x004fe20000410000 */
[----:B------:R-:W-:Y:S01]  /*1510*/  LEA R31, R108, R73, 0x3 ;  /* 0x000000496c1f7211 */ /* 0x000fe200078e18ff */
[----:B0-----:R-:W-:Y:S02]  /*1520*/  @P0 IMAD R29, R29, R109, R102 ;  /* 0x0000006d1d1d0224 */ /* 0x001fe400078e0266 */
[----:B-1----:R-:W-:Y:S01]  /*1530*/  FMUL.FTZ R113, R113, R106 ;  /* 0x0000006a71717220 */ /* 0x002fe20000410000 */
[----:B------:R0:W1:Y:S04]  /*1540*/  LDS.128 R24, [R30+0x10] ;  /* 0x000010001e187984 */ /* 0x0000680000000c00 */
[----:B------:R-:W5:Y:S01]  /*1550*/  LDG.E.64 R110, desc[UR12][R110.64] ;  /* 0x0000000c6e6e7981 */ /* 0x000f62000c1e1b00 */
[----:B------:R-:W-:Y:S01]  /*1560*/  FADD.FTZ R108, R13, R65 ;  /* 0x000000410d6c7221 */ /* 0x000fe20000010000 */
[----:B------:R-:W-:-:S02]  /*1570*/  @P0 IMAD.WIDE R28, R29, 0x10, R38 ;  /* 0x000000101d1c0825 */ /* 0x000fc400078e0226 */
[----:B------:R2:W-:Y:S01]  /*1580*/  STS.64 [R31+0xc90], R112 ;  /* 0x000c90701f007388 */ /* 0x0005e20000000a00 */
[----:B------:R-:W-:Y:S01]  /*1590*/  BAR.SYNC.DEFER_BLOCKING 0x0 ;  /* 0x0000000000007b1d */ /* 0x000fe20000010000 */
[C---:B------:R-:W-:Y:S01]  /*15a0*/  FMUL.FTZ R99, R108.reuse, R61 ;  /* 0x0000003d6c637220 */ /* 0x040fe20000410000 */
[----:B0-----:R-:W-:-:S03]  /*15b0*/  FMUL.FTZ R30, R108, R98 ;  /* 0x000000626c1e7220 */ /* 0x001fc60000410000 */
[----:B------:R-:W-:Y:S01]  /*15c0*/  FMUL.RZ R109, R99, 0.15915493667125701904 ;  /* 0x3e22f983636d7820 */ /* 0x000fe2000040c000 */
[----:B------:R-:W-:Y:S02]  /*15d0*/  FADD.FTZ R107, R14, R65 ;  /* 0x000000410e6b7221 */ /* 0x000fe40000010000 */
[----:B------:R-:W-:Y:S02]  /*15e0*/  MUFU.EX2 R30, R30 ;  /* 0x0000001e001e7308 */ /* 0x000fe40000000800 */
[----:B--2---:R-:W-:-:S06]  /*15f0*/  FMUL.FTZ R31, R107, R61 ;  /* 0x0000003d6b1f7220 */ /* 0x004fcc0000410000 */
[----:B------:R-:W0:Y:S01]  /*1600*/  MUFU.SIN R99, R109 ;  /* 0x0000006d00637308 */ /* 0x000e220000000400 */
[----:B------:R-:W-:-:S07]  /*1610*/  FMUL.RZ R116, R31, 0.15915493667125701904 ;  /* 0x3e22f9831f747820 */ /* 0x000fce000040c000 */
[----:B------:R2:W4:Y:S01]  /*1620*/  MUFU.COS R123, R109 ;  /* 0x0000006d007b7308 */ /* 0x0005220000000000 */
[----:B------:R1:W5:Y:S01]  /*1630*/  @P0 LDG.E.64 R114, desc[UR12][R28.64+0x8] ;  /* 0x0000080c1c720981 */ /* 0x000362000c1e1b00 */
[----:B------:R-:W-:Y:S01]  /*1640*/  FADD.FTZ R106, R15, R65 ;  /* 0x000000410f6a7221 */ /* 0x000fe20000010000 */
[----:B---3--:R-:W-:Y:S01]  /*1650*/  FMUL.FTZ R133, R101, R21 ;  /* 0x0000001565857220 */ /* 0x008fe20000410000 */
[----:B-1----:R-:W-:-:S04]  /*1660*/  FMUL.FTZ R28, R107, R98 ;  /* 0x000000626b1c7220 */ /* 0x002fc80000410000 */
[----:B------:R-:W-:Y:S01]  /*1670*/  MUFU.SIN R125, R116 ;  /* 0x00000074007d7308 */ /* 0x000fe20000000400 */
[----:B------:R-:W-:Y:S01]  /*1680*/  FMUL.FTZ R31, R106, R61 ;  /* 0x0000003d6a1f7220 */ /* 0x000fe20000410000 */
[----:B--2---:R-:W-:Y:S01]  /*1690*/  FMUL.FTZ R109, R101, R20 ;  /* 0x00000014656d7220 */ /* 0x004fe20000410000 */
[----:B0-----:R-:W-:-:S05]  /*16a0*/  FMUL.FTZ R124, R30, R99 ;  /* 0x000000631e7c7220 */ /* 0x001fca0000410000 */
[----:B------:R-:W0:Y:S01]  /*16b0*/  MUFU.EX2 R28, R28 ;  /* 0x0000001c001c7308 */ /* 0x000e220000000800 */
[----:B------:R-:W-:Y:S01]  /*16c0*/  FMUL.FTZ R133, R4, R133 ;  /* 0x0000008504857220 */ /* 0x000fe20000410000 */
[----:B------:R-:W-:Y:S01]  /*16d0*/  FMUL.FTZ R98, R106, R98 ;  /* 0x000000626a627220 */ /* 0x000fe20000410000 */
[----:B------:R-:W-:Y:S01]  /*16e0*/  FMUL.RZ R118, R31, 0.15915493667125701904 ;  /* 0x3e22f9831f767820 */ /* 0x000fe2000040c000 */
[----:B----4-:R-:W-:-:S04]  /*16f0*/  FMUL.FTZ R123, R30, R123 ;  /* 0x0000007b1e7b7220 */ /* 0x010fc80000410000 */
[----:B------:R1:W2:Y:S01]  /*1700*/  MUFU.COS R29, R116 ;  /* 0x00000074001d7308 */ /* 0x0002a20000000000 */
[----:B------:R-:W-:Y:S01]  /*1710*/  FMUL.FTZ R109, R4, R109 ;  /* 0x0000006d046d7220 */ /* 0x000fe20000410000 */
[----:B------:R-:W-:Y:S01]  /*1720*/  FMUL.FTZ R30, R124, R133 ;  /* 0x000000857c1e7220 */ /* 0x000fe20000410000 */
[----:B------:R-:W-:-:S03]  /*1730*/  FMUL.FTZ R140, R108, R22 ;  /* 0x000000166c8c7220 */ /* 0x000fc60000410000 */
[-C--:B------:R-:W-:Y:S02]  /*1740*/  FFMA.FTZ R31, R123, R109.reuse, -R30 ;  /* 0x0000006d7b1f7223 */ /* 0x080fe4000001081e */
[----:B------:R-:W-:Y:S01]  /*1750*/  MUFU.EX2 R98, R98 ;  /* 0x0000006200627308 */ /* 0x000fe20000000800 */
[----:B-1----:R-:W-:Y:S01]  /*1760*/  FMUL.FTZ R116, R124, R109 ;  /* 0x0000006d7c747220 */ /* 0x002fe20000410000 */
[----:B------:R-:W-:Y:S01]  /*1770*/  FMUL.FTZ R138, R108, R23 ;  /* 0x000000176c8a7220 */ /* 0x000fe20000410000 */
[----:B0-----:R-:W-:-:S05]  /*1780*/  FMUL.FTZ R125, R28, R125 ;  /* 0x0000007d1c7d7220 */ /* 0x001fca0000410000 */
[----:B------:R-:W0:Y:S01]  /*1790*/  MUFU.SIN R117, R118 ;  /* 0x0000007600757308 */ /* 0x000e220000000400 */
[----:B------:R-:W-:Y:S01]  /*17a0*/  FFMA.FTZ R116, R123, R133, R116 ;  /* 0x000000857b747223 */ /* 0x000fe20000010074 */
[----:B------:R-:W-:-:S06]  /*17b0*/  FFMA.FTZ R31, R5, R140, R31 ;  /* 0x0000008c051f7223 */ /* 0x000fcc000001001f */
[----:B------:R-:W1:Y:S01]  /*17c0*/  MUFU.COS R129, R118 ;  /* 0x0000007600817308 */ /* 0x000e620000000000 */
[----:B------:R-:W-:Y:S01]  /*17d0*/  FFMA.FTZ R116, R5, R138, R116 ;  /* 0x0000008a05747223 */ /* 0x000fe20000010074 */
[----:B--2---:R-:W-:Y:S01]  /*17e0*/  FMUL.FTZ R126, R28, R29 ;  /* 0x0000001d1c7e7220 */ /* 0x004fe20000410000 */
[----:B------:R-:W-:Y:S01]  /*17f0*/  FMUL.FTZ R99, R125, R31 ;  /* 0x0000001f7d637220 */ /* 0x000fe20000410000 */
[----:B------:R-:W-:Y:S01]  /*1800*/  FMUL.FTZ R135, R107, R25 ;  /* 0x000000196b877220 */ /* 0x000fe20000410000 */
[-C--:B------:R-:W-:Y:S01]  /*1810*/  FMUL.FTZ R29, R125, R116.reuse ;  /* 0x000000747d1d7220 */ /* 0x080fe20000410000 */
[----:B------:R-:W-:Y:S01]  /*1820*/  ISETP.NE.AND P2, PT, R68, 0x1f, PT ;  /* 0x0000001f4400780c */ /* 0x000fe20003f45270 */
[C---:B------:R-:W-:Y:S01]  /*1830*/  FFMA.FTZ R99, R126.reuse, R116, R99 ;  /* 0x000000747e637223 */ /* 0x040fe20000010063 */
[----:B------:R-:W-:Y:S01]  /*1840*/  FMUL.FTZ R137, R107, R24 ;  /* 0x000000186b897220 */ /* 0x000fe20000410000 */
[----:B------:R-:W-:Y:S01]  /*1850*/  FFMA.FTZ R28, R126, R31, -R29 ;  /* 0x0000001f7e1c7223 */ /* 0x000fe2000001081d */
[----:B0-----:R-:W-:Y:S01]  /*1860*/  FMUL.FTZ R117, R98, R117 ;  /* 0x0000007562757220 */ /* 0x001fe20000410000 */
[C---:B------:R-:W-:Y:S01]  /*1870*/  FFMA.FTZ R116, R6.reuse, R135, R99 ;  /* 0x0000008706747223 */ /* 0x040fe20000010063 */
[-C--:B------:R-:W-:Y:S01]  /*1880*/  FMUL.FTZ R29, R113, R124.reuse ;  /* 0x0000007c711d7220 */ /* 0x080fe20000410000 */
[----:B------:R-:W-:Y:S01]  /*1890*/  FFMA.FTZ R30, R6, R137, R28 ;  /* 0x00000089061e7223 */ /* 0x000fe2000001001c */
[----:B------:R-:W-:Y:S01]  /*18a0*/  FMUL.FTZ R28, R112, R124 ;  /* 0x0000007c701c7220 */ /* 0x000fe20000410000 */
[----:B-1----:R-:W-:Y:S01]  /*18b0*/  FMUL.FTZ R129, R98, R129 ;  /* 0x0000008162817220 */ /* 0x002fe20000410000 */
[C---:B------:R-:W-:Y:S01]  /*18c0*/  FMUL.FTZ R98, R117.reuse, R116 ;  /* 0x0000007475627220 */ /* 0x040fe20000410000 */
[----:B------:R-:W-:Y:S01]  /*18d0*/  FFMA.FTZ R29, R112, R123, -R29 ;  /* 0x0000007b701d7223 */ /* 0x000fe2000001081d */
[----:B------:R-:W-:-:S02]  /*18e0*/  FMUL.FTZ R31, R117, R30 ;  /* 0x0000001e751f7220 */ /* 0x000fc40000410000 */
[----:B------:R-:W-:Y:S01]  /*18f0*/  FFMA.FTZ R130, R129, R30, -R98 ;  /* 0x0000001e81827223 */ /* 0x000fe20000010862 */
[----:B------:R-:W-:Y:S01]  /*1900*/  @P2 LEA R98, R68, R73, 0x3 ;  /* 0x0000004944622211 */ /* 0x000fe200078e18ff */
[----:B------:R-:W-:Y:S01]  /*1910*/  FMUL.FTZ R99, R125, R29 ;  /* 0x0000001d7d637220 */ /* 0x000fe20000410000 */
[----:B------:R-:W-:Y:S01]  /*1920*/  FFMA.FTZ R28, R113, R123, R28 ;  /* 0x0000007b711c7223 */ /* 0x000fe2000001001c */
[----:B------:R-:W-:-:S03]  /*1930*/  FFMA.FTZ R131, R129, R116, R31 ;  /* 0x0000007481837223 */ /* 0x000fc6000001001f */
[-C--:B------:R-:W-:Y:S02]  /*1940*/  FFMA.FTZ R116, R126, R28.reuse, R99 ;  /* 0x0000001c7e747223 */ /* 0x080fe40000010063 */
[----:B------:R-:W0:Y:S01]  /*1950*/  @P2 LDS.64 R98, [R98+0x1c98] ;  /* 0x001c980062622984 */ /* 0x000e220000000a00 */
[----:B------:R-:W-:Y:S01]  /*1960*/  FMUL.FTZ R31, R125, R28 ;  /* 0x0000001c7d1f7220 */ /* 0x000fe20000410000 */
[C---:B------:R-:W-:Y:S01]  /*1970*/  FMUL.FTZ R136, R106.reuse, R26 ;  /* 0x0000001a6a887220 */ /* 0x040fe20000410000 */
[----:B------:R-:W-:Y:S02]  /*1980*/  FMUL.FTZ R134, R106, R27 ;  /* 0x0000001b6a867220 */ /* 0x000fe40000410000 */
[----:B------:R-:W-:Y:S01]  /*1990*/  FFMA.FTZ R30, R126, R29, -R31 ;  /* 0x0000001d7e1e7223 */ /* 0x000fe2000001081f */
[C---:B------:R-:W-:Y:S01]  /*19a0*/  FFMA.FTZ R130, R7.reuse, R136, R130 ;  /* 0x0000008807827223 */ /* 0x040fe20000010082 */
        /* <DEDUP_REMOVED lines=11> */
.L_x_18536:
[----:B------:R-:W-:Y:S05]  /*1a60*/  BSYNC B0 ;  /* 0x0000000000007941 */ /* 0x000fea0003800000 */
.L_x_18535:
[----:B------:R-:W3:Y:S01]  /*1a70*/  SHFL.UP PT, R120, R131, 0x1, RZ ;  /* 0x0420000083787989 */ /* 0x000ee200000e00ff */
[C---:B-1----:R-:W-:Y:S01]  /*1a80*/  FMUL.FTZ R28, R117.reuse, R116 ;  /* 0x00000074751c7220 */ /* 0x042fe20000410000 */
[-C--:B------:R-:W-:Y:S01]  /*1a90*/  FMUL.FTZ R29, R117, R30.reuse ;  /* 0x0000001e751d7220 */ /* 0x080fe20000410000 */
[----:B------:R-:W-:Y:S01]  /*1aa0*/  ISETP.GE.AND P0, PT, R84, 0x1, PT ;  /* 0x000000015400780c */ /* 0x000fe20003f06270 */
[----:B------:R-:W1:Y:S01]  /*1ab0*/  SHFL.UP PT, R118, R130, 0x1, RZ ;  /* 0x0420000082767989 */ /* 0x000e6200000e00ff */
[C---:B------:R-:W-:Y:S01]  /*1ac0*/  FFMA.FTZ R139, R129.reuse, R30, -R28 ;  /* 0x0000001e818b7223 */ /* 0x040fe2000001081c */
[----:B------:R-:W-:Y:S01]  /*1ad0*/  FFMA.FTZ R29, R129, R116, R29 ;  /* 0x00000074811d7223 */ /* 0x000fe2000001001d */
[----:B------:R-:W-:Y:S01]  /*1ae0*/  BSSY B0, `(.L_x_18537) ;  /* 0x000009c000007945 */ /* 0x000fe20003800000 */
[----:B-----5:R-:W-:Y:S04]  /*1af0*/  SHFL.IDX PT, R114, R114, RZ, 0x1f ;  /* 0x00001fff72727589 */ /* 0x020fe800000e0000 */
[----:B------:R-:W4:Y:S04]  /*1b00*/  SHFL.UP PT, R28, R139, 0x1, RZ ;  /* 0x042000008b1c7989 */ /* 0x000f2800000e00ff */
[----:B------:R-:W0:Y:S01]  /*1b10*/  SHFL.UP PT, R30, R29, 0x1, RZ ;  /* 0x042000001d1e7989 */ /* 0x000e2200000e00ff */
[C---:B---3--:R-:W-:Y:S01]  /*1b20*/  FMUL.FTZ R116, R29.reuse, R120 ;  /* 0x000000781d747220 */ /* 0x048fe20000410000 */
[----:B-1----:R-:W-:-:S03]  /*1b30*/  FMUL.FTZ R119, R29, R118 ;  /* 0x000000761d777220 */ /* 0x002fc60000410000 */
[C---:B------:R-:W-:Y:S01]  /*1b40*/  FFMA.FTZ R31, R139.reuse, R118, -R116 ;  /* 0x000000768b1f7223 */ /* 0x040fe20000010874 */
[----:B------:R-:W-:-:S03]  /*1b50*/  FFMA.FTZ R120, R139, R120, R119 ;  /* 0x000000788b787223 */ /* 0x000fc60000010077 */
[----:B------:R-:W-:Y:S01]  /*1b60*/  @P0 FADD.FTZ R130, R130, R31 ;  /* 0x0000001f82820221 */ /* 0x000fe20000010000 */
[----:B------:R-:W-:Y:S01]  /*1b70*/  @P0 FADD.FTZ R131, R131, R120 ;  /* 0x0000007883830221 */ /* 0x000fe20000010000 */
[----:B----4-:R-:W-:-:S03]  /*1b80*/  FMUL.FTZ R116, R29, R28 ;  /* 0x0000001c1d747220 */ /* 0x010fc60000410000 */
[----:B------:R-:W1:Y:S01]  /*1b90*/  SHFL.UP PT, R118, R130, 0x2, RZ ;  /* 0x0440000082767989 */ /* 0x000e6200000e00ff */
[-C--:B0-----:R-:W-:Y:S01]  /*1ba0*/  FMUL.FTZ R31, R29, R30.reuse ;  /* 0x0000001e1d1f7220 */ /* 0x081fe20000410000 */
[C---:B------:R-:W-:Y:S02]  /*1bb0*/  FFMA.FTZ R116, R139.reuse, R30, R116 ;  /* 0x0000001e8b747223 */ /* 0x040fe40000010074 */
[----:B------:R-:W0:Y:S01]  /*1bc0*/  SHFL.UP PT, R119, R131, 0x2, RZ ;  /* 0x0440000083777989 */ /* 0x000e2200000e00ff */
[----:B------:R-:W-:Y:S02]  /*1bd0*/  @P0 FFMA.FTZ R139, R139, R28, -R31 ;  /* 0x0000001c8b8b0223 */ /* 0x000fe4000001081f */
[----:B------:R-:W-:Y:S02]  /*1be0*/  FSEL R116, R29, R116, !P0 ;  /* 0x000000741d747208 */ /* 0x000fe40004000000 */
[----:B------:R-:W-:Y:S01]  /*1bf0*/  ISETP.GE.AND P0, PT, R84, 0x2, PT ;  /* 0x000000025400780c */ /* 0x000fe20003f06270 */
[----:B------:R-:W3:Y:S04]  /*1c00*/  SHFL.UP PT, R28, R139, 0x2, RZ ;  /* 0x044000008b1c7989 */ /* 0x000ee800000e00ff */
[----:B------:R-:W4:Y:S01]  /*1c10*/  SHFL.UP PT, R29, R116, 0x2, RZ ;  /* 0x04400000741d7989 */ /* 0x000f2200000e00ff */
[C---:B-1----:R-:W-:Y:S01]  /*1c20*/  FMUL.FTZ R30, R116.reuse, R118 ;  /* 0x00000076741e7220 */ /* 0x042fe20000410000 */
[----:B0-----:R-:W-:-:S03]  /*1c30*/  FMUL.FTZ R31, R116, R119 ;  /* 0x00000077741f7220 */ /* 0x001fc60000410000 */
[C---:B------:R-:W-:Y:S01]  /*1c40*/  FFMA.FTZ R30, R139.reuse, R119, R30 ;  /* 0x000000778b1e7223 */ /* 0x040fe2000001001e */
[----:B------:R-:W-:-:S03]  /*1c50*/  FFMA.FTZ R31, R139, R118, -R31 ;  /* 0x000000768b1f7223 */ /* 0x000fc6000001081f */
[----:B------:R-:W-:Y:S01]  /*1c60*/  @P0 FADD.FTZ R131, R131, R30 ;  /* 0x0000001e83830221 */ /* 0x000fe20000010000 */
[----:B---3--:R-:W-:Y:S01]  /*1c70*/  FMUL.FTZ R30, R116, R28 ;  /* 0x0000001c741e7220 */ /* 0x008fe20000410000 */
[----:B------:R-:W-:-:S03]  /*1c80*/  @P0 FADD.FTZ R130, R130, R31 ;  /* 0x0000001f82820221 */ /* 0x000fc60000010000 */
[----:B------:R-:W0:Y:S01]  /*1c90*/  SHFL.UP PT, R120, R131, 0x4, RZ ;  /* 0x0480000083787989 */ /* 0x000e2200000e00ff */
[CC--:B----4-:R-:W-:Y:S01]  /*1ca0*/  FMUL.FTZ R31, R116.reuse, R29.reuse ;  /* 0x0000001d741f7220 */ /* 0x0d0fe20000410000 */
[C---:B------:R-:W-:Y:S02]  /*1cb0*/  FFMA.FTZ R29, R139.reuse, R29, R30 ;  /* 0x0000001d8b1d7223 */ /* 0x040fe4000001001e */
[----:B------:R-:W1:Y:S01]  /*1cc0*/  SHFL.UP PT, R118, R130, 0x4, RZ ;  /* 0x0480000082767989 */ /* 0x000e6200000e00ff */
[----:B------:R-:W-:Y:S02]  /*1cd0*/  @P0 FFMA.FTZ R139, R139, R28, -R31 ;  /* 0x0000001c8b8b0223 */ /* 0x000fe4000001081f */
[----:B------:R-:W-:Y:S02]  /*1ce0*/  FSEL R29, R116, R29, !P0 ;  /* 0x0000001d741d7208 */ /* 0x000fe40004000000 */
[----:B------:R-:W-:Y:S01]  /*1cf0*/  ISETP.GE.AND P0, PT, R84, 0x4, PT ;  /* 0x000000045400780c */ /* 0x000fe20003f06270 */
[----:B------:R-:W3:Y:S04]  /*1d00*/  SHFL.UP PT, R28, R139, 0x4, RZ ;  /* 0x048000008b1c7989 */ /* 0x000ee800000e00ff */
[----:B------:R-:W4:Y:S01]  /*1d10*/  SHFL.UP PT, R30, R29, 0x4, RZ ;  /* 0x048000001d1e7989 */ /* 0x000f2200000e00ff */
[C---:B0-----:R-:W-:Y:S01]  /*1d20*/  FMUL.FTZ R116, R29.reuse, R120 ;  /* 0x000000781d747220 */ /* 0x041fe20000410000 */
[----:B-1----:R-:W-:-:S03]  /*1d30*/  FMUL.FTZ R119, R29, R118 ;  /* 0x000000761d777220 */ /* 0x002fc60000410000 */
[C---:B------:R-:W-:Y:S01]  /*1d40*/  FFMA.FTZ R31, R139.reuse, R118, -R116 ;  /* 0x000000768b1f7223 */ /* 0x040fe20000010874 */
[----:B------:R-:W-:-:S03]  /*1d50*/  FFMA.FTZ R120, R139, R120, R119 ;  /* 0x000000788b787223 */ /* 0x000fc60000010077 */
[----:B------:R-:W-:Y:S01]  /*1d60*/  @P0 FADD.FTZ R130, R130, R31 ;  /* 0x0000001f82820221 */ /* 0x000fe20000010000 */
[----:B---3--:R-:W-:Y:S01]  /*1d70*/  FMUL.FTZ R116, R29, R28 ;  /* 0x0000001c1d747220 */ /* 0x008fe20000410000 */
[----:B------:R-:W-:Y:S01]  /*1d80*/  @P0 FADD.FTZ R131, R131, R120 ;  /* 0x0000007883830221 */ /* 0x000fe20000010000 */
[----:B------:R-:W-:Y:S01]  /*1d90*/  FMUL.FTZ R120, R100, R111 ;  /* 0x0000006f64787220 */ /* 0x000fe20000410000 */
[-C--:B----4-:R-:W-:Y:S01]  /*1da0*/  FMUL.FTZ R31, R29, R30.reuse ;  /* 0x0000001e1d1f7220 */ /* 0x090fe20000410000 */
        /* <DEDUP_REMOVED lines=12> */
[----:B---3--:R-:W-:Y:S02]  /*1e70*/  FMUL.FTZ R30, R116, R28 ;  /* 0x0000001c741e7220 */ /* 0x008fe40000410000 */
        /* <DEDUP_REMOVED lines=9> */
[----:B------:R-:W-:Y:S01]  /*1f10*/  FMUL.FTZ R116, R104, R111 ;  /* 0x0000006f68747220 */ /* 0x000fe20000410000 */
[----:B------:R-:W1:Y:S01]  /*1f20*/  SHFL.UP PT, R128, R130, 0x10, RZ ;  /* 0x0600000082807989 */ /* 0x000e6200000e00ff */
[----:B------:R-:W-:-:S02]  /*1f30*/  ISETP.GE.AND P0, PT, R84, 0x10, PT ;  /* 0x000000105400780c */ /* 0x000fc40003f06270 */
[-C--:B------:R-:W-:Y:S01]  /*1f40*/  FMUL.FTZ R144, R129, R116.reuse ;  /* 0x0000007481907220 */ /* 0x080fe20000410000 */
[----:B------:R-:W3:Y:S01]  /*1f50*/  SHFL.UP PT, R28, R139, 0x10, RZ ;  /* 0x060000008b1c7989 */ /* 0x000ee200000e00ff */
[C---:B------:R-:W-:Y:S02]  /*1f60*/  FMUL.FTZ R142, R117.reuse, R116 ;  /* 0x00000074758e7220 */ /* 0x040fe40000410000 */
[-C--:B------:R-:W-:Y:S01]  /*1f70*/  FFMA.FTZ R31, -R117, R118.reuse, -R144 ;  /* 0x00000076751f7223 */ /* 0x080fe20000010990 */
[----:B------:R-:W4:Y:S01]  /*1f80*/  SHFL.UP PT, R30, R29, 0x10, RZ ;  /* 0x060000001d1e7989 */ /* 0x000f2200000e00ff */
[----:B------:R-:W-:Y:S02]  /*1f90*/  FFMA.FTZ R142, R129, R118, -R142 ;  /* 0x00000076818e7223 */ /* 0x000fe4000001088e */
[----:B------:R-:W-:Y:S02]  /*1fa0*/  FADD.FTZ R143, -R120, R31 ;  /* 0x0000001f788f7221 */ /* 0x000fe40000010100 */
[----:B------:R-:W-:-:S02]  /*1fb0*/  FADD.FTZ R31, R119, R142 ;  /* 0x0000008e771f7221 */ /* 0x000fc40000010000 */
[C---:B------:R-:W-:Y:S02]  /*1fc0*/  FMUL.FTZ R127, R125.reuse, -R143 ;  /* 0x8000008f7d7f7220 */ /* 0x040fe40000410000 */
[-C--:B------:R-:W-:Y:S02]  /*1fd0*/  FMUL.FTZ R147, R125, -R31.reuse ;  /* 0x8000001f7d937220 */ /* 0x080fe40000410000 */
[C---:B------:R-:W-:Y:S01]  /*1fe0*/  FFMA.FTZ R145, R126.reuse, R31, -R127 ;  /* 0x0000001f7e917223 */ /* 0x040fe2000001087f */
[----:B0-----:R-:W-:Y:S01]  /*1ff0*/  FMUL.FTZ R142, R29, R132 ;  /* 0x000000841d8e7220 */ /* 0x001fe20000410000 */
[----:B------:R-:W-:-:S03]  /*2000*/  FFMA.FTZ R144, R126, R143, R147 ;  /* 0x0000008f7e907223 */ /* 0x000fc60000010093 */
[-C--:B-1----:R-:W-:Y:S01]  /*2010*/  FFMA.FTZ R141, R139, R128.reuse, -R142 ;  /* 0x000000808b8d7223 */ /* 0x082fe2000001088e */
[C---:B------:R-:W-:Y:S01]  /*2020*/  FMUL.FTZ R128, R29.reuse, R128 ;  /* 0x000000801d807220 */ /* 0x040fe20000410000 */
[----:B------:R2:W-:Y:S01]  /*2030*/  SHFL.IDX PT, R142, R115, RZ, 0x1f ;  /* 0x00001fff738e7589 */ /* 0x0005e200000e0000 */
[----:B---3--:R-:W-:Y:S01]  /*2040*/  FMUL.FTZ R127, R29, R28 ;  /* 0x0000001c1d7f7220 */ /* 0x008fe20000410000 */
[----:B------:R-:W-:Y:S01]  /*2050*/  @P0 FADD.FTZ R130, R130, R141 ;  /* 0x0000008d82820221 */ /* 0x000fe20000010000 */
[----:B------:R-:W-:Y:S01]  /*2060*/  FFMA.FTZ R128, R139, R132, R128 ;  /* 0x000000848b807223 */ /* 0x000fe20000010080 */
[----:B------:R-:W-:Y:S01]  /*2070*/  LEA R132, R102, R73, 0x4 ;  /* 0x0000004966847211 */ /* 0x000fe200078e20ff */
[-C--:B----4-:R-:W-:Y:S01]  /*2080*/  FMUL.FTZ R31, R29, R30.reuse ;  /* 0x0000001e1d1f7220 */ /* 0x090fe20000410000 */
[----:B------:R-:W-:Y:S01]  /*2090*/  FFMA.FTZ R30, R139, R30, R127 ;  /* 0x0000001e8b1e7223 */ /* 0x000fe2000001007f */
[----:B------:R-:W-:Y:S01]  /*20a0*/  @P0 FADD.FTZ R131, R131, R128 ;  /* 0x0000008083830221 */ /* 0x000fe20000010000 */
[----:B------:R-:W-:Y:S01]  /*20b0*/  SHFL.UP PT, R130, R130, 0x1, RZ ;  /* 0x0420000082827989 */ /* 0x000fe200000e00ff */
[----:B------:R-:W-:Y:S01]  /*20c0*/  @P0 FFMA.FTZ R139, R139, R28, -R31 ;  /* 0x0000001c8b8b0223 */ /* 0x000fe2000001081f */
[----:B------:R-:W-:Y:S01]  /*20d0*/  FMUL.FTZ R128, R97, R110 ;  /* 0x0000006e61807220 */ /* 0x000fe20000410000 */
[----:B------:R-:W-:Y:S01]  /*20e0*/  FSEL R141, R29, R30, !P0 ;  /* 0x0000001e1d8d7208 */ /* 0x000fe20004000000 */
[----:B------:R-:W-:Y:S01]  /*20f0*/  FMUL.FTZ R127, R97, R111 ;  /* 0x0000006f617f7220 */ /* 0x000fe20000410000 */
[----:B------:R-:W-:Y:S01]  /*2100*/  SHFL.UP PT, R131, R131, 0x1, RZ ;  /* 0x0420000083837989 */ /* 0x000fe200000e00ff */
[----:B------:R-:W-:Y:S01]  /*2110*/  FADD.FTZ R145, R128, R145 ;  /* 0x0000009180917221 */ /* 0x000fe20000010000 */
[----:B------:R-:W-:Y:S01]  /*2120*/  ISETP.GE.AND P0, PT, R86, UR26, PT ;  /* 0x0000001a56007c0c */ /* 0x000fe2000bf06270 */
[----:B------:R-:W-:Y:S01]  /*2130*/  FADD.FTZ R143, -R127, R144 ;  /* 0x000000907f8f7221 */ /* 0x000fe20000010100 */
[----:B------:R-:W0:Y:S01]  /*2140*/  SHFL.UP PT, R141, R141, 0x1, RZ ;  /* 0x042000008d8d7989 */ /* 0x000e2200000e00ff */
[C---:B------:R-:W-:Y:S01]  /*2150*/  FMUL.FTZ R148, R124.reuse, -R145 ;  /* 0x800000917c947220 */ /* 0x040fe20000410000 */
[C---:B--2---:R-:W-:Y:S01]  /*2160*/  FMUL.FTZ R115, R117.reuse, R99 ;  /* 0x0000006375737220 */ /* 0x044fe20000410000 */
[-C--:B------:R-:W-:Y:S01]  /*2170*/  FMUL.FTZ R146, R124, -R143.reuse ;  /* 0x8000008f7c927220 */ /* 0x080fe20000410000 */
[----:B------:R-:W1:Y:S01]  /*2180*/  SHFL.UP PT, R139, R139, 0x1, RZ ;  /* 0x042000008b8b7989 */ /* 0x000e6200000e00ff */
[-C--:B------:R-:W-:Y:S01]  /*2190*/  FMUL.FTZ R144, R117, -R98.reuse ;  /* 0x8000006275907220 */ /* 0x080fe20000410000 */
[----:B------:R-:W-:Y:S01]  /*21a0*/  FFMA.FTZ R148, R123, R143, R148 ;  /* 0x0000008f7b947223 */ /* 0x000fe20000010094 */
[----:B------:R-:W-:Y:S01]  /*21b0*/  ISETP.NE.OR P0, PT, R105, RZ, P0 ;  /* 0x000000ff6900720c */ /* 0x000fe20000705670 */
[----:B------:R-:W-:Y:S01]  /*21c0*/  FFMA.FTZ R149, R123, R145, -R146 ;  /* 0x000000917b957223 */ /* 0x000fe20000010892 */
[C---:B------:R-:W-:Y:S01]  /*21d0*/  FFMA.FTZ R143, R129.reuse, R98, -R115 ;  /* 0x00000062818f7223 */ /* 0x040fe20000010873 */
[----:B------:R-:W-:Y:S01]  /*21e0*/  FFMA.FTZ R145, R129, -R99, R144 ;  /* 0x8000006381917223 */ /* 0x000fe20000010090 */
[----:B------:R-:W-:Y:S01]  /*21f0*/  HFMA2.MMA R28, -RZ, RZ, 1.875, 0 ;  /* 0x3f800000ff1c7435 */ /* 0x000fe200000001ff */
[----:B------:R-:W-:Y:S01]  /*2200*/  MOV R29, RZ ;  /* 0x000000ff001d7202 */ /* 0x000fe20000000f00 */
[C---:B------:R-:W-:Y:S01]  /*2210*/  FMUL.FTZ R146, R125.reuse, -R143 ;  /* 0x8000008f7d927220 */ /* 0x040fe20000410000 */
[----:B------:R-:W-:Y:S01]  /*2220*/  CS2R R30, SRZ ;  /* 0x00000000001e7805 */ /* 0x000fe2000001ff00 */
[----:B------:R-:W-:-:S02]  /*2230*/  FMUL.FTZ R147, R125, -R145 ;  /* 0x800000917d937220 */ /* 0x000fc40000410000 */
[C---:B------:R-:W-:Y:S02]  /*2240*/  FFMA.FTZ R146, R126.reuse, R145, R146 ;  /* 0x000000917e927223 */ /* 0x040fe40000010092 */
[----:B------:R-:W-:Y:S02]  /*2250*/  FFMA.FTZ R147, R126, R143, -R147 ;  /* 0x0000008f7e937223 */ /* 0x000fe40000010893 */
[----:B------:R2:W3:Y:S01]  /*2260*/  @!P0 LDS.128 R28, [R132+0x1d90] ;  /* 0x001d9000841c8984 */ /* 0x0004e20000000c00 */
[----:B------:R-:W-:Y:S01]  /*2270*/  ISETP.NE.AND P0, PT, R105, 0x1f, PT ;  /* 0x0000001f6900780c */ /* 0x000fe20003f05270 */
[C---:B0-----:R-:W-:Y:S01]  /*2280*/  FMUL.FTZ R144, R141.reuse, R142 ;  /* 0x0000008e8d907220 */ /* 0x041fe20000410000 */
[----:B------:R-:W-:-:S03]  /*2290*/  FMUL.FTZ R141, R141, R114 ;  /* 0x000000728d8d7220 */ /* 0x000fc60000410000 */
[C---:B-1----:R-:W-:Y:S01]  /*22a0*/  FFMA.FTZ R115, R139.reuse, R114, -R144 ;  /* 0x000000728b737223 */ /* 0x042fe20000010890 */
[----:B------:R-:W-:-:S03]  /*22b0*/  FFMA.FTZ R144, R139, R142, R141 ;  /* 0x0000008e8b907223 */ /* 0x000fc6000001008d */
[----:B------:R-:W-:Y:S01]  /*22c0*/  @P1 FADD.FTZ R114, R130, R115 ;  /* 0x0000007382721221 */ /* 0x000fe20000010000 */
[----:B------:R-:W-:Y:S01]  /*22d0*/  FMUL.FTZ R130, R0, R110 ;  /* 0x0000006e00827220 */ /* 0x000fe20000410000 */
[----:B------:R-:W-:Y:S01]  /*22e0*/  FMUL.FTZ R110, R124, -R146 ;  /* 0x800000927c6e7220 */ /* 0x000fe20000410000 */
[----:B------:R-:W-:Y:S01]  /*22f0*/  @P1 FADD.FTZ R142, R131, R144 ;  /* 0x00000090838e1221 */ /* 0x000fe20000010000 */
[----:B------:R-:W-:Y:S01]  /*2300*/  FMUL.FTZ R131, R0, R111 ;  /* 0x0000006f00837220 */ /* 0x000fe20000410000 */
[----:B------:R-:W-:Y:S01]  /*2310*/  FMUL.FTZ R143, R113, R114 ;  /* 0x00000072718f7220 */ /* 0x000fe20000410000 */
[-C--:B------:R-:W-:Y:S01]  /*2320*/  FFMA.FTZ R141, R123, R147.reuse, -R110 ;  /* 0x000000937b8d7223 */ /* 0x080fe2000001086e */
[----:B------:R-:W-:Y:S01]  /*2330*/  FMUL.FTZ R110, R124, -R147 ;  /* 0x800000937c6e7220 */ /* 0x000fe20000410000 */
[----:B------:R-:W-:Y:S01]  /*2340*/  FMUL.FTZ R111, R113, R142 ;  /* 0x0000008e716f7220 */ /* 0x000fe20000410000 */
[----:B------:R-:W-:Y:S01]  /*2350*/  FADD.FTZ R139, R130, R149 ;  /* 0x00000095828b7221 */ /* 0x000fe20000010000 */
[----:B------:R-:W-:Y:S01]  /*2360*/  FADD.FTZ R115, -R131, R148 ;  /* 0x0000009483737221 */ /* 0x000fe20000010100 */
[----:B------:R-:W-:Y:S01]  /*2370*/  FFMA.FTZ R113, R123, R146, R110 ;  /* 0x000000927b717223 */ /* 0x000fe2000001006e */
[C---:B------:R-:W-:Y:S01]  /*2380*/  FFMA.FTZ R114, R112.reuse, R114, -R111 ;  /* 0x0000007270727223 */ /* 0x040fe2000001086f */
[----:B------:R-:W-:Y:S01]  /*2390*/  FFMA.FTZ R112, R112, R142, R143 ;  /* 0x0000008e70707223 */ /* 0x000fe2000001008f */
[----:B------:R2:W0:Y:S04]  /*23a0*/  SHFL.DOWN PT, R144, R139, 0x1, 0x1f ;  /* 0x08201f008b907f89 */ /* 0x00042800000e0000 */
[----:B------:R2:W1:Y:S04]  /*23b0*/  SHFL.DOWN PT, R145, R115, 0x1, 0x1f ;  /* 0x08201f0073917f89 */ /* 0x00046800000e0000 */
[----:B------:R2:W4:Y:S04]  /*23c0*/  SHFL.DOWN PT, R111, R141, 0x1, 0x1f ;  /* 0x08201f008d6f7f89 */ /* 0x00052800000e0000 */
[----:B------:R2:W0:Y:S01]  /*23d0*/  SHFL.DOWN PT, R143, R113, 0x1, 0x1f ;  /* 0x08201f00718f7f89 */ /* 0x00042200000e0000 */
[----:B------:R-:W-:Y:S05]  /*23e0*/  @!P0 BRA `(.L_x_18538) ;  /* 0x00000000002c8947 */ /* 0x000fea0003800000 */
[C---:B-1----:R-:W-:Y:S01]  /*23f0*/  FMUL.FTZ R142, R113.reuse, R145 ;  /* 0x00000091718e7220 */ /* 0x042fe20000410000 */
[C---:B0-----:R-:W-:Y:S01]  /*2400*/  FMUL.FTZ R110, R113.reuse, R143 ;  /* 0x0000008f716e7220 */ /* 0x041fe20000410000 */
[-C--:B------:R-:W-:Y:S02]  /*2410*/  FMUL.FTZ R146, R113, R144.reuse ;  /* 0x0000009071927220 */ /* 0x080fe40000410000 */
[----:B------:R-:W-:Y:S01]  /*2420*/  FFMA.FTZ R144, R141, R144, -R142 ;  /* 0x000000908d907223 */ /* 0x000fe2000001088e */
[C---:B----4-:R-:W-:Y:S01]  /*2430*/  FMUL.FTZ R142, R111.reuse, R113 ;  /* 0x000000716f8e7220 */ /* 0x050fe20000410000 */
[----:B------:R-:W-:Y:S01]  /*2440*/  FFMA.FTZ R110, R111, R141, -R110 ;  /* 0x0000008d6f6e7223 */ /* 0x000fe2000001086e */
[----:B------:R-:W-:Y:S01]  /*2450*/  FFMA.FTZ R146, R141, R145, R146 ;  /* 0x000000918d927223 */ /* 0x000fe20000010092 */
[----:B--2---:R-:W-:Y:S01]  /*2460*/  FADD.FTZ R139, R139, R144 ;  /* 0x000000908b8b7221 */ /* 0x004fe20000010000 */
[----:B------:R-:W-:Y:S02]  /*2470*/  FFMA.FTZ R113, R141, R143, R142 ;  /* 0x0000008f8d717223 */ /* 0x000fe4000001008e */
[----:B------:R-:W-:Y:S01]  /*2480*/  FADD.FTZ R115, R115, R146 ;  /* 0x0000009273737221 */ /* 0x000fe20000010000 */
[----:B------:R-:W-:-:S07]  /*2490*/  MOV R141, R110 ;  /* 0x0000006e008d7202 */ /* 0x000fce0000000f00 */
.L_x_18538:
[----:B------:R-:W-:Y:S05]  /*24a0*/  BSYNC B0 ;  /* 0x0000000000007941 */ /* 0x000fea0003800000 */
.L_x_18537:
[----:B------:R-:W-:Y:S01]  /*24b0*/  ISETP.GT.U32.AND P0, PT, R105, 0x1d, PT ;  /* 0x0000001d6900780c */ /* 0x000fe20003f04070 */
[----:B------:R-:W-:Y:S01]  /*24c0*/  FADD.FTZ R109, R109, R114 ;  /* 0x000000726d6d7221 */ /* 0x000fe20000010000 */
[----:B------:R-:W-:Y:S01]  /*24d0*/  FADD.FTZ R112, R133, R112 ;  /* 0x0000007085707221 */ /* 0x000fe20000010000 */
[----:B0-----:R0:W0:Y:S01]  /*24e0*/  SHFL.DOWN PT, R143, R141, 0x2, 0x1f ;  /* 0x08401f008d8f7f89 */ /* 0x00102200000e0000 */
[----:B------:R-:W-:Y:S01]  /*24f0*/  BSSY B0, `(.L_x_18539) ;  /* 0x0000014000007945 */ /* 0x000fe20003800000 */
[CC--:B----4-:R-:W-:Y:S01]  /*2500*/  FMUL.FTZ R111, R124.reuse, R109.reuse ;  /* 0x0000006d7c6f7220 */ /* 0x0d0fe20000410000 */
[-C--:B------:R-:W-:Y:S01]  /*2510*/  FMUL.FTZ R110, R124, R112.reuse ;  /* 0x000000707c6e7220 */ /* 0x080fe20000410000 */
[----:B-1----:R1:W4:Y:S02]  /*2520*/  SHFL.DOWN PT, R145, R113, 0x2, 0x1f ;  /* 0x08401f0071917f89 */ /* 0x00232400000e0000 */
[C---:B------:R-:W-:Y:S01]  /*2530*/  FFMA.FTZ R133, R123.reuse, R112, R111 ;  /* 0x000000707b857223 */ /* 0x040fe2000001006f */
[----:B------:R-:W-:Y:S01]  /*2540*/  FFMA.FTZ R110, R123, R109, -R110 ;  /* 0x0000006d7b6e7223 */ /* 0x000fe2000001086e */
[----:B------:R1:W0:Y:S04]  /*2550*/  SHFL.DOWN PT, R144, R139, 0x2, 0x1f ;  /* 0x08401f008b907f89 */ /* 0x00022800000e0000 */
[----:B------:R1:W0:Y:S01]  /*2560*/  SHFL.DOWN PT, R111, R115, 0x2, 0x1f ;  /* 0x08401f00736f7f89 */ /* 0x00022200000e0000 */
[----:B------:R-:W-:Y:S05]  /*2570*/  @P0 BRA `(.L_x_18540) ;  /* 0x00000000002c0947 */ /* 0x000fea0003800000 */
[C---:B0-----:R-:W-:Y:S01]  /*2580*/  FMUL.FTZ R142, R113.reuse, R111 ;  /* 0x0000006f718e7220 */ /* 0x041fe20000410000 */
[C---:B----4-:R-:W-:Y:S01]  /*2590*/  FMUL.FTZ R114, R113.reuse, R145 ;  /* 0x0000009171727220 */ /* 0x050fe20000410000 */
        /* <DEDUP_REMOVED lines=9> */
.L_x_18540:
[----:B------:R-:W-:Y:S05]  /*2630*/  BSYNC B0 ;  /* 0x0000000000007941 */ /* 0x000fea0003800000 */
.L_x_18539:
[----:B------:R-:W-:Y:S01]  /*2640*/  ISETP.GT.U32.AND P0, PT, R105, 0x1b, PT ;  /* 0x0000001b6900780c */ /* 0x000fe20003f04070 */
[C---:B0-----:R-:W-:Y:S01]  /*2650*/  FFMA.FTZ R111, R5.reuse, R140, R110 ;  /* 0x0000008c056f7223 */ /* 0x041fe2000001006e */
[----:B------:R-:W-:Y:S01]  /*2660*/  FFMA.FTZ R138, R5, R138, R133 ;  /* 0x0000008a058a7223 */ /* 0x000fe20000010085 */
[----:B----4-:R0:W4:Y:S01]  /*2670*/  SHFL.DOWN PT, R145, R141, 0x4, 0x1f ;  /* 0x08801f008d917f89 */ /* 0x01012200000e0000 */
[----:B------:R-:W-:Y:S01]  /*2680*/  BSSY B0, `(.L_x_18541) ;  /* 0x0000016000007945 */ /* 0x000fe20003800000 */
[CC--:B------:R-:W-:Y:S01]  /*2690*/  FMUL.FTZ R143, R125.reuse, R111.reuse ;  /* 0x0000006f7d8f7220 */ /* 0x0c0fe20000410000 */
[-C--:B------:R-:W-:Y:S01]  /*26a0*/  FMUL.FTZ R133, R125, R138.reuse ;  /* 0x0000008a7d857220 */ /* 0x080fe20000410000 */
[----:B------:R0:W0:Y:S01]  /*26b0*/  SHFL.DOWN PT, R147, R113, 0x4, 0x1f ;  /* 0x08801f0071937f89 */ /* 0x00002200000e0000 */
[C---:B------:R-:W-:Y:S01]  /*26c0*/  ISETP.GT.U32.AND P1, PT, R105.reuse, 0x17, PT ;  /* 0x000000176900780c */ /* 0x040fe20003f24070 */
[C---:B------:R-:W-:Y:S01]  /*26d0*/  FFMA.FTZ R140, R126.reuse, R138, R143 ;  /* 0x0000008a7e8c7223 */ /* 0x040fe2000001008f */
[----:B------:R-:W-:Y:S01]  /*26e0*/  ISETP.GT.U32.AND P3, PT, R105, 0xf, PT ;  /* 0x0000000f6900780c */ /* 0x000fe20003f64070 */
[----:B------:R0:W0:Y:S01]  /*26f0*/  SHFL.DOWN PT, R142, R139, 0x4, 0x1f ;  /* 0x08801f008b8e7f89 */ /* 0x00002200000e0000 */
[----:B------:R-:W-:-:S03]  /*2700*/  FFMA.FTZ R133, R126, R111, -R133 ;  /* 0x0000006f7e857223 */ /* 0x000fc60000010885 */
[----:B------:R0:W0:Y:S01]  /*2710*/  SHFL.DOWN PT, R143, R115, 0x4, 0x1f ;  /* 0x08801f00738f7f89 */ /* 0x00002200000e0000 */
[----:B------:R-:W-:Y:S07]  /*2720*/  @P0 BRA `(.L_x_18542) ;  /* 0x00000000002c0947 */ /* 0x000fee0003800000 */
[C---:B0-----:R-:W-:Y:S01]  /*2730*/  FMUL.FTZ R114, R113.reuse, R143 ;  /* 0x0000008f71727220 */ /* 0x041fe20000410000 */
[C---:B------:R-:W-:Y:S01]  /*2740*/  FMUL.FTZ R110, R113.reuse, R147 ;  /* 0x00000093716e7220 */ /* 0x040fe20000410000 */
[-C--:B------:R-:W-:Y:S02]  /*2750*/  FMUL.FTZ R144, R113, R142.reuse ;  /* 0x0000008e71907220 */ /* 0x080fe40000410000 */
[----:B------:R-:W-:Y:S01]  /*2760*/  FFMA.FTZ R142, R141, R142, -R114 ;  /* 0x0000008e8d8e7223 */ /* 0x000fe20000010872 */
[-C--:B----4-:R-:W-:Y:S01]  /*2770*/  FMUL.FTZ R114, R113, R145.reuse ;  /* 0x0000009171727220 */ /* 0x090fe20000410000 */
[C---:B------:R-:W-:Y:S01]  /*2780*/  FFMA.FTZ R110, R141.reuse, R145, -R110 ;  /* 0x000000918d6e7223 */ /* 0x040fe2000001086e */
[----:B------:R-:W-:Y:S01]  /*2790*/  FFMA.FTZ R144, R141, R143, R144 ;  /* 0x0000008f8d907223 */ /* 0x000fe20000010090 */
[----:B-12---:R-:W-:Y:S01]  /*27a0*/  FADD.FTZ R139, R139, R142 ;  /* 0x0000008e8b8b7221 */ /* 0x006fe20000010000 */
[----:B------:R-:W-:Y:S02]  /*27b0*/  FFMA.FTZ R113, R141, R147, R114 ;  /* 0x000000938d717223 */ /* 0x000fe40000010072 */
[----:B------:R-:W-:Y:S01]  /*27c0*/  FADD.FTZ R115, R115, R144 ;  /* 0x0000009073737221 */ /* 0x000fe20000010000 */
[----:B------:R-:W-:-:S07]  /*27d0*/  MOV R141, R110 ;  /* 0x0000006e008d7202 */ /* 0x000fce0000000f00 */
.L_x_18542:
[----:B------:R-:W-:Y:S05]  /*27e0*/  BSYNC B0 ;  /* 0x0000000000007941 */ /* 0x000fea0003800000 */
.L_x_18541:
[C---:B------:R-:W-:Y:S01]  /*27f0*/  FFMA.FTZ R137, R6.reuse, R137, R133 ;  /* 0x0000008906897223 */ /* 0x040fe20000010085 */
[----:B------:R-:W-:Y:S01]  /*2800*/  FFMA.FTZ R140, R6, R135, R140 ;  /* 0x00000087068c7223 */ /* 0x000fe2000001008c */
[----:B------:R0:W1:Y:S01]  /*2810*/  SHFL.DOWN PT, R133, R141, 0x8, 0x1f ;  /* 0x09001f008d857f89 */ /* 0x00006200000e0000 */
[----:B------:R-:W-:Y:S03]  /*2820*/  BSSY B0, `(.L_x_18543) ;  /* 0x0000010000007945 */ /* 0x000fe60003800000 */
[----:B------:R1:W1:Y:S04]  /*2830*/  SHFL.DOWN PT, R135, R113, 0x8, 0x1f ;  /* 0x09001f0071877f89 */ /* 0x00026800000e0000 */
[----:B0-----:R0:W0:Y:S04]  /*2840*/  SHFL.DOWN PT, R142, R139, 0x8, 0x1f ;  /* 0x09001f008b8e7f89 */ /* 0x00102800000e0000 */
[----:B------:R0:W0:Y:S01]  /*2850*/  SHFL.DOWN PT, R143, R115, 0x8, 0x1f ;  /* 0x09001f00738f7f89 */ /* 0x00002200000e0000 */
        /* <DEDUP_REMOVED lines=12> */
.L_x_18544:
[----:B------:R-:W-:Y:S05]  /*2920*/  BSYNC B0 ;  /* 0x0000000000007941 */ /* 0x000fea0003800000 */
.L_x_18543:
[----:B-1----:R1:W1:Y:S01]  /*2930*/  SHFL.DOWN PT, R135, R141, 0x10, 0x1f ;  /* 0x0a001f008d877f89 */ /* 0x00226200000e0000 */
[----:B------:R-:W-:Y:S01]  /*2940*/  BSSY B0, `(.L_x_18545) ;  /* 0x0000011000007945 */ /* 0x000fe20003800000 */
[----:B------:R-:W-:Y:S02]  /*2950*/  FMUL.FTZ R133, R4, R101 ;  /* 0x0000006504857220 */ /* 0x000fe40000410000 */
        /* <DEDUP_REMOVED lines=11> */
[----:B--2---:R-:W-:Y:S01]  /*2a10*/  FADD.FTZ R139, R139, R142 ;  /* 0x0000008e8b8b7221 */ /* 0x004fe20000010000 */
[----:B------:R-:W-:Y:S02]  /*2a20*/  FFMA.FTZ R113, R141, R143, R114 ;  /* 0x0000008f8d717223 */ /* 0x000fe40000010072 */
[----:B----4-:R-:W-:Y:S01]  /*2a30*/  FADD.FTZ R115, R115, R144 ;  /* 0x0000009073737221 */ /* 0x010fe20000010000 */
[----:B------:R-:W-:-:S07]  /*2a40*/  MOV R141, R110 ;  /* 0x0000006e008d7202 */ /* 0x000fce0000000f00 */
.L_x_18546:
[----:B------:R-:W-:Y:S05]  /*2a50*/  BSYNC B0 ;  /* 0x0000000000007941 */ /* 0x000fea0003800000 */
.L_x_18545:
[----:B------:R-:W-:Y:S01]  /*2a60*/  SHFL.DOWN PT, R149, R113, 0x1, 0x1f ;  /* 0x08201f0071957f89 */ /* 0x000fe200000e0000 */
[----:B------:R-:W-:Y:S01]  /*2a70*/  FFMA.FTZ R144, R0, R109, RZ ;  /* 0x0000006d00907223 */ /* 0x000fe200000100ff */
[----:B------:R-:W-:Y:S01]  /*2a80*/  FMUL.FTZ R151, R117, R137 ;  /* 0x0000008975977220 */ /* 0x000fe20000410000 */
[----:B------:R-:W-:Y:S01]  /*2a90*/  FMUL.FTZ R114, R5, R108 ;  /* 0x0000006c05727220 */ /* 0x000fe20000410000 */
[----:B0--3--:R-:W0:Y:S01]  /*2aa0*/  SHFL.IDX PT, R142, R30, RZ, 0x1f ;  /* 0x00001fff1e8e7589 */ /* 0x009e2200000e0000 */
[----:B-1----:R-:W-:Y:S01]  /*2ab0*/  FFMA.FTZ R135, R97, R111, R144 ;  /* 0x0000006f61877223 */ /* 0x002fe20000010090 */
[----:B------:R-:W-:Y:S01]  /*2ac0*/  FFMA.FTZ R151, R129, R140, R151 ;  /* 0x0000008c81977223 */ /* 0x000fe20000010097 */
[-C--:B------:R-:W-:Y:S01]  /*2ad0*/  FFMA.FTZ R109, R20, -R133.reuse, R109 ;  /* 0x80000085146d7223 */ /* 0x080fe2000001006d */
[----:B------:R-:W1:Y:S01]  /*2ae0*/  SHFL.IDX PT, R143, R31, RZ, 0x1f ;  /* 0x00001fff1f8f7589 */ /* 0x000e6200000e0000 */
[----:B------:R-:W-:Y:S01]  /*2af0*/  FFMA.FTZ R110, R21, -R133, R112 ;  /* 0x80000085156e7223 */ /* 0x000fe20000010070 */
[----:B------:R-:W-:Y:S01]  /*2b00*/  FFMA.FTZ R133, R0, -R112, RZ ;  /* 0x8000007000857223 */ /* 0x000fe200000100ff */
[-C--:B------:R-:W-:Y:S01]  /*2b10*/  FFMA.FTZ R111, R22, -R114.reuse, R111 ;  /* 0x80000072166f7223 */ /* 0x080fe2000001006f */
[----:B------:R-:W3:Y:S01]  /*2b20*/  SHFL.DOWN PT, R148, R141, 0x1, 0x1f ;  /* 0x08201f008d947f89 */ /* 0x000ee200000e0000 */
[----:B------:R-:W-:Y:S01]  /*2b30*/  FFMA.FTZ R112, R23, -R114, R138 ;  /* 0x8000007217707223 */ /* 0x000fe2000001008a */
[----:B------:R-:W-:Y:S01]  /*2b40*/  FMUL.FTZ R114, R117, R140 ;  /* 0x0000008c75727220 */ /* 0x000fe20000410000 */
[----:B------:R-:W-:Y:S01]  /*2b50*/  FFMA.FTZ R134, R7, R134, R151 ;  /* 0x0000008607867223 */ /* 0x000fe20000010097 */
[----:B------:R2:W5:Y:S01]  /*2b60*/  SHFL.IDX PT, R145, R113, RZ, 0x1f ;  /* 0x00001fff71917589 */ /* 0x00056200000e0000 */
[----:B------:R-:W-:Y:S01]  /*2b70*/  FFMA.FTZ R133, R97, -R138, R133 ;  /* 0x8000008a61857223 */ /* 0x000fe20000010085 */
[----:B------:R-:W-:Y:S01]  /*2b80*/  FMUL.FTZ R150, R6, R107 ;  /* 0x0000006b06967220 */ /* 0x000fe20000410000 */
[-C--:B------:R-:W-:Y:S01]  /*2b90*/  FFMA.FTZ R138, R129, R137.reuse, -R114 ;  /* 0x00000089818a7223 */ /* 0x080fe20000010872 */
[----:B------:R-:W5:Y:S01]  /*2ba0*/  SHFL.DOWN PT, R146, R115, 0x1, 0x1f ;  /* 0x08201f0073927f89 */ /* 0x000f6200000e0000 */
[C---:B------:R-:W-:Y:S01]  /*2bb0*/  FFMA.FTZ R135, R100.reuse, R137, R135 ;  /* 0x0000008964877223 */ /* 0x040fe20000010087 */
[----:B------:R-:W-:Y:S01]  /*2bc0*/  FFMA.FTZ R133, R100, -R140, R133 ;  /* 0x8000008c64857223 */ /* 0x000fe20000010085 */
[-C--:B------:R-:W-:Y:S01]  /*2bd0*/  FFMA.FTZ R114, R25, -R150.reuse, R140 ;  /* 0x8000009619727223 */ /* 0x080fe2000001008c */
[----:B------:R-:W5:Y:S01]  /*2be0*/  SHFL.DOWN PT, R147, R139, 0x1, 0x1f ;  /* 0x08201f008b937f89 */ /* 0x000f6200000e0000 */
[----:B--2---:R-:W-:Y:S01]  /*2bf0*/  FFMA.FTZ R113, R24, -R150, R137 ;  /* 0x8000009618717223 */ /* 0x004fe20000010089 */
[----:B------:R-:W-:Y:S01]  /*2c00*/  FFMA.FTZ R137, R7, R136, R138 ;  /* 0x0000008807897223 */ /* 0x000fe2000001008a */
[----:B------:R-:W-:Y:S01]  /*2c10*/  ISETP.NE.AND P0, PT, R68, RZ, PT ;  /* 0x000000ff4400720c */ /* 0x000fe20003f05270 */
[----:B------:R0:W2:Y:S01]  /*2c20*/  SHFL.IDX PT, R144, R141, RZ, 0x1f ;  /* 0x00001fff8d907589 */ /* 0x0000a200000e0000 */
[----:B------:R-:W-:Y:S03]  /*2c30*/  BSSY B0, `(.L_x_18547) ;  /* 0x0000075000007945 */ /* 0x000fe60003800000 */
[----:B----4-:R-:W4:Y:S01]  /*2c40*/  SHFL.IDX PT, R115, R115, RZ, 0x1f ;  /* 0x00001fff73737589 */ /* 0x010f2200000e0000 */
[C---:B0-----:R-:W-:Y:S01]  /*2c50*/  @P2 FMUL.FTZ R141, R149.reuse, R142 ;  /* 0x0000008e958d2220 */ /* 0x041fe20000410000 */
[----:B-1----:R-:W-:-:S02]  /*2c60*/  @P2 FMUL.FTZ R149, R149, R143 ;  /* 0x0000008f95952220 */ /* 0x002fc40000410000 */
[----:B------:R-:W0:Y:S01]  /*2c70*/  SHFL.IDX PT, R139, R139, RZ, 0x1f ;  /* 0x00001fff8b8b7589 */ /* 0x000e2200000e0000 */
[C---:B---3--:R-:W-:Y:S01]  /*2c80*/  @P2 FFMA.FTZ R151, R148.reuse, R143, R141 ;  /* 0x0000008f94972223 */ /* 0x048fe2000001008d */
[----:B------:R-:W-:Y:S01]  /*2c90*/  @P2 FFMA.FTZ R148, R148, R142, -R149 ;  /* 0x0000008e94942223 */ /* 0x000fe20000010895 */
[C---:B-----5:R-:W-:Y:S01]  /*2ca0*/  FMUL.FTZ R141, R145.reuse, R31 ;  /* 0x0000001f918d7220 */ /* 0x060fe20000410000 */
[-C--:B------:R-:W-:Y:S01]  /*2cb0*/  FMUL.FTZ R138, R145, R30.reuse ;  /* 0x0000001e918a7220 */ /* 0x080fe20000410000 */
[----:B------:R-:W-:Y:S01]  /*2cc0*/  @P2 FADD.FTZ R143, R146, R151 ;  /* 0x00000097928f2221 */ /* 0x000fe20000010000 */
[----:B------:R-:W-:Y:S01]  /*2cd0*/  @P2 FADD.FTZ R142, R147, R148 ;  /* 0x00000094938e2221 */ /* 0x000fe20000010000 */
[----:B--2---:R-:W-:Y:S02]  /*2ce0*/  FFMA.FTZ R136, R144, R30, -R141 ;  /* 0x0000001e90887223 */ /* 0x004fe4000001088d */
[-C--:B------:R-:W-:Y:S01]  /*2cf0*/  FMUL.FTZ R141, R143, -R99.reuse ;  /* 0x800000638f8d7220 */ /* 0x080fe20000410000 */
[----:B------:R-:W-:Y:S01]  /*2d00*/  FMUL.FTZ R140, R142, -R99 ;  /* 0x800000638e8c7220 */ /* 0x000fe20000410000 */
[----:B------:R-:W-:Y:S01]  /*2d10*/  FFMA.FTZ R138, R144, R31, R138 ;  /* 0x0000001f908a7223 */ /* 0x000fe2000001008a */
[----:B------:R-:W-:Y:S01]  /*2d20*/  FMUL.FTZ R31, R145, R29 ;  /* 0x0000001d911f7220 */ /* 0x000fe20000410000 */
[-C--:B------:R-:W-:Y:S01]  /*2d30*/  FFMA.FTZ R99, R142, R98.reuse, -R141 ;  /* 0x000000628e637223 */ /* 0x080fe2000001088d */
[----:B------:R-:W-:Y:S01]  /*2d40*/  FFMA.FTZ R143, R143, R98, R140 ;  /* 0x000000628f8f7223 */ /* 0x000fe2000001008c */
[-C--:B------:R-:W-:Y:S01]  /*2d50*/  FMUL.FTZ R30, R145, R28.reuse ;  /* 0x0000001c911e7220 */ /* 0x080fe20000410000 */
[----:B------:R-:W-:Y:S01]  /*2d60*/  FFMA.FTZ R28, R144, R28, -R31 ;  /* 0x0000001c901c7223 */ /* 0x000fe2000001081f */
[----:B------:R-:W-:Y:S01]  /*2d70*/  FADD.FTZ R99, R118, R99 ;  /* 0x0000006376637221 */ /* 0x000fe20000010000 */
[----:B------:R-:W-:Y:S01]  /*2d80*/  FADD.FTZ R98, -R116, R143 ;  /* 0x0000008f74627221 */ /* 0x000fe20000010100 */
[----:B------:R-:W-:Y:S01]  /*2d90*/  FMUL.FTZ R116, R7, R106 ;  /* 0x0000006a07747220 */ /* 0x000fe20000410000 */
[----:B------:R-:W-:Y:S01]  /*2da0*/  FMUL.FTZ R118, R104, R137 ;  /* 0x0000008968767220 */ /* 0x000fe20000410000 */
[----:B------:R-:W-:Y:S01]  /*2db0*/  P2R R31, PR, RZ, 0x1 ;  /* 0x00000001ff1f7803 */ /* 0x000fe20000000000 */
[----:B------:R-:W-:Y:S01]  /*2dc0*/  FFMA.FTZ R29, R144, R29, R30 ;  /* 0x0000001d901d7223 */ /* 0x000fe2000001001e */
[----:B----4-:R-:W-:Y:S01]  /*2dd0*/  FADD.FTZ R31, R115, R138 ;  /* 0x0000008a731f7221 */ /* 0x010fe20000010000 */
[----:B0-----:R-:W-:Y:S01]  /*2de0*/  FADD.FTZ R30, R139, R136 ;  /* 0x000000888b1e7221 */ /* 0x001fe20000010000 */
[-C--:B------:R-:W-:Y:S01]  /*2df0*/  FFMA.FTZ R115, R26, -R116.reuse, R137 ;  /* 0x800000741a737223 */ /* 0x080fe20000010089 */
[----:B------:R-:W-:Y:S01]  /*2e00*/  FADD.FTZ R118, R135, R118 ;  /* 0x0000007687767221 */ /* 0x000fe20000010000 */
[----:B------:R-:W-:Y:S01]  /*2e10*/  FFMA.FTZ R116, R27, -R116, R134 ;  /* 0x800000741b747223 */ /* 0x000fe20000010086 */
[----:B------:R-:W-:Y:S01]  /*2e20*/  FMUL.FTZ R136, R104, R134 ;  /* 0x0000008668887220 */ /* 0x000fe20000410000 */
[CC--:B------:R-:W-:Y:S01]  /*2e30*/  FMUL.FTZ R135, R117.reuse, -R99.reuse ;  /* 0x8000006375877220 */ /* 0x0c0fe20000410000 */
[-C--:B------:R-:W-:Y:S01]  /*2e40*/  FMUL.FTZ R134, R117, -R98.reuse ;  /* 0x8000006275867220 */ /* 0x080fe20000410000 */
[----:B------:R0:W-:Y:S01]  /*2e50*/  @!P0 STS.128 [R132+0x1d90], R28 ;  /* 0x001d901c84008388 */ /* 0x0001e20000000c00 */
[----:B------:R-:W-:Y:S01]  /*2e60*/  FADD.FTZ R117, R133, -R136 ;  /* 0x8000008885757221 */ /* 0x000fe20000010000 */
[CC--:B------:R-:W-:Y:S01]  /*2e70*/  FFMA.FTZ R135, R129.reuse, R98.reuse, R135 ;  /* 0x0000006281877223 */ /* 0x0c0fe20000010087 */
[-C--:B------:R-:W-:Y:S01]  /*2e80*/  FFMA.FTZ R134, R129, R99.reuse, -R134 ;  /* 0x0000006381867223 */ /* 0x080fe20000010886 */
[C---:B------:R-:W-:Y:S01]  /*2e90*/  FMUL.FTZ R136, R106.reuse, R99 ;  /* 0x000000636a887220 */ /* 0x040fe20000410000 */
[----:B------:R-:W-:Y:S01]  /*2ea0*/  FMUL.FTZ R138, R106, R98 ;  /* 0x000000626a8a7220 */ /* 0x000fe20000410000 */
[----:B------:R-:W-:Y:S01]  /*2eb0*/  FADD.FTZ R120, -R120, R135 ;  /* 0x0000008778787221 */ /* 0x000fe20000010100 */
[----:B------:R-:W-:Y:S01]  /*2ec0*/  FADD.FTZ R119, R119, R134 ;  /* 0x0000008677777221 */ /* 0x000fe20000010000 */
[CC--:B------:R-:W-:Y:S01]  /*2ed0*/  FMUL.FTZ R133, R116.reuse, R136.reuse ;  /* 0x0000008874857220 */ /* 0x0c0fe20000410000 */
[C---:B------:R-:W-:Y:S01]  /*2ee0*/  FMUL.FTZ R135, R7.reuse, R136 ;  /* 0x0000008807877220 */ /* 0x040fe20000410000 */
[-C--:B------:R-:W-:Y:S01]  /*2ef0*/  FMUL.FTZ R137, R7, R138.reuse ;  /* 0x0000008a07897220 */ /* 0x080fe20000410000 */
[----:B------:R-:W-:-:S03]  /*2f00*/  FMUL.FTZ R134, R116, R138 ;  /* 0x0000008a74867220 */ /* 0x000fc60000410000 */
[----:B------:R1:W-:Y:S01]  /*2f10*/  STS [R74+0x18], R135 ;  /* 0x000018874a007388 */ /* 0x0003e20000000800 */
[----:B------:R-:W-:Y:S01]  /*2f20*/  FFMA.FTZ R129, R115, R136, R134 ;  /* 0x0000008873817223 */ /* 0x000fe20000010086 */
[C---:B0-----:R-:W-:Y:S01]  /*2f30*/  FMUL.FTZ R29, R125.reuse, -R120 ;  /* 0x800000787d1d7220 */ /* 0x041fe20000410000 */
[-C--:B------:R-:W-:Y:S01]  /*2f40*/  FMUL.FTZ R125, R125, -R119.reuse ;  /* 0x800000777d7d7220 */ /* 0x080fe20000410000 */
[----:B------:R-:W-:Y:S01]  /*2f50*/  FFMA.FTZ R132, R115, R138, -R133 ;  /* 0x0000008a73847223 */ /* 0x000fe20000010885 */
[CC--:B------:R-:W-:Y:S01]  /*2f60*/  FMUL.FTZ R133, R107.reuse, R120.reuse ;  /* 0x000000786b857220 */ /* 0x0c0fe20000410000 */
[CC--:B------:R-:W-:Y:S01]  /*2f70*/  FFMA.FTZ R29, R126.reuse, R119.reuse, -R29 ;  /* 0x000000777e1d7223 */ /* 0x0c0fe2000001081d */
[----:B------:R-:W-:Y:S01]  /*2f80*/  FFMA.FTZ R126, R126, R120, R125 ;  /* 0x000000787e7e7223 */ /* 0x000fe2000001007d */
[----:B------:R-:W-:Y:S01]  /*2f90*/  FMUL.FTZ R31, R107, R119 ;  /* 0x000000776b1f7220 */ /* 0x000fe20000410000 */
[----:B------:R-:W-:Y:S01]  /*2fa0*/  FMUL.FTZ R28, R114, R133 ;  /* 0x00000085721c7220 */ /* 0x000fe20000410000 */
[----:B------:R-:W-:Y:S01]  /*2fb0*/  FADD.FTZ R125, R128, R29 ;  /* 0x0000001d807d7221 */ /* 0x000fe20000010000 */
[----:B------:R-:W-:Y:S01]  /*2fc0*/  FADD.FTZ R127, -R127, R126 ;  /* 0x0000007e7f7f7221 */ /* 0x000fe20000010100 */
[-C--:B------:R-:W-:Y:S01]  /*2fd0*/  FMUL.FTZ R30, R114, R31.reuse ;  /* 0x0000001f721e7220 */ /* 0x080fe20000410000 */
[-C--:B-1----:R-:W-:Y:S01]  /*2fe0*/  FFMA.FTZ R135, R113, R31.reuse, R28 ;  /* 0x0000001f71877223 */ /* 0x082fe2000001001c */
[----:B------:R-:W-:Y:S01]  /*2ff0*/  FMUL.FTZ R139, R6, R31 ;  /* 0x0000001f068b7220 */ /* 0x000fe20000410000 */
[C---:B------:R-:W-:Y:S01]  /*3000*/  FMUL.FTZ R28, R124.reuse, -R127 ;  /* 0x8000007f7c1c7220 */ /* 0x040fe20000410000 */
[----:B------:R-:W-:Y:S01]  /*3010*/  FMUL.FTZ R124, R124, -R125 ;  /* 0x8000007d7c7c7220 */ /* 0x000fe20000410000 */
[----:B------:R-:W-:Y:S01]  /*3020*/  FMUL.FTZ R31, R6, R133 ;  /* 0x00000085061f7220 */ /* 0x000fe20000410000 */
[----:B------:R-:W-:Y:S01]  /*3030*/  FMUL.FTZ R126, R108, R127 ;  /* 0x0000007f6c7e7220 */ /* 0x000fe20000410000 */
[C---:B------:R-:W-:Y:S01]  /*3040*/  FFMA.FTZ R29, R123.reuse, R125, -R28 ;  /* 0x0000007d7b1d7223 */ /* 0x040fe2000001081c */
[----:B------:R-:W-:Y:S01]  /*3050*/  LEA R28, R86, 0xffffff80, 0x7 ;  /* 0xffffff80561c7811 */ /* 0x000fe200078e38ff */
[----:B------:R-:W-:Y:S01]  /*3060*/  FFMA.FTZ R124, R123, R127, R124 ;  /* 0x0000007f7b7c7223 */ /* 0x000fe2000001007c */
[----:B------:R0:W-:Y:S01]  /*3070*/  STS [R74+0x1c], R137 ;  /* 0x00001c894a007388 */ /* 0x0001e20000000800 */
[----:B------:R-:W-:Y:S01]  /*3080*/  FADD.FTZ R130, R130, R29 ;  /* 0x0000001d82827221 */ /* 0x000fe20000010000 */
[----:B------:R-:W-:Y:S01]  /*3090*/  IADD3 R29, -R28, UR7, RZ ;  /* 0x000000071c1d7c10 */ /* 0x000fe2000fffe1ff */
[----:B------:R-:W-:Y:S01]  /*30a0*/  FADD.FTZ R124, -R131, R124 ;  /* 0x0000007c837c7221 */ /* 0x000fe20000010100 */
[----:B------:R1:W-:Y:S01]  /*30b0*/  STS [R74+0x14], R31 ;  /* 0x0000141f4a007388 */ /* 0x0003e20000000800 */
[----:B------:R-:W-:Y:S01]  /*30c0*/  FMUL.FTZ R28, R112, R126 ;  /* 0x0000007e701c7220 */ /* 0x000fe20000410000 */
[----:B------:R-:W-:Y:S01]  /*30d0*/  LEA R134, R29, -R68, 0x1 ;  /* 0x800000441d867211 */ /* 0x000fe200078e08ff */
[----:B------:R-:W-:Y:S01]  /*30e0*/  FMUL.FTZ R29, R101, R130 ;  /* 0x00000082651d7220 */ /* 0x000fe20000410000 */
[----:B------:R-:W-:Y:S01]  /*30f0*/  STS [R74+0x10], R139 ;  /* 0x0000108b4a007388 */ /* 0x000fe20000000800 */
[----:B0-----:R-:W-:Y:S01]  /*3100*/  FFMA.FTZ R137, R113, R133, -R30 ;  /* 0x0000008571897223 */ /* 0x001fe2000001081e */
[----:B------:R-:W-:Y:S01]  /*3110*/  FMUL.FTZ R30, R108, R125 ;  /* 0x0000007d6c1e7220 */ /* 0x000fe20000410000 */
[----:B------:R-:W-:Y:S01]  /*3120*/  ISETP.GE.AND P0, PT, R134, 0x1, PT ;  /* 0x000000018600780c */ /* 0x000fe20003f06270 */
[----:B-1----:R-:W-:-:S02]  /*3130*/  FMUL.FTZ R31, R101, R124 ;  /* 0x0000007c651f7220 */ /* 0x002fc40000410000 */
[-C--:B------:R-:W-:Y:S01]  /*3140*/  FMUL.FTZ R133, R5, R30.reuse ;  /* 0x0000001e05857220 */ /* 0x080fe20000410000 */
[CC--:B------:R-:W-:Y:S01]  /*3150*/  FFMA.FTZ R123, R111.reuse, R30.reuse, R28 ;  /* 0x0000001e6f7b7223 */ /* 0x0c0fe2000001001c */
[----:B------:R-:W-:Y:S01]  /*3160*/  FMUL.FTZ R128, R112, R30 ;  /* 0x0000001e70807220 */ /* 0x000fe20000410000 */
[C---:B------:R-:W-:Y:S01]  /*3170*/  FMUL.FTZ R28, R110.reuse, R31 ;  /* 0x0000001f6e1c7220 */ /* 0x040fe20000410000 */
[-C--:B------:R-:W-:Y:S01]  /*3180*/  FMUL.FTZ R30, R110, R29.reuse ;  /* 0x0000001d6e1e7220 */ /* 0x080fe20000410000 */
[----:B------:R0:W-:Y:S01]  /*3190*/  STS [R74+0x8], R133 ;  /* 0x000008854a007388 */ /* 0x0001e20000000800 */
[----:B------:R-:W-:Y:S01]  /*31a0*/  FFMA.FTZ R131, R111, R126, -R128 ;  /* 0x0000007e6f837223 */ /* 0x000fe20000010880 */
[C---:B------:R-:W-:Y:S01]  /*31b0*/  FFMA.FTZ R28, R109.reuse, R29, R28 ;  /* 0x0000001d6d1c7223 */ /* 0x040fe2000001001c */
[----:B------:R-:W-:Y:S01]  /*31c0*/  FFMA.FTZ R30, R109, R31, -R30 ;  /* 0x0000001f6d1e7223 */ /* 0x000fe2000001081e */
[C---:B------:R-:W-:Y:S01]  /*31d0*/  FMUL.FTZ R29, R4.reuse, R29 ;  /* 0x0000001d041d7220 */ /* 0x040fe20000410000 */
[----:B------:R-:W-:Y:S01]  /*31e0*/  FMUL.FTZ R31, R4, R31 ;  /* 0x0000001f041f7220 */ /* 0x000fe20000410000 */
[----:B------:R-:W-:Y:S01]  /*31f0*/  FADD.FTZ R28, RZ, R28 ;  /* 0x0000001cff1c7221 */ /* 0x000fe20000010000 */
[----:B------:R-:W-:-:S02]  /*3200*/  FADD.FTZ R30, RZ, R30 ;  /* 0x0000001eff1e7221 */ /* 0x000fc40000010000 */
[----:B------:R1:W-:Y:S01]  /*3210*/  STS [R74], R29 ;  /* 0x0000001d4a007388 */ /* 0x0003e20000000800 */
[----:B0-----:R-:W-:Y:S01]  /*3220*/  FMUL.FTZ R133, R5, R126 ;  /* 0x0000007e05857220 */ /* 0x001fe20000410000 */
[----:B------:R-:W-:Y:S01]  /*3230*/  FADD.FTZ R28, R28, R123 ;  /* 0x0000007b1c1c7221 */ /* 0x000fe20000010000 */
[----:B------:R-:W-:Y:S01]  /*3240*/  FADD.FTZ R30, R30, R131 ;  /* 0x000000831e1e7221 */ /* 0x000fe20000010000 */
[----:B------:R1:W-:Y:S02]  /*3250*/  STS [R74+0x4], R31 ;  /* 0x0000041f4a007388 */ /* 0x0003e40000000800 */
[----:B------:R-:W-:Y:S01]  /*3260*/  FADD.FTZ R126, R28, R135 ;  /* 0x000000871c7e7221 */ /* 0x000fe20000010000 */
[----:B------:R-:W-:Y:S01]  /*3270*/  FADD.FTZ R137, R30, R137 ;  /* 0x000000891e897221 */ /* 0x000fe20000010000 */
[----:B------:R1:W-:Y:S01]  /*3280*/  STS [R74+0xc], R133 ;  /* 0x00000c854a007388 */ /* 0x0003e20000000800 */
[----:B------:R-:W-:Y:S06]  /*3290*/  BAR.SYNC.DEFER_BLOCKING 0x0 ;  /* 0x0000000000007b1d */ /* 0x000fec0000010000 */
[----:B------:R-:W-:Y:S05]  /*32a0*/  @!P0 BRA `(.L_x_18548) ;  /* 0x0000000000348947 */ /* 0x000fea0003800000 */
[-C--:B------:R-:W-:Y:S01]  /*32b0*/  LEA.HI.SX32 R28, R68, R68.reuse, 0x1b ;  /* 0x00000044441c7211 */ /* 0x080fe200078fdaff */
[----:B------:R-:W-:Y:S01]  /*32c0*/  IMAD R121, R121, UR22, RZ ;  /* 0x0000001679797c24 */ /* 0x000fe2000f8e02ff */
[----:B-1----:R-:W-:Y:S02]  /*32d0*/  SHF.L.U32 R29, R122, 0x8, RZ ;  /* 0x000000087a1d7819 */ /* 0x002fe400000006ff */
        /* <DEDUP_REMOVED lines=10> */
.L_x_18548:
[----:B------:R-:W-:Y:S05]  /*3380*/  BSYNC B0 ;  /* 0x0000000000007941 */ /* 0x000fea0003800000 */
.L_x_18547:
[----:B01----:R0:W1:Y:S01]  /*3390*/  LDS R31, [R88+0x4a0] ;  /* 0x0004a000581f7984 */ /* 0x0030620000000800 */
[C---:B------:R-:W-:Y:S01]  /*33a0*/  ISETP.GE.AND P6, PT, R134.reuse, 0x21, PT ;  /* 0x000000218600780c */ /* 0x040fe20003fc6270 */
[----:B------:R-:W-:Y:S01]  /*33b0*/  USHF.L.U64.HI UR24, UR5, 0x2, UR6 ;  /* 0x0000000205187899 */ /* 0x000fe20008010206 */
[----:B------:R-:W-:Y:S01]  /*33c0*/  BSSY B0, `(.L_x_18549) ;  /* 0x000000f000007945 */ /* 0x000fe20003800000 */
[----:B------:R-:W-:Y:S01]  /*33d0*/  USHF.L.U32 UR25, UR5, 0x2, URZ ;  /* 0x0000000205197899 */ /* 0x000fe2000800063f */
[----:B------:R-:W-:Y:S01]  /*33e0*/  FADD.FTZ R132, R137, R132 ;  /* 0x0000008489847221 */ /* 0x000fe20000010000 */
[----:B------:R-:W-:Y:S02]  /*33f0*/  ISETP.GE.AND P0, PT, R134, 0x41, PT ;  /* 0x000000418600780c */ /* 0x000fe40003f06270 */
        /* <DEDUP_REMOVED lines=11> */
.L_x_18550:
[----:B------:R-:W-:Y:S05]  /*34b0*/  BSYNC B0 ;  /* 0x0000000000007941 */ /* 0x000fea0003800000 */
.L_x_18549:
[----:B01----:R0:W1:Y:S01]  /*34c0*/  LDS R31, [R89+0x520] ;  /* 0x00052000591f7984 */ /* 0x0030620000000800 */
[----:B------:R-:W-:Y:S04]  /*34d0*/  BSSY B0, `(.L_x_18551) ;  /* 0x0000005000007945 */ /* 0x000fe80003800000 */
[----:B------:R-:W-:Y:S05]  /*34e0*/  @!P0 BRA `(.L_x_18552) ;  /* 0x00000000000c8947 */ /* 0x000fea0003800000 */
[----:B------:R-:W-:-:S05]  /*34f0*/  IMAD.WIDE.U32 R28, R40, UR25, R48 ;  /* 0x00000019281c7c25 */ /* 0x000fca000f8e0030 */
[----:B------:R-:W-:-:S05]  /*3500*/  IADD3 R29, R121, R29, RZ ;  /* 0x0000001d791d7210 */ /* 0x000fca0007ffe0ff */
[----:B-1----:R2:W-:Y:S02]  /*3510*/  REDG.E.ADD.F32.FTZ.RN.STRONG.GPU desc[UR12][R28.64], R31 ;  /* 0x0000001f1c0079a6 */ /* 0x0025e4000c10f38c */
.L_x_18552:
[----:B------:R-:W-:Y:S05]  /*3520*/  BSYNC B0 ;  /* 0x0000000000007941 */ /* 0x000fea0003800000 */
.L_x_18551:
[----:B-12---:R1:W2:Y:S01]  /*3530*/  LDS R31, [R90+0x5a0] ;  /* 0x0005a0005a1f7984 */ /* 0x0062a20000000800 */
[----:B------:R-:W-:Y:S04]  /*3540*/  BSSY B0, `(.L_x_18553) ;  /* 0x0000005000007945 */ /* 0x000fe80003800000 */
[----:B------:R-:W-:Y:S05]  /*3550*/  @!P1 BRA `(.L_x_18554) ;  /* 0x00000000000c9947 */ /* 0x000fea0003800000 */
[----:B------:R-:W-:-:S05]  /*3560*/  IMAD.WIDE.U32 R28, R40, UR25, R50 ;  /* 0x00000019281c7c25 */ /* 0x000fca000f8e0032 */
[----:B------:R-:W-:-:S05]  /*3570*/  IADD3 R29, R121, R29, RZ ;  /* 0x0000001d791d7210 */ /* 0x000fca0007ffe0ff */
[----:B--2---:R3:W-:Y:S02]  /*3580*/  REDG.E.ADD.F32.FTZ.RN.STRONG.GPU desc[UR12][R28.64], R31 ;  /* 0x0000001f1c0079a6 */ /* 0x0047e4000c10f38c */
.L_x_18554:
[----:B------:R-:W-:Y:S05]  /*3590*/  BSYNC B0 ;  /* 0x0000000000007941 */ /* 0x000fea0003800000 */
.L_x_18553:
[----:B--23--:R2:W3:Y:S01]  /*35a0*/  LDS R31, [R91+0x620] ;  /* 0x000620005b1f7984 */ /* 0x00c4e20000000800 */
[----:B------:R-:W-:Y:S04]  /*35b0*/  BSSY B0, `(.L_x_18555) ;  /* 0x0000005000007945 */ /* 0x000fe80003800000 */
[----:B------:R-:W-:Y:S05]  /*35c0*/  @!P2 BRA `(.L_x_18556) ;  /* 0x00000000000ca947 */ /* 0x000fea0003800000 */
[----:B------:R-:W-:-:S05]  /*35d0*/  IMAD.WIDE.U32 R28, R40, UR25, R52 ;  /* 0x00000019281c7c25 */ /* 0x000fca000f8e0034 */
[----:B------:R-:W-:-:S05]  /*35e0*/  IADD3 R29, R121, R29, RZ ;  /* 0x0000001d791d7210 */ /* 0x000fca0007ffe0ff */
[----:B---3--:R4:W-:Y:S02]  /*35f0*/  REDG.E.ADD.F32.FTZ.RN.STRONG.GPU desc[UR12][R28.64], R31 ;  /* 0x0000001f1c0079a6 */ /* 0x0089e4000c10f38c */
.L_x_18556:
[----:B------:R-:W-:Y:S05]  /*3600*/  BSYNC B0 ;  /* 0x0000000000007941 */ /* 0x000fea0003800000 */
.L_x_18555:
[----:B---34-:R3:W4:Y:S01]  /*3610*/  LDS R31, [R92+0x6a0] ;  /* 0x0006a0005c1f7984 */ /* 0x0187220000000800 */
[----:B------:R-:W-:Y:S04]  /*3620*/  BSSY B0, `(.L_x_18557) ;  /* 0x0000005000007945 */ /* 0x000fe80003800000 */
[----:B------:R-:W-:Y:S05]  /*3630*/  @!P3 BRA `(.L_x_18558) ;  /* 0x00000000000cb947 */ /* 0x000fea0003800000 */
[----:B------:R-:W-:-:S05]  /*3640*/  IMAD.WIDE.U32 R28, R40, UR25, R54 ;  /* 0x00000019281c7c25 */ /* 0x000fca000f8e0036 */
[----:B------:R-:W-:-:S05]  /*3650*/  IADD3 R29, R121, R29, RZ ;  /* 0x0000001d791d7210 */ /* 0x000fca0007ffe0ff */
[----:B----4-:R4:W-:Y:S02]  /*3660*/  REDG.E.ADD.F32.FTZ.RN.STRONG.GPU desc[UR12][R28.64], R31 ;  /* 0x0000001f1c0079a6 */ /* 0x0109e4000c10f38c */
.L_x_18558:
[----:B------:R-:W-:Y:S05]  /*3670*/  BSYNC B0 ;  /* 0x0000000000007941 */ /* 0x000fea0003800000 */
.L_x_18557:
[----:B----4-:R4:W0:Y:S01]  /*3680*/  LDS R31, [R93+0x720] ;  /* 0x000720005d1f7984 */ /* 0x0108220000000800 */
[----:B------:R-:W-:Y:S04]  /*3690*/  BSSY B0, `(.L_x_18559) ;  /* 0x0000005000007945 */ /* 0x000fe80003800000 */
[----:B------:R-:W-:Y:S05]  /*36a0*/  @!P4 BRA `(.L_x_18560) ;  /* 0x00000000000cc947 */ /* 0x000fea0003800000 */
[----:B------:R-:W-:-:S05]  /*36b0*/  IMAD.WIDE.U32 R28, R40, UR25, R56 ;  /* 0x00000019281c7c25 */ /* 0x000fca000f8e0038 */
[----:B------:R-:W-:-:S05]  /*36c0*/  IADD3 R29, R121, R29, RZ ;  /* 0x0000001d791d7210 */ /* 0x000fca0007ffe0ff */
[----:B0-----:R0:W-:Y:S02]  /*36d0*/  REDG.E.ADD.F32.FTZ.RN.STRONG.GPU desc[UR12][R28.64], R31 ;  /* 0x0000001f1c0079a6 */ /* 0x0011e4000c10f38c */
.L_x_18560:
[----:B------:R-:W-:Y:S05]  /*36e0*/  BSYNC B0 ;  /* 0x0000000000007941 */ /* 0x000fea0003800000 */
.L_x_18559:
[----:B0-----:R0:W0:Y:S01]  /*36f0*/  LDS R31, [R94+0x7a0] ;  /* 0x0007a0005e1f7984 */ /* 0x0010220000000800 */
[----:B------:R-:W-:Y:S01]  /*3700*/  BSSY B0, `(.L_x_18561) ;  /* 0x0000005000007945 */ /* 0x000fe20003800000 */
[----:B------:R-:W-:-:S03]  /*3710*/  IMAD.WIDE.U32 R28, R40, UR25, R58 ;  /* 0x00000019281c7c25 */ /* 0x000fc6000f8e003a */
[----:B------:R-:W-:Y:S05]  /*3720*/  @!P5 BRA `(.L_x_18562) ;  /* 0x000000000008d947 */ /* 0x000fea0003800000 */
[----:B------:R-:W-:-:S05]  /*3730*/  IADD3 R29, R121, R29, RZ ;  /* 0x0000001d791d7210 */ /* 0x000fca0007ffe0ff */
[----:B0-----:R0:W-:Y:S02]  /*3740*/  REDG.E.ADD.F32.FTZ.RN.STRONG.GPU desc[UR12][R28.64], R31 ;  /* 0x0000001f1c0079a6 */ /* 0x0011e4000c10f38c */
.L_x_18562:
[----:B------:R-:W-:Y:S05]  /*3750*/  BSYNC B0 ;  /* 0x0000000000007941 */ /* 0x000fea0003800000 */
.L_x_18561:
[----:B0-----:R-:W-:Y:S01]  /*3760*/  FADD.FTZ R28, R126, R129 ;  /* 0x000000817e1c7221 */ /* 0x001fe20000010000 */
[----:B------:R-:W0:Y:S01]  /*3770*/  SHFL.DOWN PT, R123, R118, 0x1, 0x1f ;  /* 0x08201f00767b7f89 */ /* 0x000e2200000e0000 */
[----:B------:R-:W-:Y:S01]  /*3780*/  ISETP.GT.AND P0, PT, R84, 0x1e, PT ;  /* 0x0000001e5400780c */ /* 0x000fe20003f04270 */
[----:B------:R-:W-:Y:S01]  /*3790*/  FMUL.FTZ R21, R21, R124 ;  /* 0x0000007c15157220 */ /* 0x000fe20000410000 */
[----:B------:R-:W-:Y:S01]  /*37a0*/  MOV R30, R118 ;  /* 0x00000076001e7202 */ /* 0x000fe20000000f00 */
[----:B------:R-:W5:Y:S01]  /*37b0*/  SHFL.DOWN PT, R122, R132, 0x1, 0x1f ;  /* 0x08201f00847a7f89 */ /* 0x000f6200000e0000 */
[----:B------:R-:W-:Y:S01]  /*37c0*/  MOV R29, R132 ;  /* 0x00000084001d7202 */ /* 0x000fe20000000f00 */
[----:B------:R-:W-:Y:S01]  /*37d0*/  FFMA.FTZ R21, R20, R130, R21 ;  /* 0x0000008214157223 */ /* 0x000fe20000010015 */
[----:B------:R-:W-:Y:S01]  /*37e0*/  MOV R31, R117 ;  /* 0x00000075001f7202 */ /* 0x000fe20000000f00 */
[----:B------:R-:W1:Y:S01]  /*37f0*/  SHFL.DOWN PT, R126, R117, 0x1, 0x1f ;  /* 0x08201f00757e7f89 */ /* 0x000e6200000e0000 */
[----:B------:R-:W-:Y:S01]  /*3800*/  ISETP.NE.AND P1, PT, R84, RZ, PT ;  /* 0x000000ff5400720c */ /* 0x000fe20003f25270 */
[----:B------:R-:W-:Y:S01]  /*3810*/  BSSY B0, `(.L_x_18563) ;  /* 0x0000065000007945 */ /* 0x000fe20003800000 */
[----:B------:R-:W-:Y:S01]  /*3820*/  ISETP.NE.AND P2, PT, R68, RZ, PT ;  /* 0x000000ff4400720c */ /* 0x000fe20003f45270 */
[----:B------:R-:W2:Y:S01]  /*3830*/  SHFL.DOWN PT, R121, R28, 0x1, 0x1f ;  /* 0x08201f001c797f89 */ /* 0x000ea200000e0000 */
[----:B------:R-:W-:-:S09]  /*3840*/  FFMA.FTZ R16, R101, R21, R16 ;  /* 0x0000001565107223 */ /* 0x000fd20000010010 */
[----:B------:R-:W3:Y:S01]  /*3850*/  @!P1 S2R R133, SR_CgaCtaId ;  /* 0x0000000000859919 */ /* 0x000ee20000008800 */
[----:B0-----:R-:W-:Y:S01]  /*3860*/  @!P0 FADD.FTZ R30, R30, R123 ;  /* 0x0000007b1e1e8221 */ /* 0x001fe20000010000 */
[----:B-----5:R-:W-:Y:S01]  /*3870*/  @!P0 FADD.FTZ R29, R29, R122 ;  /* 0x0000007a1d1d8221 */ /* 0x020fe20000010000 */
[----:B-1----:R-:W-:-:S04]  /*3880*/  @!P0 FADD.FTZ R31, R31, R126 ;  /* 0x0000007e1f1f8221 */ /* 0x002fc80000010000 */
[----:B------:R-:W0:Y:S01]  /*3890*/  SHFL.DOWN PT, R118, R29, 0x2, 0x1f ;  /* 0x08401f001d767f89 */ /* 0x000e2200000e0000 */
[----:B--2---:R-:W-:-:S03]  /*38a0*/  @!P0 FADD.FTZ R28, R121, R28 ;  /* 0x0000001c791c8221 */ /* 0x004fc60000010000 */
[----:B------:R-:W1:Y:S01]  /*38b0*/  SHFL.DOWN PT, R122, R31, 0x2, 0x1f ;  /* 0x08401f001f7a7f89 */ /* 0x000e6200000e0000 */
[----:B------:R-:W-:-:S03]  /*38c0*/  ISETP.GT.AND P0, PT, R84, 0x1d, PT ;  /* 0x0000001d5400780c */ /* 0x000fc60003f04270 */
[----:B------:R-:W2:Y:S04]  /*38d0*/  SHFL.DOWN PT, R121, R30, 0x2, 0x1f ;  /* 0x08401f001e797f89 */ /* 0x000ea800000e0000 */
[----:B------:R-:W5:Y:S06]  /*38e0*/  SHFL.DOWN PT, R117, R28, 0x2, 0x1f ;  /* 0x08401f001c757f89 */ /* 0x000f6c00000e0000 */
[----:B0-----:R-:W-:Y:S01]  /*38f0*/  @!P0 FADD.FTZ R29, R29, R118 ;  /* 0x000000761d1d8221 */ /* 0x001fe20000010000 */
[----:B-1----:R-:W-:-:S04]  /*3900*/  @!P0 FADD.FTZ R31, R31, R122 ;  /* 0x0000007a1f1f8221 */ /* 0x002fc80000010000 */
        /* <DEDUP_REMOVED lines=8> */
[----:B-1----:R-:W-:-:S04]  /*3990*/  @!P0 FADD.FTZ R31, R31, R122 ;  /* 0x0000007a1f1f8221 */ /* 0x002fc80000010000 */
[----:B------:R-:W0:Y:S01]  /*39a0*/  SHFL.DOWN PT, R118, R29, 0x8, 0x1f ;  /* 0x09001f001d767f89 */ /* 0x000e2200000e0000 */
[----:B--2---:R-:W-:-:S03]  /*39b0*/  @!P0 FADD.FTZ R30, R30, R121 ;  /* 0x000000791e1e8221 */ /* 0x004fc60000010000 */
[----:B------:R-:W1:Y:S01]  /*39c0*/  SHFL.DOWN PT, R122, R31, 0x8, 0x1f ;  /* 0x09001f001f7a7f89 */ /* 0x000e6200000e0000 */
[----:B-----5:R-:W-:Y:S01]  /*39d0*/  @!P0 FADD.FTZ R28, R28, R117 ;  /* 0x000000751c1c8221 */ /* 0x020fe20000010000 */
[----:B------:R-:W-:Y:S02]  /*39e0*/  ISETP.GT.AND P0, PT, R84, 0x17, PT ;  /* 0x000000175400780c */ /* 0x000fe40003f04270 */
[----:B------:R-:W2:Y:S04]  /*39f0*/  SHFL.DOWN PT, R117, R30, 0x8, 0x1f ;  /* 0x09001f001e757f89 */ /* 0x000ea800000e0000 */
[----:B------:R-:W5:Y:S07]  /*3a00*/  SHFL.DOWN PT, R121, R28, 0x8, 0x1f ;  /* 0x09001f001c797f89 */ /* 0x000f6e00000e0000 */
[----:B0-----:R-:W-:Y:S01]  /*3a10*/  @!P0 FADD.FTZ R29, R29, R118 ;  /* 0x000000761d1d8221 */ /* 0x001fe20000010000 */
[----:B-1----:R-:W-:-:S04]  /*3a20*/  @!P0 FADD.FTZ R31, R31, R122 ;  /* 0x0000007a1f1f8221 */ /* 0x002fc80000010000 */
[----:B------:R-:W0:Y:S01]  /*3a30*/  SHFL.DOWN PT, R122, R29, 0x10, 0x1f ;  /* 0x0a001f001d7a7f89 */ /* 0x000e2200000e0000 */
[----:B--2---:R-:W-:Y:S01]  /*3a40*/  @!P0 FADD.FTZ R30, R30, R117 ;  /* 0x000000751e1e8221 */ /* 0x004fe20000010000 */
[CC--:B------:R-:W-:Y:S02]  /*3a50*/  FMUL.FTZ R117, R61.reuse, R99.reuse ;  /* 0x000000633d757220 */ /* 0x0c0fe40000410000 */
[----:B------:R-:W-:Y:S01]  /*3a60*/  SHFL.DOWN PT, R126, R31, 0x10, 0x1f ;  /* 0x0a001f001f7e7f89 */ /* 0x000fe200000e0000 */
[----:B-----5:R-:W-:Y:S01]  /*3a70*/  @!P0 FADD.FTZ R28, R28, R121 ;  /* 0x000000791c1c8221 */ /* 0x020fe20000010000 */
[-C--:B------:R-:W-:Y:S01]  /*3a80*/  FMUL.FTZ R121, R61, R98.reuse ;  /* 0x000000623d797220 */ /* 0x080fe20000410000 */
[CC--:B------:R-:W-:Y:S01]  /*3a90*/  FFMA.FTZ R123, R60.reuse, R98.reuse, -R117 ;  /* 0x000000623c7b7223 */ /* 0x0c0fe20000010875 */
[----:B------:R-:W-:Y:S01]  /*3aa0*/  FMUL.FTZ R117, R27, R98 ;  /* 0x000000621b757220 */ /* 0x000fe20000410000 */
[----:B------:R-:W1:Y:S01]  /*3ab0*/  SHFL.DOWN PT, R131, R30, 0x10, 0x1f ;  /* 0x0a001f001e837f89 */ /* 0x000e6200000e0000 */
[----:B------:R-:W-:Y:S01]  /*3ac0*/  FFMA.FTZ R98, R60, R99, R121 ;  /* 0x000000633c627223 */ /* 0x000fe20000010079 */
[----:B------:R-:W-:Y:S01]  /*3ad0*/  FMUL.FTZ R118, R116, R123 ;  /* 0x0000007b74767220 */ /* 0x000fe20000410000 */
[C---:B------:R-:W-:Y:S01]  /*3ae0*/  FMUL.FTZ R27, R61.reuse, R119 ;  /* 0x000000773d1b7220 */ /* 0x040fe20000410000 */
[----:B------:R-:W2:Y:S01]  /*3af0*/  SHFL.DOWN PT, R129, R28, 0x10, 0x1f ;  /* 0x0a001f001c817f89 */ /* 0x000ea200000e0000 */
[----:B------:R-:W-:Y:S01]  /*3b00*/  FFMA.FTZ R116, R26, R99, R117 ;  /* 0x000000631a747223 */ /* 0x000fe20000010075 */
[----:B------:R-:W-:Y:S01]  /*3b10*/  FMUL.FTZ R26, R61, R125 ;  /* 0x0000007d3d1a7220 */ /* 0x000fe20000410000 */
[----:B------:R-:W-:Y:S01]  /*3b20*/  FFMA.FTZ R118, R115, R98, R118 ;  /* 0x0000006273767223 */ /* 0x000fe20000010076 */
[CC--:B------:R-:W-:Y:S01]  /*3b30*/  FFMA.FTZ R115, R60.reuse, R120.reuse, -R27 ;  /* 0x000000783c737223 */ /* 0x0c0fe2000001081b */
[-C--:B------:R-:W-:Y:S01]  /*3b40*/  FMUL.FTZ R27, R25, R120.reuse ;  /* 0x00000078191b7220 */ /* 0x080fe20000410000 */
[----:B------:R-:W-:Y:S01]  /*3b50*/  FFMA.FTZ R25, R60, R127, -R26 ;  /* 0x0000007f3c197223 */ /* 0x000fe2000001081a */
[----:B------:R-:W-:Y:S01]  /*3b60*/  ISETP.GT.AND P0, PT, R84, 0xf, PT ;  /* 0x0000000f5400780c */ /* 0x000fe20003f04270 */
[----:B------:R-:W-:Y:S01]  /*3b70*/  FMUL.FTZ R99, R61, R120 ;  /* 0x000000783d637220 */ /* 0x000fe20000410000 */
[----:B------:R-:W-:Y:S01]  /*3b80*/  FFMA.FTZ R27, R24, R119, R27 ;  /* 0x00000077181b7223 */ /* 0x000fe2000001001b */
[----:B------:R-:W-:Y:S01]  /*3b90*/  FMUL.FTZ R112, R112, R25 ;  /* 0x0000001970707220 */ /* 0x000fe20000410000 */
[-C--:B------:R-:W-:Y:S01]  /*3ba0*/  FMUL.FTZ R25, R23, R127.reuse ;  /* 0x0000007f17197220 */ /* 0x080fe20000410000 */
[C---:B------:R-:W-:Y:S01]  /*3bb0*/  FMUL.FTZ R23, R61.reuse, R130 ;  /* 0x000000823d177220 */ /* 0x040fe20000410000 */
[C---:B------:R-:W-:Y:S01]  /*3bc0*/  FMUL.FTZ R24, R61.reuse, R127 ;  /* 0x0000007f3d187220 */ /* 0x040fe20000410000 */
[-C--:B------:R-:W-:Y:S01]  /*3bd0*/  FMUL.FTZ R61, R61, R124.reuse ;  /* 0x0000007c3d3d7220 */ /* 0x080fe20000410000 */
[C---:B------:R-:W-:Y:S01]  /*3be0*/  FFMA.FTZ R98, R60.reuse, R119, R99 ;  /* 0x000000773c627223 */ /* 0x040fe20000010063 */
[C---:B------:R-:W-:Y:S01]  /*3bf0*/  FFMA.FTZ R23, R60.reuse, R124, -R23 ;  /* 0x0000007c3c177223 */ /* 0x040fe20000010817 */
[----:B------:R-:W-:Y:S01]  /*3c00*/  @!P1 MOV R26, 0x400 ;  /* 0x00000400001a9802 */ /* 0x000fe20000000f00 */
[----:B------:R-:W-:Y:S01]  /*3c10*/  FFMA.FTZ R24, R60, R125, R24 ;  /* 0x0000007d3c187223 */ /* 0x000fe20000010018 */
[----:B------:R-:W-:Y:S01]  /*3c20*/  FMUL.FTZ R114, R114, R115 ;  /* 0x0000007372727220 */ /* 0x000fe20000410000 */
[----:B------:R-:W-:Y:S01]  /*3c30*/  FFMA.FTZ R60, R60, R130, R61 ;  /* 0x000000823c3c7223 */ /* 0x000fe2000001003d */
[----:B------:R-:W-:Y:S01]  /*3c40*/  FMUL.FTZ R110, R110, R23 ;  /* 0x000000176e6e7220 */ /* 0x000fe20000410000 */
[----:B---3--:R-:W-:Y:S01]  /*3c50*/  @!P1 LEA R73, R133, R26, 0x18 ;  /* 0x0000001a85499211 */ /* 0x008fe200078ec0ff */
[----:B0-----:R-:W-:Y:S01]  /*3c60*/  @!P0 FADD.FTZ R29, R29, R122 ;  /* 0x0000007a1d1d8221 */ /* 0x001fe20000010000 */
[----:B-1----:R-:W-:Y:S01]  /*3c70*/  @!P0 FADD.FTZ R30, R30, R131 ;  /* 0x000000831e1e8221 */ /* 0x002fe20000010000 */
[----:B------:R-:W-:Y:S01]  /*3c80*/  @!P0 FADD.FTZ R31, R31, R126 ;  /* 0x0000007e1f1f8221 */ /* 0x000fe20000010000 */
[----:B--2---:R-:W-:Y:S01]  /*3c90*/  @!P0 FADD.FTZ R28, R28, R129 ;  /* 0x000000811c1c8221 */ /* 0x004fe20000010000 */
        /* <DEDUP_REMOVED lines=28> */
.L_x_18564:
[----:B------:R-:W-:Y:S05]  /*3e60*/  BSYNC B0 ;  /* 0x0000000000007941 */ /* 0x000fea0003800000 */
.L_x_18563:
[----:B------:R-:W-:Y:S01]  /*3e70*/  IADD3 R102, R102, 0x1, RZ ;  /* 0x0000000166667810 */ /* 0x000fe20007ffe0ff */
[----:B------:R-:W-:-:S03]  /*3e80*/  UIADD3 UR5, UP0, UR5, 0x1, URZ ;  /* 0x0000000105057890 */ /* 0x000fc6000ff1e03f */
[----:B------:R-:W-:Y:S01]  /*3e90*/  ISETP.GE.AND P0, PT, R102, UR27, PT ;  /* 0x0000001b66007c0c */ /* 0x000fe2000bf06270 */
[----:B------:R-:W-:-:S12]  /*3ea0*/  UIADD3.X UR6, URZ, UR6, URZ, UP0, !UPT ;  /* 0x000000063f067290 */ /* 0x000fd800087fe43f */
[----:B------:R-:W-:Y:S05]  /*3eb0*/  @!P0 BRA `(.L_x_18565) ;  /* 0xffffffd000b48947 */ /* 0x000fea000383ffff */
.L_x_18534:
[----:B------:R-:W-:Y:S01]  /*3ec0*/  BAR.SYNC.DEFER_BLOCKING 0x0 ;  /* 0x0000000000007b1d */ /* 0x000fe20000010000 */
[C---:B-1----:R-:W-:Y:S01]  /*3ed0*/  IADD3 R24, R86.reuse, -0x1, RZ ;  /* 0xffffffff56187810 */ /* 0x042fe20007ffe0ff */
[----:B------:R-:W-:Y:S01]  /*3ee0*/  UIADD3 UR4, UR4, -0x100, URZ ;  /* 0xffffff0004047890 */ /* 0x000fe2000fffe03f */
        /* <DEDUP_REMOVED lines=8> */
[----:B------:R-:W-:Y:S02]  /*3f70*/  IADD3 R78, P3, R78, -0x200, RZ ;  /* 0xfffffe004e4e7810 */ /* 0x000fe40007f7e0ff */
[----:B------:R-:W-:-:S02]  /*3f80*/  IADD3.X R81, R81, -0x1, RZ, P1, !PT ;  /* 0xffffffff51517810 */ /* 0x000fc40000ffe4ff */
[----:B------:R-:W-:Y:S02]  /*3f90*/  IADD3.X R77, R77, -0x1, RZ, P2, !PT ;  /* 0xffffffff4d4d7810 */ /* 0x000fe400017fe4ff */
[----:B------:R-:W-:Y:S02]  /*3fa0*/  IADD3.X R79, R79, -0x1, RZ, P3, !PT ;  /* 0xffffffff4f4f7810 */ /* 0x000fe40001ffe4ff */
[----:B------:R-:W-:Y:S01]  /*3fb0*/  MOV R86, R24 ;  /* 0x0000001800567202 */ /* 0x000fe20000000f00 */
[----:B------:R3:W-:Y:S01]  /*3fc0*/  STS.128 [R96], R16 ;  /* 0x0000001060007388 */ /* 0x0007e20000000c00 */
[----:B------:R-:W-:-:S03]  /*3fd0*/  NOP ;  /* 0x0000000000007918 */ /* 0x000fc60000000000 */
[----:B------:R-:W5:Y:S01]  /*3fe0*/  LDS.128 R4, [R96] ;  /* 0x0000000060047984 */ /* 0x000f620000000c00 */
[C---:B-1----:R-:W-:Y:S02]  /*3ff0*/  IMAD R0, R14.reuse, UR14, RZ ;  /* 0x0000000e0e007c24 */ /* 0x042fe4000f8e02ff */
[----:B------:R-:W-:-:S04]  /*4000*/  IMAD.WIDE.U32 R12, R14, UR15, R20 ;  /* 0x0000000f0e0c7c25 */ /* 0x000fc8000f8e0014 */
[----:B------:R-:W-:Y:S01]  /*4010*/  IMAD R15, R15, UR15, R0 ;  /* 0x0000000f0f0f7c24 */ /* 0x000fe2000f8e0200 */
[----:B---3--:R-:W1:Y:S04]  /*4020*/  LDC.64 R18, c[0x0][0x3a8] ;  /* 0x0000ea00ff127b82 */ /* 0x008e680000000a00 */
[----:B------:R-:W-:Y:S01]  /*4030*/  IADD3 R13, R13, R15, RZ ;  /* 0x0000000f0d0d7210 */ /* 0x000fe20007ffe0ff */
[----:B------:R-:W-:-:S04]  /*4040*/  IMAD R15, R63, UR6, RZ ;  /* 0x000000063f0f7c24 */ /* 0x000fc8000f8e02ff */
[C---:B------:R-:W-:Y:S02]  /*4050*/  IMAD R15, R62.reuse, UR7, R15 ;  /* 0x000000073e0f7c24 */ /* 0x040fe4000f8e020f */
[----:B------:R-:W-:Y:S01]  /*4060*/  IMAD.WIDE.U32 R12, R62, UR6, R12 ;  /* 0x000000063e0c7c25 */ /* 0x000fe2000f8e000c */
[----:B------:R-:W-:-:S04]  /*4070*/  ULDC.64 UR6, c[0x0][0x3b0] ;  /* 0x0000ec0000067ab9 */ /* 0x000fc80000000a00 */
[----:B------:R-:W-:Y:S02]  /*4080*/  IADD3 R0, R13, R15, RZ ;  /* 0x0000000f0d007210 */ /* 0x000fe40007ffe0ff */
[----:B--2---:R-:W-:-:S04]  /*4090*/  LEA R16, P0, R12, R22, 0x2 ;  /* 0x000000160c107211 */ /* 0x004fc800078010ff */
[----:B------:R-:W-:Y:S02]  /*40a0*/  LEA.HI.X R17, R12, R23, R0, 0x2, P0 ;  /* 0x000000170c117211 */ /* 0x000fe400000f1400 */
[----:B------:R-:W2:Y:S01]  /*40b0*/  LDC.64 R22, c[0x0][0x3f0] ;  /* 0x0000fc00ff167b82 */ /* 0x000ea20000000a00 */
[----:B-1----:R-:W-:Y:S02]  /*40c0*/  IMAD R0, R18, UR14, RZ ;  /* 0x0000000e12007c24 */ /* 0x002fe4000f8e02ff */
[----:B------:R-:W-:-:S04]  /*40d0*/  IMAD.WIDE R16, R68, 0x10, R16 ;  /* 0x0000001044107825 */ /* 0x000fc800078e0210 */
[----:B------:R-:W-:Y:S01]  /*40e0*/  IMAD R19, R19, UR15, R0 ;  /* 0x0000000f13137c24 */ /* 0x000fe2000f8e0200 */
[----:B-----5:R1:W-:Y:S01]  /*40f0*/  STG.E.128 desc[UR12][R16.64], R4 ;  /* 0x0000000410007986 */ /* 0x0203e2000c101d0c */
[----:B------:R-:W-:Y:S01]  /*4100*/  IMAD.WIDE.U32 R20, R18, UR15, R20 ;  /* 0x0000000f12147c25 */ /* 0x000fe2000f8e0014 */
[----:B------:R-:W-:Y:S04]  /*4110*/  BAR.SYNC.DEFER_BLOCKING 0x0 ;  /* 0x0000000000007b1d */ /* 0x000fe80000010000 */
[----:B------:R-:W-:Y:S01]  /*4120*/  IADD3 R21, R21, R19, RZ ;  /* 0x0000001315157210 */ /* 0x000fe20007ffe0ff */
[----:B-1----:R-:W-:-:S04]  /*4130*/  IMAD R5, R63, UR6, RZ ;  /* 0x000000063f057c24 */ /* 0x002fc8000f8e02ff */
[C---:B------:R-:W-:Y:S02]  /*4140*/  IMAD R7, R62.reuse, UR7, R5 ;  /* 0x000000073e077c24 */ /* 0x040fe4000f8e0205 */
[----:B------:R-:W-:Y:S01]  /*4150*/  IMAD.WIDE.U32 R4, R62, UR6, R20 ;  /* 0x000000063e047c25 */ /* 0x000fe2000f8e0014 */
[----:B------:R1:W-:Y:S01]  /*4160*/  STS.128 [R96], R8 ;  /* 0x0000000860007388 */ /* 0x0003e20000000c00 */
[----:B------:R-:W-:-:S03]  /*4170*/  NOP ;  /* 0x0000000000007918 */ /* 0x000fc60000000000 */
[----:B------:R-:W3:Y:S01]  /*4180*/  LDS.128 R12, [R96] ;  /* 0x00000000600c7984 */ /* 0x000ee20000000c00 */
[----:B------:R-:W-:Y:S02]  /*4190*/  IADD3 R0, R5, R7, RZ ;  /* 0x0000000705007210 */ /* 0x000fe40007ffe0ff */
[----:B--2---:R-:W-:-:S04]  /*41a0*/  LEA R6, P0, R4, R22, 0x2 ;  /* 0x0000001604067211 */ /* 0x004fc800078010ff */
        /* <DEDUP_REMOVED lines=8> */
[----:B---3--:R1:W-:Y:S01]  /*4230*/  STG.E.128 desc[UR12][R4.64], R12 ;  /* 0x0000000c04007986 */ /* 0x0083e2000c101d0c */
[----:B------:R-:W-:Y:S05]  /*4240*/  @P4 BRA `(.L_x_18566) ;  /* 0xffffffc8008c4947 */ /* 0x000fea000383ffff */
.L_x_18533:
[----:B------:R-:W-:Y:S02]  /*4250*/  ULDC.64 UR4, c[0x0][0x3d8] ;  /* 0x0000f60000047ab9 */ /* 0x000fe40000000a00 */
[----:B------:R-:W-:-:S04]  /*4260*/  ISETP.NE.U32.AND P0, PT, RZ, UR4, PT ;  /* 0x00000004ff007c0c */ /* 0x000fc8000bf05070 */
[----:B------:R-:W-:-:S13]  /*4270*/  ISETP.NE.AND.EX P0, PT, RZ, UR5, PT, P0 ;  /* 0x00000005ff007c0c */ /* 0x000fda000bf05300 */
[----:B------:R-:W-:Y:S05]  /*4280*/  @!P0 BRA `(.L_x_18567) ;  /* 0x00000000005c8947 */ /* 0x000fea0003800000 */
[----:B------:R-:W2:Y:S01]  /*4290*/  SHFL.DOWN P0, R0, R69, 0x1, 0x1f ;  /* 0x08201f0045007f89 */ /* 0x000ea20000000000 */
[----:B------:R-:W-:Y:S01]  /*42a0*/  BSSY B0, `(.L_x_18567) ;  /* 0x0000015000007945 */ /* 0x000fe20003800000 */
[----:B-1----:R-:W1:Y:S01]  /*42b0*/  S2R R4, SR_LANEID ;  /* 0x0000000000047919 */ /* 0x002e620000000000 */
[----:B------:R-:W3:Y:S01]  /*42c0*/  S2R R6, SR_TID.X ;  /* 0x0000000000067919 */ /* 0x000ee20000002100 */
[----:B--2---:R-:W-:-:S05]  /*42d0*/  @P0 FADD R0, R0, R69 ;  /* 0x0000004500000221 */ /* 0x004fca0000000000 */
[----:B------:R-:W2:Y:S01]  /*42e0*/  SHFL.DOWN P0, R3, R0, 0x2, 0x1f ;  /* 0x08401f0000037f89 */ /* 0x000ea20000000000 */
[----:B-1----:R-:W-:-:S13]  /*42f0*/  ISETP.NE.AND P1, PT, R4, RZ, PT ;  /* 0x000000ff0400720c */ /* 0x002fda0003f25270 */
[----:B------:R-:W1:Y:S01]  /*4300*/  @!P1 S2R R7, SR_CgaCtaId ;  /* 0x0000000000079919 */ /* 0x000e620000008800 */
[----:B--2---:R-:W-:Y:S01]  /*4310*/  @P0 FADD R3, R0, R3 ;  /* 0x0000000300030221 */ /* 0x004fe20000000000 */
[----:B------:R-:W-:-:S04]  /*4320*/  @!P1 MOV R0, 0x400 ;  /* 0x0000040000009802 */ /* 0x000fc80000000f00 */
[----:B------:R-:W2:Y:S01]  /*4330*/  SHFL.DOWN P0, R2, R3, 0x4, 0x1f ;  /* 0x08801f0003027f89 */ /* 0x000ea20000000000 */
[----:B-1----:R-:W-:Y:S01]  /*4340*/  @!P1 LEA R7, R7, R0, 0x18 ;  /* 0x0000000007079211 */ /* 0x002fe200078ec0ff */
[----:B--2---:R-:W-:-:S05]  /*4350*/  @P0 FADD R2, R3, R2 ;  /* 0x0000000203020221 */ /* 0x004fca0000000000 */
        /* <DEDUP_REMOVED lines=9> */
.L_x_18568:
[----:B------:R-:W-:Y:S05]  /*43f0*/  BSYNC B0 ;  /* 0x0000000000007941 */ /* 0x000fea0003800000 */
.L_x_18567:
        /* <DEDUP_REMOVED lines=29> */
.L_x_18570:
[----:B-1----:R-:W1:Y:S02]  /*45d0*/  S2R R13, SR_TID.X ;  /* 0x00000000000d7919 */ /* 0x002e640000002100 */
.L_x_18571:
[----:B------:R-:W-:Y:S05]  /*45e0*/  BSYNC B0 ;  /* 0x0000000000007941 */ /* 0x000fea0003800000 */
.L_x_18569:
        /* <DEDUP_REMOVED lines=22> */
.L_x_18573:
[C---:B------:R-:W-:Y:S02]  /*4750*/  LEA R0, R13.reuse, UR4, 0x3 ;  /* 0x000000040d007c11 */ /* 0x040fe4000f8e18ff */
[----:B------:R-:W-:Y:S02]  /*4760*/  SHF.R.S32.HI R8, RZ, 0x1f, R13 ;  /* 0x0000001fff087819 */ /* 0x000fe4000001140d */
[----:B-1----:R-:W-:Y:S01]  /*4770*/  MOV R2, R62 ;  /* 0x0000003e00027202 */ /* 0x002fe20000000f00 */
[----:B------:R-:W1:Y:S01]  /*4780*/  LDS.64 R14, [R0+0x2d90] ;  /* 0x002d9000000e7984 */ /* 0x000e620000000a00 */
[----:B------:R-:W-:Y:S01]  /*4790*/  MOV R3, R19 ;  /* 0x0000001300037202 */ /* 0x000fe20000000f00 */
[C---:B------:R-:W-:Y:S01]  /*47a0*/  IMAD R12, R8.reuse, UR6, RZ ;  /* 0x00000006080c7c24 */ /* 0x040fe2000f8e02ff */
[----:B--2---:R-:W-:Y:S01]  /*47b0*/  MOV R4, R6 ;  /* 0x0000000600047202 */ /* 0x004fe20000000f00 */
        /* <DEDUP_REMOVED lines=21> */
.L_x_18572:
[----:B------:R-:W-:Y:S05]  /*4910*/  EXIT ;  /* 0x000000000000794d */ /* 0x000fea0003800000 */
.L_x_18574:
        /* <DEDUP_REMOVED lines=14> */
.L_x_19053:


//--------------------- .text._Z25selective_scan_bwd_kernelI32Selective_Scan_bwd_kernel_traitsILi32ELi4ELb1ELb1ELb0ELb0ELb1EfN3c107complexIfEEEEv12SSMParamsBwd --------------------------
	.section	.text._Z25selective_scan_bwd_kernelI32Selective_Scan_bwd_kernel_traitsILi32ELi4ELb1ELb1ELb0ELb0ELb1EfN3c107complexIfEEEEv12SSMParamsBwd,"ax",@progbits
	.align	128
        .global         _Z25selective_scan_bwd_kernelI32Selective_Scan_bwd_kernel_traitsILi32ELi4ELb1ELb1ELb0ELb0ELb1EfN3c107complexIfEEEEv12SSMParamsBwd
        .type           _Z25selective_scan_bwd_kernelI32Selective_Scan_bwd_kernel_traitsILi32ELi4ELb1ELb1ELb0ELb0ELb1EfN3c107complexIfEEEEv12SSMParamsBwd,@function
        .size           _Z25selective_scan_bwd_kernelI32Selective_Scan_bwd_kernel_traitsILi32ELi4ELb1ELb1ELb0ELb0ELb1EfN3c107complexIfEEEEv12SSMParamsBwd,(.L_x_19054 - _Z25selective_scan_bwd_kernelI32Selective_Scan_bwd_kernel_traitsILi32ELi4ELb1ELb1ELb0ELb0ELb1EfN3c107complexIfEEEEv12SSMParamsBwd)
        .other          _Z25selective_scan_bwd_kernelI32Selective_Scan_bwd_kernel_traitsILi32ELi4ELb1ELb1ELb0ELb0ELb1EfN3c107complexIfEEEEv12SSMParamsBwd,@"STO_CUDA_ENTRY STV_DEFAULT"
_Z25selective_scan_bwd_kernelI32Selective_Scan_bwd_kernel_traitsILi32ELi4ELb1ELb1ELb0ELb0ELb1EfN3c107complexIfEEEEv12SSMParamsBwd:
.text._Z25selective_scan_bwd_kernelI32Selective_Scan_bwd_kernel_traitsILi32ELi4ELb1ELb1ELb0ELb0ELb1EfN3c107complexIfEEEEv12SSMParamsBwd:
        /* <DEDUP_REMOVED lines=141> */
[----:B------:R-:W2:Y:S02]  /*08d0*/  S2R R62, SR_LANEID ;  /* 0x00000000003e7919 */ /* 0x000ea40000000000 */
[----:B------:R-:W-:-:S03]  /*08e0*/  UIADD3 UR11, UR9, UR4, URZ ;  /* 0x00000004090b7290 */ /* 0x000fc6000fffe03f */
[----:B------:R-:W3:Y:S01]  /*08f0*/  LDC.64 R52, c[0x0][0x350] ;  /* 0x0000d400ff347b82 */ /* 0x000ee20000000a00 */
[----:B------:R-:W-:Y:S01]  /*0900*/  UMOV UR4, 0x400 ;  /* 0x0000040000047882 */ /* 0x000fe20000000000 */
[----:B------:R-:W-:-:S06]  /*0910*/  UMOV UR10, UR8 ;  /* 0x00000008000a7c82 */ /* 0x000fcc0008000000 */
[----:B------:R-:W4:Y:S01]  /*0920*/  LDC.64 R48, c[0x0][0x3c8] ;  /* 0x0000f200ff307b82 */ /* 0x000f220000000a00 */
[----:B-1----:R-:W-:-:S06]  /*0930*/  ULEA UR4, UR5, UR4, 0x18 ;  /* 0x0000000405047291 */ /* 0x002fcc000f8ec03f */
[----:B------:R-:W-:Y:S01]  /*0940*/  MOV R51, UR4 ;  /* 0x0000000400337c02 */ /* 0x000fe20008000f00 */
[----:B------:R-:W-:Y:S01]  /*0950*/  ULDC.64 UR4, c[0x0][0x268] ;  /* 0x00009a0000047ab9 */ /* 0x000fe20000000a00 */
[C---:B0-----:R-:W-:Y:S01]  /*0960*/  LOP3.LUT R5, R46.reuse, 0xffffffe0, RZ, 0xc0, !PT ;  /* 0xffffffe02e057812 */ /* 0x041fe200078ec0ff */
[-C--:B---3--:R-:W-:Y:S01]  /*0970*/  IMAD R0, R45, R52.reuse, RZ ;  /* 0x000000342d007224 */ /* 0x088fe200078e02ff */
[----:B------:R-:W-:Y:S01]  /*0980*/  IADD3 R9, R46, 0x60, RZ ;  /* 0x000000602e097810 */ /* 0x000fe20007ffe0ff */
[C---:B------:R-:W-:Y:S01]  /*0990*/  IMAD.WIDE.U32 R2, R44.reuse, R52, UR10 ;  /* 0x0000000a2c027e25 */ /* 0x040fe2000f8e0034 */
[----:B------:R-:W-:Y:S02]  /*09a0*/  LOP3.LUT R50, R5, 0x1f, R46, 0xf8, !PT ;  /* 0x0000001f05327812 */ /* 0x000fe400078ef82e */
[----:B------:R-:W-:Y:S01]  /*09b0*/  IADD3 R52, R51, 0x420, RZ ;  /* 0x0000042033347810 */ /* 0x000fe20007ffe0ff */
[----:B------:R-:W-:Y:S01]  /*09c0*/  IMAD R53, R44, R53, R0 ;  /* 0x000000352c357224 */ /* 0x000fe200078e0200 */
[----:B------:R-:W-:-:S02]  /*09d0*/  SHF.L.U32 R0, R46, 0x3, RZ ;  /* 0x000000032e007819 */ /* 0x000fc400000006ff */
[----:B------:R-:W-:Y:S01]  /*09e0*/  IADD3 R50, R5, R50, RZ ;  /* 0x0000003205327210 */ /* 0x000fe20007ffe0ff */
[----:B------:R-:W-:Y:S01]  /*09f0*/  IMAD R5, R41, UR4, RZ ;  /* 0x0000000429057c24 */ /* 0x000fe2000f8e02ff */
[----:B------:R-:W-:Y:S02]  /*0a00*/  LEA.HI.SX32 R7, R0, R0, 0x1b ;  /* 0x0000000000077211 */ /* 0x000fe400078fdaff */
[----:B------:R-:W-:Y:S01]  /*0a10*/  IADD3 R53, R3, R53, RZ ;  /* 0x0000003503357210 */ /* 0x000fe20007ffe0ff */
[----:B------:R-:W-:Y:S01]  /*0a20*/  IMAD R71, R40, UR5, R5 ;  /* 0x0000000528477c24 */ /* 0x000fe2000f8e0205 */
[----:B----4-:R-:W-:Y:S02]  /*0a30*/  LEA R48, P0, R2, R48, 0x3 ;  /* 0x0000003002307211 */ /* 0x010fe400078018ff */
[----:B------:R-:W-:Y:S02]  /*0a40*/  LEA R52, R7, R52, 0x2 ;  /* 0x0000003407347211 */ /* 0x000fe400078e10ff */
        /* <DEDUP_REMOVED lines=8> */
[-C--:B------:R-:W-:Y:S01]  /*0ad0*/  LEA.HI.SX32 R64, R5, R46.reuse, 0x1b ;  /* 0x0000002e05407211 */ /* 0x080fe200078fdaff */
[----:B------:R-:W-:Y:S01]  /*0ae0*/  ULDC UR4, c[0x0][0x224] ;  /* 0x0000890000047ab9 */ /* 0x000fe20000000800 */
[----:B------:R-:W-:-:S02]  /*0af0*/  LEA.HI.SX32 R0, R7, R46, 0x1b ;  /* 0x0000002e07007211 */ /* 0x000fc400078fdaff */
[-C--:B------:R-:W-:Y:S02]  /*0b00*/  LEA.HI.SX32 R66, R9, R46.reuse, 0x1b ;  /* 0x0000002e09427211 */ /* 0x080fe400078fdaff */
[-C--:B------:R-:W-:Y:S02]  /*0b10*/  LEA.HI.SX32 R4, R11, R46.reuse, 0x1b ;  /* 0x0000002e0b047211 */ /* 0x080fe400078fdaff */
[-C--:B------:R-:W-:Y:S02]  /*0b20*/  LEA.HI.SX32 R68, R13, R46.reuse, 0x1b ;  /* 0x0000002e0d447211 */ /* 0x080fe400078fdaff */
[-C--:B------:R-:W-:Y:S02]  /*0b30*/  LEA.HI.SX32 R6, R15, R46.reuse, 0x1b ;  /* 0x0000002e0f067211 */ /* 0x080fe400078fdaff */
[----:B------:R-:W-:Y:S02]  /*0b40*/  LEA.HI.SX32 R70, R17, R46, 0x1b ;  /* 0x0000002e11467211 */ /* 0x000fe400078fdaff */
[----:B------:R-:W-:-:S02]  /*0b50*/  SHF.R.S32.HI R5, RZ, 0x1f, R50 ;  /* 0x0000001fff057819 */ /* 0x000fc40000011432 */
[----:B------:R-:W-:Y:S02]  /*0b60*/  MOV R49, RZ ;  /* 0x000000ff00317202 */ /* 0x000fe40000000f00 */
[----:B------:R-:W-:Y:S02]  /*0b70*/  LOP3.LUT R96, R46, 0x1f, RZ, 0xc0, !PT ;  /* 0x0000001f2e607812 */ /* 0x000fe400078ec0ff */
[-C--:B------:R-:W-:Y:S02]  /*0b80*/  LEA R64, R64, R51.reuse, 0x2 ;  /* 0x0000003340407211 */ /* 0x080fe400078e10ff */
[-C--:B------:R-:W-:Y:S02]  /*0b90*/  LEA R65, R0, R51.reuse, 0x2 ;  /* 0x0000003300417211 */ /* 0x080fe400078e10ff */
[-C--:B------:R-:W-:Y:S02]  /*0ba0*/  LEA R66, R66, R51.reuse, 0x2 ;  /* 0x0000003342427211 */ /* 0x080fe400078e10ff */
[----:B------:R-:W-:-:S02]  /*0bb0*/  LEA R67, R4, R51, 0x2 ;  /* 0x0000003304437211 */ /* 0x000fc400078e10ff */
[-C--:B------:R-:W-:Y:S02]  /*0bc0*/  LEA R68, R68, R51.reuse, 0x2 ;  /* 0x0000003344447211 */ /* 0x080fe400078e10ff */
[-C--:B------:R-:W-:Y:S02]  /*0bd0*/  LEA R69, R6, R51.reuse, 0x2 ;  /* 0x0000003306457211 */ /* 0x080fe400078e10ff */
[----:B------:R-:W-:Y:S02]  /*0be0*/  LEA R70, R70, R51, 0x2 ;  /* 0x0000003346467211 */ /* 0x000fe400078e10ff */
[----:B------:R-:W-:Y:S02]  /*0bf0*/  IADD3 R71, R3, R71, RZ ;  /* 0x0000004703477210 */ /* 0x000fe40007ffe0ff */
[----:B------:R-:W-:Y:S02]  /*0c00*/  SHF.L.U64.HI R72, R50, 0x4, R5 ;  /* 0x0000000432487819 */ /* 0x000fe40000010205 */
[----:B------:R-:W-:Y:S01]  /*0c10*/  MOV R63, UR4 ;  /* 0x00000004003f7c02 */ /* 0x000fe20008000f00 */
[----:B--2---:R-:W-:-:S06]  /*0c20*/  UMOV UR4, URZ ;  /* 0x0000003f00047c82 */ /* 0x004fcc0008000000 */
.L_x_18609:
[----:B------:R-:W-:Y:S01]  /*0c30*/  BAR.SYNC.DEFER_BLOCKING 0x0 ;  /* 0x0000000000007b1d */ /* 0x000fe20000010000 */
[----:B------:R-:W-:Y:S01]  /*0c40*/  IMAD.WIDE R16, R46, 0x10, R54 ;  /* 0x000000102e107825 */ /* 0x000fe200078e0236 */
[----:B------:R-:W-:-:S03]  /*0c50*/  LEA R73, R62, R51, 0x4 ;  /* 0x000000333e497211 */ /* 0x000fc600078e20ff */
[----:B------:R-:W-:-:S03]  /*0c60*/  IMAD.WIDE R8, R46, 0x10, R56 ;  /* 0x000000102e087825 */ /* 0x000fc600078e0238 */
[----:B0-----:R-:W0:Y:S01]  /*0c70*/  LDC.64 R22, c[0x0][0x2a0] ;  /* 0x0000a800ff167b82 */ /* 0x001e220000000a00 */
[----:B------:R-:W-:Y:S01]  /*0c80*/  IMAD.WIDE R20, R46, 0x10, R58 ;  /* 0x000000102e147825 */ /* 0x000fe200078e023a */
[----:B------:R-:W-:Y:S01]  /*0c90*/  LEA R38, R63, 0xffffff80, 0x7 ;  /* 0xffffff803f267811 */ /* 0x000fe200078e38ff */
[----:B------:R-:W-:-:S05]  /*0ca0*/  ULDC.64 UR6, c[0x0][0x2a8] ;  /* 0x0000aa0000067ab9 */ /* 0x000fca0000000a00 */
[----:B------:R-:W1:Y:S08]  /*0cb0*/  LDC.64 R24, c[0x0][0x318] ;  /* 0x0000c600ff187b82 */ /* 0x000e700000000a00 */
[----:B------:R-:W2:Y:S01]  /*0cc0*/  LDC.64 R26, c[0x0][0x2b0] ;  /* 0x0000ac00ff1a7b82 */ /* 0x000ea20000000a00 */
[----:B------:R-:W3:Y:S07]  /*0cd0*/  LDG.E.128 R16, desc[UR12][R16.64] ;  /* 0x0000000c10107981 */ /* 0x000eee000c1e1d00 */
[----:B----4-:R-:W4:Y:S08]  /*0ce0*/  LDC.64 R28, c[0x0][0x308] ;  /* 0x0000c200ff1c7b82 */ /* 0x010f300000000a00 */
[----:B------:R-:W4:Y:S08]  /*0cf0*/  LDC.64 R80, c[0x0][0x398] ;  /* 0x0000e600ff507b82 */ /* 0x000f300000000a00 */
[----:B------:R-:W4:Y:S01]  /*0d00*/  LDC.64 R82, c[0x0][0x3e8] ;  /* 0x0000fa00ff527b82 */ /* 0x000f220000000a00 */
[----:B---3--:R3:W-:Y:S01]  /*0d10*/  STS.128 [R73], R16 ;  /* 0x0000001049007388 */ /* 0x0087e20000000c00 */
[----:B------:R-:W-:-:S03]  /*0d20*/  NOP ;  /* 0x0000000000007918 */ /* 0x000fc60000000000 */
[----:B------:R-:W-:Y:S03]  /*0d30*/  LDS.128 R4, [R73] ;  /* 0x0000000049047984 */ /* 0x000fe60000000c00 */
[----:B------:R-:W-:Y:S06]  /*0d40*/  BAR.SYNC.DEFER_BLOCKING 0x0 ;  /* 0x0000000000007b1d */ /* 0x000fec0000010000 */
[----:B------:R-:W2:Y:S04]  /*0d50*/  LDG.E.128 R8, desc[UR12][R8.64] ;  /* 0x0000000c08087981 */ /* 0x000ea8000c1e1d00 */
[----:B--2---:R2:W-:Y:S01]  /*0d60*/  STS.128 [R73], R8 ;  /* 0x0000000849007388 */ /* 0x0045e20000000c00 */
[----:B------:R-:W-:-:S03]  /*0d70*/  NOP ;  /* 0x0000000000007918 */ /* 0x000fc60000000000 */
[----:B------:R-:W4:Y:S01]  /*0d80*/  LDS.128 R12, [R73] ;  /* 0x00000000490c7984 */ /* 0x000f220000000c00 */
[----:B------:R-:W-:Y:S06]  /*0d90*/  BAR.SYNC.DEFER_BLOCKING 0x0 ;  /* 0x0000000000007b1d */ /* 0x000fec0000010000 */
[----:B---3--:R1:W3:Y:S01]  /*0da0*/  LDG.E.128 R16, desc[UR12][R20.64] ;  /* 0x0000000c14107981 */ /* 0x0082e2000c1e1d00 */
[----:B------:R-:W-:Y:S01]  /*0db0*/  SHF.R.S32.HI R39, RZ, 0x1f, R38 ;  /* 0x0000001fff277819 */ /* 0x000fe20000011426 */
[----:B0-----:R-:W-:Y:S02]  /*0dc0*/  IMAD R0, R22, UR15, RZ ;  /* 0x0000000f16007c24 */ /* 0x001fe4000f8e02ff */
        /* <DEDUP_REMOVED lines=8> */
[----:B-1----:R-:W-:-:S04]  /*0e50*/  LEA R20, P0, R8, R24, 0x2 ;  /* 0x0000001808147211 */ /* 0x002fc800078010ff */
[----:B------:R-:W-:-:S03]  /*0e60*/  LEA.HI.X R21, R8, R25, R0, 0x2, P0 ;  /* 0x0000001908157211 */ /* 0x000fc600000f1400 */
[----:B------:R-:W-:Y:S01]  /*0e70*/  IMAD.WIDE R20, R46, 0x10, R20 ;  /* 0x000000102e147825 */ /* 0x000fe200078e0214 */
[----:B---3--:R0:W-:Y:S01]  /*0e80*/  STS.128 [R73], R16 ;  /* 0x0000001049007388 */ /* 0x0081e20000000c00 */
[----:B------:R-:W-:-:S03]  /*0e90*/  NOP ;  /* 0x0000000000007918 */ /* 0x000fc60000000000 */
[----:B------:R-:W-:Y:S01]  /*0ea0*/  LDS.128 R8, [R73] ;  /* 0x0000000049087984 */ /* 0x000fe20000000c00 */
[----:B------:R-:W-:Y:S06]  /*0eb0*/  BAR.SYNC.DEFER_BLOCKING 0x0 ;  /* 0x0000000000007b1d */ /* 0x000fec0000010000 */
[----:B------:R-:W2:Y:S01]  /*0ec0*/  LDG.E.128 R20, desc[UR12][R20.64] ;  /* 0x0000000c14147981 */ /* 0x000ea2000c1e1d00 */
[C---:B------:R-:W-:Y:S02]  /*0ed0*/  IMAD R0, R26.reuse, UR15, RZ ;  /* 0x0000000f1a007c24 */ /* 0x040fe4000f8e02ff */
[----:B------:R-:W-:-:S04]  /*0ee0*/  IMAD.WIDE.U32 R24, R26, UR14, R38 ;  /* 0x0000000e1a187c25 */ /* 0x000fc8000f8e0026 */
[----:B------:R-:W-:Y:S02]  /*0ef0*/  IMAD R27, R27, UR14, R0 ;  /* 0x0000000e1b1b7c24 */ /* 0x000fe4000f8e0200 */
[----:B0-----:R-:W-:-:S03]  /*0f00*/  IMAD R17, R41, UR6, RZ ;  /* 0x0000000629117c24 */ /* 0x001fc6000f8e02ff */
[----:B------:R-:W-:Y:S01]  /*0f10*/  IADD3 R25, R25, R27, RZ ;  /* 0x0000001b19197210 */ /* 0x000fe20007ffe0ff */
[C---:B------:R-:W-:Y:S02]  /*0f20*/  IMAD R19, R40.reuse, UR7, R17 ;  /* 0x0000000728137c24 */ /* 0x040fe4000f8e0211 */
[----:B------:R-:W-:Y:S01]  /*0f30*/  IMAD.WIDE.U32 R16, R40, UR6, R24 ;  /* 0x0000000628107c25 */ /* 0x000fe2000f8e0018 */
[----:B------:R-:W-:-:S04]  /*0f40*/  ULDC.64 UR6, c[0x0][0x3a0] ;  /* 0x0000e80000067ab9 */ /* 0x000fc80000000a00 */
[----:B------:R-:W-:Y:S02]  /*0f50*/  IADD3 R0, R17, R19, RZ ;  /* 0x0000001311007210 */ /* 0x000fe40007ffe0ff */
[----:B----4-:R-:W-:-:S04]  /*0f60*/  LEA R24, P0, R16, R28, 0x2 ;  /* 0x0000001c10187211 */ /* 0x010fc800078010ff */
[----:B------:R-:W-:-:S03]  /*0f70*/  LEA.HI.X R25, R16, R29, R0, 0x2, P0 ;  /* 0x0000001d10197211 */ /* 0x000fc600000f1400 */
[----:B------:R-:W-:Y:S01]  /*0f80*/  IMAD.WIDE R24, R46, 0x10, R24 ;  /* 0x000000102e187825 */ /* 0x000fe200078e0218 */
[----:B--2---:R-:W-:Y:S01]  /*0f90*/  STS.128 [R73], R20 ;  /* 0x0000001449007388 */ /* 0x004fe20000000c00 */
        /* <DEDUP_REMOVED lines=22> */
[----:B------:R-:W-:Y:S08]  /*1100*/  MUFU.RCP R77, R28 ;  /* 0x0000001c004d7308 */ /* 0x000ff00000001000 */
[----:B------:R-:W0:Y:S02]  /*1110*/  MUFU.RCP R78, R30 ;  /* 0x0000001e004e7308 */ /* 0x000e240000001000 */
[----:B0-----:R-:W-:-:S04]  /*1120*/  FADD.FTZ R28, -R78, 1 ;  /* 0x3f8000004e1c7421 */ /* 0x001fc80000010100 */
[----:B------:R-:W-:Y:S01]  /*1130*/  FFMA.FTZ R74, R19, R28, 1 ;  /* 0x3f800000134a7423 */ /* 0x000fe2000001001c */
[----:B--2---:R0:W-:Y:S01]  /*1140*/  STS.128 [R73], R24 ;  /* 0x0000001849007388 */ /* 0x0041e20000000c00 */
        /* <DEDUP_REMOVED lines=27> */
[----:B------:R-:W-:-:S05]  /*1300*/  IMAD R81, R81, UR14, R0 ;  /* 0x0000000e51517c24 */ /* 0x000fca000f8e0200 */
[----:B------:R-:W-:Y:S01]  /*1310*/  IADD3 R75, R75, R81, RZ ;  /* 0x000000514b4b7210 */ /* 0x000fe20007ffe0ff */
[----:B------:R-:W-:-:S04]  /*1320*/  IMAD R81, R41, UR6, RZ ;  /* 0x0000000629517c24 */ /* 0x000fc8000f8e02ff */
[----:B------:R-:W-:Y:S01]  /*1330*/  IMAD R81, R40, UR7, R81 ;  /* 0x0000000728517c24 */ /* 0x000fe2000f8e0251 */
[----:B------:R0:W-:Y:S01]  /*1340*/  STS.128 [R73], R24 ;  /* 0x0000001849007388 */ /* 0x0001e20000000c00 */
[----:B------:R-:W-:-:S03]  /*1350*/  NOP ;  /* 0x0000000000007918 */ /* 0x000fc60000000000 */
[----:B------:R-:W1:Y:S01]  /*1360*/  LDS.128 R28, [R73] ;  /* 0x00000000491c7984 */ /* 0x000e620000000c00 */
[----:B0-----:R-:W-:Y:S01]  /*1370*/  IMAD.WIDE.U32 R24, R40, UR6, R74 ;  /* 0x0000000628187c25 */ /* 0x001fe2000f8e004a */
[----:B------:R-:W-:Y:S01]  /*1380*/  ULDC.64 UR6, c[0x0][0x320] ;  /* 0x0000c80000067ab9 */ /* 0x000fe20000000a00 */
[----:B------:R-:W0:Y:S01]  /*1390*/  LDC R74, c[0x0][0x21c] ;  /* 0x00008700ff4a7b82 */ /* 0x000e220000000800 */
[----:B------:R-:W-:Y:S02]  /*13a0*/  ISETP.NE.U32.AND P0, PT, RZ, UR6, PT ;  /* 0x00000006ff007c0c */ /* 0x000fe4000bf05070 */
[----:B------:R-:W-:Y:S02]  /*13b0*/  IADD3 R0, R25, R81, RZ ;  /* 0x0000005119007210 */ /* 0x000fe40007ffe0ff */
[----:B------:R-:W-:Y:S02]  /*13c0*/  LEA R26, P1, R24, R82, 0x2 ;  /* 0x00000052181a7211 */ /* 0x000fe400078210ff */
[----:B------:R-:W-:-:S02]  /*13d0*/  ISETP.NE.AND.EX P0, PT, RZ, UR7, PT, P0 ;  /* 0x00000007ff007c0c */ /* 0x000fc4000bf05300 */
        /* <DEDUP_REMOVED lines=9> */
[----:B------:R-:W2:Y:S01]  /*1470*/  LDC.64 R18, c[0x0][0x2c0] ;  /* 0x0000b000ff127b82 */ /* 0x000ea20000000a00 */
[----:B------:R-:W-:Y:S02]  /*1480*/  ULDC.64 UR16, c[0x0][0x2c8] ;  /* 0x0000b20000107ab9 */ /* 0x000fe40000000a00 */
[----:B------:R-:W-:-:S04]  /*1490*/  IMAD R25, R41, UR16, RZ ;  /* 0x0000001029197c24 */ /* 0x000fc8000f8e02ff */
[----:B------:R-:W-:Y:S01]  /*14a0*/  IMAD R25, R40, UR17, R25 ;  /* 0x0000001128197c24 */ /* 0x000fe2000f8e0219 */
[----:B------:R-:W-:Y:S01]  /*14b0*/  STS.128 [R73], R20 ;  /* 0x0000001449007388 */ /* 0x000fe20000000c00 */
[----:B------:R-:W-:-:S03]  /*14c0*/  NOP ;  /* 0x0000000000007918 */ /* 0x000fc60000000000 */
[----:B-1----:R-:W1:Y:S01]  /*14d0*/  LDS.128 R12, [R73] ;  /* 0x00000000490c7984 */ /* 0x002e620000000c00 */
[C---:B--2---:R-:W-:Y:S02]  /*14e0*/  IMAD R0, R18.reuse, UR15, RZ ;  /* 0x0000000f12007c24 */ /* 0x044fe4000f8e02ff */
[----:B------:R-:W-:-:S04]  /*14f0*/  IMAD.WIDE.U32 R16, R18, UR14, R38 ;  /* 0x0000000e12107c25 */ /* 0x000fc8000f8e0026 */
[----:B------:R-:W-:-:S05]  /*1500*/  IMAD R19, R19, UR14, R0 ;  /* 0x0000000e13137c24 */ /* 0x000fca000f8e0200 */
[----:B------:R-:W-:-:S03]  /*1510*/  IADD3 R17, R17, R19, RZ ;  /* 0x0000001311117210 */ /* 0x000fc60007ffe0ff */
[----:B------:R-:W-:-:S05]  /*1520*/  IMAD.WIDE.U32 R16, R40, UR16, R16 ;  /* 0x0000001028107c25 */ /* 0x000fca000f8e0010 */
[----:B------:R-:W-:Y:S02]  /*1530*/  IADD3 R17, R17, R25, RZ ;  /* 0x0000001911117210 */ /* 0x000fe40007ffe0ff */
[----:B------:R-:W-:-:S04]  /*1540*/  LEA R18, P0, R16, UR6, 0x2 ;  /* 0x0000000610127c11 */ /* 0x000fc8000f8010ff */
[----:B------:R-:W-:-:S03]  /*1550*/  LEA.HI.X R19, R16, UR7, R17, 0x2, P0 ;  /* 0x0000000710137c11 */ /* 0x000fc600080f1411 */
[----:B------:R-:W-:-:S05]  /*1560*/  IMAD.WIDE R16, R46, 0x10, R18 ;  /* 0x000000102e107825 */ /* 0x000fca00078e0212 */
[----:B-1----:R2:W-:Y:S02]  /*1570*/  STG.E.128 desc[UR12][R16.64], R12 ;  /* 0x0000000c10007986 */ /* 0x0025e4000c101d0c */
.L_x_18576:
        /* <DEDUP_REMOVED lines=8> */
[----:B-12---:R-:W-:Y:S01]  /*1600*/  FFMA.FTZ R13, R5, R108, R0 ;  /* 0x0000006c050d7223 */ /* 0x006fe20000010000 */
        /* <DEDUP_REMOVED lines=11> */
[----:B------:R-:W-:Y:S01]  /*16c0*/  IADD3 R107, R63, -0x1, RZ ;  /* 0xffffffff3f6b7810 */ /* 0x000fe20007ffe0ff */
[----:B------:R-:W-:Y:S01]  /*16d0*/  HFMA2.MMA R116, -RZ, RZ, 0, 0 ;  /* 0x00000000ff747435 */ /* 0x000fe200000001ff */
[----:B------:R-:W-:Y:S01]  /*16e0*/  FADD.FTZ R108, R108, R108 ;  /* 0x0000006c6c6c7221 */ /* 0x000fe20000010000 */
[----:B------:R-:W-:Y:S01]  /*16f0*/  FADD.FTZ R109, R109, R109 ;  /* 0x0000006d6d6d7221 */ /* 0x000fe20000010000 */
[----:B------:R-:W-:Y:S01]  /*1700*/  FADD.FTZ R110, R110, R110 ;  /* 0x0000006e6e6e7221 */ /* 0x000fe20000010000 */
[----:B------:R-:W1:Y:S01]  /*1710*/  LDC.64 R22, c[0x0][0x3c8] ;  /* 0x0000f200ff167b82 */ /* 0x000e620000000a00 */
[----:B------:R-:W-:Y:S01]  /*1720*/  FMUL.FTZ R111, R4, R97 ;  /* 0x00000061046f7220 */ /* 0x000fe20000410000 */
[----:B------:R-:W-:Y:S01]  /*1730*/  FMUL.FTZ R113, R5, R104 ;  /* 0x0000006805717220 */ /* 0x000fe20000410000 */
[----:B------:R-:W-:Y:S01]  /*1740*/  FMUL.FTZ R114, R6, R105 ;  /* 0x0000006906727220 */ /* 0x000fe20000410000 */
[----:B------:R-:W-:Y:S01]  /*1750*/  FMUL.FTZ R115, R7, R106 ;  /* 0x0000006a07737220 */ /* 0x000fe20000410000 */
[----:B------:R-:W-:Y:S01]  /*1760*/  LEA R117, R62, R51, 0x5 ;  /* 0x000000333e757211 */ /* 0x000fe200078e28ff */
[----:B------:R-:W-:Y:S01]  /*1770*/  UMOV UR5, URZ ;  /* 0x0000003f00057c82 */ /* 0x000fe20008000000 */
[----:B------:R-:W-:Y:S01]  /*1780*/  IADD3 R118, R46, 0x200, RZ ;  /* 0x000002002e767810 */ /* 0x000fe20007ffe0ff */
[----:B------:R-:W2:Y:S01]  /*1790*/  LDC R11, c[0x0][0x224] ;  /* 0x00008900ff0b7b82 */ /* 0x000ea20000000800 */
[----:B------:R-:W-:Y:S01]  /*17a0*/  ULDC UR26, c[0x0][0x224] ;  /* 0x00008900001a7ab9 */ /* 0x000fe20000000800 */
[----:B------:R-:W-:Y:S01]  /*17b0*/  ULDC UR27, c[0x0][0x21c] ;  /* 0x00008700001b7ab9 */ /* 0x000fe20000000800 */
[----:B------:R-:W-:Y:S01]  /*17c0*/  ULDC.64 UR22, c[0x0][0x360] ;  /* 0x0000d80000167ab9 */ /* 0x000fe20000000a00 */
[----:B------:R-:W-:Y:S01]  /*17d0*/  ULDC.64 UR18, c[0x0][0x250] ;  /* 0x0000940000127ab9 */ /* 0x000fe20000000a00 */
[----:B------:R-:W-:Y:S01]  /*17e0*/  ULDC.64 UR16, c[0x0][0x238] ;  /* 0x00008e0000107ab9 */ /* 0x000fe20000000a00 */
[----:B------:R-:W-:Y:S01]  /*17f0*/  ULDC.64 UR20, c[0x0][0x270] ;  /* 0x00009c0000147ab9 */ /* 0x000fe20000000a00 */
[-C--:B0-----:R-:W-:Y:S01]  /*1800*/  IMAD R0, R45, R16.reuse, RZ ;  /* 0x000000102d007224 */ /* 0x081fe200078e02ff */
[----:B------:R-:W0:Y:S01]  /*1810*/  LDC R112, c[0x0][0x224] ;  /* 0x00008900ff707b82 */ /* 0x000e220000000800 */
[----:B------:R-:W-:Y:S01]  /*1820*/  IMAD.WIDE.U32 R18, R44, R16, UR6 ;  /* 0x000000062c127e25 */ /* 0x000fe2000f8e0010 */
[----:B------:R-:W-:-:S03]  /*1830*/  ULDC.64 UR6, c[0x0][0x230] ;  /* 0x00008c0000067ab9 */ /* 0x000fc60000000a00 */
[----:B------:R-:W-:Y:S01]  /*1840*/  IMAD R17, R44, R17, R0 ;  /* 0x000000112c117224 */ /* 0x000fe200078e0200 */
[----:B------:R-:W-:Y:S01]  /*1850*/  LEA.HI R0, R107, R107, RZ, 0x1 ;  /* 0x0000006b6b007211 */ /* 0x000fe200078f08ff */
[----:B------:R-:W-:Y:S01]  /*1860*/  IMAD.WIDE.U32 R84, R40, UR6, RZ ;  /* 0x0000000628547c25 */ /* 0x000fe2000f8e00ff */
[----:B-1----:R-:W-:Y:S01]  /*1870*/  LEA R16, P0, R18, R22, 0x3 ;  /* 0x0000001612107211 */ /* 0x002fe200078018ff */
[----:B------:R-:W1:Y:S01]  /*1880*/  LDC.64 R86, c[0x0][0x360] ;  /* 0x0000d800ff567b82 */ /* 0x000e620000000a00 */
[----:B------:R-:W-:Y:S02]  /*1890*/  IADD3 R17, R19, R17, RZ ;  /* 0x0000001113117210 */ /* 0x000fe40007ffe0ff */
[----:B------:R-:W-:Y:S02]  /*18a0*/  LOP3.LUT R0, R0, 0xfffffe, RZ, 0xc0, !PT ;  /* 0x00fffffe00007812 */ /* 0x000fe400078ec0ff */
[----:B------:R-:W-:Y:S02]  /*18b0*/  LEA.HI.X R17, R18, R23, R17, 0x3, P0 ;  /* 0x0000001712117211 */ /* 0x000fe400000f1c11 */
[----:B--2---:R-:W-:Y:S01]  /*18c0*/  LEA R11, R11, UR4, 0x8 ;  /* 0x000000040b0b7c11 */ /* 0x004fe2000f8e40ff */
[----:B------:R-:W2:Y:S01]  /*18d0*/  LDC.64 R88, c[0x0][0x2d0] ;  /* 0x0000b400ff587b82 */ /* 0x000ea20000000a00 */
[----:B------:R-:W-:Y:S01]  /*18e0*/  IADD3 R107, R107, -R0, RZ ;  /* 0x800000006b6b7210 */ /* 0x000fe20007ffe0ff */
[----:B------:R-:W-:-:S04]  /*18f0*/  IMAD.WIDE.U32 R16, R46, 0x4, R16 ;  /* 0x000000042e107825 */ /* 0x000fc800078e0010 */
[----:B------:R-:W-:Y:S02]  /*1900*/  FADD.FTZ R0, R21, R21 ;  /* 0x0000001515007221 */ /* 0x000fe40000010000 */
[----:B------:R-:W3:Y:S01]  /*1910*/  LDC.64 R90, c[0x0][0x2e0] ;  /* 0x0000b800ff5a7b82 */ /* 0x000ee20000000a00 */
[----:B------:R-:W-:-:S04]  /*1920*/  IMAD.WIDE R16, R11, 0x4, R16 ;  /* 0x000000040b107825 */ /* 0x000fc800078e0210 */
[----:B------:R-:W-:Y:S01]  /*1930*/  IMAD R11, R41, UR6, RZ ;  /* 0x00000006290b7c24 */ /* 0x000fe2000f8e02ff */
[C---:B------:R-:W-:Y:S01]  /*1940*/  IADD3 R30, P1, R16.reuse, -0x300, RZ ;  /* 0xfffffd00101e7810 */ /* 0x040fe20007f3e0ff */
[----:B------:R-:W-:Y:S01]  /*1950*/  UMOV UR6, URZ ;  /* 0x0000003f00067c82 */ /* 0x000fe20008000000 */
[----:B------:R-:W-:Y:S01]  /*1960*/  IADD3 R28, P0, R16, -0x380, RZ ;  /* 0xfffffc80101c7810 */ /* 0x000fe20007f1e0ff */
[----:B------:R-:W-:Y:S01]  /*1970*/  IMAD R119, R40, UR7, R11 ;  /* 0x0000000728777c24 */ /* 0x000fe2000f8e020b */
[----:B------:R-:W-:Y:S01]  /*1980*/  IADD3.X R31, R17, -0x1, RZ, P1, !PT ;  /* 0xffffffff111f7810 */ /* 0x000fe20000ffe4ff */
[----:B------:R-:W-:Y:S01]  /*1990*/  ULDC UR7, c[0x0][0x218] ;  /* 0x0000860000077ab9 */ /* 0x000fe20000000800 */
[----:B------:R-:W-:Y:S02]  /*19a0*/  ISETP.NE.AND P1, PT, R46, RZ, PT ;  /* 0x000000ff2e00720c */ /* 0x000fe40003f25270 */
[C---:B------:R-:W-:Y:S02]  /*19b0*/  IADD3 R74, P2, R16.reuse, -0x280, RZ ;  /* 0xfffffd80104a7810 */ /* 0x040fe40007f5e0ff */
[----:B------:R-:W-:-:S02]  /*19c0*/  IADD3 R76, P3, R16, -0x200, RZ ;  /* 0xfffffe00104c7810 */ /* 0x000fc40007f7e0ff */
[C---:B------:R-:W-:Y:S02]  /*19d0*/  IADD3 R78, P4, R16.reuse, -0x180, RZ ;  /* 0xfffffe80104e7810 */ /* 0x040fe40007f9e0ff */
[C---:B------:R-:W-:Y:S02]  /*19e0*/  IADD3 R80, P5, R16.reuse, -0x100, RZ ;  /* 0xffffff0010507810 */ /* 0x040fe40007fbe0ff */
[----:B------:R-:W-:Y:S02]  /*19f0*/  IADD3 R82, P6, R16, -0x80, RZ ;  /* 0xffffff8010527810 */ /* 0x000fe40007fde0ff */
[C---:B------:R-:W-:Y:S02]  /*1a00*/  IADD3.X R29, R17.reuse, -0x1, RZ, P0, !PT ;  /* 0xffffffff111d7810 */ /* 0x040fe400007fe4ff */
[----:B------:R-:W-:Y:S02]  /*1a10*/  P2R R11, PR, RZ, 0x2 ;  /* 0x00000002ff0b7803 */ /* 0x000fe40000000000 */
[----:B------:R-:W-:-:S02]  /*1a20*/  IADD3.X R75, R17, -0x1, RZ, P2, !PT ;  /* 0xffffffff114b7810 */ /* 0x000fc400017fe4ff */
[C---:B------:R-:W-:Y:S02]  /*1a30*/  IADD3.X R77, R17.reuse, -0x1, RZ, P3, !PT ;  /* 0xffffffff114d7810 */ /* 0x040fe40001ffe4ff */
[C---:B------:R-:W-:Y:S02]  /*1a40*/  IADD3.X R79, R17.reuse, -0x1, RZ, P4, !PT ;  /* 0xffffffff114f7810 */ /* 0x040fe400027fe4ff */
[C---:B------:R-:W-:Y:S02]  /*1a50*/  IADD3.X R81, R17.reuse, -0x1, RZ, P5, !PT ;  /* 0xffffffff11517810 */ /* 0x040fe40002ffe4ff */
[----:B------:R-:W-:Y:S02]  /*1a60*/  IADD3.X R83, R17, -0x1, RZ, P6, !PT ;  /* 0xffffffff11537810 */ /* 0x000fe400037fe4ff */
[----:B------:R-:W-:Y:S02]  /*1a70*/  ISETP.NE.AND P0, PT, R46, 0x1f, PT ;  /* 0x0000001f2e00780c */ /* 0x000fe40003f05270 */
[----:B------:R-:W-:-:S02]  /*1a80*/  MOV R11, RZ ;  /* 0x000000ff000b7202 */ /* 0x000fc40000000f00 */
[----:B012---:R-:W-:-:S09]  /*1a90*/  IADD3 R119, R85, R119, RZ ;  /* 0x0000007755777210 */ /* 0x007fd20007ffe0ff */
.L_x_18608:
[----:B------:R-:W-:Y:S02]  /*1aa0*/  SHF.R.S32.HI R122, RZ, 0x1f, R116 ;  /* 0x0000001fff7a7819 */ /* 0x000fe40000011474 */
[----:B------:R-:W-:Y:S02]  /*1ab0*/  MOV R16, R84 ;  /* 0x0000005400107202 */ /* 0x000fe40000000f00 */
[----:B------:R-:W-:Y:S01]  /*1ac0*/  MOV R17, R119 ;  /* 0x0000007700117202 */ /* 0x000fe20000000f00 */
[----:B------:R-:W-:Y:S02]  /*1ad0*/  IMAD R19, R122, UR16, RZ ;  /* 0x000000107a137c24 */ /* 0x000fe4000f8e02ff */
[----:B------:R-:W-:-:S04]  /*1ae0*/  IMAD.WIDE.U32 R16, R116, UR16, R16 ;  /* 0x0000001074107c25 */ /* 0x000fc8000f8e0010 */
[----:B------:R-:W-:Y:S01]  /*1af0*/  IMAD R19, R116, UR17, R19 ;  /* 0x0000001174137c24 */ /* 0x000fe2000f8e0213 */
[----:B------:R-:W-:-:S04]  /*1b00*/  LEA R92, P1, R16, R88, 0x3 ;  /* 0x00000058105c7211 */ /* 0x000fc800078218ff */
[----:B------:R-:W-:Y:S01]  /*1b10*/  IADD3 R17, R17, R19, RZ ;  /* 0x0000001311117210 */ /* 0x000fe20007ffe0ff */
[----:B------:R-:W-:-:S03]  /*1b20*/  IMAD R19, R122, UR18, RZ ;  /* 0x000000127a137c24 */ /* 0x000fc6000f8e02ff */
[----:B------:R-:W-:Y:S01]  /*1b30*/  LEA.HI.X R93, R16, R89, R17, 0x3, P1 ;  /* 0x00000059105d7211 */ /* 0x000fe200008f1c11 */
[----:B------:R-:W-:-:S04]  /*1b40*/  IMAD.WIDE.U32 R16, R116, UR18, RZ ;  /* 0x0000001274107c25 */ /* 0x000fc8000f8e00ff */
[----:B------:R-:W-:Y:S01]  /*1b50*/  IMAD R19, R116, UR19, R19 ;  /* 0x0000001374137c24 */ /* 0x000fe2000f8e0213 */
[----:B01----:R-:W-:Y:S01]  /*1b60*/  LEA R25, P1, R16, R60, 0x2 ;  /* 0x0000003c10197211 */ /* 0x003fe200078210ff */
[----:B------:R-:W2:Y:S03]  /*1b70*/  LDG.E.64 R92, desc[UR12][R92.64] ;  /* 0x0000000c5c5c7981 */ /* 0x000ea6000c1e1b00 */
[----:B------:R-:W-:Y:S02]  /*1b80*/  IADD3 R17, R17, R19, RZ ;  /* 0x0000001311117210 */ /* 0x000fe40007ffe0ff */
[----:B------:R-:W-:Y:S02]  /*1b90*/  LEA R24, P2, R50, R25, 0x4 ;  /* 0x0000001932187211 */ /* 0x000fe400078420ff */
[----:B------:R-:W-:-:S04]  /*1ba0*/  LEA.HI.X R17, R16, R61, R17, 0x2, P1 ;  /* 0x0000003d10117211 */ /* 0x000fc800008f1411 */
[----:B------:R-:W-:-:S05]  /*1bb0*/  IADD3.X R25, R17, R72, RZ, P2, !PT ;  /* 0x0000004811197210 */ /* 0x000fca00017fe4ff */
[----:B----4-:R-:W4:Y:S04]  /*1bc0*/  LDG.E.128 R16, desc[UR12][R24.64] ;  /* 0x0000000c18107981 */ /* 0x010f28000c1e1d00 */
[----:B------:R0:W4:Y:S01]  /*1bd0*/  LDG.E.128 R20, desc[UR12][R24.64+0x200] ;  /* 0x0002000c18147981 */ /* 0x000122000c1e1d00 */
[----:B------:R-:W-:Y:S01]  /*1be0*/  ISETP.GT.AND P1, PT, R63, 0x1, PT ;  /* 0x000000013f00780c */ /* 0x000fe20003f24270 */
[----:B------:R-:W-:Y:S01]  /*1bf0*/  IMAD R99, R122, UR20, RZ ;  /* 0x000000147a637c24 */ /* 0x000fe2000f8e02ff */
[----:B------:R-:W-:Y:S02]  /*1c00*/  ISETP.NE.AND P3, PT, R46, RZ, PT ;  /* 0x000000ff2e00720c */ /* 0x000fe40003f65270 */
[----:B------:R-:W-:Y:S02]  /*1c10*/  ISETP.EQ.AND P1, PT, R96, RZ, P1 ;  /* 0x000000ff6000720c */ /* 0x000fe40000f22270 */
[----:B0-----:R-:W-:-:S02]  /*1c20*/  MOV R24, R2 ;  /* 0x0000000200187202 */ /* 0x001fc40000000f00 */
[----:B------:R-:W-:-:S09]  /*1c30*/  MOV R25, R71 ;  /* 0x0000004700197202 */ /* 0x000fd20000000f00 */
[----:B------:R-:W0:Y:S01]  /*1c40*/  @P1 LDC R103, c[0x0][0x21c] ;  /* 0x00008700ff671b82 */ /* 0x000e220000000800 */
[----:B------:R-:W-:Y:S01]  /*1c50*/  BSSY B0, `(.L_x_18578) ;  /* 0x0000067000007945 */ /* 0x000fe20003800000 */
[----:B--2---:R-:W-:Y:S01]  /*1c60*/  FMUL.FTZ R102, R92, 1.4426950216293334961 ;  /* 0x3fb8aa3b5c667820 */ /* 0x004fe20000410000 */
[----:B------:R-:W-:-:S03]  /*1c70*/  FMUL.FTZ R26, R97, R93 ;  /* 0x0000005d611a7220 */ /* 0x000fc60000410000 */
[----:B------:R-:W-:Y:S01]  /*1c80*/  FMUL.FTZ R94, R97, R102 ;  /* 0x00000066615e7220 */ /* 0x000fe20000410000 */
[----:B------:R-:W-:Y:S01]  /*1c90*/  FMUL.RZ R101, R26, 0.15915493667125701904 ;  /* 0x3e22f9831a657820 */ /* 0x000fe2000040c000 */
[C---:B------:R-:W-:Y:S02]  /*1ca0*/  IMAD.WIDE.U32 R26, R116.reuse, UR20, R24 ;  /* 0x00000014741a7c25 */ /* 0x040fe4000f8e0018 */
[----:B------:R-:W-:Y:S02]  /*1cb0*/  MUFU.EX2 R95, R94 ;  /* 0x0000005e005f7308 */ /* 0x000fe40000000800 */
[----:B------:R-:W-:Y:S01]  /*1cc0*/  IMAD R25, R116, UR21, R99 ;  /* 0x0000001574197c24 */ /* 0x000fe2000f8e0263 */
[C---:B---3--:R-:W-:Y:S02]  /*1cd0*/  LEA R24, P2, R26.reuse, R90, 0x3 ;  /* 0x0000005a1a187211 */ /* 0x048fe400078418ff */
[----:B------:R-:W-:Y:S02]  /*1ce0*/  @P1 IADD3 R99, R63, -0x2, RZ ;  /* 0xfffffffe3f631810 */ /* 0x000fe40007ffe0ff */
[----:B------:R-:W-:Y:S01]  /*1cf0*/  IADD3 R25, R27, R25, RZ ;  /* 0x000000191b197210 */ /* 0x000fe20007ffe0ff */
[----:B------:R-:W1:Y:S01]  /*1d00*/  MUFU.COS R100, R101 ;  /* 0x0000006500647308 */ /* 0x000e620000000000 */
[----:B----4-:R-:W-:Y:S01]  /*1d10*/  STS.128 [R73], R16 ;  /* 0x0000001049007388 */ /* 0x010fe20000000c00 */
[----:B------:R-:W-:Y:S01]  /*1d20*/  LEA R27, R107, R116, 0x8 ;  /* 0x000000746b1b7211 */ /* 0x000fe200078e40ff */
[----:B0-----:R-:W-:Y:S01]  /*1d30*/  @P1 IMAD R99, R99, R103, R116 ;  /* 0x0000006763631224 */ /* 0x001fe200078e0274 */
[----:B------:R-:W-:Y:S01]  /*1d40*/  LEA.HI.X R25, R26, R91, R25, 0x3, P2 ;  /* 0x0000005b1a197211 */ /* 0x000fe200010f1c19 */
[----:B------:R-:W-:Y:S01]  /*1d50*/  STS.128 [R73+0x200], R20 ;  /* 0x0002001449007388 */ /* 0x000fe20000000c00 */
[----:B------:R-:W-:-:S02]  /*1d60*/  NOP ;  /* 0x0000000000007918 */ /* 0x000fc40000000000 */
[----:B------:R0:W2:Y:S01]  /*1d70*/  MUFU.SIN R98, R101 ;  /* 0x0000006500627308 */ /* 0x0000a20000000400 */
[----:B------:R-:W3:Y:S01]  /*1d80*/  LDS.128 R16, [R117] ;  /* 0x0000000075107984 */ /* 0x000ee20000000c00 */
[----:B------:R-:W-:Y:S01]  /*1d90*/  SEL R26, R27, R118, !P3 ;  /* 0x000000761b1a7207 */ /* 0x000fe20005800000 */
[----:B-1----:R-:W-:-:S03]  /*1da0*/  FMUL.FTZ R94, R95, R100 ;  /* 0x000000645f5e7220 */ /* 0x002fc60000410000 */
[----:B------:R-:W-:Y:S01]  /*1db0*/  LEA R103, R26, R51, 0x3 ;  /* 0x000000331a677211 */ /* 0x000fe200078e18ff */
[----:B------:R-:W-:Y:S01]  /*1dc0*/  @P1 IMAD.WIDE R26, R99, 0x10, R36 ;  /* 0x00000010631a1825 */ /* 0x000fe200078e0224 */
[----:B------:R-:W1:Y:S03]  /*1dd0*/  LDS.128 R20, [R117+0x10] ;  /* 0x0000100075147984 */ /* 0x000e660000000c00 */
[----:B------:R-:W-:Y:S01]  /*1de0*/  FMUL.FTZ R120, R104, R93 ;  /* 0x0000005d68787220 */ /* 0x000fe20000410000 */
[----:B------:R-:W-:Y:S01]  /*1df0*/  FMUL.FTZ R124, R105, R102 ;  /* 0x00000066697c7220 */ /* 0x000fe20000410000 */
[----:B0-----:R-:W-:Y:S01]  /*1e00*/  CS2R R100, SRZ ;  /* 0x0000000000647805 */ /* 0x001fe2000001ff00 */
[----:B--2---:R-:W-:Y:S02]  /*1e10*/  FMUL.FTZ R95, R95, R98 ;  /* 0x000000625f5f7220 */ /* 0x004fe40000410000 */
[----:B------:R0:W5:Y:S01]  /*1e20*/  LDG.E.64 R98, desc[UR12][R24.64] ;  /* 0x0000000c18627981 */ /* 0x000162000c1e1b00 */
[----:B------:R-:W-:-:S03]  /*1e30*/  FMUL.RZ R125, R120, 0.15915493667125701904 ;  /* 0x3e22f983787d7820 */ /* 0x000fc6000040c000 */
[----:B------:R2:W-:Y:S01]  /*1e40*/  STS.64 [R103+0xc90], R94 ;  /* 0x000c905e67007388 */ /* 0x0005e20000000a00 */
[----:B------:R-:W-:Y:S01]  /*1e50*/  FMUL.FTZ R120, R104, R102 ;  /* 0x0000006668787220 */ /* 0x000fe20000410000 */
[----:B------:R-:W-:Y:S01]  /*1e60*/  BAR.SYNC.DEFER_BLOCKING 0x0 ;  /* 0x0000000000007b1d */ /* 0x000fe20000010000 */
[----:B0-----:R-:W-:-:S05]  /*1e70*/  FMUL.FTZ R24, R105, R93 ;  /* 0x0000005d69187220 */ /* 0x001fca0000410000 */
[----:B------:R-:W-:Y:S01]  /*1e80*/  MUFU.SIN R121, R125 ;  /* 0x0000007d00797308 */ /* 0x000fe20000000400 */
[----:B------:R-:W-:-:S07]  /*1e90*/  FMUL.RZ R126, R24, 0.15915493667125701904 ;  /* 0x3e22f983187e7820 */ /* 0x000fce000040c000 */
[----:B------:R-:W0:Y:S08]  /*1ea0*/  MUFU.EX2 R120, R120 ;  /* 0x0000007800787308 */ /* 0x000e300000000800 */
[----:B------:R3:W4:Y:S01]  /*1eb0*/  MUFU.COS R123, R125 ;  /* 0x0000007d007b7308 */ /* 0x0007220000000000 */
[----:B------:R-:W-:Y:S01]  /*1ec0*/  FMUL.FTZ R25, R106, R93 ;  /* 0x0000005d6a197220 */ /* 0x000fe20000410000 */
[----:B------:R1:W5:Y:S06]  /*1ed0*/  @P1 LDG.E.64 R100, desc[UR12][R26.64+0x8] ;  /* 0x0000080c1a641981 */ /* 0x00036c000c1e1b00 */
[----:B--2---:R0:W-:Y:S01]  /*1ee0*/  MUFU.EX2 R103, R124 ;  /* 0x0000007c00677308 */ /* 0x0041e20000000800 */
[----:B---3--:R-:W-:-:S07]  /*1ef0*/  FMUL.FTZ R125, R97, R17 ;  /* 0x00000011617d7220 */ /* 0x008fce0000410000 */
[----:B------:R-:W2:Y:S01]  /*1f00*/  MUFU.SIN R24, R126 ;  /* 0x0000007e00187308 */ /* 0x000ea20000000400 */
[----:B-1----:R-:W-:Y:S01]  /*1f10*/  FMUL.FTZ R27, R97, R16 ;  /* 0x00000010611b7220 */ /* 0x002fe20000410000 */
[----:B0-----:R-:W-:Y:S01]  /*1f20*/  FMUL.FTZ R124, R120, R121 ;  /* 0x00000079787c7220 */ /* 0x001fe20000410000 */
[----:B------:R-:W-:Y:S01]  /*1f30*/  FMUL.FTZ R132, R4, R125 ;  /* 0x0000007d04847220 */ /* 0x000fe20000410000 */
[----:B------:R-:W-:-:S04]  /*1f40*/  FMUL.FTZ R102, R106, R102 ;  /* 0x000000666a667220 */ /* 0x000fc80000410000 */
[----:B------:R-:W0:Y:S01]  /*1f50*/  MUFU.COS R26, R126 ;  /* 0x0000007e001a7308 */ /* 0x000e220000000000 */
[----:B------:R-:W-:Y:S01]  /*1f60*/  FMUL.RZ R127, R25, 0.15915493667125701904 ;  /* 0x3e22f983197f7820 */ /* 0x000fe2000040c000 */
[----:B----4-:R-:W-:Y:S01]  /*1f70*/  FMUL.FTZ R123, R120, R123 ;  /* 0x0000007b787b7220 */ /* 0x010fe20000410000 */
[----:B------:R-:W-:Y:S01]  /*1f80*/  FMUL.FTZ R130, R4, R27 ;  /* 0x0000001b04827220 */ /* 0x000fe20000410000 */
[----:B------:R-:W-:Y:S01]  /*1f90*/  FMUL.FTZ R120, R124, R132 ;  /* 0x000000847c787220 */ /* 0x000fe20000410000 */
[----:B------:R-:W-:Y:S02]  /*1fa0*/  FMUL.FTZ R138, R104, R18 ;  /* 0x00000012688a7220 */ /* 0x000fe40000410000 */
[-C--:B------:R-:W-:Y:S01]  /*1fb0*/  FMUL.FTZ R27, R124, R130.reuse ;  /* 0x000000827c1b7220 */ /* 0x080fe20000410000 */
[----:B------:R-:W-:Y:S01]  /*1fc0*/  MUFU.EX2 R102, R102 ;  /* 0x0000006600667308 */ /* 0x000fe20000000800 */
[----:B------:R-:W-:Y:S01]  /*1fd0*/  FFMA.FTZ R120, R123, R130, -R120 ;  /* 0x000000827b787223 */ /* 0x000fe20000010878 */
[----:B--2---:R-:W-:Y:S01]  /*1fe0*/  FMUL.FTZ R121, R103, R24 ;  /* 0x0000001867797220 */ /* 0x004fe20000410000 */
[----:B------:R-:W-:-:S05]  /*1ff0*/  FMUL.FTZ R142, R104, R19 ;  /* 0x00000013688e7220 */ /* 0x000fca0000410000 */
[----:B------:R-:W1:Y:S01]  /*2000*/  MUFU.SIN R25, R127 ;  /* 0x0000007f00197308 */ /* 0x000e620000000400 */
[----:B------:R-:W-:Y:S01]  /*2010*/  FFMA.FTZ R27, R123, R132, R27 ;  /* 0x000000847b1b7223 */ /* 0x000fe2000001001b */
[----:B------:R-:W-:-:S06]  /*2020*/  FFMA.FTZ R24, R5, R138, R120 ;  /* 0x0000008a05187223 */ /* 0x000fcc0000010078 */
[----:B------:R-:W2:Y:S01]  /*2030*/  MUFU.COS R133, R127 ;  /* 0x0000007f00857308 */ /* 0x000ea20000000000 */
[----:B------:R-:W-:Y:S01]  /*2040*/  FFMA.FTZ R27, R5, R142, R27 ;  /* 0x0000008e051b7223 */ /* 0x000fe2000001001b */
[----:B0-----:R-:W-:Y:S01]  /*2050*/  FMUL.FTZ R120, R103, R26 ;  /* 0x0000001a67787220 */ /* 0x001fe20000410000 */
[----:B------:R-:W-:Y:S01]  /*2060*/  FMUL.FTZ R125, R121, R24 ;  /* 0x00000018797d7220 */ /* 0x000fe20000410000 */
[----:B------:R-:W-:Y:S01]  /*2070*/  FMUL.FTZ R139, R105, R21 ;  /* 0x00000015698b7220 */ /* 0x000fe20000410000 */
[-C--:B------:R-:W-:Y:S02]  /*2080*/  FMUL.FTZ R103, R121, R27.reuse ;  /* 0x0000001b79677220 */ /* 0x080fe40000410000 */
[C---:B------:R-:W-:Y:S01]  /*2090*/  FFMA.FTZ R125, R120.reuse, R27, R125 ;  /* 0x0000001b787d7223 */ /* 0x040fe2000001007d */
[----:B------:R-:W-:Y:S01]  /*20a0*/  FMUL.FTZ R141, R105, R20 ;  /* 0x00000014698d7220 */ /* 0x000fe20000410000 */
[----:B------:R-:W-:Y:S01]  /*20b0*/  FFMA.FTZ R24, R120, R24, -R103 ;  /* 0x0000001878187223 */ /* 0x000fe20000010867 */
[----:B-1----:R-:W-:Y:S01]  /*20c0*/  FMUL.FTZ R134, R102, R25 ;  /* 0x0000001966867220 */ /* 0x002fe20000410000 */
[C---:B------:R-:W-:Y:S01]  /*20d0*/  FFMA.FTZ R125, R6.reuse, R139, R125 ;  /* 0x0000008b067d7223 */ /* 0x040fe2000001007d */
[CC--:B------:R-:W-:Y:S01]  /*20e0*/  FMUL.FTZ R25, R95.reuse, R124.reuse ;  /* 0x0000007c5f197220 */ /* 0x0c0fe20000410000 */
[----:B------:R-:W-:Y:S01]  /*20f0*/  FFMA.FTZ R26, R6, R141, R24 ;  /* 0x0000008d061a7223 */ /* 0x000fe20000010018 */
[----:B------:R-:W-:Y:S01]  /*2100*/  FMUL.FTZ R24, R94, R124 ;  /* 0x0000007c5e187220 */ /* 0x000fe20000410000 */
[----:B--2---:R-:W-:Y:S01]  /*2110*/  FMUL.FTZ R133, R102, R133 ;  /* 0x0000008566857220 */ /* 0x004fe20000410000 */
[----:B------:R-:W-:Y:S01]  /*2120*/  FMUL.FTZ R102, R134, R125 ;  /* 0x0000007d86667220 */ /* 0x000fe20000410000 */
[-C--:B------:R-:W-:Y:S01]  /*2130*/  FFMA.FTZ R25, R94, R123.reuse, -R25 ;  /* 0x0000007b5e197223 */ /* 0x080fe20000010819 */
[----:B------:R-:W-:-:S02]  /*2140*/  FFMA.FTZ R24, R95, R123, R24 ;  /* 0x0000007b5f187223 */ /* 0x000fc40000010018 */
[-C--:B------:R-:W-:Y:S01]  /*2150*/  FFMA.FTZ R126, R133, R26.reuse, -R102 ;  /* 0x0000001a857e7223 */ /* 0x080fe20000010866 */
[----:B------:R-:W-:Y:S01]  /*2160*/  @P0 LEA R102, R46, R51, 0x3 ;  /* 0x000000332e660211 */ /* 0x000fe200078e18ff */
[----:B------:R-:W-:Y:S01]  /*2170*/  FMUL.FTZ R103, R121, R25 ;  /* 0x0000001979677220 */ /* 0x000fe20000410000 */
[----:B------:R-:W-:-:S03]  /*2180*/  FMUL.FTZ R128, R134, R26 ;  /* 0x0000001a86807220 */ /* 0x000fc60000410000 */
[----:B------:R-:W-:Y:S02]  /*2190*/  FFMA.FTZ R26, R120, R24, R103 ;  /* 0x00000018781a7223 */ /* 0x000fe40000010067 */
[----:B------:R-:W0:Y:S01]  /*21a0*/  @P0 LDS.64 R102, [R102+0x1c98] ;  /* 0x001c980066660984 */ /* 0x000e220000000a00 */
[C---:B------:R-:W-:Y:S01]  /*21b0*/  FMUL.FTZ R144, R106.reuse, R22 ;  /* 0x000000166a907220 */ /* 0x040fe20000410000 */
[----:B------:R-:W-:Y:S01]  /*21c0*/  FFMA.FTZ R125, R133, R125, R128 ;  /* 0x0000007d857d7223 */ /* 0x000fe20000010080 */
[----:B------:R-:W-:Y:S01]  /*21d0*/  FMUL.FTZ R27, R121, R24 ;  /* 0x00000018791b7220 */ /* 0x000fe20000410000 */
[----:B------:R-:W-:Y:S01]  /*21e0*/  FMUL.FTZ R140, R106, R23 ;  /* 0x000000176a8c7220 */ /* 0x000fe20000410000 */
[C---:B------:R-:W-:Y:S02]  /*21f0*/  FFMA.FTZ R127, R7.reuse, R144, R126 ;  /* 0x00000090077f7223 */ /* 0x040fe4000001007e */
[----:B------:R-:W-:Y:S01]  /*2200*/  FFMA.FTZ R27, R120, R25, -R27 ;  /* 0x00000019781b7223 */ /* 0x000fe2000001081b */
        /* <DEDUP_REMOVED lines=11> */
.L_x_18579:
[----:B------:R-:W-:Y:S05]  /*22c0*/  BSYNC B0 ;  /* 0x0000000000007941 */ /* 0x000fea0003800000 */
.L_x_18578:
[----:B------:R-:W3:Y:S01]  /*22d0*/  SHFL.UP PT, R136, R126, 0x1, RZ ;  /* 0x042000007e887989 */ /* 0x000ee200000e00ff */
[CC--:B-1----:R-:W-:Y:S01]  /*22e0*/  FMUL.FTZ R24, R134.reuse, R26.reuse ;  /* 0x0000001a86187220 */ /* 0x0c2fe20000410000 */
[-C--:B------:R-:W-:Y:S01]  /*22f0*/  FMUL.FTZ R25, R134, R27.reuse ;  /* 0x0000001b86197220 */ /* 0x080fe20000410000 */
[----:B------:R-:W-:Y:S01]  /*2300*/  ISETP.GE.AND P0, PT, R62, 0x1, PT ;  /* 0x000000013e00780c */ /* 0x000fe20003f06270 */
[----:B------:R-:W1:Y:S01]  /*2310*/  SHFL.UP PT, R128, R127, 0x1, RZ ;  /* 0x042000007f807989 */ /* 0x000e6200000e00ff */
[C---:B------:R-:W-:Y:S01]  /*2320*/  FFMA.FTZ R143, R133.reuse, R27, -R24 ;  /* 0x0000001b858f7223 */ /* 0x040fe20000010818 */
[----:B------:R-:W-:Y:S01]  /*2330*/  FFMA.FTZ R25, R133, R26, R25 ;  /* 0x0000001a85197223 */ /* 0x000fe20000010019 */
[-C--:B-----5:R-:W-:Y:S01]  /*2340*/  FMUL.FTZ R137, R110, R99.reuse ;  /* 0x000000636e897220 */ /* 0x0a0fe20000410000 */
[----:B------:R-:W-:Y:S01]  /*2350*/  FMUL.FTZ R131, R109, R99 ;  /* 0x000000636d837220 */ /* 0x000fe20000410000 */
[----:B------:R-:W-:Y:S01]  /*2360*/  SHFL.IDX PT, R101, R101, RZ, 0x1f ;  /* 0x00001fff65657589 */ /* 0x000fe200000e0000 */
[----:B------:R-:W-:Y:S01]  /*2370*/  BSSY B0, `(.L_x_18580) ;  /* 0x0000099000007945 */ /* 0x000fe20003800000 */
[----:B------:R-:W-:-:S02]  /*2380*/  FMUL.FTZ R148, R134, R137 ;  /* 0x0000008986947220 */ /* 0x000fc40000410000 */
        /* <DEDUP_REMOVED lines=10> */
[----:B0-----:R-:W-:-:S03]  /*2430*/  FMUL.FTZ R27, R25, R26 ;  /* 0x0000001a191b7220 */ /* 0x001fc60000410000 */
[----:B------:R-:W0:Y:S01]  /*2440*/  SHFL.UP PT, R129, R126, 0x2, RZ ;  /* 0x044000007e817989 */ /* 0x000e2200000e00ff */
[C---:B------:R-:W-:Y:S01]  /*2450*/  FFMA.FTZ R128, R143.reuse, R26, R128 ;  /* 0x0000001a8f807223 */ /* 0x040fe20000010080 */
[----:B------:R-:W-:-:S04]  /*2460*/  @P0 FFMA.FTZ R143, R143, R24, -R27 ;  /* 0x000000188f8f0223 */ /* 0x000fc8000001081b */
[----:B------:R-:W-:Y:S01]  /*2470*/  FSEL R128, R25, R128, !P0 ;  /* 0x0000008019807208 */ /* 0x000fe20004000000 */
[----:B------:R-:W3:Y:S01]  /*2480*/  SHFL.UP PT, R24, R143, 0x2, RZ ;  /* 0x044000008f187989 */ /* 0x000ee200000e00ff */
[----:B------:R-:W-:-:S03]  /*2490*/  ISETP.GE.AND P0, PT, R62, 0x2, PT ;  /* 0x000000023e00780c */ /* 0x000fc60003f06270 */
[----:B------:R-:W4:Y:S01]  /*24a0*/  SHFL.UP PT, R25, R128, 0x2, RZ ;  /* 0x0440000080197989 */ /* 0x000f2200000e00ff */
[C---:B-1----:R-:W-:Y:S01]  /*24b0*/  FMUL.FTZ R136, R128.reuse, R125 ;  /* 0x0000007d80887220 */ /* 0x042fe20000410000 */
[----:B0-----:R-:W-:-:S03]  /*24c0*/  FMUL.FTZ R26, R128, R129 ;  /* 0x00000081801a7220 */ /* 0x001fc60000410000 */
[C---:B------:R-:W-:Y:S01]  /*24d0*/  FFMA.FTZ R129, R143.reuse, R129, R136 ;  /* 0x000000818f817223 */ /* 0x040fe20000010088 */
[----:B------:R-:W-:-:S04]  /*24e0*/  FFMA.FTZ R26, R143, R125, -R26 ;  /* 0x0000007d8f1a7223 */ /* 0x000fc8000001081a */
[----:B------:R-:W-:Y:S01]  /*24f0*/  @P0 FADD.FTZ R126, R126, R129 ;  /* 0x000000817e7e0221 */ /* 0x000fe20000010000 */
[----:B------:R-:W-:Y:S01]  /*2500*/  FMUL.FTZ R129, R109, R98 ;  /* 0x000000626d817220 */ /* 0x000fe20000410000 */
[----:B------:R-:W-:Y:S01]  /*2510*/  @P0 FADD.FTZ R127, R127, R26 ;  /* 0x0000001a7f7f0221 */ /* 0x000fe20000010000 */
[CC--:B---3--:R-:W-:Y:S02]  /*2520*/  FMUL.FTZ R26, R128.reuse, R24.reuse ;  /* 0x00000018801a7220 */ /* 0x0c8fe40000410000 */
[----:B------:R-:W0:Y:S01]  /*2530*/  SHFL.UP PT, R146, R126, 0x4, RZ ;  /* 0x048000007e927989 */ /* 0x000e2200000e00ff */
[-C--:B----4-:R-:W-:Y:S01]  /*2540*/  FMUL.FTZ R27, R128, R25.reuse ;  /* 0x00000019801b7220 */ /* 0x090fe20000410000 */
[C---:B------:R-:W-:Y:S02]  /*2550*/  FFMA.FTZ R25, R143.reuse, R25, R26 ;  /* 0x000000198f197223 */ /* 0x040fe4000001001a */
[----:B------:R-:W1:Y:S01]  /*2560*/  SHFL.UP PT, R136, R127, 0x4, RZ ;  /* 0x048000007f887989 */ /* 0x000e6200000e00ff */
[----:B------:R-:W-:-:S02]  /*2570*/  @P0 FFMA.FTZ R143, R143, R24, -R27 ;  /* 0x000000188f8f0223 */ /* 0x000fc4000001081b */
        /* <DEDUP_REMOVED lines=23> */
[C---:B------:R-:W-:Y:S01]  /*26f0*/  FFMA.FTZ R136, R143.reuse, R26, -R125 ;  /* 0x0000001a8f887223 */ /* 0x040fe2000001087d */
[-C--:B---3--:R-:W-:Y:S02]  /*2700*/  FMUL.FTZ R26, R128, R24.reuse ;  /* 0x00000018801a7220 */ /* 0x088fe40000410000 */
        /* <DEDUP_REMOVED lines=8> */
[C---:B------:R-:W-:Y:S01]  /*2790*/  FMUL.FTZ R27, R133.reuse, R137 ;  /* 0x00000089851b7220 */ /* 0x040fe20000410000 */
[----:B------:R-:W1:Y:S01]  /*27a0*/  SHFL.UP PT, R128, R127, 0x10, RZ ;  /* 0x060000007f807989 */ /* 0x000e6200000e00ff */
[-C--:B------:R-:W-:Y:S01]  /*27b0*/  FFMA.FTZ R148, R133, R136.reuse, -R148 ;  /* 0x0000008885947223 */ /* 0x080fe20000010894 */
[----:B------:R-:W-:Y:S01]  /*27c0*/  ISETP.GE.AND P0, PT, R62, 0x10, PT ;  /* 0x000000103e00780c */ /* 0x000fe20003f06270 */
[----:B------:R-:W-:Y:S01]  /*27d0*/  FFMA.FTZ R150, -R134, R136, -R27 ;  /* 0x0000008886967223 */ /* 0x000fe2000001091b */
[----:B------:R-:W3:Y:S01]  /*27e0*/  SHFL.UP PT, R24, R143, 0x10, RZ ;  /* 0x060000008f187989 */ /* 0x000ee200000e00ff */
[----:B------:R-:W-:-:S02]  /*27f0*/  FADD.FTZ R27, R129, R148 ;  /* 0x00000094811b7221 */ /* 0x000fc40000010000 */
[----:B------:R-:W-:Y:S01]  /*2800*/  FADD.FTZ R150, -R131, R150 ;  /* 0x0000009683967221 */ /* 0x000fe20000010100 */
[----:B------:R-:W4:Y:S01]  /*2810*/  SHFL.UP PT, R26, R25, 0x10, RZ ;  /* 0x06000000191a7989 */ /* 0x000f2200000e00ff */
[CC--:B------:R-:W-:Y:S02]  /*2820*/  FMUL.FTZ R145, R121.reuse, -R27.reuse ;  /* 0x8000001b79917220 */ /* 0x0c0fe40000410000 */
[-C--:B------:R-:W-:Y:S02]  /*2830*/  FMUL.FTZ R147, R121, -R150.reuse ;  /* 0x8000009679937220 */ /* 0x080fe40000410000 */
[C---:B------:R-:W-:Y:S02]  /*2840*/  FFMA.FTZ R150, R120.reuse, R150, R145 ;  /* 0x0000009678967223 */ /* 0x040fe40000010091 */
[----:B------:R-:W-:Y:S01]  /*2850*/  FFMA.FTZ R147, R120, R27, -R147 ;  /* 0x0000001b78937223 */ /* 0x000fe20000010893 */
[----:B------:R2:W-:Y:S01]  /*2860*/  SHFL.IDX PT, R145, R100, RZ, 0x1f ;  /* 0x00001fff64917589 */ /* 0x0005e200000e0000 */
[----:B0-----:R-:W-:-:S04]  /*2870*/  FMUL.FTZ R148, R25, R146 ;  /* 0x0000009219947220 */ /* 0x001fc80000410000 */
[-C--:B-1----:R-:W-:Y:S01]  /*2880*/  FFMA.FTZ R148, R143, R128.reuse, -R148 ;  /* 0x000000808f947223 */ /* 0x082fe20000010894 */
[C---:B------:R-:W-:Y:S01]  /*2890*/  FMUL.FTZ R128, R25.reuse, R128 ;  /* 0x0000008019807220 */ /* 0x040fe20000410000 */
[----:B--2---:R-:W-:Y:S01]  /*28a0*/  FMUL.FTZ R100, R134, -R102 ;  /* 0x8000006686647220 */ /* 0x004fe20000410000 */
[----:B---3--:R-:W-:Y:S02]  /*28b0*/  FMUL.FTZ R125, R25, R24 ;  /* 0x00000018197d7220 */ /* 0x008fe40000410000 */
[----:B------:R-:W-:Y:S01]  /*28c0*/  FFMA.FTZ R135, R143, R146, R128 ;  /* 0x000000928f877223 */ /* 0x000fe20000010080 */
[----:B------:R-:W-:Y:S01]  /*28d0*/  @P0 FADD.FTZ R127, R127, R148 ;  /* 0x000000947f7f0221 */ /* 0x000fe20000010000 */
[----:B------:R-:W-:Y:S01]  /*28e0*/  FMUL.FTZ R128, R108, R98 ;  /* 0x000000626c807220 */ /* 0x000fe20000410000 */
[-C--:B----4-:R-:W-:Y:S01]  /*28f0*/  FMUL.FTZ R27, R25, R26.reuse ;  /* 0x0000001a191b7220 */ /* 0x090fe20000410000 */
[C---:B------:R-:W-:Y:S01]  /*2900*/  FFMA.FTZ R26, R143.reuse, R26, R125 ;  /* 0x0000001a8f1a7223 */ /* 0x040fe2000001007d */
[----:B------:R-:W-:Y:S01]  /*2910*/  @P0 FADD.FTZ R126, R126, R135 ;  /* 0x000000877e7e0221 */ /* 0x000fe20000010000 */
[----:B------:R-:W-:Y:S01]  /*2920*/  FMUL.FTZ R125, R108, R99 ;  /* 0x000000636c7d7220 */ /* 0x000fe20000410000 */
[----:B------:R-:W-:Y:S01]  /*2930*/  @P0 FFMA.FTZ R143, R143, R24, -R27 ;  /* 0x000000188f8f0223 */ /* 0x000fe2000001081b */
[----:B------:R-:W-:Y:S01]  /*2940*/  SHFL.UP PT, R127, R127, 0x1, RZ ;  /* 0x042000007f7f7989 */ /* 0x000fe200000e00ff */
[----:B------:R-:W-:Y:S01]  /*2950*/  FSEL R146, R25, R26, !P0 ;  /* 0x0000001a19927208 */ /* 0x000fe20004000000 */
[----:B------:R-:W-:Y:S01]  /*2960*/  FADD.FTZ R150, -R125, R150 ;  /* 0x000000967d967221 */ /* 0x000fe20000010100 */
[----:B------:R-:W-:Y:S01]  /*2970*/  ISETP.GE.AND P0, PT, R63, UR26, PT ;  /* 0x0000001a3f007c0c */ /* 0x000fe2000bf06270 */
[----:B------:R0:W-:Y:S01]  /*2980*/  SHFL.UP PT, R148, R143, 0x1, RZ ;  /* 0x042000008f947989 */ /* 0x0001e200000e00ff */
[----:B------:R-:W-:Y:S01]  /*2990*/  FADD.FTZ R149, R128, R147 ;  /* 0x0000009380957221 */ /* 0x000fe20000010000 */
[----:B------:R-:W-:Y:S01]  /*29a0*/  FMUL.FTZ R152, R124, -R150 ;  /* 0x800000967c987220 */ /* 0x000fe20000410000 */
[----:B------:R-:W-:Y:S01]  /*29b0*/  ISETP.NE.OR P0, PT, R96, RZ, P0 ;  /* 0x000000ff6000720c */ /* 0x000fe20000705670 */
[----:B------:R-:W1:Y:S01]  /*29c0*/  SHFL.UP PT, R146, R146, 0x1, RZ ;  /* 0x0420000092927989 */ /* 0x000e6200000e00ff */
[----:B------:R-:W-:Y:S01]  /*29d0*/  FMUL.FTZ R147, R134, R103 ;  /* 0x0000006786937220 */ /* 0x000fe20000410000 */
[----:B------:R-:W-:Y:S01]  /*29e0*/  HFMA2.MMA R25, -RZ, RZ, 0, 0 ;  /* 0x00000000ff197435 */ /* 0x000fe200000001ff */
[-C--:B------:R-:W-:Y:S01]  /*29f0*/  FFMA.FTZ R152, R123, R149.reuse, -R152 ;  /* 0x000000957b987223 */ /* 0x080fe20000010898 */
[----:B------:R-:W2:Y:S01]  /*2a00*/  SHFL.UP PT, R126, R126, 0x1, RZ ;  /* 0x042000007e7e7989 */ /* 0x000ea200000e00ff */
[----:B0-----:R-:W-:Y:S01]  /*2a10*/  FMUL.FTZ R143, R124, -R149 ;  /* 0x800000957c8f7220 */ /* 0x001fe20000410000 */
[----:B------:R-:W-:Y:S01]  /*2a20*/  FFMA.FTZ R149, R133, R102, -R147 ;  /* 0x0000006685957223 */ /* 0x000fe20000010893 */
[----:B------:R-:W-:-:S02]  /*2a30*/  MOV R24, 0x3f800000 ;  /* 0x3f80000000187802 */ /* 0x000fc40000000f00 */
[----:B------:R-:W-:Y:S01]  /*2a40*/  CS2R R26, SRZ ;  /* 0x00000000001a7805 */ /* 0x000fe2000001ff00 */
[----:B------:R-:W-:Y:S01]  /*2a50*/  FFMA.FTZ R143, R123, R150, R143 ;  /* 0x000000967b8f7223 */ /* 0x000fe2000001008f */
[----:B------:R-:W-:Y:S01]  /*2a60*/  FFMA.FTZ R150, R133, -R103, R100 ;  /* 0x8000006785967223 */ /* 0x000fe20000010064 */
[----:B------:R-:W-:Y:S01]  /*2a70*/  LEA R135, R116, R51, 0x4 ;  /* 0x0000003374877211 */ /* 0x000fe200078e20ff */
[CC--:B------:R-:W-:Y:S02]  /*2a80*/  FMUL.FTZ R153, R121.reuse, -R149.reuse ;  /* 0x8000009579997220 */ /* 0x0c0fe40000410000 */
[-C--:B------:R-:W-:Y:S02]  /*2a90*/  FMUL.FTZ R151, R121, -R150.reuse ;  /* 0x8000009679977220 */ /* 0x080fe40000410000 */
[----:B------:R0:W3:Y:S01]  /*2aa0*/  @!P0 LDS.128 R24, [R135+0x1d90] ;  /* 0x001d900087188984 */ /* 0x0000e20000000c00 */
[C---:B------:R-:W-:Y:S01]  /*2ab0*/  FFMA.FTZ R153, R120.reuse, R150, R153 ;  /* 0x0000009678997223 */ /* 0x040fe20000010099 */
[----:B------:R-:W-:Y:S01]  /*2ac0*/  FFMA.FTZ R151, R120, R149, -R151 ;  /* 0x0000009578977223 */ /* 0x000fe20000010897 */
[----:B------:R-:W-:Y:S01]  /*2ad0*/  ISETP.NE.AND P0, PT, R96, 0x1f, PT ;  /* 0x0000001f6000780c */ /* 0x000fe20003f05270 */
[C---:B-1----:R-:W-:Y:S01]  /*2ae0*/  FMUL.FTZ R147, R146.reuse, R101 ;  /* 0x0000006592937220 */ /* 0x042fe20000410000 */
[----:B------:R-:W-:-:S03]  /*2af0*/  FMUL.FTZ R146, R146, R145 ;  /* 0x0000009192927220 */ /* 0x000fc60000410000 */
[C---:B------:R-:W-:Y:S01]  /*2b00*/  FFMA.FTZ R100, R148.reuse, R145, -R147 ;  /* 0x0000009194647223 */ /* 0x040fe20000010893 */
[----:B------:R-:W-:Y:S01]  /*2b10*/  FFMA.FTZ R147, R148, R101, R146 ;  /* 0x0000006594937223 */ /* 0x000fe20000010092 */
[----:B------:R-:W-:Y:S02]  /*2b20*/  FMUL.FTZ R148, R124, -R151 ;  /* 0x800000977c947220 */ /* 0x000fe40000410000 */
[----:B------:R-:W-:Y:S01]  /*2b30*/  @P3 FADD.FTZ R145, R127, R100 ;  /* 0x000000647f913221 */ /* 0x000fe20000010000 */
[----:B--2---:R-:W-:Y:S01]  /*2b40*/  @P3 FADD.FTZ R101, R126, R147 ;  /* 0x000000937e653221 */ /* 0x004fe20000010000 */
[----:B------:R-:W-:Y:S01]  /*2b50*/  FMUL.FTZ R127, R0, R98 ;  /* 0x00000062007f7220 */ /* 0x000fe20000410000 */
[----:B------:R-:W-:Y:S01]  /*2b60*/  FMUL.FTZ R100, R124, -R153 ;  /* 0x800000997c647220 */ /* 0x000fe20000410000 */
[----:B------:R-:W-:Y:S01]  /*2b70*/  FMUL.FTZ R126, R0, R99 ;  /* 0x00000063007e7220 */ /* 0x000fe20000410000 */
[C---:B------:R-:W-:Y:S01]  /*2b80*/  FMUL.FTZ R147, R95.reuse, R101 ;  /* 0x000000655f937220 */ /* 0x040fe20000410000 */
[----:B------:R-:W-:Y:S01]  /*2b90*/  FMUL.FTZ R146, R95, R145 ;  /* 0x000000915f927220 */ /* 0x000fe20000410000 */
[----:B------:R-:W-:Y:S01]  /*2ba0*/  FADD.FTZ R98, R127, R152 ;  /* 0x000000987f627221 */ /* 0x000fe20000010000 */
[C---:B------:R-:W-:Y:S01]  /*2bb0*/  FFMA.FTZ R100, R123.reuse, R151, -R100 ;  /* 0x000000977b647223 */ /* 0x040fe20000010864 */
[----:B------:R-:W-:Y:S01]  /*2bc0*/  FADD.FTZ R99, -R126, R143 ;  /* 0x0000008f7e637221 */ /* 0x000fe20000010100 */
[----:B------:R-:W-:Y:S01]  /*2bd0*/  FFMA.FTZ R95, R123, R153, R148 ;  /* 0x000000997b5f7223 */ /* 0x000fe20000010094 */
[C---:B------:R-:W-:Y:S01]  /*2be0*/  FFMA.FTZ R147, R94.reuse, R145, -R147 ;  /* 0x000000915e937223 */ /* 0x040fe20000010893 */
[----:B------:R-:W-:-:S02]  /*2bf0*/  FFMA.FTZ R101, R94, R101, R146 ;  /* 0x000000655e657223 */ /* 0x000fc40000010092 */
[----:B------:R0:W1:Y:S04]  /*2c00*/  SHFL.DOWN PT, R94, R98, 0x1, 0x1f ;  /* 0x08201f00625e7f89 */ /* 0x00006800000e0000 */
[----:B------:R0:W2:Y:S04]  /*2c10*/  SHFL.DOWN PT, R150, R99, 0x1, 0x1f ;  /* 0x08201f0063967f89 */ /* 0x0000a800000e0000 */
[----:B------:R0:W4:Y:S04]  /*2c20*/  SHFL.DOWN PT, R146, R100, 0x1, 0x1f ;  /* 0x08201f0064927f89 */ /* 0x00012800000e0000 */
[----:B------:R0:W0:Y:S01]  /*2c30*/  SHFL.DOWN PT, R148, R95, 0x1, 0x1f ;  /* 0x08201f005f947f89 */ /* 0x00002200000e0000 */
[----:B---3--:R-:W-:Y:S05]  /*2c40*/  @!P0 BRA `(.L_x_18581) ;  /* 0x00000000002c8947 */ /* 0x008fea0003800000 */
[C---:B--2---:R-:W-:Y:S01]  /*2c50*/  FMUL.FTZ R145, R95.reuse, R150 ;  /* 0x000000965f917220 */ /* 0x044fe20000410000 */
[C---:B0-----:R-:W-:Y:S01]  /*2c60*/  FMUL.FTZ R143, R95.reuse, R148 ;  /* 0x000000945f8f7220 */ /* 0x041fe20000410000 */
[-C--:B-1----:R-:W-:Y:S01]  /*2c70*/  FMUL.FTZ R149, R95, R94.reuse ;  /* 0x0000005e5f957220 */ /* 0x082fe20000410000 */
[----:B----4-:R-:W-:Y:S01]  /*2c80*/  FMUL.FTZ R95, R146, R95 ;  /* 0x0000005f925f7220 */ /* 0x010fe20000410000 */
[----:B------:R-:W-:Y:S01]  /*2c90*/  FFMA.FTZ R145, R100, R94, -R145 ;  /* 0x0000005e64917223 */ /* 0x000fe20000010891 */
[----:B------:R-:W-:Y:S01]  /*2ca0*/  FFMA.FTZ R143, R146, R100, -R143 ;  /* 0x00000064928f7223 */ /* 0x000fe2000001088f */
[C---:B------:R-:W-:Y:S01]  /*2cb0*/  FFMA.FTZ R94, R100.reuse, R150, R149 ;  /* 0x00000096645e7223 */ /* 0x040fe20000010095 */
[----:B------:R-:W-:Y:S01]  /*2cc0*/  FFMA.FTZ R95, R100, R148, R95 ;  /* 0x00000094645f7223 */ /* 0x000fe2000001005f */
[----:B------:R-:W-:Y:S02]  /*2cd0*/  FADD.FTZ R98, R98, R145 ;  /* 0x0000009162627221 */ /* 0x000fe40000010000 */
[----:B------:R-:W-:Y:S01]  /*2ce0*/  FADD.FTZ R99, R99, R94 ;  /* 0x0000005e63637221 */ /* 0x000fe20000010000 */
[----:B------:R-:W-:-:S07]  /*2cf0*/  MOV R100, R143 ;  /* 0x0000008f00647202 */ /* 0x000fce0000000f00 */
.L_x_18581:
[----:B------:R-:W-:Y:S05]  /*2d00*/  BSYNC B0 ;  /* 0x0000000000007941 */ /* 0x000fea0003800000 */
.L_x_18580:
[----:B------:R-:W-:Y:S01]  /*2d10*/  ISETP.GT.U32.AND P0, PT, R96, 0x1d, PT ;  /* 0x0000001d6000780c */ /* 0x000fe20003f04070 */
[----:B------:R-:W-:Y:S01]  /*2d20*/  FADD.FTZ R132, R132, R101 ;  /* 0x0000006584847221 */ /* 0x000fe20000010000 */
[----:B------:R-:W-:Y:S01]  /*2d30*/  FADD.FTZ R130, R130, R147 ;  /* 0x0000009382827221 */ /* 0x000fe20000010000 */
[----:B0-----:R0:W3:Y:S01]  /*2d40*/  SHFL.DOWN PT, R148, R100, 0x2, 0x1f ;  /* 0x08401f0064947f89 */ /* 0x0010e200000e0000 */
[----:B------:R-:W-:Y:S01]  /*2d50*/  BSSY B0, `(.L_x_18582) ;  /* 0x0000014000007945 */ /* 0x000fe20003800000 */
[C---:B-1----:R-:W-:Y:S01]  /*2d60*/  FMUL.FTZ R94, R124.reuse, R132 ;  /* 0x000000847c5e7220 */ /* 0x042fe20000410000 */
[-C--:B------:R-:W-:Y:S01]  /*2d70*/  FMUL.FTZ R101, R124, R130.reuse ;  /* 0x000000827c657220 */ /* 0x080fe20000410000 */
[----:B--2---:R0:W1:Y:S02]  /*2d80*/  SHFL.DOWN PT, R150, R95, 0x2, 0x1f ;  /* 0x08401f005f967f89 */ /* 0x00406400000e0000 */
[C---:B------:R-:W-:Y:S01]  /*2d90*/  FFMA.FTZ R94, R123.reuse, R130, -R94 ;  /* 0x000000827b5e7223 */ /* 0x040fe2000001085e */
[----:B------:R-:W-:Y:S01]  /*2da0*/  FFMA.FTZ R101, R123, R132, R101 ;  /* 0x000000847b657223 */ /* 0x000fe20000010065 */
[----:B----4-:R0:W2:Y:S04]  /*2db0*/  SHFL.DOWN PT, R146, R98, 0x2, 0x1f ;  /* 0x08401f0062927f89 */ /* 0x0100a800000e0000 */
[----:B------:R0:W4:Y:S01]  /*2dc0*/  SHFL.DOWN PT, R152, R99, 0x2, 0x1f ;  /* 0x08401f0063987f89 */ /* 0x00012200000e0000 */
[----:B------:R-:W-:Y:S05]  /*2dd0*/  @P0 BRA `(.L_x_18583) ;  /* 0x00000000002c0947 */ /* 0x000fea0003800000 */
[C---:B----4-:R-:W-:Y:S01]  /*2de0*/  FMUL.FTZ R145, R95.reuse, R152 ;  /* 0x000000985f917220 */ /* 0x050fe20000410000 */
[C---:B-1----:R-:W-:Y:S01]  /*2df0*/  FMUL.FTZ R143, R95.reuse, R150 ;  /* 0x000000965f8f7220 */ /* 0x042fe20000410000 */
[C---:B--2---:R-:W-:Y:S01]  /*2e00*/  FMUL.FTZ R147, R95.reuse, R146 ;  /* 0x000000925f937220 */ /* 0x044fe20000410000 */
[----:B0--3--:R-:W-:Y:S01]  /*2e10*/  FMUL.FTZ R95, R95, R148 ;  /* 0x000000945f5f7220 */ /* 0x009fe20000410000 */
[C---:B------:R-:W-:Y:S01]  /*2e20*/  FFMA.FTZ R145, R100.reuse, R146, -R145 ;  /* 0x0000009264917223 */ /* 0x040fe20000010891 */
[C---:B------:R-:W-:Y:S01]  /*2e30*/  FFMA.FTZ R143, R100.reuse, R148, -R143 ;  /* 0x00000094648f7223 */ /* 0x040fe2000001088f */
[C---:B------:R-:W-:Y:S01]  /*2e40*/  FFMA.FTZ R146, R100.reuse, R152, R147 ;  /* 0x0000009864927223 */ /* 0x040fe20000010093 */
[----:B------:R-:W-:Y:S01]  /*2e50*/  FFMA.FTZ R95, R100, R150, R95 ;  /* 0x00000096645f7223 */ /* 0x000fe2000001005f */
[----:B------:R-:W-:Y:S02]  /*2e60*/  FADD.FTZ R98, R98, R145 ;  /* 0x0000009162627221 */ /* 0x000fe40000010000 */
[----:B------:R-:W-:Y:S01]  /*2e70*/  FADD.FTZ R99, R99, R146 ;  /* 0x0000009263637221 */ /* 0x000fe20000010000 */
[----:B------:R-:W-:-:S07]  /*2e80*/  MOV R100, R143 ;  /* 0x0000008f00647202 */ /* 0x000fce0000000f00 */
.L_x_18583:
[----:B------:R-:W-:Y:S05]  /*2e90*/  BSYNC B0 ;  /* 0x0000000000007941 */ /* 0x000fea0003800000 */
.L_x_18582:
[C---:B------:R-:W-:Y:S01]  /*2ea0*/  ISETP.GT.U32.AND P0, PT, R96.reuse, 0x1b, PT ;  /* 0x0000001b6000780c */ /* 0x040fe20003f04070 */
[C---:B------:R-:W-:Y:S01]  /*2eb0*/  FFMA.FTZ R138, R5.reuse, R138, R94 ;  /* 0x0000008a058a7223 */ /* 0x040fe2000001005e */
[----:B------:R-:W-:Y:S01]  /*2ec0*/  FFMA.FTZ R142, R5, R142, R101 ;  /* 0x0000008e058e7223 */ /* 0x000fe20000010065 */
[----:B---3--:R3:W0:Y:S01]  /*2ed0*/  SHFL.DOWN PT, R148, R100, 0x4, 0x1f ;  /* 0x08801f0064947f89 */ /* 0x00862200000e0000 */
[----:B------:R-:W-:Y:S01]  /*2ee0*/  BSSY B0, `(.L_x_18584) ;  /* 0x0000016000007945 */ /* 0x000fe20003800000 */
[C---:B------:R-:W-:Y:S01]  /*2ef0*/  FMUL.FTZ R143, R121.reuse, R138 ;  /* 0x0000008a798f7220 */ /* 0x040fe20000410000 */
[-C--:B------:R-:W-:Y:S01]  /*2f00*/  FMUL.FTZ R101, R121, R142.reuse ;  /* 0x0000008e79657220 */ /* 0x080fe20000410000 */
[----:B-1----:R3:W1:Y:S01]  /*2f10*/  SHFL.DOWN PT, R150, R95, 0x4, 0x1f ;  /* 0x08801f005f967f89 */ /* 0x00266200000e0000 */
[----:B------:R-:W-:Y:S01]  /*2f20*/  ISETP.GT.U32.AND P1, PT, R96, 0x17, PT ;  /* 0x000000176000780c */ /* 0x000fe20003f24070 */
[----:B------:R-:W-:Y:S01]  /*2f30*/  FFMA.FTZ R94, R120, R142, R143 ;  /* 0x0000008e785e7223 */ /* 0x000fe2000001008f */
[----:B------:R-:W-:Y:S01]  /*2f40*/  ISETP.GT.U32.AND P2, PT, R96, 0xf, PT ;  /* 0x0000000f6000780c */ /* 0x000fe20003f44070 */
[----:B--2---:R3:W2:Y:S01]  /*2f50*/  SHFL.DOWN PT, R146, R98, 0x4, 0x1f ;  /* 0x08801f0062927f89 */ /* 0x0046a200000e0000 */
[----:B------:R-:W-:-:S03]  /*2f60*/  FFMA.FTZ R101, R120, R138, -R101 ;  /* 0x0000008a78657223 */ /* 0x000fc60000010865 */
[----:B----4-:R3:W4:Y:S01]  /*2f70*/  SHFL.DOWN PT, R152, R99, 0x4, 0x1f ;  /* 0x08801f0063987f89 */ /* 0x01072200000e0000 */
[----:B------:R-:W-:Y:S07]  /*2f80*/  @P0 BRA `(.L_x_18585) ;  /* 0x00000000002c0947 */ /* 0x000fee0003800000 */
        /* <DEDUP_REMOVED lines=11> */
.L_x_18585:
[----:B------:R-:W-:Y:S05]  /*3040*/  BSYNC B0 ;  /* 0x0000000000007941 */ /* 0x000fea0003800000 */
.L_x_18584:
[C---:B------:R-:W-:Y:S01]  /*3050*/  FFMA.FTZ R143, R6.reuse, R139, R94 ;  /* 0x0000008b068f7223 */ /* 0x040fe2000001005e */
[----:B--2---:R2:W2:Y:S01]  /*3060*/  SHFL.DOWN PT, R146, R100, 0x8, 0x1f ;  /* 0x09001f0064927f89 */ /* 0x0044a200000e0000 */
[----:B------:R-:W-:Y:S01]  /*3070*/  BSSY B0, `(.L_x_18586) ;  /* 0x0000011000007945 */ /* 0x000fe20003800000 */
[----:B------:R-:W-:Y:S02]  /*3080*/  FFMA.FTZ R141, R6, R141, R101 ;  /* 0x0000008d068d7223 */ /* 0x000fe40000010065 */
[----:B0-----:R0:W0:Y:S04]  /*3090*/  SHFL.DOWN PT, R148, R95, 0x8, 0x1f ;  /* 0x09001f005f947f89 */ /* 0x00102800000e0000 */
[----:B------:R0:W0:Y:S04]  /*30a0*/  SHFL.DOWN PT, R94, R98, 0x8, 0x1f ;  /* 0x09001f00625e7f89 */ /* 0x00002800000e0000 */
[----:B-1----:R1:W0:Y:S01]  /*30b0*/  SHFL.DOWN PT, R150, R99, 0x8, 0x1f ;  /* 0x09001f0063967f89 */ /* 0x00222200000e0000 */
[----:B------:R-:W-:Y:S05]  /*30c0*/  @P1 BRA `(.L_x_18587) ;  /* 0x00000000002c1947 */ /* 0x000fea0003800000 */
[C---:B0-----:R-:W-:Y:S01]  /*30d0*/  FMUL.FTZ R139, R95.reuse, R150 ;  /* 0x000000965f8b7220 */ /* 0x041fe20000410000 */
[C---:B------:R-:W-:Y:S01]  /*30e0*/  FMUL.FTZ R101, R95.reuse, R148 ;  /* 0x000000945f657220 */ /* 0x040fe20000410000 */
[C---:B------:R-:W-:Y:S01]  /*30f0*/  FMUL.FTZ R145, R95.reuse, R94 ;  /* 0x0000005e5f917220 */ /* 0x040fe20000410000 */
[----:B--23--:R-:W-:Y:S01]  /*3100*/  FMUL.FTZ R95, R95, R146 ;  /* 0x000000925f5f7220 */ /* 0x00cfe20000410000 */
[C---:B------:R-:W-:Y:S01]  /*3110*/  FFMA.FTZ R139, R100.reuse, R94, -R139 ;  /* 0x0000005e648b7223 */ /* 0x040fe2000001088b */
[C---:B------:R-:W-:Y:S01]  /*3120*/  FFMA.FTZ R101, R100.reuse, R146, -R101 ;  /* 0x0000009264657223 */ /* 0x040fe20000010865 */
[C---:B------:R-:W-:Y:S01]  /*3130*/  FFMA.FTZ R94, R100.reuse, R150, R145 ;  /* 0x00000096645e7223 */ /* 0x040fe20000010091 */
[----:B------:R-:W-:Y:S01]  /*3140*/  FFMA.FTZ R95, R100, R148, R95 ;  /* 0x00000094645f7223 */ /* 0x000fe2000001005f */
[----:B------:R-:W-:Y:S02]  /*3150*/  FADD.FTZ R98, R98, R139 ;  /* 0x0000008b62627221 */ /* 0x000fe40000010000 */
[----:B-1----:R-:W-:Y:S01]  /*3160*/  FADD.FTZ R99, R99, R94 ;  /* 0x0000005e63637221 */ /* 0x002fe20000010000 */
[----:B------:R-:W-:-:S07]  /*3170*/  MOV R100, R101 ;  /* 0x0000006500647202 */ /* 0x000fce0000000f00 */
.L_x_18587:
[----:B------:R-:W-:Y:S05]  /*3180*/  BSYNC B0 ;  /* 0x0000000000007941 */ /* 0x000fea0003800000 */
.L_x_18586:
[----:B--2---:R2:W1:Y:S01]  /*3190*/  SHFL.DOWN PT, R146, R100, 0x10, 0x1f ;  /* 0x0a001f0064927f89 */ /* 0x00446200000e0000 */
        /* <DEDUP_REMOVED lines=16> */
.L_x_18589:
[----:B------:R-:W-:Y:S05]  /*32a0*/  BSYNC B0 ;  /* 0x0000000000007941 */ /* 0x000fea0003800000 */
.L_x_18588:
[----:B0-----:R-:W-:Y:S01]  /*32b0*/  SHFL.DOWN PT, R94, R95, 0x1, 0x1f ;  /* 0x08201f005f5e7f89 */ /* 0x001fe200000e0000 */
[----:B------:R-:W-:Y:S01]  /*32c0*/  ISETP.NE.AND P0, PT, R46, 0x1f, PT ;  /* 0x0000001f2e00780c */ /* 0x000fe20003f05270 */
[----:B------:R-:W-:Y:S01]  /*32d0*/  FMUL.FTZ R154, R134, R141 ;  /* 0x0000008d869a7220 */ /* 0x000fe20000410000 */
[----:B------:R-:W-:Y:S01]  /*32e0*/  FFMA.FTZ R153, R0, -R132, RZ ;  /* 0x8000008400997223 */ /* 0x000fe200000100ff */
[----:B------:R-:W0:Y:S01]  /*32f0*/  SHFL.IDX PT, R101, R26, RZ, 0x1f ;  /* 0x00001fff1a657589 */ /* 0x000e2200000e0000 */
[-C--:B----4-:R-:W-:Y:S01]  /*3300*/  FMUL.FTZ R152, R134, R143.reuse ;  /* 0x0000008f86987220 */ /* 0x090fe20000410000 */
[----:B------:R-:W-:Y:S01]  /*3310*/  FFMA.FTZ R151, R133, R143, R154 ;  /* 0x0000008f85977223 */ /* 0x000fe2000001009a */
[----:B------:R-:W-:Y:S01]  /*3320*/  FFMA.FTZ R139, R0, R130, RZ ;  /* 0x00000082008b7223 */ /* 0x000fe200000100ff */
[----:B------:R-:W4:Y:S01]  /*3330*/  SHFL.IDX PT, R145, R27, RZ, 0x1f ;  /* 0x00001fff1b917589 */ /* 0x000f2200000e0000 */
[C---:B------:R-:W-:Y:S01]  /*3340*/  FFMA.FTZ R156, R108.reuse, -R142, R153 ;  /* 0x8000008e6c9c7223 */ /* 0x040fe20000010099 */
[----:B------:R-:W-:Y:S01]  /*3350*/  FFMA.FTZ R140, R7, R140, R151 ;  /* 0x0000008c078c7223 */ /* 0x000fe20000010097 */
[----:B------:R-:W-:Y:S01]  /*3360*/  FFMA.FTZ R152, R133, R141, -R152 ;  /* 0x0000008d85987223 */ /* 0x000fe20000010898 */
[----:B------:R-:W5:Y:S01]  /*3370*/  SHFL.DOWN PT, R150, R100, 0x1, 0x1f ;  /* 0x08201f0064967f89 */ /* 0x000f6200000e0000 */
[----:B------:R-:W-:Y:S01]  /*3380*/  FFMA.FTZ R154, R108, R138, R139 ;  /* 0x0000008a6c9a7223 */ /* 0x000fe2000001008b */
[----:B------:R-:W-:Y:S01]  /*3390*/  FFMA.FTZ R156, R109, -R143, R156 ;  /* 0x8000008f6d9c7223 */ /* 0x000fe2000001009c */
[----:B------:R-:W-:Y:S01]  /*33a0*/  FMUL.FTZ R153, R110, R140 ;  /* 0x0000008c6e997220 */ /* 0x000fe20000410000 */
[----:B------:R-:W5:Y:S01]  /*33b0*/  SHFL.DOWN PT, R148, R99, 0x1, 0x1f ;  /* 0x08201f0063947f89 */ /* 0x000f6200000e0000 */
[----:B------:R-:W-:Y:S01]  /*33c0*/  FFMA.FTZ R139, R7, R144, R152 ;  /* 0x00000090078b7223 */ /* 0x000fe20000010098 */
[----:B------:R-:W-:Y:S01]  /*33d0*/  ISETP.NE.AND P1, PT, R46, RZ, PT ;  /* 0x000000ff2e00720c */ /* 0x000fe20003f25270 */
[----:B------:R-:W-:Y:S01]  /*33e0*/  BSSY B0, `(.L_x_18590) ;  /* 0x0000078000007945 */ /* 0x000fe20003800000 */
[----:B------:R-:W5:Y:S04]  /*33f0*/  SHFL.DOWN PT, R149, R98, 0x1, 0x1f ;  /* 0x08201f0062957f89 */ /* 0x000f6800000e0000 */
[----:B------:R4:W5:Y:S04]  /*3400*/  SHFL.IDX PT, R147, R95, RZ, 0x1f ;  /* 0x00001fff5f937589 */ /* 0x00096800000e0000 */
[----:B-1----:R-:W1:Y:S01]  /*3410*/  SHFL.IDX PT, R146, R100, RZ, 0x1f ;  /* 0x00001fff64927589 */ /* 0x002e6200000e0000 */
[----:B0-----:R-:W-:-:S03]  /*3420*/  @P0 FMUL.FTZ R151, R94, R101 ;  /* 0x000000655e970220 */ /* 0x001fc60000410000 */
[----:B--23--:R-:W0:Y:S01]  /*3430*/  SHFL.IDX PT, R100, R99, RZ, 0x1f ;  /* 0x00001fff63647589 */ /* 0x00ce2200000e0000 */
[----:B----4-:R-:W-:Y:S01]  /*3440*/  @P0 FMUL.FTZ R152, R94, R145 ;  /* 0x000000915e980220 */ /* 0x010fe20000410000 */
[----:B------:R-:W-:Y:S01]  /*3450*/  FADD.FTZ R94, R156, -R153 ;  /* 0x800000999c5e7221 */ /* 0x000fe20000010000 */
[----:B------:R-:W-:Y:S01]  /*3460*/  FFMA.FTZ R95, R109, R141, R154 ;  /* 0x0000008d6d5f7223 */ /* 0x000fe2000001009a */
[C---:B-----5:R-:W-:Y:S01]  /*3470*/  @P0 FFMA.FTZ R153, R150.reuse, R145, R151 ;  /* 0x0000009196990223 */ /* 0x060fe20000010097 */
[----:B------:R-:W-:Y:S01]  /*3480*/  @P0 FFMA.FTZ R152, R150, R101, -R152 ;  /* 0x0000006596980223 */ /* 0x000fe20000010898 */
[----:B------:R2:W3:Y:S01]  /*3490*/  SHFL.IDX PT, R144, R98, RZ, 0x1f ;  /* 0x00001fff62907589 */ /* 0x0004e200000e0000 */
[----:B------:R-:W-:Y:S01]  /*34a0*/  FMUL.FTZ R154, R110, R139 ;  /* 0x0000008b6e9a7220 */ /* 0x000fe20000410000 */
[----:B------:R-:W-:Y:S01]  /*34b0*/  @P0 FADD.FTZ R145, R148, R153 ;  /* 0x0000009994910221 */ /* 0x000fe20000010000 */
[----:B------:R-:W-:Y:S02]  /*34c0*/  FFMA.FTZ R139, -R115, R22, R139 ;  /* 0x00000016738b7223 */ /* 0x000fe4000001018b */
[----:B------:R-:W-:Y:S01]  /*34d0*/  FADD.FTZ R95, R95, R154 ;  /* 0x0000009a5f5f7221 */ /* 0x000fe20000010000 */
[----:B------:R-:W-:Y:S01]  /*34e0*/  @P0 FADD.FTZ R101, R149, R152 ;  /* 0x0000009895650221 */ /* 0x000fe20000010000 */
[----:B--2---:R-:W-:-:S03]  /*34f0*/  FMUL.FTZ R98, R145, -R103 ;  /* 0x8000006791627220 */ /* 0x004fc60000410000 */
[----:B------:R-:W-:Y:S01]  /*3500*/  FMUL.FTZ R148, R101, -R103 ;  /* 0x8000006765947220 */ /* 0x000fe20000410000 */
[----:B------:R-:W-:Y:S01]  /*3510*/  FMUL.FTZ R150, R147, R26 ;  /* 0x0000001a93967220 */ /* 0x000fe20000410000 */
[-C--:B------:R-:W-:Y:S01]  /*3520*/  FFMA.FTZ R99, R101, R102.reuse, -R98 ;  /* 0x0000006665637223 */ /* 0x080fe20000010862 */
[-C--:B------:R-:W-:Y:S01]  /*3530*/  FMUL.FTZ R151, R147, R27.reuse ;  /* 0x0000001b93977220 */ /* 0x080fe20000410000 */
[----:B------:R-:W-:Y:S01]  /*3540*/  FFMA.FTZ R98, R145, R102, R148 ;  /* 0x0000006691627223 */ /* 0x000fe20000010094 */
[C---:B-1----:R-:W-:Y:S01]  /*3550*/  FFMA.FTZ R149, R146.reuse, R27, R150 ;  /* 0x0000001b92957223 */ /* 0x042fe20000010096 */
[----:B------:R-:W-:Y:S01]  /*3560*/  FMUL.FTZ R27, R147, R25 ;  /* 0x00000019931b7220 */ /* 0x000fe20000410000 */
[----:B------:R-:W-:Y:S01]  /*3570*/  FFMA.FTZ R151, R146, R26, -R151 ;  /* 0x0000001a92977223 */ /* 0x000fe20000010897 */
[----:B------:R-:W-:Y:S01]  /*3580*/  FADD.FTZ R98, -R137, R98 ;  /* 0x0000006289627221 */ /* 0x000fe20000010100 */
[-C--:B------:R-:W-:Y:S01]  /*3590*/  FMUL.FTZ R26, R147, R24.reuse ;  /* 0x00000018931a7220 */ /* 0x080fe20000410000 */
[----:B------:R-:W-:Y:S01]  /*35a0*/  FADD.FTZ R99, R136, R99 ;  /* 0x0000006388637221 */ /* 0x000fe20000010000 */
[----:B------:R-:W-:Y:S01]  /*35b0*/  FFMA.FTZ R24, R146, R24, -R27 ;  /* 0x0000001892187223 */ /* 0x000fe2000001081b */
[----:B0-----:R-:W-:Y:S01]  /*35c0*/  FADD.FTZ R27, R100, R149 ;  /* 0x00000095641b7221 */ /* 0x001fe20000010000 */
[CC--:B------:R-:W-:Y:S01]  /*35d0*/  FMUL.FTZ R100, R134.reuse, -R98.reuse ;  /* 0x8000006286647220 */ /* 0x0c0fe20000410000 */
[----:B------:R-:W-:Y:S01]  /*35e0*/  FMUL.FTZ R101, R134, -R99 ;  /* 0x8000006386657220 */ /* 0x000fe20000410000 */
[----:B------:R-:W-:Y:S01]  /*35f0*/  FFMA.FTZ R25, R146, R25, R26 ;  /* 0x0000001992197223 */ /* 0x000fe2000001001a */
[----:B---3--:R-:W-:Y:S01]  /*3600*/  FADD.FTZ R26, R144, R151 ;  /* 0x00000097901a7221 */ /* 0x008fe20000010000 */
[CC--:B------:R-:W-:Y:S01]  /*3610*/  FFMA.FTZ R102, R133.reuse, R99.reuse, -R100 ;  /* 0x0000006385667223 */ /* 0x0c0fe20000010864 */
[-C--:B------:R-:W-:Y:S01]  /*3620*/  FFMA.FTZ R100, R133, R98.reuse, R101 ;  /* 0x0000006285647223 */ /* 0x080fe20000010065 */
[C---:B------:R-:W-:Y:S01]  /*3630*/  FMUL.FTZ R134, R106.reuse, R99 ;  /* 0x000000636a867220 */ /* 0x040fe20000410000 */
[----:B------:R-:W-:Y:S01]  /*3640*/  FMUL.FTZ R136, R106, R98 ;  /* 0x000000626a887220 */ /* 0x000fe20000410000 */
[----:B------:R-:W-:Y:S01]  /*3650*/  FADD.FTZ R101, R129, R102 ;  /* 0x0000006681657221 */ /* 0x000fe20000010000 */
[----:B------:R-:W-:Y:S01]  /*3660*/  FADD.FTZ R100, -R131, R100 ;  /* 0x0000006483647221 */ /* 0x000fe20000010100 */
[----:B------:R0:W-:Y:S01]  /*3670*/  @!P1 STS.128 [R135+0x1d90], R24 ;  /* 0x001d901887009388 */ /* 0x0001e20000000c00 */
[----:B------:R-:W-:Y:S01]  /*3680*/  FFMA.FTZ R102, -R114, R21, R143 ;  /* 0x0000001572667223 */ /* 0x000fe2000001018f */
[CC--:B------:R-:W-:Y:S01]  /*3690*/  FMUL.FTZ R129, R121.reuse, -R101.reuse ;  /* 0x8000006579817220 */ /* 0x0c0fe20000410000 */
[-C--:B------:R-:W-:Y:S01]  /*36a0*/  FMUL.FTZ R103, R121, -R100.reuse ;  /* 0x8000006479677220 */ /* 0x080fe20000410000 */
[----:B------:R-:W-:Y:S01]  /*36b0*/  FMUL.FTZ R133, R105, R100 ;  /* 0x0000006469857220 */ /* 0x000fe20000410000 */
[----:B------:R-:W-:Y:S01]  /*36c0*/  FMUL.FTZ R137, R7, R134 ;  /* 0x0000008607897220 */ /* 0x000fe20000410000 */
[----:B------:R-:W-:Y:S01]  /*36d0*/  IADD3 R143, -R38, UR7, RZ ;  /* 0x00000007268f7c10 */ /* 0x000fe2000fffe1ff */
[C---:B------:R-:W-:Y:S01]  /*36e0*/  FFMA.FTZ R121, R120.reuse, R101, -R103 ;  /* 0x0000006578797223 */ /* 0x040fe20000010867 */
[----:B------:R-:W-:Y:S01]  /*36f0*/  FFMA.FTZ R120, R120, R100, R129 ;  /* 0x0000006478787223 */ /* 0x000fe20000010081 */
[----:B------:R-:W-:Y:S01]  /*3700*/  FFMA.FTZ R103, -R114, R20, R141 ;  /* 0x0000001472677223 */ /* 0x000fe2000001018d */
[----:B------:R1:W-:Y:S01]  /*3710*/  STS [R52+0x18], R137 ;  /* 0x0000188934007388 */ /* 0x0003e20000000800 */
[----:B------:R-:W-:Y:S01]  /*3720*/  FADD.FTZ R121, R128, R121 ;  /* 0x0000007980797221 */ /* 0x000fe20000010000 */
[----:B------:R-:W-:Y:S01]  /*3730*/  FADD.FTZ R120, -R125, R120 ;  /* 0x000000787d787221 */ /* 0x000fe20000010100 */
[----:B------:R-:W-:Y:S01]  /*3740*/  FFMA.FTZ R125, -R113, R18, R138 ;  /* 0x00000012717d7223 */ /* 0x000fe2000001018a */
[----:B------:R-:W-:Y:S01]  /*3750*/  FMUL.FTZ R145, R7, R136 ;  /* 0x0000008807917220 */ /* 0x000fe20000410000 */
[----:B------:R-:W-:Y:S01]  /*3760*/  FMUL.FTZ R128, R104, R121 ;  /* 0x0000007968807220 */ /* 0x000fe20000410000 */
[----:B0-----:R-:W-:Y:S01]  /*3770*/  FMUL.FTZ R25, R105, R101 ;  /* 0x0000006569197220 */ /* 0x001fe20000410000 */
[-C--:B------:R-:W-:Y:S01]  /*3780*/  FMUL.FTZ R24, R102, R133.reuse ;  /* 0x0000008566187220 */ /* 0x080fe20000410000 */
[----:B------:R-:W-:Y:S01]  /*3790*/  FMUL.FTZ R135, R6, R133 ;  /* 0x0000008506877220 */ /* 0x000fe20000410000 */
[----:B------:R-:W-:Y:S01]  /*37a0*/  STS [R52+0x1c], R145 ;  /* 0x00001c9134007388 */ /* 0x000fe20000000800 */
[-C--:B------:R-:W-:Y:S01]  /*37b0*/  FMUL.FTZ R26, R102, R25.reuse ;  /* 0x00000019661a7220 */ /* 0x080fe20000410000 */
[CC--:B------:R-:W-:Y:S01]  /*37c0*/  FFMA.FTZ R131, R103.reuse, R25.reuse, R24 ;  /* 0x0000001967837223 */ /* 0x0c0fe20000010018 */
[----:B------:R-:W-:Y:S01]  /*37d0*/  FMUL.FTZ R129, R6, R25 ;  /* 0x0000001906817220 */ /* 0x000fe20000410000 */
[C---:B------:R-:W-:Y:S01]  /*37e0*/  FMUL.FTZ R25, R124.reuse, -R121 ;  /* 0x800000797c197220 */ /* 0x040fe20000410000 */
[----:B------:R-:W-:Y:S01]  /*37f0*/  FFMA.FTZ R24, R103, R133, -R26 ;  /* 0x0000008567187223 */ /* 0x000fe2000001081a */
[-C--:B------:R-:W-:Y:S01]  /*3800*/  FMUL.FTZ R26, R124, -R120.reuse ;  /* 0x800000787c1a7220 */ /* 0x080fe20000410000 */
[----:B------:R0:W-:Y:S01]  /*3810*/  STS [R52+0x14], R135 ;  /* 0x0000148734007388 */ /* 0x0001e20000000800 */
[----:B------:R-:W-:Y:S01]  /*3820*/  FFMA.FTZ R25, R123, R120, R25 ;  /* 0x000000787b197223 */ /* 0x000fe20000010019 */
[----:B-1----:R-:W-:Y:S01]  /*3830*/  FMUL.FTZ R137, R5, R128 ;  /* 0x0000008005897220 */ /* 0x002fe20000410000 */
[----:B------:R-:W-:Y:S01]  /*3840*/  FFMA.FTZ R26, R123, R121, -R26 ;  /* 0x000000797b1a7223 */ /* 0x000fe2000001081a */
[----:B------:R-:W-:Y:S01]  /*3850*/  FFMA.FTZ R123, -R113, R19, R142 ;  /* 0x00000013717b7223 */ /* 0x000fe2000001018e */
[----:B------:R-:W-:Y:S01]  /*3860*/  FMUL.FTZ R142, R104, R120 ;  /* 0x00000078688e7220 */ /* 0x000fe20000410000 */
[----:B------:R-:W-:Y:S01]  /*3870*/  FADD.FTZ R126, -R126, R25 ;  /* 0x000000197e7e7221 */ /* 0x000fe20000010100 */
[----:B------:R-:W-:Y:S01]  /*3880*/  FADD.FTZ R124, R127, R26 ;  /* 0x0000001a7f7c7221 */ /* 0x000fe20000010000 */
[C---:B------:R-:W-:Y:S01]  /*3890*/  FMUL.FTZ R27, R123.reuse, R128 ;  /* 0x000000807b1b7220 */ /* 0x040fe20000410000 */
[----:B------:R-:W-:Y:S01]  /*38a0*/  FMUL.FTZ R26, R123, R142 ;  /* 0x0000008e7b1a7220 */ /* 0x000fe20000410000 */
[----:B------:R-:W-:Y:S01]  /*38b0*/  FFMA.FTZ R127, -R111, R17, R132 ;  /* 0x000000116f7f7223 */ /* 0x000fe20000010184 */
[----:B------:R-:W-:Y:S01]  /*38c0*/  FMUL.FTZ R25, R97, R124 ;  /* 0x0000007c61197220 */ /* 0x000fe20000410000 */
[----:B------:R1:W-:Y:S01]  /*38d0*/  STS [R52+0x10], R129 ;  /* 0x0000108134007388 */ /* 0x0003e20000000800 */
[----:B0-----:R-:W-:Y:S01]  /*38e0*/  FFMA.FTZ R135, R125, R128, R26 ;  /* 0x000000807d877223 */ /* 0x001fe2000001001a */
[----:B------:R-:W-:Y:S01]  /*38f0*/  FFMA.FTZ R128, -R111, R16, R130 ;  /* 0x000000106f807223 */ /* 0x000fe20000010182 */
[----:B------:R-:W-:Y:S01]  /*3900*/  LEA R130, R143, -R46, 0x1 ;  /* 0x8000002e8f827211 */ /* 0x000fe200078e08ff */
[----:B------:R-:W-:Y:S01]  /*3910*/  FFMA.FTZ R138, R125, R142, -R27 ;  /* 0x0000008e7d8a7223 */ /* 0x000fe2000001081b */
[----:B------:R-:W-:Y:S01]  /*3920*/  FMUL.FTZ R27, R97, R126 ;  /* 0x0000007e611b7220 */ /* 0x000fe20000410000 */
[----:B------:R-:W-:Y:S01]  /*3930*/  FMUL.FTZ R141, R5, R142 ;  /* 0x0000008e058d7220 */ /* 0x000fe20000410000 */
[----:B------:R-:W-:Y:S01]  /*3940*/  ISETP.GE.AND P2, PT, R130, 0x1, PT ;  /* 0x000000018200780c */ /* 0x000fe20003f46270 */
[----:B------:R-:W-:Y:S01]  /*3950*/  FMUL.FTZ R133, R4, R25 ;  /* 0x0000001904857220 */ /* 0x000fe20000410000 */
[C---:B------:R-:W-:Y:S01]  /*3960*/  FMUL.FTZ R26, R127.reuse, R27 ;  /* 0x0000001b7f1a7220 */ /* 0x040fe20000410000 */
[-C--:B-1----:R-:W-:Y:S01]  /*3970*/  FMUL.FTZ R129, R127, R25.reuse ;  /* 0x000000197f817220 */ /* 0x082fe20000410000 */
[----:B------:R0:W-:Y:S02]  /*3980*/  STS [R52+0x8], R137 ;  /* 0x0000088934007388 */ /* 0x0001e40000000800 */
[C---:B------:R-:W-:Y:S01]  /*3990*/  FFMA.FTZ R26, R128.reuse, R25, R26 ;  /* 0x00000019801a7223 */ /* 0x040fe2000001001a */
[-C--:B------:R-:W-:Y:S01]  /*39a0*/  FFMA.FTZ R129, R128, R27.reuse, -R129 ;  /* 0x0000001b80817223 */ /* 0x080fe20000010881 */
[----:B------:R-:W-:Y:S01]  /*39b0*/  FMUL.FTZ R27, R4, R27 ;  /* 0x0000001b041b7220 */ /* 0x000fe20000410000 */
[----:B------:R0:W-:Y:S01]  /*39c0*/  STS [R52+0xc], R141 ;  /* 0x00000c8d34007388 */ /* 0x0001e20000000800 */
[----:B------:R-:W-:Y:S01]  /*39d0*/  FADD.FTZ R26, RZ, R26 ;  /* 0x0000001aff1a7221 */ /* 0x000fe20000010000 */
[----:B------:R-:W-:-:S02]  /*39e0*/  FADD.FTZ R129, RZ, R129 ;  /* 0x00000081ff817221 */ /* 0x000fc40000010000 */
[----:B------:R0:W-:Y:S01]  /*39f0*/  STS [R52], R133 ;  /* 0x0000008534007388 */ /* 0x0001e20000000800 */
[----:B------:R-:W-:Y:S01]  /*3a00*/  FADD.FTZ R132, R26, R135 ;  /* 0x000000871a847221 */ /* 0x000fe20000010000 */
[----:B------:R-:W-:Y:S01]  /*3a10*/  FADD.FTZ R25, R129, R138 ;  /* 0x0000008a81197221 */ /* 0x000fe20000010000 */
[----:B------:R-:W-:Y:S01]  /*3a20*/  FFMA.FTZ R129, -R115, R23, R140 ;  /* 0x0000001773817223 */ /* 0x000fe2000001018c */
[----:B------:R0:W-:Y:S02]  /*3a30*/  STS [R52+0x4], R27 ;  /* 0x0000041b34007388 */ /* 0x0001e40000000800 */
[----:B------:R-:W-:Y:S01]  /*3a40*/  FADD.FTZ R135, R25, R24 ;  /* 0x0000001819877221 */ /* 0x000fe20000010000 */
[----:B------:R-:W-:Y:S01]  /*3a50*/  FMUL.FTZ R138, R129, R134 ;  /* 0x00000086818a7220 */ /* 0x000fe20000410000 */
[----:B------:R-:W-:Y:S06]  /*3a60*/  BAR.SYNC.DEFER_BLOCKING 0x0 ;  /* 0x0000000000007b1d */ /* 0x000fec0000010000 */
[----:B0-----:R-:W-:Y:S05]  /*3a70*/  @!P2 BRA `(.L_x_18591) ;  /* 0x000000000038a947 */ /* 0x001fea0003800000 */
[----:B------:R-:W-:Y:S01]  /*3a80*/  LEA.HI.SX32 R24, R46, R46, 0x1b ;  /* 0x0000002e2e187211 */ /* 0x000fe200078fdaff */
[----:B------:R-:W-:Y:S01]  /*3a90*/  IMAD R27, R122, UR22, RZ ;  /* 0x000000167a1b7c24 */ /* 0x000fe2000f8e02ff */
[----:B------:R-:W-:Y:S02]  /*3aa0*/  IADD3 R25, R63, -0x1, RZ ;  /* 0xffffffff3f197810 */ /* 0x000fe40007ffe0ff */
[----:B------:R-:W-:Y:S01]  /*3ab0*/  LEA R133, R24, R51, 0x2 ;  /* 0x0000003318857211 */ /* 0x000fe200078e10ff */
[----:B------:R-:W-:Y:S01]  /*3ac0*/  IMAD R27, R116, UR23, R27 ;  /* 0x00000017741b7c24 */ /* 0x000fe2000f8e021b */
[----:B------:R-:W-:-:S04]  /*3ad0*/  SHF.L.U32 R25, R25, 0x8, RZ ;  /* 0x0000000819197819 */ /* 0x000fc800000006ff */
[----:B------:R-:W0:Y:S01]  /*3ae0*/  LDS R133, [R133+0x420] ;  /* 0x0004200085857984 */ /* 0x000e220000000800 */
[----:B------:R-:W-:-:S04]  /*3af0*/  IADD3 R24, P2, R25, R46, RZ ;  /* 0x0000002e19187210 */ /* 0x000fc80007f5e0ff */
[----:B------:R-:W-:-:S03]  /*3b00*/  LEA.HI.X.SX32 R25, R25, RZ, 0x1, P2 ;  /* 0x000000ff19197211 */ /* 0x000fc600010f0eff */
[----:B------:R-:W-:-:S05]  /*3b10*/  IMAD.WIDE.U32 R24, R116, UR22, R24 ;  /* 0x0000001674187c25 */ /* 0x000fca000f8e0018 */
[----:B------:R-:W-:Y:S02]  /*3b20*/  IADD3 R25, R25, R27, RZ ;  /* 0x0000001b19197210 */ /* 0x000fe40007ffe0ff */
[----:B------:R-:W-:-:S04]  /*3b30*/  LEA R26, P2, R24, R48, 0x2 ;  /* 0x00000030181a7211 */ /* 0x000fc800078410ff */
[----:B------:R-:W-:-:S05]  /*3b40*/  LEA.HI.X R27, R24, R53, R25, 0x2, P2 ;  /* 0x00000035181b7211 */ /* 0x000fca00010f1419 */
[----:B0-----:R0:W-:Y:S04]  /*3b50*/  REDG.E.ADD.F32.FTZ.RN.STRONG.GPU desc[UR12][R26.64], R133 ;  /* 0x000000851a0079a6 */ /* 0x0011e8000c10f38c */
.L_x_18591:
[----:B------:R-:W-:Y:S05]  /*3b60*/  BSYNC B0 ;  /* 0x0000000000007941 */ /* 0x000fea0003800000 */
.L_x_18590:
[----:B0-----:R0:W1:Y:S01]  /*3b70*/  LDS R27, [R64+0x4a0] ;  /* 0x0004a000401b7984 */ /* 0x0010620000000800 */
[C---:B------:R-:W-:Y:S01]  /*3b80*/  ISETP.GE.AND P2, PT, R130.reuse, 0x21, PT ;  /* 0x000000218200780c */ /* 0x040fe20003f46270 */
[----:B------:R-:W-:Y:S01]  /*3b90*/  USHF.L.U64.HI UR24, UR5, 0x2, UR6 ;  /* 0x0000000205187899 */ /* 0x000fe20008010206 */
[-C--:B------:R-:W-:Y:S01]  /*3ba0*/  FFMA.FTZ R122, R139, R136.reuse, -R138 ;  /* 0x000000888b7a7223 */ /* 0x080fe2000001088a */
[----:B------:R-:W-:Y:S01]  /*3bb0*/  USHF.L.U32 UR25, UR5, 0x2, URZ ;  /* 0x0000000205197899 */ /* 0x000fe2000800063f */
[----:B------:R-:W-:Y:S01]  /*3bc0*/  FMUL.FTZ R136, R129, R136 ;  /* 0x0000008881887220 */ /* 0x000fe20000410000 */
[----:B------:R-:W-:Y:S01]  /*3bd0*/  BSSY B0, `(.L_x_18592) ;  /* 0x000000b000007945 */ /* 0x000fe20003800000 */
[----:B------:R-:W-:Y:S01]  /*3be0*/  ISETP.GE.AND P3, PT, R130, 0x41, PT ;  /* 0x000000418200780c */ /* 0x000fe20003f66270 */
[----:B------:R-:W-:Y:S02]  /*3bf0*/  IMAD R24, R86, UR24, RZ ;  /* 0x0000001856187c24 */ /* 0x000fe4000f8e02ff */
        /* <DEDUP_REMOVED lines=8> */
.L_x_18593:
[----:B------:R-:W-:Y:S05]  /*3c80*/  BSYNC B0 ;  /* 0x0000000000007941 */ /* 0x000fea0003800000 */
.L_x_18592:
[----:B01----:R0:W1:Y:S01]  /*3c90*/  LDS R27, [R65+0x520] ;  /* 0x00052000411b7984 */ /* 0x0030620000000800 */
[----:B------:R-:W-:Y:S04]  /*3ca0*/  BSSY B0, `(.L_x_18594) ;  /* 0x0000005000007945 */ /* 0x000fe80003800000 */
[----:B------:R-:W-:Y:S05]  /*3cb0*/  @!P3 BRA `(.L_x_18595) ;  /* 0x00000000000cb947 */ /* 0x000fea0003800000 */
[----:B------:R-:W-:-:S05]  /*3cc0*/  IMAD.WIDE.U32 R24, R86, UR25, R30 ;  /* 0x0000001956187c25 */ /* 0x000fca000f8e001e */
[----:B------:R-:W-:-:S05]  /*3cd0*/  IADD3 R25, R133, R25, RZ ;  /* 0x0000001985197210 */ /* 0x000fca0007ffe0ff */
[----:B-1----:R2:W-:Y:S02]  /*3ce0*/  REDG.E.ADD.F32.FTZ.RN.STRONG.GPU desc[UR12][R24.64], R27 ;  /* 0x0000001b180079a6 */ /* 0x0025e4000c10f38c */
.L_x_18595:
[----:B------:R-:W-:Y:S05]  /*3cf0*/  BSYNC B0 ;  /* 0x0000000000007941 */ /* 0x000fea0003800000 */
.L_x_18594:
[----:B-12---:R1:W2:Y:S01]  /*3d00*/  LDS R27, [R66+0x5a0] ;  /* 0x0005a000421b7984 */ /* 0x0062a20000000800 */
[C---:B------:R-:W-:Y:S01]  /*3d10*/  ISETP.GE.AND P6, PT, R130.reuse, 0x61, PT ;  /* 0x000000618200780c */ /* 0x040fe20003fc6270 */
[----:B------:R-:W-:Y:S01]  /*3d20*/  BSSY B0, `(.L_x_18596) ;  /* 0x0000009000007945 */ /* 0x000fe20003800000 */
[C---:B------:R-:W-:Y:S02]  /*3d30*/  ISETP.GE.AND P2, PT, R130.reuse, 0x81, PT ;  /* 0x000000818200780c */ /* 0x040fe40003f46270 */
[C---:B------:R-:W-:Y:S02]  /*3d40*/  ISETP.GE.AND P3, PT, R130.reuse, 0xa1, PT ;  /* 0x000000a18200780c */ /* 0x040fe40003f66270 */
[C---:B------:R-:W-:Y:S02]  /*3d50*/  ISETP.GE.AND P4, PT, R130.reuse, 0xc1, PT ;  /* 0x000000c18200780c */ /* 0x040fe40003f86270 */
[----:B------:R-:W-:-:S05]  /*3d60*/  ISETP.GE.AND P5, PT, R130, 0xe1, PT ;  /* 0x000000e18200780c */ /* 0x000fca0003fa6270 */
[----:B------:R-:W-:Y:S08]  /*3d70*/  @!P6 BRA `(.L_x_18597) ;  /* 0x00000000000ce947 */ /* 0x000ff00003800000 */
[----:B------:R-:W-:-:S05]  /*3d80*/  IMAD.WIDE.U32 R24, R86, UR25, R74 ;  /* 0x0000001956187c25 */ /* 0x000fca000f8e004a */
[----:B------:R-:W-:-:S05]  /*3d90*/  IADD3 R25, R133, R25, RZ ;  /* 0x0000001985197210 */ /* 0x000fca0007ffe0ff */
[----:B--2---:R3:W-:Y:S02]  /*3da0*/  REDG.E.ADD.F32.FTZ.RN.STRONG.GPU desc[UR12][R24.64], R27 ;  /* 0x0000001b180079a6 */ /* 0x0047e4000c10f38c */
.L_x_18597:
[----:B------:R-:W-:Y:S05]  /*3db0*/  BSYNC B0 ;  /* 0x0000000000007941 */ /* 0x000fea0003800000 */
.L_x_18596:
[----:B--23--:R2:W3:Y:S01]  /*3dc0*/  LDS R27, [R67+0x620] ;  /* 0x00062000431b7984 */ /* 0x00c4e20000000800 */
[----:B------:R-:W-:Y:S04]  /*3dd0*/  BSSY B0, `(.L_x_18598) ;  /* 0x0000005000007945 */ /* 0x000fe80003800000 */
[----:B------:R-:W-:Y:S05]  /*3de0*/  @!P2 BRA `(.L_x_18599) ;  /* 0x00000000000ca947 */ /* 0x000fea0003800000 */
[----:B------:R-:W-:-:S05]  /*3df0*/  IMAD.WIDE.U32 R24, R86, UR25, R76 ;  /* 0x0000001956187c25 */ /* 0x000fca000f8e004c */
[----:B------:R-:W-:-:S05]  /*3e00*/  IADD3 R25, R133, R25, RZ ;  /* 0x0000001985197210 */ /* 0x000fca0007ffe0ff */
[----:B---3--:R4:W-:Y:S02]  /*3e10*/  REDG.E.ADD.F32.FTZ.RN.STRONG.GPU desc[UR12][R24.64], R27 ;  /* 0x0000001b180079a6 */ /* 0x0089e4000c10f38c */
.L_x_18599:
[----:B------:R-:W-:Y:S05]  /*3e20*/  BSYNC B0 ;  /* 0x0000000000007941 */ /* 0x000fea0003800000 */
.L_x_18598:
[----:B---34-:R3:W4:Y:S01]  /*3e30*/  LDS R27, [R68+0x6a0] ;  /* 0x0006a000441b7984 */ /* 0x0187220000000800 */
[----:B------:R-:W-:Y:S04]  /*3e40*/  BSSY B0, `(.L_x_18600) ;  /* 0x0000005000007945 */ /* 0x000fe80003800000 */
[----:B------:R-:W-:Y:S05]  /*3e50*/  @!P3 BRA `(.L_x_18601) ;  /* 0x00000000000cb947 */ /* 0x000fea0003800000 */
[----:B------:R-:W-:-:S05]  /*3e60*/  IMAD.WIDE.U32 R24, R86, UR25, R78 ;  /* 0x0000001956187c25 */ /* 0x000fca000f8e004e */
[----:B------:R-:W-:-:S05]  /*3e70*/  IADD3 R25, R133, R25, RZ ;  /* 0x0000001985197210 */ /* 0x000fca0007ffe0ff */
[----:B----4-:R4:W-:Y:S02]  /*3e80*/  REDG.E.ADD.F32.FTZ.RN.STRONG.GPU desc[UR12][R24.64], R27 ;  /* 0x0000001b180079a6 */ /* 0x0109e4000c10f38c */
.L_x_18601:
[----:B------:R-:W-:Y:S05]  /*3e90*/  BSYNC B0 ;  /* 0x0000000000007941 */ /* 0x000fea0003800000 */
.L_x_18600:
[----:B----4-:R4:W0:Y:S01]  /*3ea0*/  LDS R27, [R69+0x720] ;  /* 0x00072000451b7984 */ /* 0x0108220000000800 */
[----:B------:R-:W-:Y:S04]  /*3eb0*/  BSSY B0, `(.L_x_18602) ;  /* 0x0000005000007945 */ /* 0x000fe80003800000 */
[----:B------:R-:W-:Y:S05]  /*3ec0*/  @!P4 BRA `(.L_x_18603) ;  /* 0x00000000000cc947 */ /* 0x000fea0003800000 */
[----:B------:R-:W-:-:S05]  /*3ed0*/  IMAD.WIDE.U32 R24, R86, UR25, R80 ;  /* 0x0000001956187c25 */ /* 0x000fca000f8e0050 */
[----:B------:R-:W-:-:S05]  /*3ee0*/  IADD3 R25, R133, R25, RZ ;  /* 0x0000001985197210 */ /* 0x000fca0007ffe0ff */
[----:B0-----:R0:W-:Y:S02]  /*3ef0*/  REDG.E.ADD.F32.FTZ.RN.STRONG.GPU desc[UR12][R24.64], R27 ;  /* 0x0000001b180079a6 */ /* 0x0011e4000c10f38c */
.L_x_18603:
[----:B------:R-:W-:Y:S05]  /*3f00*/  BSYNC B0 ;  /* 0x0000000000007941 */ /* 0x000fea0003800000 */
.L_x_18602:
[----:B0-----:R0:W0:Y:S01]  /*3f10*/  LDS R27, [R70+0x7a0] ;  /* 0x0007a000461b7984 */ /* 0x0010220000000800 */
[----:B------:R-:W-:Y:S01]  /*3f20*/  BSSY B0, `(.L_x_18604) ;  /* 0x0000005000007945 */ /* 0x000fe20003800000 */
[----:B------:R-:W-:-:S03]  /*3f30*/  IMAD.WIDE.U32 R24, R86, UR25, R82 ;  /* 0x0000001956187c25 */ /* 0x000fc6000f8e0052 */
[----:B------:R-:W-:Y:S05]  /*3f40*/  @!P5 BRA `(.L_x_18605) ;  /* 0x000000000008d947 */ /* 0x000fea0003800000 */
[----:B------:R-:W-:-:S05]  /*3f50*/  IADD3 R25, R133, R25, RZ ;  /* 0x0000001985197210 */ /* 0x000fca0007ffe0ff */
[----:B0-----:R0:W-:Y:S02]  /*3f60*/  REDG.E.ADD.F32.FTZ.RN.STRONG.GPU desc[UR12][R24.64], R27 ;  /* 0x0000001b180079a6 */ /* 0x0011e4000c10f38c */
.L_x_18605:
[----:B------:R-:W-:Y:S05]  /*3f70*/  BSYNC B0 ;  /* 0x0000000000007941 */ /* 0x000fea0003800000 */
.L_x_18604:
        /* <DEDUP_REMOVED lines=8> */
[----:B------:R-:W-:Y:S01]  /*4000*/  MOV R27, R94 ;  /* 0x0000005e001b7202 */ /* 0x000fe20000000f00 */
[----:B------:R-:W1:Y:S01]  /*4010*/  SHFL.DOWN PT, R132, R94, 0x1, 0x1f ;  /* 0x08201f005e847f89 */ /* 0x000e6200000e0000 */
[----:B------:R-:W-:Y:S01]  /*4020*/  ISETP.NE.AND P3, PT, R62, RZ, PT ;  /* 0x000000ff3e00720c */ /* 0x000fe20003f65270 */
[----:B------:R-:W-:Y:S01]  /*4030*/  FFMA.FTZ R17, R16, R124, R17 ;  /* 0x0000007c10117223 */ /* 0x000fe20000010011 */
[----:B------:R-:W-:Y:S01]  /*4040*/  BSSY B0, `(.L_x_18606) ;  /* 0x0000063000007945 */ /* 0x000fe20003800000 */
[----:B------:R-:W2:Y:S02]  /*4050*/  SHFL.DOWN PT, R131, R24, 0x1, 0x1f ;  /* 0x08201f0018837f89 */ /* 0x000ea400000e0000 */
[----:B------:R-:W-:-:S08]  /*4060*/  FFMA.FTZ R12, R97, R17, R12 ;  /* 0x00000011610c7223 */ /* 0x000fd0000001000c */
[----:B------:R-:W3:Y:S01]  /*4070*/  @!P3 S2R R134, SR_CgaCtaId ;  /* 0x000000000086b919 */ /* 0x000ee20000008800 */
[----:B0-----:R-:W-:Y:S01]  /*4080*/  @!P2 FADD.FTZ R25, R25, R130 ;  /* 0x000000821919a221 */ /* 0x001fe20000010000 */
[----:B-----5:R-:W-:-:S04]  /*4090*/  @!P2 FADD.FTZ R26, R26, R133 ;  /* 0x000000851a1aa221 */ /* 0x020fc80000010000 */
[----:B------:R-:W0:Y:S01]  /*40a0*/  SHFL.DOWN PT, R122, R25, 0x2, 0x1f ;  /* 0x08401f00197a7f89 */ /* 0x000e2200000e0000 */
[----:B-1----:R-:W-:Y:S01]  /*40b0*/  @!P2 FADD.FTZ R27, R27, R132 ;  /* 0x000000841b1ba221 */ /* 0x002fe20000010000 */
[----:B--2---:R-:W-:-:S04]  /*40c0*/  @!P2 FADD.FTZ R24, R131, R24 ;  /* 0x000000188318a221 */ /* 0x004fc80000010000 */
        /* <DEDUP_REMOVED lines=29> */
[CC--:B------:R-:W-:Y:S02]  /*42a0*/  FFMA.FTZ R94, R92.reuse, R98.reuse, -R95 ;  /* 0x000000625c5e7223 */ /* 0x0c0fe4000001085f */
[----:B------:R-:W1:Y:S01]  /*42b0*/  SHFL.DOWN PT, R135, R26, 0x10, 0x1f ;  /* 0x0a001f001a877f89 */ /* 0x000e6200000e0000 */
[-C--:B------:R-:W-:Y:S01]  /*42c0*/  FMUL.FTZ R131, R93, R98.reuse ;  /* 0x000000625d837220 */ /* 0x080fe20000410000 */
[----:B------:R-:W-:Y:S01]  /*42d0*/  FMUL.FTZ R95, R23, R98 ;  /* 0x00000062175f7220 */ /* 0x000fe20000410000 */
[----:B------:R-:W-:Y:S01]  /*42e0*/  FMUL.FTZ R122, R129, R94 ;  /* 0x0000005e817a7220 */ /* 0x000fe20000410000 */
[----:B------:R-:W2:Y:S01]  /*42f0*/  SHFL.DOWN PT, R133, R24, 0x10, 0x1f ;  /* 0x0a001f0018857f89 */ /* 0x000ea200000e0000 */
[----:B------:R-:W-:Y:S01]  /*4300*/  FFMA.FTZ R94, R92, R99, R131 ;  /* 0x000000635c5e7223 */ /* 0x000fe20000010083 */
[C---:B------:R-:W-:Y:S01]  /*4310*/  FMUL.FTZ R23, R93.reuse, R101 ;  /* 0x000000655d177220 */ /* 0x040fe20000410000 */
[----:B------:R-:W-:Y:S01]  /*4320*/  FFMA.FTZ R98, R22, R99, R95 ;  /* 0x0000006316627223 */ /* 0x000fe2000001005f */
[----:B------:R-:W-:Y:S01]  /*4330*/  FMUL.FTZ R95, R93, R100 ;  /* 0x000000645d5f7220 */ /* 0x000fe20000410000 */
[----:B------:R-:W-:Y:S01]  /*4340*/  FFMA.FTZ R122, R139, R94, R122 ;  /* 0x0000005e8b7a7223 */ /* 0x000fe2000001007a */
[C---:B------:R-:W-:Y:S01]  /*4350*/  FFMA.FTZ R99, R92.reuse, R100, -R23 ;  /* 0x000000645c637223 */ /* 0x040fe20000010817 */
[----:B------:R-:W-:Y:S01]  /*4360*/  FMUL.FTZ R23, R93, R121 ;  /* 0x000000795d177220 */ /* 0x000fe20000410000 */
[-C--:B------:R-:W-:Y:S01]  /*4370*/  FFMA.FTZ R94, R92, R101.reuse, R95 ;  /* 0x000000655c5e7223 */ /* 0x080fe2000001005f */
[----:B------:R-:W-:Y:S01]  /*4380*/  ISETP.GT.AND P2, PT, R62, 0xf, PT ;  /* 0x0000000f3e00780c */ /* 0x000fe20003f44270 */
[----:B------:R-:W-:Y:S01]  /*4390*/  FFMA.FTZ R101, R20, R101, R21 ;  /* 0x0000006514657223 */ /* 0x000fe20000010015 */
[----:B------:R-:W-:Y:S01]  /*43a0*/  FMUL.FTZ R21, R19, R120 ;  /* 0x0000007813157220 */ /* 0x000fe20000410000 */
[C---:B------:R-:W-:Y:S01]  /*43b0*/  FMUL.FTZ R19, R93.reuse, R124 ;  /* 0x0000007c5d137220 */ /* 0x040fe20000410000 */
[CC--:B------:R-:W-:Y:S01]  /*43c0*/  FFMA.FTZ R22, R92.reuse, R120.reuse, -R23 ;  /* 0x000000785c167223 */ /* 0x0c0fe20000010817 */
[C---:B------:R-:W-:Y:S01]  /*43d0*/  FMUL.FTZ R120, R93.reuse, R120 ;  /* 0x000000785d787220 */ /* 0x040fe20000410000 */
[-C--:B------:R-:W-:Y:S01]  /*43e0*/  FMUL.FTZ R93, R93, R126.reuse ;  /* 0x0000007e5d5d7220 */ /* 0x080fe20000410000 */
[----:B------:R-:W-:Y:S01]  /*43f0*/  FFMA.FTZ R126, R92, R126, -R19 ;  /* 0x0000007e5c7e7223 */ /* 0x000fe20000010813 */
[----:B------:R-:W-:Y:S01]  /*4400*/  @!P3 MOV R23, 0x400 ;  /* 0x000004000017b802 */ /* 0x000fe20000000f00 */
[----:B------:R-:W-:Y:S01]  /*4410*/  FMUL.FTZ R102, R102, R99 ;  /* 0x0000006366667220 */ /* 0x000fe20000410000 */
[----:B------:R-:W-:Y:S01]  /*4420*/  FMUL.FTZ R22, R123, R22 ;  /* 0x000000167b167220 */ /* 0x000fe20000410000 */
[C---:B------:R-:W-:Y:S01]  /*4430*/  FFMA.FTZ R120, R92.reuse, R121, R120 ;  /* 0x000000795c787223 */ /* 0x040fe20000010078 */
        /* <DEDUP_REMOVED lines=35> */
.L_x_18607:
[----:B------:R-:W-:Y:S05]  /*4670*/  BSYNC B0 ;  /* 0x0000000000007941 */ /* 0x000fea0003800000 */
.L_x_18606:
[----:B------:R-:W-:Y:S01]  /*4680*/  IADD3 R116, R116, 0x1, RZ ;  /* 0x0000000174747810 */ /* 0x000fe20007ffe0ff */
[----:B------:R-:W-:-:S03]  /*4690*/  UIADD3 UR5, UP0, UR5, 0x1, URZ ;  /* 0x0000000105057890 */ /* 0x000fc6000ff1e03f */
[----:B------:R-:W-:Y:S01]  /*46a0*/  ISETP.GE.AND P1, PT, R116, UR27, PT ;  /* 0x0000001b74007c0c */ /* 0x000fe2000bf26270 */
[----:B------:R-:W-:-:S12]  /*46b0*/  UIADD3.X UR6, URZ, UR6, URZ, UP0, !UPT ;  /* 0x000000063f067290 */ /* 0x000fd800087fe43f */
[----:B------:R-:W-:Y:S05]  /*46c0*/  @!P1 BRA `(.L_x_18608) ;  /* 0xffffffd000f49947 */ /* 0x000fea000383ffff */
.L_x_18577:
[----:B------:R-:W-:Y:S01]  /*46d0*/  BAR.SYNC.DEFER_BLOCKING 0x0 ;  /* 0x0000000000007b1d */ /* 0x000fe20000010000 */
[----:B01----:R-:W-:Y:S01]  /*46e0*/  LEA R24, R62, R51, 0x4 ;  /* 0x000000333e187211 */ /* 0x003fe200078e20ff */
[----:B------:R-:W-:Y:S01]  /*46f0*/  UIADD3 UR4, UR4, -0x100, URZ ;  /* 0xffffff0004047890 */ /* 0x000fe2000fffe03f */
[----:B------:R-:W-:Y:S02]  /*4700*/  MOV R18, R38 ;  /* 0x0000002600127202 */ /* 0x000fe40000000f00 */
[----:B------:R-:W-:-:S03]  /*4710*/  MOV R19, R39 ;  /* 0x0000002700137202 */ /* 0x000fc60000000f00 */
[----:B------:R-:W0:Y:S01]  /*4720*/  LDC.64 R20, c[0x0][0x388] ;  /* 0x0000e200ff147b82 */ /* 0x000e220000000a00 */
[----:B------:R-:W-:Y:S01]  /*4730*/  ULDC.64 UR6, c[0x0][0x390] ;  /* 0x0000e40000067ab9 */ /* 0x000fe20000000a00 */
[C---:B------:R-:W-:Y:S02]  /*4740*/  ISETP.GT.AND P4, PT, R63.reuse, 0x1, PT ;  /* 0x000000013f00780c */ /* 0x040fe40003f84270 */
[----:B------:R-:W-:Y:S02]  /*4750*/  IADD3 R56, P1, R56, -0x200, RZ ;  /* 0xfffffe0038387810 */ /* 0x000fe40007f3e0ff */
[----:B------:R-:W-:Y:S02]  /*4760*/  IADD3 R54, P2, R54, -0x200, RZ ;  /* 0xfffffe0036367810 */ /* 0x000fe40007f5e0ff */
[----:B------:R-:W1:Y:S01]  /*4770*/  LDC.64 R22, c[0x0][0x3e0] ;  /* 0x0000f800ff167b82 */ /* 0x000e620000000a00 */
[----:B------:R-:W-:Y:S02]  /*4780*/  IADD3 R58, P3, R58, -0x200, RZ ;  /* 0xfffffe003a3a7810 */ /* 0x000fe40007f7e0ff */
[----:B------:R-:W-:-:S02]  /*4790*/  IADD3 R63, R63, -0x1, RZ ;  /* 0xffffffff3f3f7810 */ /* 0x000fc40007ffe0ff */
[----:B------:R-:W-:Y:S02]  /*47a0*/  IADD3.X R57, R57, -0x1, RZ, P1, !PT ;  /* 0xffffffff39397810 */ /* 0x000fe40000ffe4ff */
[----:B------:R-:W-:Y:S02]  /*47b0*/  IADD3.X R55, R55, -0x1, RZ, P2, !PT ;  /* 0xffffffff37377810 */ /* 0x000fe400017fe4ff */
[----:B------:R-:W-:Y:S01]  /*47c0*/  IADD3.X R59, R59, -0x1, RZ, P3, !PT ;  /* 0xffffffff3b3b7810 */ /* 0x000fe20001ffe4ff */
[----:B------:R2:W-:Y:S01]  /*47d0*/  STS.128 [R24], R12 ;  /* 0x0000000c18007388 */ /* 0x0005e20000000c00 */
[----:B------:R-:W-:-:S03]  /*47e0*/  NOP ;  /* 0x0000000000007918 */ /* 0x000fc60000000000 */
[----:B------:R-:W3:Y:S01]  /*47f0*/  LDS.128 R4, [R24] ;  /* 0x0000000018047984 */ /* 0x000ee20000000c00 */
[C---:B0-----:R-:W-:Y:S02]  /*4800*/  IMAD R0, R20.reuse, UR15, RZ ;  /* 0x0000000f14007c24 */ /* 0x041fe4000f8e02ff */
[----:B------:R-:W-:-:S04]  /*4810*/  IMAD.WIDE.U32 R16, R20, UR14, R18 ;  /* 0x0000000e14107c25 */ /* 0x000fc8000f8e0012 */
[----:B------:R-:W-:-:S05]  /*4820*/  IMAD R21, R21, UR14, R0 ;  /* 0x0000000e15157c24 */ /* 0x000fca000f8e0200 */
[----:B------:R-:W-:Y:S01]  /*4830*/  IADD3 R17, R17, R21, RZ ;  /* 0x0000001511117210 */ /* 0x000fe20007ffe0ff */
[----:B------:R-:W-:-:S04]  /*4840*/  IMAD R21, R41, UR6, RZ ;  /* 0x0000000629157c24 */ /* 0x000fc8000f8e02ff */
[C---:B------:R-:W-:Y:S02]  /*4850*/  IMAD R21, R40.reuse, UR7, R21 ;  /* 0x0000000728157c24 */ /* 0x040fe4000f8e0215 */
[----:B--2---:R-:W-:Y:S01]  /*4860*/  IMAD.WIDE.U32 R12, R40, UR6, R16 ;  /* 0x00000006280c7c25 */ /* 0x004fe2000f8e0010 */
[----:B------:R-:W-:-:S04]  /*4870*/  ULDC.64 UR6, c[0x0][0x3b0] ;  /* 0x0000ec0000067ab9 */ /* 0x000fc80000000a00 */
[----:B------:R-:W-:Y:S02]  /*4880*/  IADD3 R0, R13, R21, RZ ;  /* 0x000000150d007210 */ /* 0x000fe40007ffe0ff */
[C---:B-1----:R-:W-:Y:S01]  /*4890*/  LEA R16, P0, R12.reuse, R22, 0x2 ;  /* 0x000000160c107211 */ /* 0x042fe200078010ff */
[----:B------:R-:W0:Y:S03]  /*48a0*/  LDC.64 R20, c[0x0][0x3a8] ;  /* 0x0000ea00ff147b82 */ /* 0x000e260000000a00 */
[----:B------:R-:W-:-:S03]  /*48b0*/  LEA.HI.X R17, R12, R23, R0, 0x2, P0 ;  /* 0x000000170c117211 */ /* 0x000fc600000f1400 */
[----:B------:R-:W-:Y:S02]  /*48c0*/  IMAD.WIDE R16, R46, 0x10, R16 ;  /* 0x000000102e107825 */ /* 0x000fe400078e0210 */
[----:B------:R-:W1:Y:S03]  /*48d0*/  LDC.64 R22, c[0x0][0x3f0] ;  /* 0x0000fc00ff167b82 */ /* 0x000e660000000a00 */
[----:B---3--:R2:W-:Y:S05]  /*48e0*/  STG.E.128 desc[UR12][R16.64], R4 ;  /* 0x0000000410007986 */ /* 0x0085ea000c101d0c */
[----:B------:R-:W-:Y:S01]  /*48f0*/  BAR.SYNC.DEFER_BLOCKING 0x0 ;  /* 0x0000000000007b1d */ /* 0x000fe20000010000 */
[----:B0-----:R-:W-:-:S02]  /*4900*/  IMAD R0, R20, UR15, RZ ;  /* 0x0000000f14007c24 */ /* 0x001fc4000f8e02ff */
[----:B------:R-:W-:-:S04]  /*4910*/  IMAD.WIDE.U32 R18, R20, UR14, R18 ;  /* 0x0000000e14127c25 */ /* 0x000fc8000f8e0012 */
[----:B------:R-:W-:Y:S02]  /*4920*/  IMAD R21, R21, UR14, R0 ;  /* 0x0000000e15157c24 */ /* 0x000fe4000f8e0200 */
[----:B--2---:R-:W-:-:S03]  /*4930*/  IMAD R5, R41, UR6, RZ ;  /* 0x0000000629057c24 */ /* 0x004fc6000f8e02ff */
[----:B------:R-:W-:Y:S01]  /*4940*/  IADD3 R19, R19, R21, RZ ;  /* 0x0000001513137210 */ /* 0x000fe20007ffe0ff */
[C---:B------:R-:W-:Y:S02]  /*4950*/  IMAD R7, R40.reuse, UR7, R5 ;  /* 0x0000000728077c24 */ /* 0x040fe4000f8e0205 */
[----:B------:R-:W-:Y:S01]  /*4960*/  IMAD.WIDE.U32 R4, R40, UR6, R18 ;  /* 0x0000000628047c25 */ /* 0x000fe2000f8e0012 */
[----:B------:R0:W-:Y:S01]  /*4970*/  STS.128 [R24], R8 ;  /* 0x0000000818007388 */ /* 0x0001e20000000c00 */
[----:B------:R-:W-:-:S03]  /*4980*/  NOP ;  /* 0x0000000000007918 */ /* 0x000fc60000000000 */
[----:B------:R-:W2:Y:S01]  /*4990*/  LDS.128 R12, [R24] ;  /* 0x00000000180c7984 */ /* 0x000ea20000000c00 */
[----:B------:R-:W-:Y:S02]  /*49a0*/  IADD3 R0, R5, R7, RZ ;  /* 0x0000000705007210 */ /* 0x000fe40007ffe0ff */
[----:B-1----:R-:W-:-:S04]  /*49b0*/  LEA R6, P0, R4, R22, 0x2 ;  /* 0x0000001604067211 */ /* 0x002fc800078010ff */
[----:B------:R-:W-:Y:S01]  /*49c0*/  LEA.HI.X R7, R4, R23, R0, 0x2, P0 ;  /* 0x0000001704077211 */ /* 0x000fe200000f1400 */
[----:B0-----:R-:W-:Y:S01]  /*49d0*/  FADD.FTZ R8, R49, R8 ;  /* 0x0000000831087221 */ /* 0x001fe20000010000 */
        /* <DEDUP_REMOVED lines=8> */
.L_x_18575:
        /* <DEDUP_REMOVED lines=26> */
.L_x_18611:
[----:B------:R-:W-:Y:S05]  /*4c00*/  BSYNC B0 ;  /* 0x0000000000007941 */ /* 0x000fea0003800000 */
.L_x_18610:
        /* <DEDUP_REMOVED lines=29> */
.L_x_18613:
[----:B0-----:R-:W2:Y:S02]  /*4de0*/  S2R R13, SR_TID.X ;  /* 0x00000000000d7919 */ /* 0x001ea40000002100 */
.L_x_18614:
[----:B------:R-:W-:Y:S05]  /*4df0*/  BSYNC B0 ;  /* 0x0000000000007941 */ /* 0x000fea0003800000 */
.L_x_18612:
        /* <DEDUP_REMOVED lines=22> */
.L_x_18616:
        /* <DEDUP_REMOVED lines=28> */
.L_x_18615:
[----:B------:R-:W-:Y:S05]  /*5120*/  EXIT ;  /* 0x000000000000794d */ /* 0x000fea0003800000 */
.L_x_18617:
        /* <DEDUP_REMOVED lines=13> */
.L_x_19054:


//--------------------- .text._Z25selective_scan_bwd_kernelI32Selective_Scan_bwd_kernel_traitsILi32ELi4ELb1ELb1ELb0ELb1ELb0EfN3c107complexIfEEEEv12SSMParamsBwd --------------------------
	.section	.text._Z25selective_scan_bwd_kernelI32Selective_Scan_bwd_kernel_traitsILi32ELi4ELb1ELb1ELb0ELb1ELb0EfN3c107complexIfEEEEv12SSMParamsBwd,"ax",@progbits
	.align	128
        .global         _Z25selective_scan_bwd_kernelI32Selective_Scan_bwd_kernel_traitsILi32ELi4ELb1ELb1ELb0ELb1ELb0EfN3c107complexIfEEEEv12SSMParamsBwd
        .type           _Z25selective_scan_bwd_kernelI32Selective_Scan_bwd_kernel_traitsILi32ELi4ELb1ELb1ELb0ELb1ELb0EfN3c107complexIfEEEEv12SSMParamsBwd,@function
        .size           _Z25selective_scan_bwd_kernelI32Selective_Scan_bwd_kernel_traitsILi32ELi4ELb1ELb1ELb0ELb1ELb0EfN3c107complexIfEEEEv12SSMParamsBwd,(.L_x_19055 - _Z25selective_scan_bwd_kernelI32Selective_Scan_bwd_kernel_traitsILi32ELi4ELb1ELb1ELb0ELb1ELb0EfN3c107complexIfEEEEv12SSMParamsBwd)
        .other          _Z25selective_scan_bwd_kernelI32Selective_Scan_bwd_kernel_traitsILi32ELi4ELb1ELb1ELb0ELb1ELb0EfN3c107complexIfEEEEv12SSMParamsBwd,@"STO_CUDA_ENTRY STV_DEFAULT"
_Z25selective_scan_bwd_kernelI32Selective_Scan_bwd_kernel_traitsILi32ELi4ELb1ELb1ELb0ELb1ELb0EfN3c107complexIfEEEEv12SSMParamsBwd:
.text._Z25selective_scan_bwd_kernelI32Selective_Scan_bwd_kernel_traitsILi32ELi4ELb1ELb1ELb0ELb1ELb0EfN3c107complexIfEEEEv12SSMParamsBwd:
        /* <DEDUP_REMOVED lines=39> */
[----:B------:R-:W-:-:S05]  /*0270*/  IMAD.HI.U32 R65, R9, R4, RZ ;  /* 0x0000000409417227 */ /* 0x000fca00078e00ff */
[----:B------:R-:W-:-:S05]  /*0280*/  IADD3 R0, -R65, RZ, RZ ;  /* 0x000000ff41007210 */ /* 0x000fca0007ffe1ff */
[C---:B------:R-:W-:Y:S02]  /*0290*/  IMAD R0, R11.reuse, R0, R4 ;  /* 0x000000000b007224 */ /* 0x040fe400078e0204 */
[----:B------:R-:W2:Y:S03]  /*02a0*/  LDC.64 R4, c[0x0][0x288] ;  /* 0x0000a200ff047b82 */ /* 0x000ea60000000a00 */
[----:B------:R-:W-:Y:S01]  /*02b0*/  ISETP.GT.U32.AND P1, PT, R11, R0, PT ;  /* 0x000000000b00720c */ /* 0x000fe20003f24070 */
[----:B------:R-:W-:-:S04]  /*02c0*/  USHF.R.S32.HI UR14, URZ, 0x1f, UR15 ;  /* 0x0000001f3f0e7899 */ /* 0x000fc8000801140f */
[----:B------:R-:W-:Y:S02]  /*02d0*/  UIMAD UR6, UR14, UR8, URZ ;  /* 0x000000080e0672a4 */ /* 0x000fe4000f8e023f */
[----:B------:R-:W-:-:S06]  /*02e0*/  UIMAD.WIDE.U32 UR4, UR15, UR8, URZ ;  /* 0x000000080f0472a5 */ /* 0x000fcc000f8e003f */
[----:B------:R-:W-:Y:S01]  /*02f0*/  @!P1 IADD3 R0, R0, -R11, RZ ;  /* 0x8000000b00009210 */ /* 0x000fe20007ffe0ff */
[----:B------:R-:W-:-:S03]  /*0300*/  UIMAD UR6, UR15, UR9, UR6 ;  /* 0x000000090f0672a4 */ /* 0x000fc6000f8e0206 */
[----:B------:R-:W-:Y:S02]  /*0310*/  ISETP.GE.U32.AND P0, PT, R0, R11, PT ;  /* 0x0000000b0000720c */ /* 0x000fe40003f06070 */
[----:B------:R-:W-:Y:S01]  /*0320*/  LOP3.LUT R0, R3, R2, RZ, 0x3c, !PT ;  /* 0x0000000203007212 */ /* 0x000fe200078e3cff */
[----:B------:R-:W-:-:S03]  /*0330*/  UIADD3 UR5, UR5, UR6, URZ ;  /* 0x0000000605057290 */ /* 0x000fc6000fffe03f */
[----:B------:R-:W-:Y:S01]  /*0340*/  ISETP.GE.AND P2, PT, R0, RZ, PT ;  /* 0x000000ff0000720c */ /* 0x000fe20003f46270 */
[-C--:B--2---:R-:W-:Y:S01]  /*0350*/  IMAD R0, R62, R4.reuse, RZ ;  /* 0x000000043e007224 */ /* 0x084fe200078e02ff */
[----:B------:R-:W-:Y:S01]  /*0360*/  UIMAD UR8, UR14, UR10, URZ ;  /* 0x0000000a0e0872a4 */ /* 0x000fe2000f8e023f */
[----:B------:R-:W-:Y:S02]  /*0370*/  @!P1 IADD3 R65, R65, 0x1, RZ ;  /* 0x0000000141419810 */ /* 0x000fe40007ffe0ff */
[----:B------:R-:W-:Y:S01]  /*0380*/  ISETP.NE.AND P1, PT, R2, RZ, PT ;  /* 0x000000ff0200720c */ /* 0x000fe20003f25270 */
[C---:B------:R-:W-:Y:S01]  /*0390*/  IMAD R0, R3.reuse, R5, R0 ;  /* 0x0000000503007224 */ /* 0x040fe200078e0200 */
[----:B------:R-:W-:Y:S01]  /*03a0*/  UIMAD.WIDE.U32 UR6, UR15, UR10, URZ ;  /* 0x0000000a0f0672a5 */ /* 0x000fe2000f8e003f */
[----:B------:R-:W-:Y:S01]  /*03b0*/  IMAD.WIDE.U32 R4, R3, R4, UR4 ;  /* 0x0000000403047e25 */ /* 0x000fe2000f8e0004 */
[----:B------:R-:W-:Y:S01]  /*03c0*/  UIMAD UR8, UR15, UR11, UR8 ;  /* 0x0000000b0f0872a4 */ /* 0x000fe2000f8e0208 */
[----:B------:R-:W-:-:S02]  /*03d0*/  LEA R9, R23, 0xffffff80, 0x7 ;  /* 0xffffff8017097811 */ /* 0x000fc400078e38ff */
[----:B------:R-:W-:Y:S01]  /*03e0*/  @P0 IADD3 R65, R65, 0x1, RZ ;  /* 0x0000000141410810 */ /* 0x000fe20007ffe0ff */
[----:B------:R-:W-:Y:S01]  /*03f0*/  UIADD3 UR7, UR7, UR8, URZ ;  /* 0x0000000807077290 */ /* 0x000fe2000fffe03f */
[----:B------:R-:W-:Y:S01]  /*0400*/  SHF.R.S32.HI R11, RZ, 0x1f, R9 ;  /* 0x0000001fff0b7819 */ /* 0x000fe20000011409 */
[----:B------:R-:W-:Y:S01]  /*0410*/  ULDC.64 UR10, c[0x0][0x328] ;  /* 0x0000ca00000a7ab9 */ /* 0x000fe20000000a00 */
[----:B------:R-:W-:Y:S01]  /*0420*/  IADD3 R77, P0, R9, R4, RZ ;  /* 0x00000004094d7210 */ /* 0x000fe20007f1e0ff */
[----:B------:R-:W-:Y:S01]  /*0430*/  ULDC.64 UR8, c[0x0][0x310] ;  /* 0x0000c40000087ab9 */ /* 0x000fe20000000a00 */
[----:B------:R-:W-:Y:S01]  /*0440*/  @!P2 IADD3 R65, -R65, RZ, RZ ;  /* 0x000000ff4141a210 */ /* 0x000fe20007ffe1ff */
[----:B-1----:R-:W-:Y:S01]  /*0450*/  IMAD.WIDE.U32 R6, R3, R12, UR6 ;  /* 0x0000000603067e25 */ /* 0x002fe2000f8e000c */
[----:B------:R-:W-:Y:S01]  /*0460*/  IADD3.X R8, R11, R5, R0, P0, !PT ;  /* 0x000000050b087210 */ /* 0x000fe200007fe400 */
[----:B------:R-:W-:Y:S01]  /*0470*/  UIMAD UR6, UR14, UR10, URZ ;  /* 0x0000000a0e0672a4 */ /* 0x000fe2000f8e023f */
[----:B------:R-:W-:-:S02]  /*0480*/  ISETP.NE.U32.AND P0, PT, RZ, UR8, PT ;  /* 0x00000008ff007c0c */ /* 0x000fc4000bf05070 */
[----:B------:R-:W-:Y:S01]  /*0490*/  @!P1 LOP3.LUT R65, RZ, R2, RZ, 0x33, !PT ;  /* 0x00000002ff419212 */ /* 0x000fe200078e33ff */
[----:B------:R-:W-:Y:S01]  /*04a0*/  UIMAD.WIDE.U32 UR4, UR15, UR10, URZ ;  /* 0x0000000a0f0472a5 */ /* 0x000fe2000f8e003f */
[----:B------:R-:W-:Y:S01]  /*04b0*/  ISETP.NE.AND.EX P0, PT, RZ, UR9, PT, P0 ;  /* 0x00000009ff007c0c */ /* 0x000fe2000bf05300 */
[----:B------:R-:W-:Y:S01]  /*04c0*/  UIMAD UR6, UR15, UR11, UR6 ;  /* 0x0000000b0f0672a4 */ /* 0x000fe2000f8e0206 */
[----:B------:R-:W-:Y:S02]  /*04d0*/  SHF.R.S32.HI R67, RZ, 0x1f, R65 ;  /* 0x0000001fff437819 */ /* 0x000fe40000011441 */
[----:B------:R-:W-:Y:S01]  /*04e0*/  ULDC.64 UR10, c[0x0][0x240] ;  /* 0x00009000000a7ab9 */ /* 0x000fe20000000a00 */
[C---:B------:R-:W-:Y:S01]  /*04f0*/  IMAD R2, R62.reuse, R12, RZ ;  /* 0x0000000c3e027224 */ /* 0x040fe200078e02ff */
[----:B------:R-:W-:Y:S01]  /*0500*/  UIADD3 UR5, UR5, UR6, URZ ;  /* 0x0000000605057290 */ /* 0x000fe2000fffe03f */
[----:B----4-:R-:W-:Y:S01]  /*0510*/  IMAD R4, R67, R16, RZ ;  /* 0x0000001043047224 */ /* 0x010fe200078e02ff */
[----:B------:R-:W-:Y:S01]  /*0520*/  UIMAD UR8, UR14, UR10, URZ ;  /* 0x0000000a0e0872a4 */ /* 0x000fe2000f8e023f */
[----:B------:R-:W-:Y:S01]  /*0530*/  IMAD R2, R3, R13, R2 ;  /* 0x0000000d03027224 */ /* 0x000fe200078e0202 */
[----:B------:R-:W-:Y:S01]  /*0540*/  UIMAD.WIDE.U32 UR6, UR15, UR10, URZ ;  /* 0x0000000a0f0672a5 */ /* 0x000fe2000f8e003f */
[----:B------:R-:W-:Y:S01]  /*0550*/  IMAD R13, R65, R17, R4 ;  /* 0x00000011410d7224 */ /* 0x000fe200078e0204 */
[----:B------:R-:W-:Y:S01]  /*0560*/  UIMAD UR8, UR15, UR11, UR8 ;  /* 0x0000000b0f0872a4 */ /* 0x000fe2000f8e0208 */
[----:B------:R-:W-:Y:S01]  /*0570*/  IADD3 R29, P1, R9, R6, RZ ;  /* 0x00000006091d7210 */ /* 0x000fe20007f3e0ff */
[-C--:B------:R-:W-:Y:S01]  /*0580*/  IMAD R0, R62, R14.reuse, RZ ;  /* 0x0000000e3e007224 */ /* 0x080fe200078e02ff */
[----:B------:R-:W1:Y:S01]  /*0590*/  @P0 LDC R10, c[0x0][0x214] ;  /* 0x00008500ff0a0b82 */ /* 0x000e620000000800 */
[----:B------:R-:W-:Y:S01]  /*05a0*/  IMAD.WIDE.U32 R4, R3, R14, UR4 ;  /* 0x0000000403047e25 */ /* 0x000fe2000f8e000e */
[----:B------:R-:W-:Y:S01]  /*05b0*/  UIADD3 UR7, UR7, UR8, URZ ;  /* 0x0000000807077290 */ /* 0x000fe2000fffe03f */
[----:B------:R-:W-:-:S02]  /*05c0*/  IADD3.X R2, R11, R7, R2, P1, !PT ;  /* 0x000000070b027210 */ /* 0x000fc40000ffe402 */
[----:B------:R-:W-:Y:S01]  /*05d0*/  IMAD R0, R3, R15, R0 ;  /* 0x0000000f03007224 */ /* 0x000fe200078e0200 */
[----:B------:R-:W-:Y:S02]  /*05e0*/  ISETP.NE.U32.AND P1, PT, R18, RZ, PT ;  /* 0x000000ff1200720c */ /* 0x000fe40003f25070 */
[----:B------:R-:W-:Y:S02]  /*05f0*/  CS2R R34, SRZ ;  /* 0x0000000000227805 */ /* 0x000fe4000001ff00 */
[----:B------:R-:W-:Y:S02]  /*0600*/  IADD3 R79, P3, R9, R4, RZ ;  /* 0x00000004094f7210 */ /* 0x000fe40007f7e0ff */
[----:B---3--:R-:W-:Y:S01]  /*0610*/  ISETP.NE.U32.AND P2, PT, R20, RZ, PT ;  /* 0x000000ff1400720c */ /* 0x008fe20003f45070 */
[----:B------:R-:W-:Y:S01]  /*0620*/  IMAD.WIDE.U32 R6, R65, R16, UR6 ;  /* 0x0000000641067e25 */ /* 0x000fe2000f8e0010 */
[----:B------:R-:W-:Y:S01]  /*0630*/  ISETP.NE.AND.EX P1, PT, R19, RZ, PT, P1 ;  /* 0x000000ff1300720c */ /* 0x000fe20003f25310 */
[----:B------:R-:W2:Y:S01]  /*0640*/  LDC.64 R16, c[0x0][0x3b8] ;  /* 0x0000ee00ff107b82 */ /* 0x000ea20000000a00 */
[----:B------:R-:W-:-:S02]  /*0650*/  LEA R9, R23, 0xffffff00, 0x8 ;  /* 0xffffff0017097811 */ /* 0x000fc400078e40ff */
[----:B------:R-:W-:Y:S02]  /*0660*/  CS2R R32, SRZ ;  /* 0x0000000000207805 */ /* 0x000fe4000001ff00 */
[----:B------:R-:W-:Y:S01]  /*0670*/  IADD3.X R4, R11, R5, R0, P3, !PT ;  /* 0x000000050b047210 */ /* 0x000fe20001ffe400 */
[----:B------:R-:W-:Y:S01]  /*0680*/  ULDC.64 UR8, c[0x0][0x348] ;  /* 0x0000d20000087ab9 */ /* 0x000fe20000000a00 */
[----:B------:R-:W-:Y:S01]  /*0690*/  ISETP.NE.AND.EX P2, PT, R21, RZ, PT, P2 ;  /* 0x000000ff1500720c */ /* 0x000fe20003f45320 */
[----:B------:R-:W-:Y:S01]  /*06a0*/  ULDC.64 UR6, c[0x0][0x268] ;  /* 0x00009a0000067ab9 */ /* 0x000fe20000000a00 */
[----:B------:R-:W3:Y:S01]  /*06b0*/  @P0 LDC R5, c[0x0][0x21c] ;  /* 0x00008700ff050b82 */ /* 0x000ee20000000800 */
[----:B------:R-:W-:Y:S02]  /*06c0*/  IADD3 R80, P5, R9, R6, RZ ;  /* 0x0000000609507210 */ /* 0x000fe40007fbe0ff */
[----:B------:R-:W-:-:S05]  /*06d0*/  IADD3 R0, R7, R13, RZ ;  /* 0x0000000d07007210 */ /* 0x000fca0007ffe0ff */
[----:B------:R-:W4:Y:S08]  /*06e0*/  LDC.64 R14, c[0x0][0x2f0] ;  /* 0x0000bc00ff0e7b82 */ /* 0x000f300000000a00 */
[----:B------:R-:W4:Y:S01]  /*06f0*/  LDC.64 R6, c[0x0][0x2d8] ;  /* 0x0000b600ff067b82 */ /* 0x000f220000000a00 */
[----:B------:R-:W-:-:S07]  /*0700*/  @P1 LEA R34, P3, R3, R18, 0x2 ;  /* 0x0000001203221211 */ /* 0x000fce00078610ff */
[----:B------:R-:W4:Y:S01]  /*0710*/  @P0 LDC.64 R36, c[0x0][0x310] ;  /* 0x0000c400ff240b82 */ /* 0x000f220000000a00 */
[----:B------:R-:W-:Y:S02]  /*0720*/  @P2 LEA R32, P4, R3, R20, 0x2 ;  /* 0x0000001403202211 */ /* 0x000fe400078810ff */
[----:B------:R-:W-:Y:S01]  /*0730*/  LEA.HI.X.SX32 R9, R9, R0, 0x1, P5 ;  /* 0x0000000009097211 */ /* 0x000fe200028f0eff */
[----:B-1----:R-:W-:Y:S01]  /*0740*/  @P0 IMAD R0, R10, UR15, R3 ;  /* 0x0000000f0a000c24 */ /* 0x002fe2000f8e0203 */
[C-C-:B------:R-:W-:Y:S02]  /*0750*/  @P1 LEA.HI.X R35, R3.reuse, R19, R62.reuse, 0x2, P3 ;  /* 0x0000001303231211 */ /* 0x140fe400018f143e */
[----:B------:R-:W-:Y:S02]  /*0760*/  @P2 LEA.HI.X R33, R3, R21, R62, 0x2, P4 ;  /* 0x0000001503212211 */ /* 0x000fe400020f143e */
[----:B------:R-:W-:Y:S02]  /*0770*/  ISETP.GE.AND P1, PT, R23, 0x1, PT ;  /* 0x000000011700780c */ /* 0x000fe40003f26270 */
[----:B0-----:R-:W-:Y:S01]  /*0780*/  LEA R28, P2, R29, R24, 0x2 ;  /* 0x000000181d1c7211 */ /* 0x001fe200078410ff */
[----:B------:R-:W-:Y:S01]  /*0790*/  @P0 IMAD R0, R0, R23, RZ ;  /* 0x0000001700000224 */ /* 0x000fe200078e02ff */
[----:B------:R-:W-:-:S02]  /*07a0*/  USHF.R.U32.HI UR4, URZ, 0x1, UR9 ;  /* 0x000000013f047899 */ /* 0x000fc40008011609 */
[----:B------:R-:W-:Y:S01]  /*07b0*/  LEA.HI.X R29, R29, R25, R2, 0x2, P2 ;  /* 0x000000191d1d7211 */ /* 0x000fe200010f1402 */
[----:B---3--:R-:W-:Y:S01]  /*07c0*/  @P0 IMAD R5, R0, R5, RZ ;  /* 0x0000000500050224 */ /* 0x008fe200078e02ff */
[C---:B--2---:R-:W-:Y:S01]  /*07d0*/  LEA R78, P2, R79.reuse, R16, 0x2 ;  /* 0x000000104f4e7211 */ /* 0x044fe200078410ff */
[----:B------:R-:W-:Y:S01]  /*07e0*/  USHF.R.U64 UR8, UR8, 0x1, UR9 ;  /* 0x0000000108087899 */ /* 0x000fe20008001209 */
[----:B------:R-:W-:Y:S01]  /*07f0*/  IMAD R0, R62, UR6, RZ ;  /* 0x000000063e007c24 */ /* 0x000fe2000f8e02ff */
[----:B------:R-:W-:Y:S01]  /*0800*/  UIMAD UR4, UR4, UR15, URZ ;  /* 0x0000000f040472a4 */ /* 0x000fe2000f8e023f */
[----:B------:R-:W-:Y:S02]  /*0810*/  LEA.HI.X R79, R79, R17, R4, 0x2, P2 ;  /* 0x000000114f4f7211 */ /* 0x000fe400010f1404 */
[----:B----4-:R-:W-:Y:S01]  /*0820*/  LEA R76, P5, R77, R14, 0x2 ;  /* 0x0000000e4d4c7211 */ /* 0x010fe200078a10ff */
[----:B------:R-:W-:Y:S01]  /*0830*/  UIMAD UR4, UR14, UR8, UR4 ;  /* 0x000000080e0472a4 */ /* 0x000fe2000f8e0204 */
[----:B------:R-:W-:Y:S01]  /*0840*/  LEA R2, P2, R80, R6, 0x2 ;  /* 0x0000000650027211 */ /* 0x000fe200078410ff */
[----:B------:R-:W-:Y:S01]  /*0850*/  IMAD R83, R3, UR7, R0 ;  /* 0x0000000703537c24 */ /* 0x000fe2000f8e0200 */
[----:B------:R-:W-:Y:S01]  /*0860*/  HFMA2.MMA R71, -RZ, RZ, 0, 0 ;  /* 0x00000000ff477435 */ /* 0x000fe200000001ff */
[----:B------:R-:W-:Y:S01]  /*0870*/  @P0 IMAD.WIDE R36, R5, 0x10, R36 ;  /* 0x0000001005240825 */ /* 0x000fe200078e0224 */
        /* <DEDUP_REMOVED lines=8> */
[----:B------:R-:W-:Y:S01]  /*0900*/  IMAD.WIDE.U32 R30, R3, UR6, RZ ;  /* 0x00000006031e7c25 */ /* 0x000fe2000f8e00ff */
[----:B------:R-:W2:Y:S01]  /*0910*/  S2R R81, SR_LANEID ;  /* 0x0000000000517919 */ /* 0x000ea20000000000 */
[----:B------:R-:W-:Y:S01]  /*0920*/  MOV R71, RZ ;  /* 0x000000ff00477202 */ /* 0x000fe20000000f00 */
[----:B------:R-:W-:Y:S02]  /*0930*/  UIADD3 UR11, UR9, UR4, URZ ;  /* 0x00000004090b7290 */ /* 0x000fe4000fffe03f */
[----:B------:R-:W-:Y:S01]  /*0940*/  IADD3 R83, R31, R83, RZ ;  /* 0x000000531f537210 */ /* 0x000fe20007ffe0ff */
[----:B------:R-:W3:Y:S01]  /*0950*/  S2UR UR5, SR_CgaCtaId ;  /* 0x00000000000579c3 */ /* 0x000ee20000008800 */
[----:B------:R-:W-:Y:S01]  /*0960*/  UMOV UR4, 0x400 ;  /* 0x0000040000047882 */ /* 0x000fe20000000000 */
[----:B------:R-:W-:-:S06]  /*0970*/  UMOV UR10, UR8 ;  /* 0x00000008000a7c82 */ /* 0x000fcc0008000000 */
[----:B------:R-:W4:Y:S01]  /*0980*/  LDC.64 R68, c[0x0][0x3c8] ;  /* 0x0000f200ff447b82 */ /* 0x000f220000000a00 */
[-C--:B-1----:R-:W-:Y:S02]  /*0990*/  IMAD R0, R67, R8.reuse, RZ ;  /* 0x0000000843007224 */ /* 0x082fe400078e02ff */
[----:B------:R-:W-:-:S04]  /*09a0*/  IMAD.WIDE.U32 R74, R65, R8, UR10 ;  /* 0x0000000a414a7e25 */ /* 0x000fc8000f8e0008 */
[----:B------:R-:W-:Y:S01]  /*09b0*/  IMAD R9, R65, R9, R0 ;  /* 0x0000000941097224 */ /* 0x000fe200078e0200 */
[C---:B0-----:R-:W-:Y:S01]  /*09c0*/  SHF.L.U32 R0, R73.reuse, 0x3, RZ ;  /* 0x0000000349007819 */ /* 0x041fe200000006ff */
[----:B---3--:R-:W-:Y:S01]  /*09d0*/  ULEA UR4, UR5, UR4, 0x18 ;  /* 0x0000000405047291 */ /* 0x008fe2000f8ec03f */
[----:B------:R-:W-:Y:S02]  /*09e0*/  LOP3.LUT R70, R73, 0xffffffe0, RZ, 0xc0, !PT ;  /* 0xffffffe049467812 */ /* 0x000fe400078ec0ff */
[----:B------:R-:W-:Y:S02]  /*09f0*/  LEA.HI.SX32 R7, R0, R0, 0x1b ;  /* 0x0000000000077211 */ /* 0x000fe400078fdaff */
[----:B------:R-:W-:Y:S02]  /*0a00*/  IADD3 R0, R75, R9, RZ ;  /* 0x000000094b007210 */ /* 0x000fe40007ffe0ff */
[----:B------:R-:W-:Y:S01]  /*0a10*/  MOV R66, UR4 ;  /* 0x0000000400427c02 */ /* 0x000fe20008000f00 */
[----:B------:R-:W-:Y:S01]  /*0a20*/  ULDC UR4, c[0x0][0x224] ;  /* 0x0000890000047ab9 */ /* 0x000fe20000000800 */
[----:B----4-:R-:W-:-:S02]  /*0a30*/  LEA R68, P0, R74, R68, 0x3 ;  /* 0x000000444a447211 */ /* 0x010fc400078018ff */
[----:B------:R-:W-:Y:S02]  /*0a40*/  LOP3.LUT R5, R70, 0x1f, R73, 0xf8, !PT ;  /* 0x0000001f46057812 */ /* 0x000fe400078ef849 */
[----:B------:R-:W-:Y:S02]  /*0a50*/  IADD3 R72, R66, 0x420, RZ ;  /* 0x0000042042487810 */ /* 0x000fe40007ffe0ff */
[----:B------:R-:W-:Y:S02]  /*0a60*/  LEA.HI.X R74, R74, R69, R0, 0x3, P0 ;  /* 0x000000454a4a7211 */ /* 0x000fe400000f1c00 */
[----:B------:R-:W-:Y:S02]  /*0a70*/  MOV R75, R2 ;  /* 0x00000002004b7202 */ /* 0x000fe40000000f00 */
[----:B------:R-:W-:Y:S02]  /*0a80*/  IADD3 R70, R70, R5, RZ ;  /* 0x0000000546467210 */ /* 0x000fe40007ffe0ff */
[----:B------:R-:W-:-:S02]  /*0a90*/  IADD3 R0, R73, 0x20, RZ ;  /* 0x0000002049007810 */ /* 0x000fc40007ffe0ff */
[C---:B------:R-:W-:Y:S02]  /*0aa0*/  IADD3 R2, R73.reuse, 0x40, RZ ;  /* 0x0000004049027810 */ /* 0x040fe40007ffe0ff */
[C---:B------:R-:W-:Y:S02]  /*0ab0*/  IADD3 R4, R73.reuse, 0x60, RZ ;  /* 0x0000006049047810 */ /* 0x040fe40007ffe0ff */
[C---:B------:R-:W-:Y:S02]  /*0ac0*/  IADD3 R6, R73.reuse, 0x80, RZ ;  /* 0x0000008049067810 */ /* 0x040fe40007ffe0ff */
[C---:B------:R-:W-:Y:S02]  /*0ad0*/  IADD3 R8, R73.reuse, 0xa0, RZ ;  /* 0x000000a049087810 */ /* 0x040fe40007ffe0ff */
[C---:B------:R-:W-:Y:S02]  /*0ae0*/  IADD3 R10, R73.reuse, 0xc0, RZ ;  /* 0x000000c0490a7810 */ /* 0x040fe40007ffe0ff */
[----:B------:R-:W-:-:S02]  /*0af0*/  IADD3 R12, R73, 0xe0, RZ ;  /* 0x000000e0490c7810 */ /* 0x000fc40007ffe0ff */
[----:B------:R-:W-:Y:S02]  /*0b00*/  LEA R72, R7, R72, 0x2 ;  /* 0x0000004807487211 */ /* 0x000fe400078e10ff */
[-C--:B------:R-:W-:Y:S02]  /*0b10*/  LEA.HI.SX32 R5, R0, R73.reuse, 0x1b ;  /* 0x0000004900057211 */ /* 0x080fe400078fdaff */
[-C--:B------:R-:W-:Y:S02]  /*0b20*/  LEA.HI.SX32 R85, R2, R73.reuse, 0x1b ;  /* 0x0000004902557211 */ /* 0x080fe400078fdaff */
[-C--:B------:R-:W-:Y:S02]  /*0b30*/  LEA.HI.SX32 R7, R4, R73.reuse, 0x1b ;  /* 0x0000004904077211 */ /* 0x080fe400078fdaff */
[-C--:B------:R-:W-:Y:S02]  /*0b40*/  LEA.HI.SX32 R87, R6, R73.reuse, 0x1b ;  /* 0x0000004906577211 */ /* 0x080fe400078fdaff */
[----:B------:R-:W-:-:S02]  /*0b50*/  LEA.HI.SX32 R9, R8, R73, 0x1b ;  /* 0x0000004908097211 */ /* 0x000fc400078fdaff */
[-C--:B------:R-:W-:Y:S02]  /*0b60*/  LEA.HI.SX32 R89, R10, R73.reuse, 0x1b ;  /* 0x000000490a597211 */ /* 0x080fe400078fdaff */
[----:B------:R-:W-:Y:S02]  /*0b70*/  LEA.HI.SX32 R11, R12, R73, 0x1b ;  /* 0x000000490c0b7211 */ /* 0x000fe400078fdaff */
[----:B------:R-:W-:Y:S02]  /*0b80*/  SHF.R.S32.HI R91, RZ, 0x1f, R70 ;  /* 0x0000001fff5b7819 */ /* 0x000fe40000011446 */
[----:B------:R-:W-:Y:S02]  /*0b90*/  MOV R69, RZ ;  /* 0x000000ff00457202 */ /* 0x000fe40000000f00 */
[----:B------:R-:W-:Y:S02]  /*0ba0*/  LOP3.LUT R108, R73, 0x1f, RZ, 0xc0, !PT ;  /* 0x0000001f496c7812 */ /* 0x000fe400078ec0ff */
[----:B------:R-:W-:-:S02]  /*0bb0*/  LEA R84, R5, R66, 0x2 ;  /* 0x0000004205547211 */ /* 0x000fc400078e10ff */
[-C--:B------:R-:W-:Y:S02]  /*0bc0*/  LEA R85, R85, R66.reuse, 0x2 ;  /* 0x0000004255557211 */ /* 0x080fe400078e10ff */
[-C--:B------:R-:W-:Y:S02]  /*0bd0*/  LEA R86, R7, R66.reuse, 0x2 ;  /* 0x0000004207567211 */ /* 0x080fe400078e10ff */
[-C--:B------:R-:W-:Y:S02]  /*0be0*/  LEA R87, R87, R66.reuse, 0x2 ;  /* 0x0000004257577211 */ /* 0x080fe400078e10ff */
[-C--:B------:R-:W-:Y:S02]  /*0bf0*/  LEA R88, R9, R66.reuse, 0x2 ;  /* 0x0000004209587211 */ /* 0x080fe400078e10ff */
[-C--:B------:R-:W-:Y:S02]  /*0c00*/  LEA R89, R89, R66.reuse, 0x2 ;  /* 0x0000004259597211 */ /* 0x080fe400078e10ff */
[----:B------:R-:W-:-:S02]  /*0c10*/  LEA R90, R11, R66, 0x2 ;  /* 0x000000420b5a7211 */ /* 0x000fc400078e10ff */
[----:B------:R-:W-:Y:S02]  /*0c20*/  SHF.L.U64.HI R91, R70, 0x4, R91 ;  /* 0x00000004465b7819 */ /* 0x000fe4000001025b */
[----:B------:R-:W-:Y:S01]  /*0c30*/  MOV R82, UR4 ;  /* 0x0000000400527c02 */ /* 0x000fe20008000f00 */
[----:B--2---:R-:W-:-:S06]  /*0c40*/  UMOV UR4, URZ ;  /* 0x0000003f00047c82 */ /* 0x004fcc0008000000 */
.L_x_18659:
[----:B------:R-:W-:Y:S01]  /*0c50*/  BAR.SYNC.DEFER_BLOCKING 0x0 ;  /* 0x0000000000007b1d */ /* 0x000fe20000010000 */
[----:B0-----:R-:W-:Y:S01]  /*0c60*/  IMAD.WIDE R12, R73, 0x10, R76 ;  /* 0x00000010490c7825 */ /* 0x001fe200078e024c */
[----:B------:R-:W-:-:S03]  /*0c70*/  LEA R92, R81, R66, 0x4 ;  /* 0x00000042515c7211 */ /* 0x000fc600078e20ff */
[----:B------:R-:W-:-:S03]  /*0c80*/  IMAD.WIDE R20, R73, 0x10, R28 ;  /* 0x0000001049147825 */ /* 0x000fc600078e021c */
[----:B------:R-:W0:Y:S01]  /*0c90*/  LDC R26, c[0x0][0x21c] ;  /* 0x00008700ff1a7b82 */ /* 0x000e220000000800 */
[----:B------:R-:W2:Y:S04]  /*0ca0*/  LDG.E.128 R12, desc[UR12][R12.64] ;  /* 0x0000000c0c0c7981 */ /* 0x000ea8000c1e1d00 */
[----:B--2---:R1:W-:Y:S01]  /*0cb0*/  STS.128 [R92], R12 ;  /* 0x0000000c5c007388 */ /* 0x0043e20000000c00 */
[----:B------:R-:W-:-:S03]  /*0cc0*/  NOP ;  /* 0x0000000000007918 */ /* 0x000fc60000000000 */
[----:B------:R-:W-:Y:S01]  /*0cd0*/  LDS.128 R4, [R92] ;  /* 0x000000005c047984 */ /* 0x000fe20000000c00 */
[----:B------:R-:W-:Y:S06]  /*0ce0*/  BAR.SYNC.DEFER_BLOCKING 0x0 ;  /* 0x0000000000007b1d */ /* 0x000fec0000010000 */
[----:B------:R-:W2:Y:S01]  /*0cf0*/  LDG.E.128 R20, desc[UR12][R20.64] ;  /* 0x0000000c14147981 */ /* 0x000ea2000c1e1d00 */
[----:B------:R-:W-:-:S03]  /*0d00*/  IMAD.WIDE R24, R73, 0x10, R78 ;  /* 0x0000001049187825 */ /* 0x000fc600078e024e */
[----:B--2---:R-:W-:Y:S01]  /*0d10*/  STS.128 [R92], R20 ;  /* 0x000000145c007388 */ /* 0x004fe20000000c00 */
[----:B------:R-:W-:-:S03]  /*0d20*/  NOP ;  /* 0x0000000000007918 */ /* 0x000fc60000000000 */
[----:B------:R-:W2:Y:S01]  /*0d30*/  LDS.128 R8, [R92] ;  /* 0x000000005c087984 */ /* 0x000ea20000000c00 */
[----:B------:R-:W-:Y:S06]  /*0d40*/  BAR.SYNC.DEFER_BLOCKING 0x0 ;  /* 0x0000000000007b1d */ /* 0x000fec0000010000 */
[----:B-1----:R-:W3:Y:S01]  /*0d50*/  LDG.E.128 R12, desc[UR12][R24.64] ;  /* 0x0000000c180c7981 */ /* 0x002ee2000c1e1d00 */
[----:B------:R-:W-:Y:S01]  /*0d60*/  BSSY B0, `(.L_x_18619) ;  /* 0x000002c000007945 */ /* 0x000fe20003800000 */
[--C-:B--2--5:R-:W-:Y:S01]  /*0d70*/  FADD.FTZ R93, R8, R64.reuse ;  /* 0x00000040085d7221 */ /* 0x124fe20000010000 */
[--C-:B------:R-:W-:Y:S01]  /*0d80*/  FADD.FTZ R94, R9, R64.reuse ;  /* 0x00000040095e7221 */ /* 0x100fe20000010000 */
[--C-:B------:R-:W-:Y:S01]  /*0d90*/  FADD.FTZ R95, R10, R64.reuse ;  /* 0x000000400a5f7221 */ /* 0x100fe20000010000 */
[----:B------:R-:W-:-:S02]  /*0da0*/  FADD.FTZ R96, R11, R64 ;  /* 0x000000400b607221 */ /* 0x000fc40000010000 */
[----:B------:R-:W-:Y:S02]  /*0db0*/  FSETP.GTU.FTZ.AND P2, PT, R93, 20, PT ;  /* 0x41a000005d00780b */ /* 0x000fe40003f5c000 */
[----:B------:R-:W-:Y:S02]  /*0dc0*/  FSETP.GTU.FTZ.AND P3, PT, R94, 20, PT ;  /* 0x41a000005e00780b */ /* 0x000fe40003f7c000 */
[----:B------:R-:W-:Y:S02]  /*0dd0*/  FSETP.GTU.FTZ.AND P0, PT, R95, 20, PT ;  /* 0x41a000005f00780b */ /* 0x000fe40003f1c000 */
[----:B------:R-:W-:Y:S01]  /*0de0*/  FSETP.GTU.FTZ.AND P1, PT, R96, 20, PT ;  /* 0x41a000006000780b */ /* 0x000fe20003f3c000 */
[----:B---3--:R1:W-:Y:S01]  /*0df0*/  STS.128 [R92], R12 ;  /* 0x0000000c5c007388 */ /* 0x0083e20000000c00 */
[----:B------:R-:W-:-:S03]  /*0e00*/  NOP ;  /* 0x0000000000007918 */ /* 0x000fc60000000000 */
[----:B------:R1:W2:Y:S02]  /*0e10*/  LDS.128 R16, [R92] ;  /* 0x000000005c107984 */ /* 0x0002a40000000c00 */
[----:B0---4-:R-:W-:Y:S06]  /*0e20*/  @P2 BRA `(.L_x_18620) ;  /* 0x00000000007c2947 */ /* 0x011fec0003800000 */
[----:B------:R-:W-:Y:S01]  /*0e30*/  FMUL.FTZ R93, R93, 1.4426950216293334961 ;  /* 0x3fb8aa3b5d5d7820 */ /* 0x000fe20000410000 */
[----:B------:R-:W-:Y:S01]  /*0e40*/  MOV R9, 0x3e800000 ;  /* 0x3e80000000097802 */ /* 0x000fe20000000f00 */
[----:B------:R-:W-:Y:S02]  /*0e50*/  HFMA2.MMA R11, -RZ, RZ, 1.3056640625, -1.8671875 ;  /* 0x3d39bf78ff0b7435 */ /* 0x000fe400000001ff */
        /* <DEDUP_REMOVED lines=28> */
.L_x_18620:
[----:B------:R-:W-:Y:S05]  /*1020*/  BSYNC B0 ;  /* 0x0000000000007941 */ /* 0x000fea0003800000 */
.L_x_18619:
[----:B------:R-:W-:Y:S04]  /*1030*/  BSSY B0, `(.L_x_18621) ;  /* 0x0000021000007945 */ /* 0x000fe80003800000 */
[----:B------:R-:W-:Y:S05]  /*1040*/  @P3 BRA `(.L_x_18622) ;  /* 0x00000000007c3947 */ /* 0x000fea0003800000 */
[----:B------:R-:W-:Y:S01]  /*1050*/  FMUL.FTZ R94, R94, 1.4426950216293334961 ;  /* 0x3fb8aa3b5e5e7820 */ /* 0x000fe20000410000 */
[----:B------:R-:W-:Y:S01]  /*1060*/  MOV R9, 0x3e800000 ;  /* 0x3e80000000097802 */ /* 0x000fe20000000f00 */
[----:B-1----:R-:W-:Y:S02]  /*1070*/  HFMA2.MMA R13, -RZ, RZ, 1.3056640625, -1.8671875 ;  /* 0x3d39bf78ff0d7435 */ /* 0x002fe400000001ff */
        /* <DEDUP_REMOVED lines=28> */
.L_x_18622:
[----:B------:R-:W-:Y:S05]  /*1240*/  BSYNC B0 ;  /* 0x0000000000007941 */ /* 0x000fea0003800000 */
.L_x_18621:
        /* <DEDUP_REMOVED lines=33> */
.L_x_18624:
[----:B------:R-:W-:Y:S05]  /*1460*/  BSYNC B0 ;  /* 0x0000000000007941 */ /* 0x000fea0003800000 */
.L_x_18623:
        /* <DEDUP_REMOVED lines=33> */
.L_x_18626:
[----:B------:R-:W-:Y:S05]  /*1680*/  BSYNC B0 ;  /* 0x0000000000007941 */ /* 0x000fea0003800000 */
.L_x_18625:
[----:B------:R-:W-:Y:S01]  /*1690*/  BAR.SYNC.DEFER_BLOCKING 0x0 ;  /* 0x0000000000007b1d */ /* 0x000fe20000010000 */
[----:B------:R-:W-:Y:S01]  /*16a0*/  ISETP.GE.AND P0, PT, R26, 0x1, PT ;  /* 0x000000011a00780c */ /* 0x000fe20003f06270 */
[----:B--2---:R-:W-:Y:S01]  /*16b0*/  FFMA.FTZ R0, R4, R16, R69 ;  /* 0x0000001004007223 */ /* 0x004fe20000010045 */
[----:B------:R-:W-:Y:S02]  /*16c0*/  CS2R R10, SRZ ;  /* 0x00000000000a7805 */ /* 0x000fe4000001ff00 */
[----:B------:R-:W-:Y:S01]  /*16d0*/  CS2R R8, SRZ ;  /* 0x0000000000087805 */ /* 0x000fe2000001ff00 */
[----:B-1----:R-:W-:Y:S01]  /*16e0*/  FMUL.FTZ R12, R16, R63 ;  /* 0x0000003f100c7220 */ /* 0x002fe20000410000 */
[----:B------:R-:W-:Y:S01]  /*16f0*/  FFMA.FTZ R13, R5, R17, R0 ;  /* 0x00000011050d7223 */ /* 0x000fe20000010000 */
[-C--:B------:R-:W-:Y:S01]  /*1700*/  FMUL.FTZ R14, R18, R63.reuse ;  /* 0x0000003f120e7220 */ /* 0x080fe20000410000 */
[-C--:B------:R-:W-:Y:S02]  /*1710*/  FMUL.FTZ R15, R19, R63.reuse ;  /* 0x0000003f130f7220 */ /* 0x080fe40000410000 */
[----:B------:R-:W-:Y:S01]  /*1720*/  FFMA.FTZ R0, R6, R18, R13 ;  /* 0x0000001206007223 */ /* 0x000fe2000001000d */
[----:B------:R-:W-:-:S03]  /*1730*/  FMUL.FTZ R13, R17, R63 ;  /* 0x0000003f110d7220 */ /* 0x000fc60000410000 */
        /* <DEDUP_REMOVED lines=9> */
[----:B------:R-:W-:Y:S01]  /*17d0*/  LEA.HI R2, R104, R104, RZ, 0x1 ;  /* 0x0000006868027211 */ /* 0x000fe200078f08ff */
[----:B------:R-:W1:Y:S01]  /*17e0*/  LDC.64 R24, c[0x0][0x3c8] ;  /* 0x0000f200ff187b82 */ /* 0x000e620000000a00 */
[----:B------:R-:W-:Y:S01]  /*17f0*/  FADD.FTZ R106, R19, R19 ;  /* 0x00000013136a7221 */ /* 0x000fe20000010000 */
[----:B------:R-:W-:Y:S01]  /*1800*/  LEA R103, R81, R66, 0x5 ;  /* 0x0000004251677211 */ /* 0x000fe200078e28ff */
[----:B------:R-:W-:Y:S01]  /*1810*/  UMOV UR5, URZ ;  /* 0x0000003f00057c82 */ /* 0x000fe20008000000 */
[----:B------:R-:W-:Y:S01]  /*1820*/  IADD3 R102, R73, 0x200, RZ ;  /* 0x0000020049667810 */ /* 0x000fe20007ffe0ff */
[----:B------:R-:W-:Y:S01]  /*1830*/  ULDC UR26, c[0x0][0x224] ;  /* 0x00008900001a7ab9 */ /* 0x000fe20000000800 */
[----:B------:R-:W-:Y:S01]  /*1840*/  ULDC UR27, c[0x0][0x21c] ;  /* 0x00008700001b7ab9 */ /* 0x000fe20000000800 */
[----:B------:R-:W-:Y:S01]  /*1850*/  ULDC.64 UR22, c[0x0][0x360] ;  /* 0x0000d80000167ab9 */ /* 0x000fe20000000a00 */
[----:B------:R-:W2:Y:S01]  /*1860*/  LDC R11, c[0x0][0x224] ;  /* 0x00008900ff0b7b82 */ /* 0x000ea20000000800 */
[----:B------:R-:W-:Y:S01]  /*1870*/  ULDC.64 UR18, c[0x0][0x250] ;  /* 0x0000940000127ab9 */ /* 0x000fe20000000a00 */
[----:B------:R-:W-:Y:S01]  /*1880*/  ULDC.64 UR16, c[0x0][0x238] ;  /* 0x00008e0000107ab9 */ /* 0x000fe20000000a00 */
[----:B------:R-:W-:Y:S01]  /*1890*/  ULDC.64 UR20, c[0x0][0x270] ;  /* 0x00009c0000147ab9 */ /* 0x000fe20000000a00 */
[----:B0-----:R-:W-:-:S04]  /*18a0*/  IMAD R0, R67, R20, RZ ;  /* 0x0000001443007224 */ /* 0x001fc800078e02ff */
[----:B------:R-:W0:Y:S01]  /*18b0*/  LDC R107, c[0x0][0x224] ;  /* 0x00008900ff6b7b82 */ /* 0x000e220000000800 */
[----:B------:R-:W-:Y:S01]  /*18c0*/  IMAD.WIDE.U32 R22, R65, R20, UR6 ;  /* 0x0000000641167e25 */ /* 0x000fe2000f8e0014 */
[----:B------:R-:W-:-:S03]  /*18d0*/  ULDC.64 UR6, c[0x0][0x230] ;  /* 0x00008c0000067ab9 */ /* 0x000fc60000000a00 */
[----:B------:R-:W-:Y:S02]  /*18e0*/  IMAD R21, R65, R21, R0 ;  /* 0x0000001541157224 */ /* 0x000fe400078e0200 */
[----:B------:R-:W-:Y:S01]  /*18f0*/  FADD.FTZ R0, R16, R16 ;  /* 0x0000001010007221 */ /* 0x000fe20000010000 */
[----:B-1----:R-:W-:Y:S01]  /*1900*/  LEA R20, P0, R22, R24, 0x3 ;  /* 0x0000001816147211 */ /* 0x002fe200078018ff */
[----:B------:R-:W1:Y:S01]  /*1910*/  LDC.64 R38, c[0x0][0x360] ;  /* 0x0000d800ff267b82 */ /* 0x000e620000000a00 */
[----:B------:R-:W-:Y:S01]  /*1920*/  IMAD.WIDE.U32 R58, R3, UR6, RZ ;  /* 0x00000006033a7c25 */ /* 0x000fe2000f8e00ff */
[----:B------:R-:W-:Y:S02]  /*1930*/  IADD3 R21, R23, R21, RZ ;  /* 0x0000001517157210 */ /* 0x000fe40007ffe0ff */
[----:B------:R-:W-:Y:S01]  /*1940*/  LOP3.LUT R23, R2, 0xfffffe, RZ, 0xc0, !PT ;  /* 0x00fffffe02177812 */ /* 0x000fe200078ec0ff */
[----:B------:R-:W-:Y:S01]  /*1950*/  IMAD R2, R62, UR6, RZ ;  /* 0x000000063e027c24 */ /* 0x000fe2000f8e02ff */
[----:B------:R-:W-:Y:S01]  /*1960*/  LEA.HI.X R21, R22, R25, R21, 0x3, P0 ;  /* 0x0000001916157211 */ /* 0x000fe200000f1c15 */
[----:B------:R-:W-:Y:S01]  /*1970*/  UMOV UR6, URZ ;  /* 0x0000003f00067c82 */ /* 0x000fe20008000000 */
[----:B------:R-:W3:Y:S01]  /*1980*/  LDC.64 R40, c[0x0][0x2d0] ;  /* 0x0000b400ff287b82 */ /* 0x000ee20000000a00 */
[----:B--2---:R-:W-:Y:S01]  /*1990*/  LEA R11, R11, UR4, 0x8 ;  /* 0x000000040b0b7c11 */ /* 0x004fe2000f8e40ff */
[----:B------:R-:W-:Y:S01]  /*19a0*/  IMAD R101, R3, UR7, R2 ;  /* 0x0000000703657c24 */ /* 0x000fe2000f8e0202 */
[----:B------:R-:W-:Y:S01]  /*19b0*/  IADD3 R104, R104, -R23, RZ ;  /* 0x8000001768687210 */ /* 0x000fe20007ffe0ff */
[----:B------:R-:W-:Y:S01]  /*19c0*/  IMAD.WIDE.U32 R20, R73, 0x4, R20 ;  /* 0x0000000449147825 */ /* 0x000fe200078e0014 */
[----:B------:R-:W-:-:S02]  /*19d0*/  ULDC UR7, c[0x0][0x218] ;  /* 0x0000860000077ab9 */ /* 0x000fc40000000800 */
[----:B------:R-:W-:Y:S01]  /*19e0*/  IADD3 R101, R59, R101, RZ ;  /* 0x000000653b657210 */ /* 0x000fe20007ffe0ff */
[----:B------:R-:W2:Y:S01]  /*19f0*/  LDC.64 R42, c[0x0][0x2e0] ;  /* 0x0000b800ff2a7b82 */ /* 0x000ea20000000a00 */
[----:B------:R-:W-:Y:S01]  /*1a00*/  IMAD.WIDE R20, R11, 0x4, R20 ;  /* 0x000000040b147825 */ /* 0x000fe200078e0214 */
[----:B------:R-:W-:Y:S02]  /*1a10*/  MOV R11, RZ ;  /* 0x000000ff000b7202 */ /* 0x000fe40000000f00 */
[C---:B------:R-:W-:Y:S02]  /*1a20*/  IADD3 R46, P1, R20.reuse, -0x300, RZ ;  /* 0xfffffd00142e7810 */ /* 0x040fe40007f3e0ff */
[C---:B------:R-:W-:Y:S02]  /*1a30*/  IADD3 R44, P0, R20.reuse, -0x380, RZ ;  /* 0xfffffc80142c7810 */ /* 0x040fe40007f1e0ff */
[----:B------:R-:W-:Y:S02]  /*1a40*/  IADD3.X R47, R21, -0x1, RZ, P1, !PT ;  /* 0xffffffff152f7810 */ /* 0x000fe40000ffe4ff */
[----:B------:R-:W-:-:S02]  /*1a50*/  IADD3 R48, P2, R20, -0x280, RZ ;  /* 0xfffffd8014307810 */ /* 0x000fc40007f5e0ff */
[C---:B------:R-:W-:Y:S02]  /*1a60*/  IADD3 R50, P3, R20.reuse, -0x200, RZ ;  /* 0xfffffe0014327810 */ /* 0x040fe40007f7e0ff */
[C---:B------:R-:W-:Y:S02]  /*1a70*/  IADD3 R52, P4, R20.reuse, -0x180, RZ ;  /* 0xfffffe8014347810 */ /* 0x040fe40007f9e0ff */
[C---:B------:R-:W-:Y:S02]  /*1a80*/  IADD3 R54, P5, R20.reuse, -0x100, RZ ;  /* 0xffffff0014367810 */ /* 0x040fe40007fbe0ff */
[----:B------:R-:W-:Y:S02]  /*1a90*/  IADD3 R56, P6, R20, -0x80, RZ ;  /* 0xffffff8014387810 */ /* 0x000fe40007fde0ff */
[----:B------:R-:W-:Y:S02]  /*1aa0*/  ISETP.NE.AND P1, PT, R73, RZ, PT ;  /* 0x000000ff4900720c */ /* 0x000fe40003f25270 */
[----:B------:R-:W-:-:S02]  /*1ab0*/  IADD3.X R45, R21, -0x1, RZ, P0, !PT ;  /* 0xffffffff152d7810 */ /* 0x000fc400007fe4ff */
[C---:B------:R-:W-:Y:S02]  /*1ac0*/  IADD3.X R49, R21.reuse, -0x1, RZ, P2, !PT ;  /* 0xffffffff15317810 */ /* 0x040fe400017fe4ff */
[C---:B------:R-:W-:Y:S02]  /*1ad0*/  IADD3.X R51, R21.reuse, -0x1, RZ, P3, !PT ;  /* 0xffffffff15337810 */ /* 0x040fe40001ffe4ff */
[C---:B------:R-:W-:Y:S02]  /*1ae0*/  IADD3.X R53, R21.reuse, -0x1, RZ, P4, !PT ;  /* 0xffffffff15357810 */ /* 0x040fe400027fe4ff */
[C---:B------:R-:W-:Y:S02]  /*1af0*/  IADD3.X R55, R21.reuse, -0x1, RZ, P5, !PT ;  /* 0xffffffff15377810 */ /* 0x040fe40002ffe4ff */
[----:B------:R-:W-:Y:S02]  /*1b00*/  IADD3.X R57, R21, -0x1, RZ, P6, !PT ;  /* 0xffffffff15397810 */ /* 0x000fe400037fe4ff */
[----:B------:R-:W-:-:S02]  /*1b10*/  ISETP.NE.AND P0, PT, R73, 0x1f, PT ;  /* 0x0000001f4900780c */ /* 0x000fc40003f05270 */
[----:B01----:R-:W-:-:S11]  /*1b20*/  P2R R2, PR, RZ, 0x2 ;  /* 0x00000002ff027803 */ /* 0x003fd60000000000 */
.L_x_18658:
[----:B------:R-:W-:Y:S02]  /*1b30*/  SHF.R.S32.HI R120, RZ, 0x1f, R105 ;  /* 0x0000001fff787819 */ /* 0x000fe40000011469 */
[----:B------:R-:W-:Y:S02]  /*1b40*/  MOV R16, R58 ;  /* 0x0000003a00107202 */ /* 0x000fe40000000f00 */
[----:B------:R-:W-:Y:S01]  /*1b50*/  MOV R17, R101 ;  /* 0x0000006500117202 */ /* 0x000fe20000000f00 */
[----:B-1----:R-:W-:Y:S02]  /*1b60*/  IMAD R2, R120, UR16, RZ ;  /* 0x0000001078027c24 */ /* 0x002fe4000f8e02ff */
[----:B------:R-:W-:-:S04]  /*1b70*/  IMAD.WIDE.U32 R16, R105, UR16, R16 ;  /* 0x0000001069107c25 */ /* 0x000fc8000f8e0010 */
[----:B------:R-:W-:Y:S01]  /*1b80*/  IMAD R19, R105, UR17, R2 ;  /* 0x0000001169137c24 */ /* 0x000fe2000f8e0202 */
[----:B---3--:R-:W-:-:S04]  /*1b90*/  LEA R60, P1, R16, R40, 0x3 ;  /* 0x00000028103c7211 */ /* 0x008fc800078218ff */
[----:B------:R-:W-:-:S04]  /*1ba0*/  IADD3 R2, R17, R19, RZ ;  /* 0x0000001311027210 */ /* 0x000fc80007ffe0ff */
[----:B------:R-:W-:Y:S01]  /*1bb0*/  LEA.HI.X R61, R16, R41, R2, 0x3, P1 ;  /* 0x00000029103d7211 */ /* 0x000fe200008f1c02 */
[----:B------:R-:W-:Y:S02]  /*1bc0*/  IMAD R2, R120, UR18, RZ ;  /* 0x0000001278027c24 */ /* 0x000fe4000f8e02ff */
[----:B------:R-:W-:-:S03]  /*1bd0*/  IMAD.WIDE.U32 R16, R105, UR18, RZ ;  /* 0x0000001269107c25 */ /* 0x000fc6000f8e00ff */
[----:B------:R-:W3:Y:S01]  /*1be0*/  LDG.E.64 R60, desc[UR12][R60.64] ;  /* 0x0000000c3c3c7981 */ /* 0x000ee2000c1e1b00 */
[----:B------:R-:W-:Y:S01]  /*1bf0*/  IMAD R19, R105, UR19, R2 ;  /* 0x0000001369137c24 */ /* 0x000fe2000f8e0202 */
[----:B0-----:R-:W-:-:S04]  /*1c00*/  LEA R25, P1, R16, R75, 0x2 ;  /* 0x0000004b10197211 */ /* 0x001fc800078210ff */
        /* <DEDUP_REMOVED lines=9> */
[----:B------:R-:W-:Y:S02]  /*1ca0*/  CS2R R114, SRZ ;  /* 0x0000000000727805 */ /* 0x000fe4000001ff00 */
[----:B------:R-:W-:Y:S01]  /*1cb0*/  ISETP.EQ.AND P1, PT, R108, RZ, P1 ;  /* 0x000000ff6c00720c */ /* 0x000fe20000f22270 */
[----:B------:R-:W-:Y:S01]  /*1cc0*/  IMAD R99, R105, UR21, R98 ;  /* 0x0000001569637c24 */ /* 0x000fe2000f8e0262 */
[----:B0-----:R-:W-:-:S02]  /*1cd0*/  MOV R24, R30 ;  /* 0x0000001e00187202 */ /* 0x001fc40000000f00 */
[----:B------:R-:W-:-:S03]  /*1ce0*/  MOV R25, R83 ;  /* 0x0000005300197202 */ /* 0x000fc60000000f00 */
[----:B------:R-:W-:-:S06]  /*1cf0*/  IMAD.WIDE.U32 R24, R105, UR20, R24 ;  /* 0x0000001469187c25 */ /* 0x000fcc000f8e0018 */
[----:B------:R-:W0:Y:S01]  /*1d00*/  @P1 LDC R112, c[0x0][0x21c] ;  /* 0x00008700ff701b82 */ /* 0x000e220000000800 */
[----:B------:R-:W-:Y:S02]  /*1d10*/  @P1 IADD3 R98, R82, -0x2, RZ ;  /* 0xfffffffe52621810 */ /* 0x000fe40007ffe0ff */
[----:B--2---:R-:W-:Y:S02]  /*1d20*/  LEA R110, P2, R24, R42, 0x3 ;  /* 0x0000002a186e7211 */ /* 0x004fe400078418ff */
[----:B------:R-:W-:-:S04]  /*1d30*/  IADD3 R25, R25, R99, RZ ;  /* 0x0000006319197210 */ /* 0x000fc80007ffe0ff */
[----:B------:R-:W-:Y:S02]  /*1d40*/  LEA.HI.X R111, R24, R43, R25, 0x3, P2 ;  /* 0x0000002b186f7211 */ /* 0x000fe400010f1c19 */
[----:B------:R-:W-:-:S04]  /*1d50*/  LEA R25, R104, R105, 0x8 ;  /* 0x0000006968197211 */ /* 0x000fc800078e40ff */
[----:B------:R-:W-:Y:S01]  /*1d60*/  SEL R25, R25, R102, !P3 ;  /* 0x0000006619197207 */ /* 0x000fe20005800000 */
[----:B0-----:R-:W-:Y:S01]  /*1d70*/  @P1 IMAD R99, R98, R112, R105 ;  /* 0x0000007062631224 */ /* 0x001fe200078e0269 */
[----:B------:R-:W-:Y:S01]  /*1d80*/  BSSY B0, `(.L_x_18628) ;  /* 0x000005d000007945 */ /* 0x000fe20003800000 */
[----:B---3--:R-:W-:Y:S01]  /*1d90*/  FMUL.FTZ R2, R60, 1.4426950216293334961 ;  /* 0x3fb8aa3b3c027820 */ /* 0x008fe20000410000 */
[----:B------:R-:W-:-:S03]  /*1da0*/  FMUL.FTZ R27, R61, R93 ;  /* 0x0000005d3d1b7220 */ /* 0x000fc60000410000 */
[----:B------:R-:W-:Y:S01]  /*1db0*/  FMUL.FTZ R26, R2, R93 ;  /* 0x0000005d021a7220 */ /* 0x000fe20000410000 */
[----:B------:R-:W-:-:S04]  /*1dc0*/  FMUL.RZ R109, R27, 0.15915493667125701904 ;  /* 0x3e22f9831b6d7820 */ /* 0x000fc8000040c000 */
[----:B------:R-:W-:Y:S08]  /*1dd0*/  MUFU.COS R27, R109 ;  /* 0x0000006d001b7308 */ /* 0x000ff00000000000 */
[----:B------:R-:W0:Y:S01]  /*1de0*/  MUFU.EX2 R26, R26 ;  /* 0x0000001a001a7308 */ /* 0x000e220000000800 */
[----:B----4-:R-:W-:Y:S04]  /*1df0*/  STS.128 [R92], R16 ;  /* 0x000000105c007388 */ /* 0x010fe80000000c00 */
[----:B------:R-:W-:Y:S01]  /*1e00*/  STS.128 [R92+0x200], R20 ;  /* 0x000200145c007388 */ /* 0x000fe20000000c00 */
[----:B------:R-:W-:-:S02]  /*1e10*/  NOP ;  /* 0x0000000000007918 */ /* 0x000fc40000000000 */
[----:B------:R-:W1:Y:S01]  /*1e20*/  MUFU.SIN R113, R109 ;  /* 0x0000006d00717308 */ /* 0x000e620000000400 */
[----:B------:R-:W2:Y:S01]  /*1e30*/  LDS.128 R16, [R103] ;  /* 0x0000000067107984 */ /* 0x000ea20000000c00 */
[----:B0-----:R-:W-:-:S03]  /*1e40*/  FMUL.FTZ R112, R26, R27 ;  /* 0x0000001b1a707220 */ /* 0x001fc60000410000 */
[----:B------:R-:W0:Y:S01]  /*1e50*/  LDS.128 R20, [R103+0x10] ;  /* 0x0000100067147984 */ /* 0x000e220000000c00 */
[----:B------:R-:W-:-:S03]  /*1e60*/  FMUL.FTZ R27, R61, R94 ;  /* 0x0000005e3d1b7220 */ /* 0x000fc60000410000 */
[----:B------:R-:W5:Y:S01]  /*1e70*/  LDG.E.64 R110, desc[UR12][R110.64] ;  /* 0x0000000c6e6e7981 */ /* 0x000f62000c1e1b00 */
[----:B-1----:R-:W-:Y:S01]  /*1e80*/  FMUL.FTZ R113, R26, R113 ;  /* 0x000000711a717220 */ /* 0x002fe20000410000 */
[----:B------:R-:W-:Y:S01]  /*1e90*/  LEA R26, R25, R66, 0x3 ;  /* 0x00000042191a7211 */ /* 0x000fe200078e18ff */
[----:B------:R-:W-:Y:S01]  /*1ea0*/  FMUL.RZ R109, R27, 0.15915493667125701904 ;  /* 0x3e22f9831b6d7820 */ /* 0x000fe2000040c000 */
[----:B------:R-:W-:-:S03]  /*1eb0*/  @P1 IMAD.WIDE R24, R99, 0x10, R36 ;  /* 0x0000001063181825 */ /* 0x000fc600078e0224 */
[----:B------:R1:W-:Y:S01]  /*1ec0*/  STS.64 [R26+0xc90], R112 ;  /* 0x000c90701a007388 */ /* 0x0003e20000000a00 */
[----:B------:R-:W-:Y:S01]  /*1ed0*/  BAR.SYNC.DEFER_BLOCKING 0x0 ;  /* 0x0000000000007b1d */ /* 0x000fe20000010000 */
[C---:B------:R-:W-:Y:S01]  /*1ee0*/  FMUL.FTZ R27, R2.reuse, R94 ;  /* 0x0000005e021b7220 */ /* 0x040fe20000410000 */
[----:B------:R-:W-:-:S04]  /*1ef0*/  FMUL.FTZ R99, R2, R95 ;  /* 0x0000005f02637220 */ /* 0x000fc80000410000 */
[----:B------:R-:W-:Y:S01]  /*1f00*/  MUFU.SIN R98, R109 ;  /* 0x0000006d00627308 */ /* 0x000fe20000000400 */
[----:B-1----:R-:W-:Y:S01]  /*1f10*/  FMUL.FTZ R26, R2, R96 ;  /* 0x00000060021a7220 */ /* 0x002fe20000410000 */
[----:B------:R-:W-:-:S06]  /*1f20*/  FMUL.FTZ R2, R61, R95 ;  /* 0x0000005f3d027220 */ /* 0x000fcc0000410000 */
[----:B------:R-:W1:Y:S01]  /*1f30*/  MUFU.EX2 R27, R27 ;  /* 0x0000001b001b7308 */ /* 0x000e620000000800 */
[----:B------:R-:W-:-:S07]  /*1f40*/  FMUL.RZ R117, R2, 0.15915493667125701904 ;  /* 0x3e22f98302757820 */ /* 0x000fce000040c000 */
[----:B------:R2:W3:Y:S01]  /*1f50*/  MUFU.COS R116, R109 ;  /* 0x0000006d00747308 */ /* 0x0004e20000000000 */
[----:B------:R4:W5:Y:S01]  /*1f60*/  @P1 LDG.E.64 R114, desc[UR12][R24.64+0x8] ;  /* 0x0000080c18721981 */ /* 0x000962000c1e1b00 */
[----:B------:R-:W-:-:S06]  /*1f70*/  FMUL.FTZ R2, R61, R96 ;  /* 0x000000603d027220 */ /* 0x000fcc0000410000 */
[----:B------:R-:W-:Y:S01]  /*1f80*/  MUFU.EX2 R99, R99 ;  /* 0x0000006300637308 */ /* 0x000fe20000000800 */
[-C--:B--2---:R-:W-:Y:S01]  /*1f90*/  FMUL.FTZ R109, R17, R93.reuse ;  /* 0x0000005d116d7220 */ /* 0x084fe20000410000 */
[----:B----4-:R-:W-:-:S06]  /*1fa0*/  FMUL.FTZ R25, R16, R93 ;  /* 0x0000005d10197220 */ /* 0x010fcc0000410000 */
[----:B------:R-:W2:Y:S01]  /*1fb0*/  MUFU.SIN R124, R117 ;  /* 0x00000075007c7308 */ /* 0x000ea20000000400 */
[----:B-1----:R-:W-:Y:S01]  /*1fc0*/  FMUL.FTZ R121, R27, R98 ;  /* 0x000000621b797220 */ /* 0x002fe20000410000 */
[----:B------:R-:W-:Y:S01]  /*1fd0*/  FMUL.FTZ R140, R4, R25 ;  /* 0x00000019048c7220 */ /* 0x000fe20000410000 */
[----:B------:R-:W-:Y:S01]  /*1fe0*/  FMUL.RZ R118, R2, 0.15915493667125701904 ;  /* 0x3e22f98302767820 */ /* 0x000fe2000040c000 */
[----:B------:R-:W-:-:S04]  /*1ff0*/  FMUL.FTZ R2, R4, R109 ;  /* 0x0000006d04027220 */ /* 0x000fc80000410000 */
[----:B------:R-:W1:Y:S01]  /*2000*/  MUFU.COS R122, R117 ;  /* 0x00000075007a7308 */ /* 0x000e620000000000 */
[----:B---3--:R-:W-:Y:S01]  /*2010*/  FMUL.FTZ R123, R27, R116 ;  /* 0x000000741b7b7220 */ /* 0x008fe20000410000 */
[C---:B------:R-:W-:Y:S01]  /*2020*/  FMUL.FTZ R25, R121.reuse, R140 ;  /* 0x0000008c79197220 */ /* 0x040fe20000410000 */
[----:B------:R-:W-:Y:S01]  /*2030*/  FMUL.FTZ R24, R121, R2 ;  /* 0x0000000279187220 */ /* 0x000fe20000410000 */
[----:B------:R-:W-:Y:S02]  /*2040*/  FMUL.FTZ R138, R19, R94 ;  /* 0x0000005e138a7220 */ /* 0x000fe40000410000 */
[C---:B------:R-:W-:Y:S02]  /*2050*/  FFMA.FTZ R25, R123.reuse, R2, R25 ;  /* 0x000000027b197223 */ /* 0x040fe40000010019 */
[----:B------:R-:W-:Y:S01]  /*2060*/  MUFU.EX2 R26, R26 ;  /* 0x0000001a001a7308 */ /* 0x000fe20000000800 */
[----:B------:R-:W-:Y:S01]  /*2070*/  FMUL.FTZ R142, R18, R94 ;  /* 0x0000005e128e7220 */ /* 0x000fe20000410000 */
[----:B------:R-:W-:-:S06]  /*2080*/  FFMA.FTZ R24, R123, R140, -R24 ;  /* 0x0000008c7b187223 */ /* 0x000fcc0000010818 */
[----:B------:R-:W3:Y:S01]  /*2090*/  MUFU.SIN R131, R118 ;  /* 0x0000007600837308 */ /* 0x000ee20000000400 */
[----:B--2---:R-:W-:Y:S01]  /*20a0*/  FMUL.FTZ R124, R99, R124 ;  /* 0x0000007c637c7220 */ /* 0x004fe20000410000 */
[----:B------:R-:W-:-:S06]  /*20b0*/  FFMA.FTZ R25, R5, R138, R25 ;  /* 0x0000008a05197223 */ /* 0x000fcc0000010019 */
[----:B------:R-:W2:Y:S01]  /*20c0*/  MUFU.COS R129, R118 ;  /* 0x0000007600817308 */ /* 0x000ea20000000000 */
[----:B------:R-:W-:Y:S01]  /*20d0*/  FFMA.FTZ R27, R5, R142, R24 ;  /* 0x0000008e051b7223 */ /* 0x000fe20000010018 */
[----:B-1----:R-:W-:Y:S01]  /*20e0*/  FMUL.FTZ R122, R99, R122 ;  /* 0x0000007a637a7220 */ /* 0x002fe20000410000 */
[----:B------:R-:W-:Y:S01]  /*20f0*/  FMUL.FTZ R24, R124, R25 ;  /* 0x000000197c187220 */ /* 0x000fe20000410000 */
[----:B0-----:R-:W-:Y:S01]  /*2100*/  FMUL.FTZ R133, R20, R95 ;  /* 0x0000005f14857220 */ /* 0x001fe20000410000 */
[-C--:B------:R-:W-:Y:S02]  /*2110*/  FMUL.FTZ R99, R124, R27.reuse ;  /* 0x0000001b7c637220 */ /* 0x080fe40000410000 */
[C---:B------:R-:W-:Y:S01]  /*2120*/  FFMA.FTZ R24, R122.reuse, R27, -R24 ;  /* 0x0000001b7a187223 */ /* 0x040fe20000010818 */
[----:B------:R-:W-:Y:S01]  /*2130*/  FMUL.FTZ R117, R21, R95 ;  /* 0x0000005f15757220 */ /* 0x000fe20000410000 */
[----:B------:R-:W-:Y:S01]  /*2140*/  FFMA.FTZ R99, R122, R25, R99 ;  /* 0x000000197a637223 */ /* 0x000fe20000010063 */
[----:B---3--:R-:W-:-:S03]  /*2150*/  FMUL.FTZ R131, R26, R131 ;  /* 0x000000831a837220 */ /* 0x008fc60000410000 */
[----:B------:R-:W-:Y:S01]  /*2160*/  FFMA.FTZ R98, R6, R117, R99 ;  /* 0x0000007506627223 */ /* 0x000fe20000010063 */
[----:B--2---:R-:W-:Y:S01]  /*2170*/  FMUL.FTZ R129, R26, R129 ;  /* 0x000000811a817220 */ /* 0x004fe20000410000 */
[----:B------:R-:W-:Y:S01]  /*2180*/  FFMA.FTZ R26, R6, R133, R24 ;  /* 0x00000085061a7223 */ /* 0x000fe20000010018 */
[-C--:B------:R-:W-:Y:S01]  /*2190*/  FMUL.FTZ R24, R112, R121.reuse ;  /* 0x0000007970187220 */ /* 0x080fe20000410000 */
[----:B------:R-:W-:Y:S02]  /*21a0*/  FMUL.FTZ R25, R113, R121 ;  /* 0x0000007971197220 */ /* 0x000fe40000410000 */
[----:B------:R-:W-:Y:S01]  /*21b0*/  FMUL.FTZ R99, R131, R26 ;  /* 0x0000001a83637220 */ /* 0x000fe20000410000 */
[----:B------:R-:W-:Y:S01]  /*21c0*/  FFMA.FTZ R27, R113, R123, R24 ;  /* 0x0000007b711b7223 */ /* 0x000fe20000010018 */
[-C--:B------:R-:W-:Y:S02]  /*21d0*/  FMUL.FTZ R116, R131, R98.reuse ;  /* 0x0000006283747220 */ /* 0x080fe40000410000 */
[----:B------:R-:W-:Y:S01]  /*21e0*/  FFMA.FTZ R119, R129, R98, R99 ;  /* 0x0000006281777223 */ /* 0x000fe20000010063 */
[----:B------:R-:W-:Y:S01]  /*21f0*/  @P0 LEA R98, R73, R66, 0x3 ;  /* 0x0000004249620211 */ /* 0x000fe200078e18ff */
[----:B------:R-:W-:Y:S01]  /*2200*/  FMUL.FTZ R99, R124, R27 ;  /* 0x0000001b7c637220 */ /* 0x000fe20000410000 */
[----:B------:R-:W-:-:S04]  /*2210*/  FFMA.FTZ R25, R112, R123, -R25 ;  /* 0x0000007b70197223 */ /* 0x000fc80000010819 */
[-C--:B------:R-:W-:Y:S02]  /*2220*/  FFMA.FTZ R130, R122, R25.reuse, -R99 ;  /* 0x000000197a827223 */ /* 0x080fe40000010863 */
[----:B------:R-:W0:Y:S01]  /*2230*/  @P0 LDS.64 R98, [R98+0x1c98] ;  /* 0x001c980062620984 */ /* 0x000e220000000a00 */
[----:B------:R-:W-:Y:S01]  /*2240*/  FFMA.FTZ R118, R129, R26, -R116 ;  /* 0x0000001a81767223 */ /* 0x000fe20000010874 */
[----:B------:R-:W-:Y:S01]  /*2250*/  FMUL.FTZ R24, R124, R25 ;  /* 0x000000197c187220 */ /* 0x000fe20000410000 */
[-C--:B------:R-:W-:Y:S01]  /*2260*/  FMUL.FTZ R116, R22, R96.reuse ;  /* 0x0000006016747220 */ /* 0x080fe20000410000 */
[----:B------:R-:W-:Y:S02]  /*2270*/  FMUL.FTZ R136, R23, R96 ;  /* 0x0000006017887220 */ /* 0x000fe40000410000 */
[----:B------:R-:W-:Y:S01]  /*2280*/  FFMA.FTZ R26, R122, R27, R24 ;  /* 0x0000001b7a1a7223 */ /* 0x000fe20000010018 */
[C---:B------:R-:W-:Y:S01]  /*2290*/  FFMA.FTZ R109, R7.reuse, R116, R118 ;  /* 0x00000074076d7223 */ /* 0x040fe20000010076 */
        /* <DEDUP_REMOVED lines=11> */
.L_x_18629:
[----:B------:R-:W-:Y:S05]  /*2350*/  BSYNC B0 ;  /* 0x0000000000007941 */ /* 0x000fea0003800000 */
.L_x_18628:
[----:B------:R-:W3:Y:S01]  /*2360*/  SHFL.UP PT, R118, R128, 0x1, RZ ;  /* 0x0420000080767989 */ /* 0x000ee200000e00ff */
[C---:B------:R-:W-:Y:S01]  /*2370*/  FMUL.FTZ R24, R131.reuse, R26 ;  /* 0x0000001a83187220 */ /* 0x040fe20000410000 */
[-C--:B-1----:R-:W-:Y:S01]  /*2380*/  FMUL.FTZ R25, R131, R130.reuse ;  /* 0x0000008283197220 */ /* 0x082fe20000410000 */
[----:B------:R-:W-:Y:S01]  /*2390*/  ISETP.GE.AND P0, PT, R81, 0x1, PT ;  /* 0x000000015100780c */ /* 0x000fe20003f06270 */
[----:B------:R-:W1:Y:S01]  /*23a0*/  SHFL.UP PT, R27, R109, 0x1, RZ ;  /* 0x042000006d1b7989 */ /* 0x000e6200000e00ff */
[C---:B------:R-:W-:Y:S01]  /*23b0*/  FFMA.FTZ R130, R129.reuse, R130, -R24 ;  /* 0x0000008281827223 */ /* 0x040fe20000010818 */
[----:B------:R-:W-:Y:S01]  /*23c0*/  FFMA.FTZ R25, R129, R26, R25 ;  /* 0x0000001a81197223 */ /* 0x000fe20000010019 */
[C---:B-----5:R-:W-:Y:S01]  /*23d0*/  FMUL.FTZ R132, R106.reuse, R111 ;  /* 0x0000006f6a847220 */ /* 0x060fe20000410000 */
[----:B------:R-:W-:Y:S01]  /*23e0*/  FMUL.FTZ R134, R106, R110 ;  /* 0x0000006e6a867220 */ /* 0x000fe20000410000 */
[----:B------:R-:W-:Y:S01]  /*23f0*/  BSSY B0, `(.L_x_18630) ;  /* 0x000009a000007945 */ /* 0x000fe20003800000 */
[----:B------:R-:W4:Y:S04]  /*2400*/  SHFL.UP PT, R24, R130, 0x1, RZ ;  /* 0x0420000082187989 */ /* 0x000f2800000e00ff */
[----:B------:R-:W0:Y:S01]  /*2410*/  SHFL.UP PT, R26, R25, 0x1, RZ ;  /* 0x04200000191a7989 */ /* 0x000e2200000e00ff */
[C---:B---3--:R-:W-:Y:S01]  /*2420*/  FMUL.FTZ R119, R25.reuse, R118 ;  /* 0x0000007619777220 */ /* 0x048fe20000410000 */
[----:B-1----:R-:W-:-:S03]  /*2430*/  FMUL.FTZ R125, R25, R27 ;  /* 0x0000001b197d7220 */ /* 0x002fc60000410000 */
[C---:B------:R-:W-:Y:S01]  /*2440*/  FFMA.FTZ R126, R130.reuse, R27, -R119 ;  /* 0x0000001b827e7223 */ /* 0x040fe20000010877 */
[----:B------:R-:W-:-:S03]  /*2450*/  FFMA.FTZ R125, R130, R118, R125 ;  /* 0x00000076827d7223 */ /* 0x000fc6000001007d */
[----:B------:R-:W-:Y:S01]  /*2460*/  @P0 FADD.FTZ R109, R109, R126 ;  /* 0x0000007e6d6d0221 */ /* 0x000fe20000010000 */
[----:B----4-:R-:W-:Y:S01]  /*2470*/  FMUL.FTZ R119, R25, R24 ;  /* 0x0000001819777220 */ /* 0x010fe20000410000 */
[----:B------:R-:W-:Y:S01]  /*2480*/  FMUL.FTZ R126, R129, R132 ;  /* 0x00000084817e7220 */ /* 0x000fe20000410000 */
[----:B------:R-:W-:Y:S01]  /*2490*/  @P0 FADD.FTZ R128, R128, R125 ;  /* 0x0000007d80800221 */ /* 0x000fe20000010000 */
[-C--:B0-----:R-:W-:Y:S01]  /*24a0*/  FMUL.FTZ R27, R25, R26.reuse ;  /* 0x0000001a191b7220 */ /* 0x081fe20000410000 */
[----:B------:R-:W0:Y:S01]  /*24b0*/  SHFL.UP PT, R125, R109, 0x2, RZ ;  /* 0x044000006d7d7989 */ /* 0x000e2200000e00ff */
[C---:B------:R-:W-:Y:S01]  /*24c0*/  FFMA.FTZ R26, R130.reuse, R26, R119 ;  /* 0x0000001a821a7223 */ /* 0x040fe20000010077 */
[----:B------:R-:W-:Y:S01]  /*24d0*/  FFMA.FTZ R135, -R131, R134, -R126 ;  /* 0x0000008683877223 */ /* 0x000fe2000001097e */
[----:B------:R-:W-:Y:S01]  /*24e0*/  @P0 FFMA.FTZ R130, R130, R24, -R27 ;  /* 0x0000001882820223 */ /* 0x000fe2000001081b */
        /* <DEDUP_REMOVED lines=10> */
[C---:B---3--:R-:W-:Y:S01]  /*2590*/  FMUL.FTZ R119, R26.reuse, R25 ;  /* 0x000000191a777220 */ /* 0x048fe20000410000 */
[----:B------:R-:W-:Y:S01]  /*25a0*/  @P0 FADD.FTZ R109, R109, R24 ;  /* 0x000000186d6d0221 */ /* 0x000fe20000010000 */
[-C--:B----4-:R-:W-:Y:S02]  /*25b0*/  FMUL.FTZ R24, R26, R27.reuse ;  /* 0x0000001b1a187220 */ /* 0x090fe40000410000 */
[C---:B------:R-:W-:Y:S01]  /*25c0*/  FFMA.FTZ R119, R130.reuse, R27, R119 ;  /* 0x0000001b82777223 */ /* 0x040fe20000010077 */
        /* <DEDUP_REMOVED lines=11> */
[-C--:B---3--:R-:W-:Y:S02]  /*2680*/  FMUL.FTZ R125, R119, R24.reuse ;  /* 0x00000018777d7220 */ /* 0x088fe40000410000 */
[----:B------:R-:W-:Y:S01]  /*2690*/  @P0 FADD.FTZ R109, R109, R26 ;  /* 0x0000001a6d6d0221 */ /* 0x000fe20000010000 */
[-C--:B----4-:R-:W-:Y:S01]  /*26a0*/  FMUL.FTZ R27, R119, R25.reuse ;  /* 0x00000019771b7220 */ /* 0x090fe20000410000 */
[----:B------:R-:W-:Y:S01]  /*26b0*/  @P0 FADD.FTZ R128, R128, R127 ;  /* 0x0000007f80800221 */ /* 0x000fe20000010000 */
[C---:B------:R-:W-:Y:S02]  /*26c0*/  FFMA.FTZ R26, R130.reuse, R25, R125 ;  /* 0x00000019821a7223 */ /* 0x040fe4000001007d */
[----:B------:R-:W0:Y:S01]  /*26d0*/  SHFL.UP PT, R125, R109, 0x8, RZ ;  /* 0x050000006d7d7989 */ /* 0x000e2200000e00ff */
[----:B------:R-:W-:-:S02]  /*26e0*/  @P0 FFMA.FTZ R130, R130, R24, -R27 ;  /* 0x0000001882820223 */ /* 0x000fc4000001081b */
[----:B------:R-:W-:Y:S01]  /*26f0*/  FSEL R26, R119, R26, !P0 ;  /* 0x0000001a771a7208 */ /* 0x000fe20004000000 */
        /* <DEDUP_REMOVED lines=17> */
[----:B------:R-:W1:Y:S01]  /*2810*/  SHFL.UP PT, R125, R109, 0x10, RZ ;  /* 0x060000006d7d7989 */ /* 0x000e6200000e00ff */
[C---:B------:R-:W-:Y:S01]  /*2820*/  FMUL.FTZ R118, R100.reuse, R111 ;  /* 0x0000006f64767220 */ /* 0x040fe20000410000 */
[----:B------:R-:W-:Y:S01]  /*2830*/  FMUL.FTZ R119, R100, R110 ;  /* 0x0000006e64777220 */ /* 0x000fe20000410000 */
[----:B------:R-:W-:Y:S01]  /*2840*/  FFMA.FTZ R24, R129, R134, -R24 ;  /* 0x0000008681187223 */ /* 0x000fe20000010818 */
[----:B------:R-:W3:Y:S01]  /*2850*/  SHFL.UP PT, R25, R130, 0x10, RZ ;  /* 0x0600000082197989 */ /* 0x000ee200000e00ff */
[----:B------:R-:W-:Y:S01]  /*2860*/  ISETP.GE.AND P0, PT, R81, 0x10, PT ;  /* 0x000000105100780c */ /* 0x000fe20003f06270 */
[----:B------:R-:W-:Y:S01]  /*2870*/  FADD.FTZ R139, -R118, R135 ;  /* 0x00000087768b7221 */ /* 0x000fe20000010100 */
[----:B------:R-:W-:Y:S01]  /*2880*/  FADD.FTZ R137, R119, R24 ;  /* 0x0000001877897221 */ /* 0x000fe20000010000 */
[----:B------:R-:W4:Y:S02]  /*2890*/  SHFL.UP PT, R27, R26, 0x10, RZ ;  /* 0x060000001a1b7989 */ /* 0x000f2400000e00ff */
[----:B------:R-:W-:-:S04]  /*28a0*/  FMUL.FTZ R141, R124, -R139 ;  /* 0x8000008b7c8d7220 */ /* 0x000fc80000410000 */
[-C--:B------:R-:W-:Y:S01]  /*28b0*/  FFMA.FTZ R146, R122, R137.reuse, -R141 ;  /* 0x000000897a927223 */ /* 0x080fe2000001088d */
[----:B------:R-:W-:Y:S01]  /*28c0*/  FMUL.FTZ R137, R124, -R137 ;  /* 0x800000897c897220 */ /* 0x000fe20000410000 */
[----:B------:R2:W-:Y:S03]  /*28d0*/  SHFL.IDX PT, R141, R115, RZ, 0x1f ;  /* 0x00001fff738d7589 */ /* 0x0005e600000e0000 */
[----:B------:R-:W-:Y:S01]  /*28e0*/  FFMA.FTZ R148, R122, R139, R137 ;  /* 0x0000008b7a947223 */ /* 0x000fe20000010089 */
[----:B0-----:R-:W-:Y:S01]  /*28f0*/  FMUL.FTZ R135, R26, R127 ;  /* 0x0000007f1a877220 */ /* 0x001fe20000410000 */
[----:B------:R0:W-:Y:S03]  /*2900*/  SHFL.IDX PT, R139, R114, RZ, 0x1f ;  /* 0x00001fff728b7589 */ /* 0x0001e600000e0000 */
[-C--:B-1----:R-:W-:Y:S01]  /*2910*/  FFMA.FTZ R144, R130, R125.reuse, -R135 ;  /* 0x0000007d82907223 */ /* 0x082fe20000010887 */
[C---:B------:R-:W-:Y:S01]  /*2920*/  FMUL.FTZ R125, R26.reuse, R125 ;  /* 0x0000007d1a7d7220 */ /* 0x040fe20000410000 */
[----:B--2---:R-:W-:Y:S01]  /*2930*/  FMUL.FTZ R115, R131, R99 ;  /* 0x0000006383737220 */ /* 0x004fe20000410000 */
[----:B---3--:R-:W-:-:S02]  /*2940*/  FMUL.FTZ R126, R26, R25 ;  /* 0x000000191a7e7220 */ /* 0x008fc40000410000 */
[----:B------:R-:W-:Y:S01]  /*2950*/  FFMA.FTZ R125, R130, R127, R125 ;  /* 0x0000007f827d7223 */ /* 0x000fe2000001007d */
[----:B------:R-:W-:Y:S01]  /*2960*/  @P0 FADD.FTZ R109, R109, R144 ;  /* 0x000000906d6d0221 */ /* 0x000fe20000010000 */
[C---:B------:R-:W-:Y:S01]  /*2970*/  FMUL.FTZ R127, R97.reuse, R110 ;  /* 0x0000006e617f7220 */ /* 0x040fe20000410000 */
[-C--:B----4-:R-:W-:Y:S01]  /*2980*/  FMUL.FTZ R24, R26, R27.reuse ;  /* 0x0000001b1a187220 */ /* 0x090fe20000410000 */
[----:B------:R-:W-:Y:S01]  /*2990*/  FFMA.FTZ R27, R130, R27, R126 ;  /* 0x0000001b821b7223 */ /* 0x000fe2000001007e */
[----:B------:R-:W-:Y:S01]  /*29a0*/  @P0 FADD.FTZ R128, R128, R125 ;  /* 0x0000007d80800221 */ /* 0x000fe20000010000 */
[----:B------:R-:W-:Y:S01]  /*29b0*/  FMUL.FTZ R125, R97, R111 ;  /* 0x0000006f617d7220 */ /* 0x000fe20000410000 */
[----:B------:R-:W-:Y:S01]  /*29c0*/  @P0 FFMA.FTZ R130, R130, R25, -R24 ;  /* 0x0000001982820223 */ /* 0x000fe20000010818 */
[----:B------:R-:W-:Y:S01]  /*29d0*/  SHFL.UP PT, R109, R109, 0x1, RZ ;  /* 0x042000006d6d7989 */ /* 0x000fe200000e00ff */
[----:B------:R-:W-:Y:S01]  /*29e0*/  FSEL R135, R26, R27, !P0 ;  /* 0x0000001b1a877208 */ /* 0x000fe20004000000 */
[----:B------:R-:W-:Y:S01]  /*29f0*/  FADD.FTZ R146, R127, R146 ;  /* 0x000000927f927221 */ /* 0x000fe20000010000 */
[----:B------:R-:W-:Y:S01]  /*2a00*/  FADD.FTZ R148, -R125, R148 ;  /* 0x000000947d947221 */ /* 0x000fe20000010100 */
[----:B------:R-:W-:Y:S01]  /*2a10*/  SHFL.UP PT, R128, R128, 0x1, RZ ;  /* 0x0420000080807989 */ /* 0x000fe200000e00ff */
[----:B------:R-:W-:Y:S01]  /*2a20*/  ISETP.GE.AND P0, PT, R82, UR26, PT ;  /* 0x0000001a52007c0c */ /* 0x000fe2000bf06270 */
[----:B0-----:R-:W-:Y:S01]  /*2a30*/  FMUL.FTZ R114, R131, -R98 ;  /* 0x8000006283727220 */ /* 0x001fe20000410000 */
[----:B------:R-:W-:Y:S01]  /*2a40*/  FMUL.FTZ R150, R121, -R148 ;  /* 0x8000009479967220 */ /* 0x000fe20000410000 */
[----:B------:R0:W1:Y:S01]  /*2a50*/  SHFL.UP PT, R144, R135, 0x1, RZ ;  /* 0x0420000087907989 */ /* 0x00006200000e00ff */
[----:B------:R-:W-:Y:S01]  /*2a60*/  ISETP.NE.OR P0, PT, R108, RZ, P0 ;  /* 0x000000ff6c00720c */ /* 0x000fe20000705670 */
[----:B------:R-:W-:Y:S01]  /*2a70*/  HFMA2.MMA R25, -RZ, RZ, 0, 0 ;  /* 0x00000000ff197435 */ /* 0x000fe200000001ff */
[----:B------:R-:W-:Y:S01]  /*2a80*/  FFMA.FTZ R145, R123, R146, -R150 ;  /* 0x000000927b917223 */ /* 0x000fe20000010896 */
[----:B------:R-:W2:Y:S01]  /*2a90*/  SHFL.UP PT, R130, R130, 0x1, RZ ;  /* 0x0420000082827989 */ /* 0x000ea200000e00ff */
[----:B------:R-:W-:Y:S01]  /*2aa0*/  FFMA.FTZ R137, R129, -R99, R114 ;  /* 0x8000006381897223 */ /* 0x000fe20000010072 */
[----:B------:R-:W-:-:S02]  /*2ab0*/  MOV R24, 0x3f800000 ;  /* 0x3f80000000187802 */ /* 0x000fc40000000f00 */
[----:B------:R-:W-:Y:S01]  /*2ac0*/  CS2R R26, SRZ ;  /* 0x00000000001a7805 */ /* 0x000fe2000001ff00 */
[----:B0-----:R-:W-:Y:S01]  /*2ad0*/  FMUL.FTZ R135, R121, -R146 ;  /* 0x8000009279877220 */ /* 0x001fe20000410000 */
[----:B------:R-:W-:Y:S01]  /*2ae0*/  LEA R126, R105, R66, 0x4 ;  /* 0x00000042697e7211 */ /* 0x000fe200078e20ff */
[----:B------:R-:W-:Y:S02]  /*2af0*/  FMUL.FTZ R143, R124, -R137 ;  /* 0x800000897c8f7220 */ /* 0x000fe40000410000 */
[----:B------:R-:W-:Y:S01]  /*2b00*/  FFMA.FTZ R147, R123, R148, R135 ;  /* 0x000000947b937223 */ /* 0x000fe20000010087 */
[----:B------:R-:W-:Y:S01]  /*2b10*/  FFMA.FTZ R135, R129, R98, -R115 ;  /* 0x0000006281877223 */ /* 0x000fe20000010873 */
[----:B------:R0:W3:Y:S01]  /*2b20*/  @!P0 LDS.128 R24, [R126+0x1d90] ;  /* 0x001d90007e188984 */ /* 0x0000e20000000c00 */
[----:B------:R-:W-:Y:S02]  /*2b30*/  ISETP.NE.AND P0, PT, R108, 0x1f, PT ;  /* 0x0000001f6c00780c */ /* 0x000fe40003f05270 */
[----:B------:R-:W-:-:S04]  /*2b40*/  FMUL.FTZ R146, R124, -R135 ;  /* 0x800000877c927220 */ /* 0x000fc80000410000 */
[----:B------:R-:W-:Y:S01]  /*2b50*/  FFMA.FTZ R146, R122, R137, R146 ;  /* 0x000000897a927223 */ /* 0x000fe20000010092 */
[C---:B-1----:R-:W-:Y:S01]  /*2b60*/  FMUL.FTZ R115, R144.reuse, R141 ;  /* 0x0000008d90737220 */ /* 0x042fe20000410000 */
[----:B------:R-:W-:-:S03]  /*2b70*/  FMUL.FTZ R144, R144, R139 ;  /* 0x0000008b90907220 */ /* 0x000fc60000410000 */
[C---:B--2---:R-:W-:Y:S01]  /*2b80*/  FFMA.FTZ R114, R130.reuse, R139, -R115 ;  /* 0x0000008b82727223 */ /* 0x044fe20000010873 */
[----:B------:R-:W-:Y:S01]  /*2b90*/  FFMA.FTZ R115, R130, R141, R144 ;  /* 0x0000008d82737223 */ /* 0x000fe20000010090 */
[----:B------:R-:W-:Y:S01]  /*2ba0*/  FFMA.FTZ R144, R122, R135, -R143 ;  /* 0x000000877a907223 */ /* 0x000fe2000001088f */
[----:B------:R-:W-:Y:S01]  /*2bb0*/  FMUL.FTZ R130, R0, R111 ;  /* 0x0000006f00827220 */ /* 0x000fe20000410000 */
[----:B------:R-:W-:Y:S01]  /*2bc0*/  @P3 FADD.FTZ R139, R109, R114 ;  /* 0x000000726d8b3221 */ /* 0x000fe20000010000 */
[----:B------:R-:W-:Y:S01]  /*2bd0*/  FMUL.FTZ R114, R121, -R146 ;  /* 0x8000009279727220 */ /* 0x000fe20000410000 */
[----:B------:R-:W-:Y:S01]  /*2be0*/  @P3 FADD.FTZ R141, R128, R115 ;  /* 0x00000073808d3221 */ /* 0x000fe20000010000 */
[----:B------:R-:W-:Y:S01]  /*2bf0*/  FMUL.FTZ R128, R0, R110 ;  /* 0x0000006e00807220 */ /* 0x000fe20000410000 */
[----:B------:R-:W-:Y:S01]  /*2c00*/  FMUL.FTZ R110, R113, R139 ;  /* 0x0000008b716e7220 */ /* 0x000fe20000410000 */
[-C--:B------:R-:W-:Y:S01]  /*2c10*/  FFMA.FTZ R114, R123, R144.reuse, -R114 ;  /* 0x000000907b727223 */ /* 0x080fe20000010872 */
[----:B------:R-:W-:Y:S01]  /*2c20*/  FMUL.FTZ R144, R121, -R144 ;  /* 0x8000009079907220 */ /* 0x000fe20000410000 */
[----:B------:R-:W-:Y:S01]  /*2c30*/  FADD.FTZ R135, R128, R145 ;  /* 0x0000009180877221 */ /* 0x000fe20000010000 */
[-C--:B------:R-:W-:Y:S01]  /*2c40*/  FMUL.FTZ R109, R113, R141.reuse ;  /* 0x0000008d716d7220 */ /* 0x080fe20000410000 */
[----:B------:R-:W-:Y:S01]  /*2c50*/  FADD.FTZ R137, -R130, R147 ;  /* 0x0000009382897221 */ /* 0x000fe20000010100 */
[----:B------:R-:W-:Y:S01]  /*2c60*/  FFMA.FTZ R115, R123, R146, R144 ;  /* 0x000000927b737223 */ /* 0x000fe20000010090 */
[C---:B------:R-:W-:Y:S01]  /*2c70*/  FFMA.FTZ R141, R112.reuse, R141, R110 ;  /* 0x0000008d708d7223 */ /* 0x040fe2000001006e */
[----:B------:R-:W-:Y:S01]  /*2c80*/  FFMA.FTZ R109, R112, R139, -R109 ;  /* 0x0000008b706d7223 */ /* 0x000fe2000001086d */
[----:B------:R0:W1:Y:S04]  /*2c90*/  SHFL.DOWN PT, R110, R135, 0x1, 0x1f ;  /* 0x08201f00876e7f89 */ /* 0x00006800000e0000 */
[----:B------:R0:W2:Y:S04]  /*2ca0*/  SHFL.DOWN PT, R112, R137, 0x1, 0x1f ;  /* 0x08201f0089707f89 */ /* 0x0000a800000e0000 */
[----:B------:R0:W4:Y:S04]  /*2cb0*/  SHFL.DOWN PT, R144, R114, 0x1, 0x1f ;  /* 0x08201f0072907f89 */ /* 0x00012800000e0000 */
[----:B------:R0:W0:Y:S01]  /*2cc0*/  SHFL.DOWN PT, R146, R115, 0x1, 0x1f ;  /* 0x08201f0073927f89 */ /* 0x00002200000e0000 */
[----:B---3--:R-:W-:Y:S05]  /*2cd0*/  @!P0 BRA `(.L_x_18631) ;  /* 0x00000000002c8947 */ /* 0x008fea0003800000 */
[C---:B0-----:R-:W-:Y:S01]  /*2ce0*/  FMUL.FTZ R111, R115.reuse, R146 ;  /* 0x00000092736f7220 */ /* 0x041fe20000410000 */
[C---:B--2---:R-:W-:Y:S01]  /*2cf0*/  FMUL.FTZ R113, R115.reuse, R112 ;  /* 0x0000007073717220 */ /* 0x044fe20000410000 */
[----:B-1----:R-:W-:Y:S01]  /*2d00*/  FMUL.FTZ R139, R115, R110 ;  /* 0x0000006e738b7220 */ /* 0x002fe20000410000 */
        /* <DEDUP_REMOVED lines=8> */
.L_x_18631:
[----:B------:R-:W-:Y:S05]  /*2d90*/  BSYNC B0 ;  /* 0x0000000000007941 */ /* 0x000fea0003800000 */
.L_x_18630:
[----:B------:R-:W-:Y:S01]  /*2da0*/  ISETP.GT.U32.AND P0, PT, R108, 0x1d, PT ;  /* 0x0000001d6c00780c */ /* 0x000fe20003f04070 */
[----:B------:R-:W-:Y:S01]  /*2db0*/  FADD.FTZ R109, R140, R109 ;  /* 0x0000006d8c6d7221 */ /* 0x000fe20000010000 */
[----:B------:R-:W-:Y:S01]  /*2dc0*/  FADD.FTZ R2, R2, R141 ;  /* 0x0000008d02027221 */ /* 0x000fe20000010000 */
[----:B----4-:R3:W4:Y:S01]  /*2dd0*/  SHFL.DOWN PT, R144, R114, 0x2, 0x1f ;  /* 0x08401f0072907f89 */ /* 0x01072200000e0000 */
[----:B------:R-:W-:Y:S01]  /*2de0*/  BSSY B0, `(.L_x_18632) ;  /* 0x0000016000007945 */ /* 0x000fe20003800000 */
[CC--:B------:R-:W-:Y:S01]  /*2df0*/  FMUL.FTZ R111, R121.reuse, R109.reuse ;  /* 0x0000006d796f7220 */ /* 0x0c0fe20000410000 */
[-C--:B-1----:R-:W-:Y:S01]  /*2e00*/  FMUL.FTZ R110, R121, R2.reuse ;  /* 0x00000002796e7220 */ /* 0x082fe20000410000 */
[----:B0-----:R3:W0:Y:S01]  /*2e10*/  SHFL.DOWN PT, R146, R115, 0x2, 0x1f ;  /* 0x08401f0073927f89 */ /* 0x00162200000e0000 */
[C---:B------:R-:W-:Y:S01]  /*2e20*/  ISETP.GT.U32.AND P1, PT, R108.reuse, 0x1b, PT ;  /* 0x0000001b6c00780c */ /* 0x040fe20003f24070 */
[C---:B------:R-:W-:Y:S01]  /*2e30*/  FFMA.FTZ R113, R123.reuse, R2, R111 ;  /* 0x000000027b717223 */ /* 0x040fe2000001006f */
[----:B------:R-:W-:Y:S01]  /*2e40*/  ISETP.GT.U32.AND P2, PT, R108, 0x17, PT ;  /* 0x000000176c00780c */ /* 0x000fe20003f44070 */
[----:B--2---:R3:W1:Y:S01]  /*2e50*/  SHFL.DOWN PT, R112, R135, 0x2, 0x1f ;  /* 0x08401f0087707f89 */ /* 0x00466200000e0000 */
[----:B------:R-:W-:-:S03]  /*2e60*/  FFMA.FTZ R110, R123, R109, -R110 ;  /* 0x0000006d7b6e7223 */ /* 0x000fc6000001086e */
[----:B------:R3:W2:Y:S01]  /*2e70*/  SHFL.DOWN PT, R140, R137, 0x2, 0x1f ;  /* 0x08401f00898c7f89 */ /* 0x0006a200000e0000 */
[----:B------:R-:W-:Y:S07]  /*2e80*/  @P0 BRA `(.L_x_18633) ;  /* 0x00000000002c0947 */ /* 0x000fee0003800000 */
        /* <DEDUP_REMOVED lines=11> */
.L_x_18633:
[----:B------:R-:W-:Y:S05]  /*2f40*/  BSYNC B0 ;  /* 0x0000000000007941 */ /* 0x000fea0003800000 */
.L_x_18632:
[C---:B------:R-:W-:Y:S01]  /*2f50*/  FFMA.FTZ R111, R5.reuse, R142, R110 ;  /* 0x0000008e056f7223 */ /* 0x040fe2000001006e */
[----:B--2---:R2:W0:Y:S01]  /*2f60*/  SHFL.DOWN PT, R140, R114, 0x4, 0x1f ;  /* 0x08801f00728c7f89 */ /* 0x00442200000e0000 */
[----:B------:R-:W-:Y:S01]  /*2f70*/  BSSY B0, `(.L_x_18634) ;  /* 0x0000011000007945 */ /* 0x000fe20003800000 */
[----:B------:R-:W-:Y:S02]  /*2f80*/  FFMA.FTZ R138, R5, R138, R113 ;  /* 0x0000008a058a7223 */ /* 0x000fe40000010071 */
[----:B------:R2:W0:Y:S04]  /*2f90*/  SHFL.DOWN PT, R142, R115, 0x4, 0x1f ;  /* 0x08801f00738e7f89 */ /* 0x00042800000e0000 */
[----:B------:R2:W0:Y:S04]  /*2fa0*/  SHFL.DOWN PT, R110, R135, 0x4, 0x1f ;  /* 0x08801f00876e7f89 */ /* 0x00042800000e0000 */
[----:B-1----:R2:W1:Y:S01]  /*2fb0*/  SHFL.DOWN PT, R112, R137, 0x4, 0x1f ;  /* 0x08801f0089707f89 */ /* 0x00246200000e0000 */
[----:B------:R-:W-:Y:S05]  /*2fc0*/  @P1 BRA `(.L_x_18635) ;  /* 0x00000000002c1947 */ /* 0x000fea0003800000 */
[C---:B0-----:R-:W-:Y:S01]  /*2fd0*/  FMUL.FTZ R113, R115.reuse, R142 ;  /* 0x0000008e73717220 */ /* 0x041fe20000410000 */
[C---:B-1----:R-:W-:Y:S01]  /*2fe0*/  FMUL.FTZ R139, R115.reuse, R112 ;  /* 0x00000070738b7220 */ /* 0x042fe20000410000 */
[C---:B------:R-:W-:Y:S01]  /*2ff0*/  FMUL.FTZ R141, R115.reuse, R110 ;  /* 0x0000006e738d7220 */ /* 0x040fe20000410000 */
        /* <DEDUP_REMOVED lines=8> */
.L_x_18635:
[----:B------:R-:W-:Y:S05]  /*3080*/  BSYNC B0 ;  /* 0x0000000000007941 */ /* 0x000fea0003800000 */
.L_x_18634:
[----:B0-----:R0:W0:Y:S01]  /*3090*/  SHFL.DOWN PT, R142, R114, 0x8, 0x1f ;  /* 0x09001f00728e7f89 */ /* 0x00102200000e0000 */
[----:B------:R-:W-:Y:S01]  /*30a0*/  BSSY B0, `(.L_x_18636) ;  /* 0x0000011000007945 */ /* 0x000fe20003800000 */
[----:B------:R-:W-:Y:S02]  /*30b0*/  FMUL.FTZ R140, R4, R93 ;  /* 0x0000005d048c7220 */ /* 0x000fe40000410000 */
[----:B----4-:R4:W0:Y:S04]  /*30c0*/  SHFL.DOWN PT, R144, R115, 0x8, 0x1f ;  /* 0x09001f0073907f89 */ /* 0x01082800000e0000 */
[----:B------:R4:W0:Y:S04]  /*30d0*/  SHFL.DOWN PT, R110, R135, 0x8, 0x1f ;  /* 0x09001f00876e7f89 */ /* 0x00082800000e0000 */
[----:B-1----:R4:W1:Y:S01]  /*30e0*/  SHFL.DOWN PT, R112, R137, 0x8, 0x1f ;  /* 0x09001f0089707f89 */ /* 0x00286200000e0000 */
        /* <DEDUP_REMOVED lines=12> */
.L_x_18637:
[----:B------:R-:W-:Y:S05]  /*31b0*/  BSYNC B0 ;  /* 0x0000000000007941 */ /* 0x000fea0003800000 */
.L_x_18636:
[----:B------:R-:W-:Y:S01]  /*31c0*/  ISETP.GT.U32.AND P0, PT, R108, 0xf, PT ;  /* 0x0000000f6c00780c */ /* 0x000fe20003f04070 */
[----:B0-----:R-:W-:Y:S01]  /*31d0*/  FFMA.FTZ R142, R0, R109, RZ ;  /* 0x0000006d008e7223 */ /* 0x001fe200000100ff */
[-C--:B------:R-:W-:Y:S01]  /*31e0*/  FFMA.FTZ R109, R16, -R140.reuse, R109 ;  /* 0x8000008c106d7223 */ /* 0x080fe2000001006d */
[----:B------:R-:W-:Y:S01]  /*31f0*/  FFMA.FTZ R110, R17, -R140, R2 ;  /* 0x8000008c116e7223 */ /* 0x000fe20000010002 */
[----:B------:R-:W-:Y:S01]  /*3200*/  FFMA.FTZ R143, R0, -R2, RZ ;  /* 0x80000002008f7223 */ /* 0x000fe200000100ff */
[----:B------:R0:W0:Y:S01]  /*3210*/  SHFL.DOWN PT, R140, R114, 0x10, 0x1f ;  /* 0x0a001f00728c7f89 */ /* 0x00002200000e0000 */
[----:B------:R-:W-:Y:S03]  /*3220*/  BSSY B0, `(.L_x_18638) ;  /* 0x0000010000007945 */ /* 0x000fe60003800000 */
[----:B------:R0:W0:Y:S04]  /*3230*/  SHFL.DOWN PT, R144, R115, 0x10, 0x1f ;  /* 0x0a001f0073907f89 */ /* 0x00002800000e0000 */
[----:B------:R0:W0:Y:S04]  /*3240*/  SHFL.DOWN PT, R2, R135, 0x10, 0x1f ;  /* 0x0a001f0087027f89 */ /* 0x00002800000e0000 */
[----:B-1----:R1:W0:Y:S01]  /*3250*/  SHFL.DOWN PT, R112, R137, 0x10, 0x1f ;  /* 0x0a001f0089707f89 */ /* 0x00222200000e0000 */
[----:B------:R-:W-:Y:S05]  /*3260*/  @P0 BRA `(.L_x_18639) ;  /* 0x00000000002c0947 */ /* 0x000fea0003800000 */
[C---:B0-----:R-:W-:Y:S01]  /*3270*/  FMUL.FTZ R113, R115.reuse, R144 ;  /* 0x0000009073717220 */ /* 0x041fe20000410000 */
[C---:B------:R-:W-:Y:S01]  /*3280*/  FMUL.FTZ R139, R115.reuse, R112 ;  /* 0x00000070738b7220 */ /* 0x040fe20000410000 */
[C---:B------:R-:W-:Y:S01]  /*3290*/  FMUL.FTZ R141, R115.reuse, R2 ;  /* 0x00000002738d7220 */ /* 0x040fe20000410000 */
[-C--:B--234-:R-:W-:Y:S01]  /*32a0*/  FMUL.FTZ R115, R115, R140.reuse ;  /* 0x0000008c73737220 */ /* 0x09cfe20000410000 */
[C---:B------:R-:W-:Y:S01]  /*32b0*/  FFMA.FTZ R113, R114.reuse, R140, -R113 ;  /* 0x0000008c72717223 */ /* 0x040fe20000010871 */
[C---:B------:R-:W-:Y:S01]  /*32c0*/  FFMA.FTZ R2, R114.reuse, R2, -R139 ;  /* 0x0000000272027223 */ /* 0x040fe2000001088b */
[C---:B------:R-:W-:Y:S01]  /*32d0*/  FFMA.FTZ R112, R114.reuse, R112, R141 ;  /* 0x0000007072707223 */ /* 0x040fe2000001008d */
[----:B------:R-:W-:Y:S02]  /*32e0*/  FFMA.FTZ R115, R114, R144, R115 ;  /* 0x0000009072737223 */ /* 0x000fe40000010073 */
[----:B------:R-:W-:Y:S01]  /*32f0*/  FADD.FTZ R135, R135, R2 ;  /* 0x0000000287877221 */ /* 0x000fe20000010000 */
[----:B-1----:R-:W-:Y:S01]  /*3300*/  FADD.FTZ R137, R137, R112 ;  /* 0x0000007089897221 */ /* 0x002fe20000010000 */
[----:B------:R-:W-:-:S07]  /*3310*/  MOV R114, R113 ;  /* 0x0000007100727202 */ /* 0x000fce0000000f00 */
.L_x_18639:
[----:B------:R-:W-:Y:S05]  /*3320*/  BSYNC B0 ;  /* 0x0000000000007941 */ /* 0x000fea0003800000 */
.L_x_18638:
[----:B------:R-:W-:Y:S01]  /*3330*/  SHFL.DOWN PT, R151, R115, 0x1, 0x1f ;  /* 0x08201f0073977f89 */ /* 0x000fe200000e0000 */
[----:B0-----:R-:W-:Y:S01]  /*3340*/  FMUL.FTZ R144, R5, R94 ;  /* 0x0000005e05907220 */ /* 0x001fe20000410000 */
[CC--:B------:R-:W-:Y:S01]  /*3350*/  FFMA.FTZ R147, R97.reuse, -R138.reuse, R143 ;  /* 0x8000008a61937223 */ /* 0x0c0fe2000001008f */
[C---:B------:R-:W-:Y:S01]  /*3360*/  FMUL.FTZ R113, R124.reuse, R138 ;  /* 0x0000008a7c717220 */ /* 0x040fe20000410000 */
[----:B------:R-:W0:Y:S01]  /*3370*/  SHFL.IDX PT, R139, R27, RZ, 0x1f ;  /* 0x00001fff1b8b7589 */ /* 0x000e2200000e0000 */
[-C--:B------:R-:W-:Y:S01]  /*3380*/  FMUL.FTZ R143, R124, R111.reuse ;  /* 0x0000006f7c8f7220 */ /* 0x080fe20000410000 */
[-C--:B------:R-:W-:Y:S01]  /*3390*/  FFMA.FTZ R145, R97, R111.reuse, R142 ;  /* 0x0000006f61917223 */ /* 0x080fe2000001008e */
[----:B------:R-:W-:Y:S01]  /*33a0*/  FFMA.FTZ R112, R122, R111, -R113 ;  /* 0x0000006f7a707223 */ /* 0x000fe20000010871 */
[----:B------:R-:W5:Y:S01]  /*33b0*/  SHFL.IDX PT, R140, R26, RZ, 0x1f ;  /* 0x00001fff1a8c7589 */ /* 0x000f6200000e0000 */
[----:B------:R-:W-:Y:S01]  /*33c0*/  FFMA.FTZ R2, R18, -R144, R111 ;  /* 0x8000009012027223 */ /* 0x000fe2000001006f */
[----:B------:R-:W-:Y:S01]  /*33d0*/  FFMA.FTZ R143, R122, R138, R143 ;  /* 0x0000008a7a8f7223 */ /* 0x000fe2000001008f */
[----:B------:R-:W-:Y:S01]  /*33e0*/  FFMA.FTZ R111, R19, -R144, R138 ;  /* 0x80000090136f7223 */ /* 0x000fe2000001008a */
[----:B------:R-:W1:Y:S01]  /*33f0*/  SHFL.DOWN PT, R141, R114, 0x1, 0x1f ;  /* 0x08201f00728d7f89 */ /* 0x000e6200000e0000 */
[----:B------:R-:W-:Y:S01]  /*3400*/  ISETP.NE.AND P0, PT, R73, 0x1f, PT ;  /* 0x0000001f4900780c */ /* 0x000fe20003f05270 */
[C---:B------:R-:W-:Y:S01]  /*3410*/  FFMA.FTZ R152, R6.reuse, R117, R143 ;  /* 0x0000007506987223 */ /* 0x040fe2000001008f */
[C---:B------:R-:W-:Y:S01]  /*3420*/  FFMA.FTZ R133, R6.reuse, R133, R112 ;  /* 0x0000008506857223 */ /* 0x040fe20000010070 */
[----:B------:R-:W1:Y:S01]  /*3430*/  SHFL.DOWN PT, R142, R135, 0x1, 0x1f ;  /* 0x08201f00878e7f89 */ /* 0x000e6200000e0000 */
[----:B------:R-:W-:Y:S01]  /*3440*/  FMUL.FTZ R113, R6, R95 ;  /* 0x0000005f06717220 */ /* 0x000fe20000410000 */
[CC--:B------:R-:W-:Y:S01]  /*3450*/  FMUL.FTZ R112, R131.reuse, R152.reuse ;  /* 0x0000009883707220 */ /* 0x0c0fe20000410000 */
[-C--:B------:R-:W-:Y:S01]  /*3460*/  FFMA.FTZ R117, R100, R133.reuse, R145 ;  /* 0x0000008564757223 */ /* 0x080fe20000010091 */
[----:B------:R-:W1:Y:S01]  /*3470*/  SHFL.DOWN PT, R144, R137, 0x1, 0x1f ;  /* 0x08201f0089907f89 */ /* 0x000e6200000e0000 */
[-C--:B------:R-:W-:Y:S01]  /*3480*/  FMUL.FTZ R148, R131, R133.reuse ;  /* 0x0000008583947220 */ /* 0x080fe20000410000 */
[----:B------:R-:W-:Y:S01]  /*3490*/  FFMA.FTZ R146, R129, R133, -R112 ;  /* 0x0000008581927223 */ /* 0x000fe20000010870 */
[----:B------:R-:W-:Y:S01]  /*34a0*/  FFMA.FTZ R112, R20, -R113, R133 ;  /* 0x8000007114707223 */ /* 0x000fe20000010085 */
[----:B------:R-:W1:Y:S01]  /*34b0*/  SHFL.IDX PT, R138, R115, RZ, 0x1f ;  /* 0x00001fff738a7589 */ /* 0x000e6200000e0000 */
[----:B------:R-:W-:Y:S01]  /*34c0*/  FFMA.FTZ R143, R100, -R152, R147 ;  /* 0x80000098648f7223 */ /* 0x000fe20000010093 */
[----:B------:R-:W-:Y:S01]  /*34d0*/  FFMA.FTZ R149, R7, R116, R146 ;  /* 0x0000007407957223 */ /* 0x000fe20000010092 */
[----:B------:R-:W-:Y:S01]  /*34e0*/  FFMA.FTZ R145, R129, R152, R148 ;  /* 0x0000009881917223 */ /* 0x000fe20000010094 */
[----:B------:R1:W1:Y:S01]  /*34f0*/  SHFL.IDX PT, R133, R114, RZ, 0x1f ;  /* 0x00001fff72857589 */ /* 0x00026200000e0000 */
[----:B0-----:R-:W-:Y:S01]  /*3500*/  @P0 FMUL.FTZ R150, R151, R139 ;  /* 0x0000008b97960220 */ /* 0x001fe20000410000 */
[----:B------:R-:W-:Y:S01]  /*3510*/  ISETP.NE.AND P1, PT, R73, RZ, PT ;  /* 0x000000ff4900720c */ /* 0x000fe20003f25270 */
[----:B------:R-:W-:Y:S01]  /*3520*/  FFMA.FTZ R146, R7, R136, R145 ;  /* 0x0000008807927223 */ /* 0x000fe20000010091 */
[----:B-----5:R-:W-:Y:S01]  /*3530*/  @P0 FMUL.FTZ R116, R151, R140 ;  /* 0x0000008c97740220 */ /* 0x020fe20000410000 */
[----:B------:R-:W-:Y:S01]  /*3540*/  FMUL.FTZ R136, R7, R96 ;  /* 0x0000006007887220 */ /* 0x000fe20000410000 */
[----:B--234-:R-:W0:Y:S01]  /*3550*/  SHFL.IDX PT, R135, R135, RZ, 0x1f ;  /* 0x00001fff87877589 */ /* 0x01ce2200000e0000 */
[----:B------:R-:W-:Y:S01]  /*3560*/  FFMA.FTZ R113, R21, -R113, R152 ;  /* 0x8000007115717223 */ /* 0x000fe20000010098 */
[C---:B-1----:R-:W-:Y:S01]  /*3570*/  @P0 FFMA.FTZ R147, R141.reuse, R140, -R150 ;  /* 0x0000008c8d930223 */ /* 0x042fe20000010896 */
[----:B------:R-:W-:Y:S01]  /*3580*/  @P0 FFMA.FTZ R141, R141, R139, R116 ;  /* 0x0000008b8d8d0223 */ /* 0x000fe20000010074 */
[----:B------:R-:W1:Y:S01]  /*3590*/  SHFL.IDX PT, R137, R137, RZ, 0x1f ;  /* 0x00001fff89897589 */ /* 0x000e6200000e0000 */
[-C--:B------:R-:W-:Y:S01]  /*35a0*/  FFMA.FTZ R114, R22, -R136.reuse, R149 ;  /* 0x8000008816727223 */ /* 0x080fe20000010095 */
[----:B------:R-:W-:Y:S01]  /*35b0*/  @P0 FADD.FTZ R140, R142, R147 ;  /* 0x000000938e8c0221 */ /* 0x000fe20000010000 */
[----:B------:R-:W-:Y:S01]  /*35c0*/  FFMA.FTZ R115, R23, -R136, R146 ;  /* 0x8000008817737223 */ /* 0x000fe20000010092 */
[C---:B------:R-:W-:Y:S01]  /*35d0*/  FMUL.FTZ R116, R106.reuse, R149 ;  /* 0x000000956a747220 */ /* 0x040fe20000410000 */
[----:B------:R-:W-:Y:S01]  /*35e0*/  FMUL.FTZ R146, R106, R146 ;  /* 0x000000926a927220 */ /* 0x000fe20000410000 */
[----:B------:R-:W-:Y:S01]  /*35f0*/  @P0 FADD.FTZ R139, R144, R141 ;  /* 0x0000008d908b0221 */ /* 0x000fe20000010000 */
[-C--:B------:R-:W-:Y:S01]  /*3600*/  FMUL.FTZ R144, R140, -R99.reuse ;  /* 0x800000638c907220 */ /* 0x080fe20000410000 */
[----:B------:R-:W-:Y:S01]  /*3610*/  BSSY B0, `(.L_x_18640) ;  /* 0x0000063000007945 */ /* 0x000fe20003800000 */
[----:B------:R-:W-:Y:S01]  /*3620*/  FADD.FTZ R117, R117, R116 ;  /* 0x0000007475757221 */ /* 0x000fe20000010000 */
[C---:B------:R-:W-:Y:S01]  /*3630*/  FMUL.FTZ R141, R139.reuse, -R99 ;  /* 0x800000638b8d7220 */ /* 0x040fe20000410000 */
[----:B------:R-:W-:Y:S01]  /*3640*/  FFMA.FTZ R139, R139, R98, R144 ;  /* 0x000000628b8b7223 */ /* 0x000fe20000010090 */
[C---:B------:R-:W-:Y:S01]  /*3650*/  FMUL.FTZ R136, R138.reuse, R27 ;  /* 0x0000001b8a887220 */ /* 0x040fe20000410000 */
[----:B------:R-:W-:Y:S01]  /*3660*/  FMUL.FTZ R142, R138, R26 ;  /* 0x0000001a8a8e7220 */ /* 0x000fe20000410000 */
[----:B------:R-:W-:Y:S01]  /*3670*/  FFMA.FTZ R99, R140, R98, -R141 ;  /* 0x000000628c637223 */ /* 0x000fe2000001088d */
[----:B------:R-:W-:Y:S01]  /*3680*/  FADD.FTZ R98, -R132, R139 ;  /* 0x0000008b84627221 */ /* 0x000fe20000010100 */
[----:B------:R-:W-:Y:S01]  /*3690*/  FFMA.FTZ R136, R133, R26, -R136 ;  /* 0x0000001a85887223 */ /* 0x000fe20000010888 */
[----:B------:R-:W-:Y:S01]  /*36a0*/  FMUL.FTZ R26, R138, R25 ;  /* 0x000000198a1a7220 */ /* 0x000fe20000410000 */
[----:B------:R-:W-:Y:S01]  /*36b0*/  FADD.FTZ R99, R134, R99 ;  /* 0x0000006386637221 */ /* 0x000fe20000010000 */
[----:B------:R-:W-:Y:S01]  /*36c0*/  FMUL.FTZ R132, R131, -R98 ;  /* 0x8000006283847220 */ /* 0x000fe20000410000 */
[-C--:B------:R-:W-:Y:S01]  /*36d0*/  FMUL.FTZ R138, R138, R24.reuse ;  /* 0x000000188a8a7220 */ /* 0x080fe20000410000 */
[----:B------:R-:W-:Y:S01]  /*36e0*/  FFMA.FTZ R142, R133, R27, R142 ;  /* 0x0000001b858e7223 */ /* 0x000fe2000001008e */
[----:B------:R-:W-:Y:S01]  /*36f0*/  FMUL.FTZ R131, R131, -R99 ;  /* 0x8000006383837220 */ /* 0x000fe20000410000 */
[C---:B------:R-:W-:Y:S01]  /*3700*/  FFMA.FTZ R24, R133.reuse, R24, -R26 ;  /* 0x0000001885187223 */ /* 0x040fe2000001081a */
[----:B------:R-:W-:Y:S01]  /*3710*/  FFMA.FTZ R25, R133, R25, R138 ;  /* 0x0000001985197223 */ /* 0x000fe2000001008a */
[C---:B------:R-:W-:Y:S01]  /*3720*/  FFMA.FTZ R138, R129.reuse, R99, -R132 ;  /* 0x00000063818a7223 */ /* 0x040fe20000010884 */
[----:B------:R-:W-:Y:S01]  /*3730*/  FFMA.FTZ R131, R129, R98, R131 ;  /* 0x0000006281837223 */ /* 0x000fe20000010083 */
[----:B0-----:R-:W-:Y:S01]  /*3740*/  FADD.FTZ R26, R135, R136 ;  /* 0x00000088871a7221 */ /* 0x001fe20000010000 */
[----:B-1----:R-:W-:Y:S01]  /*3750*/  FADD.FTZ R27, R137, R142 ;  /* 0x0000008e891b7221 */ /* 0x002fe20000010000 */
[----:B------:R-:W-:Y:S01]  /*3760*/  FADD.FTZ R119, R119, R138 ;  /* 0x0000008a77777221 */ /* 0x000fe20000010000 */
[----:B------:R-:W-:Y:S01]  /*3770*/  FADD.FTZ R118, -R118, R131 ;  /* 0x0000008376767221 */ /* 0x000fe20000010100 */
[-C--:B------:R-:W-:Y:S01]  /*3780*/  FMUL.FTZ R132, R99, R96.reuse ;  /* 0x0000006063847220 */ /* 0x080fe20000410000 */
[----:B------:R-:W-:Y:S01]  /*3790*/  FMUL.FTZ R134, R98, R96 ;  /* 0x0000006062867220 */ /* 0x000fe20000410000 */
[C---:B------:R-:W-:Y:S01]  /*37a0*/  FMUL.FTZ R131, R124.reuse, -R119 ;  /* 0x800000777c837220 */ /* 0x040fe20000410000 */
[----:B------:R-:W-:Y:S01]  /*37b0*/  FMUL.FTZ R129, R124, -R118 ;  /* 0x800000767c817220 */ /* 0x000fe20000410000 */
[----:B------:R-:W-:Y:S01]  /*37c0*/  FMUL.FTZ R133, R118, R95 ;  /* 0x0000005f76857220 */ /* 0x000fe20000410000 */
[----:B------:R0:W-:Y:S01]  /*37d0*/  @!P1 STS.128 [R126+0x1d90], R24 ;  /* 0x001d90187e009388 */ /* 0x0001e20000000c00 */
[----:B------:R-:W-:Y:S01]  /*37e0*/  FMUL.FTZ R135, R7, R132 ;  /* 0x0000008407877220 */ /* 0x000fe20000410000 */
[C---:B------:R-:W-:Y:S01]  /*37f0*/  FFMA.FTZ R124, R122.reuse, R119, -R129 ;  /* 0x000000777a7c7223 */ /* 0x040fe20000010881 */
[----:B------:R-:W-:Y:S01]  /*3800*/  FMUL.FTZ R129, R119, R95 ;  /* 0x0000005f77817220 */ /* 0x000fe20000410000 */
[----:B------:R-:W-:Y:S01]  /*3810*/  FFMA.FTZ R122, R122, R118, R131 ;  /* 0x000000767a7a7223 */ /* 0x000fe20000010083 */
[----:B------:R-:W-:Y:S01]  /*3820*/  FMUL.FTZ R131, R113, R133 ;  /* 0x0000008571837220 */ /* 0x000fe20000410000 */
[----:B------:R-:W-:Y:S01]  /*3830*/  FADD.FTZ R127, R127, R124 ;  /* 0x0000007c7f7f7221 */ /* 0x000fe20000010000 */
[----:B------:R-:W-:Y:S01]  /*3840*/  FMUL.FTZ R137, R7, R134 ;  /* 0x0000008607897220 */ /* 0x000fe20000410000 */
[----:B------:R-:W-:Y:S01]  /*3850*/  FADD.FTZ R122, -R125, R122 ;  /* 0x0000007a7d7a7221 */ /* 0x000fe20000010100 */
[-C--:B------:R-:W-:Y:S01]  /*3860*/  FMUL.FTZ R125, R6, R129.reuse ;  /* 0x00000081067d7220 */ /* 0x080fe20000410000 */
[----:B------:R-:W-:Y:S01]  /*3870*/  FFMA.FTZ R124, R112, R129, R131 ;  /* 0x00000081707c7223 */ /* 0x000fe20000010083 */
[----:B------:R-:W-:Y:S01]  /*3880*/  STS [R72+0x18], R135 ;  /* 0x0000188748007388 */ /* 0x000fe20000000800 */
[----:B------:R-:W-:-:S03]  /*3890*/  FADD.FTZ R116, R143, -R146 ;  /* 0x800000928f747221 */ /* 0x000fc60000010000 */
[----:B------:R-:W-:Y:S01]  /*38a0*/  STS [R72+0x10], R125 ;  /* 0x0000107d48007388 */ /* 0x000fe20000000800 */
[----:B0-----:R-:W-:Y:S01]  /*38b0*/  FMUL.FTZ R24, R113, R129 ;  /* 0x0000008171187220 */ /* 0x001fe20000410000 */
[-C--:B------:R-:W-:Y:S01]  /*38c0*/  FMUL.FTZ R129, R6, R133.reuse ;  /* 0x0000008506817220 */ /* 0x080fe20000410000 */
[----:B------:R-:W-:Y:S01]  /*38d0*/  FMUL.FTZ R26, R122, R94 ;  /* 0x0000005e7a1a7220 */ /* 0x000fe20000410000 */
[----:B------:R-:W-:Y:S01]  /*38e0*/  STS [R72+0x1c], R137 ;  /* 0x00001c8948007388 */ /* 0x000fe20000000800 */
        /* <DEDUP_REMOVED lines=8> */
[----:B------:R1:W-:Y:S01]  /*3970*/  STS [R72+0xc], R131 ;  /* 0x00000c8348007388 */ /* 0x0003e20000000800 */
[----:B------:R-:W-:Y:S01]  /*3980*/  FADD.FTZ R128, R128, R25 ;  /* 0x0000001980807221 */ /* 0x000fe20000010000 */
[----:B------:R-:W-:Y:S01]  /*3990*/  FADD.FTZ R130, -R130, R121 ;  /* 0x0000007982827221 */ /* 0x000fe20000010100 */
[----:B------:R-:W-:Y:S01]  /*39a0*/  LEA R121, R82, 0xffffff80, 0x7 ;  /* 0xffffff8052797811 */ /* 0x000fe200078e38ff */
[C---:B------:R-:W-:Y:S01]  /*39b0*/  FMUL.FTZ R25, R111.reuse, R26 ;  /* 0x0000001a6f197220 */ /* 0x040fe20000410000 */
[-C--:B------:R-:W-:Y:S01]  /*39c0*/  FMUL.FTZ R27, R111, R24.reuse ;  /* 0x000000186f1b7220 */ /* 0x080fe20000410000 */
[-C--:B0-----:R-:W-:Y:S01]  /*39d0*/  FMUL.FTZ R129, R5, R24.reuse ;  /* 0x0000001805817220 */ /* 0x081fe20000410000 */
[----:B------:R-:W-:Y:S01]  /*39e0*/  IADD3 R126, -R121, UR7, RZ ;  /* 0x00000007797e7c10 */ /* 0x000fe2000fffe1ff */
[----:B------:R-:W-:Y:S01]  /*39f0*/  FFMA.FTZ R123, R2, R24, R25 ;  /* 0x00000018027b7223 */ /* 0x000fe20000010019 */
[----:B------:R-:W-:Y:S01]  /*3a00*/  FMUL.FTZ R25, R128, R93 ;  /* 0x0000005d80197220 */ /* 0x000fe20000410000 */
[----:B------:R-:W-:Y:S01]  /*3a10*/  FFMA.FTZ R125, R2, R26, -R27 ;  /* 0x0000001a027d7223 */ /* 0x000fe2000001081b */
[----:B------:R-:W-:Y:S01]  /*3a20*/  LEA R121, R126, -R73, 0x1 ;  /* 0x800000497e797211 */ /* 0x000fe200078e08ff */
[----:B------:R-:W-:Y:S01]  /*3a30*/  FMUL.FTZ R27, R130, R93 ;  /* 0x0000005d821b7220 */ /* 0x000fe20000410000 */
[C---:B------:R-:W-:Y:S01]  /*3a40*/  FMUL.FTZ R26, R110.reuse, R25 ;  /* 0x000000196e1a7220 */ /* 0x040fe20000410000 */
[----:B------:R1:W-:Y:S01]  /*3a50*/  STS [R72+0x8], R129 ;  /* 0x0000088148007388 */ /* 0x0003e20000000800 */
[----:B------:R-:W-:Y:S01]  /*3a60*/  ISETP.GE.AND P2, PT, R121, 0x1, PT ;  /* 0x000000017900780c */ /* 0x000fe20003f46270 */
[-C--:B------:R-:W-:Y:S01]  /*3a70*/  FMUL.FTZ R24, R110, R27.reuse ;  /* 0x0000001b6e187220 */ /* 0x080fe20000410000 */
[-C--:B------:R-:W-:Y:S01]  /*3a80*/  FFMA.FTZ R26, R109, R27.reuse, -R26 ;  /* 0x0000001b6d1a7223 */ /* 0x080fe2000001081a */
[----:B------:R-:W-:-:S02]  /*3a90*/  FMUL.FTZ R27, R4, R27 ;  /* 0x0000001b041b7220 */ /* 0x000fc40000410000 */
[-C--:B------:R-:W-:Y:S01]  /*3aa0*/  FFMA.FTZ R24, R109, R25.reuse, R24 ;  /* 0x000000196d187223 */ /* 0x080fe20000010018 */
[----:B------:R-:W-:Y:S01]  /*3ab0*/  FMUL.FTZ R25, R4, R25 ;  /* 0x0000001904197220 */ /* 0x000fe20000410000 */
[----:B------:R-:W-:Y:S01]  /*3ac0*/  FADD.FTZ R26, RZ, R26 ;  /* 0x0000001aff1a7221 */ /* 0x000fe20000010000 */
[----:B------:R1:W-:Y:S01]  /*3ad0*/  STS [R72+0x4], R27 ;  /* 0x0000041b48007388 */ /* 0x0003e20000000800 */
[----:B------:R-:W-:Y:S02]  /*3ae0*/  FADD.FTZ R24, RZ, R24 ;  /* 0x00000018ff187221 */ /* 0x000fe40000010000 */
[----:B------:R-:W-:Y:S01]  /*3af0*/  FADD.FTZ R26, R26, R125 ;  /* 0x0000007d1a1a7221 */ /* 0x000fe20000010000 */
[----:B------:R1:W-:Y:S01]  /*3b00*/  STS [R72], R25 ;  /* 0x0000001948007388 */ /* 0x0003e20000000800 */
[----:B------:R-:W-:Y:S01]  /*3b10*/  FADD.FTZ R123, R24, R123 ;  /* 0x0000007b187b7221 */ /* 0x000fe20000010000 */
[----:B------:R-:W-:Y:S01]  /*3b20*/  FMUL.FTZ R125, R115, R132 ;  /* 0x00000084737d7220 */ /* 0x000fe20000410000 */
[----:B------:R-:W-:Y:S01]  /*3b30*/  FADD.FTZ R133, R26, R133 ;  /* 0x000000851a857221 */ /* 0x000fe20000010000 */
[----:B------:R-:W-:Y:S06]  /*3b40*/  BAR.SYNC.DEFER_BLOCKING 0x0 ;  /* 0x0000000000007b1d */ /* 0x000fec0000010000 */
[----:B-1----:R-:W-:Y:S05]  /*3b50*/  @!P2 BRA `(.L_x_18641) ;  /* 0x000000000038a947 */ /* 0x002fea0003800000 */
[----:B------:R-:W-:Y:S01]  /*3b60*/  LEA.HI.SX32 R25, R73, R73, 0x1b ;  /* 0x0000004949197211 */ /* 0x000fe200078fdaff */
[----:B------:R-:W-:Y:S01]  /*3b70*/  IMAD R120, R120, UR22, RZ ;  /* 0x0000001678787c24 */ /* 0x000fe2000f8e02ff */
[----:B------:R-:W-:Y:S02]  /*3b80*/  IADD3 R26, R82, -0x1, RZ ;  /* 0xffffffff521a7810 */ /* 0x000fe40007ffe0ff */
[----:B------:R-:W-:Y:S01]  /*3b90*/  LEA R126, R25, R66, 0x2 ;  /* 0x00000042197e7211 */ /* 0x000fe200078e10ff */
[----:B------:R-:W-:Y:S01]  /*3ba0*/  IMAD R27, R105, UR23, R120 ;  /* 0x00000017691b7c24 */ /* 0x000fe2000f8e0278 */
[----:B------:R-:W-:-:S03]  /*3bb0*/  SHF.L.U32 R26, R26, 0x8, RZ ;  /* 0x000000081a1a7819 */ /* 0x000fc600000006ff */
        /* <DEDUP_REMOVED lines=8> */
.L_x_18641:
[----:B------:R-:W-:Y:S05]  /*3c40*/  BSYNC B0 ;  /* 0x0000000000007941 */ /* 0x000fea0003800000 */
.L_x_18640:
[----:B0-----:R0:W1:Y:S01]  /*3c50*/  LDS R27, [R84+0x4a0] ;  /* 0x0004a000541b7984 */ /* 0x0010620000000800 */
[----:B------:R-:W-:Y:S01]  /*3c60*/  ISETP.GE.AND P2, PT, R121, 0x21, PT ;  /* 0x000000217900780c */ /* 0x000fe20003f46270 */
[----:B------:R-:W-:Y:S01]  /*3c70*/  USHF.L.U64.HI UR24, UR5, 0x2, UR6 ;  /* 0x0000000205187899 */ /* 0x000fe20008010206 */
[-C--:B------:R-:W-:Y:S01]  /*3c80*/  FFMA.FTZ R120, R114, R134.reuse, -R125 ;  /* 0x0000008672787223 */ /* 0x080fe2000001087d */
[----:B------:R-:W-:Y:S01]  /*3c90*/  USHF.L.U32 UR25, UR5, 0x2, URZ ;  /* 0x0000000205197899 */ /* 0x000fe2000800063f */
[----:B------:R-:W-:Y:S01]  /*3ca0*/  FMUL.FTZ R25, R115, R134 ;  /* 0x0000008673197220 */ /* 0x000fe20000410000 */
[----:B------:R-:W-:Y:S01]  /*3cb0*/  BSSY B0, `(.L_x_18642) ;  /* 0x000000b000007945 */ /* 0x000fe20003800000 */
[----:B------:R-:W-:Y:S01]  /*3cc0*/  FADD.FTZ R124, R123, R124 ;  /* 0x0000007c7b7c7221 */ /* 0x000fe20000010000 */
[----:B------:R-:W-:Y:S01]  /*3cd0*/  IMAD R24, R38, UR24, RZ ;  /* 0x0000001826187c24 */ /* 0x000fe2000f8e02ff */
[----:B------:R-:W-:Y:S01]  /*3ce0*/  ISETP.GE.AND P3, PT, R121, 0x41, PT ;  /* 0x000000417900780c */ /* 0x000fe20003f66270 */
[----:B------:R-:W-:Y:S01]  /*3cf0*/  FFMA.FTZ R125, R114, R132, R25 ;  /* 0x00000084727d7223 */ /* 0x000fe20000010019 */
[----:B------:R-:W-:Y:S01]  /*3d00*/  FADD.FTZ R120, R133, R120 ;  /* 0x0000007885787221 */ /* 0x000fe20000010000 */
[----:B------:R-:W-:-:S02]  /*3d10*/  IMAD R123, R39, UR25, R24 ;  /* 0x00000019277b7c24 */ /* 0x000fc4000f8e0218 */
[----:B0-----:R-:W-:Y:S08]  /*3d20*/  @!P2 BRA `(.L_x_18643) ;  /* 0x00000000000ca947 */ /* 0x001ff00003800000 */
[----:B------:R-:W-:-:S05]  /*3d30*/  IMAD.WIDE.U32 R24, R38, UR25, R44 ;  /* 0x0000001926187c25 */ /* 0x000fca000f8e002c */
[----:B------:R-:W-:-:S05]  /*3d40*/  IADD3 R25, R25, R123, RZ ;  /* 0x0000007b19197210 */ /* 0x000fca0007ffe0ff */
[----:B-1----:R0:W-:Y:S02]  /*3d50*/  REDG.E.ADD.F32.FTZ.RN.STRONG.GPU desc[UR12][R24.64], R27 ;  /* 0x0000001b180079a6 */ /* 0x0021e4000c10f38c */
.L_x_18643:
[----:B------:R-:W-:Y:S05]  /*3d60*/  BSYNC B0 ;  /* 0x0000000000007941 */ /* 0x000fea0003800000 */
.L_x_18642:
[----:B01----:R0:W1:Y:S01]  /*3d70*/  LDS R27, [R85+0x520] ;  /* 0x00052000551b7984 */ /* 0x0030620000000800 */
[----:B------:R-:W-:Y:S04]  /*3d80*/  BSSY B0, `(.L_x_18644) ;  /* 0x0000005000007945 */ /* 0x000fe80003800000 */
[----:B------:R-:W-:Y:S05]  /*3d90*/  @!P3 BRA `(.L_x_18645) ;  /* 0x00000000000cb947 */ /* 0x000fea0003800000 */
[----:B------:R-:W-:-:S05]  /*3da0*/  IMAD.WIDE.U32 R24, R38, UR25, R46 ;  /* 0x0000001926187c25 */ /* 0x000fca000f8e002e */
[----:B------:R-:W-:-:S05]  /*3db0*/  IADD3 R25, R123, R25, RZ ;  /* 0x000000197b197210 */ /* 0x000fca0007ffe0ff */
[----:B-1----:R2:W-:Y:S02]  /*3dc0*/  REDG.E.ADD.F32.FTZ.RN.STRONG.GPU desc[UR12][R24.64], R27 ;  /* 0x0000001b180079a6 */ /* 0x0025e4000c10f38c */
.L_x_18645:
[----:B------:R-:W-:Y:S05]  /*3dd0*/  BSYNC B0 ;  /* 0x0000000000007941 */ /* 0x000fea0003800000 */
.L_x_18644:
        /* <DEDUP_REMOVED lines=11> */
.L_x_18647:
[----:B------:R-:W-:Y:S05]  /*3e90*/  BSYNC B0 ;  /* 0x0000000000007941 */ /* 0x000fea0003800000 */
.L_x_18646:
[----:B--23--:R2:W3:Y:S01]  /*3ea0*/  LDS R27, [R87+0x620] ;  /* 0x00062000571b7984 */ /* 0x00c4e20000000800 */
[----:B------:R-:W-:Y:S04]  /*3eb0*/  BSSY B0, `(.L_x_18648) ;  /* 0x0000005000007945 */ /* 0x000fe80003800000 */
[----:B------:R-:W-:Y:S05]  /*3ec0*/  @!P2 BRA `(.L_x_18649) ;  /* 0x00000000000ca947 */ /* 0x000fea0003800000 */
[----:B------:R-:W-:-:S05]  /*3ed0*/  IMAD.WIDE.U32 R24, R38, UR25, R50 ;  /* 0x0000001926187c25 */ /* 0x000fca000f8e0032 */
[----:B------:R-:W-:-:S05]  /*3ee0*/  IADD3 R25, R123, R25, RZ ;  /* 0x000000197b197210 */ /* 0x000fca0007ffe0ff */
[----:B---3--:R4:W-:Y:S02]  /*3ef0*/  REDG.E.ADD.F32.FTZ.RN.STRONG.GPU desc[UR12][R24.64], R27 ;  /* 0x0000001b180079a6 */ /* 0x0089e4000c10f38c */
.L_x_18649:
[----:B------:R-:W-:Y:S05]  /*3f00*/  BSYNC B0 ;  /* 0x0000000000007941 */ /* 0x000fea0003800000 */
.L_x_18648:
[----:B---34-:R3:W4:Y:S01]  /*3f10*/  LDS R27, [R88+0x6a0] ;  /* 0x0006a000581b7984 */ /* 0x0187220000000800 */
[----:B------:R-:W-:Y:S04]  /*3f20*/  BSSY B0, `(.L_x_18650) ;  /* 0x0000005000007945 */ /* 0x000fe80003800000 */
[----:B------:R-:W-:Y:S05]  /*3f30*/  @!P3 BRA `(.L_x_18651) ;  /* 0x00000000000cb947 */ /* 0x000fea0003800000 */
[----:B------:R-:W-:-:S05]  /*3f40*/  IMAD.WIDE.U32 R24, R38, UR25, R52 ;  /* 0x0000001926187c25 */ /* 0x000fca000f8e0034 */
[----:B------:R-:W-:-:S05]  /*3f50*/  IADD3 R25, R123, R25, RZ ;  /* 0x000000197b197210 */ /* 0x000fca0007ffe0ff */
[----:B----4-:R4:W-:Y:S02]  /*3f60*/  REDG.E.ADD.F32.FTZ.RN.STRONG.GPU desc[UR12][R24.64], R27 ;  /* 0x0000001b180079a6 */ /* 0x0109e4000c10f38c */
.L_x_18651:
[----:B------:R-:W-:Y:S05]  /*3f70*/  BSYNC B0 ;  /* 0x0000000000007941 */ /* 0x000fea0003800000 */
.L_x_18650:
[----:B----4-:R4:W0:Y:S01]  /*3f80*/  LDS R27, [R89+0x720] ;  /* 0x00072000591b7984 */ /* 0x0108220000000800 */
[----:B------:R-:W-:Y:S04]  /*3f90*/  BSSY B0, `(.L_x_18652) ;  /* 0x0000005000007945 */ /* 0x000fe80003800000 */
[----:B------:R-:W-:Y:S05]  /*3fa0*/  @!P4 BRA `(.L_x_18653) ;  /* 0x00000000000cc947 */ /* 0x000fea0003800000 */
[----:B------:R-:W-:-:S05]  /*3fb0*/  IMAD.WIDE.U32 R24, R38, UR25, R54 ;  /* 0x0000001926187c25 */ /* 0x000fca000f8e0036 */
[----:B------:R-:W-:-:S05]  /*3fc0*/  IADD3 R25, R123, R25, RZ ;  /* 0x000000197b197210 */ /* 0x000fca0007ffe0ff */
[----:B0-----:R0:W-:Y:S02]  /*3fd0*/  REDG.E.ADD.F32.FTZ.RN.STRONG.GPU desc[UR12][R24.64], R27 ;  /* 0x0000001b180079a6 */ /* 0x0011e4000c10f38c */
.L_x_18653:
[----:B------:R-:W-:Y:S05]  /*3fe0*/  BSYNC B0 ;  /* 0x0000000000007941 */ /* 0x000fea0003800000 */
.L_x_18652:
[----:B0-----:R0:W0:Y:S01]  /*3ff0*/  LDS R27, [R90+0x7a0] ;  /* 0x0007a0005a1b7984 */ /* 0x0010220000000800 */
[----:B------:R-:W-:Y:S01]  /*4000*/  BSSY B0, `(.L_x_18654) ;  /* 0x0000005000007945 */ /* 0x000fe20003800000 */
[----:B------:R-:W-:-:S03]  /*4010*/  IMAD.WIDE.U32 R24, R38, UR25, R56 ;  /* 0x0000001926187c25 */ /* 0x000fc6000f8e0038 */
[----:B------:R-:W-:Y:S05]  /*4020*/  @!P5 BRA `(.L_x_18655) ;  /* 0x000000000008d947 */ /* 0x000fea0003800000 */
[----:B------:R-:W-:-:S05]  /*4030*/  IADD3 R25, R123, R25, RZ ;  /* 0x000000197b197210 */ /* 0x000fca0007ffe0ff */
[----:B0-----:R0:W-:Y:S02]  /*4040*/  REDG.E.ADD.F32.FTZ.RN.STRONG.GPU desc[UR12][R24.64], R27 ;  /* 0x0000001b180079a6 */ /* 0x0011e4000c10f38c */
.L_x_18655:
[----:B------:R-:W-:Y:S05]  /*4050*/  BSYNC B0 ;  /* 0x0000000000007941 */ /* 0x000fea0003800000 */
.L_x_18654:
[----:B0-----:R-:W-:Y:S01]  /*4060*/  FADD.FTZ R24, R124, R125 ;  /* 0x0000007d7c187221 */ /* 0x001fe20000010000 */
[----:B------:R-:W0:Y:S01]  /*4070*/  SHFL.DOWN PT, R123, R117, 0x1, 0x1f ;  /* 0x08201f00757b7f89 */ /* 0x000e2200000e0000 */
[----:B------:R-:W-:Y:S01]  /*4080*/  ISETP.GT.AND P2, PT, R81, 0x1e, PT ;  /* 0x0000001e5100780c */ /* 0x000fe20003f44270 */
        /* <DEDUP_REMOVED lines=11> */
[----:B------:R-:W-:Y:S01]  /*4140*/  FFMA.FTZ R12, R17, R93, R12 ;  /* 0x0000005d110c7223 */ /* 0x000fe2000001000c */
        /* <DEDUP_REMOVED lines=8> */
[----:B------:R-:W5:Y:S01]  /*41d0*/  SHFL.DOWN PT, R117, R24, 0x2, 0x1f ;  /* 0x08401f0018757f89 */ /* 0x000f6200000e0000 */
[----:B------:R-:W3:Y:S05]  /*41e0*/  @!P3 S2R R126, SR_CgaCtaId ;  /* 0x00000000007eb919 */ /* 0x000eea0000008800 */
        /* <DEDUP_REMOVED lines=22> */
[C---:B------:R-:W-:Y:S02]  /*4350*/  FMUL.FTZ R117, R61.reuse, R99 ;  /* 0x000000633d757220 */ /* 0x040fe40000410000 */
[----:B------:R-:W-:Y:S01]  /*4360*/  SHFL.DOWN PT, R124, R27, 0x10, 0x1f ;  /* 0x0a001f001b7c7f89 */ /* 0x000fe200000e0000 */
[----:B-----5:R-:W-:Y:S01]  /*4370*/  @!P2 FADD.FTZ R24, R24, R121 ;  /* 0x000000791818a221 */ /* 0x020fe20000010000 */
[CC--:B------:R-:W-:Y:S02]  /*4380*/  FFMA.FTZ R116, R60.reuse, R98.reuse, -R117 ;  /* 0x000000623c747223 */ /* 0x0c0fe40000010875 */
[----:B------:R-:W1:Y:S01]  /*4390*/  SHFL.DOWN PT, R125, R26, 0x10, 0x1f ;  /* 0x0a001f001a7d7f89 */ /* 0x000e6200000e0000 */
[-C--:B------:R-:W-:Y:S01]  /*43a0*/  FMUL.FTZ R121, R61, R98.reuse ;  /* 0x000000623d797220 */ /* 0x080fe20000410000 */
[----:B------:R-:W-:Y:S01]  /*43b0*/  FMUL.FTZ R117, R23, R98 ;  /* 0x0000006217757220 */ /* 0x000fe20000410000 */
[C---:B------:R-:W-:Y:S01]  /*43c0*/  FMUL.FTZ R23, R61.reuse, R119 ;  /* 0x000000773d177220 */ /* 0x040fe20000410000 */
[----:B------:R-:W2:Y:S01]  /*43d0*/  SHFL.DOWN PT, R123, R24, 0x10, 0x1f ;  /* 0x0a001f00187b7f89 */ /* 0x000ea200000e0000 */
[-C--:B------:R-:W-:Y:S01]  /*43e0*/  FFMA.FTZ R121, R60, R99.reuse, R121 ;  /* 0x000000633c797223 */ /* 0x080fe20000010079 */
[----:B------:R-:W-:Y:S01]  /*43f0*/  FFMA.FTZ R98, R22, R99, R117 ;  /* 0x0000006316627223 */ /* 0x000fe20000010075 */
[CC--:B------:R-:W-:Y:S01]  /*4400*/  FMUL.FTZ R99, R61.reuse, R118.reuse ;  /* 0x000000763d637220 */ /* 0x0c0fe20000410000 */
[C---:B------:R-:W-:Y:S01]  /*4410*/  FFMA.FTZ R22, R60.reuse, R118, -R23 ;  /* 0x000000763c167223 */ /* 0x040fe20000010817 */
[----:B------:R-:W-:Y:S01]  /*4420*/  FMUL.FTZ R23, R61, R127 ;  /* 0x0000007f3d177220 */ /* 0x000fe20000410000 */
[----:B------:R-:W-:Y:S01]  /*4430*/  ISETP.GT.AND P2, PT, R81, 0xf, PT ;  /* 0x0000000f5100780c */ /* 0x000fe20003f44270 */
[-C--:B------:R-:W-:Y:S01]  /*4440*/  FFMA.FTZ R99, R60, R119.reuse, R99 ;  /* 0x000000773c637223 */ /* 0x080fe20000010063 */
[----:B------:R-:W-:Y:S01]  /*4450*/  FFMA.FTZ R119, R20, R119, R21 ;  /* 0x0000007714777223 */ /* 0x000fe20000010015 */
[----:B------:R-:W-:Y:S01]  /*4460*/  FMUL.FTZ R21, R19, R122 ;  /* 0x0000007a13157220 */ /* 0x000fe20000410000 */
[----:B------:R-:W-:Y:S01]  /*4470*/  FMUL.FTZ R113, R113, R22 ;  /* 0x0000001671717220 */ /* 0x000fe20000410000 */
[C---:B------:R-:W-:Y:S01]  /*4480*/  FMUL.FTZ R19, R61.reuse, R128 ;  /* 0x000000803d137220 */ /* 0x040fe20000410000 */
[CC--:B------:R-:W-:Y:S01]  /*4490*/  FFMA.FTZ R22, R60.reuse, R122.reuse, -R23 ;  /* 0x0000007a3c167223 */ /* 0x0c0fe20000010817 */
[----:B------:R-:W-:Y:S01]  /*44a0*/  @!P3 MOV R23, 0x400 ;  /* 0x000004000017b802 */ /* 0x000fe20000000f00 */
[C---:B------:R-:W-:Y:S01]  /*44b0*/  FMUL.FTZ R122, R61.reuse, R122 ;  /* 0x0000007a3d7a7220 */ /* 0x040fe20000410000 */
[-C--:B------:R-:W-:Y:S01]  /*44c0*/  FMUL.FTZ R61, R61, R130.reuse ;  /* 0x000000823d3d7220 */ /* 0x080fe20000410000 */
[----:B------:R-:W-:Y:S01]  /*44d0*/  FFMA.FTZ R19, R60, R130, -R19 ;  /* 0x000000823c137223 */ /* 0x000fe20000010813 */
[----:B---3--:R-:W-:Y:S01]  /*44e0*/  @!P3 LEA R66, R126, R23, 0x18 ;  /* 0x000000177e42b211 */ /* 0x008fe200078ec0ff */
[C---:B------:R-:W-:Y:S01]  /*44f0*/  FFMA.FTZ R23, R60.reuse, R127, R122 ;  /* 0x0000007f3c177223 */ /* 0x040fe2000001007a */
[----:B------:R-:W-:Y:S01]  /*4500*/  FMUL.FTZ R115, R115, R116 ;  /* 0x0000007473737220 */ /* 0x000fe20000410000 */
[----:B------:R-:W-:Y:S01]  /*4510*/  FMUL.FTZ R111, R111, R22 ;  /* 0x000000166f6f7220 */ /* 0x000fe20000410000 */
[----:B------:R-:W-:Y:S01]  /*4520*/  FFMA.FTZ R60, R60, R128, R61 ;  /* 0x000000803c3c7223 */ /* 0x000fe2000001003d */
[----:B------:R-:W-:Y:S01]  /*4530*/  FMUL.FTZ R110, R110, R19 ;  /* 0x000000136e6e7220 */ /* 0x000fe20000410000 */
        /* <DEDUP_REMOVED lines=33> */
.L_x_18657:
[----:B------:R-:W-:Y:S05]  /*4750*/  BSYNC B0 ;  /* 0x0000000000007941 */ /* 0x000fea0003800000 */
.L_x_18656:
[----:B------:R-:W-:Y:S01]  /*4760*/  IADD3 R105, R105, 0x1, RZ ;  /* 0x0000000169697810 */ /* 0x000fe20007ffe0ff */
[----:B------:R-:W-:-:S03]  /*4770*/  UIADD3 UR5, UP0, UR5, 0x1, URZ ;  /* 0x0000000105057890 */ /* 0x000fc6000ff1e03f */
[----:B------:R-:W-:Y:S01]  /*4780*/  ISETP.GE.AND P1, PT, R105, UR27, PT ;  /* 0x0000001b69007c0c */ /* 0x000fe2000bf26270 */
[----:B------:R-:W-:-:S12]  /*4790*/  UIADD3.X UR6, URZ, UR6, URZ, UP0, !UPT ;  /* 0x000000063f067290 */ /* 0x000fd800087fe43f */
[----:B------:R-:W-:Y:S05]  /*47a0*/  @!P1 BRA `(.L_x_18658) ;  /* 0xffffffd000e09947 */ /* 0x000fea000383ffff */
.L_x_18627:
[----:B------:R-:W-:Y:S01]  /*47b0*/  BAR.SYNC.DEFER_BLOCKING 0x0 ;  /* 0x0000000000007b1d */ /* 0x000fe20000010000 */
[----:B------:R-:W-:Y:S01]  /*47c0*/  IMAD.WIDE R16, R73, 0x10, R28 ;  /* 0x0000001049107825 */ /* 0x000fe200078e021c */
[----:B01----:R-:W-:-:S06]  /*47d0*/  LEA R26, R81, R66, 0x4 ;  /* 0x00000042511a7211 */ /* 0x003fcc00078e20ff */
[----:B------:R-:W0:Y:S01]  /*47e0*/  LDC.64 R22, c[0x0][0x388] ;  /* 0x0000e200ff167b82 */ /* 0x000e220000000a00 */
[----:B------:R-:W-:Y:S01]  /*47f0*/  IADD3 R27, R82, -0x1, RZ ;  /* 0xffffffff521b7810 */ /* 0x000fe20007ffe0ff */
[----:B------:R-:W-:-:S06]  /*4800*/  ULDC.64 UR6, c[0x0][0x390] ;  /* 0x0000e40000067ab9 */ /* 0x000fcc0000000a00 */
[----:B------:R-:W1:Y:S01]  /*4810*/  LDC.64 R24, c[0x0][0x3e0] ;  /* 0x0000f800ff187b82 */ /* 0x000e620000000a00 */
[----:B------:R-:W2:Y:S01]  /*4820*/  LDG.E.128 R16, desc[UR12][R16.64] ;  /* 0x0000000c10107981 */ /* 0x000ea2000c1e1d00 */
[----:B------:R-:W-:Y:S01]  /*4830*/  UIADD3 UR4, UR4, -0x100, URZ ;  /* 0xffffff0004047890 */ /* 0x000fe2000fffe03f */
[----:B0-----:R-:W-:-:S04]  /*4840*/  IMAD R20, R22, UR14, RZ ;  /* 0x0000000e16147c24 */ /* 0x001fc8000f8e02ff */
[----:B------:R-:W-:Y:S01]  /*4850*/  IMAD R23, R23, UR15, R20 ;  /* 0x0000000f17177c24 */ /* 0x000fe2000f8e0214 */
[----:B--2---:R0:W-:Y:S01]  /*4860*/  STS.128 [R26], R16 ;  /* 0x000000101a007388 */ /* 0x0041e20000000c00 */
[----:B------:R-:W-:-:S03]  /*4870*/  NOP ;  /* 0x0000000000007918 */ /* 0x000fc60000000000 */
[----:B------:R-:W2:Y:S01]  /*4880*/  LDS.128 R4, [R26] ;  /* 0x000000001a047984 */ /* 0x000ea20000000c00 */
[----:B------:R-:W-:Y:S01]  /*4890*/  BAR.SYNC.DEFER_BLOCKING 0x0 ;  /* 0x0000000000007b1d */ /* 0x000fe20000010000 */
[----:B0-----:R-:W-:-:S04]  /*48a0*/  SHF.L.U32 R18, R27, 0x7, RZ ;  /* 0x000000071b127819 */ /* 0x001fc800000006ff */
[----:B------:R-:W-:Y:S01]  /*48b0*/  SHF.R.S32.HI R19, RZ, 0x1f, R18 ;  /* 0x0000001fff137819 */ /* 0x000fe20000011412 */
[----:B------:R0:W-:Y:S01]  /*48c0*/  STS.128 [R26], R12 ;  /* 0x0000000c1a007388 */ /* 0x0001e20000000c00 */
[--C-:B--2---:R-:W-:Y:S01]  /*48d0*/  FADD.FTZ R4, R4, R64.reuse ;  /* 0x0000004004047221 */ /* 0x104fe20000010000 */
[--C-:B------:R-:W-:Y:S01]  /*48e0*/  FADD.FTZ R6, R6, R64.reuse ;  /* 0x0000004006067221 */ /* 0x100fe20000010000 */
[--C-:B------:R-:W-:Y:S01]  /*48f0*/  FADD.FTZ R7, R7, R64.reuse ;  /* 0x0000004007077221 */ /* 0x100fe20000010000 */
[----:B------:R-:W-:Y:S01]  /*4900*/  FADD.FTZ R5, R5, R64 ;  /* 0x0000004005057221 */ /* 0x000fe20000010000 */
[----:B0-----:R-:W-:Y:S01]  /*4910*/  IMAD.WIDE.U32 R12, R22, UR15, R18 ;  /* 0x0000000f160c7c25 */ /* 0x001fe2000f8e0012 */
[----:B------:R-:W-:Y:S02]  /*4920*/  FSETP.GTU.FTZ.AND P0, PT, R4, 20, PT ;  /* 0x41a000000400780b */ /* 0x000fe40003f1c000 */
[----:B------:R-:W-:Y:S02]  /*4930*/  FSETP.GTU.FTZ.AND P2, PT, R6, 20, PT ;  /* 0x41a000000600780b */ /* 0x000fe40003f5c000 */
[----:B------:R-:W-:-:S02]  /*4940*/  FSETP.GTU.FTZ.AND P3, PT, R7, 20, PT ;  /* 0x41a000000700780b */ /* 0x000fc40003f7c000 */
[----:B------:R-:W-:Y:S02]  /*4950*/  FSETP.GTU.FTZ.AND P1, PT, R5, 20, PT ;  /* 0x41a000000500780b */ /* 0x000fe40003f3c000 */
[----:B------:R-:W-:Y:S02]  /*4960*/  IADD3 R13, R13, R23, RZ ;  /* 0x000000170d0d7210 */ /* 0x000fe40007ffe0ff */
[----:B------:R-:W0:Y:S03]  /*4970*/  LDC.64 R22, c[0x0][0x3a8] ;  /* 0x0000ea00ff167b82 */ /* 0x000e260000000a00 */
[----:B------:R-:W-:Y:S01]  /*4980*/  @!P0 FMUL.FTZ R0, R4, -1.4426950216293334961 ;  /* 0xbfb8aa3b04008820 */ /* 0x000fe20000410000 */
[----:B------:R-:W-:-:S04]  /*4990*/  IMAD.WIDE.U32 R12, R3, UR6, R12 ;  /* 0x00000006030c7c25 */ /* 0x000fc8000f8e000c */
[----:B------:R-:W-:Y:S01]  /*49a0*/  @!P2 FMUL.FTZ R4, R6, -1.4426950216293334961 ;  /* 0xbfb8aa3b0604a820 */ /* 0x000fe20000410000 */
[----:B------:R-:W-:Y:S01]  /*49b0*/  @!P3 FMUL.FTZ R17, R7, -1.4426950216293334961 ;  /* 0xbfb8aa3b0711b820 */ /* 0x000fe20000410000 */
[----:B------:R-:W2:Y:S01]  /*49c0*/  @!P0 MUFU.EX2 R0, R0 ;  /* 0x0000000000008308 */ /* 0x000ea20000000800 */
[----:B------:R-:W-:-:S07]  /*49d0*/  @!P1 FMUL.FTZ R2, R5, -1.4426950216293334961 ;  /* 0xbfb8aa3b05029820 */ /* 0x000fce0000410000 */
[----:B------:R3:W5:Y:S01]  /*49e0*/  @!P2 MUFU.EX2 R16, R4 ;  /* 0x000000040010a308 */ /* 0x0007620000000800 */
[----:B------:R-:W-:Y:S01]  /*49f0*/  NOP ;  /* 0x0000000000007918 */ /* 0x000fe20000000000 */
[----:B0-----:R-:W-:-:S06]  /*4a00*/  IMAD.WIDE.U32 R18, R22, UR15, R18 ;  /* 0x0000000f16127c25 */ /* 0x001fcc000f8e0012 */
[----:B------:R-:W0:Y:S01]  /*4a10*/  @!P3 MUFU.EX2 R17, R17 ;  /* 0x000000110011b308 */ /* 0x000e220000000800 */
[----:B---3--:R-:W3:Y:S01]  /*4a20*/  LDS.128 R4, [R26] ;  /* 0x000000001a047984 */ /* 0x008ee20000000c00 */
[----:B--2---:R-:W-:-:S06]  /*4a30*/  @!P0 FADD.FTZ R0, R0, 1 ;  /* 0x3f80000000008421 */ /* 0x004fcc0000010000 */
[----:B------:R0:W2:Y:S01]  /*4a40*/  @!P0 MUFU.RCP R21, R0 ;  /* 0x0000000000158308 */ /* 0x0000a20000001000 */
[----:B-----5:R-:W-:Y:S01]  /*4a50*/  @!P2 FADD.FTZ R14, R16, 1 ;  /* 0x3f800000100ea421 */ /* 0x020fe20000010000 */
[----:B------:R-:W-:-:S06]  /*4a60*/  IMAD R16, R62, UR6, RZ ;  /* 0x000000063e107c24 */ /* 0x000fcc000f8e02ff */
[----:B------:R-:W5:Y:S01]  /*4a70*/  @!P1 MUFU.EX2 R2, R2 ;  /* 0x0000000200029308 */ /* 0x000f620000000800 */
[----:B0-----:R-:W-:Y:S01]  /*4a80*/  @!P3 FADD.FTZ R0, R17, 1 ;  /* 0x3f8000001100b421 */ /* 0x001fe20000010000 */
[----:B------:R-:W-:Y:S01]  /*4a90*/  IMAD R17, R3, UR7, R16 ;  /* 0x0000000703117c24 */ /* 0x000fe2000f8e0210 */
[----:B-1----:R-:W-:Y:S01]  /*4aa0*/  LEA R16, P4, R12, R24, 0x2 ;  /* 0x000000180c107211 */ /* 0x002fe200078810ff */
[----:B------:R-:W-:-:S03]  /*4ab0*/  ULDC.64 UR6, c[0x0][0x3b0] ;  /* 0x0000ec0000067ab9 */ /* 0x000fc60000000a00 */
[----:B------:R-:W-:Y:S01]  /*4ac0*/  IADD3 R13, R13, R17, RZ ;  /* 0x000000110d0d7210 */ /* 0x000fe20007ffe0ff */
[----:B------:R-:W0:Y:S01]  /*4ad0*/  @!P2 MUFU.RCP R15, R14 ;  /* 0x0000000e000fa308 */ /* 0x000e220000001000 */
[----:B--2---:R-:W-:Y:S02]  /*4ae0*/  @!P0 FMUL.FTZ R8, R8, R21 ;  /* 0x0000001508088220 */ /* 0x004fe40000410000 */
[----:B------:R-:W-:Y:S02]  /*4af0*/  LEA.HI.X R17, R12, R25, R13, 0x2, P4 ;  /* 0x000000190c117211 */ /* 0x000fe400020f140d */
[----:B------:R-:W1:Y:S01]  /*4b00*/  LDC.64 R24, c[0x0][0x3f0] ;  /* 0x0000fc00ff187b82 */ /* 0x000e620000000a00 */
[----:B------:R-:W-:-:S04]  /*4b10*/  IMAD.WIDE R16, R73, 0x10, R16 ;  /* 0x0000001049107825 */ /* 0x000fc800078e0210 */
[----:B-----5:R-:W-:Y:S01]  /*4b20*/  @!P1 FADD.FTZ R2, R2, 1 ;  /* 0x3f80000002029421 */ /* 0x020fe20000010000 */
[----:B------:R-:W2:Y:S01]  /*4b30*/  @!P3 MUFU.RCP R0, R0 ;  /* 0x000000000000b308 */ /* 0x000ea20000001000 */
[----:B---3--:R3:W-:Y:S07]  /*4b40*/  STG.E.128 desc[UR12][R16.64], R4 ;  /* 0x0000000410007986 */ /* 0x0087ee000c101d0c */
[----:B------:R-:W5:Y:S01]  /*4b50*/  @!P1 MUFU.RCP R2, R2 ;  /* 0x0000000200029308 */ /* 0x000f620000001000 */
[----:B0-----:R-:W-:Y:S01]  /*4b60*/  @!P2 FMUL.FTZ R10, R10, R15 ;  /* 0x0000000f0a0aa220 */ /* 0x001fe20000410000 */
[----:B------:R-:W-:Y:S01]  /*4b70*/  BAR.SYNC.DEFER_BLOCKING 0x0 ;  /* 0x0000000000007b1d */ /* 0x000fe20000010000 */
[----:B------:R-:W-:-:S04]  /*4b80*/  IADD3 R76, P2, R76, -0x200, RZ ;  /* 0xfffffe004c4c7810 */ /* 0x000fc80007f5e0ff */
[----:B------:R-:W-:Y:S01]  /*4b90*/  IADD3.X R77, R77, -0x1, RZ, P2, !PT ;  /* 0xffffffff4d4d7810 */ /* 0x000fe200017fe4ff */
[----:B--2---:R-:W-:Y:S01]  /*4ba0*/  @!P3 FMUL.FTZ R11, R11, R0 ;  /* 0x000000000b0bb220 */ /* 0x004fe20000410000 */
[----:B------:R-:W-:Y:S01]  /*4bb0*/  IMAD R0, R22, UR14, RZ ;  /* 0x0000000e16007c24 */ /* 0x000fe2000f8e02ff */
[----:B------:R-:W-:Y:S02]  /*4bc0*/  ISETP.GT.AND P3, PT, R82, 0x1, PT ;  /* 0x000000015200780c */ /* 0x000fe40003f64270 */
[----:B------:R-:W-:Y:S01]  /*4bd0*/  MOV R82, R27 ;  /* 0x0000001b00527202 */ /* 0x000fe20000000f00 */
[----:B------:R-:W-:Y:S02]  /*4be0*/  IMAD R21, R23, UR15, R0 ;  /* 0x0000000f17157c24 */ /* 0x000fe4000f8e0200 */
[----:B------:R-:W-:Y:S02]  /*4bf0*/  IMAD R0, R62, UR6, RZ ;  /* 0x000000063e007c24 */ /* 0x000fe4000f8e02ff */
[----:B-----5:R-:W-:Y:S01]  /*4c00*/  @!P1 FMUL.FTZ R9, R9, R2 ;  /* 0x0000000209099220 */ /* 0x020fe20000410000 */
[----:B------:R-:W-:-:S02]  /*4c10*/  IADD3 R78, P1, R78, -0x200, RZ ;  /* 0xfffffe004e4e7810 */ /* 0x000fc40007f3e0ff */
[----:B------:R-:W-:Y:S01]  /*4c20*/  IADD3 R19, R19, R21, RZ ;  /* 0x0000001513137210 */ /* 0x000fe20007ffe0ff */
[----:B---3--:R-:W-:Y:S01]  /*4c30*/  IMAD R7, R3, UR7, R0 ;  /* 0x0000000703077c24 */ /* 0x008fe2000f8e0200 */
[----:B------:R-:W-:Y:S01]  /*4c40*/  IADD3.X R79, R79, -0x1, RZ, P1, !PT ;  /* 0xffffffff4f4f7810 */ /* 0x000fe20000ffe4ff */
        /* <DEDUP_REMOVED lines=11> */
[----:B------:R-:W-:Y:S02]  /*4d00*/  IADD3.X R29, R29, -0x1, RZ, P0, !PT ;  /* 0xffffffff1d1d7810 */ /* 0x000fe400007fe4ff */
[----:B------:R-:W-:Y:S01]  /*4d10*/  IADD3 R75, P0, R75, -0x400, RZ ;  /* 0xfffffc004b4b7810 */ /* 0x000fe20007f1e0ff */
[----:B------:R-:W-:-:S03]  /*4d20*/  FADD.FTZ R10, R9, R10 ;  /* 0x0000000a090a7221 */ /* 0x000fc60000010000 */
[----:B------:R-:W-:Y:S01]  /*4d30*/  IADD3.X R80, R80, -0x1, RZ, P0, !PT ;  /* 0xffffffff50507810 */ /* 0x000fe200007fe4ff */
[----:B------:R-:W-:Y:S01]  /*4d40*/  FADD.FTZ R71, R10, R11 ;  /* 0x0000000b0a477221 */ /* 0x000fe20000010000 */
[----:B--2---:R0:W-:Y:S01]  /*4d50*/  STG.E.128 desc[UR12][R4.64], R12 ;  /* 0x0000000c04007986 */ /* 0x0041e2000c101d0c */
[----:B------:R-:W-:Y:S06]  /*4d60*/  @P3 BRA `(.L_x_18659) ;  /* 0xffffffbc00b83947 */ /* 0x000fec000383ffff */
.L_x_18618:
        /* <DEDUP_REMOVED lines=26> */
.L_x_18661:
[----:B------:R-:W-:Y:S05]  /*4f10*/  BSYNC B0 ;  /* 0x0000000000007941 */ /* 0x000fea0003800000 */
.L_x_18660:
        /* <DEDUP_REMOVED lines=29> */
.L_x_18663:
[----:B0-----:R-:W0:Y:S02]  /*50f0*/  S2R R15, SR_TID.X ;  /* 0x00000000000f7919 */ /* 0x001e240000002100 */
.L_x_18664:
[----:B------:R-:W-:Y:S05]  /*5100*/  BSYNC B0 ;  /* 0x0000000000007941 */ /* 0x000fea0003800000 */
.L_x_18662:
        /* <DEDUP_REMOVED lines=10> */
[C---:B------:R-:W-:Y:S01]  /*51b0*/  IMAD.WIDE.U32 R6, R3.reuse, UR6, RZ ;  /* 0x0000000603067c25 */ /* 0x040fe2000f8e00ff */
[----:B------:R-:W-:Y:S01]  /*51c0*/  ULDC.64 UR10, c[0x0][0x380] ;  /* 0x0000e000000a7ab9 */ /* 0x000fe20000000a00 */
[----:B------:R-:W-:Y:S02]  /*51d0*/  ULDC.64 UR14, c[0x0][0x3d0] ;  /* 0x0000f400000e7ab9 */ /* 0x000fe40000000a00 */
[C---:B------:R-:W-:Y:S01]  /*51e0*/  IMAD R23, R3.reuse, UR7, R0 ;  /* 0x0000000703177c24 */ /* 0x040fe2000f8e0200 */
[----:B------:R-:W-:Y:S01]  /*51f0*/  ULDC.64 UR6, c[0x0][0x340] ;  /* 0x0000d00000067ab9 */ /* 0x000fe20000000a00 */
[----:B------:R-:W-:-:S02]  /*5200*/  IMAD R21, R3, UR9, R62 ;  /* 0x0000000903157c24 */ /* 0x000fc4000f8e023e */
[----:B--2---:R-:W-:Y:S01]  /*5210*/  IMAD.WIDE.U32 R8, R3, UR8, RZ ;  /* 0x0000000803087c25 */ /* 0x004fe2000f8e00ff */
[----:B------:R-:W-:Y:S01]  /*5220*/  IADD3 R23, R7, R23, RZ ;  /* 0x0000001707177210 */ /* 0x000fe20007ffe0ff */
[----:B------:R-:W-:-:S03]  /*5230*/  ULDC.64 UR8, c[0x0][0x3c0] ;  /* 0x0000f00000087ab9 */ /* 0x000fc60000000a00 */
[----:B------:R-:W-:Y:S01]  /*5240*/  IADD3 R21, R9, R21, RZ ;  /* 0x0000001509157210 */ /* 0x000fe20007ffe0ff */
[----:B0-----:R-:W-:-:S03]  /*5250*/  ULEA UR4, UR5, UR4, 0x18 ;  /* 0x0000000405047291 */ /* 0x001fc6000f8ec03f */
[----:B------:R-:W-:-:S09]  /*5260*/  ULDC UR5, c[0x0][0x0] ;  /* 0x0000000000057ab9 */ /* 0x000fd20000000800 */
.L_x_18666:
[C---:B------:R-:W-:Y:S02]  /*5270*/  LEA R0, R15.reuse, UR4, 0x3 ;  /* 0x000000040f007c11 */ /* 0x040fe4000f8e18ff */
[----:B------:R-:W-:Y:S02]  /*5280*/  SHF.R.S32.HI R10, RZ, 0x1f, R15 ;  /* 0x0000001fff0a7819 */ /* 0x000fe4000001140f */
[----:B0-----:R-:W-:Y:S01]  /*5290*/  MOV R2, R8 ;  /* 0x0000000800027202 */ /* 0x001fe20000000f00 */
[----:B------:R-:W0:Y:S01]  /*52a0*/  LDS.64 R16, [R0+0x2d90] ;  /* 0x002d900000107984 */ /* 0x000e220000000a00 */
[----:B------:R-:W-:Y:S01]  /*52b0*/  MOV R3, R21 ;  /* 0x0000001500037202 */ /* 0x000fe20000000f00 */
[C---:B------:R-:W-:Y:S01]  /*52c0*/  IMAD R14, R10.reuse, UR6, RZ ;  /* 0x000000060a0e7c24 */ /* 0x040fe2000f8e02ff */
[----:B-1-3--:R-:W-:Y:S01]  /*52d0*/  MOV R4, R6 ;  /* 0x0000000600047202 */ /* 0x00afe20000000f00 */
        /* <DEDUP_REMOVED lines=21> */
.L_x_18665:
[----:B------:R-:W-:Y:S05]  /*5430*/  EXIT ;  /* 0x000000000000794d */ /* 0x000fea0003800000 */
.L_x_18667:
        /* <DEDUP_REMOVED lines=12> */
.L_x_19055:


//--------------------- .text._Z25selective_scan_bwd_kernelI32Selective_Scan_bwd_kernel_traitsILi32ELi4ELb1ELb1ELb0ELb1ELb1EfN3c107complexIfEEEEv12SSMParamsBwd --------------------------
	.section	.text._Z25selective_scan_bwd_kernelI32Selective_Scan_bwd_kernel_traitsILi32ELi4ELb1ELb1ELb0ELb1ELb1EfN3c107complexIfEEEEv12SSMParamsBwd,"ax",@progbits
	.align	128
        .global         _Z25selective_scan_bwd_kernelI32Selective_Scan_bwd_kernel_traitsILi32ELi4ELb1ELb1ELb0ELb1ELb1EfN3c107complexIfEEEEv12SSMParamsBwd
        .type           _Z25selective_scan_bwd_kernelI32Selective_Scan_bwd_kernel_traitsILi32ELi4ELb1ELb1ELb0ELb1ELb1EfN3c107complexIfEEEEv12SSMParamsBwd,@function
        .size           _Z25selective_scan_bwd_kernelI32Selective_Scan_bwd_kernel_traitsILi32ELi4ELb1ELb1ELb0ELb1ELb1EfN3c107complexIfEEEEv12SSMParamsBwd,(.L_x_19056 - _Z25selective_scan_bwd_kernelI32Selective_Scan_bwd_kernel_traitsILi32ELi4ELb1ELb1ELb0ELb1ELb1EfN3c107complexIfEEEEv12SSMParamsBwd)
        .other          _Z25selective_scan_bwd_kernelI32Selective_Scan_bwd_kernel_traitsILi32ELi4ELb1ELb1ELb0ELb1ELb1EfN3c107complexIfEEEEv12SSMParamsBwd,@"STO_CUDA_ENTRY STV_DEFAULT"
_Z25selective_scan_bwd_kernelI32Selective_Scan_bwd_kernel_traitsILi32ELi4ELb1ELb1ELb0ELb1ELb1EfN3c107complexIfEEEEv12SSMParamsBwd:
.text._Z25selective_scan_bwd_kernelI32Selective_Scan_bwd_kernel_traitsILi32ELi4ELb1ELb1ELb0ELb1ELb1EfN3c107complexIfEEEEv12SSMParamsBwd:
        /* <DEDUP_REMOVED lines=32> */
[----:B---3--:R-:W-:-:S07]  /*0200*/  MOV R6, RZ ;  /* 0x000000ff00067202 */ /* 0x008fce0000000f00 */
[----:B------:R-:W3:Y:S01]  /*0210*/  LDC.64 R22, c[0x0][0x2f8] ;  /* 0x0000be00ff167b82 */ /* 0x000ee20000000a00 */
[----:B0-----:R-:W-:-:S05]  /*0220*/  IADD3 R10, RZ, -R7, RZ ;  /* 0x80000007ff0a7210 */ /* 0x001fca0007ffe0ff */
[----:B------:R-:W-:Y:S01]  /*0230*/  IMAD R3, R10, R9, RZ ;  /* 0x000000090a037224 */ /* 0x000fe200078e02ff */
[----:B------:R-:W-:Y:S01]  /*0240*/  IABS R2, R71 ;  /* 0x0000004700027213 */ /* 0x000fe20000000000 */
[----:B------:R-:W-:Y:S01]  /*0250*/  USHF.R.S32.HI UR15, URZ, 0x1f, UR14 ;  /* 0x0000001f3f0f7899 */ /* 0x000fe2000801140e */
[----:B------:R-:W0:Y:S01]  /*0260*/  LDC.64 R10, c[0x0][0x298] ;  /* 0x0000a600ff0a7b82 */ /* 0x000e220000000a00 */
[----:B------:R-:W-:-:S06]  /*0270*/  IMAD.HI.U32 R7, R7, R3, R6 ;  /* 0x0000000307077227 */ /* 0x000fcc00078e0006 */
[----:B------:R-:W-:-:S05]  /*0280*/  IMAD.HI.U32 R60, R7, R2, RZ ;  /* 0x00000002073c7227 */ /* 0x000fca00078e00ff */
[----:B------:R-:W-:-:S05]  /*0290*/  IADD3 R0, -R60, RZ, RZ ;  /* 0x000000ff3c007210 */ /* 0x000fca0007ffe1ff */
[C---:B------:R-:W-:Y:S02]  /*02a0*/  IMAD R0, R9.reuse, R0, R2 ;  /* 0x0000000009007224 */ /* 0x040fe400078e0202 */
[----:B------:R-:W2:Y:S03]  /*02b0*/  LDC.64 R2, c[0x0][0x288] ;  /* 0x0000a200ff027b82 */ /* 0x000ea60000000a00 */
[----:B------:R-:W-:Y:S01]  /*02c0*/  ISETP.GT.U32.AND P1, PT, R9, R0, PT ;  /* 0x000000000900720c */ /* 0x000fe20003f24070 */
[----:B------:R-:W-:Y:S02]  /*02d0*/  UIMAD UR6, UR15, UR8, URZ ;  /* 0x000000080f0672a4 */ /* 0x000fe4000f8e023f */
[----:B------:R-:W-:Y:S02]  /*02e0*/  UIMAD.WIDE.U32 UR4, UR14, UR8, URZ ;  /* 0x000000080e0472a5 */ /* 0x000fe4000f8e003f */
[----:B------:R-:W-:-:S08]  /*02f0*/  UIMAD UR6, UR14, UR9, UR6 ;  /* 0x000000090e0672a4 */ /* 0x000fd0000f8e0206 */
[----:B------:R-:W-:-:S04]  /*0300*/  @!P1 IADD3 R0, R0, -R9, RZ ;  /* 0x8000000900009210 */ /* 0x000fc80007ffe0ff */
[----:B------:R-:W-:Y:S02]  /*0310*/  ISETP.GE.U32.AND P0, PT, R0, R9, PT ;  /* 0x000000090000720c */ /* 0x000fe40003f06070 */
[C---:B------:R-:W-:Y:S01]  /*0320*/  LOP3.LUT R0, R71.reuse, R8, RZ, 0x3c, !PT ;  /* 0x0000000847007212 */ /* 0x040fe200078e3cff */
[----:B------:R-:W-:Y:S01]  /*0330*/  UIADD3 UR5, UR5, UR6, URZ ;  /* 0x0000000605057290 */ /* 0x000fe2000fffe03f */
[----:B------:R-:W-:Y:S02]  /*0340*/  @!P1 IADD3 R60, R60, 0x1, RZ ;  /* 0x000000013c3c9810 */ /* 0x000fe40007ffe0ff */
[----:B------:R-:W-:Y:S01]  /*0350*/  ISETP.GE.AND P2, PT, R0, RZ, PT ;  /* 0x000000ff0000720c */ /* 0x000fe20003f46270 */
[-C--:B--2---:R-:W-:Y:S01]  /*0360*/  IMAD R0, R66, R2.reuse, RZ ;  /* 0x0000000242007224 */ /* 0x084fe200078e02ff */
[----:B------:R-:W-:Y:S01]  /*0370*/  ISETP.NE.AND P1, PT, R8, RZ, PT ;  /* 0x000000ff0800720c */ /* 0x000fe20003f25270 */
[----:B------:R-:W-:Y:S02]  /*0380*/  UIMAD UR8, UR15, UR10, URZ ;  /* 0x0000000a0f0872a4 */ /* 0x000fe4000f8e023f */
        /* <DEDUP_REMOVED lines=11> */
[----:B------:R-:W-:Y:S02]  /*0440*/  @!P2 IADD3 R60, -R60, RZ, RZ ;  /* 0x000000ff3c3ca210 */ /* 0x000fe40007ffe1ff */
[----:B------:R-:W-:Y:S01]  /*0450*/  @!P1 LOP3.LUT R60, RZ, R8, RZ, 0x33, !PT ;  /* 0x00000008ff3c9212 */ /* 0x000fe200078e33ff */
[----:B0-----:R-:W-:Y:S01]  /*0460*/  IMAD.WIDE.U32 R4, R71, R10, UR6 ;  /* 0x0000000647047e25 */ /* 0x001fe2000f8e000a */
[----:B------:R-:W-:Y:S01]  /*0470*/  IADD3.X R8, R9, R3, R0, P0, !PT ;  /* 0x0000000309087210 */ /* 0x000fe200007fe400 */
[----:B------:R-:W-:Y:S01]  /*0480*/  UIMAD UR6, UR15, UR10, URZ ;  /* 0x0000000a0f0672a4 */ /* 0x000fe2000f8e023f */
[----:B------:R-:W-:Y:S01]  /*0490*/  ISETP.NE.U32.AND P0, PT, RZ, UR8, PT ;  /* 0x00000008ff007c0c */ /* 0x000fe2000bf05070 */
[----:B------:R-:W-:Y:S01]  /*04a0*/  UIMAD.WIDE.U32 UR4, UR14, UR10, URZ ;  /* 0x0000000a0e0472a5 */ /* 0x000fe2000f8e003f */
[----:B------:R-:W-:Y:S01]  /*04b0*/  SHF.R.S32.HI R69, RZ, 0x1f, R60 ;  /* 0x0000001fff457819 */ /* 0x000fe2000001143c */
[----:B------:R-:W-:Y:S01]  /*04c0*/  UIMAD UR6, UR14, UR11, UR6 ;  /* 0x0000000b0e0672a4 */ /* 0x000fe2000f8e0206 */
[----:B------:R-:W-:-:S02]  /*04d0*/  ISETP.NE.AND.EX P0, PT, RZ, UR9, PT, P0 ;  /* 0x00000009ff007c0c */ /* 0x000fc4000bf05300 */
[----:B------:R-:W-:Y:S01]  /*04e0*/  ULDC.64 UR10, c[0x0][0x240] ;  /* 0x00009000000a7ab9 */ /* 0x000fe20000000a00 */
[----:B------:R-:W-:Y:S01]  /*04f0*/  IMAD R6, R66, R10, RZ ;  /* 0x0000000a42067224 */ /* 0x000fe200078e02ff */
[----:B------:R-:W-:Y:S01]  /*0500*/  UIADD3 UR5, UR5, UR6, URZ ;  /* 0x0000000605057290 */ /* 0x000fe2000fffe03f */
[----:B-1----:R-:W-:Y:S01]  /*0510*/  IMAD R2, R69, R14, RZ ;  /* 0x0000000e45027224 */ /* 0x002fe200078e02ff */
[----:B------:R-:W-:Y:S01]  /*0520*/  UIMAD UR8, UR15, UR10, URZ ;  /* 0x0000000a0f0872a4 */ /* 0x000fe2000f8e023f */
[----:B------:R-:W-:Y:S01]  /*0530*/  IMAD R6, R71, R11, R6 ;  /* 0x0000000b47067224 */ /* 0x000fe200078e0206 */
[----:B------:R-:W-:Y:S01]  /*0540*/  UIMAD.WIDE.U32 UR6, UR14, UR10, URZ ;  /* 0x0000000a0e0672a5 */ /* 0x000fe2000f8e003f */
[----:B------:R-:W-:Y:S01]  /*0550*/  IMAD R11, R60, R15, R2 ;  /* 0x0000000f3c0b7224 */ /* 0x000fe200078e0202 */
[----:B------:R-:W-:Y:S01]  /*0560*/  UIMAD UR8, UR14, UR11, UR8 ;  /* 0x0000000b0e0872a4 */ /* 0x000fe2000f8e0208 */
[----:B------:R-:W-:Y:S01]  /*0570*/  IADD3 R37, P1, R7, R4, RZ ;  /* 0x0000000407257210 */ /* 0x000fe20007f3e0ff */
[-C--:B----4-:R-:W-:Y:S01]  /*0580*/  IMAD R0, R66, R12.reuse, RZ ;  /* 0x0000000c42007224 */ /* 0x090fe200078e02ff */
[----:B------:R-:W0:Y:S01]  /*0590*/  @P0 LDC R10, c[0x0][0x214] ;  /* 0x00008500ff0a0b82 */ /* 0x000e220000000800 */
[----:B------:R-:W-:Y:S01]  /*05a0*/  IMAD.WIDE.U32 R2, R71, R12, UR4 ;  /* 0x0000000447027e25 */ /* 0x000fe2000f8e000c */
[----:B------:R-:W-:Y:S01]  /*05b0*/  UIADD3 UR7, UR7, UR8, URZ ;  /* 0x0000000807077290 */ /* 0x000fe2000fffe03f */
[----:B------:R-:W-:-:S02]  /*05c0*/  IADD3.X R6, R9, R5, R6, P1, !PT ;  /* 0x0000000509067210 */ /* 0x000fc40000ffe406 */
[----:B------:R-:W-:Y:S01]  /*05d0*/  IMAD R0, R71, R13, R0 ;  /* 0x0000000d47007224 */ /* 0x000fe200078e0200 */
[----:B------:R-:W-:Y:S02]  /*05e0*/  ISETP.NE.U32.AND P1, PT, R16, RZ, PT ;  /* 0x000000ff1000720c */ /* 0x000fe40003f25070 */
[----:B------:R-:W-:Y:S02]  /*05f0*/  CS2R R30, SRZ ;  /* 0x00000000001e7805 */ /* 0x000fe4000001ff00 */
[----:B------:R-:W-:Y:S02]  /*0600*/  IADD3 R53, P3, R7, R2, RZ ;  /* 0x0000000207357210 */ /* 0x000fe40007f7e0ff */
[----:B------:R-:W-:Y:S01]  /*0610*/  ISETP.NE.U32.AND P2, PT, R18, RZ, PT ;  /* 0x000000ff1200720c */ /* 0x000fe20003f45070 */
[----:B------:R-:W-:Y:S01]  /*0620*/  IMAD.WIDE.U32 R4, R60, R14, UR6 ;  /* 0x000000063c047e25 */ /* 0x000fe2000f8e000e */
[----:B------:R-:W-:Y:S01]  /*0630*/  ISETP.NE.AND.EX P1, PT, R17, RZ, PT, P1 ;  /* 0x000000ff1100720c */ /* 0x000fe20003f25310 */
[----:B------:R-:W1:Y:S01]  /*0640*/  LDC.64 R14, c[0x0][0x3b8] ;  /* 0x0000ee00ff0e7b82 */ /* 0x000e620000000a00 */
[----:B------:R-:W-:-:S02]  /*0650*/  LEA R7, R21, 0xffffff00, 0x8 ;  /* 0xffffff0015077811 */ /* 0x000fc400078e40ff */
[----:B------:R-:W-:Y:S02]  /*0660*/  CS2R R32, SRZ ;  /* 0x0000000000207805 */ /* 0x000fe4000001ff00 */
[----:B------:R-:W-:Y:S01]  /*0670*/  IADD3.X R2, R9, R3, R0, P3, !PT ;  /* 0x0000000309027210 */ /* 0x000fe20001ffe400 */
[----:B------:R-:W-:Y:S01]  /*0680*/  ULDC.64 UR8, c[0x0][0x348] ;  /* 0x0000d20000087ab9 */ /* 0x000fe20000000a00 */
[----:B------:R-:W-:Y:S01]  /*0690*/  ISETP.NE.AND.EX P2, PT, R19, RZ, PT, P2 ;  /* 0x000000ff1300720c */ /* 0x000fe20003f45320 */
[----:B------:R-:W-:Y:S01]  /*06a0*/  ULDC.64 UR6, c[0x0][0x268] ;  /* 0x00009a0000067ab9 */ /* 0x000fe20000000a00 */
[----:B------:R-:W2:Y:S01]  /*06b0*/  @P0 LDC R3, c[0x0][0x21c] ;  /* 0x00008700ff030b82 */ /* 0x000ea20000000800 */
        /* <DEDUP_REMOVED lines=8> */
[----:B0-----:R-:W-:Y:S01]  /*0740*/  @P0 IMAD R0, R10, UR14, R71 ;  /* 0x0000000e0a000c24 */ /* 0x001fe2000f8e0247 */
[C-C-:B------:R-:W-:Y:S02]  /*0750*/  @P1 LEA.HI.X R31, R71.reuse, R17, R66.reuse, 0x2, P3 ;  /* 0x00000011471f1211 */ /* 0x140fe400018f1442 */
[----:B------:R-:W-:Y:S02]  /*0760*/  @P2 LEA.HI.X R33, R71, R19, R66, 0x2, P4 ;  /* 0x0000001347212211 */ /* 0x000fe400020f1442 */
[----:B------:R-:W-:Y:S02]  /*0770*/  ISETP.GE.AND P1, PT, R21, 0x1, PT ;  /* 0x000000011500780c */ /* 0x000fe40003f26270 */
[----:B---3--:R-:W-:Y:S01]  /*0780*/  LEA R36, P2, R37, R22, 0x2 ;  /* 0x0000001625247211 */ /* 0x008fe200078410ff */
[----:B------:R-:W-:Y:S01]  /*0790*/  @P0 IMAD R0, R0, R21, RZ ;  /* 0x0000001500000224 */ /* 0x000fe200078e02ff */
[----:B------:R-:W-:-:S02]  /*07a0*/  USHF.R.U32.HI UR4, URZ, 0x1, UR9 ;  /* 0x000000013f047899 */ /* 0x000fc40008011609 */
[----:B------:R-:W-:Y:S01]  /*07b0*/  LEA.HI.X R37, R37, R23, R6, 0x2, P2 ;  /* 0x0000001725257211 */ /* 0x000fe200010f1406 */
[----:B--2---:R-:W-:Y:S01]  /*07c0*/  @P0 IMAD R3, R0, R3, RZ ;  /* 0x0000000300030224 */ /* 0x004fe200078e02ff */
[C---:B-1----:R-:W-:Y:S01]  /*07d0*/  LEA R52, P2, R53.reuse, R14, 0x2 ;  /* 0x0000000e35347211 */ /* 0x042fe200078410ff */
        /* <DEDUP_REMOVED lines=12> */
[----:B------:R-:W-:Y:S01]  /*08a0*/  LEA.HI.X R50, R50, R5, R7, 0x2, P2 ;  /* 0x0000000532327211 */ /* 0x000fe200010f1407 */
[----:B------:R-:W-:Y:S06]  /*08b0*/  @!P1 BRA `(.L_x_18668) ;  /* 0x0000004c00249947 */ /* 0x000fec0003800000 */
[----:B------:R-:W0:Y:S01]  /*08c0*/  S2R R63, SR_TID.X ;  /* 0x00000000003f7919 */ /* 0x000e220000002100 */
[----:B------:R-:W1:Y:S01]  /*08d0*/  LDC.64 R6, c[0x0][0x350] ;  /* 0x0000d400ff067b82 */ /* 0x000e620000000a00 */
[----:B------:R-:W-:Y:S01]  /*08e0*/  UIMAD.WIDE.U32 UR8, UR8, UR14, URZ ;  /* 0x0000000e080872a5 */ /* 0x000fe2000f8e003f */
[----:B------:R-:W-:Y:S01]  /*08f0*/  IMAD.WIDE.U32 R34, R71, UR6, RZ ;  /* 0x0000000647227c25 */ /* 0x000fe2000f8e00ff */
[----:B------:R-:W2:Y:S01]  /*0900*/  S2R R48, SR_LANEID ;  /* 0x0000000000307919 */ /* 0x000ea20000000000 */
[----:B------:R-:W-:Y:S01]  /*0910*/  MOV R65, RZ ;  /* 0x000000ff00417202 */ /* 0x000fe20000000f00 */
[----:B------:R-:W-:Y:S01]  /*0920*/  UIADD3 UR11, UR9, UR4, URZ ;  /* 0x00000004090b7290 */ /* 0x000fe2000fffe03f */
[----:B------:R-:W-:Y:S02]  /*0930*/  MOV R67, RZ ;  /* 0x000000ff00437202 */ /* 0x000fe40000000f00 */
[----:B------:R-:W3:Y:S01]  /*0940*/  S2UR UR5, SR_CgaCtaId ;  /* 0x00000000000579c3 */ /* 0x000ee20000008800 */
[----:B------:R-:W-:Y:S01]  /*0950*/  UMOV UR4, 0x400 ;  /* 0x0000040000047882 */ /* 0x000fe20000000000 */
[----:B------:R-:W-:Y:S01]  /*0960*/  UMOV UR10, UR8 ;  /* 0x00000008000a7c82 */ /* 0x000fe20008000000 */
[----:B------:R-:W-:-:S05]  /*0970*/  IADD3 R49, R35, R49, RZ ;  /* 0x0000003123317210 */ /* 0x000fca0007ffe0ff */
        /* <DEDUP_REMOVED lines=12> */
[----:B------:R-:W-:Y:S02]  /*0a40*/  IADD3 R0, R61, 0x420, RZ ;  /* 0x000004203d007810 */ /* 0x000fe40007ffe0ff */
[----:B------:R-:W-:Y:S02]  /*0a50*/  LOP3.LUT R3, R58, 0x1f, R63, 0xf8, !PT ;  /* 0x0000001f3a037812 */ /* 0x000fe400078ef83f */
[----:B------:R-:W-:Y:S02]  /*0a60*/  LEA R57, R5, R0, 0x2 ;  /* 0x0000000005397211 */ /* 0x000fe400078e10ff */
[----:B------:R-:W-:Y:S02]  /*0a70*/  LEA.HI.X R56, R56, R9, R2, 0x3, P0 ;  /* 0x0000000938387211 */ /* 0x000fe400000f1c02 */
        /* <DEDUP_REMOVED lines=27> */
.L_x_18710:
[----:B------:R-:W-:Y:S01]  /*0c30*/  BAR.SYNC.DEFER_BLOCKING 0x0 ;  /* 0x0000000000007b1d */ /* 0x000fe20000010000 */
[----:B0-----:R-:W-:Y:S01]  /*0c40*/  IMAD.WIDE R12, R63, 0x10, R54 ;  /* 0x000000103f0c7825 */ /* 0x001fe200078e0236 */
[----:B------:R-:W-:-:S03]  /*0c50*/  LEA R68, R48, R61, 0x4 ;  /* 0x0000003d30447211 */ /* 0x000fc600078e20ff */
[----:B------:R-:W-:-:S03]  /*0c60*/  IMAD.WIDE R16, R63, 0x10, R36 ;  /* 0x000000103f107825 */ /* 0x000fc600078e0224 */
[----:B------:R-:W0:Y:S01]  /*0c70*/  LDC.64 R24, c[0x0][0x2a0] ;  /* 0x0000a800ff187b82 */ /* 0x000e220000000a00 */
[----:B------:R-:W-:-:S07]  /*0c80*/  IMAD.WIDE R22, R63, 0x10, R52 ;  /* 0x000000103f167825 */ /* 0x000fce00078e0234 */
[----:B------:R-:W1:Y:S01]  /*0c90*/  LDC.64 R20, c[0x0][0x318] ;  /* 0x0000c600ff147b82 */ /* 0x000e620000000a00 */
[----:B------:R-:W2:Y:S04]  /*0ca0*/  LDG.E.128 R12, desc[UR12][R12.64] ;  /* 0x0000000c0c0c7981 */ /* 0x000ea8000c1e1d00 */
[----:B--2---:R2:W-:Y:S01]  /*0cb0*/  STS.128 [R68], R12 ;  /* 0x0000000c44007388 */ /* 0x0045e20000000c00 */
[----:B------:R-:W-:-:S03]  /*0cc0*/  NOP ;  /* 0x0000000000007918 */ /* 0x000fc60000000000 */
[----:B------:R-:W-:Y:S01]  /*0cd0*/  LDS.128 R4, [R68] ;  /* 0x0000000044047984 */ /* 0x000fe20000000c00 */
[----:B------:R-:W-:Y:S06]  /*0ce0*/  BAR.SYNC.DEFER_BLOCKING 0x0 ;  /* 0x0000000000007b1d */ /* 0x000fec0000010000 */
[----:B------:R-:W3:Y:S04]  /*0cf0*/  LDG.E.128 R16, desc[UR12][R16.64] ;  /* 0x0000000c10107981 */ /* 0x000ee8000c1e1d00 */
[----:B---3--:R3:W-:Y:S01]  /*0d00*/  STS.128 [R68], R16 ;  /* 0x0000001044007388 */ /* 0x0087e20000000c00 */
[----:B------:R-:W-:-:S03]  /*0d10*/  NOP ;  /* 0x0000000000007918 */ /* 0x000fc60000000000 */
[----:B------:R-:W4:Y:S01]  /*0d20*/  LDS.128 R8, [R68] ;  /* 0x0000000044087984 */ /* 0x000f220000000c00 */
[----:B------:R-:W-:Y:S06]  /*0d30*/  BAR.SYNC.DEFER_BLOCKING 0x0 ;  /* 0x0000000000007b1d */ /* 0x000fec0000010000 */
[----:B--2---:R-:W2:Y:S01]  /*0d40*/  LDG.E.128 R12, desc[UR12][R22.64] ;  /* 0x0000000c160c7981 */ /* 0x004ea2000c1e1d00 */
[----:B------:R-:W-:Y:S01]  /*0d50*/  LEA R38, R47, 0xffffff80, 0x7 ;  /* 0xffffff802f267811 */ /* 0x000fe200078e38ff */
[----:B0-----:R-:W-:Y:S01]  /*0d60*/  IMAD R0, R24, UR15, RZ ;  /* 0x0000000f18007c24 */ /* 0x001fe2000f8e02ff */
[----:B------:R-:W-:Y:S02]  /*0d70*/  BSSY B0, `(.L_x_18669) ;  /* 0x000002f000007945 */ /* 0x000fe40003800000 */
[----:B------:R-:W-:Y:S01]  /*0d80*/  SHF.R.S32.HI R39, RZ, 0x1f, R38 ;  /* 0x0000001fff277819 */ /* 0x000fe20000011426 */
[----:B---3--:R-:W-:-:S02]  /*0d90*/  IMAD R17, R25, UR14, R0 ;  /* 0x0000000e19117c24 */ /* 0x008fc4000f8e0200 */
[--C-:B----45:R-:W-:Y:S01]  /*0da0*/  FADD.FTZ R97, R8, R62.reuse ;  /* 0x0000003e08617221 */ /* 0x130fe20000010000 */
[--C-:B------:R-:W-:Y:S01]  /*0db0*/  FADD.FTZ R70, R9, R62.reuse ;  /* 0x0000003e09467221 */ /* 0x100fe20000010000 */
[--C-:B------:R-:W-:Y:S01]  /*0dc0*/  FADD.FTZ R99, R10, R62.reuse ;  /* 0x0000003e0a637221 */ /* 0x100fe20000010000 */
[----:B------:R-:W-:Y:S01]  /*0dd0*/  FADD.FTZ R98, R11, R62 ;  /* 0x0000003e0b627221 */ /* 0x000fe20000010000 */
[----:B------:R-:W-:Y:S01]  /*0de0*/  IMAD.WIDE.U32 R8, R24, UR14, R38 ;  /* 0x0000000e18087c25 */ /* 0x000fe2000f8e0026 */
[----:B------:R-:W-:Y:S02]  /*0df0*/  FSETP.GTU.FTZ.AND P2, PT, R97, 20, PT ;  /* 0x41a000006100780b */ /* 0x000fe40003f5c000 */
[----:B------:R-:W-:Y:S02]  /*0e00*/  FSETP.GTU.FTZ.AND P3, PT, R70, 20, PT ;  /* 0x41a000004600780b */ /* 0x000fe40003f7c000 */
[----:B------:R-:W-:Y:S02]  /*0e10*/  FSETP.GTU.FTZ.AND P0, PT, R99, 20, PT ;  /* 0x41a000006300780b */ /* 0x000fe40003f1c000 */
[----:B------:R-:W-:-:S02]  /*0e20*/  FSETP.GTU.FTZ.AND P1, PT, R98, 20, PT ;  /* 0x41a000006200780b */ /* 0x000fc40003f3c000 */
[----:B------:R-:W-:Y:S01]  /*0e30*/  IADD3 R17, R9, R17, RZ ;  /* 0x0000001109117210 */ /* 0x000fe20007ffe0ff */
[----:B--2---:R0:W-:Y:S01]  /*0e40*/  STS.128 [R68], R12 ;  /* 0x0000000c44007388 */ /* 0x0041e20000000c00 */
[----:B------:R-:W-:-:S03]  /*0e50*/  NOP ;  /* 0x0000000000007918 */ /* 0x000fc60000000000 */
[----:B-1----:R-:W-:Y:S06]  /*0e60*/  @P2 BRA `(.L_x_18670) ;  /* 0x00000000007c2947 */ /* 0x002fec0003800000 */
[----:B------:R-:W-:Y:S01]  /*0e70*/  FMUL.FTZ R97, R97, 1.4426950216293334961 ;  /* 0x3fb8aa3b61617820 */ /* 0x000fe20000410000 */
[----:B------:R-:W-:Y:S01]  /*0e80*/  MOV R11, 0x3e800000 ;  /* 0x3e800000000b7802 */ /* 0x000fe20000000f00 */
[----:B0-----:R-:W-:Y:S02]  /*0e90*/  HFMA2.MMA R13, -RZ, RZ, 1.3056640625, -1.8671875 ;  /* 0x3d39bf78ff0d7435 */ /* 0x001fe400000001ff */
        /* <DEDUP_REMOVED lines=28> */
.L_x_18670:
[----:B------:R-:W-:Y:S05]  /*1060*/  BSYNC B0 ;  /* 0x0000000000007941 */ /* 0x000fea0003800000 */
.L_x_18669:
[----:B------:R-:W-:Y:S04]  /*1070*/  BSSY B0, `(.L_x_18671) ;  /* 0x0000021000007945 */ /* 0x000fe80003800000 */
[----:B------:R-:W-:Y:S05]  /*1080*/  @P3 BRA `(.L_x_18672) ;  /* 0x00000000007c3947 */ /* 0x000fea0003800000 */
        /* <DEDUP_REMOVED lines=31> */
.L_x_18672:
[----:B------:R-:W-:Y:S05]  /*1280*/  BSYNC B0 ;  /* 0x0000000000007941 */ /* 0x000fea0003800000 */
.L_x_18671:
        /* <DEDUP_REMOVED lines=33> */
.L_x_18674:
[----:B------:R-:W-:Y:S05]  /*14a0*/  BSYNC B0 ;  /* 0x0000000000007941 */ /* 0x000fea0003800000 */
.L_x_18673:
        /* <DEDUP_REMOVED lines=33> */
.L_x_18676:
[----:B------:R-:W-:Y:S05]  /*16c0*/  BSYNC B0 ;  /* 0x0000000000007941 */ /* 0x000fea0003800000 */
.L_x_18675:
[----:B------:R-:W-:Y:S01]  /*16d0*/  ULDC.64 UR6, c[0x0][0x2a8] ;  /* 0x0000aa0000067ab9 */ /* 0x000fe20000000a00 */
[----:B------:R-:W-:Y:S01]  /*16e0*/  MOV R9, R17 ;  /* 0x0000001100097202 */ /* 0x000fe20000000f00 */
[----:B------:R-:W-:Y:S01]  /*16f0*/  IMAD R0, R66, UR6, RZ ;  /* 0x0000000642007c24 */ /* 0x000fe2000f8e02ff */
[----:B0-----:R-:W0:Y:S01]  /*1700*/  LDC.64 R14, c[0x0][0x2b0] ;  /* 0x0000ac00ff0e7b82 */ /* 0x001e220000000a00 */
[----:B------:R-:W-:-:S04]  /*1710*/  IMAD.WIDE.U32 R8, R71, UR6, R8 ;  /* 0x0000000647087c25 */ /* 0x000fc8000f8e0008 */
[----:B------:R-:W-:Y:S01]  /*1720*/  IMAD R11, R71, UR7, R0 ;  /* 0x00000007470b7c24 */ /* 0x000fe2000f8e0200 */
[----:B------:R-:W-:Y:S01]  /*1730*/  LEA R16, P0, R8, R20, 0x2 ;  /* 0x0000001408107211 */ /* 0x000fe200078010ff */
[----:B------:R-:W-:Y:S01]  /*1740*/  ULDC.64 UR6, c[0x0][0x2b8] ;  /* 0x0000ae0000067ab9 */ /* 0x000fe20000000a00 */
[----:B------:R-:W1:Y:S02]  /*1750*/  LDC.64 R78, c[0x0][0x398] ;  /* 0x0000e600ff4e7b82 */ /* 0x000e640000000a00 */
[----:B------:R-:W-:-:S04]  /*1760*/  IADD3 R0, R9, R11, RZ ;  /* 0x0000000b09007210 */ /* 0x000fc80007ffe0ff */
[----:B------:R-:W-:Y:S02]  /*1770*/  LEA.HI.X R17, R8, R21, R0, 0x2, P0 ;  /* 0x0000001508117211 */ /* 0x000fe400000f1400 */
[----:B------:R-:W-:Y:S01]  /*1780*/  LDS.128 R8, [R68] ;  /* 0x0000000044087984 */ /* 0x000fe20000000c00 */
[----:B------:R-:W2:Y:S01]  /*1790*/  LDC.64 R20, c[0x0][0x308] ;  /* 0x0000c200ff147b82 */ /* 0x000ea20000000a00 */
[----:B------:R-:W-:-:S07]  /*17a0*/  IMAD.WIDE R16, R63, 0x10, R16 ;  /* 0x000000103f107825 */ /* 0x000fce00078e0210 */
        /* <DEDUP_REMOVED lines=11> */
[----:B--2---:R-:W-:Y:S02]  /*1860*/  LEA R20, P0, R12, R20, 0x2 ;  /* 0x000000140c147211 */ /* 0x004fe400078010ff */
[----:B------:R-:W-:-:S04]  /*1870*/  IADD3 R0, R13, R15, RZ ;  /* 0x0000000f0d007210 */ /* 0x000fc80007ffe0ff */
[----:B------:R-:W-:-:S03]  /*1880*/  LEA.HI.X R21, R12, R21, R0, 0x2, P0 ;  /* 0x000000150c157211 */ /* 0x000fc600000f1400 */
[----:B------:R-:W-:Y:S01]  /*1890*/  IMAD.WIDE R20, R63, 0x10, R20 ;  /* 0x000000103f147825 */ /* 0x000fe200078e0214 */
[----:B----4-:R-:W-:Y:S01]  /*18a0*/  STS.128 [R68], R16 ;  /* 0x0000001044007388 */ /* 0x010fe20000000c00 */
[----:B------:R-:W-:-:S03]  /*18b0*/  NOP ;  /* 0x0000000000007918 */ /* 0x000fc60000000000 */
[----:B------:R-:W0:Y:S01]  /*18c0*/  LDS.128 R12, [R68] ;  /* 0x00000000440c7984 */ /* 0x000e220000000c00 */
[----:B------:R-:W-:Y:S06]  /*18d0*/  BAR.SYNC.DEFER_BLOCKING 0x0 ;  /* 0x0000000000007b1d */ /* 0x000fec0000010000 */
[----:B------:R-:W2:Y:S01]  /*18e0*/  LDG.E.128 R20, desc[UR12][R20.64] ;  /* 0x0000000c14147981 */ /* 0x000ea2000c1e1d00 */
[----:B-1----:R-:W-:-:S04]  /*18f0*/  IMAD.WIDE.U32 R72, R78, UR14, R38 ;  /* 0x0000000e4e487c25 */ /* 0x002fc8000f8e0026 */
[----:B0-----:R-:W-:Y:S01]  /*1900*/  FMUL.FTZ R0, R12, -1.4426950216293334961 ;  /* 0xbfb8aa3b0c007820 */ /* 0x001fe20000410000 */
[----:B------:R-:W-:Y:S01]  /*1910*/  FMUL.FTZ R24, R13, -1.4426950216293334961 ;  /* 0xbfb8aa3b0d187820 */ /* 0x000fe20000410000 */
[----:B------:R-:W-:Y:S01]  /*1920*/  FMUL.FTZ R25, R14, -1.4426950216293334961 ;  /* 0xbfb8aa3b0e197820 */ /* 0x000fe20000410000 */
[----:B------:R-:W-:-:S03]  /*1930*/  FMUL.FTZ R26, R15, -1.4426950216293334961 ;  /* 0xbfb8aa3b0f1a7820 */ /* 0x000fc60000410000 */
[----:B------:R-:W0:Y:S08]  /*1940*/  MUFU.EX2 R0, R0 ;  /* 0x0000000000007308 */ /* 0x000e300000000800 */
[----:B------:R-:W1:Y:S08]  /*1950*/  MUFU.EX2 R24, R24 ;  /* 0x0000001800187308 */ /* 0x000e700000000800 */
[----:B------:R-:W4:Y:S01]  /*1960*/  MUFU.EX2 R25, R25 ;  /* 0x0000001900197308 */ /* 0x000f220000000800 */
[----:B0-----:R-:W-:-:S07]  /*1970*/  FADD.FTZ R2, R0, 1 ;  /* 0x3f80000000027421 */ /* 0x001fce0000010000 */
[----:B------:R-:W0:Y:S01]  /*1980*/  MUFU.EX2 R26, R26 ;  /* 0x0000001a001a7308 */ /* 0x000e220000000800 */
[----:B-1----:R-:W-:-:S07]  /*1990*/  FADD.FTZ R0, R24, 1 ;  /* 0x3f80000018007421 */ /* 0x002fce0000010000 */
[----:B------:R-:W-:Y:S01]  /*19a0*/  MUFU.RCP R75, R2 ;  /* 0x00000002004b7308 */ /* 0x000fe20000001000 */
[----:B----4-:R-:W-:-:S07]  /*19b0*/  FADD.FTZ R24, R25, 1 ;  /* 0x3f80000019187421 */ /* 0x010fce0000010000 */
        /* <DEDUP_REMOVED lines=30> */
[----:B------:R-:W-:Y:S01]  /*1ba0*/  FMUL.FTZ R74, R13, R74 ;  /* 0x0000004a0d4a7220 */ /* 0x000fe20000410000 */
[----:B------:R-:W-:Y:S01]  /*1bb0*/  FMUL.FTZ R77, R14, R77 ;  /* 0x0000004d0e4d7220 */ /* 0x000fe20000410000 */
[----:B------:R-:W-:Y:S02]  /*1bc0*/  IMAD R79, R79, UR14, R0 ;  /* 0x0000000e4f4f7c24 */ /* 0x000fe4000f8e0200 */
[----:B------:R-:W0:Y:S01]  /*1bd0*/  LDC R2, c[0x0][0x21c] ;  /* 0x00008700ff027b82 */ /* 0x000e220000000800 */
[----:B------:R-:W-:Y:S02]  /*1be0*/  IMAD R0, R66, UR6, RZ ;  /* 0x0000000642007c24 */ /* 0x000fe4000f8e02ff */
[----:B------:R-:W-:Y:S01]  /*1bf0*/  FMUL.FTZ R76, R15, R76 ;  /* 0x0000004c0f4c7220 */ /* 0x000fe20000410000 */
[----:B------:R-:W-:-:S03]  /*1c00*/  IADD3 R73, R73, R79, RZ ;  /* 0x0000004f49497210 */ /* 0x000fc60007ffe0ff */
[----:B------:R-:W-:Y:S01]  /*1c10*/  IMAD.WIDE.U32 R72, R71, UR6, R72 ;  /* 0x0000000647487c25 */ /* 0x000fe2000f8e0048 */
[----:B------:R1:W-:Y:S01]  /*1c20*/  STS.128 [R68], R20 ;  /* 0x0000001444007388 */ /* 0x0003e20000000c00 */
[----:B------:R-:W-:-:S03]  /*1c30*/  NOP ;  /* 0x0000000000007918 */ /* 0x000fc60000000000 */
[----:B------:R-:W2:Y:S01]  /*1c40*/  LDS.128 R24, [R68] ;  /* 0x0000000044187984 */ /* 0x000ea20000000c00 */
[----:B-1----:R-:W-:Y:S01]  /*1c50*/  IMAD R21, R71, UR7, R0 ;  /* 0x0000000747157c24 */ /* 0x002fe2000f8e0200 */
[C---:B---3--:R-:W-:Y:S01]  /*1c60*/  LEA R20, P1, R72.reuse, R80, 0x2 ;  /* 0x0000005048147211 */ /* 0x048fe200078210ff */
[----:B------:R-:W-:Y:S02]  /*1c70*/  ULDC.64 UR6, c[0x0][0x320] ;  /* 0x0000c80000067ab9 */ /* 0x000fe40000000a00 */
[----:B------:R-:W-:Y:S02]  /*1c80*/  ISETP.NE.U32.AND P0, PT, RZ, UR6, PT ;  /* 0x00000006ff007c0c */ /* 0x000fe4000bf05070 */
[----:B------:R-:W-:Y:S02]  /*1c90*/  IADD3 R0, R73, R21, RZ ;  /* 0x0000001549007210 */ /* 0x000fe40007ffe0ff */
[----:B------:R-:W-:Y:S02]  /*1ca0*/  ISETP.NE.AND.EX P0, PT, RZ, UR7, PT, P0 ;  /* 0x00000007ff007c0c */ /* 0x000fe4000bf05300 */
[----:B------:R-:W-:-:S03]  /*1cb0*/  LEA.HI.X R21, R72, R81, R0, 0x2, P1 ;  /* 0x0000005148157211 */ /* 0x000fc600008f1400 */
[----:B------:R-:W-:-:S05]  /*1cc0*/  IMAD.WIDE R20, R63, 0x10, R20 ;  /* 0x000000103f147825 */ /* 0x000fca00078e0214 */
[----:B--2---:R1:W-:Y:S03]  /*1cd0*/  STG.E.128 desc[UR12][R20.64], R24 ;  /* 0x0000001814007986 */ /* 0x0043e6000c101d0c */
[----:B0-----:R-:W-:Y:S05]  /*1ce0*/  @!P0 BRA `(.L_x_18677) ;  /* 0x0000000000588947 */ /* 0x001fea0003800000 */
[----:B------:R-:W-:Y:S01]  /*1cf0*/  BAR.SYNC.DEFER_BLOCKING 0x0 ;  /* 0x0000000000007b1d */ /* 0x000fe20000010000 */
[----:B------:R-:W-:Y:S01]  /*1d00*/  FMUL.FTZ R16, R75, R16 ;  /* 0x000000104b107220 */ /* 0x000fe20000410000 */
[----:B------:R-:W-:Y:S01]  /*1d10*/  FMUL.FTZ R17, R17, R74 ;  /* 0x0000004a11117220 */ /* 0x000fe20000410000 */
[----:B------:R-:W-:Y:S01]  /*1d20*/  FMUL.FTZ R18, R18, R77 ;  /* 0x0000004d12127220 */ /* 0x000fe20000410000 */
[----:B------:R-:W-:-:S04]  /*1d30*/  FMUL.FTZ R19, R19, R76 ;  /* 0x0000004c13137220 */ /* 0x000fc80000410000 */
[----:B------:R-:W0:Y:S01]  /*1d40*/  LDC.64 R22, c[0x0][0x2c0] ;  /* 0x0000b000ff167b82 */ /* 0x000e220000000a00 */
[----:B------:R-:W-:Y:S01]  /*1d50*/  ULDC.64 UR16, c[0x0][0x2c8] ;  /* 0x0000b20000107ab9 */ /* 0x000fe20000000a00 */
[----:B------:R2:W-:Y:S01]  /*1d60*/  STS.128 [R68], R16 ;  /* 0x0000001044007388 */ /* 0x0005e20000000c00 */
[----:B------:R-:W-:-:S03]  /*1d70*/  NOP ;  /* 0x0000000000007918 */ /* 0x000fc60000000000 */
[----:B------:R-:W3:Y:S01]  /*1d80*/  LDS.128 R12, [R68] ;  /* 0x00000000440c7984 */ /* 0x000ee20000000c00 */
[C---:B0-----:R-:W-:Y:S02]  /*1d90*/  IMAD R0, R22.reuse, UR15, RZ ;  /* 0x0000000f16007c24 */ /* 0x041fe4000f8e02ff */
[----:B-1----:R-:W-:-:S04]  /*1da0*/  IMAD.WIDE.U32 R20, R22, UR14, R38 ;  /* 0x0000000e16147c25 */ /* 0x002fc8000f8e0026 */
[----:B------:R-:W-:Y:S02]  /*1db0*/  IMAD R23, R23, UR14, R0 ;  /* 0x0000000e17177c24 */ /* 0x000fe4000f8e0200 */
[----:B------:R-:W-:-:S03]  /*1dc0*/  IMAD R0, R66, UR16, RZ ;  /* 0x0000001042007c24 */ /* 0x000fc6000f8e02ff */
[----:B------:R-:W-:Y:S01]  /*1dd0*/  IADD3 R21, R21, R23, RZ ;  /* 0x0000001715157210 */ /* 0x000fe20007ffe0ff */
[C---:B------:R-:W-:Y:S02]  /*1de0*/  IMAD R23, R71.reuse, UR17, R0 ;  /* 0x0000001147177c24 */ /* 0x040fe4000f8e0200 */
[----:B--2---:R-:W-:-:S05]  /*1df0*/  IMAD.WIDE.U32 R16, R71, UR16, R20 ;  /* 0x0000001047107c25 */ /* 0x004fca000f8e0014 */
[----:B------:R-:W-:Y:S02]  /*1e00*/  IADD3 R17, R17, R23, RZ ;  /* 0x0000001711117210 */ /* 0x000fe40007ffe0ff */
[----:B------:R-:W-:-:S04]  /*1e10*/  LEA R18, P0, R16, UR6, 0x2 ;  /* 0x0000000610127c11 */ /* 0x000fc8000f8010ff */
[----:B------:R-:W-:-:S03]  /*1e20*/  LEA.HI.X R19, R16, UR7, R17, 0x2, P0 ;  /* 0x0000000710137c11 */ /* 0x000fc600080f1411 */
[----:B------:R-:W-:-:S05]  /*1e30*/  IMAD.WIDE R16, R63, 0x10, R18 ;  /* 0x000000103f107825 */ /* 0x000fca00078e0212 */
[----:B---3--:R0:W-:Y:S02]  /*1e40*/  STG.E.128 desc[UR12][R16.64], R12 ;  /* 0x0000000c10007986 */ /* 0x0081e4000c101d0c */
.L_x_18677:
[----:B------:R-:W-:Y:S01]  /*1e50*/  FMUL.FTZ R75, R8, R75 ;  /* 0x0000004b084b7220 */ /* 0x000fe20000410000 */
[----:B------:R-:W-:Y:S01]  /*1e60*/  BAR.SYNC.DEFER_BLOCKING 0x0 ;  /* 0x0000000000007b1d */ /* 0x000fe20000010000 */
[----:B------:R-:W-:Y:S01]  /*1e70*/  ISETP.GE.AND P0, PT, R2, 0x1, PT ;  /* 0x000000010200780c */ /* 0x000fe20003f06270 */
[----:B------:R-:W-:Y:S01]  /*1e80*/  FMUL.FTZ R108, R9, R74 ;  /* 0x0000004a096c7220 */ /* 0x000fe20000410000 */
[----:B------:R-:W-:Y:S01]  /*1e90*/  FFMA.FTZ R0, R4, R75, R67 ;  /* 0x0000004b04007223 */ /* 0x000fe20000010043 */
[----:B------:R-:W-:Y:S01]  /*1ea0*/  FMUL.FTZ R107, R10, R77 ;  /* 0x0000004d0a6b7220 */ /* 0x000fe20000410000 */
[----:B------:R-:W-:Y:S01]  /*1eb0*/  FMUL.FTZ R105, R11, R76 ;  /* 0x0000004c0b697220 */ /* 0x000fe20000410000 */
[----:B------:R-:W-:Y:S01]  /*1ec0*/  CS2R R10, SRZ ;  /* 0x00000000000a7805 */ /* 0x000fe2000001ff00 */
[----:B0-----:R-:W-:Y:S01]  /*1ed0*/  FFMA.FTZ R13, R5, R108, R0 ;  /* 0x0000006c050d7223 */ /* 0x001fe20000010000 */
        /* <DEDUP_REMOVED lines=16> */
[----:B-1----:R-:W1:Y:S01]  /*1fe0*/  LDC.64 R20, c[0x0][0x3c8] ;  /* 0x0000f200ff147b82 */ /* 0x002e620000000a00 */
[----:B------:R-:W-:Y:S01]  /*1ff0*/  LEA R104, R48, R61, 0x5 ;  /* 0x0000003d30687211 */ /* 0x000fe200078e28ff */
[----:B------:R-:W-:Y:S01]  /*2000*/  UMOV UR5, URZ ;  /* 0x0000003f00057c82 */ /* 0x000fe20008000000 */
[----:B------:R-:W-:Y:S01]  /*2010*/  IADD3 R102, R63, 0x200, RZ ;  /* 0x000002003f667810 */ /* 0x000fe20007ffe0ff */
[----:B------:R-:W-:Y:S01]  /*2020*/  ULDC UR26, c[0x0][0x224] ;  /* 0x00008900001a7ab9 */ /* 0x000fe20000000800 */
[----:B------:R-:W-:Y:S01]  /*2030*/  ULDC UR27, c[0x0][0x21c] ;  /* 0x00008700001b7ab9 */ /* 0x000fe20000000800 */
[----:B------:R-:W-:Y:S01]  /*2040*/  ULDC.64 UR22, c[0x0][0x360] ;  /* 0x0000d80000167ab9 */ /* 0x000fe20000000a00 */
[----:B------:R-:W-:Y:S01]  /*2050*/  ULDC.64 UR18, c[0x0][0x250] ;  /* 0x0000940000127ab9 */ /* 0x000fe20000000a00 */
[----:B------:R-:W2:Y:S01]  /*2060*/  LDC R11, c[0x0][0x224] ;  /* 0x00008900ff0b7b82 */ /* 0x000ea20000000800 */
[----:B------:R-:W-:Y:S01]  /*2070*/  ULDC.64 UR16, c[0x0][0x238] ;  /* 0x00008e0000107ab9 */ /* 0x000fe20000000a00 */
[----:B------:R-:W-:Y:S01]  /*2080*/  ULDC.64 UR20, c[0x0][0x270] ;  /* 0x00009c0000147ab9 */ /* 0x000fe20000000a00 */
[----:B0-----:R-:W-:-:S05]  /*2090*/  IMAD R0, R69, R16, RZ ;  /* 0x0000001045007224 */ /* 0x001fca00078e02ff */
[----:B------:R-:W0:Y:S01]  /*20a0*/  LDC R110, c[0x0][0x224] ;  /* 0x00008900ff6e7b82 */ /* 0x000e220000000800 */
[----:B------:R-:W-:Y:S01]  /*20b0*/  IMAD.WIDE.U32 R18, R60, R16, UR6 ;  /* 0x000000063c127e25 */ /* 0x000fe2000f8e0010 */
[----:B------:R-:W-:-:S03]  /*20c0*/  ULDC.64 UR6, c[0x0][0x230] ;  /* 0x00008c0000067ab9 */ /* 0x000fc60000000a00 */
[----:B------:R-:W-:Y:S01]  /*20d0*/  IMAD R17, R60, R17, R0 ;  /* 0x000000113c117224 */ /* 0x000fe200078e0200 */
[----:B------:R-:W-:Y:S01]  /*20e0*/  LEA.HI R0, R109, R109, RZ, 0x1 ;  /* 0x0000006d6d007211 */ /* 0x000fe200078f08ff */
[----:B------:R-:W-:Y:S01]  /*20f0*/  IMAD R2, R66, UR6, RZ ;  /* 0x0000000642027c24 */ /* 0x000fe2000f8e02ff */
[----:B-1----:R-:W-:Y:S01]  /*2100*/  LEA R16, P0, R18, R20, 0x3 ;  /* 0x0000001412107211 */ /* 0x002fe200078018ff */
[----:B------:R-:W1:Y:S01]  /*2110*/  LDC.64 R76, c[0x0][0x360] ;  /* 0x0000d800ff4c7b82 */ /* 0x000e620000000a00 */
[----:B------:R-:W-:Y:S01]  /*2120*/  IADD3 R17, R19, R17, RZ ;  /* 0x0000001113117210 */ /* 0x000fe20007ffe0ff */
[C---:B------:R-:W-:Y:S01]  /*2130*/  IMAD.WIDE.U32 R78, R71.reuse, UR6, RZ ;  /* 0x00000006474e7c25 */ /* 0x040fe2000f8e00ff */
[----:B------:R-:W-:Y:S01]  /*2140*/  LOP3.LUT R0, R0, 0xfffffe, RZ, 0xc0, !PT ;  /* 0x00fffffe00007812 */ /* 0x000fe200078ec0ff */
[----:B------:R-:W-:Y:S01]  /*2150*/  UMOV UR6, URZ ;  /* 0x0000003f00067c82 */ /* 0x000fe20008000000 */
[----:B------:R-:W-:Y:S01]  /*2160*/  LEA.HI.X R17, R18, R21, R17, 0x3, P0 ;  /* 0x0000001512117211 */ /* 0x000fe200000f1c11 */
[----:B------:R-:W-:Y:S01]  /*2170*/  IMAD R103, R71, UR7, R2 ;  /* 0x0000000747677c24 */ /* 0x000fe2000f8e0202 */
[----:B------:R-:W-:Y:S01]  /*2180*/  IADD3 R109, R109, -R0, RZ ;  /* 0x800000006d6d7210 */ /* 0x000fe20007ffe0ff */
[----:B------:R-:W-:Y:S01]  /*2190*/  FADD.FTZ R0, R75, R75 ;  /* 0x0000004b4b007221 */ /* 0x000fe20000010000 */
[----:B------:R-:W3:Y:S01]  /*21a0*/  LDC.64 R72, c[0x0][0x2e0] ;  /* 0x0000b800ff487b82 */ /* 0x000ee20000000a00 */
[----:B------:R-:W-:Y:S01]  /*21b0*/  IMAD.WIDE.U32 R16, R63, 0x4, R16 ;  /* 0x000000043f107825 */ /* 0x000fe200078e0010 */
[----:B--2---:R-:W-:Y:S01]  /*21c0*/  LEA R11, R11, UR4, 0x8 ;  /* 0x000000040b0b7c11 */ /* 0x004fe2000f8e40ff */
[----:B------:R-:W-:Y:S01]  /*21d0*/  ULDC UR7, c[0x0][0x218] ;  /* 0x0000860000077ab9 */ /* 0x000fe20000000800 */
[----:B------:R-:W-:-:S03]  /*21e0*/  IADD3 R103, R79, R103, RZ ;  /* 0x000000674f677210 */ /* 0x000fc60007ffe0ff */
[----:B------:R-:W-:Y:S01]  /*21f0*/  IMAD.WIDE R16, R11, 0x4, R16 ;  /* 0x000000040b107825 */ /* 0x000fe200078e0210 */
[----:B------:R-:W2:Y:S01]  /*2200*/  LDC.64 R74, c[0x0][0x2d0] ;  /* 0x0000b400ff4a7b82 */ /* 0x000ea20000000a00 */
        /* <DEDUP_REMOVED lines=18> */
.L_x_18709:
[----:B------:R-:W-:Y:S02]  /*2330*/  SHF.R.S32.HI R122, RZ, 0x1f, R106 ;  /* 0x0000001fff7a7819 */ /* 0x000fe4000001146a */
[----:B------:R-:W-:Y:S02]  /*2340*/  MOV R16, R78 ;  /* 0x0000004e00107202 */ /* 0x000fe40000000f00 */
[----:B------:R-:W-:Y:S01]  /*2350*/  MOV R17, R103 ;  /* 0x0000006700117202 */ /* 0x000fe20000000f00 */
[----:B------:R-:W-:Y:S02]  /*2360*/  IMAD R19, R122, UR16, RZ ;  /* 0x000000107a137c24 */ /* 0x000fe4000f8e02ff */
[----:B------:R-:W-:-:S04]  /*2370*/  IMAD.WIDE.U32 R16, R106, UR16, R16 ;  /* 0x000000106a107c25 */ /* 0x000fc8000f8e0010 */
[----:B------:R-:W-:Y:S01]  /*2380*/  IMAD R19, R106, UR17, R19 ;  /* 0x000000116a137c24 */ /* 0x000fe2000f8e0213 */
[----:B--2---:R-:W-:-:S04]  /*2390*/  LEA R94, P1, R16, R74, 0x3 ;  /* 0x0000004a105e7211 */ /* 0x004fc800078218ff */
[----:B-1----:R-:W-:Y:S01]  /*23a0*/  IADD3 R2, R17, R19, RZ ;  /* 0x0000001311027210 */ /* 0x002fe20007ffe0ff */
[----:B------:R-:W-:-:S03]  /*23b0*/  IMAD R19, R122, UR18, RZ ;  /* 0x000000127a137c24 */ /* 0x000fc6000f8e02ff */
[----:B------:R-:W-:Y:S01]  /*23c0*/  LEA.HI.X R95, R16, R75, R2, 0x3, P1 ;  /* 0x0000004b105f7211 */ /* 0x000fe200008f1c02 */
[----:B------:R-:W-:-:S04]  /*23d0*/  IMAD.WIDE.U32 R16, R106, UR18, RZ ;  /* 0x000000126a107c25 */ /* 0x000fc8000f8e00ff */
[----:B------:R-:W-:Y:S01]  /*23e0*/  IMAD R19, R106, UR19, R19 ;  /* 0x000000136a137c24 */ /* 0x000fe2000f8e0213 */
[----:B------:R-:W2:Y:S01]  /*23f0*/  LDG.E.64 R94, desc[UR12][R94.64] ;  /* 0x0000000c5e5e7981 */ /* 0x000ea2000c1e1b00 */
[----:B0-----:R-:W-:-:S03]  /*2400*/  LEA R25, P1, R16, R51, 0x2 ;  /* 0x0000003310197211 */ /* 0x001fc600078210ff */
        /* <DEDUP_REMOVED lines=10> */
[----:B------:R-:W-:-:S02]  /*24b0*/  ISETP.EQ.AND P1, PT, R96, RZ, P1 ;  /* 0x000000ff6000720c */ /* 0x000fc40000f22270 */
[----:B0-----:R-:W-:Y:S02]  /*24c0*/  MOV R24, R34 ;  /* 0x0000002200187202 */ /* 0x001fe40000000f00 */
[----:B------:R-:W-:-:S09]  /*24d0*/  MOV R25, R49 ;  /* 0x0000003100197202 */ /* 0x000fd20000000f00 */
[----:B------:R-:W0:Y:S01]  /*24e0*/  @P1 LDC R114, c[0x0][0x21c] ;  /* 0x00008700ff721b82 */ /* 0x000e220000000800 */
[----:B------:R-:W-:Y:S01]  /*24f0*/  BSSY B0, `(.L_x_18679) ;  /* 0x0000066000007945 */ /* 0x000fe20003800000 */
[----:B--2---:R-:W-:Y:S01]  /*2500*/  FMUL.FTZ R2, R94, 1.4426950216293334961 ;  /* 0x3fb8aa3b5e027820 */ /* 0x004fe20000410000 */
[----:B------:R-:W-:-:S03]  /*2510*/  FMUL.FTZ R26, R95, R97 ;  /* 0x000000615f1a7220 */ /* 0x000fc60000410000 */
[----:B------:R-:W-:Y:S01]  /*2520*/  FMUL.FTZ R100, R2, R97 ;  /* 0x0000006102647220 */ /* 0x000fe20000410000 */
[----:B------:R-:W-:Y:S01]  /*2530*/  FMUL.RZ R112, R26, 0.15915493667125701904 ;  /* 0x3e22f9831a707820 */ /* 0x000fe2000040c000 */
[----:B------:R-:W-:-:S03]  /*2540*/  IMAD.WIDE.U32 R26, R106, UR20, R24 ;  /* 0x000000146a1a7c25 */ /* 0x000fc6000f8e0018 */
[----:B------:R-:W-:Y:S01]  /*2550*/  MUFU.COS R101, R112 ;  /* 0x0000007000657308 */ /* 0x000fe20000000000 */
[----:B------:R-:W-:Y:S01]  /*2560*/  IMAD R25, R106, UR21, R111 ;  /* 0x000000156a197c24 */ /* 0x000fe2000f8e026f */
[C---:B---3--:R-:W-:Y:S02]  /*2570*/  LEA R24, P2, R26.reuse, R72, 0x3 ;  /* 0x000000481a187211 */ /* 0x048fe400078418ff */
[----:B------:R-:W-:Y:S02]  /*2580*/  @P1 IADD3 R111, R47, -0x2, RZ ;  /* 0xfffffffe2f6f1810 */ /* 0x000fe40007ffe0ff */
[----:B------:R-:W-:Y:S02]  /*2590*/  IADD3 R25, R27, R25, RZ ;  /* 0x000000191b197210 */ /* 0x000fe40007ffe0ff */
[----:B------:R-:W1:Y:S01]  /*25a0*/  MUFU.EX2 R100, R100 ;  /* 0x0000006400647308 */ /* 0x000e620000000800 */
[----:B----4-:R-:W-:Y:S01]  /*25b0*/  STS.128 [R68], R16 ;  /* 0x0000001044007388 */ /* 0x010fe20000000c00 */
[----:B------:R-:W-:Y:S01]  /*25c0*/  LEA R27, R109, R106, 0x8 ;  /* 0x0000006a6d1b7211 */ /* 0x000fe200078e40ff */
[----:B0-----:R-:W-:Y:S01]  /*25d0*/  @P1 IMAD R111, R111, R114, R106 ;  /* 0x000000726f6f1224 */ /* 0x001fe200078e026a */
[----:B------:R-:W-:Y:S01]  /*25e0*/  LEA.HI.X R25, R26, R73, R25, 0x3, P2 ;  /* 0x000000491a197211 */ /* 0x000fe200010f1c19 */
[----:B------:R-:W-:Y:S01]  /*25f0*/  STS.128 [R68+0x200], R20 ;  /* 0x0002001444007388 */ /* 0x000fe20000000c00 */
[----:B------:R-:W-:-:S02]  /*2600*/  NOP ;  /* 0x0000000000007918 */ /* 0x000fc40000000000 */
[----:B------:R1:W0:Y:S01]  /*2610*/  MUFU.SIN R113, R112 ;  /* 0x0000007000717308 */ /* 0x0002220000000400 */
[----:B------:R-:W2:Y:S01]  /*2620*/  LDS.128 R16, [R104] ;  /* 0x0000000068107984 */ /* 0x000ea20000000c00 */
[----:B------:R-:W-:-:S03]  /*2630*/  SEL R26, R27, R102, !P3 ;  /* 0x000000661b1a7207 */ /* 0x000fc60005800000 */
[----:B------:R-:W3:Y:S01]  /*2640*/  LDS.128 R20, [R104+0x10] ;  /* 0x0000100068147984 */ /* 0x000ee20000000c00 */
[----:B-1----:R-:W-:-:S03]  /*2650*/  FMUL.FTZ R112, R100, R101 ;  /* 0x0000006564707220 */ /* 0x002fc60000410000 */
[----:B------:R1:W5:Y:S01]  /*2660*/  LDG.E.64 R114, desc[UR12][R24.64] ;  /* 0x0000000c18727981 */ /* 0x000362000c1e1b00 */
[----:B0-----:R-:W-:Y:S01]  /*2670*/  FMUL.FTZ R113, R100, R113 ;  /* 0x0000007164717220 */ /* 0x001fe20000410000 */
[----:B------:R-:W-:Y:S01]  /*2680*/  LEA R100, R26, R61, 0x3 ;  /* 0x0000003d1a647211 */ /* 0x000fe200078e18ff */
[----:B------:R-:W-:Y:S01]  /*2690*/  FMUL.FTZ R101, R95, R70 ;  /* 0x000000465f657220 */ /* 0x000fe20000410000 */
[----:B------:R-:W-:-:S03]  /*26a0*/  @P1 IMAD.WIDE R26, R111, 0x10, R28 ;  /* 0x000000106f1a1825 */ /* 0x000fc600078e021c */
[----:B------:R0:W-:Y:S01]  /*26b0*/  STS.64 [R100+0xc90], R112 ;  /* 0x000c907064007388 */ /* 0x0001e20000000a00 */
[----:B------:R-:W-:Y:S01]  /*26c0*/  BAR.SYNC.DEFER_BLOCKING 0x0 ;  /* 0x0000000000007b1d */ /* 0x000fe20000010000 */
[----:B------:R-:W-:Y:S01]  /*26d0*/  FMUL.RZ R119, R101, 0.15915493667125701904 ;  /* 0x3e22f98365777820 */ /* 0x000fe2000040c000 */
[C---:B------:R-:W-:Y:S01]  /*26e0*/  FMUL.FTZ R101, R2.reuse, R70 ;  /* 0x0000004602657220 */ /* 0x040fe20000410000 */
[----:B------:R-:W-:-:S03]  /*26f0*/  FMUL.FTZ R111, R2, R99 ;  /* 0x00000063026f7220 */ /* 0x000fc60000410000 */
[----:B------:R-:W-:Y:S01]  /*2700*/  MUFU.SIN R118, R119 ;  /* 0x0000007700767308 */ /* 0x000fe20000000400 */
[----:B-1----:R-:W-:Y:S01]  /*2710*/  FMUL.FTZ R24, R2, R98 ;  /* 0x0000006202187220 */ /* 0x002fe20000410000 */
[----:B------:R-:W-:-:S06]  /*2720*/  FMUL.FTZ R2, R95, R99 ;  /* 0x000000635f027220 */ /* 0x000fcc0000410000 */
[----:B------:R-:W1:Y:S01]  /*2730*/  MUFU.EX2 R101, R101 ;  /* 0x0000006500657308 */ /* 0x000e620000000800 */
[----:B0-----:R-:W-:-:S07]  /*2740*/  FMUL.RZ R100, R2, 0.15915493667125701904 ;  /* 0x3e22f98302647820 */ /* 0x001fce000040c000 */
[----:B------:R0:W4:Y:S01]  /*2750*/  MUFU.COS R120, R119 ;  /* 0x0000007700787308 */ /* 0x0001220000000000 */
[----:B------:R-:W-:Y:S01]  /*2760*/  FMUL.FTZ R2, R95, R98 ;  /* 0x000000625f027220 */ /* 0x000fe20000410000 */
[----:B------:R3:W5:Y:S01]  /*2770*/  @P1 LDG.E.64 R116, desc[UR12][R26.64+0x8] ;  /* 0x0000080c1a741981 */ /* 0x000762000c1e1b00 */
[----:B--2---:R-:W-:-:S05]  /*2780*/  FMUL.FTZ R25, R16, R97 ;  /* 0x0000006110197220 */ /* 0x004fca0000410000 */
[----:B------:R-:W-:Y:S01]  /*2790*/  MUFU.EX2 R111, R111 ;  /* 0x0000006f006f7308 */ /* 0x000fe20000000800 */
[----:B0-----:R-:W-:Y:S01]  /*27a0*/  FMUL.RZ R119, R2, 0.15915493667125701904 ;  /* 0x3e22f98302777820 */ /* 0x001fe2000040c000 */
[----:B---3--:R-:W-:-:S06]  /*27b0*/  FMUL.FTZ R27, R17, R97 ;  /* 0x00000061111b7220 */ /* 0x008fcc0000410000 */
[----:B------:R-:W0:Y:S01]  /*27c0*/  MUFU.SIN R124, R100 ;  /* 0x00000064007c7308 */ /* 0x000e220000000400 */
[----:B-1----:R-:W-:Y:S01]  /*27d0*/  FMUL.FTZ R125, R101, R118 ;  /* 0x00000076657d7220 */ /* 0x002fe20000410000 */
[C---:B------:R-:W-:Y:S01]  /*27e0*/  FMUL.FTZ R2, R4.reuse, R27 ;  /* 0x0000001b04027220 */ /* 0x040fe20000410000 */
[----:B------:R-:W-:-:S05]  /*27f0*/  FMUL.FTZ R138, R4, R25 ;  /* 0x00000019048a7220 */ /* 0x000fca0000410000 */
[----:B------:R-:W1:Y:S01]  /*2800*/  MUFU.COS R126, R100 ;  /* 0x00000064007e7308 */ /* 0x000e620000000000 */
[----:B----4-:R-:W-:Y:S01]  /*2810*/  FMUL.FTZ R123, R101, R120 ;  /* 0x00000078657b7220 */ /* 0x010fe20000410000 */
[C---:B------:R-:W-:Y:S01]  /*2820*/  FMUL.FTZ R26, R125.reuse, R2 ;  /* 0x000000027d1a7220 */ /* 0x040fe20000410000 */
[----:B------:R-:W-:Y:S01]  /*2830*/  FMUL.FTZ R27, R125, R138 ;  /* 0x0000008a7d1b7220 */ /* 0x000fe20000410000 */
[----:B------:R-:W-:Y:S02]  /*2840*/  FMUL.FTZ R142, R18, R70 ;  /* 0x00000046128e7220 */ /* 0x000fe40000410000 */
[----:B------:R-:W-:Y:S02]  /*2850*/  FFMA.FTZ R26, R123, R138, -R26 ;  /* 0x0000008a7b1a7223 */ /* 0x000fe4000001081a */
[----:B------:R-:W-:Y:S01]  /*2860*/  MUFU.EX2 R24, R24 ;  /* 0x0000001800187308 */ /* 0x000fe20000000800 */
[----:B------:R-:W-:Y:S01]  /*2870*/  FMUL.FTZ R140, R19, R70 ;  /* 0x00000046138c7220 */ /* 0x000fe20000410000 */
[----:B------:R-:W-:Y:S01]  /*2880*/  FFMA.FTZ R27, R123, R2, R27 ;  /* 0x000000027b1b7223 */ /* 0x000fe2000001001b */
[----:B0-----:R-:W-:Y:S01]  /*2890*/  FMUL.FTZ R124, R111, R124 ;  /* 0x0000007c6f7c7220 */ /* 0x001fe20000410000 */
[----:B------:R-:W-:-:S04]  /*28a0*/  FFMA.FTZ R101, R5, R142, R26 ;  /* 0x0000008e05657223 */ /* 0x000fc8000001001a */
[----:B------:R-:W0:Y:S01]  /*28b0*/  MUFU.SIN R129, R119 ;  /* 0x0000007700817308 */ /* 0x000e220000000400 */
[----:B------:R-:W-:Y:S01]  /*28c0*/  FFMA.FTZ R27, R5, R140, R27 ;  /* 0x0000008c051b7223 */ /* 0x000fe2000001001b */
[----:B-1----:R-:W-:Y:S01]  /*28d0*/  FMUL.FTZ R126, R111, R126 ;  /* 0x0000007e6f7e7220 */ /* 0x002fe20000410000 */
[----:B------:R-:W-:-:S05]  /*28e0*/  FMUL.FTZ R111, R124, R101 ;  /* 0x000000657c6f7220 */ /* 0x000fca0000410000 */
[----:B------:R1:W2:Y:S01]  /*28f0*/  MUFU.COS R25, R119 ;  /* 0x0000007700197308 */ /* 0x0002a20000000000 */
[-C--:B------:R-:W-:Y:S01]  /*2900*/  FMUL.FTZ R26, R124, R27.reuse ;  /* 0x0000001b7c1a7220 */ /* 0x080fe20000410000 */
[C---:B------:R-:W-:Y:S01]  /*2910*/  FFMA.FTZ R27, R126.reuse, R27, R111 ;  /* 0x0000001b7e1b7223 */ /* 0x040fe2000001006f */
[----:B------:R-:W-:Y:S02]  /*2920*/  FMUL.FTZ R111, R21, R99 ;  /* 0x00000063156f7220 */ /* 0x000fe40000410000 */
[----:B------:R-:W-:Y:S02]  /*2930*/  FFMA.FTZ R26, R126, R101, -R26 ;  /* 0x000000657e1a7223 */ /* 0x000fe4000001081a */
[----:B------:R-:W-:Y:S01]  /*2940*/  FFMA.FTZ R100, R6, R111, R27 ;  /* 0x0000006f06647223 */ /* 0x000fe2000001001b */
[----:B-1----:R-:W-:Y:S01]  /*2950*/  FMUL.FTZ R119, R20, R99 ;  /* 0x0000006314777220 */ /* 0x002fe20000410000 */
[----:B0-----:R-:W-:-:S03]  /*2960*/  FMUL.FTZ R129, R24, R129 ;  /* 0x0000008118817220 */ /* 0x001fc60000410000 */
[----:B------:R-:W-:Y:S01]  /*2970*/  FFMA.FTZ R26, R6, R119, R26 ;  /* 0x00000077061a7223 */ /* 0x000fe2000001001a */
[C---:B------:R-:W-:Y:S01]  /*2980*/  FMUL.FTZ R27, R129.reuse, R100 ;  /* 0x00000064811b7220 */ /* 0x040fe20000410000 */
[----:B--2---:R-:W-:Y:S01]  /*2990*/  FMUL.FTZ R128, R24, R25 ;  /* 0x0000001918807220 */ /* 0x004fe20000410000 */
[----:B------:R-:W-:Y:S01]  /*29a0*/  FMUL.FTZ R24, R112, R125 ;  /* 0x0000007d70187220 */ /* 0x000fe20000410000 */
[-C--:B------:R-:W-:Y:S02]  /*29b0*/  FMUL.FTZ R101, R129, R26.reuse ;  /* 0x0000001a81657220 */ /* 0x080fe40000410000 */
[C---:B------:R-:W-:Y:S01]  /*29c0*/  FFMA.FTZ R26, R128.reuse, R26, -R27 ;  /* 0x0000001a801a7223 */ /* 0x040fe2000001081b */
[C---:B------:R-:W-:Y:S01]  /*29d0*/  FFMA.FTZ R27, R113.reuse, R123, R24 ;  /* 0x0000007b711b7223 */ /* 0x040fe20000010018 */
[----:B------:R-:W-:Y:S01]  /*29e0*/  FMUL.FTZ R25, R113, R125 ;  /* 0x0000007d71197220 */ /* 0x000fe20000410000 */
[----:B------:R-:W-:Y:S01]  /*29f0*/  FFMA.FTZ R133, R128, R100, R101 ;  /* 0x0000006480857223 */ /* 0x000fe20000010065 */
[----:B------:R-:W-:Y:S01]  /*2a00*/  @P0 LEA R100, R63, R61, 0x3 ;  /* 0x0000003d3f640211 */ /* 0x000fe200078e18ff */
[----:B------:R-:W-:Y:S01]  /*2a10*/  FMUL.FTZ R101, R124, R27 ;  /* 0x0000001b7c657220 */ /* 0x000fe20000410000 */
[----:B------:R-:W-:-:S04]  /*2a20*/  FFMA.FTZ R25, R112, R123, -R25 ;  /* 0x0000007b70197223 */ /* 0x000fc80000010819 */
[-C--:B------:R-:W-:Y:S02]  /*2a30*/  FFMA.FTZ R137, R126, R25.reuse, -R101 ;  /* 0x000000197e897223 */ /* 0x080fe40000010865 */
[----:B------:R-:W0:Y:S01]  /*2a40*/  @P0 LDS.64 R100, [R100+0x1c98] ;  /* 0x001c980064640984 */ /* 0x000e220000000a00 */
        /* <DEDUP_REMOVED lines=16> */
.L_x_18680:
[----:B------:R-:W-:Y:S05]  /*2b50*/  BSYNC B0 ;  /* 0x0000000000007941 */ /* 0x000fea0003800000 */
.L_x_18679:
[----:B------:R-:W3:Y:S01]  /*2b60*/  SHFL.UP PT, R121, R133, 0x1, RZ ;  /* 0x0420000085797989 */ /* 0x000ee200000e00ff */
[C---:B------:R-:W-:Y:S01]  /*2b70*/  FMUL.FTZ R25, R129.reuse, R27 ;  /* 0x0000001b81197220 */ /* 0x040fe20000410000 */
[-C--:B-1----:R-:W-:Y:S01]  /*2b80*/  FMUL.FTZ R24, R129, R137.reuse ;  /* 0x0000008981187220 */ /* 0x082fe20000410000 */
[----:B------:R-:W-:Y:S01]  /*2b90*/  ISETP.GE.AND P0, PT, R48, 0x1, PT ;  /* 0x000000013000780c */ /* 0x000fe20003f06270 */
[----:B------:R-:W1:Y:S01]  /*2ba0*/  SHFL.UP PT, R120, R132, 0x1, RZ ;  /* 0x0420000084787989 */ /* 0x000e6200000e00ff */
[C---:B------:R-:W-:Y:S01]  /*2bb0*/  FFMA.FTZ R137, R128.reuse, R137, -R25 ;  /* 0x0000008980897223 */ /* 0x040fe20000010819 */
[----:B------:R-:W-:Y:S01]  /*2bc0*/  FFMA.FTZ R24, R128, R27, R24 ;  /* 0x0000001b80187223 */ /* 0x000fe20000010018 */
[----:B-----5:R-:W-:Y:S01]  /*2bd0*/  FMUL.FTZ R135, R105, R114 ;  /* 0x0000007269877220 */ /* 0x020fe20000410000 */
[----:B------:R-:W-:Y:S01]  /*2be0*/  SHFL.IDX PT, R117, R117, RZ, 0x1f ;  /* 0x00001fff75757589 */ /* 0x000fe200000e0000 */
[----:B------:R-:W-:Y:S03]  /*2bf0*/  BSSY B0, `(.L_x_18681) ;  /* 0x000009a000007945 */ /* 0x000fe60003800000 */
        /* <DEDUP_REMOVED lines=10> */
[CC--:B0-----:R-:W-:Y:S01]  /*2ca0*/  FMUL.FTZ R120, R24.reuse, R26.reuse ;  /* 0x0000001a18787220 */ /* 0x0c1fe20000410000 */
        /* <DEDUP_REMOVED lines=15> */
[-C--:B----4-:R-:W-:Y:S01]  /*2da0*/  FMUL.FTZ R25, R27, R26.reuse ;  /* 0x0000001a1b197220 */ /* 0x090fe20000410000 */
        /* <DEDUP_REMOVED lines=12> */
[CC--:B---3--:R-:W-:Y:S01]  /*2e70*/  FMUL.FTZ R26, R120.reuse, R24.reuse ;  /* 0x00000018781a7220 */ /* 0x0c8fe20000410000 */
        /* <DEDUP_REMOVED lines=16> */
[-C--:B------:R-:W-:Y:S01]  /*2f80*/  FMUL.FTZ R134, R105, R115.reuse ;  /* 0x0000007369867220 */ /* 0x080fe20000410000 */
[-C--:B----4-:R-:W-:Y:S01]  /*2f90*/  FMUL.FTZ R27, R25, R26.reuse ;  /* 0x0000001a191b7220 */ /* 0x090fe20000410000 */
        /* <DEDUP_REMOVED lines=8> */
[C---:B------:R-:W-:Y:S01]  /*3020*/  FMUL.FTZ R27, R129.reuse, R134 ;  /* 0x00000086811b7220 */ /* 0x040fe20000410000 */
[-C--:B------:R-:W-:Y:S01]  /*3030*/  FFMA.FTZ R127, -R129, R135.reuse, -R146 ;  /* 0x00000087817f7223 */ /* 0x080fe20000010992 */
[----:B------:R-:W3:Y:S01]  /*3040*/  SHFL.UP PT, R24, R137, 0x10, RZ ;  /* 0x0600000089187989 */ /* 0x000ee200000e00ff */
[----:B------:R-:W-:Y:S01]  /*3050*/  FMUL.FTZ R121, R107, R114 ;  /* 0x000000726b797220 */ /* 0x000fe20000410000 */
[----:B------:R-:W-:Y:S01]  /*3060*/  FFMA.FTZ R146, R128, R135, -R27 ;  /* 0x0000008780927223 */ /* 0x000fe2000001081b */
[----:B------:R-:W-:Y:S01]  /*3070*/  FADD.FTZ R139, -R120, R127 ;  /* 0x0000007f788b7221 */ /* 0x000fe20000010100 */
[----:B------:R-:W4:Y:S01]  /*3080*/  SHFL.UP PT, R26, R25, 0x10, RZ ;  /* 0x06000000191a7989 */ /* 0x000f2200000e00ff */
[----:B------:R-:W-:Y:S01]  /*3090*/  ISETP.GE.AND P0, PT, R48, 0x10, PT ;  /* 0x000000103000780c */ /* 0x000fe20003f06270 */
[----:B------:R-:W-:Y:S01]  /*30a0*/  FADD.FTZ R27, R121, R146 ;  /* 0x00000092791b7221 */ /* 0x000fe20000010000 */
[----:B------:R-:W-:-:S03]  /*30b0*/  FMUL.FTZ R127, R124, -R139 ;  /* 0x8000008b7c7f7220 */ /* 0x000fc60000410000 */
[-C--:B------:R-:W-:Y:S01]  /*30c0*/  FMUL.FTZ R143, R124, -R27.reuse ;  /* 0x8000001b7c8f7220 */ /* 0x080fe20000410000 */
[----:B------:R-:W-:-:S03]  /*30d0*/  FFMA.FTZ R141, R126, R27, -R127 ;  /* 0x0000001b7e8d7223 */ /* 0x000fc6000001087f */
[----:B------:R-:W-:Y:S01]  /*30e0*/  FFMA.FTZ R148, R126, R139, R143 ;  /* 0x0000008b7e947223 */ /* 0x000fe2000001008f */
[----:B0-----:R-:W-:Y:S01]  /*30f0*/  FMUL.FTZ R146, R25, R144 ;  /* 0x0000009019927220 */ /* 0x001fe20000410000 */
[----:B------:R0:W-:Y:S03]  /*3100*/  SHFL.IDX PT, R143, R116, RZ, 0x1f ;  /* 0x00001fff748f7589 */ /* 0x0001e600000e0000 */
[-C--:B-1----:R-:W-:Y:S01]  /*3110*/  FFMA.FTZ R131, R137, R130.reuse, -R146 ;  /* 0x0000008289837223 */ /* 0x082fe20000010892 */
[C---:B------:R-:W-:Y:S01]  /*3120*/  FMUL.FTZ R130, R25.reuse, R130 ;  /* 0x0000008219827220 */ /* 0x040fe20000410000 */
[----:B---3--:R-:W-:-:S03]  /*3130*/  FMUL.FTZ R127, R25, R24 ;  /* 0x00000018197f7220 */ /* 0x008fc60000410000 */
[----:B------:R-:W-:Y:S01]  /*3140*/  FFMA.FTZ R130, R137, R144, R130 ;  /* 0x0000009089827223 */ /* 0x000fe20000010082 */
[----:B------:R-:W-:Y:S01]  /*3150*/  @P0 FADD.FTZ R132, R132, R131 ;  /* 0x0000008384840221 */ /* 0x000fe20000010000 */
[----:B------:R-:W-:Y:S01]  /*3160*/  LEA R131, R106, R61, 0x4 ;  /* 0x0000003d6a837211 */ /* 0x000fe200078e20ff */
[-C--:B----4-:R-:W-:Y:S01]  /*3170*/  FMUL.FTZ R27, R25, R26.reuse ;  /* 0x0000001a191b7220 */ /* 0x090fe20000410000 */
[----:B------:R-:W-:Y:S01]  /*3180*/  FFMA.FTZ R26, R137, R26, R127 ;  /* 0x0000001a891a7223 */ /* 0x000fe2000001007f */
[----:B------:R-:W-:Y:S01]  /*3190*/  @P0 FADD.FTZ R133, R133, R130 ;  /* 0x0000008285850221 */ /* 0x000fe20000010000 */
[C---:B------:R-:W-:Y:S01]  /*31a0*/  FMUL.FTZ R130, R108.reuse, R114 ;  /* 0x000000726c827220 */ /* 0x040fe20000410000 */
[----:B------:R-:W-:Y:S01]  /*31b0*/  @P0 FFMA.FTZ R137, R137, R24, -R27 ;  /* 0x0000001889890223 */ /* 0x000fe2000001081b */
[----:B------:R-:W-:Y:S01]  /*31c0*/  FMUL.FTZ R127, R108, R115 ;  /* 0x000000736c7f7220 */ /* 0x000fe20000410000 */
[----:B------:R-:W-:Y:S01]  /*31d0*/  FSEL R139, R25, R26, !P0 ;  /* 0x0000001a198b7208 */ /* 0x000fe20004000000 */
[----:B0-----:R-:W-:Y:S01]  /*31e0*/  FADD.FTZ R116, R130, R141 ;  /* 0x0000008d82747221 */ /* 0x001fe20000010000 */
[----:B------:R-:W-:Y:S01]  /*31f0*/  SHFL.UP PT, R133, R133, 0x1, RZ ;  /* 0x0420000085857989 */ /* 0x000fe200000e00ff */
[----:B------:R-:W-:Y:S01]  /*3200*/  FADD.FTZ R148, -R127, R148 ;  /* 0x000000947f947221 */ /* 0x000fe20000010100 */
[----:B------:R-:W-:Y:S01]  /*3210*/  ISETP.GE.AND P0, PT, R47, UR26, PT ;  /* 0x0000001a2f007c0c */ /* 0x000fe2000bf06270 */
[----:B------:R-:W-:Y:S01]  /*3220*/  FMUL.FTZ R141, R125, -R116 ;  /* 0x800000747d8d7220 */ /* 0x000fe20000410000 */
[----:B------:R2:W0:Y:S01]  /*3230*/  SHFL.UP PT, R146, R139, 0x1, RZ ;  /* 0x042000008b927989 */ /* 0x00042200000e00ff */
[----:B------:R-:W-:Y:S01]  /*3240*/  HFMA2.MMA R25, -RZ, RZ, 0, 0 ;  /* 0x00000000ff197435 */ /* 0x000fe200000001ff */
[----:B------:R-:W-:Y:S01]  /*3250*/  ISETP.NE.OR P0, PT, R96, RZ, P0 ;  /* 0x000000ff6000720c */ /* 0x000fe20000705670 */
[-C--:B------:R-:W-:Y:S01]  /*3260*/  FFMA.FTZ R147, R123, R148.reuse, R141 ;  /* 0x000000947b937223 */ /* 0x080fe2000001008d */
[----:B------:R1:W3:Y:S01]  /*3270*/  SHFL.UP PT, R144, R137, 0x1, RZ ;  /* 0x0420000089907989 */ /* 0x0002e200000e00ff */
[----:B------:R-:W-:Y:S01]  /*3280*/  FMUL.FTZ R150, R125, -R148 ;  /* 0x800000947d967220 */ /* 0x000fe20000410000 */
[----:B------:R-:W-:-:S02]  /*3290*/  MOV R24, 0x3f800000 ;  /* 0x3f80000000187802 */ /* 0x000fc40000000f00 */
[----:B------:R-:W-:Y:S01]  /*32a0*/  CS2R R26, SRZ ;  /* 0x00000000001a7805 */ /* 0x000fe2000001ff00 */
[----:B------:R-:W4:Y:S01]  /*32b0*/  SHFL.UP PT, R132, R132, 0x1, RZ ;  /* 0x0420000084847989 */ /* 0x000f2200000e00ff */
[----:B--2---:R-:W-:Y:S01]  /*32c0*/  FMUL.FTZ R139, R129, -R100 ;  /* 0x80000064818b7220 */ /* 0x004fe20000410000 */
[----:B------:R-:W-:Y:S01]  /*32d0*/  FFMA.FTZ R150, R123, R116, -R150 ;  /* 0x000000747b967223 */ /* 0x000fe20000010896 */
[-C--:B-1----:R-:W-:Y:S02]  /*32e0*/  FMUL.FTZ R137, R129, R101.reuse ;  /* 0x0000006581897220 */ /* 0x082fe40000410000 */
[C---:B------:R-:W-:Y:S01]  /*32f0*/  FFMA.FTZ R141, R128.reuse, -R101, R139 ;  /* 0x80000065808d7223 */ /* 0x040fe2000001008b */
[----:B------:R1:W2:Y:S01]  /*3300*/  @!P0 LDS.128 R24, [R131+0x1d90] ;  /* 0x001d900083188984 */ /* 0x0002a20000000c00 */
[----:B------:R-:W-:Y:S02]  /*3310*/  FFMA.FTZ R139, R128, R100, -R137 ;  /* 0x00000064808b7223 */ /* 0x000fe40000010889 */
[----:B------:R-:W-:Y:S01]  /*3320*/  FMUL.FTZ R145, R124, -R141 ;  /* 0x8000008d7c917220 */ /* 0x000fe20000410000 */
[----:B------:R-:W-:Y:S01]  /*3330*/  ISETP.NE.AND P0, PT, R96, 0x1f, PT ;  /* 0x0000001f6000780c */ /* 0x000fe20003f05270 */
[----:B------:R-:W-:-:S02]  /*3340*/  FMUL.FTZ R148, R124, -R139 ;  /* 0x8000008b7c947220 */ /* 0x000fc40000410000 */
[----:B------:R-:W-:Y:S01]  /*3350*/  FFMA.FTZ R116, R126, R139, -R145 ;  /* 0x0000008b7e747223 */ /* 0x000fe20000010891 */
[C---:B0-----:R-:W-:Y:S01]  /*3360*/  FMUL.FTZ R137, R146.reuse, R117 ;  /* 0x0000007592897220 */ /* 0x041fe20000410000 */
[----:B------:R-:W-:Y:S01]  /*3370*/  FMUL.FTZ R146, R146, R143 ;  /* 0x0000008f92927220 */ /* 0x000fe20000410000 */
[----:B------:R-:W-:Y:S02]  /*3380*/  FFMA.FTZ R148, R126, R141, R148 ;  /* 0x0000008d7e947223 */ /* 0x000fe40000010094 */
[C---:B---3--:R-:W-:Y:S01]  /*3390*/  FFMA.FTZ R137, R144.reuse, R143, -R137 ;  /* 0x0000008f90897223 */ /* 0x048fe20000010889 */
[----:B------:R-:W-:-:S03]  /*33a0*/  FFMA.FTZ R146, R144, R117, R146 ;  /* 0x0000007590927223 */ /* 0x000fc60000010092 */
[----:B----4-:R-:W-:Y:S01]  /*33b0*/  @P3 FADD.FTZ R143, R132, R137 ;  /* 0x00000089848f3221 */ /* 0x010fe20000010000 */
[----:B------:R-:W-:Y:S01]  /*33c0*/  @P3 FADD.FTZ R117, R133, R146 ;  /* 0x0000009285753221 */ /* 0x000fe20000010000 */
[C---:B------:R-:W-:Y:S01]  /*33d0*/  FMUL.FTZ R133, R0.reuse, R114 ;  /* 0x0000007200857220 */ /* 0x040fe20000410000 */
[----:B------:R-:W-:Y:S01]  /*33e0*/  FMUL.FTZ R114, R125, -R148 ;  /* 0x800000947d727220 */ /* 0x000fe20000410000 */
[----:B------:R-:W-:Y:S01]  /*33f0*/  FMUL.FTZ R132, R0, R115 ;  /* 0x0000007300847220 */ /* 0x000fe20000410000 */
[----:B------:R-:W-:Y:S01]  /*3400*/  FMUL.FTZ R115, R113, R117 ;  /* 0x0000007571737220 */ /* 0x000fe20000410000 */
[----:B------:R-:W-:Y:S01]  /*3410*/  FADD.FTZ R139, R133, R150 ;  /* 0x00000096858b7221 */ /* 0x000fe20000010000 */
[-C--:B------:R-:W-:Y:S01]  /*3420*/  FFMA.FTZ R141, R123, R116.reuse, -R114 ;  /* 0x000000747b8d7223 */ /* 0x080fe20000010872 */
[----:B------:R-:W-:Y:S01]  /*3430*/  FMUL.FTZ R116, R125, -R116 ;  /* 0x800000747d747220 */ /* 0x000fe20000410000 */
[----:B------:R-:W-:Y:S01]  /*3440*/  FADD.FTZ R137, -R132, R147 ;  /* 0x0000009384897221 */ /* 0x000fe20000010100 */
[-C--:B------:R-:W-:Y:S01]  /*3450*/  FMUL.FTZ R114, R113, R143.reuse ;  /* 0x0000008f71727220 */ /* 0x080fe20000410000 */
[C---:B------:R-:W-:Y:S01]  /*3460*/  FFMA.FTZ R113, R112.reuse, R143, -R115 ;  /* 0x0000008f70717223 */ /* 0x040fe20000010873 */
[----:B------:R-:W-:Y:S01]  /*3470*/  FFMA.FTZ R116, R123, R148, R116 ;  /* 0x000000947b747223 */ /* 0x000fe20000010074 */
[----:B------:R1:W0:Y:S01]  /*3480*/  SHFL.DOWN PT, R145, R139, 0x1, 0x1f ;  /* 0x08201f008b917f89 */ /* 0x00022200000e0000 */
[----:B------:R-:W-:-:S03]  /*3490*/  FFMA.FTZ R117, R112, R117, R114 ;  /* 0x0000007570757223 */ /* 0x000fc60000010072 */
[----:B------:R1:W3:Y:S04]  /*34a0*/  SHFL.DOWN PT, R147, R137, 0x1, 0x1f ;  /* 0x08201f0089937f89 */ /* 0x0002e800000e0000 */
[----:B------:R1:W4:Y:S04]  /*34b0*/  SHFL.DOWN PT, R115, R141, 0x1, 0x1f ;  /* 0x08201f008d737f89 */ /* 0x00032800000e0000 */
[----:B------:R1:W0:Y:S01]  /*34c0*/  SHFL.DOWN PT, R143, R116, 0x1, 0x1f ;  /* 0x08201f00748f7f89 */ /* 0x00022200000e0000 */
[----:B--2---:R-:W-:Y:S05]  /*34d0*/  @!P0 BRA `(.L_x_18682) ;  /* 0x00000000002c8947 */ /* 0x004fea0003800000 */
[C---:B0-----:R-:W-:Y:S01]  /*34e0*/  FMUL.FTZ R112, R116.reuse, R143 ;  /* 0x0000008f74707220 */ /* 0x041fe20000410000 */
[C---:B---3--:R-:W-:Y:S01]  /*34f0*/  FMUL.FTZ R114, R116.reuse, R147 ;  /* 0x0000009374727220 */ /* 0x048fe20000410000 */
[----:B------:R-:W-:Y:S01]  /*3500*/  FMUL.FTZ R144, R116, R145 ;  /* 0x0000009174907220 */ /* 0x000fe20000410000 */
[C---:B-1--4-:R-:W-:Y:S01]  /*3510*/  FMUL.FTZ R116, R115.reuse, R116 ;  /* 0x0000007473747220 */ /* 0x052fe20000410000 */
[----:B------:R-:W-:Y:S01]  /*3520*/  FFMA.FTZ R112, R115, R141, -R112 ;  /* 0x0000008d73707223 */ /* 0x000fe20000010870 */
[C---:B------:R-:W-:Y:S01]  /*3530*/  FFMA.FTZ R114, R141.reuse, R145, -R114 ;  /* 0x000000918d727223 */ /* 0x040fe20000010872 */
[C---:B------:R-:W-:Y:S01]  /*3540*/  FFMA.FTZ R144, R141.reuse, R147, R144 ;  /* 0x000000938d907223 */ /* 0x040fe20000010090 */
[----:B------:R-:W-:Y:S02]  /*3550*/  FFMA.FTZ R116, R141, R143, R116 ;  /* 0x0000008f8d747223 */ /* 0x000fe40000010074 */
[----:B------:R-:W-:Y:S01]  /*3560*/  FADD.FTZ R139, R139, R114 ;  /* 0x000000728b8b7221 */ /* 0x000fe20000010000 */
[----:B------:R-:W-:Y:S01]  /*3570*/  FADD.FTZ R137, R137, R144 ;  /* 0x0000009089897221 */ /* 0x000fe20000010000 */
[----:B------:R-:W-:-:S07]  /*3580*/  MOV R141, R112 ;  /* 0x00000070008d7202 */ /* 0x000fce0000000f00 */
.L_x_18682:
[----:B------:R-:W-:Y:S05]  /*3590*/  BSYNC B0 ;  /* 0x0000000000007941 */ /* 0x000fea0003800000 */
.L_x_18681:
[----:B------:R-:W-:Y:S01]  /*35a0*/  ISETP.GT.U32.AND P0, PT, R96, 0x1d, PT ;  /* 0x0000001d6000780c */ /* 0x000fe20003f04070 */
[----:B------:R-:W-:Y:S01]  /*35b0*/  FADD.FTZ R113, R138, R113 ;  /* 0x000000718a717221 */ /* 0x000fe20000010000 */
[----:B------:R-:W-:Y:S01]  /*35c0*/  FADD.FTZ R2, R2, R117 ;  /* 0x0000007502027221 */ /* 0x000fe20000010000 */
[----:B0-----:R0:W2:Y:S01]  /*35d0*/  SHFL.DOWN PT, R143, R141, 0x2, 0x1f ;  /* 0x08401f008d8f7f89 */ /* 0x0010a200000e0000 */
[----:B------:R-:W-:Y:S01]  /*35e0*/  BSSY B0, `(.L_x_18683) ;  /* 0x0000014000007945 */ /* 0x000fe20003800000 */
[CC--:B----4-:R-:W-:Y:S01]  /*35f0*/  FMUL.FTZ R115, R125.reuse, R113.reuse ;  /* 0x000000717d737220 */ /* 0x0d0fe20000410000 */
[-C--:B------:R-:W-:Y:S01]  /*3600*/  FMUL.FTZ R112, R125, R2.reuse ;  /* 0x000000027d707220 */ /* 0x080fe20000410000 */
[----:B------:R0:W4:Y:S02]  /*3610*/  SHFL.DOWN PT, R145, R116, 0x2, 0x1f ;  /* 0x08401f0074917f89 */ /* 0x00012400000e0000 */
[C---:B------:R-:W-:Y:S01]  /*3620*/  FFMA.FTZ R117, R123.reuse, R2, R115 ;  /* 0x000000027b757223 */ /* 0x040fe20000010073 */
[----:B------:R-:W-:Y:S01]  /*3630*/  FFMA.FTZ R112, R123, R113, -R112 ;  /* 0x000000717b707223 */ /* 0x000fe20000010870 */
[----:B---3--:R0:W3:Y:S04]  /*3640*/  SHFL.DOWN PT, R147, R139, 0x2, 0x1f ;  /* 0x08401f008b937f89 */ /* 0x0080e800000e0000 */
[----:B------:R0:W0:Y:S01]  /*3650*/  SHFL.DOWN PT, R115, R137, 0x2, 0x1f ;  /* 0x08401f0089737f89 */ /* 0x00002200000e0000 */
        /* <DEDUP_REMOVED lines=12> */
.L_x_18684:
[----:B------:R-:W-:Y:S05]  /*3720*/  BSYNC B0 ;  /* 0x0000000000007941 */ /* 0x000fea0003800000 */
.L_x_18683:
[----:B------:R-:W-:Y:S01]  /*3730*/  ISETP.GT.U32.AND P0, PT, R96, 0x1b, PT ;  /* 0x0000001b6000780c */ /* 0x000fe20003f04070 */
[C---:B0-----:R-:W-:Y:S01]  /*3740*/  FFMA.FTZ R115, R5.reuse, R142, R112 ;  /* 0x0000008e05737223 */ /* 0x041fe20000010070 */
[----:B------:R-:W-:Y:S01]  /*3750*/  FFMA.FTZ R140, R5, R140, R117 ;  /* 0x0000008c058c7223 */ /* 0x000fe20000010075 */
[----:B----4-:R0:W4:Y:S01]  /*3760*/  SHFL.DOWN PT, R145, R141, 0x4, 0x1f ;  /* 0x08801f008d917f89 */ /* 0x01012200000e0000 */
[----:B------:R-:W-:Y:S01]  /*3770*/  BSSY B0, `(.L_x_18685) ;  /* 0x0000015000007945 */ /* 0x000fe20003800000 */
[CC--:B--2---:R-:W-:Y:S01]  /*3780*/  FMUL.FTZ R143, R124.reuse, R115.reuse ;  /* 0x000000737c8f7220 */ /* 0x0c4fe20000410000 */
[-C--:B------:R-:W-:Y:S01]  /*3790*/  FMUL.FTZ R117, R124, R140.reuse ;  /* 0x0000008c7c757220 */ /* 0x080fe20000410000 */
[----:B---3--:R0:W2:Y:S01]  /*37a0*/  SHFL.DOWN PT, R147, R116, 0x4, 0x1f ;  /* 0x08801f0074937f89 */ /* 0x0080a200000e0000 */
[----:B------:R-:W-:Y:S01]  /*37b0*/  ISETP.GT.U32.AND P1, PT, R96, 0x17, PT ;  /* 0x000000176000780c */ /* 0x000fe20003f24070 */
[C---:B------:R-:W-:Y:S01]  /*37c0*/  FFMA.FTZ R138, R126.reuse, R140, R143 ;  /* 0x0000008c7e8a7223 */ /* 0x040fe2000001008f */
[----:B------:R-:W-:Y:S01]  /*37d0*/  FFMA.FTZ R117, R126, R115, -R117 ;  /* 0x000000737e757223 */ /* 0x000fe20000010875 */
[----:B------:R0:W3:Y:S04]  /*37e0*/  SHFL.DOWN PT, R149, R139, 0x4, 0x1f ;  /* 0x08801f008b957f89 */ /* 0x0000e800000e0000 */
[----:B------:R0:W0:Y:S01]  /*37f0*/  SHFL.DOWN PT, R143, R137, 0x4, 0x1f ;  /* 0x08801f00898f7f89 */ /* 0x00002200000e0000 */
        /* <DEDUP_REMOVED lines=12> */
.L_x_18686:
[----:B------:R-:W-:Y:S05]  /*38c0*/  BSYNC B0 ;  /* 0x0000000000007941 */ /* 0x000fea0003800000 */
.L_x_18685:
[C---:B------:R-:W-:Y:S01]  /*38d0*/  FFMA.FTZ R119, R6.reuse, R119, R117 ;  /* 0x0000007706777223 */ /* 0x040fe20000010075 */
[----:B------:R-:W-:Y:S01]  /*38e0*/  FFMA.FTZ R138, R6, R111, R138 ;  /* 0x0000006f068a7223 */ /* 0x000fe2000001008a */
[----:B------:R0:W1:Y:S01]  /*38f0*/  SHFL.DOWN PT, R117, R116, 0x8, 0x1f ;  /* 0x09001f0074757f89 */ /* 0x00006200000e0000 */
        /* <DEDUP_REMOVED lines=8> */
[-C--:B------:R-:W-:Y:S01]  /*3980*/  FMUL.FTZ R116, R116, R111.reuse ;  /* 0x0000006f74747220 */ /* 0x080fe20000410000 */
[C---:B------:R-:W-:Y:S01]  /*3990*/  FFMA.FTZ R112, R141.reuse, R111, -R112 ;  /* 0x0000006f8d707223 */ /* 0x040fe20000010870 */
[C---:B------:R-:W-:Y:S01]  /*39a0*/  FFMA.FTZ R114, R141.reuse, R143, -R114 ;  /* 0x0000008f8d727223 */ /* 0x040fe20000010872 */
[C---:B------:R-:W-:Y:S01]  /*39b0*/  FFMA.FTZ R142, R141.reuse, R145, R142 ;  /* 0x000000918d8e7223 */ /* 0x040fe2000001008e */
[----:B------:R-:W-:Y:S02]  /*39c0*/  FFMA.FTZ R116, R141, R117, R116 ;  /* 0x000000758d747223 */ /* 0x000fe40000010074 */
[----:B------:R-:W-:Y:S01]  /*39d0*/  FADD.FTZ R139, R139, R114 ;  /* 0x000000728b8b7221 */ /* 0x000fe20000010000 */
[----:B----4-:R-:W-:Y:S01]  /*39e0*/  FADD.FTZ R137, R137, R142 ;  /* 0x0000008e89897221 */ /* 0x010fe20000010000 */
[----:B------:R-:W-:-:S07]  /*39f0*/  MOV R141, R112 ;  /* 0x00000070008d7202 */ /* 0x000fce0000000f00 */
.L_x_18688:
[----:B------:R-:W-:Y:S05]  /*3a00*/  BSYNC B0 ;  /* 0x0000000000007941 */ /* 0x000fea0003800000 */
.L_x_18687:
[----:B------:R-:W-:Y:S01]  /*3a10*/  ISETP.GT.U32.AND P0, PT, R96, 0xf, PT ;  /* 0x0000000f6000780c */ /* 0x000fe20003f04070 */
[----:B-1----:R-:W-:Y:S01]  /*3a20*/  FMUL.FTZ R111, R4, R97 ;  /* 0x00000061046f7220 */ /* 0x002fe20000410000 */
[----:B0-----:R0:W1:Y:S01]  /*3a30*/  SHFL.DOWN PT, R145, R141, 0x10, 0x1f ;  /* 0x0a001f008d917f89 */ /* 0x00106200000e0000 */
[----:B------:R-:W-:Y:S01]  /*3a40*/  BSSY B0, `(.L_x_18689) ;  /* 0x0000015000007945 */ /* 0x000fe20003800000 */
[----:B------:R-:W-:Y:S01]  /*3a50*/  FFMA.FTZ R143, R0, R113, RZ ;  /* 0x00000071008f7223 */ /* 0x000fe200000100ff */
[-C--:B------:R-:W-:Y:S01]  /*3a60*/  FFMA.FTZ R112, R16, -R111.reuse, R113 ;  /* 0x8000006f10707223 */ /* 0x080fe20000010071 */
[----:B--2---:R0:W2:Y:S01]  /*3a70*/  SHFL.DOWN PT, R147, R116, 0x10, 0x1f ;  /* 0x0a001f0074937f89 */ /* 0x0040a200000e0000 */
[----:B------:R-:W-:Y:S01]  /*3a80*/  FMUL.FTZ R117, R5, R70 ;  /* 0x0000004605757220 */ /* 0x000fe20000410000 */
[----:B------:R-:W-:Y:S01]  /*3a90*/  FFMA.FTZ R111, R17, -R111, R2 ;  /* 0x8000006f116f7223 */ /* 0x000fe20000010002 */
[----:B------:R-:W-:Y:S01]  /*3aa0*/  FFMA.FTZ R113, R0, -R2, RZ ;  /* 0x8000000200717223 */ /* 0x000fe200000100ff */
[----:B---3--:R0:W3:Y:S04]  /*3ab0*/  SHFL.DOWN PT, R149, R139, 0x10, 0x1f ;  /* 0x0a001f008b957f89 */ /* 0x0080e800000e0000 */
[----:B------:R0:W0:Y:S01]  /*3ac0*/  SHFL.DOWN PT, R151, R137, 0x10, 0x1f ;  /* 0x0a001f0089977f89 */ /* 0x00002200000e0000 */
[----:B------:R-:W-:Y:S05]  /*3ad0*/  @P0 BRA `(.L_x_18690) ;  /* 0x00000000002c0947 */ /* 0x000fea0003800000 */
[C---:B--2---:R-:W-:Y:S01]  /*3ae0*/  FMUL.FTZ R2, R116.reuse, R147 ;  /* 0x0000009374027220 */ /* 0x044fe20000410000 */
[C---:B0-----:R-:W-:Y:S01]  /*3af0*/  FMUL.FTZ R114, R116.reuse, R151 ;  /* 0x0000009774727220 */ /* 0x041fe20000410000 */
[C---:B---3--:R-:W-:Y:S01]  /*3b00*/  FMUL.FTZ R142, R116.reuse, R149 ;  /* 0x00000095748e7220 */ /* 0x048fe20000410000 */
        /* <DEDUP_REMOVED lines=8> */
.L_x_18690:
[----:B------:R-:W-:Y:S05]  /*3b90*/  BSYNC B0 ;  /* 0x0000000000007941 */ /* 0x000fea0003800000 */
.L_x_18689:
[C---:B------:R-:W-:Y:S01]  /*3ba0*/  FFMA.FTZ R148, R108.reuse, R115, R143 ;  /* 0x000000736c947223 */ /* 0x040fe2000001008f */
[----:B------:R-:W-:Y:S01]  /*3bb0*/  SHFL.DOWN PT, R146, R116, 0x1, 0x1f ;  /* 0x08201f0074927f89 */ /* 0x000fe200000e0000 */
[----:B---3--:R-:W-:Y:S01]  /*3bc0*/  FFMA.FTZ R149, R108, -R140, R113 ;  /* 0x8000008c6c957223 */ /* 0x008fe20000010071 */
[----:B------:R-:W-:Y:S01]  /*3bd0*/  FMUL.FTZ R113, R129, R138 ;  /* 0x0000008a81717220 */ /* 0x000fe20000410000 */
[----:B------:R-:W-:Y:S01]  /*3be0*/  ISETP.NE.AND P0, PT, R63, 0x1f, PT ;  /* 0x0000001f3f00780c */ /* 0x000fe20003f05270 */
[----:B------:R-:W3:Y:S01]  /*3bf0*/  SHFL.IDX PT, R143, R26, RZ, 0x1f ;  /* 0x00001fff1a8f7589 */ /* 0x000ee200000e0000 */
[----:B------:R-:W-:Y:S01]  /*3c00*/  FFMA.FTZ R2, R18, -R117, R115 ;  /* 0x8000007512027223 */ /* 0x000fe20000010073 */
[C---:B------:R-:W-:Y:S01]  /*3c10*/  FFMA.FTZ R114, R128.reuse, R119, -R113 ;  /* 0x0000007780727223 */ /* 0x040fe20000010871 */
[----:B------:R-:W-:Y:S01]  /*3c20*/  FFMA.FTZ R113, R19, -R117, R140 ;  /* 0x8000007513717223 */ /* 0x000fe2000001008c */
[----:B------:R-:W5:Y:S01]  /*3c30*/  SHFL.IDX PT, R142, R27, RZ, 0x1f ;  /* 0x00001fff1b8e7589 */ /* 0x000f6200000e0000 */
[-C--:B------:R-:W-:Y:S01]  /*3c40*/  FMUL.FTZ R115, R129, R119.reuse ;  /* 0x0000007781737220 */ /* 0x080fe20000410000 */
[----:B0-----:R-:W-:Y:S01]  /*3c50*/  FFMA.FTZ R151, R7, R136, R114 ;  /* 0x0000008807977223 */ /* 0x001fe20000010072 */
[C---:B------:R-:W-:Y:S01]  /*3c60*/  FFMA.FTZ R148, R107.reuse, R119, R148 ;  /* 0x000000776b947223 */ /* 0x040fe20000010094 */
[----:B------:R-:W0:Y:S01]  /*3c70*/  SHFL.DOWN PT, R144, R141, 0x1, 0x1f ;  /* 0x08201f008d907f89 */ /* 0x000e2200000e0000 */
[-C--:B------:R-:W-:Y:S01]  /*3c80*/  FFMA.FTZ R114, R128, R138.reuse, R115 ;  /* 0x0000008a80727223 */ /* 0x080fe20000010073 */
[----:B------:R-:W-:Y:S01]  /*3c90*/  FMUL.FTZ R115, R6, R99 ;  /* 0x0000006306737220 */ /* 0x000fe20000410000 */
[----:B------:R-:W-:Y:S01]  /*3ca0*/  FFMA.FTZ R149, R107, -R138, R149 ;  /* 0x8000008a6b957223 */ /* 0x000fe20000010095 */
[----:B--2---:R-:W2:Y:S01]  /*3cb0*/  SHFL.DOWN PT, R147, R137, 0x1, 0x1f ;  /* 0x08201f0089937f89 */ /* 0x004ea200000e0000 */
[----:B------:R-:W-:Y:S01]  /*3cc0*/  FFMA.FTZ R118, R7, R118, R114 ;  /* 0x0000007607767223 */ /* 0x000fe20000010072 */
[-C--:B------:R-:W-:Y:S01]  /*3cd0*/  FFMA.FTZ R114, R20, -R115.reuse, R119 ;  /* 0x8000007314727223 */ /* 0x080fe20000010077 */
[----:B------:R-:W-:Y:S01]  /*3ce0*/  FFMA.FTZ R115, R21, -R115, R138 ;  /* 0x8000007315737223 */ /* 0x000fe2000001008a */
[----:B-1----:R-:W1:Y:S01]  /*3cf0*/  SHFL.DOWN PT, R145, R139, 0x1, 0x1f ;  /* 0x08201f008b917f89 */ /* 0x002e6200000e0000 */
[----:B------:R-:W-:Y:S01]  /*3d00*/  ISETP.NE.AND P1, PT, R63, RZ, PT ;  /* 0x000000ff3f00720c */ /* 0x000fe20003f25270 */
[----:B------:R-:W-:Y:S01]  /*3d10*/  FMUL.FTZ R117, R7, R98 ;  /* 0x0000006207757220 */ /* 0x000fe20000410000 */
[----:B------:R-:W-:Y:S01]  /*3d20*/  FMUL.FTZ R153, R105, R151 ;  /* 0x0000009769997220 */ /* 0x000fe20000410000 */
[----:B------:R5:W1:Y:S01]  /*3d30*/  SHFL.IDX PT, R140, R116, RZ, 0x1f ;  /* 0x00001fff748c7589 */ /* 0x000a6200000e0000 */
[----:B------:R-:W-:Y:S03]  /*3d40*/  BSSY B0, `(.L_x_18691) ;  /* 0x000006f000007945 */ /* 0x000fe60003800000 */
[----:B------:R1:W1:Y:S01]  /*3d50*/  SHFL.IDX PT, R136, R141, RZ, 0x1f ;  /* 0x00001fff8d887589 */ /* 0x00026200000e0000 */
[----:B---3--:R-:W-:-:S03]  /*3d60*/  @P0 FMUL.FTZ R119, R146, R143 ;  /* 0x0000008f92770220 */ /* 0x008fc60000410000 */
[----:B----4-:R-:W3:Y:S01]  /*3d70*/  SHFL.IDX PT, R137, R137, RZ, 0x1f ;  /* 0x00001fff89897589 */ /* 0x010ee200000e0000 */
[-C--:B-----5:R-:W-:Y:S01]  /*3d80*/  @P0 FMUL.FTZ R146, R146, R142.reuse ;  /* 0x0000008e92920220 */ /* 0x0a0fe20000410000 */
[-C--:B------:R-:W-:Y:S01]  /*3d90*/  FFMA.FTZ R116, R22, -R117.reuse, R151 ;  /* 0x8000007516747223 */ /* 0x080fe20000010097 */
[----:B------:R-:W-:Y:S01]  /*3da0*/  FFMA.FTZ R117, R23, -R117, R118 ;  /* 0x8000007517757223 */ /* 0x000fe20000010076 */
[C---:B0-----:R-:W-:Y:S01]  /*3db0*/  @P0 FFMA.FTZ R138, R144.reuse, R142, R119 ;  /* 0x0000008e908a0223 */ /* 0x041fe20000010077 */
[----:B------:R-:W-:Y:S01]  /*3dc0*/  @P0 FFMA.FTZ R146, R144, R143, -R146 ;  /* 0x0000008f90920223 */ /* 0x000fe20000010892 */
[----:B------:R-:W0:Y:S01]  /*3dd0*/  SHFL.IDX PT, R139, R139, RZ, 0x1f ;  /* 0x00001fff8b8b7589 */ /* 0x000e2200000e0000 */
[----:B------:R-:W-:Y:S01]  /*3de0*/  FMUL.FTZ R118, R105, R118 ;  /* 0x0000007669767220 */ /* 0x000fe20000410000 */
[----:B--2---:R-:W-:Y:S01]  /*3df0*/  @P0 FADD.FTZ R142, R147, R138 ;  /* 0x0000008a938e0221 */ /* 0x004fe20000010000 */
[----:B------:R-:W-:Y:S02]  /*3e00*/  FADD.FTZ R119, R148, R153 ;  /* 0x0000009994777221 */ /* 0x000fe40000010000 */
[----:B------:R-:W-:Y:S01]  /*3e10*/  FADD.FTZ R118, R149, -R118 ;  /* 0x8000007695767221 */ /* 0x000fe20000010000 */
[----:B-1----:R-:W-:Y:S01]  /*3e20*/  @P0 FADD.FTZ R143, R145, R146 ;  /* 0x00000092918f0221 */ /* 0x002fe20000010000 */
[----:B------:R-:W-:Y:S01]  /*3e30*/  FMUL.FTZ R144, R142, -R101 ;  /* 0x800000658e907220 */ /* 0x000fe20000410000 */
[----:B------:R-:W-:-:S02]  /*3e40*/  FMUL.FTZ R141, R140, R27 ;  /* 0x0000001b8c8d7220 */ /* 0x000fc40000410000 */
[C---:B------:R-:W-:Y:S01]  /*3e50*/  FMUL.FTZ R101, R143.reuse, -R101 ;  /* 0x800000658f657220 */ /* 0x040fe20000410000 */
[----:B------:R-:W-:Y:S01]  /*3e60*/  FMUL.FTZ R138, R140, R26 ;  /* 0x0000001a8c8a7220 */ /* 0x000fe20000410000 */
[----:B------:R-:W-:Y:S01]  /*3e70*/  FFMA.FTZ R144, R143, R100, -R144 ;  /* 0x000000648f907223 */ /* 0x000fe20000010890 */
[----:B------:R-:W-:Y:S01]  /*3e80*/  FFMA.FTZ R26, R136, R26, -R141 ;  /* 0x0000001a881a7223 */ /* 0x000fe2000001088d */
[----:B------:R-:W-:Y:S01]  /*3e90*/  FFMA.FTZ R141, R142, R100, R101 ;  /* 0x000000648e8d7223 */ /* 0x000fe20000010065 */
[----:B------:R-:W-:Y:S01]  /*3ea0*/  FFMA.FTZ R138, R136, R27, R138 ;  /* 0x0000001b888a7223 */ /* 0x000fe2000001008a */
[C---:B------:R-:W-:Y:S01]  /*3eb0*/  FMUL.FTZ R27, R140.reuse, R25 ;  /* 0x000000198c1b7220 */ /* 0x040fe20000410000 */
[-C--:B------:R-:W-:Y:S01]  /*3ec0*/  FMUL.FTZ R140, R140, R24.reuse ;  /* 0x000000188c8c7220 */ /* 0x080fe20000410000 */
[----:B------:R-:W-:Y:S01]  /*3ed0*/  FADD.FTZ R100, -R134, R141 ;  /* 0x0000008d86647221 */ /* 0x000fe20000010100 */
[----:B------:R-:W-:Y:S01]  /*3ee0*/  FADD.FTZ R101, R135, R144 ;  /* 0x0000009087657221 */ /* 0x000fe20000010000 */
[C---:B------:R-:W-:Y:S01]  /*3ef0*/  FFMA.FTZ R24, R136.reuse, R24, -R27 ;  /* 0x0000001888187223 */ /* 0x040fe2000001081b */
[----:B---3--:R-:W-:Y:S01]  /*3f00*/  FADD.FTZ R27, R137, R138 ;  /* 0x0000008a891b7221 */ /* 0x008fe20000010000 */
[C---:B------:R-:W-:Y:S01]  /*3f10*/  FMUL.FTZ R138, R129.reuse, -R100 ;  /* 0x80000064818a7220 */ /* 0x040fe20000410000 */
[----:B------:R-:W-:Y:S01]  /*3f20*/  FMUL.FTZ R135, R129, -R101 ;  /* 0x8000006581877220 */ /* 0x000fe20000410000 */
[----:B------:R-:W-:Y:S01]  /*3f30*/  FFMA.FTZ R25, R136, R25, R140 ;  /* 0x0000001988197223 */ /* 0x000fe2000001008c */
[----:B------:R-:W-:Y:S01]  /*3f40*/  FMUL.FTZ R136, R100, R98 ;  /* 0x0000006264887220 */ /* 0x000fe20000410000 */
[C---:B------:R-:W-:Y:S01]  /*3f50*/  FFMA.FTZ R138, R128.reuse, R101, -R138 ;  /* 0x00000065808a7223 */ /* 0x040fe2000001088a */
[----:B------:R-:W-:Y:S01]  /*3f60*/  FFMA.FTZ R135, R128, R100, R135 ;  /* 0x0000006480877223 */ /* 0x000fe20000010087 */
[----:B0-----:R-:W-:Y:S01]  /*3f70*/  FADD.FTZ R26, R139, R26 ;  /* 0x0000001a8b1a7221 */ /* 0x001fe20000010000 */
[----:B------:R-:W-:Y:S01]  /*3f80*/  FMUL.FTZ R140, R7, R136 ;  /* 0x00000088078c7220 */ /* 0x000fe20000410000 */
[----:B------:R-:W-:Y:S01]  /*3f90*/  FADD.FTZ R121, R121, R138 ;  /* 0x0000008a79797221 */ /* 0x000fe20000010000 */
[----:B------:R-:W-:Y:S01]  /*3fa0*/  FADD.FTZ R120, -R120, R135 ;  /* 0x0000008778787221 */ /* 0x000fe20000010100 */
[----:B------:R-:W-:Y:S01]  /*3fb0*/  FMUL.FTZ R134, R101, R98 ;  /* 0x0000006265867220 */ /* 0x000fe20000410000 */
[----:B------:R0:W-:Y:S01]  /*3fc0*/  @!P1 STS.128 [R131+0x1d90], R24 ;  /* 0x001d901883009388 */ /* 0x0001e20000000c00 */
[C---:B------:R-:W-:Y:S01]  /*3fd0*/  FMUL.FTZ R135, R124.reuse, -R121 ;  /* 0x800000797c877220 */ /* 0x040fe20000410000 */
[-C--:B------:R-:W-:Y:S01]  /*3fe0*/  FMUL.FTZ R129, R124, -R120.reuse ;  /* 0x800000787c817220 */ /* 0x080fe20000410000 */
[-C--:B------:R-:W-:Y:S01]  /*3ff0*/  FMUL.FTZ R137, R121, R99.reuse ;  /* 0x0000006379897220 */ /* 0x080fe20000410000 */
[----:B------:R-:W-:Y:S01]  /*4000*/  FMUL.FTZ R139, R120, R99 ;  /* 0x00000063788b7220 */ /* 0x000fe20000410000 */
[C---:B------:R-:W-:Y:S01]  /*4010*/  FFMA.FTZ R124, R126.reuse, R120, R135 ;  /* 0x000000787e7c7223 */ /* 0x040fe20000010087 */
[----:B------:R-:W-:Y:S01]  /*4020*/  FFMA.FTZ R129, R126, R121, -R129 ;  /* 0x000000797e817223 */ /* 0x000fe20000010881 */
[----:B------:R-:W-:Y:S01]  /*4030*/  FMUL.FTZ R128, R7, R134 ;  /* 0x0000008607807220 */ /* 0x000fe20000410000 */
[----:B------:R1:W-:Y:S01]  /*4040*/  STS [R57+0x1c], R140 ;  /* 0x00001c8c39007388 */ /* 0x0003e20000000800 */
[----:B------:R-:W-:Y:S01]  /*4050*/  FADD.FTZ R124, -R127, R124 ;  /* 0x0000007c7f7c7221 */ /* 0x000fe20000010100 */
[----:B------:R-:W-:Y:S01]  /*4060*/  FADD.FTZ R130, R130, R129 ;  /* 0x0000008182827221 */ /* 0x000fe20000010000 */
[CC--:B------:R-:W-:Y:S01]  /*4070*/  FMUL.FTZ R138, R6.reuse, R137.reuse ;  /* 0x00000089068a7220 */ /* 0x0c0fe20000410000 */
[----:B------:R2:W-:Y:S01]  /*4080*/  STS [R57+0x18], R128 ;  /* 0x0000188039007388 */ /* 0x0005e20000000800 */
[C---:B0-----:R-:W-:Y:S01]  /*4090*/  FMUL.FTZ R24, R115.reuse, R137 ;  /* 0x0000008973187220 */ /* 0x041fe20000410000 */
[-C--:B------:R-:W-:Y:S01]  /*40a0*/  FMUL.FTZ R25, R115, R139.reuse ;  /* 0x0000008b73197220 */ /* 0x080fe20000410000 */
[-C--:B-1----:R-:W-:Y:S01]  /*40b0*/  FMUL.FTZ R140, R6, R139.reuse ;  /* 0x0000008b068c7220 */ /* 0x082fe20000410000 */
[----:B------:R-:W-:Y:S01]  /*40c0*/  FMUL.FTZ R26, R130, R70 ;  /* 0x00000046821a7220 */ /* 0x000fe20000410000 */
[----:B------:R-:W-:Y:S01]  /*40d0*/  FFMA.FTZ R139, R114, R139, -R24 ;  /* 0x0000008b728b7223 */ /* 0x000fe20000010818 */
[C---:B------:R-:W-:Y:S01]  /*40e0*/  FMUL.FTZ R24, R125.reuse, -R124 ;  /* 0x8000007c7d187220 */ /* 0x040fe20000410000 */
[----:B------:R-:W-:Y:S01]  /*40f0*/  FMUL.FTZ R125, R125, -R130 ;  /* 0x800000827d7d7220 */ /* 0x000fe20000410000 */
[----:B--2---:R-:W-:Y:S01]  /*4100*/  FMUL.FTZ R128, R124, R70 ;  /* 0x000000467c807220 */ /* 0x004fe20000410000 */
[----:B------:R-:W-:Y:S01]  /*4110*/  FFMA.FTZ R126, R114, R137, R25 ;  /* 0x00000089727e7223 */ /* 0x000fe20000010019 */
[C---:B------:R-:W-:Y:S01]  /*4120*/  FFMA.FTZ R24, R123.reuse, R130, -R24 ;  /* 0x000000827b187223 */ /* 0x040fe20000010818 */
[----:B------:R-:W-:Y:S01]  /*4130*/  FFMA.FTZ R125, R123, R124, R125 ;  /* 0x0000007c7b7d7223 */ /* 0x000fe2000001007d */
[C---:B------:R-:W-:Y:S01]  /*4140*/  FMUL.FTZ R25, R113.reuse, R128 ;  /* 0x0000008071197220 */ /* 0x040fe20000410000 */
[-C--:B------:R-:W-:Y:S01]  /*4150*/  FMUL.FTZ R27, R113, R26.reuse ;  /* 0x0000001a711b7220 */ /* 0x080fe20000410000 */
[----:B------:R-:W-:Y:S01]  /*4160*/  FADD.FTZ R133, R133, R24 ;  /* 0x0000001885857221 */ /* 0x000fe20000010000 */
[----:B------:R-:W-:Y:S01]  /*4170*/  FADD.FTZ R132, -R132, R125 ;  /* 0x0000007d84847221 */ /* 0x000fe20000010100 */
[C---:B------:R-:W-:Y:S01]  /*4180*/  FFMA.FTZ R125, R2.reuse, R26, R25 ;  /* 0x0000001a027d7223 */ /* 0x040fe20000010019 */
[-C--:B------:R-:W-:Y:S01]  /*4190*/  FFMA.FTZ R127, R2, R128.reuse, -R27 ;  /* 0x00000080027f7223 */ /* 0x080fe2000001081b */
[-C--:B------:R-:W-:Y:S01]  /*41a0*/  FMUL.FTZ R25, R133, R97.reuse ;  /* 0x0000006185197220 */ /* 0x080fe20000410000 */
[----:B------:R-:W-:Y:S01]  /*41b0*/  FMUL.FTZ R142, R5, R128 ;  /* 0x00000080058e7220 */ /* 0x000fe20000410000 */
[----:B------:R-:W-:Y:S01]  /*41c0*/  FMUL.FTZ R27, R132, R97 ;  /* 0x00000061841b7220 */ /* 0x000fe20000410000 */
[----:B------:R-:W-:Y:S01]  /*41d0*/  IADD3 R128, -R38, UR7, RZ ;  /* 0x0000000726807c10 */ /* 0x000fe2000fffe1ff */
[C---:B------:R-:W-:Y:S01]  /*41e0*/  FMUL.FTZ R123, R111.reuse, R25 ;  /* 0x000000196f7b7220 */ /* 0x040fe20000410000 */
[----:B------:R0:W-:Y:S01]  /*41f0*/  STS [R57+0x14], R140 ;  /* 0x0000148c39007388 */ /* 0x0001e20000000800 */
[----:B------:R-:W-:-:S03]  /*4200*/  FMUL.FTZ R24, R111, R27 ;  /* 0x0000001b6f187220 */ /* 0x000fc60000410000 */
[----:B------:R1:W-:Y:S01]  /*4210*/  STS [R57+0x10], R138 ;  /* 0x0000108a39007388 */ /* 0x0003e20000000800 */
[----:B------:R-:W-:-:S03]  /*4220*/  FFMA.FTZ R24, R112, R25, R24 ;  /* 0x0000001970187223 */ /* 0x000fc60000010018 */
[----:B------:R2:W-:Y:S01]  /*4230*/  STS [R57+0xc], R142 ;  /* 0x00000c8e39007388 */ /* 0x0005e20000000800 */
[----:B------:R-:W-:Y:S01]  /*4240*/  FADD.FTZ R24, RZ, R24 ;  /* 0x00000018ff187221 */ /* 0x000fe20000010000 */
[----:B0-----:R-:W-:Y:S01]  /*4250*/  FMUL.FTZ R140, R5, R26 ;  /* 0x0000001a058c7220 */ /* 0x001fe20000410000 */
[----:B------:R-:W-:Y:S01]  /*4260*/  FFMA.FTZ R26, R112, R27, -R123 ;  /* 0x0000001b701a7223 */ /* 0x000fe2000001087b */
[----:B------:R-:W-:Y:S01]  /*4270*/  LEA R123, R128, -R63, 0x1 ;  /* 0x8000003f807b7211 */ /* 0x000fe200078e08ff */
[C---:B------:R-:W-:Y:S01]  /*4280*/  FMUL.FTZ R128, R4.reuse, R25 ;  /* 0x0000001904807220 */ /* 0x040fe20000410000 */
[----:B-1----:R-:W-:Y:S01]  /*4290*/  FMUL.FTZ R138, R4, R27 ;  /* 0x0000001b048a7220 */ /* 0x002fe20000410000 */
[----:B------:R-:W-:Y:S01]  /*42a0*/  FADD.FTZ R26, RZ, R26 ;  /* 0x0000001aff1a7221 */ /* 0x000fe20000010000 */
[----:B------:R-:W-:Y:S01]  /*42b0*/  ISETP.GE.AND P2, PT, R123, 0x1, PT ;  /* 0x000000017b00780c */ /* 0x000fe20003f46270 */
[----:B------:R2:W-:Y:S01]  /*42c0*/  STS [R57+0x8], R140 ;  /* 0x0000088c39007388 */ /* 0x0005e20000000800 */
[----:B------:R-:W-:Y:S01]  /*42d0*/  FADD.FTZ R125, R24, R125 ;  /* 0x0000007d187d7221 */ /* 0x000fe20000010000 */
[----:B------:R-:W-:Y:S01]  /*42e0*/  FADD.FTZ R26, R26, R127 ;  /* 0x0000007f1a1a7221 */ /* 0x000fe20000010000 */
[----:B------:R-:W-:Y:S01]  /*42f0*/  FMUL.FTZ R127, R117, R134 ;  /* 0x00000086757f7220 */ /* 0x000fe20000410000 */
[----:B------:R2:W-:Y:S02]  /*4300*/  STS [R57], R128 ;  /* 0x0000008039007388 */ /* 0x0005e40000000800 */
[----:B------:R-:W-:-:S02]  /*4310*/  FADD.FTZ R139, R26, R139 ;  /* 0x0000008b1a8b7221 */ /* 0x000fc40000010000 */
[----:B------:R2:W-:Y:S01]  /*4320*/  STS [R57+0x4], R138 ;  /* 0x0000048a39007388 */ /* 0x0005e20000000800 */
[----:B------:R-:W-:Y:S06]  /*4330*/  BAR.SYNC.DEFER_BLOCKING 0x0 ;  /* 0x0000000000007b1d */ /* 0x000fec0000010000 */
[----:B------:R-:W-:Y:S05]  /*4340*/  @!P2 BRA `(.L_x_18692) ;  /* 0x000000000038a947 */ /* 0x000fea0003800000 */
[----:B------:R-:W-:Y:S01]  /*4350*/  LEA.HI.SX32 R24, R63, R63, 0x1b ;  /* 0x0000003f3f187211 */ /* 0x000fe200078fdaff */
[----:B------:R-:W-:Y:S01]  /*4360*/  IMAD R27, R122, UR22, RZ ;  /* 0x000000167a1b7c24 */ /* 0x000fe2000f8e02ff */
[----:B------:R-:W-:Y:S02]  /*4370*/  IADD3 R26, R47, -0x1, RZ ;  /* 0xffffffff2f1a7810 */ /* 0x000fe40007ffe0ff */
[----:B--2---:R-:W-:Y:S01]  /*4380*/  LEA R128, R24, R61, 0x2 ;  /* 0x0000003d18807211 */ /* 0x004fe200078e10ff */
        /* <DEDUP_REMOVED lines=10> */
.L_x_18692:
[----:B------:R-:W-:Y:S05]  /*4430*/  BSYNC B0 ;  /* 0x0000000000007941 */ /* 0x000fea0003800000 */
.L_x_18691:
        /* <DEDUP_REMOVED lines=17> */
.L_x_18694:
[----:B------:R-:W-:Y:S05]  /*4550*/  BSYNC B0 ;  /* 0x0000000000007941 */ /* 0x000fea0003800000 */
.L_x_18693:
[----:B01----:R0:W1:Y:S01]  /*4560*/  LDS R27, [R45+0x520] ;  /* 0x000520002d1b7984 */ /* 0x0030620000000800 */
[----:B------:R-:W-:Y:S04]  /*4570*/  BSSY B0, `(.L_x_18695) ;  /* 0x0000005000007945 */ /* 0x000fe80003800000 */
[----:B------:R-:W-:Y:S05]  /*4580*/  @!P3 BRA `(.L_x_18696) ;  /* 0x00000000000cb947 */ /* 0x000fea0003800000 */
[----:B------:R-:W-:-:S05]  /*4590*/  IMAD.WIDE.U32 R24, R76, UR25, R90 ;  /* 0x000000194c187c25 */ /* 0x000fca000f8e005a */
[----:B------:R-:W-:-:S05]  /*45a0*/  IADD3 R25, R125, R25, RZ ;  /* 0x000000197d197210 */ /* 0x000fca0007ffe0ff */
[----:B-1----:R3:W-:Y:S02]  /*45b0*/  REDG.E.ADD.F32.FTZ.RN.STRONG.GPU desc[UR12][R24.64], R27 ;  /* 0x0000001b180079a6 */ /* 0x0027e4000c10f38c */
.L_x_18696:
[----:B------:R-:W-:Y:S05]  /*45c0*/  BSYNC B0 ;  /* 0x0000000000007941 */ /* 0x000fea0003800000 */
.L_x_18695:
[----:B-1-3--:R1:W3:Y:S01]  /*45d0*/  LDS R27, [R44+0x5a0] ;  /* 0x0005a0002c1b7984 */ /* 0x00a2e20000000800 */
        /* <DEDUP_REMOVED lines=9> */
[----:B---3--:R4:W-:Y:S02]  /*4670*/  REDG.E.ADD.F32.FTZ.RN.STRONG.GPU desc[UR12][R24.64], R27 ;  /* 0x0000001b180079a6 */ /* 0x0089e4000c10f38c */
.L_x_18698:
[----:B------:R-:W-:Y:S05]  /*4680*/  BSYNC B0 ;  /* 0x0000000000007941 */ /* 0x000fea0003800000 */
.L_x_18697:
[----:B---34-:R3:W4:Y:S01]  /*4690*/  LDS R27, [R43+0x620] ;  /* 0x000620002b1b7984 */ /* 0x0187220000000800 */
[----:B------:R-:W-:Y:S04]  /*46a0*/  BSSY B0, `(.L_x_18699) ;  /* 0x0000005000007945 */ /* 0x000fe80003800000 */
[----:B------:R-:W-:Y:S05]  /*46b0*/  @!P2 BRA `(.L_x_18700) ;  /* 0x00000000000ca947 */ /* 0x000fea0003800000 */
[----:B------:R-:W-:-:S05]  /*46c0*/  IMAD.WIDE.U32 R24, R76, UR25, R86 ;  /* 0x000000194c187c25 */ /* 0x000fca000f8e0056 */
[----:B------:R-:W-:-:S05]  /*46d0*/  IADD3 R25, R125, R25, RZ ;  /* 0x000000197d197210 */ /* 0x000fca0007ffe0ff */
[----:B----4-:R4:W-:Y:S02]  /*46e0*/  REDG.E.ADD.F32.FTZ.RN.STRONG.GPU desc[UR12][R24.64], R27 ;  /* 0x0000001b180079a6 */ /* 0x0109e4000c10f38c */
.L_x_18700:
[----:B------:R-:W-:Y:S05]  /*46f0*/  BSYNC B0 ;  /* 0x0000000000007941 */ /* 0x000fea0003800000 */
.L_x_18699:
[----:B----4-:R4:W0:Y:S01]  /*4700*/  LDS R27, [R42+0x6a0] ;  /* 0x0006a0002a1b7984 */ /* 0x0108220000000800 */
[----:B------:R-:W-:Y:S04]  /*4710*/  BSSY B0, `(.L_x_18701) ;  /* 0x0000005000007945 */ /* 0x000fe80003800000 */
[----:B------:R-:W-:Y:S05]  /*4720*/  @!P3 BRA `(.L_x_18702) ;  /* 0x00000000000cb947 */ /* 0x000fea0003800000 */
[----:B------:R-:W-:-:S05]  /*4730*/  IMAD.WIDE.U32 R24, R76, UR25, R84 ;  /* 0x000000194c187c25 */ /* 0x000fca000f8e0054 */
[----:B------:R-:W-:-:S05]  /*4740*/  IADD3 R25, R125, R25, RZ ;  /* 0x000000197d197210 */ /* 0x000fca0007ffe0ff */
[----:B0-----:R0:W-:Y:S02]  /*4750*/  REDG.E.ADD.F32.FTZ.RN.STRONG.GPU desc[UR12][R24.64], R27 ;  /* 0x0000001b180079a6 */ /* 0x0011e4000c10f38c */
.L_x_18702:
[----:B------:R-:W-:Y:S05]  /*4760*/  BSYNC B0 ;  /* 0x0000000000007941 */ /* 0x000fea0003800000 */
.L_x_18701:
[----:B0-----:R0:W0:Y:S01]  /*4770*/  LDS R27, [R41+0x720] ;  /* 0x00072000291b7984 */ /* 0x0010220000000800 */
[----:B------:R-:W-:Y:S04]  /*4780*/  BSSY B0, `(.L_x_18703) ;  /* 0x0000005000007945 */ /* 0x000fe80003800000 */
[----:B------:R-:W-:Y:S05]  /*4790*/  @!P4 BRA `(.L_x_18704) ;  /* 0x00000000000cc947 */ /* 0x000fea0003800000 */
[----:B------:R-:W-:-:S05]  /*47a0*/  IMAD.WIDE.U32 R24, R76, UR25, R82 ;  /* 0x000000194c187c25 */ /* 0x000fca000f8e0052 */
[----:B------:R-:W-:-:S05]  /*47b0*/  IADD3 R25, R125, R25, RZ ;  /* 0x000000197d197210 */ /* 0x000fca0007ffe0ff */
[----:B0-----:R0:W-:Y:S02]  /*47c0*/  REDG.E.ADD.F32.FTZ.RN.STRONG.GPU desc[UR12][R24.64], R27 ;  /* 0x0000001b180079a6 */ /* 0x0011e4000c10f38c */
.L_x_18704:
[----:B------:R-:W-:Y:S05]  /*47d0*/  BSYNC B0 ;  /* 0x0000000000007941 */ /* 0x000fea0003800000 */
.L_x_18703:
[----:B0-----:R0:W0:Y:S01]  /*47e0*/  LDS R27, [R40+0x7a0] ;  /* 0x0007a000281b7984 */ /* 0x0010220000000800 */
[----:B------:R-:W-:Y:S01]  /*47f0*/  BSSY B0, `(.L_x_18705) ;  /* 0x0000005000007945 */ /* 0x000fe20003800000 */
[----:B------:R-:W-:-:S03]  /*4800*/  IMAD.WIDE.U32 R24, R76, UR25, R80 ;  /* 0x000000194c187c25 */ /* 0x000fc6000f8e0050 */
[----:B------:R-:W-:Y:S05]  /*4810*/  @!P5 BRA `(.L_x_18706) ;  /* 0x000000000008d947 */ /* 0x000fea0003800000 */
[----:B------:R-:W-:-:S05]  /*4820*/  IADD3 R25, R125, R25, RZ ;  /* 0x000000197d197210 */ /* 0x000fca0007ffe0ff */
[----:B0-----:R0:W-:Y:S02]  /*4830*/  REDG.E.ADD.F32.FTZ.RN.STRONG.GPU desc[UR12][R24.64], R27 ;  /* 0x0000001b180079a6 */ /* 0x0011e4000c10f38c */
.L_x_18706:
[----:B------:R-:W-:Y:S05]  /*4840*/  BSYNC B0 ;  /* 0x0000000000007941 */ /* 0x000fea0003800000 */
.L_x_18705:
        /* <DEDUP_REMOVED lines=9> */
[----:B--2---:R-:W2:Y:S01]  /*48e0*/  SHFL.DOWN PT, R128, R118, 0x1, 0x1f ;  /* 0x08201f0076807f89 */ /* 0x004ea200000e0000 */
[----:B------:R-:W-:Y:S01]  /*48f0*/  ISETP.NE.AND P3, PT, R48, RZ, PT ;  /* 0x000000ff3000720c */ /* 0x000fe20003f65270 */
[----:B------:R-:W-:Y:S01]  /*4900*/  FFMA.FTZ R17, R16, R133, R17 ;  /* 0x0000008510117223 */ /* 0x000fe20000010011 */
[----:B------:R-:W-:Y:S01]  /*4910*/  BSSY B0, `(.L_x_18707) ;  /* 0x0000063000007945 */ /* 0x000fe20003800000 */
[----:B------:R-:W1:Y:S02]  /*4920*/  SHFL.DOWN PT, R123, R24, 0x1, 0x1f ;  /* 0x08201f00187b7f89 */ /* 0x000e6400000e0000 */
[----:B------:R-:W-:Y:S01]  /*4930*/  FFMA.FTZ R12, R17, R97, R12 ;  /* 0x00000061110c7223 */ /* 0x000fe2000001000c */
[----:B0-----:R-:W-:Y:S01]  /*4940*/  @!P2 FADD.FTZ R25, R25, R126 ;  /* 0x0000007e1919a221 */ /* 0x001fe20000010000 */
[----:B-----5:R-:W-:-:S04]  /*4950*/  @!P2 FADD.FTZ R26, R26, R125 ;  /* 0x0000007d1a1aa221 */ /* 0x020fc80000010000 */
[----:B------:R-:W0:Y:S01]  /*4960*/  SHFL.DOWN PT, R122, R25, 0x2, 0x1f ;  /* 0x08401f00197a7f89 */ /* 0x000e2200000e0000 */
[----:B--2---:R-:W-:Y:S02]  /*4970*/  @!P2 FADD.FTZ R27, R27, R128 ;  /* 0x000000801b1ba221 */ /* 0x004fe40000010000 */
[----:B------:R-:W2:Y:S01]  /*4980*/  @!P3 S2R R128, SR_CgaCtaId ;  /* 0x000000000080b919 */ /* 0x000ea20000008800 */
[----:B-1----:R-:W-:Y:S01]  /*4990*/  @!P2 FADD.FTZ R24, R123, R24 ;  /* 0x000000187b18a221 */ /* 0x002fe20000010000 */
[----:B------:R-:W-:Y:S01]  /*49a0*/  ISETP.GT.AND P2, PT, R48, 0x1d, PT ;  /* 0x0000001d3000780c */ /* 0x000fe20003f44270 */
[----:B------:R-:W1:Y:S04]  /*49b0*/  SHFL.DOWN PT, R123, R26, 0x2, 0x1f ;  /* 0x08401f001a7b7f89 */ /* 0x000e6800000e0000 */
[----:B------:R-:W5:Y:S04]  /*49c0*/  SHFL.DOWN PT, R118, R27, 0x2, 0x1f ;  /* 0x08401f001b767f89 */ /* 0x000f6800000e0000 */
[----:B------:R-:W3:Y:S04]  /*49d0*/  SHFL.DOWN PT, R119, R24, 0x2, 0x1f ;  /* 0x08401f0018777f89 */ /* 0x000ee800000e0000 */
[----:B0-----:R-:W-:Y:S01]  /*49e0*/  @!P2 FADD.FTZ R25, R25, R122 ;  /* 0x0000007a1919a221 */ /* 0x001fe20000010000 */
[----:B-1----:R-:W-:Y:S01]  /*49f0*/  @!P2 FADD.FTZ R26, R26, R123 ;  /* 0x0000007b1a1aa221 */ /* 0x002fe20000010000 */
[----:B-----5:R-:W-:-:S04]  /*4a00*/  @!P2 FADD.FTZ R27, R27, R118 ;  /* 0x000000761b1ba221 */ /* 0x020fc80000010000 */
[----:B------:R-:W0:Y:S01]  /*4a10*/  SHFL.DOWN PT, R123, R26, 0x4, 0x1f ;  /* 0x08801f001a7b7f89 */ /* 0x000e2200000e0000 */
[----:B---3--:R-:W-:-:S03]  /*4a20*/  @!P2 FADD.FTZ R24, R24, R119 ;  /* 0x000000771818a221 */ /* 0x008fc60000010000 */
[----:B------:R-:W1:Y:S01]  /*4a30*/  SHFL.DOWN PT, R118, R25, 0x4, 0x1f ;  /* 0x08801f0019767f89 */ /* 0x000e6200000e0000 */
[----:B------:R-:W-:-:S03]  /*4a40*/  ISETP.GT.AND P2, PT, R48, 0x1b, PT ;  /* 0x0000001b3000780c */ /* 0x000fc60003f44270 */
[----:B------:R-:W3:Y:S04]  /*4a50*/  SHFL.DOWN PT, R122, R27, 0x4, 0x1f ;  /* 0x08801f001b7a7f89 */ /* 0x000ee800000e0000 */
[----:B------:R-:W5:Y:S06]  /*4a60*/  SHFL.DOWN PT, R119, R24, 0x4, 0x1f ;  /* 0x08801f0018777f89 */ /* 0x000f6c00000e0000 */
[----:B0-----:R-:W-:Y:S01]  /*4a70*/  @!P2 FADD.FTZ R26, R26, R123 ;  /* 0x0000007b1a1aa221 */ /* 0x001fe20000010000 */
[----:B-1----:R-:W-:Y:S01]  /*4a80*/  @!P2 FADD.FTZ R25, R25, R118 ;  /* 0x000000761919a221 */ /* 0x002fe20000010000 */
[----:B---3--:R-:W-:-:S04]  /*4a90*/  @!P2 FADD.FTZ R27, R27, R122 ;  /* 0x0000007a1b1ba221 */ /* 0x008fc80000010000 */
[----:B------:R-:W0:Y:S01]  /*4aa0*/  SHFL.DOWN PT, R118, R25, 0x8, 0x1f ;  /* 0x09001f0019767f89 */ /* 0x000e2200000e0000 */
[----:B-----5:R-:W-:-:S03]  /*4ab0*/  @!P2 FADD.FTZ R24, R24, R119 ;  /* 0x000000771818a221 */ /* 0x020fc60000010000 */
[----:B------:R-:W1:Y:S01]  /*4ac0*/  SHFL.DOWN PT, R122, R27, 0x8, 0x1f ;  /* 0x09001f001b7a7f89 */ /* 0x000e6200000e0000 */
[----:B------:R-:W-:-:S03]  /*4ad0*/  ISETP.GT.AND P2, PT, R48, 0x17, PT ;  /* 0x000000173000780c */ /* 0x000fc60003f44270 */
[----:B------:R-:W3:Y:S04]  /*4ae0*/  SHFL.DOWN PT, R119, R26, 0x8, 0x1f ;  /* 0x09001f001a777f89 */ /* 0x000ee800000e0000 */
[----:B------:R-:W5:Y:S06]  /*4af0*/  SHFL.DOWN PT, R123, R24, 0x8, 0x1f ;  /* 0x09001f00187b7f89 */ /* 0x000f6c00000e0000 */
[----:B0-----:R-:W-:Y:S01]  /*4b00*/  @!P2 FADD.FTZ R25, R25, R118 ;  /* 0x000000761919a221 */ /* 0x001fe20000010000 */
[----:B-1----:R-:W-:-:S04]  /*4b10*/  @!P2 FADD.FTZ R27, R27, R122 ;  /* 0x0000007a1b1ba221 */ /* 0x002fc80000010000 */
[----:B------:R-:W0:Y:S01]  /*4b20*/  SHFL.DOWN PT, R122, R25, 0x10, 0x1f ;  /* 0x0a001f00197a7f89 */ /* 0x000e2200000e0000 */
[----:B---3--:R-:W-:Y:S01]  /*4b30*/  @!P2 FADD.FTZ R26, R26, R119 ;  /* 0x000000771a1aa221 */ /* 0x008fe20000010000 */
        /* <DEDUP_REMOVED lines=8> */
[----:B------:R-:W3:Y:S01]  /*4bc0*/  SHFL.DOWN PT, R125, R24, 0x10, 0x1f ;  /* 0x0a001f00187d7f89 */ /* 0x000ee200000e0000 */
[-C--:B------:R-:W-:Y:S01]  /*4bd0*/  FFMA.FTZ R123, R94, R101.reuse, R123 ;  /* 0x000000655e7b7223 */ /* 0x080fe2000001007b */
[----:B------:R-:W-:Y:S01]  /*4be0*/  FFMA.FTZ R100, R22, R101, R119 ;  /* 0x0000006516647223 */ /* 0x000fe20000010077 */
[-C--:B------:R-:W-:Y:S01]  /*4bf0*/  FFMA.FTZ R22, R94, R120.reuse, -R23 ;  /* 0x000000785e167223 */ /* 0x080fe20000010817 */
[C---:B------:R-:W-:Y:S01]  /*4c00*/  FMUL.FTZ R101, R95.reuse, R120 ;  /* 0x000000785f657220 */ /* 0x040fe20000410000 */
[----:B------:R-:W-:Y:S01]  /*4c10*/  FMUL.FTZ R23, R95, R130 ;  /* 0x000000825f177220 */ /* 0x000fe20000410000 */
[----:B------:R-:W-:Y:S01]  /*4c20*/  ISETP.GT.AND P2, PT, R48, 0xf, PT ;  /* 0x0000000f3000780c */ /* 0x000fe20003f44270 */
[----:B------:R-:W-:Y:S01]  /*4c30*/  FMUL.FTZ R115, R115, R22 ;  /* 0x0000001673737220 */ /* 0x000fe20000410000 */
[CC--:B------:R-:W-:Y:S01]  /*4c40*/  FFMA.FTZ R101, R94.reuse, R121.reuse, R101 ;  /* 0x000000795e657223 */ /* 0x0c0fe20000010065 */
[-C--:B------:R-:W-:Y:S01]  /*4c50*/  FFMA.FTZ R22, R94, R124.reuse, -R23 ;  /* 0x0000007c5e167223 */ /* 0x080fe20000010817 */
[----:B------:R-:W-:Y:S01]  /*4c60*/  FFMA.FTZ R121, R20, R121, R21 ;  /* 0x0000007914797223 */ /* 0x000fe20000010015 */
[----:B------:R-:W-:Y:S01]  /*4c70*/  @!P3 MOV R23, 0x400 ;  /* 0x000004000017b802 */ /* 0x000fe20000000f00 */
[----:B------:R-:W-:Y:S01]  /*4c80*/  FMUL.FTZ R21, R19, R124 ;  /* 0x0000007c13157220 */ /* 0x000fe20000410000 */
[C---:B------:R-:W-:Y:S01]  /*4c90*/  FMUL.FTZ R19, R95.reuse, R133 ;  /* 0x000000855f137220 */ /* 0x040fe20000410000 */
[C---:B------:R-:W-:Y:S01]  /*4ca0*/  FMUL.FTZ R20, R95.reuse, R132 ;  /* 0x000000845f147220 */ /* 0x040fe20000410000 */
[----:B--2---:R-:W-:Y:S01]  /*4cb0*/  @!P3 LEA R61, R128, R23, 0x18 ;  /* 0x00000017803db211 */ /* 0x004fe200078ec0ff */
[----:B------:R-:W-:Y:S01]  /*4cc0*/  FMUL.FTZ R23, R95, R124 ;  /* 0x0000007c5f177220 */ /* 0x000fe20000410000 */
[C---:B------:R-:W-:Y:S01]  /*4cd0*/  FFMA.FTZ R132, R94.reuse, R132, -R19 ;  /* 0x000000845e847223 */ /* 0x040fe20000010813 */
[----:B------:R-:W-:Y:S01]  /*4ce0*/  FMUL.FTZ R117, R117, R118 ;  /* 0x0000007675757220 */ /* 0x000fe20000410000 */
[----:B------:R-:W-:Y:S01]  /*4cf0*/  FMUL.FTZ R113, R113, R22 ;  /* 0x0000001671717220 */ /* 0x000fe20000410000 */
[C---:B------:R-:W-:Y:S01]  /*4d00*/  FFMA.FTZ R23, R94.reuse, R130, R23 ;  /* 0x000000825e177223 */ /* 0x040fe20000010017 */
[----:B------:R-:W-:Y:S01]  /*4d10*/  FFMA.FTZ R19, R94, R133, R20 ;  /* 0x000000855e137223 */ /* 0x000fe20000010014 */
[----:B------:R-:W-:Y:S01]  /*4d20*/  FMUL.FTZ R111, R111, R132 ;  /* 0x000000846f6f7220 */ /* 0x000fe20000410000 */
[----:B0-----:R-:W-:Y:S01]  /*4d30*/  @!P2 FADD.FTZ R25, R25, R122 ;  /* 0x0000007a1919a221 */ /* 0x001fe20000010000 */
[----:B-1----:R-:W-:Y:S01]  /*4d40*/  @!P2 FADD.FTZ R26, R26, R127 ;  /* 0x0000007f1a1aa221 */ /* 0x002fe20000010000 */
[----:B------:R-:W-:Y:S01]  /*4d50*/  @!P2 FADD.FTZ R27, R27, R126 ;  /* 0x0000007e1b1ba221 */ /* 0x000fe20000010000 */
[----:B---3--:R-:W-:Y:S01]  /*4d60*/  @!P2 FADD.FTZ R24, R24, R125 ;  /* 0x0000007d1818a221 */ /* 0x008fe20000010000 */
        /* <DEDUP_REMOVED lines=29> */
.L_x_18708:
[----:B------:R-:W-:Y:S05]  /*4f40*/  BSYNC B0 ;  /* 0x0000000000007941 */ /* 0x000fea0003800000 */
.L_x_18707:
[----:B------:R-:W-:Y:S01]  /*4f50*/  IADD3 R106, R106, 0x1, RZ ;  /* 0x000000016a6a7810 */ /* 0x000fe20007ffe0ff */
[----:B------:R-:W-:-:S03]  /*4f60*/  UIADD3 UR5, UP0, UR5, 0x1, URZ ;  /* 0x0000000105057890 */ /* 0x000fc6000ff1e03f */
[----:B------:R-:W-:Y:S01]  /*4f70*/  ISETP.GE.AND P1, PT, R106, UR27, PT ;  /* 0x0000001b6a007c0c */ /* 0x000fe2000bf26270 */
[----:B------:R-:W-:-:S12]  /*4f80*/  UIADD3.X UR6, URZ, UR6, URZ, UP0, !UPT ;  /* 0x000000063f067290 */ /* 0x000fd800087fe43f */
[----:B------:R-:W-:Y:S05]  /*4f90*/  @!P1 BRA `(.L_x_18709) ;  /* 0xffffffd000e49947 */ /* 0x000fea000383ffff */
.L_x_18678:
[----:B------:R-:W-:Y:S01]  /*4fa0*/  BAR.SYNC.DEFER_BLOCKING 0x0 ;  /* 0x0000000000007b1d */ /* 0x000fe20000010000 */
[----:B------:R-:W-:Y:S01]  /*4fb0*/  IMAD.WIDE R4, R63, 0x10, R36 ;  /* 0x000000103f047825 */ /* 0x000fe200078e0224 */
[----:B------:R-:W-:-:S06]  /*4fc0*/  LEA R68, R48, R61, 0x4 ;  /* 0x0000003d30447211 */ /* 0x000fcc00078e20ff */
[----:B01----:R-:W0:Y:S01]  /*4fd0*/  LDC.64 R24, c[0x0][0x388] ;  /* 0x0000e200ff187b82 */ /* 0x003e220000000a00 */
[----:B------:R-:W-:-:S07]  /*4fe0*/  ULDC.64 UR6, c[0x0][0x390] ;  /* 0x0000e40000067ab9 */ /* 0x000fce0000000a00 */
[----:B------:R-:W1:Y:S01]  /*4ff0*/  LDC.64 R26, c[0x0][0x3e0] ;  /* 0x0000f800ff1a7b82 */ /* 0x000e620000000a00 */
[----:B------:R-:W2:Y:S01]  /*5000*/  LDG.E.128 R4, desc[UR12][R4.64] ;  /* 0x0000000c04047981 */ /* 0x000ea2000c1e1d00 */
[----:B------:R-:W-:Y:S01]  /*5010*/  UIADD3 UR4, UR4, -0x100, URZ ;  /* 0xffffff0004047890 */ /* 0x000fe2000fffe03f */
[----:B0-----:R-:W-:-:S04]  /*5020*/  IMAD R22, R24, UR15, RZ ;  /* 0x0000000f18167c24 */ /* 0x001fc8000f8e02ff */
[----:B------:R-:W-:Y:S01]  /*5030*/  IMAD R25, R25, UR14, R22 ;  /* 0x0000000e19197c24 */ /* 0x000fe2000f8e0216 */
[----:B--2---:R-:W-:Y:S01]  /*5040*/  STS.128 [R68], R4 ;  /* 0x0000000444007388 */ /* 0x004fe20000000c00 */
[----:B------:R-:W-:-:S03]  /*5050*/  NOP ;  /* 0x0000000000007918 */ /* 0x000fc60000000000 */
[----:B------:R-:W0:Y:S01]  /*5060*/  LDS.128 R16, [R68] ;  /* 0x0000000044107984 */ /* 0x000e220000000c00 */
[----:B------:R-:W-:Y:S06]  /*5070*/  BAR.SYNC.DEFER_BLOCKING 0x0 ;  /* 0x0000000000007b1d */ /* 0x000fec0000010000 */
[----:B------:R2:W-:Y:S01]  /*5080*/  STS.128 [R68], R12 ;  /* 0x0000000c44007388 */ /* 0x0005e20000000c00 */
[--C-:B0-----:R-:W-:Y:S01]  /*5090*/  FADD.FTZ R16, R16, R62.reuse ;  /* 0x0000003e10107221 */ /* 0x101fe20000010000 */
[--C-:B------:R-:W-:Y:S01]  /*50a0*/  FADD.FTZ R17, R17, R62.reuse ;  /* 0x0000003e11117221 */ /* 0x100fe20000010000 */
[--C-:B------:R-:W-:Y:S01]  /*50b0*/  FADD.FTZ R18, R18, R62.reuse ;  /* 0x0000003e12127221 */ /* 0x100fe20000010000 */
[----:B------:R-:W-:-:S02]  /*50c0*/  FADD.FTZ R19, R19, R62 ;  /* 0x0000003e13137221 */ /* 0x000fc40000010000 */
[----:B------:R-:W-:Y:S02]  /*50d0*/  FSETP.GTU.FTZ.AND P0, PT, R16, 20, PT ;  /* 0x41a000001000780b */ /* 0x000fe40003f1c000 */
[----:B------:R-:W-:Y:S02]  /*50e0*/  FSETP.GTU.FTZ.AND P1, PT, R17, 20, PT ;  /* 0x41a000001100780b */ /* 0x000fe40003f3c000 */
[----:B------:R-:W-:Y:S02]  /*50f0*/  FSETP.GTU.FTZ.AND P2, PT, R18, 20, PT ;  /* 0x41a000001200780b */ /* 0x000fe40003f5c000 */
[----:B------:R-:W-:-:S07]  /*5100*/  FSETP.GTU.FTZ.AND P3, PT, R19, 20, PT ;  /* 0x41a000001300780b */ /* 0x000fce0003f7c000 */
[----:B------:R-:W-:Y:S02]  /*5110*/  @!P0 FMUL.FTZ R0, R16, -1.4426950216293334961 ;  /* 0xbfb8aa3b10008820 */ /* 0x000fe40000410000 */
[----:B------:R-:W-:Y:S02]  /*5120*/  @!P1 FMUL.FTZ R4, R17, -1.4426950216293334961 ;  /* 0xbfb8aa3b11049820 */ /* 0x000fe40000410000 */
[----:B------:R-:W-:Y:S02]  /*5130*/  @!P2 FMUL.FTZ R17, R18, -1.4426950216293334961 ;  /* 0xbfb8aa3b1211a820 */ /* 0x000fe40000410000 */
[----:B------:R-:W0:Y:S01]  /*5140*/  @!P0 MUFU.EX2 R0, R0 ;  /* 0x0000000000008308 */ /* 0x000e220000000800 */
[----:B------:R-:W-:Y:S01]  /*5150*/  @!P3 FMUL.FTZ R18, R19, -1.4426950216293334961 ;  /* 0xbfb8aa3b1312b820 */ /* 0x000fe20000410000 */
[----:B------:R-:W-:-:S06]  /*5160*/  MOV R19, R39 ;  /* 0x0000002700137202 */ /* 0x000fcc0000000f00 */
[----:B------:R3:W5:Y:S01]  /*5170*/  @!P1 MUFU.EX2 R16, R4 ;  /* 0x0000000400109308 */ /* 0x0007620000000800 */
[----:B------:R-:W-:-:S07]  /*5180*/  NOP ;  /* 0x0000000000007918 */ /* 0x000fce0000000000 */
[----:B------:R4:W1:Y:S01]  /*5190*/  @!P3 MUFU.EX2 R21, R18 ;  /* 0x000000120015b308 */ /* 0x0008620000000800 */
[----:B---3--:R-:W3:Y:S01]  /*51a0*/  LDS.128 R4, [R68] ;  /* 0x0000000044047984 */ /* 0x008ee20000000c00 */
[----:B0-----:R-:W-:-:S06]  /*51b0*/  @!P0 FADD.FTZ R2, R0, 1 ;  /* 0x3f80000000028421 */ /* 0x001fcc0000010000 */
[----:B------:R0:W2:Y:S01]  /*51c0*/  @!P2 MUFU.EX2 R20, R17 ;  /* 0x000000110014a308 */ /* 0x0000a20000000800 */
[----:B----4-:R-:W-:Y:S01]  /*51d0*/  MOV R18, R38 ;  /* 0x0000002600127202 */ /* 0x010fe20000000f00 */
[----:B-----5:R-:W-:-:S06]  /*51e0*/  @!P1 FADD.FTZ R0, R16, 1 ;  /* 0x3f80000010009421 */ /* 0x020fcc0000010000 */
[----:B------:R4:W5:Y:S01]  /*51f0*/  @!P0 MUFU.RCP R23, R2 ;  /* 0x0000000200178308 */ /* 0x0009620000001000 */
[----:B0-----:R-:W-:-:S04]  /*5200*/  IMAD.WIDE.U32 R16, R24, UR14, R18 ;  /* 0x0000000e18107c25 */ /* 0x001fc8000f8e0012 */
[----:B-1----:R-:W-:Y:S01]  /*5210*/  @!P3 FADD.FTZ R21, R21, 1 ;  /* 0x3f8000001515b421 */ /* 0x002fe20000010000 */
[----:B------:R-:W-:Y:S02]  /*5220*/  IADD3 R17, R17, R25, RZ ;  /* 0x0000001911117210 */ /* 0x000fe40007ffe0ff */
[----:B------:R-:W0:Y:S01]  /*5230*/  @!P1 MUFU.RCP R0, R0 ;  /* 0x0000000000009308 */ /* 0x000e220000001000 */
[----:B----4-:R-:W-:Y:S02]  /*5240*/  IMAD R2, R66, UR6, RZ ;  /* 0x0000000642027c24 */ /* 0x010fe4000f8e02ff */
[----:B--2---:R-:W-:Y:S01]  /*5250*/  @!P2 FADD.FTZ R20, R20, 1 ;  /* 0x3f8000001414a421 */ /* 0x004fe20000010000 */
[----:B------:R-:W-:-:S04]  /*5260*/  IMAD.WIDE.U32 R12, R71, UR6, R16 ;  /* 0x00000006470c7c25 */ /* 0x000fc8000f8e0010 */
[----:B------:R-:W-:Y:S01]  /*5270*/  IMAD R25, R71, UR7, R2 ;  /* 0x0000000747197c24 */ /* 0x000fe2000f8e0202 */
[----:B------:R-:W-:Y:S01]  /*5280*/  LEA R16, P4, R12, R26, 0x2 ;  /* 0x0000001a0c107211 */ /* 0x000fe200078810ff */
[----:B------:R-:W1:Y:S01]  /*5290*/  @!P2 MUFU.RCP R15, R20 ;  /* 0x00000014000fa308 */ /* 0x000e620000001000 */
[----:B-----5:R-:W-:Y:S01]  /*52a0*/  @!P0 FMUL.FTZ R8, R8, R23 ;  /* 0x0000001708088220 */ /* 0x020fe20000410000 */
[----:B------:R-:W-:Y:S01]  /*52b0*/  ULDC.64 UR6, c[0x0][0x3b0] ;  /* 0x0000ec0000067ab9 */ /* 0x000fe20000000a00 */
[----:B------:R-:W-:Y:S01]  /*52c0*/  IADD3 R13, R13, R25, RZ ;  /* 0x000000190d0d7210 */ /* 0x000fe20007ffe0ff */
[----:B------:R-:W2:Y:S03]  /*52d0*/  LDC.64 R22, c[0x0][0x3f0] ;  /* 0x0000fc00ff167b82 */ /* 0x000ea60000000a00 */
[----:B------:R-:W-:Y:S01]  /*52e0*/  LEA.HI.X R17, R12, R27, R13, 0x2, P4 ;  /* 0x0000001b0c117211 */ /* 0x000fe200020f140d */
[----:B------:R-:W4:Y:S01]  /*52f0*/  @!P3 MUFU.RCP R2, R21 ;  /* 0x000000150002b308 */ /* 0x000f220000001000 */
[----:B0-----:R-:W-:Y:S01]  /*5300*/  @!P1 FMUL.FTZ R9, R9, R0 ;  /* 0x0000000009099220 */ /* 0x001fe20000410000 */
[----:B------:R-:W-:Y:S01]  /*5310*/  IADD3 R54, P1, R54, -0x200, RZ ;  /* 0xfffffe0036367810 */ /* 0x000fe20007f3e0ff */
[----:B------:R-:W-:Y:S01]  /*5320*/  IMAD.WIDE R16, R63, 0x10, R16 ;  /* 0x000000103f107825 */ /* 0x000fe200078e0210 */
[----:B------:R-:W0:Y:S02]  /*5330*/  LDC.64 R24, c[0x0][0x3a8] ;  /* 0x0000ea00ff187b82 */ /* 0x000e240000000a00 */
[----:B------:R-:W-:-:S02]  /*5340*/  IADD3.X R55, R55, -0x1, RZ, P1, !PT ;  /* 0xffffffff37377810 */ /* 0x000fc40000ffe4ff */
[----:B---3--:R3:W-:Y:S01]  /*5350*/  STG.E.128 desc[UR12][R16.64], R4 ;  /* 0x0000000410007986 */ /* 0x0087e2000c101d0c */
[----:B-1----:R-:W-:-:S03]  /*5360*/  @!P2 FMUL.FTZ R10, R10, R15 ;  /* 0x0000000f0a0aa220 */ /* 0x002fc60000410000 */
[----:B------:R-:W-:Y:S01]  /*5370*/  BAR.SYNC.DEFER_BLOCKING 0x0 ;  /* 0x0000000000007b1d */ /* 0x000fe20000010000 */
[----:B------:R-:W-:Y:S01]  /*5380*/  IADD3 R52, P2, R52, -0x200, RZ ;  /* 0xfffffe0034347810 */ /* 0x000fe20007f5e0ff */
[----:B----4-:R-:W-:Y:S01]  /*5390*/  @!P3 FMUL.FTZ R11, R11, R2 ;  /* 0x000000020b0bb220 */ /* 0x010fe20000410000 */
[C---:B------:R-:W-:Y:S02]  /*53a0*/  ISETP.GT.AND P3, PT, R47.reuse, 0x1, PT ;  /* 0x000000012f00780c */ /* 0x040fe40003f64270 */
[----:B------:R-:W-:Y:S02]  /*53b0*/  IADD3 R47, R47, -0x1, RZ ;  /* 0xffffffff2f2f7810 */ /* 0x000fe40007ffe0ff */
[----:B------:R-:W-:Y:S01]  /*53c0*/  IADD3.X R53, R53, -0x1, RZ, P2, !PT ;  /* 0xffffffff35357810 */ /* 0x000fe200017fe4ff */
[C---:B0-----:R-:W-:Y:S02]  /*53d0*/  IMAD R0, R24.reuse, UR15, RZ ;  /* 0x0000000f18007c24 */ /* 0x041fe4000f8e02ff */
[----:B------:R-:W-:-:S04]  /*53e0*/  IMAD.WIDE.U32 R18, R24, UR14, R18 ;  /* 0x0000000e18127c25 */ /* 0x000fc8000f8e0012 */
[----:B------:R-:W-:Y:S01]  /*53f0*/  IMAD R21, R25, UR14, R0 ;  /* 0x0000000e19157c24 */ /* 0x000fe2000f8e0200 */
[----:B------:R0:W-:Y:S01]  /*5400*/  STS.128 [R68], R8 ;  /* 0x0000000844007388 */ /* 0x0001e20000000c00 */
[----:B------:R-:W-:-:S03]  /*5410*/  NOP ;  /* 0x0000000000007918 */ /* 0x000fc60000000000 */
[----:B------:R-:W1:Y:S01]  /*5420*/  LDS.128 R12, [R68] ;  /* 0x00000000440c7984 */ /* 0x000e620000000c00 */
[----:B------:R-:W-:Y:S01]  /*5430*/  IADD3 R19, R19, R21, RZ ;  /* 0x0000001513137210 */ /* 0x000fe20007ffe0ff */
[----:B------:R-:W-:-:S04]  /*5440*/  IMAD R0, R66, UR6, RZ ;  /* 0x0000000642007c24 */ /* 0x000fc8000f8e02ff */
[C---:B---3--:R-:W-:Y:S02]  /*5450*/  IMAD R7, R71.reuse, UR7, R0 ;  /* 0x0000000747077c24 */ /* 0x048fe4000f8e0200 */
[----:B------:R-:W-:-:S04]  /*5460*/  IMAD.WIDE.U32 R4, R71, UR6, R18 ;  /* 0x0000000647047c25 */ /* 0x000fc8000f8e0012 */
[----:B0-----:R-:W-:Y:S01]  /*5470*/  FADD.FTZ R8, R8, R65 ;  /* 0x0000004108087221 */ /* 0x001fe20000010000 */
[----:B------:R-:W-:-:S03]  /*5480*/  IADD3 R0, R5, R7, RZ ;  /* 0x0000000705007210 */ /* 0x000fc60007ffe0ff */
[----:B------:R-:W-:Y:S01]  /*5490*/  FADD.FTZ R9, R8, R9 ;  /* 0x0000000908097221 */ /* 0x000fe20000010000 */
[----:B--2---:R-:W-:-:S03]  /*54a0*/  LEA R6, P0, R4, R22, 0x2 ;  /* 0x0000001604067211 */ /* 0x004fc600078010ff */
[----:B------:R-:W-:Y:S01]  /*54b0*/  FADD.FTZ R10, R9, R10 ;  /* 0x0000000a090a7221 */ /* 0x000fe20000010000 */
[----:B------:R-:W-:Y:S02]  /*54c0*/  LEA.HI.X R7, R4, R23, R0, 0x2, P0 ;  /* 0x0000001704077211 */ /* 0x000fe400000f1400 */
[----:B------:R-:W-:Y:S01]  /*54d0*/  IADD3 R36, P0, R36, -0x200, RZ ;  /* 0xfffffe0024247810 */ /* 0x000fe20007f1e0ff */
[----:B------:R-:W-:Y:S01]  /*54e0*/  FADD.FTZ R65, R10, R11 ;  /* 0x0000000b0a417221 */ /* 0x000fe20000010000 */
[----:B------:R-:W-:Y:S02]  /*54f0*/  IMAD.WIDE R4, R63, 0x10, R6 ;  /* 0x000000103f047825 */ /* 0x000fe400078e0206 */
[----:B------:R-:W-:Y:S02]  /*5500*/  IADD3.X R37, R37, -0x1, RZ, P0, !PT ;  /* 0xffffffff25257810 */ /* 0x000fe400007fe4ff */
[----:B------:R-:W-:-:S04]  /*5510*/  IADD3 R51, P0, R51, -0x400, RZ ;  /* 0xfffffc0033337810 */ /* 0x000fc80007f1e0ff */
[----:B------:R-:W-:Y:S01]  /*5520*/  IADD3.X R50, R50, -0x1, RZ, P0, !PT ;  /* 0xffffffff32327810 */ /* 0x000fe200007fe4ff */
[----:B-1----:R0:W-:Y:S01]  /*5530*/  STG.E.128 desc[UR12][R4.64], R12 ;  /* 0x0000000c04007986 */ /* 0x0021e2000c101d0c */
[----:B------:R-:W-:Y:S07]  /*5540*/  @P3 BRA `(.L_x_18710) ;  /* 0xffffffb400b83947 */ /* 0x000fee000383ffff */
.L_x_18668:
        /* <DEDUP_REMOVED lines=26> */
.L_x_18712:
[----:B------:R-:W-:Y:S05]  /*56f0*/  BSYNC B0 ;  /* 0x0000000000007941 */ /* 0x000fea0003800000 */
.L_x_18711:
        /* <DEDUP_REMOVED lines=29> */
.L_x_18714:
[----:B0-----:R-:W2:Y:S02]  /*58d0*/  S2R R15, SR_TID.X ;  /* 0x00000000000f7919 */ /* 0x001ea40000002100 */
.L_x_18715:
[----:B------:R-:W-:Y:S05]  /*58e0*/  BSYNC B0 ;  /* 0x0000000000007941 */ /* 0x000fea0003800000 */
.L_x_18713:
        /* <DEDUP_REMOVED lines=22> */
.L_x_18717:
        /* <DEDUP_REMOVED lines=28> */
.L_x_18716:
[----:B------:R-:W-:Y:S05]  /*5c10*/  EXIT ;  /* 0x000000000000794d */ /* 0x000fea0003800000 */
.L_x_18718:
        /* <DEDUP_REMOVED lines=14> */
.L_x_19056:


//--------------------- .text._Z25selective_scan_bwd_kernelI32Selective_Scan_bwd_kernel_traitsILi32ELi4ELb1ELb1ELb1ELb0ELb0EfN3c107complexIfEEEEv12SSMParamsBwd --------------------------
	.section	.text._Z25selective_scan_bwd_kernelI32Selective_Scan_bwd_kernel_traitsILi32ELi4ELb1ELb1ELb1ELb0ELb0EfN3c107complexIfEEEEv12SSMParamsBwd,"ax",@progbits
	.align	128
        .global         _Z25selective_scan_bwd_kernelI32Selective_Scan_bwd_kernel_traitsILi32ELi4ELb1ELb1ELb1ELb0ELb0EfN3c107complexIfEEEEv12SSMParamsBwd
        .type           _Z25selective_scan_bwd_kernelI32Selective_Scan_bwd_kernel_traitsILi32ELi4ELb1ELb1ELb1ELb0ELb0EfN3c107complexIfEEEEv12SSMParamsBwd,@function
        .size           _Z25selective_scan_bwd_kernelI32Selective_Scan_bwd_kernel_traitsILi32ELi4ELb1ELb1ELb1ELb0ELb0EfN3c107complexIfEEEEv12SSMParamsBwd,(.L_x_19057 - _Z25selective_scan_bwd_kernelI32Selective_Scan_bwd_kernel_traitsILi32ELi4ELb1ELb1ELb1ELb0ELb0EfN3c107complexIfEEEEv12SSMParamsBwd)
        .other          _Z25selective_scan_bwd_kernelI32Selective_Scan_bwd_kernel_traitsILi32ELi4ELb1ELb1ELb1ELb0ELb0EfN3c107complexIfEEEEv12SSMParamsBwd,@"STO_CUDA_ENTRY STV_DEFAULT"
_Z25selective_scan_bwd_kernelI32Selective_Scan_bwd_kernel_traitsILi32ELi4ELb1ELb1ELb1ELb0ELb0EfN3c107complexIfEEEEv12SSMParamsBwd:
.text._Z25selective_scan_bwd_kernelI32Selective_Scan_bwd_kernel_traitsILi32ELi4ELb1ELb1ELb1ELb0ELb0EfN3c107complexIfEEEEv12SSMParamsBwd:
[----:B------:R-:W-:Y:S08]  /*0000*/  LDC R1, c[0x0][0x28] ;  /* 0x00000a00ff017b82 */ /* 0x000ff00000000800 */
[----:B------:R-:W0:Y:S01]  /*0010*/  LDC R8, c[0x0][0x228] ;  /* 0x00008a00ff087b82 */ /* 0x000e220000000800 */
[----:B------:R-:W1:Y:S01]  /*0020*/  S2R R119, SR_CTAID.Y ;  /* 0x0000000000777919 */ /* 0x000e620000002600 */
[----:B------:R-:W-:Y:S01]  /*0030*/  HFMA2.MMA R116, -RZ, RZ, 0, 0 ;  /* 0x00000000ff747435 */ /* 0x000fe200000001ff */
        /* <DEDUP_REMOVED lines=34> */
[----:B------:R-:W-:Y:S01]  /*0260*/  IMAD R3, R10, R9, RZ ;  /* 0x000000090a037224 */ /* 0x000fe200078e02ff */
[----:B------:R-:W-:Y:S01]  /*0270*/  UIMAD UR6, UR19, UR8, URZ ;  /* 0x00000008130672a4 */ /* 0x000fe2000f8e023f */
[----:B------:R-:W2:Y:S02]  /*0280*/  LDC.64 R10, c[0x0][0x330] ;  /* 0x0000cc00ff0a7b82 */ /* 0x000ea40000000a00 */
[----:B------:R-:W-:-:S06]  /*0290*/  IMAD.HI.U32 R7, R7, R3, R6 ;  /* 0x0000000307077227 */ /* 0x000fcc00078e0006 */
[----:B------:R-:W-:Y:S01]  /*02a0*/  IMAD.HI.U32 R112, R7, R2, RZ ;  /* 0x0000000207707227 */ /* 0x000fe200078e00ff */
[----:B------:R-:W3:Y:S04]  /*02b0*/  LDC.64 R94, c[0x0][0x2f0] ;  /* 0x0000bc00ff5e7b82 */ /* 0x000ee80000000a00 */
[----:B------:R-:W-:Y:S02]  /*02c0*/  IADD3 R0, -R112, RZ, RZ ;  /* 0x000000ff70007210 */ /* 0x000fe40007ffe1ff */
[----:B------:R-:W-:Y:S02]  /*02d0*/  CS2R R40, SRZ ;  /* 0x0000000000287805 */ /* 0x000fe4000001ff00 */
[----:B------:R-:W3:Y:S01]  /*02e0*/  LDC.64 R22, c[0x0][0x2d8] ;  /* 0x0000b600ff167b82 */ /* 0x000ee20000000a00 */
[----:B------:R-:W-:-:S05]  /*02f0*/  IMAD R0, R9, R0, R2 ;  /* 0x0000000009007224 */ /* 0x000fca00078e0202 */
[----:B------:R-:W-:Y:S02]  /*0300*/  ISETP.GT.U32.AND P1, PT, R9, R0, PT ;  /* 0x000000000900720c */ /* 0x000fe40003f24070 */
[----:B------:R-:W1:Y:S01]  /*0310*/  LDC.64 R2, c[0x0][0x288] ;  /* 0x0000a200ff027b82 */ /* 0x000e620000000a00 */
[----:B------:R-:W-:Y:S02]  /*0320*/  UIMAD.WIDE.U32 UR4, UR18, UR8, URZ ;  /* 0x00000008120472a5 */ /* 0x000fe4000f8e003f */
[----:B------:R-:W-:-:S05]  /*0330*/  UIMAD UR6, UR18, UR9, UR6 ;  /* 0x00000009120672a4 */ /* 0x000fca000f8e0206 */
[----:B------:R-:W3:Y:S03]  /*0340*/  LDC.64 R24, c[0x0][0x2e0] ;  /* 0x0000b800ff187b82 */ /* 0x000ee60000000a00 */
[----:B------:R-:W-:-:S04]  /*0350*/  @!P1 IADD3 R0, R0, -R9, RZ ;  /* 0x8000000900009210 */ /* 0x000fc80007ffe0ff */
[----:B------:R-:W-:Y:S02]  /*0360*/  ISETP.GE.U32.AND P0, PT, R0, R9, PT ;  /* 0x000000090000720c */ /* 0x000fe40003f06070 */
[----:B------:R-:W-:Y:S01]  /*0370*/  LOP3.LUT R0, R119, R8, RZ, 0x3c, !PT ;  /* 0x0000000877007212 */ /* 0x000fe200078e3cff */
[----:B------:R-:W-:Y:S01]  /*0380*/  UIADD3 UR5, UR5, UR6, URZ ;  /* 0x0000000605057290 */ /* 0x000fe2000fffe03f */
[----:B------:R-:W-:Y:S01]  /*0390*/  @!P1 IADD3 R112, R112, 0x1, RZ ;  /* 0x0000000170709810 */ /* 0x000fe20007ffe0ff */
[----:B------:R-:W-:Y:S01]  /*03a0*/  UIMAD UR8, UR19, UR10, URZ ;  /* 0x0000000a130872a4 */ /* 0x000fe2000f8e023f */
[----:B------:R-:W-:Y:S02]  /*03b0*/  ISETP.GE.AND P2, PT, R0, RZ, PT ;  /* 0x000000ff0000720c */ /* 0x000fe40003f46270 */
[----:B------:R-:W-:Y:S01]  /*03c0*/  ISETP.NE.AND P1, PT, R8, RZ, PT ;  /* 0x000000ff0800720c */ /* 0x000fe20003f25270 */
[----:B-1----:R-:W-:Y:S01]  /*03d0*/  IMAD R0, R118, R2, RZ ;  /* 0x0000000276007224 */ /* 0x002fe200078e02ff */
[----:B------:R-:W-:-:S02]  /*03e0*/  UIMAD.WIDE.U32 UR6, UR18, UR10, URZ ;  /* 0x0000000a120672a5 */ /* 0x000fc4000f8e003f */
[----:B------:R-:W-:Y:S01]  /*03f0*/  UIMAD UR8, UR18, UR11, UR8 ;  /* 0x0000000b120872a4 */ /* 0x000fe2000f8e0208 */
[----:B------:R-:W-:Y:S01]  /*0400*/  IMAD R0, R119, R3, R0 ;  /* 0x0000000377007224 */ /* 0x000fe200078e0200 */
[----:B------:R-:W-:Y:S01]  /*0410*/  LEA R7, R21, 0xffffff80, 0x7 ;  /* 0xffffff8015077811 */ /* 0x000fe200078e38ff */
[----:B------:R-:W-:Y:S01]  /*0420*/  IMAD.WIDE.U32 R2, R119, R2, UR4 ;  /* 0x0000000477027e25 */ /* 0x000fe2000f8e0002 */
[----:B------:R-:W-:Y:S01]  /*0430*/  ULDC.64 UR10, c[0x0][0x328] ;  /* 0x0000ca00000a7ab9 */ /* 0x000fe20000000a00 */
[----:B------:R-:W-:Y:S01]  /*0440*/  @P0 IADD3 R112, R112, 0x1, RZ ;  /* 0x0000000170700810 */ /* 0x000fe20007ffe0ff */
[----:B------:R-:W-:Y:S01]  /*0450*/  UIMAD UR9, UR19, UR10, URZ ;  /* 0x0000000a130972a4 */ /* 0x000fe2000f8e023f */
[----:B------:R-:W-:Y:S01]  /*0460*/  SHF.R.S32.HI R9, RZ, 0x1f, R7 ;  /* 0x0000001fff097819 */ /* 0x000fe20000011407 */
[----:B------:R-:W-:Y:S01]  /*0470*/  UIADD3 UR7, UR7, UR8, URZ ;  /* 0x0000000807077290 */ /* 0x000fe2000fffe03f */
[----:B------:R-:W-:Y:S01]  /*0480*/  IADD3 R93, P0, R7, R2, RZ ;  /* 0x00000002075d7210 */ /* 0x000fe20007f1e0ff */
[----:B------:R-:W-:Y:S01]  /*0490*/  UIMAD.WIDE.U32 UR4, UR18, UR10, URZ ;  /* 0x0000000a120472a5 */ /* 0x000fe2000f8e003f */
[----:B------:R-:W-:Y:S01]  /*04a0*/  @!P2 IADD3 R112, -R112, RZ, RZ ;  /* 0x000000ff7070a210 */ /* 0x000fe20007ffe1ff */
[----:B------:R-:W-:Y:S01]  /*04b0*/  UIMAD UR10, UR18, UR11, UR9 ;  /* 0x0000000b120a72a4 */ /* 0x000fe2000f8e0209 */
[----:B------:R-:W-:-:S02]  /*04c0*/  @!P1 LOP3.LUT R112, RZ, R8, RZ, 0x33, !PT ;  /* 0x00000008ff709212 */ /* 0x000fc400078e33ff */
[----:B------:R-:W-:Y:S01]  /*04d0*/  IADD3.X R8, R9, R3, R0, P0, !PT ;  /* 0x0000000309087210 */ /* 0x000fe200007fe400 */
[-C--:B0-----:R-:W-:Y:S01]  /*04e0*/  IMAD.WIDE.U32 R2, R119, R4.reuse, UR6 ;  /* 0x0000000677027e25 */ /* 0x081fe2000f8e0004 */
[----:B------:R-:W-:Y:S02]  /*04f0*/  UIADD3 UR5, UR5, UR10, URZ ;  /* 0x0000000a05057290 */ /* 0x000fe4000fffe03f */
[----:B------:R-:W-:Y:S01]  /*0500*/  UIMAD UR11, UR19, UR12, URZ ;  /* 0x0000000c130b72a4 */ /* 0x000fe2000f8e023f */
[C---:B------:R-:W-:Y:S01]  /*0510*/  IMAD R0, R118.reuse, R4, RZ ;  /* 0x0000000476007224 */ /* 0x040fe200078e02ff */
[----:B------:R-:W-:Y:S01]  /*0520*/  IADD3 R91, P0, R7, R2, RZ ;  /* 0x00000002075b7210 */ /* 0x000fe20007f1e0ff */
[----:B------:R-:W-:Y:S01]  /*0530*/  UIMAD.WIDE.U32 UR8, UR18, UR12, URZ ;  /* 0x0000000c120872a5 */ /* 0x000fe2000f8e003f */
[----:B--2---:R-:W-:Y:S01]  /*0540*/  IMAD R2, R118, R10, RZ ;  /* 0x0000000a76027224 */ /* 0x004fe200078e02ff */
[----:B------:R-:W-:Y:S01]  /*0550*/  UIMAD UR11, UR18, UR13, UR11 ;  /* 0x0000000d120b72a4 */ /* 0x000fe2000f8e020b */
[----:B------:R-:W-:-:S02]  /*0560*/  IMAD R0, R119, R5, R0 ;  /* 0x0000000577007224 */ /* 0x000fc400078e0200 */
[----:B------:R-:W-:Y:S01]  /*0570*/  IMAD.WIDE.U32 R4, R119, R10, UR4 ;  /* 0x0000000477047e25 */ /* 0x000fe2000f8e000a */
[----:B------:R-:W-:Y:S02]  /*0580*/  ULDC.64 UR12, c[0x0][0x260] ;  /* 0x00009800000c7ab9 */ /* 0x000fe40000000a00 */
[----:B------:R-:W-:Y:S01]  /*0590*/  UIMAD UR6, UR19, UR12, URZ ;  /* 0x0000000c130672a4 */ /* 0x000fe2000f8e023f */
[----:B------:R-:W-:Y:S01]  /*05a0*/  IADD3.X R0, R9, R3, R0, P0, !PT ;  /* 0x0000000309007210 */ /* 0x000fe200007fe400 */
[----:B------:R-:W-:Y:S01]  /*05b0*/  IMAD R2, R119, R11, R2 ;  /* 0x0000000b77027224 */ /* 0x000fe200078e0202 */
[----:B------:R-:W-:Y:S01]  /*05c0*/  IADD3 R89, P0, R7, R4, RZ ;  /* 0x0000000407597210 */ /* 0x000fe20007f1e0ff */
[----:B------:R-:W-:Y:S02]  /*05d0*/  UIMAD.WIDE.U32 UR4, UR18, UR12, URZ ;  /* 0x0000000c120472a5 */ /* 0x000fe4000f8e003f */
[----:B------:R-:W-:Y:S01]  /*05e0*/  UIMAD UR6, UR18, UR13, UR6 ;  /* 0x0000000d120672a4 */ /* 0x000fe2000f8e0206 */
[----:B------:R-:W-:-:S02]  /*05f0*/  SHF.R.S32.HI R117, RZ, 0x1f, R112 ;  /* 0x0000001fff757819 */ /* 0x000fc40000011470 */
[----:B------:R-:W-:Y:S01]  /*0600*/  ULDC.64 UR12, c[0x0][0x310] ;  /* 0x0000c400000c7ab9 */ /* 0x000fe20000000a00 */
[----:B------:R-:W-:Y:S02]  /*0610*/  IADD3.X R6, R9, R5, R2, P0, !PT ;  /* 0x0000000509067210 */ /* 0x000fe400007fe402 */
[----:B------:R-:W-:Y:S01]  /*0620*/  ISETP.NE.U32.AND P0, PT, RZ, UR12, PT ;  /* 0x0000000cff007c0c */ /* 0x000fe2000bf05070 */
[----:B------:R-:W-:Y:S01]  /*0630*/  UIADD3 UR9, UR9, UR11, URZ ;  /* 0x0000000b09097290 */ /* 0x000fe2000fffe03f */
[C---:B------:R-:W-:Y:S02]  /*0640*/  IMAD R2, R117.reuse, R12, RZ ;  /* 0x0000000c75027224 */ /* 0x040fe400078e02ff */
[----:B----4-:R-:W-:Y:S01]  /*0650*/  IMAD R3, R117, R14, RZ ;  /* 0x0000000e75037224 */ /* 0x010fe200078e02ff */
[----:B------:R-:W-:Y:S01]  /*0660*/  ISETP.NE.AND.EX P0, PT, RZ, UR13, PT, P0 ;  /* 0x0000000dff007c0c */ /* 0x000fe2000bf05300 */
[C---:B------:R-:W-:Y:S01]  /*0670*/  IMAD R9, R112.reuse, R13, R2 ;  /* 0x0000000d70097224 */ /* 0x040fe200078e0202 */
[----:B------:R-:W-:Y:S01]  /*0680*/  UIADD3 UR5, UR5, UR6, URZ ;  /* 0x0000000605057290 */ /* 0x000fe2000fffe03f */
[----:B------:R-:W-:Y:S01]  /*0690*/  IMAD R11, R112, R15, R3 ;  /* 0x0000000f700b7224 */ /* 0x000fe200078e0203 */
[----:B------:R-:W-:Y:S01]  /*06a0*/  ISETP.NE.U32.AND P1, PT, R18, RZ, PT ;  /* 0x000000ff1200720c */ /* 0x000fe20003f25070 */
[----:B------:R-:W-:Y:S01]  /*06b0*/  IMAD.WIDE.U32 R2, R112, R12, UR8 ;  /* 0x0000000870027e25 */ /* 0x000fe2000f8e000c */
[----:B------:R-:W-:Y:S01]  /*06c0*/  ISETP.NE.U32.AND P2, PT, R16, RZ, PT ;  /* 0x000000ff1000720c */ /* 0x000fe20003f45070 */
[----:B------:R-:W0:Y:S01]  /*06d0*/  LDC.64 R12, c[0x0][0x2f8] ;  /* 0x0000be00ff0c7b82 */ /* 0x000e220000000a00 */
[----:B------:R-:W-:Y:S01]  /*06e0*/  ISETP.NE.AND.EX P1, PT, R19, RZ, PT, P1 ;  /* 0x000000ff1300720c */ /* 0x000fe20003f25310 */
[----:B------:R-:W-:Y:S01]  /*06f0*/  IMAD.WIDE.U32 R4, R112, R14, UR4 ;  /* 0x0000000470047e25 */ /* 0x000fe2000f8e000e */
[----:B------:R-:W-:-:S02]  /*0700*/  LEA R7, R21, 0xffffff00, 0x8 ;  /* 0xffffff0015077811 */ /* 0x000fc400078e40ff */
[----:B------:R-:W-:Y:S01]  /*0710*/  CS2R R42, SRZ ;  /* 0x00000000002a7805 */ /* 0x000fe2000001ff00 */
[----:B------:R-:W-:Y:S02]  /*0720*/  ULDC.64 UR10, c[0x0][0x368] ;  /* 0x0000da00000a7ab9 */ /* 0x000fe40000000a00 */
[----:B------:R-:W1:Y:S01]  /*0730*/  @P0 LDC R10, c[0x0][0x214] ;  /* 0x00008500ff0a0b82 */ /* 0x000e620000000800 */
[----:B------:R-:W-:Y:S01]  /*0740*/  ISETP.NE.AND.EX P2, PT, R17, RZ, PT, P2 ;  /* 0x000000ff1100720c */ /* 0x000fe20003f45320 */
[----:B------:R-:W-:Y:S01]  /*0750*/  ULDC.64 UR8, c[0x0][0x348] ;  /* 0x0000d20000087ab9 */ /* 0x000fe20000000a00 */
[C---:B------:R-:W-:Y:S02]  /*0760*/  IADD3 R87, P3, R7.reuse, R2, RZ ;  /* 0x0000000207577210 */ /* 0x040fe40007f7e0ff */
[----:B------:R-:W-:-:S03]  /*0770*/  IADD3 R85, P4, R7, R4, RZ ;  /* 0x0000000407557210 */ /* 0x000fc60007f9e0ff */
[----:B------:R-:W2:Y:S01]  /*0780*/  LDC.64 R14, c[0x0][0x3b8] ;  /* 0x0000ee00ff0e7b82 */ /* 0x000ea20000000a00 */
[----:B------:R-:W-:Y:S02]  /*0790*/  IADD3 R2, R3, R9, RZ ;  /* 0x0000000903027210 */ /* 0x000fe40007ffe0ff */
[----:B------:R-:W-:Y:S02]  /*07a0*/  SHF.R.S32.HI R7, RZ, 0x1f, R7 ;  /* 0x0000001fff077819 */ /* 0x000fe40000011407 */
[----:B------:R-:W-:-:S03]  /*07b0*/  IADD3 R20, R5, R11, RZ ;  /* 0x0000000b05147210 */ /* 0x000fc60007ffe0ff */
[----:B------:R-:W4:Y:S01]  /*07c0*/  @P0 LDC R3, c[0x0][0x21c] ;  /* 0x00008700ff030b82 */ /* 0x000f220000000800 */
[C---:B------:R-:W-:Y:S02]  /*07d0*/  IADD3.X R4, R7.reuse, R2, RZ, P3, !PT ;  /* 0x0000000207047210 */ /* 0x040fe40001ffe4ff */
[----:B------:R-:W-:Y:S02]  /*07e0*/  IADD3.X R2, R7, R20, RZ, P4, !PT ;  /* 0x0000001407027210 */ /* 0x000fe400027fe4ff */
[----:B------:R-:W-:-:S03]  /*07f0*/  @P1 LEA R40, P4, R119, R18, 0x2 ;  /* 0x0000001277281211 */ /* 0x000fc600078810ff */
[----:B------:R-:W4:Y:S01]  /*0800*/  @P0 LDC.64 R44, c[0x0][0x310] ;  /* 0x0000c400ff2c0b82 */ /* 0x000f220000000a00 */
[----:B------:R-:W-:Y:S02]  /*0810*/  @P1 LEA.HI.X R41, R119, R19, R118, 0x2, P4 ;  /* 0x0000001377291211 */ /* 0x000fe400020f1476 */
[----:B0-----:R-:W-:Y:S02]  /*0820*/  LEA R92, P1, R91, R12, 0x2 ;  /* 0x0000000c5b5c7211 */ /* 0x001fe400078210ff */
[----:B------:R-:W-:Y:S02]  /*0830*/  @P2 LEA R42, P3, R119, R16, 0x2 ;  /* 0x00000010772a2211 */ /* 0x000fe400078610ff */
[----:B------:R-:W-:Y:S02]  /*0840*/  LEA.HI.X R91, R91, R13, R0, 0x2, P1 ;  /* 0x0000000d5b5b7211 */ /* 0x000fe400008f1400 */
[----:B------:R-:W-:Y:S02]  /*0850*/  @P2 LEA.HI.X R43, R119, R17, R118, 0x2, P3 ;  /* 0x00000011772b2211 */ /* 0x000fe400018f1476 */
[----:B------:R-:W-:Y:S01]  /*0860*/  ISETP.GE.AND P1, PT, R21, 0x1, PT ;  /* 0x000000011500780c */ /* 0x000fe20003f26270 */
[----:B-1----:R-:W-:Y:S01]  /*0870*/  @P0 IMAD R0, R10, UR18, R119 ;  /* 0x000000120a000c24 */ /* 0x002fe2000f8e0277 */
[----:B---3--:R-:W-:Y:S01]  /*0880*/  LEA R94, P2, R93, R94, 0x2 ;  /* 0x0000005e5d5e7211 */ /* 0x008fe200078410ff */
[----:B------:R-:W-:-:S02]  /*0890*/  USHF.R.U32.HI UR5, URZ, 0x1, UR9 ;  /* 0x000000013f057899 */ /* 0x000fc40008011609 */
[----:B------:R-:W-:Y:S01]  /*08a0*/  USHF.R.U32.HI UR4, URZ, 0x1, UR11 ;  /* 0x000000013f047899 */ /* 0x000fe2000801160b */
[----:B------:R-:W-:Y:S01]  /*08b0*/  LEA.HI.X R93, R93, R95, R8, 0x2, P2 ;  /* 0x0000005f5d5d7211 */ /* 0x000fe200010f1408 */
[----:B------:R-:W-:Y:S01]  /*08c0*/  @P0 IMAD R0, R0, R21, RZ ;  /* 0x0000001500000224 */ /* 0x000fe200078e02ff */
[C---:B--2---:R-:W-:Y:S01]  /*08d0*/  LEA R90, P2, R89.reuse, R14, 0x2 ;  /* 0x0000000e595a7211 */ /* 0x044fe200078410ff */
[----:B------:R-:W-:Y:S02]  /*08e0*/  USHF.R.U64 UR8, UR8, 0x1, UR9 ;  /* 0x0000000108087899 */ /* 0x000fe40008001209 */
[----:B------:R-:W-:Y:S02]  /*08f0*/  USHF.R.U64 UR10, UR10, 0x1, UR11 ;  /* 0x000000010a0a7899 */ /* 0x000fe4000800120b */
[----:B------:R-:W-:Y:S02]  /*0900*/  UIMAD UR5, UR5, UR18, URZ ;  /* 0x00000012050572a4 */ /* 0x000fe4000f8e023f */
[----:B------:R-:W-:Y:S01]  /*0910*/  UIMAD UR4, UR4, UR18, URZ ;  /* 0x00000012040472a4 */ /* 0x000fe2000f8e023f */
[----:B------:R-:W-:Y:S01]  /*0920*/  LEA.HI.X R89, R89, R15, R6, 0x2, P2 ;  /* 0x0000000f59597211 */ /* 0x000fe200010f1406 */
[----:B----4-:R-:W-:Y:S01]  /*0930*/  @P0 IMAD R3, R0, R3, RZ ;  /* 0x0000000300030224 */ /* 0x010fe200078e02ff */
[----:B------:R-:W-:Y:S01]  /*0940*/  LEA R88, P2, R87, R22, 0x2 ;  /* 0x0000001657587211 */ /* 0x000fe200078410ff */
[----:B------:R-:W-:Y:S01]  /*0950*/  UIMAD UR12, UR19, UR8, UR5 ;  /* 0x00000008130c72a4 */ /* 0x000fe2000f8e0205 */
[----:B------:R-:W-:Y:S01]  /*0960*/  LEA R86, P3, R85, R24, 0x2 ;  /* 0x0000001855567211 */ /* 0x000fe200078610ff */
[----:B------:R-:W-:Y:S01]  /*0970*/  UIMAD UR4, UR19, UR10, UR4 ;  /* 0x0000000a130472a4 */ /* 0x000fe2000f8e0204 */
        /* <DEDUP_REMOVED lines=10> */
[----:B------:R-:W2:Y:S01]  /*0a20*/  S2R R111, SR_LANEID ;  /* 0x00000000006f7919 */ /* 0x000ea20000000000 */
[----:B------:R-:W-:Y:S01]  /*0a30*/  UIMAD.WIDE.U32 UR8, UR8, UR18, URZ ;  /* 0x00000012080872a5 */ /* 0x000fe2000f8e003f */
[----:B------:R-:W-:Y:S01]  /*0a40*/  MOV R115, RZ ;  /* 0x000000ff00737202 */ /* 0x000fe20000000f00 */
[----:B------:R-:W-:Y:S02]  /*0a50*/  UIADD3 UR15, UR11, UR4, URZ ;  /* 0x000000040b0f7290 */ /* 0x000fe4000fffe03f */
[----:B------:R-:W3:Y:S01]  /*0a60*/  LDC.64 R6, c[0x0][0x370] ;  /* 0x0000dc00ff067b82 */ /* 0x000ee20000000a00 */
[----:B------:R-:W-:Y:S01]  /*0a70*/  UMOV UR4, 0x400 ;  /* 0x0000040000047882 */ /* 0x000fe20000000000 */
[----:B------:R-:W-:Y:S01]  /*0a80*/  UIADD3 UR13, UR9, UR12, URZ ;  /* 0x0000000c090d7290 */ /* 0x000fe2000fffe03f */
[----:B------:R-:W-:-:S02]  /*0a90*/  UMOV UR14, UR10 ;  /* 0x0000000a000e7c82 */ /* 0x000fc40008000000 */
[----:B------:R-:W-:-:S03]  /*0aa0*/  UMOV UR12, UR8 ;  /* 0x00000008000c7c82 */ /* 0x000fc60008000000 */
[----:B------:R-:W4:Y:S08]  /*0ab0*/  S2UR UR5, SR_CgaCtaId ;  /* 0x00000000000579c3 */ /* 0x000f300000008800 */
[----:B------:R-:W2:Y:S01]  /*0ac0*/  LDC.64 R22, c[0x0][0x3c8] ;  /* 0x0000f200ff167b82 */ /* 0x000ea20000000a00 */
[-C--:B-1----:R-:W-:Y:S02]  /*0ad0*/  IMAD R2, R117, R20.reuse, RZ ;  /* 0x0000001475027224 */ /* 0x082fe400078e02ff */
[----:B------:R-:W-:Y:S01]  /*0ae0*/  IMAD.WIDE.U32 R96, R112, R20, UR12 ;  /* 0x0000000c70607e25 */ /* 0x000fe2000f8e0014 */
[----:B0-----:R-:W-:-:S04]  /*0af0*/  LOP3.LUT R3, R110, 0xffffffe0, RZ, 0xc0, !PT ;  /* 0xffffffe06e037812 */ /* 0x001fc800078ec0ff */
[----:B------:R-:W0:Y:S01]  /*0b00*/  LDC.64 R24, c[0x0][0x3d0] ;  /* 0x0000f400ff187b82 */ /* 0x000e220000000a00 */
[----:B---3--:R-:W-:Y:S01]  /*0b10*/  IMAD R4, R117, R6, RZ ;  /* 0x0000000675047224 */ /* 0x008fe200078e02ff */
[----:B------:R-:W-:Y:S01]  /*0b20*/  IADD3 R9, R110, 0x40, RZ ;  /* 0x000000406e097810 */ /* 0x000fe20007ffe0ff */
[C---:B------:R-:W-:Y:S01]  /*0b30*/  IMAD R21, R112.reuse, R21, R2 ;  /* 0x0000001570157224 */ /* 0x040fe200078e0202 */
[C---:B------:R-:W-:Y:S01]  /*0b40*/  LOP3.LUT R0, R3.reuse, 0x1f, R110, 0xf8, !PT ;  /* 0x0000001f03007812 */ /* 0x040fe200078ef86e */
[----:B------:R-:W-:Y:S01]  /*0b50*/  IMAD R95, R112, R7, R4 ;  /* 0x00000007705f7224 */ /* 0x000fe200078e0204 */
[----:B------:R-:W-:Y:S01]  /*0b60*/  IADD3 R7, R110, 0x20, RZ ;  /* 0x000000206e077810 */ /* 0x000fe20007ffe0ff */
[----:B----4-:R-:W-:Y:S01]  /*0b70*/  ULEA UR4, UR5, UR4, 0x18 ;  /* 0x0000000405047291 */ /* 0x010fe2000f8ec03f */
[----:B------:R-:W-:Y:S01]  /*0b80*/  IADD3 R0, R3, R0, RZ ;  /* 0x0000000003007210 */ /* 0x000fe20007ffe0ff */
[----:B------:R-:W-:Y:S01]  /*0b90*/  IMAD.WIDE.U32 R2, R112, R6, UR14 ;  /* 0x0000000e70027e25 */ /* 0x000fe2000f8e0006 */
[----:B------:R-:W-:-:S02]  /*0ba0*/  IADD3 R11, R110, 0x60, RZ ;  /* 0x000000606e0b7810 */ /* 0x000fc40007ffe0ff */
[C---:B------:R-:W-:Y:S02]  /*0bb0*/  IADD3 R13, R110.reuse, 0x80, RZ ;  /* 0x000000806e0d7810 */ /* 0x040fe40007ffe0ff */
[C---:B------:R-:W-:Y:S02]  /*0bc0*/  IADD3 R15, R110.reuse, 0xa0, RZ ;  /* 0x000000a06e0f7810 */ /* 0x040fe40007ffe0ff */
[C---:B------:R-:W-:Y:S02]  /*0bd0*/  IADD3 R17, R110.reuse, 0xc0, RZ ;  /* 0x000000c06e117810 */ /* 0x040fe40007ffe0ff */
[C---:B------:R-:W-:Y:S02]  /*0be0*/  SHF.L.U32 R109, R110.reuse, 0x3, RZ ;  /* 0x000000036e6d7819 */ /* 0x040fe400000006ff */
[----:B------:R-:W-:Y:S02]  /*0bf0*/  IADD3 R19, R110, 0xe0, RZ ;  /* 0x000000e06e137810 */ /* 0x000fe40007ffe0ff */
[----:B------:R-:W-:Y:S01]  /*0c00*/  MOV R108, UR4 ;  /* 0x00000004006c7c02 */ /* 0x000fe20008000f00 */
[----:B------:R-:W-:Y:S01]  /*0c10*/  ULDC UR4, c[0x0][0x224] ;  /* 0x0000890000047ab9 */ /* 0x000fe20000000800 */
[----:B------:R-:W-:-:S02]  /*0c20*/  IADD3 R95, R3, R95, RZ ;  /* 0x0000005f035f7210 */ /* 0x000fc40007ffe0ff */
[----:B------:R-:W-:Y:S02]  /*0c30*/  SHF.R.S32.HI R3, RZ, 0x1f, R0 ;  /* 0x0000001fff037819 */ /* 0x000fe40000011400 */
[-C--:B------:R-:W-:Y:S02]  /*0c40*/  LEA.HI.SX32 R5, R110, R110.reuse, 0x1b ;  /* 0x0000006e6e057211 */ /* 0x080fe400078fdaff */
[-C--:B------:R-:W-:Y:S02]  /*0c50*/  LEA.HI.SX32 R7, R7, R110.reuse, 0x1b ;  /* 0x0000006e07077211 */ /* 0x080fe400078fdaff */
[-C--:B------:R-:W-:Y:S02]  /*0c60*/  LEA.HI.SX32 R9, R9, R110.reuse, 0x1b ;  /* 0x0000006e09097211 */ /* 0x080fe400078fdaff */
[-C--:B------:R-:W-:Y:S02]  /*0c70*/  LEA.HI.SX32 R11, R11, R110.reuse, 0x1b ;  /* 0x0000006e0b0b7211 */ /* 0x080fe400078fdaff */
[----:B------:R-:W-:-:S02]  /*0c80*/  LEA.HI.SX32 R13, R13, R110, 0x1b ;  /* 0x0000006e0d0d7211 */ /* 0x000fc400078fdaff */
[-C--:B------:R-:W-:Y:S02]  /*0c90*/  LEA.HI.SX32 R15, R15, R110.reuse, 0x1b ;  /* 0x0000006e0f0f7211 */ /* 0x080fe400078fdaff */
[----:B------:R-:W-:Y:S02]  /*0ca0*/  IADD3 R4, R108, 0x840, RZ ;  /* 0x000008406c047810 */ /* 0x000fe40007ffe0ff */
[-C--:B------:R-:W-:Y:S02]  /*0cb0*/  LEA.HI.SX32 R17, R17, R110.reuse, 0x1b ;  /* 0x0000006e11117211 */ /* 0x080fe400078fdaff */
[----:B------:R-:W-:Y:S02]  /*0cc0*/  LEA.HI.SX32 R19, R19, R110, 0x1b ;  /* 0x0000006e13137211 */ /* 0x000fe400078fdaff */
[----:B------:R-:W-:Y:S02]  /*0cd0*/  LEA.HI.SX32 R101, R109, R109, 0x1b ;  /* 0x0000006d6d657211 */ /* 0x000fe400078fdaff */
[----:B------:R-:W-:-:S02]  /*0ce0*/  IADD3 R6, R97, R21, RZ ;  /* 0x0000001561067210 */ /* 0x000fc40007ffe0ff */
[----:B--2---:R-:W-:Y:S02]  /*0cf0*/  LEA R100, P0, R96, R22, 0x3 ;  /* 0x0000001660647211 */ /* 0x004fe400078018ff */
[----:B0-----:R-:W-:Y:S02]  /*0d00*/  LEA R99, P1, R2, R24, 0x3 ;  /* 0x0000001802637211 */ /* 0x001fe400078218ff */
[----:B------:R-:W-:Y:S02]  /*0d10*/  SHF.L.U64.HI R82, R0, 0x4, R3 ;  /* 0x0000000400527819 */ /* 0x000fe40000010203 */
        /* <DEDUP_REMOVED lines=9> */
[----:B------:R-:W-:Y:S02]  /*0db0*/  LEA.HI.X R96, R96, R23, R6, 0x3, P0 ;  /* 0x0000001760607211 */ /* 0x000fe400000f1c06 */
[----:B------:R-:W-:Y:S02]  /*0dc0*/  LEA.HI.X R95, R2, R25, R95, 0x3, P1 ;  /* 0x00000019025f7211 */ /* 0x000fe400008f1c5f */
[----:B------:R-:W-:Y:S02]  /*0dd0*/  LOP3.LUT R83, R110, 0x1f, RZ, 0xc0, !PT ;  /* 0x0000001f6e537812 */ /* 0x000fe400078ec0ff */
[----:B------:R-:W-:Y:S02]  /*0de0*/  SHF.L.U32 R3, R0, 0x4, RZ ;  /* 0x0000000400037819 */ /* 0x000fe400000006ff */
[----:B------:R-:W-:Y:S01]  /*0df0*/  MOV R84, UR4 ;  /* 0x0000000400547c02 */ /* 0x000fe20008000f00 */
[----:B------:R-:W-:-:S06]  /*0e00*/  UMOV UR4, URZ ;  /* 0x0000003f00047c82 */ /* 0x000fcc0008000000 */
.L_x_18752:
[----:B------:R-:W-:Y:S01]  /*0e10*/  BAR.SYNC.DEFER_BLOCKING 0x0 ;  /* 0x0000000000007b1d */ /* 0x000fe20000010000 */
[----:B0-----:R-:W-:Y:S02]  /*0e20*/  MOV R4, R94 ;  /* 0x0000005e00047202 */ /* 0x001fe40000000f00 */
[----:B------:R-:W-:Y:S02]  /*0e30*/  MOV R5, R93 ;  /* 0x0000005d00057202 */ /* 0x000fe40000000f00 */
[----:B------:R-:W-:Y:S01]  /*0e40*/  LEA R122, R111, R108, 0x4 ;  /* 0x0000006c6f7a7211 */ /* 0x000fe200078e20ff */
[----:B------:R-:W-:Y:S01]  /*0e50*/  ULDC UR5, c[0x0][0x21c] ;  /* 0x0000870000057ab9 */ /* 0x000fe20000000800 */
[----:B------:R-:W-:-:S06]  /*0e60*/  IMAD.WIDE R16, R110, 0x10, R4 ;  /* 0x000000106e107825 */ /* 0x000fcc00078e0204 */
[----:B------:R-:W2:Y:S01]  /*0e70*/  LDG.E.128 R16, desc[UR16][R16.64] ;  /* 0x0000001010107981 */ /* 0x000ea2000c1e1d00 */
[----:B------:R-:W-:Y:S02]  /*0e80*/  MOV R4, R92 ;  /* 0x0000005c00047202 */ /* 0x000fe40000000f00 */
        /* <DEDUP_REMOVED lines=30> */
[----:B---34-:R-:W-:Y:S05]  /*1070*/  @!P0 BRA `(.L_x_18720) ;  /* 0x0000003000e48947 */ /* 0x018fea0003800000 */
[----:B------:R-:W0:Y:S01]  /*1080*/  LDC.64 R8, c[0x0][0x350] ;  /* 0x0000d400ff087b82 */ /* 0x000e220000000a00 */
[----:B------:R-:W-:Y:S01]  /*1090*/  UMOV UR6, UR8 ;  /* 0x0000000800067c82 */ /* 0x000fe20008000000 */
[----:B------:R-:W-:Y:S01]  /*10a0*/  UMOV UR7, UR13 ;  /* 0x0000000d00077c82 */ /* 0x000fe20008000000 */
[----:B------:R-:W-:Y:S01]  /*10b0*/  HFMA2.MMA R129, -RZ, RZ, 0, 0 ;  /* 0x00000000ff817435 */ /* 0x000fe200000001ff */
[----:B------:R-:W-:Y:S01]  /*10c0*/  FADD.FTZ R123, R22, R22 ;  /* 0x00000016167b7221 */ /* 0x000fe20000010000 */
[----:B------:R-:W-:Y:S01]  /*10d0*/  FADD.FTZ R126, R23, R23 ;  /* 0x00000017177e7221 */ /* 0x000fe20000010000 */
[----:B------:R-:W-:Y:S01]  /*10e0*/  UMOV UR5, URZ ;  /* 0x0000003f00057c82 */ /* 0x000fe20008000000 */
[----:B------:R-:W-:Y:S01]  /*10f0*/  ULDC UR34, c[0x0][0x224] ;  /* 0x0000890000227ab9 */ /* 0x000fe20000000800 */
[----:B------:R-:W1:Y:S01]  /*1100*/  LDC.64 R28, c[0x0][0x370] ;  /* 0x0000dc00ff1c7b82 */ /* 0x000e620000000a00 */
        /* <DEDUP_REMOVED lines=8> */
[----:B------:R-:W3:Y:S01]  /*1190*/  LDC.64 R30, c[0x0][0x3d0] ;  /* 0x0000f400ff1e7b82 */ /* 0x000ee20000000a00 */
[----:B0-----:R-:W-:-:S02]  /*11a0*/  IMAD R2, R117, R8, RZ ;  /* 0x0000000875027224 */ /* 0x001fc400078e02ff */
[C---:B------:R-:W-:Y:S01]  /*11b0*/  IMAD.WIDE.U32 R10, R112.reuse, R8, UR6 ;  /* 0x00000006700a7e25 */ /* 0x040fe2000f8e0008 */
[----:B------:R-:W-:Y:S01]  /*11c0*/  UMOV UR6, UR10 ;  /* 0x0000000a00067c82 */ /* 0x000fe20008000000 */
[----:B------:R-:W-:Y:S02]  /*11d0*/  UMOV UR7, UR15 ;  /* 0x0000000f00077c82 */ /* 0x000fe40008000000 */
[C---:B------:R-:W-:Y:S01]  /*11e0*/  IMAD R9, R112.reuse, R9, R2 ;  /* 0x0000000970097224 */ /* 0x040fe200078e0202 */
[----:B------:R-:W0:Y:S01]  /*11f0*/  LDC R0, c[0x0][0x224] ;  /* 0x00008900ff007b82 */ /* 0x000e220000000800 */
[-C--:B-1----:R-:W-:Y:S02]  /*1200*/  IMAD R2, R117, R28.reuse, RZ ;  /* 0x0000001c75027224 */ /* 0x082fe400078e02ff */
[C---:B------:R-:W-:Y:S01]  /*1210*/  IMAD.WIDE.U32 R24, R112.reuse, R28, UR6 ;  /* 0x0000000670187e25 */ /* 0x040fe2000f8e001c */
[----:B------:R-:W-:Y:S01]  /*1220*/  IADD3 R9, R11, R9, RZ ;  /* 0x000000090b097210 */ /* 0x000fe20007ffe0ff */
[----:B------:R-:W-:Y:S01]  /*1230*/  UMOV UR6, URZ ;  /* 0x0000003f00067c82 */ /* 0x000fe20008000000 */
[----:B------:R-:W-:Y:S01]  /*1240*/  ULDC UR7, c[0x0][0x218] ;  /* 0x0000860000077ab9 */ /* 0x000fe20000000800 */
[----:B------:R-:W-:Y:S01]  /*1250*/  IMAD R29, R112, R29, R2 ;  /* 0x0000001d701d7224 */ /* 0x000fe200078e0202 */
[----:B--2---:R-:W-:Y:S01]  /*1260*/  LEA R8, P0, R10, R26, 0x3 ;  /* 0x0000001a0a087211 */ /* 0x004fe200078018ff */
[----:B------:R-:W1:Y:S01]  /*1270*/  LDC R127, c[0x0][0x224] ;  /* 0x00008900ff7f7b82 */ /* 0x000e620000000800 */
[----:B------:R-:W-:-:S02]  /*1280*/  FADD.FTZ R2, R21, R21 ;  /* 0x0000001515027221 */ /* 0x000fc40000010000 */
[----:B------:R-:W-:Y:S02]  /*1290*/  LEA.HI.X R9, R10, R27, R9, 0x3, P0 ;  /* 0x0000001b0a097211 */ /* 0x000fe400000f1c09 */
[----:B------:R-:W-:Y:S02]  /*12a0*/  IADD3 R29, R25, R29, RZ ;  /* 0x0000001d191d7210 */ /* 0x000fe40007ffe0ff */
[----:B---3--:R-:W-:Y:S01]  /*12b0*/  LEA R10, P0, R24, R30, 0x3 ;  /* 0x0000001e180a7211 */ /* 0x008fe200078018ff */
[----:B------:R-:W-:Y:S01]  /*12c0*/  IMAD.WIDE.U32 R8, R110, 0x4, R8 ;  /* 0x000000046e087825 */ /* 0x000fe200078e0008 */
[----:B------:R-:W2:Y:S02]  /*12d0*/  LDC.64 R60, c[0x0][0x360] ;  /* 0x0000d800ff3c7b82 */ /* 0x000ea40000000a00 */
[----:B------:R-:W-:Y:S02]  /*12e0*/  LEA.HI.X R11, R24, R31, R29, 0x3, P0 ;  /* 0x0000001f180b7211 */ /* 0x000fe400000f1c1d */
[----:B0-----:R-:W-:Y:S01]  /*12f0*/  LEA R25, R0, UR4, 0x8 ;  /* 0x0000000400197c11 */ /* 0x001fe2000f8e40ff */
[----:B------:R-:W-:-:S03]  /*1300*/  IMAD.WIDE.U32 R10, R110, 0x4, R10 ;  /* 0x000000046e0a7825 */ /* 0x000fc600078e000a */
[----:B------:R-:W0:Y:S01]  /*1310*/  LDC.64 R62, c[0x0][0x380] ;  /* 0x0000e000ff3e7b82 */ /* 0x000e220000000a00 */
[----:B------:R-:W-:Y:S01]  /*1320*/  FADD.FTZ R0, R20, R20 ;  /* 0x0000001414007221 */ /* 0x000fe20000010000 */
[----:B------:R-:W-:-:S04]  /*1330*/  IMAD.WIDE R8, R25, 0x4, R8 ;  /* 0x0000000419087825 */ /* 0x000fc800078e0208 */
[----:B------:R-:W-:Y:S02]  /*1340*/  IMAD.WIDE R10, R25, 0x4, R10 ;  /* 0x00000004190a7825 */ /* 0x000fe400078e020a */
[----:B------:R-:W3:Y:S01]  /*1350*/  LDC.64 R64, c[0x0][0x2d0] ;  /* 0x0000b400ff407b82 */ /* 0x000ee20000000a00 */
[C---:B------:R-:W-:Y:S02]  /*1360*/  IADD3 R46, P0, R8.reuse, -0x380, RZ ;  /* 0xfffffc80082e7810 */ /* 0x040fe40007f1e0ff */
[C---:B------:R-:W-:Y:S02]  /*1370*/  IADD3 R48, P1, R8.reuse, -0x300, RZ ;  /* 0xfffffd0008307810 */ /* 0x040fe40007f3e0ff */
[C---:B------:R-:W-:Y:S02]  /*1380*/  IADD3 R50, P2, R8.reuse, -0x280, RZ ;  /* 0xfffffd8008327810 */ /* 0x040fe40007f5e0ff */
[C---:B------:R-:W-:Y:S02]  /*1390*/  IADD3 R52, P3, R8.reuse, -0x200, RZ ;  /* 0xfffffe0008347810 */ /* 0x040fe40007f7e0ff */
        /* <DEDUP_REMOVED lines=8> */
[C---:B------:R-:W-:Y:S02]  /*1420*/  IADD3.X R57, R9.reuse, -0x1, RZ, P5, !PT ;  /* 0xffffffff09397810 */ /* 0x040fe40002ffe4ff */
[----:B------:R-:W-:Y:S02]  /*1430*/  IADD3.X R59, R9, -0x1, RZ, P6, !PT ;  /* 0xffffffff093b7810 */ /* 0x000fe400037fe4ff */
[----:B------:R-:W-:Y:S02]  /*1440*/  CS2R R8, SRZ ;  /* 0x0000000000087805 */ /* 0x000fe4000001ff00 */
[C---:B------:R-:W-:Y:S02]  /*1450*/  IADD3 R66, P0, R10.reuse, -0x380, RZ ;  /* 0xfffffc800a427810 */ /* 0x040fe40007f1e0ff */
[----:B------:R-:W-:-:S02]  /*1460*/  IADD3 R68, P1, R10, -0x300, RZ ;  /* 0xfffffd000a447810 */ /* 0x000fc40007f3e0ff */
        /* <DEDUP_REMOVED lines=10> */
[C---:B------:R-:W-:Y:S02]  /*1510*/  IADD3.X R77, R11.reuse, -0x1, RZ, P5, !PT ;  /* 0xffffffff0b4d7810 */ /* 0x040fe40002ffe4ff */
[----:B------:R-:W-:-:S02]  /*1520*/  IADD3.X R79, R11, -0x1, RZ, P6, !PT ;  /* 0xffffffff0b4f7810 */ /* 0x000fc400037fe4ff */
[----:B0123--:R-:W-:-:S07]  /*1530*/  CS2R R10, SRZ ;  /* 0x00000000000a7805 */ /* 0x00ffce000001ff00 */
.L_x_18751:
[----:B------:R-:W-:Y:S01]  /*1540*/  SHF.R.S32.HI R130, RZ, 0x1f, R129 ;  /* 0x0000001fff827819 */ /* 0x000fe20000011481 */
[----:B------:R-:W-:-:S04]  /*1550*/  IMAD.WIDE.U32 R20, R129, UR24, RZ ;  /* 0x0000001881147c25 */ /* 0x000fc8000f8e00ff */
[----:B-1----:R-:W-:Y:S01]  /*1560*/  IMAD R22, R130, UR24, RZ ;  /* 0x0000001882167c24 */ /* 0x002fe2000f8e02ff */
[----:B------:R-:W-:-:S03]  /*1570*/  LEA R28, P0, R20, R88, 0x2 ;  /* 0x00000058141c7211 */ /* 0x000fc600078010ff */
[----:B------:R-:W-:Y:S01]  /*1580*/  IMAD R23, R129, UR25, R22 ;  /* 0x0000001981177c24 */ /* 0x000fe2000f8e0216 */
[----:B------:R-:W-:-:S04]  /*1590*/  IADD3 R28, P1, R28, R3, RZ ;  /* 0x000000031c1c7210 */ /* 0x000fc80007f3e0ff */
[----:B------:R-:W-:-:S04]  /*15a0*/  IADD3 R21, R21, R23, RZ ;  /* 0x0000001715157210 */ /* 0x000fc80007ffe0ff */
[----:B------:R-:W-:-:S04]  /*15b0*/  LEA.HI.X R21, R20, R87, R21, 0x2, P0 ;  /* 0x0000005714157211 */ /* 0x000fc800000f1415 */
[----:B------:R-:W-:-:S05]  /*15c0*/  IADD3.X R29, R21, R82, RZ, P1, !PT ;  /* 0x00000052151d7210 */ /* 0x000fca0000ffe4ff */
[----:B--2---:R-:W2:Y:S04]  /*15d0*/  LDG.E.128 R20, desc[UR16][R28.64] ;  /* 0x000000101c147981 */ /* 0x004ea8000c1e1d00 */
[----:B0--3--:R0:W3:Y:S01]  /*15e0*/  LDG.E.128 R24, desc[UR16][R28.64+0x200] ;  /* 0x000200101c187981 */ /* 0x0090e2000c1e1d00 */
[----:B------:R-:W-:Y:S02]  /*15f0*/  IMAD R32, R118, UR20, RZ ;  /* 0x0000001476207c24 */ /* 0x000fe4000f8e02ff */
        /* <DEDUP_REMOVED lines=8> */
[----:B------:R-:W-:-:S06]  /*1680*/  LEA.HI.X R81, R30, R65, R31, 0x3, P0 ;  /* 0x000000411e517211 */ /* 0x000fcc00000f1c1f */
[----:B----4-:R-:W4:Y:S01]  /*1690*/  LDG.E.64 R80, desc[UR16][R80.64] ;  /* 0x0000001050507981 */ /* 0x010f22000c1e1b00 */
[----:B------:R-:W-:Y:S01]  /*16a0*/  IMAD R30, R130, UR26, RZ ;  /* 0x0000001a821e7c24 */ /* 0x000fe2000f8e02ff */
[----:B------:R-:W-:Y:S01]  /*16b0*/  LEA R122, R111, R108, 0x4 ;  /* 0x0000006c6f7a7211 */ /* 0x000fe200078e20ff */
[----:B0-----:R-:W-:-:S04]  /*16c0*/  IMAD.WIDE.U32 R28, R129, UR26, RZ ;  /* 0x0000001a811c7c25 */ /* 0x001fc8000f8e00ff */
[----:B------:R-:W-:Y:S01]  /*16d0*/  IMAD R31, R129, UR27, R30 ;  /* 0x0000001b811f7c24 */ /* 0x000fe2000f8e021e */
[----:B------:R-:W-:-:S04]  /*16e0*/  LEA R30, P0, R28, R86, 0x2 ;  /* 0x000000561c1e7211 */ /* 0x000fc800078010ff */
[----:B------:R-:W-:-:S04]  /*16f0*/  IADD3 R29, R29, R31, RZ ;  /* 0x0000001f1d1d7210 */ /* 0x000fc80007ffe0ff */
[----:B------:R-:W-:Y:S02]  /*1700*/  LEA.HI.X R29, R28, R85, R29, 0x2, P0 ;  /* 0x000000551c1d7211 */ /* 0x000fe400000f141d */
[----:B------:R-:W-:-:S04]  /*1710*/  IADD3 R28, P0, R30, R3, RZ ;  /* 0x000000031e1c7210 */ /* 0x000fc80007f1e0ff */
[----:B------:R-:W-:Y:S01]  /*1720*/  IADD3.X R29, R29, R82, RZ, P0, !PT ;  /* 0x000000521d1d7210 */ /* 0x000fe200007fe4ff */
[----:B--2---:R0:W-:Y:S04]  /*1730*/  STS.128 [R122], R20 ;  /* 0x000000147a007388 */ /* 0x0041e80000000c00 */
[----:B---3--:R-:W-:Y:S01]  /*1740*/  STS.128 [R122+0x200], R24 ;  /* 0x000200187a007388 */ /* 0x008fe20000000c00 */
[----:B------:R-:W-:-:S03]  /*1750*/  NOP ;  /* 0x0000000000007918 */ /* 0x000fc60000000000 */
[----:B------:R-:W2:Y:S04]  /*1760*/  LDG.E.128 R32, desc[UR16][R28.64] ;  /* 0x000000101c207981 */ /* 0x000ea8000c1e1d00 */
[----:B------:R1:W3:Y:S01]  /*1770*/  LDG.E.128 R36, desc[UR16][R28.64+0x200] ;  /* 0x000200101c247981 */ /* 0x0002e2000c1e1d00 */
[----:B------:R-:W-:Y:S01]  /*1780*/  ISETP.GT.AND P0, PT, R84, 0x1, PT ;  /* 0x000000015400780c */ /* 0x000fe20003f04270 */
[----:B------:R-:W-:Y:S01]  /*1790*/  FADD.FTZ R131, R12, R114 ;  /* 0x000000720c837221 */ /* 0x000fe20000010000 */
[----:B------:R-:W-:Y:S02]  /*17a0*/  IADD3 R132, R84, -0x1, RZ ;  /* 0xffffffff54847810 */ /* 0x000fe40007ffe0ff */
[----:B------:R-:W-:Y:S02]  /*17b0*/  CS2R R124, SRZ ;  /* 0x00000000007c7805 */ /* 0x000fe4000001ff00 */
[----:B------:R-:W-:-:S02]  /*17c0*/  ISETP.EQ.AND P0, PT, R83, RZ, P0 ;  /* 0x000000ff5300720c */ /* 0x000fc40000702270 */
[----:B0-----:R-:W-:Y:S02]  /*17d0*/  LEA.HI R20, R132, R132, RZ, 0x1 ;  /* 0x0000008484147211 */ /* 0x001fe400078f08ff */
[----:B------:R-:W-:Y:S02]  /*17e0*/  ISETP.NE.AND P1, PT, R110, RZ, PT ;  /* 0x000000ff6e00720c */ /* 0x000fe40003f25270 */
[----:B------:R-:W-:Y:S02]  /*17f0*/  LOP3.LUT R21, R20, 0xfffffe, RZ, 0xc0, !PT ;  /* 0x00fffffe14157812 */ /* 0x000fe400078ec0ff */
[----:B------:R-:W-:Y:S02]  /*1800*/  LEA R136, R111, R108, 0x5 ;  /* 0x0000006c6f887211 */ /* 0x000fe400078e28ff */
[----:B------:R-:W-:-:S03]  /*1810*/  IADD3 R20, R132, -R21, RZ ;  /* 0x8000001584147210 */ /* 0x000fc60007ffe0ff */
[----:B------:R-:W0:Y:S01]  /*1820*/  @P0 LDC R135, c[0x0][0x21c] ;  /* 0x00008700ff870b82 */ /* 0x000e220000000800 */
[----:B-1----:R-:W-:Y:S01]  /*1830*/  @P0 IADD3 R28, R84, -0x2, RZ ;  /* 0xfffffffe541c0810 */ /* 0x002fe20007ffe0ff */
[----:B------:R-:W-:Y:S01]  /*1840*/  LDS.128 R24, [R136+0x10] ;  /* 0x0000100088187984 */ /* 0x000fe20000000c00 */
[----:B----4-:R-:W-:Y:S01]  /*1850*/  FMUL.FTZ R133, R80, 1.4426950216293334961 ;  /* 0x3fb8aa3b50857820 */ /* 0x010fe20000410000 */
[----:B------:R-:W-:-:S03]  /*1860*/  FMUL.FTZ R31, R131, R81 ;  /* 0x00000051831f7220 */ /* 0x000fc60000410000 */
[----:B------:R-:W-:Y:S01]  /*1870*/  FMUL.FTZ R30, R131, R133 ;  /* 0x00000085831e7220 */ /* 0x000fe20000410000 */
[----:B------:R-:W-:Y:S01]  /*1880*/  FMUL.RZ R120, R31, 0.15915493667125701904 ;  /* 0x3e22f9831f787820 */ /* 0x000fe2000040c000 */
[----:B------:R-:W-:Y:S02]  /*1890*/  IADD3 R31, R110, 0x200, RZ ;  /* 0x000002006e1f7810 */ /* 0x000fe40007ffe0ff */
[----:B------:R-:W-:Y:S01]  /*18a0*/  @!P1 LEA R31, R20, R129, 0x8 ;  /* 0x00000081141f9211 */ /* 0x000fe200078e40ff */
[----:B------:R-:W-:Y:S01]  /*18b0*/  MUFU.COS R29, R120 ;  /* 0x00000078001d7308 */ /* 0x000fe20000000000 */
[----:B------:R-:W1:Y:S02]  /*18c0*/  LDS.128 R20, [R136] ;  /* 0x0000000088147984 */ /* 0x000e640000000c00 */
[----:B------:R-:W-:-:S05]  /*18d0*/  LEA R137, R31, R108, 0x3 ;  /* 0x0000006c1f897211 */ /* 0x000fca00078e18ff */
[----:B------:R-:W4:Y:S01]  /*18e0*/  MUFU.EX2 R30, R30 ;  /* 0x0000001e001e7308 */ /* 0x000f220000000800 */
[----:B0-----:R-:W-:Y:S02]  /*18f0*/  @P0 IMAD R135, R28, R135, R129 ;  /* 0x000000871c870224 */ /* 0x001fe400078e0281 */
[----:B------:R-:W-:Y:S02]  /*1900*/  FADD.FTZ R128, R13, R114 ;  /* 0x000000720d807221 */ /* 0x000fe40000010000 */
[----:B------:R-:W-:-:S03]  /*1910*/  @P0 IMAD.WIDE R134, R135, 0x10, R44 ;  /* 0x0000001087860825 */ /* 0x000fc600078e022c */
[----:B------:R4:W0:Y:S02]  /*1920*/  MUFU.SIN R121, R120 ;  /* 0x0000007800797308 */ /* 0x0008240000000400 */
[C---:B----4-:R-:W-:Y:S01]  /*1930*/  FMUL.FTZ R120, R30.reuse, R29 ;  /* 0x0000001d1e787220 */ /* 0x050fe20000410000 */
[----:B0-----:R-:W-:Y:S01]  /*1940*/  FMUL.FTZ R121, R30, R121 ;  /* 0x000000791e797220 */ /* 0x001fe20000410000 */
[C---:B-1----:R-:W-:Y:S01]  /*1950*/  FMUL.FTZ R143, R131.reuse, R21 ;  /* 0x00000015838f7220 */ /* 0x042fe20000410000 */
[----:B------:R-:W-:-:S03]  /*1960*/  FMUL.FTZ R145, R131, R20 ;  /* 0x0000001483917220 */ /* 0x000fc60000410000 */
[C---:B------:R-:W-:Y:S01]  /*1970*/  FMUL.FTZ R146, R4.reuse, R143 ;  /* 0x0000008f04927220 */ /* 0x040fe20000410000 */
[----:B------:R-:W-:Y:S01]  /*1980*/  FMUL.FTZ R145, R4, R145 ;  /* 0x0000009104917220 */ /* 0x000fe20000410000 */
[C---:B------:R-:W-:Y:S01]  /*1990*/  FMUL.FTZ R154, R128.reuse, R22 ;  /* 0x00000016809a7220 */ /* 0x040fe20000410000 */
[----:B------:R-:W-:Y:S01]  /*19a0*/  FMUL.FTZ R156, R128, R23 ;  /* 0x00000017809c7220 */ /* 0x000fe20000410000 */
[----:B------:R-:W-:Y:S01]  /*19b0*/  ISETP.NE.AND P2, PT, R110, 0x1f, PT ;  /* 0x0000001f6e00780c */ /* 0x000fe20003f45270 */
[----:B------:R-:W-:Y:S01]  /*19c0*/  BSSY B0, `(.L_x_18721) ;  /* 0x000004d000007945 */ /* 0x000fe20003800000 */
[----:B--2---:R-:W-:Y:S04]  /*19d0*/  STS.128 [R122+0x420], R32 ;  /* 0x000420207a007388 */ /* 0x004fe80000000c00 */
[----:B---3--:R0:W-:Y:S01]  /*19e0*/  STS.128 [R122+0x620], R36 ;  /* 0x000620247a007388 */ /* 0x0081e20000000c00 */
[----:B------:R-:W-:-:S03]  /*19f0*/  NOP ;  /* 0x0000000000007918 */ /* 0x000fc60000000000 */
[----:B------:R-:W1:Y:S04]  /*1a00*/  LDS.128 R28, [R136+0x420] ;  /* 0x00042000881c7984 */ /* 0x000e680000000c00 */
[----:B------:R-:W2:Y:S04]  /*1a10*/  LDS.128 R32, [R136+0x430] ;  /* 0x0004300088207984 */ /* 0x000ea80000000c00 */
[----:B------:R3:W-:Y:S01]  /*1a20*/  STS.64 [R137+0x14d0], R120 ;  /* 0x0014d07889007388 */ /* 0x0007e20000000a00 */
[----:B------:R-:W-:Y:S01]  /*1a30*/  BAR.SYNC.DEFER_BLOCKING 0x0 ;  /* 0x0000000000007b1d */ /* 0x000fe20000010000 */
[----:B0-----:R-:W-:-:S04]  /*1a40*/  FMUL.FTZ R36, R128, R81 ;  /* 0x0000005180247220 */ /* 0x001fc80000410000 */
[----:B------:R-:W-:Y:S01]  /*1a50*/  FMUL.RZ R138, R36, 0.15915493667125701904 ;  /* 0x3e22f983248a7820 */ /* 0x000fe2000040c000 */
[----:B------:R-:W-:Y:S01]  /*1a60*/  FMUL.FTZ R36, R128, R133 ;  /* 0x0000008580247220 */ /* 0x000fe20000410000 */
[----:B------:R-:W-:Y:S02]  /*1a70*/  FADD.FTZ R39, R14, R114 ;  /* 0x000000720e277221 */ /* 0x000fe40000010000 */
[----:B------:R-:W-:Y:S02]  /*1a80*/  MUFU.SIN R37, R138 ;  /* 0x0000008a00257308 */ /* 0x000fe40000000400 */
[----:B------:R-:W-:-:S06]  /*1a90*/  FMUL.FTZ R38, R39, R81 ;  /* 0x0000005127267220 */ /* 0x000fcc0000410000 */
[----:B------:R-:W0:Y:S01]  /*1aa0*/  MUFU.EX2 R36, R36 ;  /* 0x0000002400247308 */ /* 0x000e220000000800 */
[----:B------:R-:W-:Y:S01]  /*1ab0*/  FMUL.RZ R140, R38, 0.15915493667125701904 ;  /* 0x3e22f983268c7820 */ /* 0x000fe2000040c000 */
[----:B------:R-:W-:Y:S01]  /*1ac0*/  FADD.FTZ R38, R15, R114 ;  /* 0x000000720f267221 */ /* 0x000fe20000010000 */
[----:B------:R4:W5:Y:S05]  /*1ad0*/  @P0 LDG.E.64 R124, desc[UR16][R134.64+0x8] ;  /* 0x00000810867c0981 */ /* 0x00096a000c1e1b00 */
[----:B------:R-:W1:Y:S01]  /*1ae0*/  MUFU.COS R139, R138 ;  /* 0x0000008a008b7308 */ /* 0x000e620000000000 */
[C---:B------:R-:W-:Y:S01]  /*1af0*/  FMUL.FTZ R151, R39.reuse, R25 ;  /* 0x0000001927977220 */ /* 0x040fe20000410000 */
[----:B------:R-:W-:Y:S01]  /*1b00*/  FMUL.FTZ R149, R39, R24 ;  /* 0x0000001827957220 */ /* 0x000fe20000410000 */
[C---:B------:R-:W-:Y:S01]  /*1b10*/  FMUL.FTZ R150, R38.reuse, R26 ;  /* 0x0000001a26967220 */ /* 0x040fe20000410000 */
[----:B------:R-:W-:-:S04]  /*1b20*/  FMUL.FTZ R152, R38, R27 ;  /* 0x0000001b26987220 */ /* 0x000fc80000410000 */
[----:B---3--:R-:W-:Y:S01]  /*1b30*/  MUFU.SIN R137, R140 ;  /* 0x0000008c00897308 */ /* 0x008fe20000000400 */
[----:B----4-:R-:W-:Y:S01]  /*1b40*/  FMUL.FTZ R134, R39, R133 ;  /* 0x0000008527867220 */ /* 0x010fe20000410000 */
[C---:B------:R-:W-:Y:S01]  /*1b50*/  FMUL.FTZ R135, R38.reuse, R81 ;  /* 0x0000005126877220 */ /* 0x040fe20000410000 */
[----:B------:R-:W-:-:S03]  /*1b60*/  FMUL.FTZ R133, R38, R133 ;  /* 0x0000008526857220 */ /* 0x000fc60000410000 */
[----:B------:R-:W-:Y:S01]  /*1b70*/  FMUL.RZ R142, R135, 0.15915493667125701904 ;  /* 0x3e22f983878e7820 */ /* 0x000fe2000040c000 */
[C---:B0-----:R-:W-:Y:S01]  /*1b80*/  FMUL.FTZ R135, R36.reuse, R37 ;  /* 0x0000002524877220 */ /* 0x041fe20000410000 */
[----:B------:R1:W0:Y:S08]  /*1b90*/  MUFU.EX2 R136, R134 ;  /* 0x0000008600887308 */ /* 0x0002300000000800 */
[----:B------:R3:W4:Y:S01]  /*1ba0*/  MUFU.COS R141, R140 ;  /* 0x0000008c008d7308 */ /* 0x0007220000000000 */
[----:B-1----:R-:W-:Y:S01]  /*1bb0*/  FMUL.FTZ R134, R36, R139 ;  /* 0x0000008b24867220 */ /* 0x002fe20000410000 */
[C---:B------:R-:W-:Y:S01]  /*1bc0*/  FMUL.FTZ R36, R135.reuse, R146 ;  /* 0x0000009287247220 */ /* 0x040fe20000410000 */
[----:B------:R-:W-:-:S05]  /*1bd0*/  FMUL.FTZ R139, R135, R145 ;  /* 0x00000091878b7220 */ /* 0x000fca0000410000 */
[----:B------:R1:W-:Y:S01]  /*1be0*/  MUFU.EX2 R138, R133 ;  /* 0x00000085008a7308 */ /* 0x0003e20000000800 */
[----:B---3--:R-:W-:Y:S01]  /*1bf0*/  FFMA.FTZ R140, R134, R146, R139 ;  /* 0x00000092868c7223 */ /* 0x008fe2000001008b */
[----:B0-----:R-:W-:-:S03]  /*1c00*/  FMUL.FTZ R139, R136, R137 ;  /* 0x00000089888b7220 */ /* 0x001fc60000410000 */
[----:B------:R-:W-:-:S03]  /*1c10*/  FFMA.FTZ R140, R5, R156, R140 ;  /* 0x0000009c058c7223 */ /* 0x000fc6000001008c */
[----:B------:R-:W0:Y:S01]  /*1c20*/  MUFU.SIN R37, R142 ;  /* 0x0000008e00257308 */ /* 0x000e220000000400 */
[----:B-1----:R-:W-:-:S04]  /*1c30*/  FFMA.FTZ R133, R134, R145, -R36 ;  /* 0x0000009186857223 */ /* 0x002fc80000010824 */
[----:B------:R-:W-:Y:S01]  /*1c40*/  FFMA.FTZ R36, R5, R154, R133 ;  /* 0x0000009a05247223 */ /* 0x000fe20000010085 */
[----:B----4-:R-:W-:Y:S01]  /*1c50*/  FMUL.FTZ R133, R136, R141 ;  /* 0x0000008d88857220 */ /* 0x010fe20000410000 */
[C---:B------:R-:W-:Y:S01]  /*1c60*/  FMUL.FTZ R136, R139.reuse, R140 ;  /* 0x0000008c8b887220 */ /* 0x040fe20000410000 */
[----:B------:R-:W1:Y:S01]  /*1c70*/  MUFU.COS R143, R142 ;  /* 0x0000008e008f7308 */ /* 0x000e620000000000 */
[-C--:B------:R-:W-:Y:S02]  /*1c80*/  FMUL.FTZ R137, R139, R36.reuse ;  /* 0x000000248b897220 */ /* 0x080fe40000410000 */
[C---:B------:R-:W-:Y:S02]  /*1c90*/  FFMA.FTZ R36, R133.reuse, R36, -R136 ;  /* 0x0000002485247223 */ /* 0x040fe40000010888 */
[----:B------:R-:W-:Y:S01]  /*1ca0*/  FFMA.FTZ R141, R133, R140, R137 ;  /* 0x0000008c858d7223 */ /* 0x000fe20000010089 */
[----:B0-----:R-:W-:-:S03]  /*1cb0*/  FMUL.FTZ R137, R138, R37 ;  /* 0x000000258a897220 */ /* 0x001fc60000410000 */
[----:B------:R-:W-:Y:S01]  /*1cc0*/  FFMA.FTZ R141, R6, R151, R141 ;  /* 0x00000097068d7223 */ /* 0x000fe2000001008d */
[----:B------:R-:W-:Y:S01]  /*1cd0*/  FMUL.FTZ R37, R121, R135 ;  /* 0x0000008779257220 */ /* 0x000fe20000410000 */
[----:B-1----:R-:W-:Y:S01]  /*1ce0*/  FMUL.FTZ R136, R138, R143 ;  /* 0x0000008f8a887220 */ /* 0x002fe20000410000 */
[----:B------:R-:W-:Y:S01]  /*1cf0*/  FFMA.FTZ R138, R6, R149, R36 ;  /* 0x00000095068a7223 */ /* 0x000fe20000010024 */
[C---:B------:R-:W-:Y:S01]  /*1d00*/  FMUL.FTZ R143, R137.reuse, R141 ;  /* 0x0000008d898f7220 */ /* 0x040fe20000410000 */
[----:B------:R-:W-:Y:S02]  /*1d10*/  FMUL.FTZ R36, R120, R135 ;  /* 0x0000008778247220 */ /* 0x000fe40000410000 */
[-C--:B------:R-:W-:Y:S01]  /*1d20*/  FMUL.FTZ R142, R137, R138.reuse ;  /* 0x0000008a898e7220 */ /* 0x080fe20000410000 */
[----:B------:R-:W-:Y:S01]  /*1d30*/  FFMA.FTZ R144, R136, R138, -R143 ;  /* 0x0000008a88907223 */ /* 0x000fe2000001088f */
[-C--:B------:R-:W-:Y:S01]  /*1d40*/  FFMA.FTZ R138, R120, R134.reuse, -R37 ;  /* 0x00000086788a7223 */ /* 0x080fe20000010825 */
[----:B------:R-:W-:Y:S01]  /*1d50*/  FFMA.FTZ R140, R121, R134, R36 ;  /* 0x00000086798c7223 */ /* 0x000fe20000010024 */
[----:B------:R-:W-:Y:S01]  /*1d60*/  @P2 IADD3 R36, R108, R109, RZ ;  /* 0x0000006d6c242210 */ /* 0x000fe20007ffe0ff */
[----:B------:R-:W-:Y:S01]  /*1d70*/  FFMA.FTZ R141, R136, R141, R142 ;  /* 0x0000008d888d7223 */ /* 0x000fe2000001008e */
[C---:B------:R-:W-:Y:S01]  /*1d80*/  FMUL.FTZ R37, R139.reuse, R138 ;  /* 0x0000008a8b257220 */ /* 0x040fe20000410000 */
[----:B------:R-:W-:Y:S01]  /*1d90*/  FMUL.FTZ R142, R139, R140 ;  /* 0x0000008c8b8e7220 */ /* 0x000fe20000410000 */
[C---:B------:R-:W-:Y:S01]  /*1da0*/  FFMA.FTZ R153, R7.reuse, R150, R144 ;  /* 0x0000009607997223 */ /* 0x040fe20000010090 */
[----:B------:R-:W-:Y:S01]  /*1db0*/  FFMA.FTZ R155, R7, R152, R141 ;  /* 0x00000098079b7223 */ /* 0x000fe2000001008d */
[C---:B------:R-:W-:Y:S01]  /*1dc0*/  FFMA.FTZ R140, R133.reuse, R140, R37 ;  /* 0x0000008c858c7223 */ /* 0x040fe20000010025 */
[----:B------:R-:W-:Y:S01]  /*1dd0*/  FFMA.FTZ R142, R133, R138, -R142 ;  /* 0x0000008a858e7223 */ /* 0x000fe2000001088e */
[----:B------:R-:W0:Y:S01]  /*1de0*/  @P2 LDS.64 R36, [R36+0x24d8] ;  /* 0x0024d80024242984 */ /* 0x000e220000000a00 */
[----:B--2---:R-:W-:Y:S05]  /*1df0*/  @P2 BRA `(.L_x_18722) ;  /* 0x0000000000242947 */ /* 0x004fea0003800000 */
        /* <DEDUP_REMOVED lines=9> */
.L_x_18722:
[----:B------:R-:W-:Y:S05]  /*1e90*/  BSYNC B0 ;  /* 0x0000000000007941 */ /* 0x000fea0003800000 */
.L_x_18721:
[----:B------:R-:W3:Y:S01]  /*1ea0*/  SHFL.UP PT, R147, R155, 0x1, RZ ;  /* 0x042000009b937989 */ /* 0x000ee200000e00ff */
[C---:B-1----:R-:W-:Y:S01]  /*1eb0*/  FMUL.FTZ R141, R137.reuse, R140 ;  /* 0x0000008c898d7220 */ /* 0x042fe20000410000 */
[-C--:B------:R-:W-:Y:S01]  /*1ec0*/  FMUL.FTZ R143, R137, R142.reuse ;  /* 0x0000008e898f7220 */ /* 0x080fe20000410000 */
[----:B------:R-:W-:Y:S01]  /*1ed0*/  ISETP.GE.AND P0, PT, R111, 0x1, PT ;  /* 0x000000016f00780c */ /* 0x000fe20003f06270 */
[----:B------:R-:W1:Y:S01]  /*1ee0*/  SHFL.UP PT, R144, R153, 0x1, RZ ;  /* 0x0420000099907989 */ /* 0x000e6200000e00ff */
[C---:B------:R-:W-:Y:S01]  /*1ef0*/  FFMA.FTZ R160, R136.reuse, R142, -R141 ;  /* 0x0000008e88a07223 */ /* 0x040fe2000001088d */
[----:B------:R-:W-:Y:S01]  /*1f00*/  FFMA.FTZ R143, R136, R140, R143 ;  /* 0x0000008c888f7223 */ /* 0x000fe2000001008f */
[----:B------:R-:W-:Y:S01]  /*1f10*/  FMUL.FTZ R148, R126, R34 ;  /* 0x000000227e947220 */ /* 0x000fe20000410000 */
[----:B------:R-:W-:Y:S01]  /*1f20*/  BSSY B0, `(.L_x_18723) ;  /* 0x000009f000007945 */ /* 0x000fe20003800000 */
[C---:B------:R-:W-:Y:S01]  /*1f30*/  ISETP.GT.U32.AND P3, PT, R83.reuse, 0x1b, PT ;  /* 0x0000001b5300780c */ /* 0x040fe20003f64070 */
[----:B------:R-:W4:Y:S01]  /*1f40*/  SHFL.UP PT, R138, R160, 0x1, RZ ;  /* 0x04200000a08a7989 */ /* 0x000f2200000e00ff */
[----:B------:R-:W-:-:S02]  /*1f50*/  ISETP.GT.U32.AND P4, PT, R83, 0x17, PT ;  /* 0x000000175300780c */ /* 0x000fc40003f84070 */
[----:B------:R-:W-:Y:S01]  /*1f60*/  ISETP.GT.U32.AND P5, PT, R83, 0xf, PT ;  /* 0x0000000f5300780c */ /* 0x000fe20003fa4070 */
[----:B------:R-:W0:Y:S01]  /*1f70*/  SHFL.UP PT, R140, R143, 0x1, RZ ;  /* 0x042000008f8c7989 */ /* 0x000e2200000e00ff */
[C---:B---3--:R-:W-:Y:S01]  /*1f80*/  FMUL.FTZ R141, R143.reuse, R147 ;  /* 0x000000938f8d7220 */ /* 0x048fe20000410000 */
[----:B-1----:R-:W-:-:S03]  /*1f90*/  FMUL.FTZ R142, R143, R144 ;  /* 0x000000908f8e7220 */ /* 0x002fc60000410000 */
[C---:B------:R-:W-:Y:S01]  /*1fa0*/  FFMA.FTZ R144, R160.reuse, R144, -R141 ;  /* 0x00000090a0907223 */ /* 0x040fe2000001088d */
[----:B------:R-:W-:-:S03]  /*1fb0*/  FFMA.FTZ R142, R160, R147, R142 ;  /* 0x00000093a08e7223 */ /* 0x000fc6000001008e */
[----:B------:R-:W-:Y:S01]  /*1fc0*/  @P0 FADD.FTZ R153, R153, R144 ;  /* 0x0000009099990221 */ /* 0x000fe20000010000 */
[----:B----4-:R-:W-:Y:S01]  /*1fd0*/  FMUL.FTZ R147, R143, R138 ;  /* 0x0000008a8f937220 */ /* 0x010fe20000410000 */
        /* <DEDUP_REMOVED lines=30> */
[----:B---3--:R-:W-:Y:S02]  /*21c0*/  FMUL.FTZ R143, R147, R138 ;  /* 0x0000008a938f7220 */ /* 0x008fe40000410000 */
        /* <DEDUP_REMOVED lines=25> */
[----:B------:R-:W-:Y:S01]  /*2360*/  FMUL.FTZ R140, R123, R33 ;  /* 0x000000217b8c7220 */ /* 0x000fe20000410000 */
[CC--:B------:R-:W-:Y:S01]  /*2370*/  FMUL.FTZ R34, R136.reuse, R141.reuse ;  /* 0x0000008d88227220 */ /* 0x0c0fe20000410000 */
[----:B------:R-:W-:Y:S01]  /*2380*/  FMUL.FTZ R33, R137, R141 ;  /* 0x0000008d89217220 */ /* 0x000fe20000410000 */
[----:B------:R-:W3:Y:S01]  /*2390*/  SHFL.UP PT, R159, R160, 0x10, RZ ;  /* 0x06000000a09f7989 */ /* 0x000ee200000e00ff */
[----:B------:R-:W-:Y:S01]  /*23a0*/  FMUL.FTZ R138, R123, R32 ;  /* 0x000000207b8a7220 */ /* 0x000fe20000410000 */
[-C--:B------:R-:W-:Y:S01]  /*23b0*/  FFMA.FTZ R143, -R137, R148.reuse, -R34 ;  /* 0x00000094898f7223 */ /* 0x080fe20000010922 */
[----:B------:R-:W-:Y:S01]  /*23c0*/  FFMA.FTZ R33, R136, R148, -R33 ;  /* 0x0000009488217223 */ /* 0x000fe20000010821 */
[----:B------:R-:W4:Y:S01]  /*23d0*/  SHFL.UP PT, R35, R142, 0x10, RZ ;  /* 0x060000008e237989 */ /* 0x000f2200000e00ff */
[----:B------:R-:W-:Y:S01]  /*23e0*/  ISETP.GE.AND P0, PT, R111, 0x10, PT ;  /* 0x000000106f00780c */ /* 0x000fe20003f06270 */
[----:B------:R-:W-:Y:S01]  /*23f0*/  FADD.FTZ R32, -R140, R143 ;  /* 0x0000008f8c207221 */ /* 0x000fe20000010100 */
[----:B------:R-:W-:-:S03]  /*2400*/  FADD.FTZ R34, R138, R33 ;  /* 0x000000218a227221 */ /* 0x000fc60000010000 */
[C---:B------:R-:W-:Y:S01]  /*2410*/  FMUL.FTZ R144, R139.reuse, -R32 ;  /* 0x800000208b907220 */ /* 0x040fe20000410000 */
[----:B------:R-:W-:-:S03]  /*2420*/  FMUL.FTZ R164, R139, -R34 ;  /* 0x800000228ba47220 */ /* 0x000fc60000410000 */
[----:B------:R-:W-:Y:S01]  /*2430*/  FFMA.FTZ R143, R133, R34, -R144 ;  /* 0x00000022858f7223 */ /* 0x000fe20000010890 */
[----:B0-----:R-:W-:-:S04]  /*2440*/  FMUL.FTZ R33, R142, R147 ;  /* 0x000000938e217220 */ /* 0x001fc80000410000 */
[-C--:B-1----:R-:W-:Y:S01]  /*2450*/  FFMA.FTZ R158, R160, R157.reuse, -R33 ;  /* 0x0000009da09e7223 */ /* 0x082fe20000010821 */
[C---:B------:R-:W-:Y:S01]  /*2460*/  FMUL.FTZ R157, R142.reuse, R157 ;  /* 0x0000009d8e9d7220 */ /* 0x040fe20000410000 */
[----:B------:R-:W-:Y:S01]  /*2470*/  MOV R33, RZ ;  /* 0x000000ff00217202 */ /* 0x000fe20000000f00 */
[----:B---3--:R-:W-:Y:S02]  /*2480*/  FMUL.FTZ R144, R142, R159 ;  /* 0x0000009f8e907220 */ /* 0x008fe40000410000 */
[----:B------:R-:W-:Y:S01]  /*2490*/  FFMA.FTZ R162, R160, R147, R157 ;  /* 0x00000093a0a27223 */ /* 0x000fe2000001009d */
[----:B------:R-:W-:Y:S01]  /*24a0*/  @P0 FADD.FTZ R153, R153, R158 ;  /* 0x0000009e99990221 */ /* 0x000fe20000010000 */
[----:B-----5:R0:W-:Y:S01]  /*24b0*/  SHFL.IDX PT, R147, R124, RZ, 0x1f ;  /* 0x00001fff7c937589 */ /* 0x0201e200000e0000 */
[-C--:B----4-:R-:W-:Y:S01]  /*24c0*/  FMUL.FTZ R34, R142, R35.reuse ;  /* 0x000000238e227220 */ /* 0x090fe20000410000 */
[C---:B------:R-:W-:Y:S01]  /*24d0*/  FFMA.FTZ R35, R160.reuse, R35, R144 ;  /* 0x00000023a0237223 */ /* 0x040fe20000010090 */
[----:B------:R-:W-:Y:S01]  /*24e0*/  @P0 FADD.FTZ R155, R155, R162 ;  /* 0x000000a29b9b0221 */ /* 0x000fe20000010000 */
[----:B------:R1:W-:Y:S01]  /*24f0*/  SHFL.IDX PT, R158, R125, RZ, 0x1f ;  /* 0x00001fff7d9e7589 */ /* 0x0003e200000e0000 */
[----:B------:R-:W-:Y:S01]  /*2500*/  @P0 FFMA.FTZ R160, R160, R159, -R34 ;  /* 0x0000009fa0a00223 */ /* 0x000fe20000010822 */
[----:B------:R-:W-:Y:S01]  /*2510*/  FFMA.FTZ R157, R133, R32, R164 ;  /* 0x00000020859d7223 */ /* 0x000fe200000100a4 */
[----:B------:R-:W-:Y:S01]  /*2520*/  FSEL R159, R142, R35, !P0 ;  /* 0x000000238e9f7208 */ /* 0x000fe20004000000 */
[----:B------:R-:W-:Y:S01]  /*2530*/  SHFL.UP PT, R153, R153, 0x1, RZ ;  /* 0x0420000099997989 */ /* 0x000fe200000e00ff */
[C---:B------:R-:W-:Y:S01]  /*2540*/  FMUL.FTZ R142, R2.reuse, R30 ;  /* 0x0000001e028e7220 */ /* 0x040fe20000410000 */
[----:B0-----:R-:W-:Y:S01]  /*2550*/  FMUL.FTZ R124, R2, R31 ;  /* 0x0000001f027c7220 */ /* 0x001fe20000410000 */
[----:B------:R-:W-:Y:S01]  /*2560*/  ISETP.GE.AND P0, PT, R84, UR34, PT ;  /* 0x0000002254007c0c */ /* 0x000fe2000bf06270 */
[----:B------:R-:W-:Y:S01]  /*2570*/  SHFL.UP PT, R160, R160, 0x1, RZ ;  /* 0x04200000a0a07989 */ /* 0x000fe200000e00ff */
[----:B------:R-:W-:Y:S01]  /*2580*/  FADD.FTZ R30, R142, R143 ;  /* 0x0000008f8e1e7221 */ /* 0x000fe20000010000 */
[----:B------:R-:W-:Y:S01]  /*2590*/  FADD.FTZ R157, -R124, R157 ;  /* 0x0000009d7c9d7221 */ /* 0x000fe20000010100 */
[C---:B------:R-:W-:Y:S01]  /*25a0*/  FMUL.FTZ R143, R0.reuse, R29 ;  /* 0x0000001d008f7220 */ /* 0x040fe20000410000 */
[----:B------:R-:W0:Y:S01]  /*25b0*/  SHFL.UP PT, R159, R159, 0x1, RZ ;  /* 0x042000009f9f7989 */ /* 0x000e2200000e00ff */
[C---:B--2---:R-:W-:Y:S01]  /*25c0*/  FMUL.FTZ R31, R137.reuse, -R36 ;  /* 0x80000024891f7220 */ /* 0x044fe20000410000 */
[----:B------:R-:W-:Y:S01]  /*25d0*/  FMUL.FTZ R29, R137, R37 ;  /* 0x00000025891d7220 */ /* 0x000fe20000410000 */
[----:B------:R-:W-:Y:S01]  /*25e0*/  ISETP.NE.OR P0, PT, R83, RZ, P0 ;  /* 0x000000ff5300720c */ /* 0x000fe20000705670 */
[----:B------:R-:W2:Y:S01]  /*25f0*/  SHFL.UP PT, R155, R155, 0x1, RZ ;  /* 0x042000009b9b7989 */ /* 0x000ea200000e00ff */
[----:B-1----:R-:W-:Y:S01]  /*2600*/  FMUL.FTZ R125, R0, R28 ;  /* 0x0000001c007d7220 */ /* 0x002fe20000410000 */
[C---:B------:R-:W-:Y:S01]  /*2610*/  FMUL.FTZ R28, R135.reuse, -R30 ;  /* 0x8000001e871c7220 */ /* 0x040fe20000410000 */
[----:B------:R-:W-:Y:S01]  /*2620*/  FMUL.FTZ R161, R135, -R157 ;  /* 0x8000009d87a17220 */ /* 0x000fe20000410000 */
[C---:B------:R-:W-:Y:S01]  /*2630*/  FFMA.FTZ R162, R136.reuse, -R37, R31 ;  /* 0x8000002588a27223 */ /* 0x040fe2000001001f */
[----:B------:R-:W-:Y:S01]  /*2640*/  HFMA2.MMA R32, -RZ, RZ, 1.875, 0 ;  /* 0x3f800000ff207435 */ /* 0x000fe200000001ff */
[----:B------:R-:W-:Y:S01]  /*2650*/  FFMA.FTZ R31, R136, R36, -R29 ;  /* 0x00000024881f7223 */ /* 0x000fe2000001081d */
[C---:B------:R-:W-:Y:S01]  /*2660*/  FFMA.FTZ R28, R134.reuse, R157, R28 ;  /* 0x0000009d861c7223 */ /* 0x040fe2000001001c */
[----:B------:R-:W-:Y:S01]  /*2670*/  FFMA.FTZ R30, R134, R30, -R161 ;  /* 0x0000001e861e7223 */ /* 0x000fe200000108a1 */
[C---:B------:R-:W-:Y:S01]  /*2680*/  FMUL.FTZ R157, R139.reuse, -R162 ;  /* 0x800000a28b9d7220 */ /* 0x040fe20000410000 */
[----:B------:R-:W-:Y:S01]  /*2690*/  CS2R R34, SRZ ;  /* 0x0000000000227805 */ /* 0x000fe2000001ff00 */
[----:B------:R-:W-:Y:S01]  /*26a0*/  FMUL.FTZ R161, R139, -R31 ;  /* 0x8000001f8ba17220 */ /* 0x000fe20000410000 */
[----:B------:R-:W-:-:S05]  /*26b0*/  LEA R144, R129, R108, 0x4 ;  /* 0x0000006c81907211 */ /* 0x000fca00078e20ff */
[----:B------:R1:W3:Y:S01]  /*26c0*/  @!P0 LDS.128 R32, [R144+0x25d0] ;  /* 0x0025d00090208984 */ /* 0x0002e20000000c00 */
[----:B------:R-:W-:Y:S01]  /*26d0*/  ISETP.NE.AND P0, PT, R83, 0x1f, PT ;  /* 0x0000001f5300780c */ /* 0x000fe20003f05270 */
[C---:B0-----:R-:W-:Y:S01]  /*26e0*/  FMUL.FTZ R29, R159.reuse, R158 ;  /* 0x0000009e9f1d7220 */ /* 0x041fe20000410000 */
[----:B------:R-:W-:-:S03]  /*26f0*/  FMUL.FTZ R159, R159, R147 ;  /* 0x000000939f9f7220 */ /* 0x000fc60000410000 */
[C---:B------:R-:W-:Y:S01]  /*2700*/  FFMA.FTZ R164, R160.reuse, R147, -R29 ;  /* 0x00000093a0a47223 */ /* 0x040fe2000001081d */
[C---:B------:R-:W-:Y:S01]  /*2710*/  FFMA.FTZ R29, R133.reuse, R31, -R157 ;  /* 0x0000001f851d7223 */ /* 0x040fe2000001089d */
[----:B------:R-:W-:Y:S01]  /*2720*/  FFMA.FTZ R157, R133, R162, R161 ;  /* 0x000000a2859d7223 */ /* 0x000fe200000100a1 */
[----:B------:R-:W-:Y:S01]  /*2730*/  FFMA.FTZ R160, R160, R158, R159 ;  /* 0x0000009ea0a07223 */ /* 0x000fe2000001009f */
[----:B------:R-:W-:Y:S01]  /*2740*/  @P1 FADD.FTZ R147, R153, R164 ;  /* 0x000000a499931221 */ /* 0x000fe20000010000 */
[C---:B------:R-:W-:Y:S01]  /*2750*/  FMUL.FTZ R159, R135.reuse, -R29 ;  /* 0x8000001d879f7220 */ /* 0x040fe20000410000 */
[----:B------:R-:W-:Y:S01]  /*2760*/  FMUL.FTZ R31, R135, -R157 ;  /* 0x8000009d871f7220 */ /* 0x000fe20000410000 */
[----:B--2---:R-:W-:Y:S01]  /*2770*/  @P1 FADD.FTZ R158, R155, R160 ;  /* 0x000000a09b9e1221 */ /* 0x004fe20000010000 */
[----:B------:R-:W-:Y:S01]  /*2780*/  FMUL.FTZ R155, R121, R147 ;  /* 0x00000093799b7220 */ /* 0x000fe20000410000 */
[----:B------:R-:W-:Y:S01]  /*2790*/  FADD.FTZ R153, R125, R30 ;  /* 0x0000001e7d997221 */ /* 0x000fe20000010000 */
[C---:B------:R-:W-:Y:S01]  /*27a0*/  FFMA.FTZ R31, R134.reuse, R29, -R31 ;  /* 0x0000001d861f7223 */ /* 0x040fe2000001081f */
[-C--:B------:R-:W-:Y:S01]  /*27b0*/  FMUL.FTZ R29, R121, R158.reuse ;  /* 0x0000009e791d7220 */ /* 0x080fe20000410000 */
[----:B------:R-:W-:Y:S01]  /*27c0*/  FADD.FTZ R121, -R143, R28 ;  /* 0x0000001c8f797221 */ /* 0x000fe20000010100 */
[----:B------:R-:W-:Y:S01]  /*27d0*/  FFMA.FTZ R157, R134, R157, R159 ;  /* 0x0000009d869d7223 */ /* 0x000fe2000001009f */
[C---:B------:R-:W-:Y:S01]  /*27e0*/  FFMA.FTZ R155, R120.reuse, R158, R155 ;  /* 0x0000009e789b7223 */ /* 0x040fe2000001009b */
[----:B------:R-:W-:Y:S01]  /*27f0*/  FFMA.FTZ R28, R120, R147, -R29 ;  /* 0x00000093781c7223 */ /* 0x000fe2000001081d */
[----:B------:R1:W0:Y:S01]  /*2800*/  SHFL.DOWN PT, R158, R153, 0x1, 0x1f ;  /* 0x08201f00999e7f89 */ /* 0x00022200000e0000 */
[----:B------:R-:W-:-:S03]  /*2810*/  ISETP.GT.U32.AND P1, PT, R83, 0x1d, PT ;  /* 0x0000001d5300780c */ /* 0x000fc60003f24070 */
[----:B------:R1:W2:Y:S04]  /*2820*/  SHFL.DOWN PT, R159, R121, 0x1, 0x1f ;  /* 0x08201f00799f7f89 */ /* 0x0002a800000e0000 */
[----:B------:R1:W4:Y:S04]  /*2830*/  SHFL.DOWN PT, R29, R31, 0x1, 0x1f ;  /* 0x08201f001f1d7f89 */ /* 0x00032800000e0000 */
[----:B------:R1:W0:Y:S01]  /*2840*/  SHFL.DOWN PT, R147, R157, 0x1, 0x1f ;  /* 0x08201f009d937f89 */ /* 0x00022200000e0000 */
[----:B------:R-:W-:Y:S05]  /*2850*/  @!P0 BRA `(.L_x_18724) ;  /* 0x00000000002c8947 */ /* 0x000fea0003800000 */
[C---:B--2---:R-:W-:Y:S01]  /*2860*/  FMUL.FTZ R120, R157.reuse, R159 ;  /* 0x0000009f9d787220 */ /* 0x044fe20000410000 */
[C---:B0-----:R-:W-:Y:S01]  /*2870*/  FMUL.FTZ R30, R157.reuse, R147 ;  /* 0x000000939d1e7220 */ /* 0x041fe20000410000 */
[-C--:B------:R-:W-:Y:S02]  /*2880*/  FMUL.FTZ R160, R157, R158.reuse ;  /* 0x0000009e9da07220 */ /* 0x080fe40000410000 */
[----:B------:R-:W-:Y:S01]  /*2890*/  FFMA.FTZ R158, R31, R158, -R120 ;  /* 0x0000009e1f9e7223 */ /* 0x000fe20000010878 */
[C---:B----4-:R-:W-:Y:S01]  /*28a0*/  FMUL.FTZ R120, R29.reuse, R157 ;  /* 0x0000009d1d787220 */ /* 0x050fe20000410000 */
[----:B------:R-:W-:Y:S01]  /*28b0*/  FFMA.FTZ R30, R29, R31, -R30 ;  /* 0x0000001f1d1e7223 */ /* 0x000fe2000001081e */
[----:B------:R-:W-:Y:S01]  /*28c0*/  FFMA.FTZ R160, R31, R159, R160 ;  /* 0x0000009f1fa07223 */ /* 0x000fe200000100a0 */
[----:B-1----:R-:W-:Y:S01]  /*28d0*/  FADD.FTZ R153, R153, R158 ;  /* 0x0000009e99997221 */ /* 0x002fe20000010000 */
[----:B------:R-:W-:Y:S02]  /*28e0*/  FFMA.FTZ R157, R31, R147, R120 ;  /* 0x000000931f9d7223 */ /* 0x000fe40000010078 */
[----:B------:R-:W-:Y:S01]  /*28f0*/  FADD.FTZ R121, R121, R160 ;  /* 0x000000a079797221 */ /* 0x000fe20000010000 */
[----:B------:R-:W-:-:S07]  /*2900*/  MOV R31, R30 ;  /* 0x0000001e001f7202 */ /* 0x000fce0000000f00 */
.L_x_18724:
[----:B------:R-:W-:Y:S05]  /*2910*/  BSYNC B0 ;  /* 0x0000000000007941 */ /* 0x000fea0003800000 */
.L_x_18723:
[----:B------:R-:W-:Y:S01]  /*2920*/  FADD.FTZ R146, R146, R155 ;  /* 0x0000009b92927221 */ /* 0x000fe20000010000 */
[----:B----4-:R4:W1:Y:S01]  /*2930*/  SHFL.DOWN PT, R29, R31, 0x2, 0x1f ;  /* 0x08401f001f1d7f89 */ /* 0x01086200000e0000 */
[----:B------:R-:W-:Y:S01]  /*2940*/  BSSY B0, `(.L_x_18725) ;  /* 0x0000011000007945 */ /* 0x000fe20003800000 */
[----:B------:R-:W-:Y:S02]  /*2950*/  FADD.FTZ R145, R145, R28 ;  /* 0x0000001c91917221 */ /* 0x000fe40000010000 */
        /* <DEDUP_REMOVED lines=15> */
.L_x_18726:
[----:B------:R-:W-:Y:S05]  /*2a50*/  BSYNC B0 ;  /* 0x0000000000007941 */ /* 0x000fea0003800000 */
.L_x_18725:
        /* <DEDUP_REMOVED lines=17> */
.L_x_18728:
[----:B------:R-:W-:Y:S05]  /*2b70*/  BSYNC B0 ;  /* 0x0000000000007941 */ /* 0x000fea0003800000 */
.L_x_18727:
        /* <DEDUP_REMOVED lines=17> */
.L_x_18730:
[----:B------:R-:W-:Y:S05]  /*2c90*/  BSYNC B0 ;  /* 0x0000000000007941 */ /* 0x000fea0003800000 */
.L_x_18729:
[----:B0-----:R0:W0:Y:S01]  /*2ca0*/  SHFL.DOWN PT, R155, R31, 0x10, 0x1f ;  /* 0x0a001f001f9b7f89 */ /* 0x00102200000e0000 */
[----:B------:R-:W-:Y:S01]  /*2cb0*/  BSSY B0, `(.L_x_18731) ;  /* 0x0000012000007945 */ /* 0x000fe20003800000 */
[C---:B-1----:R-:W-:Y:S01]  /*2cc0*/  FMUL.FTZ R29, R135.reuse, R146 ;  /* 0x00000092871d7220 */ /* 0x042fe20000410000 */
[----:B------:R-:W-:Y:S01]  /*2cd0*/  FMUL.FTZ R147, R135, R145 ;  /* 0x0000009187937220 */ /* 0x000fe20000410000 */
[----:B--2---:R1:W2:Y:S04]  /*2ce0*/  SHFL.DOWN PT, R159, R157, 0x10, 0x1f ;  /* 0x0a001f009d9f7f89 */ /* 0x0042a800000e0000 */
[----:B------:R1:W0:Y:S04]  /*2cf0*/  SHFL.DOWN PT, R120, R153, 0x10, 0x1f ;  /* 0x0a001f0099787f89 */ /* 0x00022800000e0000 */
[----:B------:R1:W0:Y:S01]  /*2d00*/  SHFL.DOWN PT, R161, R121, 0x10, 0x1f ;  /* 0x0a001f0079a17f89 */ /* 0x00022200000e0000 */
[----:B------:R-:W-:Y:S05]  /*2d10*/  @P5 BRA `(.L_x_18732) ;  /* 0x00000000002c5947 */ /* 0x000fea0003800000 */
[C---:B0-----:R-:W-:Y:S01]  /*2d20*/  FMUL.FTZ R30, R157.reuse, R161 ;  /* 0x000000a19d1e7220 */ /* 0x041fe20000410000 */
[C---:B--2---:R-:W-:Y:S01]  /*2d30*/  FMUL.FTZ R28, R157.reuse, R159 ;  /* 0x0000009f9d1c7220 */ /* 0x044fe20000410000 */
[-C--:B------:R-:W-:Y:S02]  /*2d40*/  FMUL.FTZ R158, R157, R120.reuse ;  /* 0x000000789d9e7220 */ /* 0x080fe40000410000 */
[----:B------:R-:W-:Y:S01]  /*2d50*/  FFMA.FTZ R120, R31, R120, -R30 ;  /* 0x000000781f787223 */ /* 0x000fe2000001081e */
[-C--:B------:R-:W-:Y:S01]  /*2d60*/  FMUL.FTZ R30, R157, R155.reuse ;  /* 0x0000009b9d1e7220 */ /* 0x080fe20000410000 */
[C---:B------:R-:W-:Y:S01]  /*2d70*/  FFMA.FTZ R28, R31.reuse, R155, -R28 ;  /* 0x0000009b1f1c7223 */ /* 0x040fe2000001081c */
[----:B------:R-:W-:Y:S01]  /*2d80*/  FFMA.FTZ R158, R31, R161, R158 ;  /* 0x000000a11f9e7223 */ /* 0x000fe2000001009e */
[----:B-1--4-:R-:W-:Y:S01]  /*2d90*/  FADD.FTZ R153, R153, R120 ;  /* 0x0000007899997221 */ /* 0x012fe20000010000 */
[----:B------:R-:W-:Y:S02]  /*2da0*/  FFMA.FTZ R157, R31, R159, R30 ;  /* 0x0000009f1f9d7223 */ /* 0x000fe4000001001e */
[----:B------:R-:W-:Y:S01]  /*2db0*/  FADD.FTZ R121, R121, R158 ;  /* 0x0000009e79797221 */ /* 0x000fe20000010000 */
[----:B------:R-:W-:-:S07]  /*2dc0*/  MOV R31, R28 ;  /* 0x0000001c001f7202 */ /* 0x000fce0000000f00 */
.L_x_18732:
[----:B------:R-:W-:Y:S05]  /*2dd0*/  BSYNC B0 ;  /* 0x0000000000007941 */ /* 0x000fea0003800000 */
.L_x_18731:
[C---:B------:R-:W-:Y:S01]  /*2de0*/  FFMA.FTZ R29, R134.reuse, R145, -R29 ;  /* 0x00000091861d7223 */ /* 0x040fe2000001081d */
[----:B------:R-:W-:Y:S01]  /*2df0*/  SHFL.DOWN PT, R158, R157, 0x1, 0x1f ;  /* 0x08201f009d9e7f89 */ /* 0x000fe200000e0000 */
[----:B------:R-:W-:Y:S01]  /*2e00*/  FFMA.FTZ R28, R134, R146, R147 ;  /* 0x00000092861c7223 */ /* 0x000fe20000010093 */
[----:B------:R-:W-:Y:S01]  /*2e10*/  ISETP.NE.AND P0, PT, R110, RZ, PT ;  /* 0x000000ff6e00720c */ /* 0x000fe20003f05270 */
[C---:B------:R-:W-:Y:S01]  /*2e20*/  FFMA.FTZ R147, R5.reuse, R154, R29 ;  /* 0x0000009a05937223 */ /* 0x040fe2000001001d */
[----:B0--3--:R-:W0:Y:S01]  /*2e30*/  SHFL.IDX PT, R120, R34, RZ, 0x1f ;  /* 0x00001fff22787589 */ /* 0x009e2200000e0000 */
[----:B------:R-:W-:Y:S01]  /*2e40*/  FFMA.FTZ R28, R5, R156, R28 ;  /* 0x0000009c051c7223 */ /* 0x000fe2000001001c */
[----:B------:R-:W-:Y:S01]  /*2e50*/  USHF.L.U32 UR33, UR5, 0x2, URZ ;  /* 0x0000000205217899 */ /* 0x000fe2000800063f */
[CC--:B------:R-:W-:Y:S01]  /*2e60*/  FMUL.FTZ R160, R139.reuse, R147.reuse ;  /* 0x000000938ba07220 */ /* 0x0c0fe20000410000 */
[----:B------:R-:W3:Y:S01]  /*2e70*/  SHFL.IDX PT, R155, R35, RZ, 0x1f ;  /* 0x00001fff239b7589 */ /* 0x000ee200000e0000 */
[-C--:B------:R-:W-:Y:S01]  /*2e80*/  FMUL.FTZ R30, R139, R28.reuse ;  /* 0x0000001c8b1e7220 */ /* 0x080fe20000410000 */
[----:B------:R-:W-:Y:S01]  /*2e90*/  BSSY B0, `(.L_x_18733) ;  /* 0x00000a9000007945 */ /* 0x000fe20003800000 */
[C---:B------:R-:W-:Y:S01]  /*2ea0*/  FFMA.FTZ R29, R133.reuse, R28, R160 ;  /* 0x0000001c851d7223 */ /* 0x040fe200000100a0 */
[----:B------:R-:W5:Y:S01]  /*2eb0*/  SHFL.DOWN PT, R161, R31, 0x1, 0x1f ;  /* 0x08201f001fa17f89 */ /* 0x000f6200000e0000 */
[----:B------:R-:W-:-:S02]  /*2ec0*/  FFMA.FTZ R162, R133, R147, -R30 ;  /* 0x0000009385a27223 */ /* 0x000fc4000001081e */
[C---:B------:R-:W-:Y:S01]  /*2ed0*/  FFMA.FTZ R30, R6.reuse, R151, R29 ;  /* 0x00000097061e7223 */ /* 0x040fe2000001001d */
[----:B--2---:R-:W2:Y:S01]  /*2ee0*/  SHFL.DOWN PT, R159, R121, 0x1, 0x1f ;  /* 0x08201f00799f7f89 */ /* 0x004ea200000e0000 */
[----:B------:R-:W-:Y:S02]  /*2ef0*/  FFMA.FTZ R29, R6, R149, R162 ;  /* 0x00000095061d7223 */ /* 0x000fe400000100a2 */
[----:B------:R-:W-:Y:S01]  /*2f00*/  FMUL.FTZ R149, R137, R30 ;  /* 0x0000001e89957220 */ /* 0x000fe20000410000 */
[----:B------:R-:W2:Y:S03]  /*2f10*/  SHFL.DOWN PT, R156, R153, 0x1, 0x1f ;  /* 0x08201f00999c7f89 */ /* 0x000ea600000e0000 */
[----:B------:R-:W-:Y:S01]  /*2f20*/  FFMA.FTZ R162, R136, R29, -R149 ;  /* 0x0000001d88a27223 */ /* 0x000fe20000010895 */
[----:B------:R-:W2:Y:S04]  /*2f30*/  SHFL.IDX PT, R154, R157, RZ, 0x1f ;  /* 0x00001fff9d9a7589 */ /* 0x000ea800000e0000 */
[----:B------:R5:W2:Y:S01]  /*2f40*/  SHFL.IDX PT, R160, R31, RZ, 0x1f ;  /* 0x00001fff1fa07589 */ /* 0x000aa200000e0000 */
[----:B0-----:R-:W-:-:S03]  /*2f50*/  @P2 FMUL.FTZ R164, R158, R120 ;  /* 0x000000789ea42220 */ /* 0x001fc60000410000 */
[----:B-1--4-:R-:W0:Y:S01]  /*2f60*/  SHFL.IDX PT, R121, R121, RZ, 0x1f ;  /* 0x00001fff79797589 */ /* 0x012e2200000e0000 */
[-C--:B---3--:R-:W-:Y:S01]  /*2f70*/  @P2 FMUL.FTZ R149, R158, R155.reuse ;  /* 0x0000009b9e952220 */ /* 0x088fe20000410000 */
[----:B-----5:R-:W-:-:S03]  /*2f80*/  @P2 FFMA.FTZ R164, R161, R155, R164 ;  /* 0x0000009ba1a42223 */ /* 0x020fc600000100a4 */
[----:B------:R-:W-:Y:S01]  /*2f90*/  @P2 FFMA.FTZ R149, R161, R120, -R149 ;  /* 0x00000078a1952223 */ /* 0x000fe20000010895 */
[----:B------:R-:W1:Y:S01]  /*2fa0*/  SHFL.IDX PT, R153, R153, RZ, 0x1f ;  /* 0x00001fff99997589 */ /* 0x000e6200000e0000 */
[----:B------:R-:W-:Y:S01]  /*2fb0*/  FFMA.FTZ R31, R7, R150, R162 ;  /* 0x00000096071f7223 */ /* 0x000fe200000100a2 */
[----:B--2---:R-:W-:Y:S01]  /*2fc0*/  @P2 FADD.FTZ R155, R159, R164 ;  /* 0x000000a49f9b2221 */ /* 0x004fe20000010000 */
[----:B------:R-:W-:-:S03]  /*2fd0*/  @P2 FADD.FTZ R120, R156, R149 ;  /* 0x000000959c782221 */ /* 0x000fc60000010000 */
[CC--:B------:R-:W-:Y:S01]  /*2fe0*/  FMUL.FTZ R151, R155.reuse, -R37.reuse ;  /* 0x800000259b977220 */ /* 0x0c0fe20000410000 */
[----:B------:R-:W-:Y:S01]  /*2ff0*/  FMUL.FTZ R156, R120, -R37 ;  /* 0x80000025789c7220 */ /* 0x000fe20000410000 */
[----:B------:R-:W-:Y:S02]  /*3000*/  FMUL.FTZ R150, R154, R34 ;  /* 0x000000229a967220 */ /* 0x000fe40000410000 */
[-C--:B------:R-:W-:Y:S01]  /*3010*/  FFMA.FTZ R151, R120, R36.reuse, -R151 ;  /* 0x0000002478977223 */ /* 0x080fe20000010897 */
[C---:B------:R-:W-:Y:S01]  /*3020*/  FMUL.FTZ R37, R154.reuse, R33 ;  /* 0x000000219a257220 */ /* 0x040fe20000410000 */
[----:B------:R-:W-:Y:S01]  /*3030*/  FFMA.FTZ R36, R155, R36, R156 ;  /* 0x000000249b247223 */ /* 0x000fe2000001009c */
[-C--:B------:R-:W-:Y:S01]  /*3040*/  FMUL.FTZ R149, R154, R35.reuse ;  /* 0x000000239a957220 */ /* 0x080fe20000410000 */
[----:B------:R-:W-:Y:S01]  /*3050*/  FFMA.FTZ R150, R160, R35, R150 ;  /* 0x00000023a0967223 */ /* 0x000fe20000010096 */
[-C--:B------:R-:W-:Y:S01]  /*3060*/  FMUL.FTZ R154, R154, R32.reuse ;  /* 0x000000209a9a7220 */ /* 0x080fe20000410000 */
[----:B------:R-:W-:Y:S01]  /*3070*/  FMUL.FTZ R35, R137, R29 ;  /* 0x0000001d89237220 */ /* 0x000fe20000410000 */
[----:B------:R-:W-:Y:S01]  /*3080*/  FFMA.FTZ R32, R160, R32, -R37 ;  /* 0x00000020a0207223 */ /* 0x000fe20000010825 */
[----:B------:R-:W-:Y:S01]  /*3090*/  P2R R37, PR, RZ, 0x1 ;  /* 0x00000001ff257803 */ /* 0x000fe20000000000 */
[----:B------:R-:W-:Y:S01]  /*30a0*/  FADD.FTZ R36, -R141, R36 ;  /* 0x000000248d247221 */ /* 0x000fe20000010100 */
[----:B------:R-:W-:Y:S01]  /*30b0*/  FADD.FTZ R37, R148, R151 ;  /* 0x0000009794257221 */ /* 0x000fe20000010000 */
[----:B------:R-:W-:Y:S01]  /*30c0*/  FFMA.FTZ R120, R136, R30, R35 ;  /* 0x0000001e88787223 */ /* 0x000fe20000010023 */
[----:B0-----:R-:W-:Y:S01]  /*30d0*/  FADD.FTZ R35, R121, R150 ;  /* 0x0000009679237221 */ /* 0x001fe20000010000 */
[C---:B------:R-:W-:Y:S01]  /*30e0*/  FMUL.FTZ R121, R137.reuse, -R36 ;  /* 0x8000002489797220 */ /* 0x040fe20000410000 */
[-C--:B------:R-:W-:Y:S01]  /*30f0*/  FMUL.FTZ R137, R137, -R37.reuse ;  /* 0x8000002589897220 */ /* 0x080fe20000410000 */
[----:B------:R-:W-:Y:S01]  /*3100*/  FFMA.FTZ R34, R160, R34, -R149 ;  /* 0x00000022a0227223 */ /* 0x000fe20000010895 */
[C---:B------:R-:W-:Y:S01]  /*3110*/  FFMA.FTZ R152, R7.reuse, R152, R120 ;  /* 0x0000009807987223 */ /* 0x040fe20000010078 */
[----:B------:R-:W-:Y:S01]  /*3120*/  FMUL.FTZ R120, R7, R38 ;  /* 0x0000002607787220 */ /* 0x000fe20000410000 */
[C---:B------:R-:W-:Y:S01]  /*3130*/  FFMA.FTZ R141, R136.reuse, R36, R137 ;  /* 0x00000024888d7223 */ /* 0x040fe20000010089 */
[----:B------:R-:W-:Y:S01]  /*3140*/  FFMA.FTZ R121, R136, R37, -R121 ;  /* 0x0000002588797223 */ /* 0x000fe20000010879 */
[----:B------:R-:W-:Y:S01]  /*3150*/  FFMA.FTZ R33, R160, R33, R154 ;  /* 0x00000021a0217223 */ /* 0x000fe2000001009a */
[----:B-1----:R-:W-:Y:S01]  /*3160*/  FADD.FTZ R34, R153, R34 ;  /* 0x0000002299227221 */ /* 0x002fe20000010000 */
[-C--:B------:R-:W-:Y:S01]  /*3170*/  FFMA.FTZ R136, R27, -R120.reuse, R152 ;  /* 0x800000781b887223 */ /* 0x080fe20000010098 */
[----:B------:R-:W-:Y:S01]  /*3180*/  FMUL.FTZ R149, R38, R37 ;  /* 0x0000002526957220 */ /* 0x000fe20000410000 */
[----:B------:R-:W-:Y:S01]  /*3190*/  FADD.FTZ R140, -R140, R141 ;  /* 0x0000008d8c8c7221 */ /* 0x000fe20000010100 */
[----:B------:R-:W-:Y:S01]  /*31a0*/  FADD.FTZ R137, R138, R121 ;  /* 0x000000798a897221 */ /* 0x000fe20000010000 */
[----:B------:R-:W-:Y:S01]  /*31b0*/  FFMA.FTZ R138, R26, -R120, R31 ;  /* 0x800000781a8a7223 */ /* 0x000fe2000001001f */
[----:B------:R0:W-:Y:S01]  /*31c0*/  @!P0 STS.128 [R144+0x25d0], R32 ;  /* 0x0025d02090008388 */ /* 0x0001e20000000c00 */
[----:B------:R-:W-:Y:S01]  /*31d0*/  FMUL.FTZ R151, R38, R36 ;  /* 0x0000002426977220 */ /* 0x000fe20000410000 */
[----:B------:R-:W-:Y:S01]  /*31e0*/  FMUL.FTZ R120, R136, R149 ;  /* 0x0000009588787220 */ /* 0x000fe20000410000 */
[----:B------:R-:W-:Y:S01]  /*31f0*/  FMUL.FTZ R141, R6, R39 ;  /* 0x00000027068d7220 */ /* 0x000fe20000410000 */
[C---:B------:R-:W-:Y:S01]  /*3200*/  FMUL.FTZ R148, R7.reuse, R149 ;  /* 0x0000009507947220 */ /* 0x040fe20000410000 */
[-C--:B------:R-:W-:Y:S01]  /*3210*/  FMUL.FTZ R150, R7, R151.reuse ;  /* 0x0000009707967220 */ /* 0x080fe20000410000 */
[----:B------:R-:W-:Y:S01]  /*3220*/  FMUL.FTZ R121, R136, R151 ;  /* 0x0000009788797220 */ /* 0x000fe20000410000 */
[----:B------:R-:W-:-:S02]  /*3230*/  FFMA.FTZ R152, -R126, R152, -RZ ;  /* 0x000000987e987223 */ /* 0x000fc400000109ff */
[----:B------:R1:W-:Y:S04]  /*3240*/  STS [R101+0x18], R148 ;  /* 0x0000189465007388 */ /* 0x0003e80000000800 */
[----:B------:R2:W-:Y:S01]  /*3250*/  STS [R101+0x1c], R150 ;  /* 0x00001c9665007388 */ /* 0x0005e20000000800 */
[CC--:B0-----:R-:W-:Y:S01]  /*3260*/  FMUL.FTZ R34, R139.reuse, -R140.reuse ;  /* 0x8000008c8b227220 */ /* 0x0c1fe20000410000 */
[----:B------:R-:W-:Y:S01]  /*3270*/  FMUL.FTZ R35, R139, -R137 ;  /* 0x800000898b237220 */ /* 0x000fe20000410000 */
[----:B------:R-:W-:Y:S01]  /*3280*/  FFMA.FTZ R32, R138, R151, -R120 ;  /* 0x000000978a207223 */ /* 0x000fe20000010878 */
[----:B------:R-:W-:Y:S01]  /*3290*/  FFMA.FTZ R139, R25, -R141, R30 ;  /* 0x8000008d198b7223 */ /* 0x000fe2000001001e */
[-C--:B------:R-:W-:Y:S01]  /*32a0*/  FMUL.FTZ R120, R39, R140.reuse ;  /* 0x0000008c27787220 */ /* 0x080fe20000410000 */
[CC--:B------:R-:W-:Y:S01]  /*32b0*/  FFMA.FTZ R33, R133.reuse, R137.reuse, -R34 ;  /* 0x0000008985217223 */ /* 0x0c0fe20000010822 */
[----:B------:R-:W-:Y:S01]  /*32c0*/  FFMA.FTZ R35, R133, R140, R35 ;  /* 0x0000008c85237223 */ /* 0x000fe20000010023 */
[----:B------:R-:W-:Y:S01]  /*32d0*/  FMUL.FTZ R34, R39, R137 ;  /* 0x0000008927227220 */ /* 0x000fe20000410000 */
[----:B------:R-:W-:Y:S01]  /*32e0*/  FFMA.FTZ R141, R24, -R141, R29 ;  /* 0x8000008d188d7223 */ /* 0x000fe2000001001d */
[C---:B-1----:R-:W-:Y:S01]  /*32f0*/  FMUL.FTZ R148, R139.reuse, R120 ;  /* 0x000000788b947220 */ /* 0x042fe20000410000 */
[----:B------:R-:W-:Y:S01]  /*3300*/  FADD.FTZ R133, R142, R33 ;  /* 0x000000218e857221 */ /* 0x000fe20000010000 */
[----:B------:R-:W-:Y:S01]  /*3310*/  FADD.FTZ R142, -R124, R35 ;  /* 0x000000237c8e7221 */ /* 0x000fe20000010100 */
[-C--:B------:R-:W-:Y:S01]  /*3320*/  FMUL.FTZ R35, R139, R34.reuse ;  /* 0x000000228b237220 */ /* 0x080fe20000410000 */
[CC--:B------:R-:W-:Y:S01]  /*3330*/  FFMA.FTZ R33, R141.reuse, R34.reuse, R148 ;  /* 0x000000228d217223 */ /* 0x0c0fe20000010094 */
[C---:B------:R-:W-:Y:S01]  /*3340*/  FMUL.FTZ R148, R6.reuse, R34 ;  /* 0x0000002206947220 */ /* 0x040fe20000410000 */
[-C--:B--2---:R-:W-:Y:S01]  /*3350*/  FMUL.FTZ R150, R6, R120.reuse ;  /* 0x0000007806967220 */ /* 0x084fe20000410000 */
[----:B------:R-:W-:Y:S01]  /*3360*/  FFMA.FTZ R34, R141, R120, -R35 ;  /* 0x000000788d227223 */ /* 0x000fe20000010823 */
        /* <DEDUP_REMOVED lines=11> */
[----:B------:R0:W-:Y:S01]  /*3420*/  STS [R101+0x10], R148 ;  /* 0x0000109465007388 */ /* 0x0001e20000000800 */
[-C--:B------:R-:W-:Y:S01]  /*3430*/  FFMA.FTZ R143, R23, -R35.reuse, R28 ;  /* 0x80000023178f7223 */ /* 0x080fe2000001001c */
[C---:B------:R-:W-:Y:S01]  /*3440*/  FMUL.FTZ R135, R131.reuse, R134 ;  /* 0x0000008683877220 */ /* 0x040fe20000410000 */
[----:B------:R-:W-:Y:S01]  /*3450*/  FFMA.FTZ R120, R22, -R35, R147 ;  /* 0x8000002316787223 */ /* 0x000fe20000010093 */
[----:B------:R-:W-:Y:S01]  /*3460*/  FMUL.FTZ R154, R128, R142 ;  /* 0x0000008e809a7220 */ /* 0x000fe20000410000 */
[----:B------:R-:W-:Y:S01]  /*3470*/  FMUL.FTZ R35, R131, R125 ;  /* 0x0000007d83237220 */ /* 0x000fe20000410000 */
[----:B------:R1:W-:Y:S01]  /*3480*/  STS [R101+0x14], R150 ;  /* 0x0000149665007388 */ /* 0x0003e20000000800 */
[----:B------:R-:W-:Y:S01]  /*3490*/  FFMA.FTZ R28, -R2, R28, -RZ ;  /* 0x0000001c021c7223 */ /* 0x000fe200000109ff */
[-C--:B------:R-:W-:Y:S01]  /*34a0*/  FMUL.FTZ R149, R143, R154.reuse ;  /* 0x0000009a8f957220 */ /* 0x080fe20000410000 */
[----:B------:R-:W-:Y:S01]  /*34b0*/  FMUL.FTZ R160, R5, R154 ;  /* 0x0000009a05a07220 */ /* 0x000fe20000410000 */
[----:B0-----:R-:W-:Y:S01]  /*34c0*/  FMUL.FTZ R148, R121, R135 ;  /* 0x0000008779947220 */ /* 0x001fe20000410000 */
[----:B------:R-:W-:-:S03]  /*34d0*/  FFMA.FTZ R30, -R123, R30, -RZ ;  /* 0x0000001e7b1e7223 */ /* 0x000fc600000109ff */
[----:B------:R-:W-:Y:S01]  /*34e0*/  FFMA.FTZ R148, R124, R35, R148 ;  /* 0x000000237c947223 */ /* 0x000fe20000010094 */
[----:B------:R-:W-:Y:S01]  /*34f0*/  STS [R101+0xc], R160 ;  /* 0x00000ca065007388 */ /* 0x000fe20000000800 */
[----:B-1----:R-:W-:Y:S02]  /*3500*/  FMUL.FTZ R150, R128, R133 ;  /* 0x0000008580967220 */ /* 0x002fe40000410000 */
[----:B------:R-:W-:Y:S02]  /*3510*/  FADD.FTZ R148, RZ, R148 ;  /* 0x00000094ff947221 */ /* 0x000fe40000010000 */
[-C--:B------:R-:W-:Y:S01]  /*3520*/  FMUL.FTZ R153, R143, R150.reuse ;  /* 0x000000968f997220 */ /* 0x080fe20000410000 */
[-C--:B------:R-:W-:Y:S01]  /*3530*/  FFMA.FTZ R151, R120, R150.reuse, R149 ;  /* 0x0000009678977223 */ /* 0x080fe20000010095 */
[----:B------:R-:W-:Y:S01]  /*3540*/  FMUL.FTZ R158, R5, R150 ;  /* 0x00000096059e7220 */ /* 0x000fe20000410000 */
[----:B------:R-:W-:Y:S01]  /*3550*/  FMUL.FTZ R150, R4, R35 ;  /* 0x0000002304967220 */ /* 0x000fe20000410000 */
[----:B------:R-:W-:Y:S01]  /*3560*/  FFMA.FTZ R156, R120, R154, -R153 ;  /* 0x0000009a789c7223 */ /* 0x000fe20000010899 */
[----:B------:R-:W-:Y:S01]  /*3570*/  FADD.FTZ R154, R148, R151 ;  /* 0x00000097949a7221 */ /* 0x000fe20000010000 */
[----:B------:R-:W-:Y:S01]  /*3580*/  FMUL.FTZ R148, R4, R135 ;  /* 0x0000008704947220 */ /* 0x000fe20000410000 */
[----:B------:R-:W-:Y:S01]  /*3590*/  FMUL.FTZ R149, R121, R35 ;  /* 0x0000002379957220 */ /* 0x000fe20000410000 */
[----:B------:R0:W-:Y:S01]  /*35a0*/  STS [R101+0x8], R158 ;  /* 0x0000089e65007388 */ /* 0x0001e20000000800 */
[----:B------:R-:W-:Y:S01]  /*35b0*/  FADD.FTZ R35, R154, R33 ;  /* 0x000000219a237221 */ /* 0x000fe20000010000 */
[----:B------:R-:W-:Y:S01]  /*35c0*/  LEA R33, R84, 0xffffff80, 0x7 ;  /* 0xffffff8054217811 */ /* 0x000fe200078e38ff */
[----:B------:R-:W-:Y:S01]  /*35d0*/  FFMA.FTZ R149, R124, R135, -R149 ;  /* 0x000000877c957223 */ /* 0x000fe20000010895 */
[----:B------:R1:W-:Y:S01]  /*35e0*/  STS [R101], R150 ;  /* 0x0000009665007388 */ /* 0x0003e20000000800 */
[----:B------:R-:W-:Y:S01]  /*35f0*/  FMUL.FTZ R154, R2, R147 ;  /* 0x00000093029a7220 */ /* 0x000fe20000410000 */
[----:B------:R-:W-:Y:S01]  /*3600*/  IADD3 R33, -R33, UR7, RZ ;  /* 0x0000000721217c10 */ /* 0x000fe2000fffe1ff */
[----:B------:R-:W-:Y:S01]  /*3610*/  FADD.FTZ R149, RZ, R149 ;  /* 0x00000095ff957221 */ /* 0x000fe20000010000 */
[----:B------:R1:W-:Y:S01]  /*3620*/  STS [R101+0x4], R148 ;  /* 0x0000049465007388 */ /* 0x0003e20000000800 */
[----:B------:R-:W-:Y:S01]  /*3630*/  FADD.FTZ R144, R35, R144 ;  /* 0x0000009023907221 */ /* 0x000fe20000010000 */
[----:B------:R-:W-:Y:S01]  /*3640*/  LEA R153, R33, -R110, 0x1 ;  /* 0x8000006e21997211 */ /* 0x000fe200078e08ff */
[----:B------:R-:W-:Y:S01]  /*3650*/  FADD.FTZ R149, R149, R156 ;  /* 0x0000009c95957221 */ /* 0x000fe20000010000 */
[----:B------:R-:W-:Y:S01]  /*3660*/  BAR.SYNC.DEFER_BLOCKING 0x0 ;  /* 0x0000000000007b1d */ /* 0x000fe20000010000 */
[----:B------:R-:W-:Y:S01]  /*3670*/  FMUL.FTZ R156, R123, R29 ;  /* 0x0000001d7b9c7220 */ /* 0x000fe20000410000 */
[----:B------:R-:W-:Y:S01]  /*3680*/  ISETP.GE.AND P0, PT, R153, 0x1, PT ;  /* 0x000000019900780c */ /* 0x000fe20003f06270 */
[----:B------:R-:W-:Y:S01]  /*3690*/  FADD.FTZ R149, R149, R34 ;  /* 0x0000002295957221 */ /* 0x000fe20000010000 */
[----:B------:R-:W-:Y:S01]  /*36a0*/  FMUL.FTZ R34, R0, R145 ;  /* 0x0000009100227220 */ /* 0x000fe20000410000 */
[----:B0-----:R-:W-:-:S02]  /*36b0*/  FMUL.FTZ R158, R126, R31 ;  /* 0x0000001f7e9e7220 */ /* 0x001fc40000410000 */
[----:B------:R-:W-:Y:S01]  /*36c0*/  FADD.FTZ R135, R149, R32 ;  /* 0x0000002095877221 */ /* 0x000fe20000010000 */
[----:B------:R-:W-:Y:S01]  /*36d0*/  FFMA.FTZ R32, -R0, R146, -RZ ;  /* 0x0000009200207223 */ /* 0x000fe200000109ff */
        /* <DEDUP_REMOVED lines=17> */
[----:B--234-:R-:W-:Y:S05]  /*37f0*/  @!P0 BRA `(.L_x_18734) ;  /* 0x0000000000488947 */ /* 0x01cfea0003800000 */
[----:B------:R-:W2:Y:S01]  /*3800*/  LDS R157, [R98+0x420] ;  /* 0x00042000629d7984 */ /* 0x000ea20000000800 */
[----:B------:R-:W-:Y:S01]  /*3810*/  SHF.L.U32 R29, R132, 0x8, RZ ;  /* 0x00000008841d7819 */ /* 0x000fe200000006ff */
[C---:B-1----:R-:W-:Y:S02]  /*3820*/  IMAD R28, R130.reuse, UR28, RZ ;  /* 0x0000001c821c7c24 */ /* 0x042fe4000f8e02ff */
[----:B------:R-:W-:Y:S01]  /*3830*/  IMAD R130, R130, UR30, RZ ;  /* 0x0000001e82827c24 */ /* 0x000fe2000f8e02ff */
[----:B------:R-:W-:Y:S01]  /*3840*/  IADD3 R30, P0, R29, R110, RZ ;  /* 0x0000006e1d1e7210 */ /* 0x000fe20007f1e0ff */
[C---:B------:R-:W-:Y:S02]  /*3850*/  IMAD R33, R129.reuse, UR29, R28 ;  /* 0x0000001d81217c24 */ /* 0x040fe4000f8e021c */
[----:B------:R-:W-:Y:S01]  /*3860*/  IMAD R35, R129, UR31, R130 ;  /* 0x0000001f81237c24 */ /* 0x000fe2000f8e0282 */
[----:B------:R-:W-:-:S03]  /*3870*/  LEA.HI.X.SX32 R31, R29, RZ, 0x1, P0 ;  /* 0x000000ff1d1f7211 */ /* 0x000fc600000f0eff */
[----:B------:R-:W-:-:S04]  /*3880*/  IMAD.WIDE.U32 R28, R129, UR28, R30 ;  /* 0x0000001c811c7c25 */ /* 0x000fc8000f8e001e */
[----:B------:R-:W-:Y:S01]  /*3890*/  IMAD.WIDE.U32 R30, R129, UR30, R30 ;  /* 0x0000001e811e7c25 */ /* 0x000fe2000f8e001e */
[----:B------:R-:W-:Y:S02]  /*38a0*/  IADD3 R33, R29, R33, RZ ;  /* 0x000000211d217210 */ /* 0x000fe40007ffe0ff */
[----:B------:R-:W-:Y:S02]  /*38b0*/  LEA R32, P0, R28, R100, 0x2 ;  /* 0x000000641c207211 */ /* 0x000fe400078010ff */
[----:B------:R-:W-:Y:S02]  /*38c0*/  IADD3 R29, R31, R35, RZ ;  /* 0x000000231f1d7210 */ /* 0x000fe40007ffe0ff */
[----:B------:R-:W-:Y:S02]  /*38d0*/  LEA R34, P1, R30, R99, 0x2 ;  /* 0x000000631e227211 */ /* 0x000fe400078210ff */
[----:B------:R-:W-:Y:S02]  /*38e0*/  LEA.HI.X R33, R28, R96, R33, 0x2, P0 ;  /* 0x000000601c217211 */ /* 0x000fe400000f1421 */
[----:B------:R-:W-:-:S03]  /*38f0*/  LEA.HI.X R35, R30, R95, R29, 0x2, P1 ;  /* 0x0000005f1e237211 */ /* 0x000fc600008f141d */
[----:B0-----:R3:W-:Y:S04]  /*3900*/  REDG.E.ADD.F32.FTZ.RN.STRONG.GPU desc[UR16][R32.64], R155 ;  /* 0x0000009b200079a6 */ /* 0x0017e8000c10f390 */
[----:B--2---:R3:W-:Y:S02]  /*3910*/  REDG.E.ADD.F32.FTZ.RN.STRONG.GPU desc[UR16][R34.64], R157 ;  /* 0x0000009d220079a6 */ /* 0x0047e4000c10f390 */
.L_x_18734:
[----:B------:R-:W-:Y:S05]  /*3920*/  BSYNC B0 ;  /* 0x0000000000007941 */ /* 0x000fea0003800000 */
.L_x_18733:
[----:B0--3--:R0:W2:Y:S01]  /*3930*/  LDS R155, [R107+0x4a0] ;  /* 0x0004a0006b9b7984 */ /* 0x0090a20000000800 */
[C---:B------:R-:W-:Y:S01]  /*3940*/  ISETP.GE.AND P6, PT, R153.reuse, 0x21, PT ;  /* 0x000000219900780c */ /* 0x040fe20003fc6270 */
[----:B------:R-:W-:Y:S01]  /*3950*/  USHF.L.U64.HI UR32, UR5, 0x2, UR6 ;  /* 0x0000000205207899 */ /* 0x000fe20008010206 */
[----:B------:R-:W-:Y:S01]  /*3960*/  BSSY B0, `(.L_x_18735) ;  /* 0x0000012000007945 */ /* 0x000fe20003800000 */
[C---:B------:R-:W-:Y:S02]  /*3970*/  ISETP.GE.AND P0, PT, R153.reuse, 0x41, PT ;  /* 0x000000419900780c */ /* 0x040fe40003f06270 */
[C---:B------:R-:W-:Y:S02]  /*3980*/  ISETP.GE.AND P1, PT, R153.reuse, 0x61, PT ;  /* 0x000000619900780c */ /* 0x040fe40003f26270 */
[----:B-1----:R-:W-:Y:S01]  /*3990*/  IMAD R28, R60, UR32, RZ ;  /* 0x000000203c1c7c24 */ /* 0x002fe2000f8e02ff */
[C---:B------:R-:W-:Y:S01]  /*39a0*/  ISETP.GE.AND P2, PT, R153.reuse, 0x81, PT ;  /* 0x000000819900780c */ /* 0x040fe20003f46270 */
[----:B------:R-:W-:Y:S01]  /*39b0*/  IMAD R30, R62, UR32, RZ ;  /* 0x000000203e1e7c24 */ /* 0x000fe2000f8e02ff */
[----:B------:R-:W-:Y:S01]  /*39c0*/  ISETP.GE.AND P3, PT, R153, 0xa1, PT ;  /* 0x000000a19900780c */ /* 0x000fe20003f66270 */
[----:B------:R-:W-:Y:S01]  /*39d0*/  IMAD R33, R61, UR33, R28 ;  /* 0x000000213d217c24 */ /* 0x000fe2000f8e021c */
[----:B------:R-:W-:Y:S01]  /*39e0*/  ISETP.GE.AND P4, PT, R153, 0xc1, PT ;  /* 0x000000c19900780c */ /* 0x000fe20003f86270 */
[----:B------:R-:W-:Y:S01]  /*39f0*/  IMAD R35, R63, UR33, R30 ;  /* 0x000000213f237c24 */ /* 0x000fe2000f8e021e */
[----:B------:R-:W-:Y:S01]  /*3a00*/  ISETP.GE.AND P5, PT, R153, 0xe1, PT ;  /* 0x000000e19900780c */ /* 0x000fe20003fa6270 */
[----:B0-----:R-:W-:-:S12]  /*3a10*/  @!P6 BRA `(.L_x_18736) ;  /* 0x000000000018e947 */ /* 0x001fd80003800000 */
[----:B------:R-:W-:-:S04]  /*3a20*/  IMAD.WIDE.U32 R30, R60, UR33, R46 ;  /* 0x000000213c1e7c25 */ /* 0x000fc8000f8e002e */
[----:B------:R-:W-:Y:S01]  /*3a30*/  IMAD.WIDE.U32 R28, R62, UR33, R66 ;  /* 0x000000213e1c7c25 */ /* 0x000fe2000f8e0042 */
[----:B------:R-:W-:-:S04]  /*3a40*/  IADD3 R31, R31, R33, RZ ;  /* 0x000000211f1f7210 */ /* 0x000fc80007ffe0ff */
[----:B------:R-:W-:Y:S01]  /*3a50*/  IADD3 R29, R29, R35, RZ ;  /* 0x000000231d1d7210 */ /* 0x000fe20007ffe0ff */
[----:B------:R0:W-:Y:S04]  /*3a60*/  REDG.E.ADD.F32.FTZ.RN.STRONG.GPU desc[UR16][R30.64], R151 ;  /* 0x000000971e0079a6 */ /* 0x0001e8000c10f390 */
[----:B--2---:R0:W-:Y:S02]  /*3a70*/  REDG.E.ADD.F32.FTZ.RN.STRONG.GPU desc[UR16][R28.64], R155 ;  /* 0x0000009b1c0079a6 */ /* 0x0041e4000c10f390 */
.L_x_18736:
[----:B------:R-:W-:Y:S05]  /*3a80*/  BSYNC B0 ;  /* 0x0000000000007941 */ /* 0x000fea0003800000 */
.L_x_18735:
[----:B0-----:R0:W1:Y:S01]  /*3a90*/  LDS R151, [R106+0x520] ;  /* 0x000520006a977984 */ /* 0x0010620000000800 */
        /* <DEDUP_REMOVED lines=8> */
.L_x_18738:
[----:B------:R-:W-:Y:S05]  /*3b20*/  BSYNC B0 ;  /* 0x0000000000007941 */ /* 0x000fea0003800000 */
.L_x_18737:
[----:B---3--:R3:W4:Y:S01]  /*3b30*/  LDS R145, [R105+0x5a0] ;  /* 0x0005a00069917984 */ /* 0x0087220000000800 */
        /* <DEDUP_REMOVED lines=8> */
.L_x_18740:
[----:B------:R-:W-:Y:S05]  /*3bc0*/  BSYNC B0 ;  /* 0x0000000000007941 */ /* 0x000fea0003800000 */
.L_x_18739:
        /* <DEDUP_REMOVED lines=9> */
.L_x_18742:
[----:B------:R-:W-:Y:S05]  /*3c60*/  BSYNC B0 ;  /* 0x0000000000007941 */ /* 0x000fea0003800000 */
.L_x_18741:
        /* <DEDUP_REMOVED lines=9> */
.L_x_18744:
[----:B------:R-:W-:Y:S05]  /*3d00*/  BSYNC B0 ;  /* 0x0000000000007941 */ /* 0x000fea0003800000 */
.L_x_18743:
        /* <DEDUP_REMOVED lines=9> */
.L_x_18746:
[----:B------:R-:W-:Y:S05]  /*3da0*/  BSYNC B0 ;  /* 0x0000000000007941 */ /* 0x000fea0003800000 */
.L_x_18745:
        /* <DEDUP_REMOVED lines=9> */
.L_x_18748:
[----:B------:R-:W-:Y:S05]  /*3e40*/  BSYNC B0 ;  /* 0x0000000000007941 */ /* 0x000fea0003800000 */
.L_x_18747:
[----:B0-----:R-:W0:Y:S01]  /*3e50*/  SHFL.DOWN PT, R29, R144, 0x1, 0x1f ;  /* 0x08201f00901d7f89 */ /* 0x001e2200000e0000 */
[----:B------:R-:W-:Y:S01]  /*3e60*/  ISETP.GT.AND P0, PT, R111, 0x1e, PT ;  /* 0x0000001e6f00780c */ /* 0x000fe20003f04270 */
[----:B------:R-:W-:Y:S01]  /*3e70*/  FMUL.FTZ R27, R27, R36 ;  /* 0x000000241b1b7220 */ /* 0x000fe20000410000 */
[----:B------:R-:W-:Y:S01]  /*3e80*/  ISETP.NE.AND P1, PT, R111, RZ, PT ;  /* 0x000000ff6f00720c */ /* 0x000fe20003f25270 */
[----:B------:R-:W5:Y:S01]  /*3e90*/  SHFL.DOWN PT, R28, R135, 0x1, 0x1f ;  /* 0x08201f00871c7f89 */ /* 0x000f6200000e0000 */
[----:B------:R-:W-:Y:S01]  /*3ea0*/  FMUL.FTZ R21, R21, R134 ;  /* 0x0000008615157220 */ /* 0x000fe20000410000 */
[----:B------:R-:W-:Y:S01]  /*3eb0*/  FFMA.FTZ R26, R26, R37, R27 ;  /* 0x000000251a1a7223 */ /* 0x000fe2000001001b */
[----:B------:R-:W-:Y:S01]  /*3ec0*/  FMUL.FTZ R27, R81, R137 ;  /* 0x00000089511b7220 */ /* 0x000fe20000410000 */
[----:B------:R-:W-:Y:S01]  /*3ed0*/  ISETP.NE.AND P2, PT, R110, RZ, PT ;  /* 0x000000ff6e00720c */ /* 0x000fe20003f45270 */
[----:B------:R-:W-:Y:S01]  /*3ee0*/  FMUL.FTZ R25, R25, R140 ;  /* 0x0000008c19197220 */ /* 0x000fe20000410000 */
[----:B------:R-:W-:Y:S01]  /*3ef0*/  FFMA.FTZ R21, R20, R125, R21 ;  /* 0x0000007d14157223 */ /* 0x000fe20000010015 */
[----:B------:R-:W-:Y:S01]  /*3f00*/  BSSY B0, `(.L_x_18749) ;  /* 0x000004b000007945 */ /* 0x000fe20003800000 */
[----:B------:R-:W-:-:S02]  /*3f10*/  FFMA.FTZ R19, R38, R26, R19 ;  /* 0x0000001a26137223 */ /* 0x000fc40000010013 */
[----:B------:R-:W-:Y:S02]  /*3f20*/  FFMA.FTZ R16, R131, R21, R16 ;  /* 0x0000001583107223 */ /* 0x000fe40000010010 */
[----:B------:R-:W1:Y:S01]  /*3f30*/  @!P1 S2R R31, SR_CgaCtaId ;  /* 0x00000000001f9919 */ /* 0x000e620000008800 */
        /* <DEDUP_REMOVED lines=16> */
[----:B------:R-:W-:Y:S01]  /*4040*/  FMUL.FTZ R29, R81, R37 ;  /* 0x00000025511d7220 */ /* 0x000fe20000410000 */
[----:B-----5:R-:W-:-:S03]  /*4050*/  @!P0 FADD.FTZ R135, R135, R28 ;  /* 0x0000001c87878221 */ /* 0x020fc60000010000 */
[----:B------:R-:W0:Y:S01]  /*4060*/  SHFL.DOWN PT, R33, R144, 0x10, 0x1f ;  /* 0x0a001f0090217f89 */ /* 0x000e2200000e0000 */
[----:B------:R-:W-:Y:S01]  /*4070*/  @!P1 MOV R28, 0x400 ;  /* 0x00000400001c9802 */ /* 0x000fe20000000f00 */
[----:B------:R-:W-:Y:S01]  /*4080*/  FFMA.FTZ R29, R80, R36, -R29 ;  /* 0x00000024501d7223 */ /* 0x000fe2000001081d */
[----:B------:R-:W-:Y:S01]  /*4090*/  ISETP.GT.AND P0, PT, R111, 0xf, PT ;  /* 0x0000000f6f00780c */ /* 0x000fe20003f04270 */
[----:B------:R-:W5:Y:S01]  /*40a0*/  SHFL.DOWN PT, R34, R135, 0x10, 0x1f ;  /* 0x0a001f0087227f89 */ /* 0x000f6200000e0000 */
[----:B-1----:R-:W-:Y:S01]  /*40b0*/  @!P1 LEA R108, R31, R28, 0x18 ;  /* 0x0000001c1f6c9211 */ /* 0x002fe200078ec0ff */
[C---:B------:R-:W-:Y:S01]  /*40c0*/  FMUL.FTZ R28, R81.reuse, R36 ;  /* 0x00000024511c7220 */ /* 0x040fe20000410000 */
[----:B------:R-:W-:Y:S01]  /*40d0*/  FMUL.FTZ R31, R136, R29 ;  /* 0x0000001d881f7220 */ /* 0x000fe20000410000 */
[CC--:B------:R-:W-:Y:S02]  /*40e0*/  FMUL.FTZ R29, R81.reuse, R140.reuse ;  /* 0x0000008c511d7220 */ /* 0x0c0fe40000410000 */
[C---:B------:R-:W-:Y:S01]  /*40f0*/  FFMA.FTZ R37, R80.reuse, R37, R28 ;  /* 0x0000002550257223 */ /* 0x040fe2000001001c */
[C---:B------:R-:W-:Y:S01]  /*4100*/  FFMA.FTZ R28, R80.reuse, R140, -R27 ;  /* 0x0000008c501c7223 */ /* 0x040fe2000001081b */
[----:B------:R-:W-:Y:S01]  /*4110*/  FMUL.FTZ R27, R81, R133 ;  /* 0x00000085511b7220 */ /* 0x000fe20000410000 */
[-C--:B------:R-:W-:Y:S01]  /*4120*/  FFMA.FTZ R30, R80, R137.reuse, R29 ;  /* 0x00000089501e7223 */ /* 0x080fe2000001001d */
[----:B------:R-:W-:Y:S01]  /*4130*/  FFMA.FTZ R137, R24, R137, R25 ;  /* 0x0000008918897223 */ /* 0x000fe20000010019 */
[----:B------:R-:W-:Y:S01]  /*4140*/  FMUL.FTZ R32, R139, R28 ;  /* 0x0000001c8b207220 */ /* 0x000fe20000410000 */
[CC--:B------:R-:W-:Y:S01]  /*4150*/  FFMA.FTZ R28, R80.reuse, R142.reuse, -R27 ;  /* 0x0000008e501c7223 */ /* 0x0c0fe2000001081b */
[-C--:B------:R-:W-:Y:S01]  /*4160*/  FMUL.FTZ R27, R23, R142.reuse ;  /* 0x0000008e171b7220 */ /* 0x080fe20000410000 */
[C---:B------:R-:W-:Y:S01]  /*4170*/  FMUL.FTZ R23, R81.reuse, R125 ;  /* 0x0000007d51177220 */ /* 0x040fe20000410000 */
[----:B------:R-:W-:Y:S01]  /*4180*/  FMUL.FTZ R142, R81, R142 ;  /* 0x0000008e518e7220 */ /* 0x000fe20000410000 */
[----:B------:R-:W-:Y:S01]  /*4190*/  FMUL.FTZ R143, R143, R28 ;  /* 0x0000001c8f8f7220 */ /* 0x000fe20000410000 */
[-C--:B------:R-:W-:Y:S01]  /*41a0*/  FMUL.FTZ R28, R81, R134.reuse ;  /* 0x00000086511c7220 */ /* 0x080fe20000410000 */
[C---:B------:R-:W-:Y:S01]  /*41b0*/  FFMA.FTZ R134, R80.reuse, R134, -R23 ;  /* 0x0000008650867223 */ /* 0x040fe20000010817 */
[----:B------:R-:W-:Y:S01]  /*41c0*/  FFMA.FTZ R29, R80, R133, R142 ;  /* 0x00000085501d7223 */ /* 0x000fe2000001008e */
[----:B0-----:R-:W-:Y:S01]  /*41d0*/  @!P0 FADD.FTZ R144, R144, R33 ;  /* 0x0000002190908221 */ /* 0x001fe20000010000 */
[----:B------:R-:W-:Y:S01]  /*41e0*/  FFMA.FTZ R23, R80, R125, R28 ;  /* 0x0000007d50177223 */ /* 0x000fe2000001001c */
[----:B------:R-:W-:Y:S01]  /*41f0*/  FMUL.FTZ R121, R121, R134 ;  /* 0x0000008679797220 */ /* 0x000fe20000410000 */
[----:B------:R-:W-:Y:S01]  /*4200*/  FFMA.FTZ R138, R138, R37, R31 ;  /* 0x000000258a8a7223 */ /* 0x000fe2000001001f */
[----:B-----5:R-:W-:Y:S01]  /*4210*/  @!P0 FADD.FTZ R135, R135, R34 ;  /* 0x0000002287878221 */ /* 0x020fe20000010000 */
        /* <DEDUP_REMOVED lines=8> */
[-C--:B------:R-:W-:Y:S01]  /*42a0*/  FFMA.FTZ R120, R5, R22.reuse, R120 ;  /* 0x0000001605787223 */ /* 0x080fe20000010078 */
[----:B------:R0:W-:Y:S01]  /*42b0*/  @!P1 STS.64 [R108+0x1088], R24 ;  /* 0x001088186c009388 */ /* 0x0001e20000000a00 */
        /* <DEDUP_REMOVED lines=15> */
.L_x_18750:
[----:B------:R-:W-:Y:S05]  /*43b0*/  BSYNC B0 ;  /* 0x0000000000007941 */ /* 0x000fea0003800000 */
.L_x_18749:
[----:B------:R-:W-:Y:S01]  /*43c0*/  IADD3 R129, R129, 0x1, RZ ;  /* 0x0000000181817810 */ /* 0x000fe20007ffe0ff */
[----:B------:R-:W-:-:S03]  /*43d0*/  UIADD3 UR5, UP0, UR5, 0x1, URZ ;  /* 0x0000000105057890 */ /* 0x000fc6000ff1e03f */
[----:B------:R-:W-:Y:S01]  /*43e0*/  ISETP.GE.AND P0, PT, R129, UR35, PT ;  /* 0x0000002381007c0c */ /* 0x000fe2000bf06270 */
[----:B------:R-:W-:-:S12]  /*43f0*/  UIADD3.X UR6, URZ, UR6, URZ, UP0, !UPT ;  /* 0x000000063f067290 */ /* 0x000fd800087fe43f */
[----:B------:R-:W-:Y:S05]  /*4400*/  @!P0 BRA `(.L_x_18751) ;  /* 0xffffffd0004c8947 */ /* 0x000fea000383ffff */
.L_x_18720:
[----:B------:R-:W-:Y:S01]  /*4410*/  BAR.SYNC.DEFER_BLOCKING 0x0 ;  /* 0x0000000000007b1d */ /* 0x000fe20000010000 */
[C---:B------:R-:W-:Y:S01]  /*4420*/  IADD3 R2, R84.reuse, -0x1, RZ ;  /* 0xffffffff54027810 */ /* 0x040fe20007ffe0ff */
[----:B------:R-:W-:Y:S01]  /*4430*/  UIADD3 UR4, UR4, -0x100, URZ ;  /* 0xffffff0004047890 */ /* 0x000fe2000fffe03f */
[----:B------:R-:W-:Y:S02]  /*4440*/  ISETP.GT.AND P5, PT, R84, 0x1, PT ;  /* 0x000000015400780c */ /* 0x000fe40003fa4270 */
[----:B------:R-:W-:-:S03]  /*4450*/  SHF.L.U32 R20, R2, 0x7, RZ ;  /* 0x0000000702147819 */ /* 0x000fc600000006ff */
[----:B------:R-:W5:Y:S01]  /*4460*/  LDC.64 R14, c[0x0][0x388] ;  /* 0x0000e200ff0e7b82 */ /* 0x000f620000000a00 */
[----:B------:R-:W-:Y:S01]  /*4470*/  ULDC.64 UR6, c[0x0][0x390] ;  /* 0x0000e40000067ab9 */ /* 0x000fe20000000a00 */
[----:B------:R-:W-:Y:S02]  /*4480*/  IADD3 R86, P1, R86, -0x400, RZ ;  /* 0xfffffc0056567810 */ /* 0x000fe40007f3e0ff */
[----:B------:R-:W-:Y:S02]  /*4490*/  SHF.R.S32.HI R21, RZ, 0x1f, R20 ;  /* 0x0000001fff157819 */ /* 0x000fe40000011414 */
[----:B------:R-:W-:Y:S02]  /*44a0*/  IADD3 R90, P2, R90, -0x200, RZ ;  /* 0xfffffe005a5a7810 */ /* 0x000fe40007f5e0ff */
[----:B-1----:R-:W1:Y:S01]  /*44b0*/  LDC.64 R22, c[0x0][0x3e0] ;  /* 0x0000f800ff167b82 */ /* 0x002e620000000a00 */
[----:B------:R-:W-:Y:S02]  /*44c0*/  IADD3 R94, P3, R94, -0x200, RZ ;  /* 0xfffffe005e5e7810 */ /* 0x000fe40007f7e0ff */
[----:B------:R-:W-:-:S02]  /*44d0*/  IADD3 R92, P4, R92, -0x200, RZ ;  /* 0xfffffe005c5c7810 */ /* 0x000fc40007f9e0ff */
[----:B------:R-:W-:Y:S02]  /*44e0*/  MOV R84, R2 ;  /* 0x0000000200547202 */ /* 0x000fe40000000f00 */
[----:B------:R-:W-:Y:S02]  /*44f0*/  IADD3.X R85, R85, -0x1, RZ, P1, !PT ;  /* 0xffffffff55557810 */ /* 0x000fe40000ffe4ff */
[----:B------:R-:W-:Y:S01]  /*4500*/  IADD3.X R89, R89, -0x1, RZ, P2, !PT ;  /* 0xffffffff59597810 */ /* 0x000fe200017fe4ff */
[----:B------:R0:W-:Y:S01]  /*4510*/  STS.128 [R122], R16 ;  /* 0x000000107a007388 */ /* 0x0001e20000000c00 */
[----:B------:R-:W-:-:S03]  /*4520*/  NOP ;  /* 0x0000000000007918 */ /* 0x000fc60000000000 */
[----:B------:R-:W2:Y:S01]  /*4530*/  LDS.128 R4, [R122] ;  /* 0x000000007a047984 */ /* 0x000ea20000000c00 */
[C---:B-----5:R-:W-:Y:S01]  /*4540*/  IMAD R0, R14.reuse, UR19, RZ ;  /* 0x000000130e007c24 */ /* 0x060fe2000f8e02ff */
[----:B------:R-:W-:Y:S01]  /*4550*/  IADD3.X R93, R93, -0x1, RZ, P3, !PT ;  /* 0xffffffff5d5d7810 */ /* 0x000fe20001ffe4ff */
[----:B------:R-:W-:Y:S01]  /*4560*/  IMAD.WIDE.U32 R12, R14, UR18, R20 ;  /* 0x000000120e0c7c25 */ /* 0x000fe2000f8e0014 */
[----:B------:R-:W-:-:S03]  /*4570*/  IADD3.X R91, R91, -0x1, RZ, P4, !PT ;  /* 0xffffffff5b5b7810 */ /* 0x000fc600027fe4ff */
[----:B------:R-:W-:Y:S02]  /*4580*/  IMAD R15, R15, UR18, R0 ;  /* 0x000000120f0f7c24 */ /* 0x000fe4000f8e0200 */
[----:B------:R-:W-:Y:S01]  /*4590*/  IMAD R0, R118, UR6, RZ ;  /* 0x0000000676007c24 */ /* 0x000fe2000f8e02ff */
[----:B0-----:R-:W0:Y:S02]  /*45a0*/  LDC.64 R18, c[0x0][0x3a8] ;  /* 0x0000ea00ff127b82 */ /* 0x001e240000000a00 */
[----:B------:R-:W-:Y:S01]  /*45b0*/  IADD3 R13, R13, R15, RZ ;  /* 0x0000000f0d0d7210 */ /* 0x000fe20007ffe0ff */
[C---:B------:R-:W-:Y:S02]  /*45c0*/  IMAD R15, R119.reuse, UR7, R0 ;  /* 0x00000007770f7c24 */ /* 0x040fe4000f8e0200 */
[----:B------:R-:W-:Y:S01]  /*45d0*/  IMAD.WIDE.U32 R12, R119, UR6, R12 ;  /* 0x00000006770c7c25 */ /* 0x000fe2000f8e000c */
[----:B------:R-:W-:-:S04]  /*45e0*/  ULDC.64 UR6, c[0x0][0x3b0] ;  /* 0x0000ec0000067ab9 */ /* 0x000fc80000000a00 */
[----:B------:R-:W-:Y:S02]  /*45f0*/  IADD3 R0, R13, R15, RZ ;  /* 0x0000000f0d007210 */ /* 0x000fe40007ffe0ff */
[----:B-1----:R-:W-:-:S04]  /*4600*/  LEA R16, P0, R12, R22, 0x2 ;  /* 0x000000160c107211 */ /* 0x002fc800078010ff */
[----:B------:R-:W-:Y:S02]  /*4610*/  LEA.HI.X R17, R12, R23, R0, 0x2, P0 ;  /* 0x000000170c117211 */ /* 0x000fe400000f1400 */
[----:B------:R-:W1:Y:S01]  /*4620*/  LDC.64 R22, c[0x0][0x3f0] ;  /* 0x0000fc00ff167b82 */ /* 0x000e620000000a00 */
[----:B------:R-:W-:-:S04]  /*4630*/  IMAD.WIDE R16, R110, 0x10, R16 ;  /* 0x000000106e107825 */ /* 0x000fc800078e0210 */
[C---:B0-----:R-:W-:Y:S02]  /*4640*/  IMAD R0, R18.reuse, UR19, RZ ;  /* 0x0000001312007c24 */ /* 0x041fe4000f8e02ff */
[----:B------:R-:W-:Y:S01]  /*4650*/  IMAD.WIDE.U32 R20, R18, UR18, R20 ;  /* 0x0000001212147c25 */ /* 0x000fe2000f8e0014 */
[----:B--2---:R0:W-:Y:S03]  /*4660*/  STG.E.128 desc[UR16][R16.64], R4 ;  /* 0x0000000410007986 */ /* 0x0041e6000c101d10 */
[----:B------:R-:W-:Y:S01]  /*4670*/  IMAD R19, R19, UR18, R0 ;  /* 0x0000001213137c24 */ /* 0x000fe2000f8e0200 */
[----:B------:R-:W-:Y:S01]  /*4680*/  BAR.SYNC.DEFER_BLOCKING 0x0 ;  /* 0x0000000000007b1d */ /* 0x000fe20000010000 */
[----:B------:R-:W-:-:S03]  /*4690*/  IMAD R0, R118, UR6, RZ ;  /* 0x0000000676007c24 */ /* 0x000fc6000f8e02ff */
[----:B------:R-:W-:Y:S01]  /*46a0*/  IADD3 R21, R21, R19, RZ ;  /* 0x0000001315157210 */ /* 0x000fe20007ffe0ff */
[C---:B0-----:R-:W-:Y:S02]  /*46b0*/  IMAD R7, R119.reuse, UR7, R0 ;  /* 0x0000000777077c24 */ /* 0x041fe4000f8e0200 */
[----:B------:R-:W-:-:S05]  /*46c0*/  IMAD.WIDE.U32 R4, R119, UR6, R20 ;  /* 0x0000000677047c25 */ /* 0x000fca000f8e0014 */
[----:B------:R-:W-:Y:S02]  /*46d0*/  IADD3 R0, R5, R7, RZ ;  /* 0x0000000705007210 */ /* 0x000fe40007ffe0ff */
[----:B-1----:R-:W-:Y:S01]  /*46e0*/  LEA R6, P0, R4, R22, 0x2 ;  /* 0x0000001604067211 */ /* 0x002fe200078010ff */
        /* <DEDUP_REMOVED lines=13> */
.L_x_18719:
        /* <DEDUP_REMOVED lines=26> */
.L_x_18754:
[----:B------:R-:W-:Y:S05]  /*4960*/  BSYNC B0 ;  /* 0x0000000000007941 */ /* 0x000fea0003800000 */
.L_x_18753:
        /* <DEDUP_REMOVED lines=29> */
.L_x_18756:
[----:B------:R-:W2:Y:S02]  /*4b40*/  S2R R9, SR_TID.X ;  /* 0x0000000000097919 */ /* 0x000ea40000002100 */
.L_x_18757:
[----:B------:R-:W-:Y:S05]  /*4b50*/  BSYNC B0 ;  /* 0x0000000000007941 */ /* 0x000fea0003800000 */
.L_x_18755:
        /* <DEDUP_REMOVED lines=14> */
.L_x_18758:
        /* <DEDUP_REMOVED lines=17> */
.L_x_18759:
        /* <DEDUP_REMOVED lines=11> */
.L_x_19057:


//--------------------- .text._Z25selective_scan_bwd_kernelI32Selective_Scan_bwd_kernel_traitsILi32ELi4ELb1ELb1ELb1ELb0ELb1EfN3c107complexIfEEEEv12SSMParamsBwd --------------------------
	.section	.text._Z25selective_scan_bwd_kernelI32Selective_Scan_bwd_kernel_traitsILi32ELi4ELb1ELb1ELb1ELb0ELb1EfN3c107complexIfEEEEv12SSMParamsBwd,"ax",@progbits
	.align	128
        .global         _Z25selective_scan_bwd_kernelI32Selective_Scan_bwd_kernel_traitsILi32ELi4ELb1ELb1ELb1ELb0ELb1EfN3c107complexIfEEEEv12SSMParamsBwd
        .type           _Z25selective_scan_bwd_kernelI32Selective_Scan_bwd_kernel_traitsILi32ELi4ELb1ELb1ELb1ELb0ELb1EfN3c107complexIfEEEEv12SSMParamsBwd,@function
        .size           _Z25selective_scan_bwd_kernelI32Selective_Scan_bwd_kernel_traitsILi32ELi4ELb1ELb1ELb1ELb0ELb1EfN3c107complexIfEEEEv12SSMParamsBwd,(.L_x_19058 - _Z25selective_scan_bwd_kernelI32Selective_Scan_bwd_kernel_traitsILi32ELi4ELb1ELb1ELb1ELb0ELb1EfN3c107complexIfEEEEv12SSMParamsBwd)
        .other          _Z25selective_scan_bwd_kernelI32Selective_Scan_bwd_kernel_traitsILi32ELi4ELb1ELb1ELb1ELb0ELb1EfN3c107complexIfEEEEv12SSMParamsBwd,@"STO_CUDA_ENTRY STV_DEFAULT"
_Z25selective_scan_bwd_kernelI32Selective_Scan_bwd_kernel_traitsILi32ELi4ELb1ELb1ELb1ELb0ELb1EfN3c107complexIfEEEEv12SSMParamsBwd:
.text._Z25selective_scan_bwd_kernelI32Selective_Scan_bwd_kernel_traitsILi32ELi4ELb1ELb1ELb1ELb0ELb1EfN3c107complexIfEEEEv12SSMParamsBwd:
        /* <DEDUP_REMOVED lines=40> */
[----:B------:R-:W-:Y:S01]  /*0280*/  IMAD.HI.U32 R9, R9, R3, R8 ;  /* 0x0000000309097227 */ /* 0x000fe200078e0008 */
[----:B------:R-:W-:-:S05]  /*0290*/  CS2R R36, SRZ ;  /* 0x0000000000247805 */ /* 0x000fca000001ff00 */
        /* <DEDUP_REMOVED lines=9> */
[----:B------:R-:W-:-:S08]  /*0330*/  UIMAD UR6, UR18, UR9, UR6 ;  /* 0x00000009120672a4 */ /* 0x000fd0000f8e0206 */
[----:B------:R-:W-:-:S04]  /*0340*/  @!P1 IADD3 R0, R0, -R11, RZ ;  /* 0x8000000b00009210 */ /* 0x000fc80007ffe0ff */
[----:B------:R-:W-:Y:S02]  /*0350*/  ISETP.GE.U32.AND P0, PT, R0, R11, PT ;  /* 0x0000000b0000720c */ /* 0x000fe40003f06070 */
[----:B------:R-:W-:Y:S01]  /*0360*/  LOP3.LUT R0, R5, R4, RZ, 0x3c, !PT ;  /* 0x0000000405007212 */ /* 0x000fe200078e3cff */
[----:B------:R-:W-:Y:S02]  /*0370*/  UIADD3 UR5, UR5, UR6, URZ ;  /* 0x0000000605057290 */ /* 0x000fe4000fffe03f */
[----:B------:R-:W-:Y:S01]  /*0380*/  UIMAD UR8, UR19, UR10, URZ ;  /* 0x0000000a130872a4 */ /* 0x000fe2000f8e023f */
[----:B------:R-:W-:Y:S01]  /*0390*/  ISETP.GE.AND P2, PT, R0, RZ, PT ;  /* 0x000000ff0000720c */ /* 0x000fe20003f46270 */
[-C--:B-1----:R-:W-:Y:S01]  /*03a0*/  IMAD R0, R82, R2.reuse, RZ ;  /* 0x0000000252007224 */ /* 0x082fe200078e02ff */
[----:B------:R-:W-:Y:S01]  /*03b0*/  UIMAD.WIDE.U32 UR6, UR18, UR10, URZ ;  /* 0x0000000a120672a5 */ /* 0x000fe2000f8e003f */
[----:B------:R-:W-:Y:S01]  /*03c0*/  @!P1 IADD3 R85, R85, 0x1, RZ ;  /* 0x0000000155559810 */ /* 0x000fe20007ffe0ff */
[----:B------:R-:W-:Y:S01]  /*03d0*/  UIMAD UR8, UR18, UR11, UR8 ;  /* 0x0000000b120872a4 */ /* 0x000fe2000f8e0208 */
[----:B------:R-:W-:Y:S01]  /*03e0*/  IMAD R0, R5, R3, R0 ;  /* 0x0000000305007224 */ /* 0x000fe200078e0200 */
[----:B------:R-:W-:Y:S01]  /*03f0*/  LEA R9, R23, 0xffffff80, 0x7 ;  /* 0xffffff8017097811 */ /* 0x000fe200078e38ff */
[----:B------:R-:W-:Y:S01]  /*0400*/  IMAD.WIDE.U32 R2, R5, R2, UR4 ;  /* 0x0000000405027e25 */ /* 0x000fe2000f8e0002 */
[----:B------:R-:W-:-:S02]  /*0410*/  ULDC.64 UR10, c[0x0][0x328] ;  /* 0x0000ca00000a7ab9 */ /* 0x000fc40000000a00 */
[----:B------:R-:W-:Y:S01]  /*0420*/  UIMAD UR9, UR19, UR10, URZ ;  /* 0x0000000a130972a4 */ /* 0x000fe2000f8e023f */
[----:B------:R-:W-:Y:S01]  /*0430*/  @P0 IADD3 R85, R85, 0x1, RZ ;  /* 0x0000000155550810 */ /* 0x000fe20007ffe0ff */
[----:B------:R-:W-:Y:S01]  /*0440*/  UIADD3 UR7, UR7, UR8, URZ ;  /* 0x0000000807077290 */ /* 0x000fe2000fffe03f */
[----:B------:R-:W-:Y:S01]  /*0450*/  SHF.R.S32.HI R11, RZ, 0x1f, R9 ;  /* 0x0000001fff0b7819 */ /* 0x000fe20000011409 */
[----:B------:R-:W-:Y:S01]  /*0460*/  UIMAD.WIDE.U32 UR4, UR18, UR10, URZ ;  /* 0x0000000a120472a5 */ /* 0x000fe2000f8e003f */
[----:B------:R-:W-:Y:S01]  /*0470*/  IADD3 R107, P0, R9, R2, RZ ;  /* 0x00000002096b7210 */ /* 0x000fe20007f1e0ff */
[----:B------:R-:W-:Y:S01]  /*0480*/  UIMAD UR10, UR18, UR11, UR9 ;  /* 0x0000000b120a72a4 */ /* 0x000fe2000f8e0209 */
[----:B------:R-:W-:Y:S02]  /*0490*/  ISETP.NE.AND P1, PT, R4, RZ, PT ;  /* 0x000000ff0400720c */ /* 0x000fe40003f25270 */
[----:B------:R-:W-:Y:S01]  /*04a0*/  IADD3.X R10, R11, R3, R0, P0, !PT ;  /* 0x000000030b0a7210 */ /* 0x000fe200007fe400 */
[----:B--2---:R-:W-:Y:S01]  /*04b0*/  IMAD.WIDE.U32 R2, R5, R6, UR6 ;  /* 0x0000000605027e25 */ /* 0x004fe2000f8e0006 */
[----:B------:R-:W-:-:S02]  /*04c0*/  UIADD3 UR5, UR5, UR10, URZ ;  /* 0x0000000a05057290 */ /* 0x000fc4000fffe03f */
[----:B------:R-:W-:Y:S01]  /*04d0*/  UIMAD UR11, UR19, UR12, URZ ;  /* 0x0000000c130b72a4 */ /* 0x000fe2000f8e023f */
[C---:B------:R-:W-:Y:S01]  /*04e0*/  IMAD R0, R82.reuse, R6, RZ ;  /* 0x0000000652007224 */ /* 0x040fe200078e02ff */
[----:B------:R-:W-:Y:S01]  /*04f0*/  IADD3 R109, P0, R9, R2, RZ ;  /* 0x00000002096d7210 */ /* 0x000fe20007f1e0ff */
[----:B------:R-:W-:Y:S01]  /*0500*/  UIMAD.WIDE.U32 UR8, UR18, UR12, URZ ;  /* 0x0000000c120872a5 */ /* 0x000fe2000f8e003f */
[-C--:B------:R-:W-:Y:S01]  /*0510*/  IMAD R2, R82, R12.reuse, RZ ;  /* 0x0000000c52027224 */ /* 0x080fe200078e02ff */
[----:B------:R-:W-:Y:S01]  /*0520*/  UIMAD UR11, UR18, UR13, UR11 ;  /* 0x0000000d120b72a4 */ /* 0x000fe2000f8e020b */
[C---:B------:R-:W-:Y:S02]  /*0530*/  IMAD R0, R5.reuse, R7, R0 ;  /* 0x0000000705007224 */ /* 0x040fe400078e0200 */
[----:B------:R-:W-:Y:S01]  /*0540*/  IMAD.WIDE.U32 R6, R5, R12, UR4 ;  /* 0x0000000405067e25 */ /* 0x000fe2000f8e000c */
[----:B------:R-:W-:Y:S02]  /*0550*/  ULDC.64 UR12, c[0x0][0x260] ;  /* 0x00009800000c7ab9 */ /* 0x000fe40000000a00 */
[----:B------:R-:W-:Y:S01]  /*0560*/  UIMAD UR6, UR19, UR12, URZ ;  /* 0x0000000c130672a4 */ /* 0x000fe2000f8e023f */
[----:B------:R-:W-:Y:S01]  /*0570*/  IADD3.X R0, R11, R3, R0, P0, !PT ;  /* 0x000000030b007210 */ /* 0x000fe200007fe400 */
[----:B------:R-:W-:Y:S01]  /*0580*/  IMAD R2, R5, R13, R2 ;  /* 0x0000000d05027224 */ /* 0x000fe200078e0202 */
[----:B------:R-:W-:-:S02]  /*0590*/  @!P2 IADD3 R85, -R85, RZ, RZ ;  /* 0x000000ff5555a210 */ /* 0x000fc40007ffe1ff */
[----:B------:R-:W-:Y:S01]  /*05a0*/  IADD3 R111, P0, R9, R6, RZ ;  /* 0x00000006096f7210 */ /* 0x000fe20007f1e0ff */
[----:B------:R-:W-:Y:S01]  /*05b0*/  UIMAD.WIDE.U32 UR4, UR18, UR12, URZ ;  /* 0x0000000c120472a5 */ /* 0x000fe2000f8e003f */
[----:B------:R-:W-:Y:S01]  /*05c0*/  @!P1 LOP3.LUT R85, RZ, R4, RZ, 0x33, !PT ;  /* 0x00000004ff559212 */ /* 0x000fe200078e33ff */
[----:B------:R-:W-:Y:S01]  /*05d0*/  UIMAD UR6, UR18, UR13, UR6 ;  /* 0x0000000d120672a4 */ /* 0x000fe2000f8e0206 */
[----:B------:R-:W-:Y:S02]  /*05e0*/  IADD3.X R8, R11, R7, R2, P0, !PT ;  /* 0x000000070b087210 */ /* 0x000fe400007fe402 */
[----:B------:R-:W-:Y:S01]  /*05f0*/  ULDC.64 UR12, c[0x0][0x310] ;  /* 0x0000c400000c7ab9 */ /* 0x000fe20000000a00 */
[----:B------:R-:W-:Y:S02]  /*0600*/  SHF.R.S32.HI R87, RZ, 0x1f, R85 ;  /* 0x0000001fff577819 */ /* 0x000fe40000011455 */
[----:B------:R-:W-:Y:S01]  /*0610*/  ISETP.NE.U32.AND P0, PT, RZ, UR12, PT ;  /* 0x0000000cff007c0c */ /* 0x000fe2000bf05070 */
[----:B------:R-:W-:-:S02]  /*0620*/  UIADD3 UR5, UR5, UR6, URZ ;  /* 0x0000000605057290 */ /* 0x000fc4000fffe03f */
[C---:B----4-:R-:W-:Y:S01]  /*0630*/  IMAD R4, R87.reuse, R16, RZ ;  /* 0x0000001057047224 */ /* 0x050fe200078e02ff */
[----:B------:R-:W-:Y:S01]  /*0640*/  ISETP.NE.AND.EX P0, PT, RZ, UR13, PT, P0 ;  /* 0x0000000dff007c0c */ /* 0x000fe2000bf05300 */
[----:B------:R-:W-:Y:S01]  /*0650*/  UIADD3 UR9, UR9, UR11, URZ ;  /* 0x0000000b09097290 */ /* 0x000fe2000fffe03f */
[----:B------:R-:W-:Y:S02]  /*0660*/  IMAD R2, R87, R14, RZ ;  /* 0x0000000e57027224 */ /* 0x000fe400078e02ff */
[C---:B------:R-:W-:Y:S01]  /*0670*/  IMAD R13, R85.reuse, R17, R4 ;  /* 0x00000011550d7224 */ /* 0x040fe200078e0204 */
[----:B------:R-:W-:Y:S01]  /*0680*/  ISETP.NE.U32.AND P1, PT, R20, RZ, PT ;  /* 0x000000ff1400720c */ /* 0x000fe20003f25070 */
[----:B------:R-:W-:Y:S01]  /*0690*/  IMAD.WIDE.U32 R6, R85, R16, UR4 ;  /* 0x0000000455067e25 */ /* 0x000fe2000f8e0010 */
[----:B------:R-:W-:Y:S01]  /*06a0*/  LEA R9, R23, 0xffffff00, 0x8 ;  /* 0xffffff0017097811 */ /* 0x000fe200078e40ff */
[----:B------:R-:W1:Y:S01]  /*06b0*/  LDC.64 R16, c[0x0][0x2f8] ;  /* 0x0000be00ff107b82 */ /* 0x000e620000000a00 */
[----:B0-----:R-:W-:Y:S01]  /*06c0*/  ISETP.NE.U32.AND P2, PT, R18, RZ, PT ;  /* 0x000000ff1200720c */ /* 0x001fe20003f45070 */
[C---:B------:R-:W-:Y:S01]  /*06d0*/  IMAD R11, R85.reuse, R15, R2 ;  /* 0x0000000f550b7224 */ /* 0x040fe200078e0202 */
[----:B------:R-:W-:Y:S01]  /*06e0*/  CS2R R38, SRZ ;  /* 0x0000000000267805 */ /* 0x000fe2000001ff00 */
[----:B------:R-:W-:Y:S01]  /*06f0*/  IMAD.WIDE.U32 R2, R85, R14, UR8 ;  /* 0x0000000855027e25 */ /* 0x000fe2000f8e000e */
[----:B------:R-:W-:Y:S01]  /*0700*/  ISETP.NE.AND.EX P1, PT, R21, RZ, PT, P1 ;  /* 0x000000ff1500720c */ /* 0x000fe20003f25310 */
[----:B------:R-:W-:Y:S01]  /*0710*/  ULDC.64 UR8, c[0x0][0x348] ;  /* 0x0000d20000087ab9 */ /* 0x000fe20000000a00 */
[C---:B------:R-:W-:Y:S01]  /*0720*/  IADD3 R115, P4, R9.reuse, R6, RZ ;  /* 0x0000000609737210 */ /* 0x040fe20007f9e0ff */
[----:B------:R-:W0:Y:S01]  /*0730*/  LDC.64 R14, c[0x0][0x2f0] ;  /* 0x0000bc00ff0e7b82 */ /* 0x000e220000000a00 */
[----:B------:R-:W-:Y:S01]  /*0740*/  IADD3 R113, P3, R9, R2, RZ ;  /* 0x0000000209717210 */ /* 0x000fe20007f7e0ff */
[----:B------:R-:W-:Y:S01]  /*0750*/  ULDC.64 UR10, c[0x0][0x368] ;  /* 0x0000da00000a7ab9 */ /* 0x000fe20000000a00 */
[----:B------:R-:W-:-:S05]  /*0760*/  IADD3 R2, R7, R13, RZ ;  /* 0x0000000d07027210 */ /* 0x000fca0007ffe0ff */
[----:B------:R-:W2:Y:S01]  /*0770*/  @P0 LDC R6, c[0x0][0x214] ;  /* 0x00008500ff060b82 */ /* 0x000ea20000000800 */
[----:B------:R-:W-:Y:S02]  /*0780*/  ISETP.NE.AND.EX P2, PT, R19, RZ, PT, P2 ;  /* 0x000000ff1300720c */ /* 0x000fe40003f45320 */
[----:B------:R-:W-:Y:S02]  /*0790*/  IADD3 R4, R3, R11, RZ ;  /* 0x0000000b03047210 */ /* 0x000fe40007ffe0ff */
[----:B------:R-:W-:-:S03]  /*07a0*/  SHF.R.S32.HI R9, RZ, 0x1f, R9 ;  /* 0x0000001fff097819 */ /* 0x000fc60000011409 */
[----:B------:R-:W4:Y:S01]  /*07b0*/  LDC.64 R12, c[0x0][0x3b8] ;  /* 0x0000ee00ff0c7b82 */ /* 0x000f220000000a00 */
[----:B------:R-:W-:Y:S02]  /*07c0*/  IADD3.X R2, R9, R2, RZ, P4, !PT ;  /* 0x0000000209027210 */ /* 0x000fe400027fe4ff */
[----:B------:R-:W-:-:S05]  /*07d0*/  @P1 LEA R36, P4, R5, R20, 0x2 ;  /* 0x0000001405241211 */ /* 0x000fca00078810ff */
[----:B------:R-:W3:Y:S01]  /*07e0*/  @P0 LDC R3, c[0x0][0x21c] ;  /* 0x00008700ff030b82 */ /* 0x000ee20000000800 */
[----:B------:R-:W-:Y:S02]  /*07f0*/  @P1 LEA.HI.X R37, R5, R21, R82, 0x2, P4 ;  /* 0x0000001505251211 */ /* 0x000fe400020f1452 */
[----:B------:R-:W-:-:S05]  /*0800*/  IADD3.X R4, R9, R4, RZ, P3, !PT ;  /* 0x0000000409047210 */ /* 0x000fca0001ffe4ff */
[----:B------:R-:W3:Y:S01]  /*0810*/  @P0 LDC.64 R40, c[0x0][0x310] ;  /* 0x0000c400ff280b82 */ /* 0x000ee20000000a00 */
[----:B-1----:R-:W-:Y:S02]  /*0820*/  LEA R108, P1, R109, R16, 0x2 ;  /* 0x000000106d6c7211 */ /* 0x002fe400078210ff */
[----:B------:R-:W-:Y:S02]  /*0830*/  @P2 LEA R38, P3, R5, R18, 0x2 ;  /* 0x0000001205262211 */ /* 0x000fe400078610ff */
[----:B------:R-:W-:Y:S02]  /*0840*/  LEA.HI.X R109, R109, R17, R0, 0x2, P1 ;  /* 0x000000116d6d7211 */ /* 0x000fe400008f1400 */
[----:B------:R-:W-:Y:S02]  /*0850*/  @P2 LEA.HI.X R39, R5, R19, R82, 0x2, P3 ;  /* 0x0000001305272211 */ /* 0x000fe400018f1452 */
[----:B------:R-:W-:Y:S01]  /*0860*/  ISETP.GE.AND P1, PT, R23, 0x1, PT ;  /* 0x000000011700780c */ /* 0x000fe20003f26270 */
[----:B--2---:R-:W-:Y:S01]  /*0870*/  @P0 IMAD R0, R6, UR18, R5 ;  /* 0x0000001206000c24 */ /* 0x004fe2000f8e0205 */
[----:B0-----:R-:W-:Y:S01]  /*0880*/  LEA R106, P2, R107, R14, 0x2 ;  /* 0x0000000e6b6a7211 */ /* 0x001fe200078410ff */
[----:B------:R-:W-:-:S02]  /*0890*/  USHF.R.U32.HI UR5, URZ, 0x1, UR9 ;  /* 0x000000013f057899 */ /* 0x000fc40008011609 */
[----:B------:R-:W-:Y:S01]  /*08a0*/  USHF.R.U32.HI UR4, URZ, 0x1, UR11 ;  /* 0x000000013f047899 */ /* 0x000fe2000801160b */
[----:B------:R-:W-:Y:S01]  /*08b0*/  LEA.HI.X R107, R107, R15, R10, 0x2, P2 ;  /* 0x0000000f6b6b7211 */ /* 0x000fe200010f140a */
[----:B------:R-:W-:Y:S01]  /*08c0*/  @P0 IMAD R0, R0, R23, RZ ;  /* 0x0000001700000224 */ /* 0x000fe200078e02ff */
[C---:B----4-:R-:W-:Y:S01]  /*08d0*/  LEA R110, P2, R111.reuse, R12, 0x2 ;  /* 0x0000000c6f6e7211 */ /* 0x050fe200078410ff */
[----:B------:R-:W-:Y:S02]  /*08e0*/  USHF.R.U64 UR8, UR8, 0x1, UR9 ;  /* 0x0000000108087899 */ /* 0x000fe40008001209 */
[----:B------:R-:W-:Y:S02]  /*08f0*/  USHF.R.U64 UR10, UR10, 0x1, UR11 ;  /* 0x000000010a0a7899 */ /* 0x000fe4000800120b */
[----:B------:R-:W-:Y:S02]  /*0900*/  UIMAD UR5, UR5, UR18, URZ ;  /* 0x00000012050572a4 */ /* 0x000fe4000f8e023f */
[----:B------:R-:W-:Y:S01]  /*0910*/  UIMAD UR4, UR4, UR18, URZ ;  /* 0x00000012040472a4 */ /* 0x000fe2000f8e023f */
[----:B------:R-:W-:Y:S01]  /*0920*/  LEA.HI.X R111, R111, R13, R8, 0x2, P2 ;  /* 0x0000000d6f6f7211 */ /* 0x000fe200010f1408 */
[----:B---3--:R-:W-:Y:S01]  /*0930*/  @P0 IMAD R3, R0, R3, RZ ;  /* 0x0000000300030224 */ /* 0x008fe200078e02ff */
        /* <DEDUP_REMOVED lines=15> */
[----:B------:R-:W-:Y:S01]  /*0a30*/  UIMAD.WIDE.U32 UR8, UR8, UR18, URZ ;  /* 0x00000012080872a5 */ /* 0x000fe2000f8e003f */
[----:B------:R-:W2:Y:S01]  /*0a40*/  S2R R88, SR_LANEID ;  /* 0x0000000000587919 */ /* 0x000ea20000000000 */
[----:B------:R-:W-:Y:S01]  /*0a50*/  UIADD3 UR15, UR11, UR4, URZ ;  /* 0x000000040b0f7290 */ /* 0x000fe2000fffe03f */
[----:B------:R-:W-:Y:S01]  /*0a60*/  MOV R89, RZ ;  /* 0x000000ff00597202 */ /* 0x000fe20000000f00 */
[----:B------:R-:W-:Y:S01]  /*0a70*/  UIADD3 UR13, UR9, UR12, URZ ;  /* 0x0000000c090d7290 */ /* 0x000fe2000fffe03f */
[----:B------:R-:W3:Y:S01]  /*0a80*/  LDC.64 R22, c[0x0][0x370] ;  /* 0x0000dc00ff167b82 */ /* 0x000ee20000000a00 */
[----:B------:R-:W-:Y:S01]  /*0a90*/  UMOV UR4, 0x400 ;  /* 0x0000040000047882 */ /* 0x000fe20000000000 */
[----:B------:R-:W-:Y:S01]  /*0aa0*/  UMOV UR12, UR8 ;  /* 0x00000008000c7c82 */ /* 0x000fe20008000000 */
[----:B------:R-:W-:-:S05]  /*0ab0*/  UMOV UR14, UR10 ;  /* 0x0000000a000e7c82 */ /* 0x000fca0008000000 */
[----:B------:R-:W4:Y:S08]  /*0ac0*/  LDC.64 R20, c[0x0][0x350] ;  /* 0x0000d400ff147b82 */ /* 0x000f300000000a00 */
[----:B------:R-:W2:Y:S01]  /*0ad0*/  LDC.64 R24, c[0x0][0x3c8] ;  /* 0x0000f200ff187b82 */ /* 0x000ea20000000a00 */
[----:B-1----:R-:W-:Y:S01]  /*0ae0*/  ULEA UR4, UR5, UR4, 0x18 ;  /* 0x0000000405047291 */ /* 0x002fe2000f8ec03f */
[----:B0-----:R-:W-:-:S06]  /*0af0*/  LOP3.LUT R3, R86, 0xffffffe0, RZ, 0xc0, !PT ;  /* 0xffffffe056037812 */ /* 0x001fcc00078ec0ff */
[----:B------:R-:W0:Y:S01]  /*0b00*/  LDC.64 R26, c[0x0][0x3d0] ;  /* 0x0000f400ff1a7b82 */ /* 0x000e220000000a00 */
[----:B---3--:R-:W-:Y:S01]  /*0b10*/  IMAD R4, R87, R22, RZ ;  /* 0x0000001657047224 */ /* 0x008fe200078e02ff */
[----:B------:R-:W-:Y:S02]  /*0b20*/  SHF.L.U32 R90, R86, 0x3, RZ ;  /* 0x00000003565a7819 */ /* 0x000fe400000006ff */
[----:B------:R-:W-:Y:S01]  /*0b30*/  LOP3.LUT R0, R3, 0x1f, R86, 0xf8, !PT ;  /* 0x0000001f03007812 */ /* 0x000fe200078ef856 */
[----:B------:R-:W-:Y:S01]  /*0b40*/  IMAD R23, R85, R23, R4 ;  /* 0x0000001755177224 */ /* 0x000fe200078e0204 */
[----:B------:R-:W-:Y:S01]  /*0b50*/  MOV R93, UR4 ;  /* 0x00000004005d7c02 */ /* 0x000fe20008000f00 */
[----:B------:R-:W-:Y:S01]  /*0b60*/  ULDC UR4, c[0x0][0x224] ;  /* 0x0000890000047ab9 */ /* 0x000fe20000000800 */
[----:B----4-:R-:W-:Y:S01]  /*0b70*/  IMAD R2, R87, R20, RZ ;  /* 0x0000001457027224 */ /* 0x010fe200078e02ff */
[----:B------:R-:W-:Y:S01]  /*0b80*/  IADD3 R0, R3, R0, RZ ;  /* 0x0000000003007210 */ /* 0x000fe20007ffe0ff */
[----:B------:R-:W-:Y:S01]  /*0b90*/  IMAD.WIDE.U32 R104, R85, R20, UR12 ;  /* 0x0000000c55687e25 */ /* 0x000fe2000f8e0014 */
[----:B------:R-:W-:-:S02]  /*0ba0*/  IADD3 R103, R93, 0x840, RZ ;  /* 0x000008405d677810 */ /* 0x000fc40007ffe0ff */
[----:B------:R-:W-:Y:S01]  /*0bb0*/  LEA.HI.SX32 R4, R90, R90, 0x1b ;  /* 0x0000005a5a047211 */ /* 0x000fe200078fdaff */
[C---:B------:R-:W-:Y:S01]  /*0bc0*/  IMAD R21, R85.reuse, R21, R2 ;  /* 0x0000001555157224 */ /* 0x040fe200078e0202 */
[C---:B------:R-:W-:Y:S01]  /*0bd0*/  IADD3 R7, R86.reuse, 0x20, RZ ;  /* 0x0000002056077810 */ /* 0x040fe20007ffe0ff */
[----:B------:R-:W-:Y:S01]  /*0be0*/  IMAD.WIDE.U32 R2, R85, R22, UR14 ;  /* 0x0000000e55027e25 */ /* 0x000fe2000f8e0016 */
[C---:B------:R-:W-:Y:S02]  /*0bf0*/  IADD3 R9, R86.reuse, 0x40, RZ ;  /* 0x0000004056097810 */ /* 0x040fe40007ffe0ff */
[C---:B------:R-:W-:Y:S02]  /*0c00*/  IADD3 R11, R86.reuse, 0x60, RZ ;  /* 0x00000060560b7810 */ /* 0x040fe40007ffe0ff */
[C---:B------:R-:W-:Y:S02]  /*0c10*/  IADD3 R13, R86.reuse, 0x80, RZ ;  /* 0x00000080560d7810 */ /* 0x040fe40007ffe0ff */
[----:B------:R-:W-:-:S02]  /*0c20*/  IADD3 R15, R86, 0xa0, RZ ;  /* 0x000000a0560f7810 */ /* 0x000fc40007ffe0ff */
[C---:B------:R-:W-:Y:S02]  /*0c30*/  IADD3 R17, R86.reuse, 0xc0, RZ ;  /* 0x000000c056117810 */ /* 0x040fe40007ffe0ff */
[----:B------:R-:W-:Y:S02]  /*0c40*/  IADD3 R19, R86, 0xe0, RZ ;  /* 0x000000e056137810 */ /* 0x000fe40007ffe0ff */
[----:B------:R-:W-:Y:S02]  /*0c50*/  LEA R99, R4, R103, 0x2 ;  /* 0x0000006704637211 */ /* 0x000fe400078e10ff */
[-C--:B------:R-:W-:Y:S02]  /*0c60*/  LEA.HI.SX32 R102, R86, R86.reuse, 0x1b ;  /* 0x0000005656667211 */ /* 0x080fe400078fdaff */
[-C--:B------:R-:W-:Y:S02]  /*0c70*/  LEA.HI.SX32 R92, R7, R86.reuse, 0x1b ;  /* 0x00000056075c7211 */ /* 0x080fe400078fdaff */
[----:B------:R-:W-:-:S02]  /*0c80*/  LEA.HI.SX32 R94, R9, R86, 0x1b ;  /* 0x00000056095e7211 */ /* 0x000fc400078fdaff */
[-C--:B------:R-:W-:Y:S02]  /*0c90*/  LEA.HI.SX32 R6, R11, R86.reuse, 0x1b ;  /* 0x000000560b067211 */ /* 0x080fe400078fdaff */
[-C--:B------:R-:W-:Y:S02]  /*0ca0*/  LEA.HI.SX32 R96, R13, R86.reuse, 0x1b ;  /* 0x000000560d607211 */ /* 0x080fe400078fdaff */
[-C--:B------:R-:W-:Y:S02]  /*0cb0*/  LEA.HI.SX32 R8, R15, R86.reuse, 0x1b ;  /* 0x000000560f087211 */ /* 0x080fe400078fdaff */
[-C--:B------:R-:W-:Y:S02]  /*0cc0*/  LEA.HI.SX32 R98, R17, R86.reuse, 0x1b ;  /* 0x0000005611627211 */ /* 0x080fe400078fdaff */
[----:B------:R-:W-:Y:S02]  /*0cd0*/  IADD3 R4, R105, R21, RZ ;  /* 0x0000001569047210 */ /* 0x000fe40007ffe0ff */
[----:B------:R-:W-:-:S02]  /*0ce0*/  LEA.HI.SX32 R10, R19, R86, 0x1b ;  /* 0x00000056130a7211 */ /* 0x000fc400078fdaff */
[----:B--2---:R-:W-:Y:S02]  /*0cf0*/  LEA R100, P0, R104, R24, 0x3 ;  /* 0x0000001868647211 */ /* 0x004fe400078018ff */
[----:B------:R-:W-:Y:S02]  /*0d00*/  IADD3 R105, R3, R23, RZ ;  /* 0x0000001703697210 */ /* 0x000fe40007ffe0ff */
[----:B0-----:R-:W-:Y:S02]  /*0d10*/  LEA R101, P1, R2, R26, 0x3 ;  /* 0x0000001a02657211 */ /* 0x001fe400078218ff */
[----:B------:R-:W-:Y:S02]  /*0d20*/  SHF.R.S32.HI R117, RZ, 0x1f, R0 ;  /* 0x0000001fff757819 */ /* 0x000fe40000011400 */
        /* <DEDUP_REMOVED lines=11> */
[C---:B------:R-:W-:Y:S02]  /*0de0*/  SHF.L.U64.HI R117, R0.reuse, 0x4, R117 ;  /* 0x0000000400757819 */ /* 0x040fe40000010275 */
[----:B------:R-:W-:Y:S02]  /*0df0*/  SHF.L.U32 R118, R0, 0x4, RZ ;  /* 0x0000000400767819 */ /* 0x000fe400000006ff */
[----:B------:R-:W-:Y:S01]  /*0e00*/  MOV R116, UR4 ;  /* 0x0000000400747c02 */ /* 0x000fe20008000f00 */
[----:B------:R-:W-:-:S06]  /*0e10*/  UMOV UR4, URZ ;  /* 0x0000003f00047c82 */ /* 0x000fcc0008000000 */
.L_x_18794:
[----:B------:R-:W-:Y:S01]  /*0e20*/  BAR.SYNC.DEFER_BLOCKING 0x0 ;  /* 0x0000000000007b1d */ /* 0x000fe20000010000 */
[----:B0-----:R-:W-:Y:S01]  /*0e30*/  IMAD.WIDE R2, R86, 0x10, R106 ;  /* 0x0000001056027825 */ /* 0x001fe200078e026a */
[----:B------:R-:W-:-:S03]  /*0e40*/  LEA R119, R88, R93, 0x4 ;  /* 0x0000005d58777211 */ /* 0x000fc600078e20ff */
[----:B------:R-:W-:-:S04]  /*0e50*/  IMAD.WIDE R12, R86, 0x10, R108 ;  /* 0x00000010560c7825 */ /* 0x000fc800078e026c */
[----:B------:R-:W-:Y:S01]  /*0e60*/  IMAD.WIDE R14, R86, 0x10, R110 ;  /* 0x00000010560e7825 */ /* 0x000fe200078e026e */
[----:B------:R-:W-:Y:S01]  /*0e70*/  LEA R6, R116, 0xffffff80, 0x7 ;  /* 0xffffff8074067811 */ /* 0x000fe200078e38ff */
[----:B------:R-:W-:Y:S01]  /*0e80*/  ULDC.64 UR6, c[0x0][0x2a8] ;  /* 0x0000aa0000067ab9 */ /* 0x000fe20000000a00 */
[----:B------:R-:W0:Y:S08]  /*0e90*/  LDC.64 R32, c[0x0][0x308] ;  /* 0x0000c200ff207b82 */ /* 0x000e300000000a00 */
[----:B-1----:R-:W1:Y:S01]  /*0ea0*/  LDC.64 R48, c[0x0][0x398] ;  /* 0x0000e600ff307b82 */ /* 0x002e620000000a00 */
[----:B--23--:R2:W3:Y:S07]  /*0eb0*/  LDG.E.128 R20, desc[UR16][R2.64] ;  /* 0x0000001002147981 */ /* 0x00c4ee000c1e1d00 */
[----:B------:R-:W4:Y:S08]  /*0ec0*/  LDC.64 R50, c[0x0][0x3e8] ;  /* 0x0000fa00ff327b82 */ /* 0x000f300000000a00 */
[----:B--2---:R-:W2:Y:S01]  /*0ed0*/  LDC.64 R2, c[0x0][0x2a0] ;  /* 0x0000a800ff027b82 */ /* 0x004ea20000000a00 */
[----:B---3--:R3:W-:Y:S01]  /*0ee0*/  STS.128 [R119], R20 ;  /* 0x0000001477007388 */ /* 0x0087e20000000c00 */
[----:B------:R-:W-:-:S03]  /*0ef0*/  NOP ;  /* 0x0000000000007918 */ /* 0x000fc60000000000 */
[----:B------:R-:W-:Y:S03]  /*0f00*/  LDS.128 R8, [R119] ;  /* 0x0000000077087984 */ /* 0x000fe60000000c00 */
[----:B------:R-:W-:Y:S01]  /*0f10*/  BAR.SYNC.DEFER_BLOCKING 0x0 ;  /* 0x0000000000007b1d */ /* 0x000fe20000010000 */
[----:B------:R-:W-:Y:S01]  /*0f20*/  SHF.R.S32.HI R7, RZ, 0x1f, R6 ;  /* 0x0000001fff077819 */ /* 0x000fe20000011406 */
[----:B--2---:R-:W-:-:S06]  /*0f30*/  IMAD R0, R2, UR19, RZ ;  /* 0x0000001302007c24 */ /* 0x004fcc000f8e02ff */
[----:B---3--:R-:W2:Y:S08]  /*0f40*/  LDC.64 R20, c[0x0][0x318] ;  /* 0x0000c600ff147b82 */ /* 0x008eb00000000a00 */
[----:B------:R-:W3:Y:S01]  /*0f50*/  LDC.64 R22, c[0x0][0x2b0] ;  /* 0x0000ac00ff167b82 */ /* 0x000ee20000000a00 */
[----:B------:R-:W4:Y:S04]  /*0f60*/  LDG.E.128 R24, desc[UR16][R12.64] ;  /* 0x000000100c187981 */ /* 0x000f28000c1e1d00 */
[----:B----4-:R4:W-:Y:S01]  /*0f70*/  STS.128 [R119], R24 ;  /* 0x0000001877007388 */ /* 0x0109e20000000c00 */
[----:B------:R-:W-:-:S03]  /*0f80*/  NOP ;  /* 0x0000000000007918 */ /* 0x000fc60000000000 */
[----:B------:R-:W1:Y:S01]  /*0f90*/  LDS.128 R16, [R119] ;  /* 0x0000000077107984 */ /* 0x000e620000000c00 */
[----:B------:R-:W-:Y:S06]  /*0fa0*/  BAR.SYNC.DEFER_BLOCKING 0x0 ;  /* 0x0000000000007b1d */ /* 0x000fec0000010000 */
[----:B------:R-:W3:Y:S01]  /*0fb0*/  LDG.E.128 R28, desc[UR16][R14.64] ;  /* 0x000000100e1c7981 */ /* 0x000ee2000c1e1d00 */
        /* <DEDUP_REMOVED lines=11> */
[----:B---3--:R2:W-:Y:S01]  /*1070*/  STS.128 [R119], R28 ;  /* 0x0000001c77007388 */ /* 0x0085e20000000c00 */
[----:B------:R-:W-:-:S03]  /*1080*/  NOP ;  /* 0x0000000000007918 */ /* 0x000fc60000000000 */
[----:B------:R-:W-:Y:S01]  /*1090*/  LDS.128 R12, [R119] ;  /* 0x00000000770c7984 */ /* 0x000fe20000000c00 */
[----:B------:R-:W-:Y:S06]  /*10a0*/  BAR.SYNC.DEFER_BLOCKING 0x0 ;  /* 0x0000000000007b1d */ /* 0x000fec0000010000 */
[----:B----4-:R3:W4:Y:S01]  /*10b0*/  LDG.E.128 R24, desc[UR16][R2.64] ;  /* 0x0000001002187981 */ /* 0x010722000c1e1d00 */
[C---:B------:R-:W-:Y:S02]  /*10c0*/  IMAD R0, R22.reuse, UR19, RZ ;  /* 0x0000001316007c24 */ /* 0x040fe4000f8e02ff */
[----:B------:R-:W-:-:S04]  /*10d0*/  IMAD.WIDE.U32 R20, R22, UR18, R6 ;  /* 0x0000001216147c25 */ /* 0x000fc8000f8e0006 */
[----:B------:R-:W-:Y:S02]  /*10e0*/  IMAD R23, R23, UR18, R0 ;  /* 0x0000001217177c24 */ /* 0x000fe4000f8e0200 */
[----:B------:R-:W-:-:S03]  /*10f0*/  IMAD R0, R82, UR6, RZ ;  /* 0x0000000652007c24 */ /* 0x000fc6000f8e02ff */
[----:B------:R-:W-:Y:S01]  /*1100*/  IADD3 R21, R21, R23, RZ ;  /* 0x0000001715157210 */ /* 0x000fe20007ffe0ff */
[C---:B------:R-:W-:Y:S02]  /*1110*/  IMAD R23, R5.reuse, UR7, R0 ;  /* 0x0000000705177c24 */ /* 0x040fe4000f8e0200 */
[----:B---3--:R-:W-:Y:S01]  /*1120*/  IMAD.WIDE.U32 R2, R5, UR6, R20 ;  /* 0x0000000605027c25 */ /* 0x008fe2000f8e0014 */
[----:B------:R-:W-:-:S04]  /*1130*/  ULDC.64 UR6, c[0x0][0x3a0] ;  /* 0x0000e80000067ab9 */ /* 0x000fc80000000a00 */
[----:B------:R-:W-:Y:S02]  /*1140*/  IADD3 R0, R3, R23, RZ ;  /* 0x0000001703007210 */ /* 0x000fe40007ffe0ff */
[----:B0-----:R-:W-:-:S04]  /*1150*/  LEA R20, P0, R2, R32, 0x2 ;  /* 0x0000002002147211 */ /* 0x001fc800078010ff */
[----:B------:R-:W-:-:S03]  /*1160*/  LEA.HI.X R21, R2, R33, R0, 0x2, P0 ;  /* 0x0000002102157211 */ /* 0x000fc600000f1400 */
[----:B------:R-:W-:Y:S01]  /*1170*/  IMAD.WIDE R2, R86, 0x10, R20 ;  /* 0x0000001056027825 */ /* 0x000fe200078e0214 */
[----:B----4-:R-:W-:Y:S01]  /*1180*/  STS.128 [R119], R24 ;  /* 0x0000001877007388 */ /* 0x010fe20000000c00 */
[----:B------:R-:W-:-:S03]  /*1190*/  NOP ;  /* 0x0000000000007918 */ /* 0x000fc60000000000 */
[----:B------:R-:W0:Y:S01]  /*11a0*/  LDS.128 R20, [R119] ;  /* 0x0000000077147984 */ /* 0x000e220000000c00 */
[----:B------:R-:W-:Y:S06]  /*11b0*/  BAR.SYNC.DEFER_BLOCKING 0x0 ;  /* 0x0000000000007b1d */ /* 0x000fec0000010000 */
[----:B--2---:R2:W3:Y:S01]  /*11c0*/  LDG.E.128 R28, desc[UR16][R2.64] ;  /* 0x00000010021c7981 */ /* 0x0044e2000c1e1d00 */
[--C-:B-1---5:R-:W-:Y:S01]  /*11d0*/  FADD.FTZ R121, R16, R84.reuse ;  /* 0x0000005410797221 */ /* 0x122fe20000010000 */
        /* <DEDUP_REMOVED lines=13> */
[----:B------:R-:W2:Y:S01]  /*12b0*/  MUFU.RCP R35, R4 ;  /* 0x0000000400237308 */ /* 0x000ea20000001000 */
[----:B----4-:R-:W-:-:S07]  /*12c0*/  FADD.FTZ R32, R33, 1 ;  /* 0x3f80000021207421 */ /* 0x010fce0000010000 */
[----:B------:R-:W-:Y:S01]  /*12d0*/  MUFU.RCP R43, R32 ;  /* 0x00000020002b7308 */ /* 0x000fe20000001000 */
[----:B0-----:R-:W-:-:S07]  /*12e0*/  FADD.FTZ R33, R42, 1 ;  /* 0x3f8000002a217421 */ /* 0x001fce0000010000 */
[----:B------:R-:W0:Y:S01]  /*12f0*/  MUFU.RCP R42, R33 ;  /* 0x00000021002a7308 */ /* 0x000e220000001000 */
[----:B--2---:R-:W-:-:S04]  /*1300*/  FADD.FTZ R3, -R35, 1 ;  /* 0x3f80000023037421 */ /* 0x004fc80000010100 */
[----:B------:R-:W-:-:S03]  /*1310*/  FFMA.FTZ R3, R20, R3, 1 ;  /* 0x3f80000014037423 */ /* 0x000fc60000010003 */
[----:B------:R-:W1:Y:S01]  /*1320*/  MUFU.RCP R34, R0 ;  /* 0x0000000000227308 */ /* 0x000e620000001000 */
[----:B0-----:R-:W-:Y:S01]  /*1330*/  FADD.FTZ R4, -R42, 1 ;  /* 0x3f8000002a047421 */ /* 0x001fe20000010100 */
[----:B-1----:R-:W-:-:S04]  /*1340*/  FADD.FTZ R2, -R34, 1 ;  /* 0x3f80000022027421 */ /* 0x002fc80000010100 */
[----:B------:R-:W-:Y:S01]  /*1350*/  FFMA.FTZ R2, R21, R2, 1 ;  /* 0x3f80000015027423 */ /* 0x000fe20000010002 */
[----:B---3--:R0:W-:Y:S01]  /*1360*/  STS.128 [R119], R28 ;  /* 0x0000001c77007388 */ /* 0x0081e20000000c00 */
[----:B------:R-:W-:-:S03]  /*1370*/  NOP ;  /* 0x0000000000007918 */ /* 0x000fc60000000000 */
[----:B------:R-:W1:Y:S01]  /*1380*/  LDS.128 R24, [R119] ;  /* 0x0000000077187984 */ /* 0x000e620000000c00 */
[----:B0-----:R-:W-:Y:S01]  /*1390*/  FADD.FTZ R29, -R43, 1 ;  /* 0x3f8000002b1d7421 */ /* 0x001fe20000010100 */
[----:B------:R-:W-:-:S03]  /*13a0*/  FFMA.FTZ R28, R23, R4, 1 ;  /* 0x3f800000171c7423 */ /* 0x000fc60000010004 */
        /* <DEDUP_REMOVED lines=31> */
[C---:B------:R-:W-:Y:S02]  /*15a0*/  LEA R32, P1, R2.reuse, R50, 0x2 ;  /* 0x0000003202207211 */ /* 0x040fe400078210ff */
[----:B------:R-:W-:Y:S02]  /*15b0*/  ISETP.NE.AND.EX P0, PT, RZ, UR7, PT, P0 ;  /* 0x00000007ff007c0c */ /* 0x000fe4000bf05300 */
[----:B------:R-:W-:Y:S01]  /*15c0*/  LEA.HI.X R33, R2, R51, R0, 0x2, P1 ;  /* 0x0000003302217211 */ /* 0x000fe200008f1400 */
[----:B0-----:R-:W0:Y:S02]  /*15d0*/  LDC R44, c[0x0][0x21c] ;  /* 0x00008700ff2c7b82 */ /* 0x001e240000000800 */
        /* <DEDUP_REMOVED lines=25> */
.L_x_18761:
[----:B------:R-:W-:Y:S01]  /*1770*/  FMUL.FTZ R0, R12, R35 ;  /* 0x000000230c007220 */ /* 0x000fe20000410000 */
[----:B------:R-:W-:Y:S01]  /*1780*/  BAR.SYNC.DEFER_BLOCKING 0x0 ;  /* 0x0000000000007b1d */ /* 0x000fe20000010000 */
[----:B0-----:R-:W-:Y:S01]  /*1790*/  ISETP.GE.AND P0, PT, R44, 0x1, PT ;  /* 0x000000012c00780c */ /* 0x001fe20003f06270 */
[----:B------:R-:W-:Y:S01]  /*17a0*/  FMUL.FTZ R34, R13, R34 ;  /* 0x000000220d227220 */ /* 0x000fe20000410000 */
[----:B-12---:R-:W-:Y:S01]  /*17b0*/  FFMA.FTZ R2, R8, R0, R89 ;  /* 0x0000000008027223 */ /* 0x006fe20000010059 */
[----:B------:R-:W-:Y:S01]  /*17c0*/  FMUL.FTZ R43, R14, R43 ;  /* 0x0000002b0e2b7220 */ /* 0x000fe20000410000 */
[----:B------:R-:W-:Y:S01]  /*17d0*/  FMUL.FTZ R4, R15, R42 ;  /* 0x0000002a0f047220 */ /* 0x000fe20000410000 */
        /* <DEDUP_REMOVED lines=17> */
[----:B------:R-:W-:Y:S01]  /*18f0*/  FMUL.FTZ R126, R8, R121 ;  /* 0x00000079087e7220 */ /* 0x000fe20000410000 */
[----:B------:R-:W1:Y:S01]  /*1900*/  LDC.64 R28, c[0x0][0x370] ;  /* 0x0000dc00ff1c7b82 */ /* 0x000e620000000a00 */
[----:B------:R-:W-:Y:S01]  /*1910*/  FMUL.FTZ R127, R9, R120 ;  /* 0x00000078097f7220 */ /* 0x000fe20000410000 */
[----:B------:R-:W-:Y:S01]  /*1920*/  FMUL.FTZ R128, R10, R123 ;  /* 0x0000007b0a807220 */ /* 0x000fe20000410000 */
[----:B------:R-:W-:Y:S01]  /*1930*/  FMUL.FTZ R129, R11, R122 ;  /* 0x0000007a0b817220 */ /* 0x000fe20000410000 */
[----:B------:R-:W-:Y:S01]  /*1940*/  LEA R131, R88, R93, 0x5 ;  /* 0x0000005d58837211 */ /* 0x000fe200078e28ff */
[----:B------:R-:W-:Y:S01]  /*1950*/  UMOV UR5, URZ ;  /* 0x0000003f00057c82 */ /* 0x000fe20008000000 */
[----:B------:R-:W-:Y:S01]  /*1960*/  IADD3 R132, R86, 0x200, RZ ;  /* 0x0000020056847810 */ /* 0x000fe20007ffe0ff */
[----:B------:R-:W-:Y:S01]  /*1970*/  ULDC UR32, c[0x0][0x224] ;  /* 0x0000890000207ab9 */ /* 0x000fe20000000800 */
[----:B------:R-:W2:Y:S01]  /*1980*/  LDC.64 R26, c[0x0][0x3c8] ;  /* 0x0000f200ff1a7b82 */ /* 0x000ea20000000a00 */
[----:B------:R-:W-:Y:S01]  /*1990*/  ULDC UR33, c[0x0][0x21c] ;  /* 0x0000870000217ab9 */ /* 0x000fe20000000800 */
[----:B------:R-:W-:Y:S01]  /*19a0*/  ULDC.64 UR26, c[0x0][0x360] ;  /* 0x0000d800001a7ab9 */ /* 0x000fe20000000a00 */
[----:B------:R-:W-:Y:S01]  /*19b0*/  ULDC.64 UR28, c[0x0][0x380] ;  /* 0x0000e000001c7ab9 */ /* 0x000fe20000000a00 */
[----:B------:R-:W-:Y:S01]  /*19c0*/  ULDC.64 UR22, c[0x0][0x250] ;  /* 0x0000940000167ab9 */ /* 0x000fe20000000a00 */
[----:B------:R-:W-:Y:S01]  /*19d0*/  ULDC.64 UR20, c[0x0][0x238] ;  /* 0x00008e0000147ab9 */ /* 0x000fe20000000a00 */
[----:B------:R-:W-:-:S02]  /*19e0*/  ULDC.64 UR24, c[0x0][0x270] ;  /* 0x00009c0000187ab9 */ /* 0x000fc40000000a00 */
[----:B------:R-:W3:Y:S01]  /*19f0*/  LDC.64 R30, c[0x0][0x3d0] ;  /* 0x0000f400ff1e7b82 */ /* 0x000ee20000000a00 */
[-C--:B0-----:R-:W-:Y:S02]  /*1a00*/  IMAD R12, R87, R2.reuse, RZ ;  /* 0x00000002570c7224 */ /* 0x081fe400078e02ff */
[C---:B------:R-:W-:Y:S01]  /*1a10*/  IMAD.WIDE.U32 R20, R85.reuse, R2, UR6 ;  /* 0x0000000655147e25 */ /* 0x040fe2000f8e0002 */
[----:B------:R-:W-:Y:S01]  /*1a20*/  UMOV UR6, UR10 ;  /* 0x0000000a00067c82 */ /* 0x000fe20008000000 */
[----:B------:R-:W-:Y:S02]  /*1a30*/  UMOV UR7, UR15 ;  /* 0x0000000f00077c82 */ /* 0x000fe40008000000 */
[----:B------:R-:W-:Y:S01]  /*1a40*/  IMAD R3, R85, R3, R12 ;  /* 0x0000000355037224 */ /* 0x000fe200078e020c */
[----:B------:R-:W0:Y:S01]  /*1a50*/  LDC R24, c[0x0][0x224] ;  /* 0x00008900ff187b82 */ /* 0x000e220000000800 */
[-C--:B-1----:R-:W-:Y:S02]  /*1a60*/  IMAD R12, R87, R28.reuse, RZ ;  /* 0x0000001c570c7224 */ /* 0x082fe400078e02ff */
[----:B------:R-:W-:Y:S01]  /*1a70*/  IMAD.WIDE.U32 R22, R85, R28, UR6 ;  /* 0x0000000655167e25 */ /* 0x000fe2000f8e001c */
[----:B------:R-:W-:Y:S01]  /*1a80*/  IADD3 R3, R21, R3, RZ ;  /* 0x0000000315037210 */ /* 0x000fe20007ffe0ff */
[----:B------:R-:W-:-:S02]  /*1a90*/  ULDC.64 UR6, c[0x0][0x230] ;  /* 0x00008c0000067ab9 */ /* 0x000fc40000000a00 */
[----:B------:R-:W-:Y:S01]  /*1aa0*/  IMAD R29, R85, R29, R12 ;  /* 0x0000001d551d7224 */ /* 0x000fe200078e020c */
[----:B--2---:R-:W-:Y:S01]  /*1ab0*/  LEA R2, P0, R20, R26, 0x3 ;  /* 0x0000001a14027211 */ /* 0x004fe200078018ff */
[----:B------:R-:W1:Y:S01]  /*1ac0*/  LDC R125, c[0x0][0x224] ;  /* 0x00008900ff7d7b82 */ /* 0x000e620000000800 */
[----:B------:R-:W-:Y:S01]  /*1ad0*/  LEA.HI R12, R124, R124, RZ, 0x1 ;  /* 0x0000007c7c0c7211 */ /* 0x000fe200078f08ff */
[----:B------:R-:W-:Y:S01]  /*1ae0*/  IMAD.WIDE.U32 R50, R5, UR6, RZ ;  /* 0x0000000605327c25 */ /* 0x000fe2000f8e00ff */
[----:B------:R-:W-:Y:S02]  /*1af0*/  LEA.HI.X R3, R20, R27, R3, 0x3, P0 ;  /* 0x0000001b14037211 */ /* 0x000fe400000f1c03 */
[----:B------:R-:W-:Y:S02]  /*1b00*/  IADD3 R29, R23, R29, RZ ;  /* 0x0000001d171d7210 */ /* 0x000fe40007ffe0ff */
[----:B---3--:R-:W-:Y:S01]  /*1b10*/  LEA R20, P0, R22, R30, 0x3 ;  /* 0x0000001e16147211 */ /* 0x008fe200078018ff */
[----:B------:R-:W-:Y:S01]  /*1b20*/  IMAD.WIDE.U32 R2, R86, 0x4, R2 ;  /* 0x0000000456027825 */ /* 0x000fe200078e0002 */
[----:B------:R-:W2:Y:S01]  /*1b30*/  LDC.64 R48, c[0x0][0x360] ;  /* 0x0000d800ff307b82 */ /* 0x000ea20000000a00 */
[----:B------:R-:W-:-:S02]  /*1b40*/  LOP3.LUT R25, R12, 0xfffffe, RZ, 0xc0, !PT ;  /* 0x00fffffe0c197812 */ /* 0x000fc400078ec0ff */
[----:B------:R-:W-:Y:S02]  /*1b50*/  LEA.HI.X R21, R22, R31, R29, 0x3, P0 ;  /* 0x0000001f16157211 */ /* 0x000fe400000f1c1d */
[----:B------:R-:W-:Y:S02]  /*1b60*/  IADD3 R124, R124, -R25, RZ ;  /* 0x800000197c7c7210 */ /* 0x000fe40007ffe0ff */
[----:B0-----:R-:W-:Y:S01]  /*1b70*/  LEA R23, R24, UR4, 0x8 ;  /* 0x0000000418177c11 */ /* 0x001fe2000f8e40ff */
[----:B------:R-:W-:Y:S01]  /*1b80*/  IMAD.WIDE.U32 R20, R86, 0x4, R20 ;  /* 0x0000000456147825 */ /* 0x000fe200078e0014 */
[----:B------:R-:W0:Y:S03]  /*1b90*/  LDC.64 R46, c[0x0][0x380] ;  /* 0x0000e000ff2e7b82 */ /* 0x000e260000000a00 */
[----:B------:R-:W-:-:S04]  /*1ba0*/  IMAD.WIDE R2, R23, 0x4, R2 ;  /* 0x0000000417027825 */ /* 0x000fc800078e0202 */
[----:B------:R-:W-:Y:S01]  /*1bb0*/  IMAD.WIDE R20, R23, 0x4, R20 ;  /* 0x0000000417147825 */ /* 0x000fe200078e0214 */
[----:B------:R-:W3:Y:S01]  /*1bc0*/  LDC.64 R44, c[0x0][0x2d0] ;  /* 0x0000b400ff2c7b82 */ /* 0x000ee20000000a00 */
[C---:B------:R-:W-:Y:S02]  /*1bd0*/  IADD3 R76, P1, R2.reuse, -0x300, RZ ;  /* 0xfffffd00024c7810 */ /* 0x040fe40007f3e0ff */
[C---:B------:R-:W-:Y:S02]  /*1be0*/  IADD3 R78, P0, R2.reuse, -0x380, RZ ;  /* 0xfffffc80024e7810 */ /* 0x040fe40007f1e0ff */
[----:B------:R-:W-:Y:S02]  /*1bf0*/  IADD3.X R77, R3, -0x1, RZ, P1, !PT ;  /* 0xffffffff034d7810 */ /* 0x000fe40000ffe4ff */
[C---:B------:R-:W-:Y:S02]  /*1c00*/  IADD3 R74, P2, R2.reuse, -0x280, RZ ;  /* 0xfffffd80024a7810 */ /* 0x040fe40007f5e0ff */
[----:B------:R-:W-:-:S02]  /*1c10*/  IADD3 R72, P3, R2, -0x200, RZ ;  /* 0xfffffe0002487810 */ /* 0x000fc40007f7e0ff */
[C---:B------:R-:W-:Y:S02]  /*1c20*/  IADD3 R70, P4, R2.reuse, -0x180, RZ ;  /* 0xfffffe8002467810 */ /* 0x040fe40007f9e0ff */
[C---:B------:R-:W-:Y:S02]  /*1c30*/  IADD3 R68, P5, R2.reuse, -0x100, RZ ;  /* 0xffffff0002447810 */ /* 0x040fe40007fbe0ff */
[----:B------:R-:W-:Y:S01]  /*1c40*/  IADD3 R66, P6, R2, -0x80, RZ ;  /* 0xffffff8002427810 */ /* 0x000fe20007fde0ff */
[----:B------:R-:W-:Y:S01]  /*1c50*/  IMAD R2, R82, UR6, RZ ;  /* 0x0000000652027c24 */ /* 0x000fe2000f8e02ff */
[----:B------:R-:W-:Y:S01]  /*1c60*/  IADD3 R62, P1, R20, -0x300, RZ ;  /* 0xfffffd00143e7810 */ /* 0x000fe20007f3e0ff */
[----:B------:R-:W-:Y:S01]  /*1c70*/  UMOV UR6, URZ ;  /* 0x0000003f00067c82 */ /* 0x000fe20008000000 */
[----:B------:R-:W-:Y:S01]  /*1c80*/  IADD3.X R79, R3, -0x1, RZ, P0, !PT ;  /* 0xffffffff034f7810 */ /* 0x000fe200007fe4ff */
[----:B------:R-:W-:Y:S01]  /*1c90*/  IMAD R133, R5, UR7, R2 ;  /* 0x0000000705857c24 */ /* 0x000fe2000f8e0202 */
[----:B------:R-:W-:Y:S01]  /*1ca0*/  IADD3.X R63, R21, -0x1, RZ, P1, !PT ;  /* 0xffffffff153f7810 */ /* 0x000fe20000ffe4ff */
[----:B------:R-:W-:Y:S01]  /*1cb0*/  FADD.FTZ R2, R34, R34 ;  /* 0x0000002222027221 */ /* 0x000fe20000010000 */
[C---:B------:R-:W-:Y:S01]  /*1cc0*/  IADD3.X R75, R3.reuse, -0x1, RZ, P2, !PT ;  /* 0xffffffff034b7810 */ /* 0x040fe200017fe4ff */
[----:B------:R-:W-:Y:S01]  /*1cd0*/  ULDC UR7, c[0x0][0x218] ;  /* 0x0000860000077ab9 */ /* 0x000fe20000000800 */
[----:B------:R-:W-:-:S02]  /*1ce0*/  IADD3.X R73, R3, -0x1, RZ, P3, !PT ;  /* 0xffffffff03497810 */ /* 0x000fc40001ffe4ff */
[C---:B------:R-:W-:Y:S02]  /*1cf0*/  IADD3.X R71, R3.reuse, -0x1, RZ, P4, !PT ;  /* 0xffffffff03477810 */ /* 0x040fe400027fe4ff */
[C---:B------:R-:W-:Y:S02]  /*1d00*/  IADD3.X R69, R3.reuse, -0x1, RZ, P5, !PT ;  /* 0xffffffff03457810 */ /* 0x040fe40002ffe4ff */
[----:B------:R-:W-:Y:S01]  /*1d10*/  IADD3.X R67, R3, -0x1, RZ, P6, !PT ;  /* 0xffffffff03437810 */ /* 0x000fe200037fe4ff */
[----:B------:R-:W-:Y:S01]  /*1d20*/  FADD.FTZ R3, R43, R43 ;  /* 0x0000002b2b037221 */ /* 0x000fe20000010000 */
[----:B------:R-:W-:Y:S02]  /*1d30*/  IADD3 R64, P0, R20, -0x380, RZ ;  /* 0xfffffc8014407810 */ /* 0x000fe40007f1e0ff */
[----:B------:R-:W-:Y:S02]  /*1d40*/  ISETP.NE.AND P1, PT, R86, RZ, PT ;  /* 0x000000ff5600720c */ /* 0x000fe40003f25270 */
[----:B------:R-:W-:-:S02]  /*1d50*/  IADD3 R60, P2, R20, -0x280, RZ ;  /* 0xfffffd80143c7810 */ /* 0x000fc40007f5e0ff */
[C---:B------:R-:W-:Y:S02]  /*1d60*/  IADD3 R58, P3, R20.reuse, -0x200, RZ ;  /* 0xfffffe00143a7810 */ /* 0x040fe40007f7e0ff */
[C---:B------:R-:W-:Y:S02]  /*1d70*/  IADD3 R56, P4, R20.reuse, -0x180, RZ ;  /* 0xfffffe8014387810 */ /* 0x040fe40007f9e0ff */
[C---:B------:R-:W-:Y:S02]  /*1d80*/  IADD3 R54, P5, R20.reuse, -0x100, RZ ;  /* 0xffffff0014367810 */ /* 0x040fe40007fbe0ff */
[----:B------:R-:W-:Y:S02]  /*1d90*/  IADD3 R52, P6, R20, -0x80, RZ ;  /* 0xffffff8014347810 */ /* 0x000fe40007fde0ff */
[----:B------:R-:W-:Y:S02]  /*1da0*/  IADD3.X R65, R21, -0x1, RZ, P0, !PT ;  /* 0xffffffff15417810 */ /* 0x000fe400007fe4ff */
[----:B------:R-:W-:-:S02]  /*1db0*/  P2R R12, PR, RZ, 0x2 ;  /* 0x00000002ff0c7803 */ /* 0x000fc40000000000 */
[C---:B------:R-:W-:Y:S02]  /*1dc0*/  IADD3.X R61, R21.reuse, -0x1, RZ, P2, !PT ;  /* 0xffffffff153d7810 */ /* 0x040fe400017fe4ff */
[C---:B------:R-:W-:Y:S02]  /*1dd0*/  IADD3.X R59, R21.reuse, -0x1, RZ, P3, !PT ;  /* 0xffffffff153b7810 */ /* 0x040fe40001ffe4ff */
[C---:B------:R-:W-:Y:S02]  /*1de0*/  IADD3.X R57, R21.reuse, -0x1, RZ, P4, !PT ;  /* 0xffffffff15397810 */ /* 0x040fe400027fe4ff */
[C---:B------:R-:W-:Y:S02]  /*1df0*/  IADD3.X R55, R21.reuse, -0x1, RZ, P5, !PT ;  /* 0xffffffff15377810 */ /* 0x040fe40002ffe4ff */
[----:B------:R-:W-:Y:S02]  /*1e00*/  IADD3.X R53, R21, -0x1, RZ, P6, !PT ;  /* 0xffffffff15357810 */ /* 0x000fe400037fe4ff */
[----:B------:R-:W-:-:S02]  /*1e10*/  ISETP.NE.AND P0, PT, R86, 0x1f, PT ;  /* 0x0000001f5600780c */ /* 0x000fc40003f05270 */
[----:B------:R-:W-:Y:S02]  /*1e20*/  MOV R12, RZ ;  /* 0x000000ff000c7202 */ /* 0x000fe40000000f00 */
[----:B0123--:R-:W-:-:S09]  /*1e30*/  IADD3 R133, R51, R133, RZ ;  /* 0x0000008533857210 */ /* 0x00ffd20007ffe0ff */
.L_x_18793:
[----:B------:R-:W-:Y:S01]  /*1e40*/  SHF.R.S32.HI R138, RZ, 0x1f, R130 ;  /* 0x0000001fff8a7819 */ /* 0x000fe20000011482 */
[----:B------:R-:W-:-:S04]  /*1e50*/  IMAD.WIDE.U32 R20, R130, UR22, RZ ;  /* 0x0000001682147c25 */ /* 0x000fc8000f8e00ff */
[----:B------:R-:W-:Y:S01]  /*1e60*/  IMAD R23, R138, UR22, RZ ;  /* 0x000000168a177c24 */ /* 0x000fe2000f8e02ff */
[----:B------:R-:W-:-:S03]  /*1e70*/  LEA R29, P1, R20, R112, 0x2 ;  /* 0x00000070141d7211 */ /* 0x000fc600078210ff */
[----:B------:R-:W-:Y:S01]  /*1e80*/  IMAD R23, R130, UR23, R23 ;  /* 0x0000001782177c24 */ /* 0x000fe2000f8e0217 */
[----:B------:R-:W-:-:S04]  /*1e90*/  IADD3 R28, P2, R29, R118, RZ ;  /* 0x000000761d1c7210 */ /* 0x000fc80007f5e0ff */
[----:B------:R-:W-:-:S04]  /*1ea0*/  IADD3 R21, R21, R23, RZ ;  /* 0x0000001715157210 */ /* 0x000fc80007ffe0ff */
[----:B------:R-:W-:-:S04]  /*1eb0*/  LEA.HI.X R20, R20, R113, R21, 0x2, P1 ;  /* 0x0000007114147211 */ /* 0x000fc800008f1415 */
[----:B------:R-:W-:-:S05]  /*1ec0*/  IADD3.X R29, R20, R117, RZ, P2, !PT ;  /* 0x00000075141d7210 */ /* 0x000fca00017fe4ff */
[----:B--2-4-:R-:W2:Y:S04]  /*1ed0*/  LDG.E.128 R20, desc[UR16][R28.64] ;  /* 0x000000101c147981 */ /* 0x014ea8000c1e1d00 */
[----:B0--3--:R0:W3:Y:S01]  /*1ee0*/  LDG.E.128 R24, desc[UR16][R28.64+0x200] ;  /* 0x000200101c187981 */ /* 0x0090e2000c1e1d00 */
[----:B------:R-:W-:-:S04]  /*1ef0*/  IMAD R33, R138, UR20, RZ ;  /* 0x000000148a217c24 */ /* 0x000fc8000f8e02ff */
[----:B------:R-:W-:Y:S01]  /*1f00*/  IMAD R33, R130, UR21, R33 ;  /* 0x0000001582217c24 */ /* 0x000fe2000f8e0221 */
[----:B0-----:R-:W-:Y:S02]  /*1f10*/  MOV R28, R50 ;  /* 0x00000032001c7202 */ /* 0x001fe40000000f00 */
[----:B------:R-:W-:-:S03]  /*1f20*/  MOV R29, R133 ;  /* 0x00000085001d7202 */ /* 0x000fc60000000f00 */
[----:B------:R-:W-:-:S03]  /*1f30*/  IMAD.WIDE.U32 R30, R130, UR20, R28 ;  /* 0x00000014821e7c25 */ /* 0x000fc6000f8e001c */
[----:B------:R-:W-:Y:S02]  /*1f40*/  LEA R42, P1, R30, R44, 0x3 ;  /* 0x0000002c1e2a7211 */ /* 0x000fe400078218ff */
        /* <DEDUP_REMOVED lines=8> */
[----:B------:R-:W-:Y:S02]  /*1fd0*/  LEA.HI.X R30, R30, R115, R28, 0x2, P1 ;  /* 0x000000731e1e7211 */ /* 0x000fe400008f141c */
[----:B------:R-:W-:-:S04]  /*1fe0*/  IADD3 R80, P1, R81, R118, RZ ;  /* 0x0000007651507210 */ /* 0x000fc80007f3e0ff */
[----:B------:R-:W-:Y:S01]  /*1ff0*/  IADD3.X R81, R30, R117, RZ, P1, !PT ;  /* 0x000000751e517210 */ /* 0x000fe20000ffe4ff */
[----:B--2---:R-:W-:Y:S04]  /*2000*/  STS.128 [R119], R20 ;  /* 0x0000001477007388 */ /* 0x004fe80000000c00 */
[----:B---3--:R-:W-:Y:S01]  /*2010*/  STS.128 [R119+0x200], R24 ;  /* 0x0002001877007388 */ /* 0x008fe20000000c00 */
[----:B------:R-:W-:-:S03]  /*2020*/  NOP ;  /* 0x0000000000007918 */ /* 0x000fc60000000000 */
[----:B------:R-:W2:Y:S04]  /*2030*/  LDG.E.128 R28, desc[UR16][R80.64] ;  /* 0x00000010501c7981 */ /* 0x000ea8000c1e1d00 */
[----:B------:R0:W3:Y:S01]  /*2040*/  LDG.E.128 R32, desc[UR16][R80.64+0x200] ;  /* 0x0002001050207981 */ /* 0x0000e2000c1e1d00 */
[----:B------:R-:W-:Y:S02]  /*2050*/  ISETP.GT.AND P1, PT, R116, 0x1, PT ;  /* 0x000000017400780c */ /* 0x000fe40003f24270 */
[----:B------:R-:W-:Y:S01]  /*2060*/  ISETP.NE.AND P3, PT, R86, RZ, PT ;  /* 0x000000ff5600720c */ /* 0x000fe20003f65270 */
[----:B-1----:R-:W1:Y:S01]  /*2070*/  LDS.128 R20, [R131] ;  /* 0x0000000083147984 */ /* 0x002e620000000c00 */
[----:B------:R-:W-:-:S03]  /*2080*/  ISETP.EQ.AND P1, PT, R157, RZ, P1 ;  /* 0x000000ff9d00720c */ /* 0x000fc60000f22270 */
[----:B------:R-:W3:Y:S01]  /*2090*/  LDS.128 R24, [R131+0x10] ;  /* 0x0000100083187984 */ /* 0x000ee20000000c00 */
[----:B0-----:R-:W-:-:S04]  /*20a0*/  LEA R81, R124, R130, 0x8 ;  /* 0x000000827c517211 */ /* 0x001fc800078e40ff */
[----:B------:R-:W-:-:S05]  /*20b0*/  SEL R80, R81, R132, !P3 ;  /* 0x0000008451507207 */ /* 0x000fca0005800000 */
[----:B------:R-:W0:Y:S01]  /*20c0*/  @P1 LDC R142, c[0x0][0x21c] ;  /* 0x00008700ff8e1b82 */ /* 0x000e220000000800 */
[----:B------:R-:W-:Y:S01]  /*20d0*/  @P1 IADD3 R141, R116, -0x2, RZ ;  /* 0xfffffffe748d1810 */ /* 0x000fe20007ffe0ff */
[----:B----4-:R-:W-:Y:S01]  /*20e0*/  FMUL.FTZ R139, R42, 1.4426950216293334961 ;  /* 0x3fb8aa3b2a8b7820 */ /* 0x010fe20000410000 */
[----:B------:R-:W-:-:S03]  /*20f0*/  FMUL.FTZ R135, R121, R43 ;  /* 0x0000002b79877220 */ /* 0x000fc60000410000 */
[----:B------:R-:W-:Y:S01]  /*2100*/  FMUL.FTZ R134, R121, R139 ;  /* 0x0000008b79867220 */ /* 0x000fe20000410000 */
[----:B------:R-:W-:-:S03]  /*2110*/  FMUL.RZ R140, R135, 0.15915493667125701904 ;  /* 0x3e22f983878c7820 */ /* 0x000fc6000040c000 */
[----:B------:R-:W-:Y:S08]  /*2120*/  MUFU.EX2 R136, R134 ;  /* 0x0000008600887308 */ /* 0x000ff00000000800 */
[----:B------:R-:W4:Y:S01]  /*2130*/  MUFU.COS R137, R140 ;  /* 0x0000008c00897308 */ /* 0x000f220000000000 */
[----:B0-----:R-:W-:-:S07]  /*2140*/  @P1 IMAD R141, R141, R142, R130 ;  /* 0x0000008e8d8d1224 */ /* 0x001fce00078e0282 */
[----:B------:R0:W1:Y:S01]  /*2150*/  MUFU.SIN R135, R140 ;  /* 0x0000008c00877308 */ /* 0x0000620000000400 */
[----:B----4-:R-:W-:Y:S01]  /*2160*/  FMUL.FTZ R134, R136, R137 ;  /* 0x0000008988867220 */ /* 0x010fe20000410000 */
[----:B0-----:R-:W-:Y:S01]  /*2170*/  LEA R140, R80, R93, 0x3 ;  /* 0x0000005d508c7211 */ /* 0x001fe200078e18ff */
[----:B------:R-:W-:-:S04]  /*2180*/  @P1 IMAD.WIDE R80, R141, 0x10, R40 ;  /* 0x000000108d501825 */ /* 0x000fc800078e0228 */
[----:B-1----:R-:W-:Y:S01]  /*2190*/  FMUL.FTZ R135, R136, R135 ;  /* 0x0000008788877220 */ /* 0x002fe20000410000 */
[----:B------:R-:W-:Y:S01]  /*21a0*/  FMUL.FTZ R141, R120, R43 ;  /* 0x0000002b788d7220 */ /* 0x000fe20000410000 */
[----:B------:R-:W-:-:S03]  /*21b0*/  CS2R R136, SRZ ;  /* 0x0000000000887805 */ /* 0x000fc6000001ff00 */
[----:B------:R-:W-:Y:S01]  /*21c0*/  FMUL.RZ R144, R141, 0.15915493667125701904 ;  /* 0x3e22f9838d907820 */ /* 0x000fe2000040c000 */
[----:B------:R-:W-:-:S03]  /*21d0*/  FMUL.FTZ R141, R120, R139 ;  /* 0x0000008b788d7220 */ /* 0x000fc60000410000 */
[----:B------:R-:W-:Y:S01]  /*21e0*/  MUFU.SIN R142, R144 ;  /* 0x00000090008e7308 */ /* 0x000fe20000000400 */
[----:B------:R-:W-:-:S07]  /*21f0*/  FMUL.FTZ R143, R123, R139 ;  /* 0x0000008b7b8f7220 */ /* 0x000fce0000410000 */
[----:B------:R-:W0:Y:S08]  /*2200*/  MUFU.EX2 R141, R141 ;  /* 0x0000008d008d7308 */ /* 0x000e300000000800 */
[----:B------:R-:W1:Y:S01]  /*2210*/  MUFU.COS R146, R144 ;  /* 0x0000009000927308 */ /* 0x000e620000000000 */
[----:B------:R-:W-:-:S07]  /*2220*/  FMUL.FTZ R149, R121, R21 ;  /* 0x0000001579957220 */ /* 0x000fce0000410000 */
[----:B------:R4:W-:Y:S02]  /*2230*/  MUFU.EX2 R145, R143 ;  /* 0x0000008f00917308 */ /* 0x0009e40000000800 */
[----:B----4-:R-:W-:Y:S01]  /*2240*/  FMUL.FTZ R143, R8, R149 ;  /* 0x00000095088f7220 */ /* 0x010fe20000410000 */
[----:B------:R-:W-:Y:S01]  /*2250*/  BSSY B0, `(.L_x_18763) ;  /* 0x0000047000007945 */ /* 0x000fe20003800000 */
[----:B--2---:R-:W-:Y:S04]  /*2260*/  STS.128 [R119+0x420], R28 ;  /* 0x0004201c77007388 */ /* 0x004fe80000000c00 */
[----:B---3--:R-:W-:Y:S01]  /*2270*/  STS.128 [R119+0x620], R32 ;  /* 0x0006202077007388 */ /* 0x008fe20000000c00 */
[----:B------:R-:W-:-:S03]  /*2280*/  NOP ;  /* 0x0000000000007918 */ /* 0x000fc60000000000 */
[----:B------:R-:W2:Y:S04]  /*2290*/  LDS.128 R28, [R131+0x420] ;  /* 0x00042000831c7984 */ /* 0x000ea80000000c00 */
[----:B------:R-:W3:Y:S04]  /*22a0*/  LDS.128 R32, [R131+0x430] ;  /* 0x0004300083207984 */ /* 0x000ee80000000c00 */
[----:B------:R4:W-:Y:S01]  /*22b0*/  STS.64 [R140+0x14d0], R134 ;  /* 0x0014d0868c007388 */ /* 0x0009e20000000a00 */
[----:B------:R-:W-:Y:S01]  /*22c0*/  BAR.SYNC.DEFER_BLOCKING 0x0 ;  /* 0x0000000000007b1d */ /* 0x000fe20000010000 */
[----:B----4-:R-:W-:Y:S01]  /*22d0*/  FMUL.FTZ R140, R122, R139 ;  /* 0x0000008b7a8c7220 */ /* 0x010fe20000410000 */
[----:B------:R-:W-:-:S04]  /*22e0*/  FMUL.FTZ R139, R123, R43 ;  /* 0x0000002b7b8b7220 */ /* 0x000fc80000410000 */
[----:B------:R-:W-:Y:S01]  /*22f0*/  FMUL.RZ R148, R139, 0.15915493667125701904 ;  /* 0x3e22f9838b947820 */ /* 0x000fe2000040c000 */
[----:B0-----:R-:W-:Y:S01]  /*2300*/  FMUL.FTZ R139, R141, R142 ;  /* 0x0000008e8d8b7220 */ /* 0x001fe20000410000 */
[----:B------:R0:W5:Y:S02]  /*2310*/  @P1 LDG.E.64 R136, desc[UR16][R80.64+0x8] ;  /* 0x0000081050881981 */ /* 0x000164000c1e1b00 */
[----:B------:R-:W-:Y:S08]  /*2320*/  MUFU.COS R150, R148 ;  /* 0x0000009400967308 */ /* 0x000ff00000000000 */
[----:B------:R1:W-:Y:S01]  /*2330*/  MUFU.EX2 R147, R140 ;  /* 0x0000008c00937308 */ /* 0x0003e20000000800 */
[----:B0-----:R-:W-:-:S04]  /*2340*/  FMUL.FTZ R81, R122, R43 ;  /* 0x0000002b7a517220 */ /* 0x001fc80000410000 */
[----:B------:R-:W-:Y:S01]  /*2350*/  FMUL.RZ R151, R81, 0.15915493667125701904 ;  /* 0x3e22f98351977820 */ /* 0x000fe2000040c000 */
[----:B------:R-:W-:Y:S02]  /*2360*/  FMUL.FTZ R81, R121, R20 ;  /* 0x0000001479517220 */ /* 0x000fe40000410000 */
[----:B------:R0:W4:Y:S01]  /*2370*/  MUFU.SIN R80, R148 ;  /* 0x0000009400507308 */ /* 0x0001220000000400 */
[----:B-1----:R-:W-:Y:S01]  /*2380*/  FMUL.FTZ R140, R141, R146 ;  /* 0x000000928d8c7220 */ /* 0x002fe20000410000 */
[----:B------:R-:W-:Y:S01]  /*2390*/  FMUL.FTZ R144, R8, R81 ;  /* 0x0000005108907220 */ /* 0x000fe20000410000 */
[C---:B------:R-:W-:Y:S01]  /*23a0*/  FMUL.FTZ R81, R139.reuse, R143 ;  /* 0x0000008f8b517220 */ /* 0x040fe20000410000 */
[----:B------:R-:W-:Y:S02]  /*23b0*/  FMUL.FTZ R146, R120, R22 ;  /* 0x0000001678927220 */ /* 0x000fe40000410000 */
[-C--:B------:R-:W-:Y:S01]  /*23c0*/  FMUL.FTZ R156, R139, R144.reuse ;  /* 0x000000908b9c7220 */ /* 0x080fe20000410000 */
[----:B------:R-:W-:Y:S01]  /*23d0*/  FFMA.FTZ R142, R140, R144, -R81 ;  /* 0x000000908c8e7223 */ /* 0x000fe20000010851 */
[----:B------:R-:W1:Y:S01]  /*23e0*/  MUFU.SIN R152, R151 ;  /* 0x0000009700987308 */ /* 0x000e620000000400 */
[----:B0-----:R-:W-:Y:S01]  /*23f0*/  FMUL.FTZ R148, R120, R23 ;  /* 0x0000001778947220 */ /* 0x001fe20000410000 */
[----:B------:R-:W-:-:S04]  /*2400*/  FFMA.FTZ R81, R140, R143, R156 ;  /* 0x0000008f8c517223 */ /* 0x000fc8000001009c */
[----:B------:R-:W-:Y:S02]  /*2410*/  FFMA.FTZ R81, R9, R148, R81 ;  /* 0x0000009409517223 */ /* 0x000fe40000010051 */
[----:B------:R0:W2:Y:S01]  /*2420*/  MUFU.COS R154, R151 ;  /* 0x00000097009a7308 */ /* 0x0000a20000000000 */
[----:B----4-:R-:W-:Y:S01]  /*2430*/  FMUL.FTZ R141, R145, R80 ;  /* 0x00000050918d7220 */ /* 0x010fe20000410000 */
[----:B------:R-:W-:Y:S01]  /*2440*/  FFMA.FTZ R80, R9, R146, R142 ;  /* 0x0000009209507223 */ /* 0x000fe2000001008e */
[----:B------:R-:W-:Y:S02]  /*2450*/  FMUL.FTZ R142, R145, R150 ;  /* 0x00000096918e7220 */ /* 0x000fe40000410000 */
[C---:B------:R-:W-:Y:S01]  /*2460*/  FMUL.FTZ R145, R141.reuse, R81 ;  /* 0x000000518d917220 */ /* 0x040fe20000410000 */
[----:B------:R-:W-:-:S03]  /*2470*/  FMUL.FTZ R149, R141, R80 ;  /* 0x000000508d957220 */ /* 0x000fc60000410000 */
[C---:B------:R-:W-:Y:S01]  /*2480*/  FFMA.FTZ R80, R142.reuse, R80, -R145 ;  /* 0x000000508e507223 */ /* 0x040fe20000010891 */
[C---:B0-----:R-:W-:Y:S01]  /*2490*/  FMUL.FTZ R151, R123.reuse, R24 ;  /* 0x000000187b977220 */ /* 0x041fe20000410000 */
[----:B------:R-:W-:Y:S01]  /*24a0*/  FFMA.FTZ R81, R142, R81, R149 ;  /* 0x000000518e517223 */ /* 0x000fe20000010095 */
[----:B------:R-:W-:Y:S01]  /*24b0*/  FMUL.FTZ R149, R123, R25 ;  /* 0x000000197b957220 */ /* 0x000fe20000410000 */
[C---:B-1----:R-:W-:Y:S01]  /*24c0*/  FMUL.FTZ R145, R147.reuse, R152 ;  /* 0x0000009893917220 */ /* 0x042fe20000410000 */
[----:B------:R-:W-:Y:S01]  /*24d0*/  FFMA.FTZ R150, R10, R151, R80 ;  /* 0x000000970a967223 */ /* 0x000fe20000010050 */
[----:B------:R-:W-:Y:S01]  /*24e0*/  FMUL.FTZ R80, R134, R139 ;  /* 0x0000008b86507220 */ /* 0x000fe20000410000 */
[----:B------:R-:W-:Y:S01]  /*24f0*/  FFMA.FTZ R152, R10, R149, R81 ;  /* 0x000000950a987223 */ /* 0x000fe20000010051 */
[----:B--2---:R-:W-:Y:S01]  /*2500*/  FMUL.FTZ R147, R147, R154 ;  /* 0x0000009a93937220 */ /* 0x004fe20000410000 */
[----:B------:R-:W-:Y:S01]  /*2510*/  FMUL.FTZ R81, R135, R139 ;  /* 0x0000008b87517220 */ /* 0x000fe20000410000 */
[----:B------:R-:W-:Y:S01]  /*2520*/  FMUL.FTZ R155, R145, R150 ;  /* 0x00000096919b7220 */ /* 0x000fe20000410000 */
[----:B------:R-:W-:Y:S01]  /*2530*/  FFMA.FTZ R153, R135, R140, R80 ;  /* 0x0000008c87997223 */ /* 0x000fe20000010050 */
[----:B------:R-:W-:Y:S01]  /*2540*/  FMUL.FTZ R154, R145, R152 ;  /* 0x00000098919a7220 */ /* 0x000fe20000410000 */
[----:B------:R-:W-:Y:S01]  /*2550*/  FFMA.FTZ R81, R134, R140, -R81 ;  /* 0x0000008c86517223 */ /* 0x000fe20000010851 */
[----:B------:R-:W-:Y:S01]  /*2560*/  FFMA.FTZ R159, R147, R152, R155 ;  /* 0x00000098939f7223 */ /* 0x000fe2000001009b */
[----:B------:R-:W-:Y:S01]  /*2570*/  @P0 IADD3 R80, R93, R90, RZ ;  /* 0x0000005a5d500210 */ /* 0x000fe20007ffe0ff */
[----:B------:R-:W-:Y:S01]  /*2580*/  FMUL.FTZ R155, R141, R153 ;  /* 0x000000998d9b7220 */ /* 0x000fe20000410000 */
[----:B------:R-:W-:Y:S01]  /*2590*/  FFMA.FTZ R160, R147, R150, -R154 ;  /* 0x0000009693a07223 */ /* 0x000fe2000001089a */
[-C--:B------:R-:W-:Y:S01]  /*25a0*/  FMUL.FTZ R154, R141, R81.reuse ;  /* 0x000000518d9a7220 */ /* 0x080fe20000410000 */
[----:B------:R-:W-:Y:S01]  /*25b0*/  FMUL.FTZ R150, R122, R26 ;  /* 0x0000001a7a967220 */ /* 0x000fe20000410000 */
[----:B------:R-:W-:Y:S01]  /*25c0*/  FFMA.FTZ R156, R142, R81, -R155 ;  /* 0x000000518e9c7223 */ /* 0x000fe2000001089b */
[----:B------:R-:W-:Y:S01]  /*25d0*/  FMUL.FTZ R152, R122, R27 ;  /* 0x0000001b7a987220 */ /* 0x000fe20000410000 */
[----:B------:R-:W0:Y:S01]  /*25e0*/  @P0 LDS.64 R80, [R80+0x24d8] ;  /* 0x0024d80050500984 */ /* 0x000e220000000a00 */
[----:B------:R-:W-:Y:S01]  /*25f0*/  FFMA.FTZ R158, R142, R153, R154 ;  /* 0x000000998e9e7223 */ /* 0x000fe2000001009a */
[C---:B------:R-:W-:Y:S01]  /*2600*/  FFMA.FTZ R160, R11.reuse, R150, R160 ;  /* 0x000000960ba07223 */ /* 0x040fe200000100a0 */
[----:B------:R-:W-:Y:S01]  /*2610*/  FFMA.FTZ R159, R11, R152, R159 ;  /* 0x000000980b9f7223 */ /* 0x000fe2000001009f */
[----:B---3--:R-:W-:Y:S06]  /*2620*/  @P0 BRA `(.L_x_18764) ;  /* 0x0000000000240947 */ /* 0x008fec0003800000 */
[----:B------:R-:W-:-:S13]  /*2630*/  ISETP.NE.AND P0, PT, R116, R125, PT ;  /* 0x0000007d7400720c */ /* 0x000fda0003f05270 */
[----:B0-----:R-:W-:-:S04]  /*2640*/  @P0 LEA.HI R80, R116, R116, RZ, 0x1 ;  /* 0x0000007474500211 */ /* 0x001fc800078f08ff */
[----:B------:R-:W-:Y:S02]  /*2650*/  @P0 LOP3.LUT R81, R80, 0xfffffe, RZ, 0xc0, !PT ;  /* 0x00fffffe50510812 */ /* 0x000fe400078ec0ff */
[----:B------:R-:W-:Y:S02]  /*2660*/  MOV R80, 0x3f800000 ;  /* 0x3f80000000507802 */ /* 0x000fe40000000f00 */
[----:B------:R-:W-:-:S04]  /*2670*/  @P0 IADD3 R81, -R81, R116, RZ ;  /* 0x0000007451510210 */ /* 0x000fc80007ffe1ff */
[----:B------:R-:W-:Y:S01]  /*2680*/  @P0 LEA R154, R81, R130, 0x8 ;  /* 0x00000082519a0211 */ /* 0x000fe200078e40ff */
[----:B------:R-:W-:-:S03]  /*2690*/  HFMA2.MMA R81, -RZ, RZ, 0, 0 ;  /* 0x00000000ff517435 */ /* 0x000fc600000001ff */
[----:B------:R-:W-:-:S07]  /*26a0*/  @P0 LEA R154, R154, R93, 0x3 ;  /* 0x0000005d9a9a0211 */ /* 0x000fce00078e18ff */
[----:B------:R1:W2:Y:S02]  /*26b0*/  @P0 LDS.64 R80, [R154+0x14d0] ;  /* 0x0014d0009a500984 */ /* 0x0002a40000000a00 */
.L_x_18764:
[----:B------:R-:W-:Y:S05]  /*26c0*/  BSYNC B0 ;  /* 0x0000000000007941 */ /* 0x000fea0003800000 */
.L_x_18763:
[----:B------:R-:W3:Y:S01]  /*26d0*/  SHFL.UP PT, R164, R159, 0x1, RZ ;  /* 0x042000009fa47989 */ /* 0x000ee200000e00ff */
[C---:B-1----:R-:W-:Y:S01]  /*26e0*/  FMUL.FTZ R154, R145.reuse, R158 ;  /* 0x0000009e919a7220 */ /* 0x042fe20000410000 */
[-C--:B------:R-:W-:Y:S01]  /*26f0*/  FMUL.FTZ R153, R145, R156.reuse ;  /* 0x0000009c91997220 */ /* 0x080fe20000410000 */
[----:B------:R-:W-:Y:S01]  /*2700*/  ISETP.GE.AND P0, PT, R88, 0x1, PT ;  /* 0x000000015800780c */ /* 0x000fe20003f06270 */
[----:B------:R-:W1:Y:S01]  /*2710*/  SHFL.UP PT, R162, R160, 0x1, RZ ;  /* 0x04200000a0a27989 */ /* 0x000e6200000e00ff */
[C---:B------:R-:W-:Y:S01]  /*2720*/  FFMA.FTZ R161, R147.reuse, R156, -R154 ;  /* 0x0000009c93a17223 */ /* 0x040fe2000001089a */
[----:B------:R-:W-:Y:S01]  /*2730*/  FFMA.FTZ R153, R147, R158, R153 ;  /* 0x0000009e93997223 */ /* 0x000fe20000010099 */
[C---:B------:R-:W-:Y:S01]  /*2740*/  FMUL.FTZ R31, R2.reuse, R31 ;  /* 0x0000001f021f7220 */ /* 0x040fe20000410000 */
[----:B-----5:R-:W-:Y:S01]  /*2750*/  SHFL.IDX PT, R137, R137, RZ, 0x1f ;  /* 0x00001fff89897589 */ /* 0x020fe200000e0000 */
[----:B------:R-:W-:Y:S01]  /*2760*/  FMUL.FTZ R30, R2, R30 ;  /* 0x0000001e021e7220 */ /* 0x000fe20000410000 */
[C---:B------:R-:W-:Y:S01]  /*2770*/  FMUL.FTZ R28, R0.reuse, R28 ;  /* 0x0000001c001c7220 */ /* 0x040fe20000410000 */
[----:B------:R-:W-:Y:S01]  /*2780*/  FMUL.FTZ R29, R0, R29 ;  /* 0x0000001d001d7220 */ /* 0x000fe20000410000 */
[----:B------:R-:W4:Y:S01]  /*2790*/  SHFL.UP PT, R154, R161, 0x1, RZ ;  /* 0x04200000a19a7989 */ /* 0x000f2200000e00ff */
[----:B------:R-:W-:Y:S01]  /*27a0*/  BSSY B0, `(.L_x_18765) ;  /* 0x000009a000007945 */ /* 0x000fe20003800000 */
[----:B------:R-:W-:-:S02]  /*27b0*/  ISETP.GT.U32.AND P1, PT, R157, 0x1d, PT ;  /* 0x0000001d9d00780c */ /* 0x000fc40003f24070 */
[----:B------:R-:W0:Y:S01]  /*27c0*/  SHFL.UP PT, R156, R153, 0x1, RZ ;  /* 0x04200000999c7989 */ /* 0x000e2200000e00ff */
[C---:B------:R-:W-:Y:S02]  /*27d0*/  ISETP.GT.U32.AND P2, PT, R157.reuse, 0x1b, PT ;  /* 0x0000001b9d00780c */ /* 0x040fe40003f44070 */
[----:B------:R-:W-:Y:S01]  /*27e0*/  ISETP.GT.U32.AND P4, PT, R157, 0xf, PT ;  /* 0x0000000f9d00780c */ /* 0x000fe20003f84070 */
[----:B------:R-:W-:Y:S01]  /*27f0*/  SHFL.IDX PT, R136, R136, RZ, 0x1f ;  /* 0x00001fff88887589 */ /* 0x000fe200000e0000 */
[C---:B---3--:R-:W-:Y:S01]  /*2800*/  FMUL.FTZ R158, R153.reuse, R164 ;  /* 0x000000a4999e7220 */ /* 0x048fe20000410000 */
[----:B-1----:R-:W-:-:S03]  /*2810*/  FMUL.FTZ R163, R153, R162 ;  /* 0x000000a299a37220 */ /* 0x002fc60000410000 */
[C---:B------:R-:W-:Y:S01]  /*2820*/  FFMA.FTZ R155, R161.reuse, R162, -R158 ;  /* 0x000000a2a19b7223 */ /* 0x040fe2000001089e */
[----:B------:R-:W-:-:S03]  /*2830*/  FFMA.FTZ R164, R161, R164, R163 ;  /* 0x000000a4a1a47223 */ /* 0x000fc600000100a3 */
[----:B------:R-:W-:Y:S01]  /*2840*/  @P0 FADD.FTZ R160, R160, R155 ;  /* 0x0000009ba0a00221 */ /* 0x000fe20000010000 */
[----:B----4-:R-:W-:Y:S01]  /*2850*/  FMUL.FTZ R158, R153, R154 ;  /* 0x0000009a999e7220 */ /* 0x010fe20000410000 */
[----:B------:R-:W-:-:S03]  /*2860*/  @P0 FADD.FTZ R159, R159, R164 ;  /* 0x000000a49f9f0221 */ /* 0x000fc60000010000 */
        /* <DEDUP_REMOVED lines=54> */
[----:B------:R-:W-:Y:S01]  /*2bd0*/  FMUL.FTZ R158, R4, R34 ;  /* 0x00000022049e7220 */ /* 0x000fe20000410000 */
[----:B------:R-:W1:Y:S01]  /*2be0*/  SHFL.UP PT, R166, R160, 0x10, RZ ;  /* 0x06000000a0a67989 */ /* 0x000e6200000e00ff */
[-C--:B------:R-:W-:Y:S01]  /*2bf0*/  FMUL.FTZ R154, R147, R156.reuse ;  /* 0x0000009c939a7220 */ /* 0x080fe20000410000 */
[----:B------:R-:W-:Y:S01]  /*2c00*/  FMUL.FTZ R153, R3, R33 ;  /* 0x0000002103997220 */ /* 0x000fe20000410000 */
[C---:B------:R-:W-:Y:S01]  /*2c10*/  FMUL.FTZ R34, R145.reuse, R156 ;  /* 0x0000009c91227220 */ /* 0x040fe20000410000 */
[----:B------:R-:W3:Y:S01]  /*2c20*/  SHFL.UP PT, R162, R161, 0x10, RZ ;  /* 0x06000000a1a27989 */ /* 0x000ee200000e00ff */
[----:B------:R-:W-:Y:S01]  /*2c30*/  FFMA.FTZ R170, -R145, R158, -R154 ;  /* 0x0000009e91aa7223 */ /* 0x000fe2000001099a */
[----:B------:R-:W-:Y:S01]  /*2c40*/  FMUL.FTZ R154, R3, R32 ;  /* 0x00000020039a7220 */ /* 0x000fe20000410000 */
[----:B------:R-:W-:Y:S01]  /*2c50*/  FFMA.FTZ R33, R147, R158, -R34 ;  /* 0x0000009e93217223 */ /* 0x000fe20000010822 */
[----:B------:R-:W4:Y:S01]  /*2c60*/  SHFL.UP PT, R164, R163, 0x10, RZ ;  /* 0x06000000a3a47989 */ /* 0x000f2200000e00ff */
[----:B------:R-:W-:Y:S01]  /*2c70*/  FADD.FTZ R170, -R153, R170 ;  /* 0x000000aa99aa7221 */ /* 0x000fe20000010100 */
[----:B------:R-:W-:Y:S01]  /*2c80*/  ISETP.GE.AND P0, PT, R88, 0x10, PT ;  /* 0x000000105800780c */ /* 0x000fe20003f06270 */
[----:B------:R-:W-:-:S02]  /*2c90*/  FADD.FTZ R33, R154, R33 ;  /* 0x000000219a217221 */ /* 0x000fc40000010000 */
[C---:B------:R-:W-:Y:S02]  /*2ca0*/  FMUL.FTZ R35, R141.reuse, -R170 ;  /* 0x800000aa8d237220 */ /* 0x040fe40000410000 */
[-C--:B------:R-:W-:Y:S02]  /*2cb0*/  FMUL.FTZ R167, R141, -R33.reuse ;  /* 0x800000218da77220 */ /* 0x080fe40000410000 */
[C---:B------:R-:W-:Y:S01]  /*2cc0*/  FFMA.FTZ R165, R142.reuse, R33, -R35 ;  /* 0x000000218ea57223 */ /* 0x040fe20000010823 */
[----:B0-----:R-:W-:Y:S01]  /*2cd0*/  FMUL.FTZ R32, R163, R168 ;  /* 0x000000a8a3207220 */ /* 0x001fe20000410000 */
[----:B------:R-:W-:Y:S02]  /*2ce0*/  FFMA.FTZ R170, R142, R170, R167 ;  /* 0x000000aa8eaa7223 */ /* 0x000fe400000100a7 */
[----:B------:R-:W-:Y:S01]  /*2cf0*/  FADD.FTZ R165, R30, R165 ;  /* 0x000000a51ea57221 */ /* 0x000fe20000010000 */
[-C--:B-1----:R-:W-:Y:S01]  /*2d00*/  FFMA.FTZ R155, R161, R166.reuse, -R32 ;  /* 0x000000a6a19b7223 */ /* 0x082fe20000010820 */
[----:B------:R-:W-:Y:S01]  /*2d10*/  FMUL.FTZ R166, R163, R166 ;  /* 0x000000a6a3a67220 */ /* 0x000fe20000410000 */
[----:B------:R-:W-:Y:S01]  /*2d20*/  FADD.FTZ R170, -R31, R170 ;  /* 0x000000aa1faa7221 */ /* 0x000fe20000010100 */
[-C--:B------:R-:W-:Y:S01]  /*2d30*/  FMUL.FTZ R169, R139, -R165.reuse ;  /* 0x800000a58ba97220 */ /* 0x080fe20000410000 */
[----:B---3--:R-:W-:Y:S01]  /*2d40*/  FMUL.FTZ R35, R163, R162 ;  /* 0x000000a2a3237220 */ /* 0x008fe20000410000 */
[----:B------:R-:W-:Y:S01]  /*2d50*/  FFMA.FTZ R166, R161, R168, R166 ;  /* 0x000000a8a1a67223 */ /* 0x000fe200000100a6 */
[----:B------:R-:W-:Y:S01]  /*2d60*/  @P0 FADD.FTZ R160, R160, R155 ;  /* 0x0000009ba0a00221 */ /* 0x000fe20000010000 */
[----:B------:R-:W-:Y:S01]  /*2d70*/  FMUL.FTZ R167, R139, -R170 ;  /* 0x800000aa8ba77220 */ /* 0x000fe20000410000 */
[-C--:B----4-:R-:W-:Y:S01]  /*2d80*/  FMUL.FTZ R33, R163, R164.reuse ;  /* 0x000000a4a3217220 */ /* 0x090fe20000410000 */
[----:B------:R-:W-:Y:S01]  /*2d90*/  FFMA.FTZ R164, R161, R164, R35 ;  /* 0x000000a4a1a47223 */ /* 0x000fe20000010023 */
[----:B------:R-:W-:Y:S01]  /*2da0*/  @P0 FADD.FTZ R159, R159, R166 ;  /* 0x000000a69f9f0221 */ /* 0x000fe20000010000 */
[----:B------:R-:W-:Y:S01]  /*2db0*/  FFMA.FTZ R171, R140, R165, -R167 ;  /* 0x000000a58cab7223 */ /* 0x000fe200000108a7 */
[----:B------:R-:W-:Y:S01]  /*2dc0*/  @P0 FFMA.FTZ R161, R161, R162, -R33 ;  /* 0x000000a2a1a10223 */ /* 0x000fe20000010821 */
[----:B------:R-:W-:Y:S01]  /*2dd0*/  SHFL.UP PT, R160, R160, 0x1, RZ ;  /* 0x04200000a0a07989 */ /* 0x000fe200000e00ff */
[----:B------:R-:W-:Y:S01]  /*2de0*/  FSEL R164, R163, R164, !P0 ;  /* 0x000000a4a3a47208 */ /* 0x000fe20004000000 */
[CC--:B--2---:R-:W-:Y:S01]  /*2df0*/  FMUL.FTZ R163, R145.reuse, R81.reuse ;  /* 0x0000005191a37220 */ /* 0x0c4fe20000410000 */
[----:B------:R-:W-:Y:S01]  /*2e00*/  ISETP.GE.AND P0, PT, R116, UR32, PT ;  /* 0x0000002074007c0c */ /* 0x000fe2000bf06270 */
[----:B------:R-:W-:Y:S01]  /*2e10*/  SHFL.UP PT, R159, R159, 0x1, RZ ;  /* 0x042000009f9f7989 */ /* 0x000fe200000e00ff */
[-C--:B------:R-:W-:Y:S01]  /*2e20*/  FMUL.FTZ R162, R145, -R80.reuse ;  /* 0x8000005091a27220 */ /* 0x080fe20000410000 */
[----:B------:R-:W-:Y:S01]  /*2e30*/  FFMA.FTZ R165, R147, R80, -R163 ;  /* 0x0000005093a57223 */ /* 0x000fe200000108a3 */
[----:B------:R-:W-:Y:S01]  /*2e40*/  ISETP.NE.OR P0, PT, R157, RZ, P0 ;  /* 0x000000ff9d00720c */ /* 0x000fe20000705670 */
[----:B------:R-:W0:Y:S01]  /*2e50*/  SHFL.UP PT, R164, R164, 0x1, RZ ;  /* 0x04200000a4a47989 */ /* 0x000e2200000e00ff */
[----:B------:R-:W-:Y:S01]  /*2e60*/  FFMA.FTZ R166, R147, -R81, R162 ;  /* 0x8000005193a67223 */ /* 0x000fe200000100a2 */
[----:B------:R-:W-:Y:S01]  /*2e70*/  HFMA2.MMA R33, -RZ, RZ, 0, 0 ;  /* 0x00000000ff217435 */ /* 0x000fe200000001ff */
[----:B------:R-:W-:Y:S01]  /*2e80*/  FFMA.FTZ R170, R140, R170, R169 ;  /* 0x000000aa8caa7223 */ /* 0x000fe200000100a9 */
[----:B------:R-:W1:Y:S01]  /*2e90*/  SHFL.UP PT, R161, R161, 0x1, RZ ;  /* 0x04200000a1a17989 */ /* 0x000e6200000e00ff */
[----:B------:R-:W-:Y:S01]  /*2ea0*/  FMUL.FTZ R169, R141, -R165 ;  /* 0x800000a58da97220 */ /* 0x000fe20000410000 */
[----:B------:R-:W-:-:S02]  /*2eb0*/  MOV R32, 0x3f800000 ;  /* 0x3f80000000207802 */ /* 0x000fc40000000f00 */
[----:B------:R-:W-:Y:S02]  /*2ec0*/  CS2R R34, SRZ ;  /* 0x0000000000227805 */ /* 0x000fe4000001ff00 */
[----:B------:R-:W-:Y:S01]  /*2ed0*/  LEA R155, R130, R93, 0x4 ;  /* 0x0000005d829b7211 */ /* 0x000fe200078e20ff */
[-C--:B------:R-:W-:Y:S01]  /*2ee0*/  FMUL.FTZ R167, R141, -R166.reuse ;  /* 0x800000a68da77220 */ /* 0x080fe20000410000 */
[----:B------:R-:W-:Y:S01]  /*2ef0*/  FFMA.FTZ R169, R142, R166, R169 ;  /* 0x000000a68ea97223 */ /* 0x000fe200000100a9 */
[----:B------:R-:W-:Y:S01]  /*2f00*/  FADD.FTZ R171, R28, R171 ;  /* 0x000000ab1cab7221 */ /* 0x000fe20000010000 */
[----:B------:R-:W-:Y:S01]  /*2f10*/  FADD.FTZ R170, -R29, R170 ;  /* 0x000000aa1daa7221 */ /* 0x000fe20000010100 */
[----:B------:R-:W-:Y:S01]  /*2f20*/  FFMA.FTZ R167, R142, R165, -R167 ;  /* 0x000000a58ea77223 */ /* 0x000fe200000108a7 */
[----:B------:R2:W3:Y:S01]  /*2f30*/  @!P0 LDS.128 R32, [R155+0x25d0] ;  /* 0x0025d0009b208984 */ /* 0x0004e20000000c00 */
[----:B------:R-:W-:Y:S01]  /*2f40*/  ISETP.NE.AND P0, PT, R157, 0x1f, PT ;  /* 0x0000001f9d00780c */ /* 0x000fe20003f05270 */
[C---:B0-----:R-:W-:Y:S01]  /*2f50*/  FMUL.FTZ R162, R164.reuse, R137 ;  /* 0x00000089a4a27220 */ /* 0x041fe20000410000 */
[----:B------:R-:W-:-:S03]  /*2f60*/  FMUL.FTZ R164, R164, R136 ;  /* 0x00000088a4a47220 */ /* 0x000fc60000410000 */
[C---:B-1----:R-:W-:Y:S01]  /*2f70*/  FFMA.FTZ R163, R161.reuse, R136, -R162 ;  /* 0x00000088a1a37223 */ /* 0x042fe200000108a2 */
[----:B------:R-:W-:Y:S01]  /*2f80*/  FFMA.FTZ R164, R161, R137, R164 ;  /* 0x00000089a1a47223 */ /* 0x000fe200000100a4 */
[----:B------:R2:W0:Y:S02]  /*2f90*/  SHFL.DOWN PT, R162, R171, 0x1, 0x1f ;  /* 0x08201f00aba27f89 */ /* 0x00042400000e0000 */
[----:B------:R-:W-:Y:S01]  /*2fa0*/  @P3 FADD.FTZ R136, R160, R163 ;  /* 0x000000a3a0883221 */ /* 0x000fe20000010000 */
[----:B------:R-:W-:Y:S01]  /*2fb0*/  @P3 FADD.FTZ R137, R159, R164 ;  /* 0x000000a49f893221 */ /* 0x000fe20000010000 */
[----:B------:R-:W-:Y:S01]  /*2fc0*/  FMUL.FTZ R159, R139, -R169 ;  /* 0x800000a98b9f7220 */ /* 0x000fe20000410000 */
[----:B------:R-:W-:Y:S01]  /*2fd0*/  ISETP.GT.U32.AND P3, PT, R157, 0x17, PT ;  /* 0x000000179d00780c */ /* 0x000fe20003f64070 */
[----:B------:R-:W-:Y:S02]  /*2fe0*/  FMUL.FTZ R160, R135, R136 ;  /* 0x0000008887a07220 */ /* 0x000fe40000410000 */
[-C--:B------:R-:W-:Y:S01]  /*2ff0*/  FFMA.FTZ R161, R140, R167.reuse, -R159 ;  /* 0x000000a78ca17223 */ /* 0x080fe2000001089f */
[----:B------:R-:W-:Y:S01]  /*3000*/  FMUL.FTZ R167, R139, -R167 ;  /* 0x800000a78ba77220 */ /* 0x000fe20000410000 */
[----:B------:R-:W-:-:S03]  /*3010*/  FMUL.FTZ R159, R135, R137 ;  /* 0x00000089879f7220 */ /* 0x000fc60000410000 */
[----:B------:R-:W-:Y:S01]  /*3020*/  FFMA.FTZ R167, R140, R169, R167 ;  /* 0x000000a98ca77223 */ /* 0x000fe200000100a7 */
[C---:B------:R-:W-:Y:S01]  /*3030*/  FFMA.FTZ R135, R134.reuse, R136, -R159 ;  /* 0x0000008886877223 */ /* 0x040fe2000001089f */
[----:B------:R-:W-:Y:S01]  /*3040*/  FFMA.FTZ R134, R134, R137, R160 ;  /* 0x0000008986867223 */ /* 0x000fe200000100a0 */
[----:B------:R2:W1:Y:S04]  /*3050*/  SHFL.DOWN PT, R159, R161, 0x1, 0x1f ;  /* 0x08201f00a19f7f89 */ /* 0x00046800000e0000 */
[----:B------:R2:W4:Y:S04]  /*3060*/  SHFL.DOWN PT, R137, R170, 0x1, 0x1f ;  /* 0x08201f00aa897f89 */ /* 0x00052800000e0000 */
[----:B------:R2:W0:Y:S01]  /*3070*/  SHFL.DOWN PT, R163, R167, 0x1, 0x1f ;  /* 0x08201f00a7a37f89 */ /* 0x00042200000e0000 */
[----:B------:R-:W-:Y:S05]  /*3080*/  @!P0 BRA `(.L_x_18766) ;  /* 0x00000000002c8947 */ /* 0x000fea0003800000 */
[C---:B----4-:R-:W-:Y:S01]  /*3090*/  FMUL.FTZ R160, R167.reuse, R137 ;  /* 0x00000089a7a07220 */ /* 0x050fe20000410000 */
[C---:B0-----:R-:W-:Y:S01]  /*30a0*/  FMUL.FTZ R136, R167.reuse, R163 ;  /* 0x000000a3a7887220 */ /* 0x041fe20000410000 */
[-C--:B------:R-:W-:Y:S02]  /*30b0*/  FMUL.FTZ R164, R167, R162.reuse ;  /* 0x000000a2a7a47220 */ /* 0x080fe40000410000 */
[----:B------:R-:W-:Y:S01]  /*30c0*/  FFMA.FTZ R162, R161, R162, -R160 ;  /* 0x000000a2a1a27223 */ /* 0x000fe200000108a0 */
[C---:B-1----:R-:W-:Y:S01]  /*30d0*/  FMUL.FTZ R160, R159.reuse, R167 ;  /* 0x000000a79fa07220 */ /* 0x042fe20000410000 */
[----:B------:R-:W-:Y:S01]  /*30e0*/  FFMA.FTZ R136, R159, R161, -R136 ;  /* 0x000000a19f887223 */ /* 0x000fe20000010888 */
[----:B------:R-:W-:Y:S01]  /*30f0*/  FFMA.FTZ R137, R161, R137, R164 ;  /* 0x00000089a1897223 */ /* 0x000fe200000100a4 */
[----:B--2---:R-:W-:Y:S01]  /*3100*/  FADD.FTZ R171, R171, R162 ;  /* 0x000000a2abab7221 */ /* 0x004fe20000010000 */
[----:B------:R-:W-:Y:S02]  /*3110*/  FFMA.FTZ R167, R161, R163, R160 ;  /* 0x000000a3a1a77223 */ /* 0x000fe400000100a0 */
[----:B------:R-:W-:Y:S01]  /*3120*/  FADD.FTZ R170, R170, R137 ;  /* 0x00000089aaaa7221 */ /* 0x000fe20000010000 */
[----:B------:R-:W-:-:S07]  /*3130*/  MOV R161, R136 ;  /* 0x0000008800a17202 */ /* 0x000fce0000000f00 */
.L_x_18766:
[----:B------:R-:W-:Y:S05]  /*3140*/  BSYNC B0 ;  /* 0x0000000000007941 */ /* 0x000fea0003800000 */
.L_x_18765:
[----:B------:R-:W-:Y:S01]  /*3150*/  FADD.FTZ R134, R143, R134 ;  /* 0x000000868f867221 */ /* 0x000fe20000010000 */
[----:B-1----:R1:W0:Y:S01]  /*3160*/  SHFL.DOWN PT, R159, R167, 0x2, 0x1f ;  /* 0x08401f00a79f7f89 */ /* 0x00222200000e0000 */
[----:B------:R-:W-:Y:S01]  /*3170*/  BSSY B0, `(.L_x_18767) ;  /* 0x0000011000007945 */ /* 0x000fe20003800000 */
[----:B------:R-:W-:Y:S02]  /*3180*/  FADD.FTZ R135, R144, R135 ;  /* 0x0000008790877221 */ /* 0x000fe40000010000 */
[----:B------:R1:W0:Y:S04]  /*3190*/  SHFL.DOWN PT, R143, R161, 0x2, 0x1f ;  /* 0x08401f00a18f7f89 */ /* 0x00022800000e0000 */
[----:B------:R1:W0:Y:S04]  /*31a0*/  SHFL.DOWN PT, R160, R171, 0x2, 0x1f ;  /* 0x08401f00aba07f89 */ /* 0x00022800000e0000 */
        /* <DEDUP_REMOVED lines=13> */
.L_x_18768:
[----:B------:R-:W-:Y:S05]  /*3280*/  BSYNC B0 ;  /* 0x0000000000007941 */ /* 0x000fea0003800000 */
.L_x_18767:
        /* <DEDUP_REMOVED lines=15> */
[----:B----4-:R-:W-:Y:S01]  /*3380*/  FADD.FTZ R170, R170, R137 ;  /* 0x00000089aaaa7221 */ /* 0x010fe20000010000 */
[----:B------:R-:W-:-:S07]  /*3390*/  MOV R161, R136 ;  /* 0x0000008800a17202 */ /* 0x000fce0000000f00 */
.L_x_18770:
[----:B------:R-:W-:Y:S05]  /*33a0*/  BSYNC B0 ;  /* 0x0000000000007941 */ /* 0x000fea0003800000 */
.L_x_18769:
        /* <DEDUP_REMOVED lines=17> */
.L_x_18772:
[----:B------:R-:W-:Y:S05]  /*34c0*/  BSYNC B0 ;  /* 0x0000000000007941 */ /* 0x000fea0003800000 */
.L_x_18771:
[----:B0-----:R0:W0:Y:S01]  /*34d0*/  SHFL.DOWN PT, R159, R161, 0x10, 0x1f ;  /* 0x0a001f00a19f7f89 */ /* 0x00102200000e0000 */
[----:B------:R-:W-:Y:S01]  /*34e0*/  BSSY B0, `(.L_x_18773) ;  /* 0x0000011000007945 */ /* 0x000fe20003800000 */
[----:B------:R-:W-:Y:S02]  /*34f0*/  FMUL.FTZ R137, R139, R134 ;  /* 0x000000868b897220 */ /* 0x000fe40000410000 */
        /* <DEDUP_REMOVED lines=15> */
.L_x_18774:
[----:B------:R-:W-:Y:S05]  /*35f0*/  BSYNC B0 ;  /* 0x0000000000007941 */ /* 0x000fea0003800000 */
.L_x_18773:
[----:B------:R-:W-:Y:S01]  /*3600*/  SHFL.DOWN PT, R162, R167, 0x1, 0x1f ;  /* 0x08201f00a7a27f89 */ /* 0x000fe200000e0000 */
[-C--:B0-----:R-:W-:Y:S01]  /*3610*/  FMUL.FTZ R143, R139, R135.reuse ;  /* 0x000000878b8f7220 */ /* 0x081fe20000410000 */
[----:B------:R-:W-:Y:S01]  /*3620*/  FFMA.FTZ R136, R140, R135, -R137 ;  /* 0x000000878c887223 */ /* 0x000fe20000010889 */
[----:B------:R-:W-:Y:S01]  /*3630*/  ISETP.NE.AND P0, PT, R86, 0x1f, PT ;  /* 0x0000001f5600780c */ /* 0x000fe20003f05270 */
[----:B---3--:R-:W0:Y:S01]  /*3640*/  SHFL.IDX PT, R163, R34, RZ, 0x1f ;  /* 0x00001fff22a37589 */ /* 0x008e2200000e0000 */
[----:B------:R-:W-:Y:S01]  /*3650*/  FFMA.FTZ R137, R140, R134, R143 ;  /* 0x000000868c897223 */ /* 0x000fe2000001008f */
[C---:B------:R-:W-:Y:S01]  /*3660*/  FFMA.FTZ R143, R9.reuse, R146, R136 ;  /* 0x00000092098f7223 */ /* 0x040fe20000010088 */
[----:B------:R-:W-:Y:S01]  /*3670*/  ISETP.NE.AND P1, PT, R86, RZ, PT ;  /* 0x000000ff5600720c */ /* 0x000fe20003f25270 */
[----:B------:R-:W3:Y:S01]  /*3680*/  SHFL.IDX PT, R165, R35, RZ, 0x1f ;  /* 0x00001fff23a57589 */ /* 0x000ee200000e0000 */
[----:B------:R-:W-:Y:S01]  /*3690*/  FFMA.FTZ R148, R9, R148, R137 ;  /* 0x0000009409947223 */ /* 0x000fe20000010089 */
[C---:B------:R-:W-:Y:S01]  /*36a0*/  FMUL.FTZ R159, R141.reuse, R143 ;  /* 0x0000008f8d9f7220 */ /* 0x040fe20000410000 */
[----:B------:R-:W-:Y:S01]  /*36b0*/  BSSY B0, `(.L_x_18775) ;  /* 0x00000a2000007945 */ /* 0x000fe20003800000 */
[----:B------:R-:W5:Y:S01]  /*36c0*/  SHFL.DOWN PT, R169, R161, 0x1, 0x1f ;  /* 0x08201f00a1a97f89 */ /* 0x000f6200000e0000 */
[-C--:B------:R-:W-:Y:S01]  /*36d0*/  FMUL.FTZ R137, R141, R148.reuse ;  /* 0x000000948d897220 */ /* 0x080fe20000410000 */
[----:B------:R-:W-:-:S02]  /*36e0*/  FFMA.FTZ R144, R142, R148, R159 ;  /* 0x000000948e907223 */ /* 0x000fc4000001009f */
[----:B------:R-:W1:Y:S01]  /*36f0*/  SHFL.IDX PT, R160, R167, RZ, 0x1f ;  /* 0x00001fffa7a07589 */ /* 0x000e6200000e0000 */
[----:B------:R-:W-:Y:S01]  /*3700*/  FFMA.FTZ R137, R142, R143, -R137 ;  /* 0x0000008f8e897223 */ /* 0x000fe20000010889 */
[C---:B------:R-:W-:Y:S02]  /*3710*/  FFMA.FTZ R144, R10.reuse, R149, R144 ;  /* 0x000000950a907223 */ /* 0x040fe40000010090 */
[----:B------:R-:W2:Y:S01]  /*3720*/  SHFL.DOWN PT, R173, R170, 0x1, 0x1f ;  /* 0x08201f00aaad7f89 */ /* 0x000ea200000e0000 */
[----:B------:R-:W-:-:S03]  /*3730*/  FFMA.FTZ R151, R10, R151, R137 ;  /* 0x000000970a977223 */ /* 0x000fc60000010089 */
[----:B------:R-:W4:Y:S04]  /*3740*/  SHFL.DOWN PT, R168, R171, 0x1, 0x1f ;  /* 0x08201f00aba87f89 */ /* 0x000f2800000e0000 */
[----:B------:R-:W4:Y:S01]  /*3750*/  SHFL.IDX PT, R136, R161, RZ, 0x1f ;  /* 0x00001fffa1887589 */ /* 0x000f2200000e0000 */
[C---:B0-----:R-:W-:Y:S01]  /*3760*/  @P0 FMUL.FTZ R166, R162.reuse, R163 ;  /* 0x000000a3a2a60220 */ /* 0x041fe20000410000 */
[-C--:B---3--:R-:W-:Y:S02]  /*3770*/  @P0 FMUL.FTZ R162, R162, R165.reuse ;  /* 0x000000a5a2a20220 */ /* 0x088fe40000410000 */
[----:B------:R-:W0:Y:S01]  /*3780*/  SHFL.IDX PT, R137, R171, RZ, 0x1f ;  /* 0x00001fffab897589 */ /* 0x000e2200000e0000 */
[----:B-----5:R-:W-:-:S03]  /*3790*/  @P0 FFMA.FTZ R166, R169, R165, R166 ;  /* 0x000000a5a9a60223 */ /* 0x020fc600000100a6 */
[----:B------:R-:W3:Y:S01]  /*37a0*/  SHFL.IDX PT, R146, R170, RZ, 0x1f ;  /* 0x00001fffaa927589 */ /* 0x000ee200000e0000 */
[----:B------:R-:W-:Y:S01]  /*37b0*/  @P0 FFMA.FTZ R159, R169, R163, -R162 ;  /* 0x000000a3a99f0223 */ /* 0x000fe200000108a2 */
[C---:B-1----:R-:W-:Y:S01]  /*37c0*/  FMUL.FTZ R149, R160.reuse, R35 ;  /* 0x00000023a0957220 */ /* 0x042fe20000410000 */
[-C--:B------:R-:W-:Y:S01]  /*37d0*/  FMUL.FTZ R164, R160, R34.reuse ;  /* 0x00000022a0a47220 */ /* 0x080fe20000410000 */
[----:B--2---:R-:W-:Y:S01]  /*37e0*/  @P0 FADD.FTZ R165, R173, R166 ;  /* 0x000000a6ada50221 */ /* 0x004fe20000010000 */
[----:B----4-:R-:W-:Y:S01]  /*37f0*/  @P0 FADD.FTZ R163, R168, R159 ;  /* 0x0000009fa8a30221 */ /* 0x010fe20000010000 */
[C---:B------:R-:W-:Y:S02]  /*3800*/  FFMA.FTZ R162, R136.reuse, R34, -R149 ;  /* 0x0000002288a27223 */ /* 0x040fe40000010895 */
[----:B------:R-:W-:Y:S01]  /*3810*/  FMUL.FTZ R34, R165, -R81 ;  /* 0x80000051a5227220 */ /* 0x000fe20000410000 */
[----:B------:R-:W-:Y:S01]  /*3820*/  FFMA.FTZ R149, R136, R35, R164 ;  /* 0x0000002388957223 */ /* 0x000fe200000100a4 */
[----:B------:R-:W-:Y:S01]  /*3830*/  FMUL.FTZ R164, R163, -R81 ;  /* 0x80000051a3a47220 */ /* 0x000fe20000410000 */
[----:B------:R-:W-:Y:S01]  /*3840*/  FMUL.FTZ R81, R145, R151 ;  /* 0x0000009791517220 */ /* 0x000fe20000410000 */
[----:B------:R-:W-:Y:S01]  /*3850*/  FFMA.FTZ R163, R163, R80, -R34 ;  /* 0x00000050a3a37223 */ /* 0x000fe20000010822 */
[----:B------:R-:W-:Y:S01]  /*3860*/  FMUL.FTZ R34, R145, R144 ;  /* 0x0000009091227220 */ /* 0x000fe20000410000 */
[----:B------:R-:W-:Y:S01]  /*3870*/  FFMA.FTZ R165, R165, R80, R164 ;  /* 0x00000050a5a57223 */ /* 0x000fe200000100a4 */
[----:B------:R-:W-:Y:S01]  /*3880*/  FMUL.FTZ R35, R160, R33 ;  /* 0x00000021a0237220 */ /* 0x000fe20000410000 */
[----:B------:R-:W-:Y:S01]  /*3890*/  FADD.FTZ R158, R158, R163 ;  /* 0x000000a39e9e7221 */ /* 0x000fe20000010000 */
[C---:B------:R-:W-:Y:S01]  /*38a0*/  FFMA.FTZ R80, R147.reuse, R151, -R34 ;  /* 0x0000009793507223 */ /* 0x040fe20000010822 */
[----:B------:R-:W-:Y:S01]  /*38b0*/  FADD.FTZ R156, -R156, R165 ;  /* 0x000000a59c9c7221 */ /* 0x000fe20000010100 */
[----:B------:R-:W-:Y:S01]  /*38c0*/  FMUL.FTZ R160, R160, R32 ;  /* 0x00000020a0a07220 */ /* 0x000fe20000410000 */
[----:B------:R-:W-:Y:S01]  /*38d0*/  FFMA.FTZ R81, R147, R144, R81 ;  /* 0x0000009093517223 */ /* 0x000fe20000010051 */
[----:B------:R-:W-:Y:S01]  /*38e0*/  FFMA.FTZ R166, R11, R150, R80 ;  /* 0x000000960ba67223 */ /* 0x000fe20000010050 */
[C---:B------:R-:W-:Y:S01]  /*38f0*/  FMUL.FTZ R80, R145.reuse, -R156 ;  /* 0x8000009c91507220 */ /* 0x040fe20000410000 */
[----:B------:R-:W-:Y:S01]  /*3900*/  FMUL.FTZ R145, R145, -R158 ;  /* 0x8000009e91917220 */ /* 0x000fe20000410000 */
[C---:B------:R-:W-:Y:S01]  /*3910*/  FFMA.FTZ R32, R136.reuse, R32, -R35 ;  /* 0x0000002088207223 */ /* 0x040fe20000010823 */
[----:B------:R-:W-:Y:S01]  /*3920*/  FFMA.FTZ R33, R136, R33, R160 ;  /* 0x0000002188217223 */ /* 0x000fe200000100a0 */
[----:B0-----:R-:W-:Y:S01]  /*3930*/  FADD.FTZ R34, R137, R162 ;  /* 0x000000a289227221 */ /* 0x001fe20000010000 */
[----:B---3--:R-:W-:Y:S01]  /*3940*/  FADD.FTZ R35, R146, R149 ;  /* 0x0000009592237221 */ /* 0x008fe20000010000 */
[----:B------:R-:W-:Y:S01]  /*3950*/  FFMA.FTZ R168, R11, R152, R81 ;  /* 0x000000980ba87223 */ /* 0x000fe20000010051 */
[C---:B------:R-:W-:Y:S01]  /*3960*/  FFMA.FTZ R136, R147.reuse, R156, R145 ;  /* 0x0000009c93887223 */ /* 0x040fe20000010091 */
[-C--:B------:R-:W-:Y:S01]  /*3970*/  FFMA.FTZ R81, R147, R158.reuse, -R80 ;  /* 0x0000009e93517223 */ /* 0x080fe20000010850 */
[----:B------:R-:W-:Y:S01]  /*3980*/  FMUL.FTZ R146, R122, R158 ;  /* 0x0000009e7a927220 */ /* 0x000fe20000410000 */
[----:B------:R0:W-:Y:S01]  /*3990*/  @!P1 STS.128 [R155+0x25d0], R32 ;  /* 0x0025d0209b009388 */ /* 0x0001e20000000c00 */
[C---:B------:R-:W-:Y:S01]  /*39a0*/  FFMA.FTZ R80, -R129.reuse, R27, R168 ;  /* 0x0000001b81507223 */ /* 0x040fe200000101a8 */
[----:B------:R-:W-:Y:S01]  /*39b0*/  FADD.FTZ R154, R154, R81 ;  /* 0x000000519a9a7221 */ /* 0x000fe20000010000 */
[----:B------:R-:W-:Y:S01]  /*39c0*/  FMUL.FTZ R150, R122, R156 ;  /* 0x0000009c7a967220 */ /* 0x000fe20000410000 */
[----:B------:R-:W-:Y:S01]  /*39d0*/  FFMA.FTZ R81, -R129, R26, R166 ;  /* 0x0000001a81517223 */ /* 0x000fe200000101a6 */
[CC--:B------:R-:W-:Y:S01]  /*39e0*/  FMUL.FTZ R137, R80.reuse, R146.reuse ;  /* 0x0000009250897220 */ /* 0x0c0fe20000410000 */
[C---:B------:R-:W-:Y:S01]  /*39f0*/  FMUL.FTZ R160, R11.reuse, R146 ;  /* 0x000000920ba07220 */ /* 0x040fe20000410000 */
[-C--:B------:R-:W-:Y:S01]  /*3a00*/  FMUL.FTZ R152, R80, R150.reuse ;  /* 0x0000009650987220 */ /* 0x080fe20000410000 */
[-C--:B------:R-:W-:Y:S01]  /*3a10*/  FMUL.FTZ R162, R11, R150.reuse ;  /* 0x000000960ba27220 */ /* 0x080fe20000410000 */
[----:B------:R-:W-:Y:S01]  /*3a20*/  FFMA.FTZ R172, R81, R150, -R137 ;  /* 0x0000009651ac7223 */ /* 0x000fe20000010889 */
[----:B------:R-:W-:Y:S01]  /*3a30*/  FMUL.FTZ R137, R123, R154 ;  /* 0x0000009a7b897220 */ /* 0x000fe20000410000 */
[----:B------:R-:W-:Y:S01]  /*3a40*/  FFMA.FTZ R170, R81, R146, R152 ;  /* 0x0000009251aa7223 */ /* 0x000fe20000010098 */
[----:B------:R1:W-:Y:S01]  /*3a50*/  STS [R99+0x18], R160 ;  /* 0x000018a063007388 */ /* 0x0003e20000000800 */
[----:B0-----:R-:W-:Y:S01]  /*3a60*/  FADD.FTZ R32, -R153, R136 ;  /* 0x0000008899207221 */ /* 0x001fe20000010100 */
[C---:B------:R-:W-:Y:S01]  /*3a70*/  FFMA.FTZ R34, -R128.reuse, R25, R144 ;  /* 0x0000001980227223 */ /* 0x040fe20000010190 */
[----:B------:R-:W-:Y:S01]  /*3a80*/  FFMA.FTZ R35, -R128, R24, R151 ;  /* 0x0000001880237223 */ /* 0x000fe20000010197 */
[----:B------:R0:W-:Y:S01]  /*3a90*/  STS [R99+0x1c], R162 ;  /* 0x00001ca263007388 */ /* 0x0001e20000000800 */
[C---:B------:R-:W-:Y:S01]  /*3aa0*/  FMUL.FTZ R33, R141.reuse, -R32 ;  /* 0x800000208d217220 */ /* 0x040fe20000410000 */
[----:B------:R-:W-:Y:S01]  /*3ab0*/  FMUL.FTZ R141, R141, -R154 ;  /* 0x8000009a8d8d7220 */ /* 0x000fe20000410000 */
[----:B------:R-:W-:Y:S01]  /*3ac0*/  FMUL.FTZ R145, R123, R32 ;  /* 0x000000207b917220 */ /* 0x000fe20000410000 */
[----:B------:R-:W-:Y:S01]  /*3ad0*/  FFMA.FTZ R144, -R3, R144, -RZ ;  /* 0x0000009003907223 */ /* 0x000fe200000109ff */
[C---:B------:R-:W-:Y:S01]  /*3ae0*/  FFMA.FTZ R33, R142.reuse, R154, -R33 ;  /* 0x0000009a8e217223 */ /* 0x040fe20000010821 */
[----:B------:R-:W-:Y:S01]  /*3af0*/  FFMA.FTZ R142, R142, R32, R141 ;  /* 0x000000208e8e7223 */ /* 0x000fe2000001008d */
[-C--:B------:R-:W-:Y:S01]  /*3b00*/  FMUL.FTZ R136, R34, R145.reuse ;  /* 0x0000009122887220 */ /* 0x080fe20000410000 */
[----:B------:R-:W-:Y:S01]  /*3b10*/  FMUL.FTZ R150, R10, R145 ;  /* 0x000000910a967220 */ /* 0x000fe20000410000 */
[----:B------:R-:W-:Y:S01]  /*3b20*/  FADD.FTZ R33, R30, R33 ;  /* 0x000000211e217221 */ /* 0x000fe20000010000 */
[----:B------:R-:W-:Y:S01]  /*3b30*/  FADD.FTZ R31, -R31, R142 ;  /* 0x0000008e1f1f7221 */ /* 0x000fe20000010100 */
[-C--:B------:R-:W-:Y:S01]  /*3b40*/  FFMA.FTZ R149, R35, R137.reuse, R136 ;  /* 0x0000008923957223 */ /* 0x080fe20000010088 */
[-C--:B------:R-:W-:Y:S01]  /*3b50*/  FMUL.FTZ R30, R34, R137.reuse ;  /* 0x00000089221e7220 */ /* 0x080fe20000410000 */
[----:B------:R-:W-:Y:S01]  /*3b60*/  FMUL.FTZ R136, R10, R137 ;  /* 0x000000890a887220 */ /* 0x000fe20000410000 */
[-C--:B------:R-:W-:Y:S01]  /*3b70*/  FMUL.FTZ R137, R139, -R31.reuse ;  /* 0x8000001f8b897220 */ /* 0x080fe20000410000 */
[----:B------:R-:W-:Y:S01]  /*3b80*/  FMUL.FTZ R146, R120, R31 ;  /* 0x0000001f78927220 */ /* 0x000fe20000410000 */
[----:B------:R-:W-:Y:S01]  /*3b90*/  FFMA.FTZ R164, R35, R145, -R30 ;  /* 0x0000009123a47223 */ /* 0x000fe2000001081e */
[-C--:B------:R-:W-:Y:S01]  /*3ba0*/  FMUL.FTZ R30, R139, -R33.reuse ;  /* 0x800000218b1e7220 */ /* 0x080fe20000410000 */
[-C--:B------:R-:W-:Y:S01]  /*3bb0*/  FFMA.FTZ R137, R140, R33.reuse, -R137 ;  /* 0x000000218c897223 */ /* 0x080fe20000010889 */
[----:B------:R-:W-:Y:S01]  /*3bc0*/  FMUL.FTZ R142, R120, R33 ;  /* 0x00000021788e7220 */ /* 0x000fe20000410000 */
[----:B------:R2:W-:Y:S01]  /*3bd0*/  STS [R99+0x14], R150 ;  /* 0x0000149663007388 */ /* 0x0005e20000000800 */
[----:B------:R-:W-:Y:S01]  /*3be0*/  FFMA.FTZ R140, R140, R31, R30 ;  /* 0x0000001f8c8c7223 */ /* 0x000fe2000001001e */
[----:B------:R-:W-:Y:S01]  /*3bf0*/  FADD.FTZ R28, R28, R137 ;  /* 0x000000891c1c7221 */ /* 0x000fe20000010000 */
[C---:B------:R-:W-:Y:S01]  /*3c00*/  FFMA.FTZ R137, -R127.reuse, R23, R148 ;  /* 0x000000177f897223 */ /* 0x040fe20000010194 */
[----:B------:R-:W-:Y:S01]  /*3c10*/  FFMA.FTZ R30, -R127, R22, R143 ;  /* 0x000000167f1e7223 */ /* 0x000fe2000001018f */
[----:B------:R-:W-:Y:S01]  /*3c20*/  FADD.FTZ R140, -R29, R140 ;  /* 0x0000008c1d8c7221 */ /* 0x000fe20000010100 */
[----:B-1----:R-:W-:Y:S01]  /*3c30*/  FMUL.FTZ R160, R9, R142 ;  /* 0x0000008e09a07220 */ /* 0x002fe20000410000 */
[-C--:B------:R-:W-:Y:S01]  /*3c40*/  FMUL.FTZ R139, R137, R146.reuse ;  /* 0x00000092898b7220 */ /* 0x080fe20000410000 */
[----:B0-----:R-:W-:Y:S01]  /*3c50*/  FMUL.FTZ R162, R9, R146 ;  /* 0x0000009209a27220 */ /* 0x001fe20000410000 */
[C---:B------:R-:W-:Y:S01]  /*3c60*/  FMUL.FTZ R141, R121.reuse, R140 ;  /* 0x0000008c798d7220 */ /* 0x040fe20000410000 */
[----:B------:R0:W-:Y:S01]  /*3c70*/  STS [R99+0x10], R136 ;  /* 0x0000108863007388 */ /* 0x0001e20000000800 */
[----:B------:R-:W-:Y:S01]  /*3c80*/  FFMA.FTZ R145, R30, R142, R139 ;  /* 0x0000008e1e917223 */ /* 0x000fe2000001008b */
[----:B------:R-:W-:Y:S01]  /*3c90*/  FMUL.FTZ R139, R121, R28 ;  /* 0x0000001c798b7220 */ /* 0x000fe20000410000 */
[C---:B------:R-:W-:Y:S01]  /*3ca0*/  FMUL.FTZ R152, R8.reuse, R141 ;  /* 0x0000008d08987220 */ /* 0x040fe20000410000 */
[----:B------:R1:W-:Y:S01]  /*3cb0*/  STS [R99+0x8], R160 ;  /* 0x000008a063007388 */ /* 0x0003e20000000800 */
[----:B------:R-:W-:Y:S01]  /*3cc0*/  FMUL.FTZ R147, R137, R142 ;  /* 0x0000008e89937220 */ /* 0x000fe20000410000 */
[----:B--2---:R-:W-:Y:S01]  /*3cd0*/  FMUL.FTZ R150, R8, R139 ;  /* 0x0000008b08967220 */ /* 0x004fe20000410000 */
[----:B------:R-:W-:Y:S01]  /*3ce0*/  FFMA.FTZ R29, -R126, R20, R135 ;  /* 0x000000147e1d7223 */ /* 0x000fe20000010187 */
[----:B------:R2:W-:Y:S01]  /*3cf0*/  STS [R99+0xc], R162 ;  /* 0x00000ca263007388 */ /* 0x0005e20000000800 */
[----:B------:R-:W-:Y:S01]  /*3d00*/  FFMA.FTZ R147, R30, R146, -R147 ;  /* 0x000000921e937223 */ /* 0x000fe20000010893 */
[----:B0-----:R-:W-:Y:S01]  /*3d10*/  FFMA.FTZ R136, -R126, R21, R134 ;  /* 0x000000157e887223 */ /* 0x001fe20000010186 */
[----:B------:R-:W-:Y:S01]  /*3d20*/  FFMA.FTZ R134, -R0, R134, -RZ ;  /* 0x0000008600867223 */ /* 0x000fe200000109ff */
[----:B------:R0:W-:Y:S01]  /*3d30*/  STS [R99], R150 ;  /* 0x0000009663007388 */ /* 0x0001e20000000800 */
[----:B------:R-:W-:Y:S01]  /*3d40*/  FFMA.FTZ R148, -R2, R148, -RZ ;  /* 0x0000009402947223 */ /* 0x000fe200000109ff */
[C---:B------:R-:W-:Y:S01]  /*3d50*/  FMUL.FTZ R142, R136.reuse, R141 ;  /* 0x0000008d888e7220 */ /* 0x040fe20000410000 */
[----:B------:R-:W-:Y:S01]  /*3d60*/  FMUL.FTZ R146, R136, R139 ;  /* 0x0000008b88927220 */ /* 0x000fe20000410000 */
[----:B------:R3:W-:Y:S01]  /*3d70*/  STS [R99+0x4], R152 ;  /* 0x0000049863007388 */ /* 0x0007e20000000800 */
[----:B-1----:R-:W-:Y:S01]  /*3d80*/  FMUL.FTZ R160, R2, R143 ;  /* 0x0000008f02a07220 */ /* 0x002fe20000410000 */
[C---:B------:R-:W-:Y:S01]  /*3d90*/  FFMA.FTZ R142, R29.reuse, R139, R142 ;  /* 0x0000008b1d8e7223 */ /* 0x040fe2000001008e */
[----:B------:R-:W-:Y:S01]  /*3da0*/  IADD3 R139, -R6, UR7, RZ ;  /* 0x00000007068b7c10 */ /* 0x000fe2000fffe1ff */
[----:B------:R-:W-:Y:S01]  /*3db0*/  BAR.SYNC.DEFER_BLOCKING 0x0 ;  /* 0x0000000000007b1d */ /* 0x000fe20000010000 */
[----:B------:R-:W-:Y:S01]  /*3dc0*/  FFMA.FTZ R146, R29, R141, -R146 ;  /* 0x0000008d1d927223 */ /* 0x000fe20000010892 */
[----:B------:R-:W-:Y:S01]  /*3dd0*/  FADD.FTZ R142, RZ, R142 ;  /* 0x0000008eff8e7221 */ /* 0x000fe20000010000 */
[----:B--2---:R-:W-:Y:S01]  /*3de0*/  LEA R162, R139, -R86, 0x1 ;  /* 0x800000568ba27211 */ /* 0x004fe200078e08ff */
[----:B0-----:R-:W-:Y:S01]  /*3df0*/  FMUL.FTZ R150, R3, R151 ;  /* 0x0000009703967220 */ /* 0x001fe20000410000 */
[----:B------:R-:W-:Y:S01]  /*3e00*/  FADD.FTZ R146, RZ, R146 ;  /* 0x00000092ff927221 */ /* 0x000fe20000010000 */
[----:B------:R-:W-:Y:S01]  /*3e10*/  FADD.FTZ R142, R142, R145 ;  /* 0x000000918e8e7221 */ /* 0x000fe20000010000 */
[----:B------:R-:W-:Y:S01]  /*3e20*/  ISETP.GE.AND P2, PT, R162, 0x1, PT ;  /* 0x00000001a200780c */ /* 0x000fe20003f46270 */
[----:B---3--:R-:W-:Y:S01]  /*3e30*/  FMUL.FTZ R152, R4, R166 ;  /* 0x000000a604987220 */ /* 0x008fe20000410000 */
[----:B------:R-:W-:Y:S01]  /*3e40*/  FADD.FTZ R141, R146, R147 ;  /* 0x00000093928d7221 */ /* 0x000fe20000010000 */
[----:B------:R-:W-:Y:S01]  /*3e50*/  FADD.FTZ R167, R142, R149 ;  /* 0x000000958ea77221 */ /* 0x000fe20000010000 */
[----:B------:R-:W-:Y:S01]  /*3e60*/  FMUL.FTZ R146, R0, R135 ;  /* 0x0000008700927220 */ /* 0x000fe20000410000 */
[----:B------:R-:W-:Y:S01]  /*3e70*/  FFMA.FTZ R142, -R4, R168, -RZ ;  /* 0x000000a8048e7223 */ /* 0x000fe200000109ff */
        /* <DEDUP_REMOVED lines=18> */
[----:B------:R-:W1:Y:S01]  /*3fa0*/  LDS R151, [R102+0x420] ;  /* 0x0004200066977984 */ /* 0x000e620000000800 */
[----:B------:R-:W-:Y:S01]  /*3fb0*/  IADD3 R135, R116, -0x1, RZ ;  /* 0xffffffff74877810 */ /* 0x000fe20007ffe0ff */
[C---:B------:R-:W-:Y:S02]  /*3fc0*/  IMAD R145, R138.reuse, UR26, RZ ;  /* 0x0000001a8a917c24 */ /* 0x040fe4000f8e02ff */
[----:B------:R-:W-:Y:S01]  /*3fd0*/  IMAD R147, R138, UR28, RZ ;  /* 0x0000001c8a937c24 */ /* 0x000fe2000f8e02ff */
[----:B------:R-:W-:Y:S01]  /*3fe0*/  SHF.L.U32 R135, R135, 0x8, RZ ;  /* 0x0000000887877819 */ /* 0x000fe200000006ff */
[C---:B------:R-:W-:Y:S02]  /*3ff0*/  IMAD R145, R130.reuse, UR27, R145 ;  /* 0x0000001b82917c24 */ /* 0x040fe4000f8e0291 */
[----:B------:R-:W-:Y:S01]  /*4000*/  IMAD R147, R130, UR29, R147 ;  /* 0x0000001d82937c24 */ /* 0x000fe2000f8e0293 */
[----:B0-----:R-:W-:-:S04]  /*4010*/  IADD3 R142, P2, R135, R86, RZ ;  /* 0x00000056878e7210 */ /* 0x001fc80007f5e0ff */
        /* <DEDUP_REMOVED lines=11> */
.L_x_18776:
[----:B------:R-:W-:Y:S05]  /*40d0*/  BSYNC B0 ;  /* 0x0000000000007941 */ /* 0x000fea0003800000 */
.L_x_18775:
[----:B------:R1:W3:Y:S01]  /*40e0*/  LDS R135, [R92+0x4a0] ;  /* 0x0004a0005c877984 */ /* 0x0002e20000000800 */
[C---:B------:R-:W-:Y:S01]  /*40f0*/  ISETP.GE.AND P2, PT, R162.reuse, 0x21, PT ;  /* 0x00000021a200780c */ /* 0x040fe20003f46270 */
[----:B------:R-:W-:Y:S01]  /*4100*/  USHF.L.U64.HI UR30, UR5, 0x2, UR6 ;  /* 0x00000002051e7899 */ /* 0x000fe20008010206 */
[----:B------:R-:W-:Y:S01]  /*4110*/  FADD.FTZ R141, R141, R164 ;  /* 0x000000a48d8d7221 */ /* 0x000fe20000010000 */
[----:B------:R-:W-:Y:S01]  /*4120*/  USHF.L.U32 UR31, UR5, 0x2, URZ ;  /* 0x00000002051f7899 */ /* 0x000fe2000800063f */
[----:B------:R-:W-:Y:S01]  /*4130*/  BSSY B0, `(.L_x_18777) ;  /* 0x000000f000007945 */ /* 0x000fe20003800000 */
[----:B------:R-:W-:Y:S01]  /*4140*/  ISETP.GE.AND P3, PT, R162, 0x41, PT ;  /* 0x00000041a200780c */ /* 0x000fe20003f66270 */
[----:B0-----:R-:W-:Y:S01]  /*4150*/  FADD.FTZ R134, R141, R172 ;  /* 0x000000ac8d867221 */ /* 0x001fe20000010000 */
[----:B------:R-:W-:Y:S02]  /*4160*/  IMAD R138, R48, UR30, RZ ;  /* 0x0000001e308a7c24 */ /* 0x000fe4000f8e02ff */
[----:B------:R-:W-:Y:S01]  /*4170*/  FADD.FTZ R141, R167, R170 ;  /* 0x000000aaa78d7221 */ /* 0x000fe20000010000 */
[----:B------:R-:W-:-:S02]  /*4180*/  IMAD R142, R46, UR30, RZ ;  /* 0x0000001e2e8e7c24 */ /* 0x000fc4000f8e02ff */
[----:B--2---:R-:W-:Y:S02]  /*4190*/  IMAD R147, R49, UR31, R138 ;  /* 0x0000001f31937c24 */ /* 0x004fe4000f8e028a */
[----:B------:R-:W-:Y:S01]  /*41a0*/  IMAD R149, R47, UR31, R142 ;  /* 0x0000001f2f957c24 */ /* 0x000fe2000f8e028e */
[----:B-1----:R-:W-:Y:S06]  /*41b0*/  @!P2 BRA `(.L_x_18778) ;  /* 0x000000000018a947 */ /* 0x002fec0003800000 */
[----:B------:R-:W-:-:S04]  /*41c0*/  IMAD.WIDE.U32 R142, R48, UR31, R78 ;  /* 0x0000001f308e7c25 */ /* 0x000fc8000f8e004e */
[----:B------:R-:W-:Y:S01]  /*41d0*/  IMAD.WIDE.U32 R144, R46, UR31, R64 ;  /* 0x0000001f2e907c25 */ /* 0x000fe2000f8e0040 */
[----:B------:R-:W-:-:S04]  /*41e0*/  IADD3 R143, R143, R147, RZ ;  /* 0x000000938f8f7210 */ /* 0x000fc80007ffe0ff */
[----:B------:R-:W-:Y:S01]  /*41f0*/  IADD3 R145, R145, R149, RZ ;  /* 0x0000009591917210 */ /* 0x000fe20007ffe0ff */
[----:B------:R0:W-:Y:S04]  /*4200*/  REDG.E.ADD.F32.FTZ.RN.STRONG.GPU desc[UR16][R142.64], R153 ;  /* 0x000000998e0079a6 */ /* 0x0001e8000c10f390 */
[----:B---3--:R0:W-:Y:S02]  /*4210*/  REDG.E.ADD.F32.FTZ.RN.STRONG.GPU desc[UR16][R144.64], R135 ;  /* 0x00000087900079a6 */ /* 0x0081e4000c10f390 */
.L_x_18778:
[----:B------:R-:W-:Y:S05]  /*4220*/  BSYNC B0 ;  /* 0x0000000000007941 */ /* 0x000fea0003800000 */
.L_x_18777:
[----:B0--3--:R0:W1:Y:S01]  /*4230*/  LDS R135, [R94+0x520] ;  /* 0x000520005e877984 */ /* 0x0090620000000800 */
        /* <DEDUP_REMOVED lines=8> */
.L_x_18780:
[----:B------:R-:W-:Y:S05]  /*42c0*/  BSYNC B0 ;  /* 0x0000000000007941 */ /* 0x000fea0003800000 */
.L_x_18779:
        /* <DEDUP_REMOVED lines=8> */
[----:B------:R-:W-:-:S04]  /*4350*/  IMAD.WIDE.U32 R142, R48, UR31, R74 ;  /* 0x0000001f308e7c25 */ /* 0x000fc8000f8e004a */
[----:B------:R-:W-:Y:S01]  /*4360*/  IMAD.WIDE.U32 R144, R46, UR31, R60 ;  /* 0x0000001f2e907c25 */ /* 0x000fe2000f8e003c */
[----:B------:R-:W-:-:S04]  /*4370*/  IADD3 R143, R147, R143, RZ ;  /* 0x0000008f938f7210 */ /* 0x000fc80007ffe0ff */
[----:B------:R-:W-:Y:S01]  /*4380*/  IADD3 R145, R149, R145, RZ ;  /* 0x0000009195917210 */ /* 0x000fe20007ffe0ff */
[----:B------:R3:W-:Y:S04]  /*4390*/  REDG.E.ADD.F32.FTZ.RN.STRONG.GPU desc[UR16][R142.64], R159 ;  /* 0x0000009f8e0079a6 */ /* 0x0007e8000c10f390 */
[----:B--2---:R3:W-:Y:S02]  /*43a0*/  REDG.E.ADD.F32.FTZ.RN.STRONG.GPU desc[UR16][R144.64], R135 ;  /* 0x00000087900079a6 */ /* 0x0047e4000c10f390 */
.L_x_18782:
[----:B------:R-:W-:Y:S05]  /*43b0*/  BSYNC B0 ;  /* 0x0000000000007941 */ /* 0x000fea0003800000 */
.L_x_18781:
        /* <DEDUP_REMOVED lines=9> */
.L_x_18784:
[----:B------:R-:W-:Y:S05]  /*4450*/  BSYNC B0 ;  /* 0x0000000000007941 */ /* 0x000fea0003800000 */
.L_x_18783:
        /* <DEDUP_REMOVED lines=9> */
.L_x_18786:
[----:B------:R-:W-:Y:S05]  /*44f0*/  BSYNC B0 ;  /* 0x0000000000007941 */ /* 0x000fea0003800000 */
.L_x_18785:
        /* <DEDUP_REMOVED lines=9> */
.L_x_18788:
[----:B------:R-:W-:Y:S05]  /*4590*/  BSYNC B0 ;  /* 0x0000000000007941 */ /* 0x000fea0003800000 */
.L_x_18787:
        /* <DEDUP_REMOVED lines=9> */
.L_x_18790:
[----:B------:R-:W-:Y:S05]  /*4630*/  BSYNC B0 ;  /* 0x0000000000007941 */ /* 0x000fea0003800000 */
.L_x_18789:
[----:B------:R-:W5:Y:S01]  /*4640*/  SHFL.DOWN PT, R138, R141, 0x1, 0x1f ;  /* 0x08201f008d8a7f89 */ /* 0x000f6200000e0000 */
[C---:B------:R-:W-:Y:S01]  /*4650*/  ISETP.GT.AND P2, PT, R88.reuse, 0x1e, PT ;  /* 0x0000001e5800780c */ /* 0x040fe20003f44270 */
[----:B0-----:R-:W-:Y:S01]  /*4660*/  FMUL.FTZ R139, R43, R158 ;  /* 0x0000009e2b8b7220 */ /* 0x001fe20000410000 */
[----:B------:R-:W-:Y:S01]  /*4670*/  ISETP.NE.AND P3, PT, R88, RZ, PT ;  /* 0x000000ff5800720c */ /* 0x000fe20003f65270 */
[----:B----4-:R-:W0:Y:S01]  /*4680*/  SHFL.DOWN PT, R135, R134, 0x1, 0x1f ;  /* 0x08201f0086877f89 */ /* 0x010e2200000e0000 */
[-C--:B------:R-:W-:Y:S01]  /*4690*/  FMUL.FTZ R27, R27, R156.reuse ;  /* 0x0000009c1b1b7220 */ /* 0x080fe20000410000 */
[----:B------:R-:W-:Y:S01]  /*46a0*/  FFMA.FTZ R139, R42, R156, -R139 ;  /* 0x0000009c2a8b7223 */ /* 0x000fe2000001088b */
[----:B------:R-:W-:Y:S01]  /*46b0*/  FMUL.FTZ R25, R25, R32 ;  /* 0x0000002019197220 */ /* 0x000fe20000410000 */
[----:B------:R-:W-:Y:S01]  /*46c0*/  FMUL.FTZ R21, R21, R140 ;  /* 0x0000008c15157220 */ /* 0x000fe20000410000 */
[----:B------:R-:W-:Y:S01]  /*46d0*/  BSSY B0, `(.L_x_18791) ;  /* 0x000004c000007945 */ /* 0x000fe20003800000 */
[----:B------:R-:W-:-:S02]  /*46e0*/  FMUL.FTZ R80, R80, R139 ;  /* 0x0000008b50507220 */ /* 0x000fc40000410000 */
[----:B------:R-:W-:-:S04]  /*46f0*/  FFMA.FTZ R21, R20, R28, R21 ;  /* 0x0000001c14157223 */ /* 0x000fc80000010015 */
[----:B------:R-:W4:Y:S01]  /*4700*/  @!P3 S2R R144, SR_CgaCtaId ;  /* 0x000000000090b919 */ /* 0x000f220000008800 */
[----:B------:R-:W-:Y:S01]  /*4710*/  FFMA.FTZ R16, R121, R21, R16 ;  /* 0x0000001579107223 */ /* 0x000fe20000010010 */
[----:B-----5:R-:W-:Y:S01]  /*4720*/  @!P2 FADD.FTZ R141, R141, R138 ;  /* 0x0000008a8d8da221 */ /* 0x020fe20000010000 */
[----:B0-----:R-:W-:-:S04]  /*4730*/  @!P2 FADD.FTZ R134, R134, R135 ;  /* 0x000000878686a221 */ /* 0x001fc80000010000 */
        /* <DEDUP_REMOVED lines=15> */
[C---:B------:R-:W-:Y:S01]  /*4830*/  FMUL.FTZ R27, R43.reuse, R154 ;  /* 0x0000009a2b1b7220 */ /* 0x040fe20000410000 */
[C---:B------:R-:W-:Y:S01]  /*4840*/  FMUL.FTZ R26, R43.reuse, R33 ;  /* 0x000000212b1a7220 */ /* 0x040fe20000410000 */
[----:B-----5:R-:W-:Y:S01]  /*4850*/  @!P2 FADD.FTZ R134, R134, R135 ;  /* 0x000000878686a221 */ /* 0x020fe20000010000 */
[----:B------:R-:W0:Y:S01]  /*4860*/  SHFL.DOWN PT, R142, R141, 0x10, 0x1f ;  /* 0x0a001f008d8e7f89 */ /* 0x000e2200000e0000 */
[----:B------:R-:W-:Y:S01]  /*4870*/  @!P3 MOV R135, 0x400 ;  /* 0x000004000087b802 */ /* 0x000fe20000000f00 */
[----:B------:R-:W-:Y:S01]  /*4880*/  FFMA.FTZ R26, R42, R31, -R26 ;  /* 0x0000001f2a1a7223 */ /* 0x000fe2000001081a */
[----:B------:R-:W-:Y:S01]  /*4890*/  ISETP.GT.AND P2, PT, R88, 0xf, PT ;  /* 0x0000000f5800780c */ /* 0x000fe20003f44270 */
[----:B------:R-:W5:Y:S01]  /*48a0*/  SHFL.DOWN PT, R143, R134, 0x10, 0x1f ;  /* 0x0a001f00868f7f89 */ /* 0x000f6200000e0000 */
[----:B----4-:R-:W-:Y:S01]  /*48b0*/  @!P3 LEA R93, R144, R135, 0x18 ;  /* 0x00000087905db211 */ /* 0x010fe200078ec0ff */
[----:B------:R-:W-:Y:S01]  /*48c0*/  FMUL.FTZ R135, R43, R156 ;  /* 0x0000009c2b877220 */ /* 0x000fe20000410000 */
[----:B------:R-:W-:Y:S01]  /*48d0*/  FMUL.FTZ R137, R137, R26 ;  /* 0x0000001a89897220 */ /* 0x000fe20000410000 */
[----:B------:R-:W-:-:S02]  /*48e0*/  FFMA.FTZ R19, R122, R138, R19 ;  /* 0x0000008a7a137223 */ /* 0x000fc40000010013 */
[C---:B------:R-:W-:Y:S01]  /*48f0*/  FFMA.FTZ R158, R42.reuse, R158, R135 ;  /* 0x0000009e2a9e7223 */ /* 0x040fe20000010087 */
[-C--:B------:R-:W-:Y:S01]  /*4900*/  FFMA.FTZ R135, R42, R32.reuse, -R27 ;  /* 0x000000202a877223 */ /* 0x080fe2000001081b */
[----:B------:R-:W-:Y:S02]  /*4910*/  FMUL.FTZ R27, R43, R32 ;  /* 0x000000202b1b7220 */ /* 0x000fe40000410000 */
[----:B------:R-:W-:Y:S01]  /*4920*/  FFMA.FTZ R80, R81, R158, R80 ;  /* 0x0000009e51507223 */ /* 0x000fe20000010050 */
[----:B------:R-:W-:Y:S01]  /*4930*/  FFMA.FTZ R81, R24, R154, R25 ;  /* 0x0000009a18517223 */ /* 0x000fe20000010019 */
[-C--:B------:R-:W-:Y:S01]  /*4940*/  FMUL.FTZ R25, R23, R31.reuse ;  /* 0x0000001f17197220 */ /* 0x080fe20000410000 */
[C---:B------:R-:W-:Y:S01]  /*4950*/  FMUL.FTZ R23, R43.reuse, R28 ;  /* 0x0000001c2b177220 */ /* 0x040fe20000410000 */
[C---:B------:R-:W-:Y:S01]  /*4960*/  FMUL.FTZ R24, R43.reuse, R31 ;  /* 0x0000001f2b187220 */ /* 0x040fe20000410000 */
[----:B------:R-:W-:Y:S01]  /*4970*/  FMUL.FTZ R43, R43, R140 ;  /* 0x0000008c2b2b7220 */ /* 0x000fe20000410000 */
[C---:B------:R-:W-:Y:S01]  /*4980*/  FFMA.FTZ R32, R42.reuse, R154, R27 ;  /* 0x0000009a2a207223 */ /* 0x040fe2000001001b */
[C---:B------:R-:W-:Y:S01]  /*4990*/  FFMA.FTZ R23, R42.reuse, R140, -R23 ;  /* 0x0000008c2a177223 */ /* 0x040fe20000010817 */
[----:B------:R-:W-:Y:S01]  /*49a0*/  FFMA.FTZ R27, R42, R33, R24 ;  /* 0x000000212a1b7223 */ /* 0x000fe20000010018 */
[----:B------:R-:W-:Y:S01]  /*49b0*/  FMUL.FTZ R34, R34, R135 ;  /* 0x0000008722227220 */ /* 0x000fe20000410000 */
        /* <DEDUP_REMOVED lines=29> */
.L_x_18792:
[----:B------:R-:W-:Y:S05]  /*4b90*/  BSYNC B0 ;  /* 0x0000000000007941 */ /* 0x000fea0003800000 */
.L_x_18791:
[----:B------:R-:W-:Y:S01]  /*4ba0*/  IADD3 R130, R130, 0x1, RZ ;  /* 0x0000000182827810 */ /* 0x000fe20007ffe0ff */
[----:B------:R-:W-:-:S03]  /*4bb0*/  UIADD3 UR5, UP0, UR5, 0x1, URZ ;  /* 0x0000000105057890 */ /* 0x000fc6000ff1e03f */
[----:B------:R-:W-:Y:S01]  /*4bc0*/  ISETP.GE.AND P1, PT, R130, UR33, PT ;  /* 0x0000002182007c0c */ /* 0x000fe2000bf26270 */
[----:B------:R-:W-:-:S12]  /*4bd0*/  UIADD3.X UR6, URZ, UR6, URZ, UP0, !UPT ;  /* 0x000000063f067290 */ /* 0x000fd800087fe43f */
[----:B------:R-:W-:Y:S05]  /*4be0*/  @!P1 BRA `(.L_x_18793) ;  /* 0xffffffd000949947 */ /* 0x000fea000383ffff */
.L_x_18762:
[----:B------:R-:W-:Y:S01]  /*4bf0*/  BAR.SYNC.DEFER_BLOCKING 0x0 ;  /* 0x0000000000007b1d */ /* 0x000fe20000010000 */
[----:B------:R-:W-:Y:S01]  /*4c00*/  LEA R4, R88, R93, 0x4 ;  /* 0x0000005d58047211 */ /* 0x000fe200078e20ff */
[----:B------:R-:W-:Y:S01]  /*4c10*/  UIADD3 UR4, UR4, -0x100, URZ ;  /* 0xffffff0004047890 */ /* 0x000fe2000fffe03f */
[----:B------:R-:W-:Y:S02]  /*4c20*/  MOV R8, R6 ;  /* 0x0000000600087202 */ /* 0x000fe40000000f00 */
[----:B------:R-:W-:-:S03]  /*4c30*/  MOV R9, R7 ;  /* 0x0000000700097202 */ /* 0x000fc60000000f00 */
[----:B------:R-:W5:Y:S01]  /*4c40*/  LDC.64 R10, c[0x0][0x388] ;  /* 0x0000e200ff0a7b82 */ /* 0x000f620000000a00 */
[----:B------:R-:W-:Y:S01]  /*4c50*/  ULDC.64 UR6, c[0x0][0x390] ;  /* 0x0000e40000067ab9 */ /* 0x000fe20000000a00 */
[----:B------:R-:W-:Y:S02]  /*4c60*/  ISETP.GT.AND P5, PT, R116, 0x1, PT ;  /* 0x000000017400780c */ /* 0x000fe40003fa4270 */
[----:B------:R-:W-:Y:S02]  /*4c70*/  IADD3 R114, P1, R114, -0x400, RZ ;  /* 0xfffffc0072727810 */ /* 0x000fe40007f3e0ff */
[----:B------:R-:W-:Y:S02]  /*4c80*/  IADD3 R108, P2, R108, -0x200, RZ ;  /* 0xfffffe006c6c7810 */ /* 0x000fe40007f5e0ff */
[----:B------:R-:W0:Y:S01]  /*4c90*/  LDC.64 R24, c[0x0][0x3e0] ;  /* 0x0000f800ff187b82 */ /* 0x000e220000000a00 */
[----:B------:R-:W-:Y:S02]  /*4ca0*/  IADD3 R106, P3, R106, -0x200, RZ ;  /* 0xfffffe006a6a7810 */ /* 0x000fe40007f7e0ff */
[----:B------:R-:W-:-:S02]  /*4cb0*/  IADD3 R110, P4, R110, -0x200, RZ ;  /* 0xfffffe006e6e7810 */ /* 0x000fc40007f9e0ff */
[----:B------:R-:W-:Y:S02]  /*4cc0*/  IADD3 R116, R116, -0x1, RZ ;  /* 0xffffffff74747810 */ /* 0x000fe40007ffe0ff */
[----:B------:R-:W-:Y:S02]  /*4cd0*/  IADD3.X R115, R115, -0x1, RZ, P1, !PT ;  /* 0xffffffff73737810 */ /* 0x000fe40000ffe4ff */
[----:B------:R-:W-:Y:S01]  /*4ce0*/  IADD3.X R109, R109, -0x1, RZ, P2, !PT ;  /* 0xffffffff6d6d7810 */ /* 0x000fe200017fe4ff */
[----:B------:R-:W-:Y:S01]  /*4cf0*/  STS.128 [R4], R16 ;  /* 0x0000001004007388 */ /* 0x000fe20000000c00 */
[----:B------:R-:W-:-:S03]  /*4d00*/  NOP ;  /* 0x0000000000007918 */ /* 0x000fc60000000000 */
[----:B----4-:R-:W4:Y:S01]  /*4d10*/  LDS.128 R20, [R4] ;  /* 0x0000000004147984 */ /* 0x010f220000000c00 */
[C---:B-----5:R-:W-:Y:S01]  /*4d20*/  IMAD R0, R10.reuse, UR19, RZ ;  /* 0x000000130a007c24 */ /* 0x060fe2000f8e02ff */
[----:B------:R-:W-:Y:S01]  /*4d30*/  IADD3.X R107, R107, -0x1, RZ, P3, !PT ;  /* 0xffffffff6b6b7810 */ /* 0x000fe20001ffe4ff */
[----:B------:R-:W-:Y:S01]  /*4d40*/  IMAD.WIDE.U32 R2, R10, UR18, R8 ;  /* 0x000000120a027c25 */ /* 0x000fe2000f8e0008 */
[----:B------:R-:W-:-:S03]  /*4d50*/  IADD3.X R111, R111, -0x1, RZ, P4, !PT ;  /* 0xffffffff6f6f7810 */ /* 0x000fc600027fe4ff */
[----:B------:R-:W-:Y:S02]  /*4d60*/  IMAD R11, R11, UR18, R0 ;  /* 0x000000120b0b7c24 */ /* 0x000fe4000f8e0200 */
[----:B------:R-:W-:-:S03]  /*4d70*/  IMAD R0, R82, UR6, RZ ;  /* 0x0000000652007c24 */ /* 0x000fc6000f8e02ff */
[----:B------:R-:W-:Y:S01]  /*4d80*/  IADD3 R3, R3, R11, RZ ;  /* 0x0000000b03037210 */ /* 0x000fe20007ffe0ff */
[C---:B------:R-:W-:Y:S01]  /*4d90*/  IMAD R7, R5.reuse, UR7, R0 ;  /* 0x0000000705077c24 */ /* 0x040fe2000f8e0200 */
[----:B------:R-:W5:Y:S01]  /*4da0*/  LDC.64 R10, c[0x0][0x3a8] ;  /* 0x0000ea00ff0a7b82 */ /* 0x000f620000000a00 */
[----:B------:R-:W-:Y:S01]  /*4db0*/  IMAD.WIDE.U32 R2, R5, UR6, R2 ;  /* 0x0000000605027c25 */ /* 0x000fe2000f8e0002 */
[----:B------:R-:W-:-:S04]  /*4dc0*/  ULDC.64 UR6, c[0x0][0x3b0] ;  /* 0x0000ec0000067ab9 */ /* 0x000fc80000000a00 */
[----:B------:R-:W-:Y:S02]  /*4dd0*/  IADD3 R0, R3, R7, RZ ;  /* 0x0000000703007210 */ /* 0x000fe40007ffe0ff */
[----:B0-----:R-:W-:-:S04]  /*4de0*/  LEA R6, P0, R2, R24, 0x2 ;  /* 0x0000001802067211 */ /* 0x001fc800078010ff */
[----:B------:R-:W-:Y:S02]  /*4df0*/  LEA.HI.X R7, R2, R25, R0, 0x2, P0 ;  /* 0x0000001902077211 */ /* 0x000fe400000f1400 */
[----:B------:R-:W0:Y:S01]  /*4e00*/  LDC.64 R24, c[0x0][0x3f0] ;  /* 0x0000fc00ff187b82 */ /* 0x000e220000000a00 */
[----:B------:R-:W-:-:S04]  /*4e10*/  IMAD.WIDE R2, R86, 0x10, R6 ;  /* 0x0000001056027825 */ /* 0x000fc800078e0206 */
[C---:B-----5:R-:W-:Y:S01]  /*4e20*/  IMAD R0, R10.reuse, UR19, RZ ;  /* 0x000000130a007c24 */ /* 0x060fe2000f8e02ff */
[----:B----4-:R4:W-:Y:S01]  /*4e30*/  STG.E.128 desc[UR16][R2.64], R20 ;  /* 0x0000001402007986 */ /* 0x0109e2000c101d10 */
[----:B------:R-:W-:Y:S01]  /*4e40*/  IMAD.WIDE.U32 R6, R10, UR18, R8 ;  /* 0x000000120a067c25 */ /* 0x000fe2000f8e0008 */
[----:B------:R-:W-:Y:S03]  /*4e50*/  BAR.SYNC.DEFER_BLOCKING 0x0 ;  /* 0x0000000000007b1d */ /* 0x000fe60000010000 */
[----:B------:R-:W-:Y:S02]  /*4e60*/  IMAD R9, R11, UR18, R0 ;  /* 0x000000120b097c24 */ /* 0x000fe4000f8e0200 */
[----:B------:R-:W-:-:S03]  /*4e70*/  IMAD R0, R82, UR6, RZ ;  /* 0x0000000652007c24 */ /* 0x000fc6000f8e02ff */
[----:B------:R-:W-:Y:S01]  /*4e80*/  IADD3 R7, R7, R9, RZ ;  /* 0x0000000907077210 */ /* 0x000fe20007ffe0ff */
[C---:B------:R-:W-:Y:S02]  /*4e90*/  IMAD R9, R5.reuse, UR7, R0 ;  /* 0x0000000705097c24 */ /* 0x040fe4000f8e0200 */
[----:B----4-:R-:W-:-:S05]  /*4ea0*/  IMAD.WIDE.U32 R2, R5, UR6, R6 ;  /* 0x0000000605027c25 */ /* 0x010fca000f8e0006 */
[----:B------:R-:W-:Y:S02]  /*4eb0*/  IADD3 R0, R3, R9, RZ ;  /* 0x0000000903007210 */ /* 0x000fe40007ffe0ff */
[----:B0-----:R-:W-:Y:S01]  /*4ec0*/  LEA R6, P0, R2, R24, 0x2 ;  /* 0x0000001802067211 */ /* 0x001fe200078010ff */
[----:B------:R0:W-:Y:S01]  /*4ed0*/  STS.128 [R4], R12 ;  /* 0x0000000c04007388 */ /* 0x0001e20000000c00 */
[----:B------:R-:W-:-:S03]  /*4ee0*/  NOP ;  /* 0x0000000000007918 */ /* 0x000fc60000000000 */
[----:B------:R-:W4:Y:S01]  /*4ef0*/  LDS.128 R16, [R4] ;  /* 0x0000000004107984 */ /* 0x000f220000000c00 */
        /* <DEDUP_REMOVED lines=8> */
[----:B----4-:R0:W-:Y:S01]  /*4f80*/  STG.E.128 desc[UR16][R2.64], R16 ;  /* 0x0000001002007986 */ /* 0x0101e2000c101d10 */
[----:B------:R-:W-:Y:S05]  /*4f90*/  @P5 BRA `(.L_x_18794) ;  /* 0xffffffbc00a05947 */ /* 0x000fea000383ffff */
.L_x_18760:
[----:B------:R-:W-:Y:S02]  /*4fa0*/  ULDC.64 UR4, c[0x0][0x3d8] ;  /* 0x0000f60000047ab9 */ /* 0x000fe40000000a00 */
[----:B------:R-:W-:-:S04]  /*4fb0*/  ISETP.NE.U32.AND P0, PT, RZ, UR4, PT ;  /* 0x00000004ff007c0c */ /* 0x000fc8000bf05070 */
[----:B------:R-:W-:-:S13]  /*4fc0*/  ISETP.NE.AND.EX P0, PT, RZ, UR5, PT, P0 ;  /* 0x00000005ff007c0c */ /* 0x000fda000bf05300 */
[----:B------:R-:W-:Y:S05]  /*4fd0*/  @!P0 BRA `(.L_x_18795) ;  /* 0x00000000005c8947 */ /* 0x000fea0003800000 */
[----:B------:R-:W4:Y:S01]  /*4fe0*/  SHFL.DOWN P0, R0, R89, 0x1, 0x1f ;  /* 0x08201f0059007f89 */ /* 0x000f220000000000 */
[----:B------:R-:W-:Y:S01]  /*4ff0*/  BSSY B0, `(.L_x_18795) ;  /* 0x0000015000007945 */ /* 0x000fe20003800000 */
[----:B------:R-:W1:Y:S01]  /*5000*/  S2R R4, SR_LANEID ;  /* 0x0000000000047919 */ /* 0x000e620000000000 */
[----:B------:R-:W2:Y:S01]  /*5010*/  S2R R6, SR_TID.X ;  /* 0x0000000000067919 */ /* 0x000ea20000002100 */
[----:B----4-:R-:W-:-:S05]  /*5020*/  @P0 FADD R0, R0, R89 ;  /* 0x0000005900000221 */ /* 0x010fca0000000000 */
[----:B0-----:R-:W0:Y:S01]  /*5030*/  SHFL.DOWN P0, R3, R0, 0x2, 0x1f ;  /* 0x08401f0000037f89 */ /* 0x001e220000000000 */
        /* <DEDUP_REMOVED lines=16> */
.L_x_18796:
[----:B------:R-:W-:Y:S05]  /*5140*/  BSYNC B0 ;  /* 0x0000000000007941 */ /* 0x000fea0003800000 */
.L_x_18795:
[----:B------:R-:W-:Y:S01]  /*5150*/  ULDC.64 UR4, c[0x0][0x3f8] ;  /* 0x0000fe0000047ab9 */ /* 0x000fe20000000a00 */
[----:B------:R-:W-:Y:S01]  /*5160*/  BSSY B0, `(.L_x_18797) ;  /* 0x000001d000007945 */ /* 0x000fe20003800000 */
[----:B------:R-:W-:-:S04]  /*5170*/  ISETP.NE.U32.AND P0, PT, RZ, UR4, PT ;  /* 0x00000004ff007c0c */ /* 0x000fc8000bf05070 */
[----:B------:R-:W-:-:S13]  /*5180*/  ISETP.NE.AND.EX P0, PT, RZ, UR5, PT, P0 ;  /* 0x00000005ff007c0c */ /* 0x000fda000bf05300 */
[----:B------:R-:W-:Y:S05]  /*5190*/  @!P0 BRA `(.L_x_18798) ;  /* 0x0000000000608947 */ /* 0x000fea0003800000 */
[----:B------:R-:W-:Y:S06]  /*51a0*/  BAR.SYNC.DEFER_BLOCKING 0x0 ;  /* 0x0000000000007b1d */ /* 0x000fec0000010000 */
[----:B------:R-:W4:Y:S01]  /*51b0*/  SHFL.DOWN P0, R0, R91, 0x1, 0x1f ;  /* 0x08201f005b007f89 */ /* 0x000f220000000000 */
[----:B01----:R-:W0:Y:S01]  /*51c0*/  S2R R4, SR_LANEID ;  /* 0x0000000000047919 */ /* 0x003e220000000000 */
[----:B------:R-:W1:Y:S01]  /*51d0*/  S2R R9, SR_TID.X ;  /* 0x0000000000097919 */ /* 0x000e620000002100 */
[----:B----4-:R-:W-:-:S05]  /*51e0*/  @P0 FADD R0, R0, R91 ;  /* 0x0000005b00000221 */ /* 0x010fca0000000000 */
[----:B------:R-:W4:Y:S01]  /*51f0*/  SHFL.DOWN P0, R3, R0, 0x2, 0x1f ;  /* 0x08401f0000037f89 */ /* 0x000f220000000000 */
[----:B0-----:R-:W-:-:S13]  /*5200*/  ISETP.NE.AND P1, PT, R4, RZ, PT ;  /* 0x000000ff0400720c */ /* 0x001fda0003f25270 */
[----:B------:R-:W0:Y:S01]  /*5210*/  @!P1 S2R R11, SR_CgaCtaId ;  /* 0x00000000000b9919 */ /* 0x000e220000008800 */
[----:B----4-:R-:W-:Y:S01]  /*5220*/  @P0 FADD R3, R0, R3 ;  /* 0x0000000300030221 */ /* 0x010fe20000000000 */
[----:B------:R-:W-:-:S04]  /*5230*/  @!P1 MOV R0, 0x400 ;  /* 0x0000040000009802 */ /* 0x000fc80000000f00 */
[----:B------:R-:W4:Y:S01]  /*5240*/  SHFL.DOWN P0, R2, R3, 0x4, 0x1f ;  /* 0x08801f0003027f89 */ /* 0x000f220000000000 */
[----:B0-----:R-:W-:Y:S01]  /*5250*/  @!P1 LEA R11, R11, R0, 0x18 ;  /* 0x000000000b0b9211 */ /* 0x001fe200078ec0ff */
[----:B----4-:R-:W-:-:S05]  /*5260*/  @P0 FADD R2, R3, R2 ;  /* 0x0000000203020221 */ /* 0x010fca0000000000 */
        /* <DEDUP_REMOVED lines=11> */
.L_x_18798:
[----:B0-----:R-:W4:Y:S02]  /*5320*/  S2R R9, SR_TID.X ;  /* 0x0000000000097919 */ /* 0x001f240000002100 */
.L_x_18799:
[----:B------:R-:W-:Y:S05]  /*5330*/  BSYNC B0 ;  /* 0x0000000000007941 */ /* 0x000fea0003800000 */
.L_x_18797:
[----:B------:R-:W-:Y:S02]  /*5340*/  ULDC UR10, c[0x0][0x21c] ;  /* 0x00008700000a7ab9 */ /* 0x000fe40000000800 */
[----:B----4-:R-:W-:-:S13]  /*5350*/  ISETP.GE.AND P0, PT, R9, UR10, PT ;  /* 0x0000000a09007c0c */ /* 0x010fda000bf06270 */
[----:B------:R-:W-:Y:S05]  /*5360*/  @P0 EXIT ;  /* 0x000000000000094d */ /* 0x000fea0003800000 */
[----:B------:R-:W4:Y:S01]  /*5370*/  S2UR UR5, SR_CgaCtaId ;  /* 0x00000000000579c3 */ /* 0x000f220000008800 */
[----:B------:R-:W-:Y:S01]  /*5380*/  ULDC.64 UR6, c[0x0][0x338] ;  /* 0x0000ce0000067ab9 */ /* 0x000fe20000000a00 */
[----:B------:R-:W-:Y:S01]  /*5390*/  UMOV UR4, 0x400 ;  /* 0x0000040000047882 */ /* 0x000fe20000000000 */
[----:B------:R-:W-:Y:S01]  /*53a0*/  IMAD R82, R82, UR6, RZ ;  /* 0x0000000652527c24 */ /* 0x000fe2000f8e02ff */
[----:B------:R-:W-:Y:S01]  /*53b0*/  ULDC.64 UR8, c[0x0][0x3c0] ;  /* 0x0000f00000087ab9 */ /* 0x000fe20000000a00 */
[----:B------:R-:W-:-:S04]  /*53c0*/  IMAD.WIDE.U32 R6, R5, UR6, RZ ;  /* 0x0000000605067c25 */ /* 0x000fc8000f8e00ff */
[----:B------:R-:W-:Y:S01]  /*53d0*/  IMAD R13, R5, UR7, R82 ;  /* 0x00000007050d7c24 */ /* 0x000fe2000f8e0252 */
[----:B------:R-:W-:-:S04]  /*53e0*/  ULDC.64 UR6, c[0x0][0x340] ;  /* 0x0000d00000067ab9 */ /* 0x000fc80000000a00 */
[----:B------:R-:W-:Y:S01]  /*53f0*/  IADD3 R13, R7, R13, RZ ;  /* 0x0000000d070d7210 */ /* 0x000fe20007ffe0ff */
[----:B----4-:R-:W-:-:S03]  /*5400*/  ULEA UR4, UR5, UR4, 0x18 ;  /* 0x0000000405047291 */ /* 0x010fc6000f8ec03f */
[----:B------:R-:W-:-:S09]  /*5410*/  ULDC UR5, c[0x0][0x0] ;  /* 0x0000000000057ab9 */ /* 0x000fd20000000800 */
.L_x_18800:
[----:B------:R-:W-:Y:S02]  /*5420*/  LEA R0, R9, UR4, 0x3 ;  /* 0x0000000409007c11 */ /* 0x000fe4000f8e18ff */
[----:B----4-:R-:W-:Y:S02]  /*5430*/  SHF.R.S32.HI R2, RZ, 0x1f, R9 ;  /* 0x0000001fff027819 */ /* 0x010fe40000011409 */
[----:B------:R-:W-:Y:S01]  /*5440*/  MOV R3, R13 ;  /* 0x0000000d00037202 */ /* 0x000fe20000000f00 */
[----:B0-----:R-:W0:Y:S02]  /*5450*/  LDS.64 R10, [R0+0x35d0] ;  /* 0x0035d000000a7984 */ /* 0x001e240000000a00 */
        /* <DEDUP_REMOVED lines=13> */
.L_x_18801:
        /* <DEDUP_REMOVED lines=13> */
.L_x_19058:


//--------------------- .text._Z25selective_scan_bwd_kernelI32Selective_Scan_bwd_kernel_traitsILi32ELi4ELb1ELb1ELb1ELb1ELb0EfN3c107complexIfEEEEv12SSMParamsBwd --------------------------
	.section	.text._Z25selective_scan_bwd_kernelI32Selective_Scan_bwd_kernel_traitsILi32ELi4ELb1ELb1ELb1ELb1ELb0EfN3c107complexIfEEEEv12SSMParamsBwd,"ax",@progbits
	.align	128
        .global         _Z25selective_scan_bwd_kernelI32Selective_Scan_bwd_kernel_traitsILi32ELi4ELb1ELb1ELb1ELb1ELb0EfN3c107complexIfEEEEv12SSMParamsBwd
        .type           _Z25selective_scan_bwd_kernelI32Selective_Scan_bwd_kernel_traitsILi32ELi4ELb1ELb1ELb1ELb1ELb0EfN3c107complexIfEEEEv12SSMParamsBwd,@function
        .size           _Z25selective_scan_bwd_kernelI32Selective_Scan_bwd_kernel_traitsILi32ELi4ELb1ELb1ELb1ELb1ELb0EfN3c107complexIfEEEEv12SSMParamsBwd,(.L_x_19059 - _Z25selective_scan_bwd_kernelI32Selective_Scan_bwd_kernel_traitsILi32ELi4ELb1ELb1ELb1ELb1ELb0EfN3c107complexIfEEEEv12SSMParamsBwd)
        .other          _Z25selective_scan_bwd_kernelI32Selective_Scan_bwd_kernel_traitsILi32ELi4ELb1ELb1ELb1ELb1ELb0EfN3c107complexIfEEEEv12SSMParamsBwd,@"STO_CUDA_ENTRY STV_DEFAULT"
_Z25selective_scan_bwd_kernelI32Selective_Scan_bwd_kernel_traitsILi32ELi4ELb1ELb1ELb1ELb1ELb0EfN3c107complexIfEEEEv12SSMParamsBwd:
.text._Z25selective_scan_bwd_kernelI32Selective_Scan_bwd_kernel_traitsILi32ELi4ELb1ELb1ELb1ELb1ELb0EfN3c107complexIfEEEEv12SSMParamsBwd:
        /* <DEDUP_REMOVED lines=42> */
[----:B------:R-:W-:Y:S01]  /*02a0*/  IADD3 R0, -R9, RZ, RZ ;  /* 0x000000ff09007210 */ /* 0x000fe20007ffe1ff */
[----:B------:R-:W-:Y:S01]  /*02b0*/  USHF.R.S32.HI UR16, URZ, 0x1f, UR15 ;  /* 0x0000001f3f107899 */ /* 0x000fe2000801140f */
[----:B------:R-:W4:Y:S03]  /*02c0*/  LDC.64 R12, c[0x0][0x298] ;  /* 0x0000a600ff0c7b82 */ /* 0x000f260000000a00 */
[----:B------:R-:W-:-:S05]  /*02d0*/  IMAD R0, R15, R0, R2 ;  /* 0x000000000f007224 */ /* 0x000fca00078e0202 */
[----:B------:R-:W-:Y:S01]  /*02e0*/  ISETP.GT.U32.AND P1, PT, R15, R0, PT ;  /* 0x000000000f00720c */ /* 0x000fe20003f24070 */
[----:B------:R-:W-:Y:S01]  /*02f0*/  UIMAD.WIDE.U32 UR4, UR15, UR6, URZ ;  /* 0x000000060f0472a5 */ /* 0x000fe2000f8e003f */
[----:B------:R-:W3:Y:S01]  /*0300*/  LDC.64 R112, c[0x0][0x2e0] ;  /* 0x0000b800ff707b82 */ /* 0x000ee20000000a00 */
[----:B------:R-:W-:-:S04]  /*0310*/  UIMAD UR6, UR16, UR6, URZ ;  /* 0x00000006100672a4 */ /* 0x000fc8000f8e023f */
[----:B------:R-:W-:-:S03]  /*0320*/  UIMAD UR8, UR15, UR7, UR6 ;  /* 0x000000070f0872a4 */ /* 0x000fc6000f8e0206 */
[----:B------:R-:W3:Y:S03]  /*0330*/  LDC.64 R44, c[0x0][0x2d8] ;  /* 0x0000b600ff2c7b82 */ /* 0x000ee60000000a00 */
[----:B------:R-:W-:Y:S01]  /*0340*/  @!P1 IADD3 R0, R0, -R15, RZ ;  /* 0x8000000f00009210 */ /* 0x000fe20007ffe0ff */
[----:B------:R-:W-:-:S03]  /*0350*/  UIADD3 UR5, UR5, UR8, URZ ;  /* 0x0000000805057290 */ /* 0x000fc6000fffe03f */
[----:B------:R-:W-:Y:S02]  /*0360*/  ISETP.GE.U32.AND P0, PT, R0, R15, PT ;  /* 0x0000000f0000720c */ /* 0x000fe40003f06070 */
[----:B------:R-:W-:Y:S02]  /*0370*/  LOP3.LUT R0, R5, R4, RZ, 0x3c, !PT ;  /* 0x0000000405007212 */ /* 0x000fe400078e3cff */
[----:B------:R-:W-:Y:S02]  /*0380*/  @!P1 IADD3 R9, R9, 0x1, RZ ;  /* 0x0000000109099810 */ /* 0x000fe40007ffe0ff */
[----:B------:R-:W-:Y:S01]  /*0390*/  ISETP.GE.AND P2, PT, R0, RZ, PT ;  /* 0x000000ff0000720c */ /* 0x000fe20003f46270 */
[----:B------:R-:W-:Y:S01]  /*03a0*/  UIMAD UR9, UR16, UR10, URZ ;  /* 0x0000000a100972a4 */ /* 0x000fe2000f8e023f */
[----:B------:R-:W-:Y:S01]  /*03b0*/  ISETP.NE.AND P1, PT, R4, RZ, PT ;  /* 0x000000ff0400720c */ /* 0x000fe20003f25270 */
[CC--:B--2---:R-:W-:Y:S01]  /*03c0*/  IMAD R0, R6.reuse, R10.reuse, RZ ;  /* 0x0000000a06007224 */ /* 0x0c4fe200078e02ff */
[----:B------:R-:W-:Y:S01]  /*03d0*/  LEA R15, R27, 0xffffff80, 0x7 ;  /* 0xffffff801b0f7811 */ /* 0x000fe200078e38ff */
[----:B------:R-:W-:Y:S01]  /*03e0*/  IMAD.WIDE.U32 R2, R5, R10, UR4 ;  /* 0x0000000405027e25 */ /* 0x000fe2000f8e000a */
[----:B------:R-:W-:Y:S01]  /*03f0*/  UIMAD UR8, UR16, UR18, URZ ;  /* 0x00000012100872a4 */ /* 0x000fe2000f8e023f */
[----:B------:R-:W-:Y:S01]  /*0400*/  @P0 IADD3 R9, R9, 0x1, RZ ;  /* 0x0000000109090810 */ /* 0x000fe20007ffe0ff */
[----:B------:R-:W-:Y:S01]  /*0410*/  UIMAD.WIDE.U32 UR6, UR15, UR10, URZ ;  /* 0x0000000a0f0672a5 */ /* 0x000fe2000f8e003f */
[----:B------:R-:W-:Y:S01]  /*0420*/  IMAD R0, R5, R11, R0 ;  /* 0x0000000b05007224 */ /* 0x000fe200078e0200 */
[----:B------:R-:W-:Y:S01]  /*0430*/  UIMAD UR10, UR15, UR11, UR9 ;  /* 0x0000000b0f0a72a4 */ /* 0x000fe2000f8e0209 */
[----:B------:R-:W-:Y:S01]  /*0440*/  SHF.R.S32.HI R17, RZ, 0x1f, R15 ;  /* 0x0000001fff117819 */ /* 0x000fe2000001140f */
[----:B------:R-:W-:Y:S01]  /*0450*/  UIMAD.WIDE.U32 UR4, UR15, UR18, URZ ;  /* 0x000000120f0472a5 */ /* 0x000fe2000f8e003f */
[----:B------:R-:W-:Y:S01]  /*0460*/  IADD3 R39, P0, R15, R2, RZ ;  /* 0x000000020f277210 */ /* 0x000fe20007f1e0ff */
[----:B------:R-:W-:Y:S01]  /*0470*/  UIMAD UR11, UR15, UR19, UR8 ;  /* 0x000000130f0b72a4 */ /* 0x000fe2000f8e0208 */
[C---:B-1----:R-:W-:Y:S01]  /*0480*/  IMAD R2, R6.reuse, R18, RZ ;  /* 0x0000001206027224 */ /* 0x042fe200078e02ff */
[----:B------:R-:W-:Y:S01]  /*0490*/  UIADD3 UR7, UR7, UR10, URZ ;  /* 0x0000000a07077290 */ /* 0x000fe2000fffe03f */
[----:B------:R-:W-:Y:S01]  /*04a0*/  IADD3.X R14, R17, R3, R0, P0, !PT ;  /* 0x00000003110e7210 */ /* 0x000fe200007fe400 */
[----:B------:R-:W-:Y:S01]  /*04b0*/  UIADD3 UR5, UR5, UR11, URZ ;  /* 0x0000000b05057290 */ /* 0x000fe2000fffe03f */
[----:B----4-:R-:W-:Y:S01]  /*04c0*/  IMAD R0, R6, R12, RZ ;  /* 0x0000000c06007224 */ /* 0x010fe200078e02ff */
[----:B------:R-:W-:Y:S01]  /*04d0*/  @!P2 IADD3 R9, -R9, RZ, RZ ;  /* 0x000000ff0909a210 */ /* 0x000fe20007ffe1ff */
[----:B------:R-:W-:Y:S01]  /*04e0*/  ULDC.64 UR18, c[0x0][0x240] ;  /* 0x0000900000127ab9 */ /* 0x000fe20000000a00 */
[----:B------:R-:W-:Y:S01]  /*04f0*/  @!P1 LOP3.LUT R9, RZ, R4, RZ, 0x33, !PT ;  /* 0x00000004ff099212 */ /* 0x000fe200078e33ff */
[C---:B------:R-:W-:Y:S01]  /*0500*/  IMAD R4, R5.reuse, R19, R2 ;  /* 0x0000001305047224 */ /* 0x040fe200078e0202 */
[----:B------:R-:W-:Y:S01]  /*0510*/  ULDC.64 UR10, c[0x0][0x260] ;  /* 0x00009800000a7ab9 */ /* 0x000fe20000000a00 */
[----:B------:R-:W-:-:S02]  /*0520*/  IMAD R0, R5, R13, R0 ;  /* 0x0000000d05007224 */ /* 0x000fc400078e0200 */
[----:B------:R-:W-:-:S04]  /*0530*/  IMAD.WIDE.U32 R2, R5, R12, UR6 ;  /* 0x0000000605027e25 */ /* 0x000fc8000f8e000c */
[----:B------:R-:W-:Y:S01]  /*0540*/  IMAD.WIDE.U32 R12, R5, R18, UR4 ;  /* 0x00000004050c7e25 */ /* 0x000fe2000f8e0012 */
[----:B------:R-:W-:Y:S01]  /*0550*/  ULDC.64 UR4, c[0x0][0x310] ;  /* 0x0000c40000047ab9 */ /* 0x000fe20000000a00 */
[----:B------:R-:W1:Y:S01]  /*0560*/  LDC.64 R18, c[0x0][0x3d8] ;  /* 0x0000f600ff127b82 */ /* 0x000e620000000a00 */
[----:B------:R-:W-:Y:S01]  /*0570*/  ISETP.NE.U32.AND P0, PT, RZ, UR4, PT ;  /* 0x00000004ff007c0c */ /* 0x000fe2000bf05070 */
[----:B------:R-:W-:Y:S01]  /*0580*/  UIMAD UR14, UR16, UR18, URZ ;  /* 0x00000012100e72a4 */ /* 0x000fe2000f8e023f */
[----:B------:R-:W-:Y:S02]  /*0590*/  SHF.R.S32.HI R11, RZ, 0x1f, R9 ;  /* 0x0000001fff0b7819 */ /* 0x000fe40000011409 */
[----:B------:R-:W-:Y:S01]  /*05a0*/  ISETP.NE.AND.EX P0, PT, RZ, UR5, PT, P0 ;  /* 0x00000005ff007c0c */ /* 0x000fe2000bf05300 */
[----:B------:R-:W-:Y:S02]  /*05b0*/  UIMAD.WIDE.U32 UR8, UR15, UR18, URZ ;  /* 0x000000120f0872a5 */ /* 0x000fe4000f8e003f */
[----:B------:R-:W-:Y:S01]  /*05c0*/  UIMAD UR14, UR15, UR19, UR14 ;  /* 0x000000130f0e72a4 */ /* 0x000fe2000f8e020e */
[C---:B------:R-:W-:Y:S01]  /*05d0*/  IADD3 R37, P1, R15.reuse, R2, RZ ;  /* 0x000000020f257210 */ /* 0x040fe20007f3e0ff */
[----:B------:R-:W-:Y:S01]  /*05e0*/  UIMAD UR6, UR16, UR10, URZ ;  /* 0x0000000a100672a4 */ /* 0x000fe2000f8e023f */
[----:B------:R-:W-:Y:S01]  /*05f0*/  IADD3 R15, P2, R15, R12, RZ ;  /* 0x0000000c0f0f7210 */ /* 0x000fe20007f5e0ff */
[----:B------:R-:W-:Y:S01]  /*0600*/  UIADD3 UR9, UR9, UR14, URZ ;  /* 0x0000000e09097290 */ /* 0x000fe2000fffe03f */
[----:B------:R-:W-:Y:S01]  /*0610*/  IMAD R2, R11, R20, RZ ;  /* 0x000000140b027224 */ /* 0x000fe200078e02ff */
[----:B------:R-:W-:-:S02]  /*0620*/  UIMAD.WIDE.U32 UR4, UR15, UR10, URZ ;  /* 0x0000000a0f0472a5 */ /* 0x000fc4000f8e003f */
[----:B------:R-:W-:Y:S01]  /*0630*/  UIMAD UR6, UR15, UR11, UR6 ;  /* 0x0000000b0f0672a4 */ /* 0x000fe2000f8e0206 */
[C---:B------:R-:W-:Y:S01]  /*0640*/  IADD3.X R10, R17.reuse, R3, R0, P1, !PT ;  /* 0x00000003110a7210 */ /* 0x040fe20000ffe400 */
[----:B------:R-:W2:Y:S01]  /*0650*/  @P0 LDC R16, c[0x0][0x214] ;  /* 0x00008500ff100b82 */ /* 0x000ea20000000800 */
[----:B------:R-:W-:Y:S01]  /*0660*/  IADD3.X R12, R17, R13, R4, P2, !PT ;  /* 0x0000000d110c7210 */ /* 0x000fe200017fe404 */
[C---:B------:R-:W-:Y:S01]  /*0670*/  IMAD R17, R9.reuse, R21, R2 ;  /* 0x0000001509117224 */ /* 0x040fe200078e0202 */
[----:B------:R-:W-:Y:S01]  /*0680*/  UIADD3 UR5, UR5, UR6, URZ ;  /* 0x0000000605057290 */ /* 0x000fe2000fffe03f */
[----:B------:R-:W-:Y:S01]  /*0690*/  IMAD.WIDE.U32 R2, R9, R20, UR8 ;  /* 0x0000000809027e25 */ /* 0x000fe2000f8e0014 */
[----:B------:R-:W-:Y:S02]  /*06a0*/  LEA R13, R27, 0xffffff00, 0x8 ;  /* 0xffffff001b0d7811 */ /* 0x000fe400078e40ff */
[----:B-1----:R-:W-:Y:S01]  /*06b0*/  ISETP.NE.U32.AND P1, PT, R18, RZ, PT ;  /* 0x000000ff1200720c */ /* 0x002fe20003f25070 */
[----:B------:R-:W-:Y:S01]  /*06c0*/  IMAD R0, R11, R22, RZ ;  /* 0x000000160b007224 */ /* 0x000fe200078e02ff */
[----:B------:R-:W-:Y:S01]  /*06d0*/  ISETP.NE.U32.AND P2, PT, R24, RZ, PT ;  /* 0x000000ff1800720c */ /* 0x000fe20003f45070 */
[----:B------:R-:W1:Y:S01]  /*06e0*/  @P0 LDC R21, c[0x0][0x21c] ;  /* 0x00008700ff150b82 */ /* 0x000e620000000800 */
[----:B------:R-:W-:-:S02]  /*06f0*/  IADD3 R29, P3, R13, R2, RZ ;  /* 0x000000020d1d7210 */ /* 0x000fc40007f7e0ff */
[----:B------:R-:W-:Y:S01]  /*0700*/  IADD3 R31, R3, R17, RZ ;  /* 0x00000011031f7210 */ /* 0x000fe20007ffe0ff */
[----:B------:R-:W-:Y:S01]  /*0710*/  IMAD R17, R9, R23, R0 ;  /* 0x0000001709117224 */ /* 0x000fe200078e0200 */
[----:B------:R-:W-:Y:S01]  /*0720*/  ISETP.NE.AND.EX P1, PT, R19, RZ, PT, P1 ;  /* 0x000000ff1300720c */ /* 0x000fe20003f25310 */
[----:B------:R-:W-:Y:S01]  /*0730*/  IMAD.WIDE.U32 R2, R9, R22, UR4 ;  /* 0x0000000409027e25 */ /* 0x000fe2000f8e0016 */
[----:B------:R-:W-:Y:S01]  /*0740*/  ISETP.NE.AND.EX P2, PT, R25, RZ, PT, P2 ;  /* 0x000000ff1900720c */ /* 0x000fe20003f45320 */
[----:B------:R-:W4:Y:S01]  /*0750*/  LDC.64 R22, c[0x0][0x3b8] ;  /* 0x0000ee00ff167b82 */ /* 0x000f220000000a00 */
[----:B------:R-:W-:Y:S02]  /*0760*/  SHF.R.S32.HI R0, RZ, 0x1f, R13 ;  /* 0x0000001fff007819 */ /* 0x000fe4000001140d */
[----:B------:R-:W-:-:S05]  /*0770*/  CS2R R32, SRZ ;  /* 0x0000000000207805 */ /* 0x000fca000001ff00 */
[----:B------:R-:W1:Y:S01]  /*0780*/  @P0 LDC.64 R34, c[0x0][0x310] ;  /* 0x0000c400ff220b82 */ /* 0x000e620000000a00 */
[----:B------:R-:W-:Y:S01]  /*0790*/  IADD3.X R4, R0, R31, RZ, P3, !PT ;  /* 0x0000001f00047210 */ /* 0x000fe20001ffe4ff */
[----:B------:R-:W-:Y:S01]  /*07a0*/  HFMA2.MMA R31, -RZ, RZ, 0, 0 ;  /* 0x00000000ff1f7435 */ /* 0x000fe200000001ff */
[----:B------:R-:W-:Y:S02]  /*07b0*/  @P1 LEA R32, P4, R5, R18, 0x2 ;  /* 0x0000001205201211 */ /* 0x000fe400078810ff */
[----:B------:R-:W-:Y:S02]  /*07c0*/  MOV R30, RZ ;  /* 0x000000ff001e7202 */ /* 0x000fe40000000f00 */
[----:B------:R-:W-:Y:S02]  /*07d0*/  IADD3 R13, P5, R13, R2, RZ ;  /* 0x000000020d0d7210 */ /* 0x000fe40007fbe0ff */
[----:B------:R-:W-:Y:S02]  /*07e0*/  IADD3 R17, R3, R17, RZ ;  /* 0x0000001103117210 */ /* 0x000fe40007ffe0ff */
[----:B------:R-:W-:-:S02]  /*07f0*/  @P2 LEA R30, P3, R5, R24, 0x2 ;  /* 0x00000018051e2211 */ /* 0x000fc400078610ff */
[--C-:B------:R-:W-:Y:S02]  /*0800*/  @P1 LEA.HI.X R33, R5, R19, R6.reuse, 0x2, P4 ;  /* 0x0000001305211211 */ /* 0x100fe400020f1406 */
[----:B------:R-:W-:Y:S02]  /*0810*/  ISETP.GE.AND P1, PT, R27, 0x1, PT ;  /* 0x000000011b00780c */ /* 0x000fe40003f26270 */
[----:B------:R-:W-:Y:S01]  /*0820*/  IADD3.X R2, R0, R17, RZ, P5, !PT ;  /* 0x0000001100027210 */ /* 0x000fe20002ffe4ff */
[----:B--2---:R-:W-:Y:S01]  /*0830*/  @P0 IMAD R0, R16, UR15, R5 ;  /* 0x0000000f10000c24 */ /* 0x004fe2000f8e0205 */
[----:B------:R-:W-:Y:S02]  /*0840*/  @P2 LEA.HI.X R31, R5, R25, R6, 0x2, P3 ;  /* 0x00000019051f2211 */ /* 0x000fe400018f1406 */
[----:B0-----:R-:W-:Y:S01]  /*0850*/  LEA R38, P2, R39, R40, 0x2 ;  /* 0x0000002827267211 */ /* 0x001fe200078410ff */
[----:B------:R-:W-:Y:S01]  /*0860*/  @P0 IMAD R0, R0, R27, RZ ;  /* 0x0000001b00000224 */ /* 0x000fe200078e02ff */
[----:B---3--:R-:W-:-:S02]  /*0870*/  LEA R36, P3, R37, R42, 0x2 ;  /* 0x0000002a25247211 */ /* 0x008fc400078610ff */
[----:B------:R-:W-:Y:S02]  /*0880*/  LEA.HI.X R39, R39, R41, R14, 0x2, P2 ;  /* 0x0000002927277211 */ /* 0x000fe400010f140e */
[----:B----4-:R-:W-:Y:S01]  /*0890*/  LEA R26, P2, R15, R22, 0x2 ;  /* 0x000000160f1a7211 */ /* 0x010fe200078410ff */
[----:B-1----:R-:W-:Y:S01]  /*08a0*/  @P0 IMAD R3, R0, R21, RZ ;  /* 0x0000001500030224 */ /* 0x002fe200078e02ff */
[----:B------:R-:W-:Y:S02]  /*08b0*/  LEA.HI.X R37, R37, R43, R10, 0x2, P3 ;  /* 0x0000002b25257211 */ /* 0x000fe400018f140a */
[----:B------:R-:W-:Y:S02]  /*08c0*/  LEA R112, P4, R13, R112, 0x2 ;  /* 0x000000700d707211 */ /* 0x000fe400078810ff */
[----:B------:R-:W-:Y:S02]  /*08d0*/  LEA R28, P3, R29, R44, 0x2 ;  /* 0x0000002c1d1c7211 */ /* 0x000fe400078610ff */
[----:B------:R-:W-:Y:S01]  /*08e0*/  LEA.HI.X R27, R15, R23, R12, 0x2, P2 ;  /* 0x000000170f1b7211 */ /* 0x000fe200010f140c */
        /* <DEDUP_REMOVED lines=9> */
[----:B------:R-:W-:Y:S01]  /*0980*/  UMOV UR4, 0x400 ;  /* 0x0000040000047882 */ /* 0x000fe20000000000 */
[----:B------:R-:W2:Y:S01]  /*0990*/  S2R R12, SR_LANEID ;  /* 0x00000000000c7919 */ /* 0x000ea20000000000 */
[----:B-1----:R-:W-:-:S06]  /*09a0*/  ULEA UR4, UR5, UR4, 0x18 ;  /* 0x0000000405047291 */ /* 0x002fcc000f8ec03f */
[----:B------:R-:W-:Y:S01]  /*09b0*/  MOV R17, UR4 ;  /* 0x0000000400117c02 */ /* 0x000fe20008000f00 */
[----:B------:R-:W-:Y:S01]  /*09c0*/  ULDC UR4, c[0x0][0x224] ;  /* 0x0000890000047ab9 */ /* 0x000fe20000000800 */
[C---:B0-----:R-:W-:Y:S02]  /*09d0*/  LOP3.LUT R3, R10.reuse, 0xffffffe0, RZ, 0xc0, !PT ;  /* 0xffffffe00a037812 */ /* 0x041fe400078ec0ff */
[C---:B------:R-:W-:Y:S02]  /*09e0*/  SHF.L.U32 R2, R10.reuse, 0x3, RZ ;  /* 0x000000030a027819 */ /* 0x040fe400000006ff */
[C---:B------:R-:W-:Y:S02]  /*09f0*/  LOP3.LUT R0, R3.reuse, 0x1f, R10, 0xf8, !PT ;  /* 0x0000001f03007812 */ /* 0x040fe400078ef80a */
[----:B------:R-:W-:Y:S02]  /*0a00*/  IADD3 R13, R10, 0x40, RZ ;  /* 0x000000400a0d7810 */ /* 0x000fe40007ffe0ff */
[----:B------:R-:W-:-:S02]  /*0a10*/  IADD3 R0, R3, R0, RZ ;  /* 0x0000000003007210 */ /* 0x000fc40007ffe0ff */
[C---:B------:R-:W-:Y:S02]  /*0a20*/  IADD3 R3, R10.reuse, 0x20, RZ ;  /* 0x000000200a037810 */ /* 0x040fe40007ffe0ff */
[C---:B------:R-:W-:Y:S02]  /*0a30*/  IADD3 R15, R10.reuse, 0x80, RZ ;  /* 0x000000800a0f7810 */ /* 0x040fe40007ffe0ff */
[C---:B------:R-:W-:Y:S02]  /*0a40*/  IADD3 R19, R10.reuse, 0xa0, RZ ;  /* 0x000000a00a137810 */ /* 0x040fe40007ffe0ff */
[C---:B------:R-:W-:Y:S02]  /*0a50*/  IADD3 R21, R10.reuse, 0xc0, RZ ;  /* 0x000000c00a157810 */ /* 0x040fe40007ffe0ff */
[----:B------:R-:W-:Y:S02]  /*0a60*/  IADD3 R25, R10, 0xe0, RZ ;  /* 0x000000e00a197810 */ /* 0x000fe40007ffe0ff */
[----:B------:R-:W-:-:S02]  /*0a70*/  LEA.HI.SX32 R14, R2, R2, 0x1b ;  /* 0x00000002020e7211 */ /* 0x000fc400078fdaff */
[-C--:B------:R-:W-:Y:S02]  /*0a80*/  LEA.HI.SX32 R22, R10, R10.reuse, 0x1b ;  /* 0x0000000a0a167211 */ /* 0x080fe400078fdaff */
[-C--:B------:R-:W-:Y:S02]  /*0a90*/  LEA.HI.SX32 R16, R3, R10.reuse, 0x1b ;  /* 0x0000000a03107211 */ /* 0x080fe400078fdaff */
[-C--:B------:R-:W-:Y:S02]  /*0aa0*/  LEA.HI.SX32 R18, R13, R10.reuse, 0x1b ;  /* 0x0000000a0d127211 */ /* 0x080fe400078fdaff */
[-C--:B------:R-:W-:Y:S02]  /*0ab0*/  LEA.HI.SX32 R2, R15, R10.reuse, 0x1b ;  /* 0x0000000a0f027211 */ /* 0x080fe400078fdaff */
[----:B------:R-:W-:Y:S02]  /*0ac0*/  IADD3 R23, R17, 0x840, RZ ;  /* 0x0000084011177810 */ /* 0x000fe40007ffe0ff */
[----:B------:R-:W-:-:S02]  /*0ad0*/  LEA.HI.SX32 R20, R19, R10, 0x1b ;  /* 0x0000000a13147211 */ /* 0x000fc400078fdaff */
[-C--:B------:R-:W-:Y:S02]  /*0ae0*/  LEA.HI.SX32 R4, R21, R10.reuse, 0x1b ;  /* 0x0000000a15047211 */ /* 0x080fe400078fdaff */
[----:B------:R-:W-:Y:S02]  /*0af0*/  LEA.HI.SX32 R24, R25, R10, 0x1b ;  /* 0x0000000a19187211 */ /* 0x000fe400078fdaff */
[----:B------:R-:W-:Y:S02]  /*0b00*/  SHF.R.S32.HI R3, RZ, 0x1f, R0 ;  /* 0x0000001fff037819 */ /* 0x000fe40000011400 */
[-C--:B------:R-:W-:Y:S02]  /*0b10*/  LEA R14, R14, R23.reuse, 0x2 ;  /* 0x000000170e0e7211 */ /* 0x080fe400078e10ff */
[-C--:B------:R-:W-:Y:S02]  /*0b20*/  LEA R16, R16, R23.reuse, 0x2 ;  /* 0x0000001710107211 */ /* 0x080fe400078e10ff */
[----:B------:R-:W-:-:S02]  /*0b30*/  LEA R18, R18, R23, 0x2 ;  /* 0x0000001712127211 */ /* 0x000fc400078e10ff */
[-C--:B------:R-:W-:Y:S02]  /*0b40*/  LEA R19, R2, R23.reuse, 0x2 ;  /* 0x0000001702137211 */ /* 0x080fe400078e10ff */
[-C--:B------:R-:W-:Y:S02]  /*0b50*/  LEA R20, R20, R23.reuse, 0x2 ;  /* 0x0000001714147211 */ /* 0x080fe400078e10ff */
[-C--:B------:R-:W-:Y:S02]  /*0b60*/  LEA R21, R4, R23.reuse, 0x2 ;  /* 0x0000001704157211 */ /* 0x080fe400078e10ff */
[-C--:B------:R-:W-:Y:S02]  /*0b70*/  LEA R22, R22, R23.reuse, 0x2 ;  /* 0x0000001716167211 */ /* 0x080fe400078e10ff */
[----:B------:R-:W-:Y:S02]  /*0b80*/  LEA R23, R24, R23, 0x2 ;  /* 0x0000001718177211 */ /* 0x000fe400078e10ff */
[----:B------:R-:W-:-:S02]  /*0b90*/  MOV R24, R38 ;  /* 0x0000002600187202 */ /* 0x000fc40000000f00 */
[----:B------:R-:W-:Y:S02]  /*0ba0*/  MOV R25, R39 ;  /* 0x0000002700197202 */ /* 0x000fe40000000f00 */
[----:B------:R-:W-:Y:S02]  /*0bb0*/  MOV R15, RZ ;  /* 0x000000ff000f7202 */ /* 0x000fe40000000f00 */
[----:B------:R-:W-:Y:S02]  /*0bc0*/  MOV R13, RZ ;  /* 0x000000ff000d7202 */ /* 0x000fe40000000f00 */
[----:B------:R-:W-:Y:S02]  /*0bd0*/  LOP3.LUT R115, R10, 0x1f, RZ, 0xc0, !PT ;  /* 0x0000001f0a737812 */ /* 0x000fe400078ec0ff */
[C---:B------:R-:W-:Y:S02]  /*0be0*/  SHF.L.U64.HI R116, R0.reuse, 0x4, R3 ;  /* 0x0000000400747819 */ /* 0x040fe40000010203 */
[----:B------:R-:W-:-:S02]  /*0bf0*/  SHF.L.U32 R117, R0, 0x4, RZ ;  /* 0x0000000400757819 */ /* 0x000fc400000006ff */
[----:B------:R-:W-:Y:S01]  /*0c00*/  MOV R114, UR4 ;  /* 0x0000000400727c02 */ /* 0x000fe20008000f00 */
[----:B--2---:R-:W-:-:S06]  /*0c10*/  UMOV UR4, URZ ;  /* 0x0000003f00047c82 */ /* 0x004fcc0008000000 */
.L_x_18843:
        /* <DEDUP_REMOVED lines=61> */
.L_x_18804:
[----:B------:R-:W-:Y:S05]  /*0ff0*/  BSYNC B0 ;  /* 0x0000000000007941 */ /* 0x000fea0003800000 */
.L_x_18803:
        /* <DEDUP_REMOVED lines=33> */
.L_x_18806:
[----:B------:R-:W-:Y:S05]  /*1210*/  BSYNC B0 ;  /* 0x0000000000007941 */ /* 0x000fea0003800000 */
.L_x_18805:
        /* <DEDUP_REMOVED lines=33> */
.L_x_18808:
[----:B------:R-:W-:Y:S05]  /*1430*/  BSYNC B0 ;  /* 0x0000000000007941 */ /* 0x000fea0003800000 */
.L_x_18807:
        /* <DEDUP_REMOVED lines=33> */
.L_x_18810:
[----:B------:R-:W-:Y:S05]  /*1650*/  BSYNC B0 ;  /* 0x0000000000007941 */ /* 0x000fea0003800000 */
.L_x_18809:
[----:B------:R-:W-:Y:S01]  /*1660*/  ISETP.GE.AND P0, PT, R38, 0x1, PT ;  /* 0x000000012600780c */ /* 0x000fe20003f06270 */
[----:B--2---:R-:W-:Y:S01]  /*1670*/  FFMA.FTZ R0, R60, R40, R13 ;  /* 0x000000283c007223 */ /* 0x004fe2000001000d */
[----:B------:R-:W-:Y:S01]  /*1680*/  BAR.SYNC.DEFER_BLOCKING 0x0 ;  /* 0x0000000000007b1d */ /* 0x000fe20000010000 */
[----:B------:R-:W-:Y:S02]  /*1690*/  CS2R R58, SRZ ;  /* 0x00000000003a7805 */ /* 0x000fe4000001ff00 */
[----:B------:R-:W-:Y:S01]  /*16a0*/  CS2R R56, SRZ ;  /* 0x0000000000387805 */ /* 0x000fe2000001ff00 */
[----:B------:R-:W-:Y:S01]  /*16b0*/  FFMA.FTZ R3, R61, R41, R0 ;  /* 0x000000293d037223 */ /* 0x000fe20000010000 */
[-C--:B------:R-:W-:Y:S01]  /*16c0*/  FMUL.FTZ R52, R40, R7.reuse ;  /* 0x0000000728347220 */ /* 0x080fe20000410000 */
[-C--:B------:R-:W-:Y:S01]  /*16d0*/  FMUL.FTZ R53, R41, R7.reuse ;  /* 0x0000000729357220 */ /* 0x080fe20000410000 */
[-C--:B------:R-:W-:Y:S01]  /*16e0*/  FMUL.FTZ R54, R42, R7.reuse ;  /* 0x000000072a367220 */ /* 0x080fe20000410000 */
[----:B------:R-:W-:Y:S01]  /*16f0*/  FFMA.FTZ R0, R62, R42, R3 ;  /* 0x0000002a3e007223 */ /* 0x000fe20000010003 */
[----:B------:R-:W-:-:S03]  /*1700*/  FMUL.FTZ R55, R43, R7 ;  /* 0x000000072b377220 */ /* 0x000fc60000410000 */
[----:B------:R-:W-:Y:S01]  /*1710*/  FFMA.FTZ R13, R63, R43, R0 ;  /* 0x0000002b3f0d7223 */ /* 0x000fe20000010000 */
[----:B------:R-:W-:Y:S06]  /*1720*/  @!P0 BRA `(.L_x_18811) ;  /* 0x0000003400908947 */ /* 0x000fec0003800000 */
[----:B------:R-:W0:Y:S01]  /*1730*/  LDC.64 R46, c[0x0][0x370] ;  /* 0x0000dc00ff2e7b82 */ /* 0x000e220000000a00 */
[----:B------:R-:W-:Y:S01]  /*1740*/  ULDC.64 UR6, c[0x0][0x348] ;  /* 0x0000d20000067ab9 */ /* 0x000fe20000000a00 */
[----:B------:R-:W-:Y:S01]  /*1750*/  IADD3 R135, R114, -0x1, RZ ;  /* 0xffffffff72877810 */ /* 0x000fe20007ffe0ff */
[----:B------:R-:W-:Y:S01]  /*1760*/  USHF.R.U32.HI UR8, URZ, 0x1, UR7 ;  /* 0x000000013f087899 */ /* 0x000fe20008011607 */
[----:B------:R-:W-:Y:S01]  /*1770*/  HFMA2.MMA R132, -RZ, RZ, 0, 0 ;  /* 0x00000000ff847435 */ /* 0x000fe200000001ff */
[----:B------:R-:W-:Y:S01]  /*1780*/  USHF.R.U64 UR11, UR6, 0x1, UR7 ;  /* 0x00000001060b7899 */ /* 0x000fe20008001207 */
[----:B------:R-:W-:Y:S01]  /*1790*/  LEA R131, R12, R17, 0x5 ;  /* 0x000000110c837211 */ /* 0x000fe200078e28ff */
[----:B------:R-:W-:Y:S01]  /*17a0*/  UIMAD UR14, UR8, UR15, URZ ;  /* 0x0000000f080e72a4 */ /* 0x000fe2000f8e023f */
[----:B------:R-:W2:Y:S01]  /*17b0*/  LDC.64 R38, c[0x0][0x350] ;  /* 0x0000d400ff267b82 */ /* 0x000ea20000000a00 */
[----:B------:R-:W-:Y:S01]  /*17c0*/  ULDC.64 UR6, c[0x0][0x368] ;  /* 0x0000da0000067ab9 */ /* 0x000fe20000000a00 */
[----:B------:R-:W-:Y:S01]  /*17d0*/  IADD3 R130, R10, 0x200, RZ ;  /* 0x000002000a827810 */ /* 0x000fe20007ffe0ff */
[----:B------:R-:W-:Y:S01]  /*17e0*/  USHF.R.U32.HI UR10, URZ, 0x1, UR7 ;  /* 0x000000013f0a7899 */ /* 0x000fe20008011607 */
[----:B------:R-:W-:Y:S01]  /*17f0*/  MOV R59, RZ ;  /* 0x000000ff003b7202 */ /* 0x000fe20000000f00 */
[----:B------:R-:W-:-:S02]  /*1800*/  USHF.R.U64 UR5, UR6, 0x1, UR7 ;  /* 0x0000000106057899 */ /* 0x000fc40008001207 */
[----:B------:R-:W-:Y:S01]  /*1810*/  UIMAD.WIDE.U32 UR6, UR11, UR15, URZ ;  /* 0x0000000f0b0672a5 */ /* 0x000fe2000f8e003f */
[----:B-1----:R-:W1:Y:S01]  /*1820*/  LDC.64 R48, c[0x0][0x3c8] ;  /* 0x0000f200ff307b82 */ /* 0x002e620000000a00 */
[----:B------:R-:W-:Y:S02]  /*1830*/  UIMAD UR14, UR16, UR11, UR14 ;  /* 0x0000000b100e72a4 */ /* 0x000fe4000f8e020e */
        /* <DEDUP_REMOVED lines=10> */
[----:B------:R-:W-:Y:S01]  /*18e0*/  ULDC UR25, c[0x0][0x21c] ;  /* 0x0000870000197ab9 */ /* 0x000fe20000000800 */
[----:B------:R-:W0:Y:S01]  /*18f0*/  LDC R4, c[0x0][0x224] ;  /* 0x00008900ff047b82 */ /* 0x000e220000000800 */
[-C--:B--2---:R-:W-:Y:S01]  /*1900*/  IMAD R0, R11, R38.reuse, RZ ;  /* 0x000000260b007224 */ /* 0x084fe200078e02ff */
[----:B------:R-:W-:Y:S01]  /*1910*/  ULDC.64 UR26, c[0x0][0x370] ;  /* 0x0000dc00001a7ab9 */ /* 0x000fe20000000a00 */
[C---:B------:R-:W-:Y:S01]  /*1920*/  IMAD.WIDE.U32 R2, R9.reuse, R38, UR6 ;  /* 0x0000000609027e25 */ /* 0x040fe2000f8e0026 */
[----:B------:R-:W-:Y:S01]  /*1930*/  ULDC.64 UR6, c[0x0][0x230] ;  /* 0x00008c0000067ab9 */ /* 0x000fe20000000a00 */
[----:B------:R-:W-:Y:S01]  /*1940*/  ULDC.64 UR28, c[0x0][0x350] ;  /* 0x0000d400001c7ab9 */ /* 0x000fe20000000a00 */
[----:B------:R-:W-:Y:S01]  /*1950*/  ULDC.64 UR20, c[0x0][0x360] ;  /* 0x0000d80000147ab9 */ /* 0x000fe20000000a00 */
[C---:B------:R-:W-:Y:S01]  /*1960*/  IMAD R39, R9.reuse, R39, R0 ;  /* 0x0000002709277224 */ /* 0x040fe200078e0200 */
[C---:B-1----:R-:W-:Y:S01]  /*1970*/  LEA R38, P0, R2.reuse, R48, 0x3 ;  /* 0x0000003002267211 */ /* 0x042fe200078018ff */
[----:B------:R-:W-:Y:S01]  /*1980*/  IMAD.WIDE.U32 R44, R9, R46, UR8 ;  /* 0x00000008092c7e25 */ /* 0x000fe2000f8e002e */
[----:B------:R-:W1:Y:S01]  /*1990*/  LDC R133, c[0x0][0x224] ;  /* 0x00008900ff857b82 */ /* 0x000e620000000800 */
[----:B------:R-:W-:Y:S01]  /*19a0*/  ULDC.64 UR22, c[0x0][0x380] ;  /* 0x0000e00000167ab9 */ /* 0x000fe20000000a00 */
[----:B------:R-:W-:Y:S01]  /*19b0*/  IADD3 R3, R3, R39, RZ ;  /* 0x0000002703037210 */ /* 0x000fe20007ffe0ff */
[----:B------:R-:W-:Y:S01]  /*19c0*/  IMAD.WIDE.U32 R94, R5, UR6, RZ ;  /* 0x00000006055e7c25 */ /* 0x000fe2000f8e00ff */
[----:B------:R-:W-:Y:S01]  /*19d0*/  IADD3 R0, R45, R47, RZ ;  /* 0x0000002f2d007210 */ /* 0x000fe20007ffe0ff */
[----:B------:R-:W-:Y:S01]  /*19e0*/  ULDC.64 UR10, c[0x0][0x250] ;  /* 0x00009400000a7ab9 */ /* 0x000fe20000000a00 */
[----:B------:R-:W-:Y:S01]  /*19f0*/  LEA.HI.X R39, R2, R49, R3, 0x3, P0 ;  /* 0x0000003102277211 */ /* 0x000fe200000f1c03 */
[----:B------:R-:W-:Y:S01]  /*1a00*/  FADD.FTZ R2, R41, R41 ;  /* 0x0000002929027221 */ /* 0x000fe20000010000 */
[----:B---3--:R-:W-:Y:S01]  /*1a10*/  LEA R46, P1, R44, R50, 0x3 ;  /* 0x000000322c2e7211 */ /* 0x008fe200078218ff */
[----:B------:R-:W2:Y:S01]  /*1a20*/  LDC.64 R96, c[0x0][0x368] ;  /* 0x0000da00ff607b82 */ /* 0x000ea20000000a00 */
[----:B------:R-:W-:Y:S01]  /*1a30*/  LEA.HI R3, R135, R135, RZ, 0x1 ;  /* 0x0000008787037211 */ /* 0x000fe200078f08ff */
[----:B------:R-:W-:Y:S01]  /*1a40*/  IMAD.WIDE.U32 R38, R10, 0x4, R38 ;  /* 0x000000040a267825 */ /* 0x000fe200078e0026 */
[----:B------:R-:W-:-:S03]  /*1a50*/  LEA.HI.X R47, R44, R51, R0, 0x3, P1 ;  /* 0x000000332c2f7211 */ /* 0x000fc600008f1c00 */
[----:B------:R-:W-:Y:S01]  /*1a60*/  FADD.FTZ R0, R40, R40 ;  /* 0x0000002828007221 */ /* 0x000fe20000010000 */
[----:B0-----:R-:W-:Y:S01]  /*1a70*/  LEA R49, R4, UR4, 0x8 ;  /* 0x0000000404317c11 */ /* 0x001fe2000f8e40ff */
[----:B------:R-:W-:Y:S01]  /*1a80*/  FADD.FTZ R4, R43, R43 ;  /* 0x0000002b2b047221 */ /* 0x000fe20000010000 */
[----:B------:R-:W-:Y:S01]  /*1a90*/  ULDC.64 UR8, c[0x0][0x238] ;  /* 0x00008e0000087ab9 */ /* 0x000fe20000000a00 */
[----:B------:R-:W-:Y:S01]  /*1aa0*/  IMAD.WIDE.U32 R44, R10, 0x4, R46 ;  /* 0x000000040a2c7825 */ /* 0x000fe200078e002e */
[----:B------:R-:W0:Y:S01]  /*1ab0*/  LDC.64 R98, c[0x0][0x348] ;  /* 0x0000d200ff627b82 */ /* 0x000e220000000a00 */
[----:B------:R-:W-:Y:S02]  /*1ac0*/  LOP3.LUT R46, R3, 0xfffffe, RZ, 0xc0, !PT ;  /* 0x00fffffe032e7812 */ /* 0x000fe400078ec0ff */
[----:B------:R-:W-:Y:S01]  /*1ad0*/  FADD.FTZ R3, R42, R42 ;  /* 0x0000002a2a037221 */ /* 0x000fe20000010000 */
[----:B------:R-:W-:Y:S01]  /*1ae0*/  IMAD.WIDE R40, R49, 0x4, R38 ;  /* 0x0000000431287825 */ /* 0x000fe200078e0226 */
[----:B------:R-:W-:Y:S01]  /*1af0*/  ULDC.64 UR18, c[0x0][0x270] ;  /* 0x00009c0000127ab9 */ /* 0x000fe20000000a00 */
[----:B------:R-:W-:-:S02]  /*1b00*/  IADD3 R135, R135, -R46, RZ ;  /* 0x8000002e87877210 */ /* 0x000fc40007ffe0ff */
[----:B------:R-:W-:Y:S01]  /*1b10*/  IMAD.WIDE R44, R49, 0x4, R44 ;  /* 0x00000004312c7825 */ /* 0x000fe200078e022c */
[----:B------:R-:W3:Y:S01]  /*1b20*/  LDC.64 R100, c[0x0][0x3c8] ;  /* 0x0000f200ff647b82 */ /* 0x000ee20000000a00 */
[C---:B------:R-:W-:Y:S02]  /*1b30*/  IADD3 R68, P1, R40.reuse, -0x300, RZ ;  /* 0xfffffd0028447810 */ /* 0x040fe40007f3e0ff */
[C---:B------:R-:W-:Y:S02]  /*1b40*/  IADD3 R38, P0, R40.reuse, -0x380, RZ ;  /* 0xfffffc8028267810 */ /* 0x040fe40007f1e0ff */
[C---:B------:R-:W-:Y:S02]  /*1b50*/  IADD3 R70, P2, R40.reuse, -0x280, RZ ;  /* 0xfffffd8028467810 */ /* 0x040fe40007f5e0ff */
[C---:B------:R-:W-:Y:S01]  /*1b60*/  IADD3 R72, P3, R40.reuse, -0x200, RZ ;  /* 0xfffffe0028487810 */ /* 0x040fe20007f7e0ff */
[----:B------:R-:W4:Y:S01]  /*1b70*/  LDC.64 R102, c[0x0][0x360] ;  /* 0x0000d800ff667b82 */ /* 0x000f220000000a00 */
[----:B------:R-:W-:-:S02]  /*1b80*/  IADD3 R74, P4, R40, -0x180, RZ ;  /* 0xfffffe80284a7810 */ /* 0x000fc40007f9e0ff */
[C---:B------:R-:W-:Y:S02]  /*1b90*/  IADD3 R76, P5, R40.reuse, -0x100, RZ ;  /* 0xffffff00284c7810 */ /* 0x040fe40007fbe0ff */
[----:B------:R-:W-:Y:S01]  /*1ba0*/  IADD3 R78, P6, R40, -0x80, RZ ;  /* 0xffffff80284e7810 */ /* 0x000fe20007fde0ff */
[----:B------:R-:W-:Y:S01]  /*1bb0*/  IMAD R40, R6, UR6, RZ ;  /* 0x0000000606287c24 */ /* 0x000fe2000f8e02ff */
[----:B------:R-:W-:Y:S01]  /*1bc0*/  IADD3.X R69, R41, -0x1, RZ, P1, !PT ;  /* 0xffffffff29457810 */ /* 0x000fe20000ffe4ff */
[----:B------:R-:W0:Y:S01]  /*1bd0*/  LDC.64 R104, c[0x0][0x3d0] ;  /* 0x0000f400ff687b82 */ /* 0x000e220000000a00 */
[----:B------:R-:W-:Y:S01]  /*1be0*/  IADD3 R82, P1, R44, -0x300, RZ ;  /* 0xfffffd002c527810 */ /* 0x000fe20007f3e0ff */
[----:B------:R-:W-:Y:S01]  /*1bf0*/  IMAD R129, R5, UR7, R40 ;  /* 0x0000000705817c24 */ /* 0x000fe2000f8e0228 */
[C---:B------:R-:W-:Y:S01]  /*1c00*/  IADD3.X R39, R41.reuse, -0x1, RZ, P0, !PT ;  /* 0xffffffff29277810 */ /* 0x040fe200007fe4ff */
[----:B------:R-:W-:Y:S01]  /*1c10*/  UMOV UR6, URZ ;  /* 0x0000003f00067c82 */ /* 0x000fe20008000000 */
[C---:B------:R-:W-:Y:S01]  /*1c20*/  IADD3.X R71, R41.reuse, -0x1, RZ, P2, !PT ;  /* 0xffffffff29477810 */ /* 0x040fe200017fe4ff */
[----:B------:R-:W-:Y:S01]  /*1c30*/  ULDC UR7, c[0x0][0x218] ;  /* 0x0000860000077ab9 */ /* 0x000fe20000000800 */
[C---:B------:R-:W-:Y:S01]  /*1c40*/  IADD3.X R73, R41.reuse, -0x1, RZ, P3, !PT ;  /* 0xffffffff29497810 */ /* 0x040fe20001ffe4ff */
[----:B------:R-:W0:Y:S01]  /*1c50*/  LDC.64 R106, c[0x0][0x380] ;  /* 0x0000e000ff6a7b82 */ /* 0x000e220000000a00 */
[----:B------:R-:W-:-:S02]  /*1c60*/  IADD3.X R75, R41, -0x1, RZ, P4, !PT ;  /* 0xffffffff294b7810 */ /* 0x000fc400027fe4ff */
[C---:B------:R-:W-:Y:S02]  /*1c70*/  IADD3.X R77, R41.reuse, -0x1, RZ, P5, !PT ;  /* 0xffffffff294d7810 */ /* 0x040fe40002ffe4ff */
[----:B------:R-:W-:Y:S02]  /*1c80*/  IADD3.X R79, R41, -0x1, RZ, P6, !PT ;  /* 0xffffffff294f7810 */ /* 0x000fe400037fe4ff */
[C---:B------:R-:W-:Y:S01]  /*1c90*/  IADD3 R80, P0, R44.reuse, -0x380, RZ ;  /* 0xfffffc802c507810 */ /* 0x040fe20007f1e0ff */
[----:B------:R-:W0:Y:S01]  /*1ca0*/  LDC.64 R108, c[0x0][0x2d0] ;  /* 0x0000b400ff6c7b82 */ /* 0x000e220000000a00 */
[----:B------:R-:W-:Y:S02]  /*1cb0*/  IADD3.X R83, R45, -0x1, RZ, P1, !PT ;  /* 0xffffffff2d537810 */ /* 0x000fe40000ffe4ff */
[C---:B------:R-:W-:Y:S02]  /*1cc0*/  IADD3 R84, P2, R44.reuse, -0x280, RZ ;  /* 0xfffffd802c547810 */ /* 0x040fe40007f5e0ff */
[----:B------:R-:W-:-:S02]  /*1cd0*/  IADD3 R86, P3, R44, -0x200, RZ ;  /* 0xfffffe002c567810 */ /* 0x000fc40007f7e0ff */
[C---:B------:R-:W-:Y:S02]  /*1ce0*/  IADD3 R88, P4, R44.reuse, -0x180, RZ ;  /* 0xfffffe802c587810 */ /* 0x040fe40007f9e0ff */
[C---:B------:R-:W-:Y:S02]  /*1cf0*/  IADD3 R90, P5, R44.reuse, -0x100, RZ ;  /* 0xffffff002c5a7810 */ /* 0x040fe40007fbe0ff */
[----:B------:R-:W-:Y:S02]  /*1d00*/  IADD3 R92, P6, R44, -0x80, RZ ;  /* 0xffffff802c5c7810 */ /* 0x000fe40007fde0ff */
[----:B------:R-:W-:Y:S02]  /*1d10*/  ISETP.NE.AND P1, PT, R10, RZ, PT ;  /* 0x000000ff0a00720c */ /* 0x000fe40003f25270 */
[C---:B------:R-:W-:Y:S02]  /*1d20*/  IADD3.X R81, R45.reuse, -0x1, RZ, P0, !PT ;  /* 0xffffffff2d517810 */ /* 0x040fe400007fe4ff */
[----:B------:R-:W-:-:S02]  /*1d30*/  IADD3.X R85, R45, -0x1, RZ, P2, !PT ;  /* 0xffffffff2d557810 */ /* 0x000fc400017fe4ff */
[C---:B------:R-:W-:Y:S02]  /*1d40*/  IADD3.X R87, R45.reuse, -0x1, RZ, P3, !PT ;  /* 0xffffffff2d577810 */ /* 0x040fe40001ffe4ff */
[C---:B------:R-:W-:Y:S02]  /*1d50*/  IADD3.X R89, R45.reuse, -0x1, RZ, P4, !PT ;  /* 0xffffffff2d597810 */ /* 0x040fe400027fe4ff */
[C---:B------:R-:W-:Y:S02]  /*1d60*/  IADD3.X R91, R45.reuse, -0x1, RZ, P5, !PT ;  /* 0xffffffff2d5b7810 */ /* 0x040fe40002ffe4ff */
[----:B------:R-:W-:Y:S02]  /*1d70*/  IADD3.X R93, R45, -0x1, RZ, P6, !PT ;  /* 0xffffffff2d5d7810 */ /* 0x000fe400037fe4ff */
[----:B------:R-:W-:Y:S02]  /*1d80*/  ISETP.NE.AND P0, PT, R10, 0x1f, PT ;  /* 0x0000001f0a00780c */ /* 0x000fe40003f05270 */
[----:B------:R-:W-:-:S02]  /*1d90*/  P2R R40, PR, RZ, 0x2 ;  /* 0x00000002ff287803 */ /* 0x000fc40000000000 */
[----:B-1234-:R-:W-:-:S09]  /*1da0*/  IADD3 R129, R95, R129, RZ ;  /* 0x000000815f817210 */ /* 0x01efd20007ffe0ff */
.L_x_18842:
[----:B------:R-:W-:Y:S01]  /*1db0*/  SHF.R.S32.HI R134, RZ, 0x1f, R132 ;  /* 0x0000001fff867819 */ /* 0x000fe20000011484 */
[----:B01----:R-:W-:-:S04]  /*1dc0*/  IMAD.WIDE.U32 R40, R132, UR10, RZ ;  /* 0x0000000a84287c25 */ /* 0x003fc8000f8e00ff */
[----:B------:R-:W-:Y:S01]  /*1dd0*/  IMAD R43, R134, UR10, RZ ;  /* 0x0000000a862b7c24 */ /* 0x000fe2000f8e02ff */
[----:B------:R-:W-:-:S03]  /*1de0*/  LEA R42, P1, R40, R28, 0x2 ;  /* 0x0000001c282a7211 */ /* 0x000fc600078210ff */
[----:B------:R-:W-:Y:S01]  /*1df0*/  IMAD R43, R132, UR11, R43 ;  /* 0x0000000b842b7c24 */ /* 0x000fe2000f8e022b */
[----:B------:R-:W-:-:S04]  /*1e00*/  IADD3 R42, P2, R42, R117, RZ ;  /* 0x000000752a2a7210 */ /* 0x000fc80007f5e0ff */
[----:B------:R-:W-:-:S04]  /*1e10*/  IADD3 R41, R41, R43, RZ ;  /* 0x0000002b29297210 */ /* 0x000fc80007ffe0ff */
[----:B------:R-:W-:-:S04]  /*1e20*/  LEA.HI.X R41, R40, R29, R41, 0x2, P1 ;  /* 0x0000001d28297211 */ /* 0x000fc800008f1429 */
[----:B------:R-:W-:-:S05]  /*1e30*/  IADD3.X R43, R41, R116, RZ, P2, !PT ;  /* 0x00000074292b7210 */ /* 0x000fca00017fe4ff */
[----:B--2---:R-:W2:Y:S04]  /*1e40*/  LDG.E.128 R44, desc[UR12][R42.64] ;  /* 0x0000000c2a2c7981 */ /* 0x004ea8000c1e1d00 */
[----:B---3--:R-:W3:Y:S01]  /*1e50*/  LDG.E.128 R48, desc[UR12][R42.64+0x200] ;  /* 0x0002000c2a307981 */ /* 0x008ee2000c1e1d00 */
[----:B------:R-:W-:Y:S01]  /*1e60*/  MOV R40, R94 ;  /* 0x0000005e00287202 */ /* 0x000fe20000000f00 */
[----:B------:R-:W-:Y:S01]  /*1e70*/  IMAD R65, R134, UR8, RZ ;  /* 0x0000000886417c24 */ /* 0x000fe2000f8e02ff */
[----:B------:R-:W-:-:S03]  /*1e80*/  MOV R41, R129 ;  /* 0x0000008100297202 */ /* 0x000fc60000000f00 */
[C---:B------:R-:W-:Y:S02]  /*1e90*/  IMAD R65, R132.reuse, UR9, R65 ;  /* 0x0000000984417c24 */ /* 0x040fe4000f8e0241 */
[----:B------:R-:W-:-:S03]  /*1ea0*/  IMAD.WIDE.U32 R40, R132, UR8, R40 ;  /* 0x0000000884287c25 */ /* 0x000fc6000f8e0028 */
[----:B0-----:R-:W-:Y:S02]  /*1eb0*/  LEA R110, P1, R40, R108, 0x3 ;  /* 0x0000006c286e7211 */ /* 0x001fe400078218ff */
[----:B------:R-:W-:Y:S01]  /*1ec0*/  IADD3 R41, R41, R65, RZ ;  /* 0x0000004129297210 */ /* 0x000fe20007ffe0ff */
[----:B------:R-:W-:-:S03]  /*1ed0*/  IMAD R65, R134, UR18, RZ ;  /* 0x0000001286417c24 */ /* 0x000fc6000f8e02ff */
[----:B------:R-:W-:Y:S01]  /*1ee0*/  LEA.HI.X R111, R40, R109, R41, 0x3, P1 ;  /* 0x0000006d286f7211 */ /* 0x000fe200008f1c29 */
[----:B------:R-:W-:-:S04]  /*1ef0*/  IMAD.WIDE.U32 R40, R132, UR18, RZ ;  /* 0x0000001284287c25 */ /* 0x000fc8000f8e00ff */
[----:B------:R-:W-:Y:S01]  /*1f00*/  IMAD R65, R132, UR19, R65 ;  /* 0x0000001384417c24 */ /* 0x000fe2000f8e0241 */
[----:B----4-:R-:W4:Y:S01]  /*1f10*/  LDG.E.64 R110, desc[UR12][R110.64] ;  /* 0x0000000c6e6e7981 */ /* 0x010f22000c1e1b00 */
[----:B------:R-:W-:-:S03]  /*1f20*/  LEA R120, P1, R40, R112, 0x2 ;  /* 0x0000007028787211 */ /* 0x000fc600078210ff */
[----:B------:R-:W-:-:S04]  /*1f30*/  IADD3 R41, R41, R65, RZ ;  /* 0x0000004129297210 */ /* 0x000fc80007ffe0ff */
[----:B------:R-:W-:Y:S02]  /*1f40*/  LEA.HI.X R41, R40, R113, R41, 0x2, P1 ;  /* 0x0000007128297211 */ /* 0x000fe400008f1429 */
[----:B------:R-:W-:-:S04]  /*1f50*/  IADD3 R120, P1, R120, R117, RZ ;  /* 0x0000007578787210 */ /* 0x000fc80007f3e0ff */
[----:B------:R-:W-:Y:S02]  /*1f60*/  IADD3.X R121, R41, R116, RZ, P1, !PT ;  /* 0x0000007429797210 */ /* 0x000fe40000ffe4ff */
[----:B------:R-:W-:Y:S01]  /*1f70*/  ISETP.NE.AND P1, PT, R115, RZ, PT ;  /* 0x000000ff7300720c */ /* 0x000fe20003f25270 */
[----:B--2---:R-:W-:Y:S04]  /*1f80*/  STS.128 [R118], R44 ;  /* 0x0000002c76007388 */ /* 0x004fe80000000c00 */
[----:B---3--:R-:W-:Y:S01]  /*1f90*/  STS.128 [R118+0x200], R48 ;  /* 0x0002003076007388 */ /* 0x008fe20000000c00 */
[----:B------:R-:W-:-:S03]  /*1fa0*/  NOP ;  /* 0x0000000000007918 */ /* 0x000fc60000000000 */
[----:B------:R-:W2:Y:S04]  /*1fb0*/  LDG.E.128 R40, desc[UR12][R120.64] ;  /* 0x0000000c78287981 */ /* 0x000ea8000c1e1d00 */
[----:B------:R0:W3:Y:S01]  /*1fc0*/  LDG.E.128 R64, desc[UR12][R120.64+0x200] ;  /* 0x0002000c78407981 */ /* 0x0000e2000c1e1d00 */
[----:B------:R-:W-:Y:S02]  /*1fd0*/  ISETP.LT.OR P2, PT, R114, 0x2, P1 ;  /* 0x000000027200780c */ /* 0x000fe40000f41670 */
[----:B------:R-:W-:Y:S01]  /*1fe0*/  ISETP.NE.AND P3, PT, R10, RZ, PT ;  /* 0x000000ff0a00720c */ /* 0x000fe20003f65270 */
[----:B------:R-:W1:Y:S04]  /*1ff0*/  LDS.128 R48, [R131] ;  /* 0x0000000083307984 */ /* 0x000e680000000c00 */
[----:B------:R-:W1:Y:S01]  /*2000*/  LDS.128 R44, [R131+0x10] ;  /* 0x00001000832c7984 */ /* 0x000e620000000c00 */
[----:B0-----:R-:W-:-:S05]  /*2010*/  LEA R121, R135, R132, 0x8 ;  /* 0x0000008487797211 */ /* 0x001fca00078e40ff */
[----:B------:R-:W0:Y:S01]  /*2020*/  @!P2 LDC R138, c[0x0][0x21c] ;  /* 0x00008700ff8aab82 */ /* 0x000e220000000800 */
[----:B----4-:R-:W-:Y:S01]  /*2030*/  FMUL.FTZ R136, R110, 1.4426950216293334961 ;  /* 0x3fb8aa3b6e887820 */ /* 0x010fe20000410000 */
[-C--:B------:R-:W-:Y:S01]  /*2040*/  FMUL.FTZ R123, R111, R119.reuse ;  /* 0x000000776f7b7220 */ /* 0x080fe20000410000 */
[----:B------:R-:W-:Y:S02]  /*2050*/  @!P2 IADD3 R137, R114, -0x2, RZ ;  /* 0xfffffffe7289a810 */ /* 0x000fe40007ffe0ff */
[----:B------:R-:W-:Y:S01]  /*2060*/  FMUL.FTZ R122, R136, R119 ;  /* 0x00000077887a7220 */ /* 0x000fe20000410000 */
[----:B------:R-:W-:-:S04]  /*2070*/  FMUL.RZ R126, R123, 0.15915493667125701904 ;  /* 0x3e22f9837b7e7820 */ /* 0x000fc8000040c000 */
[----:B------:R-:W-:Y:S08]  /*2080*/  MUFU.COS R127, R126 ;  /* 0x0000007e007f7308 */ /* 0x000ff00000000000 */
[----:B------:R-:W4:Y:S01]  /*2090*/  MUFU.EX2 R122, R122 ;  /* 0x0000007a007a7308 */ /* 0x000f220000000800 */
[----:B0-----:R-:W-:Y:S01]  /*20a0*/  @!P2 IMAD R137, R137, R138, R132 ;  /* 0x0000008a8989a224 */ /* 0x001fe200078e0284 */
[----:B------:R-:W-:-:S06]  /*20b0*/  SEL R138, R121, R130, !P3 ;  /* 0x00000082798a7207 */ /* 0x000fcc0005800000 */
[----:B------:R0:W1:Y:S01]  /*20c0*/  MUFU.SIN R123, R126 ;  /* 0x0000007e007b7308 */ /* 0x0000620000000400 */
[----:B------:R-:W-:Y:S01]  /*20d0*/  LEA R138, R138, R17, 0x3 ;  /* 0x000000118a8a7211 */ /* 0x000fe200078e18ff */
[C---:B----4-:R-:W-:Y:S01]  /*20e0*/  FMUL.FTZ R120, R122.reuse, R127 ;  /* 0x0000007f7a787220 */ /* 0x050fe20000410000 */
[----:B0-----:R-:W-:Y:S01]  /*20f0*/  CS2R R126, SRZ ;  /* 0x00000000007e7805 */ /* 0x001fe2000001ff00 */
[----:B-1----:R-:W-:Y:S01]  /*2100*/  FMUL.FTZ R121, R122, R123 ;  /* 0x0000007b7a797220 */ /* 0x002fe20000410000 */
[----:B------:R-:W-:-:S04]  /*2110*/  @!P2 IMAD.WIDE R122, R137, 0x10, R34 ;  /* 0x00000010897aa825 */ /* 0x000fc800078e0222 */
[----:B------:R-:W-:-:S04]  /*2120*/  FMUL.FTZ R137, R111, R124 ;  /* 0x0000007c6f897220 */ /* 0x000fc80000410000 */
[----:B------:R-:W-:Y:S01]  /*2130*/  FMUL.RZ R141, R137, 0.15915493667125701904 ;  /* 0x3e22f983898d7820 */ /* 0x000fe2000040c000 */
[----:B------:R-:W-:-:S03]  /*2140*/  FMUL.FTZ R137, R136, R124 ;  /* 0x0000007c88897220 */ /* 0x000fc60000410000 */
[----:B------:R-:W-:Y:S01]  /*2150*/  MUFU.SIN R140, R141 ;  /* 0x0000008d008c7308 */ /* 0x000fe20000000400 */
[----:B------:R-:W-:-:S07]  /*2160*/  FMUL.FTZ R139, R136, R125 ;  /* 0x0000007d888b7220 */ /* 0x000fce0000410000 */
[----:B------:R-:W0:Y:S08]  /*2170*/  MUFU.EX2 R137, R137 ;  /* 0x0000008900897308 */ /* 0x000e300000000800 */
[----:B------:R-:W1:Y:S01]  /*2180*/  MUFU.COS R146, R141 ;  /* 0x0000008d00927308 */ /* 0x000e620000000000 */
[----:B------:R-:W-:-:S07]  /*2190*/  FMUL.FTZ R151, R48, R119 ;  /* 0x0000007730977220 */ /* 0x000fce0000410000 */
[----:B------:R-:W-:Y:S01]  /*21a0*/  MUFU.EX2 R139, R139 ;  /* 0x0000008b008b7308 */ /* 0x000fe20000000800 */
[----:B0-----:R-:W-:Y:S01]  /*21b0*/  FMUL.FTZ R147, R137, R140 ;  /* 0x0000008c89937220 */ /* 0x001fe20000410000 */
[----:B------:R-:W-:Y:S01]  /*21c0*/  FMUL.FTZ R151, R60, R151 ;  /* 0x000000973c977220 */ /* 0x000fe20000410000 */
[----:B------:R-:W-:Y:S01]  /*21d0*/  FMUL.FTZ R150, R51, R124 ;  /* 0x0000007c33967220 */ /* 0x000fe20000410000 */
[----:B-1----:R-:W-:Y:S02]  /*21e0*/  FMUL.FTZ R146, R137, R146 ;  /* 0x0000009289927220 */ /* 0x002fe40000410000 */
[----:B------:R-:W-:Y:S01]  /*21f0*/  FMUL.FTZ R137, R147, R151 ;  /* 0x0000009793897220 */ /* 0x000fe20000410000 */
[----:B------:R-:W-:Y:S01]  /*2200*/  FMUL.FTZ R154, R50, R124 ;  /* 0x0000007c329a7220 */ /* 0x000fe20000410000 */
[-C--:B------:R-:W-:Y:S01]  /*2210*/  FMUL.FTZ R155, R45, R125.reuse ;  /* 0x0000007d2d9b7220 */ /* 0x080fe20000410000 */
[----:B------:R-:W-:Y:S01]  /*2220*/  FMUL.FTZ R149, R44, R125 ;  /* 0x0000007d2c957220 */ /* 0x000fe20000410000 */
[----:B------:R-:W-:Y:S01]  /*2230*/  FMUL.FTZ R160, R47, R128 ;  /* 0x000000802fa07220 */ /* 0x000fe20000410000 */
[----:B------:R-:W-:Y:S01]  /*2240*/  BSSY B0, `(.L_x_18812) ;  /* 0x0000043000007945 */ /* 0x000fe20003800000 */
[----:B--2---:R-:W-:Y:S04]  /*2250*/  STS.128 [R118+0x420], R40 ;  /* 0x0004202876007388 */ /* 0x004fe80000000c00 */
[----:B---3--:R-:W-:Y:S01]  /*2260*/  STS.128 [R118+0x620], R64 ;  /* 0x0006204076007388 */ /* 0x008fe20000000c00 */
[----:B------:R-:W-:-:S03]  /*2270*/  NOP ;  /* 0x0000000000007918 */ /* 0x000fc60000000000 */
[----:B------:R-:W0:Y:S04]  /*2280*/  LDS.128 R40, [R131+0x420] ;  /* 0x0004200083287984 */ /* 0x000e280000000c00 */
[----:B------:R-:W1:Y:S04]  /*2290*/  LDS.128 R64, [R131+0x430] ;  /* 0x0004300083407984 */ /* 0x000e680000000c00 */
[----:B------:R2:W-:Y:S01]  /*22a0*/  STS.64 [R138+0x14d0], R120 ;  /* 0x0014d0788a007388 */ /* 0x0005e20000000a00 */
[----:B------:R-:W-:Y:S01]  /*22b0*/  BAR.SYNC.DEFER_BLOCKING 0x0 ;  /* 0x0000000000007b1d */ /* 0x000fe20000010000 */
[----:B--2---:R-:W-:Y:S01]  /*22c0*/  FMUL.FTZ R138, R136, R128 ;  /* 0x00000080888a7220 */ /* 0x004fe20000410000 */
[----:B------:R-:W-:-:S04]  /*22d0*/  FMUL.FTZ R136, R111, R125 ;  /* 0x0000007d6f887220 */ /* 0x000fc80000410000 */
[----:B------:R-:W-:Y:S01]  /*22e0*/  FMUL.RZ R136, R136, 0.15915493667125701904 ;  /* 0x3e22f98388887820 */ /* 0x000fe2000040c000 */
[----:B------:R2:W5:Y:S03]  /*22f0*/  @!P2 LDG.E.64 R126, desc[UR12][R122.64+0x8] ;  /* 0x0000080c7a7ea981 */ /* 0x000566000c1e1b00 */
[----:B------:R-:W3:Y:S08]  /*2300*/  MUFU.COS R142, R136 ;  /* 0x00000088008e7308 */ /* 0x000ef00000000000 */
[----:B------:R-:W-:Y:S01]  /*2310*/  MUFU.EX2 R138, R138 ;  /* 0x0000008a008a7308 */ /* 0x000fe20000000800 */
[----:B--2---:R-:W-:-:S04]  /*2320*/  FMUL.FTZ R123, R111, R128 ;  /* 0x000000806f7b7220 */ /* 0x004fc80000410000 */
[----:B------:R-:W-:Y:S01]  /*2330*/  FMUL.RZ R144, R123, 0.15915493667125701904 ;  /* 0x3e22f9837b907820 */ /* 0x000fe2000040c000 */
[----:B------:R-:W-:Y:S02]  /*2340*/  FMUL.FTZ R123, R49, R119 ;  /* 0x00000077317b7220 */ /* 0x000fe40000410000 */
[----:B------:R2:W4:Y:S01]  /*2350*/  MUFU.SIN R122, R136 ;  /* 0x00000088007a7308 */ /* 0x0005220000000400 */
[----:B---3--:R-:W-:Y:S01]  /*2360*/  FMUL.FTZ R142, R139, R142 ;  /* 0x0000008e8b8e7220 */ /* 0x008fe20000410000 */
[----:B------:R-:W-:-:S04]  /*2370*/  FMUL.FTZ R152, R60, R123 ;  /* 0x0000007b3c987220 */ /* 0x000fc80000410000 */
[-C--:B------:R-:W-:Y:S02]  /*2380*/  FFMA.FTZ R140, R146, R152.reuse, R137 ;  /* 0x00000098928c7223 */ /* 0x080fe40000010089 */
[----:B------:R-:W3:Y:S01]  /*2390*/  MUFU.SIN R123, R144 ;  /* 0x00000090007b7308 */ /* 0x000ee20000000400 */
[----:B--2---:R-:W-:Y:S01]  /*23a0*/  FMUL.FTZ R136, R147, R152 ;  /* 0x0000009893887220 */ /* 0x004fe20000410000 */
[----:B------:R-:W-:-:S03]  /*23b0*/  FFMA.FTZ R140, R61, R150, R140 ;  /* 0x000000963d8c7223 */ /* 0x000fc6000001008c */
[----:B------:R-:W-:-:S03]  /*23c0*/  FFMA.FTZ R137, R146, R151, -R136 ;  /* 0x0000009792897223 */ /* 0x000fc60000010888 */
[----:B------:R-:W2:Y:S01]  /*23d0*/  MUFU.COS R141, R144 ;  /* 0x00000090008d7308 */ /* 0x000ea20000000000 */
[----:B----4-:R-:W-:Y:S01]  /*23e0*/  FMUL.FTZ R143, R139, R122 ;  /* 0x0000007a8b8f7220 */ /* 0x010fe20000410000 */
[----:B------:R-:W-:-:S03]  /*23f0*/  FFMA.FTZ R122, R61, R154, R137 ;  /* 0x0000009a3d7a7223 */ /* 0x000fc60000010089 */
[C---:B------:R-:W-:Y:S01]  /*2400*/  FMUL.FTZ R139, R143.reuse, R140 ;  /* 0x0000008c8f8b7220 */ /* 0x040fe20000410000 */
[----:B------:R-:W-:Y:S01]  /*2410*/  FMUL.FTZ R145, R143, R122 ;  /* 0x0000007a8f917220 */ /* 0x000fe20000410000 */
[----:B---3--:R-:W-:Y:S01]  /*2420*/  FMUL.FTZ R136, R138, R123 ;  /* 0x0000007b8a887220 */ /* 0x008fe20000410000 */
[----:B------:R-:W-:Y:S02]  /*2430*/  FMUL.FTZ R123, R121, R147 ;  /* 0x00000093797b7220 */ /* 0x000fe40000410000 */
[----:B------:R-:W-:Y:S02]  /*2440*/  FFMA.FTZ R145, R142, R140, R145 ;  /* 0x0000008c8e917223 */ /* 0x000fe40000010091 */
[----:B------:R-:W-:Y:S02]  /*2450*/  FFMA.FTZ R123, R120, R146, -R123 ;  /* 0x00000092787b7223 */ /* 0x000fe4000001087b */
[----:B------:R-:W-:Y:S01]  /*2460*/  FFMA.FTZ R145, R62, R155, R145 ;  /* 0x0000009b3e917223 */ /* 0x000fe20000010091 */
[----:B--2---:R-:W-:Y:S01]  /*2470*/  FMUL.FTZ R137, R138, R141 ;  /* 0x0000008d8a897220 */ /* 0x004fe20000410000 */
[----:B------:R-:W-:Y:S01]  /*2480*/  FFMA.FTZ R138, R142, R122, -R139 ;  /* 0x0000007a8e8a7223 */ /* 0x000fe2000001088b */
[----:B------:R-:W-:Y:S01]  /*2490*/  FMUL.FTZ R122, R120, R147 ;  /* 0x00000093787a7220 */ /* 0x000fe20000410000 */
[----:B------:R-:W-:Y:S01]  /*24a0*/  FMUL.FTZ R141, R143, R123 ;  /* 0x0000007b8f8d7220 */ /* 0x000fe20000410000 */
[----:B------:R-:W-:Y:S01]  /*24b0*/  FMUL.FTZ R140, R136, R145 ;  /* 0x00000091888c7220 */ /* 0x000fe20000410000 */
[----:B------:R-:W-:Y:S01]  /*24c0*/  FFMA.FTZ R138, R62, R149, R138 ;  /* 0x000000953e8a7223 */ /* 0x000fe2000001008a */
[----:B------:R-:W-:-:S03]  /*24d0*/  FFMA.FTZ R122, R121, R146, R122 ;  /* 0x00000092797a7223 */ /* 0x000fc6000001007a */
[----:B------:R-:W-:Y:S01]  /*24e0*/  FMUL.FTZ R148, R136, R138 ;  /* 0x0000008a88947220 */ /* 0x000fe20000410000 */
[-C--:B------:R-:W-:Y:S01]  /*24f0*/  FMUL.FTZ R139, R143, R122.reuse ;  /* 0x0000007a8f8b7220 */ /* 0x080fe20000410000 */
[----:B------:R-:W-:Y:S01]  /*2500*/  FFMA.FTZ R141, R142, R122, R141 ;  /* 0x0000007a8e8d7223 */ /* 0x000fe2000001008d */
[----:B------:R-:W-:Y:S01]  /*2510*/  @P0 LEA R122, R10, R17, 0x3 ;  /* 0x000000110a7a0211 */ /* 0x000fe200078e18ff */
[C---:B------:R-:W-:Y:S01]  /*2520*/  FFMA.FTZ R144, R137.reuse, R138, -R140 ;  /* 0x0000008a89907223 */ /* 0x040fe2000001088c */
[----:B------:R-:W-:Y:S01]  /*2530*/  FFMA.FTZ R139, R142, R123, -R139 ;  /* 0x0000007b8e8b7223 */ /* 0x000fe2000001088b */
[C---:B------:R-:W-:Y:S01]  /*2540*/  FFMA.FTZ R145, R137.reuse, R145, R148 ;  /* 0x0000009189917223 */ /* 0x040fe20000010094 */
[----:B------:R-:W-:Y:S01]  /*2550*/  FMUL.FTZ R138, R136, R141 ;  /* 0x0000008d888a7220 */ /* 0x000fe20000410000 */
[----:B------:R-:W-:Y:S01]  /*2560*/  FMUL.FTZ R148, R46, R128 ;  /* 0x000000802e947220 */ /* 0x000fe20000410000 */
[----:B------:R-:W2:Y:S01]  /*2570*/  @P0 LDS.64 R122, [R122+0x24d8] ;  /* 0x0024d8007a7a0984 */ /* 0x000ea20000000a00 */
[-C--:B------:R-:W-:Y:S01]  /*2580*/  FMUL.FTZ R140, R136, R139.reuse ;  /* 0x0000008b888c7220 */ /* 0x080fe20000410000 */
[----:B------:R-:W-:Y:S01]  /*2590*/  FFMA.FTZ R163, R137, R139, -R138 ;  /* 0x0000008b89a37223 */ /* 0x000fe2000001088a */
[C---:B------:R-:W-:Y:S01]  /*25a0*/  FFMA.FTZ R153, R63.reuse, R148, R144 ;  /* 0x000000943f997223 */ /* 0x040fe20000010090 */
[----:B------:R-:W-:Y:S01]  /*25b0*/  FFMA.FTZ R156, R63, R160, R145 ;  /* 0x000000a03f9c7223 */ /* 0x000fe20000010091 */
[----:B------:R-:W-:Y:S01]  /*25c0*/  FFMA.FTZ R138, R137, R141, R140 ;  /* 0x0000008d898a7223 */ /* 0x000fe2000001008c */
[----:B01----:R-:W-:Y:S06]  /*25d0*/  @P0 BRA `(.L_x_18813) ;  /* 0x0000000000240947 */ /* 0x003fec0003800000 */
[----:B------:R-:W-:-:S13]  /*25e0*/  ISETP.NE.AND P0, PT, R114, R133, PT ;  /* 0x000000857200720c */ /* 0x000fda0003f05270 */
[----:B--2---:R-:W-:-:S04]  /*25f0*/  @P0 LEA.HI R122, R114, R114, RZ, 0x1 ;  /* 0x00000072727a0211 */ /* 0x004fc800078f08ff */
[----:B------:R-:W-:Y:S02]  /*2600*/  @P0 LOP3.LUT R123, R122, 0xfffffe, RZ, 0xc0, !PT ;  /* 0x00fffffe7a7b0812 */ /* 0x000fe400078ec0ff */
[----:B------:R-:W-:Y:S02]  /*2610*/  MOV R122, 0x3f800000 ;  /* 0x3f800000007a7802 */ /* 0x000fe40000000f00 */
[----:B------:R-:W-:-:S04]  /*2620*/  @P0 IADD3 R123, -R123, R114, RZ ;  /* 0x000000727b7b0210 */ /* 0x000fc80007ffe1ff */
[----:B------:R-:W-:Y:S01]  /*2630*/  @P0 LEA R140, R123, R132, 0x8 ;  /* 0x000000847b8c0211 */ /* 0x000fe200078e40ff */
[----:B------:R-:W-:-:S03]  /*2640*/  HFMA2.MMA R123, -RZ, RZ, 0, 0 ;  /* 0x00000000ff7b7435 */ /* 0x000fc600000001ff */
[----:B------:R-:W-:-:S07]  /*2650*/  @P0 LEA R140, R140, R17, 0x3 ;  /* 0x000000118c8c0211 */ /* 0x000fce00078e18ff */
[----:B------:R0:W1:Y:S02]  /*2660*/  @P0 LDS.64 R122, [R140+0x14d0] ;  /* 0x0014d0008c7a0984 */ /* 0x0000640000000a00 */
.L_x_18813:
[----:B------:R-:W-:Y:S05]  /*2670*/  BSYNC B0 ;  /* 0x0000000000007941 */ /* 0x000fea0003800000 */
.L_x_18812:
[----:B------:R-:W3:Y:S01]  /*2680*/  SHFL.UP PT, R141, R153, 0x1, RZ ;  /* 0x04200000998d7989 */ /* 0x000ee200000e00ff */
[----:B------:R-:W-:Y:S01]  /*2690*/  ISETP.GE.AND P0, PT, R12, 0x1, PT ;  /* 0x000000010c00780c */ /* 0x000fe20003f06270 */
[----:B------:R-:W-:Y:S01]  /*26a0*/  BSSY B0, `(.L_x_18814) ;  /* 0x000009b000007945 */ /* 0x000fe20003800000 */
[----:B------:R-:W-:Y:S01]  /*26b0*/  ISETP.GE.OR P1, PT, R114, UR24, P1 ;  /* 0x0000001872007c0c */ /* 0x000fe20008f26670 */
[----:B------:R-:W4:Y:S04]  /*26c0*/  SHFL.UP PT, R144, R156, 0x1, RZ ;  /* 0x042000009c907989 */ /* 0x000f2800000e00ff */
[----:B------:R-:W2:Y:S04]  /*26d0*/  SHFL.UP PT, R139, R163, 0x1, RZ ;  /* 0x04200000a38b7989 */ /* 0x000ea800000e00ff */
[----:B0-----:R-:W0:Y:S01]  /*26e0*/  SHFL.UP PT, R140, R138, 0x1, RZ ;  /* 0x042000008a8c7989 */ /* 0x001e2200000e00ff */
[C---:B---3--:R-:W-:Y:S01]  /*26f0*/  FMUL.FTZ R162, R138.reuse, R141 ;  /* 0x0000008d8aa27220 */ /* 0x048fe20000410000 */
[----:B----4-:R-:W-:-:S03]  /*2700*/  FMUL.FTZ R158, R138, R144 ;  /* 0x000000908a9e7220 */ /* 0x010fc60000410000 */
[C---:B------:R-:W-:Y:S01]  /*2710*/  FFMA.FTZ R157, R163.reuse, R144, R162 ;  /* 0x00000090a39d7223 */ /* 0x040fe200000100a2 */
[----:B------:R-:W-:Y:S01]  /*2720*/  FFMA.FTZ R158, R163, R141, -R158 ;  /* 0x0000008da39e7223 */ /* 0x000fe2000001089e */
[-C--:B--2---:R-:W-:Y:S02]  /*2730*/  FMUL.FTZ R145, R138, R139.reuse ;  /* 0x0000008b8a917220 */ /* 0x084fe40000410000 */
[----:B------:R-:W-:Y:S01]  /*2740*/  @P0 FADD.FTZ R156, R156, R157 ;  /* 0x0000009d9c9c0221 */ /* 0x000fe20000010000 */
[----:B------:R-:W-:Y:S01]  /*2750*/  @P0 FADD.FTZ R153, R153, R158 ;  /* 0x0000009e99990221 */ /* 0x000fe20000010000 */
[CC--:B0-----:R-:W-:Y:S01]  /*2760*/  FFMA.FTZ R145, R163.reuse, R140.reuse, R145 ;  /* 0x0000008ca3917223 */ /* 0x0c1fe20000010091 */
[----:B------:R-:W-:Y:S02]  /*2770*/  FMUL.FTZ R140, R138, R140 ;  /* 0x0000008c8a8c7220 */ /* 0x000fe40000410000 */
[----:B------:R-:W0:Y:S02]  /*2780*/  SHFL.UP PT, R158, R156, 0x2, RZ ;  /* 0x044000009c9e7989 */ /* 0x000e2400000e00ff */
[----:B------:R-:W-:-:S02]  /*2790*/  @P0 FFMA.FTZ R163, R163, R139, -R140 ;  /* 0x0000008ba3a30223 */ /* 0x000fc4000001088c */
        /* <DEDUP_REMOVED lines=48> */
[C---:B------:R-:W-:Y:S01]  /*2aa0*/  FMUL.FTZ R139, R4.reuse, R67 ;  /* 0x00000043048b7220 */ /* 0x040fe20000410000 */
[----:B------:R-:W-:Y:S01]  /*2ab0*/  FSEL R144, R141, R144, !P0 ;  /* 0x000000908d907208 */ /* 0x000fe20004000000 */
[----:B------:R-:W2:Y:S01]  /*2ac0*/  SHFL.UP PT, R158, R156, 0x10, RZ ;  /* 0x060000009c9e7989 */ /* 0x000ea200000e00ff */
[----:B------:R-:W-:Y:S01]  /*2ad0*/  FMUL.FTZ R141, R4, R66 ;  /* 0x00000042048d7220 */ /* 0x000fe20000410000 */
[CC--:B------:R-:W-:Y:S01]  /*2ae0*/  FMUL.FTZ R66, R136.reuse, R139.reuse ;  /* 0x0000008b88427220 */ /* 0x0c0fe20000410000 */
[----:B------:R-:W-:Y:S01]  /*2af0*/  FMUL.FTZ R159, R137, R139 ;  /* 0x0000008b899f7220 */ /* 0x000fe20000410000 */
[----:B------:R-:W3:Y:S01]  /*2b00*/  SHFL.UP PT, R67, R163, 0x10, RZ ;  /* 0x06000000a3437989 */ /* 0x000ee200000e00ff */
[C---:B------:R-:W-:Y:S01]  /*2b10*/  FMUL.FTZ R140, R3.reuse, R65 ;  /* 0x00000041038c7220 */ /* 0x040fe20000410000 */
[----:B------:R-:W-:Y:S01]  /*2b20*/  FMUL.FTZ R138, R3, R64 ;  /* 0x00000040038a7220 */ /* 0x000fe20000410000 */
[-C--:B------:R-:W-:Y:S01]  /*2b30*/  FFMA.FTZ R65, R137, R141.reuse, -R66 ;  /* 0x0000008d89417223 */ /* 0x080fe20000010842 */
[----:B------:R-:W4:Y:S01]  /*2b40*/  SHFL.UP PT, R157, R144, 0x10, RZ ;  /* 0x06000000909d7989 */ /* 0x000f2200000e00ff */
[----:B------:R-:W-:Y:S01]  /*2b50*/  FFMA.FTZ R159, -R136, R141, -R159 ;  /* 0x0000008d889f7223 */ /* 0x000fe2000001099f */
[----:B------:R-:W-:Y:S01]  /*2b60*/  ISETP.GE.AND P0, PT, R12, 0x10, PT ;  /* 0x000000100c00780c */ /* 0x000fe20003f06270 */
[----:B------:R-:W-:-:S02]  /*2b70*/  FADD.FTZ R65, R138, R65 ;  /* 0x000000418a417221 */ /* 0x000fc40000010000 */
[----:B------:R-:W-:Y:S02]  /*2b80*/  FADD.FTZ R159, -R140, R159 ;  /* 0x0000009f8c9f7221 */ /* 0x000fe40000010100 */
[C---:B------:R-:W-:Y:S02]  /*2b90*/  FMUL.FTZ R66, R143.reuse, -R65 ;  /* 0x800000418f427220 */ /* 0x040fe40000410000 */
[-C--:B------:R-:W-:Y:S02]  /*2ba0*/  FMUL.FTZ R161, R143, -R159.reuse ;  /* 0x8000009f8fa17220 */ /* 0x080fe40000410000 */
[----:B------:R-:W-:Y:S01]  /*2bb0*/  FFMA.FTZ R159, R142, R159, R66 ;  /* 0x0000009f8e9f7223 */ /* 0x000fe20000010042 */
[----:B0-----:R-:W-:Y:S01]  /*2bc0*/  FMUL.FTZ R64, R144, R145 ;  /* 0x0000009190407220 */ /* 0x001fe20000410000 */
[----:B------:R-:W-:-:S03]  /*2bd0*/  FFMA.FTZ R162, R142, R65, -R161 ;  /* 0x000000418ea27223 */ /* 0x000fc600000108a1 */
[CC--:B--2---:R-:W-:Y:S01]  /*2be0*/  FFMA.FTZ R65, R163.reuse, R158.reuse, R64 ;  /* 0x0000009ea3417223 */ /* 0x0c4fe20000010040 */
[C---:B------:R-:W-:Y:S02]  /*2bf0*/  FMUL.FTZ R164, R144.reuse, R158 ;  /* 0x0000009e90a47220 */ /* 0x040fe40000410000 */
[----:B-----5:R0:W-:Y:S01]  /*2c00*/  SHFL.IDX PT, R158, R127, RZ, 0x1f ;  /* 0x00001fff7f9e7589 */ /* 0x0201e200000e0000 */
[----:B---3--:R-:W-:Y:S01]  /*2c10*/  FMUL.FTZ R66, R144, R67 ;  /* 0x0000004390427220 */ /* 0x008fe20000410000 */
[C---:B------:R-:W-:Y:S01]  /*2c20*/  FFMA.FTZ R164, R163.reuse, R145, -R164 ;  /* 0x00000091a3a47223 */ /* 0x040fe200000108a4 */
[----:B------:R-:W-:Y:S01]  /*2c30*/  @P0 FADD.FTZ R156, R156, R65 ;  /* 0x000000419c9c0221 */ /* 0x000fe20000010000 */
[----:B------:R-:W-:Y:S01]  /*2c40*/  HFMA2.MMA R65, -RZ, RZ, 0, 0 ;  /* 0x00000000ff417435 */ /* 0x000fe200000001ff */
[-C--:B----4-:R-:W-:Y:S01]  /*2c50*/  FMUL.FTZ R64, R144, R157.reuse ;  /* 0x0000009d90407220 */ /* 0x090fe20000410000 */
[----:B------:R-:W-:Y:S01]  /*2c60*/  FFMA.FTZ R157, R163, R157, R66 ;  /* 0x0000009da39d7223 */ /* 0x000fe20000010042 */
[----:B------:R-:W-:Y:S01]  /*2c70*/  @P0 FADD.FTZ R153, R153, R164 ;  /* 0x000000a499990221 */ /* 0x000fe20000010000 */
[----:B------:R-:W-:Y:S01]  /*2c80*/  FMUL.FTZ R145, R2, R42 ;  /* 0x0000002a02917220 */ /* 0x000fe20000410000 */
[----:B------:R-:W-:Y:S01]  /*2c90*/  @P0 FFMA.FTZ R163, R163, R67, -R64 ;  /* 0x00000043a3a30223 */ /* 0x000fe20000010840 */
[----:B------:R-:W-:Y:S01]  /*2ca0*/  SHFL.UP PT, R156, R156, 0x1, RZ ;  /* 0x042000009c9c7989 */ /* 0x000fe200000e00ff */
[----:B------:R-:W-:Y:S01]  /*2cb0*/  FSEL R161, R144, R157, !P0 ;  /* 0x0000009d90a17208 */ /* 0x000fe20004000000 */
[----:B------:R-:W-:Y:S01]  /*2cc0*/  FMUL.FTZ R144, R2, R43 ;  /* 0x0000002b02907220 */ /* 0x000fe20000410000 */
[----:B------:R-:W-:Y:S01]  /*2cd0*/  MOV R64, 0x3f800000 ;  /* 0x3f80000000407802 */ /* 0x000fe20000000f00 */
[----:B------:R2:W-:Y:S01]  /*2ce0*/  SHFL.IDX PT, R157, R126, RZ, 0x1f ;  /* 0x00001fff7e9d7589 */ /* 0x0005e200000e0000 */
[----:B------:R-:W-:Y:S01]  /*2cf0*/  CS2R R66, SRZ ;  /* 0x0000000000427805 */ /* 0x000fe2000001ff00 */
[----:B0-----:R-:W-:Y:S01]  /*2d00*/  FMUL.FTZ R127, R0, R40 ;  /* 0x00000028007f7220 */ /* 0x001fe20000410000 */
[----:B------:R-:W-:Y:S01]  /*2d10*/  FADD.FTZ R159, -R144, R159 ;  /* 0x0000009f909f7221 */ /* 0x000fe20000010100 */
[----:B------:R-:W0:Y:S01]  /*2d20*/  SHFL.UP PT, R161, R161, 0x1, RZ ;  /* 0x04200000a1a17989 */ /* 0x000e2200000e00ff */
[----:B------:R-:W-:Y:S01]  /*2d30*/  @!P1 LEA R164, R132, R17, 0x4 ;  /* 0x0000001184a49211 */ /* 0x000fe200078e20ff */
[C---:B-1----:R-:W-:Y:S01]  /*2d40*/  FMUL.FTZ R42, R136.reuse, R123 ;  /* 0x0000007b882a7220 */ /* 0x042fe20000410000 */
[-C--:B------:R-:W-:Y:S01]  /*2d50*/  FMUL.FTZ R40, R136, -R122.reuse ;  /* 0x8000007a88287220 */ /* 0x080fe20000410000 */
[----:B------:R-:W1:Y:S01]  /*2d60*/  SHFL.UP PT, R163, R163, 0x1, RZ ;  /* 0x04200000a3a37989 */ /* 0x000e6200000e00ff */
[----:B------:R-:W-:Y:S01]  /*2d70*/  FADD.FTZ R162, R145, R162 ;  /* 0x000000a291a27221 */ /* 0x000fe20000010000 */
[----:B--2---:R-:W-:Y:S01]  /*2d80*/  FMUL.FTZ R126, R0, R41 ;  /* 0x00000029007e7220 */ /* 0x004fe20000410000 */
[----:B------:R-:W-:Y:S01]  /*2d90*/  FMUL.FTZ R43, R147, -R159 ;  /* 0x8000009f932b7220 */ /* 0x000fe20000410000 */
[----:B------:R-:W2:Y:S01]  /*2da0*/  SHFL.UP PT, R153, R153, 0x1, RZ ;  /* 0x0420000099997989 */ /* 0x000ea200000e00ff */
[C---:B------:R-:W-:Y:S01]  /*2db0*/  FFMA.FTZ R41, R137.reuse, R122, -R42 ;  /* 0x0000007a89297223 */ /* 0x040fe2000001082a */
[----:B------:R-:W-:Y:S01]  /*2dc0*/  FFMA.FTZ R40, R137, -R123, R40 ;  /* 0x8000007b89287223 */ /* 0x000fe20000010028 */
[-C--:B------:R-:W-:Y:S01]  /*2dd0*/  FMUL.FTZ R165, R147, -R162.reuse ;  /* 0x800000a293a57220 */ /* 0x080fe20000410000 */
[----:B------:R0:W3:Y:S01]  /*2de0*/  @!P1 LDS.128 R64, [R164+0x25d0] ;  /* 0x0025d000a4409984 */ /* 0x0000e20000000c00 */
[C---:B------:R-:W-:Y:S01]  /*2df0*/  FFMA.FTZ R42, R146.reuse, R162, -R43 ;  /* 0x000000a2922a7223 */ /* 0x040fe2000001082b */
[C---:B------:R-:W-:Y:S01]  /*2e00*/  FMUL.FTZ R43, R143.reuse, -R41 ;  /* 0x800000298f2b7220 */ /* 0x040fe20000410000 */
[-C--:B------:R-:W-:Y:S01]  /*2e10*/  FMUL.FTZ R162, R143, -R40.reuse ;  /* 0x800000288fa27220 */ /* 0x080fe20000410000 */
[----:B------:R-:W-:Y:S01]  /*2e20*/  ISETP.NE.AND P0, PT, R115, 0x1f, PT ;  /* 0x0000001f7300780c */ /* 0x000fe20003f05270 */
[----:B------:R-:W-:Y:S01]  /*2e30*/  FFMA.FTZ R159, R146, R159, R165 ;  /* 0x0000009f929f7223 */ /* 0x000fe200000100a5 */
[C---:B------:R-:W-:Y:S01]  /*2e40*/  FFMA.FTZ R40, R142.reuse, R40, R43 ;  /* 0x000000288e287223 */ /* 0x040fe2000001002b */
[----:B------:R-:W-:-:S02]  /*2e50*/  FFMA.FTZ R162, R142, R41, -R162 ;  /* 0x000000298ea27223 */ /* 0x000fc400000108a2 */
[----:B------:R-:W-:Y:S01]  /*2e60*/  FADD.FTZ R159, -R126, R159 ;  /* 0x0000009f7e9f7221 */ /* 0x000fe20000010100 */
[----:B------:R-:W-:Y:S01]  /*2e70*/  FMUL.FTZ R43, R147, -R40 ;  /* 0x80000028932b7220 */ /* 0x000fe20000410000 */
[C---:B0-----:R-:W-:Y:S01]  /*2e80*/  FMUL.FTZ R164, R161.reuse, R158 ;  /* 0x0000009ea1a47220 */ /* 0x041fe20000410000 */
[-C--:B------:R-:W-:Y:S02]  /*2e90*/  FMUL.FTZ R161, R161, R157.reuse ;  /* 0x0000009da1a17220 */ /* 0x080fe40000410000 */
[----:B------:R-:W-:Y:S01]  /*2ea0*/  FFMA.FTZ R43, R146, R162, -R43 ;  /* 0x000000a2922b7223 */ /* 0x000fe2000001082b */
[C---:B-1----:R-:W-:Y:S01]  /*2eb0*/  FFMA.FTZ R164, R163.reuse, R157, -R164 ;  /* 0x0000009da3a47223 */ /* 0x042fe200000108a4 */
[----:B------:R-:W-:-:S03]  /*2ec0*/  FFMA.FTZ R161, R163, R158, R161 ;  /* 0x0000009ea3a17223 */ /* 0x000fc600000100a1 */
[----:B--2---:R-:W-:Y:S01]  /*2ed0*/  @P3 FADD.FTZ R157, R153, R164 ;  /* 0x000000a4999d3221 */ /* 0x004fe20000010000 */
[----:B------:R-:W-:Y:S01]  /*2ee0*/  @P3 FADD.FTZ R158, R156, R161 ;  /* 0x000000a19c9e3221 */ /* 0x000fe20000010000 */
[----:B------:R-:W-:Y:S01]  /*2ef0*/  FMUL.FTZ R161, R147, -R162 ;  /* 0x800000a293a17220 */ /* 0x000fe20000410000 */
[----:B------:R-:W-:Y:S01]  /*2f00*/  FADD.FTZ R156, R127, R42 ;  /* 0x0000002a7f9c7221 */ /* 0x000fe20000010000 */
[C---:B------:R-:W-:Y:S01]  /*2f10*/  FMUL.FTZ R41, R121.reuse, R157 ;  /* 0x0000009d79297220 */ /* 0x040fe20000410000 */
[----:B------:R-:W-:Y:S01]  /*2f20*/  FMUL.FTZ R121, R121, R158 ;  /* 0x0000009e79797220 */ /* 0x000fe20000410000 */
[----:B------:R-:W-:Y:S01]  /*2f30*/  FFMA.FTZ R161, R146, R40, R161 ;  /* 0x0000002892a17223 */ /* 0x000fe200000100a1 */
[----:B------:R0:W1:Y:S01]  /*2f40*/  SHFL.DOWN PT, R42, R43, 0x1, 0x1f ;  /* 0x08201f002b2a7f89 */ /* 0x00006200000e0000 */
[----:B------:R-:W-:-:S03]  /*2f50*/  FFMA.FTZ R41, R120, R158, R41 ;  /* 0x0000009e78297223 */ /* 0x000fc60000010029 */
[----:B------:R0:W2:Y:S04]  /*2f60*/  SHFL.DOWN PT, R164, R156, 0x1, 0x1f ;  /* 0x08201f009ca47f89 */ /* 0x0000a800000e0000 */
[----:B------:R0:W4:Y:S04]  /*2f70*/  SHFL.DOWN PT, R158, R159, 0x1, 0x1f ;  /* 0x08201f009f9e7f89 */ /* 0x00012800000e0000 */
[----:B------:R0:W0:Y:S01]  /*2f80*/  SHFL.DOWN PT, R40, R161, 0x1, 0x1f ;  /* 0x08201f00a1287f89 */ /* 0x00002200000e0000 */
[----:B---3--:R-:W-:Y:S05]  /*2f90*/  @!P0 BRA `(.L_x_18815) ;  /* 0x00000000002c8947 */ /* 0x008fea0003800000 */
[C---:B0-----:R-:W-:Y:S01]  /*2fa0*/  FMUL.FTZ R153, R161.reuse, R40 ;  /* 0x00000028a1997220 */ /* 0x041fe20000410000 */
[C---:B----4-:R-:W-:Y:S01]  /*2fb0*/  FMUL.FTZ R162, R161.reuse, R158 ;  /* 0x0000009ea1a27220 */ /* 0x050fe20000410000 */
[-C--:B--2---:R-:W-:Y:S01]  /*2fc0*/  FMUL.FTZ R165, R161, R164.reuse ;  /* 0x000000a4a1a57220 */ /* 0x084fe20000410000 */
        /* <DEDUP_REMOVED lines=8> */
.L_x_18815:
[----:B------:R-:W-:Y:S05]  /*3050*/  BSYNC B0 ;  /* 0x0000000000007941 */ /* 0x000fea0003800000 */
.L_x_18814:
[----:B------:R-:W-:Y:S01]  /*3060*/  ISETP.GT.U32.AND P0, PT, R115, 0x1d, PT ;  /* 0x0000001d7300780c */ /* 0x000fe20003f04070 */
[----:B------:R-:W-:Y:S01]  /*3070*/  FFMA.FTZ R120, R120, R157, -R121 ;  /* 0x0000009d78787223 */ /* 0x000fe20000010879 */
[----:B------:R-:W-:Y:S01]  /*3080*/  FADD.FTZ R152, R152, R41 ;  /* 0x0000002998987221 */ /* 0x000fe20000010000 */
[----:B------:R3:W3:Y:S01]  /*3090*/  SHFL.DOWN PT, R121, R43, 0x2, 0x1f ;  /* 0x08401f002b797f89 */ /* 0x0006e200000e0000 */
[----:B------:R-:W-:Y:S01]  /*30a0*/  BSSY B0, `(.L_x_18816) ;  /* 0x0000016000007945 */ /* 0x000fe20003800000 */
[----:B------:R-:W-:Y:S01]  /*30b0*/  FADD.FTZ R151, R151, R120 ;  /* 0x0000007897977221 */ /* 0x000fe20000010000 */
[----:B------:R-:W-:Y:S01]  /*30c0*/  FMUL.FTZ R41, R147, R152 ;  /* 0x0000009893297220 */ /* 0x000fe20000410000 */
[----:B0-----:R0:W0:Y:S01]  /*30d0*/  SHFL.DOWN PT, R40, R161, 0x2, 0x1f ;  /* 0x08401f00a1287f89 */ /* 0x00102200000e0000 */
[C---:B------:R-:W-:Y:S02]  /*30e0*/  ISETP.GT.U32.AND P1, PT, R115.reuse, 0x1b, PT ;  /* 0x0000001b7300780c */ /* 0x040fe40003f24070 */
[C---:B------:R-:W-:Y:S01]  /*30f0*/  ISETP.GT.U32.AND P2, PT, R115.reuse, 0x17, PT ;  /* 0x000000177300780c */ /* 0x040fe20003f44070 */
[----:B--2---:R2:W0:Y:S01]  /*3100*/  SHFL.DOWN PT, R164, R156, 0x2, 0x1f ;  /* 0x08401f009ca47f89 */ /* 0x00442200000e0000 */
[----:B------:R-:W-:Y:S01]  /*3110*/  ISETP.GT.U32.AND P3, PT, R115, 0xf, PT ;  /* 0x0000000f7300780c */ /* 0x000fe20003f64070 */
[----:B-1----:R-:W-:-:S02]  /*3120*/  FFMA.FTZ R42, R146, R151, -R41 ;  /* 0x00000097922a7223 */ /* 0x002fc40000010829 */
[----:B------:R2:W1:Y:S01]  /*3130*/  SHFL.DOWN PT, R153, R159, 0x2, 0x1f ;  /* 0x08401f009f997f89 */ /* 0x00046200000e0000 */
[----:B------:R-:W-:Y:S09]  /*3140*/  @P0 BRA `(.L_x_18817) ;  /* 0x00000000002c0947 */ /* 0x000ff20003800000 */
[C---:B0-----:R-:W-:Y:S01]  /*3150*/  FMUL.FTZ R120, R161.reuse, R40 ;  /* 0x00000028a1787220 */ /* 0x041fe20000410000 */
[C---:B-1--4-:R-:W-:Y:S01]  /*3160*/  FMUL.FTZ R158, R161.reuse, R153 ;  /* 0x00000099a19e7220 */ /* 0x052fe20000410000 */
[CC--:B------:R-:W-:Y:S01]  /*3170*/  FMUL.FTZ R162, R161.reuse, R164.reuse ;  /* 0x000000a4a1a27220 */ /* 0x0c0fe20000410000 */
[-C--:B---3--:R-:W-:Y:S01]  /*3180*/  FMUL.FTZ R161, R161, R121.reuse ;  /* 0x00000079a1a17220 */ /* 0x088fe20000410000 */
[C---:B------:R-:W-:Y:S01]  /*3190*/  FFMA.FTZ R120, R43.reuse, R121, -R120 ;  /* 0x000000792b787223 */ /* 0x040fe20000010878 */
[C---:B------:R-:W-:Y:S01]  /*31a0*/  FFMA.FTZ R41, R43.reuse, R164, -R158 ;  /* 0x000000a42b297223 */ /* 0x040fe2000001089e */
[C---:B------:R-:W-:Y:S01]  /*31b0*/  FFMA.FTZ R162, R43.reuse, R153, R162 ;  /* 0x000000992ba27223 */ /* 0x040fe200000100a2 */
[----:B------:R-:W-:Y:S02]  /*31c0*/  FFMA.FTZ R161, R43, R40, R161 ;  /* 0x000000282ba17223 */ /* 0x000fe400000100a1 */
[----:B--2---:R-:W-:Y:S01]  /*31d0*/  FADD.FTZ R156, R156, R41 ;  /* 0x000000299c9c7221 */ /* 0x004fe20000010000 */
[----:B------:R-:W-:Y:S01]  /*31e0*/  FADD.FTZ R159, R159, R162 ;  /* 0x000000a29f9f7221 */ /* 0x000fe20000010000 */
[----:B------:R-:W-:-:S07]  /*31f0*/  MOV R43, R120 ;  /* 0x00000078002b7202 */ /* 0x000fce0000000f00 */
.L_x_18817:
[----:B------:R-:W-:Y:S05]  /*3200*/  BSYNC B0 ;  /* 0x0000000000007941 */ /* 0x000fea0003800000 */
.L_x_18816:
[----:B-1----:R-:W-:Y:S01]  /*3210*/  FFMA.FTZ R153, R61, R154, R42 ;  /* 0x0000009a3d997223 */ /* 0x002fe2000001002a */
[----:B---3--:R1:W3:Y:S01]  /*3220*/  SHFL.DOWN PT, R121, R43, 0x4, 0x1f ;  /* 0x08801f002b797f89 */ /* 0x0082e200000e0000 */
        /* <DEDUP_REMOVED lines=16> */
.L_x_18819:
[----:B------:R-:W-:Y:S05]  /*3330*/  BSYNC B0 ;  /* 0x0000000000007941 */ /* 0x000fea0003800000 */
.L_x_18818:
        /* <DEDUP_REMOVED lines=10> */
[----:B---3--:R-:W-:Y:S01]  /*33e0*/  FFMA.FTZ R121, R43, R154, -R42 ;  /* 0x0000009a2b797223 */ /* 0x008fe2000001082a */
[-C--:B------:R-:W-:Y:S01]  /*33f0*/  FMUL.FTZ R42, R161, R157.reuse ;  /* 0x0000009da12a7220 */ /* 0x080fe20000410000 */
[C---:B------:R-:W-:Y:S01]  /*3400*/  FFMA.FTZ R40, R43.reuse, R157, -R40 ;  /* 0x0000009d2b287223 */ /* 0x040fe20000010828 */
[C---:B------:R-:W-:Y:S01]  /*3410*/  FFMA.FTZ R120, R43.reuse, R165, R120 ;  /* 0x000000a52b787223 */ /* 0x040fe20000010078 */
[----:B-12---:R-:W-:Y:S01]  /*3420*/  FADD.FTZ R156, R156, R121 ;  /* 0x000000799c9c7221 */ /* 0x006fe20000010000 */
[----:B------:R-:W-:Y:S02]  /*3430*/  FFMA.FTZ R161, R43, R163, R42 ;  /* 0x000000a32ba17223 */ /* 0x000fe4000001002a */
[----:B------:R-:W-:Y:S01]  /*3440*/  FADD.FTZ R159, R159, R120 ;  /* 0x000000789f9f7221 */ /* 0x000fe20000010000 */
[----:B------:R-:W-:-:S07]  /*3450*/  MOV R43, R40 ;  /* 0x00000028002b7202 */ /* 0x000fce0000000f00 */
.L_x_18821:
[----:B------:R-:W-:Y:S05]  /*3460*/  BSYNC B0 ;  /* 0x0000000000007941 */ /* 0x000fea0003800000 */
.L_x_18820:
[----:B---3--:R3:W1:Y:S01]  /*3470*/  SHFL.DOWN PT, R121, R43, 0x10, 0x1f ;  /* 0x0a001f002b797f89 */ /* 0x00866200000e0000 */
[----:B------:R-:W-:Y:S01]  /*3480*/  BSSY B0, `(.L_x_18822) ;  /* 0x0000011000007945 */ /* 0x000fe20003800000 */
[----:B------:R-:W-:Y:S02]  /*3490*/  FFMA.FTZ R40, R146, R152, R41 ;  /* 0x0000009892287223 */ /* 0x000fe40000010029 */
[----:B0-----:R3:W0:Y:S04]  /*34a0*/  SHFL.DOWN PT, R157, R161, 0x10, 0x1f ;  /* 0x0a001f00a19d7f89 */ /* 0x00162800000e0000 */
        /* <DEDUP_REMOVED lines=14> */
.L_x_18823:
[----:B------:R-:W-:Y:S05]  /*3590*/  BSYNC B0 ;  /* 0x0000000000007941 */ /* 0x000fea0003800000 */
.L_x_18822:
[----:B------:R-:W-:Y:S01]  /*35a0*/  SHFL.DOWN PT, R154, R161, 0x1, 0x1f ;  /* 0x08201f00a19a7f89 */ /* 0x000fe200000e0000 */
[----:B------:R-:W-:Y:S01]  /*35b0*/  FFMA.FTZ R40, R61, R150, R40 ;  /* 0x000000963d287223 */ /* 0x000fe20000010028 */
[CC--:B0-----:R-:W-:Y:S01]  /*35c0*/  FMUL.FTZ R163, R143.reuse, R153.reuse ;  /* 0x000000998fa37220 */ /* 0x0c1fe20000410000 */
[----:B------:R-:W-:Y:S01]  /*35d0*/  ISETP.NE.AND P0, PT, R10, 0x1f, PT ;  /* 0x0000001f0a00780c */ /* 0x000fe20003f05270 */
[----:B------:R-:W0:Y:S01]  /*35e0*/  SHFL.IDX PT, R120, R66, RZ, 0x1f ;  /* 0x00001fff42787589 */ /* 0x000e2200000e0000 */
[-C--:B------:R-:W-:Y:S01]  /*35f0*/  FMUL.FTZ R41, R143, R40.reuse ;  /* 0x000000288f297220 */ /* 0x080fe20000410000 */
[----:B------:R-:W-:Y:S01]  /*3600*/  FFMA.FTZ R165, R142, R40, R163 ;  /* 0x000000288ea57223 */ /* 0x000fe200000100a3 */
[----:B------:R-:W-:Y:S01]  /*3610*/  ISETP.NE.AND P1, PT, R10, RZ, PT ;  /* 0x000000ff0a00720c */ /* 0x000fe20003f25270 */
[----:B-1----:R-:W3:Y:S01]  /*3620*/  SHFL.IDX PT, R121, R67, RZ, 0x1f ;  /* 0x00001fff43797589 */ /* 0x002ee200000e0000 */
[----:B------:R-:W-:Y:S01]  /*3630*/  FFMA.FTZ R164, R142, R153, -R41 ;  /* 0x000000998ea47223 */ /* 0x000fe20000010829 */
[C---:B------:R-:W-:Y:S01]  /*3640*/  FFMA.FTZ R42, R62.reuse, R155, R165 ;  /* 0x0000009b3e2a7223 */ /* 0x040fe200000100a5 */
[----:B------:R-:W-:Y:S01]  /*3650*/  BSSY B0, `(.L_x_18824) ;  /* 0x00000c0000007945 */ /* 0x000fe20003800000 */
[----:B------:R-:W1:Y:S01]  /*3660*/  SHFL.DOWN PT, R150, R43, 0x1, 0x1f ;  /* 0x08201f002b967f89 */ /* 0x000e6200000e0000 */
[----:B------:R-:W-:Y:S01]  /*3670*/  FFMA.FTZ R41, R62, R149, R164 ;  /* 0x000000953e297223 */ /* 0x000fe200000100a4 */
[----:B------:R-:W-:-:S02]  /*3680*/  FMUL.FTZ R164, R136, R42 ;  /* 0x0000002a88a47220 */ /* 0x000fc40000410000 */
[----:B------:R3:W5:Y:S02]  /*3690*/  SHFL.IDX PT, R157, R161, RZ, 0x1f ;  /* 0x00001fffa19d7589 */ /* 0x00076400000e0000 */
[----:B------:R-:W-:Y:S02]  /*36a0*/  FFMA.FTZ R164, R137, R41, -R164 ;  /* 0x0000002989a47223 */ /* 0x000fe400000108a4 */
[----:B------:R-:W5:Y:S04]  /*36b0*/  SHFL.DOWN PT, R162, R159, 0x1, 0x1f ;  /* 0x08201f009fa27f89 */ /* 0x000f6800000e0000 */
[----:B------:R-:W5:Y:S04]  /*36c0*/  SHFL.DOWN PT, R163, R156, 0x1, 0x1f ;  /* 0x08201f009ca37f89 */ /* 0x000f6800000e0000 */
[----:B----4-:R4:W5:Y:S01]  /*36d0*/  SHFL.IDX PT, R158, R43, RZ, 0x1f ;  /* 0x00001fff2b9e7589 */ /* 0x01096200000e0000 */
[C---:B0-----:R-:W-:Y:S01]  /*36e0*/  @P0 FMUL.FTZ R155, R154.reuse, R120 ;  /* 0x000000789a9b0220 */ /* 0x041fe20000410000 */
[----:B---3--:R-:W-:-:S02]  /*36f0*/  @P0 FMUL.FTZ R161, R154, R121 ;  /* 0x000000799aa10220 */ /* 0x008fc40000410000 */
[----:B--2---:R-:W0:Y:S01]  /*3700*/  SHFL.IDX PT, R159, R159, RZ, 0x1f ;  /* 0x00001fff9f9f7589 */ /* 0x004e2200000e0000 */
[C---:B-1----:R-:W-:Y:S01]  /*3710*/  @P0 FFMA.FTZ R165, R150.reuse, R121, R155 ;  /* 0x0000007996a50223 */ /* 0x042fe2000001009b */
[----:B------:R-:W-:Y:S02]  /*3720*/  @P0 FFMA.FTZ R150, R150, R120, -R161 ;  /* 0x0000007896960223 */ /* 0x000fe400000108a1 */
[----:B------:R-:W1:Y:S01]  /*3730*/  SHFL.IDX PT, R149, R156, RZ, 0x1f ;  /* 0x00001fff9c957589 */ /* 0x000e6200000e0000 */
[----:B----4-:R-:W-:Y:S01]  /*3740*/  FFMA.FTZ R43, R63, R148, R164 ;  /* 0x000000943f2b7223 */ /* 0x010fe200000100a4 */
[C---:B-----5:R-:W-:Y:S01]  /*3750*/  FMUL.FTZ R155, R157.reuse, R67 ;  /* 0x000000439d9b7220 */ /* 0x060fe20000410000 */
[-C--:B------:R-:W-:Y:S01]  /*3760*/  FMUL.FTZ R148, R157, R66.reuse ;  /* 0x000000429d947220 */ /* 0x080fe20000410000 */
[----:B------:R-:W-:Y:S01]  /*3770*/  FMUL.FTZ R161, R0, R151 ;  /* 0x0000009700a17220 */ /* 0x000fe20000410000 */
[----:B------:R-:W-:Y:S01]  /*3780*/  @P0 FADD.FTZ R121, R162, R165 ;  /* 0x000000a5a2790221 */ /* 0x000fe20000010000 */
[----:B------:R-:W-:Y:S01]  /*3790*/  FMUL.FTZ R165, R3, R41 ;  /* 0x0000002903a57220 */ /* 0x000fe20000410000 */
[----:B------:R-:W-:Y:S01]  /*37a0*/  @P0 FADD.FTZ R120, R163, R150 ;  /* 0x00000096a3780221 */ /* 0x000fe20000010000 */
[----:B------:R-:W-:Y:S01]  /*37b0*/  FMUL.FTZ R163, R2, R153 ;  /* 0x0000009902a37220 */ /* 0x000fe20000410000 */
[----:B------:R-:W-:Y:S01]  /*37c0*/  FFMA.FTZ R66, R158, R66, -R155 ;  /* 0x000000429e427223 */ /* 0x000fe2000001089b */
[-C--:B------:R-:W-:Y:S01]  /*37d0*/  FMUL.FTZ R155, R121, -R123.reuse ;  /* 0x8000007b799b7220 */ /* 0x080fe20000410000 */
[----:B------:R-:W-:Y:S01]  /*37e0*/  FMUL.FTZ R154, R120, -R123 ;  /* 0x8000007b789a7220 */ /* 0x000fe20000410000 */
[----:B------:R-:W-:Y:S01]  /*37f0*/  FFMA.FTZ R148, R158, R67, R148 ;  /* 0x000000439e947223 */ /* 0x000fe20000010094 */
[----:B------:R-:W-:Y:S01]  /*3800*/  FMUL.FTZ R67, R157, R65 ;  /* 0x000000419d437220 */ /* 0x000fe20000410000 */
[-C--:B------:R-:W-:Y:S01]  /*3810*/  FFMA.FTZ R150, R120, R122.reuse, -R155 ;  /* 0x0000007a78967223 */ /* 0x080fe2000001089b */
[----:B------:R-:W-:Y:S01]  /*3820*/  FFMA.FTZ R154, R121, R122, R154 ;  /* 0x0000007a799a7223 */ /* 0x000fe2000001009a */
[-C--:B------:R-:W-:Y:S01]  /*3830*/  FMUL.FTZ R120, R157, R64.reuse ;  /* 0x000000409d787220 */ /* 0x080fe20000410000 */
[----:B------:R-:W-:Y:S01]  /*3840*/  FMUL.FTZ R122, R136, R41 ;  /* 0x00000029887a7220 */ /* 0x000fe20000410000 */
[----:B------:R-:W-:Y:S01]  /*3850*/  FADD.FTZ R121, R141, R150 ;  /* 0x000000968d797221 */ /* 0x000fe20000010000 */
[C---:B------:R-:W-:Y:S01]  /*3860*/  FFMA.FTZ R64, R158.reuse, R64, -R67 ;  /* 0x000000409e407223 */ /* 0x040fe20000010843 */
[----:B------:R-:W-:Y:S01]  /*3870*/  FFMA.FTZ R65, R158, R65, R120 ;  /* 0x000000419e417223 */ /* 0x000fe20000010078 */
[----:B------:R-:W-:Y:S01]  /*3880*/  FFMA.FTZ R122, R137, R42, R122 ;  /* 0x0000002a897a7223 */ /* 0x000fe2000001007a */
[----:B------:R-:W-:Y:S01]  /*3890*/  FADD.FTZ R120, -R139, R154 ;  /* 0x0000009a8b787221 */ /* 0x000fe20000010100 */
[C---:B------:R-:W-:Y:S01]  /*38a0*/  FMUL.FTZ R139, R136.reuse, -R121 ;  /* 0x80000079888b7220 */ /* 0x040fe20000410000 */
[----:B0-----:R-:W-:Y:S01]  /*38b0*/  FADD.FTZ R67, R159, R148 ;  /* 0x000000949f437221 */ /* 0x001fe20000010000 */
[----:B------:R-:W-:Y:S01]  /*38c0*/  FFMA.FTZ R160, R63, R160, R122 ;  /* 0x000000a03fa07223 */ /* 0x000fe2000001007a */
[-C--:B------:R-:W-:Y:S01]  /*38d0*/  FMUL.FTZ R122, R136, -R120.reuse ;  /* 0x80000078887a7220 */ /* 0x080fe20000410000 */
[----:B------:R-:W-:Y:S01]  /*38e0*/  FFMA.FTZ R139, R137, R120, R139 ;  /* 0x00000078898b7223 */ /* 0x000fe2000001008b */
[----:B-1----:R-:W-:Y:S01]  /*38f0*/  FADD.FTZ R66, R149, R66 ;  /* 0x0000004295427221 */ /* 0x002fe20000010000 */
[----:B------:R-:W-:Y:S01]  /*3900*/  @!P1 LEA R148, R132, R17, 0x4 ;  /* 0x0000001184949211 */ /* 0x000fe200078e20ff */
[----:B------:R-:W-:Y:S01]  /*3910*/  FFMA.FTZ R123, R137, R121, -R122 ;  /* 0x00000079897b7223 */ /* 0x000fe2000001087a */
[-C--:B------:R-:W-:Y:S01]  /*3920*/  FMUL.FTZ R141, R63, R128.reuse ;  /* 0x000000803f8d7220 */ /* 0x080fe20000410000 */
[----:B------:R-:W-:Y:S01]  /*3930*/  FADD.FTZ R140, -R140, R139 ;  /* 0x0000008b8c8c7221 */ /* 0x000fe20000010100 */
[-C--:B------:R-:W-:Y:S01]  /*3940*/  FMUL.FTZ R155, R120, R128.reuse ;  /* 0x00000080789b7220 */ /* 0x080fe20000410000 */
[----:B------:R-:W-:Y:S01]  /*3950*/  FADD.FTZ R137, R138, R123 ;  /* 0x0000007b8a897221 */ /* 0x000fe20000010000 */
[----:B------:R0:W-:Y:S01]  /*3960*/  @!P1 STS.128 [R148+0x25d0], R64 ;  /* 0x0025d04094009388 */ /* 0x0001e20000000c00 */
[-C--:B------:R-:W-:Y:S01]  /*3970*/  FFMA.FTZ R136, R47, -R141.reuse, R160 ;  /* 0x8000008d2f887223 */ /* 0x080fe200000100a0 */
[----:B------:R-:W-:Y:S01]  /*3980*/  FMUL.FTZ R149, R121, R128 ;  /* 0x0000008079957220 */ /* 0x000fe20000410000 */
[----:B------:R-:W-:-:S02]  /*3990*/  FFMA.FTZ R138, R46, -R141, R43 ;  /* 0x8000008d2e8a7223 */ /* 0x000fc4000001002b */
[C---:B------:R-:W-:Y:S01]  /*39a0*/  FMUL.FTZ R123, R136.reuse, R155 ;  /* 0x0000009b887b7220 */ /* 0x040fe20000410000 */
[-C--:B------:R-:W-:Y:S01]  /*39b0*/  FMUL.FTZ R122, R136, R149.reuse ;  /* 0x00000095887a7220 */ /* 0x080fe20000410000 */
[-C--:B------:R-:W-:Y:S02]  /*39c0*/  FMUL.FTZ R157, R63, R149.reuse ;  /* 0x000000953f9d7220 */ /* 0x080fe40000410000 */
[----:B------:R-:W-:Y:S01]  /*39d0*/  FFMA.FTZ R139, R138, R149, R123 ;  /* 0x000000958a8b7223 */ /* 0x000fe2000001007b */
[----:B------:R-:W-:Y:S01]  /*39e0*/  FMUL.FTZ R149, R140, R125 ;  /* 0x0000007d8c957220 */ /* 0x000fe20000410000 */
[----:B------:R-:W-:Y:S01]  /*39f0*/  FFMA.FTZ R141, R138, R155, -R122 ;  /* 0x0000009b8a8d7223 */ /* 0x000fe2000001087a */
[----:B------:R-:W-:Y:S01]  /*3a00*/  FMUL.FTZ R123, R137, R125 ;  /* 0x0000007d897b7220 */ /* 0x000fe20000410000 */
[----:B------:R-:W-:Y:S01]  /*3a10*/  FMUL.FTZ R155, R63, R155 ;  /* 0x0000009b3f9b7220 */ /* 0x000fe20000410000 */
[----:B------:R-:W-:Y:S01]  /*3a20*/  FMUL.FTZ R122, R61, R124 ;  /* 0x0000007c3d7a7220 */ /* 0x000fe20000410000 */
[----:B------:R-:W-:Y:S01]  /*3a30*/  STS [R14+0x18], R157 ;  /* 0x0000189d0e007388 */ /* 0x000fe20000000800 */
[CC--:B0-----:R-:W-:Y:S01]  /*3a40*/  FMUL.FTZ R65, R143.reuse, -R140.reuse ;  /* 0x8000008c8f417220 */ /* 0x0c1fe20000410000 */
[----:B------:R-:W-:Y:S01]  /*3a50*/  FMUL.FTZ R143, R143, -R137 ;  /* 0x800000898f8f7220 */ /* 0x000fe20000410000 */
        /* <DEDUP_REMOVED lines=8> */
[C---:B------:R-:W-:Y:S01]  /*3ae0*/  FMUL.FTZ R150, R142.reuse, R149 ;  /* 0x000000958e967220 */ /* 0x040fe20000410000 */
[----:B------:R-:W-:Y:S01]  /*3af0*/  FMUL.FTZ R64, R142, R123 ;  /* 0x0000007b8e407220 */ /* 0x000fe20000410000 */
[----:B------:R-:W-:Y:S01]  /*3b00*/  FFMA.FTZ R41, -R3, R42, -RZ ;  /* 0x0000002a03297223 */ /* 0x000fe200000109ff */
[CC--:B------:R-:W-:Y:S01]  /*3b10*/  FMUL.FTZ R65, R147.reuse, -R144.reuse ;  /* 0x8000009093417220 */ /* 0x0c0fe20000410000 */
[----:B------:R-:W-:Y:S01]  /*3b20*/  FMUL.FTZ R147, R147, -R67 ;  /* 0x8000004393937220 */ /* 0x000fe20000410000 */
[-C--:B0-----:R-:W-:Y:S01]  /*3b30*/  FMUL.FTZ R155, R62, R123.reuse ;  /* 0x0000007b3e9b7220 */ /* 0x081fe20000410000 */
[C---:B------:R-:W-:Y:S01]  /*3b40*/  FFMA.FTZ R150, R143.reuse, R123, R150 ;  /* 0x0000007b8f967223 */ /* 0x040fe20000010096 */
[----:B------:R-:W-:Y:S01]  /*3b50*/  FFMA.FTZ R66, R146, R67, -R65 ;  /* 0x0000004392427223 */ /* 0x000fe20000010841 */
[-C--:B------:R-:W-:Y:S01]  /*3b60*/  FMUL.FTZ R123, R62, R149.reuse ;  /* 0x000000953e7b7220 */ /* 0x080fe20000410000 */
[----:B------:R-:W-:Y:S01]  /*3b70*/  FFMA.FTZ R145, R143, R149, -R64 ;  /* 0x000000958f917223 */ /* 0x000fe20000010840 */
[----:B------:R-:W-:Y:S01]  /*3b80*/  FFMA.FTZ R147, R146, R144, R147 ;  /* 0x0000009092937223 */ /* 0x000fe20000010093 */
[----:B------:R-:W-:Y:S01]  /*3b90*/  FFMA.FTZ R146, R51, -R122, R40 ;  /* 0x8000007a33927223 */ /* 0x000fe20000010028 */
[-C--:B------:R-:W-:Y:S01]  /*3ba0*/  FMUL.FTZ R149, R144, R124.reuse ;  /* 0x0000007c90957220 */ /* 0x080fe20000410000 */
[----:B------:R-:W-:Y:S01]  /*3bb0*/  FADD.FTZ R66, R127, R66 ;  /* 0x000000427f427221 */ /* 0x000fe20000010000 */
[----:B------:R0:W-:Y:S01]  /*3bc0*/  STS [R14+0x10], R155 ;  /* 0x0000109b0e007388 */ /* 0x0001e20000000800 */
[----:B------:R-:W-:Y:S01]  /*3bd0*/  FMUL.FTZ R127, R60, R119 ;  /* 0x000000773c7f7220 */ /* 0x000fe20000410000 */
[----:B------:R-:W-:Y:S01]  /*3be0*/  FMUL.FTZ R65, R67, R124 ;  /* 0x0000007c43417220 */ /* 0x000fe20000410000 */
[----:B------:R-:W-:Y:S01]  /*3bf0*/  FFMA.FTZ R122, R50, -R122, R153 ;  /* 0x8000007a327a7223 */ /* 0x000fe20000010099 */
[----:B------:R-:W-:Y:S01]  /*3c00*/  FADD.FTZ R126, -R126, R147 ;  /* 0x000000937e7e7221 */ /* 0x000fe20000010100 */
[----:B------:R1:W-:Y:S01]  /*3c10*/  STS [R14+0x14], R123 ;  /* 0x0000147b0e007388 */ /* 0x0003e20000000800 */
[C---:B------:R-:W-:Y:S01]  /*3c20*/  FMUL.FTZ R157, R61.reuse, R65 ;  /* 0x000000413d9d7220 */ /* 0x040fe20000410000 */
[-C--:B------:R-:W-:Y:S01]  /*3c30*/  FMUL.FTZ R154, R66, R119.reuse ;  /* 0x00000077429a7220 */ /* 0x080fe20000410000 */
[----:B------:R-:W-:Y:S01]  /*3c40*/  FMUL.FTZ R156, R126, R119 ;  /* 0x000000777e9c7220 */ /* 0x000fe20000410000 */
[-C--:B------:R-:W-:Y:S01]  /*3c50*/  FMUL.FTZ R159, R61, R149.reuse ;  /* 0x000000953d9f7220 */ /* 0x080fe20000410000 */
[----:B0-----:R-:W-:Y:S01]  /*3c60*/  FMUL.FTZ R155, R146, R149 ;  /* 0x00000095929b7220 */ /* 0x001fe20000410000 */
[----:B------:R0:W-:Y:S03]  /*3c70*/  STS [R14+0x8], R157 ;  /* 0x0000089d0e007388 */ /* 0x0001e60000000800 */
[----:B------:R-:W-:Y:S01]  /*3c80*/  FFMA.FTZ R64, R122, R65, R155 ;  /* 0x000000417a407223 */ /* 0x000fe2000001009b */
[-C--:B-1----:R-:W-:Y:S01]  /*3c90*/  FFMA.FTZ R123, R48, -R127.reuse, R151 ;  /* 0x8000007f307b7223 */ /* 0x082fe20000010097 */
[----:B------:R-:W-:Y:S01]  /*3ca0*/  FFMA.FTZ R127, R49, -R127, R152 ;  /* 0x8000007f317f7223 */ /* 0x000fe20000010098 */
[----:B------:R-:W-:Y:S01]  /*3cb0*/  FMUL.FTZ R65, R146, R65 ;  /* 0x0000004192417220 */ /* 0x000fe20000410000 */
[-C--:B------:R-:W-:Y:S01]  /*3cc0*/  FMUL.FTZ R155, R60, R156.reuse ;  /* 0x0000009c3c9b7220 */ /* 0x080fe20000410000 */
[----:B------:R1:W-:Y:S01]  /*3cd0*/  STS [R14+0xc], R159 ;  /* 0x00000c9f0e007388 */ /* 0x0003e20000000800 */
[----:B------:R-:W-:Y:S01]  /*3ce0*/  FMUL.FTZ R158, R127, R156 ;  /* 0x0000009c7f9e7220 */ /* 0x000fe20000410000 */
[----:B------:R-:W-:Y:S01]  /*3cf0*/  FFMA.FTZ R148, R122, R149, -R65 ;  /* 0x000000957a947223 */ /* 0x000fe20000010841 */
[-C--:B------:R-:W-:Y:S01]  /*3d00*/  FMUL.FTZ R149, R60, R154.reuse ;  /* 0x0000009a3c957220 */ /* 0x080fe20000410000 */
[----:B------:R-:W-:Y:S01]  /*3d10*/  STS [R14+0x4], R155 ;  /* 0x0000049b0e007388 */ /* 0x000fe20000000800 */
[-C--:B------:R-:W-:Y:S01]  /*3d20*/  FFMA.FTZ R158, R123, R154.reuse, R158 ;  /* 0x0000009a7b9e7223 */ /* 0x080fe2000001009e */
[----:B------:R-:W-:Y:S01]  /*3d30*/  FMUL.FTZ R65, R127, R154 ;  /* 0x0000009a7f417220 */ /* 0x000fe20000410000 */
[----:B0-----:R-:W-:Y:S01]  /*3d40*/  IADD3 R157, R10, 0x60, RZ ;  /* 0x000000600a9d7810 */ /* 0x001fe20007ffe0ff */
[----:B------:R0:W-:Y:S01]  /*3d50*/  STS [R14], R149 ;  /* 0x000000950e007388 */ /* 0x0001e20000000800 */
[----:B------:R-:W-:Y:S01]  /*3d60*/  FADD.FTZ R147, RZ, R158 ;  /* 0x0000009eff937221 */ /* 0x000fe20000010000 */
[----:B------:R-:W-:Y:S01]  /*3d70*/  LEA R154, R114, 0xffffff80, 0x7 ;  /* 0xffffff80729a7811 */ /* 0x000fe200078e38ff */
[----:B------:R-:W-:Y:S01]  /*3d80*/  FFMA.FTZ R65, R123, R156, -R65 ;  /* 0x0000009c7b417223 */ /* 0x000fe20000010841 */
[----:B------:R-:W-:Y:S01]  /*3d90*/  BAR.SYNC.DEFER_BLOCKING 0x0 ;  /* 0x0000000000007b1d */ /* 0x000fe20000010000 */
[----:B------:R-:W-:Y:S01]  /*3da0*/  FADD.FTZ R147, R147, R64 ;  /* 0x0000004093937221 */ /* 0x000fe20000010000 */
[----:B------:R-:W-:Y:S01]  /*3db0*/  LEA.HI.SX32 R64, R157, R10, 0x1b ;  /* 0x0000000a9d407211 */ /* 0x000fe200078fdaff */
[----:B------:R-:W-:Y:S01]  /*3dc0*/  FADD.FTZ R65, RZ, R65 ;  /* 0x00000041ff417221 */ /* 0x000fe20000010000 */
[----:B------:R-:W-:Y:S01]  /*3dd0*/  IADD3 R157, -R154, UR7, RZ ;  /* 0x000000079a9d7c10 */ /* 0x000fe2000fffe1ff */
[----:B------:R-:W-:Y:S01]  /*3de0*/  FADD.FTZ R150, R147, R150 ;  /* 0x0000009693967221 */ /* 0x000fe20000010000 */
[----:B-1----:R-:W-:Y:S01]  /*3df0*/  FFMA.FTZ R159, -R2, R40, -RZ ;  /* 0x00000028029f7223 */ /* 0x002fe200000109ff */
[----:B------:R-:W-:Y:S01]  /*3e00*/  FADD.FTZ R148, R65, R148 ;  /* 0x0000009441947221 */ /* 0x000fe20000010000 */
[----:B0-----:R-:W-:Y:S01]  /*3e10*/  LEA R149, R157, -R10, 0x1 ;  /* 0x8000000a9d957211 */ /* 0x001fe200078e08ff */
[----:B------:R-:W-:Y:S01]  /*3e20*/  FMUL.FTZ R40, R4, R43 ;  /* 0x0000002b04287220 */ /* 0x000fe20000410000 */
[----:B------:R-:W-:Y:S01]  /*3e30*/  LEA R147, R64, R17, 0x2 ;  /* 0x0000001140937211 */ /* 0x000fe200078e10ff */
[----:B------:R-:W-:Y:S01]  /*3e40*/  FFMA.FTZ R65, -R0, R152, -RZ ;  /* 0x0000009800417223 */ /* 0x000fe200000109ff */
[----:B------:R-:W-:Y:S01]  /*3e50*/  ISETP.GE.AND P2, PT, R149, 0x1, PT ;  /* 0x000000019500780c */ /* 0x000fe20003f46270 */
        /* <DEDUP_REMOVED lines=19> */
[----:B------:R-:W-:Y:S01]  /*3f90*/  SHF.R.S32.HI R42, RZ, 0x1f, R9 ;  /* 0x0000001fff2a7819 */ /* 0x000fe20000011409 */
[C---:B0-----:R-:W-:Y:S01]  /*3fa0*/  IMAD.WIDE.U32 R40, R9.reuse, UR28, RZ ;  /* 0x0000001c09287c25 */ /* 0x041fe2000f8e00ff */
[----:B------:R-:W-:Y:S02]  /*3fb0*/  SHF.R.U64 R163, R98, 0x1, R99 ;  /* 0x0000000162a37819 */ /* 0x000fe40000001263 */
[--C-:B------:R-:W-:Y:S01]  /*3fc0*/  SHF.R.U32.HI R162, RZ, 0x1, R97.reuse ;  /* 0x00000001ffa27819 */ /* 0x100fe20000011661 */
[----:B------:R-:W-:Y:S01]  /*3fd0*/  IMAD R64, R42, UR28, RZ ;  /* 0x0000001c2a407c24 */ /* 0x000fe2000f8e02ff */
[----:B------:R-:W-:Y:S01]  /*3fe0*/  SHF.R.U64 R160, R96, 0x1, R97 ;  /* 0x0000000160a07819 */ /* 0x000fe20000001261 */
[----:B------:R-:W-:Y:S02]  /*3ff0*/  IMAD R42, R42, UR26, RZ ;  /* 0x0000001a2a2a7c24 */ /* 0x000fe4000f8e02ff */
[C---:B------:R-:W-:Y:S02]  /*4000*/  IMAD R159, R9.reuse, UR29, R64 ;  /* 0x0000001d099f7c24 */ /* 0x040fe4000f8e0240 */
[----:B------:R-:W-:-:S03]  /*4010*/  IMAD.WIDE.U32 R64, R9, UR26, RZ ;  /* 0x0000001a09407c25 */ /* 0x000fc6000f8e00ff */
[----:B------:R-:W-:Y:S01]  /*4020*/  IADD3 R41, R41, R159, RZ ;  /* 0x0000009f29297210 */ /* 0x000fe20007ffe0ff */
[----:B------:R-:W-:Y:S01]  /*4030*/  IMAD R43, R9, UR27, R42 ;  /* 0x0000001b092b7c24 */ /* 0x000fe2000f8e022a */
[----:B------:R-:W0:Y:S01]  /*4040*/  LDS R159, [R22+0x420] ;  /* 0x00042000169f7984 */ /* 0x000e220000000800 */
[----:B------:R-:W-:Y:S01]  /*4050*/  SHF.R.U32.HI R42, RZ, 0x1, R99 ;  /* 0x00000001ff2a7819 */ /* 0x000fe20000011663 */
[----:B------:R-:W-:Y:S02]  /*4060*/  IMAD R165, R134, UR20, RZ ;  /* 0x0000001486a57c24 */ /* 0x000fe4000f8e02ff */
[----:B------:R-:W-:Y:S01]  /*4070*/  IADD3 R65, R65, R43, RZ ;  /* 0x0000002b41417210 */ /* 0x000fe20007ffe0ff */
[----:B------:R-:W-:Y:S01]  /*4080*/  IMAD.WIDE.U32 R40, R163, UR15, R40 ;  /* 0x0000000fa3287c25 */ /* 0x000fe2000f8e0028 */
[----:B------:R-:W-:-:S03]  /*4090*/  IADD3 R43, R114, -0x1, RZ ;  /* 0xffffffff722b7810 */ /* 0x000fc60007ffe0ff */
[----:B------:R-:W-:Y:S01]  /*40a0*/  IMAD R42, R42, UR15, RZ ;  /* 0x0000000f2a2a7c24 */ /* 0x000fe2000f8e02ff */
[----:B------:R-:W-:Y:S01]  /*40b0*/  SHF.L.U32 R43, R43, 0x8, RZ ;  /* 0x000000082b2b7819 */ /* 0x000fe200000006ff */
[----:B------:R-:W-:-:S04]  /*40c0*/  IMAD.WIDE.U32 R64, R160, UR15, R64 ;  /* 0x0000000fa0407c25 */ /* 0x000fc8000f8e0040 */
[----:B------:R-:W-:Y:S01]  /*40d0*/  IMAD R161, R163, UR16, R42 ;  /* 0x00000010a3a17c24 */ /* 0x000fe2000f8e022a */
[C---:B------:R-:W-:Y:S01]  /*40e0*/  IADD3 R42, P2, R43.reuse, R10, RZ ;  /* 0x0000000a2b2a7210 */ /* 0x040fe20007f5e0ff */
[----:B------:R-:W-:Y:S01]  /*40f0*/  IMAD R163, R162, UR15, RZ ;  /* 0x0000000fa2a37c24 */ /* 0x000fe2000f8e02ff */
[----:B------:R-:W-:Y:S01]  /*4100*/  LEA R162, P3, R64, R104, 0x3 ;  /* 0x0000006840a27211 */ /* 0x000fe200078618ff */
[----:B------:R-:W-:Y:S01]  /*4110*/  IMAD R134, R134, UR22, RZ ;  /* 0x0000001686867c24 */ /* 0x000fe2000f8e02ff */
[----:B------:R-:W-:Y:S01]  /*4120*/  LEA.HI.X.SX32 R43, R43, RZ, 0x1, P2 ;  /* 0x000000ff2b2b7211 */ /* 0x000fe200010f0eff */
[----:B------:R-:W-:Y:S01]  /*4130*/  IMAD R163, R160, UR16, R163 ;  /* 0x00000010a0a37c24 */ /* 0x000fe2000f8e02a3 */
[----:B------:R-:W-:Y:S01]  /*4140*/  IADD3 R41, R161, R41, RZ ;  /* 0x00000029a1297210 */ /* 0x000fe20007ffe0ff */
[----:B------:R-:W-:Y:S01]  /*4150*/  IMAD R160, R132, UR21, R165 ;  /* 0x0000001584a07c24 */ /* 0x000fe2000f8e02a5 */
[----:B------:R-:W-:Y:S01]  /*4160*/  LEA R161, P2, R40, R100, 0x3 ;  /* 0x0000006428a17211 */ /* 0x000fe200078418ff */
[----:B------:R-:W-:Y:S01]  /*4170*/  IMAD.WIDE.U32 R164, R132, UR20, R42 ;  /* 0x0000001484a47c25 */ /* 0x000fe2000f8e002a */
[----:B------:R-:W-:-:S02]  /*4180*/  IADD3 R65, R163, R65, RZ ;  /* 0x00000041a3417210 */ /* 0x000fc40007ffe0ff */
[----:B------:R-:W-:Y:S01]  /*4190*/  LEA.HI.X R41, R40, R101, R41, 0x3, P2 ;  /* 0x0000006528297211 */ /* 0x000fe200010f1c29 */
[----:B------:R-:W-:Y:S01]  /*41a0*/  IMAD R134, R132, UR23, R134 ;  /* 0x0000001784867c24 */ /* 0x000fe2000f8e0286 */
[----:B------:R-:W-:Y:S01]  /*41b0*/  LEA.HI.X R65, R64, R105, R65, 0x3, P3 ;  /* 0x0000006940417211 */ /* 0x000fe200018f1c41 */
[----:B------:R-:W-:Y:S01]  /*41c0*/  IMAD.WIDE.U32 R42, R132, UR22, R42 ;  /* 0x00000016842a7c25 */ /* 0x000fe2000f8e002a */
[----:B------:R-:W-:Y:S02]  /*41d0*/  IADD3 R160, R165, R160, RZ ;  /* 0x000000a0a5a07210 */ /* 0x000fe40007ffe0ff */
[----:B------:R-:W-:Y:S02]  /*41e0*/  LEA R40, P2, R164, R161, 0x2 ;  /* 0x000000a1a4287211 */ /* 0x000fe400078410ff */
[----:B------:R-:W-:Y:S02]  /*41f0*/  IADD3 R134, R43, R134, RZ ;  /* 0x000000862b867210 */ /* 0x000fe40007ffe0ff */
[----:B------:R-:W-:-:S02]  /*4200*/  LEA R162, P3, R42, R162, 0x2 ;  /* 0x000000a22aa27211 */ /* 0x000fc400078610ff */
[----:B------:R-:W-:Y:S02]  /*4210*/  LEA.HI.X R41, R164, R41, R160, 0x2, P2 ;  /* 0x00000029a4297211 */ /* 0x000fe400010f14a0 */
[----:B------:R-:W-:-:S03]  /*4220*/  LEA.HI.X R163, R42, R65, R134, 0x2, P3 ;  /* 0x000000412aa37211 */ /* 0x000fc600018f1486 */
[----:B------:R1:W-:Y:S04]  /*4230*/  REDG.E.ADD.F32.FTZ.RN.STRONG.GPU desc[UR12][R40.64], R158 ;  /* 0x0000009e280079a6 */ /* 0x0003e8000c10f38c */
[----:B0-----:R1:W-:Y:S02]  /*4240*/  REDG.E.ADD.F32.FTZ.RN.STRONG.GPU desc[UR12][R162.64], R159 ;  /* 0x0000009fa20079a6 */ /* 0x0013e4000c10f38c */
.L_x_18825:
[----:B------:R-:W-:Y:S05]  /*4250*/  BSYNC B0 ;  /* 0x0000000000007941 */ /* 0x000fea0003800000 */
.L_x_18824:
[----:B01----:R0:W1:Y:S01]  /*4260*/  LDS R159, [R16+0x4a0] ;  /* 0x0004a000109f7984 */ /* 0x0030620000000800 */
[C---:B------:R-:W-:Y:S01]  /*4270*/  ISETP.GE.AND P2, PT, R149.reuse, 0x21, PT ;  /* 0x000000219500780c */ /* 0x040fe20003f46270 */
[----:B------:R-:W-:Y:S01]  /*4280*/  USHF.L.U64.HI UR14, UR5, 0x2, UR6 ;  /* 0x00000002050e7899 */ /* 0x000fe20008010206 */
[----:B------:R-:W-:Y:S01]  /*4290*/  FADD.FTZ R148, R148, R145 ;  /* 0x0000009194947221 */ /* 0x000fe20000010000 */
[----:B------:R-:W-:Y:S01]  /*42a0*/  USHF.L.U32 UR17, UR5, 0x2, URZ ;  /* 0x0000000205117899 */ /* 0x000fe2000800063f */
[----:B------:R-:W-:Y:S01]  /*42b0*/  BSSY B0, `(.L_x_18826) ;  /* 0x000000f000007945 */ /* 0x000fe20003800000 */
[----:B------:R-:W-:Y:S01]  /*42c0*/  ISETP.GE.AND P3, PT, R149, 0x41, PT ;  /* 0x000000419500780c */ /* 0x000fe20003f66270 */
        /* <DEDUP_REMOVED lines=13> */
.L_x_18827:
[----:B------:R-:W-:Y:S05]  /*43a0*/  BSYNC B0 ;  /* 0x0000000000007941 */ /* 0x000fea0003800000 */
.L_x_18826:
[----:B0-----:R0:W2:Y:S01]  /*43b0*/  LDS R151, [R18+0x520] ;  /* 0x0005200012977984 */ /* 0x0010a20000000800 */
        /* <DEDUP_REMOVED lines=8> */
.L_x_18829:
[----:B------:R-:W-:Y:S05]  /*4440*/  BSYNC B0 ;  /* 0x0000000000007941 */ /* 0x000fea0003800000 */
.L_x_18828:
[----:B------:R-:W4:Y:S01]  /*4450*/  LDS R147, [R147+0xde0] ;  /* 0x000de00093937984 */ /* 0x000f220000000800 */
[C---:B------:R-:W-:Y:S01]  /*4460*/  ISETP.GE.AND P6, PT, R149.reuse, 0x61, PT ;  /* 0x000000619500780c */ /* 0x040fe20003fc6270 */
[----:B------:R-:W-:Y:S01]  /*4470*/  BSSY B0, `(.L_x_18830) ;  /* 0x000000c000007945 */ /* 0x000fe20003800000 */
[C---:B------:R-:W-:Y:S02]  /*4480*/  ISETP.GE.AND P2, PT, R149.reuse, 0x81, PT ;  /* 0x000000819500780c */ /* 0x040fe40003f46270 */
[C---:B------:R-:W-:Y:S02]  /*4490*/  ISETP.GE.AND P3, PT, R149.reuse, 0xa1, PT ;  /* 0x000000a19500780c */ /* 0x040fe40003f66270 */
[C---:B------:R-:W-:Y:S02]  /*44a0*/  ISETP.GE.AND P4, PT, R149.reuse, 0xc1, PT ;  /* 0x000000c19500780c */ /* 0x040fe40003f86270 */
[----:B------:R-:W-:-:S05]  /*44b0*/  ISETP.GE.AND P5, PT, R149, 0xe1, PT ;  /* 0x000000e19500780c */ /* 0x000fca0003fa6270 */
[----:B------:R-:W-:Y:S08]  /*44c0*/  @!P6 BRA `(.L_x_18831) ;  /* 0x000000000018e947 */ /* 0x000ff00003800000 */
[----:B---3--:R-:W-:-:S04]  /*44d0*/  IMAD.WIDE.U32 R42, R102, UR17, R70 ;  /* 0x00000011662a7c25 */ /* 0x008fc8000f8e0046 */
[----:B------:R-:W-:Y:S01]  /*44e0*/  IMAD.WIDE.U32 R40, R106, UR17, R84 ;  /* 0x000000116a287c25 */ /* 0x000fe2000f8e0054 */
[----:B------:R-:W-:-:S04]  /*44f0*/  IADD3 R43, R65, R43, RZ ;  /* 0x0000002b412b7210 */ /* 0x000fc80007ffe0ff */
[----:B------:R-:W-:Y:S01]  /*4500*/  IADD3 R41, R145, R41, RZ ;  /* 0x0000002991297210 */ /* 0x000fe20007ffe0ff */
[----:B------:R3:W-:Y:S04]  /*4510*/  REDG.E.ADD.F32.FTZ.RN.STRONG.GPU desc[UR12][R42.64], R153 ;  /* 0x000000992a0079a6 */ /* 0x0007e8000c10f38c */
[----:B----4-:R3:W-:Y:S02]  /*4520*/  REDG.E.ADD.F32.FTZ.RN.STRONG.GPU desc[UR12][R40.64], R147 ;  /* 0x00000093280079a6 */ /* 0x0107e4000c10f38c */
.L_x_18831:
[----:B------:R-:W-:Y:S05]  /*4530*/  BSYNC B0 ;  /* 0x0000000000007941 */ /* 0x000fea0003800000 */
.L_x_18830:
        /* <DEDUP_REMOVED lines=9> */
.L_x_18833:
[----:B------:R-:W-:Y:S05]  /*45d0*/  BSYNC B0 ;  /* 0x0000000000007941 */ /* 0x000fea0003800000 */
.L_x_18832:
        /* <DEDUP_REMOVED lines=9> */
.L_x_18835:
[----:B------:R-:W-:Y:S05]  /*4670*/  BSYNC B0 ;  /* 0x0000000000007941 */ /* 0x000fea0003800000 */
.L_x_18834:
        /* <DEDUP_REMOVED lines=9> */
.L_x_18837:
[----:B------:R-:W-:Y:S05]  /*4710*/  BSYNC B0 ;  /* 0x0000000000007941 */ /* 0x000fea0003800000 */
.L_x_18836:
        /* <DEDUP_REMOVED lines=9> */
.L_x_18839:
[----:B------:R-:W-:Y:S05]  /*47b0*/  BSYNC B0 ;  /* 0x0000000000007941 */ /* 0x000fea0003800000 */
.L_x_18838:
[----:B0-----:R-:W0:Y:S01]  /*47c0*/  SHFL.DOWN PT, R40, R139, 0x1, 0x1f ;  /* 0x08201f008b287f89 */ /* 0x001e2200000e0000 */
[C---:B------:R-:W-:Y:S01]  /*47d0*/  ISETP.GT.AND P2, PT, R12.reuse, 0x1e, PT ;  /* 0x0000001e0c00780c */ /* 0x040fe20003f44270 */
[-C--:B------:R-:W-:Y:S01]  /*47e0*/  FMUL.FTZ R41, R111, R121.reuse ;  /* 0x000000796f297220 */ /* 0x080fe20000410000 */
[----:B------:R-:W-:Y:S01]  /*47f0*/  ISETP.NE.AND P3, PT, R12, RZ, PT ;  /* 0x000000ff0c00720c */ /* 0x000fe20003f65270 */
[----:B------:R-:W5:Y:S01]  /*4800*/  SHFL.DOWN PT, R42, R141, 0x1, 0x1f ;  /* 0x08201f008d2a7f89 */ /* 0x000f6200000e0000 */
[----:B------:R-:W-:Y:S01]  /*4810*/  FMUL.FTZ R47, R47, R120 ;  /* 0x000000782f2f7220 */ /* 0x000fe20000410000 */
[----:B------:R-:W-:Y:S01]  /*4820*/  FMUL.FTZ R51, R51, R144 ;  /* 0x0000009033337220 */ /* 0x000fe20000410000 */
[----:B------:R-:W-:Y:S01]  /*4830*/  FMUL.FTZ R45, R45, R140 ;  /* 0x0000008c2d2d7220 */ /* 0x000fe20000410000 */
[----:B------:R-:W-:Y:S01]  /*4840*/  FMUL.FTZ R49, R49, R126 ;  /* 0x0000007e31317220 */ /* 0x000fe20000410000 */
[----:B------:R-:W-:Y:S01]  /*4850*/  FFMA.FTZ R46, R46, R121, R47 ;  /* 0x000000792e2e7223 */ /* 0x000fe2000001002f */
[----:B------:R-:W-:Y:S01]  /*4860*/  FFMA.FTZ R50, R50, R67, R51 ;  /* 0x0000004332327223 */ /* 0x000fe20000010033 */
[----:B------:R-:W-:Y:S01]  /*4870*/  BSSY B0, `(.L_x_18840) ;  /* 0x000004a000007945 */ /* 0x000fe20003800000 */
[----:B------:R-:W-:Y:S01]  /*4880*/  FFMA.FTZ R49, R48, R66, R49 ;  /* 0x0000004230317223 */ /* 0x000fe20000010031 */
[----:B------:R-:W-:Y:S01]  /*4890*/  FFMA.FTZ R55, R46, R128, R55 ;  /* 0x000000802e377223 */ /* 0x000fe20000010037 */
[----:B------:R-:W-:-:S02]  /*48a0*/  FFMA.FTZ R53, R50, R124, R53 ;  /* 0x0000007c32357223 */ /* 0x000fc40000010035 */
[----:B------:R-:W1:Y:S01]  /*48b0*/  @!P3 S2R R43, SR_CgaCtaId ;  /* 0x00000000002bb919 */ /* 0x000e620000008800 */
[----:B------:R-:W-:Y:S01]  /*48c0*/  FFMA.FTZ R52, R49, R119, R52 ;  /* 0x0000007731347223 */ /* 0x000fe20000010034 */
        /* <DEDUP_REMOVED lines=16> */
[----:B------:R-:W-:Y:S01]  /*49d0*/  @!P3 MOV R40, 0x400 ;  /* 0x000004000028b802 */ /* 0x000fe20000000f00 */
[----:B-----5:R-:W-:-:S03]  /*49e0*/  @!P2 FADD.FTZ R141, R141, R42 ;  /* 0x0000002a8d8da221 */ /* 0x020fc60000010000 */
[----:B-1----:R-:W-:Y:S01]  /*49f0*/  @!P3 LEA R17, R43, R40, 0x18 ;  /* 0x000000282b11b211 */ /* 0x002fe200078ec0ff */
[----:B------:R-:W0:Y:S01]  /*4a00*/  SHFL.DOWN PT, R42, R139, 0x10, 0x1f ;  /* 0x0a001f008b2a7f89 */ /* 0x000e2200000e0000 */
[-C--:B------:R-:W-:Y:S01]  /*4a10*/  FFMA.FTZ R43, R110, R120.reuse, -R41 ;  /* 0x000000786e2b7223 */ /* 0x080fe20000010829 */
[C---:B------:R-:W-:Y:S01]  /*4a20*/  FMUL.FTZ R41, R111.reuse, R137 ;  /* 0x000000896f297220 */ /* 0x040fe20000410000 */
[----:B------:R-:W-:Y:S01]  /*4a30*/  ISETP.GT.AND P2, PT, R12, 0xf, PT ;  /* 0x0000000f0c00780c */ /* 0x000fe20003f44270 */
[----:B------:R-:W1:Y:S01]  /*4a40*/  SHFL.DOWN PT, R64, R141, 0x10, 0x1f ;  /* 0x0a001f008d407f89 */ /* 0x000e6200000e0000 */
[C---:B------:R-:W-:Y:S01]  /*4a50*/  FMUL.FTZ R40, R111.reuse, R120 ;  /* 0x000000786f287220 */ /* 0x040fe20000410000 */
[----:B------:R-:W-:Y:S01]  /*4a60*/  FMUL.FTZ R65, R136, R43 ;  /* 0x0000002b88417220 */ /* 0x000fe20000410000 */
[CC--:B------:R-:W-:Y:S01]  /*4a70*/  FMUL.FTZ R43, R111.reuse, R140.reuse ;  /* 0x0000008c6f2b7220 */ /* 0x0c0fe20000410000 */
[C---:B------:R-:W-:Y:S01]  /*4a80*/  FFMA.FTZ R47, R110.reuse, R140, -R41 ;  /* 0x0000008c6e2f7223 */ /* 0x040fe20000010829 */
[C---:B------:R-:W-:Y:S01]  /*4a90*/  FMUL.FTZ R41, R111.reuse, R67 ;  /* 0x000000436f297220 */ /* 0x040fe20000410000 */
[C---:B------:R-:W-:Y:S01]  /*4aa0*/  FFMA.FTZ R121, R110.reuse, R121, R40 ;  /* 0x000000796e797223 */ /* 0x040fe20000010028 */
[C---:B------:R-:W-:Y:S01]  /*4ab0*/  FFMA.FTZ R40, R110.reuse, R137, R43 ;  /* 0x000000896e287223 */ /* 0x040fe2000001002b */
[C---:B------:R-:W-:Y:S01]  /*4ac0*/  FMUL.FTZ R43, R111.reuse, R66 ;  /* 0x000000426f2b7220 */ /* 0x040fe20000410000 */
[CC--:B------:R-:W-:Y:S01]  /*4ad0*/  FFMA.FTZ R41, R110.reuse, R144.reuse, -R41 ;  /* 0x000000906e297223 */ /* 0x0c0fe20000010829 */
[C---:B------:R-:W-:Y:S01]  /*4ae0*/  FMUL.FTZ R144, R111.reuse, R144 ;  /* 0x000000906f907220 */ /* 0x040fe20000410000 */
        /* <DEDUP_REMOVED lines=8> */
[----:B------:R-:W-:Y:S01]  /*4b70*/  FFMA.FTZ R143, R143, R40, R142 ;  /* 0x000000288f8f7223 */ /* 0x000fe2000001008e */
[----:B0-----:R-:W-:Y:S01]  /*4b80*/  @!P2 FADD.FTZ R139, R139, R42 ;  /* 0x0000002a8b8ba221 */ /* 0x001fe20000010000 */
[----:B------:R-:W-:Y:S01]  /*4b90*/  FFMA.FTZ R138, R138, R121, R65 ;  /* 0x000000798a8a7223 */ /* 0x000fe20000010041 */
[----:B------:R-:W-:Y:S01]  /*4ba0*/  FFMA.FTZ R122, R122, R43, R45 ;  /* 0x0000002b7a7a7223 */ /* 0x000fe2000001002d */
        /* <DEDUP_REMOVED lines=9> */
[----:B------:R-:W-:Y:S01]  /*4c40*/  FADD.FTZ R59, R138, R59 ;  /* 0x0000003b8a3b7221 */ /* 0x000fe20000010000 */
[----:B------:R-:W-:Y:S01]  /*4c50*/  FADD.FTZ R58, R143, R58 ;  /* 0x0000003a8f3a7221 */ /* 0x000fe20000010000 */
[----:B------:R0:W-:Y:S01]  /*4c60*/  @!P3 STS.64 [R17+0x1088], R40 ;  /* 0x001088281100b388 */ /* 0x0001e20000000a00 */
        /* <DEDUP_REMOVED lines=10> */
.L_x_18841:
[----:B------:R-:W-:Y:S05]  /*4d10*/  BSYNC B0 ;  /* 0x0000000000007941 */ /* 0x000fea0003800000 */
.L_x_18840:
[----:B------:R-:W-:Y:S01]  /*4d20*/  IADD3 R132, R132, 0x1, RZ ;  /* 0x0000000184847810 */ /* 0x000fe20007ffe0ff */
[----:B------:R-:W-:-:S03]  /*4d30*/  UIADD3 UR5, UP0, UR5, 0x1, URZ ;  /* 0x0000000105057890 */ /* 0x000fc6000ff1e03f */
[----:B------:R-:W-:Y:S01]  /*4d40*/  ISETP.GE.AND P1, PT, R132, UR25, PT ;  /* 0x0000001984007c0c */ /* 0x000fe2000bf26270 */
[----:B------:R-:W-:-:S12]  /*4d50*/  UIADD3.X UR6, URZ, UR6, URZ, UP0, !UPT ;  /* 0x000000063f067290 */ /* 0x000fd800087fe43f */
[----:B------:R-:W-:Y:S05]  /*4d60*/  @!P1 BRA `(.L_x_18842) ;  /* 0xffffffd000109947 */ /* 0x000fea000383ffff */
.L_x_18811:
[----:B------:R-:W-:Y:S01]  /*4d70*/  BAR.SYNC.DEFER_BLOCKING 0x0 ;  /* 0x0000000000007b1d */ /* 0x000fe20000010000 */
[----:B------:R-:W-:Y:S01]  /*4d80*/  IMAD.WIDE R2, R10, 0x10, R36 ;  /* 0x000000100a027825 */ /* 0x000fe200078e0224 */
[----:B------:R-:W-:-:S06]  /*4d90*/  LEA R62, R12, R17, 0x4 ;  /* 0x000000110c3e7211 */ /* 0x000fcc00078e20ff */
[----:B-1----:R-:W1:Y:S01]  /*4da0*/  LDC.64 R48, c[0x0][0x388] ;  /* 0x0000e200ff307b82 */ /* 0x002e620000000a00 */
[----:B------:R-:W-:Y:S01]  /*4db0*/  IADD3 R63, R114, -0x1, RZ ;  /* 0xffffffff723f7810 */ /* 0x000fe20007ffe0ff */
[----:B------:R-:W-:-:S06]  /*4dc0*/  ULDC.64 UR6, c[0x0][0x390] ;  /* 0x0000e40000067ab9 */ /* 0x000fcc0000000a00 */
[----:B------:R-:W5:Y:S08]  /*4dd0*/  LDC.64 R60, c[0x0][0x3e0] ;  /* 0x0000f800ff3c7b82 */ /* 0x000f700000000a00 */
        /* <DEDUP_REMOVED lines=24> */
[----:B------:R-:W-:Y:S01]  /*4f60*/  @!P1 MUFU.EX2 R2, R2 ;  /* 0x0000000200029308 */ /* 0x000fe20000000800 */
[----:B------:R-:W-:Y:S01]  /*4f70*/  @!P3 FMUL.FTZ R4, R43, -1.4426950216293334961 ;  /* 0xbfb8aa3b2b04b820 */ /* 0x000fe20000410000 */
[----:B------:R-:W-:-:S06]  /*4f80*/  NOP ;  /* 0x0000000000007918 */ /* 0x000fcc0000000000 */
[----:B------:R-:W1:Y:S01]  /*4f90*/  @!P0 MUFU.EX2 R0, R0 ;  /* 0x0000000000008308 */ /* 0x000e620000000800 */
[----:B------:R-:W3:Y:S07]  /*4fa0*/  LDS.128 R40, [R62] ;  /* 0x000000003e287984 */ /* 0x000eee0000000c00 */
[----:B------:R-:W4:Y:S08]  /*4fb0*/  @!P2 MUFU.EX2 R44, R3 ;  /* 0x00000003002ca308 */ /* 0x000f300000000800 */
[----:B------:R5:W2:Y:S01]  /*4fc0*/  @!P3 MUFU.EX2 R45, R4 ;  /* 0x00000004002db308 */ /* 0x000aa20000000800 */
[----:B-1----:R-:W-:-:S07]  /*4fd0*/  @!P0 FADD.FTZ R0, R0, 1 ;  /* 0x3f80000000008421 */ /* 0x002fce0000010000 */
[----:B------:R2:W1:Y:S01]  /*4fe0*/  @!P0 MUFU.RCP R47, R0 ;  /* 0x00000000002f8308 */ /* 0x0004620000001000 */
[----:B-----5:R-:W-:Y:S01]  /*4ff0*/  @!P1 FADD.FTZ R4, R2, 1 ;  /* 0x3f80000002049421 */ /* 0x020fe20000010000 */
[----:B------:R-:W-:-:S04]  /*5000*/  IMAD.WIDE.U32 R2, R48, UR15, R38 ;  /* 0x0000000f30027c25 */ /* 0x000fc8000f8e0026 */
[----:B----4-:R-:W-:Y:S01]  /*5010*/  @!P2 FADD.FTZ R46, R44, 1 ;  /* 0x3f8000002c2ea421 */ /* 0x010fe20000010000 */
[----:B------:R-:W-:Y:S01]  /*5020*/  IMAD R44, R6, UR6, RZ ;  /* 0x00000006062c7c24 */ /* 0x000fe2000f8e02ff */
[----:B------:R-:W-:Y:S01]  /*5030*/  IADD3 R3, R3, R49, RZ ;  /* 0x0000003103037210 */ /* 0x000fe20007ffe0ff */
[----:B------:R-:W4:Y:S01]  /*5040*/  @!P1 MUFU.RCP R4, R4 ;  /* 0x0000000400049308 */ /* 0x000f220000001000 */
[----:B--2---:R-:W-:Y:S01]  /*5050*/  @!P3 FADD.FTZ R0, R45, 1 ;  /* 0x3f8000002d00b421 */ /* 0x004fe20000010000 */
[C---:B------:R-:W-:Y:S02]  /*5060*/  IMAD R45, R5.reuse, UR7, R44 ;  /* 0x00000007052d7c24 */ /* 0x040fe4000f8e022c */
[----:B------:R-:W-:Y:S01]  /*5070*/  IMAD.WIDE.U32 R2, R5, UR6, R2 ;  /* 0x0000000605027c25 */ /* 0x000fe2000f8e0002 */
[----:B------:R-:W-:-:S03]  /*5080*/  ULDC.64 UR6, c[0x0][0x3b0] ;  /* 0x0000ec0000067ab9 */ /* 0x000fc60000000a00 */
[----:B------:R-:W2:Y:S01]  /*5090*/  @!P2 MUFU.RCP R49, R46 ;  /* 0x0000002e0031a308 */ /* 0x000ea20000001000 */
[----:B------:R-:W-:Y:S01]  /*50a0*/  IADD3 R3, R3, R45, RZ ;  /* 0x0000002d03037210 */ /* 0x000fe20007ffe0ff */
[----:B-1----:R-:W-:Y:S01]  /*50b0*/  @!P0 FMUL.FTZ R56, R56, R47 ;  /* 0x0000002f38388220 */ /* 0x002fe20000410000 */
[----:B------:R-:W-:Y:S01]  /*50c0*/  LEA R44, P4, R2, R60, 0x2 ;  /* 0x0000003c022c7211 */ /* 0x000fe200078810ff */
[----:B------:R-:W-:-:S03]  /*50d0*/  IMAD.WIDE.U32 R38, R50, UR15, R38 ;  /* 0x0000000f32267c25 */ /* 0x000fc6000f8e0026 */
[----:B------:R-:W-:Y:S01]  /*50e0*/  LEA.HI.X R45, R2, R61, R3, 0x2, P4 ;  /* 0x0000003d022d7211 */ /* 0x000fe200020f1403 */
[----:B------:R-:W1:Y:S01]  /*50f0*/  @!P3 MUFU.RCP R0, R0 ;  /* 0x000000000000b308 */ /* 0x000e620000001000 */
[----:B----4-:R-:W-:Y:S01]  /*5100*/  @!P1 FMUL.FTZ R57, R57, R4 ;  /* 0x0000000439399220 */ /* 0x010fe20000410000 */
[----:B------:R-:W-:Y:S01]  /*5110*/  IADD3 R36, P1, R36, -0x200, RZ ;  /* 0xfffffe0024247810 */ /* 0x000fe20007f3e0ff */
[----:B------:R-:W-:Y:S01]  /*5120*/  IMAD.WIDE R2, R10, 0x10, R44 ;  /* 0x000000100a027825 */ /* 0x000fe200078e022c */
[----:B------:R-:W-:Y:S02]  /*5130*/  IADD3 R24, P4, R24, -0x200, RZ ;  /* 0xfffffe0018187810 */ /* 0x000fe40007f9e0ff */
[----:B------:R-:W-:Y:S02]  /*5140*/  IADD3.X R37, R37, -0x1, RZ, P1, !PT ;  /* 0xffffffff25257810 */ /* 0x000fe40000ffe4ff */
[----:B---3--:R3:W-:Y:S01]  /*5150*/  STG.E.128 desc[UR12][R2.64], R40 ;  /* 0x0000002802007986 */ /* 0x0087e2000c101d0c */
[----:B--2---:R-:W-:Y:S01]  /*5160*/  @!P2 FMUL.FTZ R58, R58, R49 ;  /* 0x000000313a3aa220 */ /* 0x004fe20000410000 */
[----:B------:R-:W-:Y:S01]  /*5170*/  BAR.SYNC.DEFER_BLOCKING 0x0 ;  /* 0x0000000000007b1d */ /* 0x000fe20000010000 */
[----:B------:R-:W-:-:S02]  /*5180*/  IADD3 R28, P1, R28, -0x400, RZ ;  /* 0xfffffc001c1c7810 */ /* 0x000fc40007f3e0ff */
[----:B------:R-:W-:Y:S01]  /*5190*/  IADD3 R112, P2, R112, -0x400, RZ ;  /* 0xfffffc0070707810 */ /* 0x000fe20007f5e0ff */
[----:B-1----:R-:W-:Y:S01]  /*51a0*/  @!P3 FMUL.FTZ R59, R59, R0 ;  /* 0x000000003b3bb220 */ /* 0x002fe20000410000 */
[----:B------:R-:W-:Y:S01]  /*51b0*/  IMAD R0, R50, UR16, RZ ;  /* 0x0000001032007c24 */ /* 0x000fe2000f8e02ff */
[----:B------:R-:W-:Y:S02]  /*51c0*/  IADD3 R26, P3, R26, -0x200, RZ ;  /* 0xfffffe001a1a7810 */ /* 0x000fe40007f7e0ff */
[----:B------:R-:W-:Y:S01]  /*51d0*/  IADD3.X R29, R29, -0x1, RZ, P1, !PT ;  /* 0xffffffff1d1d7810 */ /* 0x000fe20000ffe4ff */
[----:B------:R-:W-:Y:S01]  /*51e0*/  IMAD R49, R51, UR15, R0 ;  /* 0x0000000f33317c24 */ /* 0x000fe2000f8e0200 */
[----:B------:R-:W-:Y:S01]  /*51f0*/  IADD3.X R113, R113, -0x1, RZ, P2, !PT ;  /* 0xffffffff71717810 */ /* 0x000fe200017fe4ff */
[----:B------:R-:W-:Y:S01]  /*5200*/  IMAD R0, R6, UR6, RZ ;  /* 0x0000000606007c24 */ /* 0x000fe2000f8e02ff */
[----:B------:R-:W-:Y:S02]  /*5210*/  IADD3.X R27, R27, -0x1, RZ, P3, !PT ;  /* 0xffffffff1b1b7810 */ /* 0x000fe40001ffe4ff */
        /* <DEDUP_REMOVED lines=8> */
[----:B0-----:R-:W-:-:S04]  /*52a0*/  LEA R38, P0, R2, R52, 0x2 ;  /* 0x0000003402267211 */ /* 0x001fc800078010ff */
[----:B------:R-:W-:Y:S02]  /*52b0*/  LEA.HI.X R39, R2, R53, R0, 0x2, P0 ;  /* 0x0000003502277211 */ /* 0x000fe400000f1400 */
[----:B------:R-:W-:Y:S01]  /*52c0*/  ISETP.GT.AND P0, PT, R114, 0x1, PT ;  /* 0x000000017200780c */ /* 0x000fe20003f04270 */
[----:B-1----:R-:W-:Y:S01]  /*52d0*/  FADD.FTZ R56, R56, R15 ;  /* 0x0000000f38387221 */ /* 0x002fe20000010000 */
[----:B------:R-:W-:Y:S01]  /*52e0*/  MOV R114, R63 ;  /* 0x0000003f00727202 */ /* 0x000fe20000000f00 */
[----:B------:R-:W-:-:S04]  /*52f0*/  IMAD.WIDE R2, R10, 0x10, R38 ;  /* 0x000000100a027825 */ /* 0x000fc800078e0226 */
[----:B------:R-:W-:-:S04]  /*5300*/  FADD.FTZ R57, R56, R57 ;  /* 0x0000003938397221 */ /* 0x000fc80000010000 */
[----:B------:R-:W-:-:S04]  /*5310*/  FADD.FTZ R58, R57, R58 ;  /* 0x0000003a393a7221 */ /* 0x000fc80000010000 */
[----:B------:R-:W-:Y:S01]  /*5320*/  FADD.FTZ R15, R58, R59 ;  /* 0x0000003b3a0f7221 */ /* 0x000fe20000010000 */
[----:B--2---:R0:W-:Y:S01]  /*5330*/  STG.E.128 desc[UR12][R2.64], R44 ;  /* 0x0000002c02007986 */ /* 0x0041e2000c101d0c */
[----:B------:R-:W-:Y:S05]  /*5340*/  @P0 BRA `(.L_x_18843) ;  /* 0xffffffb800340947 */ /* 0x000fea000383ffff */
.L_x_18802:
[----:B------:R-:W-:Y:S02]  /*5350*/  ULDC.64 UR4, c[0x0][0x3d8] ;  /* 0x0000f60000047ab9 */ /* 0x000fe40000000a00 */
[----:B------:R-:W-:-:S04]  /*5360*/  ISETP.NE.U32.AND P0, PT, RZ, UR4, PT ;  /* 0x00000004ff007c0c */ /* 0x000fc8000bf05070 */
[----:B------:R-:W-:-:S13]  /*5370*/  ISETP.NE.AND.EX P0, PT, RZ, UR5, PT, P0 ;  /* 0x00000005ff007c0c */ /* 0x000fda000bf05300 */
[----:B------:R-:W-:Y:S05]  /*5380*/  @!P0 BRA `(.L_x_18844) ;  /* 0x00000000005c8947 */ /* 0x000fea0003800000 */
[----:B------:R-:W1:Y:S01]  /*5390*/  SHFL.DOWN P0, R0, R13, 0x1, 0x1f ;  /* 0x08201f000d007f89 */ /* 0x000e620000000000 */
[----:B------:R-:W-:Y:S01]  /*53a0*/  BSSY B0, `(.L_x_18844) ;  /* 0x0000015000007945 */ /* 0x000fe20003800000 */
[----:B------:R-:W2:Y:S01]  /*53b0*/  S2R R4, SR_LANEID ;  /* 0x0000000000047919 */ /* 0x000ea20000000000 */
[----:B-----5:R-:W3:Y:S01]  /*53c0*/  S2R R8, SR_TID.X ;  /* 0x0000000000087919 */ /* 0x020ee20000002100 */
        /* <DEDUP_REMOVED lines=18> */
.L_x_18845:
[----:B------:R-:W-:Y:S05]  /*54f0*/  BSYNC B0 ;  /* 0x0000000000007941 */ /* 0x000fea0003800000 */
.L_x_18844:
        /* <DEDUP_REMOVED lines=18> */
[----:B-----5:R-:W0:Y:S02]  /*5620*/  SHFL.DOWN P0, R7, R2, 0x8, 0x1f ;  /* 0x09001f0002077f89 */ /* 0x020e240000000000 */
        /* <DEDUP_REMOVED lines=10> */
.L_x_18847:
[----:B0-----:R-:W0:Y:S02]  /*56d0*/  S2R R9, SR_TID.X ;  /* 0x0000000000097919 */ /* 0x001e240000002100 */
.L_x_18848:
[----:B------:R-:W-:Y:S05]  /*56e0*/  BSYNC B0 ;  /* 0x0000000000007941 */ /* 0x000fea0003800000 */
.L_x_18846:
        /* <DEDUP_REMOVED lines=8> */
[----:B-----5:R-:W-:-:S04]  /*5770*/  IMAD.WIDE.U32 R6, R5, UR6, RZ ;  /* 0x0000000605067c25 */ /* 0x020fc8000f8e00ff */
[----:B------:R-:W-:Y:S01]  /*5780*/  IMAD R13, R5, UR7, R0 ;  /* 0x00000007050d7c24 */ /* 0x000fe2000f8e0200 */
[----:B------:R-:W-:-:S04]  /*5790*/  ULDC.64 UR6, c[0x0][0x340] ;  /* 0x0000d00000067ab9 */ /* 0x000fc80000000a00 */
[----:B------:R-:W-:Y:S01]  /*57a0*/  IADD3 R13, R7, R13, RZ ;  /* 0x0000000d070d7210 */ /* 0x000fe20007ffe0ff */
[----:B0-----:R-:W-:-:S03]  /*57b0*/  ULEA UR4, UR5, UR4, 0x18 ;  /* 0x0000000405047291 */ /* 0x001fc6000f8ec03f */
[----:B------:R-:W-:-:S09]  /*57c0*/  ULDC UR5, c[0x0][0x0] ;  /* 0x0000000000057ab9 */ /* 0x000fd20000000800 */
.L_x_18849:
[----:B------:R-:W-:Y:S02]  /*57d0*/  LEA R0, R9, UR4, 0x3 ;  /* 0x0000000409007c11 */ /* 0x000fe4000f8e18ff */
[----:B0-----:R-:W-:Y:S02]  /*57e0*/  SHF.R.S32.HI R2, RZ, 0x1f, R9 ;  /* 0x0000001fff027819 */ /* 0x001fe40000011409 */
[----:B------:R-:W-:Y:S01]  /*57f0*/  MOV R3, R13 ;  /* 0x0000000d00037202 */ /* 0x000fe20000000f00 */
[----:B--2---:R-:W0:Y:S02]  /*5800*/  LDS.64 R10, [R0+0x35d0] ;  /* 0x0035d000000a7984 */ /* 0x004e240000000a00 */
[----:B------:R-:W-:Y:S01]  /*5810*/  IMAD R8, R2, UR6, RZ ;  /* 0x0000000602087c24 */ /* 0x000fe2000f8e02ff */
[----:B------:R-:W-:-:S05]  /*5820*/  MOV R2, R6 ;  /* 0x0000000600027202 */ /* 0x000fca0000000f00 */
[----:B-1-3--:R-:W-:-:S04]  /*5830*/  IMAD.WIDE.U32 R4, R9, UR6, R2 ;  /* 0x0000000609047c25 */ /* 0x00afc8000f8e0002 */
        /* <DEDUP_REMOVED lines=10> */
.L_x_18850:
        /* <DEDUP_REMOVED lines=10> */
.L_x_19059:


//--------------------- .text._Z25selective_scan_bwd_kernelI32Selective_Scan_bwd_kernel_traitsILi32ELi4ELb1ELb1ELb1ELb1ELb1EfN3c107complexIfEEEEv12SSMParamsBwd --------------------------
	.section	.text._Z25selective_scan_bwd_kernelI32Selective_Scan_bwd_kernel_traitsILi32ELi4ELb1ELb1ELb1ELb1ELb1EfN3c107complexIfEEEEv12SSMParamsBwd,"ax",@progbits
	.align	128
        .global         _Z25selective_scan_bwd_kernelI32Selective_Scan_bwd_kernel_traitsILi32ELi4ELb1ELb1ELb1ELb1ELb1EfN3c107complexIfEEEEv12SSMParamsBwd
        .type           _Z25selective_scan_bwd_kernelI32Selective_Scan_bwd_kernel_traitsILi32ELi4ELb1ELb1ELb1ELb1ELb1EfN3c107complexIfEEEEv12SSMParamsBwd,@function
        .size           _Z25selective_scan_bwd_kernelI32Selective_Scan_bwd_kernel_traitsILi32ELi4ELb1ELb1ELb1ELb1ELb1EfN3c107complexIfEEEEv12SSMParamsBwd,(.L_x_19060 - _Z25selective_scan_bwd_kernelI32Selective_Scan_bwd_kernel_traitsILi32ELi4ELb1ELb1ELb1ELb1ELb1EfN3c107complexIfEEEEv12SSMParamsBwd)
        .other          _Z25selective_scan_bwd_kernelI32Selective_Scan_bwd_kernel_traitsILi32ELi4ELb1ELb1ELb1ELb1ELb1EfN3c107complexIfEEEEv12SSMParamsBwd,@"STO_CUDA_ENTRY STV_DEFAULT"
_Z25selective_scan_bwd_kernelI32Selective_Scan_bwd_kernel_traitsILi32ELi4ELb1ELb1ELb1ELb1ELb1EfN3c107complexIfEEEEv12SSMParamsBwd:
.text._Z25selective_scan_bwd_kernelI32Selective_Scan_bwd_kernel_traitsILi32ELi4ELb1ELb1ELb1ELb1ELb1EfN3c107complexIfEEEEv12SSMParamsBwd:
        /* <DEDUP_REMOVED lines=133> */
[----:B0-----:R-:W-:Y:S02]  /*0850*/  LEA R12, P2, R39, R24, 0x2 ;  /* 0x00000018270c7211 */ /* 0x001fe400078410ff */
        /* <DEDUP_REMOVED lines=18> */
[----:B------:R-:W-:Y:S01]  /*0980*/  MOV R10, R37 ;  /* 0x00000025000a7202 */ /* 0x000fe20000000f00 */
[----:B------:R-:W2:Y:S01]  /*0990*/  S2R R24, SR_LANEID ;  /* 0x0000000000187919 */ /* 0x000ea20000000000 */
[----:B------:R-:W-:Y:S01]  /*09a0*/  MOV R8, R36 ;  /* 0x0000002400087202 */ /* 0x000fe20000000f00 */
        /* <DEDUP_REMOVED lines=12> */
[C---:B------:R-:W-:Y:S02]  /*0a70*/  IADD3 R17, R26.reuse, 0xc0, RZ ;  /* 0x000000c01a117810 */ /* 0x040fe40007ffe0ff */
[----:B------:R-:W-:-:S02]  /*0a80*/  IADD3 R19, R26, 0xe0, RZ ;  /* 0x000000e01a137810 */ /* 0x000fc40007ffe0ff */
[----:B------:R-:W-:Y:S02]  /*0a90*/  LEA.HI.SX32 R3, R2, R2, 0x1b ;  /* 0x0000000202037211 */ /* 0x000fe400078fdaff */
[----:B------:R-:W-:Y:S02]  /*0aa0*/  IADD3 R14, R23, 0x840, RZ ;  /* 0x00000840170e7810 */ /* 0x000fe40007ffe0ff */
        /* <DEDUP_REMOVED lines=8> */
[----:B------:R-:W-:Y:S02]  /*0b30*/  LEA R22, R3, R14, 0x2 ;  /* 0x0000000e03167211 */ /* 0x000fe400078e10ff */
[----:B------:R-:W-:-:S02]  /*0b40*/  SHF.R.S32.HI R3, RZ, 0x1f, R0 ;  /* 0x0000001fff037819 */ /* 0x000fc40000011400 */
[-C--:B------:R-:W-:Y:S02]  /*0b50*/  LEA R21, R5, R14.reuse, 0x2 ;  /* 0x0000000e05157211 */ /* 0x080fe400078e10ff */
[-C--:B------:R-:W-:Y:S02]  /*0b60*/  LEA R20, R7, R14.reuse, 0x2 ;  /* 0x0000000e07147211 */ /* 0x080fe400078e10ff */
[-C--:B------:R-:W-:Y:S02]  /*0b70*/  LEA R19, R9, R14.reuse, 0x2 ;  /* 0x0000000e09137211 */ /* 0x080fe400078e10ff */
[-C--:B------:R-:W-:Y:S02]  /*0b80*/  LEA R18, R11, R14.reuse, 0x2 ;  /* 0x0000000e0b127211 */ /* 0x080fe400078e10ff */
[-C--:B------:R-:W-:Y:S02]  /*0b90*/  LEA R17, R13, R14.reuse, 0x2 ;  /* 0x0000000e0d117211 */ /* 0x080fe400078e10ff */
[----:B------:R-:W-:-:S02]  /*0ba0*/  LEA R16, R25, R14, 0x2 ;  /* 0x0000000e19107211 */ /* 0x000fc400078e10ff */
[-C--:B------:R-:W-:Y:S02]  /*0bb0*/  LEA R15, R15, R14.reuse, 0x2 ;  /* 0x0000000e0f0f7211 */ /* 0x080fe400078e10ff */
[----:B------:R-:W-:Y:S02]  /*0bc0*/  LEA R14, R27, R14, 0x2 ;  /* 0x0000000e1b0e7211 */ /* 0x000fe400078e10ff */
[----:B------:R-:W-:Y:S02]  /*0bd0*/  MOV R7, R4 ;  /* 0x0000000400077202 */ /* 0x000fe40000000f00 */
[----:B------:R-:W-:Y:S02]  /*0be0*/  MOV R13, R39 ;  /* 0x00000027000d7202 */ /* 0x000fe40000000f00 */
[----:B------:R-:W-:Y:S02]  /*0bf0*/  MOV R11, R38 ;  /* 0x00000026000b7202 */ /* 0x000fe40000000f00 */
[----:B------:R-:W-:-:S02]  /*0c00*/  MOV R9, R33 ;  /* 0x0000002100097202 */ /* 0x000fc40000000f00 */
[----:B------:R-:W-:Y:S02]  /*0c10*/  MOV R25, RZ ;  /* 0x000000ff00197202 */ /* 0x000fe40000000f00 */
[----:B------:R-:W-:Y:S02]  /*0c20*/  MOV R27, RZ ;  /* 0x000000ff001b7202 */ /* 0x000fe40000000f00 */
[----:B------:R-:W-:Y:S02]  /*0c30*/  LOP3.LUT R4, R26, 0x1f, RZ, 0xc0, !PT ;  /* 0x0000001f1a047812 */ /* 0x000fe400078ec0ff */
[C---:B------:R-:W-:Y:S02]  /*0c40*/  SHF.L.U64.HI R3, R0.reuse, 0x4, R3 ;  /* 0x0000000400037819 */ /* 0x040fe40000010203 */
[----:B------:R-:W-:Y:S02]  /*0c50*/  SHF.L.U32 R2, R0, 0x4, RZ ;  /* 0x0000000400027819 */ /* 0x000fe400000006ff */
[----:B------:R-:W-:Y:S01]  /*0c60*/  MOV R5, UR4 ;  /* 0x0000000400057c02 */ /* 0x000fe20008000f00 */
[----:B--2---:R-:W-:-:S06]  /*0c70*/  UMOV UR4, URZ ;  /* 0x0000003f00047c82 */ /* 0x004fcc0008000000 */
.L_x_18893:
        /* <DEDUP_REMOVED lines=22> */
[----:B------:R-:W-:-:S02]  /*0de0*/  IMAD R47, R49, UR14, R46 ;  /* 0x0000000e312f7c24 */ /* 0x000fc4000f8e022e */
[--C-:B--2--5:R-:W-:Y:S01]  /*0df0*/  FADD.FTZ R33, R36, R29.reuse ;  /* 0x0000001d24217221 */ /* 0x124fe20000010000 */
        /* <DEDUP_REMOVED lines=43> */
.L_x_18853:
[----:B------:R-:W-:Y:S05]  /*10b0*/  BSYNC B0 ;  /* 0x0000000000007941 */ /* 0x000fea0003800000 */
.L_x_18852:
        /* <DEDUP_REMOVED lines=33> */
.L_x_18855:
[----:B------:R-:W-:Y:S05]  /*12d0*/  BSYNC B0 ;  /* 0x0000000000007941 */ /* 0x000fea0003800000 */
.L_x_18854:
        /* <DEDUP_REMOVED lines=33> */
.L_x_18857:
[----:B------:R-:W-:Y:S05]  /*14f0*/  BSYNC B0 ;  /* 0x0000000000007941 */ /* 0x000fea0003800000 */
.L_x_18856:
        /* <DEDUP_REMOVED lines=33> */
.L_x_18859:
[----:B------:R-:W-:Y:S05]  /*1710*/  BSYNC B0 ;  /* 0x0000000000007941 */ /* 0x000fea0003800000 */
.L_x_18858:
[----:B------:R-:W-:Y:S01]  /*1720*/  ULDC.64 UR6, c[0x0][0x2a8] ;  /* 0x0000aa0000067ab9 */ /* 0x000fe20000000a00 */
[----:B------:R-:W-:Y:S01]  /*1730*/  MOV R37, R47 ;  /* 0x0000002f00257202 */ /* 0x000fe20000000f00 */
[----:B------:R-:W-:Y:S01]  /*1740*/  IMAD R38, R32, UR6, RZ ;  /* 0x0000000620267c24 */ /* 0x000fe2000f8e02ff */
[----:B------:R-:W0:Y:S01]  /*1750*/  LDC.64 R46, c[0x0][0x2b0] ;  /* 0x0000ac00ff2e7b82 */ /* 0x000e220000000a00 */
[----:B------:R-:W-:-:S04]  /*1760*/  IMAD.WIDE.U32 R36, R31, UR6, R36 ;  /* 0x000000061f247c25 */ /* 0x000fc8000f8e0024 */
[----:B------:R-:W-:Y:S01]  /*1770*/  IMAD R39, R31, UR7, R38 ;  /* 0x000000071f277c24 */ /* 0x000fe2000f8e0226 */
[----:B-1----:R-:W-:Y:S02]  /*1780*/  LEA R40, P0, R36, R44, 0x2 ;  /* 0x0000002c24287211 */ /* 0x002fe400078010ff */
[----:B------:R-:W1:Y:S01]  /*1790*/  LDC.64 R48, c[0x0][0x308] ;  /* 0x0000c200ff307b82 */ /* 0x000e620000000a00 */
[----:B------:R-:W-:Y:S01]  /*17a0*/  ULDC.64 UR6, c[0x0][0x2b8] ;  /* 0x0000ae0000067ab9 */ /* 0x000fe20000000a00 */
[----:B------:R-:W-:-:S04]  /*17b0*/  IADD3 R37, R37, R39, RZ ;  /* 0x0000002725257210 */ /* 0x000fc80007ffe0ff */
[----:B------:R-:W-:Y:S02]  /*17c0*/  LEA.HI.X R41, R36, R45, R37, 0x2, P0 ;  /* 0x0000002d24297211 */ /* 0x000fe400000f1425 */
[----:B------:R-:W2:Y:S01]  /*17d0*/  LDC.64 R78, c[0x0][0x398] ;  /* 0x0000e600ff4e7b82 */ /* 0x000ea20000000a00 */
[----:B------:R-:W-:Y:S01]  /*17e0*/  LDS.128 R36, [R0] ;  /* 0x0000000000247984 */ /* 0x000fe20000000c00 */
[----:B------:R-:W-:-:S06]  /*17f0*/  IMAD.WIDE R40, R26, 0x10, R40 ;  /* 0x000000101a287825 */ /* 0x000fcc00078e0228 */
[----:B------:R-:W-:Y:S08]  /*1800*/  BAR.SYNC.DEFER_BLOCKING 0x0 ;  /* 0x0000000000007b1d */ /* 0x000ff00000010000 */
[----:B------:R-:W3:Y:S01]  /*1810*/  LDC.64 R80, c[0x0][0x3e8] ;  /* 0x0000fa00ff507b82 */ /* 0x000ee20000000a00 */
[----:B------:R-:W4:Y:S01]  /*1820*/  LDG.E.128 R40, desc[UR12][R40.64] ;  /* 0x0000000c28287981 */ /* 0x000f22000c1e1d00 */
[----:B0-----:R-:W-:-:S04]  /*1830*/  IMAD R44, R46, UR15, RZ ;  /* 0x0000000f2e2c7c24 */ /* 0x001fc8000f8e02ff */
        /* <DEDUP_REMOVED lines=64> */
[----:B------:R-:W-:Y:S02]  /*1c40*/  IADD3 R63, R63, R77, RZ ;  /* 0x0000004d3f3f7210 */ /* 0x000fe40007ffe0ff */
[----:B------:R-:W0:Y:S01]  /*1c50*/  LDC R77, c[0x0][0x21c] ;  /* 0x00008700ff4d7b82 */ /* 0x000e220000000800 */
        /* <DEDUP_REMOVED lines=36> */
.L_x_18860:
[----:B------:R-:W-:Y:S01]  /*1ea0*/  FMUL.FTZ R73, R36, R73 ;  /* 0x0000004924497220 */ /* 0x000fe20000410000 */
[----:B0-----:R-:W-:Y:S01]  /*1eb0*/  ISETP.GE.AND P0, PT, R77, 0x1, PT ;  /* 0x000000014d00780c */ /* 0x001fe20003f06270 */
[----:B------:R-:W-:Y:S01]  /*1ec0*/  FMUL.FTZ R124, R37, R74 ;  /* 0x0000004a257c7220 */ /* 0x000fe20000410000 */
[----:B------:R-:W-:Y:S01]  /*1ed0*/  FMUL.FTZ R125, R38, R75 ;  /* 0x0000004b267d7220 */ /* 0x000fe20000410000 */
[----:B------:R-:W-:Y:S01]  /*1ee0*/  FFMA.FTZ R36, R56, R73, R27 ;  /* 0x0000004938247223 */ /* 0x000fe2000001001b */
[----:B------:R-:W-:Y:S01]  /*1ef0*/  FMUL.FTZ R128, R39, R76 ;  /* 0x0000004c27807220 */ /* 0x000fe20000410000 */
[----:B------:R-:W-:Y:S01]  /*1f00*/  BAR.SYNC.DEFER_BLOCKING 0x0 ;  /* 0x0000000000007b1d */ /* 0x000fe20000010000 */
[----:B-1----:R-:W-:Y:S01]  /*1f10*/  CS2R R52, SRZ ;  /* 0x0000000000347805 */ /* 0x002fe2000001ff00 */
        /* <DEDUP_REMOVED lines=9> */
[----:B--2---:R-:W0:Y:S01]  /*1fb0*/  LDC.64 R40, c[0x0][0x350] ;  /* 0x0000d400ff287b82 */ /* 0x004e220000000a00 */
[----:B------:R-:W-:Y:S01]  /*1fc0*/  ULDC.64 UR6, c[0x0][0x348] ;  /* 0x0000d20000067ab9 */ /* 0x000fe20000000a00 */
[----:B------:R-:W-:Y:S01]  /*1fd0*/  SHF.R.S32.HI R37, RZ, 0x1f, R28 ;  /* 0x0000001fff257819 */ /* 0x000fe2000001141c */
[----:B------:R-:W-:Y:S01]  /*1fe0*/  USHF.R.U32.HI UR10, URZ, 0x1, UR7 ;  /* 0x000000013f0a7899 */ /* 0x000fe20008011607 */
[----:B------:R-:W-:Y:S01]  /*1ff0*/  IADD3 R129, R5, -0x1, RZ ;  /* 0xffffffff05817810 */ /* 0x000fe20007ffe0ff */
[----:B------:R-:W-:Y:S01]  /*2000*/  USHF.R.U64 UR9, UR6, 0x1, UR7 ;  /* 0x0000000106097899 */ /* 0x000fe20008001207 */
[----:B------:R-:W-:Y:S01]  /*2010*/  HFMA2.MMA R132, -RZ, RZ, 0, 0 ;  /* 0x00000000ff847435 */ /* 0x000fe200000001ff */
[----:B------:R-:W-:Y:S01]  /*2020*/  UIMAD UR10, UR10, UR14, URZ ;  /* 0x0000000e0a0a72a4 */ /* 0x000fe2000f8e023f */
[----:B------:R-:W1:Y:S01]  /*2030*/  LDC.64 R42, c[0x0][0x370] ;  /* 0x0000dc00ff2a7b82 */ /* 0x000e620000000a00 */
[----:B------:R-:W-:Y:S01]  /*2040*/  ULDC.64 UR6, c[0x0][0x368] ;  /* 0x0000da0000067ab9 */ /* 0x000fe20000000a00 */
[----:B------:R-:W-:Y:S01]  /*2050*/  FADD.FTZ R73, R73, R73 ;  /* 0x0000004949497221 */ /* 0x000fe20000010000 */
[----:B------:R-:W-:Y:S01]  /*2060*/  USHF.R.U32.HI UR8, URZ, 0x1, UR7 ;  /* 0x000000013f087899 */ /* 0x000fe20008011607 */
[----:B------:R-:W-:Y:S01]  /*2070*/  FADD.FTZ R124, R124, R124 ;  /* 0x0000007c7c7c7221 */ /* 0x000fe20000010000 */
[----:B------:R-:W-:Y:S01]  /*2080*/  USHF.R.U64 UR5, UR6, 0x1, UR7 ;  /* 0x0000000106057899 */ /* 0x000fe20008001207 */
[----:B------:R-:W-:Y:S01]  /*2090*/  FADD.FTZ R125, R125, R125 ;  /* 0x0000007d7d7d7221 */ /* 0x000fe20000010000 */
[----:B------:R-:W-:Y:S01]  /*20a0*/  UIMAD.WIDE.U32 UR6, UR9, UR14, URZ ;  /* 0x0000000e090672a5 */ /* 0x000fe2000f8e003f */
[----:B------:R-:W2:Y:S01]  /*20b0*/  LDC.64 R44, c[0x0][0x3c8] ;  /* 0x0000f200ff2c7b82 */ /* 0x000ea20000000a00 */
[----:B------:R-:W-:Y:S01]  /*20c0*/  UIMAD UR10, UR15, UR9, UR10 ;  /* 0x000000090f0a72a4 */ /* 0x000fe2000f8e020a */
[----:B------:R-:W-:Y:S01]  /*20d0*/  FADD.FTZ R128, R128, R128 ;  /* 0x0000008080807221 */ /* 0x000fe20000010000 */
[----:B------:R-:W-:Y:S01]  /*20e0*/  UIMAD UR11, UR8, UR14, URZ ;  /* 0x0000000e080b72a4 */ /* 0x000fe2000f8e023f */
[----:B------:R-:W-:Y:S01]  /*20f0*/  LEA R131, R24, R23, 0x5 ;  /* 0x0000001718837211 */ /* 0x000fe200078e28ff */
[----:B------:R-:W-:Y:S01]  /*2100*/  UIADD3 UR7, UR7, UR10, URZ ;  /* 0x0000000a07077290 */ /* 0x000fe2000fffe03f */
[----:B------:R-:W-:Y:S01]  /*2110*/  IADD3 R133, R26, 0x200, RZ ;  /* 0x000002001a857810 */ /* 0x000fe20007ffe0ff */
[----:B------:R-:W-:Y:S01]  /*2120*/  UIMAD.WIDE.U32 UR8, UR5, UR14, URZ ;  /* 0x0000000e050872a5 */ /* 0x000fe2000f8e003f */
[----:B------:R-:W3:Y:S01]  /*2130*/  LDC.64 R46, c[0x0][0x3d0] ;  /* 0x0000f400ff2e7b82 */ /* 0x000ee20000000a00 */
[----:B0-----:R-:W-:Y:S01]  /*2140*/  IMAD R36, R37, R40, RZ ;  /* 0x0000002825247224 */ /* 0x001fe200078e02ff */
[----:B------:R-:W-:Y:S01]  /*2150*/  UIMAD UR11, UR15, UR5, UR11 ;  /* 0x000000050f0b72a4 */ /* 0x000fe2000f8e020b */
[----:B------:R-:W-:-:S02]  /*2160*/  ULDC UR24, c[0x0][0x224] ;  /* 0x0000890000187ab9 */ /* 0x000fc40000000800 */
[C---:B------:R-:W-:Y:S01]  /*2170*/  IMAD R39, R28.reuse, R41, R36 ;  /* 0x000000291c277224 */ /* 0x040fe200078e0224 */
[----:B------:R-:W-:Y:S02]  /*2180*/  UIADD3 UR9, UR9, UR11, URZ ;  /* 0x0000000b09097290 */ /* 0x000fe4000fffe03f */
[----:B------:R-:W0:Y:S01]  /*2190*/  LDC R52, c[0x0][0x224] ;  /* 0x00008900ff347b82 */ /* 0x000e220000000800 */
[----:B-1----:R-:W-:Y:S01]  /*21a0*/  IMAD R38, R37, R42, RZ ;  /* 0x0000002a25267224 */ /* 0x002fe200078e02ff */
[----:B------:R-:W-:Y:S01]  /*21b0*/  UMOV UR5, URZ ;  /* 0x0000003f00057c82 */ /* 0x000fe20008000000 */
[C---:B------:R-:W-:Y:S01]  /*21c0*/  IMAD.WIDE.U32 R36, R28.reuse, R40, UR6 ;  /* 0x000000061c247e25 */ /* 0x040fe2000f8e0028 */
[----:B------:R-:W-:Y:S01]  /*21d0*/  ULDC.64 UR6, c[0x0][0x230] ;  /* 0x00008c0000067ab9 */ /* 0x000fe20000000a00 */
[----:B------:R-:W-:Y:S01]  /*21e0*/  ULDC UR25, c[0x0][0x21c] ;  /* 0x0000870000197ab9 */ /* 0x000fe20000000800 */
[----:B------:R-:W-:Y:S01]  /*21f0*/  ULDC.64 UR26, c[0x0][0x370] ;  /* 0x0000dc00001a7ab9 */ /* 0x000fe20000000a00 */
[C---:B------:R-:W-:Y:S01]  /*2200*/  IMAD R43, R28.reuse, R43, R38 ;  /* 0x0000002b1c2b7224 */ /* 0x040fe200078e0226 */
[----:B------:R-:W-:Y:S01]  /*2210*/  IADD3 R37, R37, R39, RZ ;  /* 0x0000002725257210 */ /* 0x000fe20007ffe0ff */
[----:B------:R-:W-:Y:S01]  /*2220*/  IMAD.WIDE.U32 R40, R28, R42, UR8 ;  /* 0x000000081c287e25 */ /* 0x000fe2000f8e002a */
[C---:B--2---:R-:W-:Y:S01]  /*2230*/  LEA R38, P0, R36.reuse, R44, 0x3 ;  /* 0x0000002c24267211 */ /* 0x044fe200078018ff */
[----:B------:R-:W1:Y:S01]  /*2240*/  LDC R130, c[0x0][0x224] ;  /* 0x00008900ff827b82 */ /* 0x000e620000000800 */
[----:B------:R-:W-:Y:S01]  /*2250*/  ULDC.64 UR28, c[0x0][0x350] ;  /* 0x0000d400001c7ab9 */ /* 0x000fe20000000a00 */
[----:B------:R-:W-:Y:S01]  /*2260*/  IMAD.WIDE.U32 R118, R31, UR6, RZ ;  /* 0x000000061f767c25 */ /* 0x000fe2000f8e00ff */
[----:B------:R-:W-:Y:S01]  /*2270*/  LEA.HI.X R39, R36, R45, R37, 0x3, P0 ;  /* 0x0000002d24277211 */ /* 0x000fe200000f1c25 */
[----:B------:R-:W-:Y:S01]  /*2280*/  ULDC.64 UR18, c[0x0][0x360] ;  /* 0x0000d80000127ab9 */ /* 0x000fe20000000a00 */
[----:B------:R-:W-:Y:S01]  /*2290*/  IADD3 R36, R41, R43, RZ ;  /* 0x0000002b29247210 */ /* 0x000fe20007ffe0ff */
[----:B------:R-:W-:Y:S01]  /*22a0*/  ULDC.64 UR20, c[0x0][0x380] ;  /* 0x0000e00000147ab9 */ /* 0x000fe20000000a00 */
[C---:B---3--:R-:W-:Y:S01]  /*22b0*/  LEA R42, P0, R40.reuse, R46, 0x3 ;  /* 0x0000002e282a7211 */ /* 0x048fe200078018ff */
[----:B------:R-:W2:Y:S01]  /*22c0*/  LDC.64 R90, c[0x0][0x368] ;  /* 0x0000da00ff5a7b82 */ /* 0x000ea20000000a00 */
[----:B------:R-:W-:Y:S01]  /*22d0*/  ULDC.64 UR10, c[0x0][0x250] ;  /* 0x00009400000a7ab9 */ /* 0x000fe20000000a00 */
[----:B------:R-:W-:Y:S01]  /*22e0*/  ULDC.64 UR8, c[0x0][0x238] ;  /* 0x00008e0000087ab9 */ /* 0x000fe20000000a00 */
[----:B------:R-:W-:Y:S01]  /*22f0*/  LEA.HI.X R43, R40, R47, R36, 0x3, P0 ;  /* 0x0000002f282b7211 */ /* 0x000fe200000f1c24 */
[----:B------:R-:W-:Y:S01]  /*2300*/  IMAD.WIDE.U32 R36, R26, 0x4, R38 ;  /* 0x000000041a247825 */ /* 0x000fe200078e0026 */
[----:B0-----:R-:W-:Y:S01]  /*2310*/  LEA R41, R52, UR4, 0x8 ;  /* 0x0000000434297c11 */ /* 0x001fe2000f8e40ff */
[----:B------:R-:W-:Y:S01]  /*2320*/  ULDC.64 UR16, c[0x0][0x270] ;  /* 0x00009c0000107ab9 */ /* 0x000fe20000000a00 */
[----:B------:R-:W-:Y:S01]  /*2330*/  LEA.HI R40, R129, R129, RZ, 0x1 ;  /* 0x0000008181287211 */ /* 0x000fe200078f08ff */
[----:B------:R-:W-:Y:S01]  /*2340*/  IMAD.WIDE.U32 R38, R26, 0x4, R42 ;  /* 0x000000041a267825 */ /* 0x000fe200078e002a */
[----:B------:R-:W0:Y:S01]  /*2350*/  LDC.64 R92, c[0x0][0x348] ;  /* 0x0000d200ff5c7b82 */ /* 0x000e220000000a00 */
[----:B------:R-:W-:-:S02]  /*2360*/  MOV R52, RZ ;  /* 0x000000ff00347202 */ /* 0x000fc40000000f00 */
[----:B------:R-:W-:Y:S01]  /*2370*/  IMAD.WIDE R36, R41, 0x4, R36 ;  /* 0x0000000429247825 */ /* 0x000fe200078e0224 */
[----:B------:R-:W-:-:S03]  /*2380*/  LOP3.LUT R40, R40, 0xfffffe, RZ, 0xc0, !PT ;  /* 0x00fffffe28287812 */ /* 0x000fc600078ec0ff */
        /* <DEDUP_REMOVED lines=33> */
[----:B------:R-:W-:Y:S02]  /*25a0*/  IADD3.X R115, R39, -0x1, RZ, P0, !PT ;  /* 0xffffffff27737810 */ /* 0x000fe400007fe4ff */
[----:B------:R-:W-:-:S02]  /*25b0*/  IADD3 R129, R129, -R40, RZ ;  /* 0x8000002881817210 */ /* 0x000fc40007ffe0ff */
[C---:B------:R-:W-:Y:S02]  /*25c0*/  IADD3.X R107, R39.reuse, -0x1, RZ, P2, !PT ;  /* 0xffffffff276b7810 */ /* 0x040fe400017fe4ff */
[C---:B------:R-:W-:Y:S02]  /*25d0*/  IADD3.X R83, R39.reuse, -0x1, RZ, P3, !PT ;  /* 0xffffffff27537810 */ /* 0x040fe40001ffe4ff */
[C---:B------:R-:W-:Y:S02]  /*25e0*/  IADD3.X R85, R39.reuse, -0x1, RZ, P4, !PT ;  /* 0xffffffff27557810 */ /* 0x040fe400027fe4ff */
[C---:B------:R-:W-:Y:S02]  /*25f0*/  IADD3.X R87, R39.reuse, -0x1, RZ, P5, !PT ;  /* 0xffffffff27577810 */ /* 0x040fe40002ffe4ff */
[----:B------:R-:W-:Y:S02]  /*2600*/  IADD3.X R89, R39, -0x1, RZ, P6, !PT ;  /* 0xffffffff27597810 */ /* 0x000fe400037fe4ff */
[----:B------:R-:W-:-:S02]  /*2610*/  ISETP.NE.AND P0, PT, R26, 0x1f, PT ;  /* 0x0000001f1a00780c */ /* 0x000fc40003f05270 */
[----:B------:R-:W-:Y:S02]  /*2620*/  P2R R36, PR, RZ, 0x2 ;  /* 0x00000002ff247803 */ /* 0x000fe40000000000 */
[----:B-1234-:R-:W-:-:S09]  /*2630*/  IADD3 R135, R119, R135, RZ ;  /* 0x0000008777877210 */ /* 0x01efd20007ffe0ff */
.L_x_18892:
[----:B------:R-:W-:Y:S01]  /*2640*/  SHF.R.S32.HI R134, RZ, 0x1f, R132 ;  /* 0x0000001fff867819 */ /* 0x000fe20000011484 */
[----:B01----:R-:W-:-:S04]  /*2650*/  IMAD.WIDE.U32 R36, R132, UR10, RZ ;  /* 0x0000000a84247c25 */ /* 0x003fc8000f8e00ff */
[----:B------:R-:W-:-:S04]  /*2660*/  IMAD R39, R134, UR10, RZ ;  /* 0x0000000a86277c24 */ /* 0x000fc8000f8e02ff */
[----:B------:R-:W-:Y:S01]  /*2670*/  IMAD R41, R132, UR11, R39 ;  /* 0x0000000b84297c24 */ /* 0x000fe2000f8e0227 */
[----:B------:R-:W-:-:S04]  /*2680*/  LEA R39, P1, R36, R9, 0x2 ;  /* 0x0000000924277211 */ /* 0x000fc800078210ff */
[----:B------:R-:W-:Y:S02]  /*2690*/  IADD3 R37, R37, R41, RZ ;  /* 0x0000002925257210 */ /* 0x000fe40007ffe0ff */
[----:B------:R-:W-:Y:S02]  /*26a0*/  IADD3 R38, P2, R39, R2, RZ ;  /* 0x0000000227267210 */ /* 0x000fe40007f5e0ff */
        /* <DEDUP_REMOVED lines=26> */
[----:B------:R-:W-:Y:S02]  /*2850*/  ISETP.NE.AND P1, PT, R4, RZ, PT ;  /* 0x000000ff0400720c */ /* 0x000fe40003f25270 */
[----:B------:R-:W-:Y:S01]  /*2860*/  ISETP.NE.AND P3, PT, R26, RZ, PT ;  /* 0x000000ff1a00720c */ /* 0x000fe20003f65270 */
[----:B------:R-:W1:Y:S01]  /*2870*/  LDS.128 R44, [R131] ;  /* 0x00000000832c7984 */ /* 0x000e620000000c00 */
[----:B------:R-:W-:-:S03]  /*2880*/  ISETP.LT.OR P2, PT, R5, 0x2, P1 ;  /* 0x000000020500780c */ /* 0x000fc60000f41670 */
[----:B------:R-:W1:Y:S01]  /*2890*/  LDS.128 R40, [R131+0x10] ;  /* 0x0000100083287984 */ /* 0x000e620000000c00 */
[----:B0-----:R-:W-:Y:S01]  /*28a0*/  LEA R120, R129, R132, 0x8 ;  /* 0x0000008481787211 */ /* 0x001fe200078e40ff */
[----:B----4-:R-:W-:Y:S01]  /*28b0*/  FMUL.FTZ R136, R104, 1.4426950216293334961 ;  /* 0x3fb8aa3b68887820 */ /* 0x010fe20000410000 */
[----:B------:R-:W-:Y:S02]  /*28c0*/  FMUL.FTZ R123, R105, R33 ;  /* 0x00000021697b7220 */ /* 0x000fe40000410000 */
[----:B------:R-:W-:-:S05]  /*28d0*/  SEL R138, R120, R133, !P3 ;  /* 0x00000085788a7207 */ /* 0x000fca0005800000 */
[----:B------:R-:W0:Y:S01]  /*28e0*/  @!P2 LDC R137, c[0x0][0x21c] ;  /* 0x00008700ff89ab82 */ /* 0x000e220000000800 */
[----:B------:R-:W-:Y:S01]  /*28f0*/  FMUL.FTZ R122, R136, R33 ;  /* 0x00000021887a7220 */ /* 0x000fe20000410000 */
[----:B------:R-:W-:Y:S01]  /*2900*/  FMUL.RZ R126, R123, 0.15915493667125701904 ;  /* 0x3e22f9837b7e7820 */ /* 0x000fe2000040c000 */
[----:B------:R-:W-:Y:S02]  /*2910*/  @!P2 IADD3 R121, R5, -0x2, RZ ;  /* 0xfffffffe0579a810 */ /* 0x000fe40007ffe0ff */
[----:B------:R-:W-:Y:S01]  /*2920*/  LEA R138, R138, R23, 0x3 ;  /* 0x000000178a8a7211 */ /* 0x000fe200078e18ff */
[----:B------:R-:W-:Y:S08]  /*2930*/  MUFU.COS R127, R126 ;  /* 0x0000007e007f7308 */ /* 0x000ff00000000000 */
[----:B------:R-:W4:Y:S08]  /*2940*/  MUFU.EX2 R122, R122 ;  /* 0x0000007a007a7308 */ /* 0x000f300000000800 */
[----:B------:R1:W1:Y:S01]  /*2950*/  MUFU.SIN R123, R126 ;  /* 0x0000007e007b7308 */ /* 0x0002620000000400 */
[----:B0-----:R-:W-:-:S02]  /*2960*/  @!P2 IMAD R137, R121, R137, R132 ;  /* 0x000000897989a224 */ /* 0x001fc400078e0284 */
[C---:B----4-:R-:W-:Y:S01]  /*2970*/  FMUL.FTZ R120, R122.reuse, R127 ;  /* 0x0000007f7a787220 */ /* 0x050fe20000410000 */
[----:B-1----:R-:W-:Y:S01]  /*2980*/  CS2R R126, SRZ ;  /* 0x00000000007e7805 */ /* 0x002fe2000001ff00 */
[----:B------:R-:W-:Y:S01]  /*2990*/  FMUL.FTZ R121, R122, R123 ;  /* 0x0000007b7a797220 */ /* 0x000fe20000410000 */
        /* <DEDUP_REMOVED lines=12> */
[-C--:B------:R-:W-:Y:S01]  /*2a60*/  FMUL.FTZ R150, R47, R70.reuse ;  /* 0x000000462f967220 */ /* 0x080fe20000410000 */
        /* <DEDUP_REMOVED lines=9> */
[----:B------:R-:W2:Y:S04]  /*2b00*/  LDS.128 R60, [R131+0x430] ;  /* 0x00043000833c7984 */ /* 0x000ea80000000c00 */
[----:B------:R3:W-:Y:S01]  /*2b10*/  STS.64 [R138+0x14d0], R120 ;  /* 0x0014d0788a007388 */ /* 0x0007e20000000a00 */
[----:B------:R-:W-:Y:S01]  /*2b20*/  BAR.SYNC.DEFER_BLOCKING 0x0 ;  /* 0x0000000000007b1d */ /* 0x000fe20000010000 */
[----:B---3--:R-:W-:Y:S01]  /*2b30*/  FMUL.FTZ R138, R136, R72 ;  /* 0x00000048888a7220 */ /* 0x008fe20000410000 */
[----:B------:R-:W-:-:S04]  /*2b40*/  FMUL.FTZ R136, R105, R71 ;  /* 0x0000004769887220 */ /* 0x000fc80000410000 */
[----:B------:R-:W-:Y:S01]  /*2b50*/  FMUL.RZ R145, R136, 0.15915493667125701904 ;  /* 0x3e22f98388917820 */ /* 0x000fe2000040c000 */
[----:B------:R3:W5:Y:S01]  /*2b60*/  @!P2 LDG.E.64 R126, desc[UR12][R122.64+0x8] ;  /* 0x0000080c7a7ea981 */ /* 0x000762000c1e1b00 */
[----:B------:R-:W-:Y:S01]  /*2b70*/  MUFU.EX2 R138, R138 ;  /* 0x0000008a008a7308 */ /* 0x000fe20000000800 */
[----:B-1----:R-:W-:Y:S01]  /*2b80*/  FMUL.FTZ R136, R139, R142 ;  /* 0x0000008e8b887220 */ /* 0x002fe20000410000 */
[----:B------:R-:W-:-:S06]  /*2b90*/  FMUL.FTZ R139, R137, R151 ;  /* 0x00000097898b7220 */ /* 0x000fcc0000410000 */
[----:B------:R-:W1:Y:S01]  /*2ba0*/  MUFU.COS R144, R145 ;  /* 0x0000009100907308 */ /* 0x000e620000000000 */
[----:B---3--:R-:W-:-:S04]  /*2bb0*/  FMUL.FTZ R123, R105, R72 ;  /* 0x00000048697b7220 */ /* 0x008fc80000410000 */
[----:B------:R-:W-:Y:S01]  /*2bc0*/  FMUL.RZ R146, R123, 0.15915493667125701904 ;  /* 0x3e22f9837b927820 */ /* 0x000fe2000040c000 */
[----:B------:R-:W-:Y:S02]  /*2bd0*/  FMUL.FTZ R123, R45, R33 ;  /* 0x000000212d7b7220 */ /* 0x000fe40000410000 */
[----:B------:R-:W3:Y:S02]  /*2be0*/  MUFU.SIN R122, R145 ;  /* 0x00000091007a7308 */ /* 0x000ee40000000400 */
[----:B------:R-:W-:-:S04]  /*2bf0*/  FMUL.FTZ R154, R56, R123 ;  /* 0x0000007b389a7220 */ /* 0x000fc80000410000 */
[-C--:B------:R-:W-:Y:S01]  /*2c00*/  FMUL.FTZ R140, R137, R154.reuse ;  /* 0x0000009a898c7220 */ /* 0x080fe20000410000 */
[C---:B------:R-:W-:Y:S01]  /*2c10*/  FFMA.FTZ R142, R136.reuse, R154, R139 ;  /* 0x0000009a888e7223 */ /* 0x040fe2000001008b */
[----:B------:R-:W4:Y:S01]  /*2c20*/  MUFU.COS R143, R146 ;  /* 0x00000092008f7308 */ /* 0x000f220000000000 */
[----:B-1----:R-:W-:Y:S01]  /*2c30*/  FMUL.FTZ R144, R141, R144 ;  /* 0x000000908d907220 */ /* 0x002fe20000410000 */
[----:B------:R-:W-:Y:S01]  /*2c40*/  FFMA.FTZ R139, R136, R151, -R140 ;  /* 0x00000097888b7223 */ /* 0x000fe2000001088c */
[----:B------:R-:W-:-:S05]  /*2c50*/  FFMA.FTZ R142, R57, R150, R142 ;  /* 0x00000096398e7223 */ /* 0x000fca000001008e */
[----:B------:R-:W1:Y:S01]  /*2c60*/  MUFU.SIN R123, R146 ;  /* 0x00000092007b7308 */ /* 0x000e620000000400 */
[----:B---3--:R-:W-:Y:S01]  /*2c70*/  FMUL.FTZ R145, R141, R122 ;  /* 0x0000007a8d917220 */ /* 0x008fe20000410000 */
[----:B------:R-:W-:-:S03]  /*2c80*/  FFMA.FTZ R122, R57, R152, R139 ;  /* 0x00000098397a7223 */ /* 0x000fc6000001008b */
[C---:B------:R-:W-:Y:S01]  /*2c90*/  FMUL.FTZ R141, R145.reuse, R142 ;  /* 0x0000008e918d7220 */ /* 0x040fe20000410000 */
[-C--:B------:R-:W-:Y:S01]  /*2ca0*/  FMUL.FTZ R147, R145, R122.reuse ;  /* 0x0000007a91937220 */ /* 0x080fe20000410000 */
[----:B----4-:R-:W-:Y:S02]  /*2cb0*/  FMUL.FTZ R139, R138, R143 ;  /* 0x0000008f8a8b7220 */ /* 0x010fe40000410000 */
[----:B------:R-:W-:Y:S01]  /*2cc0*/  FFMA.FTZ R140, R144, R122, -R141 ;  /* 0x0000007a908c7223 */ /* 0x000fe2000001088d */
[----:B------:R-:W-:Y:S01]  /*2cd0*/  FMUL.FTZ R122, R120, R137 ;  /* 0x00000089787a7220 */ /* 0x000fe20000410000 */
[----:B------:R-:W-:Y:S02]  /*2ce0*/  FFMA.FTZ R147, R144, R142, R147 ;  /* 0x0000008e90937223 */ /* 0x000fe40000010093 */
[C---:B------:R-:W-:Y:S01]  /*2cf0*/  FFMA.FTZ R140, R58.reuse, R149, R140 ;  /* 0x000000953a8c7223 */ /* 0x040fe2000001008c */
[C---:B------:R-:W-:Y:S01]  /*2d00*/  FFMA.FTZ R122, R121.reuse, R136, R122 ;  /* 0x00000088797a7223 */ /* 0x040fe2000001007a */
[----:B------:R-:W-:Y:S01]  /*2d10*/  FFMA.FTZ R147, R58, R155, R147 ;  /* 0x0000009b3a937223 */ /* 0x000fe20000010093 */
[----:B-1----:R-:W-:Y:S01]  /*2d20*/  FMUL.FTZ R138, R138, R123 ;  /* 0x0000007b8a8a7220 */ /* 0x002fe20000410000 */
[----:B------:R-:W-:Y:S01]  /*2d30*/  FMUL.FTZ R123, R121, R137 ;  /* 0x00000089797b7220 */ /* 0x000fe20000410000 */
[----:B------:R-:W-:-:S02]  /*2d40*/  FMUL.FTZ R141, R145, R122 ;  /* 0x0000007a918d7220 */ /* 0x000fc40000410000 */
[----:B------:R-:W-:Y:S01]  /*2d50*/  FMUL.FTZ R142, R138, R147 ;  /* 0x000000938a8e7220 */ /* 0x000fe20000410000 */
[----:B------:R-:W-:Y:S01]  /*2d60*/  FFMA.FTZ R123, R120, R136, -R123 ;  /* 0x00000088787b7223 */ /* 0x000fe2000001087b */
[-C--:B------:R-:W-:Y:S02]  /*2d70*/  FMUL.FTZ R148, R138, R140.reuse ;  /* 0x0000008c8a947220 */ /* 0x080fe40000410000 */
[----:B------:R-:W-:Y:S01]  /*2d80*/  FFMA.FTZ R146, R139, R140, -R142 ;  /* 0x0000008c8b927223 */ /* 0x000fe2000001088e */
[-C--:B------:R-:W-:Y:S01]  /*2d90*/  FMUL.FTZ R143, R145, R123.reuse ;  /* 0x0000007b918f7220 */ /* 0x080fe20000410000 */
[----:B------:R-:W-:Y:S01]  /*2da0*/  FFMA.FTZ R141, R144, R123, -R141 ;  /* 0x0000007b908d7223 */ /* 0x000fe2000001088d */
[----:B------:R-:W-:Y:S01]  /*2db0*/  FFMA.FTZ R147, R139, R147, R148 ;  /* 0x000000938b937223 */ /* 0x000fe20000010094 */
[----:B------:R-:W-:Y:S01]  /*2dc0*/  FMUL.FTZ R148, R42, R72 ;  /* 0x000000482a947220 */ /* 0x000fe20000410000 */
[----:B------:R-:W-:Y:S01]  /*2dd0*/  FFMA.FTZ R143, R144, R122, R143 ;  /* 0x0000007a908f7223 */ /* 0x000fe2000001008f */
[----:B------:R-:W-:Y:S01]  /*2de0*/  @P0 LEA R122, R26, R23, 0x3 ;  /* 0x000000171a7a0211 */ /* 0x000fe200078e18ff */
[C---:B------:R-:W-:Y:S01]  /*2df0*/  FMUL.FTZ R142, R138.reuse, R141 ;  /* 0x0000008d8a8e7220 */ /* 0x040fe20000410000 */
[C---:B------:R-:W-:Y:S01]  /*2e00*/  FFMA.FTZ R153, R59.reuse, R148, R146 ;  /* 0x000000943b997223 */ /* 0x040fe20000010092 */
[----:B------:R-:W-:Y:S01]  /*2e10*/  FMUL.FTZ R140, R138, R143 ;  /* 0x0000008f8a8c7220 */ /* 0x000fe20000410000 */
[----:B------:R-:W-:-:S02]  /*2e20*/  FFMA.FTZ R156, R59, R162, R147 ;  /* 0x000000a23b9c7223 */ /* 0x000fc40000010093 */
[----:B------:R-:W1:Y:S01]  /*2e30*/  @P0 LDS.64 R122, [R122+0x24d8] ;  /* 0x0024d8007a7a0984 */ /* 0x000e620000000a00 */
[C---:B------:R-:W-:Y:S01]  /*2e40*/  FFMA.FTZ R163, R139.reuse, R141, -R140 ;  /* 0x0000008d8ba37223 */ /* 0x040fe2000001088c */
[----:B------:R-:W-:Y:S01]  /*2e50*/  FFMA.FTZ R140, R139, R143, R142 ;  /* 0x0000008f8b8c7223 */ /* 0x000fe2000001008e */
[----:B0-2---:R-:W-:Y:S06]  /*2e60*/  @P0 BRA `(.L_x_18863) ;  /* 0x0000000000240947 */ /* 0x005fec0003800000 */
[----:B------:R-:W-:-:S13]  /*2e70*/  ISETP.NE.AND P0, PT, R5, R130, PT ;  /* 0x000000820500720c */ /* 0x000fda0003f05270 */
[----:B-1----:R-:W-:-:S04]  /*2e80*/  @P0 LEA.HI R122, R5, R5, RZ, 0x1 ;  /* 0x00000005057a0211 */ /* 0x002fc800078f08ff */
[----:B------:R-:W-:-:S04]  /*2e90*/  @P0 LOP3.LUT R122, R122, 0xfffffe, RZ, 0xc0, !PT ;  /* 0x00fffffe7a7a0812 */ /* 0x000fc800078ec0ff */
[----:B------:R-:W-:Y:S02]  /*2ea0*/  @P0 IADD3 R123, -R122, R5, RZ ;  /* 0x000000057a7b0210 */ /* 0x000fe40007ffe1ff */
[----:B------:R-:W-:Y:S02]  /*2eb0*/  MOV R122, 0x3f800000 ;  /* 0x3f800000007a7802 */ /* 0x000fe40000000f00 */
[----:B------:R-:W-:Y:S01]  /*2ec0*/  @P0 LEA R142, R123, R132, 0x8 ;  /* 0x000000847b8e0211 */ /* 0x000fe200078e40ff */
[----:B------:R-:W-:-:S03]  /*2ed0*/  HFMA2.MMA R123, -RZ, RZ, 0, 0 ;  /* 0x00000000ff7b7435 */ /* 0x000fc600000001ff */
[----:B------:R-:W-:-:S07]  /*2ee0*/  @P0 LEA R142, R142, R23, 0x3 ;  /* 0x000000178e8e0211 */ /* 0x000fce00078e18ff */
[----:B------:R0:W2:Y:S02]  /*2ef0*/  @P0 LDS.64 R122, [R142+0x14d0] ;  /* 0x0014d0008e7a0984 */ /* 0x0000a40000000a00 */
.L_x_18863:
[----:B------:R-:W-:Y:S05]  /*2f00*/  BSYNC B0 ;  /* 0x0000000000007941 */ /* 0x000fea0003800000 */
.L_x_18862:
[----:B------:R-:W3:Y:S01]  /*2f10*/  SHFL.UP PT, R143, R153, 0x1, RZ ;  /* 0x04200000998f7989 */ /* 0x000ee200000e00ff */
[----:B------:R-:W-:Y:S01]  /*2f20*/  ISETP.GE.AND P0, PT, R24, 0x1, PT ;  /* 0x000000011800780c */ /* 0x000fe20003f06270 */
[----:B------:R-:W-:Y:S01]  /*2f30*/  BSSY B0, `(.L_x_18864) ;  /* 0x000009b000007945 */ /* 0x000fe20003800000 */
[----:B------:R-:W-:Y:S01]  /*2f40*/  ISETP.GE.OR P1, PT, R5, UR24, P1 ;  /* 0x0000001805007c0c */ /* 0x000fe20008f26670 */
[----:B------:R-:W4:Y:S04]  /*2f50*/  SHFL.UP PT, R146, R156, 0x1, RZ ;  /* 0x042000009c927989 */ /* 0x000f2800000e00ff */
[----:B------:R-:W1:Y:S04]  /*2f60*/  SHFL.UP PT, R141, R163, 0x1, RZ ;  /* 0x04200000a38d7989 */ /* 0x000e6800000e00ff */
[----:B0-----:R-:W0:Y:S01]  /*2f70*/  SHFL.UP PT, R142, R140, 0x1, RZ ;  /* 0x042000008c8e7989 */ /* 0x001e2200000e00ff */
[C---:B---3--:R-:W-:Y:S01]  /*2f80*/  FMUL.FTZ R160, R140.reuse, R143 ;  /* 0x0000008f8ca07220 */ /* 0x048fe20000410000 */
[----:B----4-:R-:W-:-:S03]  /*2f90*/  FMUL.FTZ R158, R140, R146 ;  /* 0x000000928c9e7220 */ /* 0x010fc60000410000 */
[C---:B------:R-:W-:Y:S01]  /*2fa0*/  FFMA.FTZ R157, R163.reuse, R146, R160 ;  /* 0x00000092a39d7223 */ /* 0x040fe200000100a0 */
[----:B------:R-:W-:Y:S01]  /*2fb0*/  FFMA.FTZ R158, R163, R143, -R158 ;  /* 0x0000008fa39e7223 */ /* 0x000fe2000001089e */
[-C--:B-1----:R-:W-:Y:S02]  /*2fc0*/  FMUL.FTZ R147, R140, R141.reuse ;  /* 0x0000008d8c937220 */ /* 0x082fe40000410000 */
[----:B------:R-:W-:Y:S01]  /*2fd0*/  @P0 FADD.FTZ R156, R156, R157 ;  /* 0x0000009d9c9c0221 */ /* 0x000fe20000010000 */
[----:B------:R-:W-:Y:S01]  /*2fe0*/  @P0 FADD.FTZ R153, R153, R158 ;  /* 0x0000009e99990221 */ /* 0x000fe20000010000 */
[CC--:B0-----:R-:W-:Y:S01]  /*2ff0*/  FFMA.FTZ R147, R163.reuse, R142.reuse, R147 ;  /* 0x0000008ea3937223 */ /* 0x0c1fe20000010093 */
[----:B------:R-:W-:Y:S02]  /*3000*/  FMUL.FTZ R142, R140, R142 ;  /* 0x0000008e8c8e7220 */ /* 0x000fe40000410000 */
[----:B------:R-:W0:Y:S02]  /*3010*/  SHFL.UP PT, R158, R156, 0x2, RZ ;  /* 0x044000009c9e7989 */ /* 0x000e2400000e00ff */
[----:B------:R-:W-:-:S02]  /*3020*/  @P0 FFMA.FTZ R163, R163, R141, -R142 ;  /* 0x0000008da3a30223 */ /* 0x000fc4000001088e */
        /* <DEDUP_REMOVED lines=50> */
[----:B------:R-:W1:Y:S01]  /*3350*/  SHFL.UP PT, R158, R156, 0x10, RZ ;  /* 0x060000009c9e7989 */ /* 0x000e6200000e00ff */
        /* <DEDUP_REMOVED lines=17> */
[CC--:B-1----:R-:W-:Y:S01]  /*3470*/  FFMA.FTZ R61, R163.reuse, R158.reuse, R60 ;  /* 0x0000009ea33d7223 */ /* 0x0c2fe2000001003c */
        /* <DEDUP_REMOVED lines=9> */
[----:B------:R-:W-:Y:S01]  /*3510*/  @!P1 LEA R164, R132, R23, 0x4 ;  /* 0x0000001784a49211 */ /* 0x000fe200078e20ff */
[----:B------:R-:W-:Y:S01]  /*3520*/  @P0 FFMA.FTZ R163, R163, R63, -R60 ;  /* 0x0000003fa3a30223 */ /* 0x000fe2000001083c */
[----:B------:R-:W-:-:S02]  /*3530*/  MOV R60, 0x3f800000 ;  /* 0x3f800000003c7802 */ /* 0x000fc40000000f00 */
[----:B------:R-:W-:Y:S02]  /*3540*/  CS2R R62, SRZ ;  /* 0x00000000003e7805 */ /* 0x000fe4000001ff00 */
[----:B------:R-:W-:Y:S01]  /*3550*/  FSEL R161, R146, R157, !P0 ;  /* 0x0000009d92a17208 */ /* 0x000fe20004000000 */
[C---:B------:R-:W-:Y:S01]  /*3560*/  FMUL.FTZ R146, R124.reuse, R39 ;  /* 0x000000277c927220 */ /* 0x040fe20000410000 */
[----:B------:R1:W-:Y:S01]  /*3570*/  SHFL.IDX PT, R157, R126, RZ, 0x1f ;  /* 0x00001fff7e9d7589 */ /* 0x0003e200000e0000 */
[----:B------:R-:W-:Y:S01]  /*3580*/  FMUL.FTZ R147, R124, R38 ;  /* 0x000000267c937220 */ /* 0x000fe20000410000 */
[----:B0-----:R-:W-:Y:S01]  /*3590*/  FMUL.FTZ R127, R73, R37 ;  /* 0x00000025497f7220 */ /* 0x001fe20000410000 */
[----:B--2---:R-:W-:Y:S01]  /*35a0*/  FMUL.FTZ R38, R138, R123 ;  /* 0x0000007b8a267220 */ /* 0x004fe20000410000 */
[----:B------:R-:W0:Y:S01]  /*35b0*/  SHFL.UP PT, R161, R161, 0x1, RZ ;  /* 0x04200000a1a17989 */ /* 0x000e2200000e00ff */
[----:B------:R-:W-:Y:S02]  /*35c0*/  ISETP.NE.AND P0, PT, R4, 0x1f, PT ;  /* 0x0000001f0400780c */ /* 0x000fe40003f05270 */
[----:B------:R-:W-:Y:S01]  /*35d0*/  FFMA.FTZ R38, R139, R122, -R38 ;  /* 0x0000007a8b267223 */ /* 0x000fe20000010826 */
[----:B------:R-:W2:Y:S01]  /*35e0*/  SHFL.UP PT, R163, R163, 0x1, RZ ;  /* 0x04200000a3a37989 */ /* 0x000ea200000e00ff */
[----:B-1----:R-:W-:Y:S01]  /*35f0*/  FMUL.FTZ R126, R73, R36 ;  /* 0x00000024497e7220 */ /* 0x002fe20000410000 */
[----:B------:R-:W-:Y:S01]  /*3600*/  FADD.FTZ R36, -R146, R159 ;  /* 0x0000009f92247221 */ /* 0x000fe20000010100 */
[----:B------:R-:W-:Y:S01]  /*3610*/  FADD.FTZ R159, R147, R160 ;  /* 0x000000a0939f7221 */ /* 0x000fe20000010000 */
[----:B------:R-:W1:Y:S01]  /*3620*/  SHFL.UP PT, R156, R156, 0x1, RZ ;  /* 0x042000009c9c7989 */ /* 0x000e6200000e00ff */
[----:B------:R-:W-:Y:S01]  /*3630*/  FMUL.FTZ R160, R138, -R122 ;  /* 0x8000007a8aa07220 */ /* 0x000fe20000410000 */
[C---:B------:R-:W-:Y:S01]  /*3640*/  FMUL.FTZ R37, R137.reuse, -R36 ;  /* 0x8000002489257220 */ /* 0x040fe20000410000 */
[-C--:B------:R-:W-:Y:S01]  /*3650*/  FMUL.FTZ R39, R137, -R159.reuse ;  /* 0x8000009f89277220 */ /* 0x080fe20000410000 */
[----:B------:R-:W3:Y:S01]  /*3660*/  SHFL.UP PT, R153, R153, 0x1, RZ ;  /* 0x0420000099997989 */ /* 0x000ee200000e00ff */
[----:B------:R-:W-:Y:S01]  /*3670*/  FMUL.FTZ R165, R145, -R38 ;  /* 0x8000002691a57220 */ /* 0x000fe20000410000 */
[C---:B------:R-:W-:Y:S01]  /*3680*/  FFMA.FTZ R159, R136.reuse, R159, -R37 ;  /* 0x0000009f889f7223 */ /* 0x040fe20000010825 */
[----:B------:R-:W-:Y:S01]  /*3690*/  FFMA.FTZ R37, R139, -R123, R160 ;  /* 0x8000007b8b257223 */ /* 0x000fe200000100a0 */
[----:B------:R4:W4:Y:S01]  /*36a0*/  @!P1 LDS.128 R60, [R164+0x25d0] ;  /* 0x0025d000a43c9984 */ /* 0x0009220000000c00 */
[----:B------:R-:W-:-:S02]  /*36b0*/  FFMA.FTZ R36, R136, R36, R39 ;  /* 0x0000002488247223 */ /* 0x000fc40000010027 */
[-C--:B------:R-:W-:Y:S01]  /*36c0*/  FMUL.FTZ R39, R145, -R37.reuse ;  /* 0x8000002591277220 */ /* 0x080fe20000410000 */
[----:B------:R-:W-:-:S03]  /*36d0*/  FFMA.FTZ R37, R144, R37, R165 ;  /* 0x0000002590257223 */ /* 0x000fc600000100a5 */
[----:B------:R-:W-:Y:S01]  /*36e0*/  FFMA.FTZ R38, R144, R38, -R39 ;  /* 0x0000002690267223 */ /* 0x000fe20000010827 */
[CC--:B0-----:R-:W-:Y:S01]  /*36f0*/  FMUL.FTZ R160, R161.reuse, R158.reuse ;  /* 0x0000009ea1a07220 */ /* 0x0c1fe20000410000 */
[----:B------:R-:W-:Y:S01]  /*3700*/  FMUL.FTZ R161, R161, R157 ;  /* 0x0000009da1a17220 */ /* 0x000fe20000410000 */
[----:B------:R-:W-:Y:S02]  /*3710*/  FMUL.FTZ R39, R137, -R37 ;  /* 0x8000002589277220 */ /* 0x000fe40000410000 */
[C---:B--2---:R-:W-:Y:S01]  /*3720*/  FFMA.FTZ R160, R163.reuse, R157, -R160 ;  /* 0x0000009da3a07223 */ /* 0x044fe200000108a0 */
[----:B------:R-:W-:Y:S01]  /*3730*/  FFMA.FTZ R161, R163, R158, R161 ;  /* 0x0000009ea3a17223 */ /* 0x000fe200000100a1 */
[----:B------:R-:W-:-:S03]  /*3740*/  FFMA.FTZ R39, R136, R38, -R39 ;  /* 0x0000002688277223 */ /* 0x000fc60000010827 */
[----:B-1----:R-:W-:Y:S01]  /*3750*/  @P3 FADD.FTZ R158, R156, R161 ;  /* 0x000000a19c9e3221 */ /* 0x002fe20000010000 */
[----:B------:R-:W-:Y:S01]  /*3760*/  FMUL.FTZ R161, R137, -R38 ;  /* 0x8000002689a17220 */ /* 0x000fe20000410000 */
[----:B------:R-:W-:Y:S01]  /*3770*/  FADD.FTZ R156, R126, R159 ;  /* 0x0000009f7e9c7221 */ /* 0x000fe20000010000 */
[----:B---3--:R-:W-:Y:S01]  /*3780*/  @P3 FADD.FTZ R157, R153, R160 ;  /* 0x000000a0999d3221 */ /* 0x008fe20000010000 */
[----:B------:R-:W-:Y:S01]  /*3790*/  FADD.FTZ R159, -R127, R36 ;  /* 0x000000247f9f7221 */ /* 0x000fe20000010100 */
[----:B------:R-:W-:Y:S01]  /*37a0*/  FFMA.FTZ R160, R136, R37, R161 ;  /* 0x0000002588a07223 */ /* 0x000fe200000100a1 */
[----:B------:R0:W1:Y:S01]  /*37b0*/  SHFL.DOWN PT, R38, R39, 0x1, 0x1f ;  /* 0x08201f0027267f89 */ /* 0x00006200000e0000 */
[C---:B------:R-:W-:Y:S01]  /*37c0*/  FMUL.FTZ R153, R121.reuse, R157 ;  /* 0x0000009d79997220 */ /* 0x040fe20000410000 */
[-C--:B------:R-:W-:Y:S02]  /*37d0*/  FMUL.FTZ R121, R121, R158.reuse ;  /* 0x0000009e79797220 */ /* 0x080fe40000410000 */
[----:B------:R0:W2:Y:S01]  /*37e0*/  SHFL.DOWN PT, R161, R156, 0x1, 0x1f ;  /* 0x08201f009ca17f89 */ /* 0x0000a200000e0000 */
[----:B------:R-:W-:-:S03]  /*37f0*/  FFMA.FTZ R37, R120, R158, R153 ;  /* 0x0000009e78257223 */ /* 0x000fc60000010099 */
[----:B------:R0:W3:Y:S04]  /*3800*/  SHFL.DOWN PT, R158, R159, 0x1, 0x1f ;  /* 0x08201f009f9e7f89 */ /* 0x0000e800000e0000 */
[----:B------:R0:W0:Y:S01]  /*3810*/  SHFL.DOWN PT, R36, R160, 0x1, 0x1f ;  /* 0x08201f00a0247f89 */ /* 0x00002200000e0000 */
[----:B------:R-:W-:Y:S05]  /*3820*/  @!P0 BRA `(.L_x_18865) ;  /* 0x00000000002c8947 */ /* 0x000fea0003800000 */
[C---:B0-----:R-:W-:Y:S01]  /*3830*/  FMUL.FTZ R153, R160.reuse, R36 ;  /* 0x00000024a0997220 */ /* 0x041fe20000410000 */
[C---:B---34-:R-:W-:Y:S01]  /*3840*/  FMUL.FTZ R164, R160.reuse, R158 ;  /* 0x0000009ea0a47220 */ /* 0x058fe20000410000 */
[----:B--2---:R-:W-:Y:S01]  /*3850*/  FMUL.FTZ R163, R160, R161 ;  /* 0x000000a1a0a37220 */ /* 0x004fe20000410000 */
        /* <DEDUP_REMOVED lines=8> */
.L_x_18865:
[----:B------:R-:W-:Y:S05]  /*38e0*/  BSYNC B0 ;  /* 0x0000000000007941 */ /* 0x000fea0003800000 */
.L_x_18864:
[----:B------:R-:W-:Y:S01]  /*38f0*/  ISETP.GT.U32.AND P0, PT, R4, 0x1d, PT ;  /* 0x0000001d0400780c */ /* 0x000fe20003f04070 */
[----:B------:R-:W-:Y:S01]  /*3900*/  FFMA.FTZ R120, R120, R157, -R121 ;  /* 0x0000009d78787223 */ /* 0x000fe20000010879 */
[----:B------:R-:W-:Y:S01]  /*3910*/  FADD.FTZ R154, R154, R37 ;  /* 0x000000259a9a7221 */ /* 0x000fe20000010000 */
[----:B------:R1:W2:Y:S01]  /*3920*/  SHFL.DOWN PT, R153, R39, 0x2, 0x1f ;  /* 0x08401f0027997f89 */ /* 0x0002a200000e0000 */
[----:B------:R-:W-:Y:S01]  /*3930*/  BSSY B0, `(.L_x_18866) ;  /* 0x0000016000007945 */ /* 0x000fe20003800000 */
[----:B------:R-:W-:Y:S01]  /*3940*/  FADD.FTZ R151, R151, R120 ;  /* 0x0000007897977221 */ /* 0x000fe20000010000 */
[----:B------:R-:W-:Y:S01]  /*3950*/  FMUL.FTZ R37, R137, R154 ;  /* 0x0000009a89257220 */ /* 0x000fe20000410000 */
[----:B0-----:R0:W0:Y:S01]  /*3960*/  SHFL.DOWN PT, R36, R160, 0x2, 0x1f ;  /* 0x08401f00a0247f89 */ /* 0x00102200000e0000 */
[C---:B------:R-:W-:Y:S02]  /*3970*/  ISETP.GT.U32.AND P1, PT, R4.reuse, 0x1b, PT ;  /* 0x0000001b0400780c */ /* 0x040fe40003f24070 */
[C---:B------:R-:W-:Y:S01]  /*3980*/  ISETP.GT.U32.AND P2, PT, R4.reuse, 0x17, PT ;  /* 0x000000170400780c */ /* 0x040fe20003f44070 */
[----:B------:R0:W0:Y:S01]  /*3990*/  SHFL.DOWN PT, R121, R156, 0x2, 0x1f ;  /* 0x08401f009c797f89 */ /* 0x00002200000e0000 */
[----:B------:R-:W-:Y:S01]  /*39a0*/  ISETP.GT.U32.AND P3, PT, R4, 0xf, PT ;  /* 0x0000000f0400780c */ /* 0x000fe20003f64070 */
[----:B-1----:R-:W-:-:S02]  /*39b0*/  FFMA.FTZ R38, R136, R151, -R37 ;  /* 0x0000009788267223 */ /* 0x002fc40000010825 */
[----:B------:R1:W0:Y:S01]  /*39c0*/  SHFL.DOWN PT, R157, R159, 0x2, 0x1f ;  /* 0x08401f009f9d7f89 */ /* 0x00022200000e0000 */
[----:B------:R-:W-:Y:S09]  /*39d0*/  @P0 BRA `(.L_x_18867) ;  /* 0x00000000002c0947 */ /* 0x000ff20003800000 */
[CC--:B0-----:R-:W-:Y:S01]  /*39e0*/  FMUL.FTZ R120, R160.reuse, R36.reuse ;  /* 0x00000024a0787220 */ /* 0x0c1fe20000410000 */
[C---:B---3--:R-:W-:Y:S01]  /*39f0*/  FMUL.FTZ R158, R160.reuse, R157 ;  /* 0x0000009da09e7220 */ /* 0x048fe20000410000 */
[C---:B----4-:R-:W-:Y:S01]  /*3a00*/  FMUL.FTZ R164, R160.reuse, R121 ;  /* 0x00000079a0a47220 */ /* 0x050fe20000410000 */
[-C--:B--2---:R-:W-:Y:S01]  /*3a10*/  FMUL.FTZ R37, R160, R153.reuse ;  /* 0x00000099a0257220 */ /* 0x084fe20000410000 */
[C---:B------:R-:W-:Y:S01]  /*3a20*/  FFMA.FTZ R120, R39.reuse, R153, -R120 ;  /* 0x0000009927787223 */ /* 0x040fe20000010878 */
[C---:B------:R-:W-:Y:S01]  /*3a30*/  FFMA.FTZ R121, R39.reuse, R121, -R158 ;  /* 0x0000007927797223 */ /* 0x040fe2000001089e */
[C---:B------:R-:W-:Y:S01]  /*3a40*/  FFMA.FTZ R164, R39.reuse, R157, R164 ;  /* 0x0000009d27a47223 */ /* 0x040fe200000100a4 */
[----:B------:R-:W-:Y:S02]  /*3a50*/  FFMA.FTZ R160, R39, R36, R37 ;  /* 0x0000002427a07223 */ /* 0x000fe40000010025 */
[----:B------:R-:W-:Y:S01]  /*3a60*/  FADD.FTZ R156, R156, R121 ;  /* 0x000000799c9c7221 */ /* 0x000fe20000010000 */
[----:B-1----:R-:W-:Y:S01]  /*3a70*/  FADD.FTZ R159, R159, R164 ;  /* 0x000000a49f9f7221 */ /* 0x002fe20000010000 */
[----:B------:R-:W-:-:S07]  /*3a80*/  MOV R39, R120 ;  /* 0x0000007800277202 */ /* 0x000fce0000000f00 */
.L_x_18867:
[----:B------:R-:W-:Y:S05]  /*3a90*/  BSYNC B0 ;  /* 0x0000000000007941 */ /* 0x000fea0003800000 */
.L_x_18866:
[----:B0-----:R0:W0:Y:S01]  /*3aa0*/  SHFL.DOWN PT, R121, R39, 0x4, 0x1f ;  /* 0x08801f0027797f89 */ /* 0x00102200000e0000 */
[----:B------:R-:W-:Y:S01]  /*3ab0*/  BSSY B0, `(.L_x_18868) ;  /* 0x0000011000007945 */ /* 0x000fe20003800000 */
[----:B--2---:R-:W-:Y:S02]  /*3ac0*/  FFMA.FTZ R153, R57, R152, R38 ;  /* 0x0000009839997223 */ /* 0x004fe40000010026 */
[----:B------:R2:W0:Y:S04]  /*3ad0*/  SHFL.DOWN PT, R157, R160, 0x4, 0x1f ;  /* 0x08801f00a09d7f89 */ /* 0x00042800000e0000 */
[----:B------:R2:W0:Y:S04]  /*3ae0*/  SHFL.DOWN PT, R37, R156, 0x4, 0x1f ;  /* 0x08801f009c257f89 */ /* 0x00042800000e0000 */
[----:B------:R2:W0:Y:S01]  /*3af0*/  SHFL.DOWN PT, R161, R159, 0x4, 0x1f ;  /* 0x08801f009fa17f89 */ /* 0x00042200000e0000 */
[----:B------:R-:W-:Y:S05]  /*3b00*/  @P1 BRA `(.L_x_18869) ;  /* 0x00000000002c1947 */ /* 0x000fea0003800000 */
        /* <DEDUP_REMOVED lines=11> */
.L_x_18869:
[----:B------:R-:W-:Y:S05]  /*3bc0*/  BSYNC B0 ;  /* 0x0000000000007941 */ /* 0x000fea0003800000 */
.L_x_18868:
        /* <DEDUP_REMOVED lines=18> */
.L_x_18871:
[----:B------:R-:W-:Y:S05]  /*3cf0*/  BSYNC B0 ;  /* 0x0000000000007941 */ /* 0x000fea0003800000 */
.L_x_18870:
[----:B------:R-:W-:Y:S01]  /*3d00*/  FFMA.FTZ R36, R136, R154, R37 ;  /* 0x0000009a88247223 */ /* 0x000fe20000010025 */
        /* <DEDUP_REMOVED lines=17> */
.L_x_18873:
[----:B------:R-:W-:Y:S05]  /*3e20*/  BSYNC B0 ;  /* 0x0000000000007941 */ /* 0x000fea0003800000 */
.L_x_18872:
[----:B------:R-:W-:Y:S01]  /*3e30*/  SHFL.DOWN PT, R152, R160, 0x1, 0x1f ;  /* 0x08201f00a0987f89 */ /* 0x000fe200000e0000 */
[----:B------:R-:W-:Y:S01]  /*3e40*/  FFMA.FTZ R36, R57, R150, R36 ;  /* 0x0000009639247223 */ /* 0x000fe20000010024 */
[CC--:B0-----:R-:W-:Y:S01]  /*3e50*/  FMUL.FTZ R161, R145.reuse, R153.reuse ;  /* 0x0000009991a17220 */ /* 0x0c1fe20000410000 */
[----:B------:R-:W-:Y:S01]  /*3e60*/  ISETP.NE.AND P0, PT, R26, 0x1f, PT ;  /* 0x0000001f1a00780c */ /* 0x000fe20003f05270 */
[----:B----4-:R-:W0:Y:S01]  /*3e70*/  SHFL.IDX PT, R120, R62, RZ, 0x1f ;  /* 0x00001fff3e787589 */ /* 0x010e2200000e0000 */
[-C--:B------:R-:W-:Y:S01]  /*3e80*/  FMUL.FTZ R37, R145, R36.reuse ;  /* 0x0000002491257220 */ /* 0x080fe20000410000 */
[----:B------:R-:W-:Y:S01]  /*3e90*/  FFMA.FTZ R165, R144, R36, R161 ;  /* 0x0000002490a57223 */ /* 0x000fe200000100a1 */
[----:B------:R-:W-:Y:S01]  /*3ea0*/  ISETP.NE.AND P1, PT, R26, RZ, PT ;  /* 0x000000ff1a00720c */ /* 0x000fe20003f25270 */
[----:B------:R-:W4:Y:S01]  /*3eb0*/  SHFL.IDX PT, R121, R63, RZ, 0x1f ;  /* 0x00001fff3f797589 */ /* 0x000f2200000e0000 */
[----:B------:R-:W-:Y:S01]  /*3ec0*/  FFMA.FTZ R164, R144, R153, -R37 ;  /* 0x0000009990a47223 */ /* 0x000fe20000010825 */
[C---:B------:R-:W-:Y:S01]  /*3ed0*/  FFMA.FTZ R38, R58.reuse, R155, R165 ;  /* 0x0000009b3a267223 */ /* 0x040fe200000100a5 */
[----:B------:R-:W-:Y:S01]  /*3ee0*/  BSSY B0, `(.L_x_18874) ;  /* 0x00000bd000007945 */ /* 0x000fe20003800000 */
[----:B------:R-:W5:Y:S01]  /*3ef0*/  SHFL.DOWN PT, R150, R39, 0x1, 0x1f ;  /* 0x08201f0027967f89 */ /* 0x000f6200000e0000 */
[----:B------:R-:W-:Y:S01]  /*3f00*/  FFMA.FTZ R37, R58, R149, R164 ;  /* 0x000000953a257223 */ /* 0x000fe200000100a4 */
[----:B------:R-:W-:-:S02]  /*3f10*/  FMUL.FTZ R164, R138, R38 ;  /* 0x000000268aa47220 */ /* 0x000fc40000410000 */
[----:B------:R-:W5:Y:S02]  /*3f20*/  SHFL.IDX PT, R157, R160, RZ, 0x1f ;  /* 0x00001fffa09d7589 */ /* 0x000f6400000e0000 */
[----:B------:R-:W-:Y:S02]  /*3f30*/  FFMA.FTZ R164, R139, R37, -R164 ;  /* 0x000000258ba47223 */ /* 0x000fe400000108a4 */
[----:B------:R-:W5:Y:S04]  /*3f40*/  SHFL.DOWN PT, R161, R159, 0x1, 0x1f ;  /* 0x08201f009fa17f89 */ /* 0x000f6800000e0000 */
[----:B------:R-:W5:Y:S04]  /*3f50*/  SHFL.DOWN PT, R163, R156, 0x1, 0x1f ;  /* 0x08201f009ca37f89 */ /* 0x000f6800000e0000 */
[----:B---3--:R3:W3:Y:S01]  /*3f60*/  SHFL.IDX PT, R158, R39, RZ, 0x1f ;  /* 0x00001fff279e7589 */ /* 0x0086e200000e0000 */
[C---:B0-----:R-:W-:Y:S01]  /*3f70*/  @P0 FMUL.FTZ R155, R152.reuse, R120 ;  /* 0x00000078989b0220 */ /* 0x041fe20000410000 */
[----:B----4-:R-:W-:-:S02]  /*3f80*/  @P0 FMUL.FTZ R165, R152, R121 ;  /* 0x0000007998a50220 */ /* 0x010fc40000410000 */
[----:B-12---:R-:W0:Y:S01]  /*3f90*/  SHFL.IDX PT, R159, R159, RZ, 0x1f ;  /* 0x00001fff9f9f7589 */ /* 0x006e2200000e0000 */
[C---:B-----5:R-:W-:Y:S01]  /*3fa0*/  @P0 FFMA.FTZ R152, R150.reuse, R121, R155 ;  /* 0x0000007996980223 */ /* 0x060fe2000001009b */
[----:B------:R-:W-:Y:S02]  /*3fb0*/  @P0 FFMA.FTZ R150, R150, R120, -R165 ;  /* 0x0000007896960223 */ /* 0x000fe400000108a5 */
[----:B------:R-:W1:Y:S01]  /*3fc0*/  SHFL.IDX PT, R149, R156, RZ, 0x1f ;  /* 0x00001fff9c957589 */ /* 0x000e6200000e0000 */
[----:B---3--:R-:W-:Y:S01]  /*3fd0*/  FFMA.FTZ R39, R59, R148, R164 ;  /* 0x000000943b277223 */ /* 0x008fe200000100a4 */
[C---:B------:R-:W-:Y:S01]  /*3fe0*/  FMUL.FTZ R155, R157.reuse, R63 ;  /* 0x0000003f9d9b7220 */ /* 0x040fe20000410000 */
[-C--:B------:R-:W-:Y:S02]  /*3ff0*/  FMUL.FTZ R148, R157, R62.reuse ;  /* 0x0000003e9d947220 */ /* 0x080fe40000410000 */
        /* <DEDUP_REMOVED lines=27> */
[----:B------:R-:W-:Y:S01]  /*41b0*/  FADD.FTZ R142, -R142, R141 ;  /* 0x0000008d8e8e7221 */ /* 0x000fe20000010100 */
[-C--:B------:R-:W-:Y:S01]  /*41c0*/  FMUL.FTZ R143, R59, R72.reuse ;  /* 0x000000483b8f7220 */ /* 0x080fe20000410000 */
[-C--:B------:R-:W-:Y:S01]  /*41d0*/  FMUL.FTZ R155, R120, R72.reuse ;  /* 0x00000048789b7220 */ /* 0x080fe20000410000 */
[----:B------:R-:W-:Y:S01]  /*41e0*/  FADD.FTZ R139, R140, R123 ;  /* 0x0000007b8c8b7221 */ /* 0x000fe20000010000 */
[----:B------:R0:W-:Y:S01]  /*41f0*/  @!P1 STS.128 [R148+0x25d0], R60 ;  /* 0x0025d03c94009388 */ /* 0x0001e20000000c00 */
[-C--:B------:R-:W-:Y:S01]  /*4200*/  FFMA.FTZ R138, R43, -R143.reuse, R162 ;  /* 0x8000008f2b8a7223 */ /* 0x080fe200000100a2 */
[----:B------:R-:W-:Y:S01]  /*4210*/  FMUL.FTZ R149, R121, R72 ;  /* 0x0000004879957220 */ /* 0x000fe20000410000 */
[----:B------:R-:W-:Y:S01]  /*4220*/  FFMA.FTZ R140, R42, -R143, R39 ;  /* 0x8000008f2a8c7223 */ /* 0x000fe20000010027 */
[----:B------:R-:W-:Y:S01]  /*4230*/  FFMA.FTZ R39, -R128, R162, -RZ ;  /* 0x000000a280277223 */ /* 0x000fe200000109ff */
[C---:B------:R-:W-:Y:S01]  /*4240*/  FMUL.FTZ R123, R138.reuse, R155 ;  /* 0x0000009b8a7b7220 */ /* 0x040fe20000410000 */
[-C--:B------:R-:W-:Y:S01]  /*4250*/  FMUL.FTZ R122, R138, R149.reuse ;  /* 0x000000958a7a7220 */ /* 0x080fe20000410000 */
[----:B------:R-:W-:-:S02]  /*4260*/  FMUL.FTZ R157, R59, R149 ;  /* 0x000000953b9d7220 */ /* 0x000fc40000410000 */
[----:B------:R-:W-:Y:S01]  /*4270*/  FFMA.FTZ R141, R140, R149, R123 ;  /* 0x000000958c8d7223 */ /* 0x000fe2000001007b */
[----:B------:R-:W-:Y:S01]  /*4280*/  FMUL.FTZ R149, R142, R71 ;  /* 0x000000478e957220 */ /* 0x000fe20000410000 */
[-C--:B------:R-:W-:Y:S01]  /*4290*/  FFMA.FTZ R143, R140, R155.reuse, -R122 ;  /* 0x0000009b8c8f7223 */ /* 0x080fe2000001087a */
[----:B------:R-:W-:Y:S01]  /*42a0*/  FMUL.FTZ R155, R59, R155 ;  /* 0x0000009b3b9b7220 */ /* 0x000fe20000410000 */
[----:B------:R-:W-:Y:S01]  /*42b0*/  STS [R22+0x18], R157 ;  /* 0x0000189d16007388 */ /* 0x000fe20000000800 */
[CC--:B0-----:R-:W-:Y:S01]  /*42c0*/  FMUL.FTZ R61, R145.reuse, -R142.reuse ;  /* 0x8000008e913d7220 */ /* 0x0c1fe20000410000 */
[----:B------:R-:W-:Y:S01]  /*42d0*/  FMUL.FTZ R145, R145, -R139 ;  /* 0x8000008b91917220 */ /* 0x000fe20000410000 */
[-C--:B------:R-:W-:Y:S01]  /*42e0*/  FMUL.FTZ R62, R58, R71.reuse ;  /* 0x000000473a3e7220 */ /* 0x080fe20000410000 */
[----:B------:R-:W-:Y:S01]  /*42f0*/  FMUL.FTZ R63, R139, R71 ;  /* 0x000000478b3f7220 */ /* 0x000fe20000410000 */
        /* <DEDUP_REMOVED lines=8> */
[----:B------:R0:W-:Y:S01]  /*4380*/  STS [R22+0x1c], R155 ;  /* 0x00001c9b16007388 */ /* 0x0001e20000000800 */
[C---:B------:R-:W-:Y:S01]  /*4390*/  FMUL.FTZ R61, R137.reuse, -R146 ;  /* 0x80000092893d7220 */ /* 0x040fe20000410000 */
[----:B------:R-:W-:Y:S01]  /*43a0*/  FMUL.FTZ R137, R137, -R123 ;  /* 0x8000007b89897220 */ /* 0x000fe20000410000 */
[----:B------:R-:W-:Y:S01]  /*43b0*/  FFMA.FTZ R147, R145, R149, -R60 ;  /* 0x0000009591937223 */ /* 0x000fe2000001083c */
[----:B------:R-:W-:Y:S01]  /*43c0*/  FMUL.FTZ R60, R57, R70 ;  /* 0x00000046393c7220 */ /* 0x000fe20000410000 */
[C---:B------:R-:W-:Y:S01]  /*43d0*/  FFMA.FTZ R61, R136.reuse, R123, -R61 ;  /* 0x0000007b883d7223 */ /* 0x040fe2000001083d */
[----:B------:R-:W-:Y:S01]  /*43e0*/  FFMA.FTZ R136, R136, R146, R137 ;  /* 0x0000009288887223 */ /* 0x000fe20000010089 */
[-C--:B------:R-:W-:Y:S01]  /*43f0*/  FFMA.FTZ R152, R145, R63.reuse, R152 ;  /* 0x0000003f91987223 */ /* 0x080fe20000010098 */
[----:B------:R-:W-:Y:S01]  /*4400*/  FFMA.FTZ R148, R47, -R60, R36 ;  /* 0x8000003c2f947223 */ /* 0x000fe20000010024 */
[----:B------:R-:W-:Y:S01]  /*4410*/  FADD.FTZ R122, R126, R61 ;  /* 0x0000003d7e7a7221 */ /* 0x000fe20000010000 */
[----:B0-----:R-:W-:Y:S01]  /*4420*/  FMUL.FTZ R155, R58, R63 ;  /* 0x0000003f3a9b7220 */ /* 0x001fe20000410000 */
[-C--:B------:R-:W-:Y:S01]  /*4430*/  FMUL.FTZ R63, R146, R70.reuse ;  /* 0x00000046923f7220 */ /* 0x080fe20000410000 */
[----:B------:R-:W-:Y:S01]  /*4440*/  FADD.FTZ R136, -R127, R136 ;  /* 0x000000887f887221 */ /* 0x000fe20000010100 */
[----:B------:R-:W-:Y:S01]  /*4450*/  FMUL.FTZ R157, R58, R149 ;  /* 0x000000953a9d7220 */ /* 0x000fe20000410000 */
[----:B------:R-:W-:Y:S01]  /*4460*/  FMUL.FTZ R137, R56, R33 ;  /* 0x0000002138897220 */ /* 0x000fe20000410000 */
[----:B------:R-:W-:Y:S01]  /*4470*/  FMUL.FTZ R61, R123, R70 ;  /* 0x000000467b3d7220 */ /* 0x000fe20000410000 */
[----:B------:R-:W-:Y:S01]  /*4480*/  FFMA.FTZ R126, R46, -R60, R153 ;  /* 0x8000003c2e7e7223 */ /* 0x000fe20000010099 */
[----:B------:R-:W-:Y:S01]  /*4490*/  FMUL.FTZ R149, R148, R63 ;  /* 0x0000003f94957220 */ /* 0x000fe20000410000 */
[-C--:B------:R-:W-:Y:S01]  /*44a0*/  FMUL.FTZ R156, R136, R33.reuse ;  /* 0x00000021889c7220 */ /* 0x080fe20000410000 */
[----:B------:R-:W-:Y:S01]  /*44b0*/  FMUL.FTZ R62, R122, R33 ;  /* 0x000000217a3e7220 */ /* 0x000fe20000410000 */
[----:B------:R0:W-:Y:S01]  /*44c0*/  STS [R22+0x10], R155 ;  /* 0x0000109b16007388 */ /* 0x0001e20000000800 */
[----:B------:R-:W-:Y:S01]  /*44d0*/  FFMA.FTZ R127, R45, -R137, R154 ;  /* 0x800000892d7f7223 */ /* 0x000fe2000001009a */
[-C--:B------:R-:W-:Y:S01]  /*44e0*/  FFMA.FTZ R60, R126, R61.reuse, R149 ;  /* 0x0000003d7e3c7223 */ /* 0x080fe20000010095 */
[C---:B------:R-:W-:Y:S01]  /*44f0*/  FMUL.FTZ R149, R57.reuse, R61 ;  /* 0x0000003d39957220 */ /* 0x040fe20000410000 */
[----:B------:R1:W-:Y:S01]  /*4500*/  STS [R22+0x14], R157 ;  /* 0x0000149d16007388 */ /* 0x0003e20000000800 */
[----:B------:R-:W-:Y:S01]  /*4510*/  FMUL.FTZ R159, R57, R63 ;  /* 0x0000003f399f7220 */ /* 0x000fe20000410000 */
[----:B------:R-:W-:Y:S01]  /*4520*/  FFMA.FTZ R137, R44, -R137, R151 ;  /* 0x800000892c897223 */ /* 0x000fe20000010097 */
[C---:B------:R-:W-:Y:S01]  /*4530*/  FMUL.FTZ R158, R127.reuse, R156 ;  /* 0x0000009c7f9e7220 */ /* 0x040fe20000410000 */
[----:B------:R2:W-:Y:S01]  /*4540*/  STS [R22+0x8], R149 ;  /* 0x0000089516007388 */ /* 0x0005e20000000800 */
[----:B------:R-:W-:Y:S01]  /*4550*/  FMUL.FTZ R150, R148, R61 ;  /* 0x0000003d94967220 */ /* 0x000fe20000410000 */
[CC--:B0-----:R-:W-:Y:S01]  /*4560*/  FMUL.FTZ R155, R56.reuse, R62.reuse ;  /* 0x0000003e389b7220 */ /* 0x0c1fe20000410000 */
[-C--:B------:R-:W-:Y:S01]  /*4570*/  FMUL.FTZ R61, R127, R62.reuse ;  /* 0x0000003e7f3d7220 */ /* 0x080fe20000410000 */
[----:B------:R0:W-:Y:S01]  /*4580*/  STS [R22+0xc], R159 ;  /* 0x00000c9f16007388 */ /* 0x0001e20000000800 */
[----:B------:R-:W-:Y:S01]  /*4590*/  FFMA.FTZ R158, R137, R62, R158 ;  /* 0x0000003e899e7223 */ /* 0x000fe2000001009e */
[-C--:B-1----:R-:W-:Y:S01]  /*45a0*/  FMUL.FTZ R157, R56, R156.reuse ;  /* 0x0000009c389d7220 */ /* 0x082fe20000410000 */
[----:B------:R-:W-:Y:S01]  /*45b0*/  LEA R62, R5, 0xffffff80, 0x7 ;  /* 0xffffff80053e7811 */ /* 0x000fe200078e38ff */
[----:B------:R1:W-:Y:S01]  /*45c0*/  STS [R22], R155 ;  /* 0x0000009b16007388 */ /* 0x0003e20000000800 */
[----:B------:R-:W-:Y:S01]  /*45d0*/  FFMA.FTZ R150, R126, R63, -R150 ;  /* 0x0000003f7e967223 */ /* 0x000fe20000010896 */
[----:B------:R-:W-:Y:S01]  /*45e0*/  FFMA.FTZ R61, R137, R156, -R61 ;  /* 0x0000009c893d7223 */ /* 0x000fe2000001083d */
[----:B--2---:R-:W-:Y:S01]  /*45f0*/  IADD3 R149, -R62, UR7, RZ ;  /* 0x000000073e957c10 */ /* 0x004fe2000fffe1ff */
[----:B------:R1:W-:Y:S01]  /*4600*/  STS [R22+0x4], R157 ;  /* 0x0000049d16007388 */ /* 0x0003e20000000800 */
[----:B------:R-:W-:Y:S01]  /*4610*/  FADD.FTZ R63, RZ, R158 ;  /* 0x0000009eff3f7221 */ /* 0x000fe20000010000 */
[----:B------:R-:W-:Y:S01]  /*4620*/  FADD.FTZ R61, RZ, R61 ;  /* 0x0000003dff3d7221 */ /* 0x000fe20000010000 */
[----:B------:R-:W-:Y:S01]  /*4630*/  LEA R149, R149, -R26, 0x1 ;  /* 0x8000001a95957211 */ /* 0x000fe200078e08ff */
[----:B------:R-:W-:Y:S01]  /*4640*/  BAR.SYNC.DEFER_BLOCKING 0x0 ;  /* 0x0000000000007b1d */ /* 0x000fe20000010000 */
[----:B------:R-:W-:Y:S01]  /*4650*/  FADD.FTZ R63, R63, R60 ;  /* 0x0000003c3f3f7221 */ /* 0x000fe20000010000 */
[----:B------:R-:W-:Y:S01]  /*4660*/  FADD.FTZ R150, R61, R150 ;  /* 0x000000963d967221 */ /* 0x000fe20000010000 */
[----:B------:R-:W-:Y:S01]  /*4670*/  ISETP.GE.AND P2, PT, R149, 0x1, PT ;  /* 0x000000019500780c */ /* 0x000fe20003f46270 */
[----:B------:R-:W-:Y:S01]  /*4680*/  FFMA.FTZ R61, -R73, R154, -RZ ;  /* 0x0000009a493d7223 */ /* 0x000fe200000109ff */
[----:B------:R-:W-:Y:S01]  /*4690*/  FADD.FTZ R152, R63, R152 ;  /* 0x000000983f987221 */ /* 0x000fe20000010000 */
[----:B0-----:R-:W-:Y:S01]  /*46a0*/  FMUL.FTZ R159, R73, R151 ;  /* 0x00000097499f7220 */ /* 0x001fe20000410000 */
[----:B------:R-:W-:Y:S01]  /*46b0*/  FFMA.FTZ R63, -R124, R36, -RZ ;  /* 0x000000247c3f7223 */ /* 0x000fe200000109ff */
        /* <DEDUP_REMOVED lines=19> */
[----:B------:R-:W-:Y:S01]  /*47f0*/  SHF.R.S32.HI R36, RZ, 0x1f, R28 ;  /* 0x0000001fff247819 */ /* 0x000fe2000001141c */
[----:B-1----:R-:W1:Y:S01]  /*4800*/  LDS R159, [R15+0x420] ;  /* 0x000420000f9f7984 */ /* 0x002e620000000800 */
[----:B------:R-:W-:Y:S01]  /*4810*/  IMAD.WIDE.U32 R62, R28, UR28, RZ ;  /* 0x0000001c1c3e7c25 */ /* 0x000fe2000f8e00ff */
[--C-:B------:R-:W-:Y:S02]  /*4820*/  SHF.R.U32.HI R60, RZ, 0x1, R91.reuse ;  /* 0x00000001ff3c7819 */ /* 0x100fe4000001165b */
[----:B------:R-:W-:Y:S01]  /*4830*/  SHF.R.U64 R162, R90, 0x1, R91 ;  /* 0x000000015aa27819 */ /* 0x000fe2000000125b */
[C---:B------:R-:W-:Y:S02]  /*4840*/  IMAD R39, R36.reuse, UR28, RZ ;  /* 0x0000001c24277c24 */ /* 0x040fe4000f8e02ff */
[----:B------:R-:W-:Y:S01]  /*4850*/  IMAD R37, R36, UR26, RZ ;  /* 0x0000001a24257c24 */ /* 0x000fe2000f8e02ff */
[----:B------:R-:W-:Y:S01]  /*4860*/  SHF.R.U32.HI R36, RZ, 0x1, R93 ;  /* 0x00000001ff247819 */ /* 0x000fe2000001165d */
[----:B------:R-:W-:-:S02]  /*4870*/  IMAD R61, R28, UR29, R39 ;  /* 0x0000001d1c3d7c24 */ /* 0x000fc4000f8e0227 */
[----:B------:R-:W-:-:S03]  /*4880*/  IMAD.WIDE.U32 R38, R28, UR26, RZ ;  /* 0x0000001a1c267c25 */ /* 0x000fc6000f8e00ff */
[----:B------:R-:W-:Y:S01]  /*4890*/  IADD3 R63, R61, R63, RZ ;  /* 0x0000003f3d3f7210 */ /* 0x000fe20007ffe0ff */
[----:B------:R-:W-:Y:S01]  /*48a0*/  IMAD R37, R28, UR27, R37 ;  /* 0x0000001b1c257c24 */ /* 0x000fe2000f8e0225 */
[----:B------:R-:W-:Y:S01]  /*48b0*/  SHF.R.U64 R61, R92, 0x1, R93 ;  /* 0x000000015c3d7819 */ /* 0x000fe2000000125d */
[----:B------:R-:W-:Y:S02]  /*48c0*/  IMAD R36, R36, UR14, RZ ;  /* 0x0000000e24247c24 */ /* 0x000fe4000f8e02ff */
[----:B------:R-:W-:Y:S01]  /*48d0*/  IMAD R165, R60, UR14, RZ ;  /* 0x0000000e3ca57c24 */ /* 0x000fe2000f8e02ff */
[----:B------:R-:W-:Y:S01]  /*48e0*/  IADD3 R39, R37, R39, RZ ;  /* 0x0000002725277210 */ /* 0x000fe20007ffe0ff */
[----:B------:R-:W-:Y:S01]  /*48f0*/  IMAD R163, R61, UR15, R36 ;  /* 0x0000000f3da37c24 */ /* 0x000fe2000f8e0224 */
[----:B------:R-:W-:Y:S01]  /*4900*/  IADD3 R37, R5, -0x1, RZ ;  /* 0xffffffff05257810 */ /* 0x000fe20007ffe0ff */
[----:B------:R-:W-:-:S03]  /*4910*/  IMAD.WIDE.U32 R62, R61, UR14, R62 ;  /* 0x0000000e3d3e7c25 */ /* 0x000fc6000f8e003e */
[----:B------:R-:W-:Y:S01]  /*4920*/  SHF.L.U32 R37, R37, 0x8, RZ ;  /* 0x0000000825257819 */ /* 0x000fe200000006ff */
[C---:B------:R-:W-:Y:S01]  /*4930*/  IMAD R165, R162.reuse, UR15, R165 ;  /* 0x0000000fa2a57c24 */ /* 0x040fe2000f8e02a5 */
[----:B------:R-:W-:Y:S01]  /*4940*/  IADD3 R163, R163, R63, RZ ;  /* 0x0000003fa3a37210 */ /* 0x000fe20007ffe0ff */
[----:B------:R-:W-:Y:S01]  /*4950*/  IMAD.WIDE.U32 R38, R162, UR14, R38 ;  /* 0x0000000ea2267c25 */ /* 0x000fe2000f8e0026 */
[----:B------:R-:W-:-:S03]  /*4960*/  IADD3 R36, P2, R37, R26, RZ ;  /* 0x0000001a25247210 */ /* 0x000fc60007f5e0ff */
[C---:B------:R-:W-:Y:S01]  /*4970*/  IMAD R61, R134.reuse, UR20, RZ ;  /* 0x00000014863d7c24 */ /* 0x040fe2000f8e02ff */
[----:B------:R-:W-:Y:S01]  /*4980*/  LEA.HI.X.SX32 R37, R37, RZ, 0x1, P2 ;  /* 0x000000ff25257211 */ /* 0x000fe200010f0eff */
[----:B------:R-:W-:Y:S01]  /*4990*/  IMAD R161, R134, UR18, RZ ;  /* 0x0000001286a17c24 */ /* 0x000fe2000f8e02ff */
[----:B------:R-:W-:Y:S01]  /*49a0*/  IADD3 R162, R165, R39, RZ ;  /* 0x00000027a5a27210 */ /* 0x000fe20007ffe0ff */
[----:B------:R-:W-:Y:S01]  /*49b0*/  IMAD R134, R132, UR21, R61 ;  /* 0x0000001584867c24 */ /* 0x000fe2000f8e023d */
[----:B------:R-:W-:Y:S01]  /*49c0*/  LEA R63, P2, R62, R94, 0x3 ;  /* 0x0000005e3e3f7211 */ /* 0x000fe200078418ff */
[----:B------:R-:W-:Y:S01]  /*49d0*/  IMAD R161, R132, UR19, R161 ;  /* 0x0000001384a17c24 */ /* 0x000fe2000f8e02a1 */
[----:B------:R-:W-:Y:S01]  /*49e0*/  LEA R39, P3, R38, R98, 0x3 ;  /* 0x0000006226277211 */ /* 0x000fe200078618ff */
[----:B------:R-:W-:Y:S01]  /*49f0*/  IMAD.WIDE.U32 R60, R132, UR18, R36 ;  /* 0x00000012843c7c25 */ /* 0x000fe2000f8e0024 */
[----:B------:R-:W-:Y:S02]  /*4a00*/  LEA.HI.X R163, R62, R95, R163, 0x3, P2 ;  /* 0x0000005f3ea37211 */ /* 0x000fe400010f1ca3 */
        /* <DEDUP_REMOVED lines=8> */
[----:B0-----:R2:W-:Y:S04]  /*4a90*/  REDG.E.ADD.F32.FTZ.RN.STRONG.GPU desc[UR12][R38.64], R160 ;  /* 0x000000a0260079a6 */ /* 0x0015e8000c10f38c */
[----:B-1----:R2:W-:Y:S02]  /*4aa0*/  REDG.E.ADD.F32.FTZ.RN.STRONG.GPU desc[UR12][R62.64], R159 ;  /* 0x0000009f3e0079a6 */ /* 0x0025e4000c10f38c */
.L_x_18875:
[----:B------:R-:W-:Y:S05]  /*4ab0*/  BSYNC B0 ;  /* 0x0000000000007941 */ /* 0x000fea0003800000 */
.L_x_18874:
[----:B------:R-:W-:Y:S01]  /*4ac0*/  FADD.FTZ R150, R150, R147 ;  /* 0x0000009396967221 */ /* 0x000fe20000010000 */
[C---:B------:R-:W-:Y:S01]  /*4ad0*/  ISETP.GE.AND P2, PT, R149.reuse, 0x21, PT ;  /* 0x000000219500780c */ /* 0x040fe20003f46270 */
[----:B------:R3:W4:Y:S01]  /*4ae0*/  LDS R147, [R21+0x4a0] ;  /* 0x0004a00015937984 */ /* 0x0007220000000800 */
[----:B------:R-:W-:Y:S01]  /*4af0*/  USHF.L.U64.HI UR22, UR5, 0x2, UR6 ;  /* 0x0000000205167899 */ /* 0x000fe20008010206 */
[----:B------:R-:W-:Y:S01]  /*4b00*/  BSSY B0, `(.L_x_18876) ;  /* 0x0000010000007945 */ /* 0x000fe20003800000 */
[----:B------:R-:W-:Y:S01]  /*4b10*/  USHF.L.U32 UR23, UR5, 0x2, URZ ;  /* 0x0000000205177899 */ /* 0x000fe2000800063f */
[----:B------:R-:W-:Y:S01]  /*4b20*/  ISETP.GE.AND P3, PT, R149, 0x41, PT ;  /* 0x000000419500780c */ /* 0x000fe20003f66270 */
[----:B------:R-:W-:Y:S01]  /*4b30*/  FADD.FTZ R143, R150, R143 ;  /* 0x0000008f968f7221 */ /* 0x000fe20000010000 */
[----:B------:R-:W-:Y:S01]  /*4b40*/  FADD.FTZ R141, R152, R141 ;  /* 0x0000008d988d7221 */ /* 0x000fe20000010000 */
[----:B------:R-:W-:Y:S02]  /*4b50*/  IMAD R36, R96, UR22, RZ ;  /* 0x0000001660247c24 */ /* 0x000fe4000f8e02ff */
[----:B--2---:R-:W-:-:S02]  /*4b60*/  IMAD R38, R100, UR22, RZ ;  /* 0x0000001664267c24 */ /* 0x004fc4000f8e02ff */
[----:B-1----:R-:W-:Y:S02]  /*4b70*/  IMAD R61, R97, UR23, R36 ;  /* 0x00000017613d7c24 */ /* 0x002fe4000f8e0224 */
[----:B------:R-:W-:Y:S01]  /*4b80*/  IMAD R63, R101, UR23, R38 ;  /* 0x00000017653f7c24 */ /* 0x000fe2000f8e0226 */
[----:B---3--:R-:W-:Y:S06]  /*4b90*/  @!P2 BRA `(.L_x_18877) ;  /* 0x000000000018a947 */ /* 0x008fec0003800000 */
[----:B------:R-:W-:-:S04]  /*4ba0*/  IMAD.WIDE.U32 R38, R96, UR23, R116 ;  /* 0x0000001760267c25 */ /* 0x000fc8000f8e0074 */
[----:B------:R-:W-:Y:S01]  /*4bb0*/  IMAD.WIDE.U32 R36, R100, UR23, R114 ;  /* 0x0000001764247c25 */ /* 0x000fe2000f8e0072 */
[----:B------:R-:W-:-:S04]  /*4bc0*/  IADD3 R39, R39, R61, RZ ;  /* 0x0000003d27277210 */ /* 0x000fc80007ffe0ff */
[----:B------:R-:W-:Y:S01]  /*4bd0*/  IADD3 R37, R37, R63, RZ ;  /* 0x0000003f25257210 */ /* 0x000fe20007ffe0ff */
[----:B------:R1:W-:Y:S04]  /*4be0*/  REDG.E.ADD.F32.FTZ.RN.STRONG.GPU desc[UR12][R38.64], R151 ;  /* 0x00000097260079a6 */ /* 0x0003e8000c10f38c */
[----:B----4-:R1:W-:Y:S02]  /*4bf0*/  REDG.E.ADD.F32.FTZ.RN.STRONG.GPU desc[UR12][R36.64], R147 ;  /* 0x00000093240079a6 */ /* 0x0103e4000c10f38c */
.L_x_18877:
[----:B------:R-:W-:Y:S05]  /*4c00*/  BSYNC B0 ;  /* 0x0000000000007941 */ /* 0x000fea0003800000 */
.L_x_18876:
[----:B-1--4-:R1:W2:Y:S01]  /*4c10*/  LDS R147, [R20+0x520] ;  /* 0x0005200014937984 */ /* 0x0122a20000000800 */
        /* <DEDUP_REMOVED lines=8> */
.L_x_18879:
[----:B------:R-:W-:Y:S05]  /*4ca0*/  BSYNC B0 ;  /* 0x0000000000007941 */ /* 0x000fea0003800000 */
.L_x_18878:
[----:B--23--:R2:W3:Y:S01]  /*4cb0*/  LDS R147, [R19+0x5a0] ;  /* 0x0005a00013937984 */ /* 0x00c4e20000000800 */
        /* <DEDUP_REMOVED lines=12> */
[----:B---3--:R4:W-:Y:S02]  /*4d80*/  REDG.E.ADD.F32.FTZ.RN.STRONG.GPU desc[UR12][R36.64], R147 ;  /* 0x00000093240079a6 */ /* 0x0089e4000c10f38c */
.L_x_18881:
[----:B------:R-:W-:Y:S05]  /*4d90*/  BSYNC B0 ;  /* 0x0000000000007941 */ /* 0x000fea0003800000 */
.L_x_18880:
[----:B---34-:R3:W4:Y:S01]  /*4da0*/  LDS R147, [R18+0x620] ;  /* 0x0006200012937984 */ /* 0x0187220000000800 */
[----:B------:R-:W-:Y:S04]  /*4db0*/  BSSY B0, `(.L_x_18882) ;  /* 0x0000008000007945 */ /* 0x000fe80003800000 */
[----:B------:R-:W-:Y:S05]  /*4dc0*/  @!P2 BRA `(.L_x_18883) ;  /* 0x000000000018a947 */ /* 0x000fea0003800000 */
[----:B------:R-:W-:-:S04]  /*4dd0*/  IMAD.WIDE.U32 R38, R96, UR23, R80 ;  /* 0x0000001760267c25 */ /* 0x000fc8000f8e0050 */
[----:B------:R-:W-:Y:S01]  /*4de0*/  IMAD.WIDE.U32 R36, R100, UR23, R82 ;  /* 0x0000001764247c25 */ /* 0x000fe2000f8e0052 */
[----:B------:R-:W-:-:S04]  /*4df0*/  IADD3 R39, R61, R39, RZ ;  /* 0x000000273d277210 */ /* 0x000fc80007ffe0ff */
[----:B------:R-:W-:Y:S01]  /*4e00*/  IADD3 R37, R63, R37, RZ ;  /* 0x000000253f257210 */ /* 0x000fe20007ffe0ff */
[----:B0-----:R0:W-:Y:S04]  /*4e10*/  REDG.E.ADD.F32.FTZ.RN.STRONG.GPU desc[UR12][R38.64], R155 ;  /* 0x0000009b260079a6 */ /* 0x0011e8000c10f38c */
[----:B----4-:R0:W-:Y:S02]  /*4e20*/  REDG.E.ADD.F32.FTZ.RN.STRONG.GPU desc[UR12][R36.64], R147 ;  /* 0x00000093240079a6 */ /* 0x0101e4000c10f38c */
.L_x_18883:
[----:B------:R-:W-:Y:S05]  /*4e30*/  BSYNC B0 ;  /* 0x0000000000007941 */ /* 0x000fea0003800000 */
.L_x_18882:
        /* <DEDUP_REMOVED lines=9> */
.L_x_18885:
[----:B------:R-:W-:Y:S05]  /*4ed0*/  BSYNC B0 ;  /* 0x0000000000007941 */ /* 0x000fea0003800000 */
.L_x_18884:
        /* <DEDUP_REMOVED lines=9> */
.L_x_18887:
[----:B------:R-:W-:Y:S05]  /*4f70*/  BSYNC B0 ;  /* 0x0000000000007941 */ /* 0x000fea0003800000 */
.L_x_18886:
        /* <DEDUP_REMOVED lines=9> */
.L_x_18889:
[----:B------:R-:W-:Y:S05]  /*5010*/  BSYNC B0 ;  /* 0x0000000000007941 */ /* 0x000fea0003800000 */
.L_x_18888:
        /* <DEDUP_REMOVED lines=85> */
.L_x_18891:
[----:B------:R-:W-:Y:S05]  /*5570*/  BSYNC B0 ;  /* 0x0000000000007941 */ /* 0x000fea0003800000 */
.L_x_18890:
[----:B------:R-:W-:Y:S01]  /*5580*/  IADD3 R132, R132, 0x1, RZ ;  /* 0x0000000184847810 */ /* 0x000fe20007ffe0ff */
[----:B------:R-:W-:-:S03]  /*5590*/  UIADD3 UR5, UP0, UR5, 0x1, URZ ;  /* 0x0000000105057890 */ /* 0x000fc6000ff1e03f */
[----:B------:R-:W-:Y:S01]  /*55a0*/  ISETP.GE.AND P1, PT, R132, UR25, PT ;  /* 0x0000001984007c0c */ /* 0x000fe2000bf26270 */
[----:B------:R-:W-:-:S12]  /*55b0*/  UIADD3.X UR6, URZ, UR6, URZ, UP0, !UPT ;  /* 0x000000063f067290 */ /* 0x000fd800087fe43f */
[----:B------:R-:W-:Y:S05]  /*55c0*/  @!P1 BRA `(.L_x_18892) ;  /* 0xffffffd0001c9947 */ /* 0x000fea000383ffff */
.L_x_18861:
[----:B------:R-:W-:Y:S01]  /*55d0*/  BAR.SYNC.DEFER_BLOCKING 0x0 ;  /* 0x0000000000007b1d */ /* 0x000fe20000010000 */
[----:B-12---:R-:W-:Y:S01]  /*55e0*/  IMAD.WIDE R40, R26, 0x10, R68 ;  /* 0x000000101a287825 */ /* 0x006fe200078e0244 */
[----:B------:R-:W-:-:S06]  /*55f0*/  LEA R56, R24, R23, 0x4 ;  /* 0x0000001718387211 */ /* 0x000fcc00078e20ff */
[----:B------:R-:W1:Y:S01]  /*5600*/  LDC.64 R58, c[0x0][0x388] ;  /* 0x0000e200ff3a7b82 */ /* 0x000e620000000a00 */
[----:B------:R-:W-:Y:S01]  /*5610*/  IADD3 R62, R5, -0x1, RZ ;  /* 0xffffffff053e7810 */ /* 0x000fe20007ffe0ff */
[----:B------:R-:W-:-:S06]  /*5620*/  ULDC.64 UR6, c[0x0][0x390] ;  /* 0x0000e40000067ab9 */ /* 0x000fcc0000000a00 */
[----:B------:R-:W2:Y:S01]  /*5630*/  LDC.64 R60, c[0x0][0x3e0] ;  /* 0x0000f800ff3c7b82 */ /* 0x000ea20000000a00 */
[----:B------:R-:W5:Y:S01]  /*5640*/  LDG.E.128 R40, desc[UR12][R40.64] ;  /* 0x0000000c28287981 */ /* 0x000f62000c1e1d00 */
[----:B------:R-:W-:Y:S01]  /*5650*/  SHF.L.U32 R46, R62, 0x7, RZ ;  /* 0x000000073e2e7819 */ /* 0x000fe200000006ff */
[----:B------:R-:W-:-:S03]  /*5660*/  UIADD3 UR4, UR4, -0x100, URZ ;  /* 0xffffff0004047890 */ /* 0x000fc6000fffe03f */
[----:B------:R-:W-:Y:S01]  /*5670*/  SHF.R.S32.HI R47, RZ, 0x1f, R46 ;  /* 0x0000001fff2f7819 */ /* 0x000fe2000001142e */
[----:B-1----:R-:W-:-:S04]  /*5680*/  IMAD R44, R58, UR15, RZ ;  /* 0x0000000f3a2c7c24 */ /* 0x002fc8000f8e02ff */
[----:B------:R-:W-:Y:S01]  /*5690*/  IMAD R45, R59, UR14, R44 ;  /* 0x0000000e3b2d7c24 */ /* 0x000fe2000f8e022c */
[----:B-----5:R-:W-:Y:S01]  /*56a0*/  STS.128 [R56], R40 ;  /* 0x0000002838007388 */ /* 0x020fe20000000c00 */
[----:B------:R-:W-:-:S03]  /*56b0*/  NOP ;  /* 0x0000000000007918 */ /* 0x000fc60000000000 */
[----:B0-----:R-:W0:Y:S01]  /*56c0*/  LDS.128 R36, [R56] ;  /* 0x0000000038247984 */ /* 0x001e220000000c00 */
[----:B------:R-:W-:Y:S06]  /*56d0*/  BAR.SYNC.DEFER_BLOCKING 0x0 ;  /* 0x0000000000007b1d */ /* 0x000fec0000010000 */
[----:B------:R1:W-:Y:S01]  /*56e0*/  STS.128 [R56], R48 ;  /* 0x0000003038007388 */ /* 0x0003e20000000c00 */
[--C-:B0-----:R-:W-:Y:S01]  /*56f0*/  FADD.FTZ R36, R36, R29.reuse ;  /* 0x0000001d24247221 */ /* 0x101fe20000010000 */
[--C-:B------:R-:W-:Y:S01]  /*5700*/  FADD.FTZ R38, R38, R29.reuse ;  /* 0x0000001d26267221 */ /* 0x100fe20000010000 */
[--C-:B------:R-:W-:Y:S01]  /*5710*/  FADD.FTZ R37, R37, R29.reuse ;  /* 0x0000001d25257221 */ /* 0x100fe20000010000 */
[----:B------:R-:W-:Y:S01]  /*5720*/  FADD.FTZ R39, R39, R29 ;  /* 0x0000001d27277221 */ /* 0x000fe20000010000 */
[----:B-1----:R-:W0:Y:S01]  /*5730*/  LDC.64 R50, c[0x0][0x3a8] ;  /* 0x0000ea00ff327b82 */ /* 0x002e220000000a00 */
[----:B------:R-:W-:-:S02]  /*5740*/  FSETP.GTU.FTZ.AND P0, PT, R36, 20, PT ;  /* 0x41a000002400780b */ /* 0x000fc40003f1c000 */
[----:B------:R-:W-:Y:S02]  /*5750*/  FSETP.GTU.FTZ.AND P2, PT, R38, 20, PT ;  /* 0x41a000002600780b */ /* 0x000fe40003f5c000 */
[----:B------:R-:W-:Y:S02]  /*5760*/  FSETP.GTU.FTZ.AND P1, PT, R37, 20, PT ;  /* 0x41a000002500780b */ /* 0x000fe40003f3c000 */
[----:B------:R-:W-:-:S07]  /*5770*/  FSETP.GTU.FTZ.AND P3, PT, R39, 20, PT ;  /* 0x41a000002700780b */ /* 0x000fce0003f7c000 */
[----:B------:R-:W-:Y:S02]  /*5780*/  @!P0 FMUL.FTZ R0, R36, -1.4426950216293334961 ;  /* 0xbfb8aa3b24008820 */ /* 0x000fe40000410000 */
[----:B------:R-:W-:Y:S02]  /*5790*/  @!P2 FMUL.FTZ R36, R38, -1.4426950216293334961 ;  /* 0xbfb8aa3b2624a820 */ /* 0x000fe40000410000 */
[----:B------:R-:W-:Y:S02]  /*57a0*/  @!P1 FMUL.FTZ R33, R37, -1.4426950216293334961 ;  /* 0xbfb8aa3b25219820 */ /* 0x000fe40000410000 */
[----:B------:R-:W1:Y:S01]  /*57b0*/  @!P0 MUFU.EX2 R0, R0 ;  /* 0x0000000000008308 */ /* 0x000e620000000800 */
[----:B------:R-:W-:-:S07]  /*57c0*/  @!P3 FMUL.FTZ R40, R39, -1.4426950216293334961 ;  /* 0xbfb8aa3b2728b820 */ /* 0x000fce0000410000 */
[----:B------:R5:W3:Y:S01]  /*57d0*/  @!P2 MUFU.EX2 R42, R36 ;  /* 0x00000024002aa308 */ /* 0x000ae20000000800 */
[----:B------:R-:W-:-:S07]  /*57e0*/  NOP ;  /* 0x0000000000007918 */ /* 0x000fce0000000000 */
[----:B------:R-:W4:Y:S01]  /*57f0*/  @!P1 MUFU.EX2 R33, R33 ;  /* 0x0000002100219308 */ /* 0x000f220000000800 */
[----:B-----5:R-:W5:Y:S01]  /*5800*/  LDS.128 R36, [R56] ;  /* 0x0000000038247984 */ /* 0x020f620000000c00 */
[----:B-1----:R-:W-:-:S06]  /*5810*/  @!P0 FADD.FTZ R0, R0, 1 ;  /* 0x3f80000000008421 */ /* 0x002fcc0000010000 */
[----:B------:R1:W2:Y:S01]  /*5820*/  @!P3 MUFU.EX2 R43, R40 ;  /* 0x00000028002bb308 */ /* 0x0002a20000000800 */
[----:B---3--:R-:W-:-:S07]  /*5830*/  @!P2 FADD.FTZ R42, R42, 1 ;  /* 0x3f8000002a2aa421 */ /* 0x008fce0000010000 */
[----:B------:R3:W2:Y:S01]  /*5840*/  @!P0 MUFU.RCP R57, R0 ;  /* 0x0000000000398308 */ /* 0x0006a20000001000 */
[----:B-1----:R-:W-:-:S04]  /*5850*/  IMAD.WIDE.U32 R40, R58, UR14, R46 ;  /* 0x0000000e3a287c25 */ /* 0x002fc8000f8e002e */
[----:B----4-:R-:W-:Y:S01]  /*5860*/  @!P1 FADD.FTZ R33, R33, 1 ;  /* 0x3f80000021219421 */ /* 0x010fe20000010000 */
[----:B0-----:R-:W-:Y:S01]  /*5870*/  IMAD.WIDE.U32 R46, R50, UR14, R46 ;  /* 0x0000000e322e7c25 */ /* 0x001fe2000f8e002e */
[----:B------:R-:W-:Y:S02]  /*5880*/  IADD3 R41, R41, R45, RZ ;  /* 0x0000002d29297210 */ /* 0x000fe40007ffe0ff */
[----:B------:R0:W1:Y:S01]  /*5890*/  @!P1 MUFU.RCP R48, R33 ;  /* 0x0000002100309308 */ /* 0x0000620000001000 */
[----:B---3--:R-:W-:Y:S02]  /*58a0*/  IMAD R0, R32, UR6, RZ ;  /* 0x0000000620007c24 */ /* 0x008fe4000f8e02ff */
[----:B--2---:R-:W-:Y:S01]  /*58b0*/  @!P3 FADD.FTZ R43, R43, 1 ;  /* 0x3f8000002b2bb421 */ /* 0x004fe20000010000 */
[----:B------:R-:W-:-:S04]  /*58c0*/  IMAD.WIDE.U32 R40, R31, UR6, R40 ;  /* 0x000000061f287c25 */ /* 0x000fc8000f8e0028 */
[----:B------:R-:W-:Y:S01]  /*58d0*/  IMAD R45, R31, UR7, R0 ;  /* 0x000000071f2d7c24 */ /* 0x000fe2000f8e0200 */
[----:B------:R-:W-:Y:S01]  /*58e0*/  LEA R44, P4, R40, R60, 0x2 ;  /* 0x0000003c282c7211 */ /* 0x000fe200078810ff */
[----:B------:R-:W2:Y:S01]  /*58f0*/  @!P2 MUFU.RCP R49, R42 ;  /* 0x0000002a0031a308 */ /* 0x000ea20000001000 */
[----:B------:R-:W-:Y:S01]  /*5900*/  @!P0 FMUL.FTZ R52, R52, R57 ;  /* 0x0000003934348220 */ /* 0x000fe20000410000 */
[----:B------:R-:W-:Y:S01]  /*5910*/  ULDC.64 UR6, c[0x0][0x3b0] ;  /* 0x0000ec0000067ab9 */ /* 0x000fe20000000a00 */
[----:B0-----:R-:W-:-:S04]  /*5920*/  IADD3 R33, R41, R45, RZ ;  /* 0x0000002d29217210 */ /* 0x001fc80007ffe0ff */
[----:B------:R-:W-:Y:S01]  /*5930*/  LEA.HI.X R45, R40, R61, R33, 0x2, P4 ;  /* 0x0000003d282d7211 */ /* 0x000fe200020f1421 */
[----:B------:R-:W0:Y:S01]  /*5940*/  @!P3 MUFU.RCP R0, R43 ;  /* 0x0000002b0000b308 */ /* 0x000e220000001000 */
[----:B-1----:R-:W-:Y:S01]  /*5950*/  @!P1 FMUL.FTZ R53, R53, R48 ;  /* 0x0000003035359220 */ /* 0x002fe20000410000 */
[----:B------:R-:W-:Y:S01]  /*5960*/  IADD3 R68, P1, R68, -0x200, RZ ;  /* 0xfffffe0044447810 */ /* 0x000fe20007f3e0ff */
[----:B------:R-:W-:Y:S01]  /*5970*/  IMAD.WIDE R44, R26, 0x10, R44 ;  /* 0x000000101a2c7825 */ /* 0x000fe200078e022c */
[----:B------:R-:W-:Y:S02]  /*5980*/  IADD3 R10, P4, R10, -0x200, RZ ;  /* 0xfffffe000a0a7810 */ /* 0x000fe40007f9e0ff */
[----:B------:R-:W-:Y:S02]  /*5990*/  IADD3.X R69, R69, -0x1, RZ, P1, !PT ;  /* 0xffffffff45457810 */ /* 0x000fe40000ffe4ff */
[----:B-----5:R1:W-:Y:S01]  /*59a0*/  STG.E.128 desc[UR12][R44.64], R36 ;  /* 0x000000242c007986 */ /* 0x0203e2000c101d0c */
[----:B--2---:R-:W-:Y:S01]  /*59b0*/  @!P2 FMUL.FTZ R54, R54, R49 ;  /* 0x000000313636a220 */ /* 0x004fe20000410000 */
[----:B------:R-:W-:Y:S01]  /*59c0*/  BAR.SYNC.DEFER_BLOCKING 0x0 ;  /* 0x0000000000007b1d */ /* 0x000fe20000010000 */
[----:B------:R-:W-:-:S02]  /*59d0*/  IADD3 R9, P1, R9, -0x400, RZ ;  /* 0xfffffc0009097810 */ /* 0x000fc40007f3e0ff */
[----:B------:R-:W-:Y:S01]  /*59e0*/  IADD3 R7, P2, R7, -0x400, RZ ;  /* 0xfffffc0007077810 */ /* 0x000fe20007f5e0ff */
[----:B0-----:R-:W-:Y:S01]  /*59f0*/  @!P3 FMUL.FTZ R55, R55, R0 ;  /* 0x000000003737b220 */ /* 0x001fe20000410000 */
[----:B------:R-:W-:-:S03]  /*5a00*/  IMAD R0, R50, UR15, RZ ;  /* 0x0000000f32007c24 */ /* 0x000fc6000f8e02ff */
[----:B------:R-:W0:Y:S01]  /*5a10*/  LDC.64 R48, c[0x0][0x3f0] ;  /* 0x0000fc00ff307b82 */ /* 0x000e220000000a00 */
[----:B------:R-:W-:Y:S01]  /*5a20*/  IADD3 R12, P3, R12, -0x200, RZ ;  /* 0xfffffe000c0c7810 */ /* 0x000fe20007f7e0ff */
[----:B------:R-:W-:Y:S01]  /*5a30*/  IMAD R33, R51, UR14, R0 ;  /* 0x0000000e33217c24 */ /* 0x000fe2000f8e0200 */
[----:B------:R-:W-:Y:S01]  /*5a40*/  IADD3.X R8, R8, -0x1, RZ, P1, !PT ;  /* 0xffffffff08087810 */ /* 0x000fe20000ffe4ff */
[----:B------:R-:W-:Y:S01]  /*5a50*/  IMAD R0, R32, UR6, RZ ;  /* 0x0000000620007c24 */ /* 0x000fe2000f8e02ff */
[----:B------:R-:W-:Y:S02]  /*5a60*/  IADD3.X R6, R6, -0x1, RZ, P2, !PT ;  /* 0xffffffff06067810 */ /* 0x000fe400017fe4ff */
[----:B------:R-:W-:Y:S01]  /*5a70*/  IADD3 R47, R47, R33, RZ ;  /* 0x000000212f2f7210 */ /* 0x000fe20007ffe0ff */
[----:B------:R-:W-:Y:S01]  /*5a80*/  IMAD R33, R31, UR7, R0 ;  /* 0x000000071f217c24 */ /* 0x000fe2000f8e0200 */
[----:B------:R-:W-:Y:S02]  /*5a90*/  IADD3.X R13, R13, -0x1, RZ, P3, !PT ;  /* 0xffffffff0d0d7810 */ /* 0x000fe40001ffe4ff */
[----:B------:R-:W-:Y:S01]  /*5aa0*/  IADD3.X R11, R11, -0x1, RZ, P4, !PT ;  /* 0xffffffff0b0b7810 */ /* 0x000fe200027fe4ff */
[----:B-1----:R-:W-:Y:S01]  /*5ab0*/  IMAD.WIDE.U32 R36, R31, UR6, R46 ;  /* 0x000000061f247c25 */ /* 0x002fe2000f8e002e */
        /* <DEDUP_REMOVED lines=15> */
.L_x_18851:
        /* <DEDUP_REMOVED lines=26> */
.L_x_18895:
[----:B------:R-:W-:Y:S05]  /*5d50*/  BSYNC B0 ;  /* 0x0000000000007941 */ /* 0x000fea0003800000 */
.L_x_18894:
        /* <DEDUP_REMOVED lines=29> */
.L_x_18897:
[----:B------:R-:W3:Y:S02]  /*5f30*/  S2R R9, SR_TID.X ;  /* 0x0000000000097919 */ /* 0x000ee40000002100 */
.L_x_18898:
[----:B------:R-:W-:Y:S05]  /*5f40*/  BSYNC B0 ;  /* 0x0000000000007941 */ /* 0x000fea0003800000 */
.L_x_18896:
[----:B------:R-:W-:Y:S02]  /*5f50*/  ULDC UR10, c[0x0][0x21c] ;  /* 0x00008700000a7ab9 */ /* 0x000fe40000000800 */
[----:B---3--:R-:W-:-:S13]  /*5f60*/  ISETP.GE.AND P0, PT, R9, UR10, PT ;  /* 0x0000000a09007c0c */ /* 0x008fda000bf06270 */
[----:B------:R-:W-:Y:S05]  /*5f70*/  @P0 EXIT ;  /* 0x000000000000094d */ /* 0x000fea0003800000 */
[----:B------:R-:W3:Y:S01]  /*5f80*/  S2UR UR5, SR_CgaCtaId ;  /* 0x00000000000579c3 */ /* 0x000ee20000008800 */
[----:B------:R-:W-:Y:S01]  /*5f90*/  ULDC.64 UR6, c[0x0][0x338] ;  /* 0x0000ce0000067ab9 */ /* 0x000fe20000000a00 */
[----:B------:R-:W-:Y:S01]  /*5fa0*/  UMOV UR4, 0x400 ;  /* 0x0000040000047882 */ /* 0x000fe20000000000 */
[----:B------:R-:W-:Y:S01]  /*5fb0*/  IMAD R32, R32, UR6, RZ ;  /* 0x0000000620207c24 */ /* 0x000fe2000f8e02ff */
[----:B------:R-:W-:Y:S01]  /*5fc0*/  ULDC.64 UR8, c[0x0][0x3c0] ;  /* 0x0000f00000087ab9 */ /* 0x000fe20000000a00 */
[----:B-12---:R-:W-:-:S04]  /*5fd0*/  IMAD.WIDE.U32 R4, R31, UR6, RZ ;  /* 0x000000061f047c25 */ /* 0x006fc8000f8e00ff */
[----:B------:R-:W-:Y:S01]  /*5fe0*/  IMAD R13, R31, UR7, R32 ;  /* 0x000000071f0d7c24 */ /* 0x000fe2000f8e0220 */
[----:B------:R-:W-:-:S04]  /*5ff0*/  ULDC.64 UR6, c[0x0][0x340] ;  /* 0x0000d00000067ab9 */ /* 0x000fc80000000a00 */
[----:B------:R-:W-:Y:S01]  /*6000*/  IADD3 R13, R5, R13, RZ ;  /* 0x0000000d050d7210 */ /* 0x000fe20007ffe0ff */
[----:B---3--:R-:W-:-:S03]  /*6010*/  ULEA UR4, UR5, UR4, 0x18 ;  /* 0x0000000405047291 */ /* 0x008fc6000f8ec03f */
[----:B------:R-:W-:-:S09]  /*6020*/  ULDC UR5, c[0x0][0x0] ;  /* 0x0000000000057ab9 */ /* 0x000fd20000000800 */
.L_x_18899:
[----:B------:R-:W-:Y:S02]  /*6030*/  LEA R0, R9, UR4, 0x3 ;  /* 0x0000000409007c11 */ /* 0x000fe4000f8e18ff */
[----:B-1----:R-:W-:Y:S02]  /*6040*/  SHF.R.S32.HI R2, RZ, 0x1f, R9 ;  /* 0x0000001fff027819 */ /* 0x002fe40000011409 */
[----:B------:R-:W-:Y:S01]  /*6050*/  MOV R3, R13 ;  /* 0x0000000d00037202 */ /* 0x000fe20000000f00 */
[----:B------:R-:W1:Y:S02]  /*6060*/  LDS.64 R10, [R0+0x35d0] ;  /* 0x0035d000000a7984 */ /* 0x000e640000000a00 */
        /* <DEDUP_REMOVED lines=9> */
[----:B-1----:R1:W-:Y:S04]  /*6100*/  REDG.E.ADD.F32.FTZ.RN.STRONG.GPU desc[UR12][R2.64], R10 ;  /* 0x0000000a020079a6 */ /* 0x0023e8000c10f38c */
[----:B------:R1:W-:Y:S06]  /*6110*/  REDG.E.ADD.F32.FTZ.RN.STRONG.GPU desc[UR12][R2.64+0x4], R11 ;  /* 0x0000040b020079a6 */ /* 0x0003ec000c10f38c */
[----:B------:R-:W-:Y:S05]  /*6120*/  @!P0 BRA `(.L_x_18899) ;  /* 0xfffffffc00c08947 */ /* 0x000fea000383ffff */
[----:B------:R-:W-:Y:S05]  /*6130*/  EXIT ;  /* 0x000000000000794d */ /* 0x000fea0003800000 */
.L_x_18900:
        /* <DEDUP_REMOVED lines=12> */
.L_x_19060:


//--------------------- .nv.shared._Z25selective_scan_bwd_kernelI32Selective_Scan_bwd_kernel_traitsILi128ELi16ELb0ELb0ELb0ELb0ELb0EfN3c107complexIfEEEEv12SSMParamsBwd --------------------------
	.section	.nv.shared._Z25selective_scan_bwd_kernelI32Selective_Scan_bwd_kernel_traitsILi128ELi16ELb0ELb0ELb0ELb0ELb0EfN3c107complexIfEEEEv12SSMParamsBwd,"aw",@nobits
	.sectionflags	@""
	.align	16
	.zero		1024


//--------------------- .nv.shared.reserved.0     --------------------------
	.section	.nv.shared.reserved.0,"aw",@nobits
	.weak		__nv_reservedSMEM_offset_0_alias
	.size		__nv_reservedSMEM_offset_0_alias, 0, 0
	.other		__nv_reservedSMEM_offset_0_alias,@"STO_CUDA_RESERVED_SHARED STV_DEFAULT"
__nv_reservedSMEM_offset_0_alias:
	.zero		0


//--------------------- .nv.global                --------------------------
	.section	.nv.global,"aw",@nobits
.nv.global:
	.type		_ZN70_INTERNAL_c1571a1d_34_selective_scan_bwd_fp32_complex_cu_80d2ef76_34884cuda3std3__48in_placeE,@object
	.size		_ZN70_INTERNAL_c1571a1d_34_selective_scan_bwd_fp32_complex_cu_80d2ef76_34884cuda3std3__48in_placeE,(_ZN70_INTERNAL_c1571a1d_34_selective_scan_bwd_fp32_complex_cu_80d2ef76_34884cuda3std6ranges3__45__cpo8distanceE - _ZN70_INTERNAL_c1571a1d_34_selective_scan_bwd_fp32_complex_cu_80d2ef76_34884cuda3std3__48in_placeE)
_ZN70_INTERNAL_c1571a1d_34_selective_scan_bwd_fp32_complex_cu_80d2ef76_34884cuda3std3__48in_placeE:
	.zero		1
	.type		_ZN70_INTERNAL_c1571a1d_34_selective_scan_bwd_fp32_complex_cu_80d2ef76_34884cuda3std6ranges3__45__cpo8distanceE,@object
	.size		_ZN70_INTERNAL_c1571a1d_34_selective_scan_bwd_fp32_complex_cu_80d2ef76_34884cuda3std6ranges3__45__cpo8distanceE,(_ZN70_INTERNAL_c1571a1d_34_selective_scan_bwd_fp32_complex_cu_80d2ef76_34884cuda3std3__45__cpo6cbeginE - _ZN70_INTERNAL_c1571a1d_34_selective_scan_bwd_fp32_complex_cu_80d2ef76_34884cuda3std6ranges3__45__cpo8distanceE)
_ZN70_INTERNAL_c1571a1d_34_selective_scan_bwd_fp32_complex_cu_80d2ef76_34884cuda3std6ranges3__45__cpo8distanceE:
	.zero		1
	.type		_ZN70_INTERNAL_c1571a1d_34_selective_scan_bwd_fp32_complex_cu_80d2ef76_34884cuda3std3__45__cpo6cbeginE,@object
	.size		_ZN70_INTERNAL_c1571a1d_34_selective_scan_bwd_fp32_complex_cu_80d2ef76_34884cuda3std3__45__cpo6cbeginE,(_ZN70_INTERNAL_c1571a1d_34_selective_scan_bwd_fp32_complex_cu_80d2ef76_34884cuda3std6ranges3__45__cpo7advanceE - _ZN70_INTERNAL_c1571a1d_34_selective_scan_bwd_fp32_complex_cu_80d2ef76_34884cuda3std3__45__cpo6cbeginE)
_ZN70_INTERNAL_c1571a1d_34_selective_scan_bwd_fp32_complex_cu_80d2ef76_34884cuda3std3__45__cpo6cbeginE:
	.zero		1
	.type		_ZN70_INTERNAL_c1571a1d_34_selective_scan_bwd_fp32_complex_cu_80d2ef76_34884cuda3std6ranges3__45__cpo7advanceE,@object
	.size		_ZN70_INTERNAL_c1571a1d_34_selective_scan_bwd_fp32_complex_cu_80d2ef76_34884cuda3std6ranges3__45__cpo7advanceE,(_ZN70_INTERNAL_c1571a1d_34_selective_scan_bwd_fp32_complex_cu_80d2ef76_34884cuda3std3__45__cpo7crbeginE - _ZN70_INTERNAL_c1571a1d_34_selective_scan_bwd_fp32_complex_cu_80d2ef76_34884cuda3std6ranges3__45__cpo7advanceE)
_ZN70_INTERNAL_c1571a1d_34_selective_scan_bwd_fp32_complex_cu_80d2ef76_34884cuda3std6ranges3__45__cpo7advanceE:
	.zero		1
	.type		_ZN70_INTERNAL_c1571a1d_34_selective_scan_bwd_fp32_complex_cu_80d2ef76_34884cuda3std3__45__cpo7crbeginE,@object
	.size		_ZN70_INTERNAL_c1571a1d_34_selective_scan_bwd_fp32_complex_cu_80d2ef76_34884cuda3std3__45__cpo7crbeginE,(_ZN70_INTERNAL_c1571a1d_34_selective_scan_bwd_fp32_complex_cu_80d2ef76_34884cuda3std6ranges3__45__cpo4dataE - _ZN70_INTERNAL_c1571a1d_34_selective_scan_bwd_fp32_complex_cu_80d2ef76_34884cuda3std3__45__cpo7crbeginE)
_ZN70_INTERNAL_c1571a1d_34_selective_scan_bwd_fp32_complex_cu_80d2ef76_34884cuda3std3__45__cpo7crbeginE:
	.zero		1
	.type		_ZN70_INTERNAL_c1571a1d_34_selective_scan_bwd_fp32_complex_cu_80d2ef76_34884cuda3std6ranges3__45__cpo4dataE,@object
	.size		_ZN70_INTERNAL_c1571a1d_34_selective_scan_bwd_fp32_complex_cu_80d2ef76_34884cuda3std6ranges3__45__cpo4dataE,(_ZN70_INTERNAL_c1571a1d_34_selective_scan_bwd_fp32_complex_cu_80d2ef76_34884cuda3std6ranges3__45__cpo5beginE - _ZN70_INTERNAL_c1571a1d_34_selective_scan_bwd_fp32_complex_cu_80d2ef76_34884cuda3std6ranges3__45__cpo4dataE)
_ZN70_INTERNAL_c1571a1d_34_selective_scan_bwd_fp32_complex_cu_80d2ef76_34884cuda3std6ranges3__45__cpo4dataE:
	.zero		1
	.type		_ZN70_INTERNAL_c1571a1d_34_selective_scan_bwd_fp32_complex_cu_80d2ef76_34884cuda3std6ranges3__45__cpo5beginE,@object
	.size		_ZN70_INTERNAL_c1571a1d_34_selective_scan_bwd_fp32_complex_cu_80d2ef76_34884cuda3std6ranges3__45__cpo5beginE,(_ZN70_INTERNAL_c1571a1d_34_selective_scan_bwd_fp32_complex_cu_80d2ef76_34884cuda3std3__472_GLOBAL__N__c1571a1d_34_selective_scan_bwd_fp32_complex_cu_80d2ef76_34886ignoreE - _ZN70_INTERNAL_c1571a1d_34_selective_scan_bwd_fp32_complex_cu_80d2ef76_34884cuda3std6ranges3__45__cpo5beginE)
_ZN70_INTERNAL_c1571a1d_34_selective_scan_bwd_fp32_complex_cu_80d2ef76_34884cuda3std6ranges3__45__cpo5beginE:
	.zero		1
	.type		_ZN70_INTERNAL_c1571a1d_34_selective_scan_bwd_fp32_complex_cu_80d2ef76_34884cuda3std3__472_GLOBAL__N__c1571a1d_34_selective_scan_bwd_fp32_complex_cu_80d2ef76_34886ignoreE,@object
	.size		_ZN70_INTERNAL_c1571a1d_34_selective_scan_bwd_fp32_complex_cu_80d2ef76_34884cuda3std3__472_GLOBAL__N__c1571a1d_34_selective_scan_bwd_fp32_complex_cu_80d2ef76_34886ignoreE,(_ZN70_INTERNAL_c1571a1d_34_selective_scan_bwd_fp32_complex_cu_80d2ef76_34884cuda3std6ranges3__45__cpo4sizeE - _ZN70_INTERNAL_c1571a1d_34_selective_scan_bwd_fp32_complex_cu_80d2ef76_34884cuda3std3__472_GLOBAL__N__c1571a1d_34_selective_scan_bwd_fp32_complex_cu_80d2ef76_34886ignoreE)
_ZN70_INTERNAL_c1571a1d_34_selective_scan_bwd_fp32_complex_cu_80d2ef76_34884cuda3std3__472_GLOBAL__N__c1571a1d_34_selective_scan_bwd_fp32_complex_cu_80d2ef76_34886ignoreE:
	.zero		1
	.type		_ZN70_INTERNAL_c1571a1d_34_selective_scan_bwd_fp32_complex_cu_80d2ef76_34884cuda3std6ranges3__45__cpo4sizeE,@object
	.size		_ZN70_INTERNAL_c1571a1d_34_selective_scan_bwd_fp32_complex_cu_80d2ef76_34884cuda3std6ranges3__45__cpo4sizeE,(_ZN70_INTERNAL_c1571a1d_34_selective_scan_bwd_fp32_complex_cu_80d2ef76_34884cuda3std3__45__cpo5beginE - _ZN70_INTERNAL_c1571a1d_34_selective_scan_bwd_fp32_complex_cu_80d2ef76_34884cuda3std6ranges3__45__cpo4sizeE)
_ZN70_INTERNAL_c1571a1d_34_selective_scan_bwd_fp32_complex_cu_80d2ef76_34884cuda3std6ranges3__45__cpo4sizeE:
	.zero		1
	.type		_ZN70_INTERNAL_c1571a1d_34_selective_scan_bwd_fp32_complex_cu_80d2ef76_34884cuda3std3__45__cpo5beginE,@object
	.size		_ZN70_INTERNAL_c1571a1d_34_selective_scan_bwd_fp32_complex_cu_80d2ef76_34884cuda3std3__45__cpo5beginE,(_ZN70_INTERNAL_c1571a1d_34_selective_scan_bwd_fp32_complex_cu_80d2ef76_34884cuda3std6ranges3__45__cpo6cbeginE - _ZN70_INTERNAL_c1571a1d_34_selective_scan_bwd_fp32_complex_cu_80d2ef76_34884cuda3std3__45__cpo5beginE)
_ZN70_INTERNAL_c1571a1d_34_selective_scan_bwd_fp32_complex_cu_80d2ef76_34884cuda3std3__45__cpo5beginE:
	.zero		1
	.type		_ZN70_INTERNAL_c1571a1d_34_selective_scan_bwd_fp32_complex_cu_80d2ef76_34884cuda3std6ranges3__45__cpo6cbeginE,@object
	.size		_ZN70_INTERNAL_c1571a1d_34_selective_scan_bwd_fp32_complex_cu_80d2ef76_34884cuda3std6ranges3__45__cpo6cbeginE,(_ZN70_INTERNAL_c1571a1d_34_selective_scan_bwd_fp32_complex_cu_80d2ef76_34884cuda3std3__45__cpo6rbeginE - _ZN70_INTERNAL_c1571a1d_34_selective_scan_bwd_fp32_complex_cu_80d2ef76_34884cuda3std6ranges3__45__cpo6cbeginE)
_ZN70_INTERNAL_c1571a1d_34_selective_scan_bwd_fp32_complex_cu_80d2ef76_34884cuda3std6ranges3__45__cpo6cbeginE:
	.zero		1
	.type		_ZN70_INTERNAL_c1571a1d_34_selective_scan_bwd_fp32_complex_cu_80d2ef76_34884cuda3std3__45__cpo6rbeginE,@object
	.size		_ZN70_INTERNAL_c1571a1d_34_selective_scan_bwd_fp32_complex_cu_80d2ef76_34884cuda3std3__45__cpo6rbeginE,(_ZN70_INTERNAL_c1571a1d_34_selective_scan_bwd_fp32_complex_cu_80d2ef76_34884cuda3std6ranges3__45__cpo4nextE - _ZN70_INTERNAL_c1571a1d_34_selective_scan_bwd_fp32_complex_cu_80d2ef76_34884cuda3std3__45__cpo6rbeginE)
_ZN70_INTERNAL_c1571a1d_34_selective_scan_bwd_fp32_complex_cu_80d2ef76_34884cuda3std3__45__cpo6rbeginE:
	.zero		1
	.type		_ZN70_INTERNAL_c1571a1d_34_selective_scan_bwd_fp32_complex_cu_80d2ef76_34884cuda3std6ranges3__45__cpo4nextE,@object
	.size		_ZN70_INTERNAL_c1571a1d_34_selective_scan_bwd_fp32_complex_cu_80d2ef76_34884cuda3std6ranges3__45__cpo4nextE,(_ZN70_INTERNAL_c1571a1d_34_selective_scan_bwd_fp32_complex_cu_80d2ef76_34884cuda3std6ranges3__45__cpo4swapE - _ZN70_INTERNAL_c1571a1d_34_selective_scan_bwd_fp32_complex_cu_80d2ef76_34884cuda3std6ranges3__45__cpo4nextE)
_ZN70_INTERNAL_c1571a1d_34_selective_scan_bwd_fp32_complex_cu_80d2ef76_34884cuda3std6ranges3__45__cpo4nextE:
	.zero		1
	.type		_ZN70_INTERNAL_c1571a1d_34_selective_scan_bwd_fp32_complex_cu_80d2ef76_34884cuda3std6ranges3__45__cpo4swapE,@object
	.size		_ZN70_INTERNAL_c1571a1d_34_selective_scan_bwd_fp32_complex_cu_80d2ef76_34884cuda3std6ranges3__45__cpo4swapE,(_ZN70_INTERNAL_c1571a1d_34_selective_scan_bwd_fp32_complex_cu_80d2ef76_34884cuda3std3__420unreachable_sentinelE - _ZN70_INTERNAL_c1571a1d_34_selective_scan_bwd_fp32_complex_cu_80d2ef76_34884cuda3std6ranges3__45__cpo4swapE)
_ZN70_INTERNAL_c1571a1d_34_selective_scan_bwd_fp32_complex_cu_80d2ef76_34884cuda3std6ranges3__45__cpo4swapE:
	.zero		1
	.type		_ZN70_INTERNAL_c1571a1d_34_selective_scan_bwd_fp32_complex_cu_80d2ef76_34884cuda3std3__420unreachable_sentinelE,@object
	.size		_ZN70_INTERNAL_c1571a1d_34_selective_scan_bwd_fp32_complex_cu_80d2ef76_34884cuda3std3__420unreachable_sentinelE,(_ZN70_INTERNAL_c1571a1d_34_selective_scan_bwd_fp32_complex_cu_80d2ef76_34886thrust23THRUST_300001_SM_900_NS6system6detail10sequential3seqE - _ZN70_INTERNAL_c1571a1d_34_selective_scan_bwd_fp32_complex_cu_80d2ef76_34884cuda3std3__420unreachable_sentinelE)
_ZN70_INTERNAL_c1571a1d_34_selective_scan_bwd_fp32_complex_cu_80d2ef76_34884cuda3std3__420unreachable_sentinelE:
	.zero		1
	.type		_ZN70_INTERNAL_c1571a1d_34_selective_scan_bwd_fp32_complex_cu_80d2ef76_34886thrust23THRUST_300001_SM_900_NS6system6detail10sequential3seqE,@object
	.size		_ZN70_INTERNAL_c1571a1d_34_selective_scan_bwd_fp32_complex_cu_80d2ef76_34886thrust23THRUST_300001_SM_900_NS6system6detail10sequential3seqE,(_ZN70_INTERNAL_c1571a1d_34_selective_scan_bwd_fp32_complex_cu_80d2ef76_34884cuda3std3__45__cpo4cendE - _ZN70_INTERNAL_c1571a1d_34_selective_scan_bwd_fp32_complex_cu_80d2ef76_34886thrust23THRUST_300001_SM_900_NS6system6detail10sequential3seqE)
_ZN70_INTERNAL_c1571a1d_34_selective_scan_bwd_fp32_complex_cu_80d2ef76_34886thrust23THRUST_300001_SM_900_NS6system6detail10sequential3seqE:
	.zero		1
	.type		_ZN70_INTERNAL_c1571a1d_34_selective_scan_bwd_fp32_complex_cu_80d2ef76_34884cuda3std3__45__cpo4cendE,@object
	.size		_ZN70_INTERNAL_c1571a1d_34_selective_scan_bwd_fp32_complex_cu_80d2ef76_34884cuda3std3__45__cpo4cendE,(_ZN70_INTERNAL_c1571a1d_34_selective_scan_bwd_fp32_complex_cu_80d2ef76_34884cuda3std6ranges3__45__cpo9iter_swapE - _ZN70_INTERNAL_c1571a1d_34_selective_scan_bwd_fp32_complex_cu_80d2ef76_34884cuda3std3__45__cpo4cendE)
_ZN70_INTERNAL_c1571a1d_34_selective_scan_bwd_fp32_complex_cu_80d2ef76_34884cuda3std3__45__cpo4cendE:
	.zero		1
	.type		_ZN70_INTERNAL_c1571a1d_34_selective_scan_bwd_fp32_complex_cu_80d2ef76_34884cuda3std6ranges3__45__cpo9iter_swapE,@object
	.size		_ZN70_INTERNAL_c1571a1d_34_selective_scan_bwd_fp32_complex_cu_80d2ef76_34884cuda3std6ranges3__45__cpo9iter_swapE,(_ZN70_INTERNAL_c1571a1d_34_selective_scan_bwd_fp32_complex_cu_80d2ef76_34884cuda3std3__45__cpo5crendE - _ZN70_INTERNAL_c1571a1d_34_selective_scan_bwd_fp32_complex_cu_80d2ef76_34884cuda3std6ranges3__45__cpo9iter_swapE)
_ZN70_INTERNAL_c1571a1d_34_selective_scan_bwd_fp32_complex_cu_80d2ef76_34884cuda3std6ranges3__45__cpo9iter_swapE:
	.zero		1
	.type		_ZN70_INTERNAL_c1571a1d_34_selective_scan_bwd_fp32_complex_cu_80d2ef76_34884cuda3std3__45__cpo5crendE,@object
	.size		_ZN70_INTERNAL_c1571a1d_34_selective_scan_bwd_fp32_complex_cu_80d2ef76_34884cuda3std3__45__cpo5crendE,(_ZN70_INTERNAL_c1571a1d_34_selective_scan_bwd_fp32_complex_cu_80d2ef76_34884cuda3std6ranges3__45__cpo5cdataE - _ZN70_INTERNAL_c1571a1d_34_selective_scan_bwd_fp32_complex_cu_80d2ef76_34884cuda3std3__45__cpo5crendE)
_ZN70_INTERNAL_c1571a1d_34_selective_scan_bwd_fp32_complex_cu_80d2ef76_34884cuda3std3__45__cpo5crendE:
	.zero		1
	.type		_ZN70_INTERNAL_c1571a1d_34_selective_scan_bwd_fp32_complex_cu_80d2ef76_34884cuda3std6ranges3__45__cpo5cdataE,@object
	.size		_ZN70_INTERNAL_c1571a1d_34_selective_scan_bwd_fp32_complex_cu_80d2ef76_34884cuda3std6ranges3__45__cpo5cdataE,(_ZN70_INTERNAL_c1571a1d_34_selective_scan_bwd_fp32_complex_cu_80d2ef76_34884cuda3std6ranges3__45__cpo3endE - _ZN70_INTERNAL_c1571a1d_34_selective_scan_bwd_fp32_complex_cu_80d2ef76_34884cuda3std6ranges3__45__cpo5cdataE)
_ZN70_INTERNAL_c1571a1d_34_selective_scan_bwd_fp32_complex_cu_80d2ef76_34884cuda3std6ranges3__45__cpo5cdataE:
	.zero		1
	.type		_ZN70_INTERNAL_c1571a1d_34_selective_scan_bwd_fp32_complex_cu_80d2ef76_34884cuda3std6ranges3__45__cpo3endE,@object
	.size		_ZN70_INTERNAL_c1571a1d_34_selective_scan_bwd_fp32_complex_cu_80d2ef76_34884cuda3std6ranges3__45__cpo3endE,(_ZN70_INTERNAL_c1571a1d_34_selective_scan_bwd_fp32_complex_cu_80d2ef76_34884cuda3std3__419piecewise_constructE - _ZN70_INTERNAL_c1571a1d_34_selective_scan_bwd_fp32_complex_cu_80d2ef76_34884cuda3std6ranges3__45__cpo3endE)
_ZN70_INTERNAL_c1571a1d_34_selective_scan_bwd_fp32_complex_cu_80d2ef76_34884cuda3std6ranges3__45__cpo3endE:
	.zero		1
	.type		_ZN70_INTERNAL_c1571a1d_34_selective_scan_bwd_fp32_complex_cu_80d2ef76_34884cuda3std3__419piecewise_constructE,@object
	.size		_ZN70_INTERNAL_c1571a1d_34_selective_scan_bwd_fp32_complex_cu_80d2ef76_34884cuda3std3__419piecewise_constructE,(_ZN70_INTERNAL_c1571a1d_34_selective_scan_bwd_fp32_complex_cu_80d2ef76_34884cuda3std6ranges3__45__cpo5ssizeE - _ZN70_INTERNAL_c1571a1d_34_selective_scan_bwd_fp32_complex_cu_80d2ef76_34884cuda3std3__419piecewise_constructE)
_ZN70_INTERNAL_c1571a1d_34_selective_scan_bwd_fp32_complex_cu_80d2ef76_34884cuda3std3__419piecewise_constructE:
	.zero		1
	.type		_ZN70_INTERNAL_c1571a1d_34_selective_scan_bwd_fp32_complex_cu_80d2ef76_34884cuda3std6ranges3__45__cpo5ssizeE,@object
	.size		_ZN70_INTERNAL_c1571a1d_34_selective_scan_bwd_fp32_complex_cu_80d2ef76_34884cuda3std6ranges3__45__cpo5ssizeE,(_ZN70_INTERNAL_c1571a1d_34_selective_scan_bwd_fp32_complex_cu_80d2ef76_34884cuda3std3__45__cpo3endE - _ZN70_INTERNAL_c1571a1d_34_selective_scan_bwd_fp32_complex_cu_80d2ef76_34884cuda3std6ranges3__45__cpo5ssizeE)
_ZN70_INTERNAL_c1571a1d_34_selective_scan_bwd_fp32_complex_cu_80d2ef76_34884cuda3std6ranges3__45__cpo5ssizeE:
	.zero		1
	.type		_ZN70_INTERNAL_c1571a1d_34_selective_scan_bwd_fp32_complex_cu_80d2ef76_34884cuda3std3__45__cpo3endE,@object
	.size		_ZN70_INTERNAL_c1571a1d_34_selective_scan_bwd_fp32_complex_cu_80d2ef76_34884cuda3std3__45__cpo3endE,(_ZN70_INTERNAL_c1571a1d_34_selective_scan_bwd_fp32_complex_cu_80d2ef76_34884cuda3std6ranges3__45__cpo4cendE - _ZN70_INTERNAL_c1571a1d_34_selective_scan_bwd_fp32_complex_cu_80d2ef76_34884cuda3std3__45__cpo3endE)
_ZN70_INTERNAL_c1571a1d_34_selective_scan_bwd_fp32_complex_cu_80d2ef76_34884cuda3std3__45__cpo3endE:
	.zero		1
	.type		_ZN70_INTERNAL_c1571a1d_34_selective_scan_bwd_fp32_complex_cu_80d2ef76_34884cuda3std6ranges3__45__cpo4cendE,@object
	.size		_ZN70_INTERNAL_c1571a1d_34_selective_scan_bwd_fp32_complex_cu_80d2ef76_34884cuda3std6ranges3__45__cpo4cendE,(_ZN70_INTERNAL_c1571a1d_34_selective_scan_bwd_fp32_complex_cu_80d2ef76_34884cuda3std3__45__cpo4rendE - _ZN70_INTERNAL_c1571a1d_34_selective_scan_bwd_fp32_complex_cu_80d2ef76_34884cuda3std6ranges3__45__cpo4cendE)
_ZN70_INTERNAL_c1571a1d_34_selective_scan_bwd_fp32_complex_cu_80d2ef76_34884cuda3std6ranges3__45__cpo4cendE:
	.zero		1
	.type		_ZN70_INTERNAL_c1571a1d_34_selective_scan_bwd_fp32_complex_cu_80d2ef76_34884cuda3std3__45__cpo4rendE,@object
	.size		_ZN70_INTERNAL_c1571a1d_34_selective_scan_bwd_fp32_complex_cu_80d2ef76_34884cuda3std3__45__cpo4rendE,(_ZN70_INTERNAL_c1571a1d_34_selective_scan_bwd_fp32_complex_cu_80d2ef76_34884cuda3std6ranges3__45__cpo4prevE - _ZN70_INTERNAL_c1571a1d_34_selective_scan_bwd_fp32_complex_cu_80d2ef76_34884cuda3std3__45__cpo4rendE)
_ZN70_INTERNAL_c1571a1d_34_selective_scan_bwd_fp32_complex_cu_80d2ef76_34884cuda3std3__45__cpo4rendE:
	.zero		1
	.type		_ZN70_INTERNAL_c1571a1d_34_selective_scan_bwd_fp32_complex_cu_80d2ef76_34884cuda3std6ranges3__45__cpo4prevE,@object
	.size		_ZN70_INTERNAL_c1571a1d_34_selective_scan_bwd_fp32_complex_cu_80d2ef76_34884cuda3std6ranges3__45__cpo4prevE,(_ZN70_INTERNAL_c1571a1d_34_selective_scan_bwd_fp32_complex_cu_80d2ef76_34884cuda3std6ranges3__45__cpo9iter_moveE - _ZN70_INTERNAL_c1571a1d_34_selective_scan_bwd_fp32_complex_cu_80d2ef76_34884cuda3std6ranges3__45__cpo4prevE)
_ZN70_INTERNAL_c1571a1d_34_selective_scan_bwd_fp32_complex_cu_80d2ef76_34884cuda3std6ranges3__45__cpo4prevE:
	.zero		1
	.type		_ZN70_INTERNAL_c1571a1d_34_selective_scan_bwd_fp32_complex_cu_80d2ef76_34884cuda3std6ranges3__45__cpo9iter_moveE,@object
	.size		_ZN70_INTERNAL_c1571a1d_34_selective_scan_bwd_fp32_complex_cu_80d2ef76_34884cuda3std6ranges3__45__cpo9iter_moveE,(.L_13 - _ZN70_INTERNAL_c1571a1d_34_selective_scan_bwd_fp32_complex_cu_80d2ef76_34884cuda3std6ranges3__45__cpo9iter_moveE)
_ZN70_INTERNAL_c1571a1d_34_selective_scan_bwd_fp32_complex_cu_80d2ef76_34884cuda3std6ranges3__45__cpo9iter_moveE:
	.zero		1
.L_13:


//--------------------- .nv.shared._Z25selective_scan_bwd_kernelI32Selective_Scan_bwd_kernel_traitsILi128ELi16ELb0ELb0ELb0ELb0ELb1EfN3c107complexIfEEEEv12SSMParamsBwd --------------------------
	.section	.nv.shared._Z25selective_scan_bwd_kernelI32Selective_Scan_bwd_kernel_traitsILi128ELi16ELb0ELb0ELb0ELb0ELb1EfN3c107complexIfEEEEv12SSMParamsBwd,"aw",@nobits
	.sectionflags	@""
	.align	16
	.zero		1024


//--------------------- .nv.shared._Z25selective_scan_bwd_kernelI32Selective_Scan_bwd_kernel_traitsILi128ELi16ELb0ELb0ELb0ELb1ELb0EfN3c107complexIfEEEEv12SSMParamsBwd --------------------------
	.section	.nv.shared._Z25selective_scan_bwd_kernelI32Selective_Scan_bwd_kernel_traitsILi128ELi16ELb0ELb0ELb0ELb1ELb0EfN3c107complexIfEEEEv12SSMParamsBwd,"aw",@nobits
	.sectionflags	@""
	.align	16
	.zero		1024


//--------------------- .nv.shared._Z25selective_scan_bwd_kernelI32Selective_Scan_bwd_kernel_traitsILi128ELi16ELb0ELb0ELb0ELb1ELb1EfN3c107complexIfEEEEv12SSMParamsBwd --------------------------
	.section	.nv.shared._Z25selective_scan_bwd_kernelI32Selective_Scan_bwd_kernel_traitsILi128ELi16ELb0ELb0ELb0ELb1ELb1EfN3c107complexIfEEEEv12SSMParamsBwd,"aw",@nobits
	.sectionflags	@""
	.align	16
	.zero		1024


//--------------------- .nv.shared._Z25selective_scan_bwd_kernelI32Selective_Scan_bwd_kernel_traitsILi128ELi16ELb0ELb0ELb1ELb0ELb0EfN3c107complexIfEEEEv12SSMParamsBwd --------------------------
	.section	.nv.shared._Z25selective_scan_bwd_kernelI32Selective_Scan_bwd_kernel_traitsILi128ELi16ELb0ELb0ELb1ELb0ELb0EfN3c107complexIfEEEEv12SSMParamsBwd,"aw",@nobits
	.sectionflags	@""
	.align	16
	.zero		1024


//--------------------- .nv.shared._Z25selective_scan_bwd_kernelI32Selective_Scan_bwd_kernel_traitsILi128ELi16ELb0ELb0ELb1ELb0ELb1EfN3c107complexIfEEEEv12SSMParamsBwd --------------------------
	.section	.nv.shared._Z25selective_scan_bwd_kernelI32Selective_Scan_bwd_kernel_traitsILi128ELi16ELb0ELb0ELb1ELb0ELb1EfN3c107complexIfEEEEv12SSMParamsBwd,"aw",@nobits
	.sectionflags	@""
	.align	16
	.zero		1024


//--------------------- .nv.shared._Z25selective_scan_bwd_kernelI32Selective_Scan_bwd_kernel_traitsILi128ELi16ELb0ELb0ELb1ELb1ELb0EfN3c107complexIfEEEEv12SSMParamsBwd --------------------------
	.section	.nv.shared._Z25selective_scan_bwd_kernelI32Selective_Scan_bwd_kernel_traitsILi128ELi16ELb0ELb0ELb1ELb1ELb0EfN3c107complexIfEEEEv12SSMParamsBwd,"aw",@nobits
	.sectionflags	@""
	.align	16
	.zero		1024


//--------------------- .nv.shared._Z25selective_scan_bwd_kernelI32Selective_Scan_bwd_kernel_traitsILi128ELi16ELb0ELb0ELb1ELb1ELb1EfN3c107complexIfEEEEv12SSMParamsBwd --------------------------
	.section	.nv.shared._Z25selective_scan_bwd_kernelI32Selective_Scan_bwd_kernel_traitsILi128ELi16ELb0ELb0ELb1ELb1ELb1EfN3c107complexIfEEEEv12SSMParamsBwd,"aw",@nobits
	.sectionflags	@""
	.align	16
	.zero		1024


//--------------------- .nv.shared._Z25selective_scan_bwd_kernelI32Selective_Scan_bwd_kernel_traitsILi128ELi16ELb0ELb1ELb0ELb0ELb0EfN3c107complexIfEEEEv12SSMParamsBwd --------------------------
	.section	.nv.shared._Z25selective_scan_bwd_kernelI32Selective_Scan_bwd_kernel_traitsILi128ELi16ELb0ELb1ELb0ELb0ELb0EfN3c107complexIfEEEEv12SSMParamsBwd,"aw",@nobits
	.sectionflags	@""
	.align	16
	.zero		1024


//--------------------- .nv.shared._Z25selective_scan_bwd_kernelI32Selective_Scan_bwd_kernel_traitsILi128ELi16ELb0ELb1ELb0ELb0ELb1EfN3c107complexIfEEEEv12SSMParamsBwd --------------------------
	.section	.nv.shared._Z25selective_scan_bwd_kernelI32Selective_Scan_bwd_kernel_traitsILi128ELi16ELb0ELb1ELb0ELb0ELb1EfN3c107complexIfEEEEv12SSMParamsBwd,"aw",@nobits
	.sectionflags	@""
	.align	16
	.zero		1024


//--------------------- .nv.shared._Z25selective_scan_bwd_kernelI32Selective_Scan_bwd_kernel_traitsILi128ELi16ELb0ELb1ELb0ELb1ELb0EfN3c107complexIfEEEEv12SSMParamsBwd --------------------------
	.section	.nv.shared._Z25selective_scan_bwd_kernelI32Selective_Scan_bwd_kernel_traitsILi128ELi16ELb0ELb1ELb0ELb1ELb0EfN3c107complexIfEEEEv12SSMParamsBwd,"aw",@nobits
	.sectionflags	@""
	.align	16
	.zero		1024


//--------------------- .nv.shared._Z25selective_scan_bwd_kernelI32Selective_Scan_bwd_kernel_traitsILi128ELi16ELb0ELb1ELb0ELb1ELb1EfN3c107complexIfEEEEv12SSMParamsBwd --------------------------
	.section	.nv.shared._Z25selective_scan_bwd_kernelI32Selective_Scan_bwd_kernel_traitsILi128ELi16ELb0ELb1ELb0ELb1ELb1EfN3c107complexIfEEEEv12SSMParamsBwd,"aw",@nobits
	.sectionflags	@""
	.align	16
	.zero		1024


//--------------------- .nv.shared._Z25selective_scan_bwd_kernelI32Selective_Scan_bwd_kernel_traitsILi128ELi16ELb0ELb1ELb1ELb0ELb0EfN3c107complexIfEEEEv12SSMParamsBwd --------------------------
	.section	.nv.shared._Z25selective_scan_bwd_kernelI32Selective_Scan_bwd_kernel_traitsILi128ELi16ELb0ELb1ELb1ELb0ELb0EfN3c107complexIfEEEEv12SSMParamsBwd,"aw",@nobits
	.sectionflags	@""
	.align	16
	.zero		1024


//--------------------- .nv.shared._Z25selective_scan_bwd_kernelI32Selective_Scan_bwd_kernel_traitsILi128ELi16ELb0ELb1ELb1ELb0ELb1EfN3c107complexIfEEEEv12SSMParamsBwd --------------------------
	.section	.nv.shared._Z25selective_scan_bwd_kernelI32Selective_Scan_bwd_kernel_traitsILi128ELi16ELb0ELb1ELb1ELb0ELb1EfN3c107complexIfEEEEv12SSMParamsBwd,"aw",@nobits
	.sectionflags	@""
	.align	16
	.zero		1024


//--------------------- .nv.shared._Z25selective_scan_bwd_kernelI32Selective_Scan_bwd_kernel_traitsILi128ELi16ELb0ELb1ELb1ELb1ELb0EfN3c107complexIfEEEEv12SSMParamsBwd --------------------------
	.section	.nv.shared._Z25selective_scan_bwd_kernelI32Selective_Scan_bwd_kernel_traitsILi128ELi16ELb0ELb1ELb1ELb1ELb0EfN3c107complexIfEEEEv12SSMParamsBwd,"aw",@nobits
	.sectionflags	@""
	.align	16
	.zero		1024


//--------------------- .nv.shared._Z25selective_scan_bwd_kernelI32Selective_Scan_bwd_kernel_traitsILi128ELi16ELb0ELb1ELb1ELb1ELb1EfN3c107complexIfEEEEv12SSMParamsBwd --------------------------
	.section	.nv.shared._Z25selective_scan_bwd_kernelI32Selective_Scan_bwd_kernel_traitsILi128ELi16ELb0ELb1ELb1ELb1ELb1EfN3c107complexIfEEEEv12SSMParamsBwd,"aw",@nobits
	.sectionflags	@""
	.align	16
	.zero		1024


//--------------------- .nv.shared._Z25selective_scan_bwd_kernelI32Selective_Scan_bwd_kernel_traitsILi128ELi16ELb1ELb0ELb0ELb0ELb0EfN3c107complexIfEEEEv12SSMParamsBwd --------------------------
	.section	.nv.shared._Z25selective_scan_bwd_kernelI32Selective_Scan_bwd_kernel_traitsILi128ELi16ELb1ELb0ELb0ELb0ELb0EfN3c107complexIfEEEEv12SSMParamsBwd,"aw",@nobits
	.sectionflags	@""
	.align	16
	.zero		1024


//--------------------- .nv.shared._Z25selective_scan_bwd_kernelI32Selective_Scan_bwd_kernel_traitsILi128ELi16ELb1ELb0ELb0ELb0ELb1EfN3c107complexIfEEEEv12SSMParamsBwd --------------------------
	.section	.nv.shared._Z25selective_scan_bwd_kernelI32Selective_Scan_bwd_kernel_traitsILi128ELi16ELb1ELb0ELb0ELb0ELb1EfN3c107complexIfEEEEv12SSMParamsBwd,"aw",@nobits
	.sectionflags	@""
	.align	16
	.zero		1024


//--------------------- .nv.shared._Z25selective_scan_bwd_kernelI32Selective_Scan_bwd_kernel_traitsILi128ELi16ELb1ELb0ELb0ELb1ELb0EfN3c107complexIfEEEEv12SSMParamsBwd --------------------------
	.section	.nv.shared._Z25selective_scan_bwd_kernelI32Selective_Scan_bwd_kernel_traitsILi128ELi16ELb1ELb0ELb0ELb1ELb0EfN3c107complexIfEEEEv12SSMParamsBwd,"aw",@nobits
	.sectionflags	@""
	.align	16
	.zero		1024


//--------------------- .nv.shared._Z25selective_scan_bwd_kernelI32Selective_Scan_bwd_kernel_traitsILi128ELi16ELb1ELb0ELb0ELb1ELb1EfN3c107complexIfEEEEv12SSMParamsBwd --------------------------
	.section	.nv.shared._Z25selective_scan_bwd_kernelI32Selective_Scan_bwd_kernel_traitsILi128ELi16ELb1ELb0ELb0ELb1ELb1EfN3c107complexIfEEEEv12SSMParamsBwd,"aw",@nobits
	.sectionflags	@""
	.align	16
	.zero		1024


//--------------------- .nv.shared._Z25selective_scan_bwd_kernelI32Selective_Scan_bwd_kernel_traitsILi128ELi16ELb1ELb0ELb1ELb0ELb0EfN3c107complexIfEEEEv12SSMParamsBwd --------------------------
	.section	.nv.shared._Z25selective_scan_bwd_kernelI32Selective_Scan_bwd_kernel_traitsILi128ELi16ELb1ELb0ELb1ELb0ELb0EfN3c107complexIfEEEEv12SSMParamsBwd,"aw",@nobits
	.sectionflags	@""
	.align	16
	.zero		1024


//--------------------- .nv.shared._Z25selective_scan_bwd_kernelI32Selective_Scan_bwd_kernel_traitsILi128ELi16ELb1ELb0ELb1ELb0ELb1EfN3c107complexIfEEEEv12SSMParamsBwd --------------------------
	.section	.nv.shared._Z25selective_scan_bwd_kernelI32Selective_Scan_bwd_kernel_traitsILi128ELi16ELb1ELb0ELb1ELb0ELb1EfN3c107complexIfEEEEv12SSMParamsBwd,"aw",@nobits
	.sectionflags	@""
	.align	16
	.zero		1024


//--------------------- .nv.shared._Z25selective_scan_bwd_kernelI32Selective_Scan_bwd_kernel_traitsILi128ELi16ELb1ELb0ELb1ELb1ELb0EfN3c107complexIfEEEEv12SSMParamsBwd --------------------------
	.section	.nv.shared._Z25selective_scan_bwd_kernelI32Selective_Scan_bwd_kernel_traitsILi128ELi16ELb1ELb0ELb1ELb1ELb0EfN3c107complexIfEEEEv12SSMParamsBwd,"aw",@nobits
	.sectionflags	@""
	.align	16
	.zero		1024


//--------------------- .nv.shared._Z25selective_scan_bwd_kernelI32Selective_Scan_bwd_kernel_traitsILi128ELi16ELb1ELb0ELb1ELb1ELb1EfN3c107complexIfEEEEv12SSMParamsBwd --------------------------
	.section	.nv.shared._Z25selective_scan_bwd_kernelI32Selective_Scan_bwd_kernel_traitsILi128ELi16ELb1ELb0ELb1ELb1ELb1EfN3c107complexIfEEEEv12SSMParamsBwd,"aw",@nobits
	.sectionflags	@""
	.align	16
	.zero		1024


//--------------------- .nv.shared._Z25selective_scan_bwd_kernelI32Selective_Scan_bwd_kernel_traitsILi128ELi16ELb1ELb1ELb0ELb0ELb0EfN3c107complexIfEEEEv12SSMParamsBwd --------------------------
	.section	.nv.shared._Z25selective_scan_bwd_kernelI32Selective_Scan_bwd_kernel_traitsILi128ELi16ELb1ELb1ELb0ELb0ELb0EfN3c107complexIfEEEEv12SSMParamsBwd,"aw",@nobits
	.sectionflags	@""
	.align	16
	.zero		1024


//--------------------- .nv.shared._Z25selective_scan_bwd_kernelI32Selective_Scan_bwd_kernel_traitsILi128ELi16ELb1ELb1ELb0ELb0ELb1EfN3c107complexIfEEEEv12SSMParamsBwd --------------------------
	.section	.nv.shared._Z25selective_scan_bwd_kernelI32Selective_Scan_bwd_kernel_traitsILi128ELi16ELb1ELb1ELb0ELb0ELb1EfN3c107complexIfEEEEv12SSMParamsBwd,"aw",@nobits
	.sectionflags	@""
	.align	16
	.zero		1024


//--------------------- .nv.shared._Z25selective_scan_bwd_kernelI32Selective_Scan_bwd_kernel_traitsILi128ELi16ELb1ELb1ELb0ELb1ELb0EfN3c107complexIfEEEEv12SSMParamsBwd --------------------------
	.section	.nv.shared._Z25selective_scan_bwd_kernelI32Selective_Scan_bwd_kernel_traitsILi128ELi16ELb1ELb1ELb0ELb1ELb0EfN3c107complexIfEEEEv12SSMParamsBwd,"aw",@nobits
	.sectionflags	@""
	.align	16
	.zero		1024


//--------------------- .nv.shared._Z25selective_scan_bwd_kernelI32Selective_Scan_bwd_kernel_traitsILi128ELi16ELb1ELb1ELb0ELb1ELb1EfN3c107complexIfEEEEv12SSMParamsBwd --------------------------
	.section	.nv.shared._Z25selective_scan_bwd_kernelI32Selective_Scan_bwd_kernel_traitsILi128ELi16ELb1ELb1ELb0ELb1ELb1EfN3c107complexIfEEEEv12SSMParamsBwd,"aw",@nobits
	.sectionflags	@""
	.align	16
	.zero		1024


//--------------------- .nv.shared._Z25selective_scan_bwd_kernelI32Selective_Scan_bwd_kernel_traitsILi128ELi16ELb1ELb1ELb1ELb0ELb0EfN3c107complexIfEEEEv12SSMParamsBwd --------------------------
	.section	.nv.shared._Z25selective_scan_bwd_kernelI32Selective_Scan_bwd_kernel_traitsILi128ELi16ELb1ELb1ELb1ELb0ELb0EfN3c107complexIfEEEEv12SSMParamsBwd,"aw",@nobits
	.sectionflags	@""
	.align	16
	.zero		1024


//--------------------- .nv.shared._Z25selective_scan_bwd_kernelI32Selective_Scan_bwd_kernel_traitsILi128ELi16ELb1ELb1ELb1ELb0ELb1EfN3c107complexIfEEEEv12SSMParamsBwd --------------------------
	.section	.nv.shared._Z25selective_scan_bwd_kernelI32Selective_Scan_bwd_kernel_traitsILi128ELi16ELb1ELb1ELb1ELb0ELb1EfN3c107complexIfEEEEv12SSMParamsBwd,"aw",@nobits
	.sectionflags	@""
	.align	16
	.zero		1024


//--------------------- .nv.shared._Z25selective_scan_bwd_kernelI32Selective_Scan_bwd_kernel_traitsILi128ELi16ELb1ELb1ELb1ELb1ELb0EfN3c107complexIfEEEEv12SSMParamsBwd --------------------------
	.section	.nv.shared._Z25selective_scan_bwd_kernelI32Selective_Scan_bwd_kernel_traitsILi128ELi16ELb1ELb1ELb1ELb1ELb0EfN3c107complexIfEEEEv12SSMParamsBwd,"aw",@nobits
	.sectionflags	@""
	.align	16
	.zero		1024


//--------------------- .nv.shared._Z25selective_scan_bwd_kernelI32Selective_Scan_bwd_kernel_traitsILi128ELi16ELb1ELb1ELb1ELb1ELb1EfN3c107complexIfEEEEv12SSMParamsBwd --------------------------
	.section	.nv.shared._Z25selective_scan_bwd_kernelI32Selective_Scan_bwd_kernel_traitsILi128ELi16ELb1ELb1ELb1ELb1ELb1EfN3c107complexIfEEEEv12SSMParamsBwd,"aw",@nobits
	.sectionflags	@""
	.align	16
	.zero		1024


//--------------------- .nv.shared._Z25selective_scan_bwd_kernelI32Selective_Scan_bwd_kernel_traitsILi64ELi16ELb0ELb0ELb0ELb0ELb0EfN3c107complexIfEEEEv12SSMParamsBwd --------------------------
	.section	.nv.shared._Z25selective_scan_bwd_kernelI32Selective_Scan_bwd_kernel_traitsILi64ELi16ELb0ELb0ELb0ELb0ELb0EfN3c107complexIfEEEEv12SSMParamsBwd,"aw",@nobits
	.sectionflags	@""
	.align	16
	.zero		1024


//--------------------- .nv.shared._Z25selective_scan_bwd_kernelI32Selective_Scan_bwd_kernel_traitsILi64ELi16ELb0ELb0ELb0ELb0ELb1EfN3c107complexIfEEEEv12SSMParamsBwd --------------------------
	.section	.nv.shared._Z25selective_scan_bwd_kernelI32Selective_Scan_bwd_kernel_traitsILi64ELi16ELb0ELb0ELb0ELb0ELb1EfN3c107complexIfEEEEv12SSMParamsBwd,"aw",@nobits
	.sectionflags	@""
	.align	16
	.zero		1024


//--------------------- .nv.shared._Z25selective_scan_bwd_kernelI32Selective_Scan_bwd_kernel_traitsILi64ELi16ELb0ELb0ELb0ELb1ELb0EfN3c107complexIfEEEEv12SSMParamsBwd --------------------------
	.section	.nv.shared._Z25selective_scan_bwd_kernelI32Selective_Scan_bwd_kernel_traitsILi64ELi16ELb0ELb0ELb0ELb1ELb0EfN3c107complexIfEEEEv12SSMParamsBwd,"aw",@nobits
	.sectionflags	@""
	.align	16
	.zero		1024


//--------------------- .nv.shared._Z25selective_scan_bwd_kernelI32Selective_Scan_bwd_kernel_traitsILi64ELi16ELb0ELb0ELb0ELb1ELb1EfN3c107complexIfEEEEv12SSMParamsBwd --------------------------
	.section	.nv.shared._Z25selective_scan_bwd_kernelI32Selective_Scan_bwd_kernel_traitsILi64ELi16ELb0ELb0ELb0ELb1ELb1EfN3c107complexIfEEEEv12SSMParamsBwd,"aw",@nobits
	.sectionflags	@""
	.align	16
	.zero		1024


//--------------------- .nv.shared._Z25selective_scan_bwd_kernelI32Selective_Scan_bwd_kernel_traitsILi64ELi16ELb0ELb0ELb1ELb0ELb0EfN3c107complexIfEEEEv12SSMParamsBwd --------------------------
	.section	.nv.shared._Z25selective_scan_bwd_kernelI32Selective_Scan_bwd_kernel_traitsILi64ELi16ELb0ELb0ELb1ELb0ELb0EfN3c107complexIfEEEEv12SSMParamsBwd,"aw",@nobits
	.sectionflags	@""
	.align	16
	.zero		1024


//--------------------- .nv.shared._Z25selective_scan_bwd_kernelI32Selective_Scan_bwd_kernel_traitsILi64ELi16ELb0ELb0ELb1ELb0ELb1EfN3c107complexIfEEEEv12SSMParamsBwd --------------------------
	.section	.nv.shared._Z25selective_scan_bwd_kernelI32Selective_Scan_bwd_kernel_traitsILi64ELi16ELb0ELb0ELb1ELb0ELb1EfN3c107complexIfEEEEv12SSMParamsBwd,"aw",@nobits
	.sectionflags	@""
	.align	16
	.zero		1024


//--------------------- .nv.shared._Z25selective_scan_bwd_kernelI32Selective_Scan_bwd_kernel_traitsILi64ELi16ELb0ELb0ELb1ELb1ELb0EfN3c107complexIfEEEEv12SSMParamsBwd --------------------------
	.section	.nv.shared._Z25selective_scan_bwd_kernelI32Selective_Scan_bwd_kernel_traitsILi64ELi16ELb0ELb0ELb1ELb1ELb0EfN3c107complexIfEEEEv12SSMParamsBwd,"aw",@nobits
	.sectionflags	@""
	.align	16
	.zero		1024


//--------------------- .nv.shared._Z25selective_scan_bwd_kernelI32Selective_Scan_bwd_kernel_traitsILi64ELi16ELb0ELb0ELb1ELb1ELb1EfN3c107complexIfEEEEv12SSMParamsBwd --------------------------
	.section	.nv.shared._Z25selective_scan_bwd_kernelI32Selective_Scan_bwd_kernel_traitsILi64ELi16ELb0ELb0ELb1ELb1ELb1EfN3c107complexIfEEEEv12SSMParamsBwd,"aw",@nobits
	.sectionflags	@""
	.align	16
	.zero		1024


//--------------------- .nv.shared._Z25selective_scan_bwd_kernelI32Selective_Scan_bwd_kernel_traitsILi64ELi16ELb0ELb1ELb0ELb0ELb0EfN3c107complexIfEEEEv12SSMParamsBwd --------------------------
	.section	.nv.shared._Z25selective_scan_bwd_kernelI32Selective_Scan_bwd_kernel_traitsILi64ELi16ELb0ELb1ELb0ELb0ELb0EfN3c107complexIfEEEEv12SSMParamsBwd,"aw",@nobits
	.sectionflags	@""
	.align	16
	.zero		1024


//--------------------- .nv.shared._Z25selective_scan_bwd_kernelI32Selective_Scan_bwd_kernel_traitsILi64ELi16ELb0ELb1ELb0ELb0ELb1EfN3c107complexIfEEEEv12SSMParamsBwd --------------------------
	.section	.nv.shared._Z25selective_scan_bwd_kernelI32Selective_Scan_bwd_kernel_traitsILi64ELi16ELb0ELb1ELb0ELb0ELb1EfN3c107complexIfEEEEv12SSMParamsBwd,"aw",@nobits
	.sectionflags	@""
	.align	16
	.zero		1024


//--------------------- .nv.shared._Z25selective_scan_bwd_kernelI32Selective_Scan_bwd_kernel_traitsILi64ELi16ELb0ELb1ELb0ELb1ELb0EfN3c107complexIfEEEEv12SSMParamsBwd --------------------------
	.section	.nv.shared._Z25selective_scan_bwd_kernelI32Selective_Scan_bwd_kernel_traitsILi64ELi16ELb0ELb1ELb0ELb1ELb0EfN3c107complexIfEEEEv12SSMParamsBwd,"aw",@nobits
	.sectionflags	@""
	.align	16
	.zero		1024


//--------------------- .nv.shared._Z25selective_scan_bwd_kernelI32Selective_Scan_bwd_kernel_traitsILi64ELi16ELb0ELb1ELb0ELb1ELb1EfN3c107complexIfEEEEv12SSMParamsBwd --------------------------
	.section	.nv.shared._Z25selective_scan_bwd_kernelI32Selective_Scan_bwd_kernel_traitsILi64ELi16ELb0ELb1ELb0ELb1ELb1EfN3c107complexIfEEEEv12SSMParamsBwd,"aw",@nobits
	.sectionflags	@""
	.align	16
	.zero		1024


//--------------------- .nv.shared._Z25selective_scan_bwd_kernelI32Selective_Scan_bwd_kernel_traitsILi64ELi16ELb0ELb1ELb1ELb0ELb0EfN3c107complexIfEEEEv12SSMParamsBwd --------------------------
	.section	.nv.shared._Z25selective_scan_bwd_kernelI32Selective_Scan_bwd_kernel_traitsILi64ELi16ELb0ELb1ELb1ELb0ELb0EfN3c107complexIfEEEEv12SSMParamsBwd,"aw",@nobits
	.sectionflags	@""
	.align	16
	.zero		1024


//--------------------- .nv.shared._Z25selective_scan_bwd_kernelI32Selective_Scan_bwd_kernel_traitsILi64ELi16ELb0ELb1ELb1ELb0ELb1EfN3c107complexIfEEEEv12SSMParamsBwd --------------------------
	.section	.nv.shared._Z25selective_scan_bwd_kernelI32Selective_Scan_bwd_kernel_traitsILi64ELi16ELb0ELb1ELb1ELb0ELb1EfN3c107complexIfEEEEv12SSMParamsBwd,"aw",@nobits
	.sectionflags	@""
	.align	16
	.zero		1024


//--------------------- .nv.shared._Z25selective_scan_bwd_kernelI32Selective_Scan_bwd_kernel_traitsILi64ELi16ELb0ELb1ELb1ELb1ELb0EfN3c107complexIfEEEEv12SSMParamsBwd --------------------------
	.section	.nv.shared._Z25selective_scan_bwd_kernelI32Selective_Scan_bwd_kernel_traitsILi64ELi16ELb0ELb1ELb1ELb1ELb0EfN3c107complexIfEEEEv12SSMParamsBwd,"aw",@nobits
	.sectionflags	@""
	.align	16
	.zero		1024


//--------------------- .nv.shared._Z25selective_scan_bwd_kernelI32Selective_Scan_bwd_kernel_traitsILi64ELi16ELb0ELb1ELb1ELb1ELb1EfN3c107complexIfEEEEv12SSMParamsBwd --------------------------
	.section	.nv.shared._Z25selective_scan_bwd_kernelI32Selective_Scan_bwd_kernel_traitsILi64ELi16ELb0ELb1ELb1ELb1ELb1EfN3c107complexIfEEEEv12SSMParamsBwd,"aw",@nobits
	.sectionflags	@""
	.align	16
	.zero		1024


//--------------------- .nv.shared._Z25selective_scan_bwd_kernelI32Selective_Scan_bwd_kernel_traitsILi64ELi16ELb1ELb0ELb0ELb0ELb0EfN3c107complexIfEEEEv12SSMParamsBwd --------------------------
	.section	.nv.shared._Z25selective_scan_bwd_kernelI32Selective_Scan_bwd_kernel_traitsILi64ELi16ELb1ELb0ELb0ELb0ELb0EfN3c107complexIfEEEEv12SSMParamsBwd,"aw",@nobits
	.sectionflags	@""
	.align	16
	.zero		1024


//--------------------- .nv.shared._Z25selective_scan_bwd_kernelI32Selective_Scan_bwd_kernel_traitsILi64ELi16ELb1ELb0ELb0ELb0ELb1EfN3c107complexIfEEEEv12SSMParamsBwd --------------------------
	.section	.nv.shared._Z25selective_scan_bwd_kernelI32Selective_Scan_bwd_kernel_traitsILi64ELi16ELb1ELb0ELb0ELb0ELb1EfN3c107complexIfEEEEv12SSMParamsBwd,"aw",@nobits
	.sectionflags	@""
	.align	16
	.zero		1024


//--------------------- .nv.shared._Z25selective_scan_bwd_kernelI32Selective_Scan_bwd_kernel_traitsILi64ELi16ELb1ELb0ELb0ELb1ELb0EfN3c107complexIfEEEEv12SSMParamsBwd --------------------------
	.section	.nv.shared._Z25selective_scan_bwd_kernelI32Selective_Scan_bwd_kernel_traitsILi64ELi16ELb1ELb0ELb0ELb1ELb0EfN3c107complexIfEEEEv12SSMParamsBwd,"aw",@nobits
	.sectionflags	@""
	.align	16
	.zero		1024


//--------------------- .nv.shared._Z25selective_scan_bwd_kernelI32Selective_Scan_bwd_kernel_traitsILi64ELi16ELb1ELb0ELb0ELb1ELb1EfN3c107complexIfEEEEv12SSMParamsBwd --------------------------
	.section	.nv.shared._Z25selective_scan_bwd_kernelI32Selective_Scan_bwd_kernel_traitsILi64ELi16ELb1ELb0ELb0ELb1ELb1EfN3c107complexIfEEEEv12SSMParamsBwd,"aw",@nobits
	.sectionflags	@""
	.align	16
	.zero		1024


//--------------------- .nv.shared._Z25selective_scan_bwd_kernelI32Selective_Scan_bwd_kernel_traitsILi64ELi16ELb1ELb0ELb1ELb0ELb0EfN3c107complexIfEEEEv12SSMParamsBwd --------------------------
	.section	.nv.shared._Z25selective_scan_bwd_kernelI32Selective_Scan_bwd_kernel_traitsILi64ELi16ELb1ELb0ELb1ELb0ELb0EfN3c107complexIfEEEEv12SSMParamsBwd,"aw",@nobits
	.sectionflags	@""
	.align	16
	.zero		1024


//--------------------- .nv.shared._Z25selective_scan_bwd_kernelI32Selective_Scan_bwd_kernel_traitsILi64ELi16ELb1ELb0ELb1ELb0ELb1EfN3c107complexIfEEEEv12SSMParamsBwd --------------------------
	.section	.nv.shared._Z25selective_scan_bwd_kernelI32Selective_Scan_bwd_kernel_traitsILi64ELi16ELb1ELb0ELb1ELb0ELb1EfN3c107complexIfEEEEv12SSMParamsBwd,"aw",@nobits
	.sectionflags	@""
	.align	16
	.zero		1024


//--------------------- .nv.shared._Z25selective_scan_bwd_kernelI32Selective_Scan_bwd_kernel_traitsILi64ELi16ELb1ELb0ELb1ELb1ELb0EfN3c107complexIfEEEEv12SSMParamsBwd --------------------------
	.section	.nv.shared._Z25selective_scan_bwd_kernelI32Selective_Scan_bwd_kernel_traitsILi64ELi16ELb1ELb0ELb1ELb1ELb0EfN3c107complexIfEEEEv12SSMParamsBwd,"aw",@nobits
	.sectionflags	@""
	.align	16
	.zero		1024


//--------------------- .nv.shared._Z25selective_scan_bwd_kernelI32Selective_Scan_bwd_kernel_traitsILi64ELi16ELb1ELb0ELb1ELb1ELb1EfN3c107complexIfEEEEv12SSMParamsBwd --------------------------
	.section	.nv.shared._Z25selective_scan_bwd_kernelI32Selective_Scan_bwd_kernel_traitsILi64ELi16ELb1ELb0ELb1ELb1ELb1EfN3c107complexIfEEEEv12SSMParamsBwd,"aw",@nobits
	.sectionflags	@""
	.align	16
	.zero		1024


//--------------------- .nv.shared._Z25selective_scan_bwd_kernelI32Selective_Scan_bwd_kernel_traitsILi64ELi16ELb1ELb1ELb0ELb0ELb0EfN3c107complexIfEEEEv12SSMParamsBwd --------------------------
	.section	.nv.shared._Z25selective_scan_bwd_kernelI32Selective_Scan_bwd_kernel_traitsILi64ELi16ELb1ELb1ELb0ELb0ELb0EfN3c107complexIfEEEEv12SSMParamsBwd,"aw",@nobits
	.sectionflags	@""
	.align	16
	.zero		1024


//--------------------- .nv.shared._Z25selective_scan_bwd_kernelI32Selective_Scan_bwd_kernel_traitsILi64ELi16ELb1ELb1ELb0ELb0ELb1EfN3c107complexIfEEEEv12SSMParamsBwd --------------------------
	.section	.nv.shared._Z25selective_scan_bwd_kernelI32Selective_Scan_bwd_kernel_traitsILi64ELi16ELb1ELb1ELb0ELb0ELb1EfN3c107complexIfEEEEv12SSMParamsBwd,"aw",@nobits
	.sectionflags	@""
	.align	16
	.zero		1024


//--------------------- .nv.shared._Z25selective_scan_bwd_kernelI32Selective_Scan_bwd_kernel_traitsILi64ELi16ELb1ELb1ELb0ELb1ELb0EfN3c107complexIfEEEEv12SSMParamsBwd --------------------------
	.section	.nv.shared._Z25selective_scan_bwd_kernelI32Selective_Scan_bwd_kernel_traitsILi64ELi16ELb1ELb1ELb0ELb1ELb0EfN3c107complexIfEEEEv12SSMParamsBwd,"aw",@nobits
	.sectionflags	@""
	.align	16
	.zero		1024


//--------------------- .nv.shared._Z25selective_scan_bwd_kernelI32Selective_Scan_bwd_kernel_traitsILi64ELi16ELb1ELb1ELb0ELb1ELb1EfN3c107complexIfEEEEv12SSMParamsBwd --------------------------
	.section	.nv.shared._Z25selective_scan_bwd_kernelI32Selective_Scan_bwd_kernel_traitsILi64ELi16ELb1ELb1ELb0ELb1ELb1EfN3c107complexIfEEEEv12SSMParamsBwd,"aw",@nobits
	.sectionflags	@""
	.align	16
	.zero		1024


//--------------------- .nv.shared._Z25selective_scan_bwd_kernelI32Selective_Scan_bwd_kernel_traitsILi64ELi16ELb1ELb1ELb1ELb0ELb0EfN3c107complexIfEEEEv12SSMParamsBwd --------------------------
	.section	.nv.shared._Z25selective_scan_bwd_kernelI32Selective_Scan_bwd_kernel_traitsILi64ELi16ELb1ELb1ELb1ELb0ELb0EfN3c107complexIfEEEEv12SSMParamsBwd,"aw",@nobits
	.sectionflags	@""
	.align	16
	.zero		1024


//--------------------- .nv.shared._Z25selective_scan_bwd_kernelI32Selective_Scan_bwd_kernel_traitsILi64ELi16ELb1ELb1ELb1ELb0ELb1EfN3c107complexIfEEEEv12SSMParamsBwd --------------------------
	.section	.nv.shared._Z25selective_scan_bwd_kernelI32Selective_Scan_bwd_kernel_traitsILi64ELi16ELb1ELb1ELb1ELb0ELb1EfN3c107complexIfEEEEv12SSMParamsBwd,"aw",@nobits
	.sectionflags	@""
	.align	16
	.zero		1024


//--------------------- .nv.shared._Z25selective_scan_bwd_kernelI32Selective_Scan_bwd_kernel_traitsILi64ELi16ELb1ELb1ELb1ELb1ELb0EfN3c107complexIfEEEEv12SSMParamsBwd --------------------------
	.section	.nv.shared._Z25selective_scan_bwd_kernelI32Selective_Scan_bwd_kernel_traitsILi64ELi16ELb1ELb1ELb1ELb1ELb0EfN3c107complexIfEEEEv12SSMParamsBwd,"aw",@nobits
	.sectionflags	@""
	.align	16
	.zero		1024


//--------------------- .nv.shared._Z25selective_scan_bwd_kernelI32Selective_Scan_bwd_kernel_traitsILi64ELi16ELb1ELb1ELb1ELb1ELb1EfN3c107complexIfEEEEv12SSMParamsBwd --------------------------
	.section	.nv.shared._Z25selective_scan_bwd_kernelI32Selective_Scan_bwd_kernel_traitsILi64ELi16ELb1ELb1ELb1ELb1ELb1EfN3c107complexIfEEEEv12SSMParamsBwd,"aw",@nobits
	.sectionflags	@""
	.align	16
	.zero		1024


//--------------------- .nv.shared._Z25selective_scan_bwd_kernelI32Selective_Scan_bwd_kernel_traitsILi32ELi16ELb0ELb0ELb0ELb0ELb0EfN3c107complexIfEEEEv12SSMParamsBwd --------------------------
	.section	.nv.shared._Z25selective_scan_bwd_kernelI32Selective_Scan_bwd_kernel_traitsILi32ELi16ELb0ELb0ELb0ELb0ELb0EfN3c107complexIfEEEEv12SSMParamsBwd,"aw",@nobits
	.sectionflags	@""
	.align	16
	.zero		1024


//--------------------- .nv.shared._Z25selective_scan_bwd_kernelI32Selective_Scan_bwd_kernel_traitsILi32ELi16ELb0ELb0ELb0ELb0ELb1EfN3c107complexIfEEEEv12SSMParamsBwd --------------------------
	.section	.nv.shared._Z25selective_scan_bwd_kernelI32Selective_Scan_bwd_kernel_traitsILi32ELi16ELb0ELb0ELb0ELb0ELb1EfN3c107complexIfEEEEv12SSMParamsBwd,"aw",@nobits
	.sectionflags	@""
	.align	16
	.zero		1024


//--------------------- .nv.shared._Z25selective_scan_bwd_kernelI32Selective_Scan_bwd_kernel_traitsILi32ELi16ELb0ELb0ELb0ELb1ELb0EfN3c107complexIfEEEEv12SSMParamsBwd --------------------------
	.section	.nv.shared._Z25selective_scan_bwd_kernelI32Selective_Scan_bwd_kernel_traitsILi32ELi16ELb0ELb0ELb0ELb1ELb0EfN3c107complexIfEEEEv12SSMParamsBwd,"aw",@nobits
	.sectionflags	@""
	.align	16
	.zero		1024


//--------------------- .nv.shared._Z25selective_scan_bwd_kernelI32Selective_Scan_bwd_kernel_traitsILi32ELi16ELb0ELb0ELb0ELb1ELb1EfN3c107complexIfEEEEv12SSMParamsBwd --------------------------
	.section	.nv.shared._Z25selective_scan_bwd_kernelI32Selective_Scan_bwd_kernel_traitsILi32ELi16ELb0ELb0ELb0ELb1ELb1EfN3c107complexIfEEEEv12SSMParamsBwd,"aw",@nobits
	.sectionflags	@""
	.align	16
	.zero		1024


//--------------------- .nv.shared._Z25selective_scan_bwd_kernelI32Selective_Scan_bwd_kernel_traitsILi32ELi16ELb0ELb0ELb1ELb0ELb0EfN3c107complexIfEEEEv12SSMParamsBwd --------------------------
	.section	.nv.shared._Z25selective_scan_bwd_kernelI32Selective_Scan_bwd_kernel_traitsILi32ELi16ELb0ELb0ELb1ELb0ELb0EfN3c107complexIfEEEEv12SSMParamsBwd,"aw",@nobits
	.sectionflags	@""
	.align	16
	.zero		1024


//--------------------- .nv.shared._Z25selective_scan_bwd_kernelI32Selective_Scan_bwd_kernel_traitsILi32ELi16ELb0ELb0ELb1ELb0ELb1EfN3c107complexIfEEEEv12SSMParamsBwd --------------------------
	.section	.nv.shared._Z25selective_scan_bwd_kernelI32Selective_Scan_bwd_kernel_traitsILi32ELi16ELb0ELb0ELb1ELb0ELb1EfN3c107complexIfEEEEv12SSMParamsBwd,"aw",@nobits
	.sectionflags	@""
	.align	16
	.zero		1024


//--------------------- .nv.shared._Z25selective_scan_bwd_kernelI32Selective_Scan_bwd_kernel_traitsILi32ELi16ELb0ELb0ELb1ELb1ELb0EfN3c107complexIfEEEEv12SSMParamsBwd --------------------------
	.section	.nv.shared._Z25selective_scan_bwd_kernelI32Selective_Scan_bwd_kernel_traitsILi32ELi16ELb0ELb0ELb1ELb1ELb0EfN3c107complexIfEEEEv12SSMParamsBwd,"aw",@nobits
	.sectionflags	@""
	.align	16
	.zero		1024


//--------------------- .nv.shared._Z25selective_scan_bwd_kernelI32Selective_Scan_bwd_kernel_traitsILi32ELi16ELb0ELb0ELb1ELb1ELb1EfN3c107complexIfEEEEv12SSMParamsBwd --------------------------
	.section	.nv.shared._Z25selective_scan_bwd_kernelI32Selective_Scan_bwd_kernel_traitsILi32ELi16ELb0ELb0ELb1ELb1ELb1EfN3c107complexIfEEEEv12SSMParamsBwd,"aw",@nobits
	.sectionflags	@""
	.align	16
	.zero		1024


//--------------------- .nv.shared._Z25selective_scan_bwd_kernelI32Selective_Scan_bwd_kernel_traitsILi32ELi16ELb0ELb1ELb0ELb0ELb0EfN3c107complexIfEEEEv12SSMParamsBwd --------------------------
	.section	.nv.shared._Z25selective_scan_bwd_kernelI32Selective_Scan_bwd_kernel_traitsILi32ELi16ELb0ELb1ELb0ELb0ELb0EfN3c107complexIfEEEEv12SSMParamsBwd,"aw",@nobits
	.sectionflags	@""
	.align	16
	.zero		1024


//--------------------- .nv.shared._Z25selective_scan_bwd_kernelI32Selective_Scan_bwd_kernel_traitsILi32ELi16ELb0ELb1ELb0ELb0ELb1EfN3c107complexIfEEEEv12SSMParamsBwd --------------------------
	.section	.nv.shared._Z25selective_scan_bwd_kernelI32Selective_Scan_bwd_kernel_traitsILi32ELi16ELb0ELb1ELb0ELb0ELb1EfN3c107complexIfEEEEv12SSMParamsBwd,"aw",@nobits
	.sectionflags	@""
	.align	16
	.zero		1024


//--------------------- .nv.shared._Z25selective_scan_bwd_kernelI32Selective_Scan_bwd_kernel_traitsILi32ELi16ELb0ELb1ELb0ELb1ELb0EfN3c107complexIfEEEEv12SSMParamsBwd --------------------------
	.section	.nv.shared._Z25selective_scan_bwd_kernelI32Selective_Scan_bwd_kernel_traitsILi32ELi16ELb0ELb1ELb0ELb1ELb0EfN3c107complexIfEEEEv12SSMParamsBwd,"aw",@nobits
	.sectionflags	@""
	.align	16
	.zero		1024


//--------------------- .nv.shared._Z25selective_scan_bwd_kernelI32Selective_Scan_bwd_kernel_traitsILi32ELi16ELb0ELb1ELb0ELb1ELb1EfN3c107complexIfEEEEv12SSMParamsBwd --------------------------
	.section	.nv.shared._Z25selective_scan_bwd_kernelI32Selective_Scan_bwd_kernel_traitsILi32ELi16ELb0ELb1ELb0ELb1ELb1EfN3c107complexIfEEEEv12SSMParamsBwd,"aw",@nobits
	.sectionflags	@""
	.align	16
	.zero		1024


//--------------------- .nv.shared._Z25selective_scan_bwd_kernelI32Selective_Scan_bwd_kernel_traitsILi32ELi16ELb0ELb1ELb1ELb0ELb0EfN3c107complexIfEEEEv12SSMParamsBwd --------------------------
	.section	.nv.shared._Z25selective_scan_bwd_kernelI32Selective_Scan_bwd_kernel_traitsILi32ELi16ELb0ELb1ELb1ELb0ELb0EfN3c107complexIfEEEEv12SSMParamsBwd,"aw",@nobits
	.sectionflags	@""
	.align	16
	.zero		1024


//--------------------- .nv.shared._Z25selective_scan_bwd_kernelI32Selective_Scan_bwd_kernel_traitsILi32ELi16ELb0ELb1ELb1ELb0ELb1EfN3c107complexIfEEEEv12SSMParamsBwd --------------------------
	.section	.nv.shared._Z25selective_scan_bwd_kernelI32Selective_Scan_bwd_kernel_traitsILi32ELi16ELb0ELb1ELb1ELb0ELb1EfN3c107complexIfEEEEv12SSMParamsBwd,"aw",@nobits
	.sectionflags	@""
	.align	16
	.zero		1024


//--------------------- .nv.shared._Z25selective_scan_bwd_kernelI32Selective_Scan_bwd_kernel_traitsILi32ELi16ELb0ELb1ELb1ELb1ELb0EfN3c107complexIfEEEEv12SSMParamsBwd --------------------------
	.section	.nv.shared._Z25selective_scan_bwd_kernelI32Selective_Scan_bwd_kernel_traitsILi32ELi16ELb0ELb1ELb1ELb1ELb0EfN3c107complexIfEEEEv12SSMParamsBwd,"aw",@nobits
	.sectionflags	@""
	.align	16
	.zero		1024


//--------------------- .nv.shared._Z25selective_scan_bwd_kernelI32Selective_Scan_bwd_kernel_traitsILi32ELi16ELb0ELb1ELb1ELb1ELb1EfN3c107complexIfEEEEv12SSMParamsBwd --------------------------
	.section	.nv.shared._Z25selective_scan_bwd_kernelI32Selective_Scan_bwd_kernel_traitsILi32ELi16ELb0ELb1ELb1ELb1ELb1EfN3c107complexIfEEEEv12SSMParamsBwd,"aw",@nobits
	.sectionflags	@""
	.align	16
	.zero		1024


//--------------------- .nv.shared._Z25selective_scan_bwd_kernelI32Selective_Scan_bwd_kernel_traitsILi32ELi16ELb1ELb0ELb0ELb0ELb0EfN3c107complexIfEEEEv12SSMParamsBwd --------------------------
	.section	.nv.shared._Z25selective_scan_bwd_kernelI32Selective_Scan_bwd_kernel_traitsILi32ELi16ELb1ELb0ELb0ELb0ELb0EfN3c107complexIfEEEEv12SSMParamsBwd,"aw",@nobits
	.sectionflags	@""
	.align	16
	.zero		1024


//--------------------- .nv.shared._Z25selective_scan_bwd_kernelI32Selective_Scan_bwd_kernel_traitsILi32ELi16ELb1ELb0ELb0ELb0ELb1EfN3c107complexIfEEEEv12SSMParamsBwd --------------------------
	.section	.nv.shared._Z25selective_scan_bwd_kernelI32Selective_Scan_bwd_kernel_traitsILi32ELi16ELb1ELb0ELb0ELb0ELb1EfN3c107complexIfEEEEv12SSMParamsBwd,"aw",@nobits
	.sectionflags	@""
	.align	16
	.zero		1024


//--------------------- .nv.shared._Z25selective_scan_bwd_kernelI32Selective_Scan_bwd_kernel_traitsILi32ELi16ELb1ELb0ELb0ELb1ELb0EfN3c107complexIfEEEEv12SSMParamsBwd --------------------------
	.section	.nv.shared._Z25selective_scan_bwd_kernelI32Selective_Scan_bwd_kernel_traitsILi32ELi16ELb1ELb0ELb0ELb1ELb0EfN3c107complexIfEEEEv12SSMParamsBwd,"aw",@nobits
	.sectionflags	@""
	.align	16
	.zero		1024


//--------------------- .nv.shared._Z25selective_scan_bwd_kernelI32Selective_Scan_bwd_kernel_traitsILi32ELi16ELb1ELb0ELb0ELb1ELb1EfN3c107complexIfEEEEv12SSMParamsBwd --------------------------
	.section	.nv.shared._Z25selective_scan_bwd_kernelI32Selective_Scan_bwd_kernel_traitsILi32ELi16ELb1ELb0ELb0ELb1ELb1EfN3c107complexIfEEEEv12SSMParamsBwd,"aw",@nobits
	.sectionflags	@""
	.align	16
	.zero		1024


//--------------------- .nv.shared._Z25selective_scan_bwd_kernelI32Selective_Scan_bwd_kernel_traitsILi32ELi16ELb1ELb0ELb1ELb0ELb0EfN3c107complexIfEEEEv12SSMParamsBwd --------------------------
	.section	.nv.shared._Z25selective_scan_bwd_kernelI32Selective_Scan_bwd_kernel_traitsILi32ELi16ELb1ELb0ELb1ELb0ELb0EfN3c107complexIfEEEEv12SSMParamsBwd,"aw",@nobits
	.sectionflags	@""
	.align	16
	.zero		1024


//--------------------- .nv.shared._Z25selective_scan_bwd_kernelI32Selective_Scan_bwd_kernel_traitsILi32ELi16ELb1ELb0ELb1ELb0ELb1EfN3c107complexIfEEEEv12SSMParamsBwd --------------------------
	.section	.nv.shared._Z25selective_scan_bwd_kernelI32Selective_Scan_bwd_kernel_traitsILi32ELi16ELb1ELb0ELb1ELb0ELb1EfN3c107complexIfEEEEv12SSMParamsBwd,"aw",@nobits
	.sectionflags	@""
	.align	16
	.zero		1024


//--------------------- .nv.shared._Z25selective_scan_bwd_kernelI32Selective_Scan_bwd_kernel_traitsILi32ELi16ELb1ELb0ELb1ELb1ELb0EfN3c107complexIfEEEEv12SSMParamsBwd --------------------------
	.section	.nv.shared._Z25selective_scan_bwd_kernelI32Selective_Scan_bwd_kernel_traitsILi32ELi16ELb1ELb0ELb1ELb1ELb0EfN3c107complexIfEEEEv12SSMParamsBwd,"aw",@nobits
	.sectionflags	@""
	.align	16
	.zero		1024


//--------------------- .nv.shared._Z25selective_scan_bwd_kernelI32Selective_Scan_bwd_kernel_traitsILi32ELi16ELb1ELb0ELb1ELb1ELb1EfN3c107complexIfEEEEv12SSMParamsBwd --------------------------
	.section	.nv.shared._Z25selective_scan_bwd_kernelI32Selective_Scan_bwd_kernel_traitsILi32ELi16ELb1ELb0ELb1ELb1ELb1EfN3c107complexIfEEEEv12SSMParamsBwd,"aw",@nobits
	.sectionflags	@""
	.align	16
	.zero		1024


//--------------------- .nv.shared._Z25selective_scan_bwd_kernelI32Selective_Scan_bwd_kernel_traitsILi32ELi16ELb1ELb1ELb0ELb0ELb0EfN3c107complexIfEEEEv12SSMParamsBwd --------------------------
	.section	.nv.shared._Z25selective_scan_bwd_kernelI32Selective_Scan_bwd_kernel_traitsILi32ELi16ELb1ELb1ELb0ELb0ELb0EfN3c107complexIfEEEEv12SSMParamsBwd,"aw",@nobits
	.sectionflags	@""
	.align	16
	.zero		1024


//--------------------- .nv.shared._Z25selective_scan_bwd_kernelI32Selective_Scan_bwd_kernel_traitsILi32ELi16ELb1ELb1ELb0ELb0ELb1EfN3c107complexIfEEEEv12SSMParamsBwd --------------------------
	.section	.nv.shared._Z25selective_scan_bwd_kernelI32Selective_Scan_bwd_kernel_traitsILi32ELi16ELb1ELb1ELb0ELb0ELb1EfN3c107complexIfEEEEv12SSMParamsBwd,"aw",@nobits
	.sectionflags	@""
	.align	16
	.zero		1024


//--------------------- .nv.shared._Z25selective_scan_bwd_kernelI32Selective_Scan_bwd_kernel_traitsILi32ELi16ELb1ELb1ELb0ELb1ELb0EfN3c107complexIfEEEEv12SSMParamsBwd --------------------------
	.section	.nv.shared._Z25selective_scan_bwd_kernelI32Selective_Scan_bwd_kernel_traitsILi32ELi16ELb1ELb1ELb0ELb1ELb0EfN3c107complexIfEEEEv12SSMParamsBwd,"aw",@nobits
	.sectionflags	@""
	.align	16
	.zero		1024


//--------------------- .nv.shared._Z25selective_scan_bwd_kernelI32Selective_Scan_bwd_kernel_traitsILi32ELi16ELb1ELb1ELb0ELb1ELb1EfN3c107complexIfEEEEv12SSMParamsBwd --------------------------
	.section	.nv.shared._Z25selective_scan_bwd_kernelI32Selective_Scan_bwd_kernel_traitsILi32ELi16ELb1ELb1ELb0ELb1ELb1EfN3c107complexIfEEEEv12SSMParamsBwd,"aw",@nobits
	.sectionflags	@""
	.align	16
	.zero		1024


//--------------------- .nv.shared._Z25selective_scan_bwd_kernelI32Selective_Scan_bwd_kernel_traitsILi32ELi16ELb1ELb1ELb1ELb0ELb0EfN3c107complexIfEEEEv12SSMParamsBwd --------------------------
	.section	.nv.shared._Z25selective_scan_bwd_kernelI32Selective_Scan_bwd_kernel_traitsILi32ELi16ELb1ELb1ELb1ELb0ELb0EfN3c107complexIfEEEEv12SSMParamsBwd,"aw",@nobits
	.sectionflags	@""
	.align	16
	.zero		1024


//--------------------- .nv.shared._Z25selective_scan_bwd_kernelI32Selective_Scan_bwd_kernel_traitsILi32ELi16ELb1ELb1ELb1ELb0ELb1EfN3c107complexIfEEEEv12SSMParamsBwd --------------------------
	.section	.nv.shared._Z25selective_scan_bwd_kernelI32Selective_Scan_bwd_kernel_traitsILi32ELi16ELb1ELb1ELb1ELb0ELb1EfN3c107complexIfEEEEv12SSMParamsBwd,"aw",@nobits
	.sectionflags	@""
	.align	16
	.zero		1024


//--------------------- .nv.shared._Z25selective_scan_bwd_kernelI32Selective_Scan_bwd_kernel_traitsILi32ELi16ELb1ELb1ELb1ELb1ELb0EfN3c107complexIfEEEEv12SSMParamsBwd --------------------------
	.section	.nv.shared._Z25selective_scan_bwd_kernelI32Selective_Scan_bwd_kernel_traitsILi32ELi16ELb1ELb1ELb1ELb1ELb0EfN3c107complexIfEEEEv12SSMParamsBwd,"aw",@nobits
	.sectionflags	@""
	.align	16
	.zero		1024


//--------------------- .nv.shared._Z25selective_scan_bwd_kernelI32Selective_Scan_bwd_kernel_traitsILi32ELi16ELb1ELb1ELb1ELb1ELb1EfN3c107complexIfEEEEv12SSMParamsBwd --------------------------
	.section	.nv.shared._Z25selective_scan_bwd_kernelI32Selective_Scan_bwd_kernel_traitsILi32ELi16ELb1ELb1ELb1ELb1ELb1EfN3c107complexIfEEEEv12SSMParamsBwd,"aw",@nobits
	.sectionflags	@""
	.align	16
	.zero		1024


//--------------------- .nv.shared._Z25selective_scan_bwd_kernelI32Selective_Scan_bwd_kernel_traitsILi32ELi8ELb0ELb0ELb0ELb0ELb0EfN3c107complexIfEEEEv12SSMParamsBwd --------------------------
	.section	.nv.shared._Z25selective_scan_bwd_kernelI32Selective_Scan_bwd_kernel_traitsILi32ELi8ELb0ELb0ELb0ELb0ELb0EfN3c107complexIfEEEEv12SSMParamsBwd,"aw",@nobits
	.sectionflags	@""
	.align	16
	.zero		1024


//--------------------- .nv.shared._Z25selective_scan_bwd_kernelI32Selective_Scan_bwd_kernel_traitsILi32ELi8ELb0ELb0ELb0ELb0ELb1EfN3c107complexIfEEEEv12SSMParamsBwd --------------------------
	.section	.nv.shared._Z25selective_scan_bwd_kernelI32Selective_Scan_bwd_kernel_traitsILi32ELi8ELb0ELb0ELb0ELb0ELb1EfN3c107complexIfEEEEv12SSMParamsBwd,"aw",@nobits
	.sectionflags	@""
	.align	16
	.zero		1024


//--------------------- .nv.shared._Z25selective_scan_bwd_kernelI32Selective_Scan_bwd_kernel_traitsILi32ELi8ELb0ELb0ELb0ELb1ELb0EfN3c107complexIfEEEEv12SSMParamsBwd --------------------------
	.section	.nv.shared._Z25selective_scan_bwd_kernelI32Selective_Scan_bwd_kernel_traitsILi32ELi8ELb0ELb0ELb0ELb1ELb0EfN3c107complexIfEEEEv12SSMParamsBwd,"aw",@nobits
	.sectionflags	@""
	.align	16
	.zero		1024


//--------------------- .nv.shared._Z25selective_scan_bwd_kernelI32Selective_Scan_bwd_kernel_traitsILi32ELi8ELb0ELb0ELb0ELb1ELb1EfN3c107complexIfEEEEv12SSMParamsBwd --------------------------
	.section	.nv.shared._Z25selective_scan_bwd_kernelI32Selective_Scan_bwd_kernel_traitsILi32ELi8ELb0ELb0ELb0ELb1ELb1EfN3c107complexIfEEEEv12SSMParamsBwd,"aw",@nobits
	.sectionflags	@""
	.align	16
	.zero		1024


//--------------------- .nv.shared._Z25selective_scan_bwd_kernelI32Selective_Scan_bwd_kernel_traitsILi32ELi8ELb0ELb0ELb1ELb0ELb0EfN3c107complexIfEEEEv12SSMParamsBwd --------------------------
	.section	.nv.shared._Z25selective_scan_bwd_kernelI32Selective_Scan_bwd_kernel_traitsILi32ELi8ELb0ELb0ELb1ELb0ELb0EfN3c107complexIfEEEEv12SSMParamsBwd,"aw",@nobits
	.sectionflags	@""
	.align	16
	.zero		1024


//--------------------- .nv.shared._Z25selective_scan_bwd_kernelI32Selective_Scan_bwd_kernel_traitsILi32ELi8ELb0ELb0ELb1ELb0ELb1EfN3c107complexIfEEEEv12SSMParamsBwd --------------------------
	.section	.nv.shared._Z25selective_scan_bwd_kernelI32Selective_Scan_bwd_kernel_traitsILi32ELi8ELb0ELb0ELb1ELb0ELb1EfN3c107complexIfEEEEv12SSMParamsBwd,"aw",@nobits
	.sectionflags	@""
	.align	16
	.zero		1024


//--------------------- .nv.shared._Z25selective_scan_bwd_kernelI32Selective_Scan_bwd_kernel_traitsILi32ELi8ELb0ELb0ELb1ELb1ELb0EfN3c107complexIfEEEEv12SSMParamsBwd --------------------------
	.section	.nv.shared._Z25selective_scan_bwd_kernelI32Selective_Scan_bwd_kernel_traitsILi32ELi8ELb0ELb0ELb1ELb1ELb0EfN3c107complexIfEEEEv12SSMParamsBwd,"aw",@nobits
	.sectionflags	@""
	.align	16
	.zero		1024


//--------------------- .nv.shared._Z25selective_scan_bwd_kernelI32Selective_Scan_bwd_kernel_traitsILi32ELi8ELb0ELb0ELb1ELb1ELb1EfN3c107complexIfEEEEv12SSMParamsBwd --------------------------
	.section	.nv.shared._Z25selective_scan_bwd_kernelI32Selective_Scan_bwd_kernel_traitsILi32ELi8ELb0ELb0ELb1ELb1ELb1EfN3c107complexIfEEEEv12SSMParamsBwd,"aw",@nobits
	.sectionflags	@""
	.align	16
	.zero		1024


//--------------------- .nv.shared._Z25selective_scan_bwd_kernelI32Selective_Scan_bwd_kernel_traitsILi32ELi8ELb0ELb1ELb0ELb0ELb0EfN3c107complexIfEEEEv12SSMParamsBwd --------------------------
	.section	.nv.shared._Z25selective_scan_bwd_kernelI32Selective_Scan_bwd_kernel_traitsILi32ELi8ELb0ELb1ELb0ELb0ELb0EfN3c107complexIfEEEEv12SSMParamsBwd,"aw",@nobits
	.sectionflags	@""
	.align	16
	.zero		1024


//--------------------- .nv.shared._Z25selective_scan_bwd_kernelI32Selective_Scan_bwd_kernel_traitsILi32ELi8ELb0ELb1ELb0ELb0ELb1EfN3c107complexIfEEEEv12SSMParamsBwd --------------------------
	.section	.nv.shared._Z25selective_scan_bwd_kernelI32Selective_Scan_bwd_kernel_traitsILi32ELi8ELb0ELb1ELb0ELb0ELb1EfN3c107complexIfEEEEv12SSMParamsBwd,"aw",@nobits
	.sectionflags	@""
	.align	16
	.zero		1024


//--------------------- .nv.shared._Z25selective_scan_bwd_kernelI32Selective_Scan_bwd_kernel_traitsILi32ELi8ELb0ELb1ELb0ELb1ELb0EfN3c107complexIfEEEEv12SSMParamsBwd --------------------------
	.section	.nv.shared._Z25selective_scan_bwd_kernelI32Selective_Scan_bwd_kernel_traitsILi32ELi8ELb0ELb1ELb0ELb1ELb0EfN3c107complexIfEEEEv12SSMParamsBwd,"aw",@nobits
	.sectionflags	@""
	.align	16
	.zero		1024


//--------------------- .nv.shared._Z25selective_scan_bwd_kernelI32Selective_Scan_bwd_kernel_traitsILi32ELi8ELb0ELb1ELb0ELb1ELb1EfN3c107complexIfEEEEv12SSMParamsBwd --------------------------
	.section	.nv.shared._Z25selective_scan_bwd_kernelI32Selective_Scan_bwd_kernel_traitsILi32ELi8ELb0ELb1ELb0ELb1ELb1EfN3c107complexIfEEEEv12SSMParamsBwd,"aw",@nobits
	.sectionflags	@""
	.align	16
	.zero		1024


//--------------------- .nv.shared._Z25selective_scan_bwd_kernelI32Selective_Scan_bwd_kernel_traitsILi32ELi8ELb0ELb1ELb1ELb0ELb0EfN3c107complexIfEEEEv12SSMParamsBwd --------------------------
	.section	.nv.shared._Z25selective_scan_bwd_kernelI32Selective_Scan_bwd_kernel_traitsILi32ELi8ELb0ELb1ELb1ELb0ELb0EfN3c107complexIfEEEEv12SSMParamsBwd,"aw",@nobits
	.sectionflags	@""
	.align	16
	.zero		1024


//--------------------- .nv.shared._Z25selective_scan_bwd_kernelI32Selective_Scan_bwd_kernel_traitsILi32ELi8ELb0ELb1ELb1ELb0ELb1EfN3c107complexIfEEEEv12SSMParamsBwd --------------------------
	.section	.nv.shared._Z25selective_scan_bwd_kernelI32Selective_Scan_bwd_kernel_traitsILi32ELi8ELb0ELb1ELb1ELb0ELb1EfN3c107complexIfEEEEv12SSMParamsBwd,"aw",@nobits
	.sectionflags	@""
	.align	16
	.zero		1024


//--------------------- .nv.shared._Z25selective_scan_bwd_kernelI32Selective_Scan_bwd_kernel_traitsILi32ELi8ELb0ELb1ELb1ELb1ELb0EfN3c107complexIfEEEEv12SSMParamsBwd --------------------------
	.section	.nv.shared._Z25selective_scan_bwd_kernelI32Selective_Scan_bwd_kernel_traitsILi32ELi8ELb0ELb1ELb1ELb1ELb0EfN3c107complexIfEEEEv12SSMParamsBwd,"aw",@nobits
	.sectionflags	@""
	.align	16
	.zero		1024


//--------------------- .nv.shared._Z25selective_scan_bwd_kernelI32Selective_Scan_bwd_kernel_traitsILi32ELi8ELb0ELb1ELb1ELb1ELb1EfN3c107complexIfEEEEv12SSMParamsBwd --------------------------
	.section	.nv.shared._Z25selective_scan_bwd_kernelI32Selective_Scan_bwd_kernel_traitsILi32ELi8ELb0ELb1ELb1ELb1ELb1EfN3c107complexIfEEEEv12SSMParamsBwd,"aw",@nobits
	.sectionflags	@""
	.align	16
	.zero		1024


//--------------------- .nv.shared._Z25selective_scan_bwd_kernelI32Selective_Scan_bwd_kernel_traitsILi32ELi8ELb1ELb0ELb0ELb0ELb0EfN3c107complexIfEEEEv12SSMParamsBwd --------------------------
	.section	.nv.shared._Z25selective_scan_bwd_kernelI32Selective_Scan_bwd_kernel_traitsILi32ELi8ELb1ELb0ELb0ELb0ELb0EfN3c107complexIfEEEEv12SSMParamsBwd,"aw",@nobits
	.sectionflags	@""
	.align	16
	.zero		1024


//--------------------- .nv.shared._Z25selective_scan_bwd_kernelI32Selective_Scan_bwd_kernel_traitsILi32ELi8ELb1ELb0ELb0ELb0ELb1EfN3c107complexIfEEEEv12SSMParamsBwd --------------------------
	.section	.nv.shared._Z25selective_scan_bwd_kernelI32Selective_Scan_bwd_kernel_traitsILi32ELi8ELb1ELb0ELb0ELb0ELb1EfN3c107complexIfEEEEv12SSMParamsBwd,"aw",@nobits
	.sectionflags	@""
	.align	16
	.zero		1024


//--------------------- .nv.shared._Z25selective_scan_bwd_kernelI32Selective_Scan_bwd_kernel_traitsILi32ELi8ELb1ELb0ELb0ELb1ELb0EfN3c107complexIfEEEEv12SSMParamsBwd --------------------------
	.section	.nv.shared._Z25selective_scan_bwd_kernelI32Selective_Scan_bwd_kernel_traitsILi32ELi8ELb1ELb0ELb0ELb1ELb0EfN3c107complexIfEEEEv12SSMParamsBwd,"aw",@nobits
	.sectionflags	@""
	.align	16
	.zero		1024


//--------------------- .nv.shared._Z25selective_scan_bwd_kernelI32Selective_Scan_bwd_kernel_traitsILi32ELi8ELb1ELb0ELb0ELb1ELb1EfN3c107complexIfEEEEv12SSMParamsBwd --------------------------
	.section	.nv.shared._Z25selective_scan_bwd_kernelI32Selective_Scan_bwd_kernel_traitsILi32ELi8ELb1ELb0ELb0ELb1ELb1EfN3c107complexIfEEEEv12SSMParamsBwd,"aw",@nobits
	.sectionflags	@""
	.align	16
	.zero		1024


//--------------------- .nv.shared._Z25selective_scan_bwd_kernelI32Selective_Scan_bwd_kernel_traitsILi32ELi8ELb1ELb0ELb1ELb0ELb0EfN3c107complexIfEEEEv12SSMParamsBwd --------------------------
	.section	.nv.shared._Z25selective_scan_bwd_kernelI32Selective_Scan_bwd_kernel_traitsILi32ELi8ELb1ELb0ELb1ELb0ELb0EfN3c107complexIfEEEEv12SSMParamsBwd,"aw",@nobits
	.sectionflags	@""
	.align	16
	.zero		1024


//--------------------- .nv.shared._Z25selective_scan_bwd_kernelI32Selective_Scan_bwd_kernel_traitsILi32ELi8ELb1ELb0ELb1ELb0ELb1EfN3c107complexIfEEEEv12SSMParamsBwd --------------------------
	.section	.nv.shared._Z25selective_scan_bwd_kernelI32Selective_Scan_bwd_kernel_traitsILi32ELi8ELb1ELb0ELb1ELb0ELb1EfN3c107complexIfEEEEv12SSMParamsBwd,"aw",@nobits
	.sectionflags	@""
	.align	16
	.zero		1024


//--------------------- .nv.shared._Z25selective_scan_bwd_kernelI32Selective_Scan_bwd_kernel_traitsILi32ELi8ELb1ELb0ELb1ELb1ELb0EfN3c107complexIfEEEEv12SSMParamsBwd --------------------------
	.section	.nv.shared._Z25selective_scan_bwd_kernelI32Selective_Scan_bwd_kernel_traitsILi32ELi8ELb1ELb0ELb1ELb1ELb0EfN3c107complexIfEEEEv12SSMParamsBwd,"aw",@nobits
	.sectionflags	@""
	.align	16
	.zero		1024


//--------------------- .nv.shared._Z25selective_scan_bwd_kernelI32Selective_Scan_bwd_kernel_traitsILi32ELi8ELb1ELb0ELb1ELb1ELb1EfN3c107complexIfEEEEv12SSMParamsBwd --------------------------
	.section	.nv.shared._Z25selective_scan_bwd_kernelI32Selective_Scan_bwd_kernel_traitsILi32ELi8ELb1ELb0ELb1ELb1ELb1EfN3c107complexIfEEEEv12SSMParamsBwd,"aw",@nobits
	.sectionflags	@""
	.align	16
	.zero		1024


//--------------------- .nv.shared._Z25selective_scan_bwd_kernelI32Selective_Scan_bwd_kernel_traitsILi32ELi8ELb1ELb1ELb0ELb0ELb0EfN3c107complexIfEEEEv12SSMParamsBwd --------------------------
	.section	.nv.shared._Z25selective_scan_bwd_kernelI32Selective_Scan_bwd_kernel_traitsILi32ELi8ELb1ELb1ELb0ELb0ELb0EfN3c107complexIfEEEEv12SSMParamsBwd,"aw",@nobits
	.sectionflags	@""
	.align	16
	.zero		1024


//--------------------- .nv.shared._Z25selective_scan_bwd_kernelI32Selective_Scan_bwd_kernel_traitsILi32ELi8ELb1ELb1ELb0ELb0ELb1EfN3c107complexIfEEEEv12SSMParamsBwd --------------------------
	.section	.nv.shared._Z25selective_scan_bwd_kernelI32Selective_Scan_bwd_kernel_traitsILi32ELi8ELb1ELb1ELb0ELb0ELb1EfN3c107complexIfEEEEv12SSMParamsBwd,"aw",@nobits
	.sectionflags	@""
	.align	16
	.zero		1024


//--------------------- .nv.shared._Z25selective_scan_bwd_kernelI32Selective_Scan_bwd_kernel_traitsILi32ELi8ELb1ELb1ELb0ELb1ELb0EfN3c107complexIfEEEEv12SSMParamsBwd --------------------------
	.section	.nv.shared._Z25selective_scan_bwd_kernelI32Selective_Scan_bwd_kernel_traitsILi32ELi8ELb1ELb1ELb0ELb1ELb0EfN3c107complexIfEEEEv12SSMParamsBwd,"aw",@nobits
	.sectionflags	@""
	.align	16
	.zero		1024


//--------------------- .nv.shared._Z25selective_scan_bwd_kernelI32Selective_Scan_bwd_kernel_traitsILi32ELi8ELb1ELb1ELb0ELb1ELb1EfN3c107complexIfEEEEv12SSMParamsBwd --------------------------
	.section	.nv.shared._Z25selective_scan_bwd_kernelI32Selective_Scan_bwd_kernel_traitsILi32ELi8ELb1ELb1ELb0ELb1ELb1EfN3c107complexIfEEEEv12SSMParamsBwd,"aw",@nobits
	.sectionflags	@""
	.align	16
	.zero		1024


//--------------------- .nv.shared._Z25selective_scan_bwd_kernelI32Selective_Scan_bwd_kernel_traitsILi32ELi8ELb1ELb1ELb1ELb0ELb0EfN3c107complexIfEEEEv12SSMParamsBwd --------------------------
	.section	.nv.shared._Z25selective_scan_bwd_kernelI32Selective_Scan_bwd_kernel_traitsILi32ELi8ELb1ELb1ELb1ELb0ELb0EfN3c107complexIfEEEEv12SSMParamsBwd,"aw",@nobits
	.sectionflags	@""
	.align	16
	.zero		1024


//--------------------- .nv.shared._Z25selective_scan_bwd_kernelI32Selective_Scan_bwd_kernel_traitsILi32ELi8ELb1ELb1ELb1ELb0ELb1EfN3c107complexIfEEEEv12SSMParamsBwd --------------------------
	.section	.nv.shared._Z25selective_scan_bwd_kernelI32Selective_Scan_bwd_kernel_traitsILi32ELi8ELb1ELb1ELb1ELb0ELb1EfN3c107complexIfEEEEv12SSMParamsBwd,"aw",@nobits
	.sectionflags	@""
	.align	16
	.zero		1024


//--------------------- .nv.shared._Z25selective_scan_bwd_kernelI32Selective_Scan_bwd_kernel_traitsILi32ELi8ELb1ELb1ELb1ELb1ELb0EfN3c107complexIfEEEEv12SSMParamsBwd --------------------------
	.section	.nv.shared._Z25selective_scan_bwd_kernelI32Selective_Scan_bwd_kernel_traitsILi32ELi8ELb1ELb1ELb1ELb1ELb0EfN3c107complexIfEEEEv12SSMParamsBwd,"aw",@nobits
	.sectionflags	@""
	.align	16
	.zero		1024


//--------------------- .nv.shared._Z25selective_scan_bwd_kernelI32Selective_Scan_bwd_kernel_traitsILi32ELi8ELb1ELb1ELb1ELb1ELb1EfN3c107complexIfEEEEv12SSMParamsBwd --------------------------
	.section	.nv.shared._Z25selective_scan_bwd_kernelI32Selective_Scan_bwd_kernel_traitsILi32ELi8ELb1ELb1ELb1ELb1ELb1EfN3c107complexIfEEEEv12SSMParamsBwd,"aw",@nobits
	.sectionflags	@""
	.align	16
	.zero		1024


//--------------------- .nv.shared._Z25selective_scan_bwd_kernelI32Selective_Scan_bwd_kernel_traitsILi32ELi4ELb0ELb0ELb0ELb0ELb0EfN3c107complexIfEEEEv12SSMParamsBwd --------------------------
	.section	.nv.shared._Z25selective_scan_bwd_kernelI32Selective_Scan_bwd_kernel_traitsILi32ELi4ELb0ELb0ELb0ELb0ELb0EfN3c107complexIfEEEEv12SSMParamsBwd,"aw",@nobits
	.sectionflags	@""
	.align	16
	.zero		1024


//--------------------- .nv.shared._Z25selective_scan_bwd_kernelI32Selective_Scan_bwd_kernel_traitsILi32ELi4ELb0ELb0ELb0ELb0ELb1EfN3c107complexIfEEEEv12SSMParamsBwd --------------------------
	.section	.nv.shared._Z25selective_scan_bwd_kernelI32Selective_Scan_bwd_kernel_traitsILi32ELi4ELb0ELb0ELb0ELb0ELb1EfN3c107complexIfEEEEv12SSMParamsBwd,"aw",@nobits
	.sectionflags	@""
	.align	16
	.zero		1024


//--------------------- .nv.shared._Z25selective_scan_bwd_kernelI32Selective_Scan_bwd_kernel_traitsILi32ELi4ELb0ELb0ELb0ELb1ELb0EfN3c107complexIfEEEEv12SSMParamsBwd --------------------------
	.section	.nv.shared._Z25selective_scan_bwd_kernelI32Selective_Scan_bwd_kernel_traitsILi32ELi4ELb0ELb0ELb0ELb1ELb0EfN3c107complexIfEEEEv12SSMParamsBwd,"aw",@nobits
	.sectionflags	@""
	.align	16
	.zero		1024


//--------------------- .nv.shared._Z25selective_scan_bwd_kernelI32Selective_Scan_bwd_kernel_traitsILi32ELi4ELb0ELb0ELb0ELb1ELb1EfN3c107complexIfEEEEv12SSMParamsBwd --------------------------
	.section	.nv.shared._Z25selective_scan_bwd_kernelI32Selective_Scan_bwd_kernel_traitsILi32ELi4ELb0ELb0ELb0ELb1ELb1EfN3c107complexIfEEEEv12SSMParamsBwd,"aw",@nobits
	.sectionflags	@""
	.align	16
	.zero		1024


//--------------------- .nv.shared._Z25selective_scan_bwd_kernelI32Selective_Scan_bwd_kernel_traitsILi32ELi4ELb0ELb0ELb1ELb0ELb0EfN3c107complexIfEEEEv12SSMParamsBwd --------------------------
	.section	.nv.shared._Z25selective_scan_bwd_kernelI32Selective_Scan_bwd_kernel_traitsILi32ELi4ELb0ELb0ELb1ELb0ELb0EfN3c107complexIfEEEEv12SSMParamsBwd,"aw",@nobits
	.sectionflags	@""
	.align	16
	.zero		1024


//--------------------- .nv.shared._Z25selective_scan_bwd_kernelI32Selective_Scan_bwd_kernel_traitsILi32ELi4ELb0ELb0ELb1ELb0ELb1EfN3c107complexIfEEEEv12SSMParamsBwd --------------------------
	.section	.nv.shared._Z25selective_scan_bwd_kernelI32Selective_Scan_bwd_kernel_traitsILi32ELi4ELb0ELb0ELb1ELb0ELb1EfN3c107complexIfEEEEv12SSMParamsBwd,"aw",@nobits
	.sectionflags	@""
	.align	16
	.zero		1024


//--------------------- .nv.shared._Z25selective_scan_bwd_kernelI32Selective_Scan_bwd_kernel_traitsILi32ELi4ELb0ELb0ELb1ELb1ELb0EfN3c107complexIfEEEEv12SSMParamsBwd --------------------------
	.section	.nv.shared._Z25selective_scan_bwd_kernelI32Selective_Scan_bwd_kernel_traitsILi32ELi4ELb0ELb0ELb1ELb1ELb0EfN3c107complexIfEEEEv12SSMParamsBwd,"aw",@nobits
	.sectionflags	@""
	.align	16
	.zero		1024


//--------------------- .nv.shared._Z25selective_scan_bwd_kernelI32Selective_Scan_bwd_kernel_traitsILi32ELi4ELb0ELb0ELb1ELb1ELb1EfN3c107complexIfEEEEv12SSMParamsBwd --------------------------
	.section	.nv.shared._Z25selective_scan_bwd_kernelI32Selective_Scan_bwd_kernel_traitsILi32ELi4ELb0ELb0ELb1ELb1ELb1EfN3c107complexIfEEEEv12SSMParamsBwd,"aw",@nobits
	.sectionflags	@""
	.align	16
	.zero		1024


//--------------------- .nv.shared._Z25selective_scan_bwd_kernelI32Selective_Scan_bwd_kernel_traitsILi32ELi4ELb0ELb1ELb0ELb0ELb0EfN3c107complexIfEEEEv12SSMParamsBwd --------------------------
	.section	.nv.shared._Z25selective_scan_bwd_kernelI32Selective_Scan_bwd_kernel_traitsILi32ELi4ELb0ELb1ELb0ELb0ELb0EfN3c107complexIfEEEEv12SSMParamsBwd,"aw",@nobits
	.sectionflags	@""
	.align	16
	.zero		1024


//--------------------- .nv.shared._Z25selective_scan_bwd_kernelI32Selective_Scan_bwd_kernel_traitsILi32ELi4ELb0ELb1ELb0ELb0ELb1EfN3c107complexIfEEEEv12SSMParamsBwd --------------------------
	.section	.nv.shared._Z25selective_scan_bwd_kernelI32Selective_Scan_bwd_kernel_traitsILi32ELi4ELb0ELb1ELb0ELb0ELb1EfN3c107complexIfEEEEv12SSMParamsBwd,"aw",@nobits
	.sectionflags	@""
	.align	16
	.zero		1024


//--------------------- .nv.shared._Z25selective_scan_bwd_kernelI32Selective_Scan_bwd_kernel_traitsILi32ELi4ELb0ELb1ELb0ELb1ELb0EfN3c107complexIfEEEEv12SSMParamsBwd --------------------------
	.section	.nv.shared._Z25selective_scan_bwd_kernelI32Selective_Scan_bwd_kernel_traitsILi32ELi4ELb0ELb1ELb0ELb1ELb0EfN3c107complexIfEEEEv12SSMParamsBwd,"aw",@nobits
	.sectionflags	@""
	.align	16
	.zero		1024


//--------------------- .nv.shared._Z25selective_scan_bwd_kernelI32Selective_Scan_bwd_kernel_traitsILi32ELi4ELb0ELb1ELb0ELb1ELb1EfN3c107complexIfEEEEv12SSMParamsBwd --------------------------
	.section	.nv.shared._Z25selective_scan_bwd_kernelI32Selective_Scan_bwd_kernel_traitsILi32ELi4ELb0ELb1ELb0ELb1ELb1EfN3c107complexIfEEEEv12SSMParamsBwd,"aw",@nobits
	.sectionflags	@""
	.align	16
	.zero		1024


//--------------------- .nv.shared._Z25selective_scan_bwd_kernelI32Selective_Scan_bwd_kernel_traitsILi32ELi4ELb0ELb1ELb1ELb0ELb0EfN3c107complexIfEEEEv12SSMParamsBwd --------------------------
	.section	.nv.shared._Z25selective_scan_bwd_kernelI32Selective_Scan_bwd_kernel_traitsILi32ELi4ELb0ELb1ELb1ELb0ELb0EfN3c107complexIfEEEEv12SSMParamsBwd,"aw",@nobits
	.sectionflags	@""
	.align	16
	.zero		1024


//--------------------- .nv.shared._Z25selective_scan_bwd_kernelI32Selective_Scan_bwd_kernel_traitsILi32ELi4ELb0ELb1ELb1ELb0ELb1EfN3c107complexIfEEEEv12SSMParamsBwd --------------------------
	.section	.nv.shared._Z25selective_scan_bwd_kernelI32Selective_Scan_bwd_kernel_traitsILi32ELi4ELb0ELb1ELb1ELb0ELb1EfN3c107complexIfEEEEv12SSMParamsBwd,"aw",@nobits
	.sectionflags	@""
	.align	16
	.zero		1024


//--------------------- .nv.shared._Z25selective_scan_bwd_kernelI32Selective_Scan_bwd_kernel_traitsILi32ELi4ELb0ELb1ELb1ELb1ELb0EfN3c107complexIfEEEEv12SSMParamsBwd --------------------------
	.section	.nv.shared._Z25selective_scan_bwd_kernelI32Selective_Scan_bwd_kernel_traitsILi32ELi4ELb0ELb1ELb1ELb1ELb0EfN3c107complexIfEEEEv12SSMParamsBwd,"aw",@nobits
	.sectionflags	@""
	.align	16
	.zero		1024


//--------------------- .nv.shared._Z25selective_scan_bwd_kernelI32Selective_Scan_bwd_kernel_traitsILi32ELi4ELb0ELb1ELb1ELb1ELb1EfN3c107complexIfEEEEv12SSMParamsBwd --------------------------
	.section	.nv.shared._Z25selective_scan_bwd_kernelI32Selective_Scan_bwd_kernel_traitsILi32ELi4ELb0ELb1ELb1ELb1ELb1EfN3c107complexIfEEEEv12SSMParamsBwd,"aw",@nobits
	.sectionflags	@""
	.align	16
	.zero		1024


//--------------------- .nv.shared._Z25selective_scan_bwd_kernelI32Selective_Scan_bwd_kernel_traitsILi32ELi4ELb1ELb0ELb0ELb0ELb0EfN3c107complexIfEEEEv12SSMParamsBwd --------------------------
	.section	.nv.shared._Z25selective_scan_bwd_kernelI32Selective_Scan_bwd_kernel_traitsILi32ELi4ELb1ELb0ELb0ELb0ELb0EfN3c107complexIfEEEEv12SSMParamsBwd,"aw",@nobits
	.sectionflags	@""
	.align	16
	.zero		1024


//--------------------- .nv.shared._Z25selective_scan_bwd_kernelI32Selective_Scan_bwd_kernel_traitsILi32ELi4ELb1ELb0ELb0ELb0ELb1EfN3c107complexIfEEEEv12SSMParamsBwd --------------------------
	.section	.nv.shared._Z25selective_scan_bwd_kernelI32Selective_Scan_bwd_kernel_traitsILi32ELi4ELb1ELb0ELb0ELb0ELb1EfN3c107complexIfEEEEv12SSMParamsBwd,"aw",@nobits
	.sectionflags	@""
	.align	16
	.zero		1024


//--------------------- .nv.shared._Z25selective_scan_bwd_kernelI32Selective_Scan_bwd_kernel_traitsILi32ELi4ELb1ELb0ELb0ELb1ELb0EfN3c107complexIfEEEEv12SSMParamsBwd --------------------------
	.section	.nv.shared._Z25selective_scan_bwd_kernelI32Selective_Scan_bwd_kernel_traitsILi32ELi4ELb1ELb0ELb0ELb1ELb0EfN3c107complexIfEEEEv12SSMParamsBwd,"aw",@nobits
	.sectionflags	@""
	.align	16
	.zero		1024


//--------------------- .nv.shared._Z25selective_scan_bwd_kernelI32Selective_Scan_bwd_kernel_traitsILi32ELi4ELb1ELb0ELb0ELb1ELb1EfN3c107complexIfEEEEv12SSMParamsBwd --------------------------
	.section	.nv.shared._Z25selective_scan_bwd_kernelI32Selective_Scan_bwd_kernel_traitsILi32ELi4ELb1ELb0ELb0ELb1ELb1EfN3c107complexIfEEEEv12SSMParamsBwd,"aw",@nobits
	.sectionflags	@""
	.align	16
	.zero		1024


//--------------------- .nv.shared._Z25selective_scan_bwd_kernelI32Selective_Scan_bwd_kernel_traitsILi32ELi4ELb1ELb0ELb1ELb0ELb0EfN3c107complexIfEEEEv12SSMParamsBwd --------------------------
	.section	.nv.shared._Z25selective_scan_bwd_kernelI32Selective_Scan_bwd_kernel_traitsILi32ELi4ELb1ELb0ELb1ELb0ELb0EfN3c107complexIfEEEEv12SSMParamsBwd,"aw",@nobits
	.sectionflags	@""
	.align	16
	.zero		1024


//--------------------- .nv.shared._Z25selective_scan_bwd_kernelI32Selective_Scan_bwd_kernel_traitsILi32ELi4ELb1ELb0ELb1ELb0ELb1EfN3c107complexIfEEEEv12SSMParamsBwd --------------------------
	.section	.nv.shared._Z25selective_scan_bwd_kernelI32Selective_Scan_bwd_kernel_traitsILi32ELi4ELb1ELb0ELb1ELb0ELb1EfN3c107complexIfEEEEv12SSMParamsBwd,"aw",@nobits
	.sectionflags	@""
	.align	16
	.zero		1024


//--------------------- .nv.shared._Z25selective_scan_bwd_kernelI32Selective_Scan_bwd_kernel_traitsILi32ELi4ELb1ELb0ELb1ELb1ELb0EfN3c107complexIfEEEEv12SSMParamsBwd --------------------------
	.section	.nv.shared._Z25selective_scan_bwd_kernelI32Selective_Scan_bwd_kernel_traitsILi32ELi4ELb1ELb0ELb1ELb1ELb0EfN3c107complexIfEEEEv12SSMParamsBwd,"aw",@nobits
	.sectionflags	@""
	.align	16
	.zero		1024


//--------------------- .nv.shared._Z25selective_scan_bwd_kernelI32Selective_Scan_bwd_kernel_traitsILi32ELi4ELb1ELb0ELb1ELb1ELb1EfN3c107complexIfEEEEv12SSMParamsBwd --------------------------
	.section	.nv.shared._Z25selective_scan_bwd_kernelI32Selective_Scan_bwd_kernel_traitsILi32ELi4ELb1ELb0ELb1ELb1ELb1EfN3c107complexIfEEEEv12SSMParamsBwd,"aw",@nobits
	.sectionflags	@""
	.align	16
	.zero		1024


//--------------------- .nv.shared._Z25selective_scan_bwd_kernelI32Selective_Scan_bwd_kernel_traitsILi32ELi4ELb1ELb1ELb0ELb0ELb0EfN3c107complexIfEEEEv12SSMParamsBwd --------------------------
	.section	.nv.shared._Z25selective_scan_bwd_kernelI32Selective_Scan_bwd_kernel_traitsILi32ELi4ELb1ELb1ELb0ELb0ELb0EfN3c107complexIfEEEEv12SSMParamsBwd,"aw",@nobits
	.sectionflags	@""
	.align	16
	.zero		1024


//--------------------- .nv.shared._Z25selective_scan_bwd_kernelI32Selective_Scan_bwd_kernel_traitsILi32ELi4ELb1ELb1ELb0ELb0ELb1EfN3c107complexIfEEEEv12SSMParamsBwd --------------------------
	.section	.nv.shared._Z25selective_scan_bwd_kernelI32Selective_Scan_bwd_kernel_traitsILi32ELi4ELb1ELb1ELb0ELb0ELb1EfN3c107complexIfEEEEv12SSMParamsBwd,"aw",@nobits
	.sectionflags	@""
	.align	16
	.zero		1024


//--------------------- .nv.shared._Z25selective_scan_bwd_kernelI32Selective_Scan_bwd_kernel_traitsILi32ELi4ELb1ELb1ELb0ELb1ELb0EfN3c107complexIfEEEEv12SSMParamsBwd --------------------------
	.section	.nv.shared._Z25selective_scan_bwd_kernelI32Selective_Scan_bwd_kernel_traitsILi32ELi4ELb1ELb1ELb0ELb1ELb0EfN3c107complexIfEEEEv12SSMParamsBwd,"aw",@nobits
	.sectionflags	@""
	.align	16
	.zero		1024


//--------------------- .nv.shared._Z25selective_scan_bwd_kernelI32Selective_Scan_bwd_kernel_traitsILi32ELi4ELb1ELb1ELb0ELb1ELb1EfN3c107complexIfEEEEv12SSMParamsBwd --------------------------
	.section	.nv.shared._Z25selective_scan_bwd_kernelI32Selective_Scan_bwd_kernel_traitsILi32ELi4ELb1ELb1ELb0ELb1ELb1EfN3c107complexIfEEEEv12SSMParamsBwd,"aw",@nobits
	.sectionflags	@""
	.align	16
	.zero		1024


//--------------------- .nv.shared._Z25selective_scan_bwd_kernelI32Selective_Scan_bwd_kernel_traitsILi32ELi4ELb1ELb1ELb1ELb0ELb0EfN3c107complexIfEEEEv12SSMParamsBwd --------------------------
	.section	.nv.shared._Z25selective_scan_bwd_kernelI32Selective_Scan_bwd_kernel_traitsILi32ELi4ELb1ELb1ELb1ELb0ELb0EfN3c107complexIfEEEEv12SSMParamsBwd,"aw",@nobits
	.sectionflags	@""
	.align	16
	.zero		1024


//--------------------- .nv.shared._Z25selective_scan_bwd_kernelI32Selective_Scan_bwd_kernel_traitsILi32ELi4ELb1ELb1ELb1ELb0ELb1EfN3c107complexIfEEEEv12SSMParamsBwd --------------------------
	.section	.nv.shared._Z25selective_scan_bwd_kernelI32Selective_Scan_bwd_kernel_traitsILi32ELi4ELb1ELb1ELb1ELb0ELb1EfN3c107complexIfEEEEv12SSMParamsBwd,"aw",@nobits
	.sectionflags	@""
	.align	16
	.zero		1024


//--------------------- .nv.shared._Z25selective_scan_bwd_kernelI32Selective_Scan_bwd_kernel_traitsILi32ELi4ELb1ELb1ELb1ELb1ELb0EfN3c107complexIfEEEEv12SSMParamsBwd --------------------------
	.section	.nv.shared._Z25selective_scan_bwd_kernelI32Selective_Scan_bwd_kernel_traitsILi32ELi4ELb1ELb1ELb1ELb1ELb0EfN3c107complexIfEEEEv12SSMParamsBwd,"aw",@nobits
	.sectionflags	@""
	.align	16
	.zero		1024


//--------------------- .nv.shared._Z25selective_scan_bwd_kernelI32Selective_Scan_bwd_kernel_traitsILi32ELi4ELb1ELb1ELb1ELb1ELb1EfN3c107complexIfEEEEv12SSMParamsBwd --------------------------
	.section	.nv.shared._Z25selective_scan_bwd_kernelI32Selective_Scan_bwd_kernel_traitsILi32ELi4ELb1ELb1ELb1ELb1ELb1EfN3c107complexIfEEEEv12SSMParamsBwd,"aw",@nobits
	.sectionflags	@""
	.align	16
	.zero		1024


//--------------------- .nv.constant0._Z25selective_scan_bwd_kernelI32Selective_Scan_bwd_kernel_traitsILi128ELi16ELb0ELb0ELb0ELb0ELb0EfN3c107complexIfEEEEv12SSMParamsBwd --------------------------
	.section	.nv.constant0._Z25selective_scan_bwd_kernelI32Selective_Scan_bwd_kernel_traitsILi128ELi16ELb0ELb0ELb0ELb0ELb0EfN3c107complexIfEEEEv12SSMParamsBwd,"a",@progbits
	.sectionflags	@""
	.align	4
.nv.constant0._Z25selective_scan_bwd_kernelI32Selective_Scan_bwd_kernel_traitsILi128ELi16ELb0ELb0ELb0ELb0ELb0EfN3c107complexIfEEEEv12SSMParamsBwd:
	.zero		1024


//--------------------- .nv.constant0._Z25selective_scan_bwd_kernelI32Selective_Scan_bwd_kernel_traitsILi128ELi16ELb0ELb0ELb0ELb0ELb1EfN3c107complexIfEEEEv12SSMParamsBwd --------------------------
	.section	.nv.constant0._Z25selective_scan_bwd_kernelI32Selective_Scan_bwd_kernel_traitsILi128ELi16ELb0ELb0ELb0ELb0ELb1EfN3c107complexIfEEEEv12SSMParamsBwd,"a",@progbits
	.sectionflags	@""
	.align	4
.nv.constant0._Z25selective_scan_bwd_kernelI32Selective_Scan_bwd_kernel_traitsILi128ELi16ELb0ELb0ELb0ELb0ELb1EfN3c107complexIfEEEEv12SSMParamsBwd:
	.zero		1024


//--------------------- .nv.constant0._Z25selective_scan_bwd_kernelI32Selective_Scan_bwd_kernel_traitsILi128ELi16ELb0ELb0ELb0ELb1ELb0EfN3c107complexIfEEEEv12SSMParamsBwd --------------------------
	.section	.nv.constant0._Z25selective_scan_bwd_kernelI32Selective_Scan_bwd_kernel_traitsILi128ELi16ELb0ELb0ELb0ELb1ELb0EfN3c107complexIfEEEEv12SSMParamsBwd,"a",@progbits
	.sectionflags	@""
	.align	4
.nv.constant0._Z25selective_scan_bwd_kernelI32Selective_Scan_bwd_kernel_traitsILi128ELi16ELb0ELb0ELb0ELb1ELb0EfN3c107complexIfEEEEv12SSMParamsBwd:
	.zero		1024


//--------------------- .nv.constant0._Z25selective_scan_bwd_kernelI32Selective_Scan_bwd_kernel_traitsILi128ELi16ELb0ELb0ELb0ELb1ELb1EfN3c107complexIfEEEEv12SSMParamsBwd --------------------------
	.section	.nv.constant0._Z25selective_scan_bwd_kernelI32Selective_Scan_bwd_kernel_traitsILi128ELi16ELb0ELb0ELb0ELb1ELb1EfN3c107complexIfEEEEv12SSMParamsBwd,"a",@progbits
	.sectionflags	@""
	.align	4
.nv.constant0._Z25selective_scan_bwd_kernelI32Selective_Scan_bwd_kernel_traitsILi128ELi16ELb0ELb0ELb0ELb1ELb1EfN3c107complexIfEEEEv12SSMParamsBwd:
	.zero		1024


//--------------------- .nv.constant0._Z25selective_scan_bwd_kernelI32Selective_Scan_bwd_kernel_traitsILi128ELi16ELb0ELb0ELb1ELb0ELb0EfN3c107complexIfEEEEv12SSMParamsBwd --------------------------
	.section	.nv.constant0._Z25selective_scan_bwd_kernelI32Selective_Scan_bwd_kernel_traitsILi128ELi16ELb0ELb0ELb1ELb0ELb0EfN3c107complexIfEEEEv12SSMParamsBwd,"a",@progbits
	.sectionflags	@""
	.align	4
.nv.constant0._Z25selective_scan_bwd_kernelI32Selective_Scan_bwd_kernel_traitsILi128ELi16ELb0ELb0ELb1ELb0ELb0EfN3c107complexIfEEEEv12SSMParamsBwd:
	.zero		1024


//--------------------- .nv.constant0._Z25selective_scan_bwd_kernelI32Selective_Scan_bwd_kernel_traitsILi128ELi16ELb0ELb0ELb1ELb0ELb1EfN3c107complexIfEEEEv12SSMParamsBwd --------------------------
	.section	.nv.constant0._Z25selective_scan_bwd_kernelI32Selective_Scan_bwd_kernel_traitsILi128ELi16ELb0ELb0ELb1ELb0ELb1EfN3c107complexIfEEEEv12SSMParamsBwd,"a",@progbits
	.sectionflags	@""
	.align	4
.nv.constant0._Z25selective_scan_bwd_kernelI32Selective_Scan_bwd_kernel_traitsILi128ELi16ELb0ELb0ELb1ELb0ELb1EfN3c107complexIfEEEEv12SSMParamsBwd:
	.zero		1024


//--------------------- .nv.constant0._Z25selective_scan_bwd_kernelI32Selective_Scan_bwd_kernel_traitsILi128ELi16ELb0ELb0ELb1ELb1ELb0EfN3c107complexIfEEEEv12SSMParamsBwd --------------------------
	.section	.nv.constant0._Z25selective_scan_bwd_kernelI32Selective_Scan_bwd_kernel_traitsILi128ELi16ELb0ELb0ELb1ELb1ELb0EfN3c107complexIfEEEEv12SSMParamsBwd,"a",@progbits
	.sectionflags	@""
	.align	4
.nv.constant0._Z25selective_scan_bwd_kernelI32Selective_Scan_bwd_kernel_traitsILi128ELi16ELb0ELb0ELb1ELb1ELb0EfN3c107complexIfEEEEv12SSMParamsBwd:
	.zero		1024


//--------------------- .nv.constant0._Z25selective_scan_bwd_kernelI32Selective_Scan_bwd_kernel_traitsILi128ELi16ELb0ELb0ELb1ELb1ELb1EfN3c107complexIfEEEEv12SSMParamsBwd --------------------------
	.section	.nv.constant0._Z25selective_scan_bwd_kernelI32Selective_Scan_bwd_kernel_traitsILi128ELi16ELb0ELb0ELb1ELb1ELb1EfN3c107complexIfEEEEv12SSMParamsBwd,"a",@progbits
	.sectionflags	@""
	.align	4
.nv.constant0._Z25selective_scan_bwd_kernelI32Selective_Scan_bwd_kernel_traitsILi128ELi16ELb0ELb0ELb1ELb1ELb1EfN3c107complexIfEEEEv12SSMParamsBwd:
	.zero		1024


//--------------------- .nv.constant0._Z25selective_scan_bwd_kernelI32Selective_Scan_bwd_kernel_traitsILi128ELi16ELb0ELb1ELb0ELb0ELb0EfN3c107complexIfEEEEv12SSMParamsBwd --------------------------
	.section	.nv.constant0._Z25selective_scan_bwd_kernelI32Selective_Scan_bwd_kernel_traitsILi128ELi16ELb0ELb1ELb0ELb0ELb0EfN3c107complexIfEEEEv12SSMParamsBwd,"a",@progbits
	.sectionflags	@""
	.align	4
.nv.constant0._Z25selective_scan_bwd_kernelI32Selective_Scan_bwd_kernel_traitsILi128ELi16ELb0ELb1ELb0ELb0ELb0EfN3c107complexIfEEEEv12SSMParamsBwd:
	.zero		1024


//--------------------- .nv.constant0._Z25selective_scan_bwd_kernelI32Selective_Scan_bwd_kernel_traitsILi128ELi16ELb0ELb1ELb0ELb0ELb1EfN3c107complexIfEEEEv12SSMParamsBwd --------------------------
	.section	.nv.constant0._Z25selective_scan_bwd_kernelI32Selective_Scan_bwd_kernel_traitsILi128ELi16ELb0ELb1ELb0ELb0ELb1EfN3c107complexIfEEEEv12SSMParamsBwd,"a",@progbits
	.sectionflags	@""
	.align	4
.nv.constant0._Z25selective_scan_bwd_kernelI32Selective_Scan_bwd_kernel_traitsILi128ELi16ELb0ELb1ELb0ELb0ELb1EfN3c107complexIfEEEEv12SSMParamsBwd:
	.zero		1024


//--------------------- .nv.constant0._Z25selective_scan_bwd_kernelI32Selective_Scan_bwd_kernel_traitsILi128ELi16ELb0ELb1ELb0ELb1ELb0EfN3c107complexIfEEEEv12SSMParamsBwd --------------------------
	.section	.nv.constant0._Z25selective_scan_bwd_kernelI32Selective_Scan_bwd_kernel_traitsILi128ELi16ELb0ELb1ELb0ELb1ELb0EfN3c107complexIfEEEEv12SSMParamsBwd,"a",@progbits
	.sectionflags	@""
	.align	4
.nv.constant0._Z25selective_scan_bwd_kernelI32Selective_Scan_bwd_kernel_traitsILi128ELi16ELb0ELb1ELb0ELb1ELb0EfN3c107complexIfEEEEv12SSMParamsBwd:
	.zero		1024


//--------------------- .nv.constant0._Z25selective_scan_bwd_kernelI32Selective_Scan_bwd_kernel_traitsILi128ELi16ELb0ELb1ELb0ELb1ELb1EfN3c107complexIfEEEEv12SSMParamsBwd --------------------------
	.section	.nv.constant0._Z25selective_scan_bwd_kernelI32Selective_Scan_bwd_kernel_traitsILi128ELi16ELb0ELb1ELb0ELb1ELb1EfN3c107complexIfEEEEv12SSMParamsBwd,"a",@progbits
	.sectionflags	@""
	.align	4
.nv.constant0._Z25selective_scan_bwd_kernelI32Selective_Scan_bwd_kernel_traitsILi128ELi16ELb0ELb1ELb0ELb1ELb1EfN3c107complexIfEEEEv12SSMParamsBwd:
	.zero		1024


//--------------------- .nv.constant0._Z25selective_scan_bwd_kernelI32Selective_Scan_bwd_kernel_traitsILi128ELi16ELb0ELb1ELb1ELb0ELb0EfN3c107complexIfEEEEv12SSMParamsBwd --------------------------
	.section	.nv.constant0._Z25selective_scan_bwd_kernelI32Selective_Scan_bwd_kernel_traitsILi128ELi16ELb0ELb1ELb1ELb0ELb0EfN3c107complexIfEEEEv12SSMParamsBwd,"a",@progbits
	.sectionflags	@""
	.align	4
.nv.constant0._Z25selective_scan_bwd_kernelI32Selective_Scan_bwd_kernel_traitsILi128ELi16ELb0ELb1ELb1ELb0ELb0EfN3c107complexIfEEEEv12SSMParamsBwd:
	.zero		1024


//--------------------- .nv.constant0._Z25selective_scan_bwd_kernelI32Selective_Scan_bwd_kernel_traitsILi128ELi16ELb0ELb1ELb1ELb0ELb1EfN3c107complexIfEEEEv12SSMParamsBwd --------------------------
	.section	.nv.constant0._Z25selective_scan_bwd_kernelI32Selective_Scan_bwd_kernel_traitsILi128ELi16ELb0ELb1ELb1ELb0ELb1EfN3c107complexIfEEEEv12SSMParamsBwd,"a",@progbits
	.sectionflags	@""
	.align	4
.nv.constant0._Z25selective_scan_bwd_kernelI32Selective_Scan_bwd_kernel_traitsILi128ELi16ELb0ELb1ELb1ELb0ELb1EfN3c107complexIfEEEEv12SSMParamsBwd:
	.zero		1024


//--------------------- .nv.constant0._Z25selective_scan_bwd_kernelI32Selective_Scan_bwd_kernel_traitsILi128ELi16ELb0ELb1ELb1ELb1ELb0EfN3c107complexIfEEEEv12SSMParamsBwd --------------------------
	.section	.nv.constant0._Z25selective_scan_bwd_kernelI32Selective_Scan_bwd_kernel_traitsILi128ELi16ELb0ELb1ELb1ELb1ELb0EfN3c107complexIfEEEEv12SSMParamsBwd,"a",@progbits
	.sectionflags	@""
	.align	4
.nv.constant0._Z25selective_scan_bwd_kernelI32Selective_Scan_bwd_kernel_traitsILi128ELi16ELb0ELb1ELb1ELb1ELb0EfN3c107complexIfEEEEv12SSMParamsBwd:
	.zero		1024


//--------------------- .nv.constant0._Z25selective_scan_bwd_kernelI32Selective_Scan_bwd_kernel_traitsILi128ELi16ELb0ELb1ELb1ELb1ELb1EfN3c107complexIfEEEEv12SSMParamsBwd --------------------------
	.section	.nv.constant0._Z25selective_scan_bwd_kernelI32Selective_Scan_bwd_kernel_traitsILi128ELi16ELb0ELb1ELb1ELb1ELb1EfN3c107complexIfEEEEv12SSMParamsBwd,"a",@progbits
	.sectionflags	@""
	.align	4
.nv.constant0._Z25selective_scan_bwd_kernelI32Selective_Scan_bwd_kernel_traitsILi128ELi16ELb0ELb1ELb1ELb1ELb1EfN3c107complexIfEEEEv12SSMParamsBwd:
	.zero		1024


//--------------------- .nv.constant0._Z25selective_scan_bwd_kernelI32Selective_Scan_bwd_kernel_traitsILi128ELi16ELb1ELb0ELb0ELb0ELb0EfN3c107complexIfEEEEv12SSMParamsBwd --------------------------
	.section	.nv.constant0._Z25selective_scan_bwd_kernelI32Selective_Scan_bwd_kernel_traitsILi128ELi16ELb1ELb0ELb0ELb0ELb0EfN3c107complexIfEEEEv12SSMParamsBwd,"a",@progbits
	.sectionflags	@""
	.align	4
.nv.constant0._Z25selective_scan_bwd_kernelI32Selective_Scan_bwd_kernel_traitsILi128ELi16ELb1ELb0ELb0ELb0ELb0EfN3c107complexIfEEEEv12SSMParamsBwd:
	.zero		1024


//--------------------- .nv.constant0._Z25selective_scan_bwd_kernelI32Selective_Scan_bwd_kernel_traitsILi128ELi16ELb1ELb0ELb0ELb0ELb1EfN3c107complexIfEEEEv12SSMParamsBwd --------------------------
	.section	.nv.constant0._Z25selective_scan_bwd_kernelI32Selective_Scan_bwd_kernel_traitsILi128ELi16ELb1ELb0ELb0ELb0ELb1EfN3c107complexIfEEEEv12SSMParamsBwd,"a",@progbits
	.sectionflags	@""
	.align	4
.nv.constant0._Z25selective_scan_bwd_kernelI32Selective_Scan_bwd_kernel_traitsILi128ELi16ELb1ELb0ELb0ELb0ELb1EfN3c107complexIfEEEEv12SSMParamsBwd:
	.zero		1024


//--------------------- .nv.constant0._Z25selective_scan_bwd_kernelI32Selective_Scan_bwd_kernel_traitsILi128ELi16ELb1ELb0ELb0ELb1ELb0EfN3c107complexIfEEEEv12SSMParamsBwd --------------------------
	.section	.nv.constant0._Z25selective_scan_bwd_kernelI32Selective_Scan_bwd_kernel_traitsILi128ELi16ELb1ELb0ELb0ELb1ELb0EfN3c107complexIfEEEEv12SSMParamsBwd,"a",@progbits
	.sectionflags	@""
	.align	4
.nv.constant0._Z25selective_scan_bwd_kernelI32Selective_Scan_bwd_kernel_traitsILi128ELi16ELb1ELb0ELb0ELb1ELb0EfN3c107complexIfEEEEv12SSMParamsBwd:
	.zero		1024


//--------------------- .nv.constant0._Z25selective_scan_bwd_kernelI32Selective_Scan_bwd_kernel_traitsILi128ELi16ELb1ELb0ELb0ELb1ELb1EfN3c107complexIfEEEEv12SSMParamsBwd --------------------------
	.section	.nv.constant0._Z25selective_scan_bwd_kernelI32Selective_Scan_bwd_kernel_traitsILi128ELi16ELb1ELb0ELb0ELb1ELb1EfN3c107complexIfEEEEv12SSMParamsBwd,"a",@progbits
	.sectionflags	@""
	.align	4
.nv.constant0._Z25selective_scan_bwd_kernelI32Selective_Scan_bwd_kernel_traitsILi128ELi16ELb1ELb0ELb0ELb1ELb1EfN3c107complexIfEEEEv12SSMParamsBwd:
	.zero		1024


//--------------------- .nv.constant0._Z25selective_scan_bwd_kernelI32Selective_Scan_bwd_kernel_traitsILi128ELi16ELb1ELb0ELb1ELb0ELb0EfN3c107complexIfEEEEv12SSMParamsBwd --------------------------
	.section	.nv.constant0._Z25selective_scan_bwd_kernelI32Selective_Scan_bwd_kernel_traitsILi128ELi16ELb1ELb0ELb1ELb0ELb0EfN3c107complexIfEEEEv12SSMParamsBwd,"a",@progbits
	.sectionflags	@""
	.align	4
.nv.constant0._Z25selective_scan_bwd_kernelI32Selective_Scan_bwd_kernel_traitsILi128ELi16ELb1ELb0ELb1ELb0ELb0EfN3c107complexIfEEEEv12SSMParamsBwd:
	.zero		1024


//--------------------- .nv.constant0._Z25selective_scan_bwd_kernelI32Selective_Scan_bwd_kernel_traitsILi128ELi16ELb1ELb0ELb1ELb0ELb1EfN3c107complexIfEEEEv12SSMParamsBwd --------------------------
	.section	.nv.constant0._Z25selective_scan_bwd_kernelI32Selective_Scan_bwd_kernel_traitsILi128ELi16ELb1ELb0ELb1ELb0ELb1EfN3c107complexIfEEEEv12SSMParamsBwd,"a",@progbits
	.sectionflags	@""
	.align	4
.nv.constant0._Z25selective_scan_bwd_kernelI32Selective_Scan_bwd_kernel_traitsILi128ELi16ELb1ELb0ELb1ELb0ELb1EfN3c107complexIfEEEEv12SSMParamsBwd:
	.zero		1024


//--------------------- .nv.constant0._Z25selective_scan_bwd_kernelI32Selective_Scan_bwd_kernel_traitsILi128ELi16ELb1ELb0ELb1ELb1ELb0EfN3c107complexIfEEEEv12SSMParamsBwd --------------------------
	.section	.nv.constant0._Z25selective_scan_bwd_kernelI32Selective_Scan_bwd_kernel_traitsILi128ELi16ELb1ELb0ELb1ELb1ELb0EfN3c107complexIfEEEEv12SSMParamsBwd,"a",@progbits
	.sectionflags	@""
	.align	4
.nv.constant0._Z25selective_scan_bwd_kernelI32Selective_Scan_bwd_kernel_traitsILi128ELi16ELb1ELb0ELb1ELb1ELb0EfN3c107complexIfEEEEv12SSMParamsBwd:
	.zero		1024


//--------------------- .nv.constant0._Z25selective_scan_bwd_kernelI32Selective_Scan_bwd_kernel_traitsILi128ELi16ELb1ELb0ELb1ELb1ELb1EfN3c107complexIfEEEEv12SSMParamsBwd --------------------------
	.section	.nv.constant0._Z25selective_scan_bwd_kernelI32Selective_Scan_bwd_kernel_traitsILi128ELi16ELb1ELb0ELb1ELb1ELb1EfN3c107complexIfEEEEv12SSMParamsBwd,"a",@progbits
	.sectionflags	@""
	.align	4
.nv.constant0._Z25selective_scan_bwd_kernelI32Selective_Scan_bwd_kernel_traitsILi128ELi16ELb1ELb0ELb1ELb1ELb1EfN3c107complexIfEEEEv12SSMParamsBwd:
	.zero		1024


//--------------------- .nv.constant0._Z25selective_scan_bwd_kernelI32Selective_Scan_bwd_kernel_traitsILi128ELi16ELb1ELb1ELb0ELb0ELb0EfN3c107complexIfEEEEv12SSMParamsBwd --------------------------
	.section	.nv.constant0._Z25selective_scan_bwd_kernelI32Selective_Scan_bwd_kernel_traitsILi128ELi16ELb1ELb1ELb0ELb0ELb0EfN3c107complexIfEEEEv12SSMParamsBwd,"a",@progbits
	.sectionflags	@""
	.align	4
.nv.constant0._Z25selective_scan_bwd_kernelI32Selective_Scan_bwd_kernel_traitsILi128ELi16ELb1ELb1ELb0ELb0ELb0EfN3c107complexIfEEEEv12SSMParamsBwd:
	.zero		1024


//--------------------- .nv.constant0._Z25selective_scan_bwd_kernelI32Selective_Scan_bwd_kernel_traitsILi128ELi16ELb1ELb1ELb0ELb0ELb1EfN3c107complexIfEEEEv12SSMParamsBwd --------------------------
	.section	.nv.constant0._Z25selective_scan_bwd_kernelI32Selective_Scan_bwd_kernel_traitsILi128ELi16ELb1ELb1ELb0ELb0ELb1EfN3c107complexIfEEEEv12SSMParamsBwd,"a",@progbits
	.sectionflags	@""
	.align	4
.nv.constant0._Z25selective_scan_bwd_kernelI32Selective_Scan_bwd_kernel_traitsILi128ELi16ELb1ELb1ELb0ELb0ELb1EfN3c107complexIfEEEEv12SSMParamsBwd:
	.zero		1024


//--------------------- .nv.constant0._Z25selective_scan_bwd_kernelI32Selective_Scan_bwd_kernel_traitsILi128ELi16ELb1ELb1ELb0ELb1ELb0EfN3c107complexIfEEEEv12SSMParamsBwd --------------------------
	.section	.nv.constant0._Z25selective_scan_bwd_kernelI32Selective_Scan_bwd_kernel_traitsILi128ELi16ELb1ELb1ELb0ELb1ELb0EfN3c107complexIfEEEEv12SSMParamsBwd,"a",@progbits
	.sectionflags	@""
	.align	4
.nv.constant0._Z25selective_scan_bwd_kernelI32Selective_Scan_bwd_kernel_traitsILi128ELi16ELb1ELb1ELb0ELb1ELb0EfN3c107complexIfEEEEv12SSMParamsBwd:
	.zero		1024


//--------------------- .nv.constant0._Z25selective_scan_bwd_kernelI32Selective_Scan_bwd_kernel_traitsILi128ELi16ELb1ELb1ELb0ELb1ELb1EfN3c107complexIfEEEEv12SSMParamsBwd --------------------------
	.section	.nv.constant0._Z25selective_scan_bwd_kernelI32Selective_Scan_bwd_kernel_traitsILi128ELi16ELb1ELb1ELb0ELb1ELb1EfN3c107complexIfEEEEv12SSMParamsBwd,"a",@progbits
	.sectionflags	@""
	.align	4
.nv.constant0._Z25selective_scan_bwd_kernelI32Selective_Scan_bwd_kernel_traitsILi128ELi16ELb1ELb1ELb0ELb1ELb1EfN3c107complexIfEEEEv12SSMParamsBwd:
	.zero		1024


//--------------------- .nv.constant0._Z25selective_scan_bwd_kernelI32Selective_Scan_bwd_kernel_traitsILi128ELi16ELb1ELb1ELb1ELb0ELb0EfN3c107complexIfEEEEv12SSMParamsBwd --------------------------
	.section	.nv.constant0._Z25selective_scan_bwd_kernelI32Selective_Scan_bwd_kernel_traitsILi128ELi16ELb1ELb1ELb1ELb0ELb0EfN3c107complexIfEEEEv12SSMParamsBwd,"a",@progbits
	.sectionflags	@""
	.align	4
.nv.constant0._Z25selective_scan_bwd_kernelI32Selective_Scan_bwd_kernel_traitsILi128ELi16ELb1ELb1ELb1ELb0ELb0EfN3c107complexIfEEEEv12SSMParamsBwd:
	.zero		1024


//--------------------- .nv.constant0._Z25selective_scan_bwd_kernelI32Selective_Scan_bwd_kernel_traitsILi128ELi16ELb1ELb1ELb1ELb0ELb1EfN3c107complexIfEEEEv12SSMParamsBwd --------------------------
	.section	.nv.constant0._Z25selective_scan_bwd_kernelI32Selective_Scan_bwd_kernel_traitsILi128ELi16ELb1ELb1ELb1ELb0ELb1EfN3c107complexIfEEEEv12SSMParamsBwd,"a",@progbits
	.sectionflags	@""
	.align	4
.nv.constant0._Z25selective_scan_bwd_kernelI32Selective_Scan_bwd_kernel_traitsILi128ELi16ELb1ELb1ELb1ELb0ELb1EfN3c107complexIfEEEEv12SSMParamsBwd:
	.zero		1024


//--------------------- .nv.constant0._Z25selective_scan_bwd_kernelI32Selective_Scan_bwd_kernel_traitsILi128ELi16ELb1ELb1ELb1ELb1ELb0EfN3c107complexIfEEEEv12SSMParamsBwd --------------------------
	.section	.nv.constant0._Z25selective_scan_bwd_kernelI32Selective_Scan_bwd_kernel_traitsILi128ELi16ELb1ELb1ELb1ELb1ELb0EfN3c107complexIfEEEEv12SSMParamsBwd,"a",@progbits
	.sectionflags	@""
	.align	4
.nv.constant0._Z25selective_scan_bwd_kernelI32Selective_Scan_bwd_kernel_traitsILi128ELi16ELb1ELb1ELb1ELb1ELb0EfN3c107complexIfEEEEv12SSMParamsBwd:
	.zero		1024


//--------------------- .nv.constant0._Z25selective_scan_bwd_kernelI32Selective_Scan_bwd_kernel_traitsILi128ELi16ELb1ELb1ELb1ELb1ELb1EfN3c107complexIfEEEEv12SSMParamsBwd --------------------------
	.section	.nv.constant0._Z25selective_scan_bwd_kernelI32Selective_Scan_bwd_kernel_traitsILi128ELi16ELb1ELb1ELb1ELb1ELb1EfN3c107complexIfEEEEv12SSMParamsBwd,"a",@progbits
	.sectionflags	@""
	.align	4
.nv.constant0._Z25selective_scan_bwd_kernelI32Selective_Scan_bwd_kernel_traitsILi128ELi16ELb1ELb1ELb1ELb1ELb1EfN3c107complexIfEEEEv12SSMParamsBwd:
	.zero		1024


//--------------------- .nv.constant0._Z25selective_scan_bwd_kernelI32Selective_Scan_bwd_kernel_traitsILi64ELi16ELb0ELb0ELb0ELb0ELb0EfN3c107complexIfEEEEv12SSMParamsBwd --------------------------
	.section	.nv.constant0._Z25selective_scan_bwd_kernelI32Selective_Scan_bwd_kernel_traitsILi64ELi16ELb0ELb0ELb0ELb0ELb0EfN3c107complexIfEEEEv12SSMParamsBwd,"a",@progbits
	.sectionflags	@""
	.align	4
.nv.constant0._Z25selective_scan_bwd_kernelI32Selective_Scan_bwd_kernel_traitsILi64ELi16ELb0ELb0ELb0ELb0ELb0EfN3c107complexIfEEEEv12SSMParamsBwd:
	.zero		1024


//--------------------- .nv.constant0._Z25selective_scan_bwd_kernelI32Selective_Scan_bwd_kernel_traitsILi64ELi16ELb0ELb0ELb0ELb0ELb1EfN3c107complexIfEEEEv12SSMParamsBwd --------------------------
	.section	.nv.constant0._Z25selective_scan_bwd_kernelI32Selective_Scan_bwd_kernel_traitsILi64ELi16ELb0ELb0ELb0ELb0ELb1EfN3c107complexIfEEEEv12SSMParamsBwd,"a",@progbits
	.sectionflags	@""
	.align	4
.nv.constant0._Z25selective_scan_bwd_kernelI32Selective_Scan_bwd_kernel_traitsILi64ELi16ELb0ELb0ELb0ELb0ELb1EfN3c107complexIfEEEEv12SSMParamsBwd:
	.zero		1024


//--------------------- .nv.constant0._Z25selective_scan_bwd_kernelI32Selective_Scan_bwd_kernel_traitsILi64ELi16ELb0ELb0ELb0ELb1ELb0EfN3c107complexIfEEEEv12SSMParamsBwd --------------------------
	.section	.nv.constant0._Z25selective_scan_bwd_kernelI32Selective_Scan_bwd_kernel_traitsILi64ELi16ELb0ELb0ELb0ELb1ELb0EfN3c107complexIfEEEEv12SSMParamsBwd,"a",@progbits
	.sectionflags	@""
	.align	4
.nv.constant0._Z25selective_scan_bwd_kernelI32Selective_Scan_bwd_kernel_traitsILi64ELi16ELb0ELb0ELb0ELb1ELb0EfN3c107complexIfEEEEv12SSMParamsBwd:
	.zero		1024


//--------------------- .nv.constant0._Z25selective_scan_bwd_kernelI32Selective_Scan_bwd_kernel_traitsILi64ELi16ELb0ELb0ELb0ELb1ELb1EfN3c107complexIfEEEEv12SSMParamsBwd --------------------------
	.section	.nv.constant0._Z25selective_scan_bwd_kernelI32Selective_Scan_bwd_kernel_traitsILi64ELi16ELb0ELb0ELb0ELb1ELb1EfN3c107complexIfEEEEv12SSMParamsBwd,"a",@progbits
	.sectionflags	@""
	.align	4
.nv.constant0._Z25selective_scan_bwd_kernelI32Selective_Scan_bwd_kernel_traitsILi64ELi16ELb0ELb0ELb0ELb1ELb1EfN3c107complexIfEEEEv12SSMParamsBwd:
	.zero		1024


//--------------------- .nv.constant0._Z25selective_scan_bwd_kernelI32Selective_Scan_bwd_kernel_traitsILi64ELi16ELb0ELb0ELb1ELb0ELb0EfN3c107complexIfEEEEv12SSMParamsBwd --------------------------
	.section	.nv.constant0._Z25selective_scan_bwd_kernelI32Selective_Scan_bwd_kernel_traitsILi64ELi16ELb0ELb0ELb1ELb0ELb0EfN3c107complexIfEEEEv12SSMParamsBwd,"a",@progbits
	.sectionflags	@""
	.align	4
.nv.constant0._Z25selective_scan_bwd_kernelI32Selective_Scan_bwd_kernel_traitsILi64ELi16ELb0ELb0ELb1ELb0ELb0EfN3c107complexIfEEEEv12SSMParamsBwd:
	.zero		1024


//--------------------- .nv.constant0._Z25selective_scan_bwd_kernelI32Selective_Scan_bwd_kernel_traitsILi64ELi16ELb0ELb0ELb1ELb0ELb1EfN3c107complexIfEEEEv12SSMParamsBwd --------------------------
	.section	.nv.constant0._Z25selective_scan_bwd_kernelI32Selective_Scan_bwd_kernel_traitsILi64ELi16ELb0ELb0ELb1ELb0ELb1EfN3c107complexIfEEEEv12SSMParamsBwd,"a",@progbits
	.sectionflags	@""
	.align	4
.nv.constant0._Z25selective_scan_bwd_kernelI32Selective_Scan_bwd_kernel_traitsILi64ELi16ELb0ELb0ELb1ELb0ELb1EfN3c107complexIfEEEEv12SSMParamsBwd:
	.zero		1024


//--------------------- .nv.constant0._Z25selective_scan_bwd_kernelI32Selective_Scan_bwd_kernel_traitsILi64ELi16ELb0ELb0ELb1ELb1ELb0EfN3c107complexIfEEEEv12SSMParamsBwd --------------------------
	.section	.nv.constant0._Z25selective_scan_bwd_kernelI32Selective_Scan_bwd_kernel_traitsILi64ELi16ELb0ELb0ELb1ELb1ELb0EfN3c107complexIfEEEEv12SSMParamsBwd,"a",@progbits
	.sectionflags	@""
	.align	4
.nv.constant0._Z25selective_scan_bwd_kernelI32Selective_Scan_bwd_kernel_traitsILi64ELi16ELb0ELb0ELb1ELb1ELb0EfN3c107complexIfEEEEv12SSMParamsBwd:
	.zero		1024


//--------------------- .nv.constant0._Z25selective_scan_bwd_kernelI32Selective_Scan_bwd_kernel_traitsILi64ELi16ELb0ELb0ELb1ELb1ELb1EfN3c107complexIfEEEEv12SSMParamsBwd --------------------------
	.section	.nv.constant0._Z25selective_scan_bwd_kernelI32Selective_Scan_bwd_kernel_traitsILi64ELi16ELb0ELb0ELb1ELb1ELb1EfN3c107complexIfEEEEv12SSMParamsBwd,"a",@progbits
	.sectionflags	@""
	.align	4
.nv.constant0._Z25selective_scan_bwd_kernelI32Selective_Scan_bwd_kernel_traitsILi64ELi16ELb0ELb0ELb1ELb1ELb1EfN3c107complexIfEEEEv12SSMParamsBwd:
	.zero		1024


//--------------------- .nv.constant0._Z25selective_scan_bwd_kernelI32Selective_Scan_bwd_kernel_traitsILi64ELi16ELb0ELb1ELb0ELb0ELb0EfN3c107complexIfEEEEv12SSMParamsBwd --------------------------
	.section	.nv.constant0._Z25selective_scan_bwd_kernelI32Selective_Scan_bwd_kernel_traitsILi64ELi16ELb0ELb1ELb0ELb0ELb0EfN3c107complexIfEEEEv12SSMParamsBwd,"a",@progbits
	.sectionflags	@""
	.align	4
.nv.constant0._Z25selective_scan_bwd_kernelI32Selective_Scan_bwd_kernel_traitsILi64ELi16ELb0ELb1ELb0ELb0ELb0EfN3c107complexIfEEEEv12SSMParamsBwd:
	.zero		1024


//--------------------- .nv.constant0._Z25selective_scan_bwd_kernelI32Selective_Scan_bwd_kernel_traitsILi64ELi16ELb0ELb1ELb0ELb0ELb1EfN3c107complexIfEEEEv12SSMParamsBwd --------------------------
	.section	.nv.constant0._Z25selective_scan_bwd_kernelI32Selective_Scan_bwd_kernel_traitsILi64ELi16ELb0ELb1ELb0ELb0ELb1EfN3c107complexIfEEEEv12SSMParamsBwd,"a",@progbits
	.sectionflags	@""
	.align	4
.nv.constant0._Z25selective_scan_bwd_kernelI32Selective_Scan_bwd_kernel_traitsILi64ELi16ELb0ELb1ELb0ELb0ELb1EfN3c107complexIfEEEEv12SSMParamsBwd:
	.zero		1024


//--------------------- .nv.constant0._Z25selective_scan_bwd_kernelI32Selective_Scan_bwd_kernel_traitsILi64ELi16ELb0ELb1ELb0ELb1ELb0EfN3c107complexIfEEEEv12SSMParamsBwd --------------------------
	.section	.nv.constant0._Z25selective_scan_bwd_kernelI32Selective_Scan_bwd_kernel_traitsILi64ELi16ELb0ELb1ELb0ELb1ELb0EfN3c107complexIfEEEEv12SSMParamsBwd,"a",@progbits
	.sectionflags	@""
	.align	4
.nv.constant0._Z25selective_scan_bwd_kernelI32Selective_Scan_bwd_kernel_traitsILi64ELi16ELb0ELb1ELb0ELb1ELb0EfN3c107complexIfEEEEv12SSMParamsBwd:
	.zero		1024


//--------------------- .nv.constant0._Z25selective_scan_bwd_kernelI32Selective_Scan_bwd_kernel_traitsILi64ELi16ELb0ELb1ELb0ELb1ELb1EfN3c107complexIfEEEEv12SSMParamsBwd --------------------------
	.section	.nv.constant0._Z25selective_scan_bwd_kernelI32Selective_Scan_bwd_kernel_traitsILi64ELi16ELb0ELb1ELb0ELb1ELb1EfN3c107complexIfEEEEv12SSMParamsBwd,"a",@progbits
	.sectionflags	@""
	.align	4
.nv.constant0._Z25selective_scan_bwd_kernelI32Selective_Scan_bwd_kernel_traitsILi64ELi16ELb0ELb1ELb0ELb1ELb1EfN3c107complexIfEEEEv12SSMParamsBwd:
	.zero		1024


//--------------------- .nv.constant0._Z25selective_scan_bwd_kernelI32Selective_Scan_bwd_kernel_traitsILi64ELi16ELb0ELb1ELb1ELb0ELb0EfN3c107complexIfEEEEv12SSMParamsBwd --------------------------
	.section	.nv.constant0._Z25selective_scan_bwd_kernelI32Selective_Scan_bwd_kernel_traitsILi64ELi16ELb0ELb1ELb1ELb0ELb0EfN3c107complexIfEEEEv12SSMParamsBwd,"a",@progbits
	.sectionflags	@""
	.align	4
.nv.constant0._Z25selective_scan_bwd_kernelI32Selective_Scan_bwd_kernel_traitsILi64ELi16ELb0ELb1ELb1ELb0ELb0EfN3c107complexIfEEEEv12SSMParamsBwd:
	.zero		1024


//--------------------- .nv.constant0._Z25selective_scan_bwd_kernelI32Selective_Scan_bwd_kernel_traitsILi64ELi16ELb0ELb1ELb1ELb0ELb1EfN3c107complexIfEEEEv12SSMParamsBwd --------------------------
	.section	.nv.constant0._Z25selective_scan_bwd_kernelI32Selective_Scan_bwd_kernel_traitsILi64ELi16ELb0ELb1ELb1ELb0ELb1EfN3c107complexIfEEEEv12SSMParamsBwd,"a",@progbits
	.sectionflags	@""
	.align	4
.nv.constant0._Z25selective_scan_bwd_kernelI32Selective_Scan_bwd_kernel_traitsILi64ELi16ELb0ELb1ELb1ELb0ELb1EfN3c107complexIfEEEEv12SSMParamsBwd:
	.zero		1024


//--------------------- .nv.constant0._Z25selective_scan_bwd_kernelI32Selective_Scan_bwd_kernel_traitsILi64ELi16ELb0ELb1ELb1ELb1ELb0EfN3c107complexIfEEEEv12SSMParamsBwd --------------------------
	.section	.nv.constant0._Z25selective_scan_bwd_kernelI32Selective_Scan_bwd_kernel_traitsILi64ELi16ELb0ELb1ELb1ELb1ELb0EfN3c107complexIfEEEEv12SSMParamsBwd,"a",@progbits
	.sectionflags	@""
	.align	4
.nv.constant0._Z25selective_scan_bwd_kernelI32Selective_Scan_bwd_kernel_traitsILi64ELi16ELb0ELb1ELb1ELb1ELb0EfN3c107complexIfEEEEv12SSMParamsBwd:
	.zero		1024


//--------------------- .nv.constant0._Z25selective_scan_bwd_kernelI32Selective_Scan_bwd_kernel_traitsILi64ELi16ELb0ELb1ELb1ELb1ELb1EfN3c107complexIfEEEEv12SSMParamsBwd --------------------------
	.section	.nv.constant0._Z25selective_scan_bwd_kernelI32Selective_Scan_bwd_kernel_traitsILi64ELi16ELb0ELb1ELb1ELb1ELb1EfN3c107complexIfEEEEv12SSMParamsBwd,"a",@progbits
	.sectionflags	@""
	.align	4
.nv.constant0._Z25selective_scan_bwd_kernelI32Selective_Scan_bwd_kernel_traitsILi64ELi16ELb0ELb1ELb1ELb1ELb1EfN3c107complexIfEEEEv12SSMParamsBwd:
	.zero		1024


//--------------------- .nv.constant0._Z25selective_scan_bwd_kernelI32Selective_Scan_bwd_kernel_traitsILi64ELi16ELb1ELb0ELb0ELb0ELb0EfN3c107complexIfEEEEv12SSMParamsBwd --------------------------
	.section	.nv.constant0._Z25selective_scan_bwd_kernelI32Selective_Scan_bwd_kernel_traitsILi64ELi16ELb1ELb0ELb0ELb0ELb0EfN3c107complexIfEEEEv12SSMParamsBwd,"a",@progbits
	.sectionflags	@""
	.align	4
.nv.constant0._Z25selective_scan_bwd_kernelI32Selective_Scan_bwd_kernel_traitsILi64ELi16ELb1ELb0ELb0ELb0ELb0EfN3c107complexIfEEEEv12SSMParamsBwd:
	.zero		1024


//--------------------- .nv.constant0._Z25selective_scan_bwd_kernelI32Selective_Scan_bwd_kernel_traitsILi64ELi16ELb1ELb0ELb0ELb0ELb1EfN3c107complexIfEEEEv12SSMParamsBwd --------------------------
	.section	.nv.constant0._Z25selective_scan_bwd_kernelI32Selective_Scan_bwd_kernel_traitsILi64ELi16ELb1ELb0ELb0ELb0ELb1EfN3c107complexIfEEEEv12SSMParamsBwd,"a",@progbits
	.sectionflags	@""
	.align	4
.nv.constant0._Z25selective_scan_bwd_kernelI32Selective_Scan_bwd_kernel_traitsILi64ELi16ELb1ELb0ELb0ELb0ELb1EfN3c107complexIfEEEEv12SSMParamsBwd:
	.zero		1024


//--------------------- .nv.constant0._Z25selective_scan_bwd_kernelI32Selective_Scan_bwd_kernel_traitsILi64ELi16ELb1ELb0ELb0ELb1ELb0EfN3c107complexIfEEEEv12SSMParamsBwd --------------------------
	.section	.nv.constant0._Z25selective_scan_bwd_kernelI32Selective_Scan_bwd_kernel_traitsILi64ELi16ELb1ELb0ELb0ELb1ELb0EfN3c107complexIfEEEEv12SSMParamsBwd,"a",@progbits
	.sectionflags	@""
	.align	4
.nv.constant0._Z25selective_scan_bwd_kernelI32Selective_Scan_bwd_kernel_traitsILi64ELi16ELb1ELb0ELb0ELb1ELb0EfN3c107complexIfEEEEv12SSMParamsBwd:
	.zero		1024


//--------------------- .nv.constant0._Z25selective_scan_bwd_kernelI32Selective_Scan_bwd_kernel_traitsILi64ELi16ELb1ELb0ELb0ELb1ELb1EfN3c107complexIfEEEEv12SSMParamsBwd --------------------------
	.section	.nv.constant0._Z25selective_scan_bwd_kernelI32Selective_Scan_bwd_kernel_traitsILi64ELi16ELb1ELb0ELb0ELb1ELb1EfN3c107complexIfEEEEv12SSMParamsBwd,"a",@progbits
	.sectionflags	@""
	.align	4
.nv.constant0._Z25selective_scan_bwd_kernelI32Selective_Scan_bwd_kernel_traitsILi64ELi16ELb1ELb0ELb0ELb1ELb1EfN3c107complexIfEEEEv12SSMParamsBwd:
	.zero		1024


//--------------------- .nv.constant0._Z25selective_scan_bwd_kernelI32Selective_Scan_bwd_kernel_traitsILi64ELi16ELb1ELb0ELb1ELb0ELb0EfN3c107complexIfEEEEv12SSMParamsBwd --------------------------
	.section	.nv.constant0._Z25selective_scan_bwd_kernelI32Selective_Scan_bwd_kernel_traitsILi64ELi16ELb1ELb0ELb1ELb0ELb0EfN3c107complexIfEEEEv12SSMParamsBwd,"a",@progbits
	.sectionflags	@""
	.align	4
.nv.constant0._Z25selective_scan_bwd_kernelI32Selective_Scan_bwd_kernel_traitsILi64ELi16ELb1ELb0ELb1ELb0ELb0EfN3c107complexIfEEEEv12SSMParamsBwd:
	.zero		1024


//--------------------- .nv.constant0._Z25selective_scan_bwd_kernelI32Selective_Scan_bwd_kernel_traitsILi64ELi16ELb1ELb0ELb1ELb0ELb1EfN3c107complexIfEEEEv12SSMParamsBwd --------------------------
	.section	.nv.constant0._Z25selective_scan_bwd_kernelI32Selective_Scan_bwd_kernel_traitsILi64ELi16ELb1ELb0ELb1ELb0ELb1EfN3c107complexIfEEEEv12SSMParamsBwd,"a",@progbits
	.sectionflags	@""
	.align	4
.nv.constant0._Z25selective_scan_bwd_kernelI32Selective_Scan_bwd_kernel_traitsILi64ELi16ELb1ELb0ELb1ELb0ELb1EfN3c107complexIfEEEEv12SSMParamsBwd:
	.zero		1024


//--------------------- .nv.constant0._Z25selective_scan_bwd_kernelI32Selective_Scan_bwd_kernel_traitsILi64ELi16ELb1ELb0ELb1ELb1ELb0EfN3c107complexIfEEEEv12SSMParamsBwd --------------------------
	.section	.nv.constant0._Z25selective_scan_bwd_kernelI32Selective_Scan_bwd_kernel_traitsILi64ELi16ELb1ELb0ELb1ELb1ELb0EfN3c107complexIfEEEEv12SSMParamsBwd,"a",@progbits
	.sectionflags	@""
	.align	4
.nv.constant0._Z25selective_scan_bwd_kernelI32Selective_Scan_bwd_kernel_traitsILi64ELi16ELb1ELb0ELb1ELb1ELb0EfN3c107complexIfEEEEv12SSMParamsBwd:
	.zero		1024


//--------------------- .nv.constant0._Z25selective_scan_bwd_kernelI32Selective_Scan_bwd_kernel_traitsILi64ELi16ELb1ELb0ELb1ELb1ELb1EfN3c107complexIfEEEEv12SSMParamsBwd --------------------------
	.section	.nv.constant0._Z25selective_scan_bwd_kernelI32Selective_Scan_bwd_kernel_traitsILi64ELi16ELb1ELb0ELb1ELb1ELb1EfN3c107complexIfEEEEv12SSMParamsBwd,"a",@progbits
	.sectionflags	@""
	.align	4
.nv.constant0._Z25selective_scan_bwd_kernelI32Selective_Scan_bwd_kernel_traitsILi64ELi16ELb1ELb0ELb1ELb1ELb1EfN3c107complexIfEEEEv12SSMParamsBwd:
	.zero		1024


//--------------------- .nv.constant0._Z25selective_scan_bwd_kernelI32Selective_Scan_bwd_kernel_traitsILi64ELi16ELb1ELb1ELb0ELb0ELb0EfN3c107complexIfEEEEv12SSMParamsBwd --------------------------
	.section	.nv.constant0._Z25selective_scan_bwd_kernelI32Selective_Scan_bwd_kernel_traitsILi64ELi16ELb1ELb1ELb0ELb0ELb0EfN3c107complexIfEEEEv12SSMParamsBwd,"a",@progbits
	.sectionflags	@""
	.align	4
.nv.constant0._Z25selective_scan_bwd_kernelI32Selective_Scan_bwd_kernel_traitsILi64ELi16ELb1ELb1ELb0ELb0ELb0EfN3c107complexIfEEEEv12SSMParamsBwd:
	.zero		1024


//--------------------- .nv.constant0._Z25selective_scan_bwd_kernelI32Selective_Scan_bwd_kernel_traitsILi64ELi16ELb1ELb1ELb0ELb0ELb1EfN3c107complexIfEEEEv12SSMParamsBwd --------------------------
	.section	.nv.constant0._Z25selective_scan_bwd_kernelI32Selective_Scan_bwd_kernel_traitsILi64ELi16ELb1ELb1ELb0ELb0ELb1EfN3c107complexIfEEEEv12SSMParamsBwd,"a",@progbits
	.sectionflags	@""
	.align	4
.nv.constant0._Z25selective_scan_bwd_kernelI32Selective_Scan_bwd_kernel_traitsILi64ELi16ELb1ELb1ELb0ELb0ELb1EfN3c107complexIfEEEEv12SSMParamsBwd:
	.zero		1024


//--------------------- .nv.constant0._Z25selective_scan_bwd_kernelI32Selective_Scan_bwd_kernel_traitsILi64ELi16ELb1ELb1ELb0ELb1ELb0EfN3c107complexIfEEEEv12SSMParamsBwd --------------------------
	.section	.nv.constant0._Z25selective_scan_bwd_kernelI32Selective_Scan_bwd_kernel_traitsILi64ELi16ELb1ELb1ELb0ELb1ELb0EfN3c107complexIfEEEEv12SSMParamsBwd,"a",@progbits
	.sectionflags	@""
	.align	4
.nv.constant0._Z25selective_scan_bwd_kernelI32Selective_Scan_bwd_kernel_traitsILi64ELi16ELb1ELb1ELb0ELb1ELb0EfN3c107complexIfEEEEv12SSMParamsBwd:
	.zero		1024


//--------------------- .nv.constant0._Z25selective_scan_bwd_kernelI32Selective_Scan_bwd_kernel_traitsILi64ELi16ELb1ELb1ELb0ELb1ELb1EfN3c107complexIfEEEEv12SSMParamsBwd --------------------------
	.section	.nv.constant0._Z25selective_scan_bwd_kernelI32Selective_Scan_bwd_kernel_traitsILi64ELi16ELb1ELb1ELb0ELb1ELb1EfN3c107complexIfEEEEv12SSMParamsBwd,"a",@progbits
	.sectionflags	@""
	.align	4
.nv.constant0._Z25selective_scan_bwd_kernelI32Selective_Scan_bwd_kernel_traitsILi64ELi16ELb1ELb1ELb0ELb1ELb1EfN3c107complexIfEEEEv12SSMParamsBwd:
	.zero		1024


//--------------------- .nv.constant0._Z25selective_scan_bwd_kernelI32Selective_Scan_bwd_kernel_traitsILi64ELi16ELb1ELb1ELb1ELb0ELb0EfN3c107complexIfEEEEv12SSMParamsBwd --------------------------
	.section	.nv.constant0._Z25selective_scan_bwd_kernelI32Selective_Scan_bwd_kernel_traitsILi64ELi16ELb1ELb1ELb1ELb0ELb0EfN3c107complexIfEEEEv12SSMParamsBwd,"a",@progbits
	.sectionflags	@""
	.align	4
.nv.constant0._Z25selective_scan_bwd_kernelI32Selective_Scan_bwd_kernel_traitsILi64ELi16ELb1ELb1ELb1ELb0ELb0EfN3c107complexIfEEEEv12SSMParamsBwd:
	.zero		1024


//--------------------- .nv.constant0._Z25selective_scan_bwd_kernelI32Selective_Scan_bwd_kernel_traitsILi64ELi16ELb1ELb1ELb1ELb0ELb1EfN3c107complexIfEEEEv12SSMParamsBwd --------------------------
	.section	.nv.constant0._Z25selective_scan_bwd_kernelI32Selective_Scan_bwd_kernel_traitsILi64ELi16ELb1ELb1ELb1ELb0ELb1EfN3c107complexIfEEEEv12SSMParamsBwd,"a",@progbits
	.sectionflags	@""
	.align	4
.nv.constant0._Z25selective_scan_bwd_kernelI32Selective_Scan_bwd_kernel_traitsILi64ELi16ELb1ELb1ELb1ELb0ELb1EfN3c107complexIfEEEEv12SSMParamsBwd:
	.zero		1024


//--------------------- .nv.constant0._Z25selective_scan_bwd_kernelI32Selective_Scan_bwd_kernel_traitsILi64ELi16ELb1ELb1ELb1ELb1ELb0EfN3c107complexIfEEEEv12SSMParamsBwd --------------------------
	.section	.nv.constant0._Z25selective_scan_bwd_kernelI32Selective_Scan_bwd_kernel_traitsILi64ELi16ELb1ELb1ELb1ELb1ELb0EfN3c107complexIfEEEEv12SSMParamsBwd,"a",@progbits
	.sectionflags	@""
	.align	4
.nv.constant0._Z25selective_scan_bwd_kernelI32Selective_Scan_bwd_kernel_traitsILi64ELi16ELb1ELb1ELb1ELb1ELb0EfN3c107complexIfEEEEv12SSMParamsBwd:
	.zero		1024


//--------------------- .nv.constant0._Z25selective_scan_bwd_kernelI32Selective_Scan_bwd_kernel_traitsILi64ELi16ELb1ELb1ELb1ELb1ELb1EfN3c107complexIfEEEEv12SSMParamsBwd --------------------------
	.section	.nv.constant0._Z25selective_scan_bwd_kernelI32Selective_Scan_bwd_kernel_traitsILi64ELi16ELb1ELb1ELb1ELb1ELb1EfN3c107complexIfEEEEv12SSMParamsBwd,"a",@progbits
	.sectionflags	@""
	.align	4
.nv.constant0._Z25selective_scan_bwd_kernelI32Selective_Scan_bwd_kernel_traitsILi64ELi16ELb1ELb1ELb1ELb1ELb1EfN3c107complexIfEEEEv12SSMParamsBwd:
	.zero		1024


//--------------------- .nv.constant0._Z25selective_scan_bwd_kernelI32Selective_Scan_bwd_kernel_traitsILi32ELi16ELb0ELb0ELb0ELb0ELb0EfN3c107complexIfEEEEv12SSMParamsBwd --------------------------
	.section	.nv.constant0._Z25selective_scan_bwd_kernelI32Selective_Scan_bwd_kernel_traitsILi32ELi16ELb0ELb0ELb0ELb0ELb0EfN3c107complexIfEEEEv12SSMParamsBwd,"a",@progbits
	.sectionflags	@""
	.align	4
.nv.constant0._Z25selective_scan_bwd_kernelI32Selective_Scan_bwd_kernel_traitsILi32ELi16ELb0ELb0ELb0ELb0ELb0EfN3c107complexIfEEEEv12SSMParamsBwd:
	.zero		1024


//--------------------- .nv.constant0._Z25selective_scan_bwd_kernelI32Selective_Scan_bwd_kernel_traitsILi32ELi16ELb0ELb0ELb0ELb0ELb1EfN3c107complexIfEEEEv12SSMParamsBwd --------------------------
	.section	.nv.constant0._Z25selective_scan_bwd_kernelI32Selective_Scan_bwd_kernel_traitsILi32ELi16ELb0ELb0ELb0ELb0ELb1EfN3c107complexIfEEEEv12SSMParamsBwd,"a",@progbits
	.sectionflags	@""
	.align	4
.nv.constant0._Z25selective_scan_bwd_kernelI32Selective_Scan_bwd_kernel_traitsILi32ELi16ELb0ELb0ELb0ELb0ELb1EfN3c107complexIfEEEEv12SSMParamsBwd:
	.zero		1024


//--------------------- .nv.constant0._Z25selective_scan_bwd_kernelI32Selective_Scan_bwd_kernel_traitsILi32ELi16ELb0ELb0ELb0ELb1ELb0EfN3c107complexIfEEEEv12SSMParamsBwd --------------------------
	.section	.nv.constant0._Z25selective_scan_bwd_kernelI32Selective_Scan_bwd_kernel_traitsILi32ELi16ELb0ELb0ELb0ELb1ELb0EfN3c107complexIfEEEEv12SSMParamsBwd,"a",@progbits
	.sectionflags	@""
	.align	4
.nv.constant0._Z25selective_scan_bwd_kernelI32Selective_Scan_bwd_kernel_traitsILi32ELi16ELb0ELb0ELb0ELb1ELb0EfN3c107complexIfEEEEv12SSMParamsBwd:
	.zero		1024


//--------------------- .nv.constant0._Z25selective_scan_bwd_kernelI32Selective_Scan_bwd_kernel_traitsILi32ELi16ELb0ELb0ELb0ELb1ELb1EfN3c107complexIfEEEEv12SSMParamsBwd --------------------------
	.section	.nv.constant0._Z25selective_scan_bwd_kernelI32Selective_Scan_bwd_kernel_traitsILi32ELi16ELb0ELb0ELb0ELb1ELb1EfN3c107complexIfEEEEv12SSMParamsBwd,"a",@progbits
	.sectionflags	@""
	.align	4
.nv.constant0._Z25selective_scan_bwd_kernelI32Selective_Scan_bwd_kernel_traitsILi32ELi16ELb0ELb0ELb0ELb1ELb1EfN3c107complexIfEEEEv12SSMParamsBwd:
	.zero		1024


//--------------------- .nv.constant0._Z25selective_scan_bwd_kernelI32Selective_Scan_bwd_kernel_traitsILi32ELi16ELb0ELb0ELb1ELb0ELb0EfN3c107complexIfEEEEv12SSMParamsBwd --------------------------
	.section	.nv.constant0._Z25selective_scan_bwd_kernelI32Selective_Scan_bwd_kernel_traitsILi32ELi16ELb0ELb0ELb1ELb0ELb0EfN3c107complexIfEEEEv12SSMParamsBwd,"a",@progbits
	.sectionflags	@""
	.align	4
.nv.constant0._Z25selective_scan_bwd_kernelI32Selective_Scan_bwd_kernel_traitsILi32ELi16ELb0ELb0ELb1ELb0ELb0EfN3c107complexIfEEEEv12SSMParamsBwd:
	.zero		1024


//--------------------- .nv.constant0._Z25selective_scan_bwd_kernelI32Selective_Scan_bwd_kernel_traitsILi32ELi16ELb0ELb0ELb1ELb0ELb1EfN3c107complexIfEEEEv12SSMParamsBwd --------------------------
	.section	.nv.constant0._Z25selective_scan_bwd_kernelI32Selective_Scan_bwd_kernel_traitsILi32ELi16ELb0ELb0ELb1ELb0ELb1EfN3c107complexIfEEEEv12SSMParamsBwd,"a",@progbits
	.sectionflags	@""
	.align	4
.nv.constant0._Z25selective_scan_bwd_kernelI32Selective_Scan_bwd_kernel_traitsILi32ELi16ELb0ELb0ELb1ELb0ELb1EfN3c107complexIfEEEEv12SSMParamsBwd:
	.zero		1024


//--------------------- .nv.constant0._Z25selective_scan_bwd_kernelI32Selective_Scan_bwd_kernel_traitsILi32ELi16ELb0ELb0ELb1ELb1ELb0EfN3c107complexIfEEEEv12SSMParamsBwd --------------------------
	.section	.nv.constant0._Z25selective_scan_bwd_kernelI32Selective_Scan_bwd_kernel_traitsILi32ELi16ELb0ELb0ELb1ELb1ELb0EfN3c107complexIfEEEEv12SSMParamsBwd,"a",@progbits
	.sectionflags	@""
	.align	4
.nv.constant0._Z25selective_scan_bwd_kernelI32Selective_Scan_bwd_kernel_traitsILi32ELi16ELb0ELb0ELb1ELb1ELb0EfN3c107complexIfEEEEv12SSMParamsBwd:
	.zero		1024


//--------------------- .nv.constant0._Z25selective_scan_bwd_kernelI32Selective_Scan_bwd_kernel_traitsILi32ELi16ELb0ELb0ELb1ELb1ELb1EfN3c107complexIfEEEEv12SSMParamsBwd --------------------------
	.section	.nv.constant0._Z25selective_scan_bwd_kernelI32Selective_Scan_bwd_kernel_traitsILi32ELi16ELb0ELb0ELb1ELb1ELb1EfN3c107complexIfEEEEv12SSMParamsBwd,"a",@progbits
	.sectionflags	@""
	.align	4
.nv.constant0._Z25selective_scan_bwd_kernelI32Selective_Scan_bwd_kernel_traitsILi32ELi16ELb0ELb0ELb1ELb1ELb1EfN3c107complexIfEEEEv12SSMParamsBwd:
	.zero		1024


//--------------------- .nv.constant0._Z25selective_scan_bwd_kernelI32Selective_Scan_bwd_kernel_traitsILi32ELi16ELb0ELb1ELb0ELb0ELb0EfN3c107complexIfEEEEv12SSMParamsBwd --------------------------
	.section	.nv.constant0._Z25selective_scan_bwd_kernelI32Selective_Scan_bwd_kernel_traitsILi32ELi16ELb0ELb1ELb0ELb0ELb0EfN3c107complexIfEEEEv12SSMParamsBwd,"a",@progbits
	.sectionflags	@""
	.align	4
.nv.constant0._Z25selective_scan_bwd_kernelI32Selective_Scan_bwd_kernel_traitsILi32ELi16ELb0ELb1ELb0ELb0ELb0EfN3c107complexIfEEEEv12SSMParamsBwd:
	.zero		1024


//--------------------- .nv.constant0._Z25selective_scan_bwd_kernelI32Selective_Scan_bwd_kernel_traitsILi32ELi16ELb0ELb1ELb0ELb0ELb1EfN3c107complexIfEEEEv12SSMParamsBwd --------------------------
	.section	.nv.constant0._Z25selective_scan_bwd_kernelI32Selective_Scan_bwd_kernel_traitsILi32ELi16ELb0ELb1ELb0ELb0ELb1EfN3c107complexIfEEEEv12SSMParamsBwd,"a",@progbits
	.sectionflags	@""
	.align	4
.nv.constant0._Z25selective_scan_bwd_kernelI32Selective_Scan_bwd_kernel_traitsILi32ELi16ELb0ELb1ELb0ELb0ELb1EfN3c107complexIfEEEEv12SSMParamsBwd:
	.zero		1024


//--------------------- .nv.constant0._Z25selective_scan_bwd_kernelI32Selective_Scan_bwd_kernel_traitsILi32ELi16ELb0ELb1ELb0ELb1ELb0EfN3c107complexIfEEEEv12SSMParamsBwd --------------------------
	.section	.nv.constant0._Z25selective_scan_bwd_kernelI32Selective_Scan_bwd_kernel_traitsILi32ELi16ELb0ELb1ELb0ELb1ELb0EfN3c107complexIfEEEEv12SSMParamsBwd,"a",@progbits
	.sectionflags	@""
	.align	4
.nv.constant0._Z25selective_scan_bwd_kernelI32Selective_Scan_bwd_kernel_traitsILi32ELi16ELb0ELb1ELb0ELb1ELb0EfN3c107complexIfEEEEv12SSMParamsBwd:
	.zero		1024


//--------------------- .nv.constant0._Z25selective_scan_bwd_kernelI32Selective_Scan_bwd_kernel_traitsILi32ELi16ELb0ELb1ELb0ELb1ELb1EfN3c107complexIfEEEEv12SSMParamsBwd --------------------------
	.section	.nv.constant0._Z25selective_scan_bwd_kernelI32Selective_Scan_bwd_kernel_traitsILi32ELi16ELb0ELb1ELb0ELb1ELb1EfN3c107complexIfEEEEv12SSMParamsBwd,"a",@progbits
	.sectionflags	@""
	.align	4
.nv.constant0._Z25selective_scan_bwd_kernelI32Selective_Scan_bwd_kernel_traitsILi32ELi16ELb0ELb1ELb0ELb1ELb1EfN3c107complexIfEEEEv12SSMParamsBwd:
	.zero		1024


//--------------------- .nv.constant0._Z25selective_scan_bwd_kernelI32Selective_Scan_bwd_kernel_traitsILi32ELi16ELb0ELb1ELb1ELb0ELb0EfN3c107complexIfEEEEv12SSMParamsBwd --------------------------
	.section	.nv.constant0._Z25selective_scan_bwd_kernelI32Selective_Scan_bwd_kernel_traitsILi32ELi16ELb0ELb1ELb1ELb0ELb0EfN3c107complexIfEEEEv12SSMParamsBwd,"a",@progbits
	.sectionflags	@""
	.align	4
.nv.constant0._Z25selective_scan_bwd_kernelI32Selective_Scan_bwd_kernel_traitsILi32ELi16ELb0ELb1ELb1ELb0ELb0EfN3c107complexIfEEEEv12SSMParamsBwd:
	.zero		1024


//--------------------- .nv.constant0._Z25selective_scan_bwd_kernelI32Selective_Scan_bwd_kernel_traitsILi32ELi16ELb0ELb1ELb1ELb0ELb1EfN3c107complexIfEEEEv12SSMParamsBwd --------------------------
	.section	.nv.constant0._Z25selective_scan_bwd_kernelI32Selective_Scan_bwd_kernel_traitsILi32ELi16ELb0ELb1ELb1ELb0ELb1EfN3c107complexIfEEEEv12SSMParamsBwd,"a",@progbits
	.sectionflags	@""
	.align	4
.nv.constant0._Z25selective_scan_bwd_kernelI32Selective_Scan_bwd_kernel_traitsILi32ELi16ELb0ELb1ELb1ELb0ELb1EfN3c107complexIfEEEEv12SSMParamsBwd:
	.zero		1024


//--------------------- .nv.constant0._Z25selective_scan_bwd_kernelI32Selective_Scan_bwd_kernel_traitsILi32ELi16ELb0ELb1ELb1ELb1ELb0EfN3c107complexIfEEEEv12SSMParamsBwd --------------------------
	.section	.nv.constant0._Z25selective_scan_bwd_kernelI32Selective_Scan_bwd_kernel_traitsILi32ELi16ELb0ELb1ELb1ELb1ELb0EfN3c107complexIfEEEEv12SSMParamsBwd,"a",@progbits
	.sectionflags	@""
	.align	4
.nv.constant0._Z25selective_scan_bwd_kernelI32Selective_Scan_bwd_kernel_traitsILi32ELi16ELb0ELb1ELb1ELb1ELb0EfN3c107complexIfEEEEv12SSMParamsBwd:
	.zero		1024


//--------------------- .nv.constant0._Z25selective_scan_bwd_kernelI32Selective_Scan_bwd_kernel_traitsILi32ELi16ELb0ELb1ELb1ELb1ELb1EfN3c107complexIfEEEEv12SSMParamsBwd --------------------------
	.section	.nv.constant0._Z25selective_scan_bwd_kernelI32Selective_Scan_bwd_kernel_traitsILi32ELi16ELb0ELb1ELb1ELb1ELb1EfN3c107complexIfEEEEv12SSMParamsBwd,"a",@progbits
	.sectionflags	@""
	.align	4
.nv.constant0._Z25selective_scan_bwd_kernelI32Selective_Scan_bwd_kernel_traitsILi32ELi16ELb0ELb1ELb1ELb1ELb1EfN3c107complexIfEEEEv12SSMParamsBwd:
	.zero		1024


//--------------------- .nv.constant0._Z25selective_scan_bwd_kernelI32Selective_Scan_bwd_kernel_traitsILi32ELi16ELb1ELb0ELb0ELb0ELb0EfN3c107complexIfEEEEv12SSMParamsBwd --------------------------
	.section	.nv.constant0._Z25selective_scan_bwd_kernelI32Selective_Scan_bwd_kernel_traitsILi32ELi16ELb1ELb0ELb0ELb0ELb0EfN3c107complexIfEEEEv12SSMParamsBwd,"a",@progbits
	.sectionflags	@""
	.align	4
.nv.constant0._Z25selective_scan_bwd_kernelI32Selective_Scan_bwd_kernel_traitsILi32ELi16ELb1ELb0ELb0ELb0ELb0EfN3c107complexIfEEEEv12SSMParamsBwd:
	.zero		1024


//--------------------- .nv.constant0._Z25selective_scan_bwd_kernelI32Selective_Scan_bwd_kernel_traitsILi32ELi16ELb1ELb0ELb0ELb0ELb1EfN3c107complexIfEEEEv12SSMParamsBwd --------------------------
	.section	.nv.constant0._Z25selective_scan_bwd_kernelI32Selective_Scan_bwd_kernel_traitsILi32ELi16ELb1ELb0ELb0ELb0ELb1EfN3c107complexIfEEEEv12SSMParamsBwd,"a",@progbits
	.sectionflags	@""
	.align	4
.nv.constant0._Z25selective_scan_bwd_kernelI32Selective_Scan_bwd_kernel_traitsILi32ELi16ELb1ELb0ELb0ELb0ELb1EfN3c107complexIfEEEEv12SSMParamsBwd:
	.zero		1024


//--------------------- .nv.constant0._Z25selective_scan_bwd_kernelI32Selective_Scan_bwd_kernel_traitsILi32ELi16ELb1ELb0ELb0ELb1ELb0EfN3c107complexIfEEEEv12SSMParamsBwd --------------------------
	.section	.nv.constant0._Z25selective_scan_bwd_kernelI32Selective_Scan_bwd_kernel_traitsILi32ELi16ELb1ELb0ELb0ELb1ELb0EfN3c107complexIfEEEEv12SSMParamsBwd,"a",@progbits
	.sectionflags	@""
	.align	4
.nv.constant0._Z25selective_scan_bwd_kernelI32Selective_Scan_bwd_kernel_traitsILi32ELi16ELb1ELb0ELb0ELb1ELb0EfN3c107complexIfEEEEv12SSMParamsBwd:
	.zero		1024


//--------------------- .nv.constant0._Z25selective_scan_bwd_kernelI32Selective_Scan_bwd_kernel_traitsILi32ELi16ELb1ELb0ELb0ELb1ELb1EfN3c107complexIfEEEEv12SSMParamsBwd --------------------------
	.section	.nv.constant0._Z25selective_scan_bwd_kernelI32Selective_Scan_bwd_kernel_traitsILi32ELi16ELb1ELb0ELb0ELb1ELb1EfN3c107complexIfEEEEv12SSMParamsBwd,"a",@progbits
	.sectionflags	@""
	.align	4
.nv.constant0._Z25selective_scan_bwd_kernelI32Selective_Scan_bwd_kernel_traitsILi32ELi16ELb1ELb0ELb0ELb1ELb1EfN3c107complexIfEEEEv12SSMParamsBwd:
	.zero		1024


//--------------------- .nv.constant0._Z25selective_scan_bwd_kernelI32Selective_Scan_bwd_kernel_traitsILi32ELi16ELb1ELb0ELb1ELb0ELb0EfN3c107complexIfEEEEv12SSMParamsBwd --------------------------
	.section	.nv.constant0._Z25selective_scan_bwd_kernelI32Selective_Scan_bwd_kernel_traitsILi32ELi16ELb1ELb0ELb1ELb0ELb0EfN3c107complexIfEEEEv12SSMParamsBwd,"a",@progbits
	.sectionflags	@""
	.align	4
.nv.constant0._Z25selective_scan_bwd_kernelI32Selective_Scan_bwd_kernel_traitsILi32ELi16ELb1ELb0ELb1ELb0ELb0EfN3c107complexIfEEEEv12SSMParamsBwd:
	.zero		1024


//--------------------- .nv.constant0._Z25selective_scan_bwd_kernelI32Selective_Scan_bwd_kernel_traitsILi32ELi16ELb1ELb0ELb1ELb0ELb1EfN3c107complexIfEEEEv12SSMParamsBwd --------------------------
	.section	.nv.constant0._Z25selective_scan_bwd_kernelI32Selective_Scan_bwd_kernel_traitsILi32ELi16ELb1ELb0ELb1ELb0ELb1EfN3c107complexIfEEEEv12SSMParamsBwd,"a",@progbits
	.sectionflags	@""
	.align	4
.nv.constant0._Z25selective_scan_bwd_kernelI32Selective_Scan_bwd_kernel_traitsILi32ELi16ELb1ELb0ELb1ELb0ELb1EfN3c107complexIfEEEEv12SSMParamsBwd:
	.zero		1024


//--------------------- .nv.constant0._Z25selective_scan_bwd_kernelI32Selective_Scan_bwd_kernel_traitsILi32ELi16ELb1ELb0ELb1ELb1ELb0EfN3c107complexIfEEEEv12SSMParamsBwd --------------------------
	.section	.nv.constant0._Z25selective_scan_bwd_kernelI32Selective_Scan_bwd_kernel_traitsILi32ELi16ELb1ELb0ELb1ELb1ELb0EfN3c107complexIfEEEEv12SSMParamsBwd,"a",@progbits
	.sectionflags	@""
	.align	4
.nv.constant0._Z25selective_scan_bwd_kernelI32Selective_Scan_bwd_kernel_traitsILi32ELi16ELb1ELb0ELb1ELb1ELb0EfN3c107complexIfEEEEv12SSMParamsBwd:
	.zero		1024


//--------------------- .nv.constant0._Z25selective_scan_bwd_kernelI32Selective_Scan_bwd_kernel_traitsILi32ELi16ELb1ELb0ELb1ELb1ELb1EfN3c107complexIfEEEEv12SSMParamsBwd --------------------------
	.section	.nv.constant0._Z25selective_scan_bwd_kernelI32Selective_Scan_bwd_kernel_traitsILi32ELi16ELb1ELb0ELb1ELb1ELb1EfN3c107complexIfEEEEv12SSMParamsBwd,"a",@progbits
	.sectionflags	@""
	.align	4
.nv.constant0._Z25selective_scan_bwd_kernelI32Selective_Scan_bwd_kernel_traitsILi32ELi16ELb1ELb0ELb1ELb1ELb1EfN3c107complexIfEEEEv12SSMParamsBwd:
	.zero		1024


//--------------------- .nv.constant0._Z25selective_scan_bwd_kernelI32Selective_Scan_bwd_kernel_traitsILi32ELi16ELb1ELb1ELb0ELb0ELb0EfN3c107complexIfEEEEv12SSMParamsBwd --------------------------
	.section	.nv.constant0._Z25selective_scan_bwd_kernelI32Selective_Scan_bwd_kernel_traitsILi32ELi16ELb1ELb1ELb0ELb0ELb0EfN3c107complexIfEEEEv12SSMParamsBwd,"a",@progbits
	.sectionflags	@""
	.align	4
.nv.constant0._Z25selective_scan_bwd_kernelI32Selective_Scan_bwd_kernel_traitsILi32ELi16ELb1ELb1ELb0ELb0ELb0EfN3c107complexIfEEEEv12SSMParamsBwd:
	.zero		1024


//--------------------- .nv.constant0._Z25selective_scan_bwd_kernelI32Selective_Scan_bwd_kernel_traitsILi32ELi16ELb1ELb1ELb0ELb0ELb1EfN3c107complexIfEEEEv12SSMParamsBwd --------------------------
	.section	.nv.constant0._Z25selective_scan_bwd_kernelI32Selective_Scan_bwd_kernel_traitsILi32ELi16ELb1ELb1ELb0ELb0ELb1EfN3c107complexIfEEEEv12SSMParamsBwd,"a",@progbits
	.sectionflags	@""
	.align	4
.nv.constant0._Z25selective_scan_bwd_kernelI32Selective_Scan_bwd_kernel_traitsILi32ELi16ELb1ELb1ELb0ELb0ELb1EfN3c107complexIfEEEEv12SSMParamsBwd:
	.zero		1024


//--------------------- .nv.constant0._Z25selective_scan_bwd_kernelI32Selective_Scan_bwd_kernel_traitsILi32ELi16ELb1ELb1ELb0ELb1ELb0EfN3c107complexIfEEEEv12SSMParamsBwd --------------------------
	.section	.nv.constant0._Z25selective_scan_bwd_kernelI32Selective_Scan_bwd_kernel_traitsILi32ELi16ELb1ELb1ELb0ELb1ELb0EfN3c107complexIfEEEEv12SSMParamsBwd,"a",@progbits
	.sectionflags	@""
	.align	4
.nv.constant0._Z25selective_scan_bwd_kernelI32Selective_Scan_bwd_kernel_traitsILi32ELi16ELb1ELb1ELb0ELb1ELb0EfN3c107complexIfEEEEv12SSMParamsBwd:
	.zero		1024


//--------------------- .nv.constant0._Z25selective_scan_bwd_kernelI32Selective_Scan_bwd_kernel_traitsILi32ELi16ELb1ELb1ELb0ELb1ELb1EfN3c107complexIfEEEEv12SSMParamsBwd --------------------------
	.section	.nv.constant0._Z25selective_scan_bwd_kernelI32Selective_Scan_bwd_kernel_traitsILi32ELi16ELb1ELb1ELb0ELb1ELb1EfN3c107complexIfEEEEv12SSMParamsBwd,"a",@progbits
	.sectionflags	@""
	.align	4
.nv.constant0._Z25selective_scan_bwd_kernelI32Selective_Scan_bwd_kernel_traitsILi32ELi16ELb1ELb1ELb0ELb1ELb1EfN3c107complexIfEEEEv12SSMParamsBwd:
	.zero		1024


//--------------------- .nv.constant0._Z25selective_scan_bwd_kernelI32Selective_Scan_bwd_kernel_traitsILi32ELi16ELb1ELb1ELb1ELb0ELb0EfN3c107complexIfEEEEv12SSMParamsBwd --------------------------
	.section	.nv.constant0._Z25selective_scan_bwd_kernelI32Selective_Scan_bwd_kernel_traitsILi32ELi16ELb1ELb1ELb1ELb0ELb0EfN3c107complexIfEEEEv12SSMParamsBwd,"a",@progbits
	.sectionflags	@""
	.align	4
.nv.constant0._Z25selective_scan_bwd_kernelI32Selective_Scan_bwd_kernel_traitsILi32ELi16ELb1ELb1ELb1ELb0ELb0EfN3c107complexIfEEEEv12SSMParamsBwd:
	.zero		1024


//--------------------- .nv.constant0._Z25selective_scan_bwd_kernelI32Selective_Scan_bwd_kernel_traitsILi32ELi16ELb1ELb1ELb1ELb0ELb1EfN3c107complexIfEEEEv12SSMParamsBwd --------------------------
	.section	.nv.constant0._Z25selective_scan_bwd_kernelI32Selective_Scan_bwd_kernel_traitsILi32ELi16ELb1ELb1ELb1ELb0ELb1EfN3c107complexIfEEEEv12SSMParamsBwd,"a",@progbits
	.sectionflags	@""
	.align	4
.nv.constant0._Z25selective_scan_bwd_kernelI32Selective_Scan_bwd_kernel_traitsILi32ELi16ELb1ELb1ELb1ELb0ELb1EfN3c107complexIfEEEEv12SSMParamsBwd:
	.zero		1024


//--------------------- .nv.constant0._Z25selective_scan_bwd_kernelI32Selective_Scan_bwd_kernel_traitsILi32ELi16ELb1ELb1ELb1ELb1ELb0EfN3c107complexIfEEEEv12SSMParamsBwd --------------------------
	.section	.nv.constant0._Z25selective_scan_bwd_kernelI32Selective_Scan_bwd_kernel_traitsILi32ELi16ELb1ELb1ELb1ELb1ELb0EfN3c107complexIfEEEEv12SSMParamsBwd,"a",@progbits
	.sectionflags	@""
	.align	4
.nv.constant0._Z25selective_scan_bwd_kernelI32Selective_Scan_bwd_kernel_traitsILi32ELi16ELb1ELb1ELb1ELb1ELb0EfN3c107complexIfEEEEv12SSMParamsBwd:
	.zero		1024


//--------------------- .nv.constant0._Z25selective_scan_bwd_kernelI32Selective_Scan_bwd_kernel_traitsILi32ELi16ELb1ELb1ELb1ELb1ELb1EfN3c107complexIfEEEEv12SSMParamsBwd --------------------------
	.section	.nv.constant0._Z25selective_scan_bwd_kernelI32Selective_Scan_bwd_kernel_traitsILi32ELi16ELb1ELb1ELb1ELb1ELb1EfN3c107complexIfEEEEv12SSMParamsBwd,"a",@progbits
	.sectionflags	@""
	.align	4
.nv.constant0._Z25selective_scan_bwd_kernelI32Selective_Scan_bwd_kernel_traitsILi32ELi16ELb1ELb1ELb1ELb1ELb1EfN3c107complexIfEEEEv12SSMParamsBwd:
	.zero		1024


//--------------------- .nv.constant0._Z25selective_scan_bwd_kernelI32Selective_Scan_bwd_kernel_traitsILi32ELi8ELb0ELb0ELb0ELb0ELb0EfN3c107complexIfEEEEv12SSMParamsBwd --------------------------
	.section	.nv.constant0._Z25selective_scan_bwd_kernelI32Selective_Scan_bwd_kernel_traitsILi32ELi8ELb0ELb0ELb0ELb0ELb0EfN3c107complexIfEEEEv12SSMParamsBwd,"a",@progbits
	.sectionflags	@""
	.align	4
.nv.constant0._Z25selective_scan_bwd_kernelI32Selective_Scan_bwd_kernel_traitsILi32ELi8ELb0ELb0ELb0ELb0ELb0EfN3c107complexIfEEEEv12SSMParamsBwd:
	.zero		1024


//--------------------- .nv.constant0._Z25selective_scan_bwd_kernelI32Selective_Scan_bwd_kernel_traitsILi32ELi8ELb0ELb0ELb0ELb0ELb1EfN3c107complexIfEEEEv12SSMParamsBwd --------------------------
	.section	.nv.constant0._Z25selective_scan_bwd_kernelI32Selective_Scan_bwd_kernel_traitsILi32ELi8ELb0ELb0ELb0ELb0ELb1EfN3c107complexIfEEEEv12SSMParamsBwd,"a",@progbits
	.sectionflags	@""
	.align	4
.nv.constant0._Z25selective_scan_bwd_kernelI32Selective_Scan_bwd_kernel_traitsILi32ELi8ELb0ELb0ELb0ELb0ELb1EfN3c107complexIfEEEEv12SSMParamsBwd:
	.zero		1024


//--------------------- .nv.constant0._Z25selective_scan_bwd_kernelI32Selective_Scan_bwd_kernel_traitsILi32ELi8ELb0ELb0ELb0ELb1ELb0EfN3c107complexIfEEEEv12SSMParamsBwd --------------------------
	.section	.nv.constant0._Z25selective_scan_bwd_kernelI32Selective_Scan_bwd_kernel_traitsILi32ELi8ELb0ELb0ELb0ELb1ELb0EfN3c107complexIfEEEEv12SSMParamsBwd,"a",@progbits
	.sectionflags	@""
	.align	4
.nv.constant0._Z25selective_scan_bwd_kernelI32Selective_Scan_bwd_kernel_traitsILi32ELi8ELb0ELb0ELb0ELb1ELb0EfN3c107complexIfEEEEv12SSMParamsBwd:
	.zero		1024


//--------------------- .nv.constant0._Z25selective_scan_bwd_kernelI32Selective_Scan_bwd_kernel_traitsILi32ELi8ELb0ELb0ELb0ELb1ELb1EfN3c107complexIfEEEEv12SSMParamsBwd --------------------------
	.section	.nv.constant0._Z25selective_scan_bwd_kernelI32Selective_Scan_bwd_kernel_traitsILi32ELi8ELb0ELb0ELb0ELb1ELb1EfN3c107complexIfEEEEv12SSMParamsBwd,"a",@progbits
	.sectionflags	@""
	.align	4
.nv.constant0._Z25selective_scan_bwd_kernelI32Selective_Scan_bwd_kernel_traitsILi32ELi8ELb0ELb0ELb0ELb1ELb1EfN3c107complexIfEEEEv12SSMParamsBwd:
	.zero		1024


//--------------------- .nv.constant0._Z25selective_scan_bwd_kernelI32Selective_Scan_bwd_kernel_traitsILi32ELi8ELb0ELb0ELb1ELb0ELb0EfN3c107complexIfEEEEv12SSMParamsBwd --------------------------
	.section	.nv.constant0._Z25selective_scan_bwd_kernelI32Selective_Scan_bwd_kernel_traitsILi32ELi8ELb0ELb0ELb1ELb0ELb0EfN3c107complexIfEEEEv12SSMParamsBwd,"a",@progbits
	.sectionflags	@""
	.align	4
.nv.constant0._Z25selective_scan_bwd_kernelI32Selective_Scan_bwd_kernel_traitsILi32ELi8ELb0ELb0ELb1ELb0ELb0EfN3c107complexIfEEEEv12SSMParamsBwd:
	.zero		1024


//--------------------- .nv.constant0._Z25selective_scan_bwd_kernelI32Selective_Scan_bwd_kernel_traitsILi32ELi8ELb0ELb0ELb1ELb0ELb1EfN3c107complexIfEEEEv12SSMParamsBwd --------------------------
	.section	.nv.constant0._Z25selective_scan_bwd_kernelI32Selective_Scan_bwd_kernel_traitsILi32ELi8ELb0ELb0ELb1ELb0ELb1EfN3c107complexIfEEEEv12SSMParamsBwd,"a",@progbits
	.sectionflags	@""
	.align	4
.nv.constant0._Z25selective_scan_bwd_kernelI32Selective_Scan_bwd_kernel_traitsILi32ELi8ELb0ELb0ELb1ELb0ELb1EfN3c107complexIfEEEEv12SSMParamsBwd:
	.zero		1024


//--------------------- .nv.constant0._Z25selective_scan_bwd_kernelI32Selective_Scan_bwd_kernel_traitsILi32ELi8ELb0ELb0ELb1ELb1ELb0EfN3c107complexIfEEEEv12SSMParamsBwd --------------------------
	.section	.nv.constant0._Z25selective_scan_bwd_kernelI32Selective_Scan_bwd_kernel_traitsILi32ELi8ELb0ELb0ELb1ELb1ELb0EfN3c107complexIfEEEEv12SSMParamsBwd,"a",@progbits
	.sectionflags	@""
	.align	4
.nv.constant0._Z25selective_scan_bwd_kernelI32Selective_Scan_bwd_kernel_traitsILi32ELi8ELb0ELb0ELb1ELb1ELb0EfN3c107complexIfEEEEv12SSMParamsBwd:
	.zero		1024


//--------------------- .nv.constant0._Z25selective_scan_bwd_kernelI32Selective_Scan_bwd_kernel_traitsILi32ELi8ELb0ELb0ELb1ELb1ELb1EfN3c107complexIfEEEEv12SSMParamsBwd --------------------------
	.section	.nv.constant0._Z25selective_scan_bwd_kernelI32Selective_Scan_bwd_kernel_traitsILi32ELi8ELb0ELb0ELb1ELb1ELb1EfN3c107complexIfEEEEv12SSMParamsBwd,"a",@progbits
	.sectionflags	@""
	.align	4
.nv.constant0._Z25selective_scan_bwd_kernelI32Selective_Scan_bwd_kernel_traitsILi32ELi8ELb0ELb0ELb1ELb1ELb1EfN3c107complexIfEEEEv12SSMParamsBwd:
	.zero		1024


//--------------------- .nv.constant0._Z25selective_scan_bwd_kernelI32Selective_Scan_bwd_kernel_traitsILi32ELi8ELb0ELb1ELb0ELb0ELb0EfN3c107complexIfEEEEv12SSMParamsBwd --------------------------
	.section	.nv.constant0._Z25selective_scan_bwd_kernelI32Selective_Scan_bwd_kernel_traitsILi32ELi8ELb0ELb1ELb0ELb0ELb0EfN3c107complexIfEEEEv12SSMParamsBwd,"a",@progbits
	.sectionflags	@""
	.align	4
.nv.constant0._Z25selective_scan_bwd_kernelI32Selective_Scan_bwd_kernel_traitsILi32ELi8ELb0ELb1ELb0ELb0ELb0EfN3c107complexIfEEEEv12SSMParamsBwd:
	.zero		1024


//--------------------- .nv.constant0._Z25selective_scan_bwd_kernelI32Selective_Scan_bwd_kernel_traitsILi32ELi8ELb0ELb1ELb0ELb0ELb1EfN3c107complexIfEEEEv12SSMParamsBwd --------------------------
	.section	.nv.constant0._Z25selective_scan_bwd_kernelI32Selective_Scan_bwd_kernel_traitsILi32ELi8ELb0ELb1ELb0ELb0ELb1EfN3c107complexIfEEEEv12SSMParamsBwd,"a",@progbits
	.sectionflags	@""
	.align	4
.nv.constant0._Z25selective_scan_bwd_kernelI32Selective_Scan_bwd_kernel_traitsILi32ELi8ELb0ELb1ELb0ELb0ELb1EfN3c107complexIfEEEEv12SSMParamsBwd:
	.zero		1024


//--------------------- .nv.constant0._Z25selective_scan_bwd_kernelI32Selective_Scan_bwd_kernel_traitsILi32ELi8ELb0ELb1ELb0ELb1ELb0EfN3c107complexIfEEEEv12SSMParamsBwd --------------------------
	.section	.nv.constant0._Z25selective_scan_bwd_kernelI32Selective_Scan_bwd_kernel_traitsILi32ELi8ELb0ELb1ELb0ELb1ELb0EfN3c107complexIfEEEEv12SSMParamsBwd,"a",@progbits
	.sectionflags	@""
	.align	4
.nv.constant0._Z25selective_scan_bwd_kernelI32Selective_Scan_bwd_kernel_traitsILi32ELi8ELb0ELb1ELb0ELb1ELb0EfN3c107complexIfEEEEv12SSMParamsBwd:
	.zero		1024


//--------------------- .nv.constant0._Z25selective_scan_bwd_kernelI32Selective_Scan_bwd_kernel_traitsILi32ELi8ELb0ELb1ELb0ELb1ELb1EfN3c107complexIfEEEEv12SSMParamsBwd --------------------------
	.section	.nv.constant0._Z25selective_scan_bwd_kernelI32Selective_Scan_bwd_kernel_traitsILi32ELi8ELb0ELb1ELb0ELb1ELb1EfN3c107complexIfEEEEv12SSMParamsBwd,"a",@progbits
	.sectionflags	@""
	.align	4
.nv.constant0._Z25selective_scan_bwd_kernelI32Selective_Scan_bwd_kernel_traitsILi32ELi8ELb0ELb1ELb0ELb1ELb1EfN3c107complexIfEEEEv12SSMParamsBwd:
	.zero		1024


//--------------------- .nv.constant0._Z25selective_scan_bwd_kernelI32Selective_Scan_bwd_kernel_traitsILi32ELi8ELb0ELb1ELb1ELb0ELb0EfN3c107complexIfEEEEv12SSMParamsBwd --------------------------
	.section	.nv.constant0._Z25selective_scan_bwd_kernelI32Selective_Scan_bwd_kernel_traitsILi32ELi8ELb0ELb1ELb1ELb0ELb0EfN3c107complexIfEEEEv12SSMParamsBwd,"a",@progbits
	.sectionflags	@""
	.align	4
.nv.constant0._Z25selective_scan_bwd_kernelI32Selective_Scan_bwd_kernel_traitsILi32ELi8ELb0ELb1ELb1ELb0ELb0EfN3c107complexIfEEEEv12SSMParamsBwd:
	.zero		1024


//--------------------- .nv.constant0._Z25selective_scan_bwd_kernelI32Selective_Scan_bwd_kernel_traitsILi32ELi8ELb0ELb1ELb1ELb0ELb1EfN3c107complexIfEEEEv12SSMParamsBwd --------------------------
	.section	.nv.constant0._Z25selective_scan_bwd_kernelI32Selective_Scan_bwd_kernel_traitsILi32ELi8ELb0ELb1ELb1ELb0ELb1EfN3c107complexIfEEEEv12SSMParamsBwd,"a",@progbits
	.sectionflags	@""
	.align	4
.nv.constant0._Z25selective_scan_bwd_kernelI32Selective_Scan_bwd_kernel_traitsILi32ELi8ELb0ELb1ELb1ELb0ELb1EfN3c107complexIfEEEEv12SSMParamsBwd:
	.zero		1024


//--------------------- .nv.constant0._Z25selective_scan_bwd_kernelI32Selective_Scan_bwd_kernel_traitsILi32ELi8ELb0ELb1ELb1ELb1ELb0EfN3c107complexIfEEEEv12SSMParamsBwd --------------------------
	.section	.nv.constant0._Z25selective_scan_bwd_kernelI32Selective_Scan_bwd_kernel_traitsILi32ELi8ELb0ELb1ELb1ELb1ELb0EfN3c107complexIfEEEEv12SSMParamsBwd,"a",@progbits
	.sectionflags	@""
	.align	4
.nv.constant0._Z25selective_scan_bwd_kernelI32Selective_Scan_bwd_kernel_traitsILi32ELi8ELb0ELb1ELb1ELb1ELb0EfN3c107complexIfEEEEv12SSMParamsBwd:
	.zero		1024


//--------------------- .nv.constant0._Z25selective_scan_bwd_kernelI32Selective_Scan_bwd_kernel_traitsILi32ELi8ELb0ELb1ELb1ELb1ELb1EfN3c107complexIfEEEEv12SSMParamsBwd --------------------------
	.section	.nv.constant0._Z25selective_scan_bwd_kernelI32Selective_Scan_bwd_kernel_traitsILi32ELi8ELb0ELb1ELb1ELb1ELb1EfN3c107complexIfEEEEv12SSMParamsBwd,"a",@progbits
	.sectionflags	@""
	.align	4
.nv.constant0._Z25selective_scan_bwd_kernelI32Selective_Scan_bwd_kernel_traitsILi32ELi8ELb0ELb1ELb1ELb1ELb1EfN3c107complexIfEEEEv12SSMParamsBwd:
	.zero		1024


//--------------------- .nv.constant0._Z25selective_scan_bwd_kernelI32Selective_Scan_bwd_kernel_traitsILi32ELi8ELb1ELb0ELb0ELb0ELb0EfN3c107complexIfEEEEv12SSMParamsBwd --------------------------
	.section	.nv.constant0._Z25selective_scan_bwd_kernelI32Selective_Scan_bwd_kernel_traitsILi32ELi8ELb1ELb0ELb0ELb0ELb0EfN3c107complexIfEEEEv12SSMParamsBwd,"a",@progbits
	.sectionflags	@""
	.align	4
.nv.constant0._Z25selective_scan_bwd_kernelI32Selective_Scan_bwd_kernel_traitsILi32ELi8ELb1ELb0ELb0ELb0ELb0EfN3c107complexIfEEEEv12SSMParamsBwd:
	.zero		1024


//--------------------- .nv.constant0._Z25selective_scan_bwd_kernelI32Selective_Scan_bwd_kernel_traitsILi32ELi8ELb1ELb0ELb0ELb0ELb1EfN3c107complexIfEEEEv12SSMParamsBwd --------------------------
	.section	.nv.constant0._Z25selective_scan_bwd_kernelI32Selective_Scan_bwd_kernel_traitsILi32ELi8ELb1ELb0ELb0ELb0ELb1EfN3c107complexIfEEEEv12SSMParamsBwd,"a",@progbits
	.sectionflags	@""
	.align	4
.nv.constant0._Z25selective_scan_bwd_kernelI32Selective_Scan_bwd_kernel_traitsILi32ELi8ELb1ELb0ELb0ELb0ELb1EfN3c107complexIfEEEEv12SSMParamsBwd:
	.zero		1024


//--------------------- .nv.constant0._Z25selective_scan_bwd_kernelI32Selective_Scan_bwd_kernel_traitsILi32ELi8ELb1ELb0ELb0ELb1ELb0EfN3c107complexIfEEEEv12SSMParamsBwd --------------------------
	.section	.nv.constant0._Z25selective_scan_bwd_kernelI32Selective_Scan_bwd_kernel_traitsILi32ELi8ELb1ELb0ELb0ELb1ELb0EfN3c107complexIfEEEEv12SSMParamsBwd,"a",@progbits
	.sectionflags	@""
	.align	4
.nv.constant0._Z25selective_scan_bwd_kernelI32Selective_Scan_bwd_kernel_traitsILi32ELi8ELb1ELb0ELb0ELb1ELb0EfN3c107complexIfEEEEv12SSMParamsBwd:
	.zero		1024


//--------------------- .nv.constant0._Z25selective_scan_bwd_kernelI32Selective_Scan_bwd_kernel_traitsILi32ELi8ELb1ELb0ELb0ELb1ELb1EfN3c107complexIfEEEEv12SSMParamsBwd --------------------------
	.section	.nv.constant0._Z25selective_scan_bwd_kernelI32Selective_Scan_bwd_kernel_traitsILi32ELi8ELb1ELb0ELb0ELb1ELb1EfN3c107complexIfEEEEv12SSMParamsBwd,"a",@progbits
	.sectionflags	@""
	.align	4
.nv.constant0._Z25selective_scan_bwd_kernelI32Selective_Scan_bwd_kernel_traitsILi32ELi8ELb1ELb0ELb0ELb1ELb1EfN3c107complexIfEEEEv12SSMParamsBwd:
	.zero		1024


//--------------------- .nv.constant0._Z25selective_scan_bwd_kernelI32Selective_Scan_bwd_kernel_traitsILi32ELi8ELb1ELb0ELb1ELb0ELb0EfN3c107complexIfEEEEv12SSMParamsBwd --------------------------
	.section	.nv.constant0._Z25selective_scan_bwd_kernelI32Selective_Scan_bwd_kernel_traitsILi32ELi8ELb1ELb0ELb1ELb0ELb0EfN3c107complexIfEEEEv12SSMParamsBwd,"a",@progbits
	.sectionflags	@""
	.align	4
.nv.constant0._Z25selective_scan_bwd_kernelI32Selective_Scan_bwd_kernel_traitsILi32ELi8ELb1ELb0ELb1ELb0ELb0EfN3c107complexIfEEEEv12SSMParamsBwd:
	.zero		1024


//--------------------- .nv.constant0._Z25selective_scan_bwd_kernelI32Selective_Scan_bwd_kernel_traitsILi32ELi8ELb1ELb0ELb1ELb0ELb1EfN3c107complexIfEEEEv12SSMParamsBwd --------------------------
	.section	.nv.constant0._Z25selective_scan_bwd_kernelI32Selective_Scan_bwd_kernel_traitsILi32ELi8ELb1ELb0ELb1ELb0ELb1EfN3c107complexIfEEEEv12SSMParamsBwd,"a",@progbits
	.sectionflags	@""
	.align	4
.nv.constant0._Z25selective_scan_bwd_kernelI32Selective_Scan_bwd_kernel_traitsILi32ELi8ELb1ELb0ELb1ELb0ELb1EfN3c107complexIfEEEEv12SSMParamsBwd:
	.zero		1024


//--------------------- .nv.constant0._Z25selective_scan_bwd_kernelI32Selective_Scan_bwd_kernel_traitsILi32ELi8ELb1ELb0ELb1ELb1ELb0EfN3c107complexIfEEEEv12SSMParamsBwd --------------------------
	.section	.nv.constant0._Z25selective_scan_bwd_kernelI32Selective_Scan_bwd_kernel_traitsILi32ELi8ELb1ELb0ELb1ELb1ELb0EfN3c107complexIfEEEEv12SSMParamsBwd,"a",@progbits
	.sectionflags	@""
	.align	4
.nv.constant0._Z25selective_scan_bwd_kernelI32Selective_Scan_bwd_kernel_traitsILi32ELi8ELb1ELb0ELb1ELb1ELb0EfN3c107complexIfEEEEv12SSMParamsBwd:
	.zero		1024


//--------------------- .nv.constant0._Z25selective_scan_bwd_kernelI32Selective_Scan_bwd_kernel_traitsILi32ELi8ELb1ELb0ELb1ELb1ELb1EfN3c107complexIfEEEEv12SSMParamsBwd --------------------------
	.section	.nv.constant0._Z25selective_scan_bwd_kernelI32Selective_Scan_bwd_kernel_traitsILi32ELi8ELb1ELb0ELb1ELb1ELb1EfN3c107complexIfEEEEv12SSMParamsBwd,"a",@progbits
	.sectionflags	@""
	.align	4
.nv.constant0._Z25selective_scan_bwd_kernelI32Selective_Scan_bwd_kernel_traitsILi32ELi8ELb1ELb0ELb1ELb1ELb1EfN3c107complexIfEEEEv12SSMParamsBwd:
	.zero		1024


//--------------------- .nv.constant0._Z25selective_scan_bwd_kernelI32Selective_Scan_bwd_kernel_traitsILi32ELi8ELb1ELb1ELb0ELb0ELb0EfN3c107complexIfEEEEv12SSMParamsBwd --------------------------
	.section	.nv.constant0._Z25selective_scan_bwd_kernelI32Selective_Scan_bwd_kernel_traitsILi32ELi8ELb1ELb1ELb0ELb0ELb0EfN3c107complexIfEEEEv12SSMParamsBwd,"a",@progbits
	.sectionflags	@""
	.align	4
.nv.constant0._Z25selective_scan_bwd_kernelI32Selective_Scan_bwd_kernel_traitsILi32ELi8ELb1ELb1ELb0ELb0ELb0EfN3c107complexIfEEEEv12SSMParamsBwd:
	.zero		1024


//--------------------- .nv.constant0._Z25selective_scan_bwd_kernelI32Selective_Scan_bwd_kernel_traitsILi32ELi8ELb1ELb1ELb0ELb0ELb1EfN3c107complexIfEEEEv12SSMParamsBwd --------------------------
	.section	.nv.constant0._Z25selective_scan_bwd_kernelI32Selective_Scan_bwd_kernel_traitsILi32ELi8ELb1ELb1ELb0ELb0ELb1EfN3c107complexIfEEEEv12SSMParamsBwd,"a",@progbits
	.sectionflags	@""
	.align	4
.nv.constant0._Z25selective_scan_bwd_kernelI32Selective_Scan_bwd_kernel_traitsILi32ELi8ELb1ELb1ELb0ELb0ELb1EfN3c107complexIfEEEEv12SSMParamsBwd:
	.zero		1024


//--------------------- .nv.constant0._Z25selective_scan_bwd_kernelI32Selective_Scan_bwd_kernel_traitsILi32ELi8ELb1ELb1ELb0ELb1ELb0EfN3c107complexIfEEEEv12SSMParamsBwd --------------------------
	.section	.nv.constant0._Z25selective_scan_bwd_kernelI32Selective_Scan_bwd_kernel_traitsILi32ELi8ELb1ELb1ELb0ELb1ELb0EfN3c107complexIfEEEEv12SSMParamsBwd,"a",@progbits
	.sectionflags	@""
	.align	4
.nv.constant0._Z25selective_scan_bwd_kernelI32Selective_Scan_bwd_kernel_traitsILi32ELi8ELb1ELb1ELb0ELb1ELb0EfN3c107complexIfEEEEv12SSMParamsBwd:
	.zero		1024


//--------------------- .nv.constant0._Z25selective_scan_bwd_kernelI32Selective_Scan_bwd_kernel_traitsILi32ELi8ELb1ELb1ELb0ELb1ELb1EfN3c107complexIfEEEEv12SSMParamsBwd --------------------------
	.section	.nv.constant0._Z25selective_scan_bwd_kernelI32Selective_Scan_bwd_kernel_traitsILi32ELi8ELb1ELb1ELb0ELb1ELb1EfN3c107complexIfEEEEv12SSMParamsBwd,"a",@progbits
	.sectionflags	@""
	.align	4
.nv.constant0._Z25selective_scan_bwd_kernelI32Selective_Scan_bwd_kernel_traitsILi32ELi8ELb1ELb1ELb0ELb1ELb1EfN3c107complexIfEEEEv12SSMParamsBwd:
	.zero		1024


//--------------------- .nv.constant0._Z25selective_scan_bwd_kernelI32Selective_Scan_bwd_kernel_traitsILi32ELi8ELb1ELb1ELb1ELb0ELb0EfN3c107complexIfEEEEv12SSMParamsBwd --------------------------
	.section	.nv.constant0._Z25selective_scan_bwd_kernelI32Selective_Scan_bwd_kernel_traitsILi32ELi8ELb1ELb1ELb1ELb0ELb0EfN3c107complexIfEEEEv12SSMParamsBwd,"a",@progbits
	.sectionflags	@""
	.align	4
.nv.constant0._Z25selective_scan_bwd_kernelI32Selective_Scan_bwd_kernel_traitsILi32ELi8ELb1ELb1ELb1ELb0ELb0EfN3c107complexIfEEEEv12SSMParamsBwd:
	.zero		1024


//--------------------- .nv.constant0._Z25selective_scan_bwd_kernelI32Selective_Scan_bwd_kernel_traitsILi32ELi8ELb1ELb1ELb1ELb0ELb1EfN3c107complexIfEEEEv12SSMParamsBwd --------------------------
	.section	.nv.constant0._Z25selective_scan_bwd_kernelI32Selective_Scan_bwd_kernel_traitsILi32ELi8ELb1ELb1ELb1ELb0ELb1EfN3c107complexIfEEEEv12SSMParamsBwd,"a",@progbits
	.sectionflags	@""
	.align	4
.nv.constant0._Z25selective_scan_bwd_kernelI32Selective_Scan_bwd_kernel_traitsILi32ELi8ELb1ELb1ELb1ELb0ELb1EfN3c107complexIfEEEEv12SSMParamsBwd:
	.zero		1024


//--------------------- .nv.constant0._Z25selective_scan_bwd_kernelI32Selective_Scan_bwd_kernel_traitsILi32ELi8ELb1ELb1ELb1ELb1ELb0EfN3c107complexIfEEEEv12SSMParamsBwd --------------------------
	.section	.nv.constant0._Z25selective_scan_bwd_kernelI32Selective_Scan_bwd_kernel_traitsILi32ELi8ELb1ELb1ELb1ELb1ELb0EfN3c107complexIfEEEEv12SSMParamsBwd,"a",@progbits
	.sectionflags	@""
	.align	4
.nv.constant0._Z25selective_scan_bwd_kernelI32Selective_Scan_bwd_kernel_traitsILi32ELi8ELb1ELb1ELb1ELb1ELb0EfN3c107complexIfEEEEv12SSMParamsBwd:
	.zero		1024


//--------------------- .nv.constant0._Z25selective_scan_bwd_kernelI32Selective_Scan_bwd_kernel_traitsILi32ELi8ELb1ELb1ELb1ELb1ELb1EfN3c107complexIfEEEEv12SSMParamsBwd --------------------------
	.section	.nv.constant0._Z25selective_scan_bwd_kernelI32Selective_Scan_bwd_kernel_traitsILi32ELi8ELb1ELb1ELb1ELb1ELb1EfN3c107complexIfEEEEv12SSMParamsBwd,"a",@progbits
	.sectionflags	@""
	.align	4
.nv.constant0._Z25selective_scan_bwd_kernelI32Selective_Scan_bwd_kernel_traitsILi32ELi8ELb1ELb1ELb1ELb1ELb1EfN3c107complexIfEEEEv12SSMParamsBwd:
	.zero		1024


//--------------------- .nv.constant0._Z25selective_scan_bwd_kernelI32Selective_Scan_bwd_kernel_traitsILi32ELi4ELb0ELb0ELb0ELb0ELb0EfN3c107complexIfEEEEv12SSMParamsBwd --------------------------
	.section	.nv.constant0._Z25selective_scan_bwd_kernelI32Selective_Scan_bwd_kernel_traitsILi32ELi4ELb0ELb0ELb0ELb0ELb0EfN3c107complexIfEEEEv12SSMParamsBwd,"a",@progbits
	.sectionflags	@""
	.align	4
.nv.constant0._Z25selective_scan_bwd_kernelI32Selective_Scan_bwd_kernel_traitsILi32ELi4ELb0ELb0ELb0ELb0ELb0EfN3c107complexIfEEEEv12SSMParamsBwd:
	.zero		1024


//--------------------- .nv.constant0._Z25selective_scan_bwd_kernelI32Selective_Scan_bwd_kernel_traitsILi32ELi4ELb0ELb0ELb0ELb0ELb1EfN3c107complexIfEEEEv12SSMParamsBwd --------------------------
	.section	.nv.constant0._Z25selective_scan_bwd_kernelI32Selective_Scan_bwd_kernel_traitsILi32ELi4ELb0ELb0ELb0ELb0ELb1EfN3c107complexIfEEEEv12SSMParamsBwd,"a",@progbits
	.sectionflags	@""
	.align	4
.nv.constant0._Z25selective_scan_bwd_kernelI32Selective_Scan_bwd_kernel_traitsILi32ELi4ELb0ELb0ELb0ELb0ELb1EfN3c107complexIfEEEEv12SSMParamsBwd:
	.zero		1024


//--------------------- .nv.constant0._Z25selective_scan_bwd_kernelI32Selective_Scan_bwd_kernel_traitsILi32ELi4ELb0ELb0ELb0ELb1ELb0EfN3c107complexIfEEEEv12SSMParamsBwd --------------------------
	.section	.nv.constant0._Z25selective_scan_bwd_kernelI32Selective_Scan_bwd_kernel_traitsILi32ELi4ELb0ELb0ELb0ELb1ELb0EfN3c107complexIfEEEEv12SSMParamsBwd,"a",@progbits
	.sectionflags	@""
	.align	4
.nv.constant0._Z25selective_scan_bwd_kernelI32Selective_Scan_bwd_kernel_traitsILi32ELi4ELb0ELb0ELb0ELb1ELb0EfN3c107complexIfEEEEv12SSMParamsBwd:
	.zero		1024


//--------------------- .nv.constant0._Z25selective_scan_bwd_kernelI32Selective_Scan_bwd_kernel_traitsILi32ELi4ELb0ELb0ELb0ELb1ELb1EfN3c107complexIfEEEEv12SSMParamsBwd --------------------------
	.section	.nv.constant0._Z25selective_scan_bwd_kernelI32Selective_Scan_bwd_kernel_traitsILi32ELi4ELb0ELb0ELb0ELb1ELb1EfN3c107complexIfEEEEv12SSMParamsBwd,"a",@progbits
	.sectionflags	@""
	.align	4
.nv.constant0._Z25selective_scan_bwd_kernelI32Selective_Scan_bwd_kernel_traitsILi32ELi4ELb0ELb0ELb0ELb1ELb1EfN3c107complexIfEEEEv12SSMParamsBwd:
	.zero		1024


//--------------------- .nv.constant0._Z25selective_scan_bwd_kernelI32Selective_Scan_bwd_kernel_traitsILi32ELi4ELb0ELb0ELb1ELb0ELb0EfN3c107complexIfEEEEv12SSMParamsBwd --------------------------
	.section	.nv.constant0._Z25selective_scan_bwd_kernelI32Selective_Scan_bwd_kernel_traitsILi32ELi4ELb0ELb0ELb1ELb0ELb0EfN3c107complexIfEEEEv12SSMParamsBwd,"a",@progbits
	.sectionflags	@""
	.align	4
.nv.constant0._Z25selective_scan_bwd_kernelI32Selective_Scan_bwd_kernel_traitsILi32ELi4ELb0ELb0ELb1ELb0ELb0EfN3c107complexIfEEEEv12SSMParamsBwd:
	.zero		1024


//--------------------- .nv.constant0._Z25selective_scan_bwd_kernelI32Selective_Scan_bwd_kernel_traitsILi32ELi4ELb0ELb0ELb1ELb0ELb1EfN3c107complexIfEEEEv12SSMParamsBwd --------------------------
	.section	.nv.constant0._Z25selective_scan_bwd_kernelI32Selective_Scan_bwd_kernel_traitsILi32ELi4ELb0ELb0ELb1ELb0ELb1EfN3c107complexIfEEEEv12SSMParamsBwd,"a",@progbits
	.sectionflags	@""
	.align	4
.nv.constant0._Z25selective_scan_bwd_kernelI32Selective_Scan_bwd_kernel_traitsILi32ELi4ELb0ELb0ELb1ELb0ELb1EfN3c107complexIfEEEEv12SSMParamsBwd:
	.zero		1024


//--------------------- .nv.constant0._Z25selective_scan_bwd_kernelI32Selective_Scan_bwd_kernel_traitsILi32ELi4ELb0ELb0ELb1ELb1ELb0EfN3c107complexIfEEEEv12SSMParamsBwd --------------------------
	.section	.nv.constant0._Z25selective_scan_bwd_kernelI32Selective_Scan_bwd_kernel_traitsILi32ELi4ELb0ELb0ELb1ELb1ELb0EfN3c107complexIfEEEEv12SSMParamsBwd,"a",@progbits
	.sectionflags	@""
	.align	4
.nv.constant0._Z25selective_scan_bwd_kernelI32Selective_Scan_bwd_kernel_traitsILi32ELi4ELb0ELb0ELb1ELb1ELb0EfN3c107complexIfEEEEv12SSMParamsBwd:
	.zero		1024


//--------------------- .nv.constant0._Z25selective_scan_bwd_kernelI32Selective_Scan_bwd_kernel_traitsILi32ELi4ELb0ELb0ELb1ELb1ELb1EfN3c107complexIfEEEEv12SSMParamsBwd --------------------------
	.section	.nv.constant0._Z25selective_scan_bwd_kernelI32Selective_Scan_bwd_kernel_traitsILi32ELi4ELb0ELb0ELb1ELb1ELb1EfN3c107complexIfEEEEv12SSMParamsBwd,"a",@progbits
	.sectionflags	@""
	.align	4
.nv.constant0._Z25selective_scan_bwd_kernelI32Selective_Scan_bwd_kernel_traitsILi32ELi4ELb0ELb0ELb1ELb1ELb1EfN3c107complexIfEEEEv12SSMParamsBwd:
	.zero		1024


//--------------------- .nv.constant0._Z25selective_scan_bwd_kernelI32Selective_Scan_bwd_kernel_traitsILi32ELi4ELb0ELb1ELb0ELb0ELb0EfN3c107complexIfEEEEv12SSMParamsBwd --------------------------
	.section	.nv.constant0._Z25selective_scan_bwd_kernelI32Selective_Scan_bwd_kernel_traitsILi32ELi4ELb0ELb1ELb0ELb0ELb0EfN3c107complexIfEEEEv12SSMParamsBwd,"a",@progbits
	.sectionflags	@""
	.align	4
.nv.constant0._Z25selective_scan_bwd_kernelI32Selective_Scan_bwd_kernel_traitsILi32ELi4ELb0ELb1ELb0ELb0ELb0EfN3c107complexIfEEEEv12SSMParamsBwd:
	.zero		1024


//--------------------- .nv.constant0._Z25selective_scan_bwd_kernelI32Selective_Scan_bwd_kernel_traitsILi32ELi4ELb0ELb1ELb0ELb0ELb1EfN3c107complexIfEEEEv12SSMParamsBwd --------------------------
	.section	.nv.constant0._Z25selective_scan_bwd_kernelI32Selective_Scan_bwd_kernel_traitsILi32ELi4ELb0ELb1ELb0ELb0ELb1EfN3c107complexIfEEEEv12SSMParamsBwd,"a",@progbits
	.sectionflags	@""
	.align	4
.nv.constant0._Z25selective_scan_bwd_kernelI32Selective_Scan_bwd_kernel_traitsILi32ELi4ELb0ELb1ELb0ELb0ELb1EfN3c107complexIfEEEEv12SSMParamsBwd:
	.zero		1024


//--------------------- .nv.constant0._Z25selective_scan_bwd_kernelI32Selective_Scan_bwd_kernel_traitsILi32ELi4ELb0ELb1ELb0ELb1ELb0EfN3c107complexIfEEEEv12SSMParamsBwd --------------------------
	.section	.nv.constant0._Z25selective_scan_bwd_kernelI32Selective_Scan_bwd_kernel_traitsILi32ELi4ELb0ELb1ELb0ELb1ELb0EfN3c107complexIfEEEEv12SSMParamsBwd,"a",@progbits
	.sectionflags	@""
	.align	4
.nv.constant0._Z25selective_scan_bwd_kernelI32Selective_Scan_bwd_kernel_traitsILi32ELi4ELb0ELb1ELb0ELb1ELb0EfN3c107complexIfEEEEv12SSMParamsBwd:
	.zero		1024


//--------------------- .nv.constant0._Z25selective_scan_bwd_kernelI32Selective_Scan_bwd_kernel_traitsILi32ELi4ELb0ELb1ELb0ELb1ELb1EfN3c107complexIfEEEEv12SSMParamsBwd --------------------------
	.section	.nv.constant0._Z25selective_scan_bwd_kernelI32Selective_Scan_bwd_kernel_traitsILi32ELi4ELb0ELb1ELb0ELb1ELb1EfN3c107complexIfEEEEv12SSMParamsBwd,"a",@progbits
	.sectionflags	@""
	.align	4
.nv.constant0._Z25selective_scan_bwd_kernelI32Selective_Scan_bwd_kernel_traitsILi32ELi4ELb0ELb1ELb0ELb1ELb1EfN3c107complexIfEEEEv12SSMParamsBwd:
	.zero		1024


//--------------------- .nv.constant0._Z25selective_scan_bwd_kernelI32Selective_Scan_bwd_kernel_traitsILi32ELi4ELb0ELb1ELb1ELb0ELb0EfN3c107complexIfEEEEv12SSMParamsBwd --------------------------
	.section	.nv.constant0._Z25selective_scan_bwd_kernelI32Selective_Scan_bwd_kernel_traitsILi32ELi4ELb0ELb1ELb1ELb0ELb0EfN3c107complexIfEEEEv12SSMParamsBwd,"a",@progbits
	.sectionflags	@""
	.align	4
.nv.constant0._Z25selective_scan_bwd_kernelI32Selective_Scan_bwd_kernel_traitsILi32ELi4ELb0ELb1ELb1ELb0ELb0EfN3c107complexIfEEEEv12SSMParamsBwd:
	.zero		1024


//--------------------- .nv.constant0._Z25selective_scan_bwd_kernelI32Selective_Scan_bwd_kernel_traitsILi32ELi4ELb0ELb1ELb1ELb0ELb1EfN3c107complexIfEEEEv12SSMParamsBwd --------------------------
	.section	.nv.constant0._Z25selective_scan_bwd_kernelI32Selective_Scan_bwd_kernel_traitsILi32ELi4ELb0ELb1ELb1ELb0ELb1EfN3c107complexIfEEEEv12SSMParamsBwd,"a",@progbits
	.sectionflags	@""
	.align	4
.nv.constant0._Z25selective_scan_bwd_kernelI32Selective_Scan_bwd_kernel_traitsILi32ELi4ELb0ELb1ELb1ELb0ELb1EfN3c107complexIfEEEEv12SSMParamsBwd:
	.zero		1024


//--------------------- .nv.constant0._Z25selective_scan_bwd_kernelI32Selective_Scan_bwd_kernel_traitsILi32ELi4ELb0ELb1ELb1ELb1ELb0EfN3c107complexIfEEEEv12SSMParamsBwd --------------------------
	.section	.nv.constant0._Z25selective_scan_bwd_kernelI32Selective_Scan_bwd_kernel_traitsILi32ELi4ELb0ELb1ELb1ELb1ELb0EfN3c107complexIfEEEEv12SSMParamsBwd,"a",@progbits
	.sectionflags	@""
	.align	4
.nv.constant0._Z25selective_scan_bwd_kernelI32Selective_Scan_bwd_kernel_traitsILi32ELi4ELb0ELb1ELb1ELb1ELb0EfN3c107complexIfEEEEv12SSMParamsBwd:
	.zero		1024


//--------------------- .nv.constant0._Z25selective_scan_bwd_kernelI32Selective_Scan_bwd_kernel_traitsILi32ELi4ELb0ELb1ELb1ELb1ELb1EfN3c107complexIfEEEEv12SSMParamsBwd --------------------------
	.section	.nv.constant0._Z25selective_scan_bwd_kernelI32Selective_Scan_bwd_kernel_traitsILi32ELi4ELb0ELb1ELb1ELb1ELb1EfN3c107complexIfEEEEv12SSMParamsBwd,"a",@progbits
	.sectionflags	@""
	.align	4
.nv.constant0._Z25selective_scan_bwd_kernelI32Selective_Scan_bwd_kernel_traitsILi32ELi4ELb0ELb1ELb1ELb1ELb1EfN3c107complexIfEEEEv12SSMParamsBwd:
	.zero		1024


//--------------------- .nv.constant0._Z25selective_scan_bwd_kernelI32Selective_Scan_bwd_kernel_traitsILi32ELi4ELb1ELb0ELb0ELb0ELb0EfN3c107complexIfEEEEv12SSMParamsBwd --------------------------
	.section	.nv.constant0._Z25selective_scan_bwd_kernelI32Selective_Scan_bwd_kernel_traitsILi32ELi4ELb1ELb0ELb0ELb0ELb0EfN3c107complexIfEEEEv12SSMParamsBwd,"a",@progbits
	.sectionflags	@""
	.align	4
.nv.constant0._Z25selective_scan_bwd_kernelI32Selective_Scan_bwd_kernel_traitsILi32ELi4ELb1ELb0ELb0ELb0ELb0EfN3c107complexIfEEEEv12SSMParamsBwd:
	.zero		1024


//--------------------- .nv.constant0._Z25selective_scan_bwd_kernelI32Selective_Scan_bwd_kernel_traitsILi32ELi4ELb1ELb0ELb0ELb0ELb1EfN3c107complexIfEEEEv12SSMParamsBwd --------------------------
	.section	.nv.constant0._Z25selective_scan_bwd_kernelI32Selective_Scan_bwd_kernel_traitsILi32ELi4ELb1ELb0ELb0ELb0ELb1EfN3c107complexIfEEEEv12SSMParamsBwd,"a",@progbits
	.sectionflags	@""
	.align	4
.nv.constant0._Z25selective_scan_bwd_kernelI32Selective_Scan_bwd_kernel_traitsILi32ELi4ELb1ELb0ELb0ELb0ELb1EfN3c107complexIfEEEEv12SSMParamsBwd:
	.zero		1024


//--------------------- .nv.constant0._Z25selective_scan_bwd_kernelI32Selective_Scan_bwd_kernel_traitsILi32ELi4ELb1ELb0ELb0ELb1ELb0EfN3c107complexIfEEEEv12SSMParamsBwd --------------------------
	.section	.nv.constant0._Z25selective_scan_bwd_kernelI32Selective_Scan_bwd_kernel_traitsILi32ELi4ELb1ELb0ELb0ELb1ELb0EfN3c107complexIfEEEEv12SSMParamsBwd,"a",@progbits
	.sectionflags	@""
	.align	4
.nv.constant0._Z25selective_scan_bwd_kernelI32Selective_Scan_bwd_kernel_traitsILi32ELi4ELb1ELb0ELb0ELb1ELb0EfN3c107complexIfEEEEv12SSMParamsBwd:
	.zero		1024


//--------------------- .nv.constant0._Z25selective_scan_bwd_kernelI32Selective_Scan_bwd_kernel_traitsILi32ELi4ELb1ELb0ELb0ELb1ELb1EfN3c107complexIfEEEEv12SSMParamsBwd --------------------------
	.section	.nv.constant0._Z25selective_scan_bwd_kernelI32Selective_Scan_bwd_kernel_traitsILi32ELi4ELb1ELb0ELb0ELb1ELb1EfN3c107complexIfEEEEv12SSMParamsBwd,"a",@progbits
	.sectionflags	@""
	.align	4
.nv.constant0._Z25selective_scan_bwd_kernelI32Selective_Scan_bwd_kernel_traitsILi32ELi4ELb1ELb0ELb0ELb1ELb1EfN3c107complexIfEEEEv12SSMParamsBwd:
	.zero		1024


//--------------------- .nv.constant0._Z25selective_scan_bwd_kernelI32Selective_Scan_bwd_kernel_traitsILi32ELi4ELb1ELb0ELb1ELb0ELb0EfN3c107complexIfEEEEv12SSMParamsBwd --------------------------
	.section	.nv.constant0._Z25selective_scan_bwd_kernelI32Selective_Scan_bwd_kernel_traitsILi32ELi4ELb1ELb0ELb1ELb0ELb0EfN3c107complexIfEEEEv12SSMParamsBwd,"a",@progbits
	.sectionflags	@""
	.align	4
.nv.constant0._Z25selective_scan_bwd_kernelI32Selective_Scan_bwd_kernel_traitsILi32ELi4ELb1ELb0ELb1ELb0ELb0EfN3c107complexIfEEEEv12SSMParamsBwd:
	.zero		1024


//--------------------- .nv.constant0._Z25selective_scan_bwd_kernelI32Selective_Scan_bwd_kernel_traitsILi32ELi4ELb1ELb0ELb1ELb0ELb1EfN3c107complexIfEEEEv12SSMParamsBwd --------------------------
	.section	.nv.constant0._Z25selective_scan_bwd_kernelI32Selective_Scan_bwd_kernel_traitsILi32ELi4ELb1ELb0ELb1ELb0ELb1EfN3c107complexIfEEEEv12SSMParamsBwd,"a",@progbits
	.sectionflags	@""
	.align	4
.nv.constant0._Z25selective_scan_bwd_kernelI32Selective_Scan_bwd_kernel_traitsILi32ELi4ELb1ELb0ELb1ELb0ELb1EfN3c107complexIfEEEEv12SSMParamsBwd:
	.zero		1024


//--------------------- .nv.constant0._Z25selective_scan_bwd_kernelI32Selective_Scan_bwd_kernel_traitsILi32ELi4ELb1ELb0ELb1ELb1ELb0EfN3c107complexIfEEEEv12SSMParamsBwd --------------------------
	.section	.nv.constant0._Z25selective_scan_bwd_kernelI32Selective_Scan_bwd_kernel_traitsILi32ELi4ELb1ELb0ELb1ELb1ELb0EfN3c107complexIfEEEEv12SSMParamsBwd,"a",@progbits
	.sectionflags	@""
	.align	4
.nv.constant0._Z25selective_scan_bwd_kernelI32Selective_Scan_bwd_kernel_traitsILi32ELi4ELb1ELb0ELb1ELb1ELb0EfN3c107complexIfEEEEv12SSMParamsBwd:
	.zero		1024


//--------------------- .nv.constant0._Z25selective_scan_bwd_kernelI32Selective_Scan_bwd_kernel_traitsILi32ELi4ELb1ELb0ELb1ELb1ELb1EfN3c107complexIfEEEEv12SSMParamsBwd --------------------------
	.section	.nv.constant0._Z25selective_scan_bwd_kernelI32Selective_Scan_bwd_kernel_traitsILi32ELi4ELb1ELb0ELb1ELb1ELb1EfN3c107complexIfEEEEv12SSMParamsBwd,"a",@progbits
	.sectionflags	@""
	.align	4
.nv.constant0._Z25selective_scan_bwd_kernelI32Selective_Scan_bwd_kernel_traitsILi32ELi4ELb1ELb0ELb1ELb1ELb1EfN3c107complexIfEEEEv12SSMParamsBwd:
	.zero		1024


//--------------------- .nv.constant0._Z25selective_scan_bwd_kernelI32Selective_Scan_bwd_kernel_traitsILi32ELi4ELb1ELb1ELb0ELb0ELb0EfN3c107complexIfEEEEv12SSMParamsBwd --------------------------
	.section	.nv.constant0._Z25selective_scan_bwd_kernelI32Selective_Scan_bwd_kernel_traitsILi32ELi4ELb1ELb1ELb0ELb0ELb0EfN3c107complexIfEEEEv12SSMParamsBwd,"a",@progbits
	.sectionflags	@""
	.align	4
.nv.constant0._Z25selective_scan_bwd_kernelI32Selective_Scan_bwd_kernel_traitsILi32ELi4ELb1ELb1ELb0ELb0ELb0EfN3c107complexIfEEEEv12SSMParamsBwd:
	.zero		1024


//--------------------- .nv.constant0._Z25selective_scan_bwd_kernelI32Selective_Scan_bwd_kernel_traitsILi32ELi4ELb1ELb1ELb0ELb0ELb1EfN3c107complexIfEEEEv12SSMParamsBwd --------------------------
	.section	.nv.constant0._Z25selective_scan_bwd_kernelI32Selective_Scan_bwd_kernel_traitsILi32ELi4ELb1ELb1ELb0ELb0ELb1EfN3c107complexIfEEEEv12SSMParamsBwd,"a",@progbits
	.sectionflags	@""
	.align	4
.nv.constant0._Z25selective_scan_bwd_kernelI32Selective_Scan_bwd_kernel_traitsILi32ELi4ELb1ELb1ELb0ELb0ELb1EfN3c107complexIfEEEEv12SSMParamsBwd:
	.zero		1024


//--------------------- .nv.constant0._Z25selective_scan_bwd_kernelI32Selective_Scan_bwd_kernel_traitsILi32ELi4ELb1ELb1ELb0ELb1ELb0EfN3c107complexIfEEEEv12SSMParamsBwd --------------------------
	.section	.nv.constant0._Z25selective_scan_bwd_kernelI32Selective_Scan_bwd_kernel_traitsILi32ELi4ELb1ELb1ELb0ELb1ELb0EfN3c107complexIfEEEEv12SSMParamsBwd,"a",@progbits
	.sectionflags	@""
	.align	4
.nv.constant0._Z25selective_scan_bwd_kernelI32Selective_Scan_bwd_kernel_traitsILi32ELi4ELb1ELb1ELb0ELb1ELb0EfN3c107complexIfEEEEv12SSMParamsBwd:
	.zero		1024


//--------------------- .nv.constant0._Z25selective_scan_bwd_kernelI32Selective_Scan_bwd_kernel_traitsILi32ELi4ELb1ELb1ELb0ELb1ELb1EfN3c107complexIfEEEEv12SSMParamsBwd --------------------------
	.section	.nv.constant0._Z25selective_scan_bwd_kernelI32Selective_Scan_bwd_kernel_traitsILi32ELi4ELb1ELb1ELb0ELb1ELb1EfN3c107complexIfEEEEv12SSMParamsBwd,"a",@progbits
	.sectionflags	@""
	.align	4
.nv.constant0._Z25selective_scan_bwd_kernelI32Selective_Scan_bwd_kernel_traitsILi32ELi4ELb1ELb1ELb0ELb1ELb1EfN3c107complexIfEEEEv12SSMParamsBwd:
	.zero		1024


//--------------------- .nv.constant0._Z25selective_scan_bwd_kernelI32Selective_Scan_bwd_kernel_traitsILi32ELi4ELb1ELb1ELb1ELb0ELb0EfN3c107complexIfEEEEv12SSMParamsBwd --------------------------
	.section	.nv.constant0._Z25selective_scan_bwd_kernelI32Selective_Scan_bwd_kernel_traitsILi32ELi4ELb1ELb1ELb1ELb0ELb0EfN3c107complexIfEEEEv12SSMParamsBwd,"a",@progbits
	.sectionflags	@""
	.align	4
.nv.constant0._Z25selective_scan_bwd_kernelI32Selective_Scan_bwd_kernel_traitsILi32ELi4ELb1ELb1ELb1ELb0ELb0EfN3c107complexIfEEEEv12SSMParamsBwd:
	.zero		1024


//--------------------- .nv.constant0._Z25selective_scan_bwd_kernelI32Selective_Scan_bwd_kernel_traitsILi32ELi4ELb1ELb1ELb1ELb0ELb1EfN3c107complexIfEEEEv12SSMParamsBwd --------------------------
	.section	.nv.constant0._Z25selective_scan_bwd_kernelI32Selective_Scan_bwd_kernel_traitsILi32ELi4ELb1ELb1ELb1ELb0ELb1EfN3c107complexIfEEEEv12SSMParamsBwd,"a",@progbits
	.sectionflags	@""
	.align	4
.nv.constant0._Z25selective_scan_bwd_kernelI32Selective_Scan_bwd_kernel_traitsILi32ELi4ELb1ELb1ELb1ELb0ELb1EfN3c107complexIfEEEEv12SSMParamsBwd:
	.zero		1024


//--------------------- .nv.constant0._Z25selective_scan_bwd_kernelI32Selective_Scan_bwd_kernel_traitsILi32ELi4ELb1ELb1ELb1ELb1ELb0EfN3c107complexIfEEEEv12SSMParamsBwd --------------------------
	.section	.nv.constant0._Z25selective_scan_bwd_kernelI32Selective_Scan_bwd_kernel_traitsILi32ELi4ELb1ELb1ELb1ELb1ELb0EfN3c107complexIfEEEEv12SSMParamsBwd,"a",@progbits
	.sectionflags	@""
	.align	4
.nv.constant0._Z25selective_scan_bwd_kernelI32Selective_Scan_bwd_kernel_traitsILi32ELi4ELb1ELb1ELb1ELb1ELb0EfN3c107complexIfEEEEv12SSMParamsBwd:
	.zero		1024


//--------------------- .nv.constant0._Z25selective_scan_bwd_kernelI32Selective_Scan_bwd_kernel_traitsILi32ELi4ELb1ELb1ELb1ELb1ELb1EfN3c107complexIfEEEEv12SSMParamsBwd --------------------------
	.section	.nv.constant0._Z25selective_scan_bwd_kernelI32Selective_Scan_bwd_kernel_traitsILi32ELi4ELb1ELb1ELb1ELb1ELb1EfN3c107complexIfEEEEv12SSMParamsBwd,"a",@progbits
	.sectionflags	@""
	.align	4
.nv.constant0._Z25selective_scan_bwd_kernelI32Selective_Scan_bwd_kernel_traitsILi32ELi4ELb1ELb1ELb1ELb1ELb1EfN3c107complexIfEEEEv12SSMParamsBwd:
	.zero		1024


//--------------------- SYMBOLS --------------------------

	.type		.nv.reservedSmem.offset0,@object
	.size		.nv.reservedSmem.offset0,0x4
